// Copyright (c) 2024, Jay Shah, Ganesh Bikshandi, Ying Zhang, Vijay Thakkar, Pradeep Ramani, Tri Dao.
// Splitting the different template instantiations to different files to speed up compilation.
// This file is auto-generated. See "generate_kernels.py"

#include "flash_fwd_hdim64_256_bf16_paged_split_softcap_sm90.cu"
#include "flash_fwd_hdim64_512_bf16_paged_split_softcap_sm90.cu"
#include "flash_fwd_hdim192_128_bf16_paged_split_softcap_sm90.cu"

// ===== COMPILED SASS (sm_90a) =====

	.target	sm_90a

	.elftype	@"ET_EXEC"


//--------------------- .note.nv.tkinfo           --------------------------
	.section	.note.nv.tkinfo,"",@"SHT_NOTE"
	.sectionflags	@"SHF_NOTE_NV_TKINFO"
	.tkinfo
        /*0018*/ 	.word	0x00000002
        /*0030*/ 	.string	""
        /*0030*/ 	.string	"ptxas"
        /*0030*/ 	.string	"Cuda compilation tools, release 13.0, V13.0.88"
        /*0030*/ 	.string	"Build cuda_13.0.r13.0/compiler.36424714_0"
        /*0030*/ 	.string	"-arch sm_90a -m 64 "



//--------------------- .note.nv.cuinfo           --------------------------
	.section	.note.nv.cuinfo,"",@"SHT_NOTE"
	.sectionflags	@"SHF_NOTE_NV_CUINFO"
        /*0018*/ 	.short	0x0002
        /*001a*/ 	.short	0x005a
        /*001c*/ 	.short	0x0082
	.zero		2


//--------------------- .nv.info                  --------------------------
	.section	.nv.info,"",@"SHT_CUDA_INFO"
	.align	4


	//----- nvinfo : EIATTR_REGCOUNT
	.align		4
        /*0000*/ 	.byte	0x04, 0x2f
        /*0002*/ 	.short	(.L_32 - .L_31)
	.align		4
.L_31:
        /*0004*/ 	.word	index@(_ZN7cutlass13device_kernelIN5flash11enable_sm90INS1_16FlashAttnFwdSm90INS1_25CollectiveMainloopFwdSm90ILi2EN4cute5tupleIJNS5_1CILi1EEES8_S8_EEENS6_IJNS7_ILi128EEENS7_ILi96EEENS7_ILi64EEEEEELi256ENS_10bfloat16_tEfNS_4arch4Sm90ELb1ELb0ELb1ELb1ELb1ELb1ELb1ELb1ELb0ELb1ELb1ELb0EEENS1_21CollectiveEpilogueFwdINS6_IJSA_NS7_ILi256EEESB_EEES9_SE_SG_Li256ELb1ELb1ELb1ELb0EEENS1_36VarlenDynamicPersistentTileSchedulerILi128ELi96ELi256ELi128ELb1ELb1ELb1ELb1ELb1ELb1EEEEEEEEEvNT_6ParamsE)
        /*0008*/ 	.word	0x000000a8


	//----- nvinfo : EIATTR_FRAME_SIZE
	.align		4
.L_32:
        /*000c*/ 	.byte	0x04, 0x11
        /*000e*/ 	.short	(.L_34 - .L_33)
	.align		4
.L_33:
        /*0010*/ 	.word	index@(_ZN7cutlass13device_kernelIN5flash11enable_sm90INS1_16FlashAttnFwdSm90INS1_25CollectiveMainloopFwdSm90ILi2EN4cute5tupleIJNS5_1CILi1EEES8_S8_EEENS6_IJNS7_ILi128EEENS7_ILi96EEENS7_ILi64EEEEEELi256ENS_10bfloat16_tEfNS_4arch4Sm90ELb1ELb0ELb1ELb1ELb1ELb1ELb1ELb1ELb0ELb1ELb1ELb0EEENS1_21CollectiveEpilogueFwdINS6_IJSA_NS7_ILi256EEESB_EEES9_SE_SG_Li256ELb1ELb1ELb1ELb0EEENS1_36VarlenDynamicPersistentTileSchedulerILi128ELi96ELi256ELi128ELb1ELb1ELb1ELb1ELb1ELb1EEEEEEEEEvNT_6ParamsE)
        /*0014*/ 	.word	0x00000210


	//----- nvinfo : EIATTR_REGCOUNT
	.align		4
.L_34:
        /*0018*/ 	.byte	0x04, 0x2f
        /*001a*/ 	.short	(.L_36 - .L_35)
	.align		4
.L_35:
        /*001c*/ 	.word	index@(_ZN7cutlass13device_kernelIN5flash11enable_sm90INS1_16FlashAttnFwdSm90INS1_25CollectiveMainloopFwdSm90ILi2EN4cute5tupleIJNS5_1CILi1EEES8_S8_EEENS6_IJNS7_ILi128EEENS7_ILi96EEENS7_ILi64EEEEEELi256ENS_10bfloat16_tEfNS_4arch4Sm90ELb1ELb0ELb1ELb1ELb1ELb0ELb1ELb1ELb0ELb1ELb1ELb0EEENS1_21CollectiveEpilogueFwdINS6_IJSA_NS7_ILi256EEESB_EEES9_SE_SG_Li256ELb1ELb1ELb1ELb0EEENS1_36VarlenDynamicPersistentTileSchedulerILi128ELi96ELi256ELi128ELb1ELb1ELb1ELb1ELb1ELb1EEEEEEEEEvNT_6ParamsE)
        /*0020*/ 	.word	0x000000a8


	//----- nvinfo : EIATTR_FRAME_SIZE
	.align		4
.L_36:
        /*0024*/ 	.byte	0x04, 0x11
        /*0026*/ 	.short	(.L_38 - .L_37)
	.align		4
.L_37:
        /*0028*/ 	.word	index@(_ZN7cutlass13device_kernelIN5flash11enable_sm90INS1_16FlashAttnFwdSm90INS1_25CollectiveMainloopFwdSm90ILi2EN4cute5tupleIJNS5_1CILi1EEES8_S8_EEENS6_IJNS7_ILi128EEENS7_ILi96EEENS7_ILi64EEEEEELi256ENS_10bfloat16_tEfNS_4arch4Sm90ELb1ELb0ELb1ELb1ELb1ELb0ELb1ELb1ELb0ELb1ELb1ELb0EEENS1_21CollectiveEpilogueFwdINS6_IJSA_NS7_ILi256EEESB_EEES9_SE_SG_Li256ELb1ELb1ELb1ELb0EEENS1_36VarlenDynamicPersistentTileSchedulerILi128ELi96ELi256ELi128ELb1ELb1ELb1ELb1ELb1ELb1EEEEEEEEEvNT_6ParamsE)
        /*002c*/ 	.word	0x00000040


	//----- nvinfo : EIATTR_REGCOUNT
	.align		4
.L_38:
        /*0030*/ 	.byte	0x04, 0x2f
        /*0032*/ 	.short	(.L_40 - .L_39)
	.align		4
.L_39:
        /*0034*/ 	.word	index@(_ZN7cutlass13device_kernelIN5flash11enable_sm90INS1_16FlashAttnFwdSm90INS1_25CollectiveMainloopFwdSm90ILi2EN4cute5tupleIJNS5_1CILi1EEES8_S8_EEENS6_IJNS7_ILi128EEENS7_ILi96EEENS7_ILi64EEEEEELi256ENS_10bfloat16_tEfNS_4arch4Sm90ELb1ELb0ELb1ELb1ELb1ELb1ELb0ELb1ELb0ELb1ELb1ELb0EEENS1_21CollectiveEpilogueFwdINS6_IJSA_NS7_ILi256EEESB_EEES9_SE_SG_Li256ELb1ELb1ELb1ELb0EEENS1_36VarlenDynamicPersistentTileSchedulerILi128ELi96ELi256ELi128ELb1ELb1ELb1ELb1ELb1ELb1EEEEEEEEEvNT_6ParamsE)
        /*0038*/ 	.word	0x000000a8


	//----- nvinfo : EIATTR_FRAME_SIZE
	.align		4
.L_40:
        /*003c*/ 	.byte	0x04, 0x11
        /*003e*/ 	.short	(.L_42 - .L_41)
	.align		4
.L_41:
        /*0040*/ 	.word	index@(_ZN7cutlass13device_kernelIN5flash11enable_sm90INS1_16FlashAttnFwdSm90INS1_25CollectiveMainloopFwdSm90ILi2EN4cute5tupleIJNS5_1CILi1EEES8_S8_EEENS6_IJNS7_ILi128EEENS7_ILi96EEENS7_ILi64EEEEEELi256ENS_10bfloat16_tEfNS_4arch4Sm90ELb1ELb0ELb1ELb1ELb1ELb1ELb0ELb1ELb0ELb1ELb1ELb0EEENS1_21CollectiveEpilogueFwdINS6_IJSA_NS7_ILi256EEESB_EEES9_SE_SG_Li256ELb1ELb1ELb1ELb0EEENS1_36VarlenDynamicPersistentTileSchedulerILi128ELi96ELi256ELi128ELb1ELb1ELb1ELb1ELb1ELb1EEEEEEEEEvNT_6ParamsE)
        /*0044*/ 	.word	0x00000168


	//----- nvinfo : EIATTR_REGCOUNT
	.align		4
.L_42:
        /*0048*/ 	.byte	0x04, 0x2f
        /*004a*/ 	.short	(.L_44 - .L_43)
	.align		4
.L_43:
        /*004c*/ 	.word	index@(_ZN7cutlass13device_kernelIN5flash11enable_sm90INS1_16FlashAttnFwdSm90INS1_25CollectiveMainloopFwdSm90ILi2EN4cute5tupleIJNS5_1CILi1EEES8_S8_EEENS6_IJNS7_ILi128EEENS7_ILi96EEENS7_ILi64EEEEEELi256ENS_10bfloat16_tEfNS_4arch4Sm90ELb1ELb0ELb1ELb1ELb1ELb0ELb0ELb1ELb0ELb1ELb1ELb0EEENS1_21CollectiveEpilogueFwdINS6_IJSA_NS7_ILi256EEESB_EEES9_SE_SG_Li256ELb1ELb1ELb1ELb0EEENS1_36VarlenDynamicPersistentTileSchedulerILi128ELi96ELi256ELi128ELb1ELb1ELb1ELb1ELb1ELb1EEEEEEEEEvNT_6ParamsE)
        /*0050*/ 	.word	0x000000a8


	//----- nvinfo : EIATTR_FRAME_SIZE
	.align		4
.L_44:
        /*0054*/ 	.byte	0x04, 0x11
        /*0056*/ 	.short	(.L_46 - .L_45)
	.align		4
.L_45:
        /*0058*/ 	.word	index@(_ZN7cutlass13device_kernelIN5flash11enable_sm90INS1_16FlashAttnFwdSm90INS1_25CollectiveMainloopFwdSm90ILi2EN4cute5tupleIJNS5_1CILi1EEES8_S8_EEENS6_IJNS7_ILi128EEENS7_ILi96EEENS7_ILi64EEEEEELi256ENS_10bfloat16_tEfNS_4arch4Sm90ELb1ELb0ELb1ELb1ELb1ELb0ELb0ELb1ELb0ELb1ELb1ELb0EEENS1_21CollectiveEpilogueFwdINS6_IJSA_NS7_ILi256EEESB_EEES9_SE_SG_Li256ELb1ELb1ELb1ELb0EEENS1_36VarlenDynamicPersistentTileSchedulerILi128ELi96ELi256ELi128ELb1ELb1ELb1ELb1ELb1ELb1EEEEEEEEEvNT_6ParamsE)
        /*005c*/ 	.word	0x00000030


	//----- nvinfo : EIATTR_REGCOUNT
	.align		4
.L_46:
        /*0060*/ 	.byte	0x04, 0x2f
        /*0062*/ 	.short	(.L_48 - .L_47)
	.align		4
.L_47:
        /*0064*/ 	.word	index@(_ZN7cutlass13device_kernelIN5flash11enable_sm90INS1_16FlashAttnFwdSm90INS1_25CollectiveMainloopFwdSm90ILi2EN4cute5tupleIJNS5_1CILi1EEES8_S8_EEENS6_IJNS7_ILi128EEENS7_ILi96EEENS7_ILi64EEEEEELi256ENS_10bfloat16_tEfNS_4arch4Sm90ELb1ELb0ELb1ELb0ELb1ELb0ELb1ELb1ELb0ELb1ELb1ELb0EEENS1_21CollectiveEpilogueFwdINS6_IJSA_NS7_ILi256EEESB_EEES9_SE_SG_Li256ELb0ELb1ELb1ELb0EEENS1_19SingleTileSchedulerILb0ELb1ELb1ELi128EEEEEEEEEvNT_6ParamsE)
        /*0068*/ 	.word	0x000000a8


	//----- nvinfo : EIATTR_FRAME_SIZE
	.align		4
.L_48:
        /*006c*/ 	.byte	0x04, 0x11
        /*006e*/ 	.short	(.L_50 - .L_49)
	.align		4
.L_49:
        /*0070*/ 	.word	index@(_ZN7cutlass13device_kernelIN5flash11enable_sm90INS1_16FlashAttnFwdSm90INS1_25CollectiveMainloopFwdSm90ILi2EN4cute5tupleIJNS5_1CILi1EEES8_S8_EEENS6_IJNS7_ILi128EEENS7_ILi96EEENS7_ILi64EEEEEELi256ENS_10bfloat16_tEfNS_4arch4Sm90ELb1ELb0ELb1ELb0ELb1ELb0ELb1ELb1ELb0ELb1ELb1ELb0EEENS1_21CollectiveEpilogueFwdINS6_IJSA_NS7_ILi256EEESB_EEES9_SE_SG_Li256ELb0ELb1ELb1ELb0EEENS1_19SingleTileSchedulerILb0ELb1ELb1ELi128EEEEEEEEEvNT_6ParamsE)
        /*0074*/ 	.word	0x00000008


	//----- nvinfo : EIATTR_REGCOUNT
	.align		4
.L_50:
        /*0078*/ 	.byte	0x04, 0x2f
        /*007a*/ 	.short	(.L_52 - .L_51)
	.align		4
.L_51:
        /*007c*/ 	.word	index@(_ZN7cutlass13device_kernelIN5flash11enable_sm90INS1_16FlashAttnFwdSm90INS1_25CollectiveMainloopFwdSm90ILi2EN4cute5tupleIJNS5_1CILi1EEES8_S8_EEENS6_IJNS7_ILi128EEENS7_ILi96EEENS7_ILi64EEEEEELi256ENS_10bfloat16_tEfNS_4arch4Sm90ELb1ELb0ELb1ELb0ELb1ELb0ELb0ELb1ELb0ELb1ELb1ELb0EEENS1_21CollectiveEpilogueFwdINS6_IJSA_NS7_ILi256EEESB_EEES9_SE_SG_Li256ELb0ELb1ELb1ELb0EEENS1_19SingleTileSchedulerILb0ELb1ELb1ELi128EEEEEEEEEvNT_6ParamsE)
        /*0080*/ 	.word	0x000000a8


	//----- nvinfo : EIATTR_FRAME_SIZE
	.align		4
.L_52:
        /*0084*/ 	.byte	0x04, 0x11
        /*0086*/ 	.short	(.L_54 - .L_53)
	.align		4
.L_53:
        /*0088*/ 	.word	index@(_ZN7cutlass13device_kernelIN5flash11enable_sm90INS1_16FlashAttnFwdSm90INS1_25CollectiveMainloopFwdSm90ILi2EN4cute5tupleIJNS5_1CILi1EEES8_S8_EEENS6_IJNS7_ILi128EEENS7_ILi96EEENS7_ILi64EEEEEELi256ENS_10bfloat16_tEfNS_4arch4Sm90ELb1ELb0ELb1ELb0ELb1ELb0ELb0ELb1ELb0ELb1ELb1ELb0EEENS1_21CollectiveEpilogueFwdINS6_IJSA_NS7_ILi256EEESB_EEES9_SE_SG_Li256ELb0ELb1ELb1ELb0EEENS1_19SingleTileSchedulerILb0ELb1ELb1ELi128EEEEEEEEEvNT_6ParamsE)
        /*008c*/ 	.word	0x00000000


	//----- nvinfo : EIATTR_REGCOUNT
	.align		4
.L_54:
        /*0090*/ 	.byte	0x04, 0x2f
        /*0092*/ 	.short	(.L_56 - .L_55)
	.align		4
.L_55:
        /*0094*/ 	.word	index@(_ZN7cutlass13device_kernelIN5flash11enable_sm90INS1_16FlashAttnFwdSm90INS1_25CollectiveMainloopFwdSm90ILi2EN4cute5tupleIJNS5_1CILi1EEES8_S8_EEENS6_IJNS7_ILi128EEENS7_ILi96EEENS7_ILi64EEEEEELi256ENS_10bfloat16_tEfNS_4arch4Sm90ELb0ELb1ELb1ELb1ELb1ELb1ELb1ELb1ELb0ELb1ELb1ELb0EEENS1_21CollectiveEpilogueFwdINS6_IJSA_NS7_ILi256EEESB_EEES9_SE_SG_Li256ELb1ELb1ELb1ELb0EEENS1_36VarlenDynamicPersistentTileSchedulerILi128ELi96ELi256ELi128ELb1ELb1ELb1ELb1ELb0ELb1EEEEEEEEEvNT_6ParamsE)
        /*0098*/ 	.word	0x000000a8


	//----- nvinfo : EIATTR_FRAME_SIZE
	.align		4
.L_56:
        /*009c*/ 	.byte	0x04, 0x11
        /*009e*/ 	.short	(.L_58 - .L_57)
	.align		4
.L_57:
        /*00a0*/ 	.word	index@($_ZN7cutlass13device_kernelIN5flash11enable_sm90INS1_16FlashAttnFwdSm90INS1_25CollectiveMainloopFwdSm90ILi2EN4cute5tupleIJNS5_1CILi1EEES8_S8_EEENS6_IJNS7_ILi128EEENS7_ILi96EEENS7_ILi64EEEEEELi256ENS_10bfloat16_tEfNS_4arch4Sm90ELb0ELb1ELb1ELb1ELb1ELb1ELb1ELb1ELb0ELb1ELb1ELb0EEENS1_21CollectiveEpilogueFwdINS6_IJSA_NS7_ILi256EEESB_EEES9_SE_SG_Li256ELb1ELb1ELb1ELb0EEENS1_36VarlenDynamicPersistentTileSchedulerILi128ELi96ELi256ELi128ELb1ELb1ELb1ELb1ELb0ELb1EEEEEEEEEvNT_6ParamsE$_ZZN5flash25CollectiveMainloopFwdSm90ILi2EN4cute5tupleIJNS1_1CILi1EEES4_S4_EEENS2_IJNS3_ILi128EEENS3_ILi96EEENS3_ILi64EEEEEELi256EN7cutlass10bfloat16_tEfNSA_4arch4Sm90ELb0ELb1ELb1ELb1ELb1ELb1ELb1ELb1ELb0ELb1ELb1ELb0EE3mmaINS_16FlashAttnFwdSm90ISE_NS_21CollectiveEpilogueFwdINS2_IJS6_NS3_ILi256EEES7_EEES5_SB_SD_Li256ELb1ELb1ELb1ELb0EEENS_36VarlenDynamicPersistentTileSchedulerILi128ELi96ELi256ELi128ELb1ELb1ELb1ELb1ELb0ELb1EEEE13SharedStorageENS1_6TensorINS1_11ArrayEngineIfLm128EEENS1_6LayoutINS2_IJNS2_IJNS3_ILi2EEEST_NS3_ILi32EEEEEES4_S4_EEENS2_IJNS2_IJS4_ST_NS3_ILi4EEEEEENS3_ILi0EEESZ_EEEEEEENS_7SoftmaxILi2ELi0EEEEEbRKNSE_6ParamsENSA_13PipelineAsyncILi2EEES19_RNSA_13PipelineStateILj2EEERT0_RT1_iRiRKNS_16SeqlenInfoQKNewKILb1ELb1EEENS2_IJiiiiEEERT_ENKUliT_T0_T1_E_clIZSF_ISO_S12_S14_EbS17_S19_S19_S1C_S1E_S1G_iS1H_S1L_S1M_S1O_EUlRS1P_iE0_NS3_ILb1EEES1W_EEDaiS1P_S1Q_S1R_)
        /*00a4*/ 	.word	0x00000530


	//----- nvinfo : EIATTR_FRAME_SIZE
	.align		4
.L_58:
        /*00a8*/ 	.byte	0x04, 0x11
        /*00aa*/ 	.short	(.L_60 - .L_59)
	.align		4
.L_59:
        /*00ac*/ 	.word	index@(_ZN7cutlass13device_kernelIN5flash11enable_sm90INS1_16FlashAttnFwdSm90INS1_25CollectiveMainloopFwdSm90ILi2EN4cute5tupleIJNS5_1CILi1EEES8_S8_EEENS6_IJNS7_ILi128EEENS7_ILi96EEENS7_ILi64EEEEEELi256ENS_10bfloat16_tEfNS_4arch4Sm90ELb0ELb1ELb1ELb1ELb1ELb1ELb1ELb1ELb0ELb1ELb1ELb0EEENS1_21CollectiveEpilogueFwdINS6_IJSA_NS7_ILi256EEESB_EEES9_SE_SG_Li256ELb1ELb1ELb1ELb0EEENS1_36VarlenDynamicPersistentTileSchedulerILi128ELi96ELi256ELi128ELb1ELb1ELb1ELb1ELb0ELb1EEEEEEEEEvNT_6ParamsE)
        /*00b0*/ 	.word	0x00000530


	//----- nvinfo : EIATTR_REGCOUNT
	.align		4
.L_60:
        /*00b4*/ 	.byte	0x04, 0x2f
        /*00b6*/ 	.short	(.L_62 - .L_61)
	.align		4
.L_61:
        /*00b8*/ 	.word	index@(_ZN7cutlass13device_kernelIN5flash11enable_sm90INS1_16FlashAttnFwdSm90INS1_25CollectiveMainloopFwdSm90ILi2EN4cute5tupleIJNS5_1CILi1EEES8_S8_EEENS6_IJNS7_ILi128EEENS7_ILi96EEENS7_ILi64EEEEEELi256ENS_10bfloat16_tEfNS_4arch4Sm90ELb0ELb1ELb1ELb1ELb1ELb0ELb1ELb1ELb0ELb1ELb1ELb0EEENS1_21CollectiveEpilogueFwdINS6_IJSA_NS7_ILi256EEESB_EEES9_SE_SG_Li256ELb1ELb1ELb1ELb0EEENS1_36VarlenDynamicPersistentTileSchedulerILi128ELi96ELi256ELi128ELb1ELb1ELb1ELb1ELb0ELb1EEEEEEEEEvNT_6ParamsE)
        /*00bc*/ 	.word	0x000000a8


	//----- nvinfo : EIATTR_FRAME_SIZE
	.align		4
.L_62:
        /*00c0*/ 	.byte	0x04, 0x11
        /*00c2*/ 	.short	(.L_64 - .L_63)
	.align		4
.L_63:
        /*00c4*/ 	.word	index@($_ZN7cutlass13device_kernelIN5flash11enable_sm90INS1_16FlashAttnFwdSm90INS1_25CollectiveMainloopFwdSm90ILi2EN4cute5tupleIJNS5_1CILi1EEES8_S8_EEENS6_IJNS7_ILi128EEENS7_ILi96EEENS7_ILi64EEEEEELi256ENS_10bfloat16_tEfNS_4arch4Sm90ELb0ELb1ELb1ELb1ELb1ELb0ELb1ELb1ELb0ELb1ELb1ELb0EEENS1_21CollectiveEpilogueFwdINS6_IJSA_NS7_ILi256EEESB_EEES9_SE_SG_Li256ELb1ELb1ELb1ELb0EEENS1_36VarlenDynamicPersistentTileSchedulerILi128ELi96ELi256ELi128ELb1ELb1ELb1ELb1ELb0ELb1EEEEEEEEEvNT_6ParamsE$_ZZN5flash25CollectiveMainloopFwdSm90ILi2EN4cute5tupleIJNS1_1CILi1EEES4_S4_EEENS2_IJNS3_ILi128EEENS3_ILi96EEENS3_ILi64EEEEEELi256EN7cutlass10bfloat16_tEfNSA_4arch4Sm90ELb0ELb1ELb1ELb1ELb1ELb0ELb1ELb1ELb0ELb1ELb1ELb0EE3mmaINS_16FlashAttnFwdSm90ISE_NS_21CollectiveEpilogueFwdINS2_IJS6_NS3_ILi256EEES7_EEES5_SB_SD_Li256ELb1ELb1ELb1ELb0EEENS_36VarlenDynamicPersistentTileSchedulerILi128ELi96ELi256ELi128ELb1ELb1ELb1ELb1ELb0ELb1EEEE13SharedStorageENS1_6TensorINS1_11ArrayEngineIfLm128EEENS1_6LayoutINS2_IJNS2_IJNS3_ILi2EEEST_NS3_ILi32EEEEEES4_S4_EEENS2_IJNS2_IJS4_ST_NS3_ILi4EEEEEENS3_ILi0EEESZ_EEEEEEENS_7SoftmaxILi2ELi0EEEEEbRKNSE_6ParamsENSA_13PipelineAsyncILi2EEES19_RNSA_13PipelineStateILj2EEERT0_RT1_iRiRKNS_16SeqlenInfoQKNewKILb1ELb0EEENS2_IJiiiiEEERT_ENKUliT_T0_T1_E_clIZSF_ISO_S12_S14_EbS17_S19_S19_S1C_S1E_S1G_iS1H_S1L_S1M_S1O_EUlRS1P_iE1_NS3_ILb0EEENS3_ILb1EEEEEDaiS1P_S1Q_S1R_)
        /*00c8*/ 	.word	0x000004e0


	//----- nvinfo : EIATTR_FRAME_SIZE
	.align		4
.L_64:
        /*00cc*/ 	.byte	0x04, 0x11
        /*00ce*/ 	.short	(.L_66 - .L_65)
	.align		4
.L_65:
        /*00d0*/ 	.word	index@(_ZN7cutlass13device_kernelIN5flash11enable_sm90INS1_16FlashAttnFwdSm90INS1_25CollectiveMainloopFwdSm90ILi2EN4cute5tupleIJNS5_1CILi1EEES8_S8_EEENS6_IJNS7_ILi128EEENS7_ILi96EEENS7_ILi64EEEEEELi256ENS_10bfloat16_tEfNS_4arch4Sm90ELb0ELb1ELb1ELb1ELb1ELb0ELb1ELb1ELb0ELb1ELb1ELb0EEENS1_21CollectiveEpilogueFwdINS6_IJSA_NS7_ILi256EEESB_EEES9_SE_SG_Li256ELb1ELb1ELb1ELb0EEENS1_36VarlenDynamicPersistentTileSchedulerILi128ELi96ELi256ELi128ELb1ELb1ELb1ELb1ELb0ELb1EEEEEEEEEvNT_6ParamsE)
        /*00d4*/ 	.word	0x000004e0


	//----- nvinfo : EIATTR_REGCOUNT
	.align		4
.L_66:
        /*00d8*/ 	.byte	0x04, 0x2f
        /*00da*/ 	.short	(.L_68 - .L_67)
	.align		4
.L_67:
        /*00dc*/ 	.word	index@(_ZN7cutlass13device_kernelIN5flash11enable_sm90INS1_16FlashAttnFwdSm90INS1_25CollectiveMainloopFwdSm90ILi2EN4cute5tupleIJNS5_1CILi1EEES8_S8_EEENS6_IJNS7_ILi128EEENS7_ILi96EEENS7_ILi64EEEEEELi256ENS_10bfloat16_tEfNS_4arch4Sm90ELb0ELb1ELb1ELb1ELb1ELb1ELb0ELb1ELb0ELb1ELb1ELb0EEENS1_21CollectiveEpilogueFwdINS6_IJSA_NS7_ILi256EEESB_EEES9_SE_SG_Li256ELb1ELb1ELb1ELb0EEENS1_36VarlenDynamicPersistentTileSchedulerILi128ELi96ELi256ELi128ELb1ELb1ELb1ELb1ELb0ELb1EEEEEEEEEvNT_6ParamsE)
        /*00e0*/ 	.word	0x000000a8


	//----- nvinfo : EIATTR_FRAME_SIZE
	.align		4
.L_68:
        /*00e4*/ 	.byte	0x04, 0x11
        /*00e6*/ 	.short	(.L_70 - .L_69)
	.align		4
.L_69:
        /*00e8*/ 	.word	index@($_ZN7cutlass13device_kernelIN5flash11enable_sm90INS1_16FlashAttnFwdSm90INS1_25CollectiveMainloopFwdSm90ILi2EN4cute5tupleIJNS5_1CILi1EEES8_S8_EEENS6_IJNS7_ILi128EEENS7_ILi96EEENS7_ILi64EEEEEELi256ENS_10bfloat16_tEfNS_4arch4Sm90ELb0ELb1ELb1ELb1ELb1ELb1ELb0ELb1ELb0ELb1ELb1ELb0EEENS1_21CollectiveEpilogueFwdINS6_IJSA_NS7_ILi256EEESB_EEES9_SE_SG_Li256ELb1ELb1ELb1ELb0EEENS1_36VarlenDynamicPersistentTileSchedulerILi128ELi96ELi256ELi128ELb1ELb1ELb1ELb1ELb0ELb1EEEEEEEEEvNT_6ParamsE$_ZZN5flash25CollectiveMainloopFwdSm90ILi2EN4cute5tupleIJNS1_1CILi1EEES4_S4_EEENS2_IJNS3_ILi128EEENS3_ILi96EEENS3_ILi64EEEEEELi256EN7cutlass10bfloat16_tEfNSA_4arch4Sm90ELb0ELb1ELb1ELb1ELb1ELb1ELb0ELb1ELb0ELb1ELb1ELb0EE3mmaINS_16FlashAttnFwdSm90ISE_NS_21CollectiveEpilogueFwdINS2_IJS6_NS3_ILi256EEES7_EEES5_SB_SD_Li256ELb1ELb1ELb1ELb0EEENS_36VarlenDynamicPersistentTileSchedulerILi128ELi96ELi256ELi128ELb1ELb1ELb1ELb1ELb0ELb1EEEE13SharedStorageENS1_6TensorINS1_11ArrayEngineIfLm128EEENS1_6LayoutINS2_IJNS2_IJNS3_ILi2EEEST_NS3_ILi32EEEEEES4_S4_EEENS2_IJNS2_IJS4_ST_NS3_ILi4EEEEEENS3_ILi0EEESZ_EEEEEEENS_7SoftmaxILi2ELi0EEEEEbRKNSE_6ParamsENSA_13PipelineAsyncILi2EEES19_RNSA_13PipelineStateILj2EEERT0_RT1_iRiRKNS_16SeqlenInfoQKNewKILb1ELb1EEENS2_IJiiiiEEERT_ENKUliT_T0_T1_E_clIZSF_ISO_S12_S14_EbS17_S19_S19_S1C_S1E_S1G_iS1H_S1L_S1M_S1O_EUlRS1P_iE0_NS3_ILb1EEES1W_EEDaiS1P_S1Q_S1R_)
        /*00ec*/ 	.word	0x00000440


	//----- nvinfo : EIATTR_FRAME_SIZE
	.align		4
.L_70:
        /*00f0*/ 	.byte	0x04, 0x11
        /*00f2*/ 	.short	(.L_72 - .L_71)
	.align		4
.L_71:
        /*00f4*/ 	.word	index@(_ZN7cutlass13device_kernelIN5flash11enable_sm90INS1_16FlashAttnFwdSm90INS1_25CollectiveMainloopFwdSm90ILi2EN4cute5tupleIJNS5_1CILi1EEES8_S8_EEENS6_IJNS7_ILi128EEENS7_ILi96EEENS7_ILi64EEEEEELi256ENS_10bfloat16_tEfNS_4arch4Sm90ELb0ELb1ELb1ELb1ELb1ELb1ELb0ELb1ELb0ELb1ELb1ELb0EEENS1_21CollectiveEpilogueFwdINS6_IJSA_NS7_ILi256EEESB_EEES9_SE_SG_Li256ELb1ELb1ELb1ELb0EEENS1_36VarlenDynamicPersistentTileSchedulerILi128ELi96ELi256ELi128ELb1ELb1ELb1ELb1ELb0ELb1EEEEEEEEEvNT_6ParamsE)
        /*00f8*/ 	.word	0x00000440


	//----- nvinfo : EIATTR_REGCOUNT
	.align		4
.L_72:
        /*00fc*/ 	.byte	0x04, 0x2f
        /*00fe*/ 	.short	(.L_74 - .L_73)
	.align		4
.L_73:
        /*0100*/ 	.word	index@(_ZN7cutlass13device_kernelIN5flash11enable_sm90INS1_16FlashAttnFwdSm90INS1_25CollectiveMainloopFwdSm90ILi2EN4cute5tupleIJNS5_1CILi1EEES8_S8_EEENS6_IJNS7_ILi128EEENS7_ILi96EEENS7_ILi64EEEEEELi256ENS_10bfloat16_tEfNS_4arch4Sm90ELb0ELb1ELb1ELb1ELb1ELb0ELb0ELb1ELb0ELb1ELb1ELb0EEENS1_21CollectiveEpilogueFwdINS6_IJSA_NS7_ILi256EEESB_EEES9_SE_SG_Li256ELb1ELb1ELb1ELb0EEENS1_36VarlenDynamicPersistentTileSchedulerILi128ELi96ELi256ELi128ELb1ELb1ELb1ELb1ELb0ELb1EEEEEEEEEvNT_6ParamsE)
        /*0104*/ 	.word	0x000000a8


	//----- nvinfo : EIATTR_FRAME_SIZE
	.align		4
.L_74:
        /*0108*/ 	.byte	0x04, 0x11
        /*010a*/ 	.short	(.L_76 - .L_75)
	.align		4
.L_75:
        /*010c*/ 	.word	index@($_ZN7cutlass13device_kernelIN5flash11enable_sm90INS1_16FlashAttnFwdSm90INS1_25CollectiveMainloopFwdSm90ILi2EN4cute5tupleIJNS5_1CILi1EEES8_S8_EEENS6_IJNS7_ILi128EEENS7_ILi96EEENS7_ILi64EEEEEELi256ENS_10bfloat16_tEfNS_4arch4Sm90ELb0ELb1ELb1ELb1ELb1ELb0ELb0ELb1ELb0ELb1ELb1ELb0EEENS1_21CollectiveEpilogueFwdINS6_IJSA_NS7_ILi256EEESB_EEES9_SE_SG_Li256ELb1ELb1ELb1ELb0EEENS1_36VarlenDynamicPersistentTileSchedulerILi128ELi96ELi256ELi128ELb1ELb1ELb1ELb1ELb0ELb1EEEEEEEEEvNT_6ParamsE$_ZZN5flash25CollectiveMainloopFwdSm90ILi2EN4cute5tupleIJNS1_1CILi1EEES4_S4_EEENS2_IJNS3_ILi128EEENS3_ILi96EEENS3_ILi64EEEEEELi256EN7cutlass10bfloat16_tEfNSA_4arch4Sm90ELb0ELb1ELb1ELb1ELb1ELb0ELb0ELb1ELb0ELb1ELb1ELb0EE3mmaINS_16FlashAttnFwdSm90ISE_NS_21CollectiveEpilogueFwdINS2_IJS6_NS3_ILi256EEES7_EEES5_SB_SD_Li256ELb1ELb1ELb1ELb0EEENS_36VarlenDynamicPersistentTileSchedulerILi128ELi96ELi256ELi128ELb1ELb1ELb1ELb1ELb0ELb1EEEE13SharedStorageENS1_6TensorINS1_11ArrayEngineIfLm128EEENS1_6LayoutINS2_IJNS2_IJNS3_ILi2EEEST_NS3_ILi32EEEEEES4_S4_EEENS2_IJNS2_IJS4_ST_NS3_ILi4EEEEEENS3_ILi0EEESZ_EEEEEEENS_7SoftmaxILi2ELi0EEEEEbRKNSE_6ParamsENSA_13PipelineAsyncILi2EEES19_RNSA_13PipelineStateILj2EEERT0_RT1_iRiRKNS_16SeqlenInfoQKNewKILb1ELb0EEENS2_IJiiiiEEERT_ENKUliT_T0_T1_E_clIZSF_ISO_S12_S14_EbS17_S19_S19_S1C_S1E_S1G_iS1H_S1L_S1M_S1O_EUlRS1P_iE1_NS3_ILb0EEENS3_ILb1EEEEEDaiS1P_S1Q_S1R_)
        /*0110*/ 	.word	0x00000470


	//----- nvinfo : EIATTR_FRAME_SIZE
	.align		4
.L_76:
        /*0114*/ 	.byte	0x04, 0x11
        /*0116*/ 	.short	(.L_78 - .L_77)
	.align		4
.L_77:
        /*0118*/ 	.word	index@(_ZN7cutlass13device_kernelIN5flash11enable_sm90INS1_16FlashAttnFwdSm90INS1_25CollectiveMainloopFwdSm90ILi2EN4cute5tupleIJNS5_1CILi1EEES8_S8_EEENS6_IJNS7_ILi128EEENS7_ILi96EEENS7_ILi64EEEEEELi256ENS_10bfloat16_tEfNS_4arch4Sm90ELb0ELb1ELb1ELb1ELb1ELb0ELb0ELb1ELb0ELb1ELb1ELb0EEENS1_21CollectiveEpilogueFwdINS6_IJSA_NS7_ILi256EEESB_EEES9_SE_SG_Li256ELb1ELb1ELb1ELb0EEENS1_36VarlenDynamicPersistentTileSchedulerILi128ELi96ELi256ELi128ELb1ELb1ELb1ELb1ELb0ELb1EEEEEEEEEvNT_6ParamsE)
        /*011c*/ 	.word	0x00000470


	//----- nvinfo : EIATTR_REGCOUNT
	.align		4
.L_78:
        /*0120*/ 	.byte	0x04, 0x2f
        /*0122*/ 	.short	(.L_80 - .L_79)
	.align		4
.L_79:
        /*0124*/ 	.word	index@(_ZN7cutlass13device_kernelIN5flash11enable_sm90INS1_16FlashAttnFwdSm90INS1_25CollectiveMainloopFwdSm90ILi2EN4cute5tupleIJNS5_1CILi1EEES8_S8_EEENS6_IJNS7_ILi128EEENS7_ILi96EEENS7_ILi64EEEEEELi256ENS_10bfloat16_tEfNS_4arch4Sm90ELb0ELb1ELb1ELb0ELb1ELb0ELb1ELb1ELb0ELb1ELb1ELb0EEENS1_21CollectiveEpilogueFwdINS6_IJSA_NS7_ILi256EEESB_EEES9_SE_SG_Li256ELb0ELb1ELb1ELb0EEENS1_19SingleTileSchedulerILb0ELb1ELb1ELi128EEEEEEEEEvNT_6ParamsE)
        /*0128*/ 	.word	0x000000a8


	//----- nvinfo : EIATTR_FRAME_SIZE
	.align		4
.L_80:
        /*012c*/ 	.byte	0x04, 0x11
        /*012e*/ 	.short	(.L_82 - .L_81)
	.align		4
.L_81:
        /*0130*/ 	.word	index@($_ZN7cutlass13device_kernelIN5flash11enable_sm90INS1_16FlashAttnFwdSm90INS1_25CollectiveMainloopFwdSm90ILi2EN4cute5tupleIJNS5_1CILi1EEES8_S8_EEENS6_IJNS7_ILi128EEENS7_ILi96EEENS7_ILi64EEEEEELi256ENS_10bfloat16_tEfNS_4arch4Sm90ELb0ELb1ELb1ELb0ELb1ELb0ELb1ELb1ELb0ELb1ELb1ELb0EEENS1_21CollectiveEpilogueFwdINS6_IJSA_NS7_ILi256EEESB_EEES9_SE_SG_Li256ELb0ELb1ELb1ELb0EEENS1_19SingleTileSchedulerILb0ELb1ELb1ELi128EEEEEEEEEvNT_6ParamsE$_ZZN5flash25CollectiveMainloopFwdSm90ILi2EN4cute5tupleIJNS1_1CILi1EEES4_S4_EEENS2_IJNS3_ILi128EEENS3_ILi96EEENS3_ILi64EEEEEELi256EN7cutlass10bfloat16_tEfNSA_4arch4Sm90ELb0ELb1ELb1ELb0ELb1ELb0ELb1ELb1ELb0ELb1ELb1ELb0EE3mmaINS_16FlashAttnFwdSm90ISE_NS_21CollectiveEpilogueFwdINS2_IJS6_NS3_ILi256EEES7_EEES5_SB_SD_Li256ELb0ELb1ELb1ELb0EEENS_19SingleTileSchedulerILb0ELb1ELb1ELi128EEEE13SharedStorageENS1_6TensorINS1_11ArrayEngineIfLm128EEENS1_6LayoutINS2_IJNS2_IJNS3_ILi2EEEST_NS3_ILi32EEEEEES4_S4_EEENS2_IJNS2_IJS4_ST_NS3_ILi4EEEEEENS3_ILi0EEESZ_EEEEEEENS_7SoftmaxILi2ELi0EEEEEbRKNSE_6ParamsENSA_13PipelineAsyncILi2EEES19_RNSA_13PipelineStateILj2EEERT0_RT1_iRiRKNS_16SeqlenInfoQKNewKILb0ELb0EEENS2_IJiiiiEEERT_ENKUliT_T0_T1_E_clIZSF_ISO_S12_S14_EbS17_S19_S19_S1C_S1E_S1G_iS1H_S1L_S1M_S1O_EUlRS1P_iE1_NS3_ILb0EEENS3_ILb1EEEEEDaiS1P_S1Q_S1R_)
        /*0134*/ 	.word	0x00006000


	//----- nvinfo : EIATTR_FRAME_SIZE
	.align		4
.L_82:
        /*0138*/ 	.byte	0x04, 0x11
        /*013a*/ 	.short	(.L_84 - .L_83)
	.align		4
.L_83:
        /*013c*/ 	.word	index@(_ZN7cutlass13device_kernelIN5flash11enable_sm90INS1_16FlashAttnFwdSm90INS1_25CollectiveMainloopFwdSm90ILi2EN4cute5tupleIJNS5_1CILi1EEES8_S8_EEENS6_IJNS7_ILi128EEENS7_ILi96EEENS7_ILi64EEEEEELi256ENS_10bfloat16_tEfNS_4arch4Sm90ELb0ELb1ELb1ELb0ELb1ELb0ELb1ELb1ELb0ELb1ELb1ELb0EEENS1_21CollectiveEpilogueFwdINS6_IJSA_NS7_ILi256EEESB_EEES9_SE_SG_Li256ELb0ELb1ELb1ELb0EEENS1_19SingleTileSchedulerILb0ELb1ELb1ELi128EEEEEEEEEvNT_6ParamsE)
        /*0140*/ 	.word	0x00006000


	//----- nvinfo : EIATTR_REGCOUNT
	.align		4
.L_84:
        /*0144*/ 	.byte	0x04, 0x2f
        /*0146*/ 	.short	(.L_86 - .L_85)
	.align		4
.L_85:
        /*0148*/ 	.word	index@(_ZN7cutlass13device_kernelIN5flash11enable_sm90INS1_16FlashAttnFwdSm90INS1_25CollectiveMainloopFwdSm90ILi2EN4cute5tupleIJNS5_1CILi1EEES8_S8_EEENS6_IJNS7_ILi128EEENS7_ILi96EEENS7_ILi64EEEEEELi256ENS_10bfloat16_tEfNS_4arch4Sm90ELb0ELb1ELb1ELb0ELb1ELb0ELb0ELb1ELb0ELb1ELb1ELb0EEENS1_21CollectiveEpilogueFwdINS6_IJSA_NS7_ILi256EEESB_EEES9_SE_SG_Li256ELb0ELb1ELb1ELb0EEENS1_19SingleTileSchedulerILb0ELb1ELb1ELi128EEEEEEEEEvNT_6ParamsE)
        /*014c*/ 	.word	0x000000a8


	//----- nvinfo : EIATTR_FRAME_SIZE
	.align		4
.L_86:
        /*0150*/ 	.byte	0x04, 0x11
        /*0152*/ 	.short	(.L_88 - .L_87)
	.align		4
.L_87:
        /*0154*/ 	.word	index@($_ZN7cutlass13device_kernelIN5flash11enable_sm90INS1_16FlashAttnFwdSm90INS1_25CollectiveMainloopFwdSm90ILi2EN4cute5tupleIJNS5_1CILi1EEES8_S8_EEENS6_IJNS7_ILi128EEENS7_ILi96EEENS7_ILi64EEEEEELi256ENS_10bfloat16_tEfNS_4arch4Sm90ELb0ELb1ELb1ELb0ELb1ELb0ELb0ELb1ELb0ELb1ELb1ELb0EEENS1_21CollectiveEpilogueFwdINS6_IJSA_NS7_ILi256EEESB_EEES9_SE_SG_Li256ELb0ELb1ELb1ELb0EEENS1_19SingleTileSchedulerILb0ELb1ELb1ELi128EEEEEEEEEvNT_6ParamsE$_ZZN5flash25CollectiveMainloopFwdSm90ILi2EN4cute5tupleIJNS1_1CILi1EEES4_S4_EEENS2_IJNS3_ILi128EEENS3_ILi96EEENS3_ILi64EEEEEELi256EN7cutlass10bfloat16_tEfNSA_4arch4Sm90ELb0ELb1ELb1ELb0ELb1ELb0ELb0ELb1ELb0ELb1ELb1ELb0EE3mmaINS_16FlashAttnFwdSm90ISE_NS_21CollectiveEpilogueFwdINS2_IJS6_NS3_ILi256EEES7_EEES5_SB_SD_Li256ELb0ELb1ELb1ELb0EEENS_19SingleTileSchedulerILb0ELb1ELb1ELi128EEEE13SharedStorageENS1_6TensorINS1_11ArrayEngineIfLm128EEENS1_6LayoutINS2_IJNS2_IJNS3_ILi2EEEST_NS3_ILi32EEEEEES4_S4_EEENS2_IJNS2_IJS4_ST_NS3_ILi4EEEEEENS3_ILi0EEESZ_EEEEEEENS_7SoftmaxILi2ELi0EEEEEbRKNSE_6ParamsENSA_13PipelineAsyncILi2EEES19_RNSA_13PipelineStateILj2EEERT0_RT1_iRiRKNS_16SeqlenInfoQKNewKILb0ELb0EEENS2_IJiiiiEEERT_ENKUliT_T0_T1_E_clIZSF_ISO_S12_S14_EbS17_S19_S19_S1C_S1E_S1G_iS1H_S1L_S1M_S1O_EUlRS1P_iE1_NS3_ILb0EEENS3_ILb1EEEEEDaiS1P_S1Q_S1R_)
        /*0158*/ 	.word	0x00000420


	//----- nvinfo : EIATTR_FRAME_SIZE
	.align		4
.L_88:
        /*015c*/ 	.byte	0x04, 0x11
        /*015e*/ 	.short	(.L_90 - .L_89)
	.align		4
.L_89:
        /*0160*/ 	.word	index@(_ZN7cutlass13device_kernelIN5flash11enable_sm90INS1_16FlashAttnFwdSm90INS1_25CollectiveMainloopFwdSm90ILi2EN4cute5tupleIJNS5_1CILi1EEES8_S8_EEENS6_IJNS7_ILi128EEENS7_ILi96EEENS7_ILi64EEEEEELi256ENS_10bfloat16_tEfNS_4arch4Sm90ELb0ELb1ELb1ELb0ELb1ELb0ELb0ELb1ELb0ELb1ELb1ELb0EEENS1_21CollectiveEpilogueFwdINS6_IJSA_NS7_ILi256EEESB_EEES9_SE_SG_Li256ELb0ELb1ELb1ELb0EEENS1_19SingleTileSchedulerILb0ELb1ELb1ELi128EEEEEEEEEvNT_6ParamsE)
        /*0164*/ 	.word	0x00000420


	//----- nvinfo : EIATTR_REGCOUNT
	.align		4
.L_90:
        /*0168*/ 	.byte	0x04, 0x2f
        /*016a*/ 	.short	(.L_92 - .L_91)
	.align		4
.L_91:
        /*016c*/ 	.word	index@(_ZN7cutlass13device_kernelIN5flash11enable_sm90INS1_16FlashAttnFwdSm90INS1_25CollectiveMainloopFwdSm90ILi2EN4cute5tupleIJNS5_1CILi1EEES8_S8_EEENS6_IJNS7_ILi128EEENS7_ILi96EEENS7_ILi64EEEEEELi256ENS_10bfloat16_tEfNS_4arch4Sm90ELb0ELb0ELb1ELb1ELb1ELb1ELb1ELb1ELb0ELb1ELb1ELb0EEENS1_21CollectiveEpilogueFwdINS6_IJSA_NS7_ILi256EEESB_EEES9_SE_SG_Li256ELb1ELb1ELb1ELb0EEENS1_36VarlenDynamicPersistentTileSchedulerILi128ELi96ELi256ELi128ELb1ELb1ELb1ELb0ELb1ELb1EEEEEEEEEvNT_6ParamsE)
        /*0170*/ 	.word	0x000000a8


	//----- nvinfo : EIATTR_FRAME_SIZE
	.align		4
.L_92:
        /*0174*/ 	.byte	0x04, 0x11
        /*0176*/ 	.short	(.L_94 - .L_93)
	.align		4
.L_93:
        /*0178*/ 	.word	index@(_ZN7cutlass13device_kernelIN5flash11enable_sm90INS1_16FlashAttnFwdSm90INS1_25CollectiveMainloopFwdSm90ILi2EN4cute5tupleIJNS5_1CILi1EEES8_S8_EEENS6_IJNS7_ILi128EEENS7_ILi96EEENS7_ILi64EEEEEELi256ENS_10bfloat16_tEfNS_4arch4Sm90ELb0ELb0ELb1ELb1ELb1ELb1ELb1ELb1ELb0ELb1ELb1ELb0EEENS1_21CollectiveEpilogueFwdINS6_IJSA_NS7_ILi256EEESB_EEES9_SE_SG_Li256ELb1ELb1ELb1ELb0EEENS1_36VarlenDynamicPersistentTileSchedulerILi128ELi96ELi256ELi128ELb1ELb1ELb1ELb0ELb1ELb1EEEEEEEEEvNT_6ParamsE)
        /*017c*/ 	.word	0x000001a0


	//----- nvinfo : EIATTR_REGCOUNT
	.align		4
.L_94:
        /*0180*/ 	.byte	0x04, 0x2f
        /*0182*/ 	.short	(.L_96 - .L_95)
	.align		4
.L_95:
        /*0184*/ 	.word	index@(_ZN7cutlass13device_kernelIN5flash11enable_sm90INS1_16FlashAttnFwdSm90INS1_25CollectiveMainloopFwdSm90ILi2EN4cute5tupleIJNS5_1CILi1EEES8_S8_EEENS6_IJNS7_ILi128EEENS7_ILi96EEENS7_ILi64EEEEEELi256ENS_10bfloat16_tEfNS_4arch4Sm90ELb0ELb0ELb1ELb1ELb1ELb0ELb1ELb1ELb0ELb1ELb1ELb0EEENS1_21CollectiveEpilogueFwdINS6_IJSA_NS7_ILi256EEESB_EEES9_SE_SG_Li256ELb1ELb1ELb1ELb0EEENS1_36VarlenDynamicPersistentTileSchedulerILi128ELi96ELi256ELi128ELb1ELb1ELb1ELb0ELb1ELb1EEEEEEEEEvNT_6ParamsE)
        /*0188*/ 	.word	0x000000a8


	//----- nvinfo : EIATTR_FRAME_SIZE
	.align		4
.L_96:
        /*018c*/ 	.byte	0x04, 0x11
        /*018e*/ 	.short	(.L_98 - .L_97)
	.align		4
.L_97:
        /*0190*/ 	.word	index@(_ZN7cutlass13device_kernelIN5flash11enable_sm90INS1_16FlashAttnFwdSm90INS1_25CollectiveMainloopFwdSm90ILi2EN4cute5tupleIJNS5_1CILi1EEES8_S8_EEENS6_IJNS7_ILi128EEENS7_ILi96EEENS7_ILi64EEEEEELi256ENS_10bfloat16_tEfNS_4arch4Sm90ELb0ELb0ELb1ELb1ELb1ELb0ELb1ELb1ELb0ELb1ELb1ELb0EEENS1_21CollectiveEpilogueFwdINS6_IJSA_NS7_ILi256EEESB_EEES9_SE_SG_Li256ELb1ELb1ELb1ELb0EEENS1_36VarlenDynamicPersistentTileSchedulerILi128ELi96ELi256ELi128ELb1ELb1ELb1ELb0ELb1ELb1EEEEEEEEEvNT_6ParamsE)
        /*0194*/ 	.word	0x00000040


	//----- nvinfo : EIATTR_REGCOUNT
	.align		4
.L_98:
        /*0198*/ 	.byte	0x04, 0x2f
        /*019a*/ 	.short	(.L_100 - .L_99)
	.align		4
.L_99:
        /*019c*/ 	.word	index@(_ZN7cutlass13device_kernelIN5flash11enable_sm90INS1_16FlashAttnFwdSm90INS1_25CollectiveMainloopFwdSm90ILi2EN4cute5tupleIJNS5_1CILi1EEES8_S8_EEENS6_IJNS7_ILi128EEENS7_ILi96EEENS7_ILi64EEEEEELi256ENS_10bfloat16_tEfNS_4arch4Sm90ELb0ELb0ELb1ELb1ELb1ELb1ELb0ELb1ELb0ELb1ELb1ELb0EEENS1_21CollectiveEpilogueFwdINS6_IJSA_NS7_ILi256EEESB_EEES9_SE_SG_Li256ELb1ELb1ELb1ELb0EEENS1_36VarlenDynamicPersistentTileSchedulerILi128ELi96ELi256ELi128ELb1ELb1ELb1ELb0ELb1ELb1EEEEEEEEEvNT_6ParamsE)
        /*01a0*/ 	.word	0x000000a8


	//----- nvinfo : EIATTR_FRAME_SIZE
	.align		4
.L_100:
        /*01a4*/ 	.byte	0x04, 0x11
        /*01a6*/ 	.short	(.L_102 - .L_101)
	.align		4
.L_101:
        /*01a8*/ 	.word	index@(_ZN7cutlass13device_kernelIN5flash11enable_sm90INS1_16FlashAttnFwdSm90INS1_25CollectiveMainloopFwdSm90ILi2EN4cute5tupleIJNS5_1CILi1EEES8_S8_EEENS6_IJNS7_ILi128EEENS7_ILi96EEENS7_ILi64EEEEEELi256ENS_10bfloat16_tEfNS_4arch4Sm90ELb0ELb0ELb1ELb1ELb1ELb1ELb0ELb1ELb0ELb1ELb1ELb0EEENS1_21CollectiveEpilogueFwdINS6_IJSA_NS7_ILi256EEESB_EEES9_SE_SG_Li256ELb1ELb1ELb1ELb0EEENS1_36VarlenDynamicPersistentTileSchedulerILi128ELi96ELi256ELi128ELb1ELb1ELb1ELb0ELb1ELb1EEEEEEEEEvNT_6ParamsE)
        /*01ac*/ 	.word	0x00000160


	//----- nvinfo : EIATTR_REGCOUNT
	.align		4
.L_102:
        /*01b0*/ 	.byte	0x04, 0x2f
        /*01b2*/ 	.short	(.L_104 - .L_103)
	.align		4
.L_103:
        /*01b4*/ 	.word	index@(_ZN7cutlass13device_kernelIN5flash11enable_sm90INS1_16FlashAttnFwdSm90INS1_25CollectiveMainloopFwdSm90ILi2EN4cute5tupleIJNS5_1CILi1EEES8_S8_EEENS6_IJNS7_ILi128EEENS7_ILi96EEENS7_ILi64EEEEEELi256ENS_10bfloat16_tEfNS_4arch4Sm90ELb0ELb0ELb1ELb1ELb1ELb0ELb0ELb1ELb0ELb1ELb1ELb0EEENS1_21CollectiveEpilogueFwdINS6_IJSA_NS7_ILi256EEESB_EEES9_SE_SG_Li256ELb1ELb1ELb1ELb0EEENS1_36VarlenDynamicPersistentTileSchedulerILi128ELi96ELi256ELi128ELb1ELb1ELb1ELb0ELb1ELb1EEEEEEEEEvNT_6ParamsE)
        /*01b8*/ 	.word	0x000000a8


	//----- nvinfo : EIATTR_FRAME_SIZE
	.align		4
.L_104:
        /*01bc*/ 	.byte	0x04, 0x11
        /*01be*/ 	.short	(.L_106 - .L_105)
	.align		4
.L_105:
        /*01c0*/ 	.word	index@(_ZN7cutlass13device_kernelIN5flash11enable_sm90INS1_16FlashAttnFwdSm90INS1_25CollectiveMainloopFwdSm90ILi2EN4cute5tupleIJNS5_1CILi1EEES8_S8_EEENS6_IJNS7_ILi128EEENS7_ILi96EEENS7_ILi64EEEEEELi256ENS_10bfloat16_tEfNS_4arch4Sm90ELb0ELb0ELb1ELb1ELb1ELb0ELb0ELb1ELb0ELb1ELb1ELb0EEENS1_21CollectiveEpilogueFwdINS6_IJSA_NS7_ILi256EEESB_EEES9_SE_SG_Li256ELb1ELb1ELb1ELb0EEENS1_36VarlenDynamicPersistentTileSchedulerILi128ELi96ELi256ELi128ELb1ELb1ELb1ELb0ELb1ELb1EEEEEEEEEvNT_6ParamsE)
        /*01c4*/ 	.word	0x00000038


	//----- nvinfo : EIATTR_REGCOUNT
	.align		4
.L_106:
        /*01c8*/ 	.byte	0x04, 0x2f
        /*01ca*/ 	.short	(.L_108 - .L_107)
	.align		4
.L_107:
        /*01cc*/ 	.word	index@(_ZN7cutlass13device_kernelIN5flash11enable_sm90INS1_16FlashAttnFwdSm90INS1_25CollectiveMainloopFwdSm90ILi2EN4cute5tupleIJNS5_1CILi1EEES8_S8_EEENS6_IJNS7_ILi128EEENS7_ILi96EEENS7_ILi64EEEEEELi256ENS_10bfloat16_tEfNS_4arch4Sm90ELb0ELb0ELb1ELb0ELb1ELb0ELb1ELb1ELb0ELb1ELb1ELb0EEENS1_21CollectiveEpilogueFwdINS6_IJSA_NS7_ILi256EEESB_EEES9_SE_SG_Li256ELb0ELb1ELb1ELb0EEENS1_19SingleTileSchedulerILb0ELb1ELb1ELi128EEEEEEEEEvNT_6ParamsE)
        /*01d0*/ 	.word	0x000000a8


	//----- nvinfo : EIATTR_FRAME_SIZE
	.align		4
.L_108:
        /*01d4*/ 	.byte	0x04, 0x11
        /*01d6*/ 	.short	(.L_110 - .L_109)
	.align		4
.L_109:
        /*01d8*/ 	.word	index@(_ZN7cutlass13device_kernelIN5flash11enable_sm90INS1_16FlashAttnFwdSm90INS1_25CollectiveMainloopFwdSm90ILi2EN4cute5tupleIJNS5_1CILi1EEES8_S8_EEENS6_IJNS7_ILi128EEENS7_ILi96EEENS7_ILi64EEEEEELi256ENS_10bfloat16_tEfNS_4arch4Sm90ELb0ELb0ELb1ELb0ELb1ELb0ELb1ELb1ELb0ELb1ELb1ELb0EEENS1_21CollectiveEpilogueFwdINS6_IJSA_NS7_ILi256EEESB_EEES9_SE_SG_Li256ELb0ELb1ELb1ELb0EEENS1_19SingleTileSchedulerILb0ELb1ELb1ELi128EEEEEEEEEvNT_6ParamsE)
        /*01dc*/ 	.word	0x00000008


	//----- nvinfo : EIATTR_REGCOUNT
	.align		4
.L_110:
        /*01e0*/ 	.byte	0x04, 0x2f
        /*01e2*/ 	.short	(.L_112 - .L_111)
	.align		4
.L_111:
        /*01e4*/ 	.word	index@(_ZN7cutlass13device_kernelIN5flash11enable_sm90INS1_16FlashAttnFwdSm90INS1_25CollectiveMainloopFwdSm90ILi2EN4cute5tupleIJNS5_1CILi1EEES8_S8_EEENS6_IJNS7_ILi128EEENS7_ILi96EEENS7_ILi64EEEEEELi256ENS_10bfloat16_tEfNS_4arch4Sm90ELb0ELb0ELb1ELb0ELb1ELb0ELb0ELb1ELb0ELb1ELb1ELb0EEENS1_21CollectiveEpilogueFwdINS6_IJSA_NS7_ILi256EEESB_EEES9_SE_SG_Li256ELb0ELb1ELb1ELb0EEENS1_19SingleTileSchedulerILb0ELb1ELb1ELi128EEEEEEEEEvNT_6ParamsE)
        /*01e8*/ 	.word	0x000000a8


	//----- nvinfo : EIATTR_FRAME_SIZE
	.align		4
.L_112:
        /*01ec*/ 	.byte	0x04, 0x11
        /*01ee*/ 	.short	(.L_114 - .L_113)
	.align		4
.L_113:
        /*01f0*/ 	.word	index@(_ZN7cutlass13device_kernelIN5flash11enable_sm90INS1_16FlashAttnFwdSm90INS1_25CollectiveMainloopFwdSm90ILi2EN4cute5tupleIJNS5_1CILi1EEES8_S8_EEENS6_IJNS7_ILi128EEENS7_ILi96EEENS7_ILi64EEEEEELi256ENS_10bfloat16_tEfNS_4arch4Sm90ELb0ELb0ELb1ELb0ELb1ELb0ELb0ELb1ELb0ELb1ELb1ELb0EEENS1_21CollectiveEpilogueFwdINS6_IJSA_NS7_ILi256EEESB_EEES9_SE_SG_Li256ELb0ELb1ELb1ELb0EEENS1_19SingleTileSchedulerILb0ELb1ELb1ELi128EEEEEEEEEvNT_6ParamsE)
        /*01f4*/ 	.word	0x00000000


	//----- nvinfo : EIATTR_REGCOUNT
	.align		4
.L_114:
        /*01f8*/ 	.byte	0x04, 0x2f
        /*01fa*/ 	.short	(.L_116 - .L_115)
	.align		4
.L_115:
        /*01fc*/ 	.word	index@(_ZN7cutlass13device_kernelIN5flash11enable_sm90INS1_16FlashAttnFwdSm90INS1_25CollectiveMainloopFwdSm90ILi2EN4cute5tupleIJNS5_1CILi1EEES8_S8_EEENS6_IJNS7_ILi64EEESA_SA_EEELi512ENS_10bfloat16_tEfNS_4arch4Sm90ELb1ELb0ELb1ELb1ELb1ELb1ELb1ELb0ELb0ELb1ELb1ELb0EEENS1_21CollectiveEpilogueFwdINS6_IJSA_NS7_ILi512EEESA_EEES9_SC_SE_Li256ELb1ELb1ELb1ELb0EEENS1_36VarlenDynamicPersistentTileSchedulerILi64ELi64ELi256ELi128ELb1ELb1ELb1ELb1ELb1ELb1EEEEEEEEEvNT_6ParamsE)
        /*0200*/ 	.word	0x000000a8


	//----- nvinfo : EIATTR_FRAME_SIZE
	.align		4
.L_116:
        /*0204*/ 	.byte	0x04, 0x11
        /*0206*/ 	.short	(.L_118 - .L_117)
	.align		4
.L_117:
        /*0208*/ 	.word	index@(_ZN7cutlass13device_kernelIN5flash11enable_sm90INS1_16FlashAttnFwdSm90INS1_25CollectiveMainloopFwdSm90ILi2EN4cute5tupleIJNS5_1CILi1EEES8_S8_EEENS6_IJNS7_ILi64EEESA_SA_EEELi512ENS_10bfloat16_tEfNS_4arch4Sm90ELb1ELb0ELb1ELb1ELb1ELb1ELb1ELb0ELb0ELb1ELb1ELb0EEENS1_21CollectiveEpilogueFwdINS6_IJSA_NS7_ILi512EEESA_EEES9_SC_SE_Li256ELb1ELb1ELb1ELb0EEENS1_36VarlenDynamicPersistentTileSchedulerILi64ELi64ELi256ELi128ELb1ELb1ELb1ELb1ELb1ELb1EEEEEEEEEvNT_6ParamsE)
        /*020c*/ 	.word	0x00000088


	//----- nvinfo : EIATTR_REGCOUNT
	.align		4
.L_118:
        /*0210*/ 	.byte	0x04, 0x2f
        /*0212*/ 	.short	(.L_120 - .L_119)
	.align		4
.L_119:
        /*0214*/ 	.word	index@(_ZN7cutlass13device_kernelIN5flash11enable_sm90INS1_16FlashAttnFwdSm90INS1_25CollectiveMainloopFwdSm90ILi2EN4cute5tupleIJNS5_1CILi1EEES8_S8_EEENS6_IJNS7_ILi64EEESA_SA_EEELi512ENS_10bfloat16_tEfNS_4arch4Sm90ELb1ELb0ELb1ELb1ELb1ELb0ELb1ELb0ELb0ELb1ELb1ELb0EEENS1_21CollectiveEpilogueFwdINS6_IJSA_NS7_ILi512EEESA_EEES9_SC_SE_Li256ELb1ELb1ELb1ELb0EEENS1_36VarlenDynamicPersistentTileSchedulerILi64ELi64ELi256ELi128ELb1ELb1ELb1ELb1ELb1ELb1EEEEEEEEEvNT_6ParamsE)
        /*0218*/ 	.word	0x000000a8


	//----- nvinfo : EIATTR_FRAME_SIZE
	.align		4
.L_120:
        /*021c*/ 	.byte	0x04, 0x11
        /*021e*/ 	.short	(.L_122 - .L_121)
	.align		4
.L_121:
        /*0220*/ 	.word	index@(_ZN7cutlass13device_kernelIN5flash11enable_sm90INS1_16FlashAttnFwdSm90INS1_25CollectiveMainloopFwdSm90ILi2EN4cute5tupleIJNS5_1CILi1EEES8_S8_EEENS6_IJNS7_ILi64EEESA_SA_EEELi512ENS_10bfloat16_tEfNS_4arch4Sm90ELb1ELb0ELb1ELb1ELb1ELb0ELb1ELb0ELb0ELb1ELb1ELb0EEENS1_21CollectiveEpilogueFwdINS6_IJSA_NS7_ILi512EEESA_EEES9_SC_SE_Li256ELb1ELb1ELb1ELb0EEENS1_36VarlenDynamicPersistentTileSchedulerILi64ELi64ELi256ELi128ELb1ELb1ELb1ELb1ELb1ELb1EEEEEEEEEvNT_6ParamsE)
        /*0224*/ 	.word	0x00000030


	//----- nvinfo : EIATTR_REGCOUNT
	.align		4
.L_122:
        /*0228*/ 	.byte	0x04, 0x2f
        /*022a*/ 	.short	(.L_124 - .L_123)
	.align		4
.L_123:
        /*022c*/ 	.word	index@(_ZN7cutlass13device_kernelIN5flash11enable_sm90INS1_16FlashAttnFwdSm90INS1_25CollectiveMainloopFwdSm90ILi2EN4cute5tupleIJNS5_1CILi1EEES8_S8_EEENS6_IJNS7_ILi64EEESA_SA_EEELi512ENS_10bfloat16_tEfNS_4arch4Sm90ELb1ELb0ELb1ELb1ELb1ELb1ELb0ELb0ELb0ELb1ELb1ELb0EEENS1_21CollectiveEpilogueFwdINS6_IJSA_NS7_ILi512EEESA_EEES9_SC_SE_Li256ELb1ELb1ELb1ELb0EEENS1_36VarlenDynamicPersistentTileSchedulerILi64ELi64ELi256ELi128ELb1ELb1ELb1ELb1ELb1ELb1EEEEEEEEEvNT_6ParamsE)
        /*0230*/ 	.word	0x000000a8


	//----- nvinfo : EIATTR_FRAME_SIZE
	.align		4
.L_124:
        /*0234*/ 	.byte	0x04, 0x11
        /*0236*/ 	.short	(.L_126 - .L_125)
	.align		4
.L_125:
        /*0238*/ 	.word	index@(_ZN7cutlass13device_kernelIN5flash11enable_sm90INS1_16FlashAttnFwdSm90INS1_25CollectiveMainloopFwdSm90ILi2EN4cute5tupleIJNS5_1CILi1EEES8_S8_EEENS6_IJNS7_ILi64EEESA_SA_EEELi512ENS_10bfloat16_tEfNS_4arch4Sm90ELb1ELb0ELb1ELb1ELb1ELb1ELb0ELb0ELb0ELb1ELb1ELb0EEENS1_21CollectiveEpilogueFwdINS6_IJSA_NS7_ILi512EEESA_EEES9_SC_SE_Li256ELb1ELb1ELb1ELb0EEENS1_36VarlenDynamicPersistentTileSchedulerILi64ELi64ELi256ELi128ELb1ELb1ELb1ELb1ELb1ELb1EEEEEEEEEvNT_6ParamsE)
        /*023c*/ 	.word	0x00000068


	//----- nvinfo : EIATTR_REGCOUNT
	.align		4
.L_126:
        /*0240*/ 	.byte	0x04, 0x2f
        /*0242*/ 	.short	(.L_128 - .L_127)
	.align		4
.L_127:
        /*0244*/ 	.word	index@(_ZN7cutlass13device_kernelIN5flash11enable_sm90INS1_16FlashAttnFwdSm90INS1_25CollectiveMainloopFwdSm90ILi2EN4cute5tupleIJNS5_1CILi1EEES8_S8_EEENS6_IJNS7_ILi64EEESA_SA_EEELi512ENS_10bfloat16_tEfNS_4arch4Sm90ELb1ELb0ELb1ELb1ELb1ELb0ELb0ELb0ELb0ELb1ELb1ELb0EEENS1_21CollectiveEpilogueFwdINS6_IJSA_NS7_ILi512EEESA_EEES9_SC_SE_Li256ELb1ELb1ELb1ELb0EEENS1_36VarlenDynamicPersistentTileSchedulerILi64ELi64ELi256ELi128ELb1ELb1ELb1ELb1ELb1ELb1EEEEEEEEEvNT_6ParamsE)
        /*0248*/ 	.word	0x000000a8


	//----- nvinfo : EIATTR_FRAME_SIZE
	.align		4
.L_128:
        /*024c*/ 	.byte	0x04, 0x11
        /*024e*/ 	.short	(.L_130 - .L_129)
	.align		4
.L_129:
        /*0250*/ 	.word	index@(_ZN7cutlass13device_kernelIN5flash11enable_sm90INS1_16FlashAttnFwdSm90INS1_25CollectiveMainloopFwdSm90ILi2EN4cute5tupleIJNS5_1CILi1EEES8_S8_EEENS6_IJNS7_ILi64EEESA_SA_EEELi512ENS_10bfloat16_tEfNS_4arch4Sm90ELb1ELb0ELb1ELb1ELb1ELb0ELb0ELb0ELb0ELb1ELb1ELb0EEENS1_21CollectiveEpilogueFwdINS6_IJSA_NS7_ILi512EEESA_EEES9_SC_SE_Li256ELb1ELb1ELb1ELb0EEENS1_36VarlenDynamicPersistentTileSchedulerILi64ELi64ELi256ELi128ELb1ELb1ELb1ELb1ELb1ELb1EEEEEEEEEvNT_6ParamsE)
        /*0254*/ 	.word	0x00000038


	//----- nvinfo : EIATTR_REGCOUNT
	.align		4
.L_130:
        /*0258*/ 	.byte	0x04, 0x2f
        /*025a*/ 	.short	(.L_132 - .L_131)
	.align		4
.L_131:
        /*025c*/ 	.word	index@(_ZN7cutlass13device_kernelIN5flash11enable_sm90INS1_16FlashAttnFwdSm90INS1_25CollectiveMainloopFwdSm90ILi2EN4cute5tupleIJNS5_1CILi1EEES8_S8_EEENS6_IJNS7_ILi64EEESA_SA_EEELi512ENS_10bfloat16_tEfNS_4arch4Sm90ELb1ELb0ELb1ELb0ELb1ELb0ELb1ELb0ELb0ELb1ELb1ELb0EEENS1_21CollectiveEpilogueFwdINS6_IJSA_NS7_ILi512EEESA_EEES9_SC_SE_Li256ELb0ELb1ELb1ELb0EEENS1_19SingleTileSchedulerILb0ELb1ELb1ELi64EEEEEEEEEvNT_6ParamsE)
        /*0260*/ 	.word	0x000000a8


	//----- nvinfo : EIATTR_FRAME_SIZE
	.align		4
.L_132:
        /*0264*/ 	.byte	0x04, 0x11
        /*0266*/ 	.short	(.L_134 - .L_133)
	.align		4
.L_133:
        /*0268*/ 	.word	index@(_ZN7cutlass13device_kernelIN5flash11enable_sm90INS1_16FlashAttnFwdSm90INS1_25CollectiveMainloopFwdSm90ILi2EN4cute5tupleIJNS5_1CILi1EEES8_S8_EEENS6_IJNS7_ILi64EEESA_SA_EEELi512ENS_10bfloat16_tEfNS_4arch4Sm90ELb1ELb0ELb1ELb0ELb1ELb0ELb1ELb0ELb0ELb1ELb1ELb0EEENS1_21CollectiveEpilogueFwdINS6_IJSA_NS7_ILi512EEESA_EEES9_SC_SE_Li256ELb0ELb1ELb1ELb0EEENS1_19SingleTileSchedulerILb0ELb1ELb1ELi64EEEEEEEEEvNT_6ParamsE)
        /*026c*/ 	.word	0x00000008


	//----- nvinfo : EIATTR_REGCOUNT
	.align		4
.L_134:
        /*0270*/ 	.byte	0x04, 0x2f
        /*0272*/ 	.short	(.L_136 - .L_135)
	.align		4
.L_135:
        /*0274*/ 	.word	index@(_ZN7cutlass13device_kernelIN5flash11enable_sm90INS1_16FlashAttnFwdSm90INS1_25CollectiveMainloopFwdSm90ILi2EN4cute5tupleIJNS5_1CILi1EEES8_S8_EEENS6_IJNS7_ILi64EEESA_SA_EEELi512ENS_10bfloat16_tEfNS_4arch4Sm90ELb1ELb0ELb1ELb0ELb1ELb0ELb0ELb0ELb0ELb1ELb1ELb0EEENS1_21CollectiveEpilogueFwdINS6_IJSA_NS7_ILi512EEESA_EEES9_SC_SE_Li256ELb0ELb1ELb1ELb0EEENS1_19SingleTileSchedulerILb0ELb1ELb1ELi64EEEEEEEEEvNT_6ParamsE)
        /*0278*/ 	.word	0x000000a8


	//----- nvinfo : EIATTR_FRAME_SIZE
	.align		4
.L_136:
        /*027c*/ 	.byte	0x04, 0x11
        /*027e*/ 	.short	(.L_138 - .L_137)
	.align		4
.L_137:
        /*0280*/ 	.word	index@(_ZN7cutlass13device_kernelIN5flash11enable_sm90INS1_16FlashAttnFwdSm90INS1_25CollectiveMainloopFwdSm90ILi2EN4cute5tupleIJNS5_1CILi1EEES8_S8_EEENS6_IJNS7_ILi64EEESA_SA_EEELi512ENS_10bfloat16_tEfNS_4arch4Sm90ELb1ELb0ELb1ELb0ELb1ELb0ELb0ELb0ELb0ELb1ELb1ELb0EEENS1_21CollectiveEpilogueFwdINS6_IJSA_NS7_ILi512EEESA_EEES9_SC_SE_Li256ELb0ELb1ELb1ELb0EEENS1_19SingleTileSchedulerILb0ELb1ELb1ELi64EEEEEEEEEvNT_6ParamsE)
        /*0284*/ 	.word	0x00000000


	//----- nvinfo : EIATTR_REGCOUNT
	.align		4
.L_138:
        /*0288*/ 	.byte	0x04, 0x2f
        /*028a*/ 	.short	(.L_140 - .L_139)
	.align		4
.L_139:
        /*028c*/ 	.word	index@(_ZN7cutlass13device_kernelIN5flash11enable_sm90INS1_16FlashAttnFwdSm90INS1_25CollectiveMainloopFwdSm90ILi2EN4cute5tupleIJNS5_1CILi1EEES8_S8_EEENS6_IJNS7_ILi64EEESA_SA_EEELi512ENS_10bfloat16_tEfNS_4arch4Sm90ELb0ELb1ELb1ELb1ELb1ELb1ELb1ELb0ELb0ELb1ELb1ELb0EEENS1_21CollectiveEpilogueFwdINS6_IJSA_NS7_ILi512EEESA_EEES9_SC_SE_Li256ELb1ELb1ELb1ELb0EEENS1_36VarlenDynamicPersistentTileSchedulerILi64ELi64ELi256ELi128ELb1ELb1ELb1ELb1ELb0ELb1EEEEEEEEEvNT_6ParamsE)
        /*0290*/ 	.word	0x000000a8


	//----- nvinfo : EIATTR_FRAME_SIZE
	.align		4
.L_140:
        /*0294*/ 	.byte	0x04, 0x11
        /*0296*/ 	.short	(.L_142 - .L_141)
	.align		4
.L_141:
        /*0298*/ 	.word	index@($_ZN7cutlass13device_kernelIN5flash11enable_sm90INS1_16FlashAttnFwdSm90INS1_25CollectiveMainloopFwdSm90ILi2EN4cute5tupleIJNS5_1CILi1EEES8_S8_EEENS6_IJNS7_ILi64EEESA_SA_EEELi512ENS_10bfloat16_tEfNS_4arch4Sm90ELb0ELb1ELb1ELb1ELb1ELb1ELb1ELb0ELb0ELb1ELb1ELb0EEENS1_21CollectiveEpilogueFwdINS6_IJSA_NS7_ILi512EEESA_EEES9_SC_SE_Li256ELb1ELb1ELb1ELb0EEENS1_36VarlenDynamicPersistentTileSchedulerILi64ELi64ELi256ELi128ELb1ELb1ELb1ELb1ELb0ELb1EEEEEEEEEvNT_6ParamsE$_ZZN5flash25CollectiveMainloopFwdSm90ILi2EN4cute5tupleIJNS1_1CILi1EEES4_S4_EEENS2_IJNS3_ILi64EEES6_S6_EEELi512EN7cutlass10bfloat16_tEfNS8_4arch4Sm90ELb0ELb1ELb1ELb1ELb1ELb1ELb1ELb0ELb0ELb1ELb1ELb0EE3mmaINS_16FlashAttnFwdSm90ISC_NS_21CollectiveEpilogueFwdINS2_IJS6_NS3_ILi512EEES6_EEES5_S9_SB_Li256ELb1ELb1ELb1ELb0EEENS_36VarlenDynamicPersistentTileSchedulerILi64ELi64ELi256ELi128ELb1ELb1ELb1ELb1ELb0ELb1EEEE13SharedStorageENS1_6TensorINS1_11ArrayEngineIfLm128EEENS1_6LayoutINS2_IJNS2_IJNS3_ILi2EEESR_NS3_ILi32EEEEEES4_S4_EEENS2_IJNS2_IJS4_SR_NS3_ILi4EEEEEENS3_ILi0EEESX_EEEEEEENS_7SoftmaxILi2ELi0EEEEEbRKNSC_6ParamsENS8_13PipelineAsyncILi2EEES17_RNS8_13PipelineStateILj2EEERT0_RT1_iRiRKNS_16SeqlenInfoQKNewKILb1ELb1EEENS2_IJiiiiEEERT_ENKUliT_T0_T1_E_clIZSD_ISM_S10_S12_EbS15_S17_S17_S1A_S1C_S1E_iS1F_S1J_S1K_S1M_EUlRS1N_iE0_NS3_ILb1EEES1U_EEDaiS1N_S1O_S1P_)
        /*029c*/ 	.word	0x00000470


	//----- nvinfo : EIATTR_FRAME_SIZE
	.align		4
.L_142:
        /*02a0*/ 	.byte	0x04, 0x11
        /*02a2*/ 	.short	(.L_144 - .L_143)
	.align		4
.L_143:
        /*02a4*/ 	.word	index@(_ZN7cutlass13device_kernelIN5flash11enable_sm90INS1_16FlashAttnFwdSm90INS1_25CollectiveMainloopFwdSm90ILi2EN4cute5tupleIJNS5_1CILi1EEES8_S8_EEENS6_IJNS7_ILi64EEESA_SA_EEELi512ENS_10bfloat16_tEfNS_4arch4Sm90ELb0ELb1ELb1ELb1ELb1ELb1ELb1ELb0ELb0ELb1ELb1ELb0EEENS1_21CollectiveEpilogueFwdINS6_IJSA_NS7_ILi512EEESA_EEES9_SC_SE_Li256ELb1ELb1ELb1ELb0EEENS1_36VarlenDynamicPersistentTileSchedulerILi64ELi64ELi256ELi128ELb1ELb1ELb1ELb1ELb0ELb1EEEEEEEEEvNT_6ParamsE)
        /*02a8*/ 	.word	0x00000470


	//----- nvinfo : EIATTR_REGCOUNT
	.align		4
.L_144:
        /*02ac*/ 	.byte	0x04, 0x2f
        /*02ae*/ 	.short	(.L_146 - .L_145)
	.align		4
.L_145:
        /*02b0*/ 	.word	index@(_ZN7cutlass13device_kernelIN5flash11enable_sm90INS1_16FlashAttnFwdSm90INS1_25CollectiveMainloopFwdSm90ILi2EN4cute5tupleIJNS5_1CILi1EEES8_S8_EEENS6_IJNS7_ILi64EEESA_SA_EEELi512ENS_10bfloat16_tEfNS_4arch4Sm90ELb0ELb1ELb1ELb1ELb1ELb0ELb1ELb0ELb0ELb1ELb1ELb0EEENS1_21CollectiveEpilogueFwdINS6_IJSA_NS7_ILi512EEESA_EEES9_SC_SE_Li256ELb1ELb1ELb1ELb0EEENS1_36VarlenDynamicPersistentTileSchedulerILi64ELi64ELi256ELi128ELb1ELb1ELb1ELb1ELb0ELb1EEEEEEEEEvNT_6ParamsE)
        /*02b4*/ 	.word	0x000000a8


	//----- nvinfo : EIATTR_FRAME_SIZE
	.align		4
.L_146:
        /*02b8*/ 	.byte	0x04, 0x11
        /*02ba*/ 	.short	(.L_148 - .L_147)
	.align		4
.L_147:
        /*02bc*/ 	.word	index@($_ZN7cutlass13device_kernelIN5flash11enable_sm90INS1_16FlashAttnFwdSm90INS1_25CollectiveMainloopFwdSm90ILi2EN4cute5tupleIJNS5_1CILi1EEES8_S8_EEENS6_IJNS7_ILi64EEESA_SA_EEELi512ENS_10bfloat16_tEfNS_4arch4Sm90ELb0ELb1ELb1ELb1ELb1ELb0ELb1ELb0ELb0ELb1ELb1ELb0EEENS1_21CollectiveEpilogueFwdINS6_IJSA_NS7_ILi512EEESA_EEES9_SC_SE_Li256ELb1ELb1ELb1ELb0EEENS1_36VarlenDynamicPersistentTileSchedulerILi64ELi64ELi256ELi128ELb1ELb1ELb1ELb1ELb0ELb1EEEEEEEEEvNT_6ParamsE$_ZZN5flash25CollectiveMainloopFwdSm90ILi2EN4cute5tupleIJNS1_1CILi1EEES4_S4_EEENS2_IJNS3_ILi64EEES6_S6_EEELi512EN7cutlass10bfloat16_tEfNS8_4arch4Sm90ELb0ELb1ELb1ELb1ELb1ELb0ELb1ELb0ELb0ELb1ELb1ELb0EE3mmaINS_16FlashAttnFwdSm90ISC_NS_21CollectiveEpilogueFwdINS2_IJS6_NS3_ILi512EEES6_EEES5_S9_SB_Li256ELb1ELb1ELb1ELb0EEENS_36VarlenDynamicPersistentTileSchedulerILi64ELi64ELi256ELi128ELb1ELb1ELb1ELb1ELb0ELb1EEEE13SharedStorageENS1_6TensorINS1_11ArrayEngineIfLm128EEENS1_6LayoutINS2_IJNS2_IJNS3_ILi2EEESR_NS3_ILi32EEEEEES4_S4_EEENS2_IJNS2_IJS4_SR_NS3_ILi4EEEEEENS3_ILi0EEESX_EEEEEEENS_7SoftmaxILi2ELi0EEEEEbRKNSC_6ParamsENS8_13PipelineAsyncILi2EEES17_RNS8_13PipelineStateILj2EEERT0_RT1_iRiRKNS_16SeqlenInfoQKNewKILb1ELb0EEENS2_IJiiiiEEERT_ENKUliT_T0_T1_E_clIZSD_ISM_S10_S12_EbS15_S17_S17_S1A_S1C_S1E_iS1F_S1J_S1K_S1M_EUlRS1N_iE1_NS3_ILb0EEENS3_ILb1EEEEEDaiS1N_S1O_S1P_)
        /*02c0*/ 	.word	0x00000460


	//----- nvinfo : EIATTR_FRAME_SIZE
	.align		4
.L_148:
        /*02c4*/ 	.byte	0x04, 0x11
        /*02c6*/ 	.short	(.L_150 - .L_149)
	.align		4
.L_149:
        /*02c8*/ 	.word	index@(_ZN7cutlass13device_kernelIN5flash11enable_sm90INS1_16FlashAttnFwdSm90INS1_25CollectiveMainloopFwdSm90ILi2EN4cute5tupleIJNS5_1CILi1EEES8_S8_EEENS6_IJNS7_ILi64EEESA_SA_EEELi512ENS_10bfloat16_tEfNS_4arch4Sm90ELb0ELb1ELb1ELb1ELb1ELb0ELb1ELb0ELb0ELb1ELb1ELb0EEENS1_21CollectiveEpilogueFwdINS6_IJSA_NS7_ILi512EEESA_EEES9_SC_SE_Li256ELb1ELb1ELb1ELb0EEENS1_36VarlenDynamicPersistentTileSchedulerILi64ELi64ELi256ELi128ELb1ELb1ELb1ELb1ELb0ELb1EEEEEEEEEvNT_6ParamsE)
        /*02cc*/ 	.word	0x00000460


	//----- nvinfo : EIATTR_REGCOUNT
	.align		4
.L_150:
        /*02d0*/ 	.byte	0x04, 0x2f
        /*02d2*/ 	.short	(.L_152 - .L_151)
	.align		4
.L_151:
        /*02d4*/ 	.word	index@(_ZN7cutlass13device_kernelIN5flash11enable_sm90INS1_16FlashAttnFwdSm90INS1_25CollectiveMainloopFwdSm90ILi2EN4cute5tupleIJNS5_1CILi1EEES8_S8_EEENS6_IJNS7_ILi64EEESA_SA_EEELi512ENS_10bfloat16_tEfNS_4arch4Sm90ELb0ELb1ELb1ELb1ELb1ELb1ELb0ELb0ELb0ELb1ELb1ELb0EEENS1_21CollectiveEpilogueFwdINS6_IJSA_NS7_ILi512EEESA_EEES9_SC_SE_Li256ELb1ELb1ELb1ELb0EEENS1_36VarlenDynamicPersistentTileSchedulerILi64ELi64ELi256ELi128ELb1ELb1ELb1ELb1ELb0ELb1EEEEEEEEEvNT_6ParamsE)
        /*02d8*/ 	.word	0x000000a8


	//----- nvinfo : EIATTR_FRAME_SIZE
	.align		4
.L_152:
        /*02dc*/ 	.byte	0x04, 0x11
        /*02de*/ 	.short	(.L_154 - .L_153)
	.align		4
.L_153:
        /*02e0*/ 	.word	index@(_ZN7cutlass13device_kernelIN5flash11enable_sm90INS1_16FlashAttnFwdSm90INS1_25CollectiveMainloopFwdSm90ILi2EN4cute5tupleIJNS5_1CILi1EEES8_S8_EEENS6_IJNS7_ILi64EEESA_SA_EEELi512ENS_10bfloat16_tEfNS_4arch4Sm90ELb0ELb1ELb1ELb1ELb1ELb1ELb0ELb0ELb0ELb1ELb1ELb0EEENS1_21CollectiveEpilogueFwdINS6_IJSA_NS7_ILi512EEESA_EEES9_SC_SE_Li256ELb1ELb1ELb1ELb0EEENS1_36VarlenDynamicPersistentTileSchedulerILi64ELi64ELi256ELi128ELb1ELb1ELb1ELb1ELb0ELb1EEEEEEEEEvNT_6ParamsE)
        /*02e4*/ 	.word	0x00000070


	//----- nvinfo : EIATTR_REGCOUNT
	.align		4
.L_154:
        /*02e8*/ 	.byte	0x04, 0x2f
        /*02ea*/ 	.short	(.L_156 - .L_155)
	.align		4
.L_155:
        /*02ec*/ 	.word	index@(_ZN7cutlass13device_kernelIN5flash11enable_sm90INS1_16FlashAttnFwdSm90INS1_25CollectiveMainloopFwdSm90ILi2EN4cute5tupleIJNS5_1CILi1EEES8_S8_EEENS6_IJNS7_ILi64EEESA_SA_EEELi512ENS_10bfloat16_tEfNS_4arch4Sm90ELb0ELb1ELb1ELb1ELb1ELb0ELb0ELb0ELb0ELb1ELb1ELb0EEENS1_21CollectiveEpilogueFwdINS6_IJSA_NS7_ILi512EEESA_EEES9_SC_SE_Li256ELb1ELb1ELb1ELb0EEENS1_36VarlenDynamicPersistentTileSchedulerILi64ELi64ELi256ELi128ELb1ELb1ELb1ELb1ELb0ELb1EEEEEEEEEvNT_6ParamsE)
        /*02f0*/ 	.word	0x000000a8


	//----- nvinfo : EIATTR_FRAME_SIZE
	.align		4
.L_156:
        /*02f4*/ 	.byte	0x04, 0x11
        /*02f6*/ 	.short	(.L_158 - .L_157)
	.align		4
.L_157:
        /*02f8*/ 	.word	index@(_ZN7cutlass13device_kernelIN5flash11enable_sm90INS1_16FlashAttnFwdSm90INS1_25CollectiveMainloopFwdSm90ILi2EN4cute5tupleIJNS5_1CILi1EEES8_S8_EEENS6_IJNS7_ILi64EEESA_SA_EEELi512ENS_10bfloat16_tEfNS_4arch4Sm90ELb0ELb1ELb1ELb1ELb1ELb0ELb0ELb0ELb0ELb1ELb1ELb0EEENS1_21CollectiveEpilogueFwdINS6_IJSA_NS7_ILi512EEESA_EEES9_SC_SE_Li256ELb1ELb1ELb1ELb0EEENS1_36VarlenDynamicPersistentTileSchedulerILi64ELi64ELi256ELi128ELb1ELb1ELb1ELb1ELb0ELb1EEEEEEEEEvNT_6ParamsE)
        /*02fc*/ 	.word	0x00000028


	//----- nvinfo : EIATTR_REGCOUNT
	.align		4
.L_158:
        /*0300*/ 	.byte	0x04, 0x2f
        /*0302*/ 	.short	(.L_160 - .L_159)
	.align		4
.L_159:
        /*0304*/ 	.word	index@(_ZN7cutlass13device_kernelIN5flash11enable_sm90INS1_16FlashAttnFwdSm90INS1_25CollectiveMainloopFwdSm90ILi2EN4cute5tupleIJNS5_1CILi1EEES8_S8_EEENS6_IJNS7_ILi64EEESA_SA_EEELi512ENS_10bfloat16_tEfNS_4arch4Sm90ELb0ELb1ELb1ELb0ELb1ELb0ELb1ELb0ELb0ELb1ELb1ELb0EEENS1_21CollectiveEpilogueFwdINS6_IJSA_NS7_ILi512EEESA_EEES9_SC_SE_Li256ELb0ELb1ELb1ELb0EEENS1_19SingleTileSchedulerILb0ELb1ELb1ELi64EEEEEEEEEvNT_6ParamsE)
        /*0308*/ 	.word	0x000000a8


	//----- nvinfo : EIATTR_FRAME_SIZE
	.align		4
.L_160:
        /*030c*/ 	.byte	0x04, 0x11
        /*030e*/ 	.short	(.L_162 - .L_161)
	.align		4
.L_161:
        /*0310*/ 	.word	index@($_ZN7cutlass13device_kernelIN5flash11enable_sm90INS1_16FlashAttnFwdSm90INS1_25CollectiveMainloopFwdSm90ILi2EN4cute5tupleIJNS5_1CILi1EEES8_S8_EEENS6_IJNS7_ILi64EEESA_SA_EEELi512ENS_10bfloat16_tEfNS_4arch4Sm90ELb0ELb1ELb1ELb0ELb1ELb0ELb1ELb0ELb0ELb1ELb1ELb0EEENS1_21CollectiveEpilogueFwdINS6_IJSA_NS7_ILi512EEESA_EEES9_SC_SE_Li256ELb0ELb1ELb1ELb0EEENS1_19SingleTileSchedulerILb0ELb1ELb1ELi64EEEEEEEEEvNT_6ParamsE$_ZZN5flash25CollectiveMainloopFwdSm90ILi2EN4cute5tupleIJNS1_1CILi1EEES4_S4_EEENS2_IJNS3_ILi64EEES6_S6_EEELi512EN7cutlass10bfloat16_tEfNS8_4arch4Sm90ELb0ELb1ELb1ELb0ELb1ELb0ELb1ELb0ELb0ELb1ELb1ELb0EE3mmaINS_16FlashAttnFwdSm90ISC_NS_21CollectiveEpilogueFwdINS2_IJS6_NS3_ILi512EEES6_EEES5_S9_SB_Li256ELb0ELb1ELb1ELb0EEENS_19SingleTileSchedulerILb0ELb1ELb1ELi64EEEE13SharedStorageENS1_6TensorINS1_11ArrayEngineIfLm128EEENS1_6LayoutINS2_IJNS2_IJNS3_ILi2EEESR_NS3_ILi32EEEEEES4_S4_EEENS2_IJNS2_IJS4_SR_NS3_ILi4EEEEEENS3_ILi0EEESX_EEEEEEENS_7SoftmaxILi2ELi0EEEEEbRKNSC_6ParamsENS8_13PipelineAsyncILi2EEES17_RNS8_13PipelineStateILj2EEERT0_RT1_iRiRKNS_16SeqlenInfoQKNewKILb0ELb0EEENS2_IJiiiiEEERT_ENKUliT_T0_T1_E_clIZSD_ISM_S10_S12_EbS15_S17_S17_S1A_S1C_S1E_iS1F_S1J_S1K_S1M_EUlRS1N_iE1_NS3_ILb0EEENS3_ILb1EEEEEDaiS1N_S1O_S1P_)
        /*0314*/ 	.word	0x00000420


	//----- nvinfo : EIATTR_FRAME_SIZE
	.align		4
.L_162:
        /*0318*/ 	.byte	0x04, 0x11
        /*031a*/ 	.short	(.L_164 - .L_163)
	.align		4
.L_163:
        /*031c*/ 	.word	index@(_ZN7cutlass13device_kernelIN5flash11enable_sm90INS1_16FlashAttnFwdSm90INS1_25CollectiveMainloopFwdSm90ILi2EN4cute5tupleIJNS5_1CILi1EEES8_S8_EEENS6_IJNS7_ILi64EEESA_SA_EEELi512ENS_10bfloat16_tEfNS_4arch4Sm90ELb0ELb1ELb1ELb0ELb1ELb0ELb1ELb0ELb0ELb1ELb1ELb0EEENS1_21CollectiveEpilogueFwdINS6_IJSA_NS7_ILi512EEESA_EEES9_SC_SE_Li256ELb0ELb1ELb1ELb0EEENS1_19SingleTileSchedulerILb0ELb1ELb1ELi64EEEEEEEEEvNT_6ParamsE)
        /*0320*/ 	.word	0x00000420


	//----- nvinfo : EIATTR_REGCOUNT
	.align		4
.L_164:
        /*0324*/ 	.byte	0x04, 0x2f
        /*0326*/ 	.short	(.L_166 - .L_165)
	.align		4
.L_165:
        /*0328*/ 	.word	index@(_ZN7cutlass13device_kernelIN5flash11enable_sm90INS1_16FlashAttnFwdSm90INS1_25CollectiveMainloopFwdSm90ILi2EN4cute5tupleIJNS5_1CILi1EEES8_S8_EEENS6_IJNS7_ILi64EEESA_SA_EEELi512ENS_10bfloat16_tEfNS_4arch4Sm90ELb0ELb1ELb1ELb0ELb1ELb0ELb0ELb0ELb0ELb1ELb1ELb0EEENS1_21CollectiveEpilogueFwdINS6_IJSA_NS7_ILi512EEESA_EEES9_SC_SE_Li256ELb0ELb1ELb1ELb0EEENS1_19SingleTileSchedulerILb0ELb1ELb1ELi64EEEEEEEEEvNT_6ParamsE)
        /*032c*/ 	.word	0x000000a8


	//----- nvinfo : EIATTR_FRAME_SIZE
	.align		4
.L_166:
        /*0330*/ 	.byte	0x04, 0x11
        /*0332*/ 	.short	(.L_168 - .L_167)
	.align		4
.L_167:
        /*0334*/ 	.word	index@(_ZN7cutlass13device_kernelIN5flash11enable_sm90INS1_16FlashAttnFwdSm90INS1_25CollectiveMainloopFwdSm90ILi2EN4cute5tupleIJNS5_1CILi1EEES8_S8_EEENS6_IJNS7_ILi64EEESA_SA_EEELi512ENS_10bfloat16_tEfNS_4arch4Sm90ELb0ELb1ELb1ELb0ELb1ELb0ELb0ELb0ELb0ELb1ELb1ELb0EEENS1_21CollectiveEpilogueFwdINS6_IJSA_NS7_ILi512EEESA_EEES9_SC_SE_Li256ELb0ELb1ELb1ELb0EEENS1_19SingleTileSchedulerILb0ELb1ELb1ELi64EEEEEEEEEvNT_6ParamsE)
        /*0338*/ 	.word	0x00000000


	//----- nvinfo : EIATTR_REGCOUNT
	.align		4
.L_168:
        /*033c*/ 	.byte	0x04, 0x2f
        /*033e*/ 	.short	(.L_170 - .L_169)
	.align		4
.L_169:
        /*0340*/ 	.word	index@(_ZN7cutlass13device_kernelIN5flash11enable_sm90INS1_16FlashAttnFwdSm90INS1_25CollectiveMainloopFwdSm90ILi2EN4cute5tupleIJNS5_1CILi1EEES8_S8_EEENS6_IJNS7_ILi64EEESA_SA_EEELi512ENS_10bfloat16_tEfNS_4arch4Sm90ELb0ELb0ELb1ELb1ELb1ELb1ELb1ELb0ELb0ELb1ELb1ELb0EEENS1_21CollectiveEpilogueFwdINS6_IJSA_NS7_ILi512EEESA_EEES9_SC_SE_Li256ELb1ELb1ELb1ELb0EEENS1_36VarlenDynamicPersistentTileSchedulerILi64ELi64ELi256ELi128ELb1ELb1ELb1ELb0ELb1ELb1EEEEEEEEEvNT_6ParamsE)
        /*0344*/ 	.word	0x000000a8


	//----- nvinfo : EIATTR_FRAME_SIZE
	.align		4
.L_170:
        /*0348*/ 	.byte	0x04, 0x11
        /*034a*/ 	.short	(.L_172 - .L_171)
	.align		4
.L_171:
        /*034c*/ 	.word	index@(_ZN7cutlass13device_kernelIN5flash11enable_sm90INS1_16FlashAttnFwdSm90INS1_25CollectiveMainloopFwdSm90ILi2EN4cute5tupleIJNS5_1CILi1EEES8_S8_EEENS6_IJNS7_ILi64EEESA_SA_EEELi512ENS_10bfloat16_tEfNS_4arch4Sm90ELb0ELb0ELb1ELb1ELb1ELb1ELb1ELb0ELb0ELb1ELb1ELb0EEENS1_21CollectiveEpilogueFwdINS6_IJSA_NS7_ILi512EEESA_EEES9_SC_SE_Li256ELb1ELb1ELb1ELb0EEENS1_36VarlenDynamicPersistentTileSchedulerILi64ELi64ELi256ELi128ELb1ELb1ELb1ELb0ELb1ELb1EEEEEEEEEvNT_6ParamsE)
        /*0350*/ 	.word	0x00000070


	//----- nvinfo : EIATTR_REGCOUNT
	.align		4
.L_172:
        /*0354*/ 	.byte	0x04, 0x2f
        /*0356*/ 	.short	(.L_174 - .L_173)
	.align		4
.L_173:
        /*0358*/ 	.word	index@(_ZN7cutlass13device_kernelIN5flash11enable_sm90INS1_16FlashAttnFwdSm90INS1_25CollectiveMainloopFwdSm90ILi2EN4cute5tupleIJNS5_1CILi1EEES8_S8_EEENS6_IJNS7_ILi64EEESA_SA_EEELi512ENS_10bfloat16_tEfNS_4arch4Sm90ELb0ELb0ELb1ELb1ELb1ELb0ELb1ELb0ELb0ELb1ELb1ELb0EEENS1_21CollectiveEpilogueFwdINS6_IJSA_NS7_ILi512EEESA_EEES9_SC_SE_Li256ELb1ELb1ELb1ELb0EEENS1_36VarlenDynamicPersistentTileSchedulerILi64ELi64ELi256ELi128ELb1ELb1ELb1ELb0ELb1ELb1EEEEEEEEEvNT_6ParamsE)
        /*035c*/ 	.word	0x000000a8


	//----- nvinfo : EIATTR_FRAME_SIZE
	.align		4
.L_174:
        /*0360*/ 	.byte	0x04, 0x11
        /*0362*/ 	.short	(.L_176 - .L_175)
	.align		4
.L_175:
        /*0364*/ 	.word	index@(_ZN7cutlass13device_kernelIN5flash11enable_sm90INS1_16FlashAttnFwdSm90INS1_25CollectiveMainloopFwdSm90ILi2EN4cute5tupleIJNS5_1CILi1EEES8_S8_EEENS6_IJNS7_ILi64EEESA_SA_EEELi512ENS_10bfloat16_tEfNS_4arch4Sm90ELb0ELb0ELb1ELb1ELb1ELb0ELb1ELb0ELb0ELb1ELb1ELb0EEENS1_21CollectiveEpilogueFwdINS6_IJSA_NS7_ILi512EEESA_EEES9_SC_SE_Li256ELb1ELb1ELb1ELb0EEENS1_36VarlenDynamicPersistentTileSchedulerILi64ELi64ELi256ELi128ELb1ELb1ELb1ELb0ELb1ELb1EEEEEEEEEvNT_6ParamsE)
        /*0368*/ 	.word	0x00000038


	//----- nvinfo : EIATTR_REGCOUNT
	.align		4
.L_176:
        /*036c*/ 	.byte	0x04, 0x2f
        /*036e*/ 	.short	(.L_178 - .L_177)
	.align		4
.L_177:
        /*0370*/ 	.word	index@(_ZN7cutlass13device_kernelIN5flash11enable_sm90INS1_16FlashAttnFwdSm90INS1_25CollectiveMainloopFwdSm90ILi2EN4cute5tupleIJNS5_1CILi1EEES8_S8_EEENS6_IJNS7_ILi64EEESA_SA_EEELi512ENS_10bfloat16_tEfNS_4arch4Sm90ELb0ELb0ELb1ELb1ELb1ELb1ELb0ELb0ELb0ELb1ELb1ELb0EEENS1_21CollectiveEpilogueFwdINS6_IJSA_NS7_ILi512EEESA_EEES9_SC_SE_Li256ELb1ELb1ELb1ELb0EEENS1_36VarlenDynamicPersistentTileSchedulerILi64ELi64ELi256ELi128ELb1ELb1ELb1ELb0ELb1ELb1EEEEEEEEEvNT_6ParamsE)
        /*0374*/ 	.word	0x000000a8


	//----- nvinfo : EIATTR_FRAME_SIZE
	.align		4
.L_178:
        /*0378*/ 	.byte	0x04, 0x11
        /*037a*/ 	.short	(.L_180 - .L_179)
	.align		4
.L_179:
        /*037c*/ 	.word	index@(_ZN7cutlass13device_kernelIN5flash11enable_sm90INS1_16FlashAttnFwdSm90INS1_25CollectiveMainloopFwdSm90ILi2EN4cute5tupleIJNS5_1CILi1EEES8_S8_EEENS6_IJNS7_ILi64EEESA_SA_EEELi512ENS_10bfloat16_tEfNS_4arch4Sm90ELb0ELb0ELb1ELb1ELb1ELb1ELb0ELb0ELb0ELb1ELb1ELb0EEENS1_21CollectiveEpilogueFwdINS6_IJSA_NS7_ILi512EEESA_EEES9_SC_SE_Li256ELb1ELb1ELb1ELb0EEENS1_36VarlenDynamicPersistentTileSchedulerILi64ELi64ELi256ELi128ELb1ELb1ELb1ELb0ELb1ELb1EEEEEEEEEvNT_6ParamsE)
        /*0380*/ 	.word	0x00000060


	//----- nvinfo : EIATTR_REGCOUNT
	.align		4
.L_180:
        /*0384*/ 	.byte	0x04, 0x2f
        /*0386*/ 	.short	(.L_182 - .L_181)
	.align		4
.L_181:
        /*0388*/ 	.word	index@(_ZN7cutlass13device_kernelIN5flash11enable_sm90INS1_16FlashAttnFwdSm90INS1_25CollectiveMainloopFwdSm90ILi2EN4cute5tupleIJNS5_1CILi1EEES8_S8_EEENS6_IJNS7_ILi64EEESA_SA_EEELi512ENS_10bfloat16_tEfNS_4arch4Sm90ELb0ELb0ELb1ELb1ELb1ELb0ELb0ELb0ELb0ELb1ELb1ELb0EEENS1_21CollectiveEpilogueFwdINS6_IJSA_NS7_ILi512EEESA_EEES9_SC_SE_Li256ELb1ELb1ELb1ELb0EEENS1_36VarlenDynamicPersistentTileSchedulerILi64ELi64ELi256ELi128ELb1ELb1ELb1ELb0ELb1ELb1EEEEEEEEEvNT_6ParamsE)
        /*038c*/ 	.word	0x000000a8


	//----- nvinfo : EIATTR_FRAME_SIZE
	.align		4
.L_182:
        /*0390*/ 	.byte	0x04, 0x11
        /*0392*/ 	.short	(.L_184 - .L_183)
	.align		4
.L_183:
        /*0394*/ 	.word	index@(_ZN7cutlass13device_kernelIN5flash11enable_sm90INS1_16FlashAttnFwdSm90INS1_25CollectiveMainloopFwdSm90ILi2EN4cute5tupleIJNS5_1CILi1EEES8_S8_EEENS6_IJNS7_ILi64EEESA_SA_EEELi512ENS_10bfloat16_tEfNS_4arch4Sm90ELb0ELb0ELb1ELb1ELb1ELb0ELb0ELb0ELb0ELb1ELb1ELb0EEENS1_21CollectiveEpilogueFwdINS6_IJSA_NS7_ILi512EEESA_EEES9_SC_SE_Li256ELb1ELb1ELb1ELb0EEENS1_36VarlenDynamicPersistentTileSchedulerILi64ELi64ELi256ELi128ELb1ELb1ELb1ELb0ELb1ELb1EEEEEEEEEvNT_6ParamsE)
        /*0398*/ 	.word	0x00000040


	//----- nvinfo : EIATTR_REGCOUNT
	.align		4
.L_184:
        /*039c*/ 	.byte	0x04, 0x2f
        /*039e*/ 	.short	(.L_186 - .L_185)
	.align		4
.L_185:
        /*03a0*/ 	.word	index@(_ZN7cutlass13device_kernelIN5flash11enable_sm90INS1_16FlashAttnFwdSm90INS1_25CollectiveMainloopFwdSm90ILi2EN4cute5tupleIJNS5_1CILi1EEES8_S8_EEENS6_IJNS7_ILi64EEESA_SA_EEELi512ENS_10bfloat16_tEfNS_4arch4Sm90ELb0ELb0ELb1ELb0ELb1ELb0ELb1ELb0ELb0ELb1ELb1ELb0EEENS1_21CollectiveEpilogueFwdINS6_IJSA_NS7_ILi512EEESA_EEES9_SC_SE_Li256ELb0ELb1ELb1ELb0EEENS1_19SingleTileSchedulerILb0ELb1ELb1ELi64EEEEEEEEEvNT_6ParamsE)
        /*03a4*/ 	.word	0x000000a8


	//----- nvinfo : EIATTR_FRAME_SIZE
	.align		4
.L_186:
        /*03a8*/ 	.byte	0x04, 0x11
        /*03aa*/ 	.short	(.L_188 - .L_187)
	.align		4
.L_187:
        /*03ac*/ 	.word	index@(_ZN7cutlass13device_kernelIN5flash11enable_sm90INS1_16FlashAttnFwdSm90INS1_25CollectiveMainloopFwdSm90ILi2EN4cute5tupleIJNS5_1CILi1EEES8_S8_EEENS6_IJNS7_ILi64EEESA_SA_EEELi512ENS_10bfloat16_tEfNS_4arch4Sm90ELb0ELb0ELb1ELb0ELb1ELb0ELb1ELb0ELb0ELb1ELb1ELb0EEENS1_21CollectiveEpilogueFwdINS6_IJSA_NS7_ILi512EEESA_EEES9_SC_SE_Li256ELb0ELb1ELb1ELb0EEENS1_19SingleTileSchedulerILb0ELb1ELb1ELi64EEEEEEEEEvNT_6ParamsE)
        /*03b0*/ 	.word	0x00000008


	//----- nvinfo : EIATTR_REGCOUNT
	.align		4
.L_188:
        /*03b4*/ 	.byte	0x04, 0x2f
        /*03b6*/ 	.short	(.L_190 - .L_189)
	.align		4
.L_189:
        /*03b8*/ 	.word	index@(_ZN7cutlass13device_kernelIN5flash11enable_sm90INS1_16FlashAttnFwdSm90INS1_25CollectiveMainloopFwdSm90ILi2EN4cute5tupleIJNS5_1CILi1EEES8_S8_EEENS6_IJNS7_ILi64EEESA_SA_EEELi512ENS_10bfloat16_tEfNS_4arch4Sm90ELb0ELb0ELb1ELb0ELb1ELb0ELb0ELb0ELb0ELb1ELb1ELb0EEENS1_21CollectiveEpilogueFwdINS6_IJSA_NS7_ILi512EEESA_EEES9_SC_SE_Li256ELb0ELb1ELb1ELb0EEENS1_19SingleTileSchedulerILb0ELb1ELb1ELi64EEEEEEEEEvNT_6ParamsE)
        /*03bc*/ 	.word	0x000000a8


	//----- nvinfo : EIATTR_FRAME_SIZE
	.align		4
.L_190:
        /*03c0*/ 	.byte	0x04, 0x11
        /*03c2*/ 	.short	(.L_192 - .L_191)
	.align		4
.L_191:
        /*03c4*/ 	.word	index@(_ZN7cutlass13device_kernelIN5flash11enable_sm90INS1_16FlashAttnFwdSm90INS1_25CollectiveMainloopFwdSm90ILi2EN4cute5tupleIJNS5_1CILi1EEES8_S8_EEENS6_IJNS7_ILi64EEESA_SA_EEELi512ENS_10bfloat16_tEfNS_4arch4Sm90ELb0ELb0ELb1ELb0ELb1ELb0ELb0ELb0ELb0ELb1ELb1ELb0EEENS1_21CollectiveEpilogueFwdINS6_IJSA_NS7_ILi512EEESA_EEES9_SC_SE_Li256ELb0ELb1ELb1ELb0EEENS1_19SingleTileSchedulerILb0ELb1ELb1ELi64EEEEEEEEEvNT_6ParamsE)
        /*03c8*/ 	.word	0x00000000


	//----- nvinfo : EIATTR_REGCOUNT
	.align		4
.L_192:
        /*03cc*/ 	.byte	0x04, 0x2f
        /*03ce*/ 	.short	(.L_194 - .L_193)
	.align		4
.L_193:
        /*03d0*/ 	.word	index@(_ZN7cutlass13device_kernelIN5flash11enable_sm90INS1_16FlashAttnFwdSm90INS1_25CollectiveMainloopFwdSm90ILi2EN4cute5tupleIJNS5_1CILi1EEES8_S8_EEENS6_IJNS7_ILi128EEENS7_ILi96EEENS7_ILi192EEEEEELi128ENS_10bfloat16_tEfNS_4arch4Sm90ELb1ELb0ELb1ELb1ELb1ELb1ELb0ELb1ELb1ELb1ELb1ELb0EEENS1_21CollectiveEpilogueFwdINS6_IJSA_SA_SB_EEES9_SE_SG_Li256ELb1ELb1ELb1ELb0EEENS1_36VarlenDynamicPersistentTileSchedulerILi128ELi96ELi256ELi128ELb1ELb1ELb1ELb1ELb1ELb1EEEEEEEEEvNT_6ParamsE)
        /*03d4*/ 	.word	0x000000a8


	//----- nvinfo : EIATTR_FRAME_SIZE
	.align		4
.L_194:
        /*03d8*/ 	.byte	0x04, 0x11
        /*03da*/ 	.short	(.L_196 - .L_195)
	.align		4
.L_195:
        /*03dc*/ 	.word	index@(_ZN7cutlass13device_kernelIN5flash11enable_sm90INS1_16FlashAttnFwdSm90INS1_25CollectiveMainloopFwdSm90ILi2EN4cute5tupleIJNS5_1CILi1EEES8_S8_EEENS6_IJNS7_ILi128EEENS7_ILi96EEENS7_ILi192EEEEEELi128ENS_10bfloat16_tEfNS_4arch4Sm90ELb1ELb0ELb1ELb1ELb1ELb1ELb0ELb1ELb1ELb1ELb1ELb0EEENS1_21CollectiveEpilogueFwdINS6_IJSA_SA_SB_EEES9_SE_SG_Li256ELb1ELb1ELb1ELb0EEENS1_36VarlenDynamicPersistentTileSchedulerILi128ELi96ELi256ELi128ELb1ELb1ELb1ELb1ELb1ELb1EEEEEEEEEvNT_6ParamsE)
        /*03e0*/ 	.word	0x00000068


	//----- nvinfo : EIATTR_REGCOUNT
	.align		4
.L_196:
        /*03e4*/ 	.byte	0x04, 0x2f
        /*03e6*/ 	.short	(.L_198 - .L_197)
	.align		4
.L_197:
        /*03e8*/ 	.word	index@(_ZN7cutlass13device_kernelIN5flash11enable_sm90INS1_16FlashAttnFwdSm90INS1_25CollectiveMainloopFwdSm90ILi2EN4cute5tupleIJNS5_1CILi1EEES8_S8_EEENS6_IJNS7_ILi128EEENS7_ILi96EEENS7_ILi192EEEEEELi128ENS_10bfloat16_tEfNS_4arch4Sm90ELb1ELb0ELb1ELb1ELb1ELb0ELb0ELb1ELb1ELb1ELb1ELb0EEENS1_21CollectiveEpilogueFwdINS6_IJSA_SA_SB_EEES9_SE_SG_Li256ELb1ELb1ELb1ELb0EEENS1_36VarlenDynamicPersistentTileSchedulerILi128ELi96ELi256ELi128ELb1ELb1ELb1ELb1ELb1ELb1EEEEEEEEEvNT_6ParamsE)
        /*03ec*/ 	.word	0x000000a8


	//----- nvinfo : EIATTR_FRAME_SIZE
	.align		4
.L_198:
        /*03f0*/ 	.byte	0x04, 0x11
        /*03f2*/ 	.short	(.L_200 - .L_199)
	.align		4
.L_199:
        /*03f4*/ 	.word	index@(_ZN7cutlass13device_kernelIN5flash11enable_sm90INS1_16FlashAttnFwdSm90INS1_25CollectiveMainloopFwdSm90ILi2EN4cute5tupleIJNS5_1CILi1EEES8_S8_EEENS6_IJNS7_ILi128EEENS7_ILi96EEENS7_ILi192EEEEEELi128ENS_10bfloat16_tEfNS_4arch4Sm90ELb1ELb0ELb1ELb1ELb1ELb0ELb0ELb1ELb1ELb1ELb1ELb0EEENS1_21CollectiveEpilogueFwdINS6_IJSA_SA_SB_EEES9_SE_SG_Li256ELb1ELb1ELb1ELb0EEENS1_36VarlenDynamicPersistentTileSchedulerILi128ELi96ELi256ELi128ELb1ELb1ELb1ELb1ELb1ELb1EEEEEEEEEvNT_6ParamsE)
        /*03f8*/ 	.word	0x00000020


	//----- nvinfo : EIATTR_REGCOUNT
	.align		4
.L_200:
        /*03fc*/ 	.byte	0x04, 0x2f
        /*03fe*/ 	.short	(.L_202 - .L_201)
	.align		4
.L_201:
        /*0400*/ 	.word	index@(_ZN7cutlass13device_kernelIN5flash11enable_sm90INS1_16FlashAttnFwdSm90INS1_25CollectiveMainloopFwdSm90ILi2EN4cute5tupleIJNS5_1CILi1EEES8_S8_EEENS6_IJNS7_ILi128EEENS7_ILi96EEENS7_ILi192EEEEEELi128ENS_10bfloat16_tEfNS_4arch4Sm90ELb1ELb0ELb1ELb0ELb1ELb0ELb0ELb1ELb1ELb1ELb1ELb0EEENS1_21CollectiveEpilogueFwdINS6_IJSA_SA_SB_EEES9_SE_SG_Li256ELb0ELb1ELb1ELb0EEENS1_19SingleTileSchedulerILb0ELb1ELb1ELi128EEEEEEEEEvNT_6ParamsE)
        /*0404*/ 	.word	0x000000a8


	//----- nvinfo : EIATTR_FRAME_SIZE
	.align		4
.L_202:
        /*0408*/ 	.byte	0x04, 0x11
        /*040a*/ 	.short	(.L_204 - .L_203)
	.align		4
.L_203:
        /*040c*/ 	.word	index@(_ZN7cutlass13device_kernelIN5flash11enable_sm90INS1_16FlashAttnFwdSm90INS1_25CollectiveMainloopFwdSm90ILi2EN4cute5tupleIJNS5_1CILi1EEES8_S8_EEENS6_IJNS7_ILi128EEENS7_ILi96EEENS7_ILi192EEEEEELi128ENS_10bfloat16_tEfNS_4arch4Sm90ELb1ELb0ELb1ELb0ELb1ELb0ELb0ELb1ELb1ELb1ELb1ELb0EEENS1_21CollectiveEpilogueFwdINS6_IJSA_SA_SB_EEES9_SE_SG_Li256ELb0ELb1ELb1ELb0EEENS1_19SingleTileSchedulerILb0ELb1ELb1ELi128EEEEEEEEEvNT_6ParamsE)
        /*0410*/ 	.word	0x00000000


	//----- nvinfo : EIATTR_REGCOUNT
	.align		4
.L_204:
        /*0414*/ 	.byte	0x04, 0x2f
        /*0416*/ 	.short	(.L_206 - .L_205)
	.align		4
.L_205:
        /*0418*/ 	.word	index@(_ZN7cutlass13device_kernelIN5flash11enable_sm90INS1_16FlashAttnFwdSm90INS1_25CollectiveMainloopFwdSm90ILi2EN4cute5tupleIJNS5_1CILi1EEES8_S8_EEENS6_IJNS7_ILi128EEENS7_ILi96EEENS7_ILi192EEEEEELi128ENS_10bfloat16_tEfNS_4arch4Sm90ELb0ELb1ELb1ELb1ELb1ELb1ELb0ELb1ELb1ELb1ELb1ELb0EEENS1_21CollectiveEpilogueFwdINS6_IJSA_SA_SB_EEES9_SE_SG_Li256ELb1ELb1ELb1ELb0EEENS1_36VarlenDynamicPersistentTileSchedulerILi128ELi96ELi256ELi128ELb1ELb1ELb1ELb1ELb0ELb1EEEEEEEEEvNT_6ParamsE)
        /*041c*/ 	.word	0x000000a8


	//----- nvinfo : EIATTR_FRAME_SIZE
	.align		4
.L_206:
        /*0420*/ 	.byte	0x04, 0x11
        /*0422*/ 	.short	(.L_208 - .L_207)
	.align		4
.L_207:
        /*0424*/ 	.word	index@(_ZN7cutlass13device_kernelIN5flash11enable_sm90INS1_16FlashAttnFwdSm90INS1_25CollectiveMainloopFwdSm90ILi2EN4cute5tupleIJNS5_1CILi1EEES8_S8_EEENS6_IJNS7_ILi128EEENS7_ILi96EEENS7_ILi192EEEEEELi128ENS_10bfloat16_tEfNS_4arch4Sm90ELb0ELb1ELb1ELb1ELb1ELb1ELb0ELb1ELb1ELb1ELb1ELb0EEENS1_21CollectiveEpilogueFwdINS6_IJSA_SA_SB_EEES9_SE_SG_Li256ELb1ELb1ELb1ELb0EEENS1_36VarlenDynamicPersistentTileSchedulerILi128ELi96ELi256ELi128ELb1ELb1ELb1ELb1ELb0ELb1EEEEEEEEEvNT_6ParamsE)
        /*0428*/ 	.word	0x00000060


	//----- nvinfo : EIATTR_REGCOUNT
	.align		4
.L_208:
        /*042c*/ 	.byte	0x04, 0x2f
        /*042e*/ 	.short	(.L_210 - .L_209)
	.align		4
.L_209:
        /*0430*/ 	.word	index@(_ZN7cutlass13device_kernelIN5flash11enable_sm90INS1_16FlashAttnFwdSm90INS1_25CollectiveMainloopFwdSm90ILi2EN4cute5tupleIJNS5_1CILi1EEES8_S8_EEENS6_IJNS7_ILi128EEENS7_ILi96EEENS7_ILi192EEEEEELi128ENS_10bfloat16_tEfNS_4arch4Sm90ELb0ELb1ELb1ELb1ELb1ELb0ELb0ELb1ELb1ELb1ELb1ELb0EEENS1_21CollectiveEpilogueFwdINS6_IJSA_SA_SB_EEES9_SE_SG_Li256ELb1ELb1ELb1ELb0EEENS1_36VarlenDynamicPersistentTileSchedulerILi128ELi96ELi256ELi128ELb1ELb1ELb1ELb1ELb0ELb1EEEEEEEEEvNT_6ParamsE)
        /*0434*/ 	.word	0x000000a8


	//----- nvinfo : EIATTR_FRAME_SIZE
	.align		4
.L_210:
        /*0438*/ 	.byte	0x04, 0x11
        /*043a*/ 	.short	(.L_212 - .L_211)
	.align		4
.L_211:
        /*043c*/ 	.word	index@(_ZN7cutlass13device_kernelIN5flash11enable_sm90INS1_16FlashAttnFwdSm90INS1_25CollectiveMainloopFwdSm90ILi2EN4cute5tupleIJNS5_1CILi1EEES8_S8_EEENS6_IJNS7_ILi128EEENS7_ILi96EEENS7_ILi192EEEEEELi128ENS_10bfloat16_tEfNS_4arch4Sm90ELb0ELb1ELb1ELb1ELb1ELb0ELb0ELb1ELb1ELb1ELb1ELb0EEENS1_21CollectiveEpilogueFwdINS6_IJSA_SA_SB_EEES9_SE_SG_Li256ELb1ELb1ELb1ELb0EEENS1_36VarlenDynamicPersistentTileSchedulerILi128ELi96ELi256ELi128ELb1ELb1ELb1ELb1ELb0ELb1EEEEEEEEEvNT_6ParamsE)
        /*0440*/ 	.word	0x00000018


	//----- nvinfo : EIATTR_REGCOUNT
	.align		4
.L_212:
        /*0444*/ 	.byte	0x04, 0x2f
        /*0446*/ 	.short	(.L_214 - .L_213)
	.align		4
.L_213:
        /*0448*/ 	.word	index@(_ZN7cutlass13device_kernelIN5flash11enable_sm90INS1_16FlashAttnFwdSm90INS1_25CollectiveMainloopFwdSm90ILi2EN4cute5tupleIJNS5_1CILi1EEES8_S8_EEENS6_IJNS7_ILi128EEENS7_ILi96EEENS7_ILi192EEEEEELi128ENS_10bfloat16_tEfNS_4arch4Sm90ELb0ELb1ELb1ELb0ELb1ELb0ELb0ELb1ELb1ELb1ELb1ELb0EEENS1_21CollectiveEpilogueFwdINS6_IJSA_SA_SB_EEES9_SE_SG_Li256ELb0ELb1ELb1ELb0EEENS1_19SingleTileSchedulerILb0ELb1ELb1ELi128EEEEEEEEEvNT_6ParamsE)
        /*044c*/ 	.word	0x000000a8


	//----- nvinfo : EIATTR_FRAME_SIZE
	.align		4
.L_214:
        /*0450*/ 	.byte	0x04, 0x11
        /*0452*/ 	.short	(.L_216 - .L_215)
	.align		4
.L_215:
        /*0454*/ 	.word	index@(_ZN7cutlass13device_kernelIN5flash11enable_sm90INS1_16FlashAttnFwdSm90INS1_25CollectiveMainloopFwdSm90ILi2EN4cute5tupleIJNS5_1CILi1EEES8_S8_EEENS6_IJNS7_ILi128EEENS7_ILi96EEENS7_ILi192EEEEEELi128ENS_10bfloat16_tEfNS_4arch4Sm90ELb0ELb1ELb1ELb0ELb1ELb0ELb0ELb1ELb1ELb1ELb1ELb0EEENS1_21CollectiveEpilogueFwdINS6_IJSA_SA_SB_EEES9_SE_SG_Li256ELb0ELb1ELb1ELb0EEENS1_19SingleTileSchedulerILb0ELb1ELb1ELi128EEEEEEEEEvNT_6ParamsE)
        /*0458*/ 	.word	0x00000008


	//----- nvinfo : EIATTR_REGCOUNT
	.align		4
.L_216:
        /*045c*/ 	.byte	0x04, 0x2f
        /*045e*/ 	.short	(.L_218 - .L_217)
	.align		4
.L_217:
        /*0460*/ 	.word	index@(_ZN7cutlass13device_kernelIN5flash11enable_sm90INS1_16FlashAttnFwdSm90INS1_25CollectiveMainloopFwdSm90ILi2EN4cute5tupleIJNS5_1CILi1EEES8_S8_EEENS6_IJNS7_ILi128EEENS7_ILi96EEENS7_ILi192EEEEEELi128ENS_10bfloat16_tEfNS_4arch4Sm90ELb0ELb0ELb1ELb1ELb1ELb1ELb0ELb1ELb1ELb1ELb1ELb0EEENS1_21CollectiveEpilogueFwdINS6_IJSA_SA_SB_EEES9_SE_SG_Li256ELb1ELb1ELb1ELb0EEENS1_36VarlenDynamicPersistentTileSchedulerILi128ELi96ELi256ELi128ELb1ELb1ELb1ELb0ELb1ELb1EEEEEEEEEvNT_6ParamsE)
        /*0464*/ 	.word	0x000000a8


	//----- nvinfo : EIATTR_FRAME_SIZE
	.align		4
.L_218:
        /*0468*/ 	.byte	0x04, 0x11
        /*046a*/ 	.short	(.L_220 - .L_219)
	.align		4
.L_219:
        /*046c*/ 	.word	index@(_ZN7cutlass13device_kernelIN5flash11enable_sm90INS1_16FlashAttnFwdSm90INS1_25CollectiveMainloopFwdSm90ILi2EN4cute5tupleIJNS5_1CILi1EEES8_S8_EEENS6_IJNS7_ILi128EEENS7_ILi96EEENS7_ILi192EEEEEELi128ENS_10bfloat16_tEfNS_4arch4Sm90ELb0ELb0ELb1ELb1ELb1ELb1ELb0ELb1ELb1ELb1ELb1ELb0EEENS1_21CollectiveEpilogueFwdINS6_IJSA_SA_SB_EEES9_SE_SG_Li256ELb1ELb1ELb1ELb0EEENS1_36VarlenDynamicPersistentTileSchedulerILi128ELi96ELi256ELi128ELb1ELb1ELb1ELb0ELb1ELb1EEEEEEEEEvNT_6ParamsE)
        /*0470*/ 	.word	0x00000088


	//----- nvinfo : EIATTR_REGCOUNT
	.align		4
.L_220:
        /*0474*/ 	.byte	0x04, 0x2f
        /*0476*/ 	.short	(.L_222 - .L_221)
	.align		4
.L_221:
        /*0478*/ 	.word	index@(_ZN7cutlass13device_kernelIN5flash11enable_sm90INS1_16FlashAttnFwdSm90INS1_25CollectiveMainloopFwdSm90ILi2EN4cute5tupleIJNS5_1CILi1EEES8_S8_EEENS6_IJNS7_ILi128EEENS7_ILi96EEENS7_ILi192EEEEEELi128ENS_10bfloat16_tEfNS_4arch4Sm90ELb0ELb0ELb1ELb1ELb1ELb0ELb0ELb1ELb1ELb1ELb1ELb0EEENS1_21CollectiveEpilogueFwdINS6_IJSA_SA_SB_EEES9_SE_SG_Li256ELb1ELb1ELb1ELb0EEENS1_36VarlenDynamicPersistentTileSchedulerILi128ELi96ELi256ELi128ELb1ELb1ELb1ELb0ELb1ELb1EEEEEEEEEvNT_6ParamsE)
        /*047c*/ 	.word	0x000000a8


	//----- nvinfo : EIATTR_FRAME_SIZE
	.align		4
.L_222:
        /*0480*/ 	.byte	0x04, 0x11
        /*0482*/ 	.short	(.L_224 - .L_223)
	.align		4
.L_223:
        /*0484*/ 	.word	index@(_ZN7cutlass13device_kernelIN5flash11enable_sm90INS1_16FlashAttnFwdSm90INS1_25CollectiveMainloopFwdSm90ILi2EN4cute5tupleIJNS5_1CILi1EEES8_S8_EEENS6_IJNS7_ILi128EEENS7_ILi96EEENS7_ILi192EEEEEELi128ENS_10bfloat16_tEfNS_4arch4Sm90ELb0ELb0ELb1ELb1ELb1ELb0ELb0ELb1ELb1ELb1ELb1ELb0EEENS1_21CollectiveEpilogueFwdINS6_IJSA_SA_SB_EEES9_SE_SG_Li256ELb1ELb1ELb1ELb0EEENS1_36VarlenDynamicPersistentTileSchedulerILi128ELi96ELi256ELi128ELb1ELb1ELb1ELb0ELb1ELb1EEEEEEEEEvNT_6ParamsE)
        /*0488*/ 	.word	0x00000020


	//----- nvinfo : EIATTR_REGCOUNT
	.align		4
.L_224:
        /*048c*/ 	.byte	0x04, 0x2f
        /*048e*/ 	.short	(.L_226 - .L_225)
	.align		4
.L_225:
        /*0490*/ 	.word	index@(_ZN7cutlass13device_kernelIN5flash11enable_sm90INS1_16FlashAttnFwdSm90INS1_25CollectiveMainloopFwdSm90ILi2EN4cute5tupleIJNS5_1CILi1EEES8_S8_EEENS6_IJNS7_ILi128EEENS7_ILi96EEENS7_ILi192EEEEEELi128ENS_10bfloat16_tEfNS_4arch4Sm90ELb0ELb0ELb1ELb0ELb1ELb0ELb0ELb1ELb1ELb1ELb1ELb0EEENS1_21CollectiveEpilogueFwdINS6_IJSA_SA_SB_EEES9_SE_SG_Li256ELb0ELb1ELb1ELb0EEENS1_19SingleTileSchedulerILb0ELb1ELb1ELi128EEEEEEEEEvNT_6ParamsE)
        /*0494*/ 	.word	0x000000a8


	//----- nvinfo : EIATTR_FRAME_SIZE
	.align		4
.L_226:
        /*0498*/ 	.byte	0x04, 0x11
        /*049a*/ 	.short	(.L_228 - .L_227)
	.align		4
.L_227:
        /*049c*/ 	.word	index@(_ZN7cutlass13device_kernelIN5flash11enable_sm90INS1_16FlashAttnFwdSm90INS1_25CollectiveMainloopFwdSm90ILi2EN4cute5tupleIJNS5_1CILi1EEES8_S8_EEENS6_IJNS7_ILi128EEENS7_ILi96EEENS7_ILi192EEEEEELi128ENS_10bfloat16_tEfNS_4arch4Sm90ELb0ELb0ELb1ELb0ELb1ELb0ELb0ELb1ELb1ELb1ELb1ELb0EEENS1_21CollectiveEpilogueFwdINS6_IJSA_SA_SB_EEES9_SE_SG_Li256ELb0ELb1ELb1ELb0EEENS1_19SingleTileSchedulerILb0ELb1ELb1ELi128EEEEEEEEEvNT_6ParamsE)
        /*04a0*/ 	.word	0x00000000


	//----- nvinfo : EIATTR_MIN_STACK_SIZE
	.align		4
.L_228:
        /*04a4*/ 	.byte	0x04, 0x12
        /*04a6*/ 	.short	(.L_230 - .L_229)
	.align		4
.L_229:
        /*04a8*/ 	.word	index@(_ZN7cutlass13device_kernelIN5flash11enable_sm90INS1_16FlashAttnFwdSm90INS1_25CollectiveMainloopFwdSm90ILi2EN4cute5tupleIJNS5_1CILi1EEES8_S8_EEENS6_IJNS7_ILi128EEENS7_ILi96EEENS7_ILi192EEEEEELi128ENS_10bfloat16_tEfNS_4arch4Sm90ELb0ELb0ELb1ELb0ELb1ELb0ELb0ELb1ELb1ELb1ELb1ELb0EEENS1_21CollectiveEpilogueFwdINS6_IJSA_SA_SB_EEES9_SE_SG_Li256ELb0ELb1ELb1ELb0EEENS1_19SingleTileSchedulerILb0ELb1ELb1ELi128EEEEEEEEEvNT_6ParamsE)
        /*04ac*/ 	.word	0x00000000


	//----- nvinfo : EIATTR_MIN_STACK_SIZE
	.align		4
.L_230:
        /*04b0*/ 	.byte	0x04, 0x12
        /*04b2*/ 	.short	(.L_232 - .L_231)
	.align		4
.L_231:
        /*04b4*/ 	.word	index@(_ZN7cutlass13device_kernelIN5flash11enable_sm90INS1_16FlashAttnFwdSm90INS1_25CollectiveMainloopFwdSm90ILi2EN4cute5tupleIJNS5_1CILi1EEES8_S8_EEENS6_IJNS7_ILi128EEENS7_ILi96EEENS7_ILi192EEEEEELi128ENS_10bfloat16_tEfNS_4arch4Sm90ELb0ELb0ELb1ELb1ELb1ELb0ELb0ELb1ELb1ELb1ELb1ELb0EEENS1_21CollectiveEpilogueFwdINS6_IJSA_SA_SB_EEES9_SE_SG_Li256ELb1ELb1ELb1ELb0EEENS1_36VarlenDynamicPersistentTileSchedulerILi128ELi96ELi256ELi128ELb1ELb1ELb1ELb0ELb1ELb1EEEEEEEEEvNT_6ParamsE)
        /*04b8*/ 	.word	0x00000020


	//----- nvinfo : EIATTR_MIN_STACK_SIZE
	.align		4
.L_232:
        /*04bc*/ 	.byte	0x04, 0x12
        /*04be*/ 	.short	(.L_234 - .L_233)
	.align		4
.L_233:
        /*04c0*/ 	.word	index@(_ZN7cutlass13device_kernelIN5flash11enable_sm90INS1_16FlashAttnFwdSm90INS1_25CollectiveMainloopFwdSm90ILi2EN4cute5tupleIJNS5_1CILi1EEES8_S8_EEENS6_IJNS7_ILi128EEENS7_ILi96EEENS7_ILi192EEEEEELi128ENS_10bfloat16_tEfNS_4arch4Sm90ELb0ELb0ELb1ELb1ELb1ELb1ELb0ELb1ELb1ELb1ELb1ELb0EEENS1_21CollectiveEpilogueFwdINS6_IJSA_SA_SB_EEES9_SE_SG_Li256ELb1ELb1ELb1ELb0EEENS1_36VarlenDynamicPersistentTileSchedulerILi128ELi96ELi256ELi128ELb1ELb1ELb1ELb0ELb1ELb1EEEEEEEEEvNT_6ParamsE)
        /*04c4*/ 	.word	0x00000088


	//----- nvinfo : EIATTR_MIN_STACK_SIZE
	.align		4
.L_234:
        /*04c8*/ 	.byte	0x04, 0x12
        /*04ca*/ 	.short	(.L_236 - .L_235)
	.align		4
.L_235:
        /*04cc*/ 	.word	index@(_ZN7cutlass13device_kernelIN5flash11enable_sm90INS1_16FlashAttnFwdSm90INS1_25CollectiveMainloopFwdSm90ILi2EN4cute5tupleIJNS5_1CILi1EEES8_S8_EEENS6_IJNS7_ILi128EEENS7_ILi96EEENS7_ILi192EEEEEELi128ENS_10bfloat16_tEfNS_4arch4Sm90ELb0ELb1ELb1ELb0ELb1ELb0ELb0ELb1ELb1ELb1ELb1ELb0EEENS1_21CollectiveEpilogueFwdINS6_IJSA_SA_SB_EEES9_SE_SG_Li256ELb0ELb1ELb1ELb0EEENS1_19SingleTileSchedulerILb0ELb1ELb1ELi128EEEEEEEEEvNT_6ParamsE)
        /*04d0*/ 	.word	0x00000008


	//----- nvinfo : EIATTR_MIN_STACK_SIZE
	.align		4
.L_236:
        /*04d4*/ 	.byte	0x04, 0x12
        /*04d6*/ 	.short	(.L_238 - .L_237)
	.align		4
.L_237:
        /*04d8*/ 	.word	index@(_ZN7cutlass13device_kernelIN5flash11enable_sm90INS1_16FlashAttnFwdSm90INS1_25CollectiveMainloopFwdSm90ILi2EN4cute5tupleIJNS5_1CILi1EEES8_S8_EEENS6_IJNS7_ILi128EEENS7_ILi96EEENS7_ILi192EEEEEELi128ENS_10bfloat16_tEfNS_4arch4Sm90ELb0ELb1ELb1ELb1ELb1ELb0ELb0ELb1ELb1ELb1ELb1ELb0EEENS1_21CollectiveEpilogueFwdINS6_IJSA_SA_SB_EEES9_SE_SG_Li256ELb1ELb1ELb1ELb0EEENS1_36VarlenDynamicPersistentTileSchedulerILi128ELi96ELi256ELi128ELb1ELb1ELb1ELb1ELb0ELb1EEEEEEEEEvNT_6ParamsE)
        /*04dc*/ 	.word	0x00000018


	//----- nvinfo : EIATTR_MIN_STACK_SIZE
	.align		4
.L_238:
        /*04e0*/ 	.byte	0x04, 0x12
        /*04e2*/ 	.short	(.L_240 - .L_239)
	.align		4
.L_239:
        /*04e4*/ 	.word	index@(_ZN7cutlass13device_kernelIN5flash11enable_sm90INS1_16FlashAttnFwdSm90INS1_25CollectiveMainloopFwdSm90ILi2EN4cute5tupleIJNS5_1CILi1EEES8_S8_EEENS6_IJNS7_ILi128EEENS7_ILi96EEENS7_ILi192EEEEEELi128ENS_10bfloat16_tEfNS_4arch4Sm90ELb0ELb1ELb1ELb1ELb1ELb1ELb0ELb1ELb1ELb1ELb1ELb0EEENS1_21CollectiveEpilogueFwdINS6_IJSA_SA_SB_EEES9_SE_SG_Li256ELb1ELb1ELb1ELb0EEENS1_36VarlenDynamicPersistentTileSchedulerILi128ELi96ELi256ELi128ELb1ELb1ELb1ELb1ELb0ELb1EEEEEEEEEvNT_6ParamsE)
        /*04e8*/ 	.word	0x00000060


	//----- nvinfo : EIATTR_MIN_STACK_SIZE
	.align		4
.L_240:
        /*04ec*/ 	.byte	0x04, 0x12
        /*04ee*/ 	.short	(.L_242 - .L_241)
	.align		4
.L_241:
        /*04f0*/ 	.word	index@(_ZN7cutlass13device_kernelIN5flash11enable_sm90INS1_16FlashAttnFwdSm90INS1_25CollectiveMainloopFwdSm90ILi2EN4cute5tupleIJNS5_1CILi1EEES8_S8_EEENS6_IJNS7_ILi128EEENS7_ILi96EEENS7_ILi192EEEEEELi128ENS_10bfloat16_tEfNS_4arch4Sm90ELb1ELb0ELb1ELb0ELb1ELb0ELb0ELb1ELb1ELb1ELb1ELb0EEENS1_21CollectiveEpilogueFwdINS6_IJSA_SA_SB_EEES9_SE_SG_Li256ELb0ELb1ELb1ELb0EEENS1_19SingleTileSchedulerILb0ELb1ELb1ELi128EEEEEEEEEvNT_6ParamsE)
        /*04f4*/ 	.word	0x00000000


	//----- nvinfo : EIATTR_MIN_STACK_SIZE
	.align		4
.L_242:
        /*04f8*/ 	.byte	0x04, 0x12
        /*04fa*/ 	.short	(.L_244 - .L_243)
	.align		4
.L_243:
        /*04fc*/ 	.word	index@(_ZN7cutlass13device_kernelIN5flash11enable_sm90INS1_16FlashAttnFwdSm90INS1_25CollectiveMainloopFwdSm90ILi2EN4cute5tupleIJNS5_1CILi1EEES8_S8_EEENS6_IJNS7_ILi128EEENS7_ILi96EEENS7_ILi192EEEEEELi128ENS_10bfloat16_tEfNS_4arch4Sm90ELb1ELb0ELb1ELb1ELb1ELb0ELb0ELb1ELb1ELb1ELb1ELb0EEENS1_21CollectiveEpilogueFwdINS6_IJSA_SA_SB_EEES9_SE_SG_Li256ELb1ELb1ELb1ELb0EEENS1_36VarlenDynamicPersistentTileSchedulerILi128ELi96ELi256ELi128ELb1ELb1ELb1ELb1ELb1ELb1EEEEEEEEEvNT_6ParamsE)
        /*0500*/ 	.word	0x00000020


	//----- nvinfo : EIATTR_MIN_STACK_SIZE
	.align		4
.L_244:
        /*0504*/ 	.byte	0x04, 0x12
        /*0506*/ 	.short	(.L_246 - .L_245)
	.align		4
.L_245:
        /*0508*/ 	.word	index@(_ZN7cutlass13device_kernelIN5flash11enable_sm90INS1_16FlashAttnFwdSm90INS1_25CollectiveMainloopFwdSm90ILi2EN4cute5tupleIJNS5_1CILi1EEES8_S8_EEENS6_IJNS7_ILi128EEENS7_ILi96EEENS7_ILi192EEEEEELi128ENS_10bfloat16_tEfNS_4arch4Sm90ELb1ELb0ELb1ELb1ELb1ELb1ELb0ELb1ELb1ELb1ELb1ELb0EEENS1_21CollectiveEpilogueFwdINS6_IJSA_SA_SB_EEES9_SE_SG_Li256ELb1ELb1ELb1ELb0EEENS1_36VarlenDynamicPersistentTileSchedulerILi128ELi96ELi256ELi128ELb1ELb1ELb1ELb1ELb1ELb1EEEEEEEEEvNT_6ParamsE)
        /*050c*/ 	.word	0x00000068


	//----- nvinfo : EIATTR_MIN_STACK_SIZE
	.align		4
.L_246:
        /*0510*/ 	.byte	0x04, 0x12
        /*0512*/ 	.short	(.L_248 - .L_247)
	.align		4
.L_247:
        /*0514*/ 	.word	index@(_ZN7cutlass13device_kernelIN5flash11enable_sm90INS1_16FlashAttnFwdSm90INS1_25CollectiveMainloopFwdSm90ILi2EN4cute5tupleIJNS5_1CILi1EEES8_S8_EEENS6_IJNS7_ILi64EEESA_SA_EEELi512ENS_10bfloat16_tEfNS_4arch4Sm90ELb0ELb0ELb1ELb0ELb1ELb0ELb0ELb0ELb0ELb1ELb1ELb0EEENS1_21CollectiveEpilogueFwdINS6_IJSA_NS7_ILi512EEESA_EEES9_SC_SE_Li256ELb0ELb1ELb1ELb0EEENS1_19SingleTileSchedulerILb0ELb1ELb1ELi64EEEEEEEEEvNT_6ParamsE)
        /*0518*/ 	.word	0x00000000


	//----- nvinfo : EIATTR_MIN_STACK_SIZE
	.align		4
.L_248:
        /*051c*/ 	.byte	0x04, 0x12
        /*051e*/ 	.short	(.L_250 - .L_249)
	.align		4
.L_249:
        /*0520*/ 	.word	index@(_ZN7cutlass13device_kernelIN5flash11enable_sm90INS1_16FlashAttnFwdSm90INS1_25CollectiveMainloopFwdSm90ILi2EN4cute5tupleIJNS5_1CILi1EEES8_S8_EEENS6_IJNS7_ILi64EEESA_SA_EEELi512ENS_10bfloat16_tEfNS_4arch4Sm90ELb0ELb0ELb1ELb0ELb1ELb0ELb1ELb0ELb0ELb1ELb1ELb0EEENS1_21CollectiveEpilogueFwdINS6_IJSA_NS7_ILi512EEESA_EEES9_SC_SE_Li256ELb0ELb1ELb1ELb0EEENS1_19SingleTileSchedulerILb0ELb1ELb1ELi64EEEEEEEEEvNT_6ParamsE)
        /*0524*/ 	.word	0x00000008


	//----- nvinfo : EIATTR_MIN_STACK_SIZE
	.align		4
.L_250:
        /*0528*/ 	.byte	0x04, 0x12
        /*052a*/ 	.short	(.L_252 - .L_251)
	.align		4
.L_251:
        /*052c*/ 	.word	index@(_ZN7cutlass13device_kernelIN5flash11enable_sm90INS1_16FlashAttnFwdSm90INS1_25CollectiveMainloopFwdSm90ILi2EN4cute5tupleIJNS5_1CILi1EEES8_S8_EEENS6_IJNS7_ILi64EEESA_SA_EEELi512ENS_10bfloat16_tEfNS_4arch4Sm90ELb0ELb0ELb1ELb1ELb1ELb0ELb0ELb0ELb0ELb1ELb1ELb0EEENS1_21CollectiveEpilogueFwdINS6_IJSA_NS7_ILi512EEESA_EEES9_SC_SE_Li256ELb1ELb1ELb1ELb0EEENS1_36VarlenDynamicPersistentTileSchedulerILi64ELi64ELi256ELi128ELb1ELb1ELb1ELb0ELb1ELb1EEEEEEEEEvNT_6ParamsE)
        /*0530*/ 	.word	0x00000040


	//----- nvinfo : EIATTR_MIN_STACK_SIZE
	.align		4
.L_252:
        /*0534*/ 	.byte	0x04, 0x12
        /*0536*/ 	.short	(.L_254 - .L_253)
	.align		4
.L_253:
        /*0538*/ 	.word	index@(_ZN7cutlass13device_kernelIN5flash11enable_sm90INS1_16FlashAttnFwdSm90INS1_25CollectiveMainloopFwdSm90ILi2EN4cute5tupleIJNS5_1CILi1EEES8_S8_EEENS6_IJNS7_ILi64EEESA_SA_EEELi512ENS_10bfloat16_tEfNS_4arch4Sm90ELb0ELb0ELb1ELb1ELb1ELb1ELb0ELb0ELb0ELb1ELb1ELb0EEENS1_21CollectiveEpilogueFwdINS6_IJSA_NS7_ILi512EEESA_EEES9_SC_SE_Li256ELb1ELb1ELb1ELb0EEENS1_36VarlenDynamicPersistentTileSchedulerILi64ELi64ELi256ELi128ELb1ELb1ELb1ELb0ELb1ELb1EEEEEEEEEvNT_6ParamsE)
        /*053c*/ 	.word	0x00000060


	//----- nvinfo : EIATTR_MIN_STACK_SIZE
	.align		4
.L_254:
        /*0540*/ 	.byte	0x04, 0x12
        /*0542*/ 	.short	(.L_256 - .L_255)
	.align		4
.L_255:
        /*0544*/ 	.word	index@(_ZN7cutlass13device_kernelIN5flash11enable_sm90INS1_16FlashAttnFwdSm90INS1_25CollectiveMainloopFwdSm90ILi2EN4cute5tupleIJNS5_1CILi1EEES8_S8_EEENS6_IJNS7_ILi64EEESA_SA_EEELi512ENS_10bfloat16_tEfNS_4arch4Sm90ELb0ELb0ELb1ELb1ELb1ELb0ELb1ELb0ELb0ELb1ELb1ELb0EEENS1_21CollectiveEpilogueFwdINS6_IJSA_NS7_ILi512EEESA_EEES9_SC_SE_Li256ELb1ELb1ELb1ELb0EEENS1_36VarlenDynamicPersistentTileSchedulerILi64ELi64ELi256ELi128ELb1ELb1ELb1ELb0ELb1ELb1EEEEEEEEEvNT_6ParamsE)
        /*0548*/ 	.word	0x00000038


	//----- nvinfo : EIATTR_MIN_STACK_SIZE
	.align		4
.L_256:
        /*054c*/ 	.byte	0x04, 0x12
        /*054e*/ 	.short	(.L_258 - .L_257)
	.align		4
.L_257:
        /*0550*/ 	.word	index@(_ZN7cutlass13device_kernelIN5flash11enable_sm90INS1_16FlashAttnFwdSm90INS1_25CollectiveMainloopFwdSm90ILi2EN4cute5tupleIJNS5_1CILi1EEES8_S8_EEENS6_IJNS7_ILi64EEESA_SA_EEELi512ENS_10bfloat16_tEfNS_4arch4Sm90ELb0ELb0ELb1ELb1ELb1ELb1ELb1ELb0ELb0ELb1ELb1ELb0EEENS1_21CollectiveEpilogueFwdINS6_IJSA_NS7_ILi512EEESA_EEES9_SC_SE_Li256ELb1ELb1ELb1ELb0EEENS1_36VarlenDynamicPersistentTileSchedulerILi64ELi64ELi256ELi128ELb1ELb1ELb1ELb0ELb1ELb1EEEEEEEEEvNT_6ParamsE)
        /*0554*/ 	.word	0x00000070


	//----- nvinfo : EIATTR_MIN_STACK_SIZE
	.align		4
.L_258:
        /*0558*/ 	.byte	0x04, 0x12
        /*055a*/ 	.short	(.L_260 - .L_259)
	.align		4
.L_259:
        /*055c*/ 	.word	index@(_ZN7cutlass13device_kernelIN5flash11enable_sm90INS1_16FlashAttnFwdSm90INS1_25CollectiveMainloopFwdSm90ILi2EN4cute5tupleIJNS5_1CILi1EEES8_S8_EEENS6_IJNS7_ILi64EEESA_SA_EEELi512ENS_10bfloat16_tEfNS_4arch4Sm90ELb0ELb1ELb1ELb0ELb1ELb0ELb0ELb0ELb0ELb1ELb1ELb0EEENS1_21CollectiveEpilogueFwdINS6_IJSA_NS7_ILi512EEESA_EEES9_SC_SE_Li256ELb0ELb1ELb1ELb0EEENS1_19SingleTileSchedulerILb0ELb1ELb1ELi64EEEEEEEEEvNT_6ParamsE)
        /*0560*/ 	.word	0x00000000


	//----- nvinfo : EIATTR_MIN_STACK_SIZE
	.align		4
.L_260:
        /*0564*/ 	.byte	0x04, 0x12
        /*0566*/ 	.short	(.L_262 - .L_261)
	.align		4
.L_261:
        /*0568*/ 	.word	index@(_ZN7cutlass13device_kernelIN5flash11enable_sm90INS1_16FlashAttnFwdSm90INS1_25CollectiveMainloopFwdSm90ILi2EN4cute5tupleIJNS5_1CILi1EEES8_S8_EEENS6_IJNS7_ILi64EEESA_SA_EEELi512ENS_10bfloat16_tEfNS_4arch4Sm90ELb0ELb1ELb1ELb0ELb1ELb0ELb1ELb0ELb0ELb1ELb1ELb0EEENS1_21CollectiveEpilogueFwdINS6_IJSA_NS7_ILi512EEESA_EEES9_SC_SE_Li256ELb0ELb1ELb1ELb0EEENS1_19SingleTileSchedulerILb0ELb1ELb1ELi64EEEEEEEEEvNT_6ParamsE)
        /*056c*/ 	.word	0x00000420


	//----- nvinfo : EIATTR_MIN_STACK_SIZE
	.align		4
.L_262:
        /*0570*/ 	.byte	0x04, 0x12
        /*0572*/ 	.short	(.L_264 - .L_263)
	.align		4
.L_263:
        /*0574*/ 	.word	index@(_ZN7cutlass13device_kernelIN5flash11enable_sm90INS1_16FlashAttnFwdSm90INS1_25CollectiveMainloopFwdSm90ILi2EN4cute5tupleIJNS5_1CILi1EEES8_S8_EEENS6_IJNS7_ILi64EEESA_SA_EEELi512ENS_10bfloat16_tEfNS_4arch4Sm90ELb0ELb1ELb1ELb1ELb1ELb0ELb0ELb0ELb0ELb1ELb1ELb0EEENS1_21CollectiveEpilogueFwdINS6_IJSA_NS7_ILi512EEESA_EEES9_SC_SE_Li256ELb1ELb1ELb1ELb0EEENS1_36VarlenDynamicPersistentTileSchedulerILi64ELi64ELi256ELi128ELb1ELb1ELb1ELb1ELb0ELb1EEEEEEEEEvNT_6ParamsE)
        /*0578*/ 	.word	0x00000028


	//----- nvinfo : EIATTR_MIN_STACK_SIZE
	.align		4
.L_264:
        /*057c*/ 	.byte	0x04, 0x12
        /*057e*/ 	.short	(.L_266 - .L_265)
	.align		4
.L_265:
        /*0580*/ 	.word	index@(_ZN7cutlass13device_kernelIN5flash11enable_sm90INS1_16FlashAttnFwdSm90INS1_25CollectiveMainloopFwdSm90ILi2EN4cute5tupleIJNS5_1CILi1EEES8_S8_EEENS6_IJNS7_ILi64EEESA_SA_EEELi512ENS_10bfloat16_tEfNS_4arch4Sm90ELb0ELb1ELb1ELb1ELb1ELb1ELb0ELb0ELb0ELb1ELb1ELb0EEENS1_21CollectiveEpilogueFwdINS6_IJSA_NS7_ILi512EEESA_EEES9_SC_SE_Li256ELb1ELb1ELb1ELb0EEENS1_36VarlenDynamicPersistentTileSchedulerILi64ELi64ELi256ELi128ELb1ELb1ELb1ELb1ELb0ELb1EEEEEEEEEvNT_6ParamsE)
        /*0584*/ 	.word	0x00000070


	//----- nvinfo : EIATTR_MIN_STACK_SIZE
	.align		4
.L_266:
        /*0588*/ 	.byte	0x04, 0x12
        /*058a*/ 	.short	(.L_268 - .L_267)
	.align		4
.L_267:
        /*058c*/ 	.word	index@(_ZN7cutlass13device_kernelIN5flash11enable_sm90INS1_16FlashAttnFwdSm90INS1_25CollectiveMainloopFwdSm90ILi2EN4cute5tupleIJNS5_1CILi1EEES8_S8_EEENS6_IJNS7_ILi64EEESA_SA_EEELi512ENS_10bfloat16_tEfNS_4arch4Sm90ELb0ELb1ELb1ELb1ELb1ELb0ELb1ELb0ELb0ELb1ELb1ELb0EEENS1_21CollectiveEpilogueFwdINS6_IJSA_NS7_ILi512EEESA_EEES9_SC_SE_Li256ELb1ELb1ELb1ELb0EEENS1_36VarlenDynamicPersistentTileSchedulerILi64ELi64ELi256ELi128ELb1ELb1ELb1ELb1ELb0ELb1EEEEEEEEEvNT_6ParamsE)
        /*0590*/ 	.word	0x00000460


	//----- nvinfo : EIATTR_MIN_STACK_SIZE
	.align		4
.L_268:
        /*0594*/ 	.byte	0x04, 0x12
        /*0596*/ 	.short	(.L_270 - .L_269)
	.align		4
.L_269:
        /*0598*/ 	.word	index@(_ZN7cutlass13device_kernelIN5flash11enable_sm90INS1_16FlashAttnFwdSm90INS1_25CollectiveMainloopFwdSm90ILi2EN4cute5tupleIJNS5_1CILi1EEES8_S8_EEENS6_IJNS7_ILi64EEESA_SA_EEELi512ENS_10bfloat16_tEfNS_4arch4Sm90ELb0ELb1ELb1ELb1ELb1ELb1ELb1ELb0ELb0ELb1ELb1ELb0EEENS1_21CollectiveEpilogueFwdINS6_IJSA_NS7_ILi512EEESA_EEES9_SC_SE_Li256ELb1ELb1ELb1ELb0EEENS1_36VarlenDynamicPersistentTileSchedulerILi64ELi64ELi256ELi128ELb1ELb1ELb1ELb1ELb0ELb1EEEEEEEEEvNT_6ParamsE)
        /*059c*/ 	.word	0x00000470


	//----- nvinfo : EIATTR_MIN_STACK_SIZE
	.align		4
.L_270:
        /*05a0*/ 	.byte	0x04, 0x12
        /*05a2*/ 	.short	(.L_272 - .L_271)
	.align		4
.L_271:
        /*05a4*/ 	.word	index@(_ZN7cutlass13device_kernelIN5flash11enable_sm90INS1_16FlashAttnFwdSm90INS1_25CollectiveMainloopFwdSm90ILi2EN4cute5tupleIJNS5_1CILi1EEES8_S8_EEENS6_IJNS7_ILi64EEESA_SA_EEELi512ENS_10bfloat16_tEfNS_4arch4Sm90ELb1ELb0ELb1ELb0ELb1ELb0ELb0ELb0ELb0ELb1ELb1ELb0EEENS1_21CollectiveEpilogueFwdINS6_IJSA_NS7_ILi512EEESA_EEES9_SC_SE_Li256ELb0ELb1ELb1ELb0EEENS1_19SingleTileSchedulerILb0ELb1ELb1ELi64EEEEEEEEEvNT_6ParamsE)
        /*05a8*/ 	.word	0x00000000


	//----- nvinfo : EIATTR_MIN_STACK_SIZE
	.align		4
.L_272:
        /*05ac*/ 	.byte	0x04, 0x12
        /*05ae*/ 	.short	(.L_274 - .L_273)
	.align		4
.L_273:
        /*05b0*/ 	.word	index@(_ZN7cutlass13device_kernelIN5flash11enable_sm90INS1_16FlashAttnFwdSm90INS1_25CollectiveMainloopFwdSm90ILi2EN4cute5tupleIJNS5_1CILi1EEES8_S8_EEENS6_IJNS7_ILi64EEESA_SA_EEELi512ENS_10bfloat16_tEfNS_4arch4Sm90ELb1ELb0ELb1ELb0ELb1ELb0ELb1ELb0ELb0ELb1ELb1ELb0EEENS1_21CollectiveEpilogueFwdINS6_IJSA_NS7_ILi512EEESA_EEES9_SC_SE_Li256ELb0ELb1ELb1ELb0EEENS1_19SingleTileSchedulerILb0ELb1ELb1ELi64EEEEEEEEEvNT_6ParamsE)
        /*05b4*/ 	.word	0x00000008


	//----- nvinfo : EIATTR_MIN_STACK_SIZE
	.align		4
.L_274:
        /*05b8*/ 	.byte	0x04, 0x12
        /*05ba*/ 	.short	(.L_276 - .L_275)
	.align		4
.L_275:
        /*05bc*/ 	.word	index@(_ZN7cutlass13device_kernelIN5flash11enable_sm90INS1_16FlashAttnFwdSm90INS1_25CollectiveMainloopFwdSm90ILi2EN4cute5tupleIJNS5_1CILi1EEES8_S8_EEENS6_IJNS7_ILi64EEESA_SA_EEELi512ENS_10bfloat16_tEfNS_4arch4Sm90ELb1ELb0ELb1ELb1ELb1ELb0ELb0ELb0ELb0ELb1ELb1ELb0EEENS1_21CollectiveEpilogueFwdINS6_IJSA_NS7_ILi512EEESA_EEES9_SC_SE_Li256ELb1ELb1ELb1ELb0EEENS1_36VarlenDynamicPersistentTileSchedulerILi64ELi64ELi256ELi128ELb1ELb1ELb1ELb1ELb1ELb1EEEEEEEEEvNT_6ParamsE)
        /*05c0*/ 	.word	0x00000038


	//----- nvinfo : EIATTR_MIN_STACK_SIZE
	.align		4
.L_276:
        /*05c4*/ 	.byte	0x04, 0x12
        /*05c6*/ 	.short	(.L_278 - .L_277)
	.align		4
.L_277:
        /*05c8*/ 	.word	index@(_ZN7cutlass13device_kernelIN5flash11enable_sm90INS1_16FlashAttnFwdSm90INS1_25CollectiveMainloopFwdSm90ILi2EN4cute5tupleIJNS5_1CILi1EEES8_S8_EEENS6_IJNS7_ILi64EEESA_SA_EEELi512ENS_10bfloat16_tEfNS_4arch4Sm90ELb1ELb0ELb1ELb1ELb1ELb1ELb0ELb0ELb0ELb1ELb1ELb0EEENS1_21CollectiveEpilogueFwdINS6_IJSA_NS7_ILi512EEESA_EEES9_SC_SE_Li256ELb1ELb1ELb1ELb0EEENS1_36VarlenDynamicPersistentTileSchedulerILi64ELi64ELi256ELi128ELb1ELb1ELb1ELb1ELb1ELb1EEEEEEEEEvNT_6ParamsE)
        /*05cc*/ 	.word	0x00000068


	//----- nvinfo : EIATTR_MIN_STACK_SIZE
	.align		4
.L_278:
        /*05d0*/ 	.byte	0x04, 0x12
        /*05d2*/ 	.short	(.L_280 - .L_279)
	.align		4
.L_279:
        /*05d4*/ 	.word	index@(_ZN7cutlass13device_kernelIN5flash11enable_sm90INS1_16FlashAttnFwdSm90INS1_25CollectiveMainloopFwdSm90ILi2EN4cute5tupleIJNS5_1CILi1EEES8_S8_EEENS6_IJNS7_ILi64EEESA_SA_EEELi512ENS_10bfloat16_tEfNS_4arch4Sm90ELb1ELb0ELb1ELb1ELb1ELb0ELb1ELb0ELb0ELb1ELb1ELb0EEENS1_21CollectiveEpilogueFwdINS6_IJSA_NS7_ILi512EEESA_EEES9_SC_SE_Li256ELb1ELb1ELb1ELb0EEENS1_36VarlenDynamicPersistentTileSchedulerILi64ELi64ELi256ELi128ELb1ELb1ELb1ELb1ELb1ELb1EEEEEEEEEvNT_6ParamsE)
        /*05d8*/ 	.word	0x00000030


	//----- nvinfo : EIATTR_MIN_STACK_SIZE
	.align		4
.L_280:
        /*05dc*/ 	.byte	0x04, 0x12
        /*05de*/ 	.short	(.L_282 - .L_281)
	.align		4
.L_281:
        /*05e0*/ 	.word	index@(_ZN7cutlass13device_kernelIN5flash11enable_sm90INS1_16FlashAttnFwdSm90INS1_25CollectiveMainloopFwdSm90ILi2EN4cute5tupleIJNS5_1CILi1EEES8_S8_EEENS6_IJNS7_ILi64EEESA_SA_EEELi512ENS_10bfloat16_tEfNS_4arch4Sm90ELb1ELb0ELb1ELb1ELb1ELb1ELb1ELb0ELb0ELb1ELb1ELb0EEENS1_21CollectiveEpilogueFwdINS6_IJSA_NS7_ILi512EEESA_EEES9_SC_SE_Li256ELb1ELb1ELb1ELb0EEENS1_36VarlenDynamicPersistentTileSchedulerILi64ELi64ELi256ELi128ELb1ELb1ELb1ELb1ELb1ELb1EEEEEEEEEvNT_6ParamsE)
        /*05e4*/ 	.word	0x00000088


	//----- nvinfo : EIATTR_MIN_STACK_SIZE
	.align		4
.L_282:
        /*05e8*/ 	.byte	0x04, 0x12
        /*05ea*/ 	.short	(.L_284 - .L_283)
	.align		4
.L_283:
        /*05ec*/ 	.word	index@(_ZN7cutlass13device_kernelIN5flash11enable_sm90INS1_16FlashAttnFwdSm90INS1_25CollectiveMainloopFwdSm90ILi2EN4cute5tupleIJNS5_1CILi1EEES8_S8_EEENS6_IJNS7_ILi128EEENS7_ILi96EEENS7_ILi64EEEEEELi256ENS_10bfloat16_tEfNS_4arch4Sm90ELb0ELb0ELb1ELb0ELb1ELb0ELb0ELb1ELb0ELb1ELb1ELb0EEENS1_21CollectiveEpilogueFwdINS6_IJSA_NS7_ILi256EEESB_EEES9_SE_SG_Li256ELb0ELb1ELb1ELb0EEENS1_19SingleTileSchedulerILb0ELb1ELb1ELi128EEEEEEEEEvNT_6ParamsE)
        /*05f0*/ 	.word	0x00000000


	//----- nvinfo : EIATTR_MIN_STACK_SIZE
	.align		4
.L_284:
        /*05f4*/ 	.byte	0x04, 0x12
        /*05f6*/ 	.short	(.L_286 - .L_285)
	.align		4
.L_285:
        /*05f8*/ 	.word	index@(_ZN7cutlass13device_kernelIN5flash11enable_sm90INS1_16FlashAttnFwdSm90INS1_25CollectiveMainloopFwdSm90ILi2EN4cute5tupleIJNS5_1CILi1EEES8_S8_EEENS6_IJNS7_ILi128EEENS7_ILi96EEENS7_ILi64EEEEEELi256ENS_10bfloat16_tEfNS_4arch4Sm90ELb0ELb0ELb1ELb0ELb1ELb0ELb1ELb1ELb0ELb1ELb1ELb0EEENS1_21CollectiveEpilogueFwdINS6_IJSA_NS7_ILi256EEESB_EEES9_SE_SG_Li256ELb0ELb1ELb1ELb0EEENS1_19SingleTileSchedulerILb0ELb1ELb1ELi128EEEEEEEEEvNT_6ParamsE)
        /*05fc*/ 	.word	0x00000008


	//----- nvinfo : EIATTR_MIN_STACK_SIZE
	.align		4
.L_286:
        /*0600*/ 	.byte	0x04, 0x12
        /*0602*/ 	.short	(.L_288 - .L_287)
	.align		4
.L_287:
        /*0604*/ 	.word	index@(_ZN7cutlass13device_kernelIN5flash11enable_sm90INS1_16FlashAttnFwdSm90INS1_25CollectiveMainloopFwdSm90ILi2EN4cute5tupleIJNS5_1CILi1EEES8_S8_EEENS6_IJNS7_ILi128EEENS7_ILi96EEENS7_ILi64EEEEEELi256ENS_10bfloat16_tEfNS_4arch4Sm90ELb0ELb0ELb1ELb1ELb1ELb0ELb0ELb1ELb0ELb1ELb1ELb0EEENS1_21CollectiveEpilogueFwdINS6_IJSA_NS7_ILi256EEESB_EEES9_SE_SG_Li256ELb1ELb1ELb1ELb0EEENS1_36VarlenDynamicPersistentTileSchedulerILi128ELi96ELi256ELi128ELb1ELb1ELb1ELb0ELb1ELb1EEEEEEEEEvNT_6ParamsE)
        /*0608*/ 	.word	0x00000038


	//----- nvinfo : EIATTR_MIN_STACK_SIZE
	.align		4
.L_288:
        /*060c*/ 	.byte	0x04, 0x12
        /*060e*/ 	.short	(.L_290 - .L_289)
	.align		4
.L_289:
        /*0610*/ 	.word	index@(_ZN7cutlass13device_kernelIN5flash11enable_sm90INS1_16FlashAttnFwdSm90INS1_25CollectiveMainloopFwdSm90ILi2EN4cute5tupleIJNS5_1CILi1EEES8_S8_EEENS6_IJNS7_ILi128EEENS7_ILi96EEENS7_ILi64EEEEEELi256ENS_10bfloat16_tEfNS_4arch4Sm90ELb0ELb0ELb1ELb1ELb1ELb1ELb0ELb1ELb0ELb1ELb1ELb0EEENS1_21CollectiveEpilogueFwdINS6_IJSA_NS7_ILi256EEESB_EEES9_SE_SG_Li256ELb1ELb1ELb1ELb0EEENS1_36VarlenDynamicPersistentTileSchedulerILi128ELi96ELi256ELi128ELb1ELb1ELb1ELb0ELb1ELb1EEEEEEEEEvNT_6ParamsE)
        /*0614*/ 	.word	0x00000160


	//----- nvinfo : EIATTR_MIN_STACK_SIZE
	.align		4
.L_290:
        /*0618*/ 	.byte	0x04, 0x12
        /*061a*/ 	.short	(.L_292 - .L_291)
	.align		4
.L_291:
        /*061c*/ 	.word	index@(_ZN7cutlass13device_kernelIN5flash11enable_sm90INS1_16FlashAttnFwdSm90INS1_25CollectiveMainloopFwdSm90ILi2EN4cute5tupleIJNS5_1CILi1EEES8_S8_EEENS6_IJNS7_ILi128EEENS7_ILi96EEENS7_ILi64EEEEEELi256ENS_10bfloat16_tEfNS_4arch4Sm90ELb0ELb0ELb1ELb1ELb1ELb0ELb1ELb1ELb0ELb1ELb1ELb0EEENS1_21CollectiveEpilogueFwdINS6_IJSA_NS7_ILi256EEESB_EEES9_SE_SG_Li256ELb1ELb1ELb1ELb0EEENS1_36VarlenDynamicPersistentTileSchedulerILi128ELi96ELi256ELi128ELb1ELb1ELb1ELb0ELb1ELb1EEEEEEEEEvNT_6ParamsE)
        /*0620*/ 	.word	0x00000040


	//----- nvinfo : EIATTR_MIN_STACK_SIZE
	.align		4
.L_292:
        /*0624*/ 	.byte	0x04, 0x12
        /*0626*/ 	.short	(.L_294 - .L_293)
	.align		4
.L_293:
        /*0628*/ 	.word	index@(_ZN7cutlass13device_kernelIN5flash11enable_sm90INS1_16FlashAttnFwdSm90INS1_25CollectiveMainloopFwdSm90ILi2EN4cute5tupleIJNS5_1CILi1EEES8_S8_EEENS6_IJNS7_ILi128EEENS7_ILi96EEENS7_ILi64EEEEEELi256ENS_10bfloat16_tEfNS_4arch4Sm90ELb0ELb0ELb1ELb1ELb1ELb1ELb1ELb1ELb0ELb1ELb1ELb0EEENS1_21CollectiveEpilogueFwdINS6_IJSA_NS7_ILi256EEESB_EEES9_SE_SG_Li256ELb1ELb1ELb1ELb0EEENS1_36VarlenDynamicPersistentTileSchedulerILi128ELi96ELi256ELi128ELb1ELb1ELb1ELb0ELb1ELb1EEEEEEEEEvNT_6ParamsE)
        /*062c*/ 	.word	0x000001a0


	//----- nvinfo : EIATTR_MIN_STACK_SIZE
	.align		4
.L_294:
        /*0630*/ 	.byte	0x04, 0x12
        /*0632*/ 	.short	(.L_296 - .L_295)
	.align		4
.L_295:
        /*0634*/ 	.word	index@(_ZN7cutlass13device_kernelIN5flash11enable_sm90INS1_16FlashAttnFwdSm90INS1_25CollectiveMainloopFwdSm90ILi2EN4cute5tupleIJNS5_1CILi1EEES8_S8_EEENS6_IJNS7_ILi128EEENS7_ILi96EEENS7_ILi64EEEEEELi256ENS_10bfloat16_tEfNS_4arch4Sm90ELb0ELb1ELb1ELb0ELb1ELb0ELb0ELb1ELb0ELb1ELb1ELb0EEENS1_21CollectiveEpilogueFwdINS6_IJSA_NS7_ILi256EEESB_EEES9_SE_SG_Li256ELb0ELb1ELb1ELb0EEENS1_19SingleTileSchedulerILb0ELb1ELb1ELi128EEEEEEEEEvNT_6ParamsE)
        /*0638*/ 	.word	0x00000420


	//----- nvinfo : EIATTR_MIN_STACK_SIZE
	.align		4
.L_296:
        /*063c*/ 	.byte	0x04, 0x12
        /*063e*/ 	.short	(.L_298 - .L_297)
	.align		4
.L_297:
        /*0640*/ 	.word	index@(_ZN7cutlass13device_kernelIN5flash11enable_sm90INS1_16FlashAttnFwdSm90INS1_25CollectiveMainloopFwdSm90ILi2EN4cute5tupleIJNS5_1CILi1EEES8_S8_EEENS6_IJNS7_ILi128EEENS7_ILi96EEENS7_ILi64EEEEEELi256ENS_10bfloat16_tEfNS_4arch4Sm90ELb0ELb1ELb1ELb0ELb1ELb0ELb1ELb1ELb0ELb1ELb1ELb0EEENS1_21CollectiveEpilogueFwdINS6_IJSA_NS7_ILi256EEESB_EEES9_SE_SG_Li256ELb0ELb1ELb1ELb0EEENS1_19SingleTileSchedulerILb0ELb1ELb1ELi128EEEEEEEEEvNT_6ParamsE)
        /*0644*/ 	.word	0x00006000


	//----- nvinfo : EIATTR_MIN_STACK_SIZE
	.align		4
.L_298:
        /*0648*/ 	.byte	0x04, 0x12
        /*064a*/ 	.short	(.L_300 - .L_299)
	.align		4
.L_299:
        /*064c*/ 	.word	index@(_ZN7cutlass13device_kernelIN5flash11enable_sm90INS1_16FlashAttnFwdSm90INS1_25CollectiveMainloopFwdSm90ILi2EN4cute5tupleIJNS5_1CILi1EEES8_S8_EEENS6_IJNS7_ILi128EEENS7_ILi96EEENS7_ILi64EEEEEELi256ENS_10bfloat16_tEfNS_4arch4Sm90ELb0ELb1ELb1ELb1ELb1ELb0ELb0ELb1ELb0ELb1ELb1ELb0EEENS1_21CollectiveEpilogueFwdINS6_IJSA_NS7_ILi256EEESB_EEES9_SE_SG_Li256ELb1ELb1ELb1ELb0EEENS1_36VarlenDynamicPersistentTileSchedulerILi128ELi96ELi256ELi128ELb1ELb1ELb1ELb1ELb0ELb1EEEEEEEEEvNT_6ParamsE)
        /*0650*/ 	.word	0x00000470


	//----- nvinfo : EIATTR_MIN_STACK_SIZE
	.align		4
.L_300:
        /*0654*/ 	.byte	0x04, 0x12
        /*0656*/ 	.short	(.L_302 - .L_301)
	.align		4
.L_301:
        /*0658*/ 	.word	index@(_ZN7cutlass13device_kernelIN5flash11enable_sm90INS1_16FlashAttnFwdSm90INS1_25CollectiveMainloopFwdSm90ILi2EN4cute5tupleIJNS5_1CILi1EEES8_S8_EEENS6_IJNS7_ILi128EEENS7_ILi96EEENS7_ILi64EEEEEELi256ENS_10bfloat16_tEfNS_4arch4Sm90ELb0ELb1ELb1ELb1ELb1ELb1ELb0ELb1ELb0ELb1ELb1ELb0EEENS1_21CollectiveEpilogueFwdINS6_IJSA_NS7_ILi256EEESB_EEES9_SE_SG_Li256ELb1ELb1ELb1ELb0EEENS1_36VarlenDynamicPersistentTileSchedulerILi128ELi96ELi256ELi128ELb1ELb1ELb1ELb1ELb0ELb1EEEEEEEEEvNT_6ParamsE)
        /*065c*/ 	.word	0x00000440


	//----- nvinfo : EIATTR_MIN_STACK_SIZE
	.align		4
.L_302:
        /*0660*/ 	.byte	0x04, 0x12
        /*0662*/ 	.short	(.L_304 - .L_303)
	.align		4
.L_303:
        /*0664*/ 	.word	index@(_ZN7cutlass13device_kernelIN5flash11enable_sm90INS1_16FlashAttnFwdSm90INS1_25CollectiveMainloopFwdSm90ILi2EN4cute5tupleIJNS5_1CILi1EEES8_S8_EEENS6_IJNS7_ILi128EEENS7_ILi96EEENS7_ILi64EEEEEELi256ENS_10bfloat16_tEfNS_4arch4Sm90ELb0ELb1ELb1ELb1ELb1ELb0ELb1ELb1ELb0ELb1ELb1ELb0EEENS1_21CollectiveEpilogueFwdINS6_IJSA_NS7_ILi256EEESB_EEES9_SE_SG_Li256ELb1ELb1ELb1ELb0EEENS1_36VarlenDynamicPersistentTileSchedulerILi128ELi96ELi256ELi128ELb1ELb1ELb1ELb1ELb0ELb1EEEEEEEEEvNT_6ParamsE)
        /*0668*/ 	.word	0x000004e0


	//----- nvinfo : EIATTR_MIN_STACK_SIZE
	.align		4
.L_304:
        /*066c*/ 	.byte	0x04, 0x12
        /*066e*/ 	.short	(.L_306 - .L_305)
	.align		4
.L_305:
        /*0670*/ 	.word	index@(_ZN7cutlass13device_kernelIN5flash11enable_sm90INS1_16FlashAttnFwdSm90INS1_25CollectiveMainloopFwdSm90ILi2EN4cute5tupleIJNS5_1CILi1EEES8_S8_EEENS6_IJNS7_ILi128EEENS7_ILi96EEENS7_ILi64EEEEEELi256ENS_10bfloat16_tEfNS_4arch4Sm90ELb0ELb1ELb1ELb1ELb1ELb1ELb1ELb1ELb0ELb1ELb1ELb0EEENS1_21CollectiveEpilogueFwdINS6_IJSA_NS7_ILi256EEESB_EEES9_SE_SG_Li256ELb1ELb1ELb1ELb0EEENS1_36VarlenDynamicPersistentTileSchedulerILi128ELi96ELi256ELi128ELb1ELb1ELb1ELb1ELb0ELb1EEEEEEEEEvNT_6ParamsE)
        /*0674*/ 	.word	0x00000530


	//----- nvinfo : EIATTR_MIN_STACK_SIZE
	.align		4
.L_306:
        /*0678*/ 	.byte	0x04, 0x12
        /*067a*/ 	.short	(.L_308 - .L_307)
	.align		4
.L_307:
        /*067c*/ 	.word	index@(_ZN7cutlass13device_kernelIN5flash11enable_sm90INS1_16FlashAttnFwdSm90INS1_25CollectiveMainloopFwdSm90ILi2EN4cute5tupleIJNS5_1CILi1EEES8_S8_EEENS6_IJNS7_ILi128EEENS7_ILi96EEENS7_ILi64EEEEEELi256ENS_10bfloat16_tEfNS_4arch4Sm90ELb1ELb0ELb1ELb0ELb1ELb0ELb0ELb1ELb0ELb1ELb1ELb0EEENS1_21CollectiveEpilogueFwdINS6_IJSA_NS7_ILi256EEESB_EEES9_SE_SG_Li256ELb0ELb1ELb1ELb0EEENS1_19SingleTileSchedulerILb0ELb1ELb1ELi128EEEEEEEEEvNT_6ParamsE)
        /*0680*/ 	.word	0x00000000


	//----- nvinfo : EIATTR_MIN_STACK_SIZE
	.align		4
.L_308:
        /*0684*/ 	.byte	0x04, 0x12
        /*0686*/ 	.short	(.L_310 - .L_309)
	.align		4
.L_309:
        /*0688*/ 	.word	index@(_ZN7cutlass13device_kernelIN5flash11enable_sm90INS1_16FlashAttnFwdSm90INS1_25CollectiveMainloopFwdSm90ILi2EN4cute5tupleIJNS5_1CILi1EEES8_S8_EEENS6_IJNS7_ILi128EEENS7_ILi96EEENS7_ILi64EEEEEELi256ENS_10bfloat16_tEfNS_4arch4Sm90ELb1ELb0ELb1ELb0ELb1ELb0ELb1ELb1ELb0ELb1ELb1ELb0EEENS1_21CollectiveEpilogueFwdINS6_IJSA_NS7_ILi256EEESB_EEES9_SE_SG_Li256ELb0ELb1ELb1ELb0EEENS1_19SingleTileSchedulerILb0ELb1ELb1ELi128EEEEEEEEEvNT_6ParamsE)
        /*068c*/ 	.word	0x00000008


	//----- nvinfo : EIATTR_MIN_STACK_SIZE
	.align		4
.L_310:
        /*0690*/ 	.byte	0x04, 0x12
        /*0692*/ 	.short	(.L_312 - .L_311)
	.align		4
.L_311:
        /*0694*/ 	.word	index@(_ZN7cutlass13device_kernelIN5flash11enable_sm90INS1_16FlashAttnFwdSm90INS1_25CollectiveMainloopFwdSm90ILi2EN4cute5tupleIJNS5_1CILi1EEES8_S8_EEENS6_IJNS7_ILi128EEENS7_ILi96EEENS7_ILi64EEEEEELi256ENS_10bfloat16_tEfNS_4arch4Sm90ELb1ELb0ELb1ELb1ELb1ELb0ELb0ELb1ELb0ELb1ELb1ELb0EEENS1_21CollectiveEpilogueFwdINS6_IJSA_NS7_ILi256EEESB_EEES9_SE_SG_Li256ELb1ELb1ELb1ELb0EEENS1_36VarlenDynamicPersistentTileSchedulerILi128ELi96ELi256ELi128ELb1ELb1ELb1ELb1ELb1ELb1EEEEEEEEEvNT_6ParamsE)
        /*0698*/ 	.word	0x00000030


	//----- nvinfo : EIATTR_MIN_STACK_SIZE
	.align		4
.L_312:
        /*069c*/ 	.byte	0x04, 0x12
        /*069e*/ 	.short	(.L_314 - .L_313)
	.align		4
.L_313:
        /*06a0*/ 	.word	index@(_ZN7cutlass13device_kernelIN5flash11enable_sm90INS1_16FlashAttnFwdSm90INS1_25CollectiveMainloopFwdSm90ILi2EN4cute5tupleIJNS5_1CILi1EEES8_S8_EEENS6_IJNS7_ILi128EEENS7_ILi96EEENS7_ILi64EEEEEELi256ENS_10bfloat16_tEfNS_4arch4Sm90ELb1ELb0ELb1ELb1ELb1ELb1ELb0ELb1ELb0ELb1ELb1ELb0EEENS1_21CollectiveEpilogueFwdINS6_IJSA_NS7_ILi256EEESB_EEES9_SE_SG_Li256ELb1ELb1ELb1ELb0EEENS1_36VarlenDynamicPersistentTileSchedulerILi128ELi96ELi256ELi128ELb1ELb1ELb1ELb1ELb1ELb1EEEEEEEEEvNT_6ParamsE)
        /*06a4*/ 	.word	0x00000168


	//----- nvinfo : EIATTR_MIN_STACK_SIZE
	.align		4
.L_314:
        /*06a8*/ 	.byte	0x04, 0x12
        /*06aa*/ 	.short	(.L_316 - .L_315)
	.align		4
.L_315:
        /*06ac*/ 	.word	index@(_ZN7cutlass13device_kernelIN5flash11enable_sm90INS1_16FlashAttnFwdSm90INS1_25CollectiveMainloopFwdSm90ILi2EN4cute5tupleIJNS5_1CILi1EEES8_S8_EEENS6_IJNS7_ILi128EEENS7_ILi96EEENS7_ILi64EEEEEELi256ENS_10bfloat16_tEfNS_4arch4Sm90ELb1ELb0ELb1ELb1ELb1ELb0ELb1ELb1ELb0ELb1ELb1ELb0EEENS1_21CollectiveEpilogueFwdINS6_IJSA_NS7_ILi256EEESB_EEES9_SE_SG_Li256ELb1ELb1ELb1ELb0EEENS1_36VarlenDynamicPersistentTileSchedulerILi128ELi96ELi256ELi128ELb1ELb1ELb1ELb1ELb1ELb1EEEEEEEEEvNT_6ParamsE)
        /*06b0*/ 	.word	0x00000040


	//----- nvinfo : EIATTR_MIN_STACK_SIZE
	.align		4
.L_316:
        /*06b4*/ 	.byte	0x04, 0x12
        /*06b6*/ 	.short	(.L_318 - .L_317)
	.align		4
.L_317:
        /*06b8*/ 	.word	index@(_ZN7cutlass13device_kernelIN5flash11enable_sm90INS1_16FlashAttnFwdSm90INS1_25CollectiveMainloopFwdSm90ILi2EN4cute5tupleIJNS5_1CILi1EEES8_S8_EEENS6_IJNS7_ILi128EEENS7_ILi96EEENS7_ILi64EEEEEELi256ENS_10bfloat16_tEfNS_4arch4Sm90ELb1ELb0ELb1ELb1ELb1ELb1ELb1ELb1ELb0ELb1ELb1ELb0EEENS1_21CollectiveEpilogueFwdINS6_IJSA_NS7_ILi256EEESB_EEES9_SE_SG_Li256ELb1ELb1ELb1ELb0EEENS1_36VarlenDynamicPersistentTileSchedulerILi128ELi96ELi256ELi128ELb1ELb1ELb1ELb1ELb1ELb1EEEEEEEEEvNT_6ParamsE)
        /*06bc*/ 	.word	0x00000210
.L_318:


//--------------------- .nv.compat                --------------------------
	.section	.nv.compat,"",@"SHT_CUDA_COMPAT_INFO"
	.align	4
        /*0000*/ 	.byte	0x02, 0x09, 0x01, 0x00, 0x02, 0x02, 0x04, 0x00, 0x02, 0x05, 0x05, 0x00, 0x03, 0x07, 0x01, 0x01
        /*0010*/ 	.byte	0x02, 0x03, 0x01, 0x00, 0x02, 0x06, 0x01, 0x00, 0x04, 0x0b, 0x08, 0x00, 0x00, 0x00, 0x00, 0x00
        /*0020*/ 	.byte	0x00, 0x00, 0x00, 0x00


//--------------------- .nv.info._ZN7cutlass13device_kernelIN5flash11enable_sm90INS1_16FlashAttnFwdSm90INS1_25CollectiveMainloopFwdSm90ILi2EN4cute5tupleIJNS5_1CILi1EEES8_S8_EEENS6_IJNS7_ILi128EEENS7_ILi96EEENS7_ILi192EEEEEELi128ENS_10bfloat16_tEfNS_4arch4Sm90ELb0ELb0ELb1ELb0ELb1ELb0ELb0ELb1ELb1ELb1ELb1ELb0EEENS1_21CollectiveEpilogueFwdINS6_IJSA_SA_SB_EEES9_SE_SG_Li256ELb0ELb1ELb1ELb0EEENS1_19SingleTileSchedulerILb0ELb1ELb1ELi128EEEEEEEEEvNT_6ParamsE --------------------------
	.section	.nv.info._ZN7cutlass13device_kernelIN5flash11enable_sm90INS1_16FlashAttnFwdSm90INS1_25CollectiveMainloopFwdSm90ILi2EN4cute5tupleIJNS5_1CILi1EEES8_S8_EEENS6_IJNS7_ILi128EEENS7_ILi96EEENS7_ILi192EEEEEELi128ENS_10bfloat16_tEfNS_4arch4Sm90ELb0ELb0ELb1ELb0ELb1ELb0ELb0ELb1ELb1ELb1ELb1ELb0EEENS1_21CollectiveEpilogueFwdINS6_IJSA_SA_SB_EEES9_SE_SG_Li256ELb0ELb1ELb1ELb0EEENS1_19SingleTileSchedulerILb0ELb1ELb1ELi128EEEEEEEEEvNT_6ParamsE,"",@"SHT_CUDA_INFO"
	.sectionflags	@""
	.align	4


	//----- nvinfo : EIATTR_CUDA_API_VERSION
	.align		4
        /*0000*/ 	.byte	0x04, 0x37
        /*0002*/ 	.short	(.L_320 - .L_319)
.L_319:
        /*0004*/ 	.word	0x00000082


	//----- nvinfo : EIATTR_KPARAM_INFO
	.align		4
.L_320:
        /*0008*/ 	.byte	0x04, 0x17
        /*000a*/ 	.short	(.L_322 - .L_321)
.L_321:
        /*000c*/ 	.word	0x00000000
        /*0010*/ 	.short	0x0000
        /*0012*/ 	.short	0x0070
        /*0014*/ 	.byte	0x00, 0xf0, 0x01, 0x28


	//----- nvinfo : EIATTR_SPARSE_MMA_MASK
	.align		4
.L_322:
        /*0018*/ 	.byte	0x03, 0x50
        /*001a*/ 	.short	0x0000


	//----- nvinfo : EIATTR_MAXREG_COUNT
	.align		4
        /*001c*/ 	.byte	0x03, 0x1b
        /*001e*/ 	.short	0x00a8


	//----- nvinfo : EIATTR_NUM_BARRIERS
	.align		4
        /*0020*/ 	.byte	0x02, 0x4c
        /*0022*/ 	.byte	0x09
	.zero		1


	//----- nvinfo : EIATTR_EXTERNS
	.align		4
        /*0024*/ 	.byte	0x04, 0x0f
        /*0026*/ 	.short	(.L_324 - .L_323)


	//   ....[0]....
	.align		4
.L_323:
        /*0028*/ 	.word	index@(__assertfail)


	//----- nvinfo : EIATTR_MERCURY_ISA_VERSION
	.align		4
.L_324:
        /*002c*/ 	.byte	0x03, 0x5f
        /*002e*/ 	.short	0x0101


	//----- nvinfo : EIATTR_INT_WARP_WIDE_INSTR_OFFSETS
	.align		4
        /*0030*/ 	.byte	0x04, 0x31
        /*0032*/ 	.short	(.L_326 - .L_325)


	//   ....[0]....
.L_325:
        /*0034*/ 	.word	0x000000b0


	//   ....[1]....
        /*0038*/ 	.word	0x000000c0


	//   ....[2]....
        /*003c*/ 	.word	0x00000160


	//----- nvinfo : EIATTR_COOP_GROUP_MASK_REGIDS
	.align		4
.L_326:
        /*0040*/ 	.byte	0x04, 0x29
        /*0042*/ 	.short	(.L_328 - .L_327)


	//   ....[0]....
.L_327:
        /*0044*/ 	.word	0xffffffff


	//   ....[1]....
        /*0048*/ 	.word	0xffffffff


	//   ....[2]....
        /*004c*/ 	.word	0xffffffff


	//   ....[3]....
        /*0050*/ 	.word	0xffffffff


	//   ....[4]....
        /*0054*/ 	.word	0xffffffff


	//   ....[5]....
        /*0058*/ 	.word	0xffffffff


	//   ....[6]....
        /*005c*/ 	.word	0xffffffff


	//   ....[7]....
        /*0060*/ 	.word	0xffffffff


	//   ....[8]....
        /*0064*/ 	.word	0xffffffff


	//   ....[9]....
        /*0068*/ 	.word	0xffffffff


	//   ....[10]....
        /*006c*/ 	.word	0xffffffff


	//   ....[11]....
        /*0070*/ 	.word	0xffffffff


	//   ....[12]....
        /*0074*/ 	.word	0xffffffff


	//   ....[13]....
        /*0078*/ 	.word	0xffffffff


	//   ....[14]....
        /*007c*/ 	.word	0xffffffff


	//   ....[15]....
        /*0080*/ 	.word	0xffffffff


	//   ....[16]....
        /*0084*/ 	.word	0xffffffff


	//   ....[17]....
        /*0088*/ 	.word	0xffffffff


	//   ....[18]....
        /*008c*/ 	.word	0xffffffff


	//   ....[19]....
        /*0090*/ 	.word	0xffffffff


	//   ....[20]....
        /*0094*/ 	.word	0xffffffff


	//   ....[21]....
        /*0098*/ 	.word	0xffffffff


	//   ....[22]....
        /*009c*/ 	.word	0xffffffff


	//   ....[23]....
        /*00a0*/ 	.word	0xffffffff


	//   ....[24]....
        /*00a4*/ 	.word	0xffffffff


	//   ....[25]....
        /*00a8*/ 	.word	0xffffffff


	//   ....[26]....
        /*00ac*/ 	.word	0xffffffff


	//   ....[27]....
        /*00b0*/ 	.word	0xffffffff


	//   ....[28]....
        /*00b4*/ 	.word	0xffffffff


	//   ....[29]....
        /*00b8*/ 	.word	0xffffffff


	//   ....[30]....
        /*00bc*/ 	.word	0xffffffff


	//   ....[31]....
        /*00c0*/ 	.word	0xffffffff


	//   ....[32]....
        /*00c4*/ 	.word	0xffffffff


	//   ....[33]....
        /*00c8*/ 	.word	0xffffffff


	//   ....[34]....
        /*00cc*/ 	.word	0xffffffff


	//   ....[35]....
        /*00d0*/ 	.word	0xffffffff


	//   ....[36]....
        /*00d4*/ 	.word	0xffffffff


	//   ....[37]....
        /*00d8*/ 	.word	0xffffffff


	//   ....[38]....
        /*00dc*/ 	.word	0xffffffff


	//   ....[39]....
        /*00e0*/ 	.word	0xffffffff


	//   ....[40]....
        /*00e4*/ 	.word	0xffffffff


	//   ....[41]....
        /*00e8*/ 	.word	0xffffffff


	//   ....[42]....
        /*00ec*/ 	.word	0xffffffff


	//   ....[43]....
        /*00f0*/ 	.word	0xffffffff


	//   ....[44]....
        /*00f4*/ 	.word	0xffffffff


	//   ....[45]....
        /*00f8*/ 	.word	0xffffffff


	//   ....[46]....
        /*00fc*/ 	.word	0xffffffff


	//   ....[47]....
        /*0100*/ 	.word	0xffffffff


	//   ....[48]....
        /*0104*/ 	.word	0xffffffff


	//   ....[49]....
        /*0108*/ 	.word	0xffffffff


	//   ....[50]....
        /*010c*/ 	.word	0xffffffff


	//   ....[51]....
        /*0110*/ 	.word	0xffffffff


	//   ....[52]....
        /*0114*/ 	.word	0xffffffff


	//   ....[53]....
        /*0118*/ 	.word	0xffffffff


	//   ....[54]....
        /*011c*/ 	.word	0xffffffff


	//   ....[55]....
        /*0120*/ 	.word	0xffffffff


	//   ....[56]....
        /*0124*/ 	.word	0xffffffff


	//   ....[57]....
        /*0128*/ 	.word	0xffffffff


	//   ....[58]....
        /*012c*/ 	.word	0xffffffff


	//   ....[59]....
        /*0130*/ 	.word	0xffffffff


	//   ....[60]....
        /*0134*/ 	.word	0xffffffff


	//   ....[61]....
        /*0138*/ 	.word	0xffffffff


	//   ....[62]....
        /*013c*/ 	.word	0xffffffff


	//   ....[63]....
        /*0140*/ 	.word	0xffffffff


	//   ....[64]....
        /*0144*/ 	.word	0xffffffff


	//   ....[65]....
        /*0148*/ 	.word	0xffffffff


	//   ....[66]....
        /*014c*/ 	.word	0xffffffff


	//   ....[67]....
        /*0150*/ 	.word	0xffffffff


	//   ....[68]....
        /*0154*/ 	.word	0xffffffff


	//   ....[69]....
        /*0158*/ 	.word	0xffffffff


	//   ....[70]....
        /*015c*/ 	.word	0xffffffff


	//   ....[71]....
        /*0160*/ 	.word	0xffffffff


	//   ....[72]....
        /*0164*/ 	.word	0xffffffff


	//   ....[73]....
        /*0168*/ 	.word	0xffffffff


	//   ....[74]....
        /*016c*/ 	.word	0xffffffff


	//   ....[75]....
        /*0170*/ 	.word	0xffffffff


	//   ....[76]....
        /*0174*/ 	.word	0xffffffff


	//   ....[77]....
        /*0178*/ 	.word	0xffffffff


	//   ....[78]....
        /*017c*/ 	.word	0xffffffff


	//   ....[79]....
        /*0180*/ 	.word	0xffffffff


	//   ....[80]....
        /*0184*/ 	.word	0xffffffff


	//   ....[81]....
        /*0188*/ 	.word	0xffffffff


	//   ....[82]....
        /*018c*/ 	.word	0xffffffff


	//   ....[83]....
        /*0190*/ 	.word	0xffffffff


	//   ....[84]....
        /*0194*/ 	.word	0xffffffff


	//   ....[85]....
        /*0198*/ 	.word	0xffffffff


	//   ....[86]....
        /*019c*/ 	.word	0xffffffff


	//   ....[87]....
        /*01a0*/ 	.word	0xffffffff


	//   ....[88]....
        /*01a4*/ 	.word	0xffffffff


	//   ....[89]....
        /*01a8*/ 	.word	0xffffffff


	//   ....[90]....
        /*01ac*/ 	.word	0xffffffff


	//   ....[91]....
        /*01b0*/ 	.word	0xffffffff


	//   ....[92]....
        /*01b4*/ 	.word	0xffffffff


	//   ....[93]....
        /*01b8*/ 	.word	0x0500000f


	//   ....[94]....
        /*01bc*/ 	.word	0x0500000f


	//   ....[95]....
        /*01c0*/ 	.word	0x0500000f


	//   ....[96]....
        /*01c4*/ 	.word	0x0500000f


	//   ....[97]....
        /*01c8*/ 	.word	0x0500000f


	//   ....[98]....
        /*01cc*/ 	.word	0x0500000f


	//   ....[99]....
        /*01d0*/ 	.word	0x0500000f


	//   ....[100]....
        /*01d4*/ 	.word	0x0500000f


	//   ....[101]....
        /*01d8*/ 	.word	0x0500000f


	//   ....[102]....
        /*01dc*/ 	.word	0x0500000f


	//   ....[103]....
        /*01e0*/ 	.word	0x0500000f


	//   ....[104]....
        /*01e4*/ 	.word	0x0500000f


	//   ....[105]....
        /*01e8*/ 	.word	0x0500000f


	//   ....[106]....
        /*01ec*/ 	.word	0x0500000f


	//   ....[107]....
        /*01f0*/ 	.word	0x0500000f


	//   ....[108]....
        /*01f4*/ 	.word	0x0500000f


	//   ....[109]....
        /*01f8*/ 	.word	0x0500000f


	//   ....[110]....
        /*01fc*/ 	.word	0x0500000f


	//   ....[111]....
        /*0200*/ 	.word	0x0500000f


	//   ....[112]....
        /*0204*/ 	.word	0x0500000f


	//   ....[113]....
        /*0208*/ 	.word	0x0500000f


	//   ....[114]....
        /*020c*/ 	.word	0x0500000f


	//   ....[115]....
        /*0210*/ 	.word	0x0500000f


	//   ....[116]....
        /*0214*/ 	.word	0x0500000f


	//   ....[117]....
        /*0218*/ 	.word	0x0500000f


	//   ....[118]....
        /*021c*/ 	.word	0x0500000f


	//   ....[119]....
        /*0220*/ 	.word	0x0500000f


	//   ....[120]....
        /*0224*/ 	.word	0x0500000f


	//   ....[121]....
        /*0228*/ 	.word	0x0500000f


	//   ....[122]....
        /*022c*/ 	.word	0x0500000f


	//   ....[123]....
        /*0230*/ 	.word	0x0500000f


	//   ....[124]....
        /*0234*/ 	.word	0x0500000f


	//   ....[125]....
        /*0238*/ 	.word	0x0500000f


	//   ....[126]....
        /*023c*/ 	.word	0x0500000f


	//   ....[127]....
        /*0240*/ 	.word	0x0500000f


	//   ....[128]....
        /*0244*/ 	.word	0x0500000f


	//   ....[129]....
        /*0248*/ 	.word	0x0500000f


	//   ....[130]....
        /*024c*/ 	.word	0x0500000f


	//   ....[131]....
        /*0250*/ 	.word	0x0500000f


	//   ....[132]....
        /*0254*/ 	.word	0x0500000f


	//   ....[133]....
        /*0258*/ 	.word	0x0500000f


	//   ....[134]....
        /*025c*/ 	.word	0x0500000f


	//   ....[135]....
        /*0260*/ 	.word	0x0500000f


	//   ....[136]....
        /*0264*/ 	.word	0x0500000f


	//   ....[137]....
        /*0268*/ 	.word	0x0500000f


	//   ....[138]....
        /*026c*/ 	.word	0x0500000f


	//   ....[139]....
        /*0270*/ 	.word	0x0500000f


	//   ....[140]....
        /*0274*/ 	.word	0x0500000f


	//   ....[141]....
        /*0278*/ 	.word	0x0500000f


	//   ....[142]....
        /*027c*/ 	.word	0x0500000f


	//   ....[143]....
        /*0280*/ 	.word	0x0500000f


	//   ....[144]....
        /*0284*/ 	.word	0x0500000f


	//   ....[145]....
        /*0288*/ 	.word	0x0500000f


	//   ....[146]....
        /*028c*/ 	.word	0x0500000f


	//   ....[147]....
        /*0290*/ 	.word	0x0500000f


	//   ....[148]....
        /*0294*/ 	.word	0x0500000f


	//   ....[149]....
        /*0298*/ 	.word	0x0500000f


	//   ....[150]....
        /*029c*/ 	.word	0x0500000f


	//   ....[151]....
        /*02a0*/ 	.word	0x0500000f


	//   ....[152]....
        /*02a4*/ 	.word	0x0500000f


	//   ....[153]....
        /*02a8*/ 	.word	0x0500000f


	//   ....[154]....
        /*02ac*/ 	.word	0x0500000f


	//   ....[155]....
        /*02b0*/ 	.word	0x0500000f


	//   ....[156]....
        /*02b4*/ 	.word	0x0500000f


	//   ....[157]....
        /*02b8*/ 	.word	0x0500000f


	//   ....[158]....
        /*02bc*/ 	.word	0x0500000f


	//----- nvinfo : EIATTR_COOP_GROUP_INSTR_OFFSETS
	.align		4
.L_328:
        /*02c0*/ 	.byte	0x04, 0x28
        /*02c2*/ 	.short	(.L_330 - .L_329)


	//   ....[0]....
.L_329:
        /*02c4*/ 	.word	0x00000060


	//   ....[1]....
        /*02c8*/ 	.word	0x000000a0


	//   ....[2]....
        /*02cc*/ 	.word	0x000002c0


	//   ....[3]....
        /*02d0*/ 	.word	0x00000420


	//   ....[4]....
        /*02d4*/ 	.word	0x00000540


	//   ....[5]....
        /*02d8*/ 	.word	0x000006a0


	//   ....[6]....
        /*02dc*/ 	.word	0x00000f60


	//   ....[7]....
        /*02e0*/ 	.word	0x000025e0


	//   ....[8]....
        /*02e4*/ 	.word	0x00002660


	//   ....[9]....
        /*02e8*/ 	.word	0x00002a80


	//   ....[10]....
        /*02ec*/ 	.word	0x00002b30


	//   ....[11]....
        /*02f0*/ 	.word	0x00004dc0


	//   ....[12]....
        /*02f4*/ 	.word	0x00004e20


	//   ....[13]....
        /*02f8*/ 	.word	0x00004e40


	//   ....[14]....
        /*02fc*/ 	.word	0x00004e60


	//   ....[15]....
        /*0300*/ 	.word	0x00005f60


	//   ....[16]....
        /*0304*/ 	.word	0x00005f90


	//   ....[17]....
        /*0308*/ 	.word	0x00006030


	//   ....[18]....
        /*030c*/ 	.word	0x00006040


	//   ....[19]....
        /*0310*/ 	.word	0x00006eb0


	//   ....[20]....
        /*0314*/ 	.word	0x00006ef0


	//   ....[21]....
        /*0318*/ 	.word	0x00006f30


	//   ....[22]....
        /*031c*/ 	.word	0x00006f70


	//   ....[23]....
        /*0320*/ 	.word	0x00006f90


	//   ....[24]....
        /*0324*/ 	.word	0x00006fb0


	//   ....[25]....
        /*0328*/ 	.word	0x000075f0


	//   ....[26]....
        /*032c*/ 	.word	0x00007600


	//   ....[27]....
        /*0330*/ 	.word	0x00008010


	//   ....[28]....
        /*0334*/ 	.word	0x00009230


	//   ....[29]....
        /*0338*/ 	.word	0x00009250


	//   ....[30]....
        /*033c*/ 	.word	0x00009260


	//   ....[31]....
        /*0340*/ 	.word	0x00009270


	//   ....[32]....
        /*0344*/ 	.word	0x00009280


	//   ....[33]....
        /*0348*/ 	.word	0x00009290


	//   ....[34]....
        /*034c*/ 	.word	0x000092a0


	//   ....[35]....
        /*0350*/ 	.word	0x00009300


	//   ....[36]....
        /*0354*/ 	.word	0x00009340


	//   ....[37]....
        /*0358*/ 	.word	0x000093a0


	//   ....[38]....
        /*035c*/ 	.word	0x000093b0


	//   ....[39]....
        /*0360*/ 	.word	0x00009480


	//   ....[40]....
        /*0364*/ 	.word	0x00009aa0


	//   ....[41]....
        /*0368*/ 	.word	0x00009ad0


	//   ....[42]....
        /*036c*/ 	.word	0x00009b00


	//   ....[43]....
        /*0370*/ 	.word	0x00009b20


	//   ....[44]....
        /*0374*/ 	.word	0x00009b30


	//   ....[45]....
        /*0378*/ 	.word	0x00009bb0


	//   ....[46]....
        /*037c*/ 	.word	0x00009bf0


	//   ....[47]....
        /*0380*/ 	.word	0x00009c40


	//   ....[48]....
        /*0384*/ 	.word	0x00009c70


	//   ....[49]....
        /*0388*/ 	.word	0x00009cd0


	//   ....[50]....
        /*038c*/ 	.word	0x00009d10


	//   ....[51]....
        /*0390*/ 	.word	0x00009d60


	//   ....[52]....
        /*0394*/ 	.word	0x00009d90


	//   ....[53]....
        /*0398*/ 	.word	0x00009de0


	//   ....[54]....
        /*039c*/ 	.word	0x00009e20


	//   ....[55]....
        /*03a0*/ 	.word	0x00009e70


	//   ....[56]....
        /*03a4*/ 	.word	0x0000a5c0


	//   ....[57]....
        /*03a8*/ 	.word	0x0000a5e0


	//   ....[58]....
        /*03ac*/ 	.word	0x0000a5f0


	//   ....[59]....
        /*03b0*/ 	.word	0x0000a600


	//   ....[60]....
        /*03b4*/ 	.word	0x0000a610


	//   ....[61]....
        /*03b8*/ 	.word	0x0000a630


	//   ....[62]....
        /*03bc*/ 	.word	0x0000a690


	//   ....[63]....
        /*03c0*/ 	.word	0x0000a6c0


	//   ....[64]....
        /*03c4*/ 	.word	0x0000a730


	//   ....[65]....
        /*03c8*/ 	.word	0x0000a760


	//   ....[66]....
        /*03cc*/ 	.word	0x0000a770


	//   ....[67]....
        /*03d0*/ 	.word	0x0000a780


	//   ....[68]....
        /*03d4*/ 	.word	0x0000aa30


	//   ....[69]....
        /*03d8*/ 	.word	0x0000aa50


	//   ....[70]....
        /*03dc*/ 	.word	0x0000aa60


	//   ....[71]....
        /*03e0*/ 	.word	0x0000aa80


	//   ....[72]....
        /*03e4*/ 	.word	0x0000ab00


	//   ....[73]....
        /*03e8*/ 	.word	0x0000ab30


	//   ....[74]....
        /*03ec*/ 	.word	0x0000ab80


	//   ....[75]....
        /*03f0*/ 	.word	0x0000abb0


	//   ....[76]....
        /*03f4*/ 	.word	0x0000ac00


	//   ....[77]....
        /*03f8*/ 	.word	0x0000ac30


	//   ....[78]....
        /*03fc*/ 	.word	0x0000ac80


	//   ....[79]....
        /*0400*/ 	.word	0x0000acb0


	//   ....[80]....
        /*0404*/ 	.word	0x0000b110


	//   ....[81]....
        /*0408*/ 	.word	0x0000b140


	//   ....[82]....
        /*040c*/ 	.word	0x0000b170


	//   ....[83]....
        /*0410*/ 	.word	0x0000b1a0


	//   ....[84]....
        /*0414*/ 	.word	0x0000b1d0


	//   ....[85]....
        /*0418*/ 	.word	0x0000b1e0


	//   ....[86]....
        /*041c*/ 	.word	0x0000b1f0


	//   ....[87]....
        /*0420*/ 	.word	0x0000b210


	//   ....[88]....
        /*0424*/ 	.word	0x0000b240


	//   ....[89]....
        /*0428*/ 	.word	0x0000b270


	//   ....[90]....
        /*042c*/ 	.word	0x0000b280


	//   ....[91]....
        /*0430*/ 	.word	0x0000b2b0


	//   ....[92]....
        /*0434*/ 	.word	0x0000b6a0


	//   ....[93]....
        /*0438*/ 	.word	0x0000bb40


	//   ....[94]....
        /*043c*/ 	.word	0x0000bc30


	//   ....[95]....
        /*0440*/ 	.word	0x0000bcd0


	//   ....[96]....
        /*0444*/ 	.word	0x0000bd30


	//   ....[97]....
        /*0448*/ 	.word	0x0000be00


	//   ....[98]....
        /*044c*/ 	.word	0x0000be70


	//   ....[99]....
        /*0450*/ 	.word	0x0000bf40


	//   ....[100]....
        /*0454*/ 	.word	0x0000bfc0


	//   ....[101]....
        /*0458*/ 	.word	0x0000c090


	//   ....[102]....
        /*045c*/ 	.word	0x0000c110


	//   ....[103]....
        /*0460*/ 	.word	0x0000c1f0


	//   ....[104]....
        /*0464*/ 	.word	0x0000c270


	//   ....[105]....
        /*0468*/ 	.word	0x0000c330


	//   ....[106]....
        /*046c*/ 	.word	0x0000c3c0


	//   ....[107]....
        /*0470*/ 	.word	0x0000c420


	//   ....[108]....
        /*0474*/ 	.word	0x0000c4c0


	//   ....[109]....
        /*0478*/ 	.word	0x0000c590


	//   ....[110]....
        /*047c*/ 	.word	0x0000c610


	//   ....[111]....
        /*0480*/ 	.word	0x0000c6e0


	//   ....[112]....
        /*0484*/ 	.word	0x0000c760


	//   ....[113]....
        /*0488*/ 	.word	0x0000c830


	//   ....[114]....
        /*048c*/ 	.word	0x0000c8b0


	//   ....[115]....
        /*0490*/ 	.word	0x0000c980


	//   ....[116]....
        /*0494*/ 	.word	0x0000ca00


	//   ....[117]....
        /*0498*/ 	.word	0x0000cad0


	//   ....[118]....
        /*049c*/ 	.word	0x0000cb50


	//   ....[119]....
        /*04a0*/ 	.word	0x0000cc20


	//   ....[120]....
        /*04a4*/ 	.word	0x0000cc90


	//   ....[121]....
        /*04a8*/ 	.word	0x0000cd50


	//   ....[122]....
        /*04ac*/ 	.word	0x0000ce90


	//   ....[123]....
        /*04b0*/ 	.word	0x0000cf30


	//   ....[124]....
        /*04b4*/ 	.word	0x0000cf90


	//   ....[125]....
        /*04b8*/ 	.word	0x0000d050


	//   ....[126]....
        /*04bc*/ 	.word	0x0000d0b0


	//   ....[127]....
        /*04c0*/ 	.word	0x0000d170


	//   ....[128]....
        /*04c4*/ 	.word	0x0000d1f0


	//   ....[129]....
        /*04c8*/ 	.word	0x0000d2a0


	//   ....[130]....
        /*04cc*/ 	.word	0x0000d300


	//   ....[131]....
        /*04d0*/ 	.word	0x0000d3c0


	//   ....[132]....
        /*04d4*/ 	.word	0x0000d440


	//   ....[133]....
        /*04d8*/ 	.word	0x0000d4f0


	//   ....[134]....
        /*04dc*/ 	.word	0x0000d5d0


	//   ....[135]....
        /*04e0*/ 	.word	0x0000d670


	//   ....[136]....
        /*04e4*/ 	.word	0x0000d6d0


	//   ....[137]....
        /*04e8*/ 	.word	0x0000d7a0


	//   ....[138]....
        /*04ec*/ 	.word	0x0000d840


	//   ....[139]....
        /*04f0*/ 	.word	0x0000d900


	//   ....[140]....
        /*04f4*/ 	.word	0x0000d9a0


	//   ....[141]....
        /*04f8*/ 	.word	0x0000da60


	//   ....[142]....
        /*04fc*/ 	.word	0x0000db00


	//   ....[143]....
        /*0500*/ 	.word	0x0000dbc0


	//   ....[144]....
        /*0504*/ 	.word	0x0000dc60


	//   ....[145]....
        /*0508*/ 	.word	0x0000dd20


	//   ....[146]....
        /*050c*/ 	.word	0x0000de40


	//   ....[147]....
        /*0510*/ 	.word	0x0000dee0


	//   ....[148]....
        /*0514*/ 	.word	0x0000df90


	//   ....[149]....
        /*0518*/ 	.word	0x0000e060


	//   ....[150]....
        /*051c*/ 	.word	0x0000e0d0


	//   ....[151]....
        /*0520*/ 	.word	0x0000e1a0


	//   ....[152]....
        /*0524*/ 	.word	0x0000e220


	//   ....[153]....
        /*0528*/ 	.word	0x0000e300


	//   ....[154]....
        /*052c*/ 	.word	0x0000e370


	//   ....[155]....
        /*0530*/ 	.word	0x0000e450


	//   ....[156]....
        /*0534*/ 	.word	0x0000e4c0


	//   ....[157]....
        /*0538*/ 	.word	0x0000e580


	//   ....[158]....
        /*053c*/ 	.word	0x0000e690


	//----- nvinfo : EIATTR_REG_RECONFIG
	.align		4
.L_330:
        /*0540*/ 	.byte	0x01, 0x54
	.zero		2


	//----- nvinfo : EIATTR_SYSCALL_OFFSETS
	.align		4
        /*0544*/ 	.byte	0x04, 0x46
        /*0546*/ 	.short	(.L_332 - .L_331)


	//   ....[0]....
.L_331:
        /*0548*/ 	.word	0x00001120


	//   ....[1]....
        /*054c*/ 	.word	0x00008750


	//   ....[2]....
        /*0550*/ 	.word	0x00008890


	//   ....[3]....
        /*0554*/ 	.word	0x00008980


	//   ....[4]....
        /*0558*/ 	.word	0x00009810


	//----- nvinfo : EIATTR_MBARRIER_INSTR_OFFSETS
	.align		4
.L_332:
        /*055c*/ 	.byte	0x04, 0x39
        /*055e*/ 	.short	(.L_334 - .L_333)


	//   ....[0]....
.L_333:
        /*0560*/ 	.word	0x00000170
        /*0564*/ 	.word	0x000000ff
        /*0568*/ 	.word	0x0002a800
        /*056c*/ 	.short	0x0100
        /*056e*/ 	.byte	0x08
	.zero		1


	//   ....[1]....
        /*0570*/ 	.word	0x00000180
        /*0574*/ 	.word	0x000000ff
        /*0578*/ 	.word	0x0002a820
        /*057c*/ 	.short	0x0100
        /*057e*/ 	.byte	0x08
	.zero		1


	//   ....[2]....
        /*0580*/ 	.word	0x00000270
        /*0584*/ 	.word	0x000000ff
        /*0588*/ 	.word	0x0002a830
        /*058c*/ 	.short	0x0100
        /*058e*/ 	.byte	0x08
	.zero		1


	//   ....[3]....
        /*0590*/ 	.word	0x00000280
        /*0594*/ 	.word	0x000000ff
        /*0598*/ 	.word	0x0002a840
        /*059c*/ 	.short	0x0100
        /*059e*/ 	.byte	0x08
	.zero		1


	//   ....[4]....
        /*05a0*/ 	.word	0x00000290
        /*05a4*/ 	.word	0x000000ff
        /*05a8*/ 	.word	0x0002a838
        /*05ac*/ 	.short	0x0100
        /*05ae*/ 	.byte	0x08
	.zero		1


	//   ....[5]....
        /*05b0*/ 	.word	0x000002a0
        /*05b4*/ 	.word	0x000000ff
        /*05b8*/ 	.word	0x0002a848
        /*05bc*/ 	.short	0x0100
        /*05be*/ 	.byte	0x08
	.zero		1


	//   ....[6]....
        /*05c0*/ 	.word	0x000003d0
        /*05c4*/ 	.word	0x000000ff
        /*05c8*/ 	.word	0x0002a850
        /*05cc*/ 	.short	0x0100
        /*05ce*/ 	.byte	0x08
	.zero		1


	//   ....[7]....
        /*05d0*/ 	.word	0x000003e0
        /*05d4*/ 	.word	0x000000ff
        /*05d8*/ 	.word	0x0002a860
        /*05dc*/ 	.short	0x0100
        /*05de*/ 	.byte	0x08
	.zero		1


	//   ....[8]....
        /*05e0*/ 	.word	0x000003f0
        /*05e4*/ 	.word	0x000000ff
        /*05e8*/ 	.word	0x0002a858
        /*05ec*/ 	.short	0x0100
        /*05ee*/ 	.byte	0x08
	.zero		1


	//   ....[9]....
        /*05f0*/ 	.word	0x00000400
        /*05f4*/ 	.word	0x000000ff
        /*05f8*/ 	.word	0x0002a868
        /*05fc*/ 	.short	0x0100
        /*05fe*/ 	.byte	0x08
	.zero		1


	//   ....[10]....
        /*0600*/ 	.word	0x000004f0
        /*0604*/ 	.word	0x000000ff
        /*0608*/ 	.word	0x0002a870
        /*060c*/ 	.short	0x0100
        /*060e*/ 	.byte	0x06
	.zero		1


	//   ....[11]....
        /*0610*/ 	.word	0x00000500
        /*0614*/ 	.word	0x000000ff
        /*0618*/ 	.word	0x0002a880
        /*061c*/ 	.short	0x0100
        /*061e*/ 	.byte	0x06
	.zero		1


	//   ....[12]....
        /*0620*/ 	.word	0x00000510
        /*0624*/ 	.word	0x000000ff
        /*0628*/ 	.word	0x0002a878
        /*062c*/ 	.short	0x0100
        /*062e*/ 	.byte	0x06
	.zero		1


	//   ....[13]....
        /*0630*/ 	.word	0x00000520
        /*0634*/ 	.word	0x000000ff
        /*0638*/ 	.word	0x0002a888
        /*063c*/ 	.short	0x0100
        /*063e*/ 	.byte	0x06
	.zero		1


	//   ....[14]....
        /*0640*/ 	.word	0x00000650
        /*0644*/ 	.word	0x000000ff
        /*0648*/ 	.word	0x0002a890
        /*064c*/ 	.short	0x0100
        /*064e*/ 	.byte	0x08
	.zero		1


	//   ....[15]....
        /*0650*/ 	.word	0x00000660
        /*0654*/ 	.word	0x000000ff
        /*0658*/ 	.word	0x0002a8a0
        /*065c*/ 	.short	0x0100
        /*065e*/ 	.byte	0x08
	.zero		1


	//   ....[16]....
        /*0660*/ 	.word	0x00000670
        /*0664*/ 	.word	0x000000ff
        /*0668*/ 	.word	0x0002a898
        /*066c*/ 	.short	0x0100
        /*066e*/ 	.byte	0x08
	.zero		1


	//   ....[17]....
        /*0670*/ 	.word	0x00000680
        /*0674*/ 	.word	0x000000ff
        /*0678*/ 	.word	0x0002a8a8
        /*067c*/ 	.short	0x0100
        /*067e*/ 	.byte	0x08
	.zero		1


	//   ....[18]....
        /*0680*/ 	.word	0x000007c0
        /*0684*/ 	.word	0x000000ff
        /*0688*/ 	.word	0x0002a8b0
        /*068c*/ 	.short	0x0100
        /*068e*/ 	.byte	0x08
	.zero		1


	//   ....[19]....
        /*0690*/ 	.word	0x000007d0
        /*0694*/ 	.word	0x000000ff
        /*0698*/ 	.word	0x0002a8c0
        /*069c*/ 	.short	0x0100
        /*069e*/ 	.byte	0x08
	.zero		1


	//   ....[20]....
        /*06a0*/ 	.word	0x000007e0
        /*06a4*/ 	.word	0x000000ff
        /*06a8*/ 	.word	0x0002a8b8
        /*06ac*/ 	.short	0x0100
        /*06ae*/ 	.byte	0x08
	.zero		1


	//   ....[21]....
        /*06b0*/ 	.word	0x000007f0
        /*06b4*/ 	.word	0x000000ff
        /*06b8*/ 	.word	0x0002a8c8
        /*06bc*/ 	.short	0x0100
        /*06be*/ 	.byte	0x08
	.zero		1


	//   ....[22]....
        /*06c0*/ 	.word	0x00001140
        /*06c4*/ 	.word	0x000000ff
        /*06c8*/ 	.word	0x0002a800
        /*06cc*/ 	.short	0x010a
        /*06ce*/ 	.byte	0x25
	.zero		1


	//   ....[23]....
        /*06d0*/ 	.word	0x000011b0
        /*06d4*/ 	.word	0x000000ff
        /*06d8*/ 	.word	0x0002a830
        /*06dc*/ 	.short	0x010a
        /*06de*/ 	.byte	0x25
	.zero		1


	//   ....[24]....
        /*06e0*/ 	.word	0x00001210
        /*06e4*/ 	.word	0x000000ff
        /*06e8*/ 	.word	0x0002a830
        /*06ec*/ 	.short	0x010a
        /*06ee*/ 	.byte	0x25
	.zero		1


	//   ....[25]....
        /*06f0*/ 	.word	0x00001f10
        /*06f4*/ 	.word	0x000000ff
        /*06f8*/ 	.word	0x00000000
        /*06fc*/ 	.short	0x0101
        /*06fe*/ 	.byte	0x04
	.zero		1


	//   ....[26]....
        /*0700*/ 	.word	0x00003940
        /*0704*/ 	.word	0x000000ff
        /*0708*/ 	.word	0x0002a830
        /*070c*/ 	.short	0x010a
        /*070e*/ 	.byte	0x3b
	.zero		1


	//   ....[27]....
        /*0710*/ 	.word	0x00003980
        /*0714*/ 	.word	0x000000ff
        /*0718*/ 	.word	0x0002a830
        /*071c*/ 	.short	0x010a
        /*071e*/ 	.byte	0x3b
	.zero		1


	//   ....[28]....
        /*0720*/ 	.word	0x000041d0
        /*0724*/ 	.word	0x000000ff
        /*0728*/ 	.word	0x0002a850
        /*072c*/ 	.short	0x010a
        /*072e*/ 	.byte	0x05
	.zero		1


	//   ....[29]....
        /*0730*/ 	.word	0x00004210
        /*0734*/ 	.word	0x000000ff
        /*0738*/ 	.word	0x0002a850
        /*073c*/ 	.short	0x010a
        /*073e*/ 	.byte	0x05
	.zero		1


	//   ....[30]....
        /*0740*/ 	.word	0x00004890
        /*0744*/ 	.word	0x000000ff
        /*0748*/ 	.word	0x00000000
        /*074c*/ 	.short	0x0101
        /*074e*/ 	.byte	0x3b
	.zero		1


	//   ....[31]....
        /*0750*/ 	.word	0x000058e0
        /*0754*/ 	.word	0x000000ff
        /*0758*/ 	.word	0x00000000
        /*075c*/ 	.short	0x0101
        /*075e*/ 	.byte	0x04
	.zero		1


	//   ....[32]....
        /*0760*/ 	.word	0x00005eb0
        /*0764*/ 	.word	0x000000ff
        /*0768*/ 	.word	0x0002a850
        /*076c*/ 	.short	0x010a
        /*076e*/ 	.byte	0x05
	.zero		1


	//   ....[33]....
        /*0770*/ 	.word	0x00005ef0
        /*0774*/ 	.word	0x000000ff
        /*0778*/ 	.word	0x0002a850
        /*077c*/ 	.short	0x010a
        /*077e*/ 	.byte	0x05
	.zero		1


	//   ....[34]....
        /*0780*/ 	.word	0x000063d0
        /*0784*/ 	.word	0x000000ff
        /*0788*/ 	.word	0x00000000
        /*078c*/ 	.short	0x0101
        /*078e*/ 	.byte	0x04
	.zero		1


	//   ....[35]....
        /*0790*/ 	.word	0x00006fa0
        /*0794*/ 	.word	0x000000ff
        /*0798*/ 	.word	0x00000000
        /*079c*/ 	.short	0x0101
        /*079e*/ 	.byte	0x04
	.zero		1


	//   ....[36]....
        /*07a0*/ 	.word	0x00008ff0
        /*07a4*/ 	.word	0x000000ff
        /*07a8*/ 	.word	0x0002a840
        /*07ac*/ 	.short	0x010a
        /*07ae*/ 	.byte	0x2d
	.zero		1


	//   ....[37]....
        /*07b0*/ 	.word	0x000095d0
        /*07b4*/ 	.word	0x000000ff
        /*07b8*/ 	.word	0x0002a830
        /*07bc*/ 	.short	0x0107
        /*07be*/ 	.byte	0x2d
	.zero		1


	//   ....[38]....
        /*07c0*/ 	.word	0x00009640
        /*07c4*/ 	.word	0x000000ff
        /*07c8*/ 	.word	0x0002a830
        /*07cc*/ 	.short	0x0101
        /*07ce*/ 	.byte	0x2d
	.zero		1


	//   ....[39]....
        /*07d0*/ 	.word	0x00009fc0
        /*07d4*/ 	.word	0x000000ff
        /*07d8*/ 	.word	0x0002a800
        /*07dc*/ 	.short	0x0107
        /*07de*/ 	.byte	0x2d
	.zero		1


	//   ....[40]....
        /*07e0*/ 	.word	0x0000a020
        /*07e4*/ 	.word	0x000000ff
        /*07e8*/ 	.word	0x0002a800
        /*07ec*/ 	.short	0x0101
        /*07ee*/ 	.byte	0x2d
	.zero		1


	//   ....[41]....
        /*07f0*/ 	.word	0x0000a030
        /*07f4*/ 	.word	0x000000ff
        /*07f8*/ 	.word	0x0002a820
        /*07fc*/ 	.short	0x010a
        /*07fe*/ 	.byte	0x2d
	.zero		1


	//   ....[42]....
        /*0800*/ 	.word	0x0000a3a0
        /*0804*/ 	.word	0x00000008
        /*0808*/ 	.word	0x0002a840
        /*080c*/ 	.short	0x010a
        /*080e*/ 	.byte	0x3f
	.zero		1


	//   ....[43]....
        /*0810*/ 	.word	0x0000a8b0
        /*0814*/ 	.word	0x00000008
        /*0818*/ 	.word	0x0002a830
        /*081c*/ 	.short	0x0107
        /*081e*/ 	.byte	0x3f
	.zero		1


	//   ....[44]....
        /*0820*/ 	.word	0x0000a960
        /*0824*/ 	.word	0x00000008
        /*0828*/ 	.word	0x0002a830
        /*082c*/ 	.short	0x0101
        /*082e*/ 	.byte	0x3f
	.zero		1


	//   ....[45]....
        /*0830*/ 	.word	0x0000a9c0
        /*0834*/ 	.word	0x00000004
        /*0838*/ 	.word	0x0002a860
        /*083c*/ 	.short	0x010a
        /*083e*/ 	.byte	0x3f
	.zero		1


	//   ....[46]....
        /*0840*/ 	.word	0x0000adc0
        /*0844*/ 	.word	0x00000004
        /*0848*/ 	.word	0x0002a850
        /*084c*/ 	.short	0x0107
        /*084e*/ 	.byte	0x3f
	.zero		1


	//   ....[47]....
        /*0850*/ 	.word	0x0000af10
        /*0854*/ 	.word	0x00000004
        /*0858*/ 	.word	0x0002a850
        /*085c*/ 	.short	0x0101
        /*085e*/ 	.byte	0x3f
	.zero		1


	//   ....[48]....
        /*0860*/ 	.word	0x0000b0a0
        /*0864*/ 	.word	0x00000000
        /*0868*/ 	.word	0x0002a860
        /*086c*/ 	.short	0x010a
        /*086e*/ 	.byte	0x3f
	.zero		1


	//   ....[49]....
        /*0870*/ 	.word	0x0000b4e0
        /*0874*/ 	.word	0x00000000
        /*0878*/ 	.word	0x0002a850
        /*087c*/ 	.short	0x0107
        /*087e*/ 	.byte	0x3f
	.zero		1


	//   ....[50]....
        /*0880*/ 	.word	0x0000b5a0
        /*0884*/ 	.word	0x00000000
        /*0888*/ 	.word	0x0002a850
        /*088c*/ 	.short	0x0101
        /*088e*/ 	.byte	0x3f
	.zero		1


	//   ....[51]....
        /*0890*/ 	.word	0x0000b630
        /*0894*/ 	.word	0x00000007
        /*0898*/ 	.word	0x0002a820
        /*089c*/ 	.short	0x010a
        /*089e*/ 	.byte	0x3f
	.zero		1


	//   ....[52]....
        /*08a0*/ 	.word	0x0000b790
        /*08a4*/ 	.word	0x00000005
        /*08a8*/ 	.word	0x0002a840
        /*08ac*/ 	.short	0x010a
        /*08ae*/ 	.byte	0x3f
	.zero		1


	//   ....[53]....
        /*08b0*/ 	.word	0x0000b830
        /*08b4*/ 	.word	0x00000003
        /*08b8*/ 	.word	0x0002a840
        /*08bc*/ 	.short	0x010a
        /*08be*/ 	.byte	0x3f
	.zero		1


	//   ....[54]....
        /*08c0*/ 	.word	0x0000b870
        /*08c4*/ 	.word	0x00000005
        /*08c8*/ 	.word	0x0002a860
        /*08cc*/ 	.short	0x010a
        /*08ce*/ 	.byte	0x3f
	.zero		1


	//   ....[55]....
        /*08d0*/ 	.word	0x0000b8b0
        /*08d4*/ 	.word	0x00000003
        /*08d8*/ 	.word	0x0002a860
        /*08dc*/ 	.short	0x010a
        /*08de*/ 	.byte	0x3f
	.zero		1


	//   ....[56]....
        /*08e0*/ 	.word	0x0000b920
        /*08e4*/ 	.word	0x00000000
        /*08e8*/ 	.word	0x0002a800
        /*08ec*/ 	.short	0x010a
        /*08ee*/ 	.byte	0x3f
	.zero		1


	//   ....[57]....
        /*08f0*/ 	.word	0x0000b980
        /*08f4*/ 	.word	0x00000004
        /*08f8*/ 	.word	0x0002a830
        /*08fc*/ 	.short	0x010a
        /*08fe*/ 	.byte	0x3f
	.zero		1


	//   ....[58]....
        /*0900*/ 	.word	0x0000b9e0
        /*0904*/ 	.word	0x0000000b
        /*0908*/ 	.word	0x0002a830
        /*090c*/ 	.short	0x010a
        /*090e*/ 	.byte	0x3f
	.zero		1


	//   ....[59]....
        /*0910*/ 	.word	0x0000ba40
        /*0914*/ 	.word	0x00000009
        /*0918*/ 	.word	0x0002a850
        /*091c*/ 	.short	0x010a
        /*091e*/ 	.byte	0x3f
	.zero		1


	//   ....[60]....
        /*0920*/ 	.word	0x0000baa0
        /*0924*/ 	.word	0x00000004
        /*0928*/ 	.word	0x0002a850
        /*092c*/ 	.short	0x010a
        /*092e*/ 	.byte	0x3f
	.zero		1


	//   ....[61]....
        /*0930*/ 	.word	0x0000bb80
        /*0934*/ 	.word	0x00000003
        /*0938*/ 	.word	0x0002a840
        /*093c*/ 	.short	0x010a
        /*093e*/ 	.byte	0x3f
	.zero		1


	//   ....[62]....
        /*0940*/ 	.word	0x0000cd90
        /*0944*/ 	.word	0x00000003
        /*0948*/ 	.word	0x0002a820
        /*094c*/ 	.short	0x010a
        /*094e*/ 	.byte	0x3f
	.zero		1


	//   ....[63]....
        /*0950*/ 	.word	0x0000cde0
        /*0954*/ 	.word	0x00000008
        /*0958*/ 	.word	0x0002a840
        /*095c*/ 	.short	0x010a
        /*095e*/ 	.byte	0x3f
	.zero		1


	//   ....[64]....
        /*0960*/ 	.word	0x0000d520
        /*0964*/ 	.word	0x00000004
        /*0968*/ 	.word	0x0002a860
        /*096c*/ 	.short	0x010a
        /*096e*/ 	.byte	0x3f
	.zero		1


	//   ....[65]....
        /*0970*/ 	.word	0x0000dd90
        /*0974*/ 	.word	0x00000000
        /*0978*/ 	.word	0x0002a860
        /*097c*/ 	.short	0x010a
        /*097e*/ 	.byte	0x3f
	.zero		1


	//   ....[66]....
        /*0980*/ 	.word	0x0000e5b0
        /*0984*/ 	.word	0x00000007
        /*0988*/ 	.word	0x0002a820
        /*098c*/ 	.short	0x010a
        /*098e*/ 	.byte	0x3f
	.zero		1


	//   ....[67]....
        /*0990*/ 	.word	0x0000e750
        /*0994*/ 	.word	0x00000005
        /*0998*/ 	.word	0x0002a840
        /*099c*/ 	.short	0x010a
        /*099e*/ 	.byte	0x3f
	.zero		1


	//   ....[68]....
        /*09a0*/ 	.word	0x0000e7a0
        /*09a4*/ 	.word	0x00000003
        /*09a8*/ 	.word	0x0002a840
        /*09ac*/ 	.short	0x010a
        /*09ae*/ 	.byte	0x3f
	.zero		1


	//   ....[69]....
        /*09b0*/ 	.word	0x0000e7f0
        /*09b4*/ 	.word	0x00000005
        /*09b8*/ 	.word	0x0002a860
        /*09bc*/ 	.short	0x010a
        /*09be*/ 	.byte	0x3f
	.zero		1


	//----- nvinfo : EIATTR_NUM_MBARRIERS
	.align		4
.L_334:
        /*09c0*/ 	.byte	0x03, 0x38
        /*09c2*/ 	.short	0x0016


	//----- nvinfo : EIATTR_EXIT_INSTR_OFFSETS
	.align		4
        /*09c4*/ 	.byte	0x04, 0x1c
        /*09c6*/ 	.short	(.L_336 - .L_335)


	//   ....[0]....
.L_335:
        /*09c8*/ 	.word	0x0000b900


	//----- nvinfo : EIATTR_MAX_THREADS
	.align		4
.L_336:
        /*09cc*/ 	.byte	0x04, 0x05
        /*09ce*/ 	.short	(.L_338 - .L_337)
.L_337:
        /*09d0*/ 	.word	0x00000180
        /*09d4*/ 	.word	0x00000001
        /*09d8*/ 	.word	0x00000001


	//----- nvinfo : EIATTR_CRS_STACK_SIZE
	.align		4
.L_338:
        /*09dc*/ 	.byte	0x04, 0x1e
        /*09de*/ 	.short	(.L_340 - .L_339)
.L_339:
        /*09e0*/ 	.word	0x00000000


	//----- nvinfo : EIATTR_CBANK_PARAM_SIZE
	.align		4
.L_340:
        /*09e4*/ 	.byte	0x03, 0x19
        /*09e6*/ 	.short	0x0a70


	//----- nvinfo : EIATTR_PARAM_CBANK
	.align		4
        /*09e8*/ 	.byte	0x04, 0x0a
        /*09ea*/ 	.short	(.L_342 - .L_341)
	.align		4
.L_341:
        /*09ec*/ 	.word	index@(.nv.constant0._ZN7cutlass13device_kernelIN5flash11enable_sm90INS1_16FlashAttnFwdSm90INS1_25CollectiveMainloopFwdSm90ILi2EN4cute5tupleIJNS5_1CILi1EEES8_S8_EEENS6_IJNS7_ILi128EEENS7_ILi96EEENS7_ILi192EEEEEELi128ENS_10bfloat16_tEfNS_4arch4Sm90ELb0ELb0ELb1ELb0ELb1ELb0ELb0ELb1ELb1ELb1ELb1ELb0EEENS1_21CollectiveEpilogueFwdINS6_IJSA_SA_SB_EEES9_SE_SG_Li256ELb0ELb1ELb1ELb0EEENS1_19SingleTileSchedulerILb0ELb1ELb1ELi128EEEEEEEEEvNT_6ParamsE)
        /*09f0*/ 	.short	0x0210
        /*09f2*/ 	.short	0x0a70


	//----- nvinfo : EIATTR_SW_WAR
	.align		4
.L_342:
        /*09f4*/ 	.byte	0x04, 0x36
        /*09f6*/ 	.short	(.L_344 - .L_343)
.L_343:
        /*09f8*/ 	.word	0x00000008
.L_344:


//--------------------- .nv.info._ZN7cutlass13device_kernelIN5flash11enable_sm90INS1_16FlashAttnFwdSm90INS1_25CollectiveMainloopFwdSm90ILi2EN4cute5tupleIJNS5_1CILi1EEES8_S8_EEENS6_IJNS7_ILi128EEENS7_ILi96EEENS7_ILi192EEEEEELi128ENS_10bfloat16_tEfNS_4arch4Sm90ELb0ELb0ELb1ELb1ELb1ELb0ELb0ELb1ELb1ELb1ELb1ELb0EEENS1_21CollectiveEpilogueFwdINS6_IJSA_SA_SB_EEES9_SE_SG_Li256ELb1ELb1ELb1ELb0EEENS1_36VarlenDynamicPersistentTileSchedulerILi128ELi96ELi256ELi128ELb1ELb1ELb1ELb0ELb1ELb1EEEEEEEEEvNT_6ParamsE --------------------------
	.section	.nv.info._ZN7cutlass13device_kernelIN5flash11enable_sm90INS1_16FlashAttnFwdSm90INS1_25CollectiveMainloopFwdSm90ILi2EN4cute5tupleIJNS5_1CILi1EEES8_S8_EEENS6_IJNS7_ILi128EEENS7_ILi96EEENS7_ILi192EEEEEELi128ENS_10bfloat16_tEfNS_4arch4Sm90ELb0ELb0ELb1ELb1ELb1ELb0ELb0ELb1ELb1ELb1ELb1ELb0EEENS1_21CollectiveEpilogueFwdINS6_IJSA_SA_SB_EEES9_SE_SG_Li256ELb1ELb1ELb1ELb0EEENS1_36VarlenDynamicPersistentTileSchedulerILi128ELi96ELi256ELi128ELb1ELb1ELb1ELb0ELb1ELb1EEEEEEEEEvNT_6ParamsE,"",@"SHT_CUDA_INFO"
	.sectionflags	@""
	.align	4


	//----- nvinfo : EIATTR_CUDA_API_VERSION
	.align		4
        /*0000*/ 	.byte	0x04, 0x37
        /*0002*/ 	.short	(.L_346 - .L_345)
.L_345:
        /*0004*/ 	.word	0x00000082


	//----- nvinfo : EIATTR_KPARAM_INFO
	.align		4
.L_346:
        /*0008*/ 	.byte	0x04, 0x17
        /*000a*/ 	.short	(.L_348 - .L_347)
.L_347:
        /*000c*/ 	.word	0x00000000
        /*0010*/ 	.short	0x0000
        /*0012*/ 	.short	0x0070
        /*0014*/ 	.byte	0x00, 0xf0, 0x01, 0x2a


	//----- nvinfo : EIATTR_SPARSE_MMA_MASK
	.align		4
.L_348:
        /*0018*/ 	.byte	0x03, 0x50
        /*001a*/ 	.short	0x0000


	//----- nvinfo : EIATTR_MAXREG_COUNT
	.align		4
        /*001c*/ 	.byte	0x03, 0x1b
        /*001e*/ 	.short	0x00a8


	//----- nvinfo : EIATTR_NUM_BARRIERS
	.align		4
        /*0020*/ 	.byte	0x02, 0x4c
        /*0022*/ 	.byte	0x09
	.zero		1


	//----- nvinfo : EIATTR_EXTERNS
	.align		4
        /*0024*/ 	.byte	0x04, 0x0f
        /*0026*/ 	.short	(.L_350 - .L_349)


	//   ....[0]....
	.align		4
.L_349:
        /*0028*/ 	.word	index@(__assertfail)


	//----- nvinfo : EIATTR_ANNOTATIONS
	.align		4
.L_350:
        /*002c*/ 	.byte	0x04, 0x55
        /*002e*/ 	.short	(.L_352 - .L_351)


	//   ....[0]....
.L_351:
        /*0030*/ 	.word	0x00000001
        /*0034*/ 	.byte	0xa0, 0x08, 0x00, 0x00, 0x01, 0x00, 0x00, 0x00, 0xa0, 0x09, 0x00, 0x00, 0x01, 0x00, 0x00, 0x00
        /* <DEDUP_REMOVED lines=10> */
        /*00e4*/ 	.byte	0x40, 0xfb, 0x00, 0x00


	//----- nvinfo : EIATTR_MERCURY_ISA_VERSION
	.align		4
.L_352:
        /*00e8*/ 	.byte	0x03, 0x5f
        /*00ea*/ 	.short	0x0101


	//----- nvinfo : EIATTR_UNUSED_LOAD_BYTE_OFFSET
	.align		4
        /*00ec*/ 	.byte	0x04, 0x44
        /*00ee*/ 	.short	(.L_354 - .L_353)


	//   ....[0]....
.L_353:
        /*00f0*/ 	.word	0x00000950
        /*00f4*/ 	.word	0x0000fff0


	//   ....[1]....
        /*00f8*/ 	.word	0x00007320
        /*00fc*/ 	.word	0x0000fff0


	//----- nvinfo : EIATTR_INT_WARP_WIDE_INSTR_OFFSETS
	.align		4
.L_354:
        /*0100*/ 	.byte	0x04, 0x31
        /*0102*/ 	.short	(.L_356 - .L_355)


	//   ....[0]....
.L_355:
        /*0104*/ 	.word	0x000000c0


	//   ....[1]....
        /*0108*/ 	.word	0x000000d0


	//   ....[2]....
        /*010c*/ 	.word	0x00000170


	//   ....[3]....
        /*0110*/ 	.word	0x0000b810


	//   ....[4]....
        /*0114*/ 	.word	0x0000b8a0


	//   ....[5]....
        /*0118*/ 	.word	0x0000e6c0


	//   ....[6]....
        /*011c*/ 	.word	0x0000e750


	//----- nvinfo : EIATTR_COOP_GROUP_MASK_REGIDS
	.align		4
.L_356:
        /*0120*/ 	.byte	0x04, 0x29
        /*0122*/ 	.short	(.L_358 - .L_357)


	//   ....[0]....
.L_357:
        /*0124*/ 	.word	0xffffffff


	//   ....[1]....
        /*0128*/ 	.word	0xffffffff


	//   ....[2]....
        /*012c*/ 	.word	0xffffffff


	//   ....[3]....
        /*0130*/ 	.word	0xffffffff


	//   ....[4]....
        /*0134*/ 	.word	0xffffffff


	//   ....[5]....
        /*0138*/ 	.word	0xffffffff


	//   ....[6]....
        /*013c*/ 	.word	0xffffffff


	//   ....[7]....
        /*0140*/ 	.word	0xffffffff


	//   ....[8]....
        /*0144*/ 	.word	0xffffffff


	//   ....[9]....
        /*0148*/ 	.word	0xffffffff


	//   ....[10]....
        /*014c*/ 	.word	0xffffffff


	//   ....[11]....
        /*0150*/ 	.word	0xffffffff


	//   ....[12]....
        /*0154*/ 	.word	0xffffffff


	//   ....[13]....
        /*0158*/ 	.word	0xffffffff


	//   ....[14]....
        /*015c*/ 	.word	0xffffffff


	//   ....[15]....
        /*0160*/ 	.word	0xffffffff


	//   ....[16]....
        /*0164*/ 	.word	0xffffffff


	//   ....[17]....
        /*0168*/ 	.word	0xffffffff


	//   ....[18]....
        /*016c*/ 	.word	0xffffffff


	//   ....[19]....
        /*0170*/ 	.word	0xffffffff


	//   ....[20]....
        /*0174*/ 	.word	0xffffffff


	//   ....[21]....
        /*0178*/ 	.word	0xffffffff


	//   ....[22]....
        /*017c*/ 	.word	0xffffffff


	//   ....[23]....
        /*0180*/ 	.word	0xffffffff


	//   ....[24]....
        /*0184*/ 	.word	0xffffffff


	//   ....[25]....
        /*0188*/ 	.word	0xffffffff


	//   ....[26]....
        /*018c*/ 	.word	0xffffffff


	//   ....[27]....
        /*0190*/ 	.word	0xffffffff


	//   ....[28]....
        /*0194*/ 	.word	0xffffffff


	//   ....[29]....
        /*0198*/ 	.word	0xffffffff


	//   ....[30]....
        /*019c*/ 	.word	0xffffffff


	//   ....[31]....
        /*01a0*/ 	.word	0xffffffff


	//   ....[32]....
        /*01a4*/ 	.word	0xffffffff


	//   ....[33]....
        /*01a8*/ 	.word	0xffffffff


	//   ....[34]....
        /*01ac*/ 	.word	0xffffffff


	//   ....[35]....
        /*01b0*/ 	.word	0xffffffff


	//   ....[36]....
        /*01b4*/ 	.word	0xffffffff


	//   ....[37]....
        /*01b8*/ 	.word	0xffffffff


	//   ....[38]....
        /*01bc*/ 	.word	0xffffffff


	//   ....[39]....
        /*01c0*/ 	.word	0xffffffff


	//   ....[40]....
        /*01c4*/ 	.word	0xffffffff


	//   ....[41]....
        /*01c8*/ 	.word	0xffffffff


	//   ....[42]....
        /*01cc*/ 	.word	0xffffffff


	//   ....[43]....
        /*01d0*/ 	.word	0xffffffff


	//   ....[44]....
        /*01d4*/ 	.word	0xffffffff


	//   ....[45]....
        /*01d8*/ 	.word	0xffffffff


	//   ....[46]....
        /*01dc*/ 	.word	0xffffffff


	//   ....[47]....
        /*01e0*/ 	.word	0xffffffff


	//   ....[48]....
        /*01e4*/ 	.word	0xffffffff


	//   ....[49]....
        /*01e8*/ 	.word	0xffffffff


	//   ....[50]....
        /*01ec*/ 	.word	0xffffffff


	//   ....[51]....
        /*01f0*/ 	.word	0xffffffff


	//   ....[52]....
        /*01f4*/ 	.word	0xffffffff


	//   ....[53]....
        /*01f8*/ 	.word	0xffffffff


	//   ....[54]....
        /*01fc*/ 	.word	0xffffffff


	//   ....[55]....
        /*0200*/ 	.word	0xffffffff


	//   ....[56]....
        /*0204*/ 	.word	0xffffffff


	//   ....[57]....
        /*0208*/ 	.word	0xffffffff


	//   ....[58]....
        /*020c*/ 	.word	0xffffffff


	//   ....[59]....
        /*0210*/ 	.word	0xffffffff


	//   ....[60]....
        /*0214*/ 	.word	0xffffffff


	//   ....[61]....
        /*0218*/ 	.word	0xffffffff


	//   ....[62]....
        /*021c*/ 	.word	0xffffffff


	//   ....[63]....
        /*0220*/ 	.word	0xffffffff


	//   ....[64]....
        /*0224*/ 	.word	0xffffffff


	//   ....[65]....
        /*0228*/ 	.word	0xffffffff


	//   ....[66]....
        /*022c*/ 	.word	0xffffffff


	//   ....[67]....
        /*0230*/ 	.word	0xffffffff


	//   ....[68]....
        /*0234*/ 	.word	0xffffffff


	//   ....[69]....
        /*0238*/ 	.word	0xffffffff


	//   ....[70]....
        /*023c*/ 	.word	0xffffffff


	//   ....[71]....
        /*0240*/ 	.word	0xffffffff


	//   ....[72]....
        /*0244*/ 	.word	0xffffffff


	//   ....[73]....
        /*0248*/ 	.word	0xffffffff


	//   ....[74]....
        /*024c*/ 	.word	0xffffffff


	//   ....[75]....
        /*0250*/ 	.word	0xffffffff


	//   ....[76]....
        /*0254*/ 	.word	0xffffffff


	//   ....[77]....
        /*0258*/ 	.word	0xffffffff


	//   ....[78]....
        /*025c*/ 	.word	0xffffffff


	//   ....[79]....
        /*0260*/ 	.word	0xffffffff


	//   ....[80]....
        /*0264*/ 	.word	0xffffffff


	//   ....[81]....
        /*0268*/ 	.word	0xffffffff


	//   ....[82]....
        /*026c*/ 	.word	0xffffffff


	//   ....[83]....
        /*0270*/ 	.word	0xffffffff


	//   ....[84]....
        /*0274*/ 	.word	0xffffffff


	//   ....[85]....
        /*0278*/ 	.word	0xffffffff


	//   ....[86]....
        /*027c*/ 	.word	0xffffffff


	//   ....[87]....
        /*0280*/ 	.word	0xffffffff


	//   ....[88]....
        /*0284*/ 	.word	0xffffffff


	//   ....[89]....
        /*0288*/ 	.word	0xffffffff


	//   ....[90]....
        /*028c*/ 	.word	0xffffffff


	//   ....[91]....
        /*0290*/ 	.word	0xffffffff


	//   ....[92]....
        /*0294*/ 	.word	0xffffffff


	//   ....[93]....
        /*0298*/ 	.word	0xffffffff


	//   ....[94]....
        /*029c*/ 	.word	0xffffffff


	//   ....[95]....
        /*02a0*/ 	.word	0xffffffff


	//   ....[96]....
        /*02a4*/ 	.word	0xffffffff


	//   ....[97]....
        /*02a8*/ 	.word	0xffffffff


	//   ....[98]....
        /*02ac*/ 	.word	0xffffffff


	//   ....[99]....
        /*02b0*/ 	.word	0xffffffff


	//   ....[100]....
        /*02b4*/ 	.word	0xffffffff


	//   ....[101]....
        /*02b8*/ 	.word	0xffffffff


	//   ....[102]....
        /*02bc*/ 	.word	0xffffffff


	//   ....[103]....
        /*02c0*/ 	.word	0xffffffff


	//   ....[104]....
        /*02c4*/ 	.word	0xffffffff


	//   ....[105]....
        /*02c8*/ 	.word	0xffffffff


	//   ....[106]....
        /*02cc*/ 	.word	0xffffffff


	//   ....[107]....
        /*02d0*/ 	.word	0xffffffff


	//   ....[108]....
        /*02d4*/ 	.word	0xffffffff


	//   ....[109]....
        /*02d8*/ 	.word	0xffffffff


	//   ....[110]....
        /*02dc*/ 	.word	0xffffffff


	//   ....[111]....
        /*02e0*/ 	.word	0xffffffff


	//   ....[112]....
        /*02e4*/ 	.word	0xffffffff


	//   ....[113]....
        /*02e8*/ 	.word	0xffffffff


	//   ....[114]....
        /*02ec*/ 	.word	0xffffffff


	//   ....[115]....
        /*02f0*/ 	.word	0xffffffff


	//   ....[116]....
        /*02f4*/ 	.word	0xffffffff


	//   ....[117]....
        /*02f8*/ 	.word	0xffffffff


	//   ....[118]....
        /*02fc*/ 	.word	0xffffffff


	//   ....[119]....
        /*0300*/ 	.word	0xffffffff


	//   ....[120]....
        /*0304*/ 	.word	0xffffffff


	//   ....[121]....
        /*0308*/ 	.word	0xffffffff


	//   ....[122]....
        /*030c*/ 	.word	0xffffffff


	//   ....[123]....
        /*0310*/ 	.word	0xffffffff


	//   ....[124]....
        /*0314*/ 	.word	0xffffffff


	//   ....[125]....
        /*0318*/ 	.word	0xffffffff


	//   ....[126]....
        /*031c*/ 	.word	0xffffffff


	//   ....[127]....
        /*0320*/ 	.word	0xffffffff


	//   ....[128]....
        /*0324*/ 	.word	0xffffffff


	//   ....[129]....
        /*0328*/ 	.word	0xffffffff


	//   ....[130]....
        /*032c*/ 	.word	0xffffffff


	//   ....[131]....
        /*0330*/ 	.word	0xffffffff


	//   ....[132]....
        /*0334*/ 	.word	0xffffffff


	//   ....[133]....
        /*0338*/ 	.word	0xffffffff


	//   ....[134]....
        /*033c*/ 	.word	0xffffffff


	//   ....[135]....
        /*0340*/ 	.word	0xffffffff


	//   ....[136]....
        /*0344*/ 	.word	0xffffffff


	//   ....[137]....
        /*0348*/ 	.word	0xffffffff


	//   ....[138]....
        /*034c*/ 	.word	0xffffffff


	//   ....[139]....
        /*0350*/ 	.word	0xffffffff


	//   ....[140]....
        /*0354*/ 	.word	0xffffffff


	//   ....[141]....
        /*0358*/ 	.word	0xffffffff


	//   ....[142]....
        /*035c*/ 	.word	0xffffffff


	//   ....[143]....
        /*0360*/ 	.word	0x0500000f


	//   ....[144]....
        /*0364*/ 	.word	0x0500000f


	//   ....[145]....
        /*0368*/ 	.word	0x0500000f


	//   ....[146]....
        /*036c*/ 	.word	0x0500000f


	//   ....[147]....
        /*0370*/ 	.word	0x0500000f


	//   ....[148]....
        /*0374*/ 	.word	0x0500000f


	//   ....[149]....
        /*0378*/ 	.word	0x0500000f


	//   ....[150]....
        /*037c*/ 	.word	0x0500000f


	//   ....[151]....
        /*0380*/ 	.word	0x0500000f


	//   ....[152]....
        /*0384*/ 	.word	0x0500000f


	//   ....[153]....
        /*0388*/ 	.word	0x0500000f


	//   ....[154]....
        /*038c*/ 	.word	0x0500000f


	//   ....[155]....
        /*0390*/ 	.word	0x0500000f


	//   ....[156]....
        /*0394*/ 	.word	0x0500000f


	//   ....[157]....
        /*0398*/ 	.word	0x0500000f


	//   ....[158]....
        /*039c*/ 	.word	0x0500000f


	//   ....[159]....
        /*03a0*/ 	.word	0x0500000f


	//   ....[160]....
        /*03a4*/ 	.word	0x0500000f


	//   ....[161]....
        /*03a8*/ 	.word	0x0500000f


	//   ....[162]....
        /*03ac*/ 	.word	0x0500000f


	//   ....[163]....
        /*03b0*/ 	.word	0x0500000f


	//   ....[164]....
        /*03b4*/ 	.word	0x0500000f


	//   ....[165]....
        /*03b8*/ 	.word	0x0500000f


	//   ....[166]....
        /*03bc*/ 	.word	0x0500000f


	//   ....[167]....
        /*03c0*/ 	.word	0x0500000f


	//   ....[168]....
        /*03c4*/ 	.word	0x0500000f


	//   ....[169]....
        /*03c8*/ 	.word	0x0500000f


	//   ....[170]....
        /*03cc*/ 	.word	0x0500000f


	//   ....[171]....
        /*03d0*/ 	.word	0x0500000f


	//   ....[172]....
        /*03d4*/ 	.word	0x0500000f


	//   ....[173]....
        /*03d8*/ 	.word	0x0500000f


	//   ....[174]....
        /*03dc*/ 	.word	0x0500000f


	//   ....[175]....
        /*03e0*/ 	.word	0x0500000f


	//   ....[176]....
        /*03e4*/ 	.word	0x0500000f


	//   ....[177]....
        /*03e8*/ 	.word	0x0500000f


	//   ....[178]....
        /*03ec*/ 	.word	0x0500000f


	//   ....[179]....
        /*03f0*/ 	.word	0x0500000f


	//   ....[180]....
        /*03f4*/ 	.word	0x0500000f


	//   ....[181]....
        /*03f8*/ 	.word	0x0500000f


	//   ....[182]....
        /*03fc*/ 	.word	0x0500000f


	//   ....[183]....
        /*0400*/ 	.word	0x0500000f


	//   ....[184]....
        /*0404*/ 	.word	0x0500000f


	//   ....[185]....
        /*0408*/ 	.word	0x0500000f


	//   ....[186]....
        /*040c*/ 	.word	0x0500000f


	//   ....[187]....
        /*0410*/ 	.word	0x0500000f


	//   ....[188]....
        /*0414*/ 	.word	0x0500000f


	//   ....[189]....
        /*0418*/ 	.word	0x0500000f


	//   ....[190]....
        /*041c*/ 	.word	0x0500000f


	//   ....[191]....
        /*0420*/ 	.word	0x0500000f


	//   ....[192]....
        /*0424*/ 	.word	0x0500000f


	//   ....[193]....
        /*0428*/ 	.word	0x0500000f


	//   ....[194]....
        /*042c*/ 	.word	0x0500000f


	//   ....[195]....
        /*0430*/ 	.word	0x0500000f


	//   ....[196]....
        /*0434*/ 	.word	0x0500000f


	//   ....[197]....
        /*0438*/ 	.word	0x0500000f


	//   ....[198]....
        /*043c*/ 	.word	0x0500000f


	//   ....[199]....
        /*0440*/ 	.word	0x0500000f


	//   ....[200]....
        /*0444*/ 	.word	0x0500000f


	//   ....[201]....
        /*0448*/ 	.word	0x0500000f


	//   ....[202]....
        /*044c*/ 	.word	0x0500000f


	//   ....[203]....
        /*0450*/ 	.word	0x0500000f


	//   ....[204]....
        /*0454*/ 	.word	0x0500000f


	//   ....[205]....
        /*0458*/ 	.word	0x0500000f


	//   ....[206]....
        /*045c*/ 	.word	0x0500000f


	//   ....[207]....
        /*0460*/ 	.word	0x0500000f


	//   ....[208]....
        /*0464*/ 	.word	0x0500000f


	//   ....[209]....
        /*0468*/ 	.word	0x0500000f


	//   ....[210]....
        /*046c*/ 	.word	0x0500000f


	//   ....[211]....
        /*0470*/ 	.word	0x0500000f


	//   ....[212]....
        /*0474*/ 	.word	0x0500000f


	//   ....[213]....
        /*0478*/ 	.word	0x0500000f


	//   ....[214]....
        /*047c*/ 	.word	0x0500000f


	//   ....[215]....
        /*0480*/ 	.word	0x0500000f


	//   ....[216]....
        /*0484*/ 	.word	0x0500000f


	//   ....[217]....
        /*0488*/ 	.word	0x0500000f


	//   ....[218]....
        /*048c*/ 	.word	0x0500000f


	//   ....[219]....
        /*0490*/ 	.word	0x0500000f


	//   ....[220]....
        /*0494*/ 	.word	0x0500000f


	//   ....[221]....
        /*0498*/ 	.word	0x0500000f


	//   ....[222]....
        /*049c*/ 	.word	0x0500000f


	//   ....[223]....
        /*04a0*/ 	.word	0x0500000f


	//   ....[224]....
        /*04a4*/ 	.word	0x0500000f


	//   ....[225]....
        /*04a8*/ 	.word	0x0500000f


	//   ....[226]....
        /*04ac*/ 	.word	0x0500000f


	//----- nvinfo : EIATTR_COOP_GROUP_INSTR_OFFSETS
	.align		4
.L_358:
        /*04b0*/ 	.byte	0x04, 0x28
        /*04b2*/ 	.short	(.L_360 - .L_359)


	//   ....[0]....
.L_359:
        /*04b4*/ 	.word	0x00000070


	//   ....[1]....
        /*04b8*/ 	.word	0x000000b0


	//   ....[2]....
        /*04bc*/ 	.word	0x000002d0


	//   ....[3]....
        /*04c0*/ 	.word	0x00000430


	//   ....[4]....
        /*04c4*/ 	.word	0x00000550


	//   ....[5]....
        /*04c8*/ 	.word	0x000006b0


	//   ....[6]....
        /*04cc*/ 	.word	0x000018c0


	//   ....[7]....
        /*04d0*/ 	.word	0x00002fe0


	//   ....[8]....
        /*04d4*/ 	.word	0x000030b0


	//   ....[9]....
        /*04d8*/ 	.word	0x00003560


	//   ....[10]....
        /*04dc*/ 	.word	0x000035c0


	//   ....[11]....
        /*04e0*/ 	.word	0x000058d0


	//   ....[12]....
        /*04e4*/ 	.word	0x00005900


	//   ....[13]....
        /*04e8*/ 	.word	0x00005920


	//   ....[14]....
        /*04ec*/ 	.word	0x00005940


	//   ....[15]....
        /*04f0*/ 	.word	0x00006a60


	//   ....[16]....
        /*04f4*/ 	.word	0x00006a90


	//   ....[17]....
        /*04f8*/ 	.word	0x00006b50


	//   ....[18]....
        /*04fc*/ 	.word	0x00006b60


	//   ....[19]....
        /*0500*/ 	.word	0x00007ec0


	//   ....[20]....
        /*0504*/ 	.word	0x00007ef0


	//   ....[21]....
        /*0508*/ 	.word	0x00007f10


	//   ....[22]....
        /*050c*/ 	.word	0x00007f30


	//   ....[23]....
        /*0510*/ 	.word	0x00008670


	//   ....[24]....
        /*0514*/ 	.word	0x000086b0


	//   ....[25]....
        /*0518*/ 	.word	0x00008770


	//   ....[26]....
        /*051c*/ 	.word	0x00008790


	//   ....[27]....
        /*0520*/ 	.word	0x00008850


	//   ....[28]....
        /*0524*/ 	.word	0x00008870


	//   ....[29]....
        /*0528*/ 	.word	0x00008940


	//   ....[30]....
        /*052c*/ 	.word	0x00008960


	//   ....[31]....
        /*0530*/ 	.word	0x00008d30


	//   ....[32]....
        /*0534*/ 	.word	0x00008d40


	//   ....[33]....
        /*0538*/ 	.word	0x00009170


	//   ....[34]....
        /*053c*/ 	.word	0x00009180


	//   ....[35]....
        /*0540*/ 	.word	0x00009f50


	//   ....[36]....
        /*0544*/ 	.word	0x00009f80


	//   ....[37]....
        /*0548*/ 	.word	0x0000a050


	//   ....[38]....
        /*054c*/ 	.word	0x0000a070


	//   ....[39]....
        /*0550*/ 	.word	0x0000a130


	//   ....[40]....
        /*0554*/ 	.word	0x0000a150


	//   ....[41]....
        /*0558*/ 	.word	0x0000a220


	//   ....[42]....
        /*055c*/ 	.word	0x0000a240


	//   ....[43]....
        /*0560*/ 	.word	0x0000a380


	//   ....[44]....
        /*0564*/ 	.word	0x0000a590


	//   ....[45]....
        /*0568*/ 	.word	0x0000a5c0


	//   ....[46]....
        /*056c*/ 	.word	0x0000a5f0


	//   ....[47]....
        /*0570*/ 	.word	0x0000a620


	//   ....[48]....
        /*0574*/ 	.word	0x0000a650


	//   ....[49]....
        /*0578*/ 	.word	0x0000a680


	//   ....[50]....
        /*057c*/ 	.word	0x0000a7f0


	//   ....[51]....
        /*0580*/ 	.word	0x0000a820


	//   ....[52]....
        /*0584*/ 	.word	0x0000a850


	//   ....[53]....
        /*0588*/ 	.word	0x0000a880


	//   ....[54]....
        /*058c*/ 	.word	0x0000a8b0


	//   ....[55]....
        /*0590*/ 	.word	0x0000a8e0


	//   ....[56]....
        /*0594*/ 	.word	0x0000a970


	//   ....[57]....
        /*0598*/ 	.word	0x0000a9a0


	//   ....[58]....
        /*059c*/ 	.word	0x0000a9b0


	//   ....[59]....
        /*05a0*/ 	.word	0x0000aa40


	//   ....[60]....
        /*05a4*/ 	.word	0x0000c480


	//   ....[61]....
        /*05a8*/ 	.word	0x0000c4a0


	//   ....[62]....
        /*05ac*/ 	.word	0x0000c550


	//   ....[63]....
        /*05b0*/ 	.word	0x0000c570


	//   ....[64]....
        /*05b4*/ 	.word	0x0000c610


	//   ....[65]....
        /*05b8*/ 	.word	0x0000c630


	//   ....[66]....
        /*05bc*/ 	.word	0x0000c6d0


	//   ....[67]....
        /*05c0*/ 	.word	0x0000c6f0


	//   ....[68]....
        /*05c4*/ 	.word	0x0000c790


	//   ....[69]....
        /*05c8*/ 	.word	0x0000c7b0


	//   ....[70]....
        /*05cc*/ 	.word	0x0000c7c0


	//   ....[71]....
        /*05d0*/ 	.word	0x0000c850


	//   ....[72]....
        /*05d4*/ 	.word	0x0000cfb0


	//   ....[73]....
        /*05d8*/ 	.word	0x0000cfe0


	//   ....[74]....
        /*05dc*/ 	.word	0x0000d040


	//   ....[75]....
        /*05e0*/ 	.word	0x0000d090


	//   ....[76]....
        /*05e4*/ 	.word	0x0000d0d0


	//   ....[77]....
        /*05e8*/ 	.word	0x0000d140


	//   ....[78]....
        /*05ec*/ 	.word	0x0000d190


	//   ....[79]....
        /*05f0*/ 	.word	0x0000d1f0


	//   ....[80]....
        /*05f4*/ 	.word	0x0000d230


	//   ....[81]....
        /*05f8*/ 	.word	0x0000d2a0


	//   ....[82]....
        /*05fc*/ 	.word	0x0000d2f0


	//   ....[83]....
        /*0600*/ 	.word	0x0000d350


	//   ....[84]....
        /*0604*/ 	.word	0x0000d390


	//   ....[85]....
        /*0608*/ 	.word	0x0000d400


	//   ....[86]....
        /*060c*/ 	.word	0x0000d420


	//   ....[87]....
        /*0610*/ 	.word	0x0000d460


	//   ....[88]....
        /*0614*/ 	.word	0x0000dbe0


	//   ....[89]....
        /*0618*/ 	.word	0x0000dbf0


	//   ....[90]....
        /*061c*/ 	.word	0x0000dc10


	//   ....[91]....
        /*0620*/ 	.word	0x0000dc90


	//   ....[92]....
        /*0624*/ 	.word	0x0000dca0


	//   ....[93]....
        /*0628*/ 	.word	0x0000dd00


	//   ....[94]....
        /*062c*/ 	.word	0x0000dd30


	//   ....[95]....
        /*0630*/ 	.word	0x0000dd70


	//   ....[96]....
        /*0634*/ 	.word	0x0000dda0


	//   ....[97]....
        /*0638*/ 	.word	0x0000dde0


	//   ....[98]....
        /*063c*/ 	.word	0x0000de10


	//   ....[99]....
        /*0640*/ 	.word	0x0000de50


	//   ....[100]....
        /*0644*/ 	.word	0x0000e0c0


	//   ....[101]....
        /*0648*/ 	.word	0x0000e0e0


	//   ....[102]....
        /*064c*/ 	.word	0x0000e0f0


	//   ....[103]....
        /*0650*/ 	.word	0x0000e170


	//   ....[104]....
        /*0654*/ 	.word	0x0000e180


	//   ....[105]....
        /*0658*/ 	.word	0x0000e1f0


	//   ....[106]....
        /*065c*/ 	.word	0x0000e200


	//   ....[107]....
        /*0660*/ 	.word	0x0000e270


	//   ....[108]....
        /*0664*/ 	.word	0x0000e280


	//   ....[109]....
        /*0668*/ 	.word	0x0000e2f0


	//   ....[110]....
        /*066c*/ 	.word	0x0000e300


	//   ....[111]....
        /*0670*/ 	.word	0x0000e310


	//   ....[112]....
        /*0674*/ 	.word	0x0000e8c0


	//   ....[113]....
        /*0678*/ 	.word	0x0000e8e0


	//   ....[114]....
        /*067c*/ 	.word	0x0000e8f0


	//   ....[115]....
        /*0680*/ 	.word	0x0000e900


	//   ....[116]....
        /*0684*/ 	.word	0x0000e970


	//   ....[117]....
        /*0688*/ 	.word	0x0000e990


	//   ....[118]....
        /*068c*/ 	.word	0x0000ea00


	//   ....[119]....
        /*0690*/ 	.word	0x0000ea20


	//   ....[120]....
        /*0694*/ 	.word	0x0000ea80


	//   ....[121]....
        /*0698*/ 	.word	0x0000eaa0


	//   ....[122]....
        /*069c*/ 	.word	0x0000eaf0


	//   ....[123]....
        /*06a0*/ 	.word	0x0000eb10


	//   ....[124]....
        /*06a4*/ 	.word	0x0000ef60


	//   ....[125]....
        /*06a8*/ 	.word	0x0000ef70


	//   ....[126]....
        /*06ac*/ 	.word	0x0000efb0


	//   ....[127]....
        /*06b0*/ 	.word	0x0000eff0


	//   ....[128]....
        /*06b4*/ 	.word	0x0000f020


	//   ....[129]....
        /*06b8*/ 	.word	0x0000f050


	//   ....[130]....
        /*06bc*/ 	.word	0x0000f080


	//   ....[131]....
        /*06c0*/ 	.word	0x0000f0b0


	//   ....[132]....
        /*06c4*/ 	.word	0x0000f260


	//   ....[133]....
        /*06c8*/ 	.word	0x0000f290


	//   ....[134]....
        /*06cc*/ 	.word	0x0000f2c0


	//   ....[135]....
        /*06d0*/ 	.word	0x0000f2f0


	//   ....[136]....
        /*06d4*/ 	.word	0x0000f320


	//   ....[137]....
        /*06d8*/ 	.word	0x0000f350


	//   ....[138]....
        /*06dc*/ 	.word	0x0000f410


	//   ....[139]....
        /*06e0*/ 	.word	0x0000f430


	//   ....[140]....
        /*06e4*/ 	.word	0x0000f440


	//   ....[141]....
        /*06e8*/ 	.word	0x0000f4a0


	//   ....[142]....
        /*06ec*/ 	.word	0x0000fac0


	//   ....[143]....
        /*06f0*/ 	.word	0x0000ffb0


	//   ....[144]....
        /*06f4*/ 	.word	0x000100a0


	//   ....[145]....
        /*06f8*/ 	.word	0x00010140


	//   ....[146]....
        /*06fc*/ 	.word	0x000101a0


	//   ....[147]....
        /*0700*/ 	.word	0x000102b0


	//   ....[148]....
        /*0704*/ 	.word	0x00010320


	//   ....[149]....
        /*0708*/ 	.word	0x00010430


	//   ....[150]....
        /*070c*/ 	.word	0x000104a0


	//   ....[151]....
        /*0710*/ 	.word	0x000105b0


	//   ....[152]....
        /*0714*/ 	.word	0x00010620


	//   ....[153]....
        /*0718*/ 	.word	0x00010730


	//   ....[154]....
        /*071c*/ 	.word	0x000107a0


	//   ....[155]....
        /*0720*/ 	.word	0x00010840


	//   ....[156]....
        /*0724*/ 	.word	0x00010950


	//   ....[157]....
        /*0728*/ 	.word	0x000109c0


	//   ....[158]....
        /*072c*/ 	.word	0x00010a40


	//   ....[159]....
        /*0730*/ 	.word	0x00010b00


	//   ....[160]....
        /*0734*/ 	.word	0x00010b80


	//   ....[161]....
        /*0738*/ 	.word	0x00010c60


	//   ....[162]....
        /*073c*/ 	.word	0x00010ce0


	//   ....[163]....
        /*0740*/ 	.word	0x00010dc0


	//   ....[164]....
        /*0744*/ 	.word	0x00010e40


	//   ....[165]....
        /*0748*/ 	.word	0x00010f20


	//   ....[166]....
        /*074c*/ 	.word	0x00010fa0


	//   ....[167]....
        /*0750*/ 	.word	0x00011080


	//   ....[168]....
        /*0754*/ 	.word	0x00011100


	//   ....[169]....
        /*0758*/ 	.word	0x000111e0


	//   ....[170]....
        /*075c*/ 	.word	0x00011260


	//   ....[171]....
        /*0760*/ 	.word	0x00011320


	//   ....[172]....
        /*0764*/ 	.word	0x00011450


	//   ....[173]....
        /*0768*/ 	.word	0x00011500


	//   ....[174]....
        /*076c*/ 	.word	0x00011570


	//   ....[175]....
        /*0770*/ 	.word	0x00011660


	//   ....[176]....
        /*0774*/ 	.word	0x000116c0


	//   ....[177]....
        /*0778*/ 	.word	0x00011790


	//   ....[178]....
        /*077c*/ 	.word	0x000117f0


	//   ....[179]....
        /*0780*/ 	.word	0x000118c0


	//   ....[180]....
        /*0784*/ 	.word	0x00011920


	//   ....[181]....
        /*0788*/ 	.word	0x000119f0


	//   ....[182]....
        /*078c*/ 	.word	0x00011a50


	//   ....[183]....
        /*0790*/ 	.word	0x00011b20


	//   ....[184]....
        /*0794*/ 	.word	0x00011c10


	//   ....[185]....
        /*0798*/ 	.word	0x00011cb0


	//   ....[186]....
        /*079c*/ 	.word	0x00011d10


	//   ....[187]....
        /*07a0*/ 	.word	0x00011e00


	//   ....[188]....
        /*07a4*/ 	.word	0x00011e60


	//   ....[189]....
        /*07a8*/ 	.word	0x00011f40


	//   ....[190]....
        /*07ac*/ 	.word	0x00011fa0


	//   ....[191]....
        /*07b0*/ 	.word	0x00012080


	//   ....[192]....
        /*07b4*/ 	.word	0x000120e0


	//   ....[193]....
        /*07b8*/ 	.word	0x000121c0


	//   ....[194]....
        /*07bc*/ 	.word	0x00012220


	//   ....[195]....
        /*07c0*/ 	.word	0x000122f0


	//   ....[196]....
        /*07c4*/ 	.word	0x00012410


	//   ....[197]....
        /*07c8*/ 	.word	0x000124e0


	//   ....[198]....
        /*07cc*/ 	.word	0x000125a0


	//   ....[199]....
        /*07d0*/ 	.word	0x00012670


	//   ....[200]....
        /*07d4*/ 	.word	0x000126d0


	//   ....[201]....
        /*07d8*/ 	.word	0x000127a0


	//   ....[202]....
        /*07dc*/ 	.word	0x00012800


	//   ....[203]....
        /*07e0*/ 	.word	0x000128e0


	//   ....[204]....
        /*07e4*/ 	.word	0x00012940


	//   ....[205]....
        /*07e8*/ 	.word	0x00012a10


	//   ....[206]....
        /*07ec*/ 	.word	0x00012a70


	//   ....[207]....
        /*07f0*/ 	.word	0x00012b30


	//   ....[208]....
        /*07f4*/ 	.word	0x00012bc0


	//   ....[209]....
        /*07f8*/ 	.word	0x00012c60


	//   ....[210]....
        /*07fc*/ 	.word	0x00012dc0


	//   ....[211]....
        /*0800*/ 	.word	0x00012e30


	//   ....[212]....
        /*0804*/ 	.word	0x00012eb0


	//   ....[213]....
        /*0808*/ 	.word	0x00012f20


	//   ....[214]....
        /*080c*/ 	.word	0x00012f90


	//   ....[215]....
        /*0810*/ 	.word	0x00013010


	//   ....[216]....
        /*0814*/ 	.word	0x00013090


	//   ....[217]....
        /*0818*/ 	.word	0x00013120


	//   ....[218]....
        /*081c*/ 	.word	0x00013190


	//   ....[219]....
        /*0820*/ 	.word	0x00013200


	//   ....[220]....
        /*0824*/ 	.word	0x00013270


	//   ....[221]....
        /*0828*/ 	.word	0x000132f0


	//   ....[222]....
        /*082c*/ 	.word	0x00013360


	//   ....[223]....
        /*0830*/ 	.word	0x00013400


	//   ....[224]....
        /*0834*/ 	.word	0x00013450


	//   ....[225]....
        /*0838*/ 	.word	0x000134e0


	//   ....[226]....
        /*083c*/ 	.word	0x00013610


	//----- nvinfo : EIATTR_REG_RECONFIG
	.align		4
.L_360:
        /*0840*/ 	.byte	0x01, 0x54
	.zero		2


	//----- nvinfo : EIATTR_SYSCALL_OFFSETS
	.align		4
        /*0844*/ 	.byte	0x04, 0x46
        /*0846*/ 	.short	(.L_362 - .L_361)


	//   ....[0]....
.L_361:
        /*0848*/ 	.word	0x00001aa0


	//   ....[1]....
        /*084c*/ 	.word	0x0000ba00


	//   ....[2]....
        /*0850*/ 	.word	0x0000bb50


	//   ....[3]....
        /*0854*/ 	.word	0x0000bc40


	//   ....[4]....
        /*0858*/ 	.word	0x0000cbe0


	//----- nvinfo : EIATTR_MBARRIER_INSTR_OFFSETS
	.align		4
.L_362:
        /*085c*/ 	.byte	0x04, 0x39
        /*085e*/ 	.short	(.L_364 - .L_363)


	//   ....[0]....
.L_363:
        /*0860*/ 	.word	0x00000180
        /*0864*/ 	.word	0x000000ff
        /*0868*/ 	.word	0x0002a800
        /*086c*/ 	.short	0x0100
        /*086e*/ 	.byte	0x08
	.zero		1


	//   ....[1]....
        /*0870*/ 	.word	0x00000190
        /*0874*/ 	.word	0x000000ff
        /*0878*/ 	.word	0x0002a820
        /*087c*/ 	.short	0x0100
        /*087e*/ 	.byte	0x08
	.zero		1


	//   ....[2]....
        /*0880*/ 	.word	0x00000280
        /*0884*/ 	.word	0x000000ff
        /*0888*/ 	.word	0x0002a830
        /*088c*/ 	.short	0x0100
        /*088e*/ 	.byte	0x08
	.zero		1


	//   ....[3]....
        /*0890*/ 	.word	0x00000290
        /*0894*/ 	.word	0x000000ff
        /*0898*/ 	.word	0x0002a840
        /*089c*/ 	.short	0x0100
        /*089e*/ 	.byte	0x08
	.zero		1


	//   ....[4]....
        /*08a0*/ 	.word	0x000002a0
        /*08a4*/ 	.word	0x000000ff
        /*08a8*/ 	.word	0x0002a838
        /*08ac*/ 	.short	0x0100
        /*08ae*/ 	.byte	0x08
	.zero		1


	//   ....[5]....
        /*08b0*/ 	.word	0x000002b0
        /*08b4*/ 	.word	0x000000ff
        /*08b8*/ 	.word	0x0002a848
        /*08bc*/ 	.short	0x0100
        /*08be*/ 	.byte	0x08
	.zero		1


	//   ....[6]....
        /*08c0*/ 	.word	0x000003e0
        /*08c4*/ 	.word	0x000000ff
        /*08c8*/ 	.word	0x0002a850
        /*08cc*/ 	.short	0x0100
        /*08ce*/ 	.byte	0x08
	.zero		1


	//   ....[7]....
        /*08d0*/ 	.word	0x000003f0
        /*08d4*/ 	.word	0x000000ff
        /*08d8*/ 	.word	0x0002a860
        /*08dc*/ 	.short	0x0100
        /*08de*/ 	.byte	0x08
	.zero		1


	//   ....[8]....
        /*08e0*/ 	.word	0x00000400
        /*08e4*/ 	.word	0x000000ff
        /*08e8*/ 	.word	0x0002a858
        /*08ec*/ 	.short	0x0100
        /*08ee*/ 	.byte	0x08
	.zero		1


	//   ....[9]....
        /*08f0*/ 	.word	0x00000410
        /*08f4*/ 	.word	0x000000ff
        /*08f8*/ 	.word	0x0002a868
        /*08fc*/ 	.short	0x0100
        /*08fe*/ 	.byte	0x08
	.zero		1


	//   ....[10]....
        /*0900*/ 	.word	0x00000500
        /*0904*/ 	.word	0x000000ff
        /*0908*/ 	.word	0x0002a870
        /*090c*/ 	.short	0x0100
        /*090e*/ 	.byte	0x06
	.zero		1


	//   ....[11]....
        /*0910*/ 	.word	0x00000510
        /*0914*/ 	.word	0x000000ff
        /*0918*/ 	.word	0x0002a880
        /*091c*/ 	.short	0x0100
        /*091e*/ 	.byte	0x06
	.zero		1


	//   ....[12]....
        /*0920*/ 	.word	0x00000520
        /*0924*/ 	.word	0x000000ff
        /*0928*/ 	.word	0x0002a878
        /*092c*/ 	.short	0x0100
        /*092e*/ 	.byte	0x06
	.zero		1


	//   ....[13]....
        /*0930*/ 	.word	0x00000530
        /*0934*/ 	.word	0x000000ff
        /*0938*/ 	.word	0x0002a888
        /*093c*/ 	.short	0x0100
        /*093e*/ 	.byte	0x06
	.zero		1


	//   ....[14]....
        /*0940*/ 	.word	0x00000660
        /*0944*/ 	.word	0x000000ff
        /*0948*/ 	.word	0x0002a890
        /*094c*/ 	.short	0x0100
        /*094e*/ 	.byte	0x08
	.zero		1


	//   ....[15]....
        /*0950*/ 	.word	0x00000670
        /*0954*/ 	.word	0x000000ff
        /*0958*/ 	.word	0x0002a8a0
        /*095c*/ 	.short	0x0100
        /*095e*/ 	.byte	0x08
	.zero		1


	//   ....[16]....
        /*0960*/ 	.word	0x00000680
        /*0964*/ 	.word	0x000000ff
        /*0968*/ 	.word	0x0002a898
        /*096c*/ 	.short	0x0100
        /*096e*/ 	.byte	0x08
	.zero		1


	//   ....[17]....
        /*0970*/ 	.word	0x00000690
        /*0974*/ 	.word	0x000000ff
        /*0978*/ 	.word	0x0002a8a8
        /*097c*/ 	.short	0x0100
        /*097e*/ 	.byte	0x08
	.zero		1


	//   ....[18]....
        /*0980*/ 	.word	0x000007d0
        /*0984*/ 	.word	0x000000ff
        /*0988*/ 	.word	0x0002a8b0
        /*098c*/ 	.short	0x0100
        /*098e*/ 	.byte	0x08
	.zero		1


	//   ....[19]....
        /*0990*/ 	.word	0x000007e0
        /*0994*/ 	.word	0x000000ff
        /*0998*/ 	.word	0x0002a8c0
        /*099c*/ 	.short	0x0100
        /*099e*/ 	.byte	0x08
	.zero		1


	//   ....[20]....
        /*09a0*/ 	.word	0x000007f0
        /*09a4*/ 	.word	0x000000ff
        /*09a8*/ 	.word	0x0002a8b8
        /*09ac*/ 	.short	0x0100
        /*09ae*/ 	.byte	0x08
	.zero		1


	//   ....[21]....
        /*09b0*/ 	.word	0x00000800
        /*09b4*/ 	.word	0x000000ff
        /*09b8*/ 	.word	0x0002a8c8
        /*09bc*/ 	.short	0x0100
        /*09be*/ 	.byte	0x08
	.zero		1


	//   ....[22]....
        /*09c0*/ 	.word	0x00001b40
        /*09c4*/ 	.word	0x000000ff
        /*09c8*/ 	.word	0x0002a800
        /*09cc*/ 	.short	0x010a
        /*09ce*/ 	.byte	0x28
	.zero		1


	//   ....[23]....
        /*09d0*/ 	.word	0x00001bc0
        /*09d4*/ 	.word	0x00000000
        /*09d8*/ 	.word	0x0002a830
        /*09dc*/ 	.short	0x010a
        /*09de*/ 	.byte	0x3f
	.zero		1


	//   ....[24]....
        /*09e0*/ 	.word	0x00001c10
        /*09e4*/ 	.word	0x00000000
        /*09e8*/ 	.word	0x0002a830
        /*09ec*/ 	.short	0x010a
        /*09ee*/ 	.byte	0x3f
	.zero		1


	//   ....[25]....
        /*09f0*/ 	.word	0x000030e0
        /*09f4*/ 	.word	0x000000ff
        /*09f8*/ 	.word	0x00000000
        /*09fc*/ 	.short	0x0101
        /*09fe*/ 	.byte	0x04
	.zero		1


	//   ....[26]....
        /*0a00*/ 	.word	0x000043a0
        /*0a04*/ 	.word	0x000000ff
        /*0a08*/ 	.word	0x0002a830
        /*0a0c*/ 	.short	0x010a
        /*0a0e*/ 	.byte	0x09
	.zero		1


	//   ....[27]....
        /*0a10*/ 	.word	0x000043e0
        /*0a14*/ 	.word	0x000000ff
        /*0a18*/ 	.word	0x0002a830
        /*0a1c*/ 	.short	0x010a
        /*0a1e*/ 	.byte	0x09
	.zero		1


	//   ....[28]....
        /*0a20*/ 	.word	0x00004d00
        /*0a24*/ 	.word	0x000000ff
        /*0a28*/ 	.word	0x0002a850
        /*0a2c*/ 	.short	0x010a
        /*0a2e*/ 	.byte	0x0a
	.zero		1


	//   ....[29]....
        /*0a30*/ 	.word	0x00004d40
        /*0a34*/ 	.word	0x000000ff
        /*0a38*/ 	.word	0x0002a850
        /*0a3c*/ 	.short	0x010a
        /*0a3e*/ 	.byte	0x0a
	.zero		1


	//   ....[30]....
        /*0a40*/ 	.word	0x000053e0
        /*0a44*/ 	.word	0x000000ff
        /*0a48*/ 	.word	0x00000000
        /*0a4c*/ 	.short	0x0101
        /*0a4e*/ 	.byte	0x09
	.zero		1


	//   ....[31]....
        /*0a50*/ 	.word	0x000063f0
        /*0a54*/ 	.word	0x000000ff
        /*0a58*/ 	.word	0x00000000
        /*0a5c*/ 	.short	0x0101
        /*0a5e*/ 	.byte	0x0a
	.zero		1


	//   ....[32]....
        /*0a60*/ 	.word	0x000069d0
        /*0a64*/ 	.word	0x000000ff
        /*0a68*/ 	.word	0x0002a850
        /*0a6c*/ 	.short	0x010a
        /*0a6e*/ 	.byte	0x05
	.zero		1


	//   ....[33]....
        /*0a70*/ 	.word	0x00006a10
        /*0a74*/ 	.word	0x000000ff
        /*0a78*/ 	.word	0x0002a850
        /*0a7c*/ 	.short	0x010a
        /*0a7e*/ 	.byte	0x05
	.zero		1


	//   ....[34]....
        /*0a80*/ 	.word	0x00006ef0
        /*0a84*/ 	.word	0x000000ff
        /*0a88*/ 	.word	0x00000000
        /*0a8c*/ 	.short	0x0101
        /*0a8e*/ 	.byte	0x04
	.zero		1


	//   ....[35]....
        /*0a90*/ 	.word	0x000086a0
        /*0a94*/ 	.word	0x00000062
        /*0a98*/ 	.word	0x00000000
        /*0a9c*/ 	.short	0x0101
        /*0a9e*/ 	.byte	0x3f
	.zero		1


	//   ....[36]....
        /*0aa0*/ 	.word	0x00008b40
        /*0aa4*/ 	.word	0x00000062
        /*0aa8*/ 	.word	0x00000000
        /*0aac*/ 	.short	0x0101
        /*0aae*/ 	.byte	0x3f
	.zero		1


	//   ....[37]....
        /*0ab0*/ 	.word	0x0000c260
        /*0ab4*/ 	.word	0x00000007
        /*0ab8*/ 	.word	0x0002a840
        /*0abc*/ 	.short	0x010a
        /*0abe*/ 	.byte	0x3f
	.zero		1


	//   ....[38]....
        /*0ac0*/ 	.word	0x0000c910
        /*0ac4*/ 	.word	0x00000007
        /*0ac8*/ 	.word	0x0002a830
        /*0acc*/ 	.short	0x0107
        /*0ace*/ 	.byte	0x3f
	.zero		1


	//   ....[39]....
        /*0ad0*/ 	.word	0x0000c9e0
        /*0ad4*/ 	.word	0x00000007
        /*0ad8*/ 	.word	0x0002a830
        /*0adc*/ 	.short	0x0101
        /*0ade*/ 	.byte	0x3f
	.zero		1


	//   ....[40]....
        /*0ae0*/ 	.word	0x0000d570
        /*0ae4*/ 	.word	0x00000016
        /*0ae8*/ 	.word	0x0002a800
        /*0aec*/ 	.short	0x0107
        /*0aee*/ 	.byte	0x3f
	.zero		1


	//   ....[41]....
        /*0af0*/ 	.word	0x0000d690
        /*0af4*/ 	.word	0x00000016
        /*0af8*/ 	.word	0x0002a800
        /*0afc*/ 	.short	0x0101
        /*0afe*/ 	.byte	0x3f
	.zero		1


	//   ....[42]....
        /*0b00*/ 	.word	0x0000d6b0
        /*0b04*/ 	.word	0x00000016
        /*0b08*/ 	.word	0x0002a820
        /*0b0c*/ 	.short	0x010a
        /*0b0e*/ 	.byte	0x3f
	.zero		1


	//   ....[43]....
        /*0b10*/ 	.word	0x0000da10
        /*0b14*/ 	.word	0x00000006
        /*0b18*/ 	.word	0x0002a840
        /*0b1c*/ 	.short	0x010a
        /*0b1e*/ 	.byte	0x3f
	.zero		1


	//   ....[44]....
        /*0b20*/ 	.word	0x0000def0
        /*0b24*/ 	.word	0x00000006
        /*0b28*/ 	.word	0x0002a830
        /*0b2c*/ 	.short	0x0107
        /*0b2e*/ 	.byte	0x3f
	.zero		1


	//   ....[45]....
        /*0b30*/ 	.word	0x0000dfa0
        /*0b34*/ 	.word	0x00000006
        /*0b38*/ 	.word	0x0002a830
        /*0b3c*/ 	.short	0x0101
        /*0b3e*/ 	.byte	0x3f
	.zero		1


	//   ....[46]....
        /*0b40*/ 	.word	0x0000e000
        /*0b44*/ 	.word	0x00000004
        /*0b48*/ 	.word	0x0002a860
        /*0b4c*/ 	.short	0x010a
        /*0b4e*/ 	.byte	0x3f
	.zero		1


	//   ....[47]....
        /*0b50*/ 	.word	0x0000e450
        /*0b54*/ 	.word	0x00000004
        /*0b58*/ 	.word	0x0002a850
        /*0b5c*/ 	.short	0x0107
        /*0b5e*/ 	.byte	0x3f
	.zero		1


	//   ....[48]....
        /*0b60*/ 	.word	0x0000e5a0
        /*0b64*/ 	.word	0x00000004
        /*0b68*/ 	.word	0x0002a850
        /*0b6c*/ 	.short	0x0101
        /*0b6e*/ 	.byte	0x3f
	.zero		1


	//   ....[49]....
        /*0b70*/ 	.word	0x0000e7f0
        /*0b74*/ 	.word	0x00000000
        /*0b78*/ 	.word	0x0002a860
        /*0b7c*/ 	.short	0x010a
        /*0b7e*/ 	.byte	0x3f
	.zero		1


	//   ....[50]....
        /*0b80*/ 	.word	0x0000ec50
        /*0b84*/ 	.word	0x00000000
        /*0b88*/ 	.word	0x0002a850
        /*0b8c*/ 	.short	0x0107
        /*0b8e*/ 	.byte	0x3f
	.zero		1


	//   ....[51]....
        /*0b90*/ 	.word	0x0000ed00
        /*0b94*/ 	.word	0x00000000
        /*0b98*/ 	.word	0x0002a850
        /*0b9c*/ 	.short	0x0101
        /*0b9e*/ 	.byte	0x3f
	.zero		1


	//   ....[52]....
        /*0ba0*/ 	.word	0x0000fa40
        /*0ba4*/ 	.word	0x00000004
        /*0ba8*/ 	.word	0x0002a820
        /*0bac*/ 	.short	0x010a
        /*0bae*/ 	.byte	0x3f
	.zero		1


	//   ....[53]....
        /*0bb0*/ 	.word	0x0000fbe0
        /*0bb4*/ 	.word	0x00000005
        /*0bb8*/ 	.word	0x0002a840
        /*0bbc*/ 	.short	0x010a
        /*0bbe*/ 	.byte	0x3f
	.zero		1


	//   ....[54]....
        /*0bc0*/ 	.word	0x0000fc80
        /*0bc4*/ 	.word	0x0000001b
        /*0bc8*/ 	.word	0x0002a840
        /*0bcc*/ 	.short	0x010a
        /*0bce*/ 	.byte	0x3f
	.zero		1


	//   ....[55]....
        /*0bd0*/ 	.word	0x0000fcc0
        /*0bd4*/ 	.word	0x00000005
        /*0bd8*/ 	.word	0x0002a860
        /*0bdc*/ 	.short	0x010a
        /*0bde*/ 	.byte	0x3f
	.zero		1


	//   ....[56]....
        /*0be0*/ 	.word	0x0000fd00
        /*0be4*/ 	.word	0x0000001b
        /*0be8*/ 	.word	0x0002a860
        /*0bec*/ 	.short	0x010a
        /*0bee*/ 	.byte	0x3f
	.zero		1


	//   ....[57]....
        /*0bf0*/ 	.word	0x0000fd70
        /*0bf4*/ 	.word	0x00000003
        /*0bf8*/ 	.word	0x0002a800
        /*0bfc*/ 	.short	0x010a
        /*0bfe*/ 	.byte	0x3f
	.zero		1


	//   ....[58]....
        /*0c00*/ 	.word	0x0000fdc0
        /*0c04*/ 	.word	0x00000000
        /*0c08*/ 	.word	0x0002a830
        /*0c0c*/ 	.short	0x010a
        /*0c0e*/ 	.byte	0x3f
	.zero		1


	//   ....[59]....
        /*0c10*/ 	.word	0x0000fe20
        /*0c14*/ 	.word	0x0000000c
        /*0c18*/ 	.word	0x0002a830
        /*0c1c*/ 	.short	0x010a
        /*0c1e*/ 	.byte	0x3f
	.zero		1


	//   ....[60]....
        /*0c20*/ 	.word	0x0000fe80
        /*0c24*/ 	.word	0x00000009
        /*0c28*/ 	.word	0x0002a850
        /*0c2c*/ 	.short	0x010a
        /*0c2e*/ 	.byte	0x3f
	.zero		1


	//   ....[61]....
        /*0c30*/ 	.word	0x0000fee0
        /*0c34*/ 	.word	0x00000005
        /*0c38*/ 	.word	0x0002a850
        /*0c3c*/ 	.short	0x010a
        /*0c3e*/ 	.byte	0x3f
	.zero		1


	//   ....[62]....
        /*0c40*/ 	.word	0x0000fff0
        /*0c44*/ 	.word	0x00000007
        /*0c48*/ 	.word	0x0002a840
        /*0c4c*/ 	.short	0x010a
        /*0c4e*/ 	.byte	0x3f
	.zero		1


	//   ....[63]....
        /*0c50*/ 	.word	0x00011350
        /*0c54*/ 	.word	0x00000016
        /*0c58*/ 	.word	0x0002a820
        /*0c5c*/ 	.short	0x010a
        /*0c5e*/ 	.byte	0x3f
	.zero		1


	//   ....[64]....
        /*0c60*/ 	.word	0x000113a0
        /*0c64*/ 	.word	0x00000006
        /*0c68*/ 	.word	0x0002a840
        /*0c6c*/ 	.short	0x010a
        /*0c6e*/ 	.byte	0x3f
	.zero		1


	//   ....[65]....
        /*0c70*/ 	.word	0x00011b60
        /*0c74*/ 	.word	0x00000004
        /*0c78*/ 	.word	0x0002a860
        /*0c7c*/ 	.short	0x010a
        /*0c7e*/ 	.byte	0x3f
	.zero		1


	//   ....[66]....
        /*0c80*/ 	.word	0x00012360
        /*0c84*/ 	.word	0x00000000
        /*0c88*/ 	.word	0x0002a860
        /*0c8c*/ 	.short	0x010a
        /*0c8e*/ 	.byte	0x3f
	.zero		1


	//   ....[67]....
        /*0c90*/ 	.word	0x00013530
        /*0c94*/ 	.word	0x00000004
        /*0c98*/ 	.word	0x0002a820
        /*0c9c*/ 	.short	0x010a
        /*0c9e*/ 	.byte	0x3f
	.zero		1


	//   ....[68]....
        /*0ca0*/ 	.word	0x000136d0
        /*0ca4*/ 	.word	0x00000005
        /*0ca8*/ 	.word	0x0002a840
        /*0cac*/ 	.short	0x010a
        /*0cae*/ 	.byte	0x3f
	.zero		1


	//   ....[69]....
        /*0cb0*/ 	.word	0x00013720
        /*0cb4*/ 	.word	0x0000001b
        /*0cb8*/ 	.word	0x0002a840
        /*0cbc*/ 	.short	0x010a
        /*0cbe*/ 	.byte	0x3f
	.zero		1


	//   ....[70]....
        /*0cc0*/ 	.word	0x00013770
        /*0cc4*/ 	.word	0x00000005
        /*0cc8*/ 	.word	0x0002a860
        /*0ccc*/ 	.short	0x010a
        /*0cce*/ 	.byte	0x3f
	.zero		1


	//----- nvinfo : EIATTR_NUM_MBARRIERS
	.align		4
.L_364:
        /*0cd0*/ 	.byte	0x03, 0x38
        /*0cd2*/ 	.short	0x0016


	//----- nvinfo : EIATTR_EXIT_INSTR_OFFSETS
	.align		4
        /*0cd4*/ 	.byte	0x04, 0x1c
        /*0cd6*/ 	.short	(.L_366 - .L_365)


	//   ....[0]....
.L_365:
        /*0cd8*/ 	.word	0x00000990


	//   ....[1]....
        /*0cdc*/ 	.word	0x0000a330


	//   ....[2]....
        /*0ce0*/ 	.word	0x0000fd50


	//----- nvinfo : EIATTR_MAX_THREADS
	.align		4
.L_366:
        /*0ce4*/ 	.byte	0x04, 0x05
        /*0ce6*/ 	.short	(.L_368 - .L_367)
.L_367:
        /*0ce8*/ 	.word	0x00000180
        /*0cec*/ 	.word	0x00000001
        /*0cf0*/ 	.word	0x00000001


	//----- nvinfo : EIATTR_CRS_STACK_SIZE
	.align		4
.L_368:
        /*0cf4*/ 	.byte	0x04, 0x1e
        /*0cf6*/ 	.short	(.L_370 - .L_369)
.L_369:
        /*0cf8*/ 	.word	0x00000000


	//----- nvinfo : EIATTR_CBANK_PARAM_SIZE
	.align		4
.L_370:
        /*0cfc*/ 	.byte	0x03, 0x19
        /*0cfe*/ 	.short	0x0af0


	//----- nvinfo : EIATTR_PARAM_CBANK
	.align		4
        /*0d00*/ 	.byte	0x04, 0x0a
        /*0d02*/ 	.short	(.L_372 - .L_371)
	.align		4
.L_371:
        /*0d04*/ 	.word	index@(.nv.constant0._ZN7cutlass13device_kernelIN5flash11enable_sm90INS1_16FlashAttnFwdSm90INS1_25CollectiveMainloopFwdSm90ILi2EN4cute5tupleIJNS5_1CILi1EEES8_S8_EEENS6_IJNS7_ILi128EEENS7_ILi96EEENS7_ILi192EEEEEELi128ENS_10bfloat16_tEfNS_4arch4Sm90ELb0ELb0ELb1ELb1ELb1ELb0ELb0ELb1ELb1ELb1ELb1ELb0EEENS1_21CollectiveEpilogueFwdINS6_IJSA_SA_SB_EEES9_SE_SG_Li256ELb1ELb1ELb1ELb0EEENS1_36VarlenDynamicPersistentTileSchedulerILi128ELi96ELi256ELi128ELb1ELb1ELb1ELb0ELb1ELb1EEEEEEEEEvNT_6ParamsE)
        /*0d08*/ 	.short	0x0210
        /*0d0a*/ 	.short	0x0af0


	//----- nvinfo : EIATTR_SW_WAR
	.align		4
.L_372:
        /*0d0c*/ 	.byte	0x04, 0x36
        /*0d0e*/ 	.short	(.L_374 - .L_373)
.L_373:
        /*0d10*/ 	.word	0x00000008
.L_374:


//--------------------- .nv.info._ZN7cutlass13device_kernelIN5flash11enable_sm90INS1_16FlashAttnFwdSm90INS1_25CollectiveMainloopFwdSm90ILi2EN4cute5tupleIJNS5_1CILi1EEES8_S8_EEENS6_IJNS7_ILi128EEENS7_ILi96EEENS7_ILi192EEEEEELi128ENS_10bfloat16_tEfNS_4arch4Sm90ELb0ELb0ELb1ELb1ELb1ELb1ELb0ELb1ELb1ELb1ELb1ELb0EEENS1_21CollectiveEpilogueFwdINS6_IJSA_SA_SB_EEES9_SE_SG_Li256ELb1ELb1ELb1ELb0EEENS1_36VarlenDynamicPersistentTileSchedulerILi128ELi96ELi256ELi128ELb1ELb1ELb1ELb0ELb1ELb1EEEEEEEEEvNT_6ParamsE --------------------------
	.section	.nv.info._ZN7cutlass13device_kernelIN5flash11enable_sm90INS1_16FlashAttnFwdSm90INS1_25CollectiveMainloopFwdSm90ILi2EN4cute5tupleIJNS5_1CILi1EEES8_S8_EEENS6_IJNS7_ILi128EEENS7_ILi96EEENS7_ILi192EEEEEELi128ENS_10bfloat16_tEfNS_4arch4Sm90ELb0ELb0ELb1ELb1ELb1ELb1ELb0ELb1ELb1ELb1ELb1ELb0EEENS1_21CollectiveEpilogueFwdINS6_IJSA_SA_SB_EEES9_SE_SG_Li256ELb1ELb1ELb1ELb0EEENS1_36VarlenDynamicPersistentTileSchedulerILi128ELi96ELi256ELi128ELb1ELb1ELb1ELb0ELb1ELb1EEEEEEEEEvNT_6ParamsE,"",@"SHT_CUDA_INFO"
	.sectionflags	@""
	.align	4


	//----- nvinfo : EIATTR_CUDA_API_VERSION
	.align		4
        /*0000*/ 	.byte	0x04, 0x37
        /*0002*/ 	.short	(.L_376 - .L_375)
.L_375:
        /*0004*/ 	.word	0x00000082


	//----- nvinfo : EIATTR_KPARAM_INFO
	.align		4
.L_376:
        /*0008*/ 	.byte	0x04, 0x17
        /*000a*/ 	.short	(.L_378 - .L_377)
.L_377:
        /*000c*/ 	.word	0x00000000
        /*0010*/ 	.short	0x0000
        /*0012*/ 	.short	0x0070
        /*0014*/ 	.byte	0x00, 0xf0, 0x01, 0x2a


	//----- nvinfo : EIATTR_SPARSE_MMA_MASK
	.align		4
.L_378:
        /*0018*/ 	.byte	0x03, 0x50
        /*001a*/ 	.short	0x0000


	//----- nvinfo : EIATTR_MAXREG_COUNT
	.align		4
        /*001c*/ 	.byte	0x03, 0x1b
        /*001e*/ 	.short	0x00a8


	//----- nvinfo : EIATTR_NUM_BARRIERS
	.align		4
        /*0020*/ 	.byte	0x02, 0x4c
        /*0022*/ 	.byte	0x10
	.zero		1


	//----- nvinfo : EIATTR_EXTERNS
	.align		4
        /*0024*/ 	.byte	0x04, 0x0f
        /*0026*/ 	.short	(.L_380 - .L_379)


	//   ....[0]....
	.align		4
.L_379:
        /*0028*/ 	.word	index@(__assertfail)


	//----- nvinfo : EIATTR_ANNOTATIONS
	.align		4
.L_380:
        /*002c*/ 	.byte	0x04, 0x55
        /*002e*/ 	.short	(.L_382 - .L_381)


	//   ....[0]....
.L_381:
        /* <DEDUP_REMOVED lines=51> */


	//----- nvinfo : EIATTR_MERCURY_ISA_VERSION
	.align		4
.L_382:
        /*0348*/ 	.byte	0x03, 0x5f
        /*034a*/ 	.short	0x0101


	//----- nvinfo : EIATTR_UNUSED_LOAD_BYTE_OFFSET
	.align		4
        /*034c*/ 	.byte	0x04, 0x44
        /*034e*/ 	.short	(.L_384 - .L_383)


	//   ....[0]....
.L_383:
        /*0350*/ 	.word	0x00000a30
        /*0354*/ 	.word	0x0000fff0


	//   ....[1]....
        /*0358*/ 	.word	0x00017550
        /*035c*/ 	.word	0x0000fff0


	//----- nvinfo : EIATTR_INT_WARP_WIDE_INSTR_OFFSETS
	.align		4
.L_384:
        /*0360*/ 	.byte	0x04, 0x31
        /*0362*/ 	.short	(.L_386 - .L_385)


	//   ....[0]....
.L_385:
        /*0364*/ 	.word	0x00000130


	//   ....[1]....
        /*0368*/ 	.word	0x00000170


	//   ....[2]....
        /*036c*/ 	.word	0x000001e0


	//   ....[3]....
        /*0370*/ 	.word	0x0001ce60


	//   ....[4]....
        /*0374*/ 	.word	0x0001cef0


	//   ....[5]....
        /*0378*/ 	.word	0x0001fdc0


	//   ....[6]....
        /*037c*/ 	.word	0x0001fe50


	//----- nvinfo : EIATTR_COOP_GROUP_MASK_REGIDS
	.align		4
.L_386:
        /*0380*/ 	.byte	0x04, 0x29
        /*0382*/ 	.short	(.L_388 - .L_387)


	//   ....[0]....
.L_387:
        /*0384*/ 	.word	0xffffffff


	//   ....[1]....
        /*0388*/ 	.word	0xffffffff


	//   ....[2]....
        /*038c*/ 	.word	0xffffffff


	//   ....[3]....
        /*0390*/ 	.word	0xffffffff


	//   ....[4]....
        /*0394*/ 	.word	0xffffffff


	//   ....[5]....
        /*0398*/ 	.word	0xffffffff


	//   ....[6]....
        /*039c*/ 	.word	0xffffffff


	//   ....[7]....
        /*03a0*/ 	.word	0xffffffff


	//   ....[8]....
        /*03a4*/ 	.word	0xffffffff


	//   ....[9]....
        /*03a8*/ 	.word	0xffffffff


	//   ....[10]....
        /*03ac*/ 	.word	0xffffffff


	//   ....[11]....
        /*03b0*/ 	.word	0xffffffff


	//   ....[12]....
        /*03b4*/ 	.word	0xffffffff


	//   ....[13]....
        /*03b8*/ 	.word	0xffffffff


	//   ....[14]....
        /*03bc*/ 	.word	0xffffffff


	//   ....[15]....
        /*03c0*/ 	.word	0xffffffff


	//   ....[16]....
        /*03c4*/ 	.word	0xffffffff


	//   ....[17]....
        /*03c8*/ 	.word	0xffffffff


	//   ....[18]....
        /*03cc*/ 	.word	0xffffffff


	//   ....[19]....
        /*03d0*/ 	.word	0xffffffff


	//   ....[20]....
        /*03d4*/ 	.word	0xffffffff


	//   ....[21]....
        /*03d8*/ 	.word	0xffffffff


	//   ....[22]....
        /*03dc*/ 	.word	0xffffffff


	//   ....[23]....
        /*03e0*/ 	.word	0xffffffff


	//   ....[24]....
        /*03e4*/ 	.word	0xffffffff


	//   ....[25]....
        /*03e8*/ 	.word	0xffffffff


	//   ....[26]....
        /*03ec*/ 	.word	0xffffffff


	//   ....[27]....
        /*03f0*/ 	.word	0xffffffff


	//   ....[28]....
        /*03f4*/ 	.word	0xffffffff


	//   ....[29]....
        /*03f8*/ 	.word	0xffffffff


	//   ....[30]....
        /*03fc*/ 	.word	0xffffffff


	//   ....[31]....
        /*0400*/ 	.word	0xffffffff


	//   ....[32]....
        /*0404*/ 	.word	0xffffffff


	//   ....[33]....
        /*0408*/ 	.word	0xffffffff


	//   ....[34]....
        /*040c*/ 	.word	0xffffffff


	//   ....[35]....
        /*0410*/ 	.word	0xffffffff


	//   ....[36]....
        /*0414*/ 	.word	0xffffffff


	//   ....[37]....
        /*0418*/ 	.word	0xffffffff


	//   ....[38]....
        /*041c*/ 	.word	0xffffffff


	//   ....[39]....
        /*0420*/ 	.word	0xffffffff


	//   ....[40]....
        /*0424*/ 	.word	0xffffffff


	//   ....[41]....
        /*0428*/ 	.word	0xffffffff


	//   ....[42]....
        /*042c*/ 	.word	0xffffffff


	//   ....[43]....
        /*0430*/ 	.word	0xffffffff


	//   ....[44]....
        /*0434*/ 	.word	0xffffffff


	//   ....[45]....
        /*0438*/ 	.word	0xffffffff


	//   ....[46]....
        /*043c*/ 	.word	0xffffffff


	//   ....[47]....
        /*0440*/ 	.word	0xffffffff


	//   ....[48]....
        /*0444*/ 	.word	0xffffffff


	//   ....[49]....
        /*0448*/ 	.word	0xffffffff


	//   ....[50]....
        /*044c*/ 	.word	0xffffffff


	//   ....[51]....
        /*0450*/ 	.word	0xffffffff


	//   ....[52]....
        /*0454*/ 	.word	0xffffffff


	//   ....[53]....
        /*0458*/ 	.word	0xffffffff


	//   ....[54]....
        /*045c*/ 	.word	0xffffffff


	//   ....[55]....
        /*0460*/ 	.word	0xffffffff


	//   ....[56]....
        /*0464*/ 	.word	0xffffffff


	//   ....[57]....
        /*0468*/ 	.word	0xffffffff


	//   ....[58]....
        /*046c*/ 	.word	0xffffffff


	//   ....[59]....
        /*0470*/ 	.word	0xffffffff


	//   ....[60]....
        /*0474*/ 	.word	0xffffffff


	//   ....[61]....
        /*0478*/ 	.word	0xffffffff


	//   ....[62]....
        /*047c*/ 	.word	0xffffffff


	//   ....[63]....
        /*0480*/ 	.word	0xffffffff


	//   ....[64]....
        /*0484*/ 	.word	0xffffffff


	//   ....[65]....
        /*0488*/ 	.word	0xffffffff


	//   ....[66]....
        /*048c*/ 	.word	0xffffffff


	//   ....[67]....
        /*0490*/ 	.word	0xffffffff


	//   ....[68]....
        /*0494*/ 	.word	0xffffffff


	//   ....[69]....
        /*0498*/ 	.word	0xffffffff


	//   ....[70]....
        /*049c*/ 	.word	0xffffffff


	//   ....[71]....
        /*04a0*/ 	.word	0xffffffff


	//   ....[72]....
        /*04a4*/ 	.word	0xffffffff


	//   ....[73]....
        /*04a8*/ 	.word	0xffffffff


	//   ....[74]....
        /*04ac*/ 	.word	0xffffffff


	//   ....[75]....
        /*04b0*/ 	.word	0xffffffff


	//   ....[76]....
        /*04b4*/ 	.word	0xffffffff


	//   ....[77]....
        /*04b8*/ 	.word	0xffffffff


	//   ....[78]....
        /*04bc*/ 	.word	0xffffffff


	//   ....[79]....
        /*04c0*/ 	.word	0xffffffff


	//   ....[80]....
        /*04c4*/ 	.word	0xffffffff


	//   ....[81]....
        /*04c8*/ 	.word	0xffffffff


	//   ....[82]....
        /*04cc*/ 	.word	0xffffffff


	//   ....[83]....
        /*04d0*/ 	.word	0xffffffff


	//   ....[84]....
        /*04d4*/ 	.word	0xffffffff


	//   ....[85]....
        /*04d8*/ 	.word	0xffffffff


	//   ....[86]....
        /*04dc*/ 	.word	0xffffffff


	//   ....[87]....
        /*04e0*/ 	.word	0xffffffff


	//   ....[88]....
        /*04e4*/ 	.word	0xffffffff


	//   ....[89]....
        /*04e8*/ 	.word	0xffffffff


	//   ....[90]....
        /*04ec*/ 	.word	0xffffffff


	//   ....[91]....
        /*04f0*/ 	.word	0xffffffff


	//   ....[92]....
        /*04f4*/ 	.word	0xffffffff


	//   ....[93]....
        /*04f8*/ 	.word	0xffffffff


	//   ....[94]....
        /*04fc*/ 	.word	0xffffffff


	//   ....[95]....
        /*0500*/ 	.word	0xffffffff


	//   ....[96]....
        /*0504*/ 	.word	0xffffffff


	//   ....[97]....
        /*0508*/ 	.word	0xffffffff


	//   ....[98]....
        /*050c*/ 	.word	0xffffffff


	//   ....[99]....
        /*0510*/ 	.word	0xffffffff


	//   ....[100]....
        /*0514*/ 	.word	0xffffffff


	//   ....[101]....
        /*0518*/ 	.word	0xffffffff


	//   ....[102]....
        /*051c*/ 	.word	0xffffffff


	//   ....[103]....
        /*0520*/ 	.word	0xffffffff


	//   ....[104]....
        /*0524*/ 	.word	0xffffffff


	//   ....[105]....
        /*0528*/ 	.word	0xffffffff


	//   ....[106]....
        /*052c*/ 	.word	0xffffffff


	//   ....[107]....
        /*0530*/ 	.word	0xffffffff


	//   ....[108]....
        /*0534*/ 	.word	0xffffffff


	//   ....[109]....
        /*0538*/ 	.word	0xffffffff


	//   ....[110]....
        /*053c*/ 	.word	0xffffffff


	//   ....[111]....
        /*0540*/ 	.word	0xffffffff


	//   ....[112]....
        /*0544*/ 	.word	0xffffffff


	//   ....[113]....
        /*0548*/ 	.word	0xffffffff


	//   ....[114]....
        /*054c*/ 	.word	0xffffffff


	//   ....[115]....
        /*0550*/ 	.word	0xffffffff


	//   ....[116]....
        /*0554*/ 	.word	0xffffffff


	//   ....[117]....
        /*0558*/ 	.word	0xffffffff


	//   ....[118]....
        /*055c*/ 	.word	0xffffffff


	//   ....[119]....
        /*0560*/ 	.word	0xffffffff


	//   ....[120]....
        /*0564*/ 	.word	0xffffffff


	//   ....[121]....
        /*0568*/ 	.word	0xffffffff


	//   ....[122]....
        /*056c*/ 	.word	0xffffffff


	//   ....[123]....
        /*0570*/ 	.word	0xffffffff


	//   ....[124]....
        /*0574*/ 	.word	0xffffffff


	//   ....[125]....
        /*0578*/ 	.word	0xffffffff


	//   ....[126]....
        /*057c*/ 	.word	0xffffffff


	//   ....[127]....
        /*0580*/ 	.word	0xffffffff


	//   ....[128]....
        /*0584*/ 	.word	0xffffffff


	//   ....[129]....
        /*0588*/ 	.word	0xffffffff


	//   ....[130]....
        /*058c*/ 	.word	0xffffffff


	//   ....[131]....
        /*0590*/ 	.word	0xffffffff


	//   ....[132]....
        /*0594*/ 	.word	0xffffffff


	//   ....[133]....
        /*0598*/ 	.word	0xffffffff


	//   ....[134]....
        /*059c*/ 	.word	0xffffffff


	//   ....[135]....
        /*05a0*/ 	.word	0xffffffff


	//   ....[136]....
        /*05a4*/ 	.word	0xffffffff


	//   ....[137]....
        /*05a8*/ 	.word	0xffffffff


	//   ....[138]....
        /*05ac*/ 	.word	0xffffffff


	//   ....[139]....
        /*05b0*/ 	.word	0xffffffff


	//   ....[140]....
        /*05b4*/ 	.word	0xffffffff


	//   ....[141]....
        /*05b8*/ 	.word	0xffffffff


	//   ....[142]....
        /*05bc*/ 	.word	0xffffffff


	//   ....[143]....
        /*05c0*/ 	.word	0xffffffff


	//   ....[144]....
        /*05c4*/ 	.word	0xffffffff


	//   ....[145]....
        /*05c8*/ 	.word	0xffffffff


	//   ....[146]....
        /*05cc*/ 	.word	0xffffffff


	//   ....[147]....
        /*05d0*/ 	.word	0xffffffff


	//   ....[148]....
        /*05d4*/ 	.word	0xffffffff


	//   ....[149]....
        /*05d8*/ 	.word	0xffffffff


	//   ....[150]....
        /*05dc*/ 	.word	0xffffffff


	//   ....[151]....
        /*05e0*/ 	.word	0xffffffff


	//   ....[152]....
        /*05e4*/ 	.word	0xffffffff


	//   ....[153]....
        /*05e8*/ 	.word	0xffffffff


	//   ....[154]....
        /*05ec*/ 	.word	0xffffffff


	//   ....[155]....
        /*05f0*/ 	.word	0xffffffff


	//   ....[156]....
        /*05f4*/ 	.word	0xffffffff


	//   ....[157]....
        /*05f8*/ 	.word	0xffffffff


	//   ....[158]....
        /*05fc*/ 	.word	0xffffffff


	//   ....[159]....
        /*0600*/ 	.word	0xffffffff


	//   ....[160]....
        /*0604*/ 	.word	0xffffffff


	//   ....[161]....
        /*0608*/ 	.word	0xffffffff


	//   ....[162]....
        /*060c*/ 	.word	0xffffffff


	//   ....[163]....
        /*0610*/ 	.word	0xffffffff


	//   ....[164]....
        /*0614*/ 	.word	0xffffffff


	//   ....[165]....
        /*0618*/ 	.word	0xffffffff


	//   ....[166]....
        /*061c*/ 	.word	0xffffffff


	//   ....[167]....
        /*0620*/ 	.word	0xffffffff


	//   ....[168]....
        /*0624*/ 	.word	0xffffffff


	//   ....[169]....
        /*0628*/ 	.word	0x0500000f


	//   ....[170]....
        /*062c*/ 	.word	0x0500000f


	//   ....[171]....
        /*0630*/ 	.word	0x0500000f


	//   ....[172]....
        /*0634*/ 	.word	0x0500000f


	//   ....[173]....
        /*0638*/ 	.word	0x0500000f


	//   ....[174]....
        /*063c*/ 	.word	0x0500000f


	//   ....[175]....
        /*0640*/ 	.word	0x0500000f


	//   ....[176]....
        /*0644*/ 	.word	0x0500000f


	//   ....[177]....
        /*0648*/ 	.word	0x0500000f


	//   ....[178]....
        /*064c*/ 	.word	0x0500000f


	//   ....[179]....
        /*0650*/ 	.word	0x0500000f


	//   ....[180]....
        /*0654*/ 	.word	0x0500000f


	//   ....[181]....
        /*0658*/ 	.word	0x0500000f


	//   ....[182]....
        /*065c*/ 	.word	0x0500000f


	//   ....[183]....
        /*0660*/ 	.word	0x0500000f


	//   ....[184]....
        /*0664*/ 	.word	0x0500000f


	//   ....[185]....
        /*0668*/ 	.word	0x0500000f


	//   ....[186]....
        /*066c*/ 	.word	0x0500000f


	//   ....[187]....
        /*0670*/ 	.word	0x0500000f


	//   ....[188]....
        /*0674*/ 	.word	0x0500000f


	//   ....[189]....
        /*0678*/ 	.word	0x0500000f


	//   ....[190]....
        /*067c*/ 	.word	0x0500000f


	//   ....[191]....
        /*0680*/ 	.word	0x0500000f


	//   ....[192]....
        /*0684*/ 	.word	0x0500000f


	//   ....[193]....
        /*0688*/ 	.word	0x0500000f


	//   ....[194]....
        /*068c*/ 	.word	0x0500000f


	//   ....[195]....
        /*0690*/ 	.word	0x0500000f


	//   ....[196]....
        /*0694*/ 	.word	0x0500000f


	//   ....[197]....
        /*0698*/ 	.word	0x0500000f


	//   ....[198]....
        /*069c*/ 	.word	0x0500000f


	//   ....[199]....
        /*06a0*/ 	.word	0x0500000f


	//   ....[200]....
        /*06a4*/ 	.word	0x0500000f


	//   ....[201]....
        /*06a8*/ 	.word	0x0500000f


	//   ....[202]....
        /*06ac*/ 	.word	0x0500000f


	//   ....[203]....
        /*06b0*/ 	.word	0x0500000f


	//   ....[204]....
        /*06b4*/ 	.word	0x0500000f


	//   ....[205]....
        /*06b8*/ 	.word	0x0500000f


	//   ....[206]....
        /*06bc*/ 	.word	0x0500000f


	//   ....[207]....
        /*06c0*/ 	.word	0x0500000f


	//   ....[208]....
        /*06c4*/ 	.word	0x0500000f


	//   ....[209]....
        /*06c8*/ 	.word	0x0500000f


	//   ....[210]....
        /*06cc*/ 	.word	0x0500000f


	//   ....[211]....
        /*06d0*/ 	.word	0x0500000f


	//   ....[212]....
        /*06d4*/ 	.word	0x0500000f


	//   ....[213]....
        /*06d8*/ 	.word	0x0500000f


	//   ....[214]....
        /*06dc*/ 	.word	0x0500000f


	//   ....[215]....
        /*06e0*/ 	.word	0x0500000f


	//   ....[216]....
        /*06e4*/ 	.word	0x0500000f


	//   ....[217]....
        /*06e8*/ 	.word	0x0500000f


	//   ....[218]....
        /*06ec*/ 	.word	0x0500000f


	//   ....[219]....
        /*06f0*/ 	.word	0x0500000f


	//   ....[220]....
        /*06f4*/ 	.word	0x0500000f


	//   ....[221]....
        /*06f8*/ 	.word	0x0500000f


	//   ....[222]....
        /*06fc*/ 	.word	0x0500000f


	//   ....[223]....
        /*0700*/ 	.word	0x0500000f


	//   ....[224]....
        /*0704*/ 	.word	0x0500000f


	//   ....[225]....
        /*0708*/ 	.word	0x0500000f


	//   ....[226]....
        /*070c*/ 	.word	0x0500000f


	//   ....[227]....
        /*0710*/ 	.word	0x0500000f


	//   ....[228]....
        /*0714*/ 	.word	0x0500000f


	//   ....[229]....
        /*0718*/ 	.word	0x0500000f


	//   ....[230]....
        /*071c*/ 	.word	0x0500000f


	//   ....[231]....
        /*0720*/ 	.word	0x0500000f


	//   ....[232]....
        /*0724*/ 	.word	0x0500000f


	//   ....[233]....
        /*0728*/ 	.word	0x0500000f


	//   ....[234]....
        /*072c*/ 	.word	0x0500000f


	//   ....[235]....
        /*0730*/ 	.word	0x0500000f


	//   ....[236]....
        /*0734*/ 	.word	0x0500000f


	//   ....[237]....
        /*0738*/ 	.word	0x0500000f


	//   ....[238]....
        /*073c*/ 	.word	0x0500000f


	//   ....[239]....
        /*0740*/ 	.word	0x0500000f


	//   ....[240]....
        /*0744*/ 	.word	0x0500000f


	//   ....[241]....
        /*0748*/ 	.word	0x0500000f


	//   ....[242]....
        /*074c*/ 	.word	0x0500000f


	//   ....[243]....
        /*0750*/ 	.word	0x0500000f


	//   ....[244]....
        /*0754*/ 	.word	0x0500000f


	//   ....[245]....
        /*0758*/ 	.word	0x0500000f


	//   ....[246]....
        /*075c*/ 	.word	0x0500000f


	//   ....[247]....
        /*0760*/ 	.word	0x0500000f


	//   ....[248]....
        /*0764*/ 	.word	0x0500000f


	//   ....[249]....
        /*0768*/ 	.word	0x0500000f


	//   ....[250]....
        /*076c*/ 	.word	0x0500000f


	//   ....[251]....
        /*0770*/ 	.word	0x0500000f


	//   ....[252]....
        /*0774*/ 	.word	0x0500000f


	//   ....[253]....
        /*0778*/ 	.word	0x0500000f


	//   ....[254]....
        /*077c*/ 	.word	0x0500000f


	//   ....[255]....
        /*0780*/ 	.word	0x0500000f


	//   ....[0]....
        /*0784*/ 	.word	0x0500000f


	//   ....[1]....
        /*0788*/ 	.word	0x0500000f


	//   ....[2]....
        /*078c*/ 	.word	0x0500000f


	//   ....[3]....
        /*0790*/ 	.word	0x0500000f


	//   ....[4]....
        /*0794*/ 	.word	0x0500000f


	//   ....[5]....
        /*0798*/ 	.word	0x0500000f


	//   ....[6]....
        /*079c*/ 	.word	0x0500000f


	//   ....[7]....
        /*07a0*/ 	.word	0x0500000f


	//   ....[8]....
        /*07a4*/ 	.word	0x0500000f


	//   ....[9]....
        /*07a8*/ 	.word	0x0500000f


	//   ....[10]....
        /*07ac*/ 	.word	0x0500000f


	//   ....[11]....
        /*07b0*/ 	.word	0x0500000f


	//   ....[12]....
        /*07b4*/ 	.word	0x0500000f


	//   ....[13]....
        /*07b8*/ 	.word	0x0500000f


	//   ....[14]....
        /*07bc*/ 	.word	0x0500000f


	//   ....[15]....
        /*07c0*/ 	.word	0x0500000f


	//   ....[16]....
        /*07c4*/ 	.word	0x0500000f


	//   ....[17]....
        /*07c8*/ 	.word	0x0500000f


	//----- nvinfo : EIATTR_COOP_GROUP_INSTR_OFFSETS
	.align		4
.L_388:
        /*07cc*/ 	.byte	0x04, 0x28
        /*07ce*/ 	.short	(.L_390 - .L_389)


	//   ....[0]....
.L_389:
        /*07d0*/ 	.word	0x00000060


	//   ....[1]....
        /*07d4*/ 	.word	0x00000140


	//   ....[2]....
        /*07d8*/ 	.word	0x00000190


	//   ....[3]....
        /*07dc*/ 	.word	0x000003c0


	//   ....[4]....
        /*07e0*/ 	.word	0x00000520


	//   ....[5]....
        /*07e4*/ 	.word	0x00000640


	//   ....[6]....
        /*07e8*/ 	.word	0x000007a0


	//   ....[7]....
        /*07ec*/ 	.word	0x00003c70


	//   ....[8]....
        /*07f0*/ 	.word	0x00003c80


	//   ....[9]....
        /*07f4*/ 	.word	0x00005320


	//   ....[10]....
        /*07f8*/ 	.word	0x00005330


	//   ....[11]....
        /*07fc*/ 	.word	0x00007560


	//   ....[12]....
        /*0800*/ 	.word	0x00007570


	//   ....[13]....
        /*0804*/ 	.word	0x00008e00


	//   ....[14]....
        /*0808*/ 	.word	0x00008e10


	//   ....[15]....
        /*080c*/ 	.word	0x0000a850


	//   ....[16]....
        /*0810*/ 	.word	0x0000a860


	//   ....[17]....
        /*0814*/ 	.word	0x0000aaf0


	//   ....[18]....
        /*0818*/ 	.word	0x0000ab00


	//   ....[19]....
        /*081c*/ 	.word	0x0000b020


	//   ....[20]....
        /*0820*/ 	.word	0x0000b050


	//   ....[21]....
        /*0824*/ 	.word	0x0000b1d0


	//   ....[22]....
        /*0828*/ 	.word	0x0000b1f0


	//   ....[23]....
        /*082c*/ 	.word	0x0000b9b0


	//   ....[24]....
        /*0830*/ 	.word	0x0000bf00


	//   ....[25]....
        /*0834*/ 	.word	0x0000bf10


	//   ....[26]....
        /*0838*/ 	.word	0x0000bf20


	//   ....[27]....
        /*083c*/ 	.word	0x0000bf30


	//   ....[28]....
        /*0840*/ 	.word	0x0000e9a0


	//   ....[29]....
        /*0844*/ 	.word	0x0000e9b0


	//   ....[30]....
        /*0848*/ 	.word	0x0000e9c0


	//   ....[31]....
        /*084c*/ 	.word	0x0000e9d0


	//   ....[32]....
        /*0850*/ 	.word	0x00012d10


	//   ....[33]....
        /*0854*/ 	.word	0x00012d70


	//   ....[34]....
        /*0858*/ 	.word	0x00013280


	//   ....[35]....
        /*085c*/ 	.word	0x00013310


	//   ....[36]....
        /*0860*/ 	.word	0x00015a40


	//   ....[37]....
        /*0864*/ 	.word	0x00015a70


	//   ....[38]....
        /*0868*/ 	.word	0x00015a90


	//   ....[39]....
        /*086c*/ 	.word	0x00015ab0


	//   ....[40]....
        /*0870*/ 	.word	0x00016e20


	//   ....[41]....
        /*0874*/ 	.word	0x00016ea0


	//   ....[42]....
        /*0878*/ 	.word	0x00016ee0


	//   ....[43]....
        /*087c*/ 	.word	0x00016ef0


	//   ....[44]....
        /*0880*/ 	.word	0x00018000


	//   ....[45]....
        /*0884*/ 	.word	0x00018010


	//   ....[46]....
        /*0888*/ 	.word	0x00018020


	//   ....[47]....
        /*088c*/ 	.word	0x00018030


	//   ....[48]....
        /*0890*/ 	.word	0x00018710


	//   ....[49]....
        /*0894*/ 	.word	0x00018740


	//   ....[50]....
        /*0898*/ 	.word	0x00018800


	//   ....[51]....
        /*089c*/ 	.word	0x00018820


	//   ....[52]....
        /*08a0*/ 	.word	0x000188e0


	//   ....[53]....
        /*08a4*/ 	.word	0x00018900


	//   ....[54]....
        /*08a8*/ 	.word	0x000189d0


	//   ....[55]....
        /*08ac*/ 	.word	0x000189f0


	//   ....[56]....
        /*08b0*/ 	.word	0x00018e90


	//   ....[57]....
        /*08b4*/ 	.word	0x00018ea0


	//   ....[58]....
        /*08b8*/ 	.word	0x000192e0


	//   ....[59]....
        /*08bc*/ 	.word	0x000192f0


	//   ....[60]....
        /*08c0*/ 	.word	0x00019f50


	//   ....[61]....
        /*08c4*/ 	.word	0x00019f70


	//   ....[62]....
        /*08c8*/ 	.word	0x0001a030


	//   ....[63]....
        /*08cc*/ 	.word	0x0001a050


	//   ....[64]....
        /*08d0*/ 	.word	0x0001a110


	//   ....[65]....
        /*08d4*/ 	.word	0x0001a130


	//   ....[66]....
        /*08d8*/ 	.word	0x0001a200


	//   ....[67]....
        /*08dc*/ 	.word	0x0001a220


	//   ....[68]....
        /*08e0*/ 	.word	0x0001a370


	//   ....[69]....
        /*08e4*/ 	.word	0x0001a580


	//   ....[70]....
        /*08e8*/ 	.word	0x0001a5b0


	//   ....[71]....
        /*08ec*/ 	.word	0x0001a5e0


	//   ....[72]....
        /*08f0*/ 	.word	0x0001a610


	//   ....[73]....
        /*08f4*/ 	.word	0x0001a640


	//   ....[74]....
        /*08f8*/ 	.word	0x0001a670


	//   ....[75]....
        /*08fc*/ 	.word	0x0001a800


	//   ....[76]....
        /*0900*/ 	.word	0x0001a830


	//   ....[77]....
        /*0904*/ 	.word	0x0001a860


	//   ....[78]....
        /*0908*/ 	.word	0x0001a890


	//   ....[79]....
        /*090c*/ 	.word	0x0001a8c0


	//   ....[80]....
        /*0910*/ 	.word	0x0001a8f0


	//   ....[81]....
        /*0914*/ 	.word	0x0001a980


	//   ....[82]....
        /*0918*/ 	.word	0x0001a9b0


	//   ....[83]....
        /*091c*/ 	.word	0x0001a9c0


	//   ....[84]....
        /*0920*/ 	.word	0x0001aa50


	//   ....[85]....
        /*0924*/ 	.word	0x0001b9c0


	//   ....[86]....
        /*0928*/ 	.word	0x0001daf0


	//   ....[87]....
        /*092c*/ 	.word	0x0001db10


	//   ....[88]....
        /*0930*/ 	.word	0x0001dbc0


	//   ....[89]....
        /*0934*/ 	.word	0x0001dbe0


	//   ....[90]....
        /*0938*/ 	.word	0x0001dc80


	//   ....[91]....
        /*093c*/ 	.word	0x0001dca0


	//   ....[92]....
        /*0940*/ 	.word	0x0001dd40


	//   ....[93]....
        /*0944*/ 	.word	0x0001dd60


	//   ....[94]....
        /*0948*/ 	.word	0x0001de00


	//   ....[95]....
        /*094c*/ 	.word	0x0001de20


	//   ....[96]....
        /*0950*/ 	.word	0x0001de30


	//   ....[97]....
        /*0954*/ 	.word	0x0001dec0


	//   ....[98]....
        /*0958*/ 	.word	0x0001e670


	//   ....[99]....
        /*095c*/ 	.word	0x0001e6a0


	//   ....[100]....
        /*0960*/ 	.word	0x0001e6c0


	//   ....[101]....
        /*0964*/ 	.word	0x0001e750


	//   ....[102]....
        /*0968*/ 	.word	0x0001e760


	//   ....[103]....
        /*096c*/ 	.word	0x0001e800


	//   ....[104]....
        /*0970*/ 	.word	0x0001e810


	//   ....[105]....
        /*0974*/ 	.word	0x0001e8b0


	//   ....[106]....
        /*0978*/ 	.word	0x0001e8c0


	//   ....[107]....
        /*097c*/ 	.word	0x0001e960


	//   ....[108]....
        /*0980*/ 	.word	0x0001e970


	//   ....[109]....
        /*0984*/ 	.word	0x0001ea10


	//   ....[110]....
        /*0988*/ 	.word	0x0001ea20


	//   ....[111]....
        /*098c*/ 	.word	0x0001eac0


	//   ....[112]....
        /*0990*/ 	.word	0x0001ead0


	//   ....[113]....
        /*0994*/ 	.word	0x0001eae0


	//   ....[114]....
        /*0998*/ 	.word	0x0001f2b0


	//   ....[115]....
        /*099c*/ 	.word	0x0001f2c0


	//   ....[116]....
        /*09a0*/ 	.word	0x0001f2d0


	//   ....[117]....
        /*09a4*/ 	.word	0x0001f360


	//   ....[118]....
        /*09a8*/ 	.word	0x0001f370


	//   ....[119]....
        /*09ac*/ 	.word	0x0001f3d0


	//   ....[120]....
        /*09b0*/ 	.word	0x0001f400


	//   ....[121]....
        /*09b4*/ 	.word	0x0001f440


	//   ....[122]....
        /*09b8*/ 	.word	0x0001f470


	//   ....[123]....
        /*09bc*/ 	.word	0x0001f4b0


	//   ....[124]....
        /*09c0*/ 	.word	0x0001f4e0


	//   ....[125]....
        /*09c4*/ 	.word	0x0001f520


	//   ....[126]....
        /*09c8*/ 	.word	0x0001f7a0


	//   ....[127]....
        /*09cc*/ 	.word	0x0001f7c0


	//   ....[128]....
        /*09d0*/ 	.word	0x0001f850


	//   ....[129]....
        /*09d4*/ 	.word	0x0001f860


	//   ....[130]....
        /*09d8*/ 	.word	0x0001f8d0


	//   ....[131]....
        /*09dc*/ 	.word	0x0001f8e0


	//   ....[132]....
        /*09e0*/ 	.word	0x0001f950


	//   ....[133]....
        /*09e4*/ 	.word	0x0001f960


	//   ....[134]....
        /*09e8*/ 	.word	0x0001f9d0


	//   ....[135]....
        /*09ec*/ 	.word	0x0001f9e0


	//   ....[136]....
        /*09f0*/ 	.word	0x0001f9f0


	//   ....[137]....
        /*09f4*/ 	.word	0x0001fa60


	//   ....[138]....
        /*09f8*/ 	.word	0x0001ffe0


	//   ....[139]....
        /*09fc*/ 	.word	0x00020010


	//   ....[140]....
        /*0a00*/ 	.word	0x00020030


	//   ....[141]....
        /*0a04*/ 	.word	0x00020040


	//   ....[142]....
        /*0a08*/ 	.word	0x00020080


	//   ....[143]....
        /*0a0c*/ 	.word	0x000200a0


	//   ....[144]....
        /*0a10*/ 	.word	0x00020110


	//   ....[145]....
        /*0a14*/ 	.word	0x00020130


	//   ....[146]....
        /*0a18*/ 	.word	0x00020190


	//   ....[147]....
        /*0a1c*/ 	.word	0x000201b0


	//   ....[148]....
        /*0a20*/ 	.word	0x00020200


	//   ....[149]....
        /*0a24*/ 	.word	0x00020220


	//   ....[150]....
        /*0a28*/ 	.word	0x00020670


	//   ....[151]....
        /*0a2c*/ 	.word	0x000206a0


	//   ....[152]....
        /*0a30*/ 	.word	0x00020700


	//   ....[153]....
        /*0a34*/ 	.word	0x00020730


	//   ....[154]....
        /*0a38*/ 	.word	0x00020760


	//   ....[155]....
        /*0a3c*/ 	.word	0x00020790


	//   ....[156]....
        /*0a40*/ 	.word	0x000207c0


	//   ....[157]....
        /*0a44*/ 	.word	0x000207f0


	//   ....[158]....
        /*0a48*/ 	.word	0x00020990


	//   ....[159]....
        /*0a4c*/ 	.word	0x000209c0


	//   ....[160]....
        /*0a50*/ 	.word	0x000209f0


	//   ....[161]....
        /*0a54*/ 	.word	0x00020a20


	//   ....[162]....
        /*0a58*/ 	.word	0x00020a50


	//   ....[163]....
        /*0a5c*/ 	.word	0x00020a80


	//   ....[164]....
        /*0a60*/ 	.word	0x00020b40


	//   ....[165]....
        /*0a64*/ 	.word	0x00020b60


	//   ....[166]....
        /*0a68*/ 	.word	0x00020b70


	//   ....[167]....
        /*0a6c*/ 	.word	0x00020bd0


	//   ....[168]....
        /*0a70*/ 	.word	0x000211f0


	//   ....[169]....
        /*0a74*/ 	.word	0x00021510


	//   ....[170]....
        /*0a78*/ 	.word	0x000215a0


	//   ....[171]....
        /*0a7c*/ 	.word	0x00021640


	//   ....[172]....
        /*0a80*/ 	.word	0x000216d0


	//   ....[173]....
        /*0a84*/ 	.word	0x000217c0


	//   ....[174]....
        /*0a88*/ 	.word	0x00021850


	//   ....[175]....
        /*0a8c*/ 	.word	0x000218f0


	//   ....[176]....
        /*0a90*/ 	.word	0x00021980


	//   ....[177]....
        /*0a94*/ 	.word	0x00021a70


	//   ....[178]....
        /*0a98*/ 	.word	0x00021b00


	//   ....[179]....
        /*0a9c*/ 	.word	0x00021ba0


	//   ....[180]....
        /*0aa0*/ 	.word	0x00021c30


	//   ....[181]....
        /*0aa4*/ 	.word	0x00021d20


	//   ....[182]....
        /*0aa8*/ 	.word	0x00021db0


	//   ....[183]....
        /*0aac*/ 	.word	0x00021e00


	//   ....[184]....
        /*0ab0*/ 	.word	0x00021e50


	//   ....[185]....
        /*0ab4*/ 	.word	0x00021f40


	//   ....[186]....
        /*0ab8*/ 	.word	0x00021fd0


	//   ....[187]....
        /*0abc*/ 	.word	0x00022020


	//   ....[188]....
        /*0ac0*/ 	.word	0x00022070


	//   ....[189]....
        /*0ac4*/ 	.word	0x000222d0


	//   ....[190]....
        /*0ac8*/ 	.word	0x000225b0


	//   ....[191]....
        /*0acc*/ 	.word	0x000226a0


	//   ....[192]....
        /*0ad0*/ 	.word	0x00022740


	//   ....[193]....
        /*0ad4*/ 	.word	0x000227a0


	//   ....[194]....
        /*0ad8*/ 	.word	0x000228b0


	//   ....[195]....
        /*0adc*/ 	.word	0x00022920


	//   ....[196]....
        /*0ae0*/ 	.word	0x00022a30


	//   ....[197]....
        /*0ae4*/ 	.word	0x00022aa0


	//   ....[198]....
        /*0ae8*/ 	.word	0x00022bb0


	//   ....[199]....
        /*0aec*/ 	.word	0x00022c20


	//   ....[200]....
        /*0af0*/ 	.word	0x00022d30


	//   ....[201]....
        /*0af4*/ 	.word	0x00022da0


	//   ....[202]....
        /*0af8*/ 	.word	0x00022e40


	//   ....[203]....
        /*0afc*/ 	.word	0x00022f50


	//   ....[204]....
        /*0b00*/ 	.word	0x00022fb0


	//   ....[205]....
        /*0b04*/ 	.word	0x00023010


	//   ....[206]....
        /*0b08*/ 	.word	0x00023110


	//   ....[207]....
        /*0b0c*/ 	.word	0x00023170


	//   ....[208]....
        /*0b10*/ 	.word	0x00023280


	//   ....[209]....
        /*0b14*/ 	.word	0x000232e0


	//   ....[210]....
        /*0b18*/ 	.word	0x000233f0


	//   ....[211]....
        /*0b1c*/ 	.word	0x00023450


	//   ....[212]....
        /*0b20*/ 	.word	0x00023560


	//   ....[213]....
        /*0b24*/ 	.word	0x000235c0


	//   ....[214]....
        /*0b28*/ 	.word	0x000236d0


	//   ....[215]....
        /*0b2c*/ 	.word	0x00023730


	//   ....[216]....
        /*0b30*/ 	.word	0x00023840


	//   ....[217]....
        /*0b34*/ 	.word	0x000238a0


	//   ....[218]....
        /*0b38*/ 	.word	0x00023990


	//   ....[219]....
        /*0b3c*/ 	.word	0x00023ac0


	//   ....[220]....
        /*0b40*/ 	.word	0x00023b70


	//   ....[221]....
        /*0b44*/ 	.word	0x00023bf0


	//   ....[222]....
        /*0b48*/ 	.word	0x00023cd0


	//   ....[223]....
        /*0b4c*/ 	.word	0x00023d30


	//   ....[224]....
        /*0b50*/ 	.word	0x00023e00


	//   ....[225]....
        /*0b54*/ 	.word	0x00023e60


	//   ....[226]....
        /*0b58*/ 	.word	0x00023f30


	//   ....[227]....
        /*0b5c*/ 	.word	0x00023f90


	//   ....[228]....
        /*0b60*/ 	.word	0x00024060


	//   ....[229]....
        /*0b64*/ 	.word	0x000240c0


	//   ....[230]....
        /*0b68*/ 	.word	0x00024190


	//   ....[231]....
        /*0b6c*/ 	.word	0x00024280


	//   ....[232]....
        /*0b70*/ 	.word	0x00024320


	//   ....[233]....
        /*0b74*/ 	.word	0x00024380


	//   ....[234]....
        /*0b78*/ 	.word	0x00024470


	//   ....[235]....
        /*0b7c*/ 	.word	0x000244d0


	//   ....[236]....
        /*0b80*/ 	.word	0x000245b0


	//   ....[237]....
        /*0b84*/ 	.word	0x00024610


	//   ....[238]....
        /*0b88*/ 	.word	0x000246f0


	//   ....[239]....
        /*0b8c*/ 	.word	0x00024750


	//   ....[240]....
        /*0b90*/ 	.word	0x00024830


	//   ....[241]....
        /*0b94*/ 	.word	0x00024890


	//   ....[242]....
        /*0b98*/ 	.word	0x00024960


	//   ....[243]....
        /*0b9c*/ 	.word	0x00024a90


	//   ....[244]....
        /*0ba0*/ 	.word	0x00024b90


	//   ....[245]....
        /*0ba4*/ 	.word	0x00024c20


	//   ....[246]....
        /*0ba8*/ 	.word	0x00024cf0


	//   ....[247]....
        /*0bac*/ 	.word	0x00024d50


	//   ....[248]....
        /*0bb0*/ 	.word	0x00024e20


	//   ....[249]....
        /*0bb4*/ 	.word	0x00024e80


	//   ....[250]....
        /*0bb8*/ 	.word	0x00024f60


	//   ....[251]....
        /*0bbc*/ 	.word	0x00024fc0


	//   ....[252]....
        /*0bc0*/ 	.word	0x00025090


	//   ....[253]....
        /*0bc4*/ 	.word	0x000250f0


	//   ....[254]....
        /*0bc8*/ 	.word	0x000251b0


	//   ....[255]....
        /*0bcc*/ 	.word	0x00025240


	//   ....[0]....
        /*0bd0*/ 	.word	0x000252e0


	//   ....[1]....
        /*0bd4*/ 	.word	0x00025460


	//   ....[2]....
        /*0bd8*/ 	.word	0x000254d0


	//   ....[3]....
        /*0bdc*/ 	.word	0x00025540


	//   ....[4]....
        /*0be0*/ 	.word	0x000255b0


	//   ....[5]....
        /*0be4*/ 	.word	0x00025620


	//   ....[6]....
        /*0be8*/ 	.word	0x000256a0


	//   ....[7]....
        /*0bec*/ 	.word	0x00025720


	//   ....[8]....
        /*0bf0*/ 	.word	0x000257b0


	//   ....[9]....
        /*0bf4*/ 	.word	0x00025820


	//   ....[10]....
        /*0bf8*/ 	.word	0x00025890


	//   ....[11]....
        /*0bfc*/ 	.word	0x00025900


	//   ....[12]....
        /*0c00*/ 	.word	0x00025980


	//   ....[13]....
        /*0c04*/ 	.word	0x000259f0


	//   ....[14]....
        /*0c08*/ 	.word	0x00025a90


	//   ....[15]....
        /*0c0c*/ 	.word	0x00025ae0


	//   ....[16]....
        /*0c10*/ 	.word	0x00025b70


	//   ....[17]....
        /*0c14*/ 	.word	0x00025ca0


	//----- nvinfo : EIATTR_REG_RECONFIG
	.align		4
.L_390:
        /*0c18*/ 	.byte	0x01, 0x54
	.zero		2


	//----- nvinfo : EIATTR_SYSCALL_OFFSETS
	.align		4
        /*0c1c*/ 	.byte	0x04, 0x46
        /*0c1e*/ 	.short	(.L_392 - .L_391)


	//   ....[0]....
.L_391:
        /*0c20*/ 	.word	0x00001f70


	//   ....[1]....
        /*0c24*/ 	.word	0x000020c0


	//   ....[2]....
        /*0c28*/ 	.word	0x0000bb20


	//   ....[3]....
        /*0c2c*/ 	.word	0x0000be80


	//   ....[4]....
        /*0c30*/ 	.word	0x0001d050


	//   ....[5]....
        /*0c34*/ 	.word	0x0001d1a0


	//   ....[6]....
        /*0c38*/ 	.word	0x0001d290


	//   ....[7]....
        /*0c3c*/ 	.word	0x0001e280


	//----- nvinfo : EIATTR_MBARRIER_INSTR_OFFSETS
	.align		4
.L_392:
        /*0c40*/ 	.byte	0x04, 0x39
        /*0c42*/ 	.short	(.L_394 - .L_393)


	//   ....[0]....
.L_393:
        /*0c44*/ 	.word	0x00000270
        /*0c48*/ 	.word	0x000000ff
        /*0c4c*/ 	.word	0x0002a800
        /*0c50*/ 	.short	0x0100
        /*0c52*/ 	.byte	0x08
	.zero		1


	//   ....[1]....
        /*0c54*/ 	.word	0x00000280
        /*0c58*/ 	.word	0x000000ff
        /*0c5c*/ 	.word	0x0002a820
        /*0c60*/ 	.short	0x0100
        /*0c62*/ 	.byte	0x08
	.zero		1


	//   ....[2]....
        /*0c64*/ 	.word	0x00000370
        /*0c68*/ 	.word	0x000000ff
        /*0c6c*/ 	.word	0x0002a830
        /*0c70*/ 	.short	0x0100
        /*0c72*/ 	.byte	0x08
	.zero		1


	//   ....[3]....
        /*0c74*/ 	.word	0x00000380
        /*0c78*/ 	.word	0x000000ff
        /*0c7c*/ 	.word	0x0002a840
        /*0c80*/ 	.short	0x0100
        /*0c82*/ 	.byte	0x08
	.zero		1


	//   ....[4]....
        /*0c84*/ 	.word	0x00000390
        /*0c88*/ 	.word	0x000000ff
        /*0c8c*/ 	.word	0x0002a838
        /*0c90*/ 	.short	0x0100
        /*0c92*/ 	.byte	0x08
	.zero		1


	//   ....[5]....
        /*0c94*/ 	.word	0x000003a0
        /*0c98*/ 	.word	0x000000ff
        /*0c9c*/ 	.word	0x0002a848
        /*0ca0*/ 	.short	0x0100
        /*0ca2*/ 	.byte	0x08
	.zero		1


	//   ....[6]....
        /*0ca4*/ 	.word	0x000004d0
        /*0ca8*/ 	.word	0x000000ff
        /*0cac*/ 	.word	0x0002a850
        /*0cb0*/ 	.short	0x0100
        /*0cb2*/ 	.byte	0x08
	.zero		1


	//   ....[7]....
        /*0cb4*/ 	.word	0x000004e0
        /*0cb8*/ 	.word	0x000000ff
        /*0cbc*/ 	.word	0x0002a860
        /*0cc0*/ 	.short	0x0100
        /*0cc2*/ 	.byte	0x08
	.zero		1


	//   ....[8]....
        /*0cc4*/ 	.word	0x000004f0
        /*0cc8*/ 	.word	0x000000ff
        /*0ccc*/ 	.word	0x0002a858
        /*0cd0*/ 	.short	0x0100
        /*0cd2*/ 	.byte	0x08
	.zero		1


	//   ....[9]....
        /*0cd4*/ 	.word	0x00000500
        /*0cd8*/ 	.word	0x000000ff
        /*0cdc*/ 	.word	0x0002a868
        /*0ce0*/ 	.short	0x0100
        /*0ce2*/ 	.byte	0x08
	.zero		1


	//   ....[10]....
        /*0ce4*/ 	.word	0x000005f0
        /*0ce8*/ 	.word	0x000000ff
        /*0cec*/ 	.word	0x0002a870
        /*0cf0*/ 	.short	0x0100
        /*0cf2*/ 	.byte	0x06
	.zero		1


	//   ....[11]....
        /*0cf4*/ 	.word	0x00000600
        /*0cf8*/ 	.word	0x000000ff
        /*0cfc*/ 	.word	0x0002a880
        /*0d00*/ 	.short	0x0100
        /*0d02*/ 	.byte	0x06
	.zero		1


	//   ....[12]....
        /*0d04*/ 	.word	0x00000610
        /*0d08*/ 	.word	0x000000ff
        /*0d0c*/ 	.word	0x0002a878
        /*0d10*/ 	.short	0x0100
        /*0d12*/ 	.byte	0x06
	.zero		1


	//   ....[13]....
        /*0d14*/ 	.word	0x00000620
        /*0d18*/ 	.word	0x000000ff
        /*0d1c*/ 	.word	0x0002a888
        /*0d20*/ 	.short	0x0100
        /*0d22*/ 	.byte	0x06
	.zero		1


	//   ....[14]....
        /*0d24*/ 	.word	0x00000750
        /*0d28*/ 	.word	0x000000ff
        /*0d2c*/ 	.word	0x0002a890
        /*0d30*/ 	.short	0x0100
        /*0d32*/ 	.byte	0x08
	.zero		1


	//   ....[15]....
        /*0d34*/ 	.word	0x00000760
        /*0d38*/ 	.word	0x000000ff
        /*0d3c*/ 	.word	0x0002a8a0
        /*0d40*/ 	.short	0x0100
        /*0d42*/ 	.byte	0x08
	.zero		1


	//   ....[16]....
        /*0d44*/ 	.word	0x00000770
        /*0d48*/ 	.word	0x000000ff
        /*0d4c*/ 	.word	0x0002a898
        /*0d50*/ 	.short	0x0100
        /*0d52*/ 	.byte	0x08
	.zero		1


	//   ....[17]....
        /*0d54*/ 	.word	0x00000780
        /*0d58*/ 	.word	0x000000ff
        /*0d5c*/ 	.word	0x0002a8a8
        /*0d60*/ 	.short	0x0100
        /*0d62*/ 	.byte	0x08
	.zero		1


	//   ....[18]....
        /*0d64*/ 	.word	0x000008b0
        /*0d68*/ 	.word	0x000000ff
        /*0d6c*/ 	.word	0x0002a8b0
        /*0d70*/ 	.short	0x0100
        /*0d72*/ 	.byte	0x08
	.zero		1


	//   ....[19]....
        /*0d74*/ 	.word	0x000008c0
        /*0d78*/ 	.word	0x000000ff
        /*0d7c*/ 	.word	0x0002a8c0
        /*0d80*/ 	.short	0x0100
        /*0d82*/ 	.byte	0x08
	.zero		1


	//   ....[20]....
        /*0d84*/ 	.word	0x000008d0
        /*0d88*/ 	.word	0x000000ff
        /*0d8c*/ 	.word	0x0002a8b8
        /*0d90*/ 	.short	0x0100
        /*0d92*/ 	.byte	0x08
	.zero		1


	//   ....[21]....
        /*0d94*/ 	.word	0x000008e0
        /*0d98*/ 	.word	0x000000ff
        /*0d9c*/ 	.word	0x0002a8c8
        /*0da0*/ 	.short	0x0100
        /*0da2*/ 	.byte	0x08
	.zero		1


	//   ....[22]....
        /*0da4*/ 	.word	0x00003c20
        /*0da8*/ 	.word	0x00000055
        /*0dac*/ 	.word	0x0002a890
        /*0db0*/ 	.short	0x010a
        /*0db2*/ 	.byte	0x3f
	.zero		1


	//   ....[23]....
        /*0db4*/ 	.word	0x000074f0
        /*0db8*/ 	.word	0x00000055
        /*0dbc*/ 	.word	0x0002a890
        /*0dc0*/ 	.short	0x010a
        /*0dc2*/ 	.byte	0x3f
	.zero		1


	//   ....[24]....
        /*0dc4*/ 	.word	0x0000a6b0
        /*0dc8*/ 	.word	0x00000055
        /*0dcc*/ 	.word	0x0002a890
        /*0dd0*/ 	.short	0x010a
        /*0dd2*/ 	.byte	0x3f
	.zero		1


	//   ....[25]....
        /*0dd4*/ 	.word	0x0000ae50
        /*0dd8*/ 	.word	0x0000000b
        /*0ddc*/ 	.word	0x00000000
        /*0de0*/ 	.short	0x0101
        /*0de2*/ 	.byte	0x3f
	.zero		1


	//   ....[26]....
        /*0de4*/ 	.word	0x0000ae90
        /*0de8*/ 	.word	0x00000055
        /*0dec*/ 	.word	0x0002a8b0
        /*0df0*/ 	.short	0x010a
        /*0df2*/ 	.byte	0x3f
	.zero		1


	//   ....[27]....
        /*0df4*/ 	.word	0x0000b420
        /*0df8*/ 	.word	0x00000055
        /*0dfc*/ 	.word	0x00000000
        /*0e00*/ 	.short	0x0101
        /*0e02*/ 	.byte	0x3f
	.zero		1


	//   ....[28]....
        /*0e04*/ 	.word	0x0000bba0
        /*0e08*/ 	.word	0x00000002
        /*0e0c*/ 	.word	0x0002a800
        /*0e10*/ 	.short	0x010a
        /*0e12*/ 	.byte	0x3f
	.zero		1


	//   ....[29]....
        /*0e14*/ 	.word	0x0000bbf0
        /*0e18*/ 	.word	0x00000002
        /*0e1c*/ 	.word	0x0002a800
        /*0e20*/ 	.short	0x010a
        /*0e22*/ 	.byte	0x3f
	.zero		1


	//   ....[30]....
        /*0e24*/ 	.word	0x0000c5f0
        /*0e28*/ 	.word	0x00000002
        /*0e2c*/ 	.word	0x0002a800
        /*0e30*/ 	.short	0x010a
        /*0e32*/ 	.byte	0x3f
	.zero		1


	//   ....[31]....
        /*0e34*/ 	.word	0x0000eeb0
        /*0e38*/ 	.word	0x00000002
        /*0e3c*/ 	.word	0x0002a800
        /*0e40*/ 	.short	0x010a
        /*0e42*/ 	.byte	0x3f
	.zero		1


	//   ....[32]....
        /*0e44*/ 	.word	0x00011680
        /*0e48*/ 	.word	0x00000000
        /*0e4c*/ 	.word	0x0002a830
        /*0e50*/ 	.short	0x010a
        /*0e52*/ 	.byte	0x3f
	.zero		1


	//   ....[33]....
        /*0e54*/ 	.word	0x000116d0
        /*0e58*/ 	.word	0x00000000
        /*0e5c*/ 	.word	0x0002a830
        /*0e60*/ 	.short	0x010a
        /*0e62*/ 	.byte	0x3f
	.zero		1


	//   ....[34]....
        /*0e64*/ 	.word	0x00013810
        /*0e68*/ 	.word	0x00000005
        /*0e6c*/ 	.word	0x00000000
        /*0e70*/ 	.short	0x0101
        /*0e72*/ 	.byte	0x3f
	.zero		1


	//   ....[35]....
        /*0e74*/ 	.word	0x00014090
        /*0e78*/ 	.word	0x0000000d
        /*0e7c*/ 	.word	0x0002a830
        /*0e80*/ 	.short	0x010a
        /*0e82*/ 	.byte	0x3f
	.zero		1


	//   ....[36]....
        /*0e84*/ 	.word	0x00014110
        /*0e88*/ 	.word	0x0000000d
        /*0e8c*/ 	.word	0x0002a830
        /*0e90*/ 	.short	0x010a
        /*0e92*/ 	.byte	0x3f
	.zero		1


	//   ....[37]....
        /*0e94*/ 	.word	0x00014de0
        /*0e98*/ 	.word	0x0000000f
        /*0e9c*/ 	.word	0x0002a850
        /*0ea0*/ 	.short	0x010a
        /*0ea2*/ 	.byte	0x3f
	.zero		1


	//   ....[38]....
        /*0ea4*/ 	.word	0x00014e30
        /*0ea8*/ 	.word	0x0000000f
        /*0eac*/ 	.word	0x0002a850
        /*0eb0*/ 	.short	0x010a
        /*0eb2*/ 	.byte	0x3f
	.zero		1


	//   ....[39]....
        /*0eb4*/ 	.word	0x00015d00
        /*0eb8*/ 	.word	0x0000005f
        /*0ebc*/ 	.word	0x00000000
        /*0ec0*/ 	.short	0x0101
        /*0ec2*/ 	.byte	0x3f
	.zero		1


	//   ....[40]....
        /*0ec4*/ 	.word	0x00016540
        /*0ec8*/ 	.word	0x0000000f
        /*0ecc*/ 	.word	0x00000000
        /*0ed0*/ 	.short	0x0101
        /*0ed2*/ 	.byte	0x3f
	.zero		1


	//   ....[41]....
        /*0ed4*/ 	.word	0x00016b40
        /*0ed8*/ 	.word	0x00000007
        /*0edc*/ 	.word	0x0002a850
        /*0ee0*/ 	.short	0x010a
        /*0ee2*/ 	.byte	0x3f
	.zero		1


	//   ....[42]....
        /*0ee4*/ 	.word	0x00016be0
        /*0ee8*/ 	.word	0x00000007
        /*0eec*/ 	.word	0x0002a850
        /*0ef0*/ 	.short	0x010a
        /*0ef2*/ 	.byte	0x3f
	.zero		1


	//   ....[43]....
        /*0ef4*/ 	.word	0x000170d0
        /*0ef8*/ 	.word	0x00000004
        /*0efc*/ 	.word	0x00000000
        /*0f00*/ 	.short	0x0101
        /*0f02*/ 	.byte	0x3f
	.zero		1


	//   ....[44]....
        /*0f04*/ 	.word	0x00018700
        /*0f08*/ 	.word	0x00000000
        /*0f0c*/ 	.word	0x00000000
        /*0f10*/ 	.short	0x0101
        /*0f12*/ 	.byte	0x3f
	.zero		1


	//   ....[45]....
        /*0f14*/ 	.word	0x00018bf0
        /*0f18*/ 	.word	0x00000006
        /*0f1c*/ 	.word	0x00000000
        /*0f20*/ 	.short	0x0101
        /*0f22*/ 	.byte	0x3f
	.zero		1


	//   ....[46]....
        /*0f24*/ 	.word	0x0001baa0
        /*0f28*/ 	.word	0x00000016
        /*0f2c*/ 	.word	0x0002a820
        /*0f30*/ 	.short	0x010a
        /*0f32*/ 	.byte	0x3f
	.zero		1


	//   ....[47]....
        /*0f34*/ 	.word	0x0001bb30
        /*0f38*/ 	.word	0x0000000b
        /*0f3c*/ 	.word	0x0002a8a0
        /*0f40*/ 	.short	0x010a
        /*0f42*/ 	.byte	0x3f
	.zero		1


	//   ....[48]....
        /*0f44*/ 	.word	0x0001bf70
        /*0f48*/ 	.word	0x0000000b
        /*0f4c*/ 	.word	0x0002a8c0
        /*0f50*/ 	.short	0x010a
        /*0f52*/ 	.byte	0x3f
	.zero		1


	//   ....[49]....
        /*0f54*/ 	.word	0x0001c3a0
        /*0f58*/ 	.word	0x0000000a
        /*0f5c*/ 	.word	0x0002a8a0
        /*0f60*/ 	.short	0x010a
        /*0f62*/ 	.byte	0x3f
	.zero		1


	//   ....[50]....
        /*0f64*/ 	.word	0x0001c7d0
        /*0f68*/ 	.word	0x0000000a
        /*0f6c*/ 	.word	0x0002a8c0
        /*0f70*/ 	.short	0x010a
        /*0f72*/ 	.byte	0x3f
	.zero		1


	//   ....[51]....
        /*0f74*/ 	.word	0x0001d8c0
        /*0f78*/ 	.word	0x00000007
        /*0f7c*/ 	.word	0x0002a840
        /*0f80*/ 	.short	0x010a
        /*0f82*/ 	.byte	0x3f
	.zero		1


	//   ....[52]....
        /*0f84*/ 	.word	0x0001df80
        /*0f88*/ 	.word	0x00000007
        /*0f8c*/ 	.word	0x0002a830
        /*0f90*/ 	.short	0x0107
        /*0f92*/ 	.byte	0x3f
	.zero		1


	//   ....[53]....
        /*0f94*/ 	.word	0x0001e050
        /*0f98*/ 	.word	0x00000007
        /*0f9c*/ 	.word	0x0002a830
        /*0fa0*/ 	.short	0x0101
        /*0fa2*/ 	.byte	0x3f
	.zero		1


	//   ....[54]....
        /*0fa4*/ 	.word	0x0001ec30
        /*0fa8*/ 	.word	0x00000016
        /*0fac*/ 	.word	0x0002a800
        /*0fb0*/ 	.short	0x0107
        /*0fb2*/ 	.byte	0x3f
	.zero		1


	//   ....[55]....
        /*0fb4*/ 	.word	0x0001ed40
        /*0fb8*/ 	.word	0x00000016
        /*0fbc*/ 	.word	0x0002a800
        /*0fc0*/ 	.short	0x0101
        /*0fc2*/ 	.byte	0x3f
	.zero		1


	//   ....[56]....
        /*0fc4*/ 	.word	0x0001ed60
        /*0fc8*/ 	.word	0x00000016
        /*0fcc*/ 	.word	0x0002a820
        /*0fd0*/ 	.short	0x010a
        /*0fd2*/ 	.byte	0x3f
	.zero		1


	//   ....[57]....
        /*0fd4*/ 	.word	0x0001f0d0
        /*0fd8*/ 	.word	0x00000006
        /*0fdc*/ 	.word	0x0002a840
        /*0fe0*/ 	.short	0x010a
        /*0fe2*/ 	.byte	0x3f
	.zero		1


	//   ....[58]....
        /*0fe4*/ 	.word	0x0001f5c0
        /*0fe8*/ 	.word	0x00000006
        /*0fec*/ 	.word	0x0002a830
        /*0ff0*/ 	.short	0x0107
        /*0ff2*/ 	.byte	0x3f
	.zero		1


	//   ....[59]....
        /*0ff4*/ 	.word	0x0001f680
        /*0ff8*/ 	.word	0x00000006
        /*0ffc*/ 	.word	0x0002a830
        /*1000*/ 	.short	0x0101
        /*1002*/ 	.byte	0x3f
	.zero		1


	//   ....[60]....
        /*1004*/ 	.word	0x0001f6e0
        /*1008*/ 	.word	0x00000005
        /*100c*/ 	.word	0x0002a860
        /*1010*/ 	.short	0x010a
        /*1012*/ 	.byte	0x3f
	.zero		1


	//   ....[61]....
        /*1014*/ 	.word	0x0001fb40
        /*1018*/ 	.word	0x00000005
        /*101c*/ 	.word	0x0002a850
        /*1020*/ 	.short	0x0107
        /*1022*/ 	.byte	0x3f
	.zero		1


	//   ....[62]....
        /*1024*/ 	.word	0x0001fca0
        /*1028*/ 	.word	0x00000005
        /*102c*/ 	.word	0x0002a850
        /*1030*/ 	.short	0x0101
        /*1032*/ 	.byte	0x3f
	.zero		1


	//   ....[63]....
        /*1034*/ 	.word	0x0001ff00
        /*1038*/ 	.word	0x00000000
        /*103c*/ 	.word	0x0002a860
        /*1040*/ 	.short	0x010a
        /*1042*/ 	.byte	0x3f
	.zero		1


	//   ....[64]....
        /*1044*/ 	.word	0x00020360
        /*1048*/ 	.word	0x00000000
        /*104c*/ 	.word	0x0002a850
        /*1050*/ 	.short	0x0107
        /*1052*/ 	.byte	0x3f
	.zero		1


	//   ....[65]....
        /*1054*/ 	.word	0x00020420
        /*1058*/ 	.word	0x00000000
        /*105c*/ 	.word	0x0002a850
        /*1060*/ 	.short	0x0101
        /*1062*/ 	.byte	0x3f
	.zero		1


	//   ....[66]....
        /*1064*/ 	.word	0x00021170
        /*1068*/ 	.word	0x00000004
        /*106c*/ 	.word	0x0002a820
        /*1070*/ 	.short	0x010a
        /*1072*/ 	.byte	0x3f
	.zero		1


	//   ....[67]....
        /*1074*/ 	.word	0x000212e0
        /*1078*/ 	.word	0x00000005
        /*107c*/ 	.word	0x0002a840
        /*1080*/ 	.short	0x010a
        /*1082*/ 	.byte	0x3f
	.zero		1


	//   ....[68]....
        /*1084*/ 	.word	0x00021380
        /*1088*/ 	.word	0x0000001b
        /*108c*/ 	.word	0x0002a840
        /*1090*/ 	.short	0x010a
        /*1092*/ 	.byte	0x3f
	.zero		1


	//   ....[69]....
        /*1094*/ 	.word	0x000213c0
        /*1098*/ 	.word	0x00000005
        /*109c*/ 	.word	0x0002a860
        /*10a0*/ 	.short	0x010a
        /*10a2*/ 	.byte	0x3f
	.zero		1


	//   ....[70]....
        /*10a4*/ 	.word	0x00021400
        /*10a8*/ 	.word	0x0000001b
        /*10ac*/ 	.word	0x0002a860
        /*10b0*/ 	.short	0x010a
        /*10b2*/ 	.byte	0x3f
	.zero		1


	//   ....[71]....
        /*10b4*/ 	.word	0x00021460
        /*10b8*/ 	.word	0x00000055
        /*10bc*/ 	.word	0x0002a890
        /*10c0*/ 	.short	0x010a
        /*10c2*/ 	.byte	0x3f
	.zero		1


	//   ....[72]....
        /*10c4*/ 	.word	0x00021710
        /*10c8*/ 	.word	0x00000055
        /*10cc*/ 	.word	0x0002a890
        /*10d0*/ 	.short	0x010a
        /*10d2*/ 	.byte	0x3f
	.zero		1


	//   ....[73]....
        /*10d4*/ 	.word	0x000219c0
        /*10d8*/ 	.word	0x00000055
        /*10dc*/ 	.word	0x0002a890
        /*10e0*/ 	.short	0x010a
        /*10e2*/ 	.byte	0x3f
	.zero		1


	//   ....[74]....
        /*10e4*/ 	.word	0x00021c70
        /*10e8*/ 	.word	0x00000055
        /*10ec*/ 	.word	0x0002a8b0
        /*10f0*/ 	.short	0x010a
        /*10f2*/ 	.byte	0x3f
	.zero		1


	//   ....[75]....
        /*10f4*/ 	.word	0x00021e90
        /*10f8*/ 	.word	0x00000002
        /*10fc*/ 	.word	0x0002a800
        /*1100*/ 	.short	0x010a
        /*1102*/ 	.byte	0x3f
	.zero		1


	//   ....[76]....
        /*1104*/ 	.word	0x000220b0
        /*1108*/ 	.word	0x00000002
        /*110c*/ 	.word	0x0002a800
        /*1110*/ 	.short	0x010a
        /*1112*/ 	.byte	0x3f
	.zero		1


	//   ....[77]....
        /*1114*/ 	.word	0x00022100
        /*1118*/ 	.word	0x00000000
        /*111c*/ 	.word	0x0002a830
        /*1120*/ 	.short	0x010a
        /*1122*/ 	.byte	0x3f
	.zero		1


	//   ....[78]....
        /*1124*/ 	.word	0x00022150
        /*1128*/ 	.word	0x0000000d
        /*112c*/ 	.word	0x0002a830
        /*1130*/ 	.short	0x010a
        /*1132*/ 	.byte	0x3f
	.zero		1


	//   ....[79]....
        /*1134*/ 	.word	0x000221a0
        /*1138*/ 	.word	0x0000000f
        /*113c*/ 	.word	0x0002a850
        /*1140*/ 	.short	0x010a
        /*1142*/ 	.byte	0x3f
	.zero		1


	//   ....[80]....
        /*1144*/ 	.word	0x000221f0
        /*1148*/ 	.word	0x00000007
        /*114c*/ 	.word	0x0002a850
        /*1150*/ 	.short	0x010a
        /*1152*/ 	.byte	0x3f
	.zero		1


	//   ....[81]....
        /*1154*/ 	.word	0x00022390
        /*1158*/ 	.word	0x00000016
        /*115c*/ 	.word	0x0002a820
        /*1160*/ 	.short	0x010a
        /*1162*/ 	.byte	0x3f
	.zero		1


	//   ....[82]....
        /*1164*/ 	.word	0x000223e0
        /*1168*/ 	.word	0x0000000b
        /*116c*/ 	.word	0x0002a8a0
        /*1170*/ 	.short	0x010a
        /*1172*/ 	.byte	0x3f
	.zero		1


	//   ....[83]....
        /*1174*/ 	.word	0x00022430
        /*1178*/ 	.word	0x0000000b
        /*117c*/ 	.word	0x0002a8c0
        /*1180*/ 	.short	0x010a
        /*1182*/ 	.byte	0x3f
	.zero		1


	//   ....[84]....
        /*1184*/ 	.word	0x00022480
        /*1188*/ 	.word	0x0000000a
        /*118c*/ 	.word	0x0002a8a0
        /*1190*/ 	.short	0x010a
        /*1192*/ 	.byte	0x3f
	.zero		1


	//   ....[85]....
        /*1194*/ 	.word	0x000224d0
        /*1198*/ 	.word	0x0000000a
        /*119c*/ 	.word	0x0002a8c0
        /*11a0*/ 	.short	0x010a
        /*11a2*/ 	.byte	0x3f
	.zero		1


	//   ....[86]....
        /*11a4*/ 	.word	0x000225f0
        /*11a8*/ 	.word	0x00000007
        /*11ac*/ 	.word	0x0002a840
        /*11b0*/ 	.short	0x010a
        /*11b2*/ 	.byte	0x3f
	.zero		1


	//   ....[87]....
        /*11b4*/ 	.word	0x000239c0
        /*11b8*/ 	.word	0x00000016
        /*11bc*/ 	.word	0x0002a820
        /*11c0*/ 	.short	0x010a
        /*11c2*/ 	.byte	0x3f
	.zero		1


	//   ....[88]....
        /*11c4*/ 	.word	0x00023a10
        /*11c8*/ 	.word	0x00000006
        /*11cc*/ 	.word	0x0002a840
        /*11d0*/ 	.short	0x010a
        /*11d2*/ 	.byte	0x3f
	.zero		1


	//   ....[89]....
        /*11d4*/ 	.word	0x000241d0
        /*11d8*/ 	.word	0x00000005
        /*11dc*/ 	.word	0x0002a860
        /*11e0*/ 	.short	0x010a
        /*11e2*/ 	.byte	0x3f
	.zero		1


	//   ....[90]....
        /*11e4*/ 	.word	0x000249e0
        /*11e8*/ 	.word	0x00000000
        /*11ec*/ 	.word	0x0002a860
        /*11f0*/ 	.short	0x010a
        /*11f2*/ 	.byte	0x3f
	.zero		1


	//   ....[91]....
        /*11f4*/ 	.word	0x00025bc0
        /*11f8*/ 	.word	0x00000004
        /*11fc*/ 	.word	0x0002a820
        /*1200*/ 	.short	0x010a
        /*1202*/ 	.byte	0x3f
	.zero		1


	//   ....[92]....
        /*1204*/ 	.word	0x00025d60
        /*1208*/ 	.word	0x00000005
        /*120c*/ 	.word	0x0002a840
        /*1210*/ 	.short	0x010a
        /*1212*/ 	.byte	0x3f
	.zero		1


	//   ....[93]....
        /*1214*/ 	.word	0x00025db0
        /*1218*/ 	.word	0x0000001b
        /*121c*/ 	.word	0x0002a840
        /*1220*/ 	.short	0x010a
        /*1222*/ 	.byte	0x3f
	.zero		1


	//   ....[94]....
        /*1224*/ 	.word	0x00025e00
        /*1228*/ 	.word	0x00000005
        /*122c*/ 	.word	0x0002a860
        /*1230*/ 	.short	0x010a
        /*1232*/ 	.byte	0x3f
	.zero		1


	//----- nvinfo : EIATTR_NUM_MBARRIERS
	.align		4
.L_394:
        /*1234*/ 	.byte	0x03, 0x38
        /*1236*/ 	.short	0x0016


	//----- nvinfo : EIATTR_EXIT_INSTR_OFFSETS
	.align		4
        /*1238*/ 	.byte	0x04, 0x1c
        /*123a*/ 	.short	(.L_396 - .L_395)


	//   ....[0]....
.L_395:
        /*123c*/ 	.word	0x00021450


	//----- nvinfo : EIATTR_MAX_THREADS
	.align		4
.L_396:
        /*1240*/ 	.byte	0x04, 0x05
        /*1242*/ 	.short	(.L_398 - .L_397)
.L_397:
        /*1244*/ 	.word	0x00000180
        /*1248*/ 	.word	0x00000001
        /*124c*/ 	.word	0x00000001


	//----- nvinfo : EIATTR_CRS_STACK_SIZE
	.align		4
.L_398:
        /*1250*/ 	.byte	0x04, 0x1e
        /*1252*/ 	.short	(.L_400 - .L_399)
.L_399:
        /*1254*/ 	.word	0x00000000


	//----- nvinfo : EIATTR_CBANK_PARAM_SIZE
	.align		4
.L_400:
        /*1258*/ 	.byte	0x03, 0x19
        /*125a*/ 	.short	0x0af0


	//----- nvinfo : EIATTR_PARAM_CBANK
	.align		4
        /*125c*/ 	.byte	0x04, 0x0a
        /*125e*/ 	.short	(.L_402 - .L_401)
	.align		4
.L_401:
        /*1260*/ 	.word	index@(.nv.constant0._ZN7cutlass13device_kernelIN5flash11enable_sm90INS1_16FlashAttnFwdSm90INS1_25CollectiveMainloopFwdSm90ILi2EN4cute5tupleIJNS5_1CILi1EEES8_S8_EEENS6_IJNS7_ILi128EEENS7_ILi96EEENS7_ILi192EEEEEELi128ENS_10bfloat16_tEfNS_4arch4Sm90ELb0ELb0ELb1ELb1ELb1ELb1ELb0ELb1ELb1ELb1ELb1ELb0EEENS1_21CollectiveEpilogueFwdINS6_IJSA_SA_SB_EEES9_SE_SG_Li256ELb1ELb1ELb1ELb0EEENS1_36VarlenDynamicPersistentTileSchedulerILi128ELi96ELi256ELi128ELb1ELb1ELb1ELb0ELb1ELb1EEEEEEEEEvNT_6ParamsE)
        /*1264*/ 	.short	0x0210
        /*1266*/ 	.short	0x0af0


	//----- nvinfo : EIATTR_SW_WAR
	.align		4
.L_402:
        /*1268*/ 	.byte	0x04, 0x36
        /*126a*/ 	.short	(.L_404 - .L_403)
.L_403:
        /*126c*/ 	.word	0x00000008
.L_404:


//--------------------- .nv.info._ZN7cutlass13device_kernelIN5flash11enable_sm90INS1_16FlashAttnFwdSm90INS1_25CollectiveMainloopFwdSm90ILi2EN4cute5tupleIJNS5_1CILi1EEES8_S8_EEENS6_IJNS7_ILi128EEENS7_ILi96EEENS7_ILi192EEEEEELi128ENS_10bfloat16_tEfNS_4arch4Sm90ELb0ELb1ELb1ELb0ELb1ELb0ELb0ELb1ELb1ELb1ELb1ELb0EEENS1_21CollectiveEpilogueFwdINS6_IJSA_SA_SB_EEES9_SE_SG_Li256ELb0ELb1ELb1ELb0EEENS1_19SingleTileSchedulerILb0ELb1ELb1ELi128EEEEEEEEEvNT_6ParamsE --------------------------
	.section	.nv.info._ZN7cutlass13device_kernelIN5flash11enable_sm90INS1_16FlashAttnFwdSm90INS1_25CollectiveMainloopFwdSm90ILi2EN4cute5tupleIJNS5_1CILi1EEES8_S8_EEENS6_IJNS7_ILi128EEENS7_ILi96EEENS7_ILi192EEEEEELi128ENS_10bfloat16_tEfNS_4arch4Sm90ELb0ELb1ELb1ELb0ELb1ELb0ELb0ELb1ELb1ELb1ELb1ELb0EEENS1_21CollectiveEpilogueFwdINS6_IJSA_SA_SB_EEES9_SE_SG_Li256ELb0ELb1ELb1ELb0EEENS1_19SingleTileSchedulerILb0ELb1ELb1ELi128EEEEEEEEEvNT_6ParamsE,"",@"SHT_CUDA_INFO"
	.sectionflags	@""
	.align	4


	//----- nvinfo : EIATTR_CUDA_API_VERSION
	.align		4
        /*0000*/ 	.byte	0x04, 0x37
        /*0002*/ 	.short	(.L_406 - .L_405)
.L_405:
        /*0004*/ 	.word	0x00000082


	//----- nvinfo : EIATTR_KPARAM_INFO
	.align		4
.L_406:
        /*0008*/ 	.byte	0x04, 0x17
        /*000a*/ 	.short	(.L_408 - .L_407)
.L_407:
        /*000c*/ 	.word	0x00000000
        /*0010*/ 	.short	0x0000
        /*0012*/ 	.short	0x0070
        /*0014*/ 	.byte	0x00, 0xf0, 0x01, 0x28


	//----- nvinfo : EIATTR_SPARSE_MMA_MASK
	.align		4
.L_408:
        /*0018*/ 	.byte	0x03, 0x50
        /*001a*/ 	.short	0x0000


	//----- nvinfo : EIATTR_MAXREG_COUNT
	.align		4
        /*001c*/ 	.byte	0x03, 0x1b
        /*001e*/ 	.short	0x00a8


	//----- nvinfo : EIATTR_NUM_BARRIERS
	.align		4
        /*0020*/ 	.byte	0x02, 0x4c
        /*0022*/ 	.byte	0x09
	.zero		1


	//----- nvinfo : EIATTR_EXTERNS
	.align		4
        /*0024*/ 	.byte	0x04, 0x0f
        /*0026*/ 	.short	(.L_410 - .L_409)


	//   ....[0]....
	.align		4
.L_409:
        /*0028*/ 	.word	index@(__assertfail)


	//----- nvinfo : EIATTR_ANNOTATIONS
	.align		4
.L_410:
        /*002c*/ 	.byte	0x04, 0x55
        /*002e*/ 	.short	(.L_412 - .L_411)


	//   ....[0]....
.L_411:
        /*0030*/ 	.word	0x00000001
        /*0034*/ 	.byte	0xb0, 0x08, 0x00, 0x00, 0x01, 0x00, 0x00, 0x00, 0x10, 0x16, 0x00, 0x00, 0x01, 0x00, 0x00, 0x00
        /*0044*/ 	.byte	0x30, 0x0c, 0x01, 0x00, 0x01, 0x00, 0x00, 0x00, 0x30, 0x36, 0x01, 0x00


	//----- nvinfo : EIATTR_MERCURY_ISA_VERSION
	.align		4
.L_412:
        /*0050*/ 	.byte	0x03, 0x5f
        /*0052*/ 	.short	0x0101


	//----- nvinfo : EIATTR_INT_WARP_WIDE_INSTR_OFFSETS
	.align		4
        /*0054*/ 	.byte	0x04, 0x31
        /*0056*/ 	.short	(.L_414 - .L_413)


	//   ....[0]....
.L_413:
        /*0058*/ 	.word	0x000000c0


	//   ....[1]....
        /*005c*/ 	.word	0x000000d0


	//   ....[2]....
        /*0060*/ 	.word	0x00000170


	//----- nvinfo : EIATTR_COOP_GROUP_MASK_REGIDS
	.align		4
.L_414:
        /*0064*/ 	.byte	0x04, 0x29
        /*0066*/ 	.short	(.L_416 - .L_415)


	//   ....[0]....
.L_415:
        /*0068*/ 	.word	0xffffffff


	//   ....[1]....
        /*006c*/ 	.word	0xffffffff


	//   ....[2]....
        /*0070*/ 	.word	0xffffffff


	//   ....[3]....
        /*0074*/ 	.word	0xffffffff


	//   ....[4]....
        /*0078*/ 	.word	0xffffffff


	//   ....[5]....
        /*007c*/ 	.word	0xffffffff


	//   ....[6]....
        /*0080*/ 	.word	0xffffffff


	//   ....[7]....
        /*0084*/ 	.word	0xffffffff


	//   ....[8]....
        /*0088*/ 	.word	0xffffffff


	//   ....[9]....
        /*008c*/ 	.word	0xffffffff


	//   ....[10]....
        /*0090*/ 	.word	0xffffffff


	//   ....[11]....
        /*0094*/ 	.word	0xffffffff


	//   ....[12]....
        /*0098*/ 	.word	0xffffffff


	//   ....[13]....
        /*009c*/ 	.word	0xffffffff


	//   ....[14]....
        /*00a0*/ 	.word	0xffffffff


	//   ....[15]....
        /*00a4*/ 	.word	0xffffffff


	//   ....[16]....
        /*00a8*/ 	.word	0xffffffff


	//   ....[17]....
        /*00ac*/ 	.word	0xffffffff


	//   ....[18]....
        /*00b0*/ 	.word	0xffffffff


	//   ....[19]....
        /*00b4*/ 	.word	0xffffffff


	//   ....[20]....
        /*00b8*/ 	.word	0xffffffff


	//   ....[21]....
        /*00bc*/ 	.word	0xffffffff


	//   ....[22]....
        /*00c0*/ 	.word	0xffffffff


	//   ....[23]....
        /*00c4*/ 	.word	0xffffffff


	//   ....[24]....
        /*00c8*/ 	.word	0xffffffff


	//   ....[25]....
        /*00cc*/ 	.word	0xffffffff


	//   ....[26]....
        /*00d0*/ 	.word	0xffffffff


	//   ....[27]....
        /*00d4*/ 	.word	0xffffffff


	//   ....[28]....
        /*00d8*/ 	.word	0xffffffff


	//   ....[29]....
        /*00dc*/ 	.word	0xffffffff


	//   ....[30]....
        /*00e0*/ 	.word	0xffffffff


	//   ....[31]....
        /*00e4*/ 	.word	0xffffffff


	//   ....[32]....
        /*00e8*/ 	.word	0xffffffff


	//   ....[33]....
        /*00ec*/ 	.word	0xffffffff


	//   ....[34]....
        /*00f0*/ 	.word	0xffffffff


	//   ....[35]....
        /*00f4*/ 	.word	0xffffffff


	//   ....[36]....
        /*00f8*/ 	.word	0xffffffff


	//   ....[37]....
        /*00fc*/ 	.word	0xffffffff


	//   ....[38]....
        /*0100*/ 	.word	0xffffffff


	//   ....[39]....
        /*0104*/ 	.word	0xffffffff


	//   ....[40]....
        /*0108*/ 	.word	0xffffffff


	//   ....[41]....
        /*010c*/ 	.word	0xffffffff


	//   ....[42]....
        /*0110*/ 	.word	0xffffffff


	//   ....[43]....
        /*0114*/ 	.word	0xffffffff


	//   ....[44]....
        /*0118*/ 	.word	0xffffffff


	//   ....[45]....
        /*011c*/ 	.word	0xffffffff


	//   ....[46]....
        /*0120*/ 	.word	0xffffffff


	//   ....[47]....
        /*0124*/ 	.word	0xffffffff


	//   ....[48]....
        /*0128*/ 	.word	0xffffffff


	//   ....[49]....
        /*012c*/ 	.word	0xffffffff


	//   ....[50]....
        /*0130*/ 	.word	0xffffffff


	//   ....[51]....
        /*0134*/ 	.word	0xffffffff


	//   ....[52]....
        /*0138*/ 	.word	0xffffffff


	//   ....[53]....
        /*013c*/ 	.word	0xffffffff


	//   ....[54]....
        /*0140*/ 	.word	0xffffffff


	//   ....[55]....
        /*0144*/ 	.word	0xffffffff


	//   ....[56]....
        /*0148*/ 	.word	0xffffffff


	//   ....[57]....
        /*014c*/ 	.word	0xffffffff


	//   ....[58]....
        /*0150*/ 	.word	0xffffffff


	//   ....[59]....
        /*0154*/ 	.word	0xffffffff


	//   ....[60]....
        /*0158*/ 	.word	0xffffffff


	//   ....[61]....
        /*015c*/ 	.word	0xffffffff


	//   ....[62]....
        /*0160*/ 	.word	0xffffffff


	//   ....[63]....
        /*0164*/ 	.word	0xffffffff


	//   ....[64]....
        /*0168*/ 	.word	0xffffffff


	//   ....[65]....
        /*016c*/ 	.word	0xffffffff


	//   ....[66]....
        /*0170*/ 	.word	0xffffffff


	//   ....[67]....
        /*0174*/ 	.word	0xffffffff


	//   ....[68]....
        /*0178*/ 	.word	0xffffffff


	//   ....[69]....
        /*017c*/ 	.word	0xffffffff


	//   ....[70]....
        /*0180*/ 	.word	0xffffffff


	//   ....[71]....
        /*0184*/ 	.word	0xffffffff


	//   ....[72]....
        /*0188*/ 	.word	0xffffffff


	//   ....[73]....
        /*018c*/ 	.word	0xffffffff


	//   ....[74]....
        /*0190*/ 	.word	0xffffffff


	//   ....[75]....
        /*0194*/ 	.word	0xffffffff


	//   ....[76]....
        /*0198*/ 	.word	0xffffffff


	//   ....[77]....
        /*019c*/ 	.word	0xffffffff


	//   ....[78]....
        /*01a0*/ 	.word	0xffffffff


	//   ....[79]....
        /*01a4*/ 	.word	0xffffffff


	//   ....[80]....
        /*01a8*/ 	.word	0xffffffff


	//   ....[81]....
        /*01ac*/ 	.word	0xffffffff


	//   ....[82]....
        /*01b0*/ 	.word	0xffffffff


	//   ....[83]....
        /*01b4*/ 	.word	0xffffffff


	//   ....[84]....
        /*01b8*/ 	.word	0xffffffff


	//   ....[85]....
        /*01bc*/ 	.word	0xffffffff


	//   ....[86]....
        /*01c0*/ 	.word	0xffffffff


	//   ....[87]....
        /*01c4*/ 	.word	0xffffffff


	//   ....[88]....
        /*01c8*/ 	.word	0xffffffff


	//   ....[89]....
        /*01cc*/ 	.word	0xffffffff


	//   ....[90]....
        /*01d0*/ 	.word	0xffffffff


	//   ....[91]....
        /*01d4*/ 	.word	0xffffffff


	//   ....[92]....
        /*01d8*/ 	.word	0xffffffff


	//   ....[93]....
        /*01dc*/ 	.word	0xffffffff


	//   ....[94]....
        /*01e0*/ 	.word	0xffffffff


	//   ....[95]....
        /*01e4*/ 	.word	0xffffffff


	//   ....[96]....
        /*01e8*/ 	.word	0xffffffff


	//   ....[97]....
        /*01ec*/ 	.word	0xffffffff


	//   ....[98]....
        /*01f0*/ 	.word	0xffffffff


	//   ....[99]....
        /*01f4*/ 	.word	0xffffffff


	//   ....[100]....
        /*01f8*/ 	.word	0xffffffff


	//   ....[101]....
        /*01fc*/ 	.word	0xffffffff


	//   ....[102]....
        /*0200*/ 	.word	0xffffffff


	//   ....[103]....
        /*0204*/ 	.word	0xffffffff


	//   ....[104]....
        /*0208*/ 	.word	0xffffffff


	//   ....[105]....
        /*020c*/ 	.word	0xffffffff


	//   ....[106]....
        /*0210*/ 	.word	0xffffffff


	//   ....[107]....
        /*0214*/ 	.word	0x0500000f


	//   ....[108]....
        /*0218*/ 	.word	0x0500000f


	//   ....[109]....
        /*021c*/ 	.word	0x0500000f


	//   ....[110]....
        /*0220*/ 	.word	0x0500000f


	//   ....[111]....
        /*0224*/ 	.word	0x0500000f


	//   ....[112]....
        /*0228*/ 	.word	0x0500000f


	//   ....[113]....
        /*022c*/ 	.word	0x0500000f


	//   ....[114]....
        /*0230*/ 	.word	0x0500000f


	//   ....[115]....
        /*0234*/ 	.word	0x0500000f


	//   ....[116]....
        /*0238*/ 	.word	0x0500000f


	//   ....[117]....
        /*023c*/ 	.word	0x0500000f


	//   ....[118]....
        /*0240*/ 	.word	0x0500000f


	//   ....[119]....
        /*0244*/ 	.word	0x0500000f


	//   ....[120]....
        /*0248*/ 	.word	0x0500000f


	//   ....[121]....
        /*024c*/ 	.word	0x0500000f


	//   ....[122]....
        /*0250*/ 	.word	0x0500000f


	//   ....[123]....
        /*0254*/ 	.word	0x0500000f


	//   ....[124]....
        /*0258*/ 	.word	0x0500000f


	//   ....[125]....
        /*025c*/ 	.word	0x0500000f


	//   ....[126]....
        /*0260*/ 	.word	0x0500000f


	//   ....[127]....
        /*0264*/ 	.word	0x0500000f


	//   ....[128]....
        /*0268*/ 	.word	0x0500000f


	//   ....[129]....
        /*026c*/ 	.word	0x0500000f


	//   ....[130]....
        /*0270*/ 	.word	0x0500000f


	//   ....[131]....
        /*0274*/ 	.word	0x0500000f


	//   ....[132]....
        /*0278*/ 	.word	0x0500000f


	//   ....[133]....
        /*027c*/ 	.word	0x0500000f


	//   ....[134]....
        /*0280*/ 	.word	0x0500000f


	//   ....[135]....
        /*0284*/ 	.word	0x0500000f


	//   ....[136]....
        /*0288*/ 	.word	0x0500000f


	//   ....[137]....
        /*028c*/ 	.word	0x0500000f


	//   ....[138]....
        /*0290*/ 	.word	0x0500000f


	//   ....[139]....
        /*0294*/ 	.word	0x0500000f


	//   ....[140]....
        /*0298*/ 	.word	0x0500000f


	//   ....[141]....
        /*029c*/ 	.word	0x0500000f


	//   ....[142]....
        /*02a0*/ 	.word	0x0500000f


	//   ....[143]....
        /*02a4*/ 	.word	0x0500000f


	//   ....[144]....
        /*02a8*/ 	.word	0x0500000f


	//   ....[145]....
        /*02ac*/ 	.word	0x0500000f


	//   ....[146]....
        /*02b0*/ 	.word	0x0500000f


	//   ....[147]....
        /*02b4*/ 	.word	0x0500000f


	//   ....[148]....
        /*02b8*/ 	.word	0x0500000f


	//   ....[149]....
        /*02bc*/ 	.word	0x0500000f


	//   ....[150]....
        /*02c0*/ 	.word	0x0500000f


	//   ....[151]....
        /*02c4*/ 	.word	0x0500000f


	//   ....[152]....
        /*02c8*/ 	.word	0x0500000f


	//   ....[153]....
        /*02cc*/ 	.word	0x0500000f


	//   ....[154]....
        /*02d0*/ 	.word	0x0500000f


	//   ....[155]....
        /*02d4*/ 	.word	0x0500000f


	//   ....[156]....
        /*02d8*/ 	.word	0x0500000f


	//   ....[157]....
        /*02dc*/ 	.word	0x0500000f


	//   ....[158]....
        /*02e0*/ 	.word	0x0500000f


	//   ....[159]....
        /*02e4*/ 	.word	0x0500000f


	//   ....[160]....
        /*02e8*/ 	.word	0x0500000f


	//   ....[161]....
        /*02ec*/ 	.word	0x0500000f


	//   ....[162]....
        /*02f0*/ 	.word	0x0500000f


	//   ....[163]....
        /*02f4*/ 	.word	0x0500000f


	//   ....[164]....
        /*02f8*/ 	.word	0x0500000f


	//   ....[165]....
        /*02fc*/ 	.word	0x0500000f


	//   ....[166]....
        /*0300*/ 	.word	0x0500000f


	//   ....[167]....
        /*0304*/ 	.word	0x0500000f


	//   ....[168]....
        /*0308*/ 	.word	0x0500000f


	//   ....[169]....
        /*030c*/ 	.word	0x0500000f


	//   ....[170]....
        /*0310*/ 	.word	0x0500000f


	//   ....[171]....
        /*0314*/ 	.word	0x0500000f


	//   ....[172]....
        /*0318*/ 	.word	0x0500000f


	//----- nvinfo : EIATTR_COOP_GROUP_INSTR_OFFSETS
	.align		4
.L_416:
        /*031c*/ 	.byte	0x04, 0x28
        /*031e*/ 	.short	(.L_418 - .L_417)


	//   ....[0]....
.L_417:
        /*0320*/ 	.word	0x00000070


	//   ....[1]....
        /*0324*/ 	.word	0x000000b0


	//   ....[2]....
        /*0328*/ 	.word	0x000002d0


	//   ....[3]....
        /*032c*/ 	.word	0x00000430


	//   ....[4]....
        /*0330*/ 	.word	0x00000550


	//   ....[5]....
        /*0334*/ 	.word	0x000006b0


	//   ....[6]....
        /*0338*/ 	.word	0x00001410


	//   ....[7]....
        /*033c*/ 	.word	0x00002100


	//   ....[8]....
        /*0340*/ 	.word	0x00002800


	//   ....[9]....
        /*0344*/ 	.word	0x00003550


	//   ....[10]....
        /*0348*/ 	.word	0x00003660


	//   ....[11]....
        /*034c*/ 	.word	0x00003b80


	//   ....[12]....
        /*0350*/ 	.word	0x00003c10


	//   ....[13]....
        /*0354*/ 	.word	0x000058c0


	//   ....[14]....
        /*0358*/ 	.word	0x00005eb0


	//   ....[15]....
        /*035c*/ 	.word	0x00006bf0


	//   ....[16]....
        /*0360*/ 	.word	0x00006d00


	//   ....[17]....
        /*0364*/ 	.word	0x000072e0


	//   ....[18]....
        /*0368*/ 	.word	0x00007350


	//   ....[19]....
        /*036c*/ 	.word	0x000094a0


	//   ....[20]....
        /*0370*/ 	.word	0x000094d0


	//   ....[21]....
        /*0374*/ 	.word	0x00009500


	//   ....[22]....
        /*0378*/ 	.word	0x00009520


	//   ....[23]....
        /*037c*/ 	.word	0x0000b090


	//   ....[24]....
        /*0380*/ 	.word	0x0000b690


	//   ....[25]....
        /*0384*/ 	.word	0x0000c410


	//   ....[26]....
        /*0388*/ 	.word	0x0000c530


	//   ....[27]....
        /*038c*/ 	.word	0x0000caf0


	//   ....[28]....
        /*0390*/ 	.word	0x0000cb60


	//   ....[29]....
        /*0394*/ 	.word	0x0000d9d0


	//   ....[30]....
        /*0398*/ 	.word	0x0000da00


	//   ....[31]....
        /*039c*/ 	.word	0x0000dac0


	//   ....[32]....
        /*03a0*/ 	.word	0x0000dad0


	//   ....[33]....
        /*03a4*/ 	.word	0x0000e940


	//   ....[34]....
        /*03a8*/ 	.word	0x0000e980


	//   ....[35]....
        /*03ac*/ 	.word	0x0000e9b0


	//   ....[36]....
        /*03b0*/ 	.word	0x0000e9e0


	//   ....[37]....
        /*03b4*/ 	.word	0x0000e9f0


	//   ....[38]....
        /*03b8*/ 	.word	0x0000ea20


	//   ....[39]....
        /*03bc*/ 	.word	0x0000f080


	//   ....[40]....
        /*03c0*/ 	.word	0x0000f090


	//   ....[41]....
        /*03c4*/ 	.word	0x0000fa90


	//   ....[42]....
        /*03c8*/ 	.word	0x00011130


	//   ....[43]....
        /*03cc*/ 	.word	0x00011150


	//   ....[44]....
        /*03d0*/ 	.word	0x00011160


	//   ....[45]....
        /*03d4*/ 	.word	0x00011170


	//   ....[46]....
        /*03d8*/ 	.word	0x00011180


	//   ....[47]....
        /*03dc*/ 	.word	0x00011190


	//   ....[48]....
        /*03e0*/ 	.word	0x000111a0


	//   ....[49]....
        /*03e4*/ 	.word	0x00011200


	//   ....[50]....
        /*03e8*/ 	.word	0x00011240


	//   ....[51]....
        /*03ec*/ 	.word	0x000112a0


	//   ....[52]....
        /*03f0*/ 	.word	0x000112b0


	//   ....[53]....
        /*03f4*/ 	.word	0x00011370


	//   ....[54]....
        /*03f8*/ 	.word	0x000119c0


	//   ....[55]....
        /*03fc*/ 	.word	0x000119f0


	//   ....[56]....
        /*0400*/ 	.word	0x00011a20


	//   ....[57]....
        /*0404*/ 	.word	0x00011a40


	//   ....[58]....
        /*0408*/ 	.word	0x00011a50


	//   ....[59]....
        /*040c*/ 	.word	0x00011ad0


	//   ....[60]....
        /*0410*/ 	.word	0x00011b10


	//   ....[61]....
        /*0414*/ 	.word	0x00011b60


	//   ....[62]....
        /*0418*/ 	.word	0x00011b90


	//   ....[63]....
        /*041c*/ 	.word	0x00011bf0


	//   ....[64]....
        /*0420*/ 	.word	0x00011c30


	//   ....[65]....
        /*0424*/ 	.word	0x00011c80


	//   ....[66]....
        /*0428*/ 	.word	0x00011cb0


	//   ....[67]....
        /*042c*/ 	.word	0x00011d00


	//   ....[68]....
        /*0430*/ 	.word	0x00011d40


	//   ....[69]....
        /*0434*/ 	.word	0x00011d90


	//   ....[70]....
        /*0438*/ 	.word	0x000124e0


	//   ....[71]....
        /*043c*/ 	.word	0x00012500


	//   ....[72]....
        /*0440*/ 	.word	0x00012510


	//   ....[73]....
        /*0444*/ 	.word	0x00012520


	//   ....[74]....
        /*0448*/ 	.word	0x00012530


	//   ....[75]....
        /*044c*/ 	.word	0x00012550


	//   ....[76]....
        /*0450*/ 	.word	0x000125b0


	//   ....[77]....
        /*0454*/ 	.word	0x000125e0


	//   ....[78]....
        /*0458*/ 	.word	0x00012650


	//   ....[79]....
        /*045c*/ 	.word	0x00012680


	//   ....[80]....
        /*0460*/ 	.word	0x00012690


	//   ....[81]....
        /*0464*/ 	.word	0x000126a0


	//   ....[82]....
        /*0468*/ 	.word	0x00012950


	//   ....[83]....
        /*046c*/ 	.word	0x00012970


	//   ....[84]....
        /*0470*/ 	.word	0x00012980


	//   ....[85]....
        /*0474*/ 	.word	0x000129a0


	//   ....[86]....
        /*0478*/ 	.word	0x00012a20


	//   ....[87]....
        /*047c*/ 	.word	0x00012a50


	//   ....[88]....
        /*0480*/ 	.word	0x00012aa0


	//   ....[89]....
        /*0484*/ 	.word	0x00012ad0


	//   ....[90]....
        /*0488*/ 	.word	0x00012b20


	//   ....[91]....
        /*048c*/ 	.word	0x00012b50


	//   ....[92]....
        /*0490*/ 	.word	0x00012ba0


	//   ....[93]....
        /*0494*/ 	.word	0x00012bd0


	//   ....[94]....
        /*0498*/ 	.word	0x00013030


	//   ....[95]....
        /*049c*/ 	.word	0x00013060


	//   ....[96]....
        /*04a0*/ 	.word	0x00013090


	//   ....[97]....
        /*04a4*/ 	.word	0x000130c0


	//   ....[98]....
        /*04a8*/ 	.word	0x000130f0


	//   ....[99]....
        /*04ac*/ 	.word	0x00013100


	//   ....[100]....
        /*04b0*/ 	.word	0x00013110


	//   ....[101]....
        /*04b4*/ 	.word	0x00013120


	//   ....[102]....
        /*04b8*/ 	.word	0x00013140


	//   ....[103]....
        /*04bc*/ 	.word	0x00013150


	//   ....[104]....
        /*04c0*/ 	.word	0x000131a0


	//   ....[105]....
        /*04c4*/ 	.word	0x000131d0


	//   ....[106]....
        /*04c8*/ 	.word	0x000135c0


	//   ....[107]....
        /*04cc*/ 	.word	0x00013c00


	//   ....[108]....
        /*04d0*/ 	.word	0x00013cf0


	//   ....[109]....
        /*04d4*/ 	.word	0x00013d90


	//   ....[110]....
        /*04d8*/ 	.word	0x00013df0


	//   ....[111]....
        /*04dc*/ 	.word	0x00013ec0


	//   ....[112]....
        /*04e0*/ 	.word	0x00013f30


	//   ....[113]....
        /*04e4*/ 	.word	0x00014000


	//   ....[114]....
        /*04e8*/ 	.word	0x00014080


	//   ....[115]....
        /*04ec*/ 	.word	0x00014150


	//   ....[116]....
        /*04f0*/ 	.word	0x000141d0


	//   ....[117]....
        /*04f4*/ 	.word	0x000142b0


	//   ....[118]....
        /*04f8*/ 	.word	0x00014330


	//   ....[119]....
        /*04fc*/ 	.word	0x000143f0


	//   ....[120]....
        /*0500*/ 	.word	0x00014490


	//   ....[121]....
        /*0504*/ 	.word	0x000144e0


	//   ....[122]....
        /*0508*/ 	.word	0x00014580


	//   ....[123]....
        /*050c*/ 	.word	0x00014650


	//   ....[124]....
        /*0510*/ 	.word	0x000146d0


	//   ....[125]....
        /*0514*/ 	.word	0x000147a0


	//   ....[126]....
        /*0518*/ 	.word	0x00014820


	//   ....[127]....
        /*051c*/ 	.word	0x000148f0


	//   ....[128]....
        /*0520*/ 	.word	0x00014970


	//   ....[129]....
        /*0524*/ 	.word	0x00014a40


	//   ....[130]....
        /*0528*/ 	.word	0x00014ac0


	//   ....[131]....
        /*052c*/ 	.word	0x00014b90


	//   ....[132]....
        /*0530*/ 	.word	0x00014c10


	//   ....[133]....
        /*0534*/ 	.word	0x00014ce0


	//   ....[134]....
        /*0538*/ 	.word	0x00014d50


	//   ....[135]....
        /*053c*/ 	.word	0x00014e10


	//   ....[136]....
        /*0540*/ 	.word	0x00014f50


	//   ....[137]....
        /*0544*/ 	.word	0x00014ff0


	//   ....[138]....
        /*0548*/ 	.word	0x00015050


	//   ....[139]....
        /*054c*/ 	.word	0x00015110


	//   ....[140]....
        /*0550*/ 	.word	0x00015170


	//   ....[141]....
        /*0554*/ 	.word	0x00015230


	//   ....[142]....
        /*0558*/ 	.word	0x000152b0


	//   ....[143]....
        /*055c*/ 	.word	0x00015360


	//   ....[144]....
        /*0560*/ 	.word	0x000153c0


	//   ....[145]....
        /*0564*/ 	.word	0x00015480


	//   ....[146]....
        /*0568*/ 	.word	0x00015500


	//   ....[147]....
        /*056c*/ 	.word	0x000155b0


	//   ....[148]....
        /*0570*/ 	.word	0x00015690


	//   ....[149]....
        /*0574*/ 	.word	0x00015730


	//   ....[150]....
        /*0578*/ 	.word	0x00015790


	//   ....[151]....
        /*057c*/ 	.word	0x00015860


	//   ....[152]....
        /*0580*/ 	.word	0x00015900


	//   ....[153]....
        /*0584*/ 	.word	0x000159c0


	//   ....[154]....
        /*0588*/ 	.word	0x00015a60


	//   ....[155]....
        /*058c*/ 	.word	0x00015b20


	//   ....[156]....
        /*0590*/ 	.word	0x00015bc0


	//   ....[157]....
        /*0594*/ 	.word	0x00015c80


	//   ....[158]....
        /*0598*/ 	.word	0x00015d20


	//   ....[159]....
        /*059c*/ 	.word	0x00015de0


	//   ....[160]....
        /*05a0*/ 	.word	0x00015f00


	//   ....[161]....
        /*05a4*/ 	.word	0x00015fe0


	//   ....[162]....
        /*05a8*/ 	.word	0x00016050


	//   ....[163]....
        /*05ac*/ 	.word	0x00016120


	//   ....[164]....
        /*05b0*/ 	.word	0x00016190


	//   ....[165]....
        /*05b4*/ 	.word	0x00016260


	//   ....[166]....
        /*05b8*/ 	.word	0x000162d0


	//   ....[167]....
        /*05bc*/ 	.word	0x000163b0


	//   ....[168]....
        /*05c0*/ 	.word	0x00016420


	//   ....[169]....
        /*05c4*/ 	.word	0x00016500


	//   ....[170]....
        /*05c8*/ 	.word	0x00016580


	//   ....[171]....
        /*05cc*/ 	.word	0x00016640


	//   ....[172]....
        /*05d0*/ 	.word	0x00016750


	//----- nvinfo : EIATTR_REG_RECONFIG
	.align		4
.L_418:
        /*05d4*/ 	.byte	0x01, 0x54
	.zero		2


	//----- nvinfo : EIATTR_SYSCALL_OFFSETS
	.align		4
        /*05d8*/ 	.byte	0x04, 0x46
        /*05da*/ 	.short	(.L_420 - .L_419)


	//   ....[0]....
.L_419:
        /*05dc*/ 	.word	0x000015d0


	//   ....[1]....
        /*05e0*/ 	.word	0x00010650


	//   ....[2]....
        /*05e4*/ 	.word	0x00010790


	//   ....[3]....
        /*05e8*/ 	.word	0x00010880


	//   ....[4]....
        /*05ec*/ 	.word	0x00011710


	//----- nvinfo : EIATTR_MBARRIER_INSTR_OFFSETS
	.align		4
.L_420:
        /*05f0*/ 	.byte	0x04, 0x39
        /*05f2*/ 	.short	(.L_422 - .L_421)


	//   ....[0]....
.L_421:
        /*05f4*/ 	.word	0x00000180
        /*05f8*/ 	.word	0x000000ff
        /*05fc*/ 	.word	0x0002a800
        /*0600*/ 	.short	0x0100
        /*0602*/ 	.byte	0x08
	.zero		1


	//   ....[1]....
        /*0604*/ 	.word	0x00000190
        /*0608*/ 	.word	0x000000ff
        /*060c*/ 	.word	0x0002a820
        /*0610*/ 	.short	0x0100
        /*0612*/ 	.byte	0x08
	.zero		1


	//   ....[2]....
        /*0614*/ 	.word	0x00000280
        /*0618*/ 	.word	0x000000ff
        /*061c*/ 	.word	0x0002a830
        /*0620*/ 	.short	0x0100
        /*0622*/ 	.byte	0x08
	.zero		1


	//   ....[3]....
        /*0624*/ 	.word	0x00000290
        /*0628*/ 	.word	0x000000ff
        /*062c*/ 	.word	0x0002a840
        /*0630*/ 	.short	0x0100
        /*0632*/ 	.byte	0x08
	.zero		1


	//   ....[4]....
        /*0634*/ 	.word	0x000002a0
        /*0638*/ 	.word	0x000000ff
        /*063c*/ 	.word	0x0002a838
        /*0640*/ 	.short	0x0100
        /*0642*/ 	.byte	0x08
	.zero		1


	//   ....[5]....
        /*0644*/ 	.word	0x000002b0
        /*0648*/ 	.word	0x000000ff
        /*064c*/ 	.word	0x0002a848
        /*0650*/ 	.short	0x0100
        /*0652*/ 	.byte	0x08
	.zero		1


	//   ....[6]....
        /*0654*/ 	.word	0x000003e0
        /*0658*/ 	.word	0x000000ff
        /*065c*/ 	.word	0x0002a850
        /*0660*/ 	.short	0x0100
        /*0662*/ 	.byte	0x08
	.zero		1


	//   ....[7]....
        /*0664*/ 	.word	0x000003f0
        /*0668*/ 	.word	0x000000ff
        /*066c*/ 	.word	0x0002a860
        /*0670*/ 	.short	0x0100
        /*0672*/ 	.byte	0x08
	.zero		1


	//   ....[8]....
        /*0674*/ 	.word	0x00000400
        /*0678*/ 	.word	0x000000ff
        /*067c*/ 	.word	0x0002a858
        /*0680*/ 	.short	0x0100
        /*0682*/ 	.byte	0x08
	.zero		1


	//   ....[9]....
        /*0684*/ 	.word	0x00000410
        /*0688*/ 	.word	0x000000ff
        /*068c*/ 	.word	0x0002a868
        /*0690*/ 	.short	0x0100
        /*0692*/ 	.byte	0x08
	.zero		1


	//   ....[10]....
        /*0694*/ 	.word	0x00000500
        /*0698*/ 	.word	0x000000ff
        /*069c*/ 	.word	0x0002a870
        /*06a0*/ 	.short	0x0100
        /*06a2*/ 	.byte	0x06
	.zero		1


	//   ....[11]....
        /*06a4*/ 	.word	0x00000510
        /*06a8*/ 	.word	0x000000ff
        /*06ac*/ 	.word	0x0002a880
        /*06b0*/ 	.short	0x0100
        /*06b2*/ 	.byte	0x06
	.zero		1


	//   ....[12]....
        /*06b4*/ 	.word	0x00000520
        /*06b8*/ 	.word	0x000000ff
        /*06bc*/ 	.word	0x0002a878
        /*06c0*/ 	.short	0x0100
        /*06c2*/ 	.byte	0x06
	.zero		1


	//   ....[13]....
        /*06c4*/ 	.word	0x00000530
        /*06c8*/ 	.word	0x000000ff
        /*06cc*/ 	.word	0x0002a888
        /*06d0*/ 	.short	0x0100
        /*06d2*/ 	.byte	0x06
	.zero		1


	//   ....[14]....
        /*06d4*/ 	.word	0x00000660
        /*06d8*/ 	.word	0x000000ff
        /*06dc*/ 	.word	0x0002a890
        /*06e0*/ 	.short	0x0100
        /*06e2*/ 	.byte	0x08
	.zero		1


	//   ....[15]....
        /*06e4*/ 	.word	0x00000670
        /*06e8*/ 	.word	0x000000ff
        /*06ec*/ 	.word	0x0002a8a0
        /*06f0*/ 	.short	0x0100
        /*06f2*/ 	.byte	0x08
	.zero		1


	//   ....[16]....
        /*06f4*/ 	.word	0x00000680
        /*06f8*/ 	.word	0x000000ff
        /*06fc*/ 	.word	0x0002a898
        /*0700*/ 	.short	0x0100
        /*0702*/ 	.byte	0x08
	.zero		1


	//   ....[17]....
        /*0704*/ 	.word	0x00000690
        /*0708*/ 	.word	0x000000ff
        /*070c*/ 	.word	0x0002a8a8
        /*0710*/ 	.short	0x0100
        /*0712*/ 	.byte	0x08
	.zero		1


	//   ....[18]....
        /*0714*/ 	.word	0x000007d0
        /*0718*/ 	.word	0x000000ff
        /*071c*/ 	.word	0x0002a8b0
        /*0720*/ 	.short	0x0100
        /*0722*/ 	.byte	0x08
	.zero		1


	//   ....[19]....
        /*0724*/ 	.word	0x000007e0
        /*0728*/ 	.word	0x000000ff
        /*072c*/ 	.word	0x0002a8c0
        /*0730*/ 	.short	0x0100
        /*0732*/ 	.byte	0x08
	.zero		1


	//   ....[20]....
        /*0734*/ 	.word	0x000007f0
        /*0738*/ 	.word	0x000000ff
        /*073c*/ 	.word	0x0002a8b8
        /*0740*/ 	.short	0x0100
        /*0742*/ 	.byte	0x08
	.zero		1


	//   ....[21]....
        /*0744*/ 	.word	0x00000800
        /*0748*/ 	.word	0x000000ff
        /*074c*/ 	.word	0x0002a8c8
        /*0750*/ 	.short	0x0100
        /*0752*/ 	.byte	0x08
	.zero		1


	//   ....[22]....
        /*0754*/ 	.word	0x000015f0
        /*0758*/ 	.word	0x000000ff
        /*075c*/ 	.word	0x0002a800
        /*0760*/ 	.short	0x010a
        /*0762*/ 	.byte	0x3a
	.zero		1


	//   ....[23]....
        /*0764*/ 	.word	0x00001680
        /*0768*/ 	.word	0x000000ff
        /*076c*/ 	.word	0x0002a830
        /*0770*/ 	.short	0x010a
        /*0772*/ 	.byte	0x3a
	.zero		1


	//   ....[24]....
        /*0774*/ 	.word	0x000016e0
        /*0778*/ 	.word	0x000000ff
        /*077c*/ 	.word	0x0002a830
        /*0780*/ 	.short	0x010a
        /*0782*/ 	.byte	0x3a
	.zero		1


	//   ....[25]....
        /*0784*/ 	.word	0x000022c0
        /*0788*/ 	.word	0x000000ff
        /*078c*/ 	.word	0x00000000
        /*0790*/ 	.short	0x0101
        /*0792*/ 	.byte	0x04
	.zero		1


	//   ....[26]....
        /*0794*/ 	.word	0x00004a60
        /*0798*/ 	.word	0x000000ff
        /*079c*/ 	.word	0x0002a830
        /*07a0*/ 	.short	0x010a
        /*07a2*/ 	.byte	0x3d
	.zero		1


	//   ....[27]....
        /*07a4*/ 	.word	0x00004aa0
        /*07a8*/ 	.word	0x000000ff
        /*07ac*/ 	.word	0x0002a830
        /*07b0*/ 	.short	0x010a
        /*07b2*/ 	.byte	0x3d
	.zero		1


	//   ....[28]....
        /*07b4*/ 	.word	0x000052f0
        /*07b8*/ 	.word	0x000000ff
        /*07bc*/ 	.word	0x0002a850
        /*07c0*/ 	.short	0x010a
        /*07c2*/ 	.byte	0x0e
	.zero		1


	//   ....[29]....
        /*07c4*/ 	.word	0x00005330
        /*07c8*/ 	.word	0x000000ff
        /*07cc*/ 	.word	0x0002a850
        /*07d0*/ 	.short	0x010a
        /*07d2*/ 	.byte	0x0e
	.zero		1


	//   ....[30]....
        /*07d4*/ 	.word	0x00005a30
        /*07d8*/ 	.word	0x000000ff
        /*07dc*/ 	.word	0x00000000
        /*07e0*/ 	.short	0x0101
        /*07e2*/ 	.byte	0x3d
	.zero		1


	//   ....[31]....
        /*07e4*/ 	.word	0x00007c30
        /*07e8*/ 	.word	0x000000ff
        /*07ec*/ 	.word	0x00000000
        /*07f0*/ 	.short	0x0101
        /*07f2*/ 	.byte	0x0e
	.zero		1


	//   ....[32]....
        /*07f4*/ 	.word	0x00008040
        /*07f8*/ 	.word	0x000000ff
        /*07fc*/ 	.word	0x0002a830
        /*0800*/ 	.short	0x010a
        /*0802*/ 	.byte	0x06
	.zero		1


	//   ....[33]....
        /*0804*/ 	.word	0x00008080
        /*0808*/ 	.word	0x000000ff
        /*080c*/ 	.word	0x0002a830
        /*0810*/ 	.short	0x010a
        /*0812*/ 	.byte	0x06
	.zero		1


	//   ....[34]....
        /*0814*/ 	.word	0x000088d0
        /*0818*/ 	.word	0x000000ff
        /*081c*/ 	.word	0x0002a850
        /*0820*/ 	.short	0x010a
        /*0822*/ 	.byte	0x06
	.zero		1


	//   ....[35]....
        /*0824*/ 	.word	0x00008910
        /*0828*/ 	.word	0x000000ff
        /*082c*/ 	.word	0x0002a850
        /*0830*/ 	.short	0x010a
        /*0832*/ 	.byte	0x06
	.zero		1


	//   ....[36]....
        /*0834*/ 	.word	0x00008ff0
        /*0838*/ 	.word	0x000000ff
        /*083c*/ 	.word	0x00000000
        /*0840*/ 	.short	0x0101
        /*0842*/ 	.byte	0x07
	.zero		1


	//   ....[37]....
        /*0844*/ 	.word	0x0000a060
        /*0848*/ 	.word	0x000000ff
        /*084c*/ 	.word	0x00000000
        /*0850*/ 	.short	0x0101
        /*0852*/ 	.byte	0x06
	.zero		1


	//   ....[38]....
        /*0854*/ 	.word	0x0000a230
        /*0858*/ 	.word	0x000000ff
        /*085c*/ 	.word	0x0002a830
        /*0860*/ 	.short	0x010a
        /*0862*/ 	.byte	0x3b
	.zero		1


	//   ....[39]....
        /*0864*/ 	.word	0x0000a270
        /*0868*/ 	.word	0x000000ff
        /*086c*/ 	.word	0x0002a830
        /*0870*/ 	.short	0x010a
        /*0872*/ 	.byte	0x3b
	.zero		1


	//   ....[40]....
        /*0874*/ 	.word	0x0000aac0
        /*0878*/ 	.word	0x000000ff
        /*087c*/ 	.word	0x0002a850
        /*0880*/ 	.short	0x010a
        /*0882*/ 	.byte	0x0a
	.zero		1


	//   ....[41]....
        /*0884*/ 	.word	0x0000ab00
        /*0888*/ 	.word	0x000000ff
        /*088c*/ 	.word	0x0002a850
        /*0890*/ 	.short	0x010a
        /*0892*/ 	.byte	0x0a
	.zero		1


	//   ....[42]....
        /*0894*/ 	.word	0x0000b1d0
        /*0898*/ 	.word	0x000000ff
        /*089c*/ 	.word	0x00000000
        /*08a0*/ 	.short	0x0101
        /*08a2*/ 	.byte	0x3b
	.zero		1


	//   ....[43]....
        /*08a4*/ 	.word	0x0000d430
        /*08a8*/ 	.word	0x000000ff
        /*08ac*/ 	.word	0x00000000
        /*08b0*/ 	.short	0x0101
        /*08b2*/ 	.byte	0x0a
	.zero		1


	//   ....[44]....
        /*08b4*/ 	.word	0x0000d940
        /*08b8*/ 	.word	0x000000ff
        /*08bc*/ 	.word	0x0002a850
        /*08c0*/ 	.short	0x010a
        /*08c2*/ 	.byte	0x05
	.zero		1


	//   ....[45]....
        /*08c4*/ 	.word	0x0000d980
        /*08c8*/ 	.word	0x000000ff
        /*08cc*/ 	.word	0x0002a850
        /*08d0*/ 	.short	0x010a
        /*08d2*/ 	.byte	0x05
	.zero		1


	//   ....[46]....
        /*08d4*/ 	.word	0x0000df90
        /*08d8*/ 	.word	0x000000ff
        /*08dc*/ 	.word	0x00000000
        /*08e0*/ 	.short	0x0101
        /*08e2*/ 	.byte	0x04
	.zero		1


	//   ....[47]....
        /*08e4*/ 	.word	0x0000ea00
        /*08e8*/ 	.word	0x000000ff
        /*08ec*/ 	.word	0x00000000
        /*08f0*/ 	.short	0x0101
        /*08f2*/ 	.byte	0x04
	.zero		1


	//   ....[48]....
        /*08f4*/ 	.word	0x00010ef0
        /*08f8*/ 	.word	0x000000ff
        /*08fc*/ 	.word	0x0002a840
        /*0900*/ 	.short	0x010a
        /*0902*/ 	.byte	0x2e
	.zero		1


	//   ....[49]....
        /*0904*/ 	.word	0x000114d0
        /*0908*/ 	.word	0x000000ff
        /*090c*/ 	.word	0x0002a830
        /*0910*/ 	.short	0x0107
        /*0912*/ 	.byte	0x2e
	.zero		1


	//   ....[50]....
        /*0914*/ 	.word	0x00011540
        /*0918*/ 	.word	0x000000ff
        /*091c*/ 	.word	0x0002a830
        /*0920*/ 	.short	0x0101
        /*0922*/ 	.byte	0x2e
	.zero		1


	//   ....[51]....
        /*0924*/ 	.word	0x00011ee0
        /*0928*/ 	.word	0x000000ff
        /*092c*/ 	.word	0x0002a800
        /*0930*/ 	.short	0x0107
        /*0932*/ 	.byte	0x2e
	.zero		1


	//   ....[52]....
        /*0934*/ 	.word	0x00011f40
        /*0938*/ 	.word	0x000000ff
        /*093c*/ 	.word	0x0002a800
        /*0940*/ 	.short	0x0101
        /*0942*/ 	.byte	0x2e
	.zero		1


	//   ....[53]....
        /*0944*/ 	.word	0x00011f60
        /*0948*/ 	.word	0x000000ff
        /*094c*/ 	.word	0x0002a820
        /*0950*/ 	.short	0x010a
        /*0952*/ 	.byte	0x2e
	.zero		1


	//   ....[54]....
        /*0954*/ 	.word	0x000122c0
        /*0958*/ 	.word	0x00000008
        /*095c*/ 	.word	0x0002a840
        /*0960*/ 	.short	0x010a
        /*0962*/ 	.byte	0x3f
	.zero		1


	//   ....[55]....
        /*0964*/ 	.word	0x000127d0
        /*0968*/ 	.word	0x00000008
        /*096c*/ 	.word	0x0002a830
        /*0970*/ 	.short	0x0107
        /*0972*/ 	.byte	0x3f
	.zero		1


	//   ....[56]....
        /*0974*/ 	.word	0x00012880
        /*0978*/ 	.word	0x00000008
        /*097c*/ 	.word	0x0002a830
        /*0980*/ 	.short	0x0101
        /*0982*/ 	.byte	0x3f
	.zero		1


	//   ....[57]....
        /*0984*/ 	.word	0x000128e0
        /*0988*/ 	.word	0x00000004
        /*098c*/ 	.word	0x0002a860
        /*0990*/ 	.short	0x010a
        /*0992*/ 	.byte	0x3f
	.zero		1


	//   ....[58]....
        /*0994*/ 	.word	0x00012ce0
        /*0998*/ 	.word	0x00000004
        /*099c*/ 	.word	0x0002a850
        /*09a0*/ 	.short	0x0107
        /*09a2*/ 	.byte	0x3f
	.zero		1


	//   ....[59]....
        /*09a4*/ 	.word	0x00012e30
        /*09a8*/ 	.word	0x00000004
        /*09ac*/ 	.word	0x0002a850
        /*09b0*/ 	.short	0x0101
        /*09b2*/ 	.byte	0x3f
	.zero		1


	//   ....[60]....
        /*09b4*/ 	.word	0x00012fc0
        /*09b8*/ 	.word	0x00000000
        /*09bc*/ 	.word	0x0002a860
        /*09c0*/ 	.short	0x010a
        /*09c2*/ 	.byte	0x3f
	.zero		1


	//   ....[61]....
        /*09c4*/ 	.word	0x00013400
        /*09c8*/ 	.word	0x00000000
        /*09cc*/ 	.word	0x0002a850
        /*09d0*/ 	.short	0x0107
        /*09d2*/ 	.byte	0x3f
	.zero		1


	//   ....[62]....
        /*09d4*/ 	.word	0x000134b0
        /*09d8*/ 	.word	0x00000000
        /*09dc*/ 	.word	0x0002a850
        /*09e0*/ 	.short	0x0101
        /*09e2*/ 	.byte	0x3f
	.zero		1


	//   ....[63]....
        /*09e4*/ 	.word	0x00013550
        /*09e8*/ 	.word	0x00000007
        /*09ec*/ 	.word	0x0002a820
        /*09f0*/ 	.short	0x010a
        /*09f2*/ 	.byte	0x3f
	.zero		1


	//   ....[64]....
        /*09f4*/ 	.word	0x000136d0
        /*09f8*/ 	.word	0x00000005
        /*09fc*/ 	.word	0x0002a840
        /*0a00*/ 	.short	0x010a
        /*0a02*/ 	.byte	0x3f
	.zero		1


	//   ....[65]....
        /*0a04*/ 	.word	0x00013770
        /*0a08*/ 	.word	0x00000007
        /*0a0c*/ 	.word	0x0002a840
        /*0a10*/ 	.short	0x010a
        /*0a12*/ 	.byte	0x3f
	.zero		1


	//   ....[66]....
        /*0a14*/ 	.word	0x000137b0
        /*0a18*/ 	.word	0x00000005
        /*0a1c*/ 	.word	0x0002a860
        /*0a20*/ 	.short	0x010a
        /*0a22*/ 	.byte	0x3f
	.zero		1


	//   ....[67]....
        /*0a24*/ 	.word	0x000137f0
        /*0a28*/ 	.word	0x00000007
        /*0a2c*/ 	.word	0x0002a860
        /*0a30*/ 	.short	0x010a
        /*0a32*/ 	.byte	0x3f
	.zero		1


	//   ....[68]....
        /*0a34*/ 	.word	0x00013860
        /*0a38*/ 	.word	0x00000003
        /*0a3c*/ 	.word	0x0002a800
        /*0a40*/ 	.short	0x010a
        /*0a42*/ 	.byte	0x3f
	.zero		1


	//   ....[69]....
        /*0a44*/ 	.word	0x000138c0
        /*0a48*/ 	.word	0x00000003
        /*0a4c*/ 	.word	0x0002a830
        /*0a50*/ 	.short	0x010a
        /*0a52*/ 	.byte	0x3f
	.zero		1


	//   ....[70]....
        /*0a54*/ 	.word	0x00013920
        /*0a58*/ 	.word	0x0000000c
        /*0a5c*/ 	.word	0x0002a830
        /*0a60*/ 	.short	0x010a
        /*0a62*/ 	.byte	0x3f
	.zero		1


	//   ....[71]....
        /*0a64*/ 	.word	0x00013980
        /*0a68*/ 	.word	0x0000000b
        /*0a6c*/ 	.word	0x0002a850
        /*0a70*/ 	.short	0x010a
        /*0a72*/ 	.byte	0x3f
	.zero		1


	//   ....[72]....
        /*0a74*/ 	.word	0x000139e0
        /*0a78*/ 	.word	0x0000000c
        /*0a7c*/ 	.word	0x0002a830
        /*0a80*/ 	.short	0x010a
        /*0a82*/ 	.byte	0x3f
	.zero		1


	//   ....[73]....
        /*0a84*/ 	.word	0x00013a40
        /*0a88*/ 	.word	0x0000000b
        /*0a8c*/ 	.word	0x0002a850
        /*0a90*/ 	.short	0x010a
        /*0a92*/ 	.byte	0x3f
	.zero		1


	//   ....[74]....
        /*0a94*/ 	.word	0x00013aa0
        /*0a98*/ 	.word	0x0000000c
        /*0a9c*/ 	.word	0x0002a830
        /*0aa0*/ 	.short	0x010a
        /*0aa2*/ 	.byte	0x3f
	.zero		1


	//   ....[75]....
        /*0aa4*/ 	.word	0x00013b00
        /*0aa8*/ 	.word	0x0000000b
        /*0aac*/ 	.word	0x0002a850
        /*0ab0*/ 	.short	0x010a
        /*0ab2*/ 	.byte	0x3f
	.zero		1


	//   ....[76]....
        /*0ab4*/ 	.word	0x00013b60
        /*0ab8*/ 	.word	0x00000000
        /*0abc*/ 	.word	0x0002a850
        /*0ac0*/ 	.short	0x010a
        /*0ac2*/ 	.byte	0x3f
	.zero		1


	//   ....[77]....
        /*0ac4*/ 	.word	0x00013c40
        /*0ac8*/ 	.word	0x00000003
        /*0acc*/ 	.word	0x0002a840
        /*0ad0*/ 	.short	0x010a
        /*0ad2*/ 	.byte	0x3f
	.zero		1


	//   ....[78]....
        /*0ad4*/ 	.word	0x00014e50
        /*0ad8*/ 	.word	0x00000003
        /*0adc*/ 	.word	0x0002a820
        /*0ae0*/ 	.short	0x010a
        /*0ae2*/ 	.byte	0x3f
	.zero		1


	//   ....[79]....
        /*0ae4*/ 	.word	0x00014ea0
        /*0ae8*/ 	.word	0x00000008
        /*0aec*/ 	.word	0x0002a840
        /*0af0*/ 	.short	0x010a
        /*0af2*/ 	.byte	0x3f
	.zero		1


	//   ....[80]....
        /*0af4*/ 	.word	0x000155e0
        /*0af8*/ 	.word	0x00000004
        /*0afc*/ 	.word	0x0002a860
        /*0b00*/ 	.short	0x010a
        /*0b02*/ 	.byte	0x3f
	.zero		1


	//   ....[81]....
        /*0b04*/ 	.word	0x00015e50
        /*0b08*/ 	.word	0x00000000
        /*0b0c*/ 	.word	0x0002a860
        /*0b10*/ 	.short	0x010a
        /*0b12*/ 	.byte	0x3f
	.zero		1


	//   ....[82]....
        /*0b14*/ 	.word	0x00016670
        /*0b18*/ 	.word	0x00000007
        /*0b1c*/ 	.word	0x0002a820
        /*0b20*/ 	.short	0x010a
        /*0b22*/ 	.byte	0x3f
	.zero		1


	//   ....[83]....
        /*0b24*/ 	.word	0x00016810
        /*0b28*/ 	.word	0x00000005
        /*0b2c*/ 	.word	0x0002a840
        /*0b30*/ 	.short	0x010a
        /*0b32*/ 	.byte	0x3f
	.zero		1


	//   ....[84]....
        /*0b34*/ 	.word	0x00016860
        /*0b38*/ 	.word	0x00000007
        /*0b3c*/ 	.word	0x0002a840
        /*0b40*/ 	.short	0x010a
        /*0b42*/ 	.byte	0x3f
	.zero		1


	//   ....[85]....
        /*0b44*/ 	.word	0x000168b0
        /*0b48*/ 	.word	0x00000005
        /*0b4c*/ 	.word	0x0002a860
        /*0b50*/ 	.short	0x010a
        /*0b52*/ 	.byte	0x3f
	.zero		1


	//----- nvinfo : EIATTR_NUM_MBARRIERS
	.align		4
.L_422:
        /*0b54*/ 	.byte	0x03, 0x38
        /*0b56*/ 	.short	0x0016


	//----- nvinfo : EIATTR_EXIT_INSTR_OFFSETS
	.align		4
        /*0b58*/ 	.byte	0x04, 0x1c
        /*0b5a*/ 	.short	(.L_424 - .L_423)


	//   ....[0]....
.L_423:
        /*0b5c*/ 	.word	0x00013840


	//----- nvinfo : EIATTR_MAX_THREADS
	.align		4
.L_424:
        /*0b60*/ 	.byte	0x04, 0x05
        /*0b62*/ 	.short	(.L_426 - .L_425)
.L_425:
        /*0b64*/ 	.word	0x00000180
        /*0b68*/ 	.word	0x00000001
        /*0b6c*/ 	.word	0x00000001


	//----- nvinfo : EIATTR_CRS_STACK_SIZE
	.align		4
.L_426:
        /*0b70*/ 	.byte	0x04, 0x1e
        /*0b72*/ 	.short	(.L_428 - .L_427)
.L_427:
        /*0b74*/ 	.word	0x00000000


	//----- nvinfo : EIATTR_CBANK_PARAM_SIZE
	.align		4
.L_428:
        /*0b78*/ 	.byte	0x03, 0x19
        /*0b7a*/ 	.short	0x0a70


	//----- nvinfo : EIATTR_PARAM_CBANK
	.align		4
        /*0b7c*/ 	.byte	0x04, 0x0a
        /*0b7e*/ 	.short	(.L_430 - .L_429)
	.align		4
.L_429:
        /*0b80*/ 	.word	index@(.nv.constant0._ZN7cutlass13device_kernelIN5flash11enable_sm90INS1_16FlashAttnFwdSm90INS1_25CollectiveMainloopFwdSm90ILi2EN4cute5tupleIJNS5_1CILi1EEES8_S8_EEENS6_IJNS7_ILi128EEENS7_ILi96EEENS7_ILi192EEEEEELi128ENS_10bfloat16_tEfNS_4arch4Sm90ELb0ELb1ELb1ELb0ELb1ELb0ELb0ELb1ELb1ELb1ELb1ELb0EEENS1_21CollectiveEpilogueFwdINS6_IJSA_SA_SB_EEES9_SE_SG_Li256ELb0ELb1ELb1ELb0EEENS1_19SingleTileSchedulerILb0ELb1ELb1ELi128EEEEEEEEEvNT_6ParamsE)
        /*0b84*/ 	.short	0x0210
        /*0b86*/ 	.short	0x0a70


	//----- nvinfo : EIATTR_SW_WAR
	.align		4
.L_430:
        /*0b88*/ 	.byte	0x04, 0x36
        /*0b8a*/ 	.short	(.L_432 - .L_431)
.L_431:
        /*0b8c*/ 	.word	0x00000008
.L_432:


//--------------------- .nv.info._ZN7cutlass13device_kernelIN5flash11enable_sm90INS1_16FlashAttnFwdSm90INS1_25CollectiveMainloopFwdSm90ILi2EN4cute5tupleIJNS5_1CILi1EEES8_S8_EEENS6_IJNS7_ILi128EEENS7_ILi96EEENS7_ILi192EEEEEELi128ENS_10bfloat16_tEfNS_4arch4Sm90ELb0ELb1ELb1ELb1ELb1ELb0ELb0ELb1ELb1ELb1ELb1ELb0EEENS1_21CollectiveEpilogueFwdINS6_IJSA_SA_SB_EEES9_SE_SG_Li256ELb1ELb1ELb1ELb0EEENS1_36VarlenDynamicPersistentTileSchedulerILi128ELi96ELi256ELi128ELb1ELb1ELb1ELb1ELb0ELb1EEEEEEEEEvNT_6ParamsE --------------------------
	.section	.nv.info._ZN7cutlass13device_kernelIN5flash11enable_sm90INS1_16FlashAttnFwdSm90INS1_25CollectiveMainloopFwdSm90ILi2EN4cute5tupleIJNS5_1CILi1EEES8_S8_EEENS6_IJNS7_ILi128EEENS7_ILi96EEENS7_ILi192EEEEEELi128ENS_10bfloat16_tEfNS_4arch4Sm90ELb0ELb1ELb1ELb1ELb1ELb0ELb0ELb1ELb1ELb1ELb1ELb0EEENS1_21CollectiveEpilogueFwdINS6_IJSA_SA_SB_EEES9_SE_SG_Li256ELb1ELb1ELb1ELb0EEENS1_36VarlenDynamicPersistentTileSchedulerILi128ELi96ELi256ELi128ELb1ELb1ELb1ELb1ELb0ELb1EEEEEEEEEvNT_6ParamsE,"",@"SHT_CUDA_INFO"
	.sectionflags	@""
	.align	4


	//----- nvinfo : EIATTR_CUDA_API_VERSION
	.align		4
        /*0000*/ 	.byte	0x04, 0x37
        /*0002*/ 	.short	(.L_434 - .L_433)
.L_433:
        /*0004*/ 	.word	0x00000082


	//----- nvinfo : EIATTR_KPARAM_INFO
	.align		4
.L_434:
        /*0008*/ 	.byte	0x04, 0x17
        /*000a*/ 	.short	(.L_436 - .L_435)
.L_435:
        /*000c*/ 	.word	0x00000000
        /*0010*/ 	.short	0x0000
        /*0012*/ 	.short	0x0070
        /*0014*/ 	.byte	0x00, 0xf0, 0x01, 0x2a


	//----- nvinfo : EIATTR_SPARSE_MMA_MASK
	.align		4
.L_436:
        /*0018*/ 	.byte	0x03, 0x50
        /*001a*/ 	.short	0x0000


	//----- nvinfo : EIATTR_MAXREG_COUNT
	.align		4
        /*001c*/ 	.byte	0x03, 0x1b
        /*001e*/ 	.short	0x00a8


	//----- nvinfo : EIATTR_NUM_BARRIERS
	.align		4
        /*0020*/ 	.byte	0x02, 0x4c
        /*0022*/ 	.byte	0x09
	.zero		1


	//----- nvinfo : EIATTR_EXTERNS
	.align		4
        /*0024*/ 	.byte	0x04, 0x0f
        /*0026*/ 	.short	(.L_438 - .L_437)


	//   ....[0]....
	.align		4
.L_437:
        /*0028*/ 	.word	index@(__assertfail)


	//----- nvinfo : EIATTR_ANNOTATIONS
	.align		4
.L_438:
        /*002c*/ 	.byte	0x04, 0x55
        /*002e*/ 	.short	(.L_440 - .L_439)


	//   ....[0]....
.L_439:
        /* <DEDUP_REMOVED lines=9> */


	//----- nvinfo : EIATTR_MERCURY_ISA_VERSION
	.align		4
.L_440:
        /*00a8*/ 	.byte	0x03, 0x5f
        /*00aa*/ 	.short	0x0101


	//----- nvinfo : EIATTR_UNUSED_LOAD_BYTE_OFFSET
	.align		4
        /*00ac*/ 	.byte	0x04, 0x44
        /*00ae*/ 	.short	(.L_442 - .L_441)


	//   ....[0]....
.L_441:
        /*00b0*/ 	.word	0x00000950
        /*00b4*/ 	.word	0x0000fff0


	//   ....[1]....
        /*00b8*/ 	.word	0x0000eeb0
        /*00bc*/ 	.word	0x0000fff0


	//----- nvinfo : EIATTR_INT_WARP_WIDE_INSTR_OFFSETS
	.align		4
.L_442:
        /*00c0*/ 	.byte	0x04, 0x31
        /*00c2*/ 	.short	(.L_444 - .L_443)


	//   ....[0]....
.L_443:
        /*00c4*/ 	.word	0x000000c0


	//   ....[1]....
        /*00c8*/ 	.word	0x000000d0


	//   ....[2]....
        /*00cc*/ 	.word	0x00000170


	//   ....[3]....
        /*00d0*/ 	.word	0x00013b80


	//   ....[4]....
        /*00d4*/ 	.word	0x00013c10


	//   ....[5]....
        /*00d8*/ 	.word	0x00016a40


	//   ....[6]....
        /*00dc*/ 	.word	0x00016ad0


	//----- nvinfo : EIATTR_COOP_GROUP_MASK_REGIDS
	.align		4
.L_444:
        /*00e0*/ 	.byte	0x04, 0x29
        /*00e2*/ 	.short	(.L_446 - .L_445)


	//   ....[0]....
.L_445:
        /*00e4*/ 	.word	0xffffffff


	//   ....[1]....
        /*00e8*/ 	.word	0xffffffff


	//   ....[2]....
        /*00ec*/ 	.word	0xffffffff


	//   ....[3]....
        /*00f0*/ 	.word	0xffffffff


	//   ....[4]....
        /*00f4*/ 	.word	0xffffffff


	//   ....[5]....
        /*00f8*/ 	.word	0xffffffff


	//   ....[6]....
        /*00fc*/ 	.word	0xffffffff


	//   ....[7]....
        /*0100*/ 	.word	0xffffffff


	//   ....[8]....
        /*0104*/ 	.word	0xffffffff


	//   ....[9]....
        /*0108*/ 	.word	0xffffffff


	//   ....[10]....
        /*010c*/ 	.word	0xffffffff


	//   ....[11]....
        /*0110*/ 	.word	0xffffffff


	//   ....[12]....
        /*0114*/ 	.word	0xffffffff


	//   ....[13]....
        /*0118*/ 	.word	0xffffffff


	//   ....[14]....
        /*011c*/ 	.word	0xffffffff


	//   ....[15]....
        /*0120*/ 	.word	0xffffffff


	//   ....[16]....
        /*0124*/ 	.word	0xffffffff


	//   ....[17]....
        /*0128*/ 	.word	0xffffffff


	//   ....[18]....
        /*012c*/ 	.word	0xffffffff


	//   ....[19]....
        /*0130*/ 	.word	0xffffffff


	//   ....[20]....
        /*0134*/ 	.word	0xffffffff


	//   ....[21]....
        /*0138*/ 	.word	0xffffffff


	//   ....[22]....
        /*013c*/ 	.word	0xffffffff


	//   ....[23]....
        /*0140*/ 	.word	0xffffffff


	//   ....[24]....
        /*0144*/ 	.word	0xffffffff


	//   ....[25]....
        /*0148*/ 	.word	0xffffffff


	//   ....[26]....
        /*014c*/ 	.word	0xffffffff


	//   ....[27]....
        /*0150*/ 	.word	0xffffffff


	//   ....[28]....
        /*0154*/ 	.word	0xffffffff


	//   ....[29]....
        /*0158*/ 	.word	0xffffffff


	//   ....[30]....
        /*015c*/ 	.word	0xffffffff


	//   ....[31]....
        /*0160*/ 	.word	0xffffffff


	//   ....[32]....
        /*0164*/ 	.word	0xffffffff


	//   ....[33]....
        /*0168*/ 	.word	0xffffffff


	//   ....[34]....
        /*016c*/ 	.word	0xffffffff


	//   ....[35]....
        /*0170*/ 	.word	0xffffffff


	//   ....[36]....
        /*0174*/ 	.word	0xffffffff


	//   ....[37]....
        /*0178*/ 	.word	0xffffffff


	//   ....[38]....
        /*017c*/ 	.word	0xffffffff


	//   ....[39]....
        /*0180*/ 	.word	0xffffffff


	//   ....[40]....
        /*0184*/ 	.word	0xffffffff


	//   ....[41]....
        /*0188*/ 	.word	0xffffffff


	//   ....[42]....
        /*018c*/ 	.word	0xffffffff


	//   ....[43]....
        /*0190*/ 	.word	0xffffffff


	//   ....[44]....
        /*0194*/ 	.word	0xffffffff


	//   ....[45]....
        /*0198*/ 	.word	0xffffffff


	//   ....[46]....
        /*019c*/ 	.word	0xffffffff


	//   ....[47]....
        /*01a0*/ 	.word	0xffffffff


	//   ....[48]....
        /*01a4*/ 	.word	0xffffffff


	//   ....[49]....
        /*01a8*/ 	.word	0xffffffff


	//   ....[50]....
        /*01ac*/ 	.word	0xffffffff


	//   ....[51]....
        /*01b0*/ 	.word	0xffffffff


	//   ....[52]....
        /*01b4*/ 	.word	0xffffffff


	//   ....[53]....
        /*01b8*/ 	.word	0xffffffff


	//   ....[54]....
        /*01bc*/ 	.word	0xffffffff


	//   ....[55]....
        /*01c0*/ 	.word	0xffffffff


	//   ....[56]....
        /*01c4*/ 	.word	0xffffffff


	//   ....[57]....
        /*01c8*/ 	.word	0xffffffff


	//   ....[58]....
        /*01cc*/ 	.word	0xffffffff


	//   ....[59]....
        /*01d0*/ 	.word	0xffffffff


	//   ....[60]....
        /*01d4*/ 	.word	0xffffffff


	//   ....[61]....
        /*01d8*/ 	.word	0xffffffff


	//   ....[62]....
        /*01dc*/ 	.word	0xffffffff


	//   ....[63]....
        /*01e0*/ 	.word	0xffffffff


	//   ....[64]....
        /*01e4*/ 	.word	0xffffffff


	//   ....[65]....
        /*01e8*/ 	.word	0xffffffff


	//   ....[66]....
        /*01ec*/ 	.word	0xffffffff


	//   ....[67]....
        /*01f0*/ 	.word	0xffffffff


	//   ....[68]....
        /*01f4*/ 	.word	0xffffffff


	//   ....[69]....
        /*01f8*/ 	.word	0xffffffff


	//   ....[70]....
        /*01fc*/ 	.word	0xffffffff


	//   ....[71]....
        /*0200*/ 	.word	0xffffffff


	//   ....[72]....
        /*0204*/ 	.word	0xffffffff


	//   ....[73]....
        /*0208*/ 	.word	0xffffffff


	//   ....[74]....
        /*020c*/ 	.word	0xffffffff


	//   ....[75]....
        /*0210*/ 	.word	0xffffffff


	//   ....[76]....
        /*0214*/ 	.word	0xffffffff


	//   ....[77]....
        /*0218*/ 	.word	0xffffffff


	//   ....[78]....
        /*021c*/ 	.word	0xffffffff


	//   ....[79]....
        /*0220*/ 	.word	0xffffffff


	//   ....[80]....
        /*0224*/ 	.word	0xffffffff


	//   ....[81]....
        /*0228*/ 	.word	0xffffffff


	//   ....[82]....
        /*022c*/ 	.word	0xffffffff


	//   ....[83]....
        /*0230*/ 	.word	0xffffffff


	//   ....[84]....
        /*0234*/ 	.word	0xffffffff


	//   ....[85]....
        /*0238*/ 	.word	0xffffffff


	//   ....[86]....
        /*023c*/ 	.word	0xffffffff


	//   ....[87]....
        /*0240*/ 	.word	0xffffffff


	//   ....[88]....
        /*0244*/ 	.word	0xffffffff


	//   ....[89]....
        /*0248*/ 	.word	0xffffffff


	//   ....[90]....
        /*024c*/ 	.word	0xffffffff


	//   ....[91]....
        /*0250*/ 	.word	0xffffffff


	//   ....[92]....
        /*0254*/ 	.word	0xffffffff


	//   ....[93]....
        /*0258*/ 	.word	0xffffffff


	//   ....[94]....
        /*025c*/ 	.word	0xffffffff


	//   ....[95]....
        /*0260*/ 	.word	0xffffffff


	//   ....[96]....
        /*0264*/ 	.word	0xffffffff


	//   ....[97]....
        /*0268*/ 	.word	0xffffffff


	//   ....[98]....
        /*026c*/ 	.word	0xffffffff


	//   ....[99]....
        /*0270*/ 	.word	0xffffffff


	//   ....[100]....
        /*0274*/ 	.word	0xffffffff


	//   ....[101]....
        /*0278*/ 	.word	0xffffffff


	//   ....[102]....
        /*027c*/ 	.word	0xffffffff


	//   ....[103]....
        /*0280*/ 	.word	0xffffffff


	//   ....[104]....
        /*0284*/ 	.word	0xffffffff


	//   ....[105]....
        /*0288*/ 	.word	0xffffffff


	//   ....[106]....
        /*028c*/ 	.word	0xffffffff


	//   ....[107]....
        /*0290*/ 	.word	0xffffffff


	//   ....[108]....
        /*0294*/ 	.word	0xffffffff


	//   ....[109]....
        /*0298*/ 	.word	0xffffffff


	//   ....[110]....
        /*029c*/ 	.word	0xffffffff


	//   ....[111]....
        /*02a0*/ 	.word	0xffffffff


	//   ....[112]....
        /*02a4*/ 	.word	0xffffffff


	//   ....[113]....
        /*02a8*/ 	.word	0xffffffff


	//   ....[114]....
        /*02ac*/ 	.word	0xffffffff


	//   ....[115]....
        /*02b0*/ 	.word	0xffffffff


	//   ....[116]....
        /*02b4*/ 	.word	0xffffffff


	//   ....[117]....
        /*02b8*/ 	.word	0xffffffff


	//   ....[118]....
        /*02bc*/ 	.word	0xffffffff


	//   ....[119]....
        /*02c0*/ 	.word	0xffffffff


	//   ....[120]....
        /*02c4*/ 	.word	0xffffffff


	//   ....[121]....
        /*02c8*/ 	.word	0xffffffff


	//   ....[122]....
        /*02cc*/ 	.word	0xffffffff


	//   ....[123]....
        /*02d0*/ 	.word	0xffffffff


	//   ....[124]....
        /*02d4*/ 	.word	0xffffffff


	//   ....[125]....
        /*02d8*/ 	.word	0xffffffff


	//   ....[126]....
        /*02dc*/ 	.word	0xffffffff


	//   ....[127]....
        /*02e0*/ 	.word	0xffffffff


	//   ....[128]....
        /*02e4*/ 	.word	0xffffffff


	//   ....[129]....
        /*02e8*/ 	.word	0xffffffff


	//   ....[130]....
        /*02ec*/ 	.word	0xffffffff


	//   ....[131]....
        /*02f0*/ 	.word	0xffffffff


	//   ....[132]....
        /*02f4*/ 	.word	0xffffffff


	//   ....[133]....
        /*02f8*/ 	.word	0xffffffff


	//   ....[134]....
        /*02fc*/ 	.word	0xffffffff


	//   ....[135]....
        /*0300*/ 	.word	0xffffffff


	//   ....[136]....
        /*0304*/ 	.word	0xffffffff


	//   ....[137]....
        /*0308*/ 	.word	0xffffffff


	//   ....[138]....
        /*030c*/ 	.word	0xffffffff


	//   ....[139]....
        /*0310*/ 	.word	0xffffffff


	//   ....[140]....
        /*0314*/ 	.word	0xffffffff


	//   ....[141]....
        /*0318*/ 	.word	0xffffffff


	//   ....[142]....
        /*031c*/ 	.word	0xffffffff


	//   ....[143]....
        /*0320*/ 	.word	0xffffffff


	//   ....[144]....
        /*0324*/ 	.word	0xffffffff


	//   ....[145]....
        /*0328*/ 	.word	0xffffffff


	//   ....[146]....
        /*032c*/ 	.word	0xffffffff


	//   ....[147]....
        /*0330*/ 	.word	0xffffffff


	//   ....[148]....
        /*0334*/ 	.word	0xffffffff


	//   ....[149]....
        /*0338*/ 	.word	0xffffffff


	//   ....[150]....
        /*033c*/ 	.word	0xffffffff


	//   ....[151]....
        /*0340*/ 	.word	0xffffffff


	//   ....[152]....
        /*0344*/ 	.word	0xffffffff


	//   ....[153]....
        /*0348*/ 	.word	0xffffffff


	//   ....[154]....
        /*034c*/ 	.word	0xffffffff


	//   ....[155]....
        /*0350*/ 	.word	0xffffffff


	//   ....[156]....
        /*0354*/ 	.word	0xffffffff


	//   ....[157]....
        /*0358*/ 	.word	0x0500000f


	//   ....[158]....
        /*035c*/ 	.word	0x0500000f


	//   ....[159]....
        /*0360*/ 	.word	0x0500000f


	//   ....[160]....
        /*0364*/ 	.word	0x0500000f


	//   ....[161]....
        /*0368*/ 	.word	0x0500000f


	//   ....[162]....
        /*036c*/ 	.word	0x0500000f


	//   ....[163]....
        /*0370*/ 	.word	0x0500000f


	//   ....[164]....
        /*0374*/ 	.word	0x0500000f


	//   ....[165]....
        /*0378*/ 	.word	0x0500000f


	//   ....[166]....
        /*037c*/ 	.word	0x0500000f


	//   ....[167]....
        /*0380*/ 	.word	0x0500000f


	//   ....[168]....
        /*0384*/ 	.word	0x0500000f


	//   ....[169]....
        /*0388*/ 	.word	0x0500000f


	//   ....[170]....
        /*038c*/ 	.word	0x0500000f


	//   ....[171]....
        /*0390*/ 	.word	0x0500000f


	//   ....[172]....
        /*0394*/ 	.word	0x0500000f


	//   ....[173]....
        /*0398*/ 	.word	0x0500000f


	//   ....[174]....
        /*039c*/ 	.word	0x0500000f


	//   ....[175]....
        /*03a0*/ 	.word	0x0500000f


	//   ....[176]....
        /*03a4*/ 	.word	0x0500000f


	//   ....[177]....
        /*03a8*/ 	.word	0x0500000f


	//   ....[178]....
        /*03ac*/ 	.word	0x0500000f


	//   ....[179]....
        /*03b0*/ 	.word	0x0500000f


	//   ....[180]....
        /*03b4*/ 	.word	0x0500000f


	//   ....[181]....
        /*03b8*/ 	.word	0x0500000f


	//   ....[182]....
        /*03bc*/ 	.word	0x0500000f


	//   ....[183]....
        /*03c0*/ 	.word	0x0500000f


	//   ....[184]....
        /*03c4*/ 	.word	0x0500000f


	//   ....[185]....
        /*03c8*/ 	.word	0x0500000f


	//   ....[186]....
        /*03cc*/ 	.word	0x0500000f


	//   ....[187]....
        /*03d0*/ 	.word	0x0500000f


	//   ....[188]....
        /*03d4*/ 	.word	0x0500000f


	//   ....[189]....
        /*03d8*/ 	.word	0x0500000f


	//   ....[190]....
        /*03dc*/ 	.word	0x0500000f


	//   ....[191]....
        /*03e0*/ 	.word	0x0500000f


	//   ....[192]....
        /*03e4*/ 	.word	0x0500000f


	//   ....[193]....
        /*03e8*/ 	.word	0x0500000f


	//   ....[194]....
        /*03ec*/ 	.word	0x0500000f


	//   ....[195]....
        /*03f0*/ 	.word	0x0500000f


	//   ....[196]....
        /*03f4*/ 	.word	0x0500000f


	//   ....[197]....
        /*03f8*/ 	.word	0x0500000f


	//   ....[198]....
        /*03fc*/ 	.word	0x0500000f


	//   ....[199]....
        /*0400*/ 	.word	0x0500000f


	//   ....[200]....
        /*0404*/ 	.word	0x0500000f


	//   ....[201]....
        /*0408*/ 	.word	0x0500000f


	//   ....[202]....
        /*040c*/ 	.word	0x0500000f


	//   ....[203]....
        /*0410*/ 	.word	0x0500000f


	//   ....[204]....
        /*0414*/ 	.word	0x0500000f


	//   ....[205]....
        /*0418*/ 	.word	0x0500000f


	//   ....[206]....
        /*041c*/ 	.word	0x0500000f


	//   ....[207]....
        /*0420*/ 	.word	0x0500000f


	//   ....[208]....
        /*0424*/ 	.word	0x0500000f


	//   ....[209]....
        /*0428*/ 	.word	0x0500000f


	//   ....[210]....
        /*042c*/ 	.word	0x0500000f


	//   ....[211]....
        /*0430*/ 	.word	0x0500000f


	//   ....[212]....
        /*0434*/ 	.word	0x0500000f


	//   ....[213]....
        /*0438*/ 	.word	0x0500000f


	//   ....[214]....
        /*043c*/ 	.word	0x0500000f


	//   ....[215]....
        /*0440*/ 	.word	0x0500000f


	//   ....[216]....
        /*0444*/ 	.word	0x0500000f


	//   ....[217]....
        /*0448*/ 	.word	0x0500000f


	//   ....[218]....
        /*044c*/ 	.word	0x0500000f


	//   ....[219]....
        /*0450*/ 	.word	0x0500000f


	//   ....[220]....
        /*0454*/ 	.word	0x0500000f


	//   ....[221]....
        /*0458*/ 	.word	0x0500000f


	//   ....[222]....
        /*045c*/ 	.word	0x0500000f


	//   ....[223]....
        /*0460*/ 	.word	0x0500000f


	//   ....[224]....
        /*0464*/ 	.word	0x0500000f


	//   ....[225]....
        /*0468*/ 	.word	0x0500000f


	//   ....[226]....
        /*046c*/ 	.word	0x0500000f


	//   ....[227]....
        /*0470*/ 	.word	0x0500000f


	//   ....[228]....
        /*0474*/ 	.word	0x0500000f


	//   ....[229]....
        /*0478*/ 	.word	0x0500000f


	//   ....[230]....
        /*047c*/ 	.word	0x0500000f


	//   ....[231]....
        /*0480*/ 	.word	0x0500000f


	//   ....[232]....
        /*0484*/ 	.word	0x0500000f


	//   ....[233]....
        /*0488*/ 	.word	0x0500000f


	//   ....[234]....
        /*048c*/ 	.word	0x0500000f


	//   ....[235]....
        /*0490*/ 	.word	0x0500000f


	//   ....[236]....
        /*0494*/ 	.word	0x0500000f


	//   ....[237]....
        /*0498*/ 	.word	0x0500000f


	//   ....[238]....
        /*049c*/ 	.word	0x0500000f


	//   ....[239]....
        /*04a0*/ 	.word	0x0500000f


	//   ....[240]....
        /*04a4*/ 	.word	0x0500000f


	//----- nvinfo : EIATTR_COOP_GROUP_INSTR_OFFSETS
	.align		4
.L_446:
        /*04a8*/ 	.byte	0x04, 0x28
        /*04aa*/ 	.short	(.L_448 - .L_447)


	//   ....[0]....
.L_447:
        /*04ac*/ 	.word	0x00000070


	//   ....[1]....
        /*04b0*/ 	.word	0x000000b0


	//   ....[2]....
        /*04b4*/ 	.word	0x000002d0


	//   ....[3]....
        /*04b8*/ 	.word	0x00000430


	//   ....[4]....
        /*04bc*/ 	.word	0x00000550


	//   ....[5]....
        /*04c0*/ 	.word	0x000006b0


	//   ....[6]....
        /*04c4*/ 	.word	0x00001dd0


	//   ....[7]....
        /*04c8*/ 	.word	0x000029d0


	//   ....[8]....
        /*04cc*/ 	.word	0x000037e0


	//   ....[9]....
        /*04d0*/ 	.word	0x00004110


	//   ....[10]....
        /*04d4*/ 	.word	0x00004140


	//   ....[11]....
        /*04d8*/ 	.word	0x000045e0


	//   ....[12]....
        /*04dc*/ 	.word	0x00004690


	//   ....[13]....
        /*04e0*/ 	.word	0x00006250


	//   ....[14]....
        /*04e4*/ 	.word	0x000068d0


	//   ....[15]....
        /*04e8*/ 	.word	0x00007630


	//   ....[16]....
        /*04ec*/ 	.word	0x00007750


	//   ....[17]....
        /*04f0*/ 	.word	0x00007ce0


	//   ....[18]....
        /*04f4*/ 	.word	0x00007d70


	//   ....[19]....
        /*04f8*/ 	.word	0x00009fd0


	//   ....[20]....
        /*04fc*/ 	.word	0x0000a000


	//   ....[21]....
        /*0500*/ 	.word	0x0000a030


	//   ....[22]....
        /*0504*/ 	.word	0x0000a050


	//   ....[23]....
        /*0508*/ 	.word	0x0000bc30


	//   ....[24]....
        /*050c*/ 	.word	0x0000c2a0


	//   ....[25]....
        /*0510*/ 	.word	0x0000d000


	//   ....[26]....
        /*0514*/ 	.word	0x0000d120


	//   ....[27]....
        /*0518*/ 	.word	0x0000d6b0


	//   ....[28]....
        /*051c*/ 	.word	0x0000d740


	//   ....[29]....
        /*0520*/ 	.word	0x0000e5e0


	//   ....[30]....
        /*0524*/ 	.word	0x0000e610


	//   ....[31]....
        /*0528*/ 	.word	0x0000e6c0


	//   ....[32]....
        /*052c*/ 	.word	0x0000e6d0


	//   ....[33]....
        /*0530*/ 	.word	0x0000fa60


	//   ....[34]....
        /*0534*/ 	.word	0x0000fa90


	//   ....[35]....
        /*0538*/ 	.word	0x0000fab0


	//   ....[36]....
        /*053c*/ 	.word	0x0000fac0


	//   ....[37]....
        /*0540*/ 	.word	0x000101e0


	//   ....[38]....
        /*0544*/ 	.word	0x00010220


	//   ....[39]....
        /*0548*/ 	.word	0x000102e0


	//   ....[40]....
        /*054c*/ 	.word	0x00010300


	//   ....[41]....
        /*0550*/ 	.word	0x000103c0


	//   ....[42]....
        /*0554*/ 	.word	0x000103e0


	//   ....[43]....
        /*0558*/ 	.word	0x000104b0


	//   ....[44]....
        /*055c*/ 	.word	0x000104d0


	//   ....[45]....
        /*0560*/ 	.word	0x000108a0


	//   ....[46]....
        /*0564*/ 	.word	0x000108b0


	//   ....[47]....
        /*0568*/ 	.word	0x00010ce0


	//   ....[48]....
        /*056c*/ 	.word	0x00010cf0


	//   ....[49]....
        /*0570*/ 	.word	0x00011b20


	//   ....[50]....
        /*0574*/ 	.word	0x00011b50


	//   ....[51]....
        /*0578*/ 	.word	0x00011c20


	//   ....[52]....
        /*057c*/ 	.word	0x00011c40


	//   ....[53]....
        /*0580*/ 	.word	0x00011d00


	//   ....[54]....
        /*0584*/ 	.word	0x00011d20


	//   ....[55]....
        /*0588*/ 	.word	0x00011df0


	//   ....[56]....
        /*058c*/ 	.word	0x00011e10


	//   ....[57]....
        /*0590*/ 	.word	0x00011f70


	//   ....[58]....
        /*0594*/ 	.word	0x00012160


	//   ....[59]....
        /*0598*/ 	.word	0x00012190


	//   ....[60]....
        /*059c*/ 	.word	0x000121c0


	//   ....[61]....
        /*05a0*/ 	.word	0x000121f0


	//   ....[62]....
        /*05a4*/ 	.word	0x00012220


	//   ....[63]....
        /*05a8*/ 	.word	0x00012250


	//   ....[64]....
        /*05ac*/ 	.word	0x000123c0


	//   ....[65]....
        /*05b0*/ 	.word	0x000123f0


	//   ....[66]....
        /*05b4*/ 	.word	0x00012420


	//   ....[67]....
        /*05b8*/ 	.word	0x00012450


	//   ....[68]....
        /*05bc*/ 	.word	0x00012480


	//   ....[69]....
        /*05c0*/ 	.word	0x000124b0


	//   ....[70]....
        /*05c4*/ 	.word	0x00012540


	//   ....[71]....
        /*05c8*/ 	.word	0x00012570


	//   ....[72]....
        /*05cc*/ 	.word	0x00012580


	//   ....[73]....
        /*05d0*/ 	.word	0x000125c0


	//   ....[74]....
        /*05d4*/ 	.word	0x00014800


	//   ....[75]....
        /*05d8*/ 	.word	0x00014820


	//   ....[76]....
        /*05dc*/ 	.word	0x000148d0


	//   ....[77]....
        /*05e0*/ 	.word	0x000148f0


	//   ....[78]....
        /*05e4*/ 	.word	0x00014990


	//   ....[79]....
        /*05e8*/ 	.word	0x000149b0


	//   ....[80]....
        /*05ec*/ 	.word	0x00014a50


	//   ....[81]....
        /*05f0*/ 	.word	0x00014a70


	//   ....[82]....
        /*05f4*/ 	.word	0x00014b10


	//   ....[83]....
        /*05f8*/ 	.word	0x00014b30


	//   ....[84]....
        /*05fc*/ 	.word	0x00014b40


	//   ....[85]....
        /*0600*/ 	.word	0x00014bd0


	//   ....[86]....
        /*0604*/ 	.word	0x00015330


	//   ....[87]....
        /*0608*/ 	.word	0x00015360


	//   ....[88]....
        /*060c*/ 	.word	0x000153c0


	//   ....[89]....
        /*0610*/ 	.word	0x00015410


	//   ....[90]....
        /*0614*/ 	.word	0x00015460


	//   ....[91]....
        /*0618*/ 	.word	0x000154c0


	//   ....[92]....
        /*061c*/ 	.word	0x00015510


	//   ....[93]....
        /*0620*/ 	.word	0x00015570


	//   ....[94]....
        /*0624*/ 	.word	0x000155c0


	//   ....[95]....
        /*0628*/ 	.word	0x00015620


	//   ....[96]....
        /*062c*/ 	.word	0x00015670


	//   ....[97]....
        /*0630*/ 	.word	0x000156d0


	//   ....[98]....
        /*0634*/ 	.word	0x00015720


	//   ....[99]....
        /*0638*/ 	.word	0x00015780


	//   ....[100]....
        /*063c*/ 	.word	0x000157a0


	//   ....[101]....
        /*0640*/ 	.word	0x000157e0


	//   ....[102]....
        /*0644*/ 	.word	0x00015f60


	//   ....[103]....
        /*0648*/ 	.word	0x00015f70


	//   ....[104]....
        /*064c*/ 	.word	0x00015f80


	//   ....[105]....
        /*0650*/ 	.word	0x00016010


	//   ....[106]....
        /*0654*/ 	.word	0x00016020


	//   ....[107]....
        /*0658*/ 	.word	0x00016080


	//   ....[108]....
        /*065c*/ 	.word	0x000160b0


	//   ....[109]....
        /*0660*/ 	.word	0x000160f0


	//   ....[110]....
        /*0664*/ 	.word	0x00016120


	//   ....[111]....
        /*0668*/ 	.word	0x00016160


	//   ....[112]....
        /*066c*/ 	.word	0x00016190


	//   ....[113]....
        /*0670*/ 	.word	0x000161d0


	//   ....[114]....
        /*0674*/ 	.word	0x00016440


	//   ....[115]....
        /*0678*/ 	.word	0x00016460


	//   ....[116]....
        /*067c*/ 	.word	0x00016470


	//   ....[117]....
        /*0680*/ 	.word	0x000164f0


	//   ....[118]....
        /*0684*/ 	.word	0x00016500


	//   ....[119]....
        /*0688*/ 	.word	0x00016570


	//   ....[120]....
        /*068c*/ 	.word	0x00016580


	//   ....[121]....
        /*0690*/ 	.word	0x000165f0


	//   ....[122]....
        /*0694*/ 	.word	0x00016600


	//   ....[123]....
        /*0698*/ 	.word	0x00016670


	//   ....[124]....
        /*069c*/ 	.word	0x00016680


	//   ....[125]....
        /*06a0*/ 	.word	0x00016690


	//   ....[126]....
        /*06a4*/ 	.word	0x00016c50


	//   ....[127]....
        /*06a8*/ 	.word	0x00016c80


	//   ....[128]....
        /*06ac*/ 	.word	0x00016ca0


	//   ....[129]....
        /*06b0*/ 	.word	0x00016cb0


	//   ....[130]....
        /*06b4*/ 	.word	0x00016cf0


	//   ....[131]....
        /*06b8*/ 	.word	0x00016d10


	//   ....[132]....
        /*06bc*/ 	.word	0x00016d80


	//   ....[133]....
        /*06c0*/ 	.word	0x00016da0


	//   ....[134]....
        /*06c4*/ 	.word	0x00016e00


	//   ....[135]....
        /*06c8*/ 	.word	0x00016e20


	//   ....[136]....
        /*06cc*/ 	.word	0x00016e70


	//   ....[137]....
        /*06d0*/ 	.word	0x00016e90


	//   ....[138]....
        /*06d4*/ 	.word	0x000172e0


	//   ....[139]....
        /*06d8*/ 	.word	0x000172f0


	//   ....[140]....
        /*06dc*/ 	.word	0x00017330


	//   ....[141]....
        /*06e0*/ 	.word	0x00017370


	//   ....[142]....
        /*06e4*/ 	.word	0x000173a0


	//   ....[143]....
        /*06e8*/ 	.word	0x000173d0


	//   ....[144]....
        /*06ec*/ 	.word	0x00017400


	//   ....[145]....
        /*06f0*/ 	.word	0x00017430


	//   ....[146]....
        /*06f4*/ 	.word	0x000175e0


	//   ....[147]....
        /*06f8*/ 	.word	0x00017610


	//   ....[148]....
        /*06fc*/ 	.word	0x00017640


	//   ....[149]....
        /*0700*/ 	.word	0x00017670


	//   ....[150]....
        /*0704*/ 	.word	0x000176a0


	//   ....[151]....
        /*0708*/ 	.word	0x000176d0


	//   ....[152]....
        /*070c*/ 	.word	0x00017790


	//   ....[153]....
        /*0710*/ 	.word	0x000177b0


	//   ....[154]....
        /*0714*/ 	.word	0x000177d0


	//   ....[155]....
        /*0718*/ 	.word	0x00017830


	//   ....[156]....
        /*071c*/ 	.word	0x00018250


	//   ....[157]....
        /*0720*/ 	.word	0x000188d0


	//   ....[158]....
        /*0724*/ 	.word	0x000189c0


	//   ....[159]....
        /*0728*/ 	.word	0x00018a60


	//   ....[160]....
        /*072c*/ 	.word	0x00018ac0


	//   ....[161]....
        /*0730*/ 	.word	0x00018bd0


	//   ....[162]....
        /*0734*/ 	.word	0x00018c40


	//   ....[163]....
        /*0738*/ 	.word	0x00018d50


	//   ....[164]....
        /*073c*/ 	.word	0x00018dc0


	//   ....[165]....
        /*0740*/ 	.word	0x00018ed0


	//   ....[166]....
        /*0744*/ 	.word	0x00018f40


	//   ....[167]....
        /*0748*/ 	.word	0x00019050


	//   ....[168]....
        /*074c*/ 	.word	0x000190c0


	//   ....[169]....
        /*0750*/ 	.word	0x00019160


	//   ....[170]....
        /*0754*/ 	.word	0x00019270


	//   ....[171]....
        /*0758*/ 	.word	0x000192e0


	//   ....[172]....
        /*075c*/ 	.word	0x00019360


	//   ....[173]....
        /*0760*/ 	.word	0x00019420


	//   ....[174]....
        /*0764*/ 	.word	0x000194a0


	//   ....[175]....
        /*0768*/ 	.word	0x00019580


	//   ....[176]....
        /*076c*/ 	.word	0x00019600


	//   ....[177]....
        /*0770*/ 	.word	0x000196e0


	//   ....[178]....
        /*0774*/ 	.word	0x00019760


	//   ....[179]....
        /*0778*/ 	.word	0x00019840


	//   ....[180]....
        /*077c*/ 	.word	0x000198c0


	//   ....[181]....
        /*0780*/ 	.word	0x000199a0


	//   ....[182]....
        /*0784*/ 	.word	0x00019a20


	//   ....[183]....
        /*0788*/ 	.word	0x00019b00


	//   ....[184]....
        /*078c*/ 	.word	0x00019b80


	//   ....[185]....
        /*0790*/ 	.word	0x00019c40


	//   ....[186]....
        /*0794*/ 	.word	0x00019d70


	//   ....[187]....
        /*0798*/ 	.word	0x00019e20


	//   ....[188]....
        /*079c*/ 	.word	0x00019ea0


	//   ....[189]....
        /*07a0*/ 	.word	0x00019f80


	//   ....[190]....
        /*07a4*/ 	.word	0x00019fe0


	//   ....[191]....
        /*07a8*/ 	.word	0x0001a0b0


	//   ....[192]....
        /*07ac*/ 	.word	0x0001a110


	//   ....[193]....
        /*07b0*/ 	.word	0x0001a1e0


	//   ....[194]....
        /*07b4*/ 	.word	0x0001a240


	//   ....[195]....
        /*07b8*/ 	.word	0x0001a310


	//   ....[196]....
        /*07bc*/ 	.word	0x0001a370


	//   ....[197]....
        /*07c0*/ 	.word	0x0001a440


	//   ....[198]....
        /*07c4*/ 	.word	0x0001a530


	//   ....[199]....
        /*07c8*/ 	.word	0x0001a5d0


	//   ....[200]....
        /*07cc*/ 	.word	0x0001a630


	//   ....[201]....
        /*07d0*/ 	.word	0x0001a720


	//   ....[202]....
        /*07d4*/ 	.word	0x0001a780


	//   ....[203]....
        /*07d8*/ 	.word	0x0001a860


	//   ....[204]....
        /*07dc*/ 	.word	0x0001a8c0


	//   ....[205]....
        /*07e0*/ 	.word	0x0001a9a0


	//   ....[206]....
        /*07e4*/ 	.word	0x0001aa00


	//   ....[207]....
        /*07e8*/ 	.word	0x0001aae0


	//   ....[208]....
        /*07ec*/ 	.word	0x0001ab40


	//   ....[209]....
        /*07f0*/ 	.word	0x0001ac10


	//   ....[210]....
        /*07f4*/ 	.word	0x0001ad30


	//   ....[211]....
        /*07f8*/ 	.word	0x0001ae20


	//   ....[212]....
        /*07fc*/ 	.word	0x0001aec0


	//   ....[213]....
        /*0800*/ 	.word	0x0001af90


	//   ....[214]....
        /*0804*/ 	.word	0x0001aff0


	//   ....[215]....
        /*0808*/ 	.word	0x0001b0c0


	//   ....[216]....
        /*080c*/ 	.word	0x0001b120


	//   ....[217]....
        /*0810*/ 	.word	0x0001b200


	//   ....[218]....
        /*0814*/ 	.word	0x0001b260


	//   ....[219]....
        /*0818*/ 	.word	0x0001b330


	//   ....[220]....
        /*081c*/ 	.word	0x0001b390


	//   ....[221]....
        /*0820*/ 	.word	0x0001b450


	//   ....[222]....
        /*0824*/ 	.word	0x0001b4e0


	//   ....[223]....
        /*0828*/ 	.word	0x0001b580


	//   ....[224]....
        /*082c*/ 	.word	0x0001b6f0


	//   ....[225]....
        /*0830*/ 	.word	0x0001b760


	//   ....[226]....
        /*0834*/ 	.word	0x0001b7e0


	//   ....[227]....
        /*0838*/ 	.word	0x0001b850


	//   ....[228]....
        /*083c*/ 	.word	0x0001b8c0


	//   ....[229]....
        /*0840*/ 	.word	0x0001b940


	//   ....[230]....
        /*0844*/ 	.word	0x0001b9c0


	//   ....[231]....
        /*0848*/ 	.word	0x0001ba50


	//   ....[232]....
        /*084c*/ 	.word	0x0001bac0


	//   ....[233]....
        /*0850*/ 	.word	0x0001bb30


	//   ....[234]....
        /*0854*/ 	.word	0x0001bba0


	//   ....[235]....
        /*0858*/ 	.word	0x0001bc20


	//   ....[236]....
        /*085c*/ 	.word	0x0001bc90


	//   ....[237]....
        /*0860*/ 	.word	0x0001bd20


	//   ....[238]....
        /*0864*/ 	.word	0x0001bd80


	//   ....[239]....
        /*0868*/ 	.word	0x0001be10


	//   ....[240]....
        /*086c*/ 	.word	0x0001bf40


	//----- nvinfo : EIATTR_REG_RECONFIG
	.align		4
.L_448:
        /*0870*/ 	.byte	0x01, 0x54
	.zero		2


	//----- nvinfo : EIATTR_SYSCALL_OFFSETS
	.align		4
        /*0874*/ 	.byte	0x04, 0x46
        /*0876*/ 	.short	(.L_450 - .L_449)


	//   ....[0]....
.L_449:
        /*0878*/ 	.word	0x00001fb0


	//   ....[1]....
        /*087c*/ 	.word	0x00013d70


	//   ....[2]....
        /*0880*/ 	.word	0x00013ec0


	//   ....[3]....
        /*0884*/ 	.word	0x00013fb0


	//   ....[4]....
        /*0888*/ 	.word	0x00014f10


	//----- nvinfo : EIATTR_MBARRIER_INSTR_OFFSETS
	.align		4
.L_450:
        /*088c*/ 	.byte	0x04, 0x39
        /*088e*/ 	.short	(.L_452 - .L_451)


	//   ....[0]....
.L_451:
        /*0890*/ 	.word	0x00000180
        /*0894*/ 	.word	0x000000ff
        /*0898*/ 	.word	0x0002a800
        /*089c*/ 	.short	0x0100
        /*089e*/ 	.byte	0x08
	.zero		1


	//   ....[1]....
        /*08a0*/ 	.word	0x00000190
        /*08a4*/ 	.word	0x000000ff
        /*08a8*/ 	.word	0x0002a820
        /*08ac*/ 	.short	0x0100
        /*08ae*/ 	.byte	0x08
	.zero		1


	//   ....[2]....
        /*08b0*/ 	.word	0x00000280
        /*08b4*/ 	.word	0x000000ff
        /*08b8*/ 	.word	0x0002a830
        /*08bc*/ 	.short	0x0100
        /*08be*/ 	.byte	0x08
	.zero		1


	//   ....[3]....
        /*08c0*/ 	.word	0x00000290
        /*08c4*/ 	.word	0x000000ff
        /*08c8*/ 	.word	0x0002a840
        /*08cc*/ 	.short	0x0100
        /*08ce*/ 	.byte	0x08
	.zero		1


	//   ....[4]....
        /*08d0*/ 	.word	0x000002a0
        /*08d4*/ 	.word	0x000000ff
        /*08d8*/ 	.word	0x0002a838
        /*08dc*/ 	.short	0x0100
        /*08de*/ 	.byte	0x08
	.zero		1


	//   ....[5]....
        /*08e0*/ 	.word	0x000002b0
        /*08e4*/ 	.word	0x000000ff
        /*08e8*/ 	.word	0x0002a848
        /*08ec*/ 	.short	0x0100
        /*08ee*/ 	.byte	0x08
	.zero		1


	//   ....[6]....
        /*08f0*/ 	.word	0x000003e0
        /*08f4*/ 	.word	0x000000ff
        /*08f8*/ 	.word	0x0002a850
        /*08fc*/ 	.short	0x0100
        /*08fe*/ 	.byte	0x08
	.zero		1


	//   ....[7]....
        /*0900*/ 	.word	0x000003f0
        /*0904*/ 	.word	0x000000ff
        /*0908*/ 	.word	0x0002a860
        /*090c*/ 	.short	0x0100
        /*090e*/ 	.byte	0x08
	.zero		1


	//   ....[8]....
        /*0910*/ 	.word	0x00000400
        /*0914*/ 	.word	0x000000ff
        /*0918*/ 	.word	0x0002a858
        /*091c*/ 	.short	0x0100
        /*091e*/ 	.byte	0x08
	.zero		1


	//   ....[9]....
        /*0920*/ 	.word	0x00000410
        /*0924*/ 	.word	0x000000ff
        /*0928*/ 	.word	0x0002a868
        /*092c*/ 	.short	0x0100
        /*092e*/ 	.byte	0x08
	.zero		1


	//   ....[10]....
        /*0930*/ 	.word	0x00000500
        /*0934*/ 	.word	0x000000ff
        /*0938*/ 	.word	0x0002a870
        /*093c*/ 	.short	0x0100
        /*093e*/ 	.byte	0x06
	.zero		1


	//   ....[11]....
        /*0940*/ 	.word	0x00000510
        /*0944*/ 	.word	0x000000ff
        /*0948*/ 	.word	0x0002a880
        /*094c*/ 	.short	0x0100
        /*094e*/ 	.byte	0x06
	.zero		1


	//   ....[12]....
        /*0950*/ 	.word	0x00000520
        /*0954*/ 	.word	0x000000ff
        /*0958*/ 	.word	0x0002a878
        /*095c*/ 	.short	0x0100
        /*095e*/ 	.byte	0x06
	.zero		1


	//   ....[13]....
        /*0960*/ 	.word	0x00000530
        /*0964*/ 	.word	0x000000ff
        /*0968*/ 	.word	0x0002a888
        /*096c*/ 	.short	0x0100
        /*096e*/ 	.byte	0x06
	.zero		1


	//   ....[14]....
        /*0970*/ 	.word	0x00000660
        /*0974*/ 	.word	0x000000ff
        /*0978*/ 	.word	0x0002a890
        /*097c*/ 	.short	0x0100
        /*097e*/ 	.byte	0x08
	.zero		1


	//   ....[15]....
        /*0980*/ 	.word	0x00000670
        /*0984*/ 	.word	0x000000ff
        /*0988*/ 	.word	0x0002a8a0
        /*098c*/ 	.short	0x0100
        /*098e*/ 	.byte	0x08
	.zero		1


	//   ....[16]....
        /*0990*/ 	.word	0x00000680
        /*0994*/ 	.word	0x000000ff
        /*0998*/ 	.word	0x0002a898
        /*099c*/ 	.short	0x0100
        /*099e*/ 	.byte	0x08
	.zero		1


	//   ....[17]....
        /*09a0*/ 	.word	0x00000690
        /*09a4*/ 	.word	0x000000ff
        /*09a8*/ 	.word	0x0002a8a8
        /*09ac*/ 	.short	0x0100
        /*09ae*/ 	.byte	0x08
	.zero		1


	//   ....[18]....
        /*09b0*/ 	.word	0x000007d0
        /*09b4*/ 	.word	0x000000ff
        /*09b8*/ 	.word	0x0002a8b0
        /*09bc*/ 	.short	0x0100
        /*09be*/ 	.byte	0x08
	.zero		1


	//   ....[19]....
        /*09c0*/ 	.word	0x000007e0
        /*09c4*/ 	.word	0x000000ff
        /*09c8*/ 	.word	0x0002a8c0
        /*09cc*/ 	.short	0x0100
        /*09ce*/ 	.byte	0x08
	.zero		1


	//   ....[20]....
        /*09d0*/ 	.word	0x000007f0
        /*09d4*/ 	.word	0x000000ff
        /*09d8*/ 	.word	0x0002a8b8
        /*09dc*/ 	.short	0x0100
        /*09de*/ 	.byte	0x08
	.zero		1


	//   ....[21]....
        /*09e0*/ 	.word	0x00000800
        /*09e4*/ 	.word	0x000000ff
        /*09e8*/ 	.word	0x0002a8c8
        /*09ec*/ 	.short	0x0100
        /*09ee*/ 	.byte	0x08
	.zero		1


	//   ....[22]....
        /*09f0*/ 	.word	0x00002050
        /*09f4*/ 	.word	0x000000ff
        /*09f8*/ 	.word	0x0002a800
        /*09fc*/ 	.short	0x010a
        /*09fe*/ 	.byte	0x3c
	.zero		1


	//   ....[23]....
        /*0a00*/ 	.word	0x000020d0
        /*0a04*/ 	.word	0x00000015
        /*0a08*/ 	.word	0x0002a830
        /*0a0c*/ 	.short	0x010a
        /*0a0e*/ 	.byte	0x3f
	.zero		1


	//   ....[24]....
        /*0a10*/ 	.word	0x00002110
        /*0a14*/ 	.word	0x00000015
        /*0a18*/ 	.word	0x0002a830
        /*0a1c*/ 	.short	0x010a
        /*0a1e*/ 	.byte	0x3f
	.zero		1


	//   ....[25]....
        /*0a20*/ 	.word	0x00002c20
        /*0a24*/ 	.word	0x000000ff
        /*0a28*/ 	.word	0x00000000
        /*0a2c*/ 	.short	0x0101
        /*0a2e*/ 	.byte	0x04
	.zero		1


	//   ....[26]....
        /*0a30*/ 	.word	0x000053d0
        /*0a34*/ 	.word	0x000000ff
        /*0a38*/ 	.word	0x0002a830
        /*0a3c*/ 	.short	0x010a
        /*0a3e*/ 	.byte	0x06
	.zero		1


	//   ....[27]....
        /*0a40*/ 	.word	0x00005410
        /*0a44*/ 	.word	0x000000ff
        /*0a48*/ 	.word	0x0002a830
        /*0a4c*/ 	.short	0x010a
        /*0a4e*/ 	.byte	0x06
	.zero		1


	//   ....[28]....
        /*0a50*/ 	.word	0x00005d00
        /*0a54*/ 	.word	0x000000ff
        /*0a58*/ 	.word	0x0002a850
        /*0a5c*/ 	.short	0x010a
        /*0a5e*/ 	.byte	0x07
	.zero		1


	//   ....[29]....
        /*0a60*/ 	.word	0x00005d40
        /*0a64*/ 	.word	0x000000ff
        /*0a68*/ 	.word	0x0002a850
        /*0a6c*/ 	.short	0x010a
        /*0a6e*/ 	.byte	0x07
	.zero		1


	//   ....[30]....
        /*0a70*/ 	.word	0x00006440
        /*0a74*/ 	.word	0x000000ff
        /*0a78*/ 	.word	0x00000000
        /*0a7c*/ 	.short	0x0101
        /*0a7e*/ 	.byte	0x06
	.zero		1


	//   ....[31]....
        /*0a80*/ 	.word	0x00008650
        /*0a84*/ 	.word	0x000000ff
        /*0a88*/ 	.word	0x00000000
        /*0a8c*/ 	.short	0x0101
        /*0a8e*/ 	.byte	0x07
	.zero		1


	//   ....[32]....
        /*0a90*/ 	.word	0x00008ad0
        /*0a94*/ 	.word	0x000000ff
        /*0a98*/ 	.word	0x0002a830
        /*0a9c*/ 	.short	0x010a
        /*0a9e*/ 	.byte	0x06
	.zero		1


	//   ....[33]....
        /*0aa0*/ 	.word	0x00008b10
        /*0aa4*/ 	.word	0x000000ff
        /*0aa8*/ 	.word	0x0002a830
        /*0aac*/ 	.short	0x010a
        /*0aae*/ 	.byte	0x06
	.zero		1


	//   ....[34]....
        /*0ab0*/ 	.word	0x00009400
        /*0ab4*/ 	.word	0x000000ff
        /*0ab8*/ 	.word	0x0002a850
        /*0abc*/ 	.short	0x010a
        /*0abe*/ 	.byte	0x07
	.zero		1


	//   ....[35]....
        /*0ac0*/ 	.word	0x00009440
        /*0ac4*/ 	.word	0x000000ff
        /*0ac8*/ 	.word	0x0002a850
        /*0acc*/ 	.short	0x010a
        /*0ace*/ 	.byte	0x07
	.zero		1


	//   ....[36]....
        /*0ad0*/ 	.word	0x00009b20
        /*0ad4*/ 	.word	0x000000ff
        /*0ad8*/ 	.word	0x00000000
        /*0adc*/ 	.short	0x0101
        /*0ade*/ 	.byte	0x06
	.zero		1


	//   ....[37]....
        /*0ae0*/ 	.word	0x0000ab90
        /*0ae4*/ 	.word	0x000000ff
        /*0ae8*/ 	.word	0x00000000
        /*0aec*/ 	.short	0x0101
        /*0aee*/ 	.byte	0x07
	.zero		1


	//   ....[38]....
        /*0af0*/ 	.word	0x0000adb0
        /*0af4*/ 	.word	0x000000ff
        /*0af8*/ 	.word	0x0002a830
        /*0afc*/ 	.short	0x010a
        /*0afe*/ 	.byte	0x06
	.zero		1


	//   ....[39]....
        /*0b00*/ 	.word	0x0000adf0
        /*0b04*/ 	.word	0x000000ff
        /*0b08*/ 	.word	0x0002a830
        /*0b0c*/ 	.short	0x010a
        /*0b0e*/ 	.byte	0x06
	.zero		1


	//   ....[40]....
        /*0b10*/ 	.word	0x0000b6e0
        /*0b14*/ 	.word	0x000000ff
        /*0b18*/ 	.word	0x0002a850
        /*0b1c*/ 	.short	0x010a
        /*0b1e*/ 	.byte	0x07
	.zero		1


	//   ....[41]....
        /*0b20*/ 	.word	0x0000b720
        /*0b24*/ 	.word	0x000000ff
        /*0b28*/ 	.word	0x0002a850
        /*0b2c*/ 	.short	0x010a
        /*0b2e*/ 	.byte	0x07
	.zero		1


	//   ....[42]....
        /*0b30*/ 	.word	0x0000be10
        /*0b34*/ 	.word	0x000000ff
        /*0b38*/ 	.word	0x00000000
        /*0b3c*/ 	.short	0x0101
        /*0b3e*/ 	.byte	0x06
	.zero		1


	//   ....[43]....
        /*0b40*/ 	.word	0x0000e030
        /*0b44*/ 	.word	0x000000ff
        /*0b48*/ 	.word	0x00000000
        /*0b4c*/ 	.short	0x0101
        /*0b4e*/ 	.byte	0x07
	.zero		1


	//   ....[44]....
        /*0b50*/ 	.word	0x0000e550
        /*0b54*/ 	.word	0x000000ff
        /*0b58*/ 	.word	0x0002a850
        /*0b5c*/ 	.short	0x010a
        /*0b5e*/ 	.byte	0x05
	.zero		1


	//   ....[45]....
        /*0b60*/ 	.word	0x0000e590
        /*0b64*/ 	.word	0x000000ff
        /*0b68*/ 	.word	0x0002a850
        /*0b6c*/ 	.short	0x010a
        /*0b6e*/ 	.byte	0x05
	.zero		1


	//   ....[46]....
        /*0b70*/ 	.word	0x0000ed20
        /*0b74*/ 	.word	0x000000ff
        /*0b78*/ 	.word	0x00000000
        /*0b7c*/ 	.short	0x0101
        /*0b7e*/ 	.byte	0x04
	.zero		1


	//   ....[47]....
        /*0b80*/ 	.word	0x00010210
        /*0b84*/ 	.word	0x00000013
        /*0b88*/ 	.word	0x00000000
        /*0b8c*/ 	.short	0x0101
        /*0b8e*/ 	.byte	0x3f
	.zero		1


	//   ....[48]....
        /*0b90*/ 	.word	0x000106b0
        /*0b94*/ 	.word	0x00000013
        /*0b98*/ 	.word	0x00000000
        /*0b9c*/ 	.short	0x0101
        /*0b9e*/ 	.byte	0x3f
	.zero		1


	//   ....[49]....
        /*0ba0*/ 	.word	0x000145e0
        /*0ba4*/ 	.word	0x00000007
        /*0ba8*/ 	.word	0x0002a840
        /*0bac*/ 	.short	0x010a
        /*0bae*/ 	.byte	0x3f
	.zero		1


	//   ....[50]....
        /*0bb0*/ 	.word	0x00014c90
        /*0bb4*/ 	.word	0x00000007
        /*0bb8*/ 	.word	0x0002a830
        /*0bbc*/ 	.short	0x0107
        /*0bbe*/ 	.byte	0x3f
	.zero		1


	//   ....[51]....
        /*0bc0*/ 	.word	0x00014d40
        /*0bc4*/ 	.word	0x00000007
        /*0bc8*/ 	.word	0x0002a830
        /*0bcc*/ 	.short	0x0101
        /*0bce*/ 	.byte	0x3f
	.zero		1


	//   ....[52]....
        /*0bd0*/ 	.word	0x000158f0
        /*0bd4*/ 	.word	0x00000016
        /*0bd8*/ 	.word	0x0002a800
        /*0bdc*/ 	.short	0x0107
        /*0bde*/ 	.byte	0x3f
	.zero		1


	//   ....[53]....
        /*0be0*/ 	.word	0x00015a10
        /*0be4*/ 	.word	0x00000016
        /*0be8*/ 	.word	0x0002a800
        /*0bec*/ 	.short	0x0101
        /*0bee*/ 	.byte	0x3f
	.zero		1


	//   ....[54]....
        /*0bf0*/ 	.word	0x00015a30
        /*0bf4*/ 	.word	0x00000016
        /*0bf8*/ 	.word	0x0002a820
        /*0bfc*/ 	.short	0x010a
        /*0bfe*/ 	.byte	0x3f
	.zero		1


	//   ....[55]....
        /*0c00*/ 	.word	0x00015d90
        /*0c04*/ 	.word	0x00000006
        /*0c08*/ 	.word	0x0002a840
        /*0c0c*/ 	.short	0x010a
        /*0c0e*/ 	.byte	0x3f
	.zero		1


	//   ....[56]....
        /*0c10*/ 	.word	0x00016270
        /*0c14*/ 	.word	0x00000006
        /*0c18*/ 	.word	0x0002a830
        /*0c1c*/ 	.short	0x0107
        /*0c1e*/ 	.byte	0x3f
	.zero		1


	//   ....[57]....
        /*0c20*/ 	.word	0x00016320
        /*0c24*/ 	.word	0x00000006
        /*0c28*/ 	.word	0x0002a830
        /*0c2c*/ 	.short	0x0101
        /*0c2e*/ 	.byte	0x3f
	.zero		1


	//   ....[58]....
        /*0c30*/ 	.word	0x00016380
        /*0c34*/ 	.word	0x00000004
        /*0c38*/ 	.word	0x0002a860
        /*0c3c*/ 	.short	0x010a
        /*0c3e*/ 	.byte	0x3f
	.zero		1


	//   ....[59]....
        /*0c40*/ 	.word	0x000167d0
        /*0c44*/ 	.word	0x00000004
        /*0c48*/ 	.word	0x0002a850
        /*0c4c*/ 	.short	0x0107
        /*0c4e*/ 	.byte	0x3f
	.zero		1


	//   ....[60]....
        /*0c50*/ 	.word	0x00016920
        /*0c54*/ 	.word	0x00000004
        /*0c58*/ 	.word	0x0002a850
        /*0c5c*/ 	.short	0x0101
        /*0c5e*/ 	.byte	0x3f
	.zero		1


	//   ....[61]....
        /*0c60*/ 	.word	0x00016b70
        /*0c64*/ 	.word	0x00000000
        /*0c68*/ 	.word	0x0002a860
        /*0c6c*/ 	.short	0x010a
        /*0c6e*/ 	.byte	0x3f
	.zero		1


	//   ....[62]....
        /*0c70*/ 	.word	0x00016fd0
        /*0c74*/ 	.word	0x00000000
        /*0c78*/ 	.word	0x0002a850
        /*0c7c*/ 	.short	0x0107
        /*0c7e*/ 	.byte	0x3f
	.zero		1


	//   ....[63]....
        /*0c80*/ 	.word	0x00017080
        /*0c84*/ 	.word	0x00000000
        /*0c88*/ 	.word	0x0002a850
        /*0c8c*/ 	.short	0x0101
        /*0c8e*/ 	.byte	0x3f
	.zero		1


	//   ....[64]....
        /*0c90*/ 	.word	0x000181d0
        /*0c94*/ 	.word	0x00000007
        /*0c98*/ 	.word	0x0002a820
        /*0c9c*/ 	.short	0x010a
        /*0c9e*/ 	.byte	0x3f
	.zero		1


	//   ....[65]....
        /*0ca0*/ 	.word	0x00018370
        /*0ca4*/ 	.word	0x00000005
        /*0ca8*/ 	.word	0x0002a840
        /*0cac*/ 	.short	0x010a
        /*0cae*/ 	.byte	0x3f
	.zero		1


	//   ....[66]....
        /*0cb0*/ 	.word	0x00018410
        /*0cb4*/ 	.word	0x00000003
        /*0cb8*/ 	.word	0x0002a840
        /*0cbc*/ 	.short	0x010a
        /*0cbe*/ 	.byte	0x3f
	.zero		1


	//   ....[67]....
        /*0cc0*/ 	.word	0x00018450
        /*0cc4*/ 	.word	0x00000005
        /*0cc8*/ 	.word	0x0002a860
        /*0ccc*/ 	.short	0x010a
        /*0cce*/ 	.byte	0x3f
	.zero		1


	//   ....[68]....
        /*0cd0*/ 	.word	0x00018490
        /*0cd4*/ 	.word	0x00000003
        /*0cd8*/ 	.word	0x0002a860
        /*0cdc*/ 	.short	0x010a
        /*0cde*/ 	.byte	0x3f
	.zero		1


	//   ....[69]....
        /*0ce0*/ 	.word	0x00018500
        /*0ce4*/ 	.word	0x00000003
        /*0ce8*/ 	.word	0x0002a800
        /*0cec*/ 	.short	0x010a
        /*0cee*/ 	.byte	0x3f
	.zero		1


	//   ....[70]....
        /*0cf0*/ 	.word	0x00018550
        /*0cf4*/ 	.word	0x00000015
        /*0cf8*/ 	.word	0x0002a830
        /*0cfc*/ 	.short	0x010a
        /*0cfe*/ 	.byte	0x3f
	.zero		1


	//   ....[71]....
        /*0d00*/ 	.word	0x000185b0
        /*0d04*/ 	.word	0x0000000c
        /*0d08*/ 	.word	0x0002a830
        /*0d0c*/ 	.short	0x010a
        /*0d0e*/ 	.byte	0x3f
	.zero		1


	//   ....[72]....
        /*0d10*/ 	.word	0x00018610
        /*0d14*/ 	.word	0x0000000b
        /*0d18*/ 	.word	0x0002a850
        /*0d1c*/ 	.short	0x010a
        /*0d1e*/ 	.byte	0x3f
	.zero		1


	//   ....[73]....
        /*0d20*/ 	.word	0x00018670
        /*0d24*/ 	.word	0x0000000b
        /*0d28*/ 	.word	0x0002a830
        /*0d2c*/ 	.short	0x010a
        /*0d2e*/ 	.byte	0x3f
	.zero		1


	//   ....[74]....
        /*0d30*/ 	.word	0x000186d0
        /*0d34*/ 	.word	0x0000000b
        /*0d38*/ 	.word	0x0002a850
        /*0d3c*/ 	.short	0x010a
        /*0d3e*/ 	.byte	0x3f
	.zero		1


	//   ....[75]....
        /*0d40*/ 	.word	0x00018730
        /*0d44*/ 	.word	0x0000000c
        /*0d48*/ 	.word	0x0002a830
        /*0d4c*/ 	.short	0x010a
        /*0d4e*/ 	.byte	0x3f
	.zero		1


	//   ....[76]....
        /*0d50*/ 	.word	0x00018790
        /*0d54*/ 	.word	0x0000000b
        /*0d58*/ 	.word	0x0002a850
        /*0d5c*/ 	.short	0x010a
        /*0d5e*/ 	.byte	0x3f
	.zero		1


	//   ....[77]....
        /*0d60*/ 	.word	0x000187f0
        /*0d64*/ 	.word	0x00000005
        /*0d68*/ 	.word	0x0002a850
        /*0d6c*/ 	.short	0x010a
        /*0d6e*/ 	.byte	0x3f
	.zero		1


	//   ....[78]....
        /*0d70*/ 	.word	0x00018910
        /*0d74*/ 	.word	0x00000007
        /*0d78*/ 	.word	0x0002a840
        /*0d7c*/ 	.short	0x010a
        /*0d7e*/ 	.byte	0x3f
	.zero		1


	//   ....[79]....
        /*0d80*/ 	.word	0x00019c70
        /*0d84*/ 	.word	0x00000016
        /*0d88*/ 	.word	0x0002a820
        /*0d8c*/ 	.short	0x010a
        /*0d8e*/ 	.byte	0x3f
	.zero		1


	//   ....[80]....
        /*0d90*/ 	.word	0x00019cc0
        /*0d94*/ 	.word	0x00000006
        /*0d98*/ 	.word	0x0002a840
        /*0d9c*/ 	.short	0x010a
        /*0d9e*/ 	.byte	0x3f
	.zero		1


	//   ....[81]....
        /*0da0*/ 	.word	0x0001a480
        /*0da4*/ 	.word	0x00000004
        /*0da8*/ 	.word	0x0002a860
        /*0dac*/ 	.short	0x010a
        /*0dae*/ 	.byte	0x3f
	.zero		1


	//   ....[82]....
        /*0db0*/ 	.word	0x0001ac80
        /*0db4*/ 	.word	0x00000000
        /*0db8*/ 	.word	0x0002a860
        /*0dbc*/ 	.short	0x010a
        /*0dbe*/ 	.byte	0x3f
	.zero		1


	//   ....[83]....
        /*0dc0*/ 	.word	0x0001be60
        /*0dc4*/ 	.word	0x00000007
        /*0dc8*/ 	.word	0x0002a820
        /*0dcc*/ 	.short	0x010a
        /*0dce*/ 	.byte	0x3f
	.zero		1


	//   ....[84]....
        /*0dd0*/ 	.word	0x0001c000
        /*0dd4*/ 	.word	0x00000005
        /*0dd8*/ 	.word	0x0002a840
        /*0ddc*/ 	.short	0x010a
        /*0dde*/ 	.byte	0x3f
	.zero		1


	//   ....[85]....
        /*0de0*/ 	.word	0x0001c050
        /*0de4*/ 	.word	0x00000003
        /*0de8*/ 	.word	0x0002a840
        /*0dec*/ 	.short	0x010a
        /*0dee*/ 	.byte	0x3f
	.zero		1


	//   ....[86]....
        /*0df0*/ 	.word	0x0001c0a0
        /*0df4*/ 	.word	0x00000005
        /*0df8*/ 	.word	0x0002a860
        /*0dfc*/ 	.short	0x010a
        /*0dfe*/ 	.byte	0x3f
	.zero		1


	//----- nvinfo : EIATTR_NUM_MBARRIERS
	.align		4
.L_452:
        /*0e00*/ 	.byte	0x03, 0x38
        /*0e02*/ 	.short	0x0016


	//----- nvinfo : EIATTR_EXIT_INSTR_OFFSETS
	.align		4
        /*0e04*/ 	.byte	0x04, 0x1c
        /*0e06*/ 	.short	(.L_454 - .L_453)


	//   ....[0]....
.L_453:
        /*0e08*/ 	.word	0x00000990


	//   ....[1]....
        /*0e0c*/ 	.word	0x00011f10


	//   ....[2]....
        /*0e10*/ 	.word	0x000184e0


	//----- nvinfo : EIATTR_MAX_THREADS
	.align		4
.L_454:
        /*0e14*/ 	.byte	0x04, 0x05
        /*0e16*/ 	.short	(.L_456 - .L_455)
.L_455:
        /*0e18*/ 	.word	0x00000180
        /*0e1c*/ 	.word	0x00000001
        /*0e20*/ 	.word	0x00000001


	//----- nvinfo : EIATTR_CRS_STACK_SIZE
	.align		4
.L_456:
        /*0e24*/ 	.byte	0x04, 0x1e
        /*0e26*/ 	.short	(.L_458 - .L_457)
.L_457:
        /*0e28*/ 	.word	0x00000000


	//----- nvinfo : EIATTR_CBANK_PARAM_SIZE
	.align		4
.L_458:
        /*0e2c*/ 	.byte	0x03, 0x19
        /*0e2e*/ 	.short	0x0af0


	//----- nvinfo : EIATTR_PARAM_CBANK
	.align		4
        /*0e30*/ 	.byte	0x04, 0x0a
        /*0e32*/ 	.short	(.L_460 - .L_459)
	.align		4
.L_459:
        /*0e34*/ 	.word	index@(.nv.constant0._ZN7cutlass13device_kernelIN5flash11enable_sm90INS1_16FlashAttnFwdSm90INS1_25CollectiveMainloopFwdSm90ILi2EN4cute5tupleIJNS5_1CILi1EEES8_S8_EEENS6_IJNS7_ILi128EEENS7_ILi96EEENS7_ILi192EEEEEELi128ENS_10bfloat16_tEfNS_4arch4Sm90ELb0ELb1ELb1ELb1ELb1ELb0ELb0ELb1ELb1ELb1ELb1ELb0EEENS1_21CollectiveEpilogueFwdINS6_IJSA_SA_SB_EEES9_SE_SG_Li256ELb1ELb1ELb1ELb0EEENS1_36VarlenDynamicPersistentTileSchedulerILi128ELi96ELi256ELi128ELb1ELb1ELb1ELb1ELb0ELb1EEEEEEEEEvNT_6ParamsE)
        /*0e38*/ 	.short	0x0210
        /*0e3a*/ 	.short	0x0af0


	//----- nvinfo : EIATTR_SW_WAR
	.align		4
.L_460:
        /*0e3c*/ 	.byte	0x04, 0x36
        /*0e3e*/ 	.short	(.L_462 - .L_461)
.L_461:
        /*0e40*/ 	.word	0x00000008
.L_462:


//--------------------- .nv.info._ZN7cutlass13device_kernelIN5flash11enable_sm90INS1_16FlashAttnFwdSm90INS1_25CollectiveMainloopFwdSm90ILi2EN4cute5tupleIJNS5_1CILi1EEES8_S8_EEENS6_IJNS7_ILi128EEENS7_ILi96EEENS7_ILi192EEEEEELi128ENS_10bfloat16_tEfNS_4arch4Sm90ELb0ELb1ELb1ELb1ELb1ELb1ELb0ELb1ELb1ELb1ELb1ELb0EEENS1_21CollectiveEpilogueFwdINS6_IJSA_SA_SB_EEES9_SE_SG_Li256ELb1ELb1ELb1ELb0EEENS1_36VarlenDynamicPersistentTileSchedulerILi128ELi96ELi256ELi128ELb1ELb1ELb1ELb1ELb0ELb1EEEEEEEEEvNT_6ParamsE --------------------------
	.section	.nv.info._ZN7cutlass13device_kernelIN5flash11enable_sm90INS1_16FlashAttnFwdSm90INS1_25CollectiveMainloopFwdSm90ILi2EN4cute5tupleIJNS5_1CILi1EEES8_S8_EEENS6_IJNS7_ILi128EEENS7_ILi96EEENS7_ILi192EEEEEELi128ENS_10bfloat16_tEfNS_4arch4Sm90ELb0ELb1ELb1ELb1ELb1ELb1ELb0ELb1ELb1ELb1ELb1ELb0EEENS1_21CollectiveEpilogueFwdINS6_IJSA_SA_SB_EEES9_SE_SG_Li256ELb1ELb1ELb1ELb0EEENS1_36VarlenDynamicPersistentTileSchedulerILi128ELi96ELi256ELi128ELb1ELb1ELb1ELb1ELb0ELb1EEEEEEEEEvNT_6ParamsE,"",@"SHT_CUDA_INFO"
	.sectionflags	@""
	.align	4


	//----- nvinfo : EIATTR_CUDA_API_VERSION
	.align		4
        /*0000*/ 	.byte	0x04, 0x37
        /*0002*/ 	.short	(.L_464 - .L_463)
.L_463:
        /*0004*/ 	.word	0x00000082


	//----- nvinfo : EIATTR_KPARAM_INFO
	.align		4
.L_464:
        /*0008*/ 	.byte	0x04, 0x17
        /*000a*/ 	.short	(.L_466 - .L_465)
.L_465:
        /*000c*/ 	.word	0x00000000
        /*0010*/ 	.short	0x0000
        /*0012*/ 	.short	0x0070
        /*0014*/ 	.byte	0x00, 0xf0, 0x01, 0x2a


	//----- nvinfo : EIATTR_SPARSE_MMA_MASK
	.align		4
.L_466:
        /*0018*/ 	.byte	0x03, 0x50
        /*001a*/ 	.short	0x0000


	//----- nvinfo : EIATTR_MAXREG_COUNT
	.align		4
        /*001c*/ 	.byte	0x03, 0x1b
        /*001e*/ 	.short	0x00a8


	//----- nvinfo : EIATTR_NUM_BARRIERS
	.align		4
        /*0020*/ 	.byte	0x02, 0x4c
        /*0022*/ 	.byte	0x10
	.zero		1


	//----- nvinfo : EIATTR_EXTERNS
	.align		4
        /*0024*/ 	.byte	0x04, 0x0f
        /*0026*/ 	.short	(.L_468 - .L_467)


	//   ....[0]....
	.align		4
.L_467:
        /*0028*/ 	.word	index@(__assertfail)


	//----- nvinfo : EIATTR_ANNOTATIONS
	.align		4
.L_468:
        /*002c*/ 	.byte	0x04, 0x55
        /*002e*/ 	.short	(.L_470 - .L_469)


	//   ....[0]....
.L_469:
        /* <DEDUP_REMOVED lines=37> */
        /*0274*/ 	.byte	0xf0, 0xc2, 0x02, 0x00, 0x01, 0x00, 0x00, 0x00, 0x80, 0xc4, 0x02, 0x00


	//----- nvinfo : EIATTR_MERCURY_ISA_VERSION
	.align		4
.L_470:
        /*0280*/ 	.byte	0x03, 0x5f
        /*0282*/ 	.short	0x0101


	//----- nvinfo : EIATTR_UNUSED_LOAD_BYTE_OFFSET
	.align		4
        /*0284*/ 	.byte	0x04, 0x44
        /*0286*/ 	.short	(.L_472 - .L_471)


	//   ....[0]....
.L_471:
        /*0288*/ 	.word	0x00000a50
        /*028c*/ 	.word	0x0000fff0


	//   ....[1]....
        /*0290*/ 	.word	0x00021840
        /*0294*/ 	.word	0x0000fff0


	//----- nvinfo : EIATTR_INT_WARP_WIDE_INSTR_OFFSETS
	.align		4
.L_472:
        /*0298*/ 	.byte	0x04, 0x31
        /*029a*/ 	.short	(.L_474 - .L_473)


	//   ....[0]....
.L_473:
        /*029c*/ 	.word	0x00000130


	//   ....[1]....
        /*02a0*/ 	.word	0x00000170


	//   ....[2]....
        /*02a4*/ 	.word	0x000001e0


	//   ....[3]....
        /*02a8*/ 	.word	0x00027d00


	//   ....[4]....
        /*02ac*/ 	.word	0x00027d90


	//   ....[5]....
        /*02b0*/ 	.word	0x0002ac00


	//   ....[6]....
        /*02b4*/ 	.word	0x0002ac90


	//----- nvinfo : EIATTR_COOP_GROUP_MASK_REGIDS
	.align		4
.L_474:
        /*02b8*/ 	.byte	0x04, 0x29
        /*02ba*/ 	.short	(.L_476 - .L_475)


	//   ....[0]....
.L_475:
        /*02bc*/ 	.word	0xffffffff


	//   ....[1]....
        /*02c0*/ 	.word	0xffffffff


	//   ....[2]....
        /*02c4*/ 	.word	0xffffffff


	//   ....[3]....
        /*02c8*/ 	.word	0xffffffff


	//   ....[4]....
        /*02cc*/ 	.word	0xffffffff


	//   ....[5]....
        /*02d0*/ 	.word	0xffffffff


	//   ....[6]....
        /*02d4*/ 	.word	0xffffffff


	//   ....[7]....
        /*02d8*/ 	.word	0xffffffff


	//   ....[8]....
        /*02dc*/ 	.word	0xffffffff


	//   ....[9]....
        /*02e0*/ 	.word	0xffffffff


	//   ....[10]....
        /*02e4*/ 	.word	0xffffffff


	//   ....[11]....
        /*02e8*/ 	.word	0xffffffff


	//   ....[12]....
        /*02ec*/ 	.word	0xffffffff


	//   ....[13]....
        /*02f0*/ 	.word	0xffffffff


	//   ....[14]....
        /*02f4*/ 	.word	0xffffffff


	//   ....[15]....
        /*02f8*/ 	.word	0xffffffff


	//   ....[16]....
        /*02fc*/ 	.word	0xffffffff


	//   ....[17]....
        /*0300*/ 	.word	0xffffffff


	//   ....[18]....
        /*0304*/ 	.word	0xffffffff


	//   ....[19]....
        /*0308*/ 	.word	0xffffffff


	//   ....[20]....
        /*030c*/ 	.word	0xffffffff


	//   ....[21]....
        /*0310*/ 	.word	0xffffffff


	//   ....[22]....
        /*0314*/ 	.word	0xffffffff


	//   ....[23]....
        /*0318*/ 	.word	0xffffffff


	//   ....[24]....
        /*031c*/ 	.word	0xffffffff


	//   ....[25]....
        /*0320*/ 	.word	0xffffffff


	//   ....[26]....
        /*0324*/ 	.word	0xffffffff


	//   ....[27]....
        /*0328*/ 	.word	0xffffffff


	//   ....[28]....
        /*032c*/ 	.word	0xffffffff


	//   ....[29]....
        /*0330*/ 	.word	0xffffffff


	//   ....[30]....
        /*0334*/ 	.word	0xffffffff


	//   ....[31]....
        /*0338*/ 	.word	0xffffffff


	//   ....[32]....
        /*033c*/ 	.word	0xffffffff


	//   ....[33]....
        /*0340*/ 	.word	0xffffffff


	//   ....[34]....
        /*0344*/ 	.word	0xffffffff


	//   ....[35]....
        /*0348*/ 	.word	0xffffffff


	//   ....[36]....
        /*034c*/ 	.word	0xffffffff


	//   ....[37]....
        /*0350*/ 	.word	0xffffffff


	//   ....[38]....
        /*0354*/ 	.word	0xffffffff


	//   ....[39]....
        /*0358*/ 	.word	0xffffffff


	//   ....[40]....
        /*035c*/ 	.word	0xffffffff


	//   ....[41]....
        /*0360*/ 	.word	0xffffffff


	//   ....[42]....
        /*0364*/ 	.word	0xffffffff


	//   ....[43]....
        /*0368*/ 	.word	0xffffffff


	//   ....[44]....
        /*036c*/ 	.word	0xffffffff


	//   ....[45]....
        /*0370*/ 	.word	0xffffffff


	//   ....[46]....
        /*0374*/ 	.word	0xffffffff


	//   ....[47]....
        /*0378*/ 	.word	0xffffffff


	//   ....[48]....
        /*037c*/ 	.word	0xffffffff


	//   ....[49]....
        /*0380*/ 	.word	0xffffffff


	//   ....[50]....
        /*0384*/ 	.word	0xffffffff


	//   ....[51]....
        /*0388*/ 	.word	0xffffffff


	//   ....[52]....
        /*038c*/ 	.word	0xffffffff


	//   ....[53]....
        /*0390*/ 	.word	0xffffffff


	//   ....[54]....
        /*0394*/ 	.word	0xffffffff


	//   ....[55]....
        /*0398*/ 	.word	0xffffffff


	//   ....[56]....
        /*039c*/ 	.word	0xffffffff


	//   ....[57]....
        /*03a0*/ 	.word	0xffffffff


	//   ....[58]....
        /*03a4*/ 	.word	0xffffffff


	//   ....[59]....
        /*03a8*/ 	.word	0xffffffff


	//   ....[60]....
        /*03ac*/ 	.word	0xffffffff


	//   ....[61]....
        /*03b0*/ 	.word	0xffffffff


	//   ....[62]....
        /*03b4*/ 	.word	0xffffffff


	//   ....[63]....
        /*03b8*/ 	.word	0xffffffff


	//   ....[64]....
        /*03bc*/ 	.word	0xffffffff


	//   ....[65]....
        /*03c0*/ 	.word	0xffffffff


	//   ....[66]....
        /*03c4*/ 	.word	0xffffffff


	//   ....[67]....
        /*03c8*/ 	.word	0xffffffff


	//   ....[68]....
        /*03cc*/ 	.word	0xffffffff


	//   ....[69]....
        /*03d0*/ 	.word	0xffffffff


	//   ....[70]....
        /*03d4*/ 	.word	0xffffffff


	//   ....[71]....
        /*03d8*/ 	.word	0xffffffff


	//   ....[72]....
        /*03dc*/ 	.word	0xffffffff


	//   ....[73]....
        /*03e0*/ 	.word	0xffffffff


	//   ....[74]....
        /*03e4*/ 	.word	0xffffffff


	//   ....[75]....
        /*03e8*/ 	.word	0xffffffff


	//   ....[76]....
        /*03ec*/ 	.word	0xffffffff


	//   ....[77]....
        /*03f0*/ 	.word	0xffffffff


	//   ....[78]....
        /*03f4*/ 	.word	0xffffffff


	//   ....[79]....
        /*03f8*/ 	.word	0xffffffff


	//   ....[80]....
        /*03fc*/ 	.word	0xffffffff


	//   ....[81]....
        /*0400*/ 	.word	0xffffffff


	//   ....[82]....
        /*0404*/ 	.word	0xffffffff


	//   ....[83]....
        /*0408*/ 	.word	0xffffffff


	//   ....[84]....
        /*040c*/ 	.word	0xffffffff


	//   ....[85]....
        /*0410*/ 	.word	0xffffffff


	//   ....[86]....
        /*0414*/ 	.word	0xffffffff


	//   ....[87]....
        /*0418*/ 	.word	0xffffffff


	//   ....[88]....
        /*041c*/ 	.word	0xffffffff


	//   ....[89]....
        /*0420*/ 	.word	0xffffffff


	//   ....[90]....
        /*0424*/ 	.word	0xffffffff


	//   ....[91]....
        /*0428*/ 	.word	0xffffffff


	//   ....[92]....
        /*042c*/ 	.word	0xffffffff


	//   ....[93]....
        /*0430*/ 	.word	0xffffffff


	//   ....[94]....
        /*0434*/ 	.word	0xffffffff


	//   ....[95]....
        /*0438*/ 	.word	0xffffffff


	//   ....[96]....
        /*043c*/ 	.word	0xffffffff


	//   ....[97]....
        /*0440*/ 	.word	0xffffffff


	//   ....[98]....
        /*0444*/ 	.word	0xffffffff


	//   ....[99]....
        /*0448*/ 	.word	0xffffffff


	//   ....[100]....
        /*044c*/ 	.word	0xffffffff


	//   ....[101]....
        /*0450*/ 	.word	0xffffffff


	//   ....[102]....
        /*0454*/ 	.word	0xffffffff


	//   ....[103]....
        /*0458*/ 	.word	0xffffffff


	//   ....[104]....
        /*045c*/ 	.word	0xffffffff


	//   ....[105]....
        /*0460*/ 	.word	0xffffffff


	//   ....[106]....
        /*0464*/ 	.word	0xffffffff


	//   ....[107]....
        /*0468*/ 	.word	0xffffffff


	//   ....[108]....
        /*046c*/ 	.word	0xffffffff


	//   ....[109]....
        /*0470*/ 	.word	0xffffffff


	//   ....[110]....
        /*0474*/ 	.word	0xffffffff


	//   ....[111]....
        /*0478*/ 	.word	0xffffffff


	//   ....[112]....
        /*047c*/ 	.word	0xffffffff


	//   ....[113]....
        /*0480*/ 	.word	0xffffffff


	//   ....[114]....
        /*0484*/ 	.word	0xffffffff


	//   ....[115]....
        /*0488*/ 	.word	0xffffffff


	//   ....[116]....
        /*048c*/ 	.word	0xffffffff


	//   ....[117]....
        /*0490*/ 	.word	0xffffffff


	//   ....[118]....
        /*0494*/ 	.word	0xffffffff


	//   ....[119]....
        /*0498*/ 	.word	0xffffffff


	//   ....[120]....
        /*049c*/ 	.word	0xffffffff


	//   ....[121]....
        /*04a0*/ 	.word	0xffffffff


	//   ....[122]....
        /*04a4*/ 	.word	0xffffffff


	//   ....[123]....
        /*04a8*/ 	.word	0xffffffff


	//   ....[124]....
        /*04ac*/ 	.word	0xffffffff


	//   ....[125]....
        /*04b0*/ 	.word	0xffffffff


	//   ....[126]....
        /*04b4*/ 	.word	0xffffffff


	//   ....[127]....
        /*04b8*/ 	.word	0xffffffff


	//   ....[128]....
        /*04bc*/ 	.word	0xffffffff


	//   ....[129]....
        /*04c0*/ 	.word	0xffffffff


	//   ....[130]....
        /*04c4*/ 	.word	0xffffffff


	//   ....[131]....
        /*04c8*/ 	.word	0xffffffff


	//   ....[132]....
        /*04cc*/ 	.word	0xffffffff


	//   ....[133]....
        /*04d0*/ 	.word	0xffffffff


	//   ....[134]....
        /*04d4*/ 	.word	0xffffffff


	//   ....[135]....
        /*04d8*/ 	.word	0xffffffff


	//   ....[136]....
        /*04dc*/ 	.word	0xffffffff


	//   ....[137]....
        /*04e0*/ 	.word	0xffffffff


	//   ....[138]....
        /*04e4*/ 	.word	0xffffffff


	//   ....[139]....
        /*04e8*/ 	.word	0xffffffff


	//   ....[140]....
        /*04ec*/ 	.word	0xffffffff


	//   ....[141]....
        /*04f0*/ 	.word	0xffffffff


	//   ....[142]....
        /*04f4*/ 	.word	0xffffffff


	//   ....[143]....
        /*04f8*/ 	.word	0xffffffff


	//   ....[144]....
        /*04fc*/ 	.word	0xffffffff


	//   ....[145]....
        /*0500*/ 	.word	0xffffffff


	//   ....[146]....
        /*0504*/ 	.word	0xffffffff


	//   ....[147]....
        /*0508*/ 	.word	0xffffffff


	//   ....[148]....
        /*050c*/ 	.word	0xffffffff


	//   ....[149]....
        /*0510*/ 	.word	0xffffffff


	//   ....[150]....
        /*0514*/ 	.word	0xffffffff


	//   ....[151]....
        /*0518*/ 	.word	0xffffffff


	//   ....[152]....
        /*051c*/ 	.word	0xffffffff


	//   ....[153]....
        /*0520*/ 	.word	0xffffffff


	//   ....[154]....
        /*0524*/ 	.word	0xffffffff


	//   ....[155]....
        /*0528*/ 	.word	0xffffffff


	//   ....[156]....
        /*052c*/ 	.word	0xffffffff


	//   ....[157]....
        /*0530*/ 	.word	0xffffffff


	//   ....[158]....
        /*0534*/ 	.word	0xffffffff


	//   ....[159]....
        /*0538*/ 	.word	0xffffffff


	//   ....[160]....
        /*053c*/ 	.word	0xffffffff


	//   ....[161]....
        /*0540*/ 	.word	0xffffffff


	//   ....[162]....
        /*0544*/ 	.word	0xffffffff


	//   ....[163]....
        /*0548*/ 	.word	0xffffffff


	//   ....[164]....
        /*054c*/ 	.word	0xffffffff


	//   ....[165]....
        /*0550*/ 	.word	0xffffffff


	//   ....[166]....
        /*0554*/ 	.word	0xffffffff


	//   ....[167]....
        /*0558*/ 	.word	0xffffffff


	//   ....[168]....
        /*055c*/ 	.word	0xffffffff


	//   ....[169]....
        /*0560*/ 	.word	0xffffffff


	//   ....[170]....
        /*0564*/ 	.word	0xffffffff


	//   ....[171]....
        /*0568*/ 	.word	0xffffffff


	//   ....[172]....
        /*056c*/ 	.word	0xffffffff


	//   ....[173]....
        /*0570*/ 	.word	0xffffffff


	//   ....[174]....
        /*0574*/ 	.word	0xffffffff


	//   ....[175]....
        /*0578*/ 	.word	0xffffffff


	//   ....[176]....
        /*057c*/ 	.word	0xffffffff


	//   ....[177]....
        /*0580*/ 	.word	0xffffffff


	//   ....[178]....
        /*0584*/ 	.word	0xffffffff


	//   ....[179]....
        /*0588*/ 	.word	0xffffffff


	//   ....[180]....
        /*058c*/ 	.word	0xffffffff


	//   ....[181]....
        /*0590*/ 	.word	0xffffffff


	//   ....[182]....
        /*0594*/ 	.word	0xffffffff


	//   ....[183]....
        /*0598*/ 	.word	0xffffffff


	//   ....[184]....
        /*059c*/ 	.word	0xffffffff


	//   ....[185]....
        /*05a0*/ 	.word	0xffffffff


	//   ....[186]....
        /*05a4*/ 	.word	0xffffffff


	//   ....[187]....
        /*05a8*/ 	.word	0xffffffff


	//   ....[188]....
        /*05ac*/ 	.word	0xffffffff


	//   ....[189]....
        /*05b0*/ 	.word	0xffffffff


	//   ....[190]....
        /*05b4*/ 	.word	0xffffffff


	//   ....[191]....
        /*05b8*/ 	.word	0x0500000f


	//   ....[192]....
        /*05bc*/ 	.word	0x0500000f


	//   ....[193]....
        /*05c0*/ 	.word	0x0500000f


	//   ....[194]....
        /*05c4*/ 	.word	0x0500000f


	//   ....[195]....
        /*05c8*/ 	.word	0x0500000f


	//   ....[196]....
        /*05cc*/ 	.word	0x0500000f


	//   ....[197]....
        /*05d0*/ 	.word	0x0500000f


	//   ....[198]....
        /*05d4*/ 	.word	0x0500000f


	//   ....[199]....
        /*05d8*/ 	.word	0x0500000f


	//   ....[200]....
        /*05dc*/ 	.word	0x0500000f


	//   ....[201]....
        /*05e0*/ 	.word	0x0500000f


	//   ....[202]....
        /*05e4*/ 	.word	0x0500000f


	//   ....[203]....
        /*05e8*/ 	.word	0x0500000f


	//   ....[204]....
        /*05ec*/ 	.word	0x0500000f


	//   ....[205]....
        /*05f0*/ 	.word	0x0500000f


	//   ....[206]....
        /*05f4*/ 	.word	0x0500000f


	//   ....[207]....
        /*05f8*/ 	.word	0x0500000f


	//   ....[208]....
        /*05fc*/ 	.word	0x0500000f


	//   ....[209]....
        /*0600*/ 	.word	0x0500000f


	//   ....[210]....
        /*0604*/ 	.word	0x0500000f


	//   ....[211]....
        /*0608*/ 	.word	0x0500000f


	//   ....[212]....
        /*060c*/ 	.word	0x0500000f


	//   ....[213]....
        /*0610*/ 	.word	0x0500000f


	//   ....[214]....
        /*0614*/ 	.word	0x0500000f


	//   ....[215]....
        /*0618*/ 	.word	0x0500000f


	//   ....[216]....
        /*061c*/ 	.word	0x0500000f


	//   ....[217]....
        /*0620*/ 	.word	0x0500000f


	//   ....[218]....
        /*0624*/ 	.word	0x0500000f


	//   ....[219]....
        /*0628*/ 	.word	0x0500000f


	//   ....[220]....
        /*062c*/ 	.word	0x0500000f


	//   ....[221]....
        /*0630*/ 	.word	0x0500000f


	//   ....[222]....
        /*0634*/ 	.word	0x0500000f


	//   ....[223]....
        /*0638*/ 	.word	0x0500000f


	//   ....[224]....
        /*063c*/ 	.word	0x0500000f


	//   ....[225]....
        /*0640*/ 	.word	0x0500000f


	//   ....[226]....
        /*0644*/ 	.word	0x0500000f


	//   ....[227]....
        /*0648*/ 	.word	0x0500000f


	//   ....[228]....
        /*064c*/ 	.word	0x0500000f


	//   ....[229]....
        /*0650*/ 	.word	0x0500000f


	//   ....[230]....
        /*0654*/ 	.word	0x0500000f


	//   ....[231]....
        /*0658*/ 	.word	0x0500000f


	//   ....[232]....
        /*065c*/ 	.word	0x0500000f


	//   ....[233]....
        /*0660*/ 	.word	0x0500000f


	//   ....[234]....
        /*0664*/ 	.word	0x0500000f


	//   ....[235]....
        /*0668*/ 	.word	0x0500000f


	//   ....[236]....
        /*066c*/ 	.word	0x0500000f


	//   ....[237]....
        /*0670*/ 	.word	0x0500000f


	//   ....[238]....
        /*0674*/ 	.word	0x0500000f


	//   ....[239]....
        /*0678*/ 	.word	0x0500000f


	//   ....[240]....
        /*067c*/ 	.word	0x0500000f


	//   ....[241]....
        /*0680*/ 	.word	0x0500000f


	//   ....[242]....
        /*0684*/ 	.word	0x0500000f


	//   ....[243]....
        /*0688*/ 	.word	0x0500000f


	//   ....[244]....
        /*068c*/ 	.word	0x0500000f


	//   ....[245]....
        /*0690*/ 	.word	0x0500000f


	//   ....[246]....
        /*0694*/ 	.word	0x0500000f


	//   ....[247]....
        /*0698*/ 	.word	0x0500000f


	//   ....[248]....
        /*069c*/ 	.word	0x0500000f


	//   ....[249]....
        /*06a0*/ 	.word	0x0500000f


	//   ....[250]....
        /*06a4*/ 	.word	0x0500000f


	//   ....[251]....
        /*06a8*/ 	.word	0x0500000f


	//   ....[252]....
        /*06ac*/ 	.word	0x0500000f


	//   ....[253]....
        /*06b0*/ 	.word	0x0500000f


	//   ....[254]....
        /*06b4*/ 	.word	0x0500000f


	//   ....[255]....
        /*06b8*/ 	.word	0x0500000f


	//   ....[0]....
        /*06bc*/ 	.word	0x0500000f


	//   ....[1]....
        /*06c0*/ 	.word	0x0500000f


	//   ....[2]....
        /*06c4*/ 	.word	0x0500000f


	//   ....[3]....
        /*06c8*/ 	.word	0x0500000f


	//   ....[4]....
        /*06cc*/ 	.word	0x0500000f


	//   ....[5]....
        /*06d0*/ 	.word	0x0500000f


	//   ....[6]....
        /*06d4*/ 	.word	0x0500000f


	//   ....[7]....
        /*06d8*/ 	.word	0x0500000f


	//   ....[8]....
        /*06dc*/ 	.word	0x0500000f


	//   ....[9]....
        /*06e0*/ 	.word	0x0500000f


	//   ....[10]....
        /*06e4*/ 	.word	0x0500000f


	//   ....[11]....
        /*06e8*/ 	.word	0x0500000f


	//   ....[12]....
        /*06ec*/ 	.word	0x0500000f


	//   ....[13]....
        /*06f0*/ 	.word	0x0500000f


	//   ....[14]....
        /*06f4*/ 	.word	0x0500000f


	//   ....[15]....
        /*06f8*/ 	.word	0x0500000f


	//   ....[16]....
        /*06fc*/ 	.word	0x0500000f


	//   ....[17]....
        /*0700*/ 	.word	0x0500000f


	//   ....[18]....
        /*0704*/ 	.word	0x0500000f


	//   ....[19]....
        /*0708*/ 	.word	0x0500000f


	//   ....[20]....
        /*070c*/ 	.word	0x0500000f


	//   ....[21]....
        /*0710*/ 	.word	0x0500000f


	//   ....[22]....
        /*0714*/ 	.word	0x0500000f


	//   ....[23]....
        /*0718*/ 	.word	0x0500000f


	//   ....[24]....
        /*071c*/ 	.word	0x0500000f


	//   ....[25]....
        /*0720*/ 	.word	0x0500000f


	//   ....[26]....
        /*0724*/ 	.word	0x0500000f


	//   ....[27]....
        /*0728*/ 	.word	0x0500000f


	//   ....[28]....
        /*072c*/ 	.word	0x0500000f


	//   ....[29]....
        /*0730*/ 	.word	0x0500000f


	//   ....[30]....
        /*0734*/ 	.word	0x0500000f


	//   ....[31]....
        /*0738*/ 	.word	0x0500000f


	//   ....[32]....
        /*073c*/ 	.word	0x0500000f


	//   ....[33]....
        /*0740*/ 	.word	0x0500000f


	//   ....[34]....
        /*0744*/ 	.word	0x0500000f


	//   ....[35]....
        /*0748*/ 	.word	0x0500000f


	//   ....[36]....
        /*074c*/ 	.word	0x0500000f


	//   ....[37]....
        /*0750*/ 	.word	0x0500000f


	//   ....[38]....
        /*0754*/ 	.word	0x0500000f


	//   ....[39]....
        /*0758*/ 	.word	0x0500000f


	//   ....[40]....
        /*075c*/ 	.word	0x0500000f


	//   ....[41]....
        /*0760*/ 	.word	0x0500000f


	//   ....[42]....
        /*0764*/ 	.word	0x0500000f


	//   ....[43]....
        /*0768*/ 	.word	0x0500000f


	//   ....[44]....
        /*076c*/ 	.word	0x0500000f


	//   ....[45]....
        /*0770*/ 	.word	0x0500000f


	//   ....[46]....
        /*0774*/ 	.word	0x0500000f


	//   ....[47]....
        /*0778*/ 	.word	0x0500000f


	//----- nvinfo : EIATTR_COOP_GROUP_INSTR_OFFSETS
	.align		4
.L_476:
        /*077c*/ 	.byte	0x04, 0x28
        /*077e*/ 	.short	(.L_478 - .L_477)


	//   ....[0]....
.L_477:
        /*0780*/ 	.word	0x00000060


	//   ....[1]....
        /*0784*/ 	.word	0x00000140


	//   ....[2]....
        /*0788*/ 	.word	0x00000190


	//   ....[3]....
        /*078c*/ 	.word	0x000003c0


	//   ....[4]....
        /*0790*/ 	.word	0x00000520


	//   ....[5]....
        /*0794*/ 	.word	0x00000640


	//   ....[6]....
        /*0798*/ 	.word	0x000007a0


	//   ....[7]....
        /*079c*/ 	.word	0x00003f30


	//   ....[8]....
        /*07a0*/ 	.word	0x00003f40


	//   ....[9]....
        /*07a4*/ 	.word	0x000055f0


	//   ....[10]....
        /*07a8*/ 	.word	0x00005600


	//   ....[11]....
        /*07ac*/ 	.word	0x00007770


	//   ....[12]....
        /*07b0*/ 	.word	0x00007780


	//   ....[13]....
        /*07b4*/ 	.word	0x00008f60


	//   ....[14]....
        /*07b8*/ 	.word	0x00008f70


	//   ....[15]....
        /*07bc*/ 	.word	0x0000a990


	//   ....[16]....
        /*07c0*/ 	.word	0x0000a9a0


	//   ....[17]....
        /*07c4*/ 	.word	0x0000ac30


	//   ....[18]....
        /*07c8*/ 	.word	0x0000ac40


	//   ....[19]....
        /*07cc*/ 	.word	0x0000b170


	//   ....[20]....
        /*07d0*/ 	.word	0x0000b190


	//   ....[21]....
        /*07d4*/ 	.word	0x0000b310


	//   ....[22]....
        /*07d8*/ 	.word	0x0000b330


	//   ....[23]....
        /*07dc*/ 	.word	0x0000bf00


	//   ....[24]....
        /*07e0*/ 	.word	0x0000c650


	//   ....[25]....
        /*07e4*/ 	.word	0x0000c660


	//   ....[26]....
        /*07e8*/ 	.word	0x0000c670


	//   ....[27]....
        /*07ec*/ 	.word	0x0000c680


	//   ....[28]....
        /*07f0*/ 	.word	0x0000cef0


	//   ....[29]....
        /*07f4*/ 	.word	0x0000cf00


	//   ....[30]....
        /*07f8*/ 	.word	0x0000cf10


	//   ....[31]....
        /*07fc*/ 	.word	0x0000cf20


	//   ....[32]....
        /*0800*/ 	.word	0x00010020


	//   ....[33]....
        /*0804*/ 	.word	0x00010030


	//   ....[34]....
        /*0808*/ 	.word	0x00010040


	//   ....[35]....
        /*080c*/ 	.word	0x00010050


	//   ....[36]....
        /*0810*/ 	.word	0x00010700


	//   ....[37]....
        /*0814*/ 	.word	0x00010710


	//   ....[38]....
        /*0818*/ 	.word	0x00010720


	//   ....[39]....
        /*081c*/ 	.word	0x00010730


	//   ....[40]....
        /*0820*/ 	.word	0x00014570


	//   ....[41]....
        /*0824*/ 	.word	0x00014a50


	//   ....[42]....
        /*0828*/ 	.word	0x00015790


	//   ....[43]....
        /*082c*/ 	.word	0x000158d0


	//   ....[44]....
        /*0830*/ 	.word	0x00015df0


	//   ....[45]....
        /*0834*/ 	.word	0x00015e70


	//   ....[46]....
        /*0838*/ 	.word	0x000180a0


	//   ....[47]....
        /*083c*/ 	.word	0x00018620


	//   ....[48]....
        /*0840*/ 	.word	0x00019480


	//   ....[49]....
        /*0844*/ 	.word	0x00019590


	//   ....[50]....
        /*0848*/ 	.word	0x00019ba0


	//   ....[51]....
        /*084c*/ 	.word	0x00019bf0


	//   ....[52]....
        /*0850*/ 	.word	0x0001c370


	//   ....[53]....
        /*0854*/ 	.word	0x0001c390


	//   ....[54]....
        /*0858*/ 	.word	0x0001c3b0


	//   ....[55]....
        /*085c*/ 	.word	0x0001c3d0


	//   ....[56]....
        /*0860*/ 	.word	0x0001e500


	//   ....[57]....
        /*0864*/ 	.word	0x0001eb00


	//   ....[58]....
        /*0868*/ 	.word	0x0001f8e0


	//   ....[59]....
        /*086c*/ 	.word	0x0001f9f0


	//   ....[60]....
        /*0870*/ 	.word	0x0001ffe0


	//   ....[61]....
        /*0874*/ 	.word	0x00020060


	//   ....[62]....
        /*0878*/ 	.word	0x00021120


	//   ....[63]....
        /*087c*/ 	.word	0x000211a0


	//   ....[64]....
        /*0880*/ 	.word	0x000211d0


	//   ....[65]....
        /*0884*/ 	.word	0x000211e0


	//   ....[66]....
        /*0888*/ 	.word	0x000222f0


	//   ....[67]....
        /*088c*/ 	.word	0x00022300


	//   ....[68]....
        /*0890*/ 	.word	0x00022310


	//   ....[69]....
        /*0894*/ 	.word	0x00022320


	//   ....[70]....
        /*0898*/ 	.word	0x000229e0


	//   ....[71]....
        /*089c*/ 	.word	0x00022a20


	//   ....[72]....
        /*08a0*/ 	.word	0x00022af0


	//   ....[73]....
        /*08a4*/ 	.word	0x00022b10


	//   ....[74]....
        /*08a8*/ 	.word	0x00022bd0


	//   ....[75]....
        /*08ac*/ 	.word	0x00022bf0


	//   ....[76]....
        /*08b0*/ 	.word	0x00022cc0


	//   ....[77]....
        /*08b4*/ 	.word	0x00022ce0


	//   ....[78]....
        /*08b8*/ 	.word	0x00023160


	//   ....[79]....
        /*08bc*/ 	.word	0x00023180


	//   ....[80]....
        /*08c0*/ 	.word	0x000235c0


	//   ....[81]....
        /*08c4*/ 	.word	0x000235d0


	//   ....[82]....
        /*08c8*/ 	.word	0x00024240


	//   ....[83]....
        /*08cc*/ 	.word	0x00024250


	//   ....[84]....
        /*08d0*/ 	.word	0x00024310


	//   ....[85]....
        /*08d4*/ 	.word	0x00024330


	//   ....[86]....
        /*08d8*/ 	.word	0x000243f0


	//   ....[87]....
        /*08dc*/ 	.word	0x00024410


	//   ....[88]....
        /*08e0*/ 	.word	0x000244e0


	//   ....[89]....
        /*08e4*/ 	.word	0x00024500


	//   ....[90]....
        /*08e8*/ 	.word	0x00024650


	//   ....[91]....
        /*08ec*/ 	.word	0x00024840


	//   ....[92]....
        /*08f0*/ 	.word	0x00024870


	//   ....[93]....
        /*08f4*/ 	.word	0x000248a0


	//   ....[94]....
        /*08f8*/ 	.word	0x000248d0


	//   ....[95]....
        /*08fc*/ 	.word	0x00024900


	//   ....[96]....
        /*0900*/ 	.word	0x00024930


	//   ....[97]....
        /*0904*/ 	.word	0x00024ac0


	//   ....[98]....
        /*0908*/ 	.word	0x00024af0


	//   ....[99]....
        /*090c*/ 	.word	0x00024b20


	//   ....[100]....
        /*0910*/ 	.word	0x00024b50


	//   ....[101]....
        /*0914*/ 	.word	0x00024b80


	//   ....[102]....
        /*0918*/ 	.word	0x00024bb0


	//   ....[103]....
        /*091c*/ 	.word	0x00024c40


	//   ....[104]....
        /*0920*/ 	.word	0x00024c70


	//   ....[105]....
        /*0924*/ 	.word	0x00024c80


	//   ....[106]....
        /*0928*/ 	.word	0x00024cc0


	//   ....[107]....
        /*092c*/ 	.word	0x00026430


	//   ....[108]....
        /*0930*/ 	.word	0x00028960


	//   ....[109]....
        /*0934*/ 	.word	0x00028980


	//   ....[110]....
        /*0938*/ 	.word	0x00028a30


	//   ....[111]....
        /*093c*/ 	.word	0x00028a50


	//   ....[112]....
        /*0940*/ 	.word	0x00028af0


	//   ....[113]....
        /*0944*/ 	.word	0x00028b10


	//   ....[114]....
        /*0948*/ 	.word	0x00028bb0


	//   ....[115]....
        /*094c*/ 	.word	0x00028bd0


	//   ....[116]....
        /*0950*/ 	.word	0x00028c70


	//   ....[117]....
        /*0954*/ 	.word	0x00028c90


	//   ....[118]....
        /*0958*/ 	.word	0x00028ca0


	//   ....[119]....
        /*095c*/ 	.word	0x00028d30


	//   ....[120]....
        /*0960*/ 	.word	0x000294d0


	//   ....[121]....
        /*0964*/ 	.word	0x00029500


	//   ....[122]....
        /*0968*/ 	.word	0x00029520


	//   ....[123]....
        /*096c*/ 	.word	0x000295b0


	//   ....[124]....
        /*0970*/ 	.word	0x000295c0


	//   ....[125]....
        /*0974*/ 	.word	0x00029660


	//   ....[126]....
        /*0978*/ 	.word	0x00029670


	//   ....[127]....
        /*097c*/ 	.word	0x00029710


	//   ....[128]....
        /*0980*/ 	.word	0x00029720


	//   ....[129]....
        /*0984*/ 	.word	0x000297c0


	//   ....[130]....
        /*0988*/ 	.word	0x000297d0


	//   ....[131]....
        /*098c*/ 	.word	0x00029870


	//   ....[132]....
        /*0990*/ 	.word	0x00029880


	//   ....[133]....
        /*0994*/ 	.word	0x00029920


	//   ....[134]....
        /*0998*/ 	.word	0x00029930


	//   ....[135]....
        /*099c*/ 	.word	0x00029940


	//   ....[136]....
        /*09a0*/ 	.word	0x0002a100


	//   ....[137]....
        /*09a4*/ 	.word	0x0002a110


	//   ....[138]....
        /*09a8*/ 	.word	0x0002a120


	//   ....[139]....
        /*09ac*/ 	.word	0x0002a1b0


	//   ....[140]....
        /*09b0*/ 	.word	0x0002a1c0


	//   ....[141]....
        /*09b4*/ 	.word	0x0002a220


	//   ....[142]....
        /*09b8*/ 	.word	0x0002a250


	//   ....[143]....
        /*09bc*/ 	.word	0x0002a290


	//   ....[144]....
        /*09c0*/ 	.word	0x0002a2c0


	//   ....[145]....
        /*09c4*/ 	.word	0x0002a300


	//   ....[146]....
        /*09c8*/ 	.word	0x0002a330


	//   ....[147]....
        /*09cc*/ 	.word	0x0002a370


	//   ....[148]....
        /*09d0*/ 	.word	0x0002a5e0


	//   ....[149]....
        /*09d4*/ 	.word	0x0002a600


	//   ....[150]....
        /*09d8*/ 	.word	0x0002a690


	//   ....[151]....
        /*09dc*/ 	.word	0x0002a6a0


	//   ....[152]....
        /*09e0*/ 	.word	0x0002a710


	//   ....[153]....
        /*09e4*/ 	.word	0x0002a720


	//   ....[154]....
        /*09e8*/ 	.word	0x0002a790


	//   ....[155]....
        /*09ec*/ 	.word	0x0002a7a0


	//   ....[156]....
        /*09f0*/ 	.word	0x0002a810


	//   ....[157]....
        /*09f4*/ 	.word	0x0002a820


	//   ....[158]....
        /*09f8*/ 	.word	0x0002a830


	//   ....[159]....
        /*09fc*/ 	.word	0x0002a8a0


	//   ....[160]....
        /*0a00*/ 	.word	0x0002ae10


	//   ....[161]....
        /*0a04*/ 	.word	0x0002ae40


	//   ....[162]....
        /*0a08*/ 	.word	0x0002ae60


	//   ....[163]....
        /*0a0c*/ 	.word	0x0002ae70


	//   ....[164]....
        /*0a10*/ 	.word	0x0002aeb0


	//   ....[165]....
        /*0a14*/ 	.word	0x0002aed0


	//   ....[166]....
        /*0a18*/ 	.word	0x0002af40


	//   ....[167]....
        /*0a1c*/ 	.word	0x0002af60


	//   ....[168]....
        /*0a20*/ 	.word	0x0002afc0


	//   ....[169]....
        /*0a24*/ 	.word	0x0002afe0


	//   ....[170]....
        /*0a28*/ 	.word	0x0002b030


	//   ....[171]....
        /*0a2c*/ 	.word	0x0002b050


	//   ....[172]....
        /*0a30*/ 	.word	0x0002b480


	//   ....[173]....
        /*0a34*/ 	.word	0x0002b4b0


	//   ....[174]....
        /*0a38*/ 	.word	0x0002b510


	//   ....[175]....
        /*0a3c*/ 	.word	0x0002b540


	//   ....[176]....
        /*0a40*/ 	.word	0x0002b570


	//   ....[177]....
        /*0a44*/ 	.word	0x0002b5a0


	//   ....[178]....
        /*0a48*/ 	.word	0x0002b5d0


	//   ....[179]....
        /*0a4c*/ 	.word	0x0002b600


	//   ....[180]....
        /*0a50*/ 	.word	0x0002b7a0


	//   ....[181]....
        /*0a54*/ 	.word	0x0002b7d0


	//   ....[182]....
        /*0a58*/ 	.word	0x0002b800


	//   ....[183]....
        /*0a5c*/ 	.word	0x0002b830


	//   ....[184]....
        /*0a60*/ 	.word	0x0002b860


	//   ....[185]....
        /*0a64*/ 	.word	0x0002b890


	//   ....[186]....
        /*0a68*/ 	.word	0x0002b950


	//   ....[187]....
        /*0a6c*/ 	.word	0x0002b970


	//   ....[188]....
        /*0a70*/ 	.word	0x0002b990


	//   ....[189]....
        /*0a74*/ 	.word	0x0002b9f0


	//   ....[190]....
        /*0a78*/ 	.word	0x0002c410


	//   ....[191]....
        /*0a7c*/ 	.word	0x0002c750


	//   ....[192]....
        /*0a80*/ 	.word	0x0002c7e0


	//   ....[193]....
        /*0a84*/ 	.word	0x0002c880


	//   ....[194]....
        /*0a88*/ 	.word	0x0002c910


	//   ....[195]....
        /*0a8c*/ 	.word	0x0002ca00


	//   ....[196]....
        /*0a90*/ 	.word	0x0002ca90


	//   ....[197]....
        /*0a94*/ 	.word	0x0002cb30


	//   ....[198]....
        /*0a98*/ 	.word	0x0002cbc0


	//   ....[199]....
        /*0a9c*/ 	.word	0x0002ccb0


	//   ....[200]....
        /*0aa0*/ 	.word	0x0002cd40


	//   ....[201]....
        /*0aa4*/ 	.word	0x0002cde0


	//   ....[202]....
        /*0aa8*/ 	.word	0x0002ce70


	//   ....[203]....
        /*0aac*/ 	.word	0x0002cf60


	//   ....[204]....
        /*0ab0*/ 	.word	0x0002cff0


	//   ....[205]....
        /*0ab4*/ 	.word	0x0002d040


	//   ....[206]....
        /*0ab8*/ 	.word	0x0002d090


	//   ....[207]....
        /*0abc*/ 	.word	0x0002d130


	//   ....[208]....
        /*0ac0*/ 	.word	0x0002d1c0


	//   ....[209]....
        /*0ac4*/ 	.word	0x0002d210


	//   ....[210]....
        /*0ac8*/ 	.word	0x0002d260


	//   ....[211]....
        /*0acc*/ 	.word	0x0002d350


	//   ....[212]....
        /*0ad0*/ 	.word	0x0002d3e0


	//   ....[213]....
        /*0ad4*/ 	.word	0x0002d430


	//   ....[214]....
        /*0ad8*/ 	.word	0x0002d480


	//   ....[215]....
        /*0adc*/ 	.word	0x0002d510


	//   ....[216]....
        /*0ae0*/ 	.word	0x0002d5a0


	//   ....[217]....
        /*0ae4*/ 	.word	0x0002d5f0


	//   ....[218]....
        /*0ae8*/ 	.word	0x0002d640


	//   ....[219]....
        /*0aec*/ 	.word	0x0002d9e0


	//   ....[220]....
        /*0af0*/ 	.word	0x0002dcc0


	//   ....[221]....
        /*0af4*/ 	.word	0x0002ddb0


	//   ....[222]....
        /*0af8*/ 	.word	0x0002de50


	//   ....[223]....
        /*0afc*/ 	.word	0x0002deb0


	//   ....[224]....
        /*0b00*/ 	.word	0x0002dfc0


	//   ....[225]....
        /*0b04*/ 	.word	0x0002e030


	//   ....[226]....
        /*0b08*/ 	.word	0x0002e140


	//   ....[227]....
        /*0b0c*/ 	.word	0x0002e1b0


	//   ....[228]....
        /*0b10*/ 	.word	0x0002e2c0


	//   ....[229]....
        /*0b14*/ 	.word	0x0002e330


	//   ....[230]....
        /*0b18*/ 	.word	0x0002e440


	//   ....[231]....
        /*0b1c*/ 	.word	0x0002e4b0


	//   ....[232]....
        /*0b20*/ 	.word	0x0002e550


	//   ....[233]....
        /*0b24*/ 	.word	0x0002e660


	//   ....[234]....
        /*0b28*/ 	.word	0x0002e6c0


	//   ....[235]....
        /*0b2c*/ 	.word	0x0002e720


	//   ....[236]....
        /*0b30*/ 	.word	0x0002e820


	//   ....[237]....
        /*0b34*/ 	.word	0x0002e880


	//   ....[238]....
        /*0b38*/ 	.word	0x0002e990


	//   ....[239]....
        /*0b3c*/ 	.word	0x0002e9f0


	//   ....[240]....
        /*0b40*/ 	.word	0x0002eb00


	//   ....[241]....
        /*0b44*/ 	.word	0x0002eb60


	//   ....[242]....
        /*0b48*/ 	.word	0x0002ec70


	//   ....[243]....
        /*0b4c*/ 	.word	0x0002ecd0


	//   ....[244]....
        /*0b50*/ 	.word	0x0002ede0


	//   ....[245]....
        /*0b54*/ 	.word	0x0002ee40


	//   ....[246]....
        /*0b58*/ 	.word	0x0002ef50


	//   ....[247]....
        /*0b5c*/ 	.word	0x0002efb0


	//   ....[248]....
        /*0b60*/ 	.word	0x0002f0a0


	//   ....[249]....
        /*0b64*/ 	.word	0x0002f1d0


	//   ....[250]....
        /*0b68*/ 	.word	0x0002f280


	//   ....[251]....
        /*0b6c*/ 	.word	0x0002f300


	//   ....[252]....
        /*0b70*/ 	.word	0x0002f3e0


	//   ....[253]....
        /*0b74*/ 	.word	0x0002f440


	//   ....[254]....
        /*0b78*/ 	.word	0x0002f510


	//   ....[255]....
        /*0b7c*/ 	.word	0x0002f570


	//   ....[0]....
        /*0b80*/ 	.word	0x0002f640


	//   ....[1]....
        /*0b84*/ 	.word	0x0002f6a0


	//   ....[2]....
        /*0b88*/ 	.word	0x0002f770


	//   ....[3]....
        /*0b8c*/ 	.word	0x0002f7d0


	//   ....[4]....
        /*0b90*/ 	.word	0x0002f8a0


	//   ....[5]....
        /*0b94*/ 	.word	0x0002f990


	//   ....[6]....
        /*0b98*/ 	.word	0x0002fa30


	//   ....[7]....
        /*0b9c*/ 	.word	0x0002fa90


	//   ....[8]....
        /*0ba0*/ 	.word	0x0002fb80


	//   ....[9]....
        /*0ba4*/ 	.word	0x0002fbe0


	//   ....[10]....
        /*0ba8*/ 	.word	0x0002fcc0


	//   ....[11]....
        /*0bac*/ 	.word	0x0002fd20


	//   ....[12]....
        /*0bb0*/ 	.word	0x0002fe00


	//   ....[13]....
        /*0bb4*/ 	.word	0x0002fe60


	//   ....[14]....
        /*0bb8*/ 	.word	0x0002ff40


	//   ....[15]....
        /*0bbc*/ 	.word	0x0002ffa0


	//   ....[16]....
        /*0bc0*/ 	.word	0x00030070


	//   ....[17]....
        /*0bc4*/ 	.word	0x000301a0


	//   ....[18]....
        /*0bc8*/ 	.word	0x000302a0


	//   ....[19]....
        /*0bcc*/ 	.word	0x00030330


	//   ....[20]....
        /*0bd0*/ 	.word	0x00030400


	//   ....[21]....
        /*0bd4*/ 	.word	0x00030460


	//   ....[22]....
        /*0bd8*/ 	.word	0x00030530


	//   ....[23]....
        /*0bdc*/ 	.word	0x00030590


	//   ....[24]....
        /*0be0*/ 	.word	0x00030670


	//   ....[25]....
        /*0be4*/ 	.word	0x000306d0


	//   ....[26]....
        /*0be8*/ 	.word	0x000307a0


	//   ....[27]....
        /*0bec*/ 	.word	0x00030800


	//   ....[28]....
        /*0bf0*/ 	.word	0x000308c0


	//   ....[29]....
        /*0bf4*/ 	.word	0x00030950


	//   ....[30]....
        /*0bf8*/ 	.word	0x000309f0


	//   ....[31]....
        /*0bfc*/ 	.word	0x00030b70


	//   ....[32]....
        /*0c00*/ 	.word	0x00030be0


	//   ....[33]....
        /*0c04*/ 	.word	0x00030c50


	//   ....[34]....
        /*0c08*/ 	.word	0x00030cc0


	//   ....[35]....
        /*0c0c*/ 	.word	0x00030d30


	//   ....[36]....
        /*0c10*/ 	.word	0x00030db0


	//   ....[37]....
        /*0c14*/ 	.word	0x00030e30


	//   ....[38]....
        /*0c18*/ 	.word	0x00030ec0


	//   ....[39]....
        /*0c1c*/ 	.word	0x00030f30


	//   ....[40]....
        /*0c20*/ 	.word	0x00030fa0


	//   ....[41]....
        /*0c24*/ 	.word	0x00031010


	//   ....[42]....
        /*0c28*/ 	.word	0x00031090


	//   ....[43]....
        /*0c2c*/ 	.word	0x00031100


	//   ....[44]....
        /*0c30*/ 	.word	0x00031190


	//   ....[45]....
        /*0c34*/ 	.word	0x000311f0


	//   ....[46]....
        /*0c38*/ 	.word	0x00031280


	//   ....[47]....
        /*0c3c*/ 	.word	0x000313b0


	//----- nvinfo : EIATTR_REG_RECONFIG
	.align		4
.L_478:
        /*0c40*/ 	.byte	0x01, 0x54
	.zero		2


	//----- nvinfo : EIATTR_SYSCALL_OFFSETS
	.align		4
        /*0c44*/ 	.byte	0x04, 0x46
        /*0c46*/ 	.short	(.L_480 - .L_479)


	//   ....[0]....
.L_479:
        /*0c48*/ 	.word	0x000022a0


	//   ....[1]....
        /*0c4c*/ 	.word	0x000023f0


	//   ....[2]....
        /*0c50*/ 	.word	0x0000c0a0


	//   ....[3]....
        /*0c54*/ 	.word	0x0000c3c0


	//   ....[4]....
        /*0c58*/ 	.word	0x00027ef0


	//   ....[5]....
        /*0c5c*/ 	.word	0x00028040


	//   ....[6]....
        /*0c60*/ 	.word	0x00028130


	//   ....[7]....
        /*0c64*/ 	.word	0x000290f0


	//----- nvinfo : EIATTR_MBARRIER_INSTR_OFFSETS
	.align		4
.L_480:
        /*0c68*/ 	.byte	0x04, 0x39
        /*0c6a*/ 	.short	(.L_482 - .L_481)


	//   ....[0]....
.L_481:
        /*0c6c*/ 	.word	0x00000270
        /*0c70*/ 	.word	0x000000ff
        /*0c74*/ 	.word	0x0002a800
        /*0c78*/ 	.short	0x0100
        /*0c7a*/ 	.byte	0x08
	.zero		1


	//   ....[1]....
        /*0c7c*/ 	.word	0x00000280
        /*0c80*/ 	.word	0x000000ff
        /*0c84*/ 	.word	0x0002a820
        /*0c88*/ 	.short	0x0100
        /*0c8a*/ 	.byte	0x08
	.zero		1


	//   ....[2]....
        /*0c8c*/ 	.word	0x00000370
        /*0c90*/ 	.word	0x000000ff
        /*0c94*/ 	.word	0x0002a830
        /*0c98*/ 	.short	0x0100
        /*0c9a*/ 	.byte	0x08
	.zero		1


	//   ....[3]....
        /*0c9c*/ 	.word	0x00000380
        /*0ca0*/ 	.word	0x000000ff
        /*0ca4*/ 	.word	0x0002a840
        /*0ca8*/ 	.short	0x0100
        /*0caa*/ 	.byte	0x08
	.zero		1


	//   ....[4]....
        /*0cac*/ 	.word	0x00000390
        /*0cb0*/ 	.word	0x000000ff
        /*0cb4*/ 	.word	0x0002a838
        /*0cb8*/ 	.short	0x0100
        /*0cba*/ 	.byte	0x08
	.zero		1


	//   ....[5]....
        /*0cbc*/ 	.word	0x000003a0
        /*0cc0*/ 	.word	0x000000ff
        /*0cc4*/ 	.word	0x0002a848
        /*0cc8*/ 	.short	0x0100
        /*0cca*/ 	.byte	0x08
	.zero		1


	//   ....[6]....
        /*0ccc*/ 	.word	0x000004d0
        /*0cd0*/ 	.word	0x000000ff
        /*0cd4*/ 	.word	0x0002a850
        /*0cd8*/ 	.short	0x0100
        /*0cda*/ 	.byte	0x08
	.zero		1


	//   ....[7]....
        /*0cdc*/ 	.word	0x000004e0
        /*0ce0*/ 	.word	0x000000ff
        /*0ce4*/ 	.word	0x0002a860
        /*0ce8*/ 	.short	0x0100
        /*0cea*/ 	.byte	0x08
	.zero		1


	//   ....[8]....
        /*0cec*/ 	.word	0x000004f0
        /*0cf0*/ 	.word	0x000000ff
        /*0cf4*/ 	.word	0x0002a858
        /*0cf8*/ 	.short	0x0100
        /*0cfa*/ 	.byte	0x08
	.zero		1


	//   ....[9]....
        /*0cfc*/ 	.word	0x00000500
        /*0d00*/ 	.word	0x000000ff
        /*0d04*/ 	.word	0x0002a868
        /*0d08*/ 	.short	0x0100
        /*0d0a*/ 	.byte	0x08
	.zero		1


	//   ....[10]....
        /*0d0c*/ 	.word	0x000005f0
        /*0d10*/ 	.word	0x000000ff
        /*0d14*/ 	.word	0x0002a870
        /*0d18*/ 	.short	0x0100
        /*0d1a*/ 	.byte	0x06
	.zero		1


	//   ....[11]....
        /*0d1c*/ 	.word	0x00000600
        /*0d20*/ 	.word	0x000000ff
        /*0d24*/ 	.word	0x0002a880
        /*0d28*/ 	.short	0x0100
        /*0d2a*/ 	.byte	0x06
	.zero		1


	//   ....[12]....
        /*0d2c*/ 	.word	0x00000610
        /*0d30*/ 	.word	0x000000ff
        /*0d34*/ 	.word	0x0002a878
        /*0d38*/ 	.short	0x0100
        /*0d3a*/ 	.byte	0x06
	.zero		1


	//   ....[13]....
        /*0d3c*/ 	.word	0x00000620
        /*0d40*/ 	.word	0x000000ff
        /*0d44*/ 	.word	0x0002a888
        /*0d48*/ 	.short	0x0100
        /*0d4a*/ 	.byte	0x06
	.zero		1


	//   ....[14]....
        /*0d4c*/ 	.word	0x00000750
        /*0d50*/ 	.word	0x000000ff
        /*0d54*/ 	.word	0x0002a890
        /*0d58*/ 	.short	0x0100
        /*0d5a*/ 	.byte	0x08
	.zero		1


	//   ....[15]....
        /*0d5c*/ 	.word	0x00000760
        /*0d60*/ 	.word	0x000000ff
        /*0d64*/ 	.word	0x0002a8a0
        /*0d68*/ 	.short	0x0100
        /*0d6a*/ 	.byte	0x08
	.zero		1


	//   ....[16]....
        /*0d6c*/ 	.word	0x00000770
        /*0d70*/ 	.word	0x000000ff
        /*0d74*/ 	.word	0x0002a898
        /*0d78*/ 	.short	0x0100
        /*0d7a*/ 	.byte	0x08
	.zero		1


	//   ....[17]....
        /*0d7c*/ 	.word	0x00000780
        /*0d80*/ 	.word	0x000000ff
        /*0d84*/ 	.word	0x0002a8a8
        /*0d88*/ 	.short	0x0100
        /*0d8a*/ 	.byte	0x08
	.zero		1


	//   ....[18]....
        /*0d8c*/ 	.word	0x000008b0
        /*0d90*/ 	.word	0x000000ff
        /*0d94*/ 	.word	0x0002a8b0
        /*0d98*/ 	.short	0x0100
        /*0d9a*/ 	.byte	0x08
	.zero		1


	//   ....[19]....
        /*0d9c*/ 	.word	0x000008c0
        /*0da0*/ 	.word	0x000000ff
        /*0da4*/ 	.word	0x0002a8c0
        /*0da8*/ 	.short	0x0100
        /*0daa*/ 	.byte	0x08
	.zero		1


	//   ....[20]....
        /*0dac*/ 	.word	0x000008d0
        /*0db0*/ 	.word	0x000000ff
        /*0db4*/ 	.word	0x0002a8b8
        /*0db8*/ 	.short	0x0100
        /*0dba*/ 	.byte	0x08
	.zero		1


	//   ....[21]....
        /*0dbc*/ 	.word	0x000008e0
        /*0dc0*/ 	.word	0x000000ff
        /*0dc4*/ 	.word	0x0002a8c8
        /*0dc8*/ 	.short	0x0100
        /*0dca*/ 	.byte	0x08
	.zero		1


	//   ....[22]....
        /*0dcc*/ 	.word	0x00003ee0
        /*0dd0*/ 	.word	0x00000056
        /*0dd4*/ 	.word	0x0002a890
        /*0dd8*/ 	.short	0x010a
        /*0dda*/ 	.byte	0x3f
	.zero		1


	//   ....[23]....
        /*0ddc*/ 	.word	0x00007700
        /*0de0*/ 	.word	0x00000056
        /*0de4*/ 	.word	0x0002a890
        /*0de8*/ 	.short	0x010a
        /*0dea*/ 	.byte	0x3f
	.zero		1


	//   ....[24]....
        /*0dec*/ 	.word	0x0000a7f0
        /*0df0*/ 	.word	0x00000056
        /*0df4*/ 	.word	0x0002a890
        /*0df8*/ 	.short	0x010a
        /*0dfa*/ 	.byte	0x3f
	.zero		1


	//   ....[25]....
        /*0dfc*/ 	.word	0x0000af90
        /*0e00*/ 	.word	0x0000000b
        /*0e04*/ 	.word	0x00000000
        /*0e08*/ 	.short	0x0101
        /*0e0a*/ 	.byte	0x3f
	.zero		1


	//   ....[26]....
        /*0e0c*/ 	.word	0x0000afd0
        /*0e10*/ 	.word	0x00000056
        /*0e14*/ 	.word	0x0002a8b0
        /*0e18*/ 	.short	0x010a
        /*0e1a*/ 	.byte	0x3f
	.zero		1


	//   ....[27]....
        /*0e1c*/ 	.word	0x0000b560
        /*0e20*/ 	.word	0x00000056
        /*0e24*/ 	.word	0x00000000
        /*0e28*/ 	.short	0x0101
        /*0e2a*/ 	.byte	0x3f
	.zero		1


	//   ....[28]....
        /*0e2c*/ 	.word	0x0000c120
        /*0e30*/ 	.word	0x00000002
        /*0e34*/ 	.word	0x0002a800
        /*0e38*/ 	.short	0x010a
        /*0e3a*/ 	.byte	0x3f
	.zero		1


	//   ....[29]....
        /*0e3c*/ 	.word	0x0000c170
        /*0e40*/ 	.word	0x00000002
        /*0e44*/ 	.word	0x0002a800
        /*0e48*/ 	.short	0x010a
        /*0e4a*/ 	.byte	0x3f
	.zero		1


	//   ....[30]....
        /*0e4c*/ 	.word	0x0000d600
        /*0e50*/ 	.word	0x00000002
        /*0e54*/ 	.word	0x0002a800
        /*0e58*/ 	.short	0x010a
        /*0e5a*/ 	.byte	0x3f
	.zero		1


	//   ....[31]....
        /*0e5c*/ 	.word	0x00010bf0
        /*0e60*/ 	.word	0x00000002
        /*0e64*/ 	.word	0x0002a800
        /*0e68*/ 	.short	0x010a
        /*0e6a*/ 	.byte	0x3f
	.zero		1


	//   ....[32]....
        /*0e6c*/ 	.word	0x000137e0
        /*0e70*/ 	.word	0x00000015
        /*0e74*/ 	.word	0x0002a830
        /*0e78*/ 	.short	0x010a
        /*0e7a*/ 	.byte	0x3f
	.zero		1


	//   ....[33]....
        /*0e7c*/ 	.word	0x00013820
        /*0e80*/ 	.word	0x00000015
        /*0e84*/ 	.word	0x0002a830
        /*0e88*/ 	.short	0x010a
        /*0e8a*/ 	.byte	0x3f
	.zero		1


	//   ....[34]....
        /*0e8c*/ 	.word	0x000145a0
        /*0e90*/ 	.word	0x00000004
        /*0e94*/ 	.word	0x00000000
        /*0e98*/ 	.short	0x0101
        /*0e9a*/ 	.byte	0x3f
	.zero		1


	//   ....[35]....
        /*0e9c*/ 	.word	0x00016ca0
        /*0ea0*/ 	.word	0x00000014
        /*0ea4*/ 	.word	0x0002a830
        /*0ea8*/ 	.short	0x010a
        /*0eaa*/ 	.byte	0x3f
	.zero		1


	//   ....[36]....
        /*0eac*/ 	.word	0x00016d20
        /*0eb0*/ 	.word	0x00000014
        /*0eb4*/ 	.word	0x0002a830
        /*0eb8*/ 	.short	0x010a
        /*0eba*/ 	.byte	0x3f
	.zero		1


	//   ....[37]....
        /*0ebc*/ 	.word	0x00017a00
        /*0ec0*/ 	.word	0x00000015
        /*0ec4*/ 	.word	0x0002a850
        /*0ec8*/ 	.short	0x010a
        /*0eca*/ 	.byte	0x3f
	.zero		1


	//   ....[38]....
        /*0ecc*/ 	.word	0x00017a50
        /*0ed0*/ 	.word	0x00000015
        /*0ed4*/ 	.word	0x0002a850
        /*0ed8*/ 	.short	0x010a
        /*0eda*/ 	.byte	0x3f
	.zero		1


	//   ....[39]....
        /*0edc*/ 	.word	0x00018170
        /*0ee0*/ 	.word	0x0000000a
        /*0ee4*/ 	.word	0x00000000
        /*0ee8*/ 	.short	0x0101
        /*0eea*/ 	.byte	0x3f
	.zero		1


	//   ....[40]....
        /*0eec*/ 	.word	0x0001a3f0
        /*0ef0*/ 	.word	0x00000015
        /*0ef4*/ 	.word	0x00000000
        /*0ef8*/ 	.short	0x0101
        /*0efa*/ 	.byte	0x3f
	.zero		1


	//   ....[41]....
        /*0efc*/ 	.word	0x0001a970
        /*0f00*/ 	.word	0x00000014
        /*0f04*/ 	.word	0x0002a830
        /*0f08*/ 	.short	0x010a
        /*0f0a*/ 	.byte	0x3f
	.zero		1


	//   ....[42]....
        /*0f0c*/ 	.word	0x0001a9f0
        /*0f10*/ 	.word	0x00000014
        /*0f14*/ 	.word	0x0002a830
        /*0f18*/ 	.short	0x010a
        /*0f1a*/ 	.byte	0x3f
	.zero		1


	//   ....[43]....
        /*0f1c*/ 	.word	0x0001b6d0
        /*0f20*/ 	.word	0x00000015
        /*0f24*/ 	.word	0x0002a850
        /*0f28*/ 	.short	0x010a
        /*0f2a*/ 	.byte	0x3f
	.zero		1


	//   ....[44]....
        /*0f2c*/ 	.word	0x0001b720
        /*0f30*/ 	.word	0x00000015
        /*0f34*/ 	.word	0x0002a850
        /*0f38*/ 	.short	0x010a
        /*0f3a*/ 	.byte	0x3f
	.zero		1


	//   ....[45]....
        /*0f3c*/ 	.word	0x0001be50
        /*0f40*/ 	.word	0x00000014
        /*0f44*/ 	.word	0x00000000
        /*0f48*/ 	.short	0x0101
        /*0f4a*/ 	.byte	0x3f
	.zero		1


	//   ....[46]....
        /*0f4c*/ 	.word	0x0001ce40
        /*0f50*/ 	.word	0x00000015
        /*0f54*/ 	.word	0x00000000
        /*0f58*/ 	.short	0x0101
        /*0f5a*/ 	.byte	0x3f
	.zero		1


	//   ....[47]....
        /*0f5c*/ 	.word	0x0001d100
        /*0f60*/ 	.word	0x00000003
        /*0f64*/ 	.word	0x0002a830
        /*0f68*/ 	.short	0x010a
        /*0f6a*/ 	.byte	0x3f
	.zero		1


	//   ....[48]....
        /*0f6c*/ 	.word	0x0001d180
        /*0f70*/ 	.word	0x00000003
        /*0f74*/ 	.word	0x0002a830
        /*0f78*/ 	.short	0x010a
        /*0f7a*/ 	.byte	0x3f
	.zero		1


	//   ....[49]....
        /*0f7c*/ 	.word	0x0001de60
        /*0f80*/ 	.word	0x0000000f
        /*0f84*/ 	.word	0x0002a850
        /*0f88*/ 	.short	0x010a
        /*0f8a*/ 	.byte	0x3f
	.zero		1


	//   ....[50]....
        /*0f8c*/ 	.word	0x0001deb0
        /*0f90*/ 	.word	0x0000000f
        /*0f94*/ 	.word	0x0002a850
        /*0f98*/ 	.short	0x010a
        /*0f9a*/ 	.byte	0x3f
	.zero		1


	//   ....[51]....
        /*0f9c*/ 	.word	0x0001e5d0
        /*0fa0*/ 	.word	0x00000008
        /*0fa4*/ 	.word	0x00000000
        /*0fa8*/ 	.short	0x0101
        /*0faa*/ 	.byte	0x3f
	.zero		1


	//   ....[52]....
        /*0fac*/ 	.word	0x00020850
        /*0fb0*/ 	.word	0x0000000f
        /*0fb4*/ 	.word	0x00000000
        /*0fb8*/ 	.short	0x0101
        /*0fba*/ 	.byte	0x3f
	.zero		1


	//   ....[53]....
        /*0fbc*/ 	.word	0x00020e30
        /*0fc0*/ 	.word	0x00000008
        /*0fc4*/ 	.word	0x0002a850
        /*0fc8*/ 	.short	0x010a
        /*0fca*/ 	.byte	0x3f
	.zero		1


	//   ....[54]....
        /*0fcc*/ 	.word	0x00020ed0
        /*0fd0*/ 	.word	0x00000008
        /*0fd4*/ 	.word	0x0002a850
        /*0fd8*/ 	.short	0x010a
        /*0fda*/ 	.byte	0x3f
	.zero		1


	//   ....[55]....
        /*0fdc*/ 	.word	0x000213d0
        /*0fe0*/ 	.word	0x00000003
        /*0fe4*/ 	.word	0x00000000
        /*0fe8*/ 	.short	0x0101
        /*0fea*/ 	.byte	0x3f
	.zero		1


	//   ....[56]....
        /*0fec*/ 	.word	0x000229d0
        /*0ff0*/ 	.word	0x00000000
        /*0ff4*/ 	.word	0x00000000
        /*0ff8*/ 	.short	0x0101
        /*0ffa*/ 	.byte	0x3f
	.zero		1


	//   ....[57]....
        /*0ffc*/ 	.word	0x00023170
        /*1000*/ 	.word	0x00000006
        /*1004*/ 	.word	0x00000000
        /*1008*/ 	.short	0x0101
        /*100a*/ 	.byte	0x3f
	.zero		1


	//   ....[58]....
        /*100c*/ 	.word	0x00026510
        /*1010*/ 	.word	0x00000011
        /*1014*/ 	.word	0x0002a820
        /*1018*/ 	.short	0x010a
        /*101a*/ 	.byte	0x3f
	.zero		1


	//   ....[59]....
        /*101c*/ 	.word	0x000265a0
        /*1020*/ 	.word	0x0000000c
        /*1024*/ 	.word	0x0002a8a0
        /*1028*/ 	.short	0x010a
        /*102a*/ 	.byte	0x3f
	.zero		1


	//   ....[60]....
        /*102c*/ 	.word	0x000269e0
        /*1030*/ 	.word	0x0000000c
        /*1034*/ 	.word	0x0002a8c0
        /*1038*/ 	.short	0x010a
        /*103a*/ 	.byte	0x3f
	.zero		1


	//   ....[61]....
        /*103c*/ 	.word	0x00026e10
        /*1040*/ 	.word	0x0000000a
        /*1044*/ 	.word	0x0002a8a0
        /*1048*/ 	.short	0x010a
        /*104a*/ 	.byte	0x3f
	.zero		1


	//   ....[62]....
        /*104c*/ 	.word	0x00027240
        /*1050*/ 	.word	0x0000000a
        /*1054*/ 	.word	0x0002a8c0
        /*1058*/ 	.short	0x010a
        /*105a*/ 	.byte	0x3f
	.zero		1


	//   ....[63]....
        /*105c*/ 	.word	0x00028740
        /*1060*/ 	.word	0x00000007
        /*1064*/ 	.word	0x0002a840
        /*1068*/ 	.short	0x010a
        /*106a*/ 	.byte	0x3f
	.zero		1


	//   ....[64]....
        /*106c*/ 	.word	0x00028df0
        /*1070*/ 	.word	0x00000007
        /*1074*/ 	.word	0x0002a830
        /*1078*/ 	.short	0x0107
        /*107a*/ 	.byte	0x3f
	.zero		1


	//   ....[65]....
        /*107c*/ 	.word	0x00028ea0
        /*1080*/ 	.word	0x00000007
        /*1084*/ 	.word	0x0002a830
        /*1088*/ 	.short	0x0101
        /*108a*/ 	.byte	0x3f
	.zero		1


	//   ....[66]....
        /*108c*/ 	.word	0x00029a90
        /*1090*/ 	.word	0x00000011
        /*1094*/ 	.word	0x0002a800
        /*1098*/ 	.short	0x0107
        /*109a*/ 	.byte	0x3f
	.zero		1


	//   ....[67]....
        /*109c*/ 	.word	0x00029ba0
        /*10a0*/ 	.word	0x00000011
        /*10a4*/ 	.word	0x0002a800
        /*10a8*/ 	.short	0x0101
        /*10aa*/ 	.byte	0x3f
	.zero		1


	//   ....[68]....
        /*10ac*/ 	.word	0x00029bc0
        /*10b0*/ 	.word	0x00000011
        /*10b4*/ 	.word	0x0002a820
        /*10b8*/ 	.short	0x010a
        /*10ba*/ 	.byte	0x3f
	.zero		1


	//   ....[69]....
        /*10bc*/ 	.word	0x00029f30
        /*10c0*/ 	.word	0x00000005
        /*10c4*/ 	.word	0x0002a840
        /*10c8*/ 	.short	0x010a
        /*10ca*/ 	.byte	0x3f
	.zero		1


	//   ....[70]....
        /*10cc*/ 	.word	0x0002a410
        /*10d0*/ 	.word	0x00000005
        /*10d4*/ 	.word	0x0002a830
        /*10d8*/ 	.short	0x0107
        /*10da*/ 	.byte	0x3f
	.zero		1


	//   ....[71]....
        /*10dc*/ 	.word	0x0002a4c0
        /*10e0*/ 	.word	0x00000005
        /*10e4*/ 	.word	0x0002a830
        /*10e8*/ 	.short	0x0101
        /*10ea*/ 	.byte	0x3f
	.zero		1


	//   ....[72]....
        /*10ec*/ 	.word	0x0002a520
        /*10f0*/ 	.word	0x00000005
        /*10f4*/ 	.word	0x0002a860
        /*10f8*/ 	.short	0x010a
        /*10fa*/ 	.byte	0x3f
	.zero		1


	//   ....[73]....
        /*10fc*/ 	.word	0x0002a980
        /*1100*/ 	.word	0x00000005
        /*1104*/ 	.word	0x0002a850
        /*1108*/ 	.short	0x0107
        /*110a*/ 	.byte	0x3f
	.zero		1


	//   ....[74]....
        /*110c*/ 	.word	0x0002aae0
        /*1110*/ 	.word	0x00000005
        /*1114*/ 	.word	0x0002a850
        /*1118*/ 	.short	0x0101
        /*111a*/ 	.byte	0x3f
	.zero		1


	//   ....[75]....
        /*111c*/ 	.word	0x0002ad30
        /*1120*/ 	.word	0x00000000
        /*1124*/ 	.word	0x0002a860
        /*1128*/ 	.short	0x010a
        /*112a*/ 	.byte	0x3f
	.zero		1


	//   ....[76]....
        /*112c*/ 	.word	0x0002b190
        /*1130*/ 	.word	0x00000000
        /*1134*/ 	.word	0x0002a850
        /*1138*/ 	.short	0x0107
        /*113a*/ 	.byte	0x3f
	.zero		1


	//   ....[77]....
        /*113c*/ 	.word	0x0002b240
        /*1140*/ 	.word	0x00000000
        /*1144*/ 	.word	0x0002a850
        /*1148*/ 	.short	0x0101
        /*114a*/ 	.byte	0x3f
	.zero		1


	//   ....[78]....
        /*114c*/ 	.word	0x0002c390
        /*1150*/ 	.word	0x00000007
        /*1154*/ 	.word	0x0002a820
        /*1158*/ 	.short	0x010a
        /*115a*/ 	.byte	0x3f
	.zero		1


	//   ....[79]....
        /*115c*/ 	.word	0x0002c520
        /*1160*/ 	.word	0x00000005
        /*1164*/ 	.word	0x0002a840
        /*1168*/ 	.short	0x010a
        /*116a*/ 	.byte	0x3f
	.zero		1


	//   ....[80]....
        /*116c*/ 	.word	0x0002c5c0
        /*1170*/ 	.word	0x00000003
        /*1174*/ 	.word	0x0002a840
        /*1178*/ 	.short	0x010a
        /*117a*/ 	.byte	0x3f
	.zero		1


	//   ....[81]....
        /*117c*/ 	.word	0x0002c600
        /*1180*/ 	.word	0x00000005
        /*1184*/ 	.word	0x0002a860
        /*1188*/ 	.short	0x010a
        /*118a*/ 	.byte	0x3f
	.zero		1


	//   ....[82]....
        /*118c*/ 	.word	0x0002c640
        /*1190*/ 	.word	0x00000003
        /*1194*/ 	.word	0x0002a860
        /*1198*/ 	.short	0x010a
        /*119a*/ 	.byte	0x3f
	.zero		1


	//   ....[83]....
        /*119c*/ 	.word	0x0002c6a0
        /*11a0*/ 	.word	0x00000056
        /*11a4*/ 	.word	0x0002a890
        /*11a8*/ 	.short	0x010a
        /*11aa*/ 	.byte	0x3f
	.zero		1


	//   ....[84]....
        /*11ac*/ 	.word	0x0002c950
        /*11b0*/ 	.word	0x00000056
        /*11b4*/ 	.word	0x0002a890
        /*11b8*/ 	.short	0x010a
        /*11ba*/ 	.byte	0x3f
	.zero		1


	//   ....[85]....
        /*11bc*/ 	.word	0x0002cc00
        /*11c0*/ 	.word	0x00000056
        /*11c4*/ 	.word	0x0002a890
        /*11c8*/ 	.short	0x010a
        /*11ca*/ 	.byte	0x3f
	.zero		1


	//   ....[86]....
        /*11cc*/ 	.word	0x0002ceb0
        /*11d0*/ 	.word	0x00000056
        /*11d4*/ 	.word	0x0002a8b0
        /*11d8*/ 	.short	0x010a
        /*11da*/ 	.byte	0x3f
	.zero		1


	//   ....[87]....
        /*11dc*/ 	.word	0x0002d2a0
        /*11e0*/ 	.word	0x00000002
        /*11e4*/ 	.word	0x0002a800
        /*11e8*/ 	.short	0x010a
        /*11ea*/ 	.byte	0x3f
	.zero		1


	//   ....[88]....
        /*11ec*/ 	.word	0x0002d680
        /*11f0*/ 	.word	0x00000002
        /*11f4*/ 	.word	0x0002a800
        /*11f8*/ 	.short	0x010a
        /*11fa*/ 	.byte	0x3f
	.zero		1


	//   ....[89]....
        /*11fc*/ 	.word	0x0002d6d0
        /*1200*/ 	.word	0x00000015
        /*1204*/ 	.word	0x0002a830
        /*1208*/ 	.short	0x010a
        /*120a*/ 	.byte	0x3f
	.zero		1


	//   ....[90]....
        /*120c*/ 	.word	0x0002d720
        /*1210*/ 	.word	0x00000014
        /*1214*/ 	.word	0x0002a830
        /*1218*/ 	.short	0x010a
        /*121a*/ 	.byte	0x3f
	.zero		1


	//   ....[91]....
        /*121c*/ 	.word	0x0002d770
        /*1220*/ 	.word	0x00000015
        /*1224*/ 	.word	0x0002a850
        /*1228*/ 	.short	0x010a
        /*122a*/ 	.byte	0x3f
	.zero		1


	//   ....[92]....
        /*122c*/ 	.word	0x0002d7c0
        /*1230*/ 	.word	0x00000014
        /*1234*/ 	.word	0x0002a830
        /*1238*/ 	.short	0x010a
        /*123a*/ 	.byte	0x3f
	.zero		1


	//   ....[93]....
        /*123c*/ 	.word	0x0002d810
        /*1240*/ 	.word	0x00000015
        /*1244*/ 	.word	0x0002a850
        /*1248*/ 	.short	0x010a
        /*124a*/ 	.byte	0x3f
	.zero		1


	//   ....[94]....
        /*124c*/ 	.word	0x0002d860
        /*1250*/ 	.word	0x00000003
        /*1254*/ 	.word	0x0002a830
        /*1258*/ 	.short	0x010a
        /*125a*/ 	.byte	0x3f
	.zero		1


	//   ....[95]....
        /*125c*/ 	.word	0x0002d8b0
        /*1260*/ 	.word	0x0000000f
        /*1264*/ 	.word	0x0002a850
        /*1268*/ 	.short	0x010a
        /*126a*/ 	.byte	0x3f
	.zero		1


	//   ....[96]....
        /*126c*/ 	.word	0x0002d900
        /*1270*/ 	.word	0x00000008
        /*1274*/ 	.word	0x0002a850
        /*1278*/ 	.short	0x010a
        /*127a*/ 	.byte	0x3f
	.zero		1


	//   ....[97]....
        /*127c*/ 	.word	0x0002daa0
        /*1280*/ 	.word	0x00000011
        /*1284*/ 	.word	0x0002a820
        /*1288*/ 	.short	0x010a
        /*128a*/ 	.byte	0x3f
	.zero		1


	//   ....[98]....
        /*128c*/ 	.word	0x0002daf0
        /*1290*/ 	.word	0x0000000c
        /*1294*/ 	.word	0x0002a8a0
        /*1298*/ 	.short	0x010a
        /*129a*/ 	.byte	0x3f
	.zero		1


	//   ....[99]....
        /*129c*/ 	.word	0x0002db40
        /*12a0*/ 	.word	0x0000000c
        /*12a4*/ 	.word	0x0002a8c0
        /*12a8*/ 	.short	0x010a
        /*12aa*/ 	.byte	0x3f
	.zero		1


	//   ....[100]....
        /*12ac*/ 	.word	0x0002db90
        /*12b0*/ 	.word	0x0000000a
        /*12b4*/ 	.word	0x0002a8a0
        /*12b8*/ 	.short	0x010a
        /*12ba*/ 	.byte	0x3f
	.zero		1


	//   ....[101]....
        /*12bc*/ 	.word	0x0002dbe0
        /*12c0*/ 	.word	0x0000000a
        /*12c4*/ 	.word	0x0002a8c0
        /*12c8*/ 	.short	0x010a
        /*12ca*/ 	.byte	0x3f
	.zero		1


	//   ....[102]....
        /*12cc*/ 	.word	0x0002dd00
        /*12d0*/ 	.word	0x00000007
        /*12d4*/ 	.word	0x0002a840
        /*12d8*/ 	.short	0x010a
        /*12da*/ 	.byte	0x3f
	.zero		1


	//   ....[103]....
        /*12dc*/ 	.word	0x0002f0d0
        /*12e0*/ 	.word	0x00000011
        /*12e4*/ 	.word	0x0002a820
        /*12e8*/ 	.short	0x010a
        /*12ea*/ 	.byte	0x3f
	.zero		1


	//   ....[104]....
        /*12ec*/ 	.word	0x0002f120
        /*12f0*/ 	.word	0x00000005
        /*12f4*/ 	.word	0x0002a840
        /*12f8*/ 	.short	0x010a
        /*12fa*/ 	.byte	0x3f
	.zero		1


	//   ....[105]....
        /*12fc*/ 	.word	0x0002f8e0
        /*1300*/ 	.word	0x00000005
        /*1304*/ 	.word	0x0002a860
        /*1308*/ 	.short	0x010a
        /*130a*/ 	.byte	0x3f
	.zero		1


	//   ....[106]....
        /*130c*/ 	.word	0x000300f0
        /*1310*/ 	.word	0x00000000
        /*1314*/ 	.word	0x0002a860
        /*1318*/ 	.short	0x010a
        /*131a*/ 	.byte	0x3f
	.zero		1


	//   ....[107]....
        /*131c*/ 	.word	0x000312d0
        /*1320*/ 	.word	0x00000007
        /*1324*/ 	.word	0x0002a820
        /*1328*/ 	.short	0x010a
        /*132a*/ 	.byte	0x3f
	.zero		1


	//   ....[108]....
        /*132c*/ 	.word	0x00031470
        /*1330*/ 	.word	0x00000005
        /*1334*/ 	.word	0x0002a840
        /*1338*/ 	.short	0x010a
        /*133a*/ 	.byte	0x3f
	.zero		1


	//   ....[109]....
        /*133c*/ 	.word	0x000314c0
        /*1340*/ 	.word	0x00000003
        /*1344*/ 	.word	0x0002a840
        /*1348*/ 	.short	0x010a
        /*134a*/ 	.byte	0x3f
	.zero		1


	//   ....[110]....
        /*134c*/ 	.word	0x00031510
        /*1350*/ 	.word	0x00000005
        /*1354*/ 	.word	0x0002a860
        /*1358*/ 	.short	0x010a
        /*135a*/ 	.byte	0x3f
	.zero		1


	//----- nvinfo : EIATTR_NUM_MBARRIERS
	.align		4
.L_482:
        /*135c*/ 	.byte	0x03, 0x38
        /*135e*/ 	.short	0x0016


	//----- nvinfo : EIATTR_EXIT_INSTR_OFFSETS
	.align		4
        /*1360*/ 	.byte	0x04, 0x1c
        /*1362*/ 	.short	(.L_484 - .L_483)


	//   ....[0]....
.L_483:
        /*1364*/ 	.word	0x0002c690


	//----- nvinfo : EIATTR_MAX_THREADS
	.align		4
.L_484:
        /*1368*/ 	.byte	0x04, 0x05
        /*136a*/ 	.short	(.L_486 - .L_485)
.L_485:
        /*136c*/ 	.word	0x00000180
        /*1370*/ 	.word	0x00000001
        /*1374*/ 	.word	0x00000001


	//----- nvinfo : EIATTR_CRS_STACK_SIZE
	.align		4
.L_486:
        /*1378*/ 	.byte	0x04, 0x1e
        /*137a*/ 	.short	(.L_488 - .L_487)
.L_487:
        /*137c*/ 	.word	0x00000000


	//----- nvinfo : EIATTR_CBANK_PARAM_SIZE
	.align		4
.L_488:
        /*1380*/ 	.byte	0x03, 0x19
        /*1382*/ 	.short	0x0af0


	//----- nvinfo : EIATTR_PARAM_CBANK
	.align		4
        /*1384*/ 	.byte	0x04, 0x0a
        /*1386*/ 	.short	(.L_490 - .L_489)
	.align		4
.L_489:
        /*1388*/ 	.word	index@(.nv.constant0._ZN7cutlass13device_kernelIN5flash11enable_sm90INS1_16FlashAttnFwdSm90INS1_25CollectiveMainloopFwdSm90ILi2EN4cute5tupleIJNS5_1CILi1EEES8_S8_EEENS6_IJNS7_ILi128EEENS7_ILi96EEENS7_ILi192EEEEEELi128ENS_10bfloat16_tEfNS_4arch4Sm90ELb0ELb1ELb1ELb1ELb1ELb1ELb0ELb1ELb1ELb1ELb1ELb0EEENS1_21CollectiveEpilogueFwdINS6_IJSA_SA_SB_EEES9_SE_SG_Li256ELb1ELb1ELb1ELb0EEENS1_36VarlenDynamicPersistentTileSchedulerILi128ELi96ELi256ELi128ELb1ELb1ELb1ELb1ELb0ELb1EEEEEEEEEvNT_6ParamsE)
        /*138c*/ 	.short	0x0210
        /*138e*/ 	.short	0x0af0


	//----- nvinfo : EIATTR_SW_WAR
	.align		4
.L_490:
        /*1390*/ 	.byte	0x04, 0x36
        /*1392*/ 	.short	(.L_492 - .L_491)
.L_491:
        /*1394*/ 	.word	0x00000008
.L_492:


//--------------------- .nv.info._ZN7cutlass13device_kernelIN5flash11enable_sm90INS1_16FlashAttnFwdSm90INS1_25CollectiveMainloopFwdSm90ILi2EN4cute5tupleIJNS5_1CILi1EEES8_S8_EEENS6_IJNS7_ILi128EEENS7_ILi96EEENS7_ILi192EEEEEELi128ENS_10bfloat16_tEfNS_4arch4Sm90ELb1ELb0ELb1ELb0ELb1ELb0ELb0ELb1ELb1ELb1ELb1ELb0EEENS1_21CollectiveEpilogueFwdINS6_IJSA_SA_SB_EEES9_SE_SG_Li256ELb0ELb1ELb1ELb0EEENS1_19SingleTileSchedulerILb0ELb1ELb1ELi128EEEEEEEEEvNT_6ParamsE --------------------------
	.section	.nv.info._ZN7cutlass13device_kernelIN5flash11enable_sm90INS1_16FlashAttnFwdSm90INS1_25CollectiveMainloopFwdSm90ILi2EN4cute5tupleIJNS5_1CILi1EEES8_S8_EEENS6_IJNS7_ILi128EEENS7_ILi96EEENS7_ILi192EEEEEELi128ENS_10bfloat16_tEfNS_4arch4Sm90ELb1ELb0ELb1ELb0ELb1ELb0ELb0ELb1ELb1ELb1ELb1ELb0EEENS1_21CollectiveEpilogueFwdINS6_IJSA_SA_SB_EEES9_SE_SG_Li256ELb0ELb1ELb1ELb0EEENS1_19SingleTileSchedulerILb0ELb1ELb1ELi128EEEEEEEEEvNT_6ParamsE,"",@"SHT_CUDA_INFO"
	.sectionflags	@""
	.align	4


	//----- nvinfo : EIATTR_CUDA_API_VERSION
	.align		4
        /*0000*/ 	.byte	0x04, 0x37
        /*0002*/ 	.short	(.L_494 - .L_493)
.L_493:
        /*0004*/ 	.word	0x00000082


	//----- nvinfo : EIATTR_KPARAM_INFO
	.align		4
.L_494:
        /*0008*/ 	.byte	0x04, 0x17
        /*000a*/ 	.short	(.L_496 - .L_495)
.L_495:
        /*000c*/ 	.word	0x00000000
        /*0010*/ 	.short	0x0000
        /*0012*/ 	.short	0x0070
        /*0014*/ 	.byte	0x00, 0xf0, 0x01, 0x28


	//----- nvinfo : EIATTR_SPARSE_MMA_MASK
	.align		4
.L_496:
        /*0018*/ 	.byte	0x03, 0x50
        /*001a*/ 	.short	0x0000


	//----- nvinfo : EIATTR_MAXREG_COUNT
	.align		4
        /*001c*/ 	.byte	0x03, 0x1b
        /*001e*/ 	.short	0x00a8


	//----- nvinfo : EIATTR_NUM_BARRIERS
	.align		4
        /*0020*/ 	.byte	0x02, 0x4c
        /*0022*/ 	.byte	0x09
	.zero		1


	//----- nvinfo : EIATTR_EXTERNS
	.align		4
        /*0024*/ 	.byte	0x04, 0x0f
        /*0026*/ 	.short	(.L_498 - .L_497)


	//   ....[0]....
	.align		4
.L_497:
        /*0028*/ 	.word	index@(__assertfail)


	//----- nvinfo : EIATTR_MERCURY_ISA_VERSION
	.align		4
.L_498:
        /*002c*/ 	.byte	0x03, 0x5f
        /*002e*/ 	.short	0x0101


	//----- nvinfo : EIATTR_INT_WARP_WIDE_INSTR_OFFSETS
	.align		4
        /*0030*/ 	.byte	0x04, 0x31
        /*0032*/ 	.short	(.L_500 - .L_499)


	//   ....[0]....
.L_499:
        /*0034*/ 	.word	0x000000b0


	//   ....[1]....
        /*0038*/ 	.word	0x000000c0


	//   ....[2]....
        /*003c*/ 	.word	0x00000160


	//----- nvinfo : EIATTR_COOP_GROUP_MASK_REGIDS
	.align		4
.L_500:
        /*0040*/ 	.byte	0x04, 0x29
        /*0042*/ 	.short	(.L_502 - .L_501)


	//   ....[0]....
.L_501:
        /*0044*/ 	.word	0xffffffff


	//   ....[1]....
        /*0048*/ 	.word	0xffffffff


	//   ....[2]....
        /*004c*/ 	.word	0xffffffff


	//   ....[3]....
        /*0050*/ 	.word	0xffffffff


	//   ....[4]....
        /*0054*/ 	.word	0xffffffff


	//   ....[5]....
        /*0058*/ 	.word	0xffffffff


	//   ....[6]....
        /*005c*/ 	.word	0xffffffff


	//   ....[7]....
        /*0060*/ 	.word	0xffffffff


	//   ....[8]....
        /*0064*/ 	.word	0xffffffff


	//   ....[9]....
        /*0068*/ 	.word	0xffffffff


	//   ....[10]....
        /*006c*/ 	.word	0xffffffff


	//   ....[11]....
        /*0070*/ 	.word	0xffffffff


	//   ....[12]....
        /*0074*/ 	.word	0xffffffff


	//   ....[13]....
        /*0078*/ 	.word	0xffffffff


	//   ....[14]....
        /*007c*/ 	.word	0xffffffff


	//   ....[15]....
        /*0080*/ 	.word	0xffffffff


	//   ....[16]....
        /*0084*/ 	.word	0xffffffff


	//   ....[17]....
        /*0088*/ 	.word	0xffffffff


	//   ....[18]....
        /*008c*/ 	.word	0xffffffff


	//   ....[19]....
        /*0090*/ 	.word	0xffffffff


	//   ....[20]....
        /*0094*/ 	.word	0xffffffff


	//   ....[21]....
        /*0098*/ 	.word	0xffffffff


	//   ....[22]....
        /*009c*/ 	.word	0xffffffff


	//   ....[23]....
        /*00a0*/ 	.word	0xffffffff


	//   ....[24]....
        /*00a4*/ 	.word	0xffffffff


	//   ....[25]....
        /*00a8*/ 	.word	0xffffffff


	//   ....[26]....
        /*00ac*/ 	.word	0xffffffff


	//   ....[27]....
        /*00b0*/ 	.word	0xffffffff


	//   ....[28]....
        /*00b4*/ 	.word	0xffffffff


	//   ....[29]....
        /*00b8*/ 	.word	0xffffffff


	//   ....[30]....
        /*00bc*/ 	.word	0xffffffff


	//   ....[31]....
        /*00c0*/ 	.word	0xffffffff


	//   ....[32]....
        /*00c4*/ 	.word	0xffffffff


	//   ....[33]....
        /*00c8*/ 	.word	0xffffffff


	//   ....[34]....
        /*00cc*/ 	.word	0xffffffff


	//   ....[35]....
        /*00d0*/ 	.word	0xffffffff


	//   ....[36]....
        /*00d4*/ 	.word	0xffffffff


	//   ....[37]....
        /*00d8*/ 	.word	0xffffffff


	//   ....[38]....
        /*00dc*/ 	.word	0xffffffff


	//   ....[39]....
        /*00e0*/ 	.word	0xffffffff


	//   ....[40]....
        /*00e4*/ 	.word	0xffffffff


	//   ....[41]....
        /*00e8*/ 	.word	0xffffffff


	//   ....[42]....
        /*00ec*/ 	.word	0xffffffff


	//   ....[43]....
        /*00f0*/ 	.word	0xffffffff


	//   ....[44]....
        /*00f4*/ 	.word	0xffffffff


	//   ....[45]....
        /*00f8*/ 	.word	0xffffffff


	//   ....[46]....
        /*00fc*/ 	.word	0xffffffff


	//   ....[47]....
        /*0100*/ 	.word	0xffffffff


	//   ....[48]....
        /*0104*/ 	.word	0xffffffff


	//   ....[49]....
        /*0108*/ 	.word	0xffffffff


	//   ....[50]....
        /*010c*/ 	.word	0xffffffff


	//   ....[51]....
        /*0110*/ 	.word	0xffffffff


	//   ....[52]....
        /*0114*/ 	.word	0xffffffff


	//   ....[53]....
        /*0118*/ 	.word	0xffffffff


	//   ....[54]....
        /*011c*/ 	.word	0xffffffff


	//   ....[55]....
        /*0120*/ 	.word	0xffffffff


	//   ....[56]....
        /*0124*/ 	.word	0xffffffff


	//   ....[57]....
        /*0128*/ 	.word	0xffffffff


	//   ....[58]....
        /*012c*/ 	.word	0xffffffff


	//   ....[59]....
        /*0130*/ 	.word	0xffffffff


	//   ....[60]....
        /*0134*/ 	.word	0xffffffff


	//   ....[61]....
        /*0138*/ 	.word	0xffffffff


	//   ....[62]....
        /*013c*/ 	.word	0xffffffff


	//   ....[63]....
        /*0140*/ 	.word	0xffffffff


	//   ....[64]....
        /*0144*/ 	.word	0xffffffff


	//   ....[65]....
        /*0148*/ 	.word	0xffffffff


	//   ....[66]....
        /*014c*/ 	.word	0xffffffff


	//   ....[67]....
        /*0150*/ 	.word	0xffffffff


	//   ....[68]....
        /*0154*/ 	.word	0xffffffff


	//   ....[69]....
        /*0158*/ 	.word	0xffffffff


	//   ....[70]....
        /*015c*/ 	.word	0xffffffff


	//   ....[71]....
        /*0160*/ 	.word	0xffffffff


	//   ....[72]....
        /*0164*/ 	.word	0xffffffff


	//   ....[73]....
        /*0168*/ 	.word	0xffffffff


	//   ....[74]....
        /*016c*/ 	.word	0xffffffff


	//   ....[75]....
        /*0170*/ 	.word	0xffffffff


	//   ....[76]....
        /*0174*/ 	.word	0xffffffff


	//   ....[77]....
        /*0178*/ 	.word	0xffffffff


	//   ....[78]....
        /*017c*/ 	.word	0xffffffff


	//   ....[79]....
        /*0180*/ 	.word	0xffffffff


	//   ....[80]....
        /*0184*/ 	.word	0xffffffff


	//   ....[81]....
        /*0188*/ 	.word	0xffffffff


	//   ....[82]....
        /*018c*/ 	.word	0xffffffff


	//   ....[83]....
        /*0190*/ 	.word	0xffffffff


	//   ....[84]....
        /*0194*/ 	.word	0xffffffff


	//   ....[85]....
        /*0198*/ 	.word	0xffffffff


	//   ....[86]....
        /*019c*/ 	.word	0xffffffff


	//   ....[87]....
        /*01a0*/ 	.word	0xffffffff


	//   ....[88]....
        /*01a4*/ 	.word	0xffffffff


	//   ....[89]....
        /*01a8*/ 	.word	0xffffffff


	//   ....[90]....
        /*01ac*/ 	.word	0xffffffff


	//   ....[91]....
        /*01b0*/ 	.word	0xffffffff


	//   ....[92]....
        /*01b4*/ 	.word	0xffffffff


	//   ....[93]....
        /*01b8*/ 	.word	0xffffffff


	//   ....[94]....
        /*01bc*/ 	.word	0xffffffff


	//   ....[95]....
        /*01c0*/ 	.word	0xffffffff


	//   ....[96]....
        /*01c4*/ 	.word	0xffffffff


	//   ....[97]....
        /*01c8*/ 	.word	0xffffffff


	//   ....[98]....
        /*01cc*/ 	.word	0xffffffff


	//   ....[99]....
        /*01d0*/ 	.word	0xffffffff


	//   ....[100]....
        /*01d4*/ 	.word	0xffffffff


	//   ....[101]....
        /*01d8*/ 	.word	0x0500000f


	//   ....[102]....
        /*01dc*/ 	.word	0x0500000f


	//   ....[103]....
        /*01e0*/ 	.word	0x0500000f


	//   ....[104]....
        /*01e4*/ 	.word	0x0500000f


	//   ....[105]....
        /*01e8*/ 	.word	0x0500000f


	//   ....[106]....
        /*01ec*/ 	.word	0x0500000f


	//   ....[107]....
        /*01f0*/ 	.word	0x0500000f


	//   ....[108]....
        /*01f4*/ 	.word	0x0500000f


	//   ....[109]....
        /*01f8*/ 	.word	0x0500000f


	//   ....[110]....
        /*01fc*/ 	.word	0x0500000f


	//   ....[111]....
        /*0200*/ 	.word	0x0500000f


	//   ....[112]....
        /*0204*/ 	.word	0x0500000f


	//   ....[113]....
        /*0208*/ 	.word	0x0500000f


	//   ....[114]....
        /*020c*/ 	.word	0x0500000f


	//   ....[115]....
        /*0210*/ 	.word	0x0500000f


	//   ....[116]....
        /*0214*/ 	.word	0x0500000f


	//   ....[117]....
        /*0218*/ 	.word	0x0500000f


	//   ....[118]....
        /*021c*/ 	.word	0x0500000f


	//   ....[119]....
        /*0220*/ 	.word	0x0500000f


	//   ....[120]....
        /*0224*/ 	.word	0x0500000f


	//   ....[121]....
        /*0228*/ 	.word	0x0500000f


	//   ....[122]....
        /*022c*/ 	.word	0x0500000f


	//   ....[123]....
        /*0230*/ 	.word	0x0500000f


	//   ....[124]....
        /*0234*/ 	.word	0x0500000f


	//   ....[125]....
        /*0238*/ 	.word	0x0500000f


	//   ....[126]....
        /*023c*/ 	.word	0x0500000f


	//   ....[127]....
        /*0240*/ 	.word	0x0500000f


	//   ....[128]....
        /*0244*/ 	.word	0x0500000f


	//   ....[129]....
        /*0248*/ 	.word	0x0500000f


	//   ....[130]....
        /*024c*/ 	.word	0x0500000f


	//   ....[131]....
        /*0250*/ 	.word	0x0500000f


	//   ....[132]....
        /*0254*/ 	.word	0x0500000f


	//   ....[133]....
        /*0258*/ 	.word	0x0500000f


	//   ....[134]....
        /*025c*/ 	.word	0x0500000f


	//   ....[135]....
        /*0260*/ 	.word	0x0500000f


	//   ....[136]....
        /*0264*/ 	.word	0x0500000f


	//   ....[137]....
        /*0268*/ 	.word	0x0500000f


	//   ....[138]....
        /*026c*/ 	.word	0x0500000f


	//   ....[139]....
        /*0270*/ 	.word	0x0500000f


	//   ....[140]....
        /*0274*/ 	.word	0x0500000f


	//   ....[141]....
        /*0278*/ 	.word	0x0500000f


	//   ....[142]....
        /*027c*/ 	.word	0x0500000f


	//   ....[143]....
        /*0280*/ 	.word	0x0500000f


	//   ....[144]....
        /*0284*/ 	.word	0x0500000f


	//   ....[145]....
        /*0288*/ 	.word	0x0500000f


	//   ....[146]....
        /*028c*/ 	.word	0x0500000f


	//   ....[147]....
        /*0290*/ 	.word	0x0500000f


	//   ....[148]....
        /*0294*/ 	.word	0x0500000f


	//   ....[149]....
        /*0298*/ 	.word	0x0500000f


	//   ....[150]....
        /*029c*/ 	.word	0x0500000f


	//   ....[151]....
        /*02a0*/ 	.word	0x0500000f


	//   ....[152]....
        /*02a4*/ 	.word	0x0500000f


	//   ....[153]....
        /*02a8*/ 	.word	0x0500000f


	//   ....[154]....
        /*02ac*/ 	.word	0x0500000f


	//   ....[155]....
        /*02b0*/ 	.word	0x0500000f


	//   ....[156]....
        /*02b4*/ 	.word	0x0500000f


	//   ....[157]....
        /*02b8*/ 	.word	0x0500000f


	//   ....[158]....
        /*02bc*/ 	.word	0x0500000f


	//   ....[159]....
        /*02c0*/ 	.word	0x0500000f


	//   ....[160]....
        /*02c4*/ 	.word	0x0500000f


	//   ....[161]....
        /*02c8*/ 	.word	0x0500000f


	//   ....[162]....
        /*02cc*/ 	.word	0x0500000f


	//   ....[163]....
        /*02d0*/ 	.word	0x0500000f


	//   ....[164]....
        /*02d4*/ 	.word	0x0500000f


	//   ....[165]....
        /*02d8*/ 	.word	0x0500000f


	//   ....[166]....
        /*02dc*/ 	.word	0x0500000f


	//----- nvinfo : EIATTR_COOP_GROUP_INSTR_OFFSETS
	.align		4
.L_502:
        /*02e0*/ 	.byte	0x04, 0x28
        /*02e2*/ 	.short	(.L_504 - .L_503)


	//   ....[0]....
.L_503:
        /*02e4*/ 	.word	0x00000060


	//   ....[1]....
        /*02e8*/ 	.word	0x000000a0


	//   ....[2]....
        /*02ec*/ 	.word	0x000002c0


	//   ....[3]....
        /*02f0*/ 	.word	0x00000420


	//   ....[4]....
        /*02f4*/ 	.word	0x00000540


	//   ....[5]....
        /*02f8*/ 	.word	0x000006a0


	//   ....[6]....
        /*02fc*/ 	.word	0x000010a0


	//   ....[7]....
        /*0300*/ 	.word	0x00001dd0


	//   ....[8]....
        /*0304*/ 	.word	0x00001eb0


	//   ....[9]....
        /*0308*/ 	.word	0x000026e0


	//   ....[10]....
        /*030c*/ 	.word	0x00002790


	//   ....[11]....
        /*0310*/ 	.word	0x00002eb0


	//   ....[12]....
        /*0314*/ 	.word	0x00002f10


	//   ....[13]....
        /*0318*/ 	.word	0x00004860


	//   ....[14]....
        /*031c*/ 	.word	0x00004a10


	//   ....[15]....
        /*0320*/ 	.word	0x00005150


	//   ....[16]....
        /*0324*/ 	.word	0x000051a0


	//   ....[17]....
        /*0328*/ 	.word	0x000058c0


	//   ....[18]....
        /*032c*/ 	.word	0x00005970


	//   ....[19]....
        /*0330*/ 	.word	0x000078d0


	//   ....[20]....
        /*0334*/ 	.word	0x00007910


	//   ....[21]....
        /*0338*/ 	.word	0x00007930


	//   ....[22]....
        /*033c*/ 	.word	0x00007950


	//   ....[23]....
        /*0340*/ 	.word	0x00008a20


	//   ....[24]....
        /*0344*/ 	.word	0x00008a50


	//   ....[25]....
        /*0348*/ 	.word	0x00008b10


	//   ....[26]....
        /*034c*/ 	.word	0x00008b20


	//   ....[27]....
        /*0350*/ 	.word	0x000099a0


	//   ....[28]....
        /*0354*/ 	.word	0x000099e0


	//   ....[29]....
        /*0358*/ 	.word	0x00009a20


	//   ....[30]....
        /*035c*/ 	.word	0x00009a50


	//   ....[31]....
        /*0360*/ 	.word	0x00009a60


	//   ....[32]....
        /*0364*/ 	.word	0x00009a80


	//   ....[33]....
        /*0368*/ 	.word	0x0000a0c0


	//   ....[34]....
        /*036c*/ 	.word	0x0000a0d0


	//   ....[35]....
        /*0370*/ 	.word	0x0000aad0


	//   ....[36]....
        /*0374*/ 	.word	0x0000bdf0


	//   ....[37]....
        /*0378*/ 	.word	0x0000be10


	//   ....[38]....
        /*037c*/ 	.word	0x0000be20


	//   ....[39]....
        /*0380*/ 	.word	0x0000be30


	//   ....[40]....
        /*0384*/ 	.word	0x0000be40


	//   ....[41]....
        /*0388*/ 	.word	0x0000be50


	//   ....[42]....
        /*038c*/ 	.word	0x0000bee0


	//   ....[43]....
        /*0390*/ 	.word	0x0000bf00


	//   ....[44]....
        /*0394*/ 	.word	0x0000bf70


	//   ....[45]....
        /*0398*/ 	.word	0x0000bf80


	//   ....[46]....
        /*039c*/ 	.word	0x0000bf90


	//   ....[47]....
        /*03a0*/ 	.word	0x0000c030


	//   ....[48]....
        /*03a4*/ 	.word	0x0000c6b0


	//   ....[49]....
        /*03a8*/ 	.word	0x0000c6e0


	//   ....[50]....
        /*03ac*/ 	.word	0x0000c710


	//   ....[51]....
        /*03b0*/ 	.word	0x0000c740


	//   ....[52]....
        /*03b4*/ 	.word	0x0000c7e0


	//   ....[53]....
        /*03b8*/ 	.word	0x0000c810


	//   ....[54]....
        /*03bc*/ 	.word	0x0000c820


	//   ....[55]....
        /*03c0*/ 	.word	0x0000c880


	//   ....[56]....
        /*03c4*/ 	.word	0x0000c930


	//   ....[57]....
        /*03c8*/ 	.word	0x0000c950


	//   ....[58]....
        /*03cc*/ 	.word	0x0000c960


	//   ....[59]....
        /*03d0*/ 	.word	0x0000c9c0


	//   ....[60]....
        /*03d4*/ 	.word	0x0000ca70


	//   ....[61]....
        /*03d8*/ 	.word	0x0000ca90


	//   ....[62]....
        /*03dc*/ 	.word	0x0000caa0


	//   ....[63]....
        /*03e0*/ 	.word	0x0000caf0


	//   ....[64]....
        /*03e4*/ 	.word	0x0000d240


	//   ....[65]....
        /*03e8*/ 	.word	0x0000d260


	//   ....[66]....
        /*03ec*/ 	.word	0x0000d270


	//   ....[67]....
        /*03f0*/ 	.word	0x0000d280


	//   ....[68]....
        /*03f4*/ 	.word	0x0000d2a0


	//   ....[69]....
        /*03f8*/ 	.word	0x0000d2c0


	//   ....[70]....
        /*03fc*/ 	.word	0x0000d320


	//   ....[71]....
        /*0400*/ 	.word	0x0000d370


	//   ....[72]....
        /*0404*/ 	.word	0x0000d390


	//   ....[73]....
        /*0408*/ 	.word	0x0000d3d0


	//   ....[74]....
        /*040c*/ 	.word	0x0000d3f0


	//   ....[75]....
        /*0410*/ 	.word	0x0000d410


	//   ....[76]....
        /*0414*/ 	.word	0x0000d6b0


	//   ....[77]....
        /*0418*/ 	.word	0x0000d6c0


	//   ....[78]....
        /*041c*/ 	.word	0x0000d6d0


	//   ....[79]....
        /*0420*/ 	.word	0x0000d6f0


	//   ....[80]....
        /*0424*/ 	.word	0x0000d780


	//   ....[81]....
        /*0428*/ 	.word	0x0000d7b0


	//   ....[82]....
        /*042c*/ 	.word	0x0000d800


	//   ....[83]....
        /*0430*/ 	.word	0x0000d830


	//   ....[84]....
        /*0434*/ 	.word	0x0000d880


	//   ....[85]....
        /*0438*/ 	.word	0x0000d8b0


	//   ....[86]....
        /*043c*/ 	.word	0x0000d900


	//   ....[87]....
        /*0440*/ 	.word	0x0000d930


	//   ....[88]....
        /*0444*/ 	.word	0x0000dd90


	//   ....[89]....
        /*0448*/ 	.word	0x0000ddc0


	//   ....[90]....
        /*044c*/ 	.word	0x0000ddf0


	//   ....[91]....
        /*0450*/ 	.word	0x0000de20


	//   ....[92]....
        /*0454*/ 	.word	0x0000de50


	//   ....[93]....
        /*0458*/ 	.word	0x0000de60


	//   ....[94]....
        /*045c*/ 	.word	0x0000de70


	//   ....[95]....
        /*0460*/ 	.word	0x0000de90


	//   ....[96]....
        /*0464*/ 	.word	0x0000deb0


	//   ....[97]....
        /*0468*/ 	.word	0x0000ded0


	//   ....[98]....
        /*046c*/ 	.word	0x0000e010


	//   ....[99]....
        /*0470*/ 	.word	0x0000e070


	//   ....[100]....
        /*0474*/ 	.word	0x0000e2d0


	//   ....[101]....
        /*0478*/ 	.word	0x0000e840


	//   ....[102]....
        /*047c*/ 	.word	0x0000e930


	//   ....[103]....
        /*0480*/ 	.word	0x0000e9d0


	//   ....[104]....
        /*0484*/ 	.word	0x0000ea30


	//   ....[105]....
        /*0488*/ 	.word	0x0000eb00


	//   ....[106]....
        /*048c*/ 	.word	0x0000eb80


	//   ....[107]....
        /*0490*/ 	.word	0x0000ec50


	//   ....[108]....
        /*0494*/ 	.word	0x0000ecc0


	//   ....[109]....
        /*0498*/ 	.word	0x0000edb0


	//   ....[110]....
        /*049c*/ 	.word	0x0000ee30


	//   ....[111]....
        /*04a0*/ 	.word	0x0000ef00


	//   ....[112]....
        /*04a4*/ 	.word	0x0000ef70


	//   ....[113]....
        /*04a8*/ 	.word	0x0000f050


	//   ....[114]....
        /*04ac*/ 	.word	0x0000f0e0


	//   ....[115]....
        /*04b0*/ 	.word	0x0000f150


	//   ....[116]....
        /*04b4*/ 	.word	0x0000f1f0


	//   ....[117]....
        /*04b8*/ 	.word	0x0000f2c0


	//   ....[118]....
        /*04bc*/ 	.word	0x0000f340


	//   ....[119]....
        /*04c0*/ 	.word	0x0000f420


	//   ....[120]....
        /*04c4*/ 	.word	0x0000f4a0


	//   ....[121]....
        /*04c8*/ 	.word	0x0000f570


	//   ....[122]....
        /*04cc*/ 	.word	0x0000f5f0


	//   ....[123]....
        /*04d0*/ 	.word	0x0000f6d0


	//   ....[124]....
        /*04d4*/ 	.word	0x0000f750


	//   ....[125]....
        /*04d8*/ 	.word	0x0000f820


	//   ....[126]....
        /*04dc*/ 	.word	0x0000f8a0


	//   ....[127]....
        /*04e0*/ 	.word	0x0000f980


	//   ....[128]....
        /*04e4*/ 	.word	0x0000f9f0


	//   ....[129]....
        /*04e8*/ 	.word	0x0000fab0


	//   ....[130]....
        /*04ec*/ 	.word	0x0000fbf0


	//   ....[131]....
        /*04f0*/ 	.word	0x0000fc90


	//   ....[132]....
        /*04f4*/ 	.word	0x0000fd70


	//   ....[133]....
        /*04f8*/ 	.word	0x0000fdc0


	//   ....[134]....
        /*04fc*/ 	.word	0x0000fea0


	//   ....[135]....
        /*0500*/ 	.word	0x0000fef0


	//   ....[136]....
        /*0504*/ 	.word	0x0000fff0


	//   ....[137]....
        /*0508*/ 	.word	0x00010040


	//   ....[138]....
        /*050c*/ 	.word	0x00010140


	//   ....[139]....
        /*0510*/ 	.word	0x00010190


	//   ....[140]....
        /*0514*/ 	.word	0x00010270


	//   ....[141]....
        /*0518*/ 	.word	0x000102c0


	//   ....[142]....
        /*051c*/ 	.word	0x000103b0


	//   ....[143]....
        /*0520*/ 	.word	0x00010440


	//   ....[144]....
        /*0524*/ 	.word	0x000104a0


	//   ....[145]....
        /*0528*/ 	.word	0x00010580


	//   ....[146]....
        /*052c*/ 	.word	0x00010620


	//   ....[147]....
        /*0530*/ 	.word	0x000106e0


	//   ....[148]....
        /*0534*/ 	.word	0x00010780


	//   ....[149]....
        /*0538*/ 	.word	0x00010840


	//   ....[150]....
        /*053c*/ 	.word	0x000108e0


	//   ....[151]....
        /*0540*/ 	.word	0x000109a0


	//   ....[152]....
        /*0544*/ 	.word	0x00010a40


	//   ....[153]....
        /*0548*/ 	.word	0x00010b00


	//   ....[154]....
        /*054c*/ 	.word	0x00010c20


	//   ....[155]....
        /*0550*/ 	.word	0x00010cc0


	//   ....[156]....
        /*0554*/ 	.word	0x00010d70


	//   ....[157]....
        /*0558*/ 	.word	0x00010e40


	//   ....[158]....
        /*055c*/ 	.word	0x00010eb0


	//   ....[159]....
        /*0560*/ 	.word	0x00010f80


	//   ....[160]....
        /*0564*/ 	.word	0x00010ff0


	//   ....[161]....
        /*0568*/ 	.word	0x000110e0


	//   ....[162]....
        /*056c*/ 	.word	0x00011150


	//   ....[163]....
        /*0570*/ 	.word	0x00011230


	//   ....[164]....
        /*0574*/ 	.word	0x000112a0


	//   ....[165]....
        /*0578*/ 	.word	0x00011360


	//   ....[166]....
        /*057c*/ 	.word	0x00011440


	//----- nvinfo : EIATTR_REG_RECONFIG
	.align		4
.L_504:
        /*0580*/ 	.byte	0x01, 0x54
	.zero		2


	//----- nvinfo : EIATTR_SYSCALL_OFFSETS
	.align		4
        /*0584*/ 	.byte	0x04, 0x46
        /*0586*/ 	.short	(.L_506 - .L_505)


	//   ....[0]....
.L_505:
        /*0588*/ 	.word	0x00001260


	//   ....[1]....
        /*058c*/ 	.word	0x0000b310


	//   ....[2]....
        /*0590*/ 	.word	0x0000b450


	//   ....[3]....
        /*0594*/ 	.word	0x0000b540


	//   ....[4]....
        /*0598*/ 	.word	0x0000c3f0


	//----- nvinfo : EIATTR_MBARRIER_INSTR_OFFSETS
	.align		4
.L_506:
        /*059c*/ 	.byte	0x04, 0x39
        /*059e*/ 	.short	(.L_508 - .L_507)


	//   ....[0]....
.L_507:
        /*05a0*/ 	.word	0x00000170
        /*05a4*/ 	.word	0x000000ff
        /*05a8*/ 	.word	0x0002a800
        /*05ac*/ 	.short	0x0100
        /*05ae*/ 	.byte	0x08
	.zero		1


	//   ....[1]....
        /*05b0*/ 	.word	0x00000180
        /*05b4*/ 	.word	0x000000ff
        /*05b8*/ 	.word	0x0002a820
        /*05bc*/ 	.short	0x0100
        /*05be*/ 	.byte	0x08
	.zero		1


	//   ....[2]....
        /*05c0*/ 	.word	0x00000270
        /*05c4*/ 	.word	0x000000ff
        /*05c8*/ 	.word	0x0002a830
        /*05cc*/ 	.short	0x0100
        /*05ce*/ 	.byte	0x08
	.zero		1


	//   ....[3]....
        /*05d0*/ 	.word	0x00000280
        /*05d4*/ 	.word	0x000000ff
        /*05d8*/ 	.word	0x0002a840
        /*05dc*/ 	.short	0x0100
        /*05de*/ 	.byte	0x08
	.zero		1


	//   ....[4]....
        /*05e0*/ 	.word	0x00000290
        /*05e4*/ 	.word	0x000000ff
        /*05e8*/ 	.word	0x0002a838
        /*05ec*/ 	.short	0x0100
        /*05ee*/ 	.byte	0x08
	.zero		1


	//   ....[5]....
        /*05f0*/ 	.word	0x000002a0
        /*05f4*/ 	.word	0x000000ff
        /*05f8*/ 	.word	0x0002a848
        /*05fc*/ 	.short	0x0100
        /*05fe*/ 	.byte	0x08
	.zero		1


	//   ....[6]....
        /*0600*/ 	.word	0x000003d0
        /*0604*/ 	.word	0x000000ff
        /*0608*/ 	.word	0x0002a850
        /*060c*/ 	.short	0x0100
        /*060e*/ 	.byte	0x08
	.zero		1


	//   ....[7]....
        /*0610*/ 	.word	0x000003e0
        /*0614*/ 	.word	0x000000ff
        /*0618*/ 	.word	0x0002a860
        /*061c*/ 	.short	0x0100
        /*061e*/ 	.byte	0x08
	.zero		1


	//   ....[8]....
        /*0620*/ 	.word	0x000003f0
        /*0624*/ 	.word	0x000000ff
        /*0628*/ 	.word	0x0002a858
        /*062c*/ 	.short	0x0100
        /*062e*/ 	.byte	0x08
	.zero		1


	//   ....[9]....
        /*0630*/ 	.word	0x00000400
        /*0634*/ 	.word	0x000000ff
        /*0638*/ 	.word	0x0002a868
        /*063c*/ 	.short	0x0100
        /*063e*/ 	.byte	0x08
	.zero		1


	//   ....[10]....
        /*0640*/ 	.word	0x000004f0
        /*0644*/ 	.word	0x000000ff
        /*0648*/ 	.word	0x0002a870
        /*064c*/ 	.short	0x0100
        /*064e*/ 	.byte	0x06
	.zero		1


	//   ....[11]....
        /*0650*/ 	.word	0x00000500
        /*0654*/ 	.word	0x000000ff
        /*0658*/ 	.word	0x0002a880
        /*065c*/ 	.short	0x0100
        /*065e*/ 	.byte	0x06
	.zero		1


	//   ....[12]....
        /*0660*/ 	.word	0x00000510
        /*0664*/ 	.word	0x000000ff
        /*0668*/ 	.word	0x0002a878
        /*066c*/ 	.short	0x0100
        /*066e*/ 	.byte	0x06
	.zero		1


	//   ....[13]....
        /*0670*/ 	.word	0x00000520
        /*0674*/ 	.word	0x000000ff
        /*0678*/ 	.word	0x0002a888
        /*067c*/ 	.short	0x0100
        /*067e*/ 	.byte	0x06
	.zero		1


	//   ....[14]....
        /*0680*/ 	.word	0x00000650
        /*0684*/ 	.word	0x000000ff
        /*0688*/ 	.word	0x0002a890
        /*068c*/ 	.short	0x0100
        /*068e*/ 	.byte	0x08
	.zero		1


	//   ....[15]....
        /*0690*/ 	.word	0x00000660
        /*0694*/ 	.word	0x000000ff
        /*0698*/ 	.word	0x0002a8a0
        /*069c*/ 	.short	0x0100
        /*069e*/ 	.byte	0x08
	.zero		1


	//   ....[16]....
        /*06a0*/ 	.word	0x00000670
        /*06a4*/ 	.word	0x000000ff
        /*06a8*/ 	.word	0x0002a898
        /*06ac*/ 	.short	0x0100
        /*06ae*/ 	.byte	0x08
	.zero		1


	//   ....[17]....
        /*06b0*/ 	.word	0x00000680
        /*06b4*/ 	.word	0x000000ff
        /*06b8*/ 	.word	0x0002a8a8
        /*06bc*/ 	.short	0x0100
        /*06be*/ 	.byte	0x08
	.zero		1


	//   ....[18]....
        /*06c0*/ 	.word	0x000007c0
        /*06c4*/ 	.word	0x000000ff
        /*06c8*/ 	.word	0x0002a8b0
        /*06cc*/ 	.short	0x0100
        /*06ce*/ 	.byte	0x08
	.zero		1


	//   ....[19]....
        /*06d0*/ 	.word	0x000007d0
        /*06d4*/ 	.word	0x000000ff
        /*06d8*/ 	.word	0x0002a8c0
        /*06dc*/ 	.short	0x0100
        /*06de*/ 	.byte	0x08
	.zero		1


	//   ....[20]....
        /*06e0*/ 	.word	0x000007e0
        /*06e4*/ 	.word	0x000000ff
        /*06e8*/ 	.word	0x0002a8b8
        /*06ec*/ 	.short	0x0100
        /*06ee*/ 	.byte	0x08
	.zero		1


	//   ....[21]....
        /*06f0*/ 	.word	0x000007f0
        /*06f4*/ 	.word	0x000000ff
        /*06f8*/ 	.word	0x0002a8c8
        /*06fc*/ 	.short	0x0100
        /*06fe*/ 	.byte	0x08
	.zero		1


	//   ....[22]....
        /*0700*/ 	.word	0x00001280
        /*0704*/ 	.word	0x000000ff
        /*0708*/ 	.word	0x0002a800
        /*070c*/ 	.short	0x010a
        /*070e*/ 	.byte	0x27
	.zero		1


	//   ....[23]....
        /*0710*/ 	.word	0x00001300
        /*0714*/ 	.word	0x000000ff
        /*0718*/ 	.word	0x0002a830
        /*071c*/ 	.short	0x010a
        /*071e*/ 	.byte	0x27
	.zero		1


	//   ....[24]....
        /*0720*/ 	.word	0x00001360
        /*0724*/ 	.word	0x000000ff
        /*0728*/ 	.word	0x0002a830
        /*072c*/ 	.short	0x010a
        /*072e*/ 	.byte	0x27
	.zero		1


	//   ....[25]....
        /*0730*/ 	.word	0x00002350
        /*0734*/ 	.word	0x000000ff
        /*0738*/ 	.word	0x00000000
        /*073c*/ 	.short	0x0101
        /*073e*/ 	.byte	0x04
	.zero		1


	//   ....[26]....
        /*0740*/ 	.word	0x00003b60
        /*0744*/ 	.word	0x000000ff
        /*0748*/ 	.word	0x0002a830
        /*074c*/ 	.short	0x010a
        /*074e*/ 	.byte	0x07
	.zero		1


	//   ....[27]....
        /*0750*/ 	.word	0x00003ba0
        /*0754*/ 	.word	0x000000ff
        /*0758*/ 	.word	0x0002a830
        /*075c*/ 	.short	0x010a
        /*075e*/ 	.byte	0x07
	.zero		1


	//   ....[28]....
        /*0760*/ 	.word	0x000043f0
        /*0764*/ 	.word	0x000000ff
        /*0768*/ 	.word	0x0002a850
        /*076c*/ 	.short	0x010a
        /*076e*/ 	.byte	0x0a
	.zero		1


	//   ....[29]....
        /*0770*/ 	.word	0x00004430
        /*0774*/ 	.word	0x000000ff
        /*0778*/ 	.word	0x0002a850
        /*077c*/ 	.short	0x010a
        /*077e*/ 	.byte	0x0a
	.zero		1


	//   ....[30]....
        /*0780*/ 	.word	0x00004d20
        /*0784*/ 	.word	0x000000ff
        /*0788*/ 	.word	0x00000000
        /*078c*/ 	.short	0x0101
        /*078e*/ 	.byte	0x07
	.zero		1


	//   ....[31]....
        /*0790*/ 	.word	0x00006230
        /*0794*/ 	.word	0x000000ff
        /*0798*/ 	.word	0x00000000
        /*079c*/ 	.short	0x0101
        /*079e*/ 	.byte	0x0a
	.zero		1


	//   ....[32]....
        /*07a0*/ 	.word	0x00006490
        /*07a4*/ 	.word	0x000000ff
        /*07a8*/ 	.word	0x0002a830
        /*07ac*/ 	.short	0x010a
        /*07ae*/ 	.byte	0x26
	.zero		1


	//   ....[33]....
        /*07b0*/ 	.word	0x000064d0
        /*07b4*/ 	.word	0x000000ff
        /*07b8*/ 	.word	0x0002a830
        /*07bc*/ 	.short	0x010a
        /*07be*/ 	.byte	0x26
	.zero		1


	//   ....[34]....
        /*07c0*/ 	.word	0x00006d20
        /*07c4*/ 	.word	0x000000ff
        /*07c8*/ 	.word	0x0002a850
        /*07cc*/ 	.short	0x010a
        /*07ce*/ 	.byte	0x05
	.zero		1


	//   ....[35]....
        /*07d0*/ 	.word	0x00006d60
        /*07d4*/ 	.word	0x000000ff
        /*07d8*/ 	.word	0x0002a850
        /*07dc*/ 	.short	0x010a
        /*07de*/ 	.byte	0x05
	.zero		1


	//   ....[36]....
        /*07e0*/ 	.word	0x000073c0
        /*07e4*/ 	.word	0x000000ff
        /*07e8*/ 	.word	0x00000000
        /*07ec*/ 	.short	0x0101
        /*07ee*/ 	.byte	0x26
	.zero		1


	//   ....[37]....
        /*07f0*/ 	.word	0x000083d0
        /*07f4*/ 	.word	0x000000ff
        /*07f8*/ 	.word	0x00000000
        /*07fc*/ 	.short	0x0101
        /*07fe*/ 	.byte	0x05
	.zero		1


	//   ....[38]....
        /*0800*/ 	.word	0x00008990
        /*0804*/ 	.word	0x000000ff
        /*0808*/ 	.word	0x0002a850
        /*080c*/ 	.short	0x010a
        /*080e*/ 	.byte	0x05
	.zero		1


	//   ....[39]....
        /*0810*/ 	.word	0x000089d0
        /*0814*/ 	.word	0x000000ff
        /*0818*/ 	.word	0x0002a850
        /*081c*/ 	.short	0x010a
        /*081e*/ 	.byte	0x05
	.zero		1


	//   ....[40]....
        /*0820*/ 	.word	0x00008ea0
        /*0824*/ 	.word	0x000000ff
        /*0828*/ 	.word	0x00000000
        /*082c*/ 	.short	0x0101
        /*082e*/ 	.byte	0x04
	.zero		1


	//   ....[41]....
        /*0830*/ 	.word	0x00009a70
        /*0834*/ 	.word	0x000000ff
        /*0838*/ 	.word	0x00000000
        /*083c*/ 	.short	0x0101
        /*083e*/ 	.byte	0x04
	.zero		1


	//   ....[42]....
        /*0840*/ 	.word	0x0000bbb0
        /*0844*/ 	.word	0x000000ff
        /*0848*/ 	.word	0x0002a840
        /*084c*/ 	.short	0x010a
        /*084e*/ 	.byte	0x2e
	.zero		1


	//   ....[43]....
        /*0850*/ 	.word	0x0000c1b0
        /*0854*/ 	.word	0x000000ff
        /*0858*/ 	.word	0x0002a830
        /*085c*/ 	.short	0x0107
        /*085e*/ 	.byte	0x2e
	.zero		1


	//   ....[44]....
        /*0860*/ 	.word	0x0000c220
        /*0864*/ 	.word	0x000000ff
        /*0868*/ 	.word	0x0002a830
        /*086c*/ 	.short	0x0101
        /*086e*/ 	.byte	0x2e
	.zero		1


	//   ....[45]....
        /*0870*/ 	.word	0x0000cc40
        /*0874*/ 	.word	0x000000ff
        /*0878*/ 	.word	0x0002a800
        /*087c*/ 	.short	0x0107
        /*087e*/ 	.byte	0x2e
	.zero		1


	//   ....[46]....
        /*0880*/ 	.word	0x0000cca0
        /*0884*/ 	.word	0x000000ff
        /*0888*/ 	.word	0x0002a800
        /*088c*/ 	.short	0x0101
        /*088e*/ 	.byte	0x2e
	.zero		1


	//   ....[47]....
        /*0890*/ 	.word	0x0000ccb0
        /*0894*/ 	.word	0x000000ff
        /*0898*/ 	.word	0x0002a820
        /*089c*/ 	.short	0x010a
        /*089e*/ 	.byte	0x2e
	.zero		1


	//   ....[48]....
        /*08a0*/ 	.word	0x0000d020
        /*08a4*/ 	.word	0x0000001a
        /*08a8*/ 	.word	0x0002a840
        /*08ac*/ 	.short	0x010a
        /*08ae*/ 	.byte	0x3f
	.zero		1


	//   ....[49]....
        /*08b0*/ 	.word	0x0000d530
        /*08b4*/ 	.word	0x0000001a
        /*08b8*/ 	.word	0x0002a830
        /*08bc*/ 	.short	0x0107
        /*08be*/ 	.byte	0x3f
	.zero		1


	//   ....[50]....
        /*08c0*/ 	.word	0x0000d5e0
        /*08c4*/ 	.word	0x0000001a
        /*08c8*/ 	.word	0x0002a830
        /*08cc*/ 	.short	0x0101
        /*08ce*/ 	.byte	0x3f
	.zero		1


	//   ....[51]....
        /*08d0*/ 	.word	0x0000d640
        /*08d4*/ 	.word	0x00000000
        /*08d8*/ 	.word	0x0002a860
        /*08dc*/ 	.short	0x010a
        /*08de*/ 	.byte	0x3f
	.zero		1


	//   ....[52]....
        /*08e0*/ 	.word	0x0000daa0
        /*08e4*/ 	.word	0x00000000
        /*08e8*/ 	.word	0x0002a850
        /*08ec*/ 	.short	0x0107
        /*08ee*/ 	.byte	0x3f
	.zero		1


	//   ....[53]....
        /*08f0*/ 	.word	0x0000dba0
        /*08f4*/ 	.word	0x00000000
        /*08f8*/ 	.word	0x0002a850
        /*08fc*/ 	.short	0x0101
        /*08fe*/ 	.byte	0x3f
	.zero		1


	//   ....[54]....
        /*0900*/ 	.word	0x0000dd20
        /*0904*/ 	.word	0x00000000
        /*0908*/ 	.word	0x0002a860
        /*090c*/ 	.short	0x010a
        /*090e*/ 	.byte	0x3f
	.zero		1


	//   ....[55]....
        /*0910*/ 	.word	0x0000e140
        /*0914*/ 	.word	0x00000000
        /*0918*/ 	.word	0x0002a850
        /*091c*/ 	.short	0x0107
        /*091e*/ 	.byte	0x3f
	.zero		1


	//   ....[56]....
        /*0920*/ 	.word	0x0000e1f0
        /*0924*/ 	.word	0x00000000
        /*0928*/ 	.word	0x0002a850
        /*092c*/ 	.short	0x0101
        /*092e*/ 	.byte	0x3f
	.zero		1


	//   ....[57]....
        /*0930*/ 	.word	0x0000e290
        /*0934*/ 	.word	0x00000005
        /*0938*/ 	.word	0x0002a820
        /*093c*/ 	.short	0x010a
        /*093e*/ 	.byte	0x3f
	.zero		1


	//   ....[58]....
        /*0940*/ 	.word	0x0000e3d0
        /*0944*/ 	.word	0x00000006
        /*0948*/ 	.word	0x0002a840
        /*094c*/ 	.short	0x010a
        /*094e*/ 	.byte	0x3f
	.zero		1


	//   ....[59]....
        /*0950*/ 	.word	0x0000e470
        /*0954*/ 	.word	0x00000005
        /*0958*/ 	.word	0x0002a840
        /*095c*/ 	.short	0x010a
        /*095e*/ 	.byte	0x3f
	.zero		1


	//   ....[60]....
        /*0960*/ 	.word	0x0000e4b0
        /*0964*/ 	.word	0x00000006
        /*0968*/ 	.word	0x0002a860
        /*096c*/ 	.short	0x010a
        /*096e*/ 	.byte	0x3f
	.zero		1


	//   ....[61]....
        /*0970*/ 	.word	0x0000e4f0
        /*0974*/ 	.word	0x00000005
        /*0978*/ 	.word	0x0002a860
        /*097c*/ 	.short	0x010a
        /*097e*/ 	.byte	0x3f
	.zero		1


	//   ....[62]....
        /*0980*/ 	.word	0x0000e560
        /*0984*/ 	.word	0x00000003
        /*0988*/ 	.word	0x0002a800
        /*098c*/ 	.short	0x010a
        /*098e*/ 	.byte	0x3f
	.zero		1


	//   ....[63]....
        /*0990*/ 	.word	0x0000e5c0
        /*0994*/ 	.word	0x00000003
        /*0998*/ 	.word	0x0002a830
        /*099c*/ 	.short	0x010a
        /*099e*/ 	.byte	0x3f
	.zero		1


	//   ....[64]....
        /*09a0*/ 	.word	0x0000e620
        /*09a4*/ 	.word	0x0000000c
        /*09a8*/ 	.word	0x0002a830
        /*09ac*/ 	.short	0x010a
        /*09ae*/ 	.byte	0x3f
	.zero		1


	//   ....[65]....
        /*09b0*/ 	.word	0x0000e680
        /*09b4*/ 	.word	0x00000006
        /*09b8*/ 	.word	0x0002a850
        /*09bc*/ 	.short	0x010a
        /*09be*/ 	.byte	0x3f
	.zero		1


	//   ....[66]....
        /*09c0*/ 	.word	0x0000e6e0
        /*09c4*/ 	.word	0x0000000c
        /*09c8*/ 	.word	0x0002a830
        /*09cc*/ 	.short	0x010a
        /*09ce*/ 	.byte	0x3f
	.zero		1


	//   ....[67]....
        /*09d0*/ 	.word	0x0000e740
        /*09d4*/ 	.word	0x00000006
        /*09d8*/ 	.word	0x0002a850
        /*09dc*/ 	.short	0x010a
        /*09de*/ 	.byte	0x3f
	.zero		1


	//   ....[68]....
        /*09e0*/ 	.word	0x0000e7a0
        /*09e4*/ 	.word	0x00000005
        /*09e8*/ 	.word	0x0002a850
        /*09ec*/ 	.short	0x010a
        /*09ee*/ 	.byte	0x3f
	.zero		1


	//   ....[69]....
        /*09f0*/ 	.word	0x0000e880
        /*09f4*/ 	.word	0x00000005
        /*09f8*/ 	.word	0x0002a840
        /*09fc*/ 	.short	0x010a
        /*09fe*/ 	.byte	0x3f
	.zero		1


	//   ....[70]....
        /*0a00*/ 	.word	0x0000faf0
        /*0a04*/ 	.word	0x00000003
        /*0a08*/ 	.word	0x0002a820
        /*0a0c*/ 	.short	0x010a
        /*0a0e*/ 	.byte	0x3f
	.zero		1


	//   ....[71]....
        /*0a10*/ 	.word	0x0000fb40
        /*0a14*/ 	.word	0x0000001a
        /*0a18*/ 	.word	0x0002a840
        /*0a1c*/ 	.short	0x010a
        /*0a1e*/ 	.byte	0x3f
	.zero		1


	//   ....[72]....
        /*0a20*/ 	.word	0x00010300
        /*0a24*/ 	.word	0x00000000
        /*0a28*/ 	.word	0x0002a860
        /*0a2c*/ 	.short	0x010a
        /*0a2e*/ 	.byte	0x3f
	.zero		1


	//   ....[73]....
        /*0a30*/ 	.word	0x00010b70
        /*0a34*/ 	.word	0x00000000
        /*0a38*/ 	.word	0x0002a860
        /*0a3c*/ 	.short	0x010a
        /*0a3e*/ 	.byte	0x3f
	.zero		1


	//   ....[74]....
        /*0a40*/ 	.word	0x00011390
        /*0a44*/ 	.word	0x00000005
        /*0a48*/ 	.word	0x0002a820
        /*0a4c*/ 	.short	0x010a
        /*0a4e*/ 	.byte	0x3f
	.zero		1


	//   ....[75]....
        /*0a50*/ 	.word	0x00011500
        /*0a54*/ 	.word	0x00000006
        /*0a58*/ 	.word	0x0002a840
        /*0a5c*/ 	.short	0x010a
        /*0a5e*/ 	.byte	0x3f
	.zero		1


	//   ....[76]....
        /*0a60*/ 	.word	0x00011550
        /*0a64*/ 	.word	0x00000005
        /*0a68*/ 	.word	0x0002a840
        /*0a6c*/ 	.short	0x010a
        /*0a6e*/ 	.byte	0x3f
	.zero		1


	//   ....[77]....
        /*0a70*/ 	.word	0x000115a0
        /*0a74*/ 	.word	0x00000006
        /*0a78*/ 	.word	0x0002a860
        /*0a7c*/ 	.short	0x010a
        /*0a7e*/ 	.byte	0x3f
	.zero		1


	//----- nvinfo : EIATTR_NUM_MBARRIERS
	.align		4
.L_508:
        /*0a80*/ 	.byte	0x03, 0x38
        /*0a82*/ 	.short	0x0016


	//----- nvinfo : EIATTR_EXIT_INSTR_OFFSETS
	.align		4
        /*0a84*/ 	.byte	0x04, 0x1c
        /*0a86*/ 	.short	(.L_510 - .L_509)


	//   ....[0]....
.L_509:
        /*0a88*/ 	.word	0x0000e540


	//----- nvinfo : EIATTR_MAX_THREADS
	.align		4
.L_510:
        /*0a8c*/ 	.byte	0x04, 0x05
        /*0a8e*/ 	.short	(.L_512 - .L_511)
.L_511:
        /*0a90*/ 	.word	0x00000180
        /*0a94*/ 	.word	0x00000001
        /*0a98*/ 	.word	0x00000001


	//----- nvinfo : EIATTR_CRS_STACK_SIZE
	.align		4
.L_512:
        /*0a9c*/ 	.byte	0x04, 0x1e
        /*0a9e*/ 	.short	(.L_514 - .L_513)
.L_513:
        /*0aa0*/ 	.word	0x00000000


	//----- nvinfo : EIATTR_CBANK_PARAM_SIZE
	.align		4
.L_514:
        /*0aa4*/ 	.byte	0x03, 0x19
        /*0aa6*/ 	.short	0x0a70


	//----- nvinfo : EIATTR_PARAM_CBANK
	.align		4
        /*0aa8*/ 	.byte	0x04, 0x0a
        /*0aaa*/ 	.short	(.L_516 - .L_515)
	.align		4
.L_515:
        /*0aac*/ 	.word	index@(.nv.constant0._ZN7cutlass13device_kernelIN5flash11enable_sm90INS1_16FlashAttnFwdSm90INS1_25CollectiveMainloopFwdSm90ILi2EN4cute5tupleIJNS5_1CILi1EEES8_S8_EEENS6_IJNS7_ILi128EEENS7_ILi96EEENS7_ILi192EEEEEELi128ENS_10bfloat16_tEfNS_4arch4Sm90ELb1ELb0ELb1ELb0ELb1ELb0ELb0ELb1ELb1ELb1ELb1ELb0EEENS1_21CollectiveEpilogueFwdINS6_IJSA_SA_SB_EEES9_SE_SG_Li256ELb0ELb1ELb1ELb0EEENS1_19SingleTileSchedulerILb0ELb1ELb1ELi128EEEEEEEEEvNT_6ParamsE)
        /*0ab0*/ 	.short	0x0210
        /*0ab2*/ 	.short	0x0a70


	//----- nvinfo : EIATTR_SW_WAR
	.align		4
.L_516:
        /*0ab4*/ 	.byte	0x04, 0x36
        /*0ab6*/ 	.short	(.L_518 - .L_517)
.L_517:
        /*0ab8*/ 	.word	0x00000008
.L_518:


//--------------------- .nv.info._ZN7cutlass13device_kernelIN5flash11enable_sm90INS1_16FlashAttnFwdSm90INS1_25CollectiveMainloopFwdSm90ILi2EN4cute5tupleIJNS5_1CILi1EEES8_S8_EEENS6_IJNS7_ILi128EEENS7_ILi96EEENS7_ILi192EEEEEELi128ENS_10bfloat16_tEfNS_4arch4Sm90ELb1ELb0ELb1ELb1ELb1ELb0ELb0ELb1ELb1ELb1ELb1ELb0EEENS1_21CollectiveEpilogueFwdINS6_IJSA_SA_SB_EEES9_SE_SG_Li256ELb1ELb1ELb1ELb0EEENS1_36VarlenDynamicPersistentTileSchedulerILi128ELi96ELi256ELi128ELb1ELb1ELb1ELb1ELb1ELb1EEEEEEEEEvNT_6ParamsE --------------------------
	.section	.nv.info._ZN7cutlass13device_kernelIN5flash11enable_sm90INS1_16FlashAttnFwdSm90INS1_25CollectiveMainloopFwdSm90ILi2EN4cute5tupleIJNS5_1CILi1EEES8_S8_EEENS6_IJNS7_ILi128EEENS7_ILi96EEENS7_ILi192EEEEEELi128ENS_10bfloat16_tEfNS_4arch4Sm90ELb1ELb0ELb1ELb1ELb1ELb0ELb0ELb1ELb1ELb1ELb1ELb0EEENS1_21CollectiveEpilogueFwdINS6_IJSA_SA_SB_EEES9_SE_SG_Li256ELb1ELb1ELb1ELb0EEENS1_36VarlenDynamicPersistentTileSchedulerILi128ELi96ELi256ELi128ELb1ELb1ELb1ELb1ELb1ELb1EEEEEEEEEvNT_6ParamsE,"",@"SHT_CUDA_INFO"
	.sectionflags	@""
	.align	4


	//----- nvinfo : EIATTR_CUDA_API_VERSION
	.align		4
        /*0000*/ 	.byte	0x04, 0x37
        /*0002*/ 	.short	(.L_520 - .L_519)
.L_519:
        /*0004*/ 	.word	0x00000082


	//----- nvinfo : EIATTR_KPARAM_INFO
	.align		4
.L_520:
        /*0008*/ 	.byte	0x04, 0x17
        /*000a*/ 	.short	(.L_522 - .L_521)
.L_521:
        /*000c*/ 	.word	0x00000000
        /*0010*/ 	.short	0x0000
        /*0012*/ 	.short	0x0070
        /*0014*/ 	.byte	0x00, 0xf0, 0x01, 0x2a


	//----- nvinfo : EIATTR_SPARSE_MMA_MASK
	.align		4
.L_522:
        /*0018*/ 	.byte	0x03, 0x50
        /*001a*/ 	.short	0x0000


	//----- nvinfo : EIATTR_MAXREG_COUNT
	.align		4
        /*001c*/ 	.byte	0x03, 0x1b
        /*001e*/ 	.short	0x00a8


	//----- nvinfo : EIATTR_NUM_BARRIERS
	.align		4
        /*0020*/ 	.byte	0x02, 0x4c
        /*0022*/ 	.byte	0x09
	.zero		1


	//----- nvinfo : EIATTR_EXTERNS
	.align		4
        /*0024*/ 	.byte	0x04, 0x0f
        /*0026*/ 	.short	(.L_524 - .L_523)


	//   ....[0]....
	.align		4
.L_523:
        /*0028*/ 	.word	index@(__assertfail)


	//----- nvinfo : EIATTR_ANNOTATIONS
	.align		4
.L_524:
        /*002c*/ 	.byte	0x04, 0x55
        /*002e*/ 	.short	(.L_526 - .L_525)


	//   ....[0]....
.L_525:
        /* <DEDUP_REMOVED lines=13> */


	//----- nvinfo : EIATTR_MERCURY_ISA_VERSION
	.align		4
.L_526:
        /*00f0*/ 	.byte	0x03, 0x5f
        /*00f2*/ 	.short	0x0101


	//----- nvinfo : EIATTR_UNUSED_LOAD_BYTE_OFFSET
	.align		4
        /*00f4*/ 	.byte	0x04, 0x44
        /*00f6*/ 	.short	(.L_528 - .L_527)


	//   ....[0]....
.L_527:
        /*00f8*/ 	.word	0x00000950
        /*00fc*/ 	.word	0x0000fff0


	//   ....[1]....
        /*0100*/ 	.word	0x00009fb0
        /*0104*/ 	.word	0x0000fff0


	//----- nvinfo : EIATTR_INT_WARP_WIDE_INSTR_OFFSETS
	.align		4
.L_528:
        /*0108*/ 	.byte	0x04, 0x31
        /*010a*/ 	.short	(.L_530 - .L_529)


	//   ....[0]....
.L_529:
        /*010c*/ 	.word	0x000000c0


	//   ....[1]....
        /*0110*/ 	.word	0x000000d0


	//   ....[2]....
        /*0114*/ 	.word	0x00000170


	//   ....[3]....
        /*0118*/ 	.word	0x0000e900


	//   ....[4]....
        /*011c*/ 	.word	0x0000e990


	//   ....[5]....
        /*0120*/ 	.word	0x000117d0


	//   ....[6]....
        /*0124*/ 	.word	0x00011860


	//----- nvinfo : EIATTR_COOP_GROUP_MASK_REGIDS
	.align		4
.L_530:
        /*0128*/ 	.byte	0x04, 0x29
        /*012a*/ 	.short	(.L_532 - .L_531)


	//   ....[0]....
.L_531:
        /*012c*/ 	.word	0xffffffff


	//   ....[1]....
        /*0130*/ 	.word	0xffffffff


	//   ....[2]....
        /*0134*/ 	.word	0xffffffff


	//   ....[3]....
        /*0138*/ 	.word	0xffffffff


	//   ....[4]....
        /*013c*/ 	.word	0xffffffff


	//   ....[5]....
        /*0140*/ 	.word	0xffffffff


	//   ....[6]....
        /*0144*/ 	.word	0xffffffff


	//   ....[7]....
        /*0148*/ 	.word	0xffffffff


	//   ....[8]....
        /*014c*/ 	.word	0xffffffff


	//   ....[9]....
        /*0150*/ 	.word	0xffffffff


	//   ....[10]....
        /*0154*/ 	.word	0xffffffff


	//   ....[11]....
        /*0158*/ 	.word	0xffffffff


	//   ....[12]....
        /*015c*/ 	.word	0xffffffff


	//   ....[13]....
        /*0160*/ 	.word	0xffffffff


	//   ....[14]....
        /*0164*/ 	.word	0xffffffff


	//   ....[15]....
        /*0168*/ 	.word	0xffffffff


	//   ....[16]....
        /*016c*/ 	.word	0xffffffff


	//   ....[17]....
        /*0170*/ 	.word	0xffffffff


	//   ....[18]....
        /*0174*/ 	.word	0xffffffff


	//   ....[19]....
        /*0178*/ 	.word	0xffffffff


	//   ....[20]....
        /*017c*/ 	.word	0xffffffff


	//   ....[21]....
        /*0180*/ 	.word	0xffffffff


	//   ....[22]....
        /*0184*/ 	.word	0xffffffff


	//   ....[23]....
        /*0188*/ 	.word	0xffffffff


	//   ....[24]....
        /*018c*/ 	.word	0xffffffff


	//   ....[25]....
        /*0190*/ 	.word	0xffffffff


	//   ....[26]....
        /*0194*/ 	.word	0xffffffff


	//   ....[27]....
        /*0198*/ 	.word	0xffffffff


	//   ....[28]....
        /*019c*/ 	.word	0xffffffff


	//   ....[29]....
        /*01a0*/ 	.word	0xffffffff


	//   ....[30]....
        /*01a4*/ 	.word	0xffffffff


	//   ....[31]....
        /*01a8*/ 	.word	0xffffffff


	//   ....[32]....
        /*01ac*/ 	.word	0xffffffff


	//   ....[33]....
        /*01b0*/ 	.word	0xffffffff


	//   ....[34]....
        /*01b4*/ 	.word	0xffffffff


	//   ....[35]....
        /*01b8*/ 	.word	0xffffffff


	//   ....[36]....
        /*01bc*/ 	.word	0xffffffff


	//   ....[37]....
        /*01c0*/ 	.word	0xffffffff


	//   ....[38]....
        /*01c4*/ 	.word	0xffffffff


	//   ....[39]....
        /*01c8*/ 	.word	0xffffffff


	//   ....[40]....
        /*01cc*/ 	.word	0xffffffff


	//   ....[41]....
        /*01d0*/ 	.word	0xffffffff


	//   ....[42]....
        /*01d4*/ 	.word	0xffffffff


	//   ....[43]....
        /*01d8*/ 	.word	0xffffffff


	//   ....[44]....
        /*01dc*/ 	.word	0xffffffff


	//   ....[45]....
        /*01e0*/ 	.word	0xffffffff


	//   ....[46]....
        /*01e4*/ 	.word	0xffffffff


	//   ....[47]....
        /*01e8*/ 	.word	0xffffffff


	//   ....[48]....
        /*01ec*/ 	.word	0xffffffff


	//   ....[49]....
        /*01f0*/ 	.word	0xffffffff


	//   ....[50]....
        /*01f4*/ 	.word	0xffffffff


	//   ....[51]....
        /*01f8*/ 	.word	0xffffffff


	//   ....[52]....
        /*01fc*/ 	.word	0xffffffff


	//   ....[53]....
        /*0200*/ 	.word	0xffffffff


	//   ....[54]....
        /*0204*/ 	.word	0xffffffff


	//   ....[55]....
        /*0208*/ 	.word	0xffffffff


	//   ....[56]....
        /*020c*/ 	.word	0xffffffff


	//   ....[57]....
        /*0210*/ 	.word	0xffffffff


	//   ....[58]....
        /*0214*/ 	.word	0xffffffff


	//   ....[59]....
        /*0218*/ 	.word	0xffffffff


	//   ....[60]....
        /*021c*/ 	.word	0xffffffff


	//   ....[61]....
        /*0220*/ 	.word	0xffffffff


	//   ....[62]....
        /*0224*/ 	.word	0xffffffff


	//   ....[63]....
        /*0228*/ 	.word	0xffffffff


	//   ....[64]....
        /*022c*/ 	.word	0xffffffff


	//   ....[65]....
        /*0230*/ 	.word	0xffffffff


	//   ....[66]....
        /*0234*/ 	.word	0xffffffff


	//   ....[67]....
        /*0238*/ 	.word	0xffffffff


	//   ....[68]....
        /*023c*/ 	.word	0xffffffff


	//   ....[69]....
        /*0240*/ 	.word	0xffffffff


	//   ....[70]....
        /*0244*/ 	.word	0xffffffff


	//   ....[71]....
        /*0248*/ 	.word	0xffffffff


	//   ....[72]....
        /*024c*/ 	.word	0xffffffff


	//   ....[73]....
        /*0250*/ 	.word	0xffffffff


	//   ....[74]....
        /*0254*/ 	.word	0xffffffff


	//   ....[75]....
        /*0258*/ 	.word	0xffffffff


	//   ....[76]....
        /*025c*/ 	.word	0xffffffff


	//   ....[77]....
        /*0260*/ 	.word	0xffffffff


	//   ....[78]....
        /*0264*/ 	.word	0xffffffff


	//   ....[79]....
        /*0268*/ 	.word	0xffffffff


	//   ....[80]....
        /*026c*/ 	.word	0xffffffff


	//   ....[81]....
        /*0270*/ 	.word	0xffffffff


	//   ....[82]....
        /*0274*/ 	.word	0xffffffff


	//   ....[83]....
        /*0278*/ 	.word	0xffffffff


	//   ....[84]....
        /*027c*/ 	.word	0xffffffff


	//   ....[85]....
        /*0280*/ 	.word	0xffffffff


	//   ....[86]....
        /*0284*/ 	.word	0xffffffff


	//   ....[87]....
        /*0288*/ 	.word	0xffffffff


	//   ....[88]....
        /*028c*/ 	.word	0xffffffff


	//   ....[89]....
        /*0290*/ 	.word	0xffffffff


	//   ....[90]....
        /*0294*/ 	.word	0xffffffff


	//   ....[91]....
        /*0298*/ 	.word	0xffffffff


	//   ....[92]....
        /*029c*/ 	.word	0xffffffff


	//   ....[93]....
        /*02a0*/ 	.word	0xffffffff


	//   ....[94]....
        /*02a4*/ 	.word	0xffffffff


	//   ....[95]....
        /*02a8*/ 	.word	0xffffffff


	//   ....[96]....
        /*02ac*/ 	.word	0xffffffff


	//   ....[97]....
        /*02b0*/ 	.word	0xffffffff


	//   ....[98]....
        /*02b4*/ 	.word	0xffffffff


	//   ....[99]....
        /*02b8*/ 	.word	0xffffffff


	//   ....[100]....
        /*02bc*/ 	.word	0xffffffff


	//   ....[101]....
        /*02c0*/ 	.word	0xffffffff


	//   ....[102]....
        /*02c4*/ 	.word	0xffffffff


	//   ....[103]....
        /*02c8*/ 	.word	0xffffffff


	//   ....[104]....
        /*02cc*/ 	.word	0xffffffff


	//   ....[105]....
        /*02d0*/ 	.word	0xffffffff


	//   ....[106]....
        /*02d4*/ 	.word	0xffffffff


	//   ....[107]....
        /*02d8*/ 	.word	0xffffffff


	//   ....[108]....
        /*02dc*/ 	.word	0xffffffff


	//   ....[109]....
        /*02e0*/ 	.word	0xffffffff


	//   ....[110]....
        /*02e4*/ 	.word	0xffffffff


	//   ....[111]....
        /*02e8*/ 	.word	0xffffffff


	//   ....[112]....
        /*02ec*/ 	.word	0xffffffff


	//   ....[113]....
        /*02f0*/ 	.word	0xffffffff


	//   ....[114]....
        /*02f4*/ 	.word	0xffffffff


	//   ....[115]....
        /*02f8*/ 	.word	0xffffffff


	//   ....[116]....
        /*02fc*/ 	.word	0xffffffff


	//   ....[117]....
        /*0300*/ 	.word	0xffffffff


	//   ....[118]....
        /*0304*/ 	.word	0xffffffff


	//   ....[119]....
        /*0308*/ 	.word	0xffffffff


	//   ....[120]....
        /*030c*/ 	.word	0xffffffff


	//   ....[121]....
        /*0310*/ 	.word	0xffffffff


	//   ....[122]....
        /*0314*/ 	.word	0xffffffff


	//   ....[123]....
        /*0318*/ 	.word	0xffffffff


	//   ....[124]....
        /*031c*/ 	.word	0xffffffff


	//   ....[125]....
        /*0320*/ 	.word	0xffffffff


	//   ....[126]....
        /*0324*/ 	.word	0xffffffff


	//   ....[127]....
        /*0328*/ 	.word	0xffffffff


	//   ....[128]....
        /*032c*/ 	.word	0xffffffff


	//   ....[129]....
        /*0330*/ 	.word	0xffffffff


	//   ....[130]....
        /*0334*/ 	.word	0xffffffff


	//   ....[131]....
        /*0338*/ 	.word	0xffffffff


	//   ....[132]....
        /*033c*/ 	.word	0xffffffff


	//   ....[133]....
        /*0340*/ 	.word	0xffffffff


	//   ....[134]....
        /*0344*/ 	.word	0xffffffff


	//   ....[135]....
        /*0348*/ 	.word	0xffffffff


	//   ....[136]....
        /*034c*/ 	.word	0xffffffff


	//   ....[137]....
        /*0350*/ 	.word	0xffffffff


	//   ....[138]....
        /*0354*/ 	.word	0xffffffff


	//   ....[139]....
        /*0358*/ 	.word	0xffffffff


	//   ....[140]....
        /*035c*/ 	.word	0xffffffff


	//   ....[141]....
        /*0360*/ 	.word	0xffffffff


	//   ....[142]....
        /*0364*/ 	.word	0xffffffff


	//   ....[143]....
        /*0368*/ 	.word	0xffffffff


	//   ....[144]....
        /*036c*/ 	.word	0xffffffff


	//   ....[145]....
        /*0370*/ 	.word	0xffffffff


	//   ....[146]....
        /*0374*/ 	.word	0xffffffff


	//   ....[147]....
        /*0378*/ 	.word	0xffffffff


	//   ....[148]....
        /*037c*/ 	.word	0xffffffff


	//   ....[149]....
        /*0380*/ 	.word	0xffffffff


	//   ....[150]....
        /*0384*/ 	.word	0xffffffff


	//   ....[151]....
        /*0388*/ 	.word	0x0500000f


	//   ....[152]....
        /*038c*/ 	.word	0x0500000f


	//   ....[153]....
        /*0390*/ 	.word	0x0500000f


	//   ....[154]....
        /*0394*/ 	.word	0x0500000f


	//   ....[155]....
        /*0398*/ 	.word	0x0500000f


	//   ....[156]....
        /*039c*/ 	.word	0x0500000f


	//   ....[157]....
        /*03a0*/ 	.word	0x0500000f


	//   ....[158]....
        /*03a4*/ 	.word	0x0500000f


	//   ....[159]....
        /*03a8*/ 	.word	0x0500000f


	//   ....[160]....
        /*03ac*/ 	.word	0x0500000f


	//   ....[161]....
        /*03b0*/ 	.word	0x0500000f


	//   ....[162]....
        /*03b4*/ 	.word	0x0500000f


	//   ....[163]....
        /*03b8*/ 	.word	0x0500000f


	//   ....[164]....
        /*03bc*/ 	.word	0x0500000f


	//   ....[165]....
        /*03c0*/ 	.word	0x0500000f


	//   ....[166]....
        /*03c4*/ 	.word	0x0500000f


	//   ....[167]....
        /*03c8*/ 	.word	0x0500000f


	//   ....[168]....
        /*03cc*/ 	.word	0x0500000f


	//   ....[169]....
        /*03d0*/ 	.word	0x0500000f


	//   ....[170]....
        /*03d4*/ 	.word	0x0500000f


	//   ....[171]....
        /*03d8*/ 	.word	0x0500000f


	//   ....[172]....
        /*03dc*/ 	.word	0x0500000f


	//   ....[173]....
        /*03e0*/ 	.word	0x0500000f


	//   ....[174]....
        /*03e4*/ 	.word	0x0500000f


	//   ....[175]....
        /*03e8*/ 	.word	0x0500000f


	//   ....[176]....
        /*03ec*/ 	.word	0x0500000f


	//   ....[177]....
        /*03f0*/ 	.word	0x0500000f


	//   ....[178]....
        /*03f4*/ 	.word	0x0500000f


	//   ....[179]....
        /*03f8*/ 	.word	0x0500000f


	//   ....[180]....
        /*03fc*/ 	.word	0x0500000f


	//   ....[181]....
        /*0400*/ 	.word	0x0500000f


	//   ....[182]....
        /*0404*/ 	.word	0x0500000f


	//   ....[183]....
        /*0408*/ 	.word	0x0500000f


	//   ....[184]....
        /*040c*/ 	.word	0x0500000f


	//   ....[185]....
        /*0410*/ 	.word	0x0500000f


	//   ....[186]....
        /*0414*/ 	.word	0x0500000f


	//   ....[187]....
        /*0418*/ 	.word	0x0500000f


	//   ....[188]....
        /*041c*/ 	.word	0x0500000f


	//   ....[189]....
        /*0420*/ 	.word	0x0500000f


	//   ....[190]....
        /*0424*/ 	.word	0x0500000f


	//   ....[191]....
        /*0428*/ 	.word	0x0500000f


	//   ....[192]....
        /*042c*/ 	.word	0x0500000f


	//   ....[193]....
        /*0430*/ 	.word	0x0500000f


	//   ....[194]....
        /*0434*/ 	.word	0x0500000f


	//   ....[195]....
        /*0438*/ 	.word	0x0500000f


	//   ....[196]....
        /*043c*/ 	.word	0x0500000f


	//   ....[197]....
        /*0440*/ 	.word	0x0500000f


	//   ....[198]....
        /*0444*/ 	.word	0x0500000f


	//   ....[199]....
        /*0448*/ 	.word	0x0500000f


	//   ....[200]....
        /*044c*/ 	.word	0x0500000f


	//   ....[201]....
        /*0450*/ 	.word	0x0500000f


	//   ....[202]....
        /*0454*/ 	.word	0x0500000f


	//   ....[203]....
        /*0458*/ 	.word	0x0500000f


	//   ....[204]....
        /*045c*/ 	.word	0x0500000f


	//   ....[205]....
        /*0460*/ 	.word	0x0500000f


	//   ....[206]....
        /*0464*/ 	.word	0x0500000f


	//   ....[207]....
        /*0468*/ 	.word	0x0500000f


	//   ....[208]....
        /*046c*/ 	.word	0x0500000f


	//   ....[209]....
        /*0470*/ 	.word	0x0500000f


	//   ....[210]....
        /*0474*/ 	.word	0x0500000f


	//   ....[211]....
        /*0478*/ 	.word	0x0500000f


	//   ....[212]....
        /*047c*/ 	.word	0x0500000f


	//   ....[213]....
        /*0480*/ 	.word	0x0500000f


	//   ....[214]....
        /*0484*/ 	.word	0x0500000f


	//   ....[215]....
        /*0488*/ 	.word	0x0500000f


	//   ....[216]....
        /*048c*/ 	.word	0x0500000f


	//   ....[217]....
        /*0490*/ 	.word	0x0500000f


	//   ....[218]....
        /*0494*/ 	.word	0x0500000f


	//   ....[219]....
        /*0498*/ 	.word	0x0500000f


	//   ....[220]....
        /*049c*/ 	.word	0x0500000f


	//   ....[221]....
        /*04a0*/ 	.word	0x0500000f


	//   ....[222]....
        /*04a4*/ 	.word	0x0500000f


	//   ....[223]....
        /*04a8*/ 	.word	0x0500000f


	//   ....[224]....
        /*04ac*/ 	.word	0x0500000f


	//   ....[225]....
        /*04b0*/ 	.word	0x0500000f


	//   ....[226]....
        /*04b4*/ 	.word	0x0500000f


	//   ....[227]....
        /*04b8*/ 	.word	0x0500000f


	//   ....[228]....
        /*04bc*/ 	.word	0x0500000f


	//   ....[229]....
        /*04c0*/ 	.word	0x0500000f


	//   ....[230]....
        /*04c4*/ 	.word	0x0500000f


	//   ....[231]....
        /*04c8*/ 	.word	0x0500000f


	//   ....[232]....
        /*04cc*/ 	.word	0x0500000f


	//   ....[233]....
        /*04d0*/ 	.word	0x0500000f


	//   ....[234]....
        /*04d4*/ 	.word	0x0500000f


	//----- nvinfo : EIATTR_COOP_GROUP_INSTR_OFFSETS
	.align		4
.L_532:
        /*04d8*/ 	.byte	0x04, 0x28
        /*04da*/ 	.short	(.L_534 - .L_533)


	//   ....[0]....
.L_533:
        /*04dc*/ 	.word	0x00000070


	//   ....[1]....
        /*04e0*/ 	.word	0x000000b0


	//   ....[2]....
        /*04e4*/ 	.word	0x000002d0


	//   ....[3]....
        /*04e8*/ 	.word	0x00000430


	//   ....[4]....
        /*04ec*/ 	.word	0x00000550


	//   ....[5]....
        /*04f0*/ 	.word	0x000006b0


	//   ....[6]....
        /*04f4*/ 	.word	0x00001b80


	//   ....[7]....
        /*04f8*/ 	.word	0x00002720


	//   ....[8]....
        /*04fc*/ 	.word	0x00002970


	//   ....[9]....
        /*0500*/ 	.word	0x00003170


	//   ....[10]....
        /*0504*/ 	.word	0x000031e0


	//   ....[11]....
        /*0508*/ 	.word	0x00003980


	//   ....[12]....
        /*050c*/ 	.word	0x000039f0


	//   ....[13]....
        /*0510*/ 	.word	0x000053a0


	//   ....[14]....
        /*0514*/ 	.word	0x00005510


	//   ....[15]....
        /*0518*/ 	.word	0x00005c80


	//   ....[16]....
        /*051c*/ 	.word	0x00005d30


	//   ....[17]....
        /*0520*/ 	.word	0x00006420


	//   ....[18]....
        /*0524*/ 	.word	0x00006480


	//   ....[19]....
        /*0528*/ 	.word	0x00008550


	//   ....[20]....
        /*052c*/ 	.word	0x000085a0


	//   ....[21]....
        /*0530*/ 	.word	0x000085c0


	//   ....[22]....
        /*0534*/ 	.word	0x000085e0


	//   ....[23]....
        /*0538*/ 	.word	0x000096e0


	//   ....[24]....
        /*053c*/ 	.word	0x00009710


	//   ....[25]....
        /*0540*/ 	.word	0x000097d0


	//   ....[26]....
        /*0544*/ 	.word	0x000097e0


	//   ....[27]....
        /*0548*/ 	.word	0x0000ab10


	//   ....[28]....
        /*054c*/ 	.word	0x0000ab50


	//   ....[29]....
        /*0550*/ 	.word	0x0000ab80


	//   ....[30]....
        /*0554*/ 	.word	0x0000abb0


	//   ....[31]....
        /*0558*/ 	.word	0x0000b280


	//   ....[32]....
        /*055c*/ 	.word	0x0000b2c0


	//   ....[33]....
        /*0560*/ 	.word	0x0000b380


	//   ....[34]....
        /*0564*/ 	.word	0x0000b3a0


	//   ....[35]....
        /*0568*/ 	.word	0x0000b460


	//   ....[36]....
        /*056c*/ 	.word	0x0000b480


	//   ....[37]....
        /*0570*/ 	.word	0x0000b550


	//   ....[38]....
        /*0574*/ 	.word	0x0000b570


	//   ....[39]....
        /*0578*/ 	.word	0x0000b940


	//   ....[40]....
        /*057c*/ 	.word	0x0000b950


	//   ....[41]....
        /*0580*/ 	.word	0x0000bd80


	//   ....[42]....
        /*0584*/ 	.word	0x0000bd90


	//   ....[43]....
        /*0588*/ 	.word	0x0000cb50


	//   ....[44]....
        /*058c*/ 	.word	0x0000cb70


	//   ....[45]....
        /*0590*/ 	.word	0x0000cc30


	//   ....[46]....
        /*0594*/ 	.word	0x0000cc50


	//   ....[47]....
        /*0598*/ 	.word	0x0000cd10


	//   ....[48]....
        /*059c*/ 	.word	0x0000cd30


	//   ....[49]....
        /*05a0*/ 	.word	0x0000ce00


	//   ....[50]....
        /*05a4*/ 	.word	0x0000ce20


	//   ....[51]....
        /*05a8*/ 	.word	0x0000cf60


	//   ....[52]....
        /*05ac*/ 	.word	0x0000d170


	//   ....[53]....
        /*05b0*/ 	.word	0x0000d1a0


	//   ....[54]....
        /*05b4*/ 	.word	0x0000d1d0


	//   ....[55]....
        /*05b8*/ 	.word	0x0000d200


	//   ....[56]....
        /*05bc*/ 	.word	0x0000d230


	//   ....[57]....
        /*05c0*/ 	.word	0x0000d260


	//   ....[58]....
        /*05c4*/ 	.word	0x0000d3d0


	//   ....[59]....
        /*05c8*/ 	.word	0x0000d400


	//   ....[60]....
        /*05cc*/ 	.word	0x0000d430


	//   ....[61]....
        /*05d0*/ 	.word	0x0000d460


	//   ....[62]....
        /*05d4*/ 	.word	0x0000d490


	//   ....[63]....
        /*05d8*/ 	.word	0x0000d4c0


	//   ....[64]....
        /*05dc*/ 	.word	0x0000d550


	//   ....[65]....
        /*05e0*/ 	.word	0x0000d580


	//   ....[66]....
        /*05e4*/ 	.word	0x0000d590


	//   ....[67]....
        /*05e8*/ 	.word	0x0000d5d0


	//   ....[68]....
        /*05ec*/ 	.word	0x0000f570


	//   ....[69]....
        /*05f0*/ 	.word	0x0000f590


	//   ....[70]....
        /*05f4*/ 	.word	0x0000f640


	//   ....[71]....
        /*05f8*/ 	.word	0x0000f660


	//   ....[72]....
        /*05fc*/ 	.word	0x0000f700


	//   ....[73]....
        /*0600*/ 	.word	0x0000f720


	//   ....[74]....
        /*0604*/ 	.word	0x0000f7c0


	//   ....[75]....
        /*0608*/ 	.word	0x0000f7e0


	//   ....[76]....
        /*060c*/ 	.word	0x0000f880


	//   ....[77]....
        /*0610*/ 	.word	0x0000f8a0


	//   ....[78]....
        /*0614*/ 	.word	0x0000f8b0


	//   ....[79]....
        /*0618*/ 	.word	0x0000f940


	//   ....[80]....
        /*061c*/ 	.word	0x000100c0


	//   ....[81]....
        /*0620*/ 	.word	0x000100f0


	//   ....[82]....
        /*0624*/ 	.word	0x00010150


	//   ....[83]....
        /*0628*/ 	.word	0x000101b0


	//   ....[84]....
        /*062c*/ 	.word	0x00010200


	//   ....[85]....
        /*0630*/ 	.word	0x00010260


	//   ....[86]....
        /*0634*/ 	.word	0x000102a0


	//   ....[87]....
        /*0638*/ 	.word	0x00010310


	//   ....[88]....
        /*063c*/ 	.word	0x00010360


	//   ....[89]....
        /*0640*/ 	.word	0x000103c0


	//   ....[90]....
        /*0644*/ 	.word	0x00010400


	//   ....[91]....
        /*0648*/ 	.word	0x00010470


	//   ....[92]....
        /*064c*/ 	.word	0x000104c0


	//   ....[93]....
        /*0650*/ 	.word	0x00010510


	//   ....[94]....
        /*0654*/ 	.word	0x00010530


	//   ....[95]....
        /*0658*/ 	.word	0x00010560


	//   ....[96]....
        /*065c*/ 	.word	0x00010cf0


	//   ....[97]....
        /*0660*/ 	.word	0x00010d00


	//   ....[98]....
        /*0664*/ 	.word	0x00010d20


	//   ....[99]....
        /*0668*/ 	.word	0x00010da0


	//   ....[100]....
        /*066c*/ 	.word	0x00010db0


	//   ....[101]....
        /*0670*/ 	.word	0x00010e10


	//   ....[102]....
        /*0674*/ 	.word	0x00010e40


	//   ....[103]....
        /*0678*/ 	.word	0x00010e80


	//   ....[104]....
        /*067c*/ 	.word	0x00010eb0


	//   ....[105]....
        /*0680*/ 	.word	0x00010ef0


	//   ....[106]....
        /*0684*/ 	.word	0x00010f20


	//   ....[107]....
        /*0688*/ 	.word	0x00010f60


	//   ....[108]....
        /*068c*/ 	.word	0x000111d0


	//   ....[109]....
        /*0690*/ 	.word	0x000111f0


	//   ....[110]....
        /*0694*/ 	.word	0x00011200


	//   ....[111]....
        /*0698*/ 	.word	0x00011280


	//   ....[112]....
        /*069c*/ 	.word	0x00011290


	//   ....[113]....
        /*06a0*/ 	.word	0x00011300


	//   ....[114]....
        /*06a4*/ 	.word	0x00011310


	//   ....[115]....
        /*06a8*/ 	.word	0x00011380


	//   ....[116]....
        /*06ac*/ 	.word	0x00011390


	//   ....[117]....
        /*06b0*/ 	.word	0x00011400


	//   ....[118]....
        /*06b4*/ 	.word	0x00011410


	//   ....[119]....
        /*06b8*/ 	.word	0x00011420


	//   ....[120]....
        /*06bc*/ 	.word	0x000119d0


	//   ....[121]....
        /*06c0*/ 	.word	0x000119f0


	//   ....[122]....
        /*06c4*/ 	.word	0x00011a00


	//   ....[123]....
        /*06c8*/ 	.word	0x00011a10


	//   ....[124]....
        /*06cc*/ 	.word	0x00011a80


	//   ....[125]....
        /*06d0*/ 	.word	0x00011aa0


	//   ....[126]....
        /*06d4*/ 	.word	0x00011b10


	//   ....[127]....
        /*06d8*/ 	.word	0x00011b30


	//   ....[128]....
        /*06dc*/ 	.word	0x00011b90


	//   ....[129]....
        /*06e0*/ 	.word	0x00011bb0


	//   ....[130]....
        /*06e4*/ 	.word	0x00011c00


	//   ....[131]....
        /*06e8*/ 	.word	0x00011c20


	//   ....[132]....
        /*06ec*/ 	.word	0x00012070


	//   ....[133]....
        /*06f0*/ 	.word	0x00012080


	//   ....[134]....
        /*06f4*/ 	.word	0x000120c0


	//   ....[135]....
        /*06f8*/ 	.word	0x00012100


	//   ....[136]....
        /*06fc*/ 	.word	0x00012130


	//   ....[137]....
        /*0700*/ 	.word	0x00012160


	//   ....[138]....
        /*0704*/ 	.word	0x00012190


	//   ....[139]....
        /*0708*/ 	.word	0x000121c0


	//   ....[140]....
        /*070c*/ 	.word	0x00012370


	//   ....[141]....
        /*0710*/ 	.word	0x000123a0


	//   ....[142]....
        /*0714*/ 	.word	0x000123d0


	//   ....[143]....
        /*0718*/ 	.word	0x00012400


	//   ....[144]....
        /*071c*/ 	.word	0x00012430


	//   ....[145]....
        /*0720*/ 	.word	0x00012460


	//   ....[146]....
        /*0724*/ 	.word	0x00012520


	//   ....[147]....
        /*0728*/ 	.word	0x00012540


	//   ....[148]....
        /*072c*/ 	.word	0x00012560


	//   ....[149]....
        /*0730*/ 	.word	0x000125c0


	//   ....[150]....
        /*0734*/ 	.word	0x00012fe0


	//   ....[151]....
        /*0738*/ 	.word	0x00013590


	//   ....[152]....
        /*073c*/ 	.word	0x00013680


	//   ....[153]....
        /*0740*/ 	.word	0x00013720


	//   ....[154]....
        /*0744*/ 	.word	0x00013780


	//   ....[155]....
        /*0748*/ 	.word	0x00013890


	//   ....[156]....
        /*074c*/ 	.word	0x00013900


	//   ....[157]....
        /*0750*/ 	.word	0x00013a10


	//   ....[158]....
        /*0754*/ 	.word	0x00013a80


	//   ....[159]....
        /*0758*/ 	.word	0x00013b90


	//   ....[160]....
        /*075c*/ 	.word	0x00013c00


	//   ....[161]....
        /*0760*/ 	.word	0x00013d10


	//   ....[162]....
        /*0764*/ 	.word	0x00013d80


	//   ....[163]....
        /*0768*/ 	.word	0x00013e20


	//   ....[164]....
        /*076c*/ 	.word	0x00013f30


	//   ....[165]....
        /*0770*/ 	.word	0x00013fa0


	//   ....[166]....
        /*0774*/ 	.word	0x00014020


	//   ....[167]....
        /*0778*/ 	.word	0x000140f0


	//   ....[168]....
        /*077c*/ 	.word	0x00014170


	//   ....[169]....
        /*0780*/ 	.word	0x00014250


	//   ....[170]....
        /*0784*/ 	.word	0x000142d0


	//   ....[171]....
        /*0788*/ 	.word	0x000143b0


	//   ....[172]....
        /*078c*/ 	.word	0x00014430


	//   ....[173]....
        /*0790*/ 	.word	0x00014510


	//   ....[174]....
        /*0794*/ 	.word	0x00014590


	//   ....[175]....
        /*0798*/ 	.word	0x00014670


	//   ....[176]....
        /*079c*/ 	.word	0x000146f0


	//   ....[177]....
        /*07a0*/ 	.word	0x000147c0


	//   ....[178]....
        /*07a4*/ 	.word	0x00014840


	//   ....[179]....
        /*07a8*/ 	.word	0x00014900


	//   ....[180]....
        /*07ac*/ 	.word	0x00014a30


	//   ....[181]....
        /*07b0*/ 	.word	0x00014ae0


	//   ....[182]....
        /*07b4*/ 	.word	0x00014b50


	//   ....[183]....
        /*07b8*/ 	.word	0x00014c40


	//   ....[184]....
        /*07bc*/ 	.word	0x00014ca0


	//   ....[185]....
        /*07c0*/ 	.word	0x00014d70


	//   ....[186]....
        /*07c4*/ 	.word	0x00014dd0


	//   ....[187]....
        /*07c8*/ 	.word	0x00014ea0


	//   ....[188]....
        /*07cc*/ 	.word	0x00014f00


	//   ....[189]....
        /*07d0*/ 	.word	0x00014fd0


	//   ....[190]....
        /*07d4*/ 	.word	0x00015030


	//   ....[191]....
        /*07d8*/ 	.word	0x00015100


	//   ....[192]....
        /*07dc*/ 	.word	0x000151f0


	//   ....[193]....
        /*07e0*/ 	.word	0x00015290


	//   ....[194]....
        /*07e4*/ 	.word	0x000152f0


	//   ....[195]....
        /*07e8*/ 	.word	0x000153e0


	//   ....[196]....
        /*07ec*/ 	.word	0x00015440


	//   ....[197]....
        /*07f0*/ 	.word	0x00015520


	//   ....[198]....
        /*07f4*/ 	.word	0x00015580


	//   ....[199]....
        /*07f8*/ 	.word	0x00015660


	//   ....[200]....
        /*07fc*/ 	.word	0x000156c0


	//   ....[201]....
        /*0800*/ 	.word	0x000157a0


	//   ....[202]....
        /*0804*/ 	.word	0x00015800


	//   ....[203]....
        /*0808*/ 	.word	0x000158d0


	//   ....[204]....
        /*080c*/ 	.word	0x000159f0


	//   ....[205]....
        /*0810*/ 	.word	0x00015ac0


	//   ....[206]....
        /*0814*/ 	.word	0x00015b80


	//   ....[207]....
        /*0818*/ 	.word	0x00015c50


	//   ....[208]....
        /*081c*/ 	.word	0x00015cb0


	//   ....[209]....
        /*0820*/ 	.word	0x00015d80


	//   ....[210]....
        /*0824*/ 	.word	0x00015de0


	//   ....[211]....
        /*0828*/ 	.word	0x00015ec0


	//   ....[212]....
        /*082c*/ 	.word	0x00015f20


	//   ....[213]....
        /*0830*/ 	.word	0x00015ff0


	//   ....[214]....
        /*0834*/ 	.word	0x00016050


	//   ....[215]....
        /*0838*/ 	.word	0x00016110


	//   ....[216]....
        /*083c*/ 	.word	0x000161a0


	//   ....[217]....
        /*0840*/ 	.word	0x00016240


	//   ....[218]....
        /*0844*/ 	.word	0x000163b0


	//   ....[219]....
        /*0848*/ 	.word	0x00016420


	//   ....[220]....
        /*084c*/ 	.word	0x000164a0


	//   ....[221]....
        /*0850*/ 	.word	0x00016510


	//   ....[222]....
        /*0854*/ 	.word	0x00016580


	//   ....[223]....
        /*0858*/ 	.word	0x00016600


	//   ....[224]....
        /*085c*/ 	.word	0x00016680


	//   ....[225]....
        /*0860*/ 	.word	0x00016710


	//   ....[226]....
        /*0864*/ 	.word	0x00016780


	//   ....[227]....
        /*0868*/ 	.word	0x000167f0


	//   ....[228]....
        /*086c*/ 	.word	0x00016860


	//   ....[229]....
        /*0870*/ 	.word	0x000168e0


	//   ....[230]....
        /*0874*/ 	.word	0x00016950


	//   ....[231]....
        /*0878*/ 	.word	0x000169e0


	//   ....[232]....
        /*087c*/ 	.word	0x00016a40


	//   ....[233]....
        /*0880*/ 	.word	0x00016ad0


	//   ....[234]....
        /*0884*/ 	.word	0x00016c00


	//----- nvinfo : EIATTR_REG_RECONFIG
	.align		4
.L_534:
        /*0888*/ 	.byte	0x01, 0x54
	.zero		2


	//----- nvinfo : EIATTR_SYSCALL_OFFSETS
	.align		4
        /*088c*/ 	.byte	0x04, 0x46
        /*088e*/ 	.short	(.L_536 - .L_535)


	//   ....[0]....
.L_535:
        /*0890*/ 	.word	0x00001d60


	//   ....[1]....
        /*0894*/ 	.word	0x0000eaf0


	//   ....[2]....
        /*0898*/ 	.word	0x0000ec40


	//   ....[3]....
        /*089c*/ 	.word	0x0000ed30


	//   ....[4]....
        /*08a0*/ 	.word	0x0000fcd0


	//----- nvinfo : EIATTR_MBARRIER_INSTR_OFFSETS
	.align		4
.L_536:
        /*08a4*/ 	.byte	0x04, 0x39
        /*08a6*/ 	.short	(.L_538 - .L_537)


	//   ....[0]....
.L_537:
        /*08a8*/ 	.word	0x00000180
        /*08ac*/ 	.word	0x000000ff
        /*08b0*/ 	.word	0x0002a800
        /*08b4*/ 	.short	0x0100
        /*08b6*/ 	.byte	0x08
	.zero		1


	//   ....[1]....
        /*08b8*/ 	.word	0x00000190
        /*08bc*/ 	.word	0x000000ff
        /*08c0*/ 	.word	0x0002a820
        /*08c4*/ 	.short	0x0100
        /*08c6*/ 	.byte	0x08
	.zero		1


	//   ....[2]....
        /*08c8*/ 	.word	0x00000280
        /*08cc*/ 	.word	0x000000ff
        /*08d0*/ 	.word	0x0002a830
        /*08d4*/ 	.short	0x0100
        /*08d6*/ 	.byte	0x08
	.zero		1


	//   ....[3]....
        /*08d8*/ 	.word	0x00000290
        /*08dc*/ 	.word	0x000000ff
        /*08e0*/ 	.word	0x0002a840
        /*08e4*/ 	.short	0x0100
        /*08e6*/ 	.byte	0x08
	.zero		1


	//   ....[4]....
        /*08e8*/ 	.word	0x000002a0
        /*08ec*/ 	.word	0x000000ff
        /*08f0*/ 	.word	0x0002a838
        /*08f4*/ 	.short	0x0100
        /*08f6*/ 	.byte	0x08
	.zero		1


	//   ....[5]....
        /*08f8*/ 	.word	0x000002b0
        /*08fc*/ 	.word	0x000000ff
        /*0900*/ 	.word	0x0002a848
        /*0904*/ 	.short	0x0100
        /*0906*/ 	.byte	0x08
	.zero		1


	//   ....[6]....
        /*0908*/ 	.word	0x000003e0
        /*090c*/ 	.word	0x000000ff
        /*0910*/ 	.word	0x0002a850
        /*0914*/ 	.short	0x0100
        /*0916*/ 	.byte	0x08
	.zero		1


	//   ....[7]....
        /*0918*/ 	.word	0x000003f0
        /*091c*/ 	.word	0x000000ff
        /*0920*/ 	.word	0x0002a860
        /*0924*/ 	.short	0x0100
        /*0926*/ 	.byte	0x08
	.zero		1


	//   ....[8]....
        /*0928*/ 	.word	0x00000400
        /*092c*/ 	.word	0x000000ff
        /*0930*/ 	.word	0x0002a858
        /*0934*/ 	.short	0x0100
        /*0936*/ 	.byte	0x08
	.zero		1


	//   ....[9]....
        /*0938*/ 	.word	0x00000410
        /*093c*/ 	.word	0x000000ff
        /*0940*/ 	.word	0x0002a868
        /*0944*/ 	.short	0x0100
        /*0946*/ 	.byte	0x08
	.zero		1


	//   ....[10]....
        /*0948*/ 	.word	0x00000500
        /*094c*/ 	.word	0x000000ff
        /*0950*/ 	.word	0x0002a870
        /*0954*/ 	.short	0x0100
        /*0956*/ 	.byte	0x06
	.zero		1


	//   ....[11]....
        /*0958*/ 	.word	0x00000510
        /*095c*/ 	.word	0x000000ff
        /*0960*/ 	.word	0x0002a880
        /*0964*/ 	.short	0x0100
        /*0966*/ 	.byte	0x06
	.zero		1


	//   ....[12]....
        /*0968*/ 	.word	0x00000520
        /*096c*/ 	.word	0x000000ff
        /*0970*/ 	.word	0x0002a878
        /*0974*/ 	.short	0x0100
        /*0976*/ 	.byte	0x06
	.zero		1


	//   ....[13]....
        /*0978*/ 	.word	0x00000530
        /*097c*/ 	.word	0x000000ff
        /*0980*/ 	.word	0x0002a888
        /*0984*/ 	.short	0x0100
        /*0986*/ 	.byte	0x06
	.zero		1


	//   ....[14]....
        /*0988*/ 	.word	0x00000660
        /*098c*/ 	.word	0x000000ff
        /*0990*/ 	.word	0x0002a890
        /*0994*/ 	.short	0x0100
        /*0996*/ 	.byte	0x08
	.zero		1


	//   ....[15]....
        /*0998*/ 	.word	0x00000670
        /*099c*/ 	.word	0x000000ff
        /*09a0*/ 	.word	0x0002a8a0
        /*09a4*/ 	.short	0x0100
        /*09a6*/ 	.byte	0x08
	.zero		1


	//   ....[16]....
        /*09a8*/ 	.word	0x00000680
        /*09ac*/ 	.word	0x000000ff
        /*09b0*/ 	.word	0x0002a898
        /*09b4*/ 	.short	0x0100
        /*09b6*/ 	.byte	0x08
	.zero		1


	//   ....[17]....
        /*09b8*/ 	.word	0x00000690
        /*09bc*/ 	.word	0x000000ff
        /*09c0*/ 	.word	0x0002a8a8
        /*09c4*/ 	.short	0x0100
        /*09c6*/ 	.byte	0x08
	.zero		1


	//   ....[18]....
        /*09c8*/ 	.word	0x000007d0
        /*09cc*/ 	.word	0x000000ff
        /*09d0*/ 	.word	0x0002a8b0
        /*09d4*/ 	.short	0x0100
        /*09d6*/ 	.byte	0x08
	.zero		1


	//   ....[19]....
        /*09d8*/ 	.word	0x000007e0
        /*09dc*/ 	.word	0x000000ff
        /*09e0*/ 	.word	0x0002a8c0
        /*09e4*/ 	.short	0x0100
        /*09e6*/ 	.byte	0x08
	.zero		1


	//   ....[20]....
        /*09e8*/ 	.word	0x000007f0
        /*09ec*/ 	.word	0x000000ff
        /*09f0*/ 	.word	0x0002a8b8
        /*09f4*/ 	.short	0x0100
        /*09f6*/ 	.byte	0x08
	.zero		1


	//   ....[21]....
        /*09f8*/ 	.word	0x00000800
        /*09fc*/ 	.word	0x000000ff
        /*0a00*/ 	.word	0x0002a8c8
        /*0a04*/ 	.short	0x0100
        /*0a06*/ 	.byte	0x08
	.zero		1


	//   ....[22]....
        /*0a08*/ 	.word	0x00001e00
        /*0a0c*/ 	.word	0x000000ff
        /*0a10*/ 	.word	0x0002a800
        /*0a14*/ 	.short	0x010a
        /*0a16*/ 	.byte	0x28
	.zero		1


	//   ....[23]....
        /*0a18*/ 	.word	0x00001e80
        /*0a1c*/ 	.word	0x00000000
        /*0a20*/ 	.word	0x0002a830
        /*0a24*/ 	.short	0x010a
        /*0a26*/ 	.byte	0x3f
	.zero		1


	//   ....[24]....
        /*0a28*/ 	.word	0x00001ec0
        /*0a2c*/ 	.word	0x00000000
        /*0a30*/ 	.word	0x0002a830
        /*0a34*/ 	.short	0x010a
        /*0a36*/ 	.byte	0x3f
	.zero		1


	//   ....[25]....
        /*0a38*/ 	.word	0x00002ee0
        /*0a3c*/ 	.word	0x000000ff
        /*0a40*/ 	.word	0x00000000
        /*0a44*/ 	.short	0x0101
        /*0a46*/ 	.byte	0x05
	.zero		1


	//   ....[26]....
        /*0a48*/ 	.word	0x00004570
        /*0a4c*/ 	.word	0x000000ff
        /*0a50*/ 	.word	0x0002a830
        /*0a54*/ 	.short	0x010a
        /*0a56*/ 	.byte	0x08
	.zero		1


	//   ....[27]....
        /*0a58*/ 	.word	0x000045b0
        /*0a5c*/ 	.word	0x000000ff
        /*0a60*/ 	.word	0x0002a830
        /*0a64*/ 	.short	0x010a
        /*0a66*/ 	.byte	0x08
	.zero		1


	//   ....[28]....
        /*0a68*/ 	.word	0x00004ef0
        /*0a6c*/ 	.word	0x000000ff
        /*0a70*/ 	.word	0x0002a850
        /*0a74*/ 	.short	0x010a
        /*0a76*/ 	.byte	0x09
	.zero		1


	//   ....[29]....
        /*0a78*/ 	.word	0x00004f30
        /*0a7c*/ 	.word	0x000000ff
        /*0a80*/ 	.word	0x0002a850
        /*0a84*/ 	.short	0x010a
        /*0a86*/ 	.byte	0x09
	.zero		1


	//   ....[30]....
        /*0a88*/ 	.word	0x000056a0
        /*0a8c*/ 	.word	0x000000ff
        /*0a90*/ 	.word	0x00000000
        /*0a94*/ 	.short	0x0101
        /*0a96*/ 	.byte	0x08
	.zero		1


	//   ....[31]....
        /*0a98*/ 	.word	0x00006e00
        /*0a9c*/ 	.word	0x000000ff
        /*0aa0*/ 	.word	0x00000000
        /*0aa4*/ 	.short	0x0101
        /*0aa6*/ 	.byte	0x09
	.zero		1


	//   ....[32]....
        /*0aa8*/ 	.word	0x00007000
        /*0aac*/ 	.word	0x000000ff
        /*0ab0*/ 	.word	0x0002a830
        /*0ab4*/ 	.short	0x010a
        /*0ab6*/ 	.byte	0x08
	.zero		1


	//   ....[33]....
        /*0ab8*/ 	.word	0x00007040
        /*0abc*/ 	.word	0x000000ff
        /*0ac0*/ 	.word	0x0002a830
        /*0ac4*/ 	.short	0x010a
        /*0ac6*/ 	.byte	0x08
	.zero		1


	//   ....[34]....
        /*0ac8*/ 	.word	0x00007980
        /*0acc*/ 	.word	0x000000ff
        /*0ad0*/ 	.word	0x0002a850
        /*0ad4*/ 	.short	0x010a
        /*0ad6*/ 	.byte	0x08
	.zero		1


	//   ....[35]....
        /*0ad8*/ 	.word	0x000079c0
        /*0adc*/ 	.word	0x000000ff
        /*0ae0*/ 	.word	0x0002a850
        /*0ae4*/ 	.short	0x010a
        /*0ae6*/ 	.byte	0x08
	.zero		1


	//   ....[36]....
        /*0ae8*/ 	.word	0x000080a0
        /*0aec*/ 	.word	0x000000ff
        /*0af0*/ 	.word	0x00000000
        /*0af4*/ 	.short	0x0101
        /*0af6*/ 	.byte	0x05
	.zero		1


	//   ....[37]....
        /*0af8*/ 	.word	0x00009130
        /*0afc*/ 	.word	0x000000ff
        /*0b00*/ 	.word	0x00000000
        /*0b04*/ 	.short	0x0101
        /*0b06*/ 	.byte	0x08
	.zero		1


	//   ....[38]....
        /*0b08*/ 	.word	0x00009650
        /*0b0c*/ 	.word	0x000000ff
        /*0b10*/ 	.word	0x0002a850
        /*0b14*/ 	.short	0x010a
        /*0b16*/ 	.byte	0x05
	.zero		1


	//   ....[39]....
        /*0b18*/ 	.word	0x00009690
        /*0b1c*/ 	.word	0x000000ff
        /*0b20*/ 	.word	0x0002a850
        /*0b24*/ 	.short	0x010a
        /*0b26*/ 	.byte	0x05
	.zero		1


	//   ....[40]....
        /*0b28*/ 	.word	0x00009e20
        /*0b2c*/ 	.word	0x000000ff
        /*0b30*/ 	.word	0x00000000
        /*0b34*/ 	.short	0x0101
        /*0b36*/ 	.byte	0x04
	.zero		1


	//   ....[41]....
        /*0b38*/ 	.word	0x0000b2b0
        /*0b3c*/ 	.word	0x00000061
        /*0b40*/ 	.word	0x00000000
        /*0b44*/ 	.short	0x0101
        /*0b46*/ 	.byte	0x3f
	.zero		1


	//   ....[42]....
        /*0b48*/ 	.word	0x0000b750
        /*0b4c*/ 	.word	0x00000061
        /*0b50*/ 	.word	0x00000000
        /*0b54*/ 	.short	0x0101
        /*0b56*/ 	.byte	0x3f
	.zero		1


	//   ....[43]....
        /*0b58*/ 	.word	0x0000f350
        /*0b5c*/ 	.word	0x00000007
        /*0b60*/ 	.word	0x0002a840
        /*0b64*/ 	.short	0x010a
        /*0b66*/ 	.byte	0x3f
	.zero		1


	//   ....[44]....
        /*0b68*/ 	.word	0x0000fa00
        /*0b6c*/ 	.word	0x00000007
        /*0b70*/ 	.word	0x0002a830
        /*0b74*/ 	.short	0x0107
        /*0b76*/ 	.byte	0x3f
	.zero		1


	//   ....[45]....
        /*0b78*/ 	.word	0x0000fad0
        /*0b7c*/ 	.word	0x00000007
        /*0b80*/ 	.word	0x0002a830
        /*0b84*/ 	.short	0x0101
        /*0b86*/ 	.byte	0x3f
	.zero		1


	//   ....[46]....
        /*0b88*/ 	.word	0x00010680
        /*0b8c*/ 	.word	0x00000016
        /*0b90*/ 	.word	0x0002a800
        /*0b94*/ 	.short	0x0107
        /*0b96*/ 	.byte	0x3f
	.zero		1


	//   ....[47]....
        /*0b98*/ 	.word	0x000107a0
        /*0b9c*/ 	.word	0x00000016
        /*0ba0*/ 	.word	0x0002a800
        /*0ba4*/ 	.short	0x0101
        /*0ba6*/ 	.byte	0x3f
	.zero		1


	//   ....[48]....
        /*0ba8*/ 	.word	0x000107c0
        /*0bac*/ 	.word	0x00000016
        /*0bb0*/ 	.word	0x0002a820
        /*0bb4*/ 	.short	0x010a
        /*0bb6*/ 	.byte	0x3f
	.zero		1


	//   ....[49]....
        /*0bb8*/ 	.word	0x00010b20
        /*0bbc*/ 	.word	0x00000006
        /*0bc0*/ 	.word	0x0002a840
        /*0bc4*/ 	.short	0x010a
        /*0bc6*/ 	.byte	0x3f
	.zero		1


	//   ....[50]....
        /*0bc8*/ 	.word	0x00011000
        /*0bcc*/ 	.word	0x00000006
        /*0bd0*/ 	.word	0x0002a830
        /*0bd4*/ 	.short	0x0107
        /*0bd6*/ 	.byte	0x3f
	.zero		1


	//   ....[51]....
        /*0bd8*/ 	.word	0x000110b0
        /*0bdc*/ 	.word	0x00000006
        /*0be0*/ 	.word	0x0002a830
        /*0be4*/ 	.short	0x0101
        /*0be6*/ 	.byte	0x3f
	.zero		1


	//   ....[52]....
        /*0be8*/ 	.word	0x00011110
        /*0bec*/ 	.word	0x00000004
        /*0bf0*/ 	.word	0x0002a860
        /*0bf4*/ 	.short	0x010a
        /*0bf6*/ 	.byte	0x3f
	.zero		1


	//   ....[53]....
        /*0bf8*/ 	.word	0x00011560
        /*0bfc*/ 	.word	0x00000004
        /*0c00*/ 	.word	0x0002a850
        /*0c04*/ 	.short	0x0107
        /*0c06*/ 	.byte	0x3f
	.zero		1


	//   ....[54]....
        /*0c08*/ 	.word	0x000116b0
        /*0c0c*/ 	.word	0x00000004
        /*0c10*/ 	.word	0x0002a850
        /*0c14*/ 	.short	0x0101
        /*0c16*/ 	.byte	0x3f
	.zero		1


	//   ....[55]....
        /*0c18*/ 	.word	0x00011900
        /*0c1c*/ 	.word	0x00000000
        /*0c20*/ 	.word	0x0002a860
        /*0c24*/ 	.short	0x010a
        /*0c26*/ 	.byte	0x3f
	.zero		1


	//   ....[56]....
        /*0c28*/ 	.word	0x00011d60
        /*0c2c*/ 	.word	0x00000000
        /*0c30*/ 	.word	0x0002a850
        /*0c34*/ 	.short	0x0107
        /*0c36*/ 	.byte	0x3f
	.zero		1


	//   ....[57]....
        /*0c38*/ 	.word	0x00011e10
        /*0c3c*/ 	.word	0x00000000
        /*0c40*/ 	.word	0x0002a850
        /*0c44*/ 	.short	0x0101
        /*0c46*/ 	.byte	0x3f
	.zero		1


	//   ....[58]....
        /*0c48*/ 	.word	0x00012f60
        /*0c4c*/ 	.word	0x00000004
        /*0c50*/ 	.word	0x0002a820
        /*0c54*/ 	.short	0x010a
        /*0c56*/ 	.byte	0x3f
	.zero		1


	//   ....[59]....
        /*0c58*/ 	.word	0x00013100
        /*0c5c*/ 	.word	0x00000005
        /*0c60*/ 	.word	0x0002a840
        /*0c64*/ 	.short	0x010a
        /*0c66*/ 	.byte	0x3f
	.zero		1


	//   ....[60]....
        /*0c68*/ 	.word	0x000131a0
        /*0c6c*/ 	.word	0x0000001b
        /*0c70*/ 	.word	0x0002a840
        /*0c74*/ 	.short	0x010a
        /*0c76*/ 	.byte	0x3f
	.zero		1


	//   ....[61]....
        /*0c78*/ 	.word	0x000131e0
        /*0c7c*/ 	.word	0x00000005
        /*0c80*/ 	.word	0x0002a860
        /*0c84*/ 	.short	0x010a
        /*0c86*/ 	.byte	0x3f
	.zero		1


	//   ....[62]....
        /*0c88*/ 	.word	0x00013220
        /*0c8c*/ 	.word	0x0000001b
        /*0c90*/ 	.word	0x0002a860
        /*0c94*/ 	.short	0x010a
        /*0c96*/ 	.byte	0x3f
	.zero		1


	//   ....[63]....
        /*0c98*/ 	.word	0x00013290
        /*0c9c*/ 	.word	0x00000003
        /*0ca0*/ 	.word	0x0002a800
        /*0ca4*/ 	.short	0x010a
        /*0ca6*/ 	.byte	0x3f
	.zero		1


	//   ....[64]....
        /*0ca8*/ 	.word	0x000132e0
        /*0cac*/ 	.word	0x00000000
        /*0cb0*/ 	.word	0x0002a830
        /*0cb4*/ 	.short	0x010a
        /*0cb6*/ 	.byte	0x3f
	.zero		1


	//   ....[65]....
        /*0cb8*/ 	.word	0x00013340
        /*0cbc*/ 	.word	0x0000000c
        /*0cc0*/ 	.word	0x0002a830
        /*0cc4*/ 	.short	0x010a
        /*0cc6*/ 	.byte	0x3f
	.zero		1


	//   ....[66]....
        /*0cc8*/ 	.word	0x000133a0
        /*0ccc*/ 	.word	0x0000000b
        /*0cd0*/ 	.word	0x0002a850
        /*0cd4*/ 	.short	0x010a
        /*0cd6*/ 	.byte	0x3f
	.zero		1


	//   ....[67]....
        /*0cd8*/ 	.word	0x00013400
        /*0cdc*/ 	.word	0x0000000c
        /*0ce0*/ 	.word	0x0002a830
        /*0ce4*/ 	.short	0x010a
        /*0ce6*/ 	.byte	0x3f
	.zero		1


	//   ....[68]....
        /*0ce8*/ 	.word	0x00013460
        /*0cec*/ 	.word	0x0000000b
        /*0cf0*/ 	.word	0x0002a850
        /*0cf4*/ 	.short	0x010a
        /*0cf6*/ 	.byte	0x3f
	.zero		1


	//   ....[69]....
        /*0cf8*/ 	.word	0x000134c0
        /*0cfc*/ 	.word	0x00000003
        /*0d00*/ 	.word	0x0002a850
        /*0d04*/ 	.short	0x010a
        /*0d06*/ 	.byte	0x3f
	.zero		1


	//   ....[70]....
        /*0d08*/ 	.word	0x000135d0
        /*0d0c*/ 	.word	0x00000007
        /*0d10*/ 	.word	0x0002a840
        /*0d14*/ 	.short	0x010a
        /*0d16*/ 	.byte	0x3f
	.zero		1


	//   ....[71]....
        /*0d18*/ 	.word	0x00014930
        /*0d1c*/ 	.word	0x00000016
        /*0d20*/ 	.word	0x0002a820
        /*0d24*/ 	.short	0x010a
        /*0d26*/ 	.byte	0x3f
	.zero		1


	//   ....[72]....
        /*0d28*/ 	.word	0x00014980
        /*0d2c*/ 	.word	0x00000006
        /*0d30*/ 	.word	0x0002a840
        /*0d34*/ 	.short	0x010a
        /*0d36*/ 	.byte	0x3f
	.zero		1


	//   ....[73]....
        /*0d38*/ 	.word	0x00015140
        /*0d3c*/ 	.word	0x00000004
        /*0d40*/ 	.word	0x0002a860
        /*0d44*/ 	.short	0x010a
        /*0d46*/ 	.byte	0x3f
	.zero		1


	//   ....[74]....
        /*0d48*/ 	.word	0x00015940
        /*0d4c*/ 	.word	0x00000000
        /*0d50*/ 	.word	0x0002a860
        /*0d54*/ 	.short	0x010a
        /*0d56*/ 	.byte	0x3f
	.zero		1


	//   ....[75]....
        /*0d58*/ 	.word	0x00016b20
        /*0d5c*/ 	.word	0x00000004
        /*0d60*/ 	.word	0x0002a820
        /*0d64*/ 	.short	0x010a
        /*0d66*/ 	.byte	0x3f
	.zero		1


	//   ....[76]....
        /*0d68*/ 	.word	0x00016cc0
        /*0d6c*/ 	.word	0x00000005
        /*0d70*/ 	.word	0x0002a840
        /*0d74*/ 	.short	0x010a
        /*0d76*/ 	.byte	0x3f
	.zero		1


	//   ....[77]....
        /*0d78*/ 	.word	0x00016d10
        /*0d7c*/ 	.word	0x0000001b
        /*0d80*/ 	.word	0x0002a840
        /*0d84*/ 	.short	0x010a
        /*0d86*/ 	.byte	0x3f
	.zero		1


	//   ....[78]....
        /*0d88*/ 	.word	0x00016d60
        /*0d8c*/ 	.word	0x00000005
        /*0d90*/ 	.word	0x0002a860
        /*0d94*/ 	.short	0x010a
        /*0d96*/ 	.byte	0x3f
	.zero		1


	//----- nvinfo : EIATTR_NUM_MBARRIERS
	.align		4
.L_538:
        /*0d98*/ 	.byte	0x03, 0x38
        /*0d9a*/ 	.short	0x0016


	//----- nvinfo : EIATTR_EXIT_INSTR_OFFSETS
	.align		4
        /*0d9c*/ 	.byte	0x04, 0x1c
        /*0d9e*/ 	.short	(.L_540 - .L_539)


	//   ....[0]....
.L_539:
        /*0da0*/ 	.word	0x00000990


	//   ....[1]....
        /*0da4*/ 	.word	0x0000cf10


	//   ....[2]....
        /*0da8*/ 	.word	0x00013270


	//----- nvinfo : EIATTR_MAX_THREADS
	.align		4
.L_540:
        /*0dac*/ 	.byte	0x04, 0x05
        /*0dae*/ 	.short	(.L_542 - .L_541)
.L_541:
        /*0db0*/ 	.word	0x00000180
        /*0db4*/ 	.word	0x00000001
        /*0db8*/ 	.word	0x00000001


	//----- nvinfo : EIATTR_CRS_STACK_SIZE
	.align		4
.L_542:
        /*0dbc*/ 	.byte	0x04, 0x1e
        /*0dbe*/ 	.short	(.L_544 - .L_543)
.L_543:
        /*0dc0*/ 	.word	0x00000000


	//----- nvinfo : EIATTR_CBANK_PARAM_SIZE
	.align		4
.L_544:
        /*0dc4*/ 	.byte	0x03, 0x19
        /*0dc6*/ 	.short	0x0af0


	//----- nvinfo : EIATTR_PARAM_CBANK
	.align		4
        /*0dc8*/ 	.byte	0x04, 0x0a
        /*0dca*/ 	.short	(.L_546 - .L_545)
	.align		4
.L_545:
        /*0dcc*/ 	.word	index@(.nv.constant0._ZN7cutlass13device_kernelIN5flash11enable_sm90INS1_16FlashAttnFwdSm90INS1_25CollectiveMainloopFwdSm90ILi2EN4cute5tupleIJNS5_1CILi1EEES8_S8_EEENS6_IJNS7_ILi128EEENS7_ILi96EEENS7_ILi192EEEEEELi128ENS_10bfloat16_tEfNS_4arch4Sm90ELb1ELb0ELb1ELb1ELb1ELb0ELb0ELb1ELb1ELb1ELb1ELb0EEENS1_21CollectiveEpilogueFwdINS6_IJSA_SA_SB_EEES9_SE_SG_Li256ELb1ELb1ELb1ELb0EEENS1_36VarlenDynamicPersistentTileSchedulerILi128ELi96ELi256ELi128ELb1ELb1ELb1ELb1ELb1ELb1EEEEEEEEEvNT_6ParamsE)
        /*0dd0*/ 	.short	0x0210
        /*0dd2*/ 	.short	0x0af0


	//----- nvinfo : EIATTR_SW_WAR
	.align		4
.L_546:
        /*0dd4*/ 	.byte	0x04, 0x36
        /*0dd6*/ 	.short	(.L_548 - .L_547)
.L_547:
        /*0dd8*/ 	.word	0x00000008
.L_548:


//--------------------- .nv.info._ZN7cutlass13device_kernelIN5flash11enable_sm90INS1_16FlashAttnFwdSm90INS1_25CollectiveMainloopFwdSm90ILi2EN4cute5tupleIJNS5_1CILi1EEES8_S8_EEENS6_IJNS7_ILi128EEENS7_ILi96EEENS7_ILi192EEEEEELi128ENS_10bfloat16_tEfNS_4arch4Sm90ELb1ELb0ELb1ELb1ELb1ELb1ELb0ELb1ELb1ELb1ELb1ELb0EEENS1_21CollectiveEpilogueFwdINS6_IJSA_SA_SB_EEES9_SE_SG_Li256ELb1ELb1ELb1ELb0EEENS1_36VarlenDynamicPersistentTileSchedulerILi128ELi96ELi256ELi128ELb1ELb1ELb1ELb1ELb1ELb1EEEEEEEEEvNT_6ParamsE --------------------------
	.section	.nv.info._ZN7cutlass13device_kernelIN5flash11enable_sm90INS1_16FlashAttnFwdSm90INS1_25CollectiveMainloopFwdSm90ILi2EN4cute5tupleIJNS5_1CILi1EEES8_S8_EEENS6_IJNS7_ILi128EEENS7_ILi96EEENS7_ILi192EEEEEELi128ENS_10bfloat16_tEfNS_4arch4Sm90ELb1ELb0ELb1ELb1ELb1ELb1ELb0ELb1ELb1ELb1ELb1ELb0EEENS1_21CollectiveEpilogueFwdINS6_IJSA_SA_SB_EEES9_SE_SG_Li256ELb1ELb1ELb1ELb0EEENS1_36VarlenDynamicPersistentTileSchedulerILi128ELi96ELi256ELi128ELb1ELb1ELb1ELb1ELb1ELb1EEEEEEEEEvNT_6ParamsE,"",@"SHT_CUDA_INFO"
	.sectionflags	@""
	.align	4


	//----- nvinfo : EIATTR_CUDA_API_VERSION
	.align		4
        /*0000*/ 	.byte	0x04, 0x37
        /*0002*/ 	.short	(.L_550 - .L_549)
.L_549:
        /*0004*/ 	.word	0x00000082


	//----- nvinfo : EIATTR_KPARAM_INFO
	.align		4
.L_550:
        /*0008*/ 	.byte	0x04, 0x17
        /*000a*/ 	.short	(.L_552 - .L_551)
.L_551:
        /*000c*/ 	.word	0x00000000
        /*0010*/ 	.short	0x0000
        /*0012*/ 	.short	0x0070
        /*0014*/ 	.byte	0x00, 0xf0, 0x01, 0x2a


	//----- nvinfo : EIATTR_SPARSE_MMA_MASK
	.align		4
.L_552:
        /*0018*/ 	.byte	0x03, 0x50
        /*001a*/ 	.short	0x0000


	//----- nvinfo : EIATTR_MAXREG_COUNT
	.align		4
        /*001c*/ 	.byte	0x03, 0x1b
        /*001e*/ 	.short	0x00a8


	//----- nvinfo : EIATTR_NUM_BARRIERS
	.align		4
        /*0020*/ 	.byte	0x02, 0x4c
        /*0022*/ 	.byte	0x10
	.zero		1


	//----- nvinfo : EIATTR_EXTERNS
	.align		4
        /*0024*/ 	.byte	0x04, 0x0f
        /*0026*/ 	.short	(.L_554 - .L_553)


	//   ....[0]....
	.align		4
.L_553:
        /*0028*/ 	.word	index@(__assertfail)


	//----- nvinfo : EIATTR_ANNOTATIONS
	.align		4
.L_554:
        /*002c*/ 	.byte	0x04, 0x55
        /*002e*/ 	.short	(.L_556 - .L_555)


	//   ....[0]....
.L_555:
        /* <DEDUP_REMOVED lines=41> */


	//----- nvinfo : EIATTR_MERCURY_ISA_VERSION
	.align		4
.L_556:
        /*02a8*/ 	.byte	0x03, 0x5f
        /*02aa*/ 	.short	0x0101


	//----- nvinfo : EIATTR_UNUSED_LOAD_BYTE_OFFSET
	.align		4
        /*02ac*/ 	.byte	0x04, 0x44
        /*02ae*/ 	.short	(.L_558 - .L_557)


	//   ....[0]....
.L_557:
        /*02b0*/ 	.word	0x00000a50
        /*02b4*/ 	.word	0x0000fff0


	//   ....[1]....
        /*02b8*/ 	.word	0x0001bd80
        /*02bc*/ 	.word	0x0000fff0


	//----- nvinfo : EIATTR_INT_WARP_WIDE_INSTR_OFFSETS
	.align		4
.L_558:
        /*02c0*/ 	.byte	0x04, 0x31
        /*02c2*/ 	.short	(.L_560 - .L_559)


	//   ....[0]....
.L_559:
        /*02c4*/ 	.word	0x00000130


	//   ....[1]....
        /*02c8*/ 	.word	0x00000170


	//   ....[2]....
        /*02cc*/ 	.word	0x000001e0


	//   ....[3]....
        /*02d0*/ 	.word	0x00021be0


	//   ....[4]....
        /*02d4*/ 	.word	0x00021c70


	//   ....[5]....
        /*02d8*/ 	.word	0x00024ac0


	//   ....[6]....
        /*02dc*/ 	.word	0x00024b50


	//----- nvinfo : EIATTR_COOP_GROUP_MASK_REGIDS
	.align		4
.L_560:
        /*02e0*/ 	.byte	0x04, 0x29
        /*02e2*/ 	.short	(.L_562 - .L_561)


	//   ....[0]....
.L_561:
        /*02e4*/ 	.word	0xffffffff


	//   ....[1]....
        /*02e8*/ 	.word	0xffffffff


	//   ....[2]....
        /*02ec*/ 	.word	0xffffffff


	//   ....[3]....
        /*02f0*/ 	.word	0xffffffff


	//   ....[4]....
        /*02f4*/ 	.word	0xffffffff


	//   ....[5]....
        /*02f8*/ 	.word	0xffffffff


	//   ....[6]....
        /*02fc*/ 	.word	0xffffffff


	//   ....[7]....
        /*0300*/ 	.word	0xffffffff


	//   ....[8]....
        /*0304*/ 	.word	0xffffffff


	//   ....[9]....
        /*0308*/ 	.word	0xffffffff


	//   ....[10]....
        /*030c*/ 	.word	0xffffffff


	//   ....[11]....
        /*0310*/ 	.word	0xffffffff


	//   ....[12]....
        /*0314*/ 	.word	0xffffffff


	//   ....[13]....
        /*0318*/ 	.word	0xffffffff


	//   ....[14]....
        /*031c*/ 	.word	0xffffffff


	//   ....[15]....
        /*0320*/ 	.word	0xffffffff


	//   ....[16]....
        /*0324*/ 	.word	0xffffffff


	//   ....[17]....
        /*0328*/ 	.word	0xffffffff


	//   ....[18]....
        /*032c*/ 	.word	0xffffffff


	//   ....[19]....
        /*0330*/ 	.word	0xffffffff


	//   ....[20]....
        /*0334*/ 	.word	0xffffffff


	//   ....[21]....
        /*0338*/ 	.word	0xffffffff


	//   ....[22]....
        /*033c*/ 	.word	0xffffffff


	//   ....[23]....
        /*0340*/ 	.word	0xffffffff


	//   ....[24]....
        /*0344*/ 	.word	0xffffffff


	//   ....[25]....
        /*0348*/ 	.word	0xffffffff


	//   ....[26]....
        /*034c*/ 	.word	0xffffffff


	//   ....[27]....
        /*0350*/ 	.word	0xffffffff


	//   ....[28]....
        /*0354*/ 	.word	0xffffffff


	//   ....[29]....
        /*0358*/ 	.word	0xffffffff


	//   ....[30]....
        /*035c*/ 	.word	0xffffffff


	//   ....[31]....
        /*0360*/ 	.word	0xffffffff


	//   ....[32]....
        /*0364*/ 	.word	0xffffffff


	//   ....[33]....
        /*0368*/ 	.word	0xffffffff


	//   ....[34]....
        /*036c*/ 	.word	0xffffffff


	//   ....[35]....
        /*0370*/ 	.word	0xffffffff


	//   ....[36]....
        /*0374*/ 	.word	0xffffffff


	//   ....[37]....
        /*0378*/ 	.word	0xffffffff


	//   ....[38]....
        /*037c*/ 	.word	0xffffffff


	//   ....[39]....
        /*0380*/ 	.word	0xffffffff


	//   ....[40]....
        /*0384*/ 	.word	0xffffffff


	//   ....[41]....
        /*0388*/ 	.word	0xffffffff


	//   ....[42]....
        /*038c*/ 	.word	0xffffffff


	//   ....[43]....
        /*0390*/ 	.word	0xffffffff


	//   ....[44]....
        /*0394*/ 	.word	0xffffffff


	//   ....[45]....
        /*0398*/ 	.word	0xffffffff


	//   ....[46]....
        /*039c*/ 	.word	0xffffffff


	//   ....[47]....
        /*03a0*/ 	.word	0xffffffff


	//   ....[48]....
        /*03a4*/ 	.word	0xffffffff


	//   ....[49]....
        /*03a8*/ 	.word	0xffffffff


	//   ....[50]....
        /*03ac*/ 	.word	0xffffffff


	//   ....[51]....
        /*03b0*/ 	.word	0xffffffff


	//   ....[52]....
        /*03b4*/ 	.word	0xffffffff


	//   ....[53]....
        /*03b8*/ 	.word	0xffffffff


	//   ....[54]....
        /*03bc*/ 	.word	0xffffffff


	//   ....[55]....
        /*03c0*/ 	.word	0xffffffff


	//   ....[56]....
        /*03c4*/ 	.word	0xffffffff


	//   ....[57]....
        /*03c8*/ 	.word	0xffffffff


	//   ....[58]....
        /*03cc*/ 	.word	0xffffffff


	//   ....[59]....
        /*03d0*/ 	.word	0xffffffff


	//   ....[60]....
        /*03d4*/ 	.word	0xffffffff


	//   ....[61]....
        /*03d8*/ 	.word	0xffffffff


	//   ....[62]....
        /*03dc*/ 	.word	0xffffffff


	//   ....[63]....
        /*03e0*/ 	.word	0xffffffff


	//   ....[64]....
        /*03e4*/ 	.word	0xffffffff


	//   ....[65]....
        /*03e8*/ 	.word	0xffffffff


	//   ....[66]....
        /*03ec*/ 	.word	0xffffffff


	//   ....[67]....
        /*03f0*/ 	.word	0xffffffff


	//   ....[68]....
        /*03f4*/ 	.word	0xffffffff


	//   ....[69]....
        /*03f8*/ 	.word	0xffffffff


	//   ....[70]....
        /*03fc*/ 	.word	0xffffffff


	//   ....[71]....
        /*0400*/ 	.word	0xffffffff


	//   ....[72]....
        /*0404*/ 	.word	0xffffffff


	//   ....[73]....
        /*0408*/ 	.word	0xffffffff


	//   ....[74]....
        /*040c*/ 	.word	0xffffffff


	//   ....[75]....
        /*0410*/ 	.word	0xffffffff


	//   ....[76]....
        /*0414*/ 	.word	0xffffffff


	//   ....[77]....
        /*0418*/ 	.word	0xffffffff


	//   ....[78]....
        /*041c*/ 	.word	0xffffffff


	//   ....[79]....
        /*0420*/ 	.word	0xffffffff


	//   ....[80]....
        /*0424*/ 	.word	0xffffffff


	//   ....[81]....
        /*0428*/ 	.word	0xffffffff


	//   ....[82]....
        /*042c*/ 	.word	0xffffffff


	//   ....[83]....
        /*0430*/ 	.word	0xffffffff


	//   ....[84]....
        /*0434*/ 	.word	0xffffffff


	//   ....[85]....
        /*0438*/ 	.word	0xffffffff


	//   ....[86]....
        /*043c*/ 	.word	0xffffffff


	//   ....[87]....
        /*0440*/ 	.word	0xffffffff


	//   ....[88]....
        /*0444*/ 	.word	0xffffffff


	//   ....[89]....
        /*0448*/ 	.word	0xffffffff


	//   ....[90]....
        /*044c*/ 	.word	0xffffffff


	//   ....[91]....
        /*0450*/ 	.word	0xffffffff


	//   ....[92]....
        /*0454*/ 	.word	0xffffffff


	//   ....[93]....
        /*0458*/ 	.word	0xffffffff


	//   ....[94]....
        /*045c*/ 	.word	0xffffffff


	//   ....[95]....
        /*0460*/ 	.word	0xffffffff


	//   ....[96]....
        /*0464*/ 	.word	0xffffffff


	//   ....[97]....
        /*0468*/ 	.word	0xffffffff


	//   ....[98]....
        /*046c*/ 	.word	0xffffffff


	//   ....[99]....
        /*0470*/ 	.word	0xffffffff


	//   ....[100]....
        /*0474*/ 	.word	0xffffffff


	//   ....[101]....
        /*0478*/ 	.word	0xffffffff


	//   ....[102]....
        /*047c*/ 	.word	0xffffffff


	//   ....[103]....
        /*0480*/ 	.word	0xffffffff


	//   ....[104]....
        /*0484*/ 	.word	0xffffffff


	//   ....[105]....
        /*0488*/ 	.word	0xffffffff


	//   ....[106]....
        /*048c*/ 	.word	0xffffffff


	//   ....[107]....
        /*0490*/ 	.word	0xffffffff


	//   ....[108]....
        /*0494*/ 	.word	0xffffffff


	//   ....[109]....
        /*0498*/ 	.word	0xffffffff


	//   ....[110]....
        /*049c*/ 	.word	0xffffffff


	//   ....[111]....
        /*04a0*/ 	.word	0xffffffff


	//   ....[112]....
        /*04a4*/ 	.word	0xffffffff


	//   ....[113]....
        /*04a8*/ 	.word	0xffffffff


	//   ....[114]....
        /*04ac*/ 	.word	0xffffffff


	//   ....[115]....
        /*04b0*/ 	.word	0xffffffff


	//   ....[116]....
        /*04b4*/ 	.word	0xffffffff


	//   ....[117]....
        /*04b8*/ 	.word	0xffffffff


	//   ....[118]....
        /*04bc*/ 	.word	0xffffffff


	//   ....[119]....
        /*04c0*/ 	.word	0xffffffff


	//   ....[120]....
        /*04c4*/ 	.word	0xffffffff


	//   ....[121]....
        /*04c8*/ 	.word	0xffffffff


	//   ....[122]....
        /*04cc*/ 	.word	0xffffffff


	//   ....[123]....
        /*04d0*/ 	.word	0xffffffff


	//   ....[124]....
        /*04d4*/ 	.word	0xffffffff


	//   ....[125]....
        /*04d8*/ 	.word	0xffffffff


	//   ....[126]....
        /*04dc*/ 	.word	0xffffffff


	//   ....[127]....
        /*04e0*/ 	.word	0xffffffff


	//   ....[128]....
        /*04e4*/ 	.word	0xffffffff


	//   ....[129]....
        /*04e8*/ 	.word	0xffffffff


	//   ....[130]....
        /*04ec*/ 	.word	0xffffffff


	//   ....[131]....
        /*04f0*/ 	.word	0xffffffff


	//   ....[132]....
        /*04f4*/ 	.word	0xffffffff


	//   ....[133]....
        /*04f8*/ 	.word	0xffffffff


	//   ....[134]....
        /*04fc*/ 	.word	0xffffffff


	//   ....[135]....
        /*0500*/ 	.word	0xffffffff


	//   ....[136]....
        /*0504*/ 	.word	0xffffffff


	//   ....[137]....
        /*0508*/ 	.word	0xffffffff


	//   ....[138]....
        /*050c*/ 	.word	0xffffffff


	//   ....[139]....
        /*0510*/ 	.word	0xffffffff


	//   ....[140]....
        /*0514*/ 	.word	0xffffffff


	//   ....[141]....
        /*0518*/ 	.word	0xffffffff


	//   ....[142]....
        /*051c*/ 	.word	0xffffffff


	//   ....[143]....
        /*0520*/ 	.word	0xffffffff


	//   ....[144]....
        /*0524*/ 	.word	0xffffffff


	//   ....[145]....
        /*0528*/ 	.word	0xffffffff


	//   ....[146]....
        /*052c*/ 	.word	0xffffffff


	//   ....[147]....
        /*0530*/ 	.word	0xffffffff


	//   ....[148]....
        /*0534*/ 	.word	0xffffffff


	//   ....[149]....
        /*0538*/ 	.word	0xffffffff


	//   ....[150]....
        /*053c*/ 	.word	0xffffffff


	//   ....[151]....
        /*0540*/ 	.word	0xffffffff


	//   ....[152]....
        /*0544*/ 	.word	0xffffffff


	//   ....[153]....
        /*0548*/ 	.word	0xffffffff


	//   ....[154]....
        /*054c*/ 	.word	0xffffffff


	//   ....[155]....
        /*0550*/ 	.word	0xffffffff


	//   ....[156]....
        /*0554*/ 	.word	0xffffffff


	//   ....[157]....
        /*0558*/ 	.word	0xffffffff


	//   ....[158]....
        /*055c*/ 	.word	0xffffffff


	//   ....[159]....
        /*0560*/ 	.word	0xffffffff


	//   ....[160]....
        /*0564*/ 	.word	0xffffffff


	//   ....[161]....
        /*0568*/ 	.word	0xffffffff


	//   ....[162]....
        /*056c*/ 	.word	0xffffffff


	//   ....[163]....
        /*0570*/ 	.word	0xffffffff


	//   ....[164]....
        /*0574*/ 	.word	0xffffffff


	//   ....[165]....
        /*0578*/ 	.word	0xffffffff


	//   ....[166]....
        /*057c*/ 	.word	0xffffffff


	//   ....[167]....
        /*0580*/ 	.word	0xffffffff


	//   ....[168]....
        /*0584*/ 	.word	0xffffffff


	//   ....[169]....
        /*0588*/ 	.word	0xffffffff


	//   ....[170]....
        /*058c*/ 	.word	0xffffffff


	//   ....[171]....
        /*0590*/ 	.word	0xffffffff


	//   ....[172]....
        /*0594*/ 	.word	0xffffffff


	//   ....[173]....
        /*0598*/ 	.word	0xffffffff


	//   ....[174]....
        /*059c*/ 	.word	0xffffffff


	//   ....[175]....
        /*05a0*/ 	.word	0xffffffff


	//   ....[176]....
        /*05a4*/ 	.word	0xffffffff


	//   ....[177]....
        /*05a8*/ 	.word	0xffffffff


	//   ....[178]....
        /*05ac*/ 	.word	0xffffffff


	//   ....[179]....
        /*05b0*/ 	.word	0xffffffff


	//   ....[180]....
        /*05b4*/ 	.word	0xffffffff


	//   ....[181]....
        /*05b8*/ 	.word	0xffffffff


	//   ....[182]....
        /*05bc*/ 	.word	0xffffffff


	//   ....[183]....
        /*05c0*/ 	.word	0xffffffff


	//   ....[184]....
        /*05c4*/ 	.word	0xffffffff


	//   ....[185]....
        /*05c8*/ 	.word	0x0500000f


	//   ....[186]....
        /*05cc*/ 	.word	0x0500000f


	//   ....[187]....
        /*05d0*/ 	.word	0x0500000f


	//   ....[188]....
        /*05d4*/ 	.word	0x0500000f


	//   ....[189]....
        /*05d8*/ 	.word	0x0500000f


	//   ....[190]....
        /*05dc*/ 	.word	0x0500000f


	//   ....[191]....
        /*05e0*/ 	.word	0x0500000f


	//   ....[192]....
        /*05e4*/ 	.word	0x0500000f


	//   ....[193]....
        /*05e8*/ 	.word	0x0500000f


	//   ....[194]....
        /*05ec*/ 	.word	0x0500000f


	//   ....[195]....
        /*05f0*/ 	.word	0x0500000f


	//   ....[196]....
        /*05f4*/ 	.word	0x0500000f


	//   ....[197]....
        /*05f8*/ 	.word	0x0500000f


	//   ....[198]....
        /*05fc*/ 	.word	0x0500000f


	//   ....[199]....
        /*0600*/ 	.word	0x0500000f


	//   ....[200]....
        /*0604*/ 	.word	0x0500000f


	//   ....[201]....
        /*0608*/ 	.word	0x0500000f


	//   ....[202]....
        /*060c*/ 	.word	0x0500000f


	//   ....[203]....
        /*0610*/ 	.word	0x0500000f


	//   ....[204]....
        /*0614*/ 	.word	0x0500000f


	//   ....[205]....
        /*0618*/ 	.word	0x0500000f


	//   ....[206]....
        /*061c*/ 	.word	0x0500000f


	//   ....[207]....
        /*0620*/ 	.word	0x0500000f


	//   ....[208]....
        /*0624*/ 	.word	0x0500000f


	//   ....[209]....
        /*0628*/ 	.word	0x0500000f


	//   ....[210]....
        /*062c*/ 	.word	0x0500000f


	//   ....[211]....
        /*0630*/ 	.word	0x0500000f


	//   ....[212]....
        /*0634*/ 	.word	0x0500000f


	//   ....[213]....
        /*0638*/ 	.word	0x0500000f


	//   ....[214]....
        /*063c*/ 	.word	0x0500000f


	//   ....[215]....
        /*0640*/ 	.word	0x0500000f


	//   ....[216]....
        /*0644*/ 	.word	0x0500000f


	//   ....[217]....
        /*0648*/ 	.word	0x0500000f


	//   ....[218]....
        /*064c*/ 	.word	0x0500000f


	//   ....[219]....
        /*0650*/ 	.word	0x0500000f


	//   ....[220]....
        /*0654*/ 	.word	0x0500000f


	//   ....[221]....
        /*0658*/ 	.word	0x0500000f


	//   ....[222]....
        /*065c*/ 	.word	0x0500000f


	//   ....[223]....
        /*0660*/ 	.word	0x0500000f


	//   ....[224]....
        /*0664*/ 	.word	0x0500000f


	//   ....[225]....
        /*0668*/ 	.word	0x0500000f


	//   ....[226]....
        /*066c*/ 	.word	0x0500000f


	//   ....[227]....
        /*0670*/ 	.word	0x0500000f


	//   ....[228]....
        /*0674*/ 	.word	0x0500000f


	//   ....[229]....
        /*0678*/ 	.word	0x0500000f


	//   ....[230]....
        /*067c*/ 	.word	0x0500000f


	//   ....[231]....
        /*0680*/ 	.word	0x0500000f


	//   ....[232]....
        /*0684*/ 	.word	0x0500000f


	//   ....[233]....
        /*0688*/ 	.word	0x0500000f


	//   ....[234]....
        /*068c*/ 	.word	0x0500000f


	//   ....[235]....
        /*0690*/ 	.word	0x0500000f


	//   ....[236]....
        /*0694*/ 	.word	0x0500000f


	//   ....[237]....
        /*0698*/ 	.word	0x0500000f


	//   ....[238]....
        /*069c*/ 	.word	0x0500000f


	//   ....[239]....
        /*06a0*/ 	.word	0x0500000f


	//   ....[240]....
        /*06a4*/ 	.word	0x0500000f


	//   ....[241]....
        /*06a8*/ 	.word	0x0500000f


	//   ....[242]....
        /*06ac*/ 	.word	0x0500000f


	//   ....[243]....
        /*06b0*/ 	.word	0x0500000f


	//   ....[244]....
        /*06b4*/ 	.word	0x0500000f


	//   ....[245]....
        /*06b8*/ 	.word	0x0500000f


	//   ....[246]....
        /*06bc*/ 	.word	0x0500000f


	//   ....[247]....
        /*06c0*/ 	.word	0x0500000f


	//   ....[248]....
        /*06c4*/ 	.word	0x0500000f


	//   ....[249]....
        /*06c8*/ 	.word	0x0500000f


	//   ....[250]....
        /*06cc*/ 	.word	0x0500000f


	//   ....[251]....
        /*06d0*/ 	.word	0x0500000f


	//   ....[252]....
        /*06d4*/ 	.word	0x0500000f


	//   ....[253]....
        /*06d8*/ 	.word	0x0500000f


	//   ....[254]....
        /*06dc*/ 	.word	0x0500000f


	//   ....[255]....
        /*06e0*/ 	.word	0x0500000f


	//   ....[0]....
        /*06e4*/ 	.word	0x0500000f


	//   ....[1]....
        /*06e8*/ 	.word	0x0500000f


	//   ....[2]....
        /*06ec*/ 	.word	0x0500000f


	//   ....[3]....
        /*06f0*/ 	.word	0x0500000f


	//   ....[4]....
        /*06f4*/ 	.word	0x0500000f


	//   ....[5]....
        /*06f8*/ 	.word	0x0500000f


	//   ....[6]....
        /*06fc*/ 	.word	0x0500000f


	//   ....[7]....
        /*0700*/ 	.word	0x0500000f


	//   ....[8]....
        /*0704*/ 	.word	0x0500000f


	//   ....[9]....
        /*0708*/ 	.word	0x0500000f


	//   ....[10]....
        /*070c*/ 	.word	0x0500000f


	//   ....[11]....
        /*0710*/ 	.word	0x0500000f


	//   ....[12]....
        /*0714*/ 	.word	0x0500000f


	//   ....[13]....
        /*0718*/ 	.word	0x0500000f


	//   ....[14]....
        /*071c*/ 	.word	0x0500000f


	//   ....[15]....
        /*0720*/ 	.word	0x0500000f


	//   ....[16]....
        /*0724*/ 	.word	0x0500000f


	//   ....[17]....
        /*0728*/ 	.word	0x0500000f


	//   ....[18]....
        /*072c*/ 	.word	0x0500000f


	//   ....[19]....
        /*0730*/ 	.word	0x0500000f


	//   ....[20]....
        /*0734*/ 	.word	0x0500000f


	//   ....[21]....
        /*0738*/ 	.word	0x0500000f


	//   ....[22]....
        /*073c*/ 	.word	0x0500000f


	//   ....[23]....
        /*0740*/ 	.word	0x0500000f


	//   ....[24]....
        /*0744*/ 	.word	0x0500000f


	//   ....[25]....
        /*0748*/ 	.word	0x0500000f


	//   ....[26]....
        /*074c*/ 	.word	0x0500000f


	//   ....[27]....
        /*0750*/ 	.word	0x0500000f


	//   ....[28]....
        /*0754*/ 	.word	0x0500000f


	//   ....[29]....
        /*0758*/ 	.word	0x0500000f


	//   ....[30]....
        /*075c*/ 	.word	0x0500000f


	//   ....[31]....
        /*0760*/ 	.word	0x0500000f


	//   ....[32]....
        /*0764*/ 	.word	0x0500000f


	//   ....[33]....
        /*0768*/ 	.word	0x0500000f


	//   ....[34]....
        /*076c*/ 	.word	0x0500000f


	//   ....[35]....
        /*0770*/ 	.word	0x0500000f


	//   ....[36]....
        /*0774*/ 	.word	0x0500000f


	//   ....[37]....
        /*0778*/ 	.word	0x0500000f


	//   ....[38]....
        /*077c*/ 	.word	0x0500000f


	//   ....[39]....
        /*0780*/ 	.word	0x0500000f


	//   ....[40]....
        /*0784*/ 	.word	0x0500000f


	//   ....[41]....
        /*0788*/ 	.word	0x0500000f


	//----- nvinfo : EIATTR_COOP_GROUP_INSTR_OFFSETS
	.align		4
.L_562:
        /*078c*/ 	.byte	0x04, 0x28
        /*078e*/ 	.short	(.L_564 - .L_563)


	//   ....[0]....
.L_563:
        /*0790*/ 	.word	0x00000060


	//   ....[1]....
        /*0794*/ 	.word	0x00000140


	//   ....[2]....
        /*0798*/ 	.word	0x00000190


	//   ....[3]....
        /*079c*/ 	.word	0x000003c0


	//   ....[4]....
        /*07a0*/ 	.word	0x00000520


	//   ....[5]....
        /*07a4*/ 	.word	0x00000640


	//   ....[6]....
        /*07a8*/ 	.word	0x000007a0


	//   ....[7]....
        /*07ac*/ 	.word	0x00003c70


	//   ....[8]....
        /*07b0*/ 	.word	0x00003c80


	//   ....[9]....
        /*07b4*/ 	.word	0x00005320


	//   ....[10]....
        /*07b8*/ 	.word	0x00005330


	//   ....[11]....
        /*07bc*/ 	.word	0x000074f0


	//   ....[12]....
        /*07c0*/ 	.word	0x00007500


	//   ....[13]....
        /*07c4*/ 	.word	0x00008d30


	//   ....[14]....
        /*07c8*/ 	.word	0x00008d40


	//   ....[15]....
        /*07cc*/ 	.word	0x0000a730


	//   ....[16]....
        /*07d0*/ 	.word	0x0000a740


	//   ....[17]....
        /*07d4*/ 	.word	0x0000a9d0


	//   ....[18]....
        /*07d8*/ 	.word	0x0000a9e0


	//   ....[19]....
        /*07dc*/ 	.word	0x0000af10


	//   ....[20]....
        /*07e0*/ 	.word	0x0000af30


	//   ....[21]....
        /*07e4*/ 	.word	0x0000b0b0


	//   ....[22]....
        /*07e8*/ 	.word	0x0000b0d0


	//   ....[23]....
        /*07ec*/ 	.word	0x0000b920


	//   ....[24]....
        /*07f0*/ 	.word	0x0000c060


	//   ....[25]....
        /*07f4*/ 	.word	0x0000c070


	//   ....[26]....
        /*07f8*/ 	.word	0x0000c080


	//   ....[27]....
        /*07fc*/ 	.word	0x0000c090


	//   ....[28]....
        /*0800*/ 	.word	0x0000c910


	//   ....[29]....
        /*0804*/ 	.word	0x0000c920


	//   ....[30]....
        /*0808*/ 	.word	0x0000c930


	//   ....[31]....
        /*080c*/ 	.word	0x0000c940


	//   ....[32]....
        /*0810*/ 	.word	0x0000fa40


	//   ....[33]....
        /*0814*/ 	.word	0x0000fa50


	//   ....[34]....
        /*0818*/ 	.word	0x0000fa60


	//   ....[35]....
        /*081c*/ 	.word	0x0000fa70


	//   ....[36]....
        /*0820*/ 	.word	0x00010110


	//   ....[37]....
        /*0824*/ 	.word	0x00010120


	//   ....[38]....
        /*0828*/ 	.word	0x00010130


	//   ....[39]....
        /*082c*/ 	.word	0x00010140


	//   ....[40]....
        /*0830*/ 	.word	0x00013f70


	//   ....[41]....
        /*0834*/ 	.word	0x00013fb0


	//   ....[42]....
        /*0838*/ 	.word	0x000145b0


	//   ....[43]....
        /*083c*/ 	.word	0x00014630


	//   ....[44]....
        /*0840*/ 	.word	0x00014e80


	//   ....[45]....
        /*0844*/ 	.word	0x00014f90


	//   ....[46]....
        /*0848*/ 	.word	0x00016d90


	//   ....[47]....
        /*084c*/ 	.word	0x000175b0


	//   ....[48]....
        /*0850*/ 	.word	0x00017620


	//   ....[49]....
        /*0854*/ 	.word	0x00017630


	//   ....[50]....
        /*0858*/ 	.word	0x00017bb0


	//   ....[51]....
        /*085c*/ 	.word	0x00017d70


	//   ....[52]....
        /*0860*/ 	.word	0x0001a280


	//   ....[53]....
        /*0864*/ 	.word	0x0001a2a0


	//   ....[54]....
        /*0868*/ 	.word	0x0001a2c0


	//   ....[55]....
        /*086c*/ 	.word	0x0001a2e0


	//   ....[56]....
        /*0870*/ 	.word	0x0001b650


	//   ....[57]....
        /*0874*/ 	.word	0x0001b6d0


	//   ....[58]....
        /*0878*/ 	.word	0x0001b700


	//   ....[59]....
        /*087c*/ 	.word	0x0001b710


	//   ....[60]....
        /*0880*/ 	.word	0x0001c820


	//   ....[61]....
        /*0884*/ 	.word	0x0001c830


	//   ....[62]....
        /*0888*/ 	.word	0x0001c840


	//   ....[63]....
        /*088c*/ 	.word	0x0001c850


	//   ....[64]....
        /*0890*/ 	.word	0x0001cf10


	//   ....[65]....
        /*0894*/ 	.word	0x0001cf50


	//   ....[66]....
        /*0898*/ 	.word	0x0001d020


	//   ....[67]....
        /*089c*/ 	.word	0x0001d040


	//   ....[68]....
        /*08a0*/ 	.word	0x0001d100


	//   ....[69]....
        /*08a4*/ 	.word	0x0001d120


	//   ....[70]....
        /*08a8*/ 	.word	0x0001d1f0


	//   ....[71]....
        /*08ac*/ 	.word	0x0001d210


	//   ....[72]....
        /*08b0*/ 	.word	0x0001d660


	//   ....[73]....
        /*08b4*/ 	.word	0x0001d680


	//   ....[74]....
        /*08b8*/ 	.word	0x0001dac0


	//   ....[75]....
        /*08bc*/ 	.word	0x0001dad0


	//   ....[76]....
        /*08c0*/ 	.word	0x0001e720


	//   ....[77]....
        /*08c4*/ 	.word	0x0001e740


	//   ....[78]....
        /*08c8*/ 	.word	0x0001e800


	//   ....[79]....
        /*08cc*/ 	.word	0x0001e820


	//   ....[80]....
        /*08d0*/ 	.word	0x0001e8e0


	//   ....[81]....
        /*08d4*/ 	.word	0x0001e900


	//   ....[82]....
        /*08d8*/ 	.word	0x0001e9d0


	//   ....[83]....
        /*08dc*/ 	.word	0x0001e9f0


	//   ....[84]....
        /*08e0*/ 	.word	0x0001eb40


	//   ....[85]....
        /*08e4*/ 	.word	0x0001ed30


	//   ....[86]....
        /*08e8*/ 	.word	0x0001ed60


	//   ....[87]....
        /*08ec*/ 	.word	0x0001ed90


	//   ....[88]....
        /*08f0*/ 	.word	0x0001edc0


	//   ....[89]....
        /*08f4*/ 	.word	0x0001edf0


	//   ....[90]....
        /*08f8*/ 	.word	0x0001ee20


	//   ....[91]....
        /*08fc*/ 	.word	0x0001efb0


	//   ....[92]....
        /*0900*/ 	.word	0x0001efe0


	//   ....[93]....
        /*0904*/ 	.word	0x0001f010


	//   ....[94]....
        /*0908*/ 	.word	0x0001f040


	//   ....[95]....
        /*090c*/ 	.word	0x0001f070


	//   ....[96]....
        /*0910*/ 	.word	0x0001f0a0


	//   ....[97]....
        /*0914*/ 	.word	0x0001f130


	//   ....[98]....
        /*0918*/ 	.word	0x0001f160


	//   ....[99]....
        /*091c*/ 	.word	0x0001f170


	//   ....[100]....
        /*0920*/ 	.word	0x0001f1b0


	//   ....[101]....
        /*0924*/ 	.word	0x00020660


	//   ....[102]....
        /*0928*/ 	.word	0x00022830


	//   ....[103]....
        /*092c*/ 	.word	0x00022850


	//   ....[104]....
        /*0930*/ 	.word	0x00022900


	//   ....[105]....
        /*0934*/ 	.word	0x00022920


	//   ....[106]....
        /*0938*/ 	.word	0x000229c0


	//   ....[107]....
        /*093c*/ 	.word	0x000229e0


	//   ....[108]....
        /*0940*/ 	.word	0x00022a80


	//   ....[109]....
        /*0944*/ 	.word	0x00022aa0


	//   ....[110]....
        /*0948*/ 	.word	0x00022b40


	//   ....[111]....
        /*094c*/ 	.word	0x00022b60


	//   ....[112]....
        /*0950*/ 	.word	0x00022b70


	//   ....[113]....
        /*0954*/ 	.word	0x00022c00


	//   ....[114]....
        /*0958*/ 	.word	0x00023390


	//   ....[115]....
        /*095c*/ 	.word	0x000233c0


	//   ....[116]....
        /*0960*/ 	.word	0x000233e0


	//   ....[117]....
        /*0964*/ 	.word	0x00023470


	//   ....[118]....
        /*0968*/ 	.word	0x00023480


	//   ....[119]....
        /*096c*/ 	.word	0x00023520


	//   ....[120]....
        /*0970*/ 	.word	0x00023530


	//   ....[121]....
        /*0974*/ 	.word	0x000235d0


	//   ....[122]....
        /*0978*/ 	.word	0x000235e0


	//   ....[123]....
        /*097c*/ 	.word	0x00023680


	//   ....[124]....
        /*0980*/ 	.word	0x00023690


	//   ....[125]....
        /*0984*/ 	.word	0x00023730


	//   ....[126]....
        /*0988*/ 	.word	0x00023740


	//   ....[127]....
        /*098c*/ 	.word	0x000237e0


	//   ....[128]....
        /*0990*/ 	.word	0x000237f0


	//   ....[129]....
        /*0994*/ 	.word	0x00023800


	//   ....[130]....
        /*0998*/ 	.word	0x00023fc0


	//   ....[131]....
        /*099c*/ 	.word	0x00023fd0


	//   ....[132]....
        /*09a0*/ 	.word	0x00023fe0


	//   ....[133]....
        /*09a4*/ 	.word	0x00024070


	//   ....[134]....
        /*09a8*/ 	.word	0x00024080


	//   ....[135]....
        /*09ac*/ 	.word	0x000240e0


	//   ....[136]....
        /*09b0*/ 	.word	0x00024110


	//   ....[137]....
        /*09b4*/ 	.word	0x00024150


	//   ....[138]....
        /*09b8*/ 	.word	0x00024180


	//   ....[139]....
        /*09bc*/ 	.word	0x000241c0


	//   ....[140]....
        /*09c0*/ 	.word	0x000241f0


	//   ....[141]....
        /*09c4*/ 	.word	0x00024230


	//   ....[142]....
        /*09c8*/ 	.word	0x000244a0


	//   ....[143]....
        /*09cc*/ 	.word	0x000244c0


	//   ....[144]....
        /*09d0*/ 	.word	0x00024550


	//   ....[145]....
        /*09d4*/ 	.word	0x00024560


	//   ....[146]....
        /*09d8*/ 	.word	0x000245d0


	//   ....[147]....
        /*09dc*/ 	.word	0x000245e0


	//   ....[148]....
        /*09e0*/ 	.word	0x00024650


	//   ....[149]....
        /*09e4*/ 	.word	0x00024660


	//   ....[150]....
        /*09e8*/ 	.word	0x000246d0


	//   ....[151]....
        /*09ec*/ 	.word	0x000246e0


	//   ....[152]....
        /*09f0*/ 	.word	0x000246f0


	//   ....[153]....
        /*09f4*/ 	.word	0x00024760


	//   ....[154]....
        /*09f8*/ 	.word	0x00024cd0


	//   ....[155]....
        /*09fc*/ 	.word	0x00024d00


	//   ....[156]....
        /*0a00*/ 	.word	0x00024d20


	//   ....[157]....
        /*0a04*/ 	.word	0x00024d30


	//   ....[158]....
        /*0a08*/ 	.word	0x00024d70


	//   ....[159]....
        /*0a0c*/ 	.word	0x00024d90


	//   ....[160]....
        /*0a10*/ 	.word	0x00024e00


	//   ....[161]....
        /*0a14*/ 	.word	0x00024e20


	//   ....[162]....
        /*0a18*/ 	.word	0x00024e80


	//   ....[163]....
        /*0a1c*/ 	.word	0x00024ea0


	//   ....[164]....
        /*0a20*/ 	.word	0x00024ef0


	//   ....[165]....
        /*0a24*/ 	.word	0x00024f10


	//   ....[166]....
        /*0a28*/ 	.word	0x00025340


	//   ....[167]....
        /*0a2c*/ 	.word	0x00025370


	//   ....[168]....
        /*0a30*/ 	.word	0x000253d0


	//   ....[169]....
        /*0a34*/ 	.word	0x00025400


	//   ....[170]....
        /*0a38*/ 	.word	0x00025430


	//   ....[171]....
        /*0a3c*/ 	.word	0x00025460


	//   ....[172]....
        /*0a40*/ 	.word	0x00025490


	//   ....[173]....
        /*0a44*/ 	.word	0x000254c0


	//   ....[174]....
        /*0a48*/ 	.word	0x00025660


	//   ....[175]....
        /*0a4c*/ 	.word	0x00025690


	//   ....[176]....
        /*0a50*/ 	.word	0x000256c0


	//   ....[177]....
        /*0a54*/ 	.word	0x000256f0


	//   ....[178]....
        /*0a58*/ 	.word	0x00025720


	//   ....[179]....
        /*0a5c*/ 	.word	0x00025750


	//   ....[180]....
        /*0a60*/ 	.word	0x00025810


	//   ....[181]....
        /*0a64*/ 	.word	0x00025830


	//   ....[182]....
        /*0a68*/ 	.word	0x00025850


	//   ....[183]....
        /*0a6c*/ 	.word	0x000258b0


	//   ....[184]....
        /*0a70*/ 	.word	0x000262d0


	//   ....[185]....
        /*0a74*/ 	.word	0x00026610


	//   ....[186]....
        /*0a78*/ 	.word	0x000266a0


	//   ....[187]....
        /*0a7c*/ 	.word	0x00026740


	//   ....[188]....
        /*0a80*/ 	.word	0x000267d0


	//   ....[189]....
        /*0a84*/ 	.word	0x000268c0


	//   ....[190]....
        /*0a88*/ 	.word	0x00026950


	//   ....[191]....
        /*0a8c*/ 	.word	0x000269f0


	//   ....[192]....
        /*0a90*/ 	.word	0x00026a80


	//   ....[193]....
        /*0a94*/ 	.word	0x00026b70


	//   ....[194]....
        /*0a98*/ 	.word	0x00026c00


	//   ....[195]....
        /*0a9c*/ 	.word	0x00026ca0


	//   ....[196]....
        /*0aa0*/ 	.word	0x00026d30


	//   ....[197]....
        /*0aa4*/ 	.word	0x00026e20


	//   ....[198]....
        /*0aa8*/ 	.word	0x00026eb0


	//   ....[199]....
        /*0aac*/ 	.word	0x00026f00


	//   ....[200]....
        /*0ab0*/ 	.word	0x00026f50


	//   ....[201]....
        /*0ab4*/ 	.word	0x00026ff0


	//   ....[202]....
        /*0ab8*/ 	.word	0x00027080


	//   ....[203]....
        /*0abc*/ 	.word	0x000270d0


	//   ....[204]....
        /*0ac0*/ 	.word	0x00027120


	//   ....[205]....
        /*0ac4*/ 	.word	0x00027210


	//   ....[206]....
        /*0ac8*/ 	.word	0x000272a0


	//   ....[207]....
        /*0acc*/ 	.word	0x000272f0


	//   ....[208]....
        /*0ad0*/ 	.word	0x00027340


	//   ....[209]....
        /*0ad4*/ 	.word	0x000273e0


	//   ....[210]....
        /*0ad8*/ 	.word	0x00027470


	//   ....[211]....
        /*0adc*/ 	.word	0x000274c0


	//   ....[212]....
        /*0ae0*/ 	.word	0x00027510


	//   ....[213]....
        /*0ae4*/ 	.word	0x00027810


	//   ....[214]....
        /*0ae8*/ 	.word	0x00027af0


	//   ....[215]....
        /*0aec*/ 	.word	0x00027be0


	//   ....[216]....
        /*0af0*/ 	.word	0x00027c80


	//   ....[217]....
        /*0af4*/ 	.word	0x00027ce0


	//   ....[218]....
        /*0af8*/ 	.word	0x00027df0


	//   ....[219]....
        /*0afc*/ 	.word	0x00027e60


	//   ....[220]....
        /*0b00*/ 	.word	0x00027f70


	//   ....[221]....
        /*0b04*/ 	.word	0x00027fe0


	//   ....[222]....
        /*0b08*/ 	.word	0x000280f0


	//   ....[223]....
        /*0b0c*/ 	.word	0x00028160


	//   ....[224]....
        /*0b10*/ 	.word	0x00028270


	//   ....[225]....
        /*0b14*/ 	.word	0x000282e0


	//   ....[226]....
        /*0b18*/ 	.word	0x000283c0


	//   ....[227]....
        /*0b1c*/ 	.word	0x000284c0


	//   ....[228]....
        /*0b20*/ 	.word	0x00028520


	//   ....[229]....
        /*0b24*/ 	.word	0x00028580


	//   ....[230]....
        /*0b28*/ 	.word	0x00028680


	//   ....[231]....
        /*0b2c*/ 	.word	0x000286e0


	//   ....[232]....
        /*0b30*/ 	.word	0x000287f0


	//   ....[233]....
        /*0b34*/ 	.word	0x00028850


	//   ....[234]....
        /*0b38*/ 	.word	0x00028960


	//   ....[235]....
        /*0b3c*/ 	.word	0x000289c0


	//   ....[236]....
        /*0b40*/ 	.word	0x00028ad0


	//   ....[237]....
        /*0b44*/ 	.word	0x00028b30


	//   ....[238]....
        /*0b48*/ 	.word	0x00028c40


	//   ....[239]....
        /*0b4c*/ 	.word	0x00028ca0


	//   ....[240]....
        /*0b50*/ 	.word	0x00028db0


	//   ....[241]....
        /*0b54*/ 	.word	0x00028e10


	//   ....[242]....
        /*0b58*/ 	.word	0x00028f00


	//   ....[243]....
        /*0b5c*/ 	.word	0x00029030


	//   ....[244]....
        /*0b60*/ 	.word	0x000290e0


	//   ....[245]....
        /*0b64*/ 	.word	0x00029160


	//   ....[246]....
        /*0b68*/ 	.word	0x00029240


	//   ....[247]....
        /*0b6c*/ 	.word	0x000292a0


	//   ....[248]....
        /*0b70*/ 	.word	0x00029370


	//   ....[249]....
        /*0b74*/ 	.word	0x000293d0


	//   ....[250]....
        /*0b78*/ 	.word	0x000294a0


	//   ....[251]....
        /*0b7c*/ 	.word	0x00029500


	//   ....[252]....
        /*0b80*/ 	.word	0x000295d0


	//   ....[253]....
        /*0b84*/ 	.word	0x00029630


	//   ....[254]....
        /*0b88*/ 	.word	0x00029700


	//   ....[255]....
        /*0b8c*/ 	.word	0x000297f0


	//   ....[0]....
        /*0b90*/ 	.word	0x00029890


	//   ....[1]....
        /*0b94*/ 	.word	0x000298f0


	//   ....[2]....
        /*0b98*/ 	.word	0x000299e0


	//   ....[3]....
        /*0b9c*/ 	.word	0x00029a40


	//   ....[4]....
        /*0ba0*/ 	.word	0x00029b20


	//   ....[5]....
        /*0ba4*/ 	.word	0x00029b80


	//   ....[6]....
        /*0ba8*/ 	.word	0x00029c60


	//   ....[7]....
        /*0bac*/ 	.word	0x00029cc0


	//   ....[8]....
        /*0bb0*/ 	.word	0x00029da0


	//   ....[9]....
        /*0bb4*/ 	.word	0x00029e00


	//   ....[10]....
        /*0bb8*/ 	.word	0x00029ed0


	//   ....[11]....
        /*0bbc*/ 	.word	0x0002a000


	//   ....[12]....
        /*0bc0*/ 	.word	0x0002a100


	//   ....[13]....
        /*0bc4*/ 	.word	0x0002a190


	//   ....[14]....
        /*0bc8*/ 	.word	0x0002a260


	//   ....[15]....
        /*0bcc*/ 	.word	0x0002a2c0


	//   ....[16]....
        /*0bd0*/ 	.word	0x0002a390


	//   ....[17]....
        /*0bd4*/ 	.word	0x0002a3f0


	//   ....[18]....
        /*0bd8*/ 	.word	0x0002a4d0


	//   ....[19]....
        /*0bdc*/ 	.word	0x0002a530


	//   ....[20]....
        /*0be0*/ 	.word	0x0002a600


	//   ....[21]....
        /*0be4*/ 	.word	0x0002a660


	//   ....[22]....
        /*0be8*/ 	.word	0x0002a720


	//   ....[23]....
        /*0bec*/ 	.word	0x0002a7b0


	//   ....[24]....
        /*0bf0*/ 	.word	0x0002a850


	//   ....[25]....
        /*0bf4*/ 	.word	0x0002a9d0


	//   ....[26]....
        /*0bf8*/ 	.word	0x0002aa40


	//   ....[27]....
        /*0bfc*/ 	.word	0x0002aab0


	//   ....[28]....
        /*0c00*/ 	.word	0x0002ab20


	//   ....[29]....
        /*0c04*/ 	.word	0x0002ab90


	//   ....[30]....
        /*0c08*/ 	.word	0x0002ac10


	//   ....[31]....
        /*0c0c*/ 	.word	0x0002ac90


	//   ....[32]....
        /*0c10*/ 	.word	0x0002ad20


	//   ....[33]....
        /*0c14*/ 	.word	0x0002ad90


	//   ....[34]....
        /*0c18*/ 	.word	0x0002ae00


	//   ....[35]....
        /*0c1c*/ 	.word	0x0002ae70


	//   ....[36]....
        /*0c20*/ 	.word	0x0002aef0


	//   ....[37]....
        /*0c24*/ 	.word	0x0002af60


	//   ....[38]....
        /*0c28*/ 	.word	0x0002aff0


	//   ....[39]....
        /*0c2c*/ 	.word	0x0002b050


	//   ....[40]....
        /*0c30*/ 	.word	0x0002b0e0


	//   ....[41]....
        /*0c34*/ 	.word	0x0002b210


	//----- nvinfo : EIATTR_REG_RECONFIG
	.align		4
.L_564:
        /*0c38*/ 	.byte	0x01, 0x54
	.zero		2


	//----- nvinfo : EIATTR_SYSCALL_OFFSETS
	.align		4
        /*0c3c*/ 	.byte	0x04, 0x46
        /*0c3e*/ 	.short	(.L_566 - .L_565)


	//   ....[0]....
.L_565:
        /*0c40*/ 	.word	0x00001fe0


	//   ....[1]....
        /*0c44*/ 	.word	0x00002130


	//   ....[2]....
        /*0c48*/ 	.word	0x0000bac0


	//   ....[3]....
        /*0c4c*/ 	.word	0x0000bde0


	//   ....[4]....
        /*0c50*/ 	.word	0x00021dd0


	//   ....[5]....
        /*0c54*/ 	.word	0x00021f20


	//   ....[6]....
        /*0c58*/ 	.word	0x00022010


	//   ....[7]....
        /*0c5c*/ 	.word	0x00022fb0


	//----- nvinfo : EIATTR_MBARRIER_INSTR_OFFSETS
	.align		4
.L_566:
        /*0c60*/ 	.byte	0x04, 0x39
        /*0c62*/ 	.short	(.L_568 - .L_567)


	//   ....[0]....
.L_567:
        /*0c64*/ 	.word	0x00000270
        /*0c68*/ 	.word	0x000000ff
        /*0c6c*/ 	.word	0x0002a800
        /*0c70*/ 	.short	0x0100
        /*0c72*/ 	.byte	0x08
	.zero		1


	//   ....[1]....
        /*0c74*/ 	.word	0x00000280
        /*0c78*/ 	.word	0x000000ff
        /*0c7c*/ 	.word	0x0002a820
        /*0c80*/ 	.short	0x0100
        /*0c82*/ 	.byte	0x08
	.zero		1


	//   ....[2]....
        /*0c84*/ 	.word	0x00000370
        /*0c88*/ 	.word	0x000000ff
        /*0c8c*/ 	.word	0x0002a830
        /*0c90*/ 	.short	0x0100
        /*0c92*/ 	.byte	0x08
	.zero		1


	//   ....[3]....
        /*0c94*/ 	.word	0x00000380
        /*0c98*/ 	.word	0x000000ff
        /*0c9c*/ 	.word	0x0002a840
        /*0ca0*/ 	.short	0x0100
        /*0ca2*/ 	.byte	0x08
	.zero		1


	//   ....[4]....
        /*0ca4*/ 	.word	0x00000390
        /*0ca8*/ 	.word	0x000000ff
        /*0cac*/ 	.word	0x0002a838
        /*0cb0*/ 	.short	0x0100
        /*0cb2*/ 	.byte	0x08
	.zero		1


	//   ....[5]....
        /*0cb4*/ 	.word	0x000003a0
        /*0cb8*/ 	.word	0x000000ff
        /*0cbc*/ 	.word	0x0002a848
        /*0cc0*/ 	.short	0x0100
        /*0cc2*/ 	.byte	0x08
	.zero		1


	//   ....[6]....
        /*0cc4*/ 	.word	0x000004d0
        /*0cc8*/ 	.word	0x000000ff
        /*0ccc*/ 	.word	0x0002a850
        /*0cd0*/ 	.short	0x0100
        /*0cd2*/ 	.byte	0x08
	.zero		1


	//   ....[7]....
        /*0cd4*/ 	.word	0x000004e0
        /*0cd8*/ 	.word	0x000000ff
        /*0cdc*/ 	.word	0x0002a860
        /*0ce0*/ 	.short	0x0100
        /*0ce2*/ 	.byte	0x08
	.zero		1


	//   ....[8]....
        /*0ce4*/ 	.word	0x000004f0
        /*0ce8*/ 	.word	0x000000ff
        /*0cec*/ 	.word	0x0002a858
        /*0cf0*/ 	.short	0x0100
        /*0cf2*/ 	.byte	0x08
	.zero		1


	//   ....[9]....
        /*0cf4*/ 	.word	0x00000500
        /*0cf8*/ 	.word	0x000000ff
        /*0cfc*/ 	.word	0x0002a868
        /*0d00*/ 	.short	0x0100
        /*0d02*/ 	.byte	0x08
	.zero		1


	//   ....[10]....
        /*0d04*/ 	.word	0x000005f0
        /*0d08*/ 	.word	0x000000ff
        /*0d0c*/ 	.word	0x0002a870
        /*0d10*/ 	.short	0x0100
        /*0d12*/ 	.byte	0x06
	.zero		1


	//   ....[11]....
        /*0d14*/ 	.word	0x00000600
        /*0d18*/ 	.word	0x000000ff
        /*0d1c*/ 	.word	0x0002a880
        /*0d20*/ 	.short	0x0100
        /*0d22*/ 	.byte	0x06
	.zero		1


	//   ....[12]....
        /*0d24*/ 	.word	0x00000610
        /*0d28*/ 	.word	0x000000ff
        /*0d2c*/ 	.word	0x0002a878
        /*0d30*/ 	.short	0x0100
        /*0d32*/ 	.byte	0x06
	.zero		1


	//   ....[13]....
        /*0d34*/ 	.word	0x00000620
        /*0d38*/ 	.word	0x000000ff
        /*0d3c*/ 	.word	0x0002a888
        /*0d40*/ 	.short	0x0100
        /*0d42*/ 	.byte	0x06
	.zero		1


	//   ....[14]....
        /*0d44*/ 	.word	0x00000750
        /*0d48*/ 	.word	0x000000ff
        /*0d4c*/ 	.word	0x0002a890
        /*0d50*/ 	.short	0x0100
        /*0d52*/ 	.byte	0x08
	.zero		1


	//   ....[15]....
        /*0d54*/ 	.word	0x00000760
        /*0d58*/ 	.word	0x000000ff
        /*0d5c*/ 	.word	0x0002a8a0
        /*0d60*/ 	.short	0x0100
        /*0d62*/ 	.byte	0x08
	.zero		1


	//   ....[16]....
        /*0d64*/ 	.word	0x00000770
        /*0d68*/ 	.word	0x000000ff
        /*0d6c*/ 	.word	0x0002a898
        /*0d70*/ 	.short	0x0100
        /*0d72*/ 	.byte	0x08
	.zero		1


	//   ....[17]....
        /*0d74*/ 	.word	0x00000780
        /*0d78*/ 	.word	0x000000ff
        /*0d7c*/ 	.word	0x0002a8a8
        /*0d80*/ 	.short	0x0100
        /*0d82*/ 	.byte	0x08
	.zero		1


	//   ....[18]....
        /*0d84*/ 	.word	0x000008b0
        /*0d88*/ 	.word	0x000000ff
        /*0d8c*/ 	.word	0x0002a8b0
        /*0d90*/ 	.short	0x0100
        /*0d92*/ 	.byte	0x08
	.zero		1


	//   ....[19]....
        /*0d94*/ 	.word	0x000008c0
        /*0d98*/ 	.word	0x000000ff
        /*0d9c*/ 	.word	0x0002a8c0
        /*0da0*/ 	.short	0x0100
        /*0da2*/ 	.byte	0x08
	.zero		1


	//   ....[20]....
        /*0da4*/ 	.word	0x000008d0
        /*0da8*/ 	.word	0x000000ff
        /*0dac*/ 	.word	0x0002a8b8
        /*0db0*/ 	.short	0x0100
        /*0db2*/ 	.byte	0x08
	.zero		1


	//   ....[21]....
        /*0db4*/ 	.word	0x000008e0
        /*0db8*/ 	.word	0x000000ff
        /*0dbc*/ 	.word	0x0002a8c8
        /*0dc0*/ 	.short	0x0100
        /*0dc2*/ 	.byte	0x08
	.zero		1


	//   ....[22]....
        /*0dc4*/ 	.word	0x00003c20
        /*0dc8*/ 	.word	0x00000054
        /*0dcc*/ 	.word	0x0002a890
        /*0dd0*/ 	.short	0x010a
        /*0dd2*/ 	.byte	0x3f
	.zero		1


	//   ....[23]....
        /*0dd4*/ 	.word	0x00007480
        /*0dd8*/ 	.word	0x00000054
        /*0ddc*/ 	.word	0x0002a890
        /*0de0*/ 	.short	0x010a
        /*0de2*/ 	.byte	0x3f
	.zero		1


	//   ....[24]....
        /*0de4*/ 	.word	0x0000a590
        /*0de8*/ 	.word	0x00000054
        /*0dec*/ 	.word	0x0002a890
        /*0df0*/ 	.short	0x010a
        /*0df2*/ 	.byte	0x3f
	.zero		1


	//   ....[25]....
        /*0df4*/ 	.word	0x0000ad30
        /*0df8*/ 	.word	0x0000000b
        /*0dfc*/ 	.word	0x00000000
        /*0e00*/ 	.short	0x0101
        /*0e02*/ 	.byte	0x3f
	.zero		1


	//   ....[26]....
        /*0e04*/ 	.word	0x0000ad70
        /*0e08*/ 	.word	0x00000054
        /*0e0c*/ 	.word	0x0002a8b0
        /*0e10*/ 	.short	0x010a
        /*0e12*/ 	.byte	0x3f
	.zero		1


	//   ....[27]....
        /*0e14*/ 	.word	0x0000b300
        /*0e18*/ 	.word	0x00000054
        /*0e1c*/ 	.word	0x00000000
        /*0e20*/ 	.short	0x0101
        /*0e22*/ 	.byte	0x3f
	.zero		1


	//   ....[28]....
        /*0e24*/ 	.word	0x0000bb40
        /*0e28*/ 	.word	0x00000002
        /*0e2c*/ 	.word	0x0002a800
        /*0e30*/ 	.short	0x010a
        /*0e32*/ 	.byte	0x3f
	.zero		1


	//   ....[29]....
        /*0e34*/ 	.word	0x0000bb90
        /*0e38*/ 	.word	0x00000002
        /*0e3c*/ 	.word	0x0002a800
        /*0e40*/ 	.short	0x010a
        /*0e42*/ 	.byte	0x3f
	.zero		1


	//   ....[30]....
        /*0e44*/ 	.word	0x0000cff0
        /*0e48*/ 	.word	0x00000002
        /*0e4c*/ 	.word	0x0002a800
        /*0e50*/ 	.short	0x010a
        /*0e52*/ 	.byte	0x3f
	.zero		1


	//   ....[31]....
        /*0e54*/ 	.word	0x000105d0
        /*0e58*/ 	.word	0x00000002
        /*0e5c*/ 	.word	0x0002a800
        /*0e60*/ 	.short	0x010a
        /*0e62*/ 	.byte	0x3f
	.zero		1


	//   ....[32]....
        /*0e64*/ 	.word	0x000131e0
        /*0e68*/ 	.word	0x00000000
        /*0e6c*/ 	.word	0x0002a830
        /*0e70*/ 	.short	0x010a
        /*0e72*/ 	.byte	0x3f
	.zero		1


	//   ....[33]....
        /*0e74*/ 	.word	0x00013220
        /*0e78*/ 	.word	0x00000000
        /*0e7c*/ 	.word	0x0002a830
        /*0e80*/ 	.short	0x010a
        /*0e82*/ 	.byte	0x3f
	.zero		1


	//   ....[34]....
        /*0e84*/ 	.word	0x00014e60
        /*0e88*/ 	.word	0x0000001d
        /*0e8c*/ 	.word	0x00000000
        /*0e90*/ 	.short	0x0101
        /*0e92*/ 	.byte	0x3f
	.zero		1


	//   ....[35]....
        /*0e94*/ 	.word	0x00015ad0
        /*0e98*/ 	.word	0x0000000e
        /*0e9c*/ 	.word	0x0002a830
        /*0ea0*/ 	.short	0x010a
        /*0ea2*/ 	.byte	0x3f
	.zero		1


	//   ....[36]....
        /*0ea4*/ 	.word	0x00015b50
        /*0ea8*/ 	.word	0x0000000e
        /*0eac*/ 	.word	0x0002a830
        /*0eb0*/ 	.short	0x010a
        /*0eb2*/ 	.byte	0x3f
	.zero		1


	//   ....[37]....
        /*0eb4*/ 	.word	0x000167c0
        /*0eb8*/ 	.word	0x00000014
        /*0ebc*/ 	.word	0x0002a850
        /*0ec0*/ 	.short	0x010a
        /*0ec2*/ 	.byte	0x3f
	.zero		1


	//   ....[38]....
        /*0ec4*/ 	.word	0x00016810
        /*0ec8*/ 	.word	0x00000014
        /*0ecc*/ 	.word	0x0002a850
        /*0ed0*/ 	.short	0x010a
        /*0ed2*/ 	.byte	0x3f
	.zero		1


	//   ....[39]....
        /*0ed4*/ 	.word	0x00016ec0
        /*0ed8*/ 	.word	0x0000000e
        /*0edc*/ 	.word	0x00000000
        /*0ee0*/ 	.short	0x0101
        /*0ee2*/ 	.byte	0x3f
	.zero		1


	//   ....[40]....
        /*0ee4*/ 	.word	0x00018660
        /*0ee8*/ 	.word	0x00000014
        /*0eec*/ 	.word	0x00000000
        /*0ef0*/ 	.short	0x0101
        /*0ef2*/ 	.byte	0x3f
	.zero		1


	//   ....[41]....
        /*0ef4*/ 	.word	0x00018910
        /*0ef8*/ 	.word	0x00000008
        /*0efc*/ 	.word	0x0002a830
        /*0f00*/ 	.short	0x010a
        /*0f02*/ 	.byte	0x3f
	.zero		1


	//   ....[42]....
        /*0f04*/ 	.word	0x00018990
        /*0f08*/ 	.word	0x00000008
        /*0f0c*/ 	.word	0x0002a830
        /*0f10*/ 	.short	0x010a
        /*0f12*/ 	.byte	0x3f
	.zero		1


	//   ....[43]....
        /*0f14*/ 	.word	0x00019600
        /*0f18*/ 	.word	0x0000000e
        /*0f1c*/ 	.word	0x0002a850
        /*0f20*/ 	.short	0x010a
        /*0f22*/ 	.byte	0x3f
	.zero		1


	//   ....[44]....
        /*0f24*/ 	.word	0x00019650
        /*0f28*/ 	.word	0x0000000e
        /*0f2c*/ 	.word	0x0002a850
        /*0f30*/ 	.short	0x010a
        /*0f32*/ 	.byte	0x3f
	.zero		1


	//   ....[45]....
        /*0f34*/ 	.word	0x0001a510
        /*0f38*/ 	.word	0x0000005f
        /*0f3c*/ 	.word	0x00000000
        /*0f40*/ 	.short	0x0101
        /*0f42*/ 	.byte	0x3f
	.zero		1


	//   ....[46]....
        /*0f44*/ 	.word	0x0001ad90
        /*0f48*/ 	.word	0x0000000e
        /*0f4c*/ 	.word	0x00000000
        /*0f50*/ 	.short	0x0101
        /*0f52*/ 	.byte	0x3f
	.zero		1


	//   ....[47]....
        /*0f54*/ 	.word	0x0001b370
        /*0f58*/ 	.word	0x00000006
        /*0f5c*/ 	.word	0x0002a850
        /*0f60*/ 	.short	0x010a
        /*0f62*/ 	.byte	0x3f
	.zero		1


	//   ....[48]....
        /*0f64*/ 	.word	0x0001b410
        /*0f68*/ 	.word	0x00000006
        /*0f6c*/ 	.word	0x0002a850
        /*0f70*/ 	.short	0x010a
        /*0f72*/ 	.byte	0x3f
	.zero		1


	//   ....[49]....
        /*0f74*/ 	.word	0x0001b910
        /*0f78*/ 	.word	0x00000007
        /*0f7c*/ 	.word	0x00000000
        /*0f80*/ 	.short	0x0101
        /*0f82*/ 	.byte	0x3f
	.zero		1


	//   ....[50]....
        /*0f84*/ 	.word	0x0001cf00
        /*0f88*/ 	.word	0x00000000
        /*0f8c*/ 	.word	0x00000000
        /*0f90*/ 	.short	0x0101
        /*0f92*/ 	.byte	0x3f
	.zero		1


	//   ....[51]....
        /*0f94*/ 	.word	0x0001d670
        /*0f98*/ 	.word	0x00000004
        /*0f9c*/ 	.word	0x00000000
        /*0fa0*/ 	.short	0x0101
        /*0fa2*/ 	.byte	0x3f
	.zero		1


	//   ....[52]....
        /*0fa4*/ 	.word	0x00020740
        /*0fa8*/ 	.word	0x00000016
        /*0fac*/ 	.word	0x0002a820
        /*0fb0*/ 	.short	0x010a
        /*0fb2*/ 	.byte	0x3f
	.zero		1


	//   ....[53]....
        /*0fb4*/ 	.word	0x000207d0
        /*0fb8*/ 	.word	0x0000000d
        /*0fbc*/ 	.word	0x0002a8a0
        /*0fc0*/ 	.short	0x010a
        /*0fc2*/ 	.byte	0x3f
	.zero		1


	//   ....[54]....
        /*0fc4*/ 	.word	0x00020c10
        /*0fc8*/ 	.word	0x0000000d
        /*0fcc*/ 	.word	0x0002a8c0
        /*0fd0*/ 	.short	0x010a
        /*0fd2*/ 	.byte	0x3f
	.zero		1


	//   ....[55]....
        /*0fd4*/ 	.word	0x00021040
        /*0fd8*/ 	.word	0x0000000c
        /*0fdc*/ 	.word	0x0002a8a0
        /*0fe0*/ 	.short	0x010a
        /*0fe2*/ 	.byte	0x3f
	.zero		1


	//   ....[56]....
        /*0fe4*/ 	.word	0x00021470
        /*0fe8*/ 	.word	0x0000000c
        /*0fec*/ 	.word	0x0002a8c0
        /*0ff0*/ 	.short	0x010a
        /*0ff2*/ 	.byte	0x3f
	.zero		1


	//   ....[57]....
        /*0ff4*/ 	.word	0x00022610
        /*0ff8*/ 	.word	0x00000007
        /*0ffc*/ 	.word	0x0002a840
        /*1000*/ 	.short	0x010a
        /*1002*/ 	.byte	0x3f
	.zero		1


	//   ....[58]....
        /*1004*/ 	.word	0x00022cc0
        /*1008*/ 	.word	0x00000007
        /*100c*/ 	.word	0x0002a830
        /*1010*/ 	.short	0x0107
        /*1012*/ 	.byte	0x3f
	.zero		1


	//   ....[59]....
        /*1014*/ 	.word	0x00022d80
        /*1018*/ 	.word	0x00000007
        /*101c*/ 	.word	0x0002a830
        /*1020*/ 	.short	0x0101
        /*1022*/ 	.byte	0x3f
	.zero		1


	//   ....[60]....
        /*1024*/ 	.word	0x00023950
        /*1028*/ 	.word	0x00000016
        /*102c*/ 	.word	0x0002a800
        /*1030*/ 	.short	0x0107
        /*1032*/ 	.byte	0x3f
	.zero		1


	//   ....[61]....
        /*1034*/ 	.word	0x00023a60
        /*1038*/ 	.word	0x00000016
        /*103c*/ 	.word	0x0002a800
        /*1040*/ 	.short	0x0101
        /*1042*/ 	.byte	0x3f
	.zero		1


	//   ....[62]....
        /*1044*/ 	.word	0x00023a80
        /*1048*/ 	.word	0x00000016
        /*104c*/ 	.word	0x0002a820
        /*1050*/ 	.short	0x010a
        /*1052*/ 	.byte	0x3f
	.zero		1


	//   ....[63]....
        /*1054*/ 	.word	0x00023df0
        /*1058*/ 	.word	0x00000005
        /*105c*/ 	.word	0x0002a840
        /*1060*/ 	.short	0x010a
        /*1062*/ 	.byte	0x3f
	.zero		1


	//   ....[64]....
        /*1064*/ 	.word	0x000242d0
        /*1068*/ 	.word	0x00000005
        /*106c*/ 	.word	0x0002a830
        /*1070*/ 	.short	0x0107
        /*1072*/ 	.byte	0x3f
	.zero		1


	//   ....[65]....
        /*1074*/ 	.word	0x00024380
        /*1078*/ 	.word	0x00000005
        /*107c*/ 	.word	0x0002a830
        /*1080*/ 	.short	0x0101
        /*1082*/ 	.byte	0x3f
	.zero		1


	//   ....[66]....
        /*1084*/ 	.word	0x000243e0
        /*1088*/ 	.word	0x00000005
        /*108c*/ 	.word	0x0002a860
        /*1090*/ 	.short	0x010a
        /*1092*/ 	.byte	0x3f
	.zero		1


	//   ....[67]....
        /*1094*/ 	.word	0x00024840
        /*1098*/ 	.word	0x00000005
        /*109c*/ 	.word	0x0002a850
        /*10a0*/ 	.short	0x0107
        /*10a2*/ 	.byte	0x3f
	.zero		1


	//   ....[68]....
        /*10a4*/ 	.word	0x000249a0
        /*10a8*/ 	.word	0x00000005
        /*10ac*/ 	.word	0x0002a850
        /*10b0*/ 	.short	0x0101
        /*10b2*/ 	.byte	0x3f
	.zero		1


	//   ....[69]....
        /*10b4*/ 	.word	0x00024bf0
        /*10b8*/ 	.word	0x00000000
        /*10bc*/ 	.word	0x0002a860
        /*10c0*/ 	.short	0x010a
        /*10c2*/ 	.byte	0x3f
	.zero		1


	//   ....[70]....
        /*10c4*/ 	.word	0x00025050
        /*10c8*/ 	.word	0x00000000
        /*10cc*/ 	.word	0x0002a850
        /*10d0*/ 	.short	0x0107
        /*10d2*/ 	.byte	0x3f
	.zero		1


	//   ....[71]....
        /*10d4*/ 	.word	0x00025110
        /*10d8*/ 	.word	0x00000000
        /*10dc*/ 	.word	0x0002a850
        /*10e0*/ 	.short	0x0101
        /*10e2*/ 	.byte	0x3f
	.zero		1


	//   ....[72]....
        /*10e4*/ 	.word	0x00026250
        /*10e8*/ 	.word	0x00000005
        /*10ec*/ 	.word	0x0002a820
        /*10f0*/ 	.short	0x010a
        /*10f2*/ 	.byte	0x3f
	.zero		1


	//   ....[73]....
        /*10f4*/ 	.word	0x000263e0
        /*10f8*/ 	.word	0x00000003
        /*10fc*/ 	.word	0x0002a840
        /*1100*/ 	.short	0x010a
        /*1102*/ 	.byte	0x3f
	.zero		1


	//   ....[74]....
        /*1104*/ 	.word	0x00026480
        /*1108*/ 	.word	0x00000005
        /*110c*/ 	.word	0x0002a840
        /*1110*/ 	.short	0x010a
        /*1112*/ 	.byte	0x3f
	.zero		1


	//   ....[75]....
        /*1114*/ 	.word	0x000264c0
        /*1118*/ 	.word	0x00000003
        /*111c*/ 	.word	0x0002a860
        /*1120*/ 	.short	0x010a
        /*1122*/ 	.byte	0x3f
	.zero		1


	//   ....[76]....
        /*1124*/ 	.word	0x00026500
        /*1128*/ 	.word	0x00000005
        /*112c*/ 	.word	0x0002a860
        /*1130*/ 	.short	0x010a
        /*1132*/ 	.byte	0x3f
	.zero		1


	//   ....[77]....
        /*1134*/ 	.word	0x00026560
        /*1138*/ 	.word	0x00000054
        /*113c*/ 	.word	0x0002a890
        /*1140*/ 	.short	0x010a
        /*1142*/ 	.byte	0x3f
	.zero		1


	//   ....[78]....
        /*1144*/ 	.word	0x00026810
        /*1148*/ 	.word	0x00000054
        /*114c*/ 	.word	0x0002a890
        /*1150*/ 	.short	0x010a
        /*1152*/ 	.byte	0x3f
	.zero		1


	//   ....[79]....
        /*1154*/ 	.word	0x00026ac0
        /*1158*/ 	.word	0x00000054
        /*115c*/ 	.word	0x0002a890
        /*1160*/ 	.short	0x010a
        /*1162*/ 	.byte	0x3f
	.zero		1


	//   ....[80]....
        /*1164*/ 	.word	0x00026d70
        /*1168*/ 	.word	0x00000054
        /*116c*/ 	.word	0x0002a8b0
        /*1170*/ 	.short	0x010a
        /*1172*/ 	.byte	0x3f
	.zero		1


	//   ....[81]....
        /*1174*/ 	.word	0x00027160
        /*1178*/ 	.word	0x00000002
        /*117c*/ 	.word	0x0002a800
        /*1180*/ 	.short	0x010a
        /*1182*/ 	.byte	0x3f
	.zero		1


	//   ....[82]....
        /*1184*/ 	.word	0x00027550
        /*1188*/ 	.word	0x00000002
        /*118c*/ 	.word	0x0002a800
        /*1190*/ 	.short	0x010a
        /*1192*/ 	.byte	0x3f
	.zero		1


	//   ....[83]....
        /*1194*/ 	.word	0x000275a0
        /*1198*/ 	.word	0x00000000
        /*119c*/ 	.word	0x0002a830
        /*11a0*/ 	.short	0x010a
        /*11a2*/ 	.byte	0x3f
	.zero		1


	//   ....[84]....
        /*11a4*/ 	.word	0x000275f0
        /*11a8*/ 	.word	0x0000000e
        /*11ac*/ 	.word	0x0002a830
        /*11b0*/ 	.short	0x010a
        /*11b2*/ 	.byte	0x3f
	.zero		1


	//   ....[85]....
        /*11b4*/ 	.word	0x00027640
        /*11b8*/ 	.word	0x00000014
        /*11bc*/ 	.word	0x0002a850
        /*11c0*/ 	.short	0x010a
        /*11c2*/ 	.byte	0x3f
	.zero		1


	//   ....[86]....
        /*11c4*/ 	.word	0x00027690
        /*11c8*/ 	.word	0x00000008
        /*11cc*/ 	.word	0x0002a830
        /*11d0*/ 	.short	0x010a
        /*11d2*/ 	.byte	0x3f
	.zero		1


	//   ....[87]....
        /*11d4*/ 	.word	0x000276e0
        /*11d8*/ 	.word	0x0000000e
        /*11dc*/ 	.word	0x0002a850
        /*11e0*/ 	.short	0x010a
        /*11e2*/ 	.byte	0x3f
	.zero		1


	//   ....[88]....
        /*11e4*/ 	.word	0x00027730
        /*11e8*/ 	.word	0x00000006
        /*11ec*/ 	.word	0x0002a850
        /*11f0*/ 	.short	0x010a
        /*11f2*/ 	.byte	0x3f
	.zero		1


	//   ....[89]....
        /*11f4*/ 	.word	0x000278d0
        /*11f8*/ 	.word	0x00000016
        /*11fc*/ 	.word	0x0002a820
        /*1200*/ 	.short	0x010a
        /*1202*/ 	.byte	0x3f
	.zero		1


	//   ....[90]....
        /*1204*/ 	.word	0x00027920
        /*1208*/ 	.word	0x0000000d
        /*120c*/ 	.word	0x0002a8a0
        /*1210*/ 	.short	0x010a
        /*1212*/ 	.byte	0x3f
	.zero		1


	//   ....[91]....
        /*1214*/ 	.word	0x00027970
        /*1218*/ 	.word	0x0000000d
        /*121c*/ 	.word	0x0002a8c0
        /*1220*/ 	.short	0x010a
        /*1222*/ 	.byte	0x3f
	.zero		1


	//   ....[92]....
        /*1224*/ 	.word	0x000279c0
        /*1228*/ 	.word	0x0000000c
        /*122c*/ 	.word	0x0002a8a0
        /*1230*/ 	.short	0x010a
        /*1232*/ 	.byte	0x3f
	.zero		1


	//   ....[93]....
        /*1234*/ 	.word	0x00027a10
        /*1238*/ 	.word	0x0000000c
        /*123c*/ 	.word	0x0002a8c0
        /*1240*/ 	.short	0x010a
        /*1242*/ 	.byte	0x3f
	.zero		1


	//   ....[94]....
        /*1244*/ 	.word	0x00027b30
        /*1248*/ 	.word	0x00000007
        /*124c*/ 	.word	0x0002a840
        /*1250*/ 	.short	0x010a
        /*1252*/ 	.byte	0x3f
	.zero		1


	//   ....[95]....
        /*1254*/ 	.word	0x00028f30
        /*1258*/ 	.word	0x00000016
        /*125c*/ 	.word	0x0002a820
        /*1260*/ 	.short	0x010a
        /*1262*/ 	.byte	0x3f
	.zero		1


	//   ....[96]....
        /*1264*/ 	.word	0x00028f80
        /*1268*/ 	.word	0x00000005
        /*126c*/ 	.word	0x0002a840
        /*1270*/ 	.short	0x010a
        /*1272*/ 	.byte	0x3f
	.zero		1


	//   ....[97]....
        /*1274*/ 	.word	0x00029740
        /*1278*/ 	.word	0x00000005
        /*127c*/ 	.word	0x0002a860
        /*1280*/ 	.short	0x010a
        /*1282*/ 	.byte	0x3f
	.zero		1


	//   ....[98]....
        /*1284*/ 	.word	0x00029f50
        /*1288*/ 	.word	0x00000000
        /*128c*/ 	.word	0x0002a860
        /*1290*/ 	.short	0x010a
        /*1292*/ 	.byte	0x3f
	.zero		1


	//   ....[99]....
        /*1294*/ 	.word	0x0002b130
        /*1298*/ 	.word	0x00000005
        /*129c*/ 	.word	0x0002a820
        /*12a0*/ 	.short	0x010a
        /*12a2*/ 	.byte	0x3f
	.zero		1


	//   ....[100]....
        /*12a4*/ 	.word	0x0002b2d0
        /*12a8*/ 	.word	0x00000003
        /*12ac*/ 	.word	0x0002a840
        /*12b0*/ 	.short	0x010a
        /*12b2*/ 	.byte	0x3f
	.zero		1


	//   ....[101]....
        /*12b4*/ 	.word	0x0002b320
        /*12b8*/ 	.word	0x00000005
        /*12bc*/ 	.word	0x0002a840
        /*12c0*/ 	.short	0x010a
        /*12c2*/ 	.byte	0x3f
	.zero		1


	//   ....[102]....
        /*12c4*/ 	.word	0x0002b370
        /*12c8*/ 	.word	0x00000003
        /*12cc*/ 	.word	0x0002a860
        /*12d0*/ 	.short	0x010a
        /*12d2*/ 	.byte	0x3f
	.zero		1


	//----- nvinfo : EIATTR_NUM_MBARRIERS
	.align		4
.L_568:
        /*12d4*/ 	.byte	0x03, 0x38
        /*12d6*/ 	.short	0x0016


	//----- nvinfo : EIATTR_EXIT_INSTR_OFFSETS
	.align		4
        /*12d8*/ 	.byte	0x04, 0x1c
        /*12da*/ 	.short	(.L_570 - .L_569)


	//   ....[0]....
.L_569:
        /*12dc*/ 	.word	0x00026550


	//----- nvinfo : EIATTR_MAX_THREADS
	.align		4
.L_570:
        /*12e0*/ 	.byte	0x04, 0x05
        /*12e2*/ 	.short	(.L_572 - .L_571)
.L_571:
        /*12e4*/ 	.word	0x00000180
        /*12e8*/ 	.word	0x00000001
        /*12ec*/ 	.word	0x00000001


	//----- nvinfo : EIATTR_CRS_STACK_SIZE
	.align		4
.L_572:
        /*12f0*/ 	.byte	0x04, 0x1e
        /*12f2*/ 	.short	(.L_574 - .L_573)
.L_573:
        /*12f4*/ 	.word	0x00000000


	//----- nvinfo : EIATTR_CBANK_PARAM_SIZE
	.align		4
.L_574:
        /*12f8*/ 	.byte	0x03, 0x19
        /*12fa*/ 	.short	0x0af0


	//----- nvinfo : EIATTR_PARAM_CBANK
	.align		4
        /*12fc*/ 	.byte	0x04, 0x0a
        /*12fe*/ 	.short	(.L_576 - .L_575)
	.align		4
.L_575:
        /*1300*/ 	.word	index@(.nv.constant0._ZN7cutlass13device_kernelIN5flash11enable_sm90INS1_16FlashAttnFwdSm90INS1_25CollectiveMainloopFwdSm90ILi2EN4cute5tupleIJNS5_1CILi1EEES8_S8_EEENS6_IJNS7_ILi128EEENS7_ILi96EEENS7_ILi192EEEEEELi128ENS_10bfloat16_tEfNS_4arch4Sm90ELb1ELb0ELb1ELb1ELb1ELb1ELb0ELb1ELb1ELb1ELb1ELb0EEENS1_21CollectiveEpilogueFwdINS6_IJSA_SA_SB_EEES9_SE_SG_Li256ELb1ELb1ELb1ELb0EEENS1_36VarlenDynamicPersistentTileSchedulerILi128ELi96ELi256ELi128ELb1ELb1ELb1ELb1ELb1ELb1EEEEEEEEEvNT_6ParamsE)
        /*1304*/ 	.short	0x0210
        /*1306*/ 	.short	0x0af0


	//----- nvinfo : EIATTR_SW_WAR
	.align		4
.L_576:
        /*1308*/ 	.byte	0x04, 0x36
        /*130a*/ 	.short	(.L_578 - .L_577)
.L_577:
        /*130c*/ 	.word	0x00000008
.L_578:


//--------------------- .nv.info._ZN7cutlass13device_kernelIN5flash11enable_sm90INS1_16FlashAttnFwdSm90INS1_25CollectiveMainloopFwdSm90ILi2EN4cute5tupleIJNS5_1CILi1EEES8_S8_EEENS6_IJNS7_ILi64EEESA_SA_EEELi512ENS_10bfloat16_tEfNS_4arch4Sm90ELb0ELb0ELb1ELb0ELb1ELb0ELb0ELb0ELb0ELb1ELb1ELb0EEENS1_21CollectiveEpilogueFwdINS6_IJSA_NS7_ILi512EEESA_EEES9_SC_SE_Li256ELb0ELb1ELb1ELb0EEENS1_19SingleTileSchedulerILb0ELb1ELb1ELi64EEEEEEEEEvNT_6ParamsE --------------------------
	.section	.nv.info._ZN7cutlass13device_kernelIN5flash11enable_sm90INS1_16FlashAttnFwdSm90INS1_25CollectiveMainloopFwdSm90ILi2EN4cute5tupleIJNS5_1CILi1EEES8_S8_EEENS6_IJNS7_ILi64EEESA_SA_EEELi512ENS_10bfloat16_tEfNS_4arch4Sm90ELb0ELb0ELb1ELb0ELb1ELb0ELb0ELb0ELb0ELb1ELb1ELb0EEENS1_21CollectiveEpilogueFwdINS6_IJSA_NS7_ILi512EEESA_EEES9_SC_SE_Li256ELb0ELb1ELb1ELb0EEENS1_19SingleTileSchedulerILb0ELb1ELb1ELi64EEEEEEEEEvNT_6ParamsE,"",@"SHT_CUDA_INFO"
	.sectionflags	@""
	.align	4


	//----- nvinfo : EIATTR_CUDA_API_VERSION
	.align		4
        /*0000*/ 	.byte	0x04, 0x37
        /*0002*/ 	.short	(.L_580 - .L_579)
.L_579:
        /*0004*/ 	.word	0x00000082


	//----- nvinfo : EIATTR_KPARAM_INFO
	.align		4
.L_580:
        /*0008*/ 	.byte	0x04, 0x17
        /*000a*/ 	.short	(.L_582 - .L_581)
.L_581:
        /*000c*/ 	.word	0x00000000
        /*0010*/ 	.short	0x0000
        /*0012*/ 	.short	0x0070
        /*0014*/ 	.byte	0x00, 0xf0, 0x01, 0x28


	//----- nvinfo : EIATTR_SPARSE_MMA_MASK
	.align		4
.L_582:
        /*0018*/ 	.byte	0x03, 0x50
        /*001a*/ 	.short	0x0000


	//----- nvinfo : EIATTR_MAXREG_COUNT
	.align		4
        /*001c*/ 	.byte	0x03, 0x1b
        /*001e*/ 	.short	0x00a8


	//----- nvinfo : EIATTR_NUM_BARRIERS
	.align		4
        /*0020*/ 	.byte	0x02, 0x4c
        /*0022*/ 	.byte	0x10
	.zero		1


	//----- nvinfo : EIATTR_EXTERNS
	.align		4
        /*0024*/ 	.byte	0x04, 0x0f
        /*0026*/ 	.short	(.L_584 - .L_583)


	//   ....[0]....
	.align		4
.L_583:
        /*0028*/ 	.word	index@(__assertfail)


	//----- nvinfo : EIATTR_MERCURY_ISA_VERSION
	.align		4
.L_584:
        /*002c*/ 	.byte	0x03, 0x5f
        /*002e*/ 	.short	0x0101


	//----- nvinfo : EIATTR_INT_WARP_WIDE_INSTR_OFFSETS
	.align		4
        /*0030*/ 	.byte	0x04, 0x31
        /*0032*/ 	.short	(.L_586 - .L_585)


	//   ....[0]....
.L_585:
        /*0034*/ 	.word	0x000000b0


	//   ....[1]....
        /*0038*/ 	.word	0x000000c0


	//   ....[2]....
        /*003c*/ 	.word	0x00000160


	//----- nvinfo : EIATTR_COOP_GROUP_MASK_REGIDS
	.align		4
.L_586:
        /*0040*/ 	.byte	0x04, 0x29
        /*0042*/ 	.short	(.L_588 - .L_587)


	//   ....[0]....
.L_587:
        /*0044*/ 	.word	0xffffffff


	//   ....[1]....
        /*0048*/ 	.word	0xffffffff


	//   ....[2]....
        /*004c*/ 	.word	0xffffffff


	//   ....[3]....
        /*0050*/ 	.word	0xffffffff


	//   ....[4]....
        /*0054*/ 	.word	0xffffffff


	//   ....[5]....
        /*0058*/ 	.word	0xffffffff


	//   ....[6]....
        /*005c*/ 	.word	0xffffffff


	//   ....[7]....
        /*0060*/ 	.word	0xffffffff


	//   ....[8]....
        /*0064*/ 	.word	0xffffffff


	//   ....[9]....
        /*0068*/ 	.word	0xffffffff


	//   ....[10]....
        /*006c*/ 	.word	0xffffffff


	//   ....[11]....
        /*0070*/ 	.word	0xffffffff


	//   ....[12]....
        /*0074*/ 	.word	0xffffffff


	//   ....[13]....
        /*0078*/ 	.word	0xffffffff


	//   ....[14]....
        /*007c*/ 	.word	0xffffffff


	//   ....[15]....
        /*0080*/ 	.word	0xffffffff


	//   ....[16]....
        /*0084*/ 	.word	0xffffffff


	//   ....[17]....
        /*0088*/ 	.word	0xffffffff


	//   ....[18]....
        /*008c*/ 	.word	0xffffffff


	//   ....[19]....
        /*0090*/ 	.word	0xffffffff


	//   ....[20]....
        /*0094*/ 	.word	0xffffffff


	//   ....[21]....
        /*0098*/ 	.word	0xffffffff


	//   ....[22]....
        /*009c*/ 	.word	0xffffffff


	//   ....[23]....
        /*00a0*/ 	.word	0xffffffff


	//   ....[24]....
        /*00a4*/ 	.word	0xffffffff


	//   ....[25]....
        /*00a8*/ 	.word	0xffffffff


	//   ....[26]....
        /*00ac*/ 	.word	0xffffffff


	//   ....[27]....
        /*00b0*/ 	.word	0xffffffff


	//   ....[28]....
        /*00b4*/ 	.word	0xffffffff


	//   ....[29]....
        /*00b8*/ 	.word	0xffffffff


	//   ....[30]....
        /*00bc*/ 	.word	0xffffffff


	//   ....[31]....
        /*00c0*/ 	.word	0xffffffff


	//   ....[32]....
        /*00c4*/ 	.word	0xffffffff


	//   ....[33]....
        /*00c8*/ 	.word	0xffffffff


	//   ....[34]....
        /*00cc*/ 	.word	0xffffffff


	//   ....[35]....
        /*00d0*/ 	.word	0xffffffff


	//   ....[36]....
        /*00d4*/ 	.word	0xffffffff


	//   ....[37]....
        /*00d8*/ 	.word	0xffffffff


	//   ....[38]....
        /*00dc*/ 	.word	0xffffffff


	//   ....[39]....
        /*00e0*/ 	.word	0xffffffff


	//   ....[40]....
        /*00e4*/ 	.word	0xffffffff


	//   ....[41]....
        /*00e8*/ 	.word	0xffffffff


	//   ....[42]....
        /*00ec*/ 	.word	0xffffffff


	//   ....[43]....
        /*00f0*/ 	.word	0xffffffff


	//   ....[44]....
        /*00f4*/ 	.word	0xffffffff


	//   ....[45]....
        /*00f8*/ 	.word	0xffffffff


	//   ....[46]....
        /*00fc*/ 	.word	0xffffffff


	//   ....[47]....
        /*0100*/ 	.word	0xffffffff


	//   ....[48]....
        /*0104*/ 	.word	0xffffffff


	//   ....[49]....
        /*0108*/ 	.word	0xffffffff


	//   ....[50]....
        /*010c*/ 	.word	0xffffffff


	//   ....[51]....
        /*0110*/ 	.word	0xffffffff


	//   ....[52]....
        /*0114*/ 	.word	0xffffffff


	//   ....[53]....
        /*0118*/ 	.word	0xffffffff


	//   ....[54]....
        /*011c*/ 	.word	0xffffffff


	//   ....[55]....
        /*0120*/ 	.word	0xffffffff


	//   ....[56]....
        /*0124*/ 	.word	0xffffffff


	//   ....[57]....
        /*0128*/ 	.word	0xffffffff


	//   ....[58]....
        /*012c*/ 	.word	0xffffffff


	//   ....[59]....
        /*0130*/ 	.word	0xffffffff


	//   ....[60]....
        /*0134*/ 	.word	0xffffffff


	//   ....[61]....
        /*0138*/ 	.word	0xffffffff


	//   ....[62]....
        /*013c*/ 	.word	0xffffffff


	//   ....[63]....
        /*0140*/ 	.word	0xffffffff


	//   ....[64]....
        /*0144*/ 	.word	0xffffffff


	//   ....[65]....
        /*0148*/ 	.word	0xffffffff


	//   ....[66]....
        /*014c*/ 	.word	0xffffffff


	//   ....[67]....
        /*0150*/ 	.word	0xffffffff


	//   ....[68]....
        /*0154*/ 	.word	0xffffffff


	//   ....[69]....
        /*0158*/ 	.word	0xffffffff


	//   ....[70]....
        /*015c*/ 	.word	0xffffffff


	//   ....[71]....
        /*0160*/ 	.word	0xffffffff


	//   ....[72]....
        /*0164*/ 	.word	0xffffffff


	//   ....[73]....
        /*0168*/ 	.word	0x0500000f


	//   ....[74]....
        /*016c*/ 	.word	0x0500000f


	//   ....[75]....
        /*0170*/ 	.word	0x0500000f


	//   ....[76]....
        /*0174*/ 	.word	0x0500000f


	//   ....[77]....
        /*0178*/ 	.word	0x0500000f


	//   ....[78]....
        /*017c*/ 	.word	0x0500000f


	//   ....[79]....
        /*0180*/ 	.word	0x0500000f


	//   ....[80]....
        /*0184*/ 	.word	0x0500000f


	//   ....[81]....
        /*0188*/ 	.word	0x0500000f


	//   ....[82]....
        /*018c*/ 	.word	0x0500000f


	//   ....[83]....
        /*0190*/ 	.word	0x0500000f


	//   ....[84]....
        /*0194*/ 	.word	0x0500000f


	//   ....[85]....
        /*0198*/ 	.word	0x0500000f


	//   ....[86]....
        /*019c*/ 	.word	0x0500000f


	//   ....[87]....
        /*01a0*/ 	.word	0x0500000f


	//   ....[88]....
        /*01a4*/ 	.word	0x0500000f


	//   ....[89]....
        /*01a8*/ 	.word	0x0500000f


	//   ....[90]....
        /*01ac*/ 	.word	0x0500000f


	//   ....[91]....
        /*01b0*/ 	.word	0x0500000f


	//   ....[92]....
        /*01b4*/ 	.word	0x0500000f


	//   ....[93]....
        /*01b8*/ 	.word	0x0500000f


	//   ....[94]....
        /*01bc*/ 	.word	0x0500000f


	//   ....[95]....
        /*01c0*/ 	.word	0x0500000f


	//   ....[96]....
        /*01c4*/ 	.word	0x0500000f


	//   ....[97]....
        /*01c8*/ 	.word	0x0500000f


	//   ....[98]....
        /*01cc*/ 	.word	0x0500000f


	//   ....[99]....
        /*01d0*/ 	.word	0x0500000f


	//   ....[100]....
        /*01d4*/ 	.word	0x0500000f


	//   ....[101]....
        /*01d8*/ 	.word	0x0500000f


	//   ....[102]....
        /*01dc*/ 	.word	0x0500000f


	//   ....[103]....
        /*01e0*/ 	.word	0x0500000f


	//   ....[104]....
        /*01e4*/ 	.word	0x0500000f


	//   ....[105]....
        /*01e8*/ 	.word	0x0500000f


	//   ....[106]....
        /*01ec*/ 	.word	0x0500000f


	//   ....[107]....
        /*01f0*/ 	.word	0x0500000f


	//   ....[108]....
        /*01f4*/ 	.word	0x0500000f


	//   ....[109]....
        /*01f8*/ 	.word	0x0500000f


	//   ....[110]....
        /*01fc*/ 	.word	0x0500000f


	//   ....[111]....
        /*0200*/ 	.word	0x0500000f


	//   ....[112]....
        /*0204*/ 	.word	0x0500000f


	//   ....[113]....
        /*0208*/ 	.word	0x0500000f


	//   ....[114]....
        /*020c*/ 	.word	0x0500000f


	//----- nvinfo : EIATTR_COOP_GROUP_INSTR_OFFSETS
	.align		4
.L_588:
        /*0210*/ 	.byte	0x04, 0x28
        /*0212*/ 	.short	(.L_590 - .L_589)


	//   ....[0]....
.L_589:
        /*0214*/ 	.word	0x00000060


	//   ....[1]....
        /*0218*/ 	.word	0x000000a0


	//   ....[2]....
        /*021c*/ 	.word	0x00000280


	//   ....[3]....
        /*0220*/ 	.word	0x000003e0


	//   ....[4]....
        /*0224*/ 	.word	0x00000500


	//   ....[5]....
        /*0228*/ 	.word	0x00000660


	//   ....[6]....
        /*022c*/ 	.word	0x000011c0


	//   ....[7]....
        /*0230*/ 	.word	0x000031d0


	//   ....[8]....
        /*0234*/ 	.word	0x00004020


	//   ....[9]....
        /*0238*/ 	.word	0x000040b0


	//   ....[10]....
        /*023c*/ 	.word	0x000042f0


	//   ....[11]....
        /*0240*/ 	.word	0x00004370


	//   ....[12]....
        /*0244*/ 	.word	0x00004e10


	//   ....[13]....
        /*0248*/ 	.word	0x000055f0


	//   ....[14]....
        /*024c*/ 	.word	0x00005670


	//   ....[15]....
        /*0250*/ 	.word	0x00005950


	//   ....[16]....
        /*0254*/ 	.word	0x00005b10


	//   ....[17]....
        /*0258*/ 	.word	0x00006ad0


	//   ....[18]....
        /*025c*/ 	.word	0x00006bb0


	//   ....[19]....
        /*0260*/ 	.word	0x00006c10


	//   ....[20]....
        /*0264*/ 	.word	0x00006c40


	//   ....[21]....
        /*0268*/ 	.word	0x00006c60


	//   ....[22]....
        /*026c*/ 	.word	0x00007730


	//   ....[23]....
        /*0270*/ 	.word	0x00007be0


	//   ....[24]....
        /*0274*/ 	.word	0x00007c10


	//   ....[25]....
        /*0278*/ 	.word	0x00007c40


	//   ....[26]....
        /*027c*/ 	.word	0x00007c50


	//   ....[27]....
        /*0280*/ 	.word	0x000080f0


	//   ....[28]....
        /*0284*/ 	.word	0x00008120


	//   ....[29]....
        /*0288*/ 	.word	0x00008d70


	//   ....[30]....
        /*028c*/ 	.word	0x00008d90


	//   ....[31]....
        /*0290*/ 	.word	0x00009de0


	//   ....[32]....
        /*0294*/ 	.word	0x0000aff0


	//   ....[33]....
        /*0298*/ 	.word	0x0000b010


	//   ....[34]....
        /*029c*/ 	.word	0x0000b020


	//   ....[35]....
        /*02a0*/ 	.word	0x0000b060


	//   ....[36]....
        /*02a4*/ 	.word	0x0000b0b0


	//   ....[37]....
        /*02a8*/ 	.word	0x0000b0d0


	//   ....[38]....
        /*02ac*/ 	.word	0x0000b120


	//   ....[39]....
        /*02b0*/ 	.word	0x0000b140


	//   ....[40]....
        /*02b4*/ 	.word	0x0000b6a0


	//   ....[41]....
        /*02b8*/ 	.word	0x0000b6d0


	//   ....[42]....
        /*02bc*/ 	.word	0x0000b700


	//   ....[43]....
        /*02c0*/ 	.word	0x0000b760


	//   ....[44]....
        /*02c4*/ 	.word	0x0000b7c0


	//   ....[45]....
        /*02c8*/ 	.word	0x0000b7e0


	//   ....[46]....
        /*02cc*/ 	.word	0x0000b830


	//   ....[47]....
        /*02d0*/ 	.word	0x0000b850


	//   ....[48]....
        /*02d4*/ 	.word	0x0000bb40


	//   ....[49]....
        /*02d8*/ 	.word	0x0000bb70


	//   ....[50]....
        /*02dc*/ 	.word	0x0000bba0


	//   ....[51]....
        /*02e0*/ 	.word	0x0000bbd0


	//   ....[52]....
        /*02e4*/ 	.word	0x0000bc00


	//   ....[53]....
        /*02e8*/ 	.word	0x0000bc50


	//   ....[54]....
        /*02ec*/ 	.word	0x0000bdd0


	//   ....[55]....
        /*02f0*/ 	.word	0x0000be00


	//   ....[56]....
        /*02f4*/ 	.word	0x0000c780


	//   ....[57]....
        /*02f8*/ 	.word	0x0000c7a0


	//   ....[58]....
        /*02fc*/ 	.word	0x0000c7b0


	//   ....[59]....
        /*0300*/ 	.word	0x0000c7d0


	//   ....[60]....
        /*0304*/ 	.word	0x0000c7f0


	//   ....[61]....
        /*0308*/ 	.word	0x0000c820


	//   ....[62]....
        /*030c*/ 	.word	0x0000c840


	//   ....[63]....
        /*0310*/ 	.word	0x0000c870


	//   ....[64]....
        /*0314*/ 	.word	0x0000cbd0


	//   ....[65]....
        /*0318*/ 	.word	0x0000cc00


	//   ....[66]....
        /*031c*/ 	.word	0x0000cc30


	//   ....[67]....
        /*0320*/ 	.word	0x0000cc50


	//   ....[68]....
        /*0324*/ 	.word	0x0000cc60


	//   ....[69]....
        /*0328*/ 	.word	0x0000cc80


	//   ....[70]....
        /*032c*/ 	.word	0x0000cd20


	//   ....[71]....
        /*0330*/ 	.word	0x0000cd60


	//   ....[72]....
        /*0334*/ 	.word	0x0000d260


	//   ....[73]....
        /*0338*/ 	.word	0x0000d7c0


	//   ....[74]....
        /*033c*/ 	.word	0x0000d8b0


	//   ....[75]....
        /*0340*/ 	.word	0x0000d950


	//   ....[76]....
        /*0344*/ 	.word	0x0000d9d0


	//   ....[77]....
        /*0348*/ 	.word	0x0000da80


	//   ....[78]....
        /*034c*/ 	.word	0x0000dae0


	//   ....[79]....
        /*0350*/ 	.word	0x0000dba0


	//   ....[80]....
        /*0354*/ 	.word	0x0000dc00


	//   ....[81]....
        /*0358*/ 	.word	0x0000dca0


	//   ....[82]....
        /*035c*/ 	.word	0x0000dd30


	//   ....[83]....
        /*0360*/ 	.word	0x0000dd90


	//   ....[84]....
        /*0364*/ 	.word	0x0000de50


	//   ....[85]....
        /*0368*/ 	.word	0x0000df10


	//   ....[86]....
        /*036c*/ 	.word	0x0000df70


	//   ....[87]....
        /*0370*/ 	.word	0x0000e030


	//   ....[88]....
        /*0374*/ 	.word	0x0000e090


	//   ....[89]....
        /*0378*/ 	.word	0x0000e130


	//   ....[90]....
        /*037c*/ 	.word	0x0000e280


	//   ....[91]....
        /*0380*/ 	.word	0x0000e340


	//   ....[92]....
        /*0384*/ 	.word	0x0000e5c0


	//   ....[93]....
        /*0388*/ 	.word	0x0000e610


	//   ....[94]....
        /*038c*/ 	.word	0x0000e7d0


	//   ....[95]....
        /*0390*/ 	.word	0x0000e820


	//   ....[96]....
        /*0394*/ 	.word	0x0000e9e0


	//   ....[97]....
        /*0398*/ 	.word	0x0000ea30


	//   ....[98]....
        /*039c*/ 	.word	0x0000eb10


	//   ....[99]....
        /*03a0*/ 	.word	0x0000ebb0


	//   ....[100]....
        /*03a4*/ 	.word	0x0000ec10


	//   ....[101]....
        /*03a8*/ 	.word	0x0000ecb0


	//   ....[102]....
        /*03ac*/ 	.word	0x0000ed10


	//   ....[103]....
        /*03b0*/ 	.word	0x0000edb0


	//   ....[104]....
        /*03b4*/ 	.word	0x0000ee10


	//   ....[105]....
        /*03b8*/ 	.word	0x0000eeb0


	//   ....[106]....
        /*03bc*/ 	.word	0x0000ef90


	//   ....[107]....
        /*03c0*/ 	.word	0x0000f040


	//   ....[108]....
        /*03c4*/ 	.word	0x0000f130


	//   ....[109]....
        /*03c8*/ 	.word	0x0000f230


	//   ....[110]....
        /*03cc*/ 	.word	0x0000f350


	//   ....[111]....
        /*03d0*/ 	.word	0x0000f430


	//   ....[112]....
        /*03d4*/ 	.word	0x0000f540


	//   ....[113]....
        /*03d8*/ 	.word	0x0000f610


	//   ....[114]....
        /*03dc*/ 	.word	0x0000f720


	//----- nvinfo : EIATTR_REG_RECONFIG
	.align		4
.L_590:
        /*03e0*/ 	.byte	0x01, 0x54
	.zero		2


	//----- nvinfo : EIATTR_SYSCALL_OFFSETS
	.align		4
        /*03e4*/ 	.byte	0x04, 0x46
        /*03e6*/ 	.short	(.L_592 - .L_591)


	//   ....[0]....
.L_591:
        /*03e8*/ 	.word	0x00003390


	//   ....[1]....
        /*03ec*/ 	.word	0x0000a500


	//   ....[2]....
        /*03f0*/ 	.word	0x0000a640


	//   ....[3]....
        /*03f4*/ 	.word	0x0000a730


	//   ....[4]....
        /*03f8*/ 	.word	0x0000b3b0


	//----- nvinfo : EIATTR_MBARRIER_INSTR_OFFSETS
	.align		4
.L_592:
        /*03fc*/ 	.byte	0x04, 0x39
        /*03fe*/ 	.short	(.L_594 - .L_593)


	//   ....[0]....
.L_593:
        /*0400*/ 	.word	0x00000170
        /*0404*/ 	.word	0x000000ff
        /*0408*/ 	.word	0x00028c00
        /*040c*/ 	.short	0x0100
        /*040e*/ 	.byte	0x08
	.zero		1


	//   ....[1]....
        /*0410*/ 	.word	0x00000180
        /*0414*/ 	.word	0x000000ff
        /*0418*/ 	.word	0x00028c20
        /*041c*/ 	.short	0x0100
        /*041e*/ 	.byte	0x08
	.zero		1


	//   ....[2]....
        /*0420*/ 	.word	0x00000230
        /*0424*/ 	.word	0x000000ff
        /*0428*/ 	.word	0x00028c30
        /*042c*/ 	.short	0x0100
        /*042e*/ 	.byte	0x06
	.zero		1


	//   ....[3]....
        /*0430*/ 	.word	0x00000240
        /*0434*/ 	.word	0x000000ff
        /*0438*/ 	.word	0x00028c40
        /*043c*/ 	.short	0x0100
        /*043e*/ 	.byte	0x06
	.zero		1


	//   ....[4]....
        /*0440*/ 	.word	0x00000250
        /*0444*/ 	.word	0x000000ff
        /*0448*/ 	.word	0x00028c38
        /*044c*/ 	.short	0x0100
        /*044e*/ 	.byte	0x06
	.zero		1


	//   ....[5]....
        /*0450*/ 	.word	0x00000260
        /*0454*/ 	.word	0x000000ff
        /*0458*/ 	.word	0x00028c48
        /*045c*/ 	.short	0x0100
        /*045e*/ 	.byte	0x06
	.zero		1


	//   ....[6]....
        /*0460*/ 	.word	0x00000390
        /*0464*/ 	.word	0x000000ff
        /*0468*/ 	.word	0x00028c50
        /*046c*/ 	.short	0x0100
        /*046e*/ 	.byte	0x08
	.zero		1


	//   ....[7]....
        /*0470*/ 	.word	0x000003a0
        /*0474*/ 	.word	0x000000ff
        /*0478*/ 	.word	0x00028c60
        /*047c*/ 	.short	0x0100
        /*047e*/ 	.byte	0x08
	.zero		1


	//   ....[8]....
        /*0480*/ 	.word	0x000003b0
        /*0484*/ 	.word	0x000000ff
        /*0488*/ 	.word	0x00028c58
        /*048c*/ 	.short	0x0100
        /*048e*/ 	.byte	0x08
	.zero		1


	//   ....[9]....
        /*0490*/ 	.word	0x000003c0
        /*0494*/ 	.word	0x000000ff
        /*0498*/ 	.word	0x00028c68
        /*049c*/ 	.short	0x0100
        /*049e*/ 	.byte	0x08
	.zero		1


	//   ....[10]....
        /*04a0*/ 	.word	0x000004b0
        /*04a4*/ 	.word	0x000000ff
        /*04a8*/ 	.word	0x00028c70
        /*04ac*/ 	.short	0x0100
        /*04ae*/ 	.byte	0x06
	.zero		1


	//   ....[11]....
        /*04b0*/ 	.word	0x000004c0
        /*04b4*/ 	.word	0x000000ff
        /*04b8*/ 	.word	0x00028c80
        /*04bc*/ 	.short	0x0100
        /*04be*/ 	.byte	0x06
	.zero		1


	//   ....[12]....
        /*04c0*/ 	.word	0x000004d0
        /*04c4*/ 	.word	0x000000ff
        /*04c8*/ 	.word	0x00028c78
        /*04cc*/ 	.short	0x0100
        /*04ce*/ 	.byte	0x06
	.zero		1


	//   ....[13]....
        /*04d0*/ 	.word	0x000004e0
        /*04d4*/ 	.word	0x000000ff
        /*04d8*/ 	.word	0x00028c88
        /*04dc*/ 	.short	0x0100
        /*04de*/ 	.byte	0x06
	.zero		1


	//   ....[14]....
        /*04e0*/ 	.word	0x00000610
        /*04e4*/ 	.word	0x000000ff
        /*04e8*/ 	.word	0x00028c90
        /*04ec*/ 	.short	0x0100
        /*04ee*/ 	.byte	0x08
	.zero		1


	//   ....[15]....
        /*04f0*/ 	.word	0x00000620
        /*04f4*/ 	.word	0x000000ff
        /*04f8*/ 	.word	0x00028ca0
        /*04fc*/ 	.short	0x0100
        /*04fe*/ 	.byte	0x08
	.zero		1


	//   ....[16]....
        /*0500*/ 	.word	0x00000630
        /*0504*/ 	.word	0x000000ff
        /*0508*/ 	.word	0x00028c98
        /*050c*/ 	.short	0x0100
        /*050e*/ 	.byte	0x08
	.zero		1


	//   ....[17]....
        /*0510*/ 	.word	0x00000640
        /*0514*/ 	.word	0x000000ff
        /*0518*/ 	.word	0x00028ca8
        /*051c*/ 	.short	0x0100
        /*051e*/ 	.byte	0x08
	.zero		1


	//   ....[18]....
        /*0520*/ 	.word	0x00000780
        /*0524*/ 	.word	0x000000ff
        /*0528*/ 	.word	0x00028cb0
        /*052c*/ 	.short	0x0100
        /*052e*/ 	.byte	0x08
	.zero		1


	//   ....[19]....
        /*0530*/ 	.word	0x00000790
        /*0534*/ 	.word	0x000000ff
        /*0538*/ 	.word	0x00028cc0
        /*053c*/ 	.short	0x0100
        /*053e*/ 	.byte	0x08
	.zero		1


	//   ....[20]....
        /*0540*/ 	.word	0x000007a0
        /*0544*/ 	.word	0x000000ff
        /*0548*/ 	.word	0x00028cb8
        /*054c*/ 	.short	0x0100
        /*054e*/ 	.byte	0x08
	.zero		1


	//   ....[21]....
        /*0550*/ 	.word	0x000007b0
        /*0554*/ 	.word	0x000000ff
        /*0558*/ 	.word	0x00028cc8
        /*055c*/ 	.short	0x0100
        /*055e*/ 	.byte	0x08
	.zero		1


	//   ....[22]....
        /*0560*/ 	.word	0x00001380
        /*0564*/ 	.word	0x000000ff
        /*0568*/ 	.word	0x00028c50
        /*056c*/ 	.short	0x010a
        /*056e*/ 	.byte	0x05
	.zero		1


	//   ....[23]....
        /*0570*/ 	.word	0x00001650
        /*0574*/ 	.word	0x000000ff
        /*0578*/ 	.word	0x00000000
        /*057c*/ 	.short	0x0101
        /*057e*/ 	.byte	0x04
	.zero		1


	//   ....[24]....
        /*0580*/ 	.word	0x00001fb0
        /*0584*/ 	.word	0x000000ff
        /*0588*/ 	.word	0x00028c50
        /*058c*/ 	.short	0x010a
        /*058e*/ 	.byte	0x07
	.zero		1


	//   ....[25]....
        /*0590*/ 	.word	0x00001ff0
        /*0594*/ 	.word	0x000000ff
        /*0598*/ 	.word	0x00028c50
        /*059c*/ 	.short	0x010a
        /*059e*/ 	.byte	0x07
	.zero		1


	//   ....[26]....
        /*05a0*/ 	.word	0x000021d0
        /*05a4*/ 	.word	0x000000ff
        /*05a8*/ 	.word	0x00000000
        /*05ac*/ 	.short	0x0101
        /*05ae*/ 	.byte	0x07
	.zero		1


	//   ....[27]....
        /*05b0*/ 	.word	0x000033c0
        /*05b4*/ 	.word	0x000000ff
        /*05b8*/ 	.word	0x00028c00
        /*05bc*/ 	.short	0x010a
        /*05be*/ 	.byte	0x29
	.zero		1


	//   ....[28]....
        /*05c0*/ 	.word	0x00003550
        /*05c4*/ 	.word	0x000000ff
        /*05c8*/ 	.word	0x00028c30
        /*05cc*/ 	.short	0x010a
        /*05ce*/ 	.byte	0x29
	.zero		1


	//   ....[29]....
        /*05d0*/ 	.word	0x00003590
        /*05d4*/ 	.word	0x000000ff
        /*05d8*/ 	.word	0x00028c30
        /*05dc*/ 	.short	0x010a
        /*05de*/ 	.byte	0x29
	.zero		1


	//   ....[30]....
        /*05e0*/ 	.word	0x00003c30
        /*05e4*/ 	.word	0x000000ff
        /*05e8*/ 	.word	0x00000000
        /*05ec*/ 	.short	0x0101
        /*05ee*/ 	.byte	0x04
	.zero		1


	//   ....[31]....
        /*05f0*/ 	.word	0x00004b90
        /*05f4*/ 	.word	0x000000ff
        /*05f8*/ 	.word	0x00028c50
        /*05fc*/ 	.short	0x010a
        /*05fe*/ 	.byte	0x29
	.zero		1


	//   ....[32]....
        /*0600*/ 	.word	0x00004be0
        /*0604*/ 	.word	0x000000ff
        /*0608*/ 	.word	0x00028c50
        /*060c*/ 	.short	0x010a
        /*060e*/ 	.byte	0x29
	.zero		1


	//   ....[33]....
        /*0610*/ 	.word	0x00004ea0
        /*0614*/ 	.word	0x000000ff
        /*0618*/ 	.word	0x00000000
        /*061c*/ 	.short	0x0101
        /*061e*/ 	.byte	0x05
	.zero		1


	//   ....[34]....
        /*0620*/ 	.word	0x00004fd0
        /*0624*/ 	.word	0x000000ff
        /*0628*/ 	.word	0x00028c30
        /*062c*/ 	.short	0x010a
        /*062e*/ 	.byte	0x1a
	.zero		1


	//   ....[35]....
        /*0630*/ 	.word	0x00005010
        /*0634*/ 	.word	0x000000ff
        /*0638*/ 	.word	0x00028c30
        /*063c*/ 	.short	0x010a
        /*063e*/ 	.byte	0x1a
	.zero		1


	//   ....[36]....
        /*0640*/ 	.word	0x00005390
        /*0644*/ 	.word	0x000000ff
        /*0648*/ 	.word	0x00000000
        /*064c*/ 	.short	0x0101
        /*064e*/ 	.byte	0x0a
	.zero		1


	//   ....[37]....
        /*0650*/ 	.word	0x000068a0
        /*0654*/ 	.word	0x000000ff
        /*0658*/ 	.word	0x00028c50
        /*065c*/ 	.short	0x010a
        /*065e*/ 	.byte	0x1a
	.zero		1


	//   ....[38]....
        /*0660*/ 	.word	0x000068e0
        /*0664*/ 	.word	0x000000ff
        /*0668*/ 	.word	0x00028c50
        /*066c*/ 	.short	0x010a
        /*066e*/ 	.byte	0x1a
	.zero		1


	//   ....[39]....
        /*0670*/ 	.word	0x00006b50
        /*0674*/ 	.word	0x000000ff
        /*0678*/ 	.word	0x00000000
        /*067c*/ 	.short	0x0101
        /*067e*/ 	.byte	0x05
	.zero		1


	//   ....[40]....
        /*0680*/ 	.word	0x000076f0
        /*0684*/ 	.word	0x000000ff
        /*0688*/ 	.word	0x00000000
        /*068c*/ 	.short	0x0101
        /*068e*/ 	.byte	0x04
	.zero		1


	//   ....[41]....
        /*0690*/ 	.word	0x0000adb0
        /*0694*/ 	.word	0x000000ff
        /*0698*/ 	.word	0x00028c40
        /*069c*/ 	.short	0x010a
        /*069e*/ 	.byte	0x2b
	.zero		1


	//   ....[42]....
        /*06a0*/ 	.word	0x0000b1e0
        /*06a4*/ 	.word	0x000000ff
        /*06a8*/ 	.word	0x00028c30
        /*06ac*/ 	.short	0x0107
        /*06ae*/ 	.byte	0x2b
	.zero		1


	//   ....[43]....
        /*06b0*/ 	.word	0x0000b250
        /*06b4*/ 	.word	0x000000ff
        /*06b8*/ 	.word	0x00028c30
        /*06bc*/ 	.short	0x0101
        /*06be*/ 	.byte	0x2b
	.zero		1


	//   ....[44]....
        /*06c0*/ 	.word	0x0000b920
        /*06c4*/ 	.word	0x000000ff
        /*06c8*/ 	.word	0x00028c00
        /*06cc*/ 	.short	0x0107
        /*06ce*/ 	.byte	0x2b
	.zero		1


	//   ....[45]....
        /*06d0*/ 	.word	0x0000b960
        /*06d4*/ 	.word	0x000000ff
        /*06d8*/ 	.word	0x00028c00
        /*06dc*/ 	.short	0x0101
        /*06de*/ 	.byte	0x2b
	.zero		1


	//   ....[46]....
        /*06e0*/ 	.word	0x0000b970
        /*06e4*/ 	.word	0x000000ff
        /*06e8*/ 	.word	0x00028c20
        /*06ec*/ 	.short	0x010a
        /*06ee*/ 	.byte	0x2b
	.zero		1


	//   ....[47]....
        /*06f0*/ 	.word	0x0000b9c0
        /*06f4*/ 	.word	0x000000ff
        /*06f8*/ 	.word	0x00028c60
        /*06fc*/ 	.short	0x010a
        /*06fe*/ 	.byte	0x2b
	.zero		1


	//   ....[48]....
        /*0700*/ 	.word	0x0000c1e0
        /*0704*/ 	.word	0x000000ff
        /*0708*/ 	.word	0x00028c50
        /*070c*/ 	.short	0x0107
        /*070e*/ 	.byte	0x2b
	.zero		1


	//   ....[49]....
        /*0710*/ 	.word	0x0000c260
        /*0714*/ 	.word	0x000000ff
        /*0718*/ 	.word	0x00028c50
        /*071c*/ 	.short	0x0101
        /*071e*/ 	.byte	0x2b
	.zero		1


	//   ....[50]....
        /*0720*/ 	.word	0x0000c580
        /*0724*/ 	.word	0x0000000a
        /*0728*/ 	.word	0x00028c40
        /*072c*/ 	.short	0x010a
        /*072e*/ 	.byte	0x3f
	.zero		1


	//   ....[51]....
        /*0730*/ 	.word	0x0000c910
        /*0734*/ 	.word	0x0000000a
        /*0738*/ 	.word	0x00028c30
        /*073c*/ 	.short	0x0107
        /*073e*/ 	.byte	0x3f
	.zero		1


	//   ....[52]....
        /*0740*/ 	.word	0x0000c9c0
        /*0744*/ 	.word	0x0000000a
        /*0748*/ 	.word	0x00028c30
        /*074c*/ 	.short	0x0101
        /*074e*/ 	.byte	0x3f
	.zero		1


	//   ....[53]....
        /*0750*/ 	.word	0x0000c9f0
        /*0754*/ 	.word	0x0000000a
        /*0758*/ 	.word	0x00028c60
        /*075c*/ 	.short	0x010a
        /*075e*/ 	.byte	0x3f
	.zero		1


	//   ....[54]....
        /*0760*/ 	.word	0x0000d030
        /*0764*/ 	.word	0x0000000a
        /*0768*/ 	.word	0x00028c50
        /*076c*/ 	.short	0x0107
        /*076e*/ 	.byte	0x3f
	.zero		1


	//   ....[55]....
        /*0770*/ 	.word	0x0000d100
        /*0774*/ 	.word	0x0000000a
        /*0778*/ 	.word	0x00028c50
        /*077c*/ 	.short	0x0101
        /*077e*/ 	.byte	0x3f
	.zero		1


	//   ....[56]....
        /*0780*/ 	.word	0x0000d1e0
        /*0784*/ 	.word	0x00000005
        /*0788*/ 	.word	0x00028c20
        /*078c*/ 	.short	0x010a
        /*078e*/ 	.byte	0x3f
	.zero		1


	//   ....[57]....
        /*0790*/ 	.word	0x0000d350
        /*0794*/ 	.word	0x00000004
        /*0798*/ 	.word	0x00028c40
        /*079c*/ 	.short	0x010a
        /*079e*/ 	.byte	0x3f
	.zero		1


	//   ....[58]....
        /*07a0*/ 	.word	0x0000d3f0
        /*07a4*/ 	.word	0x00000005
        /*07a8*/ 	.word	0x00028c40
        /*07ac*/ 	.short	0x010a
        /*07ae*/ 	.byte	0x3f
	.zero		1


	//   ....[59]....
        /*07b0*/ 	.word	0x0000d430
        /*07b4*/ 	.word	0x00000004
        /*07b8*/ 	.word	0x00028c60
        /*07bc*/ 	.short	0x010a
        /*07be*/ 	.byte	0x3f
	.zero		1


	//   ....[60]....
        /*07c0*/ 	.word	0x0000d470
        /*07c4*/ 	.word	0x00000005
        /*07c8*/ 	.word	0x00028c60
        /*07cc*/ 	.short	0x010a
        /*07ce*/ 	.byte	0x3f
	.zero		1


	//   ....[61]....
        /*07d0*/ 	.word	0x0000d4e0
        /*07d4*/ 	.word	0x00000005
        /*07d8*/ 	.word	0x00028c50
        /*07dc*/ 	.short	0x010a
        /*07de*/ 	.byte	0x3f
	.zero		1


	//   ....[62]....
        /*07e0*/ 	.word	0x0000d540
        /*07e4*/ 	.word	0x00000005
        /*07e8*/ 	.word	0x00028c50
        /*07ec*/ 	.short	0x010a
        /*07ee*/ 	.byte	0x3f
	.zero		1


	//   ....[63]....
        /*07f0*/ 	.word	0x0000d5a0
        /*07f4*/ 	.word	0x00000000
        /*07f8*/ 	.word	0x00028c00
        /*07fc*/ 	.short	0x010a
        /*07fe*/ 	.byte	0x3f
	.zero		1


	//   ....[64]....
        /*0800*/ 	.word	0x0000d600
        /*0804*/ 	.word	0x00000002
        /*0808*/ 	.word	0x00028c30
        /*080c*/ 	.short	0x010a
        /*080e*/ 	.byte	0x3f
	.zero		1


	//   ....[65]....
        /*0810*/ 	.word	0x0000d660
        /*0814*/ 	.word	0x0000000c
        /*0818*/ 	.word	0x00028c50
        /*081c*/ 	.short	0x010a
        /*081e*/ 	.byte	0x3f
	.zero		1


	//   ....[66]....
        /*0820*/ 	.word	0x0000d6c0
        /*0824*/ 	.word	0x0000000c
        /*0828*/ 	.word	0x00028c30
        /*082c*/ 	.short	0x010a
        /*082e*/ 	.byte	0x3f
	.zero		1


	//   ....[67]....
        /*0830*/ 	.word	0x0000d720
        /*0834*/ 	.word	0x00000000
        /*0838*/ 	.word	0x00028c50
        /*083c*/ 	.short	0x010a
        /*083e*/ 	.byte	0x3f
	.zero		1


	//   ....[68]....
        /*0840*/ 	.word	0x0000d800
        /*0844*/ 	.word	0x00000003
        /*0848*/ 	.word	0x00028c40
        /*084c*/ 	.short	0x010a
        /*084e*/ 	.byte	0x3f
	.zero		1


	//   ....[69]....
        /*0850*/ 	.word	0x0000e170
        /*0854*/ 	.word	0x00000003
        /*0858*/ 	.word	0x00028c20
        /*085c*/ 	.short	0x010a
        /*085e*/ 	.byte	0x3f
	.zero		1


	//   ....[70]....
        /*0860*/ 	.word	0x0000e1d0
        /*0864*/ 	.word	0x00000003
        /*0868*/ 	.word	0x00028c60
        /*086c*/ 	.short	0x010a
        /*086e*/ 	.byte	0x3f
	.zero		1


	//   ....[71]....
        /*0870*/ 	.word	0x0000ea60
        /*0874*/ 	.word	0x0000000a
        /*0878*/ 	.word	0x00028c40
        /*087c*/ 	.short	0x010a
        /*087e*/ 	.byte	0x3f
	.zero		1


	//   ....[72]....
        /*0880*/ 	.word	0x0000eee0
        /*0884*/ 	.word	0x0000000a
        /*0888*/ 	.word	0x00028c60
        /*088c*/ 	.short	0x010a
        /*088e*/ 	.byte	0x3f
	.zero		1


	//   ....[73]....
        /*0890*/ 	.word	0x0000f640
        /*0894*/ 	.word	0x00000005
        /*0898*/ 	.word	0x00028c20
        /*089c*/ 	.short	0x010a
        /*089e*/ 	.byte	0x3f
	.zero		1


	//   ....[74]....
        /*08a0*/ 	.word	0x0000f7e0
        /*08a4*/ 	.word	0x00000004
        /*08a8*/ 	.word	0x00028c40
        /*08ac*/ 	.short	0x010a
        /*08ae*/ 	.byte	0x3f
	.zero		1


	//   ....[75]....
        /*08b0*/ 	.word	0x0000f830
        /*08b4*/ 	.word	0x00000005
        /*08b8*/ 	.word	0x00028c40
        /*08bc*/ 	.short	0x010a
        /*08be*/ 	.byte	0x3f
	.zero		1


	//   ....[76]....
        /*08c0*/ 	.word	0x0000f880
        /*08c4*/ 	.word	0x00000004
        /*08c8*/ 	.word	0x00028c60
        /*08cc*/ 	.short	0x010a
        /*08ce*/ 	.byte	0x3f
	.zero		1


	//----- nvinfo : EIATTR_NUM_MBARRIERS
	.align		4
.L_594:
        /*08d0*/ 	.byte	0x03, 0x38
        /*08d2*/ 	.short	0x0016


	//----- nvinfo : EIATTR_EXIT_INSTR_OFFSETS
	.align		4
        /*08d4*/ 	.byte	0x04, 0x1c
        /*08d6*/ 	.short	(.L_596 - .L_595)


	//   ....[0]....
.L_595:
        /*08d8*/ 	.word	0x0000d4c0


	//----- nvinfo : EIATTR_MAX_THREADS
	.align		4
.L_596:
        /*08dc*/ 	.byte	0x04, 0x05
        /*08de*/ 	.short	(.L_598 - .L_597)
.L_597:
        /*08e0*/ 	.word	0x00000180
        /*08e4*/ 	.word	0x00000001
        /*08e8*/ 	.word	0x00000001


	//----- nvinfo : EIATTR_CRS_STACK_SIZE
	.align		4
.L_598:
        /*08ec*/ 	.byte	0x04, 0x1e
        /*08ee*/ 	.short	(.L_600 - .L_599)
.L_599:
        /*08f0*/ 	.word	0x00000000


	//----- nvinfo : EIATTR_CBANK_PARAM_SIZE
	.align		4
.L_600:
        /*08f4*/ 	.byte	0x03, 0x19
        /*08f6*/ 	.short	0x0a70


	//----- nvinfo : EIATTR_PARAM_CBANK
	.align		4
        /*08f8*/ 	.byte	0x04, 0x0a
        /*08fa*/ 	.short	(.L_602 - .L_601)
	.align		4
.L_601:
        /*08fc*/ 	.word	index@(.nv.constant0._ZN7cutlass13device_kernelIN5flash11enable_sm90INS1_16FlashAttnFwdSm90INS1_25CollectiveMainloopFwdSm90ILi2EN4cute5tupleIJNS5_1CILi1EEES8_S8_EEENS6_IJNS7_ILi64EEESA_SA_EEELi512ENS_10bfloat16_tEfNS_4arch4Sm90ELb0ELb0ELb1ELb0ELb1ELb0ELb0ELb0ELb0ELb1ELb1ELb0EEENS1_21CollectiveEpilogueFwdINS6_IJSA_NS7_ILi512EEESA_EEES9_SC_SE_Li256ELb0ELb1ELb1ELb0EEENS1_19SingleTileSchedulerILb0ELb1ELb1ELi64EEEEEEEEEvNT_6ParamsE)
        /*0900*/ 	.short	0x0210
        /*0902*/ 	.short	0x0a70


	//----- nvinfo : EIATTR_SW_WAR
	.align		4
.L_602:
        /*0904*/ 	.byte	0x04, 0x36
        /*0906*/ 	.short	(.L_604 - .L_603)
.L_603:
        /*0908*/ 	.word	0x00000008
.L_604:


//--------------------- .nv.info._ZN7cutlass13device_kernelIN5flash11enable_sm90INS1_16FlashAttnFwdSm90INS1_25CollectiveMainloopFwdSm90ILi2EN4cute5tupleIJNS5_1CILi1EEES8_S8_EEENS6_IJNS7_ILi64EEESA_SA_EEELi512ENS_10bfloat16_tEfNS_4arch4Sm90ELb0ELb0ELb1ELb0ELb1ELb0ELb1ELb0ELb0ELb1ELb1ELb0EEENS1_21CollectiveEpilogueFwdINS6_IJSA_NS7_ILi512EEESA_EEES9_SC_SE_Li256ELb0ELb1ELb1ELb0EEENS1_19SingleTileSchedulerILb0ELb1ELb1ELi64EEEEEEEEEvNT_6ParamsE --------------------------
	.section	.nv.info._ZN7cutlass13device_kernelIN5flash11enable_sm90INS1_16FlashAttnFwdSm90INS1_25CollectiveMainloopFwdSm90ILi2EN4cute5tupleIJNS5_1CILi1EEES8_S8_EEENS6_IJNS7_ILi64EEESA_SA_EEELi512ENS_10bfloat16_tEfNS_4arch4Sm90ELb0ELb0ELb1ELb0ELb1ELb0ELb1ELb0ELb0ELb1ELb1ELb0EEENS1_21CollectiveEpilogueFwdINS6_IJSA_NS7_ILi512EEESA_EEES9_SC_SE_Li256ELb0ELb1ELb1ELb0EEENS1_19SingleTileSchedulerILb0ELb1ELb1ELi64EEEEEEEEEvNT_6ParamsE,"",@"SHT_CUDA_INFO"
	.sectionflags	@""
	.align	4


	//----- nvinfo : EIATTR_CUDA_API_VERSION
	.align		4
        /*0000*/ 	.byte	0x04, 0x37
        /*0002*/ 	.short	(.L_606 - .L_605)
.L_605:
        /*0004*/ 	.word	0x00000082


	//----- nvinfo : EIATTR_KPARAM_INFO
	.align		4
.L_606:
        /*0008*/ 	.byte	0x04, 0x17
        /*000a*/ 	.short	(.L_608 - .L_607)
.L_607:
        /*000c*/ 	.word	0x00000000
        /*0010*/ 	.short	0x0000
        /*0012*/ 	.short	0x0070
        /*0014*/ 	.byte	0x00, 0xf0, 0x01, 0x2c


	//----- nvinfo : EIATTR_SPARSE_MMA_MASK
	.align		4
.L_608:
        /*0018*/ 	.byte	0x03, 0x50
        /*001a*/ 	.short	0x0000


	//----- nvinfo : EIATTR_MAXREG_COUNT
	.align		4
        /*001c*/ 	.byte	0x03, 0x1b
        /*001e*/ 	.short	0x00a8


	//----- nvinfo : EIATTR_NUM_BARRIERS
	.align		4
        /*0020*/ 	.byte	0x02, 0x4c
        /*0022*/ 	.byte	0x10
	.zero		1


	//----- nvinfo : EIATTR_EXTERNS
	.align		4
        /*0024*/ 	.byte	0x04, 0x0f
        /*0026*/ 	.short	(.L_610 - .L_609)


	//   ....[0]....
	.align		4
.L_609:
        /*0028*/ 	.word	index@(__assertfail)


	//----- nvinfo : EIATTR_ANNOTATIONS
	.align		4
.L_610:
        /*002c*/ 	.byte	0x04, 0x55
        /*002e*/ 	.short	(.L_612 - .L_611)


	//   ....[0]....
.L_611:
        /*0030*/ 	.word	0x00000001
        /*0034*/ 	.byte	0x90, 0x08, 0x00, 0x00, 0x01, 0x00, 0x00, 0x00, 0x10, 0x12, 0x00, 0x00, 0x01, 0x00, 0x00, 0x00
        /*0044*/ 	.byte	0xf0, 0x33, 0x00, 0x00, 0x01, 0x00, 0x00, 0x00, 0xc0, 0xd9, 0x00, 0x00, 0x01, 0x00, 0x00, 0x00
        /*0054*/ 	.byte	0x00, 0x0e, 0x01, 0x00


	//----- nvinfo : EIATTR_MERCURY_ISA_VERSION
	.align		4
.L_612:
        /*0058*/ 	.byte	0x03, 0x5f
        /*005a*/ 	.short	0x0101


	//----- nvinfo : EIATTR_INT_WARP_WIDE_INSTR_OFFSETS
	.align		4
        /*005c*/ 	.byte	0x04, 0x31
        /*005e*/ 	.short	(.L_614 - .L_613)


	//   ....[0]....
.L_613:
        /*0060*/ 	.word	0x000000c0


	//   ....[1]....
        /*0064*/ 	.word	0x000000d0


	//   ....[2]....
        /*0068*/ 	.word	0x000000e0


	//   ....[3]....
        /*006c*/ 	.word	0x00000180


	//----- nvinfo : EIATTR_COOP_GROUP_MASK_REGIDS
	.align		4
.L_614:
        /*0070*/ 	.byte	0x04, 0x29
        /*0072*/ 	.short	(.L_616 - .L_615)


	//   ....[0]....
.L_615:
        /*0074*/ 	.word	0xffffffff


	//   ....[1]....
        /*0078*/ 	.word	0xffffffff


	//   ....[2]....
        /*007c*/ 	.word	0xffffffff


	//   ....[3]....
        /*0080*/ 	.word	0xffffffff


	//   ....[4]....
        /*0084*/ 	.word	0xffffffff


	//   ....[5]....
        /*0088*/ 	.word	0xffffffff


	//   ....[6]....
        /*008c*/ 	.word	0xffffffff


	//   ....[7]....
        /*0090*/ 	.word	0xffffffff


	//   ....[8]....
        /*0094*/ 	.word	0xffffffff


	//   ....[9]....
        /*0098*/ 	.word	0xffffffff


	//   ....[10]....
        /*009c*/ 	.word	0xffffffff


	//   ....[11]....
        /*00a0*/ 	.word	0xffffffff


	//   ....[12]....
        /*00a4*/ 	.word	0xffffffff


	//   ....[13]....
        /*00a8*/ 	.word	0xffffffff


	//   ....[14]....
        /*00ac*/ 	.word	0xffffffff


	//   ....[15]....
        /*00b0*/ 	.word	0xffffffff


	//   ....[16]....
        /*00b4*/ 	.word	0xffffffff


	//   ....[17]....
        /*00b8*/ 	.word	0xffffffff


	//   ....[18]....
        /*00bc*/ 	.word	0xffffffff


	//   ....[19]....
        /*00c0*/ 	.word	0xffffffff


	//   ....[20]....
        /*00c4*/ 	.word	0xffffffff


	//   ....[21]....
        /*00c8*/ 	.word	0xffffffff


	//   ....[22]....
        /*00cc*/ 	.word	0xffffffff


	//   ....[23]....
        /*00d0*/ 	.word	0xffffffff


	//   ....[24]....
        /*00d4*/ 	.word	0xffffffff


	//   ....[25]....
        /*00d8*/ 	.word	0xffffffff


	//   ....[26]....
        /*00dc*/ 	.word	0xffffffff


	//   ....[27]....
        /*00e0*/ 	.word	0xffffffff


	//   ....[28]....
        /*00e4*/ 	.word	0xffffffff


	//   ....[29]....
        /*00e8*/ 	.word	0xffffffff


	//   ....[30]....
        /*00ec*/ 	.word	0xffffffff


	//   ....[31]....
        /*00f0*/ 	.word	0xffffffff


	//   ....[32]....
        /*00f4*/ 	.word	0xffffffff


	//   ....[33]....
        /*00f8*/ 	.word	0xffffffff


	//   ....[34]....
        /*00fc*/ 	.word	0xffffffff


	//   ....[35]....
        /*0100*/ 	.word	0xffffffff


	//   ....[36]....
        /*0104*/ 	.word	0xffffffff


	//   ....[37]....
        /*0108*/ 	.word	0xffffffff


	//   ....[38]....
        /*010c*/ 	.word	0xffffffff


	//   ....[39]....
        /*0110*/ 	.word	0xffffffff


	//   ....[40]....
        /*0114*/ 	.word	0xffffffff


	//   ....[41]....
        /*0118*/ 	.word	0xffffffff


	//   ....[42]....
        /*011c*/ 	.word	0xffffffff


	//   ....[43]....
        /*0120*/ 	.word	0xffffffff


	//   ....[44]....
        /*0124*/ 	.word	0xffffffff


	//   ....[45]....
        /*0128*/ 	.word	0xffffffff


	//   ....[46]....
        /*012c*/ 	.word	0xffffffff


	//   ....[47]....
        /*0130*/ 	.word	0xffffffff


	//   ....[48]....
        /*0134*/ 	.word	0xffffffff


	//   ....[49]....
        /*0138*/ 	.word	0xffffffff


	//   ....[50]....
        /*013c*/ 	.word	0xffffffff


	//   ....[51]....
        /*0140*/ 	.word	0xffffffff


	//   ....[52]....
        /*0144*/ 	.word	0xffffffff


	//   ....[53]....
        /*0148*/ 	.word	0xffffffff


	//   ....[54]....
        /*014c*/ 	.word	0xffffffff


	//   ....[55]....
        /*0150*/ 	.word	0xffffffff


	//   ....[56]....
        /*0154*/ 	.word	0xffffffff


	//   ....[57]....
        /*0158*/ 	.word	0xffffffff


	//   ....[58]....
        /*015c*/ 	.word	0xffffffff


	//   ....[59]....
        /*0160*/ 	.word	0xffffffff


	//   ....[60]....
        /*0164*/ 	.word	0xffffffff


	//   ....[61]....
        /*0168*/ 	.word	0xffffffff


	//   ....[62]....
        /*016c*/ 	.word	0xffffffff


	//   ....[63]....
        /*0170*/ 	.word	0xffffffff


	//   ....[64]....
        /*0174*/ 	.word	0xffffffff


	//   ....[65]....
        /*0178*/ 	.word	0xffffffff


	//   ....[66]....
        /*017c*/ 	.word	0xffffffff


	//   ....[67]....
        /*0180*/ 	.word	0xffffffff


	//   ....[68]....
        /*0184*/ 	.word	0xffffffff


	//   ....[69]....
        /*0188*/ 	.word	0xffffffff


	//   ....[70]....
        /*018c*/ 	.word	0xffffffff


	//   ....[71]....
        /*0190*/ 	.word	0xffffffff


	//   ....[72]....
        /*0194*/ 	.word	0xffffffff


	//   ....[73]....
        /*0198*/ 	.word	0xffffffff


	//   ....[74]....
        /*019c*/ 	.word	0xffffffff


	//   ....[75]....
        /*01a0*/ 	.word	0xffffffff


	//   ....[76]....
        /*01a4*/ 	.word	0xffffffff


	//   ....[77]....
        /*01a8*/ 	.word	0xffffffff


	//   ....[78]....
        /*01ac*/ 	.word	0xffffffff


	//   ....[79]....
        /*01b0*/ 	.word	0xffffffff


	//   ....[80]....
        /*01b4*/ 	.word	0xffffffff


	//   ....[81]....
        /*01b8*/ 	.word	0xffffffff


	//   ....[82]....
        /*01bc*/ 	.word	0xffffffff


	//   ....[83]....
        /*01c0*/ 	.word	0x0500000f


	//   ....[84]....
        /*01c4*/ 	.word	0x0500000f


	//   ....[85]....
        /*01c8*/ 	.word	0x0500000f


	//   ....[86]....
        /*01cc*/ 	.word	0x0500000f


	//   ....[87]....
        /*01d0*/ 	.word	0x0500000f


	//   ....[88]....
        /*01d4*/ 	.word	0x0500000f


	//   ....[89]....
        /*01d8*/ 	.word	0x0500000f


	//   ....[90]....
        /*01dc*/ 	.word	0x0500000f


	//   ....[91]....
        /*01e0*/ 	.word	0x0500000f


	//   ....[92]....
        /*01e4*/ 	.word	0x0500000f


	//   ....[93]....
        /*01e8*/ 	.word	0x0500000f


	//   ....[94]....
        /*01ec*/ 	.word	0x0500000f


	//   ....[95]....
        /*01f0*/ 	.word	0x0500000f


	//   ....[96]....
        /*01f4*/ 	.word	0x0500000f


	//   ....[97]....
        /*01f8*/ 	.word	0x0500000f


	//   ....[98]....
        /*01fc*/ 	.word	0x0500000f


	//   ....[99]....
        /*0200*/ 	.word	0x0500000f


	//   ....[100]....
        /*0204*/ 	.word	0x0500000f


	//   ....[101]....
        /*0208*/ 	.word	0x0500000f


	//   ....[102]....
        /*020c*/ 	.word	0x0500000f


	//   ....[103]....
        /*0210*/ 	.word	0x0500000f


	//   ....[104]....
        /*0214*/ 	.word	0x0500000f


	//   ....[105]....
        /*0218*/ 	.word	0x0500000f


	//   ....[106]....
        /*021c*/ 	.word	0x0500000f


	//   ....[107]....
        /*0220*/ 	.word	0x0500000f


	//   ....[108]....
        /*0224*/ 	.word	0x0500000f


	//   ....[109]....
        /*0228*/ 	.word	0x0500000f


	//   ....[110]....
        /*022c*/ 	.word	0x0500000f


	//   ....[111]....
        /*0230*/ 	.word	0x0500000f


	//   ....[112]....
        /*0234*/ 	.word	0x0500000f


	//   ....[113]....
        /*0238*/ 	.word	0x0500000f


	//   ....[114]....
        /*023c*/ 	.word	0x0500000f


	//   ....[115]....
        /*0240*/ 	.word	0x0500000f


	//   ....[116]....
        /*0244*/ 	.word	0x0500000f


	//   ....[117]....
        /*0248*/ 	.word	0x0500000f


	//   ....[118]....
        /*024c*/ 	.word	0x0500000f


	//   ....[119]....
        /*0250*/ 	.word	0x0500000f


	//   ....[120]....
        /*0254*/ 	.word	0x0500000f


	//   ....[121]....
        /*0258*/ 	.word	0x0500000f


	//   ....[122]....
        /*025c*/ 	.word	0x0500000f


	//   ....[123]....
        /*0260*/ 	.word	0x0500000f


	//   ....[124]....
        /*0264*/ 	.word	0x0500000f


	//   ....[125]....
        /*0268*/ 	.word	0x0500000f


	//   ....[126]....
        /*026c*/ 	.word	0x0500000f


	//   ....[127]....
        /*0270*/ 	.word	0x0500000f


	//   ....[128]....
        /*0274*/ 	.word	0x0500000f


	//   ....[129]....
        /*0278*/ 	.word	0x0500000f


	//   ....[130]....
        /*027c*/ 	.word	0x0500000f


	//   ....[131]....
        /*0280*/ 	.word	0x0500000f


	//   ....[132]....
        /*0284*/ 	.word	0x0500000f


	//----- nvinfo : EIATTR_COOP_GROUP_INSTR_OFFSETS
	.align		4
.L_616:
        /*0288*/ 	.byte	0x04, 0x28
        /*028a*/ 	.short	(.L_618 - .L_617)


	//   ....[0]....
.L_617:
        /*028c*/ 	.word	0x00000080


	//   ....[1]....
        /*0290*/ 	.word	0x00000090


	//   ....[2]....
        /*0294*/ 	.word	0x000002b0


	//   ....[3]....
        /*0298*/ 	.word	0x00000410


	//   ....[4]....
        /*029c*/ 	.word	0x00000530


	//   ....[5]....
        /*02a0*/ 	.word	0x00000690


	//   ....[6]....
        /*02a4*/ 	.word	0x00001250


	//   ....[7]....
        /*02a8*/ 	.word	0x00003170


	//   ....[8]....
        /*02ac*/ 	.word	0x000042c0


	//   ....[9]....
        /*02b0*/ 	.word	0x000058a0


	//   ....[10]....
        /*02b4*/ 	.word	0x00005930


	//   ....[11]....
        /*02b8*/ 	.word	0x00005b70


	//   ....[12]....
        /*02bc*/ 	.word	0x00005bf0


	//   ....[13]....
        /*02c0*/ 	.word	0x00006590


	//   ....[14]....
        /*02c4*/ 	.word	0x00007040


	//   ....[15]....
        /*02c8*/ 	.word	0x00008320


	//   ....[16]....
        /*02cc*/ 	.word	0x00008390


	//   ....[17]....
        /*02d0*/ 	.word	0x00008680


	//   ....[18]....
        /*02d4*/ 	.word	0x00008840


	//   ....[19]....
        /*02d8*/ 	.word	0x00009770


	//   ....[20]....
        /*02dc*/ 	.word	0x00009870


	//   ....[21]....
        /*02e0*/ 	.word	0x000098c0


	//   ....[22]....
        /*02e4*/ 	.word	0x000098f0


	//   ....[23]....
        /*02e8*/ 	.word	0x00009910


	//   ....[24]....
        /*02ec*/ 	.word	0x0000a3e0


	//   ....[25]....
        /*02f0*/ 	.word	0x0000a8a0


	//   ....[26]....
        /*02f4*/ 	.word	0x0000a8d0


	//   ....[27]....
        /*02f8*/ 	.word	0x0000a900


	//   ....[28]....
        /*02fc*/ 	.word	0x0000a910


	//   ....[29]....
        /*0300*/ 	.word	0x0000ada0


	//   ....[30]....
        /*0304*/ 	.word	0x0000add0


	//   ....[31]....
        /*0308*/ 	.word	0x0000ba30


	//   ....[32]....
        /*030c*/ 	.word	0x0000ba50


	//   ....[33]....
        /*0310*/ 	.word	0x0000ca90


	//   ....[34]....
        /*0314*/ 	.word	0x0000dd30


	//   ....[35]....
        /*0318*/ 	.word	0x0000dd50


	//   ....[36]....
        /*031c*/ 	.word	0x0000dd60


	//   ....[37]....
        /*0320*/ 	.word	0x0000dda0


	//   ....[38]....
        /*0324*/ 	.word	0x0000ddf0


	//   ....[39]....
        /*0328*/ 	.word	0x0000de10


	//   ....[40]....
        /*032c*/ 	.word	0x0000de40


	//   ....[41]....
        /*0330*/ 	.word	0x0000de60


	//   ....[42]....
        /*0334*/ 	.word	0x0000e440


	//   ....[43]....
        /*0338*/ 	.word	0x0000e480


	//   ....[44]....
        /*033c*/ 	.word	0x0000e4a0


	//   ....[45]....
        /*0340*/ 	.word	0x0000e4b0


	//   ....[46]....
        /*0344*/ 	.word	0x0000e510


	//   ....[47]....
        /*0348*/ 	.word	0x0000e5e0


	//   ....[48]....
        /*034c*/ 	.word	0x0000e600


	//   ....[49]....
        /*0350*/ 	.word	0x0000e630


	//   ....[50]....
        /*0354*/ 	.word	0x0000ed30


	//   ....[51]....
        /*0358*/ 	.word	0x0000ed60


	//   ....[52]....
        /*035c*/ 	.word	0x0000edf0


	//   ....[53]....
        /*0360*/ 	.word	0x0000eea0


	//   ....[54]....
        /*0364*/ 	.word	0x0000ef90


	//   ....[55]....
        /*0368*/ 	.word	0x0000f060


	//   ....[56]....
        /*036c*/ 	.word	0x0000f0c0


	//   ....[57]....
        /*0370*/ 	.word	0x0000f160


	//   ....[58]....
        /*0374*/ 	.word	0x0000f610


	//   ....[59]....
        /*0378*/ 	.word	0x0000f640


	//   ....[60]....
        /*037c*/ 	.word	0x0000f670


	//   ....[61]....
        /*0380*/ 	.word	0x0000f6a0


	//   ....[62]....
        /*0384*/ 	.word	0x0000f6d0


	//   ....[63]....
        /*0388*/ 	.word	0x0000f720


	//   ....[64]....
        /*038c*/ 	.word	0x0000f8a0


	//   ....[65]....
        /*0390*/ 	.word	0x0000f8d0


	//   ....[66]....
        /*0394*/ 	.word	0x000102b0


	//   ....[67]....
        /*0398*/ 	.word	0x000102d0


	//   ....[68]....
        /*039c*/ 	.word	0x000102e0


	//   ....[69]....
        /*03a0*/ 	.word	0x00010300


	//   ....[70]....
        /*03a4*/ 	.word	0x00010320


	//   ....[71]....
        /*03a8*/ 	.word	0x00010350


	//   ....[72]....
        /*03ac*/ 	.word	0x00010370


	//   ....[73]....
        /*03b0*/ 	.word	0x000103a0


	//   ....[74]....
        /*03b4*/ 	.word	0x00010700


	//   ....[75]....
        /*03b8*/ 	.word	0x00010730


	//   ....[76]....
        /*03bc*/ 	.word	0x00010760


	//   ....[77]....
        /*03c0*/ 	.word	0x00010780


	//   ....[78]....
        /*03c4*/ 	.word	0x00010790


	//   ....[79]....
        /*03c8*/ 	.word	0x000107b0


	//   ....[80]....
        /*03cc*/ 	.word	0x00010850


	//   ....[81]....
        /*03d0*/ 	.word	0x00010890


	//   ....[82]....
        /*03d4*/ 	.word	0x00010d90


	//   ....[83]....
        /*03d8*/ 	.word	0x00011250


	//   ....[84]....
        /*03dc*/ 	.word	0x00011340


	//   ....[85]....
        /*03e0*/ 	.word	0x000113e0


	//   ....[86]....
        /*03e4*/ 	.word	0x00011460


	//   ....[87]....
        /*03e8*/ 	.word	0x00011510


	//   ....[88]....
        /*03ec*/ 	.word	0x00011570


	//   ....[89]....
        /*03f0*/ 	.word	0x00011620


	//   ....[90]....
        /*03f4*/ 	.word	0x00011680


	//   ....[91]....
        /*03f8*/ 	.word	0x00011730


	//   ....[92]....
        /*03fc*/ 	.word	0x000117d0


	//   ....[93]....
        /*0400*/ 	.word	0x00011830


	//   ....[94]....
        /*0404*/ 	.word	0x000118e0


	//   ....[95]....
        /*0408*/ 	.word	0x000119d0


	//   ....[96]....
        /*040c*/ 	.word	0x00011a70


	//   ....[97]....
        /*0410*/ 	.word	0x00011b50


	//   ....[98]....
        /*0414*/ 	.word	0x00011c60


	//   ....[99]....
        /*0418*/ 	.word	0x00011cb0


	//   ....[100]....
        /*041c*/ 	.word	0x00011d40


	//   ....[101]....
        /*0420*/ 	.word	0x00011e10


	//   ....[102]....
        /*0424*/ 	.word	0x00012080


	//   ....[103]....
        /*0428*/ 	.word	0x000120f0


	//   ....[104]....
        /*042c*/ 	.word	0x00012320


	//   ....[105]....
        /*0430*/ 	.word	0x00012390


	//   ....[106]....
        /*0434*/ 	.word	0x00012560


	//   ....[107]....
        /*0438*/ 	.word	0x000125b0


	//   ....[108]....
        /*043c*/ 	.word	0x00012700


	//   ....[109]....
        /*0440*/ 	.word	0x000127e0


	//   ....[110]....
        /*0444*/ 	.word	0x00012a40


	//   ....[111]....
        /*0448*/ 	.word	0x00012a90


	//   ....[112]....
        /*044c*/ 	.word	0x00012c50


	//   ....[113]....
        /*0450*/ 	.word	0x00012ca0


	//   ....[114]....
        /*0454*/ 	.word	0x00012e60


	//   ....[115]....
        /*0458*/ 	.word	0x00012eb0


	//   ....[116]....
        /*045c*/ 	.word	0x00012f90


	//   ....[117]....
        /*0460*/ 	.word	0x00013030


	//   ....[118]....
        /*0464*/ 	.word	0x00013090


	//   ....[119]....
        /*0468*/ 	.word	0x00013130


	//   ....[120]....
        /*046c*/ 	.word	0x00013190


	//   ....[121]....
        /*0470*/ 	.word	0x00013230


	//   ....[122]....
        /*0474*/ 	.word	0x00013290


	//   ....[123]....
        /*0478*/ 	.word	0x00013330


	//   ....[124]....
        /*047c*/ 	.word	0x00013410


	//   ....[125]....
        /*0480*/ 	.word	0x000134e0


	//   ....[126]....
        /*0484*/ 	.word	0x000135b0


	//   ....[127]....
        /*0488*/ 	.word	0x000136b0


	//   ....[128]....
        /*048c*/ 	.word	0x000137d0


	//   ....[129]....
        /*0490*/ 	.word	0x000138b0


	//   ....[130]....
        /*0494*/ 	.word	0x000139c0


	//   ....[131]....
        /*0498*/ 	.word	0x00013a90


	//   ....[132]....
        /*049c*/ 	.word	0x00013ba0


	//----- nvinfo : EIATTR_REG_RECONFIG
	.align		4
.L_618:
        /*04a0*/ 	.byte	0x01, 0x54
	.zero		2


	//----- nvinfo : EIATTR_SYSCALL_OFFSETS
	.align		4
        /*04a4*/ 	.byte	0x04, 0x46
        /*04a6*/ 	.short	(.L_620 - .L_619)


	//   ....[0]....
.L_619:
        /*04a8*/ 	.word	0x00003330


	//   ....[1]....
        /*04ac*/ 	.word	0x0000d1e0


	//   ....[2]....
        /*04b0*/ 	.word	0x0000d320


	//   ....[3]....
        /*04b4*/ 	.word	0x0000d410


	//   ....[4]....
        /*04b8*/ 	.word	0x0000e100


	//   ....[5]....
        /*04bc*/ 	.word	0x0000e900


	//----- nvinfo : EIATTR_MBARRIER_INSTR_OFFSETS
	.align		4
.L_620:
        /*04c0*/ 	.byte	0x04, 0x39
        /*04c2*/ 	.short	(.L_622 - .L_621)


	//   ....[0]....
.L_621:
        /*04c4*/ 	.word	0x00000190
        /*04c8*/ 	.word	0x000000ff
        /*04cc*/ 	.word	0x00038800
        /*04d0*/ 	.short	0x0100
        /*04d2*/ 	.byte	0x08
	.zero		1


	//   ....[1]....
        /*04d4*/ 	.word	0x000001a0
        /*04d8*/ 	.word	0x000000ff
        /*04dc*/ 	.word	0x00038810
        /*04e0*/ 	.short	0x0100
        /*04e2*/ 	.byte	0x08
	.zero		1


	//   ....[2]....
        /*04e4*/ 	.word	0x000001b0
        /*04e8*/ 	.word	0x000000ff
        /*04ec*/ 	.word	0x00038820
        /*04f0*/ 	.short	0x0100
        /*04f2*/ 	.byte	0x08
	.zero		1


	//   ....[3]....
        /*04f4*/ 	.word	0x00000260
        /*04f8*/ 	.word	0x000000ff
        /*04fc*/ 	.word	0x00038830
        /*0500*/ 	.short	0x0100
        /*0502*/ 	.byte	0x06
	.zero		1


	//   ....[4]....
        /*0504*/ 	.word	0x00000270
        /*0508*/ 	.word	0x000000ff
        /*050c*/ 	.word	0x00038840
        /*0510*/ 	.short	0x0100
        /*0512*/ 	.byte	0x06
	.zero		1


	//   ....[5]....
        /*0514*/ 	.word	0x00000280
        /*0518*/ 	.word	0x000000ff
        /*051c*/ 	.word	0x00038838
        /*0520*/ 	.short	0x0100
        /*0522*/ 	.byte	0x06
	.zero		1


	//   ....[6]....
        /*0524*/ 	.word	0x00000290
        /*0528*/ 	.word	0x000000ff
        /*052c*/ 	.word	0x00038848
        /*0530*/ 	.short	0x0100
        /*0532*/ 	.byte	0x06
	.zero		1


	//   ....[7]....
        /*0534*/ 	.word	0x000003c0
        /*0538*/ 	.word	0x000000ff
        /*053c*/ 	.word	0x00038850
        /*0540*/ 	.short	0x0100
        /*0542*/ 	.byte	0x08
	.zero		1


	//   ....[8]....
        /*0544*/ 	.word	0x000003d0
        /*0548*/ 	.word	0x000000ff
        /*054c*/ 	.word	0x00038860
        /*0550*/ 	.short	0x0100
        /*0552*/ 	.byte	0x08
	.zero		1


	//   ....[9]....
        /*0554*/ 	.word	0x000003e0
        /*0558*/ 	.word	0x000000ff
        /*055c*/ 	.word	0x00038858
        /*0560*/ 	.short	0x0100
        /*0562*/ 	.byte	0x08
	.zero		1


	//   ....[10]....
        /*0564*/ 	.word	0x000003f0
        /*0568*/ 	.word	0x000000ff
        /*056c*/ 	.word	0x00038868
        /*0570*/ 	.short	0x0100
        /*0572*/ 	.byte	0x08
	.zero		1


	//   ....[11]....
        /*0574*/ 	.word	0x000004e0
        /*0578*/ 	.word	0x000000ff
        /*057c*/ 	.word	0x00038870
        /*0580*/ 	.short	0x0100
        /*0582*/ 	.byte	0x06
	.zero		1


	//   ....[12]....
        /*0584*/ 	.word	0x000004f0
        /*0588*/ 	.word	0x000000ff
        /*058c*/ 	.word	0x00038880
        /*0590*/ 	.short	0x0100
        /*0592*/ 	.byte	0x06
	.zero		1


	//   ....[13]....
        /*0594*/ 	.word	0x00000500
        /*0598*/ 	.word	0x000000ff
        /*059c*/ 	.word	0x00038878
        /*05a0*/ 	.short	0x0100
        /*05a2*/ 	.byte	0x06
	.zero		1


	//   ....[14]....
        /*05a4*/ 	.word	0x00000510
        /*05a8*/ 	.word	0x000000ff
        /*05ac*/ 	.word	0x00038888
        /*05b0*/ 	.short	0x0100
        /*05b2*/ 	.byte	0x06
	.zero		1


	//   ....[15]....
        /*05b4*/ 	.word	0x00000640
        /*05b8*/ 	.word	0x000000ff
        /*05bc*/ 	.word	0x00038890
        /*05c0*/ 	.short	0x0100
        /*05c2*/ 	.byte	0x08
	.zero		1


	//   ....[16]....
        /*05c4*/ 	.word	0x00000650
        /*05c8*/ 	.word	0x000000ff
        /*05cc*/ 	.word	0x000388a0
        /*05d0*/ 	.short	0x0100
        /*05d2*/ 	.byte	0x08
	.zero		1


	//   ....[17]....
        /*05d4*/ 	.word	0x00000660
        /*05d8*/ 	.word	0x000000ff
        /*05dc*/ 	.word	0x00038898
        /*05e0*/ 	.short	0x0100
        /*05e2*/ 	.byte	0x08
	.zero		1


	//   ....[18]....
        /*05e4*/ 	.word	0x00000670
        /*05e8*/ 	.word	0x000000ff
        /*05ec*/ 	.word	0x000388a8
        /*05f0*/ 	.short	0x0100
        /*05f2*/ 	.byte	0x08
	.zero		1


	//   ....[19]....
        /*05f4*/ 	.word	0x000007b0
        /*05f8*/ 	.word	0x000000ff
        /*05fc*/ 	.word	0x000388b0
        /*0600*/ 	.short	0x0100
        /*0602*/ 	.byte	0x08
	.zero		1


	//   ....[20]....
        /*0604*/ 	.word	0x000007c0
        /*0608*/ 	.word	0x000000ff
        /*060c*/ 	.word	0x000388c0
        /*0610*/ 	.short	0x0100
        /*0612*/ 	.byte	0x08
	.zero		1


	//   ....[21]....
        /*0614*/ 	.word	0x000007d0
        /*0618*/ 	.word	0x000000ff
        /*061c*/ 	.word	0x000388b8
        /*0620*/ 	.short	0x0100
        /*0622*/ 	.byte	0x08
	.zero		1


	//   ....[22]....
        /*0624*/ 	.word	0x000007e0
        /*0628*/ 	.word	0x000000ff
        /*062c*/ 	.word	0x000388c8
        /*0630*/ 	.short	0x0100
        /*0632*/ 	.byte	0x08
	.zero		1


	//   ....[23]....
        /*0634*/ 	.word	0x00001690
        /*0638*/ 	.word	0x000000ff
        /*063c*/ 	.word	0x00000000
        /*0640*/ 	.short	0x0101
        /*0642*/ 	.byte	0x07
	.zero		1


	//   ....[24]....
        /*0644*/ 	.word	0x00002150
        /*0648*/ 	.word	0x000000ff
        /*064c*/ 	.word	0x00000000
        /*0650*/ 	.short	0x0101
        /*0652*/ 	.byte	0x07
	.zero		1


	//   ....[25]....
        /*0654*/ 	.word	0x00003360
        /*0658*/ 	.word	0x00000002
        /*065c*/ 	.word	0x00038800
        /*0660*/ 	.short	0x010a
        /*0662*/ 	.byte	0x3f
	.zero		1


	//   ....[26]....
        /*0664*/ 	.word	0x00003510
        /*0668*/ 	.word	0x00000002
        /*066c*/ 	.word	0x00038830
        /*0670*/ 	.short	0x010a
        /*0672*/ 	.byte	0x3f
	.zero		1


	//   ....[27]....
        /*0674*/ 	.word	0x00003550
        /*0678*/ 	.word	0x00000002
        /*067c*/ 	.word	0x00038830
        /*0680*/ 	.short	0x010a
        /*0682*/ 	.byte	0x3f
	.zero		1


	//   ....[28]....
        /*0684*/ 	.word	0x00003960
        /*0688*/ 	.word	0x00000002
        /*068c*/ 	.word	0x00038810
        /*0690*/ 	.short	0x010a
        /*0692*/ 	.byte	0x3f
	.zero		1


	//   ....[29]....
        /*0694*/ 	.word	0x000039a0
        /*0698*/ 	.word	0x00000002
        /*069c*/ 	.word	0x00038850
        /*06a0*/ 	.short	0x010a
        /*06a2*/ 	.byte	0x3f
	.zero		1


	//   ....[30]....
        /*06a4*/ 	.word	0x00003a60
        /*06a8*/ 	.word	0x00000002
        /*06ac*/ 	.word	0x00038850
        /*06b0*/ 	.short	0x010a
        /*06b2*/ 	.byte	0x3f
	.zero		1


	//   ....[31]....
        /*06b4*/ 	.word	0x00005530
        /*06b8*/ 	.word	0x000000ff
        /*06bc*/ 	.word	0x00000000
        /*06c0*/ 	.short	0x0101
        /*06c2*/ 	.byte	0x07
	.zero		1


	//   ....[32]....
        /*06c4*/ 	.word	0x00006650
        /*06c8*/ 	.word	0x000000ff
        /*06cc*/ 	.word	0x00000000
        /*06d0*/ 	.short	0x0101
        /*06d2*/ 	.byte	0x07
	.zero		1


	//   ....[33]....
        /*06d4*/ 	.word	0x00006760
        /*06d8*/ 	.word	0x000000c4
        /*06dc*/ 	.word	0x00038830
        /*06e0*/ 	.short	0x010a
        /*06e2*/ 	.byte	0x3f
	.zero		1


	//   ....[34]....
        /*06e4*/ 	.word	0x000067b0
        /*06e8*/ 	.word	0x000000c4
        /*06ec*/ 	.word	0x00038830
        /*06f0*/ 	.short	0x010a
        /*06f2*/ 	.byte	0x3f
	.zero		1


	//   ....[35]....
        /*06f4*/ 	.word	0x00006ae0
        /*06f8*/ 	.word	0x000000c4
        /*06fc*/ 	.word	0x00038850
        /*0700*/ 	.short	0x010a
        /*0702*/ 	.byte	0x3f
	.zero		1


	//   ....[36]....
        /*0704*/ 	.word	0x00006b30
        /*0708*/ 	.word	0x000000c4
        /*070c*/ 	.word	0x00038850
        /*0710*/ 	.short	0x010a
        /*0712*/ 	.byte	0x3f
	.zero		1


	//   ....[37]....
        /*0714*/ 	.word	0x000081e0
        /*0718*/ 	.word	0x000000ff
        /*071c*/ 	.word	0x00000000
        /*0720*/ 	.short	0x0101
        /*0722*/ 	.byte	0x07
	.zero		1


	//   ....[38]....
        /*0724*/ 	.word	0x00009820
        /*0728*/ 	.word	0x000000ff
        /*072c*/ 	.word	0x00000000
        /*0730*/ 	.short	0x0101
        /*0732*/ 	.byte	0x07
	.zero		1


	//   ....[39]....
        /*0734*/ 	.word	0x0000a3b0
        /*0738*/ 	.word	0x000000ff
        /*073c*/ 	.word	0x00000000
        /*0740*/ 	.short	0x0101
        /*0742*/ 	.byte	0x04
	.zero		1


	//   ....[40]....
        /*0744*/ 	.word	0x0000dae0
        /*0748*/ 	.word	0x000000ff
        /*074c*/ 	.word	0x00038840
        /*0750*/ 	.short	0x010a
        /*0752*/ 	.byte	0x2a
	.zero		1


	//   ....[41]....
        /*0754*/ 	.word	0x0000df20
        /*0758*/ 	.word	0x000000ff
        /*075c*/ 	.word	0x00038830
        /*0760*/ 	.short	0x0107
        /*0762*/ 	.byte	0x2a
	.zero		1


	//   ....[42]....
        /*0764*/ 	.word	0x0000df90
        /*0768*/ 	.word	0x000000ff
        /*076c*/ 	.word	0x00038830
        /*0770*/ 	.short	0x0101
        /*0772*/ 	.byte	0x2a
	.zero		1


	//   ....[43]....
        /*0774*/ 	.word	0x0000e780
        /*0778*/ 	.word	0x000000ff
        /*077c*/ 	.word	0x00038800
        /*0780*/ 	.short	0x0107
        /*0782*/ 	.byte	0x2a
	.zero		1


	//   ....[44]....
        /*0784*/ 	.word	0x0000e7d0
        /*0788*/ 	.word	0x000000ff
        /*078c*/ 	.word	0x00038800
        /*0790*/ 	.short	0x0101
        /*0792*/ 	.byte	0x2a
	.zero		1


	//   ....[45]....
        /*0794*/ 	.word	0x0000f3d0
        /*0798*/ 	.word	0x000000ff
        /*079c*/ 	.word	0x00038810
        /*07a0*/ 	.short	0x0107
        /*07a2*/ 	.byte	0x2a
	.zero		1


	//   ....[46]....
        /*07a4*/ 	.word	0x0000f430
        /*07a8*/ 	.word	0x000000ff
        /*07ac*/ 	.word	0x00038810
        /*07b0*/ 	.short	0x0101
        /*07b2*/ 	.byte	0x2a
	.zero		1


	//   ....[47]....
        /*07b4*/ 	.word	0x0000f440
        /*07b8*/ 	.word	0x000000ff
        /*07bc*/ 	.word	0x00038820
        /*07c0*/ 	.short	0x010a
        /*07c2*/ 	.byte	0x2a
	.zero		1


	//   ....[48]....
        /*07c4*/ 	.word	0x0000f490
        /*07c8*/ 	.word	0x000000ff
        /*07cc*/ 	.word	0x00038860
        /*07d0*/ 	.short	0x010a
        /*07d2*/ 	.byte	0x2a
	.zero		1


	//   ....[49]....
        /*07d4*/ 	.word	0x0000fcb0
        /*07d8*/ 	.word	0x000000ff
        /*07dc*/ 	.word	0x00038850
        /*07e0*/ 	.short	0x0107
        /*07e2*/ 	.byte	0x2a
	.zero		1


	//   ....[50]....
        /*07e4*/ 	.word	0x0000fd30
        /*07e8*/ 	.word	0x000000ff
        /*07ec*/ 	.word	0x00038850
        /*07f0*/ 	.short	0x0101
        /*07f2*/ 	.byte	0x2a
	.zero		1


	//   ....[51]....
        /*07f4*/ 	.word	0x000100b0
        /*07f8*/ 	.word	0x0000000a
        /*07fc*/ 	.word	0x00038840
        /*0800*/ 	.short	0x010a
        /*0802*/ 	.byte	0x3f
	.zero		1


	//   ....[52]....
        /*0804*/ 	.word	0x00010440
        /*0808*/ 	.word	0x0000000a
        /*080c*/ 	.word	0x00038830
        /*0810*/ 	.short	0x0107
        /*0812*/ 	.byte	0x3f
	.zero		1


	//   ....[53]....
        /*0814*/ 	.word	0x000104f0
        /*0818*/ 	.word	0x0000000a
        /*081c*/ 	.word	0x00038830
        /*0820*/ 	.short	0x0101
        /*0822*/ 	.byte	0x3f
	.zero		1


	//   ....[54]....
        /*0824*/ 	.word	0x00010520
        /*0828*/ 	.word	0x0000000a
        /*082c*/ 	.word	0x00038860
        /*0830*/ 	.short	0x010a
        /*0832*/ 	.byte	0x3f
	.zero		1


	//   ....[55]....
        /*0834*/ 	.word	0x00010b60
        /*0838*/ 	.word	0x0000000a
        /*083c*/ 	.word	0x00038850
        /*0840*/ 	.short	0x0107
        /*0842*/ 	.byte	0x3f
	.zero		1


	//   ....[56]....
        /*0844*/ 	.word	0x00010c30
        /*0848*/ 	.word	0x0000000a
        /*084c*/ 	.word	0x00038850
        /*0850*/ 	.short	0x0101
        /*0852*/ 	.byte	0x3f
	.zero		1


	//   ....[57]....
        /*0854*/ 	.word	0x00010d10
        /*0858*/ 	.word	0x00000005
        /*085c*/ 	.word	0x00038820
        /*0860*/ 	.short	0x010a
        /*0862*/ 	.byte	0x3f
	.zero		1


	//   ....[58]....
        /*0864*/ 	.word	0x00010ea0
        /*0868*/ 	.word	0x00000003
        /*086c*/ 	.word	0x00038840
        /*0870*/ 	.short	0x010a
        /*0872*/ 	.byte	0x3f
	.zero		1


	//   ....[59]....
        /*0874*/ 	.word	0x00010f40
        /*0878*/ 	.word	0x00000005
        /*087c*/ 	.word	0x00038840
        /*0880*/ 	.short	0x010a
        /*0882*/ 	.byte	0x3f
	.zero		1


	//   ....[60]....
        /*0884*/ 	.word	0x00010f80
        /*0888*/ 	.word	0x00000003
        /*088c*/ 	.word	0x00038860
        /*0890*/ 	.short	0x010a
        /*0892*/ 	.byte	0x3f
	.zero		1


	//   ....[61]....
        /*0894*/ 	.word	0x00010fc0
        /*0898*/ 	.word	0x00000005
        /*089c*/ 	.word	0x00038860
        /*08a0*/ 	.short	0x010a
        /*08a2*/ 	.byte	0x3f
	.zero		1


	//   ....[62]....
        /*08a4*/ 	.word	0x00011020
        /*08a8*/ 	.word	0x00000002
        /*08ac*/ 	.word	0x00038800
        /*08b0*/ 	.short	0x010a
        /*08b2*/ 	.byte	0x3f
	.zero		1


	//   ....[63]....
        /*08b4*/ 	.word	0x00011070
        /*08b8*/ 	.word	0x00000002
        /*08bc*/ 	.word	0x00038830
        /*08c0*/ 	.short	0x010a
        /*08c2*/ 	.byte	0x3f
	.zero		1


	//   ....[64]....
        /*08c4*/ 	.word	0x000110c0
        /*08c8*/ 	.word	0x00000002
        /*08cc*/ 	.word	0x00038810
        /*08d0*/ 	.short	0x010a
        /*08d2*/ 	.byte	0x3f
	.zero		1


	//   ....[65]....
        /*08d4*/ 	.word	0x00011110
        /*08d8*/ 	.word	0x00000002
        /*08dc*/ 	.word	0x00038850
        /*08e0*/ 	.short	0x010a
        /*08e2*/ 	.byte	0x3f
	.zero		1


	//   ....[66]....
        /*08e4*/ 	.word	0x00011160
        /*08e8*/ 	.word	0x000000c4
        /*08ec*/ 	.word	0x00038830
        /*08f0*/ 	.short	0x010a
        /*08f2*/ 	.byte	0x3f
	.zero		1


	//   ....[67]....
        /*08f4*/ 	.word	0x000111b0
        /*08f8*/ 	.word	0x000000c4
        /*08fc*/ 	.word	0x00038850
        /*0900*/ 	.short	0x010a
        /*0902*/ 	.byte	0x3f
	.zero		1


	//   ....[68]....
        /*0904*/ 	.word	0x00011290
        /*0908*/ 	.word	0x00000003
        /*090c*/ 	.word	0x00038840
        /*0910*/ 	.short	0x010a
        /*0912*/ 	.byte	0x3f
	.zero		1


	//   ....[69]....
        /*0914*/ 	.word	0x000125f0
        /*0918*/ 	.word	0x00000003
        /*091c*/ 	.word	0x00038820
        /*0920*/ 	.short	0x010a
        /*0922*/ 	.byte	0x3f
	.zero		1


	//   ....[70]....
        /*0924*/ 	.word	0x00012650
        /*0928*/ 	.word	0x00000003
        /*092c*/ 	.word	0x00038860
        /*0930*/ 	.short	0x010a
        /*0932*/ 	.byte	0x3f
	.zero		1


	//   ....[71]....
        /*0934*/ 	.word	0x00012ee0
        /*0938*/ 	.word	0x0000000a
        /*093c*/ 	.word	0x00038840
        /*0940*/ 	.short	0x010a
        /*0942*/ 	.byte	0x3f
	.zero		1


	//   ....[72]....
        /*0944*/ 	.word	0x00013360
        /*0948*/ 	.word	0x0000000a
        /*094c*/ 	.word	0x00038860
        /*0950*/ 	.short	0x010a
        /*0952*/ 	.byte	0x3f
	.zero		1


	//   ....[73]....
        /*0954*/ 	.word	0x00013ac0
        /*0958*/ 	.word	0x00000005
        /*095c*/ 	.word	0x00038820
        /*0960*/ 	.short	0x010a
        /*0962*/ 	.byte	0x3f
	.zero		1


	//   ....[74]....
        /*0964*/ 	.word	0x00013c60
        /*0968*/ 	.word	0x00000003
        /*096c*/ 	.word	0x00038840
        /*0970*/ 	.short	0x010a
        /*0972*/ 	.byte	0x3f
	.zero		1


	//   ....[75]....
        /*0974*/ 	.word	0x00013cb0
        /*0978*/ 	.word	0x00000005
        /*097c*/ 	.word	0x00038840
        /*0980*/ 	.short	0x010a
        /*0982*/ 	.byte	0x3f
	.zero		1


	//   ....[76]....
        /*0984*/ 	.word	0x00013d00
        /*0988*/ 	.word	0x00000003
        /*098c*/ 	.word	0x00038860
        /*0990*/ 	.short	0x010a
        /*0992*/ 	.byte	0x3f
	.zero		1


	//----- nvinfo : EIATTR_NUM_MBARRIERS
	.align		4
.L_622:
        /*0994*/ 	.byte	0x03, 0x38
        /*0996*/ 	.short	0x0017


	//----- nvinfo : EIATTR_EXIT_INSTR_OFFSETS
	.align		4
        /*0998*/ 	.byte	0x04, 0x1c
        /*099a*/ 	.short	(.L_624 - .L_623)


	//   ....[0]....
.L_623:
        /*099c*/ 	.word	0x00011010


	//----- nvinfo : EIATTR_MAX_THREADS
	.align		4
.L_624:
        /*09a0*/ 	.byte	0x04, 0x05
        /*09a2*/ 	.short	(.L_626 - .L_625)
.L_625:
        /*09a4*/ 	.word	0x00000180
        /*09a8*/ 	.word	0x00000001
        /*09ac*/ 	.word	0x00000001


	//----- nvinfo : EIATTR_CRS_STACK_SIZE
	.align		4
.L_626:
        /*09b0*/ 	.byte	0x04, 0x1e
        /*09b2*/ 	.short	(.L_628 - .L_627)
.L_627:
        /*09b4*/ 	.word	0x00000000


	//----- nvinfo : EIATTR_CBANK_PARAM_SIZE
	.align		4
.L_628:
        /*09b8*/ 	.byte	0x03, 0x19
        /*09ba*/ 	.short	0x0b70


	//----- nvinfo : EIATTR_PARAM_CBANK
	.align		4
        /*09bc*/ 	.byte	0x04, 0x0a
        /*09be*/ 	.short	(.L_630 - .L_629)
	.align		4
.L_629:
        /*09c0*/ 	.word	index@(.nv.constant0._ZN7cutlass13device_kernelIN5flash11enable_sm90INS1_16FlashAttnFwdSm90INS1_25CollectiveMainloopFwdSm90ILi2EN4cute5tupleIJNS5_1CILi1EEES8_S8_EEENS6_IJNS7_ILi64EEESA_SA_EEELi512ENS_10bfloat16_tEfNS_4arch4Sm90ELb0ELb0ELb1ELb0ELb1ELb0ELb1ELb0ELb0ELb1ELb1ELb0EEENS1_21CollectiveEpilogueFwdINS6_IJSA_NS7_ILi512EEESA_EEES9_SC_SE_Li256ELb0ELb1ELb1ELb0EEENS1_19SingleTileSchedulerILb0ELb1ELb1ELi64EEEEEEEEEvNT_6ParamsE)
        /*09c4*/ 	.short	0x0210
        /*09c6*/ 	.short	0x0b70


	//----- nvinfo : EIATTR_SW_WAR
	.align		4
.L_630:
        /*09c8*/ 	.byte	0x04, 0x36
        /*09ca*/ 	.short	(.L_632 - .L_631)
.L_631:
        /*09cc*/ 	.word	0x00000008
.L_632:


//--------------------- .nv.info._ZN7cutlass13device_kernelIN5flash11enable_sm90INS1_16FlashAttnFwdSm90INS1_25CollectiveMainloopFwdSm90ILi2EN4cute5tupleIJNS5_1CILi1EEES8_S8_EEENS6_IJNS7_ILi64EEESA_SA_EEELi512ENS_10bfloat16_tEfNS_4arch4Sm90ELb0ELb0ELb1ELb1ELb1ELb0ELb0ELb0ELb0ELb1ELb1ELb0EEENS1_21CollectiveEpilogueFwdINS6_IJSA_NS7_ILi512EEESA_EEES9_SC_SE_Li256ELb1ELb1ELb1ELb0EEENS1_36VarlenDynamicPersistentTileSchedulerILi64ELi64ELi256ELi128ELb1ELb1ELb1ELb0ELb1ELb1EEEEEEEEEvNT_6ParamsE --------------------------
	.section	.nv.info._ZN7cutlass13device_kernelIN5flash11enable_sm90INS1_16FlashAttnFwdSm90INS1_25CollectiveMainloopFwdSm90ILi2EN4cute5tupleIJNS5_1CILi1EEES8_S8_EEENS6_IJNS7_ILi64EEESA_SA_EEELi512ENS_10bfloat16_tEfNS_4arch4Sm90ELb0ELb0ELb1ELb1ELb1ELb0ELb0ELb0ELb0ELb1ELb1ELb0EEENS1_21CollectiveEpilogueFwdINS6_IJSA_NS7_ILi512EEESA_EEES9_SC_SE_Li256ELb1ELb1ELb1ELb0EEENS1_36VarlenDynamicPersistentTileSchedulerILi64ELi64ELi256ELi128ELb1ELb1ELb1ELb0ELb1ELb1EEEEEEEEEvNT_6ParamsE,"",@"SHT_CUDA_INFO"
	.sectionflags	@""
	.align	4


	//----- nvinfo : EIATTR_CUDA_API_VERSION
	.align		4
        /*0000*/ 	.byte	0x04, 0x37
        /*0002*/ 	.short	(.L_634 - .L_633)
.L_633:
        /*0004*/ 	.word	0x00000082


	//----- nvinfo : EIATTR_KPARAM_INFO
	.align		4
.L_634:
        /*0008*/ 	.byte	0x04, 0x17
        /*000a*/ 	.short	(.L_636 - .L_635)
.L_635:
        /*000c*/ 	.word	0x00000000
        /*0010*/ 	.short	0x0000
        /*0012*/ 	.short	0x0070
        /*0014*/ 	.byte	0x00, 0xf0, 0x01, 0x2a


	//----- nvinfo : EIATTR_SPARSE_MMA_MASK
	.align		4
.L_636:
        /*0018*/ 	.byte	0x03, 0x50
        /*001a*/ 	.short	0x0000


	//----- nvinfo : EIATTR_MAXREG_COUNT
	.align		4
        /*001c*/ 	.byte	0x03, 0x1b
        /*001e*/ 	.short	0x00a8


	//----- nvinfo : EIATTR_NUM_BARRIERS
	.align		4
        /*0020*/ 	.byte	0x02, 0x4c
        /*0022*/ 	.byte	0x10
	.zero		1


	//----- nvinfo : EIATTR_EXTERNS
	.align		4
        /*0024*/ 	.byte	0x04, 0x0f
        /*0026*/ 	.short	(.L_638 - .L_637)


	//   ....[0]....
	.align		4
.L_637:
        /*0028*/ 	.word	index@(__assertfail)


	//----- nvinfo : EIATTR_ANNOTATIONS
	.align		4
.L_638:
        /*002c*/ 	.byte	0x04, 0x55
        /*002e*/ 	.short	(.L_640 - .L_639)


	//   ....[0]....
.L_639:
        /* <DEDUP_REMOVED lines=21> */


	//----- nvinfo : EIATTR_MERCURY_ISA_VERSION
	.align		4
.L_640:
        /*0168*/ 	.byte	0x03, 0x5f
        /*016a*/ 	.short	0x0101


	//----- nvinfo : EIATTR_UNUSED_LOAD_BYTE_OFFSET
	.align		4
        /*016c*/ 	.byte	0x04, 0x44
        /*016e*/ 	.short	(.L_642 - .L_641)


	//   ....[0]....
.L_641:
        /*0170*/ 	.word	0x00000940
        /*0174*/ 	.word	0x0000fff0


	//   ....[1]....
        /*0178*/ 	.word	0x000080f0
        /*017c*/ 	.word	0x0000fff0


	//----- nvinfo : EIATTR_INT_WARP_WIDE_INSTR_OFFSETS
	.align		4
.L_642:
        /*0180*/ 	.byte	0x04, 0x31
        /*0182*/ 	.short	(.L_644 - .L_643)


	//   ....[0]....
.L_643:
        /*0184*/ 	.word	0x000000c0


	//   ....[1]....
        /*0188*/ 	.word	0x000000d0


	//   ....[2]....
        /*018c*/ 	.word	0x00000170


	//   ....[3]....
        /*0190*/ 	.word	0x0000e080


	//   ....[4]....
        /*0194*/ 	.word	0x0000e110


	//   ....[5]....
        /*0198*/ 	.word	0x00011500


	//   ....[6]....
        /*019c*/ 	.word	0x00011590


	//----- nvinfo : EIATTR_COOP_GROUP_MASK_REGIDS
	.align		4
.L_644:
        /*01a0*/ 	.byte	0x04, 0x29
        /*01a2*/ 	.short	(.L_646 - .L_645)


	//   ....[0]....
.L_645:
        /*01a4*/ 	.word	0xffffffff


	//   ....[1]....
        /*01a8*/ 	.word	0xffffffff


	//   ....[2]....
        /*01ac*/ 	.word	0xffffffff


	//   ....[3]....
        /*01b0*/ 	.word	0xffffffff


	//   ....[4]....
        /*01b4*/ 	.word	0xffffffff


	//   ....[5]....
        /*01b8*/ 	.word	0xffffffff


	//   ....[6]....
        /*01bc*/ 	.word	0xffffffff


	//   ....[7]....
        /*01c0*/ 	.word	0xffffffff


	//   ....[8]....
        /*01c4*/ 	.word	0xffffffff


	//   ....[9]....
        /*01c8*/ 	.word	0xffffffff


	//   ....[10]....
        /*01cc*/ 	.word	0xffffffff


	//   ....[11]....
        /*01d0*/ 	.word	0xffffffff


	//   ....[12]....
        /*01d4*/ 	.word	0xffffffff


	//   ....[13]....
        /*01d8*/ 	.word	0xffffffff


	//   ....[14]....
        /*01dc*/ 	.word	0xffffffff


	//   ....[15]....
        /*01e0*/ 	.word	0xffffffff


	//   ....[16]....
        /*01e4*/ 	.word	0xffffffff


	//   ....[17]....
        /*01e8*/ 	.word	0xffffffff


	//   ....[18]....
        /*01ec*/ 	.word	0xffffffff


	//   ....[19]....
        /*01f0*/ 	.word	0xffffffff


	//   ....[20]....
        /*01f4*/ 	.word	0xffffffff


	//   ....[21]....
        /*01f8*/ 	.word	0xffffffff


	//   ....[22]....
        /*01fc*/ 	.word	0xffffffff


	//   ....[23]....
        /*0200*/ 	.word	0xffffffff


	//   ....[24]....
        /*0204*/ 	.word	0xffffffff


	//   ....[25]....
        /*0208*/ 	.word	0xffffffff


	//   ....[26]....
        /*020c*/ 	.word	0xffffffff


	//   ....[27]....
        /*0210*/ 	.word	0xffffffff


	//   ....[28]....
        /*0214*/ 	.word	0xffffffff


	//   ....[29]....
        /*0218*/ 	.word	0xffffffff


	//   ....[30]....
        /*021c*/ 	.word	0xffffffff


	//   ....[31]....
        /*0220*/ 	.word	0xffffffff


	//   ....[32]....
        /*0224*/ 	.word	0xffffffff


	//   ....[33]....
        /*0228*/ 	.word	0xffffffff


	//   ....[34]....
        /*022c*/ 	.word	0xffffffff


	//   ....[35]....
        /*0230*/ 	.word	0xffffffff


	//   ....[36]....
        /*0234*/ 	.word	0xffffffff


	//   ....[37]....
        /*0238*/ 	.word	0xffffffff


	//   ....[38]....
        /*023c*/ 	.word	0xffffffff


	//   ....[39]....
        /*0240*/ 	.word	0xffffffff


	//   ....[40]....
        /*0244*/ 	.word	0xffffffff


	//   ....[41]....
        /*0248*/ 	.word	0xffffffff


	//   ....[42]....
        /*024c*/ 	.word	0xffffffff


	//   ....[43]....
        /*0250*/ 	.word	0xffffffff


	//   ....[44]....
        /*0254*/ 	.word	0xffffffff


	//   ....[45]....
        /*0258*/ 	.word	0xffffffff


	//   ....[46]....
        /*025c*/ 	.word	0xffffffff


	//   ....[47]....
        /*0260*/ 	.word	0xffffffff


	//   ....[48]....
        /*0264*/ 	.word	0xffffffff


	//   ....[49]....
        /*0268*/ 	.word	0xffffffff


	//   ....[50]....
        /*026c*/ 	.word	0xffffffff


	//   ....[51]....
        /*0270*/ 	.word	0xffffffff


	//   ....[52]....
        /*0274*/ 	.word	0xffffffff


	//   ....[53]....
        /*0278*/ 	.word	0xffffffff


	//   ....[54]....
        /*027c*/ 	.word	0xffffffff


	//   ....[55]....
        /*0280*/ 	.word	0xffffffff


	//   ....[56]....
        /*0284*/ 	.word	0xffffffff


	//   ....[57]....
        /*0288*/ 	.word	0xffffffff


	//   ....[58]....
        /*028c*/ 	.word	0xffffffff


	//   ....[59]....
        /*0290*/ 	.word	0xffffffff


	//   ....[60]....
        /*0294*/ 	.word	0xffffffff


	//   ....[61]....
        /*0298*/ 	.word	0xffffffff


	//   ....[62]....
        /*029c*/ 	.word	0xffffffff


	//   ....[63]....
        /*02a0*/ 	.word	0xffffffff


	//   ....[64]....
        /*02a4*/ 	.word	0xffffffff


	//   ....[65]....
        /*02a8*/ 	.word	0xffffffff


	//   ....[66]....
        /*02ac*/ 	.word	0xffffffff


	//   ....[67]....
        /*02b0*/ 	.word	0xffffffff


	//   ....[68]....
        /*02b4*/ 	.word	0xffffffff


	//   ....[69]....
        /*02b8*/ 	.word	0xffffffff


	//   ....[70]....
        /*02bc*/ 	.word	0xffffffff


	//   ....[71]....
        /*02c0*/ 	.word	0xffffffff


	//   ....[72]....
        /*02c4*/ 	.word	0xffffffff


	//   ....[73]....
        /*02c8*/ 	.word	0xffffffff


	//   ....[74]....
        /*02cc*/ 	.word	0xffffffff


	//   ....[75]....
        /*02d0*/ 	.word	0xffffffff


	//   ....[76]....
        /*02d4*/ 	.word	0xffffffff


	//   ....[77]....
        /*02d8*/ 	.word	0xffffffff


	//   ....[78]....
        /*02dc*/ 	.word	0xffffffff


	//   ....[79]....
        /*02e0*/ 	.word	0xffffffff


	//   ....[80]....
        /*02e4*/ 	.word	0xffffffff


	//   ....[81]....
        /*02e8*/ 	.word	0xffffffff


	//   ....[82]....
        /*02ec*/ 	.word	0xffffffff


	//   ....[83]....
        /*02f0*/ 	.word	0xffffffff


	//   ....[84]....
        /*02f4*/ 	.word	0xffffffff


	//   ....[85]....
        /*02f8*/ 	.word	0xffffffff


	//   ....[86]....
        /*02fc*/ 	.word	0xffffffff


	//   ....[87]....
        /*0300*/ 	.word	0xffffffff


	//   ....[88]....
        /*0304*/ 	.word	0xffffffff


	//   ....[89]....
        /*0308*/ 	.word	0xffffffff


	//   ....[90]....
        /*030c*/ 	.word	0xffffffff


	//   ....[91]....
        /*0310*/ 	.word	0xffffffff


	//   ....[92]....
        /*0314*/ 	.word	0xffffffff


	//   ....[93]....
        /*0318*/ 	.word	0xffffffff


	//   ....[94]....
        /*031c*/ 	.word	0xffffffff


	//   ....[95]....
        /*0320*/ 	.word	0xffffffff


	//   ....[96]....
        /*0324*/ 	.word	0xffffffff


	//   ....[97]....
        /*0328*/ 	.word	0xffffffff


	//   ....[98]....
        /*032c*/ 	.word	0xffffffff


	//   ....[99]....
        /*0330*/ 	.word	0xffffffff


	//   ....[100]....
        /*0334*/ 	.word	0xffffffff


	//   ....[101]....
        /*0338*/ 	.word	0xffffffff


	//   ....[102]....
        /*033c*/ 	.word	0xffffffff


	//   ....[103]....
        /*0340*/ 	.word	0xffffffff


	//   ....[104]....
        /*0344*/ 	.word	0xffffffff


	//   ....[105]....
        /*0348*/ 	.word	0xffffffff


	//   ....[106]....
        /*034c*/ 	.word	0xffffffff


	//   ....[107]....
        /*0350*/ 	.word	0xffffffff


	//   ....[108]....
        /*0354*/ 	.word	0xffffffff


	//   ....[109]....
        /*0358*/ 	.word	0xffffffff


	//   ....[110]....
        /*035c*/ 	.word	0xffffffff


	//   ....[111]....
        /*0360*/ 	.word	0xffffffff


	//   ....[112]....
        /*0364*/ 	.word	0xffffffff


	//   ....[113]....
        /*0368*/ 	.word	0xffffffff


	//   ....[114]....
        /*036c*/ 	.word	0xffffffff


	//   ....[115]....
        /*0370*/ 	.word	0x0500000f


	//   ....[116]....
        /*0374*/ 	.word	0x0500000f


	//   ....[117]....
        /*0378*/ 	.word	0x0500000f


	//   ....[118]....
        /*037c*/ 	.word	0x0500000f


	//   ....[119]....
        /*0380*/ 	.word	0x0500000f


	//   ....[120]....
        /*0384*/ 	.word	0x0500000f


	//   ....[121]....
        /*0388*/ 	.word	0x0500000f


	//   ....[122]....
        /*038c*/ 	.word	0x0500000f


	//   ....[123]....
        /*0390*/ 	.word	0x0500000f


	//   ....[124]....
        /*0394*/ 	.word	0x0500000f


	//   ....[125]....
        /*0398*/ 	.word	0x0500000f


	//   ....[126]....
        /*039c*/ 	.word	0x0500000f


	//   ....[127]....
        /*03a0*/ 	.word	0x0500000f


	//   ....[128]....
        /*03a4*/ 	.word	0x0500000f


	//   ....[129]....
        /*03a8*/ 	.word	0x0500000f


	//   ....[130]....
        /*03ac*/ 	.word	0x0500000f


	//   ....[131]....
        /*03b0*/ 	.word	0x0500000f


	//   ....[132]....
        /*03b4*/ 	.word	0x0500000f


	//   ....[133]....
        /*03b8*/ 	.word	0x0500000f


	//   ....[134]....
        /*03bc*/ 	.word	0x0500000f


	//   ....[135]....
        /*03c0*/ 	.word	0x0500000f


	//   ....[136]....
        /*03c4*/ 	.word	0x0500000f


	//   ....[137]....
        /*03c8*/ 	.word	0x0500000f


	//   ....[138]....
        /*03cc*/ 	.word	0x0500000f


	//   ....[139]....
        /*03d0*/ 	.word	0x0500000f


	//   ....[140]....
        /*03d4*/ 	.word	0x0500000f


	//   ....[141]....
        /*03d8*/ 	.word	0x0500000f


	//   ....[142]....
        /*03dc*/ 	.word	0x0500000f


	//   ....[143]....
        /*03e0*/ 	.word	0x0500000f


	//   ....[144]....
        /*03e4*/ 	.word	0x0500000f


	//   ....[145]....
        /*03e8*/ 	.word	0x0500000f


	//   ....[146]....
        /*03ec*/ 	.word	0x0500000f


	//   ....[147]....
        /*03f0*/ 	.word	0x0500000f


	//   ....[148]....
        /*03f4*/ 	.word	0x0500000f


	//   ....[149]....
        /*03f8*/ 	.word	0x0500000f


	//   ....[150]....
        /*03fc*/ 	.word	0x0500000f


	//   ....[151]....
        /*0400*/ 	.word	0x0500000f


	//   ....[152]....
        /*0404*/ 	.word	0x0500000f


	//   ....[153]....
        /*0408*/ 	.word	0x0500000f


	//   ....[154]....
        /*040c*/ 	.word	0x0500000f


	//   ....[155]....
        /*0410*/ 	.word	0x0500000f


	//   ....[156]....
        /*0414*/ 	.word	0x0500000f


	//   ....[157]....
        /*0418*/ 	.word	0x0500000f


	//   ....[158]....
        /*041c*/ 	.word	0x0500000f


	//   ....[159]....
        /*0420*/ 	.word	0x0500000f


	//   ....[160]....
        /*0424*/ 	.word	0x0500000f


	//   ....[161]....
        /*0428*/ 	.word	0x0500000f


	//   ....[162]....
        /*042c*/ 	.word	0x0500000f


	//   ....[163]....
        /*0430*/ 	.word	0x0500000f


	//   ....[164]....
        /*0434*/ 	.word	0x0500000f


	//   ....[165]....
        /*0438*/ 	.word	0x0500000f


	//   ....[166]....
        /*043c*/ 	.word	0x0500000f


	//   ....[167]....
        /*0440*/ 	.word	0x0500000f


	//   ....[168]....
        /*0444*/ 	.word	0x0500000f


	//   ....[169]....
        /*0448*/ 	.word	0x0500000f


	//   ....[170]....
        /*044c*/ 	.word	0x0500000f


	//   ....[171]....
        /*0450*/ 	.word	0x0500000f


	//   ....[172]....
        /*0454*/ 	.word	0x0500000f


	//   ....[173]....
        /*0458*/ 	.word	0x0500000f


	//   ....[174]....
        /*045c*/ 	.word	0x0500000f


	//----- nvinfo : EIATTR_COOP_GROUP_INSTR_OFFSETS
	.align		4
.L_646:
        /*0460*/ 	.byte	0x04, 0x28
        /*0462*/ 	.short	(.L_648 - .L_647)


	//   ....[0]....
.L_647:
        /*0464*/ 	.word	0x00000070


	//   ....[1]....
        /*0468*/ 	.word	0x000000b0


	//   ....[2]....
        /*046c*/ 	.word	0x00000290


	//   ....[3]....
        /*0470*/ 	.word	0x000003f0


	//   ....[4]....
        /*0474*/ 	.word	0x00000510


	//   ....[5]....
        /*0478*/ 	.word	0x00000670


	//   ....[6]....
        /*047c*/ 	.word	0x00001e00


	//   ....[7]....
        /*0480*/ 	.word	0x00003e10


	//   ....[8]....
        /*0484*/ 	.word	0x00004c00


	//   ....[9]....
        /*0488*/ 	.word	0x00004c90


	//   ....[10]....
        /*048c*/ 	.word	0x00004ed0


	//   ....[11]....
        /*0490*/ 	.word	0x00004f90


	//   ....[12]....
        /*0494*/ 	.word	0x000057f0


	//   ....[13]....
        /*0498*/ 	.word	0x00005fc0


	//   ....[14]....
        /*049c*/ 	.word	0x00006030


	//   ....[15]....
        /*04a0*/ 	.word	0x00006890


	//   ....[16]....
        /*04a4*/ 	.word	0x000068f0


	//   ....[17]....
        /*04a8*/ 	.word	0x00007540


	//   ....[18]....
        /*04ac*/ 	.word	0x00007600


	//   ....[19]....
        /*04b0*/ 	.word	0x00007670


	//   ....[20]....
        /*04b4*/ 	.word	0x00007690


	//   ....[21]....
        /*04b8*/ 	.word	0x000076d0


	//   ....[22]....
        /*04bc*/ 	.word	0x00008ec0


	//   ....[23]....
        /*04c0*/ 	.word	0x000092d0


	//   ....[24]....
        /*04c4*/ 	.word	0x000092f0


	//   ....[25]....
        /*04c8*/ 	.word	0x00009320


	//   ....[26]....
        /*04cc*/ 	.word	0x00009330


	//   ....[27]....
        /*04d0*/ 	.word	0x00009fc0


	//   ....[28]....
        /*04d4*/ 	.word	0x00009fe0


	//   ....[29]....
        /*04d8*/ 	.word	0x0000a290


	//   ....[30]....
        /*04dc*/ 	.word	0x0000a2b0


	//   ....[31]....
        /*04e0*/ 	.word	0x0000aa20


	//   ....[32]....
        /*04e4*/ 	.word	0x0000aa30


	//   ....[33]....
        /*04e8*/ 	.word	0x0000b280


	//   ....[34]....
        /*04ec*/ 	.word	0x0000b2a0


	//   ....[35]....
        /*04f0*/ 	.word	0x0000c6a0


	//   ....[36]....
        /*04f4*/ 	.word	0x0000c6d0


	//   ....[37]....
        /*04f8*/ 	.word	0x0000c900


	//   ....[38]....
        /*04fc*/ 	.word	0x0000c920


	//   ....[39]....
        /*0500*/ 	.word	0x0000cbe0


	//   ....[40]....
        /*0504*/ 	.word	0x0000cdd0


	//   ....[41]....
        /*0508*/ 	.word	0x0000ce00


	//   ....[42]....
        /*050c*/ 	.word	0x0000ce30


	//   ....[43]....
        /*0510*/ 	.word	0x0000ce60


	//   ....[44]....
        /*0514*/ 	.word	0x0000ce90


	//   ....[45]....
        /*0518*/ 	.word	0x0000cec0


	//   ....[46]....
        /*051c*/ 	.word	0x0000d030


	//   ....[47]....
        /*0520*/ 	.word	0x0000d060


	//   ....[48]....
        /*0524*/ 	.word	0x0000d090


	//   ....[49]....
        /*0528*/ 	.word	0x0000d0c0


	//   ....[50]....
        /*052c*/ 	.word	0x0000d0f0


	//   ....[51]....
        /*0530*/ 	.word	0x0000d120


	//   ....[52]....
        /*0534*/ 	.word	0x0000d1b0


	//   ....[53]....
        /*0538*/ 	.word	0x0000d1e0


	//   ....[54]....
        /*053c*/ 	.word	0x0000d1f0


	//   ....[55]....
        /*0540*/ 	.word	0x0000d280


	//   ....[56]....
        /*0544*/ 	.word	0x0000ee20


	//   ....[57]....
        /*0548*/ 	.word	0x0000ee40


	//   ....[58]....
        /*054c*/ 	.word	0x0000eed0


	//   ....[59]....
        /*0550*/ 	.word	0x0000eef0


	//   ....[60]....
        /*0554*/ 	.word	0x0000ef70


	//   ....[61]....
        /*0558*/ 	.word	0x0000ef90


	//   ....[62]....
        /*055c*/ 	.word	0x0000efa0


	//   ....[63]....
        /*0560*/ 	.word	0x0000efb0


	//   ....[64]....
        /*0564*/ 	.word	0x0000f700


	//   ....[65]....
        /*0568*/ 	.word	0x0000f730


	//   ....[66]....
        /*056c*/ 	.word	0x0000f7d0


	//   ....[67]....
        /*0570*/ 	.word	0x0000f7f0


	//   ....[68]....
        /*0574*/ 	.word	0x0000f870


	//   ....[69]....
        /*0578*/ 	.word	0x0000f890


	//   ....[70]....
        /*057c*/ 	.word	0x0000f8a0


	//   ....[71]....
        /*0580*/ 	.word	0x0000f8b0


	//   ....[72]....
        /*0584*/ 	.word	0x0000fd30


	//   ....[73]....
        /*0588*/ 	.word	0x0000fdf0


	//   ....[74]....
        /*058c*/ 	.word	0x0000ff40


	//   ....[75]....
        /*0590*/ 	.word	0x0000ff80


	//   ....[76]....
        /*0594*/ 	.word	0x0000ff90


	//   ....[77]....
        /*0598*/ 	.word	0x0000ffa0


	//   ....[78]....
        /*059c*/ 	.word	0x000100f0


	//   ....[79]....
        /*05a0*/ 	.word	0x00010240


	//   ....[80]....
        /*05a4*/ 	.word	0x00010a30


	//   ....[81]....
        /*05a8*/ 	.word	0x00010a50


	//   ....[82]....
        /*05ac*/ 	.word	0x00010aa0


	//   ....[83]....
        /*05b0*/ 	.word	0x00010ab0


	//   ....[84]....
        /*05b4*/ 	.word	0x00010af0


	//   ....[85]....
        /*05b8*/ 	.word	0x00010b00


	//   ....[86]....
        /*05bc*/ 	.word	0x00010b10


	//   ....[87]....
        /*05c0*/ 	.word	0x00010b50


	//   ....[88]....
        /*05c4*/ 	.word	0x00010e50


	//   ....[89]....
        /*05c8*/ 	.word	0x00010e90


	//   ....[90]....
        /*05cc*/ 	.word	0x00010eb0


	//   ....[91]....
        /*05d0*/ 	.word	0x00010ed0


	//   ....[92]....
        /*05d4*/ 	.word	0x00010f00


	//   ....[93]....
        /*05d8*/ 	.word	0x00010f20


	//   ....[94]....
        /*05dc*/ 	.word	0x00011020


	//   ....[95]....
        /*05e0*/ 	.word	0x00011170


	//   ....[96]....
        /*05e4*/ 	.word	0x000117b0


	//   ....[97]....
        /*05e8*/ 	.word	0x000117e0


	//   ....[98]....
        /*05ec*/ 	.word	0x00011840


	//   ....[99]....
        /*05f0*/ 	.word	0x00011870


	//   ....[100]....
        /*05f4*/ 	.word	0x000118a0


	//   ....[101]....
        /*05f8*/ 	.word	0x000118d0


	//   ....[102]....
        /*05fc*/ 	.word	0x00011900


	//   ....[103]....
        /*0600*/ 	.word	0x00011930


	//   ....[104]....
        /*0604*/ 	.word	0x00011ad0


	//   ....[105]....
        /*0608*/ 	.word	0x00011b00


	//   ....[106]....
        /*060c*/ 	.word	0x00011b30


	//   ....[107]....
        /*0610*/ 	.word	0x00011b60


	//   ....[108]....
        /*0614*/ 	.word	0x00011b90


	//   ....[109]....
        /*0618*/ 	.word	0x00011bc0


	//   ....[110]....
        /*061c*/ 	.word	0x00011c80


	//   ....[111]....
        /*0620*/ 	.word	0x00011ca0


	//   ....[112]....
        /*0624*/ 	.word	0x00011cb0


	//   ....[113]....
        /*0628*/ 	.word	0x00011d10


	//   ....[114]....
        /*062c*/ 	.word	0x00012330


	//   ....[115]....
        /*0630*/ 	.word	0x000128c0


	//   ....[116]....
        /*0634*/ 	.word	0x000129b0


	//   ....[117]....
        /*0638*/ 	.word	0x00012a50


	//   ....[118]....
        /*063c*/ 	.word	0x00012ab0


	//   ....[119]....
        /*0640*/ 	.word	0x00012ba0


	//   ....[120]....
        /*0644*/ 	.word	0x00012c10


	//   ....[121]....
        /*0648*/ 	.word	0x00012d00


	//   ....[122]....
        /*064c*/ 	.word	0x00012d70


	//   ....[123]....
        /*0650*/ 	.word	0x00012e10


	//   ....[124]....
        /*0654*/ 	.word	0x00012f00


	//   ....[125]....
        /*0658*/ 	.word	0x00012f70


	//   ....[126]....
        /*065c*/ 	.word	0x00012fd0


	//   ....[127]....
        /*0660*/ 	.word	0x000130c0


	//   ....[128]....
        /*0664*/ 	.word	0x00013120


	//   ....[129]....
        /*0668*/ 	.word	0x00013220


	//   ....[130]....
        /*066c*/ 	.word	0x00013280


	//   ....[131]....
        /*0670*/ 	.word	0x00013320


	//   ....[132]....
        /*0674*/ 	.word	0x000134a0


	//   ....[133]....
        /*0678*/ 	.word	0x000135a0


	//   ....[134]....
        /*067c*/ 	.word	0x00013820


	//   ....[135]....
        /*0680*/ 	.word	0x00013870


	//   ....[136]....
        /*0684*/ 	.word	0x00013a40


	//   ....[137]....
        /*0688*/ 	.word	0x00013a90


	//   ....[138]....
        /*068c*/ 	.word	0x00013c60


	//   ....[139]....
        /*0690*/ 	.word	0x00013cb0


	//   ....[140]....
        /*0694*/ 	.word	0x00013da0


	//   ....[141]....
        /*0698*/ 	.word	0x00013e40


	//   ....[142]....
        /*069c*/ 	.word	0x00013ea0


	//   ....[143]....
        /*06a0*/ 	.word	0x00013f50


	//   ....[144]....
        /*06a4*/ 	.word	0x00013fb0


	//   ....[145]....
        /*06a8*/ 	.word	0x00014060


	//   ....[146]....
        /*06ac*/ 	.word	0x000140c0


	//   ....[147]....
        /*06b0*/ 	.word	0x00014170


	//   ....[148]....
        /*06b4*/ 	.word	0x00014260


	//   ....[149]....
        /*06b8*/ 	.word	0x00014340


	//   ....[150]....
        /*06bc*/ 	.word	0x00014450


	//   ....[151]....
        /*06c0*/ 	.word	0x00014550


	//   ....[152]....
        /*06c4*/ 	.word	0x00014680


	//   ....[153]....
        /*06c8*/ 	.word	0x00014760


	//   ....[154]....
        /*06cc*/ 	.word	0x00014860


	//   ....[155]....
        /*06d0*/ 	.word	0x00014940


	//   ....[156]....
        /*06d4*/ 	.word	0x000149d0


	//   ....[157]....
        /*06d8*/ 	.word	0x00014a70


	//   ....[158]....
        /*06dc*/ 	.word	0x00014bf0


	//   ....[159]....
        /*06e0*/ 	.word	0x00014c60


	//   ....[160]....
        /*06e4*/ 	.word	0x00014cd0


	//   ....[161]....
        /*06e8*/ 	.word	0x00014d40


	//   ....[162]....
        /*06ec*/ 	.word	0x00014db0


	//   ....[163]....
        /*06f0*/ 	.word	0x00014e30


	//   ....[164]....
        /*06f4*/ 	.word	0x00014eb0


	//   ....[165]....
        /*06f8*/ 	.word	0x00014f40


	//   ....[166]....
        /*06fc*/ 	.word	0x00014fb0


	//   ....[167]....
        /*0700*/ 	.word	0x00015020


	//   ....[168]....
        /*0704*/ 	.word	0x00015090


	//   ....[169]....
        /*0708*/ 	.word	0x00015110


	//   ....[170]....
        /*070c*/ 	.word	0x00015180


	//   ....[171]....
        /*0710*/ 	.word	0x00015220


	//   ....[172]....
        /*0714*/ 	.word	0x00015270


	//   ....[173]....
        /*0718*/ 	.word	0x00015300


	//   ....[174]....
        /*071c*/ 	.word	0x00015430


	//----- nvinfo : EIATTR_REG_RECONFIG
	.align		4
.L_648:
        /*0720*/ 	.byte	0x01, 0x54
	.zero		2


	//----- nvinfo : EIATTR_SYSCALL_OFFSETS
	.align		4
        /*0724*/ 	.byte	0x04, 0x46
        /*0726*/ 	.short	(.L_650 - .L_649)


	//   ....[0]....
.L_649:
        /*0728*/ 	.word	0x00003fd0


	//   ....[1]....
        /*072c*/ 	.word	0x0000e270


	//   ....[2]....
        /*0730*/ 	.word	0x0000e3c0


	//   ....[3]....
        /*0734*/ 	.word	0x0000e4b0


	//   ....[4]....
        /*0738*/ 	.word	0x0000f3d0


	//----- nvinfo : EIATTR_MBARRIER_INSTR_OFFSETS
	.align		4
.L_650:
        /*073c*/ 	.byte	0x04, 0x39
        /*073e*/ 	.short	(.L_652 - .L_651)


	//   ....[0]....
.L_651:
        /*0740*/ 	.word	0x00000180
        /*0744*/ 	.word	0x000000ff
        /*0748*/ 	.word	0x00028c00
        /*074c*/ 	.short	0x0100
        /*074e*/ 	.byte	0x08
	.zero		1


	//   ....[1]....
        /*0750*/ 	.word	0x00000190
        /*0754*/ 	.word	0x000000ff
        /*0758*/ 	.word	0x00028c20
        /*075c*/ 	.short	0x0100
        /*075e*/ 	.byte	0x08
	.zero		1


	//   ....[2]....
        /*0760*/ 	.word	0x00000240
        /*0764*/ 	.word	0x000000ff
        /*0768*/ 	.word	0x00028c30
        /*076c*/ 	.short	0x0100
        /*076e*/ 	.byte	0x06
	.zero		1


	//   ....[3]....
        /*0770*/ 	.word	0x00000250
        /*0774*/ 	.word	0x000000ff
        /*0778*/ 	.word	0x00028c40
        /*077c*/ 	.short	0x0100
        /*077e*/ 	.byte	0x06
	.zero		1


	//   ....[4]....
        /*0780*/ 	.word	0x00000260
        /*0784*/ 	.word	0x000000ff
        /*0788*/ 	.word	0x00028c38
        /*078c*/ 	.short	0x0100
        /*078e*/ 	.byte	0x06
	.zero		1


	//   ....[5]....
        /*0790*/ 	.word	0x00000270
        /*0794*/ 	.word	0x000000ff
        /*0798*/ 	.word	0x00028c48
        /*079c*/ 	.short	0x0100
        /*079e*/ 	.byte	0x06
	.zero		1


	//   ....[6]....
        /*07a0*/ 	.word	0x000003a0
        /*07a4*/ 	.word	0x000000ff
        /*07a8*/ 	.word	0x00028c50
        /*07ac*/ 	.short	0x0100
        /*07ae*/ 	.byte	0x08
	.zero		1


	//   ....[7]....
        /*07b0*/ 	.word	0x000003b0
        /*07b4*/ 	.word	0x000000ff
        /*07b8*/ 	.word	0x00028c60
        /*07bc*/ 	.short	0x0100
        /*07be*/ 	.byte	0x08
	.zero		1


	//   ....[8]....
        /*07c0*/ 	.word	0x000003c0
        /*07c4*/ 	.word	0x000000ff
        /*07c8*/ 	.word	0x00028c58
        /*07cc*/ 	.short	0x0100
        /*07ce*/ 	.byte	0x08
	.zero		1


	//   ....[9]....
        /*07d0*/ 	.word	0x000003d0
        /*07d4*/ 	.word	0x000000ff
        /*07d8*/ 	.word	0x00028c68
        /*07dc*/ 	.short	0x0100
        /*07de*/ 	.byte	0x08
	.zero		1


	//   ....[10]....
        /*07e0*/ 	.word	0x000004c0
        /*07e4*/ 	.word	0x000000ff
        /*07e8*/ 	.word	0x00028c70
        /*07ec*/ 	.short	0x0100
        /*07ee*/ 	.byte	0x06
	.zero		1


	//   ....[11]....
        /*07f0*/ 	.word	0x000004d0
        /*07f4*/ 	.word	0x000000ff
        /*07f8*/ 	.word	0x00028c80
        /*07fc*/ 	.short	0x0100
        /*07fe*/ 	.byte	0x06
	.zero		1


	//   ....[12]....
        /*0800*/ 	.word	0x000004e0
        /*0804*/ 	.word	0x000000ff
        /*0808*/ 	.word	0x00028c78
        /*080c*/ 	.short	0x0100
        /*080e*/ 	.byte	0x06
	.zero		1


	//   ....[13]....
        /*0810*/ 	.word	0x000004f0
        /*0814*/ 	.word	0x000000ff
        /*0818*/ 	.word	0x00028c88
        /*081c*/ 	.short	0x0100
        /*081e*/ 	.byte	0x06
	.zero		1


	//   ....[14]....
        /*0820*/ 	.word	0x00000620
        /*0824*/ 	.word	0x000000ff
        /*0828*/ 	.word	0x00028c90
        /*082c*/ 	.short	0x0100
        /*082e*/ 	.byte	0x08
	.zero		1


	//   ....[15]....
        /*0830*/ 	.word	0x00000630
        /*0834*/ 	.word	0x000000ff
        /*0838*/ 	.word	0x00028ca0
        /*083c*/ 	.short	0x0100
        /*083e*/ 	.byte	0x08
	.zero		1


	//   ....[16]....
        /*0840*/ 	.word	0x00000640
        /*0844*/ 	.word	0x000000ff
        /*0848*/ 	.word	0x00028c98
        /*084c*/ 	.short	0x0100
        /*084e*/ 	.byte	0x08
	.zero		1


	//   ....[17]....
        /*0850*/ 	.word	0x00000650
        /*0854*/ 	.word	0x000000ff
        /*0858*/ 	.word	0x00028ca8
        /*085c*/ 	.short	0x0100
        /*085e*/ 	.byte	0x08
	.zero		1


	//   ....[18]....
        /*0860*/ 	.word	0x00000790
        /*0864*/ 	.word	0x000000ff
        /*0868*/ 	.word	0x00028cb0
        /*086c*/ 	.short	0x0100
        /*086e*/ 	.byte	0x08
	.zero		1


	//   ....[19]....
        /*0870*/ 	.word	0x000007a0
        /*0874*/ 	.word	0x000000ff
        /*0878*/ 	.word	0x00028cc0
        /*087c*/ 	.short	0x0100
        /*087e*/ 	.byte	0x08
	.zero		1


	//   ....[20]....
        /*0880*/ 	.word	0x000007b0
        /*0884*/ 	.word	0x000000ff
        /*0888*/ 	.word	0x00028cb8
        /*088c*/ 	.short	0x0100
        /*088e*/ 	.byte	0x08
	.zero		1


	//   ....[21]....
        /*0890*/ 	.word	0x000007c0
        /*0894*/ 	.word	0x000000ff
        /*0898*/ 	.word	0x00028cc8
        /*089c*/ 	.short	0x0100
        /*089e*/ 	.byte	0x08
	.zero		1


	//   ....[22]....
        /*08a0*/ 	.word	0x00001f40
        /*08a4*/ 	.word	0x000000ff
        /*08a8*/ 	.word	0x00028c50
        /*08ac*/ 	.short	0x010a
        /*08ae*/ 	.byte	0x11
	.zero		1


	//   ....[23]....
        /*08b0*/ 	.word	0x00002200
        /*08b4*/ 	.word	0x000000ff
        /*08b8*/ 	.word	0x00000000
        /*08bc*/ 	.short	0x0101
        /*08be*/ 	.byte	0x06
	.zero		1


	//   ....[24]....
        /*08c0*/ 	.word	0x00002b60
        /*08c4*/ 	.word	0x000000ff
        /*08c8*/ 	.word	0x00028c50
        /*08cc*/ 	.short	0x010a
        /*08ce*/ 	.byte	0x06
	.zero		1


	//   ....[25]....
        /*08d0*/ 	.word	0x00002ba0
        /*08d4*/ 	.word	0x000000ff
        /*08d8*/ 	.word	0x00028c50
        /*08dc*/ 	.short	0x010a
        /*08de*/ 	.byte	0x06
	.zero		1


	//   ....[26]....
        /*08e0*/ 	.word	0x00002e10
        /*08e4*/ 	.word	0x000000ff
        /*08e8*/ 	.word	0x00000000
        /*08ec*/ 	.short	0x0101
        /*08ee*/ 	.byte	0x06
	.zero		1


	//   ....[27]....
        /*08f0*/ 	.word	0x00004080
        /*08f4*/ 	.word	0x000000ff
        /*08f8*/ 	.word	0x00028c00
        /*08fc*/ 	.short	0x010a
        /*08fe*/ 	.byte	0x27
	.zero		1


	//   ....[28]....
        /*0900*/ 	.word	0x00004100
        /*0904*/ 	.word	0x00000006
        /*0908*/ 	.word	0x00028c30
        /*090c*/ 	.short	0x010a
        /*090e*/ 	.byte	0x3f
	.zero		1


	//   ....[29]....
        /*0910*/ 	.word	0x00004140
        /*0914*/ 	.word	0x00000006
        /*0918*/ 	.word	0x00028c30
        /*091c*/ 	.short	0x010a
        /*091e*/ 	.byte	0x3f
	.zero		1


	//   ....[30]....
        /*0920*/ 	.word	0x00004870
        /*0924*/ 	.word	0x000000ff
        /*0928*/ 	.word	0x00000000
        /*092c*/ 	.short	0x0101
        /*092e*/ 	.byte	0x06
	.zero		1


	//   ....[31]....
        /*0930*/ 	.word	0x000055a0
        /*0934*/ 	.word	0x00000006
        /*0938*/ 	.word	0x00028c50
        /*093c*/ 	.short	0x010a
        /*093e*/ 	.byte	0x3f
	.zero		1


	//   ....[32]....
        /*0940*/ 	.word	0x000055f0
        /*0944*/ 	.word	0x00000006
        /*0948*/ 	.word	0x00028c50
        /*094c*/ 	.short	0x010a
        /*094e*/ 	.byte	0x3f
	.zero		1


	//   ....[33]....
        /*0950*/ 	.word	0x00005890
        /*0954*/ 	.word	0x000000ff
        /*0958*/ 	.word	0x00000000
        /*095c*/ 	.short	0x0101
        /*095e*/ 	.byte	0x06
	.zero		1


	//   ....[34]....
        /*0960*/ 	.word	0x000059d0
        /*0964*/ 	.word	0x000000ff
        /*0968*/ 	.word	0x00028c30
        /*096c*/ 	.short	0x010a
        /*096e*/ 	.byte	0x16
	.zero		1


	//   ....[35]....
        /*0970*/ 	.word	0x00005a10
        /*0974*/ 	.word	0x000000ff
        /*0978*/ 	.word	0x00028c30
        /*097c*/ 	.short	0x010a
        /*097e*/ 	.byte	0x16
	.zero		1


	//   ....[36]....
        /*0980*/ 	.word	0x00005e10
        /*0984*/ 	.word	0x000000ff
        /*0988*/ 	.word	0x00000000
        /*098c*/ 	.short	0x0101
        /*098e*/ 	.byte	0x06
	.zero		1


	//   ....[37]....
        /*0990*/ 	.word	0x00007300
        /*0994*/ 	.word	0x000000ff
        /*0998*/ 	.word	0x00028c50
        /*099c*/ 	.short	0x010a
        /*099e*/ 	.byte	0x16
	.zero		1


	//   ....[38]....
        /*09a0*/ 	.word	0x00007340
        /*09a4*/ 	.word	0x000000ff
        /*09a8*/ 	.word	0x00028c50
        /*09ac*/ 	.short	0x010a
        /*09ae*/ 	.byte	0x16
	.zero		1


	//   ....[39]....
        /*09b0*/ 	.word	0x000075e0
        /*09b4*/ 	.word	0x000000ff
        /*09b8*/ 	.word	0x00000000
        /*09bc*/ 	.short	0x0101
        /*09be*/ 	.byte	0x16
	.zero		1


	//   ....[40]....
        /*09c0*/ 	.word	0x00009fd0
        /*09c4*/ 	.word	0x000000ff
        /*09c8*/ 	.word	0x00000000
        /*09cc*/ 	.short	0x0101
        /*09ce*/ 	.byte	0x04
	.zero		1


	//   ....[41]....
        /*09d0*/ 	.word	0x0000a960
        /*09d4*/ 	.word	0x000000ff
        /*09d8*/ 	.word	0x00000000
        /*09dc*/ 	.short	0x0101
        /*09de*/ 	.byte	0x04
	.zero		1


	//   ....[42]....
        /*09e0*/ 	.word	0x0000ec00
        /*09e4*/ 	.word	0x00000013
        /*09e8*/ 	.word	0x00028c40
        /*09ec*/ 	.short	0x010a
        /*09ee*/ 	.byte	0x3f
	.zero		1


	//   ....[43]....
        /*09f0*/ 	.word	0x0000f0b0
        /*09f4*/ 	.word	0x00000013
        /*09f8*/ 	.word	0x00028c30
        /*09fc*/ 	.short	0x0107
        /*09fe*/ 	.byte	0x3f
	.zero		1


	//   ....[44]....
        /*0a00*/ 	.word	0x0000f190
        /*0a04*/ 	.word	0x00000013
        /*0a08*/ 	.word	0x00028c30
        /*0a0c*/ 	.short	0x0101
        /*0a0e*/ 	.byte	0x3f
	.zero		1


	//   ....[45]....
        /*0a10*/ 	.word	0x0000f9b0
        /*0a14*/ 	.word	0x00000011
        /*0a18*/ 	.word	0x00028c00
        /*0a1c*/ 	.short	0x0107
        /*0a1e*/ 	.byte	0x3f
	.zero		1


	//   ....[46]....
        /*0a20*/ 	.word	0x0000faa0
        /*0a24*/ 	.word	0x00000011
        /*0a28*/ 	.word	0x00028c00
        /*0a2c*/ 	.short	0x0101
        /*0a2e*/ 	.byte	0x3f
	.zero		1


	//   ....[47]....
        /*0a30*/ 	.word	0x0000fac0
        /*0a34*/ 	.word	0x00000011
        /*0a38*/ 	.word	0x00028c20
        /*0a3c*/ 	.short	0x010a
        /*0a3e*/ 	.byte	0x3f
	.zero		1


	//   ....[48]....
        /*0a40*/ 	.word	0x0000fb50
        /*0a44*/ 	.word	0x00000013
        /*0a48*/ 	.word	0x00028c60
        /*0a4c*/ 	.short	0x010a
        /*0a4e*/ 	.byte	0x3f
	.zero		1


	//   ....[49]....
        /*0a50*/ 	.word	0x00010460
        /*0a54*/ 	.word	0x00000013
        /*0a58*/ 	.word	0x00028c50
        /*0a5c*/ 	.short	0x0107
        /*0a5e*/ 	.byte	0x3f
	.zero		1


	//   ....[50]....
        /*0a60*/ 	.word	0x00010530
        /*0a64*/ 	.word	0x00000013
        /*0a68*/ 	.word	0x00028c50
        /*0a6c*/ 	.short	0x0101
        /*0a6e*/ 	.byte	0x3f
	.zero		1


	//   ....[51]....
        /*0a70*/ 	.word	0x000108b0
        /*0a74*/ 	.word	0x00000006
        /*0a78*/ 	.word	0x00028c40
        /*0a7c*/ 	.short	0x010a
        /*0a7e*/ 	.byte	0x3f
	.zero		1


	//   ....[52]....
        /*0a80*/ 	.word	0x00010bd0
        /*0a84*/ 	.word	0x00000006
        /*0a88*/ 	.word	0x00028c30
        /*0a8c*/ 	.short	0x0107
        /*0a8e*/ 	.byte	0x3f
	.zero		1


	//   ....[53]....
        /*0a90*/ 	.word	0x00010c90
        /*0a94*/ 	.word	0x00000006
        /*0a98*/ 	.word	0x00028c30
        /*0a9c*/ 	.short	0x0101
        /*0a9e*/ 	.byte	0x3f
	.zero		1


	//   ....[54]....
        /*0aa0*/ 	.word	0x00010cc0
        /*0aa4*/ 	.word	0x00000006
        /*0aa8*/ 	.word	0x00028c60
        /*0aac*/ 	.short	0x010a
        /*0aae*/ 	.byte	0x3f
	.zero		1


	//   ....[55]....
        /*0ab0*/ 	.word	0x00011370
        /*0ab4*/ 	.word	0x00000006
        /*0ab8*/ 	.word	0x00028c50
        /*0abc*/ 	.short	0x0107
        /*0abe*/ 	.byte	0x3f
	.zero		1


	//   ....[56]....
        /*0ac0*/ 	.word	0x00011430
        /*0ac4*/ 	.word	0x00000006
        /*0ac8*/ 	.word	0x00028c50
        /*0acc*/ 	.short	0x0101
        /*0ace*/ 	.byte	0x3f
	.zero		1


	//   ....[57]....
        /*0ad0*/ 	.word	0x000122b0
        /*0ad4*/ 	.word	0x00000007
        /*0ad8*/ 	.word	0x00028c20
        /*0adc*/ 	.short	0x010a
        /*0ade*/ 	.byte	0x3f
	.zero		1


	//   ....[58]....
        /*0ae0*/ 	.word	0x00012430
        /*0ae4*/ 	.word	0x00000005
        /*0ae8*/ 	.word	0x00028c40
        /*0aec*/ 	.short	0x010a
        /*0aee*/ 	.byte	0x3f
	.zero		1


	//   ....[59]....
        /*0af0*/ 	.word	0x000124d0
        /*0af4*/ 	.word	0x00000003
        /*0af8*/ 	.word	0x00028c40
        /*0afc*/ 	.short	0x010a
        /*0afe*/ 	.byte	0x3f
	.zero		1


	//   ....[60]....
        /*0b00*/ 	.word	0x00012510
        /*0b04*/ 	.word	0x00000005
        /*0b08*/ 	.word	0x00028c60
        /*0b0c*/ 	.short	0x010a
        /*0b0e*/ 	.byte	0x3f
	.zero		1


	//   ....[61]....
        /*0b10*/ 	.word	0x00012550
        /*0b14*/ 	.word	0x00000003
        /*0b18*/ 	.word	0x00028c60
        /*0b1c*/ 	.short	0x010a
        /*0b1e*/ 	.byte	0x3f
	.zero		1


	//   ....[62]....
        /*0b20*/ 	.word	0x000125c0
        /*0b24*/ 	.word	0x00000003
        /*0b28*/ 	.word	0x00028c50
        /*0b2c*/ 	.short	0x010a
        /*0b2e*/ 	.byte	0x3f
	.zero		1


	//   ....[63]....
        /*0b30*/ 	.word	0x00012620
        /*0b34*/ 	.word	0x00000003
        /*0b38*/ 	.word	0x00028c50
        /*0b3c*/ 	.short	0x010a
        /*0b3e*/ 	.byte	0x3f
	.zero		1


	//   ....[64]....
        /*0b40*/ 	.word	0x00012680
        /*0b44*/ 	.word	0x00000003
        /*0b48*/ 	.word	0x00028c00
        /*0b4c*/ 	.short	0x010a
        /*0b4e*/ 	.byte	0x3f
	.zero		1


	//   ....[65]....
        /*0b50*/ 	.word	0x000126d0
        /*0b54*/ 	.word	0x00000006
        /*0b58*/ 	.word	0x00028c30
        /*0b5c*/ 	.short	0x010a
        /*0b5e*/ 	.byte	0x3f
	.zero		1


	//   ....[66]....
        /*0b60*/ 	.word	0x00012720
        /*0b64*/ 	.word	0x00000006
        /*0b68*/ 	.word	0x00028c50
        /*0b6c*/ 	.short	0x010a
        /*0b6e*/ 	.byte	0x3f
	.zero		1


	//   ....[67]....
        /*0b70*/ 	.word	0x00012780
        /*0b74*/ 	.word	0x00000007
        /*0b78*/ 	.word	0x00028c30
        /*0b7c*/ 	.short	0x010a
        /*0b7e*/ 	.byte	0x3f
	.zero		1


	//   ....[68]....
        /*0b80*/ 	.word	0x000127e0
        /*0b84*/ 	.word	0x00000009
        /*0b88*/ 	.word	0x00028c50
        /*0b8c*/ 	.short	0x010a
        /*0b8e*/ 	.byte	0x3f
	.zero		1


	//   ....[69]....
        /*0b90*/ 	.word	0x00012900
        /*0b94*/ 	.word	0x00000013
        /*0b98*/ 	.word	0x00028c40
        /*0b9c*/ 	.short	0x010a
        /*0b9e*/ 	.byte	0x3f
	.zero		1


	//   ....[70]....
        /*0ba0*/ 	.word	0x000133a0
        /*0ba4*/ 	.word	0x00000011
        /*0ba8*/ 	.word	0x00028c20
        /*0bac*/ 	.short	0x010a
        /*0bae*/ 	.byte	0x3f
	.zero		1


	//   ....[71]....
        /*0bb0*/ 	.word	0x000133f0
        /*0bb4*/ 	.word	0x00000013
        /*0bb8*/ 	.word	0x00028c60
        /*0bbc*/ 	.short	0x010a
        /*0bbe*/ 	.byte	0x3f
	.zero		1


	//   ....[72]....
        /*0bc0*/ 	.word	0x00013cf0
        /*0bc4*/ 	.word	0x00000006
        /*0bc8*/ 	.word	0x00028c40
        /*0bcc*/ 	.short	0x010a
        /*0bce*/ 	.byte	0x3f
	.zero		1


	//   ....[73]....
        /*0bd0*/ 	.word	0x000141b0
        /*0bd4*/ 	.word	0x00000006
        /*0bd8*/ 	.word	0x00028c60
        /*0bdc*/ 	.short	0x010a
        /*0bde*/ 	.byte	0x3f
	.zero		1


	//   ....[74]....
        /*0be0*/ 	.word	0x00015350
        /*0be4*/ 	.word	0x00000007
        /*0be8*/ 	.word	0x00028c20
        /*0bec*/ 	.short	0x010a
        /*0bee*/ 	.byte	0x3f
	.zero		1


	//   ....[75]....
        /*0bf0*/ 	.word	0x000154f0
        /*0bf4*/ 	.word	0x00000005
        /*0bf8*/ 	.word	0x00028c40
        /*0bfc*/ 	.short	0x010a
        /*0bfe*/ 	.byte	0x3f
	.zero		1


	//   ....[76]....
        /*0c00*/ 	.word	0x00015540
        /*0c04*/ 	.word	0x00000003
        /*0c08*/ 	.word	0x00028c40
        /*0c0c*/ 	.short	0x010a
        /*0c0e*/ 	.byte	0x3f
	.zero		1


	//   ....[77]....
        /*0c10*/ 	.word	0x00015590
        /*0c14*/ 	.word	0x00000005
        /*0c18*/ 	.word	0x00028c60
        /*0c1c*/ 	.short	0x010a
        /*0c1e*/ 	.byte	0x3f
	.zero		1


	//----- nvinfo : EIATTR_NUM_MBARRIERS
	.align		4
.L_652:
        /*0c20*/ 	.byte	0x03, 0x38
        /*0c22*/ 	.short	0x0016


	//----- nvinfo : EIATTR_EXIT_INSTR_OFFSETS
	.align		4
        /*0c24*/ 	.byte	0x04, 0x1c
        /*0c26*/ 	.short	(.L_654 - .L_653)


	//   ....[0]....
.L_653:
        /*0c28*/ 	.word	0x00000970


	//   ....[1]....
        /*0c2c*/ 	.word	0x0000cb80


	//   ....[2]....
        /*0c30*/ 	.word	0x000125a0


	//----- nvinfo : EIATTR_MAX_THREADS
	.align		4
.L_654:
        /*0c34*/ 	.byte	0x04, 0x05
        /*0c36*/ 	.short	(.L_656 - .L_655)
.L_655:
        /*0c38*/ 	.word	0x00000180
        /*0c3c*/ 	.word	0x00000001
        /*0c40*/ 	.word	0x00000001


	//----- nvinfo : EIATTR_CRS_STACK_SIZE
	.align		4
.L_656:
        /*0c44*/ 	.byte	0x04, 0x1e
        /*0c46*/ 	.short	(.L_658 - .L_657)
.L_657:
        /*0c48*/ 	.word	0x00000000


	//----- nvinfo : EIATTR_CBANK_PARAM_SIZE
	.align		4
.L_658:
        /*0c4c*/ 	.byte	0x03, 0x19
        /*0c4e*/ 	.short	0x0af0


	//----- nvinfo : EIATTR_PARAM_CBANK
	.align		4
        /*0c50*/ 	.byte	0x04, 0x0a
        /*0c52*/ 	.short	(.L_660 - .L_659)
	.align		4
.L_659:
        /*0c54*/ 	.word	index@(.nv.constant0._ZN7cutlass13device_kernelIN5flash11enable_sm90INS1_16FlashAttnFwdSm90INS1_25CollectiveMainloopFwdSm90ILi2EN4cute5tupleIJNS5_1CILi1EEES8_S8_EEENS6_IJNS7_ILi64EEESA_SA_EEELi512ENS_10bfloat16_tEfNS_4arch4Sm90ELb0ELb0ELb1ELb1ELb1ELb0ELb0ELb0ELb0ELb1ELb1ELb0EEENS1_21CollectiveEpilogueFwdINS6_IJSA_NS7_ILi512EEESA_EEES9_SC_SE_Li256ELb1ELb1ELb1ELb0EEENS1_36VarlenDynamicPersistentTileSchedulerILi64ELi64ELi256ELi128ELb1ELb1ELb1ELb0ELb1ELb1EEEEEEEEEvNT_6ParamsE)
        /*0c58*/ 	.short	0x0210
        /*0c5a*/ 	.short	0x0af0


	//----- nvinfo : EIATTR_SW_WAR
	.align		4
.L_660:
        /*0c5c*/ 	.byte	0x04, 0x36
        /*0c5e*/ 	.short	(.L_662 - .L_661)
.L_661:
        /*0c60*/ 	.word	0x00000008
.L_662:


//--------------------- .nv.info._ZN7cutlass13device_kernelIN5flash11enable_sm90INS1_16FlashAttnFwdSm90INS1_25CollectiveMainloopFwdSm90ILi2EN4cute5tupleIJNS5_1CILi1EEES8_S8_EEENS6_IJNS7_ILi64EEESA_SA_EEELi512ENS_10bfloat16_tEfNS_4arch4Sm90ELb0ELb0ELb1ELb1ELb1ELb1ELb0ELb0ELb0ELb1ELb1ELb0EEENS1_21CollectiveEpilogueFwdINS6_IJSA_NS7_ILi512EEESA_EEES9_SC_SE_Li256ELb1ELb1ELb1ELb0EEENS1_36VarlenDynamicPersistentTileSchedulerILi64ELi64ELi256ELi128ELb1ELb1ELb1ELb0ELb1ELb1EEEEEEEEEvNT_6ParamsE --------------------------
	.section	.nv.info._ZN7cutlass13device_kernelIN5flash11enable_sm90INS1_16FlashAttnFwdSm90INS1_25CollectiveMainloopFwdSm90ILi2EN4cute5tupleIJNS5_1CILi1EEES8_S8_EEENS6_IJNS7_ILi64EEESA_SA_EEELi512ENS_10bfloat16_tEfNS_4arch4Sm90ELb0ELb0ELb1ELb1ELb1ELb1ELb0ELb0ELb0ELb1ELb1ELb0EEENS1_21CollectiveEpilogueFwdINS6_IJSA_NS7_ILi512EEESA_EEES9_SC_SE_Li256ELb1ELb1ELb1ELb0EEENS1_36VarlenDynamicPersistentTileSchedulerILi64ELi64ELi256ELi128ELb1ELb1ELb1ELb0ELb1ELb1EEEEEEEEEvNT_6ParamsE,"",@"SHT_CUDA_INFO"
	.sectionflags	@""
	.align	4


	//----- nvinfo : EIATTR_CUDA_API_VERSION
	.align		4
        /*0000*/ 	.byte	0x04, 0x37
        /*0002*/ 	.short	(.L_664 - .L_663)
.L_663:
        /*0004*/ 	.word	0x00000082


	//----- nvinfo : EIATTR_KPARAM_INFO
	.align		4
.L_664:
        /*0008*/ 	.byte	0x04, 0x17
        /*000a*/ 	.short	(.L_666 - .L_665)
.L_665:
        /*000c*/ 	.word	0x00000000
        /*0010*/ 	.short	0x0000
        /*0012*/ 	.short	0x0070
        /*0014*/ 	.byte	0x00, 0xf0, 0x01, 0x2a


	//----- nvinfo : EIATTR_SPARSE_MMA_MASK
	.align		4
.L_666:
        /*0018*/ 	.byte	0x03, 0x50
        /*001a*/ 	.short	0x0000


	//----- nvinfo : EIATTR_MAXREG_COUNT
	.align		4
        /*001c*/ 	.byte	0x03, 0x1b
        /*001e*/ 	.short	0x00a8


	//----- nvinfo : EIATTR_NUM_BARRIERS
	.align		4
        /*0020*/ 	.byte	0x02, 0x4c
        /*0022*/ 	.byte	0x10
	.zero		1


	//----- nvinfo : EIATTR_EXTERNS
	.align		4
        /*0024*/ 	.byte	0x04, 0x0f
        /*0026*/ 	.short	(.L_668 - .L_667)


	//   ....[0]....
	.align		4
.L_667:
        /*0028*/ 	.word	index@(__assertfail)


	//----- nvinfo : EIATTR_ANNOTATIONS
	.align		4
.L_668:
        /*002c*/ 	.byte	0x04, 0x55
        /*002e*/ 	.short	(.L_670 - .L_669)


	//   ....[0]....
.L_669:
        /* <DEDUP_REMOVED lines=52> */


	//----- nvinfo : EIATTR_MERCURY_ISA_VERSION
	.align		4
.L_670:
        /*0358*/ 	.byte	0x03, 0x5f
        /*035a*/ 	.short	0x0101


	//----- nvinfo : EIATTR_UNUSED_LOAD_BYTE_OFFSET
	.align		4
        /*035c*/ 	.byte	0x04, 0x44
        /*035e*/ 	.short	(.L_672 - .L_671)


	//   ....[0]....
.L_671:
        /*0360*/ 	.word	0x00000a20
        /*0364*/ 	.word	0x0000fff0


	//   ....[1]....
        /*0368*/ 	.word	0x0000e2c0
        /*036c*/ 	.word	0x0000fff0


	//----- nvinfo : EIATTR_INT_WARP_WIDE_INSTR_OFFSETS
	.align		4
.L_672:
        /*0370*/ 	.byte	0x04, 0x31
        /*0372*/ 	.short	(.L_674 - .L_673)


	//   ....[0]....
.L_673:
        /*0374*/ 	.word	0x00000130


	//   ....[1]....
        /*0378*/ 	.word	0x00000170


	//   ....[2]....
        /*037c*/ 	.word	0x000001e0


	//   ....[3]....
        /*0380*/ 	.word	0x00016610


	//   ....[4]....
        /*0384*/ 	.word	0x000166a0


	//   ....[5]....
        /*0388*/ 	.word	0x00019bc0


	//   ....[6]....
        /*038c*/ 	.word	0x00019c50


	//----- nvinfo : EIATTR_COOP_GROUP_MASK_REGIDS
	.align		4
.L_674:
        /*0390*/ 	.byte	0x04, 0x29
        /*0392*/ 	.short	(.L_676 - .L_675)


	//   ....[0]....
.L_675:
        /*0394*/ 	.word	0xffffffff


	//   ....[1]....
        /*0398*/ 	.word	0xffffffff


	//   ....[2]....
        /*039c*/ 	.word	0xffffffff


	//   ....[3]....
        /*03a0*/ 	.word	0xffffffff


	//   ....[4]....
        /*03a4*/ 	.word	0xffffffff


	//   ....[5]....
        /*03a8*/ 	.word	0xffffffff


	//   ....[6]....
        /*03ac*/ 	.word	0xffffffff


	//   ....[7]....
        /*03b0*/ 	.word	0xffffffff


	//   ....[8]....
        /*03b4*/ 	.word	0xffffffff


	//   ....[9]....
        /*03b8*/ 	.word	0xffffffff


	//   ....[10]....
        /*03bc*/ 	.word	0xffffffff


	//   ....[11]....
        /*03c0*/ 	.word	0xffffffff


	//   ....[12]....
        /*03c4*/ 	.word	0xffffffff


	//   ....[13]....
        /*03c8*/ 	.word	0xffffffff


	//   ....[14]....
        /*03cc*/ 	.word	0xffffffff


	//   ....[15]....
        /*03d0*/ 	.word	0xffffffff


	//   ....[16]....
        /*03d4*/ 	.word	0xffffffff


	//   ....[17]....
        /*03d8*/ 	.word	0xffffffff


	//   ....[18]....
        /*03dc*/ 	.word	0xffffffff


	//   ....[19]....
        /*03e0*/ 	.word	0xffffffff


	//   ....[20]....
        /*03e4*/ 	.word	0xffffffff


	//   ....[21]....
        /*03e8*/ 	.word	0xffffffff


	//   ....[22]....
        /*03ec*/ 	.word	0xffffffff


	//   ....[23]....
        /*03f0*/ 	.word	0xffffffff


	//   ....[24]....
        /*03f4*/ 	.word	0xffffffff


	//   ....[25]....
        /*03f8*/ 	.word	0xffffffff


	//   ....[26]....
        /*03fc*/ 	.word	0xffffffff


	//   ....[27]....
        /*0400*/ 	.word	0xffffffff


	//   ....[28]....
        /*0404*/ 	.word	0xffffffff


	//   ....[29]....
        /*0408*/ 	.word	0xffffffff


	//   ....[30]....
        /*040c*/ 	.word	0xffffffff


	//   ....[31]....
        /*0410*/ 	.word	0xffffffff


	//   ....[32]....
        /*0414*/ 	.word	0xffffffff


	//   ....[33]....
        /*0418*/ 	.word	0xffffffff


	//   ....[34]....
        /*041c*/ 	.word	0xffffffff


	//   ....[35]....
        /*0420*/ 	.word	0xffffffff


	//   ....[36]....
        /*0424*/ 	.word	0xffffffff


	//   ....[37]....
        /*0428*/ 	.word	0xffffffff


	//   ....[38]....
        /*042c*/ 	.word	0xffffffff


	//   ....[39]....
        /*0430*/ 	.word	0xffffffff


	//   ....[40]....
        /*0434*/ 	.word	0xffffffff


	//   ....[41]....
        /*0438*/ 	.word	0xffffffff


	//   ....[42]....
        /*043c*/ 	.word	0xffffffff


	//   ....[43]....
        /*0440*/ 	.word	0xffffffff


	//   ....[44]....
        /*0444*/ 	.word	0xffffffff


	//   ....[45]....
        /*0448*/ 	.word	0xffffffff


	//   ....[46]....
        /*044c*/ 	.word	0xffffffff


	//   ....[47]....
        /*0450*/ 	.word	0xffffffff


	//   ....[48]....
        /*0454*/ 	.word	0xffffffff


	//   ....[49]....
        /*0458*/ 	.word	0xffffffff


	//   ....[50]....
        /*045c*/ 	.word	0xffffffff


	//   ....[51]....
        /*0460*/ 	.word	0xffffffff


	//   ....[52]....
        /*0464*/ 	.word	0xffffffff


	//   ....[53]....
        /*0468*/ 	.word	0xffffffff


	//   ....[54]....
        /*046c*/ 	.word	0xffffffff


	//   ....[55]....
        /*0470*/ 	.word	0xffffffff


	//   ....[56]....
        /*0474*/ 	.word	0xffffffff


	//   ....[57]....
        /*0478*/ 	.word	0xffffffff


	//   ....[58]....
        /*047c*/ 	.word	0xffffffff


	//   ....[59]....
        /*0480*/ 	.word	0xffffffff


	//   ....[60]....
        /*0484*/ 	.word	0xffffffff


	//   ....[61]....
        /*0488*/ 	.word	0xffffffff


	//   ....[62]....
        /*048c*/ 	.word	0xffffffff


	//   ....[63]....
        /*0490*/ 	.word	0xffffffff


	//   ....[64]....
        /*0494*/ 	.word	0xffffffff


	//   ....[65]....
        /*0498*/ 	.word	0xffffffff


	//   ....[66]....
        /*049c*/ 	.word	0xffffffff


	//   ....[67]....
        /*04a0*/ 	.word	0xffffffff


	//   ....[68]....
        /*04a4*/ 	.word	0xffffffff


	//   ....[69]....
        /*04a8*/ 	.word	0xffffffff


	//   ....[70]....
        /*04ac*/ 	.word	0xffffffff


	//   ....[71]....
        /*04b0*/ 	.word	0xffffffff


	//   ....[72]....
        /*04b4*/ 	.word	0xffffffff


	//   ....[73]....
        /*04b8*/ 	.word	0xffffffff


	//   ....[74]....
        /*04bc*/ 	.word	0xffffffff


	//   ....[75]....
        /*04c0*/ 	.word	0xffffffff


	//   ....[76]....
        /*04c4*/ 	.word	0xffffffff


	//   ....[77]....
        /*04c8*/ 	.word	0xffffffff


	//   ....[78]....
        /*04cc*/ 	.word	0xffffffff


	//   ....[79]....
        /*04d0*/ 	.word	0xffffffff


	//   ....[80]....
        /*04d4*/ 	.word	0xffffffff


	//   ....[81]....
        /*04d8*/ 	.word	0xffffffff


	//   ....[82]....
        /*04dc*/ 	.word	0xffffffff


	//   ....[83]....
        /*04e0*/ 	.word	0xffffffff


	//   ....[84]....
        /*04e4*/ 	.word	0xffffffff


	//   ....[85]....
        /*04e8*/ 	.word	0xffffffff


	//   ....[86]....
        /*04ec*/ 	.word	0xffffffff


	//   ....[87]....
        /*04f0*/ 	.word	0xffffffff


	//   ....[88]....
        /*04f4*/ 	.word	0xffffffff


	//   ....[89]....
        /*04f8*/ 	.word	0xffffffff


	//   ....[90]....
        /*04fc*/ 	.word	0xffffffff


	//   ....[91]....
        /*0500*/ 	.word	0xffffffff


	//   ....[92]....
        /*0504*/ 	.word	0xffffffff


	//   ....[93]....
        /*0508*/ 	.word	0xffffffff


	//   ....[94]....
        /*050c*/ 	.word	0xffffffff


	//   ....[95]....
        /*0510*/ 	.word	0xffffffff


	//   ....[96]....
        /*0514*/ 	.word	0xffffffff


	//   ....[97]....
        /*0518*/ 	.word	0xffffffff


	//   ....[98]....
        /*051c*/ 	.word	0xffffffff


	//   ....[99]....
        /*0520*/ 	.word	0xffffffff


	//   ....[100]....
        /*0524*/ 	.word	0xffffffff


	//   ....[101]....
        /*0528*/ 	.word	0xffffffff


	//   ....[102]....
        /*052c*/ 	.word	0xffffffff


	//   ....[103]....
        /*0530*/ 	.word	0xffffffff


	//   ....[104]....
        /*0534*/ 	.word	0xffffffff


	//   ....[105]....
        /*0538*/ 	.word	0xffffffff


	//   ....[106]....
        /*053c*/ 	.word	0xffffffff


	//   ....[107]....
        /*0540*/ 	.word	0xffffffff


	//   ....[108]....
        /*0544*/ 	.word	0xffffffff


	//   ....[109]....
        /*0548*/ 	.word	0xffffffff


	//   ....[110]....
        /*054c*/ 	.word	0xffffffff


	//   ....[111]....
        /*0550*/ 	.word	0xffffffff


	//   ....[112]....
        /*0554*/ 	.word	0xffffffff


	//   ....[113]....
        /*0558*/ 	.word	0xffffffff


	//   ....[114]....
        /*055c*/ 	.word	0xffffffff


	//   ....[115]....
        /*0560*/ 	.word	0xffffffff


	//   ....[116]....
        /*0564*/ 	.word	0xffffffff


	//   ....[117]....
        /*0568*/ 	.word	0xffffffff


	//   ....[118]....
        /*056c*/ 	.word	0xffffffff


	//   ....[119]....
        /*0570*/ 	.word	0xffffffff


	//   ....[120]....
        /*0574*/ 	.word	0xffffffff


	//   ....[121]....
        /*0578*/ 	.word	0xffffffff


	//   ....[122]....
        /*057c*/ 	.word	0xffffffff


	//   ....[123]....
        /*0580*/ 	.word	0xffffffff


	//   ....[124]....
        /*0584*/ 	.word	0xffffffff


	//   ....[125]....
        /*0588*/ 	.word	0xffffffff


	//   ....[126]....
        /*058c*/ 	.word	0xffffffff


	//   ....[127]....
        /*0590*/ 	.word	0xffffffff


	//   ....[128]....
        /*0594*/ 	.word	0xffffffff


	//   ....[129]....
        /*0598*/ 	.word	0xffffffff


	//   ....[130]....
        /*059c*/ 	.word	0xffffffff


	//   ....[131]....
        /*05a0*/ 	.word	0xffffffff


	//   ....[132]....
        /*05a4*/ 	.word	0xffffffff


	//   ....[133]....
        /*05a8*/ 	.word	0x0500000f


	//   ....[134]....
        /*05ac*/ 	.word	0x0500000f


	//   ....[135]....
        /*05b0*/ 	.word	0x0500000f


	//   ....[136]....
        /*05b4*/ 	.word	0x0500000f


	//   ....[137]....
        /*05b8*/ 	.word	0x0500000f


	//   ....[138]....
        /*05bc*/ 	.word	0x0500000f


	//   ....[139]....
        /*05c0*/ 	.word	0x0500000f


	//   ....[140]....
        /*05c4*/ 	.word	0x0500000f


	//   ....[141]....
        /*05c8*/ 	.word	0x0500000f


	//   ....[142]....
        /*05cc*/ 	.word	0x0500000f


	//   ....[143]....
        /*05d0*/ 	.word	0x0500000f


	//   ....[144]....
        /*05d4*/ 	.word	0x0500000f


	//   ....[145]....
        /*05d8*/ 	.word	0x0500000f


	//   ....[146]....
        /*05dc*/ 	.word	0x0500000f


	//   ....[147]....
        /*05e0*/ 	.word	0x0500000f


	//   ....[148]....
        /*05e4*/ 	.word	0x0500000f


	//   ....[149]....
        /*05e8*/ 	.word	0x0500000f


	//   ....[150]....
        /*05ec*/ 	.word	0x0500000f


	//   ....[151]....
        /*05f0*/ 	.word	0x0500000f


	//   ....[152]....
        /*05f4*/ 	.word	0x0500000f


	//   ....[153]....
        /*05f8*/ 	.word	0x0500000f


	//   ....[154]....
        /*05fc*/ 	.word	0x0500000f


	//   ....[155]....
        /*0600*/ 	.word	0x0500000f


	//   ....[156]....
        /*0604*/ 	.word	0x0500000f


	//   ....[157]....
        /*0608*/ 	.word	0x0500000f


	//   ....[158]....
        /*060c*/ 	.word	0x0500000f


	//   ....[159]....
        /*0610*/ 	.word	0x0500000f


	//   ....[160]....
        /*0614*/ 	.word	0x0500000f


	//   ....[161]....
        /*0618*/ 	.word	0x0500000f


	//   ....[162]....
        /*061c*/ 	.word	0x0500000f


	//   ....[163]....
        /*0620*/ 	.word	0x0500000f


	//   ....[164]....
        /*0624*/ 	.word	0x0500000f


	//   ....[165]....
        /*0628*/ 	.word	0x0500000f


	//   ....[166]....
        /*062c*/ 	.word	0x0500000f


	//   ....[167]....
        /*0630*/ 	.word	0x0500000f


	//   ....[168]....
        /*0634*/ 	.word	0x0500000f


	//   ....[169]....
        /*0638*/ 	.word	0x0500000f


	//   ....[170]....
        /*063c*/ 	.word	0x0500000f


	//   ....[171]....
        /*0640*/ 	.word	0x0500000f


	//   ....[172]....
        /*0644*/ 	.word	0x0500000f


	//   ....[173]....
        /*0648*/ 	.word	0x0500000f


	//   ....[174]....
        /*064c*/ 	.word	0x0500000f


	//   ....[175]....
        /*0650*/ 	.word	0x0500000f


	//   ....[176]....
        /*0654*/ 	.word	0x0500000f


	//   ....[177]....
        /*0658*/ 	.word	0x0500000f


	//   ....[178]....
        /*065c*/ 	.word	0x0500000f


	//   ....[179]....
        /*0660*/ 	.word	0x0500000f


	//   ....[180]....
        /*0664*/ 	.word	0x0500000f


	//   ....[181]....
        /*0668*/ 	.word	0x0500000f


	//   ....[182]....
        /*066c*/ 	.word	0x0500000f


	//   ....[183]....
        /*0670*/ 	.word	0x0500000f


	//   ....[184]....
        /*0674*/ 	.word	0x0500000f


	//   ....[185]....
        /*0678*/ 	.word	0x0500000f


	//   ....[186]....
        /*067c*/ 	.word	0x0500000f


	//   ....[187]....
        /*0680*/ 	.word	0x0500000f


	//   ....[188]....
        /*0684*/ 	.word	0x0500000f


	//   ....[189]....
        /*0688*/ 	.word	0x0500000f


	//   ....[190]....
        /*068c*/ 	.word	0x0500000f


	//   ....[191]....
        /*0690*/ 	.word	0x0500000f


	//   ....[192]....
        /*0694*/ 	.word	0x0500000f


	//   ....[193]....
        /*0698*/ 	.word	0x0500000f


	//   ....[194]....
        /*069c*/ 	.word	0x0500000f


	//   ....[195]....
        /*06a0*/ 	.word	0x0500000f


	//   ....[196]....
        /*06a4*/ 	.word	0x0500000f


	//   ....[197]....
        /*06a8*/ 	.word	0x0500000f


	//   ....[198]....
        /*06ac*/ 	.word	0x0500000f


	//   ....[199]....
        /*06b0*/ 	.word	0x0500000f


	//   ....[200]....
        /*06b4*/ 	.word	0x0500000f


	//   ....[201]....
        /*06b8*/ 	.word	0x0500000f


	//   ....[202]....
        /*06bc*/ 	.word	0x0500000f


	//   ....[203]....
        /*06c0*/ 	.word	0x0500000f


	//   ....[204]....
        /*06c4*/ 	.word	0x0500000f


	//   ....[205]....
        /*06c8*/ 	.word	0x0500000f


	//   ....[206]....
        /*06cc*/ 	.word	0x0500000f


	//   ....[207]....
        /*06d0*/ 	.word	0x0500000f


	//----- nvinfo : EIATTR_COOP_GROUP_INSTR_OFFSETS
	.align		4
.L_676:
        /*06d4*/ 	.byte	0x04, 0x28
        /*06d6*/ 	.short	(.L_678 - .L_677)


	//   ....[0]....
.L_677:
        /*06d8*/ 	.word	0x00000060


	//   ....[1]....
        /*06dc*/ 	.word	0x00000140


	//   ....[2]....
        /*06e0*/ 	.word	0x00000190


	//   ....[3]....
        /*06e4*/ 	.word	0x00000380


	//   ....[4]....
        /*06e8*/ 	.word	0x000004e0


	//   ....[5]....
        /*06ec*/ 	.word	0x00000600


	//   ....[6]....
        /*06f0*/ 	.word	0x00000760


	//   ....[7]....
        /*06f4*/ 	.word	0x000030d0


	//   ....[8]....
        /*06f8*/ 	.word	0x000030e0


	//   ....[9]....
        /*06fc*/ 	.word	0x00003ba0


	//   ....[10]....
        /*0700*/ 	.word	0x00003bb0


	//   ....[11]....
        /*0704*/ 	.word	0x000045b0


	//   ....[12]....
        /*0708*/ 	.word	0x000045c0


	//   ....[13]....
        /*070c*/ 	.word	0x00004980


	//   ....[14]....
        /*0710*/ 	.word	0x00004990


	//   ....[15]....
        /*0714*/ 	.word	0x000058c0


	//   ....[16]....
        /*0718*/ 	.word	0x000079d0


	//   ....[17]....
        /*071c*/ 	.word	0x00007f90


	//   ....[18]....
        /*0720*/ 	.word	0x00007fa0


	//   ....[19]....
        /*0724*/ 	.word	0x00007fb0


	//   ....[20]....
        /*0728*/ 	.word	0x00007fc0


	//   ....[21]....
        /*072c*/ 	.word	0x00008fb0


	//   ....[22]....
        /*0730*/ 	.word	0x00008fc0


	//   ....[23]....
        /*0734*/ 	.word	0x00008fd0


	//   ....[24]....
        /*0738*/ 	.word	0x00008fe0


	//   ....[25]....
        /*073c*/ 	.word	0x0000abc0


	//   ....[26]....
        /*0740*/ 	.word	0x0000ac70


	//   ....[27]....
        /*0744*/ 	.word	0x0000ae60


	//   ....[28]....
        /*0748*/ 	.word	0x0000aed0


	//   ....[29]....
        /*074c*/ 	.word	0x0000b870


	//   ....[30]....
        /*0750*/ 	.word	0x0000c170


	//   ....[31]....
        /*0754*/ 	.word	0x0000c1d0


	//   ....[32]....
        /*0758*/ 	.word	0x0000c5b0


	//   ....[33]....
        /*075c*/ 	.word	0x0000c780


	//   ....[34]....
        /*0760*/ 	.word	0x0000d700


	//   ....[35]....
        /*0764*/ 	.word	0x0000d7f0


	//   ....[36]....
        /*0768*/ 	.word	0x0000d810


	//   ....[37]....
        /*076c*/ 	.word	0x0000d980


	//   ....[38]....
        /*0770*/ 	.word	0x0000db50


	//   ....[39]....
        /*0774*/ 	.word	0x0000f000


	//   ....[40]....
        /*0778*/ 	.word	0x0000f3d0


	//   ....[41]....
        /*077c*/ 	.word	0x0000f3e0


	//   ....[42]....
        /*0780*/ 	.word	0x0000f3f0


	//   ....[43]....
        /*0784*/ 	.word	0x0000f400


	//   ....[44]....
        /*0788*/ 	.word	0x00010130


	//   ....[45]....
        /*078c*/ 	.word	0x00010150


	//   ....[46]....
        /*0790*/ 	.word	0x000103f0


	//   ....[47]....
        /*0794*/ 	.word	0x00010410


	//   ....[48]....
        /*0798*/ 	.word	0x00010cc0


	//   ....[49]....
        /*079c*/ 	.word	0x00010d00


	//   ....[50]....
        /*07a0*/ 	.word	0x000117c0


	//   ....[51]....
        /*07a4*/ 	.word	0x000117e0


	//   ....[52]....
        /*07a8*/ 	.word	0x00012e40


	//   ....[53]....
        /*07ac*/ 	.word	0x00012e70


	//   ....[54]....
        /*07b0*/ 	.word	0x000130b0


	//   ....[55]....
        /*07b4*/ 	.word	0x000130d0


	//   ....[56]....
        /*07b8*/ 	.word	0x00013380


	//   ....[57]....
        /*07bc*/ 	.word	0x00013570


	//   ....[58]....
        /*07c0*/ 	.word	0x000135a0


	//   ....[59]....
        /*07c4*/ 	.word	0x000135d0


	//   ....[60]....
        /*07c8*/ 	.word	0x00013600


	//   ....[61]....
        /*07cc*/ 	.word	0x00013630


	//   ....[62]....
        /*07d0*/ 	.word	0x00013660


	//   ....[63]....
        /*07d4*/ 	.word	0x000137f0


	//   ....[64]....
        /*07d8*/ 	.word	0x00013820


	//   ....[65]....
        /*07dc*/ 	.word	0x00013850


	//   ....[66]....
        /*07e0*/ 	.word	0x00013880


	//   ....[67]....
        /*07e4*/ 	.word	0x000138b0


	//   ....[68]....
        /*07e8*/ 	.word	0x000138e0


	//   ....[69]....
        /*07ec*/ 	.word	0x00013970


	//   ....[70]....
        /*07f0*/ 	.word	0x000139a0


	//   ....[71]....
        /*07f4*/ 	.word	0x000139b0


	//   ....[72]....
        /*07f8*/ 	.word	0x00013a40


	//   ....[73]....
        /*07fc*/ 	.word	0x00014a10


	//   ....[74]....
        /*0800*/ 	.word	0x00017420


	//   ....[75]....
        /*0804*/ 	.word	0x00017440


	//   ....[76]....
        /*0808*/ 	.word	0x000174d0


	//   ....[77]....
        /*080c*/ 	.word	0x000174f0


	//   ....[78]....
        /*0810*/ 	.word	0x00017570


	//   ....[79]....
        /*0814*/ 	.word	0x00017590


	//   ....[80]....
        /*0818*/ 	.word	0x000175a0


	//   ....[81]....
        /*081c*/ 	.word	0x000175b0


	//   ....[82]....
        /*0820*/ 	.word	0x00017db0


	//   ....[83]....
        /*0824*/ 	.word	0x00017de0


	//   ....[84]....
        /*0828*/ 	.word	0x00017e80


	//   ....[85]....
        /*082c*/ 	.word	0x00017ea0


	//   ....[86]....
        /*0830*/ 	.word	0x00017f20


	//   ....[87]....
        /*0834*/ 	.word	0x00017f40


	//   ....[88]....
        /*0838*/ 	.word	0x00017f50


	//   ....[89]....
        /*083c*/ 	.word	0x00017fc0


	//   ....[90]....
        /*0840*/ 	.word	0x000183e0


	//   ....[91]....
        /*0844*/ 	.word	0x000184a0


	//   ....[92]....
        /*0848*/ 	.word	0x000185f0


	//   ....[93]....
        /*084c*/ 	.word	0x00018630


	//   ....[94]....
        /*0850*/ 	.word	0x00018640


	//   ....[95]....
        /*0854*/ 	.word	0x00018650


	//   ....[96]....
        /*0858*/ 	.word	0x000187a0


	//   ....[97]....
        /*085c*/ 	.word	0x000188f0


	//   ....[98]....
        /*0860*/ 	.word	0x000190f0


	//   ....[99]....
        /*0864*/ 	.word	0x00019110


	//   ....[100]....
        /*0868*/ 	.word	0x00019160


	//   ....[101]....
        /*086c*/ 	.word	0x00019170


	//   ....[102]....
        /*0870*/ 	.word	0x000191b0


	//   ....[103]....
        /*0874*/ 	.word	0x000191c0


	//   ....[104]....
        /*0878*/ 	.word	0x000191d0


	//   ....[105]....
        /*087c*/ 	.word	0x00019210


	//   ....[106]....
        /*0880*/ 	.word	0x00019510


	//   ....[107]....
        /*0884*/ 	.word	0x00019550


	//   ....[108]....
        /*0888*/ 	.word	0x00019570


	//   ....[109]....
        /*088c*/ 	.word	0x00019590


	//   ....[110]....
        /*0890*/ 	.word	0x000195c0


	//   ....[111]....
        /*0894*/ 	.word	0x000195e0


	//   ....[112]....
        /*0898*/ 	.word	0x000196e0


	//   ....[113]....
        /*089c*/ 	.word	0x00019830


	//   ....[114]....
        /*08a0*/ 	.word	0x00019e70


	//   ....[115]....
        /*08a4*/ 	.word	0x00019ea0


	//   ....[116]....
        /*08a8*/ 	.word	0x00019f00


	//   ....[117]....
        /*08ac*/ 	.word	0x00019f30


	//   ....[118]....
        /*08b0*/ 	.word	0x00019f60


	//   ....[119]....
        /*08b4*/ 	.word	0x00019f90


	//   ....[120]....
        /*08b8*/ 	.word	0x00019fc0


	//   ....[121]....
        /*08bc*/ 	.word	0x00019ff0


	//   ....[122]....
        /*08c0*/ 	.word	0x0001a190


	//   ....[123]....
        /*08c4*/ 	.word	0x0001a1c0


	//   ....[124]....
        /*08c8*/ 	.word	0x0001a1f0


	//   ....[125]....
        /*08cc*/ 	.word	0x0001a220


	//   ....[126]....
        /*08d0*/ 	.word	0x0001a250


	//   ....[127]....
        /*08d4*/ 	.word	0x0001a280


	//   ....[128]....
        /*08d8*/ 	.word	0x0001a340


	//   ....[129]....
        /*08dc*/ 	.word	0x0001a360


	//   ....[130]....
        /*08e0*/ 	.word	0x0001a370


	//   ....[131]....
        /*08e4*/ 	.word	0x0001a3d0


	//   ....[132]....
        /*08e8*/ 	.word	0x0001a9f0


	//   ....[133]....
        /*08ec*/ 	.word	0x0001ad00


	//   ....[134]....
        /*08f0*/ 	.word	0x0001ad90


	//   ....[135]....
        /*08f4*/ 	.word	0x0001ae60


	//   ....[136]....
        /*08f8*/ 	.word	0x0001aef0


	//   ....[137]....
        /*08fc*/ 	.word	0x0001afd0


	//   ....[138]....
        /*0900*/ 	.word	0x0001b060


	//   ....[139]....
        /*0904*/ 	.word	0x0001b1e0


	//   ....[140]....
        /*0908*/ 	.word	0x0001b270


	//   ....[141]....
        /*090c*/ 	.word	0x0001b2c0


	//   ....[142]....
        /*0910*/ 	.word	0x0001b310


	//   ....[143]....
        /*0914*/ 	.word	0x0001b400


	//   ....[144]....
        /*0918*/ 	.word	0x0001b490


	//   ....[145]....
        /*091c*/ 	.word	0x0001b4e0


	//   ....[146]....
        /*0920*/ 	.word	0x0001b530


	//   ....[147]....
        /*0924*/ 	.word	0x0001b780


	//   ....[148]....
        /*0928*/ 	.word	0x0001ba60


	//   ....[149]....
        /*092c*/ 	.word	0x0001bb50


	//   ....[150]....
        /*0930*/ 	.word	0x0001bbf0


	//   ....[151]....
        /*0934*/ 	.word	0x0001bc50


	//   ....[152]....
        /*0938*/ 	.word	0x0001bd40


	//   ....[153]....
        /*093c*/ 	.word	0x0001bdb0


	//   ....[154]....
        /*0940*/ 	.word	0x0001bea0


	//   ....[155]....
        /*0944*/ 	.word	0x0001bf10


	//   ....[156]....
        /*0948*/ 	.word	0x0001bfb0


	//   ....[157]....
        /*094c*/ 	.word	0x0001c0a0


	//   ....[158]....
        /*0950*/ 	.word	0x0001c110


	//   ....[159]....
        /*0954*/ 	.word	0x0001c170


	//   ....[160]....
        /*0958*/ 	.word	0x0001c260


	//   ....[161]....
        /*095c*/ 	.word	0x0001c2c0


	//   ....[162]....
        /*0960*/ 	.word	0x0001c3c0


	//   ....[163]....
        /*0964*/ 	.word	0x0001c420


	//   ....[164]....
        /*0968*/ 	.word	0x0001c500


	//   ....[165]....
        /*096c*/ 	.word	0x0001c640


	//   ....[166]....
        /*0970*/ 	.word	0x0001c740


	//   ....[167]....
        /*0974*/ 	.word	0x0001c9c0


	//   ....[168]....
        /*0978*/ 	.word	0x0001ca10


	//   ....[169]....
        /*097c*/ 	.word	0x0001cbe0


	//   ....[170]....
        /*0980*/ 	.word	0x0001cc30


	//   ....[171]....
        /*0984*/ 	.word	0x0001ce00


	//   ....[172]....
        /*0988*/ 	.word	0x0001ce50


	//   ....[173]....
        /*098c*/ 	.word	0x0001cf40


	//   ....[174]....
        /*0990*/ 	.word	0x0001cfe0


	//   ....[175]....
        /*0994*/ 	.word	0x0001d040


	//   ....[176]....
        /*0998*/ 	.word	0x0001d0f0


	//   ....[177]....
        /*099c*/ 	.word	0x0001d150


	//   ....[178]....
        /*09a0*/ 	.word	0x0001d200


	//   ....[179]....
        /*09a4*/ 	.word	0x0001d260


	//   ....[180]....
        /*09a8*/ 	.word	0x0001d310


	//   ....[181]....
        /*09ac*/ 	.word	0x0001d400


	//   ....[182]....
        /*09b0*/ 	.word	0x0001d4e0


	//   ....[183]....
        /*09b4*/ 	.word	0x0001d5f0


	//   ....[184]....
        /*09b8*/ 	.word	0x0001d6f0


	//   ....[185]....
        /*09bc*/ 	.word	0x0001d820


	//   ....[186]....
        /*09c0*/ 	.word	0x0001d900


	//   ....[187]....
        /*09c4*/ 	.word	0x0001da00


	//   ....[188]....
        /*09c8*/ 	.word	0x0001dae0


	//   ....[189]....
        /*09cc*/ 	.word	0x0001db70


	//   ....[190]....
        /*09d0*/ 	.word	0x0001dc10


	//   ....[191]....
        /*09d4*/ 	.word	0x0001dd90


	//   ....[192]....
        /*09d8*/ 	.word	0x0001de00


	//   ....[193]....
        /*09dc*/ 	.word	0x0001de70


	//   ....[194]....
        /*09e0*/ 	.word	0x0001dee0


	//   ....[195]....
        /*09e4*/ 	.word	0x0001df50


	//   ....[196]....
        /*09e8*/ 	.word	0x0001dfd0


	//   ....[197]....
        /*09ec*/ 	.word	0x0001e050


	//   ....[198]....
        /*09f0*/ 	.word	0x0001e0e0


	//   ....[199]....
        /*09f4*/ 	.word	0x0001e150


	//   ....[200]....
        /*09f8*/ 	.word	0x0001e1c0


	//   ....[201]....
        /*09fc*/ 	.word	0x0001e230


	//   ....[202]....
        /*0a00*/ 	.word	0x0001e2b0


	//   ....[203]....
        /*0a04*/ 	.word	0x0001e320


	//   ....[204]....
        /*0a08*/ 	.word	0x0001e3c0


	//   ....[205]....
        /*0a0c*/ 	.word	0x0001e410


	//   ....[206]....
        /*0a10*/ 	.word	0x0001e4a0


	//   ....[207]....
        /*0a14*/ 	.word	0x0001e5d0


	//----- nvinfo : EIATTR_REG_RECONFIG
	.align		4
.L_678:
        /*0a18*/ 	.byte	0x01, 0x54
	.zero		2


	//----- nvinfo : EIATTR_SYSCALL_OFFSETS
	.align		4
        /*0a1c*/ 	.byte	0x04, 0x46
        /*0a1e*/ 	.short	(.L_680 - .L_679)


	//   ....[0]....
.L_679:
        /*0a20*/ 	.word	0x00002350


	//   ....[1]....
        /*0a24*/ 	.word	0x000024a0


	//   ....[2]....
        /*0a28*/ 	.word	0x00007b70


	//   ....[3]....
        /*0a2c*/ 	.word	0x00007f00


	//   ....[4]....
        /*0a30*/ 	.word	0x00016800


	//   ....[5]....
        /*0a34*/ 	.word	0x00016950


	//   ....[6]....
        /*0a38*/ 	.word	0x00016a40


	//   ....[7]....
        /*0a3c*/ 	.word	0x00017a10


	//----- nvinfo : EIATTR_MBARRIER_INSTR_OFFSETS
	.align		4
.L_680:
        /*0a40*/ 	.byte	0x04, 0x39
        /*0a42*/ 	.short	(.L_682 - .L_681)


	//   ....[0]....
.L_681:
        /*0a44*/ 	.word	0x00000270
        /*0a48*/ 	.word	0x000000ff
        /*0a4c*/ 	.word	0x00028c00
        /*0a50*/ 	.short	0x0100
        /*0a52*/ 	.byte	0x08
	.zero		1


	//   ....[1]....
        /*0a54*/ 	.word	0x00000280
        /*0a58*/ 	.word	0x000000ff
        /*0a5c*/ 	.word	0x00028c20
        /*0a60*/ 	.short	0x0100
        /*0a62*/ 	.byte	0x08
	.zero		1


	//   ....[2]....
        /*0a64*/ 	.word	0x00000330
        /*0a68*/ 	.word	0x000000ff
        /*0a6c*/ 	.word	0x00028c30
        /*0a70*/ 	.short	0x0100
        /*0a72*/ 	.byte	0x06
	.zero		1


	//   ....[3]....
        /*0a74*/ 	.word	0x00000340
        /*0a78*/ 	.word	0x000000ff
        /*0a7c*/ 	.word	0x00028c40
        /*0a80*/ 	.short	0x0100
        /*0a82*/ 	.byte	0x06
	.zero		1


	//   ....[4]....
        /*0a84*/ 	.word	0x00000350
        /*0a88*/ 	.word	0x000000ff
        /*0a8c*/ 	.word	0x00028c38
        /*0a90*/ 	.short	0x0100
        /*0a92*/ 	.byte	0x06
	.zero		1


	//   ....[5]....
        /*0a94*/ 	.word	0x00000360
        /*0a98*/ 	.word	0x000000ff
        /*0a9c*/ 	.word	0x00028c48
        /*0aa0*/ 	.short	0x0100
        /*0aa2*/ 	.byte	0x06
	.zero		1


	//   ....[6]....
        /*0aa4*/ 	.word	0x00000490
        /*0aa8*/ 	.word	0x000000ff
        /*0aac*/ 	.word	0x00028c50
        /*0ab0*/ 	.short	0x0100
        /*0ab2*/ 	.byte	0x08
	.zero		1


	//   ....[7]....
        /*0ab4*/ 	.word	0x000004a0
        /*0ab8*/ 	.word	0x000000ff
        /*0abc*/ 	.word	0x00028c60
        /*0ac0*/ 	.short	0x0100
        /*0ac2*/ 	.byte	0x08
	.zero		1


	//   ....[8]....
        /*0ac4*/ 	.word	0x000004b0
        /*0ac8*/ 	.word	0x000000ff
        /*0acc*/ 	.word	0x00028c58
        /*0ad0*/ 	.short	0x0100
        /*0ad2*/ 	.byte	0x08
	.zero		1


	//   ....[9]....
        /*0ad4*/ 	.word	0x000004c0
        /*0ad8*/ 	.word	0x000000ff
        /*0adc*/ 	.word	0x00028c68
        /*0ae0*/ 	.short	0x0100
        /*0ae2*/ 	.byte	0x08
	.zero		1


	//   ....[10]....
        /*0ae4*/ 	.word	0x000005b0
        /*0ae8*/ 	.word	0x000000ff
        /*0aec*/ 	.word	0x00028c70
        /*0af0*/ 	.short	0x0100
        /*0af2*/ 	.byte	0x06
	.zero		1


	//   ....[11]....
        /*0af4*/ 	.word	0x000005c0
        /*0af8*/ 	.word	0x000000ff
        /*0afc*/ 	.word	0x00028c80
        /*0b00*/ 	.short	0x0100
        /*0b02*/ 	.byte	0x06
	.zero		1


	//   ....[12]....
        /*0b04*/ 	.word	0x000005d0
        /*0b08*/ 	.word	0x000000ff
        /*0b0c*/ 	.word	0x00028c78
        /*0b10*/ 	.short	0x0100
        /*0b12*/ 	.byte	0x06
	.zero		1


	//   ....[13]....
        /*0b14*/ 	.word	0x000005e0
        /*0b18*/ 	.word	0x000000ff
        /*0b1c*/ 	.word	0x00028c88
        /*0b20*/ 	.short	0x0100
        /*0b22*/ 	.byte	0x06
	.zero		1


	//   ....[14]....
        /*0b24*/ 	.word	0x00000710
        /*0b28*/ 	.word	0x000000ff
        /*0b2c*/ 	.word	0x00028c90
        /*0b30*/ 	.short	0x0100
        /*0b32*/ 	.byte	0x08
	.zero		1


	//   ....[15]....
        /*0b34*/ 	.word	0x00000720
        /*0b38*/ 	.word	0x000000ff
        /*0b3c*/ 	.word	0x00028ca0
        /*0b40*/ 	.short	0x0100
        /*0b42*/ 	.byte	0x08
	.zero		1


	//   ....[16]....
        /*0b44*/ 	.word	0x00000730
        /*0b48*/ 	.word	0x000000ff
        /*0b4c*/ 	.word	0x00028c98
        /*0b50*/ 	.short	0x0100
        /*0b52*/ 	.byte	0x08
	.zero		1


	//   ....[17]....
        /*0b54*/ 	.word	0x00000740
        /*0b58*/ 	.word	0x000000ff
        /*0b5c*/ 	.word	0x00028ca8
        /*0b60*/ 	.short	0x0100
        /*0b62*/ 	.byte	0x08
	.zero		1


	//   ....[18]....
        /*0b64*/ 	.word	0x00000870
        /*0b68*/ 	.word	0x000000ff
        /*0b6c*/ 	.word	0x00028cb0
        /*0b70*/ 	.short	0x0100
        /*0b72*/ 	.byte	0x08
	.zero		1


	//   ....[19]....
        /*0b74*/ 	.word	0x00000880
        /*0b78*/ 	.word	0x000000ff
        /*0b7c*/ 	.word	0x00028cc0
        /*0b80*/ 	.short	0x0100
        /*0b82*/ 	.byte	0x08
	.zero		1


	//   ....[20]....
        /*0b84*/ 	.word	0x00000890
        /*0b88*/ 	.word	0x000000ff
        /*0b8c*/ 	.word	0x00028cb8
        /*0b90*/ 	.short	0x0100
        /*0b92*/ 	.byte	0x08
	.zero		1


	//   ....[21]....
        /*0b94*/ 	.word	0x000008a0
        /*0b98*/ 	.word	0x000000ff
        /*0b9c*/ 	.word	0x00028cc8
        /*0ba0*/ 	.short	0x0100
        /*0ba2*/ 	.byte	0x08
	.zero		1


	//   ....[22]....
        /*0ba4*/ 	.word	0x00003080
        /*0ba8*/ 	.word	0x0000003a
        /*0bac*/ 	.word	0x00028c90
        /*0bb0*/ 	.short	0x010a
        /*0bb2*/ 	.byte	0x3f
	.zero		1


	//   ....[23]....
        /*0bb4*/ 	.word	0x00003b50
        /*0bb8*/ 	.word	0x0000003a
        /*0bbc*/ 	.word	0x00028c90
        /*0bc0*/ 	.short	0x010a
        /*0bc2*/ 	.byte	0x3f
	.zero		1


	//   ....[24]....
        /*0bc4*/ 	.word	0x00004420
        /*0bc8*/ 	.word	0x0000003a
        /*0bcc*/ 	.word	0x00028c90
        /*0bd0*/ 	.short	0x010a
        /*0bd2*/ 	.byte	0x3f
	.zero		1


	//   ....[25]....
        /*0bd4*/ 	.word	0x000047e0
        /*0bd8*/ 	.word	0x00000004
        /*0bdc*/ 	.word	0x00000000
        /*0be0*/ 	.short	0x0101
        /*0be2*/ 	.byte	0x3f
	.zero		1


	//   ....[26]....
        /*0be4*/ 	.word	0x00004820
        /*0be8*/ 	.word	0x0000003a
        /*0bec*/ 	.word	0x00028cb0
        /*0bf0*/ 	.short	0x010a
        /*0bf2*/ 	.byte	0x3f
	.zero		1


	//   ....[27]....
        /*0bf4*/ 	.word	0x00005150
        /*0bf8*/ 	.word	0x0000003a
        /*0bfc*/ 	.word	0x00000000
        /*0c00*/ 	.short	0x0101
        /*0c02*/ 	.byte	0x3f
	.zero		1


	//   ....[28]....
        /*0c04*/ 	.word	0x000059d0
        /*0c08*/ 	.word	0x0000000a
        /*0c0c*/ 	.word	0x00028c50
        /*0c10*/ 	.short	0x010a
        /*0c12*/ 	.byte	0x3f
	.zero		1


	//   ....[29]....
        /*0c14*/ 	.word	0x00005da0
        /*0c18*/ 	.word	0x0000000a
        /*0c1c*/ 	.word	0x00000000
        /*0c20*/ 	.short	0x0101
        /*0c22*/ 	.byte	0x3f
	.zero		1


	//   ....[30]....
        /*0c24*/ 	.word	0x000066a0
        /*0c28*/ 	.word	0x0000000a
        /*0c2c*/ 	.word	0x00028c50
        /*0c30*/ 	.short	0x010a
        /*0c32*/ 	.byte	0x3f
	.zero		1


	//   ....[31]....
        /*0c34*/ 	.word	0x000066f0
        /*0c38*/ 	.word	0x0000000a
        /*0c3c*/ 	.word	0x00028c50
        /*0c40*/ 	.short	0x010a
        /*0c42*/ 	.byte	0x3f
	.zero		1


	//   ....[32]....
        /*0c44*/ 	.word	0x00006a30
        /*0c48*/ 	.word	0x0000000a
        /*0c4c*/ 	.word	0x00000000
        /*0c50*/ 	.short	0x0101
        /*0c52*/ 	.byte	0x3f
	.zero		1


	//   ....[33]....
        /*0c54*/ 	.word	0x00007c10
        /*0c58*/ 	.word	0x00000002
        /*0c5c*/ 	.word	0x00028c00
        /*0c60*/ 	.short	0x010a
        /*0c62*/ 	.byte	0x3f
	.zero		1


	//   ....[34]....
        /*0c64*/ 	.word	0x00007c60
        /*0c68*/ 	.word	0x00000002
        /*0c6c*/ 	.word	0x00028c00
        /*0c70*/ 	.short	0x010a
        /*0c72*/ 	.byte	0x3f
	.zero		1


	//   ....[35]....
        /*0c74*/ 	.word	0x00008240
        /*0c78*/ 	.word	0x00000002
        /*0c7c*/ 	.word	0x00028c00
        /*0c80*/ 	.short	0x010a
        /*0c82*/ 	.byte	0x3f
	.zero		1


	//   ....[36]....
        /*0c84*/ 	.word	0x000091b0
        /*0c88*/ 	.word	0x00000002
        /*0c8c*/ 	.word	0x00028c00
        /*0c90*/ 	.short	0x010a
        /*0c92*/ 	.byte	0x3f
	.zero		1


	//   ....[37]....
        /*0c94*/ 	.word	0x0000a010
        /*0c98*/ 	.word	0x0000000c
        /*0c9c*/ 	.word	0x00028c30
        /*0ca0*/ 	.short	0x010a
        /*0ca2*/ 	.byte	0x3f
	.zero		1


	//   ....[38]....
        /*0ca4*/ 	.word	0x0000a0c0
        /*0ca8*/ 	.word	0x0000000c
        /*0cac*/ 	.word	0x00028c30
        /*0cb0*/ 	.short	0x010a
        /*0cb2*/ 	.byte	0x3f
	.zero		1


	//   ....[39]....
        /*0cb4*/ 	.word	0x0000b0e0
        /*0cb8*/ 	.word	0x00000015
        /*0cbc*/ 	.word	0x00000000
        /*0cc0*/ 	.short	0x0101
        /*0cc2*/ 	.byte	0x3f
	.zero		1


	//   ....[40]....
        /*0cc4*/ 	.word	0x0000b570
        /*0cc8*/ 	.word	0x0000000c
        /*0ccc*/ 	.word	0x00028c50
        /*0cd0*/ 	.short	0x010a
        /*0cd2*/ 	.byte	0x3f
	.zero		1


	//   ....[41]....
        /*0cd4*/ 	.word	0x0000b610
        /*0cd8*/ 	.word	0x0000000c
        /*0cdc*/ 	.word	0x00028c50
        /*0ce0*/ 	.short	0x010a
        /*0ce2*/ 	.byte	0x3f
	.zero		1


	//   ....[42]....
        /*0ce4*/ 	.word	0x0000b900
        /*0ce8*/ 	.word	0x0000000c
        /*0cec*/ 	.word	0x00000000
        /*0cf0*/ 	.short	0x0101
        /*0cf2*/ 	.byte	0x3f
	.zero		1


	//   ....[43]....
        /*0cf4*/ 	.word	0x0000ba10
        /*0cf8*/ 	.word	0x0000000e
        /*0cfc*/ 	.word	0x00028c30
        /*0d00*/ 	.short	0x010a
        /*0d02*/ 	.byte	0x3f
	.zero		1


	//   ....[44]....
        /*0d04*/ 	.word	0x0000bac0
        /*0d08*/ 	.word	0x0000000e
        /*0d0c*/ 	.word	0x00028c30
        /*0d10*/ 	.short	0x010a
        /*0d12*/ 	.byte	0x3f
	.zero		1


	//   ....[45]....
        /*0d14*/ 	.word	0x0000c3b0
        /*0d18*/ 	.word	0x000000aa
        /*0d1c*/ 	.word	0x00000000
        /*0d20*/ 	.short	0x0101
        /*0d22*/ 	.byte	0x3f
	.zero		1


	//   ....[46]....
        /*0d24*/ 	.word	0x0000d430
        /*0d28*/ 	.word	0x0000000e
        /*0d2c*/ 	.word	0x00028c50
        /*0d30*/ 	.short	0x010a
        /*0d32*/ 	.byte	0x3f
	.zero		1


	//   ....[47]....
        /*0d34*/ 	.word	0x0000d480
        /*0d38*/ 	.word	0x0000000e
        /*0d3c*/ 	.word	0x00028c50
        /*0d40*/ 	.short	0x010a
        /*0d42*/ 	.byte	0x3f
	.zero		1


	//   ....[48]....
        /*0d44*/ 	.word	0x0000d790
        /*0d48*/ 	.word	0x0000000e
        /*0d4c*/ 	.word	0x00000000
        /*0d50*/ 	.short	0x0101
        /*0d52*/ 	.byte	0x3f
	.zero		1


	//   ....[49]....
        /*0d54*/ 	.word	0x000100b0
        /*0d58*/ 	.word	0x00000000
        /*0d5c*/ 	.word	0x00000000
        /*0d60*/ 	.short	0x0101
        /*0d62*/ 	.byte	0x3f
	.zero		1


	//   ....[50]....
        /*0d64*/ 	.word	0x00010d20
        /*0d68*/ 	.word	0x00000004
        /*0d6c*/ 	.word	0x00000000
        /*0d70*/ 	.short	0x0101
        /*0d72*/ 	.byte	0x3f
	.zero		1


	//   ....[51]....
        /*0d74*/ 	.word	0x00014af0
        /*0d78*/ 	.word	0x00000011
        /*0d7c*/ 	.word	0x00028c20
        /*0d80*/ 	.short	0x010a
        /*0d82*/ 	.byte	0x3f
	.zero		1


	//   ....[52]....
        /*0d84*/ 	.word	0x00014b80
        /*0d88*/ 	.word	0x00000003
        /*0d8c*/ 	.word	0x00028ca0
        /*0d90*/ 	.short	0x010a
        /*0d92*/ 	.byte	0x3f
	.zero		1


	//   ....[53]....
        /*0d94*/ 	.word	0x00014dd0
        /*0d98*/ 	.word	0x00000003
        /*0d9c*/ 	.word	0x00028cc0
        /*0da0*/ 	.short	0x010a
        /*0da2*/ 	.byte	0x3f
	.zero		1


	//   ....[54]....
        /*0da4*/ 	.word	0x000157a0
        /*0da8*/ 	.word	0x00000008
        /*0dac*/ 	.word	0x00028ca0
        /*0db0*/ 	.short	0x010a
        /*0db2*/ 	.byte	0x3f
	.zero		1


	//   ....[55]....
        /*0db4*/ 	.word	0x000159e0
        /*0db8*/ 	.word	0x00000008
        /*0dbc*/ 	.word	0x00028cc0
        /*0dc0*/ 	.short	0x010a
        /*0dc2*/ 	.byte	0x3f
	.zero		1


	//   ....[56]....
        /*0dc4*/ 	.word	0x00017230
        /*0dc8*/ 	.word	0x0000001e
        /*0dcc*/ 	.word	0x00028c40
        /*0dd0*/ 	.short	0x010a
        /*0dd2*/ 	.byte	0x3f
	.zero		1


	//   ....[57]....
        /*0dd4*/ 	.word	0x000176b0
        /*0dd8*/ 	.word	0x0000001e
        /*0ddc*/ 	.word	0x00028c30
        /*0de0*/ 	.short	0x0107
        /*0de2*/ 	.byte	0x3f
	.zero		1


	//   ....[58]....
        /*0de4*/ 	.word	0x00017780
        /*0de8*/ 	.word	0x0000001e
        /*0dec*/ 	.word	0x00028c30
        /*0df0*/ 	.short	0x0101
        /*0df2*/ 	.byte	0x3f
	.zero		1


	//   ....[59]....
        /*0df4*/ 	.word	0x00018060
        /*0df8*/ 	.word	0x00000011
        /*0dfc*/ 	.word	0x00028c00
        /*0e00*/ 	.short	0x0107
        /*0e02*/ 	.byte	0x3f
	.zero		1


	//   ....[60]....
        /*0e04*/ 	.word	0x00018150
        /*0e08*/ 	.word	0x00000011
        /*0e0c*/ 	.word	0x00028c00
        /*0e10*/ 	.short	0x0101
        /*0e12*/ 	.byte	0x3f
	.zero		1


	//   ....[61]....
        /*0e14*/ 	.word	0x00018170
        /*0e18*/ 	.word	0x00000011
        /*0e1c*/ 	.word	0x00028c20
        /*0e20*/ 	.short	0x010a
        /*0e22*/ 	.byte	0x3f
	.zero		1


	//   ....[62]....
        /*0e24*/ 	.word	0x00018200
        /*0e28*/ 	.word	0x0000001e
        /*0e2c*/ 	.word	0x00028c60
        /*0e30*/ 	.short	0x010a
        /*0e32*/ 	.byte	0x3f
	.zero		1


	//   ....[63]....
        /*0e34*/ 	.word	0x00018b10
        /*0e38*/ 	.word	0x0000001e
        /*0e3c*/ 	.word	0x00028c50
        /*0e40*/ 	.short	0x0107
        /*0e42*/ 	.byte	0x3f
	.zero		1


	//   ....[64]....
        /*0e44*/ 	.word	0x00018be0
        /*0e48*/ 	.word	0x0000001e
        /*0e4c*/ 	.word	0x00028c50
        /*0e50*/ 	.short	0x0101
        /*0e52*/ 	.byte	0x3f
	.zero		1


	//   ....[65]....
        /*0e54*/ 	.word	0x00018f70
        /*0e58*/ 	.word	0x00000006
        /*0e5c*/ 	.word	0x00028c40
        /*0e60*/ 	.short	0x010a
        /*0e62*/ 	.byte	0x3f
	.zero		1


	//   ....[66]....
        /*0e64*/ 	.word	0x00019290
        /*0e68*/ 	.word	0x00000006
        /*0e6c*/ 	.word	0x00028c30
        /*0e70*/ 	.short	0x0107
        /*0e72*/ 	.byte	0x3f
	.zero		1


	//   ....[67]....
        /*0e74*/ 	.word	0x00019350
        /*0e78*/ 	.word	0x00000006
        /*0e7c*/ 	.word	0x00028c30
        /*0e80*/ 	.short	0x0101
        /*0e82*/ 	.byte	0x3f
	.zero		1


	//   ....[68]....
        /*0e84*/ 	.word	0x00019380
        /*0e88*/ 	.word	0x00000006
        /*0e8c*/ 	.word	0x00028c60
        /*0e90*/ 	.short	0x010a
        /*0e92*/ 	.byte	0x3f
	.zero		1


	//   ....[69]....
        /*0e94*/ 	.word	0x00019a30
        /*0e98*/ 	.word	0x00000006
        /*0e9c*/ 	.word	0x00028c50
        /*0ea0*/ 	.short	0x0107
        /*0ea2*/ 	.byte	0x3f
	.zero		1


	//   ....[70]....
        /*0ea4*/ 	.word	0x00019af0
        /*0ea8*/ 	.word	0x00000006
        /*0eac*/ 	.word	0x00028c50
        /*0eb0*/ 	.short	0x0101
        /*0eb2*/ 	.byte	0x3f
	.zero		1


	//   ....[71]....
        /*0eb4*/ 	.word	0x0001a970
        /*0eb8*/ 	.word	0x00000007
        /*0ebc*/ 	.word	0x00028c20
        /*0ec0*/ 	.short	0x010a
        /*0ec2*/ 	.byte	0x3f
	.zero		1


	//   ....[72]....
        /*0ec4*/ 	.word	0x0001aae0
        /*0ec8*/ 	.word	0x00000005
        /*0ecc*/ 	.word	0x00028c40
        /*0ed0*/ 	.short	0x010a
        /*0ed2*/ 	.byte	0x3f
	.zero		1


	//   ....[73]....
        /*0ed4*/ 	.word	0x0001ab80
        /*0ed8*/ 	.word	0x00000003
        /*0edc*/ 	.word	0x00028c40
        /*0ee0*/ 	.short	0x010a
        /*0ee2*/ 	.byte	0x3f
	.zero		1


	//   ....[74]....
        /*0ee4*/ 	.word	0x0001abc0
        /*0ee8*/ 	.word	0x00000005
        /*0eec*/ 	.word	0x00028c60
        /*0ef0*/ 	.short	0x010a
        /*0ef2*/ 	.byte	0x3f
	.zero		1


	//   ....[75]....
        /*0ef4*/ 	.word	0x0001ac00
        /*0ef8*/ 	.word	0x00000003
        /*0efc*/ 	.word	0x00028c60
        /*0f00*/ 	.short	0x010a
        /*0f02*/ 	.byte	0x3f
	.zero		1


	//   ....[76]....
        /*0f04*/ 	.word	0x0001ac60
        /*0f08*/ 	.word	0x0000003a
        /*0f0c*/ 	.word	0x00028c90
        /*0f10*/ 	.short	0x010a
        /*0f12*/ 	.byte	0x3f
	.zero		1


	//   ....[77]....
        /*0f14*/ 	.word	0x0001adc0
        /*0f18*/ 	.word	0x0000003a
        /*0f1c*/ 	.word	0x00028c90
        /*0f20*/ 	.short	0x010a
        /*0f22*/ 	.byte	0x3f
	.zero		1


	//   ....[78]....
        /*0f24*/ 	.word	0x0001af30
        /*0f28*/ 	.word	0x0000003a
        /*0f2c*/ 	.word	0x00028c90
        /*0f30*/ 	.short	0x010a
        /*0f32*/ 	.byte	0x3f
	.zero		1


	//   ....[79]....
        /*0f34*/ 	.word	0x0001b090
        /*0f38*/ 	.word	0x0000003a
        /*0f3c*/ 	.word	0x00028cb0
        /*0f40*/ 	.short	0x010a
        /*0f42*/ 	.byte	0x3f
	.zero		1


	//   ....[80]....
        /*0f44*/ 	.word	0x0001b0e0
        /*0f48*/ 	.word	0x0000000a
        /*0f4c*/ 	.word	0x00028c50
        /*0f50*/ 	.short	0x010a
        /*0f52*/ 	.byte	0x3f
	.zero		1


	//   ....[81]....
        /*0f54*/ 	.word	0x0001b130
        /*0f58*/ 	.word	0x0000000a
        /*0f5c*/ 	.word	0x00028c50
        /*0f60*/ 	.short	0x010a
        /*0f62*/ 	.byte	0x3f
	.zero		1


	//   ....[82]....
        /*0f64*/ 	.word	0x0001b350
        /*0f68*/ 	.word	0x00000002
        /*0f6c*/ 	.word	0x00028c00
        /*0f70*/ 	.short	0x010a
        /*0f72*/ 	.byte	0x3f
	.zero		1


	//   ....[83]....
        /*0f74*/ 	.word	0x0001b560
        /*0f78*/ 	.word	0x00000002
        /*0f7c*/ 	.word	0x00028c00
        /*0f80*/ 	.short	0x010a
        /*0f82*/ 	.byte	0x3f
	.zero		1


	//   ....[84]....
        /*0f84*/ 	.word	0x0001b5b0
        /*0f88*/ 	.word	0x0000000c
        /*0f8c*/ 	.word	0x00028c30
        /*0f90*/ 	.short	0x010a
        /*0f92*/ 	.byte	0x3f
	.zero		1


	//   ....[85]....
        /*0f94*/ 	.word	0x0001b600
        /*0f98*/ 	.word	0x0000000c
        /*0f9c*/ 	.word	0x00028c50
        /*0fa0*/ 	.short	0x010a
        /*0fa2*/ 	.byte	0x3f
	.zero		1


	//   ....[86]....
        /*0fa4*/ 	.word	0x0001b650
        /*0fa8*/ 	.word	0x0000000e
        /*0fac*/ 	.word	0x00028c30
        /*0fb0*/ 	.short	0x010a
        /*0fb2*/ 	.byte	0x3f
	.zero		1


	//   ....[87]....
        /*0fb4*/ 	.word	0x0001b6a0
        /*0fb8*/ 	.word	0x0000000e
        /*0fbc*/ 	.word	0x00028c50
        /*0fc0*/ 	.short	0x010a
        /*0fc2*/ 	.byte	0x3f
	.zero		1


	//   ....[88]....
        /*0fc4*/ 	.word	0x0001b840
        /*0fc8*/ 	.word	0x00000011
        /*0fcc*/ 	.word	0x00028c20
        /*0fd0*/ 	.short	0x010a
        /*0fd2*/ 	.byte	0x3f
	.zero		1


	//   ....[89]....
        /*0fd4*/ 	.word	0x0001b890
        /*0fd8*/ 	.word	0x00000003
        /*0fdc*/ 	.word	0x00028ca0
        /*0fe0*/ 	.short	0x010a
        /*0fe2*/ 	.byte	0x3f
	.zero		1


	//   ....[90]....
        /*0fe4*/ 	.word	0x0001b8e0
        /*0fe8*/ 	.word	0x00000003
        /*0fec*/ 	.word	0x00028cc0
        /*0ff0*/ 	.short	0x010a
        /*0ff2*/ 	.byte	0x3f
	.zero		1


	//   ....[91]....
        /*0ff4*/ 	.word	0x0001b930
        /*0ff8*/ 	.word	0x00000008
        /*0ffc*/ 	.word	0x00028ca0
        /*1000*/ 	.short	0x010a
        /*1002*/ 	.byte	0x3f
	.zero		1


	//   ....[92]....
        /*1004*/ 	.word	0x0001b980
        /*1008*/ 	.word	0x00000008
        /*100c*/ 	.word	0x00028cc0
        /*1010*/ 	.short	0x010a
        /*1012*/ 	.byte	0x3f
	.zero		1


	//   ....[93]....
        /*1014*/ 	.word	0x0001baa0
        /*1018*/ 	.word	0x0000001e
        /*101c*/ 	.word	0x00028c40
        /*1020*/ 	.short	0x010a
        /*1022*/ 	.byte	0x3f
	.zero		1


	//   ....[94]....
        /*1024*/ 	.word	0x0001c540
        /*1028*/ 	.word	0x00000011
        /*102c*/ 	.word	0x00028c20
        /*1030*/ 	.short	0x010a
        /*1032*/ 	.byte	0x3f
	.zero		1


	//   ....[95]....
        /*1034*/ 	.word	0x0001c590
        /*1038*/ 	.word	0x0000001e
        /*103c*/ 	.word	0x00028c60
        /*1040*/ 	.short	0x010a
        /*1042*/ 	.byte	0x3f
	.zero		1


	//   ....[96]....
        /*1044*/ 	.word	0x0001ce90
        /*1048*/ 	.word	0x00000006
        /*104c*/ 	.word	0x00028c40
        /*1050*/ 	.short	0x010a
        /*1052*/ 	.byte	0x3f
	.zero		1


	//   ....[97]....
        /*1054*/ 	.word	0x0001d350
        /*1058*/ 	.word	0x00000006
        /*105c*/ 	.word	0x00028c60
        /*1060*/ 	.short	0x010a
        /*1062*/ 	.byte	0x3f
	.zero		1


	//   ....[98]....
        /*1064*/ 	.word	0x0001e4f0
        /*1068*/ 	.word	0x00000007
        /*106c*/ 	.word	0x00028c20
        /*1070*/ 	.short	0x010a
        /*1072*/ 	.byte	0x3f
	.zero		1


	//   ....[99]....
        /*1074*/ 	.word	0x0001e690
        /*1078*/ 	.word	0x00000005
        /*107c*/ 	.word	0x00028c40
        /*1080*/ 	.short	0x010a
        /*1082*/ 	.byte	0x3f
	.zero		1


	//   ....[100]....
        /*1084*/ 	.word	0x0001e6e0
        /*1088*/ 	.word	0x00000003
        /*108c*/ 	.word	0x00028c40
        /*1090*/ 	.short	0x010a
        /*1092*/ 	.byte	0x3f
	.zero		1


	//   ....[101]....
        /*1094*/ 	.word	0x0001e730
        /*1098*/ 	.word	0x00000005
        /*109c*/ 	.word	0x00028c60
        /*10a0*/ 	.short	0x010a
        /*10a2*/ 	.byte	0x3f
	.zero		1


	//----- nvinfo : EIATTR_NUM_MBARRIERS
	.align		4
.L_682:
        /*10a4*/ 	.byte	0x03, 0x38
        /*10a6*/ 	.short	0x0016


	//----- nvinfo : EIATTR_EXIT_INSTR_OFFSETS
	.align		4
        /*10a8*/ 	.byte	0x04, 0x1c
        /*10aa*/ 	.short	(.L_684 - .L_683)


	//   ....[0]....
.L_683:
        /*10ac*/ 	.word	0x0001ac50


	//----- nvinfo : EIATTR_MAX_THREADS
	.align		4
.L_684:
        /*10b0*/ 	.byte	0x04, 0x05
        /*10b2*/ 	.short	(.L_686 - .L_685)
.L_685:
        /*10b4*/ 	.word	0x00000180
        /*10b8*/ 	.word	0x00000001
        /*10bc*/ 	.word	0x00000001


	//----- nvinfo : EIATTR_CRS_STACK_SIZE
	.align		4
.L_686:
        /*10c0*/ 	.byte	0x04, 0x1e
        /*10c2*/ 	.short	(.L_688 - .L_687)
.L_687:
        /*10c4*/ 	.word	0x00000000


	//----- nvinfo : EIATTR_CBANK_PARAM_SIZE
	.align		4
.L_688:
        /*10c8*/ 	.byte	0x03, 0x19
        /*10ca*/ 	.short	0x0af0


	//----- nvinfo : EIATTR_PARAM_CBANK
	.align		4
        /*10cc*/ 	.byte	0x04, 0x0a
        /*10ce*/ 	.short	(.L_690 - .L_689)
	.align		4
.L_689:
        /*10d0*/ 	.word	index@(.nv.constant0._ZN7cutlass13device_kernelIN5flash11enable_sm90INS1_16FlashAttnFwdSm90INS1_25CollectiveMainloopFwdSm90ILi2EN4cute5tupleIJNS5_1CILi1EEES8_S8_EEENS6_IJNS7_ILi64EEESA_SA_EEELi512ENS_10bfloat16_tEfNS_4arch4Sm90ELb0ELb0ELb1ELb1ELb1ELb1ELb0ELb0ELb0ELb1ELb1ELb0EEENS1_21CollectiveEpilogueFwdINS6_IJSA_NS7_ILi512EEESA_EEES9_SC_SE_Li256ELb1ELb1ELb1ELb0EEENS1_36VarlenDynamicPersistentTileSchedulerILi64ELi64ELi256ELi128ELb1ELb1ELb1ELb0ELb1ELb1EEEEEEEEEvNT_6ParamsE)
        /*10d4*/ 	.short	0x0210
        /*10d6*/ 	.short	0x0af0


	//----- nvinfo : EIATTR_SW_WAR
	.align		4
.L_690:
        /*10d8*/ 	.byte	0x04, 0x36
        /*10da*/ 	.short	(.L_692 - .L_691)
.L_691:
        /*10dc*/ 	.word	0x00000008
.L_692:


//--------------------- .nv.info._ZN7cutlass13device_kernelIN5flash11enable_sm90INS1_16FlashAttnFwdSm90INS1_25CollectiveMainloopFwdSm90ILi2EN4cute5tupleIJNS5_1CILi1EEES8_S8_EEENS6_IJNS7_ILi64EEESA_SA_EEELi512ENS_10bfloat16_tEfNS_4arch4Sm90ELb0ELb0ELb1ELb1ELb1ELb0ELb1ELb0ELb0ELb1ELb1ELb0EEENS1_21CollectiveEpilogueFwdINS6_IJSA_NS7_ILi512EEESA_EEES9_SC_SE_Li256ELb1ELb1ELb1ELb0EEENS1_36VarlenDynamicPersistentTileSchedulerILi64ELi64ELi256ELi128ELb1ELb1ELb1ELb0ELb1ELb1EEEEEEEEEvNT_6ParamsE --------------------------
	.section	.nv.info._ZN7cutlass13device_kernelIN5flash11enable_sm90INS1_16FlashAttnFwdSm90INS1_25CollectiveMainloopFwdSm90ILi2EN4cute5tupleIJNS5_1CILi1EEES8_S8_EEENS6_IJNS7_ILi64EEESA_SA_EEELi512ENS_10bfloat16_tEfNS_4arch4Sm90ELb0ELb0ELb1ELb1ELb1ELb0ELb1ELb0ELb0ELb1ELb1ELb0EEENS1_21CollectiveEpilogueFwdINS6_IJSA_NS7_ILi512EEESA_EEES9_SC_SE_Li256ELb1ELb1ELb1ELb0EEENS1_36VarlenDynamicPersistentTileSchedulerILi64ELi64ELi256ELi128ELb1ELb1ELb1ELb0ELb1ELb1EEEEEEEEEvNT_6ParamsE,"",@"SHT_CUDA_INFO"
	.sectionflags	@""
	.align	4


	//----- nvinfo : EIATTR_CUDA_API_VERSION
	.align		4
        /*0000*/ 	.byte	0x04, 0x37
        /*0002*/ 	.short	(.L_694 - .L_693)
.L_693:
        /*0004*/ 	.word	0x00000082


	//----- nvinfo : EIATTR_KPARAM_INFO
	.align		4
.L_694:
        /*0008*/ 	.byte	0x04, 0x17
        /*000a*/ 	.short	(.L_696 - .L_695)
.L_695:
        /*000c*/ 	.word	0x00000000
        /*0010*/ 	.short	0x0000
        /*0012*/ 	.short	0x0070
        /*0014*/ 	.byte	0x00, 0xf0, 0x01, 0x2e


	//----- nvinfo : EIATTR_SPARSE_MMA_MASK
	.align		4
.L_696:
        /*0018*/ 	.byte	0x03, 0x50
        /*001a*/ 	.short	0x0000


	//----- nvinfo : EIATTR_MAXREG_COUNT
	.align		4
        /*001c*/ 	.byte	0x03, 0x1b
        /*001e*/ 	.short	0x00a8


	//----- nvinfo : EIATTR_NUM_BARRIERS
	.align		4
        /*0020*/ 	.byte	0x02, 0x4c
        /*0022*/ 	.byte	0x10
	.zero		1


	//----- nvinfo : EIATTR_EXTERNS
	.align		4
        /*0024*/ 	.byte	0x04, 0x0f
        /*0026*/ 	.short	(.L_698 - .L_697)


	//   ....[0]....
	.align		4
.L_697:
        /*0028*/ 	.word	index@(__assertfail)


	//----- nvinfo : EIATTR_ANNOTATIONS
	.align		4
.L_698:
        /*002c*/ 	.byte	0x04, 0x55
        /*002e*/ 	.short	(.L_700 - .L_699)


	//   ....[0]....
.L_699:
        /* <DEDUP_REMOVED lines=22> */


	//----- nvinfo : EIATTR_MERCURY_ISA_VERSION
	.align		4
.L_700:
        /*0178*/ 	.byte	0x03, 0x5f
        /*017a*/ 	.short	0x0101


	//----- nvinfo : EIATTR_UNUSED_LOAD_BYTE_OFFSET
	.align		4
        /*017c*/ 	.byte	0x04, 0x44
        /*017e*/ 	.short	(.L_702 - .L_701)


	//   ....[0]....
.L_701:
        /*0180*/ 	.word	0x00000960
        /*0184*/ 	.word	0x0000fff0


	//   ....[1]....
        /*0188*/ 	.word	0x00009f30
        /*018c*/ 	.word	0x0000fff0


	//----- nvinfo : EIATTR_INT_WARP_WIDE_INSTR_OFFSETS
	.align		4
.L_702:
        /*0190*/ 	.byte	0x04, 0x31
        /*0192*/ 	.short	(.L_704 - .L_703)


	//   ....[0]....
.L_703:
        /*0194*/ 	.word	0x000000c0


	//   ....[1]....
        /*0198*/ 	.word	0x000000d0


	//   ....[2]....
        /*019c*/ 	.word	0x000000e0


	//   ....[3]....
        /*01a0*/ 	.word	0x00000180


	//   ....[4]....
        /*01a4*/ 	.word	0x0000fcf0


	//   ....[5]....
        /*01a8*/ 	.word	0x0000fd80


	//   ....[6]....
        /*01ac*/ 	.word	0x00014050


	//   ....[7]....
        /*01b0*/ 	.word	0x000140e0


	//----- nvinfo : EIATTR_COOP_GROUP_MASK_REGIDS
	.align		4
.L_704:
        /*01b4*/ 	.byte	0x04, 0x29
        /*01b6*/ 	.short	(.L_706 - .L_705)


	//   ....[0]....
.L_705:
        /*01b8*/ 	.word	0xffffffff


	//   ....[1]....
        /*01bc*/ 	.word	0xffffffff


	//   ....[2]....
        /*01c0*/ 	.word	0xffffffff


	//   ....[3]....
        /*01c4*/ 	.word	0xffffffff


	//   ....[4]....
        /*01c8*/ 	.word	0xffffffff


	//   ....[5]....
        /*01cc*/ 	.word	0xffffffff


	//   ....[6]....
        /*01d0*/ 	.word	0xffffffff


	//   ....[7]....
        /*01d4*/ 	.word	0xffffffff


	//   ....[8]....
        /*01d8*/ 	.word	0xffffffff


	//   ....[9]....
        /*01dc*/ 	.word	0xffffffff


	//   ....[10]....
        /*01e0*/ 	.word	0xffffffff


	//   ....[11]....
        /*01e4*/ 	.word	0xffffffff


	//   ....[12]....
        /*01e8*/ 	.word	0xffffffff


	//   ....[13]....
        /*01ec*/ 	.word	0xffffffff


	//   ....[14]....
        /*01f0*/ 	.word	0xffffffff


	//   ....[15]....
        /*01f4*/ 	.word	0xffffffff


	//   ....[16]....
        /*01f8*/ 	.word	0xffffffff


	//   ....[17]....
        /*01fc*/ 	.word	0xffffffff


	//   ....[18]....
        /*0200*/ 	.word	0xffffffff


	//   ....[19]....
        /*0204*/ 	.word	0xffffffff


	//   ....[20]....
        /*0208*/ 	.word	0xffffffff


	//   ....[21]....
        /*020c*/ 	.word	0xffffffff


	//   ....[22]....
        /*0210*/ 	.word	0xffffffff


	//   ....[23]....
        /*0214*/ 	.word	0xffffffff


	//   ....[24]....
        /*0218*/ 	.word	0xffffffff


	//   ....[25]....
        /*021c*/ 	.word	0xffffffff


	//   ....[26]....
        /*0220*/ 	.word	0xffffffff


	//   ....[27]....
        /*0224*/ 	.word	0xffffffff


	//   ....[28]....
        /*0228*/ 	.word	0xffffffff


	//   ....[29]....
        /*022c*/ 	.word	0xffffffff


	//   ....[30]....
        /*0230*/ 	.word	0xffffffff


	//   ....[31]....
        /*0234*/ 	.word	0xffffffff


	//   ....[32]....
        /*0238*/ 	.word	0xffffffff


	//   ....[33]....
        /*023c*/ 	.word	0xffffffff


	//   ....[34]....
        /*0240*/ 	.word	0xffffffff


	//   ....[35]....
        /*0244*/ 	.word	0xffffffff


	//   ....[36]....
        /*0248*/ 	.word	0xffffffff


	//   ....[37]....
        /*024c*/ 	.word	0xffffffff


	//   ....[38]....
        /*0250*/ 	.word	0xffffffff


	//   ....[39]....
        /*0254*/ 	.word	0xffffffff


	//   ....[40]....
        /*0258*/ 	.word	0xffffffff


	//   ....[41]....
        /*025c*/ 	.word	0xffffffff


	//   ....[42]....
        /*0260*/ 	.word	0xffffffff


	//   ....[43]....
        /*0264*/ 	.word	0xffffffff


	//   ....[44]....
        /*0268*/ 	.word	0xffffffff


	//   ....[45]....
        /*026c*/ 	.word	0xffffffff


	//   ....[46]....
        /*0270*/ 	.word	0xffffffff


	//   ....[47]....
        /*0274*/ 	.word	0xffffffff


	//   ....[48]....
        /*0278*/ 	.word	0xffffffff


	//   ....[49]....
        /*027c*/ 	.word	0xffffffff


	//   ....[50]....
        /*0280*/ 	.word	0xffffffff


	//   ....[51]....
        /*0284*/ 	.word	0xffffffff


	//   ....[52]....
        /*0288*/ 	.word	0xffffffff


	//   ....[53]....
        /*028c*/ 	.word	0xffffffff


	//   ....[54]....
        /*0290*/ 	.word	0xffffffff


	//   ....[55]....
        /*0294*/ 	.word	0xffffffff


	//   ....[56]....
        /*0298*/ 	.word	0xffffffff


	//   ....[57]....
        /*029c*/ 	.word	0xffffffff


	//   ....[58]....
        /*02a0*/ 	.word	0xffffffff


	//   ....[59]....
        /*02a4*/ 	.word	0xffffffff


	//   ....[60]....
        /*02a8*/ 	.word	0xffffffff


	//   ....[61]....
        /*02ac*/ 	.word	0xffffffff


	//   ....[62]....
        /*02b0*/ 	.word	0xffffffff


	//   ....[63]....
        /*02b4*/ 	.word	0xffffffff


	//   ....[64]....
        /*02b8*/ 	.word	0xffffffff


	//   ....[65]....
        /*02bc*/ 	.word	0xffffffff


	//   ....[66]....
        /*02c0*/ 	.word	0xffffffff


	//   ....[67]....
        /*02c4*/ 	.word	0xffffffff


	//   ....[68]....
        /*02c8*/ 	.word	0xffffffff


	//   ....[69]....
        /*02cc*/ 	.word	0xffffffff


	//   ....[70]....
        /*02d0*/ 	.word	0xffffffff


	//   ....[71]....
        /*02d4*/ 	.word	0xffffffff


	//   ....[72]....
        /*02d8*/ 	.word	0xffffffff


	//   ....[73]....
        /*02dc*/ 	.word	0xffffffff


	//   ....[74]....
        /*02e0*/ 	.word	0xffffffff


	//   ....[75]....
        /*02e4*/ 	.word	0xffffffff


	//   ....[76]....
        /*02e8*/ 	.word	0xffffffff


	//   ....[77]....
        /*02ec*/ 	.word	0xffffffff


	//   ....[78]....
        /*02f0*/ 	.word	0xffffffff


	//   ....[79]....
        /*02f4*/ 	.word	0xffffffff


	//   ....[80]....
        /*02f8*/ 	.word	0xffffffff


	//   ....[81]....
        /*02fc*/ 	.word	0xffffffff


	//   ....[82]....
        /*0300*/ 	.word	0xffffffff


	//   ....[83]....
        /*0304*/ 	.word	0xffffffff


	//   ....[84]....
        /*0308*/ 	.word	0xffffffff


	//   ....[85]....
        /*030c*/ 	.word	0xffffffff


	//   ....[86]....
        /*0310*/ 	.word	0xffffffff


	//   ....[87]....
        /*0314*/ 	.word	0xffffffff


	//   ....[88]....
        /*0318*/ 	.word	0xffffffff


	//   ....[89]....
        /*031c*/ 	.word	0xffffffff


	//   ....[90]....
        /*0320*/ 	.word	0xffffffff


	//   ....[91]....
        /*0324*/ 	.word	0xffffffff


	//   ....[92]....
        /*0328*/ 	.word	0xffffffff


	//   ....[93]....
        /*032c*/ 	.word	0xffffffff


	//   ....[94]....
        /*0330*/ 	.word	0xffffffff


	//   ....[95]....
        /*0334*/ 	.word	0xffffffff


	//   ....[96]....
        /*0338*/ 	.word	0xffffffff


	//   ....[97]....
        /*033c*/ 	.word	0xffffffff


	//   ....[98]....
        /*0340*/ 	.word	0xffffffff


	//   ....[99]....
        /*0344*/ 	.word	0xffffffff


	//   ....[100]....
        /*0348*/ 	.word	0xffffffff


	//   ....[101]....
        /*034c*/ 	.word	0xffffffff


	//   ....[102]....
        /*0350*/ 	.word	0xffffffff


	//   ....[103]....
        /*0354*/ 	.word	0xffffffff


	//   ....[104]....
        /*0358*/ 	.word	0xffffffff


	//   ....[105]....
        /*035c*/ 	.word	0xffffffff


	//   ....[106]....
        /*0360*/ 	.word	0xffffffff


	//   ....[107]....
        /*0364*/ 	.word	0xffffffff


	//   ....[108]....
        /*0368*/ 	.word	0xffffffff


	//   ....[109]....
        /*036c*/ 	.word	0xffffffff


	//   ....[110]....
        /*0370*/ 	.word	0xffffffff


	//   ....[111]....
        /*0374*/ 	.word	0xffffffff


	//   ....[112]....
        /*0378*/ 	.word	0xffffffff


	//   ....[113]....
        /*037c*/ 	.word	0xffffffff


	//   ....[114]....
        /*0380*/ 	.word	0xffffffff


	//   ....[115]....
        /*0384*/ 	.word	0xffffffff


	//   ....[116]....
        /*0388*/ 	.word	0xffffffff


	//   ....[117]....
        /*038c*/ 	.word	0xffffffff


	//   ....[118]....
        /*0390*/ 	.word	0xffffffff


	//   ....[119]....
        /*0394*/ 	.word	0xffffffff


	//   ....[120]....
        /*0398*/ 	.word	0xffffffff


	//   ....[121]....
        /*039c*/ 	.word	0xffffffff


	//   ....[122]....
        /*03a0*/ 	.word	0xffffffff


	//   ....[123]....
        /*03a4*/ 	.word	0xffffffff


	//   ....[124]....
        /*03a8*/ 	.word	0xffffffff


	//   ....[125]....
        /*03ac*/ 	.word	0x0500000f


	//   ....[126]....
        /*03b0*/ 	.word	0x0500000f


	//   ....[127]....
        /*03b4*/ 	.word	0x0500000f


	//   ....[128]....
        /*03b8*/ 	.word	0x0500000f


	//   ....[129]....
        /*03bc*/ 	.word	0x0500000f


	//   ....[130]....
        /*03c0*/ 	.word	0x0500000f


	//   ....[131]....
        /*03c4*/ 	.word	0x0500000f


	//   ....[132]....
        /*03c8*/ 	.word	0x0500000f


	//   ....[133]....
        /*03cc*/ 	.word	0x0500000f


	//   ....[134]....
        /*03d0*/ 	.word	0x0500000f


	//   ....[135]....
        /*03d4*/ 	.word	0x0500000f


	//   ....[136]....
        /*03d8*/ 	.word	0x0500000f


	//   ....[137]....
        /*03dc*/ 	.word	0x0500000f


	//   ....[138]....
        /*03e0*/ 	.word	0x0500000f


	//   ....[139]....
        /*03e4*/ 	.word	0x0500000f


	//   ....[140]....
        /*03e8*/ 	.word	0x0500000f


	//   ....[141]....
        /*03ec*/ 	.word	0x0500000f


	//   ....[142]....
        /*03f0*/ 	.word	0x0500000f


	//   ....[143]....
        /*03f4*/ 	.word	0x0500000f


	//   ....[144]....
        /*03f8*/ 	.word	0x0500000f


	//   ....[145]....
        /*03fc*/ 	.word	0x0500000f


	//   ....[146]....
        /*0400*/ 	.word	0x0500000f


	//   ....[147]....
        /*0404*/ 	.word	0x0500000f


	//   ....[148]....
        /*0408*/ 	.word	0x0500000f


	//   ....[149]....
        /*040c*/ 	.word	0x0500000f


	//   ....[150]....
        /*0410*/ 	.word	0x0500000f


	//   ....[151]....
        /*0414*/ 	.word	0x0500000f


	//   ....[152]....
        /*0418*/ 	.word	0x0500000f


	//   ....[153]....
        /*041c*/ 	.word	0x0500000f


	//   ....[154]....
        /*0420*/ 	.word	0x0500000f


	//   ....[155]....
        /*0424*/ 	.word	0x0500000f


	//   ....[156]....
        /*0428*/ 	.word	0x0500000f


	//   ....[157]....
        /*042c*/ 	.word	0x0500000f


	//   ....[158]....
        /*0430*/ 	.word	0x0500000f


	//   ....[159]....
        /*0434*/ 	.word	0x0500000f


	//   ....[160]....
        /*0438*/ 	.word	0x0500000f


	//   ....[161]....
        /*043c*/ 	.word	0x0500000f


	//   ....[162]....
        /*0440*/ 	.word	0x0500000f


	//   ....[163]....
        /*0444*/ 	.word	0x0500000f


	//   ....[164]....
        /*0448*/ 	.word	0x0500000f


	//   ....[165]....
        /*044c*/ 	.word	0x0500000f


	//   ....[166]....
        /*0450*/ 	.word	0x0500000f


	//   ....[167]....
        /*0454*/ 	.word	0x0500000f


	//   ....[168]....
        /*0458*/ 	.word	0x0500000f


	//   ....[169]....
        /*045c*/ 	.word	0x0500000f


	//   ....[170]....
        /*0460*/ 	.word	0x0500000f


	//   ....[171]....
        /*0464*/ 	.word	0x0500000f


	//   ....[172]....
        /*0468*/ 	.word	0x0500000f


	//   ....[173]....
        /*046c*/ 	.word	0x0500000f


	//   ....[174]....
        /*0470*/ 	.word	0x0500000f


	//   ....[175]....
        /*0474*/ 	.word	0x0500000f


	//   ....[176]....
        /*0478*/ 	.word	0x0500000f


	//   ....[177]....
        /*047c*/ 	.word	0x0500000f


	//   ....[178]....
        /*0480*/ 	.word	0x0500000f


	//   ....[179]....
        /*0484*/ 	.word	0x0500000f


	//   ....[180]....
        /*0488*/ 	.word	0x0500000f


	//   ....[181]....
        /*048c*/ 	.word	0x0500000f


	//   ....[182]....
        /*0490*/ 	.word	0x0500000f


	//   ....[183]....
        /*0494*/ 	.word	0x0500000f


	//   ....[184]....
        /*0498*/ 	.word	0x0500000f


	//   ....[185]....
        /*049c*/ 	.word	0x0500000f


	//   ....[186]....
        /*04a0*/ 	.word	0x0500000f


	//   ....[187]....
        /*04a4*/ 	.word	0x0500000f


	//   ....[188]....
        /*04a8*/ 	.word	0x0500000f


	//   ....[189]....
        /*04ac*/ 	.word	0x0500000f


	//   ....[190]....
        /*04b0*/ 	.word	0x0500000f


	//   ....[191]....
        /*04b4*/ 	.word	0x0500000f


	//   ....[192]....
        /*04b8*/ 	.word	0x0500000f


	//----- nvinfo : EIATTR_COOP_GROUP_INSTR_OFFSETS
	.align		4
.L_706:
        /*04bc*/ 	.byte	0x04, 0x28
        /*04be*/ 	.short	(.L_708 - .L_707)


	//   ....[0]....
.L_707:
        /*04c0*/ 	.word	0x00000080


	//   ....[1]....
        /*04c4*/ 	.word	0x00000090


	//   ....[2]....
        /*04c8*/ 	.word	0x000002b0


	//   ....[3]....
        /*04cc*/ 	.word	0x00000410


	//   ....[4]....
        /*04d0*/ 	.word	0x00000530


	//   ....[5]....
        /*04d4*/ 	.word	0x00000690


	//   ....[6]....
        /*04d8*/ 	.word	0x00001d10


	//   ....[7]....
        /*04dc*/ 	.word	0x00003ae0


	//   ....[8]....
        /*04e0*/ 	.word	0x00004290


	//   ....[9]....
        /*04e4*/ 	.word	0x00005b10


	//   ....[10]....
        /*04e8*/ 	.word	0x00005b70


	//   ....[11]....
        /*04ec*/ 	.word	0x00005d80


	//   ....[12]....
        /*04f0*/ 	.word	0x00005e40


	//   ....[13]....
        /*04f4*/ 	.word	0x00006580


	//   ....[14]....
        /*04f8*/ 	.word	0x00006af0


	//   ....[15]....
        /*04fc*/ 	.word	0x00007ea0


	//   ....[16]....
        /*0500*/ 	.word	0x00007f10


	//   ....[17]....
        /*0504*/ 	.word	0x00008780


	//   ....[18]....
        /*0508*/ 	.word	0x00008820


	//   ....[19]....
        /*050c*/ 	.word	0x00009390


	//   ....[20]....
        /*0510*/ 	.word	0x00009440


	//   ....[21]....
        /*0514*/ 	.word	0x00009470


	//   ....[22]....
        /*0518*/ 	.word	0x000094d0


	//   ....[23]....
        /*051c*/ 	.word	0x000094f0


	//   ....[24]....
        /*0520*/ 	.word	0x0000acb0


	//   ....[25]....
        /*0524*/ 	.word	0x0000b060


	//   ....[26]....
        /*0528*/ 	.word	0x0000b070


	//   ....[27]....
        /*052c*/ 	.word	0x0000b080


	//   ....[28]....
        /*0530*/ 	.word	0x0000b090


	//   ....[29]....
        /*0534*/ 	.word	0x0000bce0


	//   ....[30]....
        /*0538*/ 	.word	0x0000bd10


	//   ....[31]....
        /*053c*/ 	.word	0x0000bfc0


	//   ....[32]....
        /*0540*/ 	.word	0x0000bfe0


	//   ....[33]....
        /*0544*/ 	.word	0x0000c7a0


	//   ....[34]....
        /*0548*/ 	.word	0x0000c7d0


	//   ....[35]....
        /*054c*/ 	.word	0x0000d020


	//   ....[36]....
        /*0550*/ 	.word	0x0000d040


	//   ....[37]....
        /*0554*/ 	.word	0x0000e310


	//   ....[38]....
        /*0558*/ 	.word	0x0000e340


	//   ....[39]....
        /*055c*/ 	.word	0x0000e580


	//   ....[40]....
        /*0560*/ 	.word	0x0000e5a0


	//   ....[41]....
        /*0564*/ 	.word	0x0000e860


	//   ....[42]....
        /*0568*/ 	.word	0x0000ea50


	//   ....[43]....
        /*056c*/ 	.word	0x0000ea80


	//   ....[44]....
        /*0570*/ 	.word	0x0000eab0


	//   ....[45]....
        /*0574*/ 	.word	0x0000eae0


	//   ....[46]....
        /*0578*/ 	.word	0x0000eb10


	//   ....[47]....
        /*057c*/ 	.word	0x0000eb40


	//   ....[48]....
        /*0580*/ 	.word	0x0000ecb0


	//   ....[49]....
        /*0584*/ 	.word	0x0000ece0


	//   ....[50]....
        /*0588*/ 	.word	0x0000ed10


	//   ....[51]....
        /*058c*/ 	.word	0x0000ed40


	//   ....[52]....
        /*0590*/ 	.word	0x0000ed70


	//   ....[53]....
        /*0594*/ 	.word	0x0000eda0


	//   ....[54]....
        /*0598*/ 	.word	0x0000ee30


	//   ....[55]....
        /*059c*/ 	.word	0x0000ee60


	//   ....[56]....
        /*05a0*/ 	.word	0x0000ee70


	//   ....[57]....
        /*05a4*/ 	.word	0x0000ef00


	//   ....[58]....
        /*05a8*/ 	.word	0x00010b10


	//   ....[59]....
        /*05ac*/ 	.word	0x00010b30


	//   ....[60]....
        /*05b0*/ 	.word	0x00010bc0


	//   ....[61]....
        /*05b4*/ 	.word	0x00010be0


	//   ....[62]....
        /*05b8*/ 	.word	0x00010c60


	//   ....[63]....
        /*05bc*/ 	.word	0x00010c80


	//   ....[64]....
        /*05c0*/ 	.word	0x00010c90


	//   ....[65]....
        /*05c4*/ 	.word	0x00010ca0


	//   ....[66]....
        /*05c8*/ 	.word	0x00011420


	//   ....[67]....
        /*05cc*/ 	.word	0x00011460


	//   ....[68]....
        /*05d0*/ 	.word	0x00011520


	//   ....[69]....
        /*05d4*/ 	.word	0x00011540


	//   ....[70]....
        /*05d8*/ 	.word	0x000115e0


	//   ....[71]....
        /*05dc*/ 	.word	0x00011600


	//   ....[72]....
        /*05e0*/ 	.word	0x00011610


	//   ....[73]....
        /*05e4*/ 	.word	0x00011690


	//   ....[74]....
        /*05e8*/ 	.word	0x00011ef0


	//   ....[75]....
        /*05ec*/ 	.word	0x00011f10


	//   ....[76]....
        /*05f0*/ 	.word	0x000120b0


	//   ....[77]....
        /*05f4*/ 	.word	0x000120e0


	//   ....[78]....
        /*05f8*/ 	.word	0x000121f0


	//   ....[79]....
        /*05fc*/ 	.word	0x00012200


	//   ....[80]....
        /*0600*/ 	.word	0x00012230


	//   ....[81]....
        /*0604*/ 	.word	0x00012240


	//   ....[82]....
        /*0608*/ 	.word	0x00012850


	//   ....[83]....
        /*060c*/ 	.word	0x00012880


	//   ....[84]....
        /*0610*/ 	.word	0x00012a70


	//   ....[85]....
        /*0614*/ 	.word	0x00012ab0


	//   ....[86]....
        /*0618*/ 	.word	0x00012ac0


	//   ....[87]....
        /*061c*/ 	.word	0x00012ad0


	//   ....[88]....
        /*0620*/ 	.word	0x00012c20


	//   ....[89]....
        /*0624*/ 	.word	0x00012d70


	//   ....[90]....
        /*0628*/ 	.word	0x00013580


	//   ....[91]....
        /*062c*/ 	.word	0x000135a0


	//   ....[92]....
        /*0630*/ 	.word	0x000135f0


	//   ....[93]....
        /*0634*/ 	.word	0x00013600


	//   ....[94]....
        /*0638*/ 	.word	0x00013640


	//   ....[95]....
        /*063c*/ 	.word	0x00013650


	//   ....[96]....
        /*0640*/ 	.word	0x00013660


	//   ....[97]....
        /*0644*/ 	.word	0x000136a0


	//   ....[98]....
        /*0648*/ 	.word	0x000139a0


	//   ....[99]....
        /*064c*/ 	.word	0x000139e0


	//   ....[100]....
        /*0650*/ 	.word	0x00013a00


	//   ....[101]....
        /*0654*/ 	.word	0x00013a20


	//   ....[102]....
        /*0658*/ 	.word	0x00013a50


	//   ....[103]....
        /*065c*/ 	.word	0x00013a70


	//   ....[104]....
        /*0660*/ 	.word	0x00013b70


	//   ....[105]....
        /*0664*/ 	.word	0x00013cc0


	//   ....[106]....
        /*0668*/ 	.word	0x00014300


	//   ....[107]....
        /*066c*/ 	.word	0x00014330


	//   ....[108]....
        /*0670*/ 	.word	0x00014390


	//   ....[109]....
        /*0674*/ 	.word	0x000143c0


	//   ....[110]....
        /*0678*/ 	.word	0x000143f0


	//   ....[111]....
        /*067c*/ 	.word	0x00014420


	//   ....[112]....
        /*0680*/ 	.word	0x00014450


	//   ....[113]....
        /*0684*/ 	.word	0x00014480


	//   ....[114]....
        /*0688*/ 	.word	0x00014620


	//   ....[115]....
        /*068c*/ 	.word	0x00014650


	//   ....[116]....
        /*0690*/ 	.word	0x00014680


	//   ....[117]....
        /*0694*/ 	.word	0x000146b0


	//   ....[118]....
        /*0698*/ 	.word	0x000146e0


	//   ....[119]....
        /*069c*/ 	.word	0x00014710


	//   ....[120]....
        /*06a0*/ 	.word	0x000147d0


	//   ....[121]....
        /*06a4*/ 	.word	0x000147f0


	//   ....[122]....
        /*06a8*/ 	.word	0x00014800


	//   ....[123]....
        /*06ac*/ 	.word	0x00014860


	//   ....[124]....
        /*06b0*/ 	.word	0x00014e80


	//   ....[125]....
        /*06b4*/ 	.word	0x000153b0


	//   ....[126]....
        /*06b8*/ 	.word	0x000154a0


	//   ....[127]....
        /*06bc*/ 	.word	0x00015540


	//   ....[128]....
        /*06c0*/ 	.word	0x000155a0


	//   ....[129]....
        /*06c4*/ 	.word	0x00015690


	//   ....[130]....
        /*06c8*/ 	.word	0x00015700


	//   ....[131]....
        /*06cc*/ 	.word	0x000157f0


	//   ....[132]....
        /*06d0*/ 	.word	0x00015860


	//   ....[133]....
        /*06d4*/ 	.word	0x00015900


	//   ....[134]....
        /*06d8*/ 	.word	0x00015a00


	//   ....[135]....
        /*06dc*/ 	.word	0x00015a90


	//   ....[136]....
        /*06e0*/ 	.word	0x00015af0


	//   ....[137]....
        /*06e4*/ 	.word	0x00015be0


	//   ....[138]....
        /*06e8*/ 	.word	0x00015c60


	//   ....[139]....
        /*06ec*/ 	.word	0x00015d60


	//   ....[140]....
        /*06f0*/ 	.word	0x00015dd0


	//   ....[141]....
        /*06f4*/ 	.word	0x00015eb0


	//   ....[142]....
        /*06f8*/ 	.word	0x000161c0


	//   ....[143]....
        /*06fc*/ 	.word	0x00016280


	//   ....[144]....
        /*0700*/ 	.word	0x000164f0


	//   ....[145]....
        /*0704*/ 	.word	0x00016540


	//   ....[146]....
        /*0708*/ 	.word	0x00016750


	//   ....[147]....
        /*070c*/ 	.word	0x000167a0


	//   ....[148]....
        /*0710*/ 	.word	0x00016950


	//   ....[149]....
        /*0714*/ 	.word	0x000169a0


	//   ....[150]....
        /*0718*/ 	.word	0x00016ae0


	//   ....[151]....
        /*071c*/ 	.word	0x00016be0


	//   ....[152]....
        /*0720*/ 	.word	0x00016e50


	//   ....[153]....
        /*0724*/ 	.word	0x00016ea0


	//   ....[154]....
        /*0728*/ 	.word	0x00017070


	//   ....[155]....
        /*072c*/ 	.word	0x000170c0


	//   ....[156]....
        /*0730*/ 	.word	0x00017290


	//   ....[157]....
        /*0734*/ 	.word	0x000172e0


	//   ....[158]....
        /*0738*/ 	.word	0x000173d0


	//   ....[159]....
        /*073c*/ 	.word	0x00017470


	//   ....[160]....
        /*0740*/ 	.word	0x000174d0


	//   ....[161]....
        /*0744*/ 	.word	0x00017580


	//   ....[162]....
        /*0748*/ 	.word	0x000175e0


	//   ....[163]....
        /*074c*/ 	.word	0x00017690


	//   ....[164]....
        /*0750*/ 	.word	0x000176f0


	//   ....[165]....
        /*0754*/ 	.word	0x000177a0


	//   ....[166]....
        /*0758*/ 	.word	0x00017890


	//   ....[167]....
        /*075c*/ 	.word	0x00017970


	//   ....[168]....
        /*0760*/ 	.word	0x00017a80


	//   ....[169]....
        /*0764*/ 	.word	0x00017b80


	//   ....[170]....
        /*0768*/ 	.word	0x00017cb0


	//   ....[171]....
        /*076c*/ 	.word	0x00017d90


	//   ....[172]....
        /*0770*/ 	.word	0x00017e90


	//   ....[173]....
        /*0774*/ 	.word	0x00017f70


	//   ....[174]....
        /*0778*/ 	.word	0x00018000


	//   ....[175]....
        /*077c*/ 	.word	0x000180a0


	//   ....[176]....
        /*0780*/ 	.word	0x00018220


	//   ....[177]....
        /*0784*/ 	.word	0x00018290


	//   ....[178]....
        /*0788*/ 	.word	0x00018300


	//   ....[179]....
        /*078c*/ 	.word	0x00018370


	//   ....[180]....
        /*0790*/ 	.word	0x000183e0


	//   ....[181]....
        /*0794*/ 	.word	0x00018460


	//   ....[182]....
        /*0798*/ 	.word	0x000184e0


	//   ....[183]....
        /*079c*/ 	.word	0x00018570


	//   ....[184]....
        /*07a0*/ 	.word	0x000185e0


	//   ....[185]....
        /*07a4*/ 	.word	0x00018650


	//   ....[186]....
        /*07a8*/ 	.word	0x000186c0


	//   ....[187]....
        /*07ac*/ 	.word	0x00018740


	//   ....[188]....
        /*07b0*/ 	.word	0x000187b0


	//   ....[189]....
        /*07b4*/ 	.word	0x00018850


	//   ....[190]....
        /*07b8*/ 	.word	0x000188a0


	//   ....[191]....
        /*07bc*/ 	.word	0x00018930


	//   ....[192]....
        /*07c0*/ 	.word	0x00018a60


	//----- nvinfo : EIATTR_REG_RECONFIG
	.align		4
.L_708:
        /*07c4*/ 	.byte	0x01, 0x54
	.zero		2


	//----- nvinfo : EIATTR_SYSCALL_OFFSETS
	.align		4
        /*07c8*/ 	.byte	0x04, 0x46
        /*07ca*/ 	.short	(.L_710 - .L_709)


	//   ....[0]....
.L_709:
        /*07cc*/ 	.word	0x00003ca0


	//   ....[1]....
        /*07d0*/ 	.word	0x0000fee0


	//   ....[2]....
        /*07d4*/ 	.word	0x00010030


	//   ....[3]....
        /*07d8*/ 	.word	0x00010120


	//   ....[4]....
        /*07dc*/ 	.word	0x00011040


	//   ....[5]....
        /*07e0*/ 	.word	0x00011910


	//----- nvinfo : EIATTR_MBARRIER_INSTR_OFFSETS
	.align		4
.L_710:
        /*07e4*/ 	.byte	0x04, 0x39
        /*07e6*/ 	.short	(.L_712 - .L_711)


	//   ....[0]....
.L_711:
        /*07e8*/ 	.word	0x00000190
        /*07ec*/ 	.word	0x000000ff
        /*07f0*/ 	.word	0x00038800
        /*07f4*/ 	.short	0x0100
        /*07f6*/ 	.byte	0x08
	.zero		1


	//   ....[1]....
        /*07f8*/ 	.word	0x000001a0
        /*07fc*/ 	.word	0x000000ff
        /*0800*/ 	.word	0x00038810
        /*0804*/ 	.short	0x0100
        /*0806*/ 	.byte	0x08
	.zero		1


	//   ....[2]....
        /*0808*/ 	.word	0x000001b0
        /*080c*/ 	.word	0x000000ff
        /*0810*/ 	.word	0x00038820
        /*0814*/ 	.short	0x0100
        /*0816*/ 	.byte	0x08
	.zero		1


	//   ....[3]....
        /*0818*/ 	.word	0x00000260
        /*081c*/ 	.word	0x000000ff
        /*0820*/ 	.word	0x00038830
        /*0824*/ 	.short	0x0100
        /*0826*/ 	.byte	0x06
	.zero		1


	//   ....[4]....
        /*0828*/ 	.word	0x00000270
        /*082c*/ 	.word	0x000000ff
        /*0830*/ 	.word	0x00038840
        /*0834*/ 	.short	0x0100
        /*0836*/ 	.byte	0x06
	.zero		1


	//   ....[5]....
        /*0838*/ 	.word	0x00000280
        /*083c*/ 	.word	0x000000ff
        /*0840*/ 	.word	0x00038838
        /*0844*/ 	.short	0x0100
        /*0846*/ 	.byte	0x06
	.zero		1


	//   ....[6]....
        /*0848*/ 	.word	0x00000290
        /*084c*/ 	.word	0x000000ff
        /*0850*/ 	.word	0x00038848
        /*0854*/ 	.short	0x0100
        /*0856*/ 	.byte	0x06
	.zero		1


	//   ....[7]....
        /*0858*/ 	.word	0x000003c0
        /*085c*/ 	.word	0x000000ff
        /*0860*/ 	.word	0x00038850
        /*0864*/ 	.short	0x0100
        /*0866*/ 	.byte	0x08
	.zero		1


	//   ....[8]....
        /*0868*/ 	.word	0x000003d0
        /*086c*/ 	.word	0x000000ff
        /*0870*/ 	.word	0x00038860
        /*0874*/ 	.short	0x0100
        /*0876*/ 	.byte	0x08
	.zero		1


	//   ....[9]....
        /*0878*/ 	.word	0x000003e0
        /*087c*/ 	.word	0x000000ff
        /*0880*/ 	.word	0x00038858
        /*0884*/ 	.short	0x0100
        /*0886*/ 	.byte	0x08
	.zero		1


	//   ....[10]....
        /*0888*/ 	.word	0x000003f0
        /*088c*/ 	.word	0x000000ff
        /*0890*/ 	.word	0x00038868
        /*0894*/ 	.short	0x0100
        /*0896*/ 	.byte	0x08
	.zero		1


	//   ....[11]....
        /*0898*/ 	.word	0x000004e0
        /*089c*/ 	.word	0x000000ff
        /*08a0*/ 	.word	0x00038870
        /*08a4*/ 	.short	0x0100
        /*08a6*/ 	.byte	0x06
	.zero		1


	//   ....[12]....
        /*08a8*/ 	.word	0x000004f0
        /*08ac*/ 	.word	0x000000ff
        /*08b0*/ 	.word	0x00038880
        /*08b4*/ 	.short	0x0100
        /*08b6*/ 	.byte	0x06
	.zero		1


	//   ....[13]....
        /*08b8*/ 	.word	0x00000500
        /*08bc*/ 	.word	0x000000ff
        /*08c0*/ 	.word	0x00038878
        /*08c4*/ 	.short	0x0100
        /*08c6*/ 	.byte	0x06
	.zero		1


	//   ....[14]....
        /*08c8*/ 	.word	0x00000510
        /*08cc*/ 	.word	0x000000ff
        /*08d0*/ 	.word	0x00038888
        /*08d4*/ 	.short	0x0100
        /*08d6*/ 	.byte	0x06
	.zero		1


	//   ....[15]....
        /*08d8*/ 	.word	0x00000640
        /*08dc*/ 	.word	0x000000ff
        /*08e0*/ 	.word	0x00038890
        /*08e4*/ 	.short	0x0100
        /*08e6*/ 	.byte	0x08
	.zero		1


	//   ....[16]....
        /*08e8*/ 	.word	0x00000650
        /*08ec*/ 	.word	0x000000ff
        /*08f0*/ 	.word	0x000388a0
        /*08f4*/ 	.short	0x0100
        /*08f6*/ 	.byte	0x08
	.zero		1


	//   ....[17]....
        /*08f8*/ 	.word	0x00000660
        /*08fc*/ 	.word	0x000000ff
        /*0900*/ 	.word	0x00038898
        /*0904*/ 	.short	0x0100
        /*0906*/ 	.byte	0x08
	.zero		1


	//   ....[18]....
        /*0908*/ 	.word	0x00000670
        /*090c*/ 	.word	0x000000ff
        /*0910*/ 	.word	0x000388a8
        /*0914*/ 	.short	0x0100
        /*0916*/ 	.byte	0x08
	.zero		1


	//   ....[19]....
        /*0918*/ 	.word	0x000007b0
        /*091c*/ 	.word	0x000000ff
        /*0920*/ 	.word	0x000388b0
        /*0924*/ 	.short	0x0100
        /*0926*/ 	.byte	0x08
	.zero		1


	//   ....[20]....
        /*0928*/ 	.word	0x000007c0
        /*092c*/ 	.word	0x000000ff
        /*0930*/ 	.word	0x000388c0
        /*0934*/ 	.short	0x0100
        /*0936*/ 	.byte	0x08
	.zero		1


	//   ....[21]....
        /*0938*/ 	.word	0x000007d0
        /*093c*/ 	.word	0x000000ff
        /*0940*/ 	.word	0x000388b8
        /*0944*/ 	.short	0x0100
        /*0946*/ 	.byte	0x08
	.zero		1


	//   ....[22]....
        /*0948*/ 	.word	0x000007e0
        /*094c*/ 	.word	0x000000ff
        /*0950*/ 	.word	0x000388c8
        /*0954*/ 	.short	0x0100
        /*0956*/ 	.byte	0x08
	.zero		1


	//   ....[23]....
        /*0958*/ 	.word	0x00002090
        /*095c*/ 	.word	0x000000ff
        /*0960*/ 	.word	0x00000000
        /*0964*/ 	.short	0x0101
        /*0966*/ 	.byte	0x06
	.zero		1


	//   ....[24]....
        /*0968*/ 	.word	0x00002b80
        /*096c*/ 	.word	0x000000ff
        /*0970*/ 	.word	0x00000000
        /*0974*/ 	.short	0x0101
        /*0976*/ 	.byte	0x06
	.zero		1


	//   ....[25]....
        /*0978*/ 	.word	0x00003d50
        /*097c*/ 	.word	0x000000ff
        /*0980*/ 	.word	0x00038800
        /*0984*/ 	.short	0x010a
        /*0986*/ 	.byte	0x29
	.zero		1


	//   ....[26]....
        /*0988*/ 	.word	0x00003dc0
        /*098c*/ 	.word	0x00000005
        /*0990*/ 	.word	0x00038830
        /*0994*/ 	.short	0x010a
        /*0996*/ 	.byte	0x3f
	.zero		1


	//   ....[27]....
        /*0998*/ 	.word	0x00003e00
        /*099c*/ 	.word	0x00000005
        /*09a0*/ 	.word	0x00038830
        /*09a4*/ 	.short	0x010a
        /*09a6*/ 	.byte	0x3f
	.zero		1


	//   ....[28]....
        /*09a8*/ 	.word	0x00004080
        /*09ac*/ 	.word	0x000000ff
        /*09b0*/ 	.word	0x00038810
        /*09b4*/ 	.short	0x010a
        /*09b6*/ 	.byte	0x29
	.zero		1


	//   ....[29]....
        /*09b8*/ 	.word	0x000040c0
        /*09bc*/ 	.word	0x00000005
        /*09c0*/ 	.word	0x00038850
        /*09c4*/ 	.short	0x010a
        /*09c6*/ 	.byte	0x3f
	.zero		1


	//   ....[30]....
        /*09c8*/ 	.word	0x00004100
        /*09cc*/ 	.word	0x00000005
        /*09d0*/ 	.word	0x00038850
        /*09d4*/ 	.short	0x010a
        /*09d6*/ 	.byte	0x3f
	.zero		1


	//   ....[31]....
        /*09d8*/ 	.word	0x000055a0
        /*09dc*/ 	.word	0x000000ff
        /*09e0*/ 	.word	0x00000000
        /*09e4*/ 	.short	0x0101
        /*09e6*/ 	.byte	0x05
	.zero		1


	//   ....[32]....
        /*09e8*/ 	.word	0x00006610
        /*09ec*/ 	.word	0x000000ff
        /*09f0*/ 	.word	0x00000000
        /*09f4*/ 	.short	0x0101
        /*09f6*/ 	.byte	0x05
	.zero		1


	//   ....[33]....
        /*09f8*/ 	.word	0x00006710
        /*09fc*/ 	.word	0x000000ff
        /*0a00*/ 	.word	0x00038830
        /*0a04*/ 	.short	0x010a
        /*0a06*/ 	.byte	0x05
	.zero		1


	//   ....[34]....
        /*0a08*/ 	.word	0x00006750
        /*0a0c*/ 	.word	0x000000ff
        /*0a10*/ 	.word	0x00038830
        /*0a14*/ 	.short	0x010a
        /*0a16*/ 	.byte	0x05
	.zero		1


	//   ....[35]....
        /*0a18*/ 	.word	0x00006930
        /*0a1c*/ 	.word	0x000000ff
        /*0a20*/ 	.word	0x00038850
        /*0a24*/ 	.short	0x010a
        /*0a26*/ 	.byte	0x05
	.zero		1


	//   ....[36]....
        /*0a28*/ 	.word	0x00006970
        /*0a2c*/ 	.word	0x000000ff
        /*0a30*/ 	.word	0x00038850
        /*0a34*/ 	.short	0x010a
        /*0a36*/ 	.byte	0x05
	.zero		1


	//   ....[37]....
        /*0a38*/ 	.word	0x00008480
        /*0a3c*/ 	.word	0x000000ff
        /*0a40*/ 	.word	0x00000000
        /*0a44*/ 	.short	0x0101
        /*0a46*/ 	.byte	0x0a
	.zero		1


	//   ....[38]....
        /*0a48*/ 	.word	0x00009420
        /*0a4c*/ 	.word	0x000000ff
        /*0a50*/ 	.word	0x00000000
        /*0a54*/ 	.short	0x0101
        /*0a56*/ 	.byte	0x05
	.zero		1


	//   ....[39]....
        /*0a58*/ 	.word	0x0000bd00
        /*0a5c*/ 	.word	0x000000ff
        /*0a60*/ 	.word	0x00000000
        /*0a64*/ 	.short	0x0101
        /*0a66*/ 	.byte	0x07
	.zero		1


	//   ....[40]....
        /*0a68*/ 	.word	0x0000c6f0
        /*0a6c*/ 	.word	0x000000ff
        /*0a70*/ 	.word	0x00000000
        /*0a74*/ 	.short	0x0101
        /*0a76*/ 	.byte	0x07
	.zero		1


	//   ....[41]....
        /*0a78*/ 	.word	0x000108e0
        /*0a7c*/ 	.word	0x00000016
        /*0a80*/ 	.word	0x00038840
        /*0a84*/ 	.short	0x010a
        /*0a86*/ 	.byte	0x3f
	.zero		1


	//   ....[42]....
        /*0a88*/ 	.word	0x00010da0
        /*0a8c*/ 	.word	0x00000016
        /*0a90*/ 	.word	0x00038830
        /*0a94*/ 	.short	0x0107
        /*0a96*/ 	.byte	0x3f
	.zero		1


	//   ....[43]....
        /*0a98*/ 	.word	0x00010e80
        /*0a9c*/ 	.word	0x00000016
        /*0aa0*/ 	.word	0x00038830
        /*0aa4*/ 	.short	0x0101
        /*0aa6*/ 	.byte	0x3f
	.zero		1


	//   ....[44]....
        /*0aa8*/ 	.word	0x00011750
        /*0aac*/ 	.word	0x00000011
        /*0ab0*/ 	.word	0x00038800
        /*0ab4*/ 	.short	0x0107
        /*0ab6*/ 	.byte	0x3f
	.zero		1


	//   ....[45]....
        /*0ab8*/ 	.word	0x000117e0
        /*0abc*/ 	.word	0x00000011
        /*0ac0*/ 	.word	0x00038800
        /*0ac4*/ 	.short	0x0101
        /*0ac6*/ 	.byte	0x3f
	.zero		1


	//   ....[46]....
        /*0ac8*/ 	.word	0x000124e0
        /*0acc*/ 	.word	0x00000011
        /*0ad0*/ 	.word	0x00038810
        /*0ad4*/ 	.short	0x0107
        /*0ad6*/ 	.byte	0x3f
	.zero		1


	//   ....[47]....
        /*0ad8*/ 	.word	0x000125e0
        /*0adc*/ 	.word	0x00000011
        /*0ae0*/ 	.word	0x00038810
        /*0ae4*/ 	.short	0x0101
        /*0ae6*/ 	.byte	0x3f
	.zero		1


	//   ....[48]....
        /*0ae8*/ 	.word	0x00012600
        /*0aec*/ 	.word	0x00000011
        /*0af0*/ 	.word	0x00038820
        /*0af4*/ 	.short	0x010a
        /*0af6*/ 	.byte	0x3f
	.zero		1


	//   ....[49]....
        /*0af8*/ 	.word	0x00012690
        /*0afc*/ 	.word	0x00000016
        /*0b00*/ 	.word	0x00038860
        /*0b04*/ 	.short	0x010a
        /*0b06*/ 	.byte	0x3f
	.zero		1


	//   ....[50]....
        /*0b08*/ 	.word	0x00012f90
        /*0b0c*/ 	.word	0x00000016
        /*0b10*/ 	.word	0x00038850
        /*0b14*/ 	.short	0x0107
        /*0b16*/ 	.byte	0x3f
	.zero		1


	//   ....[51]....
        /*0b18*/ 	.word	0x00013060
        /*0b1c*/ 	.word	0x00000016
        /*0b20*/ 	.word	0x00038850
        /*0b24*/ 	.short	0x0101
        /*0b26*/ 	.byte	0x3f
	.zero		1


	//   ....[52]....
        /*0b28*/ 	.word	0x00013400
        /*0b2c*/ 	.word	0x00000006
        /*0b30*/ 	.word	0x00038840
        /*0b34*/ 	.short	0x010a
        /*0b36*/ 	.byte	0x3f
	.zero		1


	//   ....[53]....
        /*0b38*/ 	.word	0x00013720
        /*0b3c*/ 	.word	0x00000006
        /*0b40*/ 	.word	0x00038830
        /*0b44*/ 	.short	0x0107
        /*0b46*/ 	.byte	0x3f
	.zero		1


	//   ....[54]....
        /*0b48*/ 	.word	0x000137e0
        /*0b4c*/ 	.word	0x00000006
        /*0b50*/ 	.word	0x00038830
        /*0b54*/ 	.short	0x0101
        /*0b56*/ 	.byte	0x3f
	.zero		1


	//   ....[55]....
        /*0b58*/ 	.word	0x00013810
        /*0b5c*/ 	.word	0x00000006
        /*0b60*/ 	.word	0x00038860
        /*0b64*/ 	.short	0x010a
        /*0b66*/ 	.byte	0x3f
	.zero		1


	//   ....[56]....
        /*0b68*/ 	.word	0x00013ec0
        /*0b6c*/ 	.word	0x00000006
        /*0b70*/ 	.word	0x00038850
        /*0b74*/ 	.short	0x0107
        /*0b76*/ 	.byte	0x3f
	.zero		1


	//   ....[57]....
        /*0b78*/ 	.word	0x00013f80
        /*0b7c*/ 	.word	0x00000006
        /*0b80*/ 	.word	0x00038850
        /*0b84*/ 	.short	0x0101
        /*0b86*/ 	.byte	0x3f
	.zero		1


	//   ....[58]....
        /*0b88*/ 	.word	0x00014e00
        /*0b8c*/ 	.word	0x00000005
        /*0b90*/ 	.word	0x00038820
        /*0b94*/ 	.short	0x010a
        /*0b96*/ 	.byte	0x3f
	.zero		1


	//   ....[59]....
        /*0b98*/ 	.word	0x00014f80
        /*0b9c*/ 	.word	0x00000003
        /*0ba0*/ 	.word	0x00038840
        /*0ba4*/ 	.short	0x010a
        /*0ba6*/ 	.byte	0x3f
	.zero		1


	//   ....[60]....
        /*0ba8*/ 	.word	0x00015020
        /*0bac*/ 	.word	0x00000005
        /*0bb0*/ 	.word	0x00038840
        /*0bb4*/ 	.short	0x010a
        /*0bb6*/ 	.byte	0x3f
	.zero		1


	//   ....[61]....
        /*0bb8*/ 	.word	0x00015060
        /*0bbc*/ 	.word	0x00000003
        /*0bc0*/ 	.word	0x00038860
        /*0bc4*/ 	.short	0x010a
        /*0bc6*/ 	.byte	0x3f
	.zero		1


	//   ....[62]....
        /*0bc8*/ 	.word	0x000150a0
        /*0bcc*/ 	.word	0x00000005
        /*0bd0*/ 	.word	0x00038860
        /*0bd4*/ 	.short	0x010a
        /*0bd6*/ 	.byte	0x3f
	.zero		1


	//   ....[63]....
        /*0bd8*/ 	.word	0x00015110
        /*0bdc*/ 	.word	0x00000000
        /*0be0*/ 	.word	0x00038800
        /*0be4*/ 	.short	0x010a
        /*0be6*/ 	.byte	0x3f
	.zero		1


	//   ....[64]....
        /*0be8*/ 	.word	0x00015160
        /*0bec*/ 	.word	0x00000005
        /*0bf0*/ 	.word	0x00038830
        /*0bf4*/ 	.short	0x010a
        /*0bf6*/ 	.byte	0x3f
	.zero		1


	//   ....[65]....
        /*0bf8*/ 	.word	0x000151c0
        /*0bfc*/ 	.word	0x00000006
        /*0c00*/ 	.word	0x00038810
        /*0c04*/ 	.short	0x010a
        /*0c06*/ 	.byte	0x3f
	.zero		1


	//   ....[66]....
        /*0c08*/ 	.word	0x00015210
        /*0c0c*/ 	.word	0x00000005
        /*0c10*/ 	.word	0x00038850
        /*0c14*/ 	.short	0x010a
        /*0c16*/ 	.byte	0x3f
	.zero		1


	//   ....[67]....
        /*0c18*/ 	.word	0x00015270
        /*0c1c*/ 	.word	0x00000007
        /*0c20*/ 	.word	0x00038830
        /*0c24*/ 	.short	0x010a
        /*0c26*/ 	.byte	0x3f
	.zero		1


	//   ....[68]....
        /*0c28*/ 	.word	0x000152d0
        /*0c2c*/ 	.word	0x00000007
        /*0c30*/ 	.word	0x00038850
        /*0c34*/ 	.short	0x010a
        /*0c36*/ 	.byte	0x3f
	.zero		1


	//   ....[69]....
        /*0c38*/ 	.word	0x000153f0
        /*0c3c*/ 	.word	0x00000016
        /*0c40*/ 	.word	0x00038840
        /*0c44*/ 	.short	0x010a
        /*0c46*/ 	.byte	0x3f
	.zero		1


	//   ....[70]....
        /*0c48*/ 	.word	0x000169e0
        /*0c4c*/ 	.word	0x00000011
        /*0c50*/ 	.word	0x00038820
        /*0c54*/ 	.short	0x010a
        /*0c56*/ 	.byte	0x3f
	.zero		1


	//   ....[71]....
        /*0c58*/ 	.word	0x00016a30
        /*0c5c*/ 	.word	0x00000016
        /*0c60*/ 	.word	0x00038860
        /*0c64*/ 	.short	0x010a
        /*0c66*/ 	.byte	0x3f
	.zero		1


	//   ....[72]....
        /*0c68*/ 	.word	0x00017320
        /*0c6c*/ 	.word	0x00000006
        /*0c70*/ 	.word	0x00038840
        /*0c74*/ 	.short	0x010a
        /*0c76*/ 	.byte	0x3f
	.zero		1


	//   ....[73]....
        /*0c78*/ 	.word	0x000177e0
        /*0c7c*/ 	.word	0x00000006
        /*0c80*/ 	.word	0x00038860
        /*0c84*/ 	.short	0x010a
        /*0c86*/ 	.byte	0x3f
	.zero		1


	//   ....[74]....
        /*0c88*/ 	.word	0x00018980
        /*0c8c*/ 	.word	0x00000005
        /*0c90*/ 	.word	0x00038820
        /*0c94*/ 	.short	0x010a
        /*0c96*/ 	.byte	0x3f
	.zero		1


	//   ....[75]....
        /*0c98*/ 	.word	0x00018b20
        /*0c9c*/ 	.word	0x00000003
        /*0ca0*/ 	.word	0x00038840
        /*0ca4*/ 	.short	0x010a
        /*0ca6*/ 	.byte	0x3f
	.zero		1


	//   ....[76]....
        /*0ca8*/ 	.word	0x00018b70
        /*0cac*/ 	.word	0x00000005
        /*0cb0*/ 	.word	0x00038840
        /*0cb4*/ 	.short	0x010a
        /*0cb6*/ 	.byte	0x3f
	.zero		1


	//   ....[77]....
        /*0cb8*/ 	.word	0x00018bc0
        /*0cbc*/ 	.word	0x00000003
        /*0cc0*/ 	.word	0x00038860
        /*0cc4*/ 	.short	0x010a
        /*0cc6*/ 	.byte	0x3f
	.zero		1


	//----- nvinfo : EIATTR_NUM_MBARRIERS
	.align		4
.L_712:
        /*0cc8*/ 	.byte	0x03, 0x38
        /*0cca*/ 	.short	0x0017


	//----- nvinfo : EIATTR_EXIT_INSTR_OFFSETS
	.align		4
        /*0ccc*/ 	.byte	0x04, 0x1c
        /*0cce*/ 	.short	(.L_714 - .L_713)


	//   ....[0]....
.L_713:
        /*0cd0*/ 	.word	0x00000990


	//   ....[1]....
        /*0cd4*/ 	.word	0x0000e800


	//   ....[2]....
        /*0cd8*/ 	.word	0x000150f0


	//----- nvinfo : EIATTR_MAX_THREADS
	.align		4
.L_714:
        /*0cdc*/ 	.byte	0x04, 0x05
        /*0cde*/ 	.short	(.L_716 - .L_715)
.L_715:
        /*0ce0*/ 	.word	0x00000180
        /*0ce4*/ 	.word	0x00000001
        /*0ce8*/ 	.word	0x00000001


	//----- nvinfo : EIATTR_CRS_STACK_SIZE
	.align		4
.L_716:
        /*0cec*/ 	.byte	0x04, 0x1e
        /*0cee*/ 	.short	(.L_718 - .L_717)
.L_717:
        /*0cf0*/ 	.word	0x00000000


	//----- nvinfo : EIATTR_CBANK_PARAM_SIZE
	.align		4
.L_718:
        /*0cf4*/ 	.byte	0x03, 0x19
        /*0cf6*/ 	.short	0x0bf0


	//----- nvinfo : EIATTR_PARAM_CBANK
	.align		4
        /*0cf8*/ 	.byte	0x04, 0x0a
        /*0cfa*/ 	.short	(.L_720 - .L_719)
	.align		4
.L_719:
        /*0cfc*/ 	.word	index@(.nv.constant0._ZN7cutlass13device_kernelIN5flash11enable_sm90INS1_16FlashAttnFwdSm90INS1_25CollectiveMainloopFwdSm90ILi2EN4cute5tupleIJNS5_1CILi1EEES8_S8_EEENS6_IJNS7_ILi64EEESA_SA_EEELi512ENS_10bfloat16_tEfNS_4arch4Sm90ELb0ELb0ELb1ELb1ELb1ELb0ELb1ELb0ELb0ELb1ELb1ELb0EEENS1_21CollectiveEpilogueFwdINS6_IJSA_NS7_ILi512EEESA_EEES9_SC_SE_Li256ELb1ELb1ELb1ELb0EEENS1_36VarlenDynamicPersistentTileSchedulerILi64ELi64ELi256ELi128ELb1ELb1ELb1ELb0ELb1ELb1EEEEEEEEEvNT_6ParamsE)
        /*0d00*/ 	.short	0x0210
        /*0d02*/ 	.short	0x0bf0


	//----- nvinfo : EIATTR_SW_WAR
	.align		4
.L_720:
        /*0d04*/ 	.byte	0x04, 0x36
        /*0d06*/ 	.short	(.L_722 - .L_721)
.L_721:
        /*0d08*/ 	.word	0x00000008
.L_722:


//--------------------- .nv.info._ZN7cutlass13device_kernelIN5flash11enable_sm90INS1_16FlashAttnFwdSm90INS1_25CollectiveMainloopFwdSm90ILi2EN4cute5tupleIJNS5_1CILi1EEES8_S8_EEENS6_IJNS7_ILi64EEESA_SA_EEELi512ENS_10bfloat16_tEfNS_4arch4Sm90ELb0ELb0ELb1ELb1ELb1ELb1ELb1ELb0ELb0ELb1ELb1ELb0EEENS1_21CollectiveEpilogueFwdINS6_IJSA_NS7_ILi512EEESA_EEES9_SC_SE_Li256ELb1ELb1ELb1ELb0EEENS1_36VarlenDynamicPersistentTileSchedulerILi64ELi64ELi256ELi128ELb1ELb1ELb1ELb0ELb1ELb1EEEEEEEEEvNT_6ParamsE --------------------------
	.section	.nv.info._ZN7cutlass13device_kernelIN5flash11enable_sm90INS1_16FlashAttnFwdSm90INS1_25CollectiveMainloopFwdSm90ILi2EN4cute5tupleIJNS5_1CILi1EEES8_S8_EEENS6_IJNS7_ILi64EEESA_SA_EEELi512ENS_10bfloat16_tEfNS_4arch4Sm90ELb0ELb0ELb1ELb1ELb1ELb1ELb1ELb0ELb0ELb1ELb1ELb0EEENS1_21CollectiveEpilogueFwdINS6_IJSA_NS7_ILi512EEESA_EEES9_SC_SE_Li256ELb1ELb1ELb1ELb0EEENS1_36VarlenDynamicPersistentTileSchedulerILi64ELi64ELi256ELi128ELb1ELb1ELb1ELb0ELb1ELb1EEEEEEEEEvNT_6ParamsE,"",@"SHT_CUDA_INFO"
	.sectionflags	@""
	.align	4


	//----- nvinfo : EIATTR_CUDA_API_VERSION
	.align		4
        /*0000*/ 	.byte	0x04, 0x37
        /*0002*/ 	.short	(.L_724 - .L_723)
.L_723:
        /*0004*/ 	.word	0x00000082


	//----- nvinfo : EIATTR_KPARAM_INFO
	.align		4
.L_724:
        /*0008*/ 	.byte	0x04, 0x17
        /*000a*/ 	.short	(.L_726 - .L_725)
.L_725:
        /*000c*/ 	.word	0x00000000
        /*0010*/ 	.short	0x0000
        /*0012*/ 	.short	0x0070
        /*0014*/ 	.byte	0x00, 0xf0, 0x01, 0x2e


	//----- nvinfo : EIATTR_SPARSE_MMA_MASK
	.align		4
.L_726:
        /*0018*/ 	.byte	0x03, 0x50
        /*001a*/ 	.short	0x0000


	//----- nvinfo : EIATTR_MAXREG_COUNT
	.align		4
        /*001c*/ 	.byte	0x03, 0x1b
        /*001e*/ 	.short	0x00a8


	//----- nvinfo : EIATTR_NUM_BARRIERS
	.align		4
        /*0020*/ 	.byte	0x02, 0x4c
        /*0022*/ 	.byte	0x10
	.zero		1


	//----- nvinfo : EIATTR_EXTERNS
	.align		4
        /*0024*/ 	.byte	0x04, 0x0f
        /*0026*/ 	.short	(.L_728 - .L_727)


	//   ....[0]....
	.align		4
.L_727:
        /*0028*/ 	.word	index@(__assertfail)


	//----- nvinfo : EIATTR_ANNOTATIONS
	.align		4
.L_728:
        /*002c*/ 	.byte	0x04, 0x55
        /*002e*/ 	.short	(.L_730 - .L_729)


	//   ....[0]....
.L_729:
        /* <DEDUP_REMOVED lines=65> */


	//----- nvinfo : EIATTR_MERCURY_ISA_VERSION
	.align		4
.L_730:
        /*0428*/ 	.byte	0x03, 0x5f
        /*042a*/ 	.short	0x0101


	//----- nvinfo : EIATTR_UNUSED_LOAD_BYTE_OFFSET
	.align		4
        /*042c*/ 	.byte	0x04, 0x44
        /*042e*/ 	.short	(.L_732 - .L_731)


	//   ....[0]....
.L_731:
        /*0430*/ 	.word	0x00000a50
        /*0434*/ 	.word	0x0000fff0


	//   ....[1]....
        /*0438*/ 	.word	0x00011350
        /*043c*/ 	.word	0x0000fff0


	//----- nvinfo : EIATTR_INT_WARP_WIDE_INSTR_OFFSETS
	.align		4
.L_732:
        /*0440*/ 	.byte	0x04, 0x31
        /*0442*/ 	.short	(.L_734 - .L_733)


	//   ....[0]....
.L_733:
        /*0444*/ 	.word	0x00000130


	//   ....[1]....
        /*0448*/ 	.word	0x00000170


	//   ....[2]....
        /*044c*/ 	.word	0x000001e0


	//   ....[3]....
        /*0450*/ 	.word	0x000001f0


	//   ....[4]....
        /*0454*/ 	.word	0x000195a0


	//   ....[5]....
        /*0458*/ 	.word	0x00019630


	//   ....[6]....
        /*045c*/ 	.word	0x0001daa0


	//   ....[7]....
        /*0460*/ 	.word	0x0001db30


	//----- nvinfo : EIATTR_COOP_GROUP_MASK_REGIDS
	.align		4
.L_734:
        /*0464*/ 	.byte	0x04, 0x29
        /*0466*/ 	.short	(.L_736 - .L_735)


	//   ....[0]....
.L_735:
        /*0468*/ 	.word	0xffffffff


	//   ....[1]....
        /*046c*/ 	.word	0xffffffff


	//   ....[2]....
        /*0470*/ 	.word	0xffffffff


	//   ....[3]....
        /*0474*/ 	.word	0xffffffff


	//   ....[4]....
        /*0478*/ 	.word	0xffffffff


	//   ....[5]....
        /*047c*/ 	.word	0xffffffff


	//   ....[6]....
        /*0480*/ 	.word	0xffffffff


	//   ....[7]....
        /*0484*/ 	.word	0xffffffff


	//   ....[8]....
        /*0488*/ 	.word	0xffffffff


	//   ....[9]....
        /*048c*/ 	.word	0xffffffff


	//   ....[10]....
        /*0490*/ 	.word	0xffffffff


	//   ....[11]....
        /*0494*/ 	.word	0xffffffff


	//   ....[12]....
        /*0498*/ 	.word	0xffffffff


	//   ....[13]....
        /*049c*/ 	.word	0xffffffff


	//   ....[14]....
        /*04a0*/ 	.word	0xffffffff


	//   ....[15]....
        /*04a4*/ 	.word	0xffffffff


	//   ....[16]....
        /*04a8*/ 	.word	0xffffffff


	//   ....[17]....
        /*04ac*/ 	.word	0xffffffff


	//   ....[18]....
        /*04b0*/ 	.word	0xffffffff


	//   ....[19]....
        /*04b4*/ 	.word	0xffffffff


	//   ....[20]....
        /*04b8*/ 	.word	0xffffffff


	//   ....[21]....
        /*04bc*/ 	.word	0xffffffff


	//   ....[22]....
        /*04c0*/ 	.word	0xffffffff


	//   ....[23]....
        /*04c4*/ 	.word	0xffffffff


	//   ....[24]....
        /*04c8*/ 	.word	0xffffffff


	//   ....[25]....
        /*04cc*/ 	.word	0xffffffff


	//   ....[26]....
        /*04d0*/ 	.word	0xffffffff


	//   ....[27]....
        /*04d4*/ 	.word	0xffffffff


	//   ....[28]....
        /*04d8*/ 	.word	0xffffffff


	//   ....[29]....
        /*04dc*/ 	.word	0xffffffff


	//   ....[30]....
        /*04e0*/ 	.word	0xffffffff


	//   ....[31]....
        /*04e4*/ 	.word	0xffffffff


	//   ....[32]....
        /*04e8*/ 	.word	0xffffffff


	//   ....[33]....
        /*04ec*/ 	.word	0xffffffff


	//   ....[34]....
        /*04f0*/ 	.word	0xffffffff


	//   ....[35]....
        /*04f4*/ 	.word	0xffffffff


	//   ....[36]....
        /*04f8*/ 	.word	0xffffffff


	//   ....[37]....
        /*04fc*/ 	.word	0xffffffff


	//   ....[38]....
        /*0500*/ 	.word	0xffffffff


	//   ....[39]....
        /*0504*/ 	.word	0xffffffff


	//   ....[40]....
        /*0508*/ 	.word	0xffffffff


	//   ....[41]....
        /*050c*/ 	.word	0xffffffff


	//   ....[42]....
        /*0510*/ 	.word	0xffffffff


	//   ....[43]....
        /*0514*/ 	.word	0xffffffff


	//   ....[44]....
        /*0518*/ 	.word	0xffffffff


	//   ....[45]....
        /*051c*/ 	.word	0xffffffff


	//   ....[46]....
        /*0520*/ 	.word	0xffffffff


	//   ....[47]....
        /*0524*/ 	.word	0xffffffff


	//   ....[48]....
        /*0528*/ 	.word	0xffffffff


	//   ....[49]....
        /*052c*/ 	.word	0xffffffff


	//   ....[50]....
        /*0530*/ 	.word	0xffffffff


	//   ....[51]....
        /*0534*/ 	.word	0xffffffff


	//   ....[52]....
        /*0538*/ 	.word	0xffffffff


	//   ....[53]....
        /*053c*/ 	.word	0xffffffff


	//   ....[54]....
        /*0540*/ 	.word	0xffffffff


	//   ....[55]....
        /*0544*/ 	.word	0xffffffff


	//   ....[56]....
        /*0548*/ 	.word	0xffffffff


	//   ....[57]....
        /*054c*/ 	.word	0xffffffff


	//   ....[58]....
        /*0550*/ 	.word	0xffffffff


	//   ....[59]....
        /*0554*/ 	.word	0xffffffff


	//   ....[60]....
        /*0558*/ 	.word	0xffffffff


	//   ....[61]....
        /*055c*/ 	.word	0xffffffff


	//   ....[62]....
        /*0560*/ 	.word	0xffffffff


	//   ....[63]....
        /*0564*/ 	.word	0xffffffff


	//   ....[64]....
        /*0568*/ 	.word	0xffffffff


	//   ....[65]....
        /*056c*/ 	.word	0xffffffff


	//   ....[66]....
        /*0570*/ 	.word	0xffffffff


	//   ....[67]....
        /*0574*/ 	.word	0xffffffff


	//   ....[68]....
        /*0578*/ 	.word	0xffffffff


	//   ....[69]....
        /*057c*/ 	.word	0xffffffff


	//   ....[70]....
        /*0580*/ 	.word	0xffffffff


	//   ....[71]....
        /*0584*/ 	.word	0xffffffff


	//   ....[72]....
        /*0588*/ 	.word	0xffffffff


	//   ....[73]....
        /*058c*/ 	.word	0xffffffff


	//   ....[74]....
        /*0590*/ 	.word	0xffffffff


	//   ....[75]....
        /*0594*/ 	.word	0xffffffff


	//   ....[76]....
        /*0598*/ 	.word	0xffffffff


	//   ....[77]....
        /*059c*/ 	.word	0xffffffff


	//   ....[78]....
        /*05a0*/ 	.word	0xffffffff


	//   ....[79]....
        /*05a4*/ 	.word	0xffffffff


	//   ....[80]....
        /*05a8*/ 	.word	0xffffffff


	//   ....[81]....
        /*05ac*/ 	.word	0xffffffff


	//   ....[82]....
        /*05b0*/ 	.word	0xffffffff


	//   ....[83]....
        /*05b4*/ 	.word	0xffffffff


	//   ....[84]....
        /*05b8*/ 	.word	0xffffffff


	//   ....[85]....
        /*05bc*/ 	.word	0xffffffff


	//   ....[86]....
        /*05c0*/ 	.word	0xffffffff


	//   ....[87]....
        /*05c4*/ 	.word	0xffffffff


	//   ....[88]....
        /*05c8*/ 	.word	0xffffffff


	//   ....[89]....
        /*05cc*/ 	.word	0xffffffff


	//   ....[90]....
        /*05d0*/ 	.word	0xffffffff


	//   ....[91]....
        /*05d4*/ 	.word	0xffffffff


	//   ....[92]....
        /*05d8*/ 	.word	0xffffffff


	//   ....[93]....
        /*05dc*/ 	.word	0xffffffff


	//   ....[94]....
        /*05e0*/ 	.word	0xffffffff


	//   ....[95]....
        /*05e4*/ 	.word	0xffffffff


	//   ....[96]....
        /*05e8*/ 	.word	0xffffffff


	//   ....[97]....
        /*05ec*/ 	.word	0xffffffff


	//   ....[98]....
        /*05f0*/ 	.word	0xffffffff


	//   ....[99]....
        /*05f4*/ 	.word	0xffffffff


	//   ....[100]....
        /*05f8*/ 	.word	0xffffffff


	//   ....[101]....
        /*05fc*/ 	.word	0xffffffff


	//   ....[102]....
        /*0600*/ 	.word	0xffffffff


	//   ....[103]....
        /*0604*/ 	.word	0xffffffff


	//   ....[104]....
        /*0608*/ 	.word	0xffffffff


	//   ....[105]....
        /*060c*/ 	.word	0xffffffff


	//   ....[106]....
        /*0610*/ 	.word	0xffffffff


	//   ....[107]....
        /*0614*/ 	.word	0xffffffff


	//   ....[108]....
        /*0618*/ 	.word	0xffffffff


	//   ....[109]....
        /*061c*/ 	.word	0xffffffff


	//   ....[110]....
        /*0620*/ 	.word	0xffffffff


	//   ....[111]....
        /*0624*/ 	.word	0xffffffff


	//   ....[112]....
        /*0628*/ 	.word	0xffffffff


	//   ....[113]....
        /*062c*/ 	.word	0xffffffff


	//   ....[114]....
        /*0630*/ 	.word	0xffffffff


	//   ....[115]....
        /*0634*/ 	.word	0xffffffff


	//   ....[116]....
        /*0638*/ 	.word	0xffffffff


	//   ....[117]....
        /*063c*/ 	.word	0xffffffff


	//   ....[118]....
        /*0640*/ 	.word	0xffffffff


	//   ....[119]....
        /*0644*/ 	.word	0xffffffff


	//   ....[120]....
        /*0648*/ 	.word	0xffffffff


	//   ....[121]....
        /*064c*/ 	.word	0xffffffff


	//   ....[122]....
        /*0650*/ 	.word	0xffffffff


	//   ....[123]....
        /*0654*/ 	.word	0xffffffff


	//   ....[124]....
        /*0658*/ 	.word	0xffffffff


	//   ....[125]....
        /*065c*/ 	.word	0xffffffff


	//   ....[126]....
        /*0660*/ 	.word	0xffffffff


	//   ....[127]....
        /*0664*/ 	.word	0xffffffff


	//   ....[128]....
        /*0668*/ 	.word	0xffffffff


	//   ....[129]....
        /*066c*/ 	.word	0xffffffff


	//   ....[130]....
        /*0670*/ 	.word	0xffffffff


	//   ....[131]....
        /*0674*/ 	.word	0xffffffff


	//   ....[132]....
        /*0678*/ 	.word	0xffffffff


	//   ....[133]....
        /*067c*/ 	.word	0xffffffff


	//   ....[134]....
        /*0680*/ 	.word	0xffffffff


	//   ....[135]....
        /*0684*/ 	.word	0xffffffff


	//   ....[136]....
        /*0688*/ 	.word	0xffffffff


	//   ....[137]....
        /*068c*/ 	.word	0xffffffff


	//   ....[138]....
        /*0690*/ 	.word	0xffffffff


	//   ....[139]....
        /*0694*/ 	.word	0xffffffff


	//   ....[140]....
        /*0698*/ 	.word	0xffffffff


	//   ....[141]....
        /*069c*/ 	.word	0xffffffff


	//   ....[142]....
        /*06a0*/ 	.word	0xffffffff


	//   ....[143]....
        /*06a4*/ 	.word	0x0500000f


	//   ....[144]....
        /*06a8*/ 	.word	0x0500000f


	//   ....[145]....
        /*06ac*/ 	.word	0x0500000f


	//   ....[146]....
        /*06b0*/ 	.word	0x0500000f


	//   ....[147]....
        /*06b4*/ 	.word	0x0500000f


	//   ....[148]....
        /*06b8*/ 	.word	0x0500000f


	//   ....[149]....
        /*06bc*/ 	.word	0x0500000f


	//   ....[150]....
        /*06c0*/ 	.word	0x0500000f


	//   ....[151]....
        /*06c4*/ 	.word	0x0500000f


	//   ....[152]....
        /*06c8*/ 	.word	0x0500000f


	//   ....[153]....
        /*06cc*/ 	.word	0x0500000f


	//   ....[154]....
        /*06d0*/ 	.word	0x0500000f


	//   ....[155]....
        /*06d4*/ 	.word	0x0500000f


	//   ....[156]....
        /*06d8*/ 	.word	0x0500000f


	//   ....[157]....
        /*06dc*/ 	.word	0x0500000f


	//   ....[158]....
        /*06e0*/ 	.word	0x0500000f


	//   ....[159]....
        /*06e4*/ 	.word	0x0500000f


	//   ....[160]....
        /*06e8*/ 	.word	0x0500000f


	//   ....[161]....
        /*06ec*/ 	.word	0x0500000f


	//   ....[162]....
        /*06f0*/ 	.word	0x0500000f


	//   ....[163]....
        /*06f4*/ 	.word	0x0500000f


	//   ....[164]....
        /*06f8*/ 	.word	0x0500000f


	//   ....[165]....
        /*06fc*/ 	.word	0x0500000f


	//   ....[166]....
        /*0700*/ 	.word	0x0500000f


	//   ....[167]....
        /*0704*/ 	.word	0x0500000f


	//   ....[168]....
        /*0708*/ 	.word	0x0500000f


	//   ....[169]....
        /*070c*/ 	.word	0x0500000f


	//   ....[170]....
        /*0710*/ 	.word	0x0500000f


	//   ....[171]....
        /*0714*/ 	.word	0x0500000f


	//   ....[172]....
        /*0718*/ 	.word	0x0500000f


	//   ....[173]....
        /*071c*/ 	.word	0x0500000f


	//   ....[174]....
        /*0720*/ 	.word	0x0500000f


	//   ....[175]....
        /*0724*/ 	.word	0x0500000f


	//   ....[176]....
        /*0728*/ 	.word	0x0500000f


	//   ....[177]....
        /*072c*/ 	.word	0x0500000f


	//   ....[178]....
        /*0730*/ 	.word	0x0500000f


	//   ....[179]....
        /*0734*/ 	.word	0x0500000f


	//   ....[180]....
        /*0738*/ 	.word	0x0500000f


	//   ....[181]....
        /*073c*/ 	.word	0x0500000f


	//   ....[182]....
        /*0740*/ 	.word	0x0500000f


	//   ....[183]....
        /*0744*/ 	.word	0x0500000f


	//   ....[184]....
        /*0748*/ 	.word	0x0500000f


	//   ....[185]....
        /*074c*/ 	.word	0x0500000f


	//   ....[186]....
        /*0750*/ 	.word	0x0500000f


	//   ....[187]....
        /*0754*/ 	.word	0x0500000f


	//   ....[188]....
        /*0758*/ 	.word	0x0500000f


	//   ....[189]....
        /*075c*/ 	.word	0x0500000f


	//   ....[190]....
        /*0760*/ 	.word	0x0500000f


	//   ....[191]....
        /*0764*/ 	.word	0x0500000f


	//   ....[192]....
        /*0768*/ 	.word	0x0500000f


	//   ....[193]....
        /*076c*/ 	.word	0x0500000f


	//   ....[194]....
        /*0770*/ 	.word	0x0500000f


	//   ....[195]....
        /*0774*/ 	.word	0x0500000f


	//   ....[196]....
        /*0778*/ 	.word	0x0500000f


	//   ....[197]....
        /*077c*/ 	.word	0x0500000f


	//   ....[198]....
        /*0780*/ 	.word	0x0500000f


	//   ....[199]....
        /*0784*/ 	.word	0x0500000f


	//   ....[200]....
        /*0788*/ 	.word	0x0500000f


	//   ....[201]....
        /*078c*/ 	.word	0x0500000f


	//   ....[202]....
        /*0790*/ 	.word	0x0500000f


	//   ....[203]....
        /*0794*/ 	.word	0x0500000f


	//   ....[204]....
        /*0798*/ 	.word	0x0500000f


	//   ....[205]....
        /*079c*/ 	.word	0x0500000f


	//   ....[206]....
        /*07a0*/ 	.word	0x0500000f


	//   ....[207]....
        /*07a4*/ 	.word	0x0500000f


	//   ....[208]....
        /*07a8*/ 	.word	0x0500000f


	//   ....[209]....
        /*07ac*/ 	.word	0x0500000f


	//   ....[210]....
        /*07b0*/ 	.word	0x0500000f


	//   ....[211]....
        /*07b4*/ 	.word	0x0500000f


	//   ....[212]....
        /*07b8*/ 	.word	0x0500000f


	//   ....[213]....
        /*07bc*/ 	.word	0x0500000f


	//   ....[214]....
        /*07c0*/ 	.word	0x0500000f


	//   ....[215]....
        /*07c4*/ 	.word	0x0500000f


	//   ....[216]....
        /*07c8*/ 	.word	0x0500000f


	//   ....[217]....
        /*07cc*/ 	.word	0x0500000f


	//   ....[218]....
        /*07d0*/ 	.word	0x0500000f


	//   ....[219]....
        /*07d4*/ 	.word	0x0500000f


	//   ....[220]....
        /*07d8*/ 	.word	0x0500000f


	//   ....[221]....
        /*07dc*/ 	.word	0x0500000f


	//   ....[222]....
        /*07e0*/ 	.word	0x0500000f


	//   ....[223]....
        /*07e4*/ 	.word	0x0500000f


	//   ....[224]....
        /*07e8*/ 	.word	0x0500000f


	//   ....[225]....
        /*07ec*/ 	.word	0x0500000f


	//----- nvinfo : EIATTR_COOP_GROUP_INSTR_OFFSETS
	.align		4
.L_736:
        /*07f0*/ 	.byte	0x04, 0x28
        /*07f2*/ 	.short	(.L_738 - .L_737)


	//   ....[0]....
.L_737:
        /*07f4*/ 	.word	0x00000070


	//   ....[1]....
        /*07f8*/ 	.word	0x00000140


	//   ....[2]....
        /*07fc*/ 	.word	0x00000190


	//   ....[3]....
        /*0800*/ 	.word	0x000003a0


	//   ....[4]....
        /*0804*/ 	.word	0x00000500


	//   ....[5]....
        /*0808*/ 	.word	0x00000620


	//   ....[6]....
        /*080c*/ 	.word	0x00000780


	//   ....[7]....
        /*0810*/ 	.word	0x00003170


	//   ....[8]....
        /*0814*/ 	.word	0x00003180


	//   ....[9]....
        /*0818*/ 	.word	0x00003c30


	//   ....[10]....
        /*081c*/ 	.word	0x00003c40


	//   ....[11]....
        /*0820*/ 	.word	0x00004640


	//   ....[12]....
        /*0824*/ 	.word	0x00004650


	//   ....[13]....
        /*0828*/ 	.word	0x00004a10


	//   ....[14]....
        /*082c*/ 	.word	0x00004a20


	//   ....[15]....
        /*0830*/ 	.word	0x000059b0


	//   ....[16]....
        /*0834*/ 	.word	0x00007880


	//   ....[17]....
        /*0838*/ 	.word	0x00007e40


	//   ....[18]....
        /*083c*/ 	.word	0x00007e50


	//   ....[19]....
        /*0840*/ 	.word	0x00007e60


	//   ....[20]....
        /*0844*/ 	.word	0x00007e70


	//   ....[21]....
        /*0848*/ 	.word	0x00008e60


	//   ....[22]....
        /*084c*/ 	.word	0x00008e70


	//   ....[23]....
        /*0850*/ 	.word	0x00008e80


	//   ....[24]....
        /*0854*/ 	.word	0x00008e90


	//   ....[25]....
        /*0858*/ 	.word	0x0000a570


	//   ....[26]....
        /*085c*/ 	.word	0x0000c450


	//   ....[27]....
        /*0860*/ 	.word	0x0000c4c0


	//   ....[28]....
        /*0864*/ 	.word	0x0000c730


	//   ....[29]....
        /*0868*/ 	.word	0x0000c780


	//   ....[30]....
        /*086c*/ 	.word	0x0000d040


	//   ....[31]....
        /*0870*/ 	.word	0x0000e0e0


	//   ....[32]....
        /*0874*/ 	.word	0x0000f240


	//   ....[33]....
        /*0878*/ 	.word	0x0000f290


	//   ....[34]....
        /*087c*/ 	.word	0x0000fad0


	//   ....[35]....
        /*0880*/ 	.word	0x0000fba0


	//   ....[36]....
        /*0884*/ 	.word	0x00010790


	//   ....[37]....
        /*0888*/ 	.word	0x00010880


	//   ....[38]....
        /*088c*/ 	.word	0x000108a0


	//   ....[39]....
        /*0890*/ 	.word	0x00010a10


	//   ....[40]....
        /*0894*/ 	.word	0x00010be0


	//   ....[41]....
        /*0898*/ 	.word	0x00012090


	//   ....[42]....
        /*089c*/ 	.word	0x00012460


	//   ....[43]....
        /*08a0*/ 	.word	0x00012470


	//   ....[44]....
        /*08a4*/ 	.word	0x00012480


	//   ....[45]....
        /*08a8*/ 	.word	0x00012490


	//   ....[46]....
        /*08ac*/ 	.word	0x000131c0


	//   ....[47]....
        /*08b0*/ 	.word	0x000131e0


	//   ....[48]....
        /*08b4*/ 	.word	0x00013480


	//   ....[49]....
        /*08b8*/ 	.word	0x000134a0


	//   ....[50]....
        /*08bc*/ 	.word	0x00013e20


	//   ....[51]....
        /*08c0*/ 	.word	0x00013e60


	//   ....[52]....
        /*08c4*/ 	.word	0x00014850


	//   ....[53]....
        /*08c8*/ 	.word	0x00014870


	//   ....[54]....
        /*08cc*/ 	.word	0x00015e10


	//   ....[55]....
        /*08d0*/ 	.word	0x00015e30


	//   ....[56]....
        /*08d4*/ 	.word	0x00016060


	//   ....[57]....
        /*08d8*/ 	.word	0x00016080


	//   ....[58]....
        /*08dc*/ 	.word	0x00016330


	//   ....[59]....
        /*08e0*/ 	.word	0x00016520


	//   ....[60]....
        /*08e4*/ 	.word	0x00016550


	//   ....[61]....
        /*08e8*/ 	.word	0x00016580


	//   ....[62]....
        /*08ec*/ 	.word	0x000165b0


	//   ....[63]....
        /*08f0*/ 	.word	0x000165e0


	//   ....[64]....
        /*08f4*/ 	.word	0x00016610


	//   ....[65]....
        /*08f8*/ 	.word	0x000167a0


	//   ....[66]....
        /*08fc*/ 	.word	0x000167d0


	//   ....[67]....
        /*0900*/ 	.word	0x00016800


	//   ....[68]....
        /*0904*/ 	.word	0x00016830


	//   ....[69]....
        /*0908*/ 	.word	0x00016860


	//   ....[70]....
        /*090c*/ 	.word	0x00016890


	//   ....[71]....
        /*0910*/ 	.word	0x00016920


	//   ....[72]....
        /*0914*/ 	.word	0x00016950


	//   ....[73]....
        /*0918*/ 	.word	0x00016960


	//   ....[74]....
        /*091c*/ 	.word	0x000169f0


	//   ....[75]....
        /*0920*/ 	.word	0x000179a0


	//   ....[76]....
        /*0924*/ 	.word	0x0001a3d0


	//   ....[77]....
        /*0928*/ 	.word	0x0001a3f0


	//   ....[78]....
        /*092c*/ 	.word	0x0001a480


	//   ....[79]....
        /*0930*/ 	.word	0x0001a4a0


	//   ....[80]....
        /*0934*/ 	.word	0x0001a520


	//   ....[81]....
        /*0938*/ 	.word	0x0001a540


	//   ....[82]....
        /*093c*/ 	.word	0x0001a550


	//   ....[83]....
        /*0940*/ 	.word	0x0001a560


	//   ....[84]....
        /*0944*/ 	.word	0x0001ad10


	//   ....[85]....
        /*0948*/ 	.word	0x0001ad40


	//   ....[86]....
        /*094c*/ 	.word	0x0001adf0


	//   ....[87]....
        /*0950*/ 	.word	0x0001ae00


	//   ....[88]....
        /*0954*/ 	.word	0x0001ae10


	//   ....[89]....
        /*0958*/ 	.word	0x0001ae90


	//   ....[90]....
        /*095c*/ 	.word	0x0001aea0


	//   ....[91]....
        /*0960*/ 	.word	0x0001af10


	//   ....[92]....
        /*0964*/ 	.word	0x0001b800


	//   ....[93]....
        /*0968*/ 	.word	0x0001b870


	//   ....[94]....
        /*096c*/ 	.word	0x0001b910


	//   ....[95]....
        /*0970*/ 	.word	0x0001ba60


	//   ....[96]....
        /*0974*/ 	.word	0x0001bac0


	//   ....[97]....
        /*0978*/ 	.word	0x0001bae0


	//   ....[98]....
        /*097c*/ 	.word	0x0001baf0


	//   ....[99]....
        /*0980*/ 	.word	0x0001bb10


	//   ....[100]....
        /*0984*/ 	.word	0x0001c2c0


	//   ....[101]....
        /*0988*/ 	.word	0x0001c2f0


	//   ....[102]....
        /*098c*/ 	.word	0x0001c4e0


	//   ....[103]....
        /*0990*/ 	.word	0x0001c520


	//   ....[104]....
        /*0994*/ 	.word	0x0001c530


	//   ....[105]....
        /*0998*/ 	.word	0x0001c540


	//   ....[106]....
        /*099c*/ 	.word	0x0001c690


	//   ....[107]....
        /*09a0*/ 	.word	0x0001c7e0


	//   ....[108]....
        /*09a4*/ 	.word	0x0001cfd0


	//   ....[109]....
        /*09a8*/ 	.word	0x0001cff0


	//   ....[110]....
        /*09ac*/ 	.word	0x0001d040


	//   ....[111]....
        /*09b0*/ 	.word	0x0001d050


	//   ....[112]....
        /*09b4*/ 	.word	0x0001d090


	//   ....[113]....
        /*09b8*/ 	.word	0x0001d0a0


	//   ....[114]....
        /*09bc*/ 	.word	0x0001d0b0


	//   ....[115]....
        /*09c0*/ 	.word	0x0001d0f0


	//   ....[116]....
        /*09c4*/ 	.word	0x0001d3f0


	//   ....[117]....
        /*09c8*/ 	.word	0x0001d430


	//   ....[118]....
        /*09cc*/ 	.word	0x0001d450


	//   ....[119]....
        /*09d0*/ 	.word	0x0001d470


	//   ....[120]....
        /*09d4*/ 	.word	0x0001d4a0


	//   ....[121]....
        /*09d8*/ 	.word	0x0001d4c0


	//   ....[122]....
        /*09dc*/ 	.word	0x0001d5c0


	//   ....[123]....
        /*09e0*/ 	.word	0x0001d710


	//   ....[124]....
        /*09e4*/ 	.word	0x0001dd50


	//   ....[125]....
        /*09e8*/ 	.word	0x0001dd80


	//   ....[126]....
        /*09ec*/ 	.word	0x0001dde0


	//   ....[127]....
        /*09f0*/ 	.word	0x0001de10


	//   ....[128]....
        /*09f4*/ 	.word	0x0001de40


	//   ....[129]....
        /*09f8*/ 	.word	0x0001de70


	//   ....[130]....
        /*09fc*/ 	.word	0x0001dea0


	//   ....[131]....
        /*0a00*/ 	.word	0x0001ded0


	//   ....[132]....
        /*0a04*/ 	.word	0x0001e070


	//   ....[133]....
        /*0a08*/ 	.word	0x0001e0a0


	//   ....[134]....
        /*0a0c*/ 	.word	0x0001e0d0


	//   ....[135]....
        /*0a10*/ 	.word	0x0001e100


	//   ....[136]....
        /*0a14*/ 	.word	0x0001e130


	//   ....[137]....
        /*0a18*/ 	.word	0x0001e160


	//   ....[138]....
        /*0a1c*/ 	.word	0x0001e220


	//   ....[139]....
        /*0a20*/ 	.word	0x0001e240


	//   ....[140]....
        /*0a24*/ 	.word	0x0001e250


	//   ....[141]....
        /*0a28*/ 	.word	0x0001e2b0


	//   ....[142]....
        /*0a2c*/ 	.word	0x0001e8d0


	//   ....[143]....
        /*0a30*/ 	.word	0x0001ebe0


	//   ....[144]....
        /*0a34*/ 	.word	0x0001ec70


	//   ....[145]....
        /*0a38*/ 	.word	0x0001ed40


	//   ....[146]....
        /*0a3c*/ 	.word	0x0001edd0


	//   ....[147]....
        /*0a40*/ 	.word	0x0001eeb0


	//   ....[148]....
        /*0a44*/ 	.word	0x0001ef40


	//   ....[149]....
        /*0a48*/ 	.word	0x0001f020


	//   ....[150]....
        /*0a4c*/ 	.word	0x0001f0b0


	//   ....[151]....
        /*0a50*/ 	.word	0x0001f100


	//   ....[152]....
        /*0a54*/ 	.word	0x0001f150


	//   ....[153]....
        /*0a58*/ 	.word	0x0001f240


	//   ....[154]....
        /*0a5c*/ 	.word	0x0001f2d0


	//   ....[155]....
        /*0a60*/ 	.word	0x0001f320


	//   ....[156]....
        /*0a64*/ 	.word	0x0001f370


	//   ....[157]....
        /*0a68*/ 	.word	0x0001f610


	//   ....[158]....
        /*0a6c*/ 	.word	0x0001f8f0


	//   ....[159]....
        /*0a70*/ 	.word	0x0001f9e0


	//   ....[160]....
        /*0a74*/ 	.word	0x0001fa80


	//   ....[161]....
        /*0a78*/ 	.word	0x0001fae0


	//   ....[162]....
        /*0a7c*/ 	.word	0x0001fbd0


	//   ....[163]....
        /*0a80*/ 	.word	0x0001fc40


	//   ....[164]....
        /*0a84*/ 	.word	0x0001fd30


	//   ....[165]....
        /*0a88*/ 	.word	0x0001fda0


	//   ....[166]....
        /*0a8c*/ 	.word	0x0001fe40


	//   ....[167]....
        /*0a90*/ 	.word	0x0001ff30


	//   ....[168]....
        /*0a94*/ 	.word	0x0001ffd0


	//   ....[169]....
        /*0a98*/ 	.word	0x00020030


	//   ....[170]....
        /*0a9c*/ 	.word	0x000200f0


	//   ....[171]....
        /*0aa0*/ 	.word	0x00020150


	//   ....[172]....
        /*0aa4*/ 	.word	0x000201f0


	//   ....[173]....
        /*0aa8*/ 	.word	0x000202a0


	//   ....[174]....
        /*0aac*/ 	.word	0x00020380


	//   ....[175]....
        /*0ab0*/ 	.word	0x00020670


	//   ....[176]....
        /*0ab4*/ 	.word	0x00020730


	//   ....[177]....
        /*0ab8*/ 	.word	0x000209a0


	//   ....[178]....
        /*0abc*/ 	.word	0x00020a20


	//   ....[179]....
        /*0ac0*/ 	.word	0x00020c30


	//   ....[180]....
        /*0ac4*/ 	.word	0x00020c80


	//   ....[181]....
        /*0ac8*/ 	.word	0x00020df0


	//   ....[182]....
        /*0acc*/ 	.word	0x00020e80


	//   ....[183]....
        /*0ad0*/ 	.word	0x00020fc0


	//   ....[184]....
        /*0ad4*/ 	.word	0x000210c0


	//   ....[185]....
        /*0ad8*/ 	.word	0x00021330


	//   ....[186]....
        /*0adc*/ 	.word	0x00021380


	//   ....[187]....
        /*0ae0*/ 	.word	0x00021550


	//   ....[188]....
        /*0ae4*/ 	.word	0x000215a0


	//   ....[189]....
        /*0ae8*/ 	.word	0x00021770


	//   ....[190]....
        /*0aec*/ 	.word	0x000217c0


	//   ....[191]....
        /*0af0*/ 	.word	0x000218b0


	//   ....[192]....
        /*0af4*/ 	.word	0x00021950


	//   ....[193]....
        /*0af8*/ 	.word	0x000219b0


	//   ....[194]....
        /*0afc*/ 	.word	0x00021a60


	//   ....[195]....
        /*0b00*/ 	.word	0x00021ac0


	//   ....[196]....
        /*0b04*/ 	.word	0x00021b70


	//   ....[197]....
        /*0b08*/ 	.word	0x00021bd0


	//   ....[198]....
        /*0b0c*/ 	.word	0x00021c80


	//   ....[199]....
        /*0b10*/ 	.word	0x00021d70


	//   ....[200]....
        /*0b14*/ 	.word	0x00021e50


	//   ....[201]....
        /*0b18*/ 	.word	0x00021f60


	//   ....[202]....
        /*0b1c*/ 	.word	0x00022060


	//   ....[203]....
        /*0b20*/ 	.word	0x00022190


	//   ....[204]....
        /*0b24*/ 	.word	0x00022270


	//   ....[205]....
        /*0b28*/ 	.word	0x00022370


	//   ....[206]....
        /*0b2c*/ 	.word	0x00022450


	//   ....[207]....
        /*0b30*/ 	.word	0x000224e0


	//   ....[208]....
        /*0b34*/ 	.word	0x00022580


	//   ....[209]....
        /*0b38*/ 	.word	0x00022700


	//   ....[210]....
        /*0b3c*/ 	.word	0x00022770


	//   ....[211]....
        /*0b40*/ 	.word	0x000227e0


	//   ....[212]....
        /*0b44*/ 	.word	0x00022850


	//   ....[213]....
        /*0b48*/ 	.word	0x000228c0


	//   ....[214]....
        /*0b4c*/ 	.word	0x00022940


	//   ....[215]....
        /*0b50*/ 	.word	0x000229c0


	//   ....[216]....
        /*0b54*/ 	.word	0x00022a50


	//   ....[217]....
        /*0b58*/ 	.word	0x00022ac0


	//   ....[218]....
        /*0b5c*/ 	.word	0x00022b30


	//   ....[219]....
        /*0b60*/ 	.word	0x00022ba0


	//   ....[220]....
        /*0b64*/ 	.word	0x00022c20


	//   ....[221]....
        /*0b68*/ 	.word	0x00022c90


	//   ....[222]....
        /*0b6c*/ 	.word	0x00022d30


	//   ....[223]....
        /*0b70*/ 	.word	0x00022d80


	//   ....[224]....
        /*0b74*/ 	.word	0x00022e10


	//   ....[225]....
        /*0b78*/ 	.word	0x00022f40


	//----- nvinfo : EIATTR_REG_RECONFIG
	.align		4
.L_738:
        /*0b7c*/ 	.byte	0x01, 0x54
	.zero		2


	//----- nvinfo : EIATTR_SYSCALL_OFFSETS
	.align		4
        /*0b80*/ 	.byte	0x04, 0x46
        /*0b82*/ 	.short	(.L_740 - .L_739)


	//   ....[0]....
.L_739:
        /*0b84*/ 	.word	0x000023f0


	//   ....[1]....
        /*0b88*/ 	.word	0x00002540


	//   ....[2]....
        /*0b8c*/ 	.word	0x00007a20


	//   ....[3]....
        /*0b90*/ 	.word	0x00007db0


	//   ....[4]....
        /*0b94*/ 	.word	0x00019790


	//   ....[5]....
        /*0b98*/ 	.word	0x000198e0


	//   ....[6]....
        /*0b9c*/ 	.word	0x000199d0


	//   ....[7]....
        /*0ba0*/ 	.word	0x0001a930


	//   ....[8]....
        /*0ba4*/ 	.word	0x0001b180


	//----- nvinfo : EIATTR_MBARRIER_INSTR_OFFSETS
	.align		4
.L_740:
        /*0ba8*/ 	.byte	0x04, 0x39
        /*0baa*/ 	.short	(.L_742 - .L_741)


	//   ....[0]....
.L_741:
        /*0bac*/ 	.word	0x00000280
        /*0bb0*/ 	.word	0x000000ff
        /*0bb4*/ 	.word	0x00038800
        /*0bb8*/ 	.short	0x0100
        /*0bba*/ 	.byte	0x08
	.zero		1


	//   ....[1]....
        /*0bbc*/ 	.word	0x00000290
        /*0bc0*/ 	.word	0x000000ff
        /*0bc4*/ 	.word	0x00038810
        /*0bc8*/ 	.short	0x0100
        /*0bca*/ 	.byte	0x08
	.zero		1


	//   ....[2]....
        /*0bcc*/ 	.word	0x000002a0
        /*0bd0*/ 	.word	0x000000ff
        /*0bd4*/ 	.word	0x00038820
        /*0bd8*/ 	.short	0x0100
        /*0bda*/ 	.byte	0x08
	.zero		1


	//   ....[3]....
        /*0bdc*/ 	.word	0x00000350
        /*0be0*/ 	.word	0x000000ff
        /*0be4*/ 	.word	0x00038830
        /*0be8*/ 	.short	0x0100
        /*0bea*/ 	.byte	0x06
	.zero		1


	//   ....[4]....
        /*0bec*/ 	.word	0x00000360
        /*0bf0*/ 	.word	0x000000ff
        /*0bf4*/ 	.word	0x00038840
        /*0bf8*/ 	.short	0x0100
        /*0bfa*/ 	.byte	0x06
	.zero		1


	//   ....[5]....
        /*0bfc*/ 	.word	0x00000370
        /*0c00*/ 	.word	0x000000ff
        /*0c04*/ 	.word	0x00038838
        /*0c08*/ 	.short	0x0100
        /*0c0a*/ 	.byte	0x06
	.zero		1


	//   ....[6]....
        /*0c0c*/ 	.word	0x00000380
        /*0c10*/ 	.word	0x000000ff
        /*0c14*/ 	.word	0x00038848
        /*0c18*/ 	.short	0x0100
        /*0c1a*/ 	.byte	0x06
	.zero		1


	//   ....[7]....
        /*0c1c*/ 	.word	0x000004b0
        /*0c20*/ 	.word	0x000000ff
        /*0c24*/ 	.word	0x00038850
        /*0c28*/ 	.short	0x0100
        /*0c2a*/ 	.byte	0x08
	.zero		1


	//   ....[8]....
        /*0c2c*/ 	.word	0x000004c0
        /*0c30*/ 	.word	0x000000ff
        /*0c34*/ 	.word	0x00038860
        /*0c38*/ 	.short	0x0100
        /*0c3a*/ 	.byte	0x08
	.zero		1


	//   ....[9]....
        /*0c3c*/ 	.word	0x000004d0
        /*0c40*/ 	.word	0x000000ff
        /*0c44*/ 	.word	0x00038858
        /*0c48*/ 	.short	0x0100
        /*0c4a*/ 	.byte	0x08
	.zero		1


	//   ....[10]....
        /*0c4c*/ 	.word	0x000004e0
        /*0c50*/ 	.word	0x000000ff
        /*0c54*/ 	.word	0x00038868
        /*0c58*/ 	.short	0x0100
        /*0c5a*/ 	.byte	0x08
	.zero		1


	//   ....[11]....
        /*0c5c*/ 	.word	0x000005d0
        /*0c60*/ 	.word	0x000000ff
        /*0c64*/ 	.word	0x00038870
        /*0c68*/ 	.short	0x0100
        /*0c6a*/ 	.byte	0x06
	.zero		1


	//   ....[12]....
        /*0c6c*/ 	.word	0x000005e0
        /*0c70*/ 	.word	0x000000ff
        /*0c74*/ 	.word	0x00038880
        /*0c78*/ 	.short	0x0100
        /*0c7a*/ 	.byte	0x06
	.zero		1


	//   ....[13]....
        /*0c7c*/ 	.word	0x000005f0
        /*0c80*/ 	.word	0x000000ff
        /*0c84*/ 	.word	0x00038878
        /*0c88*/ 	.short	0x0100
        /*0c8a*/ 	.byte	0x06
	.zero		1


	//   ....[14]....
        /*0c8c*/ 	.word	0x00000600
        /*0c90*/ 	.word	0x000000ff
        /*0c94*/ 	.word	0x00038888
        /*0c98*/ 	.short	0x0100
        /*0c9a*/ 	.byte	0x06
	.zero		1


	//   ....[15]....
        /*0c9c*/ 	.word	0x00000730
        /*0ca0*/ 	.word	0x000000ff
        /*0ca4*/ 	.word	0x00038890
        /*0ca8*/ 	.short	0x0100
        /*0caa*/ 	.byte	0x08
	.zero		1


	//   ....[16]....
        /*0cac*/ 	.word	0x00000740
        /*0cb0*/ 	.word	0x000000ff
        /*0cb4*/ 	.word	0x000388a0
        /*0cb8*/ 	.short	0x0100
        /*0cba*/ 	.byte	0x08
	.zero		1


	//   ....[17]....
        /*0cbc*/ 	.word	0x00000750
        /*0cc0*/ 	.word	0x000000ff
        /*0cc4*/ 	.word	0x00038898
        /*0cc8*/ 	.short	0x0100
        /*0cca*/ 	.byte	0x08
	.zero		1


	//   ....[18]....
        /*0ccc*/ 	.word	0x00000760
        /*0cd0*/ 	.word	0x000000ff
        /*0cd4*/ 	.word	0x000388a8
        /*0cd8*/ 	.short	0x0100
        /*0cda*/ 	.byte	0x08
	.zero		1


	//   ....[19]....
        /*0cdc*/ 	.word	0x00000890
        /*0ce0*/ 	.word	0x000000ff
        /*0ce4*/ 	.word	0x000388b0
        /*0ce8*/ 	.short	0x0100
        /*0cea*/ 	.byte	0x08
	.zero		1


	//   ....[20]....
        /*0cec*/ 	.word	0x000008a0
        /*0cf0*/ 	.word	0x000000ff
        /*0cf4*/ 	.word	0x000388c0
        /*0cf8*/ 	.short	0x0100
        /*0cfa*/ 	.byte	0x08
	.zero		1


	//   ....[21]....
        /*0cfc*/ 	.word	0x000008b0
        /*0d00*/ 	.word	0x000000ff
        /*0d04*/ 	.word	0x000388b8
        /*0d08*/ 	.short	0x0100
        /*0d0a*/ 	.byte	0x08
	.zero		1


	//   ....[22]....
        /*0d0c*/ 	.word	0x000008c0
        /*0d10*/ 	.word	0x000000ff
        /*0d14*/ 	.word	0x000388c8
        /*0d18*/ 	.short	0x0100
        /*0d1a*/ 	.byte	0x08
	.zero		1


	//   ....[23]....
        /*0d1c*/ 	.word	0x00003120
        /*0d20*/ 	.word	0x0000003a
        /*0d24*/ 	.word	0x00038890
        /*0d28*/ 	.short	0x010a
        /*0d2a*/ 	.byte	0x3f
	.zero		1


	//   ....[24]....
        /*0d2c*/ 	.word	0x00003be0
        /*0d30*/ 	.word	0x0000003a
        /*0d34*/ 	.word	0x00038890
        /*0d38*/ 	.short	0x010a
        /*0d3a*/ 	.byte	0x3f
	.zero		1


	//   ....[25]....
        /*0d3c*/ 	.word	0x000044b0
        /*0d40*/ 	.word	0x0000003a
        /*0d44*/ 	.word	0x00038890
        /*0d48*/ 	.short	0x010a
        /*0d4a*/ 	.byte	0x3f
	.zero		1


	//   ....[26]....
        /*0d4c*/ 	.word	0x00004870
        /*0d50*/ 	.word	0x00000004
        /*0d54*/ 	.word	0x00000000
        /*0d58*/ 	.short	0x0101
        /*0d5a*/ 	.byte	0x3f
	.zero		1


	//   ....[27]....
        /*0d5c*/ 	.word	0x000048b0
        /*0d60*/ 	.word	0x0000003a
        /*0d64*/ 	.word	0x000388b0
        /*0d68*/ 	.short	0x010a
        /*0d6a*/ 	.byte	0x3f
	.zero		1


	//   ....[28]....
        /*0d6c*/ 	.word	0x00005170
        /*0d70*/ 	.word	0x0000003a
        /*0d74*/ 	.word	0x00000000
        /*0d78*/ 	.short	0x0101
        /*0d7a*/ 	.byte	0x3f
	.zero		1


	//   ....[29]....
        /*0d7c*/ 	.word	0x00005d40
        /*0d80*/ 	.word	0x0000000c
        /*0d84*/ 	.word	0x00000000
        /*0d88*/ 	.short	0x0101
        /*0d8a*/ 	.byte	0x3f
	.zero		1


	//   ....[30]....
        /*0d8c*/ 	.word	0x000068e0
        /*0d90*/ 	.word	0x0000000c
        /*0d94*/ 	.word	0x00000000
        /*0d98*/ 	.short	0x0101
        /*0d9a*/ 	.byte	0x3f
	.zero		1


	//   ....[31]....
        /*0d9c*/ 	.word	0x00007ac0
        /*0da0*/ 	.word	0x00000002
        /*0da4*/ 	.word	0x00038800
        /*0da8*/ 	.short	0x010a
        /*0daa*/ 	.byte	0x3f
	.zero		1


	//   ....[32]....
        /*0dac*/ 	.word	0x00007b10
        /*0db0*/ 	.word	0x00000002
        /*0db4*/ 	.word	0x00038800
        /*0db8*/ 	.short	0x010a
        /*0dba*/ 	.byte	0x3f
	.zero		1


	//   ....[33]....
        /*0dbc*/ 	.word	0x000080f0
        /*0dc0*/ 	.word	0x00000002
        /*0dc4*/ 	.word	0x00038800
        /*0dc8*/ 	.short	0x010a
        /*0dca*/ 	.byte	0x3f
	.zero		1


	//   ....[34]....
        /*0dcc*/ 	.word	0x00009060
        /*0dd0*/ 	.word	0x00000002
        /*0dd4*/ 	.word	0x00038800
        /*0dd8*/ 	.short	0x010a
        /*0dda*/ 	.byte	0x3f
	.zero		1


	//   ....[35]....
        /*0ddc*/ 	.word	0x00009ed0
        /*0de0*/ 	.word	0x0000000b
        /*0de4*/ 	.word	0x00038830
        /*0de8*/ 	.short	0x010a
        /*0dea*/ 	.byte	0x3f
	.zero		1


	//   ....[36]....
        /*0dec*/ 	.word	0x00009f80
        /*0df0*/ 	.word	0x0000000b
        /*0df4*/ 	.word	0x00038830
        /*0df8*/ 	.short	0x010a
        /*0dfa*/ 	.byte	0x3f
	.zero		1


	//   ....[37]....
        /*0dfc*/ 	.word	0x0000a290
        /*0e00*/ 	.word	0x00000002
        /*0e04*/ 	.word	0x00038810
        /*0e08*/ 	.short	0x010a
        /*0e0a*/ 	.byte	0x3f
	.zero		1


	//   ....[38]....
        /*0e0c*/ 	.word	0x0000a2e0
        /*0e10*/ 	.word	0x0000000b
        /*0e14*/ 	.word	0x00038850
        /*0e18*/ 	.short	0x010a
        /*0e1a*/ 	.byte	0x3f
	.zero		1


	//   ....[39]....
        /*0e1c*/ 	.word	0x0000a390
        /*0e20*/ 	.word	0x0000000b
        /*0e24*/ 	.word	0x00038850
        /*0e28*/ 	.short	0x010a
        /*0e2a*/ 	.byte	0x3f
	.zero		1


	//   ....[40]....
        /*0e2c*/ 	.word	0x0000c900
        /*0e30*/ 	.word	0x00000003
        /*0e34*/ 	.word	0x00000000
        /*0e38*/ 	.short	0x0101
        /*0e3a*/ 	.byte	0x3f
	.zero		1


	//   ....[41]....
        /*0e3c*/ 	.word	0x0000d0d0
        /*0e40*/ 	.word	0x0000000b
        /*0e44*/ 	.word	0x00000000
        /*0e48*/ 	.short	0x0101
        /*0e4a*/ 	.byte	0x3f
	.zero		1


	//   ....[42]....
        /*0e4c*/ 	.word	0x0000d1f0
        /*0e50*/ 	.word	0x0000000c
        /*0e54*/ 	.word	0x00038830
        /*0e58*/ 	.short	0x010a
        /*0e5a*/ 	.byte	0x3f
	.zero		1


	//   ....[43]....
        /*0e5c*/ 	.word	0x0000d2a0
        /*0e60*/ 	.word	0x0000000c
        /*0e64*/ 	.word	0x00038830
        /*0e68*/ 	.short	0x010a
        /*0e6a*/ 	.byte	0x3f
	.zero		1


	//   ....[44]....
        /*0e6c*/ 	.word	0x0000d510
        /*0e70*/ 	.word	0x0000000c
        /*0e74*/ 	.word	0x00038850
        /*0e78*/ 	.short	0x010a
        /*0e7a*/ 	.byte	0x3f
	.zero		1


	//   ....[45]....
        /*0e7c*/ 	.word	0x0000d580
        /*0e80*/ 	.word	0x0000000c
        /*0e84*/ 	.word	0x00038850
        /*0e88*/ 	.short	0x010a
        /*0e8a*/ 	.byte	0x3f
	.zero		1


	//   ....[46]....
        /*0e8c*/ 	.word	0x0000f580
        /*0e90*/ 	.word	0x000000c4
        /*0e94*/ 	.word	0x00000000
        /*0e98*/ 	.short	0x0101
        /*0e9a*/ 	.byte	0x3f
	.zero		1


	//   ....[47]....
        /*0e9c*/ 	.word	0x00010820
        /*0ea0*/ 	.word	0x0000000c
        /*0ea4*/ 	.word	0x00000000
        /*0ea8*/ 	.short	0x0101
        /*0eaa*/ 	.byte	0x3f
	.zero		1


	//   ....[48]....
        /*0eac*/ 	.word	0x00013140
        /*0eb0*/ 	.word	0x00000000
        /*0eb4*/ 	.word	0x00000000
        /*0eb8*/ 	.short	0x0101
        /*0eba*/ 	.byte	0x3f
	.zero		1


	//   ....[49]....
        /*0ebc*/ 	.word	0x00013e80
        /*0ec0*/ 	.word	0x00000008
        /*0ec4*/ 	.word	0x00000000
        /*0ec8*/ 	.short	0x0101
        /*0eca*/ 	.byte	0x3f
	.zero		1


	//   ....[50]....
        /*0ecc*/ 	.word	0x00017a80
        /*0ed0*/ 	.word	0x00000012
        /*0ed4*/ 	.word	0x00038820
        /*0ed8*/ 	.short	0x010a
        /*0eda*/ 	.byte	0x3f
	.zero		1


	//   ....[51]....
        /*0edc*/ 	.word	0x00017b10
        /*0ee0*/ 	.word	0x00000003
        /*0ee4*/ 	.word	0x000388a0
        /*0ee8*/ 	.short	0x010a
        /*0eea*/ 	.byte	0x3f
	.zero		1


	//   ....[52]....
        /*0eec*/ 	.word	0x00017d60
        /*0ef0*/ 	.word	0x00000003
        /*0ef4*/ 	.word	0x000388c0
        /*0ef8*/ 	.short	0x010a
        /*0efa*/ 	.byte	0x3f
	.zero		1


	//   ....[53]....
        /*0efc*/ 	.word	0x00018730
        /*0f00*/ 	.word	0x00000008
        /*0f04*/ 	.word	0x000388a0
        /*0f08*/ 	.short	0x010a
        /*0f0a*/ 	.byte	0x3f
	.zero		1


	//   ....[54]....
        /*0f0c*/ 	.word	0x00018970
        /*0f10*/ 	.word	0x00000008
        /*0f14*/ 	.word	0x000388c0
        /*0f18*/ 	.short	0x010a
        /*0f1a*/ 	.byte	0x3f
	.zero		1


	//   ....[55]....
        /*0f1c*/ 	.word	0x0001a1c0
        /*0f20*/ 	.word	0x0000001a
        /*0f24*/ 	.word	0x00038840
        /*0f28*/ 	.short	0x010a
        /*0f2a*/ 	.byte	0x3f
	.zero		1


	//   ....[56]....
        /*0f2c*/ 	.word	0x0001a660
        /*0f30*/ 	.word	0x0000001a
        /*0f34*/ 	.word	0x00038830
        /*0f38*/ 	.short	0x0107
        /*0f3a*/ 	.byte	0x3f
	.zero		1


	//   ....[57]....
        /*0f3c*/ 	.word	0x0001a730
        /*0f40*/ 	.word	0x0000001a
        /*0f44*/ 	.word	0x00038830
        /*0f48*/ 	.short	0x0101
        /*0f4a*/ 	.byte	0x3f
	.zero		1


	//   ....[58]....
        /*0f4c*/ 	.word	0x0001afc0
        /*0f50*/ 	.word	0x00000012
        /*0f54*/ 	.word	0x00038800
        /*0f58*/ 	.short	0x0107
        /*0f5a*/ 	.byte	0x3f
	.zero		1


	//   ....[59]....
        /*0f5c*/ 	.word	0x0001b050
        /*0f60*/ 	.word	0x00000012
        /*0f64*/ 	.word	0x00038800
        /*0f68*/ 	.short	0x0101
        /*0f6a*/ 	.byte	0x3f
	.zero		1


	//   ....[60]....
        /*0f6c*/ 	.word	0x0001bf40
        /*0f70*/ 	.word	0x00000012
        /*0f74*/ 	.word	0x00038810
        /*0f78*/ 	.short	0x0107
        /*0f7a*/ 	.byte	0x3f
	.zero		1


	//   ....[61]....
        /*0f7c*/ 	.word	0x0001c040
        /*0f80*/ 	.word	0x00000012
        /*0f84*/ 	.word	0x00038810
        /*0f88*/ 	.short	0x0101
        /*0f8a*/ 	.byte	0x3f
	.zero		1


	//   ....[62]....
        /*0f8c*/ 	.word	0x0001c060
        /*0f90*/ 	.word	0x00000012
        /*0f94*/ 	.word	0x00038820
        /*0f98*/ 	.short	0x010a
        /*0f9a*/ 	.byte	0x3f
	.zero		1


	//   ....[63]....
        /*0f9c*/ 	.word	0x0001c0f0
        /*0fa0*/ 	.word	0x0000001a
        /*0fa4*/ 	.word	0x00038860
        /*0fa8*/ 	.short	0x010a
        /*0faa*/ 	.byte	0x3f
	.zero		1


	//   ....[64]....
        /*0fac*/ 	.word	0x0001ca00
        /*0fb0*/ 	.word	0x0000001a
        /*0fb4*/ 	.word	0x00038850
        /*0fb8*/ 	.short	0x0107
        /*0fba*/ 	.byte	0x3f
	.zero		1


	//   ....[65]....
        /*0fbc*/ 	.word	0x0001cad0
        /*0fc0*/ 	.word	0x0000001a
        /*0fc4*/ 	.word	0x00038850
        /*0fc8*/ 	.short	0x0101
        /*0fca*/ 	.byte	0x3f
	.zero		1


	//   ....[66]....
        /*0fcc*/ 	.word	0x0001ce50
        /*0fd0*/ 	.word	0x00000006
        /*0fd4*/ 	.word	0x00038840
        /*0fd8*/ 	.short	0x010a
        /*0fda*/ 	.byte	0x3f
	.zero		1


	//   ....[67]....
        /*0fdc*/ 	.word	0x0001d170
        /*0fe0*/ 	.word	0x00000006
        /*0fe4*/ 	.word	0x00038830
        /*0fe8*/ 	.short	0x0107
        /*0fea*/ 	.byte	0x3f
	.zero		1


	//   ....[68]....
        /*0fec*/ 	.word	0x0001d230
        /*0ff0*/ 	.word	0x00000006
        /*0ff4*/ 	.word	0x00038830
        /*0ff8*/ 	.short	0x0101
        /*0ffa*/ 	.byte	0x3f
	.zero		1


	//   ....[69]....
        /*0ffc*/ 	.word	0x0001d260
        /*1000*/ 	.word	0x00000006
        /*1004*/ 	.word	0x00038860
        /*1008*/ 	.short	0x010a
        /*100a*/ 	.byte	0x3f
	.zero		1


	//   ....[70]....
        /*100c*/ 	.word	0x0001d910
        /*1010*/ 	.word	0x00000006
        /*1014*/ 	.word	0x00038850
        /*1018*/ 	.short	0x0107
        /*101a*/ 	.byte	0x3f
	.zero		1


	//   ....[71]....
        /*101c*/ 	.word	0x0001d9d0
        /*1020*/ 	.word	0x00000006
        /*1024*/ 	.word	0x00038850
        /*1028*/ 	.short	0x0101
        /*102a*/ 	.byte	0x3f
	.zero		1


	//   ....[72]....
        /*102c*/ 	.word	0x0001e850
        /*1030*/ 	.word	0x00000007
        /*1034*/ 	.word	0x00038820
        /*1038*/ 	.short	0x010a
        /*103a*/ 	.byte	0x3f
	.zero		1


	//   ....[73]....
        /*103c*/ 	.word	0x0001e9c0
        /*1040*/ 	.word	0x00000005
        /*1044*/ 	.word	0x00038840
        /*1048*/ 	.short	0x010a
        /*104a*/ 	.byte	0x3f
	.zero		1


	//   ....[74]....
        /*104c*/ 	.word	0x0001ea60
        /*1050*/ 	.word	0x00000003
        /*1054*/ 	.word	0x00038840
        /*1058*/ 	.short	0x010a
        /*105a*/ 	.byte	0x3f
	.zero		1


	//   ....[75]....
        /*105c*/ 	.word	0x0001eaa0
        /*1060*/ 	.word	0x00000005
        /*1064*/ 	.word	0x00038860
        /*1068*/ 	.short	0x010a
        /*106a*/ 	.byte	0x3f
	.zero		1


	//   ....[76]....
        /*106c*/ 	.word	0x0001eae0
        /*1070*/ 	.word	0x00000003
        /*1074*/ 	.word	0x00038860
        /*1078*/ 	.short	0x010a
        /*107a*/ 	.byte	0x3f
	.zero		1


	//   ....[77]....
        /*107c*/ 	.word	0x0001eb40
        /*1080*/ 	.word	0x0000003a
        /*1084*/ 	.word	0x00038890
        /*1088*/ 	.short	0x010a
        /*108a*/ 	.byte	0x3f
	.zero		1


	//   ....[78]....
        /*108c*/ 	.word	0x0001eca0
        /*1090*/ 	.word	0x0000003a
        /*1094*/ 	.word	0x00038890
        /*1098*/ 	.short	0x010a
        /*109a*/ 	.byte	0x3f
	.zero		1


	//   ....[79]....
        /*109c*/ 	.word	0x0001ee10
        /*10a0*/ 	.word	0x0000003a
        /*10a4*/ 	.word	0x00038890
        /*10a8*/ 	.short	0x010a
        /*10aa*/ 	.byte	0x3f
	.zero		1


	//   ....[80]....
        /*10ac*/ 	.word	0x0001ef70
        /*10b0*/ 	.word	0x0000003a
        /*10b4*/ 	.word	0x000388b0
        /*10b8*/ 	.short	0x010a
        /*10ba*/ 	.byte	0x3f
	.zero		1


	//   ....[81]....
        /*10bc*/ 	.word	0x0001f190
        /*10c0*/ 	.word	0x00000002
        /*10c4*/ 	.word	0x00038800
        /*10c8*/ 	.short	0x010a
        /*10ca*/ 	.byte	0x3f
	.zero		1


	//   ....[82]....
        /*10cc*/ 	.word	0x0001f3a0
        /*10d0*/ 	.word	0x00000002
        /*10d4*/ 	.word	0x00038800
        /*10d8*/ 	.short	0x010a
        /*10da*/ 	.byte	0x3f
	.zero		1


	//   ....[83]....
        /*10dc*/ 	.word	0x0001f3f0
        /*10e0*/ 	.word	0x0000000b
        /*10e4*/ 	.word	0x00038830
        /*10e8*/ 	.short	0x010a
        /*10ea*/ 	.byte	0x3f
	.zero		1


	//   ....[84]....
        /*10ec*/ 	.word	0x0001f440
        /*10f0*/ 	.word	0x00000002
        /*10f4*/ 	.word	0x00038810
        /*10f8*/ 	.short	0x010a
        /*10fa*/ 	.byte	0x3f
	.zero		1


	//   ....[85]....
        /*10fc*/ 	.word	0x0001f490
        /*1100*/ 	.word	0x0000000b
        /*1104*/ 	.word	0x00038850
        /*1108*/ 	.short	0x010a
        /*110a*/ 	.byte	0x3f
	.zero		1


	//   ....[86]....
        /*110c*/ 	.word	0x0001f4e0
        /*1110*/ 	.word	0x0000000c
        /*1114*/ 	.word	0x00038830
        /*1118*/ 	.short	0x010a
        /*111a*/ 	.byte	0x3f
	.zero		1


	//   ....[87]....
        /*111c*/ 	.word	0x0001f530
        /*1120*/ 	.word	0x0000000c
        /*1124*/ 	.word	0x00038850
        /*1128*/ 	.short	0x010a
        /*112a*/ 	.byte	0x3f
	.zero		1


	//   ....[88]....
        /*112c*/ 	.word	0x0001f6d0
        /*1130*/ 	.word	0x00000012
        /*1134*/ 	.word	0x00038820
        /*1138*/ 	.short	0x010a
        /*113a*/ 	.byte	0x3f
	.zero		1


	//   ....[89]....
        /*113c*/ 	.word	0x0001f720
        /*1140*/ 	.word	0x00000003
        /*1144*/ 	.word	0x000388a0
        /*1148*/ 	.short	0x010a
        /*114a*/ 	.byte	0x3f
	.zero		1


	//   ....[90]....
        /*114c*/ 	.word	0x0001f770
        /*1150*/ 	.word	0x00000003
        /*1154*/ 	.word	0x000388c0
        /*1158*/ 	.short	0x010a
        /*115a*/ 	.byte	0x3f
	.zero		1


	//   ....[91]....
        /*115c*/ 	.word	0x0001f7c0
        /*1160*/ 	.word	0x00000008
        /*1164*/ 	.word	0x000388a0
        /*1168*/ 	.short	0x010a
        /*116a*/ 	.byte	0x3f
	.zero		1


	//   ....[92]....
        /*116c*/ 	.word	0x0001f810
        /*1170*/ 	.word	0x00000008
        /*1174*/ 	.word	0x000388c0
        /*1178*/ 	.short	0x010a
        /*117a*/ 	.byte	0x3f
	.zero		1


	//   ....[93]....
        /*117c*/ 	.word	0x0001f930
        /*1180*/ 	.word	0x0000001a
        /*1184*/ 	.word	0x00038840
        /*1188*/ 	.short	0x010a
        /*118a*/ 	.byte	0x3f
	.zero		1


	//   ....[94]....
        /*118c*/ 	.word	0x00020ec0
        /*1190*/ 	.word	0x00000012
        /*1194*/ 	.word	0x00038820
        /*1198*/ 	.short	0x010a
        /*119a*/ 	.byte	0x3f
	.zero		1


	//   ....[95]....
        /*119c*/ 	.word	0x00020f10
        /*11a0*/ 	.word	0x0000001a
        /*11a4*/ 	.word	0x00038860
        /*11a8*/ 	.short	0x010a
        /*11aa*/ 	.byte	0x3f
	.zero		1


	//   ....[96]....
        /*11ac*/ 	.word	0x00021800
        /*11b0*/ 	.word	0x00000006
        /*11b4*/ 	.word	0x00038840
        /*11b8*/ 	.short	0x010a
        /*11ba*/ 	.byte	0x3f
	.zero		1


	//   ....[97]....
        /*11bc*/ 	.word	0x00021cc0
        /*11c0*/ 	.word	0x00000006
        /*11c4*/ 	.word	0x00038860
        /*11c8*/ 	.short	0x010a
        /*11ca*/ 	.byte	0x3f
	.zero		1


	//   ....[98]....
        /*11cc*/ 	.word	0x00022e60
        /*11d0*/ 	.word	0x00000007
        /*11d4*/ 	.word	0x00038820
        /*11d8*/ 	.short	0x010a
        /*11da*/ 	.byte	0x3f
	.zero		1


	//   ....[99]....
        /*11dc*/ 	.word	0x00023000
        /*11e0*/ 	.word	0x00000005
        /*11e4*/ 	.word	0x00038840
        /*11e8*/ 	.short	0x010a
        /*11ea*/ 	.byte	0x3f
	.zero		1


	//   ....[100]....
        /*11ec*/ 	.word	0x00023050
        /*11f0*/ 	.word	0x00000003
        /*11f4*/ 	.word	0x00038840
        /*11f8*/ 	.short	0x010a
        /*11fa*/ 	.byte	0x3f
	.zero		1


	//   ....[101]....
        /*11fc*/ 	.word	0x000230a0
        /*1200*/ 	.word	0x00000005
        /*1204*/ 	.word	0x00038860
        /*1208*/ 	.short	0x010a
        /*120a*/ 	.byte	0x3f
	.zero		1


	//----- nvinfo : EIATTR_NUM_MBARRIERS
	.align		4
.L_742:
        /*120c*/ 	.byte	0x03, 0x38
        /*120e*/ 	.short	0x0017


	//----- nvinfo : EIATTR_EXIT_INSTR_OFFSETS
	.align		4
        /*1210*/ 	.byte	0x04, 0x1c
        /*1212*/ 	.short	(.L_744 - .L_743)


	//   ....[0]....
.L_743:
        /*1214*/ 	.word	0x0001eb30


	//----- nvinfo : EIATTR_MAX_THREADS
	.align		4
.L_744:
        /*1218*/ 	.byte	0x04, 0x05
        /*121a*/ 	.short	(.L_746 - .L_745)
.L_745:
        /*121c*/ 	.word	0x00000180
        /*1220*/ 	.word	0x00000001
        /*1224*/ 	.word	0x00000001


	//----- nvinfo : EIATTR_CRS_STACK_SIZE
	.align		4
.L_746:
        /*1228*/ 	.byte	0x04, 0x1e
        /*122a*/ 	.short	(.L_748 - .L_747)
.L_747:
        /*122c*/ 	.word	0x00000000


	//----- nvinfo : EIATTR_CBANK_PARAM_SIZE
	.align		4
.L_748:
        /*1230*/ 	.byte	0x03, 0x19
        /*1232*/ 	.short	0x0bf0


	//----- nvinfo : EIATTR_PARAM_CBANK
	.align		4
        /*1234*/ 	.byte	0x04, 0x0a
        /*1236*/ 	.short	(.L_750 - .L_749)
	.align		4
.L_749:
        /*1238*/ 	.word	index@(.nv.constant0._ZN7cutlass13device_kernelIN5flash11enable_sm90INS1_16FlashAttnFwdSm90INS1_25CollectiveMainloopFwdSm90ILi2EN4cute5tupleIJNS5_1CILi1EEES8_S8_EEENS6_IJNS7_ILi64EEESA_SA_EEELi512ENS_10bfloat16_tEfNS_4arch4Sm90ELb0ELb0ELb1ELb1ELb1ELb1ELb1ELb0ELb0ELb1ELb1ELb0EEENS1_21CollectiveEpilogueFwdINS6_IJSA_NS7_ILi512EEESA_EEES9_SC_SE_Li256ELb1ELb1ELb1ELb0EEENS1_36VarlenDynamicPersistentTileSchedulerILi64ELi64ELi256ELi128ELb1ELb1ELb1ELb0ELb1ELb1EEEEEEEEEvNT_6ParamsE)
        /*123c*/ 	.short	0x0210
        /*123e*/ 	.short	0x0bf0


	//----- nvinfo : EIATTR_SW_WAR
	.align		4
.L_750:
        /*1240*/ 	.byte	0x04, 0x36
        /*1242*/ 	.short	(.L_752 - .L_751)
.L_751:
        /*1244*/ 	.word	0x00000008
.L_752:


//--------------------- .nv.info._ZN7cutlass13device_kernelIN5flash11enable_sm90INS1_16FlashAttnFwdSm90INS1_25CollectiveMainloopFwdSm90ILi2EN4cute5tupleIJNS5_1CILi1EEES8_S8_EEENS6_IJNS7_ILi64EEESA_SA_EEELi512ENS_10bfloat16_tEfNS_4arch4Sm90ELb0ELb1ELb1ELb0ELb1ELb0ELb0ELb0ELb0ELb1ELb1ELb0EEENS1_21CollectiveEpilogueFwdINS6_IJSA_NS7_ILi512EEESA_EEES9_SC_SE_Li256ELb0ELb1ELb1ELb0EEENS1_19SingleTileSchedulerILb0ELb1ELb1ELi64EEEEEEEEEvNT_6ParamsE --------------------------
	.section	.nv.info._ZN7cutlass13device_kernelIN5flash11enable_sm90INS1_16FlashAttnFwdSm90INS1_25CollectiveMainloopFwdSm90ILi2EN4cute5tupleIJNS5_1CILi1EEES8_S8_EEENS6_IJNS7_ILi64EEESA_SA_EEELi512ENS_10bfloat16_tEfNS_4arch4Sm90ELb0ELb1ELb1ELb0ELb1ELb0ELb0ELb0ELb0ELb1ELb1ELb0EEENS1_21CollectiveEpilogueFwdINS6_IJSA_NS7_ILi512EEESA_EEES9_SC_SE_Li256ELb0ELb1ELb1ELb0EEENS1_19SingleTileSchedulerILb0ELb1ELb1ELi64EEEEEEEEEvNT_6ParamsE,"",@"SHT_CUDA_INFO"
	.sectionflags	@""
	.align	4


	//----- nvinfo : EIATTR_CUDA_API_VERSION
	.align		4
        /*0000*/ 	.byte	0x04, 0x37
        /*0002*/ 	.short	(.L_754 - .L_753)
.L_753:
        /*0004*/ 	.word	0x00000082


	//----- nvinfo : EIATTR_KPARAM_INFO
	.align		4
.L_754:
        /*0008*/ 	.byte	0x04, 0x17
        /*000a*/ 	.short	(.L_756 - .L_755)
.L_755:
        /*000c*/ 	.word	0x00000000
        /*0010*/ 	.short	0x0000
        /*0012*/ 	.short	0x0070
        /*0014*/ 	.byte	0x00, 0xf0, 0x01, 0x28


	//----- nvinfo : EIATTR_SPARSE_MMA_MASK
	.align		4
.L_756:
        /*0018*/ 	.byte	0x03, 0x50
        /*001a*/ 	.short	0x0000


	//----- nvinfo : EIATTR_MAXREG_COUNT
	.align		4
        /*001c*/ 	.byte	0x03, 0x1b
        /*001e*/ 	.short	0x00a8


	//----- nvinfo : EIATTR_NUM_BARRIERS
	.align		4
        /*0020*/ 	.byte	0x02, 0x4c
        /*0022*/ 	.byte	0x10
	.zero		1


	//----- nvinfo : EIATTR_EXTERNS
	.align		4
        /*0024*/ 	.byte	0x04, 0x0f
        /*0026*/ 	.short	(.L_758 - .L_757)


	//   ....[0]....
	.align		4
.L_757:
        /*0028*/ 	.word	index@(__assertfail)


	//----- nvinfo : EIATTR_MERCURY_ISA_VERSION
	.align		4
.L_758:
        /*002c*/ 	.byte	0x03, 0x5f
        /*002e*/ 	.short	0x0101


	//----- nvinfo : EIATTR_INT_WARP_WIDE_INSTR_OFFSETS
	.align		4
        /*0030*/ 	.byte	0x04, 0x31
        /*0032*/ 	.short	(.L_760 - .L_759)


	//   ....[0]....
.L_759:
        /*0034*/ 	.word	0x000000b0


	//   ....[1]....
        /*0038*/ 	.word	0x000000c0


	//   ....[2]....
        /*003c*/ 	.word	0x00000160


	//----- nvinfo : EIATTR_COOP_GROUP_MASK_REGIDS
	.align		4
.L_760:
        /*0040*/ 	.byte	0x04, 0x29
        /*0042*/ 	.short	(.L_762 - .L_761)


	//   ....[0]....
.L_761:
        /*0044*/ 	.word	0xffffffff


	//   ....[1]....
        /*0048*/ 	.word	0xffffffff


	//   ....[2]....
        /*004c*/ 	.word	0xffffffff


	//   ....[3]....
        /*0050*/ 	.word	0xffffffff


	//   ....[4]....
        /*0054*/ 	.word	0xffffffff


	//   ....[5]....
        /*0058*/ 	.word	0xffffffff


	//   ....[6]....
        /*005c*/ 	.word	0xffffffff


	//   ....[7]....
        /*0060*/ 	.word	0xffffffff


	//   ....[8]....
        /*0064*/ 	.word	0xffffffff


	//   ....[9]....
        /*0068*/ 	.word	0xffffffff


	//   ....[10]....
        /*006c*/ 	.word	0xffffffff


	//   ....[11]....
        /*0070*/ 	.word	0xffffffff


	//   ....[12]....
        /*0074*/ 	.word	0xffffffff


	//   ....[13]....
        /*0078*/ 	.word	0xffffffff


	//   ....[14]....
        /*007c*/ 	.word	0xffffffff


	//   ....[15]....
        /*0080*/ 	.word	0xffffffff


	//   ....[16]....
        /*0084*/ 	.word	0xffffffff


	//   ....[17]....
        /*0088*/ 	.word	0xffffffff


	//   ....[18]....
        /*008c*/ 	.word	0xffffffff


	//   ....[19]....
        /*0090*/ 	.word	0xffffffff


	//   ....[20]....
        /*0094*/ 	.word	0xffffffff


	//   ....[21]....
        /*0098*/ 	.word	0xffffffff


	//   ....[22]....
        /*009c*/ 	.word	0xffffffff


	//   ....[23]....
        /*00a0*/ 	.word	0xffffffff


	//   ....[24]....
        /*00a4*/ 	.word	0xffffffff


	//   ....[25]....
        /*00a8*/ 	.word	0xffffffff


	//   ....[26]....
        /*00ac*/ 	.word	0xffffffff


	//   ....[27]....
        /*00b0*/ 	.word	0xffffffff


	//   ....[28]....
        /*00b4*/ 	.word	0xffffffff


	//   ....[29]....
        /*00b8*/ 	.word	0xffffffff


	//   ....[30]....
        /*00bc*/ 	.word	0xffffffff


	//   ....[31]....
        /*00c0*/ 	.word	0xffffffff


	//   ....[32]....
        /*00c4*/ 	.word	0xffffffff


	//   ....[33]....
        /*00c8*/ 	.word	0xffffffff


	//   ....[34]....
        /*00cc*/ 	.word	0xffffffff


	//   ....[35]....
        /*00d0*/ 	.word	0xffffffff


	//   ....[36]....
        /*00d4*/ 	.word	0xffffffff


	//   ....[37]....
        /*00d8*/ 	.word	0xffffffff


	//   ....[38]....
        /*00dc*/ 	.word	0xffffffff


	//   ....[39]....
        /*00e0*/ 	.word	0xffffffff


	//   ....[40]....
        /*00e4*/ 	.word	0xffffffff


	//   ....[41]....
        /*00e8*/ 	.word	0xffffffff


	//   ....[42]....
        /*00ec*/ 	.word	0xffffffff


	//   ....[43]....
        /*00f0*/ 	.word	0xffffffff


	//   ....[44]....
        /*00f4*/ 	.word	0xffffffff


	//   ....[45]....
        /*00f8*/ 	.word	0xffffffff


	//   ....[46]....
        /*00fc*/ 	.word	0xffffffff


	//   ....[47]....
        /*0100*/ 	.word	0xffffffff


	//   ....[48]....
        /*0104*/ 	.word	0xffffffff


	//   ....[49]....
        /*0108*/ 	.word	0xffffffff


	//   ....[50]....
        /*010c*/ 	.word	0xffffffff


	//   ....[51]....
        /*0110*/ 	.word	0xffffffff


	//   ....[52]....
        /*0114*/ 	.word	0xffffffff


	//   ....[53]....
        /*0118*/ 	.word	0xffffffff


	//   ....[54]....
        /*011c*/ 	.word	0xffffffff


	//   ....[55]....
        /*0120*/ 	.word	0xffffffff


	//   ....[56]....
        /*0124*/ 	.word	0xffffffff


	//   ....[57]....
        /*0128*/ 	.word	0xffffffff


	//   ....[58]....
        /*012c*/ 	.word	0xffffffff


	//   ....[59]....
        /*0130*/ 	.word	0xffffffff


	//   ....[60]....
        /*0134*/ 	.word	0xffffffff


	//   ....[61]....
        /*0138*/ 	.word	0xffffffff


	//   ....[62]....
        /*013c*/ 	.word	0xffffffff


	//   ....[63]....
        /*0140*/ 	.word	0xffffffff


	//   ....[64]....
        /*0144*/ 	.word	0xffffffff


	//   ....[65]....
        /*0148*/ 	.word	0xffffffff


	//   ....[66]....
        /*014c*/ 	.word	0xffffffff


	//   ....[67]....
        /*0150*/ 	.word	0xffffffff


	//   ....[68]....
        /*0154*/ 	.word	0xffffffff


	//   ....[69]....
        /*0158*/ 	.word	0xffffffff


	//   ....[70]....
        /*015c*/ 	.word	0xffffffff


	//   ....[71]....
        /*0160*/ 	.word	0xffffffff


	//   ....[72]....
        /*0164*/ 	.word	0xffffffff


	//   ....[73]....
        /*0168*/ 	.word	0xffffffff


	//   ....[74]....
        /*016c*/ 	.word	0xffffffff


	//   ....[75]....
        /*0170*/ 	.word	0xffffffff


	//   ....[76]....
        /*0174*/ 	.word	0xffffffff


	//   ....[77]....
        /*0178*/ 	.word	0xffffffff


	//   ....[78]....
        /*017c*/ 	.word	0xffffffff


	//   ....[79]....
        /*0180*/ 	.word	0xffffffff


	//   ....[80]....
        /*0184*/ 	.word	0xffffffff


	//   ....[81]....
        /*0188*/ 	.word	0xffffffff


	//   ....[82]....
        /*018c*/ 	.word	0xffffffff


	//   ....[83]....
        /*0190*/ 	.word	0xffffffff


	//   ....[84]....
        /*0194*/ 	.word	0xffffffff


	//   ....[85]....
        /*0198*/ 	.word	0xffffffff


	//   ....[86]....
        /*019c*/ 	.word	0xffffffff


	//   ....[87]....
        /*01a0*/ 	.word	0xffffffff


	//   ....[88]....
        /*01a4*/ 	.word	0xffffffff


	//   ....[89]....
        /*01a8*/ 	.word	0x0500000f


	//   ....[90]....
        /*01ac*/ 	.word	0x0500000f


	//   ....[91]....
        /*01b0*/ 	.word	0x0500000f


	//   ....[92]....
        /*01b4*/ 	.word	0x0500000f


	//   ....[93]....
        /*01b8*/ 	.word	0x0500000f


	//   ....[94]....
        /*01bc*/ 	.word	0x0500000f


	//   ....[95]....
        /*01c0*/ 	.word	0x0500000f


	//   ....[96]....
        /*01c4*/ 	.word	0x0500000f


	//   ....[97]....
        /*01c8*/ 	.word	0x0500000f


	//   ....[98]....
        /*01cc*/ 	.word	0x0500000f


	//   ....[99]....
        /*01d0*/ 	.word	0x0500000f


	//   ....[100]....
        /*01d4*/ 	.word	0x0500000f


	//   ....[101]....
        /*01d8*/ 	.word	0x0500000f


	//   ....[102]....
        /*01dc*/ 	.word	0x0500000f


	//   ....[103]....
        /*01e0*/ 	.word	0x0500000f


	//   ....[104]....
        /*01e4*/ 	.word	0x0500000f


	//   ....[105]....
        /*01e8*/ 	.word	0x0500000f


	//   ....[106]....
        /*01ec*/ 	.word	0x0500000f


	//   ....[107]....
        /*01f0*/ 	.word	0x0500000f


	//   ....[108]....
        /*01f4*/ 	.word	0x0500000f


	//   ....[109]....
        /*01f8*/ 	.word	0x0500000f


	//   ....[110]....
        /*01fc*/ 	.word	0x0500000f


	//   ....[111]....
        /*0200*/ 	.word	0x0500000f


	//   ....[112]....
        /*0204*/ 	.word	0x0500000f


	//   ....[113]....
        /*0208*/ 	.word	0x0500000f


	//   ....[114]....
        /*020c*/ 	.word	0x0500000f


	//   ....[115]....
        /*0210*/ 	.word	0x0500000f


	//   ....[116]....
        /*0214*/ 	.word	0x0500000f


	//   ....[117]....
        /*0218*/ 	.word	0x0500000f


	//   ....[118]....
        /*021c*/ 	.word	0x0500000f


	//   ....[119]....
        /*0220*/ 	.word	0x0500000f


	//   ....[120]....
        /*0224*/ 	.word	0x0500000f


	//   ....[121]....
        /*0228*/ 	.word	0x0500000f


	//   ....[122]....
        /*022c*/ 	.word	0x0500000f


	//   ....[123]....
        /*0230*/ 	.word	0x0500000f


	//   ....[124]....
        /*0234*/ 	.word	0x0500000f


	//   ....[125]....
        /*0238*/ 	.word	0x0500000f


	//   ....[126]....
        /*023c*/ 	.word	0x0500000f


	//   ....[127]....
        /*0240*/ 	.word	0x0500000f


	//   ....[128]....
        /*0244*/ 	.word	0x0500000f


	//   ....[129]....
        /*0248*/ 	.word	0x0500000f


	//   ....[130]....
        /*024c*/ 	.word	0x0500000f


	//----- nvinfo : EIATTR_COOP_GROUP_INSTR_OFFSETS
	.align		4
.L_762:
        /*0250*/ 	.byte	0x04, 0x28
        /*0252*/ 	.short	(.L_764 - .L_763)


	//   ....[0]....
.L_763:
        /*0254*/ 	.word	0x00000060


	//   ....[1]....
        /*0258*/ 	.word	0x000000a0


	//   ....[2]....
        /*025c*/ 	.word	0x00000280


	//   ....[3]....
        /*0260*/ 	.word	0x000003e0


	//   ....[4]....
        /*0264*/ 	.word	0x00000500


	//   ....[5]....
        /*0268*/ 	.word	0x00000660


	//   ....[6]....
        /*026c*/ 	.word	0x000015c0


	//   ....[7]....
        /*0270*/ 	.word	0x000039f0


	//   ....[8]....
        /*0274*/ 	.word	0x00004370


	//   ....[9]....
        /*0278*/ 	.word	0x00004850


	//   ....[10]....
        /*027c*/ 	.word	0x000052f0


	//   ....[11]....
        /*0280*/ 	.word	0x00005340


	//   ....[12]....
        /*0284*/ 	.word	0x000056b0


	//   ....[13]....
        /*0288*/ 	.word	0x00005740


	//   ....[14]....
        /*028c*/ 	.word	0x000061d0


	//   ....[15]....
        /*0290*/ 	.word	0x00006b30


	//   ....[16]....
        /*0294*/ 	.word	0x00007000


	//   ....[17]....
        /*0298*/ 	.word	0x00007620


	//   ....[18]....
        /*029c*/ 	.word	0x00007700


	//   ....[19]....
        /*02a0*/ 	.word	0x00007a20


	//   ....[20]....
        /*02a4*/ 	.word	0x00007b40


	//   ....[21]....
        /*02a8*/ 	.word	0x00008c80


	//   ....[22]....
        /*02ac*/ 	.word	0x00009700


	//   ....[23]....
        /*02b0*/ 	.word	0x00009780


	//   ....[24]....
        /*02b4*/ 	.word	0x00009a90


	//   ....[25]....
        /*02b8*/ 	.word	0x00009c50


	//   ....[26]....
        /*02bc*/ 	.word	0x0000ac00


	//   ....[27]....
        /*02c0*/ 	.word	0x0000b2c0


	//   ....[28]....
        /*02c4*/ 	.word	0x0000b720


	//   ....[29]....
        /*02c8*/ 	.word	0x0000bd90


	//   ....[30]....
        /*02cc*/ 	.word	0x0000be70


	//   ....[31]....
        /*02d0*/ 	.word	0x0000c190


	//   ....[32]....
        /*02d4*/ 	.word	0x0000c2b0


	//   ....[33]....
        /*02d8*/ 	.word	0x0000d3f0


	//   ....[34]....
        /*02dc*/ 	.word	0x0000d4c0


	//   ....[35]....
        /*02e0*/ 	.word	0x0000d500


	//   ....[36]....
        /*02e4*/ 	.word	0x0000d530


	//   ....[37]....
        /*02e8*/ 	.word	0x0000d560


	//   ....[38]....
        /*02ec*/ 	.word	0x0000e040


	//   ....[39]....
        /*02f0*/ 	.word	0x0000e4a0


	//   ....[40]....
        /*02f4*/ 	.word	0x0000e4d0


	//   ....[41]....
        /*02f8*/ 	.word	0x0000e500


	//   ....[42]....
        /*02fc*/ 	.word	0x0000e520


	//   ....[43]....
        /*0300*/ 	.word	0x0000e9c0


	//   ....[44]....
        /*0304*/ 	.word	0x0000e9e0


	//   ....[45]....
        /*0308*/ 	.word	0x0000f630


	//   ....[46]....
        /*030c*/ 	.word	0x0000f650


	//   ....[47]....
        /*0310*/ 	.word	0x00010670


	//   ....[48]....
        /*0314*/ 	.word	0x00011d20


	//   ....[49]....
        /*0318*/ 	.word	0x00011d40


	//   ....[50]....
        /*031c*/ 	.word	0x00011d50


	//   ....[51]....
        /*0320*/ 	.word	0x00011d90


	//   ....[52]....
        /*0324*/ 	.word	0x00011de0


	//   ....[53]....
        /*0328*/ 	.word	0x00011e00


	//   ....[54]....
        /*032c*/ 	.word	0x00011e50


	//   ....[55]....
        /*0330*/ 	.word	0x00011e70


	//   ....[56]....
        /*0334*/ 	.word	0x000123f0


	//   ....[57]....
        /*0338*/ 	.word	0x00012420


	//   ....[58]....
        /*033c*/ 	.word	0x00012450


	//   ....[59]....
        /*0340*/ 	.word	0x000124b0


	//   ....[60]....
        /*0344*/ 	.word	0x00012510


	//   ....[61]....
        /*0348*/ 	.word	0x00012530


	//   ....[62]....
        /*034c*/ 	.word	0x00012580


	//   ....[63]....
        /*0350*/ 	.word	0x000125a0


	//   ....[64]....
        /*0354*/ 	.word	0x00012890


	//   ....[65]....
        /*0358*/ 	.word	0x000128c0


	//   ....[66]....
        /*035c*/ 	.word	0x000128f0


	//   ....[67]....
        /*0360*/ 	.word	0x00012920


	//   ....[68]....
        /*0364*/ 	.word	0x00012950


	//   ....[69]....
        /*0368*/ 	.word	0x000129a0


	//   ....[70]....
        /*036c*/ 	.word	0x00012b20


	//   ....[71]....
        /*0370*/ 	.word	0x00012b50


	//   ....[72]....
        /*0374*/ 	.word	0x000134e0


	//   ....[73]....
        /*0378*/ 	.word	0x00013500


	//   ....[74]....
        /*037c*/ 	.word	0x00013510


	//   ....[75]....
        /*0380*/ 	.word	0x00013530


	//   ....[76]....
        /*0384*/ 	.word	0x00013550


	//   ....[77]....
        /*0388*/ 	.word	0x00013580


	//   ....[78]....
        /*038c*/ 	.word	0x000135a0


	//   ....[79]....
        /*0390*/ 	.word	0x000135d0


	//   ....[80]....
        /*0394*/ 	.word	0x00013930


	//   ....[81]....
        /*0398*/ 	.word	0x00013960


	//   ....[82]....
        /*039c*/ 	.word	0x00013990


	//   ....[83]....
        /*03a0*/ 	.word	0x000139b0


	//   ....[84]....
        /*03a4*/ 	.word	0x000139c0


	//   ....[85]....
        /*03a8*/ 	.word	0x000139e0


	//   ....[86]....
        /*03ac*/ 	.word	0x00013a80


	//   ....[87]....
        /*03b0*/ 	.word	0x00013ac0


	//   ....[88]....
        /*03b4*/ 	.word	0x00013fc0


	//   ....[89]....
        /*03b8*/ 	.word	0x000146a0


	//   ....[90]....
        /*03bc*/ 	.word	0x00014790


	//   ....[91]....
        /*03c0*/ 	.word	0x00014830


	//   ....[92]....
        /*03c4*/ 	.word	0x000148b0


	//   ....[93]....
        /*03c8*/ 	.word	0x00014960


	//   ....[94]....
        /*03cc*/ 	.word	0x000149c0


	//   ....[95]....
        /*03d0*/ 	.word	0x00014a80


	//   ....[96]....
        /*03d4*/ 	.word	0x00014ae0


	//   ....[97]....
        /*03d8*/ 	.word	0x00014b80


	//   ....[98]....
        /*03dc*/ 	.word	0x00014c10


	//   ....[99]....
        /*03e0*/ 	.word	0x00014c60


	//   ....[100]....
        /*03e4*/ 	.word	0x00014d90


	//   ....[101]....
        /*03e8*/ 	.word	0x00014e00


	//   ....[102]....
        /*03ec*/ 	.word	0x00014e60


	//   ....[103]....
        /*03f0*/ 	.word	0x00014f20


	//   ....[104]....
        /*03f4*/ 	.word	0x00014f80


	//   ....[105]....
        /*03f8*/ 	.word	0x00015020


	//   ....[106]....
        /*03fc*/ 	.word	0x00015170


	//   ....[107]....
        /*0400*/ 	.word	0x00015230


	//   ....[108]....
        /*0404*/ 	.word	0x000154b0


	//   ....[109]....
        /*0408*/ 	.word	0x00015500


	//   ....[110]....
        /*040c*/ 	.word	0x000156c0


	//   ....[111]....
        /*0410*/ 	.word	0x00015710


	//   ....[112]....
        /*0414*/ 	.word	0x000158d0


	//   ....[113]....
        /*0418*/ 	.word	0x00015920


	//   ....[114]....
        /*041c*/ 	.word	0x00015a00


	//   ....[115]....
        /*0420*/ 	.word	0x00015aa0


	//   ....[116]....
        /*0424*/ 	.word	0x00015b00


	//   ....[117]....
        /*0428*/ 	.word	0x00015ba0


	//   ....[118]....
        /*042c*/ 	.word	0x00015c00


	//   ....[119]....
        /*0430*/ 	.word	0x00015ca0


	//   ....[120]....
        /*0434*/ 	.word	0x00015d00


	//   ....[121]....
        /*0438*/ 	.word	0x00015da0


	//   ....[122]....
        /*043c*/ 	.word	0x00015e80


	//   ....[123]....
        /*0440*/ 	.word	0x00015f30


	//   ....[124]....
        /*0444*/ 	.word	0x00016020


	//   ....[125]....
        /*0448*/ 	.word	0x00016120


	//   ....[126]....
        /*044c*/ 	.word	0x00016240


	//   ....[127]....
        /*0450*/ 	.word	0x00016320


	//   ....[128]....
        /*0454*/ 	.word	0x00016430


	//   ....[129]....
        /*0458*/ 	.word	0x00016500


	//   ....[130]....
        /*045c*/ 	.word	0x00016610


	//----- nvinfo : EIATTR_REG_RECONFIG
	.align		4
.L_764:
        /*0460*/ 	.byte	0x01, 0x54
	.zero		2


	//----- nvinfo : EIATTR_SYSCALL_OFFSETS
	.align		4
        /*0464*/ 	.byte	0x04, 0x46
        /*0466*/ 	.short	(.L_766 - .L_765)


	//   ....[0]....
.L_765:
        /*0468*/ 	.word	0x00003bc0


	//   ....[1]....
        /*046c*/ 	.word	0x00011230


	//   ....[2]....
        /*0470*/ 	.word	0x00011370


	//   ....[3]....
        /*0474*/ 	.word	0x00011460


	//   ....[4]....
        /*0478*/ 	.word	0x000120e0


	//----- nvinfo : EIATTR_MBARRIER_INSTR_OFFSETS
	.align		4
.L_766:
        /*047c*/ 	.byte	0x04, 0x39
        /*047e*/ 	.short	(.L_768 - .L_767)


	//   ....[0]....
.L_767:
        /*0480*/ 	.word	0x00000170
        /*0484*/ 	.word	0x000000ff
        /*0488*/ 	.word	0x00028c00
        /*048c*/ 	.short	0x0100
        /*048e*/ 	.byte	0x08
	.zero		1


	//   ....[1]....
        /*0490*/ 	.word	0x00000180
        /*0494*/ 	.word	0x000000ff
        /*0498*/ 	.word	0x00028c20
        /*049c*/ 	.short	0x0100
        /*049e*/ 	.byte	0x08
	.zero		1


	//   ....[2]....
        /*04a0*/ 	.word	0x00000230
        /*04a4*/ 	.word	0x000000ff
        /*04a8*/ 	.word	0x00028c30
        /*04ac*/ 	.short	0x0100
        /*04ae*/ 	.byte	0x06
	.zero		1


	//   ....[3]....
        /*04b0*/ 	.word	0x00000240
        /*04b4*/ 	.word	0x000000ff
        /*04b8*/ 	.word	0x00028c40
        /*04bc*/ 	.short	0x0100
        /*04be*/ 	.byte	0x06
	.zero		1


	//   ....[4]....
        /*04c0*/ 	.word	0x00000250
        /*04c4*/ 	.word	0x000000ff
        /*04c8*/ 	.word	0x00028c38
        /*04cc*/ 	.short	0x0100
        /*04ce*/ 	.byte	0x06
	.zero		1


	//   ....[5]....
        /*04d0*/ 	.word	0x00000260
        /*04d4*/ 	.word	0x000000ff
        /*04d8*/ 	.word	0x00028c48
        /*04dc*/ 	.short	0x0100
        /*04de*/ 	.byte	0x06
	.zero		1


	//   ....[6]....
        /*04e0*/ 	.word	0x00000390
        /*04e4*/ 	.word	0x000000ff
        /*04e8*/ 	.word	0x00028c50
        /*04ec*/ 	.short	0x0100
        /*04ee*/ 	.byte	0x08
	.zero		1


	//   ....[7]....
        /*04f0*/ 	.word	0x000003a0
        /*04f4*/ 	.word	0x000000ff
        /*04f8*/ 	.word	0x00028c60
        /*04fc*/ 	.short	0x0100
        /*04fe*/ 	.byte	0x08
	.zero		1


	//   ....[8]....
        /*0500*/ 	.word	0x000003b0
        /*0504*/ 	.word	0x000000ff
        /*0508*/ 	.word	0x00028c58
        /*050c*/ 	.short	0x0100
        /*050e*/ 	.byte	0x08
	.zero		1


	//   ....[9]....
        /*0510*/ 	.word	0x000003c0
        /*0514*/ 	.word	0x000000ff
        /*0518*/ 	.word	0x00028c68
        /*051c*/ 	.short	0x0100
        /*051e*/ 	.byte	0x08
	.zero		1


	//   ....[10]....
        /*0520*/ 	.word	0x000004b0
        /*0524*/ 	.word	0x000000ff
        /*0528*/ 	.word	0x00028c70
        /*052c*/ 	.short	0x0100
        /*052e*/ 	.byte	0x06
	.zero		1


	//   ....[11]....
        /*0530*/ 	.word	0x000004c0
        /*0534*/ 	.word	0x000000ff
        /*0538*/ 	.word	0x00028c80
        /*053c*/ 	.short	0x0100
        /*053e*/ 	.byte	0x06
	.zero		1


	//   ....[12]....
        /*0540*/ 	.word	0x000004d0
        /*0544*/ 	.word	0x000000ff
        /*0548*/ 	.word	0x00028c78
        /*054c*/ 	.short	0x0100
        /*054e*/ 	.byte	0x06
	.zero		1


	//   ....[13]....
        /*0550*/ 	.word	0x000004e0
        /*0554*/ 	.word	0x000000ff
        /*0558*/ 	.word	0x00028c88
        /*055c*/ 	.short	0x0100
        /*055e*/ 	.byte	0x06
	.zero		1


	//   ....[14]....
        /*0560*/ 	.word	0x00000610
        /*0564*/ 	.word	0x000000ff
        /*0568*/ 	.word	0x00028c90
        /*056c*/ 	.short	0x0100
        /*056e*/ 	.byte	0x08
	.zero		1


	//   ....[15]....
        /*0570*/ 	.word	0x00000620
        /*0574*/ 	.word	0x000000ff
        /*0578*/ 	.word	0x00028ca0
        /*057c*/ 	.short	0x0100
        /*057e*/ 	.byte	0x08
	.zero		1


	//   ....[16]....
        /*0580*/ 	.word	0x00000630
        /*0584*/ 	.word	0x000000ff
        /*0588*/ 	.word	0x00028c98
        /*058c*/ 	.short	0x0100
        /*058e*/ 	.byte	0x08
	.zero		1


	//   ....[17]....
        /*0590*/ 	.word	0x00000640
        /*0594*/ 	.word	0x000000ff
        /*0598*/ 	.word	0x00028ca8
        /*059c*/ 	.short	0x0100
        /*059e*/ 	.byte	0x08
	.zero		1


	//   ....[18]....
        /*05a0*/ 	.word	0x00000780
        /*05a4*/ 	.word	0x000000ff
        /*05a8*/ 	.word	0x00028cb0
        /*05ac*/ 	.short	0x0100
        /*05ae*/ 	.byte	0x08
	.zero		1


	//   ....[19]....
        /*05b0*/ 	.word	0x00000790
        /*05b4*/ 	.word	0x000000ff
        /*05b8*/ 	.word	0x00028cc0
        /*05bc*/ 	.short	0x0100
        /*05be*/ 	.byte	0x08
	.zero		1


	//   ....[20]....
        /*05c0*/ 	.word	0x000007a0
        /*05c4*/ 	.word	0x000000ff
        /*05c8*/ 	.word	0x00028cb8
        /*05cc*/ 	.short	0x0100
        /*05ce*/ 	.byte	0x08
	.zero		1


	//   ....[21]....
        /*05d0*/ 	.word	0x000007b0
        /*05d4*/ 	.word	0x000000ff
        /*05d8*/ 	.word	0x00028cc8
        /*05dc*/ 	.short	0x0100
        /*05de*/ 	.byte	0x08
	.zero		1


	//   ....[22]....
        /*05e0*/ 	.word	0x00001780
        /*05e4*/ 	.word	0x000000ff
        /*05e8*/ 	.word	0x00028c50
        /*05ec*/ 	.short	0x010a
        /*05ee*/ 	.byte	0x05
	.zero		1


	//   ....[23]....
        /*05f0*/ 	.word	0x00001a50
        /*05f4*/ 	.word	0x000000ff
        /*05f8*/ 	.word	0x00000000
        /*05fc*/ 	.short	0x0101
        /*05fe*/ 	.byte	0x04
	.zero		1


	//   ....[24]....
        /*0600*/ 	.word	0x000023b0
        /*0604*/ 	.word	0x000000ff
        /*0608*/ 	.word	0x00028c50
        /*060c*/ 	.short	0x010a
        /*060e*/ 	.byte	0x07
	.zero		1


	//   ....[25]....
        /*0610*/ 	.word	0x000023f0
        /*0614*/ 	.word	0x000000ff
        /*0618*/ 	.word	0x00028c50
        /*061c*/ 	.short	0x010a
        /*061e*/ 	.byte	0x07
	.zero		1


	//   ....[26]....
        /*0620*/ 	.word	0x000025d0
        /*0624*/ 	.word	0x000000ff
        /*0628*/ 	.word	0x00000000
        /*062c*/ 	.short	0x0101
        /*062e*/ 	.byte	0x07
	.zero		1


	//   ....[27]....
        /*0630*/ 	.word	0x00003bf0
        /*0634*/ 	.word	0x000000ff
        /*0638*/ 	.word	0x00028c00
        /*063c*/ 	.short	0x010a
        /*063e*/ 	.byte	0x28
	.zero		1


	//   ....[28]....
        /*0640*/ 	.word	0x00003d80
        /*0644*/ 	.word	0x000000ff
        /*0648*/ 	.word	0x00028c30
        /*064c*/ 	.short	0x010a
        /*064e*/ 	.byte	0x28
	.zero		1


	//   ....[29]....
        /*0650*/ 	.word	0x00003dc0
        /*0654*/ 	.word	0x000000ff
        /*0658*/ 	.word	0x00028c30
        /*065c*/ 	.short	0x010a
        /*065e*/ 	.byte	0x28
	.zero		1


	//   ....[30]....
        /*0660*/ 	.word	0x000043f0
        /*0664*/ 	.word	0x000000ff
        /*0668*/ 	.word	0x00000000
        /*066c*/ 	.short	0x0101
        /*066e*/ 	.byte	0x04
	.zero		1


	//   ....[31]....
        /*0670*/ 	.word	0x00005f70
        /*0674*/ 	.word	0x000000ff
        /*0678*/ 	.word	0x00028c50
        /*067c*/ 	.short	0x010a
        /*067e*/ 	.byte	0x28
	.zero		1


	//   ....[32]....
        /*0680*/ 	.word	0x00005fb0
        /*0684*/ 	.word	0x000000ff
        /*0688*/ 	.word	0x00028c50
        /*068c*/ 	.short	0x010a
        /*068e*/ 	.byte	0x28
	.zero		1


	//   ....[33]....
        /*0690*/ 	.word	0x000062a0
        /*0694*/ 	.word	0x000000ff
        /*0698*/ 	.word	0x00000000
        /*069c*/ 	.short	0x0101
        /*069e*/ 	.byte	0x04
	.zero		1


	//   ....[34]....
        /*06a0*/ 	.word	0x00006660
        /*06a4*/ 	.word	0x000000ff
        /*06a8*/ 	.word	0x00028c30
        /*06ac*/ 	.short	0x010a
        /*06ae*/ 	.byte	0x1d
	.zero		1


	//   ....[35]....
        /*06b0*/ 	.word	0x000066a0
        /*06b4*/ 	.word	0x000000ff
        /*06b8*/ 	.word	0x00028c30
        /*06bc*/ 	.short	0x010a
        /*06be*/ 	.byte	0x1d
	.zero		1


	//   ....[36]....
        /*06c0*/ 	.word	0x00006b40
        /*06c4*/ 	.word	0x000000ff
        /*06c8*/ 	.word	0x00000000
        /*06cc*/ 	.short	0x0101
        /*06ce*/ 	.byte	0x0a
	.zero		1


	//   ....[37]....
        /*06d0*/ 	.word	0x00008a40
        /*06d4*/ 	.word	0x000000ff
        /*06d8*/ 	.word	0x00028c50
        /*06dc*/ 	.short	0x010a
        /*06de*/ 	.byte	0x1d
	.zero		1


	//   ....[38]....
        /*06e0*/ 	.word	0x00008a80
        /*06e4*/ 	.word	0x000000ff
        /*06e8*/ 	.word	0x00028c50
        /*06ec*/ 	.short	0x010a
        /*06ee*/ 	.byte	0x1d
	.zero		1


	//   ....[39]....
        /*06f0*/ 	.word	0x00008d40
        /*06f4*/ 	.word	0x000000ff
        /*06f8*/ 	.word	0x00000000
        /*06fc*/ 	.short	0x0101
        /*06fe*/ 	.byte	0x1d
	.zero		1


	//   ....[40]....
        /*0700*/ 	.word	0x000090f0
        /*0704*/ 	.word	0x000000ff
        /*0708*/ 	.word	0x00028c30
        /*070c*/ 	.short	0x010a
        /*070e*/ 	.byte	0x1a
	.zero		1


	//   ....[41]....
        /*0710*/ 	.word	0x00009130
        /*0714*/ 	.word	0x000000ff
        /*0718*/ 	.word	0x00028c30
        /*071c*/ 	.short	0x010a
        /*071e*/ 	.byte	0x1a
	.zero		1


	//   ....[42]....
        /*0720*/ 	.word	0x00009500
        /*0724*/ 	.word	0x000000ff
        /*0728*/ 	.word	0x00000000
        /*072c*/ 	.short	0x0101
        /*072e*/ 	.byte	0x0b
	.zero		1


	//   ....[43]....
        /*0730*/ 	.word	0x0000a9c0
        /*0734*/ 	.word	0x000000ff
        /*0738*/ 	.word	0x00028c50
        /*073c*/ 	.short	0x010a
        /*073e*/ 	.byte	0x1a
	.zero		1


	//   ....[44]....
        /*0740*/ 	.word	0x0000aa00
        /*0744*/ 	.word	0x000000ff
        /*0748*/ 	.word	0x00028c50
        /*074c*/ 	.short	0x010a
        /*074e*/ 	.byte	0x1a
	.zero		1


	//   ....[45]....
        /*0750*/ 	.word	0x0000ac90
        /*0754*/ 	.word	0x000000ff
        /*0758*/ 	.word	0x00000000
        /*075c*/ 	.short	0x0101
        /*075e*/ 	.byte	0x1a
	.zero		1


	//   ....[46]....
        /*0760*/ 	.word	0x0000ae10
        /*0764*/ 	.word	0x000000ff
        /*0768*/ 	.word	0x00028c30
        /*076c*/ 	.short	0x010a
        /*076e*/ 	.byte	0x19
	.zero		1


	//   ....[47]....
        /*0770*/ 	.word	0x0000ae50
        /*0774*/ 	.word	0x000000ff
        /*0778*/ 	.word	0x00028c30
        /*077c*/ 	.short	0x010a
        /*077e*/ 	.byte	0x19
	.zero		1


	//   ....[48]....
        /*0780*/ 	.word	0x0000b2d0
        /*0784*/ 	.word	0x000000ff
        /*0788*/ 	.word	0x00000000
        /*078c*/ 	.short	0x0101
        /*078e*/ 	.byte	0x0a
	.zero		1


	//   ....[49]....
        /*0790*/ 	.word	0x0000d1b0
        /*0794*/ 	.word	0x000000ff
        /*0798*/ 	.word	0x00028c50
        /*079c*/ 	.short	0x010a
        /*079e*/ 	.byte	0x19
	.zero		1


	//   ....[50]....
        /*07a0*/ 	.word	0x0000d1f0
        /*07a4*/ 	.word	0x000000ff
        /*07a8*/ 	.word	0x00028c50
        /*07ac*/ 	.short	0x010a
        /*07ae*/ 	.byte	0x19
	.zero		1


	//   ....[51]....
        /*07b0*/ 	.word	0x0000d4a0
        /*07b4*/ 	.word	0x000000ff
        /*07b8*/ 	.word	0x00000000
        /*07bc*/ 	.short	0x0101
        /*07be*/ 	.byte	0x19
	.zero		1


	//   ....[52]....
        /*07c0*/ 	.word	0x0000e010
        /*07c4*/ 	.word	0x000000ff
        /*07c8*/ 	.word	0x00000000
        /*07cc*/ 	.short	0x0101
        /*07ce*/ 	.byte	0x04
	.zero		1


	//   ....[53]....
        /*07d0*/ 	.word	0x00011ae0
        /*07d4*/ 	.word	0x000000ff
        /*07d8*/ 	.word	0x00028c40
        /*07dc*/ 	.short	0x010a
        /*07de*/ 	.byte	0x2e
	.zero		1


	//   ....[54]....
        /*07e0*/ 	.word	0x00011f10
        /*07e4*/ 	.word	0x000000ff
        /*07e8*/ 	.word	0x00028c30
        /*07ec*/ 	.short	0x0107
        /*07ee*/ 	.byte	0x2e
	.zero		1


	//   ....[55]....
        /*07f0*/ 	.word	0x00011f80
        /*07f4*/ 	.word	0x000000ff
        /*07f8*/ 	.word	0x00028c30
        /*07fc*/ 	.short	0x0101
        /*07fe*/ 	.byte	0x2e
	.zero		1


	//   ....[56]....
        /*0800*/ 	.word	0x00012670
        /*0804*/ 	.word	0x000000ff
        /*0808*/ 	.word	0x00028c00
        /*080c*/ 	.short	0x0107
        /*080e*/ 	.byte	0x2e
	.zero		1


	//   ....[57]....
        /*0810*/ 	.word	0x000126b0
        /*0814*/ 	.word	0x000000ff
        /*0818*/ 	.word	0x00028c00
        /*081c*/ 	.short	0x0101
        /*081e*/ 	.byte	0x2e
	.zero		1


	//   ....[58]....
        /*0820*/ 	.word	0x000126c0
        /*0824*/ 	.word	0x000000ff
        /*0828*/ 	.word	0x00028c20
        /*082c*/ 	.short	0x010a
        /*082e*/ 	.byte	0x2e
	.zero		1


	//   ....[59]....
        /*0830*/ 	.word	0x00012710
        /*0834*/ 	.word	0x000000ff
        /*0838*/ 	.word	0x00028c60
        /*083c*/ 	.short	0x010a
        /*083e*/ 	.byte	0x2e
	.zero		1


	//   ....[60]....
        /*0840*/ 	.word	0x00012f30
        /*0844*/ 	.word	0x000000ff
        /*0848*/ 	.word	0x00028c50
        /*084c*/ 	.short	0x0107
        /*084e*/ 	.byte	0x2e
	.zero		1


	//   ....[61]....
        /*0850*/ 	.word	0x00012fb0
        /*0854*/ 	.word	0x000000ff
        /*0858*/ 	.word	0x00028c50
        /*085c*/ 	.short	0x0101
        /*085e*/ 	.byte	0x2e
	.zero		1


	//   ....[62]....
        /*0860*/ 	.word	0x000132e0
        /*0864*/ 	.word	0x0000000a
        /*0868*/ 	.word	0x00028c40
        /*086c*/ 	.short	0x010a
        /*086e*/ 	.byte	0x3f
	.zero		1


	//   ....[63]....
        /*0870*/ 	.word	0x00013670
        /*0874*/ 	.word	0x0000000a
        /*0878*/ 	.word	0x00028c30
        /*087c*/ 	.short	0x0107
        /*087e*/ 	.byte	0x3f
	.zero		1


	//   ....[64]....
        /*0880*/ 	.word	0x00013720
        /*0884*/ 	.word	0x0000000a
        /*0888*/ 	.word	0x00028c30
        /*088c*/ 	.short	0x0101
        /*088e*/ 	.byte	0x3f
	.zero		1


	//   ....[65]....
        /*0890*/ 	.word	0x00013750
        /*0894*/ 	.word	0x0000000a
        /*0898*/ 	.word	0x00028c60
        /*089c*/ 	.short	0x010a
        /*089e*/ 	.byte	0x3f
	.zero		1


	//   ....[66]....
        /*08a0*/ 	.word	0x00013d90
        /*08a4*/ 	.word	0x0000000a
        /*08a8*/ 	.word	0x00028c50
        /*08ac*/ 	.short	0x0107
        /*08ae*/ 	.byte	0x3f
	.zero		1


	//   ....[67]....
        /*08b0*/ 	.word	0x00013e60
        /*08b4*/ 	.word	0x0000000a
        /*08b8*/ 	.word	0x00028c50
        /*08bc*/ 	.short	0x0101
        /*08be*/ 	.byte	0x3f
	.zero		1


	//   ....[68]....
        /*08c0*/ 	.word	0x00013f40
        /*08c4*/ 	.word	0x00000005
        /*08c8*/ 	.word	0x00028c20
        /*08cc*/ 	.short	0x010a
        /*08ce*/ 	.byte	0x3f
	.zero		1


	//   ....[69]....
        /*08d0*/ 	.word	0x000140b0
        /*08d4*/ 	.word	0x00000004
        /*08d8*/ 	.word	0x00028c40
        /*08dc*/ 	.short	0x010a
        /*08de*/ 	.byte	0x3f
	.zero		1


	//   ....[70]....
        /*08e0*/ 	.word	0x00014150
        /*08e4*/ 	.word	0x00000005
        /*08e8*/ 	.word	0x00028c40
        /*08ec*/ 	.short	0x010a
        /*08ee*/ 	.byte	0x3f
	.zero		1


	//   ....[71]....
        /*08f0*/ 	.word	0x00014190
        /*08f4*/ 	.word	0x00000004
        /*08f8*/ 	.word	0x00028c60
        /*08fc*/ 	.short	0x010a
        /*08fe*/ 	.byte	0x3f
	.zero		1


	//   ....[72]....
        /*0900*/ 	.word	0x000141d0
        /*0904*/ 	.word	0x00000005
        /*0908*/ 	.word	0x00028c60
        /*090c*/ 	.short	0x010a
        /*090e*/ 	.byte	0x3f
	.zero		1


	//   ....[73]....
        /*0910*/ 	.word	0x00014240
        /*0914*/ 	.word	0x00000005
        /*0918*/ 	.word	0x00028c50
        /*091c*/ 	.short	0x010a
        /*091e*/ 	.byte	0x3f
	.zero		1


	//   ....[74]....
        /*0920*/ 	.word	0x000142a0
        /*0924*/ 	.word	0x00000005
        /*0928*/ 	.word	0x00028c50
        /*092c*/ 	.short	0x010a
        /*092e*/ 	.byte	0x3f
	.zero		1


	//   ....[75]....
        /*0930*/ 	.word	0x00014300
        /*0934*/ 	.word	0x00000000
        /*0938*/ 	.word	0x00028c00
        /*093c*/ 	.short	0x010a
        /*093e*/ 	.byte	0x3f
	.zero		1


	//   ....[76]....
        /*0940*/ 	.word	0x00014360
        /*0944*/ 	.word	0x00000002
        /*0948*/ 	.word	0x00028c30
        /*094c*/ 	.short	0x010a
        /*094e*/ 	.byte	0x3f
	.zero		1


	//   ....[77]....
        /*0950*/ 	.word	0x000143c0
        /*0954*/ 	.word	0x0000000e
        /*0958*/ 	.word	0x00028c50
        /*095c*/ 	.short	0x010a
        /*095e*/ 	.byte	0x3f
	.zero		1


	//   ....[78]....
        /*0960*/ 	.word	0x00014420
        /*0964*/ 	.word	0x0000000c
        /*0968*/ 	.word	0x00028c30
        /*096c*/ 	.short	0x010a
        /*096e*/ 	.byte	0x3f
	.zero		1


	//   ....[79]....
        /*0970*/ 	.word	0x00014480
        /*0974*/ 	.word	0x0000000e
        /*0978*/ 	.word	0x00028c50
        /*097c*/ 	.short	0x010a
        /*097e*/ 	.byte	0x3f
	.zero		1


	//   ....[80]....
        /*0980*/ 	.word	0x000144e0
        /*0984*/ 	.word	0x0000000b
        /*0988*/ 	.word	0x00028c30
        /*098c*/ 	.short	0x010a
        /*098e*/ 	.byte	0x3f
	.zero		1


	//   ....[81]....
        /*0990*/ 	.word	0x00014540
        /*0994*/ 	.word	0x0000000f
        /*0998*/ 	.word	0x00028c50
        /*099c*/ 	.short	0x010a
        /*099e*/ 	.byte	0x3f
	.zero		1


	//   ....[82]....
        /*09a0*/ 	.word	0x000145a0
        /*09a4*/ 	.word	0x0000000c
        /*09a8*/ 	.word	0x00028c30
        /*09ac*/ 	.short	0x010a
        /*09ae*/ 	.byte	0x3f
	.zero		1


	//   ....[83]....
        /*09b0*/ 	.word	0x00014600
        /*09b4*/ 	.word	0x0000000e
        /*09b8*/ 	.word	0x00028c50
        /*09bc*/ 	.short	0x010a
        /*09be*/ 	.byte	0x3f
	.zero		1


	//   ....[84]....
        /*09c0*/ 	.word	0x000146e0
        /*09c4*/ 	.word	0x00000003
        /*09c8*/ 	.word	0x00028c40
        /*09cc*/ 	.short	0x010a
        /*09ce*/ 	.byte	0x3f
	.zero		1


	//   ....[85]....
        /*09d0*/ 	.word	0x00015060
        /*09d4*/ 	.word	0x00000003
        /*09d8*/ 	.word	0x00028c20
        /*09dc*/ 	.short	0x010a
        /*09de*/ 	.byte	0x3f
	.zero		1


	//   ....[86]....
        /*09e0*/ 	.word	0x000150c0
        /*09e4*/ 	.word	0x00000003
        /*09e8*/ 	.word	0x00028c60
        /*09ec*/ 	.short	0x010a
        /*09ee*/ 	.byte	0x3f
	.zero		1


	//   ....[87]....
        /*09f0*/ 	.word	0x00015950
        /*09f4*/ 	.word	0x0000000a
        /*09f8*/ 	.word	0x00028c40
        /*09fc*/ 	.short	0x010a
        /*09fe*/ 	.byte	0x3f
	.zero		1


	//   ....[88]....
        /*0a00*/ 	.word	0x00015dd0
        /*0a04*/ 	.word	0x0000000a
        /*0a08*/ 	.word	0x00028c60
        /*0a0c*/ 	.short	0x010a
        /*0a0e*/ 	.byte	0x3f
	.zero		1


	//   ....[89]....
        /*0a10*/ 	.word	0x00016530
        /*0a14*/ 	.word	0x00000005
        /*0a18*/ 	.word	0x00028c20
        /*0a1c*/ 	.short	0x010a
        /*0a1e*/ 	.byte	0x3f
	.zero		1


	//   ....[90]....
        /*0a20*/ 	.word	0x000166d0
        /*0a24*/ 	.word	0x00000004
        /*0a28*/ 	.word	0x00028c40
        /*0a2c*/ 	.short	0x010a
        /*0a2e*/ 	.byte	0x3f
	.zero		1


	//   ....[91]....
        /*0a30*/ 	.word	0x00016720
        /*0a34*/ 	.word	0x00000005
        /*0a38*/ 	.word	0x00028c40
        /*0a3c*/ 	.short	0x010a
        /*0a3e*/ 	.byte	0x3f
	.zero		1


	//   ....[92]....
        /*0a40*/ 	.word	0x00016770
        /*0a44*/ 	.word	0x00000004
        /*0a48*/ 	.word	0x00028c60
        /*0a4c*/ 	.short	0x010a
        /*0a4e*/ 	.byte	0x3f
	.zero		1


	//----- nvinfo : EIATTR_NUM_MBARRIERS
	.align		4
.L_768:
        /*0a50*/ 	.byte	0x03, 0x38
        /*0a52*/ 	.short	0x0016


	//----- nvinfo : EIATTR_EXIT_INSTR_OFFSETS
	.align		4
        /*0a54*/ 	.byte	0x04, 0x1c
        /*0a56*/ 	.short	(.L_770 - .L_769)


	//   ....[0]....
.L_769:
        /*0a58*/ 	.word	0x00014220


	//----- nvinfo : EIATTR_MAX_THREADS
	.align		4
.L_770:
        /*0a5c*/ 	.byte	0x04, 0x05
        /*0a5e*/ 	.short	(.L_772 - .L_771)
.L_771:
        /*0a60*/ 	.word	0x00000180
        /*0a64*/ 	.word	0x00000001
        /*0a68*/ 	.word	0x00000001


	//----- nvinfo : EIATTR_CRS_STACK_SIZE
	.align		4
.L_772:
        /*0a6c*/ 	.byte	0x04, 0x1e
        /*0a6e*/ 	.short	(.L_774 - .L_773)
.L_773:
        /*0a70*/ 	.word	0x00000000


	//----- nvinfo : EIATTR_CBANK_PARAM_SIZE
	.align		4
.L_774:
        /*0a74*/ 	.byte	0x03, 0x19
        /*0a76*/ 	.short	0x0a70


	//----- nvinfo : EIATTR_PARAM_CBANK
	.align		4
        /*0a78*/ 	.byte	0x04, 0x0a
        /*0a7a*/ 	.short	(.L_776 - .L_775)
	.align		4
.L_775:
        /*0a7c*/ 	.word	index@(.nv.constant0._ZN7cutlass13device_kernelIN5flash11enable_sm90INS1_16FlashAttnFwdSm90INS1_25CollectiveMainloopFwdSm90ILi2EN4cute5tupleIJNS5_1CILi1EEES8_S8_EEENS6_IJNS7_ILi64EEESA_SA_EEELi512ENS_10bfloat16_tEfNS_4arch4Sm90ELb0ELb1ELb1ELb0ELb1ELb0ELb0ELb0ELb0ELb1ELb1ELb0EEENS1_21CollectiveEpilogueFwdINS6_IJSA_NS7_ILi512EEESA_EEES9_SC_SE_Li256ELb0ELb1ELb1ELb0EEENS1_19SingleTileSchedulerILb0ELb1ELb1ELi64EEEEEEEEEvNT_6ParamsE)
        /*0a80*/ 	.short	0x0210
        /*0a82*/ 	.short	0x0a70


	//----- nvinfo : EIATTR_SW_WAR
	.align		4
.L_776:
        /*0a84*/ 	.byte	0x04, 0x36
        /*0a86*/ 	.short	(.L_778 - .L_777)
.L_777:
        /*0a88*/ 	.word	0x00000008
.L_778:


//--------------------- .nv.info._ZN7cutlass13device_kernelIN5flash11enable_sm90INS1_16FlashAttnFwdSm90INS1_25CollectiveMainloopFwdSm90ILi2EN4cute5tupleIJNS5_1CILi1EEES8_S8_EEENS6_IJNS7_ILi64EEESA_SA_EEELi512ENS_10bfloat16_tEfNS_4arch4Sm90ELb0ELb1ELb1ELb0ELb1ELb0ELb1ELb0ELb0ELb1ELb1ELb0EEENS1_21CollectiveEpilogueFwdINS6_IJSA_NS7_ILi512EEESA_EEES9_SC_SE_Li256ELb0ELb1ELb1ELb0EEENS1_19SingleTileSchedulerILb0ELb1ELb1ELi64EEEEEEEEEvNT_6ParamsE --------------------------
	.section	.nv.info._ZN7cutlass13device_kernelIN5flash11enable_sm90INS1_16FlashAttnFwdSm90INS1_25CollectiveMainloopFwdSm90ILi2EN4cute5tupleIJNS5_1CILi1EEES8_S8_EEENS6_IJNS7_ILi64EEESA_SA_EEELi512ENS_10bfloat16_tEfNS_4arch4Sm90ELb0ELb1ELb1ELb0ELb1ELb0ELb1ELb0ELb0ELb1ELb1ELb0EEENS1_21CollectiveEpilogueFwdINS6_IJSA_NS7_ILi512EEESA_EEES9_SC_SE_Li256ELb0ELb1ELb1ELb0EEENS1_19SingleTileSchedulerILb0ELb1ELb1ELi64EEEEEEEEEvNT_6ParamsE,"",@"SHT_CUDA_INFO"
	.sectionflags	@""
	.align	4


	//----- nvinfo : EIATTR_CUDA_API_VERSION
	.align		4
        /*0000*/ 	.byte	0x04, 0x37
        /*0002*/ 	.short	(.L_780 - .L_779)
.L_779:
        /*0004*/ 	.word	0x00000082


	//----- nvinfo : EIATTR_KPARAM_INFO
	.align		4
.L_780:
        /*0008*/ 	.byte	0x04, 0x17
        /*000a*/ 	.short	(.L_782 - .L_781)
.L_781:
        /*000c*/ 	.word	0x00000000
        /*0010*/ 	.short	0x0000
        /*0012*/ 	.short	0x0070
        /*0014*/ 	.byte	0x00, 0xf0, 0x01, 0x2c


	//----- nvinfo : EIATTR_SPARSE_MMA_MASK
	.align		4
.L_782:
        /*0018*/ 	.byte	0x03, 0x50
        /*001a*/ 	.short	0x0000


	//----- nvinfo : EIATTR_MAXREG_COUNT
	.align		4
        /*001c*/ 	.byte	0x03, 0x1b
        /*001e*/ 	.short	0x00a8


	//----- nvinfo : EIATTR_NUM_BARRIERS
	.align		4
        /*0020*/ 	.byte	0x02, 0x4c
        /*0022*/ 	.byte	0x10
	.zero		1


	//----- nvinfo : EIATTR_EXTERNS
	.align		4
        /*0024*/ 	.byte	0x04, 0x0f
        /*0026*/ 	.short	(.L_784 - .L_783)


	//   ....[0]....
	.align		4
.L_783:
        /*0028*/ 	.word	index@(__assertfail)


	//----- nvinfo : EIATTR_MERCURY_ISA_VERSION
	.align		4
.L_784:
        /*002c*/ 	.byte	0x03, 0x5f
        /*002e*/ 	.short	0x0101


	//----- nvinfo : EIATTR_INT_WARP_WIDE_INSTR_OFFSETS
	.align		4
        /*0030*/ 	.byte	0x04, 0x31
        /*0032*/ 	.short	(.L_786 - .L_785)


	//   ....[0]....
.L_785:
        /*0034*/ 	.word	0x000000c0


	//   ....[1]....
        /*0038*/ 	.word	0x000000d0


	//   ....[2]....
        /*003c*/ 	.word	0x000000e0


	//   ....[3]....
        /*0040*/ 	.word	0x00000180


	//----- nvinfo : EIATTR_COOP_GROUP_MASK_REGIDS
	.align		4
.L_786:
        /*0044*/ 	.byte	0x04, 0x29
        /*0046*/ 	.short	(.L_788 - .L_787)


	//   ....[0]....
.L_787:
        /*0048*/ 	.word	0xffffffff


	//   ....[1]....
        /*004c*/ 	.word	0xffffffff


	//   ....[2]....
        /*0050*/ 	.word	0xffffffff


	//   ....[3]....
        /*0054*/ 	.word	0xffffffff


	//   ....[4]....
        /*0058*/ 	.word	0xffffffff


	//   ....[5]....
        /*005c*/ 	.word	0xffffffff


	//   ....[6]....
        /*0060*/ 	.word	0xffffffff


	//   ....[7]....
        /*0064*/ 	.word	0xffffffff


	//   ....[8]....
        /*0068*/ 	.word	0xffffffff


	//   ....[9]....
        /*006c*/ 	.word	0xffffffff


	//   ....[10]....
        /*0070*/ 	.word	0xffffffff


	//   ....[11]....
        /*0074*/ 	.word	0xffffffff


	//   ....[12]....
        /*0078*/ 	.word	0xffffffff


	//   ....[13]....
        /*007c*/ 	.word	0xffffffff


	//   ....[14]....
        /*0080*/ 	.word	0xffffffff


	//   ....[15]....
        /*0084*/ 	.word	0xffffffff


	//   ....[16]....
        /*0088*/ 	.word	0xffffffff


	//   ....[17]....
        /*008c*/ 	.word	0xffffffff


	//   ....[18]....
        /*0090*/ 	.word	0xffffffff


	//   ....[19]....
        /*0094*/ 	.word	0xffffffff


	//   ....[20]....
        /*0098*/ 	.word	0xffffffff


	//   ....[21]....
        /*009c*/ 	.word	0xffffffff


	//   ....[22]....
        /*00a0*/ 	.word	0xffffffff


	//   ....[23]....
        /*00a4*/ 	.word	0xffffffff


	//   ....[24]....
        /*00a8*/ 	.word	0xffffffff


	//   ....[25]....
        /*00ac*/ 	.word	0xffffffff


	//   ....[26]....
        /*00b0*/ 	.word	0xffffffff


	//   ....[27]....
        /*00b4*/ 	.word	0xffffffff


	//   ....[28]....
        /*00b8*/ 	.word	0xffffffff


	//   ....[29]....
        /*00bc*/ 	.word	0xffffffff


	//   ....[30]....
        /*00c0*/ 	.word	0xffffffff


	//   ....[31]....
        /*00c4*/ 	.word	0xffffffff


	//   ....[32]....
        /*00c8*/ 	.word	0xffffffff


	//   ....[33]....
        /*00cc*/ 	.word	0xffffffff


	//   ....[34]....
        /*00d0*/ 	.word	0xffffffff


	//   ....[35]....
        /*00d4*/ 	.word	0xffffffff


	//   ....[36]....
        /*00d8*/ 	.word	0xffffffff


	//   ....[37]....
        /*00dc*/ 	.word	0xffffffff


	//   ....[38]....
        /*00e0*/ 	.word	0xffffffff


	//   ....[39]....
        /*00e4*/ 	.word	0xffffffff


	//   ....[40]....
        /*00e8*/ 	.word	0xffffffff


	//   ....[41]....
        /*00ec*/ 	.word	0xffffffff


	//   ....[42]....
        /*00f0*/ 	.word	0xffffffff


	//   ....[43]....
        /*00f4*/ 	.word	0xffffffff


	//   ....[44]....
        /*00f8*/ 	.word	0xffffffff


	//   ....[45]....
        /*00fc*/ 	.word	0xffffffff


	//   ....[46]....
        /*0100*/ 	.word	0xffffffff


	//   ....[47]....
        /*0104*/ 	.word	0xffffffff


	//   ....[48]....
        /*0108*/ 	.word	0xffffffff


	//   ....[49]....
        /*010c*/ 	.word	0xffffffff


	//   ....[50]....
        /*0110*/ 	.word	0xffffffff


	//   ....[51]....
        /*0114*/ 	.word	0xffffffff


	//   ....[52]....
        /*0118*/ 	.word	0xffffffff


	//   ....[53]....
        /*011c*/ 	.word	0xffffffff


	//   ....[54]....
        /*0120*/ 	.word	0xffffffff


	//   ....[55]....
        /*0124*/ 	.word	0xffffffff


	//   ....[56]....
        /*0128*/ 	.word	0xffffffff


	//   ....[57]....
        /*012c*/ 	.word	0xffffffff


	//   ....[58]....
        /*0130*/ 	.word	0xffffffff


	//   ....[59]....
        /*0134*/ 	.word	0xffffffff


	//   ....[60]....
        /*0138*/ 	.word	0xffffffff


	//   ....[61]....
        /*013c*/ 	.word	0xffffffff


	//   ....[62]....
        /*0140*/ 	.word	0xffffffff


	//   ....[63]....
        /*0144*/ 	.word	0xffffffff


	//   ....[64]....
        /*0148*/ 	.word	0xffffffff


	//   ....[65]....
        /*014c*/ 	.word	0xffffffff


	//   ....[66]....
        /*0150*/ 	.word	0xffffffff


	//   ....[67]....
        /*0154*/ 	.word	0xffffffff


	//   ....[68]....
        /*0158*/ 	.word	0xffffffff


	//   ....[69]....
        /*015c*/ 	.word	0xffffffff


	//   ....[70]....
        /*0160*/ 	.word	0xffffffff


	//   ....[71]....
        /*0164*/ 	.word	0xffffffff


	//   ....[72]....
        /*0168*/ 	.word	0xffffffff


	//   ....[73]....
        /*016c*/ 	.word	0xffffffff


	//   ....[74]....
        /*0170*/ 	.word	0xffffffff


	//   ....[75]....
        /*0174*/ 	.word	0xffffffff


	//   ....[76]....
        /*0178*/ 	.word	0xffffffff


	//   ....[77]....
        /*017c*/ 	.word	0xffffffff


	//   ....[78]....
        /*0180*/ 	.word	0xffffffff


	//   ....[79]....
        /*0184*/ 	.word	0xffffffff


	//   ....[80]....
        /*0188*/ 	.word	0xffffffff


	//   ....[81]....
        /*018c*/ 	.word	0xffffffff


	//   ....[82]....
        /*0190*/ 	.word	0xffffffff


	//   ....[83]....
        /*0194*/ 	.word	0xffffffff


	//   ....[84]....
        /*0198*/ 	.word	0xffffffff


	//   ....[85]....
        /*019c*/ 	.word	0xffffffff


	//   ....[86]....
        /*01a0*/ 	.word	0xffffffff


	//   ....[87]....
        /*01a4*/ 	.word	0xffffffff


	//   ....[88]....
        /*01a8*/ 	.word	0xffffffff


	//   ....[89]....
        /*01ac*/ 	.word	0xffffffff


	//   ....[90]....
        /*01b0*/ 	.word	0xffffffff


	//   ....[91]....
        /*01b4*/ 	.word	0xffffffff


	//   ....[92]....
        /*01b8*/ 	.word	0xffffffff


	//   ....[93]....
        /*01bc*/ 	.word	0x0500000f


	//   ....[94]....
        /*01c0*/ 	.word	0x0500000f


	//   ....[95]....
        /*01c4*/ 	.word	0x0500000f


	//   ....[96]....
        /*01c8*/ 	.word	0x0500000f


	//   ....[97]....
        /*01cc*/ 	.word	0x0500000f


	//   ....[98]....
        /*01d0*/ 	.word	0x0500000f


	//   ....[99]....
        /*01d4*/ 	.word	0x0500000f


	//   ....[100]....
        /*01d8*/ 	.word	0x0500000f


	//   ....[101]....
        /*01dc*/ 	.word	0x0500000f


	//   ....[102]....
        /*01e0*/ 	.word	0x0500000f


	//   ....[103]....
        /*01e4*/ 	.word	0x0500000f


	//   ....[104]....
        /*01e8*/ 	.word	0x0500000f


	//   ....[105]....
        /*01ec*/ 	.word	0x0500000f


	//   ....[106]....
        /*01f0*/ 	.word	0x0500000f


	//   ....[107]....
        /*01f4*/ 	.word	0x0500000f


	//   ....[108]....
        /*01f8*/ 	.word	0x0500000f


	//   ....[109]....
        /*01fc*/ 	.word	0x0500000f


	//   ....[110]....
        /*0200*/ 	.word	0x0500000f


	//   ....[111]....
        /*0204*/ 	.word	0x0500000f


	//   ....[112]....
        /*0208*/ 	.word	0x0500000f


	//   ....[113]....
        /*020c*/ 	.word	0x0500000f


	//   ....[114]....
        /*0210*/ 	.word	0x0500000f


	//   ....[115]....
        /*0214*/ 	.word	0x0500000f


	//   ....[116]....
        /*0218*/ 	.word	0x0500000f


	//   ....[117]....
        /*021c*/ 	.word	0x0500000f


	//   ....[118]....
        /*0220*/ 	.word	0x0500000f


	//   ....[119]....
        /*0224*/ 	.word	0x0500000f


	//   ....[120]....
        /*0228*/ 	.word	0x0500000f


	//   ....[121]....
        /*022c*/ 	.word	0x0500000f


	//   ....[122]....
        /*0230*/ 	.word	0x0500000f


	//   ....[123]....
        /*0234*/ 	.word	0x0500000f


	//   ....[124]....
        /*0238*/ 	.word	0x0500000f


	//   ....[125]....
        /*023c*/ 	.word	0x0500000f


	//   ....[126]....
        /*0240*/ 	.word	0x0500000f


	//   ....[127]....
        /*0244*/ 	.word	0x0500000f


	//   ....[128]....
        /*0248*/ 	.word	0x0500000f


	//   ....[129]....
        /*024c*/ 	.word	0x0500000f


	//   ....[130]....
        /*0250*/ 	.word	0x0500000f


	//   ....[131]....
        /*0254*/ 	.word	0x0500000f


	//   ....[132]....
        /*0258*/ 	.word	0x0500000f


	//   ....[133]....
        /*025c*/ 	.word	0x0500000f


	//   ....[134]....
        /*0260*/ 	.word	0x0500000f


	//   ....[135]....
        /*0264*/ 	.word	0x0500000f


	//   ....[136]....
        /*0268*/ 	.word	0x0500000f


	//   ....[137]....
        /*026c*/ 	.word	0x0500000f


	//   ....[138]....
        /*0270*/ 	.word	0x0500000f


	//   ....[139]....
        /*0274*/ 	.word	0x0500000f


	//   ....[140]....
        /*0278*/ 	.word	0x0500000f


	//   ....[141]....
        /*027c*/ 	.word	0x0500000f


	//   ....[142]....
        /*0280*/ 	.word	0x0500000f


	//   ....[143]....
        /*0284*/ 	.word	0xffffffff


	//   ....[144]....
        /*0288*/ 	.word	0xffffffff


	//   ....[145]....
        /*028c*/ 	.word	0xffffffff


	//   ....[146]....
        /*0290*/ 	.word	0xffffffff


	//   ....[147]....
        /*0294*/ 	.word	0xffffffff


	//   ....[148]....
        /*0298*/ 	.word	0xffffffff


	//   ....[149]....
        /*029c*/ 	.word	0xffffffff


	//   ....[150]....
        /*02a0*/ 	.word	0xffffffff


	//----- nvinfo : EIATTR_COOP_GROUP_INSTR_OFFSETS
	.align		4
.L_788:
        /*02a4*/ 	.byte	0x04, 0x28
        /*02a6*/ 	.short	(.L_790 - .L_789)


	//   ....[0]....
.L_789:
        /*02a8*/ 	.word	0x00000080


	//   ....[1]....
        /*02ac*/ 	.word	0x00000090


	//   ....[2]....
        /*02b0*/ 	.word	0x000002b0


	//   ....[3]....
        /*02b4*/ 	.word	0x00000410


	//   ....[4]....
        /*02b8*/ 	.word	0x00000530


	//   ....[5]....
        /*02bc*/ 	.word	0x00000690


	//   ....[6]....
        /*02c0*/ 	.word	0x00001fe0


	//   ....[7]....
        /*02c4*/ 	.word	0x00009e80


	//   ....[8]....
        /*02c8*/ 	.word	0x0000bda0


	//   ....[9]....
        /*02cc*/ 	.word	0x0000d070


	//   ....[10]....
        /*02d0*/ 	.word	0x0000d600


	//   ....[11]....
        /*02d4*/ 	.word	0x0000e0a0


	//   ....[12]....
        /*02d8*/ 	.word	0x0000e250


	//   ....[13]....
        /*02dc*/ 	.word	0x0000e880


	//   ....[14]....
        /*02e0*/ 	.word	0x0000e950


	//   ....[15]....
        /*02e4*/ 	.word	0x000114b0


	//   ....[16]....
        /*02e8*/ 	.word	0x00012da0


	//   ....[17]....
        /*02ec*/ 	.word	0x00014450


	//   ....[18]....
        /*02f0*/ 	.word	0x00014490


	//   ....[19]....
        /*02f4*/ 	.word	0x000144d0


	//   ....[20]....
        /*02f8*/ 	.word	0x000144f0


	//   ....[21]....
        /*02fc*/ 	.word	0x00018b70


	//   ....[22]....
        /*0300*/ 	.word	0x00019f20


	//   ....[23]....
        /*0304*/ 	.word	0x0001b200


	//   ....[24]....
        /*0308*/ 	.word	0x0001b7c0


	//   ....[25]....
        /*030c*/ 	.word	0x0001c3b0


	//   ....[26]....
        /*0310*/ 	.word	0x0001c400


	//   ....[27]....
        /*0314*/ 	.word	0x0001c440


	//   ....[28]....
        /*0318*/ 	.word	0x0001c460


	//   ....[29]....
        /*031c*/ 	.word	0x00020b60


	//   ....[30]....
        /*0320*/ 	.word	0x00020d00


	//   ....[31]....
        /*0324*/ 	.word	0x00020d20


	//   ....[32]....
        /*0328*/ 	.word	0x00020d60


	//   ....[33]....
        /*032c*/ 	.word	0x00020d80


	//   ....[34]....
        /*0330*/ 	.word	0x00022290


	//   ....[35]....
        /*0334*/ 	.word	0x00022800


	//   ....[36]....
        /*0338*/ 	.word	0x00022820


	//   ....[37]....
        /*033c*/ 	.word	0x00022830


	//   ....[38]....
        /*0340*/ 	.word	0x00022840


	//   ....[39]....
        /*0344*/ 	.word	0x00022be0


	//   ....[40]....
        /*0348*/ 	.word	0x00022c20


	//   ....[41]....
        /*034c*/ 	.word	0x00023ab0


	//   ....[42]....
        /*0350*/ 	.word	0x00023ad0


	//   ....[43]....
        /*0354*/ 	.word	0x00024ce0


	//   ....[44]....
        /*0358*/ 	.word	0x000263a0


	//   ....[45]....
        /*035c*/ 	.word	0x000263c0


	//   ....[46]....
        /*0360*/ 	.word	0x000263d0


	//   ....[47]....
        /*0364*/ 	.word	0x00026410


	//   ....[48]....
        /*0368*/ 	.word	0x00026460


	//   ....[49]....
        /*036c*/ 	.word	0x00026480


	//   ....[50]....
        /*0370*/ 	.word	0x000264b0


	//   ....[51]....
        /*0374*/ 	.word	0x000264d0


	//   ....[52]....
        /*0378*/ 	.word	0x00026ab0


	//   ....[53]....
        /*037c*/ 	.word	0x00026af0


	//   ....[54]....
        /*0380*/ 	.word	0x00026b10


	//   ....[55]....
        /*0384*/ 	.word	0x00026bc0


	//   ....[56]....
        /*0388*/ 	.word	0x00026be0


	//   ....[57]....
        /*038c*/ 	.word	0x00026c90


	//   ....[58]....
        /*0390*/ 	.word	0x00026cb0


	//   ....[59]....
        /*0394*/ 	.word	0x00026cd0


	//   ....[60]....
        /*0398*/ 	.word	0x00027440


	//   ....[61]....
        /*039c*/ 	.word	0x00027470


	//   ....[62]....
        /*03a0*/ 	.word	0x00027500


	//   ....[63]....
        /*03a4*/ 	.word	0x000275b0


	//   ....[64]....
        /*03a8*/ 	.word	0x000276a0


	//   ....[65]....
        /*03ac*/ 	.word	0x00027770


	//   ....[66]....
        /*03b0*/ 	.word	0x000277d0


	//   ....[67]....
        /*03b4*/ 	.word	0x00027870


	//   ....[68]....
        /*03b8*/ 	.word	0x00027d20


	//   ....[69]....
        /*03bc*/ 	.word	0x00027d50


	//   ....[70]....
        /*03c0*/ 	.word	0x00027d80


	//   ....[71]....
        /*03c4*/ 	.word	0x00027db0


	//   ....[72]....
        /*03c8*/ 	.word	0x00027de0


	//   ....[73]....
        /*03cc*/ 	.word	0x00027e30


	//   ....[74]....
        /*03d0*/ 	.word	0x00027fb0


	//   ....[75]....
        /*03d4*/ 	.word	0x00027fe0


	//   ....[76]....
        /*03d8*/ 	.word	0x000289e0


	//   ....[77]....
        /*03dc*/ 	.word	0x00028a00


	//   ....[78]....
        /*03e0*/ 	.word	0x00028a10


	//   ....[79]....
        /*03e4*/ 	.word	0x00028a30


	//   ....[80]....
        /*03e8*/ 	.word	0x00028a50


	//   ....[81]....
        /*03ec*/ 	.word	0x00028a80


	//   ....[82]....
        /*03f0*/ 	.word	0x00028aa0


	//   ....[83]....
        /*03f4*/ 	.word	0x00028ad0


	//   ....[84]....
        /*03f8*/ 	.word	0x00028e30


	//   ....[85]....
        /*03fc*/ 	.word	0x00028e60


	//   ....[86]....
        /*0400*/ 	.word	0x00028e90


	//   ....[87]....
        /*0404*/ 	.word	0x00028eb0


	//   ....[88]....
        /*0408*/ 	.word	0x00028ec0


	//   ....[89]....
        /*040c*/ 	.word	0x00028ee0


	//   ....[90]....
        /*0410*/ 	.word	0x00028f80


	//   ....[91]....
        /*0414*/ 	.word	0x00028fc0


	//   ....[92]....
        /*0418*/ 	.word	0x000294c0


	//   ....[93]....
        /*041c*/ 	.word	0x00029a20


	//   ....[94]....
        /*0420*/ 	.word	0x00029b10


	//   ....[95]....
        /*0424*/ 	.word	0x00029bb0


	//   ....[96]....
        /*0428*/ 	.word	0x00029c30


	//   ....[97]....
        /*042c*/ 	.word	0x00029ce0


	//   ....[98]....
        /*0430*/ 	.word	0x00029d40


	//   ....[99]....
        /*0434*/ 	.word	0x00029df0


	//   ....[100]....
        /*0438*/ 	.word	0x00029e50


	//   ....[101]....
        /*043c*/ 	.word	0x00029f00


	//   ....[102]....
        /*0440*/ 	.word	0x00029f90


	//   ....[103]....
        /*0444*/ 	.word	0x00029fe0


	//   ....[104]....
        /*0448*/ 	.word	0x0002a0b0


	//   ....[105]....
        /*044c*/ 	.word	0x0002a1c0


	//   ....[106]....
        /*0450*/ 	.word	0x0002a250


	//   ....[107]....
        /*0454*/ 	.word	0x0002a340


	//   ....[108]....
        /*0458*/ 	.word	0x0002a3c0


	//   ....[109]....
        /*045c*/ 	.word	0x0002a4a0


	//   ....[110]....
        /*0460*/ 	.word	0x0002a530


	//   ....[111]....
        /*0464*/ 	.word	0x0002a610


	//   ....[112]....
        /*0468*/ 	.word	0x0002a870


	//   ....[113]....
        /*046c*/ 	.word	0x0002a8e0


	//   ....[114]....
        /*0470*/ 	.word	0x0002ab10


	//   ....[115]....
        /*0474*/ 	.word	0x0002ab80


	//   ....[116]....
        /*0478*/ 	.word	0x0002ad50


	//   ....[117]....
        /*047c*/ 	.word	0x0002ada0


	//   ....[118]....
        /*0480*/ 	.word	0x0002aef0


	//   ....[119]....
        /*0484*/ 	.word	0x0002afe0


	//   ....[120]....
        /*0488*/ 	.word	0x0002b230


	//   ....[121]....
        /*048c*/ 	.word	0x0002b280


	//   ....[122]....
        /*0490*/ 	.word	0x0002b440


	//   ....[123]....
        /*0494*/ 	.word	0x0002b490


	//   ....[124]....
        /*0498*/ 	.word	0x0002b650


	//   ....[125]....
        /*049c*/ 	.word	0x0002b6a0


	//   ....[126]....
        /*04a0*/ 	.word	0x0002b780


	//   ....[127]....
        /*04a4*/ 	.word	0x0002b820


	//   ....[128]....
        /*04a8*/ 	.word	0x0002b880


	//   ....[129]....
        /*04ac*/ 	.word	0x0002b920


	//   ....[130]....
        /*04b0*/ 	.word	0x0002b980


	//   ....[131]....
        /*04b4*/ 	.word	0x0002ba20


	//   ....[132]....
        /*04b8*/ 	.word	0x0002ba80


	//   ....[133]....
        /*04bc*/ 	.word	0x0002bb20


	//   ....[134]....
        /*04c0*/ 	.word	0x0002bc00


	//   ....[135]....
        /*04c4*/ 	.word	0x0002bcd0


	//   ....[136]....
        /*04c8*/ 	.word	0x0002bda0


	//   ....[137]....
        /*04cc*/ 	.word	0x0002bea0


	//   ....[138]....
        /*04d0*/ 	.word	0x0002bfc0


	//   ....[139]....
        /*04d4*/ 	.word	0x0002c0a0


	//   ....[140]....
        /*04d8*/ 	.word	0x0002c1b0


	//   ....[141]....
        /*04dc*/ 	.word	0x0002c280


	//   ....[142]....
        /*04e0*/ 	.word	0x0002c390


	//   ....[143]....
        /*04e4*/ 	.word	0x0002e390


	//   ....[144]....
        /*04e8*/ 	.word	0x0002fad0


	//   ....[145]....
        /*04ec*/ 	.word	0x00030190


	//   ....[146]....
        /*04f0*/ 	.word	0x00030ed0


	//   ....[147]....
        /*04f4*/ 	.word	0x00030f10


	//   ....[148]....
        /*04f8*/ 	.word	0x00030f80


	//   ....[149]....
        /*04fc*/ 	.word	0x00030fa0


	//   ....[150]....
        /*0500*/ 	.word	0x0003e120


	//----- nvinfo : EIATTR_REG_RECONFIG
	.align		4
.L_790:
        /*0504*/ 	.byte	0x01, 0x54
	.zero		2


	//----- nvinfo : EIATTR_SYSCALL_OFFSETS
	.align		4
        /*0508*/ 	.byte	0x04, 0x46
        /*050a*/ 	.short	(.L_792 - .L_791)


	//   ....[0]....
.L_791:
        /*050c*/ 	.word	0x0000a240


	//   ....[1]....
        /*0510*/ 	.word	0x000258a0


	//   ....[2]....
        /*0514*/ 	.word	0x000259e0


	//   ....[3]....
        /*0518*/ 	.word	0x00025ad0


	//   ....[4]....
        /*051c*/ 	.word	0x00026760


	//   ....[5]....
        /*0520*/ 	.word	0x00026f90


	//----- nvinfo : EIATTR_MBARRIER_INSTR_OFFSETS
	.align		4
.L_792:
        /*0524*/ 	.byte	0x04, 0x39
        /*0526*/ 	.short	(.L_794 - .L_793)


	//   ....[0]....
.L_793:
        /*0528*/ 	.word	0x00000190
        /*052c*/ 	.word	0x000000ff
        /*0530*/ 	.word	0x00038800
        /*0534*/ 	.short	0x0100
        /*0536*/ 	.byte	0x08
	.zero		1


	//   ....[1]....
        /*0538*/ 	.word	0x000001a0
        /*053c*/ 	.word	0x000000ff
        /*0540*/ 	.word	0x00038810
        /*0544*/ 	.short	0x0100
        /*0546*/ 	.byte	0x08
	.zero		1


	//   ....[2]....
        /*0548*/ 	.word	0x000001b0
        /*054c*/ 	.word	0x000000ff
        /*0550*/ 	.word	0x00038820
        /*0554*/ 	.short	0x0100
        /*0556*/ 	.byte	0x08
	.zero		1


	//   ....[3]....
        /*0558*/ 	.word	0x00000260
        /*055c*/ 	.word	0x000000ff
        /*0560*/ 	.word	0x00038830
        /*0564*/ 	.short	0x0100
        /*0566*/ 	.byte	0x06
	.zero		1


	//   ....[4]....
        /*0568*/ 	.word	0x00000270
        /*056c*/ 	.word	0x000000ff
        /*0570*/ 	.word	0x00038840
        /*0574*/ 	.short	0x0100
        /*0576*/ 	.byte	0x06
	.zero		1


	//   ....[5]....
        /*0578*/ 	.word	0x00000280
        /*057c*/ 	.word	0x000000ff
        /*0580*/ 	.word	0x00038838
        /*0584*/ 	.short	0x0100
        /*0586*/ 	.byte	0x06
	.zero		1


	//   ....[6]....
        /*0588*/ 	.word	0x00000290
        /*058c*/ 	.word	0x000000ff
        /*0590*/ 	.word	0x00038848
        /*0594*/ 	.short	0x0100
        /*0596*/ 	.byte	0x06
	.zero		1


	//   ....[7]....
        /*0598*/ 	.word	0x000003c0
        /*059c*/ 	.word	0x000000ff
        /*05a0*/ 	.word	0x00038850
        /*05a4*/ 	.short	0x0100
        /*05a6*/ 	.byte	0x08
	.zero		1


	//   ....[8]....
        /*05a8*/ 	.word	0x000003d0
        /*05ac*/ 	.word	0x000000ff
        /*05b0*/ 	.word	0x00038860
        /*05b4*/ 	.short	0x0100
        /*05b6*/ 	.byte	0x08
	.zero		1


	//   ....[9]....
        /*05b8*/ 	.word	0x000003e0
        /*05bc*/ 	.word	0x000000ff
        /*05c0*/ 	.word	0x00038858
        /*05c4*/ 	.short	0x0100
        /*05c6*/ 	.byte	0x08
	.zero		1


	//   ....[10]....
        /*05c8*/ 	.word	0x000003f0
        /*05cc*/ 	.word	0x000000ff
        /*05d0*/ 	.word	0x00038868
        /*05d4*/ 	.short	0x0100
        /*05d6*/ 	.byte	0x08
	.zero		1


	//   ....[11]....
        /*05d8*/ 	.word	0x000004e0
        /*05dc*/ 	.word	0x000000ff
        /*05e0*/ 	.word	0x00038870
        /*05e4*/ 	.short	0x0100
        /*05e6*/ 	.byte	0x06
	.zero		1


	//   ....[12]....
        /*05e8*/ 	.word	0x000004f0
        /*05ec*/ 	.word	0x000000ff
        /*05f0*/ 	.word	0x00038880
        /*05f4*/ 	.short	0x0100
        /*05f6*/ 	.byte	0x06
	.zero		1


	//   ....[13]....
        /*05f8*/ 	.word	0x00000500
        /*05fc*/ 	.word	0x000000ff
        /*0600*/ 	.word	0x00038878
        /*0604*/ 	.short	0x0100
        /*0606*/ 	.byte	0x06
	.zero		1


	//   ....[14]....
        /*0608*/ 	.word	0x00000510
        /*060c*/ 	.word	0x000000ff
        /*0610*/ 	.word	0x00038888
        /*0614*/ 	.short	0x0100
        /*0616*/ 	.byte	0x06
	.zero		1


	//   ....[15]....
        /*0618*/ 	.word	0x00000640
        /*061c*/ 	.word	0x000000ff
        /*0620*/ 	.word	0x00038890
        /*0624*/ 	.short	0x0100
        /*0626*/ 	.byte	0x08
	.zero		1


	//   ....[16]....
        /*0628*/ 	.word	0x00000650
        /*062c*/ 	.word	0x000000ff
        /*0630*/ 	.word	0x000388a0
        /*0634*/ 	.short	0x0100
        /*0636*/ 	.byte	0x08
	.zero		1


	//   ....[17]....
        /*0638*/ 	.word	0x00000660
        /*063c*/ 	.word	0x000000ff
        /*0640*/ 	.word	0x00038898
        /*0644*/ 	.short	0x0100
        /*0646*/ 	.byte	0x08
	.zero		1


	//   ....[18]....
        /*0648*/ 	.word	0x00000670
        /*064c*/ 	.word	0x000000ff
        /*0650*/ 	.word	0x000388a8
        /*0654*/ 	.short	0x0100
        /*0656*/ 	.byte	0x08
	.zero		1


	//   ....[19]....
        /*0658*/ 	.word	0x000007b0
        /*065c*/ 	.word	0x000000ff
        /*0660*/ 	.word	0x000388b0
        /*0664*/ 	.short	0x0100
        /*0666*/ 	.byte	0x08
	.zero		1


	//   ....[20]....
        /*0668*/ 	.word	0x000007c0
        /*066c*/ 	.word	0x000000ff
        /*0670*/ 	.word	0x000388c0
        /*0674*/ 	.short	0x0100
        /*0676*/ 	.byte	0x08
	.zero		1


	//   ....[21]....
        /*0678*/ 	.word	0x000007d0
        /*067c*/ 	.word	0x000000ff
        /*0680*/ 	.word	0x000388b8
        /*0684*/ 	.short	0x0100
        /*0686*/ 	.byte	0x08
	.zero		1


	//   ....[22]....
        /*0688*/ 	.word	0x000007e0
        /*068c*/ 	.word	0x000000ff
        /*0690*/ 	.word	0x000388c8
        /*0694*/ 	.short	0x0100
        /*0696*/ 	.byte	0x08
	.zero		1


	//   ....[23]....
        /*0698*/ 	.word	0x000044b0
        /*069c*/ 	.word	0x00000004
        /*06a0*/ 	.word	0x00000000
        /*06a4*/ 	.short	0x0101
        /*06a6*/ 	.byte	0x3f
	.zero		1


	//   ....[24]....
        /*06a8*/ 	.word	0x00008220
        /*06ac*/ 	.word	0x00000004
        /*06b0*/ 	.word	0x00000000
        /*06b4*/ 	.short	0x0101
        /*06b6*/ 	.byte	0x3f
	.zero		1


	//   ....[25]....
        /*06b8*/ 	.word	0x0000a820
        /*06bc*/ 	.word	0x000000ff
        /*06c0*/ 	.word	0x00038800
        /*06c4*/ 	.short	0x010a
        /*06c6*/ 	.byte	0x2b
	.zero		1


	//   ....[26]....
        /*06c8*/ 	.word	0x0000ac00
        /*06cc*/ 	.word	0x0000000c
        /*06d0*/ 	.word	0x00000000
        /*06d4*/ 	.short	0x010a
        /*06d6*/ 	.byte	0x3f
	.zero		1


	//   ....[27]....
        /*06d8*/ 	.word	0x0000ac60
        /*06dc*/ 	.word	0x0000000c
        /*06e0*/ 	.word	0x00000000
        /*06e4*/ 	.short	0x010a
        /*06e6*/ 	.byte	0x3f
	.zero		1


	//   ....[28]....
        /*06e8*/ 	.word	0x0000b010
        /*06ec*/ 	.word	0x000000ff
        /*06f0*/ 	.word	0x00038810
        /*06f4*/ 	.short	0x010a
        /*06f6*/ 	.byte	0x2b
	.zero		1


	//   ....[29]....
        /*06f8*/ 	.word	0x0000b110
        /*06fc*/ 	.word	0x00000008
        /*0700*/ 	.word	0x00000000
        /*0704*/ 	.short	0x010a
        /*0706*/ 	.byte	0x3f
	.zero		1


	//   ....[30]....
        /*0708*/ 	.word	0x0000b170
        /*070c*/ 	.word	0x00000008
        /*0710*/ 	.word	0x00000000
        /*0714*/ 	.short	0x010a
        /*0716*/ 	.byte	0x3f
	.zero		1


	//   ....[31]....
        /*0718*/ 	.word	0x0000cd60
        /*071c*/ 	.word	0x00000003
        /*0720*/ 	.word	0x00000000
        /*0724*/ 	.short	0x0101
        /*0726*/ 	.byte	0x3f
	.zero		1


	//   ....[32]....
        /*0728*/ 	.word	0x000115c0
        /*072c*/ 	.word	0x00000000
        /*0730*/ 	.word	0x00000000
        /*0734*/ 	.short	0x0101
        /*0736*/ 	.byte	0x3f
	.zero		1


	//   ....[33]....
        /*0738*/ 	.word	0x00011cd0
        /*073c*/ 	.word	0x00000004
        /*0740*/ 	.word	0x00000000
        /*0744*/ 	.short	0x010a
        /*0746*/ 	.byte	0x3f
	.zero		1


	//   ....[34]....
        /*0748*/ 	.word	0x00011d70
        /*074c*/ 	.word	0x00000006
        /*0750*/ 	.word	0x00000000
        /*0754*/ 	.short	0x010a
        /*0756*/ 	.byte	0x3f
	.zero		1


	//   ....[35]....
        /*0758*/ 	.word	0x00012190
        /*075c*/ 	.word	0x0000000c
        /*0760*/ 	.word	0x00000000
        /*0764*/ 	.short	0x010a
        /*0766*/ 	.byte	0x3f
	.zero		1


	//   ....[36]....
        /*0768*/ 	.word	0x000121f0
        /*076c*/ 	.word	0x0000000c
        /*0770*/ 	.word	0x00000000
        /*0774*/ 	.short	0x010a
        /*0776*/ 	.byte	0x3f
	.zero		1


	//   ....[37]....
        /*0778*/ 	.word	0x00013de0
        /*077c*/ 	.word	0x00000005
        /*0780*/ 	.word	0x00000000
        /*0784*/ 	.short	0x0101
        /*0786*/ 	.byte	0x3f
	.zero		1


	//   ....[38]....
        /*0788*/ 	.word	0x00018c80
        /*078c*/ 	.word	0x00000002
        /*0790*/ 	.word	0x00000000
        /*0794*/ 	.short	0x0101
        /*0796*/ 	.byte	0x3f
	.zero		1


	//   ....[39]....
        /*0798*/ 	.word	0x00018e50
        /*079c*/ 	.word	0x00000004
        /*07a0*/ 	.word	0x00000000
        /*07a4*/ 	.short	0x010a
        /*07a6*/ 	.byte	0x3f
	.zero		1


	//   ....[40]....
        /*07a8*/ 	.word	0x00018ef0
        /*07ac*/ 	.word	0x00000006
        /*07b0*/ 	.word	0x00000000
        /*07b4*/ 	.short	0x010a
        /*07b6*/ 	.byte	0x3f
	.zero		1


	//   ....[41]....
        /*07b8*/ 	.word	0x00019310
        /*07bc*/ 	.word	0x0000000c
        /*07c0*/ 	.word	0x00000000
        /*07c4*/ 	.short	0x010a
        /*07c6*/ 	.byte	0x3f
	.zero		1


	//   ....[42]....
        /*07c8*/ 	.word	0x00019370
        /*07cc*/ 	.word	0x0000000c
        /*07d0*/ 	.word	0x00000000
        /*07d4*/ 	.short	0x010a
        /*07d6*/ 	.byte	0x3f
	.zero		1


	//   ....[43]....
        /*07d8*/ 	.word	0x0001af60
        /*07dc*/ 	.word	0x00000005
        /*07e0*/ 	.word	0x00000000
        /*07e4*/ 	.short	0x0101
        /*07e6*/ 	.byte	0x3f
	.zero		1


	//   ....[44]....
        /*07e8*/ 	.word	0x00020c70
        /*07ec*/ 	.word	0x00000002
        /*07f0*/ 	.word	0x00000000
        /*07f4*/ 	.short	0x0101
        /*07f6*/ 	.byte	0x3f
	.zero		1


	//   ....[45]....
        /*07f8*/ 	.word	0x00022260
        /*07fc*/ 	.word	0x000000ff
        /*0800*/ 	.word	0x00000000
        /*0804*/ 	.short	0x0101
        /*0806*/ 	.byte	0x04
	.zero		1


	//   ....[46]....
        /*0808*/ 	.word	0x00026150
        /*080c*/ 	.word	0x000000ff
        /*0810*/ 	.word	0x00038840
        /*0814*/ 	.short	0x010a
        /*0816*/ 	.byte	0x2d
	.zero		1


	//   ....[47]....
        /*0818*/ 	.word	0x00026590
        /*081c*/ 	.word	0x000000ff
        /*0820*/ 	.word	0x00038830
        /*0824*/ 	.short	0x0107
        /*0826*/ 	.byte	0x2d
	.zero		1


	//   ....[48]....
        /*0828*/ 	.word	0x00026600
        /*082c*/ 	.word	0x000000ff
        /*0830*/ 	.word	0x00038830
        /*0834*/ 	.short	0x0101
        /*0836*/ 	.byte	0x2d
	.zero		1


	//   ....[49]....
        /*0838*/ 	.word	0x00026e10
        /*083c*/ 	.word	0x000000ff
        /*0840*/ 	.word	0x00038800
        /*0844*/ 	.short	0x0107
        /*0846*/ 	.byte	0x2d
	.zero		1


	//   ....[50]....
        /*0848*/ 	.word	0x00026e60
        /*084c*/ 	.word	0x000000ff
        /*0850*/ 	.word	0x00038800
        /*0854*/ 	.short	0x0101
        /*0856*/ 	.byte	0x2d
	.zero		1


	//   ....[51]....
        /*0858*/ 	.word	0x00027ae0
        /*085c*/ 	.word	0x000000ff
        /*0860*/ 	.word	0x00038810
        /*0864*/ 	.short	0x0107
        /*0866*/ 	.byte	0x2d
	.zero		1


	//   ....[52]....
        /*0868*/ 	.word	0x00027b40
        /*086c*/ 	.word	0x000000ff
        /*0870*/ 	.word	0x00038810
        /*0874*/ 	.short	0x0101
        /*0876*/ 	.byte	0x2d
	.zero		1


	//   ....[53]....
        /*0878*/ 	.word	0x00027b50
        /*087c*/ 	.word	0x000000ff
        /*0880*/ 	.word	0x00038820
        /*0884*/ 	.short	0x010a
        /*0886*/ 	.byte	0x2d
	.zero		1


	//   ....[54]....
        /*0888*/ 	.word	0x00027ba0
        /*088c*/ 	.word	0x000000ff
        /*0890*/ 	.word	0x00038860
        /*0894*/ 	.short	0x010a
        /*0896*/ 	.byte	0x2d
	.zero		1


	//   ....[55]....
        /*0898*/ 	.word	0x000283c0
        /*089c*/ 	.word	0x000000ff
        /*08a0*/ 	.word	0x00038850
        /*08a4*/ 	.short	0x0107
        /*08a6*/ 	.byte	0x2d
	.zero		1


	//   ....[56]....
        /*08a8*/ 	.word	0x00028440
        /*08ac*/ 	.word	0x000000ff
        /*08b0*/ 	.word	0x00038850
        /*08b4*/ 	.short	0x0101
        /*08b6*/ 	.byte	0x2d
	.zero		1


	//   ....[57]....
        /*08b8*/ 	.word	0x000287e0
        /*08bc*/ 	.word	0x0000000a
        /*08c0*/ 	.word	0x00038840
        /*08c4*/ 	.short	0x010a
        /*08c6*/ 	.byte	0x3f
	.zero		1


	//   ....[58]....
        /*08c8*/ 	.word	0x00028b70
        /*08cc*/ 	.word	0x0000000a
        /*08d0*/ 	.word	0x00038830
        /*08d4*/ 	.short	0x0107
        /*08d6*/ 	.byte	0x3f
	.zero		1


	//   ....[59]....
        /*08d8*/ 	.word	0x00028c20
        /*08dc*/ 	.word	0x0000000a
        /*08e0*/ 	.word	0x00038830
        /*08e4*/ 	.short	0x0101
        /*08e6*/ 	.byte	0x3f
	.zero		1


	//   ....[60]....
        /*08e8*/ 	.word	0x00028c50
        /*08ec*/ 	.word	0x0000000a
        /*08f0*/ 	.word	0x00038860
        /*08f4*/ 	.short	0x010a
        /*08f6*/ 	.byte	0x3f
	.zero		1


	//   ....[61]....
        /*08f8*/ 	.word	0x00029290
        /*08fc*/ 	.word	0x0000000a
        /*0900*/ 	.word	0x00038850
        /*0904*/ 	.short	0x0107
        /*0906*/ 	.byte	0x3f
	.zero		1


	//   ....[62]....
        /*0908*/ 	.word	0x00029350
        /*090c*/ 	.word	0x0000000a
        /*0910*/ 	.word	0x00038850
        /*0914*/ 	.short	0x0101
        /*0916*/ 	.byte	0x3f
	.zero		1


	//   ....[63]....
        /*0918*/ 	.word	0x00029440
        /*091c*/ 	.word	0x00000005
        /*0920*/ 	.word	0x00038820
        /*0924*/ 	.short	0x010a
        /*0926*/ 	.byte	0x3f
	.zero		1


	//   ....[64]....
        /*0928*/ 	.word	0x000295b0
        /*092c*/ 	.word	0x00000003
        /*0930*/ 	.word	0x00038840
        /*0934*/ 	.short	0x010a
        /*0936*/ 	.byte	0x3f
	.zero		1


	//   ....[65]....
        /*0938*/ 	.word	0x00029650
        /*093c*/ 	.word	0x00000005
        /*0940*/ 	.word	0x00038840
        /*0944*/ 	.short	0x010a
        /*0946*/ 	.byte	0x3f
	.zero		1


	//   ....[66]....
        /*0948*/ 	.word	0x00029690
        /*094c*/ 	.word	0x00000003
        /*0950*/ 	.word	0x00038860
        /*0954*/ 	.short	0x010a
        /*0956*/ 	.byte	0x3f
	.zero		1


	//   ....[67]....
        /*0958*/ 	.word	0x000296d0
        /*095c*/ 	.word	0x00000005
        /*0960*/ 	.word	0x00038860
        /*0964*/ 	.short	0x010a
        /*0966*/ 	.byte	0x3f
	.zero		1


	//   ....[68]....
        /*0968*/ 	.word	0x00029740
        /*096c*/ 	.word	0x00000003
        /*0970*/ 	.word	0x00038800
        /*0974*/ 	.short	0x010a
        /*0976*/ 	.byte	0x3f
	.zero		1


	//   ....[69]....
        /*0978*/ 	.word	0x00029790
        /*097c*/ 	.word	0x0000000c
        /*0980*/ 	.word	0x00000000
        /*0984*/ 	.short	0x010a
        /*0986*/ 	.byte	0x3f
	.zero		1


	//   ....[70]....
        /*0988*/ 	.word	0x000297f0
        /*098c*/ 	.word	0x00000004
        /*0990*/ 	.word	0x00038810
        /*0994*/ 	.short	0x010a
        /*0996*/ 	.byte	0x3f
	.zero		1


	//   ....[71]....
        /*0998*/ 	.word	0x00029840
        /*099c*/ 	.word	0x00000008
        /*09a0*/ 	.word	0x00000000
        /*09a4*/ 	.short	0x010a
        /*09a6*/ 	.byte	0x3f
	.zero		1


	//   ....[72]....
        /*09a8*/ 	.word	0x00029890
        /*09ac*/ 	.word	0x00000006
        /*09b0*/ 	.word	0x00000000
        /*09b4*/ 	.short	0x010a
        /*09b6*/ 	.byte	0x3f
	.zero		1


	//   ....[73]....
        /*09b8*/ 	.word	0x000298e0
        /*09bc*/ 	.word	0x0000000c
        /*09c0*/ 	.word	0x00000000
        /*09c4*/ 	.short	0x010a
        /*09c6*/ 	.byte	0x3f
	.zero		1


	//   ....[74]....
        /*09c8*/ 	.word	0x00029930
        /*09cc*/ 	.word	0x00000006
        /*09d0*/ 	.word	0x00000000
        /*09d4*/ 	.short	0x010a
        /*09d6*/ 	.byte	0x3f
	.zero		1


	//   ....[75]....
        /*09d8*/ 	.word	0x00029980
        /*09dc*/ 	.word	0x0000000c
        /*09e0*/ 	.word	0x00000000
        /*09e4*/ 	.short	0x010a
        /*09e6*/ 	.byte	0x3f
	.zero		1


	//   ....[76]....
        /*09e8*/ 	.word	0x00029a60
        /*09ec*/ 	.word	0x00000003
        /*09f0*/ 	.word	0x00038840
        /*09f4*/ 	.short	0x010a
        /*09f6*/ 	.byte	0x3f
	.zero		1


	//   ....[77]....
        /*09f8*/ 	.word	0x0002ade0
        /*09fc*/ 	.word	0x00000003
        /*0a00*/ 	.word	0x00038820
        /*0a04*/ 	.short	0x010a
        /*0a06*/ 	.byte	0x3f
	.zero		1


	//   ....[78]....
        /*0a08*/ 	.word	0x0002ae40
        /*0a0c*/ 	.word	0x00000003
        /*0a10*/ 	.word	0x00038860
        /*0a14*/ 	.short	0x010a
        /*0a16*/ 	.byte	0x3f
	.zero		1


	//   ....[79]....
        /*0a18*/ 	.word	0x0002b6d0
        /*0a1c*/ 	.word	0x0000000a
        /*0a20*/ 	.word	0x00038840
        /*0a24*/ 	.short	0x010a
        /*0a26*/ 	.byte	0x3f
	.zero		1


	//   ....[80]....
        /*0a28*/ 	.word	0x0002bb50
        /*0a2c*/ 	.word	0x0000000a
        /*0a30*/ 	.word	0x00038860
        /*0a34*/ 	.short	0x010a
        /*0a36*/ 	.byte	0x3f
	.zero		1


	//   ....[81]....
        /*0a38*/ 	.word	0x0002c2b0
        /*0a3c*/ 	.word	0x00000005
        /*0a40*/ 	.word	0x00038820
        /*0a44*/ 	.short	0x010a
        /*0a46*/ 	.byte	0x3f
	.zero		1


	//   ....[82]....
        /*0a48*/ 	.word	0x0002c450
        /*0a4c*/ 	.word	0x00000003
        /*0a50*/ 	.word	0x00038840
        /*0a54*/ 	.short	0x010a
        /*0a56*/ 	.byte	0x3f
	.zero		1


	//   ....[83]....
        /*0a58*/ 	.word	0x0002c4a0
        /*0a5c*/ 	.word	0x00000005
        /*0a60*/ 	.word	0x00038840
        /*0a64*/ 	.short	0x010a
        /*0a66*/ 	.byte	0x3f
	.zero		1


	//   ....[84]....
        /*0a68*/ 	.word	0x0002c4f0
        /*0a6c*/ 	.word	0x00000003
        /*0a70*/ 	.word	0x00038860
        /*0a74*/ 	.short	0x010a
        /*0a76*/ 	.byte	0x3f
	.zero		1


	//   ....[85]....
        /*0a78*/ 	.word	0x0002c8b0
        /*0a7c*/ 	.word	0x00000018
        /*0a80*/ 	.word	0x00000000
        /*0a84*/ 	.short	0x010a
        /*0a86*/ 	.byte	0x3f
	.zero		1


	//   ....[86]....
        /*0a88*/ 	.word	0x0002c9f0
        /*0a8c*/ 	.word	0x0000000b
        /*0a90*/ 	.word	0x00000000
        /*0a94*/ 	.short	0x010a
        /*0a96*/ 	.byte	0x3f
	.zero		1


	//   ....[87]....
        /*0a98*/ 	.word	0x0002d050
        /*0a9c*/ 	.word	0x0000003a
        /*0aa0*/ 	.word	0x00000000
        /*0aa4*/ 	.short	0x010a
        /*0aa6*/ 	.byte	0x3f
	.zero		1


	//   ....[88]....
        /*0aa8*/ 	.word	0x0002d190
        /*0aac*/ 	.word	0x00000014
        /*0ab0*/ 	.word	0x00000000
        /*0ab4*/ 	.short	0x010a
        /*0ab6*/ 	.byte	0x3f
	.zero		1


	//   ....[89]....
        /*0ab8*/ 	.word	0x0002f6b0
        /*0abc*/ 	.word	0x0000000b
        /*0ac0*/ 	.word	0x00000000
        /*0ac4*/ 	.short	0x0101
        /*0ac6*/ 	.byte	0x3f
	.zero		1


	//   ....[90]....
        /*0ac8*/ 	.word	0x0003e2b0
        /*0acc*/ 	.word	0x00000007
        /*0ad0*/ 	.word	0x00000000
        /*0ad4*/ 	.short	0x0101
        /*0ad6*/ 	.byte	0x3f
	.zero		1


	//   ....[91]....
        /*0ad8*/ 	.word	0x0003e2e0
        /*0adc*/ 	.word	0x0000000b
        /*0ae0*/ 	.word	0x00000000
        /*0ae4*/ 	.short	0x010a
        /*0ae6*/ 	.byte	0x3f
	.zero		1


	//   ....[92]....
        /*0ae8*/ 	.word	0x0003e330
        /*0aec*/ 	.word	0x00000014
        /*0af0*/ 	.word	0x00000000
        /*0af4*/ 	.short	0x010a
        /*0af6*/ 	.byte	0x3f
	.zero		1


	//----- nvinfo : EIATTR_NUM_MBARRIERS
	.align		4
.L_794:
        /*0af8*/ 	.byte	0x03, 0x38
        /*0afa*/ 	.short	0x0017


	//----- nvinfo : EIATTR_EXIT_INSTR_OFFSETS
	.align		4
        /*0afc*/ 	.byte	0x04, 0x1c
        /*0afe*/ 	.short	(.L_796 - .L_795)


	//   ....[0]....
.L_795:
        /*0b00*/ 	.word	0x00029720


	//----- nvinfo : EIATTR_MAX_THREADS
	.align		4
.L_796:
        /*0b04*/ 	.byte	0x04, 0x05
        /*0b06*/ 	.short	(.L_798 - .L_797)
.L_797:
        /*0b08*/ 	.word	0x00000180
        /*0b0c*/ 	.word	0x00000001
        /*0b10*/ 	.word	0x00000001


	//----- nvinfo : EIATTR_CRS_STACK_SIZE
	.align		4
.L_798:
        /*0b14*/ 	.byte	0x04, 0x1e
        /*0b16*/ 	.short	(.L_800 - .L_799)
.L_799:
        /*0b18*/ 	.word	0x00000000


	//----- nvinfo : EIATTR_CBANK_PARAM_SIZE
	.align		4
.L_800:
        /*0b1c*/ 	.byte	0x03, 0x19
        /*0b1e*/ 	.short	0x0b70


	//----- nvinfo : EIATTR_PARAM_CBANK
	.align		4
        /*0b20*/ 	.byte	0x04, 0x0a
        /*0b22*/ 	.short	(.L_802 - .L_801)
	.align		4
.L_801:
        /*0b24*/ 	.word	index@(.nv.constant0._ZN7cutlass13device_kernelIN5flash11enable_sm90INS1_16FlashAttnFwdSm90INS1_25CollectiveMainloopFwdSm90ILi2EN4cute5tupleIJNS5_1CILi1EEES8_S8_EEENS6_IJNS7_ILi64EEESA_SA_EEELi512ENS_10bfloat16_tEfNS_4arch4Sm90ELb0ELb1ELb1ELb0ELb1ELb0ELb1ELb0ELb0ELb1ELb1ELb0EEENS1_21CollectiveEpilogueFwdINS6_IJSA_NS7_ILi512EEESA_EEES9_SC_SE_Li256ELb0ELb1ELb1ELb0EEENS1_19SingleTileSchedulerILb0ELb1ELb1ELi64EEEEEEEEEvNT_6ParamsE)
        /*0b28*/ 	.short	0x0210
        /*0b2a*/ 	.short	0x0b70


	//----- nvinfo : EIATTR_SW_WAR
	.align		4
.L_802:
        /*0b2c*/ 	.byte	0x04, 0x36
        /*0b2e*/ 	.short	(.L_804 - .L_803)
.L_803:
        /*0b30*/ 	.word	0x00000008
.L_804:


//--------------------- .nv.info._ZN7cutlass13device_kernelIN5flash11enable_sm90INS1_16FlashAttnFwdSm90INS1_25CollectiveMainloopFwdSm90ILi2EN4cute5tupleIJNS5_1CILi1EEES8_S8_EEENS6_IJNS7_ILi64EEESA_SA_EEELi512ENS_10bfloat16_tEfNS_4arch4Sm90ELb0ELb1ELb1ELb1ELb1ELb0ELb0ELb0ELb0ELb1ELb1ELb0EEENS1_21CollectiveEpilogueFwdINS6_IJSA_NS7_ILi512EEESA_EEES9_SC_SE_Li256ELb1ELb1ELb1ELb0EEENS1_36VarlenDynamicPersistentTileSchedulerILi64ELi64ELi256ELi128ELb1ELb1ELb1ELb1ELb0ELb1EEEEEEEEEvNT_6ParamsE --------------------------
	.section	.nv.info._ZN7cutlass13device_kernelIN5flash11enable_sm90INS1_16FlashAttnFwdSm90INS1_25CollectiveMainloopFwdSm90ILi2EN4cute5tupleIJNS5_1CILi1EEES8_S8_EEENS6_IJNS7_ILi64EEESA_SA_EEELi512ENS_10bfloat16_tEfNS_4arch4Sm90ELb0ELb1ELb1ELb1ELb1ELb0ELb0ELb0ELb0ELb1ELb1ELb0EEENS1_21CollectiveEpilogueFwdINS6_IJSA_NS7_ILi512EEESA_EEES9_SC_SE_Li256ELb1ELb1ELb1ELb0EEENS1_36VarlenDynamicPersistentTileSchedulerILi64ELi64ELi256ELi128ELb1ELb1ELb1ELb1ELb0ELb1EEEEEEEEEvNT_6ParamsE,"",@"SHT_CUDA_INFO"
	.sectionflags	@""
	.align	4


	//----- nvinfo : EIATTR_CUDA_API_VERSION
	.align		4
        /*0000*/ 	.byte	0x04, 0x37
        /*0002*/ 	.short	(.L_806 - .L_805)
.L_805:
        /*0004*/ 	.word	0x00000082


	//----- nvinfo : EIATTR_KPARAM_INFO
	.align		4
.L_806:
        /*0008*/ 	.byte	0x04, 0x17
        /*000a*/ 	.short	(.L_808 - .L_807)
.L_807:
        /*000c*/ 	.word	0x00000000
        /*0010*/ 	.short	0x0000
        /*0012*/ 	.short	0x0070
        /*0014*/ 	.byte	0x00, 0xf0, 0x01, 0x2a


	//----- nvinfo : EIATTR_SPARSE_MMA_MASK
	.align		4
.L_808:
        /*0018*/ 	.byte	0x03, 0x50
        /*001a*/ 	.short	0x0000


	//----- nvinfo : EIATTR_MAXREG_COUNT
	.align		4
        /*001c*/ 	.byte	0x03, 0x1b
        /*001e*/ 	.short	0x00a8


	//----- nvinfo : EIATTR_NUM_BARRIERS
	.align		4
        /*0020*/ 	.byte	0x02, 0x4c
        /*0022*/ 	.byte	0x10
	.zero		1


	//----- nvinfo : EIATTR_EXTERNS
	.align		4
        /*0024*/ 	.byte	0x04, 0x0f
        /*0026*/ 	.short	(.L_810 - .L_809)


	//   ....[0]....
	.align		4
.L_809:
        /*0028*/ 	.word	index@(__assertfail)


	//----- nvinfo : EIATTR_ANNOTATIONS
	.align		4
.L_810:
        /*002c*/ 	.byte	0x04, 0x55
        /*002e*/ 	.short	(.L_812 - .L_811)


	//   ....[0]....
.L_811:
        /* <DEDUP_REMOVED lines=12> */


	//----- nvinfo : EIATTR_MERCURY_ISA_VERSION
	.align		4
.L_812:
        /*00d8*/ 	.byte	0x03, 0x5f
        /*00da*/ 	.short	0x0101


	//----- nvinfo : EIATTR_UNUSED_LOAD_BYTE_OFFSET
	.align		4
        /*00dc*/ 	.byte	0x04, 0x44
        /*00de*/ 	.short	(.L_814 - .L_813)


	//   ....[0]....
.L_813:
        /*00e0*/ 	.word	0x00000940
        /*00e4*/ 	.word	0x0000fff0


	//   ....[1]....
        /*00e8*/ 	.word	0x0000ef00
        /*00ec*/ 	.word	0x0000fff0


	//----- nvinfo : EIATTR_INT_WARP_WIDE_INSTR_OFFSETS
	.align		4
.L_814:
        /*00f0*/ 	.byte	0x04, 0x31
        /*00f2*/ 	.short	(.L_816 - .L_815)


	//   ....[0]....
.L_815:
        /*00f4*/ 	.word	0x000000c0


	//   ....[1]....
        /*00f8*/ 	.word	0x000000d0


	//   ....[2]....
        /*00fc*/ 	.word	0x00000170


	//   ....[3]....
        /*0100*/ 	.word	0x00015580


	//   ....[4]....
        /*0104*/ 	.word	0x00015610


	//   ....[5]....
        /*0108*/ 	.word	0x00018910


	//   ....[6]....
        /*010c*/ 	.word	0x000189a0


	//----- nvinfo : EIATTR_COOP_GROUP_MASK_REGIDS
	.align		4
.L_816:
        /*0110*/ 	.byte	0x04, 0x29
        /*0112*/ 	.short	(.L_818 - .L_817)


	//   ....[0]....
.L_817:
        /*0114*/ 	.word	0xffffffff


	//   ....[1]....
        /*0118*/ 	.word	0xffffffff


	//   ....[2]....
        /*011c*/ 	.word	0xffffffff


	//   ....[3]....
        /*0120*/ 	.word	0xffffffff


	//   ....[4]....
        /*0124*/ 	.word	0xffffffff


	//   ....[5]....
        /*0128*/ 	.word	0xffffffff


	//   ....[6]....
        /*012c*/ 	.word	0xffffffff


	//   ....[7]....
        /*0130*/ 	.word	0xffffffff


	//   ....[8]....
        /*0134*/ 	.word	0xffffffff


	//   ....[9]....
        /*0138*/ 	.word	0xffffffff


	//   ....[10]....
        /*013c*/ 	.word	0xffffffff


	//   ....[11]....
        /*0140*/ 	.word	0xffffffff


	//   ....[12]....
        /*0144*/ 	.word	0xffffffff


	//   ....[13]....
        /*0148*/ 	.word	0xffffffff


	//   ....[14]....
        /*014c*/ 	.word	0xffffffff


	//   ....[15]....
        /*0150*/ 	.word	0xffffffff


	//   ....[16]....
        /*0154*/ 	.word	0xffffffff


	//   ....[17]....
        /*0158*/ 	.word	0xffffffff


	//   ....[18]....
        /*015c*/ 	.word	0xffffffff


	//   ....[19]....
        /*0160*/ 	.word	0xffffffff


	//   ....[20]....
        /*0164*/ 	.word	0xffffffff


	//   ....[21]....
        /*0168*/ 	.word	0xffffffff


	//   ....[22]....
        /*016c*/ 	.word	0xffffffff


	//   ....[23]....
        /*0170*/ 	.word	0xffffffff


	//   ....[24]....
        /*0174*/ 	.word	0xffffffff


	//   ....[25]....
        /*0178*/ 	.word	0xffffffff


	//   ....[26]....
        /*017c*/ 	.word	0xffffffff


	//   ....[27]....
        /*0180*/ 	.word	0xffffffff


	//   ....[28]....
        /*0184*/ 	.word	0xffffffff


	//   ....[29]....
        /*0188*/ 	.word	0xffffffff


	//   ....[30]....
        /*018c*/ 	.word	0xffffffff


	//   ....[31]....
        /*0190*/ 	.word	0xffffffff


	//   ....[32]....
        /*0194*/ 	.word	0xffffffff


	//   ....[33]....
        /*0198*/ 	.word	0xffffffff


	//   ....[34]....
        /*019c*/ 	.word	0xffffffff


	//   ....[35]....
        /*01a0*/ 	.word	0xffffffff


	//   ....[36]....
        /*01a4*/ 	.word	0xffffffff


	//   ....[37]....
        /*01a8*/ 	.word	0xffffffff


	//   ....[38]....
        /*01ac*/ 	.word	0xffffffff


	//   ....[39]....
        /*01b0*/ 	.word	0xffffffff


	//   ....[40]....
        /*01b4*/ 	.word	0xffffffff


	//   ....[41]....
        /*01b8*/ 	.word	0xffffffff


	//   ....[42]....
        /*01bc*/ 	.word	0xffffffff


	//   ....[43]....
        /*01c0*/ 	.word	0xffffffff


	//   ....[44]....
        /*01c4*/ 	.word	0xffffffff


	//   ....[45]....
        /*01c8*/ 	.word	0xffffffff


	//   ....[46]....
        /*01cc*/ 	.word	0xffffffff


	//   ....[47]....
        /*01d0*/ 	.word	0xffffffff


	//   ....[48]....
        /*01d4*/ 	.word	0xffffffff


	//   ....[49]....
        /*01d8*/ 	.word	0xffffffff


	//   ....[50]....
        /*01dc*/ 	.word	0xffffffff


	//   ....[51]....
        /*01e0*/ 	.word	0xffffffff


	//   ....[52]....
        /*01e4*/ 	.word	0xffffffff


	//   ....[53]....
        /*01e8*/ 	.word	0xffffffff


	//   ....[54]....
        /*01ec*/ 	.word	0xffffffff


	//   ....[55]....
        /*01f0*/ 	.word	0xffffffff


	//   ....[56]....
        /*01f4*/ 	.word	0xffffffff


	//   ....[57]....
        /*01f8*/ 	.word	0xffffffff


	//   ....[58]....
        /*01fc*/ 	.word	0xffffffff


	//   ....[59]....
        /*0200*/ 	.word	0xffffffff


	//   ....[60]....
        /*0204*/ 	.word	0xffffffff


	//   ....[61]....
        /*0208*/ 	.word	0xffffffff


	//   ....[62]....
        /*020c*/ 	.word	0xffffffff


	//   ....[63]....
        /*0210*/ 	.word	0xffffffff


	//   ....[64]....
        /*0214*/ 	.word	0xffffffff


	//   ....[65]....
        /*0218*/ 	.word	0xffffffff


	//   ....[66]....
        /*021c*/ 	.word	0xffffffff


	//   ....[67]....
        /*0220*/ 	.word	0xffffffff


	//   ....[68]....
        /*0224*/ 	.word	0xffffffff


	//   ....[69]....
        /*0228*/ 	.word	0xffffffff


	//   ....[70]....
        /*022c*/ 	.word	0xffffffff


	//   ....[71]....
        /*0230*/ 	.word	0xffffffff


	//   ....[72]....
        /*0234*/ 	.word	0xffffffff


	//   ....[73]....
        /*0238*/ 	.word	0xffffffff


	//   ....[74]....
        /*023c*/ 	.word	0xffffffff


	//   ....[75]....
        /*0240*/ 	.word	0xffffffff


	//   ....[76]....
        /*0244*/ 	.word	0xffffffff


	//   ....[77]....
        /*0248*/ 	.word	0xffffffff


	//   ....[78]....
        /*024c*/ 	.word	0xffffffff


	//   ....[79]....
        /*0250*/ 	.word	0xffffffff


	//   ....[80]....
        /*0254*/ 	.word	0xffffffff


	//   ....[81]....
        /*0258*/ 	.word	0xffffffff


	//   ....[82]....
        /*025c*/ 	.word	0xffffffff


	//   ....[83]....
        /*0260*/ 	.word	0xffffffff


	//   ....[84]....
        /*0264*/ 	.word	0xffffffff


	//   ....[85]....
        /*0268*/ 	.word	0xffffffff


	//   ....[86]....
        /*026c*/ 	.word	0xffffffff


	//   ....[87]....
        /*0270*/ 	.word	0xffffffff


	//   ....[88]....
        /*0274*/ 	.word	0xffffffff


	//   ....[89]....
        /*0278*/ 	.word	0xffffffff


	//   ....[90]....
        /*027c*/ 	.word	0xffffffff


	//   ....[91]....
        /*0280*/ 	.word	0xffffffff


	//   ....[92]....
        /*0284*/ 	.word	0xffffffff


	//   ....[93]....
        /*0288*/ 	.word	0xffffffff


	//   ....[94]....
        /*028c*/ 	.word	0xffffffff


	//   ....[95]....
        /*0290*/ 	.word	0xffffffff


	//   ....[96]....
        /*0294*/ 	.word	0xffffffff


	//   ....[97]....
        /*0298*/ 	.word	0xffffffff


	//   ....[98]....
        /*029c*/ 	.word	0xffffffff


	//   ....[99]....
        /*02a0*/ 	.word	0xffffffff


	//   ....[100]....
        /*02a4*/ 	.word	0xffffffff


	//   ....[101]....
        /*02a8*/ 	.word	0xffffffff


	//   ....[102]....
        /*02ac*/ 	.word	0xffffffff


	//   ....[103]....
        /*02b0*/ 	.word	0xffffffff


	//   ....[104]....
        /*02b4*/ 	.word	0xffffffff


	//   ....[105]....
        /*02b8*/ 	.word	0xffffffff


	//   ....[106]....
        /*02bc*/ 	.word	0xffffffff


	//   ....[107]....
        /*02c0*/ 	.word	0xffffffff


	//   ....[108]....
        /*02c4*/ 	.word	0xffffffff


	//   ....[109]....
        /*02c8*/ 	.word	0xffffffff


	//   ....[110]....
        /*02cc*/ 	.word	0xffffffff


	//   ....[111]....
        /*02d0*/ 	.word	0xffffffff


	//   ....[112]....
        /*02d4*/ 	.word	0xffffffff


	//   ....[113]....
        /*02d8*/ 	.word	0xffffffff


	//   ....[114]....
        /*02dc*/ 	.word	0xffffffff


	//   ....[115]....
        /*02e0*/ 	.word	0xffffffff


	//   ....[116]....
        /*02e4*/ 	.word	0xffffffff


	//   ....[117]....
        /*02e8*/ 	.word	0xffffffff


	//   ....[118]....
        /*02ec*/ 	.word	0xffffffff


	//   ....[119]....
        /*02f0*/ 	.word	0xffffffff


	//   ....[120]....
        /*02f4*/ 	.word	0xffffffff


	//   ....[121]....
        /*02f8*/ 	.word	0xffffffff


	//   ....[122]....
        /*02fc*/ 	.word	0xffffffff


	//   ....[123]....
        /*0300*/ 	.word	0xffffffff


	//   ....[124]....
        /*0304*/ 	.word	0xffffffff


	//   ....[125]....
        /*0308*/ 	.word	0xffffffff


	//   ....[126]....
        /*030c*/ 	.word	0xffffffff


	//   ....[127]....
        /*0310*/ 	.word	0xffffffff


	//   ....[128]....
        /*0314*/ 	.word	0xffffffff


	//   ....[129]....
        /*0318*/ 	.word	0xffffffff


	//   ....[130]....
        /*031c*/ 	.word	0xffffffff


	//   ....[131]....
        /*0320*/ 	.word	0x0500000f


	//   ....[132]....
        /*0324*/ 	.word	0x0500000f


	//   ....[133]....
        /*0328*/ 	.word	0x0500000f


	//   ....[134]....
        /*032c*/ 	.word	0x0500000f


	//   ....[135]....
        /*0330*/ 	.word	0x0500000f


	//   ....[136]....
        /*0334*/ 	.word	0x0500000f


	//   ....[137]....
        /*0338*/ 	.word	0x0500000f


	//   ....[138]....
        /*033c*/ 	.word	0x0500000f


	//   ....[139]....
        /*0340*/ 	.word	0x0500000f


	//   ....[140]....
        /*0344*/ 	.word	0x0500000f


	//   ....[141]....
        /*0348*/ 	.word	0x0500000f


	//   ....[142]....
        /*034c*/ 	.word	0x0500000f


	//   ....[143]....
        /*0350*/ 	.word	0x0500000f


	//   ....[144]....
        /*0354*/ 	.word	0x0500000f


	//   ....[145]....
        /*0358*/ 	.word	0x0500000f


	//   ....[146]....
        /*035c*/ 	.word	0x0500000f


	//   ....[147]....
        /*0360*/ 	.word	0x0500000f


	//   ....[148]....
        /*0364*/ 	.word	0x0500000f


	//   ....[149]....
        /*0368*/ 	.word	0x0500000f


	//   ....[150]....
        /*036c*/ 	.word	0x0500000f


	//   ....[151]....
        /*0370*/ 	.word	0x0500000f


	//   ....[152]....
        /*0374*/ 	.word	0x0500000f


	//   ....[153]....
        /*0378*/ 	.word	0x0500000f


	//   ....[154]....
        /*037c*/ 	.word	0x0500000f


	//   ....[155]....
        /*0380*/ 	.word	0x0500000f


	//   ....[156]....
        /*0384*/ 	.word	0x0500000f


	//   ....[157]....
        /*0388*/ 	.word	0x0500000f


	//   ....[158]....
        /*038c*/ 	.word	0x0500000f


	//   ....[159]....
        /*0390*/ 	.word	0x0500000f


	//   ....[160]....
        /*0394*/ 	.word	0x0500000f


	//   ....[161]....
        /*0398*/ 	.word	0x0500000f


	//   ....[162]....
        /*039c*/ 	.word	0x0500000f


	//   ....[163]....
        /*03a0*/ 	.word	0x0500000f


	//   ....[164]....
        /*03a4*/ 	.word	0x0500000f


	//   ....[165]....
        /*03a8*/ 	.word	0x0500000f


	//   ....[166]....
        /*03ac*/ 	.word	0x0500000f


	//   ....[167]....
        /*03b0*/ 	.word	0x0500000f


	//   ....[168]....
        /*03b4*/ 	.word	0x0500000f


	//   ....[169]....
        /*03b8*/ 	.word	0x0500000f


	//   ....[170]....
        /*03bc*/ 	.word	0x0500000f


	//   ....[171]....
        /*03c0*/ 	.word	0x0500000f


	//   ....[172]....
        /*03c4*/ 	.word	0x0500000f


	//   ....[173]....
        /*03c8*/ 	.word	0x0500000f


	//   ....[174]....
        /*03cc*/ 	.word	0x0500000f


	//   ....[175]....
        /*03d0*/ 	.word	0x0500000f


	//   ....[176]....
        /*03d4*/ 	.word	0x0500000f


	//   ....[177]....
        /*03d8*/ 	.word	0x0500000f


	//   ....[178]....
        /*03dc*/ 	.word	0x0500000f


	//   ....[179]....
        /*03e0*/ 	.word	0x0500000f


	//   ....[180]....
        /*03e4*/ 	.word	0x0500000f


	//   ....[181]....
        /*03e8*/ 	.word	0x0500000f


	//   ....[182]....
        /*03ec*/ 	.word	0x0500000f


	//   ....[183]....
        /*03f0*/ 	.word	0x0500000f


	//   ....[184]....
        /*03f4*/ 	.word	0x0500000f


	//   ....[185]....
        /*03f8*/ 	.word	0x0500000f


	//   ....[186]....
        /*03fc*/ 	.word	0x0500000f


	//   ....[187]....
        /*0400*/ 	.word	0x0500000f


	//   ....[188]....
        /*0404*/ 	.word	0x0500000f


	//   ....[189]....
        /*0408*/ 	.word	0x0500000f


	//   ....[190]....
        /*040c*/ 	.word	0x0500000f


	//----- nvinfo : EIATTR_COOP_GROUP_INSTR_OFFSETS
	.align		4
.L_818:
        /*0410*/ 	.byte	0x04, 0x28
        /*0412*/ 	.short	(.L_820 - .L_819)


	//   ....[0]....
.L_819:
        /*0414*/ 	.word	0x00000070


	//   ....[1]....
        /*0418*/ 	.word	0x000000b0


	//   ....[2]....
        /*041c*/ 	.word	0x00000290


	//   ....[3]....
        /*0420*/ 	.word	0x000003f0


	//   ....[4]....
        /*0424*/ 	.word	0x00000510


	//   ....[5]....
        /*0428*/ 	.word	0x00000670


	//   ....[6]....
        /*042c*/ 	.word	0x00002350


	//   ....[7]....
        /*0430*/ 	.word	0x000047d0


	//   ....[8]....
        /*0434*/ 	.word	0x00004f90


	//   ....[9]....
        /*0438*/ 	.word	0x00005550


	//   ....[10]....
        /*043c*/ 	.word	0x00005ec0


	//   ....[11]....
        /*0440*/ 	.word	0x00005fc0


	//   ....[12]....
        /*0444*/ 	.word	0x00006330


	//   ....[13]....
        /*0448*/ 	.word	0x000063a0


	//   ....[14]....
        /*044c*/ 	.word	0x00006bf0


	//   ....[15]....
        /*0450*/ 	.word	0x000073b0


	//   ....[16]....
        /*0454*/ 	.word	0x000078f0


	//   ....[17]....
        /*0458*/ 	.word	0x00008200


	//   ....[18]....
        /*045c*/ 	.word	0x00008300


	//   ....[19]....
        /*0460*/ 	.word	0x00008720


	//   ....[20]....
        /*0464*/ 	.word	0x00008780


	//   ....[21]....
        /*0468*/ 	.word	0x000098c0


	//   ....[22]....
        /*046c*/ 	.word	0x0000a2e0


	//   ....[23]....
        /*0470*/ 	.word	0x0000a350


	//   ....[24]....
        /*0474*/ 	.word	0x0000abb0


	//   ....[25]....
        /*0478*/ 	.word	0x0000ac10


	//   ....[26]....
        /*047c*/ 	.word	0x0000b860


	//   ....[27]....
        /*0480*/ 	.word	0x0000be10


	//   ....[28]....
        /*0484*/ 	.word	0x0000c350


	//   ....[29]....
        /*0488*/ 	.word	0x0000cc60


	//   ....[30]....
        /*048c*/ 	.word	0x0000cd60


	//   ....[31]....
        /*0490*/ 	.word	0x0000d180


	//   ....[32]....
        /*0494*/ 	.word	0x0000d1e0


	//   ....[33]....
        /*0498*/ 	.word	0x0000e320


	//   ....[34]....
        /*049c*/ 	.word	0x0000e400


	//   ....[35]....
        /*04a0*/ 	.word	0x0000e460


	//   ....[36]....
        /*04a4*/ 	.word	0x0000e490


	//   ....[37]....
        /*04a8*/ 	.word	0x0000e4d0


	//   ....[38]....
        /*04ac*/ 	.word	0x0000fce0


	//   ....[39]....
        /*04b0*/ 	.word	0x000100e0


	//   ....[40]....
        /*04b4*/ 	.word	0x000100f0


	//   ....[41]....
        /*04b8*/ 	.word	0x00010100


	//   ....[42]....
        /*04bc*/ 	.word	0x00010130


	//   ....[43]....
        /*04c0*/ 	.word	0x00010d70


	//   ....[44]....
        /*04c4*/ 	.word	0x00010d80


	//   ....[45]....
        /*04c8*/ 	.word	0x00011020


	//   ....[46]....
        /*04cc*/ 	.word	0x00011040


	//   ....[47]....
        /*04d0*/ 	.word	0x00011770


	//   ....[48]....
        /*04d4*/ 	.word	0x000117a0


	//   ....[49]....
        /*04d8*/ 	.word	0x00012010


	//   ....[50]....
        /*04dc*/ 	.word	0x00012030


	//   ....[51]....
        /*04e0*/ 	.word	0x000133c0


	//   ....[52]....
        /*04e4*/ 	.word	0x00013400


	//   ....[53]....
        /*04e8*/ 	.word	0x00013640


	//   ....[54]....
        /*04ec*/ 	.word	0x00013660


	//   ....[55]....
        /*04f0*/ 	.word	0x00013920


	//   ....[56]....
        /*04f4*/ 	.word	0x00013b10


	//   ....[57]....
        /*04f8*/ 	.word	0x00013b40


	//   ....[58]....
        /*04fc*/ 	.word	0x00013b70


	//   ....[59]....
        /*0500*/ 	.word	0x00013ba0


	//   ....[60]....
        /*0504*/ 	.word	0x00013bd0


	//   ....[61]....
        /*0508*/ 	.word	0x00013c00


	//   ....[62]....
        /*050c*/ 	.word	0x00013d70


	//   ....[63]....
        /*0510*/ 	.word	0x00013da0


	//   ....[64]....
        /*0514*/ 	.word	0x00013dd0


	//   ....[65]....
        /*0518*/ 	.word	0x00013e00


	//   ....[66]....
        /*051c*/ 	.word	0x00013e30


	//   ....[67]....
        /*0520*/ 	.word	0x00013e60


	//   ....[68]....
        /*0524*/ 	.word	0x00013ef0


	//   ....[69]....
        /*0528*/ 	.word	0x00013f20


	//   ....[70]....
        /*052c*/ 	.word	0x00013f30


	//   ....[71]....
        /*0530*/ 	.word	0x00013f70


	//   ....[72]....
        /*0534*/ 	.word	0x000162f0


	//   ....[73]....
        /*0538*/ 	.word	0x00016310


	//   ....[74]....
        /*053c*/ 	.word	0x000163a0


	//   ....[75]....
        /*0540*/ 	.word	0x000163c0


	//   ....[76]....
        /*0544*/ 	.word	0x00016440


	//   ....[77]....
        /*0548*/ 	.word	0x00016460


	//   ....[78]....
        /*054c*/ 	.word	0x00016470


	//   ....[79]....
        /*0550*/ 	.word	0x00016480


	//   ....[80]....
        /*0554*/ 	.word	0x00016b40


	//   ....[81]....
        /*0558*/ 	.word	0x00016b70


	//   ....[82]....
        /*055c*/ 	.word	0x00016c10


	//   ....[83]....
        /*0560*/ 	.word	0x00016c30


	//   ....[84]....
        /*0564*/ 	.word	0x00016cb0


	//   ....[85]....
        /*0568*/ 	.word	0x00016cd0


	//   ....[86]....
        /*056c*/ 	.word	0x00016ce0


	//   ....[87]....
        /*0570*/ 	.word	0x00016cf0


	//   ....[88]....
        /*0574*/ 	.word	0x00017140


	//   ....[89]....
        /*0578*/ 	.word	0x00017170


	//   ....[90]....
        /*057c*/ 	.word	0x00017360


	//   ....[91]....
        /*0580*/ 	.word	0x000173a0


	//   ....[92]....
        /*0584*/ 	.word	0x000173b0


	//   ....[93]....
        /*0588*/ 	.word	0x000173c0


	//   ....[94]....
        /*058c*/ 	.word	0x00017510


	//   ....[95]....
        /*0590*/ 	.word	0x00017660


	//   ....[96]....
        /*0594*/ 	.word	0x00017e40


	//   ....[97]....
        /*0598*/ 	.word	0x00017e60


	//   ....[98]....
        /*059c*/ 	.word	0x00017eb0


	//   ....[99]....
        /*05a0*/ 	.word	0x00017ec0


	//   ....[100]....
        /*05a4*/ 	.word	0x00017f00


	//   ....[101]....
        /*05a8*/ 	.word	0x00017f10


	//   ....[102]....
        /*05ac*/ 	.word	0x00017f20


	//   ....[103]....
        /*05b0*/ 	.word	0x00017f60


	//   ....[104]....
        /*05b4*/ 	.word	0x00018260


	//   ....[105]....
        /*05b8*/ 	.word	0x000182a0


	//   ....[106]....
        /*05bc*/ 	.word	0x000182c0


	//   ....[107]....
        /*05c0*/ 	.word	0x000182e0


	//   ....[108]....
        /*05c4*/ 	.word	0x00018310


	//   ....[109]....
        /*05c8*/ 	.word	0x00018330


	//   ....[110]....
        /*05cc*/ 	.word	0x00018430


	//   ....[111]....
        /*05d0*/ 	.word	0x00018580


	//   ....[112]....
        /*05d4*/ 	.word	0x00018bc0


	//   ....[113]....
        /*05d8*/ 	.word	0x00018bf0


	//   ....[114]....
        /*05dc*/ 	.word	0x00018c50


	//   ....[115]....
        /*05e0*/ 	.word	0x00018c80


	//   ....[116]....
        /*05e4*/ 	.word	0x00018cb0


	//   ....[117]....
        /*05e8*/ 	.word	0x00018ce0


	//   ....[118]....
        /*05ec*/ 	.word	0x00018d10


	//   ....[119]....
        /*05f0*/ 	.word	0x00018d40


	//   ....[120]....
        /*05f4*/ 	.word	0x00018ee0


	//   ....[121]....
        /*05f8*/ 	.word	0x00018f10


	//   ....[122]....
        /*05fc*/ 	.word	0x00018f40


	//   ....[123]....
        /*0600*/ 	.word	0x00018f70


	//   ....[124]....
        /*0604*/ 	.word	0x00018fa0


	//   ....[125]....
        /*0608*/ 	.word	0x00018fd0


	//   ....[126]....
        /*060c*/ 	.word	0x00019090


	//   ....[127]....
        /*0610*/ 	.word	0x000190b0


	//   ....[128]....
        /*0614*/ 	.word	0x000190d0


	//   ....[129]....
        /*0618*/ 	.word	0x00019130


	//   ....[130]....
        /*061c*/ 	.word	0x00019b50


	//   ....[131]....
        /*0620*/ 	.word	0x0001a260


	//   ....[132]....
        /*0624*/ 	.word	0x0001a350


	//   ....[133]....
        /*0628*/ 	.word	0x0001a3f0


	//   ....[134]....
        /*062c*/ 	.word	0x0001a450


	//   ....[135]....
        /*0630*/ 	.word	0x0001a540


	//   ....[136]....
        /*0634*/ 	.word	0x0001a5b0


	//   ....[137]....
        /*0638*/ 	.word	0x0001a6a0


	//   ....[138]....
        /*063c*/ 	.word	0x0001a710


	//   ....[139]....
        /*0640*/ 	.word	0x0001a7b0


	//   ....[140]....
        /*0644*/ 	.word	0x0001a8a0


	//   ....[141]....
        /*0648*/ 	.word	0x0001a910


	//   ....[142]....
        /*064c*/ 	.word	0x0001a970


	//   ....[143]....
        /*0650*/ 	.word	0x0001aa60


	//   ....[144]....
        /*0654*/ 	.word	0x0001aac0


	//   ....[145]....
        /*0658*/ 	.word	0x0001abc0


	//   ....[146]....
        /*065c*/ 	.word	0x0001ac20


	//   ....[147]....
        /*0660*/ 	.word	0x0001acc0


	//   ....[148]....
        /*0664*/ 	.word	0x0001ae40


	//   ....[149]....
        /*0668*/ 	.word	0x0001af40


	//   ....[150]....
        /*066c*/ 	.word	0x0001b1b0


	//   ....[151]....
        /*0670*/ 	.word	0x0001b200


	//   ....[152]....
        /*0674*/ 	.word	0x0001b3d0


	//   ....[153]....
        /*0678*/ 	.word	0x0001b420


	//   ....[154]....
        /*067c*/ 	.word	0x0001b5f0


	//   ....[155]....
        /*0680*/ 	.word	0x0001b640


	//   ....[156]....
        /*0684*/ 	.word	0x0001b730


	//   ....[157]....
        /*0688*/ 	.word	0x0001b7d0


	//   ....[158]....
        /*068c*/ 	.word	0x0001b830


	//   ....[159]....
        /*0690*/ 	.word	0x0001b8e0


	//   ....[160]....
        /*0694*/ 	.word	0x0001b940


	//   ....[161]....
        /*0698*/ 	.word	0x0001b9f0


	//   ....[162]....
        /*069c*/ 	.word	0x0001ba50


	//   ....[163]....
        /*06a0*/ 	.word	0x0001bb00


	//   ....[164]....
        /*06a4*/ 	.word	0x0001bbf0


	//   ....[165]....
        /*06a8*/ 	.word	0x0001bcd0


	//   ....[166]....
        /*06ac*/ 	.word	0x0001bde0


	//   ....[167]....
        /*06b0*/ 	.word	0x0001bee0


	//   ....[168]....
        /*06b4*/ 	.word	0x0001c010


	//   ....[169]....
        /*06b8*/ 	.word	0x0001c0f0


	//   ....[170]....
        /*06bc*/ 	.word	0x0001c1f0


	//   ....[171]....
        /*06c0*/ 	.word	0x0001c2d0


	//   ....[172]....
        /*06c4*/ 	.word	0x0001c360


	//   ....[173]....
        /*06c8*/ 	.word	0x0001c400


	//   ....[174]....
        /*06cc*/ 	.word	0x0001c570


	//   ....[175]....
        /*06d0*/ 	.word	0x0001c5e0


	//   ....[176]....
        /*06d4*/ 	.word	0x0001c650


	//   ....[177]....
        /*06d8*/ 	.word	0x0001c6c0


	//   ....[178]....
        /*06dc*/ 	.word	0x0001c730


	//   ....[179]....
        /*06e0*/ 	.word	0x0001c7b0


	//   ....[180]....
        /*06e4*/ 	.word	0x0001c830


	//   ....[181]....
        /*06e8*/ 	.word	0x0001c8c0


	//   ....[182]....
        /*06ec*/ 	.word	0x0001c930


	//   ....[183]....
        /*06f0*/ 	.word	0x0001c9a0


	//   ....[184]....
        /*06f4*/ 	.word	0x0001ca10


	//   ....[185]....
        /*06f8*/ 	.word	0x0001ca90


	//   ....[186]....
        /*06fc*/ 	.word	0x0001cb00


	//   ....[187]....
        /*0700*/ 	.word	0x0001cb90


	//   ....[188]....
        /*0704*/ 	.word	0x0001cbf0


	//   ....[189]....
        /*0708*/ 	.word	0x0001cc80


	//   ....[190]....
        /*070c*/ 	.word	0x0001cdb0


	//----- nvinfo : EIATTR_REG_RECONFIG
	.align		4
.L_820:
        /*0710*/ 	.byte	0x01, 0x54
	.zero		2


	//----- nvinfo : EIATTR_SYSCALL_OFFSETS
	.align		4
        /*0714*/ 	.byte	0x04, 0x46
        /*0716*/ 	.short	(.L_822 - .L_821)


	//   ....[0]....
.L_821:
        /*0718*/ 	.word	0x000049a0


	//   ....[1]....
        /*071c*/ 	.word	0x00015770


	//   ....[2]....
        /*0720*/ 	.word	0x000158c0


	//   ....[3]....
        /*0724*/ 	.word	0x000159b0


	//   ....[4]....
        /*0728*/ 	.word	0x000167a0


	//----- nvinfo : EIATTR_MBARRIER_INSTR_OFFSETS
	.align		4
.L_822:
        /*072c*/ 	.byte	0x04, 0x39
        /*072e*/ 	.short	(.L_824 - .L_823)


	//   ....[0]....
.L_823:
        /*0730*/ 	.word	0x00000180
        /*0734*/ 	.word	0x000000ff
        /*0738*/ 	.word	0x00028c00
        /*073c*/ 	.short	0x0100
        /*073e*/ 	.byte	0x08
	.zero		1


	//   ....[1]....
        /*0740*/ 	.word	0x00000190
        /*0744*/ 	.word	0x000000ff
        /*0748*/ 	.word	0x00028c20
        /*074c*/ 	.short	0x0100
        /*074e*/ 	.byte	0x08
	.zero		1


	//   ....[2]....
        /*0750*/ 	.word	0x00000240
        /*0754*/ 	.word	0x000000ff
        /*0758*/ 	.word	0x00028c30
        /*075c*/ 	.short	0x0100
        /*075e*/ 	.byte	0x06
	.zero		1


	//   ....[3]....
        /*0760*/ 	.word	0x00000250
        /*0764*/ 	.word	0x000000ff
        /*0768*/ 	.word	0x00028c40
        /*076c*/ 	.short	0x0100
        /*076e*/ 	.byte	0x06
	.zero		1


	//   ....[4]....
        /*0770*/ 	.word	0x00000260
        /*0774*/ 	.word	0x000000ff
        /*0778*/ 	.word	0x00028c38
        /*077c*/ 	.short	0x0100
        /*077e*/ 	.byte	0x06
	.zero		1


	//   ....[5]....
        /*0780*/ 	.word	0x00000270
        /*0784*/ 	.word	0x000000ff
        /*0788*/ 	.word	0x00028c48
        /*078c*/ 	.short	0x0100
        /*078e*/ 	.byte	0x06
	.zero		1


	//   ....[6]....
        /*0790*/ 	.word	0x000003a0
        /*0794*/ 	.word	0x000000ff
        /*0798*/ 	.word	0x00028c50
        /*079c*/ 	.short	0x0100
        /*079e*/ 	.byte	0x08
	.zero		1


	//   ....[7]....
        /*07a0*/ 	.word	0x000003b0
        /*07a4*/ 	.word	0x000000ff
        /*07a8*/ 	.word	0x00028c60
        /*07ac*/ 	.short	0x0100
        /*07ae*/ 	.byte	0x08
	.zero		1


	//   ....[8]....
        /*07b0*/ 	.word	0x000003c0
        /*07b4*/ 	.word	0x000000ff
        /*07b8*/ 	.word	0x00028c58
        /*07bc*/ 	.short	0x0100
        /*07be*/ 	.byte	0x08
	.zero		1


	//   ....[9]....
        /*07c0*/ 	.word	0x000003d0
        /*07c4*/ 	.word	0x000000ff
        /*07c8*/ 	.word	0x00028c68
        /*07cc*/ 	.short	0x0100
        /*07ce*/ 	.byte	0x08
	.zero		1


	//   ....[10]....
        /*07d0*/ 	.word	0x000004c0
        /*07d4*/ 	.word	0x000000ff
        /*07d8*/ 	.word	0x00028c70
        /*07dc*/ 	.short	0x0100
        /*07de*/ 	.byte	0x06
	.zero		1


	//   ....[11]....
        /*07e0*/ 	.word	0x000004d0
        /*07e4*/ 	.word	0x000000ff
        /*07e8*/ 	.word	0x00028c80
        /*07ec*/ 	.short	0x0100
        /*07ee*/ 	.byte	0x06
	.zero		1


	//   ....[12]....
        /*07f0*/ 	.word	0x000004e0
        /*07f4*/ 	.word	0x000000ff
        /*07f8*/ 	.word	0x00028c78
        /*07fc*/ 	.short	0x0100
        /*07fe*/ 	.byte	0x06
	.zero		1


	//   ....[13]....
        /*0800*/ 	.word	0x000004f0
        /*0804*/ 	.word	0x000000ff
        /*0808*/ 	.word	0x00028c88
        /*080c*/ 	.short	0x0100
        /*080e*/ 	.byte	0x06
	.zero		1


	//   ....[14]....
        /*0810*/ 	.word	0x00000620
        /*0814*/ 	.word	0x000000ff
        /*0818*/ 	.word	0x00028c90
        /*081c*/ 	.short	0x0100
        /*081e*/ 	.byte	0x08
	.zero		1


	//   ....[15]....
        /*0820*/ 	.word	0x00000630
        /*0824*/ 	.word	0x000000ff
        /*0828*/ 	.word	0x00028ca0
        /*082c*/ 	.short	0x0100
        /*082e*/ 	.byte	0x08
	.zero		1


	//   ....[16]....
        /*0830*/ 	.word	0x00000640
        /*0834*/ 	.word	0x000000ff
        /*0838*/ 	.word	0x00028c98
        /*083c*/ 	.short	0x0100
        /*083e*/ 	.byte	0x08
	.zero		1


	//   ....[17]....
        /*0840*/ 	.word	0x00000650
        /*0844*/ 	.word	0x000000ff
        /*0848*/ 	.word	0x00028ca8
        /*084c*/ 	.short	0x0100
        /*084e*/ 	.byte	0x08
	.zero		1


	//   ....[18]....
        /*0850*/ 	.word	0x00000790
        /*0854*/ 	.word	0x000000ff
        /*0858*/ 	.word	0x00028cb0
        /*085c*/ 	.short	0x0100
        /*085e*/ 	.byte	0x08
	.zero		1


	//   ....[19]....
        /*0860*/ 	.word	0x000007a0
        /*0864*/ 	.word	0x000000ff
        /*0868*/ 	.word	0x00028cc0
        /*086c*/ 	.short	0x0100
        /*086e*/ 	.byte	0x08
	.zero		1


	//   ....[20]....
        /*0870*/ 	.word	0x000007b0
        /*0874*/ 	.word	0x000000ff
        /*0878*/ 	.word	0x00028cb8
        /*087c*/ 	.short	0x0100
        /*087e*/ 	.byte	0x08
	.zero		1


	//   ....[21]....
        /*0880*/ 	.word	0x000007c0
        /*0884*/ 	.word	0x000000ff
        /*0888*/ 	.word	0x00028cc8
        /*088c*/ 	.short	0x0100
        /*088e*/ 	.byte	0x08
	.zero		1


	//   ....[22]....
        /*0890*/ 	.word	0x00002490
        /*0894*/ 	.word	0x000000ff
        /*0898*/ 	.word	0x00028c50
        /*089c*/ 	.short	0x010a
        /*089e*/ 	.byte	0x17
	.zero		1


	//   ....[23]....
        /*08a0*/ 	.word	0x00002730
        /*08a4*/ 	.word	0x000000ff
        /*08a8*/ 	.word	0x00000000
        /*08ac*/ 	.short	0x0101
        /*08ae*/ 	.byte	0x06
	.zero		1


	//   ....[24]....
        /*08b0*/ 	.word	0x000030c0
        /*08b4*/ 	.word	0x000000ff
        /*08b8*/ 	.word	0x00028c50
        /*08bc*/ 	.short	0x010a
        /*08be*/ 	.byte	0x17
	.zero		1


	//   ....[25]....
        /*08c0*/ 	.word	0x00003100
        /*08c4*/ 	.word	0x000000ff
        /*08c8*/ 	.word	0x00028c50
        /*08cc*/ 	.short	0x010a
        /*08ce*/ 	.byte	0x17
	.zero		1


	//   ....[26]....
        /*08d0*/ 	.word	0x000032f0
        /*08d4*/ 	.word	0x000000ff
        /*08d8*/ 	.word	0x00000000
        /*08dc*/ 	.short	0x0101
        /*08de*/ 	.byte	0x06
	.zero		1


	//   ....[27]....
        /*08e0*/ 	.word	0x00004a50
        /*08e4*/ 	.word	0x000000ff
        /*08e8*/ 	.word	0x00028c00
        /*08ec*/ 	.short	0x010a
        /*08ee*/ 	.byte	0x29
	.zero		1


	//   ....[28]....
        /*08f0*/ 	.word	0x00004ad0
        /*08f4*/ 	.word	0x00000007
        /*08f8*/ 	.word	0x00028c30
        /*08fc*/ 	.short	0x010a
        /*08fe*/ 	.byte	0x3f
	.zero		1


	//   ....[29]....
        /*0900*/ 	.word	0x00004b10
        /*0904*/ 	.word	0x00000007
        /*0908*/ 	.word	0x00028c30
        /*090c*/ 	.short	0x010a
        /*090e*/ 	.byte	0x3f
	.zero		1


	//   ....[30]....
        /*0910*/ 	.word	0x000050f0
        /*0914*/ 	.word	0x000000ff
        /*0918*/ 	.word	0x00000000
        /*091c*/ 	.short	0x0101
        /*091e*/ 	.byte	0x06
	.zero		1


	//   ....[31]....
        /*0920*/ 	.word	0x000069b0
        /*0924*/ 	.word	0x00000007
        /*0928*/ 	.word	0x00028c50
        /*092c*/ 	.short	0x010a
        /*092e*/ 	.byte	0x3f
	.zero		1


	//   ....[32]....
        /*0930*/ 	.word	0x000069f0
        /*0934*/ 	.word	0x00000007
        /*0938*/ 	.word	0x00028c50
        /*093c*/ 	.short	0x010a
        /*093e*/ 	.byte	0x3f
	.zero		1


	//   ....[33]....
        /*0940*/ 	.word	0x00006ce0
        /*0944*/ 	.word	0x000000ff
        /*0948*/ 	.word	0x00000000
        /*094c*/ 	.short	0x0101
        /*094e*/ 	.byte	0x0e
	.zero		1


	//   ....[34]....
        /*0950*/ 	.word	0x00007010
        /*0954*/ 	.word	0x000000ff
        /*0958*/ 	.word	0x00028c30
        /*095c*/ 	.short	0x010a
        /*095e*/ 	.byte	0x19
	.zero		1


	//   ....[35]....
        /*0960*/ 	.word	0x00007050
        /*0964*/ 	.word	0x000000ff
        /*0968*/ 	.word	0x00028c30
        /*096c*/ 	.short	0x010a
        /*096e*/ 	.byte	0x19
	.zero		1


	//   ....[36]....
        /*0970*/ 	.word	0x00007500
        /*0974*/ 	.word	0x000000ff
        /*0978*/ 	.word	0x00000000
        /*097c*/ 	.short	0x0101
        /*097e*/ 	.byte	0x06
	.zero		1


	//   ....[37]....
        /*0980*/ 	.word	0x00009680
        /*0984*/ 	.word	0x000000ff
        /*0988*/ 	.word	0x00028c50
        /*098c*/ 	.short	0x010a
        /*098e*/ 	.byte	0x19
	.zero		1


	//   ....[38]....
        /*0990*/ 	.word	0x000096c0
        /*0994*/ 	.word	0x000000ff
        /*0998*/ 	.word	0x00028c50
        /*099c*/ 	.short	0x010a
        /*099e*/ 	.byte	0x19
	.zero		1


	//   ....[39]....
        /*09a0*/ 	.word	0x00009980
        /*09a4*/ 	.word	0x000000ff
        /*09a8*/ 	.word	0x00000000
        /*09ac*/ 	.short	0x0101
        /*09ae*/ 	.byte	0x19
	.zero		1


	//   ....[40]....
        /*09b0*/ 	.word	0x00009d40
        /*09b4*/ 	.word	0x000000ff
        /*09b8*/ 	.word	0x00028c30
        /*09bc*/ 	.short	0x010a
        /*09be*/ 	.byte	0x15
	.zero		1


	//   ....[41]....
        /*09c0*/ 	.word	0x00009d80
        /*09c4*/ 	.word	0x000000ff
        /*09c8*/ 	.word	0x00028c30
        /*09cc*/ 	.short	0x010a
        /*09ce*/ 	.byte	0x15
	.zero		1


	//   ....[42]....
        /*09d0*/ 	.word	0x0000a130
        /*09d4*/ 	.word	0x000000ff
        /*09d8*/ 	.word	0x00000000
        /*09dc*/ 	.short	0x0101
        /*09de*/ 	.byte	0x06
	.zero		1


	//   ....[43]....
        /*09e0*/ 	.word	0x0000b620
        /*09e4*/ 	.word	0x000000ff
        /*09e8*/ 	.word	0x00028c50
        /*09ec*/ 	.short	0x010a
        /*09ee*/ 	.byte	0x15
	.zero		1


	//   ....[44]....
        /*09f0*/ 	.word	0x0000b660
        /*09f4*/ 	.word	0x000000ff
        /*09f8*/ 	.word	0x00028c50
        /*09fc*/ 	.short	0x010a
        /*09fe*/ 	.byte	0x15
	.zero		1


	//   ....[45]....
        /*0a00*/ 	.word	0x0000b900
        /*0a04*/ 	.word	0x000000ff
        /*0a08*/ 	.word	0x00000000
        /*0a0c*/ 	.short	0x0101
        /*0a0e*/ 	.byte	0x15
	.zero		1


	//   ....[46]....
        /*0a10*/ 	.word	0x0000ba70
        /*0a14*/ 	.word	0x000000ff
        /*0a18*/ 	.word	0x00028c30
        /*0a1c*/ 	.short	0x010a
        /*0a1e*/ 	.byte	0x14
	.zero		1


	//   ....[47]....
        /*0a20*/ 	.word	0x0000bab0
        /*0a24*/ 	.word	0x000000ff
        /*0a28*/ 	.word	0x00028c30
        /*0a2c*/ 	.short	0x010a
        /*0a2e*/ 	.byte	0x14
	.zero		1


	//   ....[48]....
        /*0a30*/ 	.word	0x0000bf60
        /*0a34*/ 	.word	0x000000ff
        /*0a38*/ 	.word	0x00000000
        /*0a3c*/ 	.short	0x0101
        /*0a3e*/ 	.byte	0x06
	.zero		1


	//   ....[49]....
        /*0a40*/ 	.word	0x0000e0e0
        /*0a44*/ 	.word	0x000000ff
        /*0a48*/ 	.word	0x00028c50
        /*0a4c*/ 	.short	0x010a
        /*0a4e*/ 	.byte	0x14
	.zero		1


	//   ....[50]....
        /*0a50*/ 	.word	0x0000e120
        /*0a54*/ 	.word	0x000000ff
        /*0a58*/ 	.word	0x00028c50
        /*0a5c*/ 	.short	0x010a
        /*0a5e*/ 	.byte	0x14
	.zero		1


	//   ....[51]....
        /*0a60*/ 	.word	0x0000e3e0
        /*0a64*/ 	.word	0x000000ff
        /*0a68*/ 	.word	0x00000000
        /*0a6c*/ 	.short	0x0101
        /*0a6e*/ 	.byte	0x14
	.zero		1


	//   ....[52]....
        /*0a70*/ 	.word	0x00010d60
        /*0a74*/ 	.word	0x000000ff
        /*0a78*/ 	.word	0x00000000
        /*0a7c*/ 	.short	0x0101
        /*0a7e*/ 	.byte	0x04
	.zero		1


	//   ....[53]....
        /*0a80*/ 	.word	0x00011680
        /*0a84*/ 	.word	0x000000ff
        /*0a88*/ 	.word	0x00000000
        /*0a8c*/ 	.short	0x0101
        /*0a8e*/ 	.byte	0x04
	.zero		1


	//   ....[54]....
        /*0a90*/ 	.word	0x000160d0
        /*0a94*/ 	.word	0x00000019
        /*0a98*/ 	.word	0x00028c40
        /*0a9c*/ 	.short	0x010a
        /*0a9e*/ 	.byte	0x3f
	.zero		1


	//   ....[55]....
        /*0aa0*/ 	.word	0x00016580
        /*0aa4*/ 	.word	0x00000019
        /*0aa8*/ 	.word	0x00028c30
        /*0aac*/ 	.short	0x0107
        /*0aae*/ 	.byte	0x3f
	.zero		1


	//   ....[56]....
        /*0ab0*/ 	.word	0x00016650
        /*0ab4*/ 	.word	0x00000019
        /*0ab8*/ 	.word	0x00028c30
        /*0abc*/ 	.short	0x0101
        /*0abe*/ 	.byte	0x3f
	.zero		1


	//   ....[57]....
        /*0ac0*/ 	.word	0x00016df0
        /*0ac4*/ 	.word	0x00000011
        /*0ac8*/ 	.word	0x00028c00
        /*0acc*/ 	.short	0x0107
        /*0ace*/ 	.byte	0x3f
	.zero		1


	//   ....[58]....
        /*0ad0*/ 	.word	0x00016ee0
        /*0ad4*/ 	.word	0x00000011
        /*0ad8*/ 	.word	0x00028c00
        /*0adc*/ 	.short	0x0101
        /*0ade*/ 	.byte	0x3f
	.zero		1


	//   ....[59]....
        /*0ae0*/ 	.word	0x00016f00
        /*0ae4*/ 	.word	0x00000011
        /*0ae8*/ 	.word	0x00028c20
        /*0aec*/ 	.short	0x010a
        /*0aee*/ 	.byte	0x3f
	.zero		1


	//   ....[60]....
        /*0af0*/ 	.word	0x00016f90
        /*0af4*/ 	.word	0x00000019
        /*0af8*/ 	.word	0x00028c60
        /*0afc*/ 	.short	0x010a
        /*0afe*/ 	.byte	0x3f
	.zero		1


	//   ....[61]....
        /*0b00*/ 	.word	0x00017880
        /*0b04*/ 	.word	0x00000019
        /*0b08*/ 	.word	0x00028c50
        /*0b0c*/ 	.short	0x0107
        /*0b0e*/ 	.byte	0x3f
	.zero		1


	//   ....[62]....
        /*0b10*/ 	.word	0x00017950
        /*0b14*/ 	.word	0x00000019
        /*0b18*/ 	.word	0x00028c50
        /*0b1c*/ 	.short	0x0101
        /*0b1e*/ 	.byte	0x3f
	.zero		1


	//   ....[63]....
        /*0b20*/ 	.word	0x00017cc0
        /*0b24*/ 	.word	0x00000006
        /*0b28*/ 	.word	0x00028c40
        /*0b2c*/ 	.short	0x010a
        /*0b2e*/ 	.byte	0x3f
	.zero		1


	//   ....[64]....
        /*0b30*/ 	.word	0x00017fe0
        /*0b34*/ 	.word	0x00000006
        /*0b38*/ 	.word	0x00028c30
        /*0b3c*/ 	.short	0x0107
        /*0b3e*/ 	.byte	0x3f
	.zero		1


	//   ....[65]....
        /*0b40*/ 	.word	0x000180a0
        /*0b44*/ 	.word	0x00000006
        /*0b48*/ 	.word	0x00028c30
        /*0b4c*/ 	.short	0x0101
        /*0b4e*/ 	.byte	0x3f
	.zero		1


	//   ....[66]....
        /*0b50*/ 	.word	0x000180d0
        /*0b54*/ 	.word	0x00000006
        /*0b58*/ 	.word	0x00028c60
        /*0b5c*/ 	.short	0x010a
        /*0b5e*/ 	.byte	0x3f
	.zero		1


	//   ....[67]....
        /*0b60*/ 	.word	0x00018780
        /*0b64*/ 	.word	0x00000006
        /*0b68*/ 	.word	0x00028c50
        /*0b6c*/ 	.short	0x0107
        /*0b6e*/ 	.byte	0x3f
	.zero		1


	//   ....[68]....
        /*0b70*/ 	.word	0x00018840
        /*0b74*/ 	.word	0x00000006
        /*0b78*/ 	.word	0x00028c50
        /*0b7c*/ 	.short	0x0101
        /*0b7e*/ 	.byte	0x3f
	.zero		1


	//   ....[69]....
        /*0b80*/ 	.word	0x00019ad0
        /*0b84*/ 	.word	0x00000007
        /*0b88*/ 	.word	0x00028c20
        /*0b8c*/ 	.short	0x010a
        /*0b8e*/ 	.byte	0x3f
	.zero		1


	//   ....[70]....
        /*0b90*/ 	.word	0x00019c50
        /*0b94*/ 	.word	0x00000005
        /*0b98*/ 	.word	0x00028c40
        /*0b9c*/ 	.short	0x010a
        /*0b9e*/ 	.byte	0x3f
	.zero		1


	//   ....[71]....
        /*0ba0*/ 	.word	0x00019cf0
        /*0ba4*/ 	.word	0x00000003
        /*0ba8*/ 	.word	0x00028c40
        /*0bac*/ 	.short	0x010a
        /*0bae*/ 	.byte	0x3f
	.zero		1


	//   ....[72]....
        /*0bb0*/ 	.word	0x00019d30
        /*0bb4*/ 	.word	0x00000005
        /*0bb8*/ 	.word	0x00028c60
        /*0bbc*/ 	.short	0x010a
        /*0bbe*/ 	.byte	0x3f
	.zero		1


	//   ....[73]....
        /*0bc0*/ 	.word	0x00019d70
        /*0bc4*/ 	.word	0x00000003
        /*0bc8*/ 	.word	0x00028c60
        /*0bcc*/ 	.short	0x010a
        /*0bce*/ 	.byte	0x3f
	.zero		1


	//   ....[74]....
        /*0bd0*/ 	.word	0x00019de0
        /*0bd4*/ 	.word	0x00000003
        /*0bd8*/ 	.word	0x00028c50
        /*0bdc*/ 	.short	0x010a
        /*0bde*/ 	.byte	0x3f
	.zero		1


	//   ....[75]....
        /*0be0*/ 	.word	0x00019e40
        /*0be4*/ 	.word	0x00000003
        /*0be8*/ 	.word	0x00028c50
        /*0bec*/ 	.short	0x010a
        /*0bee*/ 	.byte	0x3f
	.zero		1


	//   ....[76]....
        /*0bf0*/ 	.word	0x00019ea0
        /*0bf4*/ 	.word	0x00000003
        /*0bf8*/ 	.word	0x00028c00
        /*0bfc*/ 	.short	0x010a
        /*0bfe*/ 	.byte	0x3f
	.zero		1


	//   ....[77]....
        /*0c00*/ 	.word	0x00019ef0
        /*0c04*/ 	.word	0x00000007
        /*0c08*/ 	.word	0x00028c30
        /*0c0c*/ 	.short	0x010a
        /*0c0e*/ 	.byte	0x3f
	.zero		1


	//   ....[78]....
        /*0c10*/ 	.word	0x00019f40
        /*0c14*/ 	.word	0x00000007
        /*0c18*/ 	.word	0x00028c50
        /*0c1c*/ 	.short	0x010a
        /*0c1e*/ 	.byte	0x3f
	.zero		1


	//   ....[79]....
        /*0c20*/ 	.word	0x00019fa0
        /*0c24*/ 	.word	0x00000006
        /*0c28*/ 	.word	0x00028c30
        /*0c2c*/ 	.short	0x010a
        /*0c2e*/ 	.byte	0x3f
	.zero		1


	//   ....[80]....
        /*0c30*/ 	.word	0x0001a000
        /*0c34*/ 	.word	0x00000008
        /*0c38*/ 	.word	0x00028c50
        /*0c3c*/ 	.short	0x010a
        /*0c3e*/ 	.byte	0x3f
	.zero		1


	//   ....[81]....
        /*0c40*/ 	.word	0x0001a060
        /*0c44*/ 	.word	0x00000006
        /*0c48*/ 	.word	0x00028c30
        /*0c4c*/ 	.short	0x010a
        /*0c4e*/ 	.byte	0x3f
	.zero		1


	//   ....[82]....
        /*0c50*/ 	.word	0x0001a0c0
        /*0c54*/ 	.word	0x00000008
        /*0c58*/ 	.word	0x00028c50
        /*0c5c*/ 	.short	0x010a
        /*0c5e*/ 	.byte	0x3f
	.zero		1


	//   ....[83]....
        /*0c60*/ 	.word	0x0001a120
        /*0c64*/ 	.word	0x00000006
        /*0c68*/ 	.word	0x00028c30
        /*0c6c*/ 	.short	0x010a
        /*0c6e*/ 	.byte	0x3f
	.zero		1


	//   ....[84]....
        /*0c70*/ 	.word	0x0001a180
        /*0c74*/ 	.word	0x00000008
        /*0c78*/ 	.word	0x00028c50
        /*0c7c*/ 	.short	0x010a
        /*0c7e*/ 	.byte	0x3f
	.zero		1


	//   ....[85]....
        /*0c80*/ 	.word	0x0001a2a0
        /*0c84*/ 	.word	0x00000019
        /*0c88*/ 	.word	0x00028c40
        /*0c8c*/ 	.short	0x010a
        /*0c8e*/ 	.byte	0x3f
	.zero		1


	//   ....[86]....
        /*0c90*/ 	.word	0x0001ad40
        /*0c94*/ 	.word	0x00000011
        /*0c98*/ 	.word	0x00028c20
        /*0c9c*/ 	.short	0x010a
        /*0c9e*/ 	.byte	0x3f
	.zero		1


	//   ....[87]....
        /*0ca0*/ 	.word	0x0001ad90
        /*0ca4*/ 	.word	0x00000019
        /*0ca8*/ 	.word	0x00028c60
        /*0cac*/ 	.short	0x010a
        /*0cae*/ 	.byte	0x3f
	.zero		1


	//   ....[88]....
        /*0cb0*/ 	.word	0x0001b680
        /*0cb4*/ 	.word	0x00000006
        /*0cb8*/ 	.word	0x00028c40
        /*0cbc*/ 	.short	0x010a
        /*0cbe*/ 	.byte	0x3f
	.zero		1


	//   ....[89]....
        /*0cc0*/ 	.word	0x0001bb40
        /*0cc4*/ 	.word	0x00000006
        /*0cc8*/ 	.word	0x00028c60
        /*0ccc*/ 	.short	0x010a
        /*0cce*/ 	.byte	0x3f
	.zero		1


	//   ....[90]....
        /*0cd0*/ 	.word	0x0001ccd0
        /*0cd4*/ 	.word	0x00000007
        /*0cd8*/ 	.word	0x00028c20
        /*0cdc*/ 	.short	0x010a
        /*0cde*/ 	.byte	0x3f
	.zero		1


	//   ....[91]....
        /*0ce0*/ 	.word	0x0001ce70
        /*0ce4*/ 	.word	0x00000005
        /*0ce8*/ 	.word	0x00028c40
        /*0cec*/ 	.short	0x010a
        /*0cee*/ 	.byte	0x3f
	.zero		1


	//   ....[92]....
        /*0cf0*/ 	.word	0x0001cec0
        /*0cf4*/ 	.word	0x00000003
        /*0cf8*/ 	.word	0x00028c40
        /*0cfc*/ 	.short	0x010a
        /*0cfe*/ 	.byte	0x3f
	.zero		1


	//   ....[93]....
        /*0d00*/ 	.word	0x0001cf10
        /*0d04*/ 	.word	0x00000005
        /*0d08*/ 	.word	0x00028c60
        /*0d0c*/ 	.short	0x010a
        /*0d0e*/ 	.byte	0x3f
	.zero		1


	//----- nvinfo : EIATTR_NUM_MBARRIERS
	.align		4
.L_824:
        /*0d10*/ 	.byte	0x03, 0x38
        /*0d12*/ 	.short	0x0016


	//----- nvinfo : EIATTR_EXIT_INSTR_OFFSETS
	.align		4
        /*0d14*/ 	.byte	0x04, 0x1c
        /*0d16*/ 	.short	(.L_826 - .L_825)


	//   ....[0]....
.L_825:
        /*0d18*/ 	.word	0x00000970


	//   ....[1]....
        /*0d1c*/ 	.word	0x000138c0


	//   ....[2]....
        /*0d20*/ 	.word	0x00019dc0


	//----- nvinfo : EIATTR_MAX_THREADS
	.align		4
.L_826:
        /*0d24*/ 	.byte	0x04, 0x05
        /*0d26*/ 	.short	(.L_828 - .L_827)
.L_827:
        /*0d28*/ 	.word	0x00000180
        /*0d2c*/ 	.word	0x00000001
        /*0d30*/ 	.word	0x00000001


	//----- nvinfo : EIATTR_CRS_STACK_SIZE
	.align		4
.L_828:
        /*0d34*/ 	.byte	0x04, 0x1e
        /*0d36*/ 	.short	(.L_830 - .L_829)
.L_829:
        /*0d38*/ 	.word	0x00000000


	//----- nvinfo : EIATTR_CBANK_PARAM_SIZE
	.align		4
.L_830:
        /*0d3c*/ 	.byte	0x03, 0x19
        /*0d3e*/ 	.short	0x0af0


	//----- nvinfo : EIATTR_PARAM_CBANK
	.align		4
        /*0d40*/ 	.byte	0x04, 0x0a
        /*0d42*/ 	.short	(.L_832 - .L_831)
	.align		4
.L_831:
        /*0d44*/ 	.word	index@(.nv.constant0._ZN7cutlass13device_kernelIN5flash11enable_sm90INS1_16FlashAttnFwdSm90INS1_25CollectiveMainloopFwdSm90ILi2EN4cute5tupleIJNS5_1CILi1EEES8_S8_EEENS6_IJNS7_ILi64EEESA_SA_EEELi512ENS_10bfloat16_tEfNS_4arch4Sm90ELb0ELb1ELb1ELb1ELb1ELb0ELb0ELb0ELb0ELb1ELb1ELb0EEENS1_21CollectiveEpilogueFwdINS6_IJSA_NS7_ILi512EEESA_EEES9_SC_SE_Li256ELb1ELb1ELb1ELb0EEENS1_36VarlenDynamicPersistentTileSchedulerILi64ELi64ELi256ELi128ELb1ELb1ELb1ELb1ELb0ELb1EEEEEEEEEvNT_6ParamsE)
        /*0d48*/ 	.short	0x0210
        /*0d4a*/ 	.short	0x0af0


	//----- nvinfo : EIATTR_SW_WAR
	.align		4
.L_832:
        /*0d4c*/ 	.byte	0x04, 0x36
        /*0d4e*/ 	.short	(.L_834 - .L_833)
.L_833:
        /*0d50*/ 	.word	0x00000008
.L_834:


//--------------------- .nv.info._ZN7cutlass13device_kernelIN5flash11enable_sm90INS1_16FlashAttnFwdSm90INS1_25CollectiveMainloopFwdSm90ILi2EN4cute5tupleIJNS5_1CILi1EEES8_S8_EEENS6_IJNS7_ILi64EEESA_SA_EEELi512ENS_10bfloat16_tEfNS_4arch4Sm90ELb0ELb1ELb1ELb1ELb1ELb1ELb0ELb0ELb0ELb1ELb1ELb0EEENS1_21CollectiveEpilogueFwdINS6_IJSA_NS7_ILi512EEESA_EEES9_SC_SE_Li256ELb1ELb1ELb1ELb0EEENS1_36VarlenDynamicPersistentTileSchedulerILi64ELi64ELi256ELi128ELb1ELb1ELb1ELb1ELb0ELb1EEEEEEEEEvNT_6ParamsE --------------------------
	.section	.nv.info._ZN7cutlass13device_kernelIN5flash11enable_sm90INS1_16FlashAttnFwdSm90INS1_25CollectiveMainloopFwdSm90ILi2EN4cute5tupleIJNS5_1CILi1EEES8_S8_EEENS6_IJNS7_ILi64EEESA_SA_EEELi512ENS_10bfloat16_tEfNS_4arch4Sm90ELb0ELb1ELb1ELb1ELb1ELb1ELb0ELb0ELb0ELb1ELb1ELb0EEENS1_21CollectiveEpilogueFwdINS6_IJSA_NS7_ILi512EEESA_EEES9_SC_SE_Li256ELb1ELb1ELb1ELb0EEENS1_36VarlenDynamicPersistentTileSchedulerILi64ELi64ELi256ELi128ELb1ELb1ELb1ELb1ELb0ELb1EEEEEEEEEvNT_6ParamsE,"",@"SHT_CUDA_INFO"
	.sectionflags	@""
	.align	4


	//----- nvinfo : EIATTR_CUDA_API_VERSION
	.align		4
        /*0000*/ 	.byte	0x04, 0x37
        /*0002*/ 	.short	(.L_836 - .L_835)
.L_835:
        /*0004*/ 	.word	0x00000082


	//----- nvinfo : EIATTR_KPARAM_INFO
	.align		4
.L_836:
        /*0008*/ 	.byte	0x04, 0x17
        /*000a*/ 	.short	(.L_838 - .L_837)
.L_837:
        /*000c*/ 	.word	0x00000000
        /*0010*/ 	.short	0x0000
        /*0012*/ 	.short	0x0070
        /*0014*/ 	.byte	0x00, 0xf0, 0x01, 0x2a


	//----- nvinfo : EIATTR_SPARSE_MMA_MASK
	.align		4
.L_838:
        /*0018*/ 	.byte	0x03, 0x50
        /*001a*/ 	.short	0x0000


	//----- nvinfo : EIATTR_MAXREG_COUNT
	.align		4
        /*001c*/ 	.byte	0x03, 0x1b
        /*001e*/ 	.short	0x00a8


	//----- nvinfo : EIATTR_NUM_BARRIERS
	.align		4
        /*0020*/ 	.byte	0x02, 0x4c
        /*0022*/ 	.byte	0x10
	.zero		1


	//----- nvinfo : EIATTR_EXTERNS
	.align		4
        /*0024*/ 	.byte	0x04, 0x0f
        /*0026*/ 	.short	(.L_840 - .L_839)


	//   ....[0]....
	.align		4
.L_839:
        /*0028*/ 	.word	index@(__assertfail)


	//----- nvinfo : EIATTR_ANNOTATIONS
	.align		4
.L_840:
        /*002c*/ 	.byte	0x04, 0x55
        /*002e*/ 	.short	(.L_842 - .L_841)


	//   ....[0]....
.L_841:
        /* <DEDUP_REMOVED lines=52> */


	//----- nvinfo : EIATTR_MERCURY_ISA_VERSION
	.align		4
.L_842:
        /*0358*/ 	.byte	0x03, 0x5f
        /*035a*/ 	.short	0x0101


	//----- nvinfo : EIATTR_UNUSED_LOAD_BYTE_OFFSET
	.align		4
        /*035c*/ 	.byte	0x04, 0x44
        /*035e*/ 	.short	(.L_844 - .L_843)


	//   ....[0]....
.L_843:
        /*0360*/ 	.word	0x00000a20
        /*0364*/ 	.word	0x0000fff0


	//   ....[1]....
        /*0368*/ 	.word	0x00015f70
        /*036c*/ 	.word	0x0000fff0


	//----- nvinfo : EIATTR_INT_WARP_WIDE_INSTR_OFFSETS
	.align		4
.L_844:
        /*0370*/ 	.byte	0x04, 0x31
        /*0372*/ 	.short	(.L_846 - .L_845)


	//   ....[0]....
.L_845:
        /*0374*/ 	.word	0x00000130


	//   ....[1]....
        /*0378*/ 	.word	0x00000170


	//   ....[2]....
        /*037c*/ 	.word	0x000001e0


	//   ....[3]....
        /*0380*/ 	.word	0x0001ecb0


	//   ....[4]....
        /*0384*/ 	.word	0x0001ed40


	//   ....[5]....
        /*0388*/ 	.word	0x00022240


	//   ....[6]....
        /*038c*/ 	.word	0x000222d0


	//----- nvinfo : EIATTR_COOP_GROUP_MASK_REGIDS
	.align		4
.L_846:
        /*0390*/ 	.byte	0x04, 0x29
        /*0392*/ 	.short	(.L_848 - .L_847)


	//   ....[0]....
.L_847:
        /*0394*/ 	.word	0xffffffff


	//   ....[1]....
        /*0398*/ 	.word	0xffffffff


	//   ....[2]....
        /*039c*/ 	.word	0xffffffff


	//   ....[3]....
        /*03a0*/ 	.word	0xffffffff


	//   ....[4]....
        /*03a4*/ 	.word	0xffffffff


	//   ....[5]....
        /*03a8*/ 	.word	0xffffffff


	//   ....[6]....
        /*03ac*/ 	.word	0xffffffff


	//   ....[7]....
        /*03b0*/ 	.word	0xffffffff


	//   ....[8]....
        /*03b4*/ 	.word	0xffffffff


	//   ....[9]....
        /*03b8*/ 	.word	0xffffffff


	//   ....[10]....
        /*03bc*/ 	.word	0xffffffff


	//   ....[11]....
        /*03c0*/ 	.word	0xffffffff


	//   ....[12]....
        /*03c4*/ 	.word	0xffffffff


	//   ....[13]....
        /*03c8*/ 	.word	0xffffffff


	//   ....[14]....
        /*03cc*/ 	.word	0xffffffff


	//   ....[15]....
        /*03d0*/ 	.word	0xffffffff


	//   ....[16]....
        /*03d4*/ 	.word	0xffffffff


	//   ....[17]....
        /*03d8*/ 	.word	0xffffffff


	//   ....[18]....
        /*03dc*/ 	.word	0xffffffff


	//   ....[19]....
        /*03e0*/ 	.word	0xffffffff


	//   ....[20]....
        /*03e4*/ 	.word	0xffffffff


	//   ....[21]....
        /*03e8*/ 	.word	0xffffffff


	//   ....[22]....
        /*03ec*/ 	.word	0xffffffff


	//   ....[23]....
        /*03f0*/ 	.word	0xffffffff


	//   ....[24]....
        /*03f4*/ 	.word	0xffffffff


	//   ....[25]....
        /*03f8*/ 	.word	0xffffffff


	//   ....[26]....
        /*03fc*/ 	.word	0xffffffff


	//   ....[27]....
        /*0400*/ 	.word	0xffffffff


	//   ....[28]....
        /*0404*/ 	.word	0xffffffff


	//   ....[29]....
        /*0408*/ 	.word	0xffffffff


	//   ....[30]....
        /*040c*/ 	.word	0xffffffff


	//   ....[31]....
        /*0410*/ 	.word	0xffffffff


	//   ....[32]....
        /*0414*/ 	.word	0xffffffff


	//   ....[33]....
        /*0418*/ 	.word	0xffffffff


	//   ....[34]....
        /*041c*/ 	.word	0xffffffff


	//   ....[35]....
        /*0420*/ 	.word	0xffffffff


	//   ....[36]....
        /*0424*/ 	.word	0xffffffff


	//   ....[37]....
        /*0428*/ 	.word	0xffffffff


	//   ....[38]....
        /*042c*/ 	.word	0xffffffff


	//   ....[39]....
        /*0430*/ 	.word	0xffffffff


	//   ....[40]....
        /*0434*/ 	.word	0xffffffff


	//   ....[41]....
        /*0438*/ 	.word	0xffffffff


	//   ....[42]....
        /*043c*/ 	.word	0xffffffff


	//   ....[43]....
        /*0440*/ 	.word	0xffffffff


	//   ....[44]....
        /*0444*/ 	.word	0xffffffff


	//   ....[45]....
        /*0448*/ 	.word	0xffffffff


	//   ....[46]....
        /*044c*/ 	.word	0xffffffff


	//   ....[47]....
        /*0450*/ 	.word	0xffffffff


	//   ....[48]....
        /*0454*/ 	.word	0xffffffff


	//   ....[49]....
        /*0458*/ 	.word	0xffffffff


	//   ....[50]....
        /*045c*/ 	.word	0xffffffff


	//   ....[51]....
        /*0460*/ 	.word	0xffffffff


	//   ....[52]....
        /*0464*/ 	.word	0xffffffff


	//   ....[53]....
        /*0468*/ 	.word	0xffffffff


	//   ....[54]....
        /*046c*/ 	.word	0xffffffff


	//   ....[55]....
        /*0470*/ 	.word	0xffffffff


	//   ....[56]....
        /*0474*/ 	.word	0xffffffff


	//   ....[57]....
        /*0478*/ 	.word	0xffffffff


	//   ....[58]....
        /*047c*/ 	.word	0xffffffff


	//   ....[59]....
        /*0480*/ 	.word	0xffffffff


	//   ....[60]....
        /*0484*/ 	.word	0xffffffff


	//   ....[61]....
        /*0488*/ 	.word	0xffffffff


	//   ....[62]....
        /*048c*/ 	.word	0xffffffff


	//   ....[63]....
        /*0490*/ 	.word	0xffffffff


	//   ....[64]....
        /*0494*/ 	.word	0xffffffff


	//   ....[65]....
        /*0498*/ 	.word	0xffffffff


	//   ....[66]....
        /*049c*/ 	.word	0xffffffff


	//   ....[67]....
        /*04a0*/ 	.word	0xffffffff


	//   ....[68]....
        /*04a4*/ 	.word	0xffffffff


	//   ....[69]....
        /*04a8*/ 	.word	0xffffffff


	//   ....[70]....
        /*04ac*/ 	.word	0xffffffff


	//   ....[71]....
        /*04b0*/ 	.word	0xffffffff


	//   ....[72]....
        /*04b4*/ 	.word	0xffffffff


	//   ....[73]....
        /*04b8*/ 	.word	0xffffffff


	//   ....[74]....
        /*04bc*/ 	.word	0xffffffff


	//   ....[75]....
        /*04c0*/ 	.word	0xffffffff


	//   ....[76]....
        /*04c4*/ 	.word	0xffffffff


	//   ....[77]....
        /*04c8*/ 	.word	0xffffffff


	//   ....[78]....
        /*04cc*/ 	.word	0xffffffff


	//   ....[79]....
        /*04d0*/ 	.word	0xffffffff


	//   ....[80]....
        /*04d4*/ 	.word	0xffffffff


	//   ....[81]....
        /*04d8*/ 	.word	0xffffffff


	//   ....[82]....
        /*04dc*/ 	.word	0xffffffff


	//   ....[83]....
        /*04e0*/ 	.word	0xffffffff


	//   ....[84]....
        /*04e4*/ 	.word	0xffffffff


	//   ....[85]....
        /*04e8*/ 	.word	0xffffffff


	//   ....[86]....
        /*04ec*/ 	.word	0xffffffff


	//   ....[87]....
        /*04f0*/ 	.word	0xffffffff


	//   ....[88]....
        /*04f4*/ 	.word	0xffffffff


	//   ....[89]....
        /*04f8*/ 	.word	0xffffffff


	//   ....[90]....
        /*04fc*/ 	.word	0xffffffff


	//   ....[91]....
        /*0500*/ 	.word	0xffffffff


	//   ....[92]....
        /*0504*/ 	.word	0xffffffff


	//   ....[93]....
        /*0508*/ 	.word	0xffffffff


	//   ....[94]....
        /*050c*/ 	.word	0xffffffff


	//   ....[95]....
        /*0510*/ 	.word	0xffffffff


	//   ....[96]....
        /*0514*/ 	.word	0xffffffff


	//   ....[97]....
        /*0518*/ 	.word	0xffffffff


	//   ....[98]....
        /*051c*/ 	.word	0xffffffff


	//   ....[99]....
        /*0520*/ 	.word	0xffffffff


	//   ....[100]....
        /*0524*/ 	.word	0xffffffff


	//   ....[101]....
        /*0528*/ 	.word	0xffffffff


	//   ....[102]....
        /*052c*/ 	.word	0xffffffff


	//   ....[103]....
        /*0530*/ 	.word	0xffffffff


	//   ....[104]....
        /*0534*/ 	.word	0xffffffff


	//   ....[105]....
        /*0538*/ 	.word	0xffffffff


	//   ....[106]....
        /*053c*/ 	.word	0xffffffff


	//   ....[107]....
        /*0540*/ 	.word	0xffffffff


	//   ....[108]....
        /*0544*/ 	.word	0xffffffff


	//   ....[109]....
        /*0548*/ 	.word	0xffffffff


	//   ....[110]....
        /*054c*/ 	.word	0xffffffff


	//   ....[111]....
        /*0550*/ 	.word	0xffffffff


	//   ....[112]....
        /*0554*/ 	.word	0xffffffff


	//   ....[113]....
        /*0558*/ 	.word	0xffffffff


	//   ....[114]....
        /*055c*/ 	.word	0xffffffff


	//   ....[115]....
        /*0560*/ 	.word	0xffffffff


	//   ....[116]....
        /*0564*/ 	.word	0xffffffff


	//   ....[117]....
        /*0568*/ 	.word	0xffffffff


	//   ....[118]....
        /*056c*/ 	.word	0xffffffff


	//   ....[119]....
        /*0570*/ 	.word	0xffffffff


	//   ....[120]....
        /*0574*/ 	.word	0xffffffff


	//   ....[121]....
        /*0578*/ 	.word	0xffffffff


	//   ....[122]....
        /*057c*/ 	.word	0xffffffff


	//   ....[123]....
        /*0580*/ 	.word	0xffffffff


	//   ....[124]....
        /*0584*/ 	.word	0xffffffff


	//   ....[125]....
        /*0588*/ 	.word	0xffffffff


	//   ....[126]....
        /*058c*/ 	.word	0xffffffff


	//   ....[127]....
        /*0590*/ 	.word	0xffffffff


	//   ....[128]....
        /*0594*/ 	.word	0xffffffff


	//   ....[129]....
        /*0598*/ 	.word	0xffffffff


	//   ....[130]....
        /*059c*/ 	.word	0xffffffff


	//   ....[131]....
        /*05a0*/ 	.word	0xffffffff


	//   ....[132]....
        /*05a4*/ 	.word	0xffffffff


	//   ....[133]....
        /*05a8*/ 	.word	0xffffffff


	//   ....[134]....
        /*05ac*/ 	.word	0xffffffff


	//   ....[135]....
        /*05b0*/ 	.word	0xffffffff


	//   ....[136]....
        /*05b4*/ 	.word	0xffffffff


	//   ....[137]....
        /*05b8*/ 	.word	0xffffffff


	//   ....[138]....
        /*05bc*/ 	.word	0xffffffff


	//   ....[139]....
        /*05c0*/ 	.word	0xffffffff


	//   ....[140]....
        /*05c4*/ 	.word	0xffffffff


	//   ....[141]....
        /*05c8*/ 	.word	0xffffffff


	//   ....[142]....
        /*05cc*/ 	.word	0xffffffff


	//   ....[143]....
        /*05d0*/ 	.word	0xffffffff


	//   ....[144]....
        /*05d4*/ 	.word	0xffffffff


	//   ....[145]....
        /*05d8*/ 	.word	0xffffffff


	//   ....[146]....
        /*05dc*/ 	.word	0xffffffff


	//   ....[147]....
        /*05e0*/ 	.word	0xffffffff


	//   ....[148]....
        /*05e4*/ 	.word	0xffffffff


	//   ....[149]....
        /*05e8*/ 	.word	0xffffffff


	//   ....[150]....
        /*05ec*/ 	.word	0xffffffff


	//   ....[151]....
        /*05f0*/ 	.word	0xffffffff


	//   ....[152]....
        /*05f4*/ 	.word	0xffffffff


	//   ....[153]....
        /*05f8*/ 	.word	0xffffffff


	//   ....[154]....
        /*05fc*/ 	.word	0xffffffff


	//   ....[155]....
        /*0600*/ 	.word	0xffffffff


	//   ....[156]....
        /*0604*/ 	.word	0xffffffff


	//   ....[157]....
        /*0608*/ 	.word	0x0500000f


	//   ....[158]....
        /*060c*/ 	.word	0x0500000f


	//   ....[159]....
        /*0610*/ 	.word	0x0500000f


	//   ....[160]....
        /*0614*/ 	.word	0x0500000f


	//   ....[161]....
        /*0618*/ 	.word	0x0500000f


	//   ....[162]....
        /*061c*/ 	.word	0x0500000f


	//   ....[163]....
        /*0620*/ 	.word	0x0500000f


	//   ....[164]....
        /*0624*/ 	.word	0x0500000f


	//   ....[165]....
        /*0628*/ 	.word	0x0500000f


	//   ....[166]....
        /*062c*/ 	.word	0x0500000f


	//   ....[167]....
        /*0630*/ 	.word	0x0500000f


	//   ....[168]....
        /*0634*/ 	.word	0x0500000f


	//   ....[169]....
        /*0638*/ 	.word	0x0500000f


	//   ....[170]....
        /*063c*/ 	.word	0x0500000f


	//   ....[171]....
        /*0640*/ 	.word	0x0500000f


	//   ....[172]....
        /*0644*/ 	.word	0x0500000f


	//   ....[173]....
        /*0648*/ 	.word	0x0500000f


	//   ....[174]....
        /*064c*/ 	.word	0x0500000f


	//   ....[175]....
        /*0650*/ 	.word	0x0500000f


	//   ....[176]....
        /*0654*/ 	.word	0x0500000f


	//   ....[177]....
        /*0658*/ 	.word	0x0500000f


	//   ....[178]....
        /*065c*/ 	.word	0x0500000f


	//   ....[179]....
        /*0660*/ 	.word	0x0500000f


	//   ....[180]....
        /*0664*/ 	.word	0x0500000f


	//   ....[181]....
        /*0668*/ 	.word	0x0500000f


	//   ....[182]....
        /*066c*/ 	.word	0x0500000f


	//   ....[183]....
        /*0670*/ 	.word	0x0500000f


	//   ....[184]....
        /*0674*/ 	.word	0x0500000f


	//   ....[185]....
        /*0678*/ 	.word	0x0500000f


	//   ....[186]....
        /*067c*/ 	.word	0x0500000f


	//   ....[187]....
        /*0680*/ 	.word	0x0500000f


	//   ....[188]....
        /*0684*/ 	.word	0x0500000f


	//   ....[189]....
        /*0688*/ 	.word	0x0500000f


	//   ....[190]....
        /*068c*/ 	.word	0x0500000f


	//   ....[191]....
        /*0690*/ 	.word	0x0500000f


	//   ....[192]....
        /*0694*/ 	.word	0x0500000f


	//   ....[193]....
        /*0698*/ 	.word	0x0500000f


	//   ....[194]....
        /*069c*/ 	.word	0x0500000f


	//   ....[195]....
        /*06a0*/ 	.word	0x0500000f


	//   ....[196]....
        /*06a4*/ 	.word	0x0500000f


	//   ....[197]....
        /*06a8*/ 	.word	0x0500000f


	//   ....[198]....
        /*06ac*/ 	.word	0x0500000f


	//   ....[199]....
        /*06b0*/ 	.word	0x0500000f


	//   ....[200]....
        /*06b4*/ 	.word	0x0500000f


	//   ....[201]....
        /*06b8*/ 	.word	0x0500000f


	//   ....[202]....
        /*06bc*/ 	.word	0x0500000f


	//   ....[203]....
        /*06c0*/ 	.word	0x0500000f


	//   ....[204]....
        /*06c4*/ 	.word	0x0500000f


	//   ....[205]....
        /*06c8*/ 	.word	0x0500000f


	//   ....[206]....
        /*06cc*/ 	.word	0x0500000f


	//   ....[207]....
        /*06d0*/ 	.word	0x0500000f


	//   ....[208]....
        /*06d4*/ 	.word	0x0500000f


	//   ....[209]....
        /*06d8*/ 	.word	0x0500000f


	//   ....[210]....
        /*06dc*/ 	.word	0x0500000f


	//   ....[211]....
        /*06e0*/ 	.word	0x0500000f


	//   ....[212]....
        /*06e4*/ 	.word	0x0500000f


	//   ....[213]....
        /*06e8*/ 	.word	0x0500000f


	//   ....[214]....
        /*06ec*/ 	.word	0x0500000f


	//   ....[215]....
        /*06f0*/ 	.word	0x0500000f


	//   ....[216]....
        /*06f4*/ 	.word	0x0500000f


	//   ....[217]....
        /*06f8*/ 	.word	0x0500000f


	//   ....[218]....
        /*06fc*/ 	.word	0x0500000f


	//   ....[219]....
        /*0700*/ 	.word	0x0500000f


	//   ....[220]....
        /*0704*/ 	.word	0x0500000f


	//   ....[221]....
        /*0708*/ 	.word	0x0500000f


	//   ....[222]....
        /*070c*/ 	.word	0x0500000f


	//   ....[223]....
        /*0710*/ 	.word	0x0500000f


	//   ....[224]....
        /*0714*/ 	.word	0x0500000f


	//   ....[225]....
        /*0718*/ 	.word	0x0500000f


	//   ....[226]....
        /*071c*/ 	.word	0x0500000f


	//   ....[227]....
        /*0720*/ 	.word	0x0500000f


	//   ....[228]....
        /*0724*/ 	.word	0x0500000f


	//   ....[229]....
        /*0728*/ 	.word	0x0500000f


	//   ....[230]....
        /*072c*/ 	.word	0x0500000f


	//   ....[231]....
        /*0730*/ 	.word	0x0500000f


	//   ....[232]....
        /*0734*/ 	.word	0x0500000f


	//   ....[233]....
        /*0738*/ 	.word	0x0500000f


	//   ....[234]....
        /*073c*/ 	.word	0x0500000f


	//   ....[235]....
        /*0740*/ 	.word	0x0500000f


	//   ....[236]....
        /*0744*/ 	.word	0x0500000f


	//   ....[237]....
        /*0748*/ 	.word	0x0500000f


	//   ....[238]....
        /*074c*/ 	.word	0x0500000f


	//   ....[239]....
        /*0750*/ 	.word	0x0500000f


	//----- nvinfo : EIATTR_COOP_GROUP_INSTR_OFFSETS
	.align		4
.L_848:
        /*0754*/ 	.byte	0x04, 0x28
        /*0756*/ 	.short	(.L_850 - .L_849)


	//   ....[0]....
.L_849:
        /*0758*/ 	.word	0x00000060


	//   ....[1]....
        /*075c*/ 	.word	0x00000140


	//   ....[2]....
        /*0760*/ 	.word	0x00000190


	//   ....[3]....
        /*0764*/ 	.word	0x00000380


	//   ....[4]....
        /*0768*/ 	.word	0x000004e0


	//   ....[5]....
        /*076c*/ 	.word	0x00000600


	//   ....[6]....
        /*0770*/ 	.word	0x00000760


	//   ....[7]....
        /*0774*/ 	.word	0x00003510


	//   ....[8]....
        /*0778*/ 	.word	0x00003520


	//   ....[9]....
        /*077c*/ 	.word	0x00003fd0


	//   ....[10]....
        /*0780*/ 	.word	0x00003fe0


	//   ....[11]....
        /*0784*/ 	.word	0x000049b0


	//   ....[12]....
        /*0788*/ 	.word	0x000049c0


	//   ....[13]....
        /*078c*/ 	.word	0x00004d80


	//   ....[14]....
        /*0790*/ 	.word	0x00004d90


	//   ....[15]....
        /*0794*/ 	.word	0x000061d0


	//   ....[16]....
        /*0798*/ 	.word	0x00008720


	//   ....[17]....
        /*079c*/ 	.word	0x00008e90


	//   ....[18]....
        /*07a0*/ 	.word	0x00008ea0


	//   ....[19]....
        /*07a4*/ 	.word	0x00008eb0


	//   ....[20]....
        /*07a8*/ 	.word	0x00008ec0


	//   ....[21]....
        /*07ac*/ 	.word	0x000091d0


	//   ....[22]....
        /*07b0*/ 	.word	0x000091e0


	//   ....[23]....
        /*07b4*/ 	.word	0x000091f0


	//   ....[24]....
        /*07b8*/ 	.word	0x00009200


	//   ....[25]....
        /*07bc*/ 	.word	0x0000a560


	//   ....[26]....
        /*07c0*/ 	.word	0x0000a580


	//   ....[27]....
        /*07c4*/ 	.word	0x0000a590


	//   ....[28]....
        /*07c8*/ 	.word	0x0000a5a0


	//   ....[29]....
        /*07cc*/ 	.word	0x0000a680


	//   ....[30]....
        /*07d0*/ 	.word	0x0000a6a0


	//   ....[31]....
        /*07d4*/ 	.word	0x0000a6b0


	//   ....[32]....
        /*07d8*/ 	.word	0x0000a730


	//   ....[33]....
        /*07dc*/ 	.word	0x0000c130


	//   ....[34]....
        /*07e0*/ 	.word	0x0000c940


	//   ....[35]....
        /*07e4*/ 	.word	0x0000d000


	//   ....[36]....
        /*07e8*/ 	.word	0x0000d030


	//   ....[37]....
        /*07ec*/ 	.word	0x0000d240


	//   ....[38]....
        /*07f0*/ 	.word	0x0000d2a0


	//   ....[39]....
        /*07f4*/ 	.word	0x0000dc20


	//   ....[40]....
        /*07f8*/ 	.word	0x0000e570


	//   ....[41]....
        /*07fc*/ 	.word	0x0000e960


	//   ....[42]....
        /*0800*/ 	.word	0x0000f1d0


	//   ....[43]....
        /*0804*/ 	.word	0x0000f2e0


	//   ....[44]....
        /*0808*/ 	.word	0x0000f720


	//   ....[45]....
        /*080c*/ 	.word	0x0000f780


	//   ....[46]....
        /*0810*/ 	.word	0x000108f0


	//   ....[47]....
        /*0814*/ 	.word	0x000114d0


	//   ....[48]....
        /*0818*/ 	.word	0x00011530


	//   ....[49]....
        /*081c*/ 	.word	0x00011d40


	//   ....[50]....
        /*0820*/ 	.word	0x00011db0


	//   ....[51]....
        /*0824*/ 	.word	0x00012a60


	//   ....[52]....
        /*0828*/ 	.word	0x000131a0


	//   ....[53]....
        /*082c*/ 	.word	0x000135d0


	//   ....[54]....
        /*0830*/ 	.word	0x00013cb0


	//   ....[55]....
        /*0834*/ 	.word	0x00013da0


	//   ....[56]....
        /*0838*/ 	.word	0x000141a0


	//   ....[57]....
        /*083c*/ 	.word	0x00014200


	//   ....[58]....
        /*0840*/ 	.word	0x00015390


	//   ....[59]....
        /*0844*/ 	.word	0x000154a0


	//   ....[60]....
        /*0848*/ 	.word	0x000154c0


	//   ....[61]....
        /*084c*/ 	.word	0x00015630


	//   ....[62]....
        /*0850*/ 	.word	0x00015800


	//   ....[63]....
        /*0854*/ 	.word	0x00016c80


	//   ....[64]....
        /*0858*/ 	.word	0x00017030


	//   ....[65]....
        /*085c*/ 	.word	0x00017040


	//   ....[66]....
        /*0860*/ 	.word	0x00017050


	//   ....[67]....
        /*0864*/ 	.word	0x00017060


	//   ....[68]....
        /*0868*/ 	.word	0x00017d90


	//   ....[69]....
        /*086c*/ 	.word	0x00017db0


	//   ....[70]....
        /*0870*/ 	.word	0x00018050


	//   ....[71]....
        /*0874*/ 	.word	0x00018070


	//   ....[72]....
        /*0878*/ 	.word	0x00018a20


	//   ....[73]....
        /*087c*/ 	.word	0x00018a60


	//   ....[74]....
        /*0880*/ 	.word	0x00019400


	//   ....[75]....
        /*0884*/ 	.word	0x00019420


	//   ....[76]....
        /*0888*/ 	.word	0x0001a8f0


	//   ....[77]....
        /*088c*/ 	.word	0x0001a920


	//   ....[78]....
        /*0890*/ 	.word	0x0001ab80


	//   ....[79]....
        /*0894*/ 	.word	0x0001aba0


	//   ....[80]....
        /*0898*/ 	.word	0x0001ae50


	//   ....[81]....
        /*089c*/ 	.word	0x0001b040


	//   ....[82]....
        /*08a0*/ 	.word	0x0001b070


	//   ....[83]....
        /*08a4*/ 	.word	0x0001b0a0


	//   ....[84]....
        /*08a8*/ 	.word	0x0001b0d0


	//   ....[85]....
        /*08ac*/ 	.word	0x0001b100


	//   ....[86]....
        /*08b0*/ 	.word	0x0001b130


	//   ....[87]....
        /*08b4*/ 	.word	0x0001b2c0


	//   ....[88]....
        /*08b8*/ 	.word	0x0001b2f0


	//   ....[89]....
        /*08bc*/ 	.word	0x0001b320


	//   ....[90]....
        /*08c0*/ 	.word	0x0001b350


	//   ....[91]....
        /*08c4*/ 	.word	0x0001b380


	//   ....[92]....
        /*08c8*/ 	.word	0x0001b3b0


	//   ....[93]....
        /*08cc*/ 	.word	0x0001b440


	//   ....[94]....
        /*08d0*/ 	.word	0x0001b470


	//   ....[95]....
        /*08d4*/ 	.word	0x0001b480


	//   ....[96]....
        /*08d8*/ 	.word	0x0001b4c0


	//   ....[97]....
        /*08dc*/ 	.word	0x0001cc80


	//   ....[98]....
        /*08e0*/ 	.word	0x0001fab0


	//   ....[99]....
        /*08e4*/ 	.word	0x0001fad0


	//   ....[100]....
        /*08e8*/ 	.word	0x0001fb60


	//   ....[101]....
        /*08ec*/ 	.word	0x0001fb80


	//   ....[102]....
        /*08f0*/ 	.word	0x0001fc00


	//   ....[103]....
        /*08f4*/ 	.word	0x0001fc20


	//   ....[104]....
        /*08f8*/ 	.word	0x0001fc30


	//   ....[105]....
        /*08fc*/ 	.word	0x0001fc40


	//   ....[106]....
        /*0900*/ 	.word	0x00020430


	//   ....[107]....
        /*0904*/ 	.word	0x00020460


	//   ....[108]....
        /*0908*/ 	.word	0x00020500


	//   ....[109]....
        /*090c*/ 	.word	0x00020520


	//   ....[110]....
        /*0910*/ 	.word	0x000205a0


	//   ....[111]....
        /*0914*/ 	.word	0x000205c0


	//   ....[112]....
        /*0918*/ 	.word	0x000205d0


	//   ....[113]....
        /*091c*/ 	.word	0x000205e0


	//   ....[114]....
        /*0920*/ 	.word	0x00020a60


	//   ....[115]....
        /*0924*/ 	.word	0x00020b20


	//   ....[116]....
        /*0928*/ 	.word	0x00020c70


	//   ....[117]....
        /*092c*/ 	.word	0x00020cb0


	//   ....[118]....
        /*0930*/ 	.word	0x00020cc0


	//   ....[119]....
        /*0934*/ 	.word	0x00020cd0


	//   ....[120]....
        /*0938*/ 	.word	0x00020e20


	//   ....[121]....
        /*093c*/ 	.word	0x00020f70


	//   ....[122]....
        /*0940*/ 	.word	0x00021770


	//   ....[123]....
        /*0944*/ 	.word	0x00021790


	//   ....[124]....
        /*0948*/ 	.word	0x000217e0


	//   ....[125]....
        /*094c*/ 	.word	0x000217f0


	//   ....[126]....
        /*0950*/ 	.word	0x00021830


	//   ....[127]....
        /*0954*/ 	.word	0x00021840


	//   ....[128]....
        /*0958*/ 	.word	0x00021850


	//   ....[129]....
        /*095c*/ 	.word	0x00021890


	//   ....[130]....
        /*0960*/ 	.word	0x00021b90


	//   ....[131]....
        /*0964*/ 	.word	0x00021bd0


	//   ....[132]....
        /*0968*/ 	.word	0x00021bf0


	//   ....[133]....
        /*096c*/ 	.word	0x00021c10


	//   ....[134]....
        /*0970*/ 	.word	0x00021c40


	//   ....[135]....
        /*0974*/ 	.word	0x00021c60


	//   ....[136]....
        /*0978*/ 	.word	0x00021d60


	//   ....[137]....
        /*097c*/ 	.word	0x00021eb0


	//   ....[138]....
        /*0980*/ 	.word	0x000224f0


	//   ....[139]....
        /*0984*/ 	.word	0x00022520


	//   ....[140]....
        /*0988*/ 	.word	0x00022580


	//   ....[141]....
        /*098c*/ 	.word	0x000225b0


	//   ....[142]....
        /*0990*/ 	.word	0x000225e0


	//   ....[143]....
        /*0994*/ 	.word	0x00022610


	//   ....[144]....
        /*0998*/ 	.word	0x00022640


	//   ....[145]....
        /*099c*/ 	.word	0x00022670


	//   ....[146]....
        /*09a0*/ 	.word	0x00022810


	//   ....[147]....
        /*09a4*/ 	.word	0x00022840


	//   ....[148]....
        /*09a8*/ 	.word	0x00022870


	//   ....[149]....
        /*09ac*/ 	.word	0x000228a0


	//   ....[150]....
        /*09b0*/ 	.word	0x000228d0


	//   ....[151]....
        /*09b4*/ 	.word	0x00022900


	//   ....[152]....
        /*09b8*/ 	.word	0x000229c0


	//   ....[153]....
        /*09bc*/ 	.word	0x000229e0


	//   ....[154]....
        /*09c0*/ 	.word	0x00022a00


	//   ....[155]....
        /*09c4*/ 	.word	0x00022a60


	//   ....[156]....
        /*09c8*/ 	.word	0x00023480


	//   ....[157]....
        /*09cc*/ 	.word	0x000237a0


	//   ....[158]....
        /*09d0*/ 	.word	0x00023830


	//   ....[159]....
        /*09d4*/ 	.word	0x00023920


	//   ....[160]....
        /*09d8*/ 	.word	0x000239b0


	//   ....[161]....
        /*09dc*/ 	.word	0x00023a90


	//   ....[162]....
        /*09e0*/ 	.word	0x00023b20


	//   ....[163]....
        /*09e4*/ 	.word	0x00023ca0


	//   ....[164]....
        /*09e8*/ 	.word	0x00023d30


	//   ....[165]....
        /*09ec*/ 	.word	0x00023d80


	//   ....[166]....
        /*09f0*/ 	.word	0x00023dd0


	//   ....[167]....
        /*09f4*/ 	.word	0x00023e70


	//   ....[168]....
        /*09f8*/ 	.word	0x00023f00


	//   ....[169]....
        /*09fc*/ 	.word	0x00023f50


	//   ....[170]....
        /*0a00*/ 	.word	0x00023fa0


	//   ....[171]....
        /*0a04*/ 	.word	0x000240a0


	//   ....[172]....
        /*0a08*/ 	.word	0x00024150


	//   ....[173]....
        /*0a0c*/ 	.word	0x000241d0


	//   ....[174]....
        /*0a10*/ 	.word	0x00024240


	//   ....[175]....
        /*0a14*/ 	.word	0x00024390


	//   ....[176]....
        /*0a18*/ 	.word	0x000244d0


	//   ....[177]....
        /*0a1c*/ 	.word	0x00024540


	//   ....[178]....
        /*0a20*/ 	.word	0x00024590


	//   ....[179]....
        /*0a24*/ 	.word	0x00024910


	//   ....[180]....
        /*0a28*/ 	.word	0x00024bf0


	//   ....[181]....
        /*0a2c*/ 	.word	0x00024ce0


	//   ....[182]....
        /*0a30*/ 	.word	0x00024d80


	//   ....[183]....
        /*0a34*/ 	.word	0x00024de0


	//   ....[184]....
        /*0a38*/ 	.word	0x00024ed0


	//   ....[185]....
        /*0a3c*/ 	.word	0x00024f40


	//   ....[186]....
        /*0a40*/ 	.word	0x00025030


	//   ....[187]....
        /*0a44*/ 	.word	0x000250a0


	//   ....[188]....
        /*0a48*/ 	.word	0x00025140


	//   ....[189]....
        /*0a4c*/ 	.word	0x00025230


	//   ....[190]....
        /*0a50*/ 	.word	0x000252a0


	//   ....[191]....
        /*0a54*/ 	.word	0x00025300


	//   ....[192]....
        /*0a58*/ 	.word	0x000253f0


	//   ....[193]....
        /*0a5c*/ 	.word	0x00025450


	//   ....[194]....
        /*0a60*/ 	.word	0x00025550


	//   ....[195]....
        /*0a64*/ 	.word	0x000255b0


	//   ....[196]....
        /*0a68*/ 	.word	0x00025650


	//   ....[197]....
        /*0a6c*/ 	.word	0x000257d0


	//   ....[198]....
        /*0a70*/ 	.word	0x000258d0


	//   ....[199]....
        /*0a74*/ 	.word	0x00025b50


	//   ....[200]....
        /*0a78*/ 	.word	0x00025ba0


	//   ....[201]....
        /*0a7c*/ 	.word	0x00025d70


	//   ....[202]....
        /*0a80*/ 	.word	0x00025dc0


	//   ....[203]....
        /*0a84*/ 	.word	0x00025f90


	//   ....[204]....
        /*0a88*/ 	.word	0x00025fe0


	//   ....[205]....
        /*0a8c*/ 	.word	0x000260d0


	//   ....[206]....
        /*0a90*/ 	.word	0x00026170


	//   ....[207]....
        /*0a94*/ 	.word	0x000261d0


	//   ....[208]....
        /*0a98*/ 	.word	0x00026280


	//   ....[209]....
        /*0a9c*/ 	.word	0x000262e0


	//   ....[210]....
        /*0aa0*/ 	.word	0x00026390


	//   ....[211]....
        /*0aa4*/ 	.word	0x000263f0


	//   ....[212]....
        /*0aa8*/ 	.word	0x000264a0


	//   ....[213]....
        /*0aac*/ 	.word	0x00026590


	//   ....[214]....
        /*0ab0*/ 	.word	0x00026670


	//   ....[215]....
        /*0ab4*/ 	.word	0x00026780


	//   ....[216]....
        /*0ab8*/ 	.word	0x00026880


	//   ....[217]....
        /*0abc*/ 	.word	0x000269b0


	//   ....[218]....
        /*0ac0*/ 	.word	0x00026a90


	//   ....[219]....
        /*0ac4*/ 	.word	0x00026b90


	//   ....[220]....
        /*0ac8*/ 	.word	0x00026c70


	//   ....[221]....
        /*0acc*/ 	.word	0x00026d00


	//   ....[222]....
        /*0ad0*/ 	.word	0x00026da0


	//   ....[223]....
        /*0ad4*/ 	.word	0x00026f10


	//   ....[224]....
        /*0ad8*/ 	.word	0x00026f80


	//   ....[225]....
        /*0adc*/ 	.word	0x00026ff0


	//   ....[226]....
        /*0ae0*/ 	.word	0x00027060


	//   ....[227]....
        /*0ae4*/ 	.word	0x000270d0


	//   ....[228]....
        /*0ae8*/ 	.word	0x00027150


	//   ....[229]....
        /*0aec*/ 	.word	0x000271d0


	//   ....[230]....
        /*0af0*/ 	.word	0x00027260


	//   ....[231]....
        /*0af4*/ 	.word	0x000272d0


	//   ....[232]....
        /*0af8*/ 	.word	0x00027340


	//   ....[233]....
        /*0afc*/ 	.word	0x000273b0


	//   ....[234]....
        /*0b00*/ 	.word	0x00027430


	//   ....[235]....
        /*0b04*/ 	.word	0x000274a0


	//   ....[236]....
        /*0b08*/ 	.word	0x00027550


	//   ....[237]....
        /*0b0c*/ 	.word	0x000275a0


	//   ....[238]....
        /*0b10*/ 	.word	0x00027630


	//   ....[239]....
        /*0b14*/ 	.word	0x00027760


	//----- nvinfo : EIATTR_REG_RECONFIG
	.align		4
.L_850:
        /*0b18*/ 	.byte	0x01, 0x54
	.zero		2


	//----- nvinfo : EIATTR_SYSCALL_OFFSETS
	.align		4
        /*0b1c*/ 	.byte	0x04, 0x46
        /*0b1e*/ 	.short	(.L_852 - .L_851)


	//   ....[0]....
.L_851:
        /*0b20*/ 	.word	0x000027b0


	//   ....[1]....
        /*0b24*/ 	.word	0x00002900


	//   ....[2]....
        /*0b28*/ 	.word	0x000088d0


	//   ....[3]....
        /*0b2c*/ 	.word	0x00008c00


	//   ....[4]....
        /*0b30*/ 	.word	0x0001eea0


	//   ....[5]....
        /*0b34*/ 	.word	0x0001eff0


	//   ....[6]....
        /*0b38*/ 	.word	0x0001f0e0


	//   ....[7]....
        /*0b3c*/ 	.word	0x00020090


	//----- nvinfo : EIATTR_MBARRIER_INSTR_OFFSETS
	.align		4
.L_852:
        /*0b40*/ 	.byte	0x04, 0x39
        /*0b42*/ 	.short	(.L_854 - .L_853)


	//   ....[0]....
.L_853:
        /*0b44*/ 	.word	0x00000270
        /*0b48*/ 	.word	0x000000ff
        /*0b4c*/ 	.word	0x00028c00
        /*0b50*/ 	.short	0x0100
        /*0b52*/ 	.byte	0x08
	.zero		1


	//   ....[1]....
        /*0b54*/ 	.word	0x00000280
        /*0b58*/ 	.word	0x000000ff
        /*0b5c*/ 	.word	0x00028c20
        /*0b60*/ 	.short	0x0100
        /*0b62*/ 	.byte	0x08
	.zero		1


	//   ....[2]....
        /*0b64*/ 	.word	0x00000330
        /*0b68*/ 	.word	0x000000ff
        /*0b6c*/ 	.word	0x00028c30
        /*0b70*/ 	.short	0x0100
        /*0b72*/ 	.byte	0x06
	.zero		1


	//   ....[3]....
        /*0b74*/ 	.word	0x00000340
        /*0b78*/ 	.word	0x000000ff
        /*0b7c*/ 	.word	0x00028c40
        /*0b80*/ 	.short	0x0100
        /*0b82*/ 	.byte	0x06
	.zero		1


	//   ....[4]....
        /*0b84*/ 	.word	0x00000350
        /*0b88*/ 	.word	0x000000ff
        /*0b8c*/ 	.word	0x00028c38
        /*0b90*/ 	.short	0x0100
        /*0b92*/ 	.byte	0x06
	.zero		1


	//   ....[5]....
        /*0b94*/ 	.word	0x00000360
        /*0b98*/ 	.word	0x000000ff
        /*0b9c*/ 	.word	0x00028c48
        /*0ba0*/ 	.short	0x0100
        /*0ba2*/ 	.byte	0x06
	.zero		1


	//   ....[6]....
        /*0ba4*/ 	.word	0x00000490
        /*0ba8*/ 	.word	0x000000ff
        /*0bac*/ 	.word	0x00028c50
        /*0bb0*/ 	.short	0x0100
        /*0bb2*/ 	.byte	0x08
	.zero		1


	//   ....[7]....
        /*0bb4*/ 	.word	0x000004a0
        /*0bb8*/ 	.word	0x000000ff
        /*0bbc*/ 	.word	0x00028c60
        /*0bc0*/ 	.short	0x0100
        /*0bc2*/ 	.byte	0x08
	.zero		1


	//   ....[8]....
        /*0bc4*/ 	.word	0x000004b0
        /*0bc8*/ 	.word	0x000000ff
        /*0bcc*/ 	.word	0x00028c58
        /*0bd0*/ 	.short	0x0100
        /*0bd2*/ 	.byte	0x08
	.zero		1


	//   ....[9]....
        /*0bd4*/ 	.word	0x000004c0
        /*0bd8*/ 	.word	0x000000ff
        /*0bdc*/ 	.word	0x00028c68
        /*0be0*/ 	.short	0x0100
        /*0be2*/ 	.byte	0x08
	.zero		1


	//   ....[10]....
        /*0be4*/ 	.word	0x000005b0
        /*0be8*/ 	.word	0x000000ff
        /*0bec*/ 	.word	0x00028c70
        /*0bf0*/ 	.short	0x0100
        /*0bf2*/ 	.byte	0x06
	.zero		1


	//   ....[11]....
        /*0bf4*/ 	.word	0x000005c0
        /*0bf8*/ 	.word	0x000000ff
        /*0bfc*/ 	.word	0x00028c80
        /*0c00*/ 	.short	0x0100
        /*0c02*/ 	.byte	0x06
	.zero		1


	//   ....[12]....
        /*0c04*/ 	.word	0x000005d0
        /*0c08*/ 	.word	0x000000ff
        /*0c0c*/ 	.word	0x00028c78
        /*0c10*/ 	.short	0x0100
        /*0c12*/ 	.byte	0x06
	.zero		1


	//   ....[13]....
        /*0c14*/ 	.word	0x000005e0
        /*0c18*/ 	.word	0x000000ff
        /*0c1c*/ 	.word	0x00028c88
        /*0c20*/ 	.short	0x0100
        /*0c22*/ 	.byte	0x06
	.zero		1


	//   ....[14]....
        /*0c24*/ 	.word	0x00000710
        /*0c28*/ 	.word	0x000000ff
        /*0c2c*/ 	.word	0x00028c90
        /*0c30*/ 	.short	0x0100
        /*0c32*/ 	.byte	0x08
	.zero		1


	//   ....[15]....
        /*0c34*/ 	.word	0x00000720
        /*0c38*/ 	.word	0x000000ff
        /*0c3c*/ 	.word	0x00028ca0
        /*0c40*/ 	.short	0x0100
        /*0c42*/ 	.byte	0x08
	.zero		1


	//   ....[16]....
        /*0c44*/ 	.word	0x00000730
        /*0c48*/ 	.word	0x000000ff
        /*0c4c*/ 	.word	0x00028c98
        /*0c50*/ 	.short	0x0100
        /*0c52*/ 	.byte	0x08
	.zero		1


	//   ....[17]....
        /*0c54*/ 	.word	0x00000740
        /*0c58*/ 	.word	0x000000ff
        /*0c5c*/ 	.word	0x00028ca8
        /*0c60*/ 	.short	0x0100
        /*0c62*/ 	.byte	0x08
	.zero		1


	//   ....[18]....
        /*0c64*/ 	.word	0x00000870
        /*0c68*/ 	.word	0x000000ff
        /*0c6c*/ 	.word	0x00028cb0
        /*0c70*/ 	.short	0x0100
        /*0c72*/ 	.byte	0x08
	.zero		1


	//   ....[19]....
        /*0c74*/ 	.word	0x00000880
        /*0c78*/ 	.word	0x000000ff
        /*0c7c*/ 	.word	0x00028cc0
        /*0c80*/ 	.short	0x0100
        /*0c82*/ 	.byte	0x08
	.zero		1


	//   ....[20]....
        /*0c84*/ 	.word	0x00000890
        /*0c88*/ 	.word	0x000000ff
        /*0c8c*/ 	.word	0x00028cb8
        /*0c90*/ 	.short	0x0100
        /*0c92*/ 	.byte	0x08
	.zero		1


	//   ....[21]....
        /*0c94*/ 	.word	0x000008a0
        /*0c98*/ 	.word	0x000000ff
        /*0c9c*/ 	.word	0x00028cc8
        /*0ca0*/ 	.short	0x0100
        /*0ca2*/ 	.byte	0x08
	.zero		1


	//   ....[22]....
        /*0ca4*/ 	.word	0x000034c0
        /*0ca8*/ 	.word	0x0000003d
        /*0cac*/ 	.word	0x00028c90
        /*0cb0*/ 	.short	0x010a
        /*0cb2*/ 	.byte	0x3f
	.zero		1


	//   ....[23]....
        /*0cb4*/ 	.word	0x00003f80
        /*0cb8*/ 	.word	0x0000003d
        /*0cbc*/ 	.word	0x00028c90
        /*0cc0*/ 	.short	0x010a
        /*0cc2*/ 	.byte	0x3f
	.zero		1


	//   ....[24]....
        /*0cc4*/ 	.word	0x00004820
        /*0cc8*/ 	.word	0x0000003d
        /*0ccc*/ 	.word	0x00028c90
        /*0cd0*/ 	.short	0x010a
        /*0cd2*/ 	.byte	0x3f
	.zero		1


	//   ....[25]....
        /*0cd4*/ 	.word	0x00004be0
        /*0cd8*/ 	.word	0x00000004
        /*0cdc*/ 	.word	0x00000000
        /*0ce0*/ 	.short	0x0101
        /*0ce2*/ 	.byte	0x3f
	.zero		1


	//   ....[26]....
        /*0ce4*/ 	.word	0x00004c20
        /*0ce8*/ 	.word	0x0000003d
        /*0cec*/ 	.word	0x00028cb0
        /*0cf0*/ 	.short	0x010a
        /*0cf2*/ 	.byte	0x3f
	.zero		1


	//   ....[27]....
        /*0cf4*/ 	.word	0x000055f0
        /*0cf8*/ 	.word	0x0000003d
        /*0cfc*/ 	.word	0x00000000
        /*0d00*/ 	.short	0x0101
        /*0d02*/ 	.byte	0x3f
	.zero		1


	//   ....[28]....
        /*0d04*/ 	.word	0x000062f0
        /*0d08*/ 	.word	0x0000000c
        /*0d0c*/ 	.word	0x00028c50
        /*0d10*/ 	.short	0x010a
        /*0d12*/ 	.byte	0x3f
	.zero		1


	//   ....[29]....
        /*0d14*/ 	.word	0x000066b0
        /*0d18*/ 	.word	0x0000000c
        /*0d1c*/ 	.word	0x00000000
        /*0d20*/ 	.short	0x0101
        /*0d22*/ 	.byte	0x3f
	.zero		1


	//   ....[30]....
        /*0d24*/ 	.word	0x00006fd0
        /*0d28*/ 	.word	0x00000015
        /*0d2c*/ 	.word	0x00028c50
        /*0d30*/ 	.short	0x010a
        /*0d32*/ 	.byte	0x3f
	.zero		1


	//   ....[31]....
        /*0d34*/ 	.word	0x00007020
        /*0d38*/ 	.word	0x00000015
        /*0d3c*/ 	.word	0x00028c50
        /*0d40*/ 	.short	0x010a
        /*0d42*/ 	.byte	0x3f
	.zero		1


	//   ....[32]....
        /*0d44*/ 	.word	0x00007310
        /*0d48*/ 	.word	0x00000015
        /*0d4c*/ 	.word	0x00000000
        /*0d50*/ 	.short	0x0101
        /*0d52*/ 	.byte	0x3f
	.zero		1


	//   ....[33]....
        /*0d54*/ 	.word	0x00008970
        /*0d58*/ 	.word	0x00000002
        /*0d5c*/ 	.word	0x00028c00
        /*0d60*/ 	.short	0x010a
        /*0d62*/ 	.byte	0x3f
	.zero		1


	//   ....[34]....
        /*0d64*/ 	.word	0x000089c0
        /*0d68*/ 	.word	0x00000002
        /*0d6c*/ 	.word	0x00028c00
        /*0d70*/ 	.short	0x010a
        /*0d72*/ 	.byte	0x3f
	.zero		1


	//   ....[35]....
        /*0d74*/ 	.word	0x00009470
        /*0d78*/ 	.word	0x00000002
        /*0d7c*/ 	.word	0x00028c00
        /*0d80*/ 	.short	0x010a
        /*0d82*/ 	.byte	0x3f
	.zero		1


	//   ....[36]....
        /*0d84*/ 	.word	0x0000a9e0
        /*0d88*/ 	.word	0x00000002
        /*0d8c*/ 	.word	0x00028c00
        /*0d90*/ 	.short	0x010a
        /*0d92*/ 	.byte	0x3f
	.zero		1


	//   ....[37]....
        /*0d94*/ 	.word	0x0000b980
        /*0d98*/ 	.word	0x0000000c
        /*0d9c*/ 	.word	0x00028c30
        /*0da0*/ 	.short	0x010a
        /*0da2*/ 	.byte	0x3f
	.zero		1


	//   ....[38]....
        /*0da4*/ 	.word	0x0000ba30
        /*0da8*/ 	.word	0x0000000c
        /*0dac*/ 	.word	0x00028c30
        /*0db0*/ 	.short	0x010a
        /*0db2*/ 	.byte	0x3f
	.zero		1


	//   ....[39]....
        /*0db4*/ 	.word	0x0000c160
        /*0db8*/ 	.word	0x0000002d
        /*0dbc*/ 	.word	0x00000000
        /*0dc0*/ 	.short	0x0101
        /*0dc2*/ 	.byte	0x3f
	.zero		1


	//   ....[40]....
        /*0dc4*/ 	.word	0x0000d910
        /*0dc8*/ 	.word	0x0000000c
        /*0dcc*/ 	.word	0x00028c50
        /*0dd0*/ 	.short	0x010a
        /*0dd2*/ 	.byte	0x3f
	.zero		1


	//   ....[41]....
        /*0dd4*/ 	.word	0x0000d9c0
        /*0dd8*/ 	.word	0x0000000c
        /*0ddc*/ 	.word	0x00028c50
        /*0de0*/ 	.short	0x010a
        /*0de2*/ 	.byte	0x3f
	.zero		1


	//   ....[42]....
        /*0de4*/ 	.word	0x0000dcb0
        /*0de8*/ 	.word	0x0000000c
        /*0dec*/ 	.word	0x00000000
        /*0df0*/ 	.short	0x0101
        /*0df2*/ 	.byte	0x3f
	.zero		1


	//   ....[43]....
        /*0df4*/ 	.word	0x0000dfc0
        /*0df8*/ 	.word	0x00000015
        /*0dfc*/ 	.word	0x00028c30
        /*0e00*/ 	.short	0x010a
        /*0e02*/ 	.byte	0x3f
	.zero		1


	//   ....[44]....
        /*0e04*/ 	.word	0x0000e030
        /*0e08*/ 	.word	0x00000015
        /*0e0c*/ 	.word	0x00028c30
        /*0e10*/ 	.short	0x010a
        /*0e12*/ 	.byte	0x3f
	.zero		1


	//   ....[45]....
        /*0e14*/ 	.word	0x0000e620
        /*0e18*/ 	.word	0x00000098
        /*0e1c*/ 	.word	0x00000000
        /*0e20*/ 	.short	0x0101
        /*0e22*/ 	.byte	0x3f
	.zero		1


	//   ....[46]....
        /*0e24*/ 	.word	0x00010630
        /*0e28*/ 	.word	0x00000015
        /*0e2c*/ 	.word	0x00028c50
        /*0e30*/ 	.short	0x010a
        /*0e32*/ 	.byte	0x3f
	.zero		1


	//   ....[47]....
        /*0e34*/ 	.word	0x00010680
        /*0e38*/ 	.word	0x00000015
        /*0e3c*/ 	.word	0x00028c50
        /*0e40*/ 	.short	0x010a
        /*0e42*/ 	.byte	0x3f
	.zero		1


	//   ....[48]....
        /*0e44*/ 	.word	0x000109a0
        /*0e48*/ 	.word	0x00000015
        /*0e4c*/ 	.word	0x00000000
        /*0e50*/ 	.short	0x0101
        /*0e52*/ 	.byte	0x3f
	.zero		1


	//   ....[49]....
        /*0e54*/ 	.word	0x00010da0
        /*0e58*/ 	.word	0x0000000c
        /*0e5c*/ 	.word	0x00028c30
        /*0e60*/ 	.short	0x010a
        /*0e62*/ 	.byte	0x3f
	.zero		1


	//   ....[50]....
        /*0e64*/ 	.word	0x00010e10
        /*0e68*/ 	.word	0x0000000c
        /*0e6c*/ 	.word	0x00028c30
        /*0e70*/ 	.short	0x010a
        /*0e72*/ 	.byte	0x3f
	.zero		1


	//   ....[51]....
        /*0e74*/ 	.word	0x000118b0
        /*0e78*/ 	.word	0x0000000f
        /*0e7c*/ 	.word	0x00000000
        /*0e80*/ 	.short	0x0101
        /*0e82*/ 	.byte	0x3f
	.zero		1


	//   ....[52]....
        /*0e84*/ 	.word	0x000127a0
        /*0e88*/ 	.word	0x0000000c
        /*0e8c*/ 	.word	0x00028c50
        /*0e90*/ 	.short	0x010a
        /*0e92*/ 	.byte	0x3f
	.zero		1


	//   ....[53]....
        /*0e94*/ 	.word	0x000127f0
        /*0e98*/ 	.word	0x0000000c
        /*0e9c*/ 	.word	0x00028c50
        /*0ea0*/ 	.short	0x010a
        /*0ea2*/ 	.byte	0x3f
	.zero		1


	//   ....[54]....
        /*0ea4*/ 	.word	0x00012af0
        /*0ea8*/ 	.word	0x0000000c
        /*0eac*/ 	.word	0x00000000
        /*0eb0*/ 	.short	0x0101
        /*0eb2*/ 	.byte	0x3f
	.zero		1


	//   ....[55]....
        /*0eb4*/ 	.word	0x00012c30
        /*0eb8*/ 	.word	0x00000015
        /*0ebc*/ 	.word	0x00028c30
        /*0ec0*/ 	.short	0x010a
        /*0ec2*/ 	.byte	0x3f
	.zero		1


	//   ....[56]....
        /*0ec4*/ 	.word	0x00012ca0
        /*0ec8*/ 	.word	0x00000015
        /*0ecc*/ 	.word	0x00028c30
        /*0ed0*/ 	.short	0x010a
        /*0ed2*/ 	.byte	0x3f
	.zero		1


	//   ....[57]....
        /*0ed4*/ 	.word	0x00013230
        /*0ed8*/ 	.word	0x00000098
        /*0edc*/ 	.word	0x00000000
        /*0ee0*/ 	.short	0x0101
        /*0ee2*/ 	.byte	0x3f
	.zero		1


	//   ....[58]....
        /*0ee4*/ 	.word	0x000150d0
        /*0ee8*/ 	.word	0x00000015
        /*0eec*/ 	.word	0x00028c50
        /*0ef0*/ 	.short	0x010a
        /*0ef2*/ 	.byte	0x3f
	.zero		1


	//   ....[59]....
        /*0ef4*/ 	.word	0x00015120
        /*0ef8*/ 	.word	0x00000015
        /*0efc*/ 	.word	0x00028c50
        /*0f00*/ 	.short	0x010a
        /*0f02*/ 	.byte	0x3f
	.zero		1


	//   ....[60]....
        /*0f04*/ 	.word	0x00015440
        /*0f08*/ 	.word	0x00000015
        /*0f0c*/ 	.word	0x00000000
        /*0f10*/ 	.short	0x0101
        /*0f12*/ 	.byte	0x3f
	.zero		1


	//   ....[61]....
        /*0f14*/ 	.word	0x00017d10
        /*0f18*/ 	.word	0x00000003
        /*0f1c*/ 	.word	0x00000000
        /*0f20*/ 	.short	0x0101
        /*0f22*/ 	.byte	0x3f
	.zero		1


	//   ....[62]....
        /*0f24*/ 	.word	0x00018a80
        /*0f28*/ 	.word	0x00000008
        /*0f2c*/ 	.word	0x00000000
        /*0f30*/ 	.short	0x0101
        /*0f32*/ 	.byte	0x3f
	.zero		1


	//   ....[63]....
        /*0f34*/ 	.word	0x0001cd60
        /*0f38*/ 	.word	0x00000012
        /*0f3c*/ 	.word	0x00028c20
        /*0f40*/ 	.short	0x010a
        /*0f42*/ 	.byte	0x3f
	.zero		1


	//   ....[64]....
        /*0f44*/ 	.word	0x0001cdf0
        /*0f48*/ 	.word	0x0000000b
        /*0f4c*/ 	.word	0x00028ca0
        /*0f50*/ 	.short	0x010a
        /*0f52*/ 	.byte	0x3f
	.zero		1


	//   ....[65]....
        /*0f54*/ 	.word	0x0001d040
        /*0f58*/ 	.word	0x0000000b
        /*0f5c*/ 	.word	0x00028cc0
        /*0f60*/ 	.short	0x010a
        /*0f62*/ 	.byte	0x3f
	.zero		1


	//   ....[66]....
        /*0f64*/ 	.word	0x0001da10
        /*0f68*/ 	.word	0x0000000b
        /*0f6c*/ 	.word	0x00028ca0
        /*0f70*/ 	.short	0x010a
        /*0f72*/ 	.byte	0x3f
	.zero		1


	//   ....[67]....
        /*0f74*/ 	.word	0x0001dc50
        /*0f78*/ 	.word	0x0000000b
        /*0f7c*/ 	.word	0x00028cc0
        /*0f80*/ 	.short	0x010a
        /*0f82*/ 	.byte	0x3f
	.zero		1


	//   ....[68]....
        /*0f84*/ 	.word	0x0001f8c0
        /*0f88*/ 	.word	0x00000019
        /*0f8c*/ 	.word	0x00028c40
        /*0f90*/ 	.short	0x010a
        /*0f92*/ 	.byte	0x3f
	.zero		1


	//   ....[69]....
        /*0f94*/ 	.word	0x0001fd40
        /*0f98*/ 	.word	0x00000019
        /*0f9c*/ 	.word	0x00028c30
        /*0fa0*/ 	.short	0x0107
        /*0fa2*/ 	.byte	0x3f
	.zero		1


	//   ....[70]....
        /*0fa4*/ 	.word	0x0001fe10
        /*0fa8*/ 	.word	0x00000019
        /*0fac*/ 	.word	0x00028c30
        /*0fb0*/ 	.short	0x0101
        /*0fb2*/ 	.byte	0x3f
	.zero		1


	//   ....[71]....
        /*0fb4*/ 	.word	0x000206e0
        /*0fb8*/ 	.word	0x00000012
        /*0fbc*/ 	.word	0x00028c00
        /*0fc0*/ 	.short	0x0107
        /*0fc2*/ 	.byte	0x3f
	.zero		1


	//   ....[72]....
        /*0fc4*/ 	.word	0x000207d0
        /*0fc8*/ 	.word	0x00000012
        /*0fcc*/ 	.word	0x00028c00
        /*0fd0*/ 	.short	0x0101
        /*0fd2*/ 	.byte	0x3f
	.zero		1


	//   ....[73]....
        /*0fd4*/ 	.word	0x000207f0
        /*0fd8*/ 	.word	0x00000012
        /*0fdc*/ 	.word	0x00028c20
        /*0fe0*/ 	.short	0x010a
        /*0fe2*/ 	.byte	0x3f
	.zero		1


	//   ....[74]....
        /*0fe4*/ 	.word	0x00020880
        /*0fe8*/ 	.word	0x00000019
        /*0fec*/ 	.word	0x00028c60
        /*0ff0*/ 	.short	0x010a
        /*0ff2*/ 	.byte	0x3f
	.zero		1


	//   ....[75]....
        /*0ff4*/ 	.word	0x00021190
        /*0ff8*/ 	.word	0x00000019
        /*0ffc*/ 	.word	0x00028c50
        /*1000*/ 	.short	0x0107
        /*1002*/ 	.byte	0x3f
	.zero		1


	//   ....[76]....
        /*1004*/ 	.word	0x00021260
        /*1008*/ 	.word	0x00000019
        /*100c*/ 	.word	0x00028c50
        /*1010*/ 	.short	0x0101
        /*1012*/ 	.byte	0x3f
	.zero		1


	//   ....[77]....
        /*1014*/ 	.word	0x000215f0
        /*1018*/ 	.word	0x00000006
        /*101c*/ 	.word	0x00028c40
        /*1020*/ 	.short	0x010a
        /*1022*/ 	.byte	0x3f
	.zero		1


	//   ....[78]....
        /*1024*/ 	.word	0x00021910
        /*1028*/ 	.word	0x00000006
        /*102c*/ 	.word	0x00028c30
        /*1030*/ 	.short	0x0107
        /*1032*/ 	.byte	0x3f
	.zero		1


	//   ....[79]....
        /*1034*/ 	.word	0x000219d0
        /*1038*/ 	.word	0x00000006
        /*103c*/ 	.word	0x00028c30
        /*1040*/ 	.short	0x0101
        /*1042*/ 	.byte	0x3f
	.zero		1


	//   ....[80]....
        /*1044*/ 	.word	0x00021a00
        /*1048*/ 	.word	0x00000006
        /*104c*/ 	.word	0x00028c60
        /*1050*/ 	.short	0x010a
        /*1052*/ 	.byte	0x3f
	.zero		1


	//   ....[81]....
        /*1054*/ 	.word	0x000220b0
        /*1058*/ 	.word	0x00000006
        /*105c*/ 	.word	0x00028c50
        /*1060*/ 	.short	0x0107
        /*1062*/ 	.byte	0x3f
	.zero		1


	//   ....[82]....
        /*1064*/ 	.word	0x00022170
        /*1068*/ 	.word	0x00000006
        /*106c*/ 	.word	0x00028c50
        /*1070*/ 	.short	0x0101
        /*1072*/ 	.byte	0x3f
	.zero		1


	//   ....[83]....
        /*1074*/ 	.word	0x00023400
        /*1078*/ 	.word	0x00000007
        /*107c*/ 	.word	0x00028c20
        /*1080*/ 	.short	0x010a
        /*1082*/ 	.byte	0x3f
	.zero		1


	//   ....[84]....
        /*1084*/ 	.word	0x00023570
        /*1088*/ 	.word	0x00000005
        /*108c*/ 	.word	0x00028c40
        /*1090*/ 	.short	0x010a
        /*1092*/ 	.byte	0x3f
	.zero		1


	//   ....[85]....
        /*1094*/ 	.word	0x00023610
        /*1098*/ 	.word	0x00000003
        /*109c*/ 	.word	0x00028c40
        /*10a0*/ 	.short	0x010a
        /*10a2*/ 	.byte	0x3f
	.zero		1


	//   ....[86]....
        /*10a4*/ 	.word	0x00023650
        /*10a8*/ 	.word	0x00000005
        /*10ac*/ 	.word	0x00028c60
        /*10b0*/ 	.short	0x010a
        /*10b2*/ 	.byte	0x3f
	.zero		1


	//   ....[87]....
        /*10b4*/ 	.word	0x00023690
        /*10b8*/ 	.word	0x00000003
        /*10bc*/ 	.word	0x00028c60
        /*10c0*/ 	.short	0x010a
        /*10c2*/ 	.byte	0x3f
	.zero		1


	//   ....[88]....
        /*10c4*/ 	.word	0x000236f0
        /*10c8*/ 	.word	0x0000003d
        /*10cc*/ 	.word	0x00028c90
        /*10d0*/ 	.short	0x010a
        /*10d2*/ 	.byte	0x3f
	.zero		1


	//   ....[89]....
        /*10d4*/ 	.word	0x00023870
        /*10d8*/ 	.word	0x0000003d
        /*10dc*/ 	.word	0x00028c90
        /*10e0*/ 	.short	0x010a
        /*10e2*/ 	.byte	0x3f
	.zero		1


	//   ....[90]....
        /*10e4*/ 	.word	0x000239f0
        /*10e8*/ 	.word	0x0000003d
        /*10ec*/ 	.word	0x00028c90
        /*10f0*/ 	.short	0x010a
        /*10f2*/ 	.byte	0x3f
	.zero		1


	//   ....[91]....
        /*10f4*/ 	.word	0x00023b50
        /*10f8*/ 	.word	0x0000003d
        /*10fc*/ 	.word	0x00028cb0
        /*1100*/ 	.short	0x010a
        /*1102*/ 	.byte	0x3f
	.zero		1


	//   ....[92]....
        /*1104*/ 	.word	0x00023ba0
        /*1108*/ 	.word	0x0000000c
        /*110c*/ 	.word	0x00028c50
        /*1110*/ 	.short	0x010a
        /*1112*/ 	.byte	0x3f
	.zero		1


	//   ....[93]....
        /*1114*/ 	.word	0x00023bf0
        /*1118*/ 	.word	0x00000015
        /*111c*/ 	.word	0x00028c50
        /*1120*/ 	.short	0x010a
        /*1122*/ 	.byte	0x3f
	.zero		1


	//   ....[94]....
        /*1124*/ 	.word	0x00023fe0
        /*1128*/ 	.word	0x00000002
        /*112c*/ 	.word	0x00028c00
        /*1130*/ 	.short	0x010a
        /*1132*/ 	.byte	0x3f
	.zero		1


	//   ....[95]....
        /*1134*/ 	.word	0x000245c0
        /*1138*/ 	.word	0x00000002
        /*113c*/ 	.word	0x00028c00
        /*1140*/ 	.short	0x010a
        /*1142*/ 	.byte	0x3f
	.zero		1


	//   ....[96]....
        /*1144*/ 	.word	0x00024610
        /*1148*/ 	.word	0x0000000c
        /*114c*/ 	.word	0x00028c30
        /*1150*/ 	.short	0x010a
        /*1152*/ 	.byte	0x3f
	.zero		1


	//   ....[97]....
        /*1154*/ 	.word	0x00024660
        /*1158*/ 	.word	0x0000000c
        /*115c*/ 	.word	0x00028c50
        /*1160*/ 	.short	0x010a
        /*1162*/ 	.byte	0x3f
	.zero		1


	//   ....[98]....
        /*1164*/ 	.word	0x000246b0
        /*1168*/ 	.word	0x00000015
        /*116c*/ 	.word	0x00028c30
        /*1170*/ 	.short	0x010a
        /*1172*/ 	.byte	0x3f
	.zero		1


	//   ....[99]....
        /*1174*/ 	.word	0x00024700
        /*1178*/ 	.word	0x00000015
        /*117c*/ 	.word	0x00028c50
        /*1180*/ 	.short	0x010a
        /*1182*/ 	.byte	0x3f
	.zero		1


	//   ....[100]....
        /*1184*/ 	.word	0x00024750
        /*1188*/ 	.word	0x0000000c
        /*118c*/ 	.word	0x00028c30
        /*1190*/ 	.short	0x010a
        /*1192*/ 	.byte	0x3f
	.zero		1


	//   ....[101]....
        /*1194*/ 	.word	0x000247a0
        /*1198*/ 	.word	0x0000000c
        /*119c*/ 	.word	0x00028c50
        /*11a0*/ 	.short	0x010a
        /*11a2*/ 	.byte	0x3f
	.zero		1


	//   ....[102]....
        /*11a4*/ 	.word	0x000247f0
        /*11a8*/ 	.word	0x00000015
        /*11ac*/ 	.word	0x00028c30
        /*11b0*/ 	.short	0x010a
        /*11b2*/ 	.byte	0x3f
	.zero		1


	//   ....[103]....
        /*11b4*/ 	.word	0x00024840
        /*11b8*/ 	.word	0x00000015
        /*11bc*/ 	.word	0x00028c50
        /*11c0*/ 	.short	0x010a
        /*11c2*/ 	.byte	0x3f
	.zero		1


	//   ....[104]....
        /*11c4*/ 	.word	0x000249d0
        /*11c8*/ 	.word	0x00000012
        /*11cc*/ 	.word	0x00028c20
        /*11d0*/ 	.short	0x010a
        /*11d2*/ 	.byte	0x3f
	.zero		1


	//   ....[105]....
        /*11d4*/ 	.word	0x00024a20
        /*11d8*/ 	.word	0x0000000b
        /*11dc*/ 	.word	0x00028ca0
        /*11e0*/ 	.short	0x010a
        /*11e2*/ 	.byte	0x3f
	.zero		1


	//   ....[106]....
        /*11e4*/ 	.word	0x00024a70
        /*11e8*/ 	.word	0x0000000b
        /*11ec*/ 	.word	0x00028cc0
        /*11f0*/ 	.short	0x010a
        /*11f2*/ 	.byte	0x3f
	.zero		1


	//   ....[107]....
        /*11f4*/ 	.word	0x00024ac0
        /*11f8*/ 	.word	0x0000000b
        /*11fc*/ 	.word	0x00028ca0
        /*1200*/ 	.short	0x010a
        /*1202*/ 	.byte	0x3f
	.zero		1


	//   ....[108]....
        /*1204*/ 	.word	0x00024b10
        /*1208*/ 	.word	0x0000000b
        /*120c*/ 	.word	0x00028cc0
        /*1210*/ 	.short	0x010a
        /*1212*/ 	.byte	0x3f
	.zero		1


	//   ....[109]....
        /*1214*/ 	.word	0x00024c30
        /*1218*/ 	.word	0x00000019
        /*121c*/ 	.word	0x00028c40
        /*1220*/ 	.short	0x010a
        /*1222*/ 	.byte	0x3f
	.zero		1


	//   ....[110]....
        /*1224*/ 	.word	0x000256d0
        /*1228*/ 	.word	0x00000012
        /*122c*/ 	.word	0x00028c20
        /*1230*/ 	.short	0x010a
        /*1232*/ 	.byte	0x3f
	.zero		1


	//   ....[111]....
        /*1234*/ 	.word	0x00025720
        /*1238*/ 	.word	0x00000019
        /*123c*/ 	.word	0x00028c60
        /*1240*/ 	.short	0x010a
        /*1242*/ 	.byte	0x3f
	.zero		1


	//   ....[112]....
        /*1244*/ 	.word	0x00026020
        /*1248*/ 	.word	0x00000006
        /*124c*/ 	.word	0x00028c40
        /*1250*/ 	.short	0x010a
        /*1252*/ 	.byte	0x3f
	.zero		1


	//   ....[113]....
        /*1254*/ 	.word	0x000264e0
        /*1258*/ 	.word	0x00000006
        /*125c*/ 	.word	0x00028c60
        /*1260*/ 	.short	0x010a
        /*1262*/ 	.byte	0x3f
	.zero		1


	//   ....[114]....
        /*1264*/ 	.word	0x00027680
        /*1268*/ 	.word	0x00000007
        /*126c*/ 	.word	0x00028c20
        /*1270*/ 	.short	0x010a
        /*1272*/ 	.byte	0x3f
	.zero		1


	//   ....[115]....
        /*1274*/ 	.word	0x00027820
        /*1278*/ 	.word	0x00000005
        /*127c*/ 	.word	0x00028c40
        /*1280*/ 	.short	0x010a
        /*1282*/ 	.byte	0x3f
	.zero		1


	//   ....[116]....
        /*1284*/ 	.word	0x00027870
        /*1288*/ 	.word	0x00000003
        /*128c*/ 	.word	0x00028c40
        /*1290*/ 	.short	0x010a
        /*1292*/ 	.byte	0x3f
	.zero		1


	//   ....[117]....
        /*1294*/ 	.word	0x000278c0
        /*1298*/ 	.word	0x00000005
        /*129c*/ 	.word	0x00028c60
        /*12a0*/ 	.short	0x010a
        /*12a2*/ 	.byte	0x3f
	.zero		1


	//----- nvinfo : EIATTR_NUM_MBARRIERS
	.align		4
.L_854:
        /*12a4*/ 	.byte	0x03, 0x38
        /*12a6*/ 	.short	0x0016


	//----- nvinfo : EIATTR_EXIT_INSTR_OFFSETS
	.align		4
        /*12a8*/ 	.byte	0x04, 0x1c
        /*12aa*/ 	.short	(.L_856 - .L_855)


	//   ....[0]....
.L_855:
        /*12ac*/ 	.word	0x000236e0


	//----- nvinfo : EIATTR_MAX_THREADS
	.align		4
.L_856:
        /*12b0*/ 	.byte	0x04, 0x05
        /*12b2*/ 	.short	(.L_858 - .L_857)
.L_857:
        /*12b4*/ 	.word	0x00000180
        /*12b8*/ 	.word	0x00000001
        /*12bc*/ 	.word	0x00000001


	//----- nvinfo : EIATTR_CRS_STACK_SIZE
	.align		4
.L_858:
        /*12c0*/ 	.byte	0x04, 0x1e
        /*12c2*/ 	.short	(.L_860 - .L_859)
.L_859:
        /*12c4*/ 	.word	0x00000000


	//----- nvinfo : EIATTR_CBANK_PARAM_SIZE
	.align		4
.L_860:
        /*12c8*/ 	.byte	0x03, 0x19
        /*12ca*/ 	.short	0x0af0


	//----- nvinfo : EIATTR_PARAM_CBANK
	.align		4
        /*12cc*/ 	.byte	0x04, 0x0a
        /*12ce*/ 	.short	(.L_862 - .L_861)
	.align		4
.L_861:
        /*12d0*/ 	.word	index@(.nv.constant0._ZN7cutlass13device_kernelIN5flash11enable_sm90INS1_16FlashAttnFwdSm90INS1_25CollectiveMainloopFwdSm90ILi2EN4cute5tupleIJNS5_1CILi1EEES8_S8_EEENS6_IJNS7_ILi64EEESA_SA_EEELi512ENS_10bfloat16_tEfNS_4arch4Sm90ELb0ELb1ELb1ELb1ELb1ELb1ELb0ELb0ELb0ELb1ELb1ELb0EEENS1_21CollectiveEpilogueFwdINS6_IJSA_NS7_ILi512EEESA_EEES9_SC_SE_Li256ELb1ELb1ELb1ELb0EEENS1_36VarlenDynamicPersistentTileSchedulerILi64ELi64ELi256ELi128ELb1ELb1ELb1ELb1ELb0ELb1EEEEEEEEEvNT_6ParamsE)
        /*12d4*/ 	.short	0x0210
        /*12d6*/ 	.short	0x0af0


	//----- nvinfo : EIATTR_SW_WAR
	.align		4
.L_862:
        /*12d8*/ 	.byte	0x04, 0x36
        /*12da*/ 	.short	(.L_864 - .L_863)
.L_863:
        /*12dc*/ 	.word	0x00000008
.L_864:


//--------------------- .nv.info._ZN7cutlass13device_kernelIN5flash11enable_sm90INS1_16FlashAttnFwdSm90INS1_25CollectiveMainloopFwdSm90ILi2EN4cute5tupleIJNS5_1CILi1EEES8_S8_EEENS6_IJNS7_ILi64EEESA_SA_EEELi512ENS_10bfloat16_tEfNS_4arch4Sm90ELb0ELb1ELb1ELb1ELb1ELb0ELb1ELb0ELb0ELb1ELb1ELb0EEENS1_21CollectiveEpilogueFwdINS6_IJSA_NS7_ILi512EEESA_EEES9_SC_SE_Li256ELb1ELb1ELb1ELb0EEENS1_36VarlenDynamicPersistentTileSchedulerILi64ELi64ELi256ELi128ELb1ELb1ELb1ELb1ELb0ELb1EEEEEEEEEvNT_6ParamsE --------------------------
	.section	.nv.info._ZN7cutlass13device_kernelIN5flash11enable_sm90INS1_16FlashAttnFwdSm90INS1_25CollectiveMainloopFwdSm90ILi2EN4cute5tupleIJNS5_1CILi1EEES8_S8_EEENS6_IJNS7_ILi64EEESA_SA_EEELi512ENS_10bfloat16_tEfNS_4arch4Sm90ELb0ELb1ELb1ELb1ELb1ELb0ELb1ELb0ELb0ELb1ELb1ELb0EEENS1_21CollectiveEpilogueFwdINS6_IJSA_NS7_ILi512EEESA_EEES9_SC_SE_Li256ELb1ELb1ELb1ELb0EEENS1_36VarlenDynamicPersistentTileSchedulerILi64ELi64ELi256ELi128ELb1ELb1ELb1ELb1ELb0ELb1EEEEEEEEEvNT_6ParamsE,"",@"SHT_CUDA_INFO"
	.sectionflags	@""
	.align	4


	//----- nvinfo : EIATTR_CUDA_API_VERSION
	.align		4
        /*0000*/ 	.byte	0x04, 0x37
        /*0002*/ 	.short	(.L_866 - .L_865)
.L_865:
        /*0004*/ 	.word	0x00000082


	//----- nvinfo : EIATTR_KPARAM_INFO
	.align		4
.L_866:
        /*0008*/ 	.byte	0x04, 0x17
        /*000a*/ 	.short	(.L_868 - .L_867)
.L_867:
        /*000c*/ 	.word	0x00000000
        /*0010*/ 	.short	0x0000
        /*0012*/ 	.short	0x0070
        /*0014*/ 	.byte	0x00, 0xf0, 0x01, 0x2e


	//----- nvinfo : EIATTR_SPARSE_MMA_MASK
	.align		4
.L_868:
        /*0018*/ 	.byte	0x03, 0x50
        /*001a*/ 	.short	0x0000


	//----- nvinfo : EIATTR_MAXREG_COUNT
	.align		4
        /*001c*/ 	.byte	0x03, 0x1b
        /*001e*/ 	.short	0x00a8


	//----- nvinfo : EIATTR_NUM_BARRIERS
	.align		4
        /*0020*/ 	.byte	0x02, 0x4c
        /*0022*/ 	.byte	0x10
	.zero		1


	//----- nvinfo : EIATTR_EXTERNS
	.align		4
        /*0024*/ 	.byte	0x04, 0x0f
        /*0026*/ 	.short	(.L_870 - .L_869)


	//   ....[0]....
	.align		4
.L_869:
        /*0028*/ 	.word	index@(__assertfail)


	//----- nvinfo : EIATTR_ANNOTATIONS
	.align		4
.L_870:
        /*002c*/ 	.byte	0x04, 0x55
        /*002e*/ 	.short	(.L_872 - .L_871)


	//   ....[0]....
.L_871:
        /* <DEDUP_REMOVED lines=24> */


	//----- nvinfo : EIATTR_MERCURY_ISA_VERSION
	.align		4
.L_872:
        /*01a0*/ 	.byte	0x03, 0x5f
        /*01a2*/ 	.short	0x0101


	//----- nvinfo : EIATTR_UNUSED_LOAD_BYTE_OFFSET
	.align		4
        /*01a4*/ 	.byte	0x04, 0x44
        /*01a6*/ 	.short	(.L_874 - .L_873)


	//   ....[0]....
.L_873:
        /*01a8*/ 	.word	0x00000a00
        /*01ac*/ 	.word	0x0000fff0


	//   ....[1]....
        /*01b0*/ 	.word	0x00022d70
        /*01b4*/ 	.word	0x0000fff0


	//----- nvinfo : EIATTR_INT_WARP_WIDE_INSTR_OFFSETS
	.align		4
.L_874:
        /*01b8*/ 	.byte	0x04, 0x31
        /*01ba*/ 	.short	(.L_876 - .L_875)


	//   ....[0]....
.L_875:
        /*01bc*/ 	.word	0x000000c0


	//   ....[1]....
        /*01c0*/ 	.word	0x000000d0


	//   ....[2]....
        /*01c4*/ 	.word	0x000000e0


	//   ....[3]....
        /*01c8*/ 	.word	0x00000180


	//   ....[4]....
        /*01cc*/ 	.word	0x00029950


	//   ....[5]....
        /*01d0*/ 	.word	0x000299e0


	//   ....[6]....
        /*01d4*/ 	.word	0x0002dbe0


	//   ....[7]....
        /*01d8*/ 	.word	0x0002dc70


	//----- nvinfo : EIATTR_COOP_GROUP_MASK_REGIDS
	.align		4
.L_876:
        /*01dc*/ 	.byte	0x04, 0x29
        /*01de*/ 	.short	(.L_878 - .L_877)


	//   ....[0]....
.L_877:
        /*01e0*/ 	.word	0xffffffff


	//   ....[1]....
        /*01e4*/ 	.word	0xffffffff


	//   ....[2]....
        /*01e8*/ 	.word	0xffffffff


	//   ....[3]....
        /*01ec*/ 	.word	0xffffffff


	//   ....[4]....
        /*01f0*/ 	.word	0xffffffff


	//   ....[5]....
        /*01f4*/ 	.word	0xffffffff


	//   ....[6]....
        /*01f8*/ 	.word	0xffffffff


	//   ....[7]....
        /*01fc*/ 	.word	0xffffffff


	//   ....[8]....
        /*0200*/ 	.word	0xffffffff


	//   ....[9]....
        /*0204*/ 	.word	0xffffffff


	//   ....[10]....
        /*0208*/ 	.word	0xffffffff


	//   ....[11]....
        /*020c*/ 	.word	0xffffffff


	//   ....[12]....
        /*0210*/ 	.word	0xffffffff


	//   ....[13]....
        /*0214*/ 	.word	0xffffffff


	//   ....[14]....
        /*0218*/ 	.word	0xffffffff


	//   ....[15]....
        /*021c*/ 	.word	0xffffffff


	//   ....[16]....
        /*0220*/ 	.word	0xffffffff


	//   ....[17]....
        /*0224*/ 	.word	0xffffffff


	//   ....[18]....
        /*0228*/ 	.word	0xffffffff


	//   ....[19]....
        /*022c*/ 	.word	0xffffffff


	//   ....[20]....
        /*0230*/ 	.word	0xffffffff


	//   ....[21]....
        /*0234*/ 	.word	0xffffffff


	//   ....[22]....
        /*0238*/ 	.word	0xffffffff


	//   ....[23]....
        /*023c*/ 	.word	0xffffffff


	//   ....[24]....
        /*0240*/ 	.word	0xffffffff


	//   ....[25]....
        /*0244*/ 	.word	0xffffffff


	//   ....[26]....
        /*0248*/ 	.word	0xffffffff


	//   ....[27]....
        /*024c*/ 	.word	0xffffffff


	//   ....[28]....
        /*0250*/ 	.word	0xffffffff


	//   ....[29]....
        /*0254*/ 	.word	0xffffffff


	//   ....[30]....
        /*0258*/ 	.word	0xffffffff


	//   ....[31]....
        /*025c*/ 	.word	0xffffffff


	//   ....[32]....
        /*0260*/ 	.word	0xffffffff


	//   ....[33]....
        /*0264*/ 	.word	0xffffffff


	//   ....[34]....
        /*0268*/ 	.word	0xffffffff


	//   ....[35]....
        /*026c*/ 	.word	0xffffffff


	//   ....[36]....
        /*0270*/ 	.word	0xffffffff


	//   ....[37]....
        /*0274*/ 	.word	0xffffffff


	//   ....[38]....
        /*0278*/ 	.word	0xffffffff


	//   ....[39]....
        /*027c*/ 	.word	0xffffffff


	//   ....[40]....
        /*0280*/ 	.word	0xffffffff


	//   ....[41]....
        /*0284*/ 	.word	0xffffffff


	//   ....[42]....
        /*0288*/ 	.word	0xffffffff


	//   ....[43]....
        /*028c*/ 	.word	0xffffffff


	//   ....[44]....
        /*0290*/ 	.word	0xffffffff


	//   ....[45]....
        /*0294*/ 	.word	0xffffffff


	//   ....[46]....
        /*0298*/ 	.word	0xffffffff


	//   ....[47]....
        /*029c*/ 	.word	0xffffffff


	//   ....[48]....
        /*02a0*/ 	.word	0xffffffff


	//   ....[49]....
        /*02a4*/ 	.word	0xffffffff


	//   ....[50]....
        /*02a8*/ 	.word	0xffffffff


	//   ....[51]....
        /*02ac*/ 	.word	0xffffffff


	//   ....[52]....
        /*02b0*/ 	.word	0xffffffff


	//   ....[53]....
        /*02b4*/ 	.word	0xffffffff


	//   ....[54]....
        /*02b8*/ 	.word	0xffffffff


	//   ....[55]....
        /*02bc*/ 	.word	0xffffffff


	//   ....[56]....
        /*02c0*/ 	.word	0xffffffff


	//   ....[57]....
        /*02c4*/ 	.word	0xffffffff


	//   ....[58]....
        /*02c8*/ 	.word	0xffffffff


	//   ....[59]....
        /*02cc*/ 	.word	0xffffffff


	//   ....[60]....
        /*02d0*/ 	.word	0xffffffff


	//   ....[61]....
        /*02d4*/ 	.word	0xffffffff


	//   ....[62]....
        /*02d8*/ 	.word	0xffffffff


	//   ....[63]....
        /*02dc*/ 	.word	0xffffffff


	//   ....[64]....
        /*02e0*/ 	.word	0xffffffff


	//   ....[65]....
        /*02e4*/ 	.word	0xffffffff


	//   ....[66]....
        /*02e8*/ 	.word	0xffffffff


	//   ....[67]....
        /*02ec*/ 	.word	0xffffffff


	//   ....[68]....
        /*02f0*/ 	.word	0xffffffff


	//   ....[69]....
        /*02f4*/ 	.word	0xffffffff


	//   ....[70]....
        /*02f8*/ 	.word	0xffffffff


	//   ....[71]....
        /*02fc*/ 	.word	0xffffffff


	//   ....[72]....
        /*0300*/ 	.word	0xffffffff


	//   ....[73]....
        /*0304*/ 	.word	0xffffffff


	//   ....[74]....
        /*0308*/ 	.word	0xffffffff


	//   ....[75]....
        /*030c*/ 	.word	0xffffffff


	//   ....[76]....
        /*0310*/ 	.word	0xffffffff


	//   ....[77]....
        /*0314*/ 	.word	0xffffffff


	//   ....[78]....
        /*0318*/ 	.word	0xffffffff


	//   ....[79]....
        /*031c*/ 	.word	0xffffffff


	//   ....[80]....
        /*0320*/ 	.word	0xffffffff


	//   ....[81]....
        /*0324*/ 	.word	0xffffffff


	//   ....[82]....
        /*0328*/ 	.word	0xffffffff


	//   ....[83]....
        /*032c*/ 	.word	0xffffffff


	//   ....[84]....
        /*0330*/ 	.word	0xffffffff


	//   ....[85]....
        /*0334*/ 	.word	0xffffffff


	//   ....[86]....
        /*0338*/ 	.word	0xffffffff


	//   ....[87]....
        /*033c*/ 	.word	0xffffffff


	//   ....[88]....
        /*0340*/ 	.word	0xffffffff


	//   ....[89]....
        /*0344*/ 	.word	0xffffffff


	//   ....[90]....
        /*0348*/ 	.word	0xffffffff


	//   ....[91]....
        /*034c*/ 	.word	0xffffffff


	//   ....[92]....
        /*0350*/ 	.word	0xffffffff


	//   ....[93]....
        /*0354*/ 	.word	0xffffffff


	//   ....[94]....
        /*0358*/ 	.word	0xffffffff


	//   ....[95]....
        /*035c*/ 	.word	0xffffffff


	//   ....[96]....
        /*0360*/ 	.word	0xffffffff


	//   ....[97]....
        /*0364*/ 	.word	0xffffffff


	//   ....[98]....
        /*0368*/ 	.word	0xffffffff


	//   ....[99]....
        /*036c*/ 	.word	0xffffffff


	//   ....[100]....
        /*0370*/ 	.word	0xffffffff


	//   ....[101]....
        /*0374*/ 	.word	0xffffffff


	//   ....[102]....
        /*0378*/ 	.word	0xffffffff


	//   ....[103]....
        /*037c*/ 	.word	0xffffffff


	//   ....[104]....
        /*0380*/ 	.word	0xffffffff


	//   ....[105]....
        /*0384*/ 	.word	0xffffffff


	//   ....[106]....
        /*0388*/ 	.word	0xffffffff


	//   ....[107]....
        /*038c*/ 	.word	0xffffffff


	//   ....[108]....
        /*0390*/ 	.word	0xffffffff


	//   ....[109]....
        /*0394*/ 	.word	0xffffffff


	//   ....[110]....
        /*0398*/ 	.word	0xffffffff


	//   ....[111]....
        /*039c*/ 	.word	0xffffffff


	//   ....[112]....
        /*03a0*/ 	.word	0xffffffff


	//   ....[113]....
        /*03a4*/ 	.word	0xffffffff


	//   ....[114]....
        /*03a8*/ 	.word	0xffffffff


	//   ....[115]....
        /*03ac*/ 	.word	0xffffffff


	//   ....[116]....
        /*03b0*/ 	.word	0xffffffff


	//   ....[117]....
        /*03b4*/ 	.word	0xffffffff


	//   ....[118]....
        /*03b8*/ 	.word	0xffffffff


	//   ....[119]....
        /*03bc*/ 	.word	0xffffffff


	//   ....[120]....
        /*03c0*/ 	.word	0xffffffff


	//   ....[121]....
        /*03c4*/ 	.word	0xffffffff


	//   ....[122]....
        /*03c8*/ 	.word	0xffffffff


	//   ....[123]....
        /*03cc*/ 	.word	0xffffffff


	//   ....[124]....
        /*03d0*/ 	.word	0xffffffff


	//   ....[125]....
        /*03d4*/ 	.word	0xffffffff


	//   ....[126]....
        /*03d8*/ 	.word	0xffffffff


	//   ....[127]....
        /*03dc*/ 	.word	0xffffffff


	//   ....[128]....
        /*03e0*/ 	.word	0xffffffff


	//   ....[129]....
        /*03e4*/ 	.word	0xffffffff


	//   ....[130]....
        /*03e8*/ 	.word	0xffffffff


	//   ....[131]....
        /*03ec*/ 	.word	0xffffffff


	//   ....[132]....
        /*03f0*/ 	.word	0xffffffff


	//   ....[133]....
        /*03f4*/ 	.word	0xffffffff


	//   ....[134]....
        /*03f8*/ 	.word	0xffffffff


	//   ....[135]....
        /*03fc*/ 	.word	0x0500000f


	//   ....[136]....
        /*0400*/ 	.word	0x0500000f


	//   ....[137]....
        /*0404*/ 	.word	0x0500000f


	//   ....[138]....
        /*0408*/ 	.word	0x0500000f


	//   ....[139]....
        /*040c*/ 	.word	0x0500000f


	//   ....[140]....
        /*0410*/ 	.word	0x0500000f


	//   ....[141]....
        /*0414*/ 	.word	0x0500000f


	//   ....[142]....
        /*0418*/ 	.word	0x0500000f


	//   ....[143]....
        /*041c*/ 	.word	0x0500000f


	//   ....[144]....
        /*0420*/ 	.word	0x0500000f


	//   ....[145]....
        /*0424*/ 	.word	0x0500000f


	//   ....[146]....
        /*0428*/ 	.word	0x0500000f


	//   ....[147]....
        /*042c*/ 	.word	0x0500000f


	//   ....[148]....
        /*0430*/ 	.word	0x0500000f


	//   ....[149]....
        /*0434*/ 	.word	0x0500000f


	//   ....[150]....
        /*0438*/ 	.word	0x0500000f


	//   ....[151]....
        /*043c*/ 	.word	0x0500000f


	//   ....[152]....
        /*0440*/ 	.word	0x0500000f


	//   ....[153]....
        /*0444*/ 	.word	0x0500000f


	//   ....[154]....
        /*0448*/ 	.word	0x0500000f


	//   ....[155]....
        /*044c*/ 	.word	0x0500000f


	//   ....[156]....
        /*0450*/ 	.word	0x0500000f


	//   ....[157]....
        /*0454*/ 	.word	0x0500000f


	//   ....[158]....
        /*0458*/ 	.word	0x0500000f


	//   ....[159]....
        /*045c*/ 	.word	0x0500000f


	//   ....[160]....
        /*0460*/ 	.word	0x0500000f


	//   ....[161]....
        /*0464*/ 	.word	0x0500000f


	//   ....[162]....
        /*0468*/ 	.word	0x0500000f


	//   ....[163]....
        /*046c*/ 	.word	0x0500000f


	//   ....[164]....
        /*0470*/ 	.word	0x0500000f


	//   ....[165]....
        /*0474*/ 	.word	0x0500000f


	//   ....[166]....
        /*0478*/ 	.word	0x0500000f


	//   ....[167]....
        /*047c*/ 	.word	0x0500000f


	//   ....[168]....
        /*0480*/ 	.word	0x0500000f


	//   ....[169]....
        /*0484*/ 	.word	0x0500000f


	//   ....[170]....
        /*0488*/ 	.word	0x0500000f


	//   ....[171]....
        /*048c*/ 	.word	0x0500000f


	//   ....[172]....
        /*0490*/ 	.word	0x0500000f


	//   ....[173]....
        /*0494*/ 	.word	0x0500000f


	//   ....[174]....
        /*0498*/ 	.word	0x0500000f


	//   ....[175]....
        /*049c*/ 	.word	0x0500000f


	//   ....[176]....
        /*04a0*/ 	.word	0x0500000f


	//   ....[177]....
        /*04a4*/ 	.word	0x0500000f


	//   ....[178]....
        /*04a8*/ 	.word	0x0500000f


	//   ....[179]....
        /*04ac*/ 	.word	0x0500000f


	//   ....[180]....
        /*04b0*/ 	.word	0x0500000f


	//   ....[181]....
        /*04b4*/ 	.word	0x0500000f


	//   ....[182]....
        /*04b8*/ 	.word	0x0500000f


	//   ....[183]....
        /*04bc*/ 	.word	0x0500000f


	//   ....[184]....
        /*04c0*/ 	.word	0x0500000f


	//   ....[185]....
        /*04c4*/ 	.word	0x0500000f


	//   ....[186]....
        /*04c8*/ 	.word	0x0500000f


	//   ....[187]....
        /*04cc*/ 	.word	0x0500000f


	//   ....[188]....
        /*04d0*/ 	.word	0x0500000f


	//   ....[189]....
        /*04d4*/ 	.word	0x0500000f


	//   ....[190]....
        /*04d8*/ 	.word	0x0500000f


	//   ....[191]....
        /*04dc*/ 	.word	0x0500000f


	//   ....[192]....
        /*04e0*/ 	.word	0x0500000f


	//   ....[193]....
        /*04e4*/ 	.word	0x0500000f


	//   ....[194]....
        /*04e8*/ 	.word	0x0500000f


	//   ....[195]....
        /*04ec*/ 	.word	0x0500000f


	//   ....[196]....
        /*04f0*/ 	.word	0x0500000f


	//   ....[197]....
        /*04f4*/ 	.word	0x0500000f


	//   ....[198]....
        /*04f8*/ 	.word	0x0500000f


	//   ....[199]....
        /*04fc*/ 	.word	0x0500000f


	//   ....[200]....
        /*0500*/ 	.word	0x0500000f


	//   ....[201]....
        /*0504*/ 	.word	0x0500000f


	//   ....[202]....
        /*0508*/ 	.word	0x0500000f


	//   ....[203]....
        /*050c*/ 	.word	0xffffffff


	//   ....[204]....
        /*0510*/ 	.word	0xffffffff


	//   ....[205]....
        /*0514*/ 	.word	0xffffffff


	//   ....[206]....
        /*0518*/ 	.word	0xffffffff


	//   ....[207]....
        /*051c*/ 	.word	0xffffffff


	//   ....[208]....
        /*0520*/ 	.word	0xffffffff


	//   ....[209]....
        /*0524*/ 	.word	0xffffffff


	//   ....[210]....
        /*0528*/ 	.word	0xffffffff


	//----- nvinfo : EIATTR_COOP_GROUP_INSTR_OFFSETS
	.align		4
.L_878:
        /*052c*/ 	.byte	0x04, 0x28
        /*052e*/ 	.short	(.L_880 - .L_879)


	//   ....[0]....
.L_879:
        /*0530*/ 	.word	0x00000080


	//   ....[1]....
        /*0534*/ 	.word	0x00000090


	//   ....[2]....
        /*0538*/ 	.word	0x000002b0


	//   ....[3]....
        /*053c*/ 	.word	0x00000410


	//   ....[4]....
        /*0540*/ 	.word	0x00000530


	//   ....[5]....
        /*0544*/ 	.word	0x00000690


	//   ....[6]....
        /*0548*/ 	.word	0x00002920


	//   ....[7]....
        /*054c*/ 	.word	0x0000a880


	//   ....[8]....
        /*0550*/ 	.word	0x0000c9b0


	//   ....[9]....
        /*0554*/ 	.word	0x0000dd60


	//   ....[10]....
        /*0558*/ 	.word	0x0000e200


	//   ....[11]....
        /*055c*/ 	.word	0x0000ecd0


	//   ....[12]....
        /*0560*/ 	.word	0x0000eeb0


	//   ....[13]....
        /*0564*/ 	.word	0x0000f390


	//   ....[14]....
        /*0568*/ 	.word	0x0000f3b0


	//   ....[15]....
        /*056c*/ 	.word	0x000120b0


	//   ....[16]....
        /*0570*/ 	.word	0x00013a40


	//   ....[17]....
        /*0574*/ 	.word	0x00015040


	//   ....[18]....
        /*0578*/ 	.word	0x00015080


	//   ....[19]....
        /*057c*/ 	.word	0x000150d0


	//   ....[20]....
        /*0580*/ 	.word	0x000150f0


	//   ....[21]....
        /*0584*/ 	.word	0x00019780


	//   ....[22]....
        /*0588*/ 	.word	0x0001ab80


	//   ....[23]....
        /*058c*/ 	.word	0x0001bee0


	//   ....[24]....
        /*0590*/ 	.word	0x0001c3f0


	//   ....[25]....
        /*0594*/ 	.word	0x0001cf50


	//   ....[26]....
        /*0598*/ 	.word	0x0001cfa0


	//   ....[27]....
        /*059c*/ 	.word	0x0001cff0


	//   ....[28]....
        /*05a0*/ 	.word	0x0001d010


	//   ....[29]....
        /*05a4*/ 	.word	0x00021720


	//   ....[30]....
        /*05a8*/ 	.word	0x000218b0


	//   ....[31]....
        /*05ac*/ 	.word	0x000218d0


	//   ....[32]....
        /*05b0*/ 	.word	0x00021910


	//   ....[33]....
        /*05b4*/ 	.word	0x00021930


	//   ....[34]....
        /*05b8*/ 	.word	0x00023cb0


	//   ....[35]....
        /*05bc*/ 	.word	0x00024130


	//   ....[36]....
        /*05c0*/ 	.word	0x00024140


	//   ....[37]....
        /*05c4*/ 	.word	0x00024150


	//   ....[38]....
        /*05c8*/ 	.word	0x00024160


	//   ....[39]....
        /*05cc*/ 	.word	0x00024df0


	//   ....[40]....
        /*05d0*/ 	.word	0x00024e20


	//   ....[41]....
        /*05d4*/ 	.word	0x00025060


	//   ....[42]....
        /*05d8*/ 	.word	0x00025080


	//   ....[43]....
        /*05dc*/ 	.word	0x00025710


	//   ....[44]....
        /*05e0*/ 	.word	0x00025720


	//   ....[45]....
        /*05e4*/ 	.word	0x00026170


	//   ....[46]....
        /*05e8*/ 	.word	0x00026190


	//   ....[47]....
        /*05ec*/ 	.word	0x00027760


	//   ....[48]....
        /*05f0*/ 	.word	0x00027780


	//   ....[49]....
        /*05f4*/ 	.word	0x000279b0


	//   ....[50]....
        /*05f8*/ 	.word	0x000279d0


	//   ....[51]....
        /*05fc*/ 	.word	0x00027c80


	//   ....[52]....
        /*0600*/ 	.word	0x00027e90


	//   ....[53]....
        /*0604*/ 	.word	0x00027ec0


	//   ....[54]....
        /*0608*/ 	.word	0x00027ef0


	//   ....[55]....
        /*060c*/ 	.word	0x00027f20


	//   ....[56]....
        /*0610*/ 	.word	0x00027f50


	//   ....[57]....
        /*0614*/ 	.word	0x00027f80


	//   ....[58]....
        /*0618*/ 	.word	0x000280f0


	//   ....[59]....
        /*061c*/ 	.word	0x00028120


	//   ....[60]....
        /*0620*/ 	.word	0x00028150


	//   ....[61]....
        /*0624*/ 	.word	0x00028180


	//   ....[62]....
        /*0628*/ 	.word	0x000281b0


	//   ....[63]....
        /*062c*/ 	.word	0x000281e0


	//   ....[64]....
        /*0630*/ 	.word	0x00028270


	//   ....[65]....
        /*0634*/ 	.word	0x000282a0


	//   ....[66]....
        /*0638*/ 	.word	0x000282b0


	//   ....[67]....
        /*063c*/ 	.word	0x000282f0


	//   ....[68]....
        /*0640*/ 	.word	0x0002a720


	//   ....[69]....
        /*0644*/ 	.word	0x0002a740


	//   ....[70]....
        /*0648*/ 	.word	0x0002a7d0


	//   ....[71]....
        /*064c*/ 	.word	0x0002a7f0


	//   ....[72]....
        /*0650*/ 	.word	0x0002a870


	//   ....[73]....
        /*0654*/ 	.word	0x0002a890


	//   ....[74]....
        /*0658*/ 	.word	0x0002a8a0


	//   ....[75]....
        /*065c*/ 	.word	0x0002a8b0


	//   ....[76]....
        /*0660*/ 	.word	0x0002b020


	//   ....[77]....
        /*0664*/ 	.word	0x0002b050


	//   ....[78]....
        /*0668*/ 	.word	0x0002b110


	//   ....[79]....
        /*066c*/ 	.word	0x0002b130


	//   ....[80]....
        /*0670*/ 	.word	0x0002b1d0


	//   ....[81]....
        /*0674*/ 	.word	0x0002b1f0


	//   ....[82]....
        /*0678*/ 	.word	0x0002b200


	//   ....[83]....
        /*067c*/ 	.word	0x0002b280


	//   ....[84]....
        /*0680*/ 	.word	0x0002bad0


	//   ....[85]....
        /*0684*/ 	.word	0x0002baf0


	//   ....[86]....
        /*0688*/ 	.word	0x0002bc90


	//   ....[87]....
        /*068c*/ 	.word	0x0002bcc0


	//   ....[88]....
        /*0690*/ 	.word	0x0002bdd0


	//   ....[89]....
        /*0694*/ 	.word	0x0002bde0


	//   ....[90]....
        /*0698*/ 	.word	0x0002be10


	//   ....[91]....
        /*069c*/ 	.word	0x0002be20


	//   ....[92]....
        /*06a0*/ 	.word	0x0002c420


	//   ....[93]....
        /*06a4*/ 	.word	0x0002c480


	//   ....[94]....
        /*06a8*/ 	.word	0x0002c640


	//   ....[95]....
        /*06ac*/ 	.word	0x0002c680


	//   ....[96]....
        /*06b0*/ 	.word	0x0002c690


	//   ....[97]....
        /*06b4*/ 	.word	0x0002c6a0


	//   ....[98]....
        /*06b8*/ 	.word	0x0002c7f0


	//   ....[99]....
        /*06bc*/ 	.word	0x0002c940


	//   ....[100]....
        /*06c0*/ 	.word	0x0002d130


	//   ....[101]....
        /*06c4*/ 	.word	0x0002d150


	//   ....[102]....
        /*06c8*/ 	.word	0x0002d1a0


	//   ....[103]....
        /*06cc*/ 	.word	0x0002d1b0


	//   ....[104]....
        /*06d0*/ 	.word	0x0002d1f0


	//   ....[105]....
        /*06d4*/ 	.word	0x0002d200


	//   ....[106]....
        /*06d8*/ 	.word	0x0002d210


	//   ....[107]....
        /*06dc*/ 	.word	0x0002d250


	//   ....[108]....
        /*06e0*/ 	.word	0x0002d540


	//   ....[109]....
        /*06e4*/ 	.word	0x0002d580


	//   ....[110]....
        /*06e8*/ 	.word	0x0002d5a0


	//   ....[111]....
        /*06ec*/ 	.word	0x0002d5c0


	//   ....[112]....
        /*06f0*/ 	.word	0x0002d5f0


	//   ....[113]....
        /*06f4*/ 	.word	0x0002d610


	//   ....[114]....
        /*06f8*/ 	.word	0x0002d710


	//   ....[115]....
        /*06fc*/ 	.word	0x0002d860


	//   ....[116]....
        /*0700*/ 	.word	0x0002de90


	//   ....[117]....
        /*0704*/ 	.word	0x0002dec0


	//   ....[118]....
        /*0708*/ 	.word	0x0002df20


	//   ....[119]....
        /*070c*/ 	.word	0x0002df50


	//   ....[120]....
        /*0710*/ 	.word	0x0002df80


	//   ....[121]....
        /*0714*/ 	.word	0x0002dfb0


	//   ....[122]....
        /*0718*/ 	.word	0x0002dfe0


	//   ....[123]....
        /*071c*/ 	.word	0x0002e010


	//   ....[124]....
        /*0720*/ 	.word	0x0002e1b0


	//   ....[125]....
        /*0724*/ 	.word	0x0002e1e0


	//   ....[126]....
        /*0728*/ 	.word	0x0002e210


	//   ....[127]....
        /*072c*/ 	.word	0x0002e240


	//   ....[128]....
        /*0730*/ 	.word	0x0002e270


	//   ....[129]....
        /*0734*/ 	.word	0x0002e2a0


	//   ....[130]....
        /*0738*/ 	.word	0x0002e360


	//   ....[131]....
        /*073c*/ 	.word	0x0002e380


	//   ....[132]....
        /*0740*/ 	.word	0x0002e3a0


	//   ....[133]....
        /*0744*/ 	.word	0x0002e400


	//   ....[134]....
        /*0748*/ 	.word	0x0002ee20


	//   ....[135]....
        /*074c*/ 	.word	0x0002f3f0


	//   ....[136]....
        /*0750*/ 	.word	0x0002f4e0


	//   ....[137]....
        /*0754*/ 	.word	0x0002f580


	//   ....[138]....
        /*0758*/ 	.word	0x0002f5e0


	//   ....[139]....
        /*075c*/ 	.word	0x0002f6d0


	//   ....[140]....
        /*0760*/ 	.word	0x0002f740


	//   ....[141]....
        /*0764*/ 	.word	0x0002f830


	//   ....[142]....
        /*0768*/ 	.word	0x0002f8a0


	//   ....[143]....
        /*076c*/ 	.word	0x0002f940


	//   ....[144]....
        /*0770*/ 	.word	0x0002fa40


	//   ....[145]....
        /*0774*/ 	.word	0x0002fad0


	//   ....[146]....
        /*0778*/ 	.word	0x0002fb30


	//   ....[147]....
        /*077c*/ 	.word	0x0002fc20


	//   ....[148]....
        /*0780*/ 	.word	0x0002fca0


	//   ....[149]....
        /*0784*/ 	.word	0x0002fda0


	//   ....[150]....
        /*0788*/ 	.word	0x0002fe10


	//   ....[151]....
        /*078c*/ 	.word	0x0002fef0


	//   ....[152]....
        /*0790*/ 	.word	0x00030200


	//   ....[153]....
        /*0794*/ 	.word	0x000302c0


	//   ....[154]....
        /*0798*/ 	.word	0x00030530


	//   ....[155]....
        /*079c*/ 	.word	0x00030580


	//   ....[156]....
        /*07a0*/ 	.word	0x00030790


	//   ....[157]....
        /*07a4*/ 	.word	0x000307e0


	//   ....[158]....
        /*07a8*/ 	.word	0x00030990


	//   ....[159]....
        /*07ac*/ 	.word	0x000309e0


	//   ....[160]....
        /*07b0*/ 	.word	0x00030b20


	//   ....[161]....
        /*07b4*/ 	.word	0x00030c20


	//   ....[162]....
        /*07b8*/ 	.word	0x00030e90


	//   ....[163]....
        /*07bc*/ 	.word	0x00030ee0


	//   ....[164]....
        /*07c0*/ 	.word	0x000310b0


	//   ....[165]....
        /*07c4*/ 	.word	0x00031100


	//   ....[166]....
        /*07c8*/ 	.word	0x000312d0


	//   ....[167]....
        /*07cc*/ 	.word	0x00031320


	//   ....[168]....
        /*07d0*/ 	.word	0x00031410


	//   ....[169]....
        /*07d4*/ 	.word	0x000314b0


	//   ....[170]....
        /*07d8*/ 	.word	0x00031510


	//   ....[171]....
        /*07dc*/ 	.word	0x000315c0


	//   ....[172]....
        /*07e0*/ 	.word	0x00031620


	//   ....[173]....
        /*07e4*/ 	.word	0x000316d0


	//   ....[174]....
        /*07e8*/ 	.word	0x00031730


	//   ....[175]....
        /*07ec*/ 	.word	0x000317e0


	//   ....[176]....
        /*07f0*/ 	.word	0x000318d0


	//   ....[177]....
        /*07f4*/ 	.word	0x000319b0


	//   ....[178]....
        /*07f8*/ 	.word	0x00031ac0


	//   ....[179]....
        /*07fc*/ 	.word	0x00031bc0


	//   ....[180]....
        /*0800*/ 	.word	0x00031cf0


	//   ....[181]....
        /*0804*/ 	.word	0x00031dd0


	//   ....[182]....
        /*0808*/ 	.word	0x00031ed0


	//   ....[183]....
        /*080c*/ 	.word	0x00031fb0


	//   ....[184]....
        /*0810*/ 	.word	0x00032040


	//   ....[185]....
        /*0814*/ 	.word	0x000320e0


	//   ....[186]....
        /*0818*/ 	.word	0x00032250


	//   ....[187]....
        /*081c*/ 	.word	0x000322c0


	//   ....[188]....
        /*0820*/ 	.word	0x00032330


	//   ....[189]....
        /*0824*/ 	.word	0x000323a0


	//   ....[190]....
        /*0828*/ 	.word	0x00032410


	//   ....[191]....
        /*082c*/ 	.word	0x00032490


	//   ....[192]....
        /*0830*/ 	.word	0x00032510


	//   ....[193]....
        /*0834*/ 	.word	0x000325a0


	//   ....[194]....
        /*0838*/ 	.word	0x00032610


	//   ....[195]....
        /*083c*/ 	.word	0x00032680


	//   ....[196]....
        /*0840*/ 	.word	0x000326f0


	//   ....[197]....
        /*0844*/ 	.word	0x00032770


	//   ....[198]....
        /*0848*/ 	.word	0x000327e0


	//   ....[199]....
        /*084c*/ 	.word	0x00032870


	//   ....[200]....
        /*0850*/ 	.word	0x000328d0


	//   ....[201]....
        /*0854*/ 	.word	0x00032960


	//   ....[202]....
        /*0858*/ 	.word	0x00032a90


	//   ....[203]....
        /*085c*/ 	.word	0x00034a90


	//   ....[204]....
        /*0860*/ 	.word	0x00036260


	//   ....[205]....
        /*0864*/ 	.word	0x00036c80


	//   ....[206]....
        /*0868*/ 	.word	0x00037560


	//   ....[207]....
        /*086c*/ 	.word	0x000375a0


	//   ....[208]....
        /*0870*/ 	.word	0x00037610


	//   ....[209]....
        /*0874*/ 	.word	0x00037630


	//   ....[210]....
        /*0878*/ 	.word	0x00044750


	//----- nvinfo : EIATTR_REG_RECONFIG
	.align		4
.L_880:
        /*087c*/ 	.byte	0x01, 0x54
	.zero		2


	//----- nvinfo : EIATTR_SYSCALL_OFFSETS
	.align		4
        /*0880*/ 	.byte	0x04, 0x46
        /*0882*/ 	.short	(.L_882 - .L_881)


	//   ....[0]....
.L_881:
        /*0884*/ 	.word	0x0000ae70


	//   ....[1]....
        /*0888*/ 	.word	0x00029b40


	//   ....[2]....
        /*088c*/ 	.word	0x00029c90


	//   ....[3]....
        /*0890*/ 	.word	0x00029d80


	//   ....[4]....
        /*0894*/ 	.word	0x0002ac40


	//   ....[5]....
        /*0898*/ 	.word	0x0002b500


	//----- nvinfo : EIATTR_MBARRIER_INSTR_OFFSETS
	.align		4
.L_882:
        /*089c*/ 	.byte	0x04, 0x39
        /*089e*/ 	.short	(.L_884 - .L_883)


	//   ....[0]....
.L_883:
        /*08a0*/ 	.word	0x00000190
        /*08a4*/ 	.word	0x000000ff
        /*08a8*/ 	.word	0x00038800
        /*08ac*/ 	.short	0x0100
        /*08ae*/ 	.byte	0x08
	.zero		1


	//   ....[1]....
        /*08b0*/ 	.word	0x000001a0
        /*08b4*/ 	.word	0x000000ff
        /*08b8*/ 	.word	0x00038810
        /*08bc*/ 	.short	0x0100
        /*08be*/ 	.byte	0x08
	.zero		1


	//   ....[2]....
        /*08c0*/ 	.word	0x000001b0
        /*08c4*/ 	.word	0x000000ff
        /*08c8*/ 	.word	0x00038820
        /*08cc*/ 	.short	0x0100
        /*08ce*/ 	.byte	0x08
	.zero		1


	//   ....[3]....
        /*08d0*/ 	.word	0x00000260
        /*08d4*/ 	.word	0x000000ff
        /*08d8*/ 	.word	0x00038830
        /*08dc*/ 	.short	0x0100
        /*08de*/ 	.byte	0x06
	.zero		1


	//   ....[4]....
        /*08e0*/ 	.word	0x00000270
        /*08e4*/ 	.word	0x000000ff
        /*08e8*/ 	.word	0x00038840
        /*08ec*/ 	.short	0x0100
        /*08ee*/ 	.byte	0x06
	.zero		1


	//   ....[5]....
        /*08f0*/ 	.word	0x00000280
        /*08f4*/ 	.word	0x000000ff
        /*08f8*/ 	.word	0x00038838
        /*08fc*/ 	.short	0x0100
        /*08fe*/ 	.byte	0x06
	.zero		1


	//   ....[6]....
        /*0900*/ 	.word	0x00000290
        /*0904*/ 	.word	0x000000ff
        /*0908*/ 	.word	0x00038848
        /*090c*/ 	.short	0x0100
        /*090e*/ 	.byte	0x06
	.zero		1


	//   ....[7]....
        /*0910*/ 	.word	0x000003c0
        /*0914*/ 	.word	0x000000ff
        /*0918*/ 	.word	0x00038850
        /*091c*/ 	.short	0x0100
        /*091e*/ 	.byte	0x08
	.zero		1


	//   ....[8]....
        /*0920*/ 	.word	0x000003d0
        /*0924*/ 	.word	0x000000ff
        /*0928*/ 	.word	0x00038860
        /*092c*/ 	.short	0x0100
        /*092e*/ 	.byte	0x08
	.zero		1


	//   ....[9]....
        /*0930*/ 	.word	0x000003e0
        /*0934*/ 	.word	0x000000ff
        /*0938*/ 	.word	0x00038858
        /*093c*/ 	.short	0x0100
        /*093e*/ 	.byte	0x08
	.zero		1


	//   ....[10]....
        /*0940*/ 	.word	0x000003f0
        /*0944*/ 	.word	0x000000ff
        /*0948*/ 	.word	0x00038868
        /*094c*/ 	.short	0x0100
        /*094e*/ 	.byte	0x08
	.zero		1


	//   ....[11]....
        /*0950*/ 	.word	0x000004e0
        /*0954*/ 	.word	0x000000ff
        /*0958*/ 	.word	0x00038870
        /*095c*/ 	.short	0x0100
        /*095e*/ 	.byte	0x06
	.zero		1


	//   ....[12]....
        /*0960*/ 	.word	0x000004f0
        /*0964*/ 	.word	0x000000ff
        /*0968*/ 	.word	0x00038880
        /*096c*/ 	.short	0x0100
        /*096e*/ 	.byte	0x06
	.zero		1


	//   ....[13]....
        /*0970*/ 	.word	0x00000500
        /*0974*/ 	.word	0x000000ff
        /*0978*/ 	.word	0x00038878
        /*097c*/ 	.short	0x0100
        /*097e*/ 	.byte	0x06
	.zero		1


	//   ....[14]....
        /*0980*/ 	.word	0x00000510
        /*0984*/ 	.word	0x000000ff
        /*0988*/ 	.word	0x00038888
        /*098c*/ 	.short	0x0100
        /*098e*/ 	.byte	0x06
	.zero		1


	//   ....[15]....
        /*0990*/ 	.word	0x00000640
        /*0994*/ 	.word	0x000000ff
        /*0998*/ 	.word	0x00038890
        /*099c*/ 	.short	0x0100
        /*099e*/ 	.byte	0x08
	.zero		1


	//   ....[16]....
        /*09a0*/ 	.word	0x00000650
        /*09a4*/ 	.word	0x000000ff
        /*09a8*/ 	.word	0x000388a0
        /*09ac*/ 	.short	0x0100
        /*09ae*/ 	.byte	0x08
	.zero		1


	//   ....[17]....
        /*09b0*/ 	.word	0x00000660
        /*09b4*/ 	.word	0x000000ff
        /*09b8*/ 	.word	0x00038898
        /*09bc*/ 	.short	0x0100
        /*09be*/ 	.byte	0x08
	.zero		1


	//   ....[18]....
        /*09c0*/ 	.word	0x00000670
        /*09c4*/ 	.word	0x000000ff
        /*09c8*/ 	.word	0x000388a8
        /*09cc*/ 	.short	0x0100
        /*09ce*/ 	.byte	0x08
	.zero		1


	//   ....[19]....
        /*09d0*/ 	.word	0x000007b0
        /*09d4*/ 	.word	0x000000ff
        /*09d8*/ 	.word	0x000388b0
        /*09dc*/ 	.short	0x0100
        /*09de*/ 	.byte	0x08
	.zero		1


	//   ....[20]....
        /*09e0*/ 	.word	0x000007c0
        /*09e4*/ 	.word	0x000000ff
        /*09e8*/ 	.word	0x000388c0
        /*09ec*/ 	.short	0x0100
        /*09ee*/ 	.byte	0x08
	.zero		1


	//   ....[21]....
        /*09f0*/ 	.word	0x000007d0
        /*09f4*/ 	.word	0x000000ff
        /*09f8*/ 	.word	0x000388b8
        /*09fc*/ 	.short	0x0100
        /*09fe*/ 	.byte	0x08
	.zero		1


	//   ....[22]....
        /*0a00*/ 	.word	0x000007e0
        /*0a04*/ 	.word	0x000000ff
        /*0a08*/ 	.word	0x000388c8
        /*0a0c*/ 	.short	0x0100
        /*0a0e*/ 	.byte	0x08
	.zero		1


	//   ....[23]....
        /*0a10*/ 	.word	0x00004e60
        /*0a14*/ 	.word	0x00000003
        /*0a18*/ 	.word	0x00000000
        /*0a1c*/ 	.short	0x0101
        /*0a1e*/ 	.byte	0x3f
	.zero		1


	//   ....[24]....
        /*0a20*/ 	.word	0x00008c20
        /*0a24*/ 	.word	0x00000004
        /*0a28*/ 	.word	0x00000000
        /*0a2c*/ 	.short	0x0101
        /*0a2e*/ 	.byte	0x3f
	.zero		1


	//   ....[25]....
        /*0a30*/ 	.word	0x0000b3b0
        /*0a34*/ 	.word	0x000000ff
        /*0a38*/ 	.word	0x00038800
        /*0a3c*/ 	.short	0x010a
        /*0a3e*/ 	.byte	0x2c
	.zero		1


	//   ....[26]....
        /*0a40*/ 	.word	0x0000b860
        /*0a44*/ 	.word	0x00000014
        /*0a48*/ 	.word	0x00000000
        /*0a4c*/ 	.short	0x010a
        /*0a4e*/ 	.byte	0x3f
	.zero		1


	//   ....[27]....
        /*0a50*/ 	.word	0x0000b8c0
        /*0a54*/ 	.word	0x00000014
        /*0a58*/ 	.word	0x00000000
        /*0a5c*/ 	.short	0x010a
        /*0a5e*/ 	.byte	0x3f
	.zero		1


	//   ....[28]....
        /*0a60*/ 	.word	0x0000bc70
        /*0a64*/ 	.word	0x000000ff
        /*0a68*/ 	.word	0x00038810
        /*0a6c*/ 	.short	0x010a
        /*0a6e*/ 	.byte	0x2c
	.zero		1


	//   ....[29]....
        /*0a70*/ 	.word	0x0000bd70
        /*0a74*/ 	.word	0x0000000c
        /*0a78*/ 	.word	0x00000000
        /*0a7c*/ 	.short	0x010a
        /*0a7e*/ 	.byte	0x3f
	.zero		1


	//   ....[30]....
        /*0a80*/ 	.word	0x0000bdd0
        /*0a84*/ 	.word	0x0000000c
        /*0a88*/ 	.word	0x00000000
        /*0a8c*/ 	.short	0x010a
        /*0a8e*/ 	.byte	0x3f
	.zero		1


	//   ....[31]....
        /*0a90*/ 	.word	0x0000d960
        /*0a94*/ 	.word	0x00000003
        /*0a98*/ 	.word	0x00000000
        /*0a9c*/ 	.short	0x0101
        /*0a9e*/ 	.byte	0x3f
	.zero		1


	//   ....[32]....
        /*0aa0*/ 	.word	0x000121c0
        /*0aa4*/ 	.word	0x00000000
        /*0aa8*/ 	.word	0x00000000
        /*0aac*/ 	.short	0x0101
        /*0aae*/ 	.byte	0x3f
	.zero		1


	//   ....[33]....
        /*0ab0*/ 	.word	0x00012930
        /*0ab4*/ 	.word	0x00000006
        /*0ab8*/ 	.word	0x00000000
        /*0abc*/ 	.short	0x010a
        /*0abe*/ 	.byte	0x3f
	.zero		1


	//   ....[34]....
        /*0ac0*/ 	.word	0x000129d0
        /*0ac4*/ 	.word	0x00000008
        /*0ac8*/ 	.word	0x00000000
        /*0acc*/ 	.short	0x010a
        /*0ace*/ 	.byte	0x3f
	.zero		1


	//   ....[35]....
        /*0ad0*/ 	.word	0x00012df0
        /*0ad4*/ 	.word	0x00000004
        /*0ad8*/ 	.word	0x00000000
        /*0adc*/ 	.short	0x010a
        /*0ade*/ 	.byte	0x3f
	.zero		1


	//   ....[36]....
        /*0ae0*/ 	.word	0x00012e50
        /*0ae4*/ 	.word	0x00000004
        /*0ae8*/ 	.word	0x00000000
        /*0aec*/ 	.short	0x010a
        /*0aee*/ 	.byte	0x3f
	.zero		1


	//   ....[37]....
        /*0af0*/ 	.word	0x000149e0
        /*0af4*/ 	.word	0x0000000a
        /*0af8*/ 	.word	0x00000000
        /*0afc*/ 	.short	0x0101
        /*0afe*/ 	.byte	0x3f
	.zero		1


	//   ....[38]....
        /*0b00*/ 	.word	0x00019890
        /*0b04*/ 	.word	0x00000003
        /*0b08*/ 	.word	0x00000000
        /*0b0c*/ 	.short	0x0101
        /*0b0e*/ 	.byte	0x3f
	.zero		1


	//   ....[39]....
        /*0b10*/ 	.word	0x00019a60
        /*0b14*/ 	.word	0x00000006
        /*0b18*/ 	.word	0x00000000
        /*0b1c*/ 	.short	0x010a
        /*0b1e*/ 	.byte	0x3f
	.zero		1


	//   ....[40]....
        /*0b20*/ 	.word	0x00019b00
        /*0b24*/ 	.word	0x00000008
        /*0b28*/ 	.word	0x00000000
        /*0b2c*/ 	.short	0x010a
        /*0b2e*/ 	.byte	0x3f
	.zero		1


	//   ....[41]....
        /*0b30*/ 	.word	0x00019f20
        /*0b34*/ 	.word	0x00000004
        /*0b38*/ 	.word	0x00000000
        /*0b3c*/ 	.short	0x010a
        /*0b3e*/ 	.byte	0x3f
	.zero		1


	//   ....[42]....
        /*0b40*/ 	.word	0x00019f80
        /*0b44*/ 	.word	0x00000004
        /*0b48*/ 	.word	0x00000000
        /*0b4c*/ 	.short	0x010a
        /*0b4e*/ 	.byte	0x3f
	.zero		1


	//   ....[43]....
        /*0b50*/ 	.word	0x0001bb10
        /*0b54*/ 	.word	0x0000000a
        /*0b58*/ 	.word	0x00000000
        /*0b5c*/ 	.short	0x0101
        /*0b5e*/ 	.byte	0x3f
	.zero		1


	//   ....[44]....
        /*0b60*/ 	.word	0x00021830
        /*0b64*/ 	.word	0x00000003
        /*0b68*/ 	.word	0x00000000
        /*0b6c*/ 	.short	0x0101
        /*0b6e*/ 	.byte	0x3f
	.zero		1


	//   ....[45]....
        /*0b70*/ 	.word	0x00024e10
        /*0b74*/ 	.word	0x000000ff
        /*0b78*/ 	.word	0x00000000
        /*0b7c*/ 	.short	0x0101
        /*0b7e*/ 	.byte	0x04
	.zero		1


	//   ....[46]....
        /*0b80*/ 	.word	0x00025550
        /*0b84*/ 	.word	0x000000ff
        /*0b88*/ 	.word	0x00000000
        /*0b8c*/ 	.short	0x0101
        /*0b8e*/ 	.byte	0x04
	.zero		1


	//   ....[47]....
        /*0b90*/ 	.word	0x0002a4f0
        /*0b94*/ 	.word	0x00000016
        /*0b98*/ 	.word	0x00038840
        /*0b9c*/ 	.short	0x010a
        /*0b9e*/ 	.byte	0x3f
	.zero		1


	//   ....[48]....
        /*0ba0*/ 	.word	0x0002a9b0
        /*0ba4*/ 	.word	0x00000016
        /*0ba8*/ 	.word	0x00038830
        /*0bac*/ 	.short	0x0107
        /*0bae*/ 	.byte	0x3f
	.zero		1


	//   ....[49]....
        /*0bb0*/ 	.word	0x0002aa80
        /*0bb4*/ 	.word	0x00000016
        /*0bb8*/ 	.word	0x00038830
        /*0bbc*/ 	.short	0x0101
        /*0bbe*/ 	.byte	0x3f
	.zero		1


	//   ....[50]....
        /*0bc0*/ 	.word	0x0002b340
        /*0bc4*/ 	.word	0x00000011
        /*0bc8*/ 	.word	0x00038800
        /*0bcc*/ 	.short	0x0107
        /*0bce*/ 	.byte	0x3f
	.zero		1


	//   ....[51]....
        /*0bd0*/ 	.word	0x0002b3d0
        /*0bd4*/ 	.word	0x00000011
        /*0bd8*/ 	.word	0x00038800
        /*0bdc*/ 	.short	0x0101
        /*0bde*/ 	.byte	0x3f
	.zero		1


	//   ....[52]....
        /*0be0*/ 	.word	0x0002c0c0
        /*0be4*/ 	.word	0x00000011
        /*0be8*/ 	.word	0x00038810
        /*0bec*/ 	.short	0x0107
        /*0bee*/ 	.byte	0x3f
	.zero		1


	//   ....[53]....
        /*0bf0*/ 	.word	0x0002c1c0
        /*0bf4*/ 	.word	0x00000011
        /*0bf8*/ 	.word	0x00038810
        /*0bfc*/ 	.short	0x0101
        /*0bfe*/ 	.byte	0x3f
	.zero		1


	//   ....[54]....
        /*0c00*/ 	.word	0x0002c1e0
        /*0c04*/ 	.word	0x00000011
        /*0c08*/ 	.word	0x00038820
        /*0c0c*/ 	.short	0x010a
        /*0c0e*/ 	.byte	0x3f
	.zero		1


	//   ....[55]....
        /*0c10*/ 	.word	0x0002c260
        /*0c14*/ 	.word	0x00000016
        /*0c18*/ 	.word	0x00038860
        /*0c1c*/ 	.short	0x010a
        /*0c1e*/ 	.byte	0x3f
	.zero		1


	//   ....[56]....
        /*0c20*/ 	.word	0x0002cb60
        /*0c24*/ 	.word	0x00000016
        /*0c28*/ 	.word	0x00038850
        /*0c2c*/ 	.short	0x0107
        /*0c2e*/ 	.byte	0x3f
	.zero		1


	//   ....[57]....
        /*0c30*/ 	.word	0x0002cc20
        /*0c34*/ 	.word	0x00000016
        /*0c38*/ 	.word	0x00038850
        /*0c3c*/ 	.short	0x0101
        /*0c3e*/ 	.byte	0x3f
	.zero		1


	//   ....[58]....
        /*0c40*/ 	.word	0x0002cfb0
        /*0c44*/ 	.word	0x00000006
        /*0c48*/ 	.word	0x00038840
        /*0c4c*/ 	.short	0x010a
        /*0c4e*/ 	.byte	0x3f
	.zero		1


	//   ....[59]....
        /*0c50*/ 	.word	0x0002d2d0
        /*0c54*/ 	.word	0x00000006
        /*0c58*/ 	.word	0x00038830
        /*0c5c*/ 	.short	0x0107
        /*0c5e*/ 	.byte	0x3f
	.zero		1


	//   ....[60]....
        /*0c60*/ 	.word	0x0002d380
        /*0c64*/ 	.word	0x00000006
        /*0c68*/ 	.word	0x00038830
        /*0c6c*/ 	.short	0x0101
        /*0c6e*/ 	.byte	0x3f
	.zero		1


	//   ....[61]....
        /*0c70*/ 	.word	0x0002d3b0
        /*0c74*/ 	.word	0x00000006
        /*0c78*/ 	.word	0x00038860
        /*0c7c*/ 	.short	0x010a
        /*0c7e*/ 	.byte	0x3f
	.zero		1


	//   ....[62]....
        /*0c80*/ 	.word	0x0002da60
        /*0c84*/ 	.word	0x00000006
        /*0c88*/ 	.word	0x00038850
        /*0c8c*/ 	.short	0x0107
        /*0c8e*/ 	.byte	0x3f
	.zero		1


	//   ....[63]....
        /*0c90*/ 	.word	0x0002db10
        /*0c94*/ 	.word	0x00000006
        /*0c98*/ 	.word	0x00038850
        /*0c9c*/ 	.short	0x0101
        /*0c9e*/ 	.byte	0x3f
	.zero		1


	//   ....[64]....
        /*0ca0*/ 	.word	0x0002eda0
        /*0ca4*/ 	.word	0x00000005
        /*0ca8*/ 	.word	0x00038820
        /*0cac*/ 	.short	0x010a
        /*0cae*/ 	.byte	0x3f
	.zero		1


	//   ....[65]....
        /*0cb0*/ 	.word	0x0002ef40
        /*0cb4*/ 	.word	0x00000003
        /*0cb8*/ 	.word	0x00038840
        /*0cbc*/ 	.short	0x010a
        /*0cbe*/ 	.byte	0x3f
	.zero		1


	//   ....[66]....
        /*0cc0*/ 	.word	0x0002efe0
        /*0cc4*/ 	.word	0x00000005
        /*0cc8*/ 	.word	0x00038840
        /*0ccc*/ 	.short	0x010a
        /*0cce*/ 	.byte	0x3f
	.zero		1


	//   ....[67]....
        /*0cd0*/ 	.word	0x0002f020
        /*0cd4*/ 	.word	0x00000003
        /*0cd8*/ 	.word	0x00038860
        /*0cdc*/ 	.short	0x010a
        /*0cde*/ 	.byte	0x3f
	.zero		1


	//   ....[68]....
        /*0ce0*/ 	.word	0x0002f060
        /*0ce4*/ 	.word	0x00000005
        /*0ce8*/ 	.word	0x00038860
        /*0cec*/ 	.short	0x010a
        /*0cee*/ 	.byte	0x3f
	.zero		1


	//   ....[69]....
        /*0cf0*/ 	.word	0x0002f0d0
        /*0cf4*/ 	.word	0x00000003
        /*0cf8*/ 	.word	0x00038800
        /*0cfc*/ 	.short	0x010a
        /*0cfe*/ 	.byte	0x3f
	.zero		1


	//   ....[70]....
        /*0d00*/ 	.word	0x0002f120
        /*0d04*/ 	.word	0x00000014
        /*0d08*/ 	.word	0x00000000
        /*0d0c*/ 	.short	0x010a
        /*0d0e*/ 	.byte	0x3f
	.zero		1


	//   ....[71]....
        /*0d10*/ 	.word	0x0002f180
        /*0d14*/ 	.word	0x00000004
        /*0d18*/ 	.word	0x00038810
        /*0d1c*/ 	.short	0x010a
        /*0d1e*/ 	.byte	0x3f
	.zero		1


	//   ....[72]....
        /*0d20*/ 	.word	0x0002f1d0
        /*0d24*/ 	.word	0x0000000c
        /*0d28*/ 	.word	0x00000000
        /*0d2c*/ 	.short	0x010a
        /*0d2e*/ 	.byte	0x3f
	.zero		1


	//   ....[73]....
        /*0d30*/ 	.word	0x0002f220
        /*0d34*/ 	.word	0x00000008
        /*0d38*/ 	.word	0x00000000
        /*0d3c*/ 	.short	0x010a
        /*0d3e*/ 	.byte	0x3f
	.zero		1


	//   ....[74]....
        /*0d40*/ 	.word	0x0002f270
        /*0d44*/ 	.word	0x00000004
        /*0d48*/ 	.word	0x00000000
        /*0d4c*/ 	.short	0x010a
        /*0d4e*/ 	.byte	0x3f
	.zero		1


	//   ....[75]....
        /*0d50*/ 	.word	0x0002f2c0
        /*0d54*/ 	.word	0x00000008
        /*0d58*/ 	.word	0x00000000
        /*0d5c*/ 	.short	0x010a
        /*0d5e*/ 	.byte	0x3f
	.zero		1


	//   ....[76]....
        /*0d60*/ 	.word	0x0002f310
        /*0d64*/ 	.word	0x00000004
        /*0d68*/ 	.word	0x00000000
        /*0d6c*/ 	.short	0x010a
        /*0d6e*/ 	.byte	0x3f
	.zero		1


	//   ....[77]....
        /*0d70*/ 	.word	0x0002f430
        /*0d74*/ 	.word	0x00000016
        /*0d78*/ 	.word	0x00038840
        /*0d7c*/ 	.short	0x010a
        /*0d7e*/ 	.byte	0x3f
	.zero		1


	//   ....[78]....
        /*0d80*/ 	.word	0x00030a20
        /*0d84*/ 	.word	0x00000011
        /*0d88*/ 	.word	0x00038820
        /*0d8c*/ 	.short	0x010a
        /*0d8e*/ 	.byte	0x3f
	.zero		1


	//   ....[79]....
        /*0d90*/ 	.word	0x00030a70
        /*0d94*/ 	.word	0x00000016
        /*0d98*/ 	.word	0x00038860
        /*0d9c*/ 	.short	0x010a
        /*0d9e*/ 	.byte	0x3f
	.zero		1


	//   ....[80]....
        /*0da0*/ 	.word	0x00031360
        /*0da4*/ 	.word	0x00000006
        /*0da8*/ 	.word	0x00038840
        /*0dac*/ 	.short	0x010a
        /*0dae*/ 	.byte	0x3f
	.zero		1


	//   ....[81]....
        /*0db0*/ 	.word	0x00031820
        /*0db4*/ 	.word	0x00000006
        /*0db8*/ 	.word	0x00038860
        /*0dbc*/ 	.short	0x010a
        /*0dbe*/ 	.byte	0x3f
	.zero		1


	//   ....[82]....
        /*0dc0*/ 	.word	0x000329b0
        /*0dc4*/ 	.word	0x00000005
        /*0dc8*/ 	.word	0x00038820
        /*0dcc*/ 	.short	0x010a
        /*0dce*/ 	.byte	0x3f
	.zero		1


	//   ....[83]....
        /*0dd0*/ 	.word	0x00032b50
        /*0dd4*/ 	.word	0x00000003
        /*0dd8*/ 	.word	0x00038840
        /*0ddc*/ 	.short	0x010a
        /*0dde*/ 	.byte	0x3f
	.zero		1


	//   ....[84]....
        /*0de0*/ 	.word	0x00032ba0
        /*0de4*/ 	.word	0x00000005
        /*0de8*/ 	.word	0x00038840
        /*0dec*/ 	.short	0x010a
        /*0dee*/ 	.byte	0x3f
	.zero		1


	//   ....[85]....
        /*0df0*/ 	.word	0x00032bf0
        /*0df4*/ 	.word	0x00000003
        /*0df8*/ 	.word	0x00038860
        /*0dfc*/ 	.short	0x010a
        /*0dfe*/ 	.byte	0x3f
	.zero		1


	//   ....[86]....
        /*0e00*/ 	.word	0x00032fb0
        /*0e04*/ 	.word	0x0000001a
        /*0e08*/ 	.word	0x00000000
        /*0e0c*/ 	.short	0x010a
        /*0e0e*/ 	.byte	0x3f
	.zero		1


	//   ....[87]....
        /*0e10*/ 	.word	0x000330f0
        /*0e14*/ 	.word	0x00000009
        /*0e18*/ 	.word	0x00000000
        /*0e1c*/ 	.short	0x010a
        /*0e1e*/ 	.byte	0x3f
	.zero		1


	//   ....[88]....
        /*0e20*/ 	.word	0x00033750
        /*0e24*/ 	.word	0x0000003a
        /*0e28*/ 	.word	0x00000000
        /*0e2c*/ 	.short	0x010a
        /*0e2e*/ 	.byte	0x3f
	.zero		1


	//   ....[89]....
        /*0e30*/ 	.word	0x00033890
        /*0e34*/ 	.word	0x00000038
        /*0e38*/ 	.word	0x00000000
        /*0e3c*/ 	.short	0x010a
        /*0e3e*/ 	.byte	0x3f
	.zero		1


	//   ....[90]....
        /*0e40*/ 	.word	0x00035d60
        /*0e44*/ 	.word	0x00000009
        /*0e48*/ 	.word	0x00000000
        /*0e4c*/ 	.short	0x0101
        /*0e4e*/ 	.byte	0x3f
	.zero		1


	//   ....[91]....
        /*0e50*/ 	.word	0x000448f0
        /*0e54*/ 	.word	0x00000005
        /*0e58*/ 	.word	0x00000000
        /*0e5c*/ 	.short	0x0101
        /*0e5e*/ 	.byte	0x3f
	.zero		1


	//   ....[92]....
        /*0e60*/ 	.word	0x00044920
        /*0e64*/ 	.word	0x00000009
        /*0e68*/ 	.word	0x00000000
        /*0e6c*/ 	.short	0x010a
        /*0e6e*/ 	.byte	0x3f
	.zero		1


	//   ....[93]....
        /*0e70*/ 	.word	0x00044970
        /*0e74*/ 	.word	0x00000038
        /*0e78*/ 	.word	0x00000000
        /*0e7c*/ 	.short	0x010a
        /*0e7e*/ 	.byte	0x3f
	.zero		1


	//----- nvinfo : EIATTR_NUM_MBARRIERS
	.align		4
.L_884:
        /*0e80*/ 	.byte	0x03, 0x38
        /*0e82*/ 	.short	0x0017


	//----- nvinfo : EIATTR_EXIT_INSTR_OFFSETS
	.align		4
        /*0e84*/ 	.byte	0x04, 0x1c
        /*0e86*/ 	.short	(.L_886 - .L_885)


	//   ....[0]....
.L_885:
        /*0e88*/ 	.word	0x00000a30


	//   ....[1]....
        /*0e8c*/ 	.word	0x00027c30


	//   ....[2]....
        /*0e90*/ 	.word	0x0002f0b0


	//----- nvinfo : EIATTR_MAX_THREADS
	.align		4
.L_886:
        /*0e94*/ 	.byte	0x04, 0x05
        /*0e96*/ 	.short	(.L_888 - .L_887)
.L_887:
        /*0e98*/ 	.word	0x00000180
        /*0e9c*/ 	.word	0x00000001
        /*0ea0*/ 	.word	0x00000001


	//----- nvinfo : EIATTR_CRS_STACK_SIZE
	.align		4
.L_888:
        /*0ea4*/ 	.byte	0x04, 0x1e
        /*0ea6*/ 	.short	(.L_890 - .L_889)
.L_889:
        /*0ea8*/ 	.word	0x00000000


	//----- nvinfo : EIATTR_CBANK_PARAM_SIZE
	.align		4
.L_890:
        /*0eac*/ 	.byte	0x03, 0x19
        /*0eae*/ 	.short	0x0bf0


	//----- nvinfo : EIATTR_PARAM_CBANK
	.align		4
        /*0eb0*/ 	.byte	0x04, 0x0a
        /*0eb2*/ 	.short	(.L_892 - .L_891)
	.align		4
.L_891:
        /*0eb4*/ 	.word	index@(.nv.constant0._ZN7cutlass13device_kernelIN5flash11enable_sm90INS1_16FlashAttnFwdSm90INS1_25CollectiveMainloopFwdSm90ILi2EN4cute5tupleIJNS5_1CILi1EEES8_S8_EEENS6_IJNS7_ILi64EEESA_SA_EEELi512ENS_10bfloat16_tEfNS_4arch4Sm90ELb0ELb1ELb1ELb1ELb1ELb0ELb1ELb0ELb0ELb1ELb1ELb0EEENS1_21CollectiveEpilogueFwdINS6_IJSA_NS7_ILi512EEESA_EEES9_SC_SE_Li256ELb1ELb1ELb1ELb0EEENS1_36VarlenDynamicPersistentTileSchedulerILi64ELi64ELi256ELi128ELb1ELb1ELb1ELb1ELb0ELb1EEEEEEEEEvNT_6ParamsE)
        /*0eb8*/ 	.short	0x0210
        /*0eba*/ 	.short	0x0bf0


	//----- nvinfo : EIATTR_SW_WAR
	.align		4
.L_892:
        /*0ebc*/ 	.byte	0x04, 0x36
        /*0ebe*/ 	.short	(.L_894 - .L_893)
.L_893:
        /*0ec0*/ 	.word	0x00000008
.L_894:


//--------------------- .nv.info._ZN7cutlass13device_kernelIN5flash11enable_sm90INS1_16FlashAttnFwdSm90INS1_25CollectiveMainloopFwdSm90ILi2EN4cute5tupleIJNS5_1CILi1EEES8_S8_EEENS6_IJNS7_ILi64EEESA_SA_EEELi512ENS_10bfloat16_tEfNS_4arch4Sm90ELb0ELb1ELb1ELb1ELb1ELb1ELb1ELb0ELb0ELb1ELb1ELb0EEENS1_21CollectiveEpilogueFwdINS6_IJSA_NS7_ILi512EEESA_EEES9_SC_SE_Li256ELb1ELb1ELb1ELb0EEENS1_36VarlenDynamicPersistentTileSchedulerILi64ELi64ELi256ELi128ELb1ELb1ELb1ELb1ELb0ELb1EEEEEEEEEvNT_6ParamsE --------------------------
	.section	.nv.info._ZN7cutlass13device_kernelIN5flash11enable_sm90INS1_16FlashAttnFwdSm90INS1_25CollectiveMainloopFwdSm90ILi2EN4cute5tupleIJNS5_1CILi1EEES8_S8_EEENS6_IJNS7_ILi64EEESA_SA_EEELi512ENS_10bfloat16_tEfNS_4arch4Sm90ELb0ELb1ELb1ELb1ELb1ELb1ELb1ELb0ELb0ELb1ELb1ELb0EEENS1_21CollectiveEpilogueFwdINS6_IJSA_NS7_ILi512EEESA_EEES9_SC_SE_Li256ELb1ELb1ELb1ELb0EEENS1_36VarlenDynamicPersistentTileSchedulerILi64ELi64ELi256ELi128ELb1ELb1ELb1ELb1ELb0ELb1EEEEEEEEEvNT_6ParamsE,"",@"SHT_CUDA_INFO"
	.sectionflags	@""
	.align	4


	//----- nvinfo : EIATTR_CUDA_API_VERSION
	.align		4
        /*0000*/ 	.byte	0x04, 0x37
        /*0002*/ 	.short	(.L_896 - .L_895)
.L_895:
        /*0004*/ 	.word	0x00000082


	//----- nvinfo : EIATTR_KPARAM_INFO
	.align		4
.L_896:
        /*0008*/ 	.byte	0x04, 0x17
        /*000a*/ 	.short	(.L_898 - .L_897)
.L_897:
        /*000c*/ 	.word	0x00000000
        /*0010*/ 	.short	0x0000
        /*0012*/ 	.short	0x0070
        /*0014*/ 	.byte	0x00, 0xf0, 0x01, 0x2e


	//----- nvinfo : EIATTR_SPARSE_MMA_MASK
	.align		4
.L_898:
        /*0018*/ 	.byte	0x03, 0x50
        /*001a*/ 	.short	0x0000


	//----- nvinfo : EIATTR_MAXREG_COUNT
	.align		4
        /*001c*/ 	.byte	0x03, 0x1b
        /*001e*/ 	.short	0x00a8


	//----- nvinfo : EIATTR_NUM_BARRIERS
	.align		4
        /*0020*/ 	.byte	0x02, 0x4c
        /*0022*/ 	.byte	0x10
	.zero		1


	//----- nvinfo : EIATTR_EXTERNS
	.align		4
        /*0024*/ 	.byte	0x04, 0x0f
        /*0026*/ 	.short	(.L_900 - .L_899)


	//   ....[0]....
	.align		4
.L_899:
        /*0028*/ 	.word	index@(__assertfail)


	//----- nvinfo : EIATTR_ANNOTATIONS
	.align		4
.L_900:
        /*002c*/ 	.byte	0x04, 0x55
        /*002e*/ 	.short	(.L_902 - .L_901)


	//   ....[0]....
.L_901:
        /* <DEDUP_REMOVED lines=36> */


	//----- nvinfo : EIATTR_MERCURY_ISA_VERSION
	.align		4
.L_902:
        /*0260*/ 	.byte	0x03, 0x5f
        /*0262*/ 	.short	0x0101


	//----- nvinfo : EIATTR_UNUSED_LOAD_BYTE_OFFSET
	.align		4
        /*0264*/ 	.byte	0x04, 0x44
        /*0266*/ 	.short	(.L_904 - .L_903)


	//   ....[0]....
.L_903:
        /*0268*/ 	.word	0x00000b00
        /*026c*/ 	.word	0x0000fff0


	//   ....[1]....
        /*0270*/ 	.word	0x0002acf0
        /*0274*/ 	.word	0x0000fff0


	//----- nvinfo : EIATTR_INT_WARP_WIDE_INSTR_OFFSETS
	.align		4
.L_904:
        /*0278*/ 	.byte	0x04, 0x31
        /*027a*/ 	.short	(.L_906 - .L_905)


	//   ....[0]....
.L_905:
        /*027c*/ 	.word	0x00000180


	//   ....[1]....
        /*0280*/ 	.word	0x000001c0


	//   ....[2]....
        /*0284*/ 	.word	0x00000230


	//   ....[3]....
        /*0288*/ 	.word	0x000002a0


	//   ....[4]....
        /*028c*/ 	.word	0x00033c70


	//   ....[5]....
        /*0290*/ 	.word	0x00033d00


	//   ....[6]....
        /*0294*/ 	.word	0x000380d0


	//   ....[7]....
        /*0298*/ 	.word	0x00038160


	//----- nvinfo : EIATTR_COOP_GROUP_MASK_REGIDS
	.align		4
.L_906:
        /*029c*/ 	.byte	0x04, 0x29
        /*029e*/ 	.short	(.L_908 - .L_907)


	//   ....[0]....
.L_907:
        /*02a0*/ 	.word	0xffffffff


	//   ....[1]....
        /*02a4*/ 	.word	0xffffffff


	//   ....[2]....
        /*02a8*/ 	.word	0xffffffff


	//   ....[3]....
        /*02ac*/ 	.word	0xffffffff


	//   ....[4]....
        /*02b0*/ 	.word	0xffffffff


	//   ....[5]....
        /*02b4*/ 	.word	0xffffffff


	//   ....[6]....
        /*02b8*/ 	.word	0xffffffff


	//   ....[7]....
        /*02bc*/ 	.word	0xffffffff


	//   ....[8]....
        /*02c0*/ 	.word	0xffffffff


	//   ....[9]....
        /*02c4*/ 	.word	0xffffffff


	//   ....[10]....
        /*02c8*/ 	.word	0xffffffff


	//   ....[11]....
        /*02cc*/ 	.word	0xffffffff


	//   ....[12]....
        /*02d0*/ 	.word	0xffffffff


	//   ....[13]....
        /*02d4*/ 	.word	0xffffffff


	//   ....[14]....
        /*02d8*/ 	.word	0xffffffff


	//   ....[15]....
        /*02dc*/ 	.word	0xffffffff


	//   ....[16]....
        /*02e0*/ 	.word	0xffffffff


	//   ....[17]....
        /*02e4*/ 	.word	0xffffffff


	//   ....[18]....
        /*02e8*/ 	.word	0xffffffff


	//   ....[19]....
        /*02ec*/ 	.word	0xffffffff


	//   ....[20]....
        /*02f0*/ 	.word	0xffffffff


	//   ....[21]....
        /*02f4*/ 	.word	0xffffffff


	//   ....[22]....
        /*02f8*/ 	.word	0xffffffff


	//   ....[23]....
        /*02fc*/ 	.word	0xffffffff


	//   ....[24]....
        /*0300*/ 	.word	0xffffffff


	//   ....[25]....
        /*0304*/ 	.word	0xffffffff


	//   ....[26]....
        /*0308*/ 	.word	0xffffffff


	//   ....[27]....
        /*030c*/ 	.word	0xffffffff


	//   ....[28]....
        /*0310*/ 	.word	0xffffffff


	//   ....[29]....
        /*0314*/ 	.word	0xffffffff


	//   ....[30]....
        /*0318*/ 	.word	0xffffffff


	//   ....[31]....
        /*031c*/ 	.word	0xffffffff


	//   ....[32]....
        /*0320*/ 	.word	0xffffffff


	//   ....[33]....
        /*0324*/ 	.word	0xffffffff


	//   ....[34]....
        /*0328*/ 	.word	0xffffffff


	//   ....[35]....
        /*032c*/ 	.word	0xffffffff


	//   ....[36]....
        /*0330*/ 	.word	0xffffffff


	//   ....[37]....
        /*0334*/ 	.word	0xffffffff


	//   ....[38]....
        /*0338*/ 	.word	0xffffffff


	//   ....[39]....
        /*033c*/ 	.word	0xffffffff


	//   ....[40]....
        /*0340*/ 	.word	0xffffffff


	//   ....[41]....
        /*0344*/ 	.word	0xffffffff


	//   ....[42]....
        /*0348*/ 	.word	0xffffffff


	//   ....[43]....
        /*034c*/ 	.word	0xffffffff


	//   ....[44]....
        /*0350*/ 	.word	0xffffffff


	//   ....[45]....
        /*0354*/ 	.word	0xffffffff


	//   ....[46]....
        /*0358*/ 	.word	0xffffffff


	//   ....[47]....
        /*035c*/ 	.word	0xffffffff


	//   ....[48]....
        /*0360*/ 	.word	0xffffffff


	//   ....[49]....
        /*0364*/ 	.word	0xffffffff


	//   ....[50]....
        /*0368*/ 	.word	0xffffffff


	//   ....[51]....
        /*036c*/ 	.word	0xffffffff


	//   ....[52]....
        /*0370*/ 	.word	0xffffffff


	//   ....[53]....
        /*0374*/ 	.word	0xffffffff


	//   ....[54]....
        /*0378*/ 	.word	0xffffffff


	//   ....[55]....
        /*037c*/ 	.word	0xffffffff


	//   ....[56]....
        /*0380*/ 	.word	0xffffffff


	//   ....[57]....
        /*0384*/ 	.word	0xffffffff


	//   ....[58]....
        /*0388*/ 	.word	0xffffffff


	//   ....[59]....
        /*038c*/ 	.word	0xffffffff


	//   ....[60]....
        /*0390*/ 	.word	0xffffffff


	//   ....[61]....
        /*0394*/ 	.word	0xffffffff


	//   ....[62]....
        /*0398*/ 	.word	0xffffffff


	//   ....[63]....
        /*039c*/ 	.word	0xffffffff


	//   ....[64]....
        /*03a0*/ 	.word	0xffffffff


	//   ....[65]....
        /*03a4*/ 	.word	0xffffffff


	//   ....[66]....
        /*03a8*/ 	.word	0xffffffff


	//   ....[67]....
        /*03ac*/ 	.word	0xffffffff


	//   ....[68]....
        /*03b0*/ 	.word	0xffffffff


	//   ....[69]....
        /*03b4*/ 	.word	0xffffffff


	//   ....[70]....
        /*03b8*/ 	.word	0xffffffff


	//   ....[71]....
        /*03bc*/ 	.word	0xffffffff


	//   ....[72]....
        /*03c0*/ 	.word	0xffffffff


	//   ....[73]....
        /*03c4*/ 	.word	0xffffffff


	//   ....[74]....
        /*03c8*/ 	.word	0xffffffff


	//   ....[75]....
        /*03cc*/ 	.word	0xffffffff


	//   ....[76]....
        /*03d0*/ 	.word	0xffffffff


	//   ....[77]....
        /*03d4*/ 	.word	0xffffffff


	//   ....[78]....
        /*03d8*/ 	.word	0xffffffff


	//   ....[79]....
        /*03dc*/ 	.word	0xffffffff


	//   ....[80]....
        /*03e0*/ 	.word	0xffffffff


	//   ....[81]....
        /*03e4*/ 	.word	0xffffffff


	//   ....[82]....
        /*03e8*/ 	.word	0xffffffff


	//   ....[83]....
        /*03ec*/ 	.word	0xffffffff


	//   ....[84]....
        /*03f0*/ 	.word	0xffffffff


	//   ....[85]....
        /*03f4*/ 	.word	0xffffffff


	//   ....[86]....
        /*03f8*/ 	.word	0xffffffff


	//   ....[87]....
        /*03fc*/ 	.word	0xffffffff


	//   ....[88]....
        /*0400*/ 	.word	0xffffffff


	//   ....[89]....
        /*0404*/ 	.word	0xffffffff


	//   ....[90]....
        /*0408*/ 	.word	0xffffffff


	//   ....[91]....
        /*040c*/ 	.word	0xffffffff


	//   ....[92]....
        /*0410*/ 	.word	0xffffffff


	//   ....[93]....
        /*0414*/ 	.word	0xffffffff


	//   ....[94]....
        /*0418*/ 	.word	0xffffffff


	//   ....[95]....
        /*041c*/ 	.word	0xffffffff


	//   ....[96]....
        /*0420*/ 	.word	0xffffffff


	//   ....[97]....
        /*0424*/ 	.word	0xffffffff


	//   ....[98]....
        /*0428*/ 	.word	0xffffffff


	//   ....[99]....
        /*042c*/ 	.word	0xffffffff


	//   ....[100]....
        /*0430*/ 	.word	0xffffffff


	//   ....[101]....
        /*0434*/ 	.word	0xffffffff


	//   ....[102]....
        /*0438*/ 	.word	0xffffffff


	//   ....[103]....
        /*043c*/ 	.word	0xffffffff


	//   ....[104]....
        /*0440*/ 	.word	0xffffffff


	//   ....[105]....
        /*0444*/ 	.word	0xffffffff


	//   ....[106]....
        /*0448*/ 	.word	0xffffffff


	//   ....[107]....
        /*044c*/ 	.word	0xffffffff


	//   ....[108]....
        /*0450*/ 	.word	0xffffffff


	//   ....[109]....
        /*0454*/ 	.word	0xffffffff


	//   ....[110]....
        /*0458*/ 	.word	0xffffffff


	//   ....[111]....
        /*045c*/ 	.word	0xffffffff


	//   ....[112]....
        /*0460*/ 	.word	0xffffffff


	//   ....[113]....
        /*0464*/ 	.word	0xffffffff


	//   ....[114]....
        /*0468*/ 	.word	0xffffffff


	//   ....[115]....
        /*046c*/ 	.word	0xffffffff


	//   ....[116]....
        /*0470*/ 	.word	0xffffffff


	//   ....[117]....
        /*0474*/ 	.word	0xffffffff


	//   ....[118]....
        /*0478*/ 	.word	0xffffffff


	//   ....[119]....
        /*047c*/ 	.word	0xffffffff


	//   ....[120]....
        /*0480*/ 	.word	0xffffffff


	//   ....[121]....
        /*0484*/ 	.word	0xffffffff


	//   ....[122]....
        /*0488*/ 	.word	0xffffffff


	//   ....[123]....
        /*048c*/ 	.word	0xffffffff


	//   ....[124]....
        /*0490*/ 	.word	0xffffffff


	//   ....[125]....
        /*0494*/ 	.word	0xffffffff


	//   ....[126]....
        /*0498*/ 	.word	0xffffffff


	//   ....[127]....
        /*049c*/ 	.word	0xffffffff


	//   ....[128]....
        /*04a0*/ 	.word	0xffffffff


	//   ....[129]....
        /*04a4*/ 	.word	0xffffffff


	//   ....[130]....
        /*04a8*/ 	.word	0xffffffff


	//   ....[131]....
        /*04ac*/ 	.word	0xffffffff


	//   ....[132]....
        /*04b0*/ 	.word	0xffffffff


	//   ....[133]....
        /*04b4*/ 	.word	0xffffffff


	//   ....[134]....
        /*04b8*/ 	.word	0xffffffff


	//   ....[135]....
        /*04bc*/ 	.word	0xffffffff


	//   ....[136]....
        /*04c0*/ 	.word	0xffffffff


	//   ....[137]....
        /*04c4*/ 	.word	0xffffffff


	//   ....[138]....
        /*04c8*/ 	.word	0xffffffff


	//   ....[139]....
        /*04cc*/ 	.word	0xffffffff


	//   ....[140]....
        /*04d0*/ 	.word	0xffffffff


	//   ....[141]....
        /*04d4*/ 	.word	0xffffffff


	//   ....[142]....
        /*04d8*/ 	.word	0xffffffff


	//   ....[143]....
        /*04dc*/ 	.word	0xffffffff


	//   ....[144]....
        /*04e0*/ 	.word	0xffffffff


	//   ....[145]....
        /*04e4*/ 	.word	0xffffffff


	//   ....[146]....
        /*04e8*/ 	.word	0xffffffff


	//   ....[147]....
        /*04ec*/ 	.word	0xffffffff


	//   ....[148]....
        /*04f0*/ 	.word	0xffffffff


	//   ....[149]....
        /*04f4*/ 	.word	0xffffffff


	//   ....[150]....
        /*04f8*/ 	.word	0xffffffff


	//   ....[151]....
        /*04fc*/ 	.word	0xffffffff


	//   ....[152]....
        /*0500*/ 	.word	0xffffffff


	//   ....[153]....
        /*0504*/ 	.word	0xffffffff


	//   ....[154]....
        /*0508*/ 	.word	0xffffffff


	//   ....[155]....
        /*050c*/ 	.word	0xffffffff


	//   ....[156]....
        /*0510*/ 	.word	0xffffffff


	//   ....[157]....
        /*0514*/ 	.word	0xffffffff


	//   ....[158]....
        /*0518*/ 	.word	0xffffffff


	//   ....[159]....
        /*051c*/ 	.word	0xffffffff


	//   ....[160]....
        /*0520*/ 	.word	0xffffffff


	//   ....[161]....
        /*0524*/ 	.word	0x0500000f


	//   ....[162]....
        /*0528*/ 	.word	0x0500000f


	//   ....[163]....
        /*052c*/ 	.word	0x0500000f


	//   ....[164]....
        /*0530*/ 	.word	0x0500000f


	//   ....[165]....
        /*0534*/ 	.word	0x0500000f


	//   ....[166]....
        /*0538*/ 	.word	0x0500000f


	//   ....[167]....
        /*053c*/ 	.word	0x0500000f


	//   ....[168]....
        /*0540*/ 	.word	0x0500000f


	//   ....[169]....
        /*0544*/ 	.word	0x0500000f


	//   ....[170]....
        /*0548*/ 	.word	0x0500000f


	//   ....[171]....
        /*054c*/ 	.word	0x0500000f


	//   ....[172]....
        /*0550*/ 	.word	0x0500000f


	//   ....[173]....
        /*0554*/ 	.word	0x0500000f


	//   ....[174]....
        /*0558*/ 	.word	0x0500000f


	//   ....[175]....
        /*055c*/ 	.word	0x0500000f


	//   ....[176]....
        /*0560*/ 	.word	0x0500000f


	//   ....[177]....
        /*0564*/ 	.word	0x0500000f


	//   ....[178]....
        /*0568*/ 	.word	0x0500000f


	//   ....[179]....
        /*056c*/ 	.word	0x0500000f


	//   ....[180]....
        /*0570*/ 	.word	0x0500000f


	//   ....[181]....
        /*0574*/ 	.word	0x0500000f


	//   ....[182]....
        /*0578*/ 	.word	0x0500000f


	//   ....[183]....
        /*057c*/ 	.word	0x0500000f


	//   ....[184]....
        /*0580*/ 	.word	0x0500000f


	//   ....[185]....
        /*0584*/ 	.word	0x0500000f


	//   ....[186]....
        /*0588*/ 	.word	0x0500000f


	//   ....[187]....
        /*058c*/ 	.word	0x0500000f


	//   ....[188]....
        /*0590*/ 	.word	0x0500000f


	//   ....[189]....
        /*0594*/ 	.word	0x0500000f


	//   ....[190]....
        /*0598*/ 	.word	0x0500000f


	//   ....[191]....
        /*059c*/ 	.word	0x0500000f


	//   ....[192]....
        /*05a0*/ 	.word	0x0500000f


	//   ....[193]....
        /*05a4*/ 	.word	0x0500000f


	//   ....[194]....
        /*05a8*/ 	.word	0x0500000f


	//   ....[195]....
        /*05ac*/ 	.word	0x0500000f


	//   ....[196]....
        /*05b0*/ 	.word	0x0500000f


	//   ....[197]....
        /*05b4*/ 	.word	0x0500000f


	//   ....[198]....
        /*05b8*/ 	.word	0x0500000f


	//   ....[199]....
        /*05bc*/ 	.word	0x0500000f


	//   ....[200]....
        /*05c0*/ 	.word	0x0500000f


	//   ....[201]....
        /*05c4*/ 	.word	0x0500000f


	//   ....[202]....
        /*05c8*/ 	.word	0x0500000f


	//   ....[203]....
        /*05cc*/ 	.word	0x0500000f


	//   ....[204]....
        /*05d0*/ 	.word	0x0500000f


	//   ....[205]....
        /*05d4*/ 	.word	0x0500000f


	//   ....[206]....
        /*05d8*/ 	.word	0x0500000f


	//   ....[207]....
        /*05dc*/ 	.word	0x0500000f


	//   ....[208]....
        /*05e0*/ 	.word	0x0500000f


	//   ....[209]....
        /*05e4*/ 	.word	0x0500000f


	//   ....[210]....
        /*05e8*/ 	.word	0x0500000f


	//   ....[211]....
        /*05ec*/ 	.word	0x0500000f


	//   ....[212]....
        /*05f0*/ 	.word	0x0500000f


	//   ....[213]....
        /*05f4*/ 	.word	0x0500000f


	//   ....[214]....
        /*05f8*/ 	.word	0x0500000f


	//   ....[215]....
        /*05fc*/ 	.word	0x0500000f


	//   ....[216]....
        /*0600*/ 	.word	0x0500000f


	//   ....[217]....
        /*0604*/ 	.word	0x0500000f


	//   ....[218]....
        /*0608*/ 	.word	0x0500000f


	//   ....[219]....
        /*060c*/ 	.word	0x0500000f


	//   ....[220]....
        /*0610*/ 	.word	0x0500000f


	//   ....[221]....
        /*0614*/ 	.word	0x0500000f


	//   ....[222]....
        /*0618*/ 	.word	0x0500000f


	//   ....[223]....
        /*061c*/ 	.word	0x0500000f


	//   ....[224]....
        /*0620*/ 	.word	0x0500000f


	//   ....[225]....
        /*0624*/ 	.word	0x0500000f


	//   ....[226]....
        /*0628*/ 	.word	0x0500000f


	//   ....[227]....
        /*062c*/ 	.word	0x0500000f


	//   ....[228]....
        /*0630*/ 	.word	0x0500000f


	//   ....[229]....
        /*0634*/ 	.word	0x0500000f


	//   ....[230]....
        /*0638*/ 	.word	0x0500000f


	//   ....[231]....
        /*063c*/ 	.word	0x0500000f


	//   ....[232]....
        /*0640*/ 	.word	0x0500000f


	//   ....[233]....
        /*0644*/ 	.word	0x0500000f


	//   ....[234]....
        /*0648*/ 	.word	0x0500000f


	//   ....[235]....
        /*064c*/ 	.word	0x0500000f


	//   ....[236]....
        /*0650*/ 	.word	0x0500000f


	//   ....[237]....
        /*0654*/ 	.word	0x0500000f


	//   ....[238]....
        /*0658*/ 	.word	0x0500000f


	//   ....[239]....
        /*065c*/ 	.word	0x0500000f


	//   ....[240]....
        /*0660*/ 	.word	0x0500000f


	//   ....[241]....
        /*0664*/ 	.word	0x0500000f


	//   ....[242]....
        /*0668*/ 	.word	0x0500000f


	//   ....[243]....
        /*066c*/ 	.word	0x0500000f


	//   ....[244]....
        /*0670*/ 	.word	0x0500000f


	//   ....[245]....
        /*0674*/ 	.word	0x0500000f


	//   ....[246]....
        /*0678*/ 	.word	0x0500000f


	//   ....[247]....
        /*067c*/ 	.word	0x0500000f


	//   ....[248]....
        /*0680*/ 	.word	0x0500000f


	//   ....[249]....
        /*0684*/ 	.word	0x0500000f


	//   ....[250]....
        /*0688*/ 	.word	0x0500000f


	//   ....[251]....
        /*068c*/ 	.word	0x0500000f


	//   ....[252]....
        /*0690*/ 	.word	0xffffffff


	//   ....[253]....
        /*0694*/ 	.word	0xffffffff


	//   ....[254]....
        /*0698*/ 	.word	0xffffffff


	//   ....[255]....
        /*069c*/ 	.word	0xffffffff


	//   ....[0]....
        /*06a0*/ 	.word	0xffffffff


	//   ....[1]....
        /*06a4*/ 	.word	0xffffffff


	//   ....[2]....
        /*06a8*/ 	.word	0xffffffff


	//   ....[3]....
        /*06ac*/ 	.word	0xffffffff


	//----- nvinfo : EIATTR_COOP_GROUP_INSTR_OFFSETS
	.align		4
.L_908:
        /*06b0*/ 	.byte	0x04, 0x28
        /*06b2*/ 	.short	(.L_910 - .L_909)


	//   ....[0]....
.L_909:
        /*06b4*/ 	.word	0x000000c0


	//   ....[1]....
        /*06b8*/ 	.word	0x00000190


	//   ....[2]....
        /*06bc*/ 	.word	0x000001e0


	//   ....[3]....
        /*06c0*/ 	.word	0x00000400


	//   ....[4]....
        /*06c4*/ 	.word	0x00000560


	//   ....[5]....
        /*06c8*/ 	.word	0x00000680


	//   ....[6]....
        /*06cc*/ 	.word	0x000007e0


	//   ....[7]....
        /*06d0*/ 	.word	0x00003120


	//   ....[8]....
        /*06d4*/ 	.word	0x00003130


	//   ....[9]....
        /*06d8*/ 	.word	0x00003d30


	//   ....[10]....
        /*06dc*/ 	.word	0x00003d40


	//   ....[11]....
        /*06e0*/ 	.word	0x00004700


	//   ....[12]....
        /*06e4*/ 	.word	0x00004710


	//   ....[13]....
        /*06e8*/ 	.word	0x00004af0


	//   ....[14]....
        /*06ec*/ 	.word	0x00004b00


	//   ....[15]....
        /*06f0*/ 	.word	0x00006490


	//   ....[16]....
        /*06f4*/ 	.word	0x0000e450


	//   ....[17]....
        /*06f8*/ 	.word	0x0000f3c0


	//   ....[18]....
        /*06fc*/ 	.word	0x0000f3d0


	//   ....[19]....
        /*0700*/ 	.word	0x0000f3e0


	//   ....[20]....
        /*0704*/ 	.word	0x0000f3f0


	//   ....[21]....
        /*0708*/ 	.word	0x0000f720


	//   ....[22]....
        /*070c*/ 	.word	0x0000f730


	//   ....[23]....
        /*0710*/ 	.word	0x0000f740


	//   ....[24]....
        /*0714*/ 	.word	0x0000f750


	//   ....[25]....
        /*0718*/ 	.word	0x00010a80


	//   ....[26]....
        /*071c*/ 	.word	0x00010aa0


	//   ....[27]....
        /*0720*/ 	.word	0x00010ab0


	//   ....[28]....
        /*0724*/ 	.word	0x00010ac0


	//   ....[29]....
        /*0728*/ 	.word	0x00010bc0


	//   ....[30]....
        /*072c*/ 	.word	0x00010be0


	//   ....[31]....
        /*0730*/ 	.word	0x00010bf0


	//   ....[32]....
        /*0734*/ 	.word	0x00010c00


	//   ....[33]....
        /*0738*/ 	.word	0x000137c0


	//   ....[34]....
        /*073c*/ 	.word	0x00014a90


	//   ....[35]....
        /*0740*/ 	.word	0x00014fb0


	//   ....[36]....
        /*0744*/ 	.word	0x00015b80


	//   ....[37]....
        /*0748*/ 	.word	0x00015be0


	//   ....[38]....
        /*074c*/ 	.word	0x00015c30


	//   ....[39]....
        /*0750*/ 	.word	0x00015c50


	//   ....[40]....
        /*0754*/ 	.word	0x0001a360


	//   ....[41]....
        /*0758*/ 	.word	0x0001b9c0


	//   ....[42]....
        /*075c*/ 	.word	0x0001cfa0


	//   ....[43]....
        /*0760*/ 	.word	0x0001cff0


	//   ....[44]....
        /*0764*/ 	.word	0x0001d040


	//   ....[45]....
        /*0768*/ 	.word	0x0001d060


	//   ....[46]....
        /*076c*/ 	.word	0x000216f0


	//   ....[47]....
        /*0770*/ 	.word	0x00022af0


	//   ....[48]....
        /*0774*/ 	.word	0x00023dd0


	//   ....[49]....
        /*0778*/ 	.word	0x000242e0


	//   ....[50]....
        /*077c*/ 	.word	0x00024eb0


	//   ....[51]....
        /*0780*/ 	.word	0x00024f10


	//   ....[52]....
        /*0784*/ 	.word	0x00024f60


	//   ....[53]....
        /*0788*/ 	.word	0x00024f80


	//   ....[54]....
        /*078c*/ 	.word	0x00029690


	//   ....[55]....
        /*0790*/ 	.word	0x00029810


	//   ....[56]....
        /*0794*/ 	.word	0x00029830


	//   ....[57]....
        /*0798*/ 	.word	0x00029870


	//   ....[58]....
        /*079c*/ 	.word	0x00029890


	//   ....[59]....
        /*07a0*/ 	.word	0x0002bc30


	//   ....[60]....
        /*07a4*/ 	.word	0x0002c020


	//   ....[61]....
        /*07a8*/ 	.word	0x0002c030


	//   ....[62]....
        /*07ac*/ 	.word	0x0002c050


	//   ....[63]....
        /*07b0*/ 	.word	0x0002c060


	//   ....[64]....
        /*07b4*/ 	.word	0x0002cc90


	//   ....[65]....
        /*07b8*/ 	.word	0x0002ccb0


	//   ....[66]....
        /*07bc*/ 	.word	0x0002cf60


	//   ....[67]....
        /*07c0*/ 	.word	0x0002cf80


	//   ....[68]....
        /*07c4*/ 	.word	0x0002d900


	//   ....[69]....
        /*07c8*/ 	.word	0x0002d930


	//   ....[70]....
        /*07cc*/ 	.word	0x0002e390


	//   ....[71]....
        /*07d0*/ 	.word	0x0002e3b0


	//   ....[72]....
        /*07d4*/ 	.word	0x0002f8b0


	//   ....[73]....
        /*07d8*/ 	.word	0x0002f8e0


	//   ....[74]....
        /*07dc*/ 	.word	0x0002fb20


	//   ....[75]....
        /*07e0*/ 	.word	0x0002fb40


	//   ....[76]....
        /*07e4*/ 	.word	0x0002fde0


	//   ....[77]....
        /*07e8*/ 	.word	0x0002fff0


	//   ....[78]....
        /*07ec*/ 	.word	0x00030020


	//   ....[79]....
        /*07f0*/ 	.word	0x00030050


	//   ....[80]....
        /*07f4*/ 	.word	0x00030080


	//   ....[81]....
        /*07f8*/ 	.word	0x000300b0


	//   ....[82]....
        /*07fc*/ 	.word	0x000300e0


	//   ....[83]....
        /*0800*/ 	.word	0x00030270


	//   ....[84]....
        /*0804*/ 	.word	0x000302a0


	//   ....[85]....
        /*0808*/ 	.word	0x000302d0


	//   ....[86]....
        /*080c*/ 	.word	0x00030300


	//   ....[87]....
        /*0810*/ 	.word	0x00030330


	//   ....[88]....
        /*0814*/ 	.word	0x00030360


	//   ....[89]....
        /*0818*/ 	.word	0x000303f0


	//   ....[90]....
        /*081c*/ 	.word	0x00030420


	//   ....[91]....
        /*0820*/ 	.word	0x00030430


	//   ....[92]....
        /*0824*/ 	.word	0x00030470


	//   ....[93]....
        /*0828*/ 	.word	0x00031c40


	//   ....[94]....
        /*082c*/ 	.word	0x00034a70


	//   ....[95]....
        /*0830*/ 	.word	0x00034a90


	//   ....[96]....
        /*0834*/ 	.word	0x00034b20


	//   ....[97]....
        /*0838*/ 	.word	0x00034b40


	//   ....[98]....
        /*083c*/ 	.word	0x00034bc0


	//   ....[99]....
        /*0840*/ 	.word	0x00034be0


	//   ....[100]....
        /*0844*/ 	.word	0x00034bf0


	//   ....[101]....
        /*0848*/ 	.word	0x00034c00


	//   ....[102]....
        /*084c*/ 	.word	0x000353b0


	//   ....[103]....
        /*0850*/ 	.word	0x000353e0


	//   ....[104]....
        /*0854*/ 	.word	0x00035490


	//   ....[105]....
        /*0858*/ 	.word	0x000354a0


	//   ....[106]....
        /*085c*/ 	.word	0x000354b0


	//   ....[107]....
        /*0860*/ 	.word	0x00035530


	//   ....[108]....
        /*0864*/ 	.word	0x00035540


	//   ....[109]....
        /*0868*/ 	.word	0x000355b0


	//   ....[110]....
        /*086c*/ 	.word	0x00035e80


	//   ....[111]....
        /*0870*/ 	.word	0x00035f10


	//   ....[112]....
        /*0874*/ 	.word	0x00035f90


	//   ....[113]....
        /*0878*/ 	.word	0x000360e0


	//   ....[114]....
        /*087c*/ 	.word	0x00036140


	//   ....[115]....
        /*0880*/ 	.word	0x00036160


	//   ....[116]....
        /*0884*/ 	.word	0x00036170


	//   ....[117]....
        /*0888*/ 	.word	0x00036400


	//   ....[118]....
        /*088c*/ 	.word	0x00036930


	//   ....[119]....
        /*0890*/ 	.word	0x00036990


	//   ....[120]....
        /*0894*/ 	.word	0x00036b50


	//   ....[121]....
        /*0898*/ 	.word	0x00036b90


	//   ....[122]....
        /*089c*/ 	.word	0x00036ba0


	//   ....[123]....
        /*08a0*/ 	.word	0x00036bb0


	//   ....[124]....
        /*08a4*/ 	.word	0x00036d00


	//   ....[125]....
        /*08a8*/ 	.word	0x00036e50


	//   ....[126]....
        /*08ac*/ 	.word	0x00037620


	//   ....[127]....
        /*08b0*/ 	.word	0x00037640


	//   ....[128]....
        /*08b4*/ 	.word	0x00037690


	//   ....[129]....
        /*08b8*/ 	.word	0x000376a0


	//   ....[130]....
        /*08bc*/ 	.word	0x000376e0


	//   ....[131]....
        /*08c0*/ 	.word	0x000376f0


	//   ....[132]....
        /*08c4*/ 	.word	0x00037700


	//   ....[133]....
        /*08c8*/ 	.word	0x00037740


	//   ....[134]....
        /*08cc*/ 	.word	0x00037a30


	//   ....[135]....
        /*08d0*/ 	.word	0x00037a70


	//   ....[136]....
        /*08d4*/ 	.word	0x00037a90


	//   ....[137]....
        /*08d8*/ 	.word	0x00037ab0


	//   ....[138]....
        /*08dc*/ 	.word	0x00037ae0


	//   ....[139]....
        /*08e0*/ 	.word	0x00037b00


	//   ....[140]....
        /*08e4*/ 	.word	0x00037c00


	//   ....[141]....
        /*08e8*/ 	.word	0x00037d50


	//   ....[142]....
        /*08ec*/ 	.word	0x00038380


	//   ....[143]....
        /*08f0*/ 	.word	0x000383b0


	//   ....[144]....
        /*08f4*/ 	.word	0x00038410


	//   ....[145]....
        /*08f8*/ 	.word	0x00038440


	//   ....[146]....
        /*08fc*/ 	.word	0x00038470


	//   ....[147]....
        /*0900*/ 	.word	0x000384a0


	//   ....[148]....
        /*0904*/ 	.word	0x000384d0


	//   ....[149]....
        /*0908*/ 	.word	0x00038500


	//   ....[150]....
        /*090c*/ 	.word	0x000386a0


	//   ....[151]....
        /*0910*/ 	.word	0x000386d0


	//   ....[152]....
        /*0914*/ 	.word	0x00038700


	//   ....[153]....
        /*0918*/ 	.word	0x00038730


	//   ....[154]....
        /*091c*/ 	.word	0x00038760


	//   ....[155]....
        /*0920*/ 	.word	0x00038790


	//   ....[156]....
        /*0924*/ 	.word	0x00038850


	//   ....[157]....
        /*0928*/ 	.word	0x00038870


	//   ....[158]....
        /*092c*/ 	.word	0x00038890


	//   ....[159]....
        /*0930*/ 	.word	0x000388f0


	//   ....[160]....
        /*0934*/ 	.word	0x00039310


	//   ....[161]....
        /*0938*/ 	.word	0x00039630


	//   ....[162]....
        /*093c*/ 	.word	0x000396c0


	//   ....[163]....
        /*0940*/ 	.word	0x000397a0


	//   ....[164]....
        /*0944*/ 	.word	0x00039830


	//   ....[165]....
        /*0948*/ 	.word	0x00039910


	//   ....[166]....
        /*094c*/ 	.word	0x000399a0


	//   ....[167]....
        /*0950*/ 	.word	0x00039a80


	//   ....[168]....
        /*0954*/ 	.word	0x00039b10


	//   ....[169]....
        /*0958*/ 	.word	0x00039b60


	//   ....[170]....
        /*095c*/ 	.word	0x00039bb0


	//   ....[171]....
        /*0960*/ 	.word	0x00039c50


	//   ....[172]....
        /*0964*/ 	.word	0x00039ce0


	//   ....[173]....
        /*0968*/ 	.word	0x00039d30


	//   ....[174]....
        /*096c*/ 	.word	0x00039d80


	//   ....[175]....
        /*0970*/ 	.word	0x00039e70


	//   ....[176]....
        /*0974*/ 	.word	0x00039f20


	//   ....[177]....
        /*0978*/ 	.word	0x00039fa0


	//   ....[178]....
        /*097c*/ 	.word	0x0003a030


	//   ....[179]....
        /*0980*/ 	.word	0x0003a120


	//   ....[180]....
        /*0984*/ 	.word	0x0003a170


	//   ....[181]....
        /*0988*/ 	.word	0x0003a1c0


	//   ....[182]....
        /*098c*/ 	.word	0x0003a2b0


	//   ....[183]....
        /*0990*/ 	.word	0x0003a680


	//   ....[184]....
        /*0994*/ 	.word	0x0003a950


	//   ....[185]....
        /*0998*/ 	.word	0x0003aa40


	//   ....[186]....
        /*099c*/ 	.word	0x0003aae0


	//   ....[187]....
        /*09a0*/ 	.word	0x0003ab40


	//   ....[188]....
        /*09a4*/ 	.word	0x0003ac30


	//   ....[189]....
        /*09a8*/ 	.word	0x0003aca0


	//   ....[190]....
        /*09ac*/ 	.word	0x0003ad90


	//   ....[191]....
        /*09b0*/ 	.word	0x0003ae00


	//   ....[192]....
        /*09b4*/ 	.word	0x0003aea0


	//   ....[193]....
        /*09b8*/ 	.word	0x0003af90


	//   ....[194]....
        /*09bc*/ 	.word	0x0003b030


	//   ....[195]....
        /*09c0*/ 	.word	0x0003b090


	//   ....[196]....
        /*09c4*/ 	.word	0x0003b150


	//   ....[197]....
        /*09c8*/ 	.word	0x0003b1b0


	//   ....[198]....
        /*09cc*/ 	.word	0x0003b250


	//   ....[199]....
        /*09d0*/ 	.word	0x0003b300


	//   ....[200]....
        /*09d4*/ 	.word	0x0003b3e0


	//   ....[201]....
        /*09d8*/ 	.word	0x0003b6d0


	//   ....[202]....
        /*09dc*/ 	.word	0x0003b790


	//   ....[203]....
        /*09e0*/ 	.word	0x0003ba00


	//   ....[204]....
        /*09e4*/ 	.word	0x0003ba80


	//   ....[205]....
        /*09e8*/ 	.word	0x0003bc90


	//   ....[206]....
        /*09ec*/ 	.word	0x0003bce0


	//   ....[207]....
        /*09f0*/ 	.word	0x0003be50


	//   ....[208]....
        /*09f4*/ 	.word	0x0003bee0


	//   ....[209]....
        /*09f8*/ 	.word	0x0003c020


	//   ....[210]....
        /*09fc*/ 	.word	0x0003c120


	//   ....[211]....
        /*0a00*/ 	.word	0x0003c390


	//   ....[212]....
        /*0a04*/ 	.word	0x0003c3e0


	//   ....[213]....
        /*0a08*/ 	.word	0x0003c5b0


	//   ....[214]....
        /*0a0c*/ 	.word	0x0003c600


	//   ....[215]....
        /*0a10*/ 	.word	0x0003c7d0


	//   ....[216]....
        /*0a14*/ 	.word	0x0003c820


	//   ....[217]....
        /*0a18*/ 	.word	0x0003c910


	//   ....[218]....
        /*0a1c*/ 	.word	0x0003c9b0


	//   ....[219]....
        /*0a20*/ 	.word	0x0003ca10


	//   ....[220]....
        /*0a24*/ 	.word	0x0003cac0


	//   ....[221]....
        /*0a28*/ 	.word	0x0003cb20


	//   ....[222]....
        /*0a2c*/ 	.word	0x0003cbd0


	//   ....[223]....
        /*0a30*/ 	.word	0x0003cc30


	//   ....[224]....
        /*0a34*/ 	.word	0x0003cce0


	//   ....[225]....
        /*0a38*/ 	.word	0x0003cdd0


	//   ....[226]....
        /*0a3c*/ 	.word	0x0003ceb0


	//   ....[227]....
        /*0a40*/ 	.word	0x0003cfc0


	//   ....[228]....
        /*0a44*/ 	.word	0x0003d0c0


	//   ....[229]....
        /*0a48*/ 	.word	0x0003d1f0


	//   ....[230]....
        /*0a4c*/ 	.word	0x0003d2d0


	//   ....[231]....
        /*0a50*/ 	.word	0x0003d3d0


	//   ....[232]....
        /*0a54*/ 	.word	0x0003d4b0


	//   ....[233]....
        /*0a58*/ 	.word	0x0003d540


	//   ....[234]....
        /*0a5c*/ 	.word	0x0003d5e0


	//   ....[235]....
        /*0a60*/ 	.word	0x0003d750


	//   ....[236]....
        /*0a64*/ 	.word	0x0003d7c0


	//   ....[237]....
        /*0a68*/ 	.word	0x0003d830


	//   ....[238]....
        /*0a6c*/ 	.word	0x0003d8a0


	//   ....[239]....
        /*0a70*/ 	.word	0x0003d910


	//   ....[240]....
        /*0a74*/ 	.word	0x0003d990


	//   ....[241]....
        /*0a78*/ 	.word	0x0003da10


	//   ....[242]....
        /*0a7c*/ 	.word	0x0003daa0


	//   ....[243]....
        /*0a80*/ 	.word	0x0003db10


	//   ....[244]....
        /*0a84*/ 	.word	0x0003db80


	//   ....[245]....
        /*0a88*/ 	.word	0x0003dbf0


	//   ....[246]....
        /*0a8c*/ 	.word	0x0003dc70


	//   ....[247]....
        /*0a90*/ 	.word	0x0003dce0


	//   ....[248]....
        /*0a94*/ 	.word	0x0003dd90


	//   ....[249]....
        /*0a98*/ 	.word	0x0003dde0


	//   ....[250]....
        /*0a9c*/ 	.word	0x0003de70


	//   ....[251]....
        /*0aa0*/ 	.word	0x0003dfa0


	//   ....[252]....
        /*0aa4*/ 	.word	0x0003fec0


	//   ....[253]....
        /*0aa8*/ 	.word	0x00041670


	//   ....[254]....
        /*0aac*/ 	.word	0x000420b0


	//   ....[255]....
        /*0ab0*/ 	.word	0x00042980


	//   ....[0]....
        /*0ab4*/ 	.word	0x000429d0


	//   ....[1]....
        /*0ab8*/ 	.word	0x000429f0


	//   ....[2]....
        /*0abc*/ 	.word	0x00042a00


	//   ....[3]....
        /*0ac0*/ 	.word	0x0004d6d0


	//----- nvinfo : EIATTR_REG_RECONFIG
	.align		4
.L_910:
        /*0ac4*/ 	.byte	0x01, 0x54
	.zero		2


	//----- nvinfo : EIATTR_SYSCALL_OFFSETS
	.align		4
        /*0ac8*/ 	.byte	0x04, 0x46
        /*0aca*/ 	.short	(.L_912 - .L_911)


	//   ....[0]....
.L_911:
        /*0acc*/ 	.word	0x00002560


	//   ....[1]....
        /*0ad0*/ 	.word	0x000026b0


	//   ....[2]....
        /*0ad4*/ 	.word	0x0000e800


	//   ....[3]....
        /*0ad8*/ 	.word	0x0000f170


	//   ....[4]....
        /*0adc*/ 	.word	0x00033e60


	//   ....[5]....
        /*0ae0*/ 	.word	0x00033fb0


	//   ....[6]....
        /*0ae4*/ 	.word	0x000340a0


	//   ....[7]....
        /*0ae8*/ 	.word	0x00034fc0


	//   ....[8]....
        /*0aec*/ 	.word	0x00035820


	//----- nvinfo : EIATTR_MBARRIER_INSTR_OFFSETS
	.align		4
.L_912:
        /*0af0*/ 	.byte	0x04, 0x39
        /*0af2*/ 	.short	(.L_914 - .L_913)


	//   ....[0]....
.L_913:
        /*0af4*/ 	.word	0x000002d0
        /*0af8*/ 	.word	0x000000ff
        /*0afc*/ 	.word	0x00038800
        /*0b00*/ 	.short	0x0100
        /*0b02*/ 	.byte	0x08
	.zero		1


	//   ....[1]....
        /*0b04*/ 	.word	0x000002f0
        /*0b08*/ 	.word	0x000000ff
        /*0b0c*/ 	.word	0x00038810
        /*0b10*/ 	.short	0x0100
        /*0b12*/ 	.byte	0x08
	.zero		1


	//   ....[2]....
        /*0b14*/ 	.word	0x00000300
        /*0b18*/ 	.word	0x000000ff
        /*0b1c*/ 	.word	0x00038820
        /*0b20*/ 	.short	0x0100
        /*0b22*/ 	.byte	0x08
	.zero		1


	//   ....[3]....
        /*0b24*/ 	.word	0x000003b0
        /*0b28*/ 	.word	0x000000ff
        /*0b2c*/ 	.word	0x00038830
        /*0b30*/ 	.short	0x0100
        /*0b32*/ 	.byte	0x06
	.zero		1


	//   ....[4]....
        /*0b34*/ 	.word	0x000003c0
        /*0b38*/ 	.word	0x000000ff
        /*0b3c*/ 	.word	0x00038840
        /*0b40*/ 	.short	0x0100
        /*0b42*/ 	.byte	0x06
	.zero		1


	//   ....[5]....
        /*0b44*/ 	.word	0x000003d0
        /*0b48*/ 	.word	0x000000ff
        /*0b4c*/ 	.word	0x00038838
        /*0b50*/ 	.short	0x0100
        /*0b52*/ 	.byte	0x06
	.zero		1


	//   ....[6]....
        /*0b54*/ 	.word	0x000003e0
        /*0b58*/ 	.word	0x000000ff
        /*0b5c*/ 	.word	0x00038848
        /*0b60*/ 	.short	0x0100
        /*0b62*/ 	.byte	0x06
	.zero		1


	//   ....[7]....
        /*0b64*/ 	.word	0x00000510
        /*0b68*/ 	.word	0x000000ff
        /*0b6c*/ 	.word	0x00038850
        /*0b70*/ 	.short	0x0100
        /*0b72*/ 	.byte	0x08
	.zero		1


	//   ....[8]....
        /*0b74*/ 	.word	0x00000520
        /*0b78*/ 	.word	0x000000ff
        /*0b7c*/ 	.word	0x00038860
        /*0b80*/ 	.short	0x0100
        /*0b82*/ 	.byte	0x08
	.zero		1


	//   ....[9]....
        /*0b84*/ 	.word	0x00000530
        /*0b88*/ 	.word	0x000000ff
        /*0b8c*/ 	.word	0x00038858
        /*0b90*/ 	.short	0x0100
        /*0b92*/ 	.byte	0x08
	.zero		1


	//   ....[10]....
        /*0b94*/ 	.word	0x00000540
        /*0b98*/ 	.word	0x000000ff
        /*0b9c*/ 	.word	0x00038868
        /*0ba0*/ 	.short	0x0100
        /*0ba2*/ 	.byte	0x08
	.zero		1


	//   ....[11]....
        /*0ba4*/ 	.word	0x00000630
        /*0ba8*/ 	.word	0x000000ff
        /*0bac*/ 	.word	0x00038870
        /*0bb0*/ 	.short	0x0100
        /*0bb2*/ 	.byte	0x06
	.zero		1


	//   ....[12]....
        /*0bb4*/ 	.word	0x00000640
        /*0bb8*/ 	.word	0x000000ff
        /*0bbc*/ 	.word	0x00038880
        /*0bc0*/ 	.short	0x0100
        /*0bc2*/ 	.byte	0x06
	.zero		1


	//   ....[13]....
        /*0bc4*/ 	.word	0x00000650
        /*0bc8*/ 	.word	0x000000ff
        /*0bcc*/ 	.word	0x00038878
        /*0bd0*/ 	.short	0x0100
        /*0bd2*/ 	.byte	0x06
	.zero		1


	//   ....[14]....
        /*0bd4*/ 	.word	0x00000660
        /*0bd8*/ 	.word	0x000000ff
        /*0bdc*/ 	.word	0x00038888
        /*0be0*/ 	.short	0x0100
        /*0be2*/ 	.byte	0x06
	.zero		1


	//   ....[15]....
        /*0be4*/ 	.word	0x00000790
        /*0be8*/ 	.word	0x000000ff
        /*0bec*/ 	.word	0x00038890
        /*0bf0*/ 	.short	0x0100
        /*0bf2*/ 	.byte	0x08
	.zero		1


	//   ....[16]....
        /*0bf4*/ 	.word	0x000007a0
        /*0bf8*/ 	.word	0x000000ff
        /*0bfc*/ 	.word	0x000388a0
        /*0c00*/ 	.short	0x0100
        /*0c02*/ 	.byte	0x08
	.zero		1


	//   ....[17]....
        /*0c04*/ 	.word	0x000007b0
        /*0c08*/ 	.word	0x000000ff
        /*0c0c*/ 	.word	0x00038898
        /*0c10*/ 	.short	0x0100
        /*0c12*/ 	.byte	0x08
	.zero		1


	//   ....[18]....
        /*0c14*/ 	.word	0x000007c0
        /*0c18*/ 	.word	0x000000ff
        /*0c1c*/ 	.word	0x000388a8
        /*0c20*/ 	.short	0x0100
        /*0c22*/ 	.byte	0x08
	.zero		1


	//   ....[19]....
        /*0c24*/ 	.word	0x000008f0
        /*0c28*/ 	.word	0x000000ff
        /*0c2c*/ 	.word	0x000388b0
        /*0c30*/ 	.short	0x0100
        /*0c32*/ 	.byte	0x08
	.zero		1


	//   ....[20]....
        /*0c34*/ 	.word	0x00000900
        /*0c38*/ 	.word	0x000000ff
        /*0c3c*/ 	.word	0x000388c0
        /*0c40*/ 	.short	0x0100
        /*0c42*/ 	.byte	0x08
	.zero		1


	//   ....[21]....
        /*0c44*/ 	.word	0x00000910
        /*0c48*/ 	.word	0x000000ff
        /*0c4c*/ 	.word	0x000388b8
        /*0c50*/ 	.short	0x0100
        /*0c52*/ 	.byte	0x08
	.zero		1


	//   ....[22]....
        /*0c54*/ 	.word	0x00000920
        /*0c58*/ 	.word	0x000000ff
        /*0c5c*/ 	.word	0x000388c8
        /*0c60*/ 	.short	0x0100
        /*0c62*/ 	.byte	0x08
	.zero		1


	//   ....[23]....
        /*0c64*/ 	.word	0x000030d0
        /*0c68*/ 	.word	0x00000028
        /*0c6c*/ 	.word	0x00038890
        /*0c70*/ 	.short	0x010a
        /*0c72*/ 	.byte	0x3f
	.zero		1


	//   ....[24]....
        /*0c74*/ 	.word	0x00003ce0
        /*0c78*/ 	.word	0x00000028
        /*0c7c*/ 	.word	0x00038890
        /*0c80*/ 	.short	0x010a
        /*0c82*/ 	.byte	0x3f
	.zero		1


	//   ....[25]....
        /*0c84*/ 	.word	0x00004570
        /*0c88*/ 	.word	0x00000028
        /*0c8c*/ 	.word	0x00038890
        /*0c90*/ 	.short	0x010a
        /*0c92*/ 	.byte	0x3f
	.zero		1


	//   ....[26]....
        /*0c94*/ 	.word	0x00004940
        /*0c98*/ 	.word	0x00000004
        /*0c9c*/ 	.word	0x00000000
        /*0ca0*/ 	.short	0x0101
        /*0ca2*/ 	.byte	0x3f
	.zero		1


	//   ....[27]....
        /*0ca4*/ 	.word	0x00004980
        /*0ca8*/ 	.word	0x00000028
        /*0cac*/ 	.word	0x000388b0
        /*0cb0*/ 	.short	0x010a
        /*0cb2*/ 	.byte	0x3f
	.zero		1


	//   ....[28]....
        /*0cb4*/ 	.word	0x00005250
        /*0cb8*/ 	.word	0x00000028
        /*0cbc*/ 	.word	0x00000000
        /*0cc0*/ 	.short	0x0101
        /*0cc2*/ 	.byte	0x3f
	.zero		1


	//   ....[29]....
        /*0cc4*/ 	.word	0x00008900
        /*0cc8*/ 	.word	0x0000000e
        /*0ccc*/ 	.word	0x00000000
        /*0cd0*/ 	.short	0x0101
        /*0cd2*/ 	.byte	0x3f
	.zero		1


	//   ....[30]....
        /*0cd4*/ 	.word	0x0000c710
        /*0cd8*/ 	.word	0x0000000e
        /*0cdc*/ 	.word	0x00000000
        /*0ce0*/ 	.short	0x0101
        /*0ce2*/ 	.byte	0x3f
	.zero		1


	//   ....[31]....
        /*0ce4*/ 	.word	0x0000eef0
        /*0ce8*/ 	.word	0x00000002
        /*0cec*/ 	.word	0x00038800
        /*0cf0*/ 	.short	0x010a
        /*0cf2*/ 	.byte	0x3f
	.zero		1


	//   ....[32]....
        /*0cf4*/ 	.word	0x0000ef40
        /*0cf8*/ 	.word	0x00000002
        /*0cfc*/ 	.word	0x00038800
        /*0d00*/ 	.short	0x010a
        /*0d02*/ 	.byte	0x3f
	.zero		1


	//   ....[33]....
        /*0d04*/ 	.word	0x0000f9b0
        /*0d08*/ 	.word	0x00000002
        /*0d0c*/ 	.word	0x00038800
        /*0d10*/ 	.short	0x010a
        /*0d12*/ 	.byte	0x3f
	.zero		1


	//   ....[34]....
        /*0d14*/ 	.word	0x00010f20
        /*0d18*/ 	.word	0x00000002
        /*0d1c*/ 	.word	0x00038800
        /*0d20*/ 	.short	0x010a
        /*0d22*/ 	.byte	0x3f
	.zero		1


	//   ....[35]....
        /*0d24*/ 	.word	0x000126a0
        /*0d28*/ 	.word	0x00000004
        /*0d2c*/ 	.word	0x00000000
        /*0d30*/ 	.short	0x010a
        /*0d32*/ 	.byte	0x3f
	.zero		1


	//   ....[36]....
        /*0d34*/ 	.word	0x00012740
        /*0d38*/ 	.word	0x00000002
        /*0d3c*/ 	.word	0x00000000
        /*0d40*/ 	.short	0x010a
        /*0d42*/ 	.byte	0x3f
	.zero		1


	//   ....[37]....
        /*0d44*/ 	.word	0x00012b60
        /*0d48*/ 	.word	0x00000002
        /*0d4c*/ 	.word	0x00000000
        /*0d50*/ 	.short	0x010a
        /*0d52*/ 	.byte	0x3f
	.zero		1


	//   ....[38]....
        /*0d54*/ 	.word	0x00012bc0
        /*0d58*/ 	.word	0x00000002
        /*0d5c*/ 	.word	0x00000000
        /*0d60*/ 	.short	0x010a
        /*0d62*/ 	.byte	0x3f
	.zero		1


	//   ....[39]....
        /*0d64*/ 	.word	0x00014750
        /*0d68*/ 	.word	0x0000000a
        /*0d6c*/ 	.word	0x00000000
        /*0d70*/ 	.short	0x0101
        /*0d72*/ 	.byte	0x3f
	.zero		1


	//   ....[40]....
        /*0d74*/ 	.word	0x0001a470
        /*0d78*/ 	.word	0x00000004
        /*0d7c*/ 	.word	0x00000000
        /*0d80*/ 	.short	0x0101
        /*0d82*/ 	.byte	0x3f
	.zero		1


	//   ....[41]....
        /*0d84*/ 	.word	0x0001a8a0
        /*0d88*/ 	.word	0x00000004
        /*0d8c*/ 	.word	0x00000000
        /*0d90*/ 	.short	0x010a
        /*0d92*/ 	.byte	0x3f
	.zero		1


	//   ....[42]....
        /*0d94*/ 	.word	0x0001a940
        /*0d98*/ 	.word	0x00000002
        /*0d9c*/ 	.word	0x00000000
        /*0da0*/ 	.short	0x010a
        /*0da2*/ 	.byte	0x3f
	.zero		1


	//   ....[43]....
        /*0da4*/ 	.word	0x0001ad60
        /*0da8*/ 	.word	0x00000002
        /*0dac*/ 	.word	0x00000000
        /*0db0*/ 	.short	0x010a
        /*0db2*/ 	.byte	0x3f
	.zero		1


	//   ....[44]....
        /*0db4*/ 	.word	0x0001adc0
        /*0db8*/ 	.word	0x00000002
        /*0dbc*/ 	.word	0x00000000
        /*0dc0*/ 	.short	0x010a
        /*0dc2*/ 	.byte	0x3f
	.zero		1


	//   ....[45]....
        /*0dc4*/ 	.word	0x0001c950
        /*0dc8*/ 	.word	0x0000000a
        /*0dcc*/ 	.word	0x00000000
        /*0dd0*/ 	.short	0x0101
        /*0dd2*/ 	.byte	0x3f
	.zero		1


	//   ....[46]....
        /*0dd4*/ 	.word	0x00021800
        /*0dd8*/ 	.word	0x00000004
        /*0ddc*/ 	.word	0x00000000
        /*0de0*/ 	.short	0x0101
        /*0de2*/ 	.byte	0x3f
	.zero		1


	//   ....[47]....
        /*0de4*/ 	.word	0x000219d0
        /*0de8*/ 	.word	0x00000004
        /*0dec*/ 	.word	0x00000000
        /*0df0*/ 	.short	0x010a
        /*0df2*/ 	.byte	0x3f
	.zero		1


	//   ....[48]....
        /*0df4*/ 	.word	0x00021a70
        /*0df8*/ 	.word	0x00000002
        /*0dfc*/ 	.word	0x00000000
        /*0e00*/ 	.short	0x010a
        /*0e02*/ 	.byte	0x3f
	.zero		1


	//   ....[49]....
        /*0e04*/ 	.word	0x00021e90
        /*0e08*/ 	.word	0x00000002
        /*0e0c*/ 	.word	0x00000000
        /*0e10*/ 	.short	0x010a
        /*0e12*/ 	.byte	0x3f
	.zero		1


	//   ....[50]....
        /*0e14*/ 	.word	0x00021ef0
        /*0e18*/ 	.word	0x00000002
        /*0e1c*/ 	.word	0x00000000
        /*0e20*/ 	.short	0x010a
        /*0e22*/ 	.byte	0x3f
	.zero		1


	//   ....[51]....
        /*0e24*/ 	.word	0x00023a80
        /*0e28*/ 	.word	0x00000008
        /*0e2c*/ 	.word	0x00000000
        /*0e30*/ 	.short	0x0101
        /*0e32*/ 	.byte	0x3f
	.zero		1


	//   ....[52]....
        /*0e34*/ 	.word	0x000297a0
        /*0e38*/ 	.word	0x00000004
        /*0e3c*/ 	.word	0x00000000
        /*0e40*/ 	.short	0x0101
        /*0e42*/ 	.byte	0x3f
	.zero		1


	//   ....[53]....
        /*0e44*/ 	.word	0x0002cc80
        /*0e48*/ 	.word	0x00000003
        /*0e4c*/ 	.word	0x00000000
        /*0e50*/ 	.short	0x0101
        /*0e52*/ 	.byte	0x3f
	.zero		1


	//   ....[54]....
        /*0e54*/ 	.word	0x0002d860
        /*0e58*/ 	.word	0x00000006
        /*0e5c*/ 	.word	0x00000000
        /*0e60*/ 	.short	0x0101
        /*0e62*/ 	.byte	0x3f
	.zero		1


	//   ....[55]....
        /*0e64*/ 	.word	0x00031d20
        /*0e68*/ 	.word	0x00000012
        /*0e6c*/ 	.word	0x00038820
        /*0e70*/ 	.short	0x010a
        /*0e72*/ 	.byte	0x3f
	.zero		1


	//   ....[56]....
        /*0e74*/ 	.word	0x00031dd0
        /*0e78*/ 	.word	0x00000003
        /*0e7c*/ 	.word	0x000388a0
        /*0e80*/ 	.short	0x010a
        /*0e82*/ 	.byte	0x3f
	.zero		1


	//   ....[57]....
        /*0e84*/ 	.word	0x00032000
        /*0e88*/ 	.word	0x00000003
        /*0e8c*/ 	.word	0x000388c0
        /*0e90*/ 	.short	0x010a
        /*0e92*/ 	.byte	0x3f
	.zero		1


	//   ....[58]....
        /*0e94*/ 	.word	0x000329f0
        /*0e98*/ 	.word	0x0000000a
        /*0e9c*/ 	.word	0x000388a0
        /*0ea0*/ 	.short	0x010a
        /*0ea2*/ 	.byte	0x3f
	.zero		1


	//   ....[59]....
        /*0ea4*/ 	.word	0x00032c10
        /*0ea8*/ 	.word	0x0000000a
        /*0eac*/ 	.word	0x000388c0
        /*0eb0*/ 	.short	0x010a
        /*0eb2*/ 	.byte	0x3f
	.zero		1


	//   ....[60]....
        /*0eb4*/ 	.word	0x00034860
        /*0eb8*/ 	.word	0x00000019
        /*0ebc*/ 	.word	0x00038840
        /*0ec0*/ 	.short	0x010a
        /*0ec2*/ 	.byte	0x3f
	.zero		1


	//   ....[61]....
        /*0ec4*/ 	.word	0x00034d00
        /*0ec8*/ 	.word	0x00000019
        /*0ecc*/ 	.word	0x00038830
        /*0ed0*/ 	.short	0x0107
        /*0ed2*/ 	.byte	0x3f
	.zero		1


	//   ....[62]....
        /*0ed4*/ 	.word	0x00034dc0
        /*0ed8*/ 	.word	0x00000019
        /*0edc*/ 	.word	0x00038830
        /*0ee0*/ 	.short	0x0101
        /*0ee2*/ 	.byte	0x3f
	.zero		1


	//   ....[63]....
        /*0ee4*/ 	.word	0x00035660
        /*0ee8*/ 	.word	0x00000012
        /*0eec*/ 	.word	0x00038800
        /*0ef0*/ 	.short	0x0107
        /*0ef2*/ 	.byte	0x3f
	.zero		1


	//   ....[64]....
        /*0ef4*/ 	.word	0x000356f0
        /*0ef8*/ 	.word	0x00000012
        /*0efc*/ 	.word	0x00038800
        /*0f00*/ 	.short	0x0101
        /*0f02*/ 	.byte	0x3f
	.zero		1


	//   ....[65]....
        /*0f04*/ 	.word	0x000365c0
        /*0f08*/ 	.word	0x00000012
        /*0f0c*/ 	.word	0x00038810
        /*0f10*/ 	.short	0x0107
        /*0f12*/ 	.byte	0x3f
	.zero		1


	//   ....[66]....
        /*0f14*/ 	.word	0x000366c0
        /*0f18*/ 	.word	0x00000012
        /*0f1c*/ 	.word	0x00038810
        /*0f20*/ 	.short	0x0101
        /*0f22*/ 	.byte	0x3f
	.zero		1


	//   ....[67]....
        /*0f24*/ 	.word	0x000366e0
        /*0f28*/ 	.word	0x00000012
        /*0f2c*/ 	.word	0x00038820
        /*0f30*/ 	.short	0x010a
        /*0f32*/ 	.byte	0x3f
	.zero		1


	//   ....[68]....
        /*0f34*/ 	.word	0x00036760
        /*0f38*/ 	.word	0x00000019
        /*0f3c*/ 	.word	0x00038860
        /*0f40*/ 	.short	0x010a
        /*0f42*/ 	.byte	0x3f
	.zero		1


	//   ....[69]....
        /*0f44*/ 	.word	0x00037070
        /*0f48*/ 	.word	0x00000019
        /*0f4c*/ 	.word	0x00038850
        /*0f50*/ 	.short	0x0107
        /*0f52*/ 	.byte	0x3f
	.zero		1


	//   ....[70]....
        /*0f54*/ 	.word	0x00037130
        /*0f58*/ 	.word	0x00000019
        /*0f5c*/ 	.word	0x00038850
        /*0f60*/ 	.short	0x0101
        /*0f62*/ 	.byte	0x3f
	.zero		1


	//   ....[71]....
        /*0f64*/ 	.word	0x000374a0
        /*0f68*/ 	.word	0x00000006
        /*0f6c*/ 	.word	0x00038840
        /*0f70*/ 	.short	0x010a
        /*0f72*/ 	.byte	0x3f
	.zero		1


	//   ....[72]....
        /*0f74*/ 	.word	0x000377c0
        /*0f78*/ 	.word	0x00000006
        /*0f7c*/ 	.word	0x00038830
        /*0f80*/ 	.short	0x0107
        /*0f82*/ 	.byte	0x3f
	.zero		1


	//   ....[73]....
        /*0f84*/ 	.word	0x00037870
        /*0f88*/ 	.word	0x00000006
        /*0f8c*/ 	.word	0x00038830
        /*0f90*/ 	.short	0x0101
        /*0f92*/ 	.byte	0x3f
	.zero		1


	//   ....[74]....
        /*0f94*/ 	.word	0x000378a0
        /*0f98*/ 	.word	0x00000006
        /*0f9c*/ 	.word	0x00038860
        /*0fa0*/ 	.short	0x010a
        /*0fa2*/ 	.byte	0x3f
	.zero		1


	//   ....[75]....
        /*0fa4*/ 	.word	0x00037f50
        /*0fa8*/ 	.word	0x00000006
        /*0fac*/ 	.word	0x00038850
        /*0fb0*/ 	.short	0x0107
        /*0fb2*/ 	.byte	0x3f
	.zero		1


	//   ....[76]....
        /*0fb4*/ 	.word	0x00038000
        /*0fb8*/ 	.word	0x00000006
        /*0fbc*/ 	.word	0x00038850
        /*0fc0*/ 	.short	0x0101
        /*0fc2*/ 	.byte	0x3f
	.zero		1


	//   ....[77]....
        /*0fc4*/ 	.word	0x00039290
        /*0fc8*/ 	.word	0x00000007
        /*0fcc*/ 	.word	0x00038820
        /*0fd0*/ 	.short	0x010a
        /*0fd2*/ 	.byte	0x3f
	.zero		1


	//   ....[78]....
        /*0fd4*/ 	.word	0x00039400
        /*0fd8*/ 	.word	0x00000005
        /*0fdc*/ 	.word	0x00038840
        /*0fe0*/ 	.short	0x010a
        /*0fe2*/ 	.byte	0x3f
	.zero		1


	//   ....[79]....
        /*0fe4*/ 	.word	0x000394a0
        /*0fe8*/ 	.word	0x00000003
        /*0fec*/ 	.word	0x00038840
        /*0ff0*/ 	.short	0x010a
        /*0ff2*/ 	.byte	0x3f
	.zero		1


	//   ....[80]....
        /*0ff4*/ 	.word	0x000394e0
        /*0ff8*/ 	.word	0x00000005
        /*0ffc*/ 	.word	0x00038860
        /*1000*/ 	.short	0x010a
        /*1002*/ 	.byte	0x3f
	.zero		1


	//   ....[81]....
        /*1004*/ 	.word	0x00039520
        /*1008*/ 	.word	0x00000003
        /*100c*/ 	.word	0x00038860
        /*1010*/ 	.short	0x010a
        /*1012*/ 	.byte	0x3f
	.zero		1


	//   ....[82]....
        /*1014*/ 	.word	0x00039580
        /*1018*/ 	.word	0x00000028
        /*101c*/ 	.word	0x00038890
        /*1020*/ 	.short	0x010a
        /*1022*/ 	.byte	0x3f
	.zero		1


	//   ....[83]....
        /*1024*/ 	.word	0x000396f0
        /*1028*/ 	.word	0x00000028
        /*102c*/ 	.word	0x00038890
        /*1030*/ 	.short	0x010a
        /*1032*/ 	.byte	0x3f
	.zero		1


	//   ....[84]....
        /*1034*/ 	.word	0x00039870
        /*1038*/ 	.word	0x00000028
        /*103c*/ 	.word	0x00038890
        /*1040*/ 	.short	0x010a
        /*1042*/ 	.byte	0x3f
	.zero		1


	//   ....[85]....
        /*1044*/ 	.word	0x000399d0
        /*1048*/ 	.word	0x00000028
        /*104c*/ 	.word	0x000388b0
        /*1050*/ 	.short	0x010a
        /*1052*/ 	.byte	0x3f
	.zero		1


	//   ....[86]....
        /*1054*/ 	.word	0x00039db0
        /*1058*/ 	.word	0x00000002
        /*105c*/ 	.word	0x00038800
        /*1060*/ 	.short	0x010a
        /*1062*/ 	.byte	0x3f
	.zero		1


	//   ....[87]....
        /*1064*/ 	.word	0x0003a3c0
        /*1068*/ 	.word	0x00000002
        /*106c*/ 	.word	0x00038800
        /*1070*/ 	.short	0x010a
        /*1072*/ 	.byte	0x3f
	.zero		1


	//   ....[88]....
        /*1074*/ 	.word	0x0003a410
        /*1078*/ 	.word	0x00000002
        /*107c*/ 	.word	0x00000000
        /*1080*/ 	.short	0x010a
        /*1082*/ 	.byte	0x3f
	.zero		1


	//   ....[89]....
        /*1084*/ 	.word	0x0003a460
        /*1088*/ 	.word	0x00000002
        /*108c*/ 	.word	0x00000000
        /*1090*/ 	.short	0x010a
        /*1092*/ 	.byte	0x3f
	.zero		1


	//   ....[90]....
        /*1094*/ 	.word	0x0003a4b0
        /*1098*/ 	.word	0x00000002
        /*109c*/ 	.word	0x00000000
        /*10a0*/ 	.short	0x010a
        /*10a2*/ 	.byte	0x3f
	.zero		1


	//   ....[91]....
        /*10a4*/ 	.word	0x0003a500
        /*10a8*/ 	.word	0x00000002
        /*10ac*/ 	.word	0x00000000
        /*10b0*/ 	.short	0x010a
        /*10b2*/ 	.byte	0x3f
	.zero		1


	//   ....[92]....
        /*10b4*/ 	.word	0x0003a550
        /*10b8*/ 	.word	0x00000002
        /*10bc*/ 	.word	0x00000000
        /*10c0*/ 	.short	0x010a
        /*10c2*/ 	.byte	0x3f
	.zero		1


	//   ....[93]....
        /*10c4*/ 	.word	0x0003a5a0
        /*10c8*/ 	.word	0x00000002
        /*10cc*/ 	.word	0x00000000
        /*10d0*/ 	.short	0x010a
        /*10d2*/ 	.byte	0x3f
	.zero		1


	//   ....[94]....
        /*10d4*/ 	.word	0x0003a740
        /*10d8*/ 	.word	0x00000012
        /*10dc*/ 	.word	0x00038820
        /*10e0*/ 	.short	0x010a
        /*10e2*/ 	.byte	0x3f
	.zero		1


	//   ....[95]....
        /*10e4*/ 	.word	0x0003a790
        /*10e8*/ 	.word	0x00000003
        /*10ec*/ 	.word	0x000388a0
        /*10f0*/ 	.short	0x010a
        /*10f2*/ 	.byte	0x3f
	.zero		1


	//   ....[96]....
        /*10f4*/ 	.word	0x0003a7e0
        /*10f8*/ 	.word	0x00000003
        /*10fc*/ 	.word	0x000388c0
        /*1100*/ 	.short	0x010a
        /*1102*/ 	.byte	0x3f
	.zero		1


	//   ....[97]....
        /*1104*/ 	.word	0x0003a830
        /*1108*/ 	.word	0x0000000a
        /*110c*/ 	.word	0x000388a0
        /*1110*/ 	.short	0x010a
        /*1112*/ 	.byte	0x3f
	.zero		1


	//   ....[98]....
        /*1114*/ 	.word	0x0003a880
        /*1118*/ 	.word	0x0000000a
        /*111c*/ 	.word	0x000388c0
        /*1120*/ 	.short	0x010a
        /*1122*/ 	.byte	0x3f
	.zero		1


	//   ....[99]....
        /*1124*/ 	.word	0x0003a990
        /*1128*/ 	.word	0x00000019
        /*112c*/ 	.word	0x00038840
        /*1130*/ 	.short	0x010a
        /*1132*/ 	.byte	0x3f
	.zero		1


	//   ....[100]....
        /*1134*/ 	.word	0x0003bf20
        /*1138*/ 	.word	0x00000012
        /*113c*/ 	.word	0x00038820
        /*1140*/ 	.short	0x010a
        /*1142*/ 	.byte	0x3f
	.zero		1


	//   ....[101]....
        /*1144*/ 	.word	0x0003bf70
        /*1148*/ 	.word	0x00000019
        /*114c*/ 	.word	0x00038860
        /*1150*/ 	.short	0x010a
        /*1152*/ 	.byte	0x3f
	.zero		1


	//   ....[102]....
        /*1154*/ 	.word	0x0003c860
        /*1158*/ 	.word	0x00000006
        /*115c*/ 	.word	0x00038840
        /*1160*/ 	.short	0x010a
        /*1162*/ 	.byte	0x3f
	.zero		1


	//   ....[103]....
        /*1164*/ 	.word	0x0003cd20
        /*1168*/ 	.word	0x00000006
        /*116c*/ 	.word	0x00038860
        /*1170*/ 	.short	0x010a
        /*1172*/ 	.byte	0x3f
	.zero		1


	//   ....[104]....
        /*1174*/ 	.word	0x0003dec0
        /*1178*/ 	.word	0x00000007
        /*117c*/ 	.word	0x00038820
        /*1180*/ 	.short	0x010a
        /*1182*/ 	.byte	0x3f
	.zero		1


	//   ....[105]....
        /*1184*/ 	.word	0x0003e060
        /*1188*/ 	.word	0x00000005
        /*118c*/ 	.word	0x00038840
        /*1190*/ 	.short	0x010a
        /*1192*/ 	.byte	0x3f
	.zero		1


	//   ....[106]....
        /*1194*/ 	.word	0x0003e0b0
        /*1198*/ 	.word	0x00000003
        /*119c*/ 	.word	0x00038840
        /*11a0*/ 	.short	0x010a
        /*11a2*/ 	.byte	0x3f
	.zero		1


	//   ....[107]....
        /*11a4*/ 	.word	0x0003e100
        /*11a8*/ 	.word	0x00000005
        /*11ac*/ 	.word	0x00038860
        /*11b0*/ 	.short	0x010a
        /*11b2*/ 	.byte	0x3f
	.zero		1


	//   ....[108]....
        /*11b4*/ 	.word	0x0003e320
        /*11b8*/ 	.word	0x00000005
        /*11bc*/ 	.word	0x00000000
        /*11c0*/ 	.short	0x010a
        /*11c2*/ 	.byte	0x3f
	.zero		1


	//   ....[109]....
        /*11c4*/ 	.word	0x0003e460
        /*11c8*/ 	.word	0x0000000c
        /*11cc*/ 	.word	0x00000000
        /*11d0*/ 	.short	0x010a
        /*11d2*/ 	.byte	0x3f
	.zero		1


	//   ....[110]....
        /*11d4*/ 	.word	0x0003ea00
        /*11d8*/ 	.word	0x0000000c
        /*11dc*/ 	.word	0x00038810
        /*11e0*/ 	.short	0x010a
        /*11e2*/ 	.byte	0x3f
	.zero		1


	//   ....[111]....
        /*11e4*/ 	.word	0x0003eb80
        /*11e8*/ 	.word	0x0000000e
        /*11ec*/ 	.word	0x00000000
        /*11f0*/ 	.short	0x010a
        /*11f2*/ 	.byte	0x3f
	.zero		1


	//   ....[112]....
        /*11f4*/ 	.word	0x0003ecc0
        /*11f8*/ 	.word	0x0000000c
        /*11fc*/ 	.word	0x00000000
        /*1200*/ 	.short	0x010a
        /*1202*/ 	.byte	0x3f
	.zero		1


	//   ....[113]....
        /*1204*/ 	.word	0x00041190
        /*1208*/ 	.word	0x00000005
        /*120c*/ 	.word	0x00000000
        /*1210*/ 	.short	0x0101
        /*1212*/ 	.byte	0x3f
	.zero		1


	//   ....[114]....
        /*1214*/ 	.word	0x0004d890
        /*1218*/ 	.word	0x00000000
        /*121c*/ 	.word	0x00000000
        /*1220*/ 	.short	0x0101
        /*1222*/ 	.byte	0x3f
	.zero		1


	//   ....[115]....
        /*1224*/ 	.word	0x0004d8b0
        /*1228*/ 	.word	0x0000000c
        /*122c*/ 	.word	0x00000000
        /*1230*/ 	.short	0x010a
        /*1232*/ 	.byte	0x3f
	.zero		1


	//   ....[116]....
        /*1234*/ 	.word	0x0004d900
        /*1238*/ 	.word	0x0000000c
        /*123c*/ 	.word	0x00038810
        /*1240*/ 	.short	0x010a
        /*1242*/ 	.byte	0x3f
	.zero		1


	//   ....[117]....
        /*1244*/ 	.word	0x0004d950
        /*1248*/ 	.word	0x0000000c
        /*124c*/ 	.word	0x00000000
        /*1250*/ 	.short	0x010a
        /*1252*/ 	.byte	0x3f
	.zero		1


	//----- nvinfo : EIATTR_NUM_MBARRIERS
	.align		4
.L_914:
        /*1254*/ 	.byte	0x03, 0x38
        /*1256*/ 	.short	0x0017


	//----- nvinfo : EIATTR_EXIT_INSTR_OFFSETS
	.align		4
        /*1258*/ 	.byte	0x04, 0x1c
        /*125a*/ 	.short	(.L_916 - .L_915)


	//   ....[0]....
.L_915:
        /*125c*/ 	.word	0x00039570


	//----- nvinfo : EIATTR_MAX_THREADS
	.align		4
.L_916:
        /*1260*/ 	.byte	0x04, 0x05
        /*1262*/ 	.short	(.L_918 - .L_917)
.L_917:
        /*1264*/ 	.word	0x00000180
        /*1268*/ 	.word	0x00000001
        /*126c*/ 	.word	0x00000001


	//----- nvinfo : EIATTR_CRS_STACK_SIZE
	.align		4
.L_918:
        /*1270*/ 	.byte	0x04, 0x1e
        /*1272*/ 	.short	(.L_920 - .L_919)
.L_919:
        /*1274*/ 	.word	0x00000000


	//----- nvinfo : EIATTR_CBANK_PARAM_SIZE
	.align		4
.L_920:
        /*1278*/ 	.byte	0x03, 0x19
        /*127a*/ 	.short	0x0bf0


	//----- nvinfo : EIATTR_PARAM_CBANK
	.align		4
        /*127c*/ 	.byte	0x04, 0x0a
        /*127e*/ 	.short	(.L_922 - .L_921)
	.align		4
.L_921:
        /*1280*/ 	.word	index@(.nv.constant0._ZN7cutlass13device_kernelIN5flash11enable_sm90INS1_16FlashAttnFwdSm90INS1_25CollectiveMainloopFwdSm90ILi2EN4cute5tupleIJNS5_1CILi1EEES8_S8_EEENS6_IJNS7_ILi64EEESA_SA_EEELi512ENS_10bfloat16_tEfNS_4arch4Sm90ELb0ELb1ELb1ELb1ELb1ELb1ELb1ELb0ELb0ELb1ELb1ELb0EEENS1_21CollectiveEpilogueFwdINS6_IJSA_NS7_ILi512EEESA_EEES9_SC_SE_Li256ELb1ELb1ELb1ELb0EEENS1_36VarlenDynamicPersistentTileSchedulerILi64ELi64ELi256ELi128ELb1ELb1ELb1ELb1ELb0ELb1EEEEEEEEEvNT_6ParamsE)
        /*1284*/ 	.short	0x0210
        /*1286*/ 	.short	0x0bf0


	//----- nvinfo : EIATTR_SW_WAR
	.align		4
.L_922:
        /*1288*/ 	.byte	0x04, 0x36
        /*128a*/ 	.short	(.L_924 - .L_923)
.L_923:
        /*128c*/ 	.word	0x00000008
.L_924:


//--------------------- .nv.info._ZN7cutlass13device_kernelIN5flash11enable_sm90INS1_16FlashAttnFwdSm90INS1_25CollectiveMainloopFwdSm90ILi2EN4cute5tupleIJNS5_1CILi1EEES8_S8_EEENS6_IJNS7_ILi64EEESA_SA_EEELi512ENS_10bfloat16_tEfNS_4arch4Sm90ELb1ELb0ELb1ELb0ELb1ELb0ELb0ELb0ELb0ELb1ELb1ELb0EEENS1_21CollectiveEpilogueFwdINS6_IJSA_NS7_ILi512EEESA_EEES9_SC_SE_Li256ELb0ELb1ELb1ELb0EEENS1_19SingleTileSchedulerILb0ELb1ELb1ELi64EEEEEEEEEvNT_6ParamsE --------------------------
	.section	.nv.info._ZN7cutlass13device_kernelIN5flash11enable_sm90INS1_16FlashAttnFwdSm90INS1_25CollectiveMainloopFwdSm90ILi2EN4cute5tupleIJNS5_1CILi1EEES8_S8_EEENS6_IJNS7_ILi64EEESA_SA_EEELi512ENS_10bfloat16_tEfNS_4arch4Sm90ELb1ELb0ELb1ELb0ELb1ELb0ELb0ELb0ELb0ELb1ELb1ELb0EEENS1_21CollectiveEpilogueFwdINS6_IJSA_NS7_ILi512EEESA_EEES9_SC_SE_Li256ELb0ELb1ELb1ELb0EEENS1_19SingleTileSchedulerILb0ELb1ELb1ELi64EEEEEEEEEvNT_6ParamsE,"",@"SHT_CUDA_INFO"
	.sectionflags	@""
	.align	4


	//----- nvinfo : EIATTR_CUDA_API_VERSION
	.align		4
        /*0000*/ 	.byte	0x04, 0x37
        /*0002*/ 	.short	(.L_926 - .L_925)
.L_925:
        /*0004*/ 	.word	0x00000082


	//----- nvinfo : EIATTR_KPARAM_INFO
	.align		4
.L_926:
        /*0008*/ 	.byte	0x04, 0x17
        /*000a*/ 	.short	(.L_928 - .L_927)
.L_927:
        /*000c*/ 	.word	0x00000000
        /*0010*/ 	.short	0x0000
        /*0012*/ 	.short	0x0070
        /*0014*/ 	.byte	0x00, 0xf0, 0x01, 0x28


	//----- nvinfo : EIATTR_SPARSE_MMA_MASK
	.align		4
.L_928:
        /*0018*/ 	.byte	0x03, 0x50
        /*001a*/ 	.short	0x0000


	//----- nvinfo : EIATTR_MAXREG_COUNT
	.align		4
        /*001c*/ 	.byte	0x03, 0x1b
        /*001e*/ 	.short	0x00a8


	//----- nvinfo : EIATTR_NUM_BARRIERS
	.align		4
        /*0020*/ 	.byte	0x02, 0x4c
        /*0022*/ 	.byte	0x10
	.zero		1


	//----- nvinfo : EIATTR_EXTERNS
	.align		4
        /*0024*/ 	.byte	0x04, 0x0f
        /*0026*/ 	.short	(.L_930 - .L_929)


	//   ....[0]....
	.align		4
.L_929:
        /*0028*/ 	.word	index@(__assertfail)


	//----- nvinfo : EIATTR_MERCURY_ISA_VERSION
	.align		4
.L_930:
        /*002c*/ 	.byte	0x03, 0x5f
        /*002e*/ 	.short	0x0101


	//----- nvinfo : EIATTR_INT_WARP_WIDE_INSTR_OFFSETS
	.align		4
        /*0030*/ 	.byte	0x04, 0x31
        /*0032*/ 	.short	(.L_932 - .L_931)


	//   ....[0]....
.L_931:
        /*0034*/ 	.word	0x000000b0


	//   ....[1]....
        /*0038*/ 	.word	0x000000c0


	//   ....[2]....
        /*003c*/ 	.word	0x00000160


	//----- nvinfo : EIATTR_COOP_GROUP_MASK_REGIDS
	.align		4
.L_932:
        /*0040*/ 	.byte	0x04, 0x29
        /*0042*/ 	.short	(.L_934 - .L_933)


	//   ....[0]....
.L_933:
        /*0044*/ 	.word	0xffffffff


	//   ....[1]....
        /*0048*/ 	.word	0xffffffff


	//   ....[2]....
        /*004c*/ 	.word	0xffffffff


	//   ....[3]....
        /*0050*/ 	.word	0xffffffff


	//   ....[4]....
        /*0054*/ 	.word	0xffffffff


	//   ....[5]....
        /*0058*/ 	.word	0xffffffff


	//   ....[6]....
        /*005c*/ 	.word	0xffffffff


	//   ....[7]....
        /*0060*/ 	.word	0xffffffff


	//   ....[8]....
        /*0064*/ 	.word	0xffffffff


	//   ....[9]....
        /*0068*/ 	.word	0xffffffff


	//   ....[10]....
        /*006c*/ 	.word	0xffffffff


	//   ....[11]....
        /*0070*/ 	.word	0xffffffff


	//   ....[12]....
        /*0074*/ 	.word	0xffffffff


	//   ....[13]....
        /*0078*/ 	.word	0xffffffff


	//   ....[14]....
        /*007c*/ 	.word	0xffffffff


	//   ....[15]....
        /*0080*/ 	.word	0xffffffff


	//   ....[16]....
        /*0084*/ 	.word	0xffffffff


	//   ....[17]....
        /*0088*/ 	.word	0xffffffff


	//   ....[18]....
        /*008c*/ 	.word	0xffffffff


	//   ....[19]....
        /*0090*/ 	.word	0xffffffff


	//   ....[20]....
        /*0094*/ 	.word	0xffffffff


	//   ....[21]....
        /*0098*/ 	.word	0xffffffff


	//   ....[22]....
        /*009c*/ 	.word	0xffffffff


	//   ....[23]....
        /*00a0*/ 	.word	0xffffffff


	//   ....[24]....
        /*00a4*/ 	.word	0xffffffff


	//   ....[25]....
        /*00a8*/ 	.word	0xffffffff


	//   ....[26]....
        /*00ac*/ 	.word	0xffffffff


	//   ....[27]....
        /*00b0*/ 	.word	0xffffffff


	//   ....[28]....
        /*00b4*/ 	.word	0xffffffff


	//   ....[29]....
        /*00b8*/ 	.word	0xffffffff


	//   ....[30]....
        /*00bc*/ 	.word	0xffffffff


	//   ....[31]....
        /*00c0*/ 	.word	0xffffffff


	//   ....[32]....
        /*00c4*/ 	.word	0xffffffff


	//   ....[33]....
        /*00c8*/ 	.word	0xffffffff


	//   ....[34]....
        /*00cc*/ 	.word	0xffffffff


	//   ....[35]....
        /*00d0*/ 	.word	0xffffffff


	//   ....[36]....
        /*00d4*/ 	.word	0xffffffff


	//   ....[37]....
        /*00d8*/ 	.word	0xffffffff


	//   ....[38]....
        /*00dc*/ 	.word	0xffffffff


	//   ....[39]....
        /*00e0*/ 	.word	0xffffffff


	//   ....[40]....
        /*00e4*/ 	.word	0xffffffff


	//   ....[41]....
        /*00e8*/ 	.word	0xffffffff


	//   ....[42]....
        /*00ec*/ 	.word	0xffffffff


	//   ....[43]....
        /*00f0*/ 	.word	0xffffffff


	//   ....[44]....
        /*00f4*/ 	.word	0xffffffff


	//   ....[45]....
        /*00f8*/ 	.word	0xffffffff


	//   ....[46]....
        /*00fc*/ 	.word	0xffffffff


	//   ....[47]....
        /*0100*/ 	.word	0xffffffff


	//   ....[48]....
        /*0104*/ 	.word	0xffffffff


	//   ....[49]....
        /*0108*/ 	.word	0xffffffff


	//   ....[50]....
        /*010c*/ 	.word	0xffffffff


	//   ....[51]....
        /*0110*/ 	.word	0xffffffff


	//   ....[52]....
        /*0114*/ 	.word	0xffffffff


	//   ....[53]....
        /*0118*/ 	.word	0xffffffff


	//   ....[54]....
        /*011c*/ 	.word	0xffffffff


	//   ....[55]....
        /*0120*/ 	.word	0xffffffff


	//   ....[56]....
        /*0124*/ 	.word	0xffffffff


	//   ....[57]....
        /*0128*/ 	.word	0xffffffff


	//   ....[58]....
        /*012c*/ 	.word	0xffffffff


	//   ....[59]....
        /*0130*/ 	.word	0xffffffff


	//   ....[60]....
        /*0134*/ 	.word	0xffffffff


	//   ....[61]....
        /*0138*/ 	.word	0xffffffff


	//   ....[62]....
        /*013c*/ 	.word	0xffffffff


	//   ....[63]....
        /*0140*/ 	.word	0xffffffff


	//   ....[64]....
        /*0144*/ 	.word	0xffffffff


	//   ....[65]....
        /*0148*/ 	.word	0xffffffff


	//   ....[66]....
        /*014c*/ 	.word	0xffffffff


	//   ....[67]....
        /*0150*/ 	.word	0xffffffff


	//   ....[68]....
        /*0154*/ 	.word	0xffffffff


	//   ....[69]....
        /*0158*/ 	.word	0xffffffff


	//   ....[70]....
        /*015c*/ 	.word	0xffffffff


	//   ....[71]....
        /*0160*/ 	.word	0xffffffff


	//   ....[72]....
        /*0164*/ 	.word	0xffffffff


	//   ....[73]....
        /*0168*/ 	.word	0xffffffff


	//   ....[74]....
        /*016c*/ 	.word	0xffffffff


	//   ....[75]....
        /*0170*/ 	.word	0xffffffff


	//   ....[76]....
        /*0174*/ 	.word	0xffffffff


	//   ....[77]....
        /*0178*/ 	.word	0xffffffff


	//   ....[78]....
        /*017c*/ 	.word	0xffffffff


	//   ....[79]....
        /*0180*/ 	.word	0xffffffff


	//   ....[80]....
        /*0184*/ 	.word	0xffffffff


	//   ....[81]....
        /*0188*/ 	.word	0xffffffff


	//   ....[82]....
        /*018c*/ 	.word	0x0500000f


	//   ....[83]....
        /*0190*/ 	.word	0x0500000f


	//   ....[84]....
        /*0194*/ 	.word	0x0500000f


	//   ....[85]....
        /*0198*/ 	.word	0x0500000f


	//   ....[86]....
        /*019c*/ 	.word	0x0500000f


	//   ....[87]....
        /*01a0*/ 	.word	0x0500000f


	//   ....[88]....
        /*01a4*/ 	.word	0x0500000f


	//   ....[89]....
        /*01a8*/ 	.word	0x0500000f


	//   ....[90]....
        /*01ac*/ 	.word	0x0500000f


	//   ....[91]....
        /*01b0*/ 	.word	0x0500000f


	//   ....[92]....
        /*01b4*/ 	.word	0x0500000f


	//   ....[93]....
        /*01b8*/ 	.word	0x0500000f


	//   ....[94]....
        /*01bc*/ 	.word	0x0500000f


	//   ....[95]....
        /*01c0*/ 	.word	0x0500000f


	//   ....[96]....
        /*01c4*/ 	.word	0x0500000f


	//   ....[97]....
        /*01c8*/ 	.word	0x0500000f


	//   ....[98]....
        /*01cc*/ 	.word	0x0500000f


	//   ....[99]....
        /*01d0*/ 	.word	0x0500000f


	//   ....[100]....
        /*01d4*/ 	.word	0x0500000f


	//   ....[101]....
        /*01d8*/ 	.word	0x0500000f


	//   ....[102]....
        /*01dc*/ 	.word	0x0500000f


	//   ....[103]....
        /*01e0*/ 	.word	0x0500000f


	//   ....[104]....
        /*01e4*/ 	.word	0x0500000f


	//   ....[105]....
        /*01e8*/ 	.word	0x0500000f


	//   ....[106]....
        /*01ec*/ 	.word	0x0500000f


	//   ....[107]....
        /*01f0*/ 	.word	0x0500000f


	//   ....[108]....
        /*01f4*/ 	.word	0x0500000f


	//   ....[109]....
        /*01f8*/ 	.word	0x0500000f


	//   ....[110]....
        /*01fc*/ 	.word	0x0500000f


	//   ....[111]....
        /*0200*/ 	.word	0x0500000f


	//   ....[112]....
        /*0204*/ 	.word	0x0500000f


	//   ....[113]....
        /*0208*/ 	.word	0x0500000f


	//   ....[114]....
        /*020c*/ 	.word	0x0500000f


	//   ....[115]....
        /*0210*/ 	.word	0x0500000f


	//   ....[116]....
        /*0214*/ 	.word	0x0500000f


	//   ....[117]....
        /*0218*/ 	.word	0x0500000f


	//   ....[118]....
        /*021c*/ 	.word	0x0500000f


	//   ....[119]....
        /*0220*/ 	.word	0x0500000f


	//   ....[120]....
        /*0224*/ 	.word	0x0500000f


	//   ....[121]....
        /*0228*/ 	.word	0x0500000f


	//   ....[122]....
        /*022c*/ 	.word	0x0500000f


	//   ....[123]....
        /*0230*/ 	.word	0x0500000f


	//----- nvinfo : EIATTR_COOP_GROUP_INSTR_OFFSETS
	.align		4
.L_934:
        /*0234*/ 	.byte	0x04, 0x28
        /*0236*/ 	.short	(.L_936 - .L_935)


	//   ....[0]....
.L_935:
        /*0238*/ 	.word	0x00000060


	//   ....[1]....
        /*023c*/ 	.word	0x000000a0


	//   ....[2]....
        /*0240*/ 	.word	0x00000280


	//   ....[3]....
        /*0244*/ 	.word	0x000003e0


	//   ....[4]....
        /*0248*/ 	.word	0x00000500


	//   ....[5]....
        /*024c*/ 	.word	0x00000660


	//   ....[6]....
        /*0250*/ 	.word	0x000012d0


	//   ....[7]....
        /*0254*/ 	.word	0x00003450


	//   ....[8]....
        /*0258*/ 	.word	0x00003dd0


	//   ....[9]....
        /*025c*/ 	.word	0x00003e20


	//   ....[10]....
        /*0260*/ 	.word	0x00004340


	//   ....[11]....
        /*0264*/ 	.word	0x000043f0


	//   ....[12]....
        /*0268*/ 	.word	0x000047f0


	//   ....[13]....
        /*026c*/ 	.word	0x000048c0


	//   ....[14]....
        /*0270*/ 	.word	0x00005340


	//   ....[15]....
        /*0274*/ 	.word	0x000059b0


	//   ....[16]....
        /*0278*/ 	.word	0x00005ed0


	//   ....[17]....
        /*027c*/ 	.word	0x00005f20


	//   ....[18]....
        /*0280*/ 	.word	0x00006000


	//   ....[19]....
        /*0284*/ 	.word	0x00006490


	//   ....[20]....
        /*0288*/ 	.word	0x000064f0


	//   ....[21]....
        /*028c*/ 	.word	0x00007690


	//   ....[22]....
        /*0290*/ 	.word	0x00007e90


	//   ....[23]....
        /*0294*/ 	.word	0x00007f10


	//   ....[24]....
        /*0298*/ 	.word	0x00008200


	//   ....[25]....
        /*029c*/ 	.word	0x000083c0


	//   ....[26]....
        /*02a0*/ 	.word	0x00009390


	//   ....[27]....
        /*02a4*/ 	.word	0x00009470


	//   ....[28]....
        /*02a8*/ 	.word	0x000094c0


	//   ....[29]....
        /*02ac*/ 	.word	0x000094f0


	//   ....[30]....
        /*02b0*/ 	.word	0x00009550


	//   ....[31]....
        /*02b4*/ 	.word	0x0000a000


	//   ....[32]....
        /*02b8*/ 	.word	0x0000a4c0


	//   ....[33]....
        /*02bc*/ 	.word	0x0000a4f0


	//   ....[34]....
        /*02c0*/ 	.word	0x0000a510


	//   ....[35]....
        /*02c4*/ 	.word	0x0000a540


	//   ....[36]....
        /*02c8*/ 	.word	0x0000a9d0


	//   ....[37]....
        /*02cc*/ 	.word	0x0000a9f0


	//   ....[38]....
        /*02d0*/ 	.word	0x0000b640


	//   ....[39]....
        /*02d4*/ 	.word	0x0000b660


	//   ....[40]....
        /*02d8*/ 	.word	0x0000c6b0


	//   ....[41]....
        /*02dc*/ 	.word	0x0000d9c0


	//   ....[42]....
        /*02e0*/ 	.word	0x0000d9e0


	//   ....[43]....
        /*02e4*/ 	.word	0x0000d9f0


	//   ....[44]....
        /*02e8*/ 	.word	0x0000da30


	//   ....[45]....
        /*02ec*/ 	.word	0x0000da80


	//   ....[46]....
        /*02f0*/ 	.word	0x0000daa0


	//   ....[47]....
        /*02f4*/ 	.word	0x0000daf0


	//   ....[48]....
        /*02f8*/ 	.word	0x0000db10


	//   ....[49]....
        /*02fc*/ 	.word	0x0000e0a0


	//   ....[50]....
        /*0300*/ 	.word	0x0000e0d0


	//   ....[51]....
        /*0304*/ 	.word	0x0000e100


	//   ....[52]....
        /*0308*/ 	.word	0x0000e170


	//   ....[53]....
        /*030c*/ 	.word	0x0000e1d0


	//   ....[54]....
        /*0310*/ 	.word	0x0000e1f0


	//   ....[55]....
        /*0314*/ 	.word	0x0000e240


	//   ....[56]....
        /*0318*/ 	.word	0x0000e260


	//   ....[57]....
        /*031c*/ 	.word	0x0000e550


	//   ....[58]....
        /*0320*/ 	.word	0x0000e580


	//   ....[59]....
        /*0324*/ 	.word	0x0000e5b0


	//   ....[60]....
        /*0328*/ 	.word	0x0000e5e0


	//   ....[61]....
        /*032c*/ 	.word	0x0000e610


	//   ....[62]....
        /*0330*/ 	.word	0x0000e660


	//   ....[63]....
        /*0334*/ 	.word	0x0000e7e0


	//   ....[64]....
        /*0338*/ 	.word	0x0000e810


	//   ....[65]....
        /*033c*/ 	.word	0x0000f190


	//   ....[66]....
        /*0340*/ 	.word	0x0000f1b0


	//   ....[67]....
        /*0344*/ 	.word	0x0000f1c0


	//   ....[68]....
        /*0348*/ 	.word	0x0000f1e0


	//   ....[69]....
        /*034c*/ 	.word	0x0000f200


	//   ....[70]....
        /*0350*/ 	.word	0x0000f230


	//   ....[71]....
        /*0354*/ 	.word	0x0000f250


	//   ....[72]....
        /*0358*/ 	.word	0x0000f280


	//   ....[73]....
        /*035c*/ 	.word	0x0000f5e0


	//   ....[74]....
        /*0360*/ 	.word	0x0000f610


	//   ....[75]....
        /*0364*/ 	.word	0x0000f640


	//   ....[76]....
        /*0368*/ 	.word	0x0000f660


	//   ....[77]....
        /*036c*/ 	.word	0x0000f670


	//   ....[78]....
        /*0370*/ 	.word	0x0000f690


	//   ....[79]....
        /*0374*/ 	.word	0x0000f740


	//   ....[80]....
        /*0378*/ 	.word	0x0000f770


	//   ....[81]....
        /*037c*/ 	.word	0x0000fc70


	//   ....[82]....
        /*0380*/ 	.word	0x00010290


	//   ....[83]....
        /*0384*/ 	.word	0x00010380


	//   ....[84]....
        /*0388*/ 	.word	0x00010420


	//   ....[85]....
        /*038c*/ 	.word	0x000104a0


	//   ....[86]....
        /*0390*/ 	.word	0x00010550


	//   ....[87]....
        /*0394*/ 	.word	0x000105b0


	//   ....[88]....
        /*0398*/ 	.word	0x00010670


	//   ....[89]....
        /*039c*/ 	.word	0x000106d0


	//   ....[90]....
        /*03a0*/ 	.word	0x00010770


	//   ....[91]....
        /*03a4*/ 	.word	0x00010800


	//   ....[92]....
        /*03a8*/ 	.word	0x00010860


	//   ....[93]....
        /*03ac*/ 	.word	0x00010990


	//   ....[94]....
        /*03b0*/ 	.word	0x00010a00


	//   ....[95]....
        /*03b4*/ 	.word	0x00010a60


	//   ....[96]....
        /*03b8*/ 	.word	0x00010b20


	//   ....[97]....
        /*03bc*/ 	.word	0x00010b80


	//   ....[98]....
        /*03c0*/ 	.word	0x00010c20


	//   ....[99]....
        /*03c4*/ 	.word	0x00010d70


	//   ....[100]....
        /*03c8*/ 	.word	0x00010e20


	//   ....[101]....
        /*03cc*/ 	.word	0x000110b0


	//   ....[102]....
        /*03d0*/ 	.word	0x00011100


	//   ....[103]....
        /*03d4*/ 	.word	0x000112c0


	//   ....[104]....
        /*03d8*/ 	.word	0x00011310


	//   ....[105]....
        /*03dc*/ 	.word	0x000114d0


	//   ....[106]....
        /*03e0*/ 	.word	0x00011520


	//   ....[107]....
        /*03e4*/ 	.word	0x00011600


	//   ....[108]....
        /*03e8*/ 	.word	0x000116a0


	//   ....[109]....
        /*03ec*/ 	.word	0x00011700


	//   ....[110]....
        /*03f0*/ 	.word	0x000117a0


	//   ....[111]....
        /*03f4*/ 	.word	0x00011800


	//   ....[112]....
        /*03f8*/ 	.word	0x000118a0


	//   ....[113]....
        /*03fc*/ 	.word	0x00011900


	//   ....[114]....
        /*0400*/ 	.word	0x000119a0


	//   ....[115]....
        /*0404*/ 	.word	0x00011a80


	//   ....[116]....
        /*0408*/ 	.word	0x00011b30


	//   ....[117]....
        /*040c*/ 	.word	0x00011c20


	//   ....[118]....
        /*0410*/ 	.word	0x00011d20


	//   ....[119]....
        /*0414*/ 	.word	0x00011e40


	//   ....[120]....
        /*0418*/ 	.word	0x00011f20


	//   ....[121]....
        /*041c*/ 	.word	0x00012030


	//   ....[122]....
        /*0420*/ 	.word	0x00012100


	//   ....[123]....
        /*0424*/ 	.word	0x00012210


	//----- nvinfo : EIATTR_REG_RECONFIG
	.align		4
.L_936:
        /*0428*/ 	.byte	0x01, 0x54
	.zero		2


	//----- nvinfo : EIATTR_SYSCALL_OFFSETS
	.align		4
        /*042c*/ 	.byte	0x04, 0x46
        /*042e*/ 	.short	(.L_938 - .L_937)


	//   ....[0]....
.L_937:
        /*0430*/ 	.word	0x00003620


	//   ....[1]....
        /*0434*/ 	.word	0x0000ced0


	//   ....[2]....
        /*0438*/ 	.word	0x0000d010


	//   ....[3]....
        /*043c*/ 	.word	0x0000d100


	//   ....[4]....
        /*0440*/ 	.word	0x0000dd80


	//----- nvinfo : EIATTR_MBARRIER_INSTR_OFFSETS
	.align		4
.L_938:
        /*0444*/ 	.byte	0x04, 0x39
        /*0446*/ 	.short	(.L_940 - .L_939)


	//   ....[0]....
.L_939:
        /*0448*/ 	.word	0x00000170
        /*044c*/ 	.word	0x000000ff
        /*0450*/ 	.word	0x00028c00
        /*0454*/ 	.short	0x0100
        /*0456*/ 	.byte	0x08
	.zero		1


	//   ....[1]....
        /*0458*/ 	.word	0x00000180
        /*045c*/ 	.word	0x000000ff
        /*0460*/ 	.word	0x00028c20
        /*0464*/ 	.short	0x0100
        /*0466*/ 	.byte	0x08
	.zero		1


	//   ....[2]....
        /*0468*/ 	.word	0x00000230
        /*046c*/ 	.word	0x000000ff
        /*0470*/ 	.word	0x00028c30
        /*0474*/ 	.short	0x0100
        /*0476*/ 	.byte	0x06
	.zero		1


	//   ....[3]....
        /*0478*/ 	.word	0x00000240
        /*047c*/ 	.word	0x000000ff
        /*0480*/ 	.word	0x00028c40
        /*0484*/ 	.short	0x0100
        /*0486*/ 	.byte	0x06
	.zero		1


	//   ....[4]....
        /*0488*/ 	.word	0x00000250
        /*048c*/ 	.word	0x000000ff
        /*0490*/ 	.word	0x00028c38
        /*0494*/ 	.short	0x0100
        /*0496*/ 	.byte	0x06
	.zero		1


	//   ....[5]....
        /*0498*/ 	.word	0x00000260
        /*049c*/ 	.word	0x000000ff
        /*04a0*/ 	.word	0x00028c48
        /*04a4*/ 	.short	0x0100
        /*04a6*/ 	.byte	0x06
	.zero		1


	//   ....[6]....
        /*04a8*/ 	.word	0x00000390
        /*04ac*/ 	.word	0x000000ff
        /*04b0*/ 	.word	0x00028c50
        /*04b4*/ 	.short	0x0100
        /*04b6*/ 	.byte	0x08
	.zero		1


	//   ....[7]....
        /*04b8*/ 	.word	0x000003a0
        /*04bc*/ 	.word	0x000000ff
        /*04c0*/ 	.word	0x00028c60
        /*04c4*/ 	.short	0x0100
        /*04c6*/ 	.byte	0x08
	.zero		1


	//   ....[8]....
        /*04c8*/ 	.word	0x000003b0
        /*04cc*/ 	.word	0x000000ff
        /*04d0*/ 	.word	0x00028c58
        /*04d4*/ 	.short	0x0100
        /*04d6*/ 	.byte	0x08
	.zero		1


	//   ....[9]....
        /*04d8*/ 	.word	0x000003c0
        /*04dc*/ 	.word	0x000000ff
        /*04e0*/ 	.word	0x00028c68
        /*04e4*/ 	.short	0x0100
        /*04e6*/ 	.byte	0x08
	.zero		1


	//   ....[10]....
        /*04e8*/ 	.word	0x000004b0
        /*04ec*/ 	.word	0x000000ff
        /*04f0*/ 	.word	0x00028c70
        /*04f4*/ 	.short	0x0100
        /*04f6*/ 	.byte	0x06
	.zero		1


	//   ....[11]....
        /*04f8*/ 	.word	0x000004c0
        /*04fc*/ 	.word	0x000000ff
        /*0500*/ 	.word	0x00028c80
        /*0504*/ 	.short	0x0100
        /*0506*/ 	.byte	0x06
	.zero		1


	//   ....[12]....
        /*0508*/ 	.word	0x000004d0
        /*050c*/ 	.word	0x000000ff
        /*0510*/ 	.word	0x00028c78
        /*0514*/ 	.short	0x0100
        /*0516*/ 	.byte	0x06
	.zero		1


	//   ....[13]....
        /*0518*/ 	.word	0x000004e0
        /*051c*/ 	.word	0x000000ff
        /*0520*/ 	.word	0x00028c88
        /*0524*/ 	.short	0x0100
        /*0526*/ 	.byte	0x06
	.zero		1


	//   ....[14]....
        /*0528*/ 	.word	0x00000610
        /*052c*/ 	.word	0x000000ff
        /*0530*/ 	.word	0x00028c90
        /*0534*/ 	.short	0x0100
        /*0536*/ 	.byte	0x08
	.zero		1


	//   ....[15]....
        /*0538*/ 	.word	0x00000620
        /*053c*/ 	.word	0x000000ff
        /*0540*/ 	.word	0x00028ca0
        /*0544*/ 	.short	0x0100
        /*0546*/ 	.byte	0x08
	.zero		1


	//   ....[16]....
        /*0548*/ 	.word	0x00000630
        /*054c*/ 	.word	0x000000ff
        /*0550*/ 	.word	0x00028c98
        /*0554*/ 	.short	0x0100
        /*0556*/ 	.byte	0x08
	.zero		1


	//   ....[17]....
        /*0558*/ 	.word	0x00000640
        /*055c*/ 	.word	0x000000ff
        /*0560*/ 	.word	0x00028ca8
        /*0564*/ 	.short	0x0100
        /*0566*/ 	.byte	0x08
	.zero		1


	//   ....[18]....
        /*0568*/ 	.word	0x00000780
        /*056c*/ 	.word	0x000000ff
        /*0570*/ 	.word	0x00028cb0
        /*0574*/ 	.short	0x0100
        /*0576*/ 	.byte	0x08
	.zero		1


	//   ....[19]....
        /*0578*/ 	.word	0x00000790
        /*057c*/ 	.word	0x000000ff
        /*0580*/ 	.word	0x00028cc0
        /*0584*/ 	.short	0x0100
        /*0586*/ 	.byte	0x08
	.zero		1


	//   ....[20]....
        /*0588*/ 	.word	0x000007a0
        /*058c*/ 	.word	0x000000ff
        /*0590*/ 	.word	0x00028cb8
        /*0594*/ 	.short	0x0100
        /*0596*/ 	.byte	0x08
	.zero		1


	//   ....[21]....
        /*0598*/ 	.word	0x000007b0
        /*059c*/ 	.word	0x000000ff
        /*05a0*/ 	.word	0x00028cc8
        /*05a4*/ 	.short	0x0100
        /*05a6*/ 	.byte	0x08
	.zero		1


	//   ....[22]....
        /*05a8*/ 	.word	0x00001490
        /*05ac*/ 	.word	0x000000ff
        /*05b0*/ 	.word	0x00028c50
        /*05b4*/ 	.short	0x010a
        /*05b6*/ 	.byte	0x05
	.zero		1


	//   ....[23]....
        /*05b8*/ 	.word	0x00001760
        /*05bc*/ 	.word	0x000000ff
        /*05c0*/ 	.word	0x00000000
        /*05c4*/ 	.short	0x0101
        /*05c6*/ 	.byte	0x04
	.zero		1


	//   ....[24]....
        /*05c8*/ 	.word	0x000020c0
        /*05cc*/ 	.word	0x000000ff
        /*05d0*/ 	.word	0x00028c50
        /*05d4*/ 	.short	0x010a
        /*05d6*/ 	.byte	0x07
	.zero		1


	//   ....[25]....
        /*05d8*/ 	.word	0x00002100
        /*05dc*/ 	.word	0x000000ff
        /*05e0*/ 	.word	0x00028c50
        /*05e4*/ 	.short	0x010a
        /*05e6*/ 	.byte	0x07
	.zero		1


	//   ....[26]....
        /*05e8*/ 	.word	0x000022e0
        /*05ec*/ 	.word	0x000000ff
        /*05f0*/ 	.word	0x00000000
        /*05f4*/ 	.short	0x0101
        /*05f6*/ 	.byte	0x07
	.zero		1


	//   ....[27]....
        /*05f8*/ 	.word	0x00003650
        /*05fc*/ 	.word	0x000000ff
        /*0600*/ 	.word	0x00028c00
        /*0604*/ 	.short	0x010a
        /*0606*/ 	.byte	0x27
	.zero		1


	//   ....[28]....
        /*0608*/ 	.word	0x000037e0
        /*060c*/ 	.word	0x000000ff
        /*0610*/ 	.word	0x00028c30
        /*0614*/ 	.short	0x010a
        /*0616*/ 	.byte	0x27
	.zero		1


	//   ....[29]....
        /*0618*/ 	.word	0x00003820
        /*061c*/ 	.word	0x000000ff
        /*0620*/ 	.word	0x00028c30
        /*0624*/ 	.short	0x010a
        /*0626*/ 	.byte	0x27
	.zero		1


	//   ....[30]....
        /*0628*/ 	.word	0x00003fa0
        /*062c*/ 	.word	0x000000ff
        /*0630*/ 	.word	0x00000000
        /*0634*/ 	.short	0x0101
        /*0636*/ 	.byte	0x04
	.zero		1


	//   ....[31]....
        /*0638*/ 	.word	0x000050e0
        /*063c*/ 	.word	0x000000ff
        /*0640*/ 	.word	0x00028c50
        /*0644*/ 	.short	0x010a
        /*0646*/ 	.byte	0x27
	.zero		1


	//   ....[32]....
        /*0648*/ 	.word	0x00005120
        /*064c*/ 	.word	0x000000ff
        /*0650*/ 	.word	0x00028c50
        /*0654*/ 	.short	0x010a
        /*0656*/ 	.byte	0x27
	.zero		1


	//   ....[33]....
        /*0658*/ 	.word	0x00005470
        /*065c*/ 	.word	0x000000ff
        /*0660*/ 	.word	0x00000000
        /*0664*/ 	.short	0x0101
        /*0666*/ 	.byte	0x05
	.zero		1


	//   ....[34]....
        /*0668*/ 	.word	0x00005620
        /*066c*/ 	.word	0x000000ff
        /*0670*/ 	.word	0x00028c30
        /*0674*/ 	.short	0x010a
        /*0676*/ 	.byte	0x1b
	.zero		1


	//   ....[35]....
        /*0678*/ 	.word	0x00005660
        /*067c*/ 	.word	0x000000ff
        /*0680*/ 	.word	0x00028c30
        /*0684*/ 	.short	0x010a
        /*0686*/ 	.byte	0x1b
	.zero		1


	//   ....[36]....
        /*0688*/ 	.word	0x00005b90
        /*068c*/ 	.word	0x000000ff
        /*0690*/ 	.word	0x00000000
        /*0694*/ 	.short	0x0101
        /*0696*/ 	.byte	0x0a
	.zero		1


	//   ....[37]....
        /*0698*/ 	.word	0x00007450
        /*069c*/ 	.word	0x000000ff
        /*06a0*/ 	.word	0x00028c50
        /*06a4*/ 	.short	0x010a
        /*06a6*/ 	.byte	0x1b
	.zero		1


	//   ....[38]....
        /*06a8*/ 	.word	0x00007490
        /*06ac*/ 	.word	0x000000ff
        /*06b0*/ 	.word	0x00028c50
        /*06b4*/ 	.short	0x010a
        /*06b6*/ 	.byte	0x1b
	.zero		1


	//   ....[39]....
        /*06b8*/ 	.word	0x00007750
        /*06bc*/ 	.word	0x000000ff
        /*06c0*/ 	.word	0x00000000
        /*06c4*/ 	.short	0x0101
        /*06c6*/ 	.byte	0x1b
	.zero		1


	//   ....[40]....
        /*06c8*/ 	.word	0x00007890
        /*06cc*/ 	.word	0x000000ff
        /*06d0*/ 	.word	0x00028c30
        /*06d4*/ 	.short	0x010a
        /*06d6*/ 	.byte	0x06
	.zero		1


	//   ....[41]....
        /*06d8*/ 	.word	0x000078d0
        /*06dc*/ 	.word	0x000000ff
        /*06e0*/ 	.word	0x00028c30
        /*06e4*/ 	.short	0x010a
        /*06e6*/ 	.byte	0x06
	.zero		1


	//   ....[42]....
        /*06e8*/ 	.word	0x00007c60
        /*06ec*/ 	.word	0x000000ff
        /*06f0*/ 	.word	0x00000000
        /*06f4*/ 	.short	0x0101
        /*06f6*/ 	.byte	0x0a
	.zero		1


	//   ....[43]....
        /*06f8*/ 	.word	0x00009150
        /*06fc*/ 	.word	0x000000ff
        /*0700*/ 	.word	0x00028c50
        /*0704*/ 	.short	0x010a
        /*0706*/ 	.byte	0x06
	.zero		1


	//   ....[44]....
        /*0708*/ 	.word	0x00009190
        /*070c*/ 	.word	0x000000ff
        /*0710*/ 	.word	0x00028c50
        /*0714*/ 	.short	0x010a
        /*0716*/ 	.byte	0x06
	.zero		1


	//   ....[45]....
        /*0718*/ 	.word	0x00009450
        /*071c*/ 	.word	0x000000ff
        /*0720*/ 	.word	0x00000000
        /*0724*/ 	.short	0x0101
        /*0726*/ 	.byte	0x06
	.zero		1


	//   ....[46]....
        /*0728*/ 	.word	0x00009fc0
        /*072c*/ 	.word	0x000000ff
        /*0730*/ 	.word	0x00000000
        /*0734*/ 	.short	0x0101
        /*0736*/ 	.byte	0x04
	.zero		1


	//   ....[47]....
        /*0738*/ 	.word	0x0000d780
        /*073c*/ 	.word	0x000000ff
        /*0740*/ 	.word	0x00028c40
        /*0744*/ 	.short	0x010a
        /*0746*/ 	.byte	0x2d
	.zero		1


	//   ....[48]....
        /*0748*/ 	.word	0x0000dbb0
        /*074c*/ 	.word	0x000000ff
        /*0750*/ 	.word	0x00028c30
        /*0754*/ 	.short	0x0107
        /*0756*/ 	.byte	0x2d
	.zero		1


	//   ....[49]....
        /*0758*/ 	.word	0x0000dc20
        /*075c*/ 	.word	0x000000ff
        /*0760*/ 	.word	0x00028c30
        /*0764*/ 	.short	0x0101
        /*0766*/ 	.byte	0x2d
	.zero		1


	//   ....[50]....
        /*0768*/ 	.word	0x0000e330
        /*076c*/ 	.word	0x000000ff
        /*0770*/ 	.word	0x00028c00
        /*0774*/ 	.short	0x0107
        /*0776*/ 	.byte	0x2d
	.zero		1


	//   ....[51]....
        /*0778*/ 	.word	0x0000e370
        /*077c*/ 	.word	0x000000ff
        /*0780*/ 	.word	0x00028c00
        /*0784*/ 	.short	0x0101
        /*0786*/ 	.byte	0x2d
	.zero		1


	//   ....[52]....
        /*0788*/ 	.word	0x0000e380
        /*078c*/ 	.word	0x000000ff
        /*0790*/ 	.word	0x00028c20
        /*0794*/ 	.short	0x010a
        /*0796*/ 	.byte	0x2d
	.zero		1


	//   ....[53]....
        /*0798*/ 	.word	0x0000e3d0
        /*079c*/ 	.word	0x000000ff
        /*07a0*/ 	.word	0x00028c60
        /*07a4*/ 	.short	0x010a
        /*07a6*/ 	.byte	0x2d
	.zero		1


	//   ....[54]....
        /*07a8*/ 	.word	0x0000ebf0
        /*07ac*/ 	.word	0x000000ff
        /*07b0*/ 	.word	0x00028c50
        /*07b4*/ 	.short	0x0107
        /*07b6*/ 	.byte	0x2d
	.zero		1


	//   ....[55]....
        /*07b8*/ 	.word	0x0000ec70
        /*07bc*/ 	.word	0x000000ff
        /*07c0*/ 	.word	0x00028c50
        /*07c4*/ 	.short	0x0101
        /*07c6*/ 	.byte	0x2d
	.zero		1


	//   ....[56]....
        /*07c8*/ 	.word	0x0000ef90
        /*07cc*/ 	.word	0x0000000a
        /*07d0*/ 	.word	0x00028c40
        /*07d4*/ 	.short	0x010a
        /*07d6*/ 	.byte	0x3f
	.zero		1


	//   ....[57]....
        /*07d8*/ 	.word	0x0000f320
        /*07dc*/ 	.word	0x0000000a
        /*07e0*/ 	.word	0x00028c30
        /*07e4*/ 	.short	0x0107
        /*07e6*/ 	.byte	0x3f
	.zero		1


	//   ....[58]....
        /*07e8*/ 	.word	0x0000f3d0
        /*07ec*/ 	.word	0x0000000a
        /*07f0*/ 	.word	0x00028c30
        /*07f4*/ 	.short	0x0101
        /*07f6*/ 	.byte	0x3f
	.zero		1


	//   ....[59]....
        /*07f8*/ 	.word	0x0000f400
        /*07fc*/ 	.word	0x0000000a
        /*0800*/ 	.word	0x00028c60
        /*0804*/ 	.short	0x010a
        /*0806*/ 	.byte	0x3f
	.zero		1


	//   ....[60]....
        /*0808*/ 	.word	0x0000fa40
        /*080c*/ 	.word	0x0000000a
        /*0810*/ 	.word	0x00028c50
        /*0814*/ 	.short	0x0107
        /*0816*/ 	.byte	0x3f
	.zero		1


	//   ....[61]....
        /*0818*/ 	.word	0x0000fb10
        /*081c*/ 	.word	0x0000000a
        /*0820*/ 	.word	0x00028c50
        /*0824*/ 	.short	0x0101
        /*0826*/ 	.byte	0x3f
	.zero		1


	//   ....[62]....
        /*0828*/ 	.word	0x0000fbf0
        /*082c*/ 	.word	0x00000005
        /*0830*/ 	.word	0x00028c20
        /*0834*/ 	.short	0x010a
        /*0836*/ 	.byte	0x3f
	.zero		1


	//   ....[63]....
        /*0838*/ 	.word	0x0000fd60
        /*083c*/ 	.word	0x00000004
        /*0840*/ 	.word	0x00028c40
        /*0844*/ 	.short	0x010a
        /*0846*/ 	.byte	0x3f
	.zero		1


	//   ....[64]....
        /*0848*/ 	.word	0x0000fe00
        /*084c*/ 	.word	0x00000005
        /*0850*/ 	.word	0x00028c40
        /*0854*/ 	.short	0x010a
        /*0856*/ 	.byte	0x3f
	.zero		1


	//   ....[65]....
        /*0858*/ 	.word	0x0000fe40
        /*085c*/ 	.word	0x00000004
        /*0860*/ 	.word	0x00028c60
        /*0864*/ 	.short	0x010a
        /*0866*/ 	.byte	0x3f
	.zero		1


	//   ....[66]....
        /*0868*/ 	.word	0x0000fe80
        /*086c*/ 	.word	0x00000005
        /*0870*/ 	.word	0x00028c60
        /*0874*/ 	.short	0x010a
        /*0876*/ 	.byte	0x3f
	.zero		1


	//   ....[67]....
        /*0878*/ 	.word	0x0000fef0
        /*087c*/ 	.word	0x00000005
        /*0880*/ 	.word	0x00028c50
        /*0884*/ 	.short	0x010a
        /*0886*/ 	.byte	0x3f
	.zero		1


	//   ....[68]....
        /*0888*/ 	.word	0x0000ff50
        /*088c*/ 	.word	0x00000005
        /*0890*/ 	.word	0x00028c50
        /*0894*/ 	.short	0x010a
        /*0896*/ 	.byte	0x3f
	.zero		1


	//   ....[69]....
        /*0898*/ 	.word	0x0000ffb0
        /*089c*/ 	.word	0x00000000
        /*08a0*/ 	.word	0x00028c00
        /*08a4*/ 	.short	0x010a
        /*08a6*/ 	.byte	0x3f
	.zero		1


	//   ....[70]....
        /*08a8*/ 	.word	0x00010010
        /*08ac*/ 	.word	0x00000004
        /*08b0*/ 	.word	0x00028c30
        /*08b4*/ 	.short	0x010a
        /*08b6*/ 	.byte	0x3f
	.zero		1


	//   ....[71]....
        /*08b8*/ 	.word	0x00010070
        /*08bc*/ 	.word	0x0000000e
        /*08c0*/ 	.word	0x00028c50
        /*08c4*/ 	.short	0x010a
        /*08c6*/ 	.byte	0x3f
	.zero		1


	//   ....[72]....
        /*08c8*/ 	.word	0x000100d0
        /*08cc*/ 	.word	0x00000004
        /*08d0*/ 	.word	0x00028c30
        /*08d4*/ 	.short	0x010a
        /*08d6*/ 	.byte	0x3f
	.zero		1


	//   ....[73]....
        /*08d8*/ 	.word	0x00010130
        /*08dc*/ 	.word	0x0000000e
        /*08e0*/ 	.word	0x00028c50
        /*08e4*/ 	.short	0x010a
        /*08e6*/ 	.byte	0x3f
	.zero		1


	//   ....[74]....
        /*08e8*/ 	.word	0x00010190
        /*08ec*/ 	.word	0x00000004
        /*08f0*/ 	.word	0x00028c30
        /*08f4*/ 	.short	0x010a
        /*08f6*/ 	.byte	0x3f
	.zero		1


	//   ....[75]....
        /*08f8*/ 	.word	0x000101f0
        /*08fc*/ 	.word	0x0000000c
        /*0900*/ 	.word	0x00028c50
        /*0904*/ 	.short	0x010a
        /*0906*/ 	.byte	0x3f
	.zero		1


	//   ....[76]....
        /*0908*/ 	.word	0x000102d0
        /*090c*/ 	.word	0x00000003
        /*0910*/ 	.word	0x00028c40
        /*0914*/ 	.short	0x010a
        /*0916*/ 	.byte	0x3f
	.zero		1


	//   ....[77]....
        /*0918*/ 	.word	0x00010c60
        /*091c*/ 	.word	0x00000003
        /*0920*/ 	.word	0x00028c20
        /*0924*/ 	.short	0x010a
        /*0926*/ 	.byte	0x3f
	.zero		1


	//   ....[78]....
        /*0928*/ 	.word	0x00010cc0
        /*092c*/ 	.word	0x00000003
        /*0930*/ 	.word	0x00028c60
        /*0934*/ 	.short	0x010a
        /*0936*/ 	.byte	0x3f
	.zero		1


	//   ....[79]....
        /*0938*/ 	.word	0x00011550
        /*093c*/ 	.word	0x0000000a
        /*0940*/ 	.word	0x00028c40
        /*0944*/ 	.short	0x010a
        /*0946*/ 	.byte	0x3f
	.zero		1


	//   ....[80]....
        /*0948*/ 	.word	0x000119d0
        /*094c*/ 	.word	0x0000000a
        /*0950*/ 	.word	0x00028c60
        /*0954*/ 	.short	0x010a
        /*0956*/ 	.byte	0x3f
	.zero		1


	//   ....[81]....
        /*0958*/ 	.word	0x00012130
        /*095c*/ 	.word	0x00000005
        /*0960*/ 	.word	0x00028c20
        /*0964*/ 	.short	0x010a
        /*0966*/ 	.byte	0x3f
	.zero		1


	//   ....[82]....
        /*0968*/ 	.word	0x000122d0
        /*096c*/ 	.word	0x00000004
        /*0970*/ 	.word	0x00028c40
        /*0974*/ 	.short	0x010a
        /*0976*/ 	.byte	0x3f
	.zero		1


	//   ....[83]....
        /*0978*/ 	.word	0x00012320
        /*097c*/ 	.word	0x00000005
        /*0980*/ 	.word	0x00028c40
        /*0984*/ 	.short	0x010a
        /*0986*/ 	.byte	0x3f
	.zero		1


	//   ....[84]....
        /*0988*/ 	.word	0x00012370
        /*098c*/ 	.word	0x00000004
        /*0990*/ 	.word	0x00028c60
        /*0994*/ 	.short	0x010a
        /*0996*/ 	.byte	0x3f
	.zero		1


	//----- nvinfo : EIATTR_NUM_MBARRIERS
	.align		4
.L_940:
        /*0998*/ 	.byte	0x03, 0x38
        /*099a*/ 	.short	0x0016


	//----- nvinfo : EIATTR_EXIT_INSTR_OFFSETS
	.align		4
        /*099c*/ 	.byte	0x04, 0x1c
        /*099e*/ 	.short	(.L_942 - .L_941)


	//   ....[0]....
.L_941:
        /*09a0*/ 	.word	0x0000fed0


	//----- nvinfo : EIATTR_MAX_THREADS
	.align		4
.L_942:
        /*09a4*/ 	.byte	0x04, 0x05
        /*09a6*/ 	.short	(.L_944 - .L_943)
.L_943:
        /*09a8*/ 	.word	0x00000180
        /*09ac*/ 	.word	0x00000001
        /*09b0*/ 	.word	0x00000001


	//----- nvinfo : EIATTR_CRS_STACK_SIZE
	.align		4
.L_944:
        /*09b4*/ 	.byte	0x04, 0x1e
        /*09b6*/ 	.short	(.L_946 - .L_945)
.L_945:
        /*09b8*/ 	.word	0x00000000


	//----- nvinfo : EIATTR_CBANK_PARAM_SIZE
	.align		4
.L_946:
        /*09bc*/ 	.byte	0x03, 0x19
        /*09be*/ 	.short	0x0a70


	//----- nvinfo : EIATTR_PARAM_CBANK
	.align		4
        /*09c0*/ 	.byte	0x04, 0x0a
        /*09c2*/ 	.short	(.L_948 - .L_947)
	.align		4
.L_947:
        /*09c4*/ 	.word	index@(.nv.constant0._ZN7cutlass13device_kernelIN5flash11enable_sm90INS1_16FlashAttnFwdSm90INS1_25CollectiveMainloopFwdSm90ILi2EN4cute5tupleIJNS5_1CILi1EEES8_S8_EEENS6_IJNS7_ILi64EEESA_SA_EEELi512ENS_10bfloat16_tEfNS_4arch4Sm90ELb1ELb0ELb1ELb0ELb1ELb0ELb0ELb0ELb0ELb1ELb1ELb0EEENS1_21CollectiveEpilogueFwdINS6_IJSA_NS7_ILi512EEESA_EEES9_SC_SE_Li256ELb0ELb1ELb1ELb0EEENS1_19SingleTileSchedulerILb0ELb1ELb1ELi64EEEEEEEEEvNT_6ParamsE)
        /*09c8*/ 	.short	0x0210
        /*09ca*/ 	.short	0x0a70


	//----- nvinfo : EIATTR_SW_WAR
	.align		4
.L_948:
        /*09cc*/ 	.byte	0x04, 0x36
        /*09ce*/ 	.short	(.L_950 - .L_949)
.L_949:
        /*09d0*/ 	.word	0x00000008
.L_950:


//--------------------- .nv.info._ZN7cutlass13device_kernelIN5flash11enable_sm90INS1_16FlashAttnFwdSm90INS1_25CollectiveMainloopFwdSm90ILi2EN4cute5tupleIJNS5_1CILi1EEES8_S8_EEENS6_IJNS7_ILi64EEESA_SA_EEELi512ENS_10bfloat16_tEfNS_4arch4Sm90ELb1ELb0ELb1ELb0ELb1ELb0ELb1ELb0ELb0ELb1ELb1ELb0EEENS1_21CollectiveEpilogueFwdINS6_IJSA_NS7_ILi512EEESA_EEES9_SC_SE_Li256ELb0ELb1ELb1ELb0EEENS1_19SingleTileSchedulerILb0ELb1ELb1ELi64EEEEEEEEEvNT_6ParamsE --------------------------
	.section	.nv.info._ZN7cutlass13device_kernelIN5flash11enable_sm90INS1_16FlashAttnFwdSm90INS1_25CollectiveMainloopFwdSm90ILi2EN4cute5tupleIJNS5_1CILi1EEES8_S8_EEENS6_IJNS7_ILi64EEESA_SA_EEELi512ENS_10bfloat16_tEfNS_4arch4Sm90ELb1ELb0ELb1ELb0ELb1ELb0ELb1ELb0ELb0ELb1ELb1ELb0EEENS1_21CollectiveEpilogueFwdINS6_IJSA_NS7_ILi512EEESA_EEES9_SC_SE_Li256ELb0ELb1ELb1ELb0EEENS1_19SingleTileSchedulerILb0ELb1ELb1ELi64EEEEEEEEEvNT_6ParamsE,"",@"SHT_CUDA_INFO"
	.sectionflags	@""
	.align	4


	//----- nvinfo : EIATTR_CUDA_API_VERSION
	.align		4
        /*0000*/ 	.byte	0x04, 0x37
        /*0002*/ 	.short	(.L_952 - .L_951)
.L_951:
        /*0004*/ 	.word	0x00000082


	//----- nvinfo : EIATTR_KPARAM_INFO
	.align		4
.L_952:
        /*0008*/ 	.byte	0x04, 0x17
        /*000a*/ 	.short	(.L_954 - .L_953)
.L_953:
        /*000c*/ 	.word	0x00000000
        /*0010*/ 	.short	0x0000
        /*0012*/ 	.short	0x0070
        /*0014*/ 	.byte	0x00, 0xf0, 0x01, 0x2c


	//----- nvinfo : EIATTR_SPARSE_MMA_MASK
	.align		4
.L_954:
        /*0018*/ 	.byte	0x03, 0x50
        /*001a*/ 	.short	0x0000


	//----- nvinfo : EIATTR_MAXREG_COUNT
	.align		4
        /*001c*/ 	.byte	0x03, 0x1b
        /*001e*/ 	.short	0x00a8


	//----- nvinfo : EIATTR_NUM_BARRIERS
	.align		4
        /*0020*/ 	.byte	0x02, 0x4c
        /*0022*/ 	.byte	0x10
	.zero		1


	//----- nvinfo : EIATTR_EXTERNS
	.align		4
        /*0024*/ 	.byte	0x04, 0x0f
        /*0026*/ 	.short	(.L_956 - .L_955)


	//   ....[0]....
	.align		4
.L_955:
        /*0028*/ 	.word	index@(__assertfail)


	//----- nvinfo : EIATTR_ANNOTATIONS
	.align		4
.L_956:
        /*002c*/ 	.byte	0x04, 0x55
        /*002e*/ 	.short	(.L_958 - .L_957)


	//   ....[0]....
.L_957:
        /*0030*/ 	.word	0x00000001
        /*0034*/ 	.byte	0x90, 0x08, 0x00, 0x00, 0x01, 0x00, 0x00, 0x00, 0x10, 0x0a, 0x00, 0x00, 0x01, 0x00, 0x00, 0x00
        /*0044*/ 	.byte	0x20, 0x13, 0x00, 0x00, 0x01, 0x00, 0x00, 0x00, 0x90, 0x36, 0x00, 0x00, 0x01, 0x00, 0x00, 0x00
        /*0054*/ 	.byte	0x80, 0xdd, 0x00, 0x00, 0x01, 0x00, 0x00, 0x00, 0x60, 0x02, 0x01, 0x00, 0x01, 0x00, 0x00, 0x00
        /*0064*/ 	.byte	0x00, 0x16, 0x01, 0x00, 0x01, 0x00, 0x00, 0x00, 0x60, 0x4a, 0x01, 0x00


	//----- nvinfo : EIATTR_MERCURY_ISA_VERSION
	.align		4
.L_958:
        /*0070*/ 	.byte	0x03, 0x5f
        /*0072*/ 	.short	0x0101


	//----- nvinfo : EIATTR_INT_WARP_WIDE_INSTR_OFFSETS
	.align		4
        /*0074*/ 	.byte	0x04, 0x31
        /*0076*/ 	.short	(.L_960 - .L_959)


	//   ....[0]....
.L_959:
        /*0078*/ 	.word	0x000000c0


	//   ....[1]....
        /*007c*/ 	.word	0x000000d0


	//   ....[2]....
        /*0080*/ 	.word	0x000000e0


	//   ....[3]....
        /*0084*/ 	.word	0x00000180


	//----- nvinfo : EIATTR_COOP_GROUP_MASK_REGIDS
	.align		4
.L_960:
        /*0088*/ 	.byte	0x04, 0x29
        /*008a*/ 	.short	(.L_962 - .L_961)


	//   ....[0]....
.L_961:
        /*008c*/ 	.word	0xffffffff


	//   ....[1]....
        /*0090*/ 	.word	0xffffffff


	//   ....[2]....
        /*0094*/ 	.word	0xffffffff


	//   ....[3]....
        /*0098*/ 	.word	0xffffffff


	//   ....[4]....
        /*009c*/ 	.word	0xffffffff


	//   ....[5]....
        /*00a0*/ 	.word	0xffffffff


	//   ....[6]....
        /*00a4*/ 	.word	0xffffffff


	//   ....[7]....
        /*00a8*/ 	.word	0xffffffff


	//   ....[8]....
        /*00ac*/ 	.word	0xffffffff


	//   ....[9]....
        /*00b0*/ 	.word	0xffffffff


	//   ....[10]....
        /*00b4*/ 	.word	0xffffffff


	//   ....[11]....
        /*00b8*/ 	.word	0xffffffff


	//   ....[12]....
        /*00bc*/ 	.word	0xffffffff


	//   ....[13]....
        /*00c0*/ 	.word	0xffffffff


	//   ....[14]....
        /*00c4*/ 	.word	0xffffffff


	//   ....[15]....
        /*00c8*/ 	.word	0xffffffff


	//   ....[16]....
        /*00cc*/ 	.word	0xffffffff


	//   ....[17]....
        /*00d0*/ 	.word	0xffffffff


	//   ....[18]....
        /*00d4*/ 	.word	0xffffffff


	//   ....[19]....
        /*00d8*/ 	.word	0xffffffff


	//   ....[20]....
        /*00dc*/ 	.word	0xffffffff


	//   ....[21]....
        /*00e0*/ 	.word	0xffffffff


	//   ....[22]....
        /*00e4*/ 	.word	0xffffffff


	//   ....[23]....
        /*00e8*/ 	.word	0xffffffff


	//   ....[24]....
        /*00ec*/ 	.word	0xffffffff


	//   ....[25]....
        /*00f0*/ 	.word	0xffffffff


	//   ....[26]....
        /*00f4*/ 	.word	0xffffffff


	//   ....[27]....
        /*00f8*/ 	.word	0xffffffff


	//   ....[28]....
        /*00fc*/ 	.word	0xffffffff


	//   ....[29]....
        /*0100*/ 	.word	0xffffffff


	//   ....[30]....
        /*0104*/ 	.word	0xffffffff


	//   ....[31]....
        /*0108*/ 	.word	0xffffffff


	//   ....[32]....
        /*010c*/ 	.word	0xffffffff


	//   ....[33]....
        /*0110*/ 	.word	0xffffffff


	//   ....[34]....
        /*0114*/ 	.word	0xffffffff


	//   ....[35]....
        /*0118*/ 	.word	0xffffffff


	//   ....[36]....
        /*011c*/ 	.word	0xffffffff


	//   ....[37]....
        /*0120*/ 	.word	0xffffffff


	//   ....[38]....
        /*0124*/ 	.word	0xffffffff


	//   ....[39]....
        /*0128*/ 	.word	0xffffffff


	//   ....[40]....
        /*012c*/ 	.word	0xffffffff


	//   ....[41]....
        /*0130*/ 	.word	0xffffffff


	//   ....[42]....
        /*0134*/ 	.word	0xffffffff


	//   ....[43]....
        /*0138*/ 	.word	0xffffffff


	//   ....[44]....
        /*013c*/ 	.word	0xffffffff


	//   ....[45]....
        /*0140*/ 	.word	0xffffffff


	//   ....[46]....
        /*0144*/ 	.word	0xffffffff


	//   ....[47]....
        /*0148*/ 	.word	0xffffffff


	//   ....[48]....
        /*014c*/ 	.word	0xffffffff


	//   ....[49]....
        /*0150*/ 	.word	0xffffffff


	//   ....[50]....
        /*0154*/ 	.word	0xffffffff


	//   ....[51]....
        /*0158*/ 	.word	0xffffffff


	//   ....[52]....
        /*015c*/ 	.word	0xffffffff


	//   ....[53]....
        /*0160*/ 	.word	0xffffffff


	//   ....[54]....
        /*0164*/ 	.word	0xffffffff


	//   ....[55]....
        /*0168*/ 	.word	0xffffffff


	//   ....[56]....
        /*016c*/ 	.word	0xffffffff


	//   ....[57]....
        /*0170*/ 	.word	0xffffffff


	//   ....[58]....
        /*0174*/ 	.word	0xffffffff


	//   ....[59]....
        /*0178*/ 	.word	0xffffffff


	//   ....[60]....
        /*017c*/ 	.word	0xffffffff


	//   ....[61]....
        /*0180*/ 	.word	0xffffffff


	//   ....[62]....
        /*0184*/ 	.word	0xffffffff


	//   ....[63]....
        /*0188*/ 	.word	0xffffffff


	//   ....[64]....
        /*018c*/ 	.word	0xffffffff


	//   ....[65]....
        /*0190*/ 	.word	0xffffffff


	//   ....[66]....
        /*0194*/ 	.word	0xffffffff


	//   ....[67]....
        /*0198*/ 	.word	0xffffffff


	//   ....[68]....
        /*019c*/ 	.word	0xffffffff


	//   ....[69]....
        /*01a0*/ 	.word	0xffffffff


	//   ....[70]....
        /*01a4*/ 	.word	0xffffffff


	//   ....[71]....
        /*01a8*/ 	.word	0xffffffff


	//   ....[72]....
        /*01ac*/ 	.word	0xffffffff


	//   ....[73]....
        /*01b0*/ 	.word	0xffffffff


	//   ....[74]....
        /*01b4*/ 	.word	0xffffffff


	//   ....[75]....
        /*01b8*/ 	.word	0xffffffff


	//   ....[76]....
        /*01bc*/ 	.word	0xffffffff


	//   ....[77]....
        /*01c0*/ 	.word	0xffffffff


	//   ....[78]....
        /*01c4*/ 	.word	0xffffffff


	//   ....[79]....
        /*01c8*/ 	.word	0xffffffff


	//   ....[80]....
        /*01cc*/ 	.word	0xffffffff


	//   ....[81]....
        /*01d0*/ 	.word	0xffffffff


	//   ....[82]....
        /*01d4*/ 	.word	0xffffffff


	//   ....[83]....
        /*01d8*/ 	.word	0xffffffff


	//   ....[84]....
        /*01dc*/ 	.word	0xffffffff


	//   ....[85]....
        /*01e0*/ 	.word	0xffffffff


	//   ....[86]....
        /*01e4*/ 	.word	0xffffffff


	//   ....[87]....
        /*01e8*/ 	.word	0xffffffff


	//   ....[88]....
        /*01ec*/ 	.word	0xffffffff


	//   ....[89]....
        /*01f0*/ 	.word	0xffffffff


	//   ....[90]....
        /*01f4*/ 	.word	0xffffffff


	//   ....[91]....
        /*01f8*/ 	.word	0xffffffff


	//   ....[92]....
        /*01fc*/ 	.word	0xffffffff


	//   ....[93]....
        /*0200*/ 	.word	0x0500000f


	//   ....[94]....
        /*0204*/ 	.word	0x0500000f


	//   ....[95]....
        /*0208*/ 	.word	0x0500000f


	//   ....[96]....
        /*020c*/ 	.word	0x0500000f


	//   ....[97]....
        /*0210*/ 	.word	0x0500000f


	//   ....[98]....
        /*0214*/ 	.word	0x0500000f


	//   ....[99]....
        /*0218*/ 	.word	0x0500000f


	//   ....[100]....
        /*021c*/ 	.word	0x0500000f


	//   ....[101]....
        /*0220*/ 	.word	0x0500000f


	//   ....[102]....
        /*0224*/ 	.word	0x0500000f


	//   ....[103]....
        /*0228*/ 	.word	0x0500000f


	//   ....[104]....
        /*022c*/ 	.word	0x0500000f


	//   ....[105]....
        /*0230*/ 	.word	0x0500000f


	//   ....[106]....
        /*0234*/ 	.word	0x0500000f


	//   ....[107]....
        /*0238*/ 	.word	0x0500000f


	//   ....[108]....
        /*023c*/ 	.word	0x0500000f


	//   ....[109]....
        /*0240*/ 	.word	0x0500000f


	//   ....[110]....
        /*0244*/ 	.word	0x0500000f


	//   ....[111]....
        /*0248*/ 	.word	0x0500000f


	//   ....[112]....
        /*024c*/ 	.word	0x0500000f


	//   ....[113]....
        /*0250*/ 	.word	0x0500000f


	//   ....[114]....
        /*0254*/ 	.word	0x0500000f


	//   ....[115]....
        /*0258*/ 	.word	0x0500000f


	//   ....[116]....
        /*025c*/ 	.word	0x0500000f


	//   ....[117]....
        /*0260*/ 	.word	0x0500000f


	//   ....[118]....
        /*0264*/ 	.word	0x0500000f


	//   ....[119]....
        /*0268*/ 	.word	0x0500000f


	//   ....[120]....
        /*026c*/ 	.word	0x0500000f


	//   ....[121]....
        /*0270*/ 	.word	0x0500000f


	//   ....[122]....
        /*0274*/ 	.word	0x0500000f


	//   ....[123]....
        /*0278*/ 	.word	0x0500000f


	//   ....[124]....
        /*027c*/ 	.word	0x0500000f


	//   ....[125]....
        /*0280*/ 	.word	0x0500000f


	//   ....[126]....
        /*0284*/ 	.word	0x0500000f


	//   ....[127]....
        /*0288*/ 	.word	0x0500000f


	//   ....[128]....
        /*028c*/ 	.word	0x0500000f


	//   ....[129]....
        /*0290*/ 	.word	0x0500000f


	//   ....[130]....
        /*0294*/ 	.word	0x0500000f


	//   ....[131]....
        /*0298*/ 	.word	0x0500000f


	//   ....[132]....
        /*029c*/ 	.word	0x0500000f


	//   ....[133]....
        /*02a0*/ 	.word	0x0500000f


	//   ....[134]....
        /*02a4*/ 	.word	0x0500000f


	//   ....[135]....
        /*02a8*/ 	.word	0x0500000f


	//   ....[136]....
        /*02ac*/ 	.word	0x0500000f


	//   ....[137]....
        /*02b0*/ 	.word	0x0500000f


	//   ....[138]....
        /*02b4*/ 	.word	0x0500000f


	//   ....[139]....
        /*02b8*/ 	.word	0x0500000f


	//   ....[140]....
        /*02bc*/ 	.word	0x0500000f


	//   ....[141]....
        /*02c0*/ 	.word	0x0500000f


	//   ....[142]....
        /*02c4*/ 	.word	0x0500000f


	//----- nvinfo : EIATTR_COOP_GROUP_INSTR_OFFSETS
	.align		4
.L_962:
        /*02c8*/ 	.byte	0x04, 0x28
        /*02ca*/ 	.short	(.L_964 - .L_963)


	//   ....[0]....
.L_963:
        /*02cc*/ 	.word	0x00000080


	//   ....[1]....
        /*02d0*/ 	.word	0x00000090


	//   ....[2]....
        /*02d4*/ 	.word	0x000002b0


	//   ....[3]....
        /*02d8*/ 	.word	0x00000410


	//   ....[4]....
        /*02dc*/ 	.word	0x00000530


	//   ....[5]....
        /*02e0*/ 	.word	0x00000690


	//   ....[6]....
        /*02e4*/ 	.word	0x00001440


	//   ....[7]....
        /*02e8*/ 	.word	0x00003420


	//   ....[8]....
        /*02ec*/ 	.word	0x00004580


	//   ....[9]....
        /*02f0*/ 	.word	0x00005570


	//   ....[10]....
        /*02f4*/ 	.word	0x000055f0


	//   ....[11]....
        /*02f8*/ 	.word	0x00005ba0


	//   ....[12]....
        /*02fc*/ 	.word	0x00005c80


	//   ....[13]....
        /*0300*/ 	.word	0x00006060


	//   ....[14]....
        /*0304*/ 	.word	0x000060c0


	//   ....[15]....
        /*0308*/ 	.word	0x00006ab0


	//   ....[16]....
        /*030c*/ 	.word	0x00007630


	//   ....[17]....
        /*0310*/ 	.word	0x00008620


	//   ....[18]....
        /*0314*/ 	.word	0x00008680


	//   ....[19]....
        /*0318*/ 	.word	0x00008c10


	//   ....[20]....
        /*031c*/ 	.word	0x00008d50


	//   ....[21]....
        /*0320*/ 	.word	0x00009120


	//   ....[22]....
        /*0324*/ 	.word	0x00009190


	//   ....[23]....
        /*0328*/ 	.word	0x0000a2b0


	//   ....[24]....
        /*032c*/ 	.word	0x0000abd0


	//   ....[25]....
        /*0330*/ 	.word	0x0000bdc0


	//   ....[26]....
        /*0334*/ 	.word	0x0000be50


	//   ....[27]....
        /*0338*/ 	.word	0x0000c150


	//   ....[28]....
        /*033c*/ 	.word	0x0000c320


	//   ....[29]....
        /*0340*/ 	.word	0x0000d260


	//   ....[30]....
        /*0344*/ 	.word	0x0000d340


	//   ....[31]....
        /*0348*/ 	.word	0x0000d3a0


	//   ....[32]....
        /*034c*/ 	.word	0x0000d3d0


	//   ....[33]....
        /*0350*/ 	.word	0x0000d3f0


	//   ....[34]....
        /*0354*/ 	.word	0x0000de90


	//   ....[35]....
        /*0358*/ 	.word	0x0000e3b0


	//   ....[36]....
        /*035c*/ 	.word	0x0000e3e0


	//   ....[37]....
        /*0360*/ 	.word	0x0000e400


	//   ....[38]....
        /*0364*/ 	.word	0x0000e410


	//   ....[39]....
        /*0368*/ 	.word	0x0000e8c0


	//   ....[40]....
        /*036c*/ 	.word	0x0000e8f0


	//   ....[41]....
        /*0370*/ 	.word	0x0000f540


	//   ....[42]....
        /*0374*/ 	.word	0x0000f560


	//   ....[43]....
        /*0378*/ 	.word	0x000105c0


	//   ....[44]....
        /*037c*/ 	.word	0x00011970


	//   ....[45]....
        /*0380*/ 	.word	0x00011990


	//   ....[46]....
        /*0384*/ 	.word	0x000119a0


	//   ....[47]....
        /*0388*/ 	.word	0x000119e0


	//   ....[48]....
        /*038c*/ 	.word	0x00011a30


	//   ....[49]....
        /*0390*/ 	.word	0x00011a50


	//   ....[50]....
        /*0394*/ 	.word	0x00011aa0


	//   ....[51]....
        /*0398*/ 	.word	0x00011ac0


	//   ....[52]....
        /*039c*/ 	.word	0x00012070


	//   ....[53]....
        /*03a0*/ 	.word	0x000120b0


	//   ....[54]....
        /*03a4*/ 	.word	0x000120e0


	//   ....[55]....
        /*03a8*/ 	.word	0x00012110


	//   ....[56]....
        /*03ac*/ 	.word	0x00012150


	//   ....[57]....
        /*03b0*/ 	.word	0x00012220


	//   ....[58]....
        /*03b4*/ 	.word	0x00012240


	//   ....[59]....
        /*03b8*/ 	.word	0x00012270


	//   ....[60]....
        /*03bc*/ 	.word	0x00012980


	//   ....[61]....
        /*03c0*/ 	.word	0x000129b0


	//   ....[62]....
        /*03c4*/ 	.word	0x00012a40


	//   ....[63]....
        /*03c8*/ 	.word	0x00012af0


	//   ....[64]....
        /*03cc*/ 	.word	0x00012be0


	//   ....[65]....
        /*03d0*/ 	.word	0x00012cb0


	//   ....[66]....
        /*03d4*/ 	.word	0x00012d10


	//   ....[67]....
        /*03d8*/ 	.word	0x00012d90


	//   ....[68]....
        /*03dc*/ 	.word	0x00013260


	//   ....[69]....
        /*03e0*/ 	.word	0x00013290


	//   ....[70]....
        /*03e4*/ 	.word	0x000132c0


	//   ....[71]....
        /*03e8*/ 	.word	0x000132f0


	//   ....[72]....
        /*03ec*/ 	.word	0x00013320


	//   ....[73]....
        /*03f0*/ 	.word	0x00013370


	//   ....[74]....
        /*03f4*/ 	.word	0x000134f0


	//   ....[75]....
        /*03f8*/ 	.word	0x00013520


	//   ....[76]....
        /*03fc*/ 	.word	0x00013f10


	//   ....[77]....
        /*0400*/ 	.word	0x00013f30


	//   ....[78]....
        /*0404*/ 	.word	0x00013f40


	//   ....[79]....
        /*0408*/ 	.word	0x00013f60


	//   ....[80]....
        /*040c*/ 	.word	0x00013f80


	//   ....[81]....
        /*0410*/ 	.word	0x00013fb0


	//   ....[82]....
        /*0414*/ 	.word	0x00013fd0


	//   ....[83]....
        /*0418*/ 	.word	0x00014000


	//   ....[84]....
        /*041c*/ 	.word	0x00014360


	//   ....[85]....
        /*0420*/ 	.word	0x00014390


	//   ....[86]....
        /*0424*/ 	.word	0x000143c0


	//   ....[87]....
        /*0428*/ 	.word	0x000143e0


	//   ....[88]....
        /*042c*/ 	.word	0x000143f0


	//   ....[89]....
        /*0430*/ 	.word	0x00014410


	//   ....[90]....
        /*0434*/ 	.word	0x000144b0


	//   ....[91]....
        /*0438*/ 	.word	0x000144f0


	//   ....[92]....
        /*043c*/ 	.word	0x000149f0


	//   ....[93]....
        /*0440*/ 	.word	0x00014f50


	//   ....[94]....
        /*0444*/ 	.word	0x00015040


	//   ....[95]....
        /*0448*/ 	.word	0x000150e0


	//   ....[96]....
        /*044c*/ 	.word	0x00015160


	//   ....[97]....
        /*0450*/ 	.word	0x00015210


	//   ....[98]....
        /*0454*/ 	.word	0x00015270


	//   ....[99]....
        /*0458*/ 	.word	0x00015330


	//   ....[100]....
        /*045c*/ 	.word	0x00015390


	//   ....[101]....
        /*0460*/ 	.word	0x00015430


	//   ....[102]....
        /*0464*/ 	.word	0x000154d0


	//   ....[103]....
        /*0468*/ 	.word	0x00015540


	//   ....[104]....
        /*046c*/ 	.word	0x000155f0


	//   ....[105]....
        /*0470*/ 	.word	0x000156e0


	//   ....[106]....
        /*0474*/ 	.word	0x00015780


	//   ....[107]....
        /*0478*/ 	.word	0x00015860


	//   ....[108]....
        /*047c*/ 	.word	0x00015970


	//   ....[109]....
        /*0480*/ 	.word	0x000159c0


	//   ....[110]....
        /*0484*/ 	.word	0x00015a50


	//   ....[111]....
        /*0488*/ 	.word	0x00015b30


	//   ....[112]....
        /*048c*/ 	.word	0x00015d90


	//   ....[113]....
        /*0490*/ 	.word	0x00015e00


	//   ....[114]....
        /*0494*/ 	.word	0x00016030


	//   ....[115]....
        /*0498*/ 	.word	0x000160a0


	//   ....[116]....
        /*049c*/ 	.word	0x00016270


	//   ....[117]....
        /*04a0*/ 	.word	0x000162c0


	//   ....[118]....
        /*04a4*/ 	.word	0x00016410


	//   ....[119]....
        /*04a8*/ 	.word	0x000164f0


	//   ....[120]....
        /*04ac*/ 	.word	0x00016750


	//   ....[121]....
        /*04b0*/ 	.word	0x000167a0


	//   ....[122]....
        /*04b4*/ 	.word	0x00016960


	//   ....[123]....
        /*04b8*/ 	.word	0x000169b0


	//   ....[124]....
        /*04bc*/ 	.word	0x00016b70


	//   ....[125]....
        /*04c0*/ 	.word	0x00016bc0


	//   ....[126]....
        /*04c4*/ 	.word	0x00016ca0


	//   ....[127]....
        /*04c8*/ 	.word	0x00016d40


	//   ....[128]....
        /*04cc*/ 	.word	0x00016da0


	//   ....[129]....
        /*04d0*/ 	.word	0x00016e40


	//   ....[130]....
        /*04d4*/ 	.word	0x00016ea0


	//   ....[131]....
        /*04d8*/ 	.word	0x00016f40


	//   ....[132]....
        /*04dc*/ 	.word	0x00016fa0


	//   ....[133]....
        /*04e0*/ 	.word	0x00017040


	//   ....[134]....
        /*04e4*/ 	.word	0x00017120


	//   ....[135]....
        /*04e8*/ 	.word	0x000171e0


	//   ....[136]....
        /*04ec*/ 	.word	0x000172c0


	//   ....[137]....
        /*04f0*/ 	.word	0x000173c0


	//   ....[138]....
        /*04f4*/ 	.word	0x000174e0


	//   ....[139]....
        /*04f8*/ 	.word	0x000175c0


	//   ....[140]....
        /*04fc*/ 	.word	0x000176d0


	//   ....[141]....
        /*0500*/ 	.word	0x000177a0


	//   ....[142]....
        /*0504*/ 	.word	0x000178b0


	//----- nvinfo : EIATTR_REG_RECONFIG
	.align		4
.L_964:
        /*0508*/ 	.byte	0x01, 0x54
	.zero		2


	//----- nvinfo : EIATTR_SYSCALL_OFFSETS
	.align		4
        /*050c*/ 	.byte	0x04, 0x46
        /*050e*/ 	.short	(.L_966 - .L_965)


	//   ....[0]....
.L_965:
        /*0510*/ 	.word	0x000035d0


	//   ....[1]....
        /*0514*/ 	.word	0x00010e20


	//   ....[2]....
        /*0518*/ 	.word	0x00010f60


	//   ....[3]....
        /*051c*/ 	.word	0x00011050


	//   ....[4]....
        /*0520*/ 	.word	0x00011d40


	//   ....[5]....
        /*0524*/ 	.word	0x00012540


	//----- nvinfo : EIATTR_MBARRIER_INSTR_OFFSETS
	.align		4
.L_966:
        /*0528*/ 	.byte	0x04, 0x39
        /*052a*/ 	.short	(.L_968 - .L_967)


	//   ....[0]....
.L_967:
        /*052c*/ 	.word	0x00000190
        /*0530*/ 	.word	0x000000ff
        /*0534*/ 	.word	0x00038800
        /*0538*/ 	.short	0x0100
        /*053a*/ 	.byte	0x08
	.zero		1


	//   ....[1]....
        /*053c*/ 	.word	0x000001a0
        /*0540*/ 	.word	0x000000ff
        /*0544*/ 	.word	0x00038810
        /*0548*/ 	.short	0x0100
        /*054a*/ 	.byte	0x08
	.zero		1


	//   ....[2]....
        /*054c*/ 	.word	0x000001b0
        /*0550*/ 	.word	0x000000ff
        /*0554*/ 	.word	0x00038820
        /*0558*/ 	.short	0x0100
        /*055a*/ 	.byte	0x08
	.zero		1


	//   ....[3]....
        /*055c*/ 	.word	0x00000260
        /*0560*/ 	.word	0x000000ff
        /*0564*/ 	.word	0x00038830
        /*0568*/ 	.short	0x0100
        /*056a*/ 	.byte	0x06
	.zero		1


	//   ....[4]....
        /*056c*/ 	.word	0x00000270
        /*0570*/ 	.word	0x000000ff
        /*0574*/ 	.word	0x00038840
        /*0578*/ 	.short	0x0100
        /*057a*/ 	.byte	0x06
	.zero		1


	//   ....[5]....
        /*057c*/ 	.word	0x00000280
        /*0580*/ 	.word	0x000000ff
        /*0584*/ 	.word	0x00038838
        /*0588*/ 	.short	0x0100
        /*058a*/ 	.byte	0x06
	.zero		1


	//   ....[6]....
        /*058c*/ 	.word	0x00000290
        /*0590*/ 	.word	0x000000ff
        /*0594*/ 	.word	0x00038848
        /*0598*/ 	.short	0x0100
        /*059a*/ 	.byte	0x06
	.zero		1


	//   ....[7]....
        /*059c*/ 	.word	0x000003c0
        /*05a0*/ 	.word	0x000000ff
        /*05a4*/ 	.word	0x00038850
        /*05a8*/ 	.short	0x0100
        /*05aa*/ 	.byte	0x08
	.zero		1


	//   ....[8]....
        /*05ac*/ 	.word	0x000003d0
        /*05b0*/ 	.word	0x000000ff
        /*05b4*/ 	.word	0x00038860
        /*05b8*/ 	.short	0x0100
        /*05ba*/ 	.byte	0x08
	.zero		1


	//   ....[9]....
        /*05bc*/ 	.word	0x000003e0
        /*05c0*/ 	.word	0x000000ff
        /*05c4*/ 	.word	0x00038858
        /*05c8*/ 	.short	0x0100
        /*05ca*/ 	.byte	0x08
	.zero		1


	//   ....[10]....
        /*05cc*/ 	.word	0x000003f0
        /*05d0*/ 	.word	0x000000ff
        /*05d4*/ 	.word	0x00038868
        /*05d8*/ 	.short	0x0100
        /*05da*/ 	.byte	0x08
	.zero		1


	//   ....[11]....
        /*05dc*/ 	.word	0x000004e0
        /*05e0*/ 	.word	0x000000ff
        /*05e4*/ 	.word	0x00038870
        /*05e8*/ 	.short	0x0100
        /*05ea*/ 	.byte	0x06
	.zero		1


	//   ....[12]....
        /*05ec*/ 	.word	0x000004f0
        /*05f0*/ 	.word	0x000000ff
        /*05f4*/ 	.word	0x00038880
        /*05f8*/ 	.short	0x0100
        /*05fa*/ 	.byte	0x06
	.zero		1


	//   ....[13]....
        /*05fc*/ 	.word	0x00000500
        /*0600*/ 	.word	0x000000ff
        /*0604*/ 	.word	0x00038878
        /*0608*/ 	.short	0x0100
        /*060a*/ 	.byte	0x06
	.zero		1


	//   ....[14]....
        /*060c*/ 	.word	0x00000510
        /*0610*/ 	.word	0x000000ff
        /*0614*/ 	.word	0x00038888
        /*0618*/ 	.short	0x0100
        /*061a*/ 	.byte	0x06
	.zero		1


	//   ....[15]....
        /*061c*/ 	.word	0x00000640
        /*0620*/ 	.word	0x000000ff
        /*0624*/ 	.word	0x00038890
        /*0628*/ 	.short	0x0100
        /*062a*/ 	.byte	0x08
	.zero		1


	//   ....[16]....
        /*062c*/ 	.word	0x00000650
        /*0630*/ 	.word	0x000000ff
        /*0634*/ 	.word	0x000388a0
        /*0638*/ 	.short	0x0100
        /*063a*/ 	.byte	0x08
	.zero		1


	//   ....[17]....
        /*063c*/ 	.word	0x00000660
        /*0640*/ 	.word	0x000000ff
        /*0644*/ 	.word	0x00038898
        /*0648*/ 	.short	0x0100
        /*064a*/ 	.byte	0x08
	.zero		1


	//   ....[18]....
        /*064c*/ 	.word	0x00000670
        /*0650*/ 	.word	0x000000ff
        /*0654*/ 	.word	0x000388a8
        /*0658*/ 	.short	0x0100
        /*065a*/ 	.byte	0x08
	.zero		1


	//   ....[19]....
        /*065c*/ 	.word	0x000007b0
        /*0660*/ 	.word	0x000000ff
        /*0664*/ 	.word	0x000388b0
        /*0668*/ 	.short	0x0100
        /*066a*/ 	.byte	0x08
	.zero		1


	//   ....[20]....
        /*066c*/ 	.word	0x000007c0
        /*0670*/ 	.word	0x000000ff
        /*0674*/ 	.word	0x000388c0
        /*0678*/ 	.short	0x0100
        /*067a*/ 	.byte	0x08
	.zero		1


	//   ....[21]....
        /*067c*/ 	.word	0x000007d0
        /*0680*/ 	.word	0x000000ff
        /*0684*/ 	.word	0x000388b8
        /*0688*/ 	.short	0x0100
        /*068a*/ 	.byte	0x08
	.zero		1


	//   ....[22]....
        /*068c*/ 	.word	0x000007e0
        /*0690*/ 	.word	0x000000ff
        /*0694*/ 	.word	0x000388c8
        /*0698*/ 	.short	0x0100
        /*069a*/ 	.byte	0x08
	.zero		1


	//   ....[23]....
        /*069c*/ 	.word	0x00001820
        /*06a0*/ 	.word	0x00000004
        /*06a4*/ 	.word	0x00000000
        /*06a8*/ 	.short	0x0101
        /*06aa*/ 	.byte	0x3f
	.zero		1


	//   ....[24]....
        /*06ac*/ 	.word	0x00002300
        /*06b0*/ 	.word	0x00000004
        /*06b4*/ 	.word	0x00000000
        /*06b8*/ 	.short	0x0101
        /*06ba*/ 	.byte	0x3f
	.zero		1


	//   ....[25]....
        /*06bc*/ 	.word	0x00003600
        /*06c0*/ 	.word	0x000000c6
        /*06c4*/ 	.word	0x00038800
        /*06c8*/ 	.short	0x010a
        /*06ca*/ 	.byte	0x3f
	.zero		1


	//   ....[26]....
        /*06cc*/ 	.word	0x000037b0
        /*06d0*/ 	.word	0x000000c6
        /*06d4*/ 	.word	0x00038830
        /*06d8*/ 	.short	0x010a
        /*06da*/ 	.byte	0x3f
	.zero		1


	//   ....[27]....
        /*06dc*/ 	.word	0x000037f0
        /*06e0*/ 	.word	0x000000c6
        /*06e4*/ 	.word	0x00038830
        /*06e8*/ 	.short	0x010a
        /*06ea*/ 	.byte	0x3f
	.zero		1


	//   ....[28]....
        /*06ec*/ 	.word	0x00003c00
        /*06f0*/ 	.word	0x000000c6
        /*06f4*/ 	.word	0x00038810
        /*06f8*/ 	.short	0x010a
        /*06fa*/ 	.byte	0x3f
	.zero		1


	//   ....[29]....
        /*06fc*/ 	.word	0x00003c40
        /*0700*/ 	.word	0x000000c6
        /*0704*/ 	.word	0x00038850
        /*0708*/ 	.short	0x010a
        /*070a*/ 	.byte	0x3f
	.zero		1


	//   ....[30]....
        /*070c*/ 	.word	0x00003d00
        /*0710*/ 	.word	0x000000c6
        /*0714*/ 	.word	0x00038850
        /*0718*/ 	.short	0x010a
        /*071a*/ 	.byte	0x3f
	.zero		1


	//   ....[31]....
        /*071c*/ 	.word	0x00006520
        /*0720*/ 	.word	0x00000018
        /*0724*/ 	.word	0x00000000
        /*0728*/ 	.short	0x0101
        /*072a*/ 	.byte	0x3f
	.zero		1


	//   ....[32]....
        /*072c*/ 	.word	0x00006bb0
        /*0730*/ 	.word	0x00000098
        /*0734*/ 	.word	0x00000000
        /*0738*/ 	.short	0x0101
        /*073a*/ 	.byte	0x3f
	.zero		1


	//   ....[33]....
        /*073c*/ 	.word	0x00006d50
        /*0740*/ 	.word	0x000000c9
        /*0744*/ 	.word	0x00038830
        /*0748*/ 	.short	0x010a
        /*074a*/ 	.byte	0x3f
	.zero		1


	//   ....[34]....
        /*074c*/ 	.word	0x00006da0
        /*0750*/ 	.word	0x000000c9
        /*0754*/ 	.word	0x00038830
        /*0758*/ 	.short	0x010a
        /*075a*/ 	.byte	0x3f
	.zero		1


	//   ....[35]....
        /*075c*/ 	.word	0x000070d0
        /*0760*/ 	.word	0x000000c9
        /*0764*/ 	.word	0x00038850
        /*0768*/ 	.short	0x010a
        /*076a*/ 	.byte	0x3f
	.zero		1


	//   ....[36]....
        /*076c*/ 	.word	0x00007120
        /*0770*/ 	.word	0x000000c9
        /*0774*/ 	.word	0x00038850
        /*0778*/ 	.short	0x010a
        /*077a*/ 	.byte	0x3f
	.zero		1


	//   ....[37]....
        /*077c*/ 	.word	0x00009440
        /*0780*/ 	.word	0x0000009a
        /*0784*/ 	.word	0x00000000
        /*0788*/ 	.short	0x0101
        /*078a*/ 	.byte	0x3f
	.zero		1


	//   ....[38]....
        /*078c*/ 	.word	0x0000a360
        /*0790*/ 	.word	0x00000098
        /*0794*/ 	.word	0x00000000
        /*0798*/ 	.short	0x0101
        /*079a*/ 	.byte	0x3f
	.zero		1


	//   ....[39]....
        /*079c*/ 	.word	0x0000a4b0
        /*07a0*/ 	.word	0x000000b9
        /*07a4*/ 	.word	0x00038830
        /*07a8*/ 	.short	0x010a
        /*07aa*/ 	.byte	0x3f
	.zero		1


	//   ....[40]....
        /*07ac*/ 	.word	0x0000a500
        /*07b0*/ 	.word	0x000000b9
        /*07b4*/ 	.word	0x00038830
        /*07b8*/ 	.short	0x010a
        /*07ba*/ 	.byte	0x3f
	.zero		1


	//   ....[41]....
        /*07bc*/ 	.word	0x0000a730
        /*07c0*/ 	.word	0x000000b9
        /*07c4*/ 	.word	0x00038850
        /*07c8*/ 	.short	0x010a
        /*07ca*/ 	.byte	0x3f
	.zero		1


	//   ....[42]....
        /*07cc*/ 	.word	0x0000a780
        /*07d0*/ 	.word	0x000000b9
        /*07d4*/ 	.word	0x00038850
        /*07d8*/ 	.short	0x010a
        /*07da*/ 	.byte	0x3f
	.zero		1


	//   ....[43]....
        /*07dc*/ 	.word	0x0000c6a0
        /*07e0*/ 	.word	0x00000098
        /*07e4*/ 	.word	0x00000000
        /*07e8*/ 	.short	0x0101
        /*07ea*/ 	.byte	0x3f
	.zero		1


	//   ....[44]....
        /*07ec*/ 	.word	0x0000d300
        /*07f0*/ 	.word	0x00000098
        /*07f4*/ 	.word	0x00000000
        /*07f8*/ 	.short	0x0101
        /*07fa*/ 	.byte	0x3f
	.zero		1


	//   ....[45]....
        /*07fc*/ 	.word	0x0000deb0
        /*0800*/ 	.word	0x000000ff
        /*0804*/ 	.word	0x00000000
        /*0808*/ 	.short	0x0101
        /*080a*/ 	.byte	0x04
	.zero		1


	//   ....[46]....
        /*080c*/ 	.word	0x00011720
        /*0810*/ 	.word	0x000000ff
        /*0814*/ 	.word	0x00038840
        /*0818*/ 	.short	0x010a
        /*081a*/ 	.byte	0x2c
	.zero		1


	//   ....[47]....
        /*081c*/ 	.word	0x00011b60
        /*0820*/ 	.word	0x000000ff
        /*0824*/ 	.word	0x00038830
        /*0828*/ 	.short	0x0107
        /*082a*/ 	.byte	0x2c
	.zero		1


	//   ....[48]....
        /*082c*/ 	.word	0x00011bd0
        /*0830*/ 	.word	0x000000ff
        /*0834*/ 	.word	0x00038830
        /*0838*/ 	.short	0x0101
        /*083a*/ 	.byte	0x2c
	.zero		1


	//   ....[49]....
        /*083c*/ 	.word	0x000123c0
        /*0840*/ 	.word	0x000000ff
        /*0844*/ 	.word	0x00038800
        /*0848*/ 	.short	0x0107
        /*084a*/ 	.byte	0x2c
	.zero		1


	//   ....[50]....
        /*084c*/ 	.word	0x00012410
        /*0850*/ 	.word	0x000000ff
        /*0854*/ 	.word	0x00038800
        /*0858*/ 	.short	0x0101
        /*085a*/ 	.byte	0x2c
	.zero		1


	//   ....[51]....
        /*085c*/ 	.word	0x00013020
        /*0860*/ 	.word	0x000000ff
        /*0864*/ 	.word	0x00038810
        /*0868*/ 	.short	0x0107
        /*086a*/ 	.byte	0x2c
	.zero		1


	//   ....[52]....
        /*086c*/ 	.word	0x00013080
        /*0870*/ 	.word	0x000000ff
        /*0874*/ 	.word	0x00038810
        /*0878*/ 	.short	0x0101
        /*087a*/ 	.byte	0x2c
	.zero		1


	//   ....[53]....
        /*087c*/ 	.word	0x00013090
        /*0880*/ 	.word	0x000000ff
        /*0884*/ 	.word	0x00038820
        /*0888*/ 	.short	0x010a
        /*088a*/ 	.byte	0x2c
	.zero		1


	//   ....[54]....
        /*088c*/ 	.word	0x000130e0
        /*0890*/ 	.word	0x000000ff
        /*0894*/ 	.word	0x00038860
        /*0898*/ 	.short	0x010a
        /*089a*/ 	.byte	0x2c
	.zero		1


	//   ....[55]....
        /*089c*/ 	.word	0x00013900
        /*08a0*/ 	.word	0x000000ff
        /*08a4*/ 	.word	0x00038850
        /*08a8*/ 	.short	0x0107
        /*08aa*/ 	.byte	0x2c
	.zero		1


	//   ....[56]....
        /*08ac*/ 	.word	0x00013980
        /*08b0*/ 	.word	0x000000ff
        /*08b4*/ 	.word	0x00038850
        /*08b8*/ 	.short	0x0101
        /*08ba*/ 	.byte	0x2c
	.zero		1


	//   ....[57]....
        /*08bc*/ 	.word	0x00013d10
        /*08c0*/ 	.word	0x0000000a
        /*08c4*/ 	.word	0x00038840
        /*08c8*/ 	.short	0x010a
        /*08ca*/ 	.byte	0x3f
	.zero		1


	//   ....[58]....
        /*08cc*/ 	.word	0x000140a0
        /*08d0*/ 	.word	0x0000000a
        /*08d4*/ 	.word	0x00038830
        /*08d8*/ 	.short	0x0107
        /*08da*/ 	.byte	0x3f
	.zero		1


	//   ....[59]....
        /*08dc*/ 	.word	0x00014150
        /*08e0*/ 	.word	0x0000000a
        /*08e4*/ 	.word	0x00038830
        /*08e8*/ 	.short	0x0101
        /*08ea*/ 	.byte	0x3f
	.zero		1


	//   ....[60]....
        /*08ec*/ 	.word	0x00014180
        /*08f0*/ 	.word	0x0000000a
        /*08f4*/ 	.word	0x00038860
        /*08f8*/ 	.short	0x010a
        /*08fa*/ 	.byte	0x3f
	.zero		1


	//   ....[61]....
        /*08fc*/ 	.word	0x000147c0
        /*0900*/ 	.word	0x0000000a
        /*0904*/ 	.word	0x00038850
        /*0908*/ 	.short	0x0107
        /*090a*/ 	.byte	0x3f
	.zero		1


	//   ....[62]....
        /*090c*/ 	.word	0x00014880
        /*0910*/ 	.word	0x0000000a
        /*0914*/ 	.word	0x00038850
        /*0918*/ 	.short	0x0101
        /*091a*/ 	.byte	0x3f
	.zero		1


	//   ....[63]....
        /*091c*/ 	.word	0x00014970
        /*0920*/ 	.word	0x00000005
        /*0924*/ 	.word	0x00038820
        /*0928*/ 	.short	0x010a
        /*092a*/ 	.byte	0x3f
	.zero		1


	//   ....[64]....
        /*092c*/ 	.word	0x00014b00
        /*0930*/ 	.word	0x00000003
        /*0934*/ 	.word	0x00038840
        /*0938*/ 	.short	0x010a
        /*093a*/ 	.byte	0x3f
	.zero		1


	//   ....[65]....
        /*093c*/ 	.word	0x00014ba0
        /*0940*/ 	.word	0x00000005
        /*0944*/ 	.word	0x00038840
        /*0948*/ 	.short	0x010a
        /*094a*/ 	.byte	0x3f
	.zero		1


	//   ....[66]....
        /*094c*/ 	.word	0x00014be0
        /*0950*/ 	.word	0x00000003
        /*0954*/ 	.word	0x00038860
        /*0958*/ 	.short	0x010a
        /*095a*/ 	.byte	0x3f
	.zero		1


	//   ....[67]....
        /*095c*/ 	.word	0x00014c20
        /*0960*/ 	.word	0x00000005
        /*0964*/ 	.word	0x00038860
        /*0968*/ 	.short	0x010a
        /*096a*/ 	.byte	0x3f
	.zero		1


	//   ....[68]....
        /*096c*/ 	.word	0x00014c80
        /*0970*/ 	.word	0x000000c6
        /*0974*/ 	.word	0x00038800
        /*0978*/ 	.short	0x010a
        /*097a*/ 	.byte	0x3f
	.zero		1


	//   ....[69]....
        /*097c*/ 	.word	0x00014cd0
        /*0980*/ 	.word	0x000000c6
        /*0984*/ 	.word	0x00038830
        /*0988*/ 	.short	0x010a
        /*098a*/ 	.byte	0x3f
	.zero		1


	//   ....[70]....
        /*098c*/ 	.word	0x00014d20
        /*0990*/ 	.word	0x000000c6
        /*0994*/ 	.word	0x00038810
        /*0998*/ 	.short	0x010a
        /*099a*/ 	.byte	0x3f
	.zero		1


	//   ....[71]....
        /*099c*/ 	.word	0x00014d70
        /*09a0*/ 	.word	0x000000c6
        /*09a4*/ 	.word	0x00038850
        /*09a8*/ 	.short	0x010a
        /*09aa*/ 	.byte	0x3f
	.zero		1


	//   ....[72]....
        /*09ac*/ 	.word	0x00014dc0
        /*09b0*/ 	.word	0x000000c9
        /*09b4*/ 	.word	0x00038830
        /*09b8*/ 	.short	0x010a
        /*09ba*/ 	.byte	0x3f
	.zero		1


	//   ....[73]....
        /*09bc*/ 	.word	0x00014e10
        /*09c0*/ 	.word	0x000000c9
        /*09c4*/ 	.word	0x00038850
        /*09c8*/ 	.short	0x010a
        /*09ca*/ 	.byte	0x3f
	.zero		1


	//   ....[74]....
        /*09cc*/ 	.word	0x00014e60
        /*09d0*/ 	.word	0x000000b9
        /*09d4*/ 	.word	0x00038830
        /*09d8*/ 	.short	0x010a
        /*09da*/ 	.byte	0x3f
	.zero		1


	//   ....[75]....
        /*09dc*/ 	.word	0x00014eb0
        /*09e0*/ 	.word	0x000000b9
        /*09e4*/ 	.word	0x00038850
        /*09e8*/ 	.short	0x010a
        /*09ea*/ 	.byte	0x3f
	.zero		1


	//   ....[76]....
        /*09ec*/ 	.word	0x00014f90
        /*09f0*/ 	.word	0x00000003
        /*09f4*/ 	.word	0x00038840
        /*09f8*/ 	.short	0x010a
        /*09fa*/ 	.byte	0x3f
	.zero		1


	//   ....[77]....
        /*09fc*/ 	.word	0x00016300
        /*0a00*/ 	.word	0x00000003
        /*0a04*/ 	.word	0x00038820
        /*0a08*/ 	.short	0x010a
        /*0a0a*/ 	.byte	0x3f
	.zero		1


	//   ....[78]....
        /*0a0c*/ 	.word	0x00016360
        /*0a10*/ 	.word	0x00000003
        /*0a14*/ 	.word	0x00038860
        /*0a18*/ 	.short	0x010a
        /*0a1a*/ 	.byte	0x3f
	.zero		1


	//   ....[79]....
        /*0a1c*/ 	.word	0x00016bf0
        /*0a20*/ 	.word	0x0000000a
        /*0a24*/ 	.word	0x00038840
        /*0a28*/ 	.short	0x010a
        /*0a2a*/ 	.byte	0x3f
	.zero		1


	//   ....[80]....
        /*0a2c*/ 	.word	0x00017070
        /*0a30*/ 	.word	0x0000000a
        /*0a34*/ 	.word	0x00038860
        /*0a38*/ 	.short	0x010a
        /*0a3a*/ 	.byte	0x3f
	.zero		1


	//   ....[81]....
        /*0a3c*/ 	.word	0x000177d0
        /*0a40*/ 	.word	0x00000005
        /*0a44*/ 	.word	0x00038820
        /*0a48*/ 	.short	0x010a
        /*0a4a*/ 	.byte	0x3f
	.zero		1


	//   ....[82]....
        /*0a4c*/ 	.word	0x00017970
        /*0a50*/ 	.word	0x00000003
        /*0a54*/ 	.word	0x00038840
        /*0a58*/ 	.short	0x010a
        /*0a5a*/ 	.byte	0x3f
	.zero		1


	//   ....[83]....
        /*0a5c*/ 	.word	0x000179c0
        /*0a60*/ 	.word	0x00000005
        /*0a64*/ 	.word	0x00038840
        /*0a68*/ 	.short	0x010a
        /*0a6a*/ 	.byte	0x3f
	.zero		1


	//   ....[84]....
        /*0a6c*/ 	.word	0x00017a10
        /*0a70*/ 	.word	0x00000003
        /*0a74*/ 	.word	0x00038860
        /*0a78*/ 	.short	0x010a
        /*0a7a*/ 	.byte	0x3f
	.zero		1


	//----- nvinfo : EIATTR_NUM_MBARRIERS
	.align		4
.L_968:
        /*0a7c*/ 	.byte	0x03, 0x38
        /*0a7e*/ 	.short	0x0017


	//----- nvinfo : EIATTR_EXIT_INSTR_OFFSETS
	.align		4
        /*0a80*/ 	.byte	0x04, 0x1c
        /*0a82*/ 	.short	(.L_970 - .L_969)


	//   ....[0]....
.L_969:
        /*0a84*/ 	.word	0x00014c70


	//----- nvinfo : EIATTR_MAX_THREADS
	.align		4
.L_970:
        /*0a88*/ 	.byte	0x04, 0x05
        /*0a8a*/ 	.short	(.L_972 - .L_971)
.L_971:
        /*0a8c*/ 	.word	0x00000180
        /*0a90*/ 	.word	0x00000001
        /*0a94*/ 	.word	0x00000001


	//----- nvinfo : EIATTR_CRS_STACK_SIZE
	.align		4
.L_972:
        /*0a98*/ 	.byte	0x04, 0x1e
        /*0a9a*/ 	.short	(.L_974 - .L_973)
.L_973:
        /*0a9c*/ 	.word	0x00000000


	//----- nvinfo : EIATTR_CBANK_PARAM_SIZE
	.align		4
.L_974:
        /*0aa0*/ 	.byte	0x03, 0x19
        /*0aa2*/ 	.short	0x0b70


	//----- nvinfo : EIATTR_PARAM_CBANK
	.align		4
        /*0aa4*/ 	.byte	0x04, 0x0a
        /*0aa6*/ 	.short	(.L_976 - .L_975)
	.align		4
.L_975:
        /*0aa8*/ 	.word	index@(.nv.constant0._ZN7cutlass13device_kernelIN5flash11enable_sm90INS1_16FlashAttnFwdSm90INS1_25CollectiveMainloopFwdSm90ILi2EN4cute5tupleIJNS5_1CILi1EEES8_S8_EEENS6_IJNS7_ILi64EEESA_SA_EEELi512ENS_10bfloat16_tEfNS_4arch4Sm90ELb1ELb0ELb1ELb0ELb1ELb0ELb1ELb0ELb0ELb1ELb1ELb0EEENS1_21CollectiveEpilogueFwdINS6_IJSA_NS7_ILi512EEESA_EEES9_SC_SE_Li256ELb0ELb1ELb1ELb0EEENS1_19SingleTileSchedulerILb0ELb1ELb1ELi64EEEEEEEEEvNT_6ParamsE)
        /*0aac*/ 	.short	0x0210
        /*0aae*/ 	.short	0x0b70


	//----- nvinfo : EIATTR_SW_WAR
	.align		4
.L_976:
        /*0ab0*/ 	.byte	0x04, 0x36
        /*0ab2*/ 	.short	(.L_978 - .L_977)
.L_977:
        /*0ab4*/ 	.word	0x00000008
.L_978:


//--------------------- .nv.info._ZN7cutlass13device_kernelIN5flash11enable_sm90INS1_16FlashAttnFwdSm90INS1_25CollectiveMainloopFwdSm90ILi2EN4cute5tupleIJNS5_1CILi1EEES8_S8_EEENS6_IJNS7_ILi64EEESA_SA_EEELi512ENS_10bfloat16_tEfNS_4arch4Sm90ELb1ELb0ELb1ELb1ELb1ELb0ELb0ELb0ELb0ELb1ELb1ELb0EEENS1_21CollectiveEpilogueFwdINS6_IJSA_NS7_ILi512EEESA_EEES9_SC_SE_Li256ELb1ELb1ELb1ELb0EEENS1_36VarlenDynamicPersistentTileSchedulerILi64ELi64ELi256ELi128ELb1ELb1ELb1ELb1ELb1ELb1EEEEEEEEEvNT_6ParamsE --------------------------
	.section	.nv.info._ZN7cutlass13device_kernelIN5flash11enable_sm90INS1_16FlashAttnFwdSm90INS1_25CollectiveMainloopFwdSm90ILi2EN4cute5tupleIJNS5_1CILi1EEES8_S8_EEENS6_IJNS7_ILi64EEESA_SA_EEELi512ENS_10bfloat16_tEfNS_4arch4Sm90ELb1ELb0ELb1ELb1ELb1ELb0ELb0ELb0ELb0ELb1ELb1ELb0EEENS1_21CollectiveEpilogueFwdINS6_IJSA_NS7_ILi512EEESA_EEES9_SC_SE_Li256ELb1ELb1ELb1ELb0EEENS1_36VarlenDynamicPersistentTileSchedulerILi64ELi64ELi256ELi128ELb1ELb1ELb1ELb1ELb1ELb1EEEEEEEEEvNT_6ParamsE,"",@"SHT_CUDA_INFO"
	.sectionflags	@""
	.align	4


	//----- nvinfo : EIATTR_CUDA_API_VERSION
	.align		4
        /*0000*/ 	.byte	0x04, 0x37
        /*0002*/ 	.short	(.L_980 - .L_979)
.L_979:
        /*0004*/ 	.word	0x00000082


	//----- nvinfo : EIATTR_KPARAM_INFO
	.align		4
.L_980:
        /*0008*/ 	.byte	0x04, 0x17
        /*000a*/ 	.short	(.L_982 - .L_981)
.L_981:
        /*000c*/ 	.word	0x00000000
        /*0010*/ 	.short	0x0000
        /*0012*/ 	.short	0x0070
        /*0014*/ 	.byte	0x00, 0xf0, 0x01, 0x2a


	//----- nvinfo : EIATTR_SPARSE_MMA_MASK
	.align		4
.L_982:
        /*0018*/ 	.byte	0x03, 0x50
        /*001a*/ 	.short	0x0000


	//----- nvinfo : EIATTR_MAXREG_COUNT
	.align		4
        /*001c*/ 	.byte	0x03, 0x1b
        /*001e*/ 	.short	0x00a8


	//----- nvinfo : EIATTR_NUM_BARRIERS
	.align		4
        /*0020*/ 	.byte	0x02, 0x4c
        /*0022*/ 	.byte	0x10
	.zero		1


	//----- nvinfo : EIATTR_EXTERNS
	.align		4
        /*0024*/ 	.byte	0x04, 0x0f
        /*0026*/ 	.short	(.L_984 - .L_983)


	//   ....[0]....
	.align		4
.L_983:
        /*0028*/ 	.word	index@(__assertfail)


	//----- nvinfo : EIATTR_ANNOTATIONS
	.align		4
.L_984:
        /*002c*/ 	.byte	0x04, 0x55
        /*002e*/ 	.short	(.L_986 - .L_985)


	//   ....[0]....
.L_985:
        /* <DEDUP_REMOVED lines=20> */


	//----- nvinfo : EIATTR_MERCURY_ISA_VERSION
	.align		4
.L_986:
        /*0158*/ 	.byte	0x03, 0x5f
        /*015a*/ 	.short	0x0101


	//----- nvinfo : EIATTR_UNUSED_LOAD_BYTE_OFFSET
	.align		4
        /*015c*/ 	.byte	0x04, 0x44
        /*015e*/ 	.short	(.L_988 - .L_987)


	//   ....[0]....
.L_987:
        /*0160*/ 	.word	0x00000940
        /*0164*/ 	.word	0x0000fff0


	//   ....[1]....
        /*0168*/ 	.word	0x0000a8e0
        /*016c*/ 	.word	0x0000fff0


	//----- nvinfo : EIATTR_INT_WARP_WIDE_INSTR_OFFSETS
	.align		4
.L_988:
        /*0170*/ 	.byte	0x04, 0x31
        /*0172*/ 	.short	(.L_990 - .L_989)


	//   ....[0]....
.L_989:
        /*0174*/ 	.word	0x000000c0


	//   ....[1]....
        /*0178*/ 	.word	0x000000d0


	//   ....[2]....
        /*017c*/ 	.word	0x00000170


	//   ....[3]....
        /*0180*/ 	.word	0x00010cf0


	//   ....[4]....
        /*0184*/ 	.word	0x00010d80


	//   ....[5]....
        /*0188*/ 	.word	0x00014150


	//   ....[6]....
        /*018c*/ 	.word	0x000141e0


	//----- nvinfo : EIATTR_COOP_GROUP_MASK_REGIDS
	.align		4
.L_990:
        /*0190*/ 	.byte	0x04, 0x29
        /*0192*/ 	.short	(.L_992 - .L_991)


	//   ....[0]....
.L_991:
        /*0194*/ 	.word	0xffffffff


	//   ....[1]....
        /*0198*/ 	.word	0xffffffff


	//   ....[2]....
        /*019c*/ 	.word	0xffffffff


	//   ....[3]....
        /*01a0*/ 	.word	0xffffffff


	//   ....[4]....
        /*01a4*/ 	.word	0xffffffff


	//   ....[5]....
        /*01a8*/ 	.word	0xffffffff


	//   ....[6]....
        /*01ac*/ 	.word	0xffffffff


	//   ....[7]....
        /*01b0*/ 	.word	0xffffffff


	//   ....[8]....
        /*01b4*/ 	.word	0xffffffff


	//   ....[9]....
        /*01b8*/ 	.word	0xffffffff


	//   ....[10]....
        /*01bc*/ 	.word	0xffffffff


	//   ....[11]....
        /*01c0*/ 	.word	0xffffffff


	//   ....[12]....
        /*01c4*/ 	.word	0xffffffff


	//   ....[13]....
        /*01c8*/ 	.word	0xffffffff


	//   ....[14]....
        /*01cc*/ 	.word	0xffffffff


	//   ....[15]....
        /*01d0*/ 	.word	0xffffffff


	//   ....[16]....
        /*01d4*/ 	.word	0xffffffff


	//   ....[17]....
        /*01d8*/ 	.word	0xffffffff


	//   ....[18]....
        /*01dc*/ 	.word	0xffffffff


	//   ....[19]....
        /*01e0*/ 	.word	0xffffffff


	//   ....[20]....
        /*01e4*/ 	.word	0xffffffff


	//   ....[21]....
        /*01e8*/ 	.word	0xffffffff


	//   ....[22]....
        /*01ec*/ 	.word	0xffffffff


	//   ....[23]....
        /*01f0*/ 	.word	0xffffffff


	//   ....[24]....
        /*01f4*/ 	.word	0xffffffff


	//   ....[25]....
        /*01f8*/ 	.word	0xffffffff


	//   ....[26]....
        /*01fc*/ 	.word	0xffffffff


	//   ....[27]....
        /*0200*/ 	.word	0xffffffff


	//   ....[28]....
        /*0204*/ 	.word	0xffffffff


	//   ....[29]....
        /*0208*/ 	.word	0xffffffff


	//   ....[30]....
        /*020c*/ 	.word	0xffffffff


	//   ....[31]....
        /*0210*/ 	.word	0xffffffff


	//   ....[32]....
        /*0214*/ 	.word	0xffffffff


	//   ....[33]....
        /*0218*/ 	.word	0xffffffff


	//   ....[34]....
        /*021c*/ 	.word	0xffffffff


	//   ....[35]....
        /*0220*/ 	.word	0xffffffff


	//   ....[36]....
        /*0224*/ 	.word	0xffffffff


	//   ....[37]....
        /*0228*/ 	.word	0xffffffff


	//   ....[38]....
        /*022c*/ 	.word	0xffffffff


	//   ....[39]....
        /*0230*/ 	.word	0xffffffff


	//   ....[40]....
        /*0234*/ 	.word	0xffffffff


	//   ....[41]....
        /*0238*/ 	.word	0xffffffff


	//   ....[42]....
        /*023c*/ 	.word	0xffffffff


	//   ....[43]....
        /*0240*/ 	.word	0xffffffff


	//   ....[44]....
        /*0244*/ 	.word	0xffffffff


	//   ....[45]....
        /*0248*/ 	.word	0xffffffff


	//   ....[46]....
        /*024c*/ 	.word	0xffffffff


	//   ....[47]....
        /*0250*/ 	.word	0xffffffff


	//   ....[48]....
        /*0254*/ 	.word	0xffffffff


	//   ....[49]....
        /*0258*/ 	.word	0xffffffff


	//   ....[50]....
        /*025c*/ 	.word	0xffffffff


	//   ....[51]....
        /*0260*/ 	.word	0xffffffff


	//   ....[52]....
        /*0264*/ 	.word	0xffffffff


	//   ....[53]....
        /*0268*/ 	.word	0xffffffff


	//   ....[54]....
        /*026c*/ 	.word	0xffffffff


	//   ....[55]....
        /*0270*/ 	.word	0xffffffff


	//   ....[56]....
        /*0274*/ 	.word	0xffffffff


	//   ....[57]....
        /*0278*/ 	.word	0xffffffff


	//   ....[58]....
        /*027c*/ 	.word	0xffffffff


	//   ....[59]....
        /*0280*/ 	.word	0xffffffff


	//   ....[60]....
        /*0284*/ 	.word	0xffffffff


	//   ....[61]....
        /*0288*/ 	.word	0xffffffff


	//   ....[62]....
        /*028c*/ 	.word	0xffffffff


	//   ....[63]....
        /*0290*/ 	.word	0xffffffff


	//   ....[64]....
        /*0294*/ 	.word	0xffffffff


	//   ....[65]....
        /*0298*/ 	.word	0xffffffff


	//   ....[66]....
        /*029c*/ 	.word	0xffffffff


	//   ....[67]....
        /*02a0*/ 	.word	0xffffffff


	//   ....[68]....
        /*02a4*/ 	.word	0xffffffff


	//   ....[69]....
        /*02a8*/ 	.word	0xffffffff


	//   ....[70]....
        /*02ac*/ 	.word	0xffffffff


	//   ....[71]....
        /*02b0*/ 	.word	0xffffffff


	//   ....[72]....
        /*02b4*/ 	.word	0xffffffff


	//   ....[73]....
        /*02b8*/ 	.word	0xffffffff


	//   ....[74]....
        /*02bc*/ 	.word	0xffffffff


	//   ....[75]....
        /*02c0*/ 	.word	0xffffffff


	//   ....[76]....
        /*02c4*/ 	.word	0xffffffff


	//   ....[77]....
        /*02c8*/ 	.word	0xffffffff


	//   ....[78]....
        /*02cc*/ 	.word	0xffffffff


	//   ....[79]....
        /*02d0*/ 	.word	0xffffffff


	//   ....[80]....
        /*02d4*/ 	.word	0xffffffff


	//   ....[81]....
        /*02d8*/ 	.word	0xffffffff


	//   ....[82]....
        /*02dc*/ 	.word	0xffffffff


	//   ....[83]....
        /*02e0*/ 	.word	0xffffffff


	//   ....[84]....
        /*02e4*/ 	.word	0xffffffff


	//   ....[85]....
        /*02e8*/ 	.word	0xffffffff


	//   ....[86]....
        /*02ec*/ 	.word	0xffffffff


	//   ....[87]....
        /*02f0*/ 	.word	0xffffffff


	//   ....[88]....
        /*02f4*/ 	.word	0xffffffff


	//   ....[89]....
        /*02f8*/ 	.word	0xffffffff


	//   ....[90]....
        /*02fc*/ 	.word	0xffffffff


	//   ....[91]....
        /*0300*/ 	.word	0xffffffff


	//   ....[92]....
        /*0304*/ 	.word	0xffffffff


	//   ....[93]....
        /*0308*/ 	.word	0xffffffff


	//   ....[94]....
        /*030c*/ 	.word	0xffffffff


	//   ....[95]....
        /*0310*/ 	.word	0xffffffff


	//   ....[96]....
        /*0314*/ 	.word	0xffffffff


	//   ....[97]....
        /*0318*/ 	.word	0xffffffff


	//   ....[98]....
        /*031c*/ 	.word	0xffffffff


	//   ....[99]....
        /*0320*/ 	.word	0xffffffff


	//   ....[100]....
        /*0324*/ 	.word	0xffffffff


	//   ....[101]....
        /*0328*/ 	.word	0xffffffff


	//   ....[102]....
        /*032c*/ 	.word	0xffffffff


	//   ....[103]....
        /*0330*/ 	.word	0xffffffff


	//   ....[104]....
        /*0334*/ 	.word	0xffffffff


	//   ....[105]....
        /*0338*/ 	.word	0xffffffff


	//   ....[106]....
        /*033c*/ 	.word	0xffffffff


	//   ....[107]....
        /*0340*/ 	.word	0xffffffff


	//   ....[108]....
        /*0344*/ 	.word	0xffffffff


	//   ....[109]....
        /*0348*/ 	.word	0xffffffff


	//   ....[110]....
        /*034c*/ 	.word	0xffffffff


	//   ....[111]....
        /*0350*/ 	.word	0xffffffff


	//   ....[112]....
        /*0354*/ 	.word	0xffffffff


	//   ....[113]....
        /*0358*/ 	.word	0xffffffff


	//   ....[114]....
        /*035c*/ 	.word	0xffffffff


	//   ....[115]....
        /*0360*/ 	.word	0xffffffff


	//   ....[116]....
        /*0364*/ 	.word	0xffffffff


	//   ....[117]....
        /*0368*/ 	.word	0xffffffff


	//   ....[118]....
        /*036c*/ 	.word	0xffffffff


	//   ....[119]....
        /*0370*/ 	.word	0xffffffff


	//   ....[120]....
        /*0374*/ 	.word	0xffffffff


	//   ....[121]....
        /*0378*/ 	.word	0xffffffff


	//   ....[122]....
        /*037c*/ 	.word	0xffffffff


	//   ....[123]....
        /*0380*/ 	.word	0xffffffff


	//   ....[124]....
        /*0384*/ 	.word	0x0500000f


	//   ....[125]....
        /*0388*/ 	.word	0x0500000f


	//   ....[126]....
        /*038c*/ 	.word	0x0500000f


	//   ....[127]....
        /*0390*/ 	.word	0x0500000f


	//   ....[128]....
        /*0394*/ 	.word	0x0500000f


	//   ....[129]....
        /*0398*/ 	.word	0x0500000f


	//   ....[130]....
        /*039c*/ 	.word	0x0500000f


	//   ....[131]....
        /*03a0*/ 	.word	0x0500000f


	//   ....[132]....
        /*03a4*/ 	.word	0x0500000f


	//   ....[133]....
        /*03a8*/ 	.word	0x0500000f


	//   ....[134]....
        /*03ac*/ 	.word	0x0500000f


	//   ....[135]....
        /*03b0*/ 	.word	0x0500000f


	//   ....[136]....
        /*03b4*/ 	.word	0x0500000f


	//   ....[137]....
        /*03b8*/ 	.word	0x0500000f


	//   ....[138]....
        /*03bc*/ 	.word	0x0500000f


	//   ....[139]....
        /*03c0*/ 	.word	0x0500000f


	//   ....[140]....
        /*03c4*/ 	.word	0x0500000f


	//   ....[141]....
        /*03c8*/ 	.word	0x0500000f


	//   ....[142]....
        /*03cc*/ 	.word	0x0500000f


	//   ....[143]....
        /*03d0*/ 	.word	0x0500000f


	//   ....[144]....
        /*03d4*/ 	.word	0x0500000f


	//   ....[145]....
        /*03d8*/ 	.word	0x0500000f


	//   ....[146]....
        /*03dc*/ 	.word	0x0500000f


	//   ....[147]....
        /*03e0*/ 	.word	0x0500000f


	//   ....[148]....
        /*03e4*/ 	.word	0x0500000f


	//   ....[149]....
        /*03e8*/ 	.word	0x0500000f


	//   ....[150]....
        /*03ec*/ 	.word	0x0500000f


	//   ....[151]....
        /*03f0*/ 	.word	0x0500000f


	//   ....[152]....
        /*03f4*/ 	.word	0x0500000f


	//   ....[153]....
        /*03f8*/ 	.word	0x0500000f


	//   ....[154]....
        /*03fc*/ 	.word	0x0500000f


	//   ....[155]....
        /*0400*/ 	.word	0x0500000f


	//   ....[156]....
        /*0404*/ 	.word	0x0500000f


	//   ....[157]....
        /*0408*/ 	.word	0x0500000f


	//   ....[158]....
        /*040c*/ 	.word	0x0500000f


	//   ....[159]....
        /*0410*/ 	.word	0x0500000f


	//   ....[160]....
        /*0414*/ 	.word	0x0500000f


	//   ....[161]....
        /*0418*/ 	.word	0x0500000f


	//   ....[162]....
        /*041c*/ 	.word	0x0500000f


	//   ....[163]....
        /*0420*/ 	.word	0x0500000f


	//   ....[164]....
        /*0424*/ 	.word	0x0500000f


	//   ....[165]....
        /*0428*/ 	.word	0x0500000f


	//   ....[166]....
        /*042c*/ 	.word	0x0500000f


	//   ....[167]....
        /*0430*/ 	.word	0x0500000f


	//   ....[168]....
        /*0434*/ 	.word	0x0500000f


	//   ....[169]....
        /*0438*/ 	.word	0x0500000f


	//   ....[170]....
        /*043c*/ 	.word	0x0500000f


	//   ....[171]....
        /*0440*/ 	.word	0x0500000f


	//   ....[172]....
        /*0444*/ 	.word	0x0500000f


	//   ....[173]....
        /*0448*/ 	.word	0x0500000f


	//   ....[174]....
        /*044c*/ 	.word	0x0500000f


	//   ....[175]....
        /*0450*/ 	.word	0x0500000f


	//   ....[176]....
        /*0454*/ 	.word	0x0500000f


	//   ....[177]....
        /*0458*/ 	.word	0x0500000f


	//   ....[178]....
        /*045c*/ 	.word	0x0500000f


	//   ....[179]....
        /*0460*/ 	.word	0x0500000f


	//   ....[180]....
        /*0464*/ 	.word	0x0500000f


	//   ....[181]....
        /*0468*/ 	.word	0x0500000f


	//   ....[182]....
        /*046c*/ 	.word	0x0500000f


	//   ....[183]....
        /*0470*/ 	.word	0x0500000f


	//----- nvinfo : EIATTR_COOP_GROUP_INSTR_OFFSETS
	.align		4
.L_992:
        /*0474*/ 	.byte	0x04, 0x28
        /*0476*/ 	.short	(.L_994 - .L_993)


	//   ....[0]....
.L_993:
        /*0478*/ 	.word	0x00000070


	//   ....[1]....
        /*047c*/ 	.word	0x000000b0


	//   ....[2]....
        /*0480*/ 	.word	0x00000290


	//   ....[3]....
        /*0484*/ 	.word	0x000003f0


	//   ....[4]....
        /*0488*/ 	.word	0x00000510


	//   ....[5]....
        /*048c*/ 	.word	0x00000670


	//   ....[6]....
        /*0490*/ 	.word	0x00002050


	//   ....[7]....
        /*0494*/ 	.word	0x00004120


	//   ....[8]....
        /*0498*/ 	.word	0x000048c0


	//   ....[9]....
        /*049c*/ 	.word	0x00004930


	//   ....[10]....
        /*04a0*/ 	.word	0x00004ee0


	//   ....[11]....
        /*04a4*/ 	.word	0x00004fb0


	//   ....[12]....
        /*04a8*/ 	.word	0x00005410


	//   ....[13]....
        /*04ac*/ 	.word	0x00005490


	//   ....[14]....
        /*04b0*/ 	.word	0x00005ce0


	//   ....[15]....
        /*04b4*/ 	.word	0x000062f0


	//   ....[16]....
        /*04b8*/ 	.word	0x00006330


	//   ....[17]....
        /*04bc*/ 	.word	0x00006a60


	//   ....[18]....
        /*04c0*/ 	.word	0x00006a80


	//   ....[19]....
        /*04c4*/ 	.word	0x00007160


	//   ....[20]....
        /*04c8*/ 	.word	0x00007310


	//   ....[21]....
        /*04cc*/ 	.word	0x00007fe0


	//   ....[22]....
        /*04d0*/ 	.word	0x00008780


	//   ....[23]....
        /*04d4*/ 	.word	0x000087f0


	//   ....[24]....
        /*04d8*/ 	.word	0x00009050


	//   ....[25]....
        /*04dc*/ 	.word	0x000090b0


	//   ....[26]....
        /*04e0*/ 	.word	0x00009d00


	//   ....[27]....
        /*04e4*/ 	.word	0x00009de0


	//   ....[28]....
        /*04e8*/ 	.word	0x00009e50


	//   ....[29]....
        /*04ec*/ 	.word	0x00009e70


	//   ....[30]....
        /*04f0*/ 	.word	0x00009ea0


	//   ....[31]....
        /*04f4*/ 	.word	0x0000b6c0


	//   ....[32]....
        /*04f8*/ 	.word	0x0000ba90


	//   ....[33]....
        /*04fc*/ 	.word	0x0000baa0


	//   ....[34]....
        /*0500*/ 	.word	0x0000bab0


	//   ....[35]....
        /*0504*/ 	.word	0x0000bac0


	//   ....[36]....
        /*0508*/ 	.word	0x0000c770


	//   ....[37]....
        /*050c*/ 	.word	0x0000c790


	//   ....[38]....
        /*0510*/ 	.word	0x0000ca40


	//   ....[39]....
        /*0514*/ 	.word	0x0000ca60


	//   ....[40]....
        /*0518*/ 	.word	0x0000d170


	//   ....[41]....
        /*051c*/ 	.word	0x0000d1a0


	//   ....[42]....
        /*0520*/ 	.word	0x0000da00


	//   ....[43]....
        /*0524*/ 	.word	0x0000da20


	//   ....[44]....
        /*0528*/ 	.word	0x0000ede0


	//   ....[45]....
        /*052c*/ 	.word	0x0000ee20


	//   ....[46]....
        /*0530*/ 	.word	0x0000f060


	//   ....[47]....
        /*0534*/ 	.word	0x0000f080


	//   ....[48]....
        /*0538*/ 	.word	0x0000f340


	//   ....[49]....
        /*053c*/ 	.word	0x0000f530


	//   ....[50]....
        /*0540*/ 	.word	0x0000f560


	//   ....[51]....
        /*0544*/ 	.word	0x0000f590


	//   ....[52]....
        /*0548*/ 	.word	0x0000f5c0


	//   ....[53]....
        /*054c*/ 	.word	0x0000f5f0


	//   ....[54]....
        /*0550*/ 	.word	0x0000f620


	//   ....[55]....
        /*0554*/ 	.word	0x0000f790


	//   ....[56]....
        /*0558*/ 	.word	0x0000f7c0


	//   ....[57]....
        /*055c*/ 	.word	0x0000f7f0


	//   ....[58]....
        /*0560*/ 	.word	0x0000f820


	//   ....[59]....
        /*0564*/ 	.word	0x0000f850


	//   ....[60]....
        /*0568*/ 	.word	0x0000f880


	//   ....[61]....
        /*056c*/ 	.word	0x0000f910


	//   ....[62]....
        /*0570*/ 	.word	0x0000f940


	//   ....[63]....
        /*0574*/ 	.word	0x0000f950


	//   ....[64]....
        /*0578*/ 	.word	0x0000f990


	//   ....[65]....
        /*057c*/ 	.word	0x00011a60


	//   ....[66]....
        /*0580*/ 	.word	0x00011a80


	//   ....[67]....
        /*0584*/ 	.word	0x00011b10


	//   ....[68]....
        /*0588*/ 	.word	0x00011b30


	//   ....[69]....
        /*058c*/ 	.word	0x00011bb0


	//   ....[70]....
        /*0590*/ 	.word	0x00011bd0


	//   ....[71]....
        /*0594*/ 	.word	0x00011be0


	//   ....[72]....
        /*0598*/ 	.word	0x00011bf0


	//   ....[73]....
        /*059c*/ 	.word	0x00012350


	//   ....[74]....
        /*05a0*/ 	.word	0x00012380


	//   ....[75]....
        /*05a4*/ 	.word	0x00012420


	//   ....[76]....
        /*05a8*/ 	.word	0x00012440


	//   ....[77]....
        /*05ac*/ 	.word	0x000124c0


	//   ....[78]....
        /*05b0*/ 	.word	0x000124e0


	//   ....[79]....
        /*05b4*/ 	.word	0x000124f0


	//   ....[80]....
        /*05b8*/ 	.word	0x00012500


	//   ....[81]....
        /*05bc*/ 	.word	0x00012980


	//   ....[82]....
        /*05c0*/ 	.word	0x00012a40


	//   ....[83]....
        /*05c4*/ 	.word	0x00012b90


	//   ....[84]....
        /*05c8*/ 	.word	0x00012bd0


	//   ....[85]....
        /*05cc*/ 	.word	0x00012be0


	//   ....[86]....
        /*05d0*/ 	.word	0x00012bf0


	//   ....[87]....
        /*05d4*/ 	.word	0x00012d40


	//   ....[88]....
        /*05d8*/ 	.word	0x00012e90


	//   ....[89]....
        /*05dc*/ 	.word	0x00013680


	//   ....[90]....
        /*05e0*/ 	.word	0x000136a0


	//   ....[91]....
        /*05e4*/ 	.word	0x000136f0


	//   ....[92]....
        /*05e8*/ 	.word	0x00013700


	//   ....[93]....
        /*05ec*/ 	.word	0x00013740


	//   ....[94]....
        /*05f0*/ 	.word	0x00013750


	//   ....[95]....
        /*05f4*/ 	.word	0x00013760


	//   ....[96]....
        /*05f8*/ 	.word	0x000137a0


	//   ....[97]....
        /*05fc*/ 	.word	0x00013aa0


	//   ....[98]....
        /*0600*/ 	.word	0x00013ae0


	//   ....[99]....
        /*0604*/ 	.word	0x00013b00


	//   ....[100]....
        /*0608*/ 	.word	0x00013b20


	//   ....[101]....
        /*060c*/ 	.word	0x00013b50


	//   ....[102]....
        /*0610*/ 	.word	0x00013b70


	//   ....[103]....
        /*0614*/ 	.word	0x00013c70


	//   ....[104]....
        /*0618*/ 	.word	0x00013dc0


	//   ....[105]....
        /*061c*/ 	.word	0x00014400


	//   ....[106]....
        /*0620*/ 	.word	0x00014430


	//   ....[107]....
        /*0624*/ 	.word	0x00014490


	//   ....[108]....
        /*0628*/ 	.word	0x000144c0


	//   ....[109]....
        /*062c*/ 	.word	0x000144f0


	//   ....[110]....
        /*0630*/ 	.word	0x00014520


	//   ....[111]....
        /*0634*/ 	.word	0x00014550


	//   ....[112]....
        /*0638*/ 	.word	0x00014580


	//   ....[113]....
        /*063c*/ 	.word	0x00014720


	//   ....[114]....
        /*0640*/ 	.word	0x00014750


	//   ....[115]....
        /*0644*/ 	.word	0x00014780


	//   ....[116]....
        /*0648*/ 	.word	0x000147b0


	//   ....[117]....
        /*064c*/ 	.word	0x000147e0


	//   ....[118]....
        /*0650*/ 	.word	0x00014810


	//   ....[119]....
        /*0654*/ 	.word	0x000148d0


	//   ....[120]....
        /*0658*/ 	.word	0x000148f0


	//   ....[121]....
        /*065c*/ 	.word	0x00014910


	//   ....[122]....
        /*0660*/ 	.word	0x00014970


	//   ....[123]....
        /*0664*/ 	.word	0x00015390


	//   ....[124]....
        /*0668*/ 	.word	0x000159e0


	//   ....[125]....
        /*066c*/ 	.word	0x00015ad0


	//   ....[126]....
        /*0670*/ 	.word	0x00015b70


	//   ....[127]....
        /*0674*/ 	.word	0x00015bd0


	//   ....[128]....
        /*0678*/ 	.word	0x00015cc0


	//   ....[129]....
        /*067c*/ 	.word	0x00015d30


	//   ....[130]....
        /*0680*/ 	.word	0x00015e20


	//   ....[131]....
        /*0684*/ 	.word	0x00015e90


	//   ....[132]....
        /*0688*/ 	.word	0x00015f30


	//   ....[133]....
        /*068c*/ 	.word	0x00016020


	//   ....[134]....
        /*0690*/ 	.word	0x00016090


	//   ....[135]....
        /*0694*/ 	.word	0x000160f0


	//   ....[136]....
        /*0698*/ 	.word	0x000161e0


	//   ....[137]....
        /*069c*/ 	.word	0x00016240


	//   ....[138]....
        /*06a0*/ 	.word	0x00016340


	//   ....[139]....
        /*06a4*/ 	.word	0x000163a0


	//   ....[140]....
        /*06a8*/ 	.word	0x00016440


	//   ....[141]....
        /*06ac*/ 	.word	0x000165c0


	//   ....[142]....
        /*06b0*/ 	.word	0x000166a0


	//   ....[143]....
        /*06b4*/ 	.word	0x00016940


	//   ....[144]....
        /*06b8*/ 	.word	0x00016990


	//   ....[145]....
        /*06bc*/ 	.word	0x00016b60


	//   ....[146]....
        /*06c0*/ 	.word	0x00016bb0


	//   ....[147]....
        /*06c4*/ 	.word	0x00016d80


	//   ....[148]....
        /*06c8*/ 	.word	0x00016dd0


	//   ....[149]....
        /*06cc*/ 	.word	0x00016ec0


	//   ....[150]....
        /*06d0*/ 	.word	0x00016f60


	//   ....[151]....
        /*06d4*/ 	.word	0x00016fc0


	//   ....[152]....
        /*06d8*/ 	.word	0x00017070


	//   ....[153]....
        /*06dc*/ 	.word	0x000170d0


	//   ....[154]....
        /*06e0*/ 	.word	0x00017180


	//   ....[155]....
        /*06e4*/ 	.word	0x000171e0


	//   ....[156]....
        /*06e8*/ 	.word	0x00017290


	//   ....[157]....
        /*06ec*/ 	.word	0x00017380


	//   ....[158]....
        /*06f0*/ 	.word	0x00017460


	//   ....[159]....
        /*06f4*/ 	.word	0x00017570


	//   ....[160]....
        /*06f8*/ 	.word	0x00017670


	//   ....[161]....
        /*06fc*/ 	.word	0x000177a0


	//   ....[162]....
        /*0700*/ 	.word	0x00017880


	//   ....[163]....
        /*0704*/ 	.word	0x00017980


	//   ....[164]....
        /*0708*/ 	.word	0x00017a60


	//   ....[165]....
        /*070c*/ 	.word	0x00017af0


	//   ....[166]....
        /*0710*/ 	.word	0x00017b90


	//   ....[167]....
        /*0714*/ 	.word	0x00017d00


	//   ....[168]....
        /*0718*/ 	.word	0x00017d70


	//   ....[169]....
        /*071c*/ 	.word	0x00017de0


	//   ....[170]....
        /*0720*/ 	.word	0x00017e50


	//   ....[171]....
        /*0724*/ 	.word	0x00017ec0


	//   ....[172]....
        /*0728*/ 	.word	0x00017f40


	//   ....[173]....
        /*072c*/ 	.word	0x00017fc0


	//   ....[174]....
        /*0730*/ 	.word	0x00018050


	//   ....[175]....
        /*0734*/ 	.word	0x000180c0


	//   ....[176]....
        /*0738*/ 	.word	0x00018130


	//   ....[177]....
        /*073c*/ 	.word	0x000181a0


	//   ....[178]....
        /*0740*/ 	.word	0x00018220


	//   ....[179]....
        /*0744*/ 	.word	0x00018290


	//   ....[180]....
        /*0748*/ 	.word	0x00018320


	//   ....[181]....
        /*074c*/ 	.word	0x00018380


	//   ....[182]....
        /*0750*/ 	.word	0x00018410


	//   ....[183]....
        /*0754*/ 	.word	0x00018540


	//----- nvinfo : EIATTR_REG_RECONFIG
	.align		4
.L_994:
        /*0758*/ 	.byte	0x01, 0x54
	.zero		2


	//----- nvinfo : EIATTR_SYSCALL_OFFSETS
	.align		4
        /*075c*/ 	.byte	0x04, 0x46
        /*075e*/ 	.short	(.L_996 - .L_995)


	//   ....[0]....
.L_995:
        /*0760*/ 	.word	0x000042f0


	//   ....[1]....
        /*0764*/ 	.word	0x00010ee0


	//   ....[2]....
        /*0768*/ 	.word	0x00011030


	//   ....[3]....
        /*076c*/ 	.word	0x00011120


	//   ....[4]....
        /*0770*/ 	.word	0x00012010


	//----- nvinfo : EIATTR_MBARRIER_INSTR_OFFSETS
	.align		4
.L_996:
        /*0774*/ 	.byte	0x04, 0x39
        /*0776*/ 	.short	(.L_998 - .L_997)


	//   ....[0]....
.L_997:
        /*0778*/ 	.word	0x00000180
        /*077c*/ 	.word	0x000000ff
        /*0780*/ 	.word	0x00028c00
        /*0784*/ 	.short	0x0100
        /*0786*/ 	.byte	0x08
	.zero		1


	//   ....[1]....
        /*0788*/ 	.word	0x00000190
        /*078c*/ 	.word	0x000000ff
        /*0790*/ 	.word	0x00028c20
        /*0794*/ 	.short	0x0100
        /*0796*/ 	.byte	0x08
	.zero		1


	//   ....[2]....
        /*0798*/ 	.word	0x00000240
        /*079c*/ 	.word	0x000000ff
        /*07a0*/ 	.word	0x00028c30
        /*07a4*/ 	.short	0x0100
        /*07a6*/ 	.byte	0x06
	.zero		1


	//   ....[3]....
        /*07a8*/ 	.word	0x00000250
        /*07ac*/ 	.word	0x000000ff
        /*07b0*/ 	.word	0x00028c40
        /*07b4*/ 	.short	0x0100
        /*07b6*/ 	.byte	0x06
	.zero		1


	//   ....[4]....
        /*07b8*/ 	.word	0x00000260
        /*07bc*/ 	.word	0x000000ff
        /*07c0*/ 	.word	0x00028c38
        /*07c4*/ 	.short	0x0100
        /*07c6*/ 	.byte	0x06
	.zero		1


	//   ....[5]....
        /*07c8*/ 	.word	0x00000270
        /*07cc*/ 	.word	0x000000ff
        /*07d0*/ 	.word	0x00028c48
        /*07d4*/ 	.short	0x0100
        /*07d6*/ 	.byte	0x06
	.zero		1


	//   ....[6]....
        /*07d8*/ 	.word	0x000003a0
        /*07dc*/ 	.word	0x000000ff
        /*07e0*/ 	.word	0x00028c50
        /*07e4*/ 	.short	0x0100
        /*07e6*/ 	.byte	0x08
	.zero		1


	//   ....[7]....
        /*07e8*/ 	.word	0x000003b0
        /*07ec*/ 	.word	0x000000ff
        /*07f0*/ 	.word	0x00028c60
        /*07f4*/ 	.short	0x0100
        /*07f6*/ 	.byte	0x08
	.zero		1


	//   ....[8]....
        /*07f8*/ 	.word	0x000003c0
        /*07fc*/ 	.word	0x000000ff
        /*0800*/ 	.word	0x00028c58
        /*0804*/ 	.short	0x0100
        /*0806*/ 	.byte	0x08
	.zero		1


	//   ....[9]....
        /*0808*/ 	.word	0x000003d0
        /*080c*/ 	.word	0x000000ff
        /*0810*/ 	.word	0x00028c68
        /*0814*/ 	.short	0x0100
        /*0816*/ 	.byte	0x08
	.zero		1


	//   ....[10]....
        /*0818*/ 	.word	0x000004c0
        /*081c*/ 	.word	0x000000ff
        /*0820*/ 	.word	0x00028c70
        /*0824*/ 	.short	0x0100
        /*0826*/ 	.byte	0x06
	.zero		1


	//   ....[11]....
        /*0828*/ 	.word	0x000004d0
        /*082c*/ 	.word	0x000000ff
        /*0830*/ 	.word	0x00028c80
        /*0834*/ 	.short	0x0100
        /*0836*/ 	.byte	0x06
	.zero		1


	//   ....[12]....
        /*0838*/ 	.word	0x000004e0
        /*083c*/ 	.word	0x000000ff
        /*0840*/ 	.word	0x00028c78
        /*0844*/ 	.short	0x0100
        /*0846*/ 	.byte	0x06
	.zero		1


	//   ....[13]....
        /*0848*/ 	.word	0x000004f0
        /*084c*/ 	.word	0x000000ff
        /*0850*/ 	.word	0x00028c88
        /*0854*/ 	.short	0x0100
        /*0856*/ 	.byte	0x06
	.zero		1


	//   ....[14]....
        /*0858*/ 	.word	0x00000620
        /*085c*/ 	.word	0x000000ff
        /*0860*/ 	.word	0x00028c90
        /*0864*/ 	.short	0x0100
        /*0866*/ 	.byte	0x08
	.zero		1


	//   ....[15]....
        /*0868*/ 	.word	0x00000630
        /*086c*/ 	.word	0x000000ff
        /*0870*/ 	.word	0x00028ca0
        /*0874*/ 	.short	0x0100
        /*0876*/ 	.byte	0x08
	.zero		1


	//   ....[16]....
        /*0878*/ 	.word	0x00000640
        /*087c*/ 	.word	0x000000ff
        /*0880*/ 	.word	0x00028c98
        /*0884*/ 	.short	0x0100
        /*0886*/ 	.byte	0x08
	.zero		1


	//   ....[17]....
        /*0888*/ 	.word	0x00000650
        /*088c*/ 	.word	0x000000ff
        /*0890*/ 	.word	0x00028ca8
        /*0894*/ 	.short	0x0100
        /*0896*/ 	.byte	0x08
	.zero		1


	//   ....[18]....
        /*0898*/ 	.word	0x00000790
        /*089c*/ 	.word	0x000000ff
        /*08a0*/ 	.word	0x00028cb0
        /*08a4*/ 	.short	0x0100
        /*08a6*/ 	.byte	0x08
	.zero		1


	//   ....[19]....
        /*08a8*/ 	.word	0x000007a0
        /*08ac*/ 	.word	0x000000ff
        /*08b0*/ 	.word	0x00028cc0
        /*08b4*/ 	.short	0x0100
        /*08b6*/ 	.byte	0x08
	.zero		1


	//   ....[20]....
        /*08b8*/ 	.word	0x000007b0
        /*08bc*/ 	.word	0x000000ff
        /*08c0*/ 	.word	0x00028cb8
        /*08c4*/ 	.short	0x0100
        /*08c6*/ 	.byte	0x08
	.zero		1


	//   ....[21]....
        /*08c8*/ 	.word	0x000007c0
        /*08cc*/ 	.word	0x000000ff
        /*08d0*/ 	.word	0x00028cc8
        /*08d4*/ 	.short	0x0100
        /*08d6*/ 	.byte	0x08
	.zero		1


	//   ....[22]....
        /*08d8*/ 	.word	0x00002190
        /*08dc*/ 	.word	0x000000ff
        /*08e0*/ 	.word	0x00028c50
        /*08e4*/ 	.short	0x010a
        /*08e6*/ 	.byte	0x17
	.zero		1


	//   ....[23]....
        /*08e8*/ 	.word	0x00002430
        /*08ec*/ 	.word	0x000000ff
        /*08f0*/ 	.word	0x00000000
        /*08f4*/ 	.short	0x0101
        /*08f6*/ 	.byte	0x06
	.zero		1


	//   ....[24]....
        /*08f8*/ 	.word	0x00002dc0
        /*08fc*/ 	.word	0x000000ff
        /*0900*/ 	.word	0x00028c50
        /*0904*/ 	.short	0x010a
        /*0906*/ 	.byte	0x17
	.zero		1


	//   ....[25]....
        /*0908*/ 	.word	0x00002e00
        /*090c*/ 	.word	0x000000ff
        /*0910*/ 	.word	0x00028c50
        /*0914*/ 	.short	0x010a
        /*0916*/ 	.byte	0x17
	.zero		1


	//   ....[26]....
        /*0918*/ 	.word	0x00002ff0
        /*091c*/ 	.word	0x000000ff
        /*0920*/ 	.word	0x00000000
        /*0924*/ 	.short	0x0101
        /*0926*/ 	.byte	0x06
	.zero		1


	//   ....[27]....
        /*0928*/ 	.word	0x000043a0
        /*092c*/ 	.word	0x000000ff
        /*0930*/ 	.word	0x00028c00
        /*0934*/ 	.short	0x010a
        /*0936*/ 	.byte	0x28
	.zero		1


	//   ....[28]....
        /*0938*/ 	.word	0x00004420
        /*093c*/ 	.word	0x00000007
        /*0940*/ 	.word	0x00028c30
        /*0944*/ 	.short	0x010a
        /*0946*/ 	.byte	0x3f
	.zero		1


	//   ....[29]....
        /*0948*/ 	.word	0x00004460
        /*094c*/ 	.word	0x00000007
        /*0950*/ 	.word	0x00028c30
        /*0954*/ 	.short	0x010a
        /*0956*/ 	.byte	0x3f
	.zero		1


	//   ....[30]....
        /*0958*/ 	.word	0x00004f40
        /*095c*/ 	.word	0x000000ff
        /*0960*/ 	.word	0x00000000
        /*0964*/ 	.short	0x0101
        /*0966*/ 	.byte	0x06
	.zero		1


	//   ....[31]....
        /*0968*/ 	.word	0x00005aa0
        /*096c*/ 	.word	0x00000007
        /*0970*/ 	.word	0x00028c50
        /*0974*/ 	.short	0x010a
        /*0976*/ 	.byte	0x3f
	.zero		1


	//   ....[32]....
        /*0978*/ 	.word	0x00005ae0
        /*097c*/ 	.word	0x00000007
        /*0980*/ 	.word	0x00028c50
        /*0984*/ 	.short	0x010a
        /*0986*/ 	.byte	0x3f
	.zero		1


	//   ....[33]....
        /*0988*/ 	.word	0x00005de0
        /*098c*/ 	.word	0x000000ff
        /*0990*/ 	.word	0x00000000
        /*0994*/ 	.short	0x0101
        /*0996*/ 	.byte	0x06
	.zero		1


	//   ....[34]....
        /*0998*/ 	.word	0x00005f50
        /*099c*/ 	.word	0x000000ff
        /*09a0*/ 	.word	0x00028c30
        /*09a4*/ 	.short	0x010a
        /*09a6*/ 	.byte	0x17
	.zero		1


	//   ....[35]....
        /*09a8*/ 	.word	0x00005f90
        /*09ac*/ 	.word	0x000000ff
        /*09b0*/ 	.word	0x00028c30
        /*09b4*/ 	.short	0x010a
        /*09b6*/ 	.byte	0x17
	.zero		1


	//   ....[36]....
        /*09b8*/ 	.word	0x00006530
        /*09bc*/ 	.word	0x000000ff
        /*09c0*/ 	.word	0x00000000
        /*09c4*/ 	.short	0x0101
        /*09c6*/ 	.byte	0x06
	.zero		1


	//   ....[37]....
        /*09c8*/ 	.word	0x00007da0
        /*09cc*/ 	.word	0x000000ff
        /*09d0*/ 	.word	0x00028c50
        /*09d4*/ 	.short	0x010a
        /*09d6*/ 	.byte	0x17
	.zero		1


	//   ....[38]....
        /*09d8*/ 	.word	0x00007de0
        /*09dc*/ 	.word	0x000000ff
        /*09e0*/ 	.word	0x00028c50
        /*09e4*/ 	.short	0x010a
        /*09e6*/ 	.byte	0x17
	.zero		1


	//   ....[39]....
        /*09e8*/ 	.word	0x000080a0
        /*09ec*/ 	.word	0x000000ff
        /*09f0*/ 	.word	0x00000000
        /*09f4*/ 	.short	0x0101
        /*09f6*/ 	.byte	0x17
	.zero		1


	//   ....[40]....
        /*09f8*/ 	.word	0x000081e0
        /*09fc*/ 	.word	0x000000ff
        /*0a00*/ 	.word	0x00028c30
        /*0a04*/ 	.short	0x010a
        /*0a06*/ 	.byte	0x16
	.zero		1


	//   ....[41]....
        /*0a08*/ 	.word	0x00008220
        /*0a0c*/ 	.word	0x000000ff
        /*0a10*/ 	.word	0x00028c30
        /*0a14*/ 	.short	0x010a
        /*0a16*/ 	.byte	0x16
	.zero		1


	//   ....[42]....
        /*0a18*/ 	.word	0x000085d0
        /*0a1c*/ 	.word	0x000000ff
        /*0a20*/ 	.word	0x00000000
        /*0a24*/ 	.short	0x0101
        /*0a26*/ 	.byte	0x06
	.zero		1


	//   ....[43]....
        /*0a28*/ 	.word	0x00009ac0
        /*0a2c*/ 	.word	0x000000ff
        /*0a30*/ 	.word	0x00028c50
        /*0a34*/ 	.short	0x010a
        /*0a36*/ 	.byte	0x16
	.zero		1


	//   ....[44]....
        /*0a38*/ 	.word	0x00009b00
        /*0a3c*/ 	.word	0x000000ff
        /*0a40*/ 	.word	0x00028c50
        /*0a44*/ 	.short	0x010a
        /*0a46*/ 	.byte	0x16
	.zero		1


	//   ....[45]....
        /*0a48*/ 	.word	0x00009dc0
        /*0a4c*/ 	.word	0x000000ff
        /*0a50*/ 	.word	0x00000000
        /*0a54*/ 	.short	0x0101
        /*0a56*/ 	.byte	0x16
	.zero		1


	//   ....[46]....
        /*0a58*/ 	.word	0x0000c780
        /*0a5c*/ 	.word	0x000000ff
        /*0a60*/ 	.word	0x00000000
        /*0a64*/ 	.short	0x0101
        /*0a66*/ 	.byte	0x04
	.zero		1


	//   ....[47]....
        /*0a68*/ 	.word	0x0000d080
        /*0a6c*/ 	.word	0x000000ff
        /*0a70*/ 	.word	0x00000000
        /*0a74*/ 	.short	0x0101
        /*0a76*/ 	.byte	0x04
	.zero		1


	//   ....[48]....
        /*0a78*/ 	.word	0x00011840
        /*0a7c*/ 	.word	0x00000013
        /*0a80*/ 	.word	0x00028c40
        /*0a84*/ 	.short	0x010a
        /*0a86*/ 	.byte	0x3f
	.zero		1


	//   ....[49]....
        /*0a88*/ 	.word	0x00011cf0
        /*0a8c*/ 	.word	0x00000013
        /*0a90*/ 	.word	0x00028c30
        /*0a94*/ 	.short	0x0107
        /*0a96*/ 	.byte	0x3f
	.zero		1


	//   ....[50]....
        /*0a98*/ 	.word	0x00011dd0
        /*0a9c*/ 	.word	0x00000013
        /*0aa0*/ 	.word	0x00028c30
        /*0aa4*/ 	.short	0x0101
        /*0aa6*/ 	.byte	0x3f
	.zero		1


	//   ....[51]....
        /*0aa8*/ 	.word	0x00012600
        /*0aac*/ 	.word	0x00000011
        /*0ab0*/ 	.word	0x00028c00
        /*0ab4*/ 	.short	0x0107
        /*0ab6*/ 	.byte	0x3f
	.zero		1


	//   ....[52]....
        /*0ab8*/ 	.word	0x000126f0
        /*0abc*/ 	.word	0x00000011
        /*0ac0*/ 	.word	0x00028c00
        /*0ac4*/ 	.short	0x0101
        /*0ac6*/ 	.byte	0x3f
	.zero		1


	//   ....[53]....
        /*0ac8*/ 	.word	0x00012710
        /*0acc*/ 	.word	0x00000011
        /*0ad0*/ 	.word	0x00028c20
        /*0ad4*/ 	.short	0x010a
        /*0ad6*/ 	.byte	0x3f
	.zero		1


	//   ....[54]....
        /*0ad8*/ 	.word	0x000127a0
        /*0adc*/ 	.word	0x00000013
        /*0ae0*/ 	.word	0x00028c60
        /*0ae4*/ 	.short	0x010a
        /*0ae6*/ 	.byte	0x3f
	.zero		1


	//   ....[55]....
        /*0ae8*/ 	.word	0x000130b0
        /*0aec*/ 	.word	0x00000013
        /*0af0*/ 	.word	0x00028c50
        /*0af4*/ 	.short	0x0107
        /*0af6*/ 	.byte	0x3f
	.zero		1


	//   ....[56]....
        /*0af8*/ 	.word	0x00013180
        /*0afc*/ 	.word	0x00000013
        /*0b00*/ 	.word	0x00028c50
        /*0b04*/ 	.short	0x0101
        /*0b06*/ 	.byte	0x3f
	.zero		1


	//   ....[57]....
        /*0b08*/ 	.word	0x00013500
        /*0b0c*/ 	.word	0x00000006
        /*0b10*/ 	.word	0x00028c40
        /*0b14*/ 	.short	0x010a
        /*0b16*/ 	.byte	0x3f
	.zero		1


	//   ....[58]....
        /*0b18*/ 	.word	0x00013820
        /*0b1c*/ 	.word	0x00000006
        /*0b20*/ 	.word	0x00028c30
        /*0b24*/ 	.short	0x0107
        /*0b26*/ 	.byte	0x3f
	.zero		1


	//   ....[59]....
        /*0b28*/ 	.word	0x000138e0
        /*0b2c*/ 	.word	0x00000006
        /*0b30*/ 	.word	0x00028c30
        /*0b34*/ 	.short	0x0101
        /*0b36*/ 	.byte	0x3f
	.zero		1


	//   ....[60]....
        /*0b38*/ 	.word	0x00013910
        /*0b3c*/ 	.word	0x00000006
        /*0b40*/ 	.word	0x00028c60
        /*0b44*/ 	.short	0x010a
        /*0b46*/ 	.byte	0x3f
	.zero		1


	//   ....[61]....
        /*0b48*/ 	.word	0x00013fc0
        /*0b4c*/ 	.word	0x00000006
        /*0b50*/ 	.word	0x00028c50
        /*0b54*/ 	.short	0x0107
        /*0b56*/ 	.byte	0x3f
	.zero		1


	//   ....[62]....
        /*0b58*/ 	.word	0x00014080
        /*0b5c*/ 	.word	0x00000006
        /*0b60*/ 	.word	0x00028c50
        /*0b64*/ 	.short	0x0101
        /*0b66*/ 	.byte	0x3f
	.zero		1


	//   ....[63]....
        /*0b68*/ 	.word	0x00015310
        /*0b6c*/ 	.word	0x00000007
        /*0b70*/ 	.word	0x00028c20
        /*0b74*/ 	.short	0x010a
        /*0b76*/ 	.byte	0x3f
	.zero		1


	//   ....[64]....
        /*0b78*/ 	.word	0x00015490
        /*0b7c*/ 	.word	0x00000005
        /*0b80*/ 	.word	0x00028c40
        /*0b84*/ 	.short	0x010a
        /*0b86*/ 	.byte	0x3f
	.zero		1


	//   ....[65]....
        /*0b88*/ 	.word	0x00015530
        /*0b8c*/ 	.word	0x00000003
        /*0b90*/ 	.word	0x00028c40
        /*0b94*/ 	.short	0x010a
        /*0b96*/ 	.byte	0x3f
	.zero		1


	//   ....[66]....
        /*0b98*/ 	.word	0x00015570
        /*0b9c*/ 	.word	0x00000005
        /*0ba0*/ 	.word	0x00028c60
        /*0ba4*/ 	.short	0x010a
        /*0ba6*/ 	.byte	0x3f
	.zero		1


	//   ....[67]....
        /*0ba8*/ 	.word	0x000155b0
        /*0bac*/ 	.word	0x00000003
        /*0bb0*/ 	.word	0x00028c60
        /*0bb4*/ 	.short	0x010a
        /*0bb6*/ 	.byte	0x3f
	.zero		1


	//   ....[68]....
        /*0bb8*/ 	.word	0x00015620
        /*0bbc*/ 	.word	0x00000003
        /*0bc0*/ 	.word	0x00028c50
        /*0bc4*/ 	.short	0x010a
        /*0bc6*/ 	.byte	0x3f
	.zero		1


	//   ....[69]....
        /*0bc8*/ 	.word	0x00015680
        /*0bcc*/ 	.word	0x00000003
        /*0bd0*/ 	.word	0x00028c50
        /*0bd4*/ 	.short	0x010a
        /*0bd6*/ 	.byte	0x3f
	.zero		1


	//   ....[70]....
        /*0bd8*/ 	.word	0x000156e0
        /*0bdc*/ 	.word	0x00000003
        /*0be0*/ 	.word	0x00028c00
        /*0be4*/ 	.short	0x010a
        /*0be6*/ 	.byte	0x3f
	.zero		1


	//   ....[71]....
        /*0be8*/ 	.word	0x00015730
        /*0bec*/ 	.word	0x00000007
        /*0bf0*/ 	.word	0x00028c30
        /*0bf4*/ 	.short	0x010a
        /*0bf6*/ 	.byte	0x3f
	.zero		1


	//   ....[72]....
        /*0bf8*/ 	.word	0x00015780
        /*0bfc*/ 	.word	0x00000007
        /*0c00*/ 	.word	0x00028c50
        /*0c04*/ 	.short	0x010a
        /*0c06*/ 	.byte	0x3f
	.zero		1


	//   ....[73]....
        /*0c08*/ 	.word	0x000157e0
        /*0c0c*/ 	.word	0x00000006
        /*0c10*/ 	.word	0x00028c30
        /*0c14*/ 	.short	0x010a
        /*0c16*/ 	.byte	0x3f
	.zero		1


	//   ....[74]....
        /*0c18*/ 	.word	0x00015840
        /*0c1c*/ 	.word	0x00000008
        /*0c20*/ 	.word	0x00028c50
        /*0c24*/ 	.short	0x010a
        /*0c26*/ 	.byte	0x3f
	.zero		1


	//   ....[75]....
        /*0c28*/ 	.word	0x000158a0
        /*0c2c*/ 	.word	0x00000006
        /*0c30*/ 	.word	0x00028c30
        /*0c34*/ 	.short	0x010a
        /*0c36*/ 	.byte	0x3f
	.zero		1


	//   ....[76]....
        /*0c38*/ 	.word	0x00015900
        /*0c3c*/ 	.word	0x00000008
        /*0c40*/ 	.word	0x00028c50
        /*0c44*/ 	.short	0x010a
        /*0c46*/ 	.byte	0x3f
	.zero		1


	//   ....[77]....
        /*0c48*/ 	.word	0x00015a20
        /*0c4c*/ 	.word	0x00000013
        /*0c50*/ 	.word	0x00028c40
        /*0c54*/ 	.short	0x010a
        /*0c56*/ 	.byte	0x3f
	.zero		1


	//   ....[78]....
        /*0c58*/ 	.word	0x000164c0
        /*0c5c*/ 	.word	0x00000011
        /*0c60*/ 	.word	0x00028c20
        /*0c64*/ 	.short	0x010a
        /*0c66*/ 	.byte	0x3f
	.zero		1


	//   ....[79]....
        /*0c68*/ 	.word	0x00016510
        /*0c6c*/ 	.word	0x00000013
        /*0c70*/ 	.word	0x00028c60
        /*0c74*/ 	.short	0x010a
        /*0c76*/ 	.byte	0x3f
	.zero		1


	//   ....[80]....
        /*0c78*/ 	.word	0x00016e10
        /*0c7c*/ 	.word	0x00000006
        /*0c80*/ 	.word	0x00028c40
        /*0c84*/ 	.short	0x010a
        /*0c86*/ 	.byte	0x3f
	.zero		1


	//   ....[81]....
        /*0c88*/ 	.word	0x000172d0
        /*0c8c*/ 	.word	0x00000006
        /*0c90*/ 	.word	0x00028c60
        /*0c94*/ 	.short	0x010a
        /*0c96*/ 	.byte	0x3f
	.zero		1


	//   ....[82]....
        /*0c98*/ 	.word	0x00018460
        /*0c9c*/ 	.word	0x00000007
        /*0ca0*/ 	.word	0x00028c20
        /*0ca4*/ 	.short	0x010a
        /*0ca6*/ 	.byte	0x3f
	.zero		1


	//   ....[83]....
        /*0ca8*/ 	.word	0x00018600
        /*0cac*/ 	.word	0x00000005
        /*0cb0*/ 	.word	0x00028c40
        /*0cb4*/ 	.short	0x010a
        /*0cb6*/ 	.byte	0x3f
	.zero		1


	//   ....[84]....
        /*0cb8*/ 	.word	0x00018650
        /*0cbc*/ 	.word	0x00000003
        /*0cc0*/ 	.word	0x00028c40
        /*0cc4*/ 	.short	0x010a
        /*0cc6*/ 	.byte	0x3f
	.zero		1


	//   ....[85]....
        /*0cc8*/ 	.word	0x000186a0
        /*0ccc*/ 	.word	0x00000005
        /*0cd0*/ 	.word	0x00028c60
        /*0cd4*/ 	.short	0x010a
        /*0cd6*/ 	.byte	0x3f
	.zero		1


	//----- nvinfo : EIATTR_NUM_MBARRIERS
	.align		4
.L_998:
        /*0cd8*/ 	.byte	0x03, 0x38
        /*0cda*/ 	.short	0x0016


	//----- nvinfo : EIATTR_EXIT_INSTR_OFFSETS
	.align		4
        /*0cdc*/ 	.byte	0x04, 0x1c
        /*0cde*/ 	.short	(.L_1000 - .L_999)


	//   ....[0]....
.L_999:
        /*0ce0*/ 	.word	0x00000970


	//   ....[1]....
        /*0ce4*/ 	.word	0x0000f2e0


	//   ....[2]....
        /*0ce8*/ 	.word	0x00015600


	//----- nvinfo : EIATTR_MAX_THREADS
	.align		4
.L_1000:
        /*0cec*/ 	.byte	0x04, 0x05
        /*0cee*/ 	.short	(.L_1002 - .L_1001)
.L_1001:
        /*0cf0*/ 	.word	0x00000180
        /*0cf4*/ 	.word	0x00000001
        /*0cf8*/ 	.word	0x00000001


	//----- nvinfo : EIATTR_CRS_STACK_SIZE
	.align		4
.L_1002:
        /*0cfc*/ 	.byte	0x04, 0x1e
        /*0cfe*/ 	.short	(.L_1004 - .L_1003)
.L_1003:
        /*0d00*/ 	.word	0x00000000


	//----- nvinfo : EIATTR_CBANK_PARAM_SIZE
	.align		4
.L_1004:
        /*0d04*/ 	.byte	0x03, 0x19
        /*0d06*/ 	.short	0x0af0


	//----- nvinfo : EIATTR_PARAM_CBANK
	.align		4
        /*0d08*/ 	.byte	0x04, 0x0a
        /*0d0a*/ 	.short	(.L_1006 - .L_1005)
	.align		4
.L_1005:
        /*0d0c*/ 	.word	index@(.nv.constant0._ZN7cutlass13device_kernelIN5flash11enable_sm90INS1_16FlashAttnFwdSm90INS1_25CollectiveMainloopFwdSm90ILi2EN4cute5tupleIJNS5_1CILi1EEES8_S8_EEENS6_IJNS7_ILi64EEESA_SA_EEELi512ENS_10bfloat16_tEfNS_4arch4Sm90ELb1ELb0ELb1ELb1ELb1ELb0ELb0ELb0ELb0ELb1ELb1ELb0EEENS1_21CollectiveEpilogueFwdINS6_IJSA_NS7_ILi512EEESA_EEES9_SC_SE_Li256ELb1ELb1ELb1ELb0EEENS1_36VarlenDynamicPersistentTileSchedulerILi64ELi64ELi256ELi128ELb1ELb1ELb1ELb1ELb1ELb1EEEEEEEEEvNT_6ParamsE)
        /*0d10*/ 	.short	0x0210
        /*0d12*/ 	.short	0x0af0


	//----- nvinfo : EIATTR_SW_WAR
	.align		4
.L_1006:
        /*0d14*/ 	.byte	0x04, 0x36
        /*0d16*/ 	.short	(.L_1008 - .L_1007)
.L_1007:
        /*0d18*/ 	.word	0x00000008
.L_1008:


//--------------------- .nv.info._ZN7cutlass13device_kernelIN5flash11enable_sm90INS1_16FlashAttnFwdSm90INS1_25CollectiveMainloopFwdSm90ILi2EN4cute5tupleIJNS5_1CILi1EEES8_S8_EEENS6_IJNS7_ILi64EEESA_SA_EEELi512ENS_10bfloat16_tEfNS_4arch4Sm90ELb1ELb0ELb1ELb1ELb1ELb1ELb0ELb0ELb0ELb1ELb1ELb0EEENS1_21CollectiveEpilogueFwdINS6_IJSA_NS7_ILi512EEESA_EEES9_SC_SE_Li256ELb1ELb1ELb1ELb0EEENS1_36VarlenDynamicPersistentTileSchedulerILi64ELi64ELi256ELi128ELb1ELb1ELb1ELb1ELb1ELb1EEEEEEEEEvNT_6ParamsE --------------------------
	.section	.nv.info._ZN7cutlass13device_kernelIN5flash11enable_sm90INS1_16FlashAttnFwdSm90INS1_25CollectiveMainloopFwdSm90ILi2EN4cute5tupleIJNS5_1CILi1EEES8_S8_EEENS6_IJNS7_ILi64EEESA_SA_EEELi512ENS_10bfloat16_tEfNS_4arch4Sm90ELb1ELb0ELb1ELb1ELb1ELb1ELb0ELb0ELb0ELb1ELb1ELb0EEENS1_21CollectiveEpilogueFwdINS6_IJSA_NS7_ILi512EEESA_EEES9_SC_SE_Li256ELb1ELb1ELb1ELb0EEENS1_36VarlenDynamicPersistentTileSchedulerILi64ELi64ELi256ELi128ELb1ELb1ELb1ELb1ELb1ELb1EEEEEEEEEvNT_6ParamsE,"",@"SHT_CUDA_INFO"
	.sectionflags	@""
	.align	4


	//----- nvinfo : EIATTR_CUDA_API_VERSION
	.align		4
        /*0000*/ 	.byte	0x04, 0x37
        /*0002*/ 	.short	(.L_1010 - .L_1009)
.L_1009:
        /*0004*/ 	.word	0x00000082


	//----- nvinfo : EIATTR_KPARAM_INFO
	.align		4
.L_1010:
        /*0008*/ 	.byte	0x04, 0x17
        /*000a*/ 	.short	(.L_1012 - .L_1011)
.L_1011:
        /*000c*/ 	.word	0x00000000
        /*0010*/ 	.short	0x0000
        /*0012*/ 	.short	0x0070
        /*0014*/ 	.byte	0x00, 0xf0, 0x01, 0x2a


	//----- nvinfo : EIATTR_SPARSE_MMA_MASK
	.align		4
.L_1012:
        /*0018*/ 	.byte	0x03, 0x50
        /*001a*/ 	.short	0x0000


	//----- nvinfo : EIATTR_MAXREG_COUNT
	.align		4
        /*001c*/ 	.byte	0x03, 0x1b
        /*001e*/ 	.short	0x00a8


	//----- nvinfo : EIATTR_NUM_BARRIERS
	.align		4
        /*0020*/ 	.byte	0x02, 0x4c
        /*0022*/ 	.byte	0x10
	.zero		1


	//----- nvinfo : EIATTR_EXTERNS
	.align		4
        /*0024*/ 	.byte	0x04, 0x0f
        /*0026*/ 	.short	(.L_1014 - .L_1013)


	//   ....[0]....
	.align		4
.L_1013:
        /*0028*/ 	.word	index@(__assertfail)


	//----- nvinfo : EIATTR_ANNOTATIONS
	.align		4
.L_1014:
        /*002c*/ 	.byte	0x04, 0x55
        /*002e*/ 	.short	(.L_1016 - .L_1015)


	//   ....[0]....
.L_1015:
        /* <DEDUP_REMOVED lines=55> */


	//----- nvinfo : EIATTR_MERCURY_ISA_VERSION
	.align		4
.L_1016:
        /*0388*/ 	.byte	0x03, 0x5f
        /*038a*/ 	.short	0x0101


	//----- nvinfo : EIATTR_UNUSED_LOAD_BYTE_OFFSET
	.align		4
        /*038c*/ 	.byte	0x04, 0x44
        /*038e*/ 	.short	(.L_1018 - .L_1017)


	//   ....[0]....
.L_1017:
        /*0390*/ 	.word	0x00000a20
        /*0394*/ 	.word	0x0000fff0


	//   ....[1]....
        /*0398*/ 	.word	0x00011860
        /*039c*/ 	.word	0x0000fff0


	//----- nvinfo : EIATTR_INT_WARP_WIDE_INSTR_OFFSETS
	.align		4
.L_1018:
        /*03a0*/ 	.byte	0x04, 0x31
        /*03a2*/ 	.short	(.L_1020 - .L_1019)


	//   ....[0]....
.L_1019:
        /*03a4*/ 	.word	0x00000130


	//   ....[1]....
        /*03a8*/ 	.word	0x00000170


	//   ....[2]....
        /*03ac*/ 	.word	0x000001e0


	//   ....[3]....
        /*03b0*/ 	.word	0x0001a040


	//   ....[4]....
        /*03b4*/ 	.word	0x0001a0d0


	//   ....[5]....
        /*03b8*/ 	.word	0x0001d5f0


	//   ....[6]....
        /*03bc*/ 	.word	0x0001d680


	//----- nvinfo : EIATTR_COOP_GROUP_MASK_REGIDS
	.align		4
.L_1020:
        /*03c0*/ 	.byte	0x04, 0x29
        /*03c2*/ 	.short	(.L_1022 - .L_1021)


	//   ....[0]....
.L_1021:
        /*03c4*/ 	.word	0xffffffff


	//   ....[1]....
        /*03c8*/ 	.word	0xffffffff


	//   ....[2]....
        /*03cc*/ 	.word	0xffffffff


	//   ....[3]....
        /*03d0*/ 	.word	0xffffffff


	//   ....[4]....
        /*03d4*/ 	.word	0xffffffff


	//   ....[5]....
        /*03d8*/ 	.word	0xffffffff


	//   ....[6]....
        /*03dc*/ 	.word	0xffffffff


	//   ....[7]....
        /*03e0*/ 	.word	0xffffffff


	//   ....[8]....
        /*03e4*/ 	.word	0xffffffff


	//   ....[9]....
        /*03e8*/ 	.word	0xffffffff


	//   ....[10]....
        /*03ec*/ 	.word	0xffffffff


	//   ....[11]....
        /*03f0*/ 	.word	0xffffffff


	//   ....[12]....
        /*03f4*/ 	.word	0xffffffff


	//   ....[13]....
        /*03f8*/ 	.word	0xffffffff


	//   ....[14]....
        /*03fc*/ 	.word	0xffffffff


	//   ....[15]....
        /*0400*/ 	.word	0xffffffff


	//   ....[16]....
        /*0404*/ 	.word	0xffffffff


	//   ....[17]....
        /*0408*/ 	.word	0xffffffff


	//   ....[18]....
        /*040c*/ 	.word	0xffffffff


	//   ....[19]....
        /*0410*/ 	.word	0xffffffff


	//   ....[20]....
        /*0414*/ 	.word	0xffffffff


	//   ....[21]....
        /*0418*/ 	.word	0xffffffff


	//   ....[22]....
        /*041c*/ 	.word	0xffffffff


	//   ....[23]....
        /*0420*/ 	.word	0xffffffff


	//   ....[24]....
        /*0424*/ 	.word	0xffffffff


	//   ....[25]....
        /*0428*/ 	.word	0xffffffff


	//   ....[26]....
        /*042c*/ 	.word	0xffffffff


	//   ....[27]....
        /*0430*/ 	.word	0xffffffff


	//   ....[28]....
        /*0434*/ 	.word	0xffffffff


	//   ....[29]....
        /*0438*/ 	.word	0xffffffff


	//   ....[30]....
        /*043c*/ 	.word	0xffffffff


	//   ....[31]....
        /*0440*/ 	.word	0xffffffff


	//   ....[32]....
        /*0444*/ 	.word	0xffffffff


	//   ....[33]....
        /*0448*/ 	.word	0xffffffff


	//   ....[34]....
        /*044c*/ 	.word	0xffffffff


	//   ....[35]....
        /*0450*/ 	.word	0xffffffff


	//   ....[36]....
        /*0454*/ 	.word	0xffffffff


	//   ....[37]....
        /*0458*/ 	.word	0xffffffff


	//   ....[38]....
        /*045c*/ 	.word	0xffffffff


	//   ....[39]....
        /*0460*/ 	.word	0xffffffff


	//   ....[40]....
        /*0464*/ 	.word	0xffffffff


	//   ....[41]....
        /*0468*/ 	.word	0xffffffff


	//   ....[42]....
        /*046c*/ 	.word	0xffffffff


	//   ....[43]....
        /*0470*/ 	.word	0xffffffff


	//   ....[44]....
        /*0474*/ 	.word	0xffffffff


	//   ....[45]....
        /*0478*/ 	.word	0xffffffff


	//   ....[46]....
        /*047c*/ 	.word	0xffffffff


	//   ....[47]....
        /*0480*/ 	.word	0xffffffff


	//   ....[48]....
        /*0484*/ 	.word	0xffffffff


	//   ....[49]....
        /*0488*/ 	.word	0xffffffff


	//   ....[50]....
        /*048c*/ 	.word	0xffffffff


	//   ....[51]....
        /*0490*/ 	.word	0xffffffff


	//   ....[52]....
        /*0494*/ 	.word	0xffffffff


	//   ....[53]....
        /*0498*/ 	.word	0xffffffff


	//   ....[54]....
        /*049c*/ 	.word	0xffffffff


	//   ....[55]....
        /*04a0*/ 	.word	0xffffffff


	//   ....[56]....
        /*04a4*/ 	.word	0xffffffff


	//   ....[57]....
        /*04a8*/ 	.word	0xffffffff


	//   ....[58]....
        /*04ac*/ 	.word	0xffffffff


	//   ....[59]....
        /*04b0*/ 	.word	0xffffffff


	//   ....[60]....
        /*04b4*/ 	.word	0xffffffff


	//   ....[61]....
        /*04b8*/ 	.word	0xffffffff


	//   ....[62]....
        /*04bc*/ 	.word	0xffffffff


	//   ....[63]....
        /*04c0*/ 	.word	0xffffffff


	//   ....[64]....
        /*04c4*/ 	.word	0xffffffff


	//   ....[65]....
        /*04c8*/ 	.word	0xffffffff


	//   ....[66]....
        /*04cc*/ 	.word	0xffffffff


	//   ....[67]....
        /*04d0*/ 	.word	0xffffffff


	//   ....[68]....
        /*04d4*/ 	.word	0xffffffff


	//   ....[69]....
        /*04d8*/ 	.word	0xffffffff


	//   ....[70]....
        /*04dc*/ 	.word	0xffffffff


	//   ....[71]....
        /*04e0*/ 	.word	0xffffffff


	//   ....[72]....
        /*04e4*/ 	.word	0xffffffff


	//   ....[73]....
        /*04e8*/ 	.word	0xffffffff


	//   ....[74]....
        /*04ec*/ 	.word	0xffffffff


	//   ....[75]....
        /*04f0*/ 	.word	0xffffffff


	//   ....[76]....
        /*04f4*/ 	.word	0xffffffff


	//   ....[77]....
        /*04f8*/ 	.word	0xffffffff


	//   ....[78]....
        /*04fc*/ 	.word	0xffffffff


	//   ....[79]....
        /*0500*/ 	.word	0xffffffff


	//   ....[80]....
        /*0504*/ 	.word	0xffffffff


	//   ....[81]....
        /*0508*/ 	.word	0xffffffff


	//   ....[82]....
        /*050c*/ 	.word	0xffffffff


	//   ....[83]....
        /*0510*/ 	.word	0xffffffff


	//   ....[84]....
        /*0514*/ 	.word	0xffffffff


	//   ....[85]....
        /*0518*/ 	.word	0xffffffff


	//   ....[86]....
        /*051c*/ 	.word	0xffffffff


	//   ....[87]....
        /*0520*/ 	.word	0xffffffff


	//   ....[88]....
        /*0524*/ 	.word	0xffffffff


	//   ....[89]....
        /*0528*/ 	.word	0xffffffff


	//   ....[90]....
        /*052c*/ 	.word	0xffffffff


	//   ....[91]....
        /*0530*/ 	.word	0xffffffff


	//   ....[92]....
        /*0534*/ 	.word	0xffffffff


	//   ....[93]....
        /*0538*/ 	.word	0xffffffff


	//   ....[94]....
        /*053c*/ 	.word	0xffffffff


	//   ....[95]....
        /*0540*/ 	.word	0xffffffff


	//   ....[96]....
        /*0544*/ 	.word	0xffffffff


	//   ....[97]....
        /*0548*/ 	.word	0xffffffff


	//   ....[98]....
        /*054c*/ 	.word	0xffffffff


	//   ....[99]....
        /*0550*/ 	.word	0xffffffff


	//   ....[100]....
        /*0554*/ 	.word	0xffffffff


	//   ....[101]....
        /*0558*/ 	.word	0xffffffff


	//   ....[102]....
        /*055c*/ 	.word	0xffffffff


	//   ....[103]....
        /*0560*/ 	.word	0xffffffff


	//   ....[104]....
        /*0564*/ 	.word	0xffffffff


	//   ....[105]....
        /*0568*/ 	.word	0xffffffff


	//   ....[106]....
        /*056c*/ 	.word	0xffffffff


	//   ....[107]....
        /*0570*/ 	.word	0xffffffff


	//   ....[108]....
        /*0574*/ 	.word	0xffffffff


	//   ....[109]....
        /*0578*/ 	.word	0xffffffff


	//   ....[110]....
        /*057c*/ 	.word	0xffffffff


	//   ....[111]....
        /*0580*/ 	.word	0xffffffff


	//   ....[112]....
        /*0584*/ 	.word	0xffffffff


	//   ....[113]....
        /*0588*/ 	.word	0xffffffff


	//   ....[114]....
        /*058c*/ 	.word	0xffffffff


	//   ....[115]....
        /*0590*/ 	.word	0xffffffff


	//   ....[116]....
        /*0594*/ 	.word	0xffffffff


	//   ....[117]....
        /*0598*/ 	.word	0xffffffff


	//   ....[118]....
        /*059c*/ 	.word	0xffffffff


	//   ....[119]....
        /*05a0*/ 	.word	0xffffffff


	//   ....[120]....
        /*05a4*/ 	.word	0xffffffff


	//   ....[121]....
        /*05a8*/ 	.word	0xffffffff


	//   ....[122]....
        /*05ac*/ 	.word	0xffffffff


	//   ....[123]....
        /*05b0*/ 	.word	0xffffffff


	//   ....[124]....
        /*05b4*/ 	.word	0xffffffff


	//   ....[125]....
        /*05b8*/ 	.word	0xffffffff


	//   ....[126]....
        /*05bc*/ 	.word	0xffffffff


	//   ....[127]....
        /*05c0*/ 	.word	0xffffffff


	//   ....[128]....
        /*05c4*/ 	.word	0xffffffff


	//   ....[129]....
        /*05c8*/ 	.word	0xffffffff


	//   ....[130]....
        /*05cc*/ 	.word	0xffffffff


	//   ....[131]....
        /*05d0*/ 	.word	0xffffffff


	//   ....[132]....
        /*05d4*/ 	.word	0xffffffff


	//   ....[133]....
        /*05d8*/ 	.word	0xffffffff


	//   ....[134]....
        /*05dc*/ 	.word	0xffffffff


	//   ....[135]....
        /*05e0*/ 	.word	0xffffffff


	//   ....[136]....
        /*05e4*/ 	.word	0xffffffff


	//   ....[137]....
        /*05e8*/ 	.word	0xffffffff


	//   ....[138]....
        /*05ec*/ 	.word	0xffffffff


	//   ....[139]....
        /*05f0*/ 	.word	0xffffffff


	//   ....[140]....
        /*05f4*/ 	.word	0xffffffff


	//   ....[141]....
        /*05f8*/ 	.word	0xffffffff


	//   ....[142]....
        /*05fc*/ 	.word	0xffffffff


	//   ....[143]....
        /*0600*/ 	.word	0xffffffff


	//   ....[144]....
        /*0604*/ 	.word	0xffffffff


	//   ....[145]....
        /*0608*/ 	.word	0xffffffff


	//   ....[146]....
        /*060c*/ 	.word	0xffffffff


	//   ....[147]....
        /*0610*/ 	.word	0xffffffff


	//   ....[148]....
        /*0614*/ 	.word	0xffffffff


	//   ....[149]....
        /*0618*/ 	.word	0xffffffff


	//   ....[150]....
        /*061c*/ 	.word	0x0500000f


	//   ....[151]....
        /*0620*/ 	.word	0x0500000f


	//   ....[152]....
        /*0624*/ 	.word	0x0500000f


	//   ....[153]....
        /*0628*/ 	.word	0x0500000f


	//   ....[154]....
        /*062c*/ 	.word	0x0500000f


	//   ....[155]....
        /*0630*/ 	.word	0x0500000f


	//   ....[156]....
        /*0634*/ 	.word	0x0500000f


	//   ....[157]....
        /*0638*/ 	.word	0x0500000f


	//   ....[158]....
        /*063c*/ 	.word	0x0500000f


	//   ....[159]....
        /*0640*/ 	.word	0x0500000f


	//   ....[160]....
        /*0644*/ 	.word	0x0500000f


	//   ....[161]....
        /*0648*/ 	.word	0x0500000f


	//   ....[162]....
        /*064c*/ 	.word	0x0500000f


	//   ....[163]....
        /*0650*/ 	.word	0x0500000f


	//   ....[164]....
        /*0654*/ 	.word	0x0500000f


	//   ....[165]....
        /*0658*/ 	.word	0x0500000f


	//   ....[166]....
        /*065c*/ 	.word	0x0500000f


	//   ....[167]....
        /*0660*/ 	.word	0x0500000f


	//   ....[168]....
        /*0664*/ 	.word	0x0500000f


	//   ....[169]....
        /*0668*/ 	.word	0x0500000f


	//   ....[170]....
        /*066c*/ 	.word	0x0500000f


	//   ....[171]....
        /*0670*/ 	.word	0x0500000f


	//   ....[172]....
        /*0674*/ 	.word	0x0500000f


	//   ....[173]....
        /*0678*/ 	.word	0x0500000f


	//   ....[174]....
        /*067c*/ 	.word	0x0500000f


	//   ....[175]....
        /*0680*/ 	.word	0x0500000f


	//   ....[176]....
        /*0684*/ 	.word	0x0500000f


	//   ....[177]....
        /*0688*/ 	.word	0x0500000f


	//   ....[178]....
        /*068c*/ 	.word	0x0500000f


	//   ....[179]....
        /*0690*/ 	.word	0x0500000f


	//   ....[180]....
        /*0694*/ 	.word	0x0500000f


	//   ....[181]....
        /*0698*/ 	.word	0x0500000f


	//   ....[182]....
        /*069c*/ 	.word	0x0500000f


	//   ....[183]....
        /*06a0*/ 	.word	0x0500000f


	//   ....[184]....
        /*06a4*/ 	.word	0x0500000f


	//   ....[185]....
        /*06a8*/ 	.word	0x0500000f


	//   ....[186]....
        /*06ac*/ 	.word	0x0500000f


	//   ....[187]....
        /*06b0*/ 	.word	0x0500000f


	//   ....[188]....
        /*06b4*/ 	.word	0x0500000f


	//   ....[189]....
        /*06b8*/ 	.word	0x0500000f


	//   ....[190]....
        /*06bc*/ 	.word	0x0500000f


	//   ....[191]....
        /*06c0*/ 	.word	0x0500000f


	//   ....[192]....
        /*06c4*/ 	.word	0x0500000f


	//   ....[193]....
        /*06c8*/ 	.word	0x0500000f


	//   ....[194]....
        /*06cc*/ 	.word	0x0500000f


	//   ....[195]....
        /*06d0*/ 	.word	0x0500000f


	//   ....[196]....
        /*06d4*/ 	.word	0x0500000f


	//   ....[197]....
        /*06d8*/ 	.word	0x0500000f


	//   ....[198]....
        /*06dc*/ 	.word	0x0500000f


	//   ....[199]....
        /*06e0*/ 	.word	0x0500000f


	//   ....[200]....
        /*06e4*/ 	.word	0x0500000f


	//   ....[201]....
        /*06e8*/ 	.word	0x0500000f


	//   ....[202]....
        /*06ec*/ 	.word	0x0500000f


	//   ....[203]....
        /*06f0*/ 	.word	0x0500000f


	//   ....[204]....
        /*06f4*/ 	.word	0x0500000f


	//   ....[205]....
        /*06f8*/ 	.word	0x0500000f


	//   ....[206]....
        /*06fc*/ 	.word	0x0500000f


	//   ....[207]....
        /*0700*/ 	.word	0x0500000f


	//   ....[208]....
        /*0704*/ 	.word	0x0500000f


	//   ....[209]....
        /*0708*/ 	.word	0x0500000f


	//   ....[210]....
        /*070c*/ 	.word	0x0500000f


	//   ....[211]....
        /*0710*/ 	.word	0x0500000f


	//   ....[212]....
        /*0714*/ 	.word	0x0500000f


	//   ....[213]....
        /*0718*/ 	.word	0x0500000f


	//   ....[214]....
        /*071c*/ 	.word	0x0500000f


	//   ....[215]....
        /*0720*/ 	.word	0x0500000f


	//   ....[216]....
        /*0724*/ 	.word	0x0500000f


	//   ....[217]....
        /*0728*/ 	.word	0x0500000f


	//   ....[218]....
        /*072c*/ 	.word	0x0500000f


	//   ....[219]....
        /*0730*/ 	.word	0x0500000f


	//   ....[220]....
        /*0734*/ 	.word	0x0500000f


	//   ....[221]....
        /*0738*/ 	.word	0x0500000f


	//   ....[222]....
        /*073c*/ 	.word	0x0500000f


	//   ....[223]....
        /*0740*/ 	.word	0x0500000f


	//   ....[224]....
        /*0744*/ 	.word	0x0500000f


	//   ....[225]....
        /*0748*/ 	.word	0x0500000f


	//   ....[226]....
        /*074c*/ 	.word	0x0500000f


	//   ....[227]....
        /*0750*/ 	.word	0x0500000f


	//   ....[228]....
        /*0754*/ 	.word	0x0500000f


	//   ....[229]....
        /*0758*/ 	.word	0x0500000f


	//   ....[230]....
        /*075c*/ 	.word	0x0500000f


	//   ....[231]....
        /*0760*/ 	.word	0x0500000f


	//   ....[232]....
        /*0764*/ 	.word	0x0500000f


	//----- nvinfo : EIATTR_COOP_GROUP_INSTR_OFFSETS
	.align		4
.L_1022:
        /*0768*/ 	.byte	0x04, 0x28
        /*076a*/ 	.short	(.L_1024 - .L_1023)


	//   ....[0]....
.L_1023:
        /*076c*/ 	.word	0x00000060


	//   ....[1]....
        /*0770*/ 	.word	0x00000140


	//   ....[2]....
        /*0774*/ 	.word	0x00000190


	//   ....[3]....
        /*0778*/ 	.word	0x00000380


	//   ....[4]....
        /*077c*/ 	.word	0x000004e0


	//   ....[5]....
        /*0780*/ 	.word	0x00000600


	//   ....[6]....
        /*0784*/ 	.word	0x00000760


	//   ....[7]....
        /*0788*/ 	.word	0x00003200


	//   ....[8]....
        /*078c*/ 	.word	0x00003210


	//   ....[9]....
        /*0790*/ 	.word	0x00003cd0


	//   ....[10]....
        /*0794*/ 	.word	0x00003ce0


	//   ....[11]....
        /*0798*/ 	.word	0x000046d0


	//   ....[12]....
        /*079c*/ 	.word	0x000046e0


	//   ....[13]....
        /*07a0*/ 	.word	0x00004aa0


	//   ....[14]....
        /*07a4*/ 	.word	0x00004ab0


	//   ....[15]....
        /*07a8*/ 	.word	0x00005b20


	//   ....[16]....
        /*07ac*/ 	.word	0x00007cf0


	//   ....[17]....
        /*07b0*/ 	.word	0x00008460


	//   ....[18]....
        /*07b4*/ 	.word	0x00008470


	//   ....[19]....
        /*07b8*/ 	.word	0x00008480


	//   ....[20]....
        /*07bc*/ 	.word	0x00008490


	//   ....[21]....
        /*07c0*/ 	.word	0x000087b0


	//   ....[22]....
        /*07c4*/ 	.word	0x000087c0


	//   ....[23]....
        /*07c8*/ 	.word	0x000087d0


	//   ....[24]....
        /*07cc*/ 	.word	0x000087e0


	//   ....[25]....
        /*07d0*/ 	.word	0x00009b40


	//   ....[26]....
        /*07d4*/ 	.word	0x00009b60


	//   ....[27]....
        /*07d8*/ 	.word	0x00009b70


	//   ....[28]....
        /*07dc*/ 	.word	0x00009b80


	//   ....[29]....
        /*07e0*/ 	.word	0x00009c60


	//   ....[30]....
        /*07e4*/ 	.word	0x00009c80


	//   ....[31]....
        /*07e8*/ 	.word	0x00009c90


	//   ....[32]....
        /*07ec*/ 	.word	0x00009d10


	//   ....[33]....
        /*07f0*/ 	.word	0x0000b610


	//   ....[34]....
        /*07f4*/ 	.word	0x0000b620


	//   ....[35]....
        /*07f8*/ 	.word	0x0000bad0


	//   ....[36]....
        /*07fc*/ 	.word	0x0000bc10


	//   ....[37]....
        /*0800*/ 	.word	0x0000bf90


	//   ....[38]....
        /*0804*/ 	.word	0x0000c080


	//   ....[39]....
        /*0808*/ 	.word	0x0000c9b0


	//   ....[40]....
        /*080c*/ 	.word	0x0000d130


	//   ....[41]....
        /*0810*/ 	.word	0x0000d180


	//   ....[42]....
        /*0814*/ 	.word	0x0000d820


	//   ....[43]....
        /*0818*/ 	.word	0x0000d840


	//   ....[44]....
        /*081c*/ 	.word	0x0000e050


	//   ....[45]....
        /*0820*/ 	.word	0x0000e140


	//   ....[46]....
        /*0824*/ 	.word	0x0000edf0


	//   ....[47]....
        /*0828*/ 	.word	0x0000f6f0


	//   ....[48]....
        /*082c*/ 	.word	0x0000f750


	//   ....[49]....
        /*0830*/ 	.word	0x0000ff60


	//   ....[50]....
        /*0834*/ 	.word	0x0000ffd0


	//   ....[51]....
        /*0838*/ 	.word	0x00010c80


	//   ....[52]....
        /*083c*/ 	.word	0x00010d90


	//   ....[53]....
        /*0840*/ 	.word	0x00010db0


	//   ....[54]....
        /*0844*/ 	.word	0x00010f20


	//   ....[55]....
        /*0848*/ 	.word	0x000110f0


	//   ....[56]....
        /*084c*/ 	.word	0x000125a0


	//   ....[57]....
        /*0850*/ 	.word	0x00012940


	//   ....[58]....
        /*0854*/ 	.word	0x00012950


	//   ....[59]....
        /*0858*/ 	.word	0x00012960


	//   ....[60]....
        /*085c*/ 	.word	0x00012970


	//   ....[61]....
        /*0860*/ 	.word	0x000136a0


	//   ....[62]....
        /*0864*/ 	.word	0x000136c0


	//   ....[63]....
        /*0868*/ 	.word	0x00013960


	//   ....[64]....
        /*086c*/ 	.word	0x00013980


	//   ....[65]....
        /*0870*/ 	.word	0x000142a0


	//   ....[66]....
        /*0874*/ 	.word	0x000142e0


	//   ....[67]....
        /*0878*/ 	.word	0x00014d10


	//   ....[68]....
        /*087c*/ 	.word	0x00014d30


	//   ....[69]....
        /*0880*/ 	.word	0x000162a0


	//   ....[70]....
        /*0884*/ 	.word	0x000162d0


	//   ....[71]....
        /*0888*/ 	.word	0x00016540


	//   ....[72]....
        /*088c*/ 	.word	0x00016560


	//   ....[73]....
        /*0890*/ 	.word	0x00016810


	//   ....[74]....
        /*0894*/ 	.word	0x00016a00


	//   ....[75]....
        /*0898*/ 	.word	0x00016a30


	//   ....[76]....
        /*089c*/ 	.word	0x00016a60


	//   ....[77]....
        /*08a0*/ 	.word	0x00016a90


	//   ....[78]....
        /*08a4*/ 	.word	0x00016ac0


	//   ....[79]....
        /*08a8*/ 	.word	0x00016af0


	//   ....[80]....
        /*08ac*/ 	.word	0x00016c80


	//   ....[81]....
        /*08b0*/ 	.word	0x00016cb0


	//   ....[82]....
        /*08b4*/ 	.word	0x00016ce0


	//   ....[83]....
        /*08b8*/ 	.word	0x00016d10


	//   ....[84]....
        /*08bc*/ 	.word	0x00016d40


	//   ....[85]....
        /*08c0*/ 	.word	0x00016d70


	//   ....[86]....
        /*08c4*/ 	.word	0x00016e00


	//   ....[87]....
        /*08c8*/ 	.word	0x00016e30


	//   ....[88]....
        /*08cc*/ 	.word	0x00016e40


	//   ....[89]....
        /*08d0*/ 	.word	0x00016e80


	//   ....[90]....
        /*08d4*/ 	.word	0x00018370


	//   ....[91]....
        /*08d8*/ 	.word	0x0001ae50


	//   ....[92]....
        /*08dc*/ 	.word	0x0001ae70


	//   ....[93]....
        /*08e0*/ 	.word	0x0001af00


	//   ....[94]....
        /*08e4*/ 	.word	0x0001af20


	//   ....[95]....
        /*08e8*/ 	.word	0x0001afa0


	//   ....[96]....
        /*08ec*/ 	.word	0x0001afc0


	//   ....[97]....
        /*08f0*/ 	.word	0x0001afd0


	//   ....[98]....
        /*08f4*/ 	.word	0x0001afe0


	//   ....[99]....
        /*08f8*/ 	.word	0x0001b7e0


	//   ....[100]....
        /*08fc*/ 	.word	0x0001b810


	//   ....[101]....
        /*0900*/ 	.word	0x0001b8b0


	//   ....[102]....
        /*0904*/ 	.word	0x0001b8d0


	//   ....[103]....
        /*0908*/ 	.word	0x0001b950


	//   ....[104]....
        /*090c*/ 	.word	0x0001b970


	//   ....[105]....
        /*0910*/ 	.word	0x0001b980


	//   ....[106]....
        /*0914*/ 	.word	0x0001b990


	//   ....[107]....
        /*0918*/ 	.word	0x0001be10


	//   ....[108]....
        /*091c*/ 	.word	0x0001bed0


	//   ....[109]....
        /*0920*/ 	.word	0x0001c020


	//   ....[110]....
        /*0924*/ 	.word	0x0001c060


	//   ....[111]....
        /*0928*/ 	.word	0x0001c070


	//   ....[112]....
        /*092c*/ 	.word	0x0001c080


	//   ....[113]....
        /*0930*/ 	.word	0x0001c1d0


	//   ....[114]....
        /*0934*/ 	.word	0x0001c320


	//   ....[115]....
        /*0938*/ 	.word	0x0001cb20


	//   ....[116]....
        /*093c*/ 	.word	0x0001cb40


	//   ....[117]....
        /*0940*/ 	.word	0x0001cb90


	//   ....[118]....
        /*0944*/ 	.word	0x0001cba0


	//   ....[119]....
        /*0948*/ 	.word	0x0001cbe0


	//   ....[120]....
        /*094c*/ 	.word	0x0001cbf0


	//   ....[121]....
        /*0950*/ 	.word	0x0001cc00


	//   ....[122]....
        /*0954*/ 	.word	0x0001cc40


	//   ....[123]....
        /*0958*/ 	.word	0x0001cf40


	//   ....[124]....
        /*095c*/ 	.word	0x0001cf80


	//   ....[125]....
        /*0960*/ 	.word	0x0001cfa0


	//   ....[126]....
        /*0964*/ 	.word	0x0001cfc0


	//   ....[127]....
        /*0968*/ 	.word	0x0001cff0


	//   ....[128]....
        /*096c*/ 	.word	0x0001d010


	//   ....[129]....
        /*0970*/ 	.word	0x0001d110


	//   ....[130]....
        /*0974*/ 	.word	0x0001d260


	//   ....[131]....
        /*0978*/ 	.word	0x0001d8a0


	//   ....[132]....
        /*097c*/ 	.word	0x0001d8d0


	//   ....[133]....
        /*0980*/ 	.word	0x0001d930


	//   ....[134]....
        /*0984*/ 	.word	0x0001d960


	//   ....[135]....
        /*0988*/ 	.word	0x0001d990


	//   ....[136]....
        /*098c*/ 	.word	0x0001d9c0


	//   ....[137]....
        /*0990*/ 	.word	0x0001d9f0


	//   ....[138]....
        /*0994*/ 	.word	0x0001da20


	//   ....[139]....
        /*0998*/ 	.word	0x0001dbc0


	//   ....[140]....
        /*099c*/ 	.word	0x0001dbf0


	//   ....[141]....
        /*09a0*/ 	.word	0x0001dc20


	//   ....[142]....
        /*09a4*/ 	.word	0x0001dc50


	//   ....[143]....
        /*09a8*/ 	.word	0x0001dc80


	//   ....[144]....
        /*09ac*/ 	.word	0x0001dcb0


	//   ....[145]....
        /*09b0*/ 	.word	0x0001dd70


	//   ....[146]....
        /*09b4*/ 	.word	0x0001dd90


	//   ....[147]....
        /*09b8*/ 	.word	0x0001ddb0


	//   ....[148]....
        /*09bc*/ 	.word	0x0001de10


	//   ....[149]....
        /*09c0*/ 	.word	0x0001e830


	//   ....[150]....
        /*09c4*/ 	.word	0x0001eb50


	//   ....[151]....
        /*09c8*/ 	.word	0x0001ebe0


	//   ....[152]....
        /*09cc*/ 	.word	0x0001ecd0


	//   ....[153]....
        /*09d0*/ 	.word	0x0001ed60


	//   ....[154]....
        /*09d4*/ 	.word	0x0001ee40


	//   ....[155]....
        /*09d8*/ 	.word	0x0001eed0


	//   ....[156]....
        /*09dc*/ 	.word	0x0001f050


	//   ....[157]....
        /*09e0*/ 	.word	0x0001f0e0


	//   ....[158]....
        /*09e4*/ 	.word	0x0001f130


	//   ....[159]....
        /*09e8*/ 	.word	0x0001f180


	//   ....[160]....
        /*09ec*/ 	.word	0x0001f220


	//   ....[161]....
        /*09f0*/ 	.word	0x0001f2b0


	//   ....[162]....
        /*09f4*/ 	.word	0x0001f300


	//   ....[163]....
        /*09f8*/ 	.word	0x0001f350


	//   ....[164]....
        /*09fc*/ 	.word	0x0001f450


	//   ....[165]....
        /*0a00*/ 	.word	0x0001f500


	//   ....[166]....
        /*0a04*/ 	.word	0x0001f580


	//   ....[167]....
        /*0a08*/ 	.word	0x0001f5f0


	//   ....[168]....
        /*0a0c*/ 	.word	0x0001f740


	//   ....[169]....
        /*0a10*/ 	.word	0x0001f880


	//   ....[170]....
        /*0a14*/ 	.word	0x0001f8e0


	//   ....[171]....
        /*0a18*/ 	.word	0x0001f930


	//   ....[172]....
        /*0a1c*/ 	.word	0x0001fc20


	//   ....[173]....
        /*0a20*/ 	.word	0x0001ff00


	//   ....[174]....
        /*0a24*/ 	.word	0x0001fff0


	//   ....[175]....
        /*0a28*/ 	.word	0x00020090


	//   ....[176]....
        /*0a2c*/ 	.word	0x000200f0


	//   ....[177]....
        /*0a30*/ 	.word	0x000201e0


	//   ....[178]....
        /*0a34*/ 	.word	0x00020250


	//   ....[179]....
        /*0a38*/ 	.word	0x00020340


	//   ....[180]....
        /*0a3c*/ 	.word	0x000203b0


	//   ....[181]....
        /*0a40*/ 	.word	0x00020450


	//   ....[182]....
        /*0a44*/ 	.word	0x00020540


	//   ....[183]....
        /*0a48*/ 	.word	0x000205b0


	//   ....[184]....
        /*0a4c*/ 	.word	0x00020610


	//   ....[185]....
        /*0a50*/ 	.word	0x00020700


	//   ....[186]....
        /*0a54*/ 	.word	0x00020760


	//   ....[187]....
        /*0a58*/ 	.word	0x00020860


	//   ....[188]....
        /*0a5c*/ 	.word	0x000208c0


	//   ....[189]....
        /*0a60*/ 	.word	0x00020960


	//   ....[190]....
        /*0a64*/ 	.word	0x00020ae0


	//   ....[191]....
        /*0a68*/ 	.word	0x00020be0


	//   ....[192]....
        /*0a6c*/ 	.word	0x00020e60


	//   ....[193]....
        /*0a70*/ 	.word	0x00020eb0


	//   ....[194]....
        /*0a74*/ 	.word	0x00021080


	//   ....[195]....
        /*0a78*/ 	.word	0x000210d0


	//   ....[196]....
        /*0a7c*/ 	.word	0x000212a0


	//   ....[197]....
        /*0a80*/ 	.word	0x000212f0


	//   ....[198]....
        /*0a84*/ 	.word	0x000213e0


	//   ....[199]....
        /*0a88*/ 	.word	0x00021480


	//   ....[200]....
        /*0a8c*/ 	.word	0x000214e0


	//   ....[201]....
        /*0a90*/ 	.word	0x00021590


	//   ....[202]....
        /*0a94*/ 	.word	0x000215f0


	//   ....[203]....
        /*0a98*/ 	.word	0x000216a0


	//   ....[204]....
        /*0a9c*/ 	.word	0x00021700


	//   ....[205]....
        /*0aa0*/ 	.word	0x000217b0


	//   ....[206]....
        /*0aa4*/ 	.word	0x000218a0


	//   ....[207]....
        /*0aa8*/ 	.word	0x00021980


	//   ....[208]....
        /*0aac*/ 	.word	0x00021a90


	//   ....[209]....
        /*0ab0*/ 	.word	0x00021b90


	//   ....[210]....
        /*0ab4*/ 	.word	0x00021cc0


	//   ....[211]....
        /*0ab8*/ 	.word	0x00021da0


	//   ....[212]....
        /*0abc*/ 	.word	0x00021ea0


	//   ....[213]....
        /*0ac0*/ 	.word	0x00021f80


	//   ....[214]....
        /*0ac4*/ 	.word	0x00022010


	//   ....[215]....
        /*0ac8*/ 	.word	0x000220b0


	//   ....[216]....
        /*0acc*/ 	.word	0x00022220


	//   ....[217]....
        /*0ad0*/ 	.word	0x00022290


	//   ....[218]....
        /*0ad4*/ 	.word	0x00022300


	//   ....[219]....
        /*0ad8*/ 	.word	0x00022370


	//   ....[220]....
        /*0adc*/ 	.word	0x000223e0


	//   ....[221]....
        /*0ae0*/ 	.word	0x00022460


	//   ....[222]....
        /*0ae4*/ 	.word	0x000224e0


	//   ....[223]....
        /*0ae8*/ 	.word	0x00022570


	//   ....[224]....
        /*0aec*/ 	.word	0x000225e0


	//   ....[225]....
        /*0af0*/ 	.word	0x00022650


	//   ....[226]....
        /*0af4*/ 	.word	0x000226c0


	//   ....[227]....
        /*0af8*/ 	.word	0x00022740


	//   ....[228]....
        /*0afc*/ 	.word	0x000227b0


	//   ....[229]....
        /*0b00*/ 	.word	0x00022860


	//   ....[230]....
        /*0b04*/ 	.word	0x000228b0


	//   ....[231]....
        /*0b08*/ 	.word	0x00022940


	//   ....[232]....
        /*0b0c*/ 	.word	0x00022a70


	//----- nvinfo : EIATTR_REG_RECONFIG
	.align		4
.L_1024:
        /*0b10*/ 	.byte	0x01, 0x54
	.zero		2


	//----- nvinfo : EIATTR_SYSCALL_OFFSETS
	.align		4
        /*0b14*/ 	.byte	0x04, 0x46
        /*0b16*/ 	.short	(.L_1026 - .L_1025)


	//   ....[0]....
.L_1025:
        /*0b18*/ 	.word	0x00002490


	//   ....[1]....
        /*0b1c*/ 	.word	0x000025e0


	//   ....[2]....
        /*0b20*/ 	.word	0x00007ea0


	//   ....[3]....
        /*0b24*/ 	.word	0x000081d0


	//   ....[4]....
        /*0b28*/ 	.word	0x0001a230


	//   ....[5]....
        /*0b2c*/ 	.word	0x0001a380


	//   ....[6]....
        /*0b30*/ 	.word	0x0001a470


	//   ....[7]....
        /*0b34*/ 	.word	0x0001b440


	//----- nvinfo : EIATTR_MBARRIER_INSTR_OFFSETS
	.align		4
.L_1026:
        /*0b38*/ 	.byte	0x04, 0x39
        /*0b3a*/ 	.short	(.L_1028 - .L_1027)


	//   ....[0]....
.L_1027:
        /*0b3c*/ 	.word	0x00000270
        /*0b40*/ 	.word	0x000000ff
        /*0b44*/ 	.word	0x00028c00
        /*0b48*/ 	.short	0x0100
        /*0b4a*/ 	.byte	0x08
	.zero		1


	//   ....[1]....
        /*0b4c*/ 	.word	0x00000280
        /*0b50*/ 	.word	0x000000ff
        /*0b54*/ 	.word	0x00028c20
        /*0b58*/ 	.short	0x0100
        /*0b5a*/ 	.byte	0x08
	.zero		1


	//   ....[2]....
        /*0b5c*/ 	.word	0x00000330
        /*0b60*/ 	.word	0x000000ff
        /*0b64*/ 	.word	0x00028c30
        /*0b68*/ 	.short	0x0100
        /*0b6a*/ 	.byte	0x06
	.zero		1


	//   ....[3]....
        /*0b6c*/ 	.word	0x00000340
        /*0b70*/ 	.word	0x000000ff
        /*0b74*/ 	.word	0x00028c40
        /*0b78*/ 	.short	0x0100
        /*0b7a*/ 	.byte	0x06
	.zero		1


	//   ....[4]....
        /*0b7c*/ 	.word	0x00000350
        /*0b80*/ 	.word	0x000000ff
        /*0b84*/ 	.word	0x00028c38
        /*0b88*/ 	.short	0x0100
        /*0b8a*/ 	.byte	0x06
	.zero		1


	//   ....[5]....
        /*0b8c*/ 	.word	0x00000360
        /*0b90*/ 	.word	0x000000ff
        /*0b94*/ 	.word	0x00028c48
        /*0b98*/ 	.short	0x0100
        /*0b9a*/ 	.byte	0x06
	.zero		1


	//   ....[6]....
        /*0b9c*/ 	.word	0x00000490
        /*0ba0*/ 	.word	0x000000ff
        /*0ba4*/ 	.word	0x00028c50
        /*0ba8*/ 	.short	0x0100
        /*0baa*/ 	.byte	0x08
	.zero		1


	//   ....[7]....
        /*0bac*/ 	.word	0x000004a0
        /*0bb0*/ 	.word	0x000000ff
        /*0bb4*/ 	.word	0x00028c60
        /*0bb8*/ 	.short	0x0100
        /*0bba*/ 	.byte	0x08
	.zero		1


	//   ....[8]....
        /*0bbc*/ 	.word	0x000004b0
        /*0bc0*/ 	.word	0x000000ff
        /*0bc4*/ 	.word	0x00028c58
        /*0bc8*/ 	.short	0x0100
        /*0bca*/ 	.byte	0x08
	.zero		1


	//   ....[9]....
        /*0bcc*/ 	.word	0x000004c0
        /*0bd0*/ 	.word	0x000000ff
        /*0bd4*/ 	.word	0x00028c68
        /*0bd8*/ 	.short	0x0100
        /*0bda*/ 	.byte	0x08
	.zero		1


	//   ....[10]....
        /*0bdc*/ 	.word	0x000005b0
        /*0be0*/ 	.word	0x000000ff
        /*0be4*/ 	.word	0x00028c70
        /*0be8*/ 	.short	0x0100
        /*0bea*/ 	.byte	0x06
	.zero		1


	//   ....[11]....
        /*0bec*/ 	.word	0x000005c0
        /*0bf0*/ 	.word	0x000000ff
        /*0bf4*/ 	.word	0x00028c80
        /*0bf8*/ 	.short	0x0100
        /*0bfa*/ 	.byte	0x06
	.zero		1


	//   ....[12]....
        /*0bfc*/ 	.word	0x000005d0
        /*0c00*/ 	.word	0x000000ff
        /*0c04*/ 	.word	0x00028c78
        /*0c08*/ 	.short	0x0100
        /*0c0a*/ 	.byte	0x06
	.zero		1


	//   ....[13]....
        /*0c0c*/ 	.word	0x000005e0
        /*0c10*/ 	.word	0x000000ff
        /*0c14*/ 	.word	0x00028c88
        /*0c18*/ 	.short	0x0100
        /*0c1a*/ 	.byte	0x06
	.zero		1


	//   ....[14]....
        /*0c1c*/ 	.word	0x00000710
        /*0c20*/ 	.word	0x000000ff
        /*0c24*/ 	.word	0x00028c90
        /*0c28*/ 	.short	0x0100
        /*0c2a*/ 	.byte	0x08
	.zero		1


	//   ....[15]....
        /*0c2c*/ 	.word	0x00000720
        /*0c30*/ 	.word	0x000000ff
        /*0c34*/ 	.word	0x00028ca0
        /*0c38*/ 	.short	0x0100
        /*0c3a*/ 	.byte	0x08
	.zero		1


	//   ....[16]....
        /*0c3c*/ 	.word	0x00000730
        /*0c40*/ 	.word	0x000000ff
        /*0c44*/ 	.word	0x00028c98
        /*0c48*/ 	.short	0x0100
        /*0c4a*/ 	.byte	0x08
	.zero		1


	//   ....[17]....
        /*0c4c*/ 	.word	0x00000740
        /*0c50*/ 	.word	0x000000ff
        /*0c54*/ 	.word	0x00028ca8
        /*0c58*/ 	.short	0x0100
        /*0c5a*/ 	.byte	0x08
	.zero		1


	//   ....[18]....
        /*0c5c*/ 	.word	0x00000870
        /*0c60*/ 	.word	0x000000ff
        /*0c64*/ 	.word	0x00028cb0
        /*0c68*/ 	.short	0x0100
        /*0c6a*/ 	.byte	0x08
	.zero		1


	//   ....[19]....
        /*0c6c*/ 	.word	0x00000880
        /*0c70*/ 	.word	0x000000ff
        /*0c74*/ 	.word	0x00028cc0
        /*0c78*/ 	.short	0x0100
        /*0c7a*/ 	.byte	0x08
	.zero		1


	//   ....[20]....
        /*0c7c*/ 	.word	0x00000890
        /*0c80*/ 	.word	0x000000ff
        /*0c84*/ 	.word	0x00028cb8
        /*0c88*/ 	.short	0x0100
        /*0c8a*/ 	.byte	0x08
	.zero		1


	//   ....[21]....
        /*0c8c*/ 	.word	0x000008a0
        /*0c90*/ 	.word	0x000000ff
        /*0c94*/ 	.word	0x00028cc8
        /*0c98*/ 	.short	0x0100
        /*0c9a*/ 	.byte	0x08
	.zero		1


	//   ....[22]....
        /*0c9c*/ 	.word	0x000031b0
        /*0ca0*/ 	.word	0x0000003d
        /*0ca4*/ 	.word	0x00028c90
        /*0ca8*/ 	.short	0x010a
        /*0caa*/ 	.byte	0x3f
	.zero		1


	//   ....[23]....
        /*0cac*/ 	.word	0x00003c80
        /*0cb0*/ 	.word	0x0000003d
        /*0cb4*/ 	.word	0x00028c90
        /*0cb8*/ 	.short	0x010a
        /*0cba*/ 	.byte	0x3f
	.zero		1


	//   ....[24]....
        /*0cbc*/ 	.word	0x00004540
        /*0cc0*/ 	.word	0x0000003d
        /*0cc4*/ 	.word	0x00028c90
        /*0cc8*/ 	.short	0x010a
        /*0cca*/ 	.byte	0x3f
	.zero		1


	//   ....[25]....
        /*0ccc*/ 	.word	0x00004900
        /*0cd0*/ 	.word	0x00000004
        /*0cd4*/ 	.word	0x00000000
        /*0cd8*/ 	.short	0x0101
        /*0cda*/ 	.byte	0x3f
	.zero		1


	//   ....[26]....
        /*0cdc*/ 	.word	0x00004940
        /*0ce0*/ 	.word	0x0000003d
        /*0ce4*/ 	.word	0x00028cb0
        /*0ce8*/ 	.short	0x010a
        /*0cea*/ 	.byte	0x3f
	.zero		1


	//   ....[27]....
        /*0cec*/ 	.word	0x000052c0
        /*0cf0*/ 	.word	0x0000003d
        /*0cf4*/ 	.word	0x00000000
        /*0cf8*/ 	.short	0x0101
        /*0cfa*/ 	.byte	0x3f
	.zero		1


	//   ....[28]....
        /*0cfc*/ 	.word	0x00005c40
        /*0d00*/ 	.word	0x0000000c
        /*0d04*/ 	.word	0x00028c50
        /*0d08*/ 	.short	0x010a
        /*0d0a*/ 	.byte	0x3f
	.zero		1


	//   ....[29]....
        /*0d0c*/ 	.word	0x00006000
        /*0d10*/ 	.word	0x0000000c
        /*0d14*/ 	.word	0x00000000
        /*0d18*/ 	.short	0x0101
        /*0d1a*/ 	.byte	0x3f
	.zero		1


	//   ....[30]....
        /*0d1c*/ 	.word	0x00006920
        /*0d20*/ 	.word	0x00000015
        /*0d24*/ 	.word	0x00028c50
        /*0d28*/ 	.short	0x010a
        /*0d2a*/ 	.byte	0x3f
	.zero		1


	//   ....[31]....
        /*0d2c*/ 	.word	0x00006970
        /*0d30*/ 	.word	0x00000015
        /*0d34*/ 	.word	0x00028c50
        /*0d38*/ 	.short	0x010a
        /*0d3a*/ 	.byte	0x3f
	.zero		1


	//   ....[32]....
        /*0d3c*/ 	.word	0x00006c60
        /*0d40*/ 	.word	0x00000015
        /*0d44*/ 	.word	0x00000000
        /*0d48*/ 	.short	0x0101
        /*0d4a*/ 	.byte	0x3f
	.zero		1


	//   ....[33]....
        /*0d4c*/ 	.word	0x00007f40
        /*0d50*/ 	.word	0x00000002
        /*0d54*/ 	.word	0x00028c00
        /*0d58*/ 	.short	0x010a
        /*0d5a*/ 	.byte	0x3f
	.zero		1


	//   ....[34]....
        /*0d5c*/ 	.word	0x00007f90
        /*0d60*/ 	.word	0x00000002
        /*0d64*/ 	.word	0x00028c00
        /*0d68*/ 	.short	0x010a
        /*0d6a*/ 	.byte	0x3f
	.zero		1


	//   ....[35]....
        /*0d6c*/ 	.word	0x00008a50
        /*0d70*/ 	.word	0x00000002
        /*0d74*/ 	.word	0x00028c00
        /*0d78*/ 	.short	0x010a
        /*0d7a*/ 	.byte	0x3f
	.zero		1


	//   ....[36]....
        /*0d7c*/ 	.word	0x00009fb0
        /*0d80*/ 	.word	0x00000002
        /*0d84*/ 	.word	0x00028c00
        /*0d88*/ 	.short	0x010a
        /*0d8a*/ 	.byte	0x3f
	.zero		1


	//   ....[37]....
        /*0d8c*/ 	.word	0x0000af50
        /*0d90*/ 	.word	0x00000014
        /*0d94*/ 	.word	0x00028c30
        /*0d98*/ 	.short	0x010a
        /*0d9a*/ 	.byte	0x3f
	.zero		1


	//   ....[38]....
        /*0d9c*/ 	.word	0x0000b000
        /*0da0*/ 	.word	0x00000014
        /*0da4*/ 	.word	0x00028c30
        /*0da8*/ 	.short	0x010a
        /*0daa*/ 	.byte	0x3f
	.zero		1


	//   ....[39]....
        /*0dac*/ 	.word	0x0000bc50
        /*0db0*/ 	.word	0x0000002b
        /*0db4*/ 	.word	0x00000000
        /*0db8*/ 	.short	0x0101
        /*0dba*/ 	.byte	0x3f
	.zero		1


	//   ....[40]....
        /*0dbc*/ 	.word	0x0000c6a0
        /*0dc0*/ 	.word	0x00000014
        /*0dc4*/ 	.word	0x00028c50
        /*0dc8*/ 	.short	0x010a
        /*0dca*/ 	.byte	0x3f
	.zero		1


	//   ....[41]....
        /*0dcc*/ 	.word	0x0000c750
        /*0dd0*/ 	.word	0x00000014
        /*0dd4*/ 	.word	0x00028c50
        /*0dd8*/ 	.short	0x010a
        /*0dda*/ 	.byte	0x3f
	.zero		1


	//   ....[42]....
        /*0ddc*/ 	.word	0x0000ca50
        /*0de0*/ 	.word	0x00000014
        /*0de4*/ 	.word	0x00000000
        /*0de8*/ 	.short	0x0101
        /*0dea*/ 	.byte	0x3f
	.zero		1


	//   ....[43]....
        /*0dec*/ 	.word	0x0000cc00
        /*0df0*/ 	.word	0x000000d1
        /*0df4*/ 	.word	0x00028c30
        /*0df8*/ 	.short	0x010a
        /*0dfa*/ 	.byte	0x3f
	.zero		1


	//   ....[44]....
        /*0dfc*/ 	.word	0x0000cc70
        /*0e00*/ 	.word	0x000000d1
        /*0e04*/ 	.word	0x00028c30
        /*0e08*/ 	.short	0x010a
        /*0e0a*/ 	.byte	0x3f
	.zero		1


	//   ....[45]....
        /*0e0c*/ 	.word	0x0000d9b0
        /*0e10*/ 	.word	0x0000000e
        /*0e14*/ 	.word	0x00000000
        /*0e18*/ 	.short	0x0101
        /*0e1a*/ 	.byte	0x3f
	.zero		1


	//   ....[46]....
        /*0e1c*/ 	.word	0x0000eb30
        /*0e20*/ 	.word	0x000000d1
        /*0e24*/ 	.word	0x00028c50
        /*0e28*/ 	.short	0x010a
        /*0e2a*/ 	.byte	0x3f
	.zero		1


	//   ....[47]....
        /*0e2c*/ 	.word	0x0000eb80
        /*0e30*/ 	.word	0x000000d1
        /*0e34*/ 	.word	0x00028c50
        /*0e38*/ 	.short	0x010a
        /*0e3a*/ 	.byte	0x3f
	.zero		1


	//   ....[48]....
        /*0e3c*/ 	.word	0x0000eea0
        /*0e40*/ 	.word	0x000000d1
        /*0e44*/ 	.word	0x00000000
        /*0e48*/ 	.short	0x0101
        /*0e4a*/ 	.byte	0x3f
	.zero		1


	//   ....[49]....
        /*0e4c*/ 	.word	0x0000efe0
        /*0e50*/ 	.word	0x000000c6
        /*0e54*/ 	.word	0x00028c30
        /*0e58*/ 	.short	0x010a
        /*0e5a*/ 	.byte	0x3f
	.zero		1


	//   ....[50]....
        /*0e5c*/ 	.word	0x0000f050
        /*0e60*/ 	.word	0x000000c6
        /*0e64*/ 	.word	0x00028c30
        /*0e68*/ 	.short	0x010a
        /*0e6a*/ 	.byte	0x3f
	.zero		1


	//   ....[51]....
        /*0e6c*/ 	.word	0x0000fad0
        /*0e70*/ 	.word	0x0000000f
        /*0e74*/ 	.word	0x00000000
        /*0e78*/ 	.short	0x0101
        /*0e7a*/ 	.byte	0x3f
	.zero		1


	//   ....[52]....
        /*0e7c*/ 	.word	0x000109c0
        /*0e80*/ 	.word	0x000000c6
        /*0e84*/ 	.word	0x00028c50
        /*0e88*/ 	.short	0x010a
        /*0e8a*/ 	.byte	0x3f
	.zero		1


	//   ....[53]....
        /*0e8c*/ 	.word	0x00010a10
        /*0e90*/ 	.word	0x000000c6
        /*0e94*/ 	.word	0x00028c50
        /*0e98*/ 	.short	0x010a
        /*0e9a*/ 	.byte	0x3f
	.zero		1


	//   ....[54]....
        /*0e9c*/ 	.word	0x00010d30
        /*0ea0*/ 	.word	0x000000c6
        /*0ea4*/ 	.word	0x00000000
        /*0ea8*/ 	.short	0x0101
        /*0eaa*/ 	.byte	0x3f
	.zero		1


	//   ....[55]....
        /*0eac*/ 	.word	0x00013620
        /*0eb0*/ 	.word	0x00000000
        /*0eb4*/ 	.word	0x00000000
        /*0eb8*/ 	.short	0x0101
        /*0eba*/ 	.byte	0x3f
	.zero		1


	//   ....[56]....
        /*0ebc*/ 	.word	0x00014300
        /*0ec0*/ 	.word	0x00000008
        /*0ec4*/ 	.word	0x00000000
        /*0ec8*/ 	.short	0x0101
        /*0eca*/ 	.byte	0x3f
	.zero		1


	//   ....[57]....
        /*0ecc*/ 	.word	0x00018450
        /*0ed0*/ 	.word	0x00000011
        /*0ed4*/ 	.word	0x00028c20
        /*0ed8*/ 	.short	0x010a
        /*0eda*/ 	.byte	0x3f
	.zero		1


	//   ....[58]....
        /*0edc*/ 	.word	0x000184e0
        /*0ee0*/ 	.word	0x00000003
        /*0ee4*/ 	.word	0x00028ca0
        /*0ee8*/ 	.short	0x010a
        /*0eea*/ 	.byte	0x3f
	.zero		1


	//   ....[59]....
        /*0eec*/ 	.word	0x00018730
        /*0ef0*/ 	.word	0x00000003
        /*0ef4*/ 	.word	0x00028cc0
        /*0ef8*/ 	.short	0x010a
        /*0efa*/ 	.byte	0x3f
	.zero		1


	//   ....[60]....
        /*0efc*/ 	.word	0x00019100
        /*0f00*/ 	.word	0x00000009
        /*0f04*/ 	.word	0x00028ca0
        /*0f08*/ 	.short	0x010a
        /*0f0a*/ 	.byte	0x3f
	.zero		1


	//   ....[61]....
        /*0f0c*/ 	.word	0x00019340
        /*0f10*/ 	.word	0x00000009
        /*0f14*/ 	.word	0x00028cc0
        /*0f18*/ 	.short	0x010a
        /*0f1a*/ 	.byte	0x3f
	.zero		1


	//   ....[62]....
        /*0f1c*/ 	.word	0x0001ac60
        /*0f20*/ 	.word	0x0000001e
        /*0f24*/ 	.word	0x00028c40
        /*0f28*/ 	.short	0x010a
        /*0f2a*/ 	.byte	0x3f
	.zero		1


	//   ....[63]....
        /*0f2c*/ 	.word	0x0001b0e0
        /*0f30*/ 	.word	0x0000001e
        /*0f34*/ 	.word	0x00028c30
        /*0f38*/ 	.short	0x0107
        /*0f3a*/ 	.byte	0x3f
	.zero		1


	//   ....[64]....
        /*0f3c*/ 	.word	0x0001b1b0
        /*0f40*/ 	.word	0x0000001e
        /*0f44*/ 	.word	0x00028c30
        /*0f48*/ 	.short	0x0101
        /*0f4a*/ 	.byte	0x3f
	.zero		1


	//   ....[65]....
        /*0f4c*/ 	.word	0x0001ba90
        /*0f50*/ 	.word	0x00000011
        /*0f54*/ 	.word	0x00028c00
        /*0f58*/ 	.short	0x0107
        /*0f5a*/ 	.byte	0x3f
	.zero		1


	//   ....[66]....
        /*0f5c*/ 	.word	0x0001bb80
        /*0f60*/ 	.word	0x00000011
        /*0f64*/ 	.word	0x00028c00
        /*0f68*/ 	.short	0x0101
        /*0f6a*/ 	.byte	0x3f
	.zero		1


	//   ....[67]....
        /*0f6c*/ 	.word	0x0001bba0
        /*0f70*/ 	.word	0x00000011
        /*0f74*/ 	.word	0x00028c20
        /*0f78*/ 	.short	0x010a
        /*0f7a*/ 	.byte	0x3f
	.zero		1


	//   ....[68]....
        /*0f7c*/ 	.word	0x0001bc30
        /*0f80*/ 	.word	0x0000001e
        /*0f84*/ 	.word	0x00028c60
        /*0f88*/ 	.short	0x010a
        /*0f8a*/ 	.byte	0x3f
	.zero		1


	//   ....[69]....
        /*0f8c*/ 	.word	0x0001c540
        /*0f90*/ 	.word	0x0000001e
        /*0f94*/ 	.word	0x00028c50
        /*0f98*/ 	.short	0x0107
        /*0f9a*/ 	.byte	0x3f
	.zero		1


	//   ....[70]....
        /*0f9c*/ 	.word	0x0001c610
        /*0fa0*/ 	.word	0x0000001e
        /*0fa4*/ 	.word	0x00028c50
        /*0fa8*/ 	.short	0x0101
        /*0faa*/ 	.byte	0x3f
	.zero		1


	//   ....[71]....
        /*0fac*/ 	.word	0x0001c9a0
        /*0fb0*/ 	.word	0x00000006
        /*0fb4*/ 	.word	0x00028c40
        /*0fb8*/ 	.short	0x010a
        /*0fba*/ 	.byte	0x3f
	.zero		1


	//   ....[72]....
        /*0fbc*/ 	.word	0x0001ccc0
        /*0fc0*/ 	.word	0x00000006
        /*0fc4*/ 	.word	0x00028c30
        /*0fc8*/ 	.short	0x0107
        /*0fca*/ 	.byte	0x3f
	.zero		1


	//   ....[73]....
        /*0fcc*/ 	.word	0x0001cd80
        /*0fd0*/ 	.word	0x00000006
        /*0fd4*/ 	.word	0x00028c30
        /*0fd8*/ 	.short	0x0101
        /*0fda*/ 	.byte	0x3f
	.zero		1


	//   ....[74]....
        /*0fdc*/ 	.word	0x0001cdb0
        /*0fe0*/ 	.word	0x00000006
        /*0fe4*/ 	.word	0x00028c60
        /*0fe8*/ 	.short	0x010a
        /*0fea*/ 	.byte	0x3f
	.zero		1


	//   ....[75]....
        /*0fec*/ 	.word	0x0001d460
        /*0ff0*/ 	.word	0x00000006
        /*0ff4*/ 	.word	0x00028c50
        /*0ff8*/ 	.short	0x0107
        /*0ffa*/ 	.byte	0x3f
	.zero		1


	//   ....[76]....
        /*0ffc*/ 	.word	0x0001d520
        /*1000*/ 	.word	0x00000006
        /*1004*/ 	.word	0x00028c50
        /*1008*/ 	.short	0x0101
        /*100a*/ 	.byte	0x3f
	.zero		1


	//   ....[77]....
        /*100c*/ 	.word	0x0001e7b0
        /*1010*/ 	.word	0x00000007
        /*1014*/ 	.word	0x00028c20
        /*1018*/ 	.short	0x010a
        /*101a*/ 	.byte	0x3f
	.zero		1


	//   ....[78]....
        /*101c*/ 	.word	0x0001e920
        /*1020*/ 	.word	0x00000005
        /*1024*/ 	.word	0x00028c40
        /*1028*/ 	.short	0x010a
        /*102a*/ 	.byte	0x3f
	.zero		1


	//   ....[79]....
        /*102c*/ 	.word	0x0001e9c0
        /*1030*/ 	.word	0x00000003
        /*1034*/ 	.word	0x00028c40
        /*1038*/ 	.short	0x010a
        /*103a*/ 	.byte	0x3f
	.zero		1


	//   ....[80]....
        /*103c*/ 	.word	0x0001ea00
        /*1040*/ 	.word	0x00000005
        /*1044*/ 	.word	0x00028c60
        /*1048*/ 	.short	0x010a
        /*104a*/ 	.byte	0x3f
	.zero		1


	//   ....[81]....
        /*104c*/ 	.word	0x0001ea40
        /*1050*/ 	.word	0x00000003
        /*1054*/ 	.word	0x00028c60
        /*1058*/ 	.short	0x010a
        /*105a*/ 	.byte	0x3f
	.zero		1


	//   ....[82]....
        /*105c*/ 	.word	0x0001eaa0
        /*1060*/ 	.word	0x0000003d
        /*1064*/ 	.word	0x00028c90
        /*1068*/ 	.short	0x010a
        /*106a*/ 	.byte	0x3f
	.zero		1


	//   ....[83]....
        /*106c*/ 	.word	0x0001ec20
        /*1070*/ 	.word	0x0000003d
        /*1074*/ 	.word	0x00028c90
        /*1078*/ 	.short	0x010a
        /*107a*/ 	.byte	0x3f
	.zero		1


	//   ....[84]....
        /*107c*/ 	.word	0x0001eda0
        /*1080*/ 	.word	0x0000003d
        /*1084*/ 	.word	0x00028c90
        /*1088*/ 	.short	0x010a
        /*108a*/ 	.byte	0x3f
	.zero		1


	//   ....[85]....
        /*108c*/ 	.word	0x0001ef00
        /*1090*/ 	.word	0x0000003d
        /*1094*/ 	.word	0x00028cb0
        /*1098*/ 	.short	0x010a
        /*109a*/ 	.byte	0x3f
	.zero		1


	//   ....[86]....
        /*109c*/ 	.word	0x0001ef50
        /*10a0*/ 	.word	0x0000000c
        /*10a4*/ 	.word	0x00028c50
        /*10a8*/ 	.short	0x010a
        /*10aa*/ 	.byte	0x3f
	.zero		1


	//   ....[87]....
        /*10ac*/ 	.word	0x0001efa0
        /*10b0*/ 	.word	0x00000015
        /*10b4*/ 	.word	0x00028c50
        /*10b8*/ 	.short	0x010a
        /*10ba*/ 	.byte	0x3f
	.zero		1


	//   ....[88]....
        /*10bc*/ 	.word	0x0001f390
        /*10c0*/ 	.word	0x00000002
        /*10c4*/ 	.word	0x00028c00
        /*10c8*/ 	.short	0x010a
        /*10ca*/ 	.byte	0x3f
	.zero		1


	//   ....[89]....
        /*10cc*/ 	.word	0x0001f960
        /*10d0*/ 	.word	0x00000002
        /*10d4*/ 	.word	0x00028c00
        /*10d8*/ 	.short	0x010a
        /*10da*/ 	.byte	0x3f
	.zero		1


	//   ....[90]....
        /*10dc*/ 	.word	0x0001f9b0
        /*10e0*/ 	.word	0x00000014
        /*10e4*/ 	.word	0x00028c30
        /*10e8*/ 	.short	0x010a
        /*10ea*/ 	.byte	0x3f
	.zero		1


	//   ....[91]....
        /*10ec*/ 	.word	0x0001fa00
        /*10f0*/ 	.word	0x00000014
        /*10f4*/ 	.word	0x00028c50
        /*10f8*/ 	.short	0x010a
        /*10fa*/ 	.byte	0x3f
	.zero		1


	//   ....[92]....
        /*10fc*/ 	.word	0x0001fa50
        /*1100*/ 	.word	0x000000d1
        /*1104*/ 	.word	0x00028c30
        /*1108*/ 	.short	0x010a
        /*110a*/ 	.byte	0x3f
	.zero		1


	//   ....[93]....
        /*110c*/ 	.word	0x0001faa0
        /*1110*/ 	.word	0x000000d1
        /*1114*/ 	.word	0x00028c50
        /*1118*/ 	.short	0x010a
        /*111a*/ 	.byte	0x3f
	.zero		1


	//   ....[94]....
        /*111c*/ 	.word	0x0001faf0
        /*1120*/ 	.word	0x000000c6
        /*1124*/ 	.word	0x00028c30
        /*1128*/ 	.short	0x010a
        /*112a*/ 	.byte	0x3f
	.zero		1


	//   ....[95]....
        /*112c*/ 	.word	0x0001fb40
        /*1130*/ 	.word	0x000000c6
        /*1134*/ 	.word	0x00028c50
        /*1138*/ 	.short	0x010a
        /*113a*/ 	.byte	0x3f
	.zero		1


	//   ....[96]....
        /*113c*/ 	.word	0x0001fce0
        /*1140*/ 	.word	0x00000011
        /*1144*/ 	.word	0x00028c20
        /*1148*/ 	.short	0x010a
        /*114a*/ 	.byte	0x3f
	.zero		1


	//   ....[97]....
        /*114c*/ 	.word	0x0001fd30
        /*1150*/ 	.word	0x00000003
        /*1154*/ 	.word	0x00028ca0
        /*1158*/ 	.short	0x010a
        /*115a*/ 	.byte	0x3f
	.zero		1


	//   ....[98]....
        /*115c*/ 	.word	0x0001fd80
        /*1160*/ 	.word	0x00000003
        /*1164*/ 	.word	0x00028cc0
        /*1168*/ 	.short	0x010a
        /*116a*/ 	.byte	0x3f
	.zero		1


	//   ....[99]....
        /*116c*/ 	.word	0x0001fdd0
        /*1170*/ 	.word	0x00000009
        /*1174*/ 	.word	0x00028ca0
        /*1178*/ 	.short	0x010a
        /*117a*/ 	.byte	0x3f
	.zero		1


	//   ....[100]....
        /*117c*/ 	.word	0x0001fe20
        /*1180*/ 	.word	0x00000009
        /*1184*/ 	.word	0x00028cc0
        /*1188*/ 	.short	0x010a
        /*118a*/ 	.byte	0x3f
	.zero		1


	//   ....[101]....
        /*118c*/ 	.word	0x0001ff40
        /*1190*/ 	.word	0x0000001e
        /*1194*/ 	.word	0x00028c40
        /*1198*/ 	.short	0x010a
        /*119a*/ 	.byte	0x3f
	.zero		1


	//   ....[102]....
        /*119c*/ 	.word	0x000209e0
        /*11a0*/ 	.word	0x00000011
        /*11a4*/ 	.word	0x00028c20
        /*11a8*/ 	.short	0x010a
        /*11aa*/ 	.byte	0x3f
	.zero		1


	//   ....[103]....
        /*11ac*/ 	.word	0x00020a30
        /*11b0*/ 	.word	0x0000001e
        /*11b4*/ 	.word	0x00028c60
        /*11b8*/ 	.short	0x010a
        /*11ba*/ 	.byte	0x3f
	.zero		1


	//   ....[104]....
        /*11bc*/ 	.word	0x00021330
        /*11c0*/ 	.word	0x00000006
        /*11c4*/ 	.word	0x00028c40
        /*11c8*/ 	.short	0x010a
        /*11ca*/ 	.byte	0x3f
	.zero		1


	//   ....[105]....
        /*11cc*/ 	.word	0x000217f0
        /*11d0*/ 	.word	0x00000006
        /*11d4*/ 	.word	0x00028c60
        /*11d8*/ 	.short	0x010a
        /*11da*/ 	.byte	0x3f
	.zero		1


	//   ....[106]....
        /*11dc*/ 	.word	0x00022990
        /*11e0*/ 	.word	0x00000007
        /*11e4*/ 	.word	0x00028c20
        /*11e8*/ 	.short	0x010a
        /*11ea*/ 	.byte	0x3f
	.zero		1


	//   ....[107]....
        /*11ec*/ 	.word	0x00022b30
        /*11f0*/ 	.word	0x00000005
        /*11f4*/ 	.word	0x00028c40
        /*11f8*/ 	.short	0x010a
        /*11fa*/ 	.byte	0x3f
	.zero		1


	//   ....[108]....
        /*11fc*/ 	.word	0x00022b80
        /*1200*/ 	.word	0x00000003
        /*1204*/ 	.word	0x00028c40
        /*1208*/ 	.short	0x010a
        /*120a*/ 	.byte	0x3f
	.zero		1


	//   ....[109]....
        /*120c*/ 	.word	0x00022bd0
        /*1210*/ 	.word	0x00000005
        /*1214*/ 	.word	0x00028c60
        /*1218*/ 	.short	0x010a
        /*121a*/ 	.byte	0x3f
	.zero		1


	//----- nvinfo : EIATTR_NUM_MBARRIERS
	.align		4
.L_1028:
        /*121c*/ 	.byte	0x03, 0x38
        /*121e*/ 	.short	0x0016


	//----- nvinfo : EIATTR_EXIT_INSTR_OFFSETS
	.align		4
        /*1220*/ 	.byte	0x04, 0x1c
        /*1222*/ 	.short	(.L_1030 - .L_1029)


	//   ....[0]....
.L_1029:
        /*1224*/ 	.word	0x0001ea90


	//----- nvinfo : EIATTR_MAX_THREADS
	.align		4
.L_1030:
        /*1228*/ 	.byte	0x04, 0x05
        /*122a*/ 	.short	(.L_1032 - .L_1031)
.L_1031:
        /*122c*/ 	.word	0x00000180
        /*1230*/ 	.word	0x00000001
        /*1234*/ 	.word	0x00000001


	//----- nvinfo : EIATTR_CRS_STACK_SIZE
	.align		4
.L_1032:
        /*1238*/ 	.byte	0x04, 0x1e
        /*123a*/ 	.short	(.L_1034 - .L_1033)
.L_1033:
        /*123c*/ 	.word	0x00000000


	//----- nvinfo : EIATTR_CBANK_PARAM_SIZE
	.align		4
.L_1034:
        /*1240*/ 	.byte	0x03, 0x19
        /*1242*/ 	.short	0x0af0


	//----- nvinfo : EIATTR_PARAM_CBANK
	.align		4
        /*1244*/ 	.byte	0x04, 0x0a
        /*1246*/ 	.short	(.L_1036 - .L_1035)
	.align		4
.L_1035:
        /*1248*/ 	.word	index@(.nv.constant0._ZN7cutlass13device_kernelIN5flash11enable_sm90INS1_16FlashAttnFwdSm90INS1_25CollectiveMainloopFwdSm90ILi2EN4cute5tupleIJNS5_1CILi1EEES8_S8_EEENS6_IJNS7_ILi64EEESA_SA_EEELi512ENS_10bfloat16_tEfNS_4arch4Sm90ELb1ELb0ELb1ELb1ELb1ELb1ELb0ELb0ELb0ELb1ELb1ELb0EEENS1_21CollectiveEpilogueFwdINS6_IJSA_NS7_ILi512EEESA_EEES9_SC_SE_Li256ELb1ELb1ELb1ELb0EEENS1_36VarlenDynamicPersistentTileSchedulerILi64ELi64ELi256ELi128ELb1ELb1ELb1ELb1ELb1ELb1EEEEEEEEEvNT_6ParamsE)
        /*124c*/ 	.short	0x0210
        /*124e*/ 	.short	0x0af0


	//----- nvinfo : EIATTR_SW_WAR
	.align		4
.L_1036:
        /*1250*/ 	.byte	0x04, 0x36
        /*1252*/ 	.short	(.L_1038 - .L_1037)
.L_1037:
        /*1254*/ 	.word	0x00000008
.L_1038:


//--------------------- .nv.info._ZN7cutlass13device_kernelIN5flash11enable_sm90INS1_16FlashAttnFwdSm90INS1_25CollectiveMainloopFwdSm90ILi2EN4cute5tupleIJNS5_1CILi1EEES8_S8_EEENS6_IJNS7_ILi64EEESA_SA_EEELi512ENS_10bfloat16_tEfNS_4arch4Sm90ELb1ELb0ELb1ELb1ELb1ELb0ELb1ELb0ELb0ELb1ELb1ELb0EEENS1_21CollectiveEpilogueFwdINS6_IJSA_NS7_ILi512EEESA_EEES9_SC_SE_Li256ELb1ELb1ELb1ELb0EEENS1_36VarlenDynamicPersistentTileSchedulerILi64ELi64ELi256ELi128ELb1ELb1ELb1ELb1ELb1ELb1EEEEEEEEEvNT_6ParamsE --------------------------
	.section	.nv.info._ZN7cutlass13device_kernelIN5flash11enable_sm90INS1_16FlashAttnFwdSm90INS1_25CollectiveMainloopFwdSm90ILi2EN4cute5tupleIJNS5_1CILi1EEES8_S8_EEENS6_IJNS7_ILi64EEESA_SA_EEELi512ENS_10bfloat16_tEfNS_4arch4Sm90ELb1ELb0ELb1ELb1ELb1ELb0ELb1ELb0ELb0ELb1ELb1ELb0EEENS1_21CollectiveEpilogueFwdINS6_IJSA_NS7_ILi512EEESA_EEES9_SC_SE_Li256ELb1ELb1ELb1ELb0EEENS1_36VarlenDynamicPersistentTileSchedulerILi64ELi64ELi256ELi128ELb1ELb1ELb1ELb1ELb1ELb1EEEEEEEEEvNT_6ParamsE,"",@"SHT_CUDA_INFO"
	.sectionflags	@""
	.align	4


	//----- nvinfo : EIATTR_CUDA_API_VERSION
	.align		4
        /*0000*/ 	.byte	0x04, 0x37
        /*0002*/ 	.short	(.L_1040 - .L_1039)
.L_1039:
        /*0004*/ 	.word	0x00000082


	//----- nvinfo : EIATTR_KPARAM_INFO
	.align		4
.L_1040:
        /*0008*/ 	.byte	0x04, 0x17
        /*000a*/ 	.short	(.L_1042 - .L_1041)
.L_1041:
        /*000c*/ 	.word	0x00000000
        /*0010*/ 	.short	0x0000
        /*0012*/ 	.short	0x0070
        /*0014*/ 	.byte	0x00, 0xf0, 0x01, 0x2e


	//----- nvinfo : EIATTR_SPARSE_MMA_MASK
	.align		4
.L_1042:
        /*0018*/ 	.byte	0x03, 0x50
        /*001a*/ 	.short	0x0000


	//----- nvinfo : EIATTR_MAXREG_COUNT
	.align		4
        /*001c*/ 	.byte	0x03, 0x1b
        /*001e*/ 	.short	0x00a8


	//----- nvinfo : EIATTR_NUM_BARRIERS
	.align		4
        /*0020*/ 	.byte	0x02, 0x4c
        /*0022*/ 	.byte	0x10
	.zero		1


	//----- nvinfo : EIATTR_EXTERNS
	.align		4
        /*0024*/ 	.byte	0x04, 0x0f
        /*0026*/ 	.short	(.L_1044 - .L_1043)


	//   ....[0]....
	.align		4
.L_1043:
        /*0028*/ 	.word	index@(__assertfail)


	//----- nvinfo : EIATTR_ANNOTATIONS
	.align		4
.L_1044:
        /*002c*/ 	.byte	0x04, 0x55
        /*002e*/ 	.short	(.L_1046 - .L_1045)


	//   ....[0]....
.L_1045:
        /* <DEDUP_REMOVED lines=21> */


	//----- nvinfo : EIATTR_MERCURY_ISA_VERSION
	.align		4
.L_1046:
        /*0170*/ 	.byte	0x03, 0x5f
        /*0172*/ 	.short	0x0101


	//----- nvinfo : EIATTR_UNUSED_LOAD_BYTE_OFFSET
	.align		4
        /*0174*/ 	.byte	0x04, 0x44
        /*0176*/ 	.short	(.L_1048 - .L_1047)


	//   ....[0]....
.L_1047:
        /*0178*/ 	.word	0x00000960
        /*017c*/ 	.word	0x0000fff0


	//   ....[1]....
        /*0180*/ 	.word	0x0000e5d0
        /*0184*/ 	.word	0x0000fff0


	//----- nvinfo : EIATTR_INT_WARP_WIDE_INSTR_OFFSETS
	.align		4
.L_1048:
        /*0188*/ 	.byte	0x04, 0x31
        /*018a*/ 	.short	(.L_1050 - .L_1049)


	//   ....[0]....
.L_1049:
        /*018c*/ 	.word	0x000000c0


	//   ....[1]....
        /*0190*/ 	.word	0x000000d0


	//   ....[2]....
        /*0194*/ 	.word	0x000000e0


	//   ....[3]....
        /*0198*/ 	.word	0x00000180


	//   ....[4]....
        /*019c*/ 	.word	0x00014830


	//   ....[5]....
        /*01a0*/ 	.word	0x000148c0


	//   ....[6]....
        /*01a4*/ 	.word	0x00018b50


	//   ....[7]....
        /*01a8*/ 	.word	0x00018be0


	//----- nvinfo : EIATTR_COOP_GROUP_MASK_REGIDS
	.align		4
.L_1050:
        /*01ac*/ 	.byte	0x04, 0x29
        /*01ae*/ 	.short	(.L_1052 - .L_1051)


	//   ....[0]....
.L_1051:
        /*01b0*/ 	.word	0xffffffff


	//   ....[1]....
        /*01b4*/ 	.word	0xffffffff


	//   ....[2]....
        /*01b8*/ 	.word	0xffffffff


	//   ....[3]....
        /*01bc*/ 	.word	0xffffffff


	//   ....[4]....
        /*01c0*/ 	.word	0xffffffff


	//   ....[5]....
        /*01c4*/ 	.word	0xffffffff


	//   ....[6]....
        /*01c8*/ 	.word	0xffffffff


	//   ....[7]....
        /*01cc*/ 	.word	0xffffffff


	//   ....[8]....
        /*01d0*/ 	.word	0xffffffff


	//   ....[9]....
        /*01d4*/ 	.word	0xffffffff


	//   ....[10]....
        /*01d8*/ 	.word	0xffffffff


	//   ....[11]....
        /*01dc*/ 	.word	0xffffffff


	//   ....[12]....
        /*01e0*/ 	.word	0xffffffff


	//   ....[13]....
        /*01e4*/ 	.word	0xffffffff


	//   ....[14]....
        /*01e8*/ 	.word	0xffffffff


	//   ....[15]....
        /*01ec*/ 	.word	0xffffffff


	//   ....[16]....
        /*01f0*/ 	.word	0xffffffff


	//   ....[17]....
        /*01f4*/ 	.word	0xffffffff


	//   ....[18]....
        /*01f8*/ 	.word	0xffffffff


	//   ....[19]....
        /*01fc*/ 	.word	0xffffffff


	//   ....[20]....
        /*0200*/ 	.word	0xffffffff


	//   ....[21]....
        /*0204*/ 	.word	0xffffffff


	//   ....[22]....
        /*0208*/ 	.word	0xffffffff


	//   ....[23]....
        /*020c*/ 	.word	0xffffffff


	//   ....[24]....
        /*0210*/ 	.word	0xffffffff


	//   ....[25]....
        /*0214*/ 	.word	0xffffffff


	//   ....[26]....
        /*0218*/ 	.word	0xffffffff


	//   ....[27]....
        /*021c*/ 	.word	0xffffffff


	//   ....[28]....
        /*0220*/ 	.word	0xffffffff


	//   ....[29]....
        /*0224*/ 	.word	0xffffffff


	//   ....[30]....
        /*0228*/ 	.word	0xffffffff


	//   ....[31]....
        /*022c*/ 	.word	0xffffffff


	//   ....[32]....
        /*0230*/ 	.word	0xffffffff


	//   ....[33]....
        /*0234*/ 	.word	0xffffffff


	//   ....[34]....
        /*0238*/ 	.word	0xffffffff


	//   ....[35]....
        /*023c*/ 	.word	0xffffffff


	//   ....[36]....
        /*0240*/ 	.word	0xffffffff


	//   ....[37]....
        /*0244*/ 	.word	0xffffffff


	//   ....[38]....
        /*0248*/ 	.word	0xffffffff


	//   ....[39]....
        /*024c*/ 	.word	0xffffffff


	//   ....[40]....
        /*0250*/ 	.word	0xffffffff


	//   ....[41]....
        /*0254*/ 	.word	0xffffffff


	//   ....[42]....
        /*0258*/ 	.word	0xffffffff


	//   ....[43]....
        /*025c*/ 	.word	0xffffffff


	//   ....[44]....
        /*0260*/ 	.word	0xffffffff


	//   ....[45]....
        /*0264*/ 	.word	0xffffffff


	//   ....[46]....
        /*0268*/ 	.word	0xffffffff


	//   ....[47]....
        /*026c*/ 	.word	0xffffffff


	//   ....[48]....
        /*0270*/ 	.word	0xffffffff


	//   ....[49]....
        /*0274*/ 	.word	0xffffffff


	//   ....[50]....
        /*0278*/ 	.word	0xffffffff


	//   ....[51]....
        /*027c*/ 	.word	0xffffffff


	//   ....[52]....
        /*0280*/ 	.word	0xffffffff


	//   ....[53]....
        /*0284*/ 	.word	0xffffffff


	//   ....[54]....
        /*0288*/ 	.word	0xffffffff


	//   ....[55]....
        /*028c*/ 	.word	0xffffffff


	//   ....[56]....
        /*0290*/ 	.word	0xffffffff


	//   ....[57]....
        /*0294*/ 	.word	0xffffffff


	//   ....[58]....
        /*0298*/ 	.word	0xffffffff


	//   ....[59]....
        /*029c*/ 	.word	0xffffffff


	//   ....[60]....
        /*02a0*/ 	.word	0xffffffff


	//   ....[61]....
        /*02a4*/ 	.word	0xffffffff


	//   ....[62]....
        /*02a8*/ 	.word	0xffffffff


	//   ....[63]....
        /*02ac*/ 	.word	0xffffffff


	//   ....[64]....
        /*02b0*/ 	.word	0xffffffff


	//   ....[65]....
        /*02b4*/ 	.word	0xffffffff


	//   ....[66]....
        /*02b8*/ 	.word	0xffffffff


	//   ....[67]....
        /*02bc*/ 	.word	0xffffffff


	//   ....[68]....
        /*02c0*/ 	.word	0xffffffff


	//   ....[69]....
        /*02c4*/ 	.word	0xffffffff


	//   ....[70]....
        /*02c8*/ 	.word	0xffffffff


	//   ....[71]....
        /*02cc*/ 	.word	0xffffffff


	//   ....[72]....
        /*02d0*/ 	.word	0xffffffff


	//   ....[73]....
        /*02d4*/ 	.word	0xffffffff


	//   ....[74]....
        /*02d8*/ 	.word	0xffffffff


	//   ....[75]....
        /*02dc*/ 	.word	0xffffffff


	//   ....[76]....
        /*02e0*/ 	.word	0xffffffff


	//   ....[77]....
        /*02e4*/ 	.word	0xffffffff


	//   ....[78]....
        /*02e8*/ 	.word	0xffffffff


	//   ....[79]....
        /*02ec*/ 	.word	0xffffffff


	//   ....[80]....
        /*02f0*/ 	.word	0xffffffff


	//   ....[81]....
        /*02f4*/ 	.word	0xffffffff


	//   ....[82]....
        /*02f8*/ 	.word	0xffffffff


	//   ....[83]....
        /*02fc*/ 	.word	0xffffffff


	//   ....[84]....
        /*0300*/ 	.word	0xffffffff


	//   ....[85]....
        /*0304*/ 	.word	0xffffffff


	//   ....[86]....
        /*0308*/ 	.word	0xffffffff


	//   ....[87]....
        /*030c*/ 	.word	0xffffffff


	//   ....[88]....
        /*0310*/ 	.word	0xffffffff


	//   ....[89]....
        /*0314*/ 	.word	0xffffffff


	//   ....[90]....
        /*0318*/ 	.word	0xffffffff


	//   ....[91]....
        /*031c*/ 	.word	0xffffffff


	//   ....[92]....
        /*0320*/ 	.word	0xffffffff


	//   ....[93]....
        /*0324*/ 	.word	0xffffffff


	//   ....[94]....
        /*0328*/ 	.word	0xffffffff


	//   ....[95]....
        /*032c*/ 	.word	0xffffffff


	//   ....[96]....
        /*0330*/ 	.word	0xffffffff


	//   ....[97]....
        /*0334*/ 	.word	0xffffffff


	//   ....[98]....
        /*0338*/ 	.word	0xffffffff


	//   ....[99]....
        /*033c*/ 	.word	0xffffffff


	//   ....[100]....
        /*0340*/ 	.word	0xffffffff


	//   ....[101]....
        /*0344*/ 	.word	0xffffffff


	//   ....[102]....
        /*0348*/ 	.word	0xffffffff


	//   ....[103]....
        /*034c*/ 	.word	0xffffffff


	//   ....[104]....
        /*0350*/ 	.word	0xffffffff


	//   ....[105]....
        /*0354*/ 	.word	0xffffffff


	//   ....[106]....
        /*0358*/ 	.word	0xffffffff


	//   ....[107]....
        /*035c*/ 	.word	0xffffffff


	//   ....[108]....
        /*0360*/ 	.word	0xffffffff


	//   ....[109]....
        /*0364*/ 	.word	0xffffffff


	//   ....[110]....
        /*0368*/ 	.word	0xffffffff


	//   ....[111]....
        /*036c*/ 	.word	0xffffffff


	//   ....[112]....
        /*0370*/ 	.word	0xffffffff


	//   ....[113]....
        /*0374*/ 	.word	0xffffffff


	//   ....[114]....
        /*0378*/ 	.word	0xffffffff


	//   ....[115]....
        /*037c*/ 	.word	0xffffffff


	//   ....[116]....
        /*0380*/ 	.word	0xffffffff


	//   ....[117]....
        /*0384*/ 	.word	0xffffffff


	//   ....[118]....
        /*0388*/ 	.word	0xffffffff


	//   ....[119]....
        /*038c*/ 	.word	0xffffffff


	//   ....[120]....
        /*0390*/ 	.word	0xffffffff


	//   ....[121]....
        /*0394*/ 	.word	0xffffffff


	//   ....[122]....
        /*0398*/ 	.word	0xffffffff


	//   ....[123]....
        /*039c*/ 	.word	0xffffffff


	//   ....[124]....
        /*03a0*/ 	.word	0xffffffff


	//   ....[125]....
        /*03a4*/ 	.word	0xffffffff


	//   ....[126]....
        /*03a8*/ 	.word	0xffffffff


	//   ....[127]....
        /*03ac*/ 	.word	0xffffffff


	//   ....[128]....
        /*03b0*/ 	.word	0xffffffff


	//   ....[129]....
        /*03b4*/ 	.word	0xffffffff


	//   ....[130]....
        /*03b8*/ 	.word	0xffffffff


	//   ....[131]....
        /*03bc*/ 	.word	0xffffffff


	//   ....[132]....
        /*03c0*/ 	.word	0xffffffff


	//   ....[133]....
        /*03c4*/ 	.word	0xffffffff


	//   ....[134]....
        /*03c8*/ 	.word	0xffffffff


	//   ....[135]....
        /*03cc*/ 	.word	0x0500000f


	//   ....[136]....
        /*03d0*/ 	.word	0x0500000f


	//   ....[137]....
        /*03d4*/ 	.word	0x0500000f


	//   ....[138]....
        /*03d8*/ 	.word	0x0500000f


	//   ....[139]....
        /*03dc*/ 	.word	0x0500000f


	//   ....[140]....
        /*03e0*/ 	.word	0x0500000f


	//   ....[141]....
        /*03e4*/ 	.word	0x0500000f


	//   ....[142]....
        /*03e8*/ 	.word	0x0500000f


	//   ....[143]....
        /*03ec*/ 	.word	0x0500000f


	//   ....[144]....
        /*03f0*/ 	.word	0x0500000f


	//   ....[145]....
        /*03f4*/ 	.word	0x0500000f


	//   ....[146]....
        /*03f8*/ 	.word	0x0500000f


	//   ....[147]....
        /*03fc*/ 	.word	0x0500000f


	//   ....[148]....
        /*0400*/ 	.word	0x0500000f


	//   ....[149]....
        /*0404*/ 	.word	0x0500000f


	//   ....[150]....
        /*0408*/ 	.word	0x0500000f


	//   ....[151]....
        /*040c*/ 	.word	0x0500000f


	//   ....[152]....
        /*0410*/ 	.word	0x0500000f


	//   ....[153]....
        /*0414*/ 	.word	0x0500000f


	//   ....[154]....
        /*0418*/ 	.word	0x0500000f


	//   ....[155]....
        /*041c*/ 	.word	0x0500000f


	//   ....[156]....
        /*0420*/ 	.word	0x0500000f


	//   ....[157]....
        /*0424*/ 	.word	0x0500000f


	//   ....[158]....
        /*0428*/ 	.word	0x0500000f


	//   ....[159]....
        /*042c*/ 	.word	0x0500000f


	//   ....[160]....
        /*0430*/ 	.word	0x0500000f


	//   ....[161]....
        /*0434*/ 	.word	0x0500000f


	//   ....[162]....
        /*0438*/ 	.word	0x0500000f


	//   ....[163]....
        /*043c*/ 	.word	0x0500000f


	//   ....[164]....
        /*0440*/ 	.word	0x0500000f


	//   ....[165]....
        /*0444*/ 	.word	0x0500000f


	//   ....[166]....
        /*0448*/ 	.word	0x0500000f


	//   ....[167]....
        /*044c*/ 	.word	0x0500000f


	//   ....[168]....
        /*0450*/ 	.word	0x0500000f


	//   ....[169]....
        /*0454*/ 	.word	0x0500000f


	//   ....[170]....
        /*0458*/ 	.word	0x0500000f


	//   ....[171]....
        /*045c*/ 	.word	0x0500000f


	//   ....[172]....
        /*0460*/ 	.word	0x0500000f


	//   ....[173]....
        /*0464*/ 	.word	0x0500000f


	//   ....[174]....
        /*0468*/ 	.word	0x0500000f


	//   ....[175]....
        /*046c*/ 	.word	0x0500000f


	//   ....[176]....
        /*0470*/ 	.word	0x0500000f


	//   ....[177]....
        /*0474*/ 	.word	0x0500000f


	//   ....[178]....
        /*0478*/ 	.word	0x0500000f


	//   ....[179]....
        /*047c*/ 	.word	0x0500000f


	//   ....[180]....
        /*0480*/ 	.word	0x0500000f


	//   ....[181]....
        /*0484*/ 	.word	0x0500000f


	//   ....[182]....
        /*0488*/ 	.word	0x0500000f


	//   ....[183]....
        /*048c*/ 	.word	0x0500000f


	//   ....[184]....
        /*0490*/ 	.word	0x0500000f


	//   ....[185]....
        /*0494*/ 	.word	0x0500000f


	//   ....[186]....
        /*0498*/ 	.word	0x0500000f


	//   ....[187]....
        /*049c*/ 	.word	0x0500000f


	//   ....[188]....
        /*04a0*/ 	.word	0x0500000f


	//   ....[189]....
        /*04a4*/ 	.word	0x0500000f


	//   ....[190]....
        /*04a8*/ 	.word	0x0500000f


	//   ....[191]....
        /*04ac*/ 	.word	0x0500000f


	//   ....[192]....
        /*04b0*/ 	.word	0x0500000f


	//   ....[193]....
        /*04b4*/ 	.word	0x0500000f


	//   ....[194]....
        /*04b8*/ 	.word	0x0500000f


	//   ....[195]....
        /*04bc*/ 	.word	0x0500000f


	//   ....[196]....
        /*04c0*/ 	.word	0x0500000f


	//   ....[197]....
        /*04c4*/ 	.word	0x0500000f


	//   ....[198]....
        /*04c8*/ 	.word	0x0500000f


	//   ....[199]....
        /*04cc*/ 	.word	0x0500000f


	//   ....[200]....
        /*04d0*/ 	.word	0x0500000f


	//   ....[201]....
        /*04d4*/ 	.word	0x0500000f


	//   ....[202]....
        /*04d8*/ 	.word	0x0500000f


	//----- nvinfo : EIATTR_COOP_GROUP_INSTR_OFFSETS
	.align		4
.L_1052:
        /*04dc*/ 	.byte	0x04, 0x28
        /*04de*/ 	.short	(.L_1054 - .L_1053)


	//   ....[0]....
.L_1053:
        /*04e0*/ 	.word	0x00000080


	//   ....[1]....
        /*04e4*/ 	.word	0x00000090


	//   ....[2]....
        /*04e8*/ 	.word	0x000002b0


	//   ....[3]....
        /*04ec*/ 	.word	0x00000410


	//   ....[4]....
        /*04f0*/ 	.word	0x00000530


	//   ....[5]....
        /*04f4*/ 	.word	0x00000690


	//   ....[6]....
        /*04f8*/ 	.word	0x00001fc0


	//   ....[7]....
        /*04fc*/ 	.word	0x00003fa0


	//   ....[8]....
        /*0500*/ 	.word	0x00004f60


	//   ....[9]....
        /*0504*/ 	.word	0x00005eb0


	//   ....[10]....
        /*0508*/ 	.word	0x00005ed0


	//   ....[11]....
        /*050c*/ 	.word	0x00006310


	//   ....[12]....
        /*0510*/ 	.word	0x000063e0


	//   ....[13]....
        /*0514*/ 	.word	0x00006800


	//   ....[14]....
        /*0518*/ 	.word	0x00006880


	//   ....[15]....
        /*051c*/ 	.word	0x00007080


	//   ....[16]....
        /*0520*/ 	.word	0x00007e10


	//   ....[17]....
        /*0524*/ 	.word	0x00008ca0


	//   ....[18]....
        /*0528*/ 	.word	0x00008cd0


	//   ....[19]....
        /*052c*/ 	.word	0x000092b0


	//   ....[20]....
        /*0530*/ 	.word	0x000092d0


	//   ....[21]....
        /*0534*/ 	.word	0x00009aa0


	//   ....[22]....
        /*0538*/ 	.word	0x00009c70


	//   ....[23]....
        /*053c*/ 	.word	0x0000a800


	//   ....[24]....
        /*0540*/ 	.word	0x0000b510


	//   ....[25]....
        /*0544*/ 	.word	0x0000c470


	//   ....[26]....
        /*0548*/ 	.word	0x0000c4a0


	//   ....[27]....
        /*054c*/ 	.word	0x0000cd90


	//   ....[28]....
        /*0550*/ 	.word	0x0000ce30


	//   ....[29]....
        /*0554*/ 	.word	0x0000d9f0


	//   ....[30]....
        /*0558*/ 	.word	0x0000dad0


	//   ....[31]....
        /*055c*/ 	.word	0x0000db30


	//   ....[32]....
        /*0560*/ 	.word	0x0000db50


	//   ....[33]....
        /*0564*/ 	.word	0x0000db80


	//   ....[34]....
        /*0568*/ 	.word	0x0000f330


	//   ....[35]....
        /*056c*/ 	.word	0x0000f680


	//   ....[36]....
        /*0570*/ 	.word	0x0000f690


	//   ....[37]....
        /*0574*/ 	.word	0x0000f6c0


	//   ....[38]....
        /*0578*/ 	.word	0x0000f6d0


	//   ....[39]....
        /*057c*/ 	.word	0x00010300


	//   ....[40]....
        /*0580*/ 	.word	0x00010340


	//   ....[41]....
        /*0584*/ 	.word	0x000105f0


	//   ....[42]....
        /*0588*/ 	.word	0x00010610


	//   ....[43]....
        /*058c*/ 	.word	0x00010d50


	//   ....[44]....
        /*0590*/ 	.word	0x00010da0


	//   ....[45]....
        /*0594*/ 	.word	0x00011660


	//   ....[46]....
        /*0598*/ 	.word	0x00011680


	//   ....[47]....
        /*059c*/ 	.word	0x00012930


	//   ....[48]....
        /*05a0*/ 	.word	0x00012970


	//   ....[49]....
        /*05a4*/ 	.word	0x00012bb0


	//   ....[50]....
        /*05a8*/ 	.word	0x00012bd0


	//   ....[51]....
        /*05ac*/ 	.word	0x00012e90


	//   ....[52]....
        /*05b0*/ 	.word	0x00013080


	//   ....[53]....
        /*05b4*/ 	.word	0x000130b0


	//   ....[54]....
        /*05b8*/ 	.word	0x000130e0


	//   ....[55]....
        /*05bc*/ 	.word	0x00013110


	//   ....[56]....
        /*05c0*/ 	.word	0x00013140


	//   ....[57]....
        /*05c4*/ 	.word	0x00013170


	//   ....[58]....
        /*05c8*/ 	.word	0x000132e0


	//   ....[59]....
        /*05cc*/ 	.word	0x00013310


	//   ....[60]....
        /*05d0*/ 	.word	0x00013340


	//   ....[61]....
        /*05d4*/ 	.word	0x00013370


	//   ....[62]....
        /*05d8*/ 	.word	0x000133a0


	//   ....[63]....
        /*05dc*/ 	.word	0x000133d0


	//   ....[64]....
        /*05e0*/ 	.word	0x00013460


	//   ....[65]....
        /*05e4*/ 	.word	0x00013490


	//   ....[66]....
        /*05e8*/ 	.word	0x000134a0


	//   ....[67]....
        /*05ec*/ 	.word	0x000134e0


	//   ....[68]....
        /*05f0*/ 	.word	0x00015620


	//   ....[69]....
        /*05f4*/ 	.word	0x00015640


	//   ....[70]....
        /*05f8*/ 	.word	0x000156d0


	//   ....[71]....
        /*05fc*/ 	.word	0x000156f0


	//   ....[72]....
        /*0600*/ 	.word	0x00015770


	//   ....[73]....
        /*0604*/ 	.word	0x00015790


	//   ....[74]....
        /*0608*/ 	.word	0x000157a0


	//   ....[75]....
        /*060c*/ 	.word	0x000157b0


	//   ....[76]....
        /*0610*/ 	.word	0x00015f30


	//   ....[77]....
        /*0614*/ 	.word	0x00015f60


	//   ....[78]....
        /*0618*/ 	.word	0x00016020


	//   ....[79]....
        /*061c*/ 	.word	0x00016040


	//   ....[80]....
        /*0620*/ 	.word	0x000160e0


	//   ....[81]....
        /*0624*/ 	.word	0x00016100


	//   ....[82]....
        /*0628*/ 	.word	0x00016110


	//   ....[83]....
        /*062c*/ 	.word	0x00016190


	//   ....[84]....
        /*0630*/ 	.word	0x000169f0


	//   ....[85]....
        /*0634*/ 	.word	0x00016a10


	//   ....[86]....
        /*0638*/ 	.word	0x00016bb0


	//   ....[87]....
        /*063c*/ 	.word	0x00016be0


	//   ....[88]....
        /*0640*/ 	.word	0x00016cf0


	//   ....[89]....
        /*0644*/ 	.word	0x00016d00


	//   ....[90]....
        /*0648*/ 	.word	0x00016d30


	//   ....[91]....
        /*064c*/ 	.word	0x00016d40


	//   ....[92]....
        /*0650*/ 	.word	0x00017350


	//   ....[93]....
        /*0654*/ 	.word	0x00017380


	//   ....[94]....
        /*0658*/ 	.word	0x00017570


	//   ....[95]....
        /*065c*/ 	.word	0x000175b0


	//   ....[96]....
        /*0660*/ 	.word	0x000175c0


	//   ....[97]....
        /*0664*/ 	.word	0x000175d0


	//   ....[98]....
        /*0668*/ 	.word	0x00017720


	//   ....[99]....
        /*066c*/ 	.word	0x00017870


	//   ....[100]....
        /*0670*/ 	.word	0x00018080


	//   ....[101]....
        /*0674*/ 	.word	0x000180a0


	//   ....[102]....
        /*0678*/ 	.word	0x000180f0


	//   ....[103]....
        /*067c*/ 	.word	0x00018100


	//   ....[104]....
        /*0680*/ 	.word	0x00018140


	//   ....[105]....
        /*0684*/ 	.word	0x00018150


	//   ....[106]....
        /*0688*/ 	.word	0x00018160


	//   ....[107]....
        /*068c*/ 	.word	0x000181a0


	//   ....[108]....
        /*0690*/ 	.word	0x000184a0


	//   ....[109]....
        /*0694*/ 	.word	0x000184e0


	//   ....[110]....
        /*0698*/ 	.word	0x00018500


	//   ....[111]....
        /*069c*/ 	.word	0x00018520


	//   ....[112]....
        /*06a0*/ 	.word	0x00018550


	//   ....[113]....
        /*06a4*/ 	.word	0x00018570


	//   ....[114]....
        /*06a8*/ 	.word	0x00018670


	//   ....[115]....
        /*06ac*/ 	.word	0x000187c0


	//   ....[116]....
        /*06b0*/ 	.word	0x00018e00


	//   ....[117]....
        /*06b4*/ 	.word	0x00018e30


	//   ....[118]....
        /*06b8*/ 	.word	0x00018e90


	//   ....[119]....
        /*06bc*/ 	.word	0x00018ec0


	//   ....[120]....
        /*06c0*/ 	.word	0x00018ef0


	//   ....[121]....
        /*06c4*/ 	.word	0x00018f20


	//   ....[122]....
        /*06c8*/ 	.word	0x00018f50


	//   ....[123]....
        /*06cc*/ 	.word	0x00018f80


	//   ....[124]....
        /*06d0*/ 	.word	0x00019120


	//   ....[125]....
        /*06d4*/ 	.word	0x00019150


	//   ....[126]....
        /*06d8*/ 	.word	0x00019180


	//   ....[127]....
        /*06dc*/ 	.word	0x000191b0


	//   ....[128]....
        /*06e0*/ 	.word	0x000191e0


	//   ....[129]....
        /*06e4*/ 	.word	0x00019210


	//   ....[130]....
        /*06e8*/ 	.word	0x000192d0


	//   ....[131]....
        /*06ec*/ 	.word	0x000192f0


	//   ....[132]....
        /*06f0*/ 	.word	0x00019310


	//   ....[133]....
        /*06f4*/ 	.word	0x00019370


	//   ....[134]....
        /*06f8*/ 	.word	0x00019d90


	//   ....[135]....
        /*06fc*/ 	.word	0x0001a320


	//   ....[136]....
        /*0700*/ 	.word	0x0001a410


	//   ....[137]....
        /*0704*/ 	.word	0x0001a4b0


	//   ....[138]....
        /*0708*/ 	.word	0x0001a510


	//   ....[139]....
        /*070c*/ 	.word	0x0001a600


	//   ....[140]....
        /*0710*/ 	.word	0x0001a670


	//   ....[141]....
        /*0714*/ 	.word	0x0001a760


	//   ....[142]....
        /*0718*/ 	.word	0x0001a7d0


	//   ....[143]....
        /*071c*/ 	.word	0x0001a870


	//   ....[144]....
        /*0720*/ 	.word	0x0001a970


	//   ....[145]....
        /*0724*/ 	.word	0x0001aa00


	//   ....[146]....
        /*0728*/ 	.word	0x0001aa60


	//   ....[147]....
        /*072c*/ 	.word	0x0001ab50


	//   ....[148]....
        /*0730*/ 	.word	0x0001abd0


	//   ....[149]....
        /*0734*/ 	.word	0x0001acd0


	//   ....[150]....
        /*0738*/ 	.word	0x0001ad40


	//   ....[151]....
        /*073c*/ 	.word	0x0001ae20


	//   ....[152]....
        /*0740*/ 	.word	0x0001b130


	//   ....[153]....
        /*0744*/ 	.word	0x0001b1f0


	//   ....[154]....
        /*0748*/ 	.word	0x0001b460


	//   ....[155]....
        /*074c*/ 	.word	0x0001b4b0


	//   ....[156]....
        /*0750*/ 	.word	0x0001b6c0


	//   ....[157]....
        /*0754*/ 	.word	0x0001b710


	//   ....[158]....
        /*0758*/ 	.word	0x0001b8c0


	//   ....[159]....
        /*075c*/ 	.word	0x0001b910


	//   ....[160]....
        /*0760*/ 	.word	0x0001ba50


	//   ....[161]....
        /*0764*/ 	.word	0x0001bb50


	//   ....[162]....
        /*0768*/ 	.word	0x0001bdc0


	//   ....[163]....
        /*076c*/ 	.word	0x0001be10


	//   ....[164]....
        /*0770*/ 	.word	0x0001bfe0


	//   ....[165]....
        /*0774*/ 	.word	0x0001c030


	//   ....[166]....
        /*0778*/ 	.word	0x0001c200


	//   ....[167]....
        /*077c*/ 	.word	0x0001c250


	//   ....[168]....
        /*0780*/ 	.word	0x0001c340


	//   ....[169]....
        /*0784*/ 	.word	0x0001c3e0


	//   ....[170]....
        /*0788*/ 	.word	0x0001c440


	//   ....[171]....
        /*078c*/ 	.word	0x0001c4f0


	//   ....[172]....
        /*0790*/ 	.word	0x0001c550


	//   ....[173]....
        /*0794*/ 	.word	0x0001c600


	//   ....[174]....
        /*0798*/ 	.word	0x0001c660


	//   ....[175]....
        /*079c*/ 	.word	0x0001c710


	//   ....[176]....
        /*07a0*/ 	.word	0x0001c800


	//   ....[177]....
        /*07a4*/ 	.word	0x0001c8e0


	//   ....[178]....
        /*07a8*/ 	.word	0x0001c9f0


	//   ....[179]....
        /*07ac*/ 	.word	0x0001caf0


	//   ....[180]....
        /*07b0*/ 	.word	0x0001cc20


	//   ....[181]....
        /*07b4*/ 	.word	0x0001cd00


	//   ....[182]....
        /*07b8*/ 	.word	0x0001ce00


	//   ....[183]....
        /*07bc*/ 	.word	0x0001cee0


	//   ....[184]....
        /*07c0*/ 	.word	0x0001cf70


	//   ....[185]....
        /*07c4*/ 	.word	0x0001d010


	//   ....[186]....
        /*07c8*/ 	.word	0x0001d180


	//   ....[187]....
        /*07cc*/ 	.word	0x0001d1f0


	//   ....[188]....
        /*07d0*/ 	.word	0x0001d260


	//   ....[189]....
        /*07d4*/ 	.word	0x0001d2d0


	//   ....[190]....
        /*07d8*/ 	.word	0x0001d340


	//   ....[191]....
        /*07dc*/ 	.word	0x0001d3c0


	//   ....[192]....
        /*07e0*/ 	.word	0x0001d440


	//   ....[193]....
        /*07e4*/ 	.word	0x0001d4d0


	//   ....[194]....
        /*07e8*/ 	.word	0x0001d540


	//   ....[195]....
        /*07ec*/ 	.word	0x0001d5b0


	//   ....[196]....
        /*07f0*/ 	.word	0x0001d620


	//   ....[197]....
        /*07f4*/ 	.word	0x0001d6a0


	//   ....[198]....
        /*07f8*/ 	.word	0x0001d710


	//   ....[199]....
        /*07fc*/ 	.word	0x0001d7a0


	//   ....[200]....
        /*0800*/ 	.word	0x0001d800


	//   ....[201]....
        /*0804*/ 	.word	0x0001d890


	//   ....[202]....
        /*0808*/ 	.word	0x0001d9c0


	//----- nvinfo : EIATTR_REG_RECONFIG
	.align		4
.L_1054:
        /*080c*/ 	.byte	0x01, 0x54
	.zero		2


	//----- nvinfo : EIATTR_SYSCALL_OFFSETS
	.align		4
        /*0810*/ 	.byte	0x04, 0x46
        /*0812*/ 	.short	(.L_1056 - .L_1055)


	//   ....[0]....
.L_1055:
        /*0814*/ 	.word	0x00004150


	//   ....[1]....
        /*0818*/ 	.word	0x00014a20


	//   ....[2]....
        /*081c*/ 	.word	0x00014b70


	//   ....[3]....
        /*0820*/ 	.word	0x00014c60


	//   ....[4]....
        /*0824*/ 	.word	0x00015b50


	//   ....[5]....
        /*0828*/ 	.word	0x00016410


	//----- nvinfo : EIATTR_MBARRIER_INSTR_OFFSETS
	.align		4
.L_1056:
        /*082c*/ 	.byte	0x04, 0x39
        /*082e*/ 	.short	(.L_1058 - .L_1057)


	//   ....[0]....
.L_1057:
        /*0830*/ 	.word	0x00000190
        /*0834*/ 	.word	0x000000ff
        /*0838*/ 	.word	0x00038800
        /*083c*/ 	.short	0x0100
        /*083e*/ 	.byte	0x08
	.zero		1


	//   ....[1]....
        /*0840*/ 	.word	0x000001a0
        /*0844*/ 	.word	0x000000ff
        /*0848*/ 	.word	0x00038810
        /*084c*/ 	.short	0x0100
        /*084e*/ 	.byte	0x08
	.zero		1


	//   ....[2]....
        /*0850*/ 	.word	0x000001b0
        /*0854*/ 	.word	0x000000ff
        /*0858*/ 	.word	0x00038820
        /*085c*/ 	.short	0x0100
        /*085e*/ 	.byte	0x08
	.zero		1


	//   ....[3]....
        /*0860*/ 	.word	0x00000260
        /*0864*/ 	.word	0x000000ff
        /*0868*/ 	.word	0x00038830
        /*086c*/ 	.short	0x0100
        /*086e*/ 	.byte	0x06
	.zero		1


	//   ....[4]....
        /*0870*/ 	.word	0x00000270
        /*0874*/ 	.word	0x000000ff
        /*0878*/ 	.word	0x00038840
        /*087c*/ 	.short	0x0100
        /*087e*/ 	.byte	0x06
	.zero		1


	//   ....[5]....
        /*0880*/ 	.word	0x00000280
        /*0884*/ 	.word	0x000000ff
        /*0888*/ 	.word	0x00038838
        /*088c*/ 	.short	0x0100
        /*088e*/ 	.byte	0x06
	.zero		1


	//   ....[6]....
        /*0890*/ 	.word	0x00000290
        /*0894*/ 	.word	0x000000ff
        /*0898*/ 	.word	0x00038848
        /*089c*/ 	.short	0x0100
        /*089e*/ 	.byte	0x06
	.zero		1


	//   ....[7]....
        /*08a0*/ 	.word	0x000003c0
        /*08a4*/ 	.word	0x000000ff
        /*08a8*/ 	.word	0x00038850
        /*08ac*/ 	.short	0x0100
        /*08ae*/ 	.byte	0x08
	.zero		1


	//   ....[8]....
        /*08b0*/ 	.word	0x000003d0
        /*08b4*/ 	.word	0x000000ff
        /*08b8*/ 	.word	0x00038860
        /*08bc*/ 	.short	0x0100
        /*08be*/ 	.byte	0x08
	.zero		1


	//   ....[9]....
        /*08c0*/ 	.word	0x000003e0
        /*08c4*/ 	.word	0x000000ff
        /*08c8*/ 	.word	0x00038858
        /*08cc*/ 	.short	0x0100
        /*08ce*/ 	.byte	0x08
	.zero		1


	//   ....[10]....
        /*08d0*/ 	.word	0x000003f0
        /*08d4*/ 	.word	0x000000ff
        /*08d8*/ 	.word	0x00038868
        /*08dc*/ 	.short	0x0100
        /*08de*/ 	.byte	0x08
	.zero		1


	//   ....[11]....
        /*08e0*/ 	.word	0x000004e0
        /*08e4*/ 	.word	0x000000ff
        /*08e8*/ 	.word	0x00038870
        /*08ec*/ 	.short	0x0100
        /*08ee*/ 	.byte	0x06
	.zero		1


	//   ....[12]....
        /*08f0*/ 	.word	0x000004f0
        /*08f4*/ 	.word	0x000000ff
        /*08f8*/ 	.word	0x00038880
        /*08fc*/ 	.short	0x0100
        /*08fe*/ 	.byte	0x06
	.zero		1


	//   ....[13]....
        /*0900*/ 	.word	0x00000500
        /*0904*/ 	.word	0x000000ff
        /*0908*/ 	.word	0x00038878
        /*090c*/ 	.short	0x0100
        /*090e*/ 	.byte	0x06
	.zero		1


	//   ....[14]....
        /*0910*/ 	.word	0x00000510
        /*0914*/ 	.word	0x000000ff
        /*0918*/ 	.word	0x00038888
        /*091c*/ 	.short	0x0100
        /*091e*/ 	.byte	0x06
	.zero		1


	//   ....[15]....
        /*0920*/ 	.word	0x00000640
        /*0924*/ 	.word	0x000000ff
        /*0928*/ 	.word	0x00038890
        /*092c*/ 	.short	0x0100
        /*092e*/ 	.byte	0x08
	.zero		1


	//   ....[16]....
        /*0930*/ 	.word	0x00000650
        /*0934*/ 	.word	0x000000ff
        /*0938*/ 	.word	0x000388a0
        /*093c*/ 	.short	0x0100
        /*093e*/ 	.byte	0x08
	.zero		1


	//   ....[17]....
        /*0940*/ 	.word	0x00000660
        /*0944*/ 	.word	0x000000ff
        /*0948*/ 	.word	0x00038898
        /*094c*/ 	.short	0x0100
        /*094e*/ 	.byte	0x08
	.zero		1


	//   ....[18]....
        /*0950*/ 	.word	0x00000670
        /*0954*/ 	.word	0x000000ff
        /*0958*/ 	.word	0x000388a8
        /*095c*/ 	.short	0x0100
        /*095e*/ 	.byte	0x08
	.zero		1


	//   ....[19]....
        /*0960*/ 	.word	0x000007b0
        /*0964*/ 	.word	0x000000ff
        /*0968*/ 	.word	0x000388b0
        /*096c*/ 	.short	0x0100
        /*096e*/ 	.byte	0x08
	.zero		1


	//   ....[20]....
        /*0970*/ 	.word	0x000007c0
        /*0974*/ 	.word	0x000000ff
        /*0978*/ 	.word	0x000388c0
        /*097c*/ 	.short	0x0100
        /*097e*/ 	.byte	0x08
	.zero		1


	//   ....[21]....
        /*0980*/ 	.word	0x000007d0
        /*0984*/ 	.word	0x000000ff
        /*0988*/ 	.word	0x000388b8
        /*098c*/ 	.short	0x0100
        /*098e*/ 	.byte	0x08
	.zero		1


	//   ....[22]....
        /*0990*/ 	.word	0x000007e0
        /*0994*/ 	.word	0x000000ff
        /*0998*/ 	.word	0x000388c8
        /*099c*/ 	.short	0x0100
        /*099e*/ 	.byte	0x08
	.zero		1


	//   ....[23]....
        /*09a0*/ 	.word	0x00002320
        /*09a4*/ 	.word	0x00000004
        /*09a8*/ 	.word	0x00000000
        /*09ac*/ 	.short	0x0101
        /*09ae*/ 	.byte	0x3f
	.zero		1


	//   ....[24]....
        /*09b0*/ 	.word	0x00002e50
        /*09b4*/ 	.word	0x00000004
        /*09b8*/ 	.word	0x00000000
        /*09bc*/ 	.short	0x0101
        /*09be*/ 	.byte	0x3f
	.zero		1


	//   ....[25]....
        /*09c0*/ 	.word	0x00004200
        /*09c4*/ 	.word	0x00000011
        /*09c8*/ 	.word	0x00038800
        /*09cc*/ 	.short	0x010a
        /*09ce*/ 	.byte	0x3f
	.zero		1


	//   ....[26]....
        /*09d0*/ 	.word	0x00004270
        /*09d4*/ 	.word	0x00000009
        /*09d8*/ 	.word	0x00038830
        /*09dc*/ 	.short	0x010a
        /*09de*/ 	.byte	0x3f
	.zero		1


	//   ....[27]....
        /*09e0*/ 	.word	0x000042e0
        /*09e4*/ 	.word	0x00000009
        /*09e8*/ 	.word	0x00038830
        /*09ec*/ 	.short	0x010a
        /*09ee*/ 	.byte	0x3f
	.zero		1


	//   ....[28]....
        /*09f0*/ 	.word	0x00004560
        /*09f4*/ 	.word	0x00000011
        /*09f8*/ 	.word	0x00038810
        /*09fc*/ 	.short	0x010a
        /*09fe*/ 	.byte	0x3f
	.zero		1


	//   ....[29]....
        /*0a00*/ 	.word	0x000045a0
        /*0a04*/ 	.word	0x00000009
        /*0a08*/ 	.word	0x00038850
        /*0a0c*/ 	.short	0x010a
        /*0a0e*/ 	.byte	0x3f
	.zero		1


	//   ....[30]....
        /*0a10*/ 	.word	0x00004670
        /*0a14*/ 	.word	0x00000009
        /*0a18*/ 	.word	0x00038850
        /*0a1c*/ 	.short	0x010a
        /*0a1e*/ 	.byte	0x3f
	.zero		1


	//   ....[31]....
        /*0a20*/ 	.word	0x00006b10
        /*0a24*/ 	.word	0x00000005
        /*0a28*/ 	.word	0x00000000
        /*0a2c*/ 	.short	0x0101
        /*0a2e*/ 	.byte	0x3f
	.zero		1


	//   ....[32]....
        /*0a30*/ 	.word	0x00007110
        /*0a34*/ 	.word	0x00000009
        /*0a38*/ 	.word	0x00000000
        /*0a3c*/ 	.short	0x0101
        /*0a3e*/ 	.byte	0x3f
	.zero		1


	//   ....[33]....
        /*0a40*/ 	.word	0x00007310
        /*0a44*/ 	.word	0x00000009
        /*0a48*/ 	.word	0x00038830
        /*0a4c*/ 	.short	0x010a
        /*0a4e*/ 	.byte	0x3f
	.zero		1


	//   ....[34]....
        /*0a50*/ 	.word	0x00007360
        /*0a54*/ 	.word	0x00000009
        /*0a58*/ 	.word	0x00038830
        /*0a5c*/ 	.short	0x010a
        /*0a5e*/ 	.byte	0x3f
	.zero		1


	//   ....[35]....
        /*0a60*/ 	.word	0x000074e0
        /*0a64*/ 	.word	0x00000009
        /*0a68*/ 	.word	0x00038850
        /*0a6c*/ 	.short	0x010a
        /*0a6e*/ 	.byte	0x3f
	.zero		1


	//   ....[36]....
        /*0a70*/ 	.word	0x00007520
        /*0a74*/ 	.word	0x00000009
        /*0a78*/ 	.word	0x00038850
        /*0a7c*/ 	.short	0x010a
        /*0a7e*/ 	.byte	0x3f
	.zero		1


	//   ....[37]....
        /*0a80*/ 	.word	0x00009610
        /*0a84*/ 	.word	0x00000007
        /*0a88*/ 	.word	0x00000000
        /*0a8c*/ 	.short	0x0101
        /*0a8e*/ 	.byte	0x3f
	.zero		1


	//   ....[38]....
        /*0a90*/ 	.word	0x0000a8c0
        /*0a94*/ 	.word	0x00000009
        /*0a98*/ 	.word	0x00000000
        /*0a9c*/ 	.short	0x0101
        /*0a9e*/ 	.byte	0x3f
	.zero		1


	//   ....[39]....
        /*0aa0*/ 	.word	0x0000aa10
        /*0aa4*/ 	.word	0x00000009
        /*0aa8*/ 	.word	0x00038830
        /*0aac*/ 	.short	0x010a
        /*0aae*/ 	.byte	0x3f
	.zero		1


	//   ....[40]....
        /*0ab0*/ 	.word	0x0000aa60
        /*0ab4*/ 	.word	0x00000009
        /*0ab8*/ 	.word	0x00038830
        /*0abc*/ 	.short	0x010a
        /*0abe*/ 	.byte	0x3f
	.zero		1


	//   ....[41]....
        /*0ac0*/ 	.word	0x0000abe0
        /*0ac4*/ 	.word	0x00000009
        /*0ac8*/ 	.word	0x00038850
        /*0acc*/ 	.short	0x010a
        /*0ace*/ 	.byte	0x3f
	.zero		1


	//   ....[42]....
        /*0ad0*/ 	.word	0x0000ac20
        /*0ad4*/ 	.word	0x00000009
        /*0ad8*/ 	.word	0x00038850
        /*0adc*/ 	.short	0x010a
        /*0ade*/ 	.byte	0x3f
	.zero		1


	//   ....[43]....
        /*0ae0*/ 	.word	0x0000c950
        /*0ae4*/ 	.word	0x00000008
        /*0ae8*/ 	.word	0x00000000
        /*0aec*/ 	.short	0x0101
        /*0aee*/ 	.byte	0x3f
	.zero		1


	//   ....[44]....
        /*0af0*/ 	.word	0x0000dab0
        /*0af4*/ 	.word	0x00000009
        /*0af8*/ 	.word	0x00000000
        /*0afc*/ 	.short	0x0101
        /*0afe*/ 	.byte	0x3f
	.zero		1


	//   ....[45]....
        /*0b00*/ 	.word	0x00010320
        /*0b04*/ 	.word	0x00000000
        /*0b08*/ 	.word	0x00000000
        /*0b0c*/ 	.short	0x0101
        /*0b0e*/ 	.byte	0x3f
	.zero		1


	//   ....[46]....
        /*0b10*/ 	.word	0x00010dd0
        /*0b14*/ 	.word	0x00000004
        /*0b18*/ 	.word	0x00000000
        /*0b1c*/ 	.short	0x0101
        /*0b1e*/ 	.byte	0x3f
	.zero		1


	//   ....[47]....
        /*0b20*/ 	.word	0x000153f0
        /*0b24*/ 	.word	0x00000016
        /*0b28*/ 	.word	0x00038840
        /*0b2c*/ 	.short	0x010a
        /*0b2e*/ 	.byte	0x3f
	.zero		1


	//   ....[48]....
        /*0b30*/ 	.word	0x000158b0
        /*0b34*/ 	.word	0x00000016
        /*0b38*/ 	.word	0x00038830
        /*0b3c*/ 	.short	0x0107
        /*0b3e*/ 	.byte	0x3f
	.zero		1


	//   ....[49]....
        /*0b40*/ 	.word	0x00015990
        /*0b44*/ 	.word	0x00000016
        /*0b48*/ 	.word	0x00038830
        /*0b4c*/ 	.short	0x0101
        /*0b4e*/ 	.byte	0x3f
	.zero		1


	//   ....[50]....
        /*0b50*/ 	.word	0x00016250
        /*0b54*/ 	.word	0x00000011
        /*0b58*/ 	.word	0x00038800
        /*0b5c*/ 	.short	0x0107
        /*0b5e*/ 	.byte	0x3f
	.zero		1


	//   ....[51]....
        /*0b60*/ 	.word	0x000162e0
        /*0b64*/ 	.word	0x00000011
        /*0b68*/ 	.word	0x00038800
        /*0b6c*/ 	.short	0x0101
        /*0b6e*/ 	.byte	0x3f
	.zero		1


	//   ....[52]....
        /*0b70*/ 	.word	0x00016fe0
        /*0b74*/ 	.word	0x00000011
        /*0b78*/ 	.word	0x00038810
        /*0b7c*/ 	.short	0x0107
        /*0b7e*/ 	.byte	0x3f
	.zero		1


	//   ....[53]....
        /*0b80*/ 	.word	0x000170e0
        /*0b84*/ 	.word	0x00000011
        /*0b88*/ 	.word	0x00038810
        /*0b8c*/ 	.short	0x0101
        /*0b8e*/ 	.byte	0x3f
	.zero		1


	//   ....[54]....
        /*0b90*/ 	.word	0x00017100
        /*0b94*/ 	.word	0x00000011
        /*0b98*/ 	.word	0x00038820
        /*0b9c*/ 	.short	0x010a
        /*0b9e*/ 	.byte	0x3f
	.zero		1


	//   ....[55]....
        /*0ba0*/ 	.word	0x00017190
        /*0ba4*/ 	.word	0x00000016
        /*0ba8*/ 	.word	0x00038860
        /*0bac*/ 	.short	0x010a
        /*0bae*/ 	.byte	0x3f
	.zero		1


	//   ....[56]....
        /*0bb0*/ 	.word	0x00017a90
        /*0bb4*/ 	.word	0x00000016
        /*0bb8*/ 	.word	0x00038850
        /*0bbc*/ 	.short	0x0107
        /*0bbe*/ 	.byte	0x3f
	.zero		1


	//   ....[57]....
        /*0bc0*/ 	.word	0x00017b60
        /*0bc4*/ 	.word	0x00000016
        /*0bc8*/ 	.word	0x00038850
        /*0bcc*/ 	.short	0x0101
        /*0bce*/ 	.byte	0x3f
	.zero		1


	//   ....[58]....
        /*0bd0*/ 	.word	0x00017f00
        /*0bd4*/ 	.word	0x00000006
        /*0bd8*/ 	.word	0x00038840
        /*0bdc*/ 	.short	0x010a
        /*0bde*/ 	.byte	0x3f
	.zero		1


	//   ....[59]....
        /*0be0*/ 	.word	0x00018220
        /*0be4*/ 	.word	0x00000006
        /*0be8*/ 	.word	0x00038830
        /*0bec*/ 	.short	0x0107
        /*0bee*/ 	.byte	0x3f
	.zero		1


	//   ....[60]....
        /*0bf0*/ 	.word	0x000182e0
        /*0bf4*/ 	.word	0x00000006
        /*0bf8*/ 	.word	0x00038830
        /*0bfc*/ 	.short	0x0101
        /*0bfe*/ 	.byte	0x3f
	.zero		1


	//   ....[61]....
        /*0c00*/ 	.word	0x00018310
        /*0c04*/ 	.word	0x00000006
        /*0c08*/ 	.word	0x00038860
        /*0c0c*/ 	.short	0x010a
        /*0c0e*/ 	.byte	0x3f
	.zero		1


	//   ....[62]....
        /*0c10*/ 	.word	0x000189c0
        /*0c14*/ 	.word	0x00000006
        /*0c18*/ 	.word	0x00038850
        /*0c1c*/ 	.short	0x0107
        /*0c1e*/ 	.byte	0x3f
	.zero		1


	//   ....[63]....
        /*0c20*/ 	.word	0x00018a80
        /*0c24*/ 	.word	0x00000006
        /*0c28*/ 	.word	0x00038850
        /*0c2c*/ 	.short	0x0101
        /*0c2e*/ 	.byte	0x3f
	.zero		1


	//   ....[64]....
        /*0c30*/ 	.word	0x00019d10
        /*0c34*/ 	.word	0x00000005
        /*0c38*/ 	.word	0x00038820
        /*0c3c*/ 	.short	0x010a
        /*0c3e*/ 	.byte	0x3f
	.zero		1


	//   ....[65]....
        /*0c40*/ 	.word	0x00019e90
        /*0c44*/ 	.word	0x00000003
        /*0c48*/ 	.word	0x00038840
        /*0c4c*/ 	.short	0x010a
        /*0c4e*/ 	.byte	0x3f
	.zero		1


	//   ....[66]....
        /*0c50*/ 	.word	0x00019f30
        /*0c54*/ 	.word	0x00000005
        /*0c58*/ 	.word	0x00038840
        /*0c5c*/ 	.short	0x010a
        /*0c5e*/ 	.byte	0x3f
	.zero		1


	//   ....[67]....
        /*0c60*/ 	.word	0x00019f70
        /*0c64*/ 	.word	0x00000003
        /*0c68*/ 	.word	0x00038860
        /*0c6c*/ 	.short	0x010a
        /*0c6e*/ 	.byte	0x3f
	.zero		1


	//   ....[68]....
        /*0c70*/ 	.word	0x00019fb0
        /*0c74*/ 	.word	0x00000005
        /*0c78*/ 	.word	0x00038860
        /*0c7c*/ 	.short	0x010a
        /*0c7e*/ 	.byte	0x3f
	.zero		1


	//   ....[69]....
        /*0c80*/ 	.word	0x0001a010
        /*0c84*/ 	.word	0x00000011
        /*0c88*/ 	.word	0x00038800
        /*0c8c*/ 	.short	0x010a
        /*0c8e*/ 	.byte	0x3f
	.zero		1


	//   ....[70]....
        /*0c90*/ 	.word	0x0001a060
        /*0c94*/ 	.word	0x00000009
        /*0c98*/ 	.word	0x00038830
        /*0c9c*/ 	.short	0x010a
        /*0c9e*/ 	.byte	0x3f
	.zero		1


	//   ....[71]....
        /*0ca0*/ 	.word	0x0001a0b0
        /*0ca4*/ 	.word	0x00000011
        /*0ca8*/ 	.word	0x00038810
        /*0cac*/ 	.short	0x010a
        /*0cae*/ 	.byte	0x3f
	.zero		1


	//   ....[72]....
        /*0cb0*/ 	.word	0x0001a100
        /*0cb4*/ 	.word	0x00000009
        /*0cb8*/ 	.word	0x00038850
        /*0cbc*/ 	.short	0x010a
        /*0cbe*/ 	.byte	0x3f
	.zero		1


	//   ....[73]....
        /*0cc0*/ 	.word	0x0001a150
        /*0cc4*/ 	.word	0x00000009
        /*0cc8*/ 	.word	0x00038830
        /*0ccc*/ 	.short	0x010a
        /*0cce*/ 	.byte	0x3f
	.zero		1


	//   ....[74]....
        /*0cd0*/ 	.word	0x0001a1a0
        /*0cd4*/ 	.word	0x00000009
        /*0cd8*/ 	.word	0x00038850
        /*0cdc*/ 	.short	0x010a
        /*0cde*/ 	.byte	0x3f
	.zero		1


	//   ....[75]....
        /*0ce0*/ 	.word	0x0001a1f0
        /*0ce4*/ 	.word	0x00000009
        /*0ce8*/ 	.word	0x00038830
        /*0cec*/ 	.short	0x010a
        /*0cee*/ 	.byte	0x3f
	.zero		1


	//   ....[76]....
        /*0cf0*/ 	.word	0x0001a240
        /*0cf4*/ 	.word	0x00000009
        /*0cf8*/ 	.word	0x00038850
        /*0cfc*/ 	.short	0x010a
        /*0cfe*/ 	.byte	0x3f
	.zero		1


	//   ....[77]....
        /*0d00*/ 	.word	0x0001a360
        /*0d04*/ 	.word	0x00000016
        /*0d08*/ 	.word	0x00038840
        /*0d0c*/ 	.short	0x010a
        /*0d0e*/ 	.byte	0x3f
	.zero		1


	//   ....[78]....
        /*0d10*/ 	.word	0x0001b950
        /*0d14*/ 	.word	0x00000011
        /*0d18*/ 	.word	0x00038820
        /*0d1c*/ 	.short	0x010a
        /*0d1e*/ 	.byte	0x3f
	.zero		1


	//   ....[79]....
        /*0d20*/ 	.word	0x0001b9a0
        /*0d24*/ 	.word	0x00000016
        /*0d28*/ 	.word	0x00038860
        /*0d2c*/ 	.short	0x010a
        /*0d2e*/ 	.byte	0x3f
	.zero		1


	//   ....[80]....
        /*0d30*/ 	.word	0x0001c290
        /*0d34*/ 	.word	0x00000006
        /*0d38*/ 	.word	0x00038840
        /*0d3c*/ 	.short	0x010a
        /*0d3e*/ 	.byte	0x3f
	.zero		1


	//   ....[81]....
        /*0d40*/ 	.word	0x0001c750
        /*0d44*/ 	.word	0x00000006
        /*0d48*/ 	.word	0x00038860
        /*0d4c*/ 	.short	0x010a
        /*0d4e*/ 	.byte	0x3f
	.zero		1


	//   ....[82]....
        /*0d50*/ 	.word	0x0001d8e0
        /*0d54*/ 	.word	0x00000005
        /*0d58*/ 	.word	0x00038820
        /*0d5c*/ 	.short	0x010a
        /*0d5e*/ 	.byte	0x3f
	.zero		1


	//   ....[83]....
        /*0d60*/ 	.word	0x0001da80
        /*0d64*/ 	.word	0x00000003
        /*0d68*/ 	.word	0x00038840
        /*0d6c*/ 	.short	0x010a
        /*0d6e*/ 	.byte	0x3f
	.zero		1


	//   ....[84]....
        /*0d70*/ 	.word	0x0001dad0
        /*0d74*/ 	.word	0x00000005
        /*0d78*/ 	.word	0x00038840
        /*0d7c*/ 	.short	0x010a
        /*0d7e*/ 	.byte	0x3f
	.zero		1


	//   ....[85]....
        /*0d80*/ 	.word	0x0001db20
        /*0d84*/ 	.word	0x00000003
        /*0d88*/ 	.word	0x00038860
        /*0d8c*/ 	.short	0x010a
        /*0d8e*/ 	.byte	0x3f
	.zero		1


	//----- nvinfo : EIATTR_NUM_MBARRIERS
	.align		4
.L_1058:
        /*0d90*/ 	.byte	0x03, 0x38
        /*0d92*/ 	.short	0x0017


	//----- nvinfo : EIATTR_EXIT_INSTR_OFFSETS
	.align		4
        /*0d94*/ 	.byte	0x04, 0x1c
        /*0d96*/ 	.short	(.L_1060 - .L_1059)


	//   ....[0]....
.L_1059:
        /*0d98*/ 	.word	0x00000990


	//   ....[1]....
        /*0d9c*/ 	.word	0x00012e30


	//   ....[2]....
        /*0da0*/ 	.word	0x0001a000


	//----- nvinfo : EIATTR_MAX_THREADS
	.align		4
.L_1060:
        /*0da4*/ 	.byte	0x04, 0x05
        /*0da6*/ 	.short	(.L_1062 - .L_1061)
.L_1061:
        /*0da8*/ 	.word	0x00000180
        /*0dac*/ 	.word	0x00000001
        /*0db0*/ 	.word	0x00000001


	//----- nvinfo : EIATTR_CRS_STACK_SIZE
	.align		4
.L_1062:
        /*0db4*/ 	.byte	0x04, 0x1e
        /*0db6*/ 	.short	(.L_1064 - .L_1063)
.L_1063:
        /*0db8*/ 	.word	0x00000000


	//----- nvinfo : EIATTR_CBANK_PARAM_SIZE
	.align		4
.L_1064:
        /*0dbc*/ 	.byte	0x03, 0x19
        /*0dbe*/ 	.short	0x0bf0


	//----- nvinfo : EIATTR_PARAM_CBANK
	.align		4
        /*0dc0*/ 	.byte	0x04, 0x0a
        /*0dc2*/ 	.short	(.L_1066 - .L_1065)
	.align		4
.L_1065:
        /*0dc4*/ 	.word	index@(.nv.constant0._ZN7cutlass13device_kernelIN5flash11enable_sm90INS1_16FlashAttnFwdSm90INS1_25CollectiveMainloopFwdSm90ILi2EN4cute5tupleIJNS5_1CILi1EEES8_S8_EEENS6_IJNS7_ILi64EEESA_SA_EEELi512ENS_10bfloat16_tEfNS_4arch4Sm90ELb1ELb0ELb1ELb1ELb1ELb0ELb1ELb0ELb0ELb1ELb1ELb0EEENS1_21CollectiveEpilogueFwdINS6_IJSA_NS7_ILi512EEESA_EEES9_SC_SE_Li256ELb1ELb1ELb1ELb0EEENS1_36VarlenDynamicPersistentTileSchedulerILi64ELi64ELi256ELi128ELb1ELb1ELb1ELb1ELb1ELb1EEEEEEEEEvNT_6ParamsE)
        /*0dc8*/ 	.short	0x0210
        /*0dca*/ 	.short	0x0bf0


	//----- nvinfo : EIATTR_SW_WAR
	.align		4
.L_1066:
        /*0dcc*/ 	.byte	0x04, 0x36
        /*0dce*/ 	.short	(.L_1068 - .L_1067)
.L_1067:
        /*0dd0*/ 	.word	0x00000008
.L_1068:


//--------------------- .nv.info._ZN7cutlass13device_kernelIN5flash11enable_sm90INS1_16FlashAttnFwdSm90INS1_25CollectiveMainloopFwdSm90ILi2EN4cute5tupleIJNS5_1CILi1EEES8_S8_EEENS6_IJNS7_ILi64EEESA_SA_EEELi512ENS_10bfloat16_tEfNS_4arch4Sm90ELb1ELb0ELb1ELb1ELb1ELb1ELb1ELb0ELb0ELb1ELb1ELb0EEENS1_21CollectiveEpilogueFwdINS6_IJSA_NS7_ILi512EEESA_EEES9_SC_SE_Li256ELb1ELb1ELb1ELb0EEENS1_36VarlenDynamicPersistentTileSchedulerILi64ELi64ELi256ELi128ELb1ELb1ELb1ELb1ELb1ELb1EEEEEEEEEvNT_6ParamsE --------------------------
	.section	.nv.info._ZN7cutlass13device_kernelIN5flash11enable_sm90INS1_16FlashAttnFwdSm90INS1_25CollectiveMainloopFwdSm90ILi2EN4cute5tupleIJNS5_1CILi1EEES8_S8_EEENS6_IJNS7_ILi64EEESA_SA_EEELi512ENS_10bfloat16_tEfNS_4arch4Sm90ELb1ELb0ELb1ELb1ELb1ELb1ELb1ELb0ELb0ELb1ELb1ELb0EEENS1_21CollectiveEpilogueFwdINS6_IJSA_NS7_ILi512EEESA_EEES9_SC_SE_Li256ELb1ELb1ELb1ELb0EEENS1_36VarlenDynamicPersistentTileSchedulerILi64ELi64ELi256ELi128ELb1ELb1ELb1ELb1ELb1ELb1EEEEEEEEEvNT_6ParamsE,"",@"SHT_CUDA_INFO"
	.sectionflags	@""
	.align	4


	//----- nvinfo : EIATTR_CUDA_API_VERSION
	.align		4
        /*0000*/ 	.byte	0x04, 0x37
        /*0002*/ 	.short	(.L_1070 - .L_1069)
.L_1069:
        /*0004*/ 	.word	0x00000082


	//----- nvinfo : EIATTR_KPARAM_INFO
	.align		4
.L_1070:
        /*0008*/ 	.byte	0x04, 0x17
        /*000a*/ 	.short	(.L_1072 - .L_1071)
.L_1071:
        /*000c*/ 	.word	0x00000000
        /*0010*/ 	.short	0x0000
        /*0012*/ 	.short	0x0070
        /*0014*/ 	.byte	0x00, 0xf0, 0x01, 0x2e


	//----- nvinfo : EIATTR_SPARSE_MMA_MASK
	.align		4
.L_1072:
        /*0018*/ 	.byte	0x03, 0x50
        /*001a*/ 	.short	0x0000


	//----- nvinfo : EIATTR_MAXREG_COUNT
	.align		4
        /*001c*/ 	.byte	0x03, 0x1b
        /*001e*/ 	.short	0x00a8


	//----- nvinfo : EIATTR_NUM_BARRIERS
	.align		4
        /*0020*/ 	.byte	0x02, 0x4c
        /*0022*/ 	.byte	0x10
	.zero		1


	//----- nvinfo : EIATTR_EXTERNS
	.align		4
        /*0024*/ 	.byte	0x04, 0x0f
        /*0026*/ 	.short	(.L_1074 - .L_1073)


	//   ....[0]....
	.align		4
.L_1073:
        /*0028*/ 	.word	index@(__assertfail)


	//----- nvinfo : EIATTR_ANNOTATIONS
	.align		4
.L_1074:
        /*002c*/ 	.byte	0x04, 0x55
        /*002e*/ 	.short	(.L_1076 - .L_1075)


	//   ....[0]....
.L_1075:
        /* <DEDUP_REMOVED lines=82> */


	//----- nvinfo : EIATTR_MERCURY_ISA_VERSION
	.align		4
.L_1076:
        /*0540*/ 	.byte	0x03, 0x5f
        /*0542*/ 	.short	0x0101


	//----- nvinfo : EIATTR_UNUSED_LOAD_BYTE_OFFSET
	.align		4
        /*0544*/ 	.byte	0x04, 0x44
        /*0546*/ 	.short	(.L_1078 - .L_1077)


	//   ....[0]....
.L_1077:
        /*0548*/ 	.word	0x00000a50
        /*054c*/ 	.word	0x0000fff0


	//   ....[1]....
        /*0550*/ 	.word	0x00016150
        /*0554*/ 	.word	0x0000fff0


	//----- nvinfo : EIATTR_INT_WARP_WIDE_INSTR_OFFSETS
	.align		4
.L_1078:
        /*0558*/ 	.byte	0x04, 0x31
        /*055a*/ 	.short	(.L_1080 - .L_1079)


	//   ....[0]....
.L_1079:
        /*055c*/ 	.word	0x00000130


	//   ....[1]....
        /*0560*/ 	.word	0x00000170


	//   ....[2]....
        /*0564*/ 	.word	0x000001e0


	//   ....[3]....
        /*0568*/ 	.word	0x00000250


	//   ....[4]....
        /*056c*/ 	.word	0x0001e8c0


	//   ....[5]....
        /*0570*/ 	.word	0x0001e950


	//   ....[6]....
        /*0574*/ 	.word	0x00022dc0


	//   ....[7]....
        /*0578*/ 	.word	0x00022e50


	//----- nvinfo : EIATTR_COOP_GROUP_MASK_REGIDS
	.align		4
.L_1080:
        /*057c*/ 	.byte	0x04, 0x29
        /*057e*/ 	.short	(.L_1082 - .L_1081)


	//   ....[0]....
.L_1081:
        /*0580*/ 	.word	0xffffffff


	//   ....[1]....
        /*0584*/ 	.word	0xffffffff


	//   ....[2]....
        /*0588*/ 	.word	0xffffffff


	//   ....[3]....
        /*058c*/ 	.word	0xffffffff


	//   ....[4]....
        /*0590*/ 	.word	0xffffffff


	//   ....[5]....
        /*0594*/ 	.word	0xffffffff


	//   ....[6]....
        /*0598*/ 	.word	0xffffffff


	//   ....[7]....
        /*059c*/ 	.word	0xffffffff


	//   ....[8]....
        /*05a0*/ 	.word	0xffffffff


	//   ....[9]....
        /*05a4*/ 	.word	0xffffffff


	//   ....[10]....
        /*05a8*/ 	.word	0xffffffff


	//   ....[11]....
        /*05ac*/ 	.word	0xffffffff


	//   ....[12]....
        /*05b0*/ 	.word	0xffffffff


	//   ....[13]....
        /*05b4*/ 	.word	0xffffffff


	//   ....[14]....
        /*05b8*/ 	.word	0xffffffff


	//   ....[15]....
        /*05bc*/ 	.word	0xffffffff


	//   ....[16]....
        /*05c0*/ 	.word	0xffffffff


	//   ....[17]....
        /*05c4*/ 	.word	0xffffffff


	//   ....[18]....
        /*05c8*/ 	.word	0xffffffff


	//   ....[19]....
        /*05cc*/ 	.word	0xffffffff


	//   ....[20]....
        /*05d0*/ 	.word	0xffffffff


	//   ....[21]....
        /*05d4*/ 	.word	0xffffffff


	//   ....[22]....
        /*05d8*/ 	.word	0xffffffff


	//   ....[23]....
        /*05dc*/ 	.word	0xffffffff


	//   ....[24]....
        /*05e0*/ 	.word	0xffffffff


	//   ....[25]....
        /*05e4*/ 	.word	0xffffffff


	//   ....[26]....
        /*05e8*/ 	.word	0xffffffff


	//   ....[27]....
        /*05ec*/ 	.word	0xffffffff


	//   ....[28]....
        /*05f0*/ 	.word	0xffffffff


	//   ....[29]....
        /*05f4*/ 	.word	0xffffffff


	//   ....[30]....
        /*05f8*/ 	.word	0xffffffff


	//   ....[31]....
        /*05fc*/ 	.word	0xffffffff


	//   ....[32]....
        /*0600*/ 	.word	0xffffffff


	//   ....[33]....
        /*0604*/ 	.word	0xffffffff


	//   ....[34]....
        /*0608*/ 	.word	0xffffffff


	//   ....[35]....
        /*060c*/ 	.word	0xffffffff


	//   ....[36]....
        /*0610*/ 	.word	0xffffffff


	//   ....[37]....
        /*0614*/ 	.word	0xffffffff


	//   ....[38]....
        /*0618*/ 	.word	0xffffffff


	//   ....[39]....
        /*061c*/ 	.word	0xffffffff


	//   ....[40]....
        /*0620*/ 	.word	0xffffffff


	//   ....[41]....
        /*0624*/ 	.word	0xffffffff


	//   ....[42]....
        /*0628*/ 	.word	0xffffffff


	//   ....[43]....
        /*062c*/ 	.word	0xffffffff


	//   ....[44]....
        /*0630*/ 	.word	0xffffffff


	//   ....[45]....
        /*0634*/ 	.word	0xffffffff


	//   ....[46]....
        /*0638*/ 	.word	0xffffffff


	//   ....[47]....
        /*063c*/ 	.word	0xffffffff


	//   ....[48]....
        /*0640*/ 	.word	0xffffffff


	//   ....[49]....
        /*0644*/ 	.word	0xffffffff


	//   ....[50]....
        /*0648*/ 	.word	0xffffffff


	//   ....[51]....
        /*064c*/ 	.word	0xffffffff


	//   ....[52]....
        /*0650*/ 	.word	0xffffffff


	//   ....[53]....
        /*0654*/ 	.word	0xffffffff


	//   ....[54]....
        /*0658*/ 	.word	0xffffffff


	//   ....[55]....
        /*065c*/ 	.word	0xffffffff


	//   ....[56]....
        /*0660*/ 	.word	0xffffffff


	//   ....[57]....
        /*0664*/ 	.word	0xffffffff


	//   ....[58]....
        /*0668*/ 	.word	0xffffffff


	//   ....[59]....
        /*066c*/ 	.word	0xffffffff


	//   ....[60]....
        /*0670*/ 	.word	0xffffffff


	//   ....[61]....
        /*0674*/ 	.word	0xffffffff


	//   ....[62]....
        /*0678*/ 	.word	0xffffffff


	//   ....[63]....
        /*067c*/ 	.word	0xffffffff


	//   ....[64]....
        /*0680*/ 	.word	0xffffffff


	//   ....[65]....
        /*0684*/ 	.word	0xffffffff


	//   ....[66]....
        /*0688*/ 	.word	0xffffffff


	//   ....[67]....
        /*068c*/ 	.word	0xffffffff


	//   ....[68]....
        /*0690*/ 	.word	0xffffffff


	//   ....[69]....
        /*0694*/ 	.word	0xffffffff


	//   ....[70]....
        /*0698*/ 	.word	0xffffffff


	//   ....[71]....
        /*069c*/ 	.word	0xffffffff


	//   ....[72]....
        /*06a0*/ 	.word	0xffffffff


	//   ....[73]....
        /*06a4*/ 	.word	0xffffffff


	//   ....[74]....
        /*06a8*/ 	.word	0xffffffff


	//   ....[75]....
        /*06ac*/ 	.word	0xffffffff


	//   ....[76]....
        /*06b0*/ 	.word	0xffffffff


	//   ....[77]....
        /*06b4*/ 	.word	0xffffffff


	//   ....[78]....
        /*06b8*/ 	.word	0xffffffff


	//   ....[79]....
        /*06bc*/ 	.word	0xffffffff


	//   ....[80]....
        /*06c0*/ 	.word	0xffffffff


	//   ....[81]....
        /*06c4*/ 	.word	0xffffffff


	//   ....[82]....
        /*06c8*/ 	.word	0xffffffff


	//   ....[83]....
        /*06cc*/ 	.word	0xffffffff


	//   ....[84]....
        /*06d0*/ 	.word	0xffffffff


	//   ....[85]....
        /*06d4*/ 	.word	0xffffffff


	//   ....[86]....
        /*06d8*/ 	.word	0xffffffff


	//   ....[87]....
        /*06dc*/ 	.word	0xffffffff


	//   ....[88]....
        /*06e0*/ 	.word	0xffffffff


	//   ....[89]....
        /*06e4*/ 	.word	0xffffffff


	//   ....[90]....
        /*06e8*/ 	.word	0xffffffff


	//   ....[91]....
        /*06ec*/ 	.word	0xffffffff


	//   ....[92]....
        /*06f0*/ 	.word	0xffffffff


	//   ....[93]....
        /*06f4*/ 	.word	0xffffffff


	//   ....[94]....
        /*06f8*/ 	.word	0xffffffff


	//   ....[95]....
        /*06fc*/ 	.word	0xffffffff


	//   ....[96]....
        /*0700*/ 	.word	0xffffffff


	//   ....[97]....
        /*0704*/ 	.word	0xffffffff


	//   ....[98]....
        /*0708*/ 	.word	0xffffffff


	//   ....[99]....
        /*070c*/ 	.word	0xffffffff


	//   ....[100]....
        /*0710*/ 	.word	0xffffffff


	//   ....[101]....
        /*0714*/ 	.word	0xffffffff


	//   ....[102]....
        /*0718*/ 	.word	0xffffffff


	//   ....[103]....
        /*071c*/ 	.word	0xffffffff


	//   ....[104]....
        /*0720*/ 	.word	0xffffffff


	//   ....[105]....
        /*0724*/ 	.word	0xffffffff


	//   ....[106]....
        /*0728*/ 	.word	0xffffffff


	//   ....[107]....
        /*072c*/ 	.word	0xffffffff


	//   ....[108]....
        /*0730*/ 	.word	0xffffffff


	//   ....[109]....
        /*0734*/ 	.word	0xffffffff


	//   ....[110]....
        /*0738*/ 	.word	0xffffffff


	//   ....[111]....
        /*073c*/ 	.word	0xffffffff


	//   ....[112]....
        /*0740*/ 	.word	0xffffffff


	//   ....[113]....
        /*0744*/ 	.word	0xffffffff


	//   ....[114]....
        /*0748*/ 	.word	0xffffffff


	//   ....[115]....
        /*074c*/ 	.word	0xffffffff


	//   ....[116]....
        /*0750*/ 	.word	0xffffffff


	//   ....[117]....
        /*0754*/ 	.word	0xffffffff


	//   ....[118]....
        /*0758*/ 	.word	0xffffffff


	//   ....[119]....
        /*075c*/ 	.word	0xffffffff


	//   ....[120]....
        /*0760*/ 	.word	0xffffffff


	//   ....[121]....
        /*0764*/ 	.word	0xffffffff


	//   ....[122]....
        /*0768*/ 	.word	0xffffffff


	//   ....[123]....
        /*076c*/ 	.word	0xffffffff


	//   ....[124]....
        /*0770*/ 	.word	0xffffffff


	//   ....[125]....
        /*0774*/ 	.word	0xffffffff


	//   ....[126]....
        /*0778*/ 	.word	0xffffffff


	//   ....[127]....
        /*077c*/ 	.word	0xffffffff


	//   ....[128]....
        /*0780*/ 	.word	0xffffffff


	//   ....[129]....
        /*0784*/ 	.word	0xffffffff


	//   ....[130]....
        /*0788*/ 	.word	0xffffffff


	//   ....[131]....
        /*078c*/ 	.word	0xffffffff


	//   ....[132]....
        /*0790*/ 	.word	0xffffffff


	//   ....[133]....
        /*0794*/ 	.word	0xffffffff


	//   ....[134]....
        /*0798*/ 	.word	0xffffffff


	//   ....[135]....
        /*079c*/ 	.word	0xffffffff


	//   ....[136]....
        /*07a0*/ 	.word	0xffffffff


	//   ....[137]....
        /*07a4*/ 	.word	0xffffffff


	//   ....[138]....
        /*07a8*/ 	.word	0xffffffff


	//   ....[139]....
        /*07ac*/ 	.word	0xffffffff


	//   ....[140]....
        /*07b0*/ 	.word	0xffffffff


	//   ....[141]....
        /*07b4*/ 	.word	0xffffffff


	//   ....[142]....
        /*07b8*/ 	.word	0xffffffff


	//   ....[143]....
        /*07bc*/ 	.word	0xffffffff


	//   ....[144]....
        /*07c0*/ 	.word	0xffffffff


	//   ....[145]....
        /*07c4*/ 	.word	0xffffffff


	//   ....[146]....
        /*07c8*/ 	.word	0xffffffff


	//   ....[147]....
        /*07cc*/ 	.word	0xffffffff


	//   ....[148]....
        /*07d0*/ 	.word	0xffffffff


	//   ....[149]....
        /*07d4*/ 	.word	0xffffffff


	//   ....[150]....
        /*07d8*/ 	.word	0xffffffff


	//   ....[151]....
        /*07dc*/ 	.word	0xffffffff


	//   ....[152]....
        /*07e0*/ 	.word	0xffffffff


	//   ....[153]....
        /*07e4*/ 	.word	0xffffffff


	//   ....[154]....
        /*07e8*/ 	.word	0xffffffff


	//   ....[155]....
        /*07ec*/ 	.word	0xffffffff


	//   ....[156]....
        /*07f0*/ 	.word	0xffffffff


	//   ....[157]....
        /*07f4*/ 	.word	0xffffffff


	//   ....[158]....
        /*07f8*/ 	.word	0xffffffff


	//   ....[159]....
        /*07fc*/ 	.word	0xffffffff


	//   ....[160]....
        /*0800*/ 	.word	0xffffffff


	//   ....[161]....
        /*0804*/ 	.word	0x0500000f


	//   ....[162]....
        /*0808*/ 	.word	0x0500000f


	//   ....[163]....
        /*080c*/ 	.word	0x0500000f


	//   ....[164]....
        /*0810*/ 	.word	0x0500000f


	//   ....[165]....
        /*0814*/ 	.word	0x0500000f


	//   ....[166]....
        /*0818*/ 	.word	0x0500000f


	//   ....[167]....
        /*081c*/ 	.word	0x0500000f


	//   ....[168]....
        /*0820*/ 	.word	0x0500000f


	//   ....[169]....
        /*0824*/ 	.word	0x0500000f


	//   ....[170]....
        /*0828*/ 	.word	0x0500000f


	//   ....[171]....
        /*082c*/ 	.word	0x0500000f


	//   ....[172]....
        /*0830*/ 	.word	0x0500000f


	//   ....[173]....
        /*0834*/ 	.word	0x0500000f


	//   ....[174]....
        /*0838*/ 	.word	0x0500000f


	//   ....[175]....
        /*083c*/ 	.word	0x0500000f


	//   ....[176]....
        /*0840*/ 	.word	0x0500000f


	//   ....[177]....
        /*0844*/ 	.word	0x0500000f


	//   ....[178]....
        /*0848*/ 	.word	0x0500000f


	//   ....[179]....
        /*084c*/ 	.word	0x0500000f


	//   ....[180]....
        /*0850*/ 	.word	0x0500000f


	//   ....[181]....
        /*0854*/ 	.word	0x0500000f


	//   ....[182]....
        /*0858*/ 	.word	0x0500000f


	//   ....[183]....
        /*085c*/ 	.word	0x0500000f


	//   ....[184]....
        /*0860*/ 	.word	0x0500000f


	//   ....[185]....
        /*0864*/ 	.word	0x0500000f


	//   ....[186]....
        /*0868*/ 	.word	0x0500000f


	//   ....[187]....
        /*086c*/ 	.word	0x0500000f


	//   ....[188]....
        /*0870*/ 	.word	0x0500000f


	//   ....[189]....
        /*0874*/ 	.word	0x0500000f


	//   ....[190]....
        /*0878*/ 	.word	0x0500000f


	//   ....[191]....
        /*087c*/ 	.word	0x0500000f


	//   ....[192]....
        /*0880*/ 	.word	0x0500000f


	//   ....[193]....
        /*0884*/ 	.word	0x0500000f


	//   ....[194]....
        /*0888*/ 	.word	0x0500000f


	//   ....[195]....
        /*088c*/ 	.word	0x0500000f


	//   ....[196]....
        /*0890*/ 	.word	0x0500000f


	//   ....[197]....
        /*0894*/ 	.word	0x0500000f


	//   ....[198]....
        /*0898*/ 	.word	0x0500000f


	//   ....[199]....
        /*089c*/ 	.word	0x0500000f


	//   ....[200]....
        /*08a0*/ 	.word	0x0500000f


	//   ....[201]....
        /*08a4*/ 	.word	0x0500000f


	//   ....[202]....
        /*08a8*/ 	.word	0x0500000f


	//   ....[203]....
        /*08ac*/ 	.word	0x0500000f


	//   ....[204]....
        /*08b0*/ 	.word	0x0500000f


	//   ....[205]....
        /*08b4*/ 	.word	0x0500000f


	//   ....[206]....
        /*08b8*/ 	.word	0x0500000f


	//   ....[207]....
        /*08bc*/ 	.word	0x0500000f


	//   ....[208]....
        /*08c0*/ 	.word	0x0500000f


	//   ....[209]....
        /*08c4*/ 	.word	0x0500000f


	//   ....[210]....
        /*08c8*/ 	.word	0x0500000f


	//   ....[211]....
        /*08cc*/ 	.word	0x0500000f


	//   ....[212]....
        /*08d0*/ 	.word	0x0500000f


	//   ....[213]....
        /*08d4*/ 	.word	0x0500000f


	//   ....[214]....
        /*08d8*/ 	.word	0x0500000f


	//   ....[215]....
        /*08dc*/ 	.word	0x0500000f


	//   ....[216]....
        /*08e0*/ 	.word	0x0500000f


	//   ....[217]....
        /*08e4*/ 	.word	0x0500000f


	//   ....[218]....
        /*08e8*/ 	.word	0x0500000f


	//   ....[219]....
        /*08ec*/ 	.word	0x0500000f


	//   ....[220]....
        /*08f0*/ 	.word	0x0500000f


	//   ....[221]....
        /*08f4*/ 	.word	0x0500000f


	//   ....[222]....
        /*08f8*/ 	.word	0x0500000f


	//   ....[223]....
        /*08fc*/ 	.word	0x0500000f


	//   ....[224]....
        /*0900*/ 	.word	0x0500000f


	//   ....[225]....
        /*0904*/ 	.word	0x0500000f


	//   ....[226]....
        /*0908*/ 	.word	0x0500000f


	//   ....[227]....
        /*090c*/ 	.word	0x0500000f


	//   ....[228]....
        /*0910*/ 	.word	0x0500000f


	//   ....[229]....
        /*0914*/ 	.word	0x0500000f


	//   ....[230]....
        /*0918*/ 	.word	0x0500000f


	//   ....[231]....
        /*091c*/ 	.word	0x0500000f


	//   ....[232]....
        /*0920*/ 	.word	0x0500000f


	//   ....[233]....
        /*0924*/ 	.word	0x0500000f


	//   ....[234]....
        /*0928*/ 	.word	0x0500000f


	//   ....[235]....
        /*092c*/ 	.word	0x0500000f


	//   ....[236]....
        /*0930*/ 	.word	0x0500000f


	//   ....[237]....
        /*0934*/ 	.word	0x0500000f


	//   ....[238]....
        /*0938*/ 	.word	0x0500000f


	//   ....[239]....
        /*093c*/ 	.word	0x0500000f


	//   ....[240]....
        /*0940*/ 	.word	0x0500000f


	//   ....[241]....
        /*0944*/ 	.word	0x0500000f


	//   ....[242]....
        /*0948*/ 	.word	0x0500000f


	//   ....[243]....
        /*094c*/ 	.word	0x0500000f


	//   ....[244]....
        /*0950*/ 	.word	0x0500000f


	//   ....[245]....
        /*0954*/ 	.word	0x0500000f


	//   ....[246]....
        /*0958*/ 	.word	0x0500000f


	//   ....[247]....
        /*095c*/ 	.word	0x0500000f


	//   ....[248]....
        /*0960*/ 	.word	0x0500000f


	//   ....[249]....
        /*0964*/ 	.word	0x0500000f


	//   ....[250]....
        /*0968*/ 	.word	0x0500000f


	//   ....[251]....
        /*096c*/ 	.word	0x0500000f


	//----- nvinfo : EIATTR_COOP_GROUP_INSTR_OFFSETS
	.align		4
.L_1082:
        /*0970*/ 	.byte	0x04, 0x28
        /*0972*/ 	.short	(.L_1084 - .L_1083)


	//   ....[0]....
.L_1083:
        /*0974*/ 	.word	0x00000060


	//   ....[1]....
        /*0978*/ 	.word	0x00000140


	//   ....[2]....
        /*097c*/ 	.word	0x00000180


	//   ....[3]....
        /*0980*/ 	.word	0x00000390


	//   ....[4]....
        /*0984*/ 	.word	0x000004f0


	//   ....[5]....
        /*0988*/ 	.word	0x00000610


	//   ....[6]....
        /*098c*/ 	.word	0x00000770


	//   ....[7]....
        /*0990*/ 	.word	0x000032c0


	//   ....[8]....
        /*0994*/ 	.word	0x000032d0


	//   ....[9]....
        /*0998*/ 	.word	0x00003d70


	//   ....[10]....
        /*099c*/ 	.word	0x00003d80


	//   ....[11]....
        /*09a0*/ 	.word	0x00004770


	//   ....[12]....
        /*09a4*/ 	.word	0x00004780


	//   ....[13]....
        /*09a8*/ 	.word	0x00004b40


	//   ....[14]....
        /*09ac*/ 	.word	0x00004b50


	//   ....[15]....
        /*09b0*/ 	.word	0x00005be0


	//   ....[16]....
        /*09b4*/ 	.word	0x00007bc0


	//   ....[17]....
        /*09b8*/ 	.word	0x00008330


	//   ....[18]....
        /*09bc*/ 	.word	0x00008340


	//   ....[19]....
        /*09c0*/ 	.word	0x00008350


	//   ....[20]....
        /*09c4*/ 	.word	0x00008360


	//   ....[21]....
        /*09c8*/ 	.word	0x00008680


	//   ....[22]....
        /*09cc*/ 	.word	0x00008690


	//   ....[23]....
        /*09d0*/ 	.word	0x000086a0


	//   ....[24]....
        /*09d4*/ 	.word	0x000086b0


	//   ....[25]....
        /*09d8*/ 	.word	0x00009a20


	//   ....[26]....
        /*09dc*/ 	.word	0x00009a40


	//   ....[27]....
        /*09e0*/ 	.word	0x00009a50


	//   ....[28]....
        /*09e4*/ 	.word	0x00009a60


	//   ....[29]....
        /*09e8*/ 	.word	0x00009b40


	//   ....[30]....
        /*09ec*/ 	.word	0x00009b60


	//   ....[31]....
        /*09f0*/ 	.word	0x00009b70


	//   ....[32]....
        /*09f4*/ 	.word	0x00009b80


	//   ....[33]....
        /*09f8*/ 	.word	0x0000b4d0


	//   ....[34]....
        /*09fc*/ 	.word	0x0000ced0


	//   ....[35]....
        /*0a00*/ 	.word	0x0000d200


	//   ....[36]....
        /*0a04*/ 	.word	0x0000d2b0


	//   ....[37]....
        /*0a08*/ 	.word	0x0000d450


	//   ....[38]....
        /*0a0c*/ 	.word	0x0000d790


	//   ....[39]....
        /*0a10*/ 	.word	0x0000d7b0


	//   ....[40]....
        /*0a14*/ 	.word	0x0000e1b0


	//   ....[41]....
        /*0a18*/ 	.word	0x0000e8e0


	//   ....[42]....
        /*0a1c*/ 	.word	0x00010360


	//   ....[43]....
        /*0a20*/ 	.word	0x00010370


	//   ....[44]....
        /*0a24*/ 	.word	0x000108a0


	//   ....[45]....
        /*0a28*/ 	.word	0x000108c0


	//   ....[46]....
        /*0a2c*/ 	.word	0x00010d60


	//   ....[47]....
        /*0a30*/ 	.word	0x00010d80


	//   ....[48]....
        /*0a34*/ 	.word	0x00011e80


	//   ....[49]....
        /*0a38*/ 	.word	0x00012530


	//   ....[50]....
        /*0a3c*/ 	.word	0x00014080


	//   ....[51]....
        /*0a40*/ 	.word	0x000140e0


	//   ....[52]....
        /*0a44*/ 	.word	0x00014490


	//   ....[53]....
        /*0a48*/ 	.word	0x000144f0


	//   ....[54]....
        /*0a4c*/ 	.word	0x00015560


	//   ....[55]....
        /*0a50*/ 	.word	0x00015680


	//   ....[56]....
        /*0a54*/ 	.word	0x000156a0


	//   ....[57]....
        /*0a58*/ 	.word	0x00015810


	//   ....[58]....
        /*0a5c*/ 	.word	0x000159e0


	//   ....[59]....
        /*0a60*/ 	.word	0x00016e80


	//   ....[60]....
        /*0a64*/ 	.word	0x00017230


	//   ....[61]....
        /*0a68*/ 	.word	0x00017260


	//   ....[62]....
        /*0a6c*/ 	.word	0x00017270


	//   ....[63]....
        /*0a70*/ 	.word	0x00017280


	//   ....[64]....
        /*0a74*/ 	.word	0x00017fb0


	//   ....[65]....
        /*0a78*/ 	.word	0x00017fd0


	//   ....[66]....
        /*0a7c*/ 	.word	0x00018270


	//   ....[67]....
        /*0a80*/ 	.word	0x00018290


	//   ....[68]....
        /*0a84*/ 	.word	0x00018c50


	//   ....[69]....
        /*0a88*/ 	.word	0x00018c90


	//   ....[70]....
        /*0a8c*/ 	.word	0x00019630


	//   ....[71]....
        /*0a90*/ 	.word	0x00019650


	//   ....[72]....
        /*0a94*/ 	.word	0x0001ab30


	//   ....[73]....
        /*0a98*/ 	.word	0x0001ab60


	//   ....[74]....
        /*0a9c*/ 	.word	0x0001adc0


	//   ....[75]....
        /*0aa0*/ 	.word	0x0001ade0


	//   ....[76]....
        /*0aa4*/ 	.word	0x0001b090


	//   ....[77]....
        /*0aa8*/ 	.word	0x0001b280


	//   ....[78]....
        /*0aac*/ 	.word	0x0001b2b0


	//   ....[79]....
        /*0ab0*/ 	.word	0x0001b2e0


	//   ....[80]....
        /*0ab4*/ 	.word	0x0001b310


	//   ....[81]....
        /*0ab8*/ 	.word	0x0001b340


	//   ....[82]....
        /*0abc*/ 	.word	0x0001b370


	//   ....[83]....
        /*0ac0*/ 	.word	0x0001b500


	//   ....[84]....
        /*0ac4*/ 	.word	0x0001b530


	//   ....[85]....
        /*0ac8*/ 	.word	0x0001b560


	//   ....[86]....
        /*0acc*/ 	.word	0x0001b590


	//   ....[87]....
        /*0ad0*/ 	.word	0x0001b5c0


	//   ....[88]....
        /*0ad4*/ 	.word	0x0001b5f0


	//   ....[89]....
        /*0ad8*/ 	.word	0x0001b680


	//   ....[90]....
        /*0adc*/ 	.word	0x0001b6b0


	//   ....[91]....
        /*0ae0*/ 	.word	0x0001b6c0


	//   ....[92]....
        /*0ae4*/ 	.word	0x0001b700


	//   ....[93]....
        /*0ae8*/ 	.word	0x0001cbf0


	//   ....[94]....
        /*0aec*/ 	.word	0x0001f6f0


	//   ....[95]....
        /*0af0*/ 	.word	0x0001f710


	//   ....[96]....
        /*0af4*/ 	.word	0x0001f7a0


	//   ....[97]....
        /*0af8*/ 	.word	0x0001f7c0


	//   ....[98]....
        /*0afc*/ 	.word	0x0001f840


	//   ....[99]....
        /*0b00*/ 	.word	0x0001f860


	//   ....[100]....
        /*0b04*/ 	.word	0x0001f870


	//   ....[101]....
        /*0b08*/ 	.word	0x0001f880


	//   ....[102]....
        /*0b0c*/ 	.word	0x00020030


	//   ....[103]....
        /*0b10*/ 	.word	0x00020060


	//   ....[104]....
        /*0b14*/ 	.word	0x00020110


	//   ....[105]....
        /*0b18*/ 	.word	0x00020120


	//   ....[106]....
        /*0b1c*/ 	.word	0x00020130


	//   ....[107]....
        /*0b20*/ 	.word	0x00020140


	//   ....[108]....
        /*0b24*/ 	.word	0x000201c0


	//   ....[109]....
        /*0b28*/ 	.word	0x000201d0


	//   ....[110]....
        /*0b2c*/ 	.word	0x00020b20


	//   ....[111]....
        /*0b30*/ 	.word	0x00020bb0


	//   ....[112]....
        /*0b34*/ 	.word	0x00020c30


	//   ....[113]....
        /*0b38*/ 	.word	0x00020d80


	//   ....[114]....
        /*0b3c*/ 	.word	0x00020de0


	//   ....[115]....
        /*0b40*/ 	.word	0x00020e00


	//   ....[116]....
        /*0b44*/ 	.word	0x00020e10


	//   ....[117]....
        /*0b48*/ 	.word	0x000210a0


	//   ....[118]....
        /*0b4c*/ 	.word	0x000215e0


	//   ....[119]....
        /*0b50*/ 	.word	0x00021610


	//   ....[120]....
        /*0b54*/ 	.word	0x00021800


	//   ....[121]....
        /*0b58*/ 	.word	0x00021840


	//   ....[122]....
        /*0b5c*/ 	.word	0x00021850


	//   ....[123]....
        /*0b60*/ 	.word	0x00021860


	//   ....[124]....
        /*0b64*/ 	.word	0x000219b0


	//   ....[125]....
        /*0b68*/ 	.word	0x00021b00


	//   ....[126]....
        /*0b6c*/ 	.word	0x000222f0


	//   ....[127]....
        /*0b70*/ 	.word	0x00022310


	//   ....[128]....
        /*0b74*/ 	.word	0x00022360


	//   ....[129]....
        /*0b78*/ 	.word	0x00022370


	//   ....[130]....
        /*0b7c*/ 	.word	0x000223b0


	//   ....[131]....
        /*0b80*/ 	.word	0x000223c0


	//   ....[132]....
        /*0b84*/ 	.word	0x000223d0


	//   ....[133]....
        /*0b88*/ 	.word	0x00022410


	//   ....[134]....
        /*0b8c*/ 	.word	0x00022710


	//   ....[135]....
        /*0b90*/ 	.word	0x00022750


	//   ....[136]....
        /*0b94*/ 	.word	0x00022770


	//   ....[137]....
        /*0b98*/ 	.word	0x00022790


	//   ....[138]....
        /*0b9c*/ 	.word	0x000227c0


	//   ....[139]....
        /*0ba0*/ 	.word	0x000227e0


	//   ....[140]....
        /*0ba4*/ 	.word	0x000228e0


	//   ....[141]....
        /*0ba8*/ 	.word	0x00022a30


	//   ....[142]....
        /*0bac*/ 	.word	0x00023070


	//   ....[143]....
        /*0bb0*/ 	.word	0x000230a0


	//   ....[144]....
        /*0bb4*/ 	.word	0x00023100


	//   ....[145]....
        /*0bb8*/ 	.word	0x00023130


	//   ....[146]....
        /*0bbc*/ 	.word	0x00023160


	//   ....[147]....
        /*0bc0*/ 	.word	0x00023190


	//   ....[148]....
        /*0bc4*/ 	.word	0x000231c0


	//   ....[149]....
        /*0bc8*/ 	.word	0x000231f0


	//   ....[150]....
        /*0bcc*/ 	.word	0x00023390


	//   ....[151]....
        /*0bd0*/ 	.word	0x000233c0


	//   ....[152]....
        /*0bd4*/ 	.word	0x000233f0


	//   ....[153]....
        /*0bd8*/ 	.word	0x00023420


	//   ....[154]....
        /*0bdc*/ 	.word	0x00023450


	//   ....[155]....
        /*0be0*/ 	.word	0x00023480


	//   ....[156]....
        /*0be4*/ 	.word	0x00023540


	//   ....[157]....
        /*0be8*/ 	.word	0x00023560


	//   ....[158]....
        /*0bec*/ 	.word	0x00023580


	//   ....[159]....
        /*0bf0*/ 	.word	0x000235e0


	//   ....[160]....
        /*0bf4*/ 	.word	0x00024010


	//   ....[161]....
        /*0bf8*/ 	.word	0x00024330


	//   ....[162]....
        /*0bfc*/ 	.word	0x000243c0


	//   ....[163]....
        /*0c00*/ 	.word	0x000244b0


	//   ....[164]....
        /*0c04*/ 	.word	0x00024540


	//   ....[165]....
        /*0c08*/ 	.word	0x00024620


	//   ....[166]....
        /*0c0c*/ 	.word	0x000246b0


	//   ....[167]....
        /*0c10*/ 	.word	0x00024790


	//   ....[168]....
        /*0c14*/ 	.word	0x00024820


	//   ....[169]....
        /*0c18*/ 	.word	0x00024870


	//   ....[170]....
        /*0c1c*/ 	.word	0x000248c0


	//   ....[171]....
        /*0c20*/ 	.word	0x00024960


	//   ....[172]....
        /*0c24*/ 	.word	0x000249f0


	//   ....[173]....
        /*0c28*/ 	.word	0x00024a40


	//   ....[174]....
        /*0c2c*/ 	.word	0x00024a90


	//   ....[175]....
        /*0c30*/ 	.word	0x00024b80


	//   ....[176]....
        /*0c34*/ 	.word	0x00024c30


	//   ....[177]....
        /*0c38*/ 	.word	0x00024cb0


	//   ....[178]....
        /*0c3c*/ 	.word	0x00024d20


	//   ....[179]....
        /*0c40*/ 	.word	0x00024e70


	//   ....[180]....
        /*0c44*/ 	.word	0x00024fa0


	//   ....[181]....
        /*0c48*/ 	.word	0x00025010


	//   ....[182]....
        /*0c4c*/ 	.word	0x00025060


	//   ....[183]....
        /*0c50*/ 	.word	0x000253a0


	//   ....[184]....
        /*0c54*/ 	.word	0x00025680


	//   ....[185]....
        /*0c58*/ 	.word	0x00025770


	//   ....[186]....
        /*0c5c*/ 	.word	0x00025810


	//   ....[187]....
        /*0c60*/ 	.word	0x00025870


	//   ....[188]....
        /*0c64*/ 	.word	0x00025960


	//   ....[189]....
        /*0c68*/ 	.word	0x000259d0


	//   ....[190]....
        /*0c6c*/ 	.word	0x00025ac0


	//   ....[191]....
        /*0c70*/ 	.word	0x00025b30


	//   ....[192]....
        /*0c74*/ 	.word	0x00025bd0


	//   ....[193]....
        /*0c78*/ 	.word	0x00025cc0


	//   ....[194]....
        /*0c7c*/ 	.word	0x00025d60


	//   ....[195]....
        /*0c80*/ 	.word	0x00025dc0


	//   ....[196]....
        /*0c84*/ 	.word	0x00025e80


	//   ....[197]....
        /*0c88*/ 	.word	0x00025ee0


	//   ....[198]....
        /*0c8c*/ 	.word	0x00025f80


	//   ....[199]....
        /*0c90*/ 	.word	0x00026030


	//   ....[200]....
        /*0c94*/ 	.word	0x000260d0


	//   ....[201]....
        /*0c98*/ 	.word	0x00026400


	//   ....[202]....
        /*0c9c*/ 	.word	0x000264c0


	//   ....[203]....
        /*0ca0*/ 	.word	0x00026730


	//   ....[204]....
        /*0ca4*/ 	.word	0x000267b0


	//   ....[205]....
        /*0ca8*/ 	.word	0x000269c0


	//   ....[206]....
        /*0cac*/ 	.word	0x00026a10


	//   ....[207]....
        /*0cb0*/ 	.word	0x00026b80


	//   ....[208]....
        /*0cb4*/ 	.word	0x00026c10


	//   ....[209]....
        /*0cb8*/ 	.word	0x00026d50


	//   ....[210]....
        /*0cbc*/ 	.word	0x00026e50


	//   ....[211]....
        /*0cc0*/ 	.word	0x000270c0


	//   ....[212]....
        /*0cc4*/ 	.word	0x00027110


	//   ....[213]....
        /*0cc8*/ 	.word	0x000272e0


	//   ....[214]....
        /*0ccc*/ 	.word	0x00027330


	//   ....[215]....
        /*0cd0*/ 	.word	0x00027500


	//   ....[216]....
        /*0cd4*/ 	.word	0x00027550


	//   ....[217]....
        /*0cd8*/ 	.word	0x00027640


	//   ....[218]....
        /*0cdc*/ 	.word	0x000276e0


	//   ....[219]....
        /*0ce0*/ 	.word	0x00027740


	//   ....[220]....
        /*0ce4*/ 	.word	0x000277f0


	//   ....[221]....
        /*0ce8*/ 	.word	0x00027850


	//   ....[222]....
        /*0cec*/ 	.word	0x00027900


	//   ....[223]....
        /*0cf0*/ 	.word	0x00027960


	//   ....[224]....
        /*0cf4*/ 	.word	0x00027a10


	//   ....[225]....
        /*0cf8*/ 	.word	0x00027b00


	//   ....[226]....
        /*0cfc*/ 	.word	0x00027be0


	//   ....[227]....
        /*0d00*/ 	.word	0x00027cf0


	//   ....[228]....
        /*0d04*/ 	.word	0x00027df0


	//   ....[229]....
        /*0d08*/ 	.word	0x00027f20


	//   ....[230]....
        /*0d0c*/ 	.word	0x00028000


	//   ....[231]....
        /*0d10*/ 	.word	0x00028100


	//   ....[232]....
        /*0d14*/ 	.word	0x000281e0


	//   ....[233]....
        /*0d18*/ 	.word	0x00028270


	//   ....[234]....
        /*0d1c*/ 	.word	0x00028310


	//   ....[235]....
        /*0d20*/ 	.word	0x00028480


	//   ....[236]....
        /*0d24*/ 	.word	0x000284f0


	//   ....[237]....
        /*0d28*/ 	.word	0x00028560


	//   ....[238]....
        /*0d2c*/ 	.word	0x000285d0


	//   ....[239]....
        /*0d30*/ 	.word	0x00028640


	//   ....[240]....
        /*0d34*/ 	.word	0x000286c0


	//   ....[241]....
        /*0d38*/ 	.word	0x00028740


	//   ....[242]....
        /*0d3c*/ 	.word	0x000287d0


	//   ....[243]....
        /*0d40*/ 	.word	0x00028840


	//   ....[244]....
        /*0d44*/ 	.word	0x000288b0


	//   ....[245]....
        /*0d48*/ 	.word	0x00028920


	//   ....[246]....
        /*0d4c*/ 	.word	0x000289a0


	//   ....[247]....
        /*0d50*/ 	.word	0x00028a10


	//   ....[248]....
        /*0d54*/ 	.word	0x00028ac0


	//   ....[249]....
        /*0d58*/ 	.word	0x00028b10


	//   ....[250]....
        /*0d5c*/ 	.word	0x00028ba0


	//   ....[251]....
        /*0d60*/ 	.word	0x00028cd0


	//----- nvinfo : EIATTR_REG_RECONFIG
	.align		4
.L_1084:
        /*0d64*/ 	.byte	0x01, 0x54
	.zero		2


	//----- nvinfo : EIATTR_SYSCALL_OFFSETS
	.align		4
        /*0d68*/ 	.byte	0x04, 0x46
        /*0d6a*/ 	.short	(.L_1086 - .L_1085)


	//   ....[0]....
.L_1085:
        /*0d6c*/ 	.word	0x00002540


	//   ....[1]....
        /*0d70*/ 	.word	0x00002690


	//   ....[2]....
        /*0d74*/ 	.word	0x00007d70


	//   ....[3]....
        /*0d78*/ 	.word	0x000080a0


	//   ....[4]....
        /*0d7c*/ 	.word	0x0001eab0


	//   ....[5]....
        /*0d80*/ 	.word	0x0001ec00


	//   ....[6]....
        /*0d84*/ 	.word	0x0001ecf0


	//   ....[7]....
        /*0d88*/ 	.word	0x0001fc50


	//   ....[8]....
        /*0d8c*/ 	.word	0x000204a0


	//----- nvinfo : EIATTR_MBARRIER_INSTR_OFFSETS
	.align		4
.L_1086:
        /*0d90*/ 	.byte	0x04, 0x39
        /*0d92*/ 	.short	(.L_1088 - .L_1087)


	//   ....[0]....
.L_1087:
        /*0d94*/ 	.word	0x00000270
        /*0d98*/ 	.word	0x000000ff
        /*0d9c*/ 	.word	0x00038800
        /*0da0*/ 	.short	0x0100
        /*0da2*/ 	.byte	0x08
	.zero		1


	//   ....[1]....
        /*0da4*/ 	.word	0x00000280
        /*0da8*/ 	.word	0x000000ff
        /*0dac*/ 	.word	0x00038810
        /*0db0*/ 	.short	0x0100
        /*0db2*/ 	.byte	0x08
	.zero		1


	//   ....[2]....
        /*0db4*/ 	.word	0x00000290
        /*0db8*/ 	.word	0x000000ff
        /*0dbc*/ 	.word	0x00038820
        /*0dc0*/ 	.short	0x0100
        /*0dc2*/ 	.byte	0x08
	.zero		1


	//   ....[3]....
        /*0dc4*/ 	.word	0x00000340
        /*0dc8*/ 	.word	0x000000ff
        /*0dcc*/ 	.word	0x00038830
        /*0dd0*/ 	.short	0x0100
        /*0dd2*/ 	.byte	0x06
	.zero		1


	//   ....[4]....
        /*0dd4*/ 	.word	0x00000350
        /*0dd8*/ 	.word	0x000000ff
        /*0ddc*/ 	.word	0x00038840
        /*0de0*/ 	.short	0x0100
        /*0de2*/ 	.byte	0x06
	.zero		1


	//   ....[5]....
        /*0de4*/ 	.word	0x00000360
        /*0de8*/ 	.word	0x000000ff
        /*0dec*/ 	.word	0x00038838
        /*0df0*/ 	.short	0x0100
        /*0df2*/ 	.byte	0x06
	.zero		1


	//   ....[6]....
        /*0df4*/ 	.word	0x00000370
        /*0df8*/ 	.word	0x000000ff
        /*0dfc*/ 	.word	0x00038848
        /*0e00*/ 	.short	0x0100
        /*0e02*/ 	.byte	0x06
	.zero		1


	//   ....[7]....
        /*0e04*/ 	.word	0x000004a0
        /*0e08*/ 	.word	0x000000ff
        /*0e0c*/ 	.word	0x00038850
        /*0e10*/ 	.short	0x0100
        /*0e12*/ 	.byte	0x08
	.zero		1


	//   ....[8]....
        /*0e14*/ 	.word	0x000004b0
        /*0e18*/ 	.word	0x000000ff
        /*0e1c*/ 	.word	0x00038860
        /*0e20*/ 	.short	0x0100
        /*0e22*/ 	.byte	0x08
	.zero		1


	//   ....[9]....
        /*0e24*/ 	.word	0x000004c0
        /*0e28*/ 	.word	0x000000ff
        /*0e2c*/ 	.word	0x00038858
        /*0e30*/ 	.short	0x0100
        /*0e32*/ 	.byte	0x08
	.zero		1


	//   ....[10]....
        /*0e34*/ 	.word	0x000004d0
        /*0e38*/ 	.word	0x000000ff
        /*0e3c*/ 	.word	0x00038868
        /*0e40*/ 	.short	0x0100
        /*0e42*/ 	.byte	0x08
	.zero		1


	//   ....[11]....
        /*0e44*/ 	.word	0x000005c0
        /*0e48*/ 	.word	0x000000ff
        /*0e4c*/ 	.word	0x00038870
        /*0e50*/ 	.short	0x0100
        /*0e52*/ 	.byte	0x06
	.zero		1


	//   ....[12]....
        /*0e54*/ 	.word	0x000005d0
        /*0e58*/ 	.word	0x000000ff
        /*0e5c*/ 	.word	0x00038880
        /*0e60*/ 	.short	0x0100
        /*0e62*/ 	.byte	0x06
	.zero		1


	//   ....[13]....
        /*0e64*/ 	.word	0x000005e0
        /*0e68*/ 	.word	0x000000ff
        /*0e6c*/ 	.word	0x00038878
        /*0e70*/ 	.short	0x0100
        /*0e72*/ 	.byte	0x06
	.zero		1


	//   ....[14]....
        /*0e74*/ 	.word	0x000005f0
        /*0e78*/ 	.word	0x000000ff
        /*0e7c*/ 	.word	0x00038888
        /*0e80*/ 	.short	0x0100
        /*0e82*/ 	.byte	0x06
	.zero		1


	//   ....[15]....
        /*0e84*/ 	.word	0x00000720
        /*0e88*/ 	.word	0x000000ff
        /*0e8c*/ 	.word	0x00038890
        /*0e90*/ 	.short	0x0100
        /*0e92*/ 	.byte	0x08
	.zero		1


	//   ....[16]....
        /*0e94*/ 	.word	0x00000730
        /*0e98*/ 	.word	0x000000ff
        /*0e9c*/ 	.word	0x000388a0
        /*0ea0*/ 	.short	0x0100
        /*0ea2*/ 	.byte	0x08
	.zero		1


	//   ....[17]....
        /*0ea4*/ 	.word	0x00000740
        /*0ea8*/ 	.word	0x000000ff
        /*0eac*/ 	.word	0x00038898
        /*0eb0*/ 	.short	0x0100
        /*0eb2*/ 	.byte	0x08
	.zero		1


	//   ....[18]....
        /*0eb4*/ 	.word	0x00000750
        /*0eb8*/ 	.word	0x000000ff
        /*0ebc*/ 	.word	0x000388a8
        /*0ec0*/ 	.short	0x0100
        /*0ec2*/ 	.byte	0x08
	.zero		1


	//   ....[19]....
        /*0ec4*/ 	.word	0x00000880
        /*0ec8*/ 	.word	0x000000ff
        /*0ecc*/ 	.word	0x000388b0
        /*0ed0*/ 	.short	0x0100
        /*0ed2*/ 	.byte	0x08
	.zero		1


	//   ....[20]....
        /*0ed4*/ 	.word	0x00000890
        /*0ed8*/ 	.word	0x000000ff
        /*0edc*/ 	.word	0x000388c0
        /*0ee0*/ 	.short	0x0100
        /*0ee2*/ 	.byte	0x08
	.zero		1


	//   ....[21]....
        /*0ee4*/ 	.word	0x000008a0
        /*0ee8*/ 	.word	0x000000ff
        /*0eec*/ 	.word	0x000388b8
        /*0ef0*/ 	.short	0x0100
        /*0ef2*/ 	.byte	0x08
	.zero		1


	//   ....[22]....
        /*0ef4*/ 	.word	0x000008b0
        /*0ef8*/ 	.word	0x000000ff
        /*0efc*/ 	.word	0x000388c8
        /*0f00*/ 	.short	0x0100
        /*0f02*/ 	.byte	0x08
	.zero		1


	//   ....[23]....
        /*0f04*/ 	.word	0x00003270
        /*0f08*/ 	.word	0x0000003d
        /*0f0c*/ 	.word	0x00038890
        /*0f10*/ 	.short	0x010a
        /*0f12*/ 	.byte	0x3f
	.zero		1


	//   ....[24]....
        /*0f14*/ 	.word	0x00003d20
        /*0f18*/ 	.word	0x0000003d
        /*0f1c*/ 	.word	0x00038890
        /*0f20*/ 	.short	0x010a
        /*0f22*/ 	.byte	0x3f
	.zero		1


	//   ....[25]....
        /*0f24*/ 	.word	0x000045e0
        /*0f28*/ 	.word	0x0000003d
        /*0f2c*/ 	.word	0x00038890
        /*0f30*/ 	.short	0x010a
        /*0f32*/ 	.byte	0x3f
	.zero		1


	//   ....[26]....
        /*0f34*/ 	.word	0x000049a0
        /*0f38*/ 	.word	0x00000004
        /*0f3c*/ 	.word	0x00000000
        /*0f40*/ 	.short	0x0101
        /*0f42*/ 	.byte	0x3f
	.zero		1


	//   ....[27]....
        /*0f44*/ 	.word	0x000049e0
        /*0f48*/ 	.word	0x0000003d
        /*0f4c*/ 	.word	0x000388b0
        /*0f50*/ 	.short	0x010a
        /*0f52*/ 	.byte	0x3f
	.zero		1


	//   ....[28]....
        /*0f54*/ 	.word	0x000052a0
        /*0f58*/ 	.word	0x0000003d
        /*0f5c*/ 	.word	0x00000000
        /*0f60*/ 	.short	0x0101
        /*0f62*/ 	.byte	0x3f
	.zero		1


	//   ....[29]....
        /*0f64*/ 	.word	0x00005f60
        /*0f68*/ 	.word	0x0000000b
        /*0f6c*/ 	.word	0x00000000
        /*0f70*/ 	.short	0x0101
        /*0f72*/ 	.byte	0x3f
	.zero		1


	//   ....[30]....
        /*0f74*/ 	.word	0x00006b20
        /*0f78*/ 	.word	0x0000000a
        /*0f7c*/ 	.word	0x00000000
        /*0f80*/ 	.short	0x0101
        /*0f82*/ 	.byte	0x3f
	.zero		1


	//   ....[31]....
        /*0f84*/ 	.word	0x00007e10
        /*0f88*/ 	.word	0x00000011
        /*0f8c*/ 	.word	0x00038800
        /*0f90*/ 	.short	0x010a
        /*0f92*/ 	.byte	0x3f
	.zero		1


	//   ....[32]....
        /*0f94*/ 	.word	0x00007e60
        /*0f98*/ 	.word	0x00000011
        /*0f9c*/ 	.word	0x00038800
        /*0fa0*/ 	.short	0x010a
        /*0fa2*/ 	.byte	0x3f
	.zero		1


	//   ....[33]....
        /*0fa4*/ 	.word	0x00008930
        /*0fa8*/ 	.word	0x00000011
        /*0fac*/ 	.word	0x00038800
        /*0fb0*/ 	.short	0x010a
        /*0fb2*/ 	.byte	0x3f
	.zero		1


	//   ....[34]....
        /*0fb4*/ 	.word	0x00009e90
        /*0fb8*/ 	.word	0x00000011
        /*0fbc*/ 	.word	0x00038800
        /*0fc0*/ 	.short	0x010a
        /*0fc2*/ 	.byte	0x3f
	.zero		1


	//   ....[35]....
        /*0fc4*/ 	.word	0x0000ae40
        /*0fc8*/ 	.word	0x0000000e
        /*0fcc*/ 	.word	0x00038830
        /*0fd0*/ 	.short	0x010a
        /*0fd2*/ 	.byte	0x3f
	.zero		1


	//   ....[36]....
        /*0fd4*/ 	.word	0x0000aef0
        /*0fd8*/ 	.word	0x0000000e
        /*0fdc*/ 	.word	0x00038830
        /*0fe0*/ 	.short	0x010a
        /*0fe2*/ 	.byte	0x3f
	.zero		1


	//   ....[37]....
        /*0fe4*/ 	.word	0x0000b200
        /*0fe8*/ 	.word	0x00000011
        /*0fec*/ 	.word	0x00038810
        /*0ff0*/ 	.short	0x010a
        /*0ff2*/ 	.byte	0x3f
	.zero		1


	//   ....[38]....
        /*0ff4*/ 	.word	0x0000b250
        /*0ff8*/ 	.word	0x0000000e
        /*0ffc*/ 	.word	0x00038850
        /*1000*/ 	.short	0x010a
        /*1002*/ 	.byte	0x3f
	.zero		1


	//   ....[39]....
        /*1004*/ 	.word	0x0000b2c0
        /*1008*/ 	.word	0x0000000e
        /*100c*/ 	.word	0x00038850
        /*1010*/ 	.short	0x010a
        /*1012*/ 	.byte	0x3f
	.zero		1


	//   ....[40]....
        /*1014*/ 	.word	0x0000daa0
        /*1018*/ 	.word	0x00000015
        /*101c*/ 	.word	0x00000000
        /*1020*/ 	.short	0x0101
        /*1022*/ 	.byte	0x3f
	.zero		1


	//   ....[41]....
        /*1024*/ 	.word	0x0000e290
        /*1028*/ 	.word	0x0000000e
        /*102c*/ 	.word	0x00000000
        /*1030*/ 	.short	0x0101
        /*1032*/ 	.byte	0x3f
	.zero		1


	//   ....[42]....
        /*1034*/ 	.word	0x0000e420
        /*1038*/ 	.word	0x0000000f
        /*103c*/ 	.word	0x00038830
        /*1040*/ 	.short	0x010a
        /*1042*/ 	.byte	0x3f
	.zero		1


	//   ....[43]....
        /*1044*/ 	.word	0x0000e490
        /*1048*/ 	.word	0x0000000f
        /*104c*/ 	.word	0x00038830
        /*1050*/ 	.short	0x010a
        /*1052*/ 	.byte	0x3f
	.zero		1


	//   ....[44]....
        /*1054*/ 	.word	0x0000e700
        /*1058*/ 	.word	0x0000000f
        /*105c*/ 	.word	0x00038850
        /*1060*/ 	.short	0x010a
        /*1062*/ 	.byte	0x3f
	.zero		1


	//   ....[45]....
        /*1064*/ 	.word	0x0000e750
        /*1068*/ 	.word	0x0000000f
        /*106c*/ 	.word	0x00038850
        /*1070*/ 	.short	0x010a
        /*1072*/ 	.byte	0x3f
	.zero		1


	//   ....[46]....
        /*1074*/ 	.word	0x00010a70
        /*1078*/ 	.word	0x0000009a
        /*107c*/ 	.word	0x00000000
        /*1080*/ 	.short	0x0101
        /*1082*/ 	.byte	0x3f
	.zero		1


	//   ....[47]....
        /*1084*/ 	.word	0x00011f30
        /*1088*/ 	.word	0x0000000f
        /*108c*/ 	.word	0x00000000
        /*1090*/ 	.short	0x0101
        /*1092*/ 	.byte	0x3f
	.zero		1


	//   ....[48]....
        /*1094*/ 	.word	0x00012070
        /*1098*/ 	.word	0x0000000f
        /*109c*/ 	.word	0x00038830
        /*10a0*/ 	.short	0x010a
        /*10a2*/ 	.byte	0x3f
	.zero		1


	//   ....[49]....
        /*10a4*/ 	.word	0x000120e0
        /*10a8*/ 	.word	0x0000000f
        /*10ac*/ 	.word	0x00038830
        /*10b0*/ 	.short	0x010a
        /*10b2*/ 	.byte	0x3f
	.zero		1


	//   ....[50]....
        /*10b4*/ 	.word	0x00012350
        /*10b8*/ 	.word	0x0000000f
        /*10bc*/ 	.word	0x00038850
        /*10c0*/ 	.short	0x010a
        /*10c2*/ 	.byte	0x3f
	.zero		1


	//   ....[51]....
        /*10c4*/ 	.word	0x000123a0
        /*10c8*/ 	.word	0x0000000f
        /*10cc*/ 	.word	0x00038850
        /*10d0*/ 	.short	0x010a
        /*10d2*/ 	.byte	0x3f
	.zero		1


	//   ....[52]....
        /*10d4*/ 	.word	0x000142b0
        /*10d8*/ 	.word	0x000000c5
        /*10dc*/ 	.word	0x00000000
        /*10e0*/ 	.short	0x0101
        /*10e2*/ 	.byte	0x3f
	.zero		1


	//   ....[53]....
        /*10e4*/ 	.word	0x000155f0
        /*10e8*/ 	.word	0x0000000f
        /*10ec*/ 	.word	0x00000000
        /*10f0*/ 	.short	0x0101
        /*10f2*/ 	.byte	0x3f
	.zero		1


	//   ....[54]....
        /*10f4*/ 	.word	0x00017d00
        /*10f8*/ 	.word	0x00000000
        /*10fc*/ 	.word	0x00000000
        /*1100*/ 	.short	0x0101
        /*1102*/ 	.byte	0x3f
	.zero		1


	//   ....[55]....
        /*1104*/ 	.word	0x00018cb0
        /*1108*/ 	.word	0x00000002
        /*110c*/ 	.word	0x00000000
        /*1110*/ 	.short	0x0101
        /*1112*/ 	.byte	0x3f
	.zero		1


	//   ....[56]....
        /*1114*/ 	.word	0x0001ccd0
        /*1118*/ 	.word	0x00000012
        /*111c*/ 	.word	0x00038820
        /*1120*/ 	.short	0x010a
        /*1122*/ 	.byte	0x3f
	.zero		1


	//   ....[57]....
        /*1124*/ 	.word	0x0001cd60
        /*1128*/ 	.word	0x00000003
        /*112c*/ 	.word	0x000388a0
        /*1130*/ 	.short	0x010a
        /*1132*/ 	.byte	0x3f
	.zero		1


	//   ....[58]....
        /*1134*/ 	.word	0x0001cfb0
        /*1138*/ 	.word	0x00000003
        /*113c*/ 	.word	0x000388c0
        /*1140*/ 	.short	0x010a
        /*1142*/ 	.byte	0x3f
	.zero		1


	//   ....[59]....
        /*1144*/ 	.word	0x0001d980
        /*1148*/ 	.word	0x00000009
        /*114c*/ 	.word	0x000388a0
        /*1150*/ 	.short	0x010a
        /*1152*/ 	.byte	0x3f
	.zero		1


	//   ....[60]....
        /*1154*/ 	.word	0x0001dbc0
        /*1158*/ 	.word	0x00000009
        /*115c*/ 	.word	0x000388c0
        /*1160*/ 	.short	0x010a
        /*1162*/ 	.byte	0x3f
	.zero		1


	//   ....[61]....
        /*1164*/ 	.word	0x0001f4e0
        /*1168*/ 	.word	0x0000001a
        /*116c*/ 	.word	0x00038840
        /*1170*/ 	.short	0x010a
        /*1172*/ 	.byte	0x3f
	.zero		1


	//   ....[62]....
        /*1174*/ 	.word	0x0001f980
        /*1178*/ 	.word	0x0000001a
        /*117c*/ 	.word	0x00038830
        /*1180*/ 	.short	0x0107
        /*1182*/ 	.byte	0x3f
	.zero		1


	//   ....[63]....
        /*1184*/ 	.word	0x0001fa50
        /*1188*/ 	.word	0x0000001a
        /*118c*/ 	.word	0x00038830
        /*1190*/ 	.short	0x0101
        /*1192*/ 	.byte	0x3f
	.zero		1


	//   ....[64]....
        /*1194*/ 	.word	0x000202e0
        /*1198*/ 	.word	0x00000012
        /*119c*/ 	.word	0x00038800
        /*11a0*/ 	.short	0x0107
        /*11a2*/ 	.byte	0x3f
	.zero		1


	//   ....[65]....
        /*11a4*/ 	.word	0x00020370
        /*11a8*/ 	.word	0x00000012
        /*11ac*/ 	.word	0x00038800
        /*11b0*/ 	.short	0x0101
        /*11b2*/ 	.byte	0x3f
	.zero		1


	//   ....[66]....
        /*11b4*/ 	.word	0x00021260
        /*11b8*/ 	.word	0x00000012
        /*11bc*/ 	.word	0x00038810
        /*11c0*/ 	.short	0x0107
        /*11c2*/ 	.byte	0x3f
	.zero		1


	//   ....[67]....
        /*11c4*/ 	.word	0x00021360
        /*11c8*/ 	.word	0x00000012
        /*11cc*/ 	.word	0x00038810
        /*11d0*/ 	.short	0x0101
        /*11d2*/ 	.byte	0x3f
	.zero		1


	//   ....[68]....
        /*11d4*/ 	.word	0x00021380
        /*11d8*/ 	.word	0x00000012
        /*11dc*/ 	.word	0x00038820
        /*11e0*/ 	.short	0x010a
        /*11e2*/ 	.byte	0x3f
	.zero		1


	//   ....[69]....
        /*11e4*/ 	.word	0x00021410
        /*11e8*/ 	.word	0x0000001a
        /*11ec*/ 	.word	0x00038860
        /*11f0*/ 	.short	0x010a
        /*11f2*/ 	.byte	0x3f
	.zero		1


	//   ....[70]....
        /*11f4*/ 	.word	0x00021d20
        /*11f8*/ 	.word	0x0000001a
        /*11fc*/ 	.word	0x00038850
        /*1200*/ 	.short	0x0107
        /*1202*/ 	.byte	0x3f
	.zero		1


	//   ....[71]....
        /*1204*/ 	.word	0x00021df0
        /*1208*/ 	.word	0x0000001a
        /*120c*/ 	.word	0x00038850
        /*1210*/ 	.short	0x0101
        /*1212*/ 	.byte	0x3f
	.zero		1


	//   ....[72]....
        /*1214*/ 	.word	0x00022170
        /*1218*/ 	.word	0x00000006
        /*121c*/ 	.word	0x00038840
        /*1220*/ 	.short	0x010a
        /*1222*/ 	.byte	0x3f
	.zero		1


	//   ....[73]....
        /*1224*/ 	.word	0x00022490
        /*1228*/ 	.word	0x00000006
        /*122c*/ 	.word	0x00038830
        /*1230*/ 	.short	0x0107
        /*1232*/ 	.byte	0x3f
	.zero		1


	//   ....[74]....
        /*1234*/ 	.word	0x00022550
        /*1238*/ 	.word	0x00000006
        /*123c*/ 	.word	0x00038830
        /*1240*/ 	.short	0x0101
        /*1242*/ 	.byte	0x3f
	.zero		1


	//   ....[75]....
        /*1244*/ 	.word	0x00022580
        /*1248*/ 	.word	0x00000006
        /*124c*/ 	.word	0x00038860
        /*1250*/ 	.short	0x010a
        /*1252*/ 	.byte	0x3f
	.zero		1


	//   ....[76]....
        /*1254*/ 	.word	0x00022c30
        /*1258*/ 	.word	0x00000006
        /*125c*/ 	.word	0x00038850
        /*1260*/ 	.short	0x0107
        /*1262*/ 	.byte	0x3f
	.zero		1


	//   ....[77]....
        /*1264*/ 	.word	0x00022cf0
        /*1268*/ 	.word	0x00000006
        /*126c*/ 	.word	0x00038850
        /*1270*/ 	.short	0x0101
        /*1272*/ 	.byte	0x3f
	.zero		1


	//   ....[78]....
        /*1274*/ 	.word	0x00023f90
        /*1278*/ 	.word	0x00000007
        /*127c*/ 	.word	0x00038820
        /*1280*/ 	.short	0x010a
        /*1282*/ 	.byte	0x3f
	.zero		1


	//   ....[79]....
        /*1284*/ 	.word	0x00024100
        /*1288*/ 	.word	0x00000005
        /*128c*/ 	.word	0x00038840
        /*1290*/ 	.short	0x010a
        /*1292*/ 	.byte	0x3f
	.zero		1


	//   ....[80]....
        /*1294*/ 	.word	0x000241a0
        /*1298*/ 	.word	0x00000003
        /*129c*/ 	.word	0x00038840
        /*12a0*/ 	.short	0x010a
        /*12a2*/ 	.byte	0x3f
	.zero		1


	//   ....[81]....
        /*12a4*/ 	.word	0x000241e0
        /*12a8*/ 	.word	0x00000005
        /*12ac*/ 	.word	0x00038860
        /*12b0*/ 	.short	0x010a
        /*12b2*/ 	.byte	0x3f
	.zero		1


	//   ....[82]....
        /*12b4*/ 	.word	0x00024220
        /*12b8*/ 	.word	0x00000003
        /*12bc*/ 	.word	0x00038860
        /*12c0*/ 	.short	0x010a
        /*12c2*/ 	.byte	0x3f
	.zero		1


	//   ....[83]....
        /*12c4*/ 	.word	0x00024280
        /*12c8*/ 	.word	0x0000003d
        /*12cc*/ 	.word	0x00038890
        /*12d0*/ 	.short	0x010a
        /*12d2*/ 	.byte	0x3f
	.zero		1


	//   ....[84]....
        /*12d4*/ 	.word	0x00024400
        /*12d8*/ 	.word	0x0000003d
        /*12dc*/ 	.word	0x00038890
        /*12e0*/ 	.short	0x010a
        /*12e2*/ 	.byte	0x3f
	.zero		1


	//   ....[85]....
        /*12e4*/ 	.word	0x00024580
        /*12e8*/ 	.word	0x0000003d
        /*12ec*/ 	.word	0x00038890
        /*12f0*/ 	.short	0x010a
        /*12f2*/ 	.byte	0x3f
	.zero		1


	//   ....[86]....
        /*12f4*/ 	.word	0x000246e0
        /*12f8*/ 	.word	0x0000003d
        /*12fc*/ 	.word	0x000388b0
        /*1300*/ 	.short	0x010a
        /*1302*/ 	.byte	0x3f
	.zero		1


	//   ....[87]....
        /*1304*/ 	.word	0x00024ac0
        /*1308*/ 	.word	0x00000011
        /*130c*/ 	.word	0x00038800
        /*1310*/ 	.short	0x010a
        /*1312*/ 	.byte	0x3f
	.zero		1


	//   ....[88]....
        /*1314*/ 	.word	0x00025090
        /*1318*/ 	.word	0x00000011
        /*131c*/ 	.word	0x00038800
        /*1320*/ 	.short	0x010a
        /*1322*/ 	.byte	0x3f
	.zero		1


	//   ....[89]....
        /*1324*/ 	.word	0x000250e0
        /*1328*/ 	.word	0x0000000e
        /*132c*/ 	.word	0x00038830
        /*1330*/ 	.short	0x010a
        /*1332*/ 	.byte	0x3f
	.zero		1


	//   ....[90]....
        /*1334*/ 	.word	0x00025130
        /*1338*/ 	.word	0x00000011
        /*133c*/ 	.word	0x00038810
        /*1340*/ 	.short	0x010a
        /*1342*/ 	.byte	0x3f
	.zero		1


	//   ....[91]....
        /*1344*/ 	.word	0x00025180
        /*1348*/ 	.word	0x0000000e
        /*134c*/ 	.word	0x00038850
        /*1350*/ 	.short	0x010a
        /*1352*/ 	.byte	0x3f
	.zero		1


	//   ....[92]....
        /*1354*/ 	.word	0x000251d0
        /*1358*/ 	.word	0x0000000f
        /*135c*/ 	.word	0x00038830
        /*1360*/ 	.short	0x010a
        /*1362*/ 	.byte	0x3f
	.zero		1


	//   ....[93]....
        /*1364*/ 	.word	0x00025220
        /*1368*/ 	.word	0x0000000f
        /*136c*/ 	.word	0x00038850
        /*1370*/ 	.short	0x010a
        /*1372*/ 	.byte	0x3f
	.zero		1


	//   ....[94]....
        /*1374*/ 	.word	0x00025270
        /*1378*/ 	.word	0x0000000f
        /*137c*/ 	.word	0x00038830
        /*1380*/ 	.short	0x010a
        /*1382*/ 	.byte	0x3f
	.zero		1


	//   ....[95]....
        /*1384*/ 	.word	0x000252c0
        /*1388*/ 	.word	0x0000000f
        /*138c*/ 	.word	0x00038850
        /*1390*/ 	.short	0x010a
        /*1392*/ 	.byte	0x3f
	.zero		1


	//   ....[96]....
        /*1394*/ 	.word	0x00025460
        /*1398*/ 	.word	0x00000012
        /*139c*/ 	.word	0x00038820
        /*13a0*/ 	.short	0x010a
        /*13a2*/ 	.byte	0x3f
	.zero		1


	//   ....[97]....
        /*13a4*/ 	.word	0x000254b0
        /*13a8*/ 	.word	0x00000003
        /*13ac*/ 	.word	0x000388a0
        /*13b0*/ 	.short	0x010a
        /*13b2*/ 	.byte	0x3f
	.zero		1


	//   ....[98]....
        /*13b4*/ 	.word	0x00025500
        /*13b8*/ 	.word	0x00000003
        /*13bc*/ 	.word	0x000388c0
        /*13c0*/ 	.short	0x010a
        /*13c2*/ 	.byte	0x3f
	.zero		1


	//   ....[99]....
        /*13c4*/ 	.word	0x00025550
        /*13c8*/ 	.word	0x00000009
        /*13cc*/ 	.word	0x000388a0
        /*13d0*/ 	.short	0x010a
        /*13d2*/ 	.byte	0x3f
	.zero		1


	//   ....[100]....
        /*13d4*/ 	.word	0x000255a0
        /*13d8*/ 	.word	0x00000009
        /*13dc*/ 	.word	0x000388c0
        /*13e0*/ 	.short	0x010a
        /*13e2*/ 	.byte	0x3f
	.zero		1


	//   ....[101]....
        /*13e4*/ 	.word	0x000256c0
        /*13e8*/ 	.word	0x0000001a
        /*13ec*/ 	.word	0x00038840
        /*13f0*/ 	.short	0x010a
        /*13f2*/ 	.byte	0x3f
	.zero		1


	//   ....[102]....
        /*13f4*/ 	.word	0x00026c50
        /*13f8*/ 	.word	0x00000012
        /*13fc*/ 	.word	0x00038820
        /*1400*/ 	.short	0x010a
        /*1402*/ 	.byte	0x3f
	.zero		1


	//   ....[103]....
        /*1404*/ 	.word	0x00026ca0
        /*1408*/ 	.word	0x0000001a
        /*140c*/ 	.word	0x00038860
        /*1410*/ 	.short	0x010a
        /*1412*/ 	.byte	0x3f
	.zero		1


	//   ....[104]....
        /*1414*/ 	.word	0x00027590
        /*1418*/ 	.word	0x00000006
        /*141c*/ 	.word	0x00038840
        /*1420*/ 	.short	0x010a
        /*1422*/ 	.byte	0x3f
	.zero		1


	//   ....[105]....
        /*1424*/ 	.word	0x00027a50
        /*1428*/ 	.word	0x00000006
        /*142c*/ 	.word	0x00038860
        /*1430*/ 	.short	0x010a
        /*1432*/ 	.byte	0x3f
	.zero		1


	//   ....[106]....
        /*1434*/ 	.word	0x00028bf0
        /*1438*/ 	.word	0x00000007
        /*143c*/ 	.word	0x00038820
        /*1440*/ 	.short	0x010a
        /*1442*/ 	.byte	0x3f
	.zero		1


	//   ....[107]....
        /*1444*/ 	.word	0x00028d90
        /*1448*/ 	.word	0x00000005
        /*144c*/ 	.word	0x00038840
        /*1450*/ 	.short	0x010a
        /*1452*/ 	.byte	0x3f
	.zero		1


	//   ....[108]....
        /*1454*/ 	.word	0x00028de0
        /*1458*/ 	.word	0x00000003
        /*145c*/ 	.word	0x00038840
        /*1460*/ 	.short	0x010a
        /*1462*/ 	.byte	0x3f
	.zero		1


	//   ....[109]....
        /*1464*/ 	.word	0x00028e30
        /*1468*/ 	.word	0x00000005
        /*146c*/ 	.word	0x00038860
        /*1470*/ 	.short	0x010a
        /*1472*/ 	.byte	0x3f
	.zero		1


	//----- nvinfo : EIATTR_NUM_MBARRIERS
	.align		4
.L_1088:
        /*1474*/ 	.byte	0x03, 0x38
        /*1476*/ 	.short	0x0017


	//----- nvinfo : EIATTR_EXIT_INSTR_OFFSETS
	.align		4
        /*1478*/ 	.byte	0x04, 0x1c
        /*147a*/ 	.short	(.L_1090 - .L_1089)


	//   ....[0]....
.L_1089:
        /*147c*/ 	.word	0x00024270


	//----- nvinfo : EIATTR_MAX_THREADS
	.align		4
.L_1090:
        /*1480*/ 	.byte	0x04, 0x05
        /*1482*/ 	.short	(.L_1092 - .L_1091)
.L_1091:
        /*1484*/ 	.word	0x00000180
        /*1488*/ 	.word	0x00000001
        /*148c*/ 	.word	0x00000001


	//----- nvinfo : EIATTR_CRS_STACK_SIZE
	.align		4
.L_1092:
        /*1490*/ 	.byte	0x04, 0x1e
        /*1492*/ 	.short	(.L_1094 - .L_1093)
.L_1093:
        /*1494*/ 	.word	0x00000000


	//----- nvinfo : EIATTR_CBANK_PARAM_SIZE
	.align		4
.L_1094:
        /*1498*/ 	.byte	0x03, 0x19
        /*149a*/ 	.short	0x0bf0


	//----- nvinfo : EIATTR_PARAM_CBANK
	.align		4
        /*149c*/ 	.byte	0x04, 0x0a
        /*149e*/ 	.short	(.L_1096 - .L_1095)
	.align		4
.L_1095:
        /*14a0*/ 	.word	index@(.nv.constant0._ZN7cutlass13device_kernelIN5flash11enable_sm90INS1_16FlashAttnFwdSm90INS1_25CollectiveMainloopFwdSm90ILi2EN4cute5tupleIJNS5_1CILi1EEES8_S8_EEENS6_IJNS7_ILi64EEESA_SA_EEELi512ENS_10bfloat16_tEfNS_4arch4Sm90ELb1ELb0ELb1ELb1ELb1ELb1ELb1ELb0ELb0ELb1ELb1ELb0EEENS1_21CollectiveEpilogueFwdINS6_IJSA_NS7_ILi512EEESA_EEES9_SC_SE_Li256ELb1ELb1ELb1ELb0EEENS1_36VarlenDynamicPersistentTileSchedulerILi64ELi64ELi256ELi128ELb1ELb1ELb1ELb1ELb1ELb1EEEEEEEEEvNT_6ParamsE)
        /*14a4*/ 	.short	0x0210
        /*14a6*/ 	.short	0x0bf0


	//----- nvinfo : EIATTR_SW_WAR
	.align		4
.L_1096:
        /*14a8*/ 	.byte	0x04, 0x36
        /*14aa*/ 	.short	(.L_1098 - .L_1097)
.L_1097:
        /*14ac*/ 	.word	0x00000008
.L_1098:


//--------------------- .nv.info._ZN7cutlass13device_kernelIN5flash11enable_sm90INS1_16FlashAttnFwdSm90INS1_25CollectiveMainloopFwdSm90ILi2EN4cute5tupleIJNS5_1CILi1EEES8_S8_EEENS6_IJNS7_ILi128EEENS7_ILi96EEENS7_ILi64EEEEEELi256ENS_10bfloat16_tEfNS_4arch4Sm90ELb0ELb0ELb1ELb0ELb1ELb0ELb0ELb1ELb0ELb1ELb1ELb0EEENS1_21CollectiveEpilogueFwdINS6_IJSA_NS7_ILi256EEESB_EEES9_SE_SG_Li256ELb0ELb1ELb1ELb0EEENS1_19SingleTileSchedulerILb0ELb1ELb1ELi128EEEEEEEEEvNT_6ParamsE --------------------------
	.section	.nv.info._ZN7cutlass13device_kernelIN5flash11enable_sm90INS1_16FlashAttnFwdSm90INS1_25CollectiveMainloopFwdSm90ILi2EN4cute5tupleIJNS5_1CILi1EEES8_S8_EEENS6_IJNS7_ILi128EEENS7_ILi96EEENS7_ILi64EEEEEELi256ENS_10bfloat16_tEfNS_4arch4Sm90ELb0ELb0ELb1ELb0ELb1ELb0ELb0ELb1ELb0ELb1ELb1ELb0EEENS1_21CollectiveEpilogueFwdINS6_IJSA_NS7_ILi256EEESB_EEES9_SE_SG_Li256ELb0ELb1ELb1ELb0EEENS1_19SingleTileSchedulerILb0ELb1ELb1ELi128EEEEEEEEEvNT_6ParamsE,"",@"SHT_CUDA_INFO"
	.sectionflags	@""
	.align	4


	//----- nvinfo : EIATTR_CUDA_API_VERSION
	.align		4
        /*0000*/ 	.byte	0x04, 0x37
        /*0002*/ 	.short	(.L_1100 - .L_1099)
.L_1099:
        /*0004*/ 	.word	0x00000082


	//----- nvinfo : EIATTR_KPARAM_INFO
	.align		4
.L_1100:
        /*0008*/ 	.byte	0x04, 0x17
        /*000a*/ 	.short	(.L_1102 - .L_1101)
.L_1101:
        /*000c*/ 	.word	0x00000000
        /*0010*/ 	.short	0x0000
        /*0012*/ 	.short	0x0070
        /*0014*/ 	.byte	0x00, 0xf0, 0x01, 0x28


	//----- nvinfo : EIATTR_SPARSE_MMA_MASK
	.align		4
.L_1102:
        /*0018*/ 	.byte	0x03, 0x50
        /*001a*/ 	.short	0x0000


	//----- nvinfo : EIATTR_MAXREG_COUNT
	.align		4
        /*001c*/ 	.byte	0x03, 0x1b
        /*001e*/ 	.short	0x00a8


	//----- nvinfo : EIATTR_NUM_BARRIERS
	.align		4
        /*0020*/ 	.byte	0x02, 0x4c
        /*0022*/ 	.byte	0x10
	.zero		1


	//----- nvinfo : EIATTR_EXTERNS
	.align		4
        /*0024*/ 	.byte	0x04, 0x0f
        /*0026*/ 	.short	(.L_1104 - .L_1103)


	//   ....[0]....
	.align		4
.L_1103:
        /*0028*/ 	.word	index@(__assertfail)


	//----- nvinfo : EIATTR_MERCURY_ISA_VERSION
	.align		4
.L_1104:
        /*002c*/ 	.byte	0x03, 0x5f
        /*002e*/ 	.short	0x0101


	//----- nvinfo : EIATTR_INT_WARP_WIDE_INSTR_OFFSETS
	.align		4
        /*0030*/ 	.byte	0x04, 0x31
        /*0032*/ 	.short	(.L_1106 - .L_1105)


	//   ....[0]....
.L_1105:
        /*0034*/ 	.word	0x000000b0


	//   ....[1]....
        /*0038*/ 	.word	0x000000c0


	//   ....[2]....
        /*003c*/ 	.word	0x00000160


	//----- nvinfo : EIATTR_COOP_GROUP_MASK_REGIDS
	.align		4
.L_1106:
        /*0040*/ 	.byte	0x04, 0x29
        /*0042*/ 	.short	(.L_1108 - .L_1107)


	//   ....[0]....
.L_1107:
        /*0044*/ 	.word	0xffffffff


	//   ....[1]....
        /*0048*/ 	.word	0xffffffff


	//   ....[2]....
        /*004c*/ 	.word	0xffffffff


	//   ....[3]....
        /*0050*/ 	.word	0xffffffff


	//   ....[4]....
        /*0054*/ 	.word	0xffffffff


	//   ....[5]....
        /*0058*/ 	.word	0xffffffff


	//   ....[6]....
        /*005c*/ 	.word	0xffffffff


	//   ....[7]....
        /*0060*/ 	.word	0xffffffff


	//   ....[8]....
        /*0064*/ 	.word	0xffffffff


	//   ....[9]....
        /*0068*/ 	.word	0xffffffff


	//   ....[10]....
        /*006c*/ 	.word	0xffffffff


	//   ....[11]....
        /*0070*/ 	.word	0xffffffff


	//   ....[12]....
        /*0074*/ 	.word	0xffffffff


	//   ....[13]....
        /*0078*/ 	.word	0xffffffff


	//   ....[14]....
        /*007c*/ 	.word	0xffffffff


	//   ....[15]....
        /*0080*/ 	.word	0xffffffff


	//   ....[16]....
        /*0084*/ 	.word	0xffffffff


	//   ....[17]....
        /*0088*/ 	.word	0xffffffff


	//   ....[18]....
        /*008c*/ 	.word	0xffffffff


	//   ....[19]....
        /*0090*/ 	.word	0xffffffff


	//   ....[20]....
        /*0094*/ 	.word	0xffffffff


	//   ....[21]....
        /*0098*/ 	.word	0xffffffff


	//   ....[22]....
        /*009c*/ 	.word	0xffffffff


	//   ....[23]....
        /*00a0*/ 	.word	0xffffffff


	//   ....[24]....
        /*00a4*/ 	.word	0xffffffff


	//   ....[25]....
        /*00a8*/ 	.word	0xffffffff


	//   ....[26]....
        /*00ac*/ 	.word	0xffffffff


	//   ....[27]....
        /*00b0*/ 	.word	0xffffffff


	//   ....[28]....
        /*00b4*/ 	.word	0xffffffff


	//   ....[29]....
        /*00b8*/ 	.word	0xffffffff


	//   ....[30]....
        /*00bc*/ 	.word	0xffffffff


	//   ....[31]....
        /*00c0*/ 	.word	0xffffffff


	//   ....[32]....
        /*00c4*/ 	.word	0xffffffff


	//   ....[33]....
        /*00c8*/ 	.word	0xffffffff


	//   ....[34]....
        /*00cc*/ 	.word	0xffffffff


	//   ....[35]....
        /*00d0*/ 	.word	0xffffffff


	//   ....[36]....
        /*00d4*/ 	.word	0xffffffff


	//   ....[37]....
        /*00d8*/ 	.word	0xffffffff


	//   ....[38]....
        /*00dc*/ 	.word	0xffffffff


	//   ....[39]....
        /*00e0*/ 	.word	0xffffffff


	//   ....[40]....
        /*00e4*/ 	.word	0xffffffff


	//   ....[41]....
        /*00e8*/ 	.word	0xffffffff


	//   ....[42]....
        /*00ec*/ 	.word	0xffffffff


	//   ....[43]....
        /*00f0*/ 	.word	0xffffffff


	//   ....[44]....
        /*00f4*/ 	.word	0xffffffff


	//   ....[45]....
        /*00f8*/ 	.word	0xffffffff


	//   ....[46]....
        /*00fc*/ 	.word	0xffffffff


	//   ....[47]....
        /*0100*/ 	.word	0xffffffff


	//   ....[48]....
        /*0104*/ 	.word	0xffffffff


	//   ....[49]....
        /*0108*/ 	.word	0xffffffff


	//   ....[50]....
        /*010c*/ 	.word	0xffffffff


	//   ....[51]....
        /*0110*/ 	.word	0xffffffff


	//   ....[52]....
        /*0114*/ 	.word	0xffffffff


	//   ....[53]....
        /*0118*/ 	.word	0xffffffff


	//   ....[54]....
        /*011c*/ 	.word	0xffffffff


	//   ....[55]....
        /*0120*/ 	.word	0xffffffff


	//   ....[56]....
        /*0124*/ 	.word	0xffffffff


	//   ....[57]....
        /*0128*/ 	.word	0xffffffff


	//   ....[58]....
        /*012c*/ 	.word	0xffffffff


	//   ....[59]....
        /*0130*/ 	.word	0xffffffff


	//   ....[60]....
        /*0134*/ 	.word	0xffffffff


	//   ....[61]....
        /*0138*/ 	.word	0xffffffff


	//   ....[62]....
        /*013c*/ 	.word	0xffffffff


	//   ....[63]....
        /*0140*/ 	.word	0xffffffff


	//   ....[64]....
        /*0144*/ 	.word	0xffffffff


	//   ....[65]....
        /*0148*/ 	.word	0xffffffff


	//   ....[66]....
        /*014c*/ 	.word	0xffffffff


	//   ....[67]....
        /*0150*/ 	.word	0xffffffff


	//   ....[68]....
        /*0154*/ 	.word	0xffffffff


	//   ....[69]....
        /*0158*/ 	.word	0xffffffff


	//   ....[70]....
        /*015c*/ 	.word	0xffffffff


	//   ....[71]....
        /*0160*/ 	.word	0xffffffff


	//   ....[72]....
        /*0164*/ 	.word	0xffffffff


	//   ....[73]....
        /*0168*/ 	.word	0xffffffff


	//   ....[74]....
        /*016c*/ 	.word	0xffffffff


	//   ....[75]....
        /*0170*/ 	.word	0xffffffff


	//   ....[76]....
        /*0174*/ 	.word	0xffffffff


	//   ....[77]....
        /*0178*/ 	.word	0xffffffff


	//   ....[78]....
        /*017c*/ 	.word	0xffffffff


	//   ....[79]....
        /*0180*/ 	.word	0xffffffff


	//   ....[80]....
        /*0184*/ 	.word	0xffffffff


	//   ....[81]....
        /*0188*/ 	.word	0xffffffff


	//   ....[82]....
        /*018c*/ 	.word	0xffffffff


	//   ....[83]....
        /*0190*/ 	.word	0xffffffff


	//   ....[84]....
        /*0194*/ 	.word	0xffffffff


	//   ....[85]....
        /*0198*/ 	.word	0xffffffff


	//   ....[86]....
        /*019c*/ 	.word	0xffffffff


	//   ....[87]....
        /*01a0*/ 	.word	0xffffffff


	//   ....[88]....
        /*01a4*/ 	.word	0xffffffff


	//   ....[89]....
        /*01a8*/ 	.word	0xffffffff


	//   ....[90]....
        /*01ac*/ 	.word	0xffffffff


	//   ....[91]....
        /*01b0*/ 	.word	0xffffffff


	//   ....[92]....
        /*01b4*/ 	.word	0xffffffff


	//   ....[93]....
        /*01b8*/ 	.word	0x0500000f


	//   ....[94]....
        /*01bc*/ 	.word	0x0500000f


	//   ....[95]....
        /*01c0*/ 	.word	0x0500000f


	//   ....[96]....
        /*01c4*/ 	.word	0x0500000f


	//   ....[97]....
        /*01c8*/ 	.word	0x0500000f


	//   ....[98]....
        /*01cc*/ 	.word	0x0500000f


	//   ....[99]....
        /*01d0*/ 	.word	0x0500000f


	//   ....[100]....
        /*01d4*/ 	.word	0x0500000f


	//   ....[101]....
        /*01d8*/ 	.word	0x0500000f


	//   ....[102]....
        /*01dc*/ 	.word	0x0500000f


	//   ....[103]....
        /*01e0*/ 	.word	0x0500000f


	//   ....[104]....
        /*01e4*/ 	.word	0x0500000f


	//   ....[105]....
        /*01e8*/ 	.word	0x0500000f


	//   ....[106]....
        /*01ec*/ 	.word	0x0500000f


	//   ....[107]....
        /*01f0*/ 	.word	0x0500000f


	//   ....[108]....
        /*01f4*/ 	.word	0x0500000f


	//   ....[109]....
        /*01f8*/ 	.word	0x0500000f


	//   ....[110]....
        /*01fc*/ 	.word	0x0500000f


	//   ....[111]....
        /*0200*/ 	.word	0x0500000f


	//   ....[112]....
        /*0204*/ 	.word	0x0500000f


	//   ....[113]....
        /*0208*/ 	.word	0x0500000f


	//   ....[114]....
        /*020c*/ 	.word	0x0500000f


	//   ....[115]....
        /*0210*/ 	.word	0x0500000f


	//   ....[116]....
        /*0214*/ 	.word	0x0500000f


	//   ....[117]....
        /*0218*/ 	.word	0x0500000f


	//   ....[118]....
        /*021c*/ 	.word	0x0500000f


	//   ....[119]....
        /*0220*/ 	.word	0x0500000f


	//   ....[120]....
        /*0224*/ 	.word	0x0500000f


	//   ....[121]....
        /*0228*/ 	.word	0x0500000f


	//   ....[122]....
        /*022c*/ 	.word	0x0500000f


	//   ....[123]....
        /*0230*/ 	.word	0x0500000f


	//   ....[124]....
        /*0234*/ 	.word	0x0500000f


	//   ....[125]....
        /*0238*/ 	.word	0x0500000f


	//   ....[126]....
        /*023c*/ 	.word	0x0500000f


	//   ....[127]....
        /*0240*/ 	.word	0x0500000f


	//   ....[128]....
        /*0244*/ 	.word	0x0500000f


	//   ....[129]....
        /*0248*/ 	.word	0x0500000f


	//   ....[130]....
        /*024c*/ 	.word	0x0500000f


	//   ....[131]....
        /*0250*/ 	.word	0x0500000f


	//   ....[132]....
        /*0254*/ 	.word	0x0500000f


	//   ....[133]....
        /*0258*/ 	.word	0x0500000f


	//   ....[134]....
        /*025c*/ 	.word	0x0500000f


	//   ....[135]....
        /*0260*/ 	.word	0x0500000f


	//   ....[136]....
        /*0264*/ 	.word	0x0500000f


	//   ....[137]....
        /*0268*/ 	.word	0x0500000f


	//   ....[138]....
        /*026c*/ 	.word	0x0500000f


	//   ....[139]....
        /*0270*/ 	.word	0x0500000f


	//   ....[140]....
        /*0274*/ 	.word	0x0500000f


	//   ....[141]....
        /*0278*/ 	.word	0x0500000f


	//   ....[142]....
        /*027c*/ 	.word	0x0500000f


	//   ....[143]....
        /*0280*/ 	.word	0x0500000f


	//   ....[144]....
        /*0284*/ 	.word	0x0500000f


	//   ....[145]....
        /*0288*/ 	.word	0x0500000f


	//   ....[146]....
        /*028c*/ 	.word	0x0500000f


	//   ....[147]....
        /*0290*/ 	.word	0x0500000f


	//   ....[148]....
        /*0294*/ 	.word	0x0500000f


	//   ....[149]....
        /*0298*/ 	.word	0x0500000f


	//   ....[150]....
        /*029c*/ 	.word	0x0500000f


	//   ....[151]....
        /*02a0*/ 	.word	0x0500000f


	//   ....[152]....
        /*02a4*/ 	.word	0x0500000f


	//   ....[153]....
        /*02a8*/ 	.word	0x0500000f


	//   ....[154]....
        /*02ac*/ 	.word	0x0500000f


	//   ....[155]....
        /*02b0*/ 	.word	0x0500000f


	//   ....[156]....
        /*02b4*/ 	.word	0x0500000f


	//   ....[157]....
        /*02b8*/ 	.word	0x0500000f


	//   ....[158]....
        /*02bc*/ 	.word	0x0500000f


	//----- nvinfo : EIATTR_COOP_GROUP_INSTR_OFFSETS
	.align		4
.L_1108:
        /*02c0*/ 	.byte	0x04, 0x28
        /*02c2*/ 	.short	(.L_1110 - .L_1109)


	//   ....[0]....
.L_1109:
        /*02c4*/ 	.word	0x00000060


	//   ....[1]....
        /*02c8*/ 	.word	0x000000a0


	//   ....[2]....
        /*02cc*/ 	.word	0x000002c0


	//   ....[3]....
        /*02d0*/ 	.word	0x00000420


	//   ....[4]....
        /*02d4*/ 	.word	0x00000540


	//   ....[5]....
        /*02d8*/ 	.word	0x000006a0


	//   ....[6]....
        /*02dc*/ 	.word	0x00001230


	//   ....[7]....
        /*02e0*/ 	.word	0x000023e0


	//   ....[8]....
        /*02e4*/ 	.word	0x00002470


	//   ....[9]....
        /*02e8*/ 	.word	0x000028a0


	//   ....[10]....
        /*02ec*/ 	.word	0x00002920


	//   ....[11]....
        /*02f0*/ 	.word	0x00003e90


	//   ....[12]....
        /*02f4*/ 	.word	0x00003f00


	//   ....[13]....
        /*02f8*/ 	.word	0x00004390


	//   ....[14]....
        /*02fc*/ 	.word	0x00004550


	//   ....[15]....
        /*0300*/ 	.word	0x00005870


	//   ....[16]....
        /*0304*/ 	.word	0x000058b0


	//   ....[17]....
        /*0308*/ 	.word	0x000058d0


	//   ....[18]....
        /*030c*/ 	.word	0x00005900


	//   ....[19]....
        /*0310*/ 	.word	0x000069c0


	//   ....[20]....
        /*0314*/ 	.word	0x00006a10


	//   ....[21]....
        /*0318*/ 	.word	0x00006a50


	//   ....[22]....
        /*031c*/ 	.word	0x00006a80


	//   ....[23]....
        /*0320*/ 	.word	0x00006ac0


	//   ....[24]....
        /*0324*/ 	.word	0x00006ae0


	//   ....[25]....
        /*0328*/ 	.word	0x00007750


	//   ....[26]....
        /*032c*/ 	.word	0x00007760


	//   ....[27]....
        /*0330*/ 	.word	0x00008790


	//   ....[28]....
        /*0334*/ 	.word	0x00009870


	//   ....[29]....
        /*0338*/ 	.word	0x00009890


	//   ....[30]....
        /*033c*/ 	.word	0x000098a0


	//   ....[31]....
        /*0340*/ 	.word	0x000098e0


	//   ....[32]....
        /*0344*/ 	.word	0x00009930


	//   ....[33]....
        /*0348*/ 	.word	0x00009950


	//   ....[34]....
        /*034c*/ 	.word	0x000099a0


	//   ....[35]....
        /*0350*/ 	.word	0x000099c0


	//   ....[36]....
        /*0354*/ 	.word	0x00009a10


	//   ....[37]....
        /*0358*/ 	.word	0x00009a30


	//   ....[38]....
        /*035c*/ 	.word	0x00009a80


	//   ....[39]....
        /*0360*/ 	.word	0x00009aa0


	//   ....[40]....
        /*0364*/ 	.word	0x00009ff0


	//   ....[41]....
        /*0368*/ 	.word	0x0000a030


	//   ....[42]....
        /*036c*/ 	.word	0x0000a060


	//   ....[43]....
        /*0370*/ 	.word	0x0000a0b0


	//   ....[44]....
        /*0374*/ 	.word	0x0000a110


	//   ....[45]....
        /*0378*/ 	.word	0x0000a130


	//   ....[46]....
        /*037c*/ 	.word	0x0000a190


	//   ....[47]....
        /*0380*/ 	.word	0x0000a1b0


	//   ....[48]....
        /*0384*/ 	.word	0x0000a210


	//   ....[49]....
        /*0388*/ 	.word	0x0000a230


	//   ....[50]....
        /*038c*/ 	.word	0x0000a290


	//   ....[51]....
        /*0390*/ 	.word	0x0000a2b0


	//   ....[52]....
        /*0394*/ 	.word	0x0000a310


	//   ....[53]....
        /*0398*/ 	.word	0x0000a330


	//   ....[54]....
        /*039c*/ 	.word	0x0000a380


	//   ....[55]....
        /*03a0*/ 	.word	0x0000a3a0


	//   ....[56]....
        /*03a4*/ 	.word	0x0000a720


	//   ....[57]....
        /*03a8*/ 	.word	0x0000a750


	//   ....[58]....
        /*03ac*/ 	.word	0x0000a790


	//   ....[59]....
        /*03b0*/ 	.word	0x0000a7b0


	//   ....[60]....
        /*03b4*/ 	.word	0x0000a7d0


	//   ....[61]....
        /*03b8*/ 	.word	0x0000a7f0


	//   ....[62]....
        /*03bc*/ 	.word	0x0000a810


	//   ....[63]....
        /*03c0*/ 	.word	0x0000a840


	//   ....[64]....
        /*03c4*/ 	.word	0x0000a8e0


	//   ....[65]....
        /*03c8*/ 	.word	0x0000a910


	//   ....[66]....
        /*03cc*/ 	.word	0x0000a920


	//   ....[67]....
        /*03d0*/ 	.word	0x0000a9b0


	//   ....[68]....
        /*03d4*/ 	.word	0x0000b1a0


	//   ....[69]....
        /*03d8*/ 	.word	0x0000b1c0


	//   ....[70]....
        /*03dc*/ 	.word	0x0000b1d0


	//   ....[71]....
        /*03e0*/ 	.word	0x0000b1e0


	//   ....[72]....
        /*03e4*/ 	.word	0x0000b1f0


	//   ....[73]....
        /*03e8*/ 	.word	0x0000b200


	//   ....[74]....
        /*03ec*/ 	.word	0x0000b220


	//   ....[75]....
        /*03f0*/ 	.word	0x0000b240


	//   ....[76]....
        /*03f4*/ 	.word	0x0000b270


	//   ....[77]....
        /*03f8*/ 	.word	0x0000b2b0


	//   ....[78]....
        /*03fc*/ 	.word	0x0000b2f0


	//   ....[79]....
        /*0400*/ 	.word	0x0000b340


	//   ....[80]....
        /*0404*/ 	.word	0x0000b690


	//   ....[81]....
        /*0408*/ 	.word	0x0000b6b0


	//   ....[82]....
        /*040c*/ 	.word	0x0000b6c0


	//   ....[83]....
        /*0410*/ 	.word	0x0000b6d0


	//   ....[84]....
        /*0414*/ 	.word	0x0000b6e0


	//   ....[85]....
        /*0418*/ 	.word	0x0000b710


	//   ....[86]....
        /*041c*/ 	.word	0x0000b770


	//   ....[87]....
        /*0420*/ 	.word	0x0000b790


	//   ....[88]....
        /*0424*/ 	.word	0x0000b7f0


	//   ....[89]....
        /*0428*/ 	.word	0x0000b800


	//   ....[90]....
        /*042c*/ 	.word	0x0000b870


	//   ....[91]....
        /*0430*/ 	.word	0x0000b890


	//   ....[92]....
        /*0434*/ 	.word	0x0000bbf0


	//   ....[93]....
        /*0438*/ 	.word	0x0000c0b0


	//   ....[94]....
        /*043c*/ 	.word	0x0000c1a0


	//   ....[95]....
        /*0440*/ 	.word	0x0000c240


	//   ....[96]....
        /*0444*/ 	.word	0x0000c2c0


	//   ....[97]....
        /*0448*/ 	.word	0x0000c370


	//   ....[98]....
        /*044c*/ 	.word	0x0000c3d0


	//   ....[99]....
        /*0450*/ 	.word	0x0000c490


	//   ....[100]....
        /*0454*/ 	.word	0x0000c4f0


	//   ....[101]....
        /*0458*/ 	.word	0x0000c5b0


	//   ....[102]....
        /*045c*/ 	.word	0x0000c610


	//   ....[103]....
        /*0460*/ 	.word	0x0000c6d0


	//   ....[104]....
        /*0464*/ 	.word	0x0000c730


	//   ....[105]....
        /*0468*/ 	.word	0x0000c7d0


	//   ....[106]....
        /*046c*/ 	.word	0x0000c860


	//   ....[107]....
        /*0470*/ 	.word	0x0000c8c0


	//   ....[108]....
        /*0474*/ 	.word	0x0000c980


	//   ....[109]....
        /*0478*/ 	.word	0x0000ca40


	//   ....[110]....
        /*047c*/ 	.word	0x0000caa0


	//   ....[111]....
        /*0480*/ 	.word	0x0000cb70


	//   ....[112]....
        /*0484*/ 	.word	0x0000cbd0


	//   ....[113]....
        /*0488*/ 	.word	0x0000cca0


	//   ....[114]....
        /*048c*/ 	.word	0x0000cd00


	//   ....[115]....
        /*0490*/ 	.word	0x0000cdd0


	//   ....[116]....
        /*0494*/ 	.word	0x0000ce30


	//   ....[117]....
        /*0498*/ 	.word	0x0000cef0


	//   ....[118]....
        /*049c*/ 	.word	0x0000cf50


	//   ....[119]....
        /*04a0*/ 	.word	0x0000d010


	//   ....[120]....
        /*04a4*/ 	.word	0x0000d080


	//   ....[121]....
        /*04a8*/ 	.word	0x0000d120


	//   ....[122]....
        /*04ac*/ 	.word	0x0000d270


	//   ....[123]....
        /*04b0*/ 	.word	0x0000d340


	//   ....[124]....
        /*04b4*/ 	.word	0x0000d3c0


	//   ....[125]....
        /*04b8*/ 	.word	0x0000d480


	//   ....[126]....
        /*04bc*/ 	.word	0x0000d560


	//   ....[127]....
        /*04c0*/ 	.word	0x0000d620


	//   ....[128]....
        /*04c4*/ 	.word	0x0000d700


	//   ....[129]....
        /*04c8*/ 	.word	0x0000d7c0


	//   ....[130]....
        /*04cc*/ 	.word	0x0000d8a0


	//   ....[131]....
        /*04d0*/ 	.word	0x0000d960


	//   ....[132]....
        /*04d4*/ 	.word	0x0000da40


	//   ....[133]....
        /*04d8*/ 	.word	0x0000db10


	//   ....[134]....
        /*04dc*/ 	.word	0x0000dc70


	//   ....[135]....
        /*04e0*/ 	.word	0x0000dd10


	//   ....[136]....
        /*04e4*/ 	.word	0x0000dd70


	//   ....[137]....
        /*04e8*/ 	.word	0x0000de10


	//   ....[138]....
        /*04ec*/ 	.word	0x0000de70


	//   ....[139]....
        /*04f0*/ 	.word	0x0000df10


	//   ....[140]....
        /*04f4*/ 	.word	0x0000df70


	//   ....[141]....
        /*04f8*/ 	.word	0x0000e010


	//   ....[142]....
        /*04fc*/ 	.word	0x0000e070


	//   ....[143]....
        /*0500*/ 	.word	0x0000e110


	//   ....[144]....
        /*0504*/ 	.word	0x0000e170


	//   ....[145]....
        /*0508*/ 	.word	0x0000e210


	//   ....[146]....
        /*050c*/ 	.word	0x0000e300


	//   ....[147]....
        /*0510*/ 	.word	0x0000e3b0


	//   ....[148]....
        /*0514*/ 	.word	0x0000e410


	//   ....[149]....
        /*0518*/ 	.word	0x0000e4e0


	//   ....[150]....
        /*051c*/ 	.word	0x0000e540


	//   ....[151]....
        /*0520*/ 	.word	0x0000e620


	//   ....[152]....
        /*0524*/ 	.word	0x0000e680


	//   ....[153]....
        /*0528*/ 	.word	0x0000e760


	//   ....[154]....
        /*052c*/ 	.word	0x0000e7c0


	//   ....[155]....
        /*0530*/ 	.word	0x0000e8a0


	//   ....[156]....
        /*0534*/ 	.word	0x0000e900


	//   ....[157]....
        /*0538*/ 	.word	0x0000e9e0


	//   ....[158]....
        /*053c*/ 	.word	0x0000ead0


	//----- nvinfo : EIATTR_REG_RECONFIG
	.align		4
.L_1110:
        /*0540*/ 	.byte	0x01, 0x54
	.zero		2


	//----- nvinfo : EIATTR_SYSCALL_OFFSETS
	.align		4
        /*0544*/ 	.byte	0x04, 0x46
        /*0546*/ 	.short	(.L_1112 - .L_1111)


	//   ....[0]....
.L_1111:
        /*0548*/ 	.word	0x000013f0


	//   ....[1]....
        /*054c*/ 	.word	0x00008ed0


	//   ....[2]....
        /*0550*/ 	.word	0x00009010


	//   ....[3]....
        /*0554*/ 	.word	0x00009100


	//   ....[4]....
        /*0558*/ 	.word	0x00009d10


	//----- nvinfo : EIATTR_MBARRIER_INSTR_OFFSETS
	.align		4
.L_1112:
        /*055c*/ 	.byte	0x04, 0x39
        /*055e*/ 	.short	(.L_1114 - .L_1113)


	//   ....[0]....
.L_1113:
        /*0560*/ 	.word	0x00000170
        /*0564*/ 	.word	0x000000ff
        /*0568*/ 	.word	0x00022800
        /*056c*/ 	.short	0x0100
        /*056e*/ 	.byte	0x08
	.zero		1


	//   ....[1]....
        /*0570*/ 	.word	0x00000180
        /*0574*/ 	.word	0x000000ff
        /*0578*/ 	.word	0x00022820
        /*057c*/ 	.short	0x0100
        /*057e*/ 	.byte	0x08
	.zero		1


	//   ....[2]....
        /*0580*/ 	.word	0x00000270
        /*0584*/ 	.word	0x000000ff
        /*0588*/ 	.word	0x00022830
        /*058c*/ 	.short	0x0100
        /*058e*/ 	.byte	0x08
	.zero		1


	//   ....[3]....
        /*0590*/ 	.word	0x00000280
        /*0594*/ 	.word	0x000000ff
        /*0598*/ 	.word	0x00022840
        /*059c*/ 	.short	0x0100
        /*059e*/ 	.byte	0x08
	.zero		1


	//   ....[4]....
        /*05a0*/ 	.word	0x00000290
        /*05a4*/ 	.word	0x000000ff
        /*05a8*/ 	.word	0x00022838
        /*05ac*/ 	.short	0x0100
        /*05ae*/ 	.byte	0x08
	.zero		1


	//   ....[5]....
        /*05b0*/ 	.word	0x000002a0
        /*05b4*/ 	.word	0x000000ff
        /*05b8*/ 	.word	0x00022848
        /*05bc*/ 	.short	0x0100
        /*05be*/ 	.byte	0x08
	.zero		1


	//   ....[6]....
        /*05c0*/ 	.word	0x000003d0
        /*05c4*/ 	.word	0x000000ff
        /*05c8*/ 	.word	0x00022850
        /*05cc*/ 	.short	0x0100
        /*05ce*/ 	.byte	0x08
	.zero		1


	//   ....[7]....
        /*05d0*/ 	.word	0x000003e0
        /*05d4*/ 	.word	0x000000ff
        /*05d8*/ 	.word	0x00022860
        /*05dc*/ 	.short	0x0100
        /*05de*/ 	.byte	0x08
	.zero		1


	//   ....[8]....
        /*05e0*/ 	.word	0x000003f0
        /*05e4*/ 	.word	0x000000ff
        /*05e8*/ 	.word	0x00022858
        /*05ec*/ 	.short	0x0100
        /*05ee*/ 	.byte	0x08
	.zero		1


	//   ....[9]....
        /*05f0*/ 	.word	0x00000400
        /*05f4*/ 	.word	0x000000ff
        /*05f8*/ 	.word	0x00022868
        /*05fc*/ 	.short	0x0100
        /*05fe*/ 	.byte	0x08
	.zero		1


	//   ....[10]....
        /*0600*/ 	.word	0x000004f0
        /*0604*/ 	.word	0x000000ff
        /*0608*/ 	.word	0x00022870
        /*060c*/ 	.short	0x0100
        /*060e*/ 	.byte	0x06
	.zero		1


	//   ....[11]....
        /*0610*/ 	.word	0x00000500
        /*0614*/ 	.word	0x000000ff
        /*0618*/ 	.word	0x00022880
        /*061c*/ 	.short	0x0100
        /*061e*/ 	.byte	0x06
	.zero		1


	//   ....[12]....
        /*0620*/ 	.word	0x00000510
        /*0624*/ 	.word	0x000000ff
        /*0628*/ 	.word	0x00022878
        /*062c*/ 	.short	0x0100
        /*062e*/ 	.byte	0x06
	.zero		1


	//   ....[13]....
        /*0630*/ 	.word	0x00000520
        /*0634*/ 	.word	0x000000ff
        /*0638*/ 	.word	0x00022888
        /*063c*/ 	.short	0x0100
        /*063e*/ 	.byte	0x06
	.zero		1


	//   ....[14]....
        /*0640*/ 	.word	0x00000650
        /*0644*/ 	.word	0x000000ff
        /*0648*/ 	.word	0x00022890
        /*064c*/ 	.short	0x0100
        /*064e*/ 	.byte	0x08
	.zero		1


	//   ....[15]....
        /*0650*/ 	.word	0x00000660
        /*0654*/ 	.word	0x000000ff
        /*0658*/ 	.word	0x000228a0
        /*065c*/ 	.short	0x0100
        /*065e*/ 	.byte	0x08
	.zero		1


	//   ....[16]....
        /*0660*/ 	.word	0x00000670
        /*0664*/ 	.word	0x000000ff
        /*0668*/ 	.word	0x00022898
        /*066c*/ 	.short	0x0100
        /*066e*/ 	.byte	0x08
	.zero		1


	//   ....[17]....
        /*0670*/ 	.word	0x00000680
        /*0674*/ 	.word	0x000000ff
        /*0678*/ 	.word	0x000228a8
        /*067c*/ 	.short	0x0100
        /*067e*/ 	.byte	0x08
	.zero		1


	//   ....[18]....
        /*0680*/ 	.word	0x000007c0
        /*0684*/ 	.word	0x000000ff
        /*0688*/ 	.word	0x000228b0
        /*068c*/ 	.short	0x0100
        /*068e*/ 	.byte	0x08
	.zero		1


	//   ....[19]....
        /*0690*/ 	.word	0x000007d0
        /*0694*/ 	.word	0x000000ff
        /*0698*/ 	.word	0x000228c0
        /*069c*/ 	.short	0x0100
        /*069e*/ 	.byte	0x08
	.zero		1


	//   ....[20]....
        /*06a0*/ 	.word	0x000007e0
        /*06a4*/ 	.word	0x000000ff
        /*06a8*/ 	.word	0x000228b8
        /*06ac*/ 	.short	0x0100
        /*06ae*/ 	.byte	0x08
	.zero		1


	//   ....[21]....
        /*06b0*/ 	.word	0x000007f0
        /*06b4*/ 	.word	0x000000ff
        /*06b8*/ 	.word	0x000228c8
        /*06bc*/ 	.short	0x0100
        /*06be*/ 	.byte	0x08
	.zero		1


	//   ....[22]....
        /*06c0*/ 	.word	0x00001420
        /*06c4*/ 	.word	0x000000ff
        /*06c8*/ 	.word	0x00022800
        /*06cc*/ 	.short	0x010a
        /*06ce*/ 	.byte	0x29
	.zero		1


	//   ....[23]....
        /*06d0*/ 	.word	0x000014b0
        /*06d4*/ 	.word	0x000000ff
        /*06d8*/ 	.word	0x00022830
        /*06dc*/ 	.short	0x010a
        /*06de*/ 	.byte	0x29
	.zero		1


	//   ....[24]....
        /*06e0*/ 	.word	0x000014f0
        /*06e4*/ 	.word	0x000000ff
        /*06e8*/ 	.word	0x00022830
        /*06ec*/ 	.short	0x010a
        /*06ee*/ 	.byte	0x29
	.zero		1


	//   ....[25]....
        /*06f0*/ 	.word	0x00001dd0
        /*06f4*/ 	.word	0x000000ff
        /*06f8*/ 	.word	0x00000000
        /*06fc*/ 	.short	0x0101
        /*06fe*/ 	.byte	0x04
	.zero		1


	//   ....[26]....
        /*0700*/ 	.word	0x00003140
        /*0704*/ 	.word	0x000000ff
        /*0708*/ 	.word	0x00022850
        /*070c*/ 	.short	0x010a
        /*070e*/ 	.byte	0x29
	.zero		1


	//   ....[27]....
        /*0710*/ 	.word	0x00003180
        /*0714*/ 	.word	0x000000ff
        /*0718*/ 	.word	0x00022850
        /*071c*/ 	.short	0x010a
        /*071e*/ 	.byte	0x29
	.zero		1


	//   ....[28]....
        /*0720*/ 	.word	0x000034e0
        /*0724*/ 	.word	0x000000ff
        /*0728*/ 	.word	0x00000000
        /*072c*/ 	.short	0x0101
        /*072e*/ 	.byte	0x04
	.zero		1


	//   ....[29]....
        /*0730*/ 	.word	0x00003650
        /*0734*/ 	.word	0x000000ff
        /*0738*/ 	.word	0x00022830
        /*073c*/ 	.short	0x010a
        /*073e*/ 	.byte	0x1c
	.zero		1


	//   ....[30]....
        /*0740*/ 	.word	0x000036a0
        /*0744*/ 	.word	0x000000ff
        /*0748*/ 	.word	0x00022830
        /*074c*/ 	.short	0x010a
        /*074e*/ 	.byte	0x1c
	.zero		1


	//   ....[31]....
        /*0750*/ 	.word	0x00003c40
        /*0754*/ 	.word	0x000000ff
        /*0758*/ 	.word	0x00000000
        /*075c*/ 	.short	0x0101
        /*075e*/ 	.byte	0x0b
	.zero		1


	//   ....[32]....
        /*0760*/ 	.word	0x00005530
        /*0764*/ 	.word	0x000000ff
        /*0768*/ 	.word	0x00022850
        /*076c*/ 	.short	0x010a
        /*076e*/ 	.byte	0x1c
	.zero		1


	//   ....[33]....
        /*0770*/ 	.word	0x00005580
        /*0774*/ 	.word	0x000000ff
        /*0778*/ 	.word	0x00022850
        /*077c*/ 	.short	0x010a
        /*077e*/ 	.byte	0x1c
	.zero		1


	//   ....[34]....
        /*0780*/ 	.word	0x00005850
        /*0784*/ 	.word	0x000000ff
        /*0788*/ 	.word	0x00000000
        /*078c*/ 	.short	0x0101
        /*078e*/ 	.byte	0x0b
	.zero		1


	//   ....[35]....
        /*0790*/ 	.word	0x00006af0
        /*0794*/ 	.word	0x000000ff
        /*0798*/ 	.word	0x00000000
        /*079c*/ 	.short	0x0101
        /*079e*/ 	.byte	0x04
	.zero		1


	//   ....[36]....
        /*07a0*/ 	.word	0x00009610
        /*07a4*/ 	.word	0x000000ff
        /*07a8*/ 	.word	0x00022840
        /*07ac*/ 	.short	0x010a
        /*07ae*/ 	.byte	0x2b
	.zero		1


	//   ....[37]....
        /*07b0*/ 	.word	0x00009b40
        /*07b4*/ 	.word	0x000000ff
        /*07b8*/ 	.word	0x00022830
        /*07bc*/ 	.short	0x0107
        /*07be*/ 	.byte	0x2b
	.zero		1


	//   ....[38]....
        /*07c0*/ 	.word	0x00009bb0
        /*07c4*/ 	.word	0x000000ff
        /*07c8*/ 	.word	0x00022830
        /*07cc*/ 	.short	0x0101
        /*07ce*/ 	.byte	0x2b
	.zero		1


	//   ....[39]....
        /*07d0*/ 	.word	0x0000a470
        /*07d4*/ 	.word	0x000000ff
        /*07d8*/ 	.word	0x00022800
        /*07dc*/ 	.short	0x0107
        /*07de*/ 	.byte	0x2b
	.zero		1


	//   ....[40]....
        /*07e0*/ 	.word	0x0000a4b0
        /*07e4*/ 	.word	0x000000ff
        /*07e8*/ 	.word	0x00022800
        /*07ec*/ 	.short	0x0101
        /*07ee*/ 	.byte	0x2b
	.zero		1


	//   ....[41]....
        /*07f0*/ 	.word	0x0000a4c0
        /*07f4*/ 	.word	0x000000ff
        /*07f8*/ 	.word	0x00022820
        /*07fc*/ 	.short	0x010a
        /*07fe*/ 	.byte	0x2b
	.zero		1


	//   ....[42]....
        /*0800*/ 	.word	0x0000a510
        /*0804*/ 	.word	0x000000ff
        /*0808*/ 	.word	0x00022860
        /*080c*/ 	.short	0x010a
        /*080e*/ 	.byte	0x2b
	.zero		1


	//   ....[43]....
        /*0810*/ 	.word	0x0000ac40
        /*0814*/ 	.word	0x000000ff
        /*0818*/ 	.word	0x00022850
        /*081c*/ 	.short	0x0107
        /*081e*/ 	.byte	0x2b
	.zero		1


	//   ....[44]....
        /*0820*/ 	.word	0x0000acc0
        /*0824*/ 	.word	0x000000ff
        /*0828*/ 	.word	0x00022850
        /*082c*/ 	.short	0x0101
        /*082e*/ 	.byte	0x2b
	.zero		1


	//   ....[45]....
        /*0830*/ 	.word	0x0000afa0
        /*0834*/ 	.word	0x00000020
        /*0838*/ 	.word	0x00022840
        /*083c*/ 	.short	0x010a
        /*083e*/ 	.byte	0x3f
	.zero		1


	//   ....[46]....
        /*0840*/ 	.word	0x0000b3d0
        /*0844*/ 	.word	0x00000020
        /*0848*/ 	.word	0x00022830
        /*084c*/ 	.short	0x0107
        /*084e*/ 	.byte	0x3f
	.zero		1


	//   ....[47]....
        /*0850*/ 	.word	0x0000b480
        /*0854*/ 	.word	0x00000020
        /*0858*/ 	.word	0x00022830
        /*085c*/ 	.short	0x0101
        /*085e*/ 	.byte	0x3f
	.zero		1


	//   ....[48]....
        /*0860*/ 	.word	0x0000b4b0
        /*0864*/ 	.word	0x00000020
        /*0868*/ 	.word	0x00022860
        /*086c*/ 	.short	0x010a
        /*086e*/ 	.byte	0x3f
	.zero		1


	//   ....[49]....
        /*0870*/ 	.word	0x0000b9f0
        /*0874*/ 	.word	0x00000020
        /*0878*/ 	.word	0x00022850
        /*087c*/ 	.short	0x0107
        /*087e*/ 	.byte	0x3f
	.zero		1


	//   ....[50]....
        /*0880*/ 	.word	0x0000bac0
        /*0884*/ 	.word	0x00000020
        /*0888*/ 	.word	0x00022850
        /*088c*/ 	.short	0x0101
        /*088e*/ 	.byte	0x3f
	.zero		1


	//   ....[51]....
        /*0890*/ 	.word	0x0000bba0
        /*0894*/ 	.word	0x00000004
        /*0898*/ 	.word	0x00022820
        /*089c*/ 	.short	0x010a
        /*089e*/ 	.byte	0x3f
	.zero		1


	//   ....[52]....
        /*08a0*/ 	.word	0x0000bce0
        /*08a4*/ 	.word	0x00000005
        /*08a8*/ 	.word	0x00022840
        /*08ac*/ 	.short	0x010a
        /*08ae*/ 	.byte	0x3f
	.zero		1


	//   ....[53]....
        /*08b0*/ 	.word	0x0000bd80
        /*08b4*/ 	.word	0x00000015
        /*08b8*/ 	.word	0x00022840
        /*08bc*/ 	.short	0x010a
        /*08be*/ 	.byte	0x3f
	.zero		1


	//   ....[54]....
        /*08c0*/ 	.word	0x0000bdc0
        /*08c4*/ 	.word	0x00000005
        /*08c8*/ 	.word	0x00022860
        /*08cc*/ 	.short	0x010a
        /*08ce*/ 	.byte	0x3f
	.zero		1


	//   ....[55]....
        /*08d0*/ 	.word	0x0000be00
        /*08d4*/ 	.word	0x00000015
        /*08d8*/ 	.word	0x00022860
        /*08dc*/ 	.short	0x010a
        /*08de*/ 	.byte	0x3f
	.zero		1


	//   ....[56]....
        /*08e0*/ 	.word	0x0000be70
        /*08e4*/ 	.word	0x00000005
        /*08e8*/ 	.word	0x00022800
        /*08ec*/ 	.short	0x010a
        /*08ee*/ 	.byte	0x3f
	.zero		1


	//   ....[57]....
        /*08f0*/ 	.word	0x0000bed0
        /*08f4*/ 	.word	0x00000005
        /*08f8*/ 	.word	0x00022830
        /*08fc*/ 	.short	0x010a
        /*08fe*/ 	.byte	0x3f
	.zero		1


	//   ....[58]....
        /*0900*/ 	.word	0x0000bf30
        /*0904*/ 	.word	0x00000009
        /*0908*/ 	.word	0x00022850
        /*090c*/ 	.short	0x010a
        /*090e*/ 	.byte	0x3f
	.zero		1


	//   ....[59]....
        /*0910*/ 	.word	0x0000bfa0
        /*0914*/ 	.word	0x00000000
        /*0918*/ 	.word	0x00022830
        /*091c*/ 	.short	0x010a
        /*091e*/ 	.byte	0x3f
	.zero		1


	//   ....[60]....
        /*0920*/ 	.word	0x0000c010
        /*0924*/ 	.word	0x00000008
        /*0928*/ 	.word	0x00022850
        /*092c*/ 	.short	0x010a
        /*092e*/ 	.byte	0x3f
	.zero		1


	//   ....[61]....
        /*0930*/ 	.word	0x0000c0f0
        /*0934*/ 	.word	0x00000003
        /*0938*/ 	.word	0x00022840
        /*093c*/ 	.short	0x010a
        /*093e*/ 	.byte	0x3f
	.zero		1


	//   ....[62]....
        /*0940*/ 	.word	0x0000d160
        /*0944*/ 	.word	0x00000003
        /*0948*/ 	.word	0x00022820
        /*094c*/ 	.short	0x010a
        /*094e*/ 	.byte	0x3f
	.zero		1


	//   ....[63]....
        /*0950*/ 	.word	0x0000d1c0
        /*0954*/ 	.word	0x00000003
        /*0958*/ 	.word	0x00022860
        /*095c*/ 	.short	0x010a
        /*095e*/ 	.byte	0x3f
	.zero		1


	//   ....[64]....
        /*0960*/ 	.word	0x0000dbc0
        /*0964*/ 	.word	0x00000020
        /*0968*/ 	.word	0x00022840
        /*096c*/ 	.short	0x010a
        /*096e*/ 	.byte	0x3f
	.zero		1


	//   ....[65]....
        /*0970*/ 	.word	0x0000e250
        /*0974*/ 	.word	0x00000020
        /*0978*/ 	.word	0x00022860
        /*097c*/ 	.short	0x010a
        /*097e*/ 	.byte	0x3f
	.zero		1


	//   ....[66]....
        /*0980*/ 	.word	0x0000ea20
        /*0984*/ 	.word	0x00000004
        /*0988*/ 	.word	0x00022820
        /*098c*/ 	.short	0x010a
        /*098e*/ 	.byte	0x3f
	.zero		1


	//   ....[67]....
        /*0990*/ 	.word	0x0000eb90
        /*0994*/ 	.word	0x00000005
        /*0998*/ 	.word	0x00022840
        /*099c*/ 	.short	0x010a
        /*099e*/ 	.byte	0x3f
	.zero		1


	//   ....[68]....
        /*09a0*/ 	.word	0x0000ebe0
        /*09a4*/ 	.word	0x00000015
        /*09a8*/ 	.word	0x00022840
        /*09ac*/ 	.short	0x010a
        /*09ae*/ 	.byte	0x3f
	.zero		1


	//   ....[69]....
        /*09b0*/ 	.word	0x0000ec30
        /*09b4*/ 	.word	0x00000005
        /*09b8*/ 	.word	0x00022860
        /*09bc*/ 	.short	0x010a
        /*09be*/ 	.byte	0x3f
	.zero		1


	//----- nvinfo : EIATTR_NUM_MBARRIERS
	.align		4
.L_1114:
        /*09c0*/ 	.byte	0x03, 0x38
        /*09c2*/ 	.short	0x0016


	//----- nvinfo : EIATTR_EXIT_INSTR_OFFSETS
	.align		4
        /*09c4*/ 	.byte	0x04, 0x1c
        /*09c6*/ 	.short	(.L_1116 - .L_1115)


	//   ....[0]....
.L_1115:
        /*09c8*/ 	.word	0x0000be50


	//----- nvinfo : EIATTR_MAX_THREADS
	.align		4
.L_1116:
        /*09cc*/ 	.byte	0x04, 0x05
        /*09ce*/ 	.short	(.L_1118 - .L_1117)
.L_1117:
        /*09d0*/ 	.word	0x00000180
        /*09d4*/ 	.word	0x00000001
        /*09d8*/ 	.word	0x00000001


	//----- nvinfo : EIATTR_CRS_STACK_SIZE
	.align		4
.L_1118:
        /*09dc*/ 	.byte	0x04, 0x1e
        /*09de*/ 	.short	(.L_1120 - .L_1119)
.L_1119:
        /*09e0*/ 	.word	0x00000000


	//----- nvinfo : EIATTR_CBANK_PARAM_SIZE
	.align		4
.L_1120:
        /*09e4*/ 	.byte	0x03, 0x19
        /*09e6*/ 	.short	0x0a70


	//----- nvinfo : EIATTR_PARAM_CBANK
	.align		4
        /*09e8*/ 	.byte	0x04, 0x0a
        /*09ea*/ 	.short	(.L_1122 - .L_1121)
	.align		4
.L_1121:
        /*09ec*/ 	.word	index@(.nv.constant0._ZN7cutlass13device_kernelIN5flash11enable_sm90INS1_16FlashAttnFwdSm90INS1_25CollectiveMainloopFwdSm90ILi2EN4cute5tupleIJNS5_1CILi1EEES8_S8_EEENS6_IJNS7_ILi128EEENS7_ILi96EEENS7_ILi64EEEEEELi256ENS_10bfloat16_tEfNS_4arch4Sm90ELb0ELb0ELb1ELb0ELb1ELb0ELb0ELb1ELb0ELb1ELb1ELb0EEENS1_21CollectiveEpilogueFwdINS6_IJSA_NS7_ILi256EEESB_EEES9_SE_SG_Li256ELb0ELb1ELb1ELb0EEENS1_19SingleTileSchedulerILb0ELb1ELb1ELi128EEEEEEEEEvNT_6ParamsE)
        /*09f0*/ 	.short	0x0210
        /*09f2*/ 	.short	0x0a70


	//----- nvinfo : EIATTR_SW_WAR
	.align		4
.L_1122:
        /*09f4*/ 	.byte	0x04, 0x36
        /*09f6*/ 	.short	(.L_1124 - .L_1123)
.L_1123:
        /*09f8*/ 	.word	0x00000008
.L_1124:


//--------------------- .nv.info._ZN7cutlass13device_kernelIN5flash11enable_sm90INS1_16FlashAttnFwdSm90INS1_25CollectiveMainloopFwdSm90ILi2EN4cute5tupleIJNS5_1CILi1EEES8_S8_EEENS6_IJNS7_ILi128EEENS7_ILi96EEENS7_ILi64EEEEEELi256ENS_10bfloat16_tEfNS_4arch4Sm90ELb0ELb0ELb1ELb0ELb1ELb0ELb1ELb1ELb0ELb1ELb1ELb0EEENS1_21CollectiveEpilogueFwdINS6_IJSA_NS7_ILi256EEESB_EEES9_SE_SG_Li256ELb0ELb1ELb1ELb0EEENS1_19SingleTileSchedulerILb0ELb1ELb1ELi128EEEEEEEEEvNT_6ParamsE --------------------------
	.section	.nv.info._ZN7cutlass13device_kernelIN5flash11enable_sm90INS1_16FlashAttnFwdSm90INS1_25CollectiveMainloopFwdSm90ILi2EN4cute5tupleIJNS5_1CILi1EEES8_S8_EEENS6_IJNS7_ILi128EEENS7_ILi96EEENS7_ILi64EEEEEELi256ENS_10bfloat16_tEfNS_4arch4Sm90ELb0ELb0ELb1ELb0ELb1ELb0ELb1ELb1ELb0ELb1ELb1ELb0EEENS1_21CollectiveEpilogueFwdINS6_IJSA_NS7_ILi256EEESB_EEES9_SE_SG_Li256ELb0ELb1ELb1ELb0EEENS1_19SingleTileSchedulerILb0ELb1ELb1ELi128EEEEEEEEEvNT_6ParamsE,"",@"SHT_CUDA_INFO"
	.sectionflags	@""
	.align	4


	//----- nvinfo : EIATTR_CUDA_API_VERSION
	.align		4
        /*0000*/ 	.byte	0x04, 0x37
        /*0002*/ 	.short	(.L_1126 - .L_1125)
.L_1125:
        /*0004*/ 	.word	0x00000082


	//----- nvinfo : EIATTR_KPARAM_INFO
	.align		4
.L_1126:
        /*0008*/ 	.byte	0x04, 0x17
        /*000a*/ 	.short	(.L_1128 - .L_1127)
.L_1127:
        /*000c*/ 	.word	0x00000000
        /*0010*/ 	.short	0x0000
        /*0012*/ 	.short	0x0070
        /*0014*/ 	.byte	0x00, 0xf0, 0x01, 0x2c


	//----- nvinfo : EIATTR_SPARSE_MMA_MASK
	.align		4
.L_1128:
        /*0018*/ 	.byte	0x03, 0x50
        /*001a*/ 	.short	0x0000


	//----- nvinfo : EIATTR_MAXREG_COUNT
	.align		4
        /*001c*/ 	.byte	0x03, 0x1b
        /*001e*/ 	.short	0x00a8


	//----- nvinfo : EIATTR_NUM_BARRIERS
	.align		4
        /*0020*/ 	.byte	0x02, 0x4c
        /*0022*/ 	.byte	0x10
	.zero		1


	//----- nvinfo : EIATTR_EXTERNS
	.align		4
        /*0024*/ 	.byte	0x04, 0x0f
        /*0026*/ 	.short	(.L_1130 - .L_1129)


	//   ....[0]....
	.align		4
.L_1129:
        /*0028*/ 	.word	index@(__assertfail)


	//----- nvinfo : EIATTR_ANNOTATIONS
	.align		4
.L_1130:
        /*002c*/ 	.byte	0x04, 0x55
        /*002e*/ 	.short	(.L_1132 - .L_1131)


	//   ....[0]....
.L_1131:
        /*0030*/ 	.word	0x00000001
        /*0034*/ 	.byte	0xd0, 0x08, 0x00, 0x00, 0x01, 0x00, 0x00, 0x00, 0x40, 0x0a, 0x00, 0x00, 0x01, 0x00, 0x00, 0x00
        /*0044*/ 	.byte	0xd0, 0x14, 0x00, 0x00, 0x01, 0x00, 0x00, 0x00, 0xc0, 0x74, 0x00, 0x00, 0x01, 0x00, 0x00, 0x00
        /*0054*/ 	.byte	0xd0, 0x96, 0x00, 0x00, 0x01, 0x00, 0x00, 0x00, 0xf0, 0xa7, 0x00, 0x00, 0x01, 0x00, 0x00, 0x00
        /*0064*/ 	.byte	0xb0, 0xdc, 0x00, 0x00


	//----- nvinfo : EIATTR_MERCURY_ISA_VERSION
	.align		4
.L_1132:
        /*0068*/ 	.byte	0x03, 0x5f
        /*006a*/ 	.short	0x0101


	//----- nvinfo : EIATTR_INT_WARP_WIDE_INSTR_OFFSETS
	.align		4
        /*006c*/ 	.byte	0x04, 0x31
        /*006e*/ 	.short	(.L_1134 - .L_1133)


	//   ....[0]....
.L_1133:
        /*0070*/ 	.word	0x000000c0


	//   ....[1]....
        /*0074*/ 	.word	0x000000d0


	//   ....[2]....
        /*0078*/ 	.word	0x000000e0


	//   ....[3]....
        /*007c*/ 	.word	0x00000180


	//----- nvinfo : EIATTR_COOP_GROUP_MASK_REGIDS
	.align		4
.L_1134:
        /*0080*/ 	.byte	0x04, 0x29
        /*0082*/ 	.short	(.L_1136 - .L_1135)


	//   ....[0]....
.L_1135:
        /*0084*/ 	.word	0xffffffff


	//   ....[1]....
        /*0088*/ 	.word	0xffffffff


	//   ....[2]....
        /*008c*/ 	.word	0xffffffff


	//   ....[3]....
        /*0090*/ 	.word	0xffffffff


	//   ....[4]....
        /*0094*/ 	.word	0xffffffff


	//   ....[5]....
        /*0098*/ 	.word	0xffffffff


	//   ....[6]....
        /*009c*/ 	.word	0xffffffff


	//   ....[7]....
        /*00a0*/ 	.word	0xffffffff


	//   ....[8]....
        /*00a4*/ 	.word	0xffffffff


	//   ....[9]....
        /*00a8*/ 	.word	0xffffffff


	//   ....[10]....
        /*00ac*/ 	.word	0xffffffff


	//   ....[11]....
        /*00b0*/ 	.word	0xffffffff


	//   ....[12]....
        /*00b4*/ 	.word	0xffffffff


	//   ....[13]....
        /*00b8*/ 	.word	0xffffffff


	//   ....[14]....
        /*00bc*/ 	.word	0xffffffff


	//   ....[15]....
        /*00c0*/ 	.word	0xffffffff


	//   ....[16]....
        /*00c4*/ 	.word	0xffffffff


	//   ....[17]....
        /*00c8*/ 	.word	0xffffffff


	//   ....[18]....
        /*00cc*/ 	.word	0xffffffff


	//   ....[19]....
        /*00d0*/ 	.word	0xffffffff


	//   ....[20]....
        /*00d4*/ 	.word	0xffffffff


	//   ....[21]....
        /*00d8*/ 	.word	0xffffffff


	//   ....[22]....
        /*00dc*/ 	.word	0xffffffff


	//   ....[23]....
        /*00e0*/ 	.word	0xffffffff


	//   ....[24]....
        /*00e4*/ 	.word	0xffffffff


	//   ....[25]....
        /*00e8*/ 	.word	0xffffffff


	//   ....[26]....
        /*00ec*/ 	.word	0xffffffff


	//   ....[27]....
        /*00f0*/ 	.word	0xffffffff


	//   ....[28]....
        /*00f4*/ 	.word	0xffffffff


	//   ....[29]....
        /*00f8*/ 	.word	0xffffffff


	//   ....[30]....
        /*00fc*/ 	.word	0xffffffff


	//   ....[31]....
        /*0100*/ 	.word	0xffffffff


	//   ....[32]....
        /*0104*/ 	.word	0xffffffff


	//   ....[33]....
        /*0108*/ 	.word	0xffffffff


	//   ....[34]....
        /*010c*/ 	.word	0xffffffff


	//   ....[35]....
        /*0110*/ 	.word	0xffffffff


	//   ....[36]....
        /*0114*/ 	.word	0xffffffff


	//   ....[37]....
        /*0118*/ 	.word	0xffffffff


	//   ....[38]....
        /*011c*/ 	.word	0xffffffff


	//   ....[39]....
        /*0120*/ 	.word	0xffffffff


	//   ....[40]....
        /*0124*/ 	.word	0xffffffff


	//   ....[41]....
        /*0128*/ 	.word	0xffffffff


	//   ....[42]....
        /*012c*/ 	.word	0xffffffff


	//   ....[43]....
        /*0130*/ 	.word	0xffffffff


	//   ....[44]....
        /*0134*/ 	.word	0xffffffff


	//   ....[45]....
        /*0138*/ 	.word	0xffffffff


	//   ....[46]....
        /*013c*/ 	.word	0xffffffff


	//   ....[47]....
        /*0140*/ 	.word	0xffffffff


	//   ....[48]....
        /*0144*/ 	.word	0xffffffff


	//   ....[49]....
        /*0148*/ 	.word	0xffffffff


	//   ....[50]....
        /*014c*/ 	.word	0xffffffff


	//   ....[51]....
        /*0150*/ 	.word	0xffffffff


	//   ....[52]....
        /*0154*/ 	.word	0xffffffff


	//   ....[53]....
        /*0158*/ 	.word	0xffffffff


	//   ....[54]....
        /*015c*/ 	.word	0xffffffff


	//   ....[55]....
        /*0160*/ 	.word	0xffffffff


	//   ....[56]....
        /*0164*/ 	.word	0xffffffff


	//   ....[57]....
        /*0168*/ 	.word	0xffffffff


	//   ....[58]....
        /*016c*/ 	.word	0xffffffff


	//   ....[59]....
        /*0170*/ 	.word	0xffffffff


	//   ....[60]....
        /*0174*/ 	.word	0xffffffff


	//   ....[61]....
        /*0178*/ 	.word	0xffffffff


	//   ....[62]....
        /*017c*/ 	.word	0xffffffff


	//   ....[63]....
        /*0180*/ 	.word	0xffffffff


	//   ....[64]....
        /*0184*/ 	.word	0xffffffff


	//   ....[65]....
        /*0188*/ 	.word	0xffffffff


	//   ....[66]....
        /*018c*/ 	.word	0xffffffff


	//   ....[67]....
        /*0190*/ 	.word	0xffffffff


	//   ....[68]....
        /*0194*/ 	.word	0xffffffff


	//   ....[69]....
        /*0198*/ 	.word	0xffffffff


	//   ....[70]....
        /*019c*/ 	.word	0xffffffff


	//   ....[71]....
        /*01a0*/ 	.word	0xffffffff


	//   ....[72]....
        /*01a4*/ 	.word	0xffffffff


	//   ....[73]....
        /*01a8*/ 	.word	0xffffffff


	//   ....[74]....
        /*01ac*/ 	.word	0xffffffff


	//   ....[75]....
        /*01b0*/ 	.word	0xffffffff


	//   ....[76]....
        /*01b4*/ 	.word	0xffffffff


	//   ....[77]....
        /*01b8*/ 	.word	0xffffffff


	//   ....[78]....
        /*01bc*/ 	.word	0xffffffff


	//   ....[79]....
        /*01c0*/ 	.word	0xffffffff


	//   ....[80]....
        /*01c4*/ 	.word	0xffffffff


	//   ....[81]....
        /*01c8*/ 	.word	0xffffffff


	//   ....[82]....
        /*01cc*/ 	.word	0xffffffff


	//   ....[83]....
        /*01d0*/ 	.word	0xffffffff


	//   ....[84]....
        /*01d4*/ 	.word	0xffffffff


	//   ....[85]....
        /*01d8*/ 	.word	0xffffffff


	//   ....[86]....
        /*01dc*/ 	.word	0xffffffff


	//   ....[87]....
        /*01e0*/ 	.word	0xffffffff


	//   ....[88]....
        /*01e4*/ 	.word	0xffffffff


	//   ....[89]....
        /*01e8*/ 	.word	0xffffffff


	//   ....[90]....
        /*01ec*/ 	.word	0xffffffff


	//   ....[91]....
        /*01f0*/ 	.word	0xffffffff


	//   ....[92]....
        /*01f4*/ 	.word	0xffffffff


	//   ....[93]....
        /*01f8*/ 	.word	0xffffffff


	//   ....[94]....
        /*01fc*/ 	.word	0xffffffff


	//   ....[95]....
        /*0200*/ 	.word	0xffffffff


	//   ....[96]....
        /*0204*/ 	.word	0xffffffff


	//   ....[97]....
        /*0208*/ 	.word	0xffffffff


	//   ....[98]....
        /*020c*/ 	.word	0xffffffff


	//   ....[99]....
        /*0210*/ 	.word	0xffffffff


	//   ....[100]....
        /*0214*/ 	.word	0xffffffff


	//   ....[101]....
        /*0218*/ 	.word	0xffffffff


	//   ....[102]....
        /*021c*/ 	.word	0xffffffff


	//   ....[103]....
        /*0220*/ 	.word	0xffffffff


	//   ....[104]....
        /*0224*/ 	.word	0xffffffff


	//   ....[105]....
        /*0228*/ 	.word	0xffffffff


	//   ....[106]....
        /*022c*/ 	.word	0xffffffff


	//   ....[107]....
        /*0230*/ 	.word	0xffffffff


	//   ....[108]....
        /*0234*/ 	.word	0xffffffff


	//   ....[109]....
        /*0238*/ 	.word	0x0500000f


	//   ....[110]....
        /*023c*/ 	.word	0x0500000f


	//   ....[111]....
        /*0240*/ 	.word	0x0500000f


	//   ....[112]....
        /*0244*/ 	.word	0x0500000f


	//   ....[113]....
        /*0248*/ 	.word	0x0500000f


	//   ....[114]....
        /*024c*/ 	.word	0x0500000f


	//   ....[115]....
        /*0250*/ 	.word	0x0500000f


	//   ....[116]....
        /*0254*/ 	.word	0x0500000f


	//   ....[117]....
        /*0258*/ 	.word	0x0500000f


	//   ....[118]....
        /*025c*/ 	.word	0x0500000f


	//   ....[119]....
        /*0260*/ 	.word	0x0500000f


	//   ....[120]....
        /*0264*/ 	.word	0x0500000f


	//   ....[121]....
        /*0268*/ 	.word	0x0500000f


	//   ....[122]....
        /*026c*/ 	.word	0x0500000f


	//   ....[123]....
        /*0270*/ 	.word	0x0500000f


	//   ....[124]....
        /*0274*/ 	.word	0x0500000f


	//   ....[125]....
        /*0278*/ 	.word	0x0500000f


	//   ....[126]....
        /*027c*/ 	.word	0x0500000f


	//   ....[127]....
        /*0280*/ 	.word	0x0500000f


	//   ....[128]....
        /*0284*/ 	.word	0x0500000f


	//   ....[129]....
        /*0288*/ 	.word	0x0500000f


	//   ....[130]....
        /*028c*/ 	.word	0x0500000f


	//   ....[131]....
        /*0290*/ 	.word	0x0500000f


	//   ....[132]....
        /*0294*/ 	.word	0x0500000f


	//   ....[133]....
        /*0298*/ 	.word	0x0500000f


	//   ....[134]....
        /*029c*/ 	.word	0x0500000f


	//   ....[135]....
        /*02a0*/ 	.word	0x0500000f


	//   ....[136]....
        /*02a4*/ 	.word	0x0500000f


	//   ....[137]....
        /*02a8*/ 	.word	0x0500000f


	//   ....[138]....
        /*02ac*/ 	.word	0x0500000f


	//   ....[139]....
        /*02b0*/ 	.word	0x0500000f


	//   ....[140]....
        /*02b4*/ 	.word	0x0500000f


	//   ....[141]....
        /*02b8*/ 	.word	0x0500000f


	//   ....[142]....
        /*02bc*/ 	.word	0x0500000f


	//   ....[143]....
        /*02c0*/ 	.word	0x0500000f


	//   ....[144]....
        /*02c4*/ 	.word	0x0500000f


	//   ....[145]....
        /*02c8*/ 	.word	0x0500000f


	//   ....[146]....
        /*02cc*/ 	.word	0x0500000f


	//   ....[147]....
        /*02d0*/ 	.word	0x0500000f


	//   ....[148]....
        /*02d4*/ 	.word	0x0500000f


	//   ....[149]....
        /*02d8*/ 	.word	0x0500000f


	//   ....[150]....
        /*02dc*/ 	.word	0x0500000f


	//   ....[151]....
        /*02e0*/ 	.word	0x0500000f


	//   ....[152]....
        /*02e4*/ 	.word	0x0500000f


	//   ....[153]....
        /*02e8*/ 	.word	0x0500000f


	//   ....[154]....
        /*02ec*/ 	.word	0x0500000f


	//   ....[155]....
        /*02f0*/ 	.word	0x0500000f


	//   ....[156]....
        /*02f4*/ 	.word	0x0500000f


	//   ....[157]....
        /*02f8*/ 	.word	0x0500000f


	//   ....[158]....
        /*02fc*/ 	.word	0x0500000f


	//   ....[159]....
        /*0300*/ 	.word	0x0500000f


	//   ....[160]....
        /*0304*/ 	.word	0x0500000f


	//   ....[161]....
        /*0308*/ 	.word	0x0500000f


	//   ....[162]....
        /*030c*/ 	.word	0x0500000f


	//   ....[163]....
        /*0310*/ 	.word	0x0500000f


	//   ....[164]....
        /*0314*/ 	.word	0x0500000f


	//   ....[165]....
        /*0318*/ 	.word	0x0500000f


	//   ....[166]....
        /*031c*/ 	.word	0x0500000f


	//   ....[167]....
        /*0320*/ 	.word	0x0500000f


	//   ....[168]....
        /*0324*/ 	.word	0x0500000f


	//   ....[169]....
        /*0328*/ 	.word	0x0500000f


	//   ....[170]....
        /*032c*/ 	.word	0x0500000f


	//   ....[171]....
        /*0330*/ 	.word	0x0500000f


	//   ....[172]....
        /*0334*/ 	.word	0x0500000f


	//   ....[173]....
        /*0338*/ 	.word	0x0500000f


	//   ....[174]....
        /*033c*/ 	.word	0x0500000f


	//   ....[175]....
        /*0340*/ 	.word	0x0500000f


	//   ....[176]....
        /*0344*/ 	.word	0x0500000f


	//   ....[177]....
        /*0348*/ 	.word	0x0500000f


	//   ....[178]....
        /*034c*/ 	.word	0x0500000f


	//   ....[179]....
        /*0350*/ 	.word	0x0500000f


	//   ....[180]....
        /*0354*/ 	.word	0x0500000f


	//   ....[181]....
        /*0358*/ 	.word	0x0500000f


	//   ....[182]....
        /*035c*/ 	.word	0x0500000f


	//   ....[183]....
        /*0360*/ 	.word	0x0500000f


	//   ....[184]....
        /*0364*/ 	.word	0x0500000f


	//   ....[185]....
        /*0368*/ 	.word	0x0500000f


	//   ....[186]....
        /*036c*/ 	.word	0x0500000f


	//   ....[187]....
        /*0370*/ 	.word	0x0500000f


	//   ....[188]....
        /*0374*/ 	.word	0x0500000f


	//   ....[189]....
        /*0378*/ 	.word	0x0500000f


	//   ....[190]....
        /*037c*/ 	.word	0x0500000f


	//----- nvinfo : EIATTR_COOP_GROUP_INSTR_OFFSETS
	.align		4
.L_1136:
        /*0380*/ 	.byte	0x04, 0x28
        /*0382*/ 	.short	(.L_1138 - .L_1137)


	//   ....[0]....
.L_1137:
        /*0384*/ 	.word	0x00000080


	//   ....[1]....
        /*0388*/ 	.word	0x00000090


	//   ....[2]....
        /*038c*/ 	.word	0x000002f0


	//   ....[3]....
        /*0390*/ 	.word	0x00000450


	//   ....[4]....
        /*0394*/ 	.word	0x00000570


	//   ....[5]....
        /*0398*/ 	.word	0x000006d0


	//   ....[6]....
        /*039c*/ 	.word	0x000012c0


	//   ....[7]....
        /*03a0*/ 	.word	0x00003160


	//   ....[8]....
        /*03a4*/ 	.word	0x000031a0


	//   ....[9]....
        /*03a8*/ 	.word	0x000031c0


	//   ....[10]....
        /*03ac*/ 	.word	0x000031e0


	//   ....[11]....
        /*03b0*/ 	.word	0x000054c0


	//   ....[12]....
        /*03b4*/ 	.word	0x00005510


	//   ....[13]....
        /*03b8*/ 	.word	0x00005530


	//   ....[14]....
        /*03bc*/ 	.word	0x00005550


	//   ....[15]....
        /*03c0*/ 	.word	0x00006ae0


	//   ....[16]....
        /*03c4*/ 	.word	0x00006b30


	//   ....[17]....
        /*03c8*/ 	.word	0x00006b50


	//   ....[18]....
        /*03cc*/ 	.word	0x00006b70


	//   ....[19]....
        /*03d0*/ 	.word	0x00007c50


	//   ....[20]....
        /*03d4*/ 	.word	0x00007ca0


	//   ....[21]....
        /*03d8*/ 	.word	0x00007ce0


	//   ....[22]....
        /*03dc*/ 	.word	0x00007d10


	//   ....[23]....
        /*03e0*/ 	.word	0x00007d50


	//   ....[24]....
        /*03e4*/ 	.word	0x00007d70


	//   ....[25]....
        /*03e8*/ 	.word	0x000089e0


	//   ....[26]....
        /*03ec*/ 	.word	0x000089f0


	//   ....[27]....
        /*03f0*/ 	.word	0x00009a30


	//   ....[28]....
        /*03f4*/ 	.word	0x0000aba0


	//   ....[29]....
        /*03f8*/ 	.word	0x0000abc0


	//   ....[30]....
        /*03fc*/ 	.word	0x0000abe0


	//   ....[31]....
        /*0400*/ 	.word	0x0000ac00


	//   ....[32]....
        /*0404*/ 	.word	0x0000ac50


	//   ....[33]....
        /*0408*/ 	.word	0x0000ac70


	//   ....[34]....
        /*040c*/ 	.word	0x0000acc0


	//   ....[35]....
        /*0410*/ 	.word	0x0000ace0


	//   ....[36]....
        /*0414*/ 	.word	0x0000ad30


	//   ....[37]....
        /*0418*/ 	.word	0x0000ad50


	//   ....[38]....
        /*041c*/ 	.word	0x0000ada0


	//   ....[39]....
        /*0420*/ 	.word	0x0000adc0


	//   ....[40]....
        /*0424*/ 	.word	0x0000b340


	//   ....[41]....
        /*0428*/ 	.word	0x0000b380


	//   ....[42]....
        /*042c*/ 	.word	0x0000b3a0


	//   ....[43]....
        /*0430*/ 	.word	0x0000b3c0


	//   ....[44]....
        /*0434*/ 	.word	0x0000b3d0


	//   ....[45]....
        /*0438*/ 	.word	0x0000b460


	//   ....[46]....
        /*043c*/ 	.word	0x0000b4a0


	//   ....[47]....
        /*0440*/ 	.word	0x0000b520


	//   ....[48]....
        /*0444*/ 	.word	0x0000b550


	//   ....[49]....
        /*0448*/ 	.word	0x0000b590


	//   ....[50]....
        /*044c*/ 	.word	0x0000b5c0


	//   ....[51]....
        /*0450*/ 	.word	0x0000b630


	//   ....[52]....
        /*0454*/ 	.word	0x0000b660


	//   ....[53]....
        /*0458*/ 	.word	0x0000b690


	//   ....[54]....
        /*045c*/ 	.word	0x0000b710


	//   ....[55]....
        /*0460*/ 	.word	0x0000b7d0


	//   ....[56]....
        /*0464*/ 	.word	0x0000bda0


	//   ....[57]....
        /*0468*/ 	.word	0x0000bdd0


	//   ....[58]....
        /*046c*/ 	.word	0x0000be50


	//   ....[59]....
        /*0470*/ 	.word	0x0000beb0


	//   ....[60]....
        /*0474*/ 	.word	0x0000bef0


	//   ....[61]....
        /*0478*/ 	.word	0x0000bf20


	//   ....[62]....
        /*047c*/ 	.word	0x0000bfd0


	//   ....[63]....
        /*0480*/ 	.word	0x0000bff0


	//   ....[64]....
        /*0484*/ 	.word	0x0000c0c0


	//   ....[65]....
        /*0488*/ 	.word	0x0000c0d0


	//   ....[66]....
        /*048c*/ 	.word	0x0000c170


	//   ....[67]....
        /*0490*/ 	.word	0x0000c1a0


	//   ....[68]....
        /*0494*/ 	.word	0x0000c230


	//   ....[69]....
        /*0498*/ 	.word	0x0000c260


	//   ....[70]....
        /*049c*/ 	.word	0x0000c2f0


	//   ....[71]....
        /*04a0*/ 	.word	0x0000c340


	//   ....[72]....
        /*04a4*/ 	.word	0x0000c700


	//   ....[73]....
        /*04a8*/ 	.word	0x0000c730


	//   ....[74]....
        /*04ac*/ 	.word	0x0000c760


	//   ....[75]....
        /*04b0*/ 	.word	0x0000c780


	//   ....[76]....
        /*04b4*/ 	.word	0x0000c7a0


	//   ....[77]....
        /*04b8*/ 	.word	0x0000c7d0


	//   ....[78]....
        /*04bc*/ 	.word	0x0000c7f0


	//   ....[79]....
        /*04c0*/ 	.word	0x0000c810


	//   ....[80]....
        /*04c4*/ 	.word	0x0000c8a0


	//   ....[81]....
        /*04c8*/ 	.word	0x0000c8c0


	//   ....[82]....
        /*04cc*/ 	.word	0x0000c8f0


	//   ....[83]....
        /*04d0*/ 	.word	0x0000c9a0


	//   ....[84]....
        /*04d4*/ 	.word	0x0000d1c0


	//   ....[85]....
        /*04d8*/ 	.word	0x0000d1e0


	//   ....[86]....
        /*04dc*/ 	.word	0x0000d1f0


	//   ....[87]....
        /*04e0*/ 	.word	0x0000d200


	//   ....[88]....
        /*04e4*/ 	.word	0x0000d220


	//   ....[89]....
        /*04e8*/ 	.word	0x0000d240


	//   ....[90]....
        /*04ec*/ 	.word	0x0000d270


	//   ....[91]....
        /*04f0*/ 	.word	0x0000d2b0


	//   ....[92]....
        /*04f4*/ 	.word	0x0000d2d0


	//   ....[93]....
        /*04f8*/ 	.word	0x0000d300


	//   ....[94]....
        /*04fc*/ 	.word	0x0000d320


	//   ....[95]....
        /*0500*/ 	.word	0x0000d350


	//   ....[96]....
        /*0504*/ 	.word	0x0000d6b0


	//   ....[97]....
        /*0508*/ 	.word	0x0000d6d0


	//   ....[98]....
        /*050c*/ 	.word	0x0000d6e0


	//   ....[99]....
        /*0510*/ 	.word	0x0000d6f0


	//   ....[100]....
        /*0514*/ 	.word	0x0000d700


	//   ....[101]....
        /*0518*/ 	.word	0x0000d720


	//   ....[102]....
        /*051c*/ 	.word	0x0000d790


	//   ....[103]....
        /*0520*/ 	.word	0x0000d7b0


	//   ....[104]....
        /*0524*/ 	.word	0x0000d810


	//   ....[105]....
        /*0528*/ 	.word	0x0000d820


	//   ....[106]....
        /*052c*/ 	.word	0x0000d890


	//   ....[107]....
        /*0530*/ 	.word	0x0000d910


	//   ....[108]....
        /*0534*/ 	.word	0x0000dc40


	//   ....[109]....
        /*0538*/ 	.word	0x0000e1a0


	//   ....[110]....
        /*053c*/ 	.word	0x0000e290


	//   ....[111]....
        /*0540*/ 	.word	0x0000e330


	//   ....[112]....
        /*0544*/ 	.word	0x0000e390


	//   ....[113]....
        /*0548*/ 	.word	0x0000e450


	//   ....[114]....
        /*054c*/ 	.word	0x0000e4b0


	//   ....[115]....
        /*0550*/ 	.word	0x0000e570


	//   ....[116]....
        /*0554*/ 	.word	0x0000e5d0


	//   ....[117]....
        /*0558*/ 	.word	0x0000e690


	//   ....[118]....
        /*055c*/ 	.word	0x0000e6f0


	//   ....[119]....
        /*0560*/ 	.word	0x0000e7b0


	//   ....[120]....
        /*0564*/ 	.word	0x0000e810


	//   ....[121]....
        /*0568*/ 	.word	0x0000e8b0


	//   ....[122]....
        /*056c*/ 	.word	0x0000e940


	//   ....[123]....
        /*0570*/ 	.word	0x0000e990


	//   ....[124]....
        /*0574*/ 	.word	0x0000ea60


	//   ....[125]....
        /*0578*/ 	.word	0x0000eb50


	//   ....[126]....
        /*057c*/ 	.word	0x0000ec60


	//   ....[127]....
        /*0580*/ 	.word	0x0000ece0


	//   ....[128]....
        /*0584*/ 	.word	0x0000ed80


	//   ....[129]....
        /*0588*/ 	.word	0x0000ee50


	//   ....[130]....
        /*058c*/ 	.word	0x0000ef70


	//   ....[131]....
        /*0590*/ 	.word	0x0000efd0


	//   ....[132]....
        /*0594*/ 	.word	0x0000f030


	//   ....[133]....
        /*0598*/ 	.word	0x0000f130


	//   ....[134]....
        /*059c*/ 	.word	0x0000f1c0


	//   ....[135]....
        /*05a0*/ 	.word	0x0000f2a0


	//   ....[136]....
        /*05a4*/ 	.word	0x0000f3b0


	//   ....[137]....
        /*05a8*/ 	.word	0x0000f400


	//   ....[138]....
        /*05ac*/ 	.word	0x0000f490


	//   ....[139]....
        /*05b0*/ 	.word	0x0000f530


	//   ....[140]....
        /*05b4*/ 	.word	0x0000f5c0


	//   ....[141]....
        /*05b8*/ 	.word	0x0000f690


	//   ....[142]....
        /*05bc*/ 	.word	0x0000f7c0


	//   ....[143]....
        /*05c0*/ 	.word	0x0000f810


	//   ....[144]....
        /*05c4*/ 	.word	0x0000f890


	//   ....[145]....
        /*05c8*/ 	.word	0x0000f970


	//   ....[146]....
        /*05cc*/ 	.word	0x0000faa0


	//   ....[147]....
        /*05d0*/ 	.word	0x0000faf0


	//   ....[148]....
        /*05d4*/ 	.word	0x0000fb60


	//   ....[149]....
        /*05d8*/ 	.word	0x0000fc50


	//   ....[150]....
        /*05dc*/ 	.word	0x0000fd80


	//   ....[151]....
        /*05e0*/ 	.word	0x0000fdd0


	//   ....[152]....
        /*05e4*/ 	.word	0x0000fe50


	//   ....[153]....
        /*05e8*/ 	.word	0x0000ff20


	//   ....[154]....
        /*05ec*/ 	.word	0x00010070


	//   ....[155]....
        /*05f0*/ 	.word	0x00010140


	//   ....[156]....
        /*05f4*/ 	.word	0x000101d0


	//   ....[157]....
        /*05f8*/ 	.word	0x00010290


	//   ....[158]....
        /*05fc*/ 	.word	0x00010370


	//   ....[159]....
        /*0600*/ 	.word	0x00010430


	//   ....[160]....
        /*0604*/ 	.word	0x00010510


	//   ....[161]....
        /*0608*/ 	.word	0x000105d0


	//   ....[162]....
        /*060c*/ 	.word	0x000106b0


	//   ....[163]....
        /*0610*/ 	.word	0x00010770


	//   ....[164]....
        /*0614*/ 	.word	0x00010850


	//   ....[165]....
        /*0618*/ 	.word	0x00010910


	//   ....[166]....
        /*061c*/ 	.word	0x00010a70


	//   ....[167]....
        /*0620*/ 	.word	0x00010b10


	//   ....[168]....
        /*0624*/ 	.word	0x00010b70


	//   ....[169]....
        /*0628*/ 	.word	0x00010c10


	//   ....[170]....
        /*062c*/ 	.word	0x00010c70


	//   ....[171]....
        /*0630*/ 	.word	0x00010d10


	//   ....[172]....
        /*0634*/ 	.word	0x00010d70


	//   ....[173]....
        /*0638*/ 	.word	0x00010e10


	//   ....[174]....
        /*063c*/ 	.word	0x00010e70


	//   ....[175]....
        /*0640*/ 	.word	0x00010f10


	//   ....[176]....
        /*0644*/ 	.word	0x00010f70


	//   ....[177]....
        /*0648*/ 	.word	0x00011010


	//   ....[178]....
        /*064c*/ 	.word	0x000110f0


	//   ....[179]....
        /*0650*/ 	.word	0x00011190


	//   ....[180]....
        /*0654*/ 	.word	0x00011200


	//   ....[181]....
        /*0658*/ 	.word	0x000112d0


	//   ....[182]....
        /*065c*/ 	.word	0x00011330


	//   ....[183]....
        /*0660*/ 	.word	0x00011400


	//   ....[184]....
        /*0664*/ 	.word	0x00011460


	//   ....[185]....
        /*0668*/ 	.word	0x00011530


	//   ....[186]....
        /*066c*/ 	.word	0x00011590


	//   ....[187]....
        /*0670*/ 	.word	0x00011660


	//   ....[188]....
        /*0674*/ 	.word	0x000116c0


	//   ....[189]....
        /*0678*/ 	.word	0x00011790


	//   ....[190]....
        /*067c*/ 	.word	0x000118a0


	//----- nvinfo : EIATTR_REG_RECONFIG
	.align		4
.L_1138:
        /*0680*/ 	.byte	0x01, 0x54
	.zero		2


	//----- nvinfo : EIATTR_SYSCALL_OFFSETS
	.align		4
        /*0684*/ 	.byte	0x04, 0x46
        /*0686*/ 	.short	(.L_1140 - .L_1139)


	//   ....[0]....
.L_1139:
        /*0688*/ 	.word	0x00001460


	//   ....[1]....
        /*068c*/ 	.word	0x0000a1b0


	//   ....[2]....
        /*0690*/ 	.word	0x0000a2f0


	//   ....[3]....
        /*0694*/ 	.word	0x0000a3e0


	//   ....[4]....
        /*0698*/ 	.word	0x0000b040


	//   ....[5]....
        /*069c*/ 	.word	0x0000bad0


	//----- nvinfo : EIATTR_MBARRIER_INSTR_OFFSETS
	.align		4
.L_1140:
        /*06a0*/ 	.byte	0x04, 0x39
        /*06a2*/ 	.short	(.L_1142 - .L_1141)


	//   ....[0]....
.L_1141:
        /*06a4*/ 	.word	0x00000190
        /*06a8*/ 	.word	0x000000ff
        /*06ac*/ 	.word	0x00032400
        /*06b0*/ 	.short	0x0100
        /*06b2*/ 	.byte	0x08
	.zero		1


	//   ....[1]....
        /*06b4*/ 	.word	0x000001a0
        /*06b8*/ 	.word	0x000000ff
        /*06bc*/ 	.word	0x00032410
        /*06c0*/ 	.short	0x0100
        /*06c2*/ 	.byte	0x08
	.zero		1


	//   ....[2]....
        /*06c4*/ 	.word	0x000001b0
        /*06c8*/ 	.word	0x000000ff
        /*06cc*/ 	.word	0x00032420
        /*06d0*/ 	.short	0x0100
        /*06d2*/ 	.byte	0x08
	.zero		1


	//   ....[3]....
        /*06d4*/ 	.word	0x000002a0
        /*06d8*/ 	.word	0x000000ff
        /*06dc*/ 	.word	0x00032430
        /*06e0*/ 	.short	0x0100
        /*06e2*/ 	.byte	0x08
	.zero		1


	//   ....[4]....
        /*06e4*/ 	.word	0x000002b0
        /*06e8*/ 	.word	0x000000ff
        /*06ec*/ 	.word	0x00032440
        /*06f0*/ 	.short	0x0100
        /*06f2*/ 	.byte	0x08
	.zero		1


	//   ....[5]....
        /*06f4*/ 	.word	0x000002c0
        /*06f8*/ 	.word	0x000000ff
        /*06fc*/ 	.word	0x00032438
        /*0700*/ 	.short	0x0100
        /*0702*/ 	.byte	0x08
	.zero		1


	//   ....[6]....
        /*0704*/ 	.word	0x000002d0
        /*0708*/ 	.word	0x000000ff
        /*070c*/ 	.word	0x00032448
        /*0710*/ 	.short	0x0100
        /*0712*/ 	.byte	0x08
	.zero		1


	//   ....[7]....
        /*0714*/ 	.word	0x00000400
        /*0718*/ 	.word	0x000000ff
        /*071c*/ 	.word	0x00032450
        /*0720*/ 	.short	0x0100
        /*0722*/ 	.byte	0x08
	.zero		1


	//   ....[8]....
        /*0724*/ 	.word	0x00000410
        /*0728*/ 	.word	0x000000ff
        /*072c*/ 	.word	0x00032460
        /*0730*/ 	.short	0x0100
        /*0732*/ 	.byte	0x08
	.zero		1


	//   ....[9]....
        /*0734*/ 	.word	0x00000420
        /*0738*/ 	.word	0x000000ff
        /*073c*/ 	.word	0x00032458
        /*0740*/ 	.short	0x0100
        /*0742*/ 	.byte	0x08
	.zero		1


	//   ....[10]....
        /*0744*/ 	.word	0x00000430
        /*0748*/ 	.word	0x000000ff
        /*074c*/ 	.word	0x00032468
        /*0750*/ 	.short	0x0100
        /*0752*/ 	.byte	0x08
	.zero		1


	//   ....[11]....
        /*0754*/ 	.word	0x00000520
        /*0758*/ 	.word	0x000000ff
        /*075c*/ 	.word	0x00032470
        /*0760*/ 	.short	0x0100
        /*0762*/ 	.byte	0x06
	.zero		1


	//   ....[12]....
        /*0764*/ 	.word	0x00000530
        /*0768*/ 	.word	0x000000ff
        /*076c*/ 	.word	0x00032480
        /*0770*/ 	.short	0x0100
        /*0772*/ 	.byte	0x06
	.zero		1


	//   ....[13]....
        /*0774*/ 	.word	0x00000540
        /*0778*/ 	.word	0x000000ff
        /*077c*/ 	.word	0x00032478
        /*0780*/ 	.short	0x0100
        /*0782*/ 	.byte	0x06
	.zero		1


	//   ....[14]....
        /*0784*/ 	.word	0x00000550
        /*0788*/ 	.word	0x000000ff
        /*078c*/ 	.word	0x00032488
        /*0790*/ 	.short	0x0100
        /*0792*/ 	.byte	0x06
	.zero		1


	//   ....[15]....
        /*0794*/ 	.word	0x00000680
        /*0798*/ 	.word	0x000000ff
        /*079c*/ 	.word	0x00032490
        /*07a0*/ 	.short	0x0100
        /*07a2*/ 	.byte	0x08
	.zero		1


	//   ....[16]....
        /*07a4*/ 	.word	0x00000690
        /*07a8*/ 	.word	0x000000ff
        /*07ac*/ 	.word	0x000324a0
        /*07b0*/ 	.short	0x0100
        /*07b2*/ 	.byte	0x08
	.zero		1


	//   ....[17]....
        /*07b4*/ 	.word	0x000006a0
        /*07b8*/ 	.word	0x000000ff
        /*07bc*/ 	.word	0x00032498
        /*07c0*/ 	.short	0x0100
        /*07c2*/ 	.byte	0x08
	.zero		1


	//   ....[18]....
        /*07c4*/ 	.word	0x000006b0
        /*07c8*/ 	.word	0x000000ff
        /*07cc*/ 	.word	0x000324a8
        /*07d0*/ 	.short	0x0100
        /*07d2*/ 	.byte	0x08
	.zero		1


	//   ....[19]....
        /*07d4*/ 	.word	0x000007f0
        /*07d8*/ 	.word	0x000000ff
        /*07dc*/ 	.word	0x000324b0
        /*07e0*/ 	.short	0x0100
        /*07e2*/ 	.byte	0x08
	.zero		1


	//   ....[20]....
        /*07e4*/ 	.word	0x00000800
        /*07e8*/ 	.word	0x000000ff
        /*07ec*/ 	.word	0x000324c0
        /*07f0*/ 	.short	0x0100
        /*07f2*/ 	.byte	0x08
	.zero		1


	//   ....[21]....
        /*07f4*/ 	.word	0x00000810
        /*07f8*/ 	.word	0x000000ff
        /*07fc*/ 	.word	0x000324b8
        /*0800*/ 	.short	0x0100
        /*0802*/ 	.byte	0x08
	.zero		1


	//   ....[22]....
        /*0804*/ 	.word	0x00000820
        /*0808*/ 	.word	0x000000ff
        /*080c*/ 	.word	0x000324c8
        /*0810*/ 	.short	0x0100
        /*0812*/ 	.byte	0x08
	.zero		1


	//   ....[23]....
        /*0814*/ 	.word	0x000014a0
        /*0818*/ 	.word	0x000000ff
        /*081c*/ 	.word	0x00032400
        /*0820*/ 	.short	0x010a
        /*0822*/ 	.byte	0x04
	.zero		1


	//   ....[24]....
        /*0824*/ 	.word	0x00001560
        /*0828*/ 	.word	0x000000ff
        /*082c*/ 	.word	0x00032430
        /*0830*/ 	.short	0x010a
        /*0832*/ 	.byte	0x04
	.zero		1


	//   ....[25]....
        /*0834*/ 	.word	0x000015b0
        /*0838*/ 	.word	0x000000ff
        /*083c*/ 	.word	0x00032430
        /*0840*/ 	.short	0x010a
        /*0842*/ 	.byte	0x04
	.zero		1


	//   ....[26]....
        /*0844*/ 	.word	0x00001930
        /*0848*/ 	.word	0x000000ff
        /*084c*/ 	.word	0x00032410
        /*0850*/ 	.short	0x010a
        /*0852*/ 	.byte	0x09
	.zero		1


	//   ....[27]....
        /*0854*/ 	.word	0x00001980
        /*0858*/ 	.word	0x000000ff
        /*085c*/ 	.word	0x00032450
        /*0860*/ 	.short	0x010a
        /*0862*/ 	.byte	0x04
	.zero		1


	//   ....[28]....
        /*0864*/ 	.word	0x000019d0
        /*0868*/ 	.word	0x000000ff
        /*086c*/ 	.word	0x00032450
        /*0870*/ 	.short	0x010a
        /*0872*/ 	.byte	0x04
	.zero		1


	//   ....[29]....
        /*0874*/ 	.word	0x00002a40
        /*0878*/ 	.word	0x000000ff
        /*087c*/ 	.word	0x00000000
        /*0880*/ 	.short	0x0101
        /*0882*/ 	.byte	0x0a
	.zero		1


	//   ....[30]....
        /*0884*/ 	.word	0x00003f30
        /*0888*/ 	.word	0x000000ff
        /*088c*/ 	.word	0x00000000
        /*0890*/ 	.short	0x0101
        /*0892*/ 	.byte	0x07
	.zero		1


	//   ....[31]....
        /*0894*/ 	.word	0x000040b0
        /*0898*/ 	.word	0x000000ff
        /*089c*/ 	.word	0x00032430
        /*08a0*/ 	.short	0x010a
        /*08a2*/ 	.byte	0x3c
	.zero		1


	//   ....[32]....
        /*08a4*/ 	.word	0x000040f0
        /*08a8*/ 	.word	0x000000ff
        /*08ac*/ 	.word	0x00032430
        /*08b0*/ 	.short	0x010a
        /*08b2*/ 	.byte	0x3c
	.zero		1


	//   ....[33]....
        /*08b4*/ 	.word	0x00004440
        /*08b8*/ 	.word	0x000000ff
        /*08bc*/ 	.word	0x00032450
        /*08c0*/ 	.short	0x010a
        /*08c2*/ 	.byte	0x3c
	.zero		1


	//   ....[34]....
        /*08c4*/ 	.word	0x00004480
        /*08c8*/ 	.word	0x000000ff
        /*08cc*/ 	.word	0x00032450
        /*08d0*/ 	.short	0x010a
        /*08d2*/ 	.byte	0x3c
	.zero		1


	//   ....[35]....
        /*08d4*/ 	.word	0x00004f20
        /*08d8*/ 	.word	0x000000ff
        /*08dc*/ 	.word	0x00000000
        /*08e0*/ 	.short	0x0101
        /*08e2*/ 	.byte	0x0a
	.zero		1


	//   ....[36]....
        /*08e4*/ 	.word	0x00006ac0
        /*08e8*/ 	.word	0x000000ff
        /*08ec*/ 	.word	0x00000000
        /*08f0*/ 	.short	0x0101
        /*08f2*/ 	.byte	0x3c
	.zero		1


	//   ....[37]....
        /*08f4*/ 	.word	0x00007d90
        /*08f8*/ 	.word	0x000000ff
        /*08fc*/ 	.word	0x00000000
        /*0900*/ 	.short	0x0101
        /*0902*/ 	.byte	0x04
	.zero		1


	//   ....[38]....
        /*0904*/ 	.word	0x0000a940
        /*0908*/ 	.word	0x000000ff
        /*090c*/ 	.word	0x00032440
        /*0910*/ 	.short	0x010a
        /*0912*/ 	.byte	0x2a
	.zero		1


	//   ....[39]....
        /*0914*/ 	.word	0x0000ae60
        /*0918*/ 	.word	0x000000ff
        /*091c*/ 	.word	0x00032430
        /*0920*/ 	.short	0x0107
        /*0922*/ 	.byte	0x2a
	.zero		1


	//   ....[40]....
        /*0924*/ 	.word	0x0000aed0
        /*0928*/ 	.word	0x000000ff
        /*092c*/ 	.word	0x00032430
        /*0930*/ 	.short	0x0101
        /*0932*/ 	.byte	0x2a
	.zero		1


	//   ....[41]....
        /*0934*/ 	.word	0x0000b950
        /*0938*/ 	.word	0x000000ff
        /*093c*/ 	.word	0x00032400
        /*0940*/ 	.short	0x0107
        /*0942*/ 	.byte	0x2a
	.zero		1


	//   ....[42]....
        /*0944*/ 	.word	0x0000b9a0
        /*0948*/ 	.word	0x000000ff
        /*094c*/ 	.word	0x00032400
        /*0950*/ 	.short	0x0101
        /*0952*/ 	.byte	0x2a
	.zero		1


	//   ....[43]....
        /*0954*/ 	.word	0x0000c430
        /*0958*/ 	.word	0x000000ff
        /*095c*/ 	.word	0x00032410
        /*0960*/ 	.short	0x0107
        /*0962*/ 	.byte	0x2a
	.zero		1


	//   ....[44]....
        /*0964*/ 	.word	0x0000c490
        /*0968*/ 	.word	0x000000ff
        /*096c*/ 	.word	0x00032410
        /*0970*/ 	.short	0x0101
        /*0972*/ 	.byte	0x2a
	.zero		1


	//   ....[45]....
        /*0974*/ 	.word	0x0000c4a0
        /*0978*/ 	.word	0x000000ff
        /*097c*/ 	.word	0x00032420
        /*0980*/ 	.short	0x010a
        /*0982*/ 	.byte	0x2a
	.zero		1


	//   ....[46]....
        /*0984*/ 	.word	0x0000c4f0
        /*0988*/ 	.word	0x000000ff
        /*098c*/ 	.word	0x00032460
        /*0990*/ 	.short	0x010a
        /*0992*/ 	.byte	0x2a
	.zero		1


	//   ....[47]....
        /*0994*/ 	.word	0x0000cc20
        /*0998*/ 	.word	0x000000ff
        /*099c*/ 	.word	0x00032450
        /*09a0*/ 	.short	0x0107
        /*09a2*/ 	.byte	0x2a
	.zero		1


	//   ....[48]....
        /*09a4*/ 	.word	0x0000cca0
        /*09a8*/ 	.word	0x000000ff
        /*09ac*/ 	.word	0x00032450
        /*09b0*/ 	.short	0x0101
        /*09b2*/ 	.byte	0x2a
	.zero		1


	//   ....[49]....
        /*09b4*/ 	.word	0x0000cfc0
        /*09b8*/ 	.word	0x00000013
        /*09bc*/ 	.word	0x00032440
        /*09c0*/ 	.short	0x010a
        /*09c2*/ 	.byte	0x3f
	.zero		1


	//   ....[50]....
        /*09c4*/ 	.word	0x0000d3f0
        /*09c8*/ 	.word	0x00000013
        /*09cc*/ 	.word	0x00032430
        /*09d0*/ 	.short	0x0107
        /*09d2*/ 	.byte	0x3f
	.zero		1


	//   ....[51]....
        /*09d4*/ 	.word	0x0000d4a0
        /*09d8*/ 	.word	0x00000013
        /*09dc*/ 	.word	0x00032430
        /*09e0*/ 	.short	0x0101
        /*09e2*/ 	.byte	0x3f
	.zero		1


	//   ....[52]....
        /*09e4*/ 	.word	0x0000d4d0
        /*09e8*/ 	.word	0x00000013
        /*09ec*/ 	.word	0x00032460
        /*09f0*/ 	.short	0x010a
        /*09f2*/ 	.byte	0x3f
	.zero		1


	//   ....[53]....
        /*09f4*/ 	.word	0x0000da10
        /*09f8*/ 	.word	0x00000013
        /*09fc*/ 	.word	0x00032450
        /*0a00*/ 	.short	0x0107
        /*0a02*/ 	.byte	0x3f
	.zero		1


	//   ....[54]....
        /*0a04*/ 	.word	0x0000dad0
        /*0a08*/ 	.word	0x00000013
        /*0a0c*/ 	.word	0x00032450
        /*0a10*/ 	.short	0x0101
        /*0a12*/ 	.byte	0x3f
	.zero		1


	//   ....[55]....
        /*0a14*/ 	.word	0x0000dbc0
        /*0a18*/ 	.word	0x00000004
        /*0a1c*/ 	.word	0x00032420
        /*0a20*/ 	.short	0x010a
        /*0a22*/ 	.byte	0x3f
	.zero		1


	//   ....[56]....
        /*0a24*/ 	.word	0x0000dd50
        /*0a28*/ 	.word	0x00000005
        /*0a2c*/ 	.word	0x00032440
        /*0a30*/ 	.short	0x010a
        /*0a32*/ 	.byte	0x3f
	.zero		1


	//   ....[57]....
        /*0a34*/ 	.word	0x0000ddf0
        /*0a38*/ 	.word	0x00000011
        /*0a3c*/ 	.word	0x00032440
        /*0a40*/ 	.short	0x010a
        /*0a42*/ 	.byte	0x3f
	.zero		1


	//   ....[58]....
        /*0a44*/ 	.word	0x0000de30
        /*0a48*/ 	.word	0x00000005
        /*0a4c*/ 	.word	0x00032460
        /*0a50*/ 	.short	0x010a
        /*0a52*/ 	.byte	0x3f
	.zero		1


	//   ....[59]....
        /*0a54*/ 	.word	0x0000de70
        /*0a58*/ 	.word	0x00000011
        /*0a5c*/ 	.word	0x00032460
        /*0a60*/ 	.short	0x010a
        /*0a62*/ 	.byte	0x3f
	.zero		1


	//   ....[60]....
        /*0a64*/ 	.word	0x0000def0
        /*0a68*/ 	.word	0x00000003
        /*0a6c*/ 	.word	0x00032400
        /*0a70*/ 	.short	0x010a
        /*0a72*/ 	.byte	0x3f
	.zero		1


	//   ....[61]....
        /*0a74*/ 	.word	0x0000df60
        /*0a78*/ 	.word	0x00000003
        /*0a7c*/ 	.word	0x00032430
        /*0a80*/ 	.short	0x010a
        /*0a82*/ 	.byte	0x3f
	.zero		1


	//   ....[62]....
        /*0a84*/ 	.word	0x0000dfd0
        /*0a88*/ 	.word	0x00000003
        /*0a8c*/ 	.word	0x00032410
        /*0a90*/ 	.short	0x010a
        /*0a92*/ 	.byte	0x3f
	.zero		1


	//   ....[63]....
        /*0a94*/ 	.word	0x0000e040
        /*0a98*/ 	.word	0x00000003
        /*0a9c*/ 	.word	0x00032450
        /*0aa0*/ 	.short	0x010a
        /*0aa2*/ 	.byte	0x3f
	.zero		1


	//   ....[64]....
        /*0aa4*/ 	.word	0x0000e0a0
        /*0aa8*/ 	.word	0x00000099
        /*0aac*/ 	.word	0x00032430
        /*0ab0*/ 	.short	0x010a
        /*0ab2*/ 	.byte	0x3f
	.zero		1


	//   ....[65]....
        /*0ab4*/ 	.word	0x0000e100
        /*0ab8*/ 	.word	0x000000cb
        /*0abc*/ 	.word	0x00032450
        /*0ac0*/ 	.short	0x010a
        /*0ac2*/ 	.byte	0x3f
	.zero		1


	//   ....[66]....
        /*0ac4*/ 	.word	0x0000e1e0
        /*0ac8*/ 	.word	0x00000003
        /*0acc*/ 	.word	0x00032440
        /*0ad0*/ 	.short	0x010a
        /*0ad2*/ 	.byte	0x3f
	.zero		1


	//   ....[67]....
        /*0ad4*/ 	.word	0x0000ff60
        /*0ad8*/ 	.word	0x00000003
        /*0adc*/ 	.word	0x00032420
        /*0ae0*/ 	.short	0x010a
        /*0ae2*/ 	.byte	0x3f
	.zero		1


	//   ....[68]....
        /*0ae4*/ 	.word	0x0000ffc0
        /*0ae8*/ 	.word	0x00000003
        /*0aec*/ 	.word	0x00032460
        /*0af0*/ 	.short	0x010a
        /*0af2*/ 	.byte	0x3f
	.zero		1


	//   ....[69]....
        /*0af4*/ 	.word	0x000109c0
        /*0af8*/ 	.word	0x00000013
        /*0afc*/ 	.word	0x00032440
        /*0b00*/ 	.short	0x010a
        /*0b02*/ 	.byte	0x3f
	.zero		1


	//   ....[70]....
        /*0b04*/ 	.word	0x00011040
        /*0b08*/ 	.word	0x00000013
        /*0b0c*/ 	.word	0x00032460
        /*0b10*/ 	.short	0x010a
        /*0b12*/ 	.byte	0x3f
	.zero		1


	//   ....[71]....
        /*0b14*/ 	.word	0x000117c0
        /*0b18*/ 	.word	0x00000004
        /*0b1c*/ 	.word	0x00032420
        /*0b20*/ 	.short	0x010a
        /*0b22*/ 	.byte	0x3f
	.zero		1


	//   ....[72]....
        /*0b24*/ 	.word	0x00011960
        /*0b28*/ 	.word	0x00000005
        /*0b2c*/ 	.word	0x00032440
        /*0b30*/ 	.short	0x010a
        /*0b32*/ 	.byte	0x3f
	.zero		1


	//   ....[73]....
        /*0b34*/ 	.word	0x000119b0
        /*0b38*/ 	.word	0x00000011
        /*0b3c*/ 	.word	0x00032440
        /*0b40*/ 	.short	0x010a
        /*0b42*/ 	.byte	0x3f
	.zero		1


	//   ....[74]....
        /*0b44*/ 	.word	0x00011a00
        /*0b48*/ 	.word	0x00000005
        /*0b4c*/ 	.word	0x00032460
        /*0b50*/ 	.short	0x010a
        /*0b52*/ 	.byte	0x3f
	.zero		1


	//----- nvinfo : EIATTR_NUM_MBARRIERS
	.align		4
.L_1142:
        /*0b54*/ 	.byte	0x03, 0x38
        /*0b56*/ 	.short	0x0017


	//----- nvinfo : EIATTR_EXIT_INSTR_OFFSETS
	.align		4
        /*0b58*/ 	.byte	0x04, 0x1c
        /*0b5a*/ 	.short	(.L_1144 - .L_1143)


	//   ....[0]....
.L_1143:
        /*0b5c*/ 	.word	0x0000dec0


	//----- nvinfo : EIATTR_MAX_THREADS
	.align		4
.L_1144:
        /*0b60*/ 	.byte	0x04, 0x05
        /*0b62*/ 	.short	(.L_1146 - .L_1145)
.L_1145:
        /*0b64*/ 	.word	0x00000180
        /*0b68*/ 	.word	0x00000001
        /*0b6c*/ 	.word	0x00000001


	//----- nvinfo : EIATTR_CRS_STACK_SIZE
	.align		4
.L_1146:
        /*0b70*/ 	.byte	0x04, 0x1e
        /*0b72*/ 	.short	(.L_1148 - .L_1147)
.L_1147:
        /*0b74*/ 	.word	0x00000000


	//----- nvinfo : EIATTR_CBANK_PARAM_SIZE
	.align		4
.L_1148:
        /*0b78*/ 	.byte	0x03, 0x19
        /*0b7a*/ 	.short	0x0b70


	//----- nvinfo : EIATTR_PARAM_CBANK
	.align		4
        /*0b7c*/ 	.byte	0x04, 0x0a
        /*0b7e*/ 	.short	(.L_1150 - .L_1149)
	.align		4
.L_1149:
        /*0b80*/ 	.word	index@(.nv.constant0._ZN7cutlass13device_kernelIN5flash11enable_sm90INS1_16FlashAttnFwdSm90INS1_25CollectiveMainloopFwdSm90ILi2EN4cute5tupleIJNS5_1CILi1EEES8_S8_EEENS6_IJNS7_ILi128EEENS7_ILi96EEENS7_ILi64EEEEEELi256ENS_10bfloat16_tEfNS_4arch4Sm90ELb0ELb0ELb1ELb0ELb1ELb0ELb1ELb1ELb0ELb1ELb1ELb0EEENS1_21CollectiveEpilogueFwdINS6_IJSA_NS7_ILi256EEESB_EEES9_SE_SG_Li256ELb0ELb1ELb1ELb0EEENS1_19SingleTileSchedulerILb0ELb1ELb1ELi128EEEEEEEEEvNT_6ParamsE)
        /*0b84*/ 	.short	0x0210
        /*0b86*/ 	.short	0x0b70


	//----- nvinfo : EIATTR_SW_WAR
	.align		4
.L_1150:
        /*0b88*/ 	.byte	0x04, 0x36
        /*0b8a*/ 	.short	(.L_1152 - .L_1151)
.L_1151:
        /*0b8c*/ 	.word	0x00000008
.L_1152:


//--------------------- .nv.info._ZN7cutlass13device_kernelIN5flash11enable_sm90INS1_16FlashAttnFwdSm90INS1_25CollectiveMainloopFwdSm90ILi2EN4cute5tupleIJNS5_1CILi1EEES8_S8_EEENS6_IJNS7_ILi128EEENS7_ILi96EEENS7_ILi64EEEEEELi256ENS_10bfloat16_tEfNS_4arch4Sm90ELb0ELb0ELb1ELb1ELb1ELb0ELb0ELb1ELb0ELb1ELb1ELb0EEENS1_21CollectiveEpilogueFwdINS6_IJSA_NS7_ILi256EEESB_EEES9_SE_SG_Li256ELb1ELb1ELb1ELb0EEENS1_36VarlenDynamicPersistentTileSchedulerILi128ELi96ELi256ELi128ELb1ELb1ELb1ELb0ELb1ELb1EEEEEEEEEvNT_6ParamsE --------------------------
	.section	.nv.info._ZN7cutlass13device_kernelIN5flash11enable_sm90INS1_16FlashAttnFwdSm90INS1_25CollectiveMainloopFwdSm90ILi2EN4cute5tupleIJNS5_1CILi1EEES8_S8_EEENS6_IJNS7_ILi128EEENS7_ILi96EEENS7_ILi64EEEEEELi256ENS_10bfloat16_tEfNS_4arch4Sm90ELb0ELb0ELb1ELb1ELb1ELb0ELb0ELb1ELb0ELb1ELb1ELb0EEENS1_21CollectiveEpilogueFwdINS6_IJSA_NS7_ILi256EEESB_EEES9_SE_SG_Li256ELb1ELb1ELb1ELb0EEENS1_36VarlenDynamicPersistentTileSchedulerILi128ELi96ELi256ELi128ELb1ELb1ELb1ELb0ELb1ELb1EEEEEEEEEvNT_6ParamsE,"",@"SHT_CUDA_INFO"
	.sectionflags	@""
	.align	4


	//----- nvinfo : EIATTR_CUDA_API_VERSION
	.align		4
        /*0000*/ 	.byte	0x04, 0x37
        /*0002*/ 	.short	(.L_1154 - .L_1153)
.L_1153:
        /*0004*/ 	.word	0x00000082


	//----- nvinfo : EIATTR_KPARAM_INFO
	.align		4
.L_1154:
        /*0008*/ 	.byte	0x04, 0x17
        /*000a*/ 	.short	(.L_1156 - .L_1155)
.L_1155:
        /*000c*/ 	.word	0x00000000
        /*0010*/ 	.short	0x0000
        /*0012*/ 	.short	0x0070
        /*0014*/ 	.byte	0x00, 0xf0, 0x01, 0x2a


	//----- nvinfo : EIATTR_SPARSE_MMA_MASK
	.align		4
.L_1156:
        /*0018*/ 	.byte	0x03, 0x50
        /*001a*/ 	.short	0x0000


	//----- nvinfo : EIATTR_MAXREG_COUNT
	.align		4
        /*001c*/ 	.byte	0x03, 0x1b
        /*001e*/ 	.short	0x00a8


	//----- nvinfo : EIATTR_NUM_BARRIERS
	.align		4
        /*0020*/ 	.byte	0x02, 0x4c
        /*0022*/ 	.byte	0x10
	.zero		1


	//----- nvinfo : EIATTR_EXTERNS
	.align		4
        /*0024*/ 	.byte	0x04, 0x0f
        /*0026*/ 	.short	(.L_1158 - .L_1157)


	//   ....[0]....
	.align		4
.L_1157:
        /*0028*/ 	.word	index@(__assertfail)


	//----- nvinfo : EIATTR_ANNOTATIONS
	.align		4
.L_1158:
        /*002c*/ 	.byte	0x04, 0x55
        /*002e*/ 	.short	(.L_1160 - .L_1159)


	//   ....[0]....
.L_1159:
        /* <DEDUP_REMOVED lines=16> */


	//----- nvinfo : EIATTR_MERCURY_ISA_VERSION
	.align		4
.L_1160:
        /*0118*/ 	.byte	0x03, 0x5f
        /*011a*/ 	.short	0x0101


	//----- nvinfo : EIATTR_UNUSED_LOAD_BYTE_OFFSET
	.align		4
        /*011c*/ 	.byte	0x04, 0x44
        /*011e*/ 	.short	(.L_1162 - .L_1161)


	//   ....[0]....
.L_1161:
        /*0120*/ 	.word	0x00000960
        /*0124*/ 	.word	0x0000fff0


	//   ....[1]....
        /*0128*/ 	.word	0x00006cf0
        /*012c*/ 	.word	0x0000fff0


	//----- nvinfo : EIATTR_INT_WARP_WIDE_INSTR_OFFSETS
	.align		4
.L_1162:
        /*0130*/ 	.byte	0x04, 0x31
        /*0132*/ 	.short	(.L_1164 - .L_1163)


	//   ....[0]....
.L_1163:
        /*0134*/ 	.word	0x000000c0


	//   ....[1]....
        /*0138*/ 	.word	0x000000d0


	//   ....[2]....
        /*013c*/ 	.word	0x00000170


	//   ....[3]....
        /*0140*/ 	.word	0x0000c970


	//   ....[4]....
        /*0144*/ 	.word	0x0000ca00


	//   ....[5]....
        /*0148*/ 	.word	0x0000fca0


	//   ....[6]....
        /*014c*/ 	.word	0x0000fd30


	//----- nvinfo : EIATTR_COOP_GROUP_MASK_REGIDS
	.align		4
.L_1164:
        /*0150*/ 	.byte	0x04, 0x29
        /*0152*/ 	.short	(.L_1166 - .L_1165)


	//   ....[0]....
.L_1165:
        /*0154*/ 	.word	0xffffffff


	//   ....[1]....
        /*0158*/ 	.word	0xffffffff


	//   ....[2]....
        /*015c*/ 	.word	0xffffffff


	//   ....[3]....
        /*0160*/ 	.word	0xffffffff


	//   ....[4]....
        /*0164*/ 	.word	0xffffffff


	//   ....[5]....
        /*0168*/ 	.word	0xffffffff


	//   ....[6]....
        /*016c*/ 	.word	0xffffffff


	//   ....[7]....
        /*0170*/ 	.word	0xffffffff


	//   ....[8]....
        /*0174*/ 	.word	0xffffffff


	//   ....[9]....
        /*0178*/ 	.word	0xffffffff


	//   ....[10]....
        /*017c*/ 	.word	0xffffffff


	//   ....[11]....
        /*0180*/ 	.word	0xffffffff


	//   ....[12]....
        /*0184*/ 	.word	0xffffffff


	//   ....[13]....
        /*0188*/ 	.word	0xffffffff


	//   ....[14]....
        /*018c*/ 	.word	0xffffffff


	//   ....[15]....
        /*0190*/ 	.word	0xffffffff


	//   ....[16]....
        /*0194*/ 	.word	0xffffffff


	//   ....[17]....
        /*0198*/ 	.word	0xffffffff


	//   ....[18]....
        /*019c*/ 	.word	0xffffffff


	//   ....[19]....
        /*01a0*/ 	.word	0xffffffff


	//   ....[20]....
        /*01a4*/ 	.word	0xffffffff


	//   ....[21]....
        /*01a8*/ 	.word	0xffffffff


	//   ....[22]....
        /*01ac*/ 	.word	0xffffffff


	//   ....[23]....
        /*01b0*/ 	.word	0xffffffff


	//   ....[24]....
        /*01b4*/ 	.word	0xffffffff


	//   ....[25]....
        /*01b8*/ 	.word	0xffffffff


	//   ....[26]....
        /*01bc*/ 	.word	0xffffffff


	//   ....[27]....
        /*01c0*/ 	.word	0xffffffff


	//   ....[28]....
        /*01c4*/ 	.word	0xffffffff


	//   ....[29]....
        /*01c8*/ 	.word	0xffffffff


	//   ....[30]....
        /*01cc*/ 	.word	0xffffffff


	//   ....[31]....
        /*01d0*/ 	.word	0xffffffff


	//   ....[32]....
        /*01d4*/ 	.word	0xffffffff


	//   ....[33]....
        /*01d8*/ 	.word	0xffffffff


	//   ....[34]....
        /*01dc*/ 	.word	0xffffffff


	//   ....[35]....
        /*01e0*/ 	.word	0xffffffff


	//   ....[36]....
        /*01e4*/ 	.word	0xffffffff


	//   ....[37]....
        /*01e8*/ 	.word	0xffffffff


	//   ....[38]....
        /*01ec*/ 	.word	0xffffffff


	//   ....[39]....
        /*01f0*/ 	.word	0xffffffff


	//   ....[40]....
        /*01f4*/ 	.word	0xffffffff


	//   ....[41]....
        /*01f8*/ 	.word	0xffffffff


	//   ....[42]....
        /*01fc*/ 	.word	0xffffffff


	//   ....[43]....
        /*0200*/ 	.word	0xffffffff


	//   ....[44]....
        /*0204*/ 	.word	0xffffffff


	//   ....[45]....
        /*0208*/ 	.word	0xffffffff


	//   ....[46]....
        /*020c*/ 	.word	0xffffffff


	//   ....[47]....
        /*0210*/ 	.word	0xffffffff


	//   ....[48]....
        /*0214*/ 	.word	0xffffffff


	//   ....[49]....
        /*0218*/ 	.word	0xffffffff


	//   ....[50]....
        /*021c*/ 	.word	0xffffffff


	//   ....[51]....
        /*0220*/ 	.word	0xffffffff


	//   ....[52]....
        /*0224*/ 	.word	0xffffffff


	//   ....[53]....
        /*0228*/ 	.word	0xffffffff


	//   ....[54]....
        /*022c*/ 	.word	0xffffffff


	//   ....[55]....
        /*0230*/ 	.word	0xffffffff


	//   ....[56]....
        /*0234*/ 	.word	0xffffffff


	//   ....[57]....
        /*0238*/ 	.word	0xffffffff


	//   ....[58]....
        /*023c*/ 	.word	0xffffffff


	//   ....[59]....
        /*0240*/ 	.word	0xffffffff


	//   ....[60]....
        /*0244*/ 	.word	0xffffffff


	//   ....[61]....
        /*0248*/ 	.word	0xffffffff


	//   ....[62]....
        /*024c*/ 	.word	0xffffffff


	//   ....[63]....
        /*0250*/ 	.word	0xffffffff


	//   ....[64]....
        /*0254*/ 	.word	0xffffffff


	//   ....[65]....
        /*0258*/ 	.word	0xffffffff


	//   ....[66]....
        /*025c*/ 	.word	0xffffffff


	//   ....[67]....
        /*0260*/ 	.word	0xffffffff


	//   ....[68]....
        /*0264*/ 	.word	0xffffffff


	//   ....[69]....
        /*0268*/ 	.word	0xffffffff


	//   ....[70]....
        /*026c*/ 	.word	0xffffffff


	//   ....[71]....
        /*0270*/ 	.word	0xffffffff


	//   ....[72]....
        /*0274*/ 	.word	0xffffffff


	//   ....[73]....
        /*0278*/ 	.word	0xffffffff


	//   ....[74]....
        /*027c*/ 	.word	0xffffffff


	//   ....[75]....
        /*0280*/ 	.word	0xffffffff


	//   ....[76]....
        /*0284*/ 	.word	0xffffffff


	//   ....[77]....
        /*0288*/ 	.word	0xffffffff


	//   ....[78]....
        /*028c*/ 	.word	0xffffffff


	//   ....[79]....
        /*0290*/ 	.word	0xffffffff


	//   ....[80]....
        /*0294*/ 	.word	0xffffffff


	//   ....[81]....
        /*0298*/ 	.word	0xffffffff


	//   ....[82]....
        /*029c*/ 	.word	0xffffffff


	//   ....[83]....
        /*02a0*/ 	.word	0xffffffff


	//   ....[84]....
        /*02a4*/ 	.word	0xffffffff


	//   ....[85]....
        /*02a8*/ 	.word	0xffffffff


	//   ....[86]....
        /*02ac*/ 	.word	0xffffffff


	//   ....[87]....
        /*02b0*/ 	.word	0xffffffff


	//   ....[88]....
        /*02b4*/ 	.word	0xffffffff


	//   ....[89]....
        /*02b8*/ 	.word	0xffffffff


	//   ....[90]....
        /*02bc*/ 	.word	0xffffffff


	//   ....[91]....
        /*02c0*/ 	.word	0xffffffff


	//   ....[92]....
        /*02c4*/ 	.word	0xffffffff


	//   ....[93]....
        /*02c8*/ 	.word	0xffffffff


	//   ....[94]....
        /*02cc*/ 	.word	0xffffffff


	//   ....[95]....
        /*02d0*/ 	.word	0xffffffff


	//   ....[96]....
        /*02d4*/ 	.word	0xffffffff


	//   ....[97]....
        /*02d8*/ 	.word	0xffffffff


	//   ....[98]....
        /*02dc*/ 	.word	0xffffffff


	//   ....[99]....
        /*02e0*/ 	.word	0xffffffff


	//   ....[100]....
        /*02e4*/ 	.word	0xffffffff


	//   ....[101]....
        /*02e8*/ 	.word	0xffffffff


	//   ....[102]....
        /*02ec*/ 	.word	0xffffffff


	//   ....[103]....
        /*02f0*/ 	.word	0xffffffff


	//   ....[104]....
        /*02f4*/ 	.word	0xffffffff


	//   ....[105]....
        /*02f8*/ 	.word	0xffffffff


	//   ....[106]....
        /*02fc*/ 	.word	0xffffffff


	//   ....[107]....
        /*0300*/ 	.word	0xffffffff


	//   ....[108]....
        /*0304*/ 	.word	0xffffffff


	//   ....[109]....
        /*0308*/ 	.word	0xffffffff


	//   ....[110]....
        /*030c*/ 	.word	0xffffffff


	//   ....[111]....
        /*0310*/ 	.word	0xffffffff


	//   ....[112]....
        /*0314*/ 	.word	0xffffffff


	//   ....[113]....
        /*0318*/ 	.word	0xffffffff


	//   ....[114]....
        /*031c*/ 	.word	0xffffffff


	//   ....[115]....
        /*0320*/ 	.word	0xffffffff


	//   ....[116]....
        /*0324*/ 	.word	0xffffffff


	//   ....[117]....
        /*0328*/ 	.word	0xffffffff


	//   ....[118]....
        /*032c*/ 	.word	0xffffffff


	//   ....[119]....
        /*0330*/ 	.word	0xffffffff


	//   ....[120]....
        /*0334*/ 	.word	0xffffffff


	//   ....[121]....
        /*0338*/ 	.word	0xffffffff


	//   ....[122]....
        /*033c*/ 	.word	0xffffffff


	//   ....[123]....
        /*0340*/ 	.word	0xffffffff


	//   ....[124]....
        /*0344*/ 	.word	0xffffffff


	//   ....[125]....
        /*0348*/ 	.word	0xffffffff


	//   ....[126]....
        /*034c*/ 	.word	0xffffffff


	//   ....[127]....
        /*0350*/ 	.word	0xffffffff


	//   ....[128]....
        /*0354*/ 	.word	0xffffffff


	//   ....[129]....
        /*0358*/ 	.word	0xffffffff


	//   ....[130]....
        /*035c*/ 	.word	0xffffffff


	//   ....[131]....
        /*0360*/ 	.word	0xffffffff


	//   ....[132]....
        /*0364*/ 	.word	0xffffffff


	//   ....[133]....
        /*0368*/ 	.word	0xffffffff


	//   ....[134]....
        /*036c*/ 	.word	0xffffffff


	//   ....[135]....
        /*0370*/ 	.word	0xffffffff


	//   ....[136]....
        /*0374*/ 	.word	0xffffffff


	//   ....[137]....
        /*0378*/ 	.word	0xffffffff


	//   ....[138]....
        /*037c*/ 	.word	0xffffffff


	//   ....[139]....
        /*0380*/ 	.word	0xffffffff


	//   ....[140]....
        /*0384*/ 	.word	0xffffffff


	//   ....[141]....
        /*0388*/ 	.word	0xffffffff


	//   ....[142]....
        /*038c*/ 	.word	0xffffffff


	//   ....[143]....
        /*0390*/ 	.word	0x0500000f


	//   ....[144]....
        /*0394*/ 	.word	0x0500000f


	//   ....[145]....
        /*0398*/ 	.word	0x0500000f


	//   ....[146]....
        /*039c*/ 	.word	0x0500000f


	//   ....[147]....
        /*03a0*/ 	.word	0x0500000f


	//   ....[148]....
        /*03a4*/ 	.word	0x0500000f


	//   ....[149]....
        /*03a8*/ 	.word	0x0500000f


	//   ....[150]....
        /*03ac*/ 	.word	0x0500000f


	//   ....[151]....
        /*03b0*/ 	.word	0x0500000f


	//   ....[152]....
        /*03b4*/ 	.word	0x0500000f


	//   ....[153]....
        /*03b8*/ 	.word	0x0500000f


	//   ....[154]....
        /*03bc*/ 	.word	0x0500000f


	//   ....[155]....
        /*03c0*/ 	.word	0x0500000f


	//   ....[156]....
        /*03c4*/ 	.word	0x0500000f


	//   ....[157]....
        /*03c8*/ 	.word	0x0500000f


	//   ....[158]....
        /*03cc*/ 	.word	0x0500000f


	//   ....[159]....
        /*03d0*/ 	.word	0x0500000f


	//   ....[160]....
        /*03d4*/ 	.word	0x0500000f


	//   ....[161]....
        /*03d8*/ 	.word	0x0500000f


	//   ....[162]....
        /*03dc*/ 	.word	0x0500000f


	//   ....[163]....
        /*03e0*/ 	.word	0x0500000f


	//   ....[164]....
        /*03e4*/ 	.word	0x0500000f


	//   ....[165]....
        /*03e8*/ 	.word	0x0500000f


	//   ....[166]....
        /*03ec*/ 	.word	0x0500000f


	//   ....[167]....
        /*03f0*/ 	.word	0x0500000f


	//   ....[168]....
        /*03f4*/ 	.word	0x0500000f


	//   ....[169]....
        /*03f8*/ 	.word	0x0500000f


	//   ....[170]....
        /*03fc*/ 	.word	0x0500000f


	//   ....[171]....
        /*0400*/ 	.word	0x0500000f


	//   ....[172]....
        /*0404*/ 	.word	0x0500000f


	//   ....[173]....
        /*0408*/ 	.word	0x0500000f


	//   ....[174]....
        /*040c*/ 	.word	0x0500000f


	//   ....[175]....
        /*0410*/ 	.word	0x0500000f


	//   ....[176]....
        /*0414*/ 	.word	0x0500000f


	//   ....[177]....
        /*0418*/ 	.word	0x0500000f


	//   ....[178]....
        /*041c*/ 	.word	0x0500000f


	//   ....[179]....
        /*0420*/ 	.word	0x0500000f


	//   ....[180]....
        /*0424*/ 	.word	0x0500000f


	//   ....[181]....
        /*0428*/ 	.word	0x0500000f


	//   ....[182]....
        /*042c*/ 	.word	0x0500000f


	//   ....[183]....
        /*0430*/ 	.word	0x0500000f


	//   ....[184]....
        /*0434*/ 	.word	0x0500000f


	//   ....[185]....
        /*0438*/ 	.word	0x0500000f


	//   ....[186]....
        /*043c*/ 	.word	0x0500000f


	//   ....[187]....
        /*0440*/ 	.word	0x0500000f


	//   ....[188]....
        /*0444*/ 	.word	0x0500000f


	//   ....[189]....
        /*0448*/ 	.word	0x0500000f


	//   ....[190]....
        /*044c*/ 	.word	0x0500000f


	//   ....[191]....
        /*0450*/ 	.word	0x0500000f


	//   ....[192]....
        /*0454*/ 	.word	0x0500000f


	//   ....[193]....
        /*0458*/ 	.word	0x0500000f


	//   ....[194]....
        /*045c*/ 	.word	0x0500000f


	//   ....[195]....
        /*0460*/ 	.word	0x0500000f


	//   ....[196]....
        /*0464*/ 	.word	0x0500000f


	//   ....[197]....
        /*0468*/ 	.word	0x0500000f


	//   ....[198]....
        /*046c*/ 	.word	0x0500000f


	//   ....[199]....
        /*0470*/ 	.word	0x0500000f


	//   ....[200]....
        /*0474*/ 	.word	0x0500000f


	//   ....[201]....
        /*0478*/ 	.word	0x0500000f


	//   ....[202]....
        /*047c*/ 	.word	0x0500000f


	//   ....[203]....
        /*0480*/ 	.word	0x0500000f


	//   ....[204]....
        /*0484*/ 	.word	0x0500000f


	//   ....[205]....
        /*0488*/ 	.word	0x0500000f


	//   ....[206]....
        /*048c*/ 	.word	0x0500000f


	//   ....[207]....
        /*0490*/ 	.word	0x0500000f


	//   ....[208]....
        /*0494*/ 	.word	0x0500000f


	//   ....[209]....
        /*0498*/ 	.word	0x0500000f


	//   ....[210]....
        /*049c*/ 	.word	0x0500000f


	//   ....[211]....
        /*04a0*/ 	.word	0x0500000f


	//   ....[212]....
        /*04a4*/ 	.word	0x0500000f


	//   ....[213]....
        /*04a8*/ 	.word	0x0500000f


	//   ....[214]....
        /*04ac*/ 	.word	0x0500000f


	//   ....[215]....
        /*04b0*/ 	.word	0x0500000f


	//   ....[216]....
        /*04b4*/ 	.word	0x0500000f


	//   ....[217]....
        /*04b8*/ 	.word	0x0500000f


	//   ....[218]....
        /*04bc*/ 	.word	0x0500000f


	//   ....[219]....
        /*04c0*/ 	.word	0x0500000f


	//   ....[220]....
        /*04c4*/ 	.word	0x0500000f


	//   ....[221]....
        /*04c8*/ 	.word	0x0500000f


	//   ....[222]....
        /*04cc*/ 	.word	0x0500000f


	//   ....[223]....
        /*04d0*/ 	.word	0x0500000f


	//   ....[224]....
        /*04d4*/ 	.word	0x0500000f


	//   ....[225]....
        /*04d8*/ 	.word	0x0500000f


	//   ....[226]....
        /*04dc*/ 	.word	0x0500000f


	//----- nvinfo : EIATTR_COOP_GROUP_INSTR_OFFSETS
	.align		4
.L_1166:
        /*04e0*/ 	.byte	0x04, 0x28
        /*04e2*/ 	.short	(.L_1168 - .L_1167)


	//   ....[0]....
.L_1167:
        /*04e4*/ 	.word	0x00000080


	//   ....[1]....
        /*04e8*/ 	.word	0x00000090


	//   ....[2]....
        /*04ec*/ 	.word	0x000002d0


	//   ....[3]....
        /*04f0*/ 	.word	0x00000430


	//   ....[4]....
        /*04f4*/ 	.word	0x00000550


	//   ....[5]....
        /*04f8*/ 	.word	0x000006b0


	//   ....[6]....
        /*04fc*/ 	.word	0x00001c00


	//   ....[7]....
        /*0500*/ 	.word	0x00002de0


	//   ....[8]....
        /*0504*/ 	.word	0x00002e60


	//   ....[9]....
        /*0508*/ 	.word	0x00003270


	//   ....[10]....
        /*050c*/ 	.word	0x000032c0


	//   ....[11]....
        /*0510*/ 	.word	0x000047a0


	//   ....[12]....
        /*0514*/ 	.word	0x00004800


	//   ....[13]....
        /*0518*/ 	.word	0x00005220


	//   ....[14]....
        /*051c*/ 	.word	0x00005280


	//   ....[15]....
        /*0520*/ 	.word	0x00006270


	//   ....[16]....
        /*0524*/ 	.word	0x000062e0


	//   ....[17]....
        /*0528*/ 	.word	0x00006350


	//   ....[18]....
        /*052c*/ 	.word	0x00006370


	//   ....[19]....
        /*0530*/ 	.word	0x00007e40


	//   ....[20]....
        /*0534*/ 	.word	0x00007e60


	//   ....[21]....
        /*0538*/ 	.word	0x00007e70


	//   ....[22]....
        /*053c*/ 	.word	0x00007e80


	//   ....[23]....
        /*0540*/ 	.word	0x00008950


	//   ....[24]....
        /*0544*/ 	.word	0x00008970


	//   ....[25]....
        /*0548*/ 	.word	0x00008b20


	//   ....[26]....
        /*054c*/ 	.word	0x00008b40


	//   ....[27]....
        /*0550*/ 	.word	0x00008c80


	//   ....[28]....
        /*0554*/ 	.word	0x00008ca0


	//   ....[29]....
        /*0558*/ 	.word	0x00008df0


	//   ....[30]....
        /*055c*/ 	.word	0x00008e10


	//   ....[31]....
        /*0560*/ 	.word	0x00009360


	//   ....[32]....
        /*0564*/ 	.word	0x00009370


	//   ....[33]....
        /*0568*/ 	.word	0x00009c30


	//   ....[34]....
        /*056c*/ 	.word	0x00009c40


	//   ....[35]....
        /*0570*/ 	.word	0x0000aec0


	//   ....[36]....
        /*0574*/ 	.word	0x0000aef0


	//   ....[37]....
        /*0578*/ 	.word	0x0000b060


	//   ....[38]....
        /*057c*/ 	.word	0x0000b080


	//   ....[39]....
        /*0580*/ 	.word	0x0000b1c0


	//   ....[40]....
        /*0584*/ 	.word	0x0000b1e0


	//   ....[41]....
        /*0588*/ 	.word	0x0000b330


	//   ....[42]....
        /*058c*/ 	.word	0x0000b350


	//   ....[43]....
        /*0590*/ 	.word	0x0000b530


	//   ....[44]....
        /*0594*/ 	.word	0x0000b720


	//   ....[45]....
        /*0598*/ 	.word	0x0000b750


	//   ....[46]....
        /*059c*/ 	.word	0x0000b780


	//   ....[47]....
        /*05a0*/ 	.word	0x0000b7b0


	//   ....[48]....
        /*05a4*/ 	.word	0x0000b7e0


	//   ....[49]....
        /*05a8*/ 	.word	0x0000b810


	//   ....[50]....
        /*05ac*/ 	.word	0x0000b980


	//   ....[51]....
        /*05b0*/ 	.word	0x0000b9b0


	//   ....[52]....
        /*05b4*/ 	.word	0x0000b9e0


	//   ....[53]....
        /*05b8*/ 	.word	0x0000ba10


	//   ....[54]....
        /*05bc*/ 	.word	0x0000ba40


	//   ....[55]....
        /*05c0*/ 	.word	0x0000ba70


	//   ....[56]....
        /*05c4*/ 	.word	0x0000bb00


	//   ....[57]....
        /*05c8*/ 	.word	0x0000bb30


	//   ....[58]....
        /*05cc*/ 	.word	0x0000bb40


	//   ....[59]....
        /*05d0*/ 	.word	0x0000bbd0


	//   ....[60]....
        /*05d4*/ 	.word	0x0000d4f0


	//   ....[61]....
        /*05d8*/ 	.word	0x0000d510


	//   ....[62]....
        /*05dc*/ 	.word	0x0000d5a0


	//   ....[63]....
        /*05e0*/ 	.word	0x0000d5c0


	//   ....[64]....
        /*05e4*/ 	.word	0x0000d640


	//   ....[65]....
        /*05e8*/ 	.word	0x0000d660


	//   ....[66]....
        /*05ec*/ 	.word	0x0000d6e0


	//   ....[67]....
        /*05f0*/ 	.word	0x0000d700


	//   ....[68]....
        /*05f4*/ 	.word	0x0000d780


	//   ....[69]....
        /*05f8*/ 	.word	0x0000d7a0


	//   ....[70]....
        /*05fc*/ 	.word	0x0000d7b0


	//   ....[71]....
        /*0600*/ 	.word	0x0000d7c0


	//   ....[72]....
        /*0604*/ 	.word	0x0000dfc0


	//   ....[73]....
        /*0608*/ 	.word	0x0000dff0


	//   ....[74]....
        /*060c*/ 	.word	0x0000e020


	//   ....[75]....
        /*0610*/ 	.word	0x0000e0b0


	//   ....[76]....
        /*0614*/ 	.word	0x0000e0c0


	//   ....[77]....
        /*0618*/ 	.word	0x0000e150


	//   ....[78]....
        /*061c*/ 	.word	0x0000e160


	//   ....[79]....
        /*0620*/ 	.word	0x0000e1f0


	//   ....[80]....
        /*0624*/ 	.word	0x0000e200


	//   ....[81]....
        /*0628*/ 	.word	0x0000e290


	//   ....[82]....
        /*062c*/ 	.word	0x0000e2a0


	//   ....[83]....
        /*0630*/ 	.word	0x0000e330


	//   ....[84]....
        /*0634*/ 	.word	0x0000e340


	//   ....[85]....
        /*0638*/ 	.word	0x0000e3c0


	//   ....[86]....
        /*063c*/ 	.word	0x0000e3d0


	//   ....[87]....
        /*0640*/ 	.word	0x0000e3e0


	//   ....[88]....
        /*0644*/ 	.word	0x0000e840


	//   ....[89]....
        /*0648*/ 	.word	0x0000e870


	//   ....[90]....
        /*064c*/ 	.word	0x0000e8c0


	//   ....[91]....
        /*0650*/ 	.word	0x0000e970


	//   ....[92]....
        /*0654*/ 	.word	0x0000e990


	//   ....[93]....
        /*0658*/ 	.word	0x0000ea40


	//   ....[94]....
        /*065c*/ 	.word	0x0000ea50


	//   ....[95]....
        /*0660*/ 	.word	0x0000ea80


	//   ....[96]....
        /*0664*/ 	.word	0x0000eb10


	//   ....[97]....
        /*0668*/ 	.word	0x0000ebb0


	//   ....[98]....
        /*066c*/ 	.word	0x0000ebd0


	//   ....[99]....
        /*0670*/ 	.word	0x0000ebe0


	//   ....[100]....
        /*0674*/ 	.word	0x0000f300


	//   ....[101]....
        /*0678*/ 	.word	0x0000f320


	//   ....[102]....
        /*067c*/ 	.word	0x0000f330


	//   ....[103]....
        /*0680*/ 	.word	0x0000f370


	//   ....[104]....
        /*0684*/ 	.word	0x0000f380


	//   ....[105]....
        /*0688*/ 	.word	0x0000f3c0


	//   ....[106]....
        /*068c*/ 	.word	0x0000f3d0


	//   ....[107]....
        /*0690*/ 	.word	0x0000f410


	//   ....[108]....
        /*0694*/ 	.word	0x0000f420


	//   ....[109]....
        /*0698*/ 	.word	0x0000f460


	//   ....[110]....
        /*069c*/ 	.word	0x0000f470


	//   ....[111]....
        /*06a0*/ 	.word	0x0000f480


	//   ....[112]....
        /*06a4*/ 	.word	0x0000f7d0


	//   ....[113]....
        /*06a8*/ 	.word	0x0000f7f0


	//   ....[114]....
        /*06ac*/ 	.word	0x0000f800


	//   ....[115]....
        /*06b0*/ 	.word	0x0000f810


	//   ....[116]....
        /*06b4*/ 	.word	0x0000f820


	//   ....[117]....
        /*06b8*/ 	.word	0x0000f840


	//   ....[118]....
        /*06bc*/ 	.word	0x0000f8b0


	//   ....[119]....
        /*06c0*/ 	.word	0x0000f8e0


	//   ....[120]....
        /*06c4*/ 	.word	0x0000f8f0


	//   ....[121]....
        /*06c8*/ 	.word	0x0000f960


	//   ....[122]....
        /*06cc*/ 	.word	0x0000f970


	//   ....[123]....
        /*06d0*/ 	.word	0x0000fa70


	//   ....[124]....
        /*06d4*/ 	.word	0x0000ff60


	//   ....[125]....
        /*06d8*/ 	.word	0x0000ff90


	//   ....[126]....
        /*06dc*/ 	.word	0x0000fff0


	//   ....[127]....
        /*06e0*/ 	.word	0x00010020


	//   ....[128]....
        /*06e4*/ 	.word	0x00010050


	//   ....[129]....
        /*06e8*/ 	.word	0x00010080


	//   ....[130]....
        /*06ec*/ 	.word	0x000100b0


	//   ....[131]....
        /*06f0*/ 	.word	0x000100e0


	//   ....[132]....
        /*06f4*/ 	.word	0x00010280


	//   ....[133]....
        /*06f8*/ 	.word	0x000102b0


	//   ....[134]....
        /*06fc*/ 	.word	0x000102e0


	//   ....[135]....
        /*0700*/ 	.word	0x00010310


	//   ....[136]....
        /*0704*/ 	.word	0x00010340


	//   ....[137]....
        /*0708*/ 	.word	0x00010370


	//   ....[138]....
        /*070c*/ 	.word	0x00010430


	//   ....[139]....
        /*0710*/ 	.word	0x00010450


	//   ....[140]....
        /*0714*/ 	.word	0x00010460


	//   ....[141]....
        /*0718*/ 	.word	0x000104c0


	//   ....[142]....
        /*071c*/ 	.word	0x00010ae0


	//   ....[143]....
        /*0720*/ 	.word	0x00010fc0


	//   ....[144]....
        /*0724*/ 	.word	0x000110b0


	//   ....[145]....
        /*0728*/ 	.word	0x00011150


	//   ....[146]....
        /*072c*/ 	.word	0x000111b0


	//   ....[147]....
        /*0730*/ 	.word	0x000112a0


	//   ....[148]....
        /*0734*/ 	.word	0x00011310


	//   ....[149]....
        /*0738*/ 	.word	0x00011400


	//   ....[150]....
        /*073c*/ 	.word	0x00011470


	//   ....[151]....
        /*0740*/ 	.word	0x00011560


	//   ....[152]....
        /*0744*/ 	.word	0x000115d0


	//   ....[153]....
        /*0748*/ 	.word	0x000116c0


	//   ....[154]....
        /*074c*/ 	.word	0x00011730


	//   ....[155]....
        /*0750*/ 	.word	0x000117d0


	//   ....[156]....
        /*0754*/ 	.word	0x000118c0


	//   ....[157]....
        /*0758*/ 	.word	0x00011930


	//   ....[158]....
        /*075c*/ 	.word	0x00011990


	//   ....[159]....
        /*0760*/ 	.word	0x00011a80


	//   ....[160]....
        /*0764*/ 	.word	0x00011ae0


	//   ....[161]....
        /*0768*/ 	.word	0x00011be0


	//   ....[162]....
        /*076c*/ 	.word	0x00011c40


	//   ....[163]....
        /*0770*/ 	.word	0x00011d40


	//   ....[164]....
        /*0774*/ 	.word	0x00011da0


	//   ....[165]....
        /*0778*/ 	.word	0x00011ea0


	//   ....[166]....
        /*077c*/ 	.word	0x00011f00


	//   ....[167]....
        /*0780*/ 	.word	0x00012000


	//   ....[168]....
        /*0784*/ 	.word	0x00012060


	//   ....[169]....
        /*0788*/ 	.word	0x00012160


	//   ....[170]....
        /*078c*/ 	.word	0x000121c0


	//   ....[171]....
        /*0790*/ 	.word	0x000122a0


	//   ....[172]....
        /*0794*/ 	.word	0x000123d0


	//   ....[173]....
        /*0798*/ 	.word	0x000124b0


	//   ....[174]....
        /*079c*/ 	.word	0x00012560


	//   ....[175]....
        /*07a0*/ 	.word	0x00012670


	//   ....[176]....
        /*07a4*/ 	.word	0x000126d0


	//   ....[177]....
        /*07a8*/ 	.word	0x000127e0


	//   ....[178]....
        /*07ac*/ 	.word	0x00012840


	//   ....[179]....
        /*07b0*/ 	.word	0x00012950


	//   ....[180]....
        /*07b4*/ 	.word	0x000129b0


	//   ....[181]....
        /*07b8*/ 	.word	0x00012ac0


	//   ....[182]....
        /*07bc*/ 	.word	0x00012b20


	//   ....[183]....
        /*07c0*/ 	.word	0x00012be0


	//   ....[184]....
        /*07c4*/ 	.word	0x00012d40


	//   ....[185]....
        /*07c8*/ 	.word	0x00012de0


	//   ....[186]....
        /*07cc*/ 	.word	0x00012e40


	//   ....[187]....
        /*07d0*/ 	.word	0x00012ef0


	//   ....[188]....
        /*07d4*/ 	.word	0x00012f50


	//   ....[189]....
        /*07d8*/ 	.word	0x00013000


	//   ....[190]....
        /*07dc*/ 	.word	0x00013060


	//   ....[191]....
        /*07e0*/ 	.word	0x00013110


	//   ....[192]....
        /*07e4*/ 	.word	0x00013170


	//   ....[193]....
        /*07e8*/ 	.word	0x00013220


	//   ....[194]....
        /*07ec*/ 	.word	0x00013280


	//   ....[195]....
        /*07f0*/ 	.word	0x00013330


	//   ....[196]....
        /*07f4*/ 	.word	0x00013410


	//   ....[197]....
        /*07f8*/ 	.word	0x000134b0


	//   ....[198]....
        /*07fc*/ 	.word	0x00013510


	//   ....[199]....
        /*0800*/ 	.word	0x000135e0


	//   ....[200]....
        /*0804*/ 	.word	0x00013640


	//   ....[201]....
        /*0808*/ 	.word	0x00013710


	//   ....[202]....
        /*080c*/ 	.word	0x00013770


	//   ....[203]....
        /*0810*/ 	.word	0x00013850


	//   ....[204]....
        /*0814*/ 	.word	0x000138b0


	//   ....[205]....
        /*0818*/ 	.word	0x00013980


	//   ....[206]....
        /*081c*/ 	.word	0x000139e0


	//   ....[207]....
        /*0820*/ 	.word	0x00013ab0


	//   ....[208]....
        /*0824*/ 	.word	0x00013b40


	//   ....[209]....
        /*0828*/ 	.word	0x00013be0


	//   ....[210]....
        /*082c*/ 	.word	0x00013d60


	//   ....[211]....
        /*0830*/ 	.word	0x00013dd0


	//   ....[212]....
        /*0834*/ 	.word	0x00013e40


	//   ....[213]....
        /*0838*/ 	.word	0x00013eb0


	//   ....[214]....
        /*083c*/ 	.word	0x00013f20


	//   ....[215]....
        /*0840*/ 	.word	0x00013fa0


	//   ....[216]....
        /*0844*/ 	.word	0x00014020


	//   ....[217]....
        /*0848*/ 	.word	0x000140b0


	//   ....[218]....
        /*084c*/ 	.word	0x00014120


	//   ....[219]....
        /*0850*/ 	.word	0x00014190


	//   ....[220]....
        /*0854*/ 	.word	0x00014200


	//   ....[221]....
        /*0858*/ 	.word	0x00014280


	//   ....[222]....
        /*085c*/ 	.word	0x000142f0


	//   ....[223]....
        /*0860*/ 	.word	0x00014390


	//   ....[224]....
        /*0864*/ 	.word	0x000143e0


	//   ....[225]....
        /*0868*/ 	.word	0x00014470


	//   ....[226]....
        /*086c*/ 	.word	0x000145a0


	//----- nvinfo : EIATTR_REG_RECONFIG
	.align		4
.L_1168:
        /*0870*/ 	.byte	0x01, 0x54
	.zero		2


	//----- nvinfo : EIATTR_SYSCALL_OFFSETS
	.align		4
        /*0874*/ 	.byte	0x04, 0x46
        /*0876*/ 	.short	(.L_1170 - .L_1169)


	//   ....[0]....
.L_1169:
        /*0878*/ 	.word	0x00001d80


	//   ....[1]....
        /*087c*/ 	.word	0x0000cb60


	//   ....[2]....
        /*0880*/ 	.word	0x0000ccb0


	//   ....[3]....
        /*0884*/ 	.word	0x0000cda0


	//   ....[4]....
        /*0888*/ 	.word	0x0000dc30


	//----- nvinfo : EIATTR_MBARRIER_INSTR_OFFSETS
	.align		4
.L_1170:
        /*088c*/ 	.byte	0x04, 0x39
        /*088e*/ 	.short	(.L_1172 - .L_1171)


	//   ....[0]....
.L_1171:
        /*0890*/ 	.word	0x00000180
        /*0894*/ 	.word	0x000000ff
        /*0898*/ 	.word	0x00022800
        /*089c*/ 	.short	0x0100
        /*089e*/ 	.byte	0x08
	.zero		1


	//   ....[1]....
        /*08a0*/ 	.word	0x00000190
        /*08a4*/ 	.word	0x000000ff
        /*08a8*/ 	.word	0x00022820
        /*08ac*/ 	.short	0x0100
        /*08ae*/ 	.byte	0x08
	.zero		1


	//   ....[2]....
        /*08b0*/ 	.word	0x00000280
        /*08b4*/ 	.word	0x000000ff
        /*08b8*/ 	.word	0x00022830
        /*08bc*/ 	.short	0x0100
        /*08be*/ 	.byte	0x08
	.zero		1


	//   ....[3]....
        /*08c0*/ 	.word	0x00000290
        /*08c4*/ 	.word	0x000000ff
        /*08c8*/ 	.word	0x00022840
        /*08cc*/ 	.short	0x0100
        /*08ce*/ 	.byte	0x08
	.zero		1


	//   ....[4]....
        /*08d0*/ 	.word	0x000002a0
        /*08d4*/ 	.word	0x000000ff
        /*08d8*/ 	.word	0x00022838
        /*08dc*/ 	.short	0x0100
        /*08de*/ 	.byte	0x08
	.zero		1


	//   ....[5]....
        /*08e0*/ 	.word	0x000002b0
        /*08e4*/ 	.word	0x000000ff
        /*08e8*/ 	.word	0x00022848
        /*08ec*/ 	.short	0x0100
        /*08ee*/ 	.byte	0x08
	.zero		1


	//   ....[6]....
        /*08f0*/ 	.word	0x000003e0
        /*08f4*/ 	.word	0x000000ff
        /*08f8*/ 	.word	0x00022850
        /*08fc*/ 	.short	0x0100
        /*08fe*/ 	.byte	0x08
	.zero		1


	//   ....[7]....
        /*0900*/ 	.word	0x000003f0
        /*0904*/ 	.word	0x000000ff
        /*0908*/ 	.word	0x00022860
        /*090c*/ 	.short	0x0100
        /*090e*/ 	.byte	0x08
	.zero		1


	//   ....[8]....
        /*0910*/ 	.word	0x00000400
        /*0914*/ 	.word	0x000000ff
        /*0918*/ 	.word	0x00022858
        /*091c*/ 	.short	0x0100
        /*091e*/ 	.byte	0x08
	.zero		1


	//   ....[9]....
        /*0920*/ 	.word	0x00000410
        /*0924*/ 	.word	0x000000ff
        /*0928*/ 	.word	0x00022868
        /*092c*/ 	.short	0x0100
        /*092e*/ 	.byte	0x08
	.zero		1


	//   ....[10]....
        /*0930*/ 	.word	0x00000500
        /*0934*/ 	.word	0x000000ff
        /*0938*/ 	.word	0x00022870
        /*093c*/ 	.short	0x0100
        /*093e*/ 	.byte	0x06
	.zero		1


	//   ....[11]....
        /*0940*/ 	.word	0x00000510
        /*0944*/ 	.word	0x000000ff
        /*0948*/ 	.word	0x00022880
        /*094c*/ 	.short	0x0100
        /*094e*/ 	.byte	0x06
	.zero		1


	//   ....[12]....
        /*0950*/ 	.word	0x00000520
        /*0954*/ 	.word	0x000000ff
        /*0958*/ 	.word	0x00022878
        /*095c*/ 	.short	0x0100
        /*095e*/ 	.byte	0x06
	.zero		1


	//   ....[13]....
        /*0960*/ 	.word	0x00000530
        /*0964*/ 	.word	0x000000ff
        /*0968*/ 	.word	0x00022888
        /*096c*/ 	.short	0x0100
        /*096e*/ 	.byte	0x06
	.zero		1


	//   ....[14]....
        /*0970*/ 	.word	0x00000660
        /*0974*/ 	.word	0x000000ff
        /*0978*/ 	.word	0x00022890
        /*097c*/ 	.short	0x0100
        /*097e*/ 	.byte	0x08
	.zero		1


	//   ....[15]....
        /*0980*/ 	.word	0x00000670
        /*0984*/ 	.word	0x000000ff
        /*0988*/ 	.word	0x000228a0
        /*098c*/ 	.short	0x0100
        /*098e*/ 	.byte	0x08
	.zero		1


	//   ....[16]....
        /*0990*/ 	.word	0x00000680
        /*0994*/ 	.word	0x000000ff
        /*0998*/ 	.word	0x00022898
        /*099c*/ 	.short	0x0100
        /*099e*/ 	.byte	0x08
	.zero		1


	//   ....[17]....
        /*09a0*/ 	.word	0x00000690
        /*09a4*/ 	.word	0x000000ff
        /*09a8*/ 	.word	0x000228a8
        /*09ac*/ 	.short	0x0100
        /*09ae*/ 	.byte	0x08
	.zero		1


	//   ....[18]....
        /*09b0*/ 	.word	0x000007d0
        /*09b4*/ 	.word	0x000000ff
        /*09b8*/ 	.word	0x000228b0
        /*09bc*/ 	.short	0x0100
        /*09be*/ 	.byte	0x08
	.zero		1


	//   ....[19]....
        /*09c0*/ 	.word	0x000007e0
        /*09c4*/ 	.word	0x000000ff
        /*09c8*/ 	.word	0x000228c0
        /*09cc*/ 	.short	0x0100
        /*09ce*/ 	.byte	0x08
	.zero		1


	//   ....[20]....
        /*09d0*/ 	.word	0x000007f0
        /*09d4*/ 	.word	0x000000ff
        /*09d8*/ 	.word	0x000228b8
        /*09dc*/ 	.short	0x0100
        /*09de*/ 	.byte	0x08
	.zero		1


	//   ....[21]....
        /*09e0*/ 	.word	0x00000800
        /*09e4*/ 	.word	0x000000ff
        /*09e8*/ 	.word	0x000228c8
        /*09ec*/ 	.short	0x0100
        /*09ee*/ 	.byte	0x08
	.zero		1


	//   ....[22]....
        /*09f0*/ 	.word	0x00001e30
        /*09f4*/ 	.word	0x00000007
        /*09f8*/ 	.word	0x00022800
        /*09fc*/ 	.short	0x010a
        /*09fe*/ 	.byte	0x3f
	.zero		1


	//   ....[23]....
        /*0a00*/ 	.word	0x00001f00
        /*0a04*/ 	.word	0x000000ff
        /*0a08*/ 	.word	0x00022830
        /*0a0c*/ 	.short	0x010a
        /*0a0e*/ 	.byte	0x16
	.zero		1


	//   ....[24]....
        /*0a10*/ 	.word	0x00001f40
        /*0a14*/ 	.word	0x000000ff
        /*0a18*/ 	.word	0x00022830
        /*0a1c*/ 	.short	0x010a
        /*0a1e*/ 	.byte	0x16
	.zero		1


	//   ....[25]....
        /*0a20*/ 	.word	0x00002770
        /*0a24*/ 	.word	0x000000ff
        /*0a28*/ 	.word	0x00000000
        /*0a2c*/ 	.short	0x0101
        /*0a2e*/ 	.byte	0x06
	.zero		1


	//   ....[26]....
        /*0a30*/ 	.word	0x00003b40
        /*0a34*/ 	.word	0x000000ff
        /*0a38*/ 	.word	0x00022850
        /*0a3c*/ 	.short	0x010a
        /*0a3e*/ 	.byte	0x16
	.zero		1


	//   ....[27]....
        /*0a40*/ 	.word	0x00003b80
        /*0a44*/ 	.word	0x000000ff
        /*0a48*/ 	.word	0x00022850
        /*0a4c*/ 	.short	0x010a
        /*0a4e*/ 	.byte	0x16
	.zero		1


	//   ....[28]....
        /*0a50*/ 	.word	0x00003e90
        /*0a54*/ 	.word	0x000000ff
        /*0a58*/ 	.word	0x00000000
        /*0a5c*/ 	.short	0x0101
        /*0a5e*/ 	.byte	0x16
	.zero		1


	//   ....[29]....
        /*0a60*/ 	.word	0x00004020
        /*0a64*/ 	.word	0x000000ff
        /*0a68*/ 	.word	0x00022830
        /*0a6c*/ 	.short	0x010a
        /*0a6e*/ 	.byte	0x19
	.zero		1


	//   ....[30]....
        /*0a70*/ 	.word	0x00004060
        /*0a74*/ 	.word	0x000000ff
        /*0a78*/ 	.word	0x00022830
        /*0a7c*/ 	.short	0x010a
        /*0a7e*/ 	.byte	0x19
	.zero		1


	//   ....[31]....
        /*0a80*/ 	.word	0x00004530
        /*0a84*/ 	.word	0x000000ff
        /*0a88*/ 	.word	0x00000000
        /*0a8c*/ 	.short	0x0101
        /*0a8e*/ 	.byte	0x06
	.zero		1


	//   ....[32]....
        /*0a90*/ 	.word	0x00005f00
        /*0a94*/ 	.word	0x000000ff
        /*0a98*/ 	.word	0x00022850
        /*0a9c*/ 	.short	0x010a
        /*0a9e*/ 	.byte	0x19
	.zero		1


	//   ....[33]....
        /*0aa0*/ 	.word	0x00005f40
        /*0aa4*/ 	.word	0x000000ff
        /*0aa8*/ 	.word	0x00022850
        /*0aac*/ 	.short	0x010a
        /*0aae*/ 	.byte	0x19
	.zero		1


	//   ....[34]....
        /*0ab0*/ 	.word	0x00006250
        /*0ab4*/ 	.word	0x000000ff
        /*0ab8*/ 	.word	0x00000000
        /*0abc*/ 	.short	0x0101
        /*0abe*/ 	.byte	0x19
	.zero		1


	//   ....[35]....
        /*0ac0*/ 	.word	0x00008980
        /*0ac4*/ 	.word	0x000000ff
        /*0ac8*/ 	.word	0x00000000
        /*0acc*/ 	.short	0x0101
        /*0ace*/ 	.byte	0x08
	.zero		1


	//   ....[36]....
        /*0ad0*/ 	.word	0x00009190
        /*0ad4*/ 	.word	0x000000ff
        /*0ad8*/ 	.word	0x00000000
        /*0adc*/ 	.short	0x0101
        /*0ade*/ 	.byte	0x08
	.zero		1


	//   ....[37]....
        /*0ae0*/ 	.word	0x0000d290
        /*0ae4*/ 	.word	0x00000021
        /*0ae8*/ 	.word	0x00022840
        /*0aec*/ 	.short	0x010a
        /*0aee*/ 	.byte	0x3f
	.zero		1


	//   ....[38]....
        /*0af0*/ 	.word	0x0000d8c0
        /*0af4*/ 	.word	0x00000021
        /*0af8*/ 	.word	0x00022830
        /*0afc*/ 	.short	0x0107
        /*0afe*/ 	.byte	0x3f
	.zero		1


	//   ....[39]....
        /*0b00*/ 	.word	0x0000d9a0
        /*0b04*/ 	.word	0x00000021
        /*0b08*/ 	.word	0x00022830
        /*0b0c*/ 	.short	0x0101
        /*0b0e*/ 	.byte	0x3f
	.zero		1


	//   ....[40]....
        /*0b10*/ 	.word	0x0000e4e0
        /*0b14*/ 	.word	0x00000016
        /*0b18*/ 	.word	0x00022800
        /*0b1c*/ 	.short	0x0107
        /*0b1e*/ 	.byte	0x3f
	.zero		1


	//   ....[41]....
        /*0b20*/ 	.word	0x0000e5d0
        /*0b24*/ 	.word	0x00000016
        /*0b28*/ 	.word	0x00022800
        /*0b2c*/ 	.short	0x0101
        /*0b2e*/ 	.byte	0x3f
	.zero		1


	//   ....[42]....
        /*0b30*/ 	.word	0x0000e5f0
        /*0b34*/ 	.word	0x00000016
        /*0b38*/ 	.word	0x00022820
        /*0b3c*/ 	.short	0x010a
        /*0b3e*/ 	.byte	0x3f
	.zero		1


	//   ....[43]....
        /*0b40*/ 	.word	0x0000e680
        /*0b44*/ 	.word	0x00000021
        /*0b48*/ 	.word	0x00022860
        /*0b4c*/ 	.short	0x010a
        /*0b4e*/ 	.byte	0x3f
	.zero		1


	//   ....[44]....
        /*0b50*/ 	.word	0x0000ed60
        /*0b54*/ 	.word	0x00000021
        /*0b58*/ 	.word	0x00022850
        /*0b5c*/ 	.short	0x0107
        /*0b5e*/ 	.byte	0x3f
	.zero		1


	//   ....[45]....
        /*0b60*/ 	.word	0x0000ee30
        /*0b64*/ 	.word	0x00000021
        /*0b68*/ 	.word	0x00022850
        /*0b6c*/ 	.short	0x0101
        /*0b6e*/ 	.byte	0x3f
	.zero		1


	//   ....[46]....
        /*0b70*/ 	.word	0x0000f180
        /*0b74*/ 	.word	0x0000000a
        /*0b78*/ 	.word	0x00022840
        /*0b7c*/ 	.short	0x010a
        /*0b7e*/ 	.byte	0x3f
	.zero		1


	//   ....[47]....
        /*0b80*/ 	.word	0x0000f530
        /*0b84*/ 	.word	0x0000000a
        /*0b88*/ 	.word	0x00022830
        /*0b8c*/ 	.short	0x0107
        /*0b8e*/ 	.byte	0x3f
	.zero		1


	//   ....[48]....
        /*0b90*/ 	.word	0x0000f5f0
        /*0b94*/ 	.word	0x0000000a
        /*0b98*/ 	.word	0x00022830
        /*0b9c*/ 	.short	0x0101
        /*0b9e*/ 	.byte	0x3f
	.zero		1


	//   ....[49]....
        /*0ba0*/ 	.word	0x0000f620
        /*0ba4*/ 	.word	0x0000000a
        /*0ba8*/ 	.word	0x00022860
        /*0bac*/ 	.short	0x010a
        /*0bae*/ 	.byte	0x3f
	.zero		1


	//   ....[50]....
        /*0bb0*/ 	.word	0x0000fb20
        /*0bb4*/ 	.word	0x0000000a
        /*0bb8*/ 	.word	0x00022850
        /*0bbc*/ 	.short	0x0107
        /*0bbe*/ 	.byte	0x3f
	.zero		1


	//   ....[51]....
        /*0bc0*/ 	.word	0x0000fbe0
        /*0bc4*/ 	.word	0x0000000a
        /*0bc8*/ 	.word	0x00022850
        /*0bcc*/ 	.short	0x0101
        /*0bce*/ 	.byte	0x3f
	.zero		1


	//   ....[52]....
        /*0bd0*/ 	.word	0x00010a60
        /*0bd4*/ 	.word	0x00000007
        /*0bd8*/ 	.word	0x00022820
        /*0bdc*/ 	.short	0x010a
        /*0bde*/ 	.byte	0x3f
	.zero		1


	//   ....[53]....
        /*0be0*/ 	.word	0x00010be0
        /*0be4*/ 	.word	0x00000005
        /*0be8*/ 	.word	0x00022840
        /*0bec*/ 	.short	0x010a
        /*0bee*/ 	.byte	0x3f
	.zero		1


	//   ....[54]....
        /*0bf0*/ 	.word	0x00010c80
        /*0bf4*/ 	.word	0x00000003
        /*0bf8*/ 	.word	0x00022840
        /*0bfc*/ 	.short	0x010a
        /*0bfe*/ 	.byte	0x3f
	.zero		1


	//   ....[55]....
        /*0c00*/ 	.word	0x00010cc0
        /*0c04*/ 	.word	0x00000005
        /*0c08*/ 	.word	0x00022860
        /*0c0c*/ 	.short	0x010a
        /*0c0e*/ 	.byte	0x3f
	.zero		1


	//   ....[56]....
        /*0c10*/ 	.word	0x00010d00
        /*0c14*/ 	.word	0x00000003
        /*0c18*/ 	.word	0x00022860
        /*0c1c*/ 	.short	0x010a
        /*0c1e*/ 	.byte	0x3f
	.zero		1


	//   ....[57]....
        /*0c20*/ 	.word	0x00010d60
        /*0c24*/ 	.word	0x00000007
        /*0c28*/ 	.word	0x00022800
        /*0c2c*/ 	.short	0x010a
        /*0c2e*/ 	.byte	0x3f
	.zero		1


	//   ....[58]....
        /*0c30*/ 	.word	0x00010dc0
        /*0c34*/ 	.word	0x00000000
        /*0c38*/ 	.word	0x00022830
        /*0c3c*/ 	.short	0x010a
        /*0c3e*/ 	.byte	0x3f
	.zero		1


	//   ....[59]....
        /*0c40*/ 	.word	0x00010e20
        /*0c44*/ 	.word	0x0000000a
        /*0c48*/ 	.word	0x00022850
        /*0c4c*/ 	.short	0x010a
        /*0c4e*/ 	.byte	0x3f
	.zero		1


	//   ....[60]....
        /*0c50*/ 	.word	0x00010e80
        /*0c54*/ 	.word	0x00000000
        /*0c58*/ 	.word	0x00022830
        /*0c5c*/ 	.short	0x010a
        /*0c5e*/ 	.byte	0x3f
	.zero		1


	//   ....[61]....
        /*0c60*/ 	.word	0x00010ee0
        /*0c64*/ 	.word	0x00000008
        /*0c68*/ 	.word	0x00022850
        /*0c6c*/ 	.short	0x010a
        /*0c6e*/ 	.byte	0x3f
	.zero		1


	//   ....[62]....
        /*0c70*/ 	.word	0x00011000
        /*0c74*/ 	.word	0x00000021
        /*0c78*/ 	.word	0x00022840
        /*0c7c*/ 	.short	0x010a
        /*0c7e*/ 	.byte	0x3f
	.zero		1


	//   ....[63]....
        /*0c80*/ 	.word	0x000122d0
        /*0c84*/ 	.word	0x00000016
        /*0c88*/ 	.word	0x00022820
        /*0c8c*/ 	.short	0x010a
        /*0c8e*/ 	.byte	0x3f
	.zero		1


	//   ....[64]....
        /*0c90*/ 	.word	0x00012320
        /*0c94*/ 	.word	0x00000021
        /*0c98*/ 	.word	0x00022860
        /*0c9c*/ 	.short	0x010a
        /*0c9e*/ 	.byte	0x3f
	.zero		1


	//   ....[65]....
        /*0ca0*/ 	.word	0x00012c90
        /*0ca4*/ 	.word	0x0000000a
        /*0ca8*/ 	.word	0x00022840
        /*0cac*/ 	.short	0x010a
        /*0cae*/ 	.byte	0x3f
	.zero		1


	//   ....[66]....
        /*0cb0*/ 	.word	0x00013360
        /*0cb4*/ 	.word	0x0000000a
        /*0cb8*/ 	.word	0x00022860
        /*0cbc*/ 	.short	0x010a
        /*0cbe*/ 	.byte	0x3f
	.zero		1


	//   ....[67]....
        /*0cc0*/ 	.word	0x000144c0
        /*0cc4*/ 	.word	0x00000007
        /*0cc8*/ 	.word	0x00022820
        /*0ccc*/ 	.short	0x010a
        /*0cce*/ 	.byte	0x3f
	.zero		1


	//   ....[68]....
        /*0cd0*/ 	.word	0x00014660
        /*0cd4*/ 	.word	0x00000005
        /*0cd8*/ 	.word	0x00022840
        /*0cdc*/ 	.short	0x010a
        /*0cde*/ 	.byte	0x3f
	.zero		1


	//   ....[69]....
        /*0ce0*/ 	.word	0x000146b0
        /*0ce4*/ 	.word	0x00000003
        /*0ce8*/ 	.word	0x00022840
        /*0cec*/ 	.short	0x010a
        /*0cee*/ 	.byte	0x3f
	.zero		1


	//   ....[70]....
        /*0cf0*/ 	.word	0x00014700
        /*0cf4*/ 	.word	0x00000005
        /*0cf8*/ 	.word	0x00022860
        /*0cfc*/ 	.short	0x010a
        /*0cfe*/ 	.byte	0x3f
	.zero		1


	//----- nvinfo : EIATTR_NUM_MBARRIERS
	.align		4
.L_1172:
        /*0d00*/ 	.byte	0x03, 0x38
        /*0d02*/ 	.short	0x0016


	//----- nvinfo : EIATTR_EXIT_INSTR_OFFSETS
	.align		4
        /*0d04*/ 	.byte	0x04, 0x1c
        /*0d06*/ 	.short	(.L_1174 - .L_1173)


	//   ....[0]....
.L_1173:
        /*0d08*/ 	.word	0x000009a0


	//   ....[1]....
        /*0d0c*/ 	.word	0x0000b4d0


	//   ....[2]....
        /*0d10*/ 	.word	0x00010d50


	//----- nvinfo : EIATTR_MAX_THREADS
	.align		4
.L_1174:
        /*0d14*/ 	.byte	0x04, 0x05
        /*0d16*/ 	.short	(.L_1176 - .L_1175)
.L_1175:
        /*0d18*/ 	.word	0x00000180
        /*0d1c*/ 	.word	0x00000001
        /*0d20*/ 	.word	0x00000001


	//----- nvinfo : EIATTR_CRS_STACK_SIZE
	.align		4
.L_1176:
        /*0d24*/ 	.byte	0x04, 0x1e
        /*0d26*/ 	.short	(.L_1178 - .L_1177)
.L_1177:
        /*0d28*/ 	.word	0x00000000


	//----- nvinfo : EIATTR_CBANK_PARAM_SIZE
	.align		4
.L_1178:
        /*0d2c*/ 	.byte	0x03, 0x19
        /*0d2e*/ 	.short	0x0af0


	//----- nvinfo : EIATTR_PARAM_CBANK
	.align		4
        /*0d30*/ 	.byte	0x04, 0x0a
        /*0d32*/ 	.short	(.L_1180 - .L_1179)
	.align		4
.L_1179:
        /*0d34*/ 	.word	index@(.nv.constant0._ZN7cutlass13device_kernelIN5flash11enable_sm90INS1_16FlashAttnFwdSm90INS1_25CollectiveMainloopFwdSm90ILi2EN4cute5tupleIJNS5_1CILi1EEES8_S8_EEENS6_IJNS7_ILi128EEENS7_ILi96EEENS7_ILi64EEEEEELi256ENS_10bfloat16_tEfNS_4arch4Sm90ELb0ELb0ELb1ELb1ELb1ELb0ELb0ELb1ELb0ELb1ELb1ELb0EEENS1_21CollectiveEpilogueFwdINS6_IJSA_NS7_ILi256EEESB_EEES9_SE_SG_Li256ELb1ELb1ELb1ELb0EEENS1_36VarlenDynamicPersistentTileSchedulerILi128ELi96ELi256ELi128ELb1ELb1ELb1ELb0ELb1ELb1EEEEEEEEEvNT_6ParamsE)
        /*0d38*/ 	.short	0x0210
        /*0d3a*/ 	.short	0x0af0


	//----- nvinfo : EIATTR_SW_WAR
	.align		4
.L_1180:
        /*0d3c*/ 	.byte	0x04, 0x36
        /*0d3e*/ 	.short	(.L_1182 - .L_1181)
.L_1181:
        /*0d40*/ 	.word	0x00000008
.L_1182:


//--------------------- .nv.info._ZN7cutlass13device_kernelIN5flash11enable_sm90INS1_16FlashAttnFwdSm90INS1_25CollectiveMainloopFwdSm90ILi2EN4cute5tupleIJNS5_1CILi1EEES8_S8_EEENS6_IJNS7_ILi128EEENS7_ILi96EEENS7_ILi64EEEEEELi256ENS_10bfloat16_tEfNS_4arch4Sm90ELb0ELb0ELb1ELb1ELb1ELb1ELb0ELb1ELb0ELb1ELb1ELb0EEENS1_21CollectiveEpilogueFwdINS6_IJSA_NS7_ILi256EEESB_EEES9_SE_SG_Li256ELb1ELb1ELb1ELb0EEENS1_36VarlenDynamicPersistentTileSchedulerILi128ELi96ELi256ELi128ELb1ELb1ELb1ELb0ELb1ELb1EEEEEEEEEvNT_6ParamsE --------------------------
	.section	.nv.info._ZN7cutlass13device_kernelIN5flash11enable_sm90INS1_16FlashAttnFwdSm90INS1_25CollectiveMainloopFwdSm90ILi2EN4cute5tupleIJNS5_1CILi1EEES8_S8_EEENS6_IJNS7_ILi128EEENS7_ILi96EEENS7_ILi64EEEEEELi256ENS_10bfloat16_tEfNS_4arch4Sm90ELb0ELb0ELb1ELb1ELb1ELb1ELb0ELb1ELb0ELb1ELb1ELb0EEENS1_21CollectiveEpilogueFwdINS6_IJSA_NS7_ILi256EEESB_EEES9_SE_SG_Li256ELb1ELb1ELb1ELb0EEENS1_36VarlenDynamicPersistentTileSchedulerILi128ELi96ELi256ELi128ELb1ELb1ELb1ELb0ELb1ELb1EEEEEEEEEvNT_6ParamsE,"",@"SHT_CUDA_INFO"
	.sectionflags	@""
	.align	4


	//----- nvinfo : EIATTR_CUDA_API_VERSION
	.align		4
        /*0000*/ 	.byte	0x04, 0x37
        /*0002*/ 	.short	(.L_1184 - .L_1183)
.L_1183:
        /*0004*/ 	.word	0x00000082


	//----- nvinfo : EIATTR_KPARAM_INFO
	.align		4
.L_1184:
        /*0008*/ 	.byte	0x04, 0x17
        /*000a*/ 	.short	(.L_1186 - .L_1185)
.L_1185:
        /*000c*/ 	.word	0x00000000
        /*0010*/ 	.short	0x0000
        /*0012*/ 	.short	0x0070
        /*0014*/ 	.byte	0x00, 0xf0, 0x01, 0x2a


	//----- nvinfo : EIATTR_SPARSE_MMA_MASK
	.align		4
.L_1186:
        /*0018*/ 	.byte	0x03, 0x50
        /*001a*/ 	.short	0x0000


	//----- nvinfo : EIATTR_MAXREG_COUNT
	.align		4
        /*001c*/ 	.byte	0x03, 0x1b
        /*001e*/ 	.short	0x00a8


	//----- nvinfo : EIATTR_NUM_BARRIERS
	.align		4
        /*0020*/ 	.byte	0x02, 0x4c
        /*0022*/ 	.byte	0x10
	.zero		1


	//----- nvinfo : EIATTR_EXTERNS
	.align		4
        /*0024*/ 	.byte	0x04, 0x0f
        /*0026*/ 	.short	(.L_1188 - .L_1187)


	//   ....[0]....
	.align		4
.L_1187:
        /*0028*/ 	.word	index@(__assertfail)


	//----- nvinfo : EIATTR_ANNOTATIONS
	.align		4
.L_1188:
        /*002c*/ 	.byte	0x04, 0x55
        /*002e*/ 	.short	(.L_1190 - .L_1189)


	//   ....[0]....
.L_1189:
        /* <DEDUP_REMOVED lines=151> */


	//----- nvinfo : EIATTR_MERCURY_ISA_VERSION
	.align		4
.L_1190:
        /*0990*/ 	.byte	0x03, 0x5f
        /*0992*/ 	.short	0x0101


	//----- nvinfo : EIATTR_UNUSED_LOAD_BYTE_OFFSET
	.align		4
        /*0994*/ 	.byte	0x04, 0x44
        /*0996*/ 	.short	(.L_1192 - .L_1191)


	//   ....[0]....
.L_1191:
        /*0998*/ 	.word	0x00000a40
        /*099c*/ 	.word	0x0000fff0


	//   ....[1]....
        /*09a0*/ 	.word	0x0000ea60
        /*09a4*/ 	.word	0x0000fff0


	//----- nvinfo : EIATTR_INT_WARP_WIDE_INSTR_OFFSETS
	.align		4
.L_1192:
        /*09a8*/ 	.byte	0x04, 0x31
        /*09aa*/ 	.short	(.L_1194 - .L_1193)


	//   ....[0]....
.L_1193:
        /*09ac*/ 	.word	0x00000120


	//   ....[1]....
        /*09b0*/ 	.word	0x000001c0


	//   ....[2]....
        /*09b4*/ 	.word	0x00000230


	//   ....[3]....
        /*09b8*/ 	.word	0x000167e0


	//   ....[4]....
        /*09bc*/ 	.word	0x00016870


	//   ....[5]....
        /*09c0*/ 	.word	0x00019c30


	//   ....[6]....
        /*09c4*/ 	.word	0x00019cc0


	//----- nvinfo : EIATTR_COOP_GROUP_MASK_REGIDS
	.align		4
.L_1194:
        /*09c8*/ 	.byte	0x04, 0x29
        /*09ca*/ 	.short	(.L_1196 - .L_1195)


	//   ....[0]....
.L_1195:
        /*09cc*/ 	.word	0xffffffff


	//   ....[1]....
        /*09d0*/ 	.word	0xffffffff


	//   ....[2]....
        /*09d4*/ 	.word	0xffffffff


	//   ....[3]....
        /*09d8*/ 	.word	0xffffffff


	//   ....[4]....
        /*09dc*/ 	.word	0xffffffff


	//   ....[5]....
        /*09e0*/ 	.word	0xffffffff


	//   ....[6]....
        /*09e4*/ 	.word	0xffffffff


	//   ....[7]....
        /*09e8*/ 	.word	0xffffffff


	//   ....[8]....
        /*09ec*/ 	.word	0xffffffff


	//   ....[9]....
        /*09f0*/ 	.word	0xffffffff


	//   ....[10]....
        /*09f4*/ 	.word	0xffffffff


	//   ....[11]....
        /*09f8*/ 	.word	0xffffffff


	//   ....[12]....
        /*09fc*/ 	.word	0xffffffff


	//   ....[13]....
        /*0a00*/ 	.word	0xffffffff


	//   ....[14]....
        /*0a04*/ 	.word	0xffffffff


	//   ....[15]....
        /*0a08*/ 	.word	0xffffffff


	//   ....[16]....
        /*0a0c*/ 	.word	0xffffffff


	//   ....[17]....
        /*0a10*/ 	.word	0xffffffff


	//   ....[18]....
        /*0a14*/ 	.word	0xffffffff


	//   ....[19]....
        /*0a18*/ 	.word	0xffffffff


	//   ....[20]....
        /*0a1c*/ 	.word	0xffffffff


	//   ....[21]....
        /*0a20*/ 	.word	0xffffffff


	//   ....[22]....
        /*0a24*/ 	.word	0xffffffff


	//   ....[23]....
        /*0a28*/ 	.word	0xffffffff


	//   ....[24]....
        /*0a2c*/ 	.word	0xffffffff


	//   ....[25]....
        /*0a30*/ 	.word	0xffffffff


	//   ....[26]....
        /*0a34*/ 	.word	0xffffffff


	//   ....[27]....
        /*0a38*/ 	.word	0xffffffff


	//   ....[28]....
        /*0a3c*/ 	.word	0xffffffff


	//   ....[29]....
        /*0a40*/ 	.word	0xffffffff


	//   ....[30]....
        /*0a44*/ 	.word	0xffffffff


	//   ....[31]....
        /*0a48*/ 	.word	0xffffffff


	//   ....[32]....
        /*0a4c*/ 	.word	0xffffffff


	//   ....[33]....
        /*0a50*/ 	.word	0xffffffff


	//   ....[34]....
        /*0a54*/ 	.word	0xffffffff


	//   ....[35]....
        /*0a58*/ 	.word	0xffffffff


	//   ....[36]....
        /*0a5c*/ 	.word	0xffffffff


	//   ....[37]....
        /*0a60*/ 	.word	0xffffffff


	//   ....[38]....
        /*0a64*/ 	.word	0xffffffff


	//   ....[39]....
        /*0a68*/ 	.word	0xffffffff


	//   ....[40]....
        /*0a6c*/ 	.word	0xffffffff


	//   ....[41]....
        /*0a70*/ 	.word	0xffffffff


	//   ....[42]....
        /*0a74*/ 	.word	0xffffffff


	//   ....[43]....
        /*0a78*/ 	.word	0xffffffff


	//   ....[44]....
        /*0a7c*/ 	.word	0xffffffff


	//   ....[45]....
        /*0a80*/ 	.word	0xffffffff


	//   ....[46]....
        /*0a84*/ 	.word	0xffffffff


	//   ....[47]....
        /*0a88*/ 	.word	0xffffffff


	//   ....[48]....
        /*0a8c*/ 	.word	0xffffffff


	//   ....[49]....
        /*0a90*/ 	.word	0xffffffff


	//   ....[50]....
        /*0a94*/ 	.word	0xffffffff


	//   ....[51]....
        /*0a98*/ 	.word	0xffffffff


	//   ....[52]....
        /*0a9c*/ 	.word	0xffffffff


	//   ....[53]....
        /*0aa0*/ 	.word	0xffffffff


	//   ....[54]....
        /*0aa4*/ 	.word	0xffffffff


	//   ....[55]....
        /*0aa8*/ 	.word	0xffffffff


	//   ....[56]....
        /*0aac*/ 	.word	0xffffffff


	//   ....[57]....
        /*0ab0*/ 	.word	0xffffffff


	//   ....[58]....
        /*0ab4*/ 	.word	0xffffffff


	//   ....[59]....
        /*0ab8*/ 	.word	0xffffffff


	//   ....[60]....
        /*0abc*/ 	.word	0xffffffff


	//   ....[61]....
        /*0ac0*/ 	.word	0xffffffff


	//   ....[62]....
        /*0ac4*/ 	.word	0xffffffff


	//   ....[63]....
        /*0ac8*/ 	.word	0xffffffff


	//   ....[64]....
        /*0acc*/ 	.word	0xffffffff


	//   ....[65]....
        /*0ad0*/ 	.word	0xffffffff


	//   ....[66]....
        /*0ad4*/ 	.word	0xffffffff


	//   ....[67]....
        /*0ad8*/ 	.word	0xffffffff


	//   ....[68]....
        /*0adc*/ 	.word	0xffffffff


	//   ....[69]....
        /*0ae0*/ 	.word	0xffffffff


	//   ....[70]....
        /*0ae4*/ 	.word	0xffffffff


	//   ....[71]....
        /*0ae8*/ 	.word	0xffffffff


	//   ....[72]....
        /*0aec*/ 	.word	0xffffffff


	//   ....[73]....
        /*0af0*/ 	.word	0xffffffff


	//   ....[74]....
        /*0af4*/ 	.word	0xffffffff


	//   ....[75]....
        /*0af8*/ 	.word	0xffffffff


	//   ....[76]....
        /*0afc*/ 	.word	0xffffffff


	//   ....[77]....
        /*0b00*/ 	.word	0xffffffff


	//   ....[78]....
        /*0b04*/ 	.word	0xffffffff


	//   ....[79]....
        /*0b08*/ 	.word	0xffffffff


	//   ....[80]....
        /*0b0c*/ 	.word	0xffffffff


	//   ....[81]....
        /*0b10*/ 	.word	0xffffffff


	//   ....[82]....
        /*0b14*/ 	.word	0xffffffff


	//   ....[83]....
        /*0b18*/ 	.word	0xffffffff


	//   ....[84]....
        /*0b1c*/ 	.word	0xffffffff


	//   ....[85]....
        /*0b20*/ 	.word	0xffffffff


	//   ....[86]....
        /*0b24*/ 	.word	0xffffffff


	//   ....[87]....
        /*0b28*/ 	.word	0xffffffff


	//   ....[88]....
        /*0b2c*/ 	.word	0xffffffff


	//   ....[89]....
        /*0b30*/ 	.word	0xffffffff


	//   ....[90]....
        /*0b34*/ 	.word	0xffffffff


	//   ....[91]....
        /*0b38*/ 	.word	0xffffffff


	//   ....[92]....
        /*0b3c*/ 	.word	0xffffffff


	//   ....[93]....
        /*0b40*/ 	.word	0xffffffff


	//   ....[94]....
        /*0b44*/ 	.word	0xffffffff


	//   ....[95]....
        /*0b48*/ 	.word	0xffffffff


	//   ....[96]....
        /*0b4c*/ 	.word	0xffffffff


	//   ....[97]....
        /*0b50*/ 	.word	0xffffffff


	//   ....[98]....
        /*0b54*/ 	.word	0xffffffff


	//   ....[99]....
        /*0b58*/ 	.word	0xffffffff


	//   ....[100]....
        /*0b5c*/ 	.word	0xffffffff


	//   ....[101]....
        /*0b60*/ 	.word	0xffffffff


	//   ....[102]....
        /*0b64*/ 	.word	0xffffffff


	//   ....[103]....
        /*0b68*/ 	.word	0xffffffff


	//   ....[104]....
        /*0b6c*/ 	.word	0xffffffff


	//   ....[105]....
        /*0b70*/ 	.word	0xffffffff


	//   ....[106]....
        /*0b74*/ 	.word	0xffffffff


	//   ....[107]....
        /*0b78*/ 	.word	0xffffffff


	//   ....[108]....
        /*0b7c*/ 	.word	0xffffffff


	//   ....[109]....
        /*0b80*/ 	.word	0xffffffff


	//   ....[110]....
        /*0b84*/ 	.word	0xffffffff


	//   ....[111]....
        /*0b88*/ 	.word	0xffffffff


	//   ....[112]....
        /*0b8c*/ 	.word	0xffffffff


	//   ....[113]....
        /*0b90*/ 	.word	0xffffffff


	//   ....[114]....
        /*0b94*/ 	.word	0xffffffff


	//   ....[115]....
        /*0b98*/ 	.word	0xffffffff


	//   ....[116]....
        /*0b9c*/ 	.word	0xffffffff


	//   ....[117]....
        /*0ba0*/ 	.word	0xffffffff


	//   ....[118]....
        /*0ba4*/ 	.word	0xffffffff


	//   ....[119]....
        /*0ba8*/ 	.word	0xffffffff


	//   ....[120]....
        /*0bac*/ 	.word	0xffffffff


	//   ....[121]....
        /*0bb0*/ 	.word	0xffffffff


	//   ....[122]....
        /*0bb4*/ 	.word	0xffffffff


	//   ....[123]....
        /*0bb8*/ 	.word	0xffffffff


	//   ....[124]....
        /*0bbc*/ 	.word	0xffffffff


	//   ....[125]....
        /*0bc0*/ 	.word	0xffffffff


	//   ....[126]....
        /*0bc4*/ 	.word	0xffffffff


	//   ....[127]....
        /*0bc8*/ 	.word	0xffffffff


	//   ....[128]....
        /*0bcc*/ 	.word	0xffffffff


	//   ....[129]....
        /*0bd0*/ 	.word	0xffffffff


	//   ....[130]....
        /*0bd4*/ 	.word	0xffffffff


	//   ....[131]....
        /*0bd8*/ 	.word	0xffffffff


	//   ....[132]....
        /*0bdc*/ 	.word	0xffffffff


	//   ....[133]....
        /*0be0*/ 	.word	0xffffffff


	//   ....[134]....
        /*0be4*/ 	.word	0xffffffff


	//   ....[135]....
        /*0be8*/ 	.word	0xffffffff


	//   ....[136]....
        /*0bec*/ 	.word	0xffffffff


	//   ....[137]....
        /*0bf0*/ 	.word	0xffffffff


	//   ....[138]....
        /*0bf4*/ 	.word	0xffffffff


	//   ....[139]....
        /*0bf8*/ 	.word	0xffffffff


	//   ....[140]....
        /*0bfc*/ 	.word	0xffffffff


	//   ....[141]....
        /*0c00*/ 	.word	0xffffffff


	//   ....[142]....
        /*0c04*/ 	.word	0xffffffff


	//   ....[143]....
        /*0c08*/ 	.word	0xffffffff


	//   ....[144]....
        /*0c0c*/ 	.word	0xffffffff


	//   ....[145]....
        /*0c10*/ 	.word	0xffffffff


	//   ....[146]....
        /*0c14*/ 	.word	0xffffffff


	//   ....[147]....
        /*0c18*/ 	.word	0xffffffff


	//   ....[148]....
        /*0c1c*/ 	.word	0xffffffff


	//   ....[149]....
        /*0c20*/ 	.word	0xffffffff


	//   ....[150]....
        /*0c24*/ 	.word	0xffffffff


	//   ....[151]....
        /*0c28*/ 	.word	0xffffffff


	//   ....[152]....
        /*0c2c*/ 	.word	0xffffffff


	//   ....[153]....
        /*0c30*/ 	.word	0xffffffff


	//   ....[154]....
        /*0c34*/ 	.word	0xffffffff


	//   ....[155]....
        /*0c38*/ 	.word	0xffffffff


	//   ....[156]....
        /*0c3c*/ 	.word	0xffffffff


	//   ....[157]....
        /*0c40*/ 	.word	0xffffffff


	//   ....[158]....
        /*0c44*/ 	.word	0xffffffff


	//   ....[159]....
        /*0c48*/ 	.word	0xffffffff


	//   ....[160]....
        /*0c4c*/ 	.word	0xffffffff


	//   ....[161]....
        /*0c50*/ 	.word	0xffffffff


	//   ....[162]....
        /*0c54*/ 	.word	0xffffffff


	//   ....[163]....
        /*0c58*/ 	.word	0xffffffff


	//   ....[164]....
        /*0c5c*/ 	.word	0xffffffff


	//   ....[165]....
        /*0c60*/ 	.word	0xffffffff


	//   ....[166]....
        /*0c64*/ 	.word	0xffffffff


	//   ....[167]....
        /*0c68*/ 	.word	0xffffffff


	//   ....[168]....
        /*0c6c*/ 	.word	0xffffffff


	//   ....[169]....
        /*0c70*/ 	.word	0x0500000f


	//   ....[170]....
        /*0c74*/ 	.word	0x0500000f


	//   ....[171]....
        /*0c78*/ 	.word	0x0500000f


	//   ....[172]....
        /*0c7c*/ 	.word	0x0500000f


	//   ....[173]....
        /*0c80*/ 	.word	0x0500000f


	//   ....[174]....
        /*0c84*/ 	.word	0x0500000f


	//   ....[175]....
        /*0c88*/ 	.word	0x0500000f


	//   ....[176]....
        /*0c8c*/ 	.word	0x0500000f


	//   ....[177]....
        /*0c90*/ 	.word	0x0500000f


	//   ....[178]....
        /*0c94*/ 	.word	0x0500000f


	//   ....[179]....
        /*0c98*/ 	.word	0x0500000f


	//   ....[180]....
        /*0c9c*/ 	.word	0x0500000f


	//   ....[181]....
        /*0ca0*/ 	.word	0x0500000f


	//   ....[182]....
        /*0ca4*/ 	.word	0x0500000f


	//   ....[183]....
        /*0ca8*/ 	.word	0x0500000f


	//   ....[184]....
        /*0cac*/ 	.word	0x0500000f


	//   ....[185]....
        /*0cb0*/ 	.word	0x0500000f


	//   ....[186]....
        /*0cb4*/ 	.word	0x0500000f


	//   ....[187]....
        /*0cb8*/ 	.word	0x0500000f


	//   ....[188]....
        /*0cbc*/ 	.word	0x0500000f


	//   ....[189]....
        /*0cc0*/ 	.word	0x0500000f


	//   ....[190]....
        /*0cc4*/ 	.word	0x0500000f


	//   ....[191]....
        /*0cc8*/ 	.word	0x0500000f


	//   ....[192]....
        /*0ccc*/ 	.word	0x0500000f


	//   ....[193]....
        /*0cd0*/ 	.word	0x0500000f


	//   ....[194]....
        /*0cd4*/ 	.word	0x0500000f


	//   ....[195]....
        /*0cd8*/ 	.word	0x0500000f


	//   ....[196]....
        /*0cdc*/ 	.word	0x0500000f


	//   ....[197]....
        /*0ce0*/ 	.word	0x0500000f


	//   ....[198]....
        /*0ce4*/ 	.word	0x0500000f


	//   ....[199]....
        /*0ce8*/ 	.word	0x0500000f


	//   ....[200]....
        /*0cec*/ 	.word	0x0500000f


	//   ....[201]....
        /*0cf0*/ 	.word	0x0500000f


	//   ....[202]....
        /*0cf4*/ 	.word	0x0500000f


	//   ....[203]....
        /*0cf8*/ 	.word	0x0500000f


	//   ....[204]....
        /*0cfc*/ 	.word	0x0500000f


	//   ....[205]....
        /*0d00*/ 	.word	0x0500000f


	//   ....[206]....
        /*0d04*/ 	.word	0x0500000f


	//   ....[207]....
        /*0d08*/ 	.word	0x0500000f


	//   ....[208]....
        /*0d0c*/ 	.word	0x0500000f


	//   ....[209]....
        /*0d10*/ 	.word	0x0500000f


	//   ....[210]....
        /*0d14*/ 	.word	0x0500000f


	//   ....[211]....
        /*0d18*/ 	.word	0x0500000f


	//   ....[212]....
        /*0d1c*/ 	.word	0x0500000f


	//   ....[213]....
        /*0d20*/ 	.word	0x0500000f


	//   ....[214]....
        /*0d24*/ 	.word	0x0500000f


	//   ....[215]....
        /*0d28*/ 	.word	0x0500000f


	//   ....[216]....
        /*0d2c*/ 	.word	0x0500000f


	//   ....[217]....
        /*0d30*/ 	.word	0x0500000f


	//   ....[218]....
        /*0d34*/ 	.word	0x0500000f


	//   ....[219]....
        /*0d38*/ 	.word	0x0500000f


	//   ....[220]....
        /*0d3c*/ 	.word	0x0500000f


	//   ....[221]....
        /*0d40*/ 	.word	0x0500000f


	//   ....[222]....
        /*0d44*/ 	.word	0x0500000f


	//   ....[223]....
        /*0d48*/ 	.word	0x0500000f


	//   ....[224]....
        /*0d4c*/ 	.word	0x0500000f


	//   ....[225]....
        /*0d50*/ 	.word	0x0500000f


	//   ....[226]....
        /*0d54*/ 	.word	0x0500000f


	//   ....[227]....
        /*0d58*/ 	.word	0x0500000f


	//   ....[228]....
        /*0d5c*/ 	.word	0x0500000f


	//   ....[229]....
        /*0d60*/ 	.word	0x0500000f


	//   ....[230]....
        /*0d64*/ 	.word	0x0500000f


	//   ....[231]....
        /*0d68*/ 	.word	0x0500000f


	//   ....[232]....
        /*0d6c*/ 	.word	0x0500000f


	//   ....[233]....
        /*0d70*/ 	.word	0x0500000f


	//   ....[234]....
        /*0d74*/ 	.word	0x0500000f


	//   ....[235]....
        /*0d78*/ 	.word	0x0500000f


	//   ....[236]....
        /*0d7c*/ 	.word	0x0500000f


	//   ....[237]....
        /*0d80*/ 	.word	0x0500000f


	//   ....[238]....
        /*0d84*/ 	.word	0x0500000f


	//   ....[239]....
        /*0d88*/ 	.word	0x0500000f


	//   ....[240]....
        /*0d8c*/ 	.word	0x0500000f


	//   ....[241]....
        /*0d90*/ 	.word	0x0500000f


	//   ....[242]....
        /*0d94*/ 	.word	0x0500000f


	//   ....[243]....
        /*0d98*/ 	.word	0x0500000f


	//   ....[244]....
        /*0d9c*/ 	.word	0x0500000f


	//   ....[245]....
        /*0da0*/ 	.word	0x0500000f


	//   ....[246]....
        /*0da4*/ 	.word	0x0500000f


	//   ....[247]....
        /*0da8*/ 	.word	0x0500000f


	//   ....[248]....
        /*0dac*/ 	.word	0x0500000f


	//   ....[249]....
        /*0db0*/ 	.word	0x0500000f


	//   ....[250]....
        /*0db4*/ 	.word	0x0500000f


	//   ....[251]....
        /*0db8*/ 	.word	0x0500000f


	//   ....[252]....
        /*0dbc*/ 	.word	0x0500000f


	//   ....[253]....
        /*0dc0*/ 	.word	0x0500000f


	//   ....[254]....
        /*0dc4*/ 	.word	0x0500000f


	//   ....[255]....
        /*0dc8*/ 	.word	0x0500000f


	//   ....[0]....
        /*0dcc*/ 	.word	0x0500000f


	//   ....[1]....
        /*0dd0*/ 	.word	0x0500000f


	//   ....[2]....
        /*0dd4*/ 	.word	0x0500000f


	//   ....[3]....
        /*0dd8*/ 	.word	0x0500000f


	//   ....[4]....
        /*0ddc*/ 	.word	0x0500000f


	//   ....[5]....
        /*0de0*/ 	.word	0x0500000f


	//   ....[6]....
        /*0de4*/ 	.word	0x0500000f


	//   ....[7]....
        /*0de8*/ 	.word	0x0500000f


	//   ....[8]....
        /*0dec*/ 	.word	0x0500000f


	//   ....[9]....
        /*0df0*/ 	.word	0x0500000f


	//   ....[10]....
        /*0df4*/ 	.word	0x0500000f


	//   ....[11]....
        /*0df8*/ 	.word	0x0500000f


	//   ....[12]....
        /*0dfc*/ 	.word	0x0500000f


	//   ....[13]....
        /*0e00*/ 	.word	0x0500000f


	//   ....[14]....
        /*0e04*/ 	.word	0x0500000f


	//   ....[15]....
        /*0e08*/ 	.word	0x0500000f


	//   ....[16]....
        /*0e0c*/ 	.word	0x0500000f


	//   ....[17]....
        /*0e10*/ 	.word	0x0500000f


	//   ....[18]....
        /*0e14*/ 	.word	0x0500000f


	//   ....[19]....
        /*0e18*/ 	.word	0x0500000f


	//   ....[20]....
        /*0e1c*/ 	.word	0x0500000f


	//   ....[21]....
        /*0e20*/ 	.word	0x0500000f


	//   ....[22]....
        /*0e24*/ 	.word	0x0500000f


	//   ....[23]....
        /*0e28*/ 	.word	0x0500000f


	//   ....[24]....
        /*0e2c*/ 	.word	0x0500000f


	//   ....[25]....
        /*0e30*/ 	.word	0x0500000f


	//   ....[26]....
        /*0e34*/ 	.word	0x0500000f


	//   ....[27]....
        /*0e38*/ 	.word	0x0500000f


	//   ....[28]....
        /*0e3c*/ 	.word	0x0500000f


	//   ....[29]....
        /*0e40*/ 	.word	0x0500000f


	//   ....[30]....
        /*0e44*/ 	.word	0x0500000f


	//   ....[31]....
        /*0e48*/ 	.word	0x0500000f


	//   ....[32]....
        /*0e4c*/ 	.word	0x0500000f


	//   ....[33]....
        /*0e50*/ 	.word	0x0500000f


	//   ....[34]....
        /*0e54*/ 	.word	0x0500000f


	//   ....[35]....
        /*0e58*/ 	.word	0x0500000f


	//   ....[36]....
        /*0e5c*/ 	.word	0x0500000f


	//   ....[37]....
        /*0e60*/ 	.word	0x0500000f


	//   ....[38]....
        /*0e64*/ 	.word	0x0500000f


	//----- nvinfo : EIATTR_COOP_GROUP_INSTR_OFFSETS
	.align		4
.L_1196:
        /*0e68*/ 	.byte	0x04, 0x28
        /*0e6a*/ 	.short	(.L_1198 - .L_1197)


	//   ....[0]....
.L_1197:
        /*0e6c*/ 	.word	0x00000060


	//   ....[1]....
        /*0e70*/ 	.word	0x00000130


	//   ....[2]....
        /*0e74*/ 	.word	0x000001e0


	//   ....[3]....
        /*0e78*/ 	.word	0x000003a0


	//   ....[4]....
        /*0e7c*/ 	.word	0x00000500


	//   ....[5]....
        /*0e80*/ 	.word	0x00000620


	//   ....[6]....
        /*0e84*/ 	.word	0x00000780


	//   ....[7]....
        /*0e88*/ 	.word	0x000037e0


	//   ....[8]....
        /*0e8c*/ 	.word	0x000037f0


	//   ....[9]....
        /*0e90*/ 	.word	0x00003f30


	//   ....[10]....
        /*0e94*/ 	.word	0x00003f40


	//   ....[11]....
        /*0e98*/ 	.word	0x00004bc0


	//   ....[12]....
        /*0e9c*/ 	.word	0x00004bd0


	//   ....[13]....
        /*0ea0*/ 	.word	0x00005390


	//   ....[14]....
        /*0ea4*/ 	.word	0x000053a0


	//   ....[15]....
        /*0ea8*/ 	.word	0x00005dd0


	//   ....[16]....
        /*0eac*/ 	.word	0x00005de0


	//   ....[17]....
        /*0eb0*/ 	.word	0x00005ef0


	//   ....[18]....
        /*0eb4*/ 	.word	0x00005f00


	//   ....[19]....
        /*0eb8*/ 	.word	0x000062a0


	//   ....[20]....
        /*0ebc*/ 	.word	0x000062d0


	//   ....[21]....
        /*0ec0*/ 	.word	0x000065a0


	//   ....[22]....
        /*0ec4*/ 	.word	0x000065c0


	//   ....[23]....
        /*0ec8*/ 	.word	0x00007180


	//   ....[24]....
        /*0ecc*/ 	.word	0x00007780


	//   ....[25]....
        /*0ed0*/ 	.word	0x00007790


	//   ....[26]....
        /*0ed4*/ 	.word	0x000077a0


	//   ....[27]....
        /*0ed8*/ 	.word	0x000077b0


	//   ....[28]....
        /*0edc*/ 	.word	0x000087b0


	//   ....[29]....
        /*0ee0*/ 	.word	0x000087c0


	//   ....[30]....
        /*0ee4*/ 	.word	0x000087d0


	//   ....[31]....
        /*0ee8*/ 	.word	0x000087e0


	//   ....[32]....
        /*0eec*/ 	.word	0x0000a870


	//   ....[33]....
        /*0ef0*/ 	.word	0x0000a890


	//   ....[34]....
        /*0ef4*/ 	.word	0x0000acb0


	//   ....[35]....
        /*0ef8*/ 	.word	0x0000ad30


	//   ....[36]....
        /*0efc*/ 	.word	0x0000c3f0


	//   ....[37]....
        /*0f00*/ 	.word	0x0000c460


	//   ....[38]....
        /*0f04*/ 	.word	0x0000ce60


	//   ....[39]....
        /*0f08*/ 	.word	0x0000cee0


	//   ....[40]....
        /*0f0c*/ 	.word	0x0000dfe0


	//   ....[41]....
        /*0f10*/ 	.word	0x0000e070


	//   ....[42]....
        /*0f14*/ 	.word	0x0000e1c0


	//   ....[43]....
        /*0f18*/ 	.word	0x0000e390


	//   ....[44]....
        /*0f1c*/ 	.word	0x0000fb10


	//   ....[45]....
        /*0f20*/ 	.word	0x0000fb30


	//   ....[46]....
        /*0f24*/ 	.word	0x0000fb40


	//   ....[47]....
        /*0f28*/ 	.word	0x0000fb50


	//   ....[48]....
        /*0f2c*/ 	.word	0x00010570


	//   ....[49]....
        /*0f30*/ 	.word	0x00010580


	//   ....[50]....
        /*0f34*/ 	.word	0x000107b0


	//   ....[51]....
        /*0f38*/ 	.word	0x000107c0


	//   ....[52]....
        /*0f3c*/ 	.word	0x000109f0


	//   ....[53]....
        /*0f40*/ 	.word	0x00010a00


	//   ....[54]....
        /*0f44*/ 	.word	0x00010c30


	//   ....[55]....
        /*0f48*/ 	.word	0x00010c40


	//   ....[56]....
        /*0f4c*/ 	.word	0x00011110


	//   ....[57]....
        /*0f50*/ 	.word	0x00011120


	//   ....[58]....
        /*0f54*/ 	.word	0x00011da0


	//   ....[59]....
        /*0f58*/ 	.word	0x00011db0


	//   ....[60]....
        /*0f5c*/ 	.word	0x00013370


	//   ....[61]....
        /*0f60*/ 	.word	0x00013380


	//   ....[62]....
        /*0f64*/ 	.word	0x000135c0


	//   ....[63]....
        /*0f68*/ 	.word	0x000135d0


	//   ....[64]....
        /*0f6c*/ 	.word	0x00013800


	//   ....[65]....
        /*0f70*/ 	.word	0x00013810


	//   ....[66]....
        /*0f74*/ 	.word	0x00013a40


	//   ....[67]....
        /*0f78*/ 	.word	0x00013a50


	//   ....[68]....
        /*0f7c*/ 	.word	0x00013ce0


	//   ....[69]....
        /*0f80*/ 	.word	0x00013ef0


	//   ....[70]....
        /*0f84*/ 	.word	0x00013f20


	//   ....[71]....
        /*0f88*/ 	.word	0x00013f50


	//   ....[72]....
        /*0f8c*/ 	.word	0x00013f80


	//   ....[73]....
        /*0f90*/ 	.word	0x00013fb0


	//   ....[74]....
        /*0f94*/ 	.word	0x00013fe0


	//   ....[75]....
        /*0f98*/ 	.word	0x00014170


	//   ....[76]....
        /*0f9c*/ 	.word	0x000141a0


	//   ....[77]....
        /*0fa0*/ 	.word	0x000141d0


	//   ....[78]....
        /*0fa4*/ 	.word	0x00014200


	//   ....[79]....
        /*0fa8*/ 	.word	0x00014230


	//   ....[80]....
        /*0fac*/ 	.word	0x00014260


	//   ....[81]....
        /*0fb0*/ 	.word	0x000142f0


	//   ....[82]....
        /*0fb4*/ 	.word	0x00014320


	//   ....[83]....
        /*0fb8*/ 	.word	0x00014330


	//   ....[84]....
        /*0fbc*/ 	.word	0x000143c0


	//   ....[85]....
        /*0fc0*/ 	.word	0x00015360


	//   ....[86]....
        /*0fc4*/ 	.word	0x000173d0


	//   ....[87]....
        /*0fc8*/ 	.word	0x000173f0


	//   ....[88]....
        /*0fcc*/ 	.word	0x00017480


	//   ....[89]....
        /*0fd0*/ 	.word	0x000174a0


	//   ....[90]....
        /*0fd4*/ 	.word	0x00017520


	//   ....[91]....
        /*0fd8*/ 	.word	0x00017540


	//   ....[92]....
        /*0fdc*/ 	.word	0x000175c0


	//   ....[93]....
        /*0fe0*/ 	.word	0x000175e0


	//   ....[94]....
        /*0fe4*/ 	.word	0x00017660


	//   ....[95]....
        /*0fe8*/ 	.word	0x00017680


	//   ....[96]....
        /*0fec*/ 	.word	0x00017690


	//   ....[97]....
        /*0ff0*/ 	.word	0x000176a0


	//   ....[98]....
        /*0ff4*/ 	.word	0x00017f10


	//   ....[99]....
        /*0ff8*/ 	.word	0x00017f40


	//   ....[100]....
        /*0ffc*/ 	.word	0x00018000


	//   ....[101]....
        /*1000*/ 	.word	0x00018010


	//   ....[102]....
        /*1004*/ 	.word	0x000180a0


	//   ....[103]....
        /*1008*/ 	.word	0x000180b0


	//   ....[104]....
        /*100c*/ 	.word	0x00018140


	//   ....[105]....
        /*1010*/ 	.word	0x00018150


	//   ....[106]....
        /*1014*/ 	.word	0x000181e0


	//   ....[107]....
        /*1018*/ 	.word	0x000181f0


	//   ....[108]....
        /*101c*/ 	.word	0x00018280


	//   ....[109]....
        /*1020*/ 	.word	0x00018290


	//   ....[110]....
        /*1024*/ 	.word	0x00018310


	//   ....[111]....
        /*1028*/ 	.word	0x00018320


	//   ....[112]....
        /*102c*/ 	.word	0x00018330


	//   ....[113]....
        /*1030*/ 	.word	0x00018340


	//   ....[114]....
        /*1034*/ 	.word	0x000187a0


	//   ....[115]....
        /*1038*/ 	.word	0x000187d0


	//   ....[116]....
        /*103c*/ 	.word	0x00018830


	//   ....[117]....
        /*1040*/ 	.word	0x000188e0


	//   ....[118]....
        /*1044*/ 	.word	0x000188f0


	//   ....[119]....
        /*1048*/ 	.word	0x00018920


	//   ....[120]....
        /*104c*/ 	.word	0x000189b0


	//   ....[121]....
        /*1050*/ 	.word	0x00018a60


	//   ....[122]....
        /*1054*/ 	.word	0x00018a70


	//   ....[123]....
        /*1058*/ 	.word	0x00018aa0


	//   ....[124]....
        /*105c*/ 	.word	0x00018ab0


	//   ....[125]....
        /*1060*/ 	.word	0x00018b40


	//   ....[126]....
        /*1064*/ 	.word	0x00019260


	//   ....[127]....
        /*1068*/ 	.word	0x00019280


	//   ....[128]....
        /*106c*/ 	.word	0x000192d0


	//   ....[129]....
        /*1070*/ 	.word	0x000192e0


	//   ....[130]....
        /*1074*/ 	.word	0x00019320


	//   ....[131]....
        /*1078*/ 	.word	0x00019330


	//   ....[132]....
        /*107c*/ 	.word	0x00019370


	//   ....[133]....
        /*1080*/ 	.word	0x00019380


	//   ....[134]....
        /*1084*/ 	.word	0x000193c0


	//   ....[135]....
        /*1088*/ 	.word	0x000193d0


	//   ....[136]....
        /*108c*/ 	.word	0x000193e0


	//   ....[137]....
        /*1090*/ 	.word	0x00019420


	//   ....[138]....
        /*1094*/ 	.word	0x00019750


	//   ....[139]....
        /*1098*/ 	.word	0x00019770


	//   ....[140]....
        /*109c*/ 	.word	0x00019780


	//   ....[141]....
        /*10a0*/ 	.word	0x000197a0


	//   ....[142]....
        /*10a4*/ 	.word	0x00019810


	//   ....[143]....
        /*10a8*/ 	.word	0x00019830


	//   ....[144]....
        /*10ac*/ 	.word	0x00019890


	//   ....[145]....
        /*10b0*/ 	.word	0x000198b0


	//   ....[146]....
        /*10b4*/ 	.word	0x00019910


	//   ....[147]....
        /*10b8*/ 	.word	0x00019930


	//   ....[148]....
        /*10bc*/ 	.word	0x00019990


	//   ....[149]....
        /*10c0*/ 	.word	0x000199b0


	//   ....[150]....
        /*10c4*/ 	.word	0x00019ef0


	//   ....[151]....
        /*10c8*/ 	.word	0x00019f20


	//   ....[152]....
        /*10cc*/ 	.word	0x00019f80


	//   ....[153]....
        /*10d0*/ 	.word	0x00019fb0


	//   ....[154]....
        /*10d4*/ 	.word	0x00019fe0


	//   ....[155]....
        /*10d8*/ 	.word	0x0001a010


	//   ....[156]....
        /*10dc*/ 	.word	0x0001a040


	//   ....[157]....
        /*10e0*/ 	.word	0x0001a070


	//   ....[158]....
        /*10e4*/ 	.word	0x0001a210


	//   ....[159]....
        /*10e8*/ 	.word	0x0001a240


	//   ....[160]....
        /*10ec*/ 	.word	0x0001a270


	//   ....[161]....
        /*10f0*/ 	.word	0x0001a2a0


	//   ....[162]....
        /*10f4*/ 	.word	0x0001a2d0


	//   ....[163]....
        /*10f8*/ 	.word	0x0001a300


	//   ....[164]....
        /*10fc*/ 	.word	0x0001a3c0


	//   ....[165]....
        /*1100*/ 	.word	0x0001a3e0


	//   ....[166]....
        /*1104*/ 	.word	0x0001a3f0


	//   ....[167]....
        /*1108*/ 	.word	0x0001a450


	//   ....[168]....
        /*110c*/ 	.word	0x0001aa70


	//   ....[169]....
        /*1110*/ 	.word	0x0001ad80


	//   ....[170]....
        /*1114*/ 	.word	0x0001ae10


	//   ....[171]....
        /*1118*/ 	.word	0x0001aea0


	//   ....[172]....
        /*111c*/ 	.word	0x0001af30


	//   ....[173]....
        /*1120*/ 	.word	0x0001b010


	//   ....[174]....
        /*1124*/ 	.word	0x0001b0a0


	//   ....[175]....
        /*1128*/ 	.word	0x0001b140


	//   ....[176]....
        /*112c*/ 	.word	0x0001b1d0


	//   ....[177]....
        /*1130*/ 	.word	0x0001b2c0


	//   ....[178]....
        /*1134*/ 	.word	0x0001b350


	//   ....[179]....
        /*1138*/ 	.word	0x0001b3f0


	//   ....[180]....
        /*113c*/ 	.word	0x0001b480


	//   ....[181]....
        /*1140*/ 	.word	0x0001b560


	//   ....[182]....
        /*1144*/ 	.word	0x0001b600


	//   ....[183]....
        /*1148*/ 	.word	0x0001b690


	//   ....[184]....
        /*114c*/ 	.word	0x0001b6e0


	//   ....[185]....
        /*1150*/ 	.word	0x0001b730


	//   ....[186]....
        /*1154*/ 	.word	0x0001b820


	//   ....[187]....
        /*1158*/ 	.word	0x0001b8b0


	//   ....[188]....
        /*115c*/ 	.word	0x0001b900


	//   ....[189]....
        /*1160*/ 	.word	0x0001b950


	//   ....[190]....
        /*1164*/ 	.word	0x0001bb60


	//   ....[191]....
        /*1168*/ 	.word	0x0001bbb0


	//   ....[192]....
        /*116c*/ 	.word	0x0001bc40


	//   ....[193]....
        /*1170*/ 	.word	0x0001bcd0


	//   ....[194]....
        /*1174*/ 	.word	0x0001bd60


	//   ....[195]....
        /*1178*/ 	.word	0x0001bdf0


	//   ....[196]....
        /*117c*/ 	.word	0x0001be80


	//   ....[197]....
        /*1180*/ 	.word	0x0001bf10


	//   ....[198]....
        /*1184*/ 	.word	0x0001bf90


	//   ....[199]....
        /*1188*/ 	.word	0x0001bfe0


	//   ....[200]....
        /*118c*/ 	.word	0x0001c080


	//   ....[201]....
        /*1190*/ 	.word	0x0001c110


	//   ....[202]....
        /*1194*/ 	.word	0x0001c1a0


	//   ....[203]....
        /*1198*/ 	.word	0x0001c1f0


	//   ....[204]....
        /*119c*/ 	.word	0x0001c280


	//   ....[205]....
        /*11a0*/ 	.word	0x0001c310


	//   ....[206]....
        /*11a4*/ 	.word	0x0001c3a0


	//   ....[207]....
        /*11a8*/ 	.word	0x0001c430


	//   ....[208]....
        /*11ac*/ 	.word	0x0001c4c0


	//   ....[209]....
        /*11b0*/ 	.word	0x0001c550


	//   ....[210]....
        /*11b4*/ 	.word	0x0001c610


	//   ....[211]....
        /*11b8*/ 	.word	0x0001c8f0


	//   ....[212]....
        /*11bc*/ 	.word	0x0001c9e0


	//   ....[213]....
        /*11c0*/ 	.word	0x0001ca80


	//   ....[214]....
        /*11c4*/ 	.word	0x0001cae0


	//   ....[215]....
        /*11c8*/ 	.word	0x0001cbd0


	//   ....[216]....
        /*11cc*/ 	.word	0x0001cc40


	//   ....[217]....
        /*11d0*/ 	.word	0x0001cd30


	//   ....[218]....
        /*11d4*/ 	.word	0x0001cda0


	//   ....[219]....
        /*11d8*/ 	.word	0x0001ce90


	//   ....[220]....
        /*11dc*/ 	.word	0x0001cf00


	//   ....[221]....
        /*11e0*/ 	.word	0x0001cff0


	//   ....[222]....
        /*11e4*/ 	.word	0x0001d060


	//   ....[223]....
        /*11e8*/ 	.word	0x0001d100


	//   ....[224]....
        /*11ec*/ 	.word	0x0001d1f0


	//   ....[225]....
        /*11f0*/ 	.word	0x0001d260


	//   ....[226]....
        /*11f4*/ 	.word	0x0001d2c0


	//   ....[227]....
        /*11f8*/ 	.word	0x0001d3b0


	//   ....[228]....
        /*11fc*/ 	.word	0x0001d410


	//   ....[229]....
        /*1200*/ 	.word	0x0001d510


	//   ....[230]....
        /*1204*/ 	.word	0x0001d570


	//   ....[231]....
        /*1208*/ 	.word	0x0001d670


	//   ....[232]....
        /*120c*/ 	.word	0x0001d6d0


	//   ....[233]....
        /*1210*/ 	.word	0x0001d7d0


	//   ....[234]....
        /*1214*/ 	.word	0x0001d830


	//   ....[235]....
        /*1218*/ 	.word	0x0001d930


	//   ....[236]....
        /*121c*/ 	.word	0x0001d990


	//   ....[237]....
        /*1220*/ 	.word	0x0001da90


	//   ....[238]....
        /*1224*/ 	.word	0x0001daf0


	//   ....[239]....
        /*1228*/ 	.word	0x0001db90


	//   ....[240]....
        /*122c*/ 	.word	0x0001dd10


	//   ....[241]....
        /*1230*/ 	.word	0x0001ddf0


	//   ....[242]....
        /*1234*/ 	.word	0x0001dea0


	//   ....[243]....
        /*1238*/ 	.word	0x0001dfb0


	//   ....[244]....
        /*123c*/ 	.word	0x0001e010


	//   ....[245]....
        /*1240*/ 	.word	0x0001e120


	//   ....[246]....
        /*1244*/ 	.word	0x0001e180


	//   ....[247]....
        /*1248*/ 	.word	0x0001e290


	//   ....[248]....
        /*124c*/ 	.word	0x0001e2f0


	//   ....[249]....
        /*1250*/ 	.word	0x0001e400


	//   ....[250]....
        /*1254*/ 	.word	0x0001e460


	//   ....[251]....
        /*1258*/ 	.word	0x0001e520


	//   ....[252]....
        /*125c*/ 	.word	0x0001e680


	//   ....[253]....
        /*1260*/ 	.word	0x0001e720


	//   ....[254]....
        /*1264*/ 	.word	0x0001e780


	//   ....[255]....
        /*1268*/ 	.word	0x0001e830


	//   ....[0]....
        /*126c*/ 	.word	0x0001e890


	//   ....[1]....
        /*1270*/ 	.word	0x0001e940


	//   ....[2]....
        /*1274*/ 	.word	0x0001e9a0


	//   ....[3]....
        /*1278*/ 	.word	0x0001ea50


	//   ....[4]....
        /*127c*/ 	.word	0x0001eab0


	//   ....[5]....
        /*1280*/ 	.word	0x0001eb60


	//   ....[6]....
        /*1284*/ 	.word	0x0001ebc0


	//   ....[7]....
        /*1288*/ 	.word	0x0001ec70


	//   ....[8]....
        /*128c*/ 	.word	0x0001ed60


	//   ....[9]....
        /*1290*/ 	.word	0x0001ee00


	//   ....[10]....
        /*1294*/ 	.word	0x0001ee60


	//   ....[11]....
        /*1298*/ 	.word	0x0001ef30


	//   ....[12]....
        /*129c*/ 	.word	0x0001ef90


	//   ....[13]....
        /*12a0*/ 	.word	0x0001f060


	//   ....[14]....
        /*12a4*/ 	.word	0x0001f0c0


	//   ....[15]....
        /*12a8*/ 	.word	0x0001f190


	//   ....[16]....
        /*12ac*/ 	.word	0x0001f1f0


	//   ....[17]....
        /*12b0*/ 	.word	0x0001f2c0


	//   ....[18]....
        /*12b4*/ 	.word	0x0001f320


	//   ....[19]....
        /*12b8*/ 	.word	0x0001f3f0


	//   ....[20]....
        /*12bc*/ 	.word	0x0001f480


	//   ....[21]....
        /*12c0*/ 	.word	0x0001f520


	//   ....[22]....
        /*12c4*/ 	.word	0x0001f6a0


	//   ....[23]....
        /*12c8*/ 	.word	0x0001f710


	//   ....[24]....
        /*12cc*/ 	.word	0x0001f780


	//   ....[25]....
        /*12d0*/ 	.word	0x0001f7f0


	//   ....[26]....
        /*12d4*/ 	.word	0x0001f860


	//   ....[27]....
        /*12d8*/ 	.word	0x0001f8e0


	//   ....[28]....
        /*12dc*/ 	.word	0x0001f960


	//   ....[29]....
        /*12e0*/ 	.word	0x0001f9f0


	//   ....[30]....
        /*12e4*/ 	.word	0x0001fa60


	//   ....[31]....
        /*12e8*/ 	.word	0x0001fad0


	//   ....[32]....
        /*12ec*/ 	.word	0x0001fb40


	//   ....[33]....
        /*12f0*/ 	.word	0x0001fbc0


	//   ....[34]....
        /*12f4*/ 	.word	0x0001fc30


	//   ....[35]....
        /*12f8*/ 	.word	0x0001fcd0


	//   ....[36]....
        /*12fc*/ 	.word	0x0001fd20


	//   ....[37]....
        /*1300*/ 	.word	0x0001fdb0


	//   ....[38]....
        /*1304*/ 	.word	0x0001fee0


	//----- nvinfo : EIATTR_REG_RECONFIG
	.align		4
.L_1198:
        /*1308*/ 	.byte	0x01, 0x54
	.zero		2


	//----- nvinfo : EIATTR_SYSCALL_OFFSETS
	.align		4
        /*130c*/ 	.byte	0x04, 0x46
        /*130e*/ 	.short	(.L_1200 - .L_1199)


	//   ....[0]....
.L_1199:
        /*1310*/ 	.word	0x00002320


	//   ....[1]....
        /*1314*/ 	.word	0x00002470


	//   ....[2]....
        /*1318*/ 	.word	0x00007320


	//   ....[3]....
        /*131c*/ 	.word	0x000076a0


	//   ....[4]....
        /*1320*/ 	.word	0x000169d0


	//   ....[5]....
        /*1324*/ 	.word	0x00016b20


	//   ....[6]....
        /*1328*/ 	.word	0x00016c10


	//   ....[7]....
        /*132c*/ 	.word	0x00017b60


	//----- nvinfo : EIATTR_MBARRIER_INSTR_OFFSETS
	.align		4
.L_1200:
        /*1330*/ 	.byte	0x04, 0x39
        /*1332*/ 	.short	(.L_1202 - .L_1201)


	//   ....[0]....
.L_1201:
        /*1334*/ 	.word	0x00000250
        /*1338*/ 	.word	0x000000ff
        /*133c*/ 	.word	0x00022800
        /*1340*/ 	.short	0x0100
        /*1342*/ 	.byte	0x08
	.zero		1


	//   ....[1]....
        /*1344*/ 	.word	0x00000260
        /*1348*/ 	.word	0x000000ff
        /*134c*/ 	.word	0x00022820
        /*1350*/ 	.short	0x0100
        /*1352*/ 	.byte	0x08
	.zero		1


	//   ....[2]....
        /*1354*/ 	.word	0x00000350
        /*1358*/ 	.word	0x000000ff
        /*135c*/ 	.word	0x00022830
        /*1360*/ 	.short	0x0100
        /*1362*/ 	.byte	0x08
	.zero		1


	//   ....[3]....
        /*1364*/ 	.word	0x00000360
        /*1368*/ 	.word	0x000000ff
        /*136c*/ 	.word	0x00022840
        /*1370*/ 	.short	0x0100
        /*1372*/ 	.byte	0x08
	.zero		1


	//   ....[4]....
        /*1374*/ 	.word	0x00000370
        /*1378*/ 	.word	0x000000ff
        /*137c*/ 	.word	0x00022838
        /*1380*/ 	.short	0x0100
        /*1382*/ 	.byte	0x08
	.zero		1


	//   ....[5]....
        /*1384*/ 	.word	0x00000380
        /*1388*/ 	.word	0x000000ff
        /*138c*/ 	.word	0x00022848
        /*1390*/ 	.short	0x0100
        /*1392*/ 	.byte	0x08
	.zero		1


	//   ....[6]....
        /*1394*/ 	.word	0x000004b0
        /*1398*/ 	.word	0x000000ff
        /*139c*/ 	.word	0x00022850
        /*13a0*/ 	.short	0x0100
        /*13a2*/ 	.byte	0x08
	.zero		1


	//   ....[7]....
        /*13a4*/ 	.word	0x000004c0
        /*13a8*/ 	.word	0x000000ff
        /*13ac*/ 	.word	0x00022860
        /*13b0*/ 	.short	0x0100
        /*13b2*/ 	.byte	0x08
	.zero		1


	//   ....[8]....
        /*13b4*/ 	.word	0x000004d0
        /*13b8*/ 	.word	0x000000ff
        /*13bc*/ 	.word	0x00022858
        /*13c0*/ 	.short	0x0100
        /*13c2*/ 	.byte	0x08
	.zero		1


	//   ....[9]....
        /*13c4*/ 	.word	0x000004e0
        /*13c8*/ 	.word	0x000000ff
        /*13cc*/ 	.word	0x00022868
        /*13d0*/ 	.short	0x0100
        /*13d2*/ 	.byte	0x08
	.zero		1


	//   ....[10]....
        /*13d4*/ 	.word	0x000005d0
        /*13d8*/ 	.word	0x000000ff
        /*13dc*/ 	.word	0x00022870
        /*13e0*/ 	.short	0x0100
        /*13e2*/ 	.byte	0x06
	.zero		1


	//   ....[11]....
        /*13e4*/ 	.word	0x000005e0
        /*13e8*/ 	.word	0x000000ff
        /*13ec*/ 	.word	0x00022880
        /*13f0*/ 	.short	0x0100
        /*13f2*/ 	.byte	0x06
	.zero		1


	//   ....[12]....
        /*13f4*/ 	.word	0x000005f0
        /*13f8*/ 	.word	0x000000ff
        /*13fc*/ 	.word	0x00022878
        /*1400*/ 	.short	0x0100
        /*1402*/ 	.byte	0x06
	.zero		1


	//   ....[13]....
        /*1404*/ 	.word	0x00000600
        /*1408*/ 	.word	0x000000ff
        /*140c*/ 	.word	0x00022888
        /*1410*/ 	.short	0x0100
        /*1412*/ 	.byte	0x06
	.zero		1


	//   ....[14]....
        /*1414*/ 	.word	0x00000730
        /*1418*/ 	.word	0x000000ff
        /*141c*/ 	.word	0x00022890
        /*1420*/ 	.short	0x0100
        /*1422*/ 	.byte	0x08
	.zero		1


	//   ....[15]....
        /*1424*/ 	.word	0x00000740
        /*1428*/ 	.word	0x000000ff
        /*142c*/ 	.word	0x000228a0
        /*1430*/ 	.short	0x0100
        /*1432*/ 	.byte	0x08
	.zero		1


	//   ....[16]....
        /*1434*/ 	.word	0x00000750
        /*1438*/ 	.word	0x000000ff
        /*143c*/ 	.word	0x00022898
        /*1440*/ 	.short	0x0100
        /*1442*/ 	.byte	0x08
	.zero		1


	//   ....[17]....
        /*1444*/ 	.word	0x00000760
        /*1448*/ 	.word	0x000000ff
        /*144c*/ 	.word	0x000228a8
        /*1450*/ 	.short	0x0100
        /*1452*/ 	.byte	0x08
	.zero		1


	//   ....[18]....
        /*1454*/ 	.word	0x00000890
        /*1458*/ 	.word	0x000000ff
        /*145c*/ 	.word	0x000228b0
        /*1460*/ 	.short	0x0100
        /*1462*/ 	.byte	0x08
	.zero		1


	//   ....[19]....
        /*1464*/ 	.word	0x000008a0
        /*1468*/ 	.word	0x000000ff
        /*146c*/ 	.word	0x000228c0
        /*1470*/ 	.short	0x0100
        /*1472*/ 	.byte	0x08
	.zero		1


	//   ....[20]....
        /*1474*/ 	.word	0x000008b0
        /*1478*/ 	.word	0x000000ff
        /*147c*/ 	.word	0x000228b8
        /*1480*/ 	.short	0x0100
        /*1482*/ 	.byte	0x08
	.zero		1


	//   ....[21]....
        /*1484*/ 	.word	0x000008c0
        /*1488*/ 	.word	0x000000ff
        /*148c*/ 	.word	0x000228c8
        /*1490*/ 	.short	0x0100
        /*1492*/ 	.byte	0x08
	.zero		1


	//   ....[22]....
        /*1494*/ 	.word	0x00003790
        /*1498*/ 	.word	0x00000057
        /*149c*/ 	.word	0x00022890
        /*14a0*/ 	.short	0x010a
        /*14a2*/ 	.byte	0x3f
	.zero		1


	//   ....[23]....
        /*14a4*/ 	.word	0x00004b60
        /*14a8*/ 	.word	0x00000057
        /*14ac*/ 	.word	0x00022890
        /*14b0*/ 	.short	0x010a
        /*14b2*/ 	.byte	0x3f
	.zero		1


	//   ....[24]....
        /*14b4*/ 	.word	0x00005c30
        /*14b8*/ 	.word	0x00000057
        /*14bc*/ 	.word	0x00022890
        /*14c0*/ 	.short	0x010a
        /*14c2*/ 	.byte	0x3f
	.zero		1


	//   ....[25]....
        /*14c4*/ 	.word	0x000060d0
        /*14c8*/ 	.word	0x00000004
        /*14cc*/ 	.word	0x00000000
        /*14d0*/ 	.short	0x0101
        /*14d2*/ 	.byte	0x3f
	.zero		1


	//   ....[26]....
        /*14d4*/ 	.word	0x00006110
        /*14d8*/ 	.word	0x00000057
        /*14dc*/ 	.word	0x000228b0
        /*14e0*/ 	.short	0x010a
        /*14e2*/ 	.byte	0x3f
	.zero		1


	//   ....[27]....
        /*14e4*/ 	.word	0x00006930
        /*14e8*/ 	.word	0x00000057
        /*14ec*/ 	.word	0x00000000
        /*14f0*/ 	.short	0x0101
        /*14f2*/ 	.byte	0x3f
	.zero		1


	//   ....[28]....
        /*14f4*/ 	.word	0x000073c0
        /*14f8*/ 	.word	0x00000013
        /*14fc*/ 	.word	0x00022800
        /*1500*/ 	.short	0x010a
        /*1502*/ 	.byte	0x3f
	.zero		1


	//   ....[29]....
        /*1504*/ 	.word	0x00007410
        /*1508*/ 	.word	0x00000013
        /*150c*/ 	.word	0x00022800
        /*1510*/ 	.short	0x010a
        /*1512*/ 	.byte	0x3f
	.zero		1


	//   ....[30]....
        /*1514*/ 	.word	0x00007a40
        /*1518*/ 	.word	0x00000013
        /*151c*/ 	.word	0x00022800
        /*1520*/ 	.short	0x010a
        /*1522*/ 	.byte	0x3f
	.zero		1


	//   ....[31]....
        /*1524*/ 	.word	0x000089b0
        /*1528*/ 	.word	0x00000013
        /*152c*/ 	.word	0x00022800
        /*1530*/ 	.short	0x010a
        /*1532*/ 	.byte	0x3f
	.zero		1


	//   ....[32]....
        /*1534*/ 	.word	0x00009870
        /*1538*/ 	.word	0x00000003
        /*153c*/ 	.word	0x00022830
        /*1540*/ 	.short	0x010a
        /*1542*/ 	.byte	0x3f
	.zero		1


	//   ....[33]....
        /*1544*/ 	.word	0x00009920
        /*1548*/ 	.word	0x00000003
        /*154c*/ 	.word	0x00022830
        /*1550*/ 	.short	0x010a
        /*1552*/ 	.byte	0x3f
	.zero		1


	//   ....[34]....
        /*1554*/ 	.word	0x0000b180
        /*1558*/ 	.word	0x00000008
        /*155c*/ 	.word	0x00000000
        /*1560*/ 	.short	0x0101
        /*1562*/ 	.byte	0x3f
	.zero		1


	//   ....[35]....
        /*1564*/ 	.word	0x0000b5c0
        /*1568*/ 	.word	0x00000003
        /*156c*/ 	.word	0x00022850
        /*1570*/ 	.short	0x010a
        /*1572*/ 	.byte	0x3f
	.zero		1


	//   ....[36]....
        /*1574*/ 	.word	0x0000b610
        /*1578*/ 	.word	0x00000003
        /*157c*/ 	.word	0x00022850
        /*1580*/ 	.short	0x010a
        /*1582*/ 	.byte	0x3f
	.zero		1


	//   ....[37]....
        /*1584*/ 	.word	0x0000b9f0
        /*1588*/ 	.word	0x00000003
        /*158c*/ 	.word	0x00000000
        /*1590*/ 	.short	0x0101
        /*1592*/ 	.byte	0x3f
	.zero		1


	//   ....[38]....
        /*1594*/ 	.word	0x0000bb20
        /*1598*/ 	.word	0x00000006
        /*159c*/ 	.word	0x00022830
        /*15a0*/ 	.short	0x010a
        /*15a2*/ 	.byte	0x3f
	.zero		1


	//   ....[39]....
        /*15a4*/ 	.word	0x0000bb90
        /*15a8*/ 	.word	0x00000006
        /*15ac*/ 	.word	0x00022830
        /*15b0*/ 	.short	0x010a
        /*15b2*/ 	.byte	0x3f
	.zero		1


	//   ....[40]....
        /*15b4*/ 	.word	0x0000d3e0
        /*15b8*/ 	.word	0x0000009b
        /*15bc*/ 	.word	0x00000000
        /*15c0*/ 	.short	0x0101
        /*15c2*/ 	.byte	0x3f
	.zero		1


	//   ....[41]....
        /*15c4*/ 	.word	0x0000db70
        /*15c8*/ 	.word	0x00000006
        /*15cc*/ 	.word	0x00022850
        /*15d0*/ 	.short	0x010a
        /*15d2*/ 	.byte	0x3f
	.zero		1


	//   ....[42]....
        /*15d4*/ 	.word	0x0000dbc0
        /*15d8*/ 	.word	0x00000006
        /*15dc*/ 	.word	0x00022850
        /*15e0*/ 	.short	0x010a
        /*15e2*/ 	.byte	0x3f
	.zero		1


	//   ....[43]....
        /*15e4*/ 	.word	0x0000dfa0
        /*15e8*/ 	.word	0x00000006
        /*15ec*/ 	.word	0x00000000
        /*15f0*/ 	.short	0x0101
        /*15f2*/ 	.byte	0x3f
	.zero		1


	//   ....[44]....
        /*15f4*/ 	.word	0x00010510
        /*15f8*/ 	.word	0x00000003
        /*15fc*/ 	.word	0x00000000
        /*1600*/ 	.short	0x0101
        /*1602*/ 	.byte	0x3f
	.zero		1


	//   ....[45]....
        /*1604*/ 	.word	0x00010f70
        /*1608*/ 	.word	0x00000009
        /*160c*/ 	.word	0x00000000
        /*1610*/ 	.short	0x0101
        /*1612*/ 	.byte	0x3f
	.zero		1


	//   ....[46]....
        /*1614*/ 	.word	0x00015440
        /*1618*/ 	.word	0x00000016
        /*161c*/ 	.word	0x00022820
        /*1620*/ 	.short	0x010a
        /*1622*/ 	.byte	0x3f
	.zero		1


	//   ....[47]....
        /*1624*/ 	.word	0x000154d0
        /*1628*/ 	.word	0x00000003
        /*162c*/ 	.word	0x000228a0
        /*1630*/ 	.short	0x010a
        /*1632*/ 	.byte	0x3f
	.zero		1


	//   ....[48]....
        /*1634*/ 	.word	0x00015720
        /*1638*/ 	.word	0x00000003
        /*163c*/ 	.word	0x000228c0
        /*1640*/ 	.short	0x010a
        /*1642*/ 	.byte	0x3f
	.zero		1


	//   ....[49]....
        /*1644*/ 	.word	0x00015d30
        /*1648*/ 	.word	0x00000008
        /*164c*/ 	.word	0x000228a0
        /*1650*/ 	.short	0x010a
        /*1652*/ 	.byte	0x3f
	.zero		1


	//   ....[50]....
        /*1654*/ 	.word	0x00015f70
        /*1658*/ 	.word	0x00000008
        /*165c*/ 	.word	0x000228c0
        /*1660*/ 	.short	0x010a
        /*1662*/ 	.byte	0x3f
	.zero		1


	//   ....[51]....
        /*1664*/ 	.word	0x00017190
        /*1668*/ 	.word	0x0000001f
        /*166c*/ 	.word	0x00022840
        /*1670*/ 	.short	0x010a
        /*1672*/ 	.byte	0x3f
	.zero		1


	//   ....[52]....
        /*1674*/ 	.word	0x000177a0
        /*1678*/ 	.word	0x0000001f
        /*167c*/ 	.word	0x00022830
        /*1680*/ 	.short	0x0107
        /*1682*/ 	.byte	0x3f
	.zero		1


	//   ....[53]....
        /*1684*/ 	.word	0x00017870
        /*1688*/ 	.word	0x0000001f
        /*168c*/ 	.word	0x00022830
        /*1690*/ 	.short	0x0101
        /*1692*/ 	.byte	0x3f
	.zero		1


	//   ....[54]....
        /*1694*/ 	.word	0x00018440
        /*1698*/ 	.word	0x00000016
        /*169c*/ 	.word	0x00022800
        /*16a0*/ 	.short	0x0107
        /*16a2*/ 	.byte	0x3f
	.zero		1


	//   ....[55]....
        /*16a4*/ 	.word	0x00018530
        /*16a8*/ 	.word	0x00000016
        /*16ac*/ 	.word	0x00022800
        /*16b0*/ 	.short	0x0101
        /*16b2*/ 	.byte	0x3f
	.zero		1


	//   ....[56]....
        /*16b4*/ 	.word	0x00018550
        /*16b8*/ 	.word	0x00000016
        /*16bc*/ 	.word	0x00022820
        /*16c0*/ 	.short	0x010a
        /*16c2*/ 	.byte	0x3f
	.zero		1


	//   ....[57]....
        /*16c4*/ 	.word	0x000185e0
        /*16c8*/ 	.word	0x0000001f
        /*16cc*/ 	.word	0x00022860
        /*16d0*/ 	.short	0x010a
        /*16d2*/ 	.byte	0x3f
	.zero		1


	//   ....[58]....
        /*16d4*/ 	.word	0x00018cc0
        /*16d8*/ 	.word	0x0000001f
        /*16dc*/ 	.word	0x00022850
        /*16e0*/ 	.short	0x0107
        /*16e2*/ 	.byte	0x3f
	.zero		1


	//   ....[59]....
        /*16e4*/ 	.word	0x00018d90
        /*16e8*/ 	.word	0x0000001f
        /*16ec*/ 	.word	0x00022850
        /*16f0*/ 	.short	0x0101
        /*16f2*/ 	.byte	0x3f
	.zero		1


	//   ....[60]....
        /*16f4*/ 	.word	0x000190d0
        /*16f8*/ 	.word	0x00000004
        /*16fc*/ 	.word	0x00022840
        /*1700*/ 	.short	0x010a
        /*1702*/ 	.byte	0x3f
	.zero		1


	//   ....[61]....
        /*1704*/ 	.word	0x000194a0
        /*1708*/ 	.word	0x00000004
        /*170c*/ 	.word	0x00022830
        /*1710*/ 	.short	0x0107
        /*1712*/ 	.byte	0x3f
	.zero		1


	//   ....[62]....
        /*1714*/ 	.word	0x00019560
        /*1718*/ 	.word	0x00000004
        /*171c*/ 	.word	0x00022830
        /*1720*/ 	.short	0x0101
        /*1722*/ 	.byte	0x3f
	.zero		1


	//   ....[63]....
        /*1724*/ 	.word	0x00019590
        /*1728*/ 	.word	0x00000004
        /*172c*/ 	.word	0x00022860
        /*1730*/ 	.short	0x010a
        /*1732*/ 	.byte	0x3f
	.zero		1


	//   ....[64]....
        /*1734*/ 	.word	0x00019aa0
        /*1738*/ 	.word	0x00000004
        /*173c*/ 	.word	0x00022850
        /*1740*/ 	.short	0x0107
        /*1742*/ 	.byte	0x3f
	.zero		1


	//   ....[65]....
        /*1744*/ 	.word	0x00019b60
        /*1748*/ 	.word	0x00000004
        /*174c*/ 	.word	0x00022850
        /*1750*/ 	.short	0x0101
        /*1752*/ 	.byte	0x3f
	.zero		1


	//   ....[66]....
        /*1754*/ 	.word	0x0001a9f0
        /*1758*/ 	.word	0x00000005
        /*175c*/ 	.word	0x00022820
        /*1760*/ 	.short	0x010a
        /*1762*/ 	.byte	0x3f
	.zero		1


	//   ....[67]....
        /*1764*/ 	.word	0x0001ab50
        /*1768*/ 	.word	0x00000003
        /*176c*/ 	.word	0x00022840
        /*1770*/ 	.short	0x010a
        /*1772*/ 	.byte	0x3f
	.zero		1


	//   ....[68]....
        /*1774*/ 	.word	0x0001abf0
        /*1778*/ 	.word	0x00000005
        /*177c*/ 	.word	0x00022840
        /*1780*/ 	.short	0x010a
        /*1782*/ 	.byte	0x3f
	.zero		1


	//   ....[69]....
        /*1784*/ 	.word	0x0001ac30
        /*1788*/ 	.word	0x00000003
        /*178c*/ 	.word	0x00022860
        /*1790*/ 	.short	0x010a
        /*1792*/ 	.byte	0x3f
	.zero		1


	//   ....[70]....
        /*1794*/ 	.word	0x0001ac70
        /*1798*/ 	.word	0x00000005
        /*179c*/ 	.word	0x00022860
        /*17a0*/ 	.short	0x010a
        /*17a2*/ 	.byte	0x3f
	.zero		1


	//   ....[71]....
        /*17a4*/ 	.word	0x0001acd0
        /*17a8*/ 	.word	0x00000057
        /*17ac*/ 	.word	0x00022890
        /*17b0*/ 	.short	0x010a
        /*17b2*/ 	.byte	0x3f
	.zero		1


	//   ....[72]....
        /*17b4*/ 	.word	0x0001af60
        /*17b8*/ 	.word	0x00000057
        /*17bc*/ 	.word	0x00022890
        /*17c0*/ 	.short	0x010a
        /*17c2*/ 	.byte	0x3f
	.zero		1


	//   ....[73]....
        /*17c4*/ 	.word	0x0001b210
        /*17c8*/ 	.word	0x00000057
        /*17cc*/ 	.word	0x00022890
        /*17d0*/ 	.short	0x010a
        /*17d2*/ 	.byte	0x3f
	.zero		1


	//   ....[74]....
        /*17d4*/ 	.word	0x0001b4c0
        /*17d8*/ 	.word	0x00000057
        /*17dc*/ 	.word	0x000228b0
        /*17e0*/ 	.short	0x010a
        /*17e2*/ 	.byte	0x3f
	.zero		1


	//   ....[75]....
        /*17e4*/ 	.word	0x0001b770
        /*17e8*/ 	.word	0x00000013
        /*17ec*/ 	.word	0x00022800
        /*17f0*/ 	.short	0x010a
        /*17f2*/ 	.byte	0x3f
	.zero		1


	//   ....[76]....
        /*17f4*/ 	.word	0x0001b980
        /*17f8*/ 	.word	0x00000013
        /*17fc*/ 	.word	0x00022800
        /*1800*/ 	.short	0x010a
        /*1802*/ 	.byte	0x3f
	.zero		1


	//   ....[77]....
        /*1804*/ 	.word	0x0001b9d0
        /*1808*/ 	.word	0x00000003
        /*180c*/ 	.word	0x00022830
        /*1810*/ 	.short	0x010a
        /*1812*/ 	.byte	0x3f
	.zero		1


	//   ....[78]....
        /*1814*/ 	.word	0x0001ba20
        /*1818*/ 	.word	0x00000003
        /*181c*/ 	.word	0x00022850
        /*1820*/ 	.short	0x010a
        /*1822*/ 	.byte	0x3f
	.zero		1


	//   ....[79]....
        /*1824*/ 	.word	0x0001ba70
        /*1828*/ 	.word	0x00000006
        /*182c*/ 	.word	0x00022830
        /*1830*/ 	.short	0x010a
        /*1832*/ 	.byte	0x3f
	.zero		1


	//   ....[80]....
        /*1834*/ 	.word	0x0001bac0
        /*1838*/ 	.word	0x00000006
        /*183c*/ 	.word	0x00022850
        /*1840*/ 	.short	0x010a
        /*1842*/ 	.byte	0x3f
	.zero		1


	//   ....[81]....
        /*1844*/ 	.word	0x0001c6d0
        /*1848*/ 	.word	0x00000016
        /*184c*/ 	.word	0x00022820
        /*1850*/ 	.short	0x010a
        /*1852*/ 	.byte	0x3f
	.zero		1


	//   ....[82]....
        /*1854*/ 	.word	0x0001c720
        /*1858*/ 	.word	0x00000003
        /*185c*/ 	.word	0x000228a0
        /*1860*/ 	.short	0x010a
        /*1862*/ 	.byte	0x3f
	.zero		1


	//   ....[83]....
        /*1864*/ 	.word	0x0001c770
        /*1868*/ 	.word	0x00000003
        /*186c*/ 	.word	0x000228c0
        /*1870*/ 	.short	0x010a
        /*1872*/ 	.byte	0x3f
	.zero		1


	//   ....[84]....
        /*1874*/ 	.word	0x0001c7c0
        /*1878*/ 	.word	0x00000008
        /*187c*/ 	.word	0x000228a0
        /*1880*/ 	.short	0x010a
        /*1882*/ 	.byte	0x3f
	.zero		1


	//   ....[85]....
        /*1884*/ 	.word	0x0001c810
        /*1888*/ 	.word	0x00000008
        /*188c*/ 	.word	0x000228c0
        /*1890*/ 	.short	0x010a
        /*1892*/ 	.byte	0x3f
	.zero		1


	//   ....[86]....
        /*1894*/ 	.word	0x0001c930
        /*1898*/ 	.word	0x0000001f
        /*189c*/ 	.word	0x00022840
        /*18a0*/ 	.short	0x010a
        /*18a2*/ 	.byte	0x3f
	.zero		1


	//   ....[87]....
        /*18a4*/ 	.word	0x0001dc10
        /*18a8*/ 	.word	0x00000016
        /*18ac*/ 	.word	0x00022820
        /*18b0*/ 	.short	0x010a
        /*18b2*/ 	.byte	0x3f
	.zero		1


	//   ....[88]....
        /*18b4*/ 	.word	0x0001dc60
        /*18b8*/ 	.word	0x0000001f
        /*18bc*/ 	.word	0x00022860
        /*18c0*/ 	.short	0x010a
        /*18c2*/ 	.byte	0x3f
	.zero		1


	//   ....[89]....
        /*18c4*/ 	.word	0x0001e5d0
        /*18c8*/ 	.word	0x00000004
        /*18cc*/ 	.word	0x00022840
        /*18d0*/ 	.short	0x010a
        /*18d2*/ 	.byte	0x3f
	.zero		1


	//   ....[90]....
        /*18d4*/ 	.word	0x0001ecb0
        /*18d8*/ 	.word	0x00000004
        /*18dc*/ 	.word	0x00022860
        /*18e0*/ 	.short	0x010a
        /*18e2*/ 	.byte	0x3f
	.zero		1


	//   ....[91]....
        /*18e4*/ 	.word	0x0001fe00
        /*18e8*/ 	.word	0x00000005
        /*18ec*/ 	.word	0x00022820
        /*18f0*/ 	.short	0x010a
        /*18f2*/ 	.byte	0x3f
	.zero		1


	//   ....[92]....
        /*18f4*/ 	.word	0x0001ffa0
        /*18f8*/ 	.word	0x00000003
        /*18fc*/ 	.word	0x00022840
        /*1900*/ 	.short	0x010a
        /*1902*/ 	.byte	0x3f
	.zero		1


	//   ....[93]....
        /*1904*/ 	.word	0x0001fff0
        /*1908*/ 	.word	0x00000005
        /*190c*/ 	.word	0x00022840
        /*1910*/ 	.short	0x010a
        /*1912*/ 	.byte	0x3f
	.zero		1


	//   ....[94]....
        /*1914*/ 	.word	0x00020040
        /*1918*/ 	.word	0x00000003
        /*191c*/ 	.word	0x00022860
        /*1920*/ 	.short	0x010a
        /*1922*/ 	.byte	0x3f
	.zero		1


	//----- nvinfo : EIATTR_NUM_MBARRIERS
	.align		4
.L_1202:
        /*1924*/ 	.byte	0x03, 0x38
        /*1926*/ 	.short	0x0016


	//----- nvinfo : EIATTR_EXIT_INSTR_OFFSETS
	.align		4
        /*1928*/ 	.byte	0x04, 0x1c
        /*192a*/ 	.short	(.L_1204 - .L_1203)


	//   ....[0]....
.L_1203:
        /*192c*/ 	.word	0x0001acc0


	//----- nvinfo : EIATTR_MAX_THREADS
	.align		4
.L_1204:
        /*1930*/ 	.byte	0x04, 0x05
        /*1932*/ 	.short	(.L_1206 - .L_1205)
.L_1205:
        /*1934*/ 	.word	0x00000180
        /*1938*/ 	.word	0x00000001
        /*193c*/ 	.word	0x00000001


	//----- nvinfo : EIATTR_CRS_STACK_SIZE
	.align		4
.L_1206:
        /*1940*/ 	.byte	0x04, 0x1e
        /*1942*/ 	.short	(.L_1208 - .L_1207)
.L_1207:
        /*1944*/ 	.word	0x00000000


	//----- nvinfo : EIATTR_CBANK_PARAM_SIZE
	.align		4
.L_1208:
        /*1948*/ 	.byte	0x03, 0x19
        /*194a*/ 	.short	0x0af0


	//----- nvinfo : EIATTR_PARAM_CBANK
	.align		4
        /*194c*/ 	.byte	0x04, 0x0a
        /*194e*/ 	.short	(.L_1210 - .L_1209)
	.align		4
.L_1209:
        /*1950*/ 	.word	index@(.nv.constant0._ZN7cutlass13device_kernelIN5flash11enable_sm90INS1_16FlashAttnFwdSm90INS1_25CollectiveMainloopFwdSm90ILi2EN4cute5tupleIJNS5_1CILi1EEES8_S8_EEENS6_IJNS7_ILi128EEENS7_ILi96EEENS7_ILi64EEEEEELi256ENS_10bfloat16_tEfNS_4arch4Sm90ELb0ELb0ELb1ELb1ELb1ELb1ELb0ELb1ELb0ELb1ELb1ELb0EEENS1_21CollectiveEpilogueFwdINS6_IJSA_NS7_ILi256EEESB_EEES9_SE_SG_Li256ELb1ELb1ELb1ELb0EEENS1_36VarlenDynamicPersistentTileSchedulerILi128ELi96ELi256ELi128ELb1ELb1ELb1ELb0ELb1ELb1EEEEEEEEEvNT_6ParamsE)
        /*1954*/ 	.short	0x0210
        /*1956*/ 	.short	0x0af0


	//----- nvinfo : EIATTR_SW_WAR
	.align		4
.L_1210:
        /*1958*/ 	.byte	0x04, 0x36
        /*195a*/ 	.short	(.L_1212 - .L_1211)
.L_1211:
        /*195c*/ 	.word	0x00000008
.L_1212:


//--------------------- .nv.info._ZN7cutlass13device_kernelIN5flash11enable_sm90INS1_16FlashAttnFwdSm90INS1_25CollectiveMainloopFwdSm90ILi2EN4cute5tupleIJNS5_1CILi1EEES8_S8_EEENS6_IJNS7_ILi128EEENS7_ILi96EEENS7_ILi64EEEEEELi256ENS_10bfloat16_tEfNS_4arch4Sm90ELb0ELb0ELb1ELb1ELb1ELb0ELb1ELb1ELb0ELb1ELb1ELb0EEENS1_21CollectiveEpilogueFwdINS6_IJSA_NS7_ILi256EEESB_EEES9_SE_SG_Li256ELb1ELb1ELb1ELb0EEENS1_36VarlenDynamicPersistentTileSchedulerILi128ELi96ELi256ELi128ELb1ELb1ELb1ELb0ELb1ELb1EEEEEEEEEvNT_6ParamsE --------------------------
	.section	.nv.info._ZN7cutlass13device_kernelIN5flash11enable_sm90INS1_16FlashAttnFwdSm90INS1_25CollectiveMainloopFwdSm90ILi2EN4cute5tupleIJNS5_1CILi1EEES8_S8_EEENS6_IJNS7_ILi128EEENS7_ILi96EEENS7_ILi64EEEEEELi256ENS_10bfloat16_tEfNS_4arch4Sm90ELb0ELb0ELb1ELb1ELb1ELb0ELb1ELb1ELb0ELb1ELb1ELb0EEENS1_21CollectiveEpilogueFwdINS6_IJSA_NS7_ILi256EEESB_EEES9_SE_SG_Li256ELb1ELb1ELb1ELb0EEENS1_36VarlenDynamicPersistentTileSchedulerILi128ELi96ELi256ELi128ELb1ELb1ELb1ELb0ELb1ELb1EEEEEEEEEvNT_6ParamsE,"",@"SHT_CUDA_INFO"
	.sectionflags	@""
	.align	4


	//----- nvinfo : EIATTR_CUDA_API_VERSION
	.align		4
        /*0000*/ 	.byte	0x04, 0x37
        /*0002*/ 	.short	(.L_1214 - .L_1213)
.L_1213:
        /*0004*/ 	.word	0x00000082


	//----- nvinfo : EIATTR_KPARAM_INFO
	.align		4
.L_1214:
        /*0008*/ 	.byte	0x04, 0x17
        /*000a*/ 	.short	(.L_1216 - .L_1215)
.L_1215:
        /*000c*/ 	.word	0x00000000
        /*0010*/ 	.short	0x0000
        /*0012*/ 	.short	0x0070
        /*0014*/ 	.byte	0x00, 0xf0, 0x01, 0x2e


	//----- nvinfo : EIATTR_SPARSE_MMA_MASK
	.align		4
.L_1216:
        /*0018*/ 	.byte	0x03, 0x50
        /*001a*/ 	.short	0x0000


	//----- nvinfo : EIATTR_MAXREG_COUNT
	.align		4
        /*001c*/ 	.byte	0x03, 0x1b
        /*001e*/ 	.short	0x00a8


	//----- nvinfo : EIATTR_NUM_BARRIERS
	.align		4
        /*0020*/ 	.byte	0x02, 0x4c
        /*0022*/ 	.byte	0x10
	.zero		1


	//----- nvinfo : EIATTR_EXTERNS
	.align		4
        /*0024*/ 	.byte	0x04, 0x0f
        /*0026*/ 	.short	(.L_1218 - .L_1217)


	//   ....[0]....
	.align		4
.L_1217:
        /*0028*/ 	.word	index@(__assertfail)


	//----- nvinfo : EIATTR_ANNOTATIONS
	.align		4
.L_1218:
        /*002c*/ 	.byte	0x04, 0x55
        /*002e*/ 	.short	(.L_1220 - .L_1219)


	//   ....[0]....
.L_1219:
        /* <DEDUP_REMOVED lines=27> */


	//----- nvinfo : EIATTR_MERCURY_ISA_VERSION
	.align		4
.L_1220:
        /*01d0*/ 	.byte	0x03, 0x5f
        /*01d2*/ 	.short	0x0101


	//----- nvinfo : EIATTR_UNUSED_LOAD_BYTE_OFFSET
	.align		4
        /*01d4*/ 	.byte	0x04, 0x44
        /*01d6*/ 	.short	(.L_1222 - .L_1221)


	//   ....[0]....
.L_1221:
        /*01d8*/ 	.word	0x000009a0
        /*01dc*/ 	.word	0x0000fff0


	//   ....[1]....
        /*01e0*/ 	.word	0x00007c20
        /*01e4*/ 	.word	0x0000fff0


	//----- nvinfo : EIATTR_INT_WARP_WIDE_INSTR_OFFSETS
	.align		4
.L_1222:
        /*01e8*/ 	.byte	0x04, 0x31
        /*01ea*/ 	.short	(.L_1224 - .L_1223)


	//   ....[0]....
.L_1223:
        /*01ec*/ 	.word	0x000000c0


	//   ....[1]....
        /*01f0*/ 	.word	0x000000d0


	//   ....[2]....
        /*01f4*/ 	.word	0x000000e0


	//   ....[3]....
        /*01f8*/ 	.word	0x00000180


	//   ....[4]....
        /*01fc*/ 	.word	0x0000d930


	//   ....[5]....
        /*0200*/ 	.word	0x0000d9c0


	//   ....[6]....
        /*0204*/ 	.word	0x00011850


	//   ....[7]....
        /*0208*/ 	.word	0x000118e0


	//----- nvinfo : EIATTR_COOP_GROUP_MASK_REGIDS
	.align		4
.L_1224:
        /*020c*/ 	.byte	0x04, 0x29
        /*020e*/ 	.short	(.L_1226 - .L_1225)


	//   ....[0]....
.L_1225:
        /*0210*/ 	.word	0xffffffff


	//   ....[1]....
        /*0214*/ 	.word	0xffffffff


	//   ....[2]....
        /*0218*/ 	.word	0xffffffff


	//   ....[3]....
        /*021c*/ 	.word	0xffffffff


	//   ....[4]....
        /*0220*/ 	.word	0xffffffff


	//   ....[5]....
        /*0224*/ 	.word	0xffffffff


	//   ....[6]....
        /*0228*/ 	.word	0xffffffff


	//   ....[7]....
        /*022c*/ 	.word	0xffffffff


	//   ....[8]....
        /*0230*/ 	.word	0xffffffff


	//   ....[9]....
        /*0234*/ 	.word	0xffffffff


	//   ....[10]....
        /*0238*/ 	.word	0xffffffff


	//   ....[11]....
        /*023c*/ 	.word	0xffffffff


	//   ....[12]....
        /*0240*/ 	.word	0xffffffff


	//   ....[13]....
        /*0244*/ 	.word	0xffffffff


	//   ....[14]....
        /*0248*/ 	.word	0xffffffff


	//   ....[15]....
        /*024c*/ 	.word	0xffffffff


	//   ....[16]....
        /*0250*/ 	.word	0xffffffff


	//   ....[17]....
        /*0254*/ 	.word	0xffffffff


	//   ....[18]....
        /*0258*/ 	.word	0xffffffff


	//   ....[19]....
        /*025c*/ 	.word	0xffffffff


	//   ....[20]....
        /*0260*/ 	.word	0xffffffff


	//   ....[21]....
        /*0264*/ 	.word	0xffffffff


	//   ....[22]....
        /*0268*/ 	.word	0xffffffff


	//   ....[23]....
        /*026c*/ 	.word	0xffffffff


	//   ....[24]....
        /*0270*/ 	.word	0xffffffff


	//   ....[25]....
        /*0274*/ 	.word	0xffffffff


	//   ....[26]....
        /*0278*/ 	.word	0xffffffff


	//   ....[27]....
        /*027c*/ 	.word	0xffffffff


	//   ....[28]....
        /*0280*/ 	.word	0xffffffff


	//   ....[29]....
        /*0284*/ 	.word	0xffffffff


	//   ....[30]....
        /*0288*/ 	.word	0xffffffff


	//   ....[31]....
        /*028c*/ 	.word	0xffffffff


	//   ....[32]....
        /*0290*/ 	.word	0xffffffff


	//   ....[33]....
        /*0294*/ 	.word	0xffffffff


	//   ....[34]....
        /*0298*/ 	.word	0xffffffff


	//   ....[35]....
        /*029c*/ 	.word	0xffffffff


	//   ....[36]....
        /*02a0*/ 	.word	0xffffffff


	//   ....[37]....
        /*02a4*/ 	.word	0xffffffff


	//   ....[38]....
        /*02a8*/ 	.word	0xffffffff


	//   ....[39]....
        /*02ac*/ 	.word	0xffffffff


	//   ....[40]....
        /*02b0*/ 	.word	0xffffffff


	//   ....[41]....
        /*02b4*/ 	.word	0xffffffff


	//   ....[42]....
        /*02b8*/ 	.word	0xffffffff


	//   ....[43]....
        /*02bc*/ 	.word	0xffffffff


	//   ....[44]....
        /*02c0*/ 	.word	0xffffffff


	//   ....[45]....
        /*02c4*/ 	.word	0xffffffff


	//   ....[46]....
        /*02c8*/ 	.word	0xffffffff


	//   ....[47]....
        /*02cc*/ 	.word	0xffffffff


	//   ....[48]....
        /*02d0*/ 	.word	0xffffffff


	//   ....[49]....
        /*02d4*/ 	.word	0xffffffff


	//   ....[50]....
        /*02d8*/ 	.word	0xffffffff


	//   ....[51]....
        /*02dc*/ 	.word	0xffffffff


	//   ....[52]....
        /*02e0*/ 	.word	0xffffffff


	//   ....[53]....
        /*02e4*/ 	.word	0xffffffff


	//   ....[54]....
        /*02e8*/ 	.word	0xffffffff


	//   ....[55]....
        /*02ec*/ 	.word	0xffffffff


	//   ....[56]....
        /*02f0*/ 	.word	0xffffffff


	//   ....[57]....
        /*02f4*/ 	.word	0xffffffff


	//   ....[58]....
        /*02f8*/ 	.word	0xffffffff


	//   ....[59]....
        /*02fc*/ 	.word	0xffffffff


	//   ....[60]....
        /*0300*/ 	.word	0xffffffff


	//   ....[61]....
        /*0304*/ 	.word	0xffffffff


	//   ....[62]....
        /*0308*/ 	.word	0xffffffff


	//   ....[63]....
        /*030c*/ 	.word	0xffffffff


	//   ....[64]....
        /*0310*/ 	.word	0xffffffff


	//   ....[65]....
        /*0314*/ 	.word	0xffffffff


	//   ....[66]....
        /*0318*/ 	.word	0xffffffff


	//   ....[67]....
        /*031c*/ 	.word	0xffffffff


	//   ....[68]....
        /*0320*/ 	.word	0xffffffff


	//   ....[69]....
        /*0324*/ 	.word	0xffffffff


	//   ....[70]....
        /*0328*/ 	.word	0xffffffff


	//   ....[71]....
        /*032c*/ 	.word	0xffffffff


	//   ....[72]....
        /*0330*/ 	.word	0xffffffff


	//   ....[73]....
        /*0334*/ 	.word	0xffffffff


	//   ....[74]....
        /*0338*/ 	.word	0xffffffff


	//   ....[75]....
        /*033c*/ 	.word	0xffffffff


	//   ....[76]....
        /*0340*/ 	.word	0xffffffff


	//   ....[77]....
        /*0344*/ 	.word	0xffffffff


	//   ....[78]....
        /*0348*/ 	.word	0xffffffff


	//   ....[79]....
        /*034c*/ 	.word	0xffffffff


	//   ....[80]....
        /*0350*/ 	.word	0xffffffff


	//   ....[81]....
        /*0354*/ 	.word	0xffffffff


	//   ....[82]....
        /*0358*/ 	.word	0xffffffff


	//   ....[83]....
        /*035c*/ 	.word	0xffffffff


	//   ....[84]....
        /*0360*/ 	.word	0xffffffff


	//   ....[85]....
        /*0364*/ 	.word	0xffffffff


	//   ....[86]....
        /*0368*/ 	.word	0xffffffff


	//   ....[87]....
        /*036c*/ 	.word	0xffffffff


	//   ....[88]....
        /*0370*/ 	.word	0xffffffff


	//   ....[89]....
        /*0374*/ 	.word	0xffffffff


	//   ....[90]....
        /*0378*/ 	.word	0xffffffff


	//   ....[91]....
        /*037c*/ 	.word	0xffffffff


	//   ....[92]....
        /*0380*/ 	.word	0xffffffff


	//   ....[93]....
        /*0384*/ 	.word	0xffffffff


	//   ....[94]....
        /*0388*/ 	.word	0xffffffff


	//   ....[95]....
        /*038c*/ 	.word	0xffffffff


	//   ....[96]....
        /*0390*/ 	.word	0xffffffff


	//   ....[97]....
        /*0394*/ 	.word	0xffffffff


	//   ....[98]....
        /*0398*/ 	.word	0xffffffff


	//   ....[99]....
        /*039c*/ 	.word	0xffffffff


	//   ....[100]....
        /*03a0*/ 	.word	0xffffffff


	//   ....[101]....
        /*03a4*/ 	.word	0xffffffff


	//   ....[102]....
        /*03a8*/ 	.word	0xffffffff


	//   ....[103]....
        /*03ac*/ 	.word	0xffffffff


	//   ....[104]....
        /*03b0*/ 	.word	0xffffffff


	//   ....[105]....
        /*03b4*/ 	.word	0xffffffff


	//   ....[106]....
        /*03b8*/ 	.word	0xffffffff


	//   ....[107]....
        /*03bc*/ 	.word	0xffffffff


	//   ....[108]....
        /*03c0*/ 	.word	0xffffffff


	//   ....[109]....
        /*03c4*/ 	.word	0xffffffff


	//   ....[110]....
        /*03c8*/ 	.word	0xffffffff


	//   ....[111]....
        /*03cc*/ 	.word	0xffffffff


	//   ....[112]....
        /*03d0*/ 	.word	0xffffffff


	//   ....[113]....
        /*03d4*/ 	.word	0xffffffff


	//   ....[114]....
        /*03d8*/ 	.word	0xffffffff


	//   ....[115]....
        /*03dc*/ 	.word	0xffffffff


	//   ....[116]....
        /*03e0*/ 	.word	0xffffffff


	//   ....[117]....
        /*03e4*/ 	.word	0xffffffff


	//   ....[118]....
        /*03e8*/ 	.word	0xffffffff


	//   ....[119]....
        /*03ec*/ 	.word	0xffffffff


	//   ....[120]....
        /*03f0*/ 	.word	0xffffffff


	//   ....[121]....
        /*03f4*/ 	.word	0xffffffff


	//   ....[122]....
        /*03f8*/ 	.word	0xffffffff


	//   ....[123]....
        /*03fc*/ 	.word	0xffffffff


	//   ....[124]....
        /*0400*/ 	.word	0xffffffff


	//   ....[125]....
        /*0404*/ 	.word	0xffffffff


	//   ....[126]....
        /*0408*/ 	.word	0xffffffff


	//   ....[127]....
        /*040c*/ 	.word	0xffffffff


	//   ....[128]....
        /*0410*/ 	.word	0xffffffff


	//   ....[129]....
        /*0414*/ 	.word	0xffffffff


	//   ....[130]....
        /*0418*/ 	.word	0xffffffff


	//   ....[131]....
        /*041c*/ 	.word	0xffffffff


	//   ....[132]....
        /*0420*/ 	.word	0xffffffff


	//   ....[133]....
        /*0424*/ 	.word	0xffffffff


	//   ....[134]....
        /*0428*/ 	.word	0xffffffff


	//   ....[135]....
        /*042c*/ 	.word	0xffffffff


	//   ....[136]....
        /*0430*/ 	.word	0xffffffff


	//   ....[137]....
        /*0434*/ 	.word	0xffffffff


	//   ....[138]....
        /*0438*/ 	.word	0xffffffff


	//   ....[139]....
        /*043c*/ 	.word	0xffffffff


	//   ....[140]....
        /*0440*/ 	.word	0xffffffff


	//   ....[141]....
        /*0444*/ 	.word	0xffffffff


	//   ....[142]....
        /*0448*/ 	.word	0xffffffff


	//   ....[143]....
        /*044c*/ 	.word	0xffffffff


	//   ....[144]....
        /*0450*/ 	.word	0xffffffff


	//   ....[145]....
        /*0454*/ 	.word	0xffffffff


	//   ....[146]....
        /*0458*/ 	.word	0xffffffff


	//   ....[147]....
        /*045c*/ 	.word	0xffffffff


	//   ....[148]....
        /*0460*/ 	.word	0xffffffff


	//   ....[149]....
        /*0464*/ 	.word	0xffffffff


	//   ....[150]....
        /*0468*/ 	.word	0xffffffff


	//   ....[151]....
        /*046c*/ 	.word	0xffffffff


	//   ....[152]....
        /*0470*/ 	.word	0xffffffff


	//   ....[153]....
        /*0474*/ 	.word	0xffffffff


	//   ....[154]....
        /*0478*/ 	.word	0xffffffff


	//   ....[155]....
        /*047c*/ 	.word	0xffffffff


	//   ....[156]....
        /*0480*/ 	.word	0xffffffff


	//   ....[157]....
        /*0484*/ 	.word	0xffffffff


	//   ....[158]....
        /*0488*/ 	.word	0xffffffff


	//   ....[159]....
        /*048c*/ 	.word	0x0500000f


	//   ....[160]....
        /*0490*/ 	.word	0x0500000f


	//   ....[161]....
        /*0494*/ 	.word	0x0500000f


	//   ....[162]....
        /*0498*/ 	.word	0x0500000f


	//   ....[163]....
        /*049c*/ 	.word	0x0500000f


	//   ....[164]....
        /*04a0*/ 	.word	0x0500000f


	//   ....[165]....
        /*04a4*/ 	.word	0x0500000f


	//   ....[166]....
        /*04a8*/ 	.word	0x0500000f


	//   ....[167]....
        /*04ac*/ 	.word	0x0500000f


	//   ....[168]....
        /*04b0*/ 	.word	0x0500000f


	//   ....[169]....
        /*04b4*/ 	.word	0x0500000f


	//   ....[170]....
        /*04b8*/ 	.word	0x0500000f


	//   ....[171]....
        /*04bc*/ 	.word	0x0500000f


	//   ....[172]....
        /*04c0*/ 	.word	0x0500000f


	//   ....[173]....
        /*04c4*/ 	.word	0x0500000f


	//   ....[174]....
        /*04c8*/ 	.word	0x0500000f


	//   ....[175]....
        /*04cc*/ 	.word	0x0500000f


	//   ....[176]....
        /*04d0*/ 	.word	0x0500000f


	//   ....[177]....
        /*04d4*/ 	.word	0x0500000f


	//   ....[178]....
        /*04d8*/ 	.word	0x0500000f


	//   ....[179]....
        /*04dc*/ 	.word	0x0500000f


	//   ....[180]....
        /*04e0*/ 	.word	0x0500000f


	//   ....[181]....
        /*04e4*/ 	.word	0x0500000f


	//   ....[182]....
        /*04e8*/ 	.word	0x0500000f


	//   ....[183]....
        /*04ec*/ 	.word	0x0500000f


	//   ....[184]....
        /*04f0*/ 	.word	0x0500000f


	//   ....[185]....
        /*04f4*/ 	.word	0x0500000f


	//   ....[186]....
        /*04f8*/ 	.word	0x0500000f


	//   ....[187]....
        /*04fc*/ 	.word	0x0500000f


	//   ....[188]....
        /*0500*/ 	.word	0x0500000f


	//   ....[189]....
        /*0504*/ 	.word	0x0500000f


	//   ....[190]....
        /*0508*/ 	.word	0x0500000f


	//   ....[191]....
        /*050c*/ 	.word	0x0500000f


	//   ....[192]....
        /*0510*/ 	.word	0x0500000f


	//   ....[193]....
        /*0514*/ 	.word	0x0500000f


	//   ....[194]....
        /*0518*/ 	.word	0x0500000f


	//   ....[195]....
        /*051c*/ 	.word	0x0500000f


	//   ....[196]....
        /*0520*/ 	.word	0x0500000f


	//   ....[197]....
        /*0524*/ 	.word	0x0500000f


	//   ....[198]....
        /*0528*/ 	.word	0x0500000f


	//   ....[199]....
        /*052c*/ 	.word	0x0500000f


	//   ....[200]....
        /*0530*/ 	.word	0x0500000f


	//   ....[201]....
        /*0534*/ 	.word	0x0500000f


	//   ....[202]....
        /*0538*/ 	.word	0x0500000f


	//   ....[203]....
        /*053c*/ 	.word	0x0500000f


	//   ....[204]....
        /*0540*/ 	.word	0x0500000f


	//   ....[205]....
        /*0544*/ 	.word	0x0500000f


	//   ....[206]....
        /*0548*/ 	.word	0x0500000f


	//   ....[207]....
        /*054c*/ 	.word	0x0500000f


	//   ....[208]....
        /*0550*/ 	.word	0x0500000f


	//   ....[209]....
        /*0554*/ 	.word	0x0500000f


	//   ....[210]....
        /*0558*/ 	.word	0x0500000f


	//   ....[211]....
        /*055c*/ 	.word	0x0500000f


	//   ....[212]....
        /*0560*/ 	.word	0x0500000f


	//   ....[213]....
        /*0564*/ 	.word	0x0500000f


	//   ....[214]....
        /*0568*/ 	.word	0x0500000f


	//   ....[215]....
        /*056c*/ 	.word	0x0500000f


	//   ....[216]....
        /*0570*/ 	.word	0x0500000f


	//   ....[217]....
        /*0574*/ 	.word	0x0500000f


	//   ....[218]....
        /*0578*/ 	.word	0x0500000f


	//   ....[219]....
        /*057c*/ 	.word	0x0500000f


	//   ....[220]....
        /*0580*/ 	.word	0x0500000f


	//   ....[221]....
        /*0584*/ 	.word	0x0500000f


	//   ....[222]....
        /*0588*/ 	.word	0x0500000f


	//   ....[223]....
        /*058c*/ 	.word	0x0500000f


	//   ....[224]....
        /*0590*/ 	.word	0x0500000f


	//   ....[225]....
        /*0594*/ 	.word	0x0500000f


	//   ....[226]....
        /*0598*/ 	.word	0x0500000f


	//   ....[227]....
        /*059c*/ 	.word	0x0500000f


	//   ....[228]....
        /*05a0*/ 	.word	0x0500000f


	//   ....[229]....
        /*05a4*/ 	.word	0x0500000f


	//   ....[230]....
        /*05a8*/ 	.word	0x0500000f


	//   ....[231]....
        /*05ac*/ 	.word	0x0500000f


	//   ....[232]....
        /*05b0*/ 	.word	0x0500000f


	//   ....[233]....
        /*05b4*/ 	.word	0x0500000f


	//   ....[234]....
        /*05b8*/ 	.word	0x0500000f


	//   ....[235]....
        /*05bc*/ 	.word	0x0500000f


	//   ....[236]....
        /*05c0*/ 	.word	0x0500000f


	//   ....[237]....
        /*05c4*/ 	.word	0x0500000f


	//   ....[238]....
        /*05c8*/ 	.word	0x0500000f


	//   ....[239]....
        /*05cc*/ 	.word	0x0500000f


	//   ....[240]....
        /*05d0*/ 	.word	0x0500000f


	//   ....[241]....
        /*05d4*/ 	.word	0x0500000f


	//   ....[242]....
        /*05d8*/ 	.word	0x0500000f


	//   ....[243]....
        /*05dc*/ 	.word	0x0500000f


	//   ....[244]....
        /*05e0*/ 	.word	0x0500000f


	//   ....[245]....
        /*05e4*/ 	.word	0x0500000f


	//   ....[246]....
        /*05e8*/ 	.word	0x0500000f


	//   ....[247]....
        /*05ec*/ 	.word	0x0500000f


	//   ....[248]....
        /*05f0*/ 	.word	0x0500000f


	//   ....[249]....
        /*05f4*/ 	.word	0x0500000f


	//   ....[250]....
        /*05f8*/ 	.word	0x0500000f


	//   ....[251]....
        /*05fc*/ 	.word	0x0500000f


	//   ....[252]....
        /*0600*/ 	.word	0x0500000f


	//   ....[253]....
        /*0604*/ 	.word	0x0500000f


	//   ....[254]....
        /*0608*/ 	.word	0x0500000f


	//   ....[255]....
        /*060c*/ 	.word	0x0500000f


	//   ....[0]....
        /*0610*/ 	.word	0x0500000f


	//   ....[1]....
        /*0614*/ 	.word	0x0500000f


	//   ....[2]....
        /*0618*/ 	.word	0x0500000f


	//----- nvinfo : EIATTR_COOP_GROUP_INSTR_OFFSETS
	.align		4
.L_1226:
        /*061c*/ 	.byte	0x04, 0x28
        /*061e*/ 	.short	(.L_1228 - .L_1227)


	//   ....[0]....
.L_1227:
        /*0620*/ 	.word	0x00000080


	//   ....[1]....
        /*0624*/ 	.word	0x00000090


	//   ....[2]....
        /*0628*/ 	.word	0x000002f0


	//   ....[3]....
        /*062c*/ 	.word	0x00000450


	//   ....[4]....
        /*0630*/ 	.word	0x00000570


	//   ....[5]....
        /*0634*/ 	.word	0x000006d0


	//   ....[6]....
        /*0638*/ 	.word	0x00001b40


	//   ....[7]....
        /*063c*/ 	.word	0x000039d0


	//   ....[8]....
        /*0640*/ 	.word	0x00003a10


	//   ....[9]....
        /*0644*/ 	.word	0x00003a30


	//   ....[10]....
        /*0648*/ 	.word	0x00003a50


	//   ....[11]....
        /*064c*/ 	.word	0x00005740


	//   ....[12]....
        /*0650*/ 	.word	0x000057a0


	//   ....[13]....
        /*0654*/ 	.word	0x00006210


	//   ....[14]....
        /*0658*/ 	.word	0x00006270


	//   ....[15]....
        /*065c*/ 	.word	0x000071d0


	//   ....[16]....
        /*0660*/ 	.word	0x000071e0


	//   ....[17]....
        /*0664*/ 	.word	0x00007210


	//   ....[18]....
        /*0668*/ 	.word	0x00007230


	//   ....[19]....
        /*066c*/ 	.word	0x00008d30


	//   ....[20]....
        /*0670*/ 	.word	0x00008d40


	//   ....[21]....
        /*0674*/ 	.word	0x00008d50


	//   ....[22]....
        /*0678*/ 	.word	0x00008d70


	//   ....[23]....
        /*067c*/ 	.word	0x00009830


	//   ....[24]....
        /*0680*/ 	.word	0x00009860


	//   ....[25]....
        /*0684*/ 	.word	0x00009a00


	//   ....[26]....
        /*0688*/ 	.word	0x00009a20


	//   ....[27]....
        /*068c*/ 	.word	0x00009b60


	//   ....[28]....
        /*0690*/ 	.word	0x00009b80


	//   ....[29]....
        /*0694*/ 	.word	0x00009cd0


	//   ....[30]....
        /*0698*/ 	.word	0x00009cf0


	//   ....[31]....
        /*069c*/ 	.word	0x0000a250


	//   ....[32]....
        /*06a0*/ 	.word	0x0000a290


	//   ....[33]....
        /*06a4*/ 	.word	0x0000ac40


	//   ....[34]....
        /*06a8*/ 	.word	0x0000ac50


	//   ....[35]....
        /*06ac*/ 	.word	0x0000be40


	//   ....[36]....
        /*06b0*/ 	.word	0x0000be70


	//   ....[37]....
        /*06b4*/ 	.word	0x0000bfe0


	//   ....[38]....
        /*06b8*/ 	.word	0x0000c000


	//   ....[39]....
        /*06bc*/ 	.word	0x0000c140


	//   ....[40]....
        /*06c0*/ 	.word	0x0000c160


	//   ....[41]....
        /*06c4*/ 	.word	0x0000c2b0


	//   ....[42]....
        /*06c8*/ 	.word	0x0000c2d0


	//   ....[43]....
        /*06cc*/ 	.word	0x0000c4b0


	//   ....[44]....
        /*06d0*/ 	.word	0x0000c6a0


	//   ....[45]....
        /*06d4*/ 	.word	0x0000c6d0


	//   ....[46]....
        /*06d8*/ 	.word	0x0000c700


	//   ....[47]....
        /*06dc*/ 	.word	0x0000c730


	//   ....[48]....
        /*06e0*/ 	.word	0x0000c760


	//   ....[49]....
        /*06e4*/ 	.word	0x0000c790


	//   ....[50]....
        /*06e8*/ 	.word	0x0000c900


	//   ....[51]....
        /*06ec*/ 	.word	0x0000c930


	//   ....[52]....
        /*06f0*/ 	.word	0x0000c960


	//   ....[53]....
        /*06f4*/ 	.word	0x0000c990


	//   ....[54]....
        /*06f8*/ 	.word	0x0000c9c0


	//   ....[55]....
        /*06fc*/ 	.word	0x0000c9f0


	//   ....[56]....
        /*0700*/ 	.word	0x0000ca80


	//   ....[57]....
        /*0704*/ 	.word	0x0000cab0


	//   ....[58]....
        /*0708*/ 	.word	0x0000cac0


	//   ....[59]....
        /*070c*/ 	.word	0x0000cb50


	//   ....[60]....
        /*0710*/ 	.word	0x0000e4d0


	//   ....[61]....
        /*0714*/ 	.word	0x0000e4f0


	//   ....[62]....
        /*0718*/ 	.word	0x0000e580


	//   ....[63]....
        /*071c*/ 	.word	0x0000e5a0


	//   ....[64]....
        /*0720*/ 	.word	0x0000e620


	//   ....[65]....
        /*0724*/ 	.word	0x0000e640


	//   ....[66]....
        /*0728*/ 	.word	0x0000e6c0


	//   ....[67]....
        /*072c*/ 	.word	0x0000e6e0


	//   ....[68]....
        /*0730*/ 	.word	0x0000e760


	//   ....[69]....
        /*0734*/ 	.word	0x0000e780


	//   ....[70]....
        /*0738*/ 	.word	0x0000e790


	//   ....[71]....
        /*073c*/ 	.word	0x0000e7a0


	//   ....[72]....
        /*0740*/ 	.word	0x0000ef10


	//   ....[73]....
        /*0744*/ 	.word	0x0000ef30


	//   ....[74]....
        /*0748*/ 	.word	0x0000ef50


	//   ....[75]....
        /*074c*/ 	.word	0x0000ef60


	//   ....[76]....
        /*0750*/ 	.word	0x0000ef90


	//   ....[77]....
        /*0754*/ 	.word	0x0000efb0


	//   ....[78]....
        /*0758*/ 	.word	0x0000f020


	//   ....[79]....
        /*075c*/ 	.word	0x0000f0a0


	//   ....[80]....
        /*0760*/ 	.word	0x0000f0c0


	//   ....[81]....
        /*0764*/ 	.word	0x0000f0e0


	//   ....[82]....
        /*0768*/ 	.word	0x0000f1a0


	//   ....[83]....
        /*076c*/ 	.word	0x0000f1f0


	//   ....[84]....
        /*0770*/ 	.word	0x0000f210


	//   ....[85]....
        /*0774*/ 	.word	0x0000f280


	//   ....[86]....
        /*0778*/ 	.word	0x0000f360


	//   ....[87]....
        /*077c*/ 	.word	0x0000f390


	//   ....[88]....
        /*0780*/ 	.word	0x0000fa10


	//   ....[89]....
        /*0784*/ 	.word	0x0000fa40


	//   ....[90]....
        /*0788*/ 	.word	0x0000fa60


	//   ....[91]....
        /*078c*/ 	.word	0x0000fa90


	//   ....[92]....
        /*0790*/ 	.word	0x0000fb00


	//   ....[93]....
        /*0794*/ 	.word	0x0000fb30


	//   ....[94]....
        /*0798*/ 	.word	0x0000fc40


	//   ....[95]....
        /*079c*/ 	.word	0x0000fc60


	//   ....[96]....
        /*07a0*/ 	.word	0x0000fcf0


	//   ....[97]....
        /*07a4*/ 	.word	0x0000fd10


	//   ....[98]....
        /*07a8*/ 	.word	0x0000fd80


	//   ....[99]....
        /*07ac*/ 	.word	0x0000fda0


	//   ....[100]....
        /*07b0*/ 	.word	0x0000fe00


	//   ....[101]....
        /*07b4*/ 	.word	0x0000fe30


	//   ....[102]....
        /*07b8*/ 	.word	0x0000feb0


	//   ....[103]....
        /*07bc*/ 	.word	0x0000ff10


	//   ....[104]....
        /*07c0*/ 	.word	0x00010440


	//   ....[105]....
        /*07c4*/ 	.word	0x00010460


	//   ....[106]....
        /*07c8*/ 	.word	0x000104b0


	//   ....[107]....
        /*07cc*/ 	.word	0x00010570


	//   ....[108]....
        /*07d0*/ 	.word	0x00010580


	//   ....[109]....
        /*07d4*/ 	.word	0x000105b0


	//   ....[110]....
        /*07d8*/ 	.word	0x00010640


	//   ....[111]....
        /*07dc*/ 	.word	0x000106f0


	//   ....[112]....
        /*07e0*/ 	.word	0x00010700


	//   ....[113]....
        /*07e4*/ 	.word	0x00010730


	//   ....[114]....
        /*07e8*/ 	.word	0x00010740


	//   ....[115]....
        /*07ec*/ 	.word	0x000107d0


	//   ....[116]....
        /*07f0*/ 	.word	0x00010ed0


	//   ....[117]....
        /*07f4*/ 	.word	0x00010ef0


	//   ....[118]....
        /*07f8*/ 	.word	0x00010f00


	//   ....[119]....
        /*07fc*/ 	.word	0x00010f40


	//   ....[120]....
        /*0800*/ 	.word	0x00010f50


	//   ....[121]....
        /*0804*/ 	.word	0x00010f90


	//   ....[122]....
        /*0808*/ 	.word	0x00010fa0


	//   ....[123]....
        /*080c*/ 	.word	0x00010fe0


	//   ....[124]....
        /*0810*/ 	.word	0x00010ff0


	//   ....[125]....
        /*0814*/ 	.word	0x00011030


	//   ....[126]....
        /*0818*/ 	.word	0x00011040


	//   ....[127]....
        /*081c*/ 	.word	0x00011050


	//   ....[128]....
        /*0820*/ 	.word	0x00011390


	//   ....[129]....
        /*0824*/ 	.word	0x000113b0


	//   ....[130]....
        /*0828*/ 	.word	0x000113c0


	//   ....[131]....
        /*082c*/ 	.word	0x000113d0


	//   ....[132]....
        /*0830*/ 	.word	0x000113e0


	//   ....[133]....
        /*0834*/ 	.word	0x00011400


	//   ....[134]....
        /*0838*/ 	.word	0x00011470


	//   ....[135]....
        /*083c*/ 	.word	0x000114a0


	//   ....[136]....
        /*0840*/ 	.word	0x000114b0


	//   ....[137]....
        /*0844*/ 	.word	0x00011520


	//   ....[138]....
        /*0848*/ 	.word	0x00011530


	//   ....[139]....
        /*084c*/ 	.word	0x00011630


	//   ....[140]....
        /*0850*/ 	.word	0x00011b10


	//   ....[141]....
        /*0854*/ 	.word	0x00011b40


	//   ....[142]....
        /*0858*/ 	.word	0x00011ba0


	//   ....[143]....
        /*085c*/ 	.word	0x00011bd0


	//   ....[144]....
        /*0860*/ 	.word	0x00011c00


	//   ....[145]....
        /*0864*/ 	.word	0x00011c30


	//   ....[146]....
        /*0868*/ 	.word	0x00011c60


	//   ....[147]....
        /*086c*/ 	.word	0x00011c90


	//   ....[148]....
        /*0870*/ 	.word	0x00011e30


	//   ....[149]....
        /*0874*/ 	.word	0x00011e60


	//   ....[150]....
        /*0878*/ 	.word	0x00011e90


	//   ....[151]....
        /*087c*/ 	.word	0x00011ec0


	//   ....[152]....
        /*0880*/ 	.word	0x00011ef0


	//   ....[153]....
        /*0884*/ 	.word	0x00011f20


	//   ....[154]....
        /*0888*/ 	.word	0x00011fe0


	//   ....[155]....
        /*088c*/ 	.word	0x00012000


	//   ....[156]....
        /*0890*/ 	.word	0x00012010


	//   ....[157]....
        /*0894*/ 	.word	0x00012070


	//   ....[158]....
        /*0898*/ 	.word	0x00012690


	//   ....[159]....
        /*089c*/ 	.word	0x00012be0


	//   ....[160]....
        /*08a0*/ 	.word	0x00012cd0


	//   ....[161]....
        /*08a4*/ 	.word	0x00012d70


	//   ....[162]....
        /*08a8*/ 	.word	0x00012dd0


	//   ....[163]....
        /*08ac*/ 	.word	0x00012ec0


	//   ....[164]....
        /*08b0*/ 	.word	0x00012f30


	//   ....[165]....
        /*08b4*/ 	.word	0x00013020


	//   ....[166]....
        /*08b8*/ 	.word	0x00013090


	//   ....[167]....
        /*08bc*/ 	.word	0x00013180


	//   ....[168]....
        /*08c0*/ 	.word	0x000131f0


	//   ....[169]....
        /*08c4*/ 	.word	0x000132e0


	//   ....[170]....
        /*08c8*/ 	.word	0x00013350


	//   ....[171]....
        /*08cc*/ 	.word	0x000133f0


	//   ....[172]....
        /*08d0*/ 	.word	0x000134f0


	//   ....[173]....
        /*08d4*/ 	.word	0x00013540


	//   ....[174]....
        /*08d8*/ 	.word	0x000135a0


	//   ....[175]....
        /*08dc*/ 	.word	0x000136c0


	//   ....[176]....
        /*08e0*/ 	.word	0x00013740


	//   ....[177]....
        /*08e4*/ 	.word	0x00013830


	//   ....[178]....
        /*08e8*/ 	.word	0x00013900


	//   ....[179]....
        /*08ec*/ 	.word	0x000139b0


	//   ....[180]....
        /*08f0*/ 	.word	0x00013ab0


	//   ....[181]....
        /*08f4*/ 	.word	0x00013b20


	//   ....[182]....
        /*08f8*/ 	.word	0x00013c30


	//   ....[183]....
        /*08fc*/ 	.word	0x00013ca0


	//   ....[184]....
        /*0900*/ 	.word	0x00013d20


	//   ....[185]....
        /*0904*/ 	.word	0x00013df0


	//   ....[186]....
        /*0908*/ 	.word	0x00013e80


	//   ....[187]....
        /*090c*/ 	.word	0x00013f50


	//   ....[188]....
        /*0910*/ 	.word	0x00013ff0


	//   ....[189]....
        /*0914*/ 	.word	0x00014090


	//   ....[190]....
        /*0918*/ 	.word	0x000140f0


	//   ....[191]....
        /*091c*/ 	.word	0x000141e0


	//   ....[192]....
        /*0920*/ 	.word	0x000142f0


	//   ....[193]....
        /*0924*/ 	.word	0x00014340


	//   ....[194]....
        /*0928*/ 	.word	0x000143a0


	//   ....[195]....
        /*092c*/ 	.word	0x000144a0


	//   ....[196]....
        /*0930*/ 	.word	0x000145b0


	//   ....[197]....
        /*0934*/ 	.word	0x00014600


	//   ....[198]....
        /*0938*/ 	.word	0x00014660


	//   ....[199]....
        /*093c*/ 	.word	0x00014760


	//   ....[200]....
        /*0940*/ 	.word	0x00014870


	//   ....[201]....
        /*0944*/ 	.word	0x000148c0


	//   ....[202]....
        /*0948*/ 	.word	0x00014920


	//   ....[203]....
        /*094c*/ 	.word	0x00014a10


	//   ....[204]....
        /*0950*/ 	.word	0x00014b40


	//   ....[205]....
        /*0954*/ 	.word	0x00014c20


	//   ....[206]....
        /*0958*/ 	.word	0x00014cb0


	//   ....[207]....
        /*095c*/ 	.word	0x00014dc0


	//   ....[208]....
        /*0960*/ 	.word	0x00014e20


	//   ....[209]....
        /*0964*/ 	.word	0x00014f30


	//   ....[210]....
        /*0968*/ 	.word	0x00014f90


	//   ....[211]....
        /*096c*/ 	.word	0x000150a0


	//   ....[212]....
        /*0970*/ 	.word	0x00015100


	//   ....[213]....
        /*0974*/ 	.word	0x00015210


	//   ....[214]....
        /*0978*/ 	.word	0x00015270


	//   ....[215]....
        /*097c*/ 	.word	0x00015330


	//   ....[216]....
        /*0980*/ 	.word	0x00015490


	//   ....[217]....
        /*0984*/ 	.word	0x00015530


	//   ....[218]....
        /*0988*/ 	.word	0x00015590


	//   ....[219]....
        /*098c*/ 	.word	0x00015640


	//   ....[220]....
        /*0990*/ 	.word	0x000156a0


	//   ....[221]....
        /*0994*/ 	.word	0x00015750


	//   ....[222]....
        /*0998*/ 	.word	0x000157b0


	//   ....[223]....
        /*099c*/ 	.word	0x00015860


	//   ....[224]....
        /*09a0*/ 	.word	0x000158c0


	//   ....[225]....
        /*09a4*/ 	.word	0x00015970


	//   ....[226]....
        /*09a8*/ 	.word	0x000159d0


	//   ....[227]....
        /*09ac*/ 	.word	0x00015a80


	//   ....[228]....
        /*09b0*/ 	.word	0x00015b60


	//   ....[229]....
        /*09b4*/ 	.word	0x00015c00


	//   ....[230]....
        /*09b8*/ 	.word	0x00015c60


	//   ....[231]....
        /*09bc*/ 	.word	0x00015d30


	//   ....[232]....
        /*09c0*/ 	.word	0x00015d90


	//   ....[233]....
        /*09c4*/ 	.word	0x00015e60


	//   ....[234]....
        /*09c8*/ 	.word	0x00015ec0


	//   ....[235]....
        /*09cc*/ 	.word	0x00015fa0


	//   ....[236]....
        /*09d0*/ 	.word	0x00016000


	//   ....[237]....
        /*09d4*/ 	.word	0x000160d0


	//   ....[238]....
        /*09d8*/ 	.word	0x00016130


	//   ....[239]....
        /*09dc*/ 	.word	0x00016200


	//   ....[240]....
        /*09e0*/ 	.word	0x00016290


	//   ....[241]....
        /*09e4*/ 	.word	0x00016330


	//   ....[242]....
        /*09e8*/ 	.word	0x000164b0


	//   ....[243]....
        /*09ec*/ 	.word	0x00016520


	//   ....[244]....
        /*09f0*/ 	.word	0x00016590


	//   ....[245]....
        /*09f4*/ 	.word	0x00016600


	//   ....[246]....
        /*09f8*/ 	.word	0x00016670


	//   ....[247]....
        /*09fc*/ 	.word	0x000166f0


	//   ....[248]....
        /*0a00*/ 	.word	0x00016770


	//   ....[249]....
        /*0a04*/ 	.word	0x00016800


	//   ....[250]....
        /*0a08*/ 	.word	0x00016870


	//   ....[251]....
        /*0a0c*/ 	.word	0x000168e0


	//   ....[252]....
        /*0a10*/ 	.word	0x00016950


	//   ....[253]....
        /*0a14*/ 	.word	0x000169d0


	//   ....[254]....
        /*0a18*/ 	.word	0x00016a40


	//   ....[255]....
        /*0a1c*/ 	.word	0x00016ae0


	//   ....[0]....
        /*0a20*/ 	.word	0x00016b30


	//   ....[1]....
        /*0a24*/ 	.word	0x00016bc0


	//   ....[2]....
        /*0a28*/ 	.word	0x00016cf0


	//----- nvinfo : EIATTR_REG_RECONFIG
	.align		4
.L_1228:
        /*0a2c*/ 	.byte	0x01, 0x54
	.zero		2


	//----- nvinfo : EIATTR_SYSCALL_OFFSETS
	.align		4
        /*0a30*/ 	.byte	0x04, 0x46
        /*0a32*/ 	.short	(.L_1230 - .L_1229)


	//   ....[0]....
.L_1229:
        /*0a34*/ 	.word	0x00001cc0


	//   ....[1]....
        /*0a38*/ 	.word	0x0000db20


	//   ....[2]....
        /*0a3c*/ 	.word	0x0000dc70


	//   ....[3]....
        /*0a40*/ 	.word	0x0000dd60


	//   ....[4]....
        /*0a44*/ 	.word	0x0000eb20


	//   ....[5]....
        /*0a48*/ 	.word	0x0000f670


	//----- nvinfo : EIATTR_MBARRIER_INSTR_OFFSETS
	.align		4
.L_1230:
        /*0a4c*/ 	.byte	0x04, 0x39
        /*0a4e*/ 	.short	(.L_1232 - .L_1231)


	//   ....[0]....
.L_1231:
        /*0a50*/ 	.word	0x00000190
        /*0a54*/ 	.word	0x000000ff
        /*0a58*/ 	.word	0x00032400
        /*0a5c*/ 	.short	0x0100
        /*0a5e*/ 	.byte	0x08
	.zero		1


	//   ....[1]....
        /*0a60*/ 	.word	0x000001a0
        /*0a64*/ 	.word	0x000000ff
        /*0a68*/ 	.word	0x00032410
        /*0a6c*/ 	.short	0x0100
        /*0a6e*/ 	.byte	0x08
	.zero		1


	//   ....[2]....
        /*0a70*/ 	.word	0x000001b0
        /*0a74*/ 	.word	0x000000ff
        /*0a78*/ 	.word	0x00032420
        /*0a7c*/ 	.short	0x0100
        /*0a7e*/ 	.byte	0x08
	.zero		1


	//   ....[3]....
        /*0a80*/ 	.word	0x000002a0
        /*0a84*/ 	.word	0x000000ff
        /*0a88*/ 	.word	0x00032430
        /*0a8c*/ 	.short	0x0100
        /*0a8e*/ 	.byte	0x08
	.zero		1


	//   ....[4]....
        /*0a90*/ 	.word	0x000002b0
        /*0a94*/ 	.word	0x000000ff
        /*0a98*/ 	.word	0x00032440
        /*0a9c*/ 	.short	0x0100
        /*0a9e*/ 	.byte	0x08
	.zero		1


	//   ....[5]....
        /*0aa0*/ 	.word	0x000002c0
        /*0aa4*/ 	.word	0x000000ff
        /*0aa8*/ 	.word	0x00032438
        /*0aac*/ 	.short	0x0100
        /*0aae*/ 	.byte	0x08
	.zero		1


	//   ....[6]....
        /*0ab0*/ 	.word	0x000002d0
        /*0ab4*/ 	.word	0x000000ff
        /*0ab8*/ 	.word	0x00032448
        /*0abc*/ 	.short	0x0100
        /*0abe*/ 	.byte	0x08
	.zero		1


	//   ....[7]....
        /*0ac0*/ 	.word	0x00000400
        /*0ac4*/ 	.word	0x000000ff
        /*0ac8*/ 	.word	0x00032450
        /*0acc*/ 	.short	0x0100
        /*0ace*/ 	.byte	0x08
	.zero		1


	//   ....[8]....
        /*0ad0*/ 	.word	0x00000410
        /*0ad4*/ 	.word	0x000000ff
        /*0ad8*/ 	.word	0x00032460
        /*0adc*/ 	.short	0x0100
        /*0ade*/ 	.byte	0x08
	.zero		1


	//   ....[9]....
        /*0ae0*/ 	.word	0x00000420
        /*0ae4*/ 	.word	0x000000ff
        /*0ae8*/ 	.word	0x00032458
        /*0aec*/ 	.short	0x0100
        /*0aee*/ 	.byte	0x08
	.zero		1


	//   ....[10]....
        /*0af0*/ 	.word	0x00000430
        /*0af4*/ 	.word	0x000000ff
        /*0af8*/ 	.word	0x00032468
        /*0afc*/ 	.short	0x0100
        /*0afe*/ 	.byte	0x08
	.zero		1


	//   ....[11]....
        /*0b00*/ 	.word	0x00000520
        /*0b04*/ 	.word	0x000000ff
        /*0b08*/ 	.word	0x00032470
        /*0b0c*/ 	.short	0x0100
        /*0b0e*/ 	.byte	0x06
	.zero		1


	//   ....[12]....
        /*0b10*/ 	.word	0x00000530
        /*0b14*/ 	.word	0x000000ff
        /*0b18*/ 	.word	0x00032480
        /*0b1c*/ 	.short	0x0100
        /*0b1e*/ 	.byte	0x06
	.zero		1


	//   ....[13]....
        /*0b20*/ 	.word	0x00000540
        /*0b24*/ 	.word	0x000000ff
        /*0b28*/ 	.word	0x00032478
        /*0b2c*/ 	.short	0x0100
        /*0b2e*/ 	.byte	0x06
	.zero		1


	//   ....[14]....
        /*0b30*/ 	.word	0x00000550
        /*0b34*/ 	.word	0x000000ff
        /*0b38*/ 	.word	0x00032488
        /*0b3c*/ 	.short	0x0100
        /*0b3e*/ 	.byte	0x06
	.zero		1


	//   ....[15]....
        /*0b40*/ 	.word	0x00000680
        /*0b44*/ 	.word	0x000000ff
        /*0b48*/ 	.word	0x00032490
        /*0b4c*/ 	.short	0x0100
        /*0b4e*/ 	.byte	0x08
	.zero		1


	//   ....[16]....
        /*0b50*/ 	.word	0x00000690
        /*0b54*/ 	.word	0x000000ff
        /*0b58*/ 	.word	0x000324a0
        /*0b5c*/ 	.short	0x0100
        /*0b5e*/ 	.byte	0x08
	.zero		1


	//   ....[17]....
        /*0b60*/ 	.word	0x000006a0
        /*0b64*/ 	.word	0x000000ff
        /*0b68*/ 	.word	0x00032498
        /*0b6c*/ 	.short	0x0100
        /*0b6e*/ 	.byte	0x08
	.zero		1


	//   ....[18]....
        /*0b70*/ 	.word	0x000006b0
        /*0b74*/ 	.word	0x000000ff
        /*0b78*/ 	.word	0x000324a8
        /*0b7c*/ 	.short	0x0100
        /*0b7e*/ 	.byte	0x08
	.zero		1


	//   ....[19]....
        /*0b80*/ 	.word	0x000007f0
        /*0b84*/ 	.word	0x000000ff
        /*0b88*/ 	.word	0x000324b0
        /*0b8c*/ 	.short	0x0100
        /*0b8e*/ 	.byte	0x08
	.zero		1


	//   ....[20]....
        /*0b90*/ 	.word	0x00000800
        /*0b94*/ 	.word	0x000000ff
        /*0b98*/ 	.word	0x000324c0
        /*0b9c*/ 	.short	0x0100
        /*0b9e*/ 	.byte	0x08
	.zero		1


	//   ....[21]....
        /*0ba0*/ 	.word	0x00000810
        /*0ba4*/ 	.word	0x000000ff
        /*0ba8*/ 	.word	0x000324b8
        /*0bac*/ 	.short	0x0100
        /*0bae*/ 	.byte	0x08
	.zero		1


	//   ....[22]....
        /*0bb0*/ 	.word	0x00000820
        /*0bb4*/ 	.word	0x000000ff
        /*0bb8*/ 	.word	0x000324c8
        /*0bbc*/ 	.short	0x0100
        /*0bbe*/ 	.byte	0x08
	.zero		1


	//   ....[23]....
        /*0bc0*/ 	.word	0x00001da0
        /*0bc4*/ 	.word	0x00000003
        /*0bc8*/ 	.word	0x00032400
        /*0bcc*/ 	.short	0x010a
        /*0bce*/ 	.byte	0x3f
	.zero		1


	//   ....[24]....
        /*0bd0*/ 	.word	0x00001e80
        /*0bd4*/ 	.word	0x000000ff
        /*0bd8*/ 	.word	0x00032430
        /*0bdc*/ 	.short	0x010a
        /*0bde*/ 	.byte	0x06
	.zero		1


	//   ....[25]....
        /*0be0*/ 	.word	0x00001ec0
        /*0be4*/ 	.word	0x000000ff
        /*0be8*/ 	.word	0x00032430
        /*0bec*/ 	.short	0x010a
        /*0bee*/ 	.byte	0x06
	.zero		1


	//   ....[26]....
        /*0bf0*/ 	.word	0x000021f0
        /*0bf4*/ 	.word	0x00000003
        /*0bf8*/ 	.word	0x00032410
        /*0bfc*/ 	.short	0x010a
        /*0bfe*/ 	.byte	0x3f
	.zero		1


	//   ....[27]....
        /*0c00*/ 	.word	0x00002230
        /*0c04*/ 	.word	0x000000ff
        /*0c08*/ 	.word	0x00032450
        /*0c0c*/ 	.short	0x010a
        /*0c0e*/ 	.byte	0x06
	.zero		1


	//   ....[28]....
        /*0c10*/ 	.word	0x00002270
        /*0c14*/ 	.word	0x000000ff
        /*0c18*/ 	.word	0x00032450
        /*0c1c*/ 	.short	0x010a
        /*0c1e*/ 	.byte	0x06
	.zero		1


	//   ....[29]....
        /*0c20*/ 	.word	0x00003210
        /*0c24*/ 	.word	0x000000ff
        /*0c28*/ 	.word	0x00000000
        /*0c2c*/ 	.short	0x0101
        /*0c2e*/ 	.byte	0x04
	.zero		1


	//   ....[30]....
        /*0c30*/ 	.word	0x00004780
        /*0c34*/ 	.word	0x000000ff
        /*0c38*/ 	.word	0x00000000
        /*0c3c*/ 	.short	0x0101
        /*0c3e*/ 	.byte	0x06
	.zero		1


	//   ....[31]....
        /*0c40*/ 	.word	0x000048d0
        /*0c44*/ 	.word	0x000000ff
        /*0c48*/ 	.word	0x00032430
        /*0c4c*/ 	.short	0x010a
        /*0c4e*/ 	.byte	0x05
	.zero		1


	//   ....[32]....
        /*0c50*/ 	.word	0x00004910
        /*0c54*/ 	.word	0x000000ff
        /*0c58*/ 	.word	0x00032430
        /*0c5c*/ 	.short	0x010a
        /*0c5e*/ 	.byte	0x05
	.zero		1


	//   ....[33]....
        /*0c60*/ 	.word	0x00004b20
        /*0c64*/ 	.word	0x000000ff
        /*0c68*/ 	.word	0x00032450
        /*0c6c*/ 	.short	0x010a
        /*0c6e*/ 	.byte	0x05
	.zero		1


	//   ....[34]....
        /*0c70*/ 	.word	0x00004b60
        /*0c74*/ 	.word	0x000000ff
        /*0c78*/ 	.word	0x00032450
        /*0c7c*/ 	.short	0x010a
        /*0c7e*/ 	.byte	0x05
	.zero		1


	//   ....[35]....
        /*0c80*/ 	.word	0x00005da0
        /*0c84*/ 	.word	0x000000ff
        /*0c88*/ 	.word	0x00000000
        /*0c8c*/ 	.short	0x0101
        /*0c8e*/ 	.byte	0x0b
	.zero		1


	//   ....[36]....
        /*0c90*/ 	.word	0x00007140
        /*0c94*/ 	.word	0x000000ff
        /*0c98*/ 	.word	0x00000000
        /*0c9c*/ 	.short	0x0101
        /*0c9e*/ 	.byte	0x05
	.zero		1


	//   ....[37]....
        /*0ca0*/ 	.word	0x00009840
        /*0ca4*/ 	.word	0x000000ff
        /*0ca8*/ 	.word	0x00000000
        /*0cac*/ 	.short	0x0101
        /*0cae*/ 	.byte	0x06
	.zero		1


	//   ....[38]....
        /*0cb0*/ 	.word	0x00009f80
        /*0cb4*/ 	.word	0x000000ff
        /*0cb8*/ 	.word	0x00000000
        /*0cbc*/ 	.short	0x0101
        /*0cbe*/ 	.byte	0x09
	.zero		1


	//   ....[39]....
        /*0cc0*/ 	.word	0x0000e270
        /*0cc4*/ 	.word	0x00000019
        /*0cc8*/ 	.word	0x00032440
        /*0ccc*/ 	.short	0x010a
        /*0cce*/ 	.byte	0x3f
	.zero		1


	//   ....[40]....
        /*0cd0*/ 	.word	0x0000e8a0
        /*0cd4*/ 	.word	0x00000019
        /*0cd8*/ 	.word	0x00032430
        /*0cdc*/ 	.short	0x0107
        /*0cde*/ 	.byte	0x3f
	.zero		1


	//   ....[41]....
        /*0ce0*/ 	.word	0x0000e970
        /*0ce4*/ 	.word	0x00000019
        /*0ce8*/ 	.word	0x00032430
        /*0cec*/ 	.short	0x0101
        /*0cee*/ 	.byte	0x3f
	.zero		1


	//   ....[42]....
        /*0cf0*/ 	.word	0x0000f4b0
        /*0cf4*/ 	.word	0x00000016
        /*0cf8*/ 	.word	0x00032400
        /*0cfc*/ 	.short	0x0107
        /*0cfe*/ 	.byte	0x3f
	.zero		1


	//   ....[43]....
        /*0d00*/ 	.word	0x0000f540
        /*0d04*/ 	.word	0x00000016
        /*0d08*/ 	.word	0x00032400
        /*0d0c*/ 	.short	0x0101
        /*0d0e*/ 	.byte	0x3f
	.zero		1


	//   ....[44]....
        /*0d10*/ 	.word	0x00010050
        /*0d14*/ 	.word	0x00000016
        /*0d18*/ 	.word	0x00032410
        /*0d1c*/ 	.short	0x0107
        /*0d1e*/ 	.byte	0x3f
	.zero		1


	//   ....[45]....
        /*0d20*/ 	.word	0x00010150
        /*0d24*/ 	.word	0x00000016
        /*0d28*/ 	.word	0x00032410
        /*0d2c*/ 	.short	0x0101
        /*0d2e*/ 	.byte	0x3f
	.zero		1


	//   ....[46]....
        /*0d30*/ 	.word	0x00010170
        /*0d34*/ 	.word	0x00000016
        /*0d38*/ 	.word	0x00032420
        /*0d3c*/ 	.short	0x010a
        /*0d3e*/ 	.byte	0x3f
	.zero		1


	//   ....[47]....
        /*0d40*/ 	.word	0x000101f0
        /*0d44*/ 	.word	0x00000019
        /*0d48*/ 	.word	0x00032460
        /*0d4c*/ 	.short	0x010a
        /*0d4e*/ 	.byte	0x3f
	.zero		1


	//   ....[48]....
        /*0d50*/ 	.word	0x00010950
        /*0d54*/ 	.word	0x00000019
        /*0d58*/ 	.word	0x00032450
        /*0d5c*/ 	.short	0x0107
        /*0d5e*/ 	.byte	0x3f
	.zero		1


	//   ....[49]....
        /*0d60*/ 	.word	0x00010a10
        /*0d64*/ 	.word	0x00000019
        /*0d68*/ 	.word	0x00032450
        /*0d6c*/ 	.short	0x0101
        /*0d6e*/ 	.byte	0x3f
	.zero		1


	//   ....[50]....
        /*0d70*/ 	.word	0x00010d50
        /*0d74*/ 	.word	0x0000000a
        /*0d78*/ 	.word	0x00032440
        /*0d7c*/ 	.short	0x010a
        /*0d7e*/ 	.byte	0x3f
	.zero		1


	//   ....[51]....
        /*0d80*/ 	.word	0x00011100
        /*0d84*/ 	.word	0x0000000a
        /*0d88*/ 	.word	0x00032430
        /*0d8c*/ 	.short	0x0107
        /*0d8e*/ 	.byte	0x3f
	.zero		1


	//   ....[52]....
        /*0d90*/ 	.word	0x000111b0
        /*0d94*/ 	.word	0x0000000a
        /*0d98*/ 	.word	0x00032430
        /*0d9c*/ 	.short	0x0101
        /*0d9e*/ 	.byte	0x3f
	.zero		1


	//   ....[53]....
        /*0da0*/ 	.word	0x000111e0
        /*0da4*/ 	.word	0x0000000a
        /*0da8*/ 	.word	0x00032460
        /*0dac*/ 	.short	0x010a
        /*0dae*/ 	.byte	0x3f
	.zero		1


	//   ....[54]....
        /*0db0*/ 	.word	0x000116e0
        /*0db4*/ 	.word	0x0000000a
        /*0db8*/ 	.word	0x00032450
        /*0dbc*/ 	.short	0x0107
        /*0dbe*/ 	.byte	0x3f
	.zero		1


	//   ....[55]....
        /*0dc0*/ 	.word	0x00011790
        /*0dc4*/ 	.word	0x0000000a
        /*0dc8*/ 	.word	0x00032450
        /*0dcc*/ 	.short	0x0101
        /*0dce*/ 	.byte	0x3f
	.zero		1


	//   ....[56]....
        /*0dd0*/ 	.word	0x00012610
        /*0dd4*/ 	.word	0x00000005
        /*0dd8*/ 	.word	0x00032420
        /*0ddc*/ 	.short	0x010a
        /*0dde*/ 	.byte	0x3f
	.zero		1


	//   ....[57]....
        /*0de0*/ 	.word	0x000127b0
        /*0de4*/ 	.word	0x00000003
        /*0de8*/ 	.word	0x00032440
        /*0dec*/ 	.short	0x010a
        /*0dee*/ 	.byte	0x3f
	.zero		1


	//   ....[58]....
        /*0df0*/ 	.word	0x00012850
        /*0df4*/ 	.word	0x00000005
        /*0df8*/ 	.word	0x00032440
        /*0dfc*/ 	.short	0x010a
        /*0dfe*/ 	.byte	0x3f
	.zero		1


	//   ....[59]....
        /*0e00*/ 	.word	0x00012890
        /*0e04*/ 	.word	0x00000003
        /*0e08*/ 	.word	0x00032460
        /*0e0c*/ 	.short	0x010a
        /*0e0e*/ 	.byte	0x3f
	.zero		1


	//   ....[60]....
        /*0e10*/ 	.word	0x000128d0
        /*0e14*/ 	.word	0x00000005
        /*0e18*/ 	.word	0x00032460
        /*0e1c*/ 	.short	0x010a
        /*0e1e*/ 	.byte	0x3f
	.zero		1


	//   ....[61]....
        /*0e20*/ 	.word	0x00012930
        /*0e24*/ 	.word	0x00000003
        /*0e28*/ 	.word	0x00032400
        /*0e2c*/ 	.short	0x010a
        /*0e2e*/ 	.byte	0x3f
	.zero		1


	//   ....[62]....
        /*0e30*/ 	.word	0x00012990
        /*0e34*/ 	.word	0x00000005
        /*0e38*/ 	.word	0x00032430
        /*0e3c*/ 	.short	0x010a
        /*0e3e*/ 	.byte	0x3f
	.zero		1


	//   ....[63]....
        /*0e40*/ 	.word	0x000129e0
        /*0e44*/ 	.word	0x00000003
        /*0e48*/ 	.word	0x00032410
        /*0e4c*/ 	.short	0x010a
        /*0e4e*/ 	.byte	0x3f
	.zero		1


	//   ....[64]....
        /*0e50*/ 	.word	0x00012a40
        /*0e54*/ 	.word	0x00000005
        /*0e58*/ 	.word	0x00032450
        /*0e5c*/ 	.short	0x010a
        /*0e5e*/ 	.byte	0x3f
	.zero		1


	//   ....[65]....
        /*0e60*/ 	.word	0x00012aa0
        /*0e64*/ 	.word	0x00000099
        /*0e68*/ 	.word	0x00032430
        /*0e6c*/ 	.short	0x010a
        /*0e6e*/ 	.byte	0x3f
	.zero		1


	//   ....[66]....
        /*0e70*/ 	.word	0x00012b00
        /*0e74*/ 	.word	0x000000d2
        /*0e78*/ 	.word	0x00032450
        /*0e7c*/ 	.short	0x010a
        /*0e7e*/ 	.byte	0x3f
	.zero		1


	//   ....[67]....
        /*0e80*/ 	.word	0x00012c20
        /*0e84*/ 	.word	0x00000019
        /*0e88*/ 	.word	0x00032440
        /*0e8c*/ 	.short	0x010a
        /*0e8e*/ 	.byte	0x3f
	.zero		1


	//   ....[68]....
        /*0e90*/ 	.word	0x00014a40
        /*0e94*/ 	.word	0x00000016
        /*0e98*/ 	.word	0x00032420
        /*0e9c*/ 	.short	0x010a
        /*0e9e*/ 	.byte	0x3f
	.zero		1


	//   ....[69]....
        /*0ea0*/ 	.word	0x00014a90
        /*0ea4*/ 	.word	0x00000019
        /*0ea8*/ 	.word	0x00032460
        /*0eac*/ 	.short	0x010a
        /*0eae*/ 	.byte	0x3f
	.zero		1


	//   ....[70]....
        /*0eb0*/ 	.word	0x000153e0
        /*0eb4*/ 	.word	0x0000000a
        /*0eb8*/ 	.word	0x00032440
        /*0ebc*/ 	.short	0x010a
        /*0ebe*/ 	.byte	0x3f
	.zero		1


	//   ....[71]....
        /*0ec0*/ 	.word	0x00015ab0
        /*0ec4*/ 	.word	0x0000000a
        /*0ec8*/ 	.word	0x00032460
        /*0ecc*/ 	.short	0x010a
        /*0ece*/ 	.byte	0x3f
	.zero		1


	//   ....[72]....
        /*0ed0*/ 	.word	0x00016c10
        /*0ed4*/ 	.word	0x00000005
        /*0ed8*/ 	.word	0x00032420
        /*0edc*/ 	.short	0x010a
        /*0ede*/ 	.byte	0x3f
	.zero		1


	//   ....[73]....
        /*0ee0*/ 	.word	0x00016db0
        /*0ee4*/ 	.word	0x00000003
        /*0ee8*/ 	.word	0x00032440
        /*0eec*/ 	.short	0x010a
        /*0eee*/ 	.byte	0x3f
	.zero		1


	//   ....[74]....
        /*0ef0*/ 	.word	0x00016e00
        /*0ef4*/ 	.word	0x00000005
        /*0ef8*/ 	.word	0x00032440
        /*0efc*/ 	.short	0x010a
        /*0efe*/ 	.byte	0x3f
	.zero		1


	//   ....[75]....
        /*0f00*/ 	.word	0x00016e50
        /*0f04*/ 	.word	0x00000003
        /*0f08*/ 	.word	0x00032460
        /*0f0c*/ 	.short	0x010a
        /*0f0e*/ 	.byte	0x3f
	.zero		1


	//----- nvinfo : EIATTR_NUM_MBARRIERS
	.align		4
.L_1232:
        /*0f10*/ 	.byte	0x03, 0x38
        /*0f12*/ 	.short	0x0017


	//----- nvinfo : EIATTR_EXIT_INSTR_OFFSETS
	.align		4
        /*0f14*/ 	.byte	0x04, 0x1c
        /*0f16*/ 	.short	(.L_1234 - .L_1233)


	//   ....[0]....
.L_1233:
        /*0f18*/ 	.word	0x000009e0


	//   ....[1]....
        /*0f1c*/ 	.word	0x0000c450


	//   ....[2]....
        /*0f20*/ 	.word	0x00012920


	//----- nvinfo : EIATTR_MAX_THREADS
	.align		4
.L_1234:
        /*0f24*/ 	.byte	0x04, 0x05
        /*0f26*/ 	.short	(.L_1236 - .L_1235)
.L_1235:
        /*0f28*/ 	.word	0x00000180
        /*0f2c*/ 	.word	0x00000001
        /*0f30*/ 	.word	0x00000001


	//----- nvinfo : EIATTR_CRS_STACK_SIZE
	.align		4
.L_1236:
        /*0f34*/ 	.byte	0x04, 0x1e
        /*0f36*/ 	.short	(.L_1238 - .L_1237)
.L_1237:
        /*0f38*/ 	.word	0x00000000


	//----- nvinfo : EIATTR_CBANK_PARAM_SIZE
	.align		4
.L_1238:
        /*0f3c*/ 	.byte	0x03, 0x19
        /*0f3e*/ 	.short	0x0bf0


	//----- nvinfo : EIATTR_PARAM_CBANK
	.align		4
        /*0f40*/ 	.byte	0x04, 0x0a
        /*0f42*/ 	.short	(.L_1240 - .L_1239)
	.align		4
.L_1239:
        /*0f44*/ 	.word	index@(.nv.constant0._ZN7cutlass13device_kernelIN5flash11enable_sm90INS1_16FlashAttnFwdSm90INS1_25CollectiveMainloopFwdSm90ILi2EN4cute5tupleIJNS5_1CILi1EEES8_S8_EEENS6_IJNS7_ILi128EEENS7_ILi96EEENS7_ILi64EEEEEELi256ENS_10bfloat16_tEfNS_4arch4Sm90ELb0ELb0ELb1ELb1ELb1ELb0ELb1ELb1ELb0ELb1ELb1ELb0EEENS1_21CollectiveEpilogueFwdINS6_IJSA_NS7_ILi256EEESB_EEES9_SE_SG_Li256ELb1ELb1ELb1ELb0EEENS1_36VarlenDynamicPersistentTileSchedulerILi128ELi96ELi256ELi128ELb1ELb1ELb1ELb0ELb1ELb1EEEEEEEEEvNT_6ParamsE)
        /*0f48*/ 	.short	0x0210
        /*0f4a*/ 	.short	0x0bf0


	//----- nvinfo : EIATTR_SW_WAR
	.align		4
.L_1240:
        /*0f4c*/ 	.byte	0x04, 0x36
        /*0f4e*/ 	.short	(.L_1242 - .L_1241)
.L_1241:
        /*0f50*/ 	.word	0x00000008
.L_1242:


//--------------------- .nv.info._ZN7cutlass13device_kernelIN5flash11enable_sm90INS1_16FlashAttnFwdSm90INS1_25CollectiveMainloopFwdSm90ILi2EN4cute5tupleIJNS5_1CILi1EEES8_S8_EEENS6_IJNS7_ILi128EEENS7_ILi96EEENS7_ILi64EEEEEELi256ENS_10bfloat16_tEfNS_4arch4Sm90ELb0ELb0ELb1ELb1ELb1ELb1ELb1ELb1ELb0ELb1ELb1ELb0EEENS1_21CollectiveEpilogueFwdINS6_IJSA_NS7_ILi256EEESB_EEES9_SE_SG_Li256ELb1ELb1ELb1ELb0EEENS1_36VarlenDynamicPersistentTileSchedulerILi128ELi96ELi256ELi128ELb1ELb1ELb1ELb0ELb1ELb1EEEEEEEEEvNT_6ParamsE --------------------------
	.section	.nv.info._ZN7cutlass13device_kernelIN5flash11enable_sm90INS1_16FlashAttnFwdSm90INS1_25CollectiveMainloopFwdSm90ILi2EN4cute5tupleIJNS5_1CILi1EEES8_S8_EEENS6_IJNS7_ILi128EEENS7_ILi96EEENS7_ILi64EEEEEELi256ENS_10bfloat16_tEfNS_4arch4Sm90ELb0ELb0ELb1ELb1ELb1ELb1ELb1ELb1ELb0ELb1ELb1ELb0EEENS1_21CollectiveEpilogueFwdINS6_IJSA_NS7_ILi256EEESB_EEES9_SE_SG_Li256ELb1ELb1ELb1ELb0EEENS1_36VarlenDynamicPersistentTileSchedulerILi128ELi96ELi256ELi128ELb1ELb1ELb1ELb0ELb1ELb1EEEEEEEEEvNT_6ParamsE,"",@"SHT_CUDA_INFO"
	.sectionflags	@""
	.align	4


	//----- nvinfo : EIATTR_CUDA_API_VERSION
	.align		4
        /*0000*/ 	.byte	0x04, 0x37
        /*0002*/ 	.short	(.L_1244 - .L_1243)
.L_1243:
        /*0004*/ 	.word	0x00000082


	//----- nvinfo : EIATTR_KPARAM_INFO
	.align		4
.L_1244:
        /*0008*/ 	.byte	0x04, 0x17
        /*000a*/ 	.short	(.L_1246 - .L_1245)
.L_1245:
        /*000c*/ 	.word	0x00000000
        /*0010*/ 	.short	0x0000
        /*0012*/ 	.short	0x0070
        /*0014*/ 	.byte	0x00, 0xf0, 0x01, 0x2e


	//----- nvinfo : EIATTR_SPARSE_MMA_MASK
	.align		4
.L_1246:
        /*0018*/ 	.byte	0x03, 0x50
        /*001a*/ 	.short	0x0000


	//----- nvinfo : EIATTR_MAXREG_COUNT
	.align		4
        /*001c*/ 	.byte	0x03, 0x1b
        /*001e*/ 	.short	0x00a8


	//----- nvinfo : EIATTR_NUM_BARRIERS
	.align		4
        /*0020*/ 	.byte	0x02, 0x4c
        /*0022*/ 	.byte	0x10
	.zero		1


	//----- nvinfo : EIATTR_EXTERNS
	.align		4
        /*0024*/ 	.byte	0x04, 0x0f
        /*0026*/ 	.short	(.L_1248 - .L_1247)


	//   ....[0]....
	.align		4
.L_1247:
        /*0028*/ 	.word	index@(__assertfail)


	//----- nvinfo : EIATTR_ANNOTATIONS
	.align		4
.L_1248:
        /*002c*/ 	.byte	0x04, 0x55
        /*002e*/ 	.short	(.L_1250 - .L_1249)


	//   ....[0]....
.L_1249:
        /* <DEDUP_REMOVED lines=184> */


	//----- nvinfo : EIATTR_MERCURY_ISA_VERSION
	.align		4
.L_1250:
        /*0b98*/ 	.byte	0x03, 0x5f
        /*0b9a*/ 	.short	0x0101


	//----- nvinfo : EIATTR_UNUSED_LOAD_BYTE_OFFSET
	.align		4
        /*0b9c*/ 	.byte	0x04, 0x44
        /*0b9e*/ 	.short	(.L_1252 - .L_1251)


	//   ....[0]....
.L_1251:
        /*0ba0*/ 	.word	0x00000a70
        /*0ba4*/ 	.word	0x0000fff0


	//   ....[1]....
        /*0ba8*/ 	.word	0x0000ffb0
        /*0bac*/ 	.word	0x0000fff0


	//----- nvinfo : EIATTR_INT_WARP_WIDE_INSTR_OFFSETS
	.align		4
.L_1252:
        /*0bb0*/ 	.byte	0x04, 0x31
        /*0bb2*/ 	.short	(.L_1254 - .L_1253)


	//   ....[0]....
.L_1253:
        /*0bb4*/ 	.word	0x00000120


	//   ....[1]....
        /*0bb8*/ 	.word	0x00000160


	//   ....[2]....
        /*0bbc*/ 	.word	0x000001d0


	//   ....[3]....
        /*0bc0*/ 	.word	0x00000240


	//   ....[4]....
        /*0bc4*/ 	.word	0x00017d30


	//   ....[5]....
        /*0bc8*/ 	.word	0x00017dc0


	//   ....[6]....
        /*0bcc*/ 	.word	0x0001bd30


	//   ....[7]....
        /*0bd0*/ 	.word	0x0001bdc0


	//----- nvinfo : EIATTR_COOP_GROUP_MASK_REGIDS
	.align		4
.L_1254:
        /*0bd4*/ 	.byte	0x04, 0x29
        /*0bd6*/ 	.short	(.L_1256 - .L_1255)


	//   ....[0]....
.L_1255:
        /*0bd8*/ 	.word	0xffffffff


	//   ....[1]....
        /*0bdc*/ 	.word	0xffffffff


	//   ....[2]....
        /*0be0*/ 	.word	0xffffffff


	//   ....[3]....
        /*0be4*/ 	.word	0xffffffff


	//   ....[4]....
        /*0be8*/ 	.word	0xffffffff


	//   ....[5]....
        /*0bec*/ 	.word	0xffffffff


	//   ....[6]....
        /*0bf0*/ 	.word	0xffffffff


	//   ....[7]....
        /*0bf4*/ 	.word	0xffffffff


	//   ....[8]....
        /*0bf8*/ 	.word	0xffffffff


	//   ....[9]....
        /*0bfc*/ 	.word	0xffffffff


	//   ....[10]....
        /*0c00*/ 	.word	0xffffffff


	//   ....[11]....
        /*0c04*/ 	.word	0xffffffff


	//   ....[12]....
        /*0c08*/ 	.word	0xffffffff


	//   ....[13]....
        /*0c0c*/ 	.word	0xffffffff


	//   ....[14]....
        /*0c10*/ 	.word	0xffffffff


	//   ....[15]....
        /*0c14*/ 	.word	0xffffffff


	//   ....[16]....
        /*0c18*/ 	.word	0xffffffff


	//   ....[17]....
        /*0c1c*/ 	.word	0xffffffff


	//   ....[18]....
        /*0c20*/ 	.word	0xffffffff


	//   ....[19]....
        /*0c24*/ 	.word	0xffffffff


	//   ....[20]....
        /*0c28*/ 	.word	0xffffffff


	//   ....[21]....
        /*0c2c*/ 	.word	0xffffffff


	//   ....[22]....
        /*0c30*/ 	.word	0xffffffff


	//   ....[23]....
        /*0c34*/ 	.word	0xffffffff


	//   ....[24]....
        /*0c38*/ 	.word	0xffffffff


	//   ....[25]....
        /*0c3c*/ 	.word	0xffffffff


	//   ....[26]....
        /*0c40*/ 	.word	0xffffffff


	//   ....[27]....
        /*0c44*/ 	.word	0xffffffff


	//   ....[28]....
        /*0c48*/ 	.word	0xffffffff


	//   ....[29]....
        /*0c4c*/ 	.word	0xffffffff


	//   ....[30]....
        /*0c50*/ 	.word	0xffffffff


	//   ....[31]....
        /*0c54*/ 	.word	0xffffffff


	//   ....[32]....
        /*0c58*/ 	.word	0xffffffff


	//   ....[33]....
        /*0c5c*/ 	.word	0xffffffff


	//   ....[34]....
        /*0c60*/ 	.word	0xffffffff


	//   ....[35]....
        /*0c64*/ 	.word	0xffffffff


	//   ....[36]....
        /*0c68*/ 	.word	0xffffffff


	//   ....[37]....
        /*0c6c*/ 	.word	0xffffffff


	//   ....[38]....
        /*0c70*/ 	.word	0xffffffff


	//   ....[39]....
        /*0c74*/ 	.word	0xffffffff


	//   ....[40]....
        /*0c78*/ 	.word	0xffffffff


	//   ....[41]....
        /*0c7c*/ 	.word	0xffffffff


	//   ....[42]....
        /*0c80*/ 	.word	0xffffffff


	//   ....[43]....
        /*0c84*/ 	.word	0xffffffff


	//   ....[44]....
        /*0c88*/ 	.word	0xffffffff


	//   ....[45]....
        /*0c8c*/ 	.word	0xffffffff


	//   ....[46]....
        /*0c90*/ 	.word	0xffffffff


	//   ....[47]....
        /*0c94*/ 	.word	0xffffffff


	//   ....[48]....
        /*0c98*/ 	.word	0xffffffff


	//   ....[49]....
        /*0c9c*/ 	.word	0xffffffff


	//   ....[50]....
        /*0ca0*/ 	.word	0xffffffff


	//   ....[51]....
        /*0ca4*/ 	.word	0xffffffff


	//   ....[52]....
        /*0ca8*/ 	.word	0xffffffff


	//   ....[53]....
        /*0cac*/ 	.word	0xffffffff


	//   ....[54]....
        /*0cb0*/ 	.word	0xffffffff


	//   ....[55]....
        /*0cb4*/ 	.word	0xffffffff


	//   ....[56]....
        /*0cb8*/ 	.word	0xffffffff


	//   ....[57]....
        /*0cbc*/ 	.word	0xffffffff


	//   ....[58]....
        /*0cc0*/ 	.word	0xffffffff


	//   ....[59]....
        /*0cc4*/ 	.word	0xffffffff


	//   ....[60]....
        /*0cc8*/ 	.word	0xffffffff


	//   ....[61]....
        /*0ccc*/ 	.word	0xffffffff


	//   ....[62]....
        /*0cd0*/ 	.word	0xffffffff


	//   ....[63]....
        /*0cd4*/ 	.word	0xffffffff


	//   ....[64]....
        /*0cd8*/ 	.word	0xffffffff


	//   ....[65]....
        /*0cdc*/ 	.word	0xffffffff


	//   ....[66]....
        /*0ce0*/ 	.word	0xffffffff


	//   ....[67]....
        /*0ce4*/ 	.word	0xffffffff


	//   ....[68]....
        /*0ce8*/ 	.word	0xffffffff


	//   ....[69]....
        /*0cec*/ 	.word	0xffffffff


	//   ....[70]....
        /*0cf0*/ 	.word	0xffffffff


	//   ....[71]....
        /*0cf4*/ 	.word	0xffffffff


	//   ....[72]....
        /*0cf8*/ 	.word	0xffffffff


	//   ....[73]....
        /*0cfc*/ 	.word	0xffffffff


	//   ....[74]....
        /*0d00*/ 	.word	0xffffffff


	//   ....[75]....
        /*0d04*/ 	.word	0xffffffff


	//   ....[76]....
        /*0d08*/ 	.word	0xffffffff


	//   ....[77]....
        /*0d0c*/ 	.word	0xffffffff


	//   ....[78]....
        /*0d10*/ 	.word	0xffffffff


	//   ....[79]....
        /*0d14*/ 	.word	0xffffffff


	//   ....[80]....
        /*0d18*/ 	.word	0xffffffff


	//   ....[81]....
        /*0d1c*/ 	.word	0xffffffff


	//   ....[82]....
        /*0d20*/ 	.word	0xffffffff


	//   ....[83]....
        /*0d24*/ 	.word	0xffffffff


	//   ....[84]....
        /*0d28*/ 	.word	0xffffffff


	//   ....[85]....
        /*0d2c*/ 	.word	0xffffffff


	//   ....[86]....
        /*0d30*/ 	.word	0xffffffff


	//   ....[87]....
        /*0d34*/ 	.word	0xffffffff


	//   ....[88]....
        /*0d38*/ 	.word	0xffffffff


	//   ....[89]....
        /*0d3c*/ 	.word	0xffffffff


	//   ....[90]....
        /*0d40*/ 	.word	0xffffffff


	//   ....[91]....
        /*0d44*/ 	.word	0xffffffff


	//   ....[92]....
        /*0d48*/ 	.word	0xffffffff


	//   ....[93]....
        /*0d4c*/ 	.word	0xffffffff


	//   ....[94]....
        /*0d50*/ 	.word	0xffffffff


	//   ....[95]....
        /*0d54*/ 	.word	0xffffffff


	//   ....[96]....
        /*0d58*/ 	.word	0xffffffff


	//   ....[97]....
        /*0d5c*/ 	.word	0xffffffff


	//   ....[98]....
        /*0d60*/ 	.word	0xffffffff


	//   ....[99]....
        /*0d64*/ 	.word	0xffffffff


	//   ....[100]....
        /*0d68*/ 	.word	0xffffffff


	//   ....[101]....
        /*0d6c*/ 	.word	0xffffffff


	//   ....[102]....
        /*0d70*/ 	.word	0xffffffff


	//   ....[103]....
        /*0d74*/ 	.word	0xffffffff


	//   ....[104]....
        /*0d78*/ 	.word	0xffffffff


	//   ....[105]....
        /*0d7c*/ 	.word	0xffffffff


	//   ....[106]....
        /*0d80*/ 	.word	0xffffffff


	//   ....[107]....
        /*0d84*/ 	.word	0xffffffff


	//   ....[108]....
        /*0d88*/ 	.word	0xffffffff


	//   ....[109]....
        /*0d8c*/ 	.word	0xffffffff


	//   ....[110]....
        /*0d90*/ 	.word	0xffffffff


	//   ....[111]....
        /*0d94*/ 	.word	0xffffffff


	//   ....[112]....
        /*0d98*/ 	.word	0xffffffff


	//   ....[113]....
        /*0d9c*/ 	.word	0xffffffff


	//   ....[114]....
        /*0da0*/ 	.word	0xffffffff


	//   ....[115]....
        /*0da4*/ 	.word	0xffffffff


	//   ....[116]....
        /*0da8*/ 	.word	0xffffffff


	//   ....[117]....
        /*0dac*/ 	.word	0xffffffff


	//   ....[118]....
        /*0db0*/ 	.word	0xffffffff


	//   ....[119]....
        /*0db4*/ 	.word	0xffffffff


	//   ....[120]....
        /*0db8*/ 	.word	0xffffffff


	//   ....[121]....
        /*0dbc*/ 	.word	0xffffffff


	//   ....[122]....
        /*0dc0*/ 	.word	0xffffffff


	//   ....[123]....
        /*0dc4*/ 	.word	0xffffffff


	//   ....[124]....
        /*0dc8*/ 	.word	0xffffffff


	//   ....[125]....
        /*0dcc*/ 	.word	0xffffffff


	//   ....[126]....
        /*0dd0*/ 	.word	0xffffffff


	//   ....[127]....
        /*0dd4*/ 	.word	0xffffffff


	//   ....[128]....
        /*0dd8*/ 	.word	0xffffffff


	//   ....[129]....
        /*0ddc*/ 	.word	0xffffffff


	//   ....[130]....
        /*0de0*/ 	.word	0xffffffff


	//   ....[131]....
        /*0de4*/ 	.word	0xffffffff


	//   ....[132]....
        /*0de8*/ 	.word	0xffffffff


	//   ....[133]....
        /*0dec*/ 	.word	0xffffffff


	//   ....[134]....
        /*0df0*/ 	.word	0xffffffff


	//   ....[135]....
        /*0df4*/ 	.word	0xffffffff


	//   ....[136]....
        /*0df8*/ 	.word	0xffffffff


	//   ....[137]....
        /*0dfc*/ 	.word	0xffffffff


	//   ....[138]....
        /*0e00*/ 	.word	0xffffffff


	//   ....[139]....
        /*0e04*/ 	.word	0xffffffff


	//   ....[140]....
        /*0e08*/ 	.word	0xffffffff


	//   ....[141]....
        /*0e0c*/ 	.word	0xffffffff


	//   ....[142]....
        /*0e10*/ 	.word	0xffffffff


	//   ....[143]....
        /*0e14*/ 	.word	0xffffffff


	//   ....[144]....
        /*0e18*/ 	.word	0xffffffff


	//   ....[145]....
        /*0e1c*/ 	.word	0xffffffff


	//   ....[146]....
        /*0e20*/ 	.word	0xffffffff


	//   ....[147]....
        /*0e24*/ 	.word	0xffffffff


	//   ....[148]....
        /*0e28*/ 	.word	0xffffffff


	//   ....[149]....
        /*0e2c*/ 	.word	0xffffffff


	//   ....[150]....
        /*0e30*/ 	.word	0xffffffff


	//   ....[151]....
        /*0e34*/ 	.word	0xffffffff


	//   ....[152]....
        /*0e38*/ 	.word	0xffffffff


	//   ....[153]....
        /*0e3c*/ 	.word	0xffffffff


	//   ....[154]....
        /*0e40*/ 	.word	0xffffffff


	//   ....[155]....
        /*0e44*/ 	.word	0xffffffff


	//   ....[156]....
        /*0e48*/ 	.word	0xffffffff


	//   ....[157]....
        /*0e4c*/ 	.word	0xffffffff


	//   ....[158]....
        /*0e50*/ 	.word	0xffffffff


	//   ....[159]....
        /*0e54*/ 	.word	0xffffffff


	//   ....[160]....
        /*0e58*/ 	.word	0xffffffff


	//   ....[161]....
        /*0e5c*/ 	.word	0xffffffff


	//   ....[162]....
        /*0e60*/ 	.word	0xffffffff


	//   ....[163]....
        /*0e64*/ 	.word	0xffffffff


	//   ....[164]....
        /*0e68*/ 	.word	0xffffffff


	//   ....[165]....
        /*0e6c*/ 	.word	0xffffffff


	//   ....[166]....
        /*0e70*/ 	.word	0xffffffff


	//   ....[167]....
        /*0e74*/ 	.word	0xffffffff


	//   ....[168]....
        /*0e78*/ 	.word	0xffffffff


	//   ....[169]....
        /*0e7c*/ 	.word	0xffffffff


	//   ....[170]....
        /*0e80*/ 	.word	0xffffffff


	//   ....[171]....
        /*0e84*/ 	.word	0xffffffff


	//   ....[172]....
        /*0e88*/ 	.word	0xffffffff


	//   ....[173]....
        /*0e8c*/ 	.word	0xffffffff


	//   ....[174]....
        /*0e90*/ 	.word	0xffffffff


	//   ....[175]....
        /*0e94*/ 	.word	0xffffffff


	//   ....[176]....
        /*0e98*/ 	.word	0xffffffff


	//   ....[177]....
        /*0e9c*/ 	.word	0xffffffff


	//   ....[178]....
        /*0ea0*/ 	.word	0xffffffff


	//   ....[179]....
        /*0ea4*/ 	.word	0xffffffff


	//   ....[180]....
        /*0ea8*/ 	.word	0xffffffff


	//   ....[181]....
        /*0eac*/ 	.word	0xffffffff


	//   ....[182]....
        /*0eb0*/ 	.word	0xffffffff


	//   ....[183]....
        /*0eb4*/ 	.word	0xffffffff


	//   ....[184]....
        /*0eb8*/ 	.word	0xffffffff


	//   ....[185]....
        /*0ebc*/ 	.word	0x0500000f


	//   ....[186]....
        /*0ec0*/ 	.word	0x0500000f


	//   ....[187]....
        /*0ec4*/ 	.word	0x0500000f


	//   ....[188]....
        /*0ec8*/ 	.word	0x0500000f


	//   ....[189]....
        /*0ecc*/ 	.word	0x0500000f


	//   ....[190]....
        /*0ed0*/ 	.word	0x0500000f


	//   ....[191]....
        /*0ed4*/ 	.word	0x0500000f


	//   ....[192]....
        /*0ed8*/ 	.word	0x0500000f


	//   ....[193]....
        /*0edc*/ 	.word	0x0500000f


	//   ....[194]....
        /*0ee0*/ 	.word	0x0500000f


	//   ....[195]....
        /*0ee4*/ 	.word	0x0500000f


	//   ....[196]....
        /*0ee8*/ 	.word	0x0500000f


	//   ....[197]....
        /*0eec*/ 	.word	0x0500000f


	//   ....[198]....
        /*0ef0*/ 	.word	0x0500000f


	//   ....[199]....
        /*0ef4*/ 	.word	0x0500000f


	//   ....[200]....
        /*0ef8*/ 	.word	0x0500000f


	//   ....[201]....
        /*0efc*/ 	.word	0x0500000f


	//   ....[202]....
        /*0f00*/ 	.word	0x0500000f


	//   ....[203]....
        /*0f04*/ 	.word	0x0500000f


	//   ....[204]....
        /*0f08*/ 	.word	0x0500000f


	//   ....[205]....
        /*0f0c*/ 	.word	0x0500000f


	//   ....[206]....
        /*0f10*/ 	.word	0x0500000f


	//   ....[207]....
        /*0f14*/ 	.word	0x0500000f


	//   ....[208]....
        /*0f18*/ 	.word	0x0500000f


	//   ....[209]....
        /*0f1c*/ 	.word	0x0500000f


	//   ....[210]....
        /*0f20*/ 	.word	0x0500000f


	//   ....[211]....
        /*0f24*/ 	.word	0x0500000f


	//   ....[212]....
        /*0f28*/ 	.word	0x0500000f


	//   ....[213]....
        /*0f2c*/ 	.word	0x0500000f


	//   ....[214]....
        /*0f30*/ 	.word	0x0500000f


	//   ....[215]....
        /*0f34*/ 	.word	0x0500000f


	//   ....[216]....
        /*0f38*/ 	.word	0x0500000f


	//   ....[217]....
        /*0f3c*/ 	.word	0x0500000f


	//   ....[218]....
        /*0f40*/ 	.word	0x0500000f


	//   ....[219]....
        /*0f44*/ 	.word	0x0500000f


	//   ....[220]....
        /*0f48*/ 	.word	0x0500000f


	//   ....[221]....
        /*0f4c*/ 	.word	0x0500000f


	//   ....[222]....
        /*0f50*/ 	.word	0x0500000f


	//   ....[223]....
        /*0f54*/ 	.word	0x0500000f


	//   ....[224]....
        /*0f58*/ 	.word	0x0500000f


	//   ....[225]....
        /*0f5c*/ 	.word	0x0500000f


	//   ....[226]....
        /*0f60*/ 	.word	0x0500000f


	//   ....[227]....
        /*0f64*/ 	.word	0x0500000f


	//   ....[228]....
        /*0f68*/ 	.word	0x0500000f


	//   ....[229]....
        /*0f6c*/ 	.word	0x0500000f


	//   ....[230]....
        /*0f70*/ 	.word	0x0500000f


	//   ....[231]....
        /*0f74*/ 	.word	0x0500000f


	//   ....[232]....
        /*0f78*/ 	.word	0x0500000f


	//   ....[233]....
        /*0f7c*/ 	.word	0x0500000f


	//   ....[234]....
        /*0f80*/ 	.word	0x0500000f


	//   ....[235]....
        /*0f84*/ 	.word	0x0500000f


	//   ....[236]....
        /*0f88*/ 	.word	0x0500000f


	//   ....[237]....
        /*0f8c*/ 	.word	0x0500000f


	//   ....[238]....
        /*0f90*/ 	.word	0x0500000f


	//   ....[239]....
        /*0f94*/ 	.word	0x0500000f


	//   ....[240]....
        /*0f98*/ 	.word	0x0500000f


	//   ....[241]....
        /*0f9c*/ 	.word	0x0500000f


	//   ....[242]....
        /*0fa0*/ 	.word	0x0500000f


	//   ....[243]....
        /*0fa4*/ 	.word	0x0500000f


	//   ....[244]....
        /*0fa8*/ 	.word	0x0500000f


	//   ....[245]....
        /*0fac*/ 	.word	0x0500000f


	//   ....[246]....
        /*0fb0*/ 	.word	0x0500000f


	//   ....[247]....
        /*0fb4*/ 	.word	0x0500000f


	//   ....[248]....
        /*0fb8*/ 	.word	0x0500000f


	//   ....[249]....
        /*0fbc*/ 	.word	0x0500000f


	//   ....[250]....
        /*0fc0*/ 	.word	0x0500000f


	//   ....[251]....
        /*0fc4*/ 	.word	0x0500000f


	//   ....[252]....
        /*0fc8*/ 	.word	0x0500000f


	//   ....[253]....
        /*0fcc*/ 	.word	0x0500000f


	//   ....[254]....
        /*0fd0*/ 	.word	0x0500000f


	//   ....[255]....
        /*0fd4*/ 	.word	0x0500000f


	//   ....[0]....
        /*0fd8*/ 	.word	0x0500000f


	//   ....[1]....
        /*0fdc*/ 	.word	0x0500000f


	//   ....[2]....
        /*0fe0*/ 	.word	0x0500000f


	//   ....[3]....
        /*0fe4*/ 	.word	0x0500000f


	//   ....[4]....
        /*0fe8*/ 	.word	0x0500000f


	//   ....[5]....
        /*0fec*/ 	.word	0x0500000f


	//   ....[6]....
        /*0ff0*/ 	.word	0x0500000f


	//   ....[7]....
        /*0ff4*/ 	.word	0x0500000f


	//   ....[8]....
        /*0ff8*/ 	.word	0x0500000f


	//   ....[9]....
        /*0ffc*/ 	.word	0x0500000f


	//   ....[10]....
        /*1000*/ 	.word	0x0500000f


	//   ....[11]....
        /*1004*/ 	.word	0x0500000f


	//   ....[12]....
        /*1008*/ 	.word	0x0500000f


	//   ....[13]....
        /*100c*/ 	.word	0x0500000f


	//   ....[14]....
        /*1010*/ 	.word	0x0500000f


	//   ....[15]....
        /*1014*/ 	.word	0x0500000f


	//   ....[16]....
        /*1018*/ 	.word	0x0500000f


	//   ....[17]....
        /*101c*/ 	.word	0x0500000f


	//   ....[18]....
        /*1020*/ 	.word	0x0500000f


	//   ....[19]....
        /*1024*/ 	.word	0x0500000f


	//   ....[20]....
        /*1028*/ 	.word	0x0500000f


	//   ....[21]....
        /*102c*/ 	.word	0x0500000f


	//   ....[22]....
        /*1030*/ 	.word	0x0500000f


	//   ....[23]....
        /*1034*/ 	.word	0x0500000f


	//   ....[24]....
        /*1038*/ 	.word	0x0500000f


	//   ....[25]....
        /*103c*/ 	.word	0x0500000f


	//   ....[26]....
        /*1040*/ 	.word	0x0500000f


	//   ....[27]....
        /*1044*/ 	.word	0x0500000f


	//   ....[28]....
        /*1048*/ 	.word	0x0500000f


	//   ....[29]....
        /*104c*/ 	.word	0x0500000f


	//   ....[30]....
        /*1050*/ 	.word	0x0500000f


	//   ....[31]....
        /*1054*/ 	.word	0x0500000f


	//   ....[32]....
        /*1058*/ 	.word	0x0500000f


	//   ....[33]....
        /*105c*/ 	.word	0x0500000f


	//   ....[34]....
        /*1060*/ 	.word	0x0500000f


	//   ....[35]....
        /*1064*/ 	.word	0x0500000f


	//   ....[36]....
        /*1068*/ 	.word	0x0500000f


	//   ....[37]....
        /*106c*/ 	.word	0x0500000f


	//   ....[38]....
        /*1070*/ 	.word	0x0500000f


	//   ....[39]....
        /*1074*/ 	.word	0x0500000f


	//   ....[40]....
        /*1078*/ 	.word	0x0500000f


	//   ....[41]....
        /*107c*/ 	.word	0x0500000f


	//   ....[42]....
        /*1080*/ 	.word	0x0500000f


	//   ....[43]....
        /*1084*/ 	.word	0x0500000f


	//   ....[44]....
        /*1088*/ 	.word	0x0500000f


	//   ....[45]....
        /*108c*/ 	.word	0x0500000f


	//   ....[46]....
        /*1090*/ 	.word	0x0500000f


	//   ....[47]....
        /*1094*/ 	.word	0x0500000f


	//   ....[48]....
        /*1098*/ 	.word	0x0500000f


	//   ....[49]....
        /*109c*/ 	.word	0x0500000f


	//   ....[50]....
        /*10a0*/ 	.word	0x0500000f


	//   ....[51]....
        /*10a4*/ 	.word	0x0500000f


	//   ....[52]....
        /*10a8*/ 	.word	0x0500000f


	//   ....[53]....
        /*10ac*/ 	.word	0x0500000f


	//   ....[54]....
        /*10b0*/ 	.word	0x0500000f


	//   ....[55]....
        /*10b4*/ 	.word	0x0500000f


	//   ....[56]....
        /*10b8*/ 	.word	0x0500000f


	//   ....[57]....
        /*10bc*/ 	.word	0x0500000f


	//   ....[58]....
        /*10c0*/ 	.word	0x0500000f


	//   ....[59]....
        /*10c4*/ 	.word	0x0500000f


	//   ....[60]....
        /*10c8*/ 	.word	0x0500000f


	//   ....[61]....
        /*10cc*/ 	.word	0x0500000f


	//   ....[62]....
        /*10d0*/ 	.word	0x0500000f


	//   ....[63]....
        /*10d4*/ 	.word	0x0500000f


	//   ....[64]....
        /*10d8*/ 	.word	0x0500000f


	//   ....[65]....
        /*10dc*/ 	.word	0x0500000f


	//   ....[66]....
        /*10e0*/ 	.word	0x0500000f


	//   ....[67]....
        /*10e4*/ 	.word	0x0500000f


	//   ....[68]....
        /*10e8*/ 	.word	0x0500000f


	//   ....[69]....
        /*10ec*/ 	.word	0x0500000f


	//   ....[70]....
        /*10f0*/ 	.word	0x0500000f


	//----- nvinfo : EIATTR_COOP_GROUP_INSTR_OFFSETS
	.align		4
.L_1256:
        /*10f4*/ 	.byte	0x04, 0x28
        /*10f6*/ 	.short	(.L_1258 - .L_1257)


	//   ....[0]....
.L_1257:
        /*10f8*/ 	.word	0x00000060


	//   ....[1]....
        /*10fc*/ 	.word	0x00000130


	//   ....[2]....
        /*1100*/ 	.word	0x000001f0


	//   ....[3]....
        /*1104*/ 	.word	0x000003c0


	//   ....[4]....
        /*1108*/ 	.word	0x00000520


	//   ....[5]....
        /*110c*/ 	.word	0x00000640


	//   ....[6]....
        /*1110*/ 	.word	0x000007a0


	//   ....[7]....
        /*1114*/ 	.word	0x00003810


	//   ....[8]....
        /*1118*/ 	.word	0x00003820


	//   ....[9]....
        /*111c*/ 	.word	0x00003fb0


	//   ....[10]....
        /*1120*/ 	.word	0x00003fc0


	//   ....[11]....
        /*1124*/ 	.word	0x00004bf0


	//   ....[12]....
        /*1128*/ 	.word	0x00004c00


	//   ....[13]....
        /*112c*/ 	.word	0x000053e0


	//   ....[14]....
        /*1130*/ 	.word	0x000053f0


	//   ....[15]....
        /*1134*/ 	.word	0x00005e10


	//   ....[16]....
        /*1138*/ 	.word	0x00005e20


	//   ....[17]....
        /*113c*/ 	.word	0x00005f30


	//   ....[18]....
        /*1140*/ 	.word	0x00005f40


	//   ....[19]....
        /*1144*/ 	.word	0x000062e0


	//   ....[20]....
        /*1148*/ 	.word	0x00006310


	//   ....[21]....
        /*114c*/ 	.word	0x000065e0


	//   ....[22]....
        /*1150*/ 	.word	0x00006600


	//   ....[23]....
        /*1154*/ 	.word	0x000071b0


	//   ....[24]....
        /*1158*/ 	.word	0x000077b0


	//   ....[25]....
        /*115c*/ 	.word	0x000077c0


	//   ....[26]....
        /*1160*/ 	.word	0x000077d0


	//   ....[27]....
        /*1164*/ 	.word	0x000077e0


	//   ....[28]....
        /*1168*/ 	.word	0x000087e0


	//   ....[29]....
        /*116c*/ 	.word	0x000087f0


	//   ....[30]....
        /*1170*/ 	.word	0x00008800


	//   ....[31]....
        /*1174*/ 	.word	0x00008810


	//   ....[32]....
        /*1178*/ 	.word	0x0000b590


	//   ....[33]....
        /*117c*/ 	.word	0x0000b5e0


	//   ....[34]....
        /*1180*/ 	.word	0x0000b9b0


	//   ....[35]....
        /*1184*/ 	.word	0x0000ba20


	//   ....[36]....
        /*1188*/ 	.word	0x0000da10


	//   ....[37]....
        /*118c*/ 	.word	0x0000da70


	//   ....[38]....
        /*1190*/ 	.word	0x0000e490


	//   ....[39]....
        /*1194*/ 	.word	0x0000e4f0


	//   ....[40]....
        /*1198*/ 	.word	0x0000f530


	//   ....[41]....
        /*119c*/ 	.word	0x0000f5c0


	//   ....[42]....
        /*11a0*/ 	.word	0x0000f710


	//   ....[43]....
        /*11a4*/ 	.word	0x0000f8e0


	//   ....[44]....
        /*11a8*/ 	.word	0x00011060


	//   ....[45]....
        /*11ac*/ 	.word	0x00011070


	//   ....[46]....
        /*11b0*/ 	.word	0x00011080


	//   ....[47]....
        /*11b4*/ 	.word	0x00011090


	//   ....[48]....
        /*11b8*/ 	.word	0x00011ac0


	//   ....[49]....
        /*11bc*/ 	.word	0x00011ad0


	//   ....[50]....
        /*11c0*/ 	.word	0x00011d00


	//   ....[51]....
        /*11c4*/ 	.word	0x00011d10


	//   ....[52]....
        /*11c8*/ 	.word	0x00011f40


	//   ....[53]....
        /*11cc*/ 	.word	0x00011f50


	//   ....[54]....
        /*11d0*/ 	.word	0x00012180


	//   ....[55]....
        /*11d4*/ 	.word	0x00012190


	//   ....[56]....
        /*11d8*/ 	.word	0x00012660


	//   ....[57]....
        /*11dc*/ 	.word	0x00012670


	//   ....[58]....
        /*11e0*/ 	.word	0x000132f0


	//   ....[59]....
        /*11e4*/ 	.word	0x00013300


	//   ....[60]....
        /*11e8*/ 	.word	0x000148c0


	//   ....[61]....
        /*11ec*/ 	.word	0x000148d0


	//   ....[62]....
        /*11f0*/ 	.word	0x00014b10


	//   ....[63]....
        /*11f4*/ 	.word	0x00014b20


	//   ....[64]....
        /*11f8*/ 	.word	0x00014d50


	//   ....[65]....
        /*11fc*/ 	.word	0x00014d60


	//   ....[66]....
        /*1200*/ 	.word	0x00014f90


	//   ....[67]....
        /*1204*/ 	.word	0x00014fa0


	//   ....[68]....
        /*1208*/ 	.word	0x00015230


	//   ....[69]....
        /*120c*/ 	.word	0x00015440


	//   ....[70]....
        /*1210*/ 	.word	0x00015470


	//   ....[71]....
        /*1214*/ 	.word	0x000154a0


	//   ....[72]....
        /*1218*/ 	.word	0x000154d0


	//   ....[73]....
        /*121c*/ 	.word	0x00015500


	//   ....[74]....
        /*1220*/ 	.word	0x00015530


	//   ....[75]....
        /*1224*/ 	.word	0x000156c0


	//   ....[76]....
        /*1228*/ 	.word	0x000156f0


	//   ....[77]....
        /*122c*/ 	.word	0x00015720


	//   ....[78]....
        /*1230*/ 	.word	0x00015750


	//   ....[79]....
        /*1234*/ 	.word	0x00015780


	//   ....[80]....
        /*1238*/ 	.word	0x000157b0


	//   ....[81]....
        /*123c*/ 	.word	0x00015840


	//   ....[82]....
        /*1240*/ 	.word	0x00015870


	//   ....[83]....
        /*1244*/ 	.word	0x00015880


	//   ....[84]....
        /*1248*/ 	.word	0x00015910


	//   ....[85]....
        /*124c*/ 	.word	0x000168b0


	//   ....[86]....
        /*1250*/ 	.word	0x00018960


	//   ....[87]....
        /*1254*/ 	.word	0x00018980


	//   ....[88]....
        /*1258*/ 	.word	0x00018a10


	//   ....[89]....
        /*125c*/ 	.word	0x00018a30


	//   ....[90]....
        /*1260*/ 	.word	0x00018ab0


	//   ....[91]....
        /*1264*/ 	.word	0x00018ad0


	//   ....[92]....
        /*1268*/ 	.word	0x00018b50


	//   ....[93]....
        /*126c*/ 	.word	0x00018b70


	//   ....[94]....
        /*1270*/ 	.word	0x00018bf0


	//   ....[95]....
        /*1274*/ 	.word	0x00018c10


	//   ....[96]....
        /*1278*/ 	.word	0x00018c20


	//   ....[97]....
        /*127c*/ 	.word	0x00018c30


	//   ....[98]....
        /*1280*/ 	.word	0x000193d0


	//   ....[99]....
        /*1284*/ 	.word	0x00019400


	//   ....[100]....
        /*1288*/ 	.word	0x00019500


	//   ....[101]....
        /*128c*/ 	.word	0x00019510


	//   ....[102]....
        /*1290*/ 	.word	0x00019590


	//   ....[103]....
        /*1294*/ 	.word	0x000195a0


	//   ....[104]....
        /*1298*/ 	.word	0x000195b0


	//   ....[105]....
        /*129c*/ 	.word	0x00019650


	//   ....[106]....
        /*12a0*/ 	.word	0x00019680


	//   ....[107]....
        /*12a4*/ 	.word	0x00019700


	//   ....[108]....
        /*12a8*/ 	.word	0x00019730


	//   ....[109]....
        /*12ac*/ 	.word	0x000197b0


	//   ....[110]....
        /*12b0*/ 	.word	0x000197e0


	//   ....[111]....
        /*12b4*/ 	.word	0x00019800


	//   ....[112]....
        /*12b8*/ 	.word	0x00019850


	//   ....[113]....
        /*12bc*/ 	.word	0x00019860


	//   ....[114]....
        /*12c0*/ 	.word	0x00019f20


	//   ....[115]....
        /*12c4*/ 	.word	0x00019f50


	//   ....[116]....
        /*12c8*/ 	.word	0x00019f70


	//   ....[117]....
        /*12cc*/ 	.word	0x0001a040


	//   ....[118]....
        /*12d0*/ 	.word	0x0001a070


	//   ....[119]....
        /*12d4*/ 	.word	0x0001a0e0


	//   ....[120]....
        /*12d8*/ 	.word	0x0001a150


	//   ....[121]....
        /*12dc*/ 	.word	0x0001a160


	//   ....[122]....
        /*12e0*/ 	.word	0x0001a1e0


	//   ....[123]....
        /*12e4*/ 	.word	0x0001a1f0


	//   ....[124]....
        /*12e8*/ 	.word	0x0001a270


	//   ....[125]....
        /*12ec*/ 	.word	0x0001a280


	//   ....[126]....
        /*12f0*/ 	.word	0x0001a300


	//   ....[127]....
        /*12f4*/ 	.word	0x0001a310


	//   ....[128]....
        /*12f8*/ 	.word	0x0001a390


	//   ....[129]....
        /*12fc*/ 	.word	0x0001a3a0


	//   ....[130]....
        /*1300*/ 	.word	0x0001a8b0


	//   ....[131]....
        /*1304*/ 	.word	0x0001a8d0


	//   ....[132]....
        /*1308*/ 	.word	0x0001a930


	//   ....[133]....
        /*130c*/ 	.word	0x0001a9e0


	//   ....[134]....
        /*1310*/ 	.word	0x0001a9f0


	//   ....[135]....
        /*1314*/ 	.word	0x0001aa20


	//   ....[136]....
        /*1318*/ 	.word	0x0001aab0


	//   ....[137]....
        /*131c*/ 	.word	0x0001ab60


	//   ....[138]....
        /*1320*/ 	.word	0x0001ab70


	//   ....[139]....
        /*1324*/ 	.word	0x0001aba0


	//   ....[140]....
        /*1328*/ 	.word	0x0001abb0


	//   ....[141]....
        /*132c*/ 	.word	0x0001ac40


	//   ....[142]....
        /*1330*/ 	.word	0x0001b360


	//   ....[143]....
        /*1334*/ 	.word	0x0001b380


	//   ....[144]....
        /*1338*/ 	.word	0x0001b3d0


	//   ....[145]....
        /*133c*/ 	.word	0x0001b3e0


	//   ....[146]....
        /*1340*/ 	.word	0x0001b420


	//   ....[147]....
        /*1344*/ 	.word	0x0001b430


	//   ....[148]....
        /*1348*/ 	.word	0x0001b470


	//   ....[149]....
        /*134c*/ 	.word	0x0001b480


	//   ....[150]....
        /*1350*/ 	.word	0x0001b4c0


	//   ....[151]....
        /*1354*/ 	.word	0x0001b4d0


	//   ....[152]....
        /*1358*/ 	.word	0x0001b4e0


	//   ....[153]....
        /*135c*/ 	.word	0x0001b520


	//   ....[154]....
        /*1360*/ 	.word	0x0001b850


	//   ....[155]....
        /*1364*/ 	.word	0x0001b870


	//   ....[156]....
        /*1368*/ 	.word	0x0001b880


	//   ....[157]....
        /*136c*/ 	.word	0x0001b8a0


	//   ....[158]....
        /*1370*/ 	.word	0x0001b910


	//   ....[159]....
        /*1374*/ 	.word	0x0001b930


	//   ....[160]....
        /*1378*/ 	.word	0x0001b990


	//   ....[161]....
        /*137c*/ 	.word	0x0001b9b0


	//   ....[162]....
        /*1380*/ 	.word	0x0001ba10


	//   ....[163]....
        /*1384*/ 	.word	0x0001ba30


	//   ....[164]....
        /*1388*/ 	.word	0x0001ba90


	//   ....[165]....
        /*138c*/ 	.word	0x0001bab0


	//   ....[166]....
        /*1390*/ 	.word	0x0001bff0


	//   ....[167]....
        /*1394*/ 	.word	0x0001c020


	//   ....[168]....
        /*1398*/ 	.word	0x0001c080


	//   ....[169]....
        /*139c*/ 	.word	0x0001c0b0


	//   ....[170]....
        /*13a0*/ 	.word	0x0001c0e0


	//   ....[171]....
        /*13a4*/ 	.word	0x0001c110


	//   ....[172]....
        /*13a8*/ 	.word	0x0001c140


	//   ....[173]....
        /*13ac*/ 	.word	0x0001c170


	//   ....[174]....
        /*13b0*/ 	.word	0x0001c310


	//   ....[175]....
        /*13b4*/ 	.word	0x0001c340


	//   ....[176]....
        /*13b8*/ 	.word	0x0001c370


	//   ....[177]....
        /*13bc*/ 	.word	0x0001c3a0


	//   ....[178]....
        /*13c0*/ 	.word	0x0001c3d0


	//   ....[179]....
        /*13c4*/ 	.word	0x0001c400


	//   ....[180]....
        /*13c8*/ 	.word	0x0001c4c0


	//   ....[181]....
        /*13cc*/ 	.word	0x0001c4e0


	//   ....[182]....
        /*13d0*/ 	.word	0x0001c4f0


	//   ....[183]....
        /*13d4*/ 	.word	0x0001c550


	//   ....[184]....
        /*13d8*/ 	.word	0x0001cb70


	//   ....[185]....
        /*13dc*/ 	.word	0x0001ce90


	//   ....[186]....
        /*13e0*/ 	.word	0x0001cf20


	//   ....[187]....
        /*13e4*/ 	.word	0x0001cfc0


	//   ....[188]....
        /*13e8*/ 	.word	0x0001d050


	//   ....[189]....
        /*13ec*/ 	.word	0x0001d140


	//   ....[190]....
        /*13f0*/ 	.word	0x0001d1d0


	//   ....[191]....
        /*13f4*/ 	.word	0x0001d270


	//   ....[192]....
        /*13f8*/ 	.word	0x0001d300


	//   ....[193]....
        /*13fc*/ 	.word	0x0001d3f0


	//   ....[194]....
        /*1400*/ 	.word	0x0001d480


	//   ....[195]....
        /*1404*/ 	.word	0x0001d510


	//   ....[196]....
        /*1408*/ 	.word	0x0001d5a0


	//   ....[197]....
        /*140c*/ 	.word	0x0001d670


	//   ....[198]....
        /*1410*/ 	.word	0x0001d710


	//   ....[199]....
        /*1414*/ 	.word	0x0001d7a0


	//   ....[200]....
        /*1418*/ 	.word	0x0001d7f0


	//   ....[201]....
        /*141c*/ 	.word	0x0001d840


	//   ....[202]....
        /*1420*/ 	.word	0x0001d930


	//   ....[203]....
        /*1424*/ 	.word	0x0001d9c0


	//   ....[204]....
        /*1428*/ 	.word	0x0001da10


	//   ....[205]....
        /*142c*/ 	.word	0x0001da60


	//   ....[206]....
        /*1430*/ 	.word	0x0001dcc0


	//   ....[207]....
        /*1434*/ 	.word	0x0001dd10


	//   ....[208]....
        /*1438*/ 	.word	0x0001dda0


	//   ....[209]....
        /*143c*/ 	.word	0x0001de30


	//   ....[210]....
        /*1440*/ 	.word	0x0001dec0


	//   ....[211]....
        /*1444*/ 	.word	0x0001df50


	//   ....[212]....
        /*1448*/ 	.word	0x0001dfe0


	//   ....[213]....
        /*144c*/ 	.word	0x0001e070


	//   ....[214]....
        /*1450*/ 	.word	0x0001e0f0


	//   ....[215]....
        /*1454*/ 	.word	0x0001e140


	//   ....[216]....
        /*1458*/ 	.word	0x0001e1e0


	//   ....[217]....
        /*145c*/ 	.word	0x0001e270


	//   ....[218]....
        /*1460*/ 	.word	0x0001e300


	//   ....[219]....
        /*1464*/ 	.word	0x0001e350


	//   ....[220]....
        /*1468*/ 	.word	0x0001e3e0


	//   ....[221]....
        /*146c*/ 	.word	0x0001e470


	//   ....[222]....
        /*1470*/ 	.word	0x0001e500


	//   ....[223]....
        /*1474*/ 	.word	0x0001e590


	//   ....[224]....
        /*1478*/ 	.word	0x0001e620


	//   ....[225]....
        /*147c*/ 	.word	0x0001e6b0


	//   ....[226]....
        /*1480*/ 	.word	0x0001e770


	//   ....[227]....
        /*1484*/ 	.word	0x0001ea50


	//   ....[228]....
        /*1488*/ 	.word	0x0001eb40


	//   ....[229]....
        /*148c*/ 	.word	0x0001ebe0


	//   ....[230]....
        /*1490*/ 	.word	0x0001ec40


	//   ....[231]....
        /*1494*/ 	.word	0x0001ed30


	//   ....[232]....
        /*1498*/ 	.word	0x0001eda0


	//   ....[233]....
        /*149c*/ 	.word	0x0001ee90


	//   ....[234]....
        /*14a0*/ 	.word	0x0001ef00


	//   ....[235]....
        /*14a4*/ 	.word	0x0001eff0


	//   ....[236]....
        /*14a8*/ 	.word	0x0001f060


	//   ....[237]....
        /*14ac*/ 	.word	0x0001f150


	//   ....[238]....
        /*14b0*/ 	.word	0x0001f1c0


	//   ....[239]....
        /*14b4*/ 	.word	0x0001f260


	//   ....[240]....
        /*14b8*/ 	.word	0x0001f350


	//   ....[241]....
        /*14bc*/ 	.word	0x0001f410


	//   ....[242]....
        /*14c0*/ 	.word	0x0001f470


	//   ....[243]....
        /*14c4*/ 	.word	0x0001f560


	//   ....[244]....
        /*14c8*/ 	.word	0x0001f5c0


	//   ....[245]....
        /*14cc*/ 	.word	0x0001f6b0


	//   ....[246]....
        /*14d0*/ 	.word	0x0001f710


	//   ....[247]....
        /*14d4*/ 	.word	0x0001f7b0


	//   ....[248]....
        /*14d8*/ 	.word	0x0001f880


	//   ....[249]....
        /*14dc*/ 	.word	0x0001f920


	//   ....[250]....
        /*14e0*/ 	.word	0x0001f9f0


	//   ....[251]....
        /*14e4*/ 	.word	0x0001fa90


	//   ....[252]....
        /*14e8*/ 	.word	0x0001fb60


	//   ....[253]....
        /*14ec*/ 	.word	0x0001fc00


	//   ....[254]....
        /*14f0*/ 	.word	0x0001fcb0


	//   ....[255]....
        /*14f4*/ 	.word	0x0001fd50


	//   ....[0]....
        /*14f8*/ 	.word	0x0001ffe0


	//   ....[1]....
        /*14fc*/ 	.word	0x000200a0


	//   ....[2]....
        /*1500*/ 	.word	0x00020170


	//   ....[3]....
        /*1504*/ 	.word	0x00020260


	//   ....[4]....
        /*1508*/ 	.word	0x00020320


	//   ....[5]....
        /*150c*/ 	.word	0x000203e0


	//   ....[6]....
        /*1510*/ 	.word	0x000204a0


	//   ....[7]....
        /*1514*/ 	.word	0x00020560


	//   ....[8]....
        /*1518*/ 	.word	0x00020620


	//   ....[9]....
        /*151c*/ 	.word	0x000206e0


	//   ....[10]....
        /*1520*/ 	.word	0x000207a0


	//   ....[11]....
        /*1524*/ 	.word	0x00020860


	//   ....[12]....
        /*1528*/ 	.word	0x00020920


	//   ....[13]....
        /*152c*/ 	.word	0x000209d0


	//   ....[14]....
        /*1530*/ 	.word	0x00020a30


	//   ....[15]....
        /*1534*/ 	.word	0x00020b10


	//   ....[16]....
        /*1538*/ 	.word	0x00020c50


	//   ....[17]....
        /*153c*/ 	.word	0x00020d30


	//   ....[18]....
        /*1540*/ 	.word	0x00020dc0


	//   ....[19]....
        /*1544*/ 	.word	0x00020ed0


	//   ....[20]....
        /*1548*/ 	.word	0x00020f30


	//   ....[21]....
        /*154c*/ 	.word	0x00021040


	//   ....[22]....
        /*1550*/ 	.word	0x000210a0


	//   ....[23]....
        /*1554*/ 	.word	0x000211b0


	//   ....[24]....
        /*1558*/ 	.word	0x00021210


	//   ....[25]....
        /*155c*/ 	.word	0x00021320


	//   ....[26]....
        /*1560*/ 	.word	0x00021380


	//   ....[27]....
        /*1564*/ 	.word	0x00021440


	//   ....[28]....
        /*1568*/ 	.word	0x000215a0


	//   ....[29]....
        /*156c*/ 	.word	0x00021640


	//   ....[30]....
        /*1570*/ 	.word	0x000216a0


	//   ....[31]....
        /*1574*/ 	.word	0x00021750


	//   ....[32]....
        /*1578*/ 	.word	0x000217b0


	//   ....[33]....
        /*157c*/ 	.word	0x00021860


	//   ....[34]....
        /*1580*/ 	.word	0x000218c0


	//   ....[35]....
        /*1584*/ 	.word	0x00021970


	//   ....[36]....
        /*1588*/ 	.word	0x000219d0


	//   ....[37]....
        /*158c*/ 	.word	0x00021a80


	//   ....[38]....
        /*1590*/ 	.word	0x00021ae0


	//   ....[39]....
        /*1594*/ 	.word	0x00021b90


	//   ....[40]....
        /*1598*/ 	.word	0x00021c80


	//   ....[41]....
        /*159c*/ 	.word	0x00021d20


	//   ....[42]....
        /*15a0*/ 	.word	0x00021d80


	//   ....[43]....
        /*15a4*/ 	.word	0x00021e50


	//   ....[44]....
        /*15a8*/ 	.word	0x00021eb0


	//   ....[45]....
        /*15ac*/ 	.word	0x00021f80


	//   ....[46]....
        /*15b0*/ 	.word	0x00021fe0


	//   ....[47]....
        /*15b4*/ 	.word	0x000220b0


	//   ....[48]....
        /*15b8*/ 	.word	0x00022110


	//   ....[49]....
        /*15bc*/ 	.word	0x000221e0


	//   ....[50]....
        /*15c0*/ 	.word	0x00022240


	//   ....[51]....
        /*15c4*/ 	.word	0x00022310


	//   ....[52]....
        /*15c8*/ 	.word	0x000223a0


	//   ....[53]....
        /*15cc*/ 	.word	0x00022440


	//   ....[54]....
        /*15d0*/ 	.word	0x000225c0


	//   ....[55]....
        /*15d4*/ 	.word	0x00022630


	//   ....[56]....
        /*15d8*/ 	.word	0x000226a0


	//   ....[57]....
        /*15dc*/ 	.word	0x00022710


	//   ....[58]....
        /*15e0*/ 	.word	0x00022780


	//   ....[59]....
        /*15e4*/ 	.word	0x00022800


	//   ....[60]....
        /*15e8*/ 	.word	0x00022880


	//   ....[61]....
        /*15ec*/ 	.word	0x00022910


	//   ....[62]....
        /*15f0*/ 	.word	0x00022980


	//   ....[63]....
        /*15f4*/ 	.word	0x000229f0


	//   ....[64]....
        /*15f8*/ 	.word	0x00022a60


	//   ....[65]....
        /*15fc*/ 	.word	0x00022ae0


	//   ....[66]....
        /*1600*/ 	.word	0x00022b50


	//   ....[67]....
        /*1604*/ 	.word	0x00022bf0


	//   ....[68]....
        /*1608*/ 	.word	0x00022c40


	//   ....[69]....
        /*160c*/ 	.word	0x00022cd0


	//   ....[70]....
        /*1610*/ 	.word	0x00022e00


	//----- nvinfo : EIATTR_REG_RECONFIG
	.align		4
.L_1258:
        /*1614*/ 	.byte	0x01, 0x54
	.zero		2


	//----- nvinfo : EIATTR_SYSCALL_OFFSETS
	.align		4
        /*1618*/ 	.byte	0x04, 0x46
        /*161a*/ 	.short	(.L_1260 - .L_1259)


	//   ....[0]....
.L_1259:
        /*161c*/ 	.word	0x00002360


	//   ....[1]....
        /*1620*/ 	.word	0x000024b0


	//   ....[2]....
        /*1624*/ 	.word	0x00007350


	//   ....[3]....
        /*1628*/ 	.word	0x000076d0


	//   ....[4]....
        /*162c*/ 	.word	0x00017f20


	//   ....[5]....
        /*1630*/ 	.word	0x00018070


	//   ....[6]....
        /*1634*/ 	.word	0x00018160


	//   ....[7]....
        /*1638*/ 	.word	0x00018ff0


	//   ....[8]....
        /*163c*/ 	.word	0x00019b30


	//----- nvinfo : EIATTR_MBARRIER_INSTR_OFFSETS
	.align		4
.L_1260:
        /*1640*/ 	.byte	0x04, 0x39
        /*1642*/ 	.short	(.L_1262 - .L_1261)


	//   ....[0]....
.L_1261:
        /*1644*/ 	.word	0x00000260
        /*1648*/ 	.word	0x000000ff
        /*164c*/ 	.word	0x00032400
        /*1650*/ 	.short	0x0100
        /*1652*/ 	.byte	0x08
	.zero		1


	//   ....[1]....
        /*1654*/ 	.word	0x00000270
        /*1658*/ 	.word	0x000000ff
        /*165c*/ 	.word	0x00032410
        /*1660*/ 	.short	0x0100
        /*1662*/ 	.byte	0x08
	.zero		1


	//   ....[2]....
        /*1664*/ 	.word	0x00000280
        /*1668*/ 	.word	0x000000ff
        /*166c*/ 	.word	0x00032420
        /*1670*/ 	.short	0x0100
        /*1672*/ 	.byte	0x08
	.zero		1


	//   ....[3]....
        /*1674*/ 	.word	0x00000370
        /*1678*/ 	.word	0x000000ff
        /*167c*/ 	.word	0x00032430
        /*1680*/ 	.short	0x0100
        /*1682*/ 	.byte	0x08
	.zero		1


	//   ....[4]....
        /*1684*/ 	.word	0x00000380
        /*1688*/ 	.word	0x000000ff
        /*168c*/ 	.word	0x00032440
        /*1690*/ 	.short	0x0100
        /*1692*/ 	.byte	0x08
	.zero		1


	//   ....[5]....
        /*1694*/ 	.word	0x00000390
        /*1698*/ 	.word	0x000000ff
        /*169c*/ 	.word	0x00032438
        /*16a0*/ 	.short	0x0100
        /*16a2*/ 	.byte	0x08
	.zero		1


	//   ....[6]....
        /*16a4*/ 	.word	0x000003a0
        /*16a8*/ 	.word	0x000000ff
        /*16ac*/ 	.word	0x00032448
        /*16b0*/ 	.short	0x0100
        /*16b2*/ 	.byte	0x08
	.zero		1


	//   ....[7]....
        /*16b4*/ 	.word	0x000004d0
        /*16b8*/ 	.word	0x000000ff
        /*16bc*/ 	.word	0x00032450
        /*16c0*/ 	.short	0x0100
        /*16c2*/ 	.byte	0x08
	.zero		1


	//   ....[8]....
        /*16c4*/ 	.word	0x000004e0
        /*16c8*/ 	.word	0x000000ff
        /*16cc*/ 	.word	0x00032460
        /*16d0*/ 	.short	0x0100
        /*16d2*/ 	.byte	0x08
	.zero		1


	//   ....[9]....
        /*16d4*/ 	.word	0x000004f0
        /*16d8*/ 	.word	0x000000ff
        /*16dc*/ 	.word	0x00032458
        /*16e0*/ 	.short	0x0100
        /*16e2*/ 	.byte	0x08
	.zero		1


	//   ....[10]....
        /*16e4*/ 	.word	0x00000500
        /*16e8*/ 	.word	0x000000ff
        /*16ec*/ 	.word	0x00032468
        /*16f0*/ 	.short	0x0100
        /*16f2*/ 	.byte	0x08
	.zero		1


	//   ....[11]....
        /*16f4*/ 	.word	0x000005f0
        /*16f8*/ 	.word	0x000000ff
        /*16fc*/ 	.word	0x00032470
        /*1700*/ 	.short	0x0100
        /*1702*/ 	.byte	0x06
	.zero		1


	//   ....[12]....
        /*1704*/ 	.word	0x00000600
        /*1708*/ 	.word	0x000000ff
        /*170c*/ 	.word	0x00032480
        /*1710*/ 	.short	0x0100
        /*1712*/ 	.byte	0x06
	.zero		1


	//   ....[13]....
        /*1714*/ 	.word	0x00000610
        /*1718*/ 	.word	0x000000ff
        /*171c*/ 	.word	0x00032478
        /*1720*/ 	.short	0x0100
        /*1722*/ 	.byte	0x06
	.zero		1


	//   ....[14]....
        /*1724*/ 	.word	0x00000620
        /*1728*/ 	.word	0x000000ff
        /*172c*/ 	.word	0x00032488
        /*1730*/ 	.short	0x0100
        /*1732*/ 	.byte	0x06
	.zero		1


	//   ....[15]....
        /*1734*/ 	.word	0x00000750
        /*1738*/ 	.word	0x000000ff
        /*173c*/ 	.word	0x00032490
        /*1740*/ 	.short	0x0100
        /*1742*/ 	.byte	0x08
	.zero		1


	//   ....[16]....
        /*1744*/ 	.word	0x00000760
        /*1748*/ 	.word	0x000000ff
        /*174c*/ 	.word	0x000324a0
        /*1750*/ 	.short	0x0100
        /*1752*/ 	.byte	0x08
	.zero		1


	//   ....[17]....
        /*1754*/ 	.word	0x00000770
        /*1758*/ 	.word	0x000000ff
        /*175c*/ 	.word	0x00032498
        /*1760*/ 	.short	0x0100
        /*1762*/ 	.byte	0x08
	.zero		1


	//   ....[18]....
        /*1764*/ 	.word	0x00000780
        /*1768*/ 	.word	0x000000ff
        /*176c*/ 	.word	0x000324a8
        /*1770*/ 	.short	0x0100
        /*1772*/ 	.byte	0x08
	.zero		1


	//   ....[19]....
        /*1774*/ 	.word	0x000008b0
        /*1778*/ 	.word	0x000000ff
        /*177c*/ 	.word	0x000324b0
        /*1780*/ 	.short	0x0100
        /*1782*/ 	.byte	0x08
	.zero		1


	//   ....[20]....
        /*1784*/ 	.word	0x000008c0
        /*1788*/ 	.word	0x000000ff
        /*178c*/ 	.word	0x000324c0
        /*1790*/ 	.short	0x0100
        /*1792*/ 	.byte	0x08
	.zero		1


	//   ....[21]....
        /*1794*/ 	.word	0x000008d0
        /*1798*/ 	.word	0x000000ff
        /*179c*/ 	.word	0x000324b8
        /*17a0*/ 	.short	0x0100
        /*17a2*/ 	.byte	0x08
	.zero		1


	//   ....[22]....
        /*17a4*/ 	.word	0x000008e0
        /*17a8*/ 	.word	0x000000ff
        /*17ac*/ 	.word	0x000324c8
        /*17b0*/ 	.short	0x0100
        /*17b2*/ 	.byte	0x08
	.zero		1


	//   ....[23]....
        /*17b4*/ 	.word	0x000037c0
        /*17b8*/ 	.word	0x00000000
        /*17bc*/ 	.word	0x00032490
        /*17c0*/ 	.short	0x010a
        /*17c2*/ 	.byte	0x3f
	.zero		1


	//   ....[24]....
        /*17c4*/ 	.word	0x00004b90
        /*17c8*/ 	.word	0x00000000
        /*17cc*/ 	.word	0x00032490
        /*17d0*/ 	.short	0x010a
        /*17d2*/ 	.byte	0x3f
	.zero		1


	//   ....[25]....
        /*17d4*/ 	.word	0x00005c70
        /*17d8*/ 	.word	0x00000000
        /*17dc*/ 	.word	0x00032490
        /*17e0*/ 	.short	0x010a
        /*17e2*/ 	.byte	0x3f
	.zero		1


	//   ....[26]....
        /*17e4*/ 	.word	0x00006110
        /*17e8*/ 	.word	0x0000000b
        /*17ec*/ 	.word	0x00000000
        /*17f0*/ 	.short	0x0101
        /*17f2*/ 	.byte	0x3f
	.zero		1


	//   ....[27]....
        /*17f4*/ 	.word	0x00006150
        /*17f8*/ 	.word	0x00000000
        /*17fc*/ 	.word	0x000324b0
        /*1800*/ 	.short	0x010a
        /*1802*/ 	.byte	0x3f
	.zero		1


	//   ....[28]....
        /*1804*/ 	.word	0x00006970
        /*1808*/ 	.word	0x00000000
        /*180c*/ 	.word	0x00000000
        /*1810*/ 	.short	0x0101
        /*1812*/ 	.byte	0x3f
	.zero		1


	//   ....[29]....
        /*1814*/ 	.word	0x000073f0
        /*1818*/ 	.word	0x00000013
        /*181c*/ 	.word	0x00032400
        /*1820*/ 	.short	0x010a
        /*1822*/ 	.byte	0x3f
	.zero		1


	//   ....[30]....
        /*1824*/ 	.word	0x00007440
        /*1828*/ 	.word	0x00000013
        /*182c*/ 	.word	0x00032400
        /*1830*/ 	.short	0x010a
        /*1832*/ 	.byte	0x3f
	.zero		1


	//   ....[31]....
        /*1834*/ 	.word	0x00007a70
        /*1838*/ 	.word	0x00000013
        /*183c*/ 	.word	0x00032400
        /*1840*/ 	.short	0x010a
        /*1842*/ 	.byte	0x3f
	.zero		1


	//   ....[32]....
        /*1844*/ 	.word	0x000089e0
        /*1848*/ 	.word	0x00000013
        /*184c*/ 	.word	0x00032400
        /*1850*/ 	.short	0x010a
        /*1852*/ 	.byte	0x3f
	.zero		1


	//   ....[33]....
        /*1854*/ 	.word	0x000098a0
        /*1858*/ 	.word	0x00000000
        /*185c*/ 	.word	0x00032430
        /*1860*/ 	.short	0x010a
        /*1862*/ 	.byte	0x3f
	.zero		1


	//   ....[34]....
        /*1864*/ 	.word	0x00009950
        /*1868*/ 	.word	0x00000000
        /*186c*/ 	.word	0x00032430
        /*1870*/ 	.short	0x010a
        /*1872*/ 	.byte	0x3f
	.zero		1


	//   ....[35]....
        /*1874*/ 	.word	0x00009c50
        /*1878*/ 	.word	0x00000013
        /*187c*/ 	.word	0x00032410
        /*1880*/ 	.short	0x010a
        /*1882*/ 	.byte	0x3f
	.zero		1


	//   ....[36]....
        /*1884*/ 	.word	0x00009ca0
        /*1888*/ 	.word	0x00000000
        /*188c*/ 	.word	0x00032450
        /*1890*/ 	.short	0x010a
        /*1892*/ 	.byte	0x3f
	.zero		1


	//   ....[37]....
        /*1894*/ 	.word	0x00009ce0
        /*1898*/ 	.word	0x00000000
        /*189c*/ 	.word	0x00032450
        /*18a0*/ 	.short	0x010a
        /*18a2*/ 	.byte	0x3f
	.zero		1


	//   ....[38]....
        /*18a4*/ 	.word	0x0000bb60
        /*18a8*/ 	.word	0x00000005
        /*18ac*/ 	.word	0x00000000
        /*18b0*/ 	.short	0x0101
        /*18b2*/ 	.byte	0x3f
	.zero		1


	//   ....[39]....
        /*18b4*/ 	.word	0x0000c620
        /*18b8*/ 	.word	0x00000000
        /*18bc*/ 	.word	0x00000000
        /*18c0*/ 	.short	0x0101
        /*18c2*/ 	.byte	0x3f
	.zero		1


	//   ....[40]....
        /*18c4*/ 	.word	0x0000c750
        /*18c8*/ 	.word	0x00000000
        /*18cc*/ 	.word	0x00032430
        /*18d0*/ 	.short	0x010a
        /*18d2*/ 	.byte	0x3f
	.zero		1


	//   ....[41]....
        /*18d4*/ 	.word	0x0000c7c0
        /*18d8*/ 	.word	0x00000000
        /*18dc*/ 	.word	0x00032430
        /*18e0*/ 	.short	0x010a
        /*18e2*/ 	.byte	0x3f
	.zero		1


	//   ....[42]....
        /*18e4*/ 	.word	0x0000ca30
        /*18e8*/ 	.word	0x00000000
        /*18ec*/ 	.word	0x00032450
        /*18f0*/ 	.short	0x010a
        /*18f2*/ 	.byte	0x3f
	.zero		1


	//   ....[43]....
        /*18f4*/ 	.word	0x0000ca70
        /*18f8*/ 	.word	0x00000000
        /*18fc*/ 	.word	0x00032450
        /*1900*/ 	.short	0x010a
        /*1902*/ 	.byte	0x3f
	.zero		1


	//   ....[44]....
        /*1904*/ 	.word	0x0000e7f0
        /*1908*/ 	.word	0x00000005
        /*190c*/ 	.word	0x00000000
        /*1910*/ 	.short	0x0101
        /*1912*/ 	.byte	0x3f
	.zero		1


	//   ....[45]....
        /*1914*/ 	.word	0x0000f4f0
        /*1918*/ 	.word	0x00000000
        /*191c*/ 	.word	0x00000000
        /*1920*/ 	.short	0x0101
        /*1922*/ 	.byte	0x3f
	.zero		1


	//   ....[46]....
        /*1924*/ 	.word	0x00011a60
        /*1928*/ 	.word	0x00000003
        /*192c*/ 	.word	0x00000000
        /*1930*/ 	.short	0x0101
        /*1932*/ 	.byte	0x3f
	.zero		1


	//   ....[47]....
        /*1934*/ 	.word	0x000125c0
        /*1938*/ 	.word	0x00000006
        /*193c*/ 	.word	0x00000000
        /*1940*/ 	.short	0x0101
        /*1942*/ 	.byte	0x3f
	.zero		1


	//   ....[48]....
        /*1944*/ 	.word	0x00016990
        /*1948*/ 	.word	0x00000016
        /*194c*/ 	.word	0x00032420
        /*1950*/ 	.short	0x010a
        /*1952*/ 	.byte	0x3f
	.zero		1


	//   ....[49]....
        /*1954*/ 	.word	0x00016a20
        /*1958*/ 	.word	0x00000007
        /*195c*/ 	.word	0x000324a0
        /*1960*/ 	.short	0x010a
        /*1962*/ 	.byte	0x3f
	.zero		1


	//   ....[50]....
        /*1964*/ 	.word	0x00016c70
        /*1968*/ 	.word	0x00000007
        /*196c*/ 	.word	0x000324c0
        /*1970*/ 	.short	0x010a
        /*1972*/ 	.byte	0x3f
	.zero		1


	//   ....[51]....
        /*1974*/ 	.word	0x00017280
        /*1978*/ 	.word	0x00000006
        /*197c*/ 	.word	0x000324a0
        /*1980*/ 	.short	0x010a
        /*1982*/ 	.byte	0x3f
	.zero		1


	//   ....[52]....
        /*1984*/ 	.word	0x000174c0
        /*1988*/ 	.word	0x00000006
        /*198c*/ 	.word	0x000324c0
        /*1990*/ 	.short	0x010a
        /*1992*/ 	.byte	0x3f
	.zero		1


	//   ....[53]....
        /*1994*/ 	.word	0x00018710
        /*1998*/ 	.word	0x0000001d
        /*199c*/ 	.word	0x00032440
        /*19a0*/ 	.short	0x010a
        /*19a2*/ 	.byte	0x3f
	.zero		1


	//   ....[54]....
        /*19a4*/ 	.word	0x00018d30
        /*19a8*/ 	.word	0x0000001d
        /*19ac*/ 	.word	0x00032430
        /*19b0*/ 	.short	0x0107
        /*19b2*/ 	.byte	0x3f
	.zero		1


	//   ....[55]....
        /*19b4*/ 	.word	0x00018e00
        /*19b8*/ 	.word	0x0000001d
        /*19bc*/ 	.word	0x00032430
        /*19c0*/ 	.short	0x0101
        /*19c2*/ 	.byte	0x3f
	.zero		1


	//   ....[56]....
        /*19c4*/ 	.word	0x00019970
        /*19c8*/ 	.word	0x00000016
        /*19cc*/ 	.word	0x00032400
        /*19d0*/ 	.short	0x0107
        /*19d2*/ 	.byte	0x3f
	.zero		1


	//   ....[57]....
        /*19d4*/ 	.word	0x00019a00
        /*19d8*/ 	.word	0x00000016
        /*19dc*/ 	.word	0x00032400
        /*19e0*/ 	.short	0x0101
        /*19e2*/ 	.byte	0x3f
	.zero		1


	//   ....[58]....
        /*19e4*/ 	.word	0x0001a490
        /*19e8*/ 	.word	0x00000016
        /*19ec*/ 	.word	0x00032410
        /*19f0*/ 	.short	0x0107
        /*19f2*/ 	.byte	0x3f
	.zero		1


	//   ....[59]....
        /*19f4*/ 	.word	0x0001a590
        /*19f8*/ 	.word	0x00000016
        /*19fc*/ 	.word	0x00032410
        /*1a00*/ 	.short	0x0101
        /*1a02*/ 	.byte	0x3f
	.zero		1


	//   ....[60]....
        /*1a04*/ 	.word	0x0001a5b0
        /*1a08*/ 	.word	0x00000016
        /*1a0c*/ 	.word	0x00032420
        /*1a10*/ 	.short	0x010a
        /*1a12*/ 	.byte	0x3f
	.zero		1


	//   ....[61]....
        /*1a14*/ 	.word	0x0001a640
        /*1a18*/ 	.word	0x0000001d
        /*1a1c*/ 	.word	0x00032460
        /*1a20*/ 	.short	0x010a
        /*1a22*/ 	.byte	0x3f
	.zero		1


	//   ....[62]....
        /*1a24*/ 	.word	0x0001adc0
        /*1a28*/ 	.word	0x0000001d
        /*1a2c*/ 	.word	0x00032450
        /*1a30*/ 	.short	0x0107
        /*1a32*/ 	.byte	0x3f
	.zero		1


	//   ....[63]....
        /*1a34*/ 	.word	0x0001ae90
        /*1a38*/ 	.word	0x0000001d
        /*1a3c*/ 	.word	0x00032450
        /*1a40*/ 	.short	0x0101
        /*1a42*/ 	.byte	0x3f
	.zero		1


	//   ....[64]....
        /*1a44*/ 	.word	0x0001b1d0
        /*1a48*/ 	.word	0x00000004
        /*1a4c*/ 	.word	0x00032440
        /*1a50*/ 	.short	0x010a
        /*1a52*/ 	.byte	0x3f
	.zero		1


	//   ....[65]....
        /*1a54*/ 	.word	0x0001b5a0
        /*1a58*/ 	.word	0x00000004
        /*1a5c*/ 	.word	0x00032430
        /*1a60*/ 	.short	0x0107
        /*1a62*/ 	.byte	0x3f
	.zero		1


	//   ....[66]....
        /*1a64*/ 	.word	0x0001b660
        /*1a68*/ 	.word	0x00000004
        /*1a6c*/ 	.word	0x00032430
        /*1a70*/ 	.short	0x0101
        /*1a72*/ 	.byte	0x3f
	.zero		1


	//   ....[67]....
        /*1a74*/ 	.word	0x0001b690
        /*1a78*/ 	.word	0x00000004
        /*1a7c*/ 	.word	0x00032460
        /*1a80*/ 	.short	0x010a
        /*1a82*/ 	.byte	0x3f
	.zero		1


	//   ....[68]....
        /*1a84*/ 	.word	0x0001bba0
        /*1a88*/ 	.word	0x00000004
        /*1a8c*/ 	.word	0x00032450
        /*1a90*/ 	.short	0x0107
        /*1a92*/ 	.byte	0x3f
	.zero		1


	//   ....[69]....
        /*1a94*/ 	.word	0x0001bc60
        /*1a98*/ 	.word	0x00000004
        /*1a9c*/ 	.word	0x00032450
        /*1aa0*/ 	.short	0x0101
        /*1aa2*/ 	.byte	0x3f
	.zero		1


	//   ....[70]....
        /*1aa4*/ 	.word	0x0001caf0
        /*1aa8*/ 	.word	0x00000007
        /*1aac*/ 	.word	0x00032420
        /*1ab0*/ 	.short	0x010a
        /*1ab2*/ 	.byte	0x3f
	.zero		1


	//   ....[71]....
        /*1ab4*/ 	.word	0x0001cc60
        /*1ab8*/ 	.word	0x00000005
        /*1abc*/ 	.word	0x00032440
        /*1ac0*/ 	.short	0x010a
        /*1ac2*/ 	.byte	0x3f
	.zero		1


	//   ....[72]....
        /*1ac4*/ 	.word	0x0001cd00
        /*1ac8*/ 	.word	0x00000003
        /*1acc*/ 	.word	0x00032440
        /*1ad0*/ 	.short	0x010a
        /*1ad2*/ 	.byte	0x3f
	.zero		1


	//   ....[73]....
        /*1ad4*/ 	.word	0x0001cd40
        /*1ad8*/ 	.word	0x00000005
        /*1adc*/ 	.word	0x00032460
        /*1ae0*/ 	.short	0x010a
        /*1ae2*/ 	.byte	0x3f
	.zero		1


	//   ....[74]....
        /*1ae4*/ 	.word	0x0001cd80
        /*1ae8*/ 	.word	0x00000003
        /*1aec*/ 	.word	0x00032460
        /*1af0*/ 	.short	0x010a
        /*1af2*/ 	.byte	0x3f
	.zero		1


	//   ....[75]....
        /*1af4*/ 	.word	0x0001cde0
        /*1af8*/ 	.word	0x00000000
        /*1afc*/ 	.word	0x00032490
        /*1b00*/ 	.short	0x010a
        /*1b02*/ 	.byte	0x3f
	.zero		1


	//   ....[76]....
        /*1b04*/ 	.word	0x0001d090
        /*1b08*/ 	.word	0x00000000
        /*1b0c*/ 	.word	0x00032490
        /*1b10*/ 	.short	0x010a
        /*1b12*/ 	.byte	0x3f
	.zero		1


	//   ....[77]....
        /*1b14*/ 	.word	0x0001d340
        /*1b18*/ 	.word	0x00000000
        /*1b1c*/ 	.word	0x00032490
        /*1b20*/ 	.short	0x010a
        /*1b22*/ 	.byte	0x3f
	.zero		1


	//   ....[78]....
        /*1b24*/ 	.word	0x0001d5d0
        /*1b28*/ 	.word	0x00000000
        /*1b2c*/ 	.word	0x000324b0
        /*1b30*/ 	.short	0x010a
        /*1b32*/ 	.byte	0x3f
	.zero		1


	//   ....[79]....
        /*1b34*/ 	.word	0x0001d880
        /*1b38*/ 	.word	0x00000013
        /*1b3c*/ 	.word	0x00032400
        /*1b40*/ 	.short	0x010a
        /*1b42*/ 	.byte	0x3f
	.zero		1


	//   ....[80]....
        /*1b44*/ 	.word	0x0001da90
        /*1b48*/ 	.word	0x00000013
        /*1b4c*/ 	.word	0x00032400
        /*1b50*/ 	.short	0x010a
        /*1b52*/ 	.byte	0x3f
	.zero		1


	//   ....[81]....
        /*1b54*/ 	.word	0x0001dae0
        /*1b58*/ 	.word	0x00000000
        /*1b5c*/ 	.word	0x00032430
        /*1b60*/ 	.short	0x010a
        /*1b62*/ 	.byte	0x3f
	.zero		1


	//   ....[82]....
        /*1b64*/ 	.word	0x0001db30
        /*1b68*/ 	.word	0x00000013
        /*1b6c*/ 	.word	0x00032410
        /*1b70*/ 	.short	0x010a
        /*1b72*/ 	.byte	0x3f
	.zero		1


	//   ....[83]....
        /*1b74*/ 	.word	0x0001db80
        /*1b78*/ 	.word	0x00000000
        /*1b7c*/ 	.word	0x00032450
        /*1b80*/ 	.short	0x010a
        /*1b82*/ 	.byte	0x3f
	.zero		1


	//   ....[84]....
        /*1b84*/ 	.word	0x0001dbd0
        /*1b88*/ 	.word	0x00000000
        /*1b8c*/ 	.word	0x00032430
        /*1b90*/ 	.short	0x010a
        /*1b92*/ 	.byte	0x3f
	.zero		1


	//   ....[85]....
        /*1b94*/ 	.word	0x0001dc20
        /*1b98*/ 	.word	0x00000000
        /*1b9c*/ 	.word	0x00032450
        /*1ba0*/ 	.short	0x010a
        /*1ba2*/ 	.byte	0x3f
	.zero		1


	//   ....[86]....
        /*1ba4*/ 	.word	0x0001e830
        /*1ba8*/ 	.word	0x00000016
        /*1bac*/ 	.word	0x00032420
        /*1bb0*/ 	.short	0x010a
        /*1bb2*/ 	.byte	0x3f
	.zero		1


	//   ....[87]....
        /*1bb4*/ 	.word	0x0001e880
        /*1bb8*/ 	.word	0x00000007
        /*1bbc*/ 	.word	0x000324a0
        /*1bc0*/ 	.short	0x010a
        /*1bc2*/ 	.byte	0x3f
	.zero		1


	//   ....[88]....
        /*1bc4*/ 	.word	0x0001e8d0
        /*1bc8*/ 	.word	0x00000007
        /*1bcc*/ 	.word	0x000324c0
        /*1bd0*/ 	.short	0x010a
        /*1bd2*/ 	.byte	0x3f
	.zero		1


	//   ....[89]....
        /*1bd4*/ 	.word	0x0001e920
        /*1bd8*/ 	.word	0x00000006
        /*1bdc*/ 	.word	0x000324a0
        /*1be0*/ 	.short	0x010a
        /*1be2*/ 	.byte	0x3f
	.zero		1


	//   ....[90]....
        /*1be4*/ 	.word	0x0001e970
        /*1be8*/ 	.word	0x00000006
        /*1bec*/ 	.word	0x000324c0
        /*1bf0*/ 	.short	0x010a
        /*1bf2*/ 	.byte	0x3f
	.zero		1


	//   ....[91]....
        /*1bf4*/ 	.word	0x0001ea90
        /*1bf8*/ 	.word	0x0000001d
        /*1bfc*/ 	.word	0x00032440
        /*1c00*/ 	.short	0x010a
        /*1c02*/ 	.byte	0x3f
	.zero		1


	//   ....[92]....
        /*1c04*/ 	.word	0x00020b50
        /*1c08*/ 	.word	0x00000016
        /*1c0c*/ 	.word	0x00032420
        /*1c10*/ 	.short	0x010a
        /*1c12*/ 	.byte	0x3f
	.zero		1


	//   ....[93]....
        /*1c14*/ 	.word	0x00020ba0
        /*1c18*/ 	.word	0x0000001d
        /*1c1c*/ 	.word	0x00032460
        /*1c20*/ 	.short	0x010a
        /*1c22*/ 	.byte	0x3f
	.zero		1


	//   ....[94]....
        /*1c24*/ 	.word	0x000214f0
        /*1c28*/ 	.word	0x00000004
        /*1c2c*/ 	.word	0x00032440
        /*1c30*/ 	.short	0x010a
        /*1c32*/ 	.byte	0x3f
	.zero		1


	//   ....[95]....
        /*1c34*/ 	.word	0x00021bd0
        /*1c38*/ 	.word	0x00000004
        /*1c3c*/ 	.word	0x00032460
        /*1c40*/ 	.short	0x010a
        /*1c42*/ 	.byte	0x3f
	.zero		1


	//   ....[96]....
        /*1c44*/ 	.word	0x00022d20
        /*1c48*/ 	.word	0x00000007
        /*1c4c*/ 	.word	0x00032420
        /*1c50*/ 	.short	0x010a
        /*1c52*/ 	.byte	0x3f
	.zero		1


	//   ....[97]....
        /*1c54*/ 	.word	0x00022ec0
        /*1c58*/ 	.word	0x00000005
        /*1c5c*/ 	.word	0x00032440
        /*1c60*/ 	.short	0x010a
        /*1c62*/ 	.byte	0x3f
	.zero		1


	//   ....[98]....
        /*1c64*/ 	.word	0x00022f10
        /*1c68*/ 	.word	0x00000003
        /*1c6c*/ 	.word	0x00032440
        /*1c70*/ 	.short	0x010a
        /*1c72*/ 	.byte	0x3f
	.zero		1


	//   ....[99]....
        /*1c74*/ 	.word	0x00022f60
        /*1c78*/ 	.word	0x00000005
        /*1c7c*/ 	.word	0x00032460
        /*1c80*/ 	.short	0x010a
        /*1c82*/ 	.byte	0x3f
	.zero		1


	//----- nvinfo : EIATTR_NUM_MBARRIERS
	.align		4
.L_1262:
        /*1c84*/ 	.byte	0x03, 0x38
        /*1c86*/ 	.short	0x0017


	//----- nvinfo : EIATTR_EXIT_INSTR_OFFSETS
	.align		4
        /*1c88*/ 	.byte	0x04, 0x1c
        /*1c8a*/ 	.short	(.L_1264 - .L_1263)


	//   ....[0]....
.L_1263:
        /*1c8c*/ 	.word	0x0001cdd0


	//----- nvinfo : EIATTR_MAX_THREADS
	.align		4
.L_1264:
        /*1c90*/ 	.byte	0x04, 0x05
        /*1c92*/ 	.short	(.L_1266 - .L_1265)
.L_1265:
        /*1c94*/ 	.word	0x00000180
        /*1c98*/ 	.word	0x00000001
        /*1c9c*/ 	.word	0x00000001


	//----- nvinfo : EIATTR_CRS_STACK_SIZE
	.align		4
.L_1266:
        /*1ca0*/ 	.byte	0x04, 0x1e
        /*1ca2*/ 	.short	(.L_1268 - .L_1267)
.L_1267:
        /*1ca4*/ 	.word	0x00000000


	//----- nvinfo : EIATTR_CBANK_PARAM_SIZE
	.align		4
.L_1268:
        /*1ca8*/ 	.byte	0x03, 0x19
        /*1caa*/ 	.short	0x0bf0


	//----- nvinfo : EIATTR_PARAM_CBANK
	.align		4
        /*1cac*/ 	.byte	0x04, 0x0a
        /*1cae*/ 	.short	(.L_1270 - .L_1269)
	.align		4
.L_1269:
        /*1cb0*/ 	.word	index@(.nv.constant0._ZN7cutlass13device_kernelIN5flash11enable_sm90INS1_16FlashAttnFwdSm90INS1_25CollectiveMainloopFwdSm90ILi2EN4cute5tupleIJNS5_1CILi1EEES8_S8_EEENS6_IJNS7_ILi128EEENS7_ILi96EEENS7_ILi64EEEEEELi256ENS_10bfloat16_tEfNS_4arch4Sm90ELb0ELb0ELb1ELb1ELb1ELb1ELb1ELb1ELb0ELb1ELb1ELb0EEENS1_21CollectiveEpilogueFwdINS6_IJSA_NS7_ILi256EEESB_EEES9_SE_SG_Li256ELb1ELb1ELb1ELb0EEENS1_36VarlenDynamicPersistentTileSchedulerILi128ELi96ELi256ELi128ELb1ELb1ELb1ELb0ELb1ELb1EEEEEEEEEvNT_6ParamsE)
        /*1cb4*/ 	.short	0x0210
        /*1cb6*/ 	.short	0x0bf0


	//----- nvinfo : EIATTR_SW_WAR
	.align		4
.L_1270:
        /*1cb8*/ 	.byte	0x04, 0x36
        /*1cba*/ 	.short	(.L_1272 - .L_1271)
.L_1271:
        /*1cbc*/ 	.word	0x00000008
.L_1272:


//--------------------- .nv.info._ZN7cutlass13device_kernelIN5flash11enable_sm90INS1_16FlashAttnFwdSm90INS1_25CollectiveMainloopFwdSm90ILi2EN4cute5tupleIJNS5_1CILi1EEES8_S8_EEENS6_IJNS7_ILi128EEENS7_ILi96EEENS7_ILi64EEEEEELi256ENS_10bfloat16_tEfNS_4arch4Sm90ELb0ELb1ELb1ELb0ELb1ELb0ELb0ELb1ELb0ELb1ELb1ELb0EEENS1_21CollectiveEpilogueFwdINS6_IJSA_NS7_ILi256EEESB_EEES9_SE_SG_Li256ELb0ELb1ELb1ELb0EEENS1_19SingleTileSchedulerILb0ELb1ELb1ELi128EEEEEEEEEvNT_6ParamsE --------------------------
	.section	.nv.info._ZN7cutlass13device_kernelIN5flash11enable_sm90INS1_16FlashAttnFwdSm90INS1_25CollectiveMainloopFwdSm90ILi2EN4cute5tupleIJNS5_1CILi1EEES8_S8_EEENS6_IJNS7_ILi128EEENS7_ILi96EEENS7_ILi64EEEEEELi256ENS_10bfloat16_tEfNS_4arch4Sm90ELb0ELb1ELb1ELb0ELb1ELb0ELb0ELb1ELb0ELb1ELb1ELb0EEENS1_21CollectiveEpilogueFwdINS6_IJSA_NS7_ILi256EEESB_EEES9_SE_SG_Li256ELb0ELb1ELb1ELb0EEENS1_19SingleTileSchedulerILb0ELb1ELb1ELi128EEEEEEEEEvNT_6ParamsE,"",@"SHT_CUDA_INFO"
	.sectionflags	@""
	.align	4


	//----- nvinfo : EIATTR_CUDA_API_VERSION
	.align		4
        /*0000*/ 	.byte	0x04, 0x37
        /*0002*/ 	.short	(.L_1274 - .L_1273)
.L_1273:
        /*0004*/ 	.word	0x00000082


	//----- nvinfo : EIATTR_KPARAM_INFO
	.align		4
.L_1274:
        /*0008*/ 	.byte	0x04, 0x17
        /*000a*/ 	.short	(.L_1276 - .L_1275)
.L_1275:
        /*000c*/ 	.word	0x00000000
        /*0010*/ 	.short	0x0000
        /*0012*/ 	.short	0x0070
        /*0014*/ 	.byte	0x00, 0xf0, 0x01, 0x28


	//----- nvinfo : EIATTR_SPARSE_MMA_MASK
	.align		4
.L_1276:
        /*0018*/ 	.byte	0x03, 0x50
        /*001a*/ 	.short	0x0000


	//----- nvinfo : EIATTR_MAXREG_COUNT
	.align		4
        /*001c*/ 	.byte	0x03, 0x1b
        /*001e*/ 	.short	0x00a8


	//----- nvinfo : EIATTR_NUM_BARRIERS
	.align		4
        /*0020*/ 	.byte	0x02, 0x4c
        /*0022*/ 	.byte	0x10
	.zero		1


	//----- nvinfo : EIATTR_EXTERNS
	.align		4
        /*0024*/ 	.byte	0x04, 0x0f
        /*0026*/ 	.short	(.L_1278 - .L_1277)


	//   ....[0]....
	.align		4
.L_1277:
        /*0028*/ 	.word	index@(__assertfail)


	//----- nvinfo : EIATTR_ANNOTATIONS
	.align		4
.L_1278:
        /*002c*/ 	.byte	0x04, 0x55
        /*002e*/ 	.short	(.L_1280 - .L_1279)


	//   ....[0]....
.L_1279:
        /*0030*/ 	.word	0x00000001
        /*0034*/ 	.byte	0xf0, 0x08, 0x00, 0x00, 0x01, 0x00, 0x00, 0x00, 0x70, 0x09, 0x02, 0x00


	//----- nvinfo : EIATTR_MERCURY_ISA_VERSION
	.align		4
.L_1280:
        /*0040*/ 	.byte	0x03, 0x5f
        /*0042*/ 	.short	0x0101


	//----- nvinfo : EIATTR_INT_WARP_WIDE_INSTR_OFFSETS
	.align		4
        /*0044*/ 	.byte	0x04, 0x31
        /*0046*/ 	.short	(.L_1282 - .L_1281)


	//   ....[0]....
.L_1281:
        /*0048*/ 	.word	0x000000c0


	//   ....[1]....
        /*004c*/ 	.word	0x000000d0


	//   ....[2]....
        /*0050*/ 	.word	0x00000170


	//----- nvinfo : EIATTR_COOP_GROUP_MASK_REGIDS
	.align		4
.L_1282:
        /*0054*/ 	.byte	0x04, 0x29
        /*0056*/ 	.short	(.L_1284 - .L_1283)


	//   ....[0]....
.L_1283:
        /*0058*/ 	.word	0xffffffff


	//   ....[1]....
        /*005c*/ 	.word	0xffffffff


	//   ....[2]....
        /*0060*/ 	.word	0xffffffff


	//   ....[3]....
        /*0064*/ 	.word	0xffffffff


	//   ....[4]....
        /*0068*/ 	.word	0xffffffff


	//   ....[5]....
        /*006c*/ 	.word	0xffffffff


	//   ....[6]....
        /*0070*/ 	.word	0xffffffff


	//   ....[7]....
        /*0074*/ 	.word	0xffffffff


	//   ....[8]....
        /*0078*/ 	.word	0xffffffff


	//   ....[9]....
        /*007c*/ 	.word	0xffffffff


	//   ....[10]....
        /*0080*/ 	.word	0xffffffff


	//   ....[11]....
        /*0084*/ 	.word	0xffffffff


	//   ....[12]....
        /*0088*/ 	.word	0xffffffff


	//   ....[13]....
        /*008c*/ 	.word	0xffffffff


	//   ....[14]....
        /*0090*/ 	.word	0xffffffff


	//   ....[15]....
        /*0094*/ 	.word	0xffffffff


	//   ....[16]....
        /*0098*/ 	.word	0xffffffff


	//   ....[17]....
        /*009c*/ 	.word	0xffffffff


	//   ....[18]....
        /*00a0*/ 	.word	0xffffffff


	//   ....[19]....
        /*00a4*/ 	.word	0xffffffff


	//   ....[20]....
        /*00a8*/ 	.word	0xffffffff


	//   ....[21]....
        /*00ac*/ 	.word	0xffffffff


	//   ....[22]....
        /*00b0*/ 	.word	0xffffffff


	//   ....[23]....
        /*00b4*/ 	.word	0xffffffff


	//   ....[24]....
        /*00b8*/ 	.word	0xffffffff


	//   ....[25]....
        /*00bc*/ 	.word	0xffffffff


	//   ....[26]....
        /*00c0*/ 	.word	0xffffffff


	//   ....[27]....
        /*00c4*/ 	.word	0xffffffff


	//   ....[28]....
        /*00c8*/ 	.word	0xffffffff


	//   ....[29]....
        /*00cc*/ 	.word	0xffffffff


	//   ....[30]....
        /*00d0*/ 	.word	0xffffffff


	//   ....[31]....
        /*00d4*/ 	.word	0xffffffff


	//   ....[32]....
        /*00d8*/ 	.word	0xffffffff


	//   ....[33]....
        /*00dc*/ 	.word	0xffffffff


	//   ....[34]....
        /*00e0*/ 	.word	0xffffffff


	//   ....[35]....
        /*00e4*/ 	.word	0xffffffff


	//   ....[36]....
        /*00e8*/ 	.word	0xffffffff


	//   ....[37]....
        /*00ec*/ 	.word	0xffffffff


	//   ....[38]....
        /*00f0*/ 	.word	0xffffffff


	//   ....[39]....
        /*00f4*/ 	.word	0xffffffff


	//   ....[40]....
        /*00f8*/ 	.word	0xffffffff


	//   ....[41]....
        /*00fc*/ 	.word	0xffffffff


	//   ....[42]....
        /*0100*/ 	.word	0xffffffff


	//   ....[43]....
        /*0104*/ 	.word	0xffffffff


	//   ....[44]....
        /*0108*/ 	.word	0xffffffff


	//   ....[45]....
        /*010c*/ 	.word	0xffffffff


	//   ....[46]....
        /*0110*/ 	.word	0xffffffff


	//   ....[47]....
        /*0114*/ 	.word	0xffffffff


	//   ....[48]....
        /*0118*/ 	.word	0xffffffff


	//   ....[49]....
        /*011c*/ 	.word	0xffffffff


	//   ....[50]....
        /*0120*/ 	.word	0xffffffff


	//   ....[51]....
        /*0124*/ 	.word	0xffffffff


	//   ....[52]....
        /*0128*/ 	.word	0xffffffff


	//   ....[53]....
        /*012c*/ 	.word	0xffffffff


	//   ....[54]....
        /*0130*/ 	.word	0xffffffff


	//   ....[55]....
        /*0134*/ 	.word	0xffffffff


	//   ....[56]....
        /*0138*/ 	.word	0xffffffff


	//   ....[57]....
        /*013c*/ 	.word	0xffffffff


	//   ....[58]....
        /*0140*/ 	.word	0xffffffff


	//   ....[59]....
        /*0144*/ 	.word	0xffffffff


	//   ....[60]....
        /*0148*/ 	.word	0xffffffff


	//   ....[61]....
        /*014c*/ 	.word	0xffffffff


	//   ....[62]....
        /*0150*/ 	.word	0xffffffff


	//   ....[63]....
        /*0154*/ 	.word	0xffffffff


	//   ....[64]....
        /*0158*/ 	.word	0xffffffff


	//   ....[65]....
        /*015c*/ 	.word	0xffffffff


	//   ....[66]....
        /*0160*/ 	.word	0xffffffff


	//   ....[67]....
        /*0164*/ 	.word	0xffffffff


	//   ....[68]....
        /*0168*/ 	.word	0xffffffff


	//   ....[69]....
        /*016c*/ 	.word	0xffffffff


	//   ....[70]....
        /*0170*/ 	.word	0xffffffff


	//   ....[71]....
        /*0174*/ 	.word	0xffffffff


	//   ....[72]....
        /*0178*/ 	.word	0xffffffff


	//   ....[73]....
        /*017c*/ 	.word	0xffffffff


	//   ....[74]....
        /*0180*/ 	.word	0xffffffff


	//   ....[75]....
        /*0184*/ 	.word	0xffffffff


	//   ....[76]....
        /*0188*/ 	.word	0xffffffff


	//   ....[77]....
        /*018c*/ 	.word	0xffffffff


	//   ....[78]....
        /*0190*/ 	.word	0xffffffff


	//   ....[79]....
        /*0194*/ 	.word	0xffffffff


	//   ....[80]....
        /*0198*/ 	.word	0xffffffff


	//   ....[81]....
        /*019c*/ 	.word	0xffffffff


	//   ....[82]....
        /*01a0*/ 	.word	0xffffffff


	//   ....[83]....
        /*01a4*/ 	.word	0xffffffff


	//   ....[84]....
        /*01a8*/ 	.word	0xffffffff


	//   ....[85]....
        /*01ac*/ 	.word	0xffffffff


	//   ....[86]....
        /*01b0*/ 	.word	0xffffffff


	//   ....[87]....
        /*01b4*/ 	.word	0xffffffff


	//   ....[88]....
        /*01b8*/ 	.word	0xffffffff


	//   ....[89]....
        /*01bc*/ 	.word	0xffffffff


	//   ....[90]....
        /*01c0*/ 	.word	0xffffffff


	//   ....[91]....
        /*01c4*/ 	.word	0xffffffff


	//   ....[92]....
        /*01c8*/ 	.word	0xffffffff


	//   ....[93]....
        /*01cc*/ 	.word	0xffffffff


	//   ....[94]....
        /*01d0*/ 	.word	0xffffffff


	//   ....[95]....
        /*01d4*/ 	.word	0xffffffff


	//   ....[96]....
        /*01d8*/ 	.word	0xffffffff


	//   ....[97]....
        /*01dc*/ 	.word	0xffffffff


	//   ....[98]....
        /*01e0*/ 	.word	0xffffffff


	//   ....[99]....
        /*01e4*/ 	.word	0xffffffff


	//   ....[100]....
        /*01e8*/ 	.word	0xffffffff


	//   ....[101]....
        /*01ec*/ 	.word	0x0500000f


	//   ....[102]....
        /*01f0*/ 	.word	0x0500000f


	//   ....[103]....
        /*01f4*/ 	.word	0x0500000f


	//   ....[104]....
        /*01f8*/ 	.word	0x0500000f


	//   ....[105]....
        /*01fc*/ 	.word	0x0500000f


	//   ....[106]....
        /*0200*/ 	.word	0x0500000f


	//   ....[107]....
        /*0204*/ 	.word	0x0500000f


	//   ....[108]....
        /*0208*/ 	.word	0x0500000f


	//   ....[109]....
        /*020c*/ 	.word	0x0500000f


	//   ....[110]....
        /*0210*/ 	.word	0x0500000f


	//   ....[111]....
        /*0214*/ 	.word	0x0500000f


	//   ....[112]....
        /*0218*/ 	.word	0x0500000f


	//   ....[113]....
        /*021c*/ 	.word	0x0500000f


	//   ....[114]....
        /*0220*/ 	.word	0x0500000f


	//   ....[115]....
        /*0224*/ 	.word	0x0500000f


	//   ....[116]....
        /*0228*/ 	.word	0x0500000f


	//   ....[117]....
        /*022c*/ 	.word	0x0500000f


	//   ....[118]....
        /*0230*/ 	.word	0x0500000f


	//   ....[119]....
        /*0234*/ 	.word	0x0500000f


	//   ....[120]....
        /*0238*/ 	.word	0x0500000f


	//   ....[121]....
        /*023c*/ 	.word	0x0500000f


	//   ....[122]....
        /*0240*/ 	.word	0x0500000f


	//   ....[123]....
        /*0244*/ 	.word	0x0500000f


	//   ....[124]....
        /*0248*/ 	.word	0x0500000f


	//   ....[125]....
        /*024c*/ 	.word	0x0500000f


	//   ....[126]....
        /*0250*/ 	.word	0x0500000f


	//   ....[127]....
        /*0254*/ 	.word	0x0500000f


	//   ....[128]....
        /*0258*/ 	.word	0x0500000f


	//   ....[129]....
        /*025c*/ 	.word	0x0500000f


	//   ....[130]....
        /*0260*/ 	.word	0x0500000f


	//   ....[131]....
        /*0264*/ 	.word	0x0500000f


	//   ....[132]....
        /*0268*/ 	.word	0x0500000f


	//   ....[133]....
        /*026c*/ 	.word	0x0500000f


	//   ....[134]....
        /*0270*/ 	.word	0x0500000f


	//   ....[135]....
        /*0274*/ 	.word	0x0500000f


	//   ....[136]....
        /*0278*/ 	.word	0x0500000f


	//   ....[137]....
        /*027c*/ 	.word	0x0500000f


	//   ....[138]....
        /*0280*/ 	.word	0x0500000f


	//   ....[139]....
        /*0284*/ 	.word	0x0500000f


	//   ....[140]....
        /*0288*/ 	.word	0x0500000f


	//   ....[141]....
        /*028c*/ 	.word	0x0500000f


	//   ....[142]....
        /*0290*/ 	.word	0x0500000f


	//   ....[143]....
        /*0294*/ 	.word	0x0500000f


	//   ....[144]....
        /*0298*/ 	.word	0x0500000f


	//   ....[145]....
        /*029c*/ 	.word	0x0500000f


	//   ....[146]....
        /*02a0*/ 	.word	0x0500000f


	//   ....[147]....
        /*02a4*/ 	.word	0x0500000f


	//   ....[148]....
        /*02a8*/ 	.word	0x0500000f


	//   ....[149]....
        /*02ac*/ 	.word	0x0500000f


	//   ....[150]....
        /*02b0*/ 	.word	0x0500000f


	//   ....[151]....
        /*02b4*/ 	.word	0x0500000f


	//   ....[152]....
        /*02b8*/ 	.word	0x0500000f


	//   ....[153]....
        /*02bc*/ 	.word	0x0500000f


	//   ....[154]....
        /*02c0*/ 	.word	0x0500000f


	//   ....[155]....
        /*02c4*/ 	.word	0x0500000f


	//   ....[156]....
        /*02c8*/ 	.word	0x0500000f


	//   ....[157]....
        /*02cc*/ 	.word	0x0500000f


	//   ....[158]....
        /*02d0*/ 	.word	0x0500000f


	//   ....[159]....
        /*02d4*/ 	.word	0x0500000f


	//   ....[160]....
        /*02d8*/ 	.word	0x0500000f


	//   ....[161]....
        /*02dc*/ 	.word	0x0500000f


	//   ....[162]....
        /*02e0*/ 	.word	0x0500000f


	//   ....[163]....
        /*02e4*/ 	.word	0x0500000f


	//   ....[164]....
        /*02e8*/ 	.word	0x0500000f


	//   ....[165]....
        /*02ec*/ 	.word	0x0500000f


	//   ....[166]....
        /*02f0*/ 	.word	0x0500000f


	//   ....[167]....
        /*02f4*/ 	.word	0xffffffff


	//   ....[168]....
        /*02f8*/ 	.word	0xffffffff


	//   ....[169]....
        /*02fc*/ 	.word	0xffffffff


	//   ....[170]....
        /*0300*/ 	.word	0xffffffff


	//   ....[171]....
        /*0304*/ 	.word	0xffffffff


	//   ....[172]....
        /*0308*/ 	.word	0xffffffff


	//----- nvinfo : EIATTR_COOP_GROUP_INSTR_OFFSETS
	.align		4
.L_1284:
        /*030c*/ 	.byte	0x04, 0x28
        /*030e*/ 	.short	(.L_1286 - .L_1285)


	//   ....[0]....
.L_1285:
        /*0310*/ 	.word	0x00000080


	//   ....[1]....
        /*0314*/ 	.word	0x00000090


	//   ....[2]....
        /*0318*/ 	.word	0x000002d0


	//   ....[3]....
        /*031c*/ 	.word	0x00000430


	//   ....[4]....
        /*0320*/ 	.word	0x00000550


	//   ....[5]....
        /*0324*/ 	.word	0x000006b0


	//   ....[6]....
        /*0328*/ 	.word	0x00001ac0


	//   ....[7]....
        /*032c*/ 	.word	0x00002c60


	//   ....[8]....
        /*0330*/ 	.word	0x00003a00


	//   ....[9]....
        /*0334*/ 	.word	0x00004370


	//   ....[10]....
        /*0338*/ 	.word	0x00004400


	//   ....[11]....
        /*033c*/ 	.word	0x00004520


	//   ....[12]....
        /*0340*/ 	.word	0x00004580


	//   ....[13]....
        /*0344*/ 	.word	0x00009860


	//   ....[14]....
        /*0348*/ 	.word	0x000098b0


	//   ....[15]....
        /*034c*/ 	.word	0x00009900


	//   ....[16]....
        /*0350*/ 	.word	0x00009920


	//   ....[17]....
        /*0354*/ 	.word	0x0000f010


	//   ....[18]....
        /*0358*/ 	.word	0x0000f7a0


	//   ....[19]....
        /*035c*/ 	.word	0x00010990


	//   ....[20]....
        /*0360*/ 	.word	0x00010a70


	//   ....[21]....
        /*0364*/ 	.word	0x00010c20


	//   ....[22]....
        /*0368*/ 	.word	0x00010c40


	//   ....[23]....
        /*036c*/ 	.word	0x00015d10


	//   ....[24]....
        /*0370*/ 	.word	0x00015d30


	//   ....[25]....
        /*0374*/ 	.word	0x00015d80


	//   ....[26]....
        /*0378*/ 	.word	0x00015db0


	//   ....[27]....
        /*037c*/ 	.word	0x000171b0


	//   ....[28]....
        /*0380*/ 	.word	0x000171f0


	//   ....[29]....
        /*0384*/ 	.word	0x00017470


	//   ....[30]....
        /*0388*/ 	.word	0x000174b0


	//   ....[31]....
        /*038c*/ 	.word	0x000174d0


	//   ....[32]....
        /*0390*/ 	.word	0x000174e0


	//   ....[33]....
        /*0394*/ 	.word	0x00018310


	//   ....[34]....
        /*0398*/ 	.word	0x00018320


	//   ....[35]....
        /*039c*/ 	.word	0x00019500


	//   ....[36]....
        /*03a0*/ 	.word	0x0001aa50


	//   ....[37]....
        /*03a4*/ 	.word	0x0001aa70


	//   ....[38]....
        /*03a8*/ 	.word	0x0001aa90


	//   ....[39]....
        /*03ac*/ 	.word	0x0001aab0


	//   ....[40]....
        /*03b0*/ 	.word	0x0001ab00


	//   ....[41]....
        /*03b4*/ 	.word	0x0001ab20


	//   ....[42]....
        /*03b8*/ 	.word	0x0001ab70


	//   ....[43]....
        /*03bc*/ 	.word	0x0001ab90


	//   ....[44]....
        /*03c0*/ 	.word	0x0001abe0


	//   ....[45]....
        /*03c4*/ 	.word	0x0001ac00


	//   ....[46]....
        /*03c8*/ 	.word	0x0001ac50


	//   ....[47]....
        /*03cc*/ 	.word	0x0001ac70


	//   ....[48]....
        /*03d0*/ 	.word	0x0001b1e0


	//   ....[49]....
        /*03d4*/ 	.word	0x0001b210


	//   ....[50]....
        /*03d8*/ 	.word	0x0001b240


	//   ....[51]....
        /*03dc*/ 	.word	0x0001b2a0


	//   ....[52]....
        /*03e0*/ 	.word	0x0001b300


	//   ....[53]....
        /*03e4*/ 	.word	0x0001b320


	//   ....[54]....
        /*03e8*/ 	.word	0x0001b380


	//   ....[55]....
        /*03ec*/ 	.word	0x0001b3a0


	//   ....[56]....
        /*03f0*/ 	.word	0x0001b400


	//   ....[57]....
        /*03f4*/ 	.word	0x0001b420


	//   ....[58]....
        /*03f8*/ 	.word	0x0001b480


	//   ....[59]....
        /*03fc*/ 	.word	0x0001b4a0


	//   ....[60]....
        /*0400*/ 	.word	0x0001b500


	//   ....[61]....
        /*0404*/ 	.word	0x0001b520


	//   ....[62]....
        /*0408*/ 	.word	0x0001b570


	//   ....[63]....
        /*040c*/ 	.word	0x0001b590


	//   ....[64]....
        /*0410*/ 	.word	0x0001b910


	//   ....[65]....
        /*0414*/ 	.word	0x0001b940


	//   ....[66]....
        /*0418*/ 	.word	0x0001b960


	//   ....[67]....
        /*041c*/ 	.word	0x0001b970


	//   ....[68]....
        /*0420*/ 	.word	0x0001b990


	//   ....[69]....
        /*0424*/ 	.word	0x0001b9e0


	//   ....[70]....
        /*0428*/ 	.word	0x0001ba70


	//   ....[71]....
        /*042c*/ 	.word	0x0001bab0


	//   ....[72]....
        /*0430*/ 	.word	0x0001bb60


	//   ....[73]....
        /*0434*/ 	.word	0x0001bb90


	//   ....[74]....
        /*0438*/ 	.word	0x0001bba0


	//   ....[75]....
        /*043c*/ 	.word	0x0001bc30


	//   ....[76]....
        /*0440*/ 	.word	0x0001c3a0


	//   ....[77]....
        /*0444*/ 	.word	0x0001c3c0


	//   ....[78]....
        /*0448*/ 	.word	0x0001c3d0


	//   ....[79]....
        /*044c*/ 	.word	0x0001c3e0


	//   ....[80]....
        /*0450*/ 	.word	0x0001c400


	//   ....[81]....
        /*0454*/ 	.word	0x0001c420


	//   ....[82]....
        /*0458*/ 	.word	0x0001c450


	//   ....[83]....
        /*045c*/ 	.word	0x0001c490


	//   ....[84]....
        /*0460*/ 	.word	0x0001c4b0


	//   ....[85]....
        /*0464*/ 	.word	0x0001c4e0


	//   ....[86]....
        /*0468*/ 	.word	0x0001c500


	//   ....[87]....
        /*046c*/ 	.word	0x0001c530


	//   ....[88]....
        /*0470*/ 	.word	0x0001c890


	//   ....[89]....
        /*0474*/ 	.word	0x0001c8b0


	//   ....[90]....
        /*0478*/ 	.word	0x0001c8c0


	//   ....[91]....
        /*047c*/ 	.word	0x0001c8d0


	//   ....[92]....
        /*0480*/ 	.word	0x0001c8e0


	//   ....[93]....
        /*0484*/ 	.word	0x0001c900


	//   ....[94]....
        /*0488*/ 	.word	0x0001c970


	//   ....[95]....
        /*048c*/ 	.word	0x0001c990


	//   ....[96]....
        /*0490*/ 	.word	0x0001c9f0


	//   ....[97]....
        /*0494*/ 	.word	0x0001ca00


	//   ....[98]....
        /*0498*/ 	.word	0x0001ca70


	//   ....[99]....
        /*049c*/ 	.word	0x0001caf0


	//   ....[100]....
        /*04a0*/ 	.word	0x0001ce20


	//   ....[101]....
        /*04a4*/ 	.word	0x0001d310


	//   ....[102]....
        /*04a8*/ 	.word	0x0001d400


	//   ....[103]....
        /*04ac*/ 	.word	0x0001d4a0


	//   ....[104]....
        /*04b0*/ 	.word	0x0001d500


	//   ....[105]....
        /*04b4*/ 	.word	0x0001d5c0


	//   ....[106]....
        /*04b8*/ 	.word	0x0001d620


	//   ....[107]....
        /*04bc*/ 	.word	0x0001d6e0


	//   ....[108]....
        /*04c0*/ 	.word	0x0001d740


	//   ....[109]....
        /*04c4*/ 	.word	0x0001d800


	//   ....[110]....
        /*04c8*/ 	.word	0x0001d860


	//   ....[111]....
        /*04cc*/ 	.word	0x0001d920


	//   ....[112]....
        /*04d0*/ 	.word	0x0001d980


	//   ....[113]....
        /*04d4*/ 	.word	0x0001da20


	//   ....[114]....
        /*04d8*/ 	.word	0x0001dab0


	//   ....[115]....
        /*04dc*/ 	.word	0x0001db10


	//   ....[116]....
        /*04e0*/ 	.word	0x0001dbd0


	//   ....[117]....
        /*04e4*/ 	.word	0x0001dc90


	//   ....[118]....
        /*04e8*/ 	.word	0x0001dcf0


	//   ....[119]....
        /*04ec*/ 	.word	0x0001ddc0


	//   ....[120]....
        /*04f0*/ 	.word	0x0001de20


	//   ....[121]....
        /*04f4*/ 	.word	0x0001def0


	//   ....[122]....
        /*04f8*/ 	.word	0x0001df50


	//   ....[123]....
        /*04fc*/ 	.word	0x0001e020


	//   ....[124]....
        /*0500*/ 	.word	0x0001e080


	//   ....[125]....
        /*0504*/ 	.word	0x0001e140


	//   ....[126]....
        /*0508*/ 	.word	0x0001e1a0


	//   ....[127]....
        /*050c*/ 	.word	0x0001e260


	//   ....[128]....
        /*0510*/ 	.word	0x0001e2d0


	//   ....[129]....
        /*0514*/ 	.word	0x0001e370


	//   ....[130]....
        /*0518*/ 	.word	0x0001e4c0


	//   ....[131]....
        /*051c*/ 	.word	0x0001e590


	//   ....[132]....
        /*0520*/ 	.word	0x0001e600


	//   ....[133]....
        /*0524*/ 	.word	0x0001e6e0


	//   ....[134]....
        /*0528*/ 	.word	0x0001e7c0


	//   ....[135]....
        /*052c*/ 	.word	0x0001e880


	//   ....[136]....
        /*0530*/ 	.word	0x0001e960


	//   ....[137]....
        /*0534*/ 	.word	0x0001ea20


	//   ....[138]....
        /*0538*/ 	.word	0x0001eb00


	//   ....[139]....
        /*053c*/ 	.word	0x0001ebc0


	//   ....[140]....
        /*0540*/ 	.word	0x0001eca0


	//   ....[141]....
        /*0544*/ 	.word	0x0001ed60


	//   ....[142]....
        /*0548*/ 	.word	0x0001eec0


	//   ....[143]....
        /*054c*/ 	.word	0x0001ef60


	//   ....[144]....
        /*0550*/ 	.word	0x0001efc0


	//   ....[145]....
        /*0554*/ 	.word	0x0001f060


	//   ....[146]....
        /*0558*/ 	.word	0x0001f0c0


	//   ....[147]....
        /*055c*/ 	.word	0x0001f160


	//   ....[148]....
        /*0560*/ 	.word	0x0001f1c0


	//   ....[149]....
        /*0564*/ 	.word	0x0001f260


	//   ....[150]....
        /*0568*/ 	.word	0x0001f2c0


	//   ....[151]....
        /*056c*/ 	.word	0x0001f360


	//   ....[152]....
        /*0570*/ 	.word	0x0001f3c0


	//   ....[153]....
        /*0574*/ 	.word	0x0001f460


	//   ....[154]....
        /*0578*/ 	.word	0x0001f540


	//   ....[155]....
        /*057c*/ 	.word	0x0001f5e0


	//   ....[156]....
        /*0580*/ 	.word	0x0001f650


	//   ....[157]....
        /*0584*/ 	.word	0x0001f720


	//   ....[158]....
        /*0588*/ 	.word	0x0001f780


	//   ....[159]....
        /*058c*/ 	.word	0x0001f850


	//   ....[160]....
        /*0590*/ 	.word	0x0001f8b0


	//   ....[161]....
        /*0594*/ 	.word	0x0001f980


	//   ....[162]....
        /*0598*/ 	.word	0x0001f9e0


	//   ....[163]....
        /*059c*/ 	.word	0x0001fab0


	//   ....[164]....
        /*05a0*/ 	.word	0x0001fb10


	//   ....[165]....
        /*05a4*/ 	.word	0x0001fbe0


	//   ....[166]....
        /*05a8*/ 	.word	0x0001fcf0


	//   ....[167]....
        /*05ac*/ 	.word	0x00020ff0


	//   ....[168]....
        /*05b0*/ 	.word	0x00021730


	//   ....[169]....
        /*05b4*/ 	.word	0x000229d0


	//   ....[170]....
        /*05b8*/ 	.word	0x00022a30


	//   ....[171]....
        /*05bc*/ 	.word	0x00022a90


	//   ....[172]....
        /*05c0*/ 	.word	0x00022ab0


	//----- nvinfo : EIATTR_REG_RECONFIG
	.align		4
.L_1286:
        /*05c4*/ 	.byte	0x01, 0x54
	.zero		2


	//----- nvinfo : EIATTR_SYSCALL_OFFSETS
	.align		4
        /*05c8*/ 	.byte	0x04, 0x46
        /*05ca*/ 	.short	(.L_1288 - .L_1287)


	//   ....[0]....
.L_1287:
        /*05cc*/ 	.word	0x00001d40


	//   ....[1]....
        /*05d0*/ 	.word	0x0001a0c0


	//   ....[2]....
        /*05d4*/ 	.word	0x0001a200


	//   ....[3]....
        /*05d8*/ 	.word	0x0001a2f0


	//   ....[4]....
        /*05dc*/ 	.word	0x0001aee0


	//----- nvinfo : EIATTR_MBARRIER_INSTR_OFFSETS
	.align		4
.L_1288:
        /*05e0*/ 	.byte	0x04, 0x39
        /*05e2*/ 	.short	(.L_1290 - .L_1289)


	//   ....[0]....
.L_1289:
        /*05e4*/ 	.word	0x00000180
        /*05e8*/ 	.word	0x000000ff
        /*05ec*/ 	.word	0x00022800
        /*05f0*/ 	.short	0x0100
        /*05f2*/ 	.byte	0x08
	.zero		1


	//   ....[1]....
        /*05f4*/ 	.word	0x00000190
        /*05f8*/ 	.word	0x000000ff
        /*05fc*/ 	.word	0x00022820
        /*0600*/ 	.short	0x0100
        /*0602*/ 	.byte	0x08
	.zero		1


	//   ....[2]....
        /*0604*/ 	.word	0x00000280
        /*0608*/ 	.word	0x000000ff
        /*060c*/ 	.word	0x00022830
        /*0610*/ 	.short	0x0100
        /*0612*/ 	.byte	0x08
	.zero		1


	//   ....[3]....
        /*0614*/ 	.word	0x00000290
        /*0618*/ 	.word	0x000000ff
        /*061c*/ 	.word	0x00022840
        /*0620*/ 	.short	0x0100
        /*0622*/ 	.byte	0x08
	.zero		1


	//   ....[4]....
        /*0624*/ 	.word	0x000002a0
        /*0628*/ 	.word	0x000000ff
        /*062c*/ 	.word	0x00022838
        /*0630*/ 	.short	0x0100
        /*0632*/ 	.byte	0x08
	.zero		1


	//   ....[5]....
        /*0634*/ 	.word	0x000002b0
        /*0638*/ 	.word	0x000000ff
        /*063c*/ 	.word	0x00022848
        /*0640*/ 	.short	0x0100
        /*0642*/ 	.byte	0x08
	.zero		1


	//   ....[6]....
        /*0644*/ 	.word	0x000003e0
        /*0648*/ 	.word	0x000000ff
        /*064c*/ 	.word	0x00022850
        /*0650*/ 	.short	0x0100
        /*0652*/ 	.byte	0x08
	.zero		1


	//   ....[7]....
        /*0654*/ 	.word	0x000003f0
        /*0658*/ 	.word	0x000000ff
        /*065c*/ 	.word	0x00022860
        /*0660*/ 	.short	0x0100
        /*0662*/ 	.byte	0x08
	.zero		1


	//   ....[8]....
        /*0664*/ 	.word	0x00000400
        /*0668*/ 	.word	0x000000ff
        /*066c*/ 	.word	0x00022858
        /*0670*/ 	.short	0x0100
        /*0672*/ 	.byte	0x08
	.zero		1


	//   ....[9]....
        /*0674*/ 	.word	0x00000410
        /*0678*/ 	.word	0x000000ff
        /*067c*/ 	.word	0x00022868
        /*0680*/ 	.short	0x0100
        /*0682*/ 	.byte	0x08
	.zero		1


	//   ....[10]....
        /*0684*/ 	.word	0x00000500
        /*0688*/ 	.word	0x000000ff
        /*068c*/ 	.word	0x00022870
        /*0690*/ 	.short	0x0100
        /*0692*/ 	.byte	0x06
	.zero		1


	//   ....[11]....
        /*0694*/ 	.word	0x00000510
        /*0698*/ 	.word	0x000000ff
        /*069c*/ 	.word	0x00022880
        /*06a0*/ 	.short	0x0100
        /*06a2*/ 	.byte	0x06
	.zero		1


	//   ....[12]....
        /*06a4*/ 	.word	0x00000520
        /*06a8*/ 	.word	0x000000ff
        /*06ac*/ 	.word	0x00022878
        /*06b0*/ 	.short	0x0100
        /*06b2*/ 	.byte	0x06
	.zero		1


	//   ....[13]....
        /*06b4*/ 	.word	0x00000530
        /*06b8*/ 	.word	0x000000ff
        /*06bc*/ 	.word	0x00022888
        /*06c0*/ 	.short	0x0100
        /*06c2*/ 	.byte	0x06
	.zero		1


	//   ....[14]....
        /*06c4*/ 	.word	0x00000660
        /*06c8*/ 	.word	0x000000ff
        /*06cc*/ 	.word	0x00022890
        /*06d0*/ 	.short	0x0100
        /*06d2*/ 	.byte	0x08
	.zero		1


	//   ....[15]....
        /*06d4*/ 	.word	0x00000670
        /*06d8*/ 	.word	0x000000ff
        /*06dc*/ 	.word	0x000228a0
        /*06e0*/ 	.short	0x0100
        /*06e2*/ 	.byte	0x08
	.zero		1


	//   ....[16]....
        /*06e4*/ 	.word	0x00000680
        /*06e8*/ 	.word	0x000000ff
        /*06ec*/ 	.word	0x00022898
        /*06f0*/ 	.short	0x0100
        /*06f2*/ 	.byte	0x08
	.zero		1


	//   ....[17]....
        /*06f4*/ 	.word	0x00000690
        /*06f8*/ 	.word	0x000000ff
        /*06fc*/ 	.word	0x000228a8
        /*0700*/ 	.short	0x0100
        /*0702*/ 	.byte	0x08
	.zero		1


	//   ....[18]....
        /*0704*/ 	.word	0x000007d0
        /*0708*/ 	.word	0x000000ff
        /*070c*/ 	.word	0x000228b0
        /*0710*/ 	.short	0x0100
        /*0712*/ 	.byte	0x08
	.zero		1


	//   ....[19]....
        /*0714*/ 	.word	0x000007e0
        /*0718*/ 	.word	0x000000ff
        /*071c*/ 	.word	0x000228c0
        /*0720*/ 	.short	0x0100
        /*0722*/ 	.byte	0x08
	.zero		1


	//   ....[20]....
        /*0724*/ 	.word	0x000007f0
        /*0728*/ 	.word	0x000000ff
        /*072c*/ 	.word	0x000228b8
        /*0730*/ 	.short	0x0100
        /*0732*/ 	.byte	0x08
	.zero		1


	//   ....[21]....
        /*0734*/ 	.word	0x00000800
        /*0738*/ 	.word	0x000000ff
        /*073c*/ 	.word	0x000228c8
        /*0740*/ 	.short	0x0100
        /*0742*/ 	.byte	0x08
	.zero		1


	//   ....[22]....
        /*0744*/ 	.word	0x00002010
        /*0748*/ 	.word	0x00000021
        /*074c*/ 	.word	0x00022800
        /*0750*/ 	.short	0x010a
        /*0752*/ 	.byte	0x3f
	.zero		1


	//   ....[23]....
        /*0754*/ 	.word	0x00002370
        /*0758*/ 	.word	0x0000000a
        /*075c*/ 	.word	0x00000000
        /*0760*/ 	.short	0x010a
        /*0762*/ 	.byte	0x3f
	.zero		1


	//   ....[24]....
        /*0764*/ 	.word	0x000023d0
        /*0768*/ 	.word	0x0000000a
        /*076c*/ 	.word	0x00000000
        /*0770*/ 	.short	0x010a
        /*0772*/ 	.byte	0x3f
	.zero		1


	//   ....[25]....
        /*0774*/ 	.word	0x00002810
        /*0778*/ 	.word	0x00000000
        /*077c*/ 	.word	0x00000000
        /*0780*/ 	.short	0x0101
        /*0782*/ 	.byte	0x3f
	.zero		1


	//   ....[26]....
        /*0784*/ 	.word	0x00005090
        /*0788*/ 	.word	0x00000000
        /*078c*/ 	.word	0x00000000
        /*0790*/ 	.short	0x010a
        /*0792*/ 	.byte	0x3f
	.zero		1


	//   ....[27]....
        /*0794*/ 	.word	0x000050f0
        /*0798*/ 	.word	0x00000000
        /*079c*/ 	.word	0x00000000
        /*07a0*/ 	.short	0x010a
        /*07a2*/ 	.byte	0x3f
	.zero		1


	//   ....[28]....
        /*07a4*/ 	.word	0x00008140
        /*07a8*/ 	.word	0x00000000
        /*07ac*/ 	.word	0x00000000
        /*07b0*/ 	.short	0x0101
        /*07b2*/ 	.byte	0x3f
	.zero		1


	//   ....[29]....
        /*07b4*/ 	.word	0x00008850
        /*07b8*/ 	.word	0x00000004
        /*07bc*/ 	.word	0x00000000
        /*07c0*/ 	.short	0x010a
        /*07c2*/ 	.byte	0x3f
	.zero		1


	//   ....[30]....
        /*07c4*/ 	.word	0x000088f0
        /*07c8*/ 	.word	0x00000008
        /*07cc*/ 	.word	0x00000000
        /*07d0*/ 	.short	0x010a
        /*07d2*/ 	.byte	0x3f
	.zero		1


	//   ....[31]....
        /*07d4*/ 	.word	0x00008d20
        /*07d8*/ 	.word	0x0000000e
        /*07dc*/ 	.word	0x00000000
        /*07e0*/ 	.short	0x0101
        /*07e2*/ 	.byte	0x3f
	.zero		1


	//   ....[32]....
        /*07e4*/ 	.word	0x0000b330
        /*07e8*/ 	.word	0x00000096
        /*07ec*/ 	.word	0x00000000
        /*07f0*/ 	.short	0x010a
        /*07f2*/ 	.byte	0x3f
	.zero		1


	//   ....[33]....
        /*07f4*/ 	.word	0x0000b390
        /*07f8*/ 	.word	0x00000096
        /*07fc*/ 	.word	0x00000000
        /*0800*/ 	.short	0x010a
        /*0802*/ 	.byte	0x3f
	.zero		1


	//   ....[34]....
        /*0804*/ 	.word	0x0000e600
        /*0808*/ 	.word	0x00000002
        /*080c*/ 	.word	0x00000000
        /*0810*/ 	.short	0x0101
        /*0812*/ 	.byte	0x3f
	.zero		1


	//   ....[35]....
        /*0814*/ 	.word	0x0000e7d0
        /*0818*/ 	.word	0x00000004
        /*081c*/ 	.word	0x00000000
        /*0820*/ 	.short	0x010a
        /*0822*/ 	.byte	0x3f
	.zero		1


	//   ....[36]....
        /*0824*/ 	.word	0x0000e8c0
        /*0828*/ 	.word	0x00000002
        /*082c*/ 	.word	0x00000000
        /*0830*/ 	.short	0x010a
        /*0832*/ 	.byte	0x3f
	.zero		1


	//   ....[37]....
        /*0834*/ 	.word	0x0000ecf0
        /*0838*/ 	.word	0x00000003
        /*083c*/ 	.word	0x00000000
        /*0840*/ 	.short	0x0101
        /*0842*/ 	.byte	0x3f
	.zero		1


	//   ....[38]....
        /*0844*/ 	.word	0x00012610
        /*0848*/ 	.word	0x00000094
        /*084c*/ 	.word	0x00000000
        /*0850*/ 	.short	0x010a
        /*0852*/ 	.byte	0x3f
	.zero		1


	//   ....[39]....
        /*0854*/ 	.word	0x00012670
        /*0858*/ 	.word	0x00000094
        /*085c*/ 	.word	0x00000000
        /*0860*/ 	.short	0x010a
        /*0862*/ 	.byte	0x3f
	.zero		1


	//   ....[40]....
        /*0864*/ 	.word	0x000158e0
        /*0868*/ 	.word	0x00000002
        /*086c*/ 	.word	0x00000000
        /*0870*/ 	.short	0x0101
        /*0872*/ 	.byte	0x3f
	.zero		1


	//   ....[41]....
        /*0874*/ 	.word	0x00016d60
        /*0878*/ 	.word	0x000000ff
        /*087c*/ 	.word	0x00000000
        /*0880*/ 	.short	0x0101
        /*0882*/ 	.byte	0x04
	.zero		1


	//   ....[42]....
        /*0884*/ 	.word	0x0001a7f0
        /*0888*/ 	.word	0x000000ff
        /*088c*/ 	.word	0x00022840
        /*0890*/ 	.short	0x010a
        /*0892*/ 	.byte	0x2e
	.zero		1


	//   ....[43]....
        /*0894*/ 	.word	0x0001ad10
        /*0898*/ 	.word	0x000000ff
        /*089c*/ 	.word	0x00022830
        /*08a0*/ 	.short	0x0107
        /*08a2*/ 	.byte	0x2e
	.zero		1


	//   ....[44]....
        /*08a4*/ 	.word	0x0001ad80
        /*08a8*/ 	.word	0x000000ff
        /*08ac*/ 	.word	0x00022830
        /*08b0*/ 	.short	0x0101
        /*08b2*/ 	.byte	0x2e
	.zero		1


	//   ....[45]....
        /*08b4*/ 	.word	0x0001b660
        /*08b8*/ 	.word	0x000000ff
        /*08bc*/ 	.word	0x00022800
        /*08c0*/ 	.short	0x0107
        /*08c2*/ 	.byte	0x2e
	.zero		1


	//   ....[46]....
        /*08c4*/ 	.word	0x0001b6a0
        /*08c8*/ 	.word	0x000000ff
        /*08cc*/ 	.word	0x00022800
        /*08d0*/ 	.short	0x0101
        /*08d2*/ 	.byte	0x2e
	.zero		1


	//   ....[47]....
        /*08d4*/ 	.word	0x0001b6b0
        /*08d8*/ 	.word	0x000000ff
        /*08dc*/ 	.word	0x00022820
        /*08e0*/ 	.short	0x010a
        /*08e2*/ 	.byte	0x2e
	.zero		1


	//   ....[48]....
        /*08e4*/ 	.word	0x0001b700
        /*08e8*/ 	.word	0x000000ff
        /*08ec*/ 	.word	0x00022860
        /*08f0*/ 	.short	0x010a
        /*08f2*/ 	.byte	0x2e
	.zero		1


	//   ....[49]....
        /*08f4*/ 	.word	0x0001be30
        /*08f8*/ 	.word	0x000000ff
        /*08fc*/ 	.word	0x00022850
        /*0900*/ 	.short	0x0107
        /*0902*/ 	.byte	0x2e
	.zero		1


	//   ....[50]....
        /*0904*/ 	.word	0x0001beb0
        /*0908*/ 	.word	0x000000ff
        /*090c*/ 	.word	0x00022850
        /*0910*/ 	.short	0x0101
        /*0912*/ 	.byte	0x2e
	.zero		1


	//   ....[51]....
        /*0914*/ 	.word	0x0001c1a0
        /*0918*/ 	.word	0x00000013
        /*091c*/ 	.word	0x00022840
        /*0920*/ 	.short	0x010a
        /*0922*/ 	.byte	0x3f
	.zero		1


	//   ....[52]....
        /*0924*/ 	.word	0x0001c5d0
        /*0928*/ 	.word	0x00000013
        /*092c*/ 	.word	0x00022830
        /*0930*/ 	.short	0x0107
        /*0932*/ 	.byte	0x3f
	.zero		1


	//   ....[53]....
        /*0934*/ 	.word	0x0001c680
        /*0938*/ 	.word	0x00000013
        /*093c*/ 	.word	0x00022830
        /*0940*/ 	.short	0x0101
        /*0942*/ 	.byte	0x3f
	.zero		1


	//   ....[54]....
        /*0944*/ 	.word	0x0001c6b0
        /*0948*/ 	.word	0x00000013
        /*094c*/ 	.word	0x00022860
        /*0950*/ 	.short	0x010a
        /*0952*/ 	.byte	0x3f
	.zero		1


	//   ....[55]....
        /*0954*/ 	.word	0x0001cbf0
        /*0958*/ 	.word	0x00000013
        /*095c*/ 	.word	0x00022850
        /*0960*/ 	.short	0x0107
        /*0962*/ 	.byte	0x3f
	.zero		1


	//   ....[56]....
        /*0964*/ 	.word	0x0001ccb0
        /*0968*/ 	.word	0x00000013
        /*096c*/ 	.word	0x00022850
        /*0970*/ 	.short	0x0101
        /*0972*/ 	.byte	0x3f
	.zero		1


	//   ....[57]....
        /*0974*/ 	.word	0x0001cda0
        /*0978*/ 	.word	0x00000007
        /*097c*/ 	.word	0x00022820
        /*0980*/ 	.short	0x010a
        /*0982*/ 	.byte	0x3f
	.zero		1


	//   ....[58]....
        /*0984*/ 	.word	0x0001cf10
        /*0988*/ 	.word	0x00000005
        /*098c*/ 	.word	0x00022840
        /*0990*/ 	.short	0x010a
        /*0992*/ 	.byte	0x3f
	.zero		1


	//   ....[59]....
        /*0994*/ 	.word	0x0001cfb0
        /*0998*/ 	.word	0x00000007
        /*099c*/ 	.word	0x00022840
        /*09a0*/ 	.short	0x010a
        /*09a2*/ 	.byte	0x3f
	.zero		1


	//   ....[60]....
        /*09a4*/ 	.word	0x0001cff0
        /*09a8*/ 	.word	0x00000005
        /*09ac*/ 	.word	0x00022860
        /*09b0*/ 	.short	0x010a
        /*09b2*/ 	.byte	0x3f
	.zero		1


	//   ....[61]....
        /*09b4*/ 	.word	0x0001d030
        /*09b8*/ 	.word	0x00000007
        /*09bc*/ 	.word	0x00022860
        /*09c0*/ 	.short	0x010a
        /*09c2*/ 	.byte	0x3f
	.zero		1


	//   ....[62]....
        /*09c4*/ 	.word	0x0001d090
        /*09c8*/ 	.word	0x00000021
        /*09cc*/ 	.word	0x00022800
        /*09d0*/ 	.short	0x010a
        /*09d2*/ 	.byte	0x3f
	.zero		1


	//   ....[63]....
        /*09d4*/ 	.word	0x0001d0e0
        /*09d8*/ 	.word	0x0000000a
        /*09dc*/ 	.word	0x00000000
        /*09e0*/ 	.short	0x010a
        /*09e2*/ 	.byte	0x3f
	.zero		1


	//   ....[64]....
        /*09e4*/ 	.word	0x0001d130
        /*09e8*/ 	.word	0x00000000
        /*09ec*/ 	.word	0x00000000
        /*09f0*/ 	.short	0x010a
        /*09f2*/ 	.byte	0x3f
	.zero		1


	//   ....[65]....
        /*09f4*/ 	.word	0x0001d180
        /*09f8*/ 	.word	0x00000008
        /*09fc*/ 	.word	0x00000000
        /*0a00*/ 	.short	0x010a
        /*0a02*/ 	.byte	0x3f
	.zero		1


	//   ....[66]....
        /*0a04*/ 	.word	0x0001d1d0
        /*0a08*/ 	.word	0x00000096
        /*0a0c*/ 	.word	0x00000000
        /*0a10*/ 	.short	0x010a
        /*0a12*/ 	.byte	0x3f
	.zero		1


	//   ....[67]....
        /*0a14*/ 	.word	0x0001d220
        /*0a18*/ 	.word	0x00000002
        /*0a1c*/ 	.word	0x00000000
        /*0a20*/ 	.short	0x010a
        /*0a22*/ 	.byte	0x3f
	.zero		1


	//   ....[68]....
        /*0a24*/ 	.word	0x0001d270
        /*0a28*/ 	.word	0x00000094
        /*0a2c*/ 	.word	0x00000000
        /*0a30*/ 	.short	0x010a
        /*0a32*/ 	.byte	0x3f
	.zero		1


	//   ....[69]....
        /*0a34*/ 	.word	0x0001d350
        /*0a38*/ 	.word	0x00000003
        /*0a3c*/ 	.word	0x00022840
        /*0a40*/ 	.short	0x010a
        /*0a42*/ 	.byte	0x3f
	.zero		1


	//   ....[70]....
        /*0a44*/ 	.word	0x0001e3b0
        /*0a48*/ 	.word	0x00000003
        /*0a4c*/ 	.word	0x00022820
        /*0a50*/ 	.short	0x010a
        /*0a52*/ 	.byte	0x3f
	.zero		1


	//   ....[71]....
        /*0a54*/ 	.word	0x0001e410
        /*0a58*/ 	.word	0x00000003
        /*0a5c*/ 	.word	0x00022860
        /*0a60*/ 	.short	0x010a
        /*0a62*/ 	.byte	0x3f
	.zero		1


	//   ....[72]....
        /*0a64*/ 	.word	0x0001ee10
        /*0a68*/ 	.word	0x00000013
        /*0a6c*/ 	.word	0x00022840
        /*0a70*/ 	.short	0x010a
        /*0a72*/ 	.byte	0x3f
	.zero		1


	//   ....[73]....
        /*0a74*/ 	.word	0x0001f490
        /*0a78*/ 	.word	0x00000013
        /*0a7c*/ 	.word	0x00022860
        /*0a80*/ 	.short	0x010a
        /*0a82*/ 	.byte	0x3f
	.zero		1


	//   ....[74]....
        /*0a84*/ 	.word	0x0001fc10
        /*0a88*/ 	.word	0x00000007
        /*0a8c*/ 	.word	0x00022820
        /*0a90*/ 	.short	0x010a
        /*0a92*/ 	.byte	0x3f
	.zero		1


	//   ....[75]....
        /*0a94*/ 	.word	0x0001fdb0
        /*0a98*/ 	.word	0x00000005
        /*0a9c*/ 	.word	0x00022840
        /*0aa0*/ 	.short	0x010a
        /*0aa2*/ 	.byte	0x3f
	.zero		1


	//   ....[76]....
        /*0aa4*/ 	.word	0x0001fe00
        /*0aa8*/ 	.word	0x00000007
        /*0aac*/ 	.word	0x00022840
        /*0ab0*/ 	.short	0x010a
        /*0ab2*/ 	.byte	0x3f
	.zero		1


	//   ....[77]....
        /*0ab4*/ 	.word	0x0001fe50
        /*0ab8*/ 	.word	0x00000005
        /*0abc*/ 	.word	0x00022860
        /*0ac0*/ 	.short	0x010a
        /*0ac2*/ 	.byte	0x3f
	.zero		1


	//   ....[78]....
        /*0ac4*/ 	.word	0x00020210
        /*0ac8*/ 	.word	0x0000000c
        /*0acc*/ 	.word	0x00000000
        /*0ad0*/ 	.short	0x010a
        /*0ad2*/ 	.byte	0x3f
	.zero		1


	//   ....[79]....
        /*0ad4*/ 	.word	0x00020350
        /*0ad8*/ 	.word	0x0000000e
        /*0adc*/ 	.word	0x00000000
        /*0ae0*/ 	.short	0x010a
        /*0ae2*/ 	.byte	0x3f
	.zero		1


	//   ....[80]....
        /*0ae4*/ 	.word	0x00020a00
        /*0ae8*/ 	.word	0x00000007
        /*0aec*/ 	.word	0x00000000
        /*0af0*/ 	.short	0x0101
        /*0af2*/ 	.byte	0x3f
	.zero		1


	//   ....[81]....
        /*0af4*/ 	.word	0x00025160
        /*0af8*/ 	.word	0x00000007
        /*0afc*/ 	.word	0x00000000
        /*0b00*/ 	.short	0x010a
        /*0b02*/ 	.byte	0x3f
	.zero		1


	//   ....[82]....
        /*0b04*/ 	.word	0x000252a0
        /*0b08*/ 	.word	0x00000002
        /*0b0c*/ 	.word	0x00000000
        /*0b10*/ 	.short	0x010a
        /*0b12*/ 	.byte	0x3f
	.zero		1


	//   ....[83]....
        /*0b14*/ 	.word	0x0003d910
        /*0b18*/ 	.word	0x00000003
        /*0b1c*/ 	.word	0x00000000
        /*0b20*/ 	.short	0x0101
        /*0b22*/ 	.byte	0x3f
	.zero		1


	//   ....[84]....
        /*0b24*/ 	.word	0x0003d940
        /*0b28*/ 	.word	0x0000000e
        /*0b2c*/ 	.word	0x00000000
        /*0b30*/ 	.short	0x010a
        /*0b32*/ 	.byte	0x3f
	.zero		1


	//   ....[85]....
        /*0b34*/ 	.word	0x0003d990
        /*0b38*/ 	.word	0x00000002
        /*0b3c*/ 	.word	0x00000000
        /*0b40*/ 	.short	0x010a
        /*0b42*/ 	.byte	0x3f
	.zero		1


	//----- nvinfo : EIATTR_NUM_MBARRIERS
	.align		4
.L_1290:
        /*0b44*/ 	.byte	0x03, 0x38
        /*0b46*/ 	.short	0x0016


	//----- nvinfo : EIATTR_EXIT_INSTR_OFFSETS
	.align		4
        /*0b48*/ 	.byte	0x04, 0x1c
        /*0b4a*/ 	.short	(.L_1292 - .L_1291)


	//   ....[0]....
.L_1291:
        /*0b4c*/ 	.word	0x0001d080


	//----- nvinfo : EIATTR_MAX_THREADS
	.align		4
.L_1292:
        /*0b50*/ 	.byte	0x04, 0x05
        /*0b52*/ 	.short	(.L_1294 - .L_1293)
.L_1293:
        /*0b54*/ 	.word	0x00000180
        /*0b58*/ 	.word	0x00000001
        /*0b5c*/ 	.word	0x00000001


	//----- nvinfo : EIATTR_CRS_STACK_SIZE
	.align		4
.L_1294:
        /*0b60*/ 	.byte	0x04, 0x1e
        /*0b62*/ 	.short	(.L_1296 - .L_1295)
.L_1295:
        /*0b64*/ 	.word	0x00000000


	//----- nvinfo : EIATTR_CBANK_PARAM_SIZE
	.align		4
.L_1296:
        /*0b68*/ 	.byte	0x03, 0x19
        /*0b6a*/ 	.short	0x0a70


	//----- nvinfo : EIATTR_PARAM_CBANK
	.align		4
        /*0b6c*/ 	.byte	0x04, 0x0a
        /*0b6e*/ 	.short	(.L_1298 - .L_1297)
	.align		4
.L_1297:
        /*0b70*/ 	.word	index@(.nv.constant0._ZN7cutlass13device_kernelIN5flash11enable_sm90INS1_16FlashAttnFwdSm90INS1_25CollectiveMainloopFwdSm90ILi2EN4cute5tupleIJNS5_1CILi1EEES8_S8_EEENS6_IJNS7_ILi128EEENS7_ILi96EEENS7_ILi64EEEEEELi256ENS_10bfloat16_tEfNS_4arch4Sm90ELb0ELb1ELb1ELb0ELb1ELb0ELb0ELb1ELb0ELb1ELb1ELb0EEENS1_21CollectiveEpilogueFwdINS6_IJSA_NS7_ILi256EEESB_EEES9_SE_SG_Li256ELb0ELb1ELb1ELb0EEENS1_19SingleTileSchedulerILb0ELb1ELb1ELi128EEEEEEEEEvNT_6ParamsE)
        /*0b74*/ 	.short	0x0210
        /*0b76*/ 	.short	0x0a70


	//----- nvinfo : EIATTR_SW_WAR
	.align		4
.L_1298:
        /*0b78*/ 	.byte	0x04, 0x36
        /*0b7a*/ 	.short	(.L_1300 - .L_1299)
.L_1299:
        /*0b7c*/ 	.word	0x00000008
.L_1300:


//--------------------- .nv.info._ZN7cutlass13device_kernelIN5flash11enable_sm90INS1_16FlashAttnFwdSm90INS1_25CollectiveMainloopFwdSm90ILi2EN4cute5tupleIJNS5_1CILi1EEES8_S8_EEENS6_IJNS7_ILi128EEENS7_ILi96EEENS7_ILi64EEEEEELi256ENS_10bfloat16_tEfNS_4arch4Sm90ELb0ELb1ELb1ELb0ELb1ELb0ELb1ELb1ELb0ELb1ELb1ELb0EEENS1_21CollectiveEpilogueFwdINS6_IJSA_NS7_ILi256EEESB_EEES9_SE_SG_Li256ELb0ELb1ELb1ELb0EEENS1_19SingleTileSchedulerILb0ELb1ELb1ELi128EEEEEEEEEvNT_6ParamsE --------------------------
	.section	.nv.info._ZN7cutlass13device_kernelIN5flash11enable_sm90INS1_16FlashAttnFwdSm90INS1_25CollectiveMainloopFwdSm90ILi2EN4cute5tupleIJNS5_1CILi1EEES8_S8_EEENS6_IJNS7_ILi128EEENS7_ILi96EEENS7_ILi64EEEEEELi256ENS_10bfloat16_tEfNS_4arch4Sm90ELb0ELb1ELb1ELb0ELb1ELb0ELb1ELb1ELb0ELb1ELb1ELb0EEENS1_21CollectiveEpilogueFwdINS6_IJSA_NS7_ILi256EEESB_EEES9_SE_SG_Li256ELb0ELb1ELb1ELb0EEENS1_19SingleTileSchedulerILb0ELb1ELb1ELi128EEEEEEEEEvNT_6ParamsE,"",@"SHT_CUDA_INFO"
	.sectionflags	@""
	.align	4


	//----- nvinfo : EIATTR_CUDA_API_VERSION
	.align		4
        /*0000*/ 	.byte	0x04, 0x37
        /*0002*/ 	.short	(.L_1302 - .L_1301)
.L_1301:
        /*0004*/ 	.word	0x00000082


	//----- nvinfo : EIATTR_KPARAM_INFO
	.align		4
.L_1302:
        /*0008*/ 	.byte	0x04, 0x17
        /*000a*/ 	.short	(.L_1304 - .L_1303)
.L_1303:
        /*000c*/ 	.word	0x00000000
        /*0010*/ 	.short	0x0000
        /*0012*/ 	.short	0x0070
        /*0014*/ 	.byte	0x00, 0xf0, 0x01, 0x2c


	//----- nvinfo : EIATTR_SPARSE_MMA_MASK
	.align		4
.L_1304:
        /*0018*/ 	.byte	0x03, 0x50
        /*001a*/ 	.short	0x0000


	//----- nvinfo : EIATTR_MAXREG_COUNT
	.align		4
        /*001c*/ 	.byte	0x03, 0x1b
        /*001e*/ 	.short	0x00a8


	//----- nvinfo : EIATTR_NUM_BARRIERS
	.align		4
        /*0020*/ 	.byte	0x02, 0x4c
        /*0022*/ 	.byte	0x10
	.zero		1


	//----- nvinfo : EIATTR_EXTERNS
	.align		4
        /*0024*/ 	.byte	0x04, 0x0f
        /*0026*/ 	.short	(.L_1306 - .L_1305)


	//   ....[0]....
	.align		4
.L_1305:
        /*0028*/ 	.word	index@(__assertfail)


	//----- nvinfo : EIATTR_ANNOTATIONS
	.align		4
.L_1306:
        /*002c*/ 	.byte	0x04, 0x55
        /*002e*/ 	.short	(.L_1308 - .L_1307)


	//   ....[0]....
.L_1307:
        /* <DEDUP_REMOVED lines=1853> */


	//----- nvinfo : EIATTR_MERCURY_ISA_VERSION
	.align		4
.L_1308:
        /*73f0*/ 	.byte	0x03, 0x5f
        /*73f2*/ 	.short	0x0101


	//----- nvinfo : EIATTR_INT_WARP_WIDE_INSTR_OFFSETS
	.align		4
        /*73f4*/ 	.byte	0x04, 0x31
        /*73f6*/ 	.short	(.L_1310 - .L_1309)


	//   ....[0]....
.L_1309:
        /*73f8*/ 	.word	0x000000c0


	//   ....[1]....
        /*73fc*/ 	.word	0x000000d0


	//   ....[2]....
        /*7400*/ 	.word	0x000000e0


	//   ....[3]....
        /*7404*/ 	.word	0x00000180


	//----- nvinfo : EIATTR_COOP_GROUP_MASK_REGIDS
	.align		4
.L_1310:
        /*7408*/ 	.byte	0x04, 0x29
        /*740a*/ 	.short	(.L_1312 - .L_1311)


	//   ....[0]....
.L_1311:
        /*740c*/ 	.word	0xffffffff


	//   ....[1]....
        /*7410*/ 	.word	0xffffffff


	//   ....[2]....
        /*7414*/ 	.word	0xffffffff


	//   ....[3]....
        /*7418*/ 	.word	0xffffffff


	//   ....[4]....
        /*741c*/ 	.word	0xffffffff


	//   ....[5]....
        /*7420*/ 	.word	0xffffffff


	//   ....[6]....
        /*7424*/ 	.word	0xffffffff


	//   ....[7]....
        /*7428*/ 	.word	0xffffffff


	//   ....[8]....
        /*742c*/ 	.word	0xffffffff


	//   ....[9]....
        /*7430*/ 	.word	0xffffffff


	//   ....[10]....
        /*7434*/ 	.word	0xffffffff


	//   ....[11]....
        /*7438*/ 	.word	0xffffffff


	//   ....[12]....
        /*743c*/ 	.word	0xffffffff


	//   ....[13]....
        /*7440*/ 	.word	0xffffffff


	//   ....[14]....
        /*7444*/ 	.word	0xffffffff


	//   ....[15]....
        /*7448*/ 	.word	0xffffffff


	//   ....[16]....
        /*744c*/ 	.word	0xffffffff


	//   ....[17]....
        /*7450*/ 	.word	0xffffffff


	//   ....[18]....
        /*7454*/ 	.word	0xffffffff


	//   ....[19]....
        /*7458*/ 	.word	0xffffffff


	//   ....[20]....
        /*745c*/ 	.word	0xffffffff


	//   ....[21]....
        /*7460*/ 	.word	0xffffffff


	//   ....[22]....
        /*7464*/ 	.word	0xffffffff


	//   ....[23]....
        /*7468*/ 	.word	0xffffffff


	//   ....[24]....
        /*746c*/ 	.word	0xffffffff


	//   ....[25]....
        /*7470*/ 	.word	0xffffffff


	//   ....[26]....
        /*7474*/ 	.word	0xffffffff


	//   ....[27]....
        /*7478*/ 	.word	0xffffffff


	//   ....[28]....
        /*747c*/ 	.word	0xffffffff


	//   ....[29]....
        /*7480*/ 	.word	0xffffffff


	//   ....[30]....
        /*7484*/ 	.word	0xffffffff


	//   ....[31]....
        /*7488*/ 	.word	0xffffffff


	//   ....[32]....
        /*748c*/ 	.word	0xffffffff


	//   ....[33]....
        /*7490*/ 	.word	0xffffffff


	//   ....[34]....
        /*7494*/ 	.word	0xffffffff


	//   ....[35]....
        /*7498*/ 	.word	0xffffffff


	//   ....[36]....
        /*749c*/ 	.word	0xffffffff


	//   ....[37]....
        /*74a0*/ 	.word	0xffffffff


	//   ....[38]....
        /*74a4*/ 	.word	0xffffffff


	//   ....[39]....
        /*74a8*/ 	.word	0xffffffff


	//   ....[40]....
        /*74ac*/ 	.word	0xffffffff


	//   ....[41]....
        /*74b0*/ 	.word	0xffffffff


	//   ....[42]....
        /*74b4*/ 	.word	0xffffffff


	//   ....[43]....
        /*74b8*/ 	.word	0xffffffff


	//   ....[44]....
        /*74bc*/ 	.word	0xffffffff


	//   ....[45]....
        /*74c0*/ 	.word	0xffffffff


	//   ....[46]....
        /*74c4*/ 	.word	0xffffffff


	//   ....[47]....
        /*74c8*/ 	.word	0xffffffff


	//   ....[48]....
        /*74cc*/ 	.word	0xffffffff


	//   ....[49]....
        /*74d0*/ 	.word	0xffffffff


	//   ....[50]....
        /*74d4*/ 	.word	0xffffffff


	//   ....[51]....
        /*74d8*/ 	.word	0xffffffff


	//   ....[52]....
        /*74dc*/ 	.word	0xffffffff


	//   ....[53]....
        /*74e0*/ 	.word	0xffffffff


	//   ....[54]....
        /*74e4*/ 	.word	0xffffffff


	//   ....[55]....
        /*74e8*/ 	.word	0xffffffff


	//   ....[56]....
        /*74ec*/ 	.word	0xffffffff


	//   ....[57]....
        /*74f0*/ 	.word	0xffffffff


	//   ....[58]....
        /*74f4*/ 	.word	0xffffffff


	//   ....[59]....
        /*74f8*/ 	.word	0xffffffff


	//   ....[60]....
        /*74fc*/ 	.word	0xffffffff


	//   ....[61]....
        /*7500*/ 	.word	0xffffffff


	//   ....[62]....
        /*7504*/ 	.word	0xffffffff


	//   ....[63]....
        /*7508*/ 	.word	0xffffffff


	//   ....[64]....
        /*750c*/ 	.word	0xffffffff


	//   ....[65]....
        /*7510*/ 	.word	0xffffffff


	//   ....[66]....
        /*7514*/ 	.word	0xffffffff


	//   ....[67]....
        /*7518*/ 	.word	0xffffffff


	//   ....[68]....
        /*751c*/ 	.word	0xffffffff


	//   ....[69]....
        /*7520*/ 	.word	0xffffffff


	//   ....[70]....
        /*7524*/ 	.word	0xffffffff


	//   ....[71]....
        /*7528*/ 	.word	0xffffffff


	//   ....[72]....
        /*752c*/ 	.word	0xffffffff


	//   ....[73]....
        /*7530*/ 	.word	0xffffffff


	//   ....[74]....
        /*7534*/ 	.word	0xffffffff


	//   ....[75]....
        /*7538*/ 	.word	0xffffffff


	//   ....[76]....
        /*753c*/ 	.word	0xffffffff


	//   ....[77]....
        /*7540*/ 	.word	0xffffffff


	//   ....[78]....
        /*7544*/ 	.word	0xffffffff


	//   ....[79]....
        /*7548*/ 	.word	0xffffffff


	//   ....[80]....
        /*754c*/ 	.word	0xffffffff


	//   ....[81]....
        /*7550*/ 	.word	0xffffffff


	//   ....[82]....
        /*7554*/ 	.word	0xffffffff


	//   ....[83]....
        /*7558*/ 	.word	0xffffffff


	//   ....[84]....
        /*755c*/ 	.word	0xffffffff


	//   ....[85]....
        /*7560*/ 	.word	0xffffffff


	//   ....[86]....
        /*7564*/ 	.word	0xffffffff


	//   ....[87]....
        /*7568*/ 	.word	0xffffffff


	//   ....[88]....
        /*756c*/ 	.word	0xffffffff


	//   ....[89]....
        /*7570*/ 	.word	0xffffffff


	//   ....[90]....
        /*7574*/ 	.word	0xffffffff


	//   ....[91]....
        /*7578*/ 	.word	0xffffffff


	//   ....[92]....
        /*757c*/ 	.word	0xffffffff


	//   ....[93]....
        /*7580*/ 	.word	0xffffffff


	//   ....[94]....
        /*7584*/ 	.word	0xffffffff


	//   ....[95]....
        /*7588*/ 	.word	0xffffffff


	//   ....[96]....
        /*758c*/ 	.word	0xffffffff


	//   ....[97]....
        /*7590*/ 	.word	0xffffffff


	//   ....[98]....
        /*7594*/ 	.word	0xffffffff


	//   ....[99]....
        /*7598*/ 	.word	0xffffffff


	//   ....[100]....
        /*759c*/ 	.word	0xffffffff


	//   ....[101]....
        /*75a0*/ 	.word	0xffffffff


	//   ....[102]....
        /*75a4*/ 	.word	0xffffffff


	//   ....[103]....
        /*75a8*/ 	.word	0xffffffff


	//   ....[104]....
        /*75ac*/ 	.word	0xffffffff


	//   ....[105]....
        /*75b0*/ 	.word	0xffffffff


	//   ....[106]....
        /*75b4*/ 	.word	0xffffffff


	//   ....[107]....
        /*75b8*/ 	.word	0xffffffff


	//   ....[108]....
        /*75bc*/ 	.word	0xffffffff


	//   ....[109]....
        /*75c0*/ 	.word	0xffffffff


	//   ....[110]....
        /*75c4*/ 	.word	0xffffffff


	//   ....[111]....
        /*75c8*/ 	.word	0xffffffff


	//   ....[112]....
        /*75cc*/ 	.word	0xffffffff


	//   ....[113]....
        /*75d0*/ 	.word	0xffffffff


	//   ....[114]....
        /*75d4*/ 	.word	0xffffffff


	//   ....[115]....
        /*75d8*/ 	.word	0xffffffff


	//   ....[116]....
        /*75dc*/ 	.word	0xffffffff


	//   ....[117]....
        /*75e0*/ 	.word	0x0500000f


	//   ....[118]....
        /*75e4*/ 	.word	0x0500000f


	//   ....[119]....
        /*75e8*/ 	.word	0x0500000f


	//   ....[120]....
        /*75ec*/ 	.word	0x0500000f


	//   ....[121]....
        /*75f0*/ 	.word	0x0500000f


	//   ....[122]....
        /*75f4*/ 	.word	0x0500000f


	//   ....[123]....
        /*75f8*/ 	.word	0x0500000f


	//   ....[124]....
        /*75fc*/ 	.word	0x0500000f


	//   ....[125]....
        /*7600*/ 	.word	0x0500000f


	//   ....[126]....
        /*7604*/ 	.word	0x0500000f


	//   ....[127]....
        /*7608*/ 	.word	0x0500000f


	//   ....[128]....
        /*760c*/ 	.word	0x0500000f


	//   ....[129]....
        /*7610*/ 	.word	0x0500000f


	//   ....[130]....
        /*7614*/ 	.word	0x0500000f


	//   ....[131]....
        /*7618*/ 	.word	0x0500000f


	//   ....[132]....
        /*761c*/ 	.word	0x0500000f


	//   ....[133]....
        /*7620*/ 	.word	0x0500000f


	//   ....[134]....
        /*7624*/ 	.word	0x0500000f


	//   ....[135]....
        /*7628*/ 	.word	0x0500000f


	//   ....[136]....
        /*762c*/ 	.word	0x0500000f


	//   ....[137]....
        /*7630*/ 	.word	0x0500000f


	//   ....[138]....
        /*7634*/ 	.word	0x0500000f


	//   ....[139]....
        /*7638*/ 	.word	0x0500000f


	//   ....[140]....
        /*763c*/ 	.word	0x0500000f


	//   ....[141]....
        /*7640*/ 	.word	0x0500000f


	//   ....[142]....
        /*7644*/ 	.word	0x0500000f


	//   ....[143]....
        /*7648*/ 	.word	0x0500000f


	//   ....[144]....
        /*764c*/ 	.word	0x0500000f


	//   ....[145]....
        /*7650*/ 	.word	0x0500000f


	//   ....[146]....
        /*7654*/ 	.word	0x0500000f


	//   ....[147]....
        /*7658*/ 	.word	0x0500000f


	//   ....[148]....
        /*765c*/ 	.word	0x0500000f


	//   ....[149]....
        /*7660*/ 	.word	0x0500000f


	//   ....[150]....
        /*7664*/ 	.word	0x0500000f


	//   ....[151]....
        /*7668*/ 	.word	0x0500000f


	//   ....[152]....
        /*766c*/ 	.word	0x0500000f


	//   ....[153]....
        /*7670*/ 	.word	0x0500000f


	//   ....[154]....
        /*7674*/ 	.word	0x0500000f


	//   ....[155]....
        /*7678*/ 	.word	0x0500000f


	//   ....[156]....
        /*767c*/ 	.word	0x0500000f


	//   ....[157]....
        /*7680*/ 	.word	0x0500000f


	//   ....[158]....
        /*7684*/ 	.word	0x0500000f


	//   ....[159]....
        /*7688*/ 	.word	0x0500000f


	//   ....[160]....
        /*768c*/ 	.word	0x0500000f


	//   ....[161]....
        /*7690*/ 	.word	0x0500000f


	//   ....[162]....
        /*7694*/ 	.word	0x0500000f


	//   ....[163]....
        /*7698*/ 	.word	0x0500000f


	//   ....[164]....
        /*769c*/ 	.word	0x0500000f


	//   ....[165]....
        /*76a0*/ 	.word	0x0500000f


	//   ....[166]....
        /*76a4*/ 	.word	0x0500000f


	//   ....[167]....
        /*76a8*/ 	.word	0x0500000f


	//   ....[168]....
        /*76ac*/ 	.word	0x0500000f


	//   ....[169]....
        /*76b0*/ 	.word	0x0500000f


	//   ....[170]....
        /*76b4*/ 	.word	0x0500000f


	//   ....[171]....
        /*76b8*/ 	.word	0x0500000f


	//   ....[172]....
        /*76bc*/ 	.word	0x0500000f


	//   ....[173]....
        /*76c0*/ 	.word	0x0500000f


	//   ....[174]....
        /*76c4*/ 	.word	0x0500000f


	//   ....[175]....
        /*76c8*/ 	.word	0x0500000f


	//   ....[176]....
        /*76cc*/ 	.word	0x0500000f


	//   ....[177]....
        /*76d0*/ 	.word	0x0500000f


	//   ....[178]....
        /*76d4*/ 	.word	0x0500000f


	//   ....[179]....
        /*76d8*/ 	.word	0x0500000f


	//   ....[180]....
        /*76dc*/ 	.word	0x0500000f


	//   ....[181]....
        /*76e0*/ 	.word	0x0500000f


	//   ....[182]....
        /*76e4*/ 	.word	0x0500000f


	//   ....[183]....
        /*76e8*/ 	.word	0x0500000f


	//   ....[184]....
        /*76ec*/ 	.word	0x0500000f


	//   ....[185]....
        /*76f0*/ 	.word	0x0500000f


	//   ....[186]....
        /*76f4*/ 	.word	0x0500000f


	//   ....[187]....
        /*76f8*/ 	.word	0x0500000f


	//   ....[188]....
        /*76fc*/ 	.word	0x0500000f


	//   ....[189]....
        /*7700*/ 	.word	0x0500000f


	//   ....[190]....
        /*7704*/ 	.word	0x0500000f


	//   ....[191]....
        /*7708*/ 	.word	0x0500000f


	//   ....[192]....
        /*770c*/ 	.word	0x0500000f


	//   ....[193]....
        /*7710*/ 	.word	0x0500000f


	//   ....[194]....
        /*7714*/ 	.word	0x0500000f


	//   ....[195]....
        /*7718*/ 	.word	0x0500000f


	//   ....[196]....
        /*771c*/ 	.word	0x0500000f


	//   ....[197]....
        /*7720*/ 	.word	0x0500000f


	//   ....[198]....
        /*7724*/ 	.word	0x0500000f


	//   ....[199]....
        /*7728*/ 	.word	0xffffffff


	//   ....[200]....
        /*772c*/ 	.word	0xffffffff


	//   ....[201]....
        /*7730*/ 	.word	0xffffffff


	//   ....[202]....
        /*7734*/ 	.word	0xffffffff


	//   ....[203]....
        /*7738*/ 	.word	0xffffffff


	//   ....[204]....
        /*773c*/ 	.word	0xffffffff


	//----- nvinfo : EIATTR_COOP_GROUP_INSTR_OFFSETS
	.align		4
.L_1312:
        /*7740*/ 	.byte	0x04, 0x28
        /*7742*/ 	.short	(.L_1314 - .L_1313)


	//   ....[0]....
.L_1313:
        /*7744*/ 	.word	0x00000080


	//   ....[1]....
        /*7748*/ 	.word	0x00000090


	//   ....[2]....
        /*774c*/ 	.word	0x000002f0


	//   ....[3]....
        /*7750*/ 	.word	0x00000450


	//   ....[4]....
        /*7754*/ 	.word	0x00000570


	//   ....[5]....
        /*7758*/ 	.word	0x000006d0


	//   ....[6]....
        /*775c*/ 	.word	0x00001ba0


	//   ....[7]....
        /*7760*/ 	.word	0x00003c20


	//   ....[8]....
        /*7764*/ 	.word	0x000043c0


	//   ....[9]....
        /*7768*/ 	.word	0x00005970


	//   ....[10]....
        /*776c*/ 	.word	0x00005a00


	//   ....[11]....
        /*7770*/ 	.word	0x00005d80


	//   ....[12]....
        /*7774*/ 	.word	0x00005da0


	//   ....[13]....
        /*7778*/ 	.word	0x0000b8d0


	//   ....[14]....
        /*777c*/ 	.word	0x0000b920


	//   ....[15]....
        /*7780*/ 	.word	0x0000b960


	//   ....[16]....
        /*7784*/ 	.word	0x0000b980


	//   ....[17]....
        /*7788*/ 	.word	0x00025d90


	//   ....[18]....
        /*778c*/ 	.word	0x00026400


	//   ....[19]....
        /*7790*/ 	.word	0x00027360


	//   ....[20]....
        /*7794*/ 	.word	0x00027440


	//   ....[21]....
        /*7798*/ 	.word	0x000275d0


	//   ....[22]....
        /*779c*/ 	.word	0x000275f0


	//   ....[23]....
        /*77a0*/ 	.word	0x0002fad0


	//   ....[24]....
        /*77a4*/ 	.word	0x0002faf0


	//   ....[25]....
        /*77a8*/ 	.word	0x0002fb50


	//   ....[26]....
        /*77ac*/ 	.word	0x0002fb90


	//   ....[27]....
        /*77b0*/ 	.word	0x00030f60


	//   ....[28]....
        /*77b4*/ 	.word	0x00030fa0


	//   ....[29]....
        /*77b8*/ 	.word	0x00031220


	//   ....[30]....
        /*77bc*/ 	.word	0x00031260


	//   ....[31]....
        /*77c0*/ 	.word	0x00031280


	//   ....[32]....
        /*77c4*/ 	.word	0x00031290


	//   ....[33]....
        /*77c8*/ 	.word	0x000320c0


	//   ....[34]....
        /*77cc*/ 	.word	0x000320d0


	//   ....[35]....
        /*77d0*/ 	.word	0x000332b0


	//   ....[36]....
        /*77d4*/ 	.word	0x00034810


	//   ....[37]....
        /*77d8*/ 	.word	0x00034830


	//   ....[38]....
        /*77dc*/ 	.word	0x00034850


	//   ....[39]....
        /*77e0*/ 	.word	0x00034870


	//   ....[40]....
        /*77e4*/ 	.word	0x000348c0


	//   ....[41]....
        /*77e8*/ 	.word	0x000348e0


	//   ....[42]....
        /*77ec*/ 	.word	0x00034930


	//   ....[43]....
        /*77f0*/ 	.word	0x00034950


	//   ....[44]....
        /*77f4*/ 	.word	0x000349a0


	//   ....[45]....
        /*77f8*/ 	.word	0x000349c0


	//   ....[46]....
        /*77fc*/ 	.word	0x00034a10


	//   ....[47]....
        /*7800*/ 	.word	0x00034a30


	//   ....[48]....
        /*7804*/ 	.word	0x00034ff0


	//   ....[49]....
        /*7808*/ 	.word	0x00035040


	//   ....[50]....
        /*780c*/ 	.word	0x00035080


	//   ....[51]....
        /*7810*/ 	.word	0x000350b0


	//   ....[52]....
        /*7814*/ 	.word	0x000350f0


	//   ....[53]....
        /*7818*/ 	.word	0x00035190


	//   ....[54]....
        /*781c*/ 	.word	0x000351c0


	//   ....[55]....
        /*7820*/ 	.word	0x00035260


	//   ....[56]....
        /*7824*/ 	.word	0x00035290


	//   ....[57]....
        /*7828*/ 	.word	0x000352f0


	//   ....[58]....
        /*782c*/ 	.word	0x00035320


	//   ....[59]....
        /*7830*/ 	.word	0x00035370


	//   ....[60]....
        /*7834*/ 	.word	0x000353c0


	//   ....[61]....
        /*7838*/ 	.word	0x00035430


	//   ....[62]....
        /*783c*/ 	.word	0x00035470


	//   ....[63]....
        /*7840*/ 	.word	0x000354a0


	//   ....[64]....
        /*7844*/ 	.word	0x00035ac0


	//   ....[65]....
        /*7848*/ 	.word	0x00035af0


	//   ....[66]....
        /*784c*/ 	.word	0x00035b70


	//   ....[67]....
        /*7850*/ 	.word	0x00035bd0


	//   ....[68]....
        /*7854*/ 	.word	0x00035c10


	//   ....[69]....
        /*7858*/ 	.word	0x00035c40


	//   ....[70]....
        /*785c*/ 	.word	0x00035cf0


	//   ....[71]....
        /*7860*/ 	.word	0x00035d10


	//   ....[72]....
        /*7864*/ 	.word	0x00035dc0


	//   ....[73]....
        /*7868*/ 	.word	0x00035df0


	//   ....[74]....
        /*786c*/ 	.word	0x00035e90


	//   ....[75]....
        /*7870*/ 	.word	0x00035eb0


	//   ....[76]....
        /*7874*/ 	.word	0x00035f50


	//   ....[77]....
        /*7878*/ 	.word	0x00035f80


	//   ....[78]....
        /*787c*/ 	.word	0x00036010


	//   ....[79]....
        /*7880*/ 	.word	0x00036060


	//   ....[80]....
        /*7884*/ 	.word	0x00036420


	//   ....[81]....
        /*7888*/ 	.word	0x00036450


	//   ....[82]....
        /*788c*/ 	.word	0x00036480


	//   ....[83]....
        /*7890*/ 	.word	0x000364b0


	//   ....[84]....
        /*7894*/ 	.word	0x000364e0


	//   ....[85]....
        /*7898*/ 	.word	0x00036570


	//   ....[86]....
        /*789c*/ 	.word	0x000365b0


	//   ....[87]....
        /*78a0*/ 	.word	0x000365e0


	//   ....[88]....
        /*78a4*/ 	.word	0x00036670


	//   ....[89]....
        /*78a8*/ 	.word	0x000366a0


	//   ....[90]....
        /*78ac*/ 	.word	0x000366b0


	//   ....[91]....
        /*78b0*/ 	.word	0x00036740


	//   ....[92]....
        /*78b4*/ 	.word	0x00036f20


	//   ....[93]....
        /*78b8*/ 	.word	0x00036f40


	//   ....[94]....
        /*78bc*/ 	.word	0x00036f50


	//   ....[95]....
        /*78c0*/ 	.word	0x00036f60


	//   ....[96]....
        /*78c4*/ 	.word	0x00036f80


	//   ....[97]....
        /*78c8*/ 	.word	0x00036fa0


	//   ....[98]....
        /*78cc*/ 	.word	0x00036fd0


	//   ....[99]....
        /*78d0*/ 	.word	0x00037010


	//   ....[100]....
        /*78d4*/ 	.word	0x00037030


	//   ....[101]....
        /*78d8*/ 	.word	0x00037060


	//   ....[102]....
        /*78dc*/ 	.word	0x00037080


	//   ....[103]....
        /*78e0*/ 	.word	0x000370b0


	//   ....[104]....
        /*78e4*/ 	.word	0x00037410


	//   ....[105]....
        /*78e8*/ 	.word	0x00037430


	//   ....[106]....
        /*78ec*/ 	.word	0x00037440


	//   ....[107]....
        /*78f0*/ 	.word	0x00037450


	//   ....[108]....
        /*78f4*/ 	.word	0x00037460


	//   ....[109]....
        /*78f8*/ 	.word	0x00037480


	//   ....[110]....
        /*78fc*/ 	.word	0x000374f0


	//   ....[111]....
        /*7900*/ 	.word	0x00037510


	//   ....[112]....
        /*7904*/ 	.word	0x00037570


	//   ....[113]....
        /*7908*/ 	.word	0x00037580


	//   ....[114]....
        /*790c*/ 	.word	0x00037600


	//   ....[115]....
        /*7910*/ 	.word	0x00037670


	//   ....[116]....
        /*7914*/ 	.word	0x000379a0


	//   ....[117]....
        /*7918*/ 	.word	0x00037ee0


	//   ....[118]....
        /*791c*/ 	.word	0x00037fd0


	//   ....[119]....
        /*7920*/ 	.word	0x00038070


	//   ....[120]....
        /*7924*/ 	.word	0x000380d0


	//   ....[121]....
        /*7928*/ 	.word	0x00038190


	//   ....[122]....
        /*792c*/ 	.word	0x000381f0


	//   ....[123]....
        /*7930*/ 	.word	0x000382b0


	//   ....[124]....
        /*7934*/ 	.word	0x00038310


	//   ....[125]....
        /*7938*/ 	.word	0x000383d0


	//   ....[126]....
        /*793c*/ 	.word	0x00038430


	//   ....[127]....
        /*7940*/ 	.word	0x000384f0


	//   ....[128]....
        /*7944*/ 	.word	0x00038550


	//   ....[129]....
        /*7948*/ 	.word	0x000385f0


	//   ....[130]....
        /*794c*/ 	.word	0x00038690


	//   ....[131]....
        /*7950*/ 	.word	0x000386f0


	//   ....[132]....
        /*7954*/ 	.word	0x000387a0


	//   ....[133]....
        /*7958*/ 	.word	0x00038880


	//   ....[134]....
        /*795c*/ 	.word	0x000389a0


	//   ....[135]....
        /*7960*/ 	.word	0x00038a00


	//   ....[136]....
        /*7964*/ 	.word	0x00038b10


	//   ....[137]....
        /*7968*/ 	.word	0x00038b70


	//   ....[138]....
        /*796c*/ 	.word	0x00038c90


	//   ....[139]....
        /*7970*/ 	.word	0x00038cf0


	//   ....[140]....
        /*7974*/ 	.word	0x00038e10


	//   ....[141]....
        /*7978*/ 	.word	0x00038e70


	//   ....[142]....
        /*797c*/ 	.word	0x00038f60


	//   ....[143]....
        /*7980*/ 	.word	0x00038fd0


	//   ....[144]....
        /*7984*/ 	.word	0x00039030


	//   ....[145]....
        /*7988*/ 	.word	0x000390f0


	//   ....[146]....
        /*798c*/ 	.word	0x00039180


	//   ....[147]....
        /*7990*/ 	.word	0x00039220


	//   ....[148]....
        /*7994*/ 	.word	0x000392b0


	//   ....[149]....
        /*7998*/ 	.word	0x00039380


	//   ....[150]....
        /*799c*/ 	.word	0x000394b0


	//   ....[151]....
        /*79a0*/ 	.word	0x00039500


	//   ....[152]....
        /*79a4*/ 	.word	0x00039570


	//   ....[153]....
        /*79a8*/ 	.word	0x00039660


	//   ....[154]....
        /*79ac*/ 	.word	0x00039790


	//   ....[155]....
        /*79b0*/ 	.word	0x000397e0


	//   ....[156]....
        /*79b4*/ 	.word	0x00039850


	//   ....[157]....
        /*79b8*/ 	.word	0x00039940


	//   ....[158]....
        /*79bc*/ 	.word	0x00039a70


	//   ....[159]....
        /*79c0*/ 	.word	0x00039ac0


	//   ....[160]....
        /*79c4*/ 	.word	0x00039b30


	//   ....[161]....
        /*79c8*/ 	.word	0x00039c10


	//   ....[162]....
        /*79cc*/ 	.word	0x00039d60


	//   ....[163]....
        /*79d0*/ 	.word	0x00039e40


	//   ....[164]....
        /*79d4*/ 	.word	0x00039eb0


	//   ....[165]....
        /*79d8*/ 	.word	0x00039f70


	//   ....[166]....
        /*79dc*/ 	.word	0x0003a050


	//   ....[167]....
        /*79e0*/ 	.word	0x0003a110


	//   ....[168]....
        /*79e4*/ 	.word	0x0003a1f0


	//   ....[169]....
        /*79e8*/ 	.word	0x0003a2b0


	//   ....[170]....
        /*79ec*/ 	.word	0x0003a390


	//   ....[171]....
        /*79f0*/ 	.word	0x0003a450


	//   ....[172]....
        /*79f4*/ 	.word	0x0003a530


	//   ....[173]....
        /*79f8*/ 	.word	0x0003a600


	//   ....[174]....
        /*79fc*/ 	.word	0x0003a760


	//   ....[175]....
        /*7a00*/ 	.word	0x0003a800


	//   ....[176]....
        /*7a04*/ 	.word	0x0003a860


	//   ....[177]....
        /*7a08*/ 	.word	0x0003a900


	//   ....[178]....
        /*7a0c*/ 	.word	0x0003a960


	//   ....[179]....
        /*7a10*/ 	.word	0x0003aa00


	//   ....[180]....
        /*7a14*/ 	.word	0x0003aa60


	//   ....[181]....
        /*7a18*/ 	.word	0x0003ab00


	//   ....[182]....
        /*7a1c*/ 	.word	0x0003ab60


	//   ....[183]....
        /*7a20*/ 	.word	0x0003ac00


	//   ....[184]....
        /*7a24*/ 	.word	0x0003ac60


	//   ....[185]....
        /*7a28*/ 	.word	0x0003ad00


	//   ....[186]....
        /*7a2c*/ 	.word	0x0003ade0


	//   ....[187]....
        /*7a30*/ 	.word	0x0003ae80


	//   ....[188]....
        /*7a34*/ 	.word	0x0003aef0


	//   ....[189]....
        /*7a38*/ 	.word	0x0003afc0


	//   ....[190]....
        /*7a3c*/ 	.word	0x0003b020


	//   ....[191]....
        /*7a40*/ 	.word	0x0003b0f0


	//   ....[192]....
        /*7a44*/ 	.word	0x0003b150


	//   ....[193]....
        /*7a48*/ 	.word	0x0003b220


	//   ....[194]....
        /*7a4c*/ 	.word	0x0003b280


	//   ....[195]....
        /*7a50*/ 	.word	0x0003b350


	//   ....[196]....
        /*7a54*/ 	.word	0x0003b3b0


	//   ....[197]....
        /*7a58*/ 	.word	0x0003b480


	//   ....[198]....
        /*7a5c*/ 	.word	0x0003b590


	//   ....[199]....
        /*7a60*/ 	.word	0x0003db00


	//   ....[200]....
        /*7a64*/ 	.word	0x0003e2c0


	//   ....[201]....
        /*7a68*/ 	.word	0x0003f560


	//   ....[202]....
        /*7a6c*/ 	.word	0x0003f5c0


	//   ....[203]....
        /*7a70*/ 	.word	0x0003f620


	//   ....[204]....
        /*7a74*/ 	.word	0x0003f640


	//----- nvinfo : EIATTR_REG_RECONFIG
	.align		4
.L_1314:
        /*7a78*/ 	.byte	0x01, 0x54
	.zero		2


	//----- nvinfo : EIATTR_SYSCALL_OFFSETS
	.align		4
        /*7a7c*/ 	.byte	0x04, 0x46
        /*7a7e*/ 	.short	(.L_1316 - .L_1315)


	//   ....[0]....
.L_1315:
        /*7a80*/ 	.word	0x00001ef0


	//   ....[1]....
        /*7a84*/ 	.word	0x00033e70


	//   ....[2]....
        /*7a88*/ 	.word	0x00033fb0


	//   ....[3]....
        /*7a8c*/ 	.word	0x000340a0


	//   ....[4]....
        /*7a90*/ 	.word	0x00034ca0


	//   ....[5]....
        /*7a94*/ 	.word	0x00035780


	//----- nvinfo : EIATTR_MBARRIER_INSTR_OFFSETS
	.align		4
.L_1316:
        /*7a98*/ 	.byte	0x04, 0x39
        /*7a9a*/ 	.short	(.L_1318 - .L_1317)


	//   ....[0]....
.L_1317:
        /*7a9c*/ 	.word	0x00000190
        /*7aa0*/ 	.word	0x000000ff
        /*7aa4*/ 	.word	0x00032400
        /*7aa8*/ 	.short	0x0100
        /*7aaa*/ 	.byte	0x08
	.zero		1


	//   ....[1]....
        /*7aac*/ 	.word	0x000001a0
        /*7ab0*/ 	.word	0x000000ff
        /*7ab4*/ 	.word	0x00032410
        /*7ab8*/ 	.short	0x0100
        /*7aba*/ 	.byte	0x08
	.zero		1


	//   ....[2]....
        /*7abc*/ 	.word	0x000001b0
        /*7ac0*/ 	.word	0x000000ff
        /*7ac4*/ 	.word	0x00032420
        /*7ac8*/ 	.short	0x0100
        /*7aca*/ 	.byte	0x08
	.zero		1


	//   ....[3]....
        /*7acc*/ 	.word	0x000002a0
        /*7ad0*/ 	.word	0x000000ff
        /*7ad4*/ 	.word	0x00032430
        /*7ad8*/ 	.short	0x0100
        /*7ada*/ 	.byte	0x08
	.zero		1


	//   ....[4]....
        /*7adc*/ 	.word	0x000002b0
        /*7ae0*/ 	.word	0x000000ff
        /*7ae4*/ 	.word	0x00032440
        /*7ae8*/ 	.short	0x0100
        /*7aea*/ 	.byte	0x08
	.zero		1


	//   ....[5]....
        /*7aec*/ 	.word	0x000002c0
        /*7af0*/ 	.word	0x000000ff
        /*7af4*/ 	.word	0x00032438
        /*7af8*/ 	.short	0x0100
        /*7afa*/ 	.byte	0x08
	.zero		1


	//   ....[6]....
        /*7afc*/ 	.word	0x000002d0
        /*7b00*/ 	.word	0x000000ff
        /*7b04*/ 	.word	0x00032448
        /*7b08*/ 	.short	0x0100
        /*7b0a*/ 	.byte	0x08
	.zero		1


	//   ....[7]....
        /*7b0c*/ 	.word	0x00000400
        /*7b10*/ 	.word	0x000000ff
        /*7b14*/ 	.word	0x00032450
        /*7b18*/ 	.short	0x0100
        /*7b1a*/ 	.byte	0x08
	.zero		1


	//   ....[8]....
        /*7b1c*/ 	.word	0x00000410
        /*7b20*/ 	.word	0x000000ff
        /*7b24*/ 	.word	0x00032460
        /*7b28*/ 	.short	0x0100
        /*7b2a*/ 	.byte	0x08
	.zero		1


	//   ....[9]....
        /*7b2c*/ 	.word	0x00000420
        /*7b30*/ 	.word	0x000000ff
        /*7b34*/ 	.word	0x00032458
        /*7b38*/ 	.short	0x0100
        /*7b3a*/ 	.byte	0x08
	.zero		1


	//   ....[10]....
        /*7b3c*/ 	.word	0x00000430
        /*7b40*/ 	.word	0x000000ff
        /*7b44*/ 	.word	0x00032468
        /*7b48*/ 	.short	0x0100
        /*7b4a*/ 	.byte	0x08
	.zero		1


	//   ....[11]....
        /*7b4c*/ 	.word	0x00000520
        /*7b50*/ 	.word	0x000000ff
        /*7b54*/ 	.word	0x00032470
        /*7b58*/ 	.short	0x0100
        /*7b5a*/ 	.byte	0x06
	.zero		1


	//   ....[12]....
        /*7b5c*/ 	.word	0x00000530
        /*7b60*/ 	.word	0x000000ff
        /*7b64*/ 	.word	0x00032480
        /*7b68*/ 	.short	0x0100
        /*7b6a*/ 	.byte	0x06
	.zero		1


	//   ....[13]....
        /*7b6c*/ 	.word	0x00000540
        /*7b70*/ 	.word	0x000000ff
        /*7b74*/ 	.word	0x00032478
        /*7b78*/ 	.short	0x0100
        /*7b7a*/ 	.byte	0x06
	.zero		1


	//   ....[14]....
        /*7b7c*/ 	.word	0x00000550
        /*7b80*/ 	.word	0x000000ff
        /*7b84*/ 	.word	0x00032488
        /*7b88*/ 	.short	0x0100
        /*7b8a*/ 	.byte	0x06
	.zero		1


	//   ....[15]....
        /*7b8c*/ 	.word	0x00000680
        /*7b90*/ 	.word	0x000000ff
        /*7b94*/ 	.word	0x00032490
        /*7b98*/ 	.short	0x0100
        /*7b9a*/ 	.byte	0x08
	.zero		1


	//   ....[16]....
        /*7b9c*/ 	.word	0x00000690
        /*7ba0*/ 	.word	0x000000ff
        /*7ba4*/ 	.word	0x000324a0
        /*7ba8*/ 	.short	0x0100
        /*7baa*/ 	.byte	0x08
	.zero		1


	//   ....[17]....
        /*7bac*/ 	.word	0x000006a0
        /*7bb0*/ 	.word	0x000000ff
        /*7bb4*/ 	.word	0x00032498
        /*7bb8*/ 	.short	0x0100
        /*7bba*/ 	.byte	0x08
	.zero		1


	//   ....[18]....
        /*7bbc*/ 	.word	0x000006b0
        /*7bc0*/ 	.word	0x000000ff
        /*7bc4*/ 	.word	0x000324a8
        /*7bc8*/ 	.short	0x0100
        /*7bca*/ 	.byte	0x08
	.zero		1


	//   ....[19]....
        /*7bcc*/ 	.word	0x000007f0
        /*7bd0*/ 	.word	0x000000ff
        /*7bd4*/ 	.word	0x000324b0
        /*7bd8*/ 	.short	0x0100
        /*7bda*/ 	.byte	0x08
	.zero		1


	//   ....[20]....
        /*7bdc*/ 	.word	0x00000800
        /*7be0*/ 	.word	0x000000ff
        /*7be4*/ 	.word	0x000324c0
        /*7be8*/ 	.short	0x0100
        /*7bea*/ 	.byte	0x08
	.zero		1


	//   ....[21]....
        /*7bec*/ 	.word	0x00000810
        /*7bf0*/ 	.word	0x000000ff
        /*7bf4*/ 	.word	0x000324b8
        /*7bf8*/ 	.short	0x0100
        /*7bfa*/ 	.byte	0x08
	.zero		1


	//   ....[22]....
        /*7bfc*/ 	.word	0x00000820
        /*7c00*/ 	.word	0x000000ff
        /*7c04*/ 	.word	0x000324c8
        /*7c08*/ 	.short	0x0100
        /*7c0a*/ 	.byte	0x08
	.zero		1


	//   ....[23]....
        /*7c0c*/ 	.word	0x00002210
        /*7c10*/ 	.word	0x00000012
        /*7c14*/ 	.word	0x00032400
        /*7c18*/ 	.short	0x010a
        /*7c1a*/ 	.byte	0x3f
	.zero		1


	//   ....[24]....
        /*7c1c*/ 	.word	0x000025f0
        /*7c20*/ 	.word	0x0000000a
        /*7c24*/ 	.word	0x00000000
        /*7c28*/ 	.short	0x010a
        /*7c2a*/ 	.byte	0x3f
	.zero		1


	//   ....[25]....
        /*7c2c*/ 	.word	0x00002650
        /*7c30*/ 	.word	0x0000000a
        /*7c34*/ 	.word	0x00000000
        /*7c38*/ 	.short	0x010a
        /*7c3a*/ 	.byte	0x3f
	.zero		1


	//   ....[26]....
        /*7c3c*/ 	.word	0x00002a00
        /*7c40*/ 	.word	0x00000012
        /*7c44*/ 	.word	0x00032410
        /*7c48*/ 	.short	0x010a
        /*7c4a*/ 	.byte	0x3f
	.zero		1


	//   ....[27]....
        /*7c4c*/ 	.word	0x00002b00
        /*7c50*/ 	.word	0x0000000a
        /*7c54*/ 	.word	0x00000000
        /*7c58*/ 	.short	0x010a
        /*7c5a*/ 	.byte	0x3f
	.zero		1


	//   ....[28]....
        /*7c5c*/ 	.word	0x00002b60
        /*7c60*/ 	.word	0x0000000a
        /*7c64*/ 	.word	0x00000000
        /*7c68*/ 	.short	0x010a
        /*7c6a*/ 	.byte	0x3f
	.zero		1


	//   ....[29]....
        /*7c6c*/ 	.word	0x000038b0
        /*7c70*/ 	.word	0x00000000
        /*7c74*/ 	.word	0x00000000
        /*7c78*/ 	.short	0x0101
        /*7c7a*/ 	.byte	0x3f
	.zero		1


	//   ....[30]....
        /*7c7c*/ 	.word	0x00009090
        /*7c80*/ 	.word	0x00000000
        /*7c84*/ 	.word	0x00000000
        /*7c88*/ 	.short	0x0101
        /*7c8a*/ 	.byte	0x3f
	.zero		1


	//   ....[31]....
        /*7c8c*/ 	.word	0x00009830
        /*7c90*/ 	.word	0x00000002
        /*7c94*/ 	.word	0x00000000
        /*7c98*/ 	.short	0x010a
        /*7c9a*/ 	.byte	0x3f
	.zero		1


	//   ....[32]....
        /*7c9c*/ 	.word	0x000098d0
        /*7ca0*/ 	.word	0x00000008
        /*7ca4*/ 	.word	0x00000000
        /*7ca8*/ 	.short	0x010a
        /*7caa*/ 	.byte	0x3f
	.zero		1


	//   ....[33]....
        /*7cac*/ 	.word	0x00009ce0
        /*7cb0*/ 	.word	0x00000000
        /*7cb4*/ 	.word	0x00000000
        /*7cb8*/ 	.short	0x010a
        /*7cba*/ 	.byte	0x3f
	.zero		1


	//   ....[34]....
        /*7cbc*/ 	.word	0x00009db0
        /*7cc0*/ 	.word	0x0000000e
        /*7cc4*/ 	.word	0x00000000
        /*7cc8*/ 	.short	0x010a
        /*7cca*/ 	.byte	0x3f
	.zero		1


	//   ....[35]....
        /*7ccc*/ 	.word	0x0000ab80
        /*7cd0*/ 	.word	0x00000000
        /*7cd4*/ 	.word	0x00000000
        /*7cd8*/ 	.short	0x0101
        /*7cda*/ 	.byte	0x3f
	.zero		1


	//   ....[36]....
        /*7cdc*/ 	.word	0x000243e0
        /*7ce0*/ 	.word	0x00000003
        /*7ce4*/ 	.word	0x00000000
        /*7ce8*/ 	.short	0x0101
        /*7cea*/ 	.byte	0x3f
	.zero		1


	//   ....[37]....
        /*7cec*/ 	.word	0x000245d0
        /*7cf0*/ 	.word	0x00000003
        /*7cf4*/ 	.word	0x00000000
        /*7cf8*/ 	.short	0x010a
        /*7cfa*/ 	.byte	0x3f
	.zero		1


	//   ....[38]....
        /*7cfc*/ 	.word	0x000246d0
        /*7d00*/ 	.word	0x00000000
        /*7d04*/ 	.word	0x00000000
        /*7d08*/ 	.short	0x010a
        /*7d0a*/ 	.byte	0x3f
	.zero		1


	//   ....[39]....
        /*7d0c*/ 	.word	0x00024b00
        /*7d10*/ 	.word	0x00000000
        /*7d14*/ 	.word	0x00000000
        /*7d18*/ 	.short	0x010a
        /*7d1a*/ 	.byte	0x3f
	.zero		1


	//   ....[40]....
        /*7d1c*/ 	.word	0x00024c00
        /*7d20*/ 	.word	0x00000002
        /*7d24*/ 	.word	0x00000000
        /*7d28*/ 	.short	0x010a
        /*7d2a*/ 	.byte	0x3f
	.zero		1


	//   ....[41]....
        /*7d2c*/ 	.word	0x00025950
        /*7d30*/ 	.word	0x00000003
        /*7d34*/ 	.word	0x00000000
        /*7d38*/ 	.short	0x0101
        /*7d3a*/ 	.byte	0x3f
	.zero		1


	//   ....[42]....
        /*7d3c*/ 	.word	0x0002f690
        /*7d40*/ 	.word	0x00000003
        /*7d44*/ 	.word	0x00000000
        /*7d48*/ 	.short	0x0101
        /*7d4a*/ 	.byte	0x3f
	.zero		1


	//   ....[43]....
        /*7d4c*/ 	.word	0x00030b10
        /*7d50*/ 	.word	0x000000ff
        /*7d54*/ 	.word	0x00000000
        /*7d58*/ 	.short	0x0101
        /*7d5a*/ 	.byte	0x04
	.zero		1


	//   ....[44]....
        /*7d5c*/ 	.word	0x000345a0
        /*7d60*/ 	.word	0x000000ff
        /*7d64*/ 	.word	0x00032440
        /*7d68*/ 	.short	0x010a
        /*7d6a*/ 	.byte	0x2e
	.zero		1


	//   ....[45]....
        /*7d6c*/ 	.word	0x00034ad0
        /*7d70*/ 	.word	0x000000ff
        /*7d74*/ 	.word	0x00032430
        /*7d78*/ 	.short	0x0107
        /*7d7a*/ 	.byte	0x2e
	.zero		1


	//   ....[46]....
        /*7d7c*/ 	.word	0x00034b40
        /*7d80*/ 	.word	0x000000ff
        /*7d84*/ 	.word	0x00032430
        /*7d88*/ 	.short	0x0101
        /*7d8a*/ 	.byte	0x2e
	.zero		1


	//   ....[47]....
        /*7d8c*/ 	.word	0x00035600
        /*7d90*/ 	.word	0x000000ff
        /*7d94*/ 	.word	0x00032400
        /*7d98*/ 	.short	0x0107
        /*7d9a*/ 	.byte	0x2e
	.zero		1


	//   ....[48]....
        /*7d9c*/ 	.word	0x00035650
        /*7da0*/ 	.word	0x000000ff
        /*7da4*/ 	.word	0x00032400
        /*7da8*/ 	.short	0x0101
        /*7daa*/ 	.byte	0x2e
	.zero		1


	//   ....[49]....
        /*7dac*/ 	.word	0x00036150
        /*7db0*/ 	.word	0x000000ff
        /*7db4*/ 	.word	0x00032410
        /*7db8*/ 	.short	0x0107
        /*7dba*/ 	.byte	0x2e
	.zero		1


	//   ....[50]....
        /*7dbc*/ 	.word	0x000361b0
        /*7dc0*/ 	.word	0x000000ff
        /*7dc4*/ 	.word	0x00032410
        /*7dc8*/ 	.short	0x0101
        /*7dca*/ 	.byte	0x2e
	.zero		1


	//   ....[51]....
        /*7dcc*/ 	.word	0x000361c0
        /*7dd0*/ 	.word	0x000000ff
        /*7dd4*/ 	.word	0x00032420
        /*7dd8*/ 	.short	0x010a
        /*7dda*/ 	.byte	0x2e
	.zero		1


	//   ....[52]....
        /*7ddc*/ 	.word	0x00036210
        /*7de0*/ 	.word	0x000000ff
        /*7de4*/ 	.word	0x00032460
        /*7de8*/ 	.short	0x010a
        /*7dea*/ 	.byte	0x2e
	.zero		1


	//   ....[53]....
        /*7dec*/ 	.word	0x00036940
        /*7df0*/ 	.word	0x000000ff
        /*7df4*/ 	.word	0x00032450
        /*7df8*/ 	.short	0x0107
        /*7dfa*/ 	.byte	0x2e
	.zero		1


	//   ....[54]....
        /*7dfc*/ 	.word	0x000369c0
        /*7e00*/ 	.word	0x000000ff
        /*7e04*/ 	.word	0x00032450
        /*7e08*/ 	.short	0x0101
        /*7e0a*/ 	.byte	0x2e
	.zero		1


	//   ....[55]....
        /*7e0c*/ 	.word	0x00036d20
        /*7e10*/ 	.word	0x00000013
        /*7e14*/ 	.word	0x00032440
        /*7e18*/ 	.short	0x010a
        /*7e1a*/ 	.byte	0x3f
	.zero		1


	//   ....[56]....
        /*7e1c*/ 	.word	0x00037150
        /*7e20*/ 	.word	0x00000013
        /*7e24*/ 	.word	0x00032430
        /*7e28*/ 	.short	0x0107
        /*7e2a*/ 	.byte	0x3f
	.zero		1


	//   ....[57]....
        /*7e2c*/ 	.word	0x00037200
        /*7e30*/ 	.word	0x00000013
        /*7e34*/ 	.word	0x00032430
        /*7e38*/ 	.short	0x0101
        /*7e3a*/ 	.byte	0x3f
	.zero		1


	//   ....[58]....
        /*7e3c*/ 	.word	0x00037230
        /*7e40*/ 	.word	0x00000013
        /*7e44*/ 	.word	0x00032460
        /*7e48*/ 	.short	0x010a
        /*7e4a*/ 	.byte	0x3f
	.zero		1


	//   ....[59]....
        /*7e4c*/ 	.word	0x00037770
        /*7e50*/ 	.word	0x00000013
        /*7e54*/ 	.word	0x00032450
        /*7e58*/ 	.short	0x0107
        /*7e5a*/ 	.byte	0x3f
	.zero		1


	//   ....[60]....
        /*7e5c*/ 	.word	0x00037830
        /*7e60*/ 	.word	0x00000013
        /*7e64*/ 	.word	0x00032450
        /*7e68*/ 	.short	0x0101
        /*7e6a*/ 	.byte	0x3f
	.zero		1


	//   ....[61]....
        /*7e6c*/ 	.word	0x00037920
        /*7e70*/ 	.word	0x00000004
        /*7e74*/ 	.word	0x00032420
        /*7e78*/ 	.short	0x010a
        /*7e7a*/ 	.byte	0x3f
	.zero		1


	//   ....[62]....
        /*7e7c*/ 	.word	0x00037a90
        /*7e80*/ 	.word	0x00000005
        /*7e84*/ 	.word	0x00032440
        /*7e88*/ 	.short	0x010a
        /*7e8a*/ 	.byte	0x3f
	.zero		1


	//   ....[63]....
        /*7e8c*/ 	.word	0x00037b30
        /*7e90*/ 	.word	0x00000011
        /*7e94*/ 	.word	0x00032440
        /*7e98*/ 	.short	0x010a
        /*7e9a*/ 	.byte	0x3f
	.zero		1


	//   ....[64]....
        /*7e9c*/ 	.word	0x00037b70
        /*7ea0*/ 	.word	0x00000005
        /*7ea4*/ 	.word	0x00032460
        /*7ea8*/ 	.short	0x010a
        /*7eaa*/ 	.byte	0x3f
	.zero		1


	//   ....[65]....
        /*7eac*/ 	.word	0x00037bb0
        /*7eb0*/ 	.word	0x00000011
        /*7eb4*/ 	.word	0x00032460
        /*7eb8*/ 	.short	0x010a
        /*7eba*/ 	.byte	0x3f
	.zero		1


	//   ....[66]....
        /*7ebc*/ 	.word	0x00037c10
        /*7ec0*/ 	.word	0x00000012
        /*7ec4*/ 	.word	0x00032400
        /*7ec8*/ 	.short	0x010a
        /*7eca*/ 	.byte	0x3f
	.zero		1


	//   ....[67]....
        /*7ecc*/ 	.word	0x00037c60
        /*7ed0*/ 	.word	0x0000000a
        /*7ed4*/ 	.word	0x00000000
        /*7ed8*/ 	.short	0x010a
        /*7eda*/ 	.byte	0x3f
	.zero		1


	//   ....[68]....
        /*7edc*/ 	.word	0x00037cb0
        /*7ee0*/ 	.word	0x00000012
        /*7ee4*/ 	.word	0x00032410
        /*7ee8*/ 	.short	0x010a
        /*7eea*/ 	.byte	0x3f
	.zero		1


	//   ....[69]....
        /*7eec*/ 	.word	0x00037d00
        /*7ef0*/ 	.word	0x0000000a
        /*7ef4*/ 	.word	0x00000000
        /*7ef8*/ 	.short	0x010a
        /*7efa*/ 	.byte	0x3f
	.zero		1


	//   ....[70]....
        /*7efc*/ 	.word	0x00037d50
        /*7f00*/ 	.word	0x00000008
        /*7f04*/ 	.word	0x00000000
        /*7f08*/ 	.short	0x010a
        /*7f0a*/ 	.byte	0x3f
	.zero		1


	//   ....[71]....
        /*7f0c*/ 	.word	0x00037da0
        /*7f10*/ 	.word	0x0000000e
        /*7f14*/ 	.word	0x00000000
        /*7f18*/ 	.short	0x010a
        /*7f1a*/ 	.byte	0x3f
	.zero		1


	//   ....[72]....
        /*7f1c*/ 	.word	0x00037df0
        /*7f20*/ 	.word	0x00000000
        /*7f24*/ 	.word	0x00000000
        /*7f28*/ 	.short	0x010a
        /*7f2a*/ 	.byte	0x3f
	.zero		1


	//   ....[73]....
        /*7f2c*/ 	.word	0x00037e40
        /*7f30*/ 	.word	0x00000002
        /*7f34*/ 	.word	0x00000000
        /*7f38*/ 	.short	0x010a
        /*7f3a*/ 	.byte	0x3f
	.zero		1


	//   ....[74]....
        /*7f3c*/ 	.word	0x00037f20
        /*7f40*/ 	.word	0x00000003
        /*7f44*/ 	.word	0x00032440
        /*7f48*/ 	.short	0x010a
        /*7f4a*/ 	.byte	0x3f
	.zero		1


	//   ....[75]....
        /*7f4c*/ 	.word	0x00039c50
        /*7f50*/ 	.word	0x00000003
        /*7f54*/ 	.word	0x00032420
        /*7f58*/ 	.short	0x010a
        /*7f5a*/ 	.byte	0x3f
	.zero		1


	//   ....[76]....
        /*7f5c*/ 	.word	0x00039cb0
        /*7f60*/ 	.word	0x00000003
        /*7f64*/ 	.word	0x00032460
        /*7f68*/ 	.short	0x010a
        /*7f6a*/ 	.byte	0x3f
	.zero		1


	//   ....[77]....
        /*7f6c*/ 	.word	0x0003a6b0
        /*7f70*/ 	.word	0x00000013
        /*7f74*/ 	.word	0x00032440
        /*7f78*/ 	.short	0x010a
        /*7f7a*/ 	.byte	0x3f
	.zero		1


	//   ....[78]....
        /*7f7c*/ 	.word	0x0003ad30
        /*7f80*/ 	.word	0x00000013
        /*7f84*/ 	.word	0x00032460
        /*7f88*/ 	.short	0x010a
        /*7f8a*/ 	.byte	0x3f
	.zero		1


	//   ....[79]....
        /*7f8c*/ 	.word	0x0003b4b0
        /*7f90*/ 	.word	0x00000004
        /*7f94*/ 	.word	0x00032420
        /*7f98*/ 	.short	0x010a
        /*7f9a*/ 	.byte	0x3f
	.zero		1


	//   ....[80]....
        /*7f9c*/ 	.word	0x0003b650
        /*7fa0*/ 	.word	0x00000005
        /*7fa4*/ 	.word	0x00032440
        /*7fa8*/ 	.short	0x010a
        /*7faa*/ 	.byte	0x3f
	.zero		1


	//   ....[81]....
        /*7fac*/ 	.word	0x0003b6a0
        /*7fb0*/ 	.word	0x00000011
        /*7fb4*/ 	.word	0x00032440
        /*7fb8*/ 	.short	0x010a
        /*7fba*/ 	.byte	0x3f
	.zero		1


	//   ....[82]....
        /*7fbc*/ 	.word	0x0003b6f0
        /*7fc0*/ 	.word	0x00000005
        /*7fc4*/ 	.word	0x00032460
        /*7fc8*/ 	.short	0x010a
        /*7fca*/ 	.byte	0x3f
	.zero		1


	//   ....[83]....
        /*7fcc*/ 	.word	0x0003bab0
        /*7fd0*/ 	.word	0x00000000
        /*7fd4*/ 	.word	0x00000000
        /*7fd8*/ 	.short	0x010a
        /*7fda*/ 	.byte	0x3f
	.zero		1


	//   ....[84]....
        /*7fdc*/ 	.word	0x0003bbf0
        /*7fe0*/ 	.word	0x0000000a
        /*7fe4*/ 	.word	0x00000000
        /*7fe8*/ 	.short	0x010a
        /*7fea*/ 	.byte	0x3f
	.zero		1


	//   ....[85]....
        /*7fec*/ 	.word	0x0003c250
        /*7ff0*/ 	.word	0x00000000
        /*7ff4*/ 	.word	0x00000000
        /*7ff8*/ 	.short	0x010a
        /*7ffa*/ 	.byte	0x3f
	.zero		1


	//   ....[86]....
        /*7ffc*/ 	.word	0x0003c390
        /*8000*/ 	.word	0x0000000a
        /*8004*/ 	.word	0x00000000
        /*8008*/ 	.short	0x010a
        /*800a*/ 	.byte	0x3f
	.zero		1


	//   ....[87]....
        /*800c*/ 	.word	0x0003d590
        /*8010*/ 	.word	0x00000000
        /*8014*/ 	.word	0x00000000
        /*8018*/ 	.short	0x0101
        /*801a*/ 	.byte	0x3f
	.zero		1


	//   ....[88]....
        /*801c*/ 	.word	0x00057330
        /*8020*/ 	.word	0x00000000
        /*8024*/ 	.word	0x00000000
        /*8028*/ 	.short	0x0101
        /*802a*/ 	.byte	0x3f
	.zero		1


	//   ....[89]....
        /*802c*/ 	.word	0x00057350
        /*8030*/ 	.word	0x0000000a
        /*8034*/ 	.word	0x00000000
        /*8038*/ 	.short	0x010a
        /*803a*/ 	.byte	0x3f
	.zero		1


	//   ....[90]....
        /*803c*/ 	.word	0x000573a0
        /*8040*/ 	.word	0x0000000a
        /*8044*/ 	.word	0x00000000
        /*8048*/ 	.short	0x010a
        /*804a*/ 	.byte	0x3f
	.zero		1


	//----- nvinfo : EIATTR_NUM_MBARRIERS
	.align		4
.L_1318:
        /*804c*/ 	.byte	0x03, 0x38
        /*804e*/ 	.short	0x0017


	//----- nvinfo : EIATTR_EXIT_INSTR_OFFSETS
	.align		4
        /*8050*/ 	.byte	0x04, 0x1c
        /*8052*/ 	.short	(.L_1320 - .L_1319)


	//   ....[0]....
.L_1319:
        /*8054*/ 	.word	0x00037c00


	//----- nvinfo : EIATTR_MAX_THREADS
	.align		4
.L_1320:
        /*8058*/ 	.byte	0x04, 0x05
        /*805a*/ 	.short	(.L_1322 - .L_1321)
.L_1321:
        /*805c*/ 	.word	0x00000180
        /*8060*/ 	.word	0x00000001
        /*8064*/ 	.word	0x00000001


	//----- nvinfo : EIATTR_CRS_STACK_SIZE
	.align		4
.L_1322:
        /*8068*/ 	.byte	0x04, 0x1e
        /*806a*/ 	.short	(.L_1324 - .L_1323)
.L_1323:
        /*806c*/ 	.word	0x00000000


	//----- nvinfo : EIATTR_CBANK_PARAM_SIZE
	.align		4
.L_1324:
        /*8070*/ 	.byte	0x03, 0x19
        /*8072*/ 	.short	0x0b70


	//----- nvinfo : EIATTR_PARAM_CBANK
	.align		4
        /*8074*/ 	.byte	0x04, 0x0a
        /*8076*/ 	.short	(.L_1326 - .L_1325)
	.align		4
.L_1325:
        /*8078*/ 	.word	index@(.nv.constant0._ZN7cutlass13device_kernelIN5flash11enable_sm90INS1_16FlashAttnFwdSm90INS1_25CollectiveMainloopFwdSm90ILi2EN4cute5tupleIJNS5_1CILi1EEES8_S8_EEENS6_IJNS7_ILi128EEENS7_ILi96EEENS7_ILi64EEEEEELi256ENS_10bfloat16_tEfNS_4arch4Sm90ELb0ELb1ELb1ELb0ELb1ELb0ELb1ELb1ELb0ELb1ELb1ELb0EEENS1_21CollectiveEpilogueFwdINS6_IJSA_NS7_ILi256EEESB_EEES9_SE_SG_Li256ELb0ELb1ELb1ELb0EEENS1_19SingleTileSchedulerILb0ELb1ELb1ELi128EEEEEEEEEvNT_6ParamsE)
        /*807c*/ 	.short	0x0210
        /*807e*/ 	.short	0x0b70


	//----- nvinfo : EIATTR_SW_WAR
	.align		4
.L_1326:
        /*8080*/ 	.byte	0x04, 0x36
        /*8082*/ 	.short	(.L_1328 - .L_1327)
.L_1327:
        /*8084*/ 	.word	0x00000008
.L_1328:


//--------------------- .nv.info._ZN7cutlass13device_kernelIN5flash11enable_sm90INS1_16FlashAttnFwdSm90INS1_25CollectiveMainloopFwdSm90ILi2EN4cute5tupleIJNS5_1CILi1EEES8_S8_EEENS6_IJNS7_ILi128EEENS7_ILi96EEENS7_ILi64EEEEEELi256ENS_10bfloat16_tEfNS_4arch4Sm90ELb0ELb1ELb1ELb1ELb1ELb0ELb0ELb1ELb0ELb1ELb1ELb0EEENS1_21CollectiveEpilogueFwdINS6_IJSA_NS7_ILi256EEESB_EEES9_SE_SG_Li256ELb1ELb1ELb1ELb0EEENS1_36VarlenDynamicPersistentTileSchedulerILi128ELi96ELi256ELi128ELb1ELb1ELb1ELb1ELb0ELb1EEEEEEEEEvNT_6ParamsE --------------------------
	.section	.nv.info._ZN7cutlass13device_kernelIN5flash11enable_sm90INS1_16FlashAttnFwdSm90INS1_25CollectiveMainloopFwdSm90ILi2EN4cute5tupleIJNS5_1CILi1EEES8_S8_EEENS6_IJNS7_ILi128EEENS7_ILi96EEENS7_ILi64EEEEEELi256ENS_10bfloat16_tEfNS_4arch4Sm90ELb0ELb1ELb1ELb1ELb1ELb0ELb0ELb1ELb0ELb1ELb1ELb0EEENS1_21CollectiveEpilogueFwdINS6_IJSA_NS7_ILi256EEESB_EEES9_SE_SG_Li256ELb1ELb1ELb1ELb0EEENS1_36VarlenDynamicPersistentTileSchedulerILi128ELi96ELi256ELi128ELb1ELb1ELb1ELb1ELb0ELb1EEEEEEEEEvNT_6ParamsE,"",@"SHT_CUDA_INFO"
	.sectionflags	@""
	.align	4


	//----- nvinfo : EIATTR_CUDA_API_VERSION
	.align		4
        /*0000*/ 	.byte	0x04, 0x37
        /*0002*/ 	.short	(.L_1330 - .L_1329)
.L_1329:
        /*0004*/ 	.word	0x00000082


	//----- nvinfo : EIATTR_KPARAM_INFO
	.align		4
.L_1330:
        /*0008*/ 	.byte	0x04, 0x17
        /*000a*/ 	.short	(.L_1332 - .L_1331)
.L_1331:
        /*000c*/ 	.word	0x00000000
        /*0010*/ 	.short	0x0000
        /*0012*/ 	.short	0x0070
        /*0014*/ 	.byte	0x00, 0xf0, 0x01, 0x2a


	//----- nvinfo : EIATTR_SPARSE_MMA_MASK
	.align		4
.L_1332:
        /*0018*/ 	.byte	0x03, 0x50
        /*001a*/ 	.short	0x0000


	//----- nvinfo : EIATTR_MAXREG_COUNT
	.align		4
        /*001c*/ 	.byte	0x03, 0x1b
        /*001e*/ 	.short	0x00a8


	//----- nvinfo : EIATTR_NUM_BARRIERS
	.align		4
        /*0020*/ 	.byte	0x02, 0x4c
        /*0022*/ 	.byte	0x10
	.zero		1


	//----- nvinfo : EIATTR_EXTERNS
	.align		4
        /*0024*/ 	.byte	0x04, 0x0f
        /*0026*/ 	.short	(.L_1334 - .L_1333)


	//   ....[0]....
	.align		4
.L_1333:
        /*0028*/ 	.word	index@(__assertfail)


	//----- nvinfo : EIATTR_ANNOTATIONS
	.align		4
.L_1334:
        /*002c*/ 	.byte	0x04, 0x55
        /*002e*/ 	.short	(.L_1336 - .L_1335)


	//   ....[0]....
.L_1335:
        /* <DEDUP_REMOVED lines=32> */


	//----- nvinfo : EIATTR_MERCURY_ISA_VERSION
	.align		4
.L_1336:
        /*0218*/ 	.byte	0x03, 0x5f
        /*021a*/ 	.short	0x0101


	//----- nvinfo : EIATTR_UNUSED_LOAD_BYTE_OFFSET
	.align		4
        /*021c*/ 	.byte	0x04, 0x44
        /*021e*/ 	.short	(.L_1338 - .L_1337)


	//   ....[0]....
.L_1337:
        /*0220*/ 	.word	0x00000a30
        /*0224*/ 	.word	0x0000fff0


	//   ....[1]....
        /*0228*/ 	.word	0x00017a00
        /*022c*/ 	.word	0x0000fff0


	//----- nvinfo : EIATTR_INT_WARP_WIDE_INSTR_OFFSETS
	.align		4
.L_1338:
        /*0230*/ 	.byte	0x04, 0x31
        /*0232*/ 	.short	(.L_1340 - .L_1339)


	//   ....[0]....
.L_1339:
        /*0234*/ 	.word	0x000000c0


	//   ....[1]....
        /*0238*/ 	.word	0x000000d0


	//   ....[2]....
        /*023c*/ 	.word	0x00000170


	//   ....[3]....
        /*0240*/ 	.word	0x0001e130


	//   ....[4]....
        /*0244*/ 	.word	0x0001e1c0


	//   ....[5]....
        /*0248*/ 	.word	0x000213a0


	//   ....[6]....
        /*024c*/ 	.word	0x00021430


	//----- nvinfo : EIATTR_COOP_GROUP_MASK_REGIDS
	.align		4
.L_1340:
        /*0250*/ 	.byte	0x04, 0x29
        /*0252*/ 	.short	(.L_1342 - .L_1341)


	//   ....[0]....
.L_1341:
        /*0254*/ 	.word	0xffffffff


	//   ....[1]....
        /*0258*/ 	.word	0xffffffff


	//   ....[2]....
        /*025c*/ 	.word	0xffffffff


	//   ....[3]....
        /*0260*/ 	.word	0xffffffff


	//   ....[4]....
        /*0264*/ 	.word	0xffffffff


	//   ....[5]....
        /*0268*/ 	.word	0xffffffff


	//   ....[6]....
        /*026c*/ 	.word	0xffffffff


	//   ....[7]....
        /*0270*/ 	.word	0xffffffff


	//   ....[8]....
        /*0274*/ 	.word	0xffffffff


	//   ....[9]....
        /*0278*/ 	.word	0xffffffff


	//   ....[10]....
        /*027c*/ 	.word	0xffffffff


	//   ....[11]....
        /*0280*/ 	.word	0xffffffff


	//   ....[12]....
        /*0284*/ 	.word	0xffffffff


	//   ....[13]....
        /*0288*/ 	.word	0xffffffff


	//   ....[14]....
        /*028c*/ 	.word	0xffffffff


	//   ....[15]....
        /*0290*/ 	.word	0xffffffff


	//   ....[16]....
        /*0294*/ 	.word	0xffffffff


	//   ....[17]....
        /*0298*/ 	.word	0xffffffff


	//   ....[18]....
        /*029c*/ 	.word	0xffffffff


	//   ....[19]....
        /*02a0*/ 	.word	0xffffffff


	//   ....[20]....
        /*02a4*/ 	.word	0xffffffff


	//   ....[21]....
        /*02a8*/ 	.word	0xffffffff


	//   ....[22]....
        /*02ac*/ 	.word	0xffffffff


	//   ....[23]....
        /*02b0*/ 	.word	0xffffffff


	//   ....[24]....
        /*02b4*/ 	.word	0xffffffff


	//   ....[25]....
        /*02b8*/ 	.word	0xffffffff


	//   ....[26]....
        /*02bc*/ 	.word	0xffffffff


	//   ....[27]....
        /*02c0*/ 	.word	0xffffffff


	//   ....[28]....
        /*02c4*/ 	.word	0xffffffff


	//   ....[29]....
        /*02c8*/ 	.word	0xffffffff


	//   ....[30]....
        /*02cc*/ 	.word	0xffffffff


	//   ....[31]....
        /*02d0*/ 	.word	0xffffffff


	//   ....[32]....
        /*02d4*/ 	.word	0xffffffff


	//   ....[33]....
        /*02d8*/ 	.word	0xffffffff


	//   ....[34]....
        /*02dc*/ 	.word	0xffffffff


	//   ....[35]....
        /*02e0*/ 	.word	0xffffffff


	//   ....[36]....
        /*02e4*/ 	.word	0xffffffff


	//   ....[37]....
        /*02e8*/ 	.word	0xffffffff


	//   ....[38]....
        /*02ec*/ 	.word	0xffffffff


	//   ....[39]....
        /*02f0*/ 	.word	0xffffffff


	//   ....[40]....
        /*02f4*/ 	.word	0xffffffff


	//   ....[41]....
        /*02f8*/ 	.word	0xffffffff


	//   ....[42]....
        /*02fc*/ 	.word	0xffffffff


	//   ....[43]....
        /*0300*/ 	.word	0xffffffff


	//   ....[44]....
        /*0304*/ 	.word	0xffffffff


	//   ....[45]....
        /*0308*/ 	.word	0xffffffff


	//   ....[46]....
        /*030c*/ 	.word	0xffffffff


	//   ....[47]....
        /*0310*/ 	.word	0xffffffff


	//   ....[48]....
        /*0314*/ 	.word	0xffffffff


	//   ....[49]....
        /*0318*/ 	.word	0xffffffff


	//   ....[50]....
        /*031c*/ 	.word	0xffffffff


	//   ....[51]....
        /*0320*/ 	.word	0xffffffff


	//   ....[52]....
        /*0324*/ 	.word	0xffffffff


	//   ....[53]....
        /*0328*/ 	.word	0xffffffff


	//   ....[54]....
        /*032c*/ 	.word	0xffffffff


	//   ....[55]....
        /*0330*/ 	.word	0xffffffff


	//   ....[56]....
        /*0334*/ 	.word	0xffffffff


	//   ....[57]....
        /*0338*/ 	.word	0xffffffff


	//   ....[58]....
        /*033c*/ 	.word	0xffffffff


	//   ....[59]....
        /*0340*/ 	.word	0xffffffff


	//   ....[60]....
        /*0344*/ 	.word	0xffffffff


	//   ....[61]....
        /*0348*/ 	.word	0xffffffff


	//   ....[62]....
        /*034c*/ 	.word	0xffffffff


	//   ....[63]....
        /*0350*/ 	.word	0xffffffff


	//   ....[64]....
        /*0354*/ 	.word	0xffffffff


	//   ....[65]....
        /*0358*/ 	.word	0xffffffff


	//   ....[66]....
        /*035c*/ 	.word	0xffffffff


	//   ....[67]....
        /*0360*/ 	.word	0xffffffff


	//   ....[68]....
        /*0364*/ 	.word	0xffffffff


	//   ....[69]....
        /*0368*/ 	.word	0xffffffff


	//   ....[70]....
        /*036c*/ 	.word	0xffffffff


	//   ....[71]....
        /*0370*/ 	.word	0xffffffff


	//   ....[72]....
        /*0374*/ 	.word	0xffffffff


	//   ....[73]....
        /*0378*/ 	.word	0xffffffff


	//   ....[74]....
        /*037c*/ 	.word	0xffffffff


	//   ....[75]....
        /*0380*/ 	.word	0xffffffff


	//   ....[76]....
        /*0384*/ 	.word	0xffffffff


	//   ....[77]....
        /*0388*/ 	.word	0xffffffff


	//   ....[78]....
        /*038c*/ 	.word	0xffffffff


	//   ....[79]....
        /*0390*/ 	.word	0xffffffff


	//   ....[80]....
        /*0394*/ 	.word	0xffffffff


	//   ....[81]....
        /*0398*/ 	.word	0xffffffff


	//   ....[82]....
        /*039c*/ 	.word	0xffffffff


	//   ....[83]....
        /*03a0*/ 	.word	0xffffffff


	//   ....[84]....
        /*03a4*/ 	.word	0xffffffff


	//   ....[85]....
        /*03a8*/ 	.word	0xffffffff


	//   ....[86]....
        /*03ac*/ 	.word	0xffffffff


	//   ....[87]....
        /*03b0*/ 	.word	0xffffffff


	//   ....[88]....
        /*03b4*/ 	.word	0xffffffff


	//   ....[89]....
        /*03b8*/ 	.word	0xffffffff


	//   ....[90]....
        /*03bc*/ 	.word	0xffffffff


	//   ....[91]....
        /*03c0*/ 	.word	0xffffffff


	//   ....[92]....
        /*03c4*/ 	.word	0xffffffff


	//   ....[93]....
        /*03c8*/ 	.word	0xffffffff


	//   ....[94]....
        /*03cc*/ 	.word	0xffffffff


	//   ....[95]....
        /*03d0*/ 	.word	0xffffffff


	//   ....[96]....
        /*03d4*/ 	.word	0xffffffff


	//   ....[97]....
        /*03d8*/ 	.word	0xffffffff


	//   ....[98]....
        /*03dc*/ 	.word	0xffffffff


	//   ....[99]....
        /*03e0*/ 	.word	0xffffffff


	//   ....[100]....
        /*03e4*/ 	.word	0xffffffff


	//   ....[101]....
        /*03e8*/ 	.word	0xffffffff


	//   ....[102]....
        /*03ec*/ 	.word	0xffffffff


	//   ....[103]....
        /*03f0*/ 	.word	0xffffffff


	//   ....[104]....
        /*03f4*/ 	.word	0xffffffff


	//   ....[105]....
        /*03f8*/ 	.word	0xffffffff


	//   ....[106]....
        /*03fc*/ 	.word	0xffffffff


	//   ....[107]....
        /*0400*/ 	.word	0xffffffff


	//   ....[108]....
        /*0404*/ 	.word	0xffffffff


	//   ....[109]....
        /*0408*/ 	.word	0xffffffff


	//   ....[110]....
        /*040c*/ 	.word	0xffffffff


	//   ....[111]....
        /*0410*/ 	.word	0xffffffff


	//   ....[112]....
        /*0414*/ 	.word	0xffffffff


	//   ....[113]....
        /*0418*/ 	.word	0xffffffff


	//   ....[114]....
        /*041c*/ 	.word	0xffffffff


	//   ....[115]....
        /*0420*/ 	.word	0xffffffff


	//   ....[116]....
        /*0424*/ 	.word	0xffffffff


	//   ....[117]....
        /*0428*/ 	.word	0xffffffff


	//   ....[118]....
        /*042c*/ 	.word	0xffffffff


	//   ....[119]....
        /*0430*/ 	.word	0xffffffff


	//   ....[120]....
        /*0434*/ 	.word	0xffffffff


	//   ....[121]....
        /*0438*/ 	.word	0xffffffff


	//   ....[122]....
        /*043c*/ 	.word	0xffffffff


	//   ....[123]....
        /*0440*/ 	.word	0xffffffff


	//   ....[124]....
        /*0444*/ 	.word	0xffffffff


	//   ....[125]....
        /*0448*/ 	.word	0xffffffff


	//   ....[126]....
        /*044c*/ 	.word	0xffffffff


	//   ....[127]....
        /*0450*/ 	.word	0xffffffff


	//   ....[128]....
        /*0454*/ 	.word	0xffffffff


	//   ....[129]....
        /*0458*/ 	.word	0xffffffff


	//   ....[130]....
        /*045c*/ 	.word	0xffffffff


	//   ....[131]....
        /*0460*/ 	.word	0xffffffff


	//   ....[132]....
        /*0464*/ 	.word	0xffffffff


	//   ....[133]....
        /*0468*/ 	.word	0xffffffff


	//   ....[134]....
        /*046c*/ 	.word	0xffffffff


	//   ....[135]....
        /*0470*/ 	.word	0xffffffff


	//   ....[136]....
        /*0474*/ 	.word	0xffffffff


	//   ....[137]....
        /*0478*/ 	.word	0xffffffff


	//   ....[138]....
        /*047c*/ 	.word	0xffffffff


	//   ....[139]....
        /*0480*/ 	.word	0xffffffff


	//   ....[140]....
        /*0484*/ 	.word	0xffffffff


	//   ....[141]....
        /*0488*/ 	.word	0xffffffff


	//   ....[142]....
        /*048c*/ 	.word	0xffffffff


	//   ....[143]....
        /*0490*/ 	.word	0xffffffff


	//   ....[144]....
        /*0494*/ 	.word	0xffffffff


	//   ....[145]....
        /*0498*/ 	.word	0xffffffff


	//   ....[146]....
        /*049c*/ 	.word	0xffffffff


	//   ....[147]....
        /*04a0*/ 	.word	0xffffffff


	//   ....[148]....
        /*04a4*/ 	.word	0xffffffff


	//   ....[149]....
        /*04a8*/ 	.word	0xffffffff


	//   ....[150]....
        /*04ac*/ 	.word	0xffffffff


	//   ....[151]....
        /*04b0*/ 	.word	0x0500000f


	//   ....[152]....
        /*04b4*/ 	.word	0x0500000f


	//   ....[153]....
        /*04b8*/ 	.word	0x0500000f


	//   ....[154]....
        /*04bc*/ 	.word	0x0500000f


	//   ....[155]....
        /*04c0*/ 	.word	0x0500000f


	//   ....[156]....
        /*04c4*/ 	.word	0x0500000f


	//   ....[157]....
        /*04c8*/ 	.word	0x0500000f


	//   ....[158]....
        /*04cc*/ 	.word	0x0500000f


	//   ....[159]....
        /*04d0*/ 	.word	0x0500000f


	//   ....[160]....
        /*04d4*/ 	.word	0x0500000f


	//   ....[161]....
        /*04d8*/ 	.word	0x0500000f


	//   ....[162]....
        /*04dc*/ 	.word	0x0500000f


	//   ....[163]....
        /*04e0*/ 	.word	0x0500000f


	//   ....[164]....
        /*04e4*/ 	.word	0x0500000f


	//   ....[165]....
        /*04e8*/ 	.word	0x0500000f


	//   ....[166]....
        /*04ec*/ 	.word	0x0500000f


	//   ....[167]....
        /*04f0*/ 	.word	0x0500000f


	//   ....[168]....
        /*04f4*/ 	.word	0x0500000f


	//   ....[169]....
        /*04f8*/ 	.word	0x0500000f


	//   ....[170]....
        /*04fc*/ 	.word	0x0500000f


	//   ....[171]....
        /*0500*/ 	.word	0x0500000f


	//   ....[172]....
        /*0504*/ 	.word	0x0500000f


	//   ....[173]....
        /*0508*/ 	.word	0x0500000f


	//   ....[174]....
        /*050c*/ 	.word	0x0500000f


	//   ....[175]....
        /*0510*/ 	.word	0x0500000f


	//   ....[176]....
        /*0514*/ 	.word	0x0500000f


	//   ....[177]....
        /*0518*/ 	.word	0x0500000f


	//   ....[178]....
        /*051c*/ 	.word	0x0500000f


	//   ....[179]....
        /*0520*/ 	.word	0x0500000f


	//   ....[180]....
        /*0524*/ 	.word	0x0500000f


	//   ....[181]....
        /*0528*/ 	.word	0x0500000f


	//   ....[182]....
        /*052c*/ 	.word	0x0500000f


	//   ....[183]....
        /*0530*/ 	.word	0x0500000f


	//   ....[184]....
        /*0534*/ 	.word	0x0500000f


	//   ....[185]....
        /*0538*/ 	.word	0x0500000f


	//   ....[186]....
        /*053c*/ 	.word	0x0500000f


	//   ....[187]....
        /*0540*/ 	.word	0x0500000f


	//   ....[188]....
        /*0544*/ 	.word	0x0500000f


	//   ....[189]....
        /*0548*/ 	.word	0x0500000f


	//   ....[190]....
        /*054c*/ 	.word	0x0500000f


	//   ....[191]....
        /*0550*/ 	.word	0x0500000f


	//   ....[192]....
        /*0554*/ 	.word	0x0500000f


	//   ....[193]....
        /*0558*/ 	.word	0x0500000f


	//   ....[194]....
        /*055c*/ 	.word	0x0500000f


	//   ....[195]....
        /*0560*/ 	.word	0x0500000f


	//   ....[196]....
        /*0564*/ 	.word	0x0500000f


	//   ....[197]....
        /*0568*/ 	.word	0x0500000f


	//   ....[198]....
        /*056c*/ 	.word	0x0500000f


	//   ....[199]....
        /*0570*/ 	.word	0x0500000f


	//   ....[200]....
        /*0574*/ 	.word	0x0500000f


	//   ....[201]....
        /*0578*/ 	.word	0x0500000f


	//   ....[202]....
        /*057c*/ 	.word	0x0500000f


	//   ....[203]....
        /*0580*/ 	.word	0x0500000f


	//   ....[204]....
        /*0584*/ 	.word	0x0500000f


	//   ....[205]....
        /*0588*/ 	.word	0x0500000f


	//   ....[206]....
        /*058c*/ 	.word	0x0500000f


	//   ....[207]....
        /*0590*/ 	.word	0x0500000f


	//   ....[208]....
        /*0594*/ 	.word	0x0500000f


	//   ....[209]....
        /*0598*/ 	.word	0x0500000f


	//   ....[210]....
        /*059c*/ 	.word	0x0500000f


	//   ....[211]....
        /*05a0*/ 	.word	0x0500000f


	//   ....[212]....
        /*05a4*/ 	.word	0x0500000f


	//   ....[213]....
        /*05a8*/ 	.word	0x0500000f


	//   ....[214]....
        /*05ac*/ 	.word	0x0500000f


	//   ....[215]....
        /*05b0*/ 	.word	0x0500000f


	//   ....[216]....
        /*05b4*/ 	.word	0x0500000f


	//   ....[217]....
        /*05b8*/ 	.word	0x0500000f


	//   ....[218]....
        /*05bc*/ 	.word	0x0500000f


	//   ....[219]....
        /*05c0*/ 	.word	0x0500000f


	//   ....[220]....
        /*05c4*/ 	.word	0x0500000f


	//   ....[221]....
        /*05c8*/ 	.word	0x0500000f


	//   ....[222]....
        /*05cc*/ 	.word	0x0500000f


	//   ....[223]....
        /*05d0*/ 	.word	0x0500000f


	//   ....[224]....
        /*05d4*/ 	.word	0x0500000f


	//   ....[225]....
        /*05d8*/ 	.word	0x0500000f


	//   ....[226]....
        /*05dc*/ 	.word	0x0500000f


	//   ....[227]....
        /*05e0*/ 	.word	0x0500000f


	//   ....[228]....
        /*05e4*/ 	.word	0x0500000f


	//   ....[229]....
        /*05e8*/ 	.word	0x0500000f


	//   ....[230]....
        /*05ec*/ 	.word	0x0500000f


	//   ....[231]....
        /*05f0*/ 	.word	0x0500000f


	//   ....[232]....
        /*05f4*/ 	.word	0x0500000f


	//   ....[233]....
        /*05f8*/ 	.word	0x0500000f


	//   ....[234]....
        /*05fc*/ 	.word	0x0500000f


	//   ....[235]....
        /*0600*/ 	.word	0xffffffff


	//   ....[236]....
        /*0604*/ 	.word	0xffffffff


	//   ....[237]....
        /*0608*/ 	.word	0xffffffff


	//   ....[238]....
        /*060c*/ 	.word	0xffffffff


	//   ....[239]....
        /*0610*/ 	.word	0xffffffff


	//   ....[240]....
        /*0614*/ 	.word	0xffffffff


	//----- nvinfo : EIATTR_COOP_GROUP_INSTR_OFFSETS
	.align		4
.L_1342:
        /*0618*/ 	.byte	0x04, 0x28
        /*061a*/ 	.short	(.L_1344 - .L_1343)


	//   ....[0]....
.L_1343:
        /*061c*/ 	.word	0x00000080


	//   ....[1]....
        /*0620*/ 	.word	0x00000090


	//   ....[2]....
        /*0624*/ 	.word	0x000002d0


	//   ....[3]....
        /*0628*/ 	.word	0x00000430


	//   ....[4]....
        /*062c*/ 	.word	0x00000550


	//   ....[5]....
        /*0630*/ 	.word	0x000006b0


	//   ....[6]....
        /*0634*/ 	.word	0x000026f0


	//   ....[7]....
        /*0638*/ 	.word	0x00003940


	//   ....[8]....
        /*063c*/ 	.word	0x00003f30


	//   ....[9]....
        /*0640*/ 	.word	0x00004f80


	//   ....[10]....
        /*0644*/ 	.word	0x00005010


	//   ....[11]....
        /*0648*/ 	.word	0x00005120


	//   ....[12]....
        /*064c*/ 	.word	0x00005140


	//   ....[13]....
        /*0650*/ 	.word	0x0000a280


	//   ....[14]....
        /*0654*/ 	.word	0x0000a350


	//   ....[15]....
        /*0658*/ 	.word	0x0000a630


	//   ....[16]....
        /*065c*/ 	.word	0x0000a650


	//   ....[17]....
        /*0660*/ 	.word	0x0000fd60


	//   ....[18]....
        /*0664*/ 	.word	0x00010470


	//   ....[19]....
        /*0668*/ 	.word	0x000115b0


	//   ....[20]....
        /*066c*/ 	.word	0x000116f0


	//   ....[21]....
        /*0670*/ 	.word	0x00011770


	//   ....[22]....
        /*0674*/ 	.word	0x000117b0


	//   ....[23]....
        /*0678*/ 	.word	0x00016a40


	//   ....[24]....
        /*067c*/ 	.word	0x00016a60


	//   ....[25]....
        /*0680*/ 	.word	0x00016ab0


	//   ....[26]....
        /*0684*/ 	.word	0x00016ae0


	//   ....[27]....
        /*0688*/ 	.word	0x00018d50


	//   ....[28]....
        /*068c*/ 	.word	0x00018d70


	//   ....[29]....
        /*0690*/ 	.word	0x00018dc0


	//   ....[30]....
        /*0694*/ 	.word	0x00018dd0


	//   ....[31]....
        /*0698*/ 	.word	0x00019780


	//   ....[32]....
        /*069c*/ 	.word	0x000197b0


	//   ....[33]....
        /*06a0*/ 	.word	0x000198f0


	//   ....[34]....
        /*06a4*/ 	.word	0x00019910


	//   ....[35]....
        /*06a8*/ 	.word	0x00019a50


	//   ....[36]....
        /*06ac*/ 	.word	0x00019a70


	//   ....[37]....
        /*06b0*/ 	.word	0x00019bc0


	//   ....[38]....
        /*06b4*/ 	.word	0x00019be0


	//   ....[39]....
        /*06b8*/ 	.word	0x0001a100


	//   ....[40]....
        /*06bc*/ 	.word	0x0001a130


	//   ....[41]....
        /*06c0*/ 	.word	0x0001ab60


	//   ....[42]....
        /*06c4*/ 	.word	0x0001ab70


	//   ....[43]....
        /*06c8*/ 	.word	0x0001bec0


	//   ....[44]....
        /*06cc*/ 	.word	0x0001bee0


	//   ....[45]....
        /*06d0*/ 	.word	0x0001c020


	//   ....[46]....
        /*06d4*/ 	.word	0x0001c040


	//   ....[47]....
        /*06d8*/ 	.word	0x0001c180


	//   ....[48]....
        /*06dc*/ 	.word	0x0001c1a0


	//   ....[49]....
        /*06e0*/ 	.word	0x0001c2f0


	//   ....[50]....
        /*06e4*/ 	.word	0x0001c310


	//   ....[51]....
        /*06e8*/ 	.word	0x0001c4e0


	//   ....[52]....
        /*06ec*/ 	.word	0x0001c6f0


	//   ....[53]....
        /*06f0*/ 	.word	0x0001c720


	//   ....[54]....
        /*06f4*/ 	.word	0x0001c750


	//   ....[55]....
        /*06f8*/ 	.word	0x0001c780


	//   ....[56]....
        /*06fc*/ 	.word	0x0001c7b0


	//   ....[57]....
        /*0700*/ 	.word	0x0001c7e0


	//   ....[58]....
        /*0704*/ 	.word	0x0001c950


	//   ....[59]....
        /*0708*/ 	.word	0x0001c980


	//   ....[60]....
        /*070c*/ 	.word	0x0001c9b0


	//   ....[61]....
        /*0710*/ 	.word	0x0001c9e0


	//   ....[62]....
        /*0714*/ 	.word	0x0001ca10


	//   ....[63]....
        /*0718*/ 	.word	0x0001ca40


	//   ....[64]....
        /*071c*/ 	.word	0x0001cad0


	//   ....[65]....
        /*0720*/ 	.word	0x0001cb00


	//   ....[66]....
        /*0724*/ 	.word	0x0001cb10


	//   ....[67]....
        /*0728*/ 	.word	0x0001cb50


	//   ....[68]....
        /*072c*/ 	.word	0x0001ecf0


	//   ....[69]....
        /*0730*/ 	.word	0x0001ed10


	//   ....[70]....
        /*0734*/ 	.word	0x0001eda0


	//   ....[71]....
        /*0738*/ 	.word	0x0001edc0


	//   ....[72]....
        /*073c*/ 	.word	0x0001ee40


	//   ....[73]....
        /*0740*/ 	.word	0x0001ee60


	//   ....[74]....
        /*0744*/ 	.word	0x0001eee0


	//   ....[75]....
        /*0748*/ 	.word	0x0001ef00


	//   ....[76]....
        /*074c*/ 	.word	0x0001ef80


	//   ....[77]....
        /*0750*/ 	.word	0x0001efa0


	//   ....[78]....
        /*0754*/ 	.word	0x0001efb0


	//   ....[79]....
        /*0758*/ 	.word	0x0001efc0


	//   ....[80]....
        /*075c*/ 	.word	0x0001f6a0


	//   ....[81]....
        /*0760*/ 	.word	0x0001f6d0


	//   ....[82]....
        /*0764*/ 	.word	0x0001f700


	//   ....[83]....
        /*0768*/ 	.word	0x0001f790


	//   ....[84]....
        /*076c*/ 	.word	0x0001f7a0


	//   ....[85]....
        /*0770*/ 	.word	0x0001f830


	//   ....[86]....
        /*0774*/ 	.word	0x0001f840


	//   ....[87]....
        /*0778*/ 	.word	0x0001f8d0


	//   ....[88]....
        /*077c*/ 	.word	0x0001f8e0


	//   ....[89]....
        /*0780*/ 	.word	0x0001f970


	//   ....[90]....
        /*0784*/ 	.word	0x0001f980


	//   ....[91]....
        /*0788*/ 	.word	0x0001fa10


	//   ....[92]....
        /*078c*/ 	.word	0x0001fa20


	//   ....[93]....
        /*0790*/ 	.word	0x0001faa0


	//   ....[94]....
        /*0794*/ 	.word	0x0001fab0


	//   ....[95]....
        /*0798*/ 	.word	0x0001fac0


	//   ....[96]....
        /*079c*/ 	.word	0x0001ffa0


	//   ....[97]....
        /*07a0*/ 	.word	0x0001ffc0


	//   ....[98]....
        /*07a4*/ 	.word	0x00020010


	//   ....[99]....
        /*07a8*/ 	.word	0x000200c0


	//   ....[100]....
        /*07ac*/ 	.word	0x000200e0


	//   ....[101]....
        /*07b0*/ 	.word	0x00020190


	//   ....[102]....
        /*07b4*/ 	.word	0x000201a0


	//   ....[103]....
        /*07b8*/ 	.word	0x000201d0


	//   ....[104]....
        /*07bc*/ 	.word	0x00020260


	//   ....[105]....
        /*07c0*/ 	.word	0x00020300


	//   ....[106]....
        /*07c4*/ 	.word	0x00020320


	//   ....[107]....
        /*07c8*/ 	.word	0x00020330


	//   ....[108]....
        /*07cc*/ 	.word	0x00020a20


	//   ....[109]....
        /*07d0*/ 	.word	0x00020a40


	//   ....[110]....
        /*07d4*/ 	.word	0x00020a50


	//   ....[111]....
        /*07d8*/ 	.word	0x00020a90


	//   ....[112]....
        /*07dc*/ 	.word	0x00020aa0


	//   ....[113]....
        /*07e0*/ 	.word	0x00020ae0


	//   ....[114]....
        /*07e4*/ 	.word	0x00020af0


	//   ....[115]....
        /*07e8*/ 	.word	0x00020b30


	//   ....[116]....
        /*07ec*/ 	.word	0x00020b40


	//   ....[117]....
        /*07f0*/ 	.word	0x00020b80


	//   ....[118]....
        /*07f4*/ 	.word	0x00020b90


	//   ....[119]....
        /*07f8*/ 	.word	0x00020ba0


	//   ....[120]....
        /*07fc*/ 	.word	0x00020ee0


	//   ....[121]....
        /*0800*/ 	.word	0x00020f00


	//   ....[122]....
        /*0804*/ 	.word	0x00020f10


	//   ....[123]....
        /*0808*/ 	.word	0x00020f20


	//   ....[124]....
        /*080c*/ 	.word	0x00020f30


	//   ....[125]....
        /*0810*/ 	.word	0x00020f50


	//   ....[126]....
        /*0814*/ 	.word	0x00020fc0


	//   ....[127]....
        /*0818*/ 	.word	0x00020ff0


	//   ....[128]....
        /*081c*/ 	.word	0x00021000


	//   ....[129]....
        /*0820*/ 	.word	0x00021070


	//   ....[130]....
        /*0824*/ 	.word	0x00021080


	//   ....[131]....
        /*0828*/ 	.word	0x00021180


	//   ....[132]....
        /*082c*/ 	.word	0x00021660


	//   ....[133]....
        /*0830*/ 	.word	0x00021690


	//   ....[134]....
        /*0834*/ 	.word	0x000216f0


	//   ....[135]....
        /*0838*/ 	.word	0x00021720


	//   ....[136]....
        /*083c*/ 	.word	0x00021750


	//   ....[137]....
        /*0840*/ 	.word	0x00021780


	//   ....[138]....
        /*0844*/ 	.word	0x000217b0


	//   ....[139]....
        /*0848*/ 	.word	0x000217e0


	//   ....[140]....
        /*084c*/ 	.word	0x00021980


	//   ....[141]....
        /*0850*/ 	.word	0x000219b0


	//   ....[142]....
        /*0854*/ 	.word	0x000219e0


	//   ....[143]....
        /*0858*/ 	.word	0x00021a10


	//   ....[144]....
        /*085c*/ 	.word	0x00021a40


	//   ....[145]....
        /*0860*/ 	.word	0x00021a70


	//   ....[146]....
        /*0864*/ 	.word	0x00021b30


	//   ....[147]....
        /*0868*/ 	.word	0x00021b50


	//   ....[148]....
        /*086c*/ 	.word	0x00021b70


	//   ....[149]....
        /*0870*/ 	.word	0x00021bd0


	//   ....[150]....
        /*0874*/ 	.word	0x000225f0


	//   ....[151]....
        /*0878*/ 	.word	0x00022b40


	//   ....[152]....
        /*087c*/ 	.word	0x00022c30


	//   ....[153]....
        /*0880*/ 	.word	0x00022cd0


	//   ....[154]....
        /*0884*/ 	.word	0x00022d30


	//   ....[155]....
        /*0888*/ 	.word	0x00022e20


	//   ....[156]....
        /*088c*/ 	.word	0x00022e90


	//   ....[157]....
        /*0890*/ 	.word	0x00022f80


	//   ....[158]....
        /*0894*/ 	.word	0x00022ff0


	//   ....[159]....
        /*0898*/ 	.word	0x000230e0


	//   ....[160]....
        /*089c*/ 	.word	0x00023150


	//   ....[161]....
        /*08a0*/ 	.word	0x00023240


	//   ....[162]....
        /*08a4*/ 	.word	0x000232b0


	//   ....[163]....
        /*08a8*/ 	.word	0x00023350


	//   ....[164]....
        /*08ac*/ 	.word	0x00023440


	//   ....[165]....
        /*08b0*/ 	.word	0x000234b0


	//   ....[166]....
        /*08b4*/ 	.word	0x00023510


	//   ....[167]....
        /*08b8*/ 	.word	0x00023600


	//   ....[168]....
        /*08bc*/ 	.word	0x00023660


	//   ....[169]....
        /*08c0*/ 	.word	0x00023760


	//   ....[170]....
        /*08c4*/ 	.word	0x000237c0


	//   ....[171]....
        /*08c8*/ 	.word	0x000238c0


	//   ....[172]....
        /*08cc*/ 	.word	0x00023920


	//   ....[173]....
        /*08d0*/ 	.word	0x00023a20


	//   ....[174]....
        /*08d4*/ 	.word	0x00023a80


	//   ....[175]....
        /*08d8*/ 	.word	0x00023b80


	//   ....[176]....
        /*08dc*/ 	.word	0x00023be0


	//   ....[177]....
        /*08e0*/ 	.word	0x00023ce0


	//   ....[178]....
        /*08e4*/ 	.word	0x00023d40


	//   ....[179]....
        /*08e8*/ 	.word	0x00023e20


	//   ....[180]....
        /*08ec*/ 	.word	0x00023f50


	//   ....[181]....
        /*08f0*/ 	.word	0x00024030


	//   ....[182]....
        /*08f4*/ 	.word	0x000240c0


	//   ....[183]....
        /*08f8*/ 	.word	0x000241d0


	//   ....[184]....
        /*08fc*/ 	.word	0x00024230


	//   ....[185]....
        /*0900*/ 	.word	0x00024340


	//   ....[186]....
        /*0904*/ 	.word	0x000243a0


	//   ....[187]....
        /*0908*/ 	.word	0x000244b0


	//   ....[188]....
        /*090c*/ 	.word	0x00024510


	//   ....[189]....
        /*0910*/ 	.word	0x00024620


	//   ....[190]....
        /*0914*/ 	.word	0x00024680


	//   ....[191]....
        /*0918*/ 	.word	0x00024740


	//   ....[192]....
        /*091c*/ 	.word	0x000248a0


	//   ....[193]....
        /*0920*/ 	.word	0x00024940


	//   ....[194]....
        /*0924*/ 	.word	0x000249a0


	//   ....[195]....
        /*0928*/ 	.word	0x00024a50


	//   ....[196]....
        /*092c*/ 	.word	0x00024ab0


	//   ....[197]....
        /*0930*/ 	.word	0x00024b60


	//   ....[198]....
        /*0934*/ 	.word	0x00024bc0


	//   ....[199]....
        /*0938*/ 	.word	0x00024c70


	//   ....[200]....
        /*093c*/ 	.word	0x00024cd0


	//   ....[201]....
        /*0940*/ 	.word	0x00024d80


	//   ....[202]....
        /*0944*/ 	.word	0x00024de0


	//   ....[203]....
        /*0948*/ 	.word	0x00024e90


	//   ....[204]....
        /*094c*/ 	.word	0x00024f70


	//   ....[205]....
        /*0950*/ 	.word	0x00025010


	//   ....[206]....
        /*0954*/ 	.word	0x00025070


	//   ....[207]....
        /*0958*/ 	.word	0x00025140


	//   ....[208]....
        /*095c*/ 	.word	0x000251a0


	//   ....[209]....
        /*0960*/ 	.word	0x00025270


	//   ....[210]....
        /*0964*/ 	.word	0x000252d0


	//   ....[211]....
        /*0968*/ 	.word	0x000253b0


	//   ....[212]....
        /*096c*/ 	.word	0x00025410


	//   ....[213]....
        /*0970*/ 	.word	0x000254e0


	//   ....[214]....
        /*0974*/ 	.word	0x00025540


	//   ....[215]....
        /*0978*/ 	.word	0x00025610


	//   ....[216]....
        /*097c*/ 	.word	0x000256a0


	//   ....[217]....
        /*0980*/ 	.word	0x00025740


	//   ....[218]....
        /*0984*/ 	.word	0x000258c0


	//   ....[219]....
        /*0988*/ 	.word	0x00025930


	//   ....[220]....
        /*098c*/ 	.word	0x000259a0


	//   ....[221]....
        /*0990*/ 	.word	0x00025a10


	//   ....[222]....
        /*0994*/ 	.word	0x00025a80


	//   ....[223]....
        /*0998*/ 	.word	0x00025b00


	//   ....[224]....
        /*099c*/ 	.word	0x00025b80


	//   ....[225]....
        /*09a0*/ 	.word	0x00025c10


	//   ....[226]....
        /*09a4*/ 	.word	0x00025c80


	//   ....[227]....
        /*09a8*/ 	.word	0x00025cf0


	//   ....[228]....
        /*09ac*/ 	.word	0x00025d60


	//   ....[229]....
        /*09b0*/ 	.word	0x00025de0


	//   ....[230]....
        /*09b4*/ 	.word	0x00025e50


	//   ....[231]....
        /*09b8*/ 	.word	0x00025ee0


	//   ....[232]....
        /*09bc*/ 	.word	0x00025f40


	//   ....[233]....
        /*09c0*/ 	.word	0x00025fd0


	//   ....[234]....
        /*09c4*/ 	.word	0x00026100


	//   ....[235]....
        /*09c8*/ 	.word	0x00027450


	//   ....[236]....
        /*09cc*/ 	.word	0x00027b30


	//   ....[237]....
        /*09d0*/ 	.word	0x00028dd0


	//   ....[238]....
        /*09d4*/ 	.word	0x00028e20


	//   ....[239]....
        /*09d8*/ 	.word	0x00028e90


	//   ....[240]....
        /*09dc*/ 	.word	0x00028eb0


	//----- nvinfo : EIATTR_REG_RECONFIG
	.align		4
.L_1344:
        /*09e0*/ 	.byte	0x01, 0x54
	.zero		2


	//----- nvinfo : EIATTR_SYSCALL_OFFSETS
	.align		4
        /*09e4*/ 	.byte	0x04, 0x46
        /*09e6*/ 	.short	(.L_1346 - .L_1345)


	//   ....[0]....
.L_1345:
        /*09e8*/ 	.word	0x00002940


	//   ....[1]....
        /*09ec*/ 	.word	0x0001e320


	//   ....[2]....
        /*09f0*/ 	.word	0x0001e470


	//   ....[3]....
        /*09f4*/ 	.word	0x0001e560


	//   ....[4]....
        /*09f8*/ 	.word	0x0001f2d0


	//----- nvinfo : EIATTR_MBARRIER_INSTR_OFFSETS
	.align		4
.L_1346:
        /*09fc*/ 	.byte	0x04, 0x39
        /*09fe*/ 	.short	(.L_1348 - .L_1347)


	//   ....[0]....
.L_1347:
        /*0a00*/ 	.word	0x00000180
        /*0a04*/ 	.word	0x000000ff
        /*0a08*/ 	.word	0x00022800
        /*0a0c*/ 	.short	0x0100
        /*0a0e*/ 	.byte	0x08
	.zero		1


	//   ....[1]....
        /*0a10*/ 	.word	0x00000190
        /*0a14*/ 	.word	0x000000ff
        /*0a18*/ 	.word	0x00022820
        /*0a1c*/ 	.short	0x0100
        /*0a1e*/ 	.byte	0x08
	.zero		1


	//   ....[2]....
        /*0a20*/ 	.word	0x00000280
        /*0a24*/ 	.word	0x000000ff
        /*0a28*/ 	.word	0x00022830
        /*0a2c*/ 	.short	0x0100
        /*0a2e*/ 	.byte	0x08
	.zero		1


	//   ....[3]....
        /*0a30*/ 	.word	0x00000290
        /*0a34*/ 	.word	0x000000ff
        /*0a38*/ 	.word	0x00022840
        /*0a3c*/ 	.short	0x0100
        /*0a3e*/ 	.byte	0x08
	.zero		1


	//   ....[4]....
        /*0a40*/ 	.word	0x000002a0
        /*0a44*/ 	.word	0x000000ff
        /*0a48*/ 	.word	0x00022838
        /*0a4c*/ 	.short	0x0100
        /*0a4e*/ 	.byte	0x08
	.zero		1


	//   ....[5]....
        /*0a50*/ 	.word	0x000002b0
        /*0a54*/ 	.word	0x000000ff
        /*0a58*/ 	.word	0x00022848
        /*0a5c*/ 	.short	0x0100
        /*0a5e*/ 	.byte	0x08
	.zero		1


	//   ....[6]....
        /*0a60*/ 	.word	0x000003e0
        /*0a64*/ 	.word	0x000000ff
        /*0a68*/ 	.word	0x00022850
        /*0a6c*/ 	.short	0x0100
        /*0a6e*/ 	.byte	0x08
	.zero		1


	//   ....[7]....
        /*0a70*/ 	.word	0x000003f0
        /*0a74*/ 	.word	0x000000ff
        /*0a78*/ 	.word	0x00022860
        /*0a7c*/ 	.short	0x0100
        /*0a7e*/ 	.byte	0x08
	.zero		1


	//   ....[8]....
        /*0a80*/ 	.word	0x00000400
        /*0a84*/ 	.word	0x000000ff
        /*0a88*/ 	.word	0x00022858
        /*0a8c*/ 	.short	0x0100
        /*0a8e*/ 	.byte	0x08
	.zero		1


	//   ....[9]....
        /*0a90*/ 	.word	0x00000410
        /*0a94*/ 	.word	0x000000ff
        /*0a98*/ 	.word	0x00022868
        /*0a9c*/ 	.short	0x0100
        /*0a9e*/ 	.byte	0x08
	.zero		1


	//   ....[10]....
        /*0aa0*/ 	.word	0x00000500
        /*0aa4*/ 	.word	0x000000ff
        /*0aa8*/ 	.word	0x00022870
        /*0aac*/ 	.short	0x0100
        /*0aae*/ 	.byte	0x06
	.zero		1


	//   ....[11]....
        /*0ab0*/ 	.word	0x00000510
        /*0ab4*/ 	.word	0x000000ff
        /*0ab8*/ 	.word	0x00022880
        /*0abc*/ 	.short	0x0100
        /*0abe*/ 	.byte	0x06
	.zero		1


	//   ....[12]....
        /*0ac0*/ 	.word	0x00000520
        /*0ac4*/ 	.word	0x000000ff
        /*0ac8*/ 	.word	0x00022878
        /*0acc*/ 	.short	0x0100
        /*0ace*/ 	.byte	0x06
	.zero		1


	//   ....[13]....
        /*0ad0*/ 	.word	0x00000530
        /*0ad4*/ 	.word	0x000000ff
        /*0ad8*/ 	.word	0x00022888
        /*0adc*/ 	.short	0x0100
        /*0ade*/ 	.byte	0x06
	.zero		1


	//   ....[14]....
        /*0ae0*/ 	.word	0x00000660
        /*0ae4*/ 	.word	0x000000ff
        /*0ae8*/ 	.word	0x00022890
        /*0aec*/ 	.short	0x0100
        /*0aee*/ 	.byte	0x08
	.zero		1


	//   ....[15]....
        /*0af0*/ 	.word	0x00000670
        /*0af4*/ 	.word	0x000000ff
        /*0af8*/ 	.word	0x000228a0
        /*0afc*/ 	.short	0x0100
        /*0afe*/ 	.byte	0x08
	.zero		1


	//   ....[16]....
        /*0b00*/ 	.word	0x00000680
        /*0b04*/ 	.word	0x000000ff
        /*0b08*/ 	.word	0x00022898
        /*0b0c*/ 	.short	0x0100
        /*0b0e*/ 	.byte	0x08
	.zero		1


	//   ....[17]....
        /*0b10*/ 	.word	0x00000690
        /*0b14*/ 	.word	0x000000ff
        /*0b18*/ 	.word	0x000228a8
        /*0b1c*/ 	.short	0x0100
        /*0b1e*/ 	.byte	0x08
	.zero		1


	//   ....[18]....
        /*0b20*/ 	.word	0x000007d0
        /*0b24*/ 	.word	0x000000ff
        /*0b28*/ 	.word	0x000228b0
        /*0b2c*/ 	.short	0x0100
        /*0b2e*/ 	.byte	0x08
	.zero		1


	//   ....[19]....
        /*0b30*/ 	.word	0x000007e0
        /*0b34*/ 	.word	0x000000ff
        /*0b38*/ 	.word	0x000228c0
        /*0b3c*/ 	.short	0x0100
        /*0b3e*/ 	.byte	0x08
	.zero		1


	//   ....[20]....
        /*0b40*/ 	.word	0x000007f0
        /*0b44*/ 	.word	0x000000ff
        /*0b48*/ 	.word	0x000228b8
        /*0b4c*/ 	.short	0x0100
        /*0b4e*/ 	.byte	0x08
	.zero		1


	//   ....[21]....
        /*0b50*/ 	.word	0x00000800
        /*0b54*/ 	.word	0x000000ff
        /*0b58*/ 	.word	0x000228c8
        /*0b5c*/ 	.short	0x0100
        /*0b5e*/ 	.byte	0x08
	.zero		1


	//   ....[22]....
        /*0b60*/ 	.word	0x00002b70
        /*0b64*/ 	.word	0x00000031
        /*0b68*/ 	.word	0x00022800
        /*0b6c*/ 	.short	0x010a
        /*0b6e*/ 	.byte	0x3f
	.zero		1


	//   ....[23]....
        /*0b70*/ 	.word	0x00002f60
        /*0b74*/ 	.word	0x0000000a
        /*0b78*/ 	.word	0x00000000
        /*0b7c*/ 	.short	0x010a
        /*0b7e*/ 	.byte	0x3f
	.zero		1


	//   ....[24]....
        /*0b80*/ 	.word	0x00002fc0
        /*0b84*/ 	.word	0x0000000a
        /*0b88*/ 	.word	0x00000000
        /*0b8c*/ 	.short	0x010a
        /*0b8e*/ 	.byte	0x3f
	.zero		1


	//   ....[25]....
        /*0b90*/ 	.word	0x00003420
        /*0b94*/ 	.word	0x00000007
        /*0b98*/ 	.word	0x00000000
        /*0b9c*/ 	.short	0x0101
        /*0b9e*/ 	.byte	0x3f
	.zero		1


	//   ....[26]....
        /*0ba0*/ 	.word	0x00005cc0
        /*0ba4*/ 	.word	0x0000001a
        /*0ba8*/ 	.word	0x00000000
        /*0bac*/ 	.short	0x010a
        /*0bae*/ 	.byte	0x3f
	.zero		1


	//   ....[27]....
        /*0bb0*/ 	.word	0x00005d20
        /*0bb4*/ 	.word	0x0000001a
        /*0bb8*/ 	.word	0x00000000
        /*0bbc*/ 	.short	0x010a
        /*0bbe*/ 	.byte	0x3f
	.zero		1


	//   ....[28]....
        /*0bc0*/ 	.word	0x00008d70
        /*0bc4*/ 	.word	0x00000000
        /*0bc8*/ 	.word	0x00000000
        /*0bcc*/ 	.short	0x0101
        /*0bce*/ 	.byte	0x3f
	.zero		1


	//   ....[29]....
        /*0bd0*/ 	.word	0x000094e0
        /*0bd4*/ 	.word	0x00000004
        /*0bd8*/ 	.word	0x00000000
        /*0bdc*/ 	.short	0x010a
        /*0bde*/ 	.byte	0x3f
	.zero		1


	//   ....[30]....
        /*0be0*/ 	.word	0x00009580
        /*0be4*/ 	.word	0x00000006
        /*0be8*/ 	.word	0x00000000
        /*0bec*/ 	.short	0x010a
        /*0bee*/ 	.byte	0x3f
	.zero		1


	//   ....[31]....
        /*0bf0*/ 	.word	0x000099e0
        /*0bf4*/ 	.word	0x0000000b
        /*0bf8*/ 	.word	0x00000000
        /*0bfc*/ 	.short	0x0101
        /*0bfe*/ 	.byte	0x3f
	.zero		1


	//   ....[32]....
        /*0c00*/ 	.word	0x0000bff0
        /*0c04*/ 	.word	0x0000002c
        /*0c08*/ 	.word	0x00000000
        /*0c0c*/ 	.short	0x010a
        /*0c0e*/ 	.byte	0x3f
	.zero		1


	//   ....[33]....
        /*0c10*/ 	.word	0x0000c050
        /*0c14*/ 	.word	0x0000002c
        /*0c18*/ 	.word	0x00000000
        /*0c1c*/ 	.short	0x010a
        /*0c1e*/ 	.byte	0x3f
	.zero		1


	//   ....[34]....
        /*0c20*/ 	.word	0x0000f2f0
        /*0c24*/ 	.word	0x00000002
        /*0c28*/ 	.word	0x00000000
        /*0c2c*/ 	.short	0x0101
        /*0c2e*/ 	.byte	0x3f
	.zero		1


	//   ....[35]....
        /*0c30*/ 	.word	0x0000f4c0
        /*0c34*/ 	.word	0x00000002
        /*0c38*/ 	.word	0x00000000
        /*0c3c*/ 	.short	0x010a
        /*0c3e*/ 	.byte	0x3f
	.zero		1


	//   ....[36]....
        /*0c40*/ 	.word	0x0000f560
        /*0c44*/ 	.word	0x00000006
        /*0c48*/ 	.word	0x00000000
        /*0c4c*/ 	.short	0x010a
        /*0c4e*/ 	.byte	0x3f
	.zero		1


	//   ....[37]....
        /*0c50*/ 	.word	0x0000f9c0
        /*0c54*/ 	.word	0x0000000b
        /*0c58*/ 	.word	0x00000000
        /*0c5c*/ 	.short	0x0101
        /*0c5e*/ 	.byte	0x3f
	.zero		1


	//   ....[38]....
        /*0c60*/ 	.word	0x000132e0
        /*0c64*/ 	.word	0x00000040
        /*0c68*/ 	.word	0x00000000
        /*0c6c*/ 	.short	0x010a
        /*0c6e*/ 	.byte	0x3f
	.zero		1


	//   ....[39]....
        /*0c70*/ 	.word	0x00013340
        /*0c74*/ 	.word	0x00000040
        /*0c78*/ 	.word	0x00000000
        /*0c7c*/ 	.short	0x010a
        /*0c7e*/ 	.byte	0x3f
	.zero		1


	//   ....[40]....
        /*0c80*/ 	.word	0x00016600
        /*0c84*/ 	.word	0x00000000
        /*0c88*/ 	.word	0x00000000
        /*0c8c*/ 	.short	0x0101
        /*0c8e*/ 	.byte	0x3f
	.zero		1


	//   ....[41]....
        /*0c90*/ 	.word	0x00019770
        /*0c94*/ 	.word	0x00000000
        /*0c98*/ 	.word	0x00000000
        /*0c9c*/ 	.short	0x0101
        /*0c9e*/ 	.byte	0x3f
	.zero		1


	//   ....[42]....
        /*0ca0*/ 	.word	0x0001a120
        /*0ca4*/ 	.word	0x00000004
        /*0ca8*/ 	.word	0x00000000
        /*0cac*/ 	.short	0x0101
        /*0cae*/ 	.byte	0x3f
	.zero		1


	//   ....[43]....
        /*0cb0*/ 	.word	0x0001ea90
        /*0cb4*/ 	.word	0x00000011
        /*0cb8*/ 	.word	0x00022840
        /*0cbc*/ 	.short	0x010a
        /*0cbe*/ 	.byte	0x3f
	.zero		1


	//   ....[44]....
        /*0cc0*/ 	.word	0x0001f0c0
        /*0cc4*/ 	.word	0x00000011
        /*0cc8*/ 	.word	0x00022830
        /*0ccc*/ 	.short	0x0107
        /*0cce*/ 	.byte	0x3f
	.zero		1


	//   ....[45]....
        /*0cd0*/ 	.word	0x0001f180
        /*0cd4*/ 	.word	0x00000011
        /*0cd8*/ 	.word	0x00022830
        /*0cdc*/ 	.short	0x0101
        /*0cde*/ 	.byte	0x3f
	.zero		1


	//   ....[46]....
        /*0ce0*/ 	.word	0x0001fbc0
        /*0ce4*/ 	.word	0x00000016
        /*0ce8*/ 	.word	0x00022800
        /*0cec*/ 	.short	0x0107
        /*0cee*/ 	.byte	0x3f
	.zero		1


	//   ....[47]....
        /*0cf0*/ 	.word	0x0001fcb0
        /*0cf4*/ 	.word	0x00000016
        /*0cf8*/ 	.word	0x00022800
        /*0cfc*/ 	.short	0x0101
        /*0cfe*/ 	.byte	0x3f
	.zero		1


	//   ....[48]....
        /*0d00*/ 	.word	0x0001fcd0
        /*0d04*/ 	.word	0x00000016
        /*0d08*/ 	.word	0x00022820
        /*0d0c*/ 	.short	0x010a
        /*0d0e*/ 	.byte	0x3f
	.zero		1


	//   ....[49]....
        /*0d10*/ 	.word	0x0001fd50
        /*0d14*/ 	.word	0x00000011
        /*0d18*/ 	.word	0x00022860
        /*0d1c*/ 	.short	0x010a
        /*0d1e*/ 	.byte	0x3f
	.zero		1


	//   ....[50]....
        /*0d20*/ 	.word	0x000204b0
        /*0d24*/ 	.word	0x00000011
        /*0d28*/ 	.word	0x00022850
        /*0d2c*/ 	.short	0x0107
        /*0d2e*/ 	.byte	0x3f
	.zero		1


	//   ....[51]....
        /*0d30*/ 	.word	0x00020570
        /*0d34*/ 	.word	0x00000011
        /*0d38*/ 	.word	0x00022850
        /*0d3c*/ 	.short	0x0101
        /*0d3e*/ 	.byte	0x3f
	.zero		1


	//   ....[52]....
        /*0d40*/ 	.word	0x000208a0
        /*0d44*/ 	.word	0x0000000a
        /*0d48*/ 	.word	0x00022840
        /*0d4c*/ 	.short	0x010a
        /*0d4e*/ 	.byte	0x3f
	.zero		1


	//   ....[53]....
        /*0d50*/ 	.word	0x00020c50
        /*0d54*/ 	.word	0x0000000a
        /*0d58*/ 	.word	0x00022830
        /*0d5c*/ 	.short	0x0107
        /*0d5e*/ 	.byte	0x3f
	.zero		1


	//   ....[54]....
        /*0d60*/ 	.word	0x00020d00
        /*0d64*/ 	.word	0x0000000a
        /*0d68*/ 	.word	0x00022830
        /*0d6c*/ 	.short	0x0101
        /*0d6e*/ 	.byte	0x3f
	.zero		1


	//   ....[55]....
        /*0d70*/ 	.word	0x00020d30
        /*0d74*/ 	.word	0x0000000a
        /*0d78*/ 	.word	0x00022860
        /*0d7c*/ 	.short	0x010a
        /*0d7e*/ 	.byte	0x3f
	.zero		1


	//   ....[56]....
        /*0d80*/ 	.word	0x00021230
        /*0d84*/ 	.word	0x0000000a
        /*0d88*/ 	.word	0x00022850
        /*0d8c*/ 	.short	0x0107
        /*0d8e*/ 	.byte	0x3f
	.zero		1


	//   ....[57]....
        /*0d90*/ 	.word	0x000212e0
        /*0d94*/ 	.word	0x0000000a
        /*0d98*/ 	.word	0x00022850
        /*0d9c*/ 	.short	0x0101
        /*0d9e*/ 	.byte	0x3f
	.zero		1


	//   ....[58]....
        /*0da0*/ 	.word	0x00022570
        /*0da4*/ 	.word	0x00000007
        /*0da8*/ 	.word	0x00022820
        /*0dac*/ 	.short	0x010a
        /*0dae*/ 	.byte	0x3f
	.zero		1


	//   ....[59]....
        /*0db0*/ 	.word	0x00022710
        /*0db4*/ 	.word	0x00000005
        /*0db8*/ 	.word	0x00022840
        /*0dbc*/ 	.short	0x010a
        /*0dbe*/ 	.byte	0x3f
	.zero		1


	//   ....[60]....
        /*0dc0*/ 	.word	0x000227b0
        /*0dc4*/ 	.word	0x00000003
        /*0dc8*/ 	.word	0x00022840
        /*0dcc*/ 	.short	0x010a
        /*0dce*/ 	.byte	0x3f
	.zero		1


	//   ....[61]....
        /*0dd0*/ 	.word	0x000227f0
        /*0dd4*/ 	.word	0x00000005
        /*0dd8*/ 	.word	0x00022860
        /*0ddc*/ 	.short	0x010a
        /*0dde*/ 	.byte	0x3f
	.zero		1


	//   ....[62]....
        /*0de0*/ 	.word	0x00022830
        /*0de4*/ 	.word	0x00000003
        /*0de8*/ 	.word	0x00022860
        /*0dec*/ 	.short	0x010a
        /*0dee*/ 	.byte	0x3f
	.zero		1


	//   ....[63]....
        /*0df0*/ 	.word	0x00022890
        /*0df4*/ 	.word	0x00000031
        /*0df8*/ 	.word	0x00022800
        /*0dfc*/ 	.short	0x010a
        /*0dfe*/ 	.byte	0x3f
	.zero		1


	//   ....[64]....
        /*0e00*/ 	.word	0x000228e0
        /*0e04*/ 	.word	0x0000000a
        /*0e08*/ 	.word	0x00000000
        /*0e0c*/ 	.short	0x010a
        /*0e0e*/ 	.byte	0x3f
	.zero		1


	//   ....[65]....
        /*0e10*/ 	.word	0x00022930
        /*0e14*/ 	.word	0x0000001a
        /*0e18*/ 	.word	0x00000000
        /*0e1c*/ 	.short	0x010a
        /*0e1e*/ 	.byte	0x3f
	.zero		1


	//   ....[66]....
        /*0e20*/ 	.word	0x00022980
        /*0e24*/ 	.word	0x00000006
        /*0e28*/ 	.word	0x00000000
        /*0e2c*/ 	.short	0x010a
        /*0e2e*/ 	.byte	0x3f
	.zero		1


	//   ....[67]....
        /*0e30*/ 	.word	0x000229d0
        /*0e34*/ 	.word	0x0000002c
        /*0e38*/ 	.word	0x00000000
        /*0e3c*/ 	.short	0x010a
        /*0e3e*/ 	.byte	0x3f
	.zero		1


	//   ....[68]....
        /*0e40*/ 	.word	0x00022a20
        /*0e44*/ 	.word	0x00000006
        /*0e48*/ 	.word	0x00000000
        /*0e4c*/ 	.short	0x010a
        /*0e4e*/ 	.byte	0x3f
	.zero		1


	//   ....[69]....
        /*0e50*/ 	.word	0x00022a70
        /*0e54*/ 	.word	0x00000040
        /*0e58*/ 	.word	0x00000000
        /*0e5c*/ 	.short	0x010a
        /*0e5e*/ 	.byte	0x3f
	.zero		1


	//   ....[70]....
        /*0e60*/ 	.word	0x00022b80
        /*0e64*/ 	.word	0x00000011
        /*0e68*/ 	.word	0x00022840
        /*0e6c*/ 	.short	0x010a
        /*0e6e*/ 	.byte	0x3f
	.zero		1


	//   ....[71]....
        /*0e70*/ 	.word	0x00023e50
        /*0e74*/ 	.word	0x00000016
        /*0e78*/ 	.word	0x00022820
        /*0e7c*/ 	.short	0x010a
        /*0e7e*/ 	.byte	0x3f
	.zero		1


	//   ....[72]....
        /*0e80*/ 	.word	0x00023ea0
        /*0e84*/ 	.word	0x00000011
        /*0e88*/ 	.word	0x00022860
        /*0e8c*/ 	.short	0x010a
        /*0e8e*/ 	.byte	0x3f
	.zero		1


	//   ....[73]....
        /*0e90*/ 	.word	0x000247f0
        /*0e94*/ 	.word	0x0000000a
        /*0e98*/ 	.word	0x00022840
        /*0e9c*/ 	.short	0x010a
        /*0e9e*/ 	.byte	0x3f
	.zero		1


	//   ....[74]....
        /*0ea0*/ 	.word	0x00024ec0
        /*0ea4*/ 	.word	0x0000000a
        /*0ea8*/ 	.word	0x00022860
        /*0eac*/ 	.short	0x010a
        /*0eae*/ 	.byte	0x3f
	.zero		1


	//   ....[75]....
        /*0eb0*/ 	.word	0x00026020
        /*0eb4*/ 	.word	0x00000007
        /*0eb8*/ 	.word	0x00022820
        /*0ebc*/ 	.short	0x010a
        /*0ebe*/ 	.byte	0x3f
	.zero		1


	//   ....[76]....
        /*0ec0*/ 	.word	0x000261c0
        /*0ec4*/ 	.word	0x00000005
        /*0ec8*/ 	.word	0x00022840
        /*0ecc*/ 	.short	0x010a
        /*0ece*/ 	.byte	0x3f
	.zero		1


	//   ....[77]....
        /*0ed0*/ 	.word	0x00026210
        /*0ed4*/ 	.word	0x00000003
        /*0ed8*/ 	.word	0x00022840
        /*0edc*/ 	.short	0x010a
        /*0ede*/ 	.byte	0x3f
	.zero		1


	//   ....[78]....
        /*0ee0*/ 	.word	0x00026260
        /*0ee4*/ 	.word	0x00000005
        /*0ee8*/ 	.word	0x00022860
        /*0eec*/ 	.short	0x010a
        /*0eee*/ 	.byte	0x3f
	.zero		1


	//   ....[79]....
        /*0ef0*/ 	.word	0x00026620
        /*0ef4*/ 	.word	0x0000000c
        /*0ef8*/ 	.word	0x00000000
        /*0efc*/ 	.short	0x010a
        /*0efe*/ 	.byte	0x3f
	.zero		1


	//   ....[80]....
        /*0f00*/ 	.word	0x00026760
        /*0f04*/ 	.word	0x00000002
        /*0f08*/ 	.word	0x00000000
        /*0f0c*/ 	.short	0x010a
        /*0f0e*/ 	.byte	0x3f
	.zero		1


	//   ....[81]....
        /*0f10*/ 	.word	0x00026e00
        /*0f14*/ 	.word	0x0000000f
        /*0f18*/ 	.word	0x00000000
        /*0f1c*/ 	.short	0x0101
        /*0f1e*/ 	.byte	0x3f
	.zero		1


	//   ....[82]....
        /*0f20*/ 	.word	0x0002b560
        /*0f24*/ 	.word	0x0000002d
        /*0f28*/ 	.word	0x00000000
        /*0f2c*/ 	.short	0x010a
        /*0f2e*/ 	.byte	0x3f
	.zero		1


	//   ....[83]....
        /*0f30*/ 	.word	0x0002b6a0
        /*0f34*/ 	.word	0x00000008
        /*0f38*/ 	.word	0x00000000
        /*0f3c*/ 	.short	0x010a
        /*0f3e*/ 	.byte	0x3f
	.zero		1


	//   ....[84]....
        /*0f40*/ 	.word	0x00043d20
        /*0f44*/ 	.word	0x00000000
        /*0f48*/ 	.word	0x00000000
        /*0f4c*/ 	.short	0x0101
        /*0f4e*/ 	.byte	0x3f
	.zero		1


	//   ....[85]....
        /*0f50*/ 	.word	0x00043d40
        /*0f54*/ 	.word	0x00000002
        /*0f58*/ 	.word	0x00000000
        /*0f5c*/ 	.short	0x010a
        /*0f5e*/ 	.byte	0x3f
	.zero		1


	//   ....[86]....
        /*0f60*/ 	.word	0x00043d90
        /*0f64*/ 	.word	0x00000008
        /*0f68*/ 	.word	0x00000000
        /*0f6c*/ 	.short	0x010a
        /*0f6e*/ 	.byte	0x3f
	.zero		1


	//----- nvinfo : EIATTR_NUM_MBARRIERS
	.align		4
.L_1348:
        /*0f70*/ 	.byte	0x03, 0x38
        /*0f72*/ 	.short	0x0016


	//----- nvinfo : EIATTR_EXIT_INSTR_OFFSETS
	.align		4
        /*0f74*/ 	.byte	0x04, 0x1c
        /*0f76*/ 	.short	(.L_1350 - .L_1349)


	//   ....[0]....
.L_1349:
        /*0f78*/ 	.word	0x00000a60


	//   ....[1]....
        /*0f7c*/ 	.word	0x0001c490


	//   ....[2]....
        /*0f80*/ 	.word	0x00022880


	//----- nvinfo : EIATTR_MAX_THREADS
	.align		4
.L_1350:
        /*0f84*/ 	.byte	0x04, 0x05
        /*0f86*/ 	.short	(.L_1352 - .L_1351)
.L_1351:
        /*0f88*/ 	.word	0x00000180
        /*0f8c*/ 	.word	0x00000001
        /*0f90*/ 	.word	0x00000001


	//----- nvinfo : EIATTR_CRS_STACK_SIZE
	.align		4
.L_1352:
        /*0f94*/ 	.byte	0x04, 0x1e
        /*0f96*/ 	.short	(.L_1354 - .L_1353)
.L_1353:
        /*0f98*/ 	.word	0x00000000


	//----- nvinfo : EIATTR_CBANK_PARAM_SIZE
	.align		4
.L_1354:
        /*0f9c*/ 	.byte	0x03, 0x19
        /*0f9e*/ 	.short	0x0af0


	//----- nvinfo : EIATTR_PARAM_CBANK
	.align		4
        /*0fa0*/ 	.byte	0x04, 0x0a
        /*0fa2*/ 	.short	(.L_1356 - .L_1355)
	.align		4
.L_1355:
        /*0fa4*/ 	.word	index@(.nv.constant0._ZN7cutlass13device_kernelIN5flash11enable_sm90INS1_16FlashAttnFwdSm90INS1_25CollectiveMainloopFwdSm90ILi2EN4cute5tupleIJNS5_1CILi1EEES8_S8_EEENS6_IJNS7_ILi128EEENS7_ILi96EEENS7_ILi64EEEEEELi256ENS_10bfloat16_tEfNS_4arch4Sm90ELb0ELb1ELb1ELb1ELb1ELb0ELb0ELb1ELb0ELb1ELb1ELb0EEENS1_21CollectiveEpilogueFwdINS6_IJSA_NS7_ILi256EEESB_EEES9_SE_SG_Li256ELb1ELb1ELb1ELb0EEENS1_36VarlenDynamicPersistentTileSchedulerILi128ELi96ELi256ELi128ELb1ELb1ELb1ELb1ELb0ELb1EEEEEEEEEvNT_6ParamsE)
        /*0fa8*/ 	.short	0x0210
        /*0faa*/ 	.short	0x0af0


	//----- nvinfo : EIATTR_SW_WAR
	.align		4
.L_1356:
        /*0fac*/ 	.byte	0x04, 0x36
        /*0fae*/ 	.short	(.L_1358 - .L_1357)
.L_1357:
        /*0fb0*/ 	.word	0x00000008
.L_1358:


//--------------------- .nv.info._ZN7cutlass13device_kernelIN5flash11enable_sm90INS1_16FlashAttnFwdSm90INS1_25CollectiveMainloopFwdSm90ILi2EN4cute5tupleIJNS5_1CILi1EEES8_S8_EEENS6_IJNS7_ILi128EEENS7_ILi96EEENS7_ILi64EEEEEELi256ENS_10bfloat16_tEfNS_4arch4Sm90ELb0ELb1ELb1ELb1ELb1ELb1ELb0ELb1ELb0ELb1ELb1ELb0EEENS1_21CollectiveEpilogueFwdINS6_IJSA_NS7_ILi256EEESB_EEES9_SE_SG_Li256ELb1ELb1ELb1ELb0EEENS1_36VarlenDynamicPersistentTileSchedulerILi128ELi96ELi256ELi128ELb1ELb1ELb1ELb1ELb0ELb1EEEEEEEEEvNT_6ParamsE --------------------------
	.section	.nv.info._ZN7cutlass13device_kernelIN5flash11enable_sm90INS1_16FlashAttnFwdSm90INS1_25CollectiveMainloopFwdSm90ILi2EN4cute5tupleIJNS5_1CILi1EEES8_S8_EEENS6_IJNS7_ILi128EEENS7_ILi96EEENS7_ILi64EEEEEELi256ENS_10bfloat16_tEfNS_4arch4Sm90ELb0ELb1ELb1ELb1ELb1ELb1ELb0ELb1ELb0ELb1ELb1ELb0EEENS1_21CollectiveEpilogueFwdINS6_IJSA_NS7_ILi256EEESB_EEES9_SE_SG_Li256ELb1ELb1ELb1ELb0EEENS1_36VarlenDynamicPersistentTileSchedulerILi128ELi96ELi256ELi128ELb1ELb1ELb1ELb1ELb0ELb1EEEEEEEEEvNT_6ParamsE,"",@"SHT_CUDA_INFO"
	.sectionflags	@""
	.align	4


	//----- nvinfo : EIATTR_CUDA_API_VERSION
	.align		4
        /*0000*/ 	.byte	0x04, 0x37
        /*0002*/ 	.short	(.L_1360 - .L_1359)
.L_1359:
        /*0004*/ 	.word	0x00000082


	//----- nvinfo : EIATTR_KPARAM_INFO
	.align		4
.L_1360:
        /*0008*/ 	.byte	0x04, 0x17
        /*000a*/ 	.short	(.L_1362 - .L_1361)
.L_1361:
        /*000c*/ 	.word	0x00000000
        /*0010*/ 	.short	0x0000
        /*0012*/ 	.short	0x0070
        /*0014*/ 	.byte	0x00, 0xf0, 0x01, 0x2a


	//----- nvinfo : EIATTR_SPARSE_MMA_MASK
	.align		4
.L_1362:
        /*0018*/ 	.byte	0x03, 0x50
        /*001a*/ 	.short	0x0000


	//----- nvinfo : EIATTR_MAXREG_COUNT
	.align		4
        /*001c*/ 	.byte	0x03, 0x1b
        /*001e*/ 	.short	0x00a8


	//----- nvinfo : EIATTR_NUM_BARRIERS
	.align		4
        /*0020*/ 	.byte	0x02, 0x4c
        /*0022*/ 	.byte	0x10
	.zero		1


	//----- nvinfo : EIATTR_EXTERNS
	.align		4
        /*0024*/ 	.byte	0x04, 0x0f
        /*0026*/ 	.short	(.L_1364 - .L_1363)


	//   ....[0]....
	.align		4
.L_1363:
        /*0028*/ 	.word	index@(__assertfail)


	//----- nvinfo : EIATTR_ANNOTATIONS
	.align		4
.L_1364:
        /*002c*/ 	.byte	0x04, 0x55
        /*002e*/ 	.short	(.L_1366 - .L_1365)


	//   ....[0]....
.L_1365:
        /* <DEDUP_REMOVED lines=24> */


	//----- nvinfo : EIATTR_MERCURY_ISA_VERSION
	.align		4
.L_1366:
        /*01a0*/ 	.byte	0x03, 0x5f
        /*01a2*/ 	.short	0x0101


	//----- nvinfo : EIATTR_UNUSED_LOAD_BYTE_OFFSET
	.align		4
        /*01a4*/ 	.byte	0x04, 0x44
        /*01a6*/ 	.short	(.L_1368 - .L_1367)


	//   ....[0]....
.L_1367:
        /*01a8*/ 	.word	0x00000ae0
        /*01ac*/ 	.word	0x0000fff0


	//   ....[1]....
        /*01b0*/ 	.word	0x000216c0
        /*01b4*/ 	.word	0x0000fff0


	//----- nvinfo : EIATTR_INT_WARP_WIDE_INSTR_OFFSETS
	.align		4
.L_1368:
        /*01b8*/ 	.byte	0x04, 0x31
        /*01ba*/ 	.short	(.L_1370 - .L_1369)


	//   ....[0]....
.L_1369:
        /*01bc*/ 	.word	0x00000180


	//   ....[1]....
        /*01c0*/ 	.word	0x000001c0


	//   ....[2]....
        /*01c4*/ 	.word	0x00000230


	//   ....[3]....
        /*01c8*/ 	.word	0x00029ec0


	//   ....[4]....
        /*01cc*/ 	.word	0x00029f50


	//   ....[5]....
        /*01d0*/ 	.word	0x0002d250


	//   ....[6]....
        /*01d4*/ 	.word	0x0002d2e0


	//----- nvinfo : EIATTR_COOP_GROUP_MASK_REGIDS
	.align		4
.L_1370:
        /*01d8*/ 	.byte	0x04, 0x29
        /*01da*/ 	.short	(.L_1372 - .L_1371)


	//   ....[0]....
.L_1371:
        /*01dc*/ 	.word	0xffffffff


	//   ....[1]....
        /*01e0*/ 	.word	0xffffffff


	//   ....[2]....
        /*01e4*/ 	.word	0xffffffff


	//   ....[3]....
        /*01e8*/ 	.word	0xffffffff


	//   ....[4]....
        /*01ec*/ 	.word	0xffffffff


	//   ....[5]....
        /*01f0*/ 	.word	0xffffffff


	//   ....[6]....
        /*01f4*/ 	.word	0xffffffff


	//   ....[7]....
        /*01f8*/ 	.word	0xffffffff


	//   ....[8]....
        /*01fc*/ 	.word	0xffffffff


	//   ....[9]....
        /*0200*/ 	.word	0xffffffff


	//   ....[10]....
        /*0204*/ 	.word	0xffffffff


	//   ....[11]....
        /*0208*/ 	.word	0xffffffff


	//   ....[12]....
        /*020c*/ 	.word	0xffffffff


	//   ....[13]....
        /*0210*/ 	.word	0xffffffff


	//   ....[14]....
        /*0214*/ 	.word	0xffffffff


	//   ....[15]....
        /*0218*/ 	.word	0xffffffff


	//   ....[16]....
        /*021c*/ 	.word	0xffffffff


	//   ....[17]....
        /*0220*/ 	.word	0xffffffff


	//   ....[18]....
        /*0224*/ 	.word	0xffffffff


	//   ....[19]....
        /*0228*/ 	.word	0xffffffff


	//   ....[20]....
        /*022c*/ 	.word	0xffffffff


	//   ....[21]....
        /*0230*/ 	.word	0xffffffff


	//   ....[22]....
        /*0234*/ 	.word	0xffffffff


	//   ....[23]....
        /*0238*/ 	.word	0xffffffff


	//   ....[24]....
        /*023c*/ 	.word	0xffffffff


	//   ....[25]....
        /*0240*/ 	.word	0xffffffff


	//   ....[26]....
        /*0244*/ 	.word	0xffffffff


	//   ....[27]....
        /*0248*/ 	.word	0xffffffff


	//   ....[28]....
        /*024c*/ 	.word	0xffffffff


	//   ....[29]....
        /*0250*/ 	.word	0xffffffff


	//   ....[30]....
        /*0254*/ 	.word	0xffffffff


	//   ....[31]....
        /*0258*/ 	.word	0xffffffff


	//   ....[32]....
        /*025c*/ 	.word	0xffffffff


	//   ....[33]....
        /*0260*/ 	.word	0xffffffff


	//   ....[34]....
        /*0264*/ 	.word	0xffffffff


	//   ....[35]....
        /*0268*/ 	.word	0xffffffff


	//   ....[36]....
        /*026c*/ 	.word	0xffffffff


	//   ....[37]....
        /*0270*/ 	.word	0xffffffff


	//   ....[38]....
        /*0274*/ 	.word	0xffffffff


	//   ....[39]....
        /*0278*/ 	.word	0xffffffff


	//   ....[40]....
        /*027c*/ 	.word	0xffffffff


	//   ....[41]....
        /*0280*/ 	.word	0xffffffff


	//   ....[42]....
        /*0284*/ 	.word	0xffffffff


	//   ....[43]....
        /*0288*/ 	.word	0xffffffff


	//   ....[44]....
        /*028c*/ 	.word	0xffffffff


	//   ....[45]....
        /*0290*/ 	.word	0xffffffff


	//   ....[46]....
        /*0294*/ 	.word	0xffffffff


	//   ....[47]....
        /*0298*/ 	.word	0xffffffff


	//   ....[48]....
        /*029c*/ 	.word	0xffffffff


	//   ....[49]....
        /*02a0*/ 	.word	0xffffffff


	//   ....[50]....
        /*02a4*/ 	.word	0xffffffff


	//   ....[51]....
        /*02a8*/ 	.word	0xffffffff


	//   ....[52]....
        /*02ac*/ 	.word	0xffffffff


	//   ....[53]....
        /*02b0*/ 	.word	0xffffffff


	//   ....[54]....
        /*02b4*/ 	.word	0xffffffff


	//   ....[55]....
        /*02b8*/ 	.word	0xffffffff


	//   ....[56]....
        /*02bc*/ 	.word	0xffffffff


	//   ....[57]....
        /*02c0*/ 	.word	0xffffffff


	//   ....[58]....
        /*02c4*/ 	.word	0xffffffff


	//   ....[59]....
        /*02c8*/ 	.word	0xffffffff


	//   ....[60]....
        /*02cc*/ 	.word	0xffffffff


	//   ....[61]....
        /*02d0*/ 	.word	0xffffffff


	//   ....[62]....
        /*02d4*/ 	.word	0xffffffff


	//   ....[63]....
        /*02d8*/ 	.word	0xffffffff


	//   ....[64]....
        /*02dc*/ 	.word	0xffffffff


	//   ....[65]....
        /*02e0*/ 	.word	0xffffffff


	//   ....[66]....
        /*02e4*/ 	.word	0xffffffff


	//   ....[67]....
        /*02e8*/ 	.word	0xffffffff


	//   ....[68]....
        /*02ec*/ 	.word	0xffffffff


	//   ....[69]....
        /*02f0*/ 	.word	0xffffffff


	//   ....[70]....
        /*02f4*/ 	.word	0xffffffff


	//   ....[71]....
        /*02f8*/ 	.word	0xffffffff


	//   ....[72]....
        /*02fc*/ 	.word	0xffffffff


	//   ....[73]....
        /*0300*/ 	.word	0xffffffff


	//   ....[74]....
        /*0304*/ 	.word	0xffffffff


	//   ....[75]....
        /*0308*/ 	.word	0xffffffff


	//   ....[76]....
        /*030c*/ 	.word	0xffffffff


	//   ....[77]....
        /*0310*/ 	.word	0xffffffff


	//   ....[78]....
        /*0314*/ 	.word	0xffffffff


	//   ....[79]....
        /*0318*/ 	.word	0xffffffff


	//   ....[80]....
        /*031c*/ 	.word	0xffffffff


	//   ....[81]....
        /*0320*/ 	.word	0xffffffff


	//   ....[82]....
        /*0324*/ 	.word	0xffffffff


	//   ....[83]....
        /*0328*/ 	.word	0xffffffff


	//   ....[84]....
        /*032c*/ 	.word	0xffffffff


	//   ....[85]....
        /*0330*/ 	.word	0xffffffff


	//   ....[86]....
        /*0334*/ 	.word	0xffffffff


	//   ....[87]....
        /*0338*/ 	.word	0xffffffff


	//   ....[88]....
        /*033c*/ 	.word	0xffffffff


	//   ....[89]....
        /*0340*/ 	.word	0xffffffff


	//   ....[90]....
        /*0344*/ 	.word	0xffffffff


	//   ....[91]....
        /*0348*/ 	.word	0xffffffff


	//   ....[92]....
        /*034c*/ 	.word	0xffffffff


	//   ....[93]....
        /*0350*/ 	.word	0xffffffff


	//   ....[94]....
        /*0354*/ 	.word	0xffffffff


	//   ....[95]....
        /*0358*/ 	.word	0xffffffff


	//   ....[96]....
        /*035c*/ 	.word	0xffffffff


	//   ....[97]....
        /*0360*/ 	.word	0xffffffff


	//   ....[98]....
        /*0364*/ 	.word	0xffffffff


	//   ....[99]....
        /*0368*/ 	.word	0xffffffff


	//   ....[100]....
        /*036c*/ 	.word	0xffffffff


	//   ....[101]....
        /*0370*/ 	.word	0xffffffff


	//   ....[102]....
        /*0374*/ 	.word	0xffffffff


	//   ....[103]....
        /*0378*/ 	.word	0xffffffff


	//   ....[104]....
        /*037c*/ 	.word	0xffffffff


	//   ....[105]....
        /*0380*/ 	.word	0xffffffff


	//   ....[106]....
        /*0384*/ 	.word	0xffffffff


	//   ....[107]....
        /*0388*/ 	.word	0xffffffff


	//   ....[108]....
        /*038c*/ 	.word	0xffffffff


	//   ....[109]....
        /*0390*/ 	.word	0xffffffff


	//   ....[110]....
        /*0394*/ 	.word	0xffffffff


	//   ....[111]....
        /*0398*/ 	.word	0xffffffff


	//   ....[112]....
        /*039c*/ 	.word	0xffffffff


	//   ....[113]....
        /*03a0*/ 	.word	0xffffffff


	//   ....[114]....
        /*03a4*/ 	.word	0xffffffff


	//   ....[115]....
        /*03a8*/ 	.word	0xffffffff


	//   ....[116]....
        /*03ac*/ 	.word	0xffffffff


	//   ....[117]....
        /*03b0*/ 	.word	0xffffffff


	//   ....[118]....
        /*03b4*/ 	.word	0xffffffff


	//   ....[119]....
        /*03b8*/ 	.word	0xffffffff


	//   ....[120]....
        /*03bc*/ 	.word	0xffffffff


	//   ....[121]....
        /*03c0*/ 	.word	0xffffffff


	//   ....[122]....
        /*03c4*/ 	.word	0xffffffff


	//   ....[123]....
        /*03c8*/ 	.word	0xffffffff


	//   ....[124]....
        /*03cc*/ 	.word	0xffffffff


	//   ....[125]....
        /*03d0*/ 	.word	0xffffffff


	//   ....[126]....
        /*03d4*/ 	.word	0xffffffff


	//   ....[127]....
        /*03d8*/ 	.word	0xffffffff


	//   ....[128]....
        /*03dc*/ 	.word	0xffffffff


	//   ....[129]....
        /*03e0*/ 	.word	0xffffffff


	//   ....[130]....
        /*03e4*/ 	.word	0xffffffff


	//   ....[131]....
        /*03e8*/ 	.word	0xffffffff


	//   ....[132]....
        /*03ec*/ 	.word	0xffffffff


	//   ....[133]....
        /*03f0*/ 	.word	0xffffffff


	//   ....[134]....
        /*03f4*/ 	.word	0xffffffff


	//   ....[135]....
        /*03f8*/ 	.word	0xffffffff


	//   ....[136]....
        /*03fc*/ 	.word	0xffffffff


	//   ....[137]....
        /*0400*/ 	.word	0xffffffff


	//   ....[138]....
        /*0404*/ 	.word	0xffffffff


	//   ....[139]....
        /*0408*/ 	.word	0xffffffff


	//   ....[140]....
        /*040c*/ 	.word	0xffffffff


	//   ....[141]....
        /*0410*/ 	.word	0xffffffff


	//   ....[142]....
        /*0414*/ 	.word	0xffffffff


	//   ....[143]....
        /*0418*/ 	.word	0xffffffff


	//   ....[144]....
        /*041c*/ 	.word	0xffffffff


	//   ....[145]....
        /*0420*/ 	.word	0xffffffff


	//   ....[146]....
        /*0424*/ 	.word	0xffffffff


	//   ....[147]....
        /*0428*/ 	.word	0xffffffff


	//   ....[148]....
        /*042c*/ 	.word	0xffffffff


	//   ....[149]....
        /*0430*/ 	.word	0xffffffff


	//   ....[150]....
        /*0434*/ 	.word	0xffffffff


	//   ....[151]....
        /*0438*/ 	.word	0xffffffff


	//   ....[152]....
        /*043c*/ 	.word	0xffffffff


	//   ....[153]....
        /*0440*/ 	.word	0xffffffff


	//   ....[154]....
        /*0444*/ 	.word	0xffffffff


	//   ....[155]....
        /*0448*/ 	.word	0xffffffff


	//   ....[156]....
        /*044c*/ 	.word	0xffffffff


	//   ....[157]....
        /*0450*/ 	.word	0xffffffff


	//   ....[158]....
        /*0454*/ 	.word	0xffffffff


	//   ....[159]....
        /*0458*/ 	.word	0xffffffff


	//   ....[160]....
        /*045c*/ 	.word	0xffffffff


	//   ....[161]....
        /*0460*/ 	.word	0xffffffff


	//   ....[162]....
        /*0464*/ 	.word	0xffffffff


	//   ....[163]....
        /*0468*/ 	.word	0xffffffff


	//   ....[164]....
        /*046c*/ 	.word	0xffffffff


	//   ....[165]....
        /*0470*/ 	.word	0xffffffff


	//   ....[166]....
        /*0474*/ 	.word	0xffffffff


	//   ....[167]....
        /*0478*/ 	.word	0xffffffff


	//   ....[168]....
        /*047c*/ 	.word	0xffffffff


	//   ....[169]....
        /*0480*/ 	.word	0xffffffff


	//   ....[170]....
        /*0484*/ 	.word	0xffffffff


	//   ....[171]....
        /*0488*/ 	.word	0xffffffff


	//   ....[172]....
        /*048c*/ 	.word	0xffffffff


	//   ....[173]....
        /*0490*/ 	.word	0xffffffff


	//   ....[174]....
        /*0494*/ 	.word	0xffffffff


	//   ....[175]....
        /*0498*/ 	.word	0xffffffff


	//   ....[176]....
        /*049c*/ 	.word	0xffffffff


	//   ....[177]....
        /*04a0*/ 	.word	0xffffffff


	//   ....[178]....
        /*04a4*/ 	.word	0xffffffff


	//   ....[179]....
        /*04a8*/ 	.word	0xffffffff


	//   ....[180]....
        /*04ac*/ 	.word	0xffffffff


	//   ....[181]....
        /*04b0*/ 	.word	0xffffffff


	//   ....[182]....
        /*04b4*/ 	.word	0xffffffff


	//   ....[183]....
        /*04b8*/ 	.word	0xffffffff


	//   ....[184]....
        /*04bc*/ 	.word	0xffffffff


	//   ....[185]....
        /*04c0*/ 	.word	0x0500000f


	//   ....[186]....
        /*04c4*/ 	.word	0x0500000f


	//   ....[187]....
        /*04c8*/ 	.word	0x0500000f


	//   ....[188]....
        /*04cc*/ 	.word	0x0500000f


	//   ....[189]....
        /*04d0*/ 	.word	0x0500000f


	//   ....[190]....
        /*04d4*/ 	.word	0x0500000f


	//   ....[191]....
        /*04d8*/ 	.word	0x0500000f


	//   ....[192]....
        /*04dc*/ 	.word	0x0500000f


	//   ....[193]....
        /*04e0*/ 	.word	0x0500000f


	//   ....[194]....
        /*04e4*/ 	.word	0x0500000f


	//   ....[195]....
        /*04e8*/ 	.word	0x0500000f


	//   ....[196]....
        /*04ec*/ 	.word	0x0500000f


	//   ....[197]....
        /*04f0*/ 	.word	0x0500000f


	//   ....[198]....
        /*04f4*/ 	.word	0x0500000f


	//   ....[199]....
        /*04f8*/ 	.word	0x0500000f


	//   ....[200]....
        /*04fc*/ 	.word	0x0500000f


	//   ....[201]....
        /*0500*/ 	.word	0x0500000f


	//   ....[202]....
        /*0504*/ 	.word	0x0500000f


	//   ....[203]....
        /*0508*/ 	.word	0x0500000f


	//   ....[204]....
        /*050c*/ 	.word	0x0500000f


	//   ....[205]....
        /*0510*/ 	.word	0x0500000f


	//   ....[206]....
        /*0514*/ 	.word	0x0500000f


	//   ....[207]....
        /*0518*/ 	.word	0x0500000f


	//   ....[208]....
        /*051c*/ 	.word	0x0500000f


	//   ....[209]....
        /*0520*/ 	.word	0x0500000f


	//   ....[210]....
        /*0524*/ 	.word	0x0500000f


	//   ....[211]....
        /*0528*/ 	.word	0x0500000f


	//   ....[212]....
        /*052c*/ 	.word	0x0500000f


	//   ....[213]....
        /*0530*/ 	.word	0x0500000f


	//   ....[214]....
        /*0534*/ 	.word	0x0500000f


	//   ....[215]....
        /*0538*/ 	.word	0x0500000f


	//   ....[216]....
        /*053c*/ 	.word	0x0500000f


	//   ....[217]....
        /*0540*/ 	.word	0x0500000f


	//   ....[218]....
        /*0544*/ 	.word	0x0500000f


	//   ....[219]....
        /*0548*/ 	.word	0x0500000f


	//   ....[220]....
        /*054c*/ 	.word	0x0500000f


	//   ....[221]....
        /*0550*/ 	.word	0x0500000f


	//   ....[222]....
        /*0554*/ 	.word	0x0500000f


	//   ....[223]....
        /*0558*/ 	.word	0x0500000f


	//   ....[224]....
        /*055c*/ 	.word	0x0500000f


	//   ....[225]....
        /*0560*/ 	.word	0x0500000f


	//   ....[226]....
        /*0564*/ 	.word	0x0500000f


	//   ....[227]....
        /*0568*/ 	.word	0x0500000f


	//   ....[228]....
        /*056c*/ 	.word	0x0500000f


	//   ....[229]....
        /*0570*/ 	.word	0x0500000f


	//   ....[230]....
        /*0574*/ 	.word	0x0500000f


	//   ....[231]....
        /*0578*/ 	.word	0x0500000f


	//   ....[232]....
        /*057c*/ 	.word	0x0500000f


	//   ....[233]....
        /*0580*/ 	.word	0x0500000f


	//   ....[234]....
        /*0584*/ 	.word	0x0500000f


	//   ....[235]....
        /*0588*/ 	.word	0x0500000f


	//   ....[236]....
        /*058c*/ 	.word	0x0500000f


	//   ....[237]....
        /*0590*/ 	.word	0x0500000f


	//   ....[238]....
        /*0594*/ 	.word	0x0500000f


	//   ....[239]....
        /*0598*/ 	.word	0x0500000f


	//   ....[240]....
        /*059c*/ 	.word	0x0500000f


	//   ....[241]....
        /*05a0*/ 	.word	0x0500000f


	//   ....[242]....
        /*05a4*/ 	.word	0x0500000f


	//   ....[243]....
        /*05a8*/ 	.word	0x0500000f


	//   ....[244]....
        /*05ac*/ 	.word	0x0500000f


	//   ....[245]....
        /*05b0*/ 	.word	0x0500000f


	//   ....[246]....
        /*05b4*/ 	.word	0x0500000f


	//   ....[247]....
        /*05b8*/ 	.word	0x0500000f


	//   ....[248]....
        /*05bc*/ 	.word	0x0500000f


	//   ....[249]....
        /*05c0*/ 	.word	0x0500000f


	//   ....[250]....
        /*05c4*/ 	.word	0x0500000f


	//   ....[251]....
        /*05c8*/ 	.word	0x0500000f


	//   ....[252]....
        /*05cc*/ 	.word	0x0500000f


	//   ....[253]....
        /*05d0*/ 	.word	0x0500000f


	//   ....[254]....
        /*05d4*/ 	.word	0x0500000f


	//   ....[255]....
        /*05d8*/ 	.word	0x0500000f


	//   ....[0]....
        /*05dc*/ 	.word	0x0500000f


	//   ....[1]....
        /*05e0*/ 	.word	0x0500000f


	//   ....[2]....
        /*05e4*/ 	.word	0x0500000f


	//   ....[3]....
        /*05e8*/ 	.word	0x0500000f


	//   ....[4]....
        /*05ec*/ 	.word	0x0500000f


	//   ....[5]....
        /*05f0*/ 	.word	0x0500000f


	//   ....[6]....
        /*05f4*/ 	.word	0x0500000f


	//   ....[7]....
        /*05f8*/ 	.word	0x0500000f


	//   ....[8]....
        /*05fc*/ 	.word	0x0500000f


	//   ....[9]....
        /*0600*/ 	.word	0x0500000f


	//   ....[10]....
        /*0604*/ 	.word	0x0500000f


	//   ....[11]....
        /*0608*/ 	.word	0x0500000f


	//   ....[12]....
        /*060c*/ 	.word	0x0500000f


	//   ....[13]....
        /*0610*/ 	.word	0x0500000f


	//   ....[14]....
        /*0614*/ 	.word	0x0500000f


	//   ....[15]....
        /*0618*/ 	.word	0x0500000f


	//   ....[16]....
        /*061c*/ 	.word	0x0500000f


	//   ....[17]....
        /*0620*/ 	.word	0x0500000f


	//   ....[18]....
        /*0624*/ 	.word	0x0500000f


	//   ....[19]....
        /*0628*/ 	.word	0x0500000f


	//   ....[20]....
        /*062c*/ 	.word	0x0500000f


	//   ....[21]....
        /*0630*/ 	.word	0x0500000f


	//   ....[22]....
        /*0634*/ 	.word	0x0500000f


	//   ....[23]....
        /*0638*/ 	.word	0x0500000f


	//   ....[24]....
        /*063c*/ 	.word	0x0500000f


	//   ....[25]....
        /*0640*/ 	.word	0x0500000f


	//   ....[26]....
        /*0644*/ 	.word	0x0500000f


	//   ....[27]....
        /*0648*/ 	.word	0x0500000f


	//   ....[28]....
        /*064c*/ 	.word	0x0500000f


	//   ....[29]....
        /*0650*/ 	.word	0x0500000f


	//   ....[30]....
        /*0654*/ 	.word	0x0500000f


	//   ....[31]....
        /*0658*/ 	.word	0x0500000f


	//   ....[32]....
        /*065c*/ 	.word	0x0500000f


	//   ....[33]....
        /*0660*/ 	.word	0x0500000f


	//   ....[34]....
        /*0664*/ 	.word	0x0500000f


	//   ....[35]....
        /*0668*/ 	.word	0x0500000f


	//   ....[36]....
        /*066c*/ 	.word	0x0500000f


	//   ....[37]....
        /*0670*/ 	.word	0x0500000f


	//   ....[38]....
        /*0674*/ 	.word	0x0500000f


	//   ....[39]....
        /*0678*/ 	.word	0x0500000f


	//   ....[40]....
        /*067c*/ 	.word	0x0500000f


	//   ....[41]....
        /*0680*/ 	.word	0x0500000f


	//   ....[42]....
        /*0684*/ 	.word	0x0500000f


	//   ....[43]....
        /*0688*/ 	.word	0x0500000f


	//   ....[44]....
        /*068c*/ 	.word	0x0500000f


	//   ....[45]....
        /*0690*/ 	.word	0x0500000f


	//   ....[46]....
        /*0694*/ 	.word	0x0500000f


	//   ....[47]....
        /*0698*/ 	.word	0x0500000f


	//   ....[48]....
        /*069c*/ 	.word	0x0500000f


	//   ....[49]....
        /*06a0*/ 	.word	0x0500000f


	//   ....[50]....
        /*06a4*/ 	.word	0x0500000f


	//   ....[51]....
        /*06a8*/ 	.word	0x0500000f


	//   ....[52]....
        /*06ac*/ 	.word	0x0500000f


	//   ....[53]....
        /*06b0*/ 	.word	0x0500000f


	//   ....[54]....
        /*06b4*/ 	.word	0x0500000f


	//   ....[55]....
        /*06b8*/ 	.word	0x0500000f


	//   ....[56]....
        /*06bc*/ 	.word	0x0500000f


	//   ....[57]....
        /*06c0*/ 	.word	0x0500000f


	//   ....[58]....
        /*06c4*/ 	.word	0x0500000f


	//   ....[59]....
        /*06c8*/ 	.word	0x0500000f


	//   ....[60]....
        /*06cc*/ 	.word	0x0500000f


	//   ....[61]....
        /*06d0*/ 	.word	0x0500000f


	//   ....[62]....
        /*06d4*/ 	.word	0x0500000f


	//   ....[63]....
        /*06d8*/ 	.word	0xffffffff


	//   ....[64]....
        /*06dc*/ 	.word	0xffffffff


	//   ....[65]....
        /*06e0*/ 	.word	0xffffffff


	//   ....[66]....
        /*06e4*/ 	.word	0xffffffff


	//   ....[67]....
        /*06e8*/ 	.word	0xffffffff


	//   ....[68]....
        /*06ec*/ 	.word	0xffffffff


	//----- nvinfo : EIATTR_COOP_GROUP_INSTR_OFFSETS
	.align		4
.L_1372:
        /*06f0*/ 	.byte	0x04, 0x28
        /*06f2*/ 	.short	(.L_1374 - .L_1373)


	//   ....[0]....
.L_1373:
        /*06f4*/ 	.word	0x000000c0


	//   ....[1]....
        /*06f8*/ 	.word	0x00000190


	//   ....[2]....
        /*06fc*/ 	.word	0x000001e0


	//   ....[3]....
        /*0700*/ 	.word	0x00000410


	//   ....[4]....
        /*0704*/ 	.word	0x00000570


	//   ....[5]....
        /*0708*/ 	.word	0x00000690


	//   ....[6]....
        /*070c*/ 	.word	0x000007f0


	//   ....[7]....
        /*0710*/ 	.word	0x00003480


	//   ....[8]....
        /*0714*/ 	.word	0x00003490


	//   ....[9]....
        /*0718*/ 	.word	0x00003c20


	//   ....[10]....
        /*071c*/ 	.word	0x00003c30


	//   ....[11]....
        /*0720*/ 	.word	0x00004c70


	//   ....[12]....
        /*0724*/ 	.word	0x00004c80


	//   ....[13]....
        /*0728*/ 	.word	0x00005490


	//   ....[14]....
        /*072c*/ 	.word	0x000054a0


	//   ....[15]....
        /*0730*/ 	.word	0x00005e80


	//   ....[16]....
        /*0734*/ 	.word	0x00005e90


	//   ....[17]....
        /*0738*/ 	.word	0x00005fa0


	//   ....[18]....
        /*073c*/ 	.word	0x00005fb0


	//   ....[19]....
        /*0740*/ 	.word	0x00006390


	//   ....[20]....
        /*0744*/ 	.word	0x000063a0


	//   ....[21]....
        /*0748*/ 	.word	0x000067f0


	//   ....[22]....
        /*074c*/ 	.word	0x00006810


	//   ....[23]....
        /*0750*/ 	.word	0x00007ac0


	//   ....[24]....
        /*0754*/ 	.word	0x00008660


	//   ....[25]....
        /*0758*/ 	.word	0x00008670


	//   ....[26]....
        /*075c*/ 	.word	0x00008680


	//   ....[27]....
        /*0760*/ 	.word	0x00008690


	//   ....[28]....
        /*0764*/ 	.word	0x000089d0


	//   ....[29]....
        /*0768*/ 	.word	0x000089e0


	//   ....[30]....
        /*076c*/ 	.word	0x000089f0


	//   ....[31]....
        /*0770*/ 	.word	0x00008a00


	//   ....[32]....
        /*0774*/ 	.word	0x00009d40


	//   ....[33]....
        /*0778*/ 	.word	0x00009d60


	//   ....[34]....
        /*077c*/ 	.word	0x00009d70


	//   ....[35]....
        /*0780*/ 	.word	0x00009d80


	//   ....[36]....
        /*0784*/ 	.word	0x00009e60


	//   ....[37]....
        /*0788*/ 	.word	0x00009e80


	//   ....[38]....
        /*078c*/ 	.word	0x00009e90


	//   ....[39]....
        /*0790*/ 	.word	0x00009f10


	//   ....[40]....
        /*0794*/ 	.word	0x0000c280


	//   ....[41]....
        /*0798*/ 	.word	0x0000c950


	//   ....[42]....
        /*079c*/ 	.word	0x0000d9f0


	//   ....[43]....
        /*07a0*/ 	.word	0x0000db40


	//   ....[44]....
        /*07a4*/ 	.word	0x0000dc00


	//   ....[45]....
        /*07a8*/ 	.word	0x0000dc80


	//   ....[46]....
        /*07ac*/ 	.word	0x00013d60


	//   ....[47]....
        /*07b0*/ 	.word	0x00013e00


	//   ....[48]....
        /*07b4*/ 	.word	0x00013fc0


	//   ....[49]....
        /*07b8*/ 	.word	0x00013fe0


	//   ....[50]....
        /*07bc*/ 	.word	0x00019a10


	//   ....[51]....
        /*07c0*/ 	.word	0x0001a110


	//   ....[52]....
        /*07c4*/ 	.word	0x0001b190


	//   ....[53]....
        /*07c8*/ 	.word	0x0001b250


	//   ....[54]....
        /*07cc*/ 	.word	0x0001b420


	//   ....[55]....
        /*07d0*/ 	.word	0x0001b440


	//   ....[56]....
        /*07d4*/ 	.word	0x00020680


	//   ....[57]....
        /*07d8*/ 	.word	0x000206a0


	//   ....[58]....
        /*07dc*/ 	.word	0x000206e0


	//   ....[59]....
        /*07e0*/ 	.word	0x00020710


	//   ....[60]....
        /*07e4*/ 	.word	0x00022950


	//   ....[61]....
        /*07e8*/ 	.word	0x00022980


	//   ....[62]....
        /*07ec*/ 	.word	0x000229b0


	//   ....[63]....
        /*07f0*/ 	.word	0x000229c0


	//   ....[64]....
        /*07f4*/ 	.word	0x00023370


	//   ....[65]....
        /*07f8*/ 	.word	0x00023380


	//   ....[66]....
        /*07fc*/ 	.word	0x00023550


	//   ....[67]....
        /*0800*/ 	.word	0x00023560


	//   ....[68]....
        /*0804*/ 	.word	0x00023730


	//   ....[69]....
        /*0808*/ 	.word	0x00023740


	//   ....[70]....
        /*080c*/ 	.word	0x00023910


	//   ....[71]....
        /*0810*/ 	.word	0x00023920


	//   ....[72]....
        /*0814*/ 	.word	0x00023e70


	//   ....[73]....
        /*0818*/ 	.word	0x00023e80


	//   ....[74]....
        /*081c*/ 	.word	0x00024b30


	//   ....[75]....
        /*0820*/ 	.word	0x00024b40


	//   ....[76]....
        /*0824*/ 	.word	0x00026000


	//   ....[77]....
        /*0828*/ 	.word	0x00026010


	//   ....[78]....
        /*082c*/ 	.word	0x000261f0


	//   ....[79]....
        /*0830*/ 	.word	0x00026200


	//   ....[80]....
        /*0834*/ 	.word	0x000263d0


	//   ....[81]....
        /*0838*/ 	.word	0x000263e0


	//   ....[82]....
        /*083c*/ 	.word	0x000265b0


	//   ....[83]....
        /*0840*/ 	.word	0x000265c0


	//   ....[84]....
        /*0844*/ 	.word	0x000267e0


	//   ....[85]....
        /*0848*/ 	.word	0x000269f0


	//   ....[86]....
        /*084c*/ 	.word	0x00026a20


	//   ....[87]....
        /*0850*/ 	.word	0x00026a50


	//   ....[88]....
        /*0854*/ 	.word	0x00026a80


	//   ....[89]....
        /*0858*/ 	.word	0x00026ab0


	//   ....[90]....
        /*085c*/ 	.word	0x00026ae0


	//   ....[91]....
        /*0860*/ 	.word	0x00026c70


	//   ....[92]....
        /*0864*/ 	.word	0x00026ca0


	//   ....[93]....
        /*0868*/ 	.word	0x00026cd0


	//   ....[94]....
        /*086c*/ 	.word	0x00026d00


	//   ....[95]....
        /*0870*/ 	.word	0x00026d30


	//   ....[96]....
        /*0874*/ 	.word	0x00026d60


	//   ....[97]....
        /*0878*/ 	.word	0x00026df0


	//   ....[98]....
        /*087c*/ 	.word	0x00026e20


	//   ....[99]....
        /*0880*/ 	.word	0x00026e30


	//   ....[100]....
        /*0884*/ 	.word	0x00026e70


	//   ....[101]....
        /*0888*/ 	.word	0x00028610


	//   ....[102]....
        /*088c*/ 	.word	0x0002aa50


	//   ....[103]....
        /*0890*/ 	.word	0x0002aa70


	//   ....[104]....
        /*0894*/ 	.word	0x0002ab00


	//   ....[105]....
        /*0898*/ 	.word	0x0002ab20


	//   ....[106]....
        /*089c*/ 	.word	0x0002aba0


	//   ....[107]....
        /*08a0*/ 	.word	0x0002abc0


	//   ....[108]....
        /*08a4*/ 	.word	0x0002ac40


	//   ....[109]....
        /*08a8*/ 	.word	0x0002ac60


	//   ....[110]....
        /*08ac*/ 	.word	0x0002ace0


	//   ....[111]....
        /*08b0*/ 	.word	0x0002ad00


	//   ....[112]....
        /*08b4*/ 	.word	0x0002ad10


	//   ....[113]....
        /*08b8*/ 	.word	0x0002ad20


	//   ....[114]....
        /*08bc*/ 	.word	0x0002b560


	//   ....[115]....
        /*08c0*/ 	.word	0x0002b590


	//   ....[116]....
        /*08c4*/ 	.word	0x0002b650


	//   ....[117]....
        /*08c8*/ 	.word	0x0002b660


	//   ....[118]....
        /*08cc*/ 	.word	0x0002b6f0


	//   ....[119]....
        /*08d0*/ 	.word	0x0002b700


	//   ....[120]....
        /*08d4*/ 	.word	0x0002b790


	//   ....[121]....
        /*08d8*/ 	.word	0x0002b7a0


	//   ....[122]....
        /*08dc*/ 	.word	0x0002b830


	//   ....[123]....
        /*08e0*/ 	.word	0x0002b840


	//   ....[124]....
        /*08e4*/ 	.word	0x0002b8d0


	//   ....[125]....
        /*08e8*/ 	.word	0x0002b8e0


	//   ....[126]....
        /*08ec*/ 	.word	0x0002b960


	//   ....[127]....
        /*08f0*/ 	.word	0x0002b970


	//   ....[128]....
        /*08f4*/ 	.word	0x0002b980


	//   ....[129]....
        /*08f8*/ 	.word	0x0002b990


	//   ....[130]....
        /*08fc*/ 	.word	0x0002bdf0


	//   ....[131]....
        /*0900*/ 	.word	0x0002be20


	//   ....[132]....
        /*0904*/ 	.word	0x0002be70


	//   ....[133]....
        /*0908*/ 	.word	0x0002bf30


	//   ....[134]....
        /*090c*/ 	.word	0x0002bf40


	//   ....[135]....
        /*0910*/ 	.word	0x0002bf70


	//   ....[136]....
        /*0914*/ 	.word	0x0002c000


	//   ....[137]....
        /*0918*/ 	.word	0x0002c0b0


	//   ....[138]....
        /*091c*/ 	.word	0x0002c0c0


	//   ....[139]....
        /*0920*/ 	.word	0x0002c0f0


	//   ....[140]....
        /*0924*/ 	.word	0x0002c100


	//   ....[141]....
        /*0928*/ 	.word	0x0002c190


	//   ....[142]....
        /*092c*/ 	.word	0x0002c8a0


	//   ....[143]....
        /*0930*/ 	.word	0x0002c8c0


	//   ....[144]....
        /*0934*/ 	.word	0x0002c910


	//   ....[145]....
        /*0938*/ 	.word	0x0002c920


	//   ....[146]....
        /*093c*/ 	.word	0x0002c960


	//   ....[147]....
        /*0940*/ 	.word	0x0002c970


	//   ....[148]....
        /*0944*/ 	.word	0x0002c9b0


	//   ....[149]....
        /*0948*/ 	.word	0x0002c9c0


	//   ....[150]....
        /*094c*/ 	.word	0x0002ca00


	//   ....[151]....
        /*0950*/ 	.word	0x0002ca10


	//   ....[152]....
        /*0954*/ 	.word	0x0002ca20


	//   ....[153]....
        /*0958*/ 	.word	0x0002ca60


	//   ....[154]....
        /*095c*/ 	.word	0x0002cd80


	//   ....[155]....
        /*0960*/ 	.word	0x0002cda0


	//   ....[156]....
        /*0964*/ 	.word	0x0002cdb0


	//   ....[157]....
        /*0968*/ 	.word	0x0002cdc0


	//   ....[158]....
        /*096c*/ 	.word	0x0002cde0


	//   ....[159]....
        /*0970*/ 	.word	0x0002ce50


	//   ....[160]....
        /*0974*/ 	.word	0x0002cec0


	//   ....[161]....
        /*0978*/ 	.word	0x0002cee0


	//   ....[162]....
        /*097c*/ 	.word	0x0002cef0


	//   ....[163]....
        /*0980*/ 	.word	0x0002cf50


	//   ....[164]....
        /*0984*/ 	.word	0x0002cf70


	//   ....[165]....
        /*0988*/ 	.word	0x0002cfd0


	//   ....[166]....
        /*098c*/ 	.word	0x0002d510


	//   ....[167]....
        /*0990*/ 	.word	0x0002d540


	//   ....[168]....
        /*0994*/ 	.word	0x0002d5a0


	//   ....[169]....
        /*0998*/ 	.word	0x0002d5d0


	//   ....[170]....
        /*099c*/ 	.word	0x0002d600


	//   ....[171]....
        /*09a0*/ 	.word	0x0002d630


	//   ....[172]....
        /*09a4*/ 	.word	0x0002d660


	//   ....[173]....
        /*09a8*/ 	.word	0x0002d690


	//   ....[174]....
        /*09ac*/ 	.word	0x0002d830


	//   ....[175]....
        /*09b0*/ 	.word	0x0002d860


	//   ....[176]....
        /*09b4*/ 	.word	0x0002d890


	//   ....[177]....
        /*09b8*/ 	.word	0x0002d8c0


	//   ....[178]....
        /*09bc*/ 	.word	0x0002d8f0


	//   ....[179]....
        /*09c0*/ 	.word	0x0002d920


	//   ....[180]....
        /*09c4*/ 	.word	0x0002d9e0


	//   ....[181]....
        /*09c8*/ 	.word	0x0002da00


	//   ....[182]....
        /*09cc*/ 	.word	0x0002da20


	//   ....[183]....
        /*09d0*/ 	.word	0x0002da80


	//   ....[184]....
        /*09d4*/ 	.word	0x0002e4a0


	//   ....[185]....
        /*09d8*/ 	.word	0x0002e7c0


	//   ....[186]....
        /*09dc*/ 	.word	0x0002e850


	//   ....[187]....
        /*09e0*/ 	.word	0x0002e8e0


	//   ....[188]....
        /*09e4*/ 	.word	0x0002e970


	//   ....[189]....
        /*09e8*/ 	.word	0x0002ea50


	//   ....[190]....
        /*09ec*/ 	.word	0x0002eae0


	//   ....[191]....
        /*09f0*/ 	.word	0x0002eb70


	//   ....[192]....
        /*09f4*/ 	.word	0x0002ec00


	//   ....[193]....
        /*09f8*/ 	.word	0x0002ece0


	//   ....[194]....
        /*09fc*/ 	.word	0x0002ed70


	//   ....[195]....
        /*0a00*/ 	.word	0x0002ee00


	//   ....[196]....
        /*0a04*/ 	.word	0x0002ee90


	//   ....[197]....
        /*0a08*/ 	.word	0x0002efd0


	//   ....[198]....
        /*0a0c*/ 	.word	0x0002f070


	//   ....[199]....
        /*0a10*/ 	.word	0x0002f100


	//   ....[200]....
        /*0a14*/ 	.word	0x0002f150


	//   ....[201]....
        /*0a18*/ 	.word	0x0002f1a0


	//   ....[202]....
        /*0a1c*/ 	.word	0x0002f240


	//   ....[203]....
        /*0a20*/ 	.word	0x0002f2d0


	//   ....[204]....
        /*0a24*/ 	.word	0x0002f320


	//   ....[205]....
        /*0a28*/ 	.word	0x0002f370


	//   ....[206]....
        /*0a2c*/ 	.word	0x0002f470


	//   ....[207]....
        /*0a30*/ 	.word	0x0002f520


	//   ....[208]....
        /*0a34*/ 	.word	0x0002f5a0


	//   ....[209]....
        /*0a38*/ 	.word	0x0002f610


	//   ....[210]....
        /*0a3c*/ 	.word	0x0002f720


	//   ....[211]....
        /*0a40*/ 	.word	0x0002f840


	//   ....[212]....
        /*0a44*/ 	.word	0x0002f900


	//   ....[213]....
        /*0a48*/ 	.word	0x0002f970


	//   ....[214]....
        /*0a4c*/ 	.word	0x0002fc20


	//   ....[215]....
        /*0a50*/ 	.word	0x0002fc70


	//   ....[216]....
        /*0a54*/ 	.word	0x0002fd00


	//   ....[217]....
        /*0a58*/ 	.word	0x0002fd90


	//   ....[218]....
        /*0a5c*/ 	.word	0x0002fe20


	//   ....[219]....
        /*0a60*/ 	.word	0x0002feb0


	//   ....[220]....
        /*0a64*/ 	.word	0x0002ff40


	//   ....[221]....
        /*0a68*/ 	.word	0x0002ffd0


	//   ....[222]....
        /*0a6c*/ 	.word	0x00030050


	//   ....[223]....
        /*0a70*/ 	.word	0x000300a0


	//   ....[224]....
        /*0a74*/ 	.word	0x00030140


	//   ....[225]....
        /*0a78*/ 	.word	0x000301d0


	//   ....[226]....
        /*0a7c*/ 	.word	0x00030250


	//   ....[227]....
        /*0a80*/ 	.word	0x000302a0


	//   ....[228]....
        /*0a84*/ 	.word	0x00030330


	//   ....[229]....
        /*0a88*/ 	.word	0x000303c0


	//   ....[230]....
        /*0a8c*/ 	.word	0x00030450


	//   ....[231]....
        /*0a90*/ 	.word	0x000304e0


	//   ....[232]....
        /*0a94*/ 	.word	0x00030570


	//   ....[233]....
        /*0a98*/ 	.word	0x00030600


	//   ....[234]....
        /*0a9c*/ 	.word	0x000306c0


	//   ....[235]....
        /*0aa0*/ 	.word	0x00030990


	//   ....[236]....
        /*0aa4*/ 	.word	0x00030a80


	//   ....[237]....
        /*0aa8*/ 	.word	0x00030b20


	//   ....[238]....
        /*0aac*/ 	.word	0x00030b80


	//   ....[239]....
        /*0ab0*/ 	.word	0x00030c70


	//   ....[240]....
        /*0ab4*/ 	.word	0x00030ce0


	//   ....[241]....
        /*0ab8*/ 	.word	0x00030dd0


	//   ....[242]....
        /*0abc*/ 	.word	0x00030e40


	//   ....[243]....
        /*0ac0*/ 	.word	0x00030f30


	//   ....[244]....
        /*0ac4*/ 	.word	0x00030fa0


	//   ....[245]....
        /*0ac8*/ 	.word	0x00031090


	//   ....[246]....
        /*0acc*/ 	.word	0x00031100


	//   ....[247]....
        /*0ad0*/ 	.word	0x000311a0


	//   ....[248]....
        /*0ad4*/ 	.word	0x00031290


	//   ....[249]....
        /*0ad8*/ 	.word	0x00031300


	//   ....[250]....
        /*0adc*/ 	.word	0x00031360


	//   ....[251]....
        /*0ae0*/ 	.word	0x00031450


	//   ....[252]....
        /*0ae4*/ 	.word	0x000314b0


	//   ....[253]....
        /*0ae8*/ 	.word	0x000315b0


	//   ....[254]....
        /*0aec*/ 	.word	0x00031610


	//   ....[255]....
        /*0af0*/ 	.word	0x00031710


	//   ....[0]....
        /*0af4*/ 	.word	0x00031770


	//   ....[1]....
        /*0af8*/ 	.word	0x00031870


	//   ....[2]....
        /*0afc*/ 	.word	0x000318d0


	//   ....[3]....
        /*0b00*/ 	.word	0x000319d0


	//   ....[4]....
        /*0b04*/ 	.word	0x00031a30


	//   ....[5]....
        /*0b08*/ 	.word	0x00031b30


	//   ....[6]....
        /*0b0c*/ 	.word	0x00031b90


	//   ....[7]....
        /*0b10*/ 	.word	0x00031c30


	//   ....[8]....
        /*0b14*/ 	.word	0x00031db0


	//   ....[9]....
        /*0b18*/ 	.word	0x00031e90


	//   ....[10]....
        /*0b1c*/ 	.word	0x00031f40


	//   ....[11]....
        /*0b20*/ 	.word	0x00032050


	//   ....[12]....
        /*0b24*/ 	.word	0x000320b0


	//   ....[13]....
        /*0b28*/ 	.word	0x000321c0


	//   ....[14]....
        /*0b2c*/ 	.word	0x00032220


	//   ....[15]....
        /*0b30*/ 	.word	0x00032330


	//   ....[16]....
        /*0b34*/ 	.word	0x00032390


	//   ....[17]....
        /*0b38*/ 	.word	0x000324a0


	//   ....[18]....
        /*0b3c*/ 	.word	0x00032500


	//   ....[19]....
        /*0b40*/ 	.word	0x000325c0


	//   ....[20]....
        /*0b44*/ 	.word	0x00032720


	//   ....[21]....
        /*0b48*/ 	.word	0x000327c0


	//   ....[22]....
        /*0b4c*/ 	.word	0x00032820


	//   ....[23]....
        /*0b50*/ 	.word	0x000328d0


	//   ....[24]....
        /*0b54*/ 	.word	0x00032930


	//   ....[25]....
        /*0b58*/ 	.word	0x000329e0


	//   ....[26]....
        /*0b5c*/ 	.word	0x00032a40


	//   ....[27]....
        /*0b60*/ 	.word	0x00032af0


	//   ....[28]....
        /*0b64*/ 	.word	0x00032b50


	//   ....[29]....
        /*0b68*/ 	.word	0x00032c00


	//   ....[30]....
        /*0b6c*/ 	.word	0x00032c60


	//   ....[31]....
        /*0b70*/ 	.word	0x00032d10


	//   ....[32]....
        /*0b74*/ 	.word	0x00032e00


	//   ....[33]....
        /*0b78*/ 	.word	0x00032ea0


	//   ....[34]....
        /*0b7c*/ 	.word	0x00032f00


	//   ....[35]....
        /*0b80*/ 	.word	0x00032fd0


	//   ....[36]....
        /*0b84*/ 	.word	0x00033030


	//   ....[37]....
        /*0b88*/ 	.word	0x00033100


	//   ....[38]....
        /*0b8c*/ 	.word	0x00033160


	//   ....[39]....
        /*0b90*/ 	.word	0x00033230


	//   ....[40]....
        /*0b94*/ 	.word	0x00033290


	//   ....[41]....
        /*0b98*/ 	.word	0x00033360


	//   ....[42]....
        /*0b9c*/ 	.word	0x000333c0


	//   ....[43]....
        /*0ba0*/ 	.word	0x00033490


	//   ....[44]....
        /*0ba4*/ 	.word	0x00033520


	//   ....[45]....
        /*0ba8*/ 	.word	0x000335c0


	//   ....[46]....
        /*0bac*/ 	.word	0x00033740


	//   ....[47]....
        /*0bb0*/ 	.word	0x000337b0


	//   ....[48]....
        /*0bb4*/ 	.word	0x00033820


	//   ....[49]....
        /*0bb8*/ 	.word	0x00033890


	//   ....[50]....
        /*0bbc*/ 	.word	0x00033900


	//   ....[51]....
        /*0bc0*/ 	.word	0x00033980


	//   ....[52]....
        /*0bc4*/ 	.word	0x00033a00


	//   ....[53]....
        /*0bc8*/ 	.word	0x00033a90


	//   ....[54]....
        /*0bcc*/ 	.word	0x00033b00


	//   ....[55]....
        /*0bd0*/ 	.word	0x00033b70


	//   ....[56]....
        /*0bd4*/ 	.word	0x00033be0


	//   ....[57]....
        /*0bd8*/ 	.word	0x00033c60


	//   ....[58]....
        /*0bdc*/ 	.word	0x00033cd0


	//   ....[59]....
        /*0be0*/ 	.word	0x00033d60


	//   ....[60]....
        /*0be4*/ 	.word	0x00033dc0


	//   ....[61]....
        /*0be8*/ 	.word	0x00033e50


	//   ....[62]....
        /*0bec*/ 	.word	0x00033f80


	//   ....[63]....
        /*0bf0*/ 	.word	0x00034d90


	//   ....[64]....
        /*0bf4*/ 	.word	0x000353f0


	//   ....[65]....
        /*0bf8*/ 	.word	0x000365b0


	//   ....[66]....
        /*0bfc*/ 	.word	0x000365e0


	//   ....[67]....
        /*0c00*/ 	.word	0x00036600


	//   ....[68]....
        /*0c04*/ 	.word	0x00036610


	//----- nvinfo : EIATTR_REG_RECONFIG
	.align		4
.L_1374:
        /*0c08*/ 	.byte	0x01, 0x54
	.zero		2


	//----- nvinfo : EIATTR_SYSCALL_OFFSETS
	.align		4
        /*0c0c*/ 	.byte	0x04, 0x46
        /*0c0e*/ 	.short	(.L_1376 - .L_1375)


	//   ....[0]....
.L_1375:
        /*0c10*/ 	.word	0x00002270


	//   ....[1]....
        /*0c14*/ 	.word	0x000023c0


	//   ....[2]....
        /*0c18*/ 	.word	0x00007e40


	//   ....[3]....
        /*0c1c*/ 	.word	0x00008410


	//   ....[4]....
        /*0c20*/ 	.word	0x0002a0b0


	//   ....[5]....
        /*0c24*/ 	.word	0x0002a200


	//   ....[6]....
        /*0c28*/ 	.word	0x0002a2f0


	//   ....[7]....
        /*0c2c*/ 	.word	0x0002b1d0


	//----- nvinfo : EIATTR_MBARRIER_INSTR_OFFSETS
	.align		4
.L_1376:
        /*0c30*/ 	.byte	0x04, 0x39
        /*0c32*/ 	.short	(.L_1378 - .L_1377)


	//   ....[0]....
.L_1377:
        /*0c34*/ 	.word	0x000002c0
        /*0c38*/ 	.word	0x000000ff
        /*0c3c*/ 	.word	0x00022800
        /*0c40*/ 	.short	0x0100
        /*0c42*/ 	.byte	0x08
	.zero		1


	//   ....[1]....
        /*0c44*/ 	.word	0x000002d0
        /*0c48*/ 	.word	0x000000ff
        /*0c4c*/ 	.word	0x00022820
        /*0c50*/ 	.short	0x0100
        /*0c52*/ 	.byte	0x08
	.zero		1


	//   ....[2]....
        /*0c54*/ 	.word	0x000003c0
        /*0c58*/ 	.word	0x000000ff
        /*0c5c*/ 	.word	0x00022830
        /*0c60*/ 	.short	0x0100
        /*0c62*/ 	.byte	0x08
	.zero		1


	//   ....[3]....
        /*0c64*/ 	.word	0x000003d0
        /*0c68*/ 	.word	0x000000ff
        /*0c6c*/ 	.word	0x00022840
        /*0c70*/ 	.short	0x0100
        /*0c72*/ 	.byte	0x08
	.zero		1


	//   ....[4]....
        /*0c74*/ 	.word	0x000003e0
        /*0c78*/ 	.word	0x000000ff
        /*0c7c*/ 	.word	0x00022838
        /*0c80*/ 	.short	0x0100
        /*0c82*/ 	.byte	0x08
	.zero		1


	//   ....[5]....
        /*0c84*/ 	.word	0x000003f0
        /*0c88*/ 	.word	0x000000ff
        /*0c8c*/ 	.word	0x00022848
        /*0c90*/ 	.short	0x0100
        /*0c92*/ 	.byte	0x08
	.zero		1


	//   ....[6]....
        /*0c94*/ 	.word	0x00000520
        /*0c98*/ 	.word	0x000000ff
        /*0c9c*/ 	.word	0x00022850
        /*0ca0*/ 	.short	0x0100
        /*0ca2*/ 	.byte	0x08
	.zero		1


	//   ....[7]....
        /*0ca4*/ 	.word	0x00000530
        /*0ca8*/ 	.word	0x000000ff
        /*0cac*/ 	.word	0x00022860
        /*0cb0*/ 	.short	0x0100
        /*0cb2*/ 	.byte	0x08
	.zero		1


	//   ....[8]....
        /*0cb4*/ 	.word	0x00000540
        /*0cb8*/ 	.word	0x000000ff
        /*0cbc*/ 	.word	0x00022858
        /*0cc0*/ 	.short	0x0100
        /*0cc2*/ 	.byte	0x08
	.zero		1


	//   ....[9]....
        /*0cc4*/ 	.word	0x00000550
        /*0cc8*/ 	.word	0x000000ff
        /*0ccc*/ 	.word	0x00022868
        /*0cd0*/ 	.short	0x0100
        /*0cd2*/ 	.byte	0x08
	.zero		1


	//   ....[10]....
        /*0cd4*/ 	.word	0x00000640
        /*0cd8*/ 	.word	0x000000ff
        /*0cdc*/ 	.word	0x00022870
        /*0ce0*/ 	.short	0x0100
        /*0ce2*/ 	.byte	0x06
	.zero		1


	//   ....[11]....
        /*0ce4*/ 	.word	0x00000650
        /*0ce8*/ 	.word	0x000000ff
        /*0cec*/ 	.word	0x00022880
        /*0cf0*/ 	.short	0x0100
        /*0cf2*/ 	.byte	0x06
	.zero		1


	//   ....[12]....
        /*0cf4*/ 	.word	0x00000660
        /*0cf8*/ 	.word	0x000000ff
        /*0cfc*/ 	.word	0x00022878
        /*0d00*/ 	.short	0x0100
        /*0d02*/ 	.byte	0x06
	.zero		1


	//   ....[13]....
        /*0d04*/ 	.word	0x00000670
        /*0d08*/ 	.word	0x000000ff
        /*0d0c*/ 	.word	0x00022888
        /*0d10*/ 	.short	0x0100
        /*0d12*/ 	.byte	0x06
	.zero		1


	//   ....[14]....
        /*0d14*/ 	.word	0x000007a0
        /*0d18*/ 	.word	0x000000ff
        /*0d1c*/ 	.word	0x00022890
        /*0d20*/ 	.short	0x0100
        /*0d22*/ 	.byte	0x08
	.zero		1


	//   ....[15]....
        /*0d24*/ 	.word	0x000007b0
        /*0d28*/ 	.word	0x000000ff
        /*0d2c*/ 	.word	0x000228a0
        /*0d30*/ 	.short	0x0100
        /*0d32*/ 	.byte	0x08
	.zero		1


	//   ....[16]....
        /*0d34*/ 	.word	0x000007c0
        /*0d38*/ 	.word	0x000000ff
        /*0d3c*/ 	.word	0x00022898
        /*0d40*/ 	.short	0x0100
        /*0d42*/ 	.byte	0x08
	.zero		1


	//   ....[17]....
        /*0d44*/ 	.word	0x000007d0
        /*0d48*/ 	.word	0x000000ff
        /*0d4c*/ 	.word	0x000228a8
        /*0d50*/ 	.short	0x0100
        /*0d52*/ 	.byte	0x08
	.zero		1


	//   ....[18]....
        /*0d54*/ 	.word	0x00000900
        /*0d58*/ 	.word	0x000000ff
        /*0d5c*/ 	.word	0x000228b0
        /*0d60*/ 	.short	0x0100
        /*0d62*/ 	.byte	0x08
	.zero		1


	//   ....[19]....
        /*0d64*/ 	.word	0x00000910
        /*0d68*/ 	.word	0x000000ff
        /*0d6c*/ 	.word	0x000228c0
        /*0d70*/ 	.short	0x0100
        /*0d72*/ 	.byte	0x08
	.zero		1


	//   ....[20]....
        /*0d74*/ 	.word	0x00000920
        /*0d78*/ 	.word	0x000000ff
        /*0d7c*/ 	.word	0x000228b8
        /*0d80*/ 	.short	0x0100
        /*0d82*/ 	.byte	0x08
	.zero		1


	//   ....[21]....
        /*0d84*/ 	.word	0x00000930
        /*0d88*/ 	.word	0x000000ff
        /*0d8c*/ 	.word	0x000228c8
        /*0d90*/ 	.short	0x0100
        /*0d92*/ 	.byte	0x08
	.zero		1


	//   ....[22]....
        /*0d94*/ 	.word	0x00003430
        /*0d98*/ 	.word	0x00000036
        /*0d9c*/ 	.word	0x00022890
        /*0da0*/ 	.short	0x010a
        /*0da2*/ 	.byte	0x3f
	.zero		1


	//   ....[23]....
        /*0da4*/ 	.word	0x00004c10
        /*0da8*/ 	.word	0x00000036
        /*0dac*/ 	.word	0x00022890
        /*0db0*/ 	.short	0x010a
        /*0db2*/ 	.byte	0x3f
	.zero		1


	//   ....[24]....
        /*0db4*/ 	.word	0x00005ce0
        /*0db8*/ 	.word	0x00000036
        /*0dbc*/ 	.word	0x00022890
        /*0dc0*/ 	.short	0x010a
        /*0dc2*/ 	.byte	0x3f
	.zero		1


	//   ....[25]....
        /*0dc4*/ 	.word	0x00006190
        /*0dc8*/ 	.word	0x00000004
        /*0dcc*/ 	.word	0x00000000
        /*0dd0*/ 	.short	0x0101
        /*0dd2*/ 	.byte	0x3f
	.zero		1


	//   ....[26]....
        /*0dd4*/ 	.word	0x000061d0
        /*0dd8*/ 	.word	0x00000036
        /*0ddc*/ 	.word	0x000228b0
        /*0de0*/ 	.short	0x010a
        /*0de2*/ 	.byte	0x3f
	.zero		1


	//   ....[27]....
        /*0de4*/ 	.word	0x00006cf0
        /*0de8*/ 	.word	0x00000036
        /*0dec*/ 	.word	0x00000000
        /*0df0*/ 	.short	0x0101
        /*0df2*/ 	.byte	0x3f
	.zero		1


	//   ....[28]....
        /*0df4*/ 	.word	0x00008190
        /*0df8*/ 	.word	0x00000002
        /*0dfc*/ 	.word	0x00022800
        /*0e00*/ 	.short	0x010a
        /*0e02*/ 	.byte	0x3f
	.zero		1


	//   ....[29]....
        /*0e04*/ 	.word	0x000081e0
        /*0e08*/ 	.word	0x00000002
        /*0e0c*/ 	.word	0x00022800
        /*0e10*/ 	.short	0x010a
        /*0e12*/ 	.byte	0x3f
	.zero		1


	//   ....[30]....
        /*0e14*/ 	.word	0x00008c70
        /*0e18*/ 	.word	0x00000002
        /*0e1c*/ 	.word	0x00022800
        /*0e20*/ 	.short	0x010a
        /*0e22*/ 	.byte	0x3f
	.zero		1


	//   ....[31]....
        /*0e24*/ 	.word	0x0000a1e0
        /*0e28*/ 	.word	0x00000002
        /*0e2c*/ 	.word	0x00022800
        /*0e30*/ 	.short	0x010a
        /*0e32*/ 	.byte	0x3f
	.zero		1


	//   ....[32]....
        /*0e34*/ 	.word	0x0000b8d0
        /*0e38*/ 	.word	0x00000004
        /*0e3c*/ 	.word	0x00000000
        /*0e40*/ 	.short	0x010a
        /*0e42*/ 	.byte	0x3f
	.zero		1


	//   ....[33]....
        /*0e44*/ 	.word	0x0000b9e0
        /*0e48*/ 	.word	0x00000002
        /*0e4c*/ 	.word	0x00000000
        /*0e50*/ 	.short	0x010a
        /*0e52*/ 	.byte	0x3f
	.zero		1


	//   ....[34]....
        /*0e54*/ 	.word	0x0000bea0
        /*0e58*/ 	.word	0x00000009
        /*0e5c*/ 	.word	0x00000000
        /*0e60*/ 	.short	0x0101
        /*0e62*/ 	.byte	0x3f
	.zero		1


	//   ....[35]....
        /*0e64*/ 	.word	0x0000f7c0
        /*0e68*/ 	.word	0x00000014
        /*0e6c*/ 	.word	0x00000000
        /*0e70*/ 	.short	0x010a
        /*0e72*/ 	.byte	0x3f
	.zero		1


	//   ....[36]....
        /*0e74*/ 	.word	0x0000f820
        /*0e78*/ 	.word	0x00000014
        /*0e7c*/ 	.word	0x00000000
        /*0e80*/ 	.short	0x010a
        /*0e82*/ 	.byte	0x3f
	.zero		1


	//   ....[37]....
        /*0e84*/ 	.word	0x00012ae0
        /*0e88*/ 	.word	0x00000002
        /*0e8c*/ 	.word	0x00000000
        /*0e90*/ 	.short	0x0101
        /*0e92*/ 	.byte	0x3f
	.zero		1


	//   ....[38]....
        /*0e94*/ 	.word	0x00012f60
        /*0e98*/ 	.word	0x00000006
        /*0e9c*/ 	.word	0x00000000
        /*0ea0*/ 	.short	0x010a
        /*0ea2*/ 	.byte	0x3f
	.zero		1


	//   ....[39]....
        /*0ea4*/ 	.word	0x00013070
        /*0ea8*/ 	.word	0x00000003
        /*0eac*/ 	.word	0x00000000
        /*0eb0*/ 	.short	0x010a
        /*0eb2*/ 	.byte	0x3f
	.zero		1


	//   ....[40]....
        /*0eb4*/ 	.word	0x00013530
        /*0eb8*/ 	.word	0x00000009
        /*0ebc*/ 	.word	0x00000000
        /*0ec0*/ 	.short	0x0101
        /*0ec2*/ 	.byte	0x3f
	.zero		1


	//   ....[41]....
        /*0ec4*/ 	.word	0x00015b40
        /*0ec8*/ 	.word	0x00000004
        /*0ecc*/ 	.word	0x00000000
        /*0ed0*/ 	.short	0x010a
        /*0ed2*/ 	.byte	0x3f
	.zero		1


	//   ....[42]....
        /*0ed4*/ 	.word	0x00015ba0
        /*0ed8*/ 	.word	0x00000004
        /*0edc*/ 	.word	0x00000000
        /*0ee0*/ 	.short	0x010a
        /*0ee2*/ 	.byte	0x3f
	.zero		1


	//   ....[43]....
        /*0ee4*/ 	.word	0x00018e60
        /*0ee8*/ 	.word	0x00000003
        /*0eec*/ 	.word	0x00000000
        /*0ef0*/ 	.short	0x0101
        /*0ef2*/ 	.byte	0x3f
	.zero		1


	//   ....[44]....
        /*0ef4*/ 	.word	0x00019090
        /*0ef8*/ 	.word	0x00000004
        /*0efc*/ 	.word	0x00000000
        /*0f00*/ 	.short	0x010a
        /*0f02*/ 	.byte	0x3f
	.zero		1


	//   ....[45]....
        /*0f04*/ 	.word	0x000191a0
        /*0f08*/ 	.word	0x00000004
        /*0f0c*/ 	.word	0x00000000
        /*0f10*/ 	.short	0x010a
        /*0f12*/ 	.byte	0x3f
	.zero		1


	//   ....[46]....
        /*0f14*/ 	.word	0x00019660
        /*0f18*/ 	.word	0x00000003
        /*0f1c*/ 	.word	0x00000000
        /*0f20*/ 	.short	0x0101
        /*0f22*/ 	.byte	0x3f
	.zero		1


	//   ....[47]....
        /*0f24*/ 	.word	0x0001cf80
        /*0f28*/ 	.word	0x0000001a
        /*0f2c*/ 	.word	0x00000000
        /*0f30*/ 	.short	0x010a
        /*0f32*/ 	.byte	0x3f
	.zero		1


	//   ....[48]....
        /*0f34*/ 	.word	0x0001cfe0
        /*0f38*/ 	.word	0x0000001a
        /*0f3c*/ 	.word	0x00000000
        /*0f40*/ 	.short	0x010a
        /*0f42*/ 	.byte	0x3f
	.zero		1


	//   ....[49]....
        /*0f44*/ 	.word	0x000202a0
        /*0f48*/ 	.word	0x00000002
        /*0f4c*/ 	.word	0x00000000
        /*0f50*/ 	.short	0x0101
        /*0f52*/ 	.byte	0x3f
	.zero		1


	//   ....[50]....
        /*0f54*/ 	.word	0x00023270
        /*0f58*/ 	.word	0x0000000a
        /*0f5c*/ 	.word	0x00000000
        /*0f60*/ 	.short	0x0101
        /*0f62*/ 	.byte	0x3f
	.zero		1


	//   ....[51]....
        /*0f64*/ 	.word	0x00023dc0
        /*0f68*/ 	.word	0x00000008
        /*0f6c*/ 	.word	0x00000000
        /*0f70*/ 	.short	0x0101
        /*0f72*/ 	.byte	0x3f
	.zero		1


	//   ....[52]....
        /*0f74*/ 	.word	0x000286f0
        /*0f78*/ 	.word	0x00000016
        /*0f7c*/ 	.word	0x00022820
        /*0f80*/ 	.short	0x010a
        /*0f82*/ 	.byte	0x3f
	.zero		1


	//   ....[53]....
        /*0f84*/ 	.word	0x00028780
        /*0f88*/ 	.word	0x0000000c
        /*0f8c*/ 	.word	0x000228a0
        /*0f90*/ 	.short	0x010a
        /*0f92*/ 	.byte	0x3f
	.zero		1


	//   ....[54]....
        /*0f94*/ 	.word	0x000289d0
        /*0f98*/ 	.word	0x0000000c
        /*0f9c*/ 	.word	0x000228c0
        /*0fa0*/ 	.short	0x010a
        /*0fa2*/ 	.byte	0x3f
	.zero		1


	//   ....[55]....
        /*0fa4*/ 	.word	0x00029000
        /*0fa8*/ 	.word	0x0000000a
        /*0fac*/ 	.word	0x000228a0
        /*0fb0*/ 	.short	0x010a
        /*0fb2*/ 	.byte	0x3f
	.zero		1


	//   ....[56]....
        /*0fb4*/ 	.word	0x00029220
        /*0fb8*/ 	.word	0x0000000a
        /*0fbc*/ 	.word	0x000228c0
        /*0fc0*/ 	.short	0x010a
        /*0fc2*/ 	.byte	0x3f
	.zero		1


	//   ....[57]....
        /*0fc4*/ 	.word	0x0002a820
        /*0fc8*/ 	.word	0x00000021
        /*0fcc*/ 	.word	0x00022840
        /*0fd0*/ 	.short	0x010a
        /*0fd2*/ 	.byte	0x3f
	.zero		1


	//   ....[58]....
        /*0fd4*/ 	.word	0x0002ae20
        /*0fd8*/ 	.word	0x00000021
        /*0fdc*/ 	.word	0x00022830
        /*0fe0*/ 	.short	0x0107
        /*0fe2*/ 	.byte	0x3f
	.zero		1


	//   ....[59]....
        /*0fe4*/ 	.word	0x0002af00
        /*0fe8*/ 	.word	0x00000021
        /*0fec*/ 	.word	0x00022830
        /*0ff0*/ 	.short	0x0101
        /*0ff2*/ 	.byte	0x3f
	.zero		1


	//   ....[60]....
        /*0ff4*/ 	.word	0x0002ba90
        /*0ff8*/ 	.word	0x00000016
        /*0ffc*/ 	.word	0x00022800
        /*1000*/ 	.short	0x0107
        /*1002*/ 	.byte	0x3f
	.zero		1


	//   ....[61]....
        /*1004*/ 	.word	0x0002bb80
        /*1008*/ 	.word	0x00000016
        /*100c*/ 	.word	0x00022800
        /*1010*/ 	.short	0x0101
        /*1012*/ 	.byte	0x3f
	.zero		1


	//   ....[62]....
        /*1014*/ 	.word	0x0002bba0
        /*1018*/ 	.word	0x00000016
        /*101c*/ 	.word	0x00022820
        /*1020*/ 	.short	0x010a
        /*1022*/ 	.byte	0x3f
	.zero		1


	//   ....[63]....
        /*1024*/ 	.word	0x0002bc30
        /*1028*/ 	.word	0x00000021
        /*102c*/ 	.word	0x00022860
        /*1030*/ 	.short	0x010a
        /*1032*/ 	.byte	0x3f
	.zero		1


	//   ....[64]....
        /*1034*/ 	.word	0x0002c310
        /*1038*/ 	.word	0x00000021
        /*103c*/ 	.word	0x00022850
        /*1040*/ 	.short	0x0107
        /*1042*/ 	.byte	0x3f
	.zero		1


	//   ....[65]....
        /*1044*/ 	.word	0x0002c3e0
        /*1048*/ 	.word	0x00000021
        /*104c*/ 	.word	0x00022850
        /*1050*/ 	.short	0x0101
        /*1052*/ 	.byte	0x3f
	.zero		1


	//   ....[66]....
        /*1054*/ 	.word	0x0002c720
        /*1058*/ 	.word	0x00000006
        /*105c*/ 	.word	0x00022840
        /*1060*/ 	.short	0x010a
        /*1062*/ 	.byte	0x3f
	.zero		1


	//   ....[67]....
        /*1064*/ 	.word	0x0002cae0
        /*1068*/ 	.word	0x00000006
        /*106c*/ 	.word	0x00022830
        /*1070*/ 	.short	0x0107
        /*1072*/ 	.byte	0x3f
	.zero		1


	//   ....[68]....
        /*1074*/ 	.word	0x0002cba0
        /*1078*/ 	.word	0x00000006
        /*107c*/ 	.word	0x00022830
        /*1080*/ 	.short	0x0101
        /*1082*/ 	.byte	0x3f
	.zero		1


	//   ....[69]....
        /*1084*/ 	.word	0x0002cbd0
        /*1088*/ 	.word	0x00000006
        /*108c*/ 	.word	0x00022860
        /*1090*/ 	.short	0x010a
        /*1092*/ 	.byte	0x3f
	.zero		1


	//   ....[70]....
        /*1094*/ 	.word	0x0002d0d0
        /*1098*/ 	.word	0x00000006
        /*109c*/ 	.word	0x00022850
        /*10a0*/ 	.short	0x0107
        /*10a2*/ 	.byte	0x3f
	.zero		1


	//   ....[71]....
        /*10a4*/ 	.word	0x0002d190
        /*10a8*/ 	.word	0x00000006
        /*10ac*/ 	.word	0x00022850
        /*10b0*/ 	.short	0x0101
        /*10b2*/ 	.byte	0x3f
	.zero		1


	//   ....[72]....
        /*10b4*/ 	.word	0x0002e420
        /*10b8*/ 	.word	0x00000004
        /*10bc*/ 	.word	0x00022820
        /*10c0*/ 	.short	0x010a
        /*10c2*/ 	.byte	0x3f
	.zero		1


	//   ....[73]....
        /*10c4*/ 	.word	0x0002e590
        /*10c8*/ 	.word	0x00000005
        /*10cc*/ 	.word	0x00022840
        /*10d0*/ 	.short	0x010a
        /*10d2*/ 	.byte	0x3f
	.zero		1


	//   ....[74]....
        /*10d4*/ 	.word	0x0002e630
        /*10d8*/ 	.word	0x00000019
        /*10dc*/ 	.word	0x00022840
        /*10e0*/ 	.short	0x010a
        /*10e2*/ 	.byte	0x3f
	.zero		1


	//   ....[75]....
        /*10e4*/ 	.word	0x0002e670
        /*10e8*/ 	.word	0x00000005
        /*10ec*/ 	.word	0x00022860
        /*10f0*/ 	.short	0x010a
        /*10f2*/ 	.byte	0x3f
	.zero		1


	//   ....[76]....
        /*10f4*/ 	.word	0x0002e6b0
        /*10f8*/ 	.word	0x00000019
        /*10fc*/ 	.word	0x00022860
        /*1100*/ 	.short	0x010a
        /*1102*/ 	.byte	0x3f
	.zero		1


	//   ....[77]....
        /*1104*/ 	.word	0x0002e710
        /*1108*/ 	.word	0x00000036
        /*110c*/ 	.word	0x00022890
        /*1110*/ 	.short	0x010a
        /*1112*/ 	.byte	0x3f
	.zero		1


	//   ....[78]....
        /*1114*/ 	.word	0x0002e9a0
        /*1118*/ 	.word	0x00000036
        /*111c*/ 	.word	0x00022890
        /*1120*/ 	.short	0x010a
        /*1122*/ 	.byte	0x3f
	.zero		1


	//   ....[79]....
        /*1124*/ 	.word	0x0002ec30
        /*1128*/ 	.word	0x00000036
        /*112c*/ 	.word	0x00022890
        /*1130*/ 	.short	0x010a
        /*1132*/ 	.byte	0x3f
	.zero		1


	//   ....[80]....
        /*1134*/ 	.word	0x0002eec0
        /*1138*/ 	.word	0x00000036
        /*113c*/ 	.word	0x000228b0
        /*1140*/ 	.short	0x010a
        /*1142*/ 	.byte	0x3f
	.zero		1


	//   ....[81]....
        /*1144*/ 	.word	0x0002f3b0
        /*1148*/ 	.word	0x00000002
        /*114c*/ 	.word	0x00022800
        /*1150*/ 	.short	0x010a
        /*1152*/ 	.byte	0x3f
	.zero		1


	//   ....[82]....
        /*1154*/ 	.word	0x0002f9a0
        /*1158*/ 	.word	0x00000002
        /*115c*/ 	.word	0x00022800
        /*1160*/ 	.short	0x010a
        /*1162*/ 	.byte	0x3f
	.zero		1


	//   ....[83]....
        /*1164*/ 	.word	0x0002f9f0
        /*1168*/ 	.word	0x00000002
        /*116c*/ 	.word	0x00000000
        /*1170*/ 	.short	0x010a
        /*1172*/ 	.byte	0x3f
	.zero		1


	//   ....[84]....
        /*1174*/ 	.word	0x0002fa40
        /*1178*/ 	.word	0x00000014
        /*117c*/ 	.word	0x00000000
        /*1180*/ 	.short	0x010a
        /*1182*/ 	.byte	0x3f
	.zero		1


	//   ....[85]....
        /*1184*/ 	.word	0x0002fa90
        /*1188*/ 	.word	0x00000003
        /*118c*/ 	.word	0x00000000
        /*1190*/ 	.short	0x010a
        /*1192*/ 	.byte	0x3f
	.zero		1


	//   ....[86]....
        /*1194*/ 	.word	0x0002fae0
        /*1198*/ 	.word	0x00000004
        /*119c*/ 	.word	0x00000000
        /*11a0*/ 	.short	0x010a
        /*11a2*/ 	.byte	0x3f
	.zero		1


	//   ....[87]....
        /*11a4*/ 	.word	0x0002fb30
        /*11a8*/ 	.word	0x00000004
        /*11ac*/ 	.word	0x00000000
        /*11b0*/ 	.short	0x010a
        /*11b2*/ 	.byte	0x3f
	.zero		1


	//   ....[88]....
        /*11b4*/ 	.word	0x0002fb80
        /*11b8*/ 	.word	0x0000001a
        /*11bc*/ 	.word	0x00000000
        /*11c0*/ 	.short	0x010a
        /*11c2*/ 	.byte	0x3f
	.zero		1


	//   ....[89]....
        /*11c4*/ 	.word	0x00030780
        /*11c8*/ 	.word	0x00000016
        /*11cc*/ 	.word	0x00022820
        /*11d0*/ 	.short	0x010a
        /*11d2*/ 	.byte	0x3f
	.zero		1


	//   ....[90]....
        /*11d4*/ 	.word	0x000307d0
        /*11d8*/ 	.word	0x0000000c
        /*11dc*/ 	.word	0x000228a0
        /*11e0*/ 	.short	0x010a
        /*11e2*/ 	.byte	0x3f
	.zero		1


	//   ....[91]....
        /*11e4*/ 	.word	0x00030820
        /*11e8*/ 	.word	0x0000000c
        /*11ec*/ 	.word	0x000228c0
        /*11f0*/ 	.short	0x010a
        /*11f2*/ 	.byte	0x3f
	.zero		1


	//   ....[92]....
        /*11f4*/ 	.word	0x00030870
        /*11f8*/ 	.word	0x0000000a
        /*11fc*/ 	.word	0x000228a0
        /*1200*/ 	.short	0x010a
        /*1202*/ 	.byte	0x3f
	.zero		1


	//   ....[93]....
        /*1204*/ 	.word	0x000308c0
        /*1208*/ 	.word	0x0000000a
        /*120c*/ 	.word	0x000228c0
        /*1210*/ 	.short	0x010a
        /*1212*/ 	.byte	0x3f
	.zero		1


	//   ....[94]....
        /*1214*/ 	.word	0x000309d0
        /*1218*/ 	.word	0x00000021
        /*121c*/ 	.word	0x00022840
        /*1220*/ 	.short	0x010a
        /*1222*/ 	.byte	0x3f
	.zero		1


	//   ....[95]....
        /*1224*/ 	.word	0x00031cb0
        /*1228*/ 	.word	0x00000016
        /*122c*/ 	.word	0x00022820
        /*1230*/ 	.short	0x010a
        /*1232*/ 	.byte	0x3f
	.zero		1


	//   ....[96]....
        /*1234*/ 	.word	0x00031d00
        /*1238*/ 	.word	0x00000021
        /*123c*/ 	.word	0x00022860
        /*1240*/ 	.short	0x010a
        /*1242*/ 	.byte	0x3f
	.zero		1


	//   ....[97]....
        /*1244*/ 	.word	0x00032670
        /*1248*/ 	.word	0x00000006
        /*124c*/ 	.word	0x00022840
        /*1250*/ 	.short	0x010a
        /*1252*/ 	.byte	0x3f
	.zero		1


	//   ....[98]....
        /*1254*/ 	.word	0x00032d50
        /*1258*/ 	.word	0x00000006
        /*125c*/ 	.word	0x00022860
        /*1260*/ 	.short	0x010a
        /*1262*/ 	.byte	0x3f
	.zero		1


	//   ....[99]....
        /*1264*/ 	.word	0x00033ea0
        /*1268*/ 	.word	0x00000004
        /*126c*/ 	.word	0x00022820
        /*1270*/ 	.short	0x010a
        /*1272*/ 	.byte	0x3f
	.zero		1


	//   ....[100]....
        /*1274*/ 	.word	0x00034040
        /*1278*/ 	.word	0x00000005
        /*127c*/ 	.word	0x00022840
        /*1280*/ 	.short	0x010a
        /*1282*/ 	.byte	0x3f
	.zero		1


	//   ....[101]....
        /*1284*/ 	.word	0x00034090
        /*1288*/ 	.word	0x00000019
        /*128c*/ 	.word	0x00022840
        /*1290*/ 	.short	0x010a
        /*1292*/ 	.byte	0x3f
	.zero		1


	//   ....[102]....
        /*1294*/ 	.word	0x000340e0
        /*1298*/ 	.word	0x00000005
        /*129c*/ 	.word	0x00022860
        /*12a0*/ 	.short	0x010a
        /*12a2*/ 	.byte	0x3f
	.zero		1


	//   ....[103]....
        /*12a4*/ 	.word	0x00034280
        /*12a8*/ 	.word	0x0000000a
        /*12ac*/ 	.word	0x00000000
        /*12b0*/ 	.short	0x010a
        /*12b2*/ 	.byte	0x3f
	.zero		1


	//   ....[104]....
        /*12b4*/ 	.word	0x00034380
        /*12b8*/ 	.word	0x00000008
        /*12bc*/ 	.word	0x00000000
        /*12c0*/ 	.short	0x010a
        /*12c2*/ 	.byte	0x3f
	.zero		1


	//   ....[105]....
        /*12c4*/ 	.word	0x00034840
        /*12c8*/ 	.word	0x00000009
        /*12cc*/ 	.word	0x00000000
        /*12d0*/ 	.short	0x0101
        /*12d2*/ 	.byte	0x3f
	.zero		1


	//   ....[106]....
        /*12d4*/ 	.word	0x00037270
        /*12d8*/ 	.word	0x0000000a
        /*12dc*/ 	.word	0x00000000
        /*12e0*/ 	.short	0x010a
        /*12e2*/ 	.byte	0x3f
	.zero		1


	//   ....[107]....
        /*12e4*/ 	.word	0x00037370
        /*12e8*/ 	.word	0x00000000
        /*12ec*/ 	.word	0x00000000
        /*12f0*/ 	.short	0x010a
        /*12f2*/ 	.byte	0x3f
	.zero		1


	//   ....[108]....
        /*12f4*/ 	.word	0x0003f050
        /*12f8*/ 	.word	0x00000000
        /*12fc*/ 	.word	0x00000000
        /*1300*/ 	.short	0x0101
        /*1302*/ 	.byte	0x3f
	.zero		1


	//   ....[109]....
        /*1304*/ 	.word	0x0003f070
        /*1308*/ 	.word	0x00000008
        /*130c*/ 	.word	0x00000000
        /*1310*/ 	.short	0x010a
        /*1312*/ 	.byte	0x3f
	.zero		1


	//   ....[110]....
        /*1314*/ 	.word	0x0003f0c0
        /*1318*/ 	.word	0x00000000
        /*131c*/ 	.word	0x00000000
        /*1320*/ 	.short	0x010a
        /*1322*/ 	.byte	0x3f
	.zero		1


	//----- nvinfo : EIATTR_NUM_MBARRIERS
	.align		4
.L_1378:
        /*1324*/ 	.byte	0x03, 0x38
        /*1326*/ 	.short	0x0016


	//----- nvinfo : EIATTR_EXIT_INSTR_OFFSETS
	.align		4
        /*1328*/ 	.byte	0x04, 0x1c
        /*132a*/ 	.short	(.L_1380 - .L_1379)


	//   ....[0]....
.L_1379:
        /*132c*/ 	.word	0x0002e700


	//----- nvinfo : EIATTR_MAX_THREADS
	.align		4
.L_1380:
        /*1330*/ 	.byte	0x04, 0x05
        /*1332*/ 	.short	(.L_1382 - .L_1381)
.L_1381:
        /*1334*/ 	.word	0x00000180
        /*1338*/ 	.word	0x00000001
        /*133c*/ 	.word	0x00000001


	//----- nvinfo : EIATTR_CRS_STACK_SIZE
	.align		4
.L_1382:
        /*1340*/ 	.byte	0x04, 0x1e
        /*1342*/ 	.short	(.L_1384 - .L_1383)
.L_1383:
        /*1344*/ 	.word	0x00000000


	//----- nvinfo : EIATTR_CBANK_PARAM_SIZE
	.align		4
.L_1384:
        /*1348*/ 	.byte	0x03, 0x19
        /*134a*/ 	.short	0x0af0


	//----- nvinfo : EIATTR_PARAM_CBANK
	.align		4
        /*134c*/ 	.byte	0x04, 0x0a
        /*134e*/ 	.short	(.L_1386 - .L_1385)
	.align		4
.L_1385:
        /*1350*/ 	.word	index@(.nv.constant0._ZN7cutlass13device_kernelIN5flash11enable_sm90INS1_16FlashAttnFwdSm90INS1_25CollectiveMainloopFwdSm90ILi2EN4cute5tupleIJNS5_1CILi1EEES8_S8_EEENS6_IJNS7_ILi128EEENS7_ILi96EEENS7_ILi64EEEEEELi256ENS_10bfloat16_tEfNS_4arch4Sm90ELb0ELb1ELb1ELb1ELb1ELb1ELb0ELb1ELb0ELb1ELb1ELb0EEENS1_21CollectiveEpilogueFwdINS6_IJSA_NS7_ILi256EEESB_EEES9_SE_SG_Li256ELb1ELb1ELb1ELb0EEENS1_36VarlenDynamicPersistentTileSchedulerILi128ELi96ELi256ELi128ELb1ELb1ELb1ELb1ELb0ELb1EEEEEEEEEvNT_6ParamsE)
        /*1354*/ 	.short	0x0210
        /*1356*/ 	.short	0x0af0


	//----- nvinfo : EIATTR_SW_WAR
	.align		4
.L_1386:
        /*1358*/ 	.byte	0x04, 0x36
        /*135a*/ 	.short	(.L_1388 - .L_1387)
.L_1387:
        /*135c*/ 	.word	0x00000008
.L_1388:


//--------------------- .nv.info._ZN7cutlass13device_kernelIN5flash11enable_sm90INS1_16FlashAttnFwdSm90INS1_25CollectiveMainloopFwdSm90ILi2EN4cute5tupleIJNS5_1CILi1EEES8_S8_EEENS6_IJNS7_ILi128EEENS7_ILi96EEENS7_ILi64EEEEEELi256ENS_10bfloat16_tEfNS_4arch4Sm90ELb0ELb1ELb1ELb1ELb1ELb0ELb1ELb1ELb0ELb1ELb1ELb0EEENS1_21CollectiveEpilogueFwdINS6_IJSA_NS7_ILi256EEESB_EEES9_SE_SG_Li256ELb1ELb1ELb1ELb0EEENS1_36VarlenDynamicPersistentTileSchedulerILi128ELi96ELi256ELi128ELb1ELb1ELb1ELb1ELb0ELb1EEEEEEEEEvNT_6ParamsE --------------------------
	.section	.nv.info._ZN7cutlass13device_kernelIN5flash11enable_sm90INS1_16FlashAttnFwdSm90INS1_25CollectiveMainloopFwdSm90ILi2EN4cute5tupleIJNS5_1CILi1EEES8_S8_EEENS6_IJNS7_ILi128EEENS7_ILi96EEENS7_ILi64EEEEEELi256ENS_10bfloat16_tEfNS_4arch4Sm90ELb0ELb1ELb1ELb1ELb1ELb0ELb1ELb1ELb0ELb1ELb1ELb0EEENS1_21CollectiveEpilogueFwdINS6_IJSA_NS7_ILi256EEESB_EEES9_SE_SG_Li256ELb1ELb1ELb1ELb0EEENS1_36VarlenDynamicPersistentTileSchedulerILi128ELi96ELi256ELi128ELb1ELb1ELb1ELb1ELb0ELb1EEEEEEEEEvNT_6ParamsE,"",@"SHT_CUDA_INFO"
	.sectionflags	@""
	.align	4


	//----- nvinfo : EIATTR_CUDA_API_VERSION
	.align		4
        /*0000*/ 	.byte	0x04, 0x37
        /*0002*/ 	.short	(.L_1390 - .L_1389)
.L_1389:
        /*0004*/ 	.word	0x00000082


	//----- nvinfo : EIATTR_KPARAM_INFO
	.align		4
.L_1390:
        /*0008*/ 	.byte	0x04, 0x17
        /*000a*/ 	.short	(.L_1392 - .L_1391)
.L_1391:
        /*000c*/ 	.word	0x00000000
        /*0010*/ 	.short	0x0000
        /*0012*/ 	.short	0x0070
        /*0014*/ 	.byte	0x00, 0xf0, 0x01, 0x2e


	//----- nvinfo : EIATTR_SPARSE_MMA_MASK
	.align		4
.L_1392:
        /*0018*/ 	.byte	0x03, 0x50
        /*001a*/ 	.short	0x0000


	//----- nvinfo : EIATTR_MAXREG_COUNT
	.align		4
        /*001c*/ 	.byte	0x03, 0x1b
        /*001e*/ 	.short	0x00a8


	//----- nvinfo : EIATTR_NUM_BARRIERS
	.align		4
        /*0020*/ 	.byte	0x02, 0x4c
        /*0022*/ 	.byte	0x10
	.zero		1


	//----- nvinfo : EIATTR_EXTERNS
	.align		4
        /*0024*/ 	.byte	0x04, 0x0f
        /*0026*/ 	.short	(.L_1394 - .L_1393)


	//   ....[0]....
	.align		4
.L_1393:
        /*0028*/ 	.word	index@(__assertfail)


	//----- nvinfo : EIATTR_ANNOTATIONS
	.align		4
.L_1394:
        /*002c*/ 	.byte	0x04, 0x55
        /*002e*/ 	.short	(.L_1396 - .L_1395)


	//   ....[0]....
.L_1395:
        /* <DEDUP_REMOVED lines=49> */


	//----- nvinfo : EIATTR_MERCURY_ISA_VERSION
	.align		4
.L_1396:
        /*0330*/ 	.byte	0x03, 0x5f
        /*0332*/ 	.short	0x0101


	//----- nvinfo : EIATTR_UNUSED_LOAD_BYTE_OFFSET
	.align		4
        /*0334*/ 	.byte	0x04, 0x44
        /*0336*/ 	.short	(.L_1398 - .L_1397)


	//   ....[0]....
.L_1397:
        /*0338*/ 	.word	0x00000a60
        /*033c*/ 	.word	0x0000fff0


	//   ....[1]....
        /*0340*/ 	.word	0x000207b0
        /*0344*/ 	.word	0x0000fff0


	//----- nvinfo : EIATTR_INT_WARP_WIDE_INSTR_OFFSETS
	.align		4
.L_1398:
        /*0348*/ 	.byte	0x04, 0x31
        /*034a*/ 	.short	(.L_1400 - .L_1399)


	//   ....[0]....
.L_1399:
        /*034c*/ 	.word	0x000000c0


	//   ....[1]....
        /*0350*/ 	.word	0x000000d0


	//   ....[2]....
        /*0354*/ 	.word	0x000000e0


	//   ....[3]....
        /*0358*/ 	.word	0x00000180


	//   ....[4]....
        /*035c*/ 	.word	0x00026fc0


	//   ....[5]....
        /*0360*/ 	.word	0x00027050


	//   ....[6]....
        /*0364*/ 	.word	0x0002af10


	//   ....[7]....
        /*0368*/ 	.word	0x0002afa0


	//----- nvinfo : EIATTR_COOP_GROUP_MASK_REGIDS
	.align		4
.L_1400:
        /*036c*/ 	.byte	0x04, 0x29
        /*036e*/ 	.short	(.L_1402 - .L_1401)


	//   ....[0]....
.L_1401:
        /*0370*/ 	.word	0xffffffff


	//   ....[1]....
        /*0374*/ 	.word	0xffffffff


	//   ....[2]....
        /*0378*/ 	.word	0xffffffff


	//   ....[3]....
        /*037c*/ 	.word	0xffffffff


	//   ....[4]....
        /*0380*/ 	.word	0xffffffff


	//   ....[5]....
        /*0384*/ 	.word	0xffffffff


	//   ....[6]....
        /*0388*/ 	.word	0xffffffff


	//   ....[7]....
        /*038c*/ 	.word	0xffffffff


	//   ....[8]....
        /*0390*/ 	.word	0xffffffff


	//   ....[9]....
        /*0394*/ 	.word	0xffffffff


	//   ....[10]....
        /*0398*/ 	.word	0xffffffff


	//   ....[11]....
        /*039c*/ 	.word	0xffffffff


	//   ....[12]....
        /*03a0*/ 	.word	0xffffffff


	//   ....[13]....
        /*03a4*/ 	.word	0xffffffff


	//   ....[14]....
        /*03a8*/ 	.word	0xffffffff


	//   ....[15]....
        /*03ac*/ 	.word	0xffffffff


	//   ....[16]....
        /*03b0*/ 	.word	0xffffffff


	//   ....[17]....
        /*03b4*/ 	.word	0xffffffff


	//   ....[18]....
        /*03b8*/ 	.word	0xffffffff


	//   ....[19]....
        /*03bc*/ 	.word	0xffffffff


	//   ....[20]....
        /*03c0*/ 	.word	0xffffffff


	//   ....[21]....
        /*03c4*/ 	.word	0xffffffff


	//   ....[22]....
        /*03c8*/ 	.word	0xffffffff


	//   ....[23]....
        /*03cc*/ 	.word	0xffffffff


	//   ....[24]....
        /*03d0*/ 	.word	0xffffffff


	//   ....[25]....
        /*03d4*/ 	.word	0xffffffff


	//   ....[26]....
        /*03d8*/ 	.word	0xffffffff


	//   ....[27]....
        /*03dc*/ 	.word	0xffffffff


	//   ....[28]....
        /*03e0*/ 	.word	0xffffffff


	//   ....[29]....
        /*03e4*/ 	.word	0xffffffff


	//   ....[30]....
        /*03e8*/ 	.word	0xffffffff


	//   ....[31]....
        /*03ec*/ 	.word	0xffffffff


	//   ....[32]....
        /*03f0*/ 	.word	0xffffffff


	//   ....[33]....
        /*03f4*/ 	.word	0xffffffff


	//   ....[34]....
        /*03f8*/ 	.word	0xffffffff


	//   ....[35]....
        /*03fc*/ 	.word	0xffffffff


	//   ....[36]....
        /*0400*/ 	.word	0xffffffff


	//   ....[37]....
        /*0404*/ 	.word	0xffffffff


	//   ....[38]....
        /*0408*/ 	.word	0xffffffff


	//   ....[39]....
        /*040c*/ 	.word	0xffffffff


	//   ....[40]....
        /*0410*/ 	.word	0xffffffff


	//   ....[41]....
        /*0414*/ 	.word	0xffffffff


	//   ....[42]....
        /*0418*/ 	.word	0xffffffff


	//   ....[43]....
        /*041c*/ 	.word	0xffffffff


	//   ....[44]....
        /*0420*/ 	.word	0xffffffff


	//   ....[45]....
        /*0424*/ 	.word	0xffffffff


	//   ....[46]....
        /*0428*/ 	.word	0xffffffff


	//   ....[47]....
        /*042c*/ 	.word	0xffffffff


	//   ....[48]....
        /*0430*/ 	.word	0xffffffff


	//   ....[49]....
        /*0434*/ 	.word	0xffffffff


	//   ....[50]....
        /*0438*/ 	.word	0xffffffff


	//   ....[51]....
        /*043c*/ 	.word	0xffffffff


	//   ....[52]....
        /*0440*/ 	.word	0xffffffff


	//   ....[53]....
        /*0444*/ 	.word	0xffffffff


	//   ....[54]....
        /*0448*/ 	.word	0xffffffff


	//   ....[55]....
        /*044c*/ 	.word	0xffffffff


	//   ....[56]....
        /*0450*/ 	.word	0xffffffff


	//   ....[57]....
        /*0454*/ 	.word	0xffffffff


	//   ....[58]....
        /*0458*/ 	.word	0xffffffff


	//   ....[59]....
        /*045c*/ 	.word	0xffffffff


	//   ....[60]....
        /*0460*/ 	.word	0xffffffff


	//   ....[61]....
        /*0464*/ 	.word	0xffffffff


	//   ....[62]....
        /*0468*/ 	.word	0xffffffff


	//   ....[63]....
        /*046c*/ 	.word	0xffffffff


	//   ....[64]....
        /*0470*/ 	.word	0xffffffff


	//   ....[65]....
        /*0474*/ 	.word	0xffffffff


	//   ....[66]....
        /*0478*/ 	.word	0xffffffff


	//   ....[67]....
        /*047c*/ 	.word	0xffffffff


	//   ....[68]....
        /*0480*/ 	.word	0xffffffff


	//   ....[69]....
        /*0484*/ 	.word	0xffffffff


	//   ....[70]....
        /*0488*/ 	.word	0xffffffff


	//   ....[71]....
        /*048c*/ 	.word	0xffffffff


	//   ....[72]....
        /*0490*/ 	.word	0xffffffff


	//   ....[73]....
        /*0494*/ 	.word	0xffffffff


	//   ....[74]....
        /*0498*/ 	.word	0xffffffff


	//   ....[75]....
        /*049c*/ 	.word	0xffffffff


	//   ....[76]....
        /*04a0*/ 	.word	0xffffffff


	//   ....[77]....
        /*04a4*/ 	.word	0xffffffff


	//   ....[78]....
        /*04a8*/ 	.word	0xffffffff


	//   ....[79]....
        /*04ac*/ 	.word	0xffffffff


	//   ....[80]....
        /*04b0*/ 	.word	0xffffffff


	//   ....[81]....
        /*04b4*/ 	.word	0xffffffff


	//   ....[82]....
        /*04b8*/ 	.word	0xffffffff


	//   ....[83]....
        /*04bc*/ 	.word	0xffffffff


	//   ....[84]....
        /*04c0*/ 	.word	0xffffffff


	//   ....[85]....
        /*04c4*/ 	.word	0xffffffff


	//   ....[86]....
        /*04c8*/ 	.word	0xffffffff


	//   ....[87]....
        /*04cc*/ 	.word	0xffffffff


	//   ....[88]....
        /*04d0*/ 	.word	0xffffffff


	//   ....[89]....
        /*04d4*/ 	.word	0xffffffff


	//   ....[90]....
        /*04d8*/ 	.word	0xffffffff


	//   ....[91]....
        /*04dc*/ 	.word	0xffffffff


	//   ....[92]....
        /*04e0*/ 	.word	0xffffffff


	//   ....[93]....
        /*04e4*/ 	.word	0xffffffff


	//   ....[94]....
        /*04e8*/ 	.word	0xffffffff


	//   ....[95]....
        /*04ec*/ 	.word	0xffffffff


	//   ....[96]....
        /*04f0*/ 	.word	0xffffffff


	//   ....[97]....
        /*04f4*/ 	.word	0xffffffff


	//   ....[98]....
        /*04f8*/ 	.word	0xffffffff


	//   ....[99]....
        /*04fc*/ 	.word	0xffffffff


	//   ....[100]....
        /*0500*/ 	.word	0xffffffff


	//   ....[101]....
        /*0504*/ 	.word	0xffffffff


	//   ....[102]....
        /*0508*/ 	.word	0xffffffff


	//   ....[103]....
        /*050c*/ 	.word	0xffffffff


	//   ....[104]....
        /*0510*/ 	.word	0xffffffff


	//   ....[105]....
        /*0514*/ 	.word	0xffffffff


	//   ....[106]....
        /*0518*/ 	.word	0xffffffff


	//   ....[107]....
        /*051c*/ 	.word	0xffffffff


	//   ....[108]....
        /*0520*/ 	.word	0xffffffff


	//   ....[109]....
        /*0524*/ 	.word	0xffffffff


	//   ....[110]....
        /*0528*/ 	.word	0xffffffff


	//   ....[111]....
        /*052c*/ 	.word	0xffffffff


	//   ....[112]....
        /*0530*/ 	.word	0xffffffff


	//   ....[113]....
        /*0534*/ 	.word	0xffffffff


	//   ....[114]....
        /*0538*/ 	.word	0xffffffff


	//   ....[115]....
        /*053c*/ 	.word	0xffffffff


	//   ....[116]....
        /*0540*/ 	.word	0xffffffff


	//   ....[117]....
        /*0544*/ 	.word	0xffffffff


	//   ....[118]....
        /*0548*/ 	.word	0xffffffff


	//   ....[119]....
        /*054c*/ 	.word	0xffffffff


	//   ....[120]....
        /*0550*/ 	.word	0xffffffff


	//   ....[121]....
        /*0554*/ 	.word	0xffffffff


	//   ....[122]....
        /*0558*/ 	.word	0xffffffff


	//   ....[123]....
        /*055c*/ 	.word	0xffffffff


	//   ....[124]....
        /*0560*/ 	.word	0xffffffff


	//   ....[125]....
        /*0564*/ 	.word	0xffffffff


	//   ....[126]....
        /*0568*/ 	.word	0xffffffff


	//   ....[127]....
        /*056c*/ 	.word	0xffffffff


	//   ....[128]....
        /*0570*/ 	.word	0xffffffff


	//   ....[129]....
        /*0574*/ 	.word	0xffffffff


	//   ....[130]....
        /*0578*/ 	.word	0xffffffff


	//   ....[131]....
        /*057c*/ 	.word	0xffffffff


	//   ....[132]....
        /*0580*/ 	.word	0xffffffff


	//   ....[133]....
        /*0584*/ 	.word	0xffffffff


	//   ....[134]....
        /*0588*/ 	.word	0xffffffff


	//   ....[135]....
        /*058c*/ 	.word	0xffffffff


	//   ....[136]....
        /*0590*/ 	.word	0xffffffff


	//   ....[137]....
        /*0594*/ 	.word	0xffffffff


	//   ....[138]....
        /*0598*/ 	.word	0xffffffff


	//   ....[139]....
        /*059c*/ 	.word	0xffffffff


	//   ....[140]....
        /*05a0*/ 	.word	0xffffffff


	//   ....[141]....
        /*05a4*/ 	.word	0xffffffff


	//   ....[142]....
        /*05a8*/ 	.word	0xffffffff


	//   ....[143]....
        /*05ac*/ 	.word	0xffffffff


	//   ....[144]....
        /*05b0*/ 	.word	0xffffffff


	//   ....[145]....
        /*05b4*/ 	.word	0xffffffff


	//   ....[146]....
        /*05b8*/ 	.word	0xffffffff


	//   ....[147]....
        /*05bc*/ 	.word	0xffffffff


	//   ....[148]....
        /*05c0*/ 	.word	0xffffffff


	//   ....[149]....
        /*05c4*/ 	.word	0xffffffff


	//   ....[150]....
        /*05c8*/ 	.word	0xffffffff


	//   ....[151]....
        /*05cc*/ 	.word	0xffffffff


	//   ....[152]....
        /*05d0*/ 	.word	0xffffffff


	//   ....[153]....
        /*05d4*/ 	.word	0xffffffff


	//   ....[154]....
        /*05d8*/ 	.word	0xffffffff


	//   ....[155]....
        /*05dc*/ 	.word	0xffffffff


	//   ....[156]....
        /*05e0*/ 	.word	0xffffffff


	//   ....[157]....
        /*05e4*/ 	.word	0xffffffff


	//   ....[158]....
        /*05e8*/ 	.word	0xffffffff


	//   ....[159]....
        /*05ec*/ 	.word	0xffffffff


	//   ....[160]....
        /*05f0*/ 	.word	0xffffffff


	//   ....[161]....
        /*05f4*/ 	.word	0xffffffff


	//   ....[162]....
        /*05f8*/ 	.word	0xffffffff


	//   ....[163]....
        /*05fc*/ 	.word	0xffffffff


	//   ....[164]....
        /*0600*/ 	.word	0xffffffff


	//   ....[165]....
        /*0604*/ 	.word	0xffffffff


	//   ....[166]....
        /*0608*/ 	.word	0xffffffff


	//   ....[167]....
        /*060c*/ 	.word	0x0500000f


	//   ....[168]....
        /*0610*/ 	.word	0x0500000f


	//   ....[169]....
        /*0614*/ 	.word	0x0500000f


	//   ....[170]....
        /*0618*/ 	.word	0x0500000f


	//   ....[171]....
        /*061c*/ 	.word	0x0500000f


	//   ....[172]....
        /*0620*/ 	.word	0x0500000f


	//   ....[173]....
        /*0624*/ 	.word	0x0500000f


	//   ....[174]....
        /*0628*/ 	.word	0x0500000f


	//   ....[175]....
        /*062c*/ 	.word	0x0500000f


	//   ....[176]....
        /*0630*/ 	.word	0x0500000f


	//   ....[177]....
        /*0634*/ 	.word	0x0500000f


	//   ....[178]....
        /*0638*/ 	.word	0x0500000f


	//   ....[179]....
        /*063c*/ 	.word	0x0500000f


	//   ....[180]....
        /*0640*/ 	.word	0x0500000f


	//   ....[181]....
        /*0644*/ 	.word	0x0500000f


	//   ....[182]....
        /*0648*/ 	.word	0x0500000f


	//   ....[183]....
        /*064c*/ 	.word	0x0500000f


	//   ....[184]....
        /*0650*/ 	.word	0x0500000f


	//   ....[185]....
        /*0654*/ 	.word	0x0500000f


	//   ....[186]....
        /*0658*/ 	.word	0x0500000f


	//   ....[187]....
        /*065c*/ 	.word	0x0500000f


	//   ....[188]....
        /*0660*/ 	.word	0x0500000f


	//   ....[189]....
        /*0664*/ 	.word	0x0500000f


	//   ....[190]....
        /*0668*/ 	.word	0x0500000f


	//   ....[191]....
        /*066c*/ 	.word	0x0500000f


	//   ....[192]....
        /*0670*/ 	.word	0x0500000f


	//   ....[193]....
        /*0674*/ 	.word	0x0500000f


	//   ....[194]....
        /*0678*/ 	.word	0x0500000f


	//   ....[195]....
        /*067c*/ 	.word	0x0500000f


	//   ....[196]....
        /*0680*/ 	.word	0x0500000f


	//   ....[197]....
        /*0684*/ 	.word	0x0500000f


	//   ....[198]....
        /*0688*/ 	.word	0x0500000f


	//   ....[199]....
        /*068c*/ 	.word	0x0500000f


	//   ....[200]....
        /*0690*/ 	.word	0x0500000f


	//   ....[201]....
        /*0694*/ 	.word	0x0500000f


	//   ....[202]....
        /*0698*/ 	.word	0x0500000f


	//   ....[203]....
        /*069c*/ 	.word	0x0500000f


	//   ....[204]....
        /*06a0*/ 	.word	0x0500000f


	//   ....[205]....
        /*06a4*/ 	.word	0x0500000f


	//   ....[206]....
        /*06a8*/ 	.word	0x0500000f


	//   ....[207]....
        /*06ac*/ 	.word	0x0500000f


	//   ....[208]....
        /*06b0*/ 	.word	0x0500000f


	//   ....[209]....
        /*06b4*/ 	.word	0x0500000f


	//   ....[210]....
        /*06b8*/ 	.word	0x0500000f


	//   ....[211]....
        /*06bc*/ 	.word	0x0500000f


	//   ....[212]....
        /*06c0*/ 	.word	0x0500000f


	//   ....[213]....
        /*06c4*/ 	.word	0x0500000f


	//   ....[214]....
        /*06c8*/ 	.word	0x0500000f


	//   ....[215]....
        /*06cc*/ 	.word	0x0500000f


	//   ....[216]....
        /*06d0*/ 	.word	0x0500000f


	//   ....[217]....
        /*06d4*/ 	.word	0x0500000f


	//   ....[218]....
        /*06d8*/ 	.word	0x0500000f


	//   ....[219]....
        /*06dc*/ 	.word	0x0500000f


	//   ....[220]....
        /*06e0*/ 	.word	0x0500000f


	//   ....[221]....
        /*06e4*/ 	.word	0x0500000f


	//   ....[222]....
        /*06e8*/ 	.word	0x0500000f


	//   ....[223]....
        /*06ec*/ 	.word	0x0500000f


	//   ....[224]....
        /*06f0*/ 	.word	0x0500000f


	//   ....[225]....
        /*06f4*/ 	.word	0x0500000f


	//   ....[226]....
        /*06f8*/ 	.word	0x0500000f


	//   ....[227]....
        /*06fc*/ 	.word	0x0500000f


	//   ....[228]....
        /*0700*/ 	.word	0x0500000f


	//   ....[229]....
        /*0704*/ 	.word	0x0500000f


	//   ....[230]....
        /*0708*/ 	.word	0x0500000f


	//   ....[231]....
        /*070c*/ 	.word	0x0500000f


	//   ....[232]....
        /*0710*/ 	.word	0x0500000f


	//   ....[233]....
        /*0714*/ 	.word	0x0500000f


	//   ....[234]....
        /*0718*/ 	.word	0x0500000f


	//   ....[235]....
        /*071c*/ 	.word	0x0500000f


	//   ....[236]....
        /*0720*/ 	.word	0x0500000f


	//   ....[237]....
        /*0724*/ 	.word	0x0500000f


	//   ....[238]....
        /*0728*/ 	.word	0x0500000f


	//   ....[239]....
        /*072c*/ 	.word	0x0500000f


	//   ....[240]....
        /*0730*/ 	.word	0x0500000f


	//   ....[241]....
        /*0734*/ 	.word	0x0500000f


	//   ....[242]....
        /*0738*/ 	.word	0x0500000f


	//   ....[243]....
        /*073c*/ 	.word	0x0500000f


	//   ....[244]....
        /*0740*/ 	.word	0x0500000f


	//   ....[245]....
        /*0744*/ 	.word	0x0500000f


	//   ....[246]....
        /*0748*/ 	.word	0x0500000f


	//   ....[247]....
        /*074c*/ 	.word	0x0500000f


	//   ....[248]....
        /*0750*/ 	.word	0x0500000f


	//   ....[249]....
        /*0754*/ 	.word	0x0500000f


	//   ....[250]....
        /*0758*/ 	.word	0x0500000f


	//   ....[251]....
        /*075c*/ 	.word	0x0500000f


	//   ....[252]....
        /*0760*/ 	.word	0x0500000f


	//   ....[253]....
        /*0764*/ 	.word	0x0500000f


	//   ....[254]....
        /*0768*/ 	.word	0x0500000f


	//   ....[255]....
        /*076c*/ 	.word	0x0500000f


	//   ....[0]....
        /*0770*/ 	.word	0x0500000f


	//   ....[1]....
        /*0774*/ 	.word	0x0500000f


	//   ....[2]....
        /*0778*/ 	.word	0x0500000f


	//   ....[3]....
        /*077c*/ 	.word	0x0500000f


	//   ....[4]....
        /*0780*/ 	.word	0x0500000f


	//   ....[5]....
        /*0784*/ 	.word	0x0500000f


	//   ....[6]....
        /*0788*/ 	.word	0x0500000f


	//   ....[7]....
        /*078c*/ 	.word	0x0500000f


	//   ....[8]....
        /*0790*/ 	.word	0x0500000f


	//   ....[9]....
        /*0794*/ 	.word	0x0500000f


	//   ....[10]....
        /*0798*/ 	.word	0x0500000f


	//   ....[11]....
        /*079c*/ 	.word	0xffffffff


	//   ....[12]....
        /*07a0*/ 	.word	0xffffffff


	//   ....[13]....
        /*07a4*/ 	.word	0xffffffff


	//   ....[14]....
        /*07a8*/ 	.word	0xffffffff


	//   ....[15]....
        /*07ac*/ 	.word	0xffffffff


	//   ....[16]....
        /*07b0*/ 	.word	0xffffffff


	//----- nvinfo : EIATTR_COOP_GROUP_INSTR_OFFSETS
	.align		4
.L_1402:
        /*07b4*/ 	.byte	0x04, 0x28
        /*07b6*/ 	.short	(.L_1404 - .L_1403)


	//   ....[0]....
.L_1403:
        /*07b8*/ 	.word	0x00000080


	//   ....[1]....
        /*07bc*/ 	.word	0x00000090


	//   ....[2]....
        /*07c0*/ 	.word	0x000002f0


	//   ....[3]....
        /*07c4*/ 	.word	0x00000450


	//   ....[4]....
        /*07c8*/ 	.word	0x00000570


	//   ....[5]....
        /*07cc*/ 	.word	0x000006d0


	//   ....[6]....
        /*07d0*/ 	.word	0x000028b0


	//   ....[7]....
        /*07d4*/ 	.word	0x000048a0


	//   ....[8]....
        /*07d8*/ 	.word	0x00005070


	//   ....[9]....
        /*07dc*/ 	.word	0x00006400


	//   ....[10]....
        /*07e0*/ 	.word	0x000065f0


	//   ....[11]....
        /*07e4*/ 	.word	0x00006950


	//   ....[12]....
        /*07e8*/ 	.word	0x00006970


	//   ....[13]....
        /*07ec*/ 	.word	0x0000bec0


	//   ....[14]....
        /*07f0*/ 	.word	0x0000bf60


	//   ....[15]....
        /*07f4*/ 	.word	0x0000c140


	//   ....[16]....
        /*07f8*/ 	.word	0x0000c160


	//   ....[17]....
        /*07fc*/ 	.word	0x00015ba0


	//   ....[18]....
        /*0800*/ 	.word	0x00016140


	//   ....[19]....
        /*0804*/ 	.word	0x00017080


	//   ....[20]....
        /*0808*/ 	.word	0x00017190


	//   ....[21]....
        /*080c*/ 	.word	0x00017320


	//   ....[22]....
        /*0810*/ 	.word	0x00017340


	//   ....[23]....
        /*0814*/ 	.word	0x0001f850


	//   ....[24]....
        /*0818*/ 	.word	0x0001f870


	//   ....[25]....
        /*081c*/ 	.word	0x0001f8b0


	//   ....[26]....
        /*0820*/ 	.word	0x0001f8f0


	//   ....[27]....
        /*0824*/ 	.word	0x00021b20


	//   ....[28]....
        /*0828*/ 	.word	0x00021b40


	//   ....[29]....
        /*082c*/ 	.word	0x00021b90


	//   ....[30]....
        /*0830*/ 	.word	0x00021ba0


	//   ....[31]....
        /*0834*/ 	.word	0x00022550


	//   ....[32]....
        /*0838*/ 	.word	0x00022580


	//   ....[33]....
        /*083c*/ 	.word	0x000226c0


	//   ....[34]....
        /*0840*/ 	.word	0x000226e0


	//   ....[35]....
        /*0844*/ 	.word	0x00022820


	//   ....[36]....
        /*0848*/ 	.word	0x00022840


	//   ....[37]....
        /*084c*/ 	.word	0x00022990


	//   ....[38]....
        /*0850*/ 	.word	0x000229b0


	//   ....[39]....
        /*0854*/ 	.word	0x00022f70


	//   ....[40]....
        /*0858*/ 	.word	0x00022fa0


	//   ....[41]....
        /*085c*/ 	.word	0x000239d0


	//   ....[42]....
        /*0860*/ 	.word	0x000239e0


	//   ....[43]....
        /*0864*/ 	.word	0x00024d50


	//   ....[44]....
        /*0868*/ 	.word	0x00024d70


	//   ....[45]....
        /*086c*/ 	.word	0x00024eb0


	//   ....[46]....
        /*0870*/ 	.word	0x00024ed0


	//   ....[47]....
        /*0874*/ 	.word	0x00025010


	//   ....[48]....
        /*0878*/ 	.word	0x00025030


	//   ....[49]....
        /*087c*/ 	.word	0x00025180


	//   ....[50]....
        /*0880*/ 	.word	0x000251a0


	//   ....[51]....
        /*0884*/ 	.word	0x00025370


	//   ....[52]....
        /*0888*/ 	.word	0x00025580


	//   ....[53]....
        /*088c*/ 	.word	0x000255b0


	//   ....[54]....
        /*0890*/ 	.word	0x000255e0


	//   ....[55]....
        /*0894*/ 	.word	0x00025610


	//   ....[56]....
        /*0898*/ 	.word	0x00025640


	//   ....[57]....
        /*089c*/ 	.word	0x00025670


	//   ....[58]....
        /*08a0*/ 	.word	0x000257e0


	//   ....[59]....
        /*08a4*/ 	.word	0x00025810


	//   ....[60]....
        /*08a8*/ 	.word	0x00025840


	//   ....[61]....
        /*08ac*/ 	.word	0x00025870


	//   ....[62]....
        /*08b0*/ 	.word	0x000258a0


	//   ....[63]....
        /*08b4*/ 	.word	0x000258d0


	//   ....[64]....
        /*08b8*/ 	.word	0x00025960


	//   ....[65]....
        /*08bc*/ 	.word	0x00025990


	//   ....[66]....
        /*08c0*/ 	.word	0x000259a0


	//   ....[67]....
        /*08c4*/ 	.word	0x000259e0


	//   ....[68]....
        /*08c8*/ 	.word	0x00027ba0


	//   ....[69]....
        /*08cc*/ 	.word	0x00027bc0


	//   ....[70]....
        /*08d0*/ 	.word	0x00027c50


	//   ....[71]....
        /*08d4*/ 	.word	0x00027c70


	//   ....[72]....
        /*08d8*/ 	.word	0x00027cf0


	//   ....[73]....
        /*08dc*/ 	.word	0x00027d10


	//   ....[74]....
        /*08e0*/ 	.word	0x00027d90


	//   ....[75]....
        /*08e4*/ 	.word	0x00027db0


	//   ....[76]....
        /*08e8*/ 	.word	0x00027e30


	//   ....[77]....
        /*08ec*/ 	.word	0x00027e50


	//   ....[78]....
        /*08f0*/ 	.word	0x00027e60


	//   ....[79]....
        /*08f4*/ 	.word	0x00027e70


	//   ....[80]....
        /*08f8*/ 	.word	0x000285c0


	//   ....[81]....
        /*08fc*/ 	.word	0x00028600


	//   ....[82]....
        /*0900*/ 	.word	0x00028620


	//   ....[83]....
        /*0904*/ 	.word	0x00028630


	//   ....[84]....
        /*0908*/ 	.word	0x00028640


	//   ....[85]....
        /*090c*/ 	.word	0x00028650


	//   ....[86]....
        /*0910*/ 	.word	0x00028680


	//   ....[87]....
        /*0914*/ 	.word	0x00028760


	//   ....[88]....
        /*0918*/ 	.word	0x000287b0


	//   ....[89]....
        /*091c*/ 	.word	0x00028810


	//   ....[90]....
        /*0920*/ 	.word	0x00028880


	//   ....[91]....
        /*0924*/ 	.word	0x000288c0


	//   ....[92]....
        /*0928*/ 	.word	0x00028900


	//   ....[93]....
        /*092c*/ 	.word	0x00028920


	//   ....[94]....
        /*0930*/ 	.word	0x000289a0


	//   ....[95]....
        /*0934*/ 	.word	0x000289e0


	//   ....[96]....
        /*0938*/ 	.word	0x000290d0


	//   ....[97]....
        /*093c*/ 	.word	0x00029100


	//   ....[98]....
        /*0940*/ 	.word	0x00029120


	//   ....[99]....
        /*0944*/ 	.word	0x00029150


	//   ....[100]....
        /*0948*/ 	.word	0x000291c0


	//   ....[101]....
        /*094c*/ 	.word	0x000291f0


	//   ....[102]....
        /*0950*/ 	.word	0x00029300


	//   ....[103]....
        /*0954*/ 	.word	0x00029320


	//   ....[104]....
        /*0958*/ 	.word	0x000293b0


	//   ....[105]....
        /*095c*/ 	.word	0x000293d0


	//   ....[106]....
        /*0960*/ 	.word	0x00029440


	//   ....[107]....
        /*0964*/ 	.word	0x00029460


	//   ....[108]....
        /*0968*/ 	.word	0x000294c0


	//   ....[109]....
        /*096c*/ 	.word	0x000294f0


	//   ....[110]....
        /*0970*/ 	.word	0x00029570


	//   ....[111]....
        /*0974*/ 	.word	0x000295d0


	//   ....[112]....
        /*0978*/ 	.word	0x00029b10


	//   ....[113]....
        /*097c*/ 	.word	0x00029b30


	//   ....[114]....
        /*0980*/ 	.word	0x00029b80


	//   ....[115]....
        /*0984*/ 	.word	0x00029c40


	//   ....[116]....
        /*0988*/ 	.word	0x00029c50


	//   ....[117]....
        /*098c*/ 	.word	0x00029c80


	//   ....[118]....
        /*0990*/ 	.word	0x00029d10


	//   ....[119]....
        /*0994*/ 	.word	0x00029dc0


	//   ....[120]....
        /*0998*/ 	.word	0x00029dd0


	//   ....[121]....
        /*099c*/ 	.word	0x00029e00


	//   ....[122]....
        /*09a0*/ 	.word	0x00029e10


	//   ....[123]....
        /*09a4*/ 	.word	0x00029ea0


	//   ....[124]....
        /*09a8*/ 	.word	0x0002a590


	//   ....[125]....
        /*09ac*/ 	.word	0x0002a5b0


	//   ....[126]....
        /*09b0*/ 	.word	0x0002a5c0


	//   ....[127]....
        /*09b4*/ 	.word	0x0002a600


	//   ....[128]....
        /*09b8*/ 	.word	0x0002a610


	//   ....[129]....
        /*09bc*/ 	.word	0x0002a650


	//   ....[130]....
        /*09c0*/ 	.word	0x0002a660


	//   ....[131]....
        /*09c4*/ 	.word	0x0002a6a0


	//   ....[132]....
        /*09c8*/ 	.word	0x0002a6b0


	//   ....[133]....
        /*09cc*/ 	.word	0x0002a6f0


	//   ....[134]....
        /*09d0*/ 	.word	0x0002a700


	//   ....[135]....
        /*09d4*/ 	.word	0x0002a710


	//   ....[136]....
        /*09d8*/ 	.word	0x0002aa50


	//   ....[137]....
        /*09dc*/ 	.word	0x0002aa70


	//   ....[138]....
        /*09e0*/ 	.word	0x0002aa80


	//   ....[139]....
        /*09e4*/ 	.word	0x0002aa90


	//   ....[140]....
        /*09e8*/ 	.word	0x0002aaa0


	//   ....[141]....
        /*09ec*/ 	.word	0x0002aac0


	//   ....[142]....
        /*09f0*/ 	.word	0x0002ab30


	//   ....[143]....
        /*09f4*/ 	.word	0x0002ab60


	//   ....[144]....
        /*09f8*/ 	.word	0x0002ab70


	//   ....[145]....
        /*09fc*/ 	.word	0x0002abe0


	//   ....[146]....
        /*0a00*/ 	.word	0x0002abf0


	//   ....[147]....
        /*0a04*/ 	.word	0x0002acf0


	//   ....[148]....
        /*0a08*/ 	.word	0x0002b1d0


	//   ....[149]....
        /*0a0c*/ 	.word	0x0002b200


	//   ....[150]....
        /*0a10*/ 	.word	0x0002b260


	//   ....[151]....
        /*0a14*/ 	.word	0x0002b290


	//   ....[152]....
        /*0a18*/ 	.word	0x0002b2c0


	//   ....[153]....
        /*0a1c*/ 	.word	0x0002b2f0


	//   ....[154]....
        /*0a20*/ 	.word	0x0002b320


	//   ....[155]....
        /*0a24*/ 	.word	0x0002b350


	//   ....[156]....
        /*0a28*/ 	.word	0x0002b4f0


	//   ....[157]....
        /*0a2c*/ 	.word	0x0002b520


	//   ....[158]....
        /*0a30*/ 	.word	0x0002b550


	//   ....[159]....
        /*0a34*/ 	.word	0x0002b580


	//   ....[160]....
        /*0a38*/ 	.word	0x0002b5b0


	//   ....[161]....
        /*0a3c*/ 	.word	0x0002b5e0


	//   ....[162]....
        /*0a40*/ 	.word	0x0002b6a0


	//   ....[163]....
        /*0a44*/ 	.word	0x0002b6c0


	//   ....[164]....
        /*0a48*/ 	.word	0x0002b6e0


	//   ....[165]....
        /*0a4c*/ 	.word	0x0002b740


	//   ....[166]....
        /*0a50*/ 	.word	0x0002c160


	//   ....[167]....
        /*0a54*/ 	.word	0x0002c700


	//   ....[168]....
        /*0a58*/ 	.word	0x0002c7f0


	//   ....[169]....
        /*0a5c*/ 	.word	0x0002c890


	//   ....[170]....
        /*0a60*/ 	.word	0x0002c8f0


	//   ....[171]....
        /*0a64*/ 	.word	0x0002c9e0


	//   ....[172]....
        /*0a68*/ 	.word	0x0002ca50


	//   ....[173]....
        /*0a6c*/ 	.word	0x0002cb40


	//   ....[174]....
        /*0a70*/ 	.word	0x0002cbb0


	//   ....[175]....
        /*0a74*/ 	.word	0x0002cca0


	//   ....[176]....
        /*0a78*/ 	.word	0x0002cd10


	//   ....[177]....
        /*0a7c*/ 	.word	0x0002ce00


	//   ....[178]....
        /*0a80*/ 	.word	0x0002ce70


	//   ....[179]....
        /*0a84*/ 	.word	0x0002cf10


	//   ....[180]....
        /*0a88*/ 	.word	0x0002d010


	//   ....[181]....
        /*0a8c*/ 	.word	0x0002d090


	//   ....[182]....
        /*0a90*/ 	.word	0x0002d0f0


	//   ....[183]....
        /*0a94*/ 	.word	0x0002d1c0


	//   ....[184]....
        /*0a98*/ 	.word	0x0002d2a0


	//   ....[185]....
        /*0a9c*/ 	.word	0x0002d360


	//   ....[186]....
        /*0aa0*/ 	.word	0x0002d3e0


	//   ....[187]....
        /*0aa4*/ 	.word	0x0002d4d0


	//   ....[188]....
        /*0aa8*/ 	.word	0x0002d590


	//   ....[189]....
        /*0aac*/ 	.word	0x0002d640


	//   ....[190]....
        /*0ab0*/ 	.word	0x0002d700


	//   ....[191]....
        /*0ab4*/ 	.word	0x0002d7b0


	//   ....[192]....
        /*0ab8*/ 	.word	0x0002d830


	//   ....[193]....
        /*0abc*/ 	.word	0x0002d920


	//   ....[194]....
        /*0ac0*/ 	.word	0x0002d990


	//   ....[195]....
        /*0ac4*/ 	.word	0x0002da60


	//   ....[196]....
        /*0ac8*/ 	.word	0x0002db00


	//   ....[197]....
        /*0acc*/ 	.word	0x0002dba0


	//   ....[198]....
        /*0ad0*/ 	.word	0x0002dc00


	//   ....[199]....
        /*0ad4*/ 	.word	0x0002dcf0


	//   ....[200]....
        /*0ad8*/ 	.word	0x0002de00


	//   ....[201]....
        /*0adc*/ 	.word	0x0002de50


	//   ....[202]....
        /*0ae0*/ 	.word	0x0002deb0


	//   ....[203]....
        /*0ae4*/ 	.word	0x0002dfb0


	//   ....[204]....
        /*0ae8*/ 	.word	0x0002e0c0


	//   ....[205]....
        /*0aec*/ 	.word	0x0002e110


	//   ....[206]....
        /*0af0*/ 	.word	0x0002e170


	//   ....[207]....
        /*0af4*/ 	.word	0x0002e270


	//   ....[208]....
        /*0af8*/ 	.word	0x0002e380


	//   ....[209]....
        /*0afc*/ 	.word	0x0002e3d0


	//   ....[210]....
        /*0b00*/ 	.word	0x0002e430


	//   ....[211]....
        /*0b04*/ 	.word	0x0002e520


	//   ....[212]....
        /*0b08*/ 	.word	0x0002e650


	//   ....[213]....
        /*0b0c*/ 	.word	0x0002e730


	//   ....[214]....
        /*0b10*/ 	.word	0x0002e7c0


	//   ....[215]....
        /*0b14*/ 	.word	0x0002e8d0


	//   ....[216]....
        /*0b18*/ 	.word	0x0002e930


	//   ....[217]....
        /*0b1c*/ 	.word	0x0002ea40


	//   ....[218]....
        /*0b20*/ 	.word	0x0002eaa0


	//   ....[219]....
        /*0b24*/ 	.word	0x0002ebb0


	//   ....[220]....
        /*0b28*/ 	.word	0x0002ec10


	//   ....[221]....
        /*0b2c*/ 	.word	0x0002ed20


	//   ....[222]....
        /*0b30*/ 	.word	0x0002ed80


	//   ....[223]....
        /*0b34*/ 	.word	0x0002ee40


	//   ....[224]....
        /*0b38*/ 	.word	0x0002efa0


	//   ....[225]....
        /*0b3c*/ 	.word	0x0002f040


	//   ....[226]....
        /*0b40*/ 	.word	0x0002f0a0


	//   ....[227]....
        /*0b44*/ 	.word	0x0002f150


	//   ....[228]....
        /*0b48*/ 	.word	0x0002f1b0


	//   ....[229]....
        /*0b4c*/ 	.word	0x0002f260


	//   ....[230]....
        /*0b50*/ 	.word	0x0002f2c0


	//   ....[231]....
        /*0b54*/ 	.word	0x0002f370


	//   ....[232]....
        /*0b58*/ 	.word	0x0002f3d0


	//   ....[233]....
        /*0b5c*/ 	.word	0x0002f480


	//   ....[234]....
        /*0b60*/ 	.word	0x0002f4e0


	//   ....[235]....
        /*0b64*/ 	.word	0x0002f590


	//   ....[236]....
        /*0b68*/ 	.word	0x0002f670


	//   ....[237]....
        /*0b6c*/ 	.word	0x0002f710


	//   ....[238]....
        /*0b70*/ 	.word	0x0002f770


	//   ....[239]....
        /*0b74*/ 	.word	0x0002f840


	//   ....[240]....
        /*0b78*/ 	.word	0x0002f8a0


	//   ....[241]....
        /*0b7c*/ 	.word	0x0002f970


	//   ....[242]....
        /*0b80*/ 	.word	0x0002f9d0


	//   ....[243]....
        /*0b84*/ 	.word	0x0002fab0


	//   ....[244]....
        /*0b88*/ 	.word	0x0002fb10


	//   ....[245]....
        /*0b8c*/ 	.word	0x0002fbe0


	//   ....[246]....
        /*0b90*/ 	.word	0x0002fc40


	//   ....[247]....
        /*0b94*/ 	.word	0x0002fd10


	//   ....[248]....
        /*0b98*/ 	.word	0x0002fda0


	//   ....[249]....
        /*0b9c*/ 	.word	0x0002fe40


	//   ....[250]....
        /*0ba0*/ 	.word	0x0002ffc0


	//   ....[251]....
        /*0ba4*/ 	.word	0x00030030


	//   ....[252]....
        /*0ba8*/ 	.word	0x000300a0


	//   ....[253]....
        /*0bac*/ 	.word	0x00030110


	//   ....[254]....
        /*0bb0*/ 	.word	0x00030180


	//   ....[255]....
        /*0bb4*/ 	.word	0x00030200


	//   ....[0]....
        /*0bb8*/ 	.word	0x00030280


	//   ....[1]....
        /*0bbc*/ 	.word	0x00030310


	//   ....[2]....
        /*0bc0*/ 	.word	0x00030380


	//   ....[3]....
        /*0bc4*/ 	.word	0x000303f0


	//   ....[4]....
        /*0bc8*/ 	.word	0x00030460


	//   ....[5]....
        /*0bcc*/ 	.word	0x000304e0


	//   ....[6]....
        /*0bd0*/ 	.word	0x00030550


	//   ....[7]....
        /*0bd4*/ 	.word	0x000305e0


	//   ....[8]....
        /*0bd8*/ 	.word	0x00030640


	//   ....[9]....
        /*0bdc*/ 	.word	0x000306d0


	//   ....[10]....
        /*0be0*/ 	.word	0x00030800


	//   ....[11]....
        /*0be4*/ 	.word	0x00032ec0


	//   ....[12]....
        /*0be8*/ 	.word	0x000335c0


	//   ....[13]....
        /*0bec*/ 	.word	0x00034860


	//   ....[14]....
        /*0bf0*/ 	.word	0x000348b0


	//   ....[15]....
        /*0bf4*/ 	.word	0x00034920


	//   ....[16]....
        /*0bf8*/ 	.word	0x00034940


	//----- nvinfo : EIATTR_REG_RECONFIG
	.align		4
.L_1404:
        /*0bfc*/ 	.byte	0x01, 0x54
	.zero		2


	//----- nvinfo : EIATTR_SYSCALL_OFFSETS
	.align		4
        /*0c00*/ 	.byte	0x04, 0x46
        /*0c02*/ 	.short	(.L_1406 - .L_1405)


	//   ....[0]....
.L_1405:
        /*0c04*/ 	.word	0x00002b30


	//   ....[1]....
        /*0c08*/ 	.word	0x000271b0


	//   ....[2]....
        /*0c0c*/ 	.word	0x00027300


	//   ....[3]....
        /*0c10*/ 	.word	0x000273f0


	//   ....[4]....
        /*0c14*/ 	.word	0x00028200


	//   ....[5]....
        /*0c18*/ 	.word	0x00028d30


	//----- nvinfo : EIATTR_MBARRIER_INSTR_OFFSETS
	.align		4
.L_1406:
        /*0c1c*/ 	.byte	0x04, 0x39
        /*0c1e*/ 	.short	(.L_1408 - .L_1407)


	//   ....[0]....
.L_1407:
        /*0c20*/ 	.word	0x00000190
        /*0c24*/ 	.word	0x000000ff
        /*0c28*/ 	.word	0x00032400
        /*0c2c*/ 	.short	0x0100
        /*0c2e*/ 	.byte	0x08
	.zero		1


	//   ....[1]....
        /*0c30*/ 	.word	0x000001a0
        /*0c34*/ 	.word	0x000000ff
        /*0c38*/ 	.word	0x00032410
        /*0c3c*/ 	.short	0x0100
        /*0c3e*/ 	.byte	0x08
	.zero		1


	//   ....[2]....
        /*0c40*/ 	.word	0x000001b0
        /*0c44*/ 	.word	0x000000ff
        /*0c48*/ 	.word	0x00032420
        /*0c4c*/ 	.short	0x0100
        /*0c4e*/ 	.byte	0x08
	.zero		1


	//   ....[3]....
        /*0c50*/ 	.word	0x000002a0
        /*0c54*/ 	.word	0x000000ff
        /*0c58*/ 	.word	0x00032430
        /*0c5c*/ 	.short	0x0100
        /*0c5e*/ 	.byte	0x08
	.zero		1


	//   ....[4]....
        /*0c60*/ 	.word	0x000002b0
        /*0c64*/ 	.word	0x000000ff
        /*0c68*/ 	.word	0x00032440
        /*0c6c*/ 	.short	0x0100
        /*0c6e*/ 	.byte	0x08
	.zero		1


	//   ....[5]....
        /*0c70*/ 	.word	0x000002c0
        /*0c74*/ 	.word	0x000000ff
        /*0c78*/ 	.word	0x00032438
        /*0c7c*/ 	.short	0x0100
        /*0c7e*/ 	.byte	0x08
	.zero		1


	//   ....[6]....
        /*0c80*/ 	.word	0x000002d0
        /*0c84*/ 	.word	0x000000ff
        /*0c88*/ 	.word	0x00032448
        /*0c8c*/ 	.short	0x0100
        /*0c8e*/ 	.byte	0x08
	.zero		1


	//   ....[7]....
        /*0c90*/ 	.word	0x00000400
        /*0c94*/ 	.word	0x000000ff
        /*0c98*/ 	.word	0x00032450
        /*0c9c*/ 	.short	0x0100
        /*0c9e*/ 	.byte	0x08
	.zero		1


	//   ....[8]....
        /*0ca0*/ 	.word	0x00000410
        /*0ca4*/ 	.word	0x000000ff
        /*0ca8*/ 	.word	0x00032460
        /*0cac*/ 	.short	0x0100
        /*0cae*/ 	.byte	0x08
	.zero		1


	//   ....[9]....
        /*0cb0*/ 	.word	0x00000420
        /*0cb4*/ 	.word	0x000000ff
        /*0cb8*/ 	.word	0x00032458
        /*0cbc*/ 	.short	0x0100
        /*0cbe*/ 	.byte	0x08
	.zero		1


	//   ....[10]....
        /*0cc0*/ 	.word	0x00000430
        /*0cc4*/ 	.word	0x000000ff
        /*0cc8*/ 	.word	0x00032468
        /*0ccc*/ 	.short	0x0100
        /*0cce*/ 	.byte	0x08
	.zero		1


	//   ....[11]....
        /*0cd0*/ 	.word	0x00000520
        /*0cd4*/ 	.word	0x000000ff
        /*0cd8*/ 	.word	0x00032470
        /*0cdc*/ 	.short	0x0100
        /*0cde*/ 	.byte	0x06
	.zero		1


	//   ....[12]....
        /*0ce0*/ 	.word	0x00000530
        /*0ce4*/ 	.word	0x000000ff
        /*0ce8*/ 	.word	0x00032480
        /*0cec*/ 	.short	0x0100
        /*0cee*/ 	.byte	0x06
	.zero		1


	//   ....[13]....
        /*0cf0*/ 	.word	0x00000540
        /*0cf4*/ 	.word	0x000000ff
        /*0cf8*/ 	.word	0x00032478
        /*0cfc*/ 	.short	0x0100
        /*0cfe*/ 	.byte	0x06
	.zero		1


	//   ....[14]....
        /*0d00*/ 	.word	0x00000550
        /*0d04*/ 	.word	0x000000ff
        /*0d08*/ 	.word	0x00032488
        /*0d0c*/ 	.short	0x0100
        /*0d0e*/ 	.byte	0x06
	.zero		1


	//   ....[15]....
        /*0d10*/ 	.word	0x00000680
        /*0d14*/ 	.word	0x000000ff
        /*0d18*/ 	.word	0x00032490
        /*0d1c*/ 	.short	0x0100
        /*0d1e*/ 	.byte	0x08
	.zero		1


	//   ....[16]....
        /*0d20*/ 	.word	0x00000690
        /*0d24*/ 	.word	0x000000ff
        /*0d28*/ 	.word	0x000324a0
        /*0d2c*/ 	.short	0x0100
        /*0d2e*/ 	.byte	0x08
	.zero		1


	//   ....[17]....
        /*0d30*/ 	.word	0x000006a0
        /*0d34*/ 	.word	0x000000ff
        /*0d38*/ 	.word	0x00032498
        /*0d3c*/ 	.short	0x0100
        /*0d3e*/ 	.byte	0x08
	.zero		1


	//   ....[18]....
        /*0d40*/ 	.word	0x000006b0
        /*0d44*/ 	.word	0x000000ff
        /*0d48*/ 	.word	0x000324a8
        /*0d4c*/ 	.short	0x0100
        /*0d4e*/ 	.byte	0x08
	.zero		1


	//   ....[19]....
        /*0d50*/ 	.word	0x000007f0
        /*0d54*/ 	.word	0x000000ff
        /*0d58*/ 	.word	0x000324b0
        /*0d5c*/ 	.short	0x0100
        /*0d5e*/ 	.byte	0x08
	.zero		1


	//   ....[20]....
        /*0d60*/ 	.word	0x00000800
        /*0d64*/ 	.word	0x000000ff
        /*0d68*/ 	.word	0x000324c0
        /*0d6c*/ 	.short	0x0100
        /*0d6e*/ 	.byte	0x08
	.zero		1


	//   ....[21]....
        /*0d70*/ 	.word	0x00000810
        /*0d74*/ 	.word	0x000000ff
        /*0d78*/ 	.word	0x000324b8
        /*0d7c*/ 	.short	0x0100
        /*0d7e*/ 	.byte	0x08
	.zero		1


	//   ....[22]....
        /*0d80*/ 	.word	0x00000820
        /*0d84*/ 	.word	0x000000ff
        /*0d88*/ 	.word	0x000324c8
        /*0d8c*/ 	.short	0x0100
        /*0d8e*/ 	.byte	0x08
	.zero		1


	//   ....[23]....
        /*0d90*/ 	.word	0x00002d70
        /*0d94*/ 	.word	0x00000048
        /*0d98*/ 	.word	0x00032400
        /*0d9c*/ 	.short	0x010a
        /*0d9e*/ 	.byte	0x3f
	.zero		1


	//   ....[24]....
        /*0da0*/ 	.word	0x00003200
        /*0da4*/ 	.word	0x0000000a
        /*0da8*/ 	.word	0x00000000
        /*0dac*/ 	.short	0x010a
        /*0dae*/ 	.byte	0x3f
	.zero		1


	//   ....[25]....
        /*0db0*/ 	.word	0x00003260
        /*0db4*/ 	.word	0x0000000a
        /*0db8*/ 	.word	0x00000000
        /*0dbc*/ 	.short	0x010a
        /*0dbe*/ 	.byte	0x3f
	.zero		1


	//   ....[26]....
        /*0dc0*/ 	.word	0x00003610
        /*0dc4*/ 	.word	0x00000048
        /*0dc8*/ 	.word	0x00032410
        /*0dcc*/ 	.short	0x010a
        /*0dce*/ 	.byte	0x3f
	.zero		1


	//   ....[27]....
        /*0dd0*/ 	.word	0x00003710
        /*0dd4*/ 	.word	0x0000000a
        /*0dd8*/ 	.word	0x00000000
        /*0ddc*/ 	.short	0x010a
        /*0dde*/ 	.byte	0x3f
	.zero		1


	//   ....[28]....
        /*0de0*/ 	.word	0x00003770
        /*0de4*/ 	.word	0x0000000a
        /*0de8*/ 	.word	0x00000000
        /*0dec*/ 	.short	0x010a
        /*0dee*/ 	.byte	0x3f
	.zero		1


	//   ....[29]....
        /*0df0*/ 	.word	0x000044e0
        /*0df4*/ 	.word	0x00000007
        /*0df8*/ 	.word	0x00000000
        /*0dfc*/ 	.short	0x0101
        /*0dfe*/ 	.byte	0x3f
	.zero		1


	//   ....[30]....
        /*0e00*/ 	.word	0x00009cd0
        /*0e04*/ 	.word	0x00000000
        /*0e08*/ 	.word	0x00000000
        /*0e0c*/ 	.short	0x0101
        /*0e0e*/ 	.byte	0x3f
	.zero		1


	//   ....[31]....
        /*0e10*/ 	.word	0x0000a440
        /*0e14*/ 	.word	0x00000004
        /*0e18*/ 	.word	0x00000000
        /*0e1c*/ 	.short	0x010a
        /*0e1e*/ 	.byte	0x3f
	.zero		1


	//   ....[32]....
        /*0e20*/ 	.word	0x0000a4e0
        /*0e24*/ 	.word	0x00000006
        /*0e28*/ 	.word	0x00000000
        /*0e2c*/ 	.short	0x010a
        /*0e2e*/ 	.byte	0x3f
	.zero		1


	//   ....[33]....
        /*0e30*/ 	.word	0x0000a8f0
        /*0e34*/ 	.word	0x00000003
        /*0e38*/ 	.word	0x00000000
        /*0e3c*/ 	.short	0x010a
        /*0e3e*/ 	.byte	0x3f
	.zero		1


	//   ....[34]....
        /*0e40*/ 	.word	0x0000a9c0
        /*0e44*/ 	.word	0x00000006
        /*0e48*/ 	.word	0x00000000
        /*0e4c*/ 	.short	0x010a
        /*0e4e*/ 	.byte	0x3f
	.zero		1


	//   ....[35]....
        /*0e50*/ 	.word	0x0000b730
        /*0e54*/ 	.word	0x00000003
        /*0e58*/ 	.word	0x00000000
        /*0e5c*/ 	.short	0x0101
        /*0e5e*/ 	.byte	0x3f
	.zero		1


	//   ....[36]....
        /*0e60*/ 	.word	0x00014140
        /*0e64*/ 	.word	0x00000000
        /*0e68*/ 	.word	0x00000000
        /*0e6c*/ 	.short	0x0101
        /*0e6e*/ 	.byte	0x3f
	.zero		1


	//   ....[37]....
        /*0e70*/ 	.word	0x00014340
        /*0e74*/ 	.word	0x00000007
        /*0e78*/ 	.word	0x00000000
        /*0e7c*/ 	.short	0x010a
        /*0e7e*/ 	.byte	0x3f
	.zero		1


	//   ....[38]....
        /*0e80*/ 	.word	0x000143f0
        /*0e84*/ 	.word	0x00000000
        /*0e88*/ 	.word	0x00000000
        /*0e8c*/ 	.short	0x010a
        /*0e8e*/ 	.byte	0x3f
	.zero		1


	//   ....[39]....
        /*0e90*/ 	.word	0x00014820
        /*0e94*/ 	.word	0x0000000b
        /*0e98*/ 	.word	0x00000000
        /*0e9c*/ 	.short	0x010a
        /*0e9e*/ 	.byte	0x3f
	.zero		1


	//   ....[40]....
        /*0ea0*/ 	.word	0x00014920
        /*0ea4*/ 	.word	0x00000006
        /*0ea8*/ 	.word	0x00000000
        /*0eac*/ 	.short	0x010a
        /*0eae*/ 	.byte	0x3f
	.zero		1


	//   ....[41]....
        /*0eb0*/ 	.word	0x00015690
        /*0eb4*/ 	.word	0x00000006
        /*0eb8*/ 	.word	0x00000000
        /*0ebc*/ 	.short	0x0101
        /*0ebe*/ 	.byte	0x3f
	.zero		1


	//   ....[42]....
        /*0ec0*/ 	.word	0x0001f3c0
        /*0ec4*/ 	.word	0x00000007
        /*0ec8*/ 	.word	0x00000000
        /*0ecc*/ 	.short	0x0101
        /*0ece*/ 	.byte	0x3f
	.zero		1


	//   ....[43]....
        /*0ed0*/ 	.word	0x00022540
        /*0ed4*/ 	.word	0x00000000
        /*0ed8*/ 	.word	0x00000000
        /*0edc*/ 	.short	0x0101
        /*0ede*/ 	.byte	0x3f
	.zero		1


	//   ....[44]....
        /*0ee0*/ 	.word	0x00022f90
        /*0ee4*/ 	.word	0x00000004
        /*0ee8*/ 	.word	0x00000000
        /*0eec*/ 	.short	0x0101
        /*0eee*/ 	.byte	0x3f
	.zero		1


	//   ....[45]....
        /*0ef0*/ 	.word	0x00027930
        /*0ef4*/ 	.word	0x00000011
        /*0ef8*/ 	.word	0x00032440
        /*0efc*/ 	.short	0x010a
        /*0efe*/ 	.byte	0x3f
	.zero		1


	//   ....[46]....
        /*0f00*/ 	.word	0x00027f70
        /*0f04*/ 	.word	0x00000011
        /*0f08*/ 	.word	0x00032430
        /*0f0c*/ 	.short	0x0107
        /*0f0e*/ 	.byte	0x3f
	.zero		1


	//   ....[47]....
        /*0f10*/ 	.word	0x00028040
        /*0f14*/ 	.word	0x00000011
        /*0f18*/ 	.word	0x00032430
        /*0f1c*/ 	.short	0x0101
        /*0f1e*/ 	.byte	0x3f
	.zero		1


	//   ....[48]....
        /*0f20*/ 	.word	0x00028b70
        /*0f24*/ 	.word	0x00000016
        /*0f28*/ 	.word	0x00032400
        /*0f2c*/ 	.short	0x0107
        /*0f2e*/ 	.byte	0x3f
	.zero		1


	//   ....[49]....
        /*0f30*/ 	.word	0x00028c00
        /*0f34*/ 	.word	0x00000016
        /*0f38*/ 	.word	0x00032400
        /*0f3c*/ 	.short	0x0101
        /*0f3e*/ 	.byte	0x3f
	.zero		1


	//   ....[50]....
        /*0f40*/ 	.word	0x00029710
        /*0f44*/ 	.word	0x00000016
        /*0f48*/ 	.word	0x00032410
        /*0f4c*/ 	.short	0x0107
        /*0f4e*/ 	.byte	0x3f
	.zero		1


	//   ....[51]....
        /*0f50*/ 	.word	0x00029810
        /*0f54*/ 	.word	0x00000016
        /*0f58*/ 	.word	0x00032410
        /*0f5c*/ 	.short	0x0101
        /*0f5e*/ 	.byte	0x3f
	.zero		1


	//   ....[52]....
        /*0f60*/ 	.word	0x00029830
        /*0f64*/ 	.word	0x00000016
        /*0f68*/ 	.word	0x00032420
        /*0f6c*/ 	.short	0x010a
        /*0f6e*/ 	.byte	0x3f
	.zero		1


	//   ....[53]....
        /*0f70*/ 	.word	0x000298b0
        /*0f74*/ 	.word	0x00000011
        /*0f78*/ 	.word	0x00032460
        /*0f7c*/ 	.short	0x010a
        /*0f7e*/ 	.byte	0x3f
	.zero		1


	//   ....[54]....
        /*0f80*/ 	.word	0x0002a020
        /*0f84*/ 	.word	0x00000011
        /*0f88*/ 	.word	0x00032450
        /*0f8c*/ 	.short	0x0107
        /*0f8e*/ 	.byte	0x3f
	.zero		1


	//   ....[55]....
        /*0f90*/ 	.word	0x0002a0e0
        /*0f94*/ 	.word	0x00000011
        /*0f98*/ 	.word	0x00032450
        /*0f9c*/ 	.short	0x0101
        /*0f9e*/ 	.byte	0x3f
	.zero		1


	//   ....[56]....
        /*0fa0*/ 	.word	0x0002a410
        /*0fa4*/ 	.word	0x0000000a
        /*0fa8*/ 	.word	0x00032440
        /*0fac*/ 	.short	0x010a
        /*0fae*/ 	.byte	0x3f
	.zero		1


	//   ....[57]....
        /*0fb0*/ 	.word	0x0002a7c0
        /*0fb4*/ 	.word	0x0000000a
        /*0fb8*/ 	.word	0x00032430
        /*0fbc*/ 	.short	0x0107
        /*0fbe*/ 	.byte	0x3f
	.zero		1


	//   ....[58]....
        /*0fc0*/ 	.word	0x0002a870
        /*0fc4*/ 	.word	0x0000000a
        /*0fc8*/ 	.word	0x00032430
        /*0fcc*/ 	.short	0x0101
        /*0fce*/ 	.byte	0x3f
	.zero		1


	//   ....[59]....
        /*0fd0*/ 	.word	0x0002a8a0
        /*0fd4*/ 	.word	0x0000000a
        /*0fd8*/ 	.word	0x00032460
        /*0fdc*/ 	.short	0x010a
        /*0fde*/ 	.byte	0x3f
	.zero		1


	//   ....[60]....
        /*0fe0*/ 	.word	0x0002ada0
        /*0fe4*/ 	.word	0x0000000a
        /*0fe8*/ 	.word	0x00032450
        /*0fec*/ 	.short	0x0107
        /*0fee*/ 	.byte	0x3f
	.zero		1


	//   ....[61]....
        /*0ff0*/ 	.word	0x0002ae50
        /*0ff4*/ 	.word	0x0000000a
        /*0ff8*/ 	.word	0x00032450
        /*0ffc*/ 	.short	0x0101
        /*0ffe*/ 	.byte	0x3f
	.zero		1


	//   ....[62]....
        /*1000*/ 	.word	0x0002c0e0
        /*1004*/ 	.word	0x00000005
        /*1008*/ 	.word	0x00032420
        /*100c*/ 	.short	0x010a
        /*100e*/ 	.byte	0x3f
	.zero		1


	//   ....[63]....
        /*1010*/ 	.word	0x0002c280
        /*1014*/ 	.word	0x00000003
        /*1018*/ 	.word	0x00032440
        /*101c*/ 	.short	0x010a
        /*101e*/ 	.byte	0x3f
	.zero		1


	//   ....[64]....
        /*1020*/ 	.word	0x0002c320
        /*1024*/ 	.word	0x00000005
        /*1028*/ 	.word	0x00032440
        /*102c*/ 	.short	0x010a
        /*102e*/ 	.byte	0x3f
	.zero		1


	//   ....[65]....
        /*1030*/ 	.word	0x0002c360
        /*1034*/ 	.word	0x00000003
        /*1038*/ 	.word	0x00032460
        /*103c*/ 	.short	0x010a
        /*103e*/ 	.byte	0x3f
	.zero		1


	//   ....[66]....
        /*1040*/ 	.word	0x0002c3a0
        /*1044*/ 	.word	0x00000005
        /*1048*/ 	.word	0x00032460
        /*104c*/ 	.short	0x010a
        /*104e*/ 	.byte	0x3f
	.zero		1


	//   ....[67]....
        /*1050*/ 	.word	0x0002c400
        /*1054*/ 	.word	0x00000048
        /*1058*/ 	.word	0x00032400
        /*105c*/ 	.short	0x010a
        /*105e*/ 	.byte	0x3f
	.zero		1


	//   ....[68]....
        /*1060*/ 	.word	0x0002c450
        /*1064*/ 	.word	0x0000000a
        /*1068*/ 	.word	0x00000000
        /*106c*/ 	.short	0x010a
        /*106e*/ 	.byte	0x3f
	.zero		1


	//   ....[69]....
        /*1070*/ 	.word	0x0002c4a0
        /*1074*/ 	.word	0x00000048
        /*1078*/ 	.word	0x00032410
        /*107c*/ 	.short	0x010a
        /*107e*/ 	.byte	0x3f
	.zero		1


	//   ....[70]....
        /*1080*/ 	.word	0x0002c4f0
        /*1084*/ 	.word	0x0000000a
        /*1088*/ 	.word	0x00000000
        /*108c*/ 	.short	0x010a
        /*108e*/ 	.byte	0x3f
	.zero		1


	//   ....[71]....
        /*1090*/ 	.word	0x0002c540
        /*1094*/ 	.word	0x00000006
        /*1098*/ 	.word	0x00000000
        /*109c*/ 	.short	0x010a
        /*109e*/ 	.byte	0x3f
	.zero		1


	//   ....[72]....
        /*10a0*/ 	.word	0x0002c590
        /*10a4*/ 	.word	0x00000006
        /*10a8*/ 	.word	0x00000000
        /*10ac*/ 	.short	0x010a
        /*10ae*/ 	.byte	0x3f
	.zero		1


	//   ....[73]....
        /*10b0*/ 	.word	0x0002c5e0
        /*10b4*/ 	.word	0x00000000
        /*10b8*/ 	.word	0x00000000
        /*10bc*/ 	.short	0x010a
        /*10be*/ 	.byte	0x3f
	.zero		1


	//   ....[74]....
        /*10c0*/ 	.word	0x0002c630
        /*10c4*/ 	.word	0x00000006
        /*10c8*/ 	.word	0x00000000
        /*10cc*/ 	.short	0x010a
        /*10ce*/ 	.byte	0x3f
	.zero		1


	//   ....[75]....
        /*10d0*/ 	.word	0x0002c740
        /*10d4*/ 	.word	0x00000011
        /*10d8*/ 	.word	0x00032440
        /*10dc*/ 	.short	0x010a
        /*10de*/ 	.byte	0x3f
	.zero		1


	//   ....[76]....
        /*10e0*/ 	.word	0x0002e550
        /*10e4*/ 	.word	0x00000016
        /*10e8*/ 	.word	0x00032420
        /*10ec*/ 	.short	0x010a
        /*10ee*/ 	.byte	0x3f
	.zero		1


	//   ....[77]....
        /*10f0*/ 	.word	0x0002e5a0
        /*10f4*/ 	.word	0x00000011
        /*10f8*/ 	.word	0x00032460
        /*10fc*/ 	.short	0x010a
        /*10fe*/ 	.byte	0x3f
	.zero		1


	//   ....[78]....
        /*1100*/ 	.word	0x0002eef0
        /*1104*/ 	.word	0x0000000a
        /*1108*/ 	.word	0x00032440
        /*110c*/ 	.short	0x010a
        /*110e*/ 	.byte	0x3f
	.zero		1


	//   ....[79]....
        /*1110*/ 	.word	0x0002f5c0
        /*1114*/ 	.word	0x0000000a
        /*1118*/ 	.word	0x00032460
        /*111c*/ 	.short	0x010a
        /*111e*/ 	.byte	0x3f
	.zero		1


	//   ....[80]....
        /*1120*/ 	.word	0x00030720
        /*1124*/ 	.word	0x00000005
        /*1128*/ 	.word	0x00032420
        /*112c*/ 	.short	0x010a
        /*112e*/ 	.byte	0x3f
	.zero		1


	//   ....[81]....
        /*1130*/ 	.word	0x000308c0
        /*1134*/ 	.word	0x00000003
        /*1138*/ 	.word	0x00032440
        /*113c*/ 	.short	0x010a
        /*113e*/ 	.byte	0x3f
	.zero		1


	//   ....[82]....
        /*1140*/ 	.word	0x00030910
        /*1144*/ 	.word	0x00000005
        /*1148*/ 	.word	0x00032440
        /*114c*/ 	.short	0x010a
        /*114e*/ 	.byte	0x3f
	.zero		1


	//   ....[83]....
        /*1150*/ 	.word	0x00030960
        /*1154*/ 	.word	0x00000003
        /*1158*/ 	.word	0x00032460
        /*115c*/ 	.short	0x010a
        /*115e*/ 	.byte	0x3f
	.zero		1


	//   ....[84]....
        /*1160*/ 	.word	0x00030d20
        /*1164*/ 	.word	0x00000012
        /*1168*/ 	.word	0x00000000
        /*116c*/ 	.short	0x010a
        /*116e*/ 	.byte	0x3f
	.zero		1


	//   ....[85]....
        /*1170*/ 	.word	0x00030e60
        /*1174*/ 	.word	0x00000006
        /*1178*/ 	.word	0x00000000
        /*117c*/ 	.short	0x010a
        /*117e*/ 	.byte	0x3f
	.zero		1


	//   ....[86]....
        /*1180*/ 	.word	0x000314c0
        /*1184*/ 	.word	0x0000000d
        /*1188*/ 	.word	0x00000000
        /*118c*/ 	.short	0x010a
        /*118e*/ 	.byte	0x3f
	.zero		1


	//   ....[87]....
        /*1190*/ 	.word	0x00031600
        /*1194*/ 	.word	0x00000012
        /*1198*/ 	.word	0x00000000
        /*119c*/ 	.short	0x010a
        /*119e*/ 	.byte	0x3f
	.zero		1


	//   ....[88]....
        /*11a0*/ 	.word	0x000328b0
        /*11a4*/ 	.word	0x00000007
        /*11a8*/ 	.word	0x00000000
        /*11ac*/ 	.short	0x0101
        /*11ae*/ 	.byte	0x3f
	.zero		1


	//   ....[89]....
        /*11b0*/ 	.word	0x0004c630
        /*11b4*/ 	.word	0x00000000
        /*11b8*/ 	.word	0x00000000
        /*11bc*/ 	.short	0x0101
        /*11be*/ 	.byte	0x3f
	.zero		1


	//   ....[90]....
        /*11c0*/ 	.word	0x0004c650
        /*11c4*/ 	.word	0x00000006
        /*11c8*/ 	.word	0x00000000
        /*11cc*/ 	.short	0x010a
        /*11ce*/ 	.byte	0x3f
	.zero		1


	//   ....[91]....
        /*11d0*/ 	.word	0x0004c6a0
        /*11d4*/ 	.word	0x00000012
        /*11d8*/ 	.word	0x00000000
        /*11dc*/ 	.short	0x010a
        /*11de*/ 	.byte	0x3f
	.zero		1


	//----- nvinfo : EIATTR_NUM_MBARRIERS
	.align		4
.L_1408:
        /*11e0*/ 	.byte	0x03, 0x38
        /*11e2*/ 	.short	0x0017


	//----- nvinfo : EIATTR_EXIT_INSTR_OFFSETS
	.align		4
        /*11e4*/ 	.byte	0x04, 0x1c
        /*11e6*/ 	.short	(.L_1410 - .L_1409)


	//   ....[0]....
.L_1409:
        /*11e8*/ 	.word	0x00000ad0


	//   ....[1]....
        /*11ec*/ 	.word	0x00025320


	//   ....[2]....
        /*11f0*/ 	.word	0x0002c3f0


	//----- nvinfo : EIATTR_MAX_THREADS
	.align		4
.L_1410:
        /*11f4*/ 	.byte	0x04, 0x05
        /*11f6*/ 	.short	(.L_1412 - .L_1411)
.L_1411:
        /*11f8*/ 	.word	0x00000180
        /*11fc*/ 	.word	0x00000001
        /*1200*/ 	.word	0x00000001


	//----- nvinfo : EIATTR_CRS_STACK_SIZE
	.align		4
.L_1412:
        /*1204*/ 	.byte	0x04, 0x1e
        /*1206*/ 	.short	(.L_1414 - .L_1413)
.L_1413:
        /*1208*/ 	.word	0x00000000


	//----- nvinfo : EIATTR_CBANK_PARAM_SIZE
	.align		4
.L_1414:
        /*120c*/ 	.byte	0x03, 0x19
        /*120e*/ 	.short	0x0bf0


	//----- nvinfo : EIATTR_PARAM_CBANK
	.align		4
        /*1210*/ 	.byte	0x04, 0x0a
        /*1212*/ 	.short	(.L_1416 - .L_1415)
	.align		4
.L_1415:
        /*1214*/ 	.word	index@(.nv.constant0._ZN7cutlass13device_kernelIN5flash11enable_sm90INS1_16FlashAttnFwdSm90INS1_25CollectiveMainloopFwdSm90ILi2EN4cute5tupleIJNS5_1CILi1EEES8_S8_EEENS6_IJNS7_ILi128EEENS7_ILi96EEENS7_ILi64EEEEEELi256ENS_10bfloat16_tEfNS_4arch4Sm90ELb0ELb1ELb1ELb1ELb1ELb0ELb1ELb1ELb0ELb1ELb1ELb0EEENS1_21CollectiveEpilogueFwdINS6_IJSA_NS7_ILi256EEESB_EEES9_SE_SG_Li256ELb1ELb1ELb1ELb0EEENS1_36VarlenDynamicPersistentTileSchedulerILi128ELi96ELi256ELi128ELb1ELb1ELb1ELb1ELb0ELb1EEEEEEEEEvNT_6ParamsE)
        /*1218*/ 	.short	0x0210
        /*121a*/ 	.short	0x0bf0


	//----- nvinfo : EIATTR_SW_WAR
	.align		4
.L_1416:
        /*121c*/ 	.byte	0x04, 0x36
        /*121e*/ 	.short	(.L_1418 - .L_1417)
.L_1417:
        /*1220*/ 	.word	0x00000008
.L_1418:


//--------------------- .nv.info._ZN7cutlass13device_kernelIN5flash11enable_sm90INS1_16FlashAttnFwdSm90INS1_25CollectiveMainloopFwdSm90ILi2EN4cute5tupleIJNS5_1CILi1EEES8_S8_EEENS6_IJNS7_ILi128EEENS7_ILi96EEENS7_ILi64EEEEEELi256ENS_10bfloat16_tEfNS_4arch4Sm90ELb0ELb1ELb1ELb1ELb1ELb1ELb1ELb1ELb0ELb1ELb1ELb0EEENS1_21CollectiveEpilogueFwdINS6_IJSA_NS7_ILi256EEESB_EEES9_SE_SG_Li256ELb1ELb1ELb1ELb0EEENS1_36VarlenDynamicPersistentTileSchedulerILi128ELi96ELi256ELi128ELb1ELb1ELb1ELb1ELb0ELb1EEEEEEEEEvNT_6ParamsE --------------------------
	.section	.nv.info._ZN7cutlass13device_kernelIN5flash11enable_sm90INS1_16FlashAttnFwdSm90INS1_25CollectiveMainloopFwdSm90ILi2EN4cute5tupleIJNS5_1CILi1EEES8_S8_EEENS6_IJNS7_ILi128EEENS7_ILi96EEENS7_ILi64EEEEEELi256ENS_10bfloat16_tEfNS_4arch4Sm90ELb0ELb1ELb1ELb1ELb1ELb1ELb1ELb1ELb0ELb1ELb1ELb0EEENS1_21CollectiveEpilogueFwdINS6_IJSA_NS7_ILi256EEESB_EEES9_SE_SG_Li256ELb1ELb1ELb1ELb0EEENS1_36VarlenDynamicPersistentTileSchedulerILi128ELi96ELi256ELi128ELb1ELb1ELb1ELb1ELb0ELb1EEEEEEEEEvNT_6ParamsE,"",@"SHT_CUDA_INFO"
	.sectionflags	@""
	.align	4


	//----- nvinfo : EIATTR_CUDA_API_VERSION
	.align		4
        /*0000*/ 	.byte	0x04, 0x37
        /*0002*/ 	.short	(.L_1420 - .L_1419)
.L_1419:
        /*0004*/ 	.word	0x00000082


	//----- nvinfo : EIATTR_KPARAM_INFO
	.align		4
.L_1420:
        /*0008*/ 	.byte	0x04, 0x17
        /*000a*/ 	.short	(.L_1422 - .L_1421)
.L_1421:
        /*000c*/ 	.word	0x00000000
        /*0010*/ 	.short	0x0000
        /*0012*/ 	.short	0x0070
        /*0014*/ 	.byte	0x00, 0xf0, 0x01, 0x2e


	//----- nvinfo : EIATTR_SPARSE_MMA_MASK
	.align		4
.L_1422:
        /*0018*/ 	.byte	0x03, 0x50
        /*001a*/ 	.short	0x0000


	//----- nvinfo : EIATTR_MAXREG_COUNT
	.align		4
        /*001c*/ 	.byte	0x03, 0x1b
        /*001e*/ 	.short	0x00a8


	//----- nvinfo : EIATTR_NUM_BARRIERS
	.align		4
        /*0020*/ 	.byte	0x02, 0x4c
        /*0022*/ 	.byte	0x10
	.zero		1


	//----- nvinfo : EIATTR_EXTERNS
	.align		4
        /*0024*/ 	.byte	0x04, 0x0f
        /*0026*/ 	.short	(.L_1424 - .L_1423)


	//   ....[0]....
	.align		4
.L_1423:
        /*0028*/ 	.word	index@(__assertfail)


	//----- nvinfo : EIATTR_ANNOTATIONS
	.align		4
.L_1424:
        /*002c*/ 	.byte	0x04, 0x55
        /*002e*/ 	.short	(.L_1426 - .L_1425)


	//   ....[0]....
.L_1425:
        /* <DEDUP_REMOVED lines=116> */


	//----- nvinfo : EIATTR_MERCURY_ISA_VERSION
	.align		4
.L_1426:
        /*0758*/ 	.byte	0x03, 0x5f
        /*075a*/ 	.short	0x0101


	//----- nvinfo : EIATTR_UNUSED_LOAD_BYTE_OFFSET
	.align		4
        /*075c*/ 	.byte	0x04, 0x44
        /*075e*/ 	.short	(.L_1428 - .L_1427)


	//   ....[0]....
.L_1427:
        /*0760*/ 	.word	0x00000b70
        /*0764*/ 	.word	0x0000fff0


	//   ....[1]....
        /*0768*/ 	.word	0x0002d3f0
        /*076c*/ 	.word	0x0000fff0


	//----- nvinfo : EIATTR_INT_WARP_WIDE_INSTR_OFFSETS
	.align		4
.L_1428:
        /*0770*/ 	.byte	0x04, 0x31
        /*0772*/ 	.short	(.L_1430 - .L_1429)


	//   ....[0]....
.L_1429:
        /*0774*/ 	.word	0x00000180


	//   ....[1]....
        /*0778*/ 	.word	0x000001c0


	//   ....[2]....
        /*077c*/ 	.word	0x00000230


	//   ....[3]....
        /*0780*/ 	.word	0x00000240


	//   ....[4]....
        /*0784*/ 	.word	0x00035c90


	//   ....[5]....
        /*0788*/ 	.word	0x00035d20


	//   ....[6]....
        /*078c*/ 	.word	0x00039bf0


	//   ....[7]....
        /*0790*/ 	.word	0x00039c80


	//----- nvinfo : EIATTR_COOP_GROUP_MASK_REGIDS
	.align		4
.L_1430:
        /*0794*/ 	.byte	0x04, 0x29
        /*0796*/ 	.short	(.L_1432 - .L_1431)


	//   ....[0]....
.L_1431:
        /*0798*/ 	.word	0xffffffff


	//   ....[1]....
        /*079c*/ 	.word	0xffffffff


	//   ....[2]....
        /*07a0*/ 	.word	0xffffffff


	//   ....[3]....
        /*07a4*/ 	.word	0xffffffff


	//   ....[4]....
        /*07a8*/ 	.word	0xffffffff


	//   ....[5]....
        /*07ac*/ 	.word	0xffffffff


	//   ....[6]....
        /*07b0*/ 	.word	0xffffffff


	//   ....[7]....
        /*07b4*/ 	.word	0xffffffff


	//   ....[8]....
        /*07b8*/ 	.word	0xffffffff


	//   ....[9]....
        /*07bc*/ 	.word	0xffffffff


	//   ....[10]....
        /*07c0*/ 	.word	0xffffffff


	//   ....[11]....
        /*07c4*/ 	.word	0xffffffff


	//   ....[12]....
        /*07c8*/ 	.word	0xffffffff


	//   ....[13]....
        /*07cc*/ 	.word	0xffffffff


	//   ....[14]....
        /*07d0*/ 	.word	0xffffffff


	//   ....[15]....
        /*07d4*/ 	.word	0xffffffff


	//   ....[16]....
        /*07d8*/ 	.word	0xffffffff


	//   ....[17]....
        /*07dc*/ 	.word	0xffffffff


	//   ....[18]....
        /*07e0*/ 	.word	0xffffffff


	//   ....[19]....
        /*07e4*/ 	.word	0xffffffff


	//   ....[20]....
        /*07e8*/ 	.word	0xffffffff


	//   ....[21]....
        /*07ec*/ 	.word	0xffffffff


	//   ....[22]....
        /*07f0*/ 	.word	0xffffffff


	//   ....[23]....
        /*07f4*/ 	.word	0xffffffff


	//   ....[24]....
        /*07f8*/ 	.word	0xffffffff


	//   ....[25]....
        /*07fc*/ 	.word	0xffffffff


	//   ....[26]....
        /*0800*/ 	.word	0xffffffff


	//   ....[27]....
        /*0804*/ 	.word	0xffffffff


	//   ....[28]....
        /*0808*/ 	.word	0xffffffff


	//   ....[29]....
        /*080c*/ 	.word	0xffffffff


	//   ....[30]....
        /*0810*/ 	.word	0xffffffff


	//   ....[31]....
        /*0814*/ 	.word	0xffffffff


	//   ....[32]....
        /*0818*/ 	.word	0xffffffff


	//   ....[33]....
        /*081c*/ 	.word	0xffffffff


	//   ....[34]....
        /*0820*/ 	.word	0xffffffff


	//   ....[35]....
        /*0824*/ 	.word	0xffffffff


	//   ....[36]....
        /*0828*/ 	.word	0xffffffff


	//   ....[37]....
        /*082c*/ 	.word	0xffffffff


	//   ....[38]....
        /*0830*/ 	.word	0xffffffff


	//   ....[39]....
        /*0834*/ 	.word	0xffffffff


	//   ....[40]....
        /*0838*/ 	.word	0xffffffff


	//   ....[41]....
        /*083c*/ 	.word	0xffffffff


	//   ....[42]....
        /*0840*/ 	.word	0xffffffff


	//   ....[43]....
        /*0844*/ 	.word	0xffffffff


	//   ....[44]....
        /*0848*/ 	.word	0xffffffff


	//   ....[45]....
        /*084c*/ 	.word	0xffffffff


	//   ....[46]....
        /*0850*/ 	.word	0xffffffff


	//   ....[47]....
        /*0854*/ 	.word	0xffffffff


	//   ....[48]....
        /*0858*/ 	.word	0xffffffff


	//   ....[49]....
        /*085c*/ 	.word	0xffffffff


	//   ....[50]....
        /*0860*/ 	.word	0xffffffff


	//   ....[51]....
        /*0864*/ 	.word	0xffffffff


	//   ....[52]....
        /*0868*/ 	.word	0xffffffff


	//   ....[53]....
        /*086c*/ 	.word	0xffffffff


	//   ....[54]....
        /*0870*/ 	.word	0xffffffff


	//   ....[55]....
        /*0874*/ 	.word	0xffffffff


	//   ....[56]....
        /*0878*/ 	.word	0xffffffff


	//   ....[57]....
        /*087c*/ 	.word	0xffffffff


	//   ....[58]....
        /*0880*/ 	.word	0xffffffff


	//   ....[59]....
        /*0884*/ 	.word	0xffffffff


	//   ....[60]....
        /*0888*/ 	.word	0xffffffff


	//   ....[61]....
        /*088c*/ 	.word	0xffffffff


	//   ....[62]....
        /*0890*/ 	.word	0xffffffff


	//   ....[63]....
        /*0894*/ 	.word	0xffffffff


	//   ....[64]....
        /*0898*/ 	.word	0xffffffff


	//   ....[65]....
        /*089c*/ 	.word	0xffffffff


	//   ....[66]....
        /*08a0*/ 	.word	0xffffffff


	//   ....[67]....
        /*08a4*/ 	.word	0xffffffff


	//   ....[68]....
        /*08a8*/ 	.word	0xffffffff


	//   ....[69]....
        /*08ac*/ 	.word	0xffffffff


	//   ....[70]....
        /*08b0*/ 	.word	0xffffffff


	//   ....[71]....
        /*08b4*/ 	.word	0xffffffff


	//   ....[72]....
        /*08b8*/ 	.word	0xffffffff


	//   ....[73]....
        /*08bc*/ 	.word	0xffffffff


	//   ....[74]....
        /*08c0*/ 	.word	0xffffffff


	//   ....[75]....
        /*08c4*/ 	.word	0xffffffff


	//   ....[76]....
        /*08c8*/ 	.word	0xffffffff


	//   ....[77]....
        /*08cc*/ 	.word	0xffffffff


	//   ....[78]....
        /*08d0*/ 	.word	0xffffffff


	//   ....[79]....
        /*08d4*/ 	.word	0xffffffff


	//   ....[80]....
        /*08d8*/ 	.word	0xffffffff


	//   ....[81]....
        /*08dc*/ 	.word	0xffffffff


	//   ....[82]....
        /*08e0*/ 	.word	0xffffffff


	//   ....[83]....
        /*08e4*/ 	.word	0xffffffff


	//   ....[84]....
        /*08e8*/ 	.word	0xffffffff


	//   ....[85]....
        /*08ec*/ 	.word	0xffffffff


	//   ....[86]....
        /*08f0*/ 	.word	0xffffffff


	//   ....[87]....
        /*08f4*/ 	.word	0xffffffff


	//   ....[88]....
        /*08f8*/ 	.word	0xffffffff


	//   ....[89]....
        /*08fc*/ 	.word	0xffffffff


	//   ....[90]....
        /*0900*/ 	.word	0xffffffff


	//   ....[91]....
        /*0904*/ 	.word	0xffffffff


	//   ....[92]....
        /*0908*/ 	.word	0xffffffff


	//   ....[93]....
        /*090c*/ 	.word	0xffffffff


	//   ....[94]....
        /*0910*/ 	.word	0xffffffff


	//   ....[95]....
        /*0914*/ 	.word	0xffffffff


	//   ....[96]....
        /*0918*/ 	.word	0xffffffff


	//   ....[97]....
        /*091c*/ 	.word	0xffffffff


	//   ....[98]....
        /*0920*/ 	.word	0xffffffff


	//   ....[99]....
        /*0924*/ 	.word	0xffffffff


	//   ....[100]....
        /*0928*/ 	.word	0xffffffff


	//   ....[101]....
        /*092c*/ 	.word	0xffffffff


	//   ....[102]....
        /*0930*/ 	.word	0xffffffff


	//   ....[103]....
        /*0934*/ 	.word	0xffffffff


	//   ....[104]....
        /*0938*/ 	.word	0xffffffff


	//   ....[105]....
        /*093c*/ 	.word	0xffffffff


	//   ....[106]....
        /*0940*/ 	.word	0xffffffff


	//   ....[107]....
        /*0944*/ 	.word	0xffffffff


	//   ....[108]....
        /*0948*/ 	.word	0xffffffff


	//   ....[109]....
        /*094c*/ 	.word	0xffffffff


	//   ....[110]....
        /*0950*/ 	.word	0xffffffff


	//   ....[111]....
        /*0954*/ 	.word	0xffffffff


	//   ....[112]....
        /*0958*/ 	.word	0xffffffff


	//   ....[113]....
        /*095c*/ 	.word	0xffffffff


	//   ....[114]....
        /*0960*/ 	.word	0xffffffff


	//   ....[115]....
        /*0964*/ 	.word	0xffffffff


	//   ....[116]....
        /*0968*/ 	.word	0xffffffff


	//   ....[117]....
        /*096c*/ 	.word	0xffffffff


	//   ....[118]....
        /*0970*/ 	.word	0xffffffff


	//   ....[119]....
        /*0974*/ 	.word	0xffffffff


	//   ....[120]....
        /*0978*/ 	.word	0xffffffff


	//   ....[121]....
        /*097c*/ 	.word	0xffffffff


	//   ....[122]....
        /*0980*/ 	.word	0xffffffff


	//   ....[123]....
        /*0984*/ 	.word	0xffffffff


	//   ....[124]....
        /*0988*/ 	.word	0xffffffff


	//   ....[125]....
        /*098c*/ 	.word	0xffffffff


	//   ....[126]....
        /*0990*/ 	.word	0xffffffff


	//   ....[127]....
        /*0994*/ 	.word	0xffffffff


	//   ....[128]....
        /*0998*/ 	.word	0xffffffff


	//   ....[129]....
        /*099c*/ 	.word	0xffffffff


	//   ....[130]....
        /*09a0*/ 	.word	0xffffffff


	//   ....[131]....
        /*09a4*/ 	.word	0xffffffff


	//   ....[132]....
        /*09a8*/ 	.word	0xffffffff


	//   ....[133]....
        /*09ac*/ 	.word	0xffffffff


	//   ....[134]....
        /*09b0*/ 	.word	0xffffffff


	//   ....[135]....
        /*09b4*/ 	.word	0xffffffff


	//   ....[136]....
        /*09b8*/ 	.word	0xffffffff


	//   ....[137]....
        /*09bc*/ 	.word	0xffffffff


	//   ....[138]....
        /*09c0*/ 	.word	0xffffffff


	//   ....[139]....
        /*09c4*/ 	.word	0xffffffff


	//   ....[140]....
        /*09c8*/ 	.word	0xffffffff


	//   ....[141]....
        /*09cc*/ 	.word	0xffffffff


	//   ....[142]....
        /*09d0*/ 	.word	0xffffffff


	//   ....[143]....
        /*09d4*/ 	.word	0xffffffff


	//   ....[144]....
        /*09d8*/ 	.word	0xffffffff


	//   ....[145]....
        /*09dc*/ 	.word	0xffffffff


	//   ....[146]....
        /*09e0*/ 	.word	0xffffffff


	//   ....[147]....
        /*09e4*/ 	.word	0xffffffff


	//   ....[148]....
        /*09e8*/ 	.word	0xffffffff


	//   ....[149]....
        /*09ec*/ 	.word	0xffffffff


	//   ....[150]....
        /*09f0*/ 	.word	0xffffffff


	//   ....[151]....
        /*09f4*/ 	.word	0xffffffff


	//   ....[152]....
        /*09f8*/ 	.word	0xffffffff


	//   ....[153]....
        /*09fc*/ 	.word	0xffffffff


	//   ....[154]....
        /*0a00*/ 	.word	0xffffffff


	//   ....[155]....
        /*0a04*/ 	.word	0xffffffff


	//   ....[156]....
        /*0a08*/ 	.word	0xffffffff


	//   ....[157]....
        /*0a0c*/ 	.word	0xffffffff


	//   ....[158]....
        /*0a10*/ 	.word	0xffffffff


	//   ....[159]....
        /*0a14*/ 	.word	0xffffffff


	//   ....[160]....
        /*0a18*/ 	.word	0xffffffff


	//   ....[161]....
        /*0a1c*/ 	.word	0xffffffff


	//   ....[162]....
        /*0a20*/ 	.word	0xffffffff


	//   ....[163]....
        /*0a24*/ 	.word	0xffffffff


	//   ....[164]....
        /*0a28*/ 	.word	0xffffffff


	//   ....[165]....
        /*0a2c*/ 	.word	0xffffffff


	//   ....[166]....
        /*0a30*/ 	.word	0xffffffff


	//   ....[167]....
        /*0a34*/ 	.word	0xffffffff


	//   ....[168]....
        /*0a38*/ 	.word	0xffffffff


	//   ....[169]....
        /*0a3c*/ 	.word	0xffffffff


	//   ....[170]....
        /*0a40*/ 	.word	0xffffffff


	//   ....[171]....
        /*0a44*/ 	.word	0xffffffff


	//   ....[172]....
        /*0a48*/ 	.word	0xffffffff


	//   ....[173]....
        /*0a4c*/ 	.word	0xffffffff


	//   ....[174]....
        /*0a50*/ 	.word	0xffffffff


	//   ....[175]....
        /*0a54*/ 	.word	0xffffffff


	//   ....[176]....
        /*0a58*/ 	.word	0xffffffff


	//   ....[177]....
        /*0a5c*/ 	.word	0xffffffff


	//   ....[178]....
        /*0a60*/ 	.word	0xffffffff


	//   ....[179]....
        /*0a64*/ 	.word	0xffffffff


	//   ....[180]....
        /*0a68*/ 	.word	0xffffffff


	//   ....[181]....
        /*0a6c*/ 	.word	0xffffffff


	//   ....[182]....
        /*0a70*/ 	.word	0xffffffff


	//   ....[183]....
        /*0a74*/ 	.word	0xffffffff


	//   ....[184]....
        /*0a78*/ 	.word	0xffffffff


	//   ....[185]....
        /*0a7c*/ 	.word	0xffffffff


	//   ....[186]....
        /*0a80*/ 	.word	0xffffffff


	//   ....[187]....
        /*0a84*/ 	.word	0xffffffff


	//   ....[188]....
        /*0a88*/ 	.word	0xffffffff


	//   ....[189]....
        /*0a8c*/ 	.word	0xffffffff


	//   ....[190]....
        /*0a90*/ 	.word	0xffffffff


	//   ....[191]....
        /*0a94*/ 	.word	0xffffffff


	//   ....[192]....
        /*0a98*/ 	.word	0xffffffff


	//   ....[193]....
        /*0a9c*/ 	.word	0xffffffff


	//   ....[194]....
        /*0aa0*/ 	.word	0xffffffff


	//   ....[195]....
        /*0aa4*/ 	.word	0xffffffff


	//   ....[196]....
        /*0aa8*/ 	.word	0xffffffff


	//   ....[197]....
        /*0aac*/ 	.word	0xffffffff


	//   ....[198]....
        /*0ab0*/ 	.word	0xffffffff


	//   ....[199]....
        /*0ab4*/ 	.word	0xffffffff


	//   ....[200]....
        /*0ab8*/ 	.word	0xffffffff


	//   ....[201]....
        /*0abc*/ 	.word	0x0500000f


	//   ....[202]....
        /*0ac0*/ 	.word	0x0500000f


	//   ....[203]....
        /*0ac4*/ 	.word	0x0500000f


	//   ....[204]....
        /*0ac8*/ 	.word	0x0500000f


	//   ....[205]....
        /*0acc*/ 	.word	0x0500000f


	//   ....[206]....
        /*0ad0*/ 	.word	0x0500000f


	//   ....[207]....
        /*0ad4*/ 	.word	0x0500000f


	//   ....[208]....
        /*0ad8*/ 	.word	0x0500000f


	//   ....[209]....
        /*0adc*/ 	.word	0x0500000f


	//   ....[210]....
        /*0ae0*/ 	.word	0x0500000f


	//   ....[211]....
        /*0ae4*/ 	.word	0x0500000f


	//   ....[212]....
        /*0ae8*/ 	.word	0x0500000f


	//   ....[213]....
        /*0aec*/ 	.word	0x0500000f


	//   ....[214]....
        /*0af0*/ 	.word	0x0500000f


	//   ....[215]....
        /*0af4*/ 	.word	0x0500000f


	//   ....[216]....
        /*0af8*/ 	.word	0x0500000f


	//   ....[217]....
        /*0afc*/ 	.word	0x0500000f


	//   ....[218]....
        /*0b00*/ 	.word	0x0500000f


	//   ....[219]....
        /*0b04*/ 	.word	0x0500000f


	//   ....[220]....
        /*0b08*/ 	.word	0x0500000f


	//   ....[221]....
        /*0b0c*/ 	.word	0x0500000f


	//   ....[222]....
        /*0b10*/ 	.word	0x0500000f


	//   ....[223]....
        /*0b14*/ 	.word	0x0500000f


	//   ....[224]....
        /*0b18*/ 	.word	0x0500000f


	//   ....[225]....
        /*0b1c*/ 	.word	0x0500000f


	//   ....[226]....
        /*0b20*/ 	.word	0x0500000f


	//   ....[227]....
        /*0b24*/ 	.word	0x0500000f


	//   ....[228]....
        /*0b28*/ 	.word	0x0500000f


	//   ....[229]....
        /*0b2c*/ 	.word	0x0500000f


	//   ....[230]....
        /*0b30*/ 	.word	0x0500000f


	//   ....[231]....
        /*0b34*/ 	.word	0x0500000f


	//   ....[232]....
        /*0b38*/ 	.word	0x0500000f


	//   ....[233]....
        /*0b3c*/ 	.word	0x0500000f


	//   ....[234]....
        /*0b40*/ 	.word	0x0500000f


	//   ....[235]....
        /*0b44*/ 	.word	0x0500000f


	//   ....[236]....
        /*0b48*/ 	.word	0x0500000f


	//   ....[237]....
        /*0b4c*/ 	.word	0x0500000f


	//   ....[238]....
        /*0b50*/ 	.word	0x0500000f


	//   ....[239]....
        /*0b54*/ 	.word	0x0500000f


	//   ....[240]....
        /*0b58*/ 	.word	0x0500000f


	//   ....[241]....
        /*0b5c*/ 	.word	0x0500000f


	//   ....[242]....
        /*0b60*/ 	.word	0x0500000f


	//   ....[243]....
        /*0b64*/ 	.word	0x0500000f


	//   ....[244]....
        /*0b68*/ 	.word	0x0500000f


	//   ....[245]....
        /*0b6c*/ 	.word	0x0500000f


	//   ....[246]....
        /*0b70*/ 	.word	0x0500000f


	//   ....[247]....
        /*0b74*/ 	.word	0x0500000f


	//   ....[248]....
        /*0b78*/ 	.word	0x0500000f


	//   ....[249]....
        /*0b7c*/ 	.word	0x0500000f


	//   ....[250]....
        /*0b80*/ 	.word	0x0500000f


	//   ....[251]....
        /*0b84*/ 	.word	0x0500000f


	//   ....[252]....
        /*0b88*/ 	.word	0x0500000f


	//   ....[253]....
        /*0b8c*/ 	.word	0x0500000f


	//   ....[254]....
        /*0b90*/ 	.word	0x0500000f


	//   ....[255]....
        /*0b94*/ 	.word	0x0500000f


	//   ....[0]....
        /*0b98*/ 	.word	0x0500000f


	//   ....[1]....
        /*0b9c*/ 	.word	0x0500000f


	//   ....[2]....
        /*0ba0*/ 	.word	0x0500000f


	//   ....[3]....
        /*0ba4*/ 	.word	0x0500000f


	//   ....[4]....
        /*0ba8*/ 	.word	0x0500000f


	//   ....[5]....
        /*0bac*/ 	.word	0x0500000f


	//   ....[6]....
        /*0bb0*/ 	.word	0x0500000f


	//   ....[7]....
        /*0bb4*/ 	.word	0x0500000f


	//   ....[8]....
        /*0bb8*/ 	.word	0x0500000f


	//   ....[9]....
        /*0bbc*/ 	.word	0x0500000f


	//   ....[10]....
        /*0bc0*/ 	.word	0x0500000f


	//   ....[11]....
        /*0bc4*/ 	.word	0x0500000f


	//   ....[12]....
        /*0bc8*/ 	.word	0x0500000f


	//   ....[13]....
        /*0bcc*/ 	.word	0x0500000f


	//   ....[14]....
        /*0bd0*/ 	.word	0x0500000f


	//   ....[15]....
        /*0bd4*/ 	.word	0x0500000f


	//   ....[16]....
        /*0bd8*/ 	.word	0x0500000f


	//   ....[17]....
        /*0bdc*/ 	.word	0x0500000f


	//   ....[18]....
        /*0be0*/ 	.word	0x0500000f


	//   ....[19]....
        /*0be4*/ 	.word	0x0500000f


	//   ....[20]....
        /*0be8*/ 	.word	0x0500000f


	//   ....[21]....
        /*0bec*/ 	.word	0x0500000f


	//   ....[22]....
        /*0bf0*/ 	.word	0x0500000f


	//   ....[23]....
        /*0bf4*/ 	.word	0x0500000f


	//   ....[24]....
        /*0bf8*/ 	.word	0x0500000f


	//   ....[25]....
        /*0bfc*/ 	.word	0x0500000f


	//   ....[26]....
        /*0c00*/ 	.word	0x0500000f


	//   ....[27]....
        /*0c04*/ 	.word	0x0500000f


	//   ....[28]....
        /*0c08*/ 	.word	0x0500000f


	//   ....[29]....
        /*0c0c*/ 	.word	0x0500000f


	//   ....[30]....
        /*0c10*/ 	.word	0x0500000f


	//   ....[31]....
        /*0c14*/ 	.word	0x0500000f


	//   ....[32]....
        /*0c18*/ 	.word	0x0500000f


	//   ....[33]....
        /*0c1c*/ 	.word	0x0500000f


	//   ....[34]....
        /*0c20*/ 	.word	0x0500000f


	//   ....[35]....
        /*0c24*/ 	.word	0x0500000f


	//   ....[36]....
        /*0c28*/ 	.word	0x0500000f


	//   ....[37]....
        /*0c2c*/ 	.word	0x0500000f


	//   ....[38]....
        /*0c30*/ 	.word	0x0500000f


	//   ....[39]....
        /*0c34*/ 	.word	0x0500000f


	//   ....[40]....
        /*0c38*/ 	.word	0x0500000f


	//   ....[41]....
        /*0c3c*/ 	.word	0x0500000f


	//   ....[42]....
        /*0c40*/ 	.word	0x0500000f


	//   ....[43]....
        /*0c44*/ 	.word	0x0500000f


	//   ....[44]....
        /*0c48*/ 	.word	0x0500000f


	//   ....[45]....
        /*0c4c*/ 	.word	0x0500000f


	//   ....[46]....
        /*0c50*/ 	.word	0x0500000f


	//   ....[47]....
        /*0c54*/ 	.word	0x0500000f


	//   ....[48]....
        /*0c58*/ 	.word	0x0500000f


	//   ....[49]....
        /*0c5c*/ 	.word	0x0500000f


	//   ....[50]....
        /*0c60*/ 	.word	0x0500000f


	//   ....[51]....
        /*0c64*/ 	.word	0x0500000f


	//   ....[52]....
        /*0c68*/ 	.word	0x0500000f


	//   ....[53]....
        /*0c6c*/ 	.word	0x0500000f


	//   ....[54]....
        /*0c70*/ 	.word	0x0500000f


	//   ....[55]....
        /*0c74*/ 	.word	0x0500000f


	//   ....[56]....
        /*0c78*/ 	.word	0x0500000f


	//   ....[57]....
        /*0c7c*/ 	.word	0x0500000f


	//   ....[58]....
        /*0c80*/ 	.word	0x0500000f


	//   ....[59]....
        /*0c84*/ 	.word	0x0500000f


	//   ....[60]....
        /*0c88*/ 	.word	0x0500000f


	//   ....[61]....
        /*0c8c*/ 	.word	0x0500000f


	//   ....[62]....
        /*0c90*/ 	.word	0x0500000f


	//   ....[63]....
        /*0c94*/ 	.word	0x0500000f


	//   ....[64]....
        /*0c98*/ 	.word	0x0500000f


	//   ....[65]....
        /*0c9c*/ 	.word	0x0500000f


	//   ....[66]....
        /*0ca0*/ 	.word	0x0500000f


	//   ....[67]....
        /*0ca4*/ 	.word	0x0500000f


	//   ....[68]....
        /*0ca8*/ 	.word	0x0500000f


	//   ....[69]....
        /*0cac*/ 	.word	0x0500000f


	//   ....[70]....
        /*0cb0*/ 	.word	0x0500000f


	//   ....[71]....
        /*0cb4*/ 	.word	0x0500000f


	//   ....[72]....
        /*0cb8*/ 	.word	0x0500000f


	//   ....[73]....
        /*0cbc*/ 	.word	0x0500000f


	//   ....[74]....
        /*0cc0*/ 	.word	0x0500000f


	//   ....[75]....
        /*0cc4*/ 	.word	0x0500000f


	//   ....[76]....
        /*0cc8*/ 	.word	0x0500000f


	//   ....[77]....
        /*0ccc*/ 	.word	0x0500000f


	//   ....[78]....
        /*0cd0*/ 	.word	0x0500000f


	//   ....[79]....
        /*0cd4*/ 	.word	0x0500000f


	//   ....[80]....
        /*0cd8*/ 	.word	0x0500000f


	//   ....[81]....
        /*0cdc*/ 	.word	0x0500000f


	//   ....[82]....
        /*0ce0*/ 	.word	0x0500000f


	//   ....[83]....
        /*0ce4*/ 	.word	0x0500000f


	//   ....[84]....
        /*0ce8*/ 	.word	0x0500000f


	//   ....[85]....
        /*0cec*/ 	.word	0x0500000f


	//   ....[86]....
        /*0cf0*/ 	.word	0x0500000f


	//   ....[87]....
        /*0cf4*/ 	.word	0x0500000f


	//   ....[88]....
        /*0cf8*/ 	.word	0x0500000f


	//   ....[89]....
        /*0cfc*/ 	.word	0x0500000f


	//   ....[90]....
        /*0d00*/ 	.word	0x0500000f


	//   ....[91]....
        /*0d04*/ 	.word	0x0500000f


	//   ....[92]....
        /*0d08*/ 	.word	0x0500000f


	//   ....[93]....
        /*0d0c*/ 	.word	0x0500000f


	//   ....[94]....
        /*0d10*/ 	.word	0x0500000f


	//   ....[95]....
        /*0d14*/ 	.word	0xffffffff


	//   ....[96]....
        /*0d18*/ 	.word	0xffffffff


	//   ....[97]....
        /*0d1c*/ 	.word	0xffffffff


	//   ....[98]....
        /*0d20*/ 	.word	0xffffffff


	//   ....[99]....
        /*0d24*/ 	.word	0xffffffff


	//   ....[100]....
        /*0d28*/ 	.word	0xffffffff


	//----- nvinfo : EIATTR_COOP_GROUP_INSTR_OFFSETS
	.align		4
.L_1432:
        /*0d2c*/ 	.byte	0x04, 0x28
        /*0d2e*/ 	.short	(.L_1434 - .L_1433)


	//   ....[0]....
.L_1433:
        /*0d30*/ 	.word	0x000000c0


	//   ....[1]....
        /*0d34*/ 	.word	0x00000190


	//   ....[2]....
        /*0d38*/ 	.word	0x000001e0


	//   ....[3]....
        /*0d3c*/ 	.word	0x00000430


	//   ....[4]....
        /*0d40*/ 	.word	0x00000590


	//   ....[5]....
        /*0d44*/ 	.word	0x000006b0


	//   ....[6]....
        /*0d48*/ 	.word	0x00000810


	//   ....[7]....
        /*0d4c*/ 	.word	0x00003970


	//   ....[8]....
        /*0d50*/ 	.word	0x00003980


	//   ....[9]....
        /*0d54*/ 	.word	0x00004100


	//   ....[10]....
        /*0d58*/ 	.word	0x00004110


	//   ....[11]....
        /*0d5c*/ 	.word	0x00004ec0


	//   ....[12]....
        /*0d60*/ 	.word	0x00004ed0


	//   ....[13]....
        /*0d64*/ 	.word	0x000056b0


	//   ....[14]....
        /*0d68*/ 	.word	0x000056c0


	//   ....[15]....
        /*0d6c*/ 	.word	0x000060a0


	//   ....[16]....
        /*0d70*/ 	.word	0x000060b0


	//   ....[17]....
        /*0d74*/ 	.word	0x000061c0


	//   ....[18]....
        /*0d78*/ 	.word	0x000061d0


	//   ....[19]....
        /*0d7c*/ 	.word	0x00006570


	//   ....[20]....
        /*0d80*/ 	.word	0x00006590


	//   ....[21]....
        /*0d84*/ 	.word	0x00006870


	//   ....[22]....
        /*0d88*/ 	.word	0x00006890


	//   ....[23]....
        /*0d8c*/ 	.word	0x000078d0


	//   ....[24]....
        /*0d90*/ 	.word	0x00008610


	//   ....[25]....
        /*0d94*/ 	.word	0x00008620


	//   ....[26]....
        /*0d98*/ 	.word	0x00008630


	//   ....[27]....
        /*0d9c*/ 	.word	0x00008640


	//   ....[28]....
        /*0da0*/ 	.word	0x00008970


	//   ....[29]....
        /*0da4*/ 	.word	0x00008980


	//   ....[30]....
        /*0da8*/ 	.word	0x00008990


	//   ....[31]....
        /*0dac*/ 	.word	0x000089a0


	//   ....[32]....
        /*0db0*/ 	.word	0x00009ce0


	//   ....[33]....
        /*0db4*/ 	.word	0x00009d00


	//   ....[34]....
        /*0db8*/ 	.word	0x00009d10


	//   ....[35]....
        /*0dbc*/ 	.word	0x00009d20


	//   ....[36]....
        /*0dc0*/ 	.word	0x00009e00


	//   ....[37]....
        /*0dc4*/ 	.word	0x00009e20


	//   ....[38]....
        /*0dc8*/ 	.word	0x00009e30


	//   ....[39]....
        /*0dcc*/ 	.word	0x00009e40


	//   ....[40]....
        /*0dd0*/ 	.word	0x0000d0f0


	//   ....[41]....
        /*0dd4*/ 	.word	0x0000d710


	//   ....[42]....
        /*0dd8*/ 	.word	0x0000e720


	//   ....[43]....
        /*0ddc*/ 	.word	0x0000e8a0


	//   ....[44]....
        /*0de0*/ 	.word	0x0000e8f0


	//   ....[45]....
        /*0de4*/ 	.word	0x0000e910


	//   ....[46]....
        /*0de8*/ 	.word	0x00018960


	//   ....[47]....
        /*0dec*/ 	.word	0x00018a10


	//   ....[48]....
        /*0df0*/ 	.word	0x00018bd0


	//   ....[49]....
        /*0df4*/ 	.word	0x00018bf0


	//   ....[50]....
        /*0df8*/ 	.word	0x00022720


	//   ....[51]....
        /*0dfc*/ 	.word	0x00022cc0


	//   ....[52]....
        /*0e00*/ 	.word	0x00023c50


	//   ....[53]....
        /*0e04*/ 	.word	0x00023d00


	//   ....[54]....
        /*0e08*/ 	.word	0x00023ed0


	//   ....[55]....
        /*0e0c*/ 	.word	0x00023ef0


	//   ....[56]....
        /*0e10*/ 	.word	0x0002c390


	//   ....[57]....
        /*0e14*/ 	.word	0x0002c3c0


	//   ....[58]....
        /*0e18*/ 	.word	0x0002c400


	//   ....[59]....
        /*0e1c*/ 	.word	0x0002c430


	//   ....[60]....
        /*0e20*/ 	.word	0x0002e680


	//   ....[61]....
        /*0e24*/ 	.word	0x0002e6b0


	//   ....[62]....
        /*0e28*/ 	.word	0x0002e6e0


	//   ....[63]....
        /*0e2c*/ 	.word	0x0002e6f0


	//   ....[64]....
        /*0e30*/ 	.word	0x0002f060


	//   ....[65]....
        /*0e34*/ 	.word	0x0002f070


	//   ....[66]....
        /*0e38*/ 	.word	0x0002f200


	//   ....[67]....
        /*0e3c*/ 	.word	0x0002f210


	//   ....[68]....
        /*0e40*/ 	.word	0x0002f3a0


	//   ....[69]....
        /*0e44*/ 	.word	0x0002f3b0


	//   ....[70]....
        /*0e48*/ 	.word	0x0002f540


	//   ....[71]....
        /*0e4c*/ 	.word	0x0002f550


	//   ....[72]....
        /*0e50*/ 	.word	0x0002fa30


	//   ....[73]....
        /*0e54*/ 	.word	0x0002fa40


	//   ....[74]....
        /*0e58*/ 	.word	0x000307b0


	//   ....[75]....
        /*0e5c*/ 	.word	0x000307c0


	//   ....[76]....
        /*0e60*/ 	.word	0x00031ef0


	//   ....[77]....
        /*0e64*/ 	.word	0x00031f00


	//   ....[78]....
        /*0e68*/ 	.word	0x000320a0


	//   ....[79]....
        /*0e6c*/ 	.word	0x000320b0


	//   ....[80]....
        /*0e70*/ 	.word	0x00032240


	//   ....[81]....
        /*0e74*/ 	.word	0x00032250


	//   ....[82]....
        /*0e78*/ 	.word	0x000323e0


	//   ....[83]....
        /*0e7c*/ 	.word	0x000323f0


	//   ....[84]....
        /*0e80*/ 	.word	0x000325d0


	//   ....[85]....
        /*0e84*/ 	.word	0x000327e0


	//   ....[86]....
        /*0e88*/ 	.word	0x00032810


	//   ....[87]....
        /*0e8c*/ 	.word	0x00032840


	//   ....[88]....
        /*0e90*/ 	.word	0x00032870


	//   ....[89]....
        /*0e94*/ 	.word	0x000328a0


	//   ....[90]....
        /*0e98*/ 	.word	0x000328d0


	//   ....[91]....
        /*0e9c*/ 	.word	0x00032a60


	//   ....[92]....
        /*0ea0*/ 	.word	0x00032a90


	//   ....[93]....
        /*0ea4*/ 	.word	0x00032ac0


	//   ....[94]....
        /*0ea8*/ 	.word	0x00032af0


	//   ....[95]....
        /*0eac*/ 	.word	0x00032b20


	//   ....[96]....
        /*0eb0*/ 	.word	0x00032b50


	//   ....[97]....
        /*0eb4*/ 	.word	0x00032be0


	//   ....[98]....
        /*0eb8*/ 	.word	0x00032c10


	//   ....[99]....
        /*0ebc*/ 	.word	0x00032c20


	//   ....[100]....
        /*0ec0*/ 	.word	0x00032c60


	//   ....[101]....
        /*0ec4*/ 	.word	0x000343e0


	//   ....[102]....
        /*0ec8*/ 	.word	0x00036870


	//   ....[103]....
        /*0ecc*/ 	.word	0x00036890


	//   ....[104]....
        /*0ed0*/ 	.word	0x00036920


	//   ....[105]....
        /*0ed4*/ 	.word	0x00036940


	//   ....[106]....
        /*0ed8*/ 	.word	0x000369c0


	//   ....[107]....
        /*0edc*/ 	.word	0x000369e0


	//   ....[108]....
        /*0ee0*/ 	.word	0x00036a60


	//   ....[109]....
        /*0ee4*/ 	.word	0x00036a80


	//   ....[110]....
        /*0ee8*/ 	.word	0x00036b00


	//   ....[111]....
        /*0eec*/ 	.word	0x00036b20


	//   ....[112]....
        /*0ef0*/ 	.word	0x00036b30


	//   ....[113]....
        /*0ef4*/ 	.word	0x00036b40


	//   ....[114]....
        /*0ef8*/ 	.word	0x000372c0


	//   ....[115]....
        /*0efc*/ 	.word	0x000372f0


	//   ....[116]....
        /*0f00*/ 	.word	0x000373f0


	//   ....[117]....
        /*0f04*/ 	.word	0x00037400


	//   ....[118]....
        /*0f08*/ 	.word	0x000374a0


	//   ....[119]....
        /*0f0c*/ 	.word	0x000374b0


	//   ....[120]....
        /*0f10*/ 	.word	0x00037530


	//   ....[121]....
        /*0f14*/ 	.word	0x00037540


	//   ....[122]....
        /*0f18*/ 	.word	0x00037550


	//   ....[123]....
        /*0f1c*/ 	.word	0x000375f0


	//   ....[124]....
        /*0f20*/ 	.word	0x00037620


	//   ....[125]....
        /*0f24*/ 	.word	0x000376a0


	//   ....[126]....
        /*0f28*/ 	.word	0x000376d0


	//   ....[127]....
        /*0f2c*/ 	.word	0x000376f0


	//   ....[128]....
        /*0f30*/ 	.word	0x00037740


	//   ....[129]....
        /*0f34*/ 	.word	0x00037750


	//   ....[130]....
        /*0f38*/ 	.word	0x00037e00


	//   ....[131]....
        /*0f3c*/ 	.word	0x00037e30


	//   ....[132]....
        /*0f40*/ 	.word	0x00037f20


	//   ....[133]....
        /*0f44*/ 	.word	0x00037f30


	//   ....[134]....
        /*0f48*/ 	.word	0x00037fc0


	//   ....[135]....
        /*0f4c*/ 	.word	0x00037fd0


	//   ....[136]....
        /*0f50*/ 	.word	0x00038040


	//   ....[137]....
        /*0f54*/ 	.word	0x00038050


	//   ....[138]....
        /*0f58*/ 	.word	0x000380d0


	//   ....[139]....
        /*0f5c*/ 	.word	0x000380e0


	//   ....[140]....
        /*0f60*/ 	.word	0x00038160


	//   ....[141]....
        /*0f64*/ 	.word	0x00038170


	//   ....[142]....
        /*0f68*/ 	.word	0x000381f0


	//   ....[143]....
        /*0f6c*/ 	.word	0x00038200


	//   ....[144]....
        /*0f70*/ 	.word	0x00038280


	//   ....[145]....
        /*0f74*/ 	.word	0x00038290


	//   ....[146]....
        /*0f78*/ 	.word	0x000387a0


	//   ....[147]....
        /*0f7c*/ 	.word	0x000387c0


	//   ....[148]....
        /*0f80*/ 	.word	0x00038810


	//   ....[149]....
        /*0f84*/ 	.word	0x000388d0


	//   ....[150]....
        /*0f88*/ 	.word	0x000388e0


	//   ....[151]....
        /*0f8c*/ 	.word	0x00038910


	//   ....[152]....
        /*0f90*/ 	.word	0x000389a0


	//   ....[153]....
        /*0f94*/ 	.word	0x00038a50


	//   ....[154]....
        /*0f98*/ 	.word	0x00038a60


	//   ....[155]....
        /*0f9c*/ 	.word	0x00038a90


	//   ....[156]....
        /*0fa0*/ 	.word	0x00038aa0


	//   ....[157]....
        /*0fa4*/ 	.word	0x00038b30


	//   ....[158]....
        /*0fa8*/ 	.word	0x00039240


	//   ....[159]....
        /*0fac*/ 	.word	0x00039260


	//   ....[160]....
        /*0fb0*/ 	.word	0x000392b0


	//   ....[161]....
        /*0fb4*/ 	.word	0x000392c0


	//   ....[162]....
        /*0fb8*/ 	.word	0x00039300


	//   ....[163]....
        /*0fbc*/ 	.word	0x00039310


	//   ....[164]....
        /*0fc0*/ 	.word	0x00039350


	//   ....[165]....
        /*0fc4*/ 	.word	0x00039360


	//   ....[166]....
        /*0fc8*/ 	.word	0x000393a0


	//   ....[167]....
        /*0fcc*/ 	.word	0x000393b0


	//   ....[168]....
        /*0fd0*/ 	.word	0x000393c0


	//   ....[169]....
        /*0fd4*/ 	.word	0x00039400


	//   ....[170]....
        /*0fd8*/ 	.word	0x00039720


	//   ....[171]....
        /*0fdc*/ 	.word	0x00039740


	//   ....[172]....
        /*0fe0*/ 	.word	0x00039750


	//   ....[173]....
        /*0fe4*/ 	.word	0x00039760


	//   ....[174]....
        /*0fe8*/ 	.word	0x00039780


	//   ....[175]....
        /*0fec*/ 	.word	0x000397f0


	//   ....[176]....
        /*0ff0*/ 	.word	0x00039860


	//   ....[177]....
        /*0ff4*/ 	.word	0x00039880


	//   ....[178]....
        /*0ff8*/ 	.word	0x00039890


	//   ....[179]....
        /*0ffc*/ 	.word	0x000398f0


	//   ....[180]....
        /*1000*/ 	.word	0x00039910


	//   ....[181]....
        /*1004*/ 	.word	0x00039970


	//   ....[182]....
        /*1008*/ 	.word	0x00039eb0


	//   ....[183]....
        /*100c*/ 	.word	0x00039ee0


	//   ....[184]....
        /*1010*/ 	.word	0x00039f40


	//   ....[185]....
        /*1014*/ 	.word	0x00039f70


	//   ....[186]....
        /*1018*/ 	.word	0x00039fa0


	//   ....[187]....
        /*101c*/ 	.word	0x00039fd0


	//   ....[188]....
        /*1020*/ 	.word	0x0003a000


	//   ....[189]....
        /*1024*/ 	.word	0x0003a030


	//   ....[190]....
        /*1028*/ 	.word	0x0003a1d0


	//   ....[191]....
        /*102c*/ 	.word	0x0003a200


	//   ....[192]....
        /*1030*/ 	.word	0x0003a230


	//   ....[193]....
        /*1034*/ 	.word	0x0003a260


	//   ....[194]....
        /*1038*/ 	.word	0x0003a290


	//   ....[195]....
        /*103c*/ 	.word	0x0003a2c0


	//   ....[196]....
        /*1040*/ 	.word	0x0003a380


	//   ....[197]....
        /*1044*/ 	.word	0x0003a3a0


	//   ....[198]....
        /*1048*/ 	.word	0x0003a3c0


	//   ....[199]....
        /*104c*/ 	.word	0x0003a420


	//   ....[200]....
        /*1050*/ 	.word	0x0003ae40


	//   ....[201]....
        /*1054*/ 	.word	0x0003b160


	//   ....[202]....
        /*1058*/ 	.word	0x0003b1f0


	//   ....[203]....
        /*105c*/ 	.word	0x0003b280


	//   ....[204]....
        /*1060*/ 	.word	0x0003b310


	//   ....[205]....
        /*1064*/ 	.word	0x0003b3f0


	//   ....[206]....
        /*1068*/ 	.word	0x0003b480


	//   ....[207]....
        /*106c*/ 	.word	0x0003b520


	//   ....[208]....
        /*1070*/ 	.word	0x0003b5b0


	//   ....[209]....
        /*1074*/ 	.word	0x0003b690


	//   ....[210]....
        /*1078*/ 	.word	0x0003b720


	//   ....[211]....
        /*107c*/ 	.word	0x0003b7b0


	//   ....[212]....
        /*1080*/ 	.word	0x0003b840


	//   ....[213]....
        /*1084*/ 	.word	0x0003b920


	//   ....[214]....
        /*1088*/ 	.word	0x0003b9c0


	//   ....[215]....
        /*108c*/ 	.word	0x0003ba50


	//   ....[216]....
        /*1090*/ 	.word	0x0003baa0


	//   ....[217]....
        /*1094*/ 	.word	0x0003baf0


	//   ....[218]....
        /*1098*/ 	.word	0x0003bb90


	//   ....[219]....
        /*109c*/ 	.word	0x0003bc20


	//   ....[220]....
        /*10a0*/ 	.word	0x0003bc70


	//   ....[221]....
        /*10a4*/ 	.word	0x0003bcc0


	//   ....[222]....
        /*10a8*/ 	.word	0x0003bdb0


	//   ....[223]....
        /*10ac*/ 	.word	0x0003be60


	//   ....[224]....
        /*10b0*/ 	.word	0x0003bee0


	//   ....[225]....
        /*10b4*/ 	.word	0x0003bf50


	//   ....[226]....
        /*10b8*/ 	.word	0x0003c0c0


	//   ....[227]....
        /*10bc*/ 	.word	0x0003c1e0


	//   ....[228]....
        /*10c0*/ 	.word	0x0003c240


	//   ....[229]....
        /*10c4*/ 	.word	0x0003c2b0


	//   ....[230]....
        /*10c8*/ 	.word	0x0003c560


	//   ....[231]....
        /*10cc*/ 	.word	0x0003c5b0


	//   ....[232]....
        /*10d0*/ 	.word	0x0003c640


	//   ....[233]....
        /*10d4*/ 	.word	0x0003c6d0


	//   ....[234]....
        /*10d8*/ 	.word	0x0003c760


	//   ....[235]....
        /*10dc*/ 	.word	0x0003c7f0


	//   ....[236]....
        /*10e0*/ 	.word	0x0003c880


	//   ....[237]....
        /*10e4*/ 	.word	0x0003c910


	//   ....[238]....
        /*10e8*/ 	.word	0x0003c990


	//   ....[239]....
        /*10ec*/ 	.word	0x0003c9e0


	//   ....[240]....
        /*10f0*/ 	.word	0x0003ca80


	//   ....[241]....
        /*10f4*/ 	.word	0x0003cb10


	//   ....[242]....
        /*10f8*/ 	.word	0x0003cb90


	//   ....[243]....
        /*10fc*/ 	.word	0x0003cbe0


	//   ....[244]....
        /*1100*/ 	.word	0x0003cc70


	//   ....[245]....
        /*1104*/ 	.word	0x0003cd00


	//   ....[246]....
        /*1108*/ 	.word	0x0003cd90


	//   ....[247]....
        /*110c*/ 	.word	0x0003ce20


	//   ....[248]....
        /*1110*/ 	.word	0x0003ceb0


	//   ....[249]....
        /*1114*/ 	.word	0x0003cf40


	//   ....[250]....
        /*1118*/ 	.word	0x0003d000


	//   ....[251]....
        /*111c*/ 	.word	0x0003d2d0


	//   ....[252]....
        /*1120*/ 	.word	0x0003d3c0


	//   ....[253]....
        /*1124*/ 	.word	0x0003d460


	//   ....[254]....
        /*1128*/ 	.word	0x0003d4c0


	//   ....[255]....
        /*112c*/ 	.word	0x0003d5b0


	//   ....[0]....
        /*1130*/ 	.word	0x0003d620


	//   ....[1]....
        /*1134*/ 	.word	0x0003d710


	//   ....[2]....
        /*1138*/ 	.word	0x0003d780


	//   ....[3]....
        /*113c*/ 	.word	0x0003d870


	//   ....[4]....
        /*1140*/ 	.word	0x0003d8e0


	//   ....[5]....
        /*1144*/ 	.word	0x0003d9d0


	//   ....[6]....
        /*1148*/ 	.word	0x0003da40


	//   ....[7]....
        /*114c*/ 	.word	0x0003dae0


	//   ....[8]....
        /*1150*/ 	.word	0x0003dbd0


	//   ....[9]....
        /*1154*/ 	.word	0x0003dc90


	//   ....[10]....
        /*1158*/ 	.word	0x0003dcf0


	//   ....[11]....
        /*115c*/ 	.word	0x0003dde0


	//   ....[12]....
        /*1160*/ 	.word	0x0003de40


	//   ....[13]....
        /*1164*/ 	.word	0x0003df50


	//   ....[14]....
        /*1168*/ 	.word	0x0003dfb0


	//   ....[15]....
        /*116c*/ 	.word	0x0003e0a0


	//   ....[16]....
        /*1170*/ 	.word	0x0003e100


	//   ....[17]....
        /*1174*/ 	.word	0x0003e1a0


	//   ....[18]....
        /*1178*/ 	.word	0x0003e270


	//   ....[19]....
        /*117c*/ 	.word	0x0003e310


	//   ....[20]....
        /*1180*/ 	.word	0x0003e3e0


	//   ....[21]....
        /*1184*/ 	.word	0x0003e480


	//   ....[22]....
        /*1188*/ 	.word	0x0003e530


	//   ....[23]....
        /*118c*/ 	.word	0x0003e5d0


	//   ....[24]....
        /*1190*/ 	.word	0x0003e840


	//   ....[25]....
        /*1194*/ 	.word	0x0003e900


	//   ....[26]....
        /*1198*/ 	.word	0x0003e9c0


	//   ....[27]....
        /*119c*/ 	.word	0x0003eab0


	//   ....[28]....
        /*11a0*/ 	.word	0x0003eb70


	//   ....[29]....
        /*11a4*/ 	.word	0x0003ec30


	//   ....[30]....
        /*11a8*/ 	.word	0x0003ecf0


	//   ....[31]....
        /*11ac*/ 	.word	0x0003edb0


	//   ....[32]....
        /*11b0*/ 	.word	0x0003ee70


	//   ....[33]....
        /*11b4*/ 	.word	0x0003ef30


	//   ....[34]....
        /*11b8*/ 	.word	0x0003eff0


	//   ....[35]....
        /*11bc*/ 	.word	0x0003f0b0


	//   ....[36]....
        /*11c0*/ 	.word	0x0003f170


	//   ....[37]....
        /*11c4*/ 	.word	0x0003f220


	//   ....[38]....
        /*11c8*/ 	.word	0x0003f280


	//   ....[39]....
        /*11cc*/ 	.word	0x0003f360


	//   ....[40]....
        /*11d0*/ 	.word	0x0003f4a0


	//   ....[41]....
        /*11d4*/ 	.word	0x0003f580


	//   ....[42]....
        /*11d8*/ 	.word	0x0003f610


	//   ....[43]....
        /*11dc*/ 	.word	0x0003f720


	//   ....[44]....
        /*11e0*/ 	.word	0x0003f780


	//   ....[45]....
        /*11e4*/ 	.word	0x0003f890


	//   ....[46]....
        /*11e8*/ 	.word	0x0003f8f0


	//   ....[47]....
        /*11ec*/ 	.word	0x0003fa00


	//   ....[48]....
        /*11f0*/ 	.word	0x0003fa60


	//   ....[49]....
        /*11f4*/ 	.word	0x0003fb70


	//   ....[50]....
        /*11f8*/ 	.word	0x0003fbd0


	//   ....[51]....
        /*11fc*/ 	.word	0x0003fc90


	//   ....[52]....
        /*1200*/ 	.word	0x0003fdf0


	//   ....[53]....
        /*1204*/ 	.word	0x0003fe90


	//   ....[54]....
        /*1208*/ 	.word	0x0003fef0


	//   ....[55]....
        /*120c*/ 	.word	0x0003ffa0


	//   ....[56]....
        /*1210*/ 	.word	0x00040000


	//   ....[57]....
        /*1214*/ 	.word	0x000400b0


	//   ....[58]....
        /*1218*/ 	.word	0x00040110


	//   ....[59]....
        /*121c*/ 	.word	0x000401c0


	//   ....[60]....
        /*1220*/ 	.word	0x00040220


	//   ....[61]....
        /*1224*/ 	.word	0x000402d0


	//   ....[62]....
        /*1228*/ 	.word	0x00040330


	//   ....[63]....
        /*122c*/ 	.word	0x000403e0


	//   ....[64]....
        /*1230*/ 	.word	0x000404d0


	//   ....[65]....
        /*1234*/ 	.word	0x00040570


	//   ....[66]....
        /*1238*/ 	.word	0x000405d0


	//   ....[67]....
        /*123c*/ 	.word	0x000406a0


	//   ....[68]....
        /*1240*/ 	.word	0x00040700


	//   ....[69]....
        /*1244*/ 	.word	0x000407d0


	//   ....[70]....
        /*1248*/ 	.word	0x00040830


	//   ....[71]....
        /*124c*/ 	.word	0x00040900


	//   ....[72]....
        /*1250*/ 	.word	0x00040960


	//   ....[73]....
        /*1254*/ 	.word	0x00040a30


	//   ....[74]....
        /*1258*/ 	.word	0x00040a90


	//   ....[75]....
        /*125c*/ 	.word	0x00040b60


	//   ....[76]....
        /*1260*/ 	.word	0x00040bf0


	//   ....[77]....
        /*1264*/ 	.word	0x00040c90


	//   ....[78]....
        /*1268*/ 	.word	0x00040e10


	//   ....[79]....
        /*126c*/ 	.word	0x00040e80


	//   ....[80]....
        /*1270*/ 	.word	0x00040ef0


	//   ....[81]....
        /*1274*/ 	.word	0x00040f60


	//   ....[82]....
        /*1278*/ 	.word	0x00040fd0


	//   ....[83]....
        /*127c*/ 	.word	0x00041050


	//   ....[84]....
        /*1280*/ 	.word	0x000410d0


	//   ....[85]....
        /*1284*/ 	.word	0x00041160


	//   ....[86]....
        /*1288*/ 	.word	0x000411d0


	//   ....[87]....
        /*128c*/ 	.word	0x00041240


	//   ....[88]....
        /*1290*/ 	.word	0x000412b0


	//   ....[89]....
        /*1294*/ 	.word	0x00041330


	//   ....[90]....
        /*1298*/ 	.word	0x000413a0


	//   ....[91]....
        /*129c*/ 	.word	0x00041430


	//   ....[92]....
        /*12a0*/ 	.word	0x00041490


	//   ....[93]....
        /*12a4*/ 	.word	0x00041520


	//   ....[94]....
        /*12a8*/ 	.word	0x00041650


	//   ....[95]....
        /*12ac*/ 	.word	0x00043310


	//   ....[96]....
        /*12b0*/ 	.word	0x00043a00


	//   ....[97]....
        /*12b4*/ 	.word	0x00044bc0


	//   ....[98]....
        /*12b8*/ 	.word	0x00044be0


	//   ....[99]....
        /*12bc*/ 	.word	0x00044c20


	//   ....[100]....
        /*12c0*/ 	.word	0x00044c40


	//----- nvinfo : EIATTR_REG_RECONFIG
	.align		4
.L_1434:
        /*12c4*/ 	.byte	0x01, 0x54
	.zero		2


	//----- nvinfo : EIATTR_SYSCALL_OFFSETS
	.align		4
        /*12c8*/ 	.byte	0x04, 0x46
        /*12ca*/ 	.short	(.L_1436 - .L_1435)


	//   ....[0]....
.L_1435:
        /*12cc*/ 	.word	0x00002630


	//   ....[1]....
        /*12d0*/ 	.word	0x00002780


	//   ....[2]....
        /*12d4*/ 	.word	0x00007de0


	//   ....[3]....
        /*12d8*/ 	.word	0x000083c0


	//   ....[4]....
        /*12dc*/ 	.word	0x00035e80


	//   ....[5]....
        /*12e0*/ 	.word	0x00035fd0


	//   ....[6]....
        /*12e4*/ 	.word	0x000360c0


	//   ....[7]....
        /*12e8*/ 	.word	0x00036f00


	//   ....[8]....
        /*12ec*/ 	.word	0x00037a20


	//----- nvinfo : EIATTR_MBARRIER_INSTR_OFFSETS
	.align		4
.L_1436:
        /*12f0*/ 	.byte	0x04, 0x39
        /*12f2*/ 	.short	(.L_1438 - .L_1437)


	//   ....[0]....
.L_1437:
        /*12f4*/ 	.word	0x000002d0
        /*12f8*/ 	.word	0x000000ff
        /*12fc*/ 	.word	0x00032400
        /*1300*/ 	.short	0x0100
        /*1302*/ 	.byte	0x08
	.zero		1


	//   ....[1]....
        /*1304*/ 	.word	0x000002e0
        /*1308*/ 	.word	0x000000ff
        /*130c*/ 	.word	0x00032410
        /*1310*/ 	.short	0x0100
        /*1312*/ 	.byte	0x08
	.zero		1


	//   ....[2]....
        /*1314*/ 	.word	0x000002f0
        /*1318*/ 	.word	0x000000ff
        /*131c*/ 	.word	0x00032420
        /*1320*/ 	.short	0x0100
        /*1322*/ 	.byte	0x08
	.zero		1


	//   ....[3]....
        /*1324*/ 	.word	0x000003e0
        /*1328*/ 	.word	0x000000ff
        /*132c*/ 	.word	0x00032430
        /*1330*/ 	.short	0x0100
        /*1332*/ 	.byte	0x08
	.zero		1


	//   ....[4]....
        /*1334*/ 	.word	0x000003f0
        /*1338*/ 	.word	0x000000ff
        /*133c*/ 	.word	0x00032440
        /*1340*/ 	.short	0x0100
        /*1342*/ 	.byte	0x08
	.zero		1


	//   ....[5]....
        /*1344*/ 	.word	0x00000400
        /*1348*/ 	.word	0x000000ff
        /*134c*/ 	.word	0x00032438
        /*1350*/ 	.short	0x0100
        /*1352*/ 	.byte	0x08
	.zero		1


	//   ....[6]....
        /*1354*/ 	.word	0x00000410
        /*1358*/ 	.word	0x000000ff
        /*135c*/ 	.word	0x00032448
        /*1360*/ 	.short	0x0100
        /*1362*/ 	.byte	0x08
	.zero		1


	//   ....[7]....
        /*1364*/ 	.word	0x00000540
        /*1368*/ 	.word	0x000000ff
        /*136c*/ 	.word	0x00032450
        /*1370*/ 	.short	0x0100
        /*1372*/ 	.byte	0x08
	.zero		1


	//   ....[8]....
        /*1374*/ 	.word	0x00000550
        /*1378*/ 	.word	0x000000ff
        /*137c*/ 	.word	0x00032460
        /*1380*/ 	.short	0x0100
        /*1382*/ 	.byte	0x08
	.zero		1


	//   ....[9]....
        /*1384*/ 	.word	0x00000560
        /*1388*/ 	.word	0x000000ff
        /*138c*/ 	.word	0x00032458
        /*1390*/ 	.short	0x0100
        /*1392*/ 	.byte	0x08
	.zero		1


	//   ....[10]....
        /*1394*/ 	.word	0x00000570
        /*1398*/ 	.word	0x000000ff
        /*139c*/ 	.word	0x00032468
        /*13a0*/ 	.short	0x0100
        /*13a2*/ 	.byte	0x08
	.zero		1


	//   ....[11]....
        /*13a4*/ 	.word	0x00000660
        /*13a8*/ 	.word	0x000000ff
        /*13ac*/ 	.word	0x00032470
        /*13b0*/ 	.short	0x0100
        /*13b2*/ 	.byte	0x06
	.zero		1


	//   ....[12]....
        /*13b4*/ 	.word	0x00000670
        /*13b8*/ 	.word	0x000000ff
        /*13bc*/ 	.word	0x00032480
        /*13c0*/ 	.short	0x0100
        /*13c2*/ 	.byte	0x06
	.zero		1


	//   ....[13]....
        /*13c4*/ 	.word	0x00000680
        /*13c8*/ 	.word	0x000000ff
        /*13cc*/ 	.word	0x00032478
        /*13d0*/ 	.short	0x0100
        /*13d2*/ 	.byte	0x06
	.zero		1


	//   ....[14]....
        /*13d4*/ 	.word	0x00000690
        /*13d8*/ 	.word	0x000000ff
        /*13dc*/ 	.word	0x00032488
        /*13e0*/ 	.short	0x0100
        /*13e2*/ 	.byte	0x06
	.zero		1


	//   ....[15]....
        /*13e4*/ 	.word	0x000007c0
        /*13e8*/ 	.word	0x000000ff
        /*13ec*/ 	.word	0x00032490
        /*13f0*/ 	.short	0x0100
        /*13f2*/ 	.byte	0x08
	.zero		1


	//   ....[16]....
        /*13f4*/ 	.word	0x000007d0
        /*13f8*/ 	.word	0x000000ff
        /*13fc*/ 	.word	0x000324a0
        /*1400*/ 	.short	0x0100
        /*1402*/ 	.byte	0x08
	.zero		1


	//   ....[17]....
        /*1404*/ 	.word	0x000007e0
        /*1408*/ 	.word	0x000000ff
        /*140c*/ 	.word	0x00032498
        /*1410*/ 	.short	0x0100
        /*1412*/ 	.byte	0x08
	.zero		1


	//   ....[18]....
        /*1414*/ 	.word	0x000007f0
        /*1418*/ 	.word	0x000000ff
        /*141c*/ 	.word	0x000324a8
        /*1420*/ 	.short	0x0100
        /*1422*/ 	.byte	0x08
	.zero		1


	//   ....[19]....
        /*1424*/ 	.word	0x00000920
        /*1428*/ 	.word	0x000000ff
        /*142c*/ 	.word	0x000324b0
        /*1430*/ 	.short	0x0100
        /*1432*/ 	.byte	0x08
	.zero		1


	//   ....[20]....
        /*1434*/ 	.word	0x00000930
        /*1438*/ 	.word	0x000000ff
        /*143c*/ 	.word	0x000324c0
        /*1440*/ 	.short	0x0100
        /*1442*/ 	.byte	0x08
	.zero		1


	//   ....[21]....
        /*1444*/ 	.word	0x00000940
        /*1448*/ 	.word	0x000000ff
        /*144c*/ 	.word	0x000324b8
        /*1450*/ 	.short	0x0100
        /*1452*/ 	.byte	0x08
	.zero		1


	//   ....[22]....
        /*1454*/ 	.word	0x00000950
        /*1458*/ 	.word	0x000000ff
        /*145c*/ 	.word	0x000324c8
        /*1460*/ 	.short	0x0100
        /*1462*/ 	.byte	0x08
	.zero		1


	//   ....[23]....
        /*1464*/ 	.word	0x00003920
        /*1468*/ 	.word	0x00000045
        /*146c*/ 	.word	0x00032490
        /*1470*/ 	.short	0x010a
        /*1472*/ 	.byte	0x3f
	.zero		1


	//   ....[24]....
        /*1474*/ 	.word	0x00004e60
        /*1478*/ 	.word	0x00000045
        /*147c*/ 	.word	0x00032490
        /*1480*/ 	.short	0x010a
        /*1482*/ 	.byte	0x3f
	.zero		1


	//   ....[25]....
        /*1484*/ 	.word	0x00005f00
        /*1488*/ 	.word	0x00000045
        /*148c*/ 	.word	0x00032490
        /*1490*/ 	.short	0x010a
        /*1492*/ 	.byte	0x3f
	.zero		1


	//   ....[26]....
        /*1494*/ 	.word	0x00006390
        /*1498*/ 	.word	0x00000004
        /*149c*/ 	.word	0x00000000
        /*14a0*/ 	.short	0x0101
        /*14a2*/ 	.byte	0x3f
	.zero		1


	//   ....[27]....
        /*14a4*/ 	.word	0x000063d0
        /*14a8*/ 	.word	0x00000045
        /*14ac*/ 	.word	0x000324b0
        /*14b0*/ 	.short	0x010a
        /*14b2*/ 	.byte	0x3f
	.zero		1


	//   ....[28]....
        /*14b4*/ 	.word	0x00006c00
        /*14b8*/ 	.word	0x00000045
        /*14bc*/ 	.word	0x00000000
        /*14c0*/ 	.short	0x0101
        /*14c2*/ 	.byte	0x3f
	.zero		1


	//   ....[29]....
        /*14c4*/ 	.word	0x00008140
        /*14c8*/ 	.word	0x00000002
        /*14cc*/ 	.word	0x00032400
        /*14d0*/ 	.short	0x010a
        /*14d2*/ 	.byte	0x3f
	.zero		1


	//   ....[30]....
        /*14d4*/ 	.word	0x00008190
        /*14d8*/ 	.word	0x00000002
        /*14dc*/ 	.word	0x00032400
        /*14e0*/ 	.short	0x010a
        /*14e2*/ 	.byte	0x3f
	.zero		1


	//   ....[31]....
        /*14e4*/ 	.word	0x00008c00
        /*14e8*/ 	.word	0x00000002
        /*14ec*/ 	.word	0x00032400
        /*14f0*/ 	.short	0x010a
        /*14f2*/ 	.byte	0x3f
	.zero		1


	//   ....[32]....
        /*14f4*/ 	.word	0x0000a170
        /*14f8*/ 	.word	0x00000002
        /*14fc*/ 	.word	0x00032400
        /*1500*/ 	.short	0x010a
        /*1502*/ 	.byte	0x3f
	.zero		1


	//   ....[33]....
        /*1504*/ 	.word	0x0000b920
        /*1508*/ 	.word	0x00000004
        /*150c*/ 	.word	0x00000000
        /*1510*/ 	.short	0x010a
        /*1512*/ 	.byte	0x3f
	.zero		1


	//   ....[34]....
        /*1514*/ 	.word	0x0000ba10
        /*1518*/ 	.word	0x00000002
        /*151c*/ 	.word	0x00000000
        /*1520*/ 	.short	0x010a
        /*1522*/ 	.byte	0x3f
	.zero		1


	//   ....[35]....
        /*1524*/ 	.word	0x0000be20
        /*1528*/ 	.word	0x00000004
        /*152c*/ 	.word	0x00000000
        /*1530*/ 	.short	0x010a
        /*1532*/ 	.byte	0x3f
	.zero		1


	//   ....[36]....
        /*1534*/ 	.word	0x0000bef0
        /*1538*/ 	.word	0x00000006
        /*153c*/ 	.word	0x00000000
        /*1540*/ 	.short	0x010a
        /*1542*/ 	.byte	0x3f
	.zero		1


	//   ....[37]....
        /*1544*/ 	.word	0x0000cc60
        /*1548*/ 	.word	0x00000006
        /*154c*/ 	.word	0x00000000
        /*1550*/ 	.short	0x0101
        /*1552*/ 	.byte	0x3f
	.zero		1


	//   ....[38]....
        /*1554*/ 	.word	0x000169a0
        /*1558*/ 	.word	0x00000002
        /*155c*/ 	.word	0x00000000
        /*1560*/ 	.short	0x0101
        /*1562*/ 	.byte	0x3f
	.zero		1


	//   ....[39]....
        /*1564*/ 	.word	0x00016e20
        /*1568*/ 	.word	0x00000005
        /*156c*/ 	.word	0x00000000
        /*1570*/ 	.short	0x010a
        /*1572*/ 	.byte	0x3f
	.zero		1


	//   ....[40]....
        /*1574*/ 	.word	0x00016f20
        /*1578*/ 	.word	0x0000000a
        /*157c*/ 	.word	0x00000000
        /*1580*/ 	.short	0x010a
        /*1582*/ 	.byte	0x3f
	.zero		1


	//   ....[41]....
        /*1584*/ 	.word	0x00017350
        /*1588*/ 	.word	0x00000048
        /*158c*/ 	.word	0x00000000
        /*1590*/ 	.short	0x010a
        /*1592*/ 	.byte	0x3f
	.zero		1


	//   ....[42]....
        /*1594*/ 	.word	0x00017450
        /*1598*/ 	.word	0x00000008
        /*159c*/ 	.word	0x00000000
        /*15a0*/ 	.short	0x010a
        /*15a2*/ 	.byte	0x3f
	.zero		1


	//   ....[43]....
        /*15a4*/ 	.word	0x000181c0
        /*15a8*/ 	.word	0x00000008
        /*15ac*/ 	.word	0x00000000
        /*15b0*/ 	.short	0x0101
        /*15b2*/ 	.byte	0x3f
	.zero		1


	//   ....[44]....
        /*15b4*/ 	.word	0x00020c80
        /*15b8*/ 	.word	0x00000005
        /*15bc*/ 	.word	0x00000000
        /*15c0*/ 	.short	0x0101
        /*15c2*/ 	.byte	0x3f
	.zero		1


	//   ....[45]....
        /*15c4*/ 	.word	0x00020e70
        /*15c8*/ 	.word	0x00000005
        /*15cc*/ 	.word	0x00000000
        /*15d0*/ 	.short	0x010a
        /*15d2*/ 	.byte	0x3f
	.zero		1


	//   ....[46]....
        /*15d4*/ 	.word	0x00020f70
        /*15d8*/ 	.word	0x00000008
        /*15dc*/ 	.word	0x00000000
        /*15e0*/ 	.short	0x010a
        /*15e2*/ 	.byte	0x3f
	.zero		1


	//   ....[47]....
        /*15e4*/ 	.word	0x000213a0
        /*15e8*/ 	.word	0x00000005
        /*15ec*/ 	.word	0x00000000
        /*15f0*/ 	.short	0x010a
        /*15f2*/ 	.byte	0x3f
	.zero		1


	//   ....[48]....
        /*15f4*/ 	.word	0x000214a0
        /*15f8*/ 	.word	0x00000008
        /*15fc*/ 	.word	0x00000000
        /*1600*/ 	.short	0x010a
        /*1602*/ 	.byte	0x3f
	.zero		1


	//   ....[49]....
        /*1604*/ 	.word	0x00022210
        /*1608*/ 	.word	0x00000005
        /*160c*/ 	.word	0x00000000
        /*1610*/ 	.short	0x0101
        /*1612*/ 	.byte	0x3f
	.zero		1


	//   ....[50]....
        /*1614*/ 	.word	0x0002bfe0
        /*1618*/ 	.word	0x00000004
        /*161c*/ 	.word	0x00000000
        /*1620*/ 	.short	0x0101
        /*1622*/ 	.byte	0x3f
	.zero		1


	//   ....[51]....
        /*1624*/ 	.word	0x0002ef80
        /*1628*/ 	.word	0x0000000a
        /*162c*/ 	.word	0x00000000
        /*1630*/ 	.short	0x0101
        /*1632*/ 	.byte	0x3f
	.zero		1


	//   ....[52]....
        /*1634*/ 	.word	0x0002f9f0
        /*1638*/ 	.word	0x00000008
        /*163c*/ 	.word	0x00000000
        /*1640*/ 	.short	0x0101
        /*1642*/ 	.byte	0x3f
	.zero		1


	//   ....[53]....
        /*1644*/ 	.word	0x000344c0
        /*1648*/ 	.word	0x00000017
        /*164c*/ 	.word	0x00032420
        /*1650*/ 	.short	0x010a
        /*1652*/ 	.byte	0x3f
	.zero		1


	//   ....[54]....
        /*1654*/ 	.word	0x00034570
        /*1658*/ 	.word	0x00000003
        /*165c*/ 	.word	0x000324a0
        /*1660*/ 	.short	0x010a
        /*1662*/ 	.byte	0x3f
	.zero		1


	//   ....[55]....
        /*1664*/ 	.word	0x000347a0
        /*1668*/ 	.word	0x00000003
        /*166c*/ 	.word	0x000324c0
        /*1670*/ 	.short	0x010a
        /*1672*/ 	.byte	0x3f
	.zero		1


	//   ....[56]....
        /*1674*/ 	.word	0x00034dd0
        /*1678*/ 	.word	0x00000009
        /*167c*/ 	.word	0x000324a0
        /*1680*/ 	.short	0x010a
        /*1682*/ 	.byte	0x3f
	.zero		1


	//   ....[57]....
        /*1684*/ 	.word	0x00034ff0
        /*1688*/ 	.word	0x00000009
        /*168c*/ 	.word	0x000324c0
        /*1690*/ 	.short	0x010a
        /*1692*/ 	.byte	0x3f
	.zero		1


	//   ....[58]....
        /*1694*/ 	.word	0x00036620
        /*1698*/ 	.word	0x00000011
        /*169c*/ 	.word	0x00032440
        /*16a0*/ 	.short	0x010a
        /*16a2*/ 	.byte	0x3f
	.zero		1


	//   ....[59]....
        /*16a4*/ 	.word	0x00036c40
        /*16a8*/ 	.word	0x00000011
        /*16ac*/ 	.word	0x00032430
        /*16b0*/ 	.short	0x0107
        /*16b2*/ 	.byte	0x3f
	.zero		1


	//   ....[60]....
        /*16b4*/ 	.word	0x00036d00
        /*16b8*/ 	.word	0x00000011
        /*16bc*/ 	.word	0x00032430
        /*16c0*/ 	.short	0x0101
        /*16c2*/ 	.byte	0x3f
	.zero		1


	//   ....[61]....
        /*16c4*/ 	.word	0x00037860
        /*16c8*/ 	.word	0x00000017
        /*16cc*/ 	.word	0x00032400
        /*16d0*/ 	.short	0x0107
        /*16d2*/ 	.byte	0x3f
	.zero		1


	//   ....[62]....
        /*16d4*/ 	.word	0x000378f0
        /*16d8*/ 	.word	0x00000017
        /*16dc*/ 	.word	0x00032400
        /*16e0*/ 	.short	0x0101
        /*16e2*/ 	.byte	0x3f
	.zero		1


	//   ....[63]....
        /*16e4*/ 	.word	0x00038380
        /*16e8*/ 	.word	0x00000017
        /*16ec*/ 	.word	0x00032410
        /*16f0*/ 	.short	0x0107
        /*16f2*/ 	.byte	0x3f
	.zero		1


	//   ....[64]....
        /*16f4*/ 	.word	0x00038480
        /*16f8*/ 	.word	0x00000017
        /*16fc*/ 	.word	0x00032410
        /*1700*/ 	.short	0x0101
        /*1702*/ 	.byte	0x3f
	.zero		1


	//   ....[65]....
        /*1704*/ 	.word	0x000384a0
        /*1708*/ 	.word	0x00000017
        /*170c*/ 	.word	0x00032420
        /*1710*/ 	.short	0x010a
        /*1712*/ 	.byte	0x3f
	.zero		1


	//   ....[66]....
        /*1714*/ 	.word	0x00038530
        /*1718*/ 	.word	0x00000011
        /*171c*/ 	.word	0x00032460
        /*1720*/ 	.short	0x010a
        /*1722*/ 	.byte	0x3f
	.zero		1


	//   ....[67]....
        /*1724*/ 	.word	0x00038cb0
        /*1728*/ 	.word	0x00000011
        /*172c*/ 	.word	0x00032450
        /*1730*/ 	.short	0x0107
        /*1732*/ 	.byte	0x3f
	.zero		1


	//   ....[68]....
        /*1734*/ 	.word	0x00038d80
        /*1738*/ 	.word	0x00000011
        /*173c*/ 	.word	0x00032450
        /*1740*/ 	.short	0x0101
        /*1742*/ 	.byte	0x3f
	.zero		1


	//   ....[69]....
        /*1744*/ 	.word	0x000390c0
        /*1748*/ 	.word	0x00000006
        /*174c*/ 	.word	0x00032440
        /*1750*/ 	.short	0x010a
        /*1752*/ 	.byte	0x3f
	.zero		1


	//   ....[70]....
        /*1754*/ 	.word	0x00039480
        /*1758*/ 	.word	0x00000006
        /*175c*/ 	.word	0x00032430
        /*1760*/ 	.short	0x0107
        /*1762*/ 	.byte	0x3f
	.zero		1


	//   ....[71]....
        /*1764*/ 	.word	0x00039540
        /*1768*/ 	.word	0x00000006
        /*176c*/ 	.word	0x00032430
        /*1770*/ 	.short	0x0101
        /*1772*/ 	.byte	0x3f
	.zero		1


	//   ....[72]....
        /*1774*/ 	.word	0x00039570
        /*1778*/ 	.word	0x00000006
        /*177c*/ 	.word	0x00032460
        /*1780*/ 	.short	0x010a
        /*1782*/ 	.byte	0x3f
	.zero		1


	//   ....[73]....
        /*1784*/ 	.word	0x00039a70
        /*1788*/ 	.word	0x00000006
        /*178c*/ 	.word	0x00032450
        /*1790*/ 	.short	0x0107
        /*1792*/ 	.byte	0x3f
	.zero		1


	//   ....[74]....
        /*1794*/ 	.word	0x00039b30
        /*1798*/ 	.word	0x00000006
        /*179c*/ 	.word	0x00032450
        /*17a0*/ 	.short	0x0101
        /*17a2*/ 	.byte	0x3f
	.zero		1


	//   ....[75]....
        /*17a4*/ 	.word	0x0003adc0
        /*17a8*/ 	.word	0x00000005
        /*17ac*/ 	.word	0x00032420
        /*17b0*/ 	.short	0x010a
        /*17b2*/ 	.byte	0x3f
	.zero		1


	//   ....[76]....
        /*17b4*/ 	.word	0x0003af30
        /*17b8*/ 	.word	0x00000003
        /*17bc*/ 	.word	0x00032440
        /*17c0*/ 	.short	0x010a
        /*17c2*/ 	.byte	0x3f
	.zero		1


	//   ....[77]....
        /*17c4*/ 	.word	0x0003afd0
        /*17c8*/ 	.word	0x00000019
        /*17cc*/ 	.word	0x00032440
        /*17d0*/ 	.short	0x010a
        /*17d2*/ 	.byte	0x3f
	.zero		1


	//   ....[78]....
        /*17d4*/ 	.word	0x0003b010
        /*17d8*/ 	.word	0x00000003
        /*17dc*/ 	.word	0x00032460
        /*17e0*/ 	.short	0x010a
        /*17e2*/ 	.byte	0x3f
	.zero		1


	//   ....[79]....
        /*17e4*/ 	.word	0x0003b050
        /*17e8*/ 	.word	0x00000019
        /*17ec*/ 	.word	0x00032460
        /*17f0*/ 	.short	0x010a
        /*17f2*/ 	.byte	0x3f
	.zero		1


	//   ....[80]....
        /*17f4*/ 	.word	0x0003b0b0
        /*17f8*/ 	.word	0x00000045
        /*17fc*/ 	.word	0x00032490
        /*1800*/ 	.short	0x010a
        /*1802*/ 	.byte	0x3f
	.zero		1


	//   ....[81]....
        /*1804*/ 	.word	0x0003b340
        /*1808*/ 	.word	0x00000045
        /*180c*/ 	.word	0x00032490
        /*1810*/ 	.short	0x010a
        /*1812*/ 	.byte	0x3f
	.zero		1


	//   ....[82]....
        /*1814*/ 	.word	0x0003b5e0
        /*1818*/ 	.word	0x00000045
        /*181c*/ 	.word	0x00032490
        /*1820*/ 	.short	0x010a
        /*1822*/ 	.byte	0x3f
	.zero		1


	//   ....[83]....
        /*1824*/ 	.word	0x0003b870
        /*1828*/ 	.word	0x00000045
        /*182c*/ 	.word	0x000324b0
        /*1830*/ 	.short	0x010a
        /*1832*/ 	.byte	0x3f
	.zero		1


	//   ....[84]....
        /*1834*/ 	.word	0x0003bcf0
        /*1838*/ 	.word	0x00000002
        /*183c*/ 	.word	0x00032400
        /*1840*/ 	.short	0x010a
        /*1842*/ 	.byte	0x3f
	.zero		1


	//   ....[85]....
        /*1844*/ 	.word	0x0003c2e0
        /*1848*/ 	.word	0x00000002
        /*184c*/ 	.word	0x00032400
        /*1850*/ 	.short	0x010a
        /*1852*/ 	.byte	0x3f
	.zero		1


	//   ....[86]....
        /*1854*/ 	.word	0x0003c330
        /*1858*/ 	.word	0x00000002
        /*185c*/ 	.word	0x00000000
        /*1860*/ 	.short	0x010a
        /*1862*/ 	.byte	0x3f
	.zero		1


	//   ....[87]....
        /*1864*/ 	.word	0x0003c380
        /*1868*/ 	.word	0x00000006
        /*186c*/ 	.word	0x00000000
        /*1870*/ 	.short	0x010a
        /*1872*/ 	.byte	0x3f
	.zero		1


	//   ....[88]....
        /*1874*/ 	.word	0x0003c3d0
        /*1878*/ 	.word	0x0000000a
        /*187c*/ 	.word	0x00000000
        /*1880*/ 	.short	0x010a
        /*1882*/ 	.byte	0x3f
	.zero		1


	//   ....[89]....
        /*1884*/ 	.word	0x0003c420
        /*1888*/ 	.word	0x00000008
        /*188c*/ 	.word	0x00000000
        /*1890*/ 	.short	0x010a
        /*1892*/ 	.byte	0x3f
	.zero		1


	//   ....[90]....
        /*1894*/ 	.word	0x0003c470
        /*1898*/ 	.word	0x00000008
        /*189c*/ 	.word	0x00000000
        /*18a0*/ 	.short	0x010a
        /*18a2*/ 	.byte	0x3f
	.zero		1


	//   ....[91]....
        /*18a4*/ 	.word	0x0003c4c0
        /*18a8*/ 	.word	0x00000008
        /*18ac*/ 	.word	0x00000000
        /*18b0*/ 	.short	0x010a
        /*18b2*/ 	.byte	0x3f
	.zero		1


	//   ....[92]....
        /*18b4*/ 	.word	0x0003d0c0
        /*18b8*/ 	.word	0x00000017
        /*18bc*/ 	.word	0x00032420
        /*18c0*/ 	.short	0x010a
        /*18c2*/ 	.byte	0x3f
	.zero		1


	//   ....[93]....
        /*18c4*/ 	.word	0x0003d110
        /*18c8*/ 	.word	0x00000003
        /*18cc*/ 	.word	0x000324a0
        /*18d0*/ 	.short	0x010a
        /*18d2*/ 	.byte	0x3f
	.zero		1


	//   ....[94]....
        /*18d4*/ 	.word	0x0003d160
        /*18d8*/ 	.word	0x00000003
        /*18dc*/ 	.word	0x000324c0
        /*18e0*/ 	.short	0x010a
        /*18e2*/ 	.byte	0x3f
	.zero		1


	//   ....[95]....
        /*18e4*/ 	.word	0x0003d1b0
        /*18e8*/ 	.word	0x00000009
        /*18ec*/ 	.word	0x000324a0
        /*18f0*/ 	.short	0x010a
        /*18f2*/ 	.byte	0x3f
	.zero		1


	//   ....[96]....
        /*18f4*/ 	.word	0x0003d200
        /*18f8*/ 	.word	0x00000009
        /*18fc*/ 	.word	0x000324c0
        /*1900*/ 	.short	0x010a
        /*1902*/ 	.byte	0x3f
	.zero		1


	//   ....[97]....
        /*1904*/ 	.word	0x0003d310
        /*1908*/ 	.word	0x00000011
        /*190c*/ 	.word	0x00032440
        /*1910*/ 	.short	0x010a
        /*1912*/ 	.byte	0x3f
	.zero		1


	//   ....[98]....
        /*1914*/ 	.word	0x0003f3a0
        /*1918*/ 	.word	0x00000017
        /*191c*/ 	.word	0x00032420
        /*1920*/ 	.short	0x010a
        /*1922*/ 	.byte	0x3f
	.zero		1


	//   ....[99]....
        /*1924*/ 	.word	0x0003f3f0
        /*1928*/ 	.word	0x00000011
        /*192c*/ 	.word	0x00032460
        /*1930*/ 	.short	0x010a
        /*1932*/ 	.byte	0x3f
	.zero		1


	//   ....[100]....
        /*1934*/ 	.word	0x0003fd40
        /*1938*/ 	.word	0x00000006
        /*193c*/ 	.word	0x00032440
        /*1940*/ 	.short	0x010a
        /*1942*/ 	.byte	0x3f
	.zero		1


	//   ....[101]....
        /*1944*/ 	.word	0x00040420
        /*1948*/ 	.word	0x00000006
        /*194c*/ 	.word	0x00032460
        /*1950*/ 	.short	0x010a
        /*1952*/ 	.byte	0x3f
	.zero		1


	//   ....[102]....
        /*1954*/ 	.word	0x00041570
        /*1958*/ 	.word	0x00000005
        /*195c*/ 	.word	0x00032420
        /*1960*/ 	.short	0x010a
        /*1962*/ 	.byte	0x3f
	.zero		1


	//   ....[103]....
        /*1964*/ 	.word	0x00041710
        /*1968*/ 	.word	0x00000003
        /*196c*/ 	.word	0x00032440
        /*1970*/ 	.short	0x010a
        /*1972*/ 	.byte	0x3f
	.zero		1


	//   ....[104]....
        /*1974*/ 	.word	0x00041760
        /*1978*/ 	.word	0x00000019
        /*197c*/ 	.word	0x00032440
        /*1980*/ 	.short	0x010a
        /*1982*/ 	.byte	0x3f
	.zero		1


	//   ....[105]....
        /*1984*/ 	.word	0x000417b0
        /*1988*/ 	.word	0x00000003
        /*198c*/ 	.word	0x00032460
        /*1990*/ 	.short	0x010a
        /*1992*/ 	.byte	0x3f
	.zero		1


	//   ....[106]....
        /*1994*/ 	.word	0x00041940
        /*1998*/ 	.word	0x0000000a
        /*199c*/ 	.word	0x00000000
        /*19a0*/ 	.short	0x010a
        /*19a2*/ 	.byte	0x3f
	.zero		1


	//   ....[107]....
        /*19a4*/ 	.word	0x00041a40
        /*19a8*/ 	.word	0x00000008
        /*19ac*/ 	.word	0x00000000
        /*19b0*/ 	.short	0x010a
        /*19b2*/ 	.byte	0x3f
	.zero		1


	//   ....[108]....
        /*19b4*/ 	.word	0x00041e60
        /*19b8*/ 	.word	0x00000008
        /*19bc*/ 	.word	0x00032410
        /*19c0*/ 	.short	0x010a
        /*19c2*/ 	.byte	0x3f
	.zero		1


	//   ....[109]....
        /*19c4*/ 	.word	0x00041f80
        /*19c8*/ 	.word	0x0000000a
        /*19cc*/ 	.word	0x00000000
        /*19d0*/ 	.short	0x010a
        /*19d2*/ 	.byte	0x3f
	.zero		1


	//   ....[110]....
        /*19d4*/ 	.word	0x00042080
        /*19d8*/ 	.word	0x00000008
        /*19dc*/ 	.word	0x00000000
        /*19e0*/ 	.short	0x010a
        /*19e2*/ 	.byte	0x3f
	.zero		1


	//   ....[111]....
        /*19e4*/ 	.word	0x00042e50
        /*19e8*/ 	.word	0x00000008
        /*19ec*/ 	.word	0x00000000
        /*19f0*/ 	.short	0x0101
        /*19f2*/ 	.byte	0x3f
	.zero		1


	//   ....[112]....
        /*19f4*/ 	.word	0x0004d400
        /*19f8*/ 	.word	0x00000000
        /*19fc*/ 	.word	0x00000000
        /*1a00*/ 	.short	0x0101
        /*1a02*/ 	.byte	0x3f
	.zero		1


	//   ....[113]....
        /*1a04*/ 	.word	0x0004d420
        /*1a08*/ 	.word	0x00000008
        /*1a0c*/ 	.word	0x00000000
        /*1a10*/ 	.short	0x010a
        /*1a12*/ 	.byte	0x3f
	.zero		1


	//   ....[114]....
        /*1a14*/ 	.word	0x0004d470
        /*1a18*/ 	.word	0x00000008
        /*1a1c*/ 	.word	0x00032410
        /*1a20*/ 	.short	0x010a
        /*1a22*/ 	.byte	0x3f
	.zero		1


	//   ....[115]....
        /*1a24*/ 	.word	0x0004d4c0
        /*1a28*/ 	.word	0x00000008
        /*1a2c*/ 	.word	0x00000000
        /*1a30*/ 	.short	0x010a
        /*1a32*/ 	.byte	0x3f
	.zero		1


	//----- nvinfo : EIATTR_NUM_MBARRIERS
	.align		4
.L_1438:
        /*1a34*/ 	.byte	0x03, 0x38
        /*1a36*/ 	.short	0x0017


	//----- nvinfo : EIATTR_EXIT_INSTR_OFFSETS
	.align		4
        /*1a38*/ 	.byte	0x04, 0x1c
        /*1a3a*/ 	.short	(.L_1440 - .L_1439)


	//   ....[0]....
.L_1439:
        /*1a3c*/ 	.word	0x0003b0a0


	//----- nvinfo : EIATTR_MAX_THREADS
	.align		4
.L_1440:
        /*1a40*/ 	.byte	0x04, 0x05
        /*1a42*/ 	.short	(.L_1442 - .L_1441)
.L_1441:
        /*1a44*/ 	.word	0x00000180
        /*1a48*/ 	.word	0x00000001
        /*1a4c*/ 	.word	0x00000001


	//----- nvinfo : EIATTR_CRS_STACK_SIZE
	.align		4
.L_1442:
        /*1a50*/ 	.byte	0x04, 0x1e
        /*1a52*/ 	.short	(.L_1444 - .L_1443)
.L_1443:
        /*1a54*/ 	.word	0x00000000


	//----- nvinfo : EIATTR_CBANK_PARAM_SIZE
	.align		4
.L_1444:
        /*1a58*/ 	.byte	0x03, 0x19
        /*1a5a*/ 	.short	0x0bf0


	//----- nvinfo : EIATTR_PARAM_CBANK
	.align		4
        /*1a5c*/ 	.byte	0x04, 0x0a
        /*1a5e*/ 	.short	(.L_1446 - .L_1445)
	.align		4
.L_1445:
        /*1a60*/ 	.word	index@(.nv.constant0._ZN7cutlass13device_kernelIN5flash11enable_sm90INS1_16FlashAttnFwdSm90INS1_25CollectiveMainloopFwdSm90ILi2EN4cute5tupleIJNS5_1CILi1EEES8_S8_EEENS6_IJNS7_ILi128EEENS7_ILi96EEENS7_ILi64EEEEEELi256ENS_10bfloat16_tEfNS_4arch4Sm90ELb0ELb1ELb1ELb1ELb1ELb1ELb1ELb1ELb0ELb1ELb1ELb0EEENS1_21CollectiveEpilogueFwdINS6_IJSA_NS7_ILi256EEESB_EEES9_SE_SG_Li256ELb1ELb1ELb1ELb0EEENS1_36VarlenDynamicPersistentTileSchedulerILi128ELi96ELi256ELi128ELb1ELb1ELb1ELb1ELb0ELb1EEEEEEEEEvNT_6ParamsE)
        /*1a64*/ 	.short	0x0210
        /*1a66*/ 	.short	0x0bf0


	//----- nvinfo : EIATTR_SW_WAR
	.align		4
.L_1446:
        /*1a68*/ 	.byte	0x04, 0x36
        /*1a6a*/ 	.short	(.L_1448 - .L_1447)
.L_1447:
        /*1a6c*/ 	.word	0x00000008
.L_1448:


//--------------------- .nv.info._ZN7cutlass13device_kernelIN5flash11enable_sm90INS1_16FlashAttnFwdSm90INS1_25CollectiveMainloopFwdSm90ILi2EN4cute5tupleIJNS5_1CILi1EEES8_S8_EEENS6_IJNS7_ILi128EEENS7_ILi96EEENS7_ILi64EEEEEELi256ENS_10bfloat16_tEfNS_4arch4Sm90ELb1ELb0ELb1ELb0ELb1ELb0ELb0ELb1ELb0ELb1ELb1ELb0EEENS1_21CollectiveEpilogueFwdINS6_IJSA_NS7_ILi256EEESB_EEES9_SE_SG_Li256ELb0ELb1ELb1ELb0EEENS1_19SingleTileSchedulerILb0ELb1ELb1ELi128EEEEEEEEEvNT_6ParamsE --------------------------
	.section	.nv.info._ZN7cutlass13device_kernelIN5flash11enable_sm90INS1_16FlashAttnFwdSm90INS1_25CollectiveMainloopFwdSm90ILi2EN4cute5tupleIJNS5_1CILi1EEES8_S8_EEENS6_IJNS7_ILi128EEENS7_ILi96EEENS7_ILi64EEEEEELi256ENS_10bfloat16_tEfNS_4arch4Sm90ELb1ELb0ELb1ELb0ELb1ELb0ELb0ELb1ELb0ELb1ELb1ELb0EEENS1_21CollectiveEpilogueFwdINS6_IJSA_NS7_ILi256EEESB_EEES9_SE_SG_Li256ELb0ELb1ELb1ELb0EEENS1_19SingleTileSchedulerILb0ELb1ELb1ELi128EEEEEEEEEvNT_6ParamsE,"",@"SHT_CUDA_INFO"
	.sectionflags	@""
	.align	4


	//----- nvinfo : EIATTR_CUDA_API_VERSION
	.align		4
        /*0000*/ 	.byte	0x04, 0x37
        /*0002*/ 	.short	(.L_1450 - .L_1449)
.L_1449:
        /*0004*/ 	.word	0x00000082


	//----- nvinfo : EIATTR_KPARAM_INFO
	.align		4
.L_1450:
        /*0008*/ 	.byte	0x04, 0x17
        /*000a*/ 	.short	(.L_1452 - .L_1451)
.L_1451:
        /*000c*/ 	.word	0x00000000
        /*0010*/ 	.short	0x0000
        /*0012*/ 	.short	0x0070
        /*0014*/ 	.byte	0x00, 0xf0, 0x01, 0x28


	//----- nvinfo : EIATTR_SPARSE_MMA_MASK
	.align		4
.L_1452:
        /*0018*/ 	.byte	0x03, 0x50
        /*001a*/ 	.short	0x0000


	//----- nvinfo : EIATTR_MAXREG_COUNT
	.align		4
        /*001c*/ 	.byte	0x03, 0x1b
        /*001e*/ 	.short	0x00a8


	//----- nvinfo : EIATTR_NUM_BARRIERS
	.align		4
        /*0020*/ 	.byte	0x02, 0x4c
        /*0022*/ 	.byte	0x10
	.zero		1


	//----- nvinfo : EIATTR_EXTERNS
	.align		4
        /*0024*/ 	.byte	0x04, 0x0f
        /*0026*/ 	.short	(.L_1454 - .L_1453)


	//   ....[0]....
	.align		4
.L_1453:
        /*0028*/ 	.word	index@(__assertfail)


	//----- nvinfo : EIATTR_MERCURY_ISA_VERSION
	.align		4
.L_1454:
        /*002c*/ 	.byte	0x03, 0x5f
        /*002e*/ 	.short	0x0101


	//----- nvinfo : EIATTR_INT_WARP_WIDE_INSTR_OFFSETS
	.align		4
        /*0030*/ 	.byte	0x04, 0x31
        /*0032*/ 	.short	(.L_1456 - .L_1455)


	//   ....[0]....
.L_1455:
        /*0034*/ 	.word	0x000000b0


	//   ....[1]....
        /*0038*/ 	.word	0x000000c0


	//   ....[2]....
        /*003c*/ 	.word	0x00000160


	//----- nvinfo : EIATTR_COOP_GROUP_MASK_REGIDS
	.align		4
.L_1456:
        /*0040*/ 	.byte	0x04, 0x29
        /*0042*/ 	.short	(.L_1458 - .L_1457)


	//   ....[0]....
.L_1457:
        /*0044*/ 	.word	0xffffffff


	//   ....[1]....
        /*0048*/ 	.word	0xffffffff


	//   ....[2]....
        /*004c*/ 	.word	0xffffffff


	//   ....[3]....
        /*0050*/ 	.word	0xffffffff


	//   ....[4]....
        /*0054*/ 	.word	0xffffffff


	//   ....[5]....
        /*0058*/ 	.word	0xffffffff


	//   ....[6]....
        /*005c*/ 	.word	0xffffffff


	//   ....[7]....
        /*0060*/ 	.word	0xffffffff


	//   ....[8]....
        /*0064*/ 	.word	0xffffffff


	//   ....[9]....
        /*0068*/ 	.word	0xffffffff


	//   ....[10]....
        /*006c*/ 	.word	0xffffffff


	//   ....[11]....
        /*0070*/ 	.word	0xffffffff


	//   ....[12]....
        /*0074*/ 	.word	0xffffffff


	//   ....[13]....
        /*0078*/ 	.word	0xffffffff


	//   ....[14]....
        /*007c*/ 	.word	0xffffffff


	//   ....[15]....
        /*0080*/ 	.word	0xffffffff


	//   ....[16]....
        /*0084*/ 	.word	0xffffffff


	//   ....[17]....
        /*0088*/ 	.word	0xffffffff


	//   ....[18]....
        /*008c*/ 	.word	0xffffffff


	//   ....[19]....
        /*0090*/ 	.word	0xffffffff


	//   ....[20]....
        /*0094*/ 	.word	0xffffffff


	//   ....[21]....
        /*0098*/ 	.word	0xffffffff


	//   ....[22]....
        /*009c*/ 	.word	0xffffffff


	//   ....[23]....
        /*00a0*/ 	.word	0xffffffff


	//   ....[24]....
        /*00a4*/ 	.word	0xffffffff


	//   ....[25]....
        /*00a8*/ 	.word	0xffffffff


	//   ....[26]....
        /*00ac*/ 	.word	0xffffffff


	//   ....[27]....
        /*00b0*/ 	.word	0xffffffff


	//   ....[28]....
        /*00b4*/ 	.word	0xffffffff


	//   ....[29]....
        /*00b8*/ 	.word	0xffffffff


	//   ....[30]....
        /*00bc*/ 	.word	0xffffffff


	//   ....[31]....
        /*00c0*/ 	.word	0xffffffff


	//   ....[32]....
        /*00c4*/ 	.word	0xffffffff


	//   ....[33]....
        /*00c8*/ 	.word	0xffffffff


	//   ....[34]....
        /*00cc*/ 	.word	0xffffffff


	//   ....[35]....
        /*00d0*/ 	.word	0xffffffff


	//   ....[36]....
        /*00d4*/ 	.word	0xffffffff


	//   ....[37]....
        /*00d8*/ 	.word	0xffffffff


	//   ....[38]....
        /*00dc*/ 	.word	0xffffffff


	//   ....[39]....
        /*00e0*/ 	.word	0xffffffff


	//   ....[40]....
        /*00e4*/ 	.word	0xffffffff


	//   ....[41]....
        /*00e8*/ 	.word	0xffffffff


	//   ....[42]....
        /*00ec*/ 	.word	0xffffffff


	//   ....[43]....
        /*00f0*/ 	.word	0xffffffff


	//   ....[44]....
        /*00f4*/ 	.word	0xffffffff


	//   ....[45]....
        /*00f8*/ 	.word	0xffffffff


	//   ....[46]....
        /*00fc*/ 	.word	0xffffffff


	//   ....[47]....
        /*0100*/ 	.word	0xffffffff


	//   ....[48]....
        /*0104*/ 	.word	0xffffffff


	//   ....[49]....
        /*0108*/ 	.word	0xffffffff


	//   ....[50]....
        /*010c*/ 	.word	0xffffffff


	//   ....[51]....
        /*0110*/ 	.word	0xffffffff


	//   ....[52]....
        /*0114*/ 	.word	0xffffffff


	//   ....[53]....
        /*0118*/ 	.word	0xffffffff


	//   ....[54]....
        /*011c*/ 	.word	0xffffffff


	//   ....[55]....
        /*0120*/ 	.word	0xffffffff


	//   ....[56]....
        /*0124*/ 	.word	0xffffffff


	//   ....[57]....
        /*0128*/ 	.word	0xffffffff


	//   ....[58]....
        /*012c*/ 	.word	0xffffffff


	//   ....[59]....
        /*0130*/ 	.word	0xffffffff


	//   ....[60]....
        /*0134*/ 	.word	0xffffffff


	//   ....[61]....
        /*0138*/ 	.word	0xffffffff


	//   ....[62]....
        /*013c*/ 	.word	0xffffffff


	//   ....[63]....
        /*0140*/ 	.word	0xffffffff


	//   ....[64]....
        /*0144*/ 	.word	0xffffffff


	//   ....[65]....
        /*0148*/ 	.word	0xffffffff


	//   ....[66]....
        /*014c*/ 	.word	0xffffffff


	//   ....[67]....
        /*0150*/ 	.word	0xffffffff


	//   ....[68]....
        /*0154*/ 	.word	0xffffffff


	//   ....[69]....
        /*0158*/ 	.word	0xffffffff


	//   ....[70]....
        /*015c*/ 	.word	0xffffffff


	//   ....[71]....
        /*0160*/ 	.word	0xffffffff


	//   ....[72]....
        /*0164*/ 	.word	0xffffffff


	//   ....[73]....
        /*0168*/ 	.word	0xffffffff


	//   ....[74]....
        /*016c*/ 	.word	0xffffffff


	//   ....[75]....
        /*0170*/ 	.word	0xffffffff


	//   ....[76]....
        /*0174*/ 	.word	0xffffffff


	//   ....[77]....
        /*0178*/ 	.word	0xffffffff


	//   ....[78]....
        /*017c*/ 	.word	0xffffffff


	//   ....[79]....
        /*0180*/ 	.word	0xffffffff


	//   ....[80]....
        /*0184*/ 	.word	0xffffffff


	//   ....[81]....
        /*0188*/ 	.word	0xffffffff


	//   ....[82]....
        /*018c*/ 	.word	0xffffffff


	//   ....[83]....
        /*0190*/ 	.word	0xffffffff


	//   ....[84]....
        /*0194*/ 	.word	0xffffffff


	//   ....[85]....
        /*0198*/ 	.word	0xffffffff


	//   ....[86]....
        /*019c*/ 	.word	0xffffffff


	//   ....[87]....
        /*01a0*/ 	.word	0xffffffff


	//   ....[88]....
        /*01a4*/ 	.word	0xffffffff


	//   ....[89]....
        /*01a8*/ 	.word	0xffffffff


	//   ....[90]....
        /*01ac*/ 	.word	0xffffffff


	//   ....[91]....
        /*01b0*/ 	.word	0xffffffff


	//   ....[92]....
        /*01b4*/ 	.word	0xffffffff


	//   ....[93]....
        /*01b8*/ 	.word	0xffffffff


	//   ....[94]....
        /*01bc*/ 	.word	0xffffffff


	//   ....[95]....
        /*01c0*/ 	.word	0xffffffff


	//   ....[96]....
        /*01c4*/ 	.word	0xffffffff


	//   ....[97]....
        /*01c8*/ 	.word	0xffffffff


	//   ....[98]....
        /*01cc*/ 	.word	0xffffffff


	//   ....[99]....
        /*01d0*/ 	.word	0xffffffff


	//   ....[100]....
        /*01d4*/ 	.word	0xffffffff


	//   ....[101]....
        /*01d8*/ 	.word	0x0500000f


	//   ....[102]....
        /*01dc*/ 	.word	0x0500000f


	//   ....[103]....
        /*01e0*/ 	.word	0x0500000f


	//   ....[104]....
        /*01e4*/ 	.word	0x0500000f


	//   ....[105]....
        /*01e8*/ 	.word	0x0500000f


	//   ....[106]....
        /*01ec*/ 	.word	0x0500000f


	//   ....[107]....
        /*01f0*/ 	.word	0x0500000f


	//   ....[108]....
        /*01f4*/ 	.word	0x0500000f


	//   ....[109]....
        /*01f8*/ 	.word	0x0500000f


	//   ....[110]....
        /*01fc*/ 	.word	0x0500000f


	//   ....[111]....
        /*0200*/ 	.word	0x0500000f


	//   ....[112]....
        /*0204*/ 	.word	0x0500000f


	//   ....[113]....
        /*0208*/ 	.word	0x0500000f


	//   ....[114]....
        /*020c*/ 	.word	0x0500000f


	//   ....[115]....
        /*0210*/ 	.word	0x0500000f


	//   ....[116]....
        /*0214*/ 	.word	0x0500000f


	//   ....[117]....
        /*0218*/ 	.word	0x0500000f


	//   ....[118]....
        /*021c*/ 	.word	0x0500000f


	//   ....[119]....
        /*0220*/ 	.word	0x0500000f


	//   ....[120]....
        /*0224*/ 	.word	0x0500000f


	//   ....[121]....
        /*0228*/ 	.word	0x0500000f


	//   ....[122]....
        /*022c*/ 	.word	0x0500000f


	//   ....[123]....
        /*0230*/ 	.word	0x0500000f


	//   ....[124]....
        /*0234*/ 	.word	0x0500000f


	//   ....[125]....
        /*0238*/ 	.word	0x0500000f


	//   ....[126]....
        /*023c*/ 	.word	0x0500000f


	//   ....[127]....
        /*0240*/ 	.word	0x0500000f


	//   ....[128]....
        /*0244*/ 	.word	0x0500000f


	//   ....[129]....
        /*0248*/ 	.word	0x0500000f


	//   ....[130]....
        /*024c*/ 	.word	0x0500000f


	//   ....[131]....
        /*0250*/ 	.word	0x0500000f


	//   ....[132]....
        /*0254*/ 	.word	0x0500000f


	//   ....[133]....
        /*0258*/ 	.word	0x0500000f


	//   ....[134]....
        /*025c*/ 	.word	0x0500000f


	//   ....[135]....
        /*0260*/ 	.word	0x0500000f


	//   ....[136]....
        /*0264*/ 	.word	0x0500000f


	//   ....[137]....
        /*0268*/ 	.word	0x0500000f


	//   ....[138]....
        /*026c*/ 	.word	0x0500000f


	//   ....[139]....
        /*0270*/ 	.word	0x0500000f


	//   ....[140]....
        /*0274*/ 	.word	0x0500000f


	//   ....[141]....
        /*0278*/ 	.word	0x0500000f


	//   ....[142]....
        /*027c*/ 	.word	0x0500000f


	//   ....[143]....
        /*0280*/ 	.word	0x0500000f


	//   ....[144]....
        /*0284*/ 	.word	0x0500000f


	//   ....[145]....
        /*0288*/ 	.word	0x0500000f


	//   ....[146]....
        /*028c*/ 	.word	0x0500000f


	//   ....[147]....
        /*0290*/ 	.word	0x0500000f


	//   ....[148]....
        /*0294*/ 	.word	0x0500000f


	//   ....[149]....
        /*0298*/ 	.word	0x0500000f


	//   ....[150]....
        /*029c*/ 	.word	0x0500000f


	//   ....[151]....
        /*02a0*/ 	.word	0x0500000f


	//   ....[152]....
        /*02a4*/ 	.word	0x0500000f


	//   ....[153]....
        /*02a8*/ 	.word	0x0500000f


	//   ....[154]....
        /*02ac*/ 	.word	0x0500000f


	//   ....[155]....
        /*02b0*/ 	.word	0x0500000f


	//   ....[156]....
        /*02b4*/ 	.word	0x0500000f


	//   ....[157]....
        /*02b8*/ 	.word	0x0500000f


	//   ....[158]....
        /*02bc*/ 	.word	0x0500000f


	//   ....[159]....
        /*02c0*/ 	.word	0x0500000f


	//   ....[160]....
        /*02c4*/ 	.word	0x0500000f


	//   ....[161]....
        /*02c8*/ 	.word	0x0500000f


	//   ....[162]....
        /*02cc*/ 	.word	0x0500000f


	//   ....[163]....
        /*02d0*/ 	.word	0x0500000f


	//   ....[164]....
        /*02d4*/ 	.word	0x0500000f


	//   ....[165]....
        /*02d8*/ 	.word	0x0500000f


	//   ....[166]....
        /*02dc*/ 	.word	0x0500000f


	//----- nvinfo : EIATTR_COOP_GROUP_INSTR_OFFSETS
	.align		4
.L_1458:
        /*02e0*/ 	.byte	0x04, 0x28
        /*02e2*/ 	.short	(.L_1460 - .L_1459)


	//   ....[0]....
.L_1459:
        /*02e4*/ 	.word	0x00000060


	//   ....[1]....
        /*02e8*/ 	.word	0x000000a0


	//   ....[2]....
        /*02ec*/ 	.word	0x000002c0


	//   ....[3]....
        /*02f0*/ 	.word	0x00000420


	//   ....[4]....
        /*02f4*/ 	.word	0x00000540


	//   ....[5]....
        /*02f8*/ 	.word	0x000006a0


	//   ....[6]....
        /*02fc*/ 	.word	0x00001350


	//   ....[7]....
        /*0300*/ 	.word	0x00001c40


	//   ....[8]....
        /*0304*/ 	.word	0x00001d90


	//   ....[9]....
        /*0308*/ 	.word	0x00002570


	//   ....[10]....
        /*030c*/ 	.word	0x00002600


	//   ....[11]....
        /*0310*/ 	.word	0x00002d10


	//   ....[12]....
        /*0314*/ 	.word	0x00002d70


	//   ....[13]....
        /*0318*/ 	.word	0x00003f60


	//   ....[14]....
        /*031c*/ 	.word	0x00004560


	//   ....[15]....
        /*0320*/ 	.word	0x00004840


	//   ....[16]....
        /*0324*/ 	.word	0x00004940


	//   ....[17]....
        /*0328*/ 	.word	0x00005000


	//   ....[18]....
        /*032c*/ 	.word	0x00005080


	//   ....[19]....
        /*0330*/ 	.word	0x00006e60


	//   ....[20]....
        /*0334*/ 	.word	0x00006ed0


	//   ....[21]....
        /*0338*/ 	.word	0x00007340


	//   ....[22]....
        /*033c*/ 	.word	0x00007490


	//   ....[23]....
        /*0340*/ 	.word	0x00008850


	//   ....[24]....
        /*0344*/ 	.word	0x00008870


	//   ....[25]....
        /*0348*/ 	.word	0x000088b0


	//   ....[26]....
        /*034c*/ 	.word	0x000088d0


	//   ....[27]....
        /*0350*/ 	.word	0x000099b0


	//   ....[28]....
        /*0354*/ 	.word	0x00009a00


	//   ....[29]....
        /*0358*/ 	.word	0x00009a40


	//   ....[30]....
        /*035c*/ 	.word	0x00009a70


	//   ....[31]....
        /*0360*/ 	.word	0x00009ab0


	//   ....[32]....
        /*0364*/ 	.word	0x00009ad0


	//   ....[33]....
        /*0368*/ 	.word	0x0000a740


	//   ....[34]....
        /*036c*/ 	.word	0x0000a750


	//   ....[35]....
        /*0370*/ 	.word	0x0000b780


	//   ....[36]....
        /*0374*/ 	.word	0x0000c930


	//   ....[37]....
        /*0378*/ 	.word	0x0000c950


	//   ....[38]....
        /*037c*/ 	.word	0x0000c960


	//   ....[39]....
        /*0380*/ 	.word	0x0000c9a0


	//   ....[40]....
        /*0384*/ 	.word	0x0000c9f0


	//   ....[41]....
        /*0388*/ 	.word	0x0000ca10


	//   ....[42]....
        /*038c*/ 	.word	0x0000ca60


	//   ....[43]....
        /*0390*/ 	.word	0x0000ca80


	//   ....[44]....
        /*0394*/ 	.word	0x0000cad0


	//   ....[45]....
        /*0398*/ 	.word	0x0000caf0


	//   ....[46]....
        /*039c*/ 	.word	0x0000cb40


	//   ....[47]....
        /*03a0*/ 	.word	0x0000cb60


	//   ....[48]....
        /*03a4*/ 	.word	0x0000d0e0


	//   ....[49]....
        /*03a8*/ 	.word	0x0000d110


	//   ....[50]....
        /*03ac*/ 	.word	0x0000d140


	//   ....[51]....
        /*03b0*/ 	.word	0x0000d1b0


	//   ....[52]....
        /*03b4*/ 	.word	0x0000d210


	//   ....[53]....
        /*03b8*/ 	.word	0x0000d230


	//   ....[54]....
        /*03bc*/ 	.word	0x0000d290


	//   ....[55]....
        /*03c0*/ 	.word	0x0000d2b0


	//   ....[56]....
        /*03c4*/ 	.word	0x0000d310


	//   ....[57]....
        /*03c8*/ 	.word	0x0000d330


	//   ....[58]....
        /*03cc*/ 	.word	0x0000d390


	//   ....[59]....
        /*03d0*/ 	.word	0x0000d3b0


	//   ....[60]....
        /*03d4*/ 	.word	0x0000d410


	//   ....[61]....
        /*03d8*/ 	.word	0x0000d430


	//   ....[62]....
        /*03dc*/ 	.word	0x0000d480


	//   ....[63]....
        /*03e0*/ 	.word	0x0000d4a0


	//   ....[64]....
        /*03e4*/ 	.word	0x0000d820


	//   ....[65]....
        /*03e8*/ 	.word	0x0000d850


	//   ....[66]....
        /*03ec*/ 	.word	0x0000d890


	//   ....[67]....
        /*03f0*/ 	.word	0x0000d8b0


	//   ....[68]....
        /*03f4*/ 	.word	0x0000d8d0


	//   ....[69]....
        /*03f8*/ 	.word	0x0000d900


	//   ....[70]....
        /*03fc*/ 	.word	0x0000d9a0


	//   ....[71]....
        /*0400*/ 	.word	0x0000d9d0


	//   ....[72]....
        /*0404*/ 	.word	0x0000da60


	//   ....[73]....
        /*0408*/ 	.word	0x0000da90


	//   ....[74]....
        /*040c*/ 	.word	0x0000daa0


	//   ....[75]....
        /*0410*/ 	.word	0x0000db30


	//   ....[76]....
        /*0414*/ 	.word	0x0000e2a0


	//   ....[77]....
        /*0418*/ 	.word	0x0000e2c0


	//   ....[78]....
        /*041c*/ 	.word	0x0000e2d0


	//   ....[79]....
        /*0420*/ 	.word	0x0000e2e0


	//   ....[80]....
        /*0424*/ 	.word	0x0000e2f0


	//   ....[81]....
        /*0428*/ 	.word	0x0000e300


	//   ....[82]....
        /*042c*/ 	.word	0x0000e320


	//   ....[83]....
        /*0430*/ 	.word	0x0000e340


	//   ....[84]....
        /*0434*/ 	.word	0x0000e370


	//   ....[85]....
        /*0438*/ 	.word	0x0000e3b0


	//   ....[86]....
        /*043c*/ 	.word	0x0000e3f0


	//   ....[87]....
        /*0440*/ 	.word	0x0000e440


	//   ....[88]....
        /*0444*/ 	.word	0x0000e790


	//   ....[89]....
        /*0448*/ 	.word	0x0000e7b0


	//   ....[90]....
        /*044c*/ 	.word	0x0000e7c0


	//   ....[91]....
        /*0450*/ 	.word	0x0000e7d0


	//   ....[92]....
        /*0454*/ 	.word	0x0000e7e0


	//   ....[93]....
        /*0458*/ 	.word	0x0000e810


	//   ....[94]....
        /*045c*/ 	.word	0x0000e870


	//   ....[95]....
        /*0460*/ 	.word	0x0000e890


	//   ....[96]....
        /*0464*/ 	.word	0x0000e8f0


	//   ....[97]....
        /*0468*/ 	.word	0x0000e900


	//   ....[98]....
        /*046c*/ 	.word	0x0000e970


	//   ....[99]....
        /*0470*/ 	.word	0x0000e990


	//   ....[100]....
        /*0474*/ 	.word	0x0000ecf0


	//   ....[101]....
        /*0478*/ 	.word	0x0000f250


	//   ....[102]....
        /*047c*/ 	.word	0x0000f340


	//   ....[103]....
        /*0480*/ 	.word	0x0000f3e0


	//   ....[104]....
        /*0484*/ 	.word	0x0000f460


	//   ....[105]....
        /*0488*/ 	.word	0x0000f510


	//   ....[106]....
        /*048c*/ 	.word	0x0000f570


	//   ....[107]....
        /*0490*/ 	.word	0x0000f630


	//   ....[108]....
        /*0494*/ 	.word	0x0000f690


	//   ....[109]....
        /*0498*/ 	.word	0x0000f750


	//   ....[110]....
        /*049c*/ 	.word	0x0000f7b0


	//   ....[111]....
        /*04a0*/ 	.word	0x0000f870


	//   ....[112]....
        /*04a4*/ 	.word	0x0000f8d0


	//   ....[113]....
        /*04a8*/ 	.word	0x0000f970


	//   ....[114]....
        /*04ac*/ 	.word	0x0000fa00


	//   ....[115]....
        /*04b0*/ 	.word	0x0000fa70


	//   ....[116]....
        /*04b4*/ 	.word	0x0000fb30


	//   ....[117]....
        /*04b8*/ 	.word	0x0000fbe0


	//   ....[118]....
        /*04bc*/ 	.word	0x0000fc40


	//   ....[119]....
        /*04c0*/ 	.word	0x0000fd10


	//   ....[120]....
        /*04c4*/ 	.word	0x0000fd70


	//   ....[121]....
        /*04c8*/ 	.word	0x0000fe40


	//   ....[122]....
        /*04cc*/ 	.word	0x0000fea0


	//   ....[123]....
        /*04d0*/ 	.word	0x0000ff70


	//   ....[124]....
        /*04d4*/ 	.word	0x0000ffd0


	//   ....[125]....
        /*04d8*/ 	.word	0x000100a0


	//   ....[126]....
        /*04dc*/ 	.word	0x00010100


	//   ....[127]....
        /*04e0*/ 	.word	0x000101b0


	//   ....[128]....
        /*04e4*/ 	.word	0x00010230


	//   ....[129]....
        /*04e8*/ 	.word	0x000102d0


	//   ....[130]....
        /*04ec*/ 	.word	0x00010420


	//   ....[131]....
        /*04f0*/ 	.word	0x000104d0


	//   ....[132]....
        /*04f4*/ 	.word	0x00010560


	//   ....[133]....
        /*04f8*/ 	.word	0x00010620


	//   ....[134]....
        /*04fc*/ 	.word	0x00010710


	//   ....[135]....
        /*0500*/ 	.word	0x000107d0


	//   ....[136]....
        /*0504*/ 	.word	0x000108b0


	//   ....[137]....
        /*0508*/ 	.word	0x00010970


	//   ....[138]....
        /*050c*/ 	.word	0x00010a50


	//   ....[139]....
        /*0510*/ 	.word	0x00010b10


	//   ....[140]....
        /*0514*/ 	.word	0x00010bf0


	//   ....[141]....
        /*0518*/ 	.word	0x00010cc0


	//   ....[142]....
        /*051c*/ 	.word	0x00010e20


	//   ....[143]....
        /*0520*/ 	.word	0x00010ec0


	//   ....[144]....
        /*0524*/ 	.word	0x00010f20


	//   ....[145]....
        /*0528*/ 	.word	0x00010fc0


	//   ....[146]....
        /*052c*/ 	.word	0x00011020


	//   ....[147]....
        /*0530*/ 	.word	0x000110c0


	//   ....[148]....
        /*0534*/ 	.word	0x00011120


	//   ....[149]....
        /*0538*/ 	.word	0x000111c0


	//   ....[150]....
        /*053c*/ 	.word	0x00011220


	//   ....[151]....
        /*0540*/ 	.word	0x000112c0


	//   ....[152]....
        /*0544*/ 	.word	0x00011320


	//   ....[153]....
        /*0548*/ 	.word	0x000113c0


	//   ....[154]....
        /*054c*/ 	.word	0x000114b0


	//   ....[155]....
        /*0550*/ 	.word	0x00011560


	//   ....[156]....
        /*0554*/ 	.word	0x000115c0


	//   ....[157]....
        /*0558*/ 	.word	0x00011690


	//   ....[158]....
        /*055c*/ 	.word	0x000116f0


	//   ....[159]....
        /*0560*/ 	.word	0x000117d0


	//   ....[160]....
        /*0564*/ 	.word	0x00011830


	//   ....[161]....
        /*0568*/ 	.word	0x00011910


	//   ....[162]....
        /*056c*/ 	.word	0x00011970


	//   ....[163]....
        /*0570*/ 	.word	0x00011a50


	//   ....[164]....
        /*0574*/ 	.word	0x00011ab0


	//   ....[165]....
        /*0578*/ 	.word	0x00011b90


	//   ....[166]....
        /*057c*/ 	.word	0x00011c80


	//----- nvinfo : EIATTR_REG_RECONFIG
	.align		4
.L_1460:
        /*0580*/ 	.byte	0x01, 0x54
	.zero		2


	//----- nvinfo : EIATTR_SYSCALL_OFFSETS
	.align		4
        /*0584*/ 	.byte	0x04, 0x46
        /*0586*/ 	.short	(.L_1462 - .L_1461)


	//   ....[0]....
.L_1461:
        /*0588*/ 	.word	0x00001510


	//   ....[1]....
        /*058c*/ 	.word	0x0000bfa0


	//   ....[2]....
        /*0590*/ 	.word	0x0000c0e0


	//   ....[3]....
        /*0594*/ 	.word	0x0000c1d0


	//   ....[4]....
        /*0598*/ 	.word	0x0000cdd0


	//----- nvinfo : EIATTR_MBARRIER_INSTR_OFFSETS
	.align		4
.L_1462:
        /*059c*/ 	.byte	0x04, 0x39
        /*059e*/ 	.short	(.L_1464 - .L_1463)


	//   ....[0]....
.L_1463:
        /*05a0*/ 	.word	0x00000170
        /*05a4*/ 	.word	0x000000ff
        /*05a8*/ 	.word	0x00022800
        /*05ac*/ 	.short	0x0100
        /*05ae*/ 	.byte	0x08
	.zero		1


	//   ....[1]....
        /*05b0*/ 	.word	0x00000180
        /*05b4*/ 	.word	0x000000ff
        /*05b8*/ 	.word	0x00022820
        /*05bc*/ 	.short	0x0100
        /*05be*/ 	.byte	0x08
	.zero		1


	//   ....[2]....
        /*05c0*/ 	.word	0x00000270
        /*05c4*/ 	.word	0x000000ff
        /*05c8*/ 	.word	0x00022830
        /*05cc*/ 	.short	0x0100
        /*05ce*/ 	.byte	0x08
	.zero		1


	//   ....[3]....
        /*05d0*/ 	.word	0x00000280
        /*05d4*/ 	.word	0x000000ff
        /*05d8*/ 	.word	0x00022840
        /*05dc*/ 	.short	0x0100
        /*05de*/ 	.byte	0x08
	.zero		1


	//   ....[4]....
        /*05e0*/ 	.word	0x00000290
        /*05e4*/ 	.word	0x000000ff
        /*05e8*/ 	.word	0x00022838
        /*05ec*/ 	.short	0x0100
        /*05ee*/ 	.byte	0x08
	.zero		1


	//   ....[5]....
        /*05f0*/ 	.word	0x000002a0
        /*05f4*/ 	.word	0x000000ff
        /*05f8*/ 	.word	0x00022848
        /*05fc*/ 	.short	0x0100
        /*05fe*/ 	.byte	0x08
	.zero		1


	//   ....[6]....
        /*0600*/ 	.word	0x000003d0
        /*0604*/ 	.word	0x000000ff
        /*0608*/ 	.word	0x00022850
        /*060c*/ 	.short	0x0100
        /*060e*/ 	.byte	0x08
	.zero		1


	//   ....[7]....
        /*0610*/ 	.word	0x000003e0
        /*0614*/ 	.word	0x000000ff
        /*0618*/ 	.word	0x00022860
        /*061c*/ 	.short	0x0100
        /*061e*/ 	.byte	0x08
	.zero		1


	//   ....[8]....
        /*0620*/ 	.word	0x000003f0
        /*0624*/ 	.word	0x000000ff
        /*0628*/ 	.word	0x00022858
        /*062c*/ 	.short	0x0100
        /*062e*/ 	.byte	0x08
	.zero		1


	//   ....[9]....
        /*0630*/ 	.word	0x00000400
        /*0634*/ 	.word	0x000000ff
        /*0638*/ 	.word	0x00022868
        /*063c*/ 	.short	0x0100
        /*063e*/ 	.byte	0x08
	.zero		1


	//   ....[10]....
        /*0640*/ 	.word	0x000004f0
        /*0644*/ 	.word	0x000000ff
        /*0648*/ 	.word	0x00022870
        /*064c*/ 	.short	0x0100
        /*064e*/ 	.byte	0x06
	.zero		1


	//   ....[11]....
        /*0650*/ 	.word	0x00000500
        /*0654*/ 	.word	0x000000ff
        /*0658*/ 	.word	0x00022880
        /*065c*/ 	.short	0x0100
        /*065e*/ 	.byte	0x06
	.zero		1


	//   ....[12]....
        /*0660*/ 	.word	0x00000510
        /*0664*/ 	.word	0x000000ff
        /*0668*/ 	.word	0x00022878
        /*066c*/ 	.short	0x0100
        /*066e*/ 	.byte	0x06
	.zero		1


	//   ....[13]....
        /*0670*/ 	.word	0x00000520
        /*0674*/ 	.word	0x000000ff
        /*0678*/ 	.word	0x00022888
        /*067c*/ 	.short	0x0100
        /*067e*/ 	.byte	0x06
	.zero		1


	//   ....[14]....
        /*0680*/ 	.word	0x00000650
        /*0684*/ 	.word	0x000000ff
        /*0688*/ 	.word	0x00022890
        /*068c*/ 	.short	0x0100
        /*068e*/ 	.byte	0x08
	.zero		1


	//   ....[15]....
        /*0690*/ 	.word	0x00000660
        /*0694*/ 	.word	0x000000ff
        /*0698*/ 	.word	0x000228a0
        /*069c*/ 	.short	0x0100
        /*069e*/ 	.byte	0x08
	.zero		1


	//   ....[16]....
        /*06a0*/ 	.word	0x00000670
        /*06a4*/ 	.word	0x000000ff
        /*06a8*/ 	.word	0x00022898
        /*06ac*/ 	.short	0x0100
        /*06ae*/ 	.byte	0x08
	.zero		1


	//   ....[17]....
        /*06b0*/ 	.word	0x00000680
        /*06b4*/ 	.word	0x000000ff
        /*06b8*/ 	.word	0x000228a8
        /*06bc*/ 	.short	0x0100
        /*06be*/ 	.byte	0x08
	.zero		1


	//   ....[18]....
        /*06c0*/ 	.word	0x000007c0
        /*06c4*/ 	.word	0x000000ff
        /*06c8*/ 	.word	0x000228b0
        /*06cc*/ 	.short	0x0100
        /*06ce*/ 	.byte	0x08
	.zero		1


	//   ....[19]....
        /*06d0*/ 	.word	0x000007d0
        /*06d4*/ 	.word	0x000000ff
        /*06d8*/ 	.word	0x000228c0
        /*06dc*/ 	.short	0x0100
        /*06de*/ 	.byte	0x08
	.zero		1


	//   ....[20]....
        /*06e0*/ 	.word	0x000007e0
        /*06e4*/ 	.word	0x000000ff
        /*06e8*/ 	.word	0x000228b8
        /*06ec*/ 	.short	0x0100
        /*06ee*/ 	.byte	0x08
	.zero		1


	//   ....[21]....
        /*06f0*/ 	.word	0x000007f0
        /*06f4*/ 	.word	0x000000ff
        /*06f8*/ 	.word	0x000228c8
        /*06fc*/ 	.short	0x0100
        /*06fe*/ 	.byte	0x08
	.zero		1


	//   ....[22]....
        /*0700*/ 	.word	0x00001540
        /*0704*/ 	.word	0x000000ff
        /*0708*/ 	.word	0x00022800
        /*070c*/ 	.short	0x010a
        /*070e*/ 	.byte	0x2a
	.zero		1


	//   ....[23]....
        /*0710*/ 	.word	0x000015d0
        /*0714*/ 	.word	0x000000ff
        /*0718*/ 	.word	0x00022830
        /*071c*/ 	.short	0x010a
        /*071e*/ 	.byte	0x2a
	.zero		1


	//   ....[24]....
        /*0720*/ 	.word	0x00001610
        /*0724*/ 	.word	0x000000ff
        /*0728*/ 	.word	0x00022830
        /*072c*/ 	.short	0x010a
        /*072e*/ 	.byte	0x2a
	.zero		1


	//   ....[25]....
        /*0730*/ 	.word	0x00002150
        /*0734*/ 	.word	0x000000ff
        /*0738*/ 	.word	0x00000000
        /*073c*/ 	.short	0x0101
        /*073e*/ 	.byte	0x04
	.zero		1


	//   ....[26]....
        /*0740*/ 	.word	0x000035e0
        /*0744*/ 	.word	0x000000ff
        /*0748*/ 	.word	0x00022850
        /*074c*/ 	.short	0x010a
        /*074e*/ 	.byte	0x2a
	.zero		1


	//   ....[27]....
        /*0750*/ 	.word	0x00003620
        /*0754*/ 	.word	0x000000ff
        /*0758*/ 	.word	0x00022850
        /*075c*/ 	.short	0x010a
        /*075e*/ 	.byte	0x2a
	.zero		1


	//   ....[28]....
        /*0760*/ 	.word	0x00003a10
        /*0764*/ 	.word	0x000000ff
        /*0768*/ 	.word	0x00000000
        /*076c*/ 	.short	0x0101
        /*076e*/ 	.byte	0x0a
	.zero		1


	//   ....[29]....
        /*0770*/ 	.word	0x00003bb0
        /*0774*/ 	.word	0x000000ff
        /*0778*/ 	.word	0x00022830
        /*077c*/ 	.short	0x010a
        /*077e*/ 	.byte	0x1c
	.zero		1


	//   ....[30]....
        /*0780*/ 	.word	0x00003bf0
        /*0784*/ 	.word	0x000000ff
        /*0788*/ 	.word	0x00022830
        /*078c*/ 	.short	0x010a
        /*078e*/ 	.byte	0x1c
	.zero		1


	//   ....[31]....
        /*0790*/ 	.word	0x00004280
        /*0794*/ 	.word	0x000000ff
        /*0798*/ 	.word	0x00000000
        /*079c*/ 	.short	0x0101
        /*079e*/ 	.byte	0x0a
	.zero		1


	//   ....[32]....
        /*07a0*/ 	.word	0x000061e0
        /*07a4*/ 	.word	0x000000ff
        /*07a8*/ 	.word	0x00022850
        /*07ac*/ 	.short	0x010a
        /*07ae*/ 	.byte	0x1c
	.zero		1


	//   ....[33]....
        /*07b0*/ 	.word	0x00006220
        /*07b4*/ 	.word	0x000000ff
        /*07b8*/ 	.word	0x00022850
        /*07bc*/ 	.short	0x010a
        /*07be*/ 	.byte	0x1c
	.zero		1


	//   ....[34]....
        /*07c0*/ 	.word	0x00006520
        /*07c4*/ 	.word	0x000000ff
        /*07c8*/ 	.word	0x00000000
        /*07cc*/ 	.short	0x0101
        /*07ce*/ 	.byte	0x1c
	.zero		1


	//   ....[35]....
        /*07d0*/ 	.word	0x00006650
        /*07d4*/ 	.word	0x000000ff
        /*07d8*/ 	.word	0x00022830
        /*07dc*/ 	.short	0x010a
        /*07de*/ 	.byte	0x1a
	.zero		1


	//   ....[36]....
        /*07e0*/ 	.word	0x00006690
        /*07e4*/ 	.word	0x000000ff
        /*07e8*/ 	.word	0x00022830
        /*07ec*/ 	.short	0x010a
        /*07ee*/ 	.byte	0x1a
	.zero		1


	//   ....[37]....
        /*07f0*/ 	.word	0x00006be0
        /*07f4*/ 	.word	0x000000ff
        /*07f8*/ 	.word	0x00000000
        /*07fc*/ 	.short	0x0101
        /*07fe*/ 	.byte	0x0a
	.zero		1


	//   ....[38]....
        /*0800*/ 	.word	0x000084f0
        /*0804*/ 	.word	0x000000ff
        /*0808*/ 	.word	0x00022850
        /*080c*/ 	.short	0x010a
        /*080e*/ 	.byte	0x1a
	.zero		1


	//   ....[39]....
        /*0810*/ 	.word	0x00008530
        /*0814*/ 	.word	0x000000ff
        /*0818*/ 	.word	0x00022850
        /*081c*/ 	.short	0x010a
        /*081e*/ 	.byte	0x1a
	.zero		1


	//   ....[40]....
        /*0820*/ 	.word	0x00008830
        /*0824*/ 	.word	0x000000ff
        /*0828*/ 	.word	0x00000000
        /*082c*/ 	.short	0x0101
        /*082e*/ 	.byte	0x1a
	.zero		1


	//   ....[41]....
        /*0830*/ 	.word	0x00009ae0
        /*0834*/ 	.word	0x000000ff
        /*0838*/ 	.word	0x00000000
        /*083c*/ 	.short	0x0101
        /*083e*/ 	.byte	0x04
	.zero		1


	//   ....[42]....
        /*0840*/ 	.word	0x0000c6d0
        /*0844*/ 	.word	0x000000ff
        /*0848*/ 	.word	0x00022840
        /*084c*/ 	.short	0x010a
        /*084e*/ 	.byte	0x2d
	.zero		1


	//   ....[43]....
        /*0850*/ 	.word	0x0000cc00
        /*0854*/ 	.word	0x000000ff
        /*0858*/ 	.word	0x00022830
        /*085c*/ 	.short	0x0107
        /*085e*/ 	.byte	0x2d
	.zero		1


	//   ....[44]....
        /*0860*/ 	.word	0x0000cc70
        /*0864*/ 	.word	0x000000ff
        /*0868*/ 	.word	0x00022830
        /*086c*/ 	.short	0x0101
        /*086e*/ 	.byte	0x2d
	.zero		1


	//   ....[45]....
        /*0870*/ 	.word	0x0000d570
        /*0874*/ 	.word	0x000000ff
        /*0878*/ 	.word	0x00022800
        /*087c*/ 	.short	0x0107
        /*087e*/ 	.byte	0x2d
	.zero		1


	//   ....[46]....
        /*0880*/ 	.word	0x0000d5b0
        /*0884*/ 	.word	0x000000ff
        /*0888*/ 	.word	0x00022800
        /*088c*/ 	.short	0x0101
        /*088e*/ 	.byte	0x2d
	.zero		1


	//   ....[47]....
        /*0890*/ 	.word	0x0000d5c0
        /*0894*/ 	.word	0x000000ff
        /*0898*/ 	.word	0x00022820
        /*089c*/ 	.short	0x010a
        /*089e*/ 	.byte	0x2d
	.zero		1


	//   ....[48]....
        /*08a0*/ 	.word	0x0000d610
        /*08a4*/ 	.word	0x000000ff
        /*08a8*/ 	.word	0x00022860
        /*08ac*/ 	.short	0x010a
        /*08ae*/ 	.byte	0x2d
	.zero		1


	//   ....[49]....
        /*08b0*/ 	.word	0x0000dd40
        /*08b4*/ 	.word	0x000000ff
        /*08b8*/ 	.word	0x00022850
        /*08bc*/ 	.short	0x0107
        /*08be*/ 	.byte	0x2d
	.zero		1


	//   ....[50]....
        /*08c0*/ 	.word	0x0000ddc0
        /*08c4*/ 	.word	0x000000ff
        /*08c8*/ 	.word	0x00022850
        /*08cc*/ 	.short	0x0101
        /*08ce*/ 	.byte	0x2d
	.zero		1


	//   ....[51]....
        /*08d0*/ 	.word	0x0000e0a0
        /*08d4*/ 	.word	0x00000020
        /*08d8*/ 	.word	0x00022840
        /*08dc*/ 	.short	0x010a
        /*08de*/ 	.byte	0x3f
	.zero		1


	//   ....[52]....
        /*08e0*/ 	.word	0x0000e4d0
        /*08e4*/ 	.word	0x00000020
        /*08e8*/ 	.word	0x00022830
        /*08ec*/ 	.short	0x0107
        /*08ee*/ 	.byte	0x3f
	.zero		1


	//   ....[53]....
        /*08f0*/ 	.word	0x0000e580
        /*08f4*/ 	.word	0x00000020
        /*08f8*/ 	.word	0x00022830
        /*08fc*/ 	.short	0x0101
        /*08fe*/ 	.byte	0x3f
	.zero		1


	//   ....[54]....
        /*0900*/ 	.word	0x0000e5b0
        /*0904*/ 	.word	0x00000020
        /*0908*/ 	.word	0x00022860
        /*090c*/ 	.short	0x010a
        /*090e*/ 	.byte	0x3f
	.zero		1


	//   ....[55]....
        /*0910*/ 	.word	0x0000eaf0
        /*0914*/ 	.word	0x00000020
        /*0918*/ 	.word	0x00022850
        /*091c*/ 	.short	0x0107
        /*091e*/ 	.byte	0x3f
	.zero		1


	//   ....[56]....
        /*0920*/ 	.word	0x0000ebb0
        /*0924*/ 	.word	0x00000020
        /*0928*/ 	.word	0x00022850
        /*092c*/ 	.short	0x0101
        /*092e*/ 	.byte	0x3f
	.zero		1


	//   ....[57]....
        /*0930*/ 	.word	0x0000eca0
        /*0934*/ 	.word	0x00000004
        /*0938*/ 	.word	0x00022820
        /*093c*/ 	.short	0x010a
        /*093e*/ 	.byte	0x3f
	.zero		1


	//   ....[58]....
        /*0940*/ 	.word	0x0000ede0
        /*0944*/ 	.word	0x00000005
        /*0948*/ 	.word	0x00022840
        /*094c*/ 	.short	0x010a
        /*094e*/ 	.byte	0x3f
	.zero		1


	//   ....[59]....
        /*0950*/ 	.word	0x0000ee80
        /*0954*/ 	.word	0x00000015
        /*0958*/ 	.word	0x00022840
        /*095c*/ 	.short	0x010a
        /*095e*/ 	.byte	0x3f
	.zero		1


	//   ....[60]....
        /*0960*/ 	.word	0x0000eec0
        /*0964*/ 	.word	0x00000005
        /*0968*/ 	.word	0x00022860
        /*096c*/ 	.short	0x010a
        /*096e*/ 	.byte	0x3f
	.zero		1


	//   ....[61]....
        /*0970*/ 	.word	0x0000ef00
        /*0974*/ 	.word	0x00000015
        /*0978*/ 	.word	0x00022860
        /*097c*/ 	.short	0x010a
        /*097e*/ 	.byte	0x3f
	.zero		1


	//   ....[62]....
        /*0980*/ 	.word	0x0000ef70
        /*0984*/ 	.word	0x00000005
        /*0988*/ 	.word	0x00022800
        /*098c*/ 	.short	0x010a
        /*098e*/ 	.byte	0x3f
	.zero		1


	//   ....[63]....
        /*0990*/ 	.word	0x0000efd0
        /*0994*/ 	.word	0x00000005
        /*0998*/ 	.word	0x00022830
        /*099c*/ 	.short	0x010a
        /*099e*/ 	.byte	0x3f
	.zero		1


	//   ....[64]....
        /*09a0*/ 	.word	0x0000f030
        /*09a4*/ 	.word	0x0000000b
        /*09a8*/ 	.word	0x00022850
        /*09ac*/ 	.short	0x010a
        /*09ae*/ 	.byte	0x3f
	.zero		1


	//   ....[65]....
        /*09b0*/ 	.word	0x0000f090
        /*09b4*/ 	.word	0x00000009
        /*09b8*/ 	.word	0x00022830
        /*09bc*/ 	.short	0x010a
        /*09be*/ 	.byte	0x3f
	.zero		1


	//   ....[66]....
        /*09c0*/ 	.word	0x0000f0f0
        /*09c4*/ 	.word	0x0000000b
        /*09c8*/ 	.word	0x00022850
        /*09cc*/ 	.short	0x010a
        /*09ce*/ 	.byte	0x3f
	.zero		1


	//   ....[67]....
        /*09d0*/ 	.word	0x0000f150
        /*09d4*/ 	.word	0x00000007
        /*09d8*/ 	.word	0x00022830
        /*09dc*/ 	.short	0x010a
        /*09de*/ 	.byte	0x3f
	.zero		1


	//   ....[68]....
        /*09e0*/ 	.word	0x0000f1b0
        /*09e4*/ 	.word	0x00000007
        /*09e8*/ 	.word	0x00022850
        /*09ec*/ 	.short	0x010a
        /*09ee*/ 	.byte	0x3f
	.zero		1


	//   ....[69]....
        /*09f0*/ 	.word	0x0000f290
        /*09f4*/ 	.word	0x00000003
        /*09f8*/ 	.word	0x00022840
        /*09fc*/ 	.short	0x010a
        /*09fe*/ 	.byte	0x3f
	.zero		1


	//   ....[70]....
        /*0a00*/ 	.word	0x00010310
        /*0a04*/ 	.word	0x00000003
        /*0a08*/ 	.word	0x00022820
        /*0a0c*/ 	.short	0x010a
        /*0a0e*/ 	.byte	0x3f
	.zero		1


	//   ....[71]....
        /*0a10*/ 	.word	0x00010370
        /*0a14*/ 	.word	0x00000003
        /*0a18*/ 	.word	0x00022860
        /*0a1c*/ 	.short	0x010a
        /*0a1e*/ 	.byte	0x3f
	.zero		1


	//   ....[72]....
        /*0a20*/ 	.word	0x00010d70
        /*0a24*/ 	.word	0x00000020
        /*0a28*/ 	.word	0x00022840
        /*0a2c*/ 	.short	0x010a
        /*0a2e*/ 	.byte	0x3f
	.zero		1


	//   ....[73]....
        /*0a30*/ 	.word	0x00011400
        /*0a34*/ 	.word	0x00000020
        /*0a38*/ 	.word	0x00022860
        /*0a3c*/ 	.short	0x010a
        /*0a3e*/ 	.byte	0x3f
	.zero		1


	//   ....[74]....
        /*0a40*/ 	.word	0x00011bd0
        /*0a44*/ 	.word	0x00000004
        /*0a48*/ 	.word	0x00022820
        /*0a4c*/ 	.short	0x010a
        /*0a4e*/ 	.byte	0x3f
	.zero		1


	//   ....[75]....
        /*0a50*/ 	.word	0x00011d40
        /*0a54*/ 	.word	0x00000005
        /*0a58*/ 	.word	0x00022840
        /*0a5c*/ 	.short	0x010a
        /*0a5e*/ 	.byte	0x3f
	.zero		1


	//   ....[76]....
        /*0a60*/ 	.word	0x00011d90
        /*0a64*/ 	.word	0x00000015
        /*0a68*/ 	.word	0x00022840
        /*0a6c*/ 	.short	0x010a
        /*0a6e*/ 	.byte	0x3f
	.zero		1


	//   ....[77]....
        /*0a70*/ 	.word	0x00011de0
        /*0a74*/ 	.word	0x00000005
        /*0a78*/ 	.word	0x00022860
        /*0a7c*/ 	.short	0x010a
        /*0a7e*/ 	.byte	0x3f
	.zero		1


	//----- nvinfo : EIATTR_NUM_MBARRIERS
	.align		4
.L_1464:
        /*0a80*/ 	.byte	0x03, 0x38
        /*0a82*/ 	.short	0x0016


	//----- nvinfo : EIATTR_EXIT_INSTR_OFFSETS
	.align		4
        /*0a84*/ 	.byte	0x04, 0x1c
        /*0a86*/ 	.short	(.L_1466 - .L_1465)


	//   ....[0]....
.L_1465:
        /*0a88*/ 	.word	0x0000ef50


	//----- nvinfo : EIATTR_MAX_THREADS
	.align		4
.L_1466:
        /*0a8c*/ 	.byte	0x04, 0x05
        /*0a8e*/ 	.short	(.L_1468 - .L_1467)
.L_1467:
        /*0a90*/ 	.word	0x00000180
        /*0a94*/ 	.word	0x00000001
        /*0a98*/ 	.word	0x00000001


	//----- nvinfo : EIATTR_CRS_STACK_SIZE
	.align		4
.L_1468:
        /*0a9c*/ 	.byte	0x04, 0x1e
        /*0a9e*/ 	.short	(.L_1470 - .L_1469)
.L_1469:
        /*0aa0*/ 	.word	0x00000000


	//----- nvinfo : EIATTR_CBANK_PARAM_SIZE
	.align		4
.L_1470:
        /*0aa4*/ 	.byte	0x03, 0x19
        /*0aa6*/ 	.short	0x0a70


	//----- nvinfo : EIATTR_PARAM_CBANK
	.align		4
        /*0aa8*/ 	.byte	0x04, 0x0a
        /*0aaa*/ 	.short	(.L_1472 - .L_1471)
	.align		4
.L_1471:
        /*0aac*/ 	.word	index@(.nv.constant0._ZN7cutlass13device_kernelIN5flash11enable_sm90INS1_16FlashAttnFwdSm90INS1_25CollectiveMainloopFwdSm90ILi2EN4cute5tupleIJNS5_1CILi1EEES8_S8_EEENS6_IJNS7_ILi128EEENS7_ILi96EEENS7_ILi64EEEEEELi256ENS_10bfloat16_tEfNS_4arch4Sm90ELb1ELb0ELb1ELb0ELb1ELb0ELb0ELb1ELb0ELb1ELb1ELb0EEENS1_21CollectiveEpilogueFwdINS6_IJSA_NS7_ILi256EEESB_EEES9_SE_SG_Li256ELb0ELb1ELb1ELb0EEENS1_19SingleTileSchedulerILb0ELb1ELb1ELi128EEEEEEEEEvNT_6ParamsE)
        /*0ab0*/ 	.short	0x0210
        /*0ab2*/ 	.short	0x0a70


	//----- nvinfo : EIATTR_SW_WAR
	.align		4
.L_1472:
        /*0ab4*/ 	.byte	0x04, 0x36
        /*0ab6*/ 	.short	(.L_1474 - .L_1473)
.L_1473:
        /*0ab8*/ 	.word	0x00000008
.L_1474:


//--------------------- .nv.info._ZN7cutlass13device_kernelIN5flash11enable_sm90INS1_16FlashAttnFwdSm90INS1_25CollectiveMainloopFwdSm90ILi2EN4cute5tupleIJNS5_1CILi1EEES8_S8_EEENS6_IJNS7_ILi128EEENS7_ILi96EEENS7_ILi64EEEEEELi256ENS_10bfloat16_tEfNS_4arch4Sm90ELb1ELb0ELb1ELb0ELb1ELb0ELb1ELb1ELb0ELb1ELb1ELb0EEENS1_21CollectiveEpilogueFwdINS6_IJSA_NS7_ILi256EEESB_EEES9_SE_SG_Li256ELb0ELb1ELb1ELb0EEENS1_19SingleTileSchedulerILb0ELb1ELb1ELi128EEEEEEEEEvNT_6ParamsE --------------------------
	.section	.nv.info._ZN7cutlass13device_kernelIN5flash11enable_sm90INS1_16FlashAttnFwdSm90INS1_25CollectiveMainloopFwdSm90ILi2EN4cute5tupleIJNS5_1CILi1EEES8_S8_EEENS6_IJNS7_ILi128EEENS7_ILi96EEENS7_ILi64EEEEEELi256ENS_10bfloat16_tEfNS_4arch4Sm90ELb1ELb0ELb1ELb0ELb1ELb0ELb1ELb1ELb0ELb1ELb1ELb0EEENS1_21CollectiveEpilogueFwdINS6_IJSA_NS7_ILi256EEESB_EEES9_SE_SG_Li256ELb0ELb1ELb1ELb0EEENS1_19SingleTileSchedulerILb0ELb1ELb1ELi128EEEEEEEEEvNT_6ParamsE,"",@"SHT_CUDA_INFO"
	.sectionflags	@""
	.align	4


	//----- nvinfo : EIATTR_CUDA_API_VERSION
	.align		4
        /*0000*/ 	.byte	0x04, 0x37
        /*0002*/ 	.short	(.L_1476 - .L_1475)
.L_1475:
        /*0004*/ 	.word	0x00000082


	//----- nvinfo : EIATTR_KPARAM_INFO
	.align		4
.L_1476:
        /*0008*/ 	.byte	0x04, 0x17
        /*000a*/ 	.short	(.L_1478 - .L_1477)
.L_1477:
        /*000c*/ 	.word	0x00000000
        /*0010*/ 	.short	0x0000
        /*0012*/ 	.short	0x0070
        /*0014*/ 	.byte	0x00, 0xf0, 0x01, 0x2c


	//----- nvinfo : EIATTR_SPARSE_MMA_MASK
	.align		4
.L_1478:
        /*0018*/ 	.byte	0x03, 0x50
        /*001a*/ 	.short	0x0000


	//----- nvinfo : EIATTR_MAXREG_COUNT
	.align		4
        /*001c*/ 	.byte	0x03, 0x1b
        /*001e*/ 	.short	0x00a8


	//----- nvinfo : EIATTR_NUM_BARRIERS
	.align		4
        /*0020*/ 	.byte	0x02, 0x4c
        /*0022*/ 	.byte	0x10
	.zero		1


	//----- nvinfo : EIATTR_EXTERNS
	.align		4
        /*0024*/ 	.byte	0x04, 0x0f
        /*0026*/ 	.short	(.L_1480 - .L_1479)


	//   ....[0]....
	.align		4
.L_1479:
        /*0028*/ 	.word	index@(__assertfail)


	//----- nvinfo : EIATTR_ANNOTATIONS
	.align		4
.L_1480:
        /*002c*/ 	.byte	0x04, 0x55
        /*002e*/ 	.short	(.L_1482 - .L_1481)


	//   ....[0]....
.L_1481:
        /*0030*/ 	.word	0x00000001
        /*0034*/ 	.byte	0x00, 0x0a, 0x00, 0x00, 0x01, 0x00, 0x00, 0x00, 0x90, 0xac, 0x00, 0x00, 0x01, 0x00, 0x00, 0x00
        /*0044*/ 	.byte	0xa0, 0xce, 0x00, 0x00, 0x01, 0x00, 0x00, 0x00, 0x60, 0xe1, 0x00, 0x00, 0x01, 0x00, 0x00, 0x00
        /*0054*/ 	.byte	0xf0, 0xfd, 0x00, 0x00


	//----- nvinfo : EIATTR_MERCURY_ISA_VERSION
	.align		4
.L_1482:
        /*0058*/ 	.byte	0x03, 0x5f
        /*005a*/ 	.short	0x0101


	//----- nvinfo : EIATTR_INT_WARP_WIDE_INSTR_OFFSETS
	.align		4
        /*005c*/ 	.byte	0x04, 0x31
        /*005e*/ 	.short	(.L_1484 - .L_1483)


	//   ....[0]....
.L_1483:
        /*0060*/ 	.word	0x000000c0


	//   ....[1]....
        /*0064*/ 	.word	0x000000d0


	//   ....[2]....
        /*0068*/ 	.word	0x000000e0


	//   ....[3]....
        /*006c*/ 	.word	0x00000180


	//----- nvinfo : EIATTR_COOP_GROUP_MASK_REGIDS
	.align		4
.L_1484:
        /*0070*/ 	.byte	0x04, 0x29
        /*0072*/ 	.short	(.L_1486 - .L_1485)


	//   ....[0]....
.L_1485:
        /*0074*/ 	.word	0xffffffff


	//   ....[1]....
        /*0078*/ 	.word	0xffffffff


	//   ....[2]....
        /*007c*/ 	.word	0xffffffff


	//   ....[3]....
        /*0080*/ 	.word	0xffffffff


	//   ....[4]....
        /*0084*/ 	.word	0xffffffff


	//   ....[5]....
        /*0088*/ 	.word	0xffffffff


	//   ....[6]....
        /*008c*/ 	.word	0xffffffff


	//   ....[7]....
        /*0090*/ 	.word	0xffffffff


	//   ....[8]....
        /*0094*/ 	.word	0xffffffff


	//   ....[9]....
        /*0098*/ 	.word	0xffffffff


	//   ....[10]....
        /*009c*/ 	.word	0xffffffff


	//   ....[11]....
        /*00a0*/ 	.word	0xffffffff


	//   ....[12]....
        /*00a4*/ 	.word	0xffffffff


	//   ....[13]....
        /*00a8*/ 	.word	0xffffffff


	//   ....[14]....
        /*00ac*/ 	.word	0xffffffff


	//   ....[15]....
        /*00b0*/ 	.word	0xffffffff


	//   ....[16]....
        /*00b4*/ 	.word	0xffffffff


	//   ....[17]....
        /*00b8*/ 	.word	0xffffffff


	//   ....[18]....
        /*00bc*/ 	.word	0xffffffff


	//   ....[19]....
        /*00c0*/ 	.word	0xffffffff


	//   ....[20]....
        /*00c4*/ 	.word	0xffffffff


	//   ....[21]....
        /*00c8*/ 	.word	0xffffffff


	//   ....[22]....
        /*00cc*/ 	.word	0xffffffff


	//   ....[23]....
        /*00d0*/ 	.word	0xffffffff


	//   ....[24]....
        /*00d4*/ 	.word	0xffffffff


	//   ....[25]....
        /*00d8*/ 	.word	0xffffffff


	//   ....[26]....
        /*00dc*/ 	.word	0xffffffff


	//   ....[27]....
        /*00e0*/ 	.word	0xffffffff


	//   ....[28]....
        /*00e4*/ 	.word	0xffffffff


	//   ....[29]....
        /*00e8*/ 	.word	0xffffffff


	//   ....[30]....
        /*00ec*/ 	.word	0xffffffff


	//   ....[31]....
        /*00f0*/ 	.word	0xffffffff


	//   ....[32]....
        /*00f4*/ 	.word	0xffffffff


	//   ....[33]....
        /*00f8*/ 	.word	0xffffffff


	//   ....[34]....
        /*00fc*/ 	.word	0xffffffff


	//   ....[35]....
        /*0100*/ 	.word	0xffffffff


	//   ....[36]....
        /*0104*/ 	.word	0xffffffff


	//   ....[37]....
        /*0108*/ 	.word	0xffffffff


	//   ....[38]....
        /*010c*/ 	.word	0xffffffff


	//   ....[39]....
        /*0110*/ 	.word	0xffffffff


	//   ....[40]....
        /*0114*/ 	.word	0xffffffff


	//   ....[41]....
        /*0118*/ 	.word	0xffffffff


	//   ....[42]....
        /*011c*/ 	.word	0xffffffff


	//   ....[43]....
        /*0120*/ 	.word	0xffffffff


	//   ....[44]....
        /*0124*/ 	.word	0xffffffff


	//   ....[45]....
        /*0128*/ 	.word	0xffffffff


	//   ....[46]....
        /*012c*/ 	.word	0xffffffff


	//   ....[47]....
        /*0130*/ 	.word	0xffffffff


	//   ....[48]....
        /*0134*/ 	.word	0xffffffff


	//   ....[49]....
        /*0138*/ 	.word	0xffffffff


	//   ....[50]....
        /*013c*/ 	.word	0xffffffff


	//   ....[51]....
        /*0140*/ 	.word	0xffffffff


	//   ....[52]....
        /*0144*/ 	.word	0xffffffff


	//   ....[53]....
        /*0148*/ 	.word	0xffffffff


	//   ....[54]....
        /*014c*/ 	.word	0xffffffff


	//   ....[55]....
        /*0150*/ 	.word	0xffffffff


	//   ....[56]....
        /*0154*/ 	.word	0xffffffff


	//   ....[57]....
        /*0158*/ 	.word	0xffffffff


	//   ....[58]....
        /*015c*/ 	.word	0xffffffff


	//   ....[59]....
        /*0160*/ 	.word	0xffffffff


	//   ....[60]....
        /*0164*/ 	.word	0xffffffff


	//   ....[61]....
        /*0168*/ 	.word	0xffffffff


	//   ....[62]....
        /*016c*/ 	.word	0xffffffff


	//   ....[63]....
        /*0170*/ 	.word	0xffffffff


	//   ....[64]....
        /*0174*/ 	.word	0xffffffff


	//   ....[65]....
        /*0178*/ 	.word	0xffffffff


	//   ....[66]....
        /*017c*/ 	.word	0xffffffff


	//   ....[67]....
        /*0180*/ 	.word	0xffffffff


	//   ....[68]....
        /*0184*/ 	.word	0xffffffff


	//   ....[69]....
        /*0188*/ 	.word	0xffffffff


	//   ....[70]....
        /*018c*/ 	.word	0xffffffff


	//   ....[71]....
        /*0190*/ 	.word	0xffffffff


	//   ....[72]....
        /*0194*/ 	.word	0xffffffff


	//   ....[73]....
        /*0198*/ 	.word	0xffffffff


	//   ....[74]....
        /*019c*/ 	.word	0xffffffff


	//   ....[75]....
        /*01a0*/ 	.word	0xffffffff


	//   ....[76]....
        /*01a4*/ 	.word	0xffffffff


	//   ....[77]....
        /*01a8*/ 	.word	0xffffffff


	//   ....[78]....
        /*01ac*/ 	.word	0xffffffff


	//   ....[79]....
        /*01b0*/ 	.word	0xffffffff


	//   ....[80]....
        /*01b4*/ 	.word	0xffffffff


	//   ....[81]....
        /*01b8*/ 	.word	0xffffffff


	//   ....[82]....
        /*01bc*/ 	.word	0xffffffff


	//   ....[83]....
        /*01c0*/ 	.word	0xffffffff


	//   ....[84]....
        /*01c4*/ 	.word	0xffffffff


	//   ....[85]....
        /*01c8*/ 	.word	0xffffffff


	//   ....[86]....
        /*01cc*/ 	.word	0xffffffff


	//   ....[87]....
        /*01d0*/ 	.word	0xffffffff


	//   ....[88]....
        /*01d4*/ 	.word	0xffffffff


	//   ....[89]....
        /*01d8*/ 	.word	0xffffffff


	//   ....[90]....
        /*01dc*/ 	.word	0xffffffff


	//   ....[91]....
        /*01e0*/ 	.word	0xffffffff


	//   ....[92]....
        /*01e4*/ 	.word	0xffffffff


	//   ....[93]....
        /*01e8*/ 	.word	0xffffffff


	//   ....[94]....
        /*01ec*/ 	.word	0xffffffff


	//   ....[95]....
        /*01f0*/ 	.word	0xffffffff


	//   ....[96]....
        /*01f4*/ 	.word	0xffffffff


	//   ....[97]....
        /*01f8*/ 	.word	0xffffffff


	//   ....[98]....
        /*01fc*/ 	.word	0xffffffff


	//   ....[99]....
        /*0200*/ 	.word	0xffffffff


	//   ....[100]....
        /*0204*/ 	.word	0xffffffff


	//   ....[101]....
        /*0208*/ 	.word	0xffffffff


	//   ....[102]....
        /*020c*/ 	.word	0xffffffff


	//   ....[103]....
        /*0210*/ 	.word	0xffffffff


	//   ....[104]....
        /*0214*/ 	.word	0xffffffff


	//   ....[105]....
        /*0218*/ 	.word	0xffffffff


	//   ....[106]....
        /*021c*/ 	.word	0xffffffff


	//   ....[107]....
        /*0220*/ 	.word	0xffffffff


	//   ....[108]....
        /*0224*/ 	.word	0xffffffff


	//   ....[109]....
        /*0228*/ 	.word	0xffffffff


	//   ....[110]....
        /*022c*/ 	.word	0xffffffff


	//   ....[111]....
        /*0230*/ 	.word	0xffffffff


	//   ....[112]....
        /*0234*/ 	.word	0xffffffff


	//   ....[113]....
        /*0238*/ 	.word	0xffffffff


	//   ....[114]....
        /*023c*/ 	.word	0xffffffff


	//   ....[115]....
        /*0240*/ 	.word	0xffffffff


	//   ....[116]....
        /*0244*/ 	.word	0xffffffff


	//   ....[117]....
        /*0248*/ 	.word	0x0500000f


	//   ....[118]....
        /*024c*/ 	.word	0x0500000f


	//   ....[119]....
        /*0250*/ 	.word	0x0500000f


	//   ....[120]....
        /*0254*/ 	.word	0x0500000f


	//   ....[121]....
        /*0258*/ 	.word	0x0500000f


	//   ....[122]....
        /*025c*/ 	.word	0x0500000f


	//   ....[123]....
        /*0260*/ 	.word	0x0500000f


	//   ....[124]....
        /*0264*/ 	.word	0x0500000f


	//   ....[125]....
        /*0268*/ 	.word	0x0500000f


	//   ....[126]....
        /*026c*/ 	.word	0x0500000f


	//   ....[127]....
        /*0270*/ 	.word	0x0500000f


	//   ....[128]....
        /*0274*/ 	.word	0x0500000f


	//   ....[129]....
        /*0278*/ 	.word	0x0500000f


	//   ....[130]....
        /*027c*/ 	.word	0x0500000f


	//   ....[131]....
        /*0280*/ 	.word	0x0500000f


	//   ....[132]....
        /*0284*/ 	.word	0x0500000f


	//   ....[133]....
        /*0288*/ 	.word	0x0500000f


	//   ....[134]....
        /*028c*/ 	.word	0x0500000f


	//   ....[135]....
        /*0290*/ 	.word	0x0500000f


	//   ....[136]....
        /*0294*/ 	.word	0x0500000f


	//   ....[137]....
        /*0298*/ 	.word	0x0500000f


	//   ....[138]....
        /*029c*/ 	.word	0x0500000f


	//   ....[139]....
        /*02a0*/ 	.word	0x0500000f


	//   ....[140]....
        /*02a4*/ 	.word	0x0500000f


	//   ....[141]....
        /*02a8*/ 	.word	0x0500000f


	//   ....[142]....
        /*02ac*/ 	.word	0x0500000f


	//   ....[143]....
        /*02b0*/ 	.word	0x0500000f


	//   ....[144]....
        /*02b4*/ 	.word	0x0500000f


	//   ....[145]....
        /*02b8*/ 	.word	0x0500000f


	//   ....[146]....
        /*02bc*/ 	.word	0x0500000f


	//   ....[147]....
        /*02c0*/ 	.word	0x0500000f


	//   ....[148]....
        /*02c4*/ 	.word	0x0500000f


	//   ....[149]....
        /*02c8*/ 	.word	0x0500000f


	//   ....[150]....
        /*02cc*/ 	.word	0x0500000f


	//   ....[151]....
        /*02d0*/ 	.word	0x0500000f


	//   ....[152]....
        /*02d4*/ 	.word	0x0500000f


	//   ....[153]....
        /*02d8*/ 	.word	0x0500000f


	//   ....[154]....
        /*02dc*/ 	.word	0x0500000f


	//   ....[155]....
        /*02e0*/ 	.word	0x0500000f


	//   ....[156]....
        /*02e4*/ 	.word	0x0500000f


	//   ....[157]....
        /*02e8*/ 	.word	0x0500000f


	//   ....[158]....
        /*02ec*/ 	.word	0x0500000f


	//   ....[159]....
        /*02f0*/ 	.word	0x0500000f


	//   ....[160]....
        /*02f4*/ 	.word	0x0500000f


	//   ....[161]....
        /*02f8*/ 	.word	0x0500000f


	//   ....[162]....
        /*02fc*/ 	.word	0x0500000f


	//   ....[163]....
        /*0300*/ 	.word	0x0500000f


	//   ....[164]....
        /*0304*/ 	.word	0x0500000f


	//   ....[165]....
        /*0308*/ 	.word	0x0500000f


	//   ....[166]....
        /*030c*/ 	.word	0x0500000f


	//   ....[167]....
        /*0310*/ 	.word	0x0500000f


	//   ....[168]....
        /*0314*/ 	.word	0x0500000f


	//   ....[169]....
        /*0318*/ 	.word	0x0500000f


	//   ....[170]....
        /*031c*/ 	.word	0x0500000f


	//   ....[171]....
        /*0320*/ 	.word	0x0500000f


	//   ....[172]....
        /*0324*/ 	.word	0x0500000f


	//   ....[173]....
        /*0328*/ 	.word	0x0500000f


	//   ....[174]....
        /*032c*/ 	.word	0x0500000f


	//   ....[175]....
        /*0330*/ 	.word	0x0500000f


	//   ....[176]....
        /*0334*/ 	.word	0x0500000f


	//   ....[177]....
        /*0338*/ 	.word	0x0500000f


	//   ....[178]....
        /*033c*/ 	.word	0x0500000f


	//   ....[179]....
        /*0340*/ 	.word	0x0500000f


	//   ....[180]....
        /*0344*/ 	.word	0x0500000f


	//   ....[181]....
        /*0348*/ 	.word	0x0500000f


	//   ....[182]....
        /*034c*/ 	.word	0x0500000f


	//   ....[183]....
        /*0350*/ 	.word	0x0500000f


	//   ....[184]....
        /*0354*/ 	.word	0x0500000f


	//   ....[185]....
        /*0358*/ 	.word	0x0500000f


	//   ....[186]....
        /*035c*/ 	.word	0x0500000f


	//   ....[187]....
        /*0360*/ 	.word	0x0500000f


	//   ....[188]....
        /*0364*/ 	.word	0x0500000f


	//   ....[189]....
        /*0368*/ 	.word	0x0500000f


	//   ....[190]....
        /*036c*/ 	.word	0x0500000f


	//   ....[191]....
        /*0370*/ 	.word	0x0500000f


	//   ....[192]....
        /*0374*/ 	.word	0x0500000f


	//   ....[193]....
        /*0378*/ 	.word	0x0500000f


	//   ....[194]....
        /*037c*/ 	.word	0x0500000f


	//   ....[195]....
        /*0380*/ 	.word	0x0500000f


	//   ....[196]....
        /*0384*/ 	.word	0x0500000f


	//   ....[197]....
        /*0388*/ 	.word	0x0500000f


	//   ....[198]....
        /*038c*/ 	.word	0x0500000f


	//----- nvinfo : EIATTR_COOP_GROUP_INSTR_OFFSETS
	.align		4
.L_1486:
        /*0390*/ 	.byte	0x04, 0x28
        /*0392*/ 	.short	(.L_1488 - .L_1487)


	//   ....[0]....
.L_1487:
        /*0394*/ 	.word	0x00000080


	//   ....[1]....
        /*0398*/ 	.word	0x000000b0


	//   ....[2]....
        /*039c*/ 	.word	0x000002f0


	//   ....[3]....
        /*03a0*/ 	.word	0x00000450


	//   ....[4]....
        /*03a4*/ 	.word	0x00000570


	//   ....[5]....
        /*03a8*/ 	.word	0x000006d0


	//   ....[6]....
        /*03ac*/ 	.word	0x000013a0


	//   ....[7]....
        /*03b0*/ 	.word	0x00002980


	//   ....[8]....
        /*03b4*/ 	.word	0x000029c0


	//   ....[9]....
        /*03b8*/ 	.word	0x00003700


	//   ....[10]....
        /*03bc*/ 	.word	0x00003740


	//   ....[11]....
        /*03c0*/ 	.word	0x00003760


	//   ....[12]....
        /*03c4*/ 	.word	0x00003780


	//   ....[13]....
        /*03c8*/ 	.word	0x000053c0


	//   ....[14]....
        /*03cc*/ 	.word	0x00005400


	//   ....[15]....
        /*03d0*/ 	.word	0x000062b0


	//   ....[16]....
        /*03d4*/ 	.word	0x000062e0


	//   ....[17]....
        /*03d8*/ 	.word	0x00006310


	//   ....[18]....
        /*03dc*/ 	.word	0x00006320


	//   ....[19]....
        /*03e0*/ 	.word	0x00008c20


	//   ....[20]....
        /*03e4*/ 	.word	0x00008c70


	//   ....[21]....
        /*03e8*/ 	.word	0x00008c90


	//   ....[22]....
        /*03ec*/ 	.word	0x00008cb0


	//   ....[23]....
        /*03f0*/ 	.word	0x0000a280


	//   ....[24]....
        /*03f4*/ 	.word	0x0000a2b0


	//   ....[25]....
        /*03f8*/ 	.word	0x0000a300


	//   ....[26]....
        /*03fc*/ 	.word	0x0000a310


	//   ....[27]....
        /*0400*/ 	.word	0x0000b420


	//   ....[28]....
        /*0404*/ 	.word	0x0000b470


	//   ....[29]....
        /*0408*/ 	.word	0x0000b4b0


	//   ....[30]....
        /*040c*/ 	.word	0x0000b4e0


	//   ....[31]....
        /*0410*/ 	.word	0x0000b520


	//   ....[32]....
        /*0414*/ 	.word	0x0000b540


	//   ....[33]....
        /*0418*/ 	.word	0x0000c1b0


	//   ....[34]....
        /*041c*/ 	.word	0x0000c1c0


	//   ....[35]....
        /*0420*/ 	.word	0x0000d200


	//   ....[36]....
        /*0424*/ 	.word	0x0000e420


	//   ....[37]....
        /*0428*/ 	.word	0x0000e440


	//   ....[38]....
        /*042c*/ 	.word	0x0000e460


	//   ....[39]....
        /*0430*/ 	.word	0x0000e480


	//   ....[40]....
        /*0434*/ 	.word	0x0000e4d0


	//   ....[41]....
        /*0438*/ 	.word	0x0000e4f0


	//   ....[42]....
        /*043c*/ 	.word	0x0000e540


	//   ....[43]....
        /*0440*/ 	.word	0x0000e560


	//   ....[44]....
        /*0444*/ 	.word	0x0000e5b0


	//   ....[45]....
        /*0448*/ 	.word	0x0000e5d0


	//   ....[46]....
        /*044c*/ 	.word	0x0000e620


	//   ....[47]....
        /*0450*/ 	.word	0x0000e640


	//   ....[48]....
        /*0454*/ 	.word	0x0000ebf0


	//   ....[49]....
        /*0458*/ 	.word	0x0000ec40


	//   ....[50]....
        /*045c*/ 	.word	0x0000ec60


	//   ....[51]....
        /*0460*/ 	.word	0x0000ec90


	//   ....[52]....
        /*0464*/ 	.word	0x0000ece0


	//   ....[53]....
        /*0468*/ 	.word	0x0000ed10


	//   ....[54]....
        /*046c*/ 	.word	0x0000eda0


	//   ....[55]....
        /*0470*/ 	.word	0x0000edc0


	//   ....[56]....
        /*0474*/ 	.word	0x0000ee20


	//   ....[57]....
        /*0478*/ 	.word	0x0000ee70


	//   ....[58]....
        /*047c*/ 	.word	0x0000eeb0


	//   ....[59]....
        /*0480*/ 	.word	0x0000ef10


	//   ....[60]....
        /*0484*/ 	.word	0x0000efd0


	//   ....[61]....
        /*0488*/ 	.word	0x0000eff0


	//   ....[62]....
        /*048c*/ 	.word	0x0000f020


	//   ....[63]....
        /*0490*/ 	.word	0x0000f150


	//   ....[64]....
        /*0494*/ 	.word	0x0000f680


	//   ....[65]....
        /*0498*/ 	.word	0x0000f6b0


	//   ....[66]....
        /*049c*/ 	.word	0x0000f730


	//   ....[67]....
        /*04a0*/ 	.word	0x0000f790


	//   ....[68]....
        /*04a4*/ 	.word	0x0000f7c0


	//   ....[69]....
        /*04a8*/ 	.word	0x0000f800


	//   ....[70]....
        /*04ac*/ 	.word	0x0000f8c0


	//   ....[71]....
        /*04b0*/ 	.word	0x0000f8d0


	//   ....[72]....
        /*04b4*/ 	.word	0x0000f980


	//   ....[73]....
        /*04b8*/ 	.word	0x0000f9b0


	//   ....[74]....
        /*04bc*/ 	.word	0x0000fa50


	//   ....[75]....
        /*04c0*/ 	.word	0x0000fa70


	//   ....[76]....
        /*04c4*/ 	.word	0x0000fb10


	//   ....[77]....
        /*04c8*/ 	.word	0x0000fb40


	//   ....[78]....
        /*04cc*/ 	.word	0x0000fbd0


	//   ....[79]....
        /*04d0*/ 	.word	0x0000fc20


	//   ....[80]....
        /*04d4*/ 	.word	0x0000fff0


	//   ....[81]....
        /*04d8*/ 	.word	0x00010020


	//   ....[82]....
        /*04dc*/ 	.word	0x00010050


	//   ....[83]....
        /*04e0*/ 	.word	0x00010070


	//   ....[84]....
        /*04e4*/ 	.word	0x00010090


	//   ....[85]....
        /*04e8*/ 	.word	0x000100c0


	//   ....[86]....
        /*04ec*/ 	.word	0x000100f0


	//   ....[87]....
        /*04f0*/ 	.word	0x00010160


	//   ....[88]....
        /*04f4*/ 	.word	0x00010180


	//   ....[89]....
        /*04f8*/ 	.word	0x000101b0


	//   ....[90]....
        /*04fc*/ 	.word	0x00010260


	//   ....[91]....
        /*0500*/ 	.word	0x00010310


	//   ....[92]....
        /*0504*/ 	.word	0x00010ae0


	//   ....[93]....
        /*0508*/ 	.word	0x00010b00


	//   ....[94]....
        /*050c*/ 	.word	0x00010b10


	//   ....[95]....
        /*0510*/ 	.word	0x00010b30


	//   ....[96]....
        /*0514*/ 	.word	0x00010b50


	//   ....[97]....
        /*0518*/ 	.word	0x00010b80


	//   ....[98]....
        /*051c*/ 	.word	0x00010ba0


	//   ....[99]....
        /*0520*/ 	.word	0x00010bd0


	//   ....[100]....
        /*0524*/ 	.word	0x00010bf0


	//   ....[101]....
        /*0528*/ 	.word	0x00010c20


	//   ....[102]....
        /*052c*/ 	.word	0x00010c40


	//   ....[103]....
        /*0530*/ 	.word	0x00010c70


	//   ....[104]....
        /*0534*/ 	.word	0x00010fd0


	//   ....[105]....
        /*0538*/ 	.word	0x00010ff0


	//   ....[106]....
        /*053c*/ 	.word	0x00011000


	//   ....[107]....
        /*0540*/ 	.word	0x00011010


	//   ....[108]....
        /*0544*/ 	.word	0x00011030


	//   ....[109]....
        /*0548*/ 	.word	0x00011050


	//   ....[110]....
        /*054c*/ 	.word	0x000110b0


	//   ....[111]....
        /*0550*/ 	.word	0x000110d0


	//   ....[112]....
        /*0554*/ 	.word	0x00011130


	//   ....[113]....
        /*0558*/ 	.word	0x00011140


	//   ....[114]....
        /*055c*/ 	.word	0x000111c0


	//   ....[115]....
        /*0560*/ 	.word	0x00011230


	//   ....[116]....
        /*0564*/ 	.word	0x00011560


	//   ....[117]....
        /*0568*/ 	.word	0x00011b10


	//   ....[118]....
        /*056c*/ 	.word	0x00011c00


	//   ....[119]....
        /*0570*/ 	.word	0x00011ca0


	//   ....[120]....
        /*0574*/ 	.word	0x00011d00


	//   ....[121]....
        /*0578*/ 	.word	0x00011dc0


	//   ....[122]....
        /*057c*/ 	.word	0x00011e20


	//   ....[123]....
        /*0580*/ 	.word	0x00011ee0


	//   ....[124]....
        /*0584*/ 	.word	0x00011f40


	//   ....[125]....
        /*0588*/ 	.word	0x00012000


	//   ....[126]....
        /*058c*/ 	.word	0x00012060


	//   ....[127]....
        /*0590*/ 	.word	0x00012120


	//   ....[128]....
        /*0594*/ 	.word	0x00012180


	//   ....[129]....
        /*0598*/ 	.word	0x00012220


	//   ....[130]....
        /*059c*/ 	.word	0x000122d0


	//   ....[131]....
        /*05a0*/ 	.word	0x00012330


	//   ....[132]....
        /*05a4*/ 	.word	0x000123e0


	//   ....[133]....
        /*05a8*/ 	.word	0x000124d0


	//   ....[134]....
        /*05ac*/ 	.word	0x00012610


	//   ....[135]....
        /*05b0*/ 	.word	0x00012670


	//   ....[136]....
        /*05b4*/ 	.word	0x00012780


	//   ....[137]....
        /*05b8*/ 	.word	0x000127e0


	//   ....[138]....
        /*05bc*/ 	.word	0x00012930


	//   ....[139]....
        /*05c0*/ 	.word	0x00012990


	//   ....[140]....
        /*05c4*/ 	.word	0x000129f0


	//   ....[141]....
        /*05c8*/ 	.word	0x00012ae0


	//   ....[142]....
        /*05cc*/ 	.word	0x00012c10


	//   ....[143]....
        /*05d0*/ 	.word	0x00012c80


	//   ....[144]....
        /*05d4*/ 	.word	0x00012d20


	//   ....[145]....
        /*05d8*/ 	.word	0x00012db0


	//   ....[146]....
        /*05dc*/ 	.word	0x00012e40


	//   ....[147]....
        /*05e0*/ 	.word	0x00012ee0


	//   ....[148]....
        /*05e4*/ 	.word	0x00012f70


	//   ....[149]....
        /*05e8*/ 	.word	0x00013040


	//   ....[150]....
        /*05ec*/ 	.word	0x00013170


	//   ....[151]....
        /*05f0*/ 	.word	0x000131c0


	//   ....[152]....
        /*05f4*/ 	.word	0x00013240


	//   ....[153]....
        /*05f8*/ 	.word	0x00013320


	//   ....[154]....
        /*05fc*/ 	.word	0x00013450


	//   ....[155]....
        /*0600*/ 	.word	0x000134a0


	//   ....[156]....
        /*0604*/ 	.word	0x00013510


	//   ....[157]....
        /*0608*/ 	.word	0x00013600


	//   ....[158]....
        /*060c*/ 	.word	0x00013730


	//   ....[159]....
        /*0610*/ 	.word	0x00013780


	//   ....[160]....
        /*0614*/ 	.word	0x00013800


	//   ....[161]....
        /*0618*/ 	.word	0x000138d0


	//   ....[162]....
        /*061c*/ 	.word	0x00013a20


	//   ....[163]....
        /*0620*/ 	.word	0x00013ae0


	//   ....[164]....
        /*0624*/ 	.word	0x00013b70


	//   ....[165]....
        /*0628*/ 	.word	0x00013c30


	//   ....[166]....
        /*062c*/ 	.word	0x00013d10


	//   ....[167]....
        /*0630*/ 	.word	0x00013dd0


	//   ....[168]....
        /*0634*/ 	.word	0x00013eb0


	//   ....[169]....
        /*0638*/ 	.word	0x00013f70


	//   ....[170]....
        /*063c*/ 	.word	0x00014050


	//   ....[171]....
        /*0640*/ 	.word	0x00014110


	//   ....[172]....
        /*0644*/ 	.word	0x000141f0


	//   ....[173]....
        /*0648*/ 	.word	0x000142c0


	//   ....[174]....
        /*064c*/ 	.word	0x00014420


	//   ....[175]....
        /*0650*/ 	.word	0x000144c0


	//   ....[176]....
        /*0654*/ 	.word	0x00014520


	//   ....[177]....
        /*0658*/ 	.word	0x000145c0


	//   ....[178]....
        /*065c*/ 	.word	0x00014620


	//   ....[179]....
        /*0660*/ 	.word	0x000146c0


	//   ....[180]....
        /*0664*/ 	.word	0x00014720


	//   ....[181]....
        /*0668*/ 	.word	0x000147c0


	//   ....[182]....
        /*066c*/ 	.word	0x00014820


	//   ....[183]....
        /*0670*/ 	.word	0x000148c0


	//   ....[184]....
        /*0674*/ 	.word	0x00014920


	//   ....[185]....
        /*0678*/ 	.word	0x000149c0


	//   ....[186]....
        /*067c*/ 	.word	0x00014aa0


	//   ....[187]....
        /*0680*/ 	.word	0x00014b40


	//   ....[188]....
        /*0684*/ 	.word	0x00014bb0


	//   ....[189]....
        /*0688*/ 	.word	0x00014c80


	//   ....[190]....
        /*068c*/ 	.word	0x00014ce0


	//   ....[191]....
        /*0690*/ 	.word	0x00014db0


	//   ....[192]....
        /*0694*/ 	.word	0x00014e10


	//   ....[193]....
        /*0698*/ 	.word	0x00014ee0


	//   ....[194]....
        /*069c*/ 	.word	0x00014f40


	//   ....[195]....
        /*06a0*/ 	.word	0x00015010


	//   ....[196]....
        /*06a4*/ 	.word	0x00015070


	//   ....[197]....
        /*06a8*/ 	.word	0x00015140


	//   ....[198]....
        /*06ac*/ 	.word	0x00015250


	//----- nvinfo : EIATTR_REG_RECONFIG
	.align		4
.L_1488:
        /*06b0*/ 	.byte	0x01, 0x54
	.zero		2


	//----- nvinfo : EIATTR_SYSCALL_OFFSETS
	.align		4
        /*06b4*/ 	.byte	0x04, 0x46
        /*06b6*/ 	.short	(.L_1490 - .L_1489)


	//   ....[0]....
.L_1489:
        /*06b8*/ 	.word	0x000015e0


	//   ....[1]....
        /*06bc*/ 	.word	0x0000da60


	//   ....[2]....
        /*06c0*/ 	.word	0x0000dba0


	//   ....[3]....
        /*06c4*/ 	.word	0x0000dc90


	//   ....[4]....
        /*06c8*/ 	.word	0x0000e8c0


	//   ....[5]....
        /*06cc*/ 	.word	0x0000f3a0


	//----- nvinfo : EIATTR_MBARRIER_INSTR_OFFSETS
	.align		4
.L_1490:
        /*06d0*/ 	.byte	0x04, 0x39
        /*06d2*/ 	.short	(.L_1492 - .L_1491)


	//   ....[0]....
.L_1491:
        /*06d4*/ 	.word	0x00000190
        /*06d8*/ 	.word	0x000000ff
        /*06dc*/ 	.word	0x00032400
        /*06e0*/ 	.short	0x0100
        /*06e2*/ 	.byte	0x08
	.zero		1


	//   ....[1]....
        /*06e4*/ 	.word	0x000001a0
        /*06e8*/ 	.word	0x000000ff
        /*06ec*/ 	.word	0x00032410
        /*06f0*/ 	.short	0x0100
        /*06f2*/ 	.byte	0x08
	.zero		1


	//   ....[2]....
        /*06f4*/ 	.word	0x000001b0
        /*06f8*/ 	.word	0x000000ff
        /*06fc*/ 	.word	0x00032420
        /*0700*/ 	.short	0x0100
        /*0702*/ 	.byte	0x08
	.zero		1


	//   ....[3]....
        /*0704*/ 	.word	0x000002a0
        /*0708*/ 	.word	0x000000ff
        /*070c*/ 	.word	0x00032430
        /*0710*/ 	.short	0x0100
        /*0712*/ 	.byte	0x08
	.zero		1


	//   ....[4]....
        /*0714*/ 	.word	0x000002b0
        /*0718*/ 	.word	0x000000ff
        /*071c*/ 	.word	0x00032440
        /*0720*/ 	.short	0x0100
        /*0722*/ 	.byte	0x08
	.zero		1


	//   ....[5]....
        /*0724*/ 	.word	0x000002c0
        /*0728*/ 	.word	0x000000ff
        /*072c*/ 	.word	0x00032438
        /*0730*/ 	.short	0x0100
        /*0732*/ 	.byte	0x08
	.zero		1


	//   ....[6]....
        /*0734*/ 	.word	0x000002d0
        /*0738*/ 	.word	0x000000ff
        /*073c*/ 	.word	0x00032448
        /*0740*/ 	.short	0x0100
        /*0742*/ 	.byte	0x08
	.zero		1


	//   ....[7]....
        /*0744*/ 	.word	0x00000400
        /*0748*/ 	.word	0x000000ff
        /*074c*/ 	.word	0x00032450
        /*0750*/ 	.short	0x0100
        /*0752*/ 	.byte	0x08
	.zero		1


	//   ....[8]....
        /*0754*/ 	.word	0x00000410
        /*0758*/ 	.word	0x000000ff
        /*075c*/ 	.word	0x00032460
        /*0760*/ 	.short	0x0100
        /*0762*/ 	.byte	0x08
	.zero		1


	//   ....[9]....
        /*0764*/ 	.word	0x00000420
        /*0768*/ 	.word	0x000000ff
        /*076c*/ 	.word	0x00032458
        /*0770*/ 	.short	0x0100
        /*0772*/ 	.byte	0x08
	.zero		1


	//   ....[10]....
        /*0774*/ 	.word	0x00000430
        /*0778*/ 	.word	0x000000ff
        /*077c*/ 	.word	0x00032468
        /*0780*/ 	.short	0x0100
        /*0782*/ 	.byte	0x08
	.zero		1


	//   ....[11]....
        /*0784*/ 	.word	0x00000520
        /*0788*/ 	.word	0x000000ff
        /*078c*/ 	.word	0x00032470
        /*0790*/ 	.short	0x0100
        /*0792*/ 	.byte	0x06
	.zero		1


	//   ....[12]....
        /*0794*/ 	.word	0x00000530
        /*0798*/ 	.word	0x000000ff
        /*079c*/ 	.word	0x00032480
        /*07a0*/ 	.short	0x0100
        /*07a2*/ 	.byte	0x06
	.zero		1


	//   ....[13]....
        /*07a4*/ 	.word	0x00000540
        /*07a8*/ 	.word	0x000000ff
        /*07ac*/ 	.word	0x00032478
        /*07b0*/ 	.short	0x0100
        /*07b2*/ 	.byte	0x06
	.zero		1


	//   ....[14]....
        /*07b4*/ 	.word	0x00000550
        /*07b8*/ 	.word	0x000000ff
        /*07bc*/ 	.word	0x00032488
        /*07c0*/ 	.short	0x0100
        /*07c2*/ 	.byte	0x06
	.zero		1


	//   ....[15]....
        /*07c4*/ 	.word	0x00000680
        /*07c8*/ 	.word	0x000000ff
        /*07cc*/ 	.word	0x00032490
        /*07d0*/ 	.short	0x0100
        /*07d2*/ 	.byte	0x08
	.zero		1


	//   ....[16]....
        /*07d4*/ 	.word	0x00000690
        /*07d8*/ 	.word	0x000000ff
        /*07dc*/ 	.word	0x000324a0
        /*07e0*/ 	.short	0x0100
        /*07e2*/ 	.byte	0x08
	.zero		1


	//   ....[17]....
        /*07e4*/ 	.word	0x000006a0
        /*07e8*/ 	.word	0x000000ff
        /*07ec*/ 	.word	0x00032498
        /*07f0*/ 	.short	0x0100
        /*07f2*/ 	.byte	0x08
	.zero		1


	//   ....[18]....
        /*07f4*/ 	.word	0x000006b0
        /*07f8*/ 	.word	0x000000ff
        /*07fc*/ 	.word	0x000324a8
        /*0800*/ 	.short	0x0100
        /*0802*/ 	.byte	0x08
	.zero		1


	//   ....[19]....
        /*0804*/ 	.word	0x000007e0
        /*0808*/ 	.word	0x000000ff
        /*080c*/ 	.word	0x000324b0
        /*0810*/ 	.short	0x0100
        /*0812*/ 	.byte	0x08
	.zero		1


	//   ....[20]....
        /*0814*/ 	.word	0x000007f0
        /*0818*/ 	.word	0x000000ff
        /*081c*/ 	.word	0x000324c0
        /*0820*/ 	.short	0x0100
        /*0822*/ 	.byte	0x08
	.zero		1


	//   ....[21]....
        /*0824*/ 	.word	0x00000800
        /*0828*/ 	.word	0x000000ff
        /*082c*/ 	.word	0x000324b8
        /*0830*/ 	.short	0x0100
        /*0832*/ 	.byte	0x08
	.zero		1


	//   ....[22]....
        /*0834*/ 	.word	0x00000810
        /*0838*/ 	.word	0x000000ff
        /*083c*/ 	.word	0x000324c8
        /*0840*/ 	.short	0x0100
        /*0842*/ 	.byte	0x08
	.zero		1


	//   ....[23]....
        /*0844*/ 	.word	0x00001610
        /*0848*/ 	.word	0x000000ff
        /*084c*/ 	.word	0x00032400
        /*0850*/ 	.short	0x010a
        /*0852*/ 	.byte	0x3d
	.zero		1


	//   ....[24]....
        /*0854*/ 	.word	0x00001690
        /*0858*/ 	.word	0x000000ff
        /*085c*/ 	.word	0x00032430
        /*0860*/ 	.short	0x010a
        /*0862*/ 	.byte	0x3d
	.zero		1


	//   ....[25]....
        /*0864*/ 	.word	0x000016d0
        /*0868*/ 	.word	0x000000ff
        /*086c*/ 	.word	0x00032430
        /*0870*/ 	.short	0x010a
        /*0872*/ 	.byte	0x3d
	.zero		1


	//   ....[26]....
        /*0874*/ 	.word	0x000019d0
        /*0878*/ 	.word	0x000000ff
        /*087c*/ 	.word	0x00032410
        /*0880*/ 	.short	0x010a
        /*0882*/ 	.byte	0x3d
	.zero		1


	//   ....[27]....
        /*0884*/ 	.word	0x00001a10
        /*0888*/ 	.word	0x000000ff
        /*088c*/ 	.word	0x00032450
        /*0890*/ 	.short	0x010a
        /*0892*/ 	.byte	0x3d
	.zero		1


	//   ....[28]....
        /*0894*/ 	.word	0x00001a50
        /*0898*/ 	.word	0x000000ff
        /*089c*/ 	.word	0x00032450
        /*08a0*/ 	.short	0x010a
        /*08a2*/ 	.byte	0x3d
	.zero		1


	//   ....[29]....
        /*08a4*/ 	.word	0x00002d90
        /*08a8*/ 	.word	0x000000ff
        /*08ac*/ 	.word	0x00000000
        /*08b0*/ 	.short	0x0101
        /*08b2*/ 	.byte	0x04
	.zero		1


	//   ....[30]....
        /*08b4*/ 	.word	0x00004540
        /*08b8*/ 	.word	0x000000ff
        /*08bc*/ 	.word	0x00000000
        /*08c0*/ 	.short	0x0101
        /*08c2*/ 	.byte	0x06
	.zero		1


	//   ....[31]....
        /*08c4*/ 	.word	0x00004690
        /*08c8*/ 	.word	0x000000ff
        /*08cc*/ 	.word	0x00032430
        /*08d0*/ 	.short	0x010a
        /*08d2*/ 	.byte	0x05
	.zero		1


	//   ....[32]....
        /*08d4*/ 	.word	0x000046d0
        /*08d8*/ 	.word	0x000000ff
        /*08dc*/ 	.word	0x00032430
        /*08e0*/ 	.short	0x010a
        /*08e2*/ 	.byte	0x05
	.zero		1


	//   ....[33]....
        /*08e4*/ 	.word	0x00004a20
        /*08e8*/ 	.word	0x000000ff
        /*08ec*/ 	.word	0x00032450
        /*08f0*/ 	.short	0x010a
        /*08f2*/ 	.byte	0x05
	.zero		1


	//   ....[34]....
        /*08f4*/ 	.word	0x00004a60
        /*08f8*/ 	.word	0x000000ff
        /*08fc*/ 	.word	0x00032450
        /*0900*/ 	.short	0x010a
        /*0902*/ 	.byte	0x05
	.zero		1


	//   ....[35]....
        /*0904*/ 	.word	0x000058e0
        /*0908*/ 	.word	0x000000ff
        /*090c*/ 	.word	0x00000000
        /*0910*/ 	.short	0x0101
        /*0912*/ 	.byte	0x0b
	.zero		1


	//   ....[36]....
        /*0914*/ 	.word	0x00007910
        /*0918*/ 	.word	0x000000ff
        /*091c*/ 	.word	0x00000000
        /*0920*/ 	.short	0x0101
        /*0922*/ 	.byte	0x05
	.zero		1


	//   ....[37]....
        /*0924*/ 	.word	0x00007a40
        /*0928*/ 	.word	0x000000ff
        /*092c*/ 	.word	0x00032430
        /*0930*/ 	.short	0x010a
        /*0932*/ 	.byte	0x07
	.zero		1


	//   ....[38]....
        /*0934*/ 	.word	0x00007a80
        /*0938*/ 	.word	0x000000ff
        /*093c*/ 	.word	0x00032430
        /*0940*/ 	.short	0x010a
        /*0942*/ 	.byte	0x07
	.zero		1


	//   ....[39]....
        /*0944*/ 	.word	0x00007ca0
        /*0948*/ 	.word	0x000000ff
        /*094c*/ 	.word	0x00032450
        /*0950*/ 	.short	0x010a
        /*0952*/ 	.byte	0x07
	.zero		1


	//   ....[40]....
        /*0954*/ 	.word	0x00007ce0
        /*0958*/ 	.word	0x000000ff
        /*095c*/ 	.word	0x00032450
        /*0960*/ 	.short	0x010a
        /*0962*/ 	.byte	0x07
	.zero		1


	//   ....[41]....
        /*0964*/ 	.word	0x00008740
        /*0968*/ 	.word	0x000000ff
        /*096c*/ 	.word	0x00000000
        /*0970*/ 	.short	0x0101
        /*0972*/ 	.byte	0x0b
	.zero		1


	//   ....[42]....
        /*0974*/ 	.word	0x0000a260
        /*0978*/ 	.word	0x000000ff
        /*097c*/ 	.word	0x00000000
        /*0980*/ 	.short	0x0101
        /*0982*/ 	.byte	0x07
	.zero		1


	//   ....[43]....
        /*0984*/ 	.word	0x0000b550
        /*0988*/ 	.word	0x000000ff
        /*098c*/ 	.word	0x00000000
        /*0990*/ 	.short	0x0101
        /*0992*/ 	.byte	0x04
	.zero		1


	//   ....[44]....
        /*0994*/ 	.word	0x0000e1b0
        /*0998*/ 	.word	0x000000ff
        /*099c*/ 	.word	0x00032440
        /*09a0*/ 	.short	0x010a
        /*09a2*/ 	.byte	0x2c
	.zero		1


	//   ....[45]....
        /*09a4*/ 	.word	0x0000e6e0
        /*09a8*/ 	.word	0x000000ff
        /*09ac*/ 	.word	0x00032430
        /*09b0*/ 	.short	0x0107
        /*09b2*/ 	.byte	0x2c
	.zero		1


	//   ....[46]....
        /*09b4*/ 	.word	0x0000e750
        /*09b8*/ 	.word	0x000000ff
        /*09bc*/ 	.word	0x00032430
        /*09c0*/ 	.short	0x0101
        /*09c2*/ 	.byte	0x2c
	.zero		1


	//   ....[47]....
        /*09c4*/ 	.word	0x0000f220
        /*09c8*/ 	.word	0x000000ff
        /*09cc*/ 	.word	0x00032400
        /*09d0*/ 	.short	0x0107
        /*09d2*/ 	.byte	0x2c
	.zero		1


	//   ....[48]....
        /*09d4*/ 	.word	0x0000f270
        /*09d8*/ 	.word	0x000000ff
        /*09dc*/ 	.word	0x00032400
        /*09e0*/ 	.short	0x0101
        /*09e2*/ 	.byte	0x2c
	.zero		1


	//   ....[49]....
        /*09e4*/ 	.word	0x0000fd10
        /*09e8*/ 	.word	0x000000ff
        /*09ec*/ 	.word	0x00032410
        /*09f0*/ 	.short	0x0107
        /*09f2*/ 	.byte	0x2c
	.zero		1


	//   ....[50]....
        /*09f4*/ 	.word	0x0000fd70
        /*09f8*/ 	.word	0x000000ff
        /*09fc*/ 	.word	0x00032410
        /*0a00*/ 	.short	0x0101
        /*0a02*/ 	.byte	0x2c
	.zero		1


	//   ....[51]....
        /*0a04*/ 	.word	0x0000fd80
        /*0a08*/ 	.word	0x000000ff
        /*0a0c*/ 	.word	0x00032420
        /*0a10*/ 	.short	0x010a
        /*0a12*/ 	.byte	0x2c
	.zero		1


	//   ....[52]....
        /*0a14*/ 	.word	0x0000fdd0
        /*0a18*/ 	.word	0x000000ff
        /*0a1c*/ 	.word	0x00032460
        /*0a20*/ 	.short	0x010a
        /*0a22*/ 	.byte	0x2c
	.zero		1


	//   ....[53]....
        /*0a24*/ 	.word	0x00010510
        /*0a28*/ 	.word	0x000000ff
        /*0a2c*/ 	.word	0x00032450
        /*0a30*/ 	.short	0x0107
        /*0a32*/ 	.byte	0x2c
	.zero		1


	//   ....[54]....
        /*0a34*/ 	.word	0x00010590
        /*0a38*/ 	.word	0x000000ff
        /*0a3c*/ 	.word	0x00032450
        /*0a40*/ 	.short	0x0101
        /*0a42*/ 	.byte	0x2c
	.zero		1


	//   ....[55]....
        /*0a44*/ 	.word	0x000108e0
        /*0a48*/ 	.word	0x00000013
        /*0a4c*/ 	.word	0x00032440
        /*0a50*/ 	.short	0x010a
        /*0a52*/ 	.byte	0x3f
	.zero		1


	//   ....[56]....
        /*0a54*/ 	.word	0x00010d10
        /*0a58*/ 	.word	0x00000013
        /*0a5c*/ 	.word	0x00032430
        /*0a60*/ 	.short	0x0107
        /*0a62*/ 	.byte	0x3f
	.zero		1


	//   ....[57]....
        /*0a64*/ 	.word	0x00010dc0
        /*0a68*/ 	.word	0x00000013
        /*0a6c*/ 	.word	0x00032430
        /*0a70*/ 	.short	0x0101
        /*0a72*/ 	.byte	0x3f
	.zero		1


	//   ....[58]....
        /*0a74*/ 	.word	0x00010df0
        /*0a78*/ 	.word	0x00000013
        /*0a7c*/ 	.word	0x00032460
        /*0a80*/ 	.short	0x010a
        /*0a82*/ 	.byte	0x3f
	.zero		1


	//   ....[59]....
        /*0a84*/ 	.word	0x00011330
        /*0a88*/ 	.word	0x00000013
        /*0a8c*/ 	.word	0x00032450
        /*0a90*/ 	.short	0x0107
        /*0a92*/ 	.byte	0x3f
	.zero		1


	//   ....[60]....
        /*0a94*/ 	.word	0x000113f0
        /*0a98*/ 	.word	0x00000013
        /*0a9c*/ 	.word	0x00032450
        /*0aa0*/ 	.short	0x0101
        /*0aa2*/ 	.byte	0x3f
	.zero		1


	//   ....[61]....
        /*0aa4*/ 	.word	0x000114e0
        /*0aa8*/ 	.word	0x00000004
        /*0aac*/ 	.word	0x00032420
        /*0ab0*/ 	.short	0x010a
        /*0ab2*/ 	.byte	0x3f
	.zero		1


	//   ....[62]....
        /*0ab4*/ 	.word	0x00011640
        /*0ab8*/ 	.word	0x00000005
        /*0abc*/ 	.word	0x00032440
        /*0ac0*/ 	.short	0x010a
        /*0ac2*/ 	.byte	0x3f
	.zero		1


	//   ....[63]....
        /*0ac4*/ 	.word	0x000116e0
        /*0ac8*/ 	.word	0x00000011
        /*0acc*/ 	.word	0x00032440
        /*0ad0*/ 	.short	0x010a
        /*0ad2*/ 	.byte	0x3f
	.zero		1


	//   ....[64]....
        /*0ad4*/ 	.word	0x00011720
        /*0ad8*/ 	.word	0x00000005
        /*0adc*/ 	.word	0x00032460
        /*0ae0*/ 	.short	0x010a
        /*0ae2*/ 	.byte	0x3f
	.zero		1


	//   ....[65]....
        /*0ae4*/ 	.word	0x00011760
        /*0ae8*/ 	.word	0x00000011
        /*0aec*/ 	.word	0x00032460
        /*0af0*/ 	.short	0x010a
        /*0af2*/ 	.byte	0x3f
	.zero		1


	//   ....[66]....
        /*0af4*/ 	.word	0x000117d0
        /*0af8*/ 	.word	0x00000003
        /*0afc*/ 	.word	0x00032400
        /*0b00*/ 	.short	0x010a
        /*0b02*/ 	.byte	0x3f
	.zero		1


	//   ....[67]....
        /*0b04*/ 	.word	0x00011830
        /*0b08*/ 	.word	0x00000003
        /*0b0c*/ 	.word	0x00032430
        /*0b10*/ 	.short	0x010a
        /*0b12*/ 	.byte	0x3f
	.zero		1


	//   ....[68]....
        /*0b14*/ 	.word	0x00011890
        /*0b18*/ 	.word	0x00000003
        /*0b1c*/ 	.word	0x00032410
        /*0b20*/ 	.short	0x010a
        /*0b22*/ 	.byte	0x3f
	.zero		1


	//   ....[69]....
        /*0b24*/ 	.word	0x000118f0
        /*0b28*/ 	.word	0x00000003
        /*0b2c*/ 	.word	0x00032450
        /*0b30*/ 	.short	0x010a
        /*0b32*/ 	.byte	0x3f
	.zero		1


	//   ....[70]....
        /*0b34*/ 	.word	0x00011950
        /*0b38*/ 	.word	0x00000099
        /*0b3c*/ 	.word	0x00032430
        /*0b40*/ 	.short	0x010a
        /*0b42*/ 	.byte	0x3f
	.zero		1


	//   ....[71]....
        /*0b44*/ 	.word	0x000119b0
        /*0b48*/ 	.word	0x000000cb
        /*0b4c*/ 	.word	0x00032450
        /*0b50*/ 	.short	0x010a
        /*0b52*/ 	.byte	0x3f
	.zero		1


	//   ....[72]....
        /*0b54*/ 	.word	0x00011a10
        /*0b58*/ 	.word	0x00000099
        /*0b5c*/ 	.word	0x00032430
        /*0b60*/ 	.short	0x010a
        /*0b62*/ 	.byte	0x3f
	.zero		1


	//   ....[73]....
        /*0b64*/ 	.word	0x00011a70
        /*0b68*/ 	.word	0x000000cb
        /*0b6c*/ 	.word	0x00032450
        /*0b70*/ 	.short	0x010a
        /*0b72*/ 	.byte	0x3f
	.zero		1


	//   ....[74]....
        /*0b74*/ 	.word	0x00011b50
        /*0b78*/ 	.word	0x00000003
        /*0b7c*/ 	.word	0x00032440
        /*0b80*/ 	.short	0x010a
        /*0b82*/ 	.byte	0x3f
	.zero		1


	//   ....[75]....
        /*0b84*/ 	.word	0x00013910
        /*0b88*/ 	.word	0x00000003
        /*0b8c*/ 	.word	0x00032420
        /*0b90*/ 	.short	0x010a
        /*0b92*/ 	.byte	0x3f
	.zero		1


	//   ....[76]....
        /*0b94*/ 	.word	0x00013970
        /*0b98*/ 	.word	0x00000003
        /*0b9c*/ 	.word	0x00032460
        /*0ba0*/ 	.short	0x010a
        /*0ba2*/ 	.byte	0x3f
	.zero		1


	//   ....[77]....
        /*0ba4*/ 	.word	0x00014370
        /*0ba8*/ 	.word	0x00000013
        /*0bac*/ 	.word	0x00032440
        /*0bb0*/ 	.short	0x010a
        /*0bb2*/ 	.byte	0x3f
	.zero		1


	//   ....[78]....
        /*0bb4*/ 	.word	0x000149f0
        /*0bb8*/ 	.word	0x00000013
        /*0bbc*/ 	.word	0x00032460
        /*0bc0*/ 	.short	0x010a
        /*0bc2*/ 	.byte	0x3f
	.zero		1


	//   ....[79]....
        /*0bc4*/ 	.word	0x00015170
        /*0bc8*/ 	.word	0x00000004
        /*0bcc*/ 	.word	0x00032420
        /*0bd0*/ 	.short	0x010a
        /*0bd2*/ 	.byte	0x3f
	.zero		1


	//   ....[80]....
        /*0bd4*/ 	.word	0x00015310
        /*0bd8*/ 	.word	0x00000005
        /*0bdc*/ 	.word	0x00032440
        /*0be0*/ 	.short	0x010a
        /*0be2*/ 	.byte	0x3f
	.zero		1


	//   ....[81]....
        /*0be4*/ 	.word	0x00015360
        /*0be8*/ 	.word	0x00000011
        /*0bec*/ 	.word	0x00032440
        /*0bf0*/ 	.short	0x010a
        /*0bf2*/ 	.byte	0x3f
	.zero		1


	//   ....[82]....
        /*0bf4*/ 	.word	0x000153b0
        /*0bf8*/ 	.word	0x00000005
        /*0bfc*/ 	.word	0x00032460
        /*0c00*/ 	.short	0x010a
        /*0c02*/ 	.byte	0x3f
	.zero		1


	//----- nvinfo : EIATTR_NUM_MBARRIERS
	.align		4
.L_1492:
        /*0c04*/ 	.byte	0x03, 0x38
        /*0c06*/ 	.short	0x0017


	//----- nvinfo : EIATTR_EXIT_INSTR_OFFSETS
	.align		4
        /*0c08*/ 	.byte	0x04, 0x1c
        /*0c0a*/ 	.short	(.L_1494 - .L_1493)


	//   ....[0]....
.L_1493:
        /*0c0c*/ 	.word	0x000117b0


	//----- nvinfo : EIATTR_MAX_THREADS
	.align		4
.L_1494:
        /*0c10*/ 	.byte	0x04, 0x05
        /*0c12*/ 	.short	(.L_1496 - .L_1495)
.L_1495:
        /*0c14*/ 	.word	0x00000180
        /*0c18*/ 	.word	0x00000001
        /*0c1c*/ 	.word	0x00000001


	//----- nvinfo : EIATTR_CRS_STACK_SIZE
	.align		4
.L_1496:
        /*0c20*/ 	.byte	0x04, 0x1e
        /*0c22*/ 	.short	(.L_1498 - .L_1497)
.L_1497:
        /*0c24*/ 	.word	0x00000000


	//----- nvinfo : EIATTR_CBANK_PARAM_SIZE
	.align		4
.L_1498:
        /*0c28*/ 	.byte	0x03, 0x19
        /*0c2a*/ 	.short	0x0b70


	//----- nvinfo : EIATTR_PARAM_CBANK
	.align		4
        /*0c2c*/ 	.byte	0x04, 0x0a
        /*0c2e*/ 	.short	(.L_1500 - .L_1499)
	.align		4
.L_1499:
        /*0c30*/ 	.word	index@(.nv.constant0._ZN7cutlass13device_kernelIN5flash11enable_sm90INS1_16FlashAttnFwdSm90INS1_25CollectiveMainloopFwdSm90ILi2EN4cute5tupleIJNS5_1CILi1EEES8_S8_EEENS6_IJNS7_ILi128EEENS7_ILi96EEENS7_ILi64EEEEEELi256ENS_10bfloat16_tEfNS_4arch4Sm90ELb1ELb0ELb1ELb0ELb1ELb0ELb1ELb1ELb0ELb1ELb1ELb0EEENS1_21CollectiveEpilogueFwdINS6_IJSA_NS7_ILi256EEESB_EEES9_SE_SG_Li256ELb0ELb1ELb1ELb0EEENS1_19SingleTileSchedulerILb0ELb1ELb1ELi128EEEEEEEEEvNT_6ParamsE)
        /*0c34*/ 	.short	0x0210
        /*0c36*/ 	.short	0x0b70


	//----- nvinfo : EIATTR_SW_WAR
	.align		4
.L_1500:
        /*0c38*/ 	.byte	0x04, 0x36
        /*0c3a*/ 	.short	(.L_1502 - .L_1501)
.L_1501:
        /*0c3c*/ 	.word	0x00000008
.L_1502:


//--------------------- .nv.info._ZN7cutlass13device_kernelIN5flash11enable_sm90INS1_16FlashAttnFwdSm90INS1_25CollectiveMainloopFwdSm90ILi2EN4cute5tupleIJNS5_1CILi1EEES8_S8_EEENS6_IJNS7_ILi128EEENS7_ILi96EEENS7_ILi64EEEEEELi256ENS_10bfloat16_tEfNS_4arch4Sm90ELb1ELb0ELb1ELb1ELb1ELb0ELb0ELb1ELb0ELb1ELb1ELb0EEENS1_21CollectiveEpilogueFwdINS6_IJSA_NS7_ILi256EEESB_EEES9_SE_SG_Li256ELb1ELb1ELb1ELb0EEENS1_36VarlenDynamicPersistentTileSchedulerILi128ELi96ELi256ELi128ELb1ELb1ELb1ELb1ELb1ELb1EEEEEEEEEvNT_6ParamsE --------------------------
	.section	.nv.info._ZN7cutlass13device_kernelIN5flash11enable_sm90INS1_16FlashAttnFwdSm90INS1_25CollectiveMainloopFwdSm90ILi2EN4cute5tupleIJNS5_1CILi1EEES8_S8_EEENS6_IJNS7_ILi128EEENS7_ILi96EEENS7_ILi64EEEEEELi256ENS_10bfloat16_tEfNS_4arch4Sm90ELb1ELb0ELb1ELb1ELb1ELb0ELb0ELb1ELb0ELb1ELb1ELb0EEENS1_21CollectiveEpilogueFwdINS6_IJSA_NS7_ILi256EEESB_EEES9_SE_SG_Li256ELb1ELb1ELb1ELb0EEENS1_36VarlenDynamicPersistentTileSchedulerILi128ELi96ELi256ELi128ELb1ELb1ELb1ELb1ELb1ELb1EEEEEEEEEvNT_6ParamsE,"",@"SHT_CUDA_INFO"
	.sectionflags	@""
	.align	4


	//----- nvinfo : EIATTR_CUDA_API_VERSION
	.align		4
        /*0000*/ 	.byte	0x04, 0x37
        /*0002*/ 	.short	(.L_1504 - .L_1503)
.L_1503:
        /*0004*/ 	.word	0x00000082


	//----- nvinfo : EIATTR_KPARAM_INFO
	.align		4
.L_1504:
        /*0008*/ 	.byte	0x04, 0x17
        /*000a*/ 	.short	(.L_1506 - .L_1505)
.L_1505:
        /*000c*/ 	.word	0x00000000
        /*0010*/ 	.short	0x0000
        /*0012*/ 	.short	0x0070
        /*0014*/ 	.byte	0x00, 0xf0, 0x01, 0x2a


	//----- nvinfo : EIATTR_SPARSE_MMA_MASK
	.align		4
.L_1506:
        /*0018*/ 	.byte	0x03, 0x50
        /*001a*/ 	.short	0x0000


	//----- nvinfo : EIATTR_MAXREG_COUNT
	.align		4
        /*001c*/ 	.byte	0x03, 0x1b
        /*001e*/ 	.short	0x00a8


	//----- nvinfo : EIATTR_NUM_BARRIERS
	.align		4
        /*0020*/ 	.byte	0x02, 0x4c
        /*0022*/ 	.byte	0x10
	.zero		1


	//----- nvinfo : EIATTR_EXTERNS
	.align		4
        /*0024*/ 	.byte	0x04, 0x0f
        /*0026*/ 	.short	(.L_1508 - .L_1507)


	//   ....[0]....
	.align		4
.L_1507:
        /*0028*/ 	.word	index@(__assertfail)


	//----- nvinfo : EIATTR_ANNOTATIONS
	.align		4
.L_1508:
        /*002c*/ 	.byte	0x04, 0x55
        /*002e*/ 	.short	(.L_1510 - .L_1509)


	//   ....[0]....
.L_1509:
        /* <DEDUP_REMOVED lines=15> */


	//----- nvinfo : EIATTR_MERCURY_ISA_VERSION
	.align		4
.L_1510:
        /*0110*/ 	.byte	0x03, 0x5f
        /*0112*/ 	.short	0x0101


	//----- nvinfo : EIATTR_UNUSED_LOAD_BYTE_OFFSET
	.align		4
        /*0114*/ 	.byte	0x04, 0x44
        /*0116*/ 	.short	(.L_1512 - .L_1511)


	//   ....[0]....
.L_1511:
        /*0118*/ 	.word	0x00000960
        /*011c*/ 	.word	0x0000fff0


	//   ....[1]....
        /*0120*/ 	.word	0x00009d80
        /*0124*/ 	.word	0x0000fff0


	//----- nvinfo : EIATTR_INT_WARP_WIDE_INSTR_OFFSETS
	.align		4
.L_1512:
        /*0128*/ 	.byte	0x04, 0x31
        /*012a*/ 	.short	(.L_1514 - .L_1513)


	//   ....[0]....
.L_1513:
        /*012c*/ 	.word	0x000000c0


	//   ....[1]....
        /*0130*/ 	.word	0x000000d0


	//   ....[2]....
        /*0134*/ 	.word	0x00000170


	//   ....[3]....
        /*0138*/ 	.word	0x0000fef0


	//   ....[4]....
        /*013c*/ 	.word	0x0000ff80


	//   ....[5]....
        /*0140*/ 	.word	0x00013250


	//   ....[6]....
        /*0144*/ 	.word	0x000132e0


	//----- nvinfo : EIATTR_COOP_GROUP_MASK_REGIDS
	.align		4
.L_1514:
        /*0148*/ 	.byte	0x04, 0x29
        /*014a*/ 	.short	(.L_1516 - .L_1515)


	//   ....[0]....
.L_1515:
        /*014c*/ 	.word	0xffffffff


	//   ....[1]....
        /*0150*/ 	.word	0xffffffff


	//   ....[2]....
        /*0154*/ 	.word	0xffffffff


	//   ....[3]....
        /*0158*/ 	.word	0xffffffff


	//   ....[4]....
        /*015c*/ 	.word	0xffffffff


	//   ....[5]....
        /*0160*/ 	.word	0xffffffff


	//   ....[6]....
        /*0164*/ 	.word	0xffffffff


	//   ....[7]....
        /*0168*/ 	.word	0xffffffff


	//   ....[8]....
        /*016c*/ 	.word	0xffffffff


	//   ....[9]....
        /*0170*/ 	.word	0xffffffff


	//   ....[10]....
        /*0174*/ 	.word	0xffffffff


	//   ....[11]....
        /*0178*/ 	.word	0xffffffff


	//   ....[12]....
        /*017c*/ 	.word	0xffffffff


	//   ....[13]....
        /*0180*/ 	.word	0xffffffff


	//   ....[14]....
        /*0184*/ 	.word	0xffffffff


	//   ....[15]....
        /*0188*/ 	.word	0xffffffff


	//   ....[16]....
        /*018c*/ 	.word	0xffffffff


	//   ....[17]....
        /*0190*/ 	.word	0xffffffff


	//   ....[18]....
        /*0194*/ 	.word	0xffffffff


	//   ....[19]....
        /*0198*/ 	.word	0xffffffff


	//   ....[20]....
        /*019c*/ 	.word	0xffffffff


	//   ....[21]....
        /*01a0*/ 	.word	0xffffffff


	//   ....[22]....
        /*01a4*/ 	.word	0xffffffff


	//   ....[23]....
        /*01a8*/ 	.word	0xffffffff


	//   ....[24]....
        /*01ac*/ 	.word	0xffffffff


	//   ....[25]....
        /*01b0*/ 	.word	0xffffffff


	//   ....[26]....
        /*01b4*/ 	.word	0xffffffff


	//   ....[27]....
        /*01b8*/ 	.word	0xffffffff


	//   ....[28]....
        /*01bc*/ 	.word	0xffffffff


	//   ....[29]....
        /*01c0*/ 	.word	0xffffffff


	//   ....[30]....
        /*01c4*/ 	.word	0xffffffff


	//   ....[31]....
        /*01c8*/ 	.word	0xffffffff


	//   ....[32]....
        /*01cc*/ 	.word	0xffffffff


	//   ....[33]....
        /*01d0*/ 	.word	0xffffffff


	//   ....[34]....
        /*01d4*/ 	.word	0xffffffff


	//   ....[35]....
        /*01d8*/ 	.word	0xffffffff


	//   ....[36]....
        /*01dc*/ 	.word	0xffffffff


	//   ....[37]....
        /*01e0*/ 	.word	0xffffffff


	//   ....[38]....
        /*01e4*/ 	.word	0xffffffff


	//   ....[39]....
        /*01e8*/ 	.word	0xffffffff


	//   ....[40]....
        /*01ec*/ 	.word	0xffffffff


	//   ....[41]....
        /*01f0*/ 	.word	0xffffffff


	//   ....[42]....
        /*01f4*/ 	.word	0xffffffff


	//   ....[43]....
        /*01f8*/ 	.word	0xffffffff


	//   ....[44]....
        /*01fc*/ 	.word	0xffffffff


	//   ....[45]....
        /*0200*/ 	.word	0xffffffff


	//   ....[46]....
        /*0204*/ 	.word	0xffffffff


	//   ....[47]....
        /*0208*/ 	.word	0xffffffff


	//   ....[48]....
        /*020c*/ 	.word	0xffffffff


	//   ....[49]....
        /*0210*/ 	.word	0xffffffff


	//   ....[50]....
        /*0214*/ 	.word	0xffffffff


	//   ....[51]....
        /*0218*/ 	.word	0xffffffff


	//   ....[52]....
        /*021c*/ 	.word	0xffffffff


	//   ....[53]....
        /*0220*/ 	.word	0xffffffff


	//   ....[54]....
        /*0224*/ 	.word	0xffffffff


	//   ....[55]....
        /*0228*/ 	.word	0xffffffff


	//   ....[56]....
        /*022c*/ 	.word	0xffffffff


	//   ....[57]....
        /*0230*/ 	.word	0xffffffff


	//   ....[58]....
        /*0234*/ 	.word	0xffffffff


	//   ....[59]....
        /*0238*/ 	.word	0xffffffff


	//   ....[60]....
        /*023c*/ 	.word	0xffffffff


	//   ....[61]....
        /*0240*/ 	.word	0xffffffff


	//   ....[62]....
        /*0244*/ 	.word	0xffffffff


	//   ....[63]....
        /*0248*/ 	.word	0xffffffff


	//   ....[64]....
        /*024c*/ 	.word	0xffffffff


	//   ....[65]....
        /*0250*/ 	.word	0xffffffff


	//   ....[66]....
        /*0254*/ 	.word	0xffffffff


	//   ....[67]....
        /*0258*/ 	.word	0xffffffff


	//   ....[68]....
        /*025c*/ 	.word	0xffffffff


	//   ....[69]....
        /*0260*/ 	.word	0xffffffff


	//   ....[70]....
        /*0264*/ 	.word	0xffffffff


	//   ....[71]....
        /*0268*/ 	.word	0xffffffff


	//   ....[72]....
        /*026c*/ 	.word	0xffffffff


	//   ....[73]....
        /*0270*/ 	.word	0xffffffff


	//   ....[74]....
        /*0274*/ 	.word	0xffffffff


	//   ....[75]....
        /*0278*/ 	.word	0xffffffff


	//   ....[76]....
        /*027c*/ 	.word	0xffffffff


	//   ....[77]....
        /*0280*/ 	.word	0xffffffff


	//   ....[78]....
        /*0284*/ 	.word	0xffffffff


	//   ....[79]....
        /*0288*/ 	.word	0xffffffff


	//   ....[80]....
        /*028c*/ 	.word	0xffffffff


	//   ....[81]....
        /*0290*/ 	.word	0xffffffff


	//   ....[82]....
        /*0294*/ 	.word	0xffffffff


	//   ....[83]....
        /*0298*/ 	.word	0xffffffff


	//   ....[84]....
        /*029c*/ 	.word	0xffffffff


	//   ....[85]....
        /*02a0*/ 	.word	0xffffffff


	//   ....[86]....
        /*02a4*/ 	.word	0xffffffff


	//   ....[87]....
        /*02a8*/ 	.word	0xffffffff


	//   ....[88]....
        /*02ac*/ 	.word	0xffffffff


	//   ....[89]....
        /*02b0*/ 	.word	0xffffffff


	//   ....[90]....
        /*02b4*/ 	.word	0xffffffff


	//   ....[91]....
        /*02b8*/ 	.word	0xffffffff


	//   ....[92]....
        /*02bc*/ 	.word	0xffffffff


	//   ....[93]....
        /*02c0*/ 	.word	0xffffffff


	//   ....[94]....
        /*02c4*/ 	.word	0xffffffff


	//   ....[95]....
        /*02c8*/ 	.word	0xffffffff


	//   ....[96]....
        /*02cc*/ 	.word	0xffffffff


	//   ....[97]....
        /*02d0*/ 	.word	0xffffffff


	//   ....[98]....
        /*02d4*/ 	.word	0xffffffff


	//   ....[99]....
        /*02d8*/ 	.word	0xffffffff


	//   ....[100]....
        /*02dc*/ 	.word	0xffffffff


	//   ....[101]....
        /*02e0*/ 	.word	0xffffffff


	//   ....[102]....
        /*02e4*/ 	.word	0xffffffff


	//   ....[103]....
        /*02e8*/ 	.word	0xffffffff


	//   ....[104]....
        /*02ec*/ 	.word	0xffffffff


	//   ....[105]....
        /*02f0*/ 	.word	0xffffffff


	//   ....[106]....
        /*02f4*/ 	.word	0xffffffff


	//   ....[107]....
        /*02f8*/ 	.word	0xffffffff


	//   ....[108]....
        /*02fc*/ 	.word	0xffffffff


	//   ....[109]....
        /*0300*/ 	.word	0xffffffff


	//   ....[110]....
        /*0304*/ 	.word	0xffffffff


	//   ....[111]....
        /*0308*/ 	.word	0xffffffff


	//   ....[112]....
        /*030c*/ 	.word	0xffffffff


	//   ....[113]....
        /*0310*/ 	.word	0xffffffff


	//   ....[114]....
        /*0314*/ 	.word	0xffffffff


	//   ....[115]....
        /*0318*/ 	.word	0xffffffff


	//   ....[116]....
        /*031c*/ 	.word	0xffffffff


	//   ....[117]....
        /*0320*/ 	.word	0xffffffff


	//   ....[118]....
        /*0324*/ 	.word	0xffffffff


	//   ....[119]....
        /*0328*/ 	.word	0xffffffff


	//   ....[120]....
        /*032c*/ 	.word	0xffffffff


	//   ....[121]....
        /*0330*/ 	.word	0xffffffff


	//   ....[122]....
        /*0334*/ 	.word	0xffffffff


	//   ....[123]....
        /*0338*/ 	.word	0xffffffff


	//   ....[124]....
        /*033c*/ 	.word	0xffffffff


	//   ....[125]....
        /*0340*/ 	.word	0xffffffff


	//   ....[126]....
        /*0344*/ 	.word	0xffffffff


	//   ....[127]....
        /*0348*/ 	.word	0xffffffff


	//   ....[128]....
        /*034c*/ 	.word	0xffffffff


	//   ....[129]....
        /*0350*/ 	.word	0xffffffff


	//   ....[130]....
        /*0354*/ 	.word	0xffffffff


	//   ....[131]....
        /*0358*/ 	.word	0xffffffff


	//   ....[132]....
        /*035c*/ 	.word	0xffffffff


	//   ....[133]....
        /*0360*/ 	.word	0xffffffff


	//   ....[134]....
        /*0364*/ 	.word	0xffffffff


	//   ....[135]....
        /*0368*/ 	.word	0xffffffff


	//   ....[136]....
        /*036c*/ 	.word	0xffffffff


	//   ....[137]....
        /*0370*/ 	.word	0xffffffff


	//   ....[138]....
        /*0374*/ 	.word	0xffffffff


	//   ....[139]....
        /*0378*/ 	.word	0xffffffff


	//   ....[140]....
        /*037c*/ 	.word	0xffffffff


	//   ....[141]....
        /*0380*/ 	.word	0xffffffff


	//   ....[142]....
        /*0384*/ 	.word	0xffffffff


	//   ....[143]....
        /*0388*/ 	.word	0xffffffff


	//   ....[144]....
        /*038c*/ 	.word	0xffffffff


	//   ....[145]....
        /*0390*/ 	.word	0xffffffff


	//   ....[146]....
        /*0394*/ 	.word	0xffffffff


	//   ....[147]....
        /*0398*/ 	.word	0xffffffff


	//   ....[148]....
        /*039c*/ 	.word	0xffffffff


	//   ....[149]....
        /*03a0*/ 	.word	0xffffffff


	//   ....[150]....
        /*03a4*/ 	.word	0xffffffff


	//   ....[151]....
        /*03a8*/ 	.word	0x0500000f


	//   ....[152]....
        /*03ac*/ 	.word	0x0500000f


	//   ....[153]....
        /*03b0*/ 	.word	0x0500000f


	//   ....[154]....
        /*03b4*/ 	.word	0x0500000f


	//   ....[155]....
        /*03b8*/ 	.word	0x0500000f


	//   ....[156]....
        /*03bc*/ 	.word	0x0500000f


	//   ....[157]....
        /*03c0*/ 	.word	0x0500000f


	//   ....[158]....
        /*03c4*/ 	.word	0x0500000f


	//   ....[159]....
        /*03c8*/ 	.word	0x0500000f


	//   ....[160]....
        /*03cc*/ 	.word	0x0500000f


	//   ....[161]....
        /*03d0*/ 	.word	0x0500000f


	//   ....[162]....
        /*03d4*/ 	.word	0x0500000f


	//   ....[163]....
        /*03d8*/ 	.word	0x0500000f


	//   ....[164]....
        /*03dc*/ 	.word	0x0500000f


	//   ....[165]....
        /*03e0*/ 	.word	0x0500000f


	//   ....[166]....
        /*03e4*/ 	.word	0x0500000f


	//   ....[167]....
        /*03e8*/ 	.word	0x0500000f


	//   ....[168]....
        /*03ec*/ 	.word	0x0500000f


	//   ....[169]....
        /*03f0*/ 	.word	0x0500000f


	//   ....[170]....
        /*03f4*/ 	.word	0x0500000f


	//   ....[171]....
        /*03f8*/ 	.word	0x0500000f


	//   ....[172]....
        /*03fc*/ 	.word	0x0500000f


	//   ....[173]....
        /*0400*/ 	.word	0x0500000f


	//   ....[174]....
        /*0404*/ 	.word	0x0500000f


	//   ....[175]....
        /*0408*/ 	.word	0x0500000f


	//   ....[176]....
        /*040c*/ 	.word	0x0500000f


	//   ....[177]....
        /*0410*/ 	.word	0x0500000f


	//   ....[178]....
        /*0414*/ 	.word	0x0500000f


	//   ....[179]....
        /*0418*/ 	.word	0x0500000f


	//   ....[180]....
        /*041c*/ 	.word	0x0500000f


	//   ....[181]....
        /*0420*/ 	.word	0x0500000f


	//   ....[182]....
        /*0424*/ 	.word	0x0500000f


	//   ....[183]....
        /*0428*/ 	.word	0x0500000f


	//   ....[184]....
        /*042c*/ 	.word	0x0500000f


	//   ....[185]....
        /*0430*/ 	.word	0x0500000f


	//   ....[186]....
        /*0434*/ 	.word	0x0500000f


	//   ....[187]....
        /*0438*/ 	.word	0x0500000f


	//   ....[188]....
        /*043c*/ 	.word	0x0500000f


	//   ....[189]....
        /*0440*/ 	.word	0x0500000f


	//   ....[190]....
        /*0444*/ 	.word	0x0500000f


	//   ....[191]....
        /*0448*/ 	.word	0x0500000f


	//   ....[192]....
        /*044c*/ 	.word	0x0500000f


	//   ....[193]....
        /*0450*/ 	.word	0x0500000f


	//   ....[194]....
        /*0454*/ 	.word	0x0500000f


	//   ....[195]....
        /*0458*/ 	.word	0x0500000f


	//   ....[196]....
        /*045c*/ 	.word	0x0500000f


	//   ....[197]....
        /*0460*/ 	.word	0x0500000f


	//   ....[198]....
        /*0464*/ 	.word	0x0500000f


	//   ....[199]....
        /*0468*/ 	.word	0x0500000f


	//   ....[200]....
        /*046c*/ 	.word	0x0500000f


	//   ....[201]....
        /*0470*/ 	.word	0x0500000f


	//   ....[202]....
        /*0474*/ 	.word	0x0500000f


	//   ....[203]....
        /*0478*/ 	.word	0x0500000f


	//   ....[204]....
        /*047c*/ 	.word	0x0500000f


	//   ....[205]....
        /*0480*/ 	.word	0x0500000f


	//   ....[206]....
        /*0484*/ 	.word	0x0500000f


	//   ....[207]....
        /*0488*/ 	.word	0x0500000f


	//   ....[208]....
        /*048c*/ 	.word	0x0500000f


	//   ....[209]....
        /*0490*/ 	.word	0x0500000f


	//   ....[210]....
        /*0494*/ 	.word	0x0500000f


	//   ....[211]....
        /*0498*/ 	.word	0x0500000f


	//   ....[212]....
        /*049c*/ 	.word	0x0500000f


	//   ....[213]....
        /*04a0*/ 	.word	0x0500000f


	//   ....[214]....
        /*04a4*/ 	.word	0x0500000f


	//   ....[215]....
        /*04a8*/ 	.word	0x0500000f


	//   ....[216]....
        /*04ac*/ 	.word	0x0500000f


	//   ....[217]....
        /*04b0*/ 	.word	0x0500000f


	//   ....[218]....
        /*04b4*/ 	.word	0x0500000f


	//   ....[219]....
        /*04b8*/ 	.word	0x0500000f


	//   ....[220]....
        /*04bc*/ 	.word	0x0500000f


	//   ....[221]....
        /*04c0*/ 	.word	0x0500000f


	//   ....[222]....
        /*04c4*/ 	.word	0x0500000f


	//   ....[223]....
        /*04c8*/ 	.word	0x0500000f


	//   ....[224]....
        /*04cc*/ 	.word	0x0500000f


	//   ....[225]....
        /*04d0*/ 	.word	0x0500000f


	//   ....[226]....
        /*04d4*/ 	.word	0x0500000f


	//   ....[227]....
        /*04d8*/ 	.word	0x0500000f


	//   ....[228]....
        /*04dc*/ 	.word	0x0500000f


	//   ....[229]....
        /*04e0*/ 	.word	0x0500000f


	//   ....[230]....
        /*04e4*/ 	.word	0x0500000f


	//   ....[231]....
        /*04e8*/ 	.word	0x0500000f


	//   ....[232]....
        /*04ec*/ 	.word	0x0500000f


	//   ....[233]....
        /*04f0*/ 	.word	0x0500000f


	//   ....[234]....
        /*04f4*/ 	.word	0x0500000f


	//----- nvinfo : EIATTR_COOP_GROUP_INSTR_OFFSETS
	.align		4
.L_1516:
        /*04f8*/ 	.byte	0x04, 0x28
        /*04fa*/ 	.short	(.L_1518 - .L_1517)


	//   ....[0]....
.L_1517:
        /*04fc*/ 	.word	0x00000080


	//   ....[1]....
        /*0500*/ 	.word	0x00000090


	//   ....[2]....
        /*0504*/ 	.word	0x000002d0


	//   ....[3]....
        /*0508*/ 	.word	0x00000430


	//   ....[4]....
        /*050c*/ 	.word	0x00000550


	//   ....[5]....
        /*0510*/ 	.word	0x000006b0


	//   ....[6]....
        /*0514*/ 	.word	0x00001e70


	//   ....[7]....
        /*0518*/ 	.word	0x00002720


	//   ....[8]....
        /*051c*/ 	.word	0x000027a0


	//   ....[9]....
        /*0520*/ 	.word	0x00002f00


	//   ....[10]....
        /*0524*/ 	.word	0x00002fb0


	//   ....[11]....
        /*0528*/ 	.word	0x000036e0


	//   ....[12]....
        /*052c*/ 	.word	0x00003730


	//   ....[13]....
        /*0530*/ 	.word	0x00004940


	//   ....[14]....
        /*0534*/ 	.word	0x00004980


	//   ....[15]....
        /*0538*/ 	.word	0x00005360


	//   ....[16]....
        /*053c*/ 	.word	0x00005430


	//   ....[17]....
        /*0540*/ 	.word	0x00005eb0


	//   ....[18]....
        /*0544*/ 	.word	0x00005f80


	//   ....[19]....
        /*0548*/ 	.word	0x00007810


	//   ....[20]....
        /*054c*/ 	.word	0x00007870


	//   ....[21]....
        /*0550*/ 	.word	0x00008290


	//   ....[22]....
        /*0554*/ 	.word	0x000082f0


	//   ....[23]....
        /*0558*/ 	.word	0x00009300


	//   ....[24]....
        /*055c*/ 	.word	0x00009370


	//   ....[25]....
        /*0560*/ 	.word	0x000093e0


	//   ....[26]....
        /*0564*/ 	.word	0x00009400


	//   ....[27]....
        /*0568*/ 	.word	0x0000aee0


	//   ....[28]....
        /*056c*/ 	.word	0x0000af00


	//   ....[29]....
        /*0570*/ 	.word	0x0000af10


	//   ....[30]....
        /*0574*/ 	.word	0x0000af20


	//   ....[31]....
        /*0578*/ 	.word	0x0000b9d0


	//   ....[32]....
        /*057c*/ 	.word	0x0000b9f0


	//   ....[33]....
        /*0580*/ 	.word	0x0000bba0


	//   ....[34]....
        /*0584*/ 	.word	0x0000bbc0


	//   ....[35]....
        /*0588*/ 	.word	0x0000bd00


	//   ....[36]....
        /*058c*/ 	.word	0x0000bd20


	//   ....[37]....
        /*0590*/ 	.word	0x0000be70


	//   ....[38]....
        /*0594*/ 	.word	0x0000be90


	//   ....[39]....
        /*0598*/ 	.word	0x0000c3f0


	//   ....[40]....
        /*059c*/ 	.word	0x0000c400


	//   ....[41]....
        /*05a0*/ 	.word	0x0000ccc0


	//   ....[42]....
        /*05a4*/ 	.word	0x0000ccd0


	//   ....[43]....
        /*05a8*/ 	.word	0x0000df20


	//   ....[44]....
        /*05ac*/ 	.word	0x0000df50


	//   ....[45]....
        /*05b0*/ 	.word	0x0000e0c0


	//   ....[46]....
        /*05b4*/ 	.word	0x0000e0e0


	//   ....[47]....
        /*05b8*/ 	.word	0x0000e220


	//   ....[48]....
        /*05bc*/ 	.word	0x0000e240


	//   ....[49]....
        /*05c0*/ 	.word	0x0000e390


	//   ....[50]....
        /*05c4*/ 	.word	0x0000e3b0


	//   ....[51]....
        /*05c8*/ 	.word	0x0000e590


	//   ....[52]....
        /*05cc*/ 	.word	0x0000e780


	//   ....[53]....
        /*05d0*/ 	.word	0x0000e7b0


	//   ....[54]....
        /*05d4*/ 	.word	0x0000e7e0


	//   ....[55]....
        /*05d8*/ 	.word	0x0000e810


	//   ....[56]....
        /*05dc*/ 	.word	0x0000e840


	//   ....[57]....
        /*05e0*/ 	.word	0x0000e870


	//   ....[58]....
        /*05e4*/ 	.word	0x0000e9e0


	//   ....[59]....
        /*05e8*/ 	.word	0x0000ea10


	//   ....[60]....
        /*05ec*/ 	.word	0x0000ea40


	//   ....[61]....
        /*05f0*/ 	.word	0x0000ea70


	//   ....[62]....
        /*05f4*/ 	.word	0x0000eaa0


	//   ....[63]....
        /*05f8*/ 	.word	0x0000ead0


	//   ....[64]....
        /*05fc*/ 	.word	0x0000eb60


	//   ....[65]....
        /*0600*/ 	.word	0x0000eb90


	//   ....[66]....
        /*0604*/ 	.word	0x0000eba0


	//   ....[67]....
        /*0608*/ 	.word	0x0000ebe0


	//   ....[68]....
        /*060c*/ 	.word	0x00010aa0


	//   ....[69]....
        /*0610*/ 	.word	0x00010ac0


	//   ....[70]....
        /*0614*/ 	.word	0x00010b50


	//   ....[71]....
        /*0618*/ 	.word	0x00010b70


	//   ....[72]....
        /*061c*/ 	.word	0x00010bf0


	//   ....[73]....
        /*0620*/ 	.word	0x00010c10


	//   ....[74]....
        /*0624*/ 	.word	0x00010c90


	//   ....[75]....
        /*0628*/ 	.word	0x00010cb0


	//   ....[76]....
        /*062c*/ 	.word	0x00010d30


	//   ....[77]....
        /*0630*/ 	.word	0x00010d50


	//   ....[78]....
        /*0634*/ 	.word	0x00010d60


	//   ....[79]....
        /*0638*/ 	.word	0x00010d70


	//   ....[80]....
        /*063c*/ 	.word	0x00011570


	//   ....[81]....
        /*0640*/ 	.word	0x000115a0


	//   ....[82]....
        /*0644*/ 	.word	0x000115d0


	//   ....[83]....
        /*0648*/ 	.word	0x00011660


	//   ....[84]....
        /*064c*/ 	.word	0x00011670


	//   ....[85]....
        /*0650*/ 	.word	0x00011700


	//   ....[86]....
        /*0654*/ 	.word	0x00011710


	//   ....[87]....
        /*0658*/ 	.word	0x000117a0


	//   ....[88]....
        /*065c*/ 	.word	0x000117b0


	//   ....[89]....
        /*0660*/ 	.word	0x00011840


	//   ....[90]....
        /*0664*/ 	.word	0x00011850


	//   ....[91]....
        /*0668*/ 	.word	0x000118e0


	//   ....[92]....
        /*066c*/ 	.word	0x000118f0


	//   ....[93]....
        /*0670*/ 	.word	0x00011970


	//   ....[94]....
        /*0674*/ 	.word	0x00011980


	//   ....[95]....
        /*0678*/ 	.word	0x00011990


	//   ....[96]....
        /*067c*/ 	.word	0x00011df0


	//   ....[97]....
        /*0680*/ 	.word	0x00011e20


	//   ....[98]....
        /*0684*/ 	.word	0x00011e70


	//   ....[99]....
        /*0688*/ 	.word	0x00011f20


	//   ....[100]....
        /*068c*/ 	.word	0x00011f40


	//   ....[101]....
        /*0690*/ 	.word	0x00011ff0


	//   ....[102]....
        /*0694*/ 	.word	0x00012000


	//   ....[103]....
        /*0698*/ 	.word	0x00012030


	//   ....[104]....
        /*069c*/ 	.word	0x000120c0


	//   ....[105]....
        /*06a0*/ 	.word	0x00012160


	//   ....[106]....
        /*06a4*/ 	.word	0x00012180


	//   ....[107]....
        /*06a8*/ 	.word	0x00012190


	//   ....[108]....
        /*06ac*/ 	.word	0x000128b0


	//   ....[109]....
        /*06b0*/ 	.word	0x000128d0


	//   ....[110]....
        /*06b4*/ 	.word	0x000128e0


	//   ....[111]....
        /*06b8*/ 	.word	0x00012920


	//   ....[112]....
        /*06bc*/ 	.word	0x00012930


	//   ....[113]....
        /*06c0*/ 	.word	0x00012970


	//   ....[114]....
        /*06c4*/ 	.word	0x00012980


	//   ....[115]....
        /*06c8*/ 	.word	0x000129c0


	//   ....[116]....
        /*06cc*/ 	.word	0x000129d0


	//   ....[117]....
        /*06d0*/ 	.word	0x00012a10


	//   ....[118]....
        /*06d4*/ 	.word	0x00012a20


	//   ....[119]....
        /*06d8*/ 	.word	0x00012a30


	//   ....[120]....
        /*06dc*/ 	.word	0x00012d80


	//   ....[121]....
        /*06e0*/ 	.word	0x00012da0


	//   ....[122]....
        /*06e4*/ 	.word	0x00012db0


	//   ....[123]....
        /*06e8*/ 	.word	0x00012dc0


	//   ....[124]....
        /*06ec*/ 	.word	0x00012dd0


	//   ....[125]....
        /*06f0*/ 	.word	0x00012df0


	//   ....[126]....
        /*06f4*/ 	.word	0x00012e60


	//   ....[127]....
        /*06f8*/ 	.word	0x00012e90


	//   ....[128]....
        /*06fc*/ 	.word	0x00012ea0


	//   ....[129]....
        /*0700*/ 	.word	0x00012f10


	//   ....[130]....
        /*0704*/ 	.word	0x00012f20


	//   ....[131]....
        /*0708*/ 	.word	0x00013020


	//   ....[132]....
        /*070c*/ 	.word	0x00013510


	//   ....[133]....
        /*0710*/ 	.word	0x00013540


	//   ....[134]....
        /*0714*/ 	.word	0x000135a0


	//   ....[135]....
        /*0718*/ 	.word	0x000135d0


	//   ....[136]....
        /*071c*/ 	.word	0x00013600


	//   ....[137]....
        /*0720*/ 	.word	0x00013630


	//   ....[138]....
        /*0724*/ 	.word	0x00013660


	//   ....[139]....
        /*0728*/ 	.word	0x00013690


	//   ....[140]....
        /*072c*/ 	.word	0x00013830


	//   ....[141]....
        /*0730*/ 	.word	0x00013860


	//   ....[142]....
        /*0734*/ 	.word	0x00013890


	//   ....[143]....
        /*0738*/ 	.word	0x000138c0


	//   ....[144]....
        /*073c*/ 	.word	0x000138f0


	//   ....[145]....
        /*0740*/ 	.word	0x00013920


	//   ....[146]....
        /*0744*/ 	.word	0x000139e0


	//   ....[147]....
        /*0748*/ 	.word	0x00013a00


	//   ....[148]....
        /*074c*/ 	.word	0x00013a20


	//   ....[149]....
        /*0750*/ 	.word	0x00013a80


	//   ....[150]....
        /*0754*/ 	.word	0x000144a0


	//   ....[151]....
        /*0758*/ 	.word	0x00014a40


	//   ....[152]....
        /*075c*/ 	.word	0x00014b30


	//   ....[153]....
        /*0760*/ 	.word	0x00014bd0


	//   ....[154]....
        /*0764*/ 	.word	0x00014c30


	//   ....[155]....
        /*0768*/ 	.word	0x00014d20


	//   ....[156]....
        /*076c*/ 	.word	0x00014d90


	//   ....[157]....
        /*0770*/ 	.word	0x00014e80


	//   ....[158]....
        /*0774*/ 	.word	0x00014ef0


	//   ....[159]....
        /*0778*/ 	.word	0x00014fe0


	//   ....[160]....
        /*077c*/ 	.word	0x00015050


	//   ....[161]....
        /*0780*/ 	.word	0x00015140


	//   ....[162]....
        /*0784*/ 	.word	0x000151b0


	//   ....[163]....
        /*0788*/ 	.word	0x00015250


	//   ....[164]....
        /*078c*/ 	.word	0x00015340


	//   ....[165]....
        /*0790*/ 	.word	0x000153b0


	//   ....[166]....
        /*0794*/ 	.word	0x00015410


	//   ....[167]....
        /*0798*/ 	.word	0x00015500


	//   ....[168]....
        /*079c*/ 	.word	0x00015560


	//   ....[169]....
        /*07a0*/ 	.word	0x00015660


	//   ....[170]....
        /*07a4*/ 	.word	0x000156c0


	//   ....[171]....
        /*07a8*/ 	.word	0x000157c0


	//   ....[172]....
        /*07ac*/ 	.word	0x00015820


	//   ....[173]....
        /*07b0*/ 	.word	0x00015920


	//   ....[174]....
        /*07b4*/ 	.word	0x00015980


	//   ....[175]....
        /*07b8*/ 	.word	0x00015a80


	//   ....[176]....
        /*07bc*/ 	.word	0x00015ae0


	//   ....[177]....
        /*07c0*/ 	.word	0x00015be0


	//   ....[178]....
        /*07c4*/ 	.word	0x00015c40


	//   ....[179]....
        /*07c8*/ 	.word	0x00015d20


	//   ....[180]....
        /*07cc*/ 	.word	0x00015e50


	//   ....[181]....
        /*07d0*/ 	.word	0x00015f30


	//   ....[182]....
        /*07d4*/ 	.word	0x00015fe0


	//   ....[183]....
        /*07d8*/ 	.word	0x000160f0


	//   ....[184]....
        /*07dc*/ 	.word	0x00016150


	//   ....[185]....
        /*07e0*/ 	.word	0x00016260


	//   ....[186]....
        /*07e4*/ 	.word	0x000162c0


	//   ....[187]....
        /*07e8*/ 	.word	0x000163d0


	//   ....[188]....
        /*07ec*/ 	.word	0x00016430


	//   ....[189]....
        /*07f0*/ 	.word	0x00016540


	//   ....[190]....
        /*07f4*/ 	.word	0x000165a0


	//   ....[191]....
        /*07f8*/ 	.word	0x00016660


	//   ....[192]....
        /*07fc*/ 	.word	0x000167c0


	//   ....[193]....
        /*0800*/ 	.word	0x00016860


	//   ....[194]....
        /*0804*/ 	.word	0x000168c0


	//   ....[195]....
        /*0808*/ 	.word	0x00016970


	//   ....[196]....
        /*080c*/ 	.word	0x000169d0


	//   ....[197]....
        /*0810*/ 	.word	0x00016a80


	//   ....[198]....
        /*0814*/ 	.word	0x00016ae0


	//   ....[199]....
        /*0818*/ 	.word	0x00016b90


	//   ....[200]....
        /*081c*/ 	.word	0x00016bf0


	//   ....[201]....
        /*0820*/ 	.word	0x00016ca0


	//   ....[202]....
        /*0824*/ 	.word	0x00016d00


	//   ....[203]....
        /*0828*/ 	.word	0x00016db0


	//   ....[204]....
        /*082c*/ 	.word	0x00016e90


	//   ....[205]....
        /*0830*/ 	.word	0x00016f30


	//   ....[206]....
        /*0834*/ 	.word	0x00016f90


	//   ....[207]....
        /*0838*/ 	.word	0x00017060


	//   ....[208]....
        /*083c*/ 	.word	0x000170c0


	//   ....[209]....
        /*0840*/ 	.word	0x00017190


	//   ....[210]....
        /*0844*/ 	.word	0x000171f0


	//   ....[211]....
        /*0848*/ 	.word	0x000172d0


	//   ....[212]....
        /*084c*/ 	.word	0x00017330


	//   ....[213]....
        /*0850*/ 	.word	0x00017400


	//   ....[214]....
        /*0854*/ 	.word	0x00017460


	//   ....[215]....
        /*0858*/ 	.word	0x00017530


	//   ....[216]....
        /*085c*/ 	.word	0x000175c0


	//   ....[217]....
        /*0860*/ 	.word	0x00017660


	//   ....[218]....
        /*0864*/ 	.word	0x000177e0


	//   ....[219]....
        /*0868*/ 	.word	0x00017850


	//   ....[220]....
        /*086c*/ 	.word	0x000178c0


	//   ....[221]....
        /*0870*/ 	.word	0x00017930


	//   ....[222]....
        /*0874*/ 	.word	0x000179a0


	//   ....[223]....
        /*0878*/ 	.word	0x00017a20


	//   ....[224]....
        /*087c*/ 	.word	0x00017aa0


	//   ....[225]....
        /*0880*/ 	.word	0x00017b30


	//   ....[226]....
        /*0884*/ 	.word	0x00017ba0


	//   ....[227]....
        /*0888*/ 	.word	0x00017c10


	//   ....[228]....
        /*088c*/ 	.word	0x00017c80


	//   ....[229]....
        /*0890*/ 	.word	0x00017d00


	//   ....[230]....
        /*0894*/ 	.word	0x00017d70


	//   ....[231]....
        /*0898*/ 	.word	0x00017e00


	//   ....[232]....
        /*089c*/ 	.word	0x00017e60


	//   ....[233]....
        /*08a0*/ 	.word	0x00017ef0


	//   ....[234]....
        /*08a4*/ 	.word	0x00018020


	//----- nvinfo : EIATTR_REG_RECONFIG
	.align		4
.L_1518:
        /*08a8*/ 	.byte	0x01, 0x54
	.zero		2


	//----- nvinfo : EIATTR_SYSCALL_OFFSETS
	.align		4
        /*08ac*/ 	.byte	0x04, 0x46
        /*08ae*/ 	.short	(.L_1520 - .L_1519)


	//   ....[0]....
.L_1519:
        /*08b0*/ 	.word	0x00001ff0


	//   ....[1]....
        /*08b4*/ 	.word	0x000100e0


	//   ....[2]....
        /*08b8*/ 	.word	0x00010230


	//   ....[3]....
        /*08bc*/ 	.word	0x00010320


	//   ....[4]....
        /*08c0*/ 	.word	0x000111e0


	//----- nvinfo : EIATTR_MBARRIER_INSTR_OFFSETS
	.align		4
.L_1520:
        /*08c4*/ 	.byte	0x04, 0x39
        /*08c6*/ 	.short	(.L_1522 - .L_1521)


	//   ....[0]....
.L_1521:
        /*08c8*/ 	.word	0x00000180
        /*08cc*/ 	.word	0x000000ff
        /*08d0*/ 	.word	0x00022800
        /*08d4*/ 	.short	0x0100
        /*08d6*/ 	.byte	0x08
	.zero		1


	//   ....[1]....
        /*08d8*/ 	.word	0x00000190
        /*08dc*/ 	.word	0x000000ff
        /*08e0*/ 	.word	0x00022820
        /*08e4*/ 	.short	0x0100
        /*08e6*/ 	.byte	0x08
	.zero		1


	//   ....[2]....
        /*08e8*/ 	.word	0x00000280
        /*08ec*/ 	.word	0x000000ff
        /*08f0*/ 	.word	0x00022830
        /*08f4*/ 	.short	0x0100
        /*08f6*/ 	.byte	0x08
	.zero		1


	//   ....[3]....
        /*08f8*/ 	.word	0x00000290
        /*08fc*/ 	.word	0x000000ff
        /*0900*/ 	.word	0x00022840
        /*0904*/ 	.short	0x0100
        /*0906*/ 	.byte	0x08
	.zero		1


	//   ....[4]....
        /*0908*/ 	.word	0x000002a0
        /*090c*/ 	.word	0x000000ff
        /*0910*/ 	.word	0x00022838
        /*0914*/ 	.short	0x0100
        /*0916*/ 	.byte	0x08
	.zero		1


	//   ....[5]....
        /*0918*/ 	.word	0x000002b0
        /*091c*/ 	.word	0x000000ff
        /*0920*/ 	.word	0x00022848
        /*0924*/ 	.short	0x0100
        /*0926*/ 	.byte	0x08
	.zero		1


	//   ....[6]....
        /*0928*/ 	.word	0x000003e0
        /*092c*/ 	.word	0x000000ff
        /*0930*/ 	.word	0x00022850
        /*0934*/ 	.short	0x0100
        /*0936*/ 	.byte	0x08
	.zero		1


	//   ....[7]....
        /*0938*/ 	.word	0x000003f0
        /*093c*/ 	.word	0x000000ff
        /*0940*/ 	.word	0x00022860
        /*0944*/ 	.short	0x0100
        /*0946*/ 	.byte	0x08
	.zero		1


	//   ....[8]....
        /*0948*/ 	.word	0x00000400
        /*094c*/ 	.word	0x000000ff
        /*0950*/ 	.word	0x00022858
        /*0954*/ 	.short	0x0100
        /*0956*/ 	.byte	0x08
	.zero		1


	//   ....[9]....
        /*0958*/ 	.word	0x00000410
        /*095c*/ 	.word	0x000000ff
        /*0960*/ 	.word	0x00022868
        /*0964*/ 	.short	0x0100
        /*0966*/ 	.byte	0x08
	.zero		1


	//   ....[10]....
        /*0968*/ 	.word	0x00000500
        /*096c*/ 	.word	0x000000ff
        /*0970*/ 	.word	0x00022870
        /*0974*/ 	.short	0x0100
        /*0976*/ 	.byte	0x06
	.zero		1


	//   ....[11]....
        /*0978*/ 	.word	0x00000510
        /*097c*/ 	.word	0x000000ff
        /*0980*/ 	.word	0x00022880
        /*0984*/ 	.short	0x0100
        /*0986*/ 	.byte	0x06
	.zero		1


	//   ....[12]....
        /*0988*/ 	.word	0x00000520
        /*098c*/ 	.word	0x000000ff
        /*0990*/ 	.word	0x00022878
        /*0994*/ 	.short	0x0100
        /*0996*/ 	.byte	0x06
	.zero		1


	//   ....[13]....
        /*0998*/ 	.word	0x00000530
        /*099c*/ 	.word	0x000000ff
        /*09a0*/ 	.word	0x00022888
        /*09a4*/ 	.short	0x0100
        /*09a6*/ 	.byte	0x06
	.zero		1


	//   ....[14]....
        /*09a8*/ 	.word	0x00000660
        /*09ac*/ 	.word	0x000000ff
        /*09b0*/ 	.word	0x00022890
        /*09b4*/ 	.short	0x0100
        /*09b6*/ 	.byte	0x08
	.zero		1


	//   ....[15]....
        /*09b8*/ 	.word	0x00000670
        /*09bc*/ 	.word	0x000000ff
        /*09c0*/ 	.word	0x000228a0
        /*09c4*/ 	.short	0x0100
        /*09c6*/ 	.byte	0x08
	.zero		1


	//   ....[16]....
        /*09c8*/ 	.word	0x00000680
        /*09cc*/ 	.word	0x000000ff
        /*09d0*/ 	.word	0x00022898
        /*09d4*/ 	.short	0x0100
        /*09d6*/ 	.byte	0x08
	.zero		1


	//   ....[17]....
        /*09d8*/ 	.word	0x00000690
        /*09dc*/ 	.word	0x000000ff
        /*09e0*/ 	.word	0x000228a8
        /*09e4*/ 	.short	0x0100
        /*09e6*/ 	.byte	0x08
	.zero		1


	//   ....[18]....
        /*09e8*/ 	.word	0x000007d0
        /*09ec*/ 	.word	0x000000ff
        /*09f0*/ 	.word	0x000228b0
        /*09f4*/ 	.short	0x0100
        /*09f6*/ 	.byte	0x08
	.zero		1


	//   ....[19]....
        /*09f8*/ 	.word	0x000007e0
        /*09fc*/ 	.word	0x000000ff
        /*0a00*/ 	.word	0x000228c0
        /*0a04*/ 	.short	0x0100
        /*0a06*/ 	.byte	0x08
	.zero		1


	//   ....[20]....
        /*0a08*/ 	.word	0x000007f0
        /*0a0c*/ 	.word	0x000000ff
        /*0a10*/ 	.word	0x000228b8
        /*0a14*/ 	.short	0x0100
        /*0a16*/ 	.byte	0x08
	.zero		1


	//   ....[21]....
        /*0a18*/ 	.word	0x00000800
        /*0a1c*/ 	.word	0x000000ff
        /*0a20*/ 	.word	0x000228c8
        /*0a24*/ 	.short	0x0100
        /*0a26*/ 	.byte	0x08
	.zero		1


	//   ....[22]....
        /*0a28*/ 	.word	0x000020a0
        /*0a2c*/ 	.word	0x00000007
        /*0a30*/ 	.word	0x00022800
        /*0a34*/ 	.short	0x010a
        /*0a36*/ 	.byte	0x3f
	.zero		1


	//   ....[23]....
        /*0a38*/ 	.word	0x00002170
        /*0a3c*/ 	.word	0x000000ff
        /*0a40*/ 	.word	0x00022830
        /*0a44*/ 	.short	0x010a
        /*0a46*/ 	.byte	0x16
	.zero		1


	//   ....[24]....
        /*0a48*/ 	.word	0x000021b0
        /*0a4c*/ 	.word	0x000000ff
        /*0a50*/ 	.word	0x00022830
        /*0a54*/ 	.short	0x010a
        /*0a56*/ 	.byte	0x16
	.zero		1


	//   ....[25]....
        /*0a58*/ 	.word	0x00002ad0
        /*0a5c*/ 	.word	0x000000ff
        /*0a60*/ 	.word	0x00000000
        /*0a64*/ 	.short	0x0101
        /*0a66*/ 	.byte	0x06
	.zero		1


	//   ....[26]....
        /*0a68*/ 	.word	0x00004000
        /*0a6c*/ 	.word	0x000000ff
        /*0a70*/ 	.word	0x00022850
        /*0a74*/ 	.short	0x010a
        /*0a76*/ 	.byte	0x16
	.zero		1


	//   ....[27]....
        /*0a78*/ 	.word	0x00004040
        /*0a7c*/ 	.word	0x000000ff
        /*0a80*/ 	.word	0x00022850
        /*0a84*/ 	.short	0x010a
        /*0a86*/ 	.byte	0x16
	.zero		1


	//   ....[28]....
        /*0a88*/ 	.word	0x00004400
        /*0a8c*/ 	.word	0x000000ff
        /*0a90*/ 	.word	0x00000000
        /*0a94*/ 	.short	0x0101
        /*0a96*/ 	.byte	0x16
	.zero		1


	//   ....[29]....
        /*0a98*/ 	.word	0x00004570
        /*0a9c*/ 	.word	0x000000ff
        /*0aa0*/ 	.word	0x00022830
        /*0aa4*/ 	.short	0x010a
        /*0aa6*/ 	.byte	0x17
	.zero		1


	//   ....[30]....
        /*0aa8*/ 	.word	0x000045b0
        /*0aac*/ 	.word	0x000000ff
        /*0ab0*/ 	.word	0x00022830
        /*0ab4*/ 	.short	0x010a
        /*0ab6*/ 	.byte	0x17
	.zero		1


	//   ....[31]....
        /*0ab8*/ 	.word	0x00004dd0
        /*0abc*/ 	.word	0x000000ff
        /*0ac0*/ 	.word	0x00000000
        /*0ac4*/ 	.short	0x0101
        /*0ac6*/ 	.byte	0x06
	.zero		1


	//   ....[32]....
        /*0ac8*/ 	.word	0x00006bc0
        /*0acc*/ 	.word	0x000000ff
        /*0ad0*/ 	.word	0x00022850
        /*0ad4*/ 	.short	0x010a
        /*0ad6*/ 	.byte	0x17
	.zero		1


	//   ....[33]....
        /*0ad8*/ 	.word	0x00006c00
        /*0adc*/ 	.word	0x000000ff
        /*0ae0*/ 	.word	0x00022850
        /*0ae4*/ 	.short	0x010a
        /*0ae6*/ 	.byte	0x17
	.zero		1


	//   ....[34]....
        /*0ae8*/ 	.word	0x00006f30
        /*0aec*/ 	.word	0x000000ff
        /*0af0*/ 	.word	0x00000000
        /*0af4*/ 	.short	0x0101
        /*0af6*/ 	.byte	0x17
	.zero		1


	//   ....[35]....
        /*0af8*/ 	.word	0x00007090
        /*0afc*/ 	.word	0x000000ff
        /*0b00*/ 	.word	0x00022830
        /*0b04*/ 	.short	0x010a
        /*0b06*/ 	.byte	0x17
	.zero		1


	//   ....[36]....
        /*0b08*/ 	.word	0x000070d0
        /*0b0c*/ 	.word	0x000000ff
        /*0b10*/ 	.word	0x00022830
        /*0b14*/ 	.short	0x010a
        /*0b16*/ 	.byte	0x17
	.zero		1


	//   ....[37]....
        /*0b18*/ 	.word	0x000075a0
        /*0b1c*/ 	.word	0x000000ff
        /*0b20*/ 	.word	0x00000000
        /*0b24*/ 	.short	0x0101
        /*0b26*/ 	.byte	0x06
	.zero		1


	//   ....[38]....
        /*0b28*/ 	.word	0x00008f70
        /*0b2c*/ 	.word	0x000000ff
        /*0b30*/ 	.word	0x00022850
        /*0b34*/ 	.short	0x010a
        /*0b36*/ 	.byte	0x17
	.zero		1


	//   ....[39]....
        /*0b38*/ 	.word	0x00008fb0
        /*0b3c*/ 	.word	0x000000ff
        /*0b40*/ 	.word	0x00022850
        /*0b44*/ 	.short	0x010a
        /*0b46*/ 	.byte	0x17
	.zero		1


	//   ....[40]....
        /*0b48*/ 	.word	0x000092e0
        /*0b4c*/ 	.word	0x000000ff
        /*0b50*/ 	.word	0x00000000
        /*0b54*/ 	.short	0x0101
        /*0b56*/ 	.byte	0x17
	.zero		1


	//   ....[41]....
        /*0b58*/ 	.word	0x0000ba00
        /*0b5c*/ 	.word	0x000000ff
        /*0b60*/ 	.word	0x00000000
        /*0b64*/ 	.short	0x0101
        /*0b66*/ 	.byte	0x08
	.zero		1


	//   ....[42]....
        /*0b68*/ 	.word	0x0000c210
        /*0b6c*/ 	.word	0x000000ff
        /*0b70*/ 	.word	0x00000000
        /*0b74*/ 	.short	0x0101
        /*0b76*/ 	.byte	0x08
	.zero		1


	//   ....[43]....
        /*0b78*/ 	.word	0x00010840
        /*0b7c*/ 	.word	0x00000021
        /*0b80*/ 	.word	0x00022840
        /*0b84*/ 	.short	0x010a
        /*0b86*/ 	.byte	0x3f
	.zero		1


	//   ....[44]....
        /*0b88*/ 	.word	0x00010e70
        /*0b8c*/ 	.word	0x00000021
        /*0b90*/ 	.word	0x00022830
        /*0b94*/ 	.short	0x0107
        /*0b96*/ 	.byte	0x3f
	.zero		1


	//   ....[45]....
        /*0b98*/ 	.word	0x00010f50
        /*0b9c*/ 	.word	0x00000021
        /*0ba0*/ 	.word	0x00022830
        /*0ba4*/ 	.short	0x0101
        /*0ba6*/ 	.byte	0x3f
	.zero		1


	//   ....[46]....
        /*0ba8*/ 	.word	0x00011a90
        /*0bac*/ 	.word	0x00000016
        /*0bb0*/ 	.word	0x00022800
        /*0bb4*/ 	.short	0x0107
        /*0bb6*/ 	.byte	0x3f
	.zero		1


	//   ....[47]....
        /*0bb8*/ 	.word	0x00011b80
        /*0bbc*/ 	.word	0x00000016
        /*0bc0*/ 	.word	0x00022800
        /*0bc4*/ 	.short	0x0101
        /*0bc6*/ 	.byte	0x3f
	.zero		1


	//   ....[48]....
        /*0bc8*/ 	.word	0x00011ba0
        /*0bcc*/ 	.word	0x00000016
        /*0bd0*/ 	.word	0x00022820
        /*0bd4*/ 	.short	0x010a
        /*0bd6*/ 	.byte	0x3f
	.zero		1


	//   ....[49]....
        /*0bd8*/ 	.word	0x00011c30
        /*0bdc*/ 	.word	0x00000021
        /*0be0*/ 	.word	0x00022860
        /*0be4*/ 	.short	0x010a
        /*0be6*/ 	.byte	0x3f
	.zero		1


	//   ....[50]....
        /*0be8*/ 	.word	0x00012310
        /*0bec*/ 	.word	0x00000021
        /*0bf0*/ 	.word	0x00022850
        /*0bf4*/ 	.short	0x0107
        /*0bf6*/ 	.byte	0x3f
	.zero		1


	//   ....[51]....
        /*0bf8*/ 	.word	0x000123e0
        /*0bfc*/ 	.word	0x00000021
        /*0c00*/ 	.word	0x00022850
        /*0c04*/ 	.short	0x0101
        /*0c06*/ 	.byte	0x3f
	.zero		1


	//   ....[52]....
        /*0c08*/ 	.word	0x00012730
        /*0c0c*/ 	.word	0x0000000a
        /*0c10*/ 	.word	0x00022840
        /*0c14*/ 	.short	0x010a
        /*0c16*/ 	.byte	0x3f
	.zero		1


	//   ....[53]....
        /*0c18*/ 	.word	0x00012ae0
        /*0c1c*/ 	.word	0x0000000a
        /*0c20*/ 	.word	0x00022830
        /*0c24*/ 	.short	0x0107
        /*0c26*/ 	.byte	0x3f
	.zero		1


	//   ....[54]....
        /*0c28*/ 	.word	0x00012ba0
        /*0c2c*/ 	.word	0x0000000a
        /*0c30*/ 	.word	0x00022830
        /*0c34*/ 	.short	0x0101
        /*0c36*/ 	.byte	0x3f
	.zero		1


	//   ....[55]....
        /*0c38*/ 	.word	0x00012bd0
        /*0c3c*/ 	.word	0x0000000a
        /*0c40*/ 	.word	0x00022860
        /*0c44*/ 	.short	0x010a
        /*0c46*/ 	.byte	0x3f
	.zero		1


	//   ....[56]....
        /*0c48*/ 	.word	0x000130d0
        /*0c4c*/ 	.word	0x0000000a
        /*0c50*/ 	.word	0x00022850
        /*0c54*/ 	.short	0x0107
        /*0c56*/ 	.byte	0x3f
	.zero		1


	//   ....[57]....
        /*0c58*/ 	.word	0x00013190
        /*0c5c*/ 	.word	0x0000000a
        /*0c60*/ 	.word	0x00022850
        /*0c64*/ 	.short	0x0101
        /*0c66*/ 	.byte	0x3f
	.zero		1


	//   ....[58]....
        /*0c68*/ 	.word	0x00014420
        /*0c6c*/ 	.word	0x00000007
        /*0c70*/ 	.word	0x00022820
        /*0c74*/ 	.short	0x010a
        /*0c76*/ 	.byte	0x3f
	.zero		1


	//   ....[59]....
        /*0c78*/ 	.word	0x000145a0
        /*0c7c*/ 	.word	0x00000005
        /*0c80*/ 	.word	0x00022840
        /*0c84*/ 	.short	0x010a
        /*0c86*/ 	.byte	0x3f
	.zero		1


	//   ....[60]....
        /*0c88*/ 	.word	0x00014640
        /*0c8c*/ 	.word	0x00000003
        /*0c90*/ 	.word	0x00022840
        /*0c94*/ 	.short	0x010a
        /*0c96*/ 	.byte	0x3f
	.zero		1


	//   ....[61]....
        /*0c98*/ 	.word	0x00014680
        /*0c9c*/ 	.word	0x00000005
        /*0ca0*/ 	.word	0x00022860
        /*0ca4*/ 	.short	0x010a
        /*0ca6*/ 	.byte	0x3f
	.zero		1


	//   ....[62]....
        /*0ca8*/ 	.word	0x000146c0
        /*0cac*/ 	.word	0x00000003
        /*0cb0*/ 	.word	0x00022860
        /*0cb4*/ 	.short	0x010a
        /*0cb6*/ 	.byte	0x3f
	.zero		1


	//   ....[63]....
        /*0cb8*/ 	.word	0x00014720
        /*0cbc*/ 	.word	0x00000007
        /*0cc0*/ 	.word	0x00022800
        /*0cc4*/ 	.short	0x010a
        /*0cc6*/ 	.byte	0x3f
	.zero		1


	//   ....[64]....
        /*0cc8*/ 	.word	0x00014780
        /*0ccc*/ 	.word	0x00000000
        /*0cd0*/ 	.word	0x00022830
        /*0cd4*/ 	.short	0x010a
        /*0cd6*/ 	.byte	0x3f
	.zero		1


	//   ....[65]....
        /*0cd8*/ 	.word	0x000147e0
        /*0cdc*/ 	.word	0x0000000a
        /*0ce0*/ 	.word	0x00022850
        /*0ce4*/ 	.short	0x010a
        /*0ce6*/ 	.byte	0x3f
	.zero		1


	//   ....[66]....
        /*0ce8*/ 	.word	0x00014840
        /*0cec*/ 	.word	0x00000000
        /*0cf0*/ 	.word	0x00022830
        /*0cf4*/ 	.short	0x010a
        /*0cf6*/ 	.byte	0x3f
	.zero		1


	//   ....[67]....
        /*0cf8*/ 	.word	0x000148a0
        /*0cfc*/ 	.word	0x00000008
        /*0d00*/ 	.word	0x00022850
        /*0d04*/ 	.short	0x010a
        /*0d06*/ 	.byte	0x3f
	.zero		1


	//   ....[68]....
        /*0d08*/ 	.word	0x00014900
        /*0d0c*/ 	.word	0x00000000
        /*0d10*/ 	.word	0x00022830
        /*0d14*/ 	.short	0x010a
        /*0d16*/ 	.byte	0x3f
	.zero		1


	//   ....[69]....
        /*0d18*/ 	.word	0x00014960
        /*0d1c*/ 	.word	0x00000008
        /*0d20*/ 	.word	0x00022850
        /*0d24*/ 	.short	0x010a
        /*0d26*/ 	.byte	0x3f
	.zero		1


	//   ....[70]....
        /*0d28*/ 	.word	0x00014a80
        /*0d2c*/ 	.word	0x00000021
        /*0d30*/ 	.word	0x00022840
        /*0d34*/ 	.short	0x010a
        /*0d36*/ 	.byte	0x3f
	.zero		1


	//   ....[71]....
        /*0d38*/ 	.word	0x00015d50
        /*0d3c*/ 	.word	0x00000016
        /*0d40*/ 	.word	0x00022820
        /*0d44*/ 	.short	0x010a
        /*0d46*/ 	.byte	0x3f
	.zero		1


	//   ....[72]....
        /*0d48*/ 	.word	0x00015da0
        /*0d4c*/ 	.word	0x00000021
        /*0d50*/ 	.word	0x00022860
        /*0d54*/ 	.short	0x010a
        /*0d56*/ 	.byte	0x3f
	.zero		1


	//   ....[73]....
        /*0d58*/ 	.word	0x00016710
        /*0d5c*/ 	.word	0x0000000a
        /*0d60*/ 	.word	0x00022840
        /*0d64*/ 	.short	0x010a
        /*0d66*/ 	.byte	0x3f
	.zero		1


	//   ....[74]....
        /*0d68*/ 	.word	0x00016de0
        /*0d6c*/ 	.word	0x0000000a
        /*0d70*/ 	.word	0x00022860
        /*0d74*/ 	.short	0x010a
        /*0d76*/ 	.byte	0x3f
	.zero		1


	//   ....[75]....
        /*0d78*/ 	.word	0x00017f40
        /*0d7c*/ 	.word	0x00000007
        /*0d80*/ 	.word	0x00022820
        /*0d84*/ 	.short	0x010a
        /*0d86*/ 	.byte	0x3f
	.zero		1


	//   ....[76]....
        /*0d88*/ 	.word	0x000180e0
        /*0d8c*/ 	.word	0x00000005
        /*0d90*/ 	.word	0x00022840
        /*0d94*/ 	.short	0x010a
        /*0d96*/ 	.byte	0x3f
	.zero		1


	//   ....[77]....
        /*0d98*/ 	.word	0x00018130
        /*0d9c*/ 	.word	0x00000003
        /*0da0*/ 	.word	0x00022840
        /*0da4*/ 	.short	0x010a
        /*0da6*/ 	.byte	0x3f
	.zero		1


	//   ....[78]....
        /*0da8*/ 	.word	0x00018180
        /*0dac*/ 	.word	0x00000005
        /*0db0*/ 	.word	0x00022860
        /*0db4*/ 	.short	0x010a
        /*0db6*/ 	.byte	0x3f
	.zero		1


	//----- nvinfo : EIATTR_NUM_MBARRIERS
	.align		4
.L_1522:
        /*0db8*/ 	.byte	0x03, 0x38
        /*0dba*/ 	.short	0x0016


	//----- nvinfo : EIATTR_EXIT_INSTR_OFFSETS
	.align		4
        /*0dbc*/ 	.byte	0x04, 0x1c
        /*0dbe*/ 	.short	(.L_1524 - .L_1523)


	//   ....[0]....
.L_1523:
        /*0dc0*/ 	.word	0x000009a0


	//   ....[1]....
        /*0dc4*/ 	.word	0x0000e530


	//   ....[2]....
        /*0dc8*/ 	.word	0x00014710


	//----- nvinfo : EIATTR_MAX_THREADS
	.align		4
.L_1524:
        /*0dcc*/ 	.byte	0x04, 0x05
        /*0dce*/ 	.short	(.L_1526 - .L_1525)
.L_1525:
        /*0dd0*/ 	.word	0x00000180
        /*0dd4*/ 	.word	0x00000001
        /*0dd8*/ 	.word	0x00000001


	//----- nvinfo : EIATTR_CRS_STACK_SIZE
	.align		4
.L_1526:
        /*0ddc*/ 	.byte	0x04, 0x1e
        /*0dde*/ 	.short	(.L_1528 - .L_1527)
.L_1527:
        /*0de0*/ 	.word	0x00000000


	//----- nvinfo : EIATTR_CBANK_PARAM_SIZE
	.align		4
.L_1528:
        /*0de4*/ 	.byte	0x03, 0x19
        /*0de6*/ 	.short	0x0af0


	//----- nvinfo : EIATTR_PARAM_CBANK
	.align		4
        /*0de8*/ 	.byte	0x04, 0x0a
        /*0dea*/ 	.short	(.L_1530 - .L_1529)
	.align		4
.L_1529:
        /*0dec*/ 	.word	index@(.nv.constant0._ZN7cutlass13device_kernelIN5flash11enable_sm90INS1_16FlashAttnFwdSm90INS1_25CollectiveMainloopFwdSm90ILi2EN4cute5tupleIJNS5_1CILi1EEES8_S8_EEENS6_IJNS7_ILi128EEENS7_ILi96EEENS7_ILi64EEEEEELi256ENS_10bfloat16_tEfNS_4arch4Sm90ELb1ELb0ELb1ELb1ELb1ELb0ELb0ELb1ELb0ELb1ELb1ELb0EEENS1_21CollectiveEpilogueFwdINS6_IJSA_NS7_ILi256EEESB_EEES9_SE_SG_Li256ELb1ELb1ELb1ELb0EEENS1_36VarlenDynamicPersistentTileSchedulerILi128ELi96ELi256ELi128ELb1ELb1ELb1ELb1ELb1ELb1EEEEEEEEEvNT_6ParamsE)
        /*0df0*/ 	.short	0x0210
        /*0df2*/ 	.short	0x0af0


	//----- nvinfo : EIATTR_SW_WAR
	.align		4
.L_1530:
        /*0df4*/ 	.byte	0x04, 0x36
        /*0df6*/ 	.short	(.L_1532 - .L_1531)
.L_1531:
        /*0df8*/ 	.word	0x00000008
.L_1532:


//--------------------- .nv.info._ZN7cutlass13device_kernelIN5flash11enable_sm90INS1_16FlashAttnFwdSm90INS1_25CollectiveMainloopFwdSm90ILi2EN4cute5tupleIJNS5_1CILi1EEES8_S8_EEENS6_IJNS7_ILi128EEENS7_ILi96EEENS7_ILi64EEEEEELi256ENS_10bfloat16_tEfNS_4arch4Sm90ELb1ELb0ELb1ELb1ELb1ELb1ELb0ELb1ELb0ELb1ELb1ELb0EEENS1_21CollectiveEpilogueFwdINS6_IJSA_NS7_ILi256EEESB_EEES9_SE_SG_Li256ELb1ELb1ELb1ELb0EEENS1_36VarlenDynamicPersistentTileSchedulerILi128ELi96ELi256ELi128ELb1ELb1ELb1ELb1ELb1ELb1EEEEEEEEEvNT_6ParamsE --------------------------
	.section	.nv.info._ZN7cutlass13device_kernelIN5flash11enable_sm90INS1_16FlashAttnFwdSm90INS1_25CollectiveMainloopFwdSm90ILi2EN4cute5tupleIJNS5_1CILi1EEES8_S8_EEENS6_IJNS7_ILi128EEENS7_ILi96EEENS7_ILi64EEEEEELi256ENS_10bfloat16_tEfNS_4arch4Sm90ELb1ELb0ELb1ELb1ELb1ELb1ELb0ELb1ELb0ELb1ELb1ELb0EEENS1_21CollectiveEpilogueFwdINS6_IJSA_NS7_ILi256EEESB_EEES9_SE_SG_Li256ELb1ELb1ELb1ELb0EEENS1_36VarlenDynamicPersistentTileSchedulerILi128ELi96ELi256ELi128ELb1ELb1ELb1ELb1ELb1ELb1EEEEEEEEEvNT_6ParamsE,"",@"SHT_CUDA_INFO"
	.sectionflags	@""
	.align	4


	//----- nvinfo : EIATTR_CUDA_API_VERSION
	.align		4
        /*0000*/ 	.byte	0x04, 0x37
        /*0002*/ 	.short	(.L_1534 - .L_1533)
.L_1533:
        /*0004*/ 	.word	0x00000082


	//----- nvinfo : EIATTR_KPARAM_INFO
	.align		4
.L_1534:
        /*0008*/ 	.byte	0x04, 0x17
        /*000a*/ 	.short	(.L_1536 - .L_1535)
.L_1535:
        /*000c*/ 	.word	0x00000000
        /*0010*/ 	.short	0x0000
        /*0012*/ 	.short	0x0070
        /*0014*/ 	.byte	0x00, 0xf0, 0x01, 0x2a


	//----- nvinfo : EIATTR_SPARSE_MMA_MASK
	.align		4
.L_1536:
        /*0018*/ 	.byte	0x03, 0x50
        /*001a*/ 	.short	0x0000


	//----- nvinfo : EIATTR_MAXREG_COUNT
	.align		4
        /*001c*/ 	.byte	0x03, 0x1b
        /*001e*/ 	.short	0x00a8


	//----- nvinfo : EIATTR_NUM_BARRIERS
	.align		4
        /*0020*/ 	.byte	0x02, 0x4c
        /*0022*/ 	.byte	0x10
	.zero		1


	//----- nvinfo : EIATTR_EXTERNS
	.align		4
        /*0024*/ 	.byte	0x04, 0x0f
        /*0026*/ 	.short	(.L_1538 - .L_1537)


	//   ....[0]....
	.align		4
.L_1537:
        /*0028*/ 	.word	index@(__assertfail)


	//----- nvinfo : EIATTR_ANNOTATIONS
	.align		4
.L_1538:
        /*002c*/ 	.byte	0x04, 0x55
        /*002e*/ 	.short	(.L_1540 - .L_1539)


	//   ....[0]....
.L_1539:
        /* <DEDUP_REMOVED lines=159> */


	//----- nvinfo : EIATTR_MERCURY_ISA_VERSION
	.align		4
.L_1540:
        /*0a08*/ 	.byte	0x03, 0x5f
        /*0a0a*/ 	.short	0x0101


	//----- nvinfo : EIATTR_UNUSED_LOAD_BYTE_OFFSET
	.align		4
        /*0a0c*/ 	.byte	0x04, 0x44
        /*0a0e*/ 	.short	(.L_1542 - .L_1541)


	//   ....[0]....
.L_1541:
        /*0a10*/ 	.word	0x00000a80
        /*0a14*/ 	.word	0x0000fff0


	//   ....[1]....
        /*0a18*/ 	.word	0x00012950
        /*0a1c*/ 	.word	0x0000fff0


	//----- nvinfo : EIATTR_INT_WARP_WIDE_INSTR_OFFSETS
	.align		4
.L_1542:
        /*0a20*/ 	.byte	0x04, 0x31
        /*0a22*/ 	.short	(.L_1544 - .L_1543)


	//   ....[0]....
.L_1543:
        /*0a24*/ 	.word	0x00000130


	//   ....[1]....
        /*0a28*/ 	.word	0x00000170


	//   ....[2]....
        /*0a2c*/ 	.word	0x000001e0


	//   ....[3]....
        /*0a30*/ 	.word	0x0001acd0


	//   ....[4]....
        /*0a34*/ 	.word	0x0001ad60


	//   ....[5]....
        /*0a38*/ 	.word	0x0001e090


	//   ....[6]....
        /*0a3c*/ 	.word	0x0001e120


	//----- nvinfo : EIATTR_COOP_GROUP_MASK_REGIDS
	.align		4
.L_1544:
        /*0a40*/ 	.byte	0x04, 0x29
        /*0a42*/ 	.short	(.L_1546 - .L_1545)


	//   ....[0]....
.L_1545:
        /*0a44*/ 	.word	0xffffffff


	//   ....[1]....
        /*0a48*/ 	.word	0xffffffff


	//   ....[2]....
        /*0a4c*/ 	.word	0xffffffff


	//   ....[3]....
        /*0a50*/ 	.word	0xffffffff


	//   ....[4]....
        /*0a54*/ 	.word	0xffffffff


	//   ....[5]....
        /*0a58*/ 	.word	0xffffffff


	//   ....[6]....
        /*0a5c*/ 	.word	0xffffffff


	//   ....[7]....
        /*0a60*/ 	.word	0xffffffff


	//   ....[8]....
        /*0a64*/ 	.word	0xffffffff


	//   ....[9]....
        /*0a68*/ 	.word	0xffffffff


	//   ....[10]....
        /*0a6c*/ 	.word	0xffffffff


	//   ....[11]....
        /*0a70*/ 	.word	0xffffffff


	//   ....[12]....
        /*0a74*/ 	.word	0xffffffff


	//   ....[13]....
        /*0a78*/ 	.word	0xffffffff


	//   ....[14]....
        /*0a7c*/ 	.word	0xffffffff


	//   ....[15]....
        /*0a80*/ 	.word	0xffffffff


	//   ....[16]....
        /*0a84*/ 	.word	0xffffffff


	//   ....[17]....
        /*0a88*/ 	.word	0xffffffff


	//   ....[18]....
        /*0a8c*/ 	.word	0xffffffff


	//   ....[19]....
        /*0a90*/ 	.word	0xffffffff


	//   ....[20]....
        /*0a94*/ 	.word	0xffffffff


	//   ....[21]....
        /*0a98*/ 	.word	0xffffffff


	//   ....[22]....
        /*0a9c*/ 	.word	0xffffffff


	//   ....[23]....
        /*0aa0*/ 	.word	0xffffffff


	//   ....[24]....
        /*0aa4*/ 	.word	0xffffffff


	//   ....[25]....
        /*0aa8*/ 	.word	0xffffffff


	//   ....[26]....
        /*0aac*/ 	.word	0xffffffff


	//   ....[27]....
        /*0ab0*/ 	.word	0xffffffff


	//   ....[28]....
        /*0ab4*/ 	.word	0xffffffff


	//   ....[29]....
        /*0ab8*/ 	.word	0xffffffff


	//   ....[30]....
        /*0abc*/ 	.word	0xffffffff


	//   ....[31]....
        /*0ac0*/ 	.word	0xffffffff


	//   ....[32]....
        /*0ac4*/ 	.word	0xffffffff


	//   ....[33]....
        /*0ac8*/ 	.word	0xffffffff


	//   ....[34]....
        /*0acc*/ 	.word	0xffffffff


	//   ....[35]....
        /*0ad0*/ 	.word	0xffffffff


	//   ....[36]....
        /*0ad4*/ 	.word	0xffffffff


	//   ....[37]....
        /*0ad8*/ 	.word	0xffffffff


	//   ....[38]....
        /*0adc*/ 	.word	0xffffffff


	//   ....[39]....
        /*0ae0*/ 	.word	0xffffffff


	//   ....[40]....
        /*0ae4*/ 	.word	0xffffffff


	//   ....[41]....
        /*0ae8*/ 	.word	0xffffffff


	//   ....[42]....
        /*0aec*/ 	.word	0xffffffff


	//   ....[43]....
        /*0af0*/ 	.word	0xffffffff


	//   ....[44]....
        /*0af4*/ 	.word	0xffffffff


	//   ....[45]....
        /*0af8*/ 	.word	0xffffffff


	//   ....[46]....
        /*0afc*/ 	.word	0xffffffff


	//   ....[47]....
        /*0b00*/ 	.word	0xffffffff


	//   ....[48]....
        /*0b04*/ 	.word	0xffffffff


	//   ....[49]....
        /*0b08*/ 	.word	0xffffffff


	//   ....[50]....
        /*0b0c*/ 	.word	0xffffffff


	//   ....[51]....
        /*0b10*/ 	.word	0xffffffff


	//   ....[52]....
        /*0b14*/ 	.word	0xffffffff


	//   ....[53]....
        /*0b18*/ 	.word	0xffffffff


	//   ....[54]....
        /*0b1c*/ 	.word	0xffffffff


	//   ....[55]....
        /*0b20*/ 	.word	0xffffffff


	//   ....[56]....
        /*0b24*/ 	.word	0xffffffff


	//   ....[57]....
        /*0b28*/ 	.word	0xffffffff


	//   ....[58]....
        /*0b2c*/ 	.word	0xffffffff


	//   ....[59]....
        /*0b30*/ 	.word	0xffffffff


	//   ....[60]....
        /*0b34*/ 	.word	0xffffffff


	//   ....[61]....
        /*0b38*/ 	.word	0xffffffff


	//   ....[62]....
        /*0b3c*/ 	.word	0xffffffff


	//   ....[63]....
        /*0b40*/ 	.word	0xffffffff


	//   ....[64]....
        /*0b44*/ 	.word	0xffffffff


	//   ....[65]....
        /*0b48*/ 	.word	0xffffffff


	//   ....[66]....
        /*0b4c*/ 	.word	0xffffffff


	//   ....[67]....
        /*0b50*/ 	.word	0xffffffff


	//   ....[68]....
        /*0b54*/ 	.word	0xffffffff


	//   ....[69]....
        /*0b58*/ 	.word	0xffffffff


	//   ....[70]....
        /*0b5c*/ 	.word	0xffffffff


	//   ....[71]....
        /*0b60*/ 	.word	0xffffffff


	//   ....[72]....
        /*0b64*/ 	.word	0xffffffff


	//   ....[73]....
        /*0b68*/ 	.word	0xffffffff


	//   ....[74]....
        /*0b6c*/ 	.word	0xffffffff


	//   ....[75]....
        /*0b70*/ 	.word	0xffffffff


	//   ....[76]....
        /*0b74*/ 	.word	0xffffffff


	//   ....[77]....
        /*0b78*/ 	.word	0xffffffff


	//   ....[78]....
        /*0b7c*/ 	.word	0xffffffff


	//   ....[79]....
        /*0b80*/ 	.word	0xffffffff


	//   ....[80]....
        /*0b84*/ 	.word	0xffffffff


	//   ....[81]....
        /*0b88*/ 	.word	0xffffffff


	//   ....[82]....
        /*0b8c*/ 	.word	0xffffffff


	//   ....[83]....
        /*0b90*/ 	.word	0xffffffff


	//   ....[84]....
        /*0b94*/ 	.word	0xffffffff


	//   ....[85]....
        /*0b98*/ 	.word	0xffffffff


	//   ....[86]....
        /*0b9c*/ 	.word	0xffffffff


	//   ....[87]....
        /*0ba0*/ 	.word	0xffffffff


	//   ....[88]....
        /*0ba4*/ 	.word	0xffffffff


	//   ....[89]....
        /*0ba8*/ 	.word	0xffffffff


	//   ....[90]....
        /*0bac*/ 	.word	0xffffffff


	//   ....[91]....
        /*0bb0*/ 	.word	0xffffffff


	//   ....[92]....
        /*0bb4*/ 	.word	0xffffffff


	//   ....[93]....
        /*0bb8*/ 	.word	0xffffffff


	//   ....[94]....
        /*0bbc*/ 	.word	0xffffffff


	//   ....[95]....
        /*0bc0*/ 	.word	0xffffffff


	//   ....[96]....
        /*0bc4*/ 	.word	0xffffffff


	//   ....[97]....
        /*0bc8*/ 	.word	0xffffffff


	//   ....[98]....
        /*0bcc*/ 	.word	0xffffffff


	//   ....[99]....
        /*0bd0*/ 	.word	0xffffffff


	//   ....[100]....
        /*0bd4*/ 	.word	0xffffffff


	//   ....[101]....
        /*0bd8*/ 	.word	0xffffffff


	//   ....[102]....
        /*0bdc*/ 	.word	0xffffffff


	//   ....[103]....
        /*0be0*/ 	.word	0xffffffff


	//   ....[104]....
        /*0be4*/ 	.word	0xffffffff


	//   ....[105]....
        /*0be8*/ 	.word	0xffffffff


	//   ....[106]....
        /*0bec*/ 	.word	0xffffffff


	//   ....[107]....
        /*0bf0*/ 	.word	0xffffffff


	//   ....[108]....
        /*0bf4*/ 	.word	0xffffffff


	//   ....[109]....
        /*0bf8*/ 	.word	0xffffffff


	//   ....[110]....
        /*0bfc*/ 	.word	0xffffffff


	//   ....[111]....
        /*0c00*/ 	.word	0xffffffff


	//   ....[112]....
        /*0c04*/ 	.word	0xffffffff


	//   ....[113]....
        /*0c08*/ 	.word	0xffffffff


	//   ....[114]....
        /*0c0c*/ 	.word	0xffffffff


	//   ....[115]....
        /*0c10*/ 	.word	0xffffffff


	//   ....[116]....
        /*0c14*/ 	.word	0xffffffff


	//   ....[117]....
        /*0c18*/ 	.word	0xffffffff


	//   ....[118]....
        /*0c1c*/ 	.word	0xffffffff


	//   ....[119]....
        /*0c20*/ 	.word	0xffffffff


	//   ....[120]....
        /*0c24*/ 	.word	0xffffffff


	//   ....[121]....
        /*0c28*/ 	.word	0xffffffff


	//   ....[122]....
        /*0c2c*/ 	.word	0xffffffff


	//   ....[123]....
        /*0c30*/ 	.word	0xffffffff


	//   ....[124]....
        /*0c34*/ 	.word	0xffffffff


	//   ....[125]....
        /*0c38*/ 	.word	0xffffffff


	//   ....[126]....
        /*0c3c*/ 	.word	0xffffffff


	//   ....[127]....
        /*0c40*/ 	.word	0xffffffff


	//   ....[128]....
        /*0c44*/ 	.word	0xffffffff


	//   ....[129]....
        /*0c48*/ 	.word	0xffffffff


	//   ....[130]....
        /*0c4c*/ 	.word	0xffffffff


	//   ....[131]....
        /*0c50*/ 	.word	0xffffffff


	//   ....[132]....
        /*0c54*/ 	.word	0xffffffff


	//   ....[133]....
        /*0c58*/ 	.word	0xffffffff


	//   ....[134]....
        /*0c5c*/ 	.word	0xffffffff


	//   ....[135]....
        /*0c60*/ 	.word	0xffffffff


	//   ....[136]....
        /*0c64*/ 	.word	0xffffffff


	//   ....[137]....
        /*0c68*/ 	.word	0xffffffff


	//   ....[138]....
        /*0c6c*/ 	.word	0xffffffff


	//   ....[139]....
        /*0c70*/ 	.word	0xffffffff


	//   ....[140]....
        /*0c74*/ 	.word	0xffffffff


	//   ....[141]....
        /*0c78*/ 	.word	0xffffffff


	//   ....[142]....
        /*0c7c*/ 	.word	0xffffffff


	//   ....[143]....
        /*0c80*/ 	.word	0xffffffff


	//   ....[144]....
        /*0c84*/ 	.word	0xffffffff


	//   ....[145]....
        /*0c88*/ 	.word	0xffffffff


	//   ....[146]....
        /*0c8c*/ 	.word	0xffffffff


	//   ....[147]....
        /*0c90*/ 	.word	0xffffffff


	//   ....[148]....
        /*0c94*/ 	.word	0xffffffff


	//   ....[149]....
        /*0c98*/ 	.word	0xffffffff


	//   ....[150]....
        /*0c9c*/ 	.word	0xffffffff


	//   ....[151]....
        /*0ca0*/ 	.word	0xffffffff


	//   ....[152]....
        /*0ca4*/ 	.word	0xffffffff


	//   ....[153]....
        /*0ca8*/ 	.word	0xffffffff


	//   ....[154]....
        /*0cac*/ 	.word	0xffffffff


	//   ....[155]....
        /*0cb0*/ 	.word	0xffffffff


	//   ....[156]....
        /*0cb4*/ 	.word	0xffffffff


	//   ....[157]....
        /*0cb8*/ 	.word	0xffffffff


	//   ....[158]....
        /*0cbc*/ 	.word	0xffffffff


	//   ....[159]....
        /*0cc0*/ 	.word	0xffffffff


	//   ....[160]....
        /*0cc4*/ 	.word	0xffffffff


	//   ....[161]....
        /*0cc8*/ 	.word	0xffffffff


	//   ....[162]....
        /*0ccc*/ 	.word	0xffffffff


	//   ....[163]....
        /*0cd0*/ 	.word	0xffffffff


	//   ....[164]....
        /*0cd4*/ 	.word	0xffffffff


	//   ....[165]....
        /*0cd8*/ 	.word	0xffffffff


	//   ....[166]....
        /*0cdc*/ 	.word	0xffffffff


	//   ....[167]....
        /*0ce0*/ 	.word	0xffffffff


	//   ....[168]....
        /*0ce4*/ 	.word	0xffffffff


	//   ....[169]....
        /*0ce8*/ 	.word	0xffffffff


	//   ....[170]....
        /*0cec*/ 	.word	0xffffffff


	//   ....[171]....
        /*0cf0*/ 	.word	0xffffffff


	//   ....[172]....
        /*0cf4*/ 	.word	0xffffffff


	//   ....[173]....
        /*0cf8*/ 	.word	0xffffffff


	//   ....[174]....
        /*0cfc*/ 	.word	0xffffffff


	//   ....[175]....
        /*0d00*/ 	.word	0xffffffff


	//   ....[176]....
        /*0d04*/ 	.word	0xffffffff


	//   ....[177]....
        /*0d08*/ 	.word	0xffffffff


	//   ....[178]....
        /*0d0c*/ 	.word	0xffffffff


	//   ....[179]....
        /*0d10*/ 	.word	0xffffffff


	//   ....[180]....
        /*0d14*/ 	.word	0xffffffff


	//   ....[181]....
        /*0d18*/ 	.word	0xffffffff


	//   ....[182]....
        /*0d1c*/ 	.word	0xffffffff


	//   ....[183]....
        /*0d20*/ 	.word	0xffffffff


	//   ....[184]....
        /*0d24*/ 	.word	0xffffffff


	//   ....[185]....
        /*0d28*/ 	.word	0x0500000f


	//   ....[186]....
        /*0d2c*/ 	.word	0x0500000f


	//   ....[187]....
        /*0d30*/ 	.word	0x0500000f


	//   ....[188]....
        /*0d34*/ 	.word	0x0500000f


	//   ....[189]....
        /*0d38*/ 	.word	0x0500000f


	//   ....[190]....
        /*0d3c*/ 	.word	0x0500000f


	//   ....[191]....
        /*0d40*/ 	.word	0x0500000f


	//   ....[192]....
        /*0d44*/ 	.word	0x0500000f


	//   ....[193]....
        /*0d48*/ 	.word	0x0500000f


	//   ....[194]....
        /*0d4c*/ 	.word	0x0500000f


	//   ....[195]....
        /*0d50*/ 	.word	0x0500000f


	//   ....[196]....
        /*0d54*/ 	.word	0x0500000f


	//   ....[197]....
        /*0d58*/ 	.word	0x0500000f


	//   ....[198]....
        /*0d5c*/ 	.word	0x0500000f


	//   ....[199]....
        /*0d60*/ 	.word	0x0500000f


	//   ....[200]....
        /*0d64*/ 	.word	0x0500000f


	//   ....[201]....
        /*0d68*/ 	.word	0x0500000f


	//   ....[202]....
        /*0d6c*/ 	.word	0x0500000f


	//   ....[203]....
        /*0d70*/ 	.word	0x0500000f


	//   ....[204]....
        /*0d74*/ 	.word	0x0500000f


	//   ....[205]....
        /*0d78*/ 	.word	0x0500000f


	//   ....[206]....
        /*0d7c*/ 	.word	0x0500000f


	//   ....[207]....
        /*0d80*/ 	.word	0x0500000f


	//   ....[208]....
        /*0d84*/ 	.word	0x0500000f


	//   ....[209]....
        /*0d88*/ 	.word	0x0500000f


	//   ....[210]....
        /*0d8c*/ 	.word	0x0500000f


	//   ....[211]....
        /*0d90*/ 	.word	0x0500000f


	//   ....[212]....
        /*0d94*/ 	.word	0x0500000f


	//   ....[213]....
        /*0d98*/ 	.word	0x0500000f


	//   ....[214]....
        /*0d9c*/ 	.word	0x0500000f


	//   ....[215]....
        /*0da0*/ 	.word	0x0500000f


	//   ....[216]....
        /*0da4*/ 	.word	0x0500000f


	//   ....[217]....
        /*0da8*/ 	.word	0x0500000f


	//   ....[218]....
        /*0dac*/ 	.word	0x0500000f


	//   ....[219]....
        /*0db0*/ 	.word	0x0500000f


	//   ....[220]....
        /*0db4*/ 	.word	0x0500000f


	//   ....[221]....
        /*0db8*/ 	.word	0x0500000f


	//   ....[222]....
        /*0dbc*/ 	.word	0x0500000f


	//   ....[223]....
        /*0dc0*/ 	.word	0x0500000f


	//   ....[224]....
        /*0dc4*/ 	.word	0x0500000f


	//   ....[225]....
        /*0dc8*/ 	.word	0x0500000f


	//   ....[226]....
        /*0dcc*/ 	.word	0x0500000f


	//   ....[227]....
        /*0dd0*/ 	.word	0x0500000f


	//   ....[228]....
        /*0dd4*/ 	.word	0x0500000f


	//   ....[229]....
        /*0dd8*/ 	.word	0x0500000f


	//   ....[230]....
        /*0ddc*/ 	.word	0x0500000f


	//   ....[231]....
        /*0de0*/ 	.word	0x0500000f


	//   ....[232]....
        /*0de4*/ 	.word	0x0500000f


	//   ....[233]....
        /*0de8*/ 	.word	0x0500000f


	//   ....[234]....
        /*0dec*/ 	.word	0x0500000f


	//   ....[235]....
        /*0df0*/ 	.word	0x0500000f


	//   ....[236]....
        /*0df4*/ 	.word	0x0500000f


	//   ....[237]....
        /*0df8*/ 	.word	0x0500000f


	//   ....[238]....
        /*0dfc*/ 	.word	0x0500000f


	//   ....[239]....
        /*0e00*/ 	.word	0x0500000f


	//   ....[240]....
        /*0e04*/ 	.word	0x0500000f


	//   ....[241]....
        /*0e08*/ 	.word	0x0500000f


	//   ....[242]....
        /*0e0c*/ 	.word	0x0500000f


	//   ....[243]....
        /*0e10*/ 	.word	0x0500000f


	//   ....[244]....
        /*0e14*/ 	.word	0x0500000f


	//   ....[245]....
        /*0e18*/ 	.word	0x0500000f


	//   ....[246]....
        /*0e1c*/ 	.word	0x0500000f


	//   ....[247]....
        /*0e20*/ 	.word	0x0500000f


	//   ....[248]....
        /*0e24*/ 	.word	0x0500000f


	//   ....[249]....
        /*0e28*/ 	.word	0x0500000f


	//   ....[250]....
        /*0e2c*/ 	.word	0x0500000f


	//   ....[251]....
        /*0e30*/ 	.word	0x0500000f


	//   ....[252]....
        /*0e34*/ 	.word	0x0500000f


	//   ....[253]....
        /*0e38*/ 	.word	0x0500000f


	//   ....[254]....
        /*0e3c*/ 	.word	0x0500000f


	//   ....[255]....
        /*0e40*/ 	.word	0x0500000f


	//   ....[0]....
        /*0e44*/ 	.word	0x0500000f


	//   ....[1]....
        /*0e48*/ 	.word	0x0500000f


	//   ....[2]....
        /*0e4c*/ 	.word	0x0500000f


	//   ....[3]....
        /*0e50*/ 	.word	0x0500000f


	//   ....[4]....
        /*0e54*/ 	.word	0x0500000f


	//   ....[5]....
        /*0e58*/ 	.word	0x0500000f


	//   ....[6]....
        /*0e5c*/ 	.word	0x0500000f


	//   ....[7]....
        /*0e60*/ 	.word	0x0500000f


	//   ....[8]....
        /*0e64*/ 	.word	0x0500000f


	//   ....[9]....
        /*0e68*/ 	.word	0x0500000f


	//   ....[10]....
        /*0e6c*/ 	.word	0x0500000f


	//   ....[11]....
        /*0e70*/ 	.word	0x0500000f


	//   ....[12]....
        /*0e74*/ 	.word	0x0500000f


	//   ....[13]....
        /*0e78*/ 	.word	0x0500000f


	//   ....[14]....
        /*0e7c*/ 	.word	0x0500000f


	//   ....[15]....
        /*0e80*/ 	.word	0x0500000f


	//   ....[16]....
        /*0e84*/ 	.word	0x0500000f


	//   ....[17]....
        /*0e88*/ 	.word	0x0500000f


	//   ....[18]....
        /*0e8c*/ 	.word	0x0500000f


	//   ....[19]....
        /*0e90*/ 	.word	0x0500000f


	//   ....[20]....
        /*0e94*/ 	.word	0x0500000f


	//   ....[21]....
        /*0e98*/ 	.word	0x0500000f


	//   ....[22]....
        /*0e9c*/ 	.word	0x0500000f


	//   ....[23]....
        /*0ea0*/ 	.word	0x0500000f


	//   ....[24]....
        /*0ea4*/ 	.word	0x0500000f


	//   ....[25]....
        /*0ea8*/ 	.word	0x0500000f


	//   ....[26]....
        /*0eac*/ 	.word	0x0500000f


	//   ....[27]....
        /*0eb0*/ 	.word	0x0500000f


	//   ....[28]....
        /*0eb4*/ 	.word	0x0500000f


	//   ....[29]....
        /*0eb8*/ 	.word	0x0500000f


	//   ....[30]....
        /*0ebc*/ 	.word	0x0500000f


	//   ....[31]....
        /*0ec0*/ 	.word	0x0500000f


	//   ....[32]....
        /*0ec4*/ 	.word	0x0500000f


	//   ....[33]....
        /*0ec8*/ 	.word	0x0500000f


	//   ....[34]....
        /*0ecc*/ 	.word	0x0500000f


	//   ....[35]....
        /*0ed0*/ 	.word	0x0500000f


	//   ....[36]....
        /*0ed4*/ 	.word	0x0500000f


	//   ....[37]....
        /*0ed8*/ 	.word	0x0500000f


	//   ....[38]....
        /*0edc*/ 	.word	0x0500000f


	//   ....[39]....
        /*0ee0*/ 	.word	0x0500000f


	//   ....[40]....
        /*0ee4*/ 	.word	0x0500000f


	//   ....[41]....
        /*0ee8*/ 	.word	0x0500000f


	//   ....[42]....
        /*0eec*/ 	.word	0x0500000f


	//   ....[43]....
        /*0ef0*/ 	.word	0x0500000f


	//   ....[44]....
        /*0ef4*/ 	.word	0x0500000f


	//   ....[45]....
        /*0ef8*/ 	.word	0x0500000f


	//   ....[46]....
        /*0efc*/ 	.word	0x0500000f


	//   ....[47]....
        /*0f00*/ 	.word	0x0500000f


	//   ....[48]....
        /*0f04*/ 	.word	0x0500000f


	//   ....[49]....
        /*0f08*/ 	.word	0x0500000f


	//   ....[50]....
        /*0f0c*/ 	.word	0x0500000f


	//   ....[51]....
        /*0f10*/ 	.word	0x0500000f


	//   ....[52]....
        /*0f14*/ 	.word	0x0500000f


	//   ....[53]....
        /*0f18*/ 	.word	0x0500000f


	//   ....[54]....
        /*0f1c*/ 	.word	0x0500000f


	//   ....[55]....
        /*0f20*/ 	.word	0x0500000f


	//   ....[56]....
        /*0f24*/ 	.word	0x0500000f


	//   ....[57]....
        /*0f28*/ 	.word	0x0500000f


	//   ....[58]....
        /*0f2c*/ 	.word	0x0500000f


	//   ....[59]....
        /*0f30*/ 	.word	0x0500000f


	//   ....[60]....
        /*0f34*/ 	.word	0x0500000f


	//   ....[61]....
        /*0f38*/ 	.word	0x0500000f


	//   ....[62]....
        /*0f3c*/ 	.word	0x0500000f


	//----- nvinfo : EIATTR_COOP_GROUP_INSTR_OFFSETS
	.align		4
.L_1546:
        /*0f40*/ 	.byte	0x04, 0x28
        /*0f42*/ 	.short	(.L_1548 - .L_1547)


	//   ....[0]....
.L_1547:
        /*0f44*/ 	.word	0x00000070


	//   ....[1]....
        /*0f48*/ 	.word	0x00000140


	//   ....[2]....
        /*0f4c*/ 	.word	0x00000190


	//   ....[3]....
        /*0f50*/ 	.word	0x000003c0


	//   ....[4]....
        /*0f54*/ 	.word	0x00000520


	//   ....[5]....
        /*0f58*/ 	.word	0x00000640


	//   ....[6]....
        /*0f5c*/ 	.word	0x000007a0


	//   ....[7]....
        /*0f60*/ 	.word	0x00003930


	//   ....[8]....
        /*0f64*/ 	.word	0x00003940


	//   ....[9]....
        /*0f68*/ 	.word	0x00004070


	//   ....[10]....
        /*0f6c*/ 	.word	0x00004080


	//   ....[11]....
        /*0f70*/ 	.word	0x00004cf0


	//   ....[12]....
        /*0f74*/ 	.word	0x00004d00


	//   ....[13]....
        /*0f78*/ 	.word	0x000054d0


	//   ....[14]....
        /*0f7c*/ 	.word	0x000054e0


	//   ....[15]....
        /*0f80*/ 	.word	0x00005f20


	//   ....[16]....
        /*0f84*/ 	.word	0x00005f30


	//   ....[17]....
        /*0f88*/ 	.word	0x00006040


	//   ....[18]....
        /*0f8c*/ 	.word	0x00006050


	//   ....[19]....
        /*0f90*/ 	.word	0x00006450


	//   ....[20]....
        /*0f94*/ 	.word	0x00006480


	//   ....[21]....
        /*0f98*/ 	.word	0x00006750


	//   ....[22]....
        /*0f9c*/ 	.word	0x00006770


	//   ....[23]....
        /*0fa0*/ 	.word	0x000073d0


	//   ....[24]....
        /*0fa4*/ 	.word	0x00007b50


	//   ....[25]....
        /*0fa8*/ 	.word	0x00007b60


	//   ....[26]....
        /*0fac*/ 	.word	0x00007b70


	//   ....[27]....
        /*0fb0*/ 	.word	0x00007b80


	//   ....[28]....
        /*0fb4*/ 	.word	0x00007e90


	//   ....[29]....
        /*0fb8*/ 	.word	0x00007ea0


	//   ....[30]....
        /*0fbc*/ 	.word	0x00007eb0


	//   ....[31]....
        /*0fc0*/ 	.word	0x00007ec0


	//   ....[32]....
        /*0fc4*/ 	.word	0x000091d0


	//   ....[33]....
        /*0fc8*/ 	.word	0x000091e0


	//   ....[34]....
        /*0fcc*/ 	.word	0x000091f0


	//   ....[35]....
        /*0fd0*/ 	.word	0x00009220


	//   ....[36]....
        /*0fd4*/ 	.word	0x00009300


	//   ....[37]....
        /*0fd8*/ 	.word	0x00009320


	//   ....[38]....
        /*0fdc*/ 	.word	0x000093a0


	//   ....[39]....
        /*0fe0*/ 	.word	0x000093e0


	//   ....[40]....
        /*0fe4*/ 	.word	0x0000af20


	//   ....[41]....
        /*0fe8*/ 	.word	0x0000b460


	//   ....[42]....
        /*0fec*/ 	.word	0x0000b470


	//   ....[43]....
        /*0ff0*/ 	.word	0x0000b490


	//   ....[44]....
        /*0ff4*/ 	.word	0x0000bbe0


	//   ....[45]....
        /*0ff8*/ 	.word	0x0000bc10


	//   ....[46]....
        /*0ffc*/ 	.word	0x0000d150


	//   ....[47]....
        /*1000*/ 	.word	0x0000d180


	//   ....[48]....
        /*1004*/ 	.word	0x0000ddc0


	//   ....[49]....
        /*1008*/ 	.word	0x0000dde0


	//   ....[50]....
        /*100c*/ 	.word	0x0000e2c0


	//   ....[51]....
        /*1010*/ 	.word	0x0000e2e0


	//   ....[52]....
        /*1014*/ 	.word	0x00010260


	//   ....[53]....
        /*1018*/ 	.word	0x000102c0


	//   ....[54]....
        /*101c*/ 	.word	0x00010cf0


	//   ....[55]....
        /*1020*/ 	.word	0x00010d60


	//   ....[56]....
        /*1024*/ 	.word	0x00011ea0


	//   ....[57]....
        /*1028*/ 	.word	0x00011f30


	//   ....[58]....
        /*102c*/ 	.word	0x00011fe0


	//   ....[59]....
        /*1030*/ 	.word	0x000121b0


	//   ....[60]....
        /*1034*/ 	.word	0x00013a00


	//   ....[61]....
        /*1038*/ 	.word	0x00013a20


	//   ....[62]....
        /*103c*/ 	.word	0x00013a30


	//   ....[63]....
        /*1040*/ 	.word	0x00013a40


	//   ....[64]....
        /*1044*/ 	.word	0x00014460


	//   ....[65]....
        /*1048*/ 	.word	0x00014470


	//   ....[66]....
        /*104c*/ 	.word	0x000146a0


	//   ....[67]....
        /*1050*/ 	.word	0x000146b0


	//   ....[68]....
        /*1054*/ 	.word	0x000148e0


	//   ....[69]....
        /*1058*/ 	.word	0x000148f0


	//   ....[70]....
        /*105c*/ 	.word	0x00014b20


	//   ....[71]....
        /*1060*/ 	.word	0x00014b30


	//   ....[72]....
        /*1064*/ 	.word	0x00015000


	//   ....[73]....
        /*1068*/ 	.word	0x00015010


	//   ....[74]....
        /*106c*/ 	.word	0x00015c90


	//   ....[75]....
        /*1070*/ 	.word	0x00015ca0


	//   ....[76]....
        /*1074*/ 	.word	0x000172f0


	//   ....[77]....
        /*1078*/ 	.word	0x00017300


	//   ....[78]....
        /*107c*/ 	.word	0x00017540


	//   ....[79]....
        /*1080*/ 	.word	0x00017550


	//   ....[80]....
        /*1084*/ 	.word	0x00017780


	//   ....[81]....
        /*1088*/ 	.word	0x00017790


	//   ....[82]....
        /*108c*/ 	.word	0x000179c0


	//   ....[83]....
        /*1090*/ 	.word	0x000179d0


	//   ....[84]....
        /*1094*/ 	.word	0x00017c60


	//   ....[85]....
        /*1098*/ 	.word	0x00017e50


	//   ....[86]....
        /*109c*/ 	.word	0x00017e80


	//   ....[87]....
        /*10a0*/ 	.word	0x00017eb0


	//   ....[88]....
        /*10a4*/ 	.word	0x00017ee0


	//   ....[89]....
        /*10a8*/ 	.word	0x00017f10


	//   ....[90]....
        /*10ac*/ 	.word	0x00017f40


	//   ....[91]....
        /*10b0*/ 	.word	0x000180d0


	//   ....[92]....
        /*10b4*/ 	.word	0x00018100


	//   ....[93]....
        /*10b8*/ 	.word	0x00018130


	//   ....[94]....
        /*10bc*/ 	.word	0x00018160


	//   ....[95]....
        /*10c0*/ 	.word	0x00018190


	//   ....[96]....
        /*10c4*/ 	.word	0x000181c0


	//   ....[97]....
        /*10c8*/ 	.word	0x00018250


	//   ....[98]....
        /*10cc*/ 	.word	0x00018280


	//   ....[99]....
        /*10d0*/ 	.word	0x00018290


	//   ....[100]....
        /*10d4*/ 	.word	0x000182d0


	//   ....[101]....
        /*10d8*/ 	.word	0x00019780


	//   ....[102]....
        /*10dc*/ 	.word	0x0001b880


	//   ....[103]....
        /*10e0*/ 	.word	0x0001b8a0


	//   ....[104]....
        /*10e4*/ 	.word	0x0001b930


	//   ....[105]....
        /*10e8*/ 	.word	0x0001b950


	//   ....[106]....
        /*10ec*/ 	.word	0x0001b9d0


	//   ....[107]....
        /*10f0*/ 	.word	0x0001b9f0


	//   ....[108]....
        /*10f4*/ 	.word	0x0001ba70


	//   ....[109]....
        /*10f8*/ 	.word	0x0001ba90


	//   ....[110]....
        /*10fc*/ 	.word	0x0001bb10


	//   ....[111]....
        /*1100*/ 	.word	0x0001bb30


	//   ....[112]....
        /*1104*/ 	.word	0x0001bb40


	//   ....[113]....
        /*1108*/ 	.word	0x0001bb50


	//   ....[114]....
        /*110c*/ 	.word	0x0001c3a0


	//   ....[115]....
        /*1110*/ 	.word	0x0001c3d0


	//   ....[116]....
        /*1114*/ 	.word	0x0001c490


	//   ....[117]....
        /*1118*/ 	.word	0x0001c4a0


	//   ....[118]....
        /*111c*/ 	.word	0x0001c530


	//   ....[119]....
        /*1120*/ 	.word	0x0001c540


	//   ....[120]....
        /*1124*/ 	.word	0x0001c5d0


	//   ....[121]....
        /*1128*/ 	.word	0x0001c5e0


	//   ....[122]....
        /*112c*/ 	.word	0x0001c670


	//   ....[123]....
        /*1130*/ 	.word	0x0001c680


	//   ....[124]....
        /*1134*/ 	.word	0x0001c710


	//   ....[125]....
        /*1138*/ 	.word	0x0001c720


	//   ....[126]....
        /*113c*/ 	.word	0x0001c7a0


	//   ....[127]....
        /*1140*/ 	.word	0x0001c7b0


	//   ....[128]....
        /*1144*/ 	.word	0x0001c7c0


	//   ....[129]....
        /*1148*/ 	.word	0x0001c7d0


	//   ....[130]....
        /*114c*/ 	.word	0x0001cc30


	//   ....[131]....
        /*1150*/ 	.word	0x0001cc60


	//   ....[132]....
        /*1154*/ 	.word	0x0001ccb0


	//   ....[133]....
        /*1158*/ 	.word	0x0001cd70


	//   ....[134]....
        /*115c*/ 	.word	0x0001cd80


	//   ....[135]....
        /*1160*/ 	.word	0x0001cdb0


	//   ....[136]....
        /*1164*/ 	.word	0x0001ce40


	//   ....[137]....
        /*1168*/ 	.word	0x0001cef0


	//   ....[138]....
        /*116c*/ 	.word	0x0001cf00


	//   ....[139]....
        /*1170*/ 	.word	0x0001cf30


	//   ....[140]....
        /*1174*/ 	.word	0x0001cf40


	//   ....[141]....
        /*1178*/ 	.word	0x0001cfd0


	//   ....[142]....
        /*117c*/ 	.word	0x0001d6e0


	//   ....[143]....
        /*1180*/ 	.word	0x0001d700


	//   ....[144]....
        /*1184*/ 	.word	0x0001d750


	//   ....[145]....
        /*1188*/ 	.word	0x0001d760


	//   ....[146]....
        /*118c*/ 	.word	0x0001d7a0


	//   ....[147]....
        /*1190*/ 	.word	0x0001d7b0


	//   ....[148]....
        /*1194*/ 	.word	0x0001d7f0


	//   ....[149]....
        /*1198*/ 	.word	0x0001d800


	//   ....[150]....
        /*119c*/ 	.word	0x0001d840


	//   ....[151]....
        /*11a0*/ 	.word	0x0001d850


	//   ....[152]....
        /*11a4*/ 	.word	0x0001d860


	//   ....[153]....
        /*11a8*/ 	.word	0x0001d8a0


	//   ....[154]....
        /*11ac*/ 	.word	0x0001dbc0


	//   ....[155]....
        /*11b0*/ 	.word	0x0001dbe0


	//   ....[156]....
        /*11b4*/ 	.word	0x0001dbf0


	//   ....[157]....
        /*11b8*/ 	.word	0x0001dc00


	//   ....[158]....
        /*11bc*/ 	.word	0x0001dc20


	//   ....[159]....
        /*11c0*/ 	.word	0x0001dc90


	//   ....[160]....
        /*11c4*/ 	.word	0x0001dd00


	//   ....[161]....
        /*11c8*/ 	.word	0x0001dd20


	//   ....[162]....
        /*11cc*/ 	.word	0x0001dd30


	//   ....[163]....
        /*11d0*/ 	.word	0x0001dd90


	//   ....[164]....
        /*11d4*/ 	.word	0x0001ddb0


	//   ....[165]....
        /*11d8*/ 	.word	0x0001de10


	//   ....[166]....
        /*11dc*/ 	.word	0x0001e350


	//   ....[167]....
        /*11e0*/ 	.word	0x0001e380


	//   ....[168]....
        /*11e4*/ 	.word	0x0001e3e0


	//   ....[169]....
        /*11e8*/ 	.word	0x0001e410


	//   ....[170]....
        /*11ec*/ 	.word	0x0001e440


	//   ....[171]....
        /*11f0*/ 	.word	0x0001e470


	//   ....[172]....
        /*11f4*/ 	.word	0x0001e4a0


	//   ....[173]....
        /*11f8*/ 	.word	0x0001e4d0


	//   ....[174]....
        /*11fc*/ 	.word	0x0001e670


	//   ....[175]....
        /*1200*/ 	.word	0x0001e6a0


	//   ....[176]....
        /*1204*/ 	.word	0x0001e6d0


	//   ....[177]....
        /*1208*/ 	.word	0x0001e700


	//   ....[178]....
        /*120c*/ 	.word	0x0001e730


	//   ....[179]....
        /*1210*/ 	.word	0x0001e760


	//   ....[180]....
        /*1214*/ 	.word	0x0001e820


	//   ....[181]....
        /*1218*/ 	.word	0x0001e840


	//   ....[182]....
        /*121c*/ 	.word	0x0001e860


	//   ....[183]....
        /*1220*/ 	.word	0x0001e8c0


	//   ....[184]....
        /*1224*/ 	.word	0x0001f2e0


	//   ....[185]....
        /*1228*/ 	.word	0x0001f600


	//   ....[186]....
        /*122c*/ 	.word	0x0001f690


	//   ....[187]....
        /*1230*/ 	.word	0x0001f720


	//   ....[188]....
        /*1234*/ 	.word	0x0001f7b0


	//   ....[189]....
        /*1238*/ 	.word	0x0001f890


	//   ....[190]....
        /*123c*/ 	.word	0x0001f920


	//   ....[191]....
        /*1240*/ 	.word	0x0001f9c0


	//   ....[192]....
        /*1244*/ 	.word	0x0001fa50


	//   ....[193]....
        /*1248*/ 	.word	0x0001fb40


	//   ....[194]....
        /*124c*/ 	.word	0x0001fbd0


	//   ....[195]....
        /*1250*/ 	.word	0x0001fc70


	//   ....[196]....
        /*1254*/ 	.word	0x0001fd00


	//   ....[197]....
        /*1258*/ 	.word	0x0001fde0


	//   ....[198]....
        /*125c*/ 	.word	0x0001fe80


	//   ....[199]....
        /*1260*/ 	.word	0x0001ff10


	//   ....[200]....
        /*1264*/ 	.word	0x0001ff60


	//   ....[201]....
        /*1268*/ 	.word	0x0001ffb0


	//   ....[202]....
        /*126c*/ 	.word	0x00020050


	//   ....[203]....
        /*1270*/ 	.word	0x000200e0


	//   ....[204]....
        /*1274*/ 	.word	0x00020130


	//   ....[205]....
        /*1278*/ 	.word	0x00020180


	//   ....[206]....
        /*127c*/ 	.word	0x00020280


	//   ....[207]....
        /*1280*/ 	.word	0x00020330


	//   ....[208]....
        /*1284*/ 	.word	0x00020380


	//   ....[209]....
        /*1288*/ 	.word	0x000203d0


	//   ....[210]....
        /*128c*/ 	.word	0x00020550


	//   ....[211]....
        /*1290*/ 	.word	0x000206c0


	//   ....[212]....
        /*1294*/ 	.word	0x00020750


	//   ....[213]....
        /*1298*/ 	.word	0x000207a0


	//   ....[214]....
        /*129c*/ 	.word	0x00020a50


	//   ....[215]....
        /*12a0*/ 	.word	0x00020aa0


	//   ....[216]....
        /*12a4*/ 	.word	0x00020b30


	//   ....[217]....
        /*12a8*/ 	.word	0x00020bc0


	//   ....[218]....
        /*12ac*/ 	.word	0x00020c50


	//   ....[219]....
        /*12b0*/ 	.word	0x00020ce0


	//   ....[220]....
        /*12b4*/ 	.word	0x00020d70


	//   ....[221]....
        /*12b8*/ 	.word	0x00020e00


	//   ....[222]....
        /*12bc*/ 	.word	0x00020e80


	//   ....[223]....
        /*12c0*/ 	.word	0x00020ed0


	//   ....[224]....
        /*12c4*/ 	.word	0x00020f70


	//   ....[225]....
        /*12c8*/ 	.word	0x00021000


	//   ....[226]....
        /*12cc*/ 	.word	0x00021090


	//   ....[227]....
        /*12d0*/ 	.word	0x000210e0


	//   ....[228]....
        /*12d4*/ 	.word	0x00021180


	//   ....[229]....
        /*12d8*/ 	.word	0x00021210


	//   ....[230]....
        /*12dc*/ 	.word	0x000212b0


	//   ....[231]....
        /*12e0*/ 	.word	0x00021340


	//   ....[232]....
        /*12e4*/ 	.word	0x000213e0


	//   ....[233]....
        /*12e8*/ 	.word	0x00021470


	//   ....[234]....
        /*12ec*/ 	.word	0x00021540


	//   ....[235]....
        /*12f0*/ 	.word	0x00021820


	//   ....[236]....
        /*12f4*/ 	.word	0x00021910


	//   ....[237]....
        /*12f8*/ 	.word	0x000219b0


	//   ....[238]....
        /*12fc*/ 	.word	0x00021a10


	//   ....[239]....
        /*1300*/ 	.word	0x00021b00


	//   ....[240]....
        /*1304*/ 	.word	0x00021b70


	//   ....[241]....
        /*1308*/ 	.word	0x00021c60


	//   ....[242]....
        /*130c*/ 	.word	0x00021cd0


	//   ....[243]....
        /*1310*/ 	.word	0x00021dc0


	//   ....[244]....
        /*1314*/ 	.word	0x00021e30


	//   ....[245]....
        /*1318*/ 	.word	0x00021f20


	//   ....[246]....
        /*131c*/ 	.word	0x00021f90


	//   ....[247]....
        /*1320*/ 	.word	0x00022030


	//   ....[248]....
        /*1324*/ 	.word	0x00022120


	//   ....[249]....
        /*1328*/ 	.word	0x00022190


	//   ....[250]....
        /*132c*/ 	.word	0x000221f0


	//   ....[251]....
        /*1330*/ 	.word	0x000222e0


	//   ....[252]....
        /*1334*/ 	.word	0x00022340


	//   ....[253]....
        /*1338*/ 	.word	0x00022440


	//   ....[254]....
        /*133c*/ 	.word	0x000224a0


	//   ....[255]....
        /*1340*/ 	.word	0x000225a0


	//   ....[0]....
        /*1344*/ 	.word	0x00022600


	//   ....[1]....
        /*1348*/ 	.word	0x00022700


	//   ....[2]....
        /*134c*/ 	.word	0x00022760


	//   ....[3]....
        /*1350*/ 	.word	0x00022860


	//   ....[4]....
        /*1354*/ 	.word	0x000228c0


	//   ....[5]....
        /*1358*/ 	.word	0x000229c0


	//   ....[6]....
        /*135c*/ 	.word	0x00022a20


	//   ....[7]....
        /*1360*/ 	.word	0x00022ac0


	//   ....[8]....
        /*1364*/ 	.word	0x00022c40


	//   ....[9]....
        /*1368*/ 	.word	0x00022d20


	//   ....[10]....
        /*136c*/ 	.word	0x00022dd0


	//   ....[11]....
        /*1370*/ 	.word	0x00022ee0


	//   ....[12]....
        /*1374*/ 	.word	0x00022f40


	//   ....[13]....
        /*1378*/ 	.word	0x00023050


	//   ....[14]....
        /*137c*/ 	.word	0x000230b0


	//   ....[15]....
        /*1380*/ 	.word	0x000231c0


	//   ....[16]....
        /*1384*/ 	.word	0x00023220


	//   ....[17]....
        /*1388*/ 	.word	0x00023330


	//   ....[18]....
        /*138c*/ 	.word	0x00023390


	//   ....[19]....
        /*1390*/ 	.word	0x00023450


	//   ....[20]....
        /*1394*/ 	.word	0x000235b0


	//   ....[21]....
        /*1398*/ 	.word	0x00023650


	//   ....[22]....
        /*139c*/ 	.word	0x000236b0


	//   ....[23]....
        /*13a0*/ 	.word	0x00023760


	//   ....[24]....
        /*13a4*/ 	.word	0x000237c0


	//   ....[25]....
        /*13a8*/ 	.word	0x00023870


	//   ....[26]....
        /*13ac*/ 	.word	0x000238d0


	//   ....[27]....
        /*13b0*/ 	.word	0x00023980


	//   ....[28]....
        /*13b4*/ 	.word	0x000239e0


	//   ....[29]....
        /*13b8*/ 	.word	0x00023a90


	//   ....[30]....
        /*13bc*/ 	.word	0x00023af0


	//   ....[31]....
        /*13c0*/ 	.word	0x00023ba0


	//   ....[32]....
        /*13c4*/ 	.word	0x00023c90


	//   ....[33]....
        /*13c8*/ 	.word	0x00023d30


	//   ....[34]....
        /*13cc*/ 	.word	0x00023d90


	//   ....[35]....
        /*13d0*/ 	.word	0x00023e60


	//   ....[36]....
        /*13d4*/ 	.word	0x00023ec0


	//   ....[37]....
        /*13d8*/ 	.word	0x00023f90


	//   ....[38]....
        /*13dc*/ 	.word	0x00023ff0


	//   ....[39]....
        /*13e0*/ 	.word	0x000240c0


	//   ....[40]....
        /*13e4*/ 	.word	0x00024120


	//   ....[41]....
        /*13e8*/ 	.word	0x000241f0


	//   ....[42]....
        /*13ec*/ 	.word	0x00024250


	//   ....[43]....
        /*13f0*/ 	.word	0x00024320


	//   ....[44]....
        /*13f4*/ 	.word	0x000243b0


	//   ....[45]....
        /*13f8*/ 	.word	0x00024450


	//   ....[46]....
        /*13fc*/ 	.word	0x000245d0


	//   ....[47]....
        /*1400*/ 	.word	0x00024640


	//   ....[48]....
        /*1404*/ 	.word	0x000246b0


	//   ....[49]....
        /*1408*/ 	.word	0x00024720


	//   ....[50]....
        /*140c*/ 	.word	0x00024790


	//   ....[51]....
        /*1410*/ 	.word	0x00024810


	//   ....[52]....
        /*1414*/ 	.word	0x00024890


	//   ....[53]....
        /*1418*/ 	.word	0x00024920


	//   ....[54]....
        /*141c*/ 	.word	0x00024990


	//   ....[55]....
        /*1420*/ 	.word	0x00024a00


	//   ....[56]....
        /*1424*/ 	.word	0x00024a70


	//   ....[57]....
        /*1428*/ 	.word	0x00024af0


	//   ....[58]....
        /*142c*/ 	.word	0x00024b60


	//   ....[59]....
        /*1430*/ 	.word	0x00024bf0


	//   ....[60]....
        /*1434*/ 	.word	0x00024c50


	//   ....[61]....
        /*1438*/ 	.word	0x00024ce0


	//   ....[62]....
        /*143c*/ 	.word	0x00024e10


	//----- nvinfo : EIATTR_REG_RECONFIG
	.align		4
.L_1548:
        /*1440*/ 	.byte	0x01, 0x54
	.zero		2


	//----- nvinfo : EIATTR_SYSCALL_OFFSETS
	.align		4
        /*1444*/ 	.byte	0x04, 0x46
        /*1446*/ 	.short	(.L_1550 - .L_1549)


	//   ....[0]....
.L_1549:
        /*1448*/ 	.word	0x000024a0


	//   ....[1]....
        /*144c*/ 	.word	0x000025f0


	//   ....[2]....
        /*1450*/ 	.word	0x00007570


	//   ....[3]....
        /*1454*/ 	.word	0x00007890


	//   ....[4]....
        /*1458*/ 	.word	0x0001aec0


	//   ....[5]....
        /*145c*/ 	.word	0x0001b010


	//   ....[6]....
        /*1460*/ 	.word	0x0001b100


	//   ....[7]....
        /*1464*/ 	.word	0x0001c000


	//----- nvinfo : EIATTR_MBARRIER_INSTR_OFFSETS
	.align		4
.L_1550:
        /*1468*/ 	.byte	0x04, 0x39
        /*146a*/ 	.short	(.L_1552 - .L_1551)


	//   ....[0]....
.L_1551:
        /*146c*/ 	.word	0x00000270
        /*1470*/ 	.word	0x000000ff
        /*1474*/ 	.word	0x00022800
        /*1478*/ 	.short	0x0100
        /*147a*/ 	.byte	0x08
	.zero		1


	//   ....[1]....
        /*147c*/ 	.word	0x00000280
        /*1480*/ 	.word	0x000000ff
        /*1484*/ 	.word	0x00022820
        /*1488*/ 	.short	0x0100
        /*148a*/ 	.byte	0x08
	.zero		1


	//   ....[2]....
        /*148c*/ 	.word	0x00000370
        /*1490*/ 	.word	0x000000ff
        /*1494*/ 	.word	0x00022830
        /*1498*/ 	.short	0x0100
        /*149a*/ 	.byte	0x08
	.zero		1


	//   ....[3]....
        /*149c*/ 	.word	0x00000380
        /*14a0*/ 	.word	0x000000ff
        /*14a4*/ 	.word	0x00022840
        /*14a8*/ 	.short	0x0100
        /*14aa*/ 	.byte	0x08
	.zero		1


	//   ....[4]....
        /*14ac*/ 	.word	0x00000390
        /*14b0*/ 	.word	0x000000ff
        /*14b4*/ 	.word	0x00022838
        /*14b8*/ 	.short	0x0100
        /*14ba*/ 	.byte	0x08
	.zero		1


	//   ....[5]....
        /*14bc*/ 	.word	0x000003a0
        /*14c0*/ 	.word	0x000000ff
        /*14c4*/ 	.word	0x00022848
        /*14c8*/ 	.short	0x0100
        /*14ca*/ 	.byte	0x08
	.zero		1


	//   ....[6]....
        /*14cc*/ 	.word	0x000004d0
        /*14d0*/ 	.word	0x000000ff
        /*14d4*/ 	.word	0x00022850
        /*14d8*/ 	.short	0x0100
        /*14da*/ 	.byte	0x08
	.zero		1


	//   ....[7]....
        /*14dc*/ 	.word	0x000004e0
        /*14e0*/ 	.word	0x000000ff
        /*14e4*/ 	.word	0x00022860
        /*14e8*/ 	.short	0x0100
        /*14ea*/ 	.byte	0x08
	.zero		1


	//   ....[8]....
        /*14ec*/ 	.word	0x000004f0
        /*14f0*/ 	.word	0x000000ff
        /*14f4*/ 	.word	0x00022858
        /*14f8*/ 	.short	0x0100
        /*14fa*/ 	.byte	0x08
	.zero		1


	//   ....[9]....
        /*14fc*/ 	.word	0x00000500
        /*1500*/ 	.word	0x000000ff
        /*1504*/ 	.word	0x00022868
        /*1508*/ 	.short	0x0100
        /*150a*/ 	.byte	0x08
	.zero		1


	//   ....[10]....
        /*150c*/ 	.word	0x000005f0
        /*1510*/ 	.word	0x000000ff
        /*1514*/ 	.word	0x00022870
        /*1518*/ 	.short	0x0100
        /*151a*/ 	.byte	0x06
	.zero		1


	//   ....[11]....
        /*151c*/ 	.word	0x00000600
        /*1520*/ 	.word	0x000000ff
        /*1524*/ 	.word	0x00022880
        /*1528*/ 	.short	0x0100
        /*152a*/ 	.byte	0x06
	.zero		1


	//   ....[12]....
        /*152c*/ 	.word	0x00000610
        /*1530*/ 	.word	0x000000ff
        /*1534*/ 	.word	0x00022878
        /*1538*/ 	.short	0x0100
        /*153a*/ 	.byte	0x06
	.zero		1


	//   ....[13]....
        /*153c*/ 	.word	0x00000620
        /*1540*/ 	.word	0x000000ff
        /*1544*/ 	.word	0x00022888
        /*1548*/ 	.short	0x0100
        /*154a*/ 	.byte	0x06
	.zero		1


	//   ....[14]....
        /*154c*/ 	.word	0x00000750
        /*1550*/ 	.word	0x000000ff
        /*1554*/ 	.word	0x00022890
        /*1558*/ 	.short	0x0100
        /*155a*/ 	.byte	0x08
	.zero		1


	//   ....[15]....
        /*155c*/ 	.word	0x00000760
        /*1560*/ 	.word	0x000000ff
        /*1564*/ 	.word	0x000228a0
        /*1568*/ 	.short	0x0100
        /*156a*/ 	.byte	0x08
	.zero		1


	//   ....[16]....
        /*156c*/ 	.word	0x00000770
        /*1570*/ 	.word	0x000000ff
        /*1574*/ 	.word	0x00022898
        /*1578*/ 	.short	0x0100
        /*157a*/ 	.byte	0x08
	.zero		1


	//   ....[17]....
        /*157c*/ 	.word	0x00000780
        /*1580*/ 	.word	0x000000ff
        /*1584*/ 	.word	0x000228a8
        /*1588*/ 	.short	0x0100
        /*158a*/ 	.byte	0x08
	.zero		1


	//   ....[18]....
        /*158c*/ 	.word	0x000008b0
        /*1590*/ 	.word	0x000000ff
        /*1594*/ 	.word	0x000228b0
        /*1598*/ 	.short	0x0100
        /*159a*/ 	.byte	0x08
	.zero		1


	//   ....[19]....
        /*159c*/ 	.word	0x000008c0
        /*15a0*/ 	.word	0x000000ff
        /*15a4*/ 	.word	0x000228c0
        /*15a8*/ 	.short	0x0100
        /*15aa*/ 	.byte	0x08
	.zero		1


	//   ....[20]....
        /*15ac*/ 	.word	0x000008d0
        /*15b0*/ 	.word	0x000000ff
        /*15b4*/ 	.word	0x000228b8
        /*15b8*/ 	.short	0x0100
        /*15ba*/ 	.byte	0x08
	.zero		1


	//   ....[21]....
        /*15bc*/ 	.word	0x000008e0
        /*15c0*/ 	.word	0x000000ff
        /*15c4*/ 	.word	0x000228c8
        /*15c8*/ 	.short	0x0100
        /*15ca*/ 	.byte	0x08
	.zero		1


	//   ....[22]....
        /*15cc*/ 	.word	0x000038e0
        /*15d0*/ 	.word	0x00000057
        /*15d4*/ 	.word	0x00022890
        /*15d8*/ 	.short	0x010a
        /*15da*/ 	.byte	0x3f
	.zero		1


	//   ....[23]....
        /*15dc*/ 	.word	0x00004c90
        /*15e0*/ 	.word	0x00000057
        /*15e4*/ 	.word	0x00022890
        /*15e8*/ 	.short	0x010a
        /*15ea*/ 	.byte	0x3f
	.zero		1


	//   ....[24]....
        /*15ec*/ 	.word	0x00005d80
        /*15f0*/ 	.word	0x00000057
        /*15f4*/ 	.word	0x00022890
        /*15f8*/ 	.short	0x010a
        /*15fa*/ 	.byte	0x3f
	.zero		1


	//   ....[25]....
        /*15fc*/ 	.word	0x00006220
        /*1600*/ 	.word	0x00000004
        /*1604*/ 	.word	0x00000000
        /*1608*/ 	.short	0x0101
        /*160a*/ 	.byte	0x3f
	.zero		1


	//   ....[26]....
        /*160c*/ 	.word	0x00006260
        /*1610*/ 	.word	0x00000057
        /*1614*/ 	.word	0x000228b0
        /*1618*/ 	.short	0x010a
        /*161a*/ 	.byte	0x3f
	.zero		1


	//   ....[27]....
        /*161c*/ 	.word	0x00006ae0
        /*1620*/ 	.word	0x00000057
        /*1624*/ 	.word	0x00000000
        /*1628*/ 	.short	0x0101
        /*162a*/ 	.byte	0x3f
	.zero		1


	//   ....[28]....
        /*162c*/ 	.word	0x00007610
        /*1630*/ 	.word	0x00000013
        /*1634*/ 	.word	0x00022800
        /*1638*/ 	.short	0x010a
        /*163a*/ 	.byte	0x3f
	.zero		1


	//   ....[29]....
        /*163c*/ 	.word	0x00007660
        /*1640*/ 	.word	0x00000013
        /*1644*/ 	.word	0x00022800
        /*1648*/ 	.short	0x010a
        /*164a*/ 	.byte	0x3f
	.zero		1


	//   ....[30]....
        /*164c*/ 	.word	0x00008120
        /*1650*/ 	.word	0x00000013
        /*1654*/ 	.word	0x00022800
        /*1658*/ 	.short	0x010a
        /*165a*/ 	.byte	0x3f
	.zero		1


	//   ....[31]....
        /*165c*/ 	.word	0x00009680
        /*1660*/ 	.word	0x00000013
        /*1664*/ 	.word	0x00022800
        /*1668*/ 	.short	0x010a
        /*166a*/ 	.byte	0x3f
	.zero		1


	//   ....[32]....
        /*166c*/ 	.word	0x0000a690
        /*1670*/ 	.word	0x0000000d
        /*1674*/ 	.word	0x00022830
        /*1678*/ 	.short	0x010a
        /*167a*/ 	.byte	0x3f
	.zero		1


	//   ....[33]....
        /*167c*/ 	.word	0x0000a740
        /*1680*/ 	.word	0x0000000d
        /*1684*/ 	.word	0x00022830
        /*1688*/ 	.short	0x010a
        /*168a*/ 	.byte	0x3f
	.zero		1


	//   ....[34]....
        /*168c*/ 	.word	0x0000bf20
        /*1690*/ 	.word	0x00000020
        /*1694*/ 	.word	0x00000000
        /*1698*/ 	.short	0x0101
        /*169a*/ 	.byte	0x3f
	.zero		1


	//   ....[35]....
        /*169c*/ 	.word	0x0000c680
        /*16a0*/ 	.word	0x0000000d
        /*16a4*/ 	.word	0x00022850
        /*16a8*/ 	.short	0x010a
        /*16aa*/ 	.byte	0x3f
	.zero		1


	//   ....[36]....
        /*16ac*/ 	.word	0x0000c6d0
        /*16b0*/ 	.word	0x0000000d
        /*16b4*/ 	.word	0x00022850
        /*16b8*/ 	.short	0x010a
        /*16ba*/ 	.byte	0x3f
	.zero		1


	//   ....[37]....
        /*16bc*/ 	.word	0x0000cb40
        /*16c0*/ 	.word	0x0000000d
        /*16c4*/ 	.word	0x00000000
        /*16c8*/ 	.short	0x0101
        /*16ca*/ 	.byte	0x3f
	.zero		1


	//   ....[38]....
        /*16cc*/ 	.word	0x0000cce0
        /*16d0*/ 	.word	0x0000000e
        /*16d4*/ 	.word	0x00022830
        /*16d8*/ 	.short	0x010a
        /*16da*/ 	.byte	0x3f
	.zero		1


	//   ....[39]....
        /*16dc*/ 	.word	0x0000cd50
        /*16e0*/ 	.word	0x0000000e
        /*16e4*/ 	.word	0x00022830
        /*16e8*/ 	.short	0x010a
        /*16ea*/ 	.byte	0x3f
	.zero		1


	//   ....[40]....
        /*16ec*/ 	.word	0x0000eb20
        /*16f0*/ 	.word	0x0000009b
        /*16f4*/ 	.word	0x00000000
        /*16f8*/ 	.short	0x0101
        /*16fa*/ 	.byte	0x3f
	.zero		1


	//   ....[41]....
        /*16fc*/ 	.word	0x0000f480
        /*1700*/ 	.word	0x0000000e
        /*1704*/ 	.word	0x00022850
        /*1708*/ 	.short	0x010a
        /*170a*/ 	.byte	0x3f
	.zero		1


	//   ....[42]....
        /*170c*/ 	.word	0x0000f4d0
        /*1710*/ 	.word	0x0000000e
        /*1714*/ 	.word	0x00022850
        /*1718*/ 	.short	0x010a
        /*171a*/ 	.byte	0x3f
	.zero		1


	//   ....[43]....
        /*171c*/ 	.word	0x0000f8c0
        /*1720*/ 	.word	0x0000000e
        /*1724*/ 	.word	0x00000000
        /*1728*/ 	.short	0x0101
        /*172a*/ 	.byte	0x3f
	.zero		1


	//   ....[44]....
        /*172c*/ 	.word	0x0000f9f0
        /*1730*/ 	.word	0x0000000e
        /*1734*/ 	.word	0x00022830
        /*1738*/ 	.short	0x010a
        /*173a*/ 	.byte	0x3f
	.zero		1


	//   ....[45]....
        /*173c*/ 	.word	0x0000fa60
        /*1740*/ 	.word	0x0000000e
        /*1744*/ 	.word	0x00022830
        /*1748*/ 	.short	0x010a
        /*174a*/ 	.byte	0x3f
	.zero		1


	//   ....[46]....
        /*174c*/ 	.word	0x00011380
        /*1750*/ 	.word	0x00000099
        /*1754*/ 	.word	0x00000000
        /*1758*/ 	.short	0x0101
        /*175a*/ 	.byte	0x3f
	.zero		1


	//   ....[47]....
        /*175c*/ 	.word	0x00011a00
        /*1760*/ 	.word	0x0000000e
        /*1764*/ 	.word	0x00022850
        /*1768*/ 	.short	0x010a
        /*176a*/ 	.byte	0x3f
	.zero		1


	//   ....[48]....
        /*176c*/ 	.word	0x00011a50
        /*1770*/ 	.word	0x0000000e
        /*1774*/ 	.word	0x00022850
        /*1778*/ 	.short	0x010a
        /*177a*/ 	.byte	0x3f
	.zero		1


	//   ....[49]....
        /*177c*/ 	.word	0x00011e40
        /*1780*/ 	.word	0x0000000e
        /*1784*/ 	.word	0x00000000
        /*1788*/ 	.short	0x0101
        /*178a*/ 	.byte	0x3f
	.zero		1


	//   ....[50]....
        /*178c*/ 	.word	0x000143d0
        /*1790*/ 	.word	0x00000003
        /*1794*/ 	.word	0x00000000
        /*1798*/ 	.short	0x0101
        /*179a*/ 	.byte	0x3f
	.zero		1


	//   ....[51]....
        /*179c*/ 	.word	0x00014f70
        /*17a0*/ 	.word	0x0000000a
        /*17a4*/ 	.word	0x00000000
        /*17a8*/ 	.short	0x0101
        /*17aa*/ 	.byte	0x3f
	.zero		1


	//   ....[52]....
        /*17ac*/ 	.word	0x00019860
        /*17b0*/ 	.word	0x00000016
        /*17b4*/ 	.word	0x00022820
        /*17b8*/ 	.short	0x010a
        /*17ba*/ 	.byte	0x3f
	.zero		1


	//   ....[53]....
        /*17bc*/ 	.word	0x000198f0
        /*17c0*/ 	.word	0x00000003
        /*17c4*/ 	.word	0x000228a0
        /*17c8*/ 	.short	0x010a
        /*17ca*/ 	.byte	0x3f
	.zero		1


	//   ....[54]....
        /*17cc*/ 	.word	0x00019b40
        /*17d0*/ 	.word	0x00000003
        /*17d4*/ 	.word	0x000228c0
        /*17d8*/ 	.short	0x010a
        /*17da*/ 	.byte	0x3f
	.zero		1


	//   ....[55]....
        /*17dc*/ 	.word	0x0001a150
        /*17e0*/ 	.word	0x00000009
        /*17e4*/ 	.word	0x000228a0
        /*17e8*/ 	.short	0x010a
        /*17ea*/ 	.byte	0x3f
	.zero		1


	//   ....[56]....
        /*17ec*/ 	.word	0x0001a390
        /*17f0*/ 	.word	0x00000009
        /*17f4*/ 	.word	0x000228c0
        /*17f8*/ 	.short	0x010a
        /*17fa*/ 	.byte	0x3f
	.zero		1


	//   ....[57]....
        /*17fc*/ 	.word	0x0001b650
        /*1800*/ 	.word	0x00000020
        /*1804*/ 	.word	0x00022840
        /*1808*/ 	.short	0x010a
        /*180a*/ 	.byte	0x3f
	.zero		1


	//   ....[58]....
        /*180c*/ 	.word	0x0001bc50
        /*1810*/ 	.word	0x00000020
        /*1814*/ 	.word	0x00022830
        /*1818*/ 	.short	0x0107
        /*181a*/ 	.byte	0x3f
	.zero		1


	//   ....[59]....
        /*181c*/ 	.word	0x0001bd30
        /*1820*/ 	.word	0x00000020
        /*1824*/ 	.word	0x00022830
        /*1828*/ 	.short	0x0101
        /*182a*/ 	.byte	0x3f
	.zero		1


	//   ....[60]....
        /*182c*/ 	.word	0x0001c8d0
        /*1830*/ 	.word	0x00000016
        /*1834*/ 	.word	0x00022800
        /*1838*/ 	.short	0x0107
        /*183a*/ 	.byte	0x3f
	.zero		1


	//   ....[61]....
        /*183c*/ 	.word	0x0001c9c0
        /*1840*/ 	.word	0x00000016
        /*1844*/ 	.word	0x00022800
        /*1848*/ 	.short	0x0101
        /*184a*/ 	.byte	0x3f
	.zero		1


	//   ....[62]....
        /*184c*/ 	.word	0x0001c9e0
        /*1850*/ 	.word	0x00000016
        /*1854*/ 	.word	0x00022820
        /*1858*/ 	.short	0x010a
        /*185a*/ 	.byte	0x3f
	.zero		1


	//   ....[63]....
        /*185c*/ 	.word	0x0001ca70
        /*1860*/ 	.word	0x00000020
        /*1864*/ 	.word	0x00022860
        /*1868*/ 	.short	0x010a
        /*186a*/ 	.byte	0x3f
	.zero		1


	//   ....[64]....
        /*186c*/ 	.word	0x0001d150
        /*1870*/ 	.word	0x00000020
        /*1874*/ 	.word	0x00022850
        /*1878*/ 	.short	0x0107
        /*187a*/ 	.byte	0x3f
	.zero		1


	//   ....[65]....
        /*187c*/ 	.word	0x0001d220
        /*1880*/ 	.word	0x00000020
        /*1884*/ 	.word	0x00022850
        /*1888*/ 	.short	0x0101
        /*188a*/ 	.byte	0x3f
	.zero		1


	//   ....[66]....
        /*188c*/ 	.word	0x0001d560
        /*1890*/ 	.word	0x00000006
        /*1894*/ 	.word	0x00022840
        /*1898*/ 	.short	0x010a
        /*189a*/ 	.byte	0x3f
	.zero		1


	//   ....[67]....
        /*189c*/ 	.word	0x0001d920
        /*18a0*/ 	.word	0x00000006
        /*18a4*/ 	.word	0x00022830
        /*18a8*/ 	.short	0x0107
        /*18aa*/ 	.byte	0x3f
	.zero		1


	//   ....[68]....
        /*18ac*/ 	.word	0x0001d9e0
        /*18b0*/ 	.word	0x00000006
        /*18b4*/ 	.word	0x00022830
        /*18b8*/ 	.short	0x0101
        /*18ba*/ 	.byte	0x3f
	.zero		1


	//   ....[69]....
        /*18bc*/ 	.word	0x0001da10
        /*18c0*/ 	.word	0x00000006
        /*18c4*/ 	.word	0x00022860
        /*18c8*/ 	.short	0x010a
        /*18ca*/ 	.byte	0x3f
	.zero		1


	//   ....[70]....
        /*18cc*/ 	.word	0x0001df10
        /*18d0*/ 	.word	0x00000006
        /*18d4*/ 	.word	0x00022850
        /*18d8*/ 	.short	0x0107
        /*18da*/ 	.byte	0x3f
	.zero		1


	//   ....[71]....
        /*18dc*/ 	.word	0x0001dfd0
        /*18e0*/ 	.word	0x00000006
        /*18e4*/ 	.word	0x00022850
        /*18e8*/ 	.short	0x0101
        /*18ea*/ 	.byte	0x3f
	.zero		1


	//   ....[72]....
        /*18ec*/ 	.word	0x0001f260
        /*18f0*/ 	.word	0x00000004
        /*18f4*/ 	.word	0x00022820
        /*18f8*/ 	.short	0x010a
        /*18fa*/ 	.byte	0x3f
	.zero		1


	//   ....[73]....
        /*18fc*/ 	.word	0x0001f3d0
        /*1900*/ 	.word	0x00000005
        /*1904*/ 	.word	0x00022840
        /*1908*/ 	.short	0x010a
        /*190a*/ 	.byte	0x3f
	.zero		1


	//   ....[74]....
        /*190c*/ 	.word	0x0001f470
        /*1910*/ 	.word	0x00000019
        /*1914*/ 	.word	0x00022840
        /*1918*/ 	.short	0x010a
        /*191a*/ 	.byte	0x3f
	.zero		1


	//   ....[75]....
        /*191c*/ 	.word	0x0001f4b0
        /*1920*/ 	.word	0x00000005
        /*1924*/ 	.word	0x00022860
        /*1928*/ 	.short	0x010a
        /*192a*/ 	.byte	0x3f
	.zero		1


	//   ....[76]....
        /*192c*/ 	.word	0x0001f4f0
        /*1930*/ 	.word	0x00000019
        /*1934*/ 	.word	0x00022860
        /*1938*/ 	.short	0x010a
        /*193a*/ 	.byte	0x3f
	.zero		1


	//   ....[77]....
        /*193c*/ 	.word	0x0001f550
        /*1940*/ 	.word	0x00000057
        /*1944*/ 	.word	0x00022890
        /*1948*/ 	.short	0x010a
        /*194a*/ 	.byte	0x3f
	.zero		1


	//   ....[78]....
        /*194c*/ 	.word	0x0001f7e0
        /*1950*/ 	.word	0x00000057
        /*1954*/ 	.word	0x00022890
        /*1958*/ 	.short	0x010a
        /*195a*/ 	.byte	0x3f
	.zero		1


	//   ....[79]....
        /*195c*/ 	.word	0x0001fa90
        /*1960*/ 	.word	0x00000057
        /*1964*/ 	.word	0x00022890
        /*1968*/ 	.short	0x010a
        /*196a*/ 	.byte	0x3f
	.zero		1


	//   ....[80]....
        /*196c*/ 	.word	0x0001fd40
        /*1970*/ 	.word	0x00000057
        /*1974*/ 	.word	0x000228b0
        /*1978*/ 	.short	0x010a
        /*197a*/ 	.byte	0x3f
	.zero		1


	//   ....[81]....
        /*197c*/ 	.word	0x000201c0
        /*1980*/ 	.word	0x00000013
        /*1984*/ 	.word	0x00022800
        /*1988*/ 	.short	0x010a
        /*198a*/ 	.byte	0x3f
	.zero		1


	//   ....[82]....
        /*198c*/ 	.word	0x000207d0
        /*1990*/ 	.word	0x00000013
        /*1994*/ 	.word	0x00022800
        /*1998*/ 	.short	0x010a
        /*199a*/ 	.byte	0x3f
	.zero		1


	//   ....[83]....
        /*199c*/ 	.word	0x00020820
        /*19a0*/ 	.word	0x0000000d
        /*19a4*/ 	.word	0x00022830
        /*19a8*/ 	.short	0x010a
        /*19aa*/ 	.byte	0x3f
	.zero		1


	//   ....[84]....
        /*19ac*/ 	.word	0x00020870
        /*19b0*/ 	.word	0x0000000d
        /*19b4*/ 	.word	0x00022850
        /*19b8*/ 	.short	0x010a
        /*19ba*/ 	.byte	0x3f
	.zero		1


	//   ....[85]....
        /*19bc*/ 	.word	0x000208c0
        /*19c0*/ 	.word	0x0000000e
        /*19c4*/ 	.word	0x00022830
        /*19c8*/ 	.short	0x010a
        /*19ca*/ 	.byte	0x3f
	.zero		1


	//   ....[86]....
        /*19cc*/ 	.word	0x00020910
        /*19d0*/ 	.word	0x0000000e
        /*19d4*/ 	.word	0x00022850
        /*19d8*/ 	.short	0x010a
        /*19da*/ 	.byte	0x3f
	.zero		1


	//   ....[87]....
        /*19dc*/ 	.word	0x00020960
        /*19e0*/ 	.word	0x0000000e
        /*19e4*/ 	.word	0x00022830
        /*19e8*/ 	.short	0x010a
        /*19ea*/ 	.byte	0x3f
	.zero		1


	//   ....[88]....
        /*19ec*/ 	.word	0x000209b0
        /*19f0*/ 	.word	0x0000000e
        /*19f4*/ 	.word	0x00022850
        /*19f8*/ 	.short	0x010a
        /*19fa*/ 	.byte	0x3f
	.zero		1


	//   ....[89]....
        /*19fc*/ 	.word	0x00021600
        /*1a00*/ 	.word	0x00000016
        /*1a04*/ 	.word	0x00022820
        /*1a08*/ 	.short	0x010a
        /*1a0a*/ 	.byte	0x3f
	.zero		1


	//   ....[90]....
        /*1a0c*/ 	.word	0x00021650
        /*1a10*/ 	.word	0x00000003
        /*1a14*/ 	.word	0x000228a0
        /*1a18*/ 	.short	0x010a
        /*1a1a*/ 	.byte	0x3f
	.zero		1


	//   ....[91]....
        /*1a1c*/ 	.word	0x000216a0
        /*1a20*/ 	.word	0x00000003
        /*1a24*/ 	.word	0x000228c0
        /*1a28*/ 	.short	0x010a
        /*1a2a*/ 	.byte	0x3f
	.zero		1


	//   ....[92]....
        /*1a2c*/ 	.word	0x000216f0
        /*1a30*/ 	.word	0x00000009
        /*1a34*/ 	.word	0x000228a0
        /*1a38*/ 	.short	0x010a
        /*1a3a*/ 	.byte	0x3f
	.zero		1


	//   ....[93]....
        /*1a3c*/ 	.word	0x00021740
        /*1a40*/ 	.word	0x00000009
        /*1a44*/ 	.word	0x000228c0
        /*1a48*/ 	.short	0x010a
        /*1a4a*/ 	.byte	0x3f
	.zero		1


	//   ....[94]....
        /*1a4c*/ 	.word	0x00021860
        /*1a50*/ 	.word	0x00000020
        /*1a54*/ 	.word	0x00022840
        /*1a58*/ 	.short	0x010a
        /*1a5a*/ 	.byte	0x3f
	.zero		1


	//   ....[95]....
        /*1a5c*/ 	.word	0x00022b40
        /*1a60*/ 	.word	0x00000016
        /*1a64*/ 	.word	0x00022820
        /*1a68*/ 	.short	0x010a
        /*1a6a*/ 	.byte	0x3f
	.zero		1


	//   ....[96]....
        /*1a6c*/ 	.word	0x00022b90
        /*1a70*/ 	.word	0x00000020
        /*1a74*/ 	.word	0x00022860
        /*1a78*/ 	.short	0x010a
        /*1a7a*/ 	.byte	0x3f
	.zero		1


	//   ....[97]....
        /*1a7c*/ 	.word	0x00023500
        /*1a80*/ 	.word	0x00000006
        /*1a84*/ 	.word	0x00022840
        /*1a88*/ 	.short	0x010a
        /*1a8a*/ 	.byte	0x3f
	.zero		1


	//   ....[98]....
        /*1a8c*/ 	.word	0x00023be0
        /*1a90*/ 	.word	0x00000006
        /*1a94*/ 	.word	0x00022860
        /*1a98*/ 	.short	0x010a
        /*1a9a*/ 	.byte	0x3f
	.zero		1


	//   ....[99]....
        /*1a9c*/ 	.word	0x00024d30
        /*1aa0*/ 	.word	0x00000004
        /*1aa4*/ 	.word	0x00022820
        /*1aa8*/ 	.short	0x010a
        /*1aaa*/ 	.byte	0x3f
	.zero		1


	//   ....[100]....
        /*1aac*/ 	.word	0x00024ed0
        /*1ab0*/ 	.word	0x00000005
        /*1ab4*/ 	.word	0x00022840
        /*1ab8*/ 	.short	0x010a
        /*1aba*/ 	.byte	0x3f
	.zero		1


	//   ....[101]....
        /*1abc*/ 	.word	0x00024f20
        /*1ac0*/ 	.word	0x00000019
        /*1ac4*/ 	.word	0x00022840
        /*1ac8*/ 	.short	0x010a
        /*1aca*/ 	.byte	0x3f
	.zero		1


	//   ....[102]....
        /*1acc*/ 	.word	0x00024f70
        /*1ad0*/ 	.word	0x00000005
        /*1ad4*/ 	.word	0x00022860
        /*1ad8*/ 	.short	0x010a
        /*1ada*/ 	.byte	0x3f
	.zero		1


	//----- nvinfo : EIATTR_NUM_MBARRIERS
	.align		4
.L_1552:
        /*1adc*/ 	.byte	0x03, 0x38
        /*1ade*/ 	.short	0x0016


	//----- nvinfo : EIATTR_EXIT_INSTR_OFFSETS
	.align		4
        /*1ae0*/ 	.byte	0x04, 0x1c
        /*1ae2*/ 	.short	(.L_1554 - .L_1553)


	//   ....[0]....
.L_1553:
        /*1ae4*/ 	.word	0x0001f540


	//----- nvinfo : EIATTR_MAX_THREADS
	.align		4
.L_1554:
        /*1ae8*/ 	.byte	0x04, 0x05
        /*1aea*/ 	.short	(.L_1556 - .L_1555)
.L_1555:
        /*1aec*/ 	.word	0x00000180
        /*1af0*/ 	.word	0x00000001
        /*1af4*/ 	.word	0x00000001


	//----- nvinfo : EIATTR_CRS_STACK_SIZE
	.align		4
.L_1556:
        /*1af8*/ 	.byte	0x04, 0x1e
        /*1afa*/ 	.short	(.L_1558 - .L_1557)
.L_1557:
        /*1afc*/ 	.word	0x00000000


	//----- nvinfo : EIATTR_CBANK_PARAM_SIZE
	.align		4
.L_1558:
        /*1b00*/ 	.byte	0x03, 0x19
        /*1b02*/ 	.short	0x0af0


	//----- nvinfo : EIATTR_PARAM_CBANK
	.align		4
        /*1b04*/ 	.byte	0x04, 0x0a
        /*1b06*/ 	.short	(.L_1560 - .L_1559)
	.align		4
.L_1559:
        /*1b08*/ 	.word	index@(.nv.constant0._ZN7cutlass13device_kernelIN5flash11enable_sm90INS1_16FlashAttnFwdSm90INS1_25CollectiveMainloopFwdSm90ILi2EN4cute5tupleIJNS5_1CILi1EEES8_S8_EEENS6_IJNS7_ILi128EEENS7_ILi96EEENS7_ILi64EEEEEELi256ENS_10bfloat16_tEfNS_4arch4Sm90ELb1ELb0ELb1ELb1ELb1ELb1ELb0ELb1ELb0ELb1ELb1ELb0EEENS1_21CollectiveEpilogueFwdINS6_IJSA_NS7_ILi256EEESB_EEES9_SE_SG_Li256ELb1ELb1ELb1ELb0EEENS1_36VarlenDynamicPersistentTileSchedulerILi128ELi96ELi256ELi128ELb1ELb1ELb1ELb1ELb1ELb1EEEEEEEEEvNT_6ParamsE)
        /*1b0c*/ 	.short	0x0210
        /*1b0e*/ 	.short	0x0af0


	//----- nvinfo : EIATTR_SW_WAR
	.align		4
.L_1560:
        /*1b10*/ 	.byte	0x04, 0x36
        /*1b12*/ 	.short	(.L_1562 - .L_1561)
.L_1561:
        /*1b14*/ 	.word	0x00000008
.L_1562:


//--------------------- .nv.info._ZN7cutlass13device_kernelIN5flash11enable_sm90INS1_16FlashAttnFwdSm90INS1_25CollectiveMainloopFwdSm90ILi2EN4cute5tupleIJNS5_1CILi1EEES8_S8_EEENS6_IJNS7_ILi128EEENS7_ILi96EEENS7_ILi64EEEEEELi256ENS_10bfloat16_tEfNS_4arch4Sm90ELb1ELb0ELb1ELb1ELb1ELb0ELb1ELb1ELb0ELb1ELb1ELb0EEENS1_21CollectiveEpilogueFwdINS6_IJSA_NS7_ILi256EEESB_EEES9_SE_SG_Li256ELb1ELb1ELb1ELb0EEENS1_36VarlenDynamicPersistentTileSchedulerILi128ELi96ELi256ELi128ELb1ELb1ELb1ELb1ELb1ELb1EEEEEEEEEvNT_6ParamsE --------------------------
	.section	.nv.info._ZN7cutlass13device_kernelIN5flash11enable_sm90INS1_16FlashAttnFwdSm90INS1_25CollectiveMainloopFwdSm90ILi2EN4cute5tupleIJNS5_1CILi1EEES8_S8_EEENS6_IJNS7_ILi128EEENS7_ILi96EEENS7_ILi64EEEEEELi256ENS_10bfloat16_tEfNS_4arch4Sm90ELb1ELb0ELb1ELb1ELb1ELb0ELb1ELb1ELb0ELb1ELb1ELb0EEENS1_21CollectiveEpilogueFwdINS6_IJSA_NS7_ILi256EEESB_EEES9_SE_SG_Li256ELb1ELb1ELb1ELb0EEENS1_36VarlenDynamicPersistentTileSchedulerILi128ELi96ELi256ELi128ELb1ELb1ELb1ELb1ELb1ELb1EEEEEEEEEvNT_6ParamsE,"",@"SHT_CUDA_INFO"
	.sectionflags	@""
	.align	4


	//----- nvinfo : EIATTR_CUDA_API_VERSION
	.align		4
        /*0000*/ 	.byte	0x04, 0x37
        /*0002*/ 	.short	(.L_1564 - .L_1563)
.L_1563:
        /*0004*/ 	.word	0x00000082


	//----- nvinfo : EIATTR_KPARAM_INFO
	.align		4
.L_1564:
        /*0008*/ 	.byte	0x04, 0x17
        /*000a*/ 	.short	(.L_1566 - .L_1565)
.L_1565:
        /*000c*/ 	.word	0x00000000
        /*0010*/ 	.short	0x0000
        /*0012*/ 	.short	0x0070
        /*0014*/ 	.byte	0x00, 0xf0, 0x01, 0x2e


	//----- nvinfo : EIATTR_SPARSE_MMA_MASK
	.align		4
.L_1566:
        /*0018*/ 	.byte	0x03, 0x50
        /*001a*/ 	.short	0x0000


	//----- nvinfo : EIATTR_MAXREG_COUNT
	.align		4
        /*001c*/ 	.byte	0x03, 0x1b
        /*001e*/ 	.short	0x00a8


	//----- nvinfo : EIATTR_NUM_BARRIERS
	.align		4
        /*0020*/ 	.byte	0x02, 0x4c
        /*0022*/ 	.byte	0x10
	.zero		1


	//----- nvinfo : EIATTR_EXTERNS
	.align		4
        /*0024*/ 	.byte	0x04, 0x0f
        /*0026*/ 	.short	(.L_1568 - .L_1567)


	//   ....[0]....
	.align		4
.L_1567:
        /*0028*/ 	.word	index@(__assertfail)


	//----- nvinfo : EIATTR_ANNOTATIONS
	.align		4
.L_1568:
        /*002c*/ 	.byte	0x04, 0x55
        /*002e*/ 	.short	(.L_1570 - .L_1569)


	//   ....[0]....
.L_1569:
        /* <DEDUP_REMOVED lines=26> */


	//----- nvinfo : EIATTR_MERCURY_ISA_VERSION
	.align		4
.L_1570:
        /*01b8*/ 	.byte	0x03, 0x5f
        /*01ba*/ 	.short	0x0101


	//----- nvinfo : EIATTR_UNUSED_LOAD_BYTE_OFFSET
	.align		4
        /*01bc*/ 	.byte	0x04, 0x44
        /*01be*/ 	.short	(.L_1572 - .L_1571)


	//   ....[0]....
.L_1571:
        /*01c0*/ 	.word	0x000009a0
        /*01c4*/ 	.word	0x0000fff0


	//   ....[1]....
        /*01c8*/ 	.word	0x0000b300
        /*01cc*/ 	.word	0x0000fff0


	//----- nvinfo : EIATTR_INT_WARP_WIDE_INSTR_OFFSETS
	.align		4
.L_1572:
        /*01d0*/ 	.byte	0x04, 0x31
        /*01d2*/ 	.short	(.L_1574 - .L_1573)


	//   ....[0]....
.L_1573:
        /*01d4*/ 	.word	0x000000c0


	//   ....[1]....
        /*01d8*/ 	.word	0x000000d0


	//   ....[2]....
        /*01dc*/ 	.word	0x000000e0


	//   ....[3]....
        /*01e0*/ 	.word	0x00000180


	//   ....[4]....
        /*01e4*/ 	.word	0x000115e0


	//   ....[5]....
        /*01e8*/ 	.word	0x00011670


	//   ....[6]....
        /*01ec*/ 	.word	0x00015530


	//   ....[7]....
        /*01f0*/ 	.word	0x000155c0


	//----- nvinfo : EIATTR_COOP_GROUP_MASK_REGIDS
	.align		4
.L_1574:
        /*01f4*/ 	.byte	0x04, 0x29
        /*01f6*/ 	.short	(.L_1576 - .L_1575)


	//   ....[0]....
.L_1575:
        /*01f8*/ 	.word	0xffffffff


	//   ....[1]....
        /*01fc*/ 	.word	0xffffffff


	//   ....[2]....
        /*0200*/ 	.word	0xffffffff


	//   ....[3]....
        /*0204*/ 	.word	0xffffffff


	//   ....[4]....
        /*0208*/ 	.word	0xffffffff


	//   ....[5]....
        /*020c*/ 	.word	0xffffffff


	//   ....[6]....
        /*0210*/ 	.word	0xffffffff


	//   ....[7]....
        /*0214*/ 	.word	0xffffffff


	//   ....[8]....
        /*0218*/ 	.word	0xffffffff


	//   ....[9]....
        /*021c*/ 	.word	0xffffffff


	//   ....[10]....
        /*0220*/ 	.word	0xffffffff


	//   ....[11]....
        /*0224*/ 	.word	0xffffffff


	//   ....[12]....
        /*0228*/ 	.word	0xffffffff


	//   ....[13]....
        /*022c*/ 	.word	0xffffffff


	//   ....[14]....
        /*0230*/ 	.word	0xffffffff


	//   ....[15]....
        /*0234*/ 	.word	0xffffffff


	//   ....[16]....
        /*0238*/ 	.word	0xffffffff


	//   ....[17]....
        /*023c*/ 	.word	0xffffffff


	//   ....[18]....
        /*0240*/ 	.word	0xffffffff


	//   ....[19]....
        /*0244*/ 	.word	0xffffffff


	//   ....[20]....
        /*0248*/ 	.word	0xffffffff


	//   ....[21]....
        /*024c*/ 	.word	0xffffffff


	//   ....[22]....
        /*0250*/ 	.word	0xffffffff


	//   ....[23]....
        /*0254*/ 	.word	0xffffffff


	//   ....[24]....
        /*0258*/ 	.word	0xffffffff


	//   ....[25]....
        /*025c*/ 	.word	0xffffffff


	//   ....[26]....
        /*0260*/ 	.word	0xffffffff


	//   ....[27]....
        /*0264*/ 	.word	0xffffffff


	//   ....[28]....
        /*0268*/ 	.word	0xffffffff


	//   ....[29]....
        /*026c*/ 	.word	0xffffffff


	//   ....[30]....
        /*0270*/ 	.word	0xffffffff


	//   ....[31]....
        /*0274*/ 	.word	0xffffffff


	//   ....[32]....
        /*0278*/ 	.word	0xffffffff


	//   ....[33]....
        /*027c*/ 	.word	0xffffffff


	//   ....[34]....
        /*0280*/ 	.word	0xffffffff


	//   ....[35]....
        /*0284*/ 	.word	0xffffffff


	//   ....[36]....
        /*0288*/ 	.word	0xffffffff


	//   ....[37]....
        /*028c*/ 	.word	0xffffffff


	//   ....[38]....
        /*0290*/ 	.word	0xffffffff


	//   ....[39]....
        /*0294*/ 	.word	0xffffffff


	//   ....[40]....
        /*0298*/ 	.word	0xffffffff


	//   ....[41]....
        /*029c*/ 	.word	0xffffffff


	//   ....[42]....
        /*02a0*/ 	.word	0xffffffff


	//   ....[43]....
        /*02a4*/ 	.word	0xffffffff


	//   ....[44]....
        /*02a8*/ 	.word	0xffffffff


	//   ....[45]....
        /*02ac*/ 	.word	0xffffffff


	//   ....[46]....
        /*02b0*/ 	.word	0xffffffff


	//   ....[47]....
        /*02b4*/ 	.word	0xffffffff


	//   ....[48]....
        /*02b8*/ 	.word	0xffffffff


	//   ....[49]....
        /*02bc*/ 	.word	0xffffffff


	//   ....[50]....
        /*02c0*/ 	.word	0xffffffff


	//   ....[51]....
        /*02c4*/ 	.word	0xffffffff


	//   ....[52]....
        /*02c8*/ 	.word	0xffffffff


	//   ....[53]....
        /*02cc*/ 	.word	0xffffffff


	//   ....[54]....
        /*02d0*/ 	.word	0xffffffff


	//   ....[55]....
        /*02d4*/ 	.word	0xffffffff


	//   ....[56]....
        /*02d8*/ 	.word	0xffffffff


	//   ....[57]....
        /*02dc*/ 	.word	0xffffffff


	//   ....[58]....
        /*02e0*/ 	.word	0xffffffff


	//   ....[59]....
        /*02e4*/ 	.word	0xffffffff


	//   ....[60]....
        /*02e8*/ 	.word	0xffffffff


	//   ....[61]....
        /*02ec*/ 	.word	0xffffffff


	//   ....[62]....
        /*02f0*/ 	.word	0xffffffff


	//   ....[63]....
        /*02f4*/ 	.word	0xffffffff


	//   ....[64]....
        /*02f8*/ 	.word	0xffffffff


	//   ....[65]....
        /*02fc*/ 	.word	0xffffffff


	//   ....[66]....
        /*0300*/ 	.word	0xffffffff


	//   ....[67]....
        /*0304*/ 	.word	0xffffffff


	//   ....[68]....
        /*0308*/ 	.word	0xffffffff


	//   ....[69]....
        /*030c*/ 	.word	0xffffffff


	//   ....[70]....
        /*0310*/ 	.word	0xffffffff


	//   ....[71]....
        /*0314*/ 	.word	0xffffffff


	//   ....[72]....
        /*0318*/ 	.word	0xffffffff


	//   ....[73]....
        /*031c*/ 	.word	0xffffffff


	//   ....[74]....
        /*0320*/ 	.word	0xffffffff


	//   ....[75]....
        /*0324*/ 	.word	0xffffffff


	//   ....[76]....
        /*0328*/ 	.word	0xffffffff


	//   ....[77]....
        /*032c*/ 	.word	0xffffffff


	//   ....[78]....
        /*0330*/ 	.word	0xffffffff


	//   ....[79]....
        /*0334*/ 	.word	0xffffffff


	//   ....[80]....
        /*0338*/ 	.word	0xffffffff


	//   ....[81]....
        /*033c*/ 	.word	0xffffffff


	//   ....[82]....
        /*0340*/ 	.word	0xffffffff


	//   ....[83]....
        /*0344*/ 	.word	0xffffffff


	//   ....[84]....
        /*0348*/ 	.word	0xffffffff


	//   ....[85]....
        /*034c*/ 	.word	0xffffffff


	//   ....[86]....
        /*0350*/ 	.word	0xffffffff


	//   ....[87]....
        /*0354*/ 	.word	0xffffffff


	//   ....[88]....
        /*0358*/ 	.word	0xffffffff


	//   ....[89]....
        /*035c*/ 	.word	0xffffffff


	//   ....[90]....
        /*0360*/ 	.word	0xffffffff


	//   ....[91]....
        /*0364*/ 	.word	0xffffffff


	//   ....[92]....
        /*0368*/ 	.word	0xffffffff


	//   ....[93]....
        /*036c*/ 	.word	0xffffffff


	//   ....[94]....
        /*0370*/ 	.word	0xffffffff


	//   ....[95]....
        /*0374*/ 	.word	0xffffffff


	//   ....[96]....
        /*0378*/ 	.word	0xffffffff


	//   ....[97]....
        /*037c*/ 	.word	0xffffffff


	//   ....[98]....
        /*0380*/ 	.word	0xffffffff


	//   ....[99]....
        /*0384*/ 	.word	0xffffffff


	//   ....[100]....
        /*0388*/ 	.word	0xffffffff


	//   ....[101]....
        /*038c*/ 	.word	0xffffffff


	//   ....[102]....
        /*0390*/ 	.word	0xffffffff


	//   ....[103]....
        /*0394*/ 	.word	0xffffffff


	//   ....[104]....
        /*0398*/ 	.word	0xffffffff


	//   ....[105]....
        /*039c*/ 	.word	0xffffffff


	//   ....[106]....
        /*03a0*/ 	.word	0xffffffff


	//   ....[107]....
        /*03a4*/ 	.word	0xffffffff


	//   ....[108]....
        /*03a8*/ 	.word	0xffffffff


	//   ....[109]....
        /*03ac*/ 	.word	0xffffffff


	//   ....[110]....
        /*03b0*/ 	.word	0xffffffff


	//   ....[111]....
        /*03b4*/ 	.word	0xffffffff


	//   ....[112]....
        /*03b8*/ 	.word	0xffffffff


	//   ....[113]....
        /*03bc*/ 	.word	0xffffffff


	//   ....[114]....
        /*03c0*/ 	.word	0xffffffff


	//   ....[115]....
        /*03c4*/ 	.word	0xffffffff


	//   ....[116]....
        /*03c8*/ 	.word	0xffffffff


	//   ....[117]....
        /*03cc*/ 	.word	0xffffffff


	//   ....[118]....
        /*03d0*/ 	.word	0xffffffff


	//   ....[119]....
        /*03d4*/ 	.word	0xffffffff


	//   ....[120]....
        /*03d8*/ 	.word	0xffffffff


	//   ....[121]....
        /*03dc*/ 	.word	0xffffffff


	//   ....[122]....
        /*03e0*/ 	.word	0xffffffff


	//   ....[123]....
        /*03e4*/ 	.word	0xffffffff


	//   ....[124]....
        /*03e8*/ 	.word	0xffffffff


	//   ....[125]....
        /*03ec*/ 	.word	0xffffffff


	//   ....[126]....
        /*03f0*/ 	.word	0xffffffff


	//   ....[127]....
        /*03f4*/ 	.word	0xffffffff


	//   ....[128]....
        /*03f8*/ 	.word	0xffffffff


	//   ....[129]....
        /*03fc*/ 	.word	0xffffffff


	//   ....[130]....
        /*0400*/ 	.word	0xffffffff


	//   ....[131]....
        /*0404*/ 	.word	0xffffffff


	//   ....[132]....
        /*0408*/ 	.word	0xffffffff


	//   ....[133]....
        /*040c*/ 	.word	0xffffffff


	//   ....[134]....
        /*0410*/ 	.word	0xffffffff


	//   ....[135]....
        /*0414*/ 	.word	0xffffffff


	//   ....[136]....
        /*0418*/ 	.word	0xffffffff


	//   ....[137]....
        /*041c*/ 	.word	0xffffffff


	//   ....[138]....
        /*0420*/ 	.word	0xffffffff


	//   ....[139]....
        /*0424*/ 	.word	0xffffffff


	//   ....[140]....
        /*0428*/ 	.word	0xffffffff


	//   ....[141]....
        /*042c*/ 	.word	0xffffffff


	//   ....[142]....
        /*0430*/ 	.word	0xffffffff


	//   ....[143]....
        /*0434*/ 	.word	0xffffffff


	//   ....[144]....
        /*0438*/ 	.word	0xffffffff


	//   ....[145]....
        /*043c*/ 	.word	0xffffffff


	//   ....[146]....
        /*0440*/ 	.word	0xffffffff


	//   ....[147]....
        /*0444*/ 	.word	0xffffffff


	//   ....[148]....
        /*0448*/ 	.word	0xffffffff


	//   ....[149]....
        /*044c*/ 	.word	0xffffffff


	//   ....[150]....
        /*0450*/ 	.word	0xffffffff


	//   ....[151]....
        /*0454*/ 	.word	0xffffffff


	//   ....[152]....
        /*0458*/ 	.word	0xffffffff


	//   ....[153]....
        /*045c*/ 	.word	0xffffffff


	//   ....[154]....
        /*0460*/ 	.word	0xffffffff


	//   ....[155]....
        /*0464*/ 	.word	0xffffffff


	//   ....[156]....
        /*0468*/ 	.word	0xffffffff


	//   ....[157]....
        /*046c*/ 	.word	0xffffffff


	//   ....[158]....
        /*0470*/ 	.word	0xffffffff


	//   ....[159]....
        /*0474*/ 	.word	0xffffffff


	//   ....[160]....
        /*0478*/ 	.word	0xffffffff


	//   ....[161]....
        /*047c*/ 	.word	0xffffffff


	//   ....[162]....
        /*0480*/ 	.word	0xffffffff


	//   ....[163]....
        /*0484*/ 	.word	0xffffffff


	//   ....[164]....
        /*0488*/ 	.word	0xffffffff


	//   ....[165]....
        /*048c*/ 	.word	0xffffffff


	//   ....[166]....
        /*0490*/ 	.word	0xffffffff


	//   ....[167]....
        /*0494*/ 	.word	0x0500000f


	//   ....[168]....
        /*0498*/ 	.word	0x0500000f


	//   ....[169]....
        /*049c*/ 	.word	0x0500000f


	//   ....[170]....
        /*04a0*/ 	.word	0x0500000f


	//   ....[171]....
        /*04a4*/ 	.word	0x0500000f


	//   ....[172]....
        /*04a8*/ 	.word	0x0500000f


	//   ....[173]....
        /*04ac*/ 	.word	0x0500000f


	//   ....[174]....
        /*04b0*/ 	.word	0x0500000f


	//   ....[175]....
        /*04b4*/ 	.word	0x0500000f


	//   ....[176]....
        /*04b8*/ 	.word	0x0500000f


	//   ....[177]....
        /*04bc*/ 	.word	0x0500000f


	//   ....[178]....
        /*04c0*/ 	.word	0x0500000f


	//   ....[179]....
        /*04c4*/ 	.word	0x0500000f


	//   ....[180]....
        /*04c8*/ 	.word	0x0500000f


	//   ....[181]....
        /*04cc*/ 	.word	0x0500000f


	//   ....[182]....
        /*04d0*/ 	.word	0x0500000f


	//   ....[183]....
        /*04d4*/ 	.word	0x0500000f


	//   ....[184]....
        /*04d8*/ 	.word	0x0500000f


	//   ....[185]....
        /*04dc*/ 	.word	0x0500000f


	//   ....[186]....
        /*04e0*/ 	.word	0x0500000f


	//   ....[187]....
        /*04e4*/ 	.word	0x0500000f


	//   ....[188]....
        /*04e8*/ 	.word	0x0500000f


	//   ....[189]....
        /*04ec*/ 	.word	0x0500000f


	//   ....[190]....
        /*04f0*/ 	.word	0x0500000f


	//   ....[191]....
        /*04f4*/ 	.word	0x0500000f


	//   ....[192]....
        /*04f8*/ 	.word	0x0500000f


	//   ....[193]....
        /*04fc*/ 	.word	0x0500000f


	//   ....[194]....
        /*0500*/ 	.word	0x0500000f


	//   ....[195]....
        /*0504*/ 	.word	0x0500000f


	//   ....[196]....
        /*0508*/ 	.word	0x0500000f


	//   ....[197]....
        /*050c*/ 	.word	0x0500000f


	//   ....[198]....
        /*0510*/ 	.word	0x0500000f


	//   ....[199]....
        /*0514*/ 	.word	0x0500000f


	//   ....[200]....
        /*0518*/ 	.word	0x0500000f


	//   ....[201]....
        /*051c*/ 	.word	0x0500000f


	//   ....[202]....
        /*0520*/ 	.word	0x0500000f


	//   ....[203]....
        /*0524*/ 	.word	0x0500000f


	//   ....[204]....
        /*0528*/ 	.word	0x0500000f


	//   ....[205]....
        /*052c*/ 	.word	0x0500000f


	//   ....[206]....
        /*0530*/ 	.word	0x0500000f


	//   ....[207]....
        /*0534*/ 	.word	0x0500000f


	//   ....[208]....
        /*0538*/ 	.word	0x0500000f


	//   ....[209]....
        /*053c*/ 	.word	0x0500000f


	//   ....[210]....
        /*0540*/ 	.word	0x0500000f


	//   ....[211]....
        /*0544*/ 	.word	0x0500000f


	//   ....[212]....
        /*0548*/ 	.word	0x0500000f


	//   ....[213]....
        /*054c*/ 	.word	0x0500000f


	//   ....[214]....
        /*0550*/ 	.word	0x0500000f


	//   ....[215]....
        /*0554*/ 	.word	0x0500000f


	//   ....[216]....
        /*0558*/ 	.word	0x0500000f


	//   ....[217]....
        /*055c*/ 	.word	0x0500000f


	//   ....[218]....
        /*0560*/ 	.word	0x0500000f


	//   ....[219]....
        /*0564*/ 	.word	0x0500000f


	//   ....[220]....
        /*0568*/ 	.word	0x0500000f


	//   ....[221]....
        /*056c*/ 	.word	0x0500000f


	//   ....[222]....
        /*0570*/ 	.word	0x0500000f


	//   ....[223]....
        /*0574*/ 	.word	0x0500000f


	//   ....[224]....
        /*0578*/ 	.word	0x0500000f


	//   ....[225]....
        /*057c*/ 	.word	0x0500000f


	//   ....[226]....
        /*0580*/ 	.word	0x0500000f


	//   ....[227]....
        /*0584*/ 	.word	0x0500000f


	//   ....[228]....
        /*0588*/ 	.word	0x0500000f


	//   ....[229]....
        /*058c*/ 	.word	0x0500000f


	//   ....[230]....
        /*0590*/ 	.word	0x0500000f


	//   ....[231]....
        /*0594*/ 	.word	0x0500000f


	//   ....[232]....
        /*0598*/ 	.word	0x0500000f


	//   ....[233]....
        /*059c*/ 	.word	0x0500000f


	//   ....[234]....
        /*05a0*/ 	.word	0x0500000f


	//   ....[235]....
        /*05a4*/ 	.word	0x0500000f


	//   ....[236]....
        /*05a8*/ 	.word	0x0500000f


	//   ....[237]....
        /*05ac*/ 	.word	0x0500000f


	//   ....[238]....
        /*05b0*/ 	.word	0x0500000f


	//   ....[239]....
        /*05b4*/ 	.word	0x0500000f


	//   ....[240]....
        /*05b8*/ 	.word	0x0500000f


	//   ....[241]....
        /*05bc*/ 	.word	0x0500000f


	//   ....[242]....
        /*05c0*/ 	.word	0x0500000f


	//   ....[243]....
        /*05c4*/ 	.word	0x0500000f


	//   ....[244]....
        /*05c8*/ 	.word	0x0500000f


	//   ....[245]....
        /*05cc*/ 	.word	0x0500000f


	//   ....[246]....
        /*05d0*/ 	.word	0x0500000f


	//   ....[247]....
        /*05d4*/ 	.word	0x0500000f


	//   ....[248]....
        /*05d8*/ 	.word	0x0500000f


	//   ....[249]....
        /*05dc*/ 	.word	0x0500000f


	//   ....[250]....
        /*05e0*/ 	.word	0x0500000f


	//   ....[251]....
        /*05e4*/ 	.word	0x0500000f


	//   ....[252]....
        /*05e8*/ 	.word	0x0500000f


	//   ....[253]....
        /*05ec*/ 	.word	0x0500000f


	//   ....[254]....
        /*05f0*/ 	.word	0x0500000f


	//   ....[255]....
        /*05f4*/ 	.word	0x0500000f


	//   ....[0]....
        /*05f8*/ 	.word	0x0500000f


	//   ....[1]....
        /*05fc*/ 	.word	0x0500000f


	//   ....[2]....
        /*0600*/ 	.word	0x0500000f


	//   ....[3]....
        /*0604*/ 	.word	0x0500000f


	//   ....[4]....
        /*0608*/ 	.word	0x0500000f


	//   ....[5]....
        /*060c*/ 	.word	0x0500000f


	//   ....[6]....
        /*0610*/ 	.word	0x0500000f


	//   ....[7]....
        /*0614*/ 	.word	0x0500000f


	//   ....[8]....
        /*0618*/ 	.word	0x0500000f


	//   ....[9]....
        /*061c*/ 	.word	0x0500000f


	//   ....[10]....
        /*0620*/ 	.word	0x0500000f


	//----- nvinfo : EIATTR_COOP_GROUP_INSTR_OFFSETS
	.align		4
.L_1576:
        /*0624*/ 	.byte	0x04, 0x28
        /*0626*/ 	.short	(.L_1578 - .L_1577)


	//   ....[0]....
.L_1577:
        /*0628*/ 	.word	0x00000080


	//   ....[1]....
        /*062c*/ 	.word	0x00000090


	//   ....[2]....
        /*0630*/ 	.word	0x000002f0


	//   ....[3]....
        /*0634*/ 	.word	0x00000450


	//   ....[4]....
        /*0638*/ 	.word	0x00000570


	//   ....[5]....
        /*063c*/ 	.word	0x000006d0


	//   ....[6]....
        /*0640*/ 	.word	0x00001df0


	//   ....[7]....
        /*0644*/ 	.word	0x00003300


	//   ....[8]....
        /*0648*/ 	.word	0x00003330


	//   ....[9]....
        /*064c*/ 	.word	0x00003d80


	//   ....[10]....
        /*0650*/ 	.word	0x00003eb0


	//   ....[11]....
        /*0654*/ 	.word	0x00003f80


	//   ....[12]....
        /*0658*/ 	.word	0x000040f0


	//   ....[13]....
        /*065c*/ 	.word	0x00005bb0


	//   ....[14]....
        /*0660*/ 	.word	0x00005be0


	//   ....[15]....
        /*0664*/ 	.word	0x000064e0


	//   ....[16]....
        /*0668*/ 	.word	0x000065b0


	//   ....[17]....
        /*066c*/ 	.word	0x00006ed0


	//   ....[18]....
        /*0670*/ 	.word	0x00006f50


	//   ....[19]....
        /*0674*/ 	.word	0x00008e10


	//   ....[20]....
        /*0678*/ 	.word	0x00008e70


	//   ....[21]....
        /*067c*/ 	.word	0x00009900


	//   ....[22]....
        /*0680*/ 	.word	0x00009960


	//   ....[23]....
        /*0684*/ 	.word	0x0000a8b0


	//   ....[24]....
        /*0688*/ 	.word	0x0000a8c0


	//   ....[25]....
        /*068c*/ 	.word	0x0000a900


	//   ....[26]....
        /*0690*/ 	.word	0x0000a910


	//   ....[27]....
        /*0694*/ 	.word	0x0000c3c0


	//   ....[28]....
        /*0698*/ 	.word	0x0000c3d0


	//   ....[29]....
        /*069c*/ 	.word	0x0000c3e0


	//   ....[30]....
        /*06a0*/ 	.word	0x0000c3f0


	//   ....[31]....
        /*06a4*/ 	.word	0x0000cea0


	//   ....[32]....
        /*06a8*/ 	.word	0x0000cec0


	//   ....[33]....
        /*06ac*/ 	.word	0x0000d060


	//   ....[34]....
        /*06b0*/ 	.word	0x0000d080


	//   ....[35]....
        /*06b4*/ 	.word	0x0000d1c0


	//   ....[36]....
        /*06b8*/ 	.word	0x0000d1e0


	//   ....[37]....
        /*06bc*/ 	.word	0x0000d330


	//   ....[38]....
        /*06c0*/ 	.word	0x0000d350


	//   ....[39]....
        /*06c4*/ 	.word	0x0000d820


	//   ....[40]....
        /*06c8*/ 	.word	0x0000d860


	//   ....[41]....
        /*06cc*/ 	.word	0x0000e440


	//   ....[42]....
        /*06d0*/ 	.word	0x0000e450


	//   ....[43]....
        /*06d4*/ 	.word	0x0000f5f0


	//   ....[44]....
        /*06d8*/ 	.word	0x0000f620


	//   ....[45]....
        /*06dc*/ 	.word	0x0000f790


	//   ....[46]....
        /*06e0*/ 	.word	0x0000f7b0


	//   ....[47]....
        /*06e4*/ 	.word	0x0000f8f0


	//   ....[48]....
        /*06e8*/ 	.word	0x0000f910


	//   ....[49]....
        /*06ec*/ 	.word	0x0000fa60


	//   ....[50]....
        /*06f0*/ 	.word	0x0000fa80


	//   ....[51]....
        /*06f4*/ 	.word	0x0000fc60


	//   ....[52]....
        /*06f8*/ 	.word	0x0000fe50


	//   ....[53]....
        /*06fc*/ 	.word	0x0000fe80


	//   ....[54]....
        /*0700*/ 	.word	0x0000feb0


	//   ....[55]....
        /*0704*/ 	.word	0x0000fee0


	//   ....[56]....
        /*0708*/ 	.word	0x0000ff10


	//   ....[57]....
        /*070c*/ 	.word	0x0000ff40


	//   ....[58]....
        /*0710*/ 	.word	0x000100b0


	//   ....[59]....
        /*0714*/ 	.word	0x000100e0


	//   ....[60]....
        /*0718*/ 	.word	0x00010110


	//   ....[61]....
        /*071c*/ 	.word	0x00010140


	//   ....[62]....
        /*0720*/ 	.word	0x00010170


	//   ....[63]....
        /*0724*/ 	.word	0x000101a0


	//   ....[64]....
        /*0728*/ 	.word	0x00010230


	//   ....[65]....
        /*072c*/ 	.word	0x00010260


	//   ....[66]....
        /*0730*/ 	.word	0x00010270


	//   ....[67]....
        /*0734*/ 	.word	0x000102b0


	//   ....[68]....
        /*0738*/ 	.word	0x000121b0


	//   ....[69]....
        /*073c*/ 	.word	0x000121d0


	//   ....[70]....
        /*0740*/ 	.word	0x00012260


	//   ....[71]....
        /*0744*/ 	.word	0x00012280


	//   ....[72]....
        /*0748*/ 	.word	0x00012300


	//   ....[73]....
        /*074c*/ 	.word	0x00012320


	//   ....[74]....
        /*0750*/ 	.word	0x000123a0


	//   ....[75]....
        /*0754*/ 	.word	0x000123c0


	//   ....[76]....
        /*0758*/ 	.word	0x00012440


	//   ....[77]....
        /*075c*/ 	.word	0x00012460


	//   ....[78]....
        /*0760*/ 	.word	0x00012470


	//   ....[79]....
        /*0764*/ 	.word	0x00012480


	//   ....[80]....
        /*0768*/ 	.word	0x00012c00


	//   ....[81]....
        /*076c*/ 	.word	0x00012c20


	//   ....[82]....
        /*0770*/ 	.word	0x00012c30


	//   ....[83]....
        /*0774*/ 	.word	0x00012c40


	//   ....[84]....
        /*0778*/ 	.word	0x00012c50


	//   ....[85]....
        /*077c*/ 	.word	0x00012c70


	//   ....[86]....
        /*0780*/ 	.word	0x00012d30


	//   ....[87]....
        /*0784*/ 	.word	0x00012dd0


	//   ....[88]....
        /*0788*/ 	.word	0x00012df0


	//   ....[89]....
        /*078c*/ 	.word	0x00012e50


	//   ....[90]....
        /*0790*/ 	.word	0x00012ec0


	//   ....[91]....
        /*0794*/ 	.word	0x00012ee0


	//   ....[92]....
        /*0798*/ 	.word	0x00012ef0


	//   ....[93]....
        /*079c*/ 	.word	0x00012f20


	//   ....[94]....
        /*07a0*/ 	.word	0x00012fb0


	//   ....[95]....
        /*07a4*/ 	.word	0x00012ff0


	//   ....[96]....
        /*07a8*/ 	.word	0x000136f0


	//   ....[97]....
        /*07ac*/ 	.word	0x00013720


	//   ....[98]....
        /*07b0*/ 	.word	0x00013740


	//   ....[99]....
        /*07b4*/ 	.word	0x00013770


	//   ....[100]....
        /*07b8*/ 	.word	0x000137e0


	//   ....[101]....
        /*07bc*/ 	.word	0x00013810


	//   ....[102]....
        /*07c0*/ 	.word	0x00013920


	//   ....[103]....
        /*07c4*/ 	.word	0x00013940


	//   ....[104]....
        /*07c8*/ 	.word	0x000139d0


	//   ....[105]....
        /*07cc*/ 	.word	0x000139f0


	//   ....[106]....
        /*07d0*/ 	.word	0x00013a60


	//   ....[107]....
        /*07d4*/ 	.word	0x00013aa0


	//   ....[108]....
        /*07d8*/ 	.word	0x00013af0


	//   ....[109]....
        /*07dc*/ 	.word	0x00013b20


	//   ....[110]....
        /*07e0*/ 	.word	0x00013b90


	//   ....[111]....
        /*07e4*/ 	.word	0x00013bf0


	//   ....[112]....
        /*07e8*/ 	.word	0x00014120


	//   ....[113]....
        /*07ec*/ 	.word	0x00014140


	//   ....[114]....
        /*07f0*/ 	.word	0x00014190


	//   ....[115]....
        /*07f4*/ 	.word	0x00014250


	//   ....[116]....
        /*07f8*/ 	.word	0x00014260


	//   ....[117]....
        /*07fc*/ 	.word	0x00014290


	//   ....[118]....
        /*0800*/ 	.word	0x00014320


	//   ....[119]....
        /*0804*/ 	.word	0x000143d0


	//   ....[120]....
        /*0808*/ 	.word	0x000143e0


	//   ....[121]....
        /*080c*/ 	.word	0x00014410


	//   ....[122]....
        /*0810*/ 	.word	0x00014420


	//   ....[123]....
        /*0814*/ 	.word	0x000144b0


	//   ....[124]....
        /*0818*/ 	.word	0x00014bb0


	//   ....[125]....
        /*081c*/ 	.word	0x00014bd0


	//   ....[126]....
        /*0820*/ 	.word	0x00014be0


	//   ....[127]....
        /*0824*/ 	.word	0x00014c20


	//   ....[128]....
        /*0828*/ 	.word	0x00014c30


	//   ....[129]....
        /*082c*/ 	.word	0x00014c70


	//   ....[130]....
        /*0830*/ 	.word	0x00014c80


	//   ....[131]....
        /*0834*/ 	.word	0x00014cc0


	//   ....[132]....
        /*0838*/ 	.word	0x00014cd0


	//   ....[133]....
        /*083c*/ 	.word	0x00014d10


	//   ....[134]....
        /*0840*/ 	.word	0x00014d20


	//   ....[135]....
        /*0844*/ 	.word	0x00014d30


	//   ....[136]....
        /*0848*/ 	.word	0x00015070


	//   ....[137]....
        /*084c*/ 	.word	0x00015090


	//   ....[138]....
        /*0850*/ 	.word	0x000150a0


	//   ....[139]....
        /*0854*/ 	.word	0x000150b0


	//   ....[140]....
        /*0858*/ 	.word	0x000150c0


	//   ....[141]....
        /*085c*/ 	.word	0x000150e0


	//   ....[142]....
        /*0860*/ 	.word	0x00015150


	//   ....[143]....
        /*0864*/ 	.word	0x00015180


	//   ....[144]....
        /*0868*/ 	.word	0x00015190


	//   ....[145]....
        /*086c*/ 	.word	0x00015200


	//   ....[146]....
        /*0870*/ 	.word	0x00015210


	//   ....[147]....
        /*0874*/ 	.word	0x00015310


	//   ....[148]....
        /*0878*/ 	.word	0x000157f0


	//   ....[149]....
        /*087c*/ 	.word	0x00015820


	//   ....[150]....
        /*0880*/ 	.word	0x00015880


	//   ....[151]....
        /*0884*/ 	.word	0x000158b0


	//   ....[152]....
        /*0888*/ 	.word	0x000158e0


	//   ....[153]....
        /*088c*/ 	.word	0x00015910


	//   ....[154]....
        /*0890*/ 	.word	0x00015940


	//   ....[155]....
        /*0894*/ 	.word	0x00015970


	//   ....[156]....
        /*0898*/ 	.word	0x00015b10


	//   ....[157]....
        /*089c*/ 	.word	0x00015b40


	//   ....[158]....
        /*08a0*/ 	.word	0x00015b70


	//   ....[159]....
        /*08a4*/ 	.word	0x00015ba0


	//   ....[160]....
        /*08a8*/ 	.word	0x00015bd0


	//   ....[161]....
        /*08ac*/ 	.word	0x00015c00


	//   ....[162]....
        /*08b0*/ 	.word	0x00015cc0


	//   ....[163]....
        /*08b4*/ 	.word	0x00015ce0


	//   ....[164]....
        /*08b8*/ 	.word	0x00015d00


	//   ....[165]....
        /*08bc*/ 	.word	0x00015d60


	//   ....[166]....
        /*08c0*/ 	.word	0x00016780


	//   ....[167]....
        /*08c4*/ 	.word	0x00016d90


	//   ....[168]....
        /*08c8*/ 	.word	0x00016e80


	//   ....[169]....
        /*08cc*/ 	.word	0x00016f20


	//   ....[170]....
        /*08d0*/ 	.word	0x00016f80


	//   ....[171]....
        /*08d4*/ 	.word	0x00017070


	//   ....[172]....
        /*08d8*/ 	.word	0x000170e0


	//   ....[173]....
        /*08dc*/ 	.word	0x000171d0


	//   ....[174]....
        /*08e0*/ 	.word	0x00017240


	//   ....[175]....
        /*08e4*/ 	.word	0x00017330


	//   ....[176]....
        /*08e8*/ 	.word	0x000173a0


	//   ....[177]....
        /*08ec*/ 	.word	0x00017490


	//   ....[178]....
        /*08f0*/ 	.word	0x00017500


	//   ....[179]....
        /*08f4*/ 	.word	0x000175a0


	//   ....[180]....
        /*08f8*/ 	.word	0x000176a0


	//   ....[181]....
        /*08fc*/ 	.word	0x000176f0


	//   ....[182]....
        /*0900*/ 	.word	0x00017750


	//   ....[183]....
        /*0904*/ 	.word	0x00017870


	//   ....[184]....
        /*0908*/ 	.word	0x000178f0


	//   ....[185]....
        /*090c*/ 	.word	0x000179e0


	//   ....[186]....
        /*0910*/ 	.word	0x00017a60


	//   ....[187]....
        /*0914*/ 	.word	0x00017b50


	//   ....[188]....
        /*0918*/ 	.word	0x00017c60


	//   ....[189]....
        /*091c*/ 	.word	0x00017cd0


	//   ....[190]....
        /*0920*/ 	.word	0x00017de0


	//   ....[191]....
        /*0924*/ 	.word	0x00017e50


	//   ....[192]....
        /*0928*/ 	.word	0x00017ed0


	//   ....[193]....
        /*092c*/ 	.word	0x00017fc0


	//   ....[194]....
        /*0930*/ 	.word	0x00018030


	//   ....[195]....
        /*0934*/ 	.word	0x00018100


	//   ....[196]....
        /*0938*/ 	.word	0x000181a0


	//   ....[197]....
        /*093c*/ 	.word	0x00018240


	//   ....[198]....
        /*0940*/ 	.word	0x000182a0


	//   ....[199]....
        /*0944*/ 	.word	0x00018390


	//   ....[200]....
        /*0948*/ 	.word	0x000184a0


	//   ....[201]....
        /*094c*/ 	.word	0x000184f0


	//   ....[202]....
        /*0950*/ 	.word	0x00018550


	//   ....[203]....
        /*0954*/ 	.word	0x00018650


	//   ....[204]....
        /*0958*/ 	.word	0x00018760


	//   ....[205]....
        /*095c*/ 	.word	0x000187b0


	//   ....[206]....
        /*0960*/ 	.word	0x00018810


	//   ....[207]....
        /*0964*/ 	.word	0x00018910


	//   ....[208]....
        /*0968*/ 	.word	0x00018a20


	//   ....[209]....
        /*096c*/ 	.word	0x00018a70


	//   ....[210]....
        /*0970*/ 	.word	0x00018ad0


	//   ....[211]....
        /*0974*/ 	.word	0x00018bc0


	//   ....[212]....
        /*0978*/ 	.word	0x00018cf0


	//   ....[213]....
        /*097c*/ 	.word	0x00018dd0


	//   ....[214]....
        /*0980*/ 	.word	0x00018e60


	//   ....[215]....
        /*0984*/ 	.word	0x00018f70


	//   ....[216]....
        /*0988*/ 	.word	0x00018fd0


	//   ....[217]....
        /*098c*/ 	.word	0x000190e0


	//   ....[218]....
        /*0990*/ 	.word	0x00019140


	//   ....[219]....
        /*0994*/ 	.word	0x00019250


	//   ....[220]....
        /*0998*/ 	.word	0x000192b0


	//   ....[221]....
        /*099c*/ 	.word	0x000193c0


	//   ....[222]....
        /*09a0*/ 	.word	0x00019420


	//   ....[223]....
        /*09a4*/ 	.word	0x000194e0


	//   ....[224]....
        /*09a8*/ 	.word	0x00019640


	//   ....[225]....
        /*09ac*/ 	.word	0x000196e0


	//   ....[226]....
        /*09b0*/ 	.word	0x00019740


	//   ....[227]....
        /*09b4*/ 	.word	0x000197f0


	//   ....[228]....
        /*09b8*/ 	.word	0x00019850


	//   ....[229]....
        /*09bc*/ 	.word	0x00019900


	//   ....[230]....
        /*09c0*/ 	.word	0x00019960


	//   ....[231]....
        /*09c4*/ 	.word	0x00019a10


	//   ....[232]....
        /*09c8*/ 	.word	0x00019a70


	//   ....[233]....
        /*09cc*/ 	.word	0x00019b20


	//   ....[234]....
        /*09d0*/ 	.word	0x00019b80


	//   ....[235]....
        /*09d4*/ 	.word	0x00019c30


	//   ....[236]....
        /*09d8*/ 	.word	0x00019d10


	//   ....[237]....
        /*09dc*/ 	.word	0x00019db0


	//   ....[238]....
        /*09e0*/ 	.word	0x00019e10


	//   ....[239]....
        /*09e4*/ 	.word	0x00019ee0


	//   ....[240]....
        /*09e8*/ 	.word	0x00019f40


	//   ....[241]....
        /*09ec*/ 	.word	0x0001a010


	//   ....[242]....
        /*09f0*/ 	.word	0x0001a070


	//   ....[243]....
        /*09f4*/ 	.word	0x0001a150


	//   ....[244]....
        /*09f8*/ 	.word	0x0001a1b0


	//   ....[245]....
        /*09fc*/ 	.word	0x0001a280


	//   ....[246]....
        /*0a00*/ 	.word	0x0001a2e0


	//   ....[247]....
        /*0a04*/ 	.word	0x0001a3b0


	//   ....[248]....
        /*0a08*/ 	.word	0x0001a440


	//   ....[249]....
        /*0a0c*/ 	.word	0x0001a4e0


	//   ....[250]....
        /*0a10*/ 	.word	0x0001a660


	//   ....[251]....
        /*0a14*/ 	.word	0x0001a6d0


	//   ....[252]....
        /*0a18*/ 	.word	0x0001a740


	//   ....[253]....
        /*0a1c*/ 	.word	0x0001a7b0


	//   ....[254]....
        /*0a20*/ 	.word	0x0001a820


	//   ....[255]....
        /*0a24*/ 	.word	0x0001a8a0


	//   ....[0]....
        /*0a28*/ 	.word	0x0001a920


	//   ....[1]....
        /*0a2c*/ 	.word	0x0001a9b0


	//   ....[2]....
        /*0a30*/ 	.word	0x0001aa20


	//   ....[3]....
        /*0a34*/ 	.word	0x0001aa90


	//   ....[4]....
        /*0a38*/ 	.word	0x0001ab00


	//   ....[5]....
        /*0a3c*/ 	.word	0x0001ab80


	//   ....[6]....
        /*0a40*/ 	.word	0x0001abf0


	//   ....[7]....
        /*0a44*/ 	.word	0x0001ac80


	//   ....[8]....
        /*0a48*/ 	.word	0x0001ace0


	//   ....[9]....
        /*0a4c*/ 	.word	0x0001ad70


	//   ....[10]....
        /*0a50*/ 	.word	0x0001aea0


	//----- nvinfo : EIATTR_REG_RECONFIG
	.align		4
.L_1578:
        /*0a54*/ 	.byte	0x01, 0x54
	.zero		2


	//----- nvinfo : EIATTR_SYSCALL_OFFSETS
	.align		4
        /*0a58*/ 	.byte	0x04, 0x46
        /*0a5a*/ 	.short	(.L_1580 - .L_1579)


	//   ....[0]....
.L_1579:
        /*0a5c*/ 	.word	0x00001ff0


	//   ....[1]....
        /*0a60*/ 	.word	0x000117d0


	//   ....[2]....
        /*0a64*/ 	.word	0x00011920


	//   ....[3]....
        /*0a68*/ 	.word	0x00011a10


	//   ....[4]....
        /*0a6c*/ 	.word	0x00012810


	//   ....[5]....
        /*0a70*/ 	.word	0x00013340


	//----- nvinfo : EIATTR_MBARRIER_INSTR_OFFSETS
	.align		4
.L_1580:
        /*0a74*/ 	.byte	0x04, 0x39
        /*0a76*/ 	.short	(.L_1582 - .L_1581)


	//   ....[0]....
.L_1581:
        /*0a78*/ 	.word	0x00000190
        /*0a7c*/ 	.word	0x000000ff
        /*0a80*/ 	.word	0x00032400
        /*0a84*/ 	.short	0x0100
        /*0a86*/ 	.byte	0x08
	.zero		1


	//   ....[1]....
        /*0a88*/ 	.word	0x000001a0
        /*0a8c*/ 	.word	0x000000ff
        /*0a90*/ 	.word	0x00032410
        /*0a94*/ 	.short	0x0100
        /*0a96*/ 	.byte	0x08
	.zero		1


	//   ....[2]....
        /*0a98*/ 	.word	0x000001b0
        /*0a9c*/ 	.word	0x000000ff
        /*0aa0*/ 	.word	0x00032420
        /*0aa4*/ 	.short	0x0100
        /*0aa6*/ 	.byte	0x08
	.zero		1


	//   ....[3]....
        /*0aa8*/ 	.word	0x000002a0
        /*0aac*/ 	.word	0x000000ff
        /*0ab0*/ 	.word	0x00032430
        /*0ab4*/ 	.short	0x0100
        /*0ab6*/ 	.byte	0x08
	.zero		1


	//   ....[4]....
        /*0ab8*/ 	.word	0x000002b0
        /*0abc*/ 	.word	0x000000ff
        /*0ac0*/ 	.word	0x00032440
        /*0ac4*/ 	.short	0x0100
        /*0ac6*/ 	.byte	0x08
	.zero		1


	//   ....[5]....
        /*0ac8*/ 	.word	0x000002c0
        /*0acc*/ 	.word	0x000000ff
        /*0ad0*/ 	.word	0x00032438
        /*0ad4*/ 	.short	0x0100
        /*0ad6*/ 	.byte	0x08
	.zero		1


	//   ....[6]....
        /*0ad8*/ 	.word	0x000002d0
        /*0adc*/ 	.word	0x000000ff
        /*0ae0*/ 	.word	0x00032448
        /*0ae4*/ 	.short	0x0100
        /*0ae6*/ 	.byte	0x08
	.zero		1


	//   ....[7]....
        /*0ae8*/ 	.word	0x00000400
        /*0aec*/ 	.word	0x000000ff
        /*0af0*/ 	.word	0x00032450
        /*0af4*/ 	.short	0x0100
        /*0af6*/ 	.byte	0x08
	.zero		1


	//   ....[8]....
        /*0af8*/ 	.word	0x00000410
        /*0afc*/ 	.word	0x000000ff
        /*0b00*/ 	.word	0x00032460
        /*0b04*/ 	.short	0x0100
        /*0b06*/ 	.byte	0x08
	.zero		1


	//   ....[9]....
        /*0b08*/ 	.word	0x00000420
        /*0b0c*/ 	.word	0x000000ff
        /*0b10*/ 	.word	0x00032458
        /*0b14*/ 	.short	0x0100
        /*0b16*/ 	.byte	0x08
	.zero		1


	//   ....[10]....
        /*0b18*/ 	.word	0x00000430
        /*0b1c*/ 	.word	0x000000ff
        /*0b20*/ 	.word	0x00032468
        /*0b24*/ 	.short	0x0100
        /*0b26*/ 	.byte	0x08
	.zero		1


	//   ....[11]....
        /*0b28*/ 	.word	0x00000520
        /*0b2c*/ 	.word	0x000000ff
        /*0b30*/ 	.word	0x00032470
        /*0b34*/ 	.short	0x0100
        /*0b36*/ 	.byte	0x06
	.zero		1


	//   ....[12]....
        /*0b38*/ 	.word	0x00000530
        /*0b3c*/ 	.word	0x000000ff
        /*0b40*/ 	.word	0x00032480
        /*0b44*/ 	.short	0x0100
        /*0b46*/ 	.byte	0x06
	.zero		1


	//   ....[13]....
        /*0b48*/ 	.word	0x00000540
        /*0b4c*/ 	.word	0x000000ff
        /*0b50*/ 	.word	0x00032478
        /*0b54*/ 	.short	0x0100
        /*0b56*/ 	.byte	0x06
	.zero		1


	//   ....[14]....
        /*0b58*/ 	.word	0x00000550
        /*0b5c*/ 	.word	0x000000ff
        /*0b60*/ 	.word	0x00032488
        /*0b64*/ 	.short	0x0100
        /*0b66*/ 	.byte	0x06
	.zero		1


	//   ....[15]....
        /*0b68*/ 	.word	0x00000680
        /*0b6c*/ 	.word	0x000000ff
        /*0b70*/ 	.word	0x00032490
        /*0b74*/ 	.short	0x0100
        /*0b76*/ 	.byte	0x08
	.zero		1


	//   ....[16]....
        /*0b78*/ 	.word	0x00000690
        /*0b7c*/ 	.word	0x000000ff
        /*0b80*/ 	.word	0x000324a0
        /*0b84*/ 	.short	0x0100
        /*0b86*/ 	.byte	0x08
	.zero		1


	//   ....[17]....
        /*0b88*/ 	.word	0x000006a0
        /*0b8c*/ 	.word	0x000000ff
        /*0b90*/ 	.word	0x00032498
        /*0b94*/ 	.short	0x0100
        /*0b96*/ 	.byte	0x08
	.zero		1


	//   ....[18]....
        /*0b98*/ 	.word	0x000006b0
        /*0b9c*/ 	.word	0x000000ff
        /*0ba0*/ 	.word	0x000324a8
        /*0ba4*/ 	.short	0x0100
        /*0ba6*/ 	.byte	0x08
	.zero		1


	//   ....[19]....
        /*0ba8*/ 	.word	0x000007f0
        /*0bac*/ 	.word	0x000000ff
        /*0bb0*/ 	.word	0x000324b0
        /*0bb4*/ 	.short	0x0100
        /*0bb6*/ 	.byte	0x08
	.zero		1


	//   ....[20]....
        /*0bb8*/ 	.word	0x00000800
        /*0bbc*/ 	.word	0x000000ff
        /*0bc0*/ 	.word	0x000324c0
        /*0bc4*/ 	.short	0x0100
        /*0bc6*/ 	.byte	0x08
	.zero		1


	//   ....[21]....
        /*0bc8*/ 	.word	0x00000810
        /*0bcc*/ 	.word	0x000000ff
        /*0bd0*/ 	.word	0x000324b8
        /*0bd4*/ 	.short	0x0100
        /*0bd6*/ 	.byte	0x08
	.zero		1


	//   ....[22]....
        /*0bd8*/ 	.word	0x00000820
        /*0bdc*/ 	.word	0x000000ff
        /*0be0*/ 	.word	0x000324c8
        /*0be4*/ 	.short	0x0100
        /*0be6*/ 	.byte	0x08
	.zero		1


	//   ....[23]....
        /*0be8*/ 	.word	0x000020d0
        /*0bec*/ 	.word	0x00000005
        /*0bf0*/ 	.word	0x00032400
        /*0bf4*/ 	.short	0x010a
        /*0bf6*/ 	.byte	0x3f
	.zero		1


	//   ....[24]....
        /*0bf8*/ 	.word	0x000021b0
        /*0bfc*/ 	.word	0x000000ff
        /*0c00*/ 	.word	0x00032430
        /*0c04*/ 	.short	0x010a
        /*0c06*/ 	.byte	0x06
	.zero		1


	//   ....[25]....
        /*0c08*/ 	.word	0x000021f0
        /*0c0c*/ 	.word	0x000000ff
        /*0c10*/ 	.word	0x00032430
        /*0c14*/ 	.short	0x010a
        /*0c16*/ 	.byte	0x06
	.zero		1


	//   ....[26]....
        /*0c18*/ 	.word	0x000024f0
        /*0c1c*/ 	.word	0x00000005
        /*0c20*/ 	.word	0x00032410
        /*0c24*/ 	.short	0x010a
        /*0c26*/ 	.byte	0x3f
	.zero		1


	//   ....[27]....
        /*0c28*/ 	.word	0x00002530
        /*0c2c*/ 	.word	0x000000ff
        /*0c30*/ 	.word	0x00032450
        /*0c34*/ 	.short	0x010a
        /*0c36*/ 	.byte	0x06
	.zero		1


	//   ....[28]....
        /*0c38*/ 	.word	0x00002570
        /*0c3c*/ 	.word	0x000000ff
        /*0c40*/ 	.word	0x00032450
        /*0c44*/ 	.short	0x010a
        /*0c46*/ 	.byte	0x06
	.zero		1


	//   ....[29]....
        /*0c48*/ 	.word	0x000033a0
        /*0c4c*/ 	.word	0x000000ff
        /*0c50*/ 	.word	0x00000000
        /*0c54*/ 	.short	0x0101
        /*0c56*/ 	.byte	0x04
	.zero		1


	//   ....[30]....
        /*0c58*/ 	.word	0x00004d50
        /*0c5c*/ 	.word	0x000000ff
        /*0c60*/ 	.word	0x00000000
        /*0c64*/ 	.short	0x0101
        /*0c66*/ 	.byte	0x06
	.zero		1


	//   ....[31]....
        /*0c68*/ 	.word	0x00004ea0
        /*0c6c*/ 	.word	0x000000ff
        /*0c70*/ 	.word	0x00032430
        /*0c74*/ 	.short	0x010a
        /*0c76*/ 	.byte	0x04
	.zero		1


	//   ....[32]....
        /*0c78*/ 	.word	0x00004ee0
        /*0c7c*/ 	.word	0x000000ff
        /*0c80*/ 	.word	0x00032430
        /*0c84*/ 	.short	0x010a
        /*0c86*/ 	.byte	0x04
	.zero		1


	//   ....[33]....
        /*0c88*/ 	.word	0x000050f0
        /*0c8c*/ 	.word	0x000000ff
        /*0c90*/ 	.word	0x00032450
        /*0c94*/ 	.short	0x010a
        /*0c96*/ 	.byte	0x04
	.zero		1


	//   ....[34]....
        /*0c98*/ 	.word	0x00005130
        /*0c9c*/ 	.word	0x000000ff
        /*0ca0*/ 	.word	0x00032450
        /*0ca4*/ 	.short	0x010a
        /*0ca6*/ 	.byte	0x04
	.zero		1


	//   ....[35]....
        /*0ca8*/ 	.word	0x00006ea0
        /*0cac*/ 	.word	0x000000ff
        /*0cb0*/ 	.word	0x00000000
        /*0cb4*/ 	.short	0x0101
        /*0cb6*/ 	.byte	0x0a
	.zero		1


	//   ....[36]....
        /*0cb8*/ 	.word	0x00007e70
        /*0cbc*/ 	.word	0x000000ff
        /*0cc0*/ 	.word	0x00000000
        /*0cc4*/ 	.short	0x0101
        /*0cc6*/ 	.byte	0x04
	.zero		1


	//   ....[37]....
        /*0cc8*/ 	.word	0x00007fb0
        /*0ccc*/ 	.word	0x000000ff
        /*0cd0*/ 	.word	0x00032430
        /*0cd4*/ 	.short	0x010a
        /*0cd6*/ 	.byte	0x04
	.zero		1


	//   ....[38]....
        /*0cd8*/ 	.word	0x00007ff0
        /*0cdc*/ 	.word	0x000000ff
        /*0ce0*/ 	.word	0x00032430
        /*0ce4*/ 	.short	0x010a
        /*0ce6*/ 	.byte	0x04
	.zero		1


	//   ....[39]....
        /*0ce8*/ 	.word	0x00008200
        /*0cec*/ 	.word	0x000000ff
        /*0cf0*/ 	.word	0x00032450
        /*0cf4*/ 	.short	0x010a
        /*0cf6*/ 	.byte	0x04
	.zero		1


	//   ....[40]....
        /*0cf8*/ 	.word	0x00008240
        /*0cfc*/ 	.word	0x000000ff
        /*0d00*/ 	.word	0x00032450
        /*0d04*/ 	.short	0x010a
        /*0d06*/ 	.byte	0x04
	.zero		1


	//   ....[41]....
        /*0d08*/ 	.word	0x00009420
        /*0d0c*/ 	.word	0x000000ff
        /*0d10*/ 	.word	0x00000000
        /*0d14*/ 	.short	0x0101
        /*0d16*/ 	.byte	0x0b
	.zero		1


	//   ....[42]....
        /*0d18*/ 	.word	0x0000a810
        /*0d1c*/ 	.word	0x000000ff
        /*0d20*/ 	.word	0x00000000
        /*0d24*/ 	.short	0x0101
        /*0d26*/ 	.byte	0x04
	.zero		1


	//   ....[43]....
        /*0d28*/ 	.word	0x0000ce90
        /*0d2c*/ 	.word	0x000000ff
        /*0d30*/ 	.word	0x00000000
        /*0d34*/ 	.short	0x0101
        /*0d36*/ 	.byte	0x06
	.zero		1


	//   ....[44]....
        /*0d38*/ 	.word	0x0000d5e0
        /*0d3c*/ 	.word	0x000000ff
        /*0d40*/ 	.word	0x00000000
        /*0d44*/ 	.short	0x0101
        /*0d46*/ 	.byte	0x09
	.zero		1


	//   ....[45]....
        /*0d48*/ 	.word	0x00011f50
        /*0d4c*/ 	.word	0x00000019
        /*0d50*/ 	.word	0x00032440
        /*0d54*/ 	.short	0x010a
        /*0d56*/ 	.byte	0x3f
	.zero		1


	//   ....[46]....
        /*0d58*/ 	.word	0x00012580
        /*0d5c*/ 	.word	0x00000019
        /*0d60*/ 	.word	0x00032430
        /*0d64*/ 	.short	0x0107
        /*0d66*/ 	.byte	0x3f
	.zero		1


	//   ....[47]....
        /*0d68*/ 	.word	0x00012650
        /*0d6c*/ 	.word	0x00000019
        /*0d70*/ 	.word	0x00032430
        /*0d74*/ 	.short	0x0101
        /*0d76*/ 	.byte	0x3f
	.zero		1


	//   ....[48]....
        /*0d78*/ 	.word	0x00013180
        /*0d7c*/ 	.word	0x00000016
        /*0d80*/ 	.word	0x00032400
        /*0d84*/ 	.short	0x0107
        /*0d86*/ 	.byte	0x3f
	.zero		1


	//   ....[49]....
        /*0d88*/ 	.word	0x00013210
        /*0d8c*/ 	.word	0x00000016
        /*0d90*/ 	.word	0x00032400
        /*0d94*/ 	.short	0x0101
        /*0d96*/ 	.byte	0x3f
	.zero		1


	//   ....[50]....
        /*0d98*/ 	.word	0x00013d30
        /*0d9c*/ 	.word	0x00000016
        /*0da0*/ 	.word	0x00032410
        /*0da4*/ 	.short	0x0107
        /*0da6*/ 	.byte	0x3f
	.zero		1


	//   ....[51]....
        /*0da8*/ 	.word	0x00013e30
        /*0dac*/ 	.word	0x00000016
        /*0db0*/ 	.word	0x00032410
        /*0db4*/ 	.short	0x0101
        /*0db6*/ 	.byte	0x3f
	.zero		1


	//   ....[52]....
        /*0db8*/ 	.word	0x00013e50
        /*0dbc*/ 	.word	0x00000016
        /*0dc0*/ 	.word	0x00032420
        /*0dc4*/ 	.short	0x010a
        /*0dc6*/ 	.byte	0x3f
	.zero		1


	//   ....[53]....
        /*0dc8*/ 	.word	0x00013ed0
        /*0dcc*/ 	.word	0x00000019
        /*0dd0*/ 	.word	0x00032460
        /*0dd4*/ 	.short	0x010a
        /*0dd6*/ 	.byte	0x3f
	.zero		1


	//   ....[54]....
        /*0dd8*/ 	.word	0x00014630
        /*0ddc*/ 	.word	0x00000019
        /*0de0*/ 	.word	0x00032450
        /*0de4*/ 	.short	0x0107
        /*0de6*/ 	.byte	0x3f
	.zero		1


	//   ....[55]....
        /*0de8*/ 	.word	0x000146f0
        /*0dec*/ 	.word	0x00000019
        /*0df0*/ 	.word	0x00032450
        /*0df4*/ 	.short	0x0101
        /*0df6*/ 	.byte	0x3f
	.zero		1


	//   ....[56]....
        /*0df8*/ 	.word	0x00014a30
        /*0dfc*/ 	.word	0x0000000a
        /*0e00*/ 	.word	0x00032440
        /*0e04*/ 	.short	0x010a
        /*0e06*/ 	.byte	0x3f
	.zero		1


	//   ....[57]....
        /*0e08*/ 	.word	0x00014de0
        /*0e0c*/ 	.word	0x0000000a
        /*0e10*/ 	.word	0x00032430
        /*0e14*/ 	.short	0x0107
        /*0e16*/ 	.byte	0x3f
	.zero		1


	//   ....[58]....
        /*0e18*/ 	.word	0x00014e90
        /*0e1c*/ 	.word	0x0000000a
        /*0e20*/ 	.word	0x00032430
        /*0e24*/ 	.short	0x0101
        /*0e26*/ 	.byte	0x3f
	.zero		1


	//   ....[59]....
        /*0e28*/ 	.word	0x00014ec0
        /*0e2c*/ 	.word	0x0000000a
        /*0e30*/ 	.word	0x00032460
        /*0e34*/ 	.short	0x010a
        /*0e36*/ 	.byte	0x3f
	.zero		1


	//   ....[60]....
        /*0e38*/ 	.word	0x000153c0
        /*0e3c*/ 	.word	0x0000000a
        /*0e40*/ 	.word	0x00032450
        /*0e44*/ 	.short	0x0107
        /*0e46*/ 	.byte	0x3f
	.zero		1


	//   ....[61]....
        /*0e48*/ 	.word	0x00015470
        /*0e4c*/ 	.word	0x0000000a
        /*0e50*/ 	.word	0x00032450
        /*0e54*/ 	.short	0x0101
        /*0e56*/ 	.byte	0x3f
	.zero		1


	//   ....[62]....
        /*0e58*/ 	.word	0x00016700
        /*0e5c*/ 	.word	0x00000005
        /*0e60*/ 	.word	0x00032420
        /*0e64*/ 	.short	0x010a
        /*0e66*/ 	.byte	0x3f
	.zero		1


	//   ....[63]....
        /*0e68*/ 	.word	0x000168a0
        /*0e6c*/ 	.word	0x00000003
        /*0e70*/ 	.word	0x00032440
        /*0e74*/ 	.short	0x010a
        /*0e76*/ 	.byte	0x3f
	.zero		1


	//   ....[64]....
        /*0e78*/ 	.word	0x00016940
        /*0e7c*/ 	.word	0x00000005
        /*0e80*/ 	.word	0x00032440
        /*0e84*/ 	.short	0x010a
        /*0e86*/ 	.byte	0x3f
	.zero		1


	//   ....[65]....
        /*0e88*/ 	.word	0x00016980
        /*0e8c*/ 	.word	0x00000003
        /*0e90*/ 	.word	0x00032460
        /*0e94*/ 	.short	0x010a
        /*0e96*/ 	.byte	0x3f
	.zero		1


	//   ....[66]....
        /*0e98*/ 	.word	0x000169c0
        /*0e9c*/ 	.word	0x00000005
        /*0ea0*/ 	.word	0x00032460
        /*0ea4*/ 	.short	0x010a
        /*0ea6*/ 	.byte	0x3f
	.zero		1


	//   ....[67]....
        /*0ea8*/ 	.word	0x00016a20
        /*0eac*/ 	.word	0x00000005
        /*0eb0*/ 	.word	0x00032400
        /*0eb4*/ 	.short	0x010a
        /*0eb6*/ 	.byte	0x3f
	.zero		1


	//   ....[68]....
        /*0eb8*/ 	.word	0x00016a80
        /*0ebc*/ 	.word	0x00000004
        /*0ec0*/ 	.word	0x00032430
        /*0ec4*/ 	.short	0x010a
        /*0ec6*/ 	.byte	0x3f
	.zero		1


	//   ....[69]....
        /*0ec8*/ 	.word	0x00016ad0
        /*0ecc*/ 	.word	0x00000005
        /*0ed0*/ 	.word	0x00032410
        /*0ed4*/ 	.short	0x010a
        /*0ed6*/ 	.byte	0x3f
	.zero		1


	//   ....[70]....
        /*0ed8*/ 	.word	0x00016b30
        /*0edc*/ 	.word	0x00000000
        /*0ee0*/ 	.word	0x00032450
        /*0ee4*/ 	.short	0x010a
        /*0ee6*/ 	.byte	0x3f
	.zero		1


	//   ....[71]....
        /*0ee8*/ 	.word	0x00016b90
        /*0eec*/ 	.word	0x00000015
        /*0ef0*/ 	.word	0x00032430
        /*0ef4*/ 	.short	0x010a
        /*0ef6*/ 	.byte	0x3f
	.zero		1


	//   ....[72]....
        /*0ef8*/ 	.word	0x00016bf0
        /*0efc*/ 	.word	0x00000015
        /*0f00*/ 	.word	0x00032450
        /*0f04*/ 	.short	0x010a
        /*0f06*/ 	.byte	0x3f
	.zero		1


	//   ....[73]....
        /*0f08*/ 	.word	0x00016c50
        /*0f0c*/ 	.word	0x00000015
        /*0f10*/ 	.word	0x00032430
        /*0f14*/ 	.short	0x010a
        /*0f16*/ 	.byte	0x3f
	.zero		1


	//   ....[74]....
        /*0f18*/ 	.word	0x00016cb0
        /*0f1c*/ 	.word	0x00000015
        /*0f20*/ 	.word	0x00032450
        /*0f24*/ 	.short	0x010a
        /*0f26*/ 	.byte	0x3f
	.zero		1


	//   ....[75]....
        /*0f28*/ 	.word	0x00016dd0
        /*0f2c*/ 	.word	0x00000019
        /*0f30*/ 	.word	0x00032440
        /*0f34*/ 	.short	0x010a
        /*0f36*/ 	.byte	0x3f
	.zero		1


	//   ....[76]....
        /*0f38*/ 	.word	0x00018bf0
        /*0f3c*/ 	.word	0x00000016
        /*0f40*/ 	.word	0x00032420
        /*0f44*/ 	.short	0x010a
        /*0f46*/ 	.byte	0x3f
	.zero		1


	//   ....[77]....
        /*0f48*/ 	.word	0x00018c40
        /*0f4c*/ 	.word	0x00000019
        /*0f50*/ 	.word	0x00032460
        /*0f54*/ 	.short	0x010a
        /*0f56*/ 	.byte	0x3f
	.zero		1


	//   ....[78]....
        /*0f58*/ 	.word	0x00019590
        /*0f5c*/ 	.word	0x0000000a
        /*0f60*/ 	.word	0x00032440
        /*0f64*/ 	.short	0x010a
        /*0f66*/ 	.byte	0x3f
	.zero		1


	//   ....[79]....
        /*0f68*/ 	.word	0x00019c60
        /*0f6c*/ 	.word	0x0000000a
        /*0f70*/ 	.word	0x00032460
        /*0f74*/ 	.short	0x010a
        /*0f76*/ 	.byte	0x3f
	.zero		1


	//   ....[80]....
        /*0f78*/ 	.word	0x0001adc0
        /*0f7c*/ 	.word	0x00000005
        /*0f80*/ 	.word	0x00032420
        /*0f84*/ 	.short	0x010a
        /*0f86*/ 	.byte	0x3f
	.zero		1


	//   ....[81]....
        /*0f88*/ 	.word	0x0001af60
        /*0f8c*/ 	.word	0x00000003
        /*0f90*/ 	.word	0x00032440
        /*0f94*/ 	.short	0x010a
        /*0f96*/ 	.byte	0x3f
	.zero		1


	//   ....[82]....
        /*0f98*/ 	.word	0x0001afb0
        /*0f9c*/ 	.word	0x00000005
        /*0fa0*/ 	.word	0x00032440
        /*0fa4*/ 	.short	0x010a
        /*0fa6*/ 	.byte	0x3f
	.zero		1


	//   ....[83]....
        /*0fa8*/ 	.word	0x0001b000
        /*0fac*/ 	.word	0x00000003
        /*0fb0*/ 	.word	0x00032460
        /*0fb4*/ 	.short	0x010a
        /*0fb6*/ 	.byte	0x3f
	.zero		1


	//----- nvinfo : EIATTR_NUM_MBARRIERS
	.align		4
.L_1582:
        /*0fb8*/ 	.byte	0x03, 0x38
        /*0fba*/ 	.short	0x0017


	//----- nvinfo : EIATTR_EXIT_INSTR_OFFSETS
	.align		4
        /*0fbc*/ 	.byte	0x04, 0x1c
        /*0fbe*/ 	.short	(.L_1584 - .L_1583)


	//   ....[0]....
.L_1583:
        /*0fc0*/ 	.word	0x000009e0


	//   ....[1]....
        /*0fc4*/ 	.word	0x0000fc00


	//   ....[2]....
        /*0fc8*/ 	.word	0x00016a10


	//----- nvinfo : EIATTR_MAX_THREADS
	.align		4
.L_1584:
        /*0fcc*/ 	.byte	0x04, 0x05
        /*0fce*/ 	.short	(.L_1586 - .L_1585)
.L_1585:
        /*0fd0*/ 	.word	0x00000180
        /*0fd4*/ 	.word	0x00000001
        /*0fd8*/ 	.word	0x00000001


	//----- nvinfo : EIATTR_CRS_STACK_SIZE
	.align		4
.L_1586:
        /*0fdc*/ 	.byte	0x04, 0x1e
        /*0fde*/ 	.short	(.L_1588 - .L_1587)
.L_1587:
        /*0fe0*/ 	.word	0x00000000


	//----- nvinfo : EIATTR_CBANK_PARAM_SIZE
	.align		4
.L_1588:
        /*0fe4*/ 	.byte	0x03, 0x19
        /*0fe6*/ 	.short	0x0bf0


	//----- nvinfo : EIATTR_PARAM_CBANK
	.align		4
        /*0fe8*/ 	.byte	0x04, 0x0a
        /*0fea*/ 	.short	(.L_1590 - .L_1589)
	.align		4
.L_1589:
        /*0fec*/ 	.word	index@(.nv.constant0._ZN7cutlass13device_kernelIN5flash11enable_sm90INS1_16FlashAttnFwdSm90INS1_25CollectiveMainloopFwdSm90ILi2EN4cute5tupleIJNS5_1CILi1EEES8_S8_EEENS6_IJNS7_ILi128EEENS7_ILi96EEENS7_ILi64EEEEEELi256ENS_10bfloat16_tEfNS_4arch4Sm90ELb1ELb0ELb1ELb1ELb1ELb0ELb1ELb1ELb0ELb1ELb1ELb0EEENS1_21CollectiveEpilogueFwdINS6_IJSA_NS7_ILi256EEESB_EEES9_SE_SG_Li256ELb1ELb1ELb1ELb0EEENS1_36VarlenDynamicPersistentTileSchedulerILi128ELi96ELi256ELi128ELb1ELb1ELb1ELb1ELb1ELb1EEEEEEEEEvNT_6ParamsE)
        /*0ff0*/ 	.short	0x0210
        /*0ff2*/ 	.short	0x0bf0


	//----- nvinfo : EIATTR_SW_WAR
	.align		4
.L_1590:
        /*0ff4*/ 	.byte	0x04, 0x36
        /*0ff6*/ 	.short	(.L_1592 - .L_1591)
.L_1591:
        /*0ff8*/ 	.word	0x00000008
.L_1592:


//--------------------- .nv.info._ZN7cutlass13device_kernelIN5flash11enable_sm90INS1_16FlashAttnFwdSm90INS1_25CollectiveMainloopFwdSm90ILi2EN4cute5tupleIJNS5_1CILi1EEES8_S8_EEENS6_IJNS7_ILi128EEENS7_ILi96EEENS7_ILi64EEEEEELi256ENS_10bfloat16_tEfNS_4arch4Sm90ELb1ELb0ELb1ELb1ELb1ELb1ELb1ELb1ELb0ELb1ELb1ELb0EEENS1_21CollectiveEpilogueFwdINS6_IJSA_NS7_ILi256EEESB_EEES9_SE_SG_Li256ELb1ELb1ELb1ELb0EEENS1_36VarlenDynamicPersistentTileSchedulerILi128ELi96ELi256ELi128ELb1ELb1ELb1ELb1ELb1ELb1EEEEEEEEEvNT_6ParamsE --------------------------
	.section	.nv.info._ZN7cutlass13device_kernelIN5flash11enable_sm90INS1_16FlashAttnFwdSm90INS1_25CollectiveMainloopFwdSm90ILi2EN4cute5tupleIJNS5_1CILi1EEES8_S8_EEENS6_IJNS7_ILi128EEENS7_ILi96EEENS7_ILi64EEEEEELi256ENS_10bfloat16_tEfNS_4arch4Sm90ELb1ELb0ELb1ELb1ELb1ELb1ELb1ELb1ELb0ELb1ELb1ELb0EEENS1_21CollectiveEpilogueFwdINS6_IJSA_NS7_ILi256EEESB_EEES9_SE_SG_Li256ELb1ELb1ELb1ELb0EEENS1_36VarlenDynamicPersistentTileSchedulerILi128ELi96ELi256ELi128ELb1ELb1ELb1ELb1ELb1ELb1EEEEEEEEEvNT_6ParamsE,"",@"SHT_CUDA_INFO"
	.sectionflags	@""
	.align	4


	//----- nvinfo : EIATTR_CUDA_API_VERSION
	.align		4
        /*0000*/ 	.byte	0x04, 0x37
        /*0002*/ 	.short	(.L_1594 - .L_1593)
.L_1593:
        /*0004*/ 	.word	0x00000082


	//----- nvinfo : EIATTR_KPARAM_INFO
	.align		4
.L_1594:
        /*0008*/ 	.byte	0x04, 0x17
        /*000a*/ 	.short	(.L_1596 - .L_1595)
.L_1595:
        /*000c*/ 	.word	0x00000000
        /*0010*/ 	.short	0x0000
        /*0012*/ 	.short	0x0070
        /*0014*/ 	.byte	0x00, 0xf0, 0x01, 0x2e


	//----- nvinfo : EIATTR_SPARSE_MMA_MASK
	.align		4
.L_1596:
        /*0018*/ 	.byte	0x03, 0x50
        /*001a*/ 	.short	0x0000


	//----- nvinfo : EIATTR_MAXREG_COUNT
	.align		4
        /*001c*/ 	.byte	0x03, 0x1b
        /*001e*/ 	.short	0x00a8


	//----- nvinfo : EIATTR_NUM_BARRIERS
	.align		4
        /*0020*/ 	.byte	0x02, 0x4c
        /*0022*/ 	.byte	0x10
	.zero		1


	//----- nvinfo : EIATTR_EXTERNS
	.align		4
        /*0024*/ 	.byte	0x04, 0x0f
        /*0026*/ 	.short	(.L_1598 - .L_1597)


	//   ....[0]....
	.align		4
.L_1597:
        /*0028*/ 	.word	index@(__assertfail)


	//----- nvinfo : EIATTR_ANNOTATIONS
	.align		4
.L_1598:
        /*002c*/ 	.byte	0x04, 0x55
        /*002e*/ 	.short	(.L_1600 - .L_1599)


	//   ....[0]....
.L_1599:
        /* <DEDUP_REMOVED lines=208> */


	//----- nvinfo : EIATTR_MERCURY_ISA_VERSION
	.align		4
.L_1600:
        /*0d18*/ 	.byte	0x03, 0x5f
        /*0d1a*/ 	.short	0x0101


	//----- nvinfo : EIATTR_UNUSED_LOAD_BYTE_OFFSET
	.align		4
        /*0d1c*/ 	.byte	0x04, 0x44
        /*0d1e*/ 	.short	(.L_1602 - .L_1601)


	//   ....[0]....
.L_1601:
        /*0d20*/ 	.word	0x00000aa0
        /*0d24*/ 	.word	0x0000fff0


	//   ....[1]....
        /*0d28*/ 	.word	0x00014d50
        /*0d2c*/ 	.word	0x0000fff0


	//----- nvinfo : EIATTR_INT_WARP_WIDE_INSTR_OFFSETS
	.align		4
.L_1602:
        /*0d30*/ 	.byte	0x04, 0x31
        /*0d32*/ 	.short	(.L_1604 - .L_1603)


	//   ....[0]....
.L_1603:
        /*0d34*/ 	.word	0x00000130


	//   ....[1]....
        /*0d38*/ 	.word	0x00000170


	//   ....[2]....
        /*0d3c*/ 	.word	0x000001e0


	//   ....[3]....
        /*0d40*/ 	.word	0x000001f0


	//   ....[4]....
        /*0d44*/ 	.word	0x0001d0a0


	//   ....[5]....
        /*0d48*/ 	.word	0x0001d130


	//   ....[6]....
        /*0d4c*/ 	.word	0x00021040


	//   ....[7]....
        /*0d50*/ 	.word	0x000210d0


	//----- nvinfo : EIATTR_COOP_GROUP_MASK_REGIDS
	.align		4
.L_1604:
        /*0d54*/ 	.byte	0x04, 0x29
        /*0d56*/ 	.short	(.L_1606 - .L_1605)


	//   ....[0]....
.L_1605:
        /*0d58*/ 	.word	0xffffffff


	//   ....[1]....
        /*0d5c*/ 	.word	0xffffffff


	//   ....[2]....
        /*0d60*/ 	.word	0xffffffff


	//   ....[3]....
        /*0d64*/ 	.word	0xffffffff


	//   ....[4]....
        /*0d68*/ 	.word	0xffffffff


	//   ....[5]....
        /*0d6c*/ 	.word	0xffffffff


	//   ....[6]....
        /*0d70*/ 	.word	0xffffffff


	//   ....[7]....
        /*0d74*/ 	.word	0xffffffff


	//   ....[8]....
        /*0d78*/ 	.word	0xffffffff


	//   ....[9]....
        /*0d7c*/ 	.word	0xffffffff


	//   ....[10]....
        /*0d80*/ 	.word	0xffffffff


	//   ....[11]....
        /*0d84*/ 	.word	0xffffffff


	//   ....[12]....
        /*0d88*/ 	.word	0xffffffff


	//   ....[13]....
        /*0d8c*/ 	.word	0xffffffff


	//   ....[14]....
        /*0d90*/ 	.word	0xffffffff


	//   ....[15]....
        /*0d94*/ 	.word	0xffffffff


	//   ....[16]....
        /*0d98*/ 	.word	0xffffffff


	//   ....[17]....
        /*0d9c*/ 	.word	0xffffffff


	//   ....[18]....
        /*0da0*/ 	.word	0xffffffff


	//   ....[19]....
        /*0da4*/ 	.word	0xffffffff


	//   ....[20]....
        /*0da8*/ 	.word	0xffffffff


	//   ....[21]....
        /*0dac*/ 	.word	0xffffffff


	//   ....[22]....
        /*0db0*/ 	.word	0xffffffff


	//   ....[23]....
        /*0db4*/ 	.word	0xffffffff


	//   ....[24]....
        /*0db8*/ 	.word	0xffffffff


	//   ....[25]....
        /*0dbc*/ 	.word	0xffffffff


	//   ....[26]....
        /*0dc0*/ 	.word	0xffffffff


	//   ....[27]....
        /*0dc4*/ 	.word	0xffffffff


	//   ....[28]....
        /*0dc8*/ 	.word	0xffffffff


	//   ....[29]....
        /*0dcc*/ 	.word	0xffffffff


	//   ....[30]....
        /*0dd0*/ 	.word	0xffffffff


	//   ....[31]....
        /*0dd4*/ 	.word	0xffffffff


	//   ....[32]....
        /*0dd8*/ 	.word	0xffffffff


	//   ....[33]....
        /*0ddc*/ 	.word	0xffffffff


	//   ....[34]....
        /*0de0*/ 	.word	0xffffffff


	//   ....[35]....
        /*0de4*/ 	.word	0xffffffff


	//   ....[36]....
        /*0de8*/ 	.word	0xffffffff


	//   ....[37]....
        /*0dec*/ 	.word	0xffffffff


	//   ....[38]....
        /*0df0*/ 	.word	0xffffffff


	//   ....[39]....
        /*0df4*/ 	.word	0xffffffff


	//   ....[40]....
        /*0df8*/ 	.word	0xffffffff


	//   ....[41]....
        /*0dfc*/ 	.word	0xffffffff


	//   ....[42]....
        /*0e00*/ 	.word	0xffffffff


	//   ....[43]....
        /*0e04*/ 	.word	0xffffffff


	//   ....[44]....
        /*0e08*/ 	.word	0xffffffff


	//   ....[45]....
        /*0e0c*/ 	.word	0xffffffff


	//   ....[46]....
        /*0e10*/ 	.word	0xffffffff


	//   ....[47]....
        /*0e14*/ 	.word	0xffffffff


	//   ....[48]....
        /*0e18*/ 	.word	0xffffffff


	//   ....[49]....
        /*0e1c*/ 	.word	0xffffffff


	//   ....[50]....
        /*0e20*/ 	.word	0xffffffff


	//   ....[51]....
        /*0e24*/ 	.word	0xffffffff


	//   ....[52]....
        /*0e28*/ 	.word	0xffffffff


	//   ....[53]....
        /*0e2c*/ 	.word	0xffffffff


	//   ....[54]....
        /*0e30*/ 	.word	0xffffffff


	//   ....[55]....
        /*0e34*/ 	.word	0xffffffff


	//   ....[56]....
        /*0e38*/ 	.word	0xffffffff


	//   ....[57]....
        /*0e3c*/ 	.word	0xffffffff


	//   ....[58]....
        /*0e40*/ 	.word	0xffffffff


	//   ....[59]....
        /*0e44*/ 	.word	0xffffffff


	//   ....[60]....
        /*0e48*/ 	.word	0xffffffff


	//   ....[61]....
        /*0e4c*/ 	.word	0xffffffff


	//   ....[62]....
        /*0e50*/ 	.word	0xffffffff


	//   ....[63]....
        /*0e54*/ 	.word	0xffffffff


	//   ....[64]....
        /*0e58*/ 	.word	0xffffffff


	//   ....[65]....
        /*0e5c*/ 	.word	0xffffffff


	//   ....[66]....
        /*0e60*/ 	.word	0xffffffff


	//   ....[67]....
        /*0e64*/ 	.word	0xffffffff


	//   ....[68]....
        /*0e68*/ 	.word	0xffffffff


	//   ....[69]....
        /*0e6c*/ 	.word	0xffffffff


	//   ....[70]....
        /*0e70*/ 	.word	0xffffffff


	//   ....[71]....
        /*0e74*/ 	.word	0xffffffff


	//   ....[72]....
        /*0e78*/ 	.word	0xffffffff


	//   ....[73]....
        /*0e7c*/ 	.word	0xffffffff


	//   ....[74]....
        /*0e80*/ 	.word	0xffffffff


	//   ....[75]....
        /*0e84*/ 	.word	0xffffffff


	//   ....[76]....
        /*0e88*/ 	.word	0xffffffff


	//   ....[77]....
        /*0e8c*/ 	.word	0xffffffff


	//   ....[78]....
        /*0e90*/ 	.word	0xffffffff


	//   ....[79]....
        /*0e94*/ 	.word	0xffffffff


	//   ....[80]....
        /*0e98*/ 	.word	0xffffffff


	//   ....[81]....
        /*0e9c*/ 	.word	0xffffffff


	//   ....[82]....
        /*0ea0*/ 	.word	0xffffffff


	//   ....[83]....
        /*0ea4*/ 	.word	0xffffffff


	//   ....[84]....
        /*0ea8*/ 	.word	0xffffffff


	//   ....[85]....
        /*0eac*/ 	.word	0xffffffff


	//   ....[86]....
        /*0eb0*/ 	.word	0xffffffff


	//   ....[87]....
        /*0eb4*/ 	.word	0xffffffff


	//   ....[88]....
        /*0eb8*/ 	.word	0xffffffff


	//   ....[89]....
        /*0ebc*/ 	.word	0xffffffff


	//   ....[90]....
        /*0ec0*/ 	.word	0xffffffff


	//   ....[91]....
        /*0ec4*/ 	.word	0xffffffff


	//   ....[92]....
        /*0ec8*/ 	.word	0xffffffff


	//   ....[93]....
        /*0ecc*/ 	.word	0xffffffff


	//   ....[94]....
        /*0ed0*/ 	.word	0xffffffff


	//   ....[95]....
        /*0ed4*/ 	.word	0xffffffff


	//   ....[96]....
        /*0ed8*/ 	.word	0xffffffff


	//   ....[97]....
        /*0edc*/ 	.word	0xffffffff


	//   ....[98]....
        /*0ee0*/ 	.word	0xffffffff


	//   ....[99]....
        /*0ee4*/ 	.word	0xffffffff


	//   ....[100]....
        /*0ee8*/ 	.word	0xffffffff


	//   ....[101]....
        /*0eec*/ 	.word	0xffffffff


	//   ....[102]....
        /*0ef0*/ 	.word	0xffffffff


	//   ....[103]....
        /*0ef4*/ 	.word	0xffffffff


	//   ....[104]....
        /*0ef8*/ 	.word	0xffffffff


	//   ....[105]....
        /*0efc*/ 	.word	0xffffffff


	//   ....[106]....
        /*0f00*/ 	.word	0xffffffff


	//   ....[107]....
        /*0f04*/ 	.word	0xffffffff


	//   ....[108]....
        /*0f08*/ 	.word	0xffffffff


	//   ....[109]....
        /*0f0c*/ 	.word	0xffffffff


	//   ....[110]....
        /*0f10*/ 	.word	0xffffffff


	//   ....[111]....
        /*0f14*/ 	.word	0xffffffff


	//   ....[112]....
        /*0f18*/ 	.word	0xffffffff


	//   ....[113]....
        /*0f1c*/ 	.word	0xffffffff


	//   ....[114]....
        /*0f20*/ 	.word	0xffffffff


	//   ....[115]....
        /*0f24*/ 	.word	0xffffffff


	//   ....[116]....
        /*0f28*/ 	.word	0xffffffff


	//   ....[117]....
        /*0f2c*/ 	.word	0xffffffff


	//   ....[118]....
        /*0f30*/ 	.word	0xffffffff


	//   ....[119]....
        /*0f34*/ 	.word	0xffffffff


	//   ....[120]....
        /*0f38*/ 	.word	0xffffffff


	//   ....[121]....
        /*0f3c*/ 	.word	0xffffffff


	//   ....[122]....
        /*0f40*/ 	.word	0xffffffff


	//   ....[123]....
        /*0f44*/ 	.word	0xffffffff


	//   ....[124]....
        /*0f48*/ 	.word	0xffffffff


	//   ....[125]....
        /*0f4c*/ 	.word	0xffffffff


	//   ....[126]....
        /*0f50*/ 	.word	0xffffffff


	//   ....[127]....
        /*0f54*/ 	.word	0xffffffff


	//   ....[128]....
        /*0f58*/ 	.word	0xffffffff


	//   ....[129]....
        /*0f5c*/ 	.word	0xffffffff


	//   ....[130]....
        /*0f60*/ 	.word	0xffffffff


	//   ....[131]....
        /*0f64*/ 	.word	0xffffffff


	//   ....[132]....
        /*0f68*/ 	.word	0xffffffff


	//   ....[133]....
        /*0f6c*/ 	.word	0xffffffff


	//   ....[134]....
        /*0f70*/ 	.word	0xffffffff


	//   ....[135]....
        /*0f74*/ 	.word	0xffffffff


	//   ....[136]....
        /*0f78*/ 	.word	0xffffffff


	//   ....[137]....
        /*0f7c*/ 	.word	0xffffffff


	//   ....[138]....
        /*0f80*/ 	.word	0xffffffff


	//   ....[139]....
        /*0f84*/ 	.word	0xffffffff


	//   ....[140]....
        /*0f88*/ 	.word	0xffffffff


	//   ....[141]....
        /*0f8c*/ 	.word	0xffffffff


	//   ....[142]....
        /*0f90*/ 	.word	0xffffffff


	//   ....[143]....
        /*0f94*/ 	.word	0xffffffff


	//   ....[144]....
        /*0f98*/ 	.word	0xffffffff


	//   ....[145]....
        /*0f9c*/ 	.word	0xffffffff


	//   ....[146]....
        /*0fa0*/ 	.word	0xffffffff


	//   ....[147]....
        /*0fa4*/ 	.word	0xffffffff


	//   ....[148]....
        /*0fa8*/ 	.word	0xffffffff


	//   ....[149]....
        /*0fac*/ 	.word	0xffffffff


	//   ....[150]....
        /*0fb0*/ 	.word	0xffffffff


	//   ....[151]....
        /*0fb4*/ 	.word	0xffffffff


	//   ....[152]....
        /*0fb8*/ 	.word	0xffffffff


	//   ....[153]....
        /*0fbc*/ 	.word	0xffffffff


	//   ....[154]....
        /*0fc0*/ 	.word	0xffffffff


	//   ....[155]....
        /*0fc4*/ 	.word	0xffffffff


	//   ....[156]....
        /*0fc8*/ 	.word	0xffffffff


	//   ....[157]....
        /*0fcc*/ 	.word	0xffffffff


	//   ....[158]....
        /*0fd0*/ 	.word	0xffffffff


	//   ....[159]....
        /*0fd4*/ 	.word	0xffffffff


	//   ....[160]....
        /*0fd8*/ 	.word	0xffffffff


	//   ....[161]....
        /*0fdc*/ 	.word	0xffffffff


	//   ....[162]....
        /*0fe0*/ 	.word	0xffffffff


	//   ....[163]....
        /*0fe4*/ 	.word	0xffffffff


	//   ....[164]....
        /*0fe8*/ 	.word	0xffffffff


	//   ....[165]....
        /*0fec*/ 	.word	0xffffffff


	//   ....[166]....
        /*0ff0*/ 	.word	0xffffffff


	//   ....[167]....
        /*0ff4*/ 	.word	0xffffffff


	//   ....[168]....
        /*0ff8*/ 	.word	0xffffffff


	//   ....[169]....
        /*0ffc*/ 	.word	0xffffffff


	//   ....[170]....
        /*1000*/ 	.word	0xffffffff


	//   ....[171]....
        /*1004*/ 	.word	0xffffffff


	//   ....[172]....
        /*1008*/ 	.word	0xffffffff


	//   ....[173]....
        /*100c*/ 	.word	0xffffffff


	//   ....[174]....
        /*1010*/ 	.word	0xffffffff


	//   ....[175]....
        /*1014*/ 	.word	0xffffffff


	//   ....[176]....
        /*1018*/ 	.word	0xffffffff


	//   ....[177]....
        /*101c*/ 	.word	0xffffffff


	//   ....[178]....
        /*1020*/ 	.word	0xffffffff


	//   ....[179]....
        /*1024*/ 	.word	0xffffffff


	//   ....[180]....
        /*1028*/ 	.word	0xffffffff


	//   ....[181]....
        /*102c*/ 	.word	0xffffffff


	//   ....[182]....
        /*1030*/ 	.word	0xffffffff


	//   ....[183]....
        /*1034*/ 	.word	0xffffffff


	//   ....[184]....
        /*1038*/ 	.word	0xffffffff


	//   ....[185]....
        /*103c*/ 	.word	0xffffffff


	//   ....[186]....
        /*1040*/ 	.word	0xffffffff


	//   ....[187]....
        /*1044*/ 	.word	0xffffffff


	//   ....[188]....
        /*1048*/ 	.word	0xffffffff


	//   ....[189]....
        /*104c*/ 	.word	0xffffffff


	//   ....[190]....
        /*1050*/ 	.word	0xffffffff


	//   ....[191]....
        /*1054*/ 	.word	0xffffffff


	//   ....[192]....
        /*1058*/ 	.word	0xffffffff


	//   ....[193]....
        /*105c*/ 	.word	0xffffffff


	//   ....[194]....
        /*1060*/ 	.word	0xffffffff


	//   ....[195]....
        /*1064*/ 	.word	0xffffffff


	//   ....[196]....
        /*1068*/ 	.word	0xffffffff


	//   ....[197]....
        /*106c*/ 	.word	0xffffffff


	//   ....[198]....
        /*1070*/ 	.word	0xffffffff


	//   ....[199]....
        /*1074*/ 	.word	0xffffffff


	//   ....[200]....
        /*1078*/ 	.word	0xffffffff


	//   ....[201]....
        /*107c*/ 	.word	0x0500000f


	//   ....[202]....
        /*1080*/ 	.word	0x0500000f


	//   ....[203]....
        /*1084*/ 	.word	0x0500000f


	//   ....[204]....
        /*1088*/ 	.word	0x0500000f


	//   ....[205]....
        /*108c*/ 	.word	0x0500000f


	//   ....[206]....
        /*1090*/ 	.word	0x0500000f


	//   ....[207]....
        /*1094*/ 	.word	0x0500000f


	//   ....[208]....
        /*1098*/ 	.word	0x0500000f


	//   ....[209]....
        /*109c*/ 	.word	0x0500000f


	//   ....[210]....
        /*10a0*/ 	.word	0x0500000f


	//   ....[211]....
        /*10a4*/ 	.word	0x0500000f


	//   ....[212]....
        /*10a8*/ 	.word	0x0500000f


	//   ....[213]....
        /*10ac*/ 	.word	0x0500000f


	//   ....[214]....
        /*10b0*/ 	.word	0x0500000f


	//   ....[215]....
        /*10b4*/ 	.word	0x0500000f


	//   ....[216]....
        /*10b8*/ 	.word	0x0500000f


	//   ....[217]....
        /*10bc*/ 	.word	0x0500000f


	//   ....[218]....
        /*10c0*/ 	.word	0x0500000f


	//   ....[219]....
        /*10c4*/ 	.word	0x0500000f


	//   ....[220]....
        /*10c8*/ 	.word	0x0500000f


	//   ....[221]....
        /*10cc*/ 	.word	0x0500000f


	//   ....[222]....
        /*10d0*/ 	.word	0x0500000f


	//   ....[223]....
        /*10d4*/ 	.word	0x0500000f


	//   ....[224]....
        /*10d8*/ 	.word	0x0500000f


	//   ....[225]....
        /*10dc*/ 	.word	0x0500000f


	//   ....[226]....
        /*10e0*/ 	.word	0x0500000f


	//   ....[227]....
        /*10e4*/ 	.word	0x0500000f


	//   ....[228]....
        /*10e8*/ 	.word	0x0500000f


	//   ....[229]....
        /*10ec*/ 	.word	0x0500000f


	//   ....[230]....
        /*10f0*/ 	.word	0x0500000f


	//   ....[231]....
        /*10f4*/ 	.word	0x0500000f


	//   ....[232]....
        /*10f8*/ 	.word	0x0500000f


	//   ....[233]....
        /*10fc*/ 	.word	0x0500000f


	//   ....[234]....
        /*1100*/ 	.word	0x0500000f


	//   ....[235]....
        /*1104*/ 	.word	0x0500000f


	//   ....[236]....
        /*1108*/ 	.word	0x0500000f


	//   ....[237]....
        /*110c*/ 	.word	0x0500000f


	//   ....[238]....
        /*1110*/ 	.word	0x0500000f


	//   ....[239]....
        /*1114*/ 	.word	0x0500000f


	//   ....[240]....
        /*1118*/ 	.word	0x0500000f


	//   ....[241]....
        /*111c*/ 	.word	0x0500000f


	//   ....[242]....
        /*1120*/ 	.word	0x0500000f


	//   ....[243]....
        /*1124*/ 	.word	0x0500000f


	//   ....[244]....
        /*1128*/ 	.word	0x0500000f


	//   ....[245]....
        /*112c*/ 	.word	0x0500000f


	//   ....[246]....
        /*1130*/ 	.word	0x0500000f


	//   ....[247]....
        /*1134*/ 	.word	0x0500000f


	//   ....[248]....
        /*1138*/ 	.word	0x0500000f


	//   ....[249]....
        /*113c*/ 	.word	0x0500000f


	//   ....[250]....
        /*1140*/ 	.word	0x0500000f


	//   ....[251]....
        /*1144*/ 	.word	0x0500000f


	//   ....[252]....
        /*1148*/ 	.word	0x0500000f


	//   ....[253]....
        /*114c*/ 	.word	0x0500000f


	//   ....[254]....
        /*1150*/ 	.word	0x0500000f


	//   ....[255]....
        /*1154*/ 	.word	0x0500000f


	//   ....[0]....
        /*1158*/ 	.word	0x0500000f


	//   ....[1]....
        /*115c*/ 	.word	0x0500000f


	//   ....[2]....
        /*1160*/ 	.word	0x0500000f


	//   ....[3]....
        /*1164*/ 	.word	0x0500000f


	//   ....[4]....
        /*1168*/ 	.word	0x0500000f


	//   ....[5]....
        /*116c*/ 	.word	0x0500000f


	//   ....[6]....
        /*1170*/ 	.word	0x0500000f


	//   ....[7]....
        /*1174*/ 	.word	0x0500000f


	//   ....[8]....
        /*1178*/ 	.word	0x0500000f


	//   ....[9]....
        /*117c*/ 	.word	0x0500000f


	//   ....[10]....
        /*1180*/ 	.word	0x0500000f


	//   ....[11]....
        /*1184*/ 	.word	0x0500000f


	//   ....[12]....
        /*1188*/ 	.word	0x0500000f


	//   ....[13]....
        /*118c*/ 	.word	0x0500000f


	//   ....[14]....
        /*1190*/ 	.word	0x0500000f


	//   ....[15]....
        /*1194*/ 	.word	0x0500000f


	//   ....[16]....
        /*1198*/ 	.word	0x0500000f


	//   ....[17]....
        /*119c*/ 	.word	0x0500000f


	//   ....[18]....
        /*11a0*/ 	.word	0x0500000f


	//   ....[19]....
        /*11a4*/ 	.word	0x0500000f


	//   ....[20]....
        /*11a8*/ 	.word	0x0500000f


	//   ....[21]....
        /*11ac*/ 	.word	0x0500000f


	//   ....[22]....
        /*11b0*/ 	.word	0x0500000f


	//   ....[23]....
        /*11b4*/ 	.word	0x0500000f


	//   ....[24]....
        /*11b8*/ 	.word	0x0500000f


	//   ....[25]....
        /*11bc*/ 	.word	0x0500000f


	//   ....[26]....
        /*11c0*/ 	.word	0x0500000f


	//   ....[27]....
        /*11c4*/ 	.word	0x0500000f


	//   ....[28]....
        /*11c8*/ 	.word	0x0500000f


	//   ....[29]....
        /*11cc*/ 	.word	0x0500000f


	//   ....[30]....
        /*11d0*/ 	.word	0x0500000f


	//   ....[31]....
        /*11d4*/ 	.word	0x0500000f


	//   ....[32]....
        /*11d8*/ 	.word	0x0500000f


	//   ....[33]....
        /*11dc*/ 	.word	0x0500000f


	//   ....[34]....
        /*11e0*/ 	.word	0x0500000f


	//   ....[35]....
        /*11e4*/ 	.word	0x0500000f


	//   ....[36]....
        /*11e8*/ 	.word	0x0500000f


	//   ....[37]....
        /*11ec*/ 	.word	0x0500000f


	//   ....[38]....
        /*11f0*/ 	.word	0x0500000f


	//   ....[39]....
        /*11f4*/ 	.word	0x0500000f


	//   ....[40]....
        /*11f8*/ 	.word	0x0500000f


	//   ....[41]....
        /*11fc*/ 	.word	0x0500000f


	//   ....[42]....
        /*1200*/ 	.word	0x0500000f


	//   ....[43]....
        /*1204*/ 	.word	0x0500000f


	//   ....[44]....
        /*1208*/ 	.word	0x0500000f


	//   ....[45]....
        /*120c*/ 	.word	0x0500000f


	//   ....[46]....
        /*1210*/ 	.word	0x0500000f


	//   ....[47]....
        /*1214*/ 	.word	0x0500000f


	//   ....[48]....
        /*1218*/ 	.word	0x0500000f


	//   ....[49]....
        /*121c*/ 	.word	0x0500000f


	//   ....[50]....
        /*1220*/ 	.word	0x0500000f


	//   ....[51]....
        /*1224*/ 	.word	0x0500000f


	//   ....[52]....
        /*1228*/ 	.word	0x0500000f


	//   ....[53]....
        /*122c*/ 	.word	0x0500000f


	//   ....[54]....
        /*1230*/ 	.word	0x0500000f


	//   ....[55]....
        /*1234*/ 	.word	0x0500000f


	//   ....[56]....
        /*1238*/ 	.word	0x0500000f


	//   ....[57]....
        /*123c*/ 	.word	0x0500000f


	//   ....[58]....
        /*1240*/ 	.word	0x0500000f


	//   ....[59]....
        /*1244*/ 	.word	0x0500000f


	//   ....[60]....
        /*1248*/ 	.word	0x0500000f


	//   ....[61]....
        /*124c*/ 	.word	0x0500000f


	//   ....[62]....
        /*1250*/ 	.word	0x0500000f


	//   ....[63]....
        /*1254*/ 	.word	0x0500000f


	//   ....[64]....
        /*1258*/ 	.word	0x0500000f


	//   ....[65]....
        /*125c*/ 	.word	0x0500000f


	//   ....[66]....
        /*1260*/ 	.word	0x0500000f


	//   ....[67]....
        /*1264*/ 	.word	0x0500000f


	//   ....[68]....
        /*1268*/ 	.word	0x0500000f


	//   ....[69]....
        /*126c*/ 	.word	0x0500000f


	//   ....[70]....
        /*1270*/ 	.word	0x0500000f


	//   ....[71]....
        /*1274*/ 	.word	0x0500000f


	//   ....[72]....
        /*1278*/ 	.word	0x0500000f


	//   ....[73]....
        /*127c*/ 	.word	0x0500000f


	//   ....[74]....
        /*1280*/ 	.word	0x0500000f


	//   ....[75]....
        /*1284*/ 	.word	0x0500000f


	//   ....[76]....
        /*1288*/ 	.word	0x0500000f


	//   ....[77]....
        /*128c*/ 	.word	0x0500000f


	//   ....[78]....
        /*1290*/ 	.word	0x0500000f


	//   ....[79]....
        /*1294*/ 	.word	0x0500000f


	//   ....[80]....
        /*1298*/ 	.word	0x0500000f


	//   ....[81]....
        /*129c*/ 	.word	0x0500000f


	//   ....[82]....
        /*12a0*/ 	.word	0x0500000f


	//   ....[83]....
        /*12a4*/ 	.word	0x0500000f


	//   ....[84]....
        /*12a8*/ 	.word	0x0500000f


	//   ....[85]....
        /*12ac*/ 	.word	0x0500000f


	//   ....[86]....
        /*12b0*/ 	.word	0x0500000f


	//   ....[87]....
        /*12b4*/ 	.word	0x0500000f


	//   ....[88]....
        /*12b8*/ 	.word	0x0500000f


	//   ....[89]....
        /*12bc*/ 	.word	0x0500000f


	//   ....[90]....
        /*12c0*/ 	.word	0x0500000f


	//   ....[91]....
        /*12c4*/ 	.word	0x0500000f


	//   ....[92]....
        /*12c8*/ 	.word	0x0500000f


	//   ....[93]....
        /*12cc*/ 	.word	0x0500000f


	//   ....[94]....
        /*12d0*/ 	.word	0x0500000f


	//----- nvinfo : EIATTR_COOP_GROUP_INSTR_OFFSETS
	.align		4
.L_1606:
        /*12d4*/ 	.byte	0x04, 0x28
        /*12d6*/ 	.short	(.L_1608 - .L_1607)


	//   ....[0]....
.L_1607:
        /*12d8*/ 	.word	0x00000070


	//   ....[1]....
        /*12dc*/ 	.word	0x00000140


	//   ....[2]....
        /*12e0*/ 	.word	0x00000190


	//   ....[3]....
        /*12e4*/ 	.word	0x000003e0


	//   ....[4]....
        /*12e8*/ 	.word	0x00000540


	//   ....[5]....
        /*12ec*/ 	.word	0x00000660


	//   ....[6]....
        /*12f0*/ 	.word	0x000007c0


	//   ....[7]....
        /*12f4*/ 	.word	0x00003940


	//   ....[8]....
        /*12f8*/ 	.word	0x00003950


	//   ....[9]....
        /*12fc*/ 	.word	0x00004080


	//   ....[10]....
        /*1300*/ 	.word	0x00004090


	//   ....[11]....
        /*1304*/ 	.word	0x00004cd0


	//   ....[12]....
        /*1308*/ 	.word	0x00004ce0


	//   ....[13]....
        /*130c*/ 	.word	0x000054c0


	//   ....[14]....
        /*1310*/ 	.word	0x000054d0


	//   ....[15]....
        /*1314*/ 	.word	0x00005f10


	//   ....[16]....
        /*1318*/ 	.word	0x00005f20


	//   ....[17]....
        /*131c*/ 	.word	0x00006030


	//   ....[18]....
        /*1320*/ 	.word	0x00006040


	//   ....[19]....
        /*1324*/ 	.word	0x00006440


	//   ....[20]....
        /*1328*/ 	.word	0x00006470


	//   ....[21]....
        /*132c*/ 	.word	0x00006740


	//   ....[22]....
        /*1330*/ 	.word	0x00006760


	//   ....[23]....
        /*1334*/ 	.word	0x000073c0


	//   ....[24]....
        /*1338*/ 	.word	0x00007b90


	//   ....[25]....
        /*133c*/ 	.word	0x00007ba0


	//   ....[26]....
        /*1340*/ 	.word	0x00007bb0


	//   ....[27]....
        /*1344*/ 	.word	0x00007bc0


	//   ....[28]....
        /*1348*/ 	.word	0x00007ec0


	//   ....[29]....
        /*134c*/ 	.word	0x00007ed0


	//   ....[30]....
        /*1350*/ 	.word	0x00007ee0


	//   ....[31]....
        /*1354*/ 	.word	0x00007ef0


	//   ....[32]....
        /*1358*/ 	.word	0x00009200


	//   ....[33]....
        /*135c*/ 	.word	0x00009210


	//   ....[34]....
        /*1360*/ 	.word	0x00009220


	//   ....[35]....
        /*1364*/ 	.word	0x00009250


	//   ....[36]....
        /*1368*/ 	.word	0x00009330


	//   ....[37]....
        /*136c*/ 	.word	0x00009350


	//   ....[38]....
        /*1370*/ 	.word	0x00009360


	//   ....[39]....
        /*1374*/ 	.word	0x000093f0


	//   ....[40]....
        /*1378*/ 	.word	0x0000bb40


	//   ....[41]....
        /*137c*/ 	.word	0x0000c140


	//   ....[42]....
        /*1380*/ 	.word	0x0000c150


	//   ....[43]....
        /*1384*/ 	.word	0x0000c170


	//   ....[44]....
        /*1388*/ 	.word	0x0000c830


	//   ....[45]....
        /*138c*/ 	.word	0x0000c870


	//   ....[46]....
        /*1390*/ 	.word	0x0000ec30


	//   ....[47]....
        /*1394*/ 	.word	0x0000ec50


	//   ....[48]....
        /*1398*/ 	.word	0x0000f700


	//   ....[49]....
        /*139c*/ 	.word	0x0000f720


	//   ....[50]....
        /*13a0*/ 	.word	0x0000fbb0


	//   ....[51]....
        /*13a4*/ 	.word	0x0000fbe0


	//   ....[52]....
        /*13a8*/ 	.word	0x00012680


	//   ....[53]....
        /*13ac*/ 	.word	0x00012700


	//   ....[54]....
        /*13b0*/ 	.word	0x00012d70


	//   ....[55]....
        /*13b4*/ 	.word	0x00012d90


	//   ....[56]....
        /*13b8*/ 	.word	0x000142a0


	//   ....[57]....
        /*13bc*/ 	.word	0x00014330


	//   ....[58]....
        /*13c0*/ 	.word	0x000143e0


	//   ....[59]....
        /*13c4*/ 	.word	0x000145b0


	//   ....[60]....
        /*13c8*/ 	.word	0x00015e00


	//   ....[61]....
        /*13cc*/ 	.word	0x00015e20


	//   ....[62]....
        /*13d0*/ 	.word	0x00015e30


	//   ....[63]....
        /*13d4*/ 	.word	0x00015e40


	//   ....[64]....
        /*13d8*/ 	.word	0x00016860


	//   ....[65]....
        /*13dc*/ 	.word	0x00016870


	//   ....[66]....
        /*13e0*/ 	.word	0x00016aa0


	//   ....[67]....
        /*13e4*/ 	.word	0x00016ab0


	//   ....[68]....
        /*13e8*/ 	.word	0x00016ce0


	//   ....[69]....
        /*13ec*/ 	.word	0x00016cf0


	//   ....[70]....
        /*13f0*/ 	.word	0x00016f20


	//   ....[71]....
        /*13f4*/ 	.word	0x00016f30


	//   ....[72]....
        /*13f8*/ 	.word	0x00017400


	//   ....[73]....
        /*13fc*/ 	.word	0x00017410


	//   ....[74]....
        /*1400*/ 	.word	0x00018090


	//   ....[75]....
        /*1404*/ 	.word	0x000180a0


	//   ....[76]....
        /*1408*/ 	.word	0x000196e0


	//   ....[77]....
        /*140c*/ 	.word	0x000196f0


	//   ....[78]....
        /*1410*/ 	.word	0x00019930


	//   ....[79]....
        /*1414*/ 	.word	0x00019940


	//   ....[80]....
        /*1418*/ 	.word	0x00019b70


	//   ....[81]....
        /*141c*/ 	.word	0x00019b80


	//   ....[82]....
        /*1420*/ 	.word	0x00019db0


	//   ....[83]....
        /*1424*/ 	.word	0x00019dc0


	//   ....[84]....
        /*1428*/ 	.word	0x0001a050


	//   ....[85]....
        /*142c*/ 	.word	0x0001a240


	//   ....[86]....
        /*1430*/ 	.word	0x0001a270


	//   ....[87]....
        /*1434*/ 	.word	0x0001a2a0


	//   ....[88]....
        /*1438*/ 	.word	0x0001a2d0


	//   ....[89]....
        /*143c*/ 	.word	0x0001a300


	//   ....[90]....
        /*1440*/ 	.word	0x0001a330


	//   ....[91]....
        /*1444*/ 	.word	0x0001a4c0


	//   ....[92]....
        /*1448*/ 	.word	0x0001a4f0


	//   ....[93]....
        /*144c*/ 	.word	0x0001a520


	//   ....[94]....
        /*1450*/ 	.word	0x0001a550


	//   ....[95]....
        /*1454*/ 	.word	0x0001a580


	//   ....[96]....
        /*1458*/ 	.word	0x0001a5b0


	//   ....[97]....
        /*145c*/ 	.word	0x0001a640


	//   ....[98]....
        /*1460*/ 	.word	0x0001a670


	//   ....[99]....
        /*1464*/ 	.word	0x0001a680


	//   ....[100]....
        /*1468*/ 	.word	0x0001a6c0


	//   ....[101]....
        /*146c*/ 	.word	0x0001bb50


	//   ....[102]....
        /*1470*/ 	.word	0x0001dca0


	//   ....[103]....
        /*1474*/ 	.word	0x0001dcc0


	//   ....[104]....
        /*1478*/ 	.word	0x0001dd50


	//   ....[105]....
        /*147c*/ 	.word	0x0001dd70


	//   ....[106]....
        /*1480*/ 	.word	0x0001ddf0


	//   ....[107]....
        /*1484*/ 	.word	0x0001de10


	//   ....[108]....
        /*1488*/ 	.word	0x0001de90


	//   ....[109]....
        /*148c*/ 	.word	0x0001deb0


	//   ....[110]....
        /*1490*/ 	.word	0x0001df30


	//   ....[111]....
        /*1494*/ 	.word	0x0001df50


	//   ....[112]....
        /*1498*/ 	.word	0x0001df60


	//   ....[113]....
        /*149c*/ 	.word	0x0001df70


	//   ....[114]....
        /*14a0*/ 	.word	0x0001e710


	//   ....[115]....
        /*14a4*/ 	.word	0x0001e740


	//   ....[116]....
        /*14a8*/ 	.word	0x0001e830


	//   ....[117]....
        /*14ac*/ 	.word	0x0001e840


	//   ....[118]....
        /*14b0*/ 	.word	0x0001e8f0


	//   ....[119]....
        /*14b4*/ 	.word	0x0001e900


	//   ....[120]....
        /*14b8*/ 	.word	0x0001e980


	//   ....[121]....
        /*14bc*/ 	.word	0x0001e990


	//   ....[122]....
        /*14c0*/ 	.word	0x0001e9a0


	//   ....[123]....
        /*14c4*/ 	.word	0x0001ea40


	//   ....[124]....
        /*14c8*/ 	.word	0x0001ea70


	//   ....[125]....
        /*14cc*/ 	.word	0x0001eaf0


	//   ....[126]....
        /*14d0*/ 	.word	0x0001eb20


	//   ....[127]....
        /*14d4*/ 	.word	0x0001eb40


	//   ....[128]....
        /*14d8*/ 	.word	0x0001eb90


	//   ....[129]....
        /*14dc*/ 	.word	0x0001eba0


	//   ....[130]....
        /*14e0*/ 	.word	0x0001f260


	//   ....[131]....
        /*14e4*/ 	.word	0x0001f290


	//   ....[132]....
        /*14e8*/ 	.word	0x0001f2b0


	//   ....[133]....
        /*14ec*/ 	.word	0x0001f380


	//   ....[134]....
        /*14f0*/ 	.word	0x0001f3b0


	//   ....[135]....
        /*14f4*/ 	.word	0x0001f420


	//   ....[136]....
        /*14f8*/ 	.word	0x0001f490


	//   ....[137]....
        /*14fc*/ 	.word	0x0001f4a0


	//   ....[138]....
        /*1500*/ 	.word	0x0001f520


	//   ....[139]....
        /*1504*/ 	.word	0x0001f530


	//   ....[140]....
        /*1508*/ 	.word	0x0001f5b0


	//   ....[141]....
        /*150c*/ 	.word	0x0001f5c0


	//   ....[142]....
        /*1510*/ 	.word	0x0001f640


	//   ....[143]....
        /*1514*/ 	.word	0x0001f650


	//   ....[144]....
        /*1518*/ 	.word	0x0001f6d0


	//   ....[145]....
        /*151c*/ 	.word	0x0001f6e0


	//   ....[146]....
        /*1520*/ 	.word	0x0001fbf0


	//   ....[147]....
        /*1524*/ 	.word	0x0001fc10


	//   ....[148]....
        /*1528*/ 	.word	0x0001fc60


	//   ....[149]....
        /*152c*/ 	.word	0x0001fd20


	//   ....[150]....
        /*1530*/ 	.word	0x0001fd30


	//   ....[151]....
        /*1534*/ 	.word	0x0001fd60


	//   ....[152]....
        /*1538*/ 	.word	0x0001fdf0


	//   ....[153]....
        /*153c*/ 	.word	0x0001fea0


	//   ....[154]....
        /*1540*/ 	.word	0x0001feb0


	//   ....[155]....
        /*1544*/ 	.word	0x0001fee0


	//   ....[156]....
        /*1548*/ 	.word	0x0001fef0


	//   ....[157]....
        /*154c*/ 	.word	0x0001ff80


	//   ....[158]....
        /*1550*/ 	.word	0x00020690


	//   ....[159]....
        /*1554*/ 	.word	0x000206b0


	//   ....[160]....
        /*1558*/ 	.word	0x00020700


	//   ....[161]....
        /*155c*/ 	.word	0x00020710


	//   ....[162]....
        /*1560*/ 	.word	0x00020750


	//   ....[163]....
        /*1564*/ 	.word	0x00020760


	//   ....[164]....
        /*1568*/ 	.word	0x000207a0


	//   ....[165]....
        /*156c*/ 	.word	0x000207b0


	//   ....[166]....
        /*1570*/ 	.word	0x000207f0


	//   ....[167]....
        /*1574*/ 	.word	0x00020800


	//   ....[168]....
        /*1578*/ 	.word	0x00020810


	//   ....[169]....
        /*157c*/ 	.word	0x00020850


	//   ....[170]....
        /*1580*/ 	.word	0x00020b70


	//   ....[171]....
        /*1584*/ 	.word	0x00020b90


	//   ....[172]....
        /*1588*/ 	.word	0x00020ba0


	//   ....[173]....
        /*158c*/ 	.word	0x00020bb0


	//   ....[174]....
        /*1590*/ 	.word	0x00020bd0


	//   ....[175]....
        /*1594*/ 	.word	0x00020c40


	//   ....[176]....
        /*1598*/ 	.word	0x00020cb0


	//   ....[177]....
        /*159c*/ 	.word	0x00020cd0


	//   ....[178]....
        /*15a0*/ 	.word	0x00020ce0


	//   ....[179]....
        /*15a4*/ 	.word	0x00020d40


	//   ....[180]....
        /*15a8*/ 	.word	0x00020d60


	//   ....[181]....
        /*15ac*/ 	.word	0x00020dc0


	//   ....[182]....
        /*15b0*/ 	.word	0x00021300


	//   ....[183]....
        /*15b4*/ 	.word	0x00021330


	//   ....[184]....
        /*15b8*/ 	.word	0x00021390


	//   ....[185]....
        /*15bc*/ 	.word	0x000213c0


	//   ....[186]....
        /*15c0*/ 	.word	0x000213f0


	//   ....[187]....
        /*15c4*/ 	.word	0x00021420


	//   ....[188]....
        /*15c8*/ 	.word	0x00021450


	//   ....[189]....
        /*15cc*/ 	.word	0x00021480


	//   ....[190]....
        /*15d0*/ 	.word	0x00021620


	//   ....[191]....
        /*15d4*/ 	.word	0x00021650


	//   ....[192]....
        /*15d8*/ 	.word	0x00021680


	//   ....[193]....
        /*15dc*/ 	.word	0x000216b0


	//   ....[194]....
        /*15e0*/ 	.word	0x000216e0


	//   ....[195]....
        /*15e4*/ 	.word	0x00021710


	//   ....[196]....
        /*15e8*/ 	.word	0x000217d0


	//   ....[197]....
        /*15ec*/ 	.word	0x000217f0


	//   ....[198]....
        /*15f0*/ 	.word	0x00021810


	//   ....[199]....
        /*15f4*/ 	.word	0x00021870


	//   ....[200]....
        /*15f8*/ 	.word	0x00022290


	//   ....[201]....
        /*15fc*/ 	.word	0x000225b0


	//   ....[202]....
        /*1600*/ 	.word	0x00022640


	//   ....[203]....
        /*1604*/ 	.word	0x000226d0


	//   ....[204]....
        /*1608*/ 	.word	0x00022760


	//   ....[205]....
        /*160c*/ 	.word	0x00022840


	//   ....[206]....
        /*1610*/ 	.word	0x000228d0


	//   ....[207]....
        /*1614*/ 	.word	0x00022970


	//   ....[208]....
        /*1618*/ 	.word	0x00022a00


	//   ....[209]....
        /*161c*/ 	.word	0x00022af0


	//   ....[210]....
        /*1620*/ 	.word	0x00022b80


	//   ....[211]....
        /*1624*/ 	.word	0x00022c20


	//   ....[212]....
        /*1628*/ 	.word	0x00022cb0


	//   ....[213]....
        /*162c*/ 	.word	0x00022d90


	//   ....[214]....
        /*1630*/ 	.word	0x00022e30


	//   ....[215]....
        /*1634*/ 	.word	0x00022ec0


	//   ....[216]....
        /*1638*/ 	.word	0x00022f10


	//   ....[217]....
        /*163c*/ 	.word	0x00022f60


	//   ....[218]....
        /*1640*/ 	.word	0x00023000


	//   ....[219]....
        /*1644*/ 	.word	0x00023090


	//   ....[220]....
        /*1648*/ 	.word	0x000230e0


	//   ....[221]....
        /*164c*/ 	.word	0x00023130


	//   ....[222]....
        /*1650*/ 	.word	0x00023230


	//   ....[223]....
        /*1654*/ 	.word	0x000232e0


	//   ....[224]....
        /*1658*/ 	.word	0x00023330


	//   ....[225]....
        /*165c*/ 	.word	0x00023380


	//   ....[226]....
        /*1660*/ 	.word	0x00023500


	//   ....[227]....
        /*1664*/ 	.word	0x00023650


	//   ....[228]....
        /*1668*/ 	.word	0x000236e0


	//   ....[229]....
        /*166c*/ 	.word	0x00023730


	//   ....[230]....
        /*1670*/ 	.word	0x00023a30


	//   ....[231]....
        /*1674*/ 	.word	0x00023a80


	//   ....[232]....
        /*1678*/ 	.word	0x00023b10


	//   ....[233]....
        /*167c*/ 	.word	0x00023ba0


	//   ....[234]....
        /*1680*/ 	.word	0x00023c30


	//   ....[235]....
        /*1684*/ 	.word	0x00023cc0


	//   ....[236]....
        /*1688*/ 	.word	0x00023d50


	//   ....[237]....
        /*168c*/ 	.word	0x00023de0


	//   ....[238]....
        /*1690*/ 	.word	0x00023e60


	//   ....[239]....
        /*1694*/ 	.word	0x00023eb0


	//   ....[240]....
        /*1698*/ 	.word	0x00023f50


	//   ....[241]....
        /*169c*/ 	.word	0x00023fe0


	//   ....[242]....
        /*16a0*/ 	.word	0x00024070


	//   ....[243]....
        /*16a4*/ 	.word	0x000240c0


	//   ....[244]....
        /*16a8*/ 	.word	0x00024160


	//   ....[245]....
        /*16ac*/ 	.word	0x000241f0


	//   ....[246]....
        /*16b0*/ 	.word	0x00024290


	//   ....[247]....
        /*16b4*/ 	.word	0x00024320


	//   ....[248]....
        /*16b8*/ 	.word	0x000243c0


	//   ....[249]....
        /*16bc*/ 	.word	0x00024450


	//   ....[250]....
        /*16c0*/ 	.word	0x00024520


	//   ....[251]....
        /*16c4*/ 	.word	0x00024800


	//   ....[252]....
        /*16c8*/ 	.word	0x000248f0


	//   ....[253]....
        /*16cc*/ 	.word	0x00024990


	//   ....[254]....
        /*16d0*/ 	.word	0x000249f0


	//   ....[255]....
        /*16d4*/ 	.word	0x00024ae0


	//   ....[0]....
        /*16d8*/ 	.word	0x00024b50


	//   ....[1]....
        /*16dc*/ 	.word	0x00024c40


	//   ....[2]....
        /*16e0*/ 	.word	0x00024cb0


	//   ....[3]....
        /*16e4*/ 	.word	0x00024da0


	//   ....[4]....
        /*16e8*/ 	.word	0x00024e10


	//   ....[5]....
        /*16ec*/ 	.word	0x00024f00


	//   ....[6]....
        /*16f0*/ 	.word	0x00024f70


	//   ....[7]....
        /*16f4*/ 	.word	0x00025010


	//   ....[8]....
        /*16f8*/ 	.word	0x00025100


	//   ....[9]....
        /*16fc*/ 	.word	0x000251b0


	//   ....[10]....
        /*1700*/ 	.word	0x00025210


	//   ....[11]....
        /*1704*/ 	.word	0x00025300


	//   ....[12]....
        /*1708*/ 	.word	0x00025360


	//   ....[13]....
        /*170c*/ 	.word	0x00025480


	//   ....[14]....
        /*1710*/ 	.word	0x000254e0


	//   ....[15]....
        /*1714*/ 	.word	0x000255d0


	//   ....[16]....
        /*1718*/ 	.word	0x00025630


	//   ....[17]....
        /*171c*/ 	.word	0x000256d0


	//   ....[18]....
        /*1720*/ 	.word	0x000257a0


	//   ....[19]....
        /*1724*/ 	.word	0x00025840


	//   ....[20]....
        /*1728*/ 	.word	0x00025910


	//   ....[21]....
        /*172c*/ 	.word	0x000259b0


	//   ....[22]....
        /*1730*/ 	.word	0x00025a60


	//   ....[23]....
        /*1734*/ 	.word	0x00025b00


	//   ....[24]....
        /*1738*/ 	.word	0x00025d70


	//   ....[25]....
        /*173c*/ 	.word	0x00025e20


	//   ....[26]....
        /*1740*/ 	.word	0x00025ef0


	//   ....[27]....
        /*1744*/ 	.word	0x00025fe0


	//   ....[28]....
        /*1748*/ 	.word	0x000260a0


	//   ....[29]....
        /*174c*/ 	.word	0x00026160


	//   ....[30]....
        /*1750*/ 	.word	0x00026220


	//   ....[31]....
        /*1754*/ 	.word	0x000262e0


	//   ....[32]....
        /*1758*/ 	.word	0x000263a0


	//   ....[33]....
        /*175c*/ 	.word	0x00026460


	//   ....[34]....
        /*1760*/ 	.word	0x00026520


	//   ....[35]....
        /*1764*/ 	.word	0x000265e0


	//   ....[36]....
        /*1768*/ 	.word	0x000266a0


	//   ....[37]....
        /*176c*/ 	.word	0x00026750


	//   ....[38]....
        /*1770*/ 	.word	0x000267b0


	//   ....[39]....
        /*1774*/ 	.word	0x00026890


	//   ....[40]....
        /*1778*/ 	.word	0x000269d0


	//   ....[41]....
        /*177c*/ 	.word	0x00026ab0


	//   ....[42]....
        /*1780*/ 	.word	0x00026b40


	//   ....[43]....
        /*1784*/ 	.word	0x00026c50


	//   ....[44]....
        /*1788*/ 	.word	0x00026cb0


	//   ....[45]....
        /*178c*/ 	.word	0x00026dc0


	//   ....[46]....
        /*1790*/ 	.word	0x00026e20


	//   ....[47]....
        /*1794*/ 	.word	0x00026f30


	//   ....[48]....
        /*1798*/ 	.word	0x00026f90


	//   ....[49]....
        /*179c*/ 	.word	0x000270a0


	//   ....[50]....
        /*17a0*/ 	.word	0x00027100


	//   ....[51]....
        /*17a4*/ 	.word	0x000271c0


	//   ....[52]....
        /*17a8*/ 	.word	0x00027320


	//   ....[53]....
        /*17ac*/ 	.word	0x000273c0


	//   ....[54]....
        /*17b0*/ 	.word	0x00027420


	//   ....[55]....
        /*17b4*/ 	.word	0x000274d0


	//   ....[56]....
        /*17b8*/ 	.word	0x00027530


	//   ....[57]....
        /*17bc*/ 	.word	0x000275e0


	//   ....[58]....
        /*17c0*/ 	.word	0x00027640


	//   ....[59]....
        /*17c4*/ 	.word	0x000276f0


	//   ....[60]....
        /*17c8*/ 	.word	0x00027750


	//   ....[61]....
        /*17cc*/ 	.word	0x00027800


	//   ....[62]....
        /*17d0*/ 	.word	0x00027860


	//   ....[63]....
        /*17d4*/ 	.word	0x00027910


	//   ....[64]....
        /*17d8*/ 	.word	0x00027a00


	//   ....[65]....
        /*17dc*/ 	.word	0x00027aa0


	//   ....[66]....
        /*17e0*/ 	.word	0x00027b00


	//   ....[67]....
        /*17e4*/ 	.word	0x00027bd0


	//   ....[68]....
        /*17e8*/ 	.word	0x00027c30


	//   ....[69]....
        /*17ec*/ 	.word	0x00027d00


	//   ....[70]....
        /*17f0*/ 	.word	0x00027d60


	//   ....[71]....
        /*17f4*/ 	.word	0x00027e30


	//   ....[72]....
        /*17f8*/ 	.word	0x00027e90


	//   ....[73]....
        /*17fc*/ 	.word	0x00027f60


	//   ....[74]....
        /*1800*/ 	.word	0x00027fc0


	//   ....[75]....
        /*1804*/ 	.word	0x00028090


	//   ....[76]....
        /*1808*/ 	.word	0x00028120


	//   ....[77]....
        /*180c*/ 	.word	0x000281c0


	//   ....[78]....
        /*1810*/ 	.word	0x00028340


	//   ....[79]....
        /*1814*/ 	.word	0x000283b0


	//   ....[80]....
        /*1818*/ 	.word	0x00028420


	//   ....[81]....
        /*181c*/ 	.word	0x00028490


	//   ....[82]....
        /*1820*/ 	.word	0x00028500


	//   ....[83]....
        /*1824*/ 	.word	0x00028580


	//   ....[84]....
        /*1828*/ 	.word	0x00028600


	//   ....[85]....
        /*182c*/ 	.word	0x00028690


	//   ....[86]....
        /*1830*/ 	.word	0x00028700


	//   ....[87]....
        /*1834*/ 	.word	0x00028770


	//   ....[88]....
        /*1838*/ 	.word	0x000287e0


	//   ....[89]....
        /*183c*/ 	.word	0x00028860


	//   ....[90]....
        /*1840*/ 	.word	0x000288d0


	//   ....[91]....
        /*1844*/ 	.word	0x00028960


	//   ....[92]....
        /*1848*/ 	.word	0x000289c0


	//   ....[93]....
        /*184c*/ 	.word	0x00028a50


	//   ....[94]....
        /*1850*/ 	.word	0x00028b80


	//----- nvinfo : EIATTR_REG_RECONFIG
	.align		4
.L_1608:
        /*1854*/ 	.byte	0x01, 0x54
	.zero		2


	//----- nvinfo : EIATTR_SYSCALL_OFFSETS
	.align		4
        /*1858*/ 	.byte	0x04, 0x46
        /*185a*/ 	.short	(.L_1610 - .L_1609)


	//   ....[0]....
.L_1609:
        /*185c*/ 	.word	0x000024b0


	//   ....[1]....
        /*1860*/ 	.word	0x00002600


	//   ....[2]....
        /*1864*/ 	.word	0x000075b0


	//   ....[3]....
        /*1868*/ 	.word	0x000078d0


	//   ....[4]....
        /*186c*/ 	.word	0x0001d290


	//   ....[5]....
        /*1870*/ 	.word	0x0001d3e0


	//   ....[6]....
        /*1874*/ 	.word	0x0001d4d0


	//   ....[7]....
        /*1878*/ 	.word	0x0001e330


	//   ....[8]....
        /*187c*/ 	.word	0x0001ee70


	//----- nvinfo : EIATTR_MBARRIER_INSTR_OFFSETS
	.align		4
.L_1610:
        /*1880*/ 	.byte	0x04, 0x39
        /*1882*/ 	.short	(.L_1612 - .L_1611)


	//   ....[0]....
.L_1611:
        /*1884*/ 	.word	0x00000280
        /*1888*/ 	.word	0x000000ff
        /*188c*/ 	.word	0x00032400
        /*1890*/ 	.short	0x0100
        /*1892*/ 	.byte	0x08
	.zero		1


	//   ....[1]....
        /*1894*/ 	.word	0x00000290
        /*1898*/ 	.word	0x000000ff
        /*189c*/ 	.word	0x00032410
        /*18a0*/ 	.short	0x0100
        /*18a2*/ 	.byte	0x08
	.zero		1


	//   ....[2]....
        /*18a4*/ 	.word	0x000002a0
        /*18a8*/ 	.word	0x000000ff
        /*18ac*/ 	.word	0x00032420
        /*18b0*/ 	.short	0x0100
        /*18b2*/ 	.byte	0x08
	.zero		1


	//   ....[3]....
        /*18b4*/ 	.word	0x00000390
        /*18b8*/ 	.word	0x000000ff
        /*18bc*/ 	.word	0x00032430
        /*18c0*/ 	.short	0x0100
        /*18c2*/ 	.byte	0x08
	.zero		1


	//   ....[4]....
        /*18c4*/ 	.word	0x000003a0
        /*18c8*/ 	.word	0x000000ff
        /*18cc*/ 	.word	0x00032440
        /*18d0*/ 	.short	0x0100
        /*18d2*/ 	.byte	0x08
	.zero		1


	//   ....[5]....
        /*18d4*/ 	.word	0x000003b0
        /*18d8*/ 	.word	0x000000ff
        /*18dc*/ 	.word	0x00032438
        /*18e0*/ 	.short	0x0100
        /*18e2*/ 	.byte	0x08
	.zero		1


	//   ....[6]....
        /*18e4*/ 	.word	0x000003c0
        /*18e8*/ 	.word	0x000000ff
        /*18ec*/ 	.word	0x00032448
        /*18f0*/ 	.short	0x0100
        /*18f2*/ 	.byte	0x08
	.zero		1


	//   ....[7]....
        /*18f4*/ 	.word	0x000004f0
        /*18f8*/ 	.word	0x000000ff
        /*18fc*/ 	.word	0x00032450
        /*1900*/ 	.short	0x0100
        /*1902*/ 	.byte	0x08
	.zero		1


	//   ....[8]....
        /*1904*/ 	.word	0x00000500
        /*1908*/ 	.word	0x000000ff
        /*190c*/ 	.word	0x00032460
        /*1910*/ 	.short	0x0100
        /*1912*/ 	.byte	0x08
	.zero		1


	//   ....[9]....
        /*1914*/ 	.word	0x00000510
        /*1918*/ 	.word	0x000000ff
        /*191c*/ 	.word	0x00032458
        /*1920*/ 	.short	0x0100
        /*1922*/ 	.byte	0x08
	.zero		1


	//   ....[10]....
        /*1924*/ 	.word	0x00000520
        /*1928*/ 	.word	0x000000ff
        /*192c*/ 	.word	0x00032468
        /*1930*/ 	.short	0x0100
        /*1932*/ 	.byte	0x08
	.zero		1


	//   ....[11]....
        /*1934*/ 	.word	0x00000610
        /*1938*/ 	.word	0x000000ff
        /*193c*/ 	.word	0x00032470
        /*1940*/ 	.short	0x0100
        /*1942*/ 	.byte	0x06
	.zero		1


	//   ....[12]....
        /*1944*/ 	.word	0x00000620
        /*1948*/ 	.word	0x000000ff
        /*194c*/ 	.word	0x00032480
        /*1950*/ 	.short	0x0100
        /*1952*/ 	.byte	0x06
	.zero		1


	//   ....[13]....
        /*1954*/ 	.word	0x00000630
        /*1958*/ 	.word	0x000000ff
        /*195c*/ 	.word	0x00032478
        /*1960*/ 	.short	0x0100
        /*1962*/ 	.byte	0x06
	.zero		1


	//   ....[14]....
        /*1964*/ 	.word	0x00000640
        /*1968*/ 	.word	0x000000ff
        /*196c*/ 	.word	0x00032488
        /*1970*/ 	.short	0x0100
        /*1972*/ 	.byte	0x06
	.zero		1


	//   ....[15]....
        /*1974*/ 	.word	0x00000770
        /*1978*/ 	.word	0x000000ff
        /*197c*/ 	.word	0x00032490
        /*1980*/ 	.short	0x0100
        /*1982*/ 	.byte	0x08
	.zero		1


	//   ....[16]....
        /*1984*/ 	.word	0x00000780
        /*1988*/ 	.word	0x000000ff
        /*198c*/ 	.word	0x000324a0
        /*1990*/ 	.short	0x0100
        /*1992*/ 	.byte	0x08
	.zero		1


	//   ....[17]....
        /*1994*/ 	.word	0x00000790
        /*1998*/ 	.word	0x000000ff
        /*199c*/ 	.word	0x00032498
        /*19a0*/ 	.short	0x0100
        /*19a2*/ 	.byte	0x08
	.zero		1


	//   ....[18]....
        /*19a4*/ 	.word	0x000007a0
        /*19a8*/ 	.word	0x000000ff
        /*19ac*/ 	.word	0x000324a8
        /*19b0*/ 	.short	0x0100
        /*19b2*/ 	.byte	0x08
	.zero		1


	//   ....[19]....
        /*19b4*/ 	.word	0x000008d0
        /*19b8*/ 	.word	0x000000ff
        /*19bc*/ 	.word	0x000324b0
        /*19c0*/ 	.short	0x0100
        /*19c2*/ 	.byte	0x08
	.zero		1


	//   ....[20]....
        /*19c4*/ 	.word	0x000008e0
        /*19c8*/ 	.word	0x000000ff
        /*19cc*/ 	.word	0x000324c0
        /*19d0*/ 	.short	0x0100
        /*19d2*/ 	.byte	0x08
	.zero		1


	//   ....[21]....
        /*19d4*/ 	.word	0x000008f0
        /*19d8*/ 	.word	0x000000ff
        /*19dc*/ 	.word	0x000324b8
        /*19e0*/ 	.short	0x0100
        /*19e2*/ 	.byte	0x08
	.zero		1


	//   ....[22]....
        /*19e4*/ 	.word	0x00000900
        /*19e8*/ 	.word	0x000000ff
        /*19ec*/ 	.word	0x000324c8
        /*19f0*/ 	.short	0x0100
        /*19f2*/ 	.byte	0x08
	.zero		1


	//   ....[23]....
        /*19f4*/ 	.word	0x000038f0
        /*19f8*/ 	.word	0x00000057
        /*19fc*/ 	.word	0x00032490
        /*1a00*/ 	.short	0x010a
        /*1a02*/ 	.byte	0x3f
	.zero		1


	//   ....[24]....
        /*1a04*/ 	.word	0x00004c70
        /*1a08*/ 	.word	0x00000057
        /*1a0c*/ 	.word	0x00032490
        /*1a10*/ 	.short	0x010a
        /*1a12*/ 	.byte	0x3f
	.zero		1


	//   ....[25]....
        /*1a14*/ 	.word	0x00005d70
        /*1a18*/ 	.word	0x00000057
        /*1a1c*/ 	.word	0x00032490
        /*1a20*/ 	.short	0x010a
        /*1a22*/ 	.byte	0x3f
	.zero		1


	//   ....[26]....
        /*1a24*/ 	.word	0x00006210
        /*1a28*/ 	.word	0x00000004
        /*1a2c*/ 	.word	0x00000000
        /*1a30*/ 	.short	0x0101
        /*1a32*/ 	.byte	0x3f
	.zero		1


	//   ....[27]....
        /*1a34*/ 	.word	0x00006250
        /*1a38*/ 	.word	0x00000057
        /*1a3c*/ 	.word	0x000324b0
        /*1a40*/ 	.short	0x010a
        /*1a42*/ 	.byte	0x3f
	.zero		1


	//   ....[28]....
        /*1a44*/ 	.word	0x00006ad0
        /*1a48*/ 	.word	0x00000057
        /*1a4c*/ 	.word	0x00000000
        /*1a50*/ 	.short	0x0101
        /*1a52*/ 	.byte	0x3f
	.zero		1


	//   ....[29]....
        /*1a54*/ 	.word	0x00007650
        /*1a58*/ 	.word	0x00000016
        /*1a5c*/ 	.word	0x00032400
        /*1a60*/ 	.short	0x010a
        /*1a62*/ 	.byte	0x3f
	.zero		1


	//   ....[30]....
        /*1a64*/ 	.word	0x000076a0
        /*1a68*/ 	.word	0x00000016
        /*1a6c*/ 	.word	0x00032400
        /*1a70*/ 	.short	0x010a
        /*1a72*/ 	.byte	0x3f
	.zero		1


	//   ....[31]....
        /*1a74*/ 	.word	0x00008150
        /*1a78*/ 	.word	0x00000016
        /*1a7c*/ 	.word	0x00032400
        /*1a80*/ 	.short	0x010a
        /*1a82*/ 	.byte	0x3f
	.zero		1


	//   ....[32]....
        /*1a84*/ 	.word	0x00009690
        /*1a88*/ 	.word	0x00000016
        /*1a8c*/ 	.word	0x00032400
        /*1a90*/ 	.short	0x010a
        /*1a92*/ 	.byte	0x3f
	.zero		1


	//   ....[33]....
        /*1a94*/ 	.word	0x0000a690
        /*1a98*/ 	.word	0x0000000e
        /*1a9c*/ 	.word	0x00032430
        /*1aa0*/ 	.short	0x010a
        /*1aa2*/ 	.byte	0x3f
	.zero		1


	//   ....[34]....
        /*1aa4*/ 	.word	0x0000a720
        /*1aa8*/ 	.word	0x0000000e
        /*1aac*/ 	.word	0x00032430
        /*1ab0*/ 	.short	0x010a
        /*1ab2*/ 	.byte	0x3f
	.zero		1


	//   ....[35]....
        /*1ab4*/ 	.word	0x0000aa50
        /*1ab8*/ 	.word	0x00000016
        /*1abc*/ 	.word	0x00032410
        /*1ac0*/ 	.short	0x010a
        /*1ac2*/ 	.byte	0x3f
	.zero		1


	//   ....[36]....
        /*1ac4*/ 	.word	0x0000aaa0
        /*1ac8*/ 	.word	0x0000000e
        /*1acc*/ 	.word	0x00032450
        /*1ad0*/ 	.short	0x010a
        /*1ad2*/ 	.byte	0x3f
	.zero		1


	//   ....[37]....
        /*1ad4*/ 	.word	0x0000aae0
        /*1ad8*/ 	.word	0x0000000e
        /*1adc*/ 	.word	0x00032450
        /*1ae0*/ 	.short	0x010a
        /*1ae2*/ 	.byte	0x3f
	.zero		1


	//   ....[38]....
        /*1ae4*/ 	.word	0x0000cad0
        /*1ae8*/ 	.word	0x00000018
        /*1aec*/ 	.word	0x00000000
        /*1af0*/ 	.short	0x0101
        /*1af2*/ 	.byte	0x3f
	.zero		1


	//   ....[39]....
        /*1af4*/ 	.word	0x0000d6e0
        /*1af8*/ 	.word	0x0000000e
        /*1afc*/ 	.word	0x00000000
        /*1b00*/ 	.short	0x0101
        /*1b02*/ 	.byte	0x3f
	.zero		1


	//   ....[40]....
        /*1b04*/ 	.word	0x0000d870
        /*1b08*/ 	.word	0x0000000f
        /*1b0c*/ 	.word	0x00032430
        /*1b10*/ 	.short	0x010a
        /*1b12*/ 	.byte	0x3f
	.zero		1


	//   ....[41]....
        /*1b14*/ 	.word	0x0000d8e0
        /*1b18*/ 	.word	0x0000000f
        /*1b1c*/ 	.word	0x00032430
        /*1b20*/ 	.short	0x010a
        /*1b22*/ 	.byte	0x3f
	.zero		1


	//   ....[42]....
        /*1b24*/ 	.word	0x0000dbc0
        /*1b28*/ 	.word	0x0000000f
        /*1b2c*/ 	.word	0x00032450
        /*1b30*/ 	.short	0x010a
        /*1b32*/ 	.byte	0x3f
	.zero		1


	//   ....[43]....
        /*1b34*/ 	.word	0x0000dc00
        /*1b38*/ 	.word	0x0000000f
        /*1b3c*/ 	.word	0x00032450
        /*1b40*/ 	.short	0x010a
        /*1b42*/ 	.byte	0x3f
	.zero		1


	//   ....[44]....
        /*1b44*/ 	.word	0x0000fd20
        /*1b48*/ 	.word	0x000000a1
        /*1b4c*/ 	.word	0x00000000
        /*1b50*/ 	.short	0x0101
        /*1b52*/ 	.byte	0x3f
	.zero		1


	//   ....[45]....
        /*1b54*/ 	.word	0x000110d0
        /*1b58*/ 	.word	0x0000000f
        /*1b5c*/ 	.word	0x00000000
        /*1b60*/ 	.short	0x0101
        /*1b62*/ 	.byte	0x3f
	.zero		1


	//   ....[46]....
        /*1b64*/ 	.word	0x00011200
        /*1b68*/ 	.word	0x0000000f
        /*1b6c*/ 	.word	0x00032430
        /*1b70*/ 	.short	0x010a
        /*1b72*/ 	.byte	0x3f
	.zero		1


	//   ....[47]....
        /*1b74*/ 	.word	0x00011270
        /*1b78*/ 	.word	0x0000000f
        /*1b7c*/ 	.word	0x00032430
        /*1b80*/ 	.short	0x010a
        /*1b82*/ 	.byte	0x3f
	.zero		1


	//   ....[48]....
        /*1b84*/ 	.word	0x00011550
        /*1b88*/ 	.word	0x0000000f
        /*1b8c*/ 	.word	0x00032450
        /*1b90*/ 	.short	0x010a
        /*1b92*/ 	.byte	0x3f
	.zero		1


	//   ....[49]....
        /*1b94*/ 	.word	0x00011590
        /*1b98*/ 	.word	0x0000000f
        /*1b9c*/ 	.word	0x00032450
        /*1ba0*/ 	.short	0x010a
        /*1ba2*/ 	.byte	0x3f
	.zero		1


	//   ....[50]....
        /*1ba4*/ 	.word	0x00013400
        /*1ba8*/ 	.word	0x000000af
        /*1bac*/ 	.word	0x00000000
        /*1bb0*/ 	.short	0x0101
        /*1bb2*/ 	.byte	0x3f
	.zero		1


	//   ....[51]....
        /*1bb4*/ 	.word	0x00014240
        /*1bb8*/ 	.word	0x0000000f
        /*1bbc*/ 	.word	0x00000000
        /*1bc0*/ 	.short	0x0101
        /*1bc2*/ 	.byte	0x3f
	.zero		1


	//   ....[52]....
        /*1bc4*/ 	.word	0x000167d0
        /*1bc8*/ 	.word	0x00000003
        /*1bcc*/ 	.word	0x00000000
        /*1bd0*/ 	.short	0x0101
        /*1bd2*/ 	.byte	0x3f
	.zero		1


	//   ....[53]....
        /*1bd4*/ 	.word	0x00017370
        /*1bd8*/ 	.word	0x0000000a
        /*1bdc*/ 	.word	0x00000000
        /*1be0*/ 	.short	0x0101
        /*1be2*/ 	.byte	0x3f
	.zero		1


	//   ....[54]....
        /*1be4*/ 	.word	0x0001bc30
        /*1be8*/ 	.word	0x00000016
        /*1bec*/ 	.word	0x00032420
        /*1bf0*/ 	.short	0x010a
        /*1bf2*/ 	.byte	0x3f
	.zero		1


	//   ....[55]....
        /*1bf4*/ 	.word	0x0001bcc0
        /*1bf8*/ 	.word	0x00000008
        /*1bfc*/ 	.word	0x000324a0
        /*1c00*/ 	.short	0x010a
        /*1c02*/ 	.byte	0x3f
	.zero		1


	//   ....[56]....
        /*1c04*/ 	.word	0x0001bf10
        /*1c08*/ 	.word	0x00000008
        /*1c0c*/ 	.word	0x000324c0
        /*1c10*/ 	.short	0x010a
        /*1c12*/ 	.byte	0x3f
	.zero		1


	//   ....[57]....
        /*1c14*/ 	.word	0x0001c520
        /*1c18*/ 	.word	0x00000006
        /*1c1c*/ 	.word	0x000324a0
        /*1c20*/ 	.short	0x010a
        /*1c22*/ 	.byte	0x3f
	.zero		1


	//   ....[58]....
        /*1c24*/ 	.word	0x0001c760
        /*1c28*/ 	.word	0x00000006
        /*1c2c*/ 	.word	0x000324c0
        /*1c30*/ 	.short	0x010a
        /*1c32*/ 	.byte	0x3f
	.zero		1


	//   ....[59]....
        /*1c34*/ 	.word	0x0001da50
        /*1c38*/ 	.word	0x0000001e
        /*1c3c*/ 	.word	0x00032440
        /*1c40*/ 	.short	0x010a
        /*1c42*/ 	.byte	0x3f
	.zero		1


	//   ....[60]....
        /*1c44*/ 	.word	0x0001e070
        /*1c48*/ 	.word	0x0000001e
        /*1c4c*/ 	.word	0x00032430
        /*1c50*/ 	.short	0x0107
        /*1c52*/ 	.byte	0x3f
	.zero		1


	//   ....[61]....
        /*1c54*/ 	.word	0x0001e140
        /*1c58*/ 	.word	0x0000001e
        /*1c5c*/ 	.word	0x00032430
        /*1c60*/ 	.short	0x0101
        /*1c62*/ 	.byte	0x3f
	.zero		1


	//   ....[62]....
        /*1c64*/ 	.word	0x0001ecb0
        /*1c68*/ 	.word	0x00000016
        /*1c6c*/ 	.word	0x00032400
        /*1c70*/ 	.short	0x0107
        /*1c72*/ 	.byte	0x3f
	.zero		1


	//   ....[63]....
        /*1c74*/ 	.word	0x0001ed40
        /*1c78*/ 	.word	0x00000016
        /*1c7c*/ 	.word	0x00032400
        /*1c80*/ 	.short	0x0101
        /*1c82*/ 	.byte	0x3f
	.zero		1


	//   ....[64]....
        /*1c84*/ 	.word	0x0001f7d0
        /*1c88*/ 	.word	0x00000016
        /*1c8c*/ 	.word	0x00032410
        /*1c90*/ 	.short	0x0107
        /*1c92*/ 	.byte	0x3f
	.zero		1


	//   ....[65]....
        /*1c94*/ 	.word	0x0001f8d0
        /*1c98*/ 	.word	0x00000016
        /*1c9c*/ 	.word	0x00032410
        /*1ca0*/ 	.short	0x0101
        /*1ca2*/ 	.byte	0x3f
	.zero		1


	//   ....[66]....
        /*1ca4*/ 	.word	0x0001f8f0
        /*1ca8*/ 	.word	0x00000016
        /*1cac*/ 	.word	0x00032420
        /*1cb0*/ 	.short	0x010a
        /*1cb2*/ 	.byte	0x3f
	.zero		1


	//   ....[67]....
        /*1cb4*/ 	.word	0x0001f980
        /*1cb8*/ 	.word	0x0000001e
        /*1cbc*/ 	.word	0x00032460
        /*1cc0*/ 	.short	0x010a
        /*1cc2*/ 	.byte	0x3f
	.zero		1


	//   ....[68]....
        /*1cc4*/ 	.word	0x00020100
        /*1cc8*/ 	.word	0x0000001e
        /*1ccc*/ 	.word	0x00032450
        /*1cd0*/ 	.short	0x0107
        /*1cd2*/ 	.byte	0x3f
	.zero		1


	//   ....[69]....
        /*1cd4*/ 	.word	0x000201d0
        /*1cd8*/ 	.word	0x0000001e
        /*1cdc*/ 	.word	0x00032450
        /*1ce0*/ 	.short	0x0101
        /*1ce2*/ 	.byte	0x3f
	.zero		1


	//   ....[70]....
        /*1ce4*/ 	.word	0x00020510
        /*1ce8*/ 	.word	0x00000006
        /*1cec*/ 	.word	0x00032440
        /*1cf0*/ 	.short	0x010a
        /*1cf2*/ 	.byte	0x3f
	.zero		1


	//   ....[71]....
        /*1cf4*/ 	.word	0x000208d0
        /*1cf8*/ 	.word	0x00000006
        /*1cfc*/ 	.word	0x00032430
        /*1d00*/ 	.short	0x0107
        /*1d02*/ 	.byte	0x3f
	.zero		1


	//   ....[72]....
        /*1d04*/ 	.word	0x00020990
        /*1d08*/ 	.word	0x00000006
        /*1d0c*/ 	.word	0x00032430
        /*1d10*/ 	.short	0x0101
        /*1d12*/ 	.byte	0x3f
	.zero		1


	//   ....[73]....
        /*1d14*/ 	.word	0x000209c0
        /*1d18*/ 	.word	0x00000006
        /*1d1c*/ 	.word	0x00032460
        /*1d20*/ 	.short	0x010a
        /*1d22*/ 	.byte	0x3f
	.zero		1


	//   ....[74]....
        /*1d24*/ 	.word	0x00020ec0
        /*1d28*/ 	.word	0x00000006
        /*1d2c*/ 	.word	0x00032450
        /*1d30*/ 	.short	0x0107
        /*1d32*/ 	.byte	0x3f
	.zero		1


	//   ....[75]....
        /*1d34*/ 	.word	0x00020f80
        /*1d38*/ 	.word	0x00000006
        /*1d3c*/ 	.word	0x00032450
        /*1d40*/ 	.short	0x0101
        /*1d42*/ 	.byte	0x3f
	.zero		1


	//   ....[76]....
        /*1d44*/ 	.word	0x00022210
        /*1d48*/ 	.word	0x00000005
        /*1d4c*/ 	.word	0x00032420
        /*1d50*/ 	.short	0x010a
        /*1d52*/ 	.byte	0x3f
	.zero		1


	//   ....[77]....
        /*1d54*/ 	.word	0x00022380
        /*1d58*/ 	.word	0x00000003
        /*1d5c*/ 	.word	0x00032440
        /*1d60*/ 	.short	0x010a
        /*1d62*/ 	.byte	0x3f
	.zero		1


	//   ....[78]....
        /*1d64*/ 	.word	0x00022420
        /*1d68*/ 	.word	0x00000019
        /*1d6c*/ 	.word	0x00032440
        /*1d70*/ 	.short	0x010a
        /*1d72*/ 	.byte	0x3f
	.zero		1


	//   ....[79]....
        /*1d74*/ 	.word	0x00022460
        /*1d78*/ 	.word	0x00000003
        /*1d7c*/ 	.word	0x00032460
        /*1d80*/ 	.short	0x010a
        /*1d82*/ 	.byte	0x3f
	.zero		1


	//   ....[80]....
        /*1d84*/ 	.word	0x000224a0
        /*1d88*/ 	.word	0x00000019
        /*1d8c*/ 	.word	0x00032460
        /*1d90*/ 	.short	0x010a
        /*1d92*/ 	.byte	0x3f
	.zero		1


	//   ....[81]....
        /*1d94*/ 	.word	0x00022500
        /*1d98*/ 	.word	0x00000057
        /*1d9c*/ 	.word	0x00032490
        /*1da0*/ 	.short	0x010a
        /*1da2*/ 	.byte	0x3f
	.zero		1


	//   ....[82]....
        /*1da4*/ 	.word	0x00022790
        /*1da8*/ 	.word	0x00000057
        /*1dac*/ 	.word	0x00032490
        /*1db0*/ 	.short	0x010a
        /*1db2*/ 	.byte	0x3f
	.zero		1


	//   ....[83]....
        /*1db4*/ 	.word	0x00022a40
        /*1db8*/ 	.word	0x00000057
        /*1dbc*/ 	.word	0x00032490
        /*1dc0*/ 	.short	0x010a
        /*1dc2*/ 	.byte	0x3f
	.zero		1


	//   ....[84]....
        /*1dc4*/ 	.word	0x00022cf0
        /*1dc8*/ 	.word	0x00000057
        /*1dcc*/ 	.word	0x000324b0
        /*1dd0*/ 	.short	0x010a
        /*1dd2*/ 	.byte	0x3f
	.zero		1


	//   ....[85]....
        /*1dd4*/ 	.word	0x00023170
        /*1dd8*/ 	.word	0x00000016
        /*1ddc*/ 	.word	0x00032400
        /*1de0*/ 	.short	0x010a
        /*1de2*/ 	.byte	0x3f
	.zero		1


	//   ....[86]....
        /*1de4*/ 	.word	0x00023760
        /*1de8*/ 	.word	0x00000016
        /*1dec*/ 	.word	0x00032400
        /*1df0*/ 	.short	0x010a
        /*1df2*/ 	.byte	0x3f
	.zero		1


	//   ....[87]....
        /*1df4*/ 	.word	0x000237b0
        /*1df8*/ 	.word	0x0000000e
        /*1dfc*/ 	.word	0x00032430
        /*1e00*/ 	.short	0x010a
        /*1e02*/ 	.byte	0x3f
	.zero		1


	//   ....[88]....
        /*1e04*/ 	.word	0x00023800
        /*1e08*/ 	.word	0x00000016
        /*1e0c*/ 	.word	0x00032410
        /*1e10*/ 	.short	0x010a
        /*1e12*/ 	.byte	0x3f
	.zero		1


	//   ....[89]....
        /*1e14*/ 	.word	0x00023850
        /*1e18*/ 	.word	0x0000000e
        /*1e1c*/ 	.word	0x00032450
        /*1e20*/ 	.short	0x010a
        /*1e22*/ 	.byte	0x3f
	.zero		1


	//   ....[90]....
        /*1e24*/ 	.word	0x000238a0
        /*1e28*/ 	.word	0x0000000f
        /*1e2c*/ 	.word	0x00032430
        /*1e30*/ 	.short	0x010a
        /*1e32*/ 	.byte	0x3f
	.zero		1


	//   ....[91]....
        /*1e34*/ 	.word	0x000238f0
        /*1e38*/ 	.word	0x0000000f
        /*1e3c*/ 	.word	0x00032450
        /*1e40*/ 	.short	0x010a
        /*1e42*/ 	.byte	0x3f
	.zero		1


	//   ....[92]....
        /*1e44*/ 	.word	0x00023940
        /*1e48*/ 	.word	0x0000000f
        /*1e4c*/ 	.word	0x00032430
        /*1e50*/ 	.short	0x010a
        /*1e52*/ 	.byte	0x3f
	.zero		1


	//   ....[93]....
        /*1e54*/ 	.word	0x00023990
        /*1e58*/ 	.word	0x0000000f
        /*1e5c*/ 	.word	0x00032450
        /*1e60*/ 	.short	0x010a
        /*1e62*/ 	.byte	0x3f
	.zero		1


	//   ....[94]....
        /*1e64*/ 	.word	0x000245e0
        /*1e68*/ 	.word	0x00000016
        /*1e6c*/ 	.word	0x00032420
        /*1e70*/ 	.short	0x010a
        /*1e72*/ 	.byte	0x3f
	.zero		1


	//   ....[95]....
        /*1e74*/ 	.word	0x00024630
        /*1e78*/ 	.word	0x00000008
        /*1e7c*/ 	.word	0x000324a0
        /*1e80*/ 	.short	0x010a
        /*1e82*/ 	.byte	0x3f
	.zero		1


	//   ....[96]....
        /*1e84*/ 	.word	0x00024680
        /*1e88*/ 	.word	0x00000008
        /*1e8c*/ 	.word	0x000324c0
        /*1e90*/ 	.short	0x010a
        /*1e92*/ 	.byte	0x3f
	.zero		1


	//   ....[97]....
        /*1e94*/ 	.word	0x000246d0
        /*1e98*/ 	.word	0x00000006
        /*1e9c*/ 	.word	0x000324a0
        /*1ea0*/ 	.short	0x010a
        /*1ea2*/ 	.byte	0x3f
	.zero		1


	//   ....[98]....
        /*1ea4*/ 	.word	0x00024720
        /*1ea8*/ 	.word	0x00000006
        /*1eac*/ 	.word	0x000324c0
        /*1eb0*/ 	.short	0x010a
        /*1eb2*/ 	.byte	0x3f
	.zero		1


	//   ....[99]....
        /*1eb4*/ 	.word	0x00024840
        /*1eb8*/ 	.word	0x0000001e
        /*1ebc*/ 	.word	0x00032440
        /*1ec0*/ 	.short	0x010a
        /*1ec2*/ 	.byte	0x3f
	.zero		1


	//   ....[100]....
        /*1ec4*/ 	.word	0x000268d0
        /*1ec8*/ 	.word	0x00000016
        /*1ecc*/ 	.word	0x00032420
        /*1ed0*/ 	.short	0x010a
        /*1ed2*/ 	.byte	0x3f
	.zero		1


	//   ....[101]....
        /*1ed4*/ 	.word	0x00026920
        /*1ed8*/ 	.word	0x0000001e
        /*1edc*/ 	.word	0x00032460
        /*1ee0*/ 	.short	0x010a
        /*1ee2*/ 	.byte	0x3f
	.zero		1


	//   ....[102]....
        /*1ee4*/ 	.word	0x00027270
        /*1ee8*/ 	.word	0x00000006
        /*1eec*/ 	.word	0x00032440
        /*1ef0*/ 	.short	0x010a
        /*1ef2*/ 	.byte	0x3f
	.zero		1


	//   ....[103]....
        /*1ef4*/ 	.word	0x00027950
        /*1ef8*/ 	.word	0x00000006
        /*1efc*/ 	.word	0x00032460
        /*1f00*/ 	.short	0x010a
        /*1f02*/ 	.byte	0x3f
	.zero		1


	//   ....[104]....
        /*1f04*/ 	.word	0x00028aa0
        /*1f08*/ 	.word	0x00000005
        /*1f0c*/ 	.word	0x00032420
        /*1f10*/ 	.short	0x010a
        /*1f12*/ 	.byte	0x3f
	.zero		1


	//   ....[105]....
        /*1f14*/ 	.word	0x00028c40
        /*1f18*/ 	.word	0x00000003
        /*1f1c*/ 	.word	0x00032440
        /*1f20*/ 	.short	0x010a
        /*1f22*/ 	.byte	0x3f
	.zero		1


	//   ....[106]....
        /*1f24*/ 	.word	0x00028c90
        /*1f28*/ 	.word	0x00000019
        /*1f2c*/ 	.word	0x00032440
        /*1f30*/ 	.short	0x010a
        /*1f32*/ 	.byte	0x3f
	.zero		1


	//   ....[107]....
        /*1f34*/ 	.word	0x00028ce0
        /*1f38*/ 	.word	0x00000003
        /*1f3c*/ 	.word	0x00032460
        /*1f40*/ 	.short	0x010a
        /*1f42*/ 	.byte	0x3f
	.zero		1


	//----- nvinfo : EIATTR_NUM_MBARRIERS
	.align		4
.L_1612:
        /*1f44*/ 	.byte	0x03, 0x38
        /*1f46*/ 	.short	0x0017


	//----- nvinfo : EIATTR_EXIT_INSTR_OFFSETS
	.align		4
        /*1f48*/ 	.byte	0x04, 0x1c
        /*1f4a*/ 	.short	(.L_1614 - .L_1613)


	//   ....[0]....
.L_1613:
        /*1f4c*/ 	.word	0x000224f0


	//----- nvinfo : EIATTR_MAX_THREADS
	.align		4
.L_1614:
        /*1f50*/ 	.byte	0x04, 0x05
        /*1f52*/ 	.short	(.L_1616 - .L_1615)
.L_1615:
        /*1f54*/ 	.word	0x00000180
        /*1f58*/ 	.word	0x00000001
        /*1f5c*/ 	.word	0x00000001


	//----- nvinfo : EIATTR_CRS_STACK_SIZE
	.align		4
.L_1616:
        /*1f60*/ 	.byte	0x04, 0x1e
        /*1f62*/ 	.short	(.L_1618 - .L_1617)
.L_1617:
        /*1f64*/ 	.word	0x00000000


	//----- nvinfo : EIATTR_CBANK_PARAM_SIZE
	.align		4
.L_1618:
        /*1f68*/ 	.byte	0x03, 0x19
        /*1f6a*/ 	.short	0x0bf0


	//----- nvinfo : EIATTR_PARAM_CBANK
	.align		4
        /*1f6c*/ 	.byte	0x04, 0x0a
        /*1f6e*/ 	.short	(.L_1620 - .L_1619)
	.align		4
.L_1619:
        /*1f70*/ 	.word	index@(.nv.constant0._ZN7cutlass13device_kernelIN5flash11enable_sm90INS1_16FlashAttnFwdSm90INS1_25CollectiveMainloopFwdSm90ILi2EN4cute5tupleIJNS5_1CILi1EEES8_S8_EEENS6_IJNS7_ILi128EEENS7_ILi96EEENS7_ILi64EEEEEELi256ENS_10bfloat16_tEfNS_4arch4Sm90ELb1ELb0ELb1ELb1ELb1ELb1ELb1ELb1ELb0ELb1ELb1ELb0EEENS1_21CollectiveEpilogueFwdINS6_IJSA_NS7_ILi256EEESB_EEES9_SE_SG_Li256ELb1ELb1ELb1ELb0EEENS1_36VarlenDynamicPersistentTileSchedulerILi128ELi96ELi256ELi128ELb1ELb1ELb1ELb1ELb1ELb1EEEEEEEEEvNT_6ParamsE)
        /*1f74*/ 	.short	0x0210
        /*1f76*/ 	.short	0x0bf0


	//----- nvinfo : EIATTR_SW_WAR
	.align		4
.L_1620:
        /*1f78*/ 	.byte	0x04, 0x36
        /*1f7a*/ 	.short	(.L_1622 - .L_1621)
.L_1621:
        /*1f7c*/ 	.word	0x00000008
.L_1622:


//--------------------- .nv.callgraph             --------------------------
	.section	.nv.callgraph,"",@"SHT_CUDA_CALLGRAPH"
	.align	4
	.sectionentsize	8
	.align		4
        /*0000*/ 	.word	0x00000000
	.align		4
        /*0004*/ 	.word	0xffffffff
	.align		4
        /*0008*/ 	.word	index@(_ZN7cutlass13device_kernelIN5flash11enable_sm90INS1_16FlashAttnFwdSm90INS1_25CollectiveMainloopFwdSm90ILi2EN4cute5tupleIJNS5_1CILi1EEES8_S8_EEENS6_IJNS7_ILi128EEENS7_ILi96EEENS7_ILi192EEEEEELi128ENS_10bfloat16_tEfNS_4arch4Sm90ELb0ELb0ELb1ELb0ELb1ELb0ELb0ELb1ELb1ELb1ELb1ELb0EEENS1_21CollectiveEpilogueFwdINS6_IJSA_SA_SB_EEES9_SE_SG_Li256ELb0ELb1ELb1ELb0EEENS1_19SingleTileSchedulerILb0ELb1ELb1ELi128EEEEEEEEEvNT_6ParamsE)
	.align		4
        /*000c*/ 	.word	index@(__assertfail)
	.align		4
        /*0010*/ 	.word	index@(_ZN7cutlass13device_kernelIN5flash11enable_sm90INS1_16FlashAttnFwdSm90INS1_25CollectiveMainloopFwdSm90ILi2EN4cute5tupleIJNS5_1CILi1EEES8_S8_EEENS6_IJNS7_ILi128EEENS7_ILi96EEENS7_ILi192EEEEEELi128ENS_10bfloat16_tEfNS_4arch4Sm90ELb0ELb0ELb1ELb1ELb1ELb0ELb0ELb1ELb1ELb1ELb1ELb0EEENS1_21CollectiveEpilogueFwdINS6_IJSA_SA_SB_EEES9_SE_SG_Li256ELb1ELb1ELb1ELb0EEENS1_36VarlenDynamicPersistentTileSchedulerILi128ELi96ELi256ELi128ELb1ELb1ELb1ELb0ELb1ELb1EEEEEEEEEvNT_6ParamsE)
	.align		4
        /*0014*/ 	.word	index@(__assertfail)
	.align		4
        /*0018*/ 	.word	index@(_ZN7cutlass13device_kernelIN5flash11enable_sm90INS1_16FlashAttnFwdSm90INS1_25CollectiveMainloopFwdSm90ILi2EN4cute5tupleIJNS5_1CILi1EEES8_S8_EEENS6_IJNS7_ILi128EEENS7_ILi96EEENS7_ILi192EEEEEELi128ENS_10bfloat16_tEfNS_4arch4Sm90ELb0ELb0ELb1ELb1ELb1ELb1ELb0ELb1ELb1ELb1ELb1ELb0EEENS1_21CollectiveEpilogueFwdINS6_IJSA_SA_SB_EEES9_SE_SG_Li256ELb1ELb1ELb1ELb0EEENS1_36VarlenDynamicPersistentTileSchedulerILi128ELi96ELi256ELi128ELb1ELb1ELb1ELb0ELb1ELb1EEEEEEEEEvNT_6ParamsE)
	.align		4
        /*001c*/ 	.word	index@(__assertfail)
	.align		4
        /*0020*/ 	.word	index@(_ZN7cutlass13device_kernelIN5flash11enable_sm90INS1_16FlashAttnFwdSm90INS1_25CollectiveMainloopFwdSm90ILi2EN4cute5tupleIJNS5_1CILi1EEES8_S8_EEENS6_IJNS7_ILi128EEENS7_ILi96EEENS7_ILi192EEEEEELi128ENS_10bfloat16_tEfNS_4arch4Sm90ELb0ELb1ELb1ELb0ELb1ELb0ELb0ELb1ELb1ELb1ELb1ELb0EEENS1_21CollectiveEpilogueFwdINS6_IJSA_SA_SB_EEES9_SE_SG_Li256ELb0ELb1ELb1ELb0EEENS1_19SingleTileSchedulerILb0ELb1ELb1ELi128EEEEEEEEEvNT_6ParamsE)
	.align		4
        /*0024*/ 	.word	index@(__assertfail)
	.align		4
        /*0028*/ 	.word	index@(_ZN7cutlass13device_kernelIN5flash11enable_sm90INS1_16FlashAttnFwdSm90INS1_25CollectiveMainloopFwdSm90ILi2EN4cute5tupleIJNS5_1CILi1EEES8_S8_EEENS6_IJNS7_ILi128EEENS7_ILi96EEENS7_ILi192EEEEEELi128ENS_10bfloat16_tEfNS_4arch4Sm90ELb0ELb1ELb1ELb1ELb1ELb0ELb0ELb1ELb1ELb1ELb1ELb0EEENS1_21CollectiveEpilogueFwdINS6_IJSA_SA_SB_EEES9_SE_SG_Li256ELb1ELb1ELb1ELb0EEENS1_36VarlenDynamicPersistentTileSchedulerILi128ELi96ELi256ELi128ELb1ELb1ELb1ELb1ELb0ELb1EEEEEEEEEvNT_6ParamsE)
	.align		4
        /*002c*/ 	.word	index@(__assertfail)
	.align		4
        /*0030*/ 	.word	index@(_ZN7cutlass13device_kernelIN5flash11enable_sm90INS1_16FlashAttnFwdSm90INS1_25CollectiveMainloopFwdSm90ILi2EN4cute5tupleIJNS5_1CILi1EEES8_S8_EEENS6_IJNS7_ILi128EEENS7_ILi96EEENS7_ILi192EEEEEELi128ENS_10bfloat16_tEfNS_4arch4Sm90ELb0ELb1ELb1ELb1ELb1ELb1ELb0ELb1ELb1ELb1ELb1ELb0EEENS1_21CollectiveEpilogueFwdINS6_IJSA_SA_SB_EEES9_SE_SG_Li256ELb1ELb1ELb1ELb0EEENS1_36VarlenDynamicPersistentTileSchedulerILi128ELi96ELi256ELi128ELb1ELb1ELb1ELb1ELb0ELb1EEEEEEEEEvNT_6ParamsE)
	.align		4
        /*0034*/ 	.word	index@(__assertfail)
	.align		4
        /*0038*/ 	.word	index@(_ZN7cutlass13device_kernelIN5flash11enable_sm90INS1_16FlashAttnFwdSm90INS1_25CollectiveMainloopFwdSm90ILi2EN4cute5tupleIJNS5_1CILi1EEES8_S8_EEENS6_IJNS7_ILi128EEENS7_ILi96EEENS7_ILi192EEEEEELi128ENS_10bfloat16_tEfNS_4arch4Sm90ELb1ELb0ELb1ELb0ELb1ELb0ELb0ELb1ELb1ELb1ELb1ELb0EEENS1_21CollectiveEpilogueFwdINS6_IJSA_SA_SB_EEES9_SE_SG_Li256ELb0ELb1ELb1ELb0EEENS1_19SingleTileSchedulerILb0ELb1ELb1ELi128EEEEEEEEEvNT_6ParamsE)
	.align		4
        /*003c*/ 	.word	index@(__assertfail)
	.align		4
        /*0040*/ 	.word	index@(_ZN7cutlass13device_kernelIN5flash11enable_sm90INS1_16FlashAttnFwdSm90INS1_25CollectiveMainloopFwdSm90ILi2EN4cute5tupleIJNS5_1CILi1EEES8_S8_EEENS6_IJNS7_ILi128EEENS7_ILi96EEENS7_ILi192EEEEEELi128ENS_10bfloat16_tEfNS_4arch4Sm90ELb1ELb0ELb1ELb1ELb1ELb0ELb0ELb1ELb1ELb1ELb1ELb0EEENS1_21CollectiveEpilogueFwdINS6_IJSA_SA_SB_EEES9_SE_SG_Li256ELb1ELb1ELb1ELb0EEENS1_36VarlenDynamicPersistentTileSchedulerILi128ELi96ELi256ELi128ELb1ELb1ELb1ELb1ELb1ELb1EEEEEEEEEvNT_6ParamsE)
	.align		4
        /*0044*/ 	.word	index@(__assertfail)
	.align		4
        /*0048*/ 	.word	index@(_ZN7cutlass13device_kernelIN5flash11enable_sm90INS1_16FlashAttnFwdSm90INS1_25CollectiveMainloopFwdSm90ILi2EN4cute5tupleIJNS5_1CILi1EEES8_S8_EEENS6_IJNS7_ILi128EEENS7_ILi96EEENS7_ILi192EEEEEELi128ENS_10bfloat16_tEfNS_4arch4Sm90ELb1ELb0ELb1ELb1ELb1ELb1ELb0ELb1ELb1ELb1ELb1ELb0EEENS1_21CollectiveEpilogueFwdINS6_IJSA_SA_SB_EEES9_SE_SG_Li256ELb1ELb1ELb1ELb0EEENS1_36VarlenDynamicPersistentTileSchedulerILi128ELi96ELi256ELi128ELb1ELb1ELb1ELb1ELb1ELb1EEEEEEEEEvNT_6ParamsE)
	.align		4
        /*004c*/ 	.word	index@(__assertfail)
	.align		4
        /*0050*/ 	.word	index@(_ZN7cutlass13device_kernelIN5flash11enable_sm90INS1_16FlashAttnFwdSm90INS1_25CollectiveMainloopFwdSm90ILi2EN4cute5tupleIJNS5_1CILi1EEES8_S8_EEENS6_IJNS7_ILi64EEESA_SA_EEELi512ENS_10bfloat16_tEfNS_4arch4Sm90ELb0ELb0ELb1ELb0ELb1ELb0ELb0ELb0ELb0ELb1ELb1ELb0EEENS1_21CollectiveEpilogueFwdINS6_IJSA_NS7_ILi512EEESA_EEES9_SC_SE_Li256ELb0ELb1ELb1ELb0EEENS1_19SingleTileSchedulerILb0ELb1ELb1ELi64EEEEEEEEEvNT_6ParamsE)
	.align		4
        /*0054*/ 	.word	index@(__assertfail)
	.align		4
        /*0058*/ 	.word	index@(_ZN7cutlass13device_kernelIN5flash11enable_sm90INS1_16FlashAttnFwdSm90INS1_25CollectiveMainloopFwdSm90ILi2EN4cute5tupleIJNS5_1CILi1EEES8_S8_EEENS6_IJNS7_ILi64EEESA_SA_EEELi512ENS_10bfloat16_tEfNS_4arch4Sm90ELb0ELb0ELb1ELb0ELb1ELb0ELb1ELb0ELb0ELb1ELb1ELb0EEENS1_21CollectiveEpilogueFwdINS6_IJSA_NS7_ILi512EEESA_EEES9_SC_SE_Li256ELb0ELb1ELb1ELb0EEENS1_19SingleTileSchedulerILb0ELb1ELb1ELi64EEEEEEEEEvNT_6ParamsE)
	.align		4
        /*005c*/ 	.word	index@(__assertfail)
	.align		4
        /*0060*/ 	.word	index@(_ZN7cutlass13device_kernelIN5flash11enable_sm90INS1_16FlashAttnFwdSm90INS1_25CollectiveMainloopFwdSm90ILi2EN4cute5tupleIJNS5_1CILi1EEES8_S8_EEENS6_IJNS7_ILi64EEESA_SA_EEELi512ENS_10bfloat16_tEfNS_4arch4Sm90ELb0ELb0ELb1ELb1ELb1ELb0ELb0ELb0ELb0ELb1ELb1ELb0EEENS1_21CollectiveEpilogueFwdINS6_IJSA_NS7_ILi512EEESA_EEES9_SC_SE_Li256ELb1ELb1ELb1ELb0EEENS1_36VarlenDynamicPersistentTileSchedulerILi64ELi64ELi256ELi128ELb1ELb1ELb1ELb0ELb1ELb1EEEEEEEEEvNT_6ParamsE)
	.align		4
        /*0064*/ 	.word	index@(__assertfail)
	.align		4
        /*0068*/ 	.word	index@(_ZN7cutlass13device_kernelIN5flash11enable_sm90INS1_16FlashAttnFwdSm90INS1_25CollectiveMainloopFwdSm90ILi2EN4cute5tupleIJNS5_1CILi1EEES8_S8_EEENS6_IJNS7_ILi64EEESA_SA_EEELi512ENS_10bfloat16_tEfNS_4arch4Sm90ELb0ELb0ELb1ELb1ELb1ELb1ELb0ELb0ELb0ELb1ELb1ELb0EEENS1_21CollectiveEpilogueFwdINS6_IJSA_NS7_ILi512EEESA_EEES9_SC_SE_Li256ELb1ELb1ELb1ELb0EEENS1_36VarlenDynamicPersistentTileSchedulerILi64ELi64ELi256ELi128ELb1ELb1ELb1ELb0ELb1ELb1EEEEEEEEEvNT_6ParamsE)
	.align		4
        /*006c*/ 	.word	index@(__assertfail)
	.align		4
        /*0070*/ 	.word	index@(_ZN7cutlass13device_kernelIN5flash11enable_sm90INS1_16FlashAttnFwdSm90INS1_25CollectiveMainloopFwdSm90ILi2EN4cute5tupleIJNS5_1CILi1EEES8_S8_EEENS6_IJNS7_ILi64EEESA_SA_EEELi512ENS_10bfloat16_tEfNS_4arch4Sm90ELb0ELb0ELb1ELb1ELb1ELb0ELb1ELb0ELb0ELb1ELb1ELb0EEENS1_21CollectiveEpilogueFwdINS6_IJSA_NS7_ILi512EEESA_EEES9_SC_SE_Li256ELb1ELb1ELb1ELb0EEENS1_36VarlenDynamicPersistentTileSchedulerILi64ELi64ELi256ELi128ELb1ELb1ELb1ELb0ELb1ELb1EEEEEEEEEvNT_6ParamsE)
	.align		4
        /*0074*/ 	.word	index@(__assertfail)
	.align		4
        /*0078*/ 	.word	index@(_ZN7cutlass13device_kernelIN5flash11enable_sm90INS1_16FlashAttnFwdSm90INS1_25CollectiveMainloopFwdSm90ILi2EN4cute5tupleIJNS5_1CILi1EEES8_S8_EEENS6_IJNS7_ILi64EEESA_SA_EEELi512ENS_10bfloat16_tEfNS_4arch4Sm90ELb0ELb0ELb1ELb1ELb1ELb1ELb1ELb0ELb0ELb1ELb1ELb0EEENS1_21CollectiveEpilogueFwdINS6_IJSA_NS7_ILi512EEESA_EEES9_SC_SE_Li256ELb1ELb1ELb1ELb0EEENS1_36VarlenDynamicPersistentTileSchedulerILi64ELi64ELi256ELi128ELb1ELb1ELb1ELb0ELb1ELb1EEEEEEEEEvNT_6ParamsE)
	.align		4
        /*007c*/ 	.word	index@(__assertfail)
	.align		4
        /*0080*/ 	.word	index@(_ZN7cutlass13device_kernelIN5flash11enable_sm90INS1_16FlashAttnFwdSm90INS1_25CollectiveMainloopFwdSm90ILi2EN4cute5tupleIJNS5_1CILi1EEES8_S8_EEENS6_IJNS7_ILi64EEESA_SA_EEELi512ENS_10bfloat16_tEfNS_4arch4Sm90ELb0ELb1ELb1ELb0ELb1ELb0ELb0ELb0ELb0ELb1ELb1ELb0EEENS1_21CollectiveEpilogueFwdINS6_IJSA_NS7_ILi512EEESA_EEES9_SC_SE_Li256ELb0ELb1ELb1ELb0EEENS1_19SingleTileSchedulerILb0ELb1ELb1ELi64EEEEEEEEEvNT_6ParamsE)
	.align		4
        /*0084*/ 	.word	index@(__assertfail)
	.align		4
        /*0088*/ 	.word	index@(_ZN7cutlass13device_kernelIN5flash11enable_sm90INS1_16FlashAttnFwdSm90INS1_25CollectiveMainloopFwdSm90ILi2EN4cute5tupleIJNS5_1CILi1EEES8_S8_EEENS6_IJNS7_ILi64EEESA_SA_EEELi512ENS_10bfloat16_tEfNS_4arch4Sm90ELb0ELb1ELb1ELb0ELb1ELb0ELb1ELb0ELb0ELb1ELb1ELb0EEENS1_21CollectiveEpilogueFwdINS6_IJSA_NS7_ILi512EEESA_EEES9_SC_SE_Li256ELb0ELb1ELb1ELb0EEENS1_19SingleTileSchedulerILb0ELb1ELb1ELi64EEEEEEEEEvNT_6ParamsE)
	.align		4
        /*008c*/ 	.word	index@(__assertfail)
	.align		4
        /*0090*/ 	.word	index@(_ZN7cutlass13device_kernelIN5flash11enable_sm90INS1_16FlashAttnFwdSm90INS1_25CollectiveMainloopFwdSm90ILi2EN4cute5tupleIJNS5_1CILi1EEES8_S8_EEENS6_IJNS7_ILi64EEESA_SA_EEELi512ENS_10bfloat16_tEfNS_4arch4Sm90ELb0ELb1ELb1ELb1ELb1ELb0ELb0ELb0ELb0ELb1ELb1ELb0EEENS1_21CollectiveEpilogueFwdINS6_IJSA_NS7_ILi512EEESA_EEES9_SC_SE_Li256ELb1ELb1ELb1ELb0EEENS1_36VarlenDynamicPersistentTileSchedulerILi64ELi64ELi256ELi128ELb1ELb1ELb1ELb1ELb0ELb1EEEEEEEEEvNT_6ParamsE)
	.align		4
        /*0094*/ 	.word	index@(__assertfail)
	.align		4
        /*0098*/ 	.word	index@(_ZN7cutlass13device_kernelIN5flash11enable_sm90INS1_16FlashAttnFwdSm90INS1_25CollectiveMainloopFwdSm90ILi2EN4cute5tupleIJNS5_1CILi1EEES8_S8_EEENS6_IJNS7_ILi64EEESA_SA_EEELi512ENS_10bfloat16_tEfNS_4arch4Sm90ELb0ELb1ELb1ELb1ELb1ELb1ELb0ELb0ELb0ELb1ELb1ELb0EEENS1_21CollectiveEpilogueFwdINS6_IJSA_NS7_ILi512EEESA_EEES9_SC_SE_Li256ELb1ELb1ELb1ELb0EEENS1_36VarlenDynamicPersistentTileSchedulerILi64ELi64ELi256ELi128ELb1ELb1ELb1ELb1ELb0ELb1EEEEEEEEEvNT_6ParamsE)
	.align		4
        /*009c*/ 	.word	index@(__assertfail)
	.align		4
        /*00a0*/ 	.word	index@(_ZN7cutlass13device_kernelIN5flash11enable_sm90INS1_16FlashAttnFwdSm90INS1_25CollectiveMainloopFwdSm90ILi2EN4cute5tupleIJNS5_1CILi1EEES8_S8_EEENS6_IJNS7_ILi64EEESA_SA_EEELi512ENS_10bfloat16_tEfNS_4arch4Sm90ELb0ELb1ELb1ELb1ELb1ELb0ELb1ELb0ELb0ELb1ELb1ELb0EEENS1_21CollectiveEpilogueFwdINS6_IJSA_NS7_ILi512EEESA_EEES9_SC_SE_Li256ELb1ELb1ELb1ELb0EEENS1_36VarlenDynamicPersistentTileSchedulerILi64ELi64ELi256ELi128ELb1ELb1ELb1ELb1ELb0ELb1EEEEEEEEEvNT_6ParamsE)
	.align		4
        /*00a4*/ 	.word	index@(__assertfail)
	.align		4
        /*00a8*/ 	.word	index@(_ZN7cutlass13device_kernelIN5flash11enable_sm90INS1_16FlashAttnFwdSm90INS1_25CollectiveMainloopFwdSm90ILi2EN4cute5tupleIJNS5_1CILi1EEES8_S8_EEENS6_IJNS7_ILi64EEESA_SA_EEELi512ENS_10bfloat16_tEfNS_4arch4Sm90ELb0ELb1ELb1ELb1ELb1ELb1ELb1ELb0ELb0ELb1ELb1ELb0EEENS1_21CollectiveEpilogueFwdINS6_IJSA_NS7_ILi512EEESA_EEES9_SC_SE_Li256ELb1ELb1ELb1ELb0EEENS1_36VarlenDynamicPersistentTileSchedulerILi64ELi64ELi256ELi128ELb1ELb1ELb1ELb1ELb0ELb1EEEEEEEEEvNT_6ParamsE)
	.align		4
        /*00ac*/ 	.word	index@(__assertfail)
	.align		4
        /*00b0*/ 	.word	index@(_ZN7cutlass13device_kernelIN5flash11enable_sm90INS1_16FlashAttnFwdSm90INS1_25CollectiveMainloopFwdSm90ILi2EN4cute5tupleIJNS5_1CILi1EEES8_S8_EEENS6_IJNS7_ILi64EEESA_SA_EEELi512ENS_10bfloat16_tEfNS_4arch4Sm90ELb1ELb0ELb1ELb0ELb1ELb0ELb0ELb0ELb0ELb1ELb1ELb0EEENS1_21CollectiveEpilogueFwdINS6_IJSA_NS7_ILi512EEESA_EEES9_SC_SE_Li256ELb0ELb1ELb1ELb0EEENS1_19SingleTileSchedulerILb0ELb1ELb1ELi64EEEEEEEEEvNT_6ParamsE)
	.align		4
        /*00b4*/ 	.word	index@(__assertfail)
	.align		4
        /*00b8*/ 	.word	index@(_ZN7cutlass13device_kernelIN5flash11enable_sm90INS1_16FlashAttnFwdSm90INS1_25CollectiveMainloopFwdSm90ILi2EN4cute5tupleIJNS5_1CILi1EEES8_S8_EEENS6_IJNS7_ILi64EEESA_SA_EEELi512ENS_10bfloat16_tEfNS_4arch4Sm90ELb1ELb0ELb1ELb0ELb1ELb0ELb1ELb0ELb0ELb1ELb1ELb0EEENS1_21CollectiveEpilogueFwdINS6_IJSA_NS7_ILi512EEESA_EEES9_SC_SE_Li256ELb0ELb1ELb1ELb0EEENS1_19SingleTileSchedulerILb0ELb1ELb1ELi64EEEEEEEEEvNT_6ParamsE)
	.align		4
        /*00bc*/ 	.word	index@(__assertfail)
	.align		4
        /*00c0*/ 	.word	index@(_ZN7cutlass13device_kernelIN5flash11enable_sm90INS1_16FlashAttnFwdSm90INS1_25CollectiveMainloopFwdSm90ILi2EN4cute5tupleIJNS5_1CILi1EEES8_S8_EEENS6_IJNS7_ILi64EEESA_SA_EEELi512ENS_10bfloat16_tEfNS_4arch4Sm90ELb1ELb0ELb1ELb1ELb1ELb0ELb0ELb0ELb0ELb1ELb1ELb0EEENS1_21CollectiveEpilogueFwdINS6_IJSA_NS7_ILi512EEESA_EEES9_SC_SE_Li256ELb1ELb1ELb1ELb0EEENS1_36VarlenDynamicPersistentTileSchedulerILi64ELi64ELi256ELi128ELb1ELb1ELb1ELb1ELb1ELb1EEEEEEEEEvNT_6ParamsE)
	.align		4
        /*00c4*/ 	.word	index@(__assertfail)
	.align		4
        /*00c8*/ 	.word	index@(_ZN7cutlass13device_kernelIN5flash11enable_sm90INS1_16FlashAttnFwdSm90INS1_25CollectiveMainloopFwdSm90ILi2EN4cute5tupleIJNS5_1CILi1EEES8_S8_EEENS6_IJNS7_ILi64EEESA_SA_EEELi512ENS_10bfloat16_tEfNS_4arch4Sm90ELb1ELb0ELb1ELb1ELb1ELb1ELb0ELb0ELb0ELb1ELb1ELb0EEENS1_21CollectiveEpilogueFwdINS6_IJSA_NS7_ILi512EEESA_EEES9_SC_SE_Li256ELb1ELb1ELb1ELb0EEENS1_36VarlenDynamicPersistentTileSchedulerILi64ELi64ELi256ELi128ELb1ELb1ELb1ELb1ELb1ELb1EEEEEEEEEvNT_6ParamsE)
	.align		4
        /*00cc*/ 	.word	index@(__assertfail)
	.align		4
        /*00d0*/ 	.word	index@(_ZN7cutlass13device_kernelIN5flash11enable_sm90INS1_16FlashAttnFwdSm90INS1_25CollectiveMainloopFwdSm90ILi2EN4cute5tupleIJNS5_1CILi1EEES8_S8_EEENS6_IJNS7_ILi64EEESA_SA_EEELi512ENS_10bfloat16_tEfNS_4arch4Sm90ELb1ELb0ELb1ELb1ELb1ELb0ELb1ELb0ELb0ELb1ELb1ELb0EEENS1_21CollectiveEpilogueFwdINS6_IJSA_NS7_ILi512EEESA_EEES9_SC_SE_Li256ELb1ELb1ELb1ELb0EEENS1_36VarlenDynamicPersistentTileSchedulerILi64ELi64ELi256ELi128ELb1ELb1ELb1ELb1ELb1ELb1EEEEEEEEEvNT_6ParamsE)
	.align		4
        /*00d4*/ 	.word	index@(__assertfail)
	.align		4
        /*00d8*/ 	.word	index@(_ZN7cutlass13device_kernelIN5flash11enable_sm90INS1_16FlashAttnFwdSm90INS1_25CollectiveMainloopFwdSm90ILi2EN4cute5tupleIJNS5_1CILi1EEES8_S8_EEENS6_IJNS7_ILi64EEESA_SA_EEELi512ENS_10bfloat16_tEfNS_4arch4Sm90ELb1ELb0ELb1ELb1ELb1ELb1ELb1ELb0ELb0ELb1ELb1ELb0EEENS1_21CollectiveEpilogueFwdINS6_IJSA_NS7_ILi512EEESA_EEES9_SC_SE_Li256ELb1ELb1ELb1ELb0EEENS1_36VarlenDynamicPersistentTileSchedulerILi64ELi64ELi256ELi128ELb1ELb1ELb1ELb1ELb1ELb1EEEEEEEEEvNT_6ParamsE)
	.align		4
        /*00dc*/ 	.word	index@(__assertfail)
	.align		4
        /*00e0*/ 	.word	index@(_ZN7cutlass13device_kernelIN5flash11enable_sm90INS1_16FlashAttnFwdSm90INS1_25CollectiveMainloopFwdSm90ILi2EN4cute5tupleIJNS5_1CILi1EEES8_S8_EEENS6_IJNS7_ILi128EEENS7_ILi96EEENS7_ILi64EEEEEELi256ENS_10bfloat16_tEfNS_4arch4Sm90ELb0ELb0ELb1ELb0ELb1ELb0ELb0ELb1ELb0ELb1ELb1ELb0EEENS1_21CollectiveEpilogueFwdINS6_IJSA_NS7_ILi256EEESB_EEES9_SE_SG_Li256ELb0ELb1ELb1ELb0EEENS1_19SingleTileSchedulerILb0ELb1ELb1ELi128EEEEEEEEEvNT_6ParamsE)
	.align		4
        /*00e4*/ 	.word	index@(__assertfail)
	.align		4
        /*00e8*/ 	.word	index@(_ZN7cutlass13device_kernelIN5flash11enable_sm90INS1_16FlashAttnFwdSm90INS1_25CollectiveMainloopFwdSm90ILi2EN4cute5tupleIJNS5_1CILi1EEES8_S8_EEENS6_IJNS7_ILi128EEENS7_ILi96EEENS7_ILi64EEEEEELi256ENS_10bfloat16_tEfNS_4arch4Sm90ELb0ELb0ELb1ELb0ELb1ELb0ELb1ELb1ELb0ELb1ELb1ELb0EEENS1_21CollectiveEpilogueFwdINS6_IJSA_NS7_ILi256EEESB_EEES9_SE_SG_Li256ELb0ELb1ELb1ELb0EEENS1_19SingleTileSchedulerILb0ELb1ELb1ELi128EEEEEEEEEvNT_6ParamsE)
	.align		4
        /*00ec*/ 	.word	index@(__assertfail)
	.align		4
        /*00f0*/ 	.word	index@(_ZN7cutlass13device_kernelIN5flash11enable_sm90INS1_16FlashAttnFwdSm90INS1_25CollectiveMainloopFwdSm90ILi2EN4cute5tupleIJNS5_1CILi1EEES8_S8_EEENS6_IJNS7_ILi128EEENS7_ILi96EEENS7_ILi64EEEEEELi256ENS_10bfloat16_tEfNS_4arch4Sm90ELb0ELb0ELb1ELb1ELb1ELb0ELb0ELb1ELb0ELb1ELb1ELb0EEENS1_21CollectiveEpilogueFwdINS6_IJSA_NS7_ILi256EEESB_EEES9_SE_SG_Li256ELb1ELb1ELb1ELb0EEENS1_36VarlenDynamicPersistentTileSchedulerILi128ELi96ELi256ELi128ELb1ELb1ELb1ELb0ELb1ELb1EEEEEEEEEvNT_6ParamsE)
	.align		4
        /*00f4*/ 	.word	index@(__assertfail)
	.align		4
        /*00f8*/ 	.word	index@(_ZN7cutlass13device_kernelIN5flash11enable_sm90INS1_16FlashAttnFwdSm90INS1_25CollectiveMainloopFwdSm90ILi2EN4cute5tupleIJNS5_1CILi1EEES8_S8_EEENS6_IJNS7_ILi128EEENS7_ILi96EEENS7_ILi64EEEEEELi256ENS_10bfloat16_tEfNS_4arch4Sm90ELb0ELb0ELb1ELb1ELb1ELb1ELb0ELb1ELb0ELb1ELb1ELb0EEENS1_21CollectiveEpilogueFwdINS6_IJSA_NS7_ILi256EEESB_EEES9_SE_SG_Li256ELb1ELb1ELb1ELb0EEENS1_36VarlenDynamicPersistentTileSchedulerILi128ELi96ELi256ELi128ELb1ELb1ELb1ELb0ELb1ELb1EEEEEEEEEvNT_6ParamsE)
	.align		4
        /*00fc*/ 	.word	index@(__assertfail)
	.align		4
        /*0100*/ 	.word	index@(_ZN7cutlass13device_kernelIN5flash11enable_sm90INS1_16FlashAttnFwdSm90INS1_25CollectiveMainloopFwdSm90ILi2EN4cute5tupleIJNS5_1CILi1EEES8_S8_EEENS6_IJNS7_ILi128EEENS7_ILi96EEENS7_ILi64EEEEEELi256ENS_10bfloat16_tEfNS_4arch4Sm90ELb0ELb0ELb1ELb1ELb1ELb0ELb1ELb1ELb0ELb1ELb1ELb0EEENS1_21CollectiveEpilogueFwdINS6_IJSA_NS7_ILi256EEESB_EEES9_SE_SG_Li256ELb1ELb1ELb1ELb0EEENS1_36VarlenDynamicPersistentTileSchedulerILi128ELi96ELi256ELi128ELb1ELb1ELb1ELb0ELb1ELb1EEEEEEEEEvNT_6ParamsE)
	.align		4
        /*0104*/ 	.word	index@(__assertfail)
	.align		4
        /*0108*/ 	.word	index@(_ZN7cutlass13device_kernelIN5flash11enable_sm90INS1_16FlashAttnFwdSm90INS1_25CollectiveMainloopFwdSm90ILi2EN4cute5tupleIJNS5_1CILi1EEES8_S8_EEENS6_IJNS7_ILi128EEENS7_ILi96EEENS7_ILi64EEEEEELi256ENS_10bfloat16_tEfNS_4arch4Sm90ELb0ELb0ELb1ELb1ELb1ELb1ELb1ELb1ELb0ELb1ELb1ELb0EEENS1_21CollectiveEpilogueFwdINS6_IJSA_NS7_ILi256EEESB_EEES9_SE_SG_Li256ELb1ELb1ELb1ELb0EEENS1_36VarlenDynamicPersistentTileSchedulerILi128ELi96ELi256ELi128ELb1ELb1ELb1ELb0ELb1ELb1EEEEEEEEEvNT_6ParamsE)
	.align		4
        /*010c*/ 	.word	index@(__assertfail)
	.align		4
        /*0110*/ 	.word	index@(_ZN7cutlass13device_kernelIN5flash11enable_sm90INS1_16FlashAttnFwdSm90INS1_25CollectiveMainloopFwdSm90ILi2EN4cute5tupleIJNS5_1CILi1EEES8_S8_EEENS6_IJNS7_ILi128EEENS7_ILi96EEENS7_ILi64EEEEEELi256ENS_10bfloat16_tEfNS_4arch4Sm90ELb0ELb1ELb1ELb0ELb1ELb0ELb0ELb1ELb0ELb1ELb1ELb0EEENS1_21CollectiveEpilogueFwdINS6_IJSA_NS7_ILi256EEESB_EEES9_SE_SG_Li256ELb0ELb1ELb1ELb0EEENS1_19SingleTileSchedulerILb0ELb1ELb1ELi128EEEEEEEEEvNT_6ParamsE)
	.align		4
        /*0114*/ 	.word	index@(__assertfail)
	.align		4
        /*0118*/ 	.word	index@(_ZN7cutlass13device_kernelIN5flash11enable_sm90INS1_16FlashAttnFwdSm90INS1_25CollectiveMainloopFwdSm90ILi2EN4cute5tupleIJNS5_1CILi1EEES8_S8_EEENS6_IJNS7_ILi128EEENS7_ILi96EEENS7_ILi64EEEEEELi256ENS_10bfloat16_tEfNS_4arch4Sm90ELb0ELb1ELb1ELb0ELb1ELb0ELb1ELb1ELb0ELb1ELb1ELb0EEENS1_21CollectiveEpilogueFwdINS6_IJSA_NS7_ILi256EEESB_EEES9_SE_SG_Li256ELb0ELb1ELb1ELb0EEENS1_19SingleTileSchedulerILb0ELb1ELb1ELi128EEEEEEEEEvNT_6ParamsE)
	.align		4
        /*011c*/ 	.word	index@(__assertfail)
	.align		4
        /*0120*/ 	.word	index@(_ZN7cutlass13device_kernelIN5flash11enable_sm90INS1_16FlashAttnFwdSm90INS1_25CollectiveMainloopFwdSm90ILi2EN4cute5tupleIJNS5_1CILi1EEES8_S8_EEENS6_IJNS7_ILi128EEENS7_ILi96EEENS7_ILi64EEEEEELi256ENS_10bfloat16_tEfNS_4arch4Sm90ELb0ELb1ELb1ELb1ELb1ELb0ELb0ELb1ELb0ELb1ELb1ELb0EEENS1_21CollectiveEpilogueFwdINS6_IJSA_NS7_ILi256EEESB_EEES9_SE_SG_Li256ELb1ELb1ELb1ELb0EEENS1_36VarlenDynamicPersistentTileSchedulerILi128ELi96ELi256ELi128ELb1ELb1ELb1ELb1ELb0ELb1EEEEEEEEEvNT_6ParamsE)
	.align		4
        /*0124*/ 	.word	index@(__assertfail)
	.align		4
        /*0128*/ 	.word	index@(_ZN7cutlass13device_kernelIN5flash11enable_sm90INS1_16FlashAttnFwdSm90INS1_25CollectiveMainloopFwdSm90ILi2EN4cute5tupleIJNS5_1CILi1EEES8_S8_EEENS6_IJNS7_ILi128EEENS7_ILi96EEENS7_ILi64EEEEEELi256ENS_10bfloat16_tEfNS_4arch4Sm90ELb0ELb1ELb1ELb1ELb1ELb1ELb0ELb1ELb0ELb1ELb1ELb0EEENS1_21CollectiveEpilogueFwdINS6_IJSA_NS7_ILi256EEESB_EEES9_SE_SG_Li256ELb1ELb1ELb1ELb0EEENS1_36VarlenDynamicPersistentTileSchedulerILi128ELi96ELi256ELi128ELb1ELb1ELb1ELb1ELb0ELb1EEEEEEEEEvNT_6ParamsE)
	.align		4
        /*012c*/ 	.word	index@(__assertfail)
	.align		4
        /*0130*/ 	.word	index@(_ZN7cutlass13device_kernelIN5flash11enable_sm90INS1_16FlashAttnFwdSm90INS1_25CollectiveMainloopFwdSm90ILi2EN4cute5tupleIJNS5_1CILi1EEES8_S8_EEENS6_IJNS7_ILi128EEENS7_ILi96EEENS7_ILi64EEEEEELi256ENS_10bfloat16_tEfNS_4arch4Sm90ELb0ELb1ELb1ELb1ELb1ELb0ELb1ELb1ELb0ELb1ELb1ELb0EEENS1_21CollectiveEpilogueFwdINS6_IJSA_NS7_ILi256EEESB_EEES9_SE_SG_Li256ELb1ELb1ELb1ELb0EEENS1_36VarlenDynamicPersistentTileSchedulerILi128ELi96ELi256ELi128ELb1ELb1ELb1ELb1ELb0ELb1EEEEEEEEEvNT_6ParamsE)
	.align		4
        /*0134*/ 	.word	index@(__assertfail)
	.align		4
        /*0138*/ 	.word	index@(_ZN7cutlass13device_kernelIN5flash11enable_sm90INS1_16FlashAttnFwdSm90INS1_25CollectiveMainloopFwdSm90ILi2EN4cute5tupleIJNS5_1CILi1EEES8_S8_EEENS6_IJNS7_ILi128EEENS7_ILi96EEENS7_ILi64EEEEEELi256ENS_10bfloat16_tEfNS_4arch4Sm90ELb0ELb1ELb1ELb1ELb1ELb1ELb1ELb1ELb0ELb1ELb1ELb0EEENS1_21CollectiveEpilogueFwdINS6_IJSA_NS7_ILi256EEESB_EEES9_SE_SG_Li256ELb1ELb1ELb1ELb0EEENS1_36VarlenDynamicPersistentTileSchedulerILi128ELi96ELi256ELi128ELb1ELb1ELb1ELb1ELb0ELb1EEEEEEEEEvNT_6ParamsE)
	.align		4
        /*013c*/ 	.word	index@(__assertfail)
	.align		4
        /*0140*/ 	.word	index@(_ZN7cutlass13device_kernelIN5flash11enable_sm90INS1_16FlashAttnFwdSm90INS1_25CollectiveMainloopFwdSm90ILi2EN4cute5tupleIJNS5_1CILi1EEES8_S8_EEENS6_IJNS7_ILi128EEENS7_ILi96EEENS7_ILi64EEEEEELi256ENS_10bfloat16_tEfNS_4arch4Sm90ELb1ELb0ELb1ELb0ELb1ELb0ELb0ELb1ELb0ELb1ELb1ELb0EEENS1_21CollectiveEpilogueFwdINS6_IJSA_NS7_ILi256EEESB_EEES9_SE_SG_Li256ELb0ELb1ELb1ELb0EEENS1_19SingleTileSchedulerILb0ELb1ELb1ELi128EEEEEEEEEvNT_6ParamsE)
	.align		4
        /*0144*/ 	.word	index@(__assertfail)
	.align		4
        /*0148*/ 	.word	index@(_ZN7cutlass13device_kernelIN5flash11enable_sm90INS1_16FlashAttnFwdSm90INS1_25CollectiveMainloopFwdSm90ILi2EN4cute5tupleIJNS5_1CILi1EEES8_S8_EEENS6_IJNS7_ILi128EEENS7_ILi96EEENS7_ILi64EEEEEELi256ENS_10bfloat16_tEfNS_4arch4Sm90ELb1ELb0ELb1ELb0ELb1ELb0ELb1ELb1ELb0ELb1ELb1ELb0EEENS1_21CollectiveEpilogueFwdINS6_IJSA_NS7_ILi256EEESB_EEES9_SE_SG_Li256ELb0ELb1ELb1ELb0EEENS1_19SingleTileSchedulerILb0ELb1ELb1ELi128EEEEEEEEEvNT_6ParamsE)
	.align		4
        /*014c*/ 	.word	index@(__assertfail)
	.align		4
        /*0150*/ 	.word	index@(_ZN7cutlass13device_kernelIN5flash11enable_sm90INS1_16FlashAttnFwdSm90INS1_25CollectiveMainloopFwdSm90ILi2EN4cute5tupleIJNS5_1CILi1EEES8_S8_EEENS6_IJNS7_ILi128EEENS7_ILi96EEENS7_ILi64EEEEEELi256ENS_10bfloat16_tEfNS_4arch4Sm90ELb1ELb0ELb1ELb1ELb1ELb0ELb0ELb1ELb0ELb1ELb1ELb0EEENS1_21CollectiveEpilogueFwdINS6_IJSA_NS7_ILi256EEESB_EEES9_SE_SG_Li256ELb1ELb1ELb1ELb0EEENS1_36VarlenDynamicPersistentTileSchedulerILi128ELi96ELi256ELi128ELb1ELb1ELb1ELb1ELb1ELb1EEEEEEEEEvNT_6ParamsE)
	.align		4
        /*0154*/ 	.word	index@(__assertfail)
	.align		4
        /*0158*/ 	.word	index@(_ZN7cutlass13device_kernelIN5flash11enable_sm90INS1_16FlashAttnFwdSm90INS1_25CollectiveMainloopFwdSm90ILi2EN4cute5tupleIJNS5_1CILi1EEES8_S8_EEENS6_IJNS7_ILi128EEENS7_ILi96EEENS7_ILi64EEEEEELi256ENS_10bfloat16_tEfNS_4arch4Sm90ELb1ELb0ELb1ELb1ELb1ELb1ELb0ELb1ELb0ELb1ELb1ELb0EEENS1_21CollectiveEpilogueFwdINS6_IJSA_NS7_ILi256EEESB_EEES9_SE_SG_Li256ELb1ELb1ELb1ELb0EEENS1_36VarlenDynamicPersistentTileSchedulerILi128ELi96ELi256ELi128ELb1ELb1ELb1ELb1ELb1ELb1EEEEEEEEEvNT_6ParamsE)
	.align		4
        /*015c*/ 	.word	index@(__assertfail)
	.align		4
        /*0160*/ 	.word	index@(_ZN7cutlass13device_kernelIN5flash11enable_sm90INS1_16FlashAttnFwdSm90INS1_25CollectiveMainloopFwdSm90ILi2EN4cute5tupleIJNS5_1CILi1EEES8_S8_EEENS6_IJNS7_ILi128EEENS7_ILi96EEENS7_ILi64EEEEEELi256ENS_10bfloat16_tEfNS_4arch4Sm90ELb1ELb0ELb1ELb1ELb1ELb0ELb1ELb1ELb0ELb1ELb1ELb0EEENS1_21CollectiveEpilogueFwdINS6_IJSA_NS7_ILi256EEESB_EEES9_SE_SG_Li256ELb1ELb1ELb1ELb0EEENS1_36VarlenDynamicPersistentTileSchedulerILi128ELi96ELi256ELi128ELb1ELb1ELb1ELb1ELb1ELb1EEEEEEEEEvNT_6ParamsE)
	.align		4
        /*0164*/ 	.word	index@(__assertfail)
	.align		4
        /*0168*/ 	.word	index@(_ZN7cutlass13device_kernelIN5flash11enable_sm90INS1_16FlashAttnFwdSm90INS1_25CollectiveMainloopFwdSm90ILi2EN4cute5tupleIJNS5_1CILi1EEES8_S8_EEENS6_IJNS7_ILi128EEENS7_ILi96EEENS7_ILi64EEEEEELi256ENS_10bfloat16_tEfNS_4arch4Sm90ELb1ELb0ELb1ELb1ELb1ELb1ELb1ELb1ELb0ELb1ELb1ELb0EEENS1_21CollectiveEpilogueFwdINS6_IJSA_NS7_ILi256EEESB_EEES9_SE_SG_Li256ELb1ELb1ELb1ELb0EEENS1_36VarlenDynamicPersistentTileSchedulerILi128ELi96ELi256ELi128ELb1ELb1ELb1ELb1ELb1ELb1EEEEEEEEEvNT_6ParamsE)
	.align		4
        /*016c*/ 	.word	index@(__assertfail)
	.align		4
        /*0170*/ 	.word	0x00000000
	.align		4
        /*0174*/ 	.word	0xfffffffe
	.align		4
        /*0178*/ 	.word	0x00000000
	.align		4
        /*017c*/ 	.word	0xfffffffd
	.align		4
        /*0180*/ 	.word	0x00000000
	.align		4
        /*0184*/ 	.word	0xfffffffc


//--------------------- .nv.constant4             --------------------------
	.section	.nv.constant4,"a",@progbits
	.align	8
	.align		8
.nv.constant4:
        /*0000*/ 	.dword	__assertfail
	.align		8
        /*0008*/ 	.dword	__unnamed_1
	.align		8
        /*0010*/ 	.dword	__unnamed_2
	.align		8
        /*0018*/ 	.dword	__unnamed_3
	.align		8
        /*0020*/ 	.dword	__unnamed_4
	.align		8
        /*0028*/ 	.dword	__unnamed_5
	.align		8
        /*0030*/ 	.dword	__unnamed_6
	.align		8
        /*0038*/ 	.dword	__unnamed_7
	.align		8
        /*0040*/ 	.dword	__unnamed_8
	.align		8
        /*0048*/ 	.dword	__unnamed_9
	.align		8
        /*0050*/ 	.dword	__unnamed_10
	.align		8
        /*0058*/ 	.dword	__unnamed_11
	.align		8
        /*0060*/ 	.dword	__unnamed_12
	.align		8
        /*0068*/ 	.dword	__unnamed_13
	.align		8
        /*0070*/ 	.dword	__unnamed_14
	.align		8
        /*0078*/ 	.dword	__unnamed_15
	.align		8
        /*0080*/ 	.dword	__unnamed_16
	.align		8
        /*0088*/ 	.dword	__unnamed_17
	.align		8
        /*0090*/ 	.dword	__unnamed_18
	.align		8
        /*0098*/ 	.dword	_ZN87_INTERNAL_fb8486b2_51_flash_fwd_hdimdiff_bf16_paged_split_softcap_sm90_cu_744032ad_37104cuda3std3__45__cpo5beginE
	.align		8
        /*00a0*/ 	.dword	_ZN87_INTERNAL_fb8486b2_51_flash_fwd_hdimdiff_bf16_paged_split_softcap_sm90_cu_744032ad_37104cuda3std3__45__cpo3endE
	.align		8
        /*00a8*/ 	.dword	_ZN87_INTERNAL_fb8486b2_51_flash_fwd_hdimdiff_bf16_paged_split_softcap_sm90_cu_744032ad_37104cuda3std3__45__cpo6cbeginE
	.align		8
        /*00b0*/ 	.dword	_ZN87_INTERNAL_fb8486b2_51_flash_fwd_hdimdiff_bf16_paged_split_softcap_sm90_cu_744032ad_37104cuda3std3__45__cpo4cendE
	.align		8
        /*00b8*/ 	.dword	_ZN87_INTERNAL_fb8486b2_51_flash_fwd_hdimdiff_bf16_paged_split_softcap_sm90_cu_744032ad_37104cuda3std3__489_GLOBAL__N__fb8486b2_51_flash_fwd_hdimdiff_bf16_paged_split_softcap_sm90_cu_744032ad_37106ignoreE
	.align		8
        /*00c0*/ 	.dword	_ZN87_INTERNAL_fb8486b2_51_flash_fwd_hdimdiff_bf16_paged_split_softcap_sm90_cu_744032ad_37104cuda3std3__419piecewise_constructE
	.align		8
        /*00c8*/ 	.dword	_ZN87_INTERNAL_fb8486b2_51_flash_fwd_hdimdiff_bf16_paged_split_softcap_sm90_cu_744032ad_37104cuda3std3__48in_placeE
	.align		8
        /*00d0*/ 	.dword	_ZN87_INTERNAL_fb8486b2_51_flash_fwd_hdimdiff_bf16_paged_split_softcap_sm90_cu_744032ad_37104cuda3std6ranges3__45__cpo4swapE
	.align		8
        /*00d8*/ 	.dword	_ZN87_INTERNAL_fb8486b2_51_flash_fwd_hdimdiff_bf16_paged_split_softcap_sm90_cu_744032ad_37104cuda3std6ranges3__45__cpo9iter_moveE
	.align		8
        /*00e0*/ 	.dword	_ZN87_INTERNAL_fb8486b2_51_flash_fwd_hdimdiff_bf16_paged_split_softcap_sm90_cu_744032ad_37104cute7productE
	.align		8
        /*00e8*/ 	.dword	_ZN87_INTERNAL_fb8486b2_51_flash_fwd_hdimdiff_bf16_paged_split_softcap_sm90_cu_744032ad_37104cute1_E
	.align		8
        /*00f0*/ 	.dword	$str$23
	.align		8
        /*00f8*/ 	.dword	$str$24


//--------------------- .text._ZN7cutlass13device_kernelIN5flash11enable_sm90INS1_16FlashAttnFwdSm90INS1_25CollectiveMainloopFwdSm90ILi2EN4cute5tupleIJNS5_1CILi1EEES8_S8_EEENS6_IJNS7_ILi128EEENS7_ILi96EEENS7_ILi192EEEEEELi128ENS_10bfloat16_tEfNS_4arch4Sm90ELb0ELb0ELb1ELb0ELb1ELb0ELb0ELb1ELb1ELb1ELb1ELb0EEENS1_21CollectiveEpilogueFwdINS6_IJSA_SA_SB_EEES9_SE_SG_Li256ELb0ELb1ELb1ELb0EEENS1_19SingleTileSchedulerILb0ELb1ELb1ELi128EEEEEEEEEvNT_6ParamsE --------------------------
	.section	.text._ZN7cutlass13device_kernelIN5flash11enable_sm90INS1_16FlashAttnFwdSm90INS1_25CollectiveMainloopFwdSm90ILi2EN4cute5tupleIJNS5_1CILi1EEES8_S8_EEENS6_IJNS7_ILi128EEENS7_ILi96EEENS7_ILi192EEEEEELi128ENS_10bfloat16_tEfNS_4arch4Sm90ELb0ELb0ELb1ELb0ELb1ELb0ELb0ELb1ELb1ELb1ELb1ELb0EEENS1_21CollectiveEpilogueFwdINS6_IJSA_SA_SB_EEES9_SE_SG_Li256ELb0ELb1ELb1ELb0EEENS1_19SingleTileSchedulerILb0ELb1ELb1ELi128EEEEEEEEEvNT_6ParamsE,"ax",@progbits
	.align	128
.text._ZN7cutlass13device_kernelIN5flash11enable_sm90INS1_16FlashAttnFwdSm90INS1_25CollectiveMainloopFwdSm90ILi2EN4cute5tupleIJNS5_1CILi1EEES8_S8_EEENS6_IJNS7_ILi128EEENS7_ILi96EEENS7_ILi192EEEEEELi128ENS_10bfloat16_tEfNS_4arch4Sm90ELb0ELb0ELb1ELb0ELb1ELb0ELb0ELb1ELb1ELb1ELb1ELb0EEENS1_21CollectiveEpilogueFwdINS6_IJSA_SA_SB_EEES9_SE_SG_Li256ELb0ELb1ELb1ELb0EEENS1_19SingleTileSchedulerILb0ELb1ELb1ELi128EEEEEEEEEvNT_6ParamsE:
        .type           _ZN7cutlass13device_kernelIN5flash11enable_sm90INS1_16FlashAttnFwdSm90INS1_25CollectiveMainloopFwdSm90ILi2EN4cute5tupleIJNS5_1CILi1EEES8_S8_EEENS6_IJNS7_ILi128EEENS7_ILi96EEENS7_ILi192EEEEEELi128ENS_10bfloat16_tEfNS_4arch4Sm90ELb0ELb0ELb1ELb0ELb1ELb0ELb0ELb1ELb1ELb1ELb1ELb0EEENS1_21CollectiveEpilogueFwdINS6_IJSA_SA_SB_EEES9_SE_SG_Li256ELb0ELb1ELb1ELb0EEENS1_19SingleTileSchedulerILb0ELb1ELb1ELi128EEEEEEEEEvNT_6ParamsE,@function
        .size           _ZN7cutlass13device_kernelIN5flash11enable_sm90INS1_16FlashAttnFwdSm90INS1_25CollectiveMainloopFwdSm90ILi2EN4cute5tupleIJNS5_1CILi1EEES8_S8_EEENS6_IJNS7_ILi128EEENS7_ILi96EEENS7_ILi192EEEEEELi128ENS_10bfloat16_tEfNS_4arch4Sm90ELb0ELb0ELb1ELb0ELb1ELb0ELb0ELb1ELb1ELb1ELb1ELb0EEENS1_21CollectiveEpilogueFwdINS6_IJSA_SA_SB_EEES9_SE_SG_Li256ELb0ELb1ELb1ELb0EEENS1_19SingleTileSchedulerILb0ELb1ELb1ELi128EEEEEEEEEvNT_6ParamsE,(.L_x_15733 - _ZN7cutlass13device_kernelIN5flash11enable_sm90INS1_16FlashAttnFwdSm90INS1_25CollectiveMainloopFwdSm90ILi2EN4cute5tupleIJNS5_1CILi1EEES8_S8_EEENS6_IJNS7_ILi128EEENS7_ILi96EEENS7_ILi192EEEEEELi128ENS_10bfloat16_tEfNS_4arch4Sm90ELb0ELb0ELb1ELb0ELb1ELb0ELb0ELb1ELb1ELb1ELb1ELb0EEENS1_21CollectiveEpilogueFwdINS6_IJSA_SA_SB_EEES9_SE_SG_Li256ELb0ELb1ELb1ELb0EEENS1_19SingleTileSchedulerILb0ELb1ELb1ELi128EEEEEEEEEvNT_6ParamsE)
        .other          _ZN7cutlass13device_kernelIN5flash11enable_sm90INS1_16FlashAttnFwdSm90INS1_25CollectiveMainloopFwdSm90ILi2EN4cute5tupleIJNS5_1CILi1EEES8_S8_EEENS6_IJNS7_ILi128EEENS7_ILi96EEENS7_ILi192EEEEEELi128ENS_10bfloat16_tEfNS_4arch4Sm90ELb0ELb0ELb1ELb0ELb1ELb0ELb0ELb1ELb1ELb1ELb1ELb0EEENS1_21CollectiveEpilogueFwdINS6_IJSA_SA_SB_EEES9_SE_SG_Li256ELb0ELb1ELb1ELb0EEENS1_19SingleTileSchedulerILb0ELb1ELb1ELi128EEEEEEEEEvNT_6ParamsE,@"STO_CUDA_ENTRY STV_DEFAULT"
_ZN7cutlass13device_kernelIN5flash11enable_sm90INS1_16FlashAttnFwdSm90INS1_25CollectiveMainloopFwdSm90ILi2EN4cute5tupleIJNS5_1CILi1EEES8_S8_EEENS6_IJNS7_ILi128EEENS7_ILi96EEENS7_ILi192EEEEEELi128ENS_10bfloat16_tEfNS_4arch4Sm90ELb0ELb0ELb1ELb0ELb1ELb0ELb0ELb1ELb1ELb1ELb1ELb0EEENS1_21CollectiveEpilogueFwdINS6_IJSA_SA_SB_EEES9_SE_SG_Li256ELb0ELb1ELb1ELb0EEENS1_19SingleTileSchedulerILb0ELb1ELb1ELi128EEEEEEEEEvNT_6ParamsE:
[----:B------:R-:W0:Y:S01]  /*0000*/  LDC R1, c[0x0][0x28] ;  /* 0x00000a00ff017b82 */ /* 0x000e220000000800 */
[----:B------:R-:W1:Y:S01]  /*0010*/  S2R R25, SR_TID.X ;  /* 0x0000000000197919 */ /* 0x000e620000002100 */
[----:B------:R-:W-:Y:S01]  /*0020*/  ELECT P0, URZ, PT ;  /* 0x00000000003f782f */ /* 0x000fe20003800000 */
[----:B------:R-:W-:Y:S01]  /*0030*/  UMOV UR4, 0x80 ;  /* 0x0000008000047882 */ /* 0x000fe20000000000 */
[----:B------:R-:W-:Y:S01]  /*0040*/  UMOV UR7, 0x100 ;  /* 0x0000010000077882 */ /* 0x000fe20000000000 */
[----:B-1----:R-:W-:-:S05]  /*0050*/  SHF.R.U32.HI R0, RZ, 0x5, R25 ;  /* 0x00000005ff007819 */ /* 0x002fca0000011619 */
[----:B------:R-:W1:Y:S02]  /*0060*/  SHFL.IDX PT, R2, R0, RZ, 0x1f ;  /* 0x00001fff00027589 */ /* 0x000e6400000e0000 */
[C---:B-1----:R-:W-:Y:S02]  /*0070*/  ISETP.NE.OR P0, PT, R2.reuse, RZ, !P0 ;  /* 0x000000ff0200720c */ /* 0x042fe40004705670 */
[----:B------:R-:W-:Y:S02]  /*0080*/  ISETP.NE.AND P1, PT, R2, RZ, PT ;  /* 0x000000ff0200720c */ /* 0x000fe40003f25270 */
[----:B------:R-:W-:-:S06]  /*0090*/  SHF.R.U32.HI R2, RZ, 0x7, R25 ;  /* 0x00000007ff027819 */ /* 0x000fcc0000011619 */
[----:B------:R-:W1:Y:S03]  /*00a0*/  SHFL.IDX PT, R2, R2, RZ, 0x1f ;  /* 0x00001fff02027589 */ /* 0x000e6600000e0000 */
[----:B------:R-:W-:Y:S01]  /*00b0*/  VOTEU.ALL UP0, P0 ;  /* 0x00000000003f7886 */ /* 0x000fe20000000000 */
[----:B------:R-:W-:-:S04]  /*00c0*/  VOTEU.ALL UP1, P0 ;  /* 0x00000000003f7886 */ /* 0x000fc80000020000 */
[----:B------:R-:W2:Y:S01]  /*00d0*/  @!UP0 S2UR UR8, SR_CgaCtaId ;  /* 0x00000000000889c3 */ /* 0x000ea20000008800 */
[----:B------:R-:W-:Y:S01]  /*00e0*/  @!UP0 UMOV UR6, 0x400 ;  /* 0x0000040000068882 */ /* 0x000fe20000000000 */
[----:B------:R-:W-:-:S04]  /*00f0*/  @!UP0 UIADD3 UR4, -UR4, 0x100000, URZ ;  /* 0x0010000004048890 */ /* 0x000fc8000fffe13f */
[----:B------:R-:W-:Y:S02]  /*0100*/  @!UP0 USHF.L.U32 UR5, UR4, 0xb, URZ ;  /* 0x0000000b04058899 */ /* 0x000fe4000800063f */
[----:B------:R-:W-:Y:S02]  /*0110*/  @!UP0 USHF.L.U32 UR4, UR4, 0x1, URZ ;  /* 0x0000000104048899 */ /* 0x000fe4000800063f */
[----:B--2---:R-:W-:Y:S02]  /*0120*/  @!UP0 ULEA UR8, UR8, UR6, 0x18 ;  /* 0x0000000608088291 */ /* 0x004fe4000f8ec03f */
[----:B------:R-:W-:-:S04]  /*0130*/  @!UP0 UIADD3 UR6, -UR7, 0x100000, URZ ;  /* 0x0010000007068890 */ /* 0x000fc8000fffe13f */
[----:B------:R-:W-:Y:S02]  /*0140*/  @!UP0 USHF.L.U32 UR7, UR6, 0xb, URZ ;  /* 0x0000000b06078899 */ /* 0x000fe4000800063f */
[----:B------:R-:W-:Y:S01]  /*0150*/  @!UP0 USHF.L.U32 UR6, UR6, 0x1, URZ ;  /* 0x0000000106068899 */ /* 0x000fe2000800063f */
[----:B------:R-:W-:-:S05]  /*0160*/  VOTEU.ALL UP0, P0 ;  /* 0x00000000003f7886 */ /* 0x000fca0000000000 */
[----:B------:R2:W3:Y:S06]  /*0170*/  @!UP0 SYNCS.EXCH.64 URZ, [UR8+0x2a800], UR4 ;  /* 0x02a80004083f85b2 */ /* 0x0004ec0008000100 */
[----:B------:R2:W4:Y:S02]  /*0180*/  @!UP1 SYNCS.EXCH.64 URZ, [UR8+0x2a820], UR6 ;  /* 0x02a82006083f95b2 */ /* 0x0005240008000100 */
[----:B012---:R-:W-:Y:S05]  /*0190*/  @P1 BRA `(.L_x_0) ;  /* 0x0000000000481947 */ /* 0x007fea0003800000 */
[----:B------:R-:W0:Y:S01]  /*01a0*/  S2UR UR5, SR_CgaCtaId ;  /* 0x00000000000579c3 */ /* 0x000e220000008800 */
[----:B------:R-:W-:Y:S01]  /*01b0*/  UMOV UR4, 0x400 ;  /* 0x0000040000047882 */ /* 0x000fe20000000000 */
[----:B------:R-:W-:Y:S01]  /*01c0*/  UMOV UR6, 0x80 ;  /* 0x0000008000067882 */ /* 0x000fe20000000000 */
[----:B------:R-:W-:Y:S01]  /*01d0*/  UMOV UR7, 0x100 ;  /* 0x0000010000077882 */ /* 0x000fe20000000000 */
[----:B------:R-:W-:Y:S01]  /*01e0*/  ELECT P0, URZ, PT ;  /* 0x00000000003f782f */ /* 0x000fe20003800000 */
[----:B0-----:R-:W-:Y:S02]  /*01f0*/  ULEA UR8, UR5, UR4, 0x18 ;  /* 0x0000000405087291 */ /* 0x001fe4000f8ec03f */
[----:B------:R-:W-:-:S04]  /*0200*/  UIADD3 UR4, -UR6, 0x100000, URZ ;  /* 0x0010000006047890 */ /* 0x000fc8000fffe13f */
[----:B------:R-:W-:Y:S02]  /*0210*/  USHF.L.U32 UR5, UR4, 0xb, URZ ;  /* 0x0000000b04057899 */ /* 0x000fe4000800063f */
[----:B------:R-:W-:Y:S02]  /*0220*/  USHF.L.U32 UR4, UR4, 0x1, URZ ;  /* 0x0000000104047899 */ /* 0x000fe4000800063f */
[----:B------:R-:W-:-:S04]  /*0230*/  UIADD3 UR6, -UR7, 0x100000, URZ ;  /* 0x0010000007067890 */ /* 0x000fc8000fffe13f */
[----:B------:R-:W-:Y:S02]  /*0240*/  USHF.L.U32 UR7, UR6, 0xb, URZ ;  /* 0x0000000b06077899 */ /* 0x000fe4000800063f */
[----:B------:R-:W-:Y:S01]  /*0250*/  USHF.L.U32 UR6, UR6, 0x1, URZ ;  /* 0x0000000106067899 */ /* 0x000fe2000800063f */
[----:B------:R-:W0:Y:S03]  /*0260*/  FENCE.VIEW.ASYNC.S ;  /* 0x00000000000073c6 */ /* 0x000e260000000000 */
[----:B0-----:R0:W1:Y:S08]  /*0270*/  SYNCS.EXCH.64 URZ, [UR8+0x2a830], UR4 ;  /* 0x02a83004083f75b2 */ /* 0x0010700008000100 */
[----:B------:R0:W2:Y:S01]  /*0280*/  SYNCS.EXCH.64 URZ, [UR8+0x2a840], UR6 ;  /* 0x02a84006083f75b2 */ /* 0x0000a20008000100 */
[----:B------:R0:W0:Y:S01]  /*0290*/  SYNCS.EXCH.64 URZ, [UR8+0x2a838], UR4 ;  /* 0x02a83804083f75b2 */ /* 0x0000220008000100 */
[----:B------:R0:W0:Y:S01]  /*02a0*/  SYNCS.EXCH.64 URZ, [UR8+0x2a848], UR6 ;  /* 0x02a84806083f75b2 */ /* 0x0000220008000100 */
[----:B------:R-:W-:Y:S01]  /*02b0*/  NOP ;  /* 0x0000000000007918 */ /* 0x000fe20000000000 */
.L_x_0:
[----:B------:R-:W5:Y:S01]  /*02c0*/  SHFL.IDX PT, R3, R0, RZ, 0x1f ;  /* 0x00001fff00037589 */ /* 0x000f6200000e0000 */
[----:B------:R-:W-:Y:S01]  /*02d0*/  NOP ;  /* 0x0000000000007918 */ /* 0x000fe20000000000 */
[----:B-----5:R-:W-:-:S13]  /*02e0*/  ISETP.NE.AND P0, PT, R3, RZ, PT ;  /* 0x000000ff0300720c */ /* 0x020fda0003f05270 */
[----:B------:R-:W-:Y:S05]  /*02f0*/  @P0 BRA `(.L_x_1) ;  /* 0x0000000000480947 */ /* 0x000fea0003800000 */
[----:B0-----:R-:W0:Y:S01]  /*0300*/  S2UR UR5, SR_CgaCtaId ;  /* 0x00000000000579c3 */ /* 0x001e220000008800 */
        /* <DEDUP_REMOVED lines=12> */
[----:B0-----:R0:W0:Y:S08]  /*03d0*/  SYNCS.EXCH.64 URZ, [UR8+0x2a850], UR4 ;  /* 0x02a85004083f75b2 */ /* 0x0010300008000100 */
[----:B------:R0:W0:Y:S01]  /*03e0*/  SYNCS.EXCH.64 URZ, [UR8+0x2a860], UR6 ;  /* 0x02a86006083f75b2 */ /* 0x0000220008000100 */
[----:B------:R0:W0:Y:S01]  /*03f0*/  SYNCS.EXCH.64 URZ, [UR8+0x2a858], UR4 ;  /* 0x02a85804083f75b2 */ /* 0x0000220008000100 */
[----:B------:R0:W0:Y:S01]  /*0400*/  SYNCS.EXCH.64 URZ, [UR8+0x2a868], UR6 ;  /* 0x02a86806083f75b2 */ /* 0x0000220008000100 */
[----:B------:R-:W-:Y:S01]  /*0410*/  NOP ;  /* 0x0000000000007918 */ /* 0x000fe20000000000 */
.L_x_1:
[----:B------:R-:W5:Y:S01]  /*0420*/  SHFL.IDX PT, R3, R0, RZ, 0x1f ;  /* 0x00001fff00037589 */ /* 0x000f6200000e0000 */
[----:B------:R-:W-:Y:S01]  /*0430*/  NOP ;  /* 0x0000000000007918 */ /* 0x000fe20000000000 */
[----:B-----5:R-:W-:-:S13]  /*0440*/  ISETP.NE.AND P0, PT, R3, RZ, PT ;  /* 0x000000ff0300720c */ /* 0x020fda0003f05270 */
[----:B------:R-:W-:Y:S05]  /*0450*/  @P0 BRA `(.L_x_2) ;  /* 0x0000000000380947 */ /* 0x000fea0003800000 */
[----:B0-----:R-:W0:Y:S01]  /*0460*/  S2UR UR5, SR_CgaCtaId ;  /* 0x00000000000579c3 */ /* 0x001e220000008800 */
[----:B------:R-:W-:Y:S01]  /*0470*/  UMOV UR4, 0x400 ;  /* 0x0000040000047882 */ /* 0x000fe20000000000 */
[----:B------:R-:W-:Y:S01]  /*0480*/  UMOV UR7, 0x80 ;  /* 0x0000008000077882 */ /* 0x000fe20000000000 */
[----:B------:R-:W-:Y:S01]  /*0490*/  ELECT P0, URZ, PT ;  /* 0x00000000003f782f */ /* 0x000fe20003800000 */
[----:B0-----:R-:W-:Y:S02]  /*04a0*/  ULEA UR6, UR5, UR4, 0x18 ;  /* 0x0000000405067291 */ /* 0x001fe4000f8ec03f */
[----:B------:R-:W-:-:S04]  /*04b0*/  UIADD3 UR4, -UR7, 0x100000, URZ ;  /* 0x0010000007047890 */ /* 0x000fc8000fffe13f */
[----:B------:R-:W-:Y:S02]  /*04c0*/  USHF.L.U32 UR5, UR4, 0xb, URZ ;  /* 0x0000000b04057899 */ /* 0x000fe4000800063f */
[----:B------:R-:W-:Y:S01]  /*04d0*/  USHF.L.U32 UR4, UR4, 0x1, URZ ;  /* 0x0000000104047899 */ /* 0x000fe2000800063f */
[----:B------:R-:W0:Y:S11]  /*04e0*/  FENCE.VIEW.ASYNC.S ;  /* 0x00000000000073c6 */ /* 0x000e360000000000 */
[----:B0-----:R0:W0:Y:S01]  /*04f0*/  SYNCS.EXCH.64 URZ, [UR6+0x2a870], UR4 ;  /* 0x02a87004063f75b2 */ /* 0x0010220008000100 */
[----:B------:R0:W0:Y:S01]  /*0500*/  SYNCS.EXCH.64 URZ, [UR6+0x2a880], UR4 ;  /* 0x02a88004063f75b2 */ /* 0x0000220008000100 */
[----:B------:R0:W0:Y:S01]  /*0510*/  SYNCS.EXCH.64 URZ, [UR6+0x2a878], UR4 ;  /* 0x02a87804063f75b2 */ /* 0x0000220008000100 */
[----:B------:R0:W0:Y:S01]  /*0520*/  SYNCS.EXCH.64 URZ, [UR6+0x2a888], UR4 ;  /* 0x02a88804063f75b2 */ /* 0x0000220008000100 */
[----:B------:R-:W-:Y:S01]  /*0530*/  NOP ;  /* 0x0000000000007918 */ /* 0x000fe20000000000 */
.L_x_2:
        /* <DEDUP_REMOVED lines=22> */
.L_x_3:
[----:B------:R-:W5:Y:S01]  /*06a0*/  SHFL.IDX PT, R3, R0, RZ, 0x1f ;  /* 0x00001fff00037589 */ /* 0x000f6200000e0000 */
[----:B------:R-:W-:Y:S01]  /*06b0*/  R2UR UR9, R2 ;  /* 0x00000000020972ca */ /* 0x000fe200000e0000 */
        /* <DEDUP_REMOVED lines=21> */
.L_x_4:
[----:B------:R-:W-:Y:S01]  /*0810*/  UISETP.NE.AND UP0, UPT, UR9, URZ, UPT ;  /* 0x0000003f0900728c */ /* 0x000fe2000bf05270 */
[----:B------:R-:W-:Y:S01]  /*0820*/  NOP ;  /* 0x0000000000007918 */ /* 0x000fe20000000000 */
[----:B------:R-:W-:Y:S01]  /*0830*/  UMOV UR36, 0x1 ;  /* 0x0000000100247882 */ /* 0x000fe20000000000 */
[----:B------:R-:W-:Y:S01]  /*0840*/  ULDC.64 UR38, c[0x0][0x208] ;  /* 0x0000820000267ab9 */ /* 0x000fe20000000a00 */
[----:B------:R-:W-:Y:S01]  /*0850*/  USEL UR36, UR36, 0x2, !UP0 ;  /* 0x0000000224247887 */ /* 0x000fe2000c000000 */
[----:B------:R-:W-:Y:S01]  /*0860*/  BSSY B6, `(.L_x_5) ;  /* 0x0000b09000067945 */ /* 0x000fe20003800000 */
[----:B01234-:R-:W-:Y:S01]  /*0870*/  BAR.SYNC.DEFER_BLOCKING 0x0 ;  /* 0x0000000000007b1d */ /* 0x01ffe20000010000 */
[----:B------:R-:W-:-:S13]  /*0880*/  PLOP3.LUT P0, PT, PT, PT, UP0, 0x80, 0x0 ;  /* 0x000000000000781c */ /* 0x000fda0003f0f008 */
[----:B------:R-:W-:Y:S05]  /*0890*/  @!P0 BRA `(.L_x_6) ;  /* 0x0000007400c88947 */ /* 0x000fea0003800000 */
.L_x_7:
[----:B------:R-:W-:-:S08]  /*08a0*/  NOP ;  /* 0x0000000000007918 */ /* 0x000fd00000000000 */
[----:B------:R-:W0:Y:S02]  /*08b0*/  USETMAXREG.TRY_ALLOC.CTAPOOL UP0, 0xe8 ;  /* 0x000000e8000079c8 */ /* 0x000e240008000600 */
[----:B0-----:R-:W-:-:S13]  /*08c0*/  PLOP3.LUT P0, PT, PT, PT, UP0, 0x80, 0x0 ;  /* 0x000000000000781c */ /* 0x001fda0003f0f008 */
[----:B------:R-:W-:Y:S05]  /*08d0*/  @!P0 BRA `(.L_x_7) ;  /* 0xfffffffc00f08947 */ /* 0x000fea000383ffff */
[----:B------:R-:W0:Y:S08]  /*08e0*/  LDC R3, c[0x0][0xc50] ;  /* 0x00031400ff037b82 */ /* 0x000e300000000800 */
[----:B------:R-:W1:Y:S08]  /*08f0*/  S2UR UR4, SR_CTAID.Y ;  /* 0x00000000000479c3 */ /* 0x000e700000002600 */
[----:B------:R-:W2:Y:S08]  /*0900*/  S2UR UR5, SR_CTAID.Z ;  /* 0x00000000000579c3 */ /* 0x000eb00000002700 */
[----:B------:R-:W-:Y:S06]  /*0910*/  BAR.ARV 0x8, 0x180 ;  /* 0x0206000000007b1d */ /* 0x000fec0000002000 */
[----:B0-----:R-:W-:Y:S01]  /*0920*/  ISETP.NE.AND P0, PT, R3, 0x1, PT ;  /* 0x000000010300780c */ /* 0x001fe20003f05270 */
[----:B-1----:R-:W-:-:S12]  /*0930*/  IMAD.U32 R2, RZ, RZ, UR4 ;  /* 0x00000004ff027e24 */ /* 0x002fd8000f8e00ff */
[----:B------:R-:W0:Y:S08]  /*0940*/  @P0 LDC R0, c[0x0][0xc54] ;  /* 0x00031500ff000b82 */ /* 0x000e300000000800 */
[----:B------:R-:W1:Y:S01]  /*0950*/  @P0 LDC R5, c[0x0][0xc58] ;  /* 0x00031600ff050b82 */ /* 0x000e620000000800 */
[----:B0-----:R-:W-:-:S05]  /*0960*/  @P0 IMAD.HI.U32 R0, R0, UR4, RZ ;  /* 0x0000000400000c27 */ /* 0x001fca000f8e00ff */
[----:B-1----:R-:W-:Y:S02]  /*0970*/  @P0 SHF.R.U32.HI R2, RZ, R5, R0 ;  /* 0x00000005ff020219 */ /* 0x002fe40000011600 */
[----:B--2---:R-:W-:-:S03]  /*0980*/  ISETP.LE.AND P0, PT, RZ, UR5, PT ;  /* 0x00000005ff007c0c */ /* 0x004fc6000bf03270 */
[----:B------:R-:W-:-:S04]  /*0990*/  IMAD.MOV R0, RZ, RZ, -R2 ;  /* 0x000000ffff007224 */ /* 0x000fc800078e0a02 */
[----:B------:R-:W-:-:S06]  /*09a0*/  IMAD R4, R3, R0, UR4 ;  /* 0x0000000403047e24 */ /* 0x000fcc000f8e0200 */
[----:B------:R-:W-:Y:S05]  /*09b0*/  @!P0 BRA `(.L_x_8) ;  /* 0x000000ac00cc8947 */ /* 0x000fea0003800000 */
[----:B------:R-:W0:Y:S01]  /*09c0*/  LDC.64 R6, c[0x0][0x418] ;  /* 0x00010600ff067b82 */ /* 0x000e220000000a00 */
[----:B------:R-:W-:Y:S01]  /*09d0*/  LOP3.LUT R16, R4, 0xffff, RZ, 0xc0, !PT ;  /* 0x0000ffff04107812 */ /* 0x000fe200078ec0ff */
[----:B------:R-:W-:-:S06]  /*09e0*/  IMAD.MOV.U32 R17, RZ, RZ, RZ ;  /* 0x000000ffff117224 */ /* 0x000fcc00078e00ff */
[----:B------:R-:W1:Y:S08]  /*09f0*/  LDC R18, c[0x0][0x424] ;  /* 0x00010900ff127b82 */ /* 0x000e700000000800 */
[----:B------:R-:W2:Y:S01]  /*0a00*/  LDC R3, c[0x0][0x2f0] ;  /* 0x0000bc00ff037b82 */ /* 0x000ea20000000800 */
[----:B0-----:R-:W-:-:S04]  /*0a10*/  ISETP.NE.U32.AND P0, PT, R6, RZ, PT ;  /* 0x000000ff0600720c */ /* 0x001fc80003f05070 */
[----:B------:R-:W-:-:S04]  /*0a20*/  ISETP.NE.AND.EX P0, PT, R7, RZ, PT, P0 ;  /* 0x000000ff0700720c */ /* 0x000fc80003f05300 */
[----:B-1----:R-:W-:-:S05]  /*0a30*/  SEL R18, R18, 0x1, P0 ;  /* 0x0000000112127807 */ /* 0x002fca0000000000 */
[----:B--2---:R-:W-:-:S05]  /*0a40*/  IMAD R18, R18, R3, RZ ;  /* 0x0000000312127224 */ /* 0x004fca00078e02ff */
[C---:B------:R-:W-:Y:S02]  /*0a50*/  ISETP.GE.AND P0, PT, R18.reuse, 0x1, PT ;  /* 0x000000011200780c */ /* 0x040fe40003f06270 */
[----:B------:R-:W-:-:S05]  /*0a60*/  IADD3 R0, R18, 0x5f, RZ ;  /* 0x0000005f12007810 */ /* 0x000fca0007ffe0ff */
[----:B------:R-:W-:-:S05]  /*0a70*/  IMAD.HI R0, R0, 0x2aaaaaab, RZ ;  /* 0x2aaaaaab00007827 */ /* 0x000fca00078e02ff */
[----:B------:R-:W-:-:S04]  /*0a80*/  SHF.R.U32.HI R3, RZ, 0x1f, R0 ;  /* 0x0000001fff037819 */ /* 0x000fc80000011600 */
[----:B------:R-:W-:Y:S01]  /*0a90*/  LEA.HI.SX32 R3, R0, R3, 0x1c ;  /* 0x0000000300037211 */ /* 0x000fe200078fe2ff */
[----:B------:R-:W-:Y:S06]  /*0aa0*/  @!P0 BRA `(.L_x_9) ;  /* 0x0000000000788947 */ /* 0x000fec0003800000 */
[----:B------:R-:W-:-:S04]  /*0ab0*/  SHF.R.U32.HI R0, RZ, 0x10, R4 ;  /* 0x00000010ff007819 */ /* 0x000fc80000011604 */
[----:B------:R-:W-:-:S13]  /*0ac0*/  ISETP.NE.AND P0, PT, R0, RZ, PT ;  /* 0x000000ff0000720c */ /* 0x000fda0003f05270 */
[----:B------:R-:W0:Y:S02]  /*0ad0*/  @!P0 LDC R0, c[0x0][0x9f0] ;  /* 0x00027c00ff008b82 */ /* 0x000e240000000800 */
[-C--:B0-----:R-:W-:Y:S02]  /*0ae0*/  IABS R9, R0.reuse ;  /* 0x0000000000097213 */ /* 0x081fe40000000000 */
[----:B------:R-:W-:Y:S02]  /*0af0*/  IABS R10, R0 ;  /* 0x00000000000a7213 */ /* 0x000fe40000000000 */
[----:B------:R-:W0:Y:S01]  /*0b00*/  I2F.RP R6, R9 ;  /* 0x0000000900067306 */ /* 0x000e220000209400 */
[----:B------:R-:W-:Y:S02]  /*0b10*/  IADD3 R7, R3, -0x1, R0 ;  /* 0xffffffff03077810 */ /* 0x000fe40007ffe000 */
[----:B------:R-:W-:-:S05]  /*0b20*/  IMAD.MOV R10, RZ, RZ, -R10 ;  /* 0x000000ffff0a7224 */ /* 0x000fca00078e0a0a */
[----:B0-----:R-:W0:Y:S02]  /*0b30*/  MUFU.RCP R6, R6 ;  /* 0x0000000600067308 */ /* 0x001e240000001000 */
[----:B0-----:R-:W-:Y:S01]  /*0b40*/  VIADD R4, R6, 0xffffffe ;  /* 0x0ffffffe06047836 */ /* 0x001fe20000000000 */
[----:B------:R-:W-:Y:S02]  /*0b50*/  IABS R6, R7 ;  /* 0x0000000700067213 */ /* 0x000fe40000000000 */
[----:B------:R-:W-:-:S03]  /*0b60*/  LOP3.LUT R7, R7, R0, RZ, 0x3c, !PT ;  /* 0x0000000007077212 */ /* 0x000fc600078e3cff */
[----:B------:R0:W1:Y:S01]  /*0b70*/  F2I.FTZ.U32.TRUNC.NTZ R5, R4 ;  /* 0x0000000400057305 */ /* 0x000062000021f000 */
[----:B------:R-:W-:Y:S01]  /*0b80*/  ISETP.GE.AND P2, PT, R7, RZ, PT ;  /* 0x000000ff0700720c */ /* 0x000fe20003f46270 */
[----:B0-----:R-:W-:Y:S01]  /*0b90*/  IMAD.MOV.U32 R4, RZ, RZ, RZ ;  /* 0x000000ffff047224 */ /* 0x001fe200078e00ff */
[----:B-1----:R-:W-:-:S05]  /*0ba0*/  IADD3 R8, RZ, -R5, RZ ;  /* 0x80000005ff087210 */ /* 0x002fca0007ffe0ff */
[----:B------:R-:W-:-:S04]  /*0bb0*/  IMAD R11, R8, R9, RZ ;  /* 0x00000009080b7224 */ /* 0x000fc800078e02ff */
[----:B------:R-:W-:Y:S01]  /*0bc0*/  IMAD.HI.U32 R5, R5, R11, R4 ;  /* 0x0000000b05057227 */ /* 0x000fe200078e0004 */
[----:B------:R-:W-:-:S05]  /*0bd0*/  MOV R4, R10 ;  /* 0x0000000a00047202 */ /* 0x000fca0000000f00 */
[----:B------:R-:W-:-:S04]  /*0be0*/  IMAD.HI.U32 R5, R5, R6, RZ ;  /* 0x0000000605057227 */ /* 0x000fc800078e00ff */
[----:B------:R-:W-:-:S05]  /*0bf0*/  IMAD R4, R5, R4, R6 ;  /* 0x0000000405047224 */ /* 0x000fca00078e0206 */
[----:B------:R-:W-:-:S13]  /*0c00*/  ISETP.GT.U32.AND P1, PT, R9, R4, PT ;  /* 0x000000040900720c */ /* 0x000fda0003f24070 */
[----:B------:R-:W-:Y:S02]  /*0c10*/  @!P1 IMAD.IADD R4, R4, 0x1, -R9 ;  /* 0x0000000104049824 */ /* 0x000fe400078e0a09 */
[----:B------:R-:W-:Y:S01]  /*0c20*/  @!P1 VIADD R5, R5, 0x1 ;  /* 0x0000000105059836 */ /* 0x000fe20000000000 */
[----:B------:R-:W-:Y:S02]  /*0c30*/  ISETP.NE.AND P1, PT, R0, RZ, PT ;  /* 0x000000ff0000720c */ /* 0x000fe40003f25270 */
[----:B------:R-:W-:-:S13]  /*0c40*/  ISETP.GE.U32.AND P0, PT, R4, R9, PT ;  /* 0x000000090400720c */ /* 0x000fda0003f06070 */
[----:B------:R-:W-:-:S05]  /*0c50*/  @P0 IADD3 R5, R5, 0x1, RZ ;  /* 0x0000000105050810 */ /* 0x000fca0007ffe0ff */
[----:B------:R-:W-:Y:S01]  /*0c60*/  @!P2 IMAD.MOV R5, RZ, RZ, -R5 ;  /* 0x000000ffff05a224 */ /* 0x000fe200078e0a05 */
[----:B------:R-:W-:-:S05]  /*0c70*/  @!P1 LOP3.LUT R5, RZ, R0, RZ, 0x33, !PT ;  /* 0x00000000ff059212 */ /* 0x000fca00078e33ff */
[----:B------:R-:W-:-:S07]  /*0c80*/  IMAD.MOV.U32 R17, RZ, RZ, R5 ;  /* 0x000000ffff117224 */ /* 0x000fce00078e0005 */
.L_x_9:
[-C--:B------:R-:W-:Y:S01]  /*0c90*/  IMAD R16, R16, R17.reuse, RZ ;  /* 0x0000001110107224 */ /* 0x080fe200078e02ff */
[----:B------:R-:W-:Y:S01]  /*0ca0*/  IADD3 R19, R25, -0x80, RZ ;  /* 0xffffff8019137810 */ /* 0x000fe20007ffe0ff */
[----:B------:R-:W-:Y:S01]  /*0cb0*/  IMAD.MOV.U32 R0, RZ, RZ, RZ ;  /* 0x000000ffff007224 */ /* 0x000fe200078e00ff */
[----:B------:R-:W-:Y:S02]  /*0cc0*/  PLOP3.LUT P0, PT, PT, PT, PT, 0x80, 0x0 ;  /* 0x000000000000781c */ /* 0x000fe40003f0f070 */
[----:B------:R-:W-:Y:S02]  /*0cd0*/  CS2R R86, SRZ ;  /* 0x0000000000567805 */ /* 0x000fe4000001ff00 */
[----:B------:R-:W-:Y:S01]  /*0ce0*/  VIADDMNMX R17, R16, R17, R3, PT ;  /* 0x0000001110117246 */ /* 0x000fe20003800103 */
[----:B------:R-:W-:Y:S01]  /*0cf0*/  IMAD.MOV.U32 R3, RZ, RZ, RZ ;  /* 0x000000ffff037224 */ /* 0x000fe200078e00ff */
[----:B------:R-:W-:Y:S02]  /*0d00*/  CS2R R84, SRZ ;  /* 0x0000000000547805 */ /* 0x000fe4000001ff00 */
[----:B------:R-:W-:-:S02]  /*0d10*/  CS2R R82, SRZ ;  /* 0x0000000000527805 */ /* 0x000fc4000001ff00 */
[----:B------:R-:W-:Y:S02]  /*0d20*/  ISETP.GT.AND P1, PT, R17, R16, PT ;  /* 0x000000101100720c */ /* 0x000fe40003f24270 */
[----:B------:R-:W-:Y:S02]  /*0d30*/  CS2R R80, SRZ ;  /* 0x0000000000507805 */ /* 0x000fe4000001ff00 */
[----:B------:R-:W-:Y:S02]  /*0d40*/  CS2R R78, SRZ ;  /* 0x00000000004e7805 */ /* 0x000fe4000001ff00 */
[----:B------:R-:W-:Y:S02]  /*0d50*/  CS2R R76, SRZ ;  /* 0x00000000004c7805 */ /* 0x000fe4000001ff00 */
[----:B------:R-:W-:Y:S02]  /*0d60*/  CS2R R74, SRZ ;  /* 0x00000000004a7805 */ /* 0x000fe4000001ff00 */
[----:B------:R-:W-:-:S02]  /*0d70*/  CS2R R72, SRZ ;  /* 0x0000000000487805 */ /* 0x000fc4000001ff00 */
[----:B------:R-:W-:Y:S02]  /*0d80*/  CS2R R70, SRZ ;  /* 0x0000000000467805 */ /* 0x000fe4000001ff00 */
        /* <DEDUP_REMOVED lines=22> */
[----:B------:R-:W-:Y:S01]  /*0ef0*/  CS2R R24, SRZ ;  /* 0x0000000000187805 */ /* 0x000fe2000001ff00 */
[----:B------:R-:W-:Y:S06]  /*0f00*/  @!P1 BRA `(.L_x_10) ;  /* 0x00000058000c9947 */ /* 0x000fec0003800000 */
[----:B------:R-:W-:Y:S01]  /*0f10*/  SHF.R.S32.HI R0, RZ, 0x1f, R19 ;  /* 0x0000001fff007819 */ /* 0x000fe20000011413 */
[----:B------:R-:W0:Y:S01]  /*0f20*/  S2UR UR6, SR_CgaCtaId ;  /* 0x00000000000679c3 */ /* 0x000e220000008800 */
[----:B------:R-:W-:Y:S02]  /*0f30*/  UMOV UR37, 0x400 ;  /* 0x0000040000257882 */ /* 0x000fe40000000000 */
[----:B------:R-:W-:-:S04]  /*0f40*/  LEA.HI R22, R0, R19, RZ, 0x7 ;  /* 0x0000001300167211 */ /* 0x000fc800078f38ff */
[----:B------:R-:W-:-:S06]  /*0f50*/  SHF.R.S32.HI R0, RZ, 0x7, R22 ;  /* 0x00000007ff007819 */ /* 0x000fcc0000011416 */
[----:B------:R-:W1:Y:S01]  /*0f60*/  SHFL.IDX PT, R0, R0, RZ, 0x1f ;  /* 0x00001fff00007589 */ /* 0x000e6200000e0000 */
[----:B0-----:R-:W-:-:S04]  /*0f70*/  ULEA UR37, UR6, UR37, 0x18 ;  /* 0x0000002506257291 */ /* 0x001fc8000f8ec03f */
[----:B------:R-:W-:-:S04]  /*0f80*/  UIADD3 UR6, UR37, 0xc400, URZ ;  /* 0x0000c40025067890 */ /* 0x000fc8000fffe03f */
[----:B------:R-:W-:Y:S01]  /*0f90*/  ULOP3.LUT UP0, URZ, UR6, 0x1bf, URZ, 0xc0, !UPT ;  /* 0x000001bf063f7892 */ /* 0x000fe2000f80c03f */
[----:B-1----:R-:W-:-:S05]  /*0fa0*/  R2UR UR4, R0 ;  /* 0x00000000000472ca */ /* 0x002fca00000e0000 */
[----:B------:R-:W-:-:S08]  /*0fb0*/  PLOP3.LUT P0, PT, PT, PT, UP0, 0x80, 0x0 ;  /* 0x000000000000781c */ /* 0x000fd00003f0f008 */
[----:B------:R-:W-:-:S04]  /*0fc0*/  ULEA.HI UR5, UR4, UR4, URZ, 0x1 ;  /* 0x0000000404057291 */ /* 0x000fc8000f8f083f */
[----:B------:R-:W-:-:S04]  /*0fd0*/  ULOP3.LUT UR5, UR5, 0x1e, URZ, 0xc0, !UPT ;  /* 0x0000001e05057892 */ /* 0x000fc8000f8ec03f */
[----:B------:R-:W-:-:S04]  /*0fe0*/  UIADD3 UR5, UR4, -UR5, URZ ;  /* 0x8000000504057290 */ /* 0x000fc8000fffe03f */
[----:B------:R-:W-:-:S04]  /*0ff0*/  ULEA UR5, UR5, UR6, 0xd ;  /* 0x0000000605057291 */ /* 0x000fc8000f8e683f */
[----:B------:R-:W-:-:S04]  /*1000*/  USHF.R.U32.HI UR5, URZ, 0x4, UR5 ;  /* 0x000000043f057899 */ /* 0x000fc80008011605 */
[----:B------:R-:W-:Y:S01]  /*1010*/  ULOP3.LUT UR40, UR5, 0x3fff, URZ, 0xc0, !UPT ;  /* 0x00003fff05287892 */ /* 0x000fe2000f8ec03f */
[----:B------:R-:W-:Y:S11]  /*1020*/  @!P0 BRA `(.L_x_11) ;  /* 0x0000000000408947 */ /* 0x000ff60003800000 */
[----:B------:R-:W-:Y:S01]  /*1030*/  MOV R0, 0x0 ;  /* 0x0000000000007802 */ /* 0x000fe20000000f00 */
[----:B------:R-:W-:Y:S01]  /*1040*/  ULDC.64 UR4, c[0x4][0xf0] ;  /* 0x01003c0000047ab9 */ /* 0x000fe20000000a00 */
[----:B------:R-:W-:Y:S01]  /*1050*/  ULDC.64 UR6, c[0x4][0x38] ;  /* 0x01000e0000067ab9 */ /* 0x000fe20000000a00 */
[----:B------:R-:W-:Y:S01]  /*1060*/  MOV R4, UR4 ;  /* 0x0000000400047c02 */ /* 0x000fe20008000f00 */
[----:B------:R0:W1:Y:S01]  /*1070*/  LDC.64 R14, c[0x4][R0] ;  /* 0x01000000000e7b82 */ /* 0x0000620000000a00 */
[----:B------:R-:W-:Y:S01]  /*1080*/  IMAD.U32 R5, RZ, RZ, UR5 ;  /* 0x00000005ff057e24 */ /* 0x000fe2000f8e00ff */
[----:B------:R-:W-:Y:S01]  /*1090*/  ULDC.64 UR4, c[0x4][0xf8] ;  /* 0x01003e0000047ab9 */ /* 0x000fe20000000a00 */
[----:B------:R-:W-:Y:S01]  /*10a0*/  IMAD.U32 R10, RZ, RZ, UR6 ;  /* 0x00000006ff0a7e24 */ /* 0x000fe2000f8e00ff */
[----:B------:R-:W-:Y:S01]  /*10b0*/  MOV R7, UR5 ;  /* 0x0000000500077c02 */ /* 0x000fe20008000f00 */
[----:B------:R-:W-:Y:S01]  /*10c0*/  IMAD.U32 R6, RZ, RZ, UR4 ;  /* 0x00000004ff067e24 */ /* 0x000fe2000f8e00ff */
[----:B------:R-:W-:Y:S01]  /*10d0*/  MOV R8, 0x70 ;  /* 0x0000007000087802 */ /* 0x000fe20000000f00 */
[----:B------:R-:W-:-:S02]  /*10e0*/  IMAD.U32 R11, RZ, RZ, UR7 ;  /* 0x00000007ff0b7e24 */ /* 0x000fc4000f8e00ff */
[----:B------:R-:W-:Y:S02]  /*10f0*/  IMAD.MOV.U32 R12, RZ, RZ, 0x1 ;  /* 0x00000001ff0c7424 */ /* 0x000fe400078e00ff */
[----:B0-----:R-:W-:-:S07]  /*1100*/  IMAD.MOV.U32 R13, RZ, RZ, RZ ;  /* 0x000000ffff0d7224 */ /* 0x001fce00078e00ff */
[----:B------:R-:W-:-:S07]  /*1110*/  LEPC R20, `(.L_x_11) ;  /* 0x000000001014794e */ /* 0x000fce0000000000 */
[----:B-1----:R-:W-:Y:S05]  /*1120*/  CALL.ABS.NOINC R14 ;  /* 0x000000000e007343 */ /* 0x002fea0003c00000 */
.L_x_11:
[----:B------:R-:W-:-:S04]  /*1130*/  SHF.L.U32 R3, RZ, 0x1f, RZ ;  /* 0x0000001fff037819 */ /* 0x000fc800000006ff */
[----:B------:R-:W0:Y:S02]  /*1140*/  SYNCS.PHASECHK.TRANS64.TRYWAIT P0, [UR37+0x2a800], R3 ;  /* 0x02a80003ff0075a7 */ /* 0x000e240008000165 */
[----:B0-----:R-:W-:Y:S05]  /*1150*/  @!P0 BRA `(.L_x_12) ;  /* 0x000000a400ec8947 */ /* 0x001fea0003800000 */
.L_x_85:
[----:B------:R-:W-:-:S06]  /*1160*/  ULOP3.LUT UR4, UR36, 0x1, URZ, 0xfc, !UPT ;  /* 0x0000000124047892 */ /* 0x000fcc000f8efc3f */
[----:B0-----:R-:W-:-:S04]  /*1170*/  MOV R0, UR4 ;  /* 0x0000000400007c02 */ /* 0x001fc80008000f00 */
[----:B------:R-:W-:-:S13]  /*1180*/  ISETP.NE.AND P0, PT, R0, 0x3, PT ;  /* 0x000000030000780c */ /* 0x000fda0003f05270 */
[----:B------:R-:W-:Y:S05]  /*1190*/  @!P0 BRA `(.L_x_13) ;  /* 0x0000000000048947 */ /* 0x000fea0003800000 */
[----:B------:R-:W-:Y:S01]  /*11a0*/  BPT.TRAP 0x1 ;  /* 0x000000040000795c */ /* 0x000fe20000300000 */
.L_x_13:
[----:B------:R0:W1:Y:S01]  /*11b0*/  SYNCS.PHASECHK.TRANS64.TRYWAIT P1, [UR37+0x2a830], R3 ;  /* 0x02a83003ff0075a7 */ /* 0x0000620008020165 */
[----:B------:R-:W-:Y:S05]  /*11c0*/  @!P0 BRA `(.L_x_14) ;  /* 0x0000000000048947 */ /* 0x000fea0003800000 */
[----:B------:R-:W-:Y:S01]  /*11d0*/  BPT.TRAP 0x1 ;  /* 0x000000040000795c */ /* 0x000fe20000300000 */
.L_x_14:
[----:B------:R-:W-:Y:S02]  /*11e0*/  IMAD.U32 R5, RZ, RZ, UR40 ;  /* 0x00000028ff057e24 */ /* 0x000fe4000f8e00ff */
[----:B------:R-:W-:Y:S01]  /*11f0*/  IMAD.MOV.U32 R0, RZ, RZ, RZ ;  /* 0x000000ffff007224 */ /* 0x000fe200078e00ff */
[----:B-1----:R-:W-:Y:S06]  /*1200*/  @P1 BRA `(.L_x_15) ;  /* 0x0000000000081947 */ /* 0x002fec0003800000 */
[----:B------:R-:W1:Y:S02]  /*1210*/  SYNCS.PHASECHK.TRANS64.TRYWAIT P1, [UR37+0x2a830], R3 ;  /* 0x02a83003ff0075a7 */ /* 0x000e640008020165 */
[----:B-1----:R-:W-:Y:S05]  /*1220*/  @!P1 BRA `(.L_x_16) ;  /* 0x000000a400d09947 */ /* 0x002fea0003800000 */
.L_x_15:
[----:B------:R-:W-:Y:S05]  /*1230*/  WARPSYNC.ALL ;  /* 0x0000000000007948 */ /* 0x000fea0003800000 */
[----:B-1----:R-:W-:Y:S01]  /*1240*/  LOP3.LUT R4, R5, 0x10000, RZ, 0xfc, !PT ;  /* 0x0001000005047812 */ /* 0x002fe200078efcff */
[----:B------:R-:W-:Y:S01]  /*1250*/  IMAD.MOV.U32 R5, RZ, RZ, 0x40000040 ;  /* 0x40000040ff057424 */ /* 0x000fe200078e00ff */
[----:B------:R-:W-:Y:S01]  /*1260*/  MOV R87, RZ ;  /* 0x000000ff00577202 */ /* 0x000fe20000000f00 */
[----:B------:R-:W-:Y:S01]  /*1270*/  UIADD3 UR4, UR37, 0x18400, URZ ;  /* 0x0001840025047890 */ /* 0x000fe2000fffe03f */
[----:B------:R-:W-:Y:S01]  /*1280*/  R2UR UR56, R4 ;  /* 0x00000000043872ca */ /* 0x000fe200000e0000 */
[----:B------:R-:W-:Y:S01]  /*1290*/  WARPGROUP.ARRIVE ;  /* 0x00000000000079c5 */ /* 0x000fe20000000000 */
[----:B------:R-:W-:Y:S01]  /*12a0*/  R2UR UR57, R5 ;  /* 0x00000000053972ca */ /* 0x000fe200000e0000 */
[----:B------:R-:W-:Y:S01]  /*12b0*/  USHF.R.U32.HI UR4, URZ, 0x4, UR4 ;  /* 0x000000043f047899 */ /* 0x000fe20008011604 */
[----:B------:R-:W-:Y:S01]  /*12c0*/  UMOV UR59, 0x40000040 ;  /* 0x40000040003b7882 */ /* 0x000fe20000000000 */
[----:B------:R-:W-:-:S02]  /*12d0*/  UMOV UR9, 0x40000040 ;  /* 0x4000004000097882 */ /* 0x000fc40000000000 */
[----:B------:R-:W-:Y:S01]  /*12e0*/  ULOP3.LUT UR4, UR4, 0x3fff, URZ, 0xc0, !UPT ;  /* 0x00003fff04047892 */ /* 0x000fe2000f8ec03f */
[----:B------:R-:W-:Y:S01]  /*12f0*/  UMOV UR11, 0x40000040 ;  /* 0x40000040000b7882 */ /* 0x000fe20000000000 */
[----:B------:R-:W-:Y:S02]  /*1300*/  UMOV UR13, 0x40000040 ;  /* 0x40000040000d7882 */ /* 0x000fe40000000000 */
[----:B------:R-:W-:Y:S01]  /*1310*/  ULOP3.LUT UR58, UR4, 0x10000, URZ, 0xfc, !UPT ;  /* 0x00010000043a7892 */ /* 0x000fe2000f8efc3f */
[----:B------:R-:W-:Y:S02]  /*1320*/  UMOV UR15, 0x40000040 ;  /* 0x40000040000f7882 */ /* 0x000fe40000000000 */
[----:B------:R-:W-:Y:S01]  /*1330*/  R2UR UR4, R4 ;  /* 0x00000000040472ca */ /* 0x000fe200000e0000 */
[----:B------:R-:W-:Y:S02]  /*1340*/  UIADD3 UR10, UR58, 0x2, URZ ;  /* 0x000000023a0a7890 */ /* 0x000fe4000fffe03f */
[----:B------:R-:W-:-:S02]  /*1350*/  UIADD3 UR14, UR58, 0x4, URZ ;  /* 0x000000043a0e7890 */ /* 0x000fc4000fffe03f */
[----:B------:R-:W-:Y:S02]  /*1360*/  UIADD3 UR18, UR58, 0x6, URZ ;  /* 0x000000063a127890 */ /* 0x000fe4000fffe03f */
[----:B------:R-:W-:Y:S01]  /*1370*/  HGMMA.64x96x16.F32.BF16 R24, gdesc[UR56], RZ, !UPT, gsb0 ;  /* 0x01600000381879f0 */ /* 0x000fe2000c0018ff */
[----:B------:R-:W-:Y:S01]  /*1380*/  UMOV UR17, 0x40000040 ;  /* 0x4000004000117882 */ /* 0x000fe20000000000 */
[----:B------:R-:W-:Y:S01]  /*1390*/  UMOV UR19, 0x40000040 ;  /* 0x4000004000137882 */ /* 0x000fe20000000000 */
[----:B------:R-:W-:Y:S01]  /*13a0*/  UIADD3 UR22, UR58, 0x300, URZ ;  /* 0x000003003a167890 */ /* 0x000fe2000fffe03f */
[----:B------:R-:W1:Y:S01]  /*13b0*/  S2UR UR57, SR_CgaCtaId ;  /* 0x00000000003979c3 */ /* 0x000e620000008800 */
[----:B------:R-:W-:Y:S01]  /*13c0*/  UMOV UR21, 0x40000040 ;  /* 0x4000004000157882 */ /* 0x000fe20000000000 */
[----:B------:R-:W-:Y:S01]  /*13d0*/  UMOV UR23, 0x40000040 ;  /* 0x4000004000177882 */ /* 0x000fe20000000000 */
[----:B------:R-:W-:Y:S02]  /*13e0*/  UIADD3 UR8, UR4, 0x2, URZ ;  /* 0x0000000204087890 */ /* 0x000fe4000fffe03f */
[----:B------:R-:W-:-:S02]  /*13f0*/  UIADD3 UR12, UR4, 0x4, URZ ;  /* 0x00000004040c7890 */ /* 0x000fc4000fffe03f */
[----:B------:R-:W-:Y:S02]  /*1400*/  UIADD3 UR16, UR4, 0x6, URZ ;  /* 0x0000000604107890 */ /* 0x000fe4000fffe03f */
[----:B------:R-:W-:Y:S02]  /*1410*/  UIADD3 UR20, UR4, 0x400, URZ ;  /* 0x0000040004147890 */ /* 0x000fe4000fffe03f */
[----:B------:R-:W-:Y:S02]  /*1420*/  UIADD3 UR24, UR4, 0x402, URZ ;  /* 0x0000040204187890 */ /* 0x000fe4000fffe03f */
[----:B------:R-:W-:Y:S01]  /*1430*/  UIADD3 UR26, UR58, 0x302, URZ ;  /* 0x000003023a1a7890 */ /* 0x000fe2000fffe03f */
[----:B------:R-:W-:Y:S01]  /*1440*/  UMOV UR25, 0x40000040 ;  /* 0x4000004000197882 */ /* 0x000fe20000000000 */
[----:B------:R-:W-:Y:S01]  /*1450*/  UMOV UR27, 0x40000040 ;  /* 0x40000040001b7882 */ /* 0x000fe20000000000 */
[----:B------:R-:W-:Y:S02]  /*1460*/  UIADD3 UR28, UR4, 0x404, URZ ;  /* 0x00000404041c7890 */ /* 0x000fe4000fffe03f */
[----:B------:R-:W-:Y:S01]  /*1470*/  UIADD3 UR30, UR58, 0x304, URZ ;  /* 0x000003043a1e7890 */ /* 0x000fe2000fffe03f */
[----:B------:R-:W-:Y:S01]  /*1480*/  UMOV UR29, 0x40000040 ;  /* 0x40000040001d7882 */ /* 0x000fe20000000000 */
[----:B------:R-:W-:Y:S01]  /*1490*/  UMOV UR31, 0x40000040 ;  /* 0x40000040001f7882 */ /* 0x000fe20000000000 */
[----:B------:R-:W-:-:S02]  /*14a0*/  UIADD3 UR32, UR4, 0x406, URZ ;  /* 0x0000040604207890 */ /* 0x000fc4000fffe03f */
[----:B------:R-:W-:Y:S01]  /*14b0*/  UIADD3 UR34, UR58, 0x306, URZ ;  /* 0x000003063a227890 */ /* 0x000fe2000fffe03f */
[----:B------:R-:W-:Y:S01]  /*14c0*/  UMOV UR33, 0x40000040 ;  /* 0x4000004000217882 */ /* 0x000fe20000000000 */
[----:B------:R-:W-:Y:S01]  /*14d0*/  UMOV UR35, 0x40000040 ;  /* 0x4000004000237882 */ /* 0x000fe20000000000 */
        /* <DEDUP_REMOVED lines=16> */
[----:B------:R-:W-:Y:S02]  /*15e0*/  WARPGROUP.DEPBAR.LE gsb0, 0x0 ;  /* 0x00008000000079c5 */ /* 0x000fe40000010000 */
[----:B------:R-:W-:-:S06]  /*15f0*/  WARPGROUP.ARRIVE ;  /* 0x00000000000079c5 */ /* 0x000fcc0000000000 */
[----:B------:R-:W-:Y:S03]  /*1600*/  HGMMA.64x96x16.F32.BF16 R24, gdesc[UR8], R24, gsb0 ;  /* 0x01600000081879f0 */ /* 0x000fe60008001818 */
        /* <DEDUP_REMOVED lines=31> */
[----:B-1----:R-:W-:Y:S05]  /*1800*/  @!P0 BRA `(.L_x_17) ;  /* 0x0000000000048947 */ /* 0x002fea0003800000 */
[----:B------:R-:W-:Y:S01]  /*1810*/  BPT.TRAP 0x1 ;  /* 0x000000040000795c */ /* 0x000fe20000300000 */
.L_x_17:
[----:B------:R-:W-:Y:S01]  /*1820*/  LOP3.LUT R22, R22, 0xffffff80, RZ, 0xc0, !PT ;  /* 0xffffff8016167812 */ /* 0x000fe200078ec0ff */
[----:B------:R-:W-:Y:S01]  /*1830*/  ULDC UR4, c[0x0][0x9d8] ;  /* 0x0002760000047ab9 */ /* 0x000fe20000000800 */
[----:B------:R-:W-:Y:S02]  /*1840*/  IMAD.MOV.U32 R6, RZ, RZ, -0x2 ;  /* 0xfffffffeff067424 */ /* 0x000fe400078e00ff */
[----:B------:R-:W-:Y:S01]  /*1850*/  FMUL.FTZ R26, R26, UR4 ;  /* 0x000000041a1a7c20 */ /* 0x000fe20008410000 */
[----:B------:R-:W-:Y:S01]  /*1860*/  FMUL.FTZ R27, R27, UR4 ;  /* 0x000000041b1b7c20 */ /* 0x000fe20008410000 */
[----:B------:R-:W-:Y:S02]  /*1870*/  IMAD.IADD R22, R19, 0x1, -R22 ;  /* 0x0000000113167824 */ /* 0x000fe400078e0a16 */
[----:B------:R-:W-:Y:S01]  /*1880*/  FMUL.FTZ R30, R30, UR4 ;  /* 0x000000041e1e7c20 */ /* 0x000fe20008410000 */
[----:B------:R-:W-:Y:S01]  /*1890*/  FMUL.FTZ R31, R31, UR4 ;  /* 0x000000041f1f7c20 */ /* 0x000fe20008410000 */
[----:B------:R-:W-:Y:S01]  /*18a0*/  FMUL.FTZ R34, R34, UR4 ;  /* 0x0000000422227c20 */ /* 0x000fe20008410000 */
[----:B------:R-:W1:Y:S01]  /*18b0*/  MUFU.TANH R26, R26 ;  /* 0x0000001a001a7308 */ /* 0x000e620000002400 */
[----:B0-----:R-:W-:Y:S01]  /*18c0*/  SHF.R.S32.HI R3, RZ, 0x1f, R22 ;  /* 0x0000001fff037819 */ /* 0x001fe20000011416 */
[----:B------:R-:W-:Y:S01]  /*18d0*/  FMUL.FTZ R24, R24, UR4 ;  /* 0x0000000418187c20 */ /* 0x000fe20008410000 */
[----:B------:R-:W-:Y:S01]  /*18e0*/  FMUL.FTZ R35, R35, UR4 ;  /* 0x0000000423237c20 */ /* 0x000fe20008410000 */
[----:B------:R-:W-:Y:S01]  /*18f0*/  FMUL.FTZ R25, R25, UR4 ;  /* 0x0000000419197c20 */ /* 0x000fe20008410000 */
[----:B------:R-:W-:Y:S01]  /*1900*/  LEA.HI R3, R3, R22, RZ, 0x2 ;  /* 0x0000001603037211 */ /* 0x000fe200078f10ff */
[----:B------:R-:W-:Y:S01]  /*1910*/  FMUL.FTZ R38, R38, UR4 ;  /* 0x0000000426267c20 */ /* 0x000fe20008410000 */
[----:B------:R-:W-:Y:S01]  /*1920*/  FMUL.FTZ R28, R28, UR4 ;  /* 0x000000041c1c7c20 */ /* 0x000fe20008410000 */
[----:B------:R-:W0:Y:S01]  /*1930*/  MUFU.TANH R27, R27 ;  /* 0x0000001b001b7308 */ /* 0x000e220000002400 */
[----:B------:R-:W-:Y:S01]  /*1940*/  LOP3.LUT R3, R3, 0x7ffffffc, RZ, 0xc0, !PT ;  /* 0x7ffffffc03037812 */ /* 0x000fe200078ec0ff */
[----:B------:R-:W-:Y:S01]  /*1950*/  FMUL.FTZ R39, R39, UR4 ;  /* 0x0000000427277c20 */ /* 0x000fe20008410000 */
[----:B------:R-:W-:Y:S01]  /*1960*/  FMUL.FTZ R29, R29, UR4 ;  /* 0x000000041d1d7c20 */ /* 0x000fe20008410000 */
[----:B------:R-:W-:Y:S01]  /*1970*/  FMUL.FTZ R42, R42, UR4 ;  /* 0x000000042a2a7c20 */ /* 0x000fe20008410000 */
[----:B------:R-:W-:Y:S01]  /*1980*/  IADD3 R3, R22, -R3, RZ ;  /* 0x8000000316037210 */ /* 0x000fe20007ffe0ff */
[----:B------:R-:W-:Y:S01]  /*1990*/  FMUL.FTZ R32, R32, UR4 ;  /* 0x0000000420207c20 */ /* 0x000fe20008410000 */
[----:B------:R-:W-:Y:S01]  /*19a0*/  FMUL.FTZ R43, R43, UR4 ;  /* 0x000000042b2b7c20 */ /* 0x000fe20008410000 */
[----:B------:R-:W2:Y:S01]  /*19b0*/  MUFU.TANH R30, R30 ;  /* 0x0000001e001e7308 */ /* 0x000ea20000002400 */
[----:B------:R-:W-:Y:S01]  /*19c0*/  FMUL.FTZ R33, R33, UR4 ;  /* 0x0000000421217c20 */ /* 0x000fe20008410000 */
[----:B------:R-:W-:-:S02]  /*19d0*/  IMAD R3, R3, R6, 0x60 ;  /* 0x0000006003037424 */ /* 0x000fc400078e0206 */
[----:B------:R-:W-:Y:S01]  /*19e0*/  FMUL.FTZ R46, R46, UR4 ;  /* 0x000000042e2e7c20 */ /* 0x000fe20008410000 */
[----:B------:R-:W-:Y:S01]  /*19f0*/  FMUL.FTZ R36, R36, UR4 ;  /* 0x0000000424247c20 */ /* 0x000fe20008410000 */
[----:B------:R-:W-:Y:S01]  /*1a00*/  FMUL.FTZ R47, R47, UR4 ;  /* 0x000000042f2f7c20 */ /* 0x000fe20008410000 */
[----:B------:R-:W-:Y:S02]  /*1a10*/  IMAD.IADD R18, R18, 0x1, R3 ;  /* 0x0000000112127824 */ /* 0x000fe400078e0203 */
[----:B------:R-:W-:Y:S01]  /*1a20*/  FMUL.FTZ R37, R37, UR4 ;  /* 0x0000000425257c20 */ /* 0x000fe20008410000 */
[----:B------:R-:W3:Y:S01]  /*1a30*/  MUFU.TANH R31, R31 ;  /* 0x0000001f001f7308 */ /* 0x000ee20000002400 */
[----:B------:R-:W-:Y:S01]  /*1a40*/  FMUL.FTZ R50, R50, UR4 ;  /* 0x0000000432327c20 */ /* 0x000fe20008410000 */
[----:B------:R-:W-:Y:S02]  /*1a50*/  IMAD R18, R17, -0x60, R18 ;  /* 0xffffffa011127824 */ /* 0x000fe400078e0212 */
[----:B------:R-:W-:Y:S01]  /*1a60*/  FMUL.FTZ R40, R40, UR4 ;  /* 0x0000000428287c20 */ /* 0x000fe20008410000 */
[----:B------:R-:W-:Y:S01]  /*1a70*/  FMUL.FTZ R51, R51, UR4 ;  /* 0x0000000433337c20 */ /* 0x000fe20008410000 */
[----:B------:R-:W-:Y:S01]  /*1a80*/  FMUL.FTZ R41, R41, UR4 ;  /* 0x0000000429297c20 */ /* 0x000fe20008410000 */
[----:B------:R-:W-:Y:S01]  /*1a90*/  FMUL.FTZ R54, R54, UR4 ;  /* 0x0000000436367c20 */ /* 0x000fe20008410000 */
[C---:B------:R-:W-:Y:S01]  /*1aa0*/  ISETP.GT.AND P6, PT, R18.reuse, RZ, PT ;  /* 0x000000ff1200720c */ /* 0x040fe20003fc4270 */
[----:B------:R-:W4:Y:S01]  /*1ab0*/  MUFU.TANH R34, R34 ;  /* 0x0000002200227308 */ /* 0x000f220000002400 */
[----:B------:R-:W-:Y:S01]  /*1ac0*/  ISETP.GT.AND P5, PT, R18, 0x1, PT ;  /* 0x000000011200780c */ /* 0x000fe20003fa4270 */
[----:B------:R-:W-:Y:S01]  /*1ad0*/  FMUL.FTZ R44, R44, UR4 ;  /* 0x000000042c2c7c20 */ /* 0x000fe20008410000 */
[----:B------:R-:W-:Y:S01]  /*1ae0*/  ISETP.GT.AND P4, PT, R18, 0x8, PT ;  /* 0x000000081200780c */ /* 0x000fe20003f84270 */
[----:B------:R-:W-:Y:S01]  /*1af0*/  FMUL.FTZ R55, R55, UR4 ;  /* 0x0000000437377c20 */ /* 0x000fe20008410000 */
[----:B-1----:R-:W-:Y:S01]  /*1b00*/  FSEL R3, R26, -INF , P6 ;  /* 0xff8000001a037808 */ /* 0x002fe20003000000 */
[----:B------:R-:W-:Y:S01]  /*1b10*/  FMUL.FTZ R45, R45, UR4 ;  /* 0x000000042d2d7c20 */ /* 0x000fe20008410000 */
[----:B0-----:R-:W-:Y:S01]  /*1b20*/  FSEL R27, R27, -INF , P5 ;  /* 0xff8000001b1b7808 */ /* 0x001fe20002800000 */
[----:B------:R-:W0:Y:S01]  /*1b30*/  MUFU.TANH R24, R24 ;  /* 0x0000001800187308 */ /* 0x000e220000002400 */
[----:B------:R-:W-:Y:S01]  /*1b40*/  ISETP.GT.AND P3, PT, R18, 0x9, PT ;  /* 0x000000091200780c */ /* 0x000fe20003f64270 */
[----:B------:R-:W-:Y:S01]  /*1b50*/  FMUL.FTZ R58, R58, UR4 ;  /* 0x000000043a3a7c20 */ /* 0x000fe20008410000 */
[----:B--2---:R-:W-:Y:S01]  /*1b60*/  FSEL R9, R30, -INF , P4 ;  /* 0xff8000001e097808 */ /* 0x004fe20002000000 */
[----:B------:R-:W-:Y:S01]  /*1b70*/  FMUL.FTZ R48, R48, UR4 ;  /* 0x0000000430307c20 */ /* 0x000fe20008410000 */
[----:B------:R-:W-:Y:S01]  /*1b80*/  FMNMX.FTZ R6, R3, R27, !PT ;  /* 0x0000001b03067209 */ /* 0x000fe20007810000 */
[----:B------:R-:W-:Y:S01]  /*1b90*/  FMUL.FTZ R59, R59, UR4 ;  /* 0x000000043b3b7c20 */ /* 0x000fe20008410000 */
[----:B------:R-:W-:Y:S01]  /*1ba0*/  ISETP.GT.AND P2, PT, R18, 0x10, PT ;  /* 0x000000101200780c */ /* 0x000fe20003f44270 */
[----:B------:R-:W1:Y:S01]  /*1bb0*/  MUFU.TANH R35, R35 ;  /* 0x0000002300237308 */ /* 0x000e620000002400 */
[----:B---3--:R-:W-:Y:S01]  /*1bc0*/  FSEL R31, R31, -INF , P3 ;  /* 0xff8000001f1f7808 */ /* 0x008fe20001800000 */
[----:B------:R-:W-:Y:S01]  /*1bd0*/  FMUL.FTZ R49, R49, UR4 ;  /* 0x0000000431317c20 */ /* 0x000fe20008410000 */
[----:B------:R-:W-:Y:S01]  /*1be0*/  FMNMX.FTZ R6, R9, R6, !PT ;  /* 0x0000000609067209 */ /* 0x000fe20007810000 */
[----:B------:R-:W-:Y:S01]  /*1bf0*/  FMUL.FTZ R62, R62, UR4 ;  /* 0x000000043e3e7c20 */ /* 0x000fe20008410000 */
[----:B------:R-:W-:Y:S01]  /*1c00*/  ISETP.GT.AND P1, PT, R18, 0x11, PT ;  /* 0x000000111200780c */ /* 0x000fe20003f24270 */
[----:B------:R-:W-:Y:S01]  /*1c10*/  FMUL.FTZ R52, R52, UR4 ;  /* 0x0000000434347c20 */ /* 0x000fe20008410000 */
[----:B----4-:R-:W-:Y:S01]  /*1c20*/  FSEL R13, R34, -INF , P2 ;  /* 0xff800000220d7808 */ /* 0x010fe20001000000 */
[----:B------:R-:W2:Y:S01]  /*1c30*/  MUFU.TANH R25, R25 ;  /* 0x0000001900197308 */ /* 0x000ea20000002400 */
[----:B------:R-:W-:Y:S01]  /*1c40*/  FMNMX.FTZ R6, R31, R6, !PT ;  /* 0x000000061f067209 */ /* 0x000fe20007810000 */
[----:B------:R-:W-:Y:S01]  /*1c50*/  FMUL.FTZ R63, R63, UR4 ;  /* 0x000000043f3f7c20 */ /* 0x000fe20008410000 */
[----:B0-----:R-:W-:Y:S01]  /*1c60*/  FSEL R7, R24, -INF , P6 ;  /* 0xff80000018077808 */ /* 0x001fe20003000000 */
[----:B------:R-:W-:Y:S01]  /*1c70*/  FMUL.FTZ R53, R53, UR4 ;  /* 0x0000000435357c20 */ /* 0x000fe20008410000 */
[----:B------:R-:W-:Y:S01]  /*1c80*/  ISETP.GT.AND P6, PT, R18, 0x18, PT ;  /* 0x000000181200780c */ /* 0x000fe20003fc4270 */
[----:B------:R-:W-:Y:S01]  /*1c90*/  FMUL.FTZ R66, R66, UR4 ;  /* 0x0000000442427c20 */ /* 0x000fe20008410000 */
[----:B------:R-:W-:Y:S01]  /*1ca0*/  FMNMX.FTZ R6, R13, R6, !PT ;  /* 0x000000060d067209 */ /* 0x000fe20007810000 */
[----:B------:R-:W0:Y:S01]  /*1cb0*/  MUFU.TANH R38, R38 ;  /* 0x0000002600267308 */ /* 0x000e220000002400 */
[----:B-1----:R-:W-:Y:S01]  /*1cc0*/  FSEL R35, R35, -INF , P1 ;  /* 0xff80000023237808 */ /* 0x002fe20000800000 */
[----:B------:R-:W-:Y:S01]  /*1cd0*/  FMUL.FTZ R56, R56, UR4 ;  /* 0x0000000438387c20 */ /* 0x000fe20008410000 */
[----:B------:R-:W-:Y:S01]  /*1ce0*/  FMUL.FTZ R67, R67, UR4 ;  /* 0x0000000443437c20 */ /* 0x000fe20008410000 */
[----:B------:R-:W-:Y:S01]  /*1cf0*/  FMUL.FTZ R57, R57, UR4 ;  /* 0x0000000439397c20 */ /* 0x000fe20008410000 */
[----:B------:R-:W-:Y:S01]  /*1d00*/  FMNMX.FTZ R6, R35, R6, !PT ;  /* 0x0000000623067209 */ /* 0x000fe20007810000 */
[----:B------:R-:W-:Y:S01]  /*1d10*/  FMUL.FTZ R70, R70, UR4 ;  /* 0x0000000446467c20 */ /* 0x000fe20008410000 */
[----:B------:R-:W-:Y:S01]  /*1d20*/  FMUL.FTZ R71, R71, UR4 ;  /* 0x0000000447477c20 */ /* 0x000fe20008410000 */
[----:B------:R-:W1:Y:S01]  /*1d30*/  MUFU.TANH R28, R28 ;  /* 0x0000001c001c7308 */ /* 0x000e620000002400 */
[----:B--2---:R-:W-:Y:S01]  /*1d40*/  FSEL R25, R25, -INF , P5 ;  /* 0xff80000019197808 */ /* 0x004fe20002800000 */
[----:B------:R-:W-:Y:S01]  /*1d50*/  FMUL.FTZ R60, R60, UR4 ;  /* 0x000000043c3c7c20 */ /* 0x000fe20008410000 */
[----:B------:R-:W-:Y:S01]  /*1d60*/  ISETP.GT.AND P5, PT, R18, 0x19, PT ;  /* 0x000000191200780c */ /* 0x000fe20003fa4270 */
[----:B------:R-:W-:Y:S01]  /*1d70*/  ULDC UR5, c[0x0][0x988] ;  /* 0x0002620000057ab9 */ /* 0x000fe20000000800 */
[----:B------:R-:W-:Y:S01]  /*1d80*/  FMUL.FTZ R61, R61, UR4 ;  /* 0x000000043d3d7c20 */ /* 0x000fe20008410000 */
[----:B------:R-:W-:Y:S01]  /*1d90*/  MOV R10, UR5 ;  /* 0x00000005000a7c02 */ /* 0x000fe20008000f00 */
[----:B------:R-:W-:Y:S01]  /*1da0*/  FMUL.FTZ R64, R64, UR4 ;  /* 0x0000000440407c20 */ /* 0x000fe20008410000 */
[----:B------:R-:W2:Y:S01]  /*1db0*/  MUFU.TANH R39, R39 ;  /* 0x0000002700277308 */ /* 0x000ea20000002400 */
[----:B0-----:R-:W-:Y:S01]  /*1dc0*/  FSEL R23, R38, -INF , P6 ;  /* 0xff80000026177808 */ /* 0x001fe20003000000 */
[----:B------:R-:W-:Y:S01]  /*1dd0*/  FMUL.FTZ R65, R65, UR4 ;  /* 0x0000000441417c20 */ /* 0x000fe20008410000 */
[----:B------:R-:W-:Y:S01]  /*1de0*/  P2R R14, PR, RZ, 0x1 ;  /* 0x00000001ff0e7803 */ /* 0x000fe20000000000 */
[----:B------:R-:W-:Y:S01]  /*1df0*/  FMUL.FTZ R68, R68, UR4 ;  /* 0x0000000444447c20 */ /* 0x000fe20008410000 */
[----:B------:R-:W-:Y:S01]  /*1e00*/  FMNMX.FTZ R6, R23, R6, !PT ;  /* 0x0000000617067209 */ /* 0x000fe20007810000 */
[----:B------:R-:W-:Y:S01]  /*1e10*/  FMUL.FTZ R69, R69, UR4 ;  /* 0x0000000445457c20 */ /* 0x000fe20008410000 */
[----:B------:R-:W-:Y:S01]  /*1e20*/  UIADD3 UR4, UR37, 0x2a840, URZ ;  /* 0x0002a84025047890 */ /* 0x000fe2000fffe03f */
[----:B------:R-:W0:Y:S01]  /*1e30*/  MUFU.TANH R29, R29 ;  /* 0x0000001d001d7308 */ /* 0x000e220000002400 */
[----:B-1----:R-:W-:Y:S01]  /*1e40*/  FSEL R15, R28, -INF , P4 ;  /* 0xff8000001c0f7808 */ /* 0x002fe20002000000 */
[--C-:B------:R-:W-:Y:S01]  /*1e50*/  IMAD.MOV.U32 R86, RZ, RZ, R87.reuse ;  /* 0x000000ffff567224 */ /* 0x100fe200078e0057 */
[----:B------:R-:W-:Y:S01]  /*1e60*/  ISETP.GT.AND P4, PT, R18, 0x20, PT ;  /* 0x000000201200780c */ /* 0x000fe20003f84270 */
[----:B------:R-:W-:Y:S01]  /*1e70*/  UPRMT UR4, UR57, 0x654, UR4 ;  /* 0x0000065439047896 */ /* 0x000fe20008000004 */
[--C-:B------:R-:W-:Y:S01]  /*1e80*/  IMAD.MOV.U32 R84, RZ, RZ, R87.reuse ;  /* 0x000000ffff547224 */ /* 0x100fe200078e0057 */
[-C--:B------:R-:W-:Y:S01]  /*1e90*/  MOV R82, R87.reuse ;  /* 0x0000005700527202 */ /* 0x080fe20000000f00 */
[--C-:B------:R-:W-:Y:S01]  /*1ea0*/  IMAD.MOV.U32 R80, RZ, RZ, R87.reuse ;  /* 0x000000ffff507224 */ /* 0x100fe200078e0057 */
[----:B------:R-:W1:Y:S01]  /*1eb0*/  MUFU.TANH R42, R42 ;  /* 0x0000002a002a7308 */ /* 0x000e620000002400 */
[----:B--2---:R-:W-:Y:S01]  /*1ec0*/  FSEL R39, R39, -INF , P5 ;  /* 0xff80000027277808 */ /* 0x004fe20002800000 */
[--C-:B------:R-:W-:Y:S01]  /*1ed0*/  IMAD.MOV.U32 R78, RZ, RZ, R87.reuse ;  /* 0x000000ffff4e7224 */ /* 0x100fe200078e0057 */
[----:B------:R-:W-:Y:S01]  /*1ee0*/  MOV R76, R87 ;  /* 0x00000057004c7202 */ /* 0x000fe20000000f00 */
[--C-:B------:R-:W-:Y:S01]  /*1ef0*/  IMAD.MOV.U32 R74, RZ, RZ, R87.reuse ;  /* 0x000000ffff4a7224 */ /* 0x100fe200078e0057 */
[----:B------:R-:W-:Y:S01]  /*1f00*/  FMNMX.FTZ R6, R39, R6, !PT ;  /* 0x0000000627067209 */ /* 0x000fe20007810000 */
[----:B------:R-:W-:Y:S01]  /*1f10*/  SYNCS.ARRIVE.TRANS64.RED.A1T0 RZ, [UR4], RZ ;  /* 0x000000ffffff79a7 */ /* 0x000fe20008100404 */
[----:B------:R-:W-:Y:S01]  /*1f20*/  IMAD.MOV.U32 R72, RZ, RZ, R87 ;  /* 0x000000ffff487224 */ /* 0x000fe200078e0057 */
[----:B------:R-:W2:Y:S01]  /*1f30*/  MUFU.TANH R32, R32 ;  /* 0x0000002000207308 */ /* 0x000ea20000002400 */
[----:B0-----:R-:W-:-:S02]  /*1f40*/  FSEL R29, R29, -INF , P3 ;  /* 0xff8000001d1d7808 */ /* 0x001fc40001800000 */
[----:B------:R-:W-:-:S05]  /*1f50*/  ISETP.GT.AND P3, PT, R18, 0x21, PT ;  /* 0x000000211200780c */ /* 0x000fca0003f64270 */
[----:B------:R-:W0:Y:S01]  /*1f60*/  MUFU.TANH R43, R43 ;  /* 0x0000002b002b7308 */ /* 0x000e220000002400 */
[----:B-1----:R-:W-:Y:S01]  /*1f70*/  FSEL R73, R42, -INF , P4 ;  /* 0xff8000002a497808 */ /* 0x002fe20002000000 */
[----:B------:R-:W-:-:S03]  /*1f80*/  IMAD.MOV.U32 R42, RZ, RZ, R87 ;  /* 0x000000ffff2a7224 */ /* 0x000fc600078e0057 */
[----:B------:R-:W-:-:S03]  /*1f90*/  FMNMX.FTZ R6, R73, R6, !PT ;  /* 0x0000000649067209 */ /* 0x000fc60007810000 */
[----:B------:R-:W1:Y:S01]  /*1fa0*/  MUFU.TANH R33, R33 ;  /* 0x0000002100217308 */ /* 0x000e620000002400 */
[----:B--2---:R-:W-:Y:S02]  /*1fb0*/  FSEL R19, R32, -INF , P2 ;  /* 0xff80000020137808 */ /* 0x004fe40001000000 */
[----:B------:R-:W-:-:S05]  /*1fc0*/  ISETP.GT.AND P2, PT, R18, 0x28, PT ;  /* 0x000000281200780c */ /* 0x000fca0003f44270 */
[----:B------:R-:W2:Y:S01]  /*1fd0*/  MUFU.TANH R46, R46 ;  /* 0x0000002e002e7308 */ /* 0x000ea20000002400 */
[----:B0-----:R-:W-:-:S04]  /*1fe0*/  FSEL R75, R43, -INF , P3 ;  /* 0xff8000002b4b7808 */ /* 0x001fc80001800000 */
[----:B------:R-:W-:-:S03]  /*1ff0*/  FMNMX.FTZ R6, R75, R6, !PT ;  /* 0x000000064b067209 */ /* 0x000fc60007810000 */
[----:B------:R-:W0:Y:S01]  /*2000*/  MUFU.TANH R36, R36 ;  /* 0x0000002400247308 */ /* 0x000e220000002400 */
[----:B-1----:R-:W-:Y:S02]  /*2010*/  FSEL R33, R33, -INF , P1 ;  /* 0xff80000021217808 */ /* 0x002fe40000800000 */
[----:B------:R-:W-:-:S05]  /*2020*/  ISETP.GT.AND P1, PT, R18, 0x29, PT ;  /* 0x000000291200780c */ /* 0x000fca0003f24270 */
[----:B------:R-:W1:Y:S01]  /*2030*/  MUFU.TANH R47, R47 ;  /* 0x0000002f002f7308 */ /* 0x000e620000002400 */
[----:B--2---:R-:W-:Y:S02]  /*2040*/  FSEL R77, R46, -INF , P2 ;  /* 0xff8000002e4d7808 */ /* 0x004fe40001000000 */
[----:B------:R-:W-:Y:S02]  /*2050*/  MOV R46, R87 ;  /* 0x00000057002e7202 */ /* 0x000fe40000000f00 */
[----:B------:R-:W-:-:S03]  /*2060*/  FMNMX.FTZ R6, R77, R6, !PT ;  /* 0x000000064d067209 */ /* 0x000fc60007810000 */
[----:B------:R-:W2:Y:S01]  /*2070*/  MUFU.TANH R37, R37 ;  /* 0x0000002500257308 */ /* 0x000ea20000002400 */
[----:B0-----:R-:W-:Y:S02]  /*2080*/  FSEL R21, R36, -INF , P6 ;  /* 0xff80000024157808 */ /* 0x001fe40003000000 */
[----:B------:R-:W-:-:S05]  /*2090*/  ISETP.GT.AND P6, PT, R18, 0x30, PT ;  /* 0x000000301200780c */ /* 0x000fca0003fc4270 */
[----:B------:R-:W0:Y:S01]  /*20a0*/  MUFU.TANH R50, R50 ;  /* 0x0000003200327308 */ /* 0x000e220000002400 */
[----:B-1----:R-:W-:-:S04]  /*20b0*/  FSEL R79, R47, -INF , P1 ;  /* 0xff8000002f4f7808 */ /* 0x002fc80000800000 */
[----:B------:R-:W-:-:S03]  /*20c0*/  FMNMX.FTZ R6, R79, R6, !PT ;  /* 0x000000064f067209 */ /* 0x000fc60007810000 */
[----:B------:R-:W1:Y:S01]  /*20d0*/  MUFU.TANH R40, R40 ;  /* 0x0000002800287308 */ /* 0x000e620000002400 */
[----:B--2---:R-:W-:Y:S02]  /*20e0*/  FSEL R37, R37, -INF , P5 ;  /* 0xff80000025257808 */ /* 0x004fe40002800000 */
[----:B------:R-:W-:-:S05]  /*20f0*/  ISETP.GT.AND P5, PT, R18, 0x31, PT ;  /* 0x000000311200780c */ /* 0x000fca0003fa4270 */
[----:B------:R-:W2:Y:S01]  /*2100*/  MUFU.TANH R51, R51 ;  /* 0x0000003300337308 */ /* 0x000ea20000002400 */
[----:B0-----:R-:W-:Y:S01]  /*2110*/  FSEL R81, R50, -INF , P6 ;  /* 0xff80000032517808 */ /* 0x001fe20003000000 */
[----:B------:R-:W-:-:S03]  /*2120*/  IMAD.MOV.U32 R50, RZ, RZ, R87 ;  /* 0x000000ffff327224 */ /* 0x000fc600078e0057 */
[----:B------:R-:W-:-:S03]  /*2130*/  FMNMX.FTZ R6, R81, R6, !PT ;  /* 0x0000000651067209 */ /* 0x000fc60007810000 */
[----:B------:R-:W0:Y:S01]  /*2140*/  MUFU.TANH R41, R41 ;  /* 0x0000002900297308 */ /* 0x000e220000002400 */
[----:B-1----:R-:W-:Y:S02]  /*2150*/  FSEL R43, R40, -INF , P4 ;  /* 0xff800000282b7808 */ /* 0x002fe40002000000 */
[----:B------:R-:W-:Y:S02]  /*2160*/  ISETP.GT.AND P4, PT, R18, 0x38, PT ;  /* 0x000000381200780c */ /* 0x000fe40003f84270 */
[----:B------:R-:W-:-:S03]  /*2170*/  MOV R40, R87 ;  /* 0x0000005700287202 */ /* 0x000fc60000000f00 */
[----:B------:R-:W1:Y:S01]  /*2180*/  MUFU.TANH R54, R54 ;  /* 0x0000003600367308 */ /* 0x000e620000002400 */
[----:B--2---:R-:W-:-:S04]  /*2190*/  FSEL R83, R51, -INF , P5 ;  /* 0xff80000033537808 */ /* 0x004fc80002800000 */
[----:B------:R-:W-:-:S03]  /*21a0*/  FMNMX.FTZ R6, R83, R6, !PT ;  /* 0x0000000653067209 */ /* 0x000fc60007810000 */
[----:B------:R-:W2:Y:S01]  /*21b0*/  MUFU.TANH R44, R44 ;  /* 0x0000002c002c7308 */ /* 0x000ea20000002400 */
[----:B0-----:R-:W-:Y:S02]  /*21c0*/  FSEL R41, R41, -INF , P3 ;  /* 0xff80000029297808 */ /* 0x001fe40001800000 */
[----:B------:R-:W-:-:S05]  /*21d0*/  ISETP.GT.AND P3, PT, R18, 0x39, PT ;  /* 0x000000391200780c */ /* 0x000fca0003f64270 */
[----:B------:R-:W0:Y:S01]  /*21e0*/  MUFU.TANH R55, R55 ;  /* 0x0000003700377308 */ /* 0x000e220000002400 */
[----:B-1----:R-:W-:Y:S01]  /*21f0*/  FSEL R85, R54, -INF , P4 ;  /* 0xff80000036557808 */ /* 0x002fe20002000000 */
[----:B------:R-:W-:-:S03]  /*2200*/  IMAD.MOV.U32 R54, RZ, RZ, R87 ;  /* 0x000000ffff367224 */ /* 0x000fc600078e0057 */
[----:B------:R-:W-:-:S03]  /*2210*/  FMNMX.FTZ R6, R85, R6, !PT ;  /* 0x0000000655067209 */ /* 0x000fc60007810000 */
[----:B------:R-:W1:Y:S01]  /*2220*/  MUFU.TANH R45, R45 ;  /* 0x0000002d002d7308 */ /* 0x000e620000002400 */
[----:B--2---:R-:W-:Y:S01]  /*2230*/  FSEL R47, R44, -INF , P2 ;  /* 0xff8000002c2f7808 */ /* 0x004fe20001000000 */
[----:B------:R-:W-:Y:S01]  /*2240*/  IMAD.MOV.U32 R44, RZ, RZ, R87 ;  /* 0x000000ffff2c7224 */ /* 0x000fe200078e0057 */
        /* <DEDUP_REMOVED lines=12> */
[----:B0-----:R-:W-:Y:S01]  /*2310*/  FSEL R51, R48, -INF , P6 ;  /* 0xff80000030337808 */ /* 0x001fe20003000000 */
[----:B------:R-:W-:Y:S01]  /*2320*/  IMAD.MOV.U32 R48, RZ, RZ, R87 ;  /* 0x000000ffff307224 */ /* 0x000fe200078e0057 */
        /* <DEDUP_REMOVED lines=35> */
[----:B------:R-:W-:Y:S01]  /*2560*/  MUFU.TANH R60, R60 ;  /* 0x0000003c003c7308 */ /* 0x000fe20000002400 */
[----:B--2---:R-:W-:Y:S02]  /*2570*/  FSEL R99, R70, -INF , P2 ;  /* 0xff80000046637808 */ /* 0x004fe40001000000 */
[----:B------:R-:W-:Y:S02]  /*2580*/  MOV R70, R87 ;  /* 0x0000005700467202 */ /* 0x000fe40000000f00 */
[----:B------:R-:W-:-:S03]  /*2590*/  FMNMX.FTZ R6, R99, R6, !PT ;  /* 0x0000000663067209 */ /* 0x000fc60007810000 */
[----:B------:R-:W1:Y:S01]  /*25a0*/  MUFU.TANH R61, R61 ;  /* 0x0000003d003d7308 */ /* 0x000e620000002400 */
[----:B0-----:R-:W-:-:S04]  /*25b0*/  FSEL R71, R71, -INF , P1 ;  /* 0xff80000047477808 */ /* 0x001fc80000800000 */
[----:B------:R-:W-:-:S03]  /*25c0*/  FMNMX.FTZ R6, R71, R6, !PT ;  /* 0x0000000647067209 */ /* 0x000fc60007810000 */
[----:B------:R-:W-:Y:S02]  /*25d0*/  MUFU.TANH R64, R64 ;  /* 0x0000004000407308 */ /* 0x000fe40000002400 */
[----:B------:R-:W0:Y:S06]  /*25e0*/  SHFL.BFLY PT, R11, R6, 0x2, 0x1f ;  /* 0x0c401f00060b7f89 */ /* 0x000e2c00000e0000 */
[----:B------:R-:W2:Y:S01]  /*25f0*/  MUFU.TANH R65, R65 ;  /* 0x0000004100417308 */ /* 0x000ea20000002400 */
[----:B-1----:R-:W-:-:S07]  /*2600*/  FSEL R61, R61, -INF , P5 ;  /* 0xff8000003d3d7808 */ /* 0x002fce0002800000 */
[----:B------:R-:W-:Y:S08]  /*2610*/  MUFU.TANH R68, R68 ;  /* 0x0000004400447308 */ /* 0x000ff00000002400 */
[----:B------:R-:W1:Y:S01]  /*2620*/  MUFU.TANH R69, R69 ;  /* 0x0000004500457308 */ /* 0x000e620000002400 */
[----:B--2---:R-:W-:Y:S02]  /*2630*/  FSEL R65, R65, -INF , P3 ;  /* 0xff80000041417808 */ /* 0x004fe40001800000 */
[----:B0-----:R-:W-:-:S02]  /*2640*/  FMNMX.FTZ R8, R6, R11, !PT ;  /* 0x0000000b06087209 */ /* 0x001fc40007810000 */
[----:B------:R-:W-:-:S03]  /*2650*/  FMNMX.FTZ R6, R7, R25, !PT ;  /* 0x0000001907067209 */ /* 0x000fc60007810000 */
[----:B------:R-:W0:Y:S01]  /*2660*/  SHFL.BFLY PT, R11, R8, 0x1, 0x1f ;  /* 0x0c201f00080b7f89 */ /* 0x000e2200000e0000 */
[----:B------:R-:W-:-:S04]  /*2670*/  FMNMX.FTZ R6, R15, R6, !PT ;  /* 0x000000060f067209 */ /* 0x000fc80007810000 */
[----:B------:R-:W-:-:S04]  /*2680*/  FMNMX.FTZ R6, R29, R6, !PT ;  /* 0x000000061d067209 */ /* 0x000fc80007810000 */
[----:B------:R-:W-:Y:S02]  /*2690*/  FMNMX.FTZ R6, R19, R6, !PT ;  /* 0x0000000613067209 */ /* 0x000fe40007810000 */
[----:B-1----:R-:W-:Y:S02]  /*26a0*/  FSEL R69, R69, -INF , P1 ;  /* 0xff80000045457808 */ /* 0x002fe40000800000 */
[----:B------:R-:W-:-:S04]  /*26b0*/  FMNMX.FTZ R6, R33, R6, !PT ;  /* 0x0000000621067209 */ /* 0x000fc80007810000 */
[----:B------:R-:W-:-:S04]  /*26c0*/  FMNMX.FTZ R6, R21, R6, !PT ;  /* 0x0000000615067209 */ /* 0x000fc80007810000 */
[----:B------:R-:W-:Y:S02]  /*26d0*/  FMNMX.FTZ R6, R37, R6, !PT ;  /* 0x0000000625067209 */ /* 0x000fe40007810000 */
[----:B0-----:R-:W-:Y:S02]  /*26e0*/  FMNMX.FTZ R11, R8, R11, !PT ;  /* 0x0000000b080b7209 */ /* 0x001fe40007810000 */
[----:B------:R-:W-:Y:S02]  /*26f0*/  FMNMX.FTZ R6, R43, R6, !PT ;  /* 0x000000062b067209 */ /* 0x000fe40007810000 */
[C---:B------:R-:W-:Y:S01]  /*2700*/  FSETP.NEU.FTZ.AND P0, PT, R11.reuse, -INF , PT ;  /* 0xff8000000b00780b */ /* 0x040fe20003f1d000 */
[----:B------:R-:W-:Y:S01]  /*2710*/  FMUL.FTZ R12, R11, R10 ;  /* 0x0000000a0b0c7220 */ /* 0x000fe20000410000 */
[----:B------:R-:W-:-:S04]  /*2720*/  FMNMX.FTZ R6, R41, R6, !PT ;  /* 0x0000000629067209 */ /* 0x000fc80007810000 */
[----:B------:R-:W-:Y:S02]  /*2730*/  FMNMX.FTZ R6, R47, R6, !PT ;  /* 0x000000062f067209 */ /* 0x000fe40007810000 */
[----:B------:R-:W-:Y:S02]  /*2740*/  FSEL R12, R12, RZ, P0 ;  /* 0x000000ff0c0c7208 */ /* 0x000fe40000000000 */
[----:B------:R-:W-:Y:S02]  /*2750*/  FMNMX.FTZ R6, R45, R6, !PT ;  /* 0x000000062d067209 */ /* 0x000fe40007810000 */
[----:B------:R-:W-:Y:S01]  /*2760*/  ISETP.NE.AND P0, PT, R14, RZ, PT ;  /* 0x000000ff0e00720c */ /* 0x000fe20003f05270 */
[--C-:B------:R-:W-:Y:S01]  /*2770*/  FFMA.FTZ R3, R3, R10, -R12.reuse ;  /* 0x0000000a03037223 */ /* 0x100fe2000001080c */
[----:B------:R-:W-:Y:S01]  /*2780*/  FMNMX.FTZ R6, R51, R6, !PT ;  /* 0x0000000633067209 */ /* 0x000fe20007810000 */
[-CC-:B------:R-:W-:Y:S01]  /*2790*/  FFMA.FTZ R9, R9, R10.reuse, -R12.reuse ;  /* 0x0000000a09097223 */ /* 0x180fe2000001080c */
[--C-:B------:R-:W-:Y:S01]  /*27a0*/  FFMA.FTZ R23, R23, R10, -R12.reuse ;  /* 0x0000000a17177223 */ /* 0x100fe2000001080c */
[----:B------:R0:W-:Y:S01]  /*27b0*/  MUFU.EX2 R137, R3 ;  /* 0x0000000300897308 */ /* 0x0001e20000000800 */
[----:B------:R-:W-:Y:S01]  /*27c0*/  FMNMX.FTZ R6, R49, R6, !PT ;  /* 0x0000000631067209 */ /* 0x000fe20007810000 */
[-CC-:B------:R-:W-:Y:S01]  /*27d0*/  FFMA.FTZ R13, R13, R10.reuse, -R12.reuse ;  /* 0x0000000a0d0d7223 */ /* 0x180fe2000001080c */
[-CC-:B------:R-:W-:Y:S01]  /*27e0*/  FFMA.FTZ R27, R27, R10.reuse, -R12.reuse ;  /* 0x0000000a1b1b7223 */ /* 0x180fe2000001080c */
[--C-:B------:R-:W-:Y:S01]  /*27f0*/  FFMA.FTZ R31, R31, R10, -R12.reuse ;  /* 0x0000000a1f1f7223 */ /* 0x100fe2000001080c */
[----:B------:R-:W-:Y:S01]  /*2800*/  FMNMX.FTZ R6, R55, R6, !PT ;  /* 0x0000000637067209 */ /* 0x000fe20007810000 */
[-CC-:B------:R-:W-:Y:S01]  /*2810*/  FFMA.FTZ R35, R35, R10.reuse, -R12.reuse ;  /* 0x0000000a23237223 */ /* 0x180fe2000001080c */
[--C-:B------:R-:W-:Y:S01]  /*2820*/  FFMA.FTZ R39, R39, R10, -R12.reuse ;  /* 0x0000000a27277223 */ /* 0x100fe2000001080c */
[----:B------:R1:W-:Y:S01]  /*2830*/  MUFU.EX2 R139, R9 ;  /* 0x00000009008b7308 */ /* 0x0003e20000000800 */
[----:B------:R-:W-:Y:S01]  /*2840*/  FMNMX.FTZ R6, R53, R6, !PT ;  /* 0x0000000635067209 */ /* 0x000fe20007810000 */
[-CC-:B------:R-:W-:Y:S01]  /*2850*/  FFMA.FTZ R73, R73, R10.reuse, -R12.reuse ;  /* 0x0000000a49497223 */ /* 0x180fe2000001080c */
[----:B0-----:R-:W-:Y:S01]  /*2860*/  FSEL R3, R60, -INF , P6 ;  /* 0xff8000003c037808 */ /* 0x001fe20003000000 */
[--C-:B------:R-:W-:Y:S01]  /*2870*/  FFMA.FTZ R75, R75, R10, -R12.reuse ;  /* 0x0000000a4b4b7223 */ /* 0x100fe2000001080c */
[----:B------:R-:W-:Y:S01]  /*2880*/  FMNMX.FTZ R6, R59, R6, !PT ;  /* 0x000000063b067209 */ /* 0x000fe20007810000 */
[-CC-:B------:R-:W-:Y:S01]  /*2890*/  FFMA.FTZ R77, R77, R10.reuse, -R12.reuse ;  /* 0x0000000a4d4d7223 */ /* 0x180fe2000001080c */
[--C-:B------:R-:W-:Y:S01]  /*28a0*/  FFMA.FTZ R79, R79, R10, -R12.reuse ;  /* 0x0000000a4f4f7223 */ /* 0x100fe2000001080c */
[----:B------:R0:W-:Y:S01]  /*28b0*/  MUFU.EX2 R143, R23 ;  /* 0x00000017008f7308 */ /* 0x0001e20000000800 */
[----:B------:R-:W-:Y:S01]  /*28c0*/  FMNMX.FTZ R6, R57, R6, !PT ;  /* 0x0000000639067209 */ /* 0x000fe20007810000 */
[-CC-:B------:R-:W-:Y:S01]  /*28d0*/  FFMA.FTZ R81, R81, R10.reuse, -R12.reuse ;  /* 0x0000000a51517223 */ /* 0x180fe2000001080c */
[----:B-1----:R-:W-:Y:S01]  /*28e0*/  FSEL R9, R64, -INF , P4 ;  /* 0xff80000040097808 */ /* 0x002fe20002000000 */
        /* <DEDUP_REMOVED lines=12> */
[----:B------:R-:W0:Y:S01]  /*29b0*/  MUFU.EX2 R14, R27 ;  /* 0x0000001b000e7308 */ /* 0x000e220000000800 */
[----:B------:R-:W-:Y:S01]  /*29c0*/  FMNMX.FTZ R6, R65, R6, !PT ;  /* 0x0000000641067209 */ /* 0x000fe20007810000 */
[-CC-:B------:R-:W-:Y:S01]  /*29d0*/  FFMA.FTZ R97, R97, R10.reuse, -R12.reuse ;  /* 0x0000000a61617223 */ /* 0x180fe2000001080c */
[-CC-:B------:R-:W-:Y:S01]  /*29e0*/  FFMA.FTZ R67, R67, R10.reuse, -R12.reuse ;  /* 0x0000000a43437223 */ /* 0x180fe2000001080c */
[--C-:B------:R-:W-:Y:S01]  /*29f0*/  FFMA.FTZ R99, R99, R10, -R12.reuse ;  /* 0x0000000a63637223 */ /* 0x100fe2000001080c */
[----:B------:R-:W-:Y:S01]  /*2a00*/  FMNMX.FTZ R6, R23, R6, !PT ;  /* 0x0000000617067209 */ /* 0x000fe20007810000 */
[----:B------:R-:W-:Y:S01]  /*2a10*/  FFMA.FTZ R12, R71, R10, -R12 ;  /* 0x0000000a470c7223 */ /* 0x000fe2000001080c */
[--C-:B------:R-:W-:Y:S01]  /*2a20*/  IMAD.MOV.U32 R71, RZ, RZ, R87.reuse ;  /* 0x000000ffff477224 */ /* 0x100fe200078e0057 */
[----:B------:R2:W-:Y:S01]  /*2a30*/  MUFU.EX2 R18, R31 ;  /* 0x0000001f00127308 */ /* 0x0005e20000000800 */
[----:B------:R-:W-:Y:S01]  /*2a40*/  FMNMX.FTZ R6, R69, R6, !PT ;  /* 0x0000000645067209 */ /* 0x000fe20007810000 */
[--C-:B------:R-:W-:Y:S01]  /*2a50*/  IMAD.MOV.U32 R68, RZ, RZ, R87.reuse ;  /* 0x000000ffff447224 */ /* 0x100fe200078e0057 */
[----:B------:R-:W-:Y:S01]  /*2a60*/  MOV R64, R87 ;  /* 0x0000005700407202 */ /* 0x000fe20000000f00 */
[----:B------:R-:W-:-:S02]  /*2a70*/  IMAD.MOV.U32 R60, RZ, RZ, R87 ;  /* 0x000000ffff3c7224 */ /* 0x000fc400078e0057 */
[----:B-1----:R-:W1:Y:S02]  /*2a80*/  SHFL.BFLY PT, R13, R6, 0x2, 0x1f ;  /* 0x0c401f00060d7f89 */ /* 0x002e6400000e0000 */
[----:B------:R3:W-:Y:S01]  /*2a90*/  MUFU.EX2 R20, R35 ;  /* 0x0000002300147308 */ /* 0x0007e20000000800 */
[----:B0-----:R-:W-:Y:S01]  /*2aa0*/  FADD.FTZ R36, R137, R14 ;  /* 0x0000000e89247221 */ /* 0x001fe20000010000 */
[----:B------:R-:W-:Y:S02]  /*2ab0*/  F2FP.BF16.F32.PACK_AB R137, R14, R137 ;  /* 0x000000890e89723e */ /* 0x000fe400000010ff */
[----:B--2---:R-:W-:-:S04]  /*2ac0*/  MOV R31, R87 ;  /* 0x00000057001f7202 */ /* 0x004fc80000000f00 */
[----:B------:R0:W-:Y:S01]  /*2ad0*/  MUFU.EX2 R22, R39 ;  /* 0x0000002700167308 */ /* 0x0001e20000000800 */
[----:B---3--:R-:W-:-:S07]  /*2ae0*/  IMAD.MOV.U32 R35, RZ, RZ, R87 ;  /* 0x000000ffff237224 */ /* 0x008fce00078e0057 */
[----:B------:R-:W-:Y:S01]  /*2af0*/  MUFU.EX2 R73, R73 ;  /* 0x0000004900497308 */ /* 0x000fe20000000800 */
[----:B0-----:R-:W-:Y:S01]  /*2b00*/  IMAD.MOV.U32 R39, RZ, RZ, R87 ;  /* 0x000000ffff277224 */ /* 0x001fe200078e0057 */
[----:B-1----:R-:W-:-:S06]  /*2b10*/  FMNMX.FTZ R8, R6, R13, !PT ;  /* 0x0000000d06087209 */ /* 0x002fcc0007810000 */
[----:B------:R0:W1:Y:S01]  /*2b20*/  MUFU.EX2 R24, R75 ;  /* 0x0000004b00187308 */ /* 0x0000620000000800 */
[----:B------:R-:W2:Y:S07]  /*2b30*/  SHFL.BFLY PT, R13, R8, 0x1, 0x1f ;  /* 0x0c201f00080d7f89 */ /* 0x000eae00000e0000 */
[----:B------:R-:W-:Y:S01]  /*2b40*/  MUFU.EX2 R77, R77 ;  /* 0x0000004d004d7308 */ /* 0x000fe20000000800 */
[----:B0-----:R-:W-:-:S07]  /*2b50*/  IMAD.MOV.U32 R75, RZ, RZ, R87 ;  /* 0x000000ffff4b7224 */ /* 0x001fce00078e0057 */
[----:B------:R0:W3:Y:S01]  /*2b60*/  MUFU.EX2 R26, R79 ;  /* 0x0000004f001a7308 */ /* 0x0000e20000000800 */
[----:B-1----:R-:W-:-:S07]  /*2b70*/  F2FP.BF16.F32.PACK_AB R145, R24, R73 ;  /* 0x000000491891723e */ /* 0x002fce00000010ff */
[----:B------:R-:W-:Y:S01]  /*2b80*/  MUFU.EX2 R81, R81 ;  /* 0x0000005100517308 */ /* 0x000fe20000000800 */
[----:B0-----:R-:W-:Y:S02]  /*2b90*/  MOV R79, R87 ;  /* 0x00000057004f7202 */ /* 0x001fe40000000f00 */
[----:B--2---:R-:W-:-:S04]  /*2ba0*/  FMNMX.FTZ R13, R8, R13, !PT ;  /* 0x0000000d080d7209 */ /* 0x004fc80007810000 */
[C---:B------:R-:W-:Y:S01]  /*2bb0*/  FSETP.NEU.FTZ.AND P1, PT, R13.reuse, -INF , PT ;  /* 0xff8000000d00780b */ /* 0x040fe20003f3d000 */
[----:B------:R-:W-:Y:S01]  /*2bc0*/  FMUL.FTZ R6, R13, R10 ;  /* 0x0000000a0d067220 */ /* 0x000fe20000410000 */
[----:B------:R-:W0:Y:S01]  /*2bd0*/  MUFU.EX2 R28, R83 ;  /* 0x00000053001c7308 */ /* 0x000e220000000800 */
[----:B---3--:R-:W-:-:S03]  /*2be0*/  F2FP.BF16.F32.PACK_AB R147, R26, R77 ;  /* 0x0000004d1a93723e */ /* 0x008fc600000010ff */
[----:B------:R-:W-:-:S04]  /*2bf0*/  FSEL R6, R6, RZ, P1 ;  /* 0x000000ff06067208 */ /* 0x000fc80000800000 */
[----:B------:R-:W-:Y:S01]  /*2c00*/  MUFU.EX2 R85, R85 ;  /* 0x0000005500557308 */ /* 0x000fe20000000800 */
[-CC-:B------:R-:W-:Y:S01]  /*2c10*/  FFMA.FTZ R7, R7, R10.reuse, -R6.reuse ;  /* 0x0000000a07077223 */ /* 0x180fe20000010806 */
[-CC-:B------:R-:W-:Y:S01]  /*2c20*/  FFMA.FTZ R25, R25, R10.reuse, -R6.reuse ;  /* 0x0000000a19197223 */ /* 0x180fe20000010806 */
[-CC-:B------:R-:W-:Y:S01]  /*2c30*/  FFMA.FTZ R15, R15, R10.reuse, -R6.reuse ;  /* 0x0000000a0f0f7223 */ /* 0x180fe20000010806 */
[-CC-:B------:R-:W-:Y:S01]  /*2c40*/  FFMA.FTZ R29, R29, R10.reuse, -R6.reuse ;  /* 0x0000000a1d1d7223 */ /* 0x180fe20000010806 */
[-CC-:B------:R-:W-:Y:S01]  /*2c50*/  FFMA.FTZ R19, R19, R10.reuse, -R6.reuse ;  /* 0x0000000a13137223 */ /* 0x180fe20000010806 */
[-CC-:B------:R-:W-:Y:S01]  /*2c60*/  FFMA.FTZ R33, R33, R10.reuse, -R6.reuse ;  /* 0x0000000a21217223 */ /* 0x180fe20000010806 */
[-CC-:B------:R-:W-:Y:S01]  /*2c70*/  FFMA.FTZ R21, R21, R10.reuse, -R6.reuse ;  /* 0x0000000a15157223 */ /* 0x180fe20000010806 */
        /* <DEDUP_REMOVED lines=8> */
[----:B------:R1:W2:Y:S01]  /*2d00*/  MUFU.EX2 R136, R25 ;  /* 0x0000001900887308 */ /* 0x0002a20000000800 */
[-CC-:B------:R-:W-:Y:S01]  /*2d10*/  FFMA.FTZ R55, R55, R10.reuse, -R6.reuse ;  /* 0x0000000a37377223 */ /* 0x180fe20000010806 */
[-CC-:B------:R-:W-:Y:S01]  /*2d20*/  FFMA.FTZ R53, R53, R10.reuse, -R6.reuse ;  /* 0x0000000a35357223 */ /* 0x180fe20000010806 */
[-CC-:B------:R-:W-:Y:S01]  /*2d30*/  FFMA.FTZ R59, R59, R10.reuse, -R6.reuse ;  /* 0x0000000a3b3b7223 */ /* 0x180fe20000010806 */
[-CC-:B------:R-:W-:Y:S01]  /*2d40*/  FFMA.FTZ R57, R57, R10.reuse, -R6.reuse ;  /* 0x0000000a39397223 */ /* 0x180fe20000010806 */
[-CC-:B------:R-:W-:Y:S01]  /*2d50*/  FFMA.FTZ R3, R3, R10.reuse, -R6.reuse ;  /* 0x0000000a03037223 */ /* 0x180fe20000010806 */
[-CC-:B------:R-:W-:Y:S01]  /*2d60*/  FFMA.FTZ R61, R61, R10.reuse, -R6.reuse ;  /* 0x0000000a3d3d7223 */ /* 0x180fe20000010806 */
[-C--:B------:R-:W-:Y:S01]  /*2d70*/  FFMA.FTZ R9, R9, R10.reuse, -R6 ;  /* 0x0000000a09097223 */ /* 0x080fe20000010806 */
[----:B------:R-:W3:Y:S01]  /*2d80*/  MUFU.EX2 R15, R15 ;  /* 0x0000000f000f7308 */ /* 0x000ee20000000800 */
[----:B-1----:R-:W-:Y:S01]  /*2d90*/  FADD.FTZ R25, R139, R36 ;  /* 0x000000248b197221 */ /* 0x002fe20000010000 */
[-CC-:B------:R-:W-:Y:S01]  /*2da0*/  FFMA.FTZ R65, R65, R10.reuse, -R6.reuse ;  /* 0x0000000a41417223 */ /* 0x180fe20000010806 */
[-CC-:B------:R-:W-:Y:S01]  /*2db0*/  FFMA.FTZ R23, R23, R10.reuse, -R6.reuse ;  /* 0x0000000a17177223 */ /* 0x180fe20000010806 */
[----:B------:R-:W-:Y:S01]  /*2dc0*/  FFMA.FTZ R69, R69, R10, -R6 ;  /* 0x0000000a45457223 */ /* 0x000fe20000010806 */
[----:B------:R-:W-:Y:S01]  /*2dd0*/  FADD.FTZ R36, R18, R25 ;  /* 0x0000001912247221 */ /* 0x000fe20000010000 */
[----:B0-----:R-:W-:Y:S01]  /*2de0*/  F2FP.BF16.F32.PACK_AB R149, R28, R81 ;  /* 0x000000511c95723e */ /* 0x001fe200000010ff */
[----:B------:R-:W-:Y:S01]  /*2df0*/  IMAD.MOV.U32 R83, RZ, RZ, R87 ;  /* 0x000000ffff537224 */ /* 0x000fe200078e0057 */
[----:B------:R0:W1:Y:S01]  /*2e00*/  MUFU.EX2 R138, R29 ;  /* 0x0000001d008a7308 */ /* 0x0000620000000800 */
[----:B------:R-:W-:Y:S01]  /*2e10*/  FADD.FTZ R25, R141, R36 ;  /* 0x000000248d197221 */ /* 0x000fe20000010000 */
[----:B--2---:R-:W-:Y:S01]  /*2e20*/  FADD.FTZ R36, R7, R136 ;  /* 0x0000008807247221 */ /* 0x004fe20000010000 */
[----:B------:R-:W-:-:S02]  /*2e30*/  F2FP.BF16.F32.PACK_AB R136, R136, R7 ;  /* 0x000000078888723e */ /* 0x000fc400000010ff */
[----:B------:R-:W-:Y:S01]  /*2e40*/  FADD.FTZ R38, R20, R25 ;  /* 0x0000001914267221 */ /* 0x000fe20000010000 */
[----:B------:R-:W-:Y:S02]  /*2e50*/  F2FP.BF16.F32.PACK_AB R139, R18, R139 ;  /* 0x0000008b128b723e */ /* 0x000fe400000010ff */
[----:B------:R-:W2:Y:S01]  /*2e60*/  MUFU.EX2 R19, R19 ;  /* 0x0000001300137308 */ /* 0x000ea20000000800 */
[----:B---3--:R-:W-:Y:S01]  /*2e70*/  FADD.FTZ R25, R15, R36 ;  /* 0x000000240f197221 */ /* 0x008fe20000010000 */
[----:B------:R-:W-:Y:S01]  /*2e80*/  FADD.FTZ R27, R143, R38 ;  /* 0x000000268f1b7221 */ /* 0x000fe20000010000 */
[----:B------:R-:W-:Y:S01]  /*2e90*/  F2FP.BF16.F32.PACK_AB R141, R20, R141 ;  /* 0x0000008d148d723e */ /* 0x000fe200000010ff */
[----:B0-----:R-:W-:Y:S01]  /*2ea0*/  IMAD.MOV.U32 R29, RZ, RZ, R87 ;  /* 0x000000ffff1d7224 */ /* 0x001fe200078e0057 */
[C---:B------:R-:W-:Y:S01]  /*2eb0*/  F2FP.BF16.F32.PACK_AB R143, R22.reuse, R143 ;  /* 0x0000008f168f723e */ /* 0x040fe200000010ff */
[----:B------:R-:W-:Y:S02]  /*2ec0*/  FADD.FTZ R38, R22, R27 ;  /* 0x0000001b16267221 */ /* 0x000fe40000010000 */
[----:B------:R0:W3:Y:S01]  /*2ed0*/  MUFU.EX2 R140, R33 ;  /* 0x00000021008c7308 */ /* 0x0000e20000000800 */
[C---:B-1----:R-:W-:Y:S01]  /*2ee0*/  FADD.FTZ R36, R138.reuse, R25 ;  /* 0x000000198a247221 */ /* 0x042fe20000010000 */
[----:B------:R-:W-:Y:S01]  /*2ef0*/  FADD.FTZ R27, R73, R38 ;  /* 0x00000026491b7221 */ /* 0x000fe20000010000 */
[----:B------:R-:W-:Y:S01]  /*2f00*/  F2FP.BF16.F32.PACK_AB R138, R138, R15 ;  /* 0x0000000f8a8a723e */ /* 0x000fe200000010ff */
[----:B------:R-:W-:Y:S01]  /*2f10*/  VIADD R15, R17, 0xfffffffe ;  /* 0xfffffffe110f7836 */ /* 0x000fe20000000000 */
[----:B------:R-:W-:Y:S01]  /*2f20*/  MOV R73, R87 ;  /* 0x0000005700497202 */ /* 0x000fe20000000f00 */
[----:B------:R-:W-:Y:S01]  /*2f30*/  FADD.FTZ R38, R24, R27 ;  /* 0x0000001b18267221 */ /* 0x000fe20000010000 */
[--C-:B------:R-:W-:Y:S01]  /*2f40*/  IMAD.MOV.U32 R24, RZ, RZ, R87.reuse ;  /* 0x000000ffff187224 */ /* 0x100fe200078e0057 */
[----:B------:R-:W1:Y:S01]  /*2f50*/  MUFU.EX2 R21, R21 ;  /* 0x0000001500157308 */ /* 0x000e620000000800 */
[----:B--2---:R-:W-:Y:S01]  /*2f60*/  FADD.FTZ R25, R19, R36 ;  /* 0x0000002413197221 */ /* 0x004fe20000010000 */
[----:B------:R-:W-:Y:S01]  /*2f70*/  FADD.FTZ R27, R77, R38 ;  /* 0x000000264d1b7221 */ /* 0x000fe20000010000 */
[----:B------:R-:W-:Y:S01]  /*2f80*/  ISETP.GE.AND P1, PT, R15, R16, PT ;  /* 0x000000100f00720c */ /* 0x000fe20003f26270 */
[----:B------:R-:W-:-:S02]  /*2f90*/  IMAD.MOV.U32 R77, RZ, RZ, R87 ;  /* 0x000000ffff4d7224 */ /* 0x000fc400078e0057 */
[----:B------:R-:W-:Y:S01]  /*2fa0*/  FADD.FTZ R38, R26, R27 ;  /* 0x0000001b1a267221 */ /* 0x000fe20000010000 */
[----:B0-----:R-:W-:Y:S01]  /*2fb0*/  IMAD.MOV.U32 R33, RZ, RZ, R87 ;  /* 0x000000ffff217224 */ /* 0x001fe200078e0057 */
[----:B------:R0:W2:Y:S01]  /*2fc0*/  MUFU.EX2 R142, R37 ;  /* 0x00000025008e7308 */ /* 0x0000a20000000800 */
[C---:B---3--:R-:W-:Y:S01]  /*2fd0*/  FADD.FTZ R36, R140.reuse, R25 ;  /* 0x000000198c247221 */ /* 0x048fe20000010000 */
[----:B------:R-:W-:Y:S01]  /*2fe0*/  FADD.FTZ R27, R81, R38 ;  /* 0x00000026511b7221 */ /* 0x000fe20000010000 */
[----:B------:R-:W-:Y:S01]  /*2ff0*/  F2FP.BF16.F32.PACK_AB R140, R140, R19 ;  /* 0x000000138c8c723e */ /* 0x000fe200000010ff */
[----:B------:R-:W-:Y:S02]  /*3000*/  IMAD.MOV.U32 R81, RZ, RZ, R87 ;  /* 0x000000ffff517224 */ /* 0x000fe400078e0057 */
[----:B------:R-:W-:Y:S01]  /*3010*/  FADD.FTZ R38, R28, R27 ;  /* 0x0000001b1c267221 */ /* 0x000fe20000010000 */
[-C--:B------:R-:W-:Y:S01]  /*3020*/  MOV R28, R87.reuse ;  /* 0x00000057001c7202 */ /* 0x080fe20000000f00 */
[----:B------:R-:W3:Y:S01]  /*3030*/  MUFU.EX2 R43, R43 ;  /* 0x0000002b002b7308 */ /* 0x000ee20000000800 */
[----:B-1----:R-:W-:Y:S01]  /*3040*/  FADD.FTZ R25, R21, R36 ;  /* 0x0000002415197221 */ /* 0x002fe20000010000 */
[----:B------:R-:W-:Y:S01]  /*3050*/  FADD.FTZ R27, R85, R38 ;  /* 0x00000026551b7221 */ /* 0x000fe20000010000 */
[----:B0-----:R-:W-:Y:S01]  /*3060*/  MOV R37, R87 ;  /* 0x0000005700257202 */ /* 0x001fe20000000f00 */
[----:B------:R-:W-:-:S04]  /*3070*/  IMAD.MOV.U32 R26, RZ, RZ, R87 ;  /* 0x000000ffff1a7224 */ /* 0x000fc800078e0057 */
[----:B------:R0:W1:Y:S01]  /*3080*/  MUFU.EX2 R144, R41 ;  /* 0x0000002900907308 */ /* 0x0000620000000800 */
[C---:B--2---:R-:W-:Y:S01]  /*3090*/  FADD.FTZ R36, R142.reuse, R25 ;  /* 0x000000198e247221 */ /* 0x044fe20000010000 */
[----:B------:R-:W-:-:S06]  /*30a0*/  F2FP.BF16.F32.PACK_AB R142, R142, R21 ;  /* 0x000000158e8e723e */ /* 0x000fcc00000010ff */
[----:B------:R-:W2:Y:S01]  /*30b0*/  MUFU.EX2 R47, R47 ;  /* 0x0000002f002f7308 */ /* 0x000ea20000000800 */
[----:B---3--:R-:W-:Y:S01]  /*30c0*/  FADD.FTZ R25, R43, R36 ;  /* 0x000000242b197221 */ /* 0x008fe20000010000 */
[----:B0-----:R-:W-:-:S06]  /*30d0*/  IMAD.MOV.U32 R41, RZ, RZ, R87 ;  /* 0x000000ffff297224 */ /* 0x001fcc00078e0057 */
[----:B------:R0:W3:Y:S01]  /*30e0*/  MUFU.EX2 R146, R45 ;  /* 0x0000002d00927308 */ /* 0x0000e20000000800 */
[C---:B-1----:R-:W-:Y:S01]  /*30f0*/  FADD.FTZ R36, R144.reuse, R25 ;  /* 0x0000001990247221 */ /* 0x042fe20000010000 */
[----:B------:R-:W-:Y:S02]  /*3100*/  F2FP.BF16.F32.PACK_AB R144, R144, R43 ;  /* 0x0000002b9090723e */ /* 0x000fe400000010ff */
[----:B------:R-:W-:-:S04]  /*3110*/  MOV R43, R87 ;  /* 0x00000057002b7202 */ /* 0x000fc80000000f00 */
[----:B------:R-:W1:Y:S01]  /*3120*/  MUFU.EX2 R51, R51 ;  /* 0x0000003300337308 */ /* 0x000e620000000800 */
[----:B--2---:R-:W-:Y:S01]  /*3130*/  FADD.FTZ R25, R47, R36 ;  /* 0x000000242f197221 */ /* 0x004fe20000010000 */
[----:B0-----:R-:W-:-:S06]  /*3140*/  IMAD.MOV.U32 R45, RZ, RZ, R87 ;  /* 0x000000ffff2d7224 */ /* 0x001fcc00078e0057 */
[----:B------:R-:W0:Y:S01]  /*3150*/  MUFU.EX2 R30, R89 ;  /* 0x00000059001e7308 */ /* 0x000e220000000800 */
[C---:B---3--:R-:W-:Y:S01]  /*3160*/  FADD.FTZ R36, R146.reuse, R25 ;  /* 0x0000001992247221 */ /* 0x048fe20000010000 */
[----:B------:R-:W-:Y:S01]  /*3170*/  F2FP.BF16.F32.PACK_AB R146, R146, R47 ;  /* 0x0000002f9292723e */ /* 0x000fe200000010ff */
[----:B------:R-:W-:-:S05]  /*3180*/  IMAD.MOV.U32 R47, RZ, RZ, R87 ;  /* 0x000000ffff2f7224 */ /* 0x000fca00078e0057 */
[----:B------:R2:W3:Y:S01]  /*3190*/  MUFU.EX2 R148, R49 ;  /* 0x0000003100947308 */ /* 0x0004e20000000800 */
[----:B-1----:R-:W-:Y:S01]  /*31a0*/  FADD.FTZ R25, R51, R36 ;  /* 0x0000002433197221 */ /* 0x002fe20000010000 */
[----:B------:R-:W-:-:S06]  /*31b0*/  IMAD.MOV.U32 R36, RZ, RZ, R87 ;  /* 0x000000ffff247224 */ /* 0x000fcc00078e0057 */
[----:B------:R-:W1:Y:S01]  /*31c0*/  MUFU.EX2 R91, R91 ;  /* 0x0000005b005b7308 */ /* 0x000e620000000800 */
[C---:B0-----:R-:W-:Y:S01]  /*31d0*/  FADD.FTZ R38, R30.reuse, R27 ;  /* 0x0000001b1e267221 */ /* 0x041fe20000010000 */
[----:B------:R-:W-:Y:S01]  /*31e0*/  F2FP.BF16.F32.PACK_AB R151, R30, R85 ;  /* 0x000000551e97723e */ /* 0x000fe200000010ff */
[----:B------:R-:W-:Y:S01]  /*31f0*/  IMAD.MOV.U32 R30, RZ, RZ, R87 ;  /* 0x000000ffff1e7224 */ /* 0x000fe200078e0057 */
[-C--:B------:R-:W-:Y:S02]  /*3200*/  MOV R85, R87.reuse ;  /* 0x0000005700557202 */ /* 0x080fe40000000f00 */
[----:B--2---:R-:W-:Y:S02]  /*3210*/  MOV R49, R87 ;  /* 0x0000005700317202 */ /* 0x004fe40000000f00 */
[----:B------:R-:W0:Y:S01]  /*3220*/  MUFU.EX2 R55, R55 ;  /* 0x0000003700377308 */ /* 0x000e220000000800 */
[C---:B---3--:R-:W-:Y:S01]  /*3230*/  FADD.FTZ R6, R148.reuse, R25 ;  /* 0x0000001994067221 */ /* 0x048fe20000010000 */
[----:B------:R-:W-:Y:S01]  /*3240*/  F2FP.BF16.F32.PACK_AB R148, R148, R51 ;  /* 0x000000339494723e */ /* 0x000fe200000010ff */
[----:B------:R-:W-:-:S05]  /*3250*/  IMAD.MOV.U32 R51, RZ, RZ, R87 ;  /* 0x000000ffff337224 */ /* 0x000fca00078e0057 */
[----:B------:R-:W2:Y:S01]  /*3260*/  MUFU.EX2 R32, R93 ;  /* 0x0000005d00207308 */ /* 0x000ea20000000800 */
[----:B-1----:R-:W-:Y:S01]  /*3270*/  FADD.FTZ R27, R91, R38 ;  /* 0x000000265b1b7221 */ /* 0x002fe20000010000 */
[----:B------:R-:W-:-:S06]  /*3280*/  IMAD.MOV.U32 R38, RZ, RZ, R87 ;  /* 0x000000ffff267224 */ /* 0x000fcc00078e0057 */
[----:B------:R1:W3:Y:S01]  /*3290*/  MUFU.EX2 R150, R53 ;  /* 0x0000003500967308 */ /* 0x0002e20000000800 */
[----:B0-----:R-:W-:-:S07]  /*32a0*/  FADD.FTZ R25, R55, R6 ;  /* 0x0000000637197221 */ /* 0x001fce0000010000 */
[----:B------:R-:W0:Y:S01]  /*32b0*/  MUFU.EX2 R95, R95 ;  /* 0x0000005f005f7308 */ /* 0x000e220000000800 */
[C---:B--2---:R-:W-:Y:S01]  /*32c0*/  FADD.FTZ R14, R32.reuse, R27 ;  /* 0x0000001b200e7221 */ /* 0x044fe20000010000 */
[----:B------:R-:W-:Y:S01]  /*32d0*/  F2FP.BF16.F32.PACK_AB R153, R32, R91 ;  /* 0x0000005b2099723e */ /* 0x000fe200000010ff */
[--C-:B-1----:R-:W-:Y:S02]  /*32e0*/  IMAD.MOV.U32 R53, RZ, RZ, R87.reuse ;  /* 0x000000ffff357224 */ /* 0x102fe400078e0057 */
[----:B------:R-:W-:-:S03]  /*32f0*/  IMAD.MOV.U32 R32, RZ, RZ, R87 ;  /* 0x000000ffff207224 */ /* 0x000fc600078e0057 */
[----:B------:R-:W1:Y:S01]  /*3300*/  MUFU.EX2 R59, R59 ;  /* 0x0000003b003b7308 */ /* 0x000e620000000800 */
[C---:B---3--:R-:W-:Y:S01]  /*3310*/  FADD.FTZ R6, R150.reuse, R25 ;  /* 0x0000001996067221 */ /* 0x048fe20000010000 */
[----:B------:R-:W-:Y:S02]  /*3320*/  F2FP.BF16.F32.PACK_AB R150, R150, R55 ;  /* 0x000000379696723e */ /* 0x000fe400000010ff */
[----:B------:R-:W-:-:S04]  /*3330*/  MOV R55, R87 ;  /* 0x0000005700377202 */ /* 0x000fc80000000f00 */
[----:B------:R2:W3:Y:S01]  /*3340*/  MUFU.EX2 R34, R63 ;  /* 0x0000003f00227308 */ /* 0x0004e20000000800 */
[----:B0-----:R-:W-:-:S07]  /*3350*/  FADD.FTZ R27, R95, R14 ;  /* 0x0000000e5f1b7221 */ /* 0x001fce0000010000 */
[----:B------:R0:W4:Y:S01]  /*3360*/  MUFU.EX2 R152, R57 ;  /* 0x0000003900987308 */ /* 0x0001220000000800 */
[----:B-1----:R-:W-:Y:S01]  /*3370*/  FADD.FTZ R25, R59, R6 ;  /* 0x000000063b197221 */ /* 0x002fe20000010000 */
[----:B--2---:R-:W-:-:S06]  /*3380*/  IMAD.MOV.U32 R63, RZ, RZ, R87 ;  /* 0x000000ffff3f7224 */ /* 0x004fcc00078e0057 */
[----:B------:R-:W1:Y:S01]  /*3390*/  MUFU.EX2 R97, R97 ;  /* 0x0000006100617308 */ /* 0x000e620000000800 */
[C---:B---3--:R-:W-:Y:S01]  /*33a0*/  FADD.FTZ R14, R34.reuse, R27 ;  /* 0x0000001b220e7221 */ /* 0x048fe20000010000 */
[----:B------:R-:W-:Y:S01]  /*33b0*/  F2FP.BF16.F32.PACK_AB R155, R34, R95 ;  /* 0x0000005f229b723e */ /* 0x000fe200000010ff */
[----:B0-----:R-:W-:Y:S01]  /*33c0*/  IMAD.MOV.U32 R57, RZ, RZ, R87 ;  /* 0x000000ffff397224 */ /* 0x001fe200078e0057 */
[----:B------:R-:W-:-:S04]  /*33d0*/  MOV R34, R87 ;  /* 0x0000005700227202 */ /* 0x000fc80000000f00 */
[----:B------:R-:W0:Y:S01]  /*33e0*/  MUFU.EX2 R3, R3 ;  /* 0x0000000300037308 */ /* 0x000e220000000800 */
[C---:B----4-:R-:W-:Y:S01]  /*33f0*/  FADD.FTZ R6, R152.reuse, R25 ;  /* 0x0000001998067221 */ /* 0x050fe20000010000 */
[----:B------:R-:W-:Y:S01]  /*3400*/  F2FP.BF16.F32.PACK_AB R152, R152, R59 ;  /* 0x0000003b9898723e */ /* 0x000fe200000010ff */
[----:B------:R-:W-:-:S05]  /*3410*/  IMAD.MOV.U32 R59, RZ, RZ, R87 ;  /* 0x000000ffff3b7224 */ /* 0x000fca00078e0057 */
[----:B------:R2:W3:Y:S01]  /*3420*/  MUFU.EX2 R8, R67 ;  /* 0x0000004300087308 */ /* 0x0004e20000000800 */
[----:B-1----:R-:W-:-:S07]  /*3430*/  FADD.FTZ R27, R97, R14 ;  /* 0x0000000e611b7221 */ /* 0x002fce0000010000 */
[----:B------:R1:W4:Y:S01]  /*3440*/  MUFU.EX2 R154, R61 ;  /* 0x0000003d009a7308 */ /* 0x0003220000000800 */
[----:B0-----:R-:W-:Y:S01]  /*3450*/  FADD.FTZ R25, R3, R6 ;  /* 0x0000000603197221 */ /* 0x001fe20000010000 */
[----:B--2---:R-:W-:-:S06]  /*3460*/  MOV R67, R87 ;  /* 0x0000005700437202 */ /* 0x004fcc0000000f00 */
[----:B------:R-:W0:Y:S01]  /*3470*/  MUFU.EX2 R9, R9 ;  /* 0x0000000900097308 */ /* 0x000e220000000800 */
[C---:B---3--:R-:W-:Y:S01]  /*3480*/  FADD.FTZ R14, R8.reuse, R27 ;  /* 0x0000001b080e7221 */ /* 0x048fe20000010000 */
[----:B------:R-:W-:Y:S02]  /*3490*/  F2FP.BF16.F32.PACK_AB R157, R8, R97 ;  /* 0x00000061089d723e */ /* 0x000fe400000010ff */
[----:B-1----:R-:W-:-:S04]  /*34a0*/  MOV R61, R87 ;  /* 0x00000057003d7202 */ /* 0x002fc80000000f00 */
[----:B------:R1:W2:Y:S01]  /*34b0*/  MUFU.EX2 R156, R65 ;  /* 0x00000041009c7308 */ /* 0x0002a20000000800 */
[C---:B----4-:R-:W-:Y:S01]  /*34c0*/  FADD.FTZ R8, R154.reuse, R25 ;  /* 0x000000199a087221 */ /* 0x050fe20000010000 */
[----:B------:R-:W-:Y:S02]  /*34d0*/  F2FP.BF16.F32.PACK_AB R154, R154, R3 ;  /* 0x000000039a9a723e */ /* 0x000fe400000010ff */
[----:B------:R-:W-:-:S04]  /*34e0*/  MOV R25, R87 ;  /* 0x0000005700197202 */ /* 0x000fc80000000f00 */
[----:B------:R-:W3:Y:S01]  /*34f0*/  MUFU.EX2 R99, R99 ;  /* 0x0000006300637308 */ /* 0x000ee20000000800 */
[----:B0-----:R-:W-:Y:S01]  /*3500*/  FADD.FTZ R7, R9, R8 ;  /* 0x0000000809077221 */ /* 0x001fe20000010000 */
[----:B-1----:R-:W-:-:S06]  /*3510*/  IMAD.MOV.U32 R65, RZ, RZ, R87 ;  /* 0x000000ffff417224 */ /* 0x002fcc00078e0057 */
[----:B------:R-:W0:Y:S01]  /*3520*/  MUFU.EX2 R23, R23 ;  /* 0x0000001700177308 */ /* 0x000e220000000800 */
[C---:B--2---:R-:W-:Y:S01]  /*3530*/  FADD.FTZ R8, R156.reuse, R7 ;  /* 0x000000079c087221 */ /* 0x044fe20000010000 */
[----:B------:R-:W-:Y:S01]  /*3540*/  F2FP.BF16.F32.PACK_AB R156, R156, R9 ;  /* 0x000000099c9c723e */ /* 0x000fe200000010ff */
[----:B------:R-:W-:-:S05]  /*3550*/  IMAD.MOV.U32 R9, RZ, RZ, 0x3f800000 ;  /* 0x3f800000ff097424 */ /* 0x000fca00078e00ff */
[----:B------:R-:W1:Y:S01]  /*3560*/  MUFU.EX2 R12, R12 ;  /* 0x0000000c000c7308 */ /* 0x000e620000000800 */
[----:B---3--:R-:W-:-:S07]  /*3570*/  FADD.FTZ R27, R99, R14 ;  /* 0x0000000e631b7221 */ /* 0x008fce0000010000 */
[----:B------:R2:W3:Y:S01]  /*3580*/  MUFU.EX2 R158, R69 ;  /* 0x00000045009e7308 */ /* 0x0004e20000000800 */
[----:B0-----:R-:W-:Y:S01]  /*3590*/  FADD.FTZ R7, R23, R8 ;  /* 0x0000000817077221 */ /* 0x001fe20000010000 */
[----:B------:R-:W-:Y:S01]  /*35a0*/  MOV R8, 0x3f800000 ;  /* 0x3f80000000087802 */ /* 0x000fe20000000f00 */
[C---:B-1----:R-:W-:Y:S01]  /*35b0*/  FADD.FTZ R6, R12.reuse, R27 ;  /* 0x0000001b0c067221 */ /* 0x042fe20000010000 */
[----:B------:R-:W-:Y:S01]  /*35c0*/  F2FP.BF16.F32.PACK_AB R159, R12, R99 ;  /* 0x000000630c9f723e */ /* 0x000fe200000010ff */
[--C-:B--2---:R-:W-:Y:S02]  /*35d0*/  IMAD.MOV.U32 R69, RZ, RZ, R87.reuse ;  /* 0x000000ffff457224 */ /* 0x104fe400078e0057 */
[----:B------:R-:W-:Y:S02]  /*35e0*/  IMAD.MOV.U32 R27, RZ, RZ, R87 ;  /* 0x000000ffff1b7224 */ /* 0x000fe400078e0057 */
[C---:B---3--:R-:W-:Y:S01]  /*35f0*/  FADD.FTZ R3, R158.reuse, R7 ;  /* 0x000000079e037221 */ /* 0x048fe20000010000 */
[----:B------:R-:W-:Y:S01]  /*3600*/  F2FP.BF16.F32.PACK_AB R158, R158, R23 ;  /* 0x000000179e9e723e */ /* 0x000fe200000010ff */
[----:B------:R-:W-:Y:S01]  /*3610*/  IMAD.MOV.U32 R7, RZ, RZ, RZ ;  /* 0x000000ffff077224 */ /* 0x000fe200078e00ff */
[----:B------:R-:W-:Y:S06]  /*3620*/  @!P1 BRA `(.L_x_18) ;  /* 0x0000002400089947 */ /* 0x000fec0003800000 */
[----:B------:R-:W-:Y:S01]  /*3630*/  IMAD.MOV.U32 R14, RZ, RZ, R11 ;  /* 0x000000ffff0e7224 */ /* 0x000fe200078e000b */
[----:B------:R-:W-:Y:S01]  /*3640*/  MOV R12, R13 ;  /* 0x0000000d000c7202 */ /* 0x000fe20000000f00 */
[----:B------:R-:W-:Y:S01]  /*3650*/  IMAD.MOV.U32 R17, RZ, RZ, RZ ;  /* 0x000000ffff117224 */ /* 0x000fe200078e00ff */
[----:B------:R-:W-:Y:S01]  /*3660*/  CS2R R86, SRZ ;  /* 0x0000000000567805 */ /* 0x000fe2000001ff00 */
[----:B------:R-:W-:Y:S01]  /*3670*/  IMAD.MOV.U32 R9, RZ, RZ, 0x3f800000 ;  /* 0x3f800000ff097424 */ /* 0x000fe200078e00ff */
        /* <DEDUP_REMOVED lines=30> */
[----:B------:R-:W-:Y:S01]  /*3860*/  CS2R R24, SRZ ;  /* 0x0000000000187805 */ /* 0x000fe2000001ff00 */
[----:B------:R-:W-:Y:S01]  /*3870*/  UMOV UR56, URZ ;  /* 0x0000003f00387c82 */ /* 0x000fe20008000000 */
[----:B------:R-:W-:-:S05]  /*3880*/  ULDC UR60, c[0x0][0x9d8] ;  /* 0x00027600003c7ab9 */ /* 0x000fca0000000800 */
.L_x_29:
[----:B------:R-:W-:-:S04]  /*3890*/  UISETP.NE.AND UP0, UPT, UR56, 0x1, UPT ;  /* 0x000000013800788c */ /* 0x000fc8000bf05270 */
[----:B------:R-:W-:-:S06]  /*38a0*/  USEL UR4, URZ, 0x1, UP0 ;  /* 0x000000013f047887 */ /* 0x000fcc0008000000 */
[----:B------:R-:W-:Y:S01]  /*38b0*/  LOP3.LUT R7, R17, UR4, RZ, 0x3c, !PT ;  /* 0x0000000411077c12 */ /* 0x000fe2000f8e3cff */
[----:B------:R-:W-:Y:S06]  /*38c0*/  @!P0 BRA `(.L_x_19) ;  /* 0x0000000000048947 */ /* 0x000fec0003800000 */
[----:B------:R-:W-:Y:S01]  /*38d0*/  BPT.TRAP 0x1 ;  /* 0x000000040000795c */ /* 0x000fe20000300000 */
.L_x_19:
[----:B------:R-:W-:Y:S01]  /*38e0*/  UIADD3 UR4, UR56, 0x1, URZ ;  /* 0x0000000138047890 */ /* 0x000fe2000fffe03f */
[----:B------:R-:W-:-:S03]  /*38f0*/  SHF.L.U32 R10, R7, 0x1f, RZ ;  /* 0x0000001f070a7819 */ /* 0x000fc600000006ff */
[----:B------:R-:W-:-:S04]  /*3900*/  UISETP.NE.AND UP0, UPT, UR4, 0x2, UPT ;  /* 0x000000020400788c */ /* 0x000fc8000bf05270 */
[----:B------:R-:W-:-:S04]  /*3910*/  USEL UR4, UR4, URZ, UP0 ;  /* 0x0000003f04047287 */ /* 0x000fc80008000000 */
[----:B------:R-:W-:Y:S02]  /*3920*/  ULEA UR59, UR4, UR37, 0x3 ;  /* 0x00000025043b7291 */ /* 0x000fe4000f8e183f */
[----:B------:R-:W-:-:S07]  /*3930*/  MOV R0, UR4 ;  /* 0x0000000400007c02 */ /* 0x000fce0008000f00 */
[----:B------:R0:W1:Y:S01]  /*3940*/  SYNCS.PHASECHK.TRANS64.TRYWAIT P1, [UR59+0x2a830], R10 ;  /* 0x02a8300aff0075a7 */ /* 0x000062000802017b */
[----:B------:R-:W-:Y:S05]  /*3950*/  @!P0 BRA `(.L_x_20) ;  /* 0x0000000000048947 */ /* 0x000fea0003800000 */
[----:B------:R-:W-:Y:S01]  /*3960*/  BPT.TRAP 0x1 ;  /* 0x000000040000795c */ /* 0x000fe20000300000 */
.L_x_20:
[----:B-1----:R-:W-:Y:S05]  /*3970*/  @P1 BRA `(.L_x_21) ;  /* 0x0000000000081947 */ /* 0x002fea0003800000 */
[----:B------:R-:W1:Y:S02]  /*3980*/  SYNCS.PHASECHK.TRANS64.TRYWAIT P1, [UR59+0x2a830], R10 ;  /* 0x02a8300aff0075a7 */ /* 0x000e64000802017b */
[----:B-1----:R-:W-:Y:S05]  /*3990*/  @!P1 BRA `(.L_x_22) ;  /* 0x00000080000c9947 */ /* 0x002fea0003800000 */
.L_x_21:
[----:B------:R-:W-:Y:S01]  /*39a0*/  R2UR UR6, R0 ;  /* 0x00000000000672ca */ /* 0x000fe200000e0000 */
[----:B------:R-:W-:Y:S01]  /*39b0*/  WARPGROUP.ARRIVE ;  /* 0x00000000000079c5 */ /* 0x000fe20000000000 */
[----:B------:R-:W-:Y:S01]  /*39c0*/  R2UR UR4, R4 ;  /* 0x00000000040472ca */ /* 0x000fe200000e0000 */
[----:B------:R-:W-:Y:S01]  /*39d0*/  UMOV UR7, 0x40000040 ;  /* 0x4000004000077882 */ /* 0x000fe20000000000 */
[----:B------:R-:W-:Y:S01]  /*39e0*/  R2UR UR5, R5 ;  /* 0x00000000050572ca */ /* 0x000fe200000e0000 */
[----:B------:R-:W-:Y:S01]  /*39f0*/  UMOV UR11, 0x40000040 ;  /* 0x40000040000b7882 */ /* 0x000fe20000000000 */
[----:B------:R-:W-:Y:S01]  /*3a00*/  UMOV UR15, 0x40000040 ;  /* 0x40000040000f7882 */ /* 0x000fe20000000000 */
[----:B------:R-:W-:Y:S01]  /*3a10*/  UMOV UR19, 0x40000040 ;  /* 0x4000004000137882 */ /* 0x000fe20000000000 */
[----:B------:R-:W-:Y:S01]  /*3a20*/  UMOV UR23, 0x40000040 ;  /* 0x4000004000177882 */ /* 0x000fe20000000000 */
[----:B------:R-:W-:Y:S01]  /*3a30*/  UMOV UR27, 0x40000040 ;  /* 0x40000040001b7882 */ /* 0x000fe20000000000 */
[----:B------:R-:W-:Y:S01]  /*3a40*/  UMOV UR31, 0x40000040 ;  /* 0x40000040001f7882 */ /* 0x000fe20000000000 */
[----:B------:R-:W-:Y:S01]  /*3a50*/  UMOV UR35, 0x40000040 ;  /* 0x4000004000237882 */ /* 0x000fe20000000000 */
[----:B------:R-:W-:Y:S01]  /*3a60*/  UMOV UR43, 0x40000040 ;  /* 0x40000040002b7882 */ /* 0x000fe20000000000 */
[----:B------:R-:W-:Y:S01]  /*3a70*/  UIMAD UR6, UR6, 0x900, UR58 ;  /* 0x00000900060678a4 */ /* 0x000fe2000f8e023a */
[-C--:B------:R-:W-:Y:S01]  /*3a80*/  FMUL.FTZ R24, R24, R8.reuse ;  /* 0x0000000818187220 */ /* 0x080fe20000410000 */
[----:B------:R-:W-:Y:S01]  /*3a90*/  UMOV UR47, 0x40000040 ;  /* 0x40000040002f7882 */ /* 0x000fe20000000000 */
[----:B------:R-:W-:Y:S01]  /*3aa0*/  UMOV UR51, 0x40000040 ;  /* 0x4000004000337882 */ /* 0x000fe20000000000 */
[----:B------:R-:W-:Y:S01]  /*3ab0*/  UIADD3 UR10, UR6, 0x2, URZ ;  /* 0x00000002060a7890 */ /* 0x000fe2000fffe03f */
[-C--:B------:R-:W-:Y:S01]  /*3ac0*/  FMUL.FTZ R25, R25, R8.reuse ;  /* 0x0000000819197220 */ /* 0x080fe20000410000 */
[----:B------:R-:W-:Y:S01]  /*3ad0*/  UIADD3 UR14, UR6, 0x4, URZ ;  /* 0x00000004060e7890 */ /* 0x000fe2000fffe03f */
[----:B------:R-:W-:Y:S01]  /*3ae0*/  FMUL.FTZ R28, R28, R8 ;  /* 0x000000081c1c7220 */ /* 0x000fe20000410000 */
[----:B------:R-:W-:-:S02]  /*3af0*/  UIADD3 UR18, UR6, 0x6, URZ ;  /* 0x0000000606127890 */ /* 0x000fc4000fffe03f */
[----:B------:R-:W-:Y:S01]  /*3b00*/  HGMMA.64x96x16.F32.BF16 R88, gdesc[UR4], RZ, !UPT, gsb0 ;  /* 0x01600000045879f0 */ /* 0x000fe2000c0018ff */
[----:B------:R-:W-:Y:S01]  /*3b10*/  UIADD3 UR22, UR6, 0x300, URZ ;  /* 0x0000030006167890 */ /* 0x000fe2000fffe03f */
[-C--:B------:R-:W-:Y:S01]  /*3b20*/  FMUL.FTZ R29, R29, R8.reuse ;  /* 0x000000081d1d7220 */ /* 0x080fe20000410000 */
        /* <DEDUP_REMOVED lines=14> */
[----:B------:R-:W-:Y:S01]  /*3c10*/  UMOV UR55, 0x40000040 ;  /* 0x4000004000377882 */ /* 0x000fe20000000000 */
[-C--:B------:R-:W-:Y:S01]  /*3c20*/  FMUL.FTZ R45, R45, R8.reuse ;  /* 0x000000082d2d7220 */ /* 0x080fe20000410000 */
        /* <DEDUP_REMOVED lines=19> */
[----:B------:R-:W-:Y:S01]  /*3d60*/  FMUL.FTZ R85, R85, R8 ;  /* 0x0000000855557220 */ /* 0x000fe20000410000 */
        /* <DEDUP_REMOVED lines=32> */
[----:B------:R-:W-:-:S02]  /*3f70*/  WARPGROUP.DEPBAR.LE gsb0, 0x0 ;  /* 0x00008000000079c5 */ /* 0x000fc40000010000 */
        /* <DEDUP_REMOVED lines=33> */
[----:B------:R-:W-:Y:S05]  /*4190*/  @!P0 BRA `(.L_x_23) ;  /* 0x0000000000048947 */ /* 0x000fea0003800000 */
[----:B------:R-:W-:Y:S01]  /*41a0*/  BPT.TRAP 0x1 ;  /* 0x000000040000795c */ /* 0x000fe20000300000 */
.L_x_23:
[----:B------:R-:W-:Y:S01]  /*41b0*/  ULEA UR5, UR56, UR37, 0x3 ;  /* 0x0000002538057291 */ /* 0x000fe2000f8e183f */
[----:B------:R-:W-:-:S08]  /*41c0*/  SHF.L.U32 R8, R17, 0x1f, RZ ;  /* 0x0000001f11087819 */ /* 0x000fd000000006ff */
[----:B------:R2:W3:Y:S01]  /*41d0*/  SYNCS.PHASECHK.TRANS64.TRYWAIT P1, [UR5+0x2a850], R8 ;  /* 0x02a85008ff0075a7 */ /* 0x0004e20008020145 */
[----:B------:R-:W-:Y:S05]  /*41e0*/  @!P0 BRA `(.L_x_24) ;  /* 0x0000000000048947 */ /* 0x000fea0003800000 */
[----:B------:R-:W-:Y:S01]  /*41f0*/  BPT.TRAP 0x1 ;  /* 0x000000040000795c */ /* 0x000fe20000300000 */
.L_x_24:
[----:B---3--:R-:W-:Y:S05]  /*4200*/  @P1 BRA `(.L_x_25) ;  /* 0x0000000000081947 */ /* 0x008fea0003800000 */
[----:B------:R-:W3:Y:S02]  /*4210*/  SYNCS.PHASECHK.TRANS64.TRYWAIT P1, [UR5+0x2a850], R8 ;  /* 0x02a85008ff0075a7 */ /* 0x000ee40008020145 */
[----:B---3--:R-:W-:Y:S05]  /*4220*/  @!P1 BRA `(.L_x_26) ;  /* 0x0000007800009947 */ /* 0x008fea0003800000 */
.L_x_25:
[----:B------:R-:W-:Y:S01]  /*4230*/  UIADD3 UR4, UR37, 0x400, URZ ;  /* 0x0000040025047890 */ /* 0x000fe2000fffe03f */
[----:B------:R-:W-:Y:S01]  /*4240*/  WARPGROUP.ARRIVE ;  /* 0x00000000000079c5 */ /* 0x000fe20000000000 */
[----:B------:R-:W-:Y:S02]  /*4250*/  UMOV UR7, 0x40000040 ;  /* 0x4000004000077882 */ /* 0x000fe40000000000 */
[----:B------:R-:W-:-:S04]  /*4260*/  USHF.R.U32.HI UR4, URZ, 0x4, UR4 ;  /* 0x000000043f047899 */ /* 0x000fc80008011604 */
[----:B------:R-:W-:-:S04]  /*4270*/  ULOP3.LUT UR4, UR4, 0x3fff, URZ, 0xc0, !UPT ;  /* 0x00003fff04047892 */ /* 0x000fc8000f8ec03f */
[----:B------:R-:W-:-:S04]  /*4280*/  ULOP3.LUT UR4, UR4, 0x3000000, URZ, 0xfc, !UPT ;  /* 0x0300000004047892 */ /* 0x000fc8000f8efc3f */
[----:B------:R-:W-:-:S04]  /*4290*/  UIMAD UR56, UR56, 0x600, UR4 ;  /* 0x00000600383878a4 */ /* 0x000fc8000f8e0204 */
[----:B------:R-:W-:-:S03]  /*42a0*/  UIADD3 UR4, UR56, 0x80, URZ ;  /* 0x0000008038047890 */ /* 0x000fc6000fffe03f */
[----:B------:R-:W-:-:S06]  /*42b0*/  UMOV UR6, UR56 ;  /* 0x0000003800067c82 */ /* 0x000fcc0008000000 */
[----:B------:R-:W-:Y:S01]  /*42c0*/  HGMMA.64x128x16.F32.BF16 R24, R136, gdesc[UR4].tnspB, R24, gsb0 ;  /* 0x41e0000488187df0 */ /* 0x000fe20008001818 */
[----:B------:R-:W-:Y:S01]  /*42d0*/  UMOV UR7, 0x40000040 ;  /* 0x4000004000077882 */ /* 0x000fe20000000000 */
[----:B------:R-:W-:Y:S01]  /*42e0*/  UMOV UR6, UR4 ;  /* 0x0000000400067c82 */ /* 0x000fe20008000000 */
[----:B------:R-:W-:Y:S01]  /*42f0*/  UIADD3 UR4, UR56, 0x100, URZ ;  /* 0x0000010038047890 */ /* 0x000fe2000fffe03f */
[----:B------:R-:W-:Y:S02]  /*4300*/  WARPGROUP.DEPBAR.LE gsb0, 0x0 ;  /* 0x00008000000079c5 */ /* 0x000fe40000010000 */
[----:B------:R-:W-:-:S06]  /*4310*/  WARPGROUP.ARRIVE ;  /* 0x00000000000079c5 */ /* 0x000fcc0000000000 */
[----:B------:R-:W-:Y:S01]  /*4320*/  HGMMA.64x128x16.F32.BF16 R24, R140, gdesc[UR4].tnspB, R24, gsb0 ;  /* 0x41e000048c187df0 */ /* 0x000fe20008001818 */
[----:B------:R-:W-:Y:S01]  /*4330*/  UMOV UR6, UR4 ;  /* 0x0000000400067c82 */ /* 0x000fe20008000000 */
[----:B------:R-:W-:Y:S01]  /*4340*/  UMOV UR7, 0x40000040 ;  /* 0x4000004000077882 */ /* 0x000fe20000000000 */
[----:B------:R-:W-:Y:S01]  /*4350*/  UIADD3 UR4, UR56, 0x180, URZ ;  /* 0x0000018038047890 */ /* 0x000fe2000fffe03f */
[----:B------:R-:W-:Y:S02]  /*4360*/  WARPGROUP.DEPBAR.LE gsb0, 0x0 ;  /* 0x00008000000079c5 */ /* 0x000fe40000010000 */
[----:B------:R-:W-:-:S06]  /*4370*/  WARPGROUP.ARRIVE ;  /* 0x00000000000079c5 */ /* 0x000fcc0000000000 */
[----:B------:R-:W-:Y:S01]  /*4380*/  HGMMA.64x128x16.F32.BF16 R24, R144, gdesc[UR4].tnspB, R24, gsb0 ;  /* 0x41e0000490187df0 */ /* 0x000fe20008001818 */
[----:B------:R-:W-:Y:S01]  /*4390*/  UMOV UR6, UR4 ;  /* 0x0000000400067c82 */ /* 0x000fe20008000000 */
[----:B------:R-:W-:Y:S01]  /*43a0*/  UMOV UR7, 0x40000040 ;  /* 0x4000004000077882 */ /* 0x000fe20000000000 */
[----:B------:R-:W-:Y:S02]  /*43b0*/  UIADD3 UR4, UR56, 0x200, URZ ;  /* 0x0000020038047890 */ /* 0x000fe4000fffe03f */
[----:B------:R-:W-:Y:S01]  /*43c0*/  UIADD3 UR56, UR56, 0x280, URZ ;  /* 0x0000028038387890 */ /* 0x000fe2000fffe03f */
[----:B------:R-:W-:Y:S02]  /*43d0*/  WARPGROUP.DEPBAR.LE gsb0, 0x0 ;  /* 0x00008000000079c5 */ /* 0x000fe40000010000 */
[----:B------:R-:W-:-:S06]  /*43e0*/  WARPGROUP.ARRIVE ;  /* 0x00000000000079c5 */ /* 0x000fcc0000000000 */
[----:B------:R-:W-:Y:S01]  /*43f0*/  HGMMA.64x128x16.F32.BF16 R24, R148, gdesc[UR4].tnspB, R24, gsb0 ;  /* 0x41e0000494187df0 */ /* 0x000fe20008001818 */
[----:B------:R-:W-:Y:S01]  /*4400*/  UMOV UR6, UR4 ;  /* 0x0000000400067c82 */ /* 0x000fe20008000000 */
[----:B------:R-:W-:Y:S01]  /*4410*/  UMOV UR7, 0x40000040 ;  /* 0x4000004000077882 */ /* 0x000fe20000000000 */
[----:B------:R-:W-:Y:S02]  /*4420*/  WARPGROUP.DEPBAR.LE gsb0, 0x0 ;  /* 0x00008000000079c5 */ /* 0x000fe40000010000 */
[----:B------:R-:W-:-:S07]  /*4430*/  WARPGROUP.ARRIVE ;  /* 0x00000000000079c5 */ /* 0x000fce0000000000 */
[----:B------:R-:W-:Y:S01]  /*4440*/  HGMMA.64x128x16.F32.BF16 R24, R152, gdesc[UR4].tnspB, R24, gsb0 ;  /* 0x41e0000498187df0 */ /* 0x000fe20008001818 */
[----:B------:R-:W-:Y:S01]  /*4450*/  UMOV UR6, UR56 ;  /* 0x0000003800067c82 */ /* 0x000fe20008000000 */
[----:B------:R-:W-:Y:S01]  /*4460*/  UMOV UR7, 0x40000040 ;  /* 0x4000004000077882 */ /* 0x000fe20000000000 */
[----:B------:R-:W-:Y:S02]  /*4470*/  WARPGROUP.DEPBAR.LE gsb0, 0x0 ;  /* 0x00008000000079c5 */ /* 0x000fe40000010000 */
[----:B------:R-:W-:-:S07]  /*4480*/  WARPGROUP.ARRIVE ;  /* 0x00000000000079c5 */ /* 0x000fce0000000000 */
[----:B------:R-:W-:Y:S03]  /*4490*/  HGMMA.64x128x16.F32.BF16 R24, R156, gdesc[UR4].tnspB, R24, gsb0 ;  /* 0x41e000049c187df0 */ /* 0x000fe60008001818 */
[----:B------:R-:W-:Y:S02]  /*44a0*/  WARPGROUP.DEPBAR.LE gsb0, 0x0 ;  /* 0x00008000000079c5 */ /* 0x000fe40000010000 */
[----:B------:R-:W-:Y:S05]  /*44b0*/  @!P0 BRA `(.L_x_27) ;  /* 0x0000000000048947 */ /* 0x000fea0003800000 */
[----:B------:R-:W-:Y:S01]  /*44c0*/  BPT.TRAP 0x1 ;  /* 0x000000040000795c */ /* 0x000fe20000300000 */
.L_x_27:
[----:B------:R-:W-:Y:S01]  /*44d0*/  FMUL.FTZ R137, R88, UR60 ;  /* 0x0000003c58897c20 */ /* 0x000fe20008410000 */
[----:B------:R-:W-:Y:S01]  /*44e0*/  FMUL.FTZ R139, R89, UR60 ;  /* 0x0000003c598b7c20 */ /* 0x000fe20008410000 */
[----:B------:R-:W-:Y:S01]  /*44f0*/  FMUL.FTZ R141, R92, UR60 ;  /* 0x0000003c5c8d7c20 */ /* 0x000fe20008410000 */
[----:B------:R-:W-:Y:S01]  /*4500*/  FMUL.FTZ R17, R90, UR60 ;  /* 0x0000003c5a117c20 */ /* 0x000fe20008410000 */
[----:B------:R-:W-:Y:S01]  /*4510*/  FMUL.FTZ R143, R93, UR60 ;  /* 0x0000003c5d8f7c20 */ /* 0x000fe20008410000 */
[----:B------:R-:W-:Y:S01]  /*4520*/  FMUL.FTZ R19, R91, UR60 ;  /* 0x0000003c5b137c20 */ /* 0x000fe20008410000 */
[----:B------:R-:W2:Y:S01]  /*4530*/  MUFU.TANH R137, R137 ;  /* 0x0000008900897308 */ /* 0x000ea20000002400 */
[----:B------:R-:W-:Y:S01]  /*4540*/  FMUL.FTZ R145, R96, UR60 ;  /* 0x0000003c60917c20 */ /* 0x000fe20008410000 */
[----:B------:R-:W-:Y:S01]  /*4550*/  FMUL.FTZ R21, R94, UR60 ;  /* 0x0000003c5e157c20 */ /* 0x000fe20008410000 */
[----:B------:R-:W-:Y:S01]  /*4560*/  FMUL.FTZ R147, R97, UR60 ;  /* 0x0000003c61937c20 */ /* 0x000fe20008410000 */
[----:B------:R-:W-:Y:S01]  /*4570*/  FMUL.FTZ R23, R95, UR60 ;  /* 0x0000003c5f177c20 */ /* 0x000fe20008410000 */
[----:B------:R-:W-:Y:S01]  /*4580*/  FMUL.FTZ R149, R100, UR60 ;  /* 0x0000003c64957c20 */ /* 0x000fe20008410000 */
[----:B------:R-:W-:Y:S01]  /*4590*/  FMUL.FTZ R89, R98, UR60 ;  /* 0x0000003c62597c20 */ /* 0x000fe20008410000 */
[----:B------:R-:W-:Y:S01]  /*45a0*/  FMUL.FTZ R101, R101, UR60 ;  /* 0x0000003c65657c20 */ /* 0x000fe20008410000 */
[----:B------:R-:W4:Y:S01]  /*45b0*/  MUFU.TANH R139, R139 ;  /* 0x0000008b008b7308 */ /* 0x000f220000002400 */
[----:B------:R-:W-:Y:S01]  /*45c0*/  FMUL.FTZ R91, R99, UR60 ;  /* 0x0000003c635b7c20 */ /* 0x000fe20008410000 */
[----:B------:R-:W-:Y:S01]  /*45d0*/  FMUL.FTZ R151, R104, UR60 ;  /* 0x0000003c68977c20 */ /* 0x000fe20008410000 */
[----:B------:R-:W-:Y:S01]  /*45e0*/  FMUL.FTZ R93, R102, UR60 ;  /* 0x0000003c665d7c20 */ /* 0x000fe20008410000 */
[----:B------:R-:W-:Y:S01]  /*45f0*/  FMUL.FTZ R153, R105, UR60 ;  /* 0x0000003c69997c20 */ /* 0x000fe20008410000 */
[----:B------:R-:W-:Y:S01]  /*4600*/  FMUL.FTZ R95, R103, UR60 ;  /* 0x0000003c675f7c20 */ /* 0x000fe20008410000 */
[----:B------:R-:W-:Y:S01]  /*4610*/  FMUL.FTZ R155, R108, UR60 ;  /* 0x0000003c6c9b7c20 */ /* 0x000fe20008410000 */
[----:B------:R-:W-:Y:S01]  /*4620*/  FMUL.FTZ R97, R106, UR60 ;  /* 0x0000003c6a617c20 */ /* 0x000fe20008410000 */
[----:B------:R-:W5:Y:S01]  /*4630*/  MUFU.TANH R141, R141 ;  /* 0x0000008d008d7308 */ /* 0x000f620000002400 */
[----:B--23--:R-:W-:Y:S01]  /*4640*/  FMNMX.FTZ R8, R137, R12, !PT ;  /* 0x0000000c89087209 */ /* 0x00cfe20007810000 */
[----:B------:R-:W-:Y:S01]  /*4650*/  FMUL.FTZ R157, R109, UR60 ;  /* 0x0000003c6d9d7c20 */ /* 0x000fe20008410000 */
[----:B------:R-:W-:Y:S01]  /*4660*/  FMUL.FTZ R99, R107, UR60 ;  /* 0x0000003c6b637c20 */ /* 0x000fe20008410000 */
[----:B------:R-:W-:Y:S01]  /*4670*/  FMUL.FTZ R105, R111, UR60 ;  /* 0x0000003c6f697c20 */ /* 0x000fe20008410000 */
[----:B------:R-:W-:Y:S01]  /*4680*/  FMUL.FTZ R111, R112, UR60 ;  /* 0x0000003c706f7c20 */ /* 0x000fe20008410000 */
[----:B------:R-:W-:Y:S01]  /*4690*/  FMUL.FTZ R103, R110, UR60 ;  /* 0x0000003c6e677c20 */ /* 0x000fe20008410000 */
[----:B------:R-:W-:Y:S01]  /*46a0*/  FMUL.FTZ R159, R113, UR60 ;  /* 0x0000003c719f7c20 */ /* 0x000fe20008410000 */
[----:B------:R-:W0:Y:S01]  /*46b0*/  MUFU.TANH R17, R17 ;  /* 0x0000001100117308 */ /* 0x000e220000002400 */
[----:B----4-:R-:W-:Y:S01]  /*46c0*/  FMNMX.FTZ R8, R139, R8, !PT ;  /* 0x000000088b087209 */ /* 0x010fe20007810000 */
[----:B------:R-:W-:Y:S01]  /*46d0*/  FMUL.FTZ R161, R116, UR60 ;  /* 0x0000003c74a17c20 */ /* 0x000fe20008410000 */
[----:B------:R-:W-:Y:S01]  /*46e0*/  FMUL.FTZ R107, R114, UR60 ;  /* 0x0000003c726b7c20 */ /* 0x000fe20008410000 */
[----:B------:R-:W-:Y:S01]  /*46f0*/  FMUL.FTZ R117, R117, UR60 ;  /* 0x0000003c75757c20 */ /* 0x000fe20008410000 */
[----:B------:R-:W-:Y:S01]  /*4700*/  FMUL.FTZ R109, R115, UR60 ;  /* 0x0000003c736d7c20 */ /* 0x000fe20008410000 */
[----:B------:R-:W-:Y:S01]  /*4710*/  FMUL.FTZ R163, R120, UR60 ;  /* 0x0000003c78a37c20 */ /* 0x000fe20008410000 */
[----:B------:R-:W-:Y:S01]  /*4720*/  FMUL.FTZ R113, R118, UR60 ;  /* 0x0000003c76717c20 */ /* 0x000fe20008410000 */
[----:B------:R-:W2:Y:S01]  /*4730*/  MUFU.TANH R143, R143 ;  /* 0x0000008f008f7308 */ /* 0x000ea20000002400 */
[----:B-----5:R-:W-:Y:S01]  /*4740*/  FMNMX.FTZ R8, R141, R8, !PT ;  /* 0x000000088d087209 */ /* 0x020fe20007810000 */
[----:B------:R-:W-:Y:S01]  /*4750*/  FMUL.FTZ R165, R121, UR60 ;  /* 0x0000003c79a57c20 */ /* 0x000fe20008410000 */
[----:B------:R-:W-:Y:S01]  /*4760*/  FMUL.FTZ R115, R119, UR60 ;  /* 0x0000003c77737c20 */ /* 0x000fe20008410000 */
[----:B------:R-:W-:Y:S01]  /*4770*/  FMUL.FTZ R167, R124, UR60 ;  /* 0x0000003c7ca77c20 */ /* 0x000fe20008410000 */
[----:B------:R-:W-:Y:S01]  /*4780*/  FMUL.FTZ R119, R122, UR60 ;  /* 0x0000003c7a777c20 */ /* 0x000fe20008410000 */
[----:B------:R-:W-:Y:S01]  /*4790*/  FMUL.FTZ R125, R125, UR60 ;  /* 0x0000003c7d7d7c20 */ /* 0x000fe20008410000 */
[----:B------:R-:W-:Y:S01]  /*47a0*/  FMUL.FTZ R121, R123, UR60 ;  /* 0x0000003c7b797c20 */ /* 0x000fe20008410000 */
[----:B------:R-:W3:Y:S01]  /*47b0*/  MUFU.TANH R19, R19 ;  /* 0x0000001300137308 */ /* 0x000ee20000002400 */
[----:B01----:R-:W-:Y:S01]  /*47c0*/  FMNMX.FTZ R10, R17, R14, !PT ;  /* 0x0000000e110a7209 */ /* 0x003fe20007810000 */
[----:B------:R-:W-:Y:S01]  /*47d0*/  FMUL.FTZ R169, R128, UR60 ;  /* 0x0000003c80a97c20 */ /* 0x000fe20008410000 */
[----:B------:R-:W-:Y:S01]  /*47e0*/  FMUL.FTZ R123, R126, UR60 ;  /* 0x0000003c7e7b7c20 */ /* 0x000fe20008410000 */
[----:B------:R-:W-:Y:S01]  /*47f0*/  FMUL.FTZ R127, R127, UR60 ;  /* 0x0000003c7f7f7c20 */ /* 0x000fe20008410000 */
[----:B------:R-:W-:Y:S01]  /*4800*/  FMUL.FTZ R132, R132, UR60 ;  /* 0x0000003c84847c20 */ /* 0x000fe20008410000 */
[----:B------:R-:W-:Y:S01]  /*4810*/  FMUL.FTZ R131, R131, UR60 ;  /* 0x0000003c83837c20 */ /* 0x000fe20008410000 */
[----:B------:R-:W-:Y:S01]  /*4820*/  FMUL.FTZ R135, R135, UR60 ;  /* 0x0000003c87877c20 */ /* 0x000fe20008410000 */
[----:B------:R-:W0:Y:S01]  /*4830*/  MUFU.TANH R145, R145 ;  /* 0x0000009100917308 */ /* 0x000e220000002400 */
[----:B--2---:R-:W-:Y:S01]  /*4840*/  FMNMX.FTZ R8, R143, R8, !PT ;  /* 0x000000088f087209 */ /* 0x004fe20007810000 */
[----:B------:R-:W-:-:S04]  /*4850*/  UIADD3 UR59, UR59, 0x2a840, URZ ;  /* 0x0002a8403b3b7890 */ /* 0x000fc8000fffe03f */
[----:B------:R-:W-:Y:S02]  /*4860*/  UPRMT UR59, UR57, 0x654, UR59 ;  /* 0x00000654393b7896 */ /* 0x000fe4000800003b */
[----:B------:R-:W1:Y:S01]  /*4870*/  MUFU.TANH R21, R21 ;  /* 0x0000001500157308 */ /* 0x000e620000002400 */
[----:B---3--:R-:W-:-:S06]  /*4880*/  FMNMX.FTZ R10, R19, R10, !PT ;  /* 0x0000000a130a7209 */ /* 0x008fcc0007810000 */
[----:B------:R-:W-:Y:S01]  /*4890*/  SYNCS.ARRIVE.TRANS64.RED.A1T0 RZ, [UR59], RZ ;  /* 0x000000ffffff79a7 */ /* 0x000fe2000810043b */
[----:B------:R-:W2:Y:S01]  /*48a0*/  MUFU.TANH R147, R147 ;  /* 0x0000009300937308 */ /* 0x000ea20000002400 */
[----:B0-----:R-:W-:-:S07]  /*48b0*/  FMNMX.FTZ R8, R145, R8, !PT ;  /* 0x0000000891087209 */ /* 0x001fce0007810000 */
[----:B------:R-:W0:Y:S01]  /*48c0*/  MUFU.TANH R23, R23 ;  /* 0x0000001700177308 */ /* 0x000e220000002400 */
[----:B-1----:R-:W-:-:S07]  /*48d0*/  FMNMX.FTZ R10, R21, R10, !PT ;  /* 0x0000000a150a7209 */ /* 0x002fce0007810000 */
[----:B------:R-:W1:Y:S01]  /*48e0*/  MUFU.TANH R149, R149 ;  /* 0x0000009500957308 */ /* 0x000e620000002400 */
[----:B--2---:R-:W-:-:S07]  /*48f0*/  FMNMX.FTZ R8, R147, R8, !PT ;  /* 0x0000000893087209 */ /* 0x004fce0007810000 */
[----:B------:R-:W2:Y:S01]  /*4900*/  MUFU.TANH R89, R89 ;  /* 0x0000005900597308 */ /* 0x000ea20000002400 */
[----:B0-----:R-:W-:-:S07]  /*4910*/  FMNMX.FTZ R10, R23, R10, !PT ;  /* 0x0000000a170a7209 */ /* 0x001fce0007810000 */
[----:B------:R-:W0:Y:S01]  /*4920*/  MUFU.TANH R101, R101 ;  /* 0x0000006500657308 */ /* 0x000e220000002400 */
[----:B-1----:R-:W-:Y:S01]  /*4930*/  FMNMX.FTZ R18, R149, R8, !PT ;  /* 0x0000000895127209 */ /* 0x002fe20007810000 */
[----:B------:R-:W-:Y:S01]  /*4940*/  FMUL.FTZ R8, R129, UR60 ;  /* 0x0000003c81087c20 */ /* 0x000fe20008410000 */
[----:B------:R-:W-:-:S05]  /*4950*/  FMUL.FTZ R129, R130, UR60 ;  /* 0x0000003c82817c20 */ /* 0x000fca0008410000 */
[----:B------:R-:W1:Y:S01]  /*4960*/  MUFU.TANH R91, R91 ;  /* 0x0000005b005b7308 */ /* 0x000e620000002400 */
[----:B--2---:R-:W-:-:S07]  /*4970*/  FMNMX.FTZ R10, R89, R10, !PT ;  /* 0x0000000a590a7209 */ /* 0x004fce0007810000 */
        /* <DEDUP_REMOVED lines=52> */
[----:B------:R1:W3:Y:S01]  /*4cc0*/  MUFU.TANH R171, R8 ;  /* 0x0000000800ab7308 */ /* 0x0002e20000002400 */
[----:B--2---:R-:W-:-:S07]  /*4cd0*/  FMNMX.FTZ R18, R169, R18, !PT ;  /* 0x00000012a9127209 */ /* 0x004fce0007810000 */
[----:B------:R-:W2:Y:S01]  /*4ce0*/  MUFU.TANH R127, R127 ;  /* 0x0000007f007f7308 */ /* 0x000ea20000002400 */
[----:B-1----:R-:W-:Y:S01]  /*4cf0*/  FMUL.FTZ R8, R133, UR60 ;  /* 0x0000003c85087c20 */ /* 0x002fe20008410000 */
[----:B------:R-:W-:Y:S01]  /*4d00*/  FMUL.FTZ R133, R134, UR60 ;  /* 0x0000003c86857c20 */ /* 0x000fe20008410000 */
[----:B0-----:R-:W-:-:S05]  /*4d10*/  FMNMX.FTZ R10, R123, R10, !PT ;  /* 0x0000000a7b0a7209 */ /* 0x001fca0007810000 */
[----:B------:R-:W0:Y:S01]  /*4d20*/  MUFU.TANH R173, R132 ;  /* 0x0000008400ad7308 */ /* 0x000e220000002400 */
[----:B---3--:R-:W-:-:S07]  /*4d30*/  FMNMX.FTZ R18, R171, R18, !PT ;  /* 0x00000012ab127209 */ /* 0x008fce0007810000 */
[----:B------:R-:W1:Y:S01]  /*4d40*/  MUFU.TANH R129, R129 ;  /* 0x0000008100817308 */ /* 0x000e620000002400 */
[----:B--2---:R-:W-:-:S07]  /*4d50*/  FMNMX.FTZ R10, R127, R10, !PT ;  /* 0x0000000a7f0a7209 */ /* 0x004fce0007810000 */
[----:B------:R-:W2:Y:S01]  /*4d60*/  MUFU.TANH R175, R8 ;  /* 0x0000000800af7308 */ /* 0x000ea20000002400 */
[----:B0-----:R-:W-:-:S07]  /*4d70*/  FMNMX.FTZ R18, R173, R18, !PT ;  /* 0x00000012ad127209 */ /* 0x001fce0007810000 */
[----:B------:R-:W0:Y:S01]  /*4d80*/  MUFU.TANH R131, R131 ;  /* 0x0000008300837308 */ /* 0x000e220000002400 */
[----:B-1----:R-:W-:-:S07]  /*4d90*/  FMNMX.FTZ R10, R129, R10, !PT ;  /* 0x0000000a810a7209 */ /* 0x002fce0007810000 */
[----:B------:R-:W1:Y:S01]  /*4da0*/  MUFU.TANH R133, R133 ;  /* 0x0000008500857308 */ /* 0x000e620000002400 */
[----:B--2---:R-:W-:-:S05]  /*4db0*/  FMNMX.FTZ R18, R175, R18, !PT ;  /* 0x00000012af127209 */ /* 0x004fca0007810000 */
[----:B------:R-:W2:Y:S02]  /*4dc0*/  SHFL.BFLY PT, R9, R18, 0x2, 0x1f ;  /* 0x0c401f0012097f89 */ /* 0x000ea400000e0000 */
[----:B------:R-:W3:Y:S01]  /*4dd0*/  MUFU.TANH R135, R135 ;  /* 0x0000008700877308 */ /* 0x000ee20000002400 */
[----:B0-----:R-:W-:-:S04]  /*4de0*/  FMNMX.FTZ R10, R131, R10, !PT ;  /* 0x0000000a830a7209 */ /* 0x001fc80007810000 */
[----:B-1----:R-:W-:-:S04]  /*4df0*/  FMNMX.FTZ R10, R133, R10, !PT ;  /* 0x0000000a850a7209 */ /* 0x002fc80007810000 */
[----:B---3--:R-:W-:Y:S02]  /*4e00*/  FMNMX.FTZ R8, R135, R10, !PT ;  /* 0x0000000a87087209 */ /* 0x008fe40007810000 */
[----:B------:R-:W0:Y:S03]  /*4e10*/  LDC R10, c[0x0][0x988] ;  /* 0x00026200ff0a7b82 */ /* 0x000e260000000800 */
[----:B------:R-:W1:Y:S01]  /*4e20*/  SHFL.BFLY PT, R11, R8, 0x2, 0x1f ;  /* 0x0c401f00080b7f89 */ /* 0x000e6200000e0000 */
[----:B--2---:R-:W-:-:S05]  /*4e30*/  FMNMX.FTZ R9, R18, R9, !PT ;  /* 0x0000000912097209 */ /* 0x004fca0007810000 */
[----:B------:R-:W2:Y:S01]  /*4e40*/  SHFL.BFLY PT, R20, R9, 0x1, 0x1f ;  /* 0x0c201f0009147f89 */ /* 0x000ea200000e0000 */
[----:B-1----:R-:W-:-:S05]  /*4e50*/  FMNMX.FTZ R22, R8, R11, !PT ;  /* 0x0000000b08167209 */ /* 0x002fca0007810000 */
[----:B------:R-:W1:Y:S01]  /*4e60*/  SHFL.BFLY PT, R11, R22, 0x1, 0x1f ;  /* 0x0c201f00160b7f89 */ /* 0x000e6200000e0000 */
[----:B--2---:R-:W-:-:S05]  /*4e70*/  FMNMX.FTZ R13, R9, R20, !PT ;  /* 0x00000014090d7209 */ /* 0x004fca0007810000 */
[C---:B------:R-:W-:Y:S01]  /*4e80*/  FADD.FTZ R177, -R13.reuse, R12 ;  /* 0x0000000c0db17221 */ /* 0x040fe20000010100 */
[----:B0-----:R-:W-:-:S03]  /*4e90*/  FMUL.FTZ R12, R13, R10 ;  /* 0x0000000a0d0c7220 */ /* 0x001fc60000410000 */
[-C--:B------:R-:W-:Y:S01]  /*4ea0*/  FMUL.FTZ R177, R177, R10.reuse ;  /* 0x0000000ab1b17220 */ /* 0x080fe20000410000 */
[-CC-:B------:R-:W-:Y:S01]  /*4eb0*/  FFMA.FTZ R138, R141, R10.reuse, -R12.reuse ;  /* 0x0000000a8d8a7223 */ /* 0x180fe2000001080c */
        /* <DEDUP_REMOVED lines=12> */
[----:B-1----:R-:W-:Y:S01]  /*4f80*/  FMNMX.FTZ R11, R22, R11, !PT ;  /* 0x0000000b160b7209 */ /* 0x002fe20007810000 */
        /* <DEDUP_REMOVED lines=10> */
[-C--:B------:R-:W-:Y:S01]  /*5030*/  FFMA.FTZ R159, R175, R10.reuse, -R12 ;  /* 0x0000000aaf9f7223 */ /* 0x080fe2000001080c */
[C---:B------:R-:W-:Y:S01]  /*5040*/  FADD.FTZ R179, -R11.reuse, R14 ;  /* 0x0000000e0bb37221 */ /* 0x040fe20000010100 */
[-C--:B------:R-:W-:Y:S01]  /*5050*/  FMUL.FTZ R12, R11, R10.reuse ;  /* 0x0000000a0b0c7220 */ /* 0x080fe20000410000 */
[----:B------:R-:W-:Y:S02]  /*5060*/  MUFU.EX2 R8, R177 ;  /* 0x000000b100087308 */ /* 0x000fe40000000800 */
[-C--:B------:R-:W-:Y:S01]  /*5070*/  FMUL.FTZ R179, R179, R10.reuse ;  /* 0x0000000ab3b37220 */ /* 0x080fe20000410000 */
        /* <DEDUP_REMOVED lines=13> */
[----:B------:R-:W0:Y:S01]  /*5150*/  MUFU.EX2 R137, R137 ;  /* 0x0000008900897308 */ /* 0x000e220000000800 */
[-CC-:B------:R-:W-:Y:S01]  /*5160*/  FFMA.FTZ R107, R107, R10.reuse, -R12.reuse ;  /* 0x0000000a6b6b7223 */ /* 0x180fe2000001080c */
[-CC-:B------:R-:W-:Y:S01]  /*5170*/  FFMA.FTZ R109, R109, R10.reuse, -R12.reuse ;  /* 0x0000000a6d6d7223 */ /* 0x180fe2000001080c */
[-CC-:B------:R-:W-:Y:S01]  /*5180*/  FFMA.FTZ R113, R113, R10.reuse, -R12.reuse ;  /* 0x0000000a71717223 */ /* 0x180fe2000001080c */
[-CC-:B------:R-:W-:Y:S01]  /*5190*/  FFMA.FTZ R115, R115, R10.reuse, -R12.reuse ;  /* 0x0000000a73737223 */ /* 0x180fe2000001080c */
[-CC-:B------:R-:W-:Y:S01]  /*51a0*/  FFMA.FTZ R119, R119, R10.reuse, -R12.reuse ;  /* 0x0000000a77777223 */ /* 0x180fe2000001080c */
[-CC-:B------:R-:W-:Y:S01]  /*51b0*/  FFMA.FTZ R121, R121, R10.reuse, -R12.reuse ;  /* 0x0000000a79797223 */ /* 0x180fe2000001080c */
[-CC-:B------:R-:W-:Y:S01]  /*51c0*/  FFMA.FTZ R123, R123, R10.reuse, -R12.reuse ;  /* 0x0000000a7b7b7223 */ /* 0x180fe2000001080c */
[----:B------:R-:W1:Y:S01]  /*51d0*/  MUFU.EX2 R18, R17 ;  /* 0x0000001100127308 */ /* 0x000e620000000800 */
[-CC-:B------:R-:W-:Y:S01]  /*51e0*/  FFMA.FTZ R127, R127, R10.reuse, -R12.reuse ;  /* 0x0000000a7f7f7223 */ /* 0x180fe2000001080c */
[-CC-:B------:R-:W-:Y:S01]  /*51f0*/  FFMA.FTZ R129, R129, R10.reuse, -R12.reuse ;  /* 0x0000000a81817223 */ /* 0x180fe2000001080c */
[-CC-:B------:R-:W-:Y:S01]  /*5200*/  FFMA.FTZ R131, R131, R10.reuse, -R12.reuse ;  /* 0x0000000a83837223 */ /* 0x180fe2000001080c */
[-CC-:B------:R-:W-:Y:S01]  /*5210*/  FFMA.FTZ R133, R133, R10.reuse, -R12.reuse ;  /* 0x0000000a85857223 */ /* 0x180fe2000001080c */
[----:B------:R-:W-:-:S03]  /*5220*/  FFMA.FTZ R12, R135, R10, -R12 ;  /* 0x0000000a870c7223 */ /* 0x000fc6000001080c */
[----:B------:R-:W2:Y:S01]  /*5230*/  MUFU.EX2 R136, R136 ;  /* 0x0000008800887308 */ /* 0x000ea20000000800 */
[----:B0-----:R-:W-:-:S07]  /*5240*/  FFMA.FTZ R3, R8, R3, R137 ;  /* 0x0000000308037223 */ /* 0x001fce0000010089 */
[----:B------:R-:W0:Y:S01]  /*5250*/  MUFU.EX2 R19, R19 ;  /* 0x0000001300137308 */ /* 0x000e220000000800 */
[----:B-1----:R-:W-:-:S07]  /*5260*/  FFMA.FTZ R6, R9, R6, R18 ;  /* 0x0000000609067223 */ /* 0x002fce0000010012 */
[----:B------:R-:W1:Y:S01]  /*5270*/  MUFU.EX2 R138, R138 ;  /* 0x0000008a008a7308 */ /* 0x000e620000000800 */
[----:B--2---:R-:W-:-:S07]  /*5280*/  FADD.FTZ R3, R136, R3 ;  /* 0x0000000388037221 */ /* 0x004fce0000010000 */
[----:B------:R-:W2:Y:S01]  /*5290*/  MUFU.EX2 R21, R21 ;  /* 0x0000001500157308 */ /* 0x000ea20000000800 */
[----:B0-----:R-:W-:-:S07]  /*52a0*/  FADD.FTZ R6, R19, R6 ;  /* 0x0000000613067221 */ /* 0x001fce0000010000 */
[----:B------:R-:W0:Y:S01]  /*52b0*/  MUFU.EX2 R139, R139 ;  /* 0x0000008b008b7308 */ /* 0x000e220000000800 */
[----:B-1----:R-:W-:-:S07]  /*52c0*/  FADD.FTZ R14, R138, R3 ;  /* 0x000000038a0e7221 */ /* 0x002fce0000010000 */
        /* <DEDUP_REMOVED lines=81> */
[----:B0-----:R-:W-:Y:S01]  /*57e0*/  FADD.FTZ R6, R133, R6 ;  /* 0x0000000685067221 */ /* 0x001fe20000010000 */
[----:B-1----:R-:W-:-:S03]  /*57f0*/  FADD.FTZ R3, R159, R14 ;  /* 0x0000000e9f037221 */ /* 0x002fc60000010000 */
[----:B--2---:R-:W-:Y:S01]  /*5800*/  FADD.FTZ R6, R12, R6 ;  /* 0x000000060c067221 */ /* 0x004fe20000010000 */
[----:B------:R-:W-:Y:S06]  /*5810*/  @!P0 BRA `(.L_x_28) ;  /* 0x0000000000048947 */ /* 0x000fec0003800000 */
[----:B------:R-:W-:Y:S01]  /*5820*/  BPT.TRAP 0x1 ;  /* 0x000000040000795c */ /* 0x000fe20000300000 */
.L_x_28:
[----:B------:R-:W-:Y:S01]  /*5830*/  UIADD3 UR4, UR5, 0x2a860, URZ ;  /* 0x0002a86005047890 */ /* 0x000fe2000fffe03f */
[C---:B------:R-:W-:Y:S01]  /*5840*/  ISETP.GT.AND P1, PT, R15.reuse, R16, PT ;  /* 0x000000100f00720c */ /* 0x040fe20003f24270 */
[----:B------:R-:W-:Y:S01]  /*5850*/  VIADD R15, R15, 0xffffffff ;  /* 0xffffffff0f0f7836 */ /* 0x000fe20000000000 */
[----:B------:R-:W-:Y:S01]  /*5860*/  R2UR UR56, R0 ;  /* 0x00000000003872ca */ /* 0x000fe200000e0000 */
[----:B------:R-:W-:Y:S01]  /*5870*/  UPRMT UR4, UR57, 0x654, UR4 ;  /* 0x0000065439047896 */ /* 0x000fe20008000004 */
[----:B------:R-:W-:Y:S01]  /*5880*/  F2FP.BF16.F32.PACK_AB R158, R159, R158 ;  /* 0x0000009e9f9e723e */ /* 0x000fe200000010ff */
[----:B------:R-:W-:Y:S01]  /*5890*/  IMAD.MOV.U32 R14, RZ, RZ, R11 ;  /* 0x000000ffff0e7224 */ /* 0x000fe200078e000b */
[----:B------:R-:W-:Y:S01]  /*58a0*/  F2FP.BF16.F32.PACK_AB R136, R136, R137 ;  /* 0x000000898888723e */ /* 0x000fe200000010ff */
[----:B------:R-:W-:Y:S01]  /*58b0*/  IMAD.MOV.U32 R17, RZ, RZ, R7 ;  /* 0x000000ffff117224 */ /* 0x000fe200078e0007 */
[----:B------:R-:W-:Y:S02]  /*58c0*/  F2FP.BF16.F32.PACK_AB R138, R139, R138 ;  /* 0x0000008a8b8a723e */ /* 0x000fe400000010ff */
[----:B------:R-:W-:-:S02]  /*58d0*/  F2FP.BF16.F32.PACK_AB R140, R141, R140 ;  /* 0x0000008c8d8c723e */ /* 0x000fc400000010ff */
[----:B------:R-:W-:Y:S01]  /*58e0*/  SYNCS.ARRIVE.TRANS64.RED.A1T0 RZ, [UR4], RZ ;  /* 0x000000ffffff79a7 */ /* 0x000fe20008100404 */
[----:B------:R-:W-:Y:S02]  /*58f0*/  F2FP.BF16.F32.PACK_AB R144, R145, R144 ;  /* 0x000000909190723e */ /* 0x000fe400000010ff */
[----:B------:R-:W-:Y:S02]  /*5900*/  F2FP.BF16.F32.PACK_AB R146, R147, R146 ;  /* 0x000000929392723e */ /* 0x000fe400000010ff */
[----:B------:R-:W-:Y:S02]  /*5910*/  F2FP.BF16.F32.PACK_AB R152, R153, R152 ;  /* 0x000000989998723e */ /* 0x000fe400000010ff */
[----:B------:R-:W-:Y:S02]  /*5920*/  F2FP.BF16.F32.PACK_AB R156, R157, R156 ;  /* 0x0000009c9d9c723e */ /* 0x000fe400000010ff */
[----:B------:R-:W-:Y:S02]  /*5930*/  F2FP.BF16.F32.PACK_AB R159, R12, R133 ;  /* 0x000000850c9f723e */ /* 0x000fe400000010ff */
[----:B------:R-:W-:-:S02]  /*5940*/  F2FP.BF16.F32.PACK_AB R137, R19, R18 ;  /* 0x000000121389723e */ /* 0x000fc400000010ff */
        /* <DEDUP_REMOVED lines=14> */
[----:B------:R-:W-:Y:S01]  /*5a30*/  MOV R12, R13 ;  /* 0x0000000d000c7202 */ /* 0x000fe20000000f00 */
[----:B------:R-:W-:Y:S06]  /*5a40*/  @P1 BRA `(.L_x_29) ;  /* 0xffffffdc00901947 */ /* 0x000fec000383ffff */
.L_x_18:
[----:B------:R-:W-:Y:S06]  /*5a50*/  BAR.ARV 0x8, 0x180 ;  /* 0x0206000000007b1d */ /* 0x000fec0000002000 */
        /* <DEDUP_REMOVED lines=64> */
[----:B------:R-:W-:Y:S06]  /*5e60*/  @!P0 BRA `(.L_x_30) ;  /* 0x0000000000048947 */ /* 0x000fec0003800000 */
[----:B------:R-:W-:Y:S01]  /*5e70*/  BPT.TRAP 0x1 ;  /* 0x000000040000795c */ /* 0x000fe20000300000 */
.L_x_30:
[----:B------:R-:W-:Y:S02]  /*5e80*/  R2UR UR5, R0 ;  /* 0x00000000000572ca */ /* 0x000fe400000e0000 */
[----:B------:R-:W-:-:S11]  /*5e90*/  SHF.L.U32 R7, R7, 0x1f, RZ ;  /* 0x0000001f07077819 */ /* 0x000fd600000006ff */
[----:B------:R-:W-:-:S09]  /*5ea0*/  ULEA UR5, UR5, UR37, 0x3 ;  /* 0x0000002505057291 */ /* 0x000fd2000f8e183f */
[----:B------:R0:W1:Y:S01]  /*5eb0*/  SYNCS.PHASECHK.TRANS64.TRYWAIT P1, [UR5+0x2a850], R7 ;  /* 0x02a85007ff0075a7 */ /* 0x0000620008020145 */
[----:B------:R-:W-:Y:S05]  /*5ec0*/  @!P0 BRA `(.L_x_31) ;  /* 0x0000000000048947 */ /* 0x000fea0003800000 */
[----:B------:R-:W-:Y:S01]  /*5ed0*/  BPT.TRAP 0x1 ;  /* 0x000000040000795c */ /* 0x000fe20000300000 */
.L_x_31:
[----:B-1----:R-:W-:Y:S05]  /*5ee0*/  @P1 BRA `(.L_x_32) ;  /* 0x0000000000081947 */ /* 0x002fea0003800000 */
[----:B------:R-:W1:Y:S02]  /*5ef0*/  SYNCS.PHASECHK.TRANS64.TRYWAIT P1, [UR5+0x2a850], R7 ;  /* 0x02a85007ff0075a7 */ /* 0x000e640008020145 */
[----:B-1----:R-:W-:Y:S05]  /*5f00*/  @!P1 BRA `(.L_x_33) ;  /* 0x0000005800e09947 */ /* 0x002fea0003800000 */
.L_x_32:
[----:B------:R-:W-:Y:S01]  /*5f10*/  UIADD3 UR37, UR37, 0x400, URZ ;  /* 0x0000040025257890 */ /* 0x000fe2000fffe03f */
[----:B------:R-:W-:Y:S01]  /*5f20*/  R2UR UR6, R0 ;  /* 0x00000000000672ca */ /* 0x000fe200000e0000 */
[----:B------:R-:W-:Y:S01]  /*5f30*/  WARPGROUP.ARRIVE ;  /* 0x00000000000079c5 */ /* 0x000fe20000000000 */
[----:B------:R-:W-:Y:S01]  /*5f40*/  UMOV UR7, 0x40000040 ;  /* 0x4000004000077882 */ /* 0x000fe20000000000 */
[----:B------:R-:W-:Y:S01]  /*5f50*/  USHF.R.U32.HI UR37, URZ, 0x4, UR37 ;  /* 0x000000043f257899 */ /* 0x000fe20008011625 */
[----:B------:R-:W2:Y:S01]  /*5f60*/  SHFL.BFLY PT, R0, R3, 0x2, 0x1f ;  /* 0x0c401f0003007f89 */ /* 0x000ea200000e0000 */
[----:B------:R-:W-:Y:S02]  /*5f70*/  MOV R8, RZ ;  /* 0x000000ff00087202 */ /* 0x000fe40000000f00 */
[----:B------:R-:W-:Y:S01]  /*5f80*/  ULOP3.LUT UR37, UR37, 0x3fff, URZ, 0xc0, !UPT ;  /* 0x00003fff25257892 */ /* 0x000fe2000f8ec03f */
[----:B------:R-:W1:Y:S03]  /*5f90*/  SHFL.BFLY PT, R5, R6, 0x2, 0x1f ;  /* 0x0c401f0006057f89 */ /* 0x000e6600000e0000 */
[----:B------:R-:W-:-:S04]  /*5fa0*/  ULOP3.LUT UR4, UR37, 0x3000000, URZ, 0xfc, !UPT ;  /* 0x0300000025047892 */ /* 0x000fc8000f8efc3f */
[----:B------:R-:W-:-:S07]  /*5fb0*/  UIMAD UR4, UR6, 0x600, UR4 ;  /* 0x00000600060478a4 */ /* 0x000fce000f8e0204 */
[----:B------:R-:W-:Y:S02]  /*5fc0*/  UMOV UR6, UR4 ;  /* 0x0000000400067c82 */ /* 0x000fe40008000000 */
[----:B------:R-:W-:Y:S01]  /*5fd0*/  HGMMA.64x128x16.F32.BF16 R24, R136, gdesc[UR4].tnspB, R24, gsb0 ;  /* 0x41e0000488187df0 */ /* 0x000fe20008001818 */
[----:B------:R-:W-:Y:S01]  /*5fe0*/  UIADD3 UR6, UR4, 0x80, URZ ;  /* 0x0000008004067890 */ /* 0x000fe2000fffe03f */
[----:B------:R-:W-:Y:S01]  /*5ff0*/  UMOV UR7, 0x40000040 ;  /* 0x4000004000077882 */ /* 0x000fe20000000000 */
[----:B--2---:R-:W-:Y:S01]  /*6000*/  FADD.FTZ R0, R0, R3 ;  /* 0x0000000300007221 */ /* 0x004fe20000010000 */
[----:B------:R-:W-:Y:S02]  /*6010*/  IMAD.MOV.U32 R3, RZ, RZ, -0x800000 ;  /* 0xff800000ff037424 */ /* 0x000fe400078e00ff */
[----:B-1----:R-:W-:Y:S02]  /*6020*/  FADD.FTZ R4, R5, R6 ;  /* 0x0000000605047221 */ /* 0x002fe40000010000 */
[----:B------:R-:W1:Y:S04]  /*6030*/  SHFL.BFLY PT, R5, R0, 0x1, 0x1f ;  /* 0x0c201f0000057f89 */ /* 0x000e6800000e0000 */
[----:B0-----:R-:W0:Y:S01]  /*6040*/  SHFL.BFLY PT, R7, R4, 0x1, 0x1f ;  /* 0x0c201f0004077f89 */ /* 0x001e2200000e0000 */
[----:B-1----:R-:W-:Y:S01]  /*6050*/  FADD.FTZ R12, R0, R5 ;  /* 0x00000005000c7221 */ /* 0x002fe20000010000 */
[----:B------:R-:W-:-:S02]  /*6060*/  IMAD.MOV.U32 R5, RZ, RZ, RZ ;  /* 0x000000ffff057224 */ /* 0x000fc400078e00ff */
[----:B------:R-:W-:Y:S02]  /*6070*/  IMAD.MOV.U32 R0, RZ, RZ, -0x800000 ;  /* 0xff800000ff007424 */ /* 0x000fe400078e00ff */
[----:B0-----:R-:W-:Y:S01]  /*6080*/  FADD.FTZ R14, R4, R7 ;  /* 0x00000007040e7221 */ /* 0x001fe20000010000 */
[----:B------:R-:W-:-:S04]  /*6090*/  FSETP.NE.FTZ.AND P1, PT, R12, RZ, PT ;  /* 0x000000ff0c00720b */ /* 0x000fc80003f35000 */
[----:B------:R-:W-:-:S09]  /*60a0*/  FSETP.NE.FTZ.AND P2, PT, R14, RZ, PT ;  /* 0x000000ff0e00720b */ /* 0x000fd20003f55000 */
[----:B------:R-:W0:Y:S01]  /*60b0*/  @P1 MUFU.LG2 R6, R12 ;  /* 0x0000000c00061308 */ /* 0x000e220000000c00 */
[----:B------:R-:W-:-:S03]  /*60c0*/  @P1 FMUL.FTZ R4, R10, 0.69314718246459960938 ;  /* 0x3f3172180a041820 */ /* 0x000fc60000410000 */
[----:B------:R-:W-:-:S04]  /*60d0*/  @P2 FMUL.FTZ R15, R10, 0.69314718246459960938 ;  /* 0x3f3172180a0f2820 */ /* 0x000fc80000410000 */
[----:B------:R-:W1:Y:S08]  /*60e0*/  @P2 MUFU.LG2 R9, R14 ;  /* 0x0000000e00092308 */ /* 0x000e700000000c00 */
[----:B------:R2:W3:Y:S01]  /*60f0*/  @P1 MUFU.RCP R5, R12 ;  /* 0x0000000c00051308 */ /* 0x0004e20000001000 */
[----:B0-----:R-:W-:-:S04]  /*6100*/  @P1 FMUL.FTZ R7, R6, 0.69314718246459960938 ;  /* 0x3f31721806071820 */ /* 0x001fc80000410000 */
[----:B------:R-:W-:-:S03]  /*6110*/  @P1 FFMA.FTZ R3, R4, R13, R7 ;  /* 0x0000000d04031223 */ /* 0x000fc60000010007 */
[----:B------:R2:W0:Y:S01]  /*6120*/  @P2 MUFU.RCP R8, R14 ;  /* 0x0000000e00082308 */ /* 0x0004220000001000 */
[----:B-1----:R-:W-:-:S04]  /*6130*/  @P2 FMUL.FTZ R6, R9, 0.69314718246459960938 ;  /* 0x3f31721809062820 */ /* 0x002fc80000410000 */
[----:B------:R-:W-:Y:S01]  /*6140*/  @P2 FFMA.FTZ R0, R15, R11, R6 ;  /* 0x0000000b0f002223 */ /* 0x000fe20000010006 */
[----:B------:R-:W-:Y:S02]  /*6150*/  WARPGROUP.DEPBAR.LE gsb0, 0x0 ;  /* 0x00008000000079c5 */ /* 0x000fe40000010000 */
[----:B------:R-:W-:-:S06]  /*6160*/  WARPGROUP.ARRIVE ;  /* 0x00000000000079c5 */ /* 0x000fcc0000000000 */
[----:B------:R-:W-:Y:S01]  /*6170*/  HGMMA.64x128x16.F32.BF16 R24, R140, gdesc[UR4].tnspB, R24, gsb0 ;  /* 0x41e000048c187df0 */ /* 0x000fe20008001818 */
[----:B------:R-:W-:Y:S01]  /*6180*/  UIADD3 UR6, UR4, 0x100, URZ ;  /* 0x0000010004067890 */ /* 0x000fe2000fffe03f */
[----:B------:R-:W-:Y:S01]  /*6190*/  UMOV UR7, 0x40000040 ;  /* 0x4000004000077882 */ /* 0x000fe20000000000 */
[----:B------:R-:W-:Y:S02]  /*61a0*/  WARPGROUP.DEPBAR.LE gsb0, 0x0 ;  /* 0x00008000000079c5 */ /* 0x000fe40000010000 */
[----:B------:R-:W-:-:S07]  /*61b0*/  WARPGROUP.ARRIVE ;  /* 0x00000000000079c5 */ /* 0x000fce0000000000 */
        /* <DEDUP_REMOVED lines=16> */
[----:B------:R-:W-:Y:S03]  /*62c0*/  HGMMA.64x128x16.F32.BF16 R24, R156, gdesc[UR4].tnspB, R24, gsb0 ;  /* 0x41e000049c187df0 */ /* 0x000fe60008001818 */
[----:B------:R-:W-:Y:S02]  /*62d0*/  WARPGROUP.DEPBAR.LE gsb0, 0x0 ;  /* 0x00008000000079c5 */ /* 0x000fe40000010000 */
[----:B0-23--:R-:W-:Y:S05]  /*62e0*/  @!P0 BRA `(.L_x_34) ;  /* 0x0000000000048947 */ /* 0x00dfea0003800000 */
[----:B------:R-:W-:Y:S01]  /*62f0*/  BPT.TRAP 0x1 ;  /* 0x000000040000795c */ /* 0x000fe20000300000 */
.L_x_34:
[----:B------:R-:W-:Y:S01]  /*6300*/  UIADD3 UR4, UR5, 0x2a860, URZ ;  /* 0x0002a86005047890 */ /* 0x000fe2000fffe03f */
[-C--:B------:R-:W-:Y:S01]  /*6310*/  FMUL.FTZ R24, R24, R5.reuse ;  /* 0x0000000518187220 */ /* 0x080fe20000410000 */
[-C--:B------:R-:W-:Y:S01]  /*6320*/  FMUL.FTZ R25, R25, R5.reuse ;  /* 0x0000000519197220 */ /* 0x080fe20000410000 */
[-C--:B------:R-:W-:Y:S01]  /*6330*/  FMUL.FTZ R28, R28, R5.reuse ;  /* 0x000000051c1c7220 */ /* 0x080fe20000410000 */
[----:B------:R-:W-:Y:S01]  /*6340*/  UPRMT UR4, UR57, 0x654, UR4 ;  /* 0x0000065439047896 */ /* 0x000fe20008000004 */
        /* <DEDUP_REMOVED lines=8> */
[----:B------:R-:W-:Y:S01]  /*63d0*/  SYNCS.ARRIVE.TRANS64.RED.A1T0 RZ, [UR4], RZ ;  /* 0x000000ffffff79a7 */ /* 0x000fe20008100404 */
        /* <DEDUP_REMOVED lines=21> */
[----:B------:R-:W-:Y:S01]  /*6530*/  PLOP3.LUT P0, PT, PT, PT, PT, 0x8, 0x0 ;  /* 0x000000000000781c */ /* 0x000fe20003f0e170 */
        /* <DEDUP_REMOVED lines=31> */
[----:B------:R-:W-:-:S07]  /*6730*/  FMUL.FTZ R87, R87, R8 ;  /* 0x0000000857577220 */ /* 0x000fce0000410000 */
.L_x_10:
[----:B------:R-:W-:Y:S05]  /*6740*/  @P0 BRA `(.L_x_35) ;  /* 0x0000001400340947 */ /* 0x000fea0003800000 */
[----:B------:R-:W0:Y:S01]  /*6750*/  S2R R4, SR_TID.X ;  /* 0x0000000000047919 */ /* 0x000e220000002100 */
[----:B------:R-:W1:Y:S01]  /*6760*/  LDC R16, c[0x0][0xbe8] ;  /* 0x0002fa00ff107b82 */ /* 0x000e620000000800 */
[----:B------:R-:W-:Y:S01]  /*6770*/  SHF.R.S32.HI R13, RZ, 0x1f, R2 ;  /* 0x0000001fff0d7819 */ /* 0x000fe20000011402 */
[----:B------:R-:W-:Y:S01]  /*6780*/  ULDC.64 UR4, c[0x0][0xbd0] ;  /* 0x0002f40000047ab9 */ /* 0x000fe20000000a00 */
[----:B------:R-:W2:Y:S01]  /*6790*/  S2R R10, SR_CTAID.X ;  /* 0x00000000000a7919 */ /* 0x000ea20000002500 */
[----:B------:R-:W-:Y:S01]  /*67a0*/  ULDC.64 UR6, c[0x0][0xb38] ;  /* 0x0002ce0000067ab9 */ /* 0x000fe20000000a00 */
[----:B------:R-:W-:Y:S01]  /*67b0*/  IADD3 R17, -R2, RZ, RZ ;  /* 0x000000ff02117210 */ /* 0x000fe20007ffe1ff */
[----:B------:R-:W-:Y:S02]  /*67c0*/  BSSY B0, `(.L_x_36) ;  /* 0x00000e1000007945 */ /* 0x000fe40003800000 */
[----:B------:R-:W3:Y:S08]  /*67d0*/  S2UR UR9, SR_CTAID.Z ;  /* 0x00000000000979c3 */ /* 0x000ef00000002700 */
[----:B------:R-:W4:Y:S08]  /*67e0*/  LDC.64 R18, c[0x0][0xbd8] ;  /* 0x0002f600ff127b82 */ /* 0x000f300000000a00 */
[----:B------:R-:W-:Y:S01]  /*67f0*/  BAR.SYNC.DEFER_BLOCKING 0x1, 0x100 ;  /* 0x0044000000007b1d */ /* 0x000fe20000010000 */
[----:B-1----:R-:W-:-:S07]  /*6800*/  ISETP.NE.AND P0, PT, R16, 0x1, PT ;  /* 0x000000011000780c */ /* 0x002fce0003f05270 */
[----:B------:R-:W1:Y:S01]  /*6810*/  S2UR UR8, SR_CTAID.Y ;  /* 0x00000000000879c3 */ /* 0x000e620000002600 */
[----:B0-----:R-:W-:-:S07]  /*6820*/  IADD3 R7, R4, -0x80, RZ ;  /* 0xffffff8004077810 */ /* 0x001fce0007ffe0ff */
[----:B------:R-:W1:Y:S01]  /*6830*/  LDC R22, c[0x0][0xc50] ;  /* 0x00031400ff167b82 */ /* 0x000e620000000800 */
[----:B------:R-:W-:-:S04]  /*6840*/  SHF.R.S32.HI R6, RZ, 0x1f, R7 ;  /* 0x0000001fff067819 */ /* 0x000fc80000011407 */
[CC--:B------:R-:W-:Y:S02]  /*6850*/  LEA.HI R8, R6.reuse, R7.reuse, RZ, 0x7 ;  /* 0x0000000706087211 */ /* 0x0c0fe400078f38ff */
[----:B------:R-:W-:Y:S01]  /*6860*/  LEA.HI R6, R6, R7, RZ, 0x2 ;  /* 0x0000000706067211 */ /* 0x000fe200078f10ff */
[----:B------:R-:W0:Y:S01]  /*6870*/  @P0 LDC R14, c[0x0][0xbec] ;  /* 0x0002fb00ff0e0b82 */ /* 0x000e220000000800 */
[----:B------:R-:W-:Y:S02]  /*6880*/  LOP3.LUT R4, R8, 0xffffff80, RZ, 0xc0, !PT ;  /* 0xffffff8008047812 */ /* 0x000fe400078ec0ff */
[----:B------:R-:W-:Y:S02]  /*6890*/  LOP3.LUT R6, R6, 0xfffffffc, RZ, 0xc0, !PT ;  /* 0xfffffffc06067812 */ /* 0x000fe400078ec0ff */
[----:B------:R-:W-:Y:S01]  /*68a0*/  SHF.R.S32.HI R9, RZ, 0x7, R8 ;  /* 0x00000007ff097819 */ /* 0x000fe20000011408 */
[C---:B------:R-:W-:Y:S02]  /*68b0*/  IMAD.IADD R23, R7.reuse, 0x1, -R4 ;  /* 0x0000000107177824 */ /* 0x040fe400078e0a04 */
[----:B------:R-:W-:Y:S01]  /*68c0*/  IMAD.IADD R7, R7, 0x1, -R6 ;  /* 0x0000000107077824 */ /* 0x000fe200078e0a06 */
[----:B------:R-:W5:Y:S02]  /*68d0*/  LDC.64 R20, c[0x0][0xb40] ;  /* 0x0002d000ff147b82 */ /* 0x000f640000000a00 */
[----:B------:R-:W-:-:S04]  /*68e0*/  SHF.R.S32.HI R12, RZ, 0x1f, R23 ;  /* 0x0000001fff0c7819 */ /* 0x000fc80000011417 */
[----:B------:R-:W-:Y:S02]  /*68f0*/  LEA.HI R88, R12, R23, RZ, 0x2 ;  /* 0x000000170c587211 */ /* 0x000fe400078f10ff */
[----:B------:R-:W5:Y:S02]  /*6900*/  @P0 LDC R90, c[0x0][0xbec] ;  /* 0x0002fb00ff5a0b82 */ /* 0x000f640000000800 */
[--C-:B------:R-:W-:Y:S02]  /*6910*/  SHF.R.S32.HI R4, RZ, 0x2, R88.reuse ;  /* 0x00000002ff047819 */ /* 0x100fe40000011458 */
[----:B------:R-:W-:Y:S02]  /*6920*/  SHF.R.S32.HI R5, RZ, 0x1f, R88 ;  /* 0x0000001fff057819 */ /* 0x000fe40000011458 */
[----:B------:R-:W-:Y:S02]  /*6930*/  LOP3.LUT R88, R88, 0x7ffffffc, RZ, 0xc0, !PT ;  /* 0x7ffffffc58587812 */ /* 0x000fe400078ec0ff */
[----:B------:R-:W-:Y:S01]  /*6940*/  LEA.HI R5, R5, R4, RZ, 0x3 ;  /* 0x0000000405057211 */ /* 0x000fe200078f18ff */
[----:B------:R-:W5:Y:S03]  /*6950*/  @P0 LDC R15, c[0x0][0xbf0] ;  /* 0x0002fc00ff0f0b82 */ /* 0x000f660000000800 */
[----:B------:R-:W-:-:S04]  /*6960*/  LOP3.LUT R5, R5, 0xfffffff8, RZ, 0xc0, !PT ;  /* 0xfffffff805057812 */ /* 0x000fc800078ec0ff */
[----:B------:R-:W-:Y:S01]  /*6970*/  IADD3 R6, R4, -R5, RZ ;  /* 0x8000000504067210 */ /* 0x000fe20007ffe0ff */
[----:B------:R-:W5:Y:S01]  /*6980*/  @P0 LDC R89, c[0x0][0xbf0] ;  /* 0x0002fc00ff590b82 */ /* 0x000f620000000800 */
[----:B------:R-:W-:Y:S02]  /*6990*/  LEA.HI R4, R8, R9, RZ, 0x1 ;  /* 0x0000000908047211 */ /* 0x000fe400078f08ff */
[----:B------:R-:W-:Y:S02]  /*69a0*/  LEA.HI R5, R12, R23, RZ, 0x5 ;  /* 0x000000170c057211 */ /* 0x000fe400078f28ff */
[----:B------:R-:W-:Y:S02]  /*69b0*/  LOP3.LUT R4, R4, 0x3fffffe, RZ, 0xc0, !PT ;  /* 0x03fffffe04047812 */ /* 0x000fe400078ec0ff */
[----:B------:R-:W-:Y:S02]  /*69c0*/  LEA.HI R8, R7, R7, RZ, 0x1 ;  /* 0x0000000707087211 */ /* 0x000fe400078f08ff */
[----:B------:R-:W-:Y:S01]  /*69d0*/  SHF.R.S32.HI R5, RZ, 0x5, R5 ;  /* 0x00000005ff057819 */ /* 0x000fe20000011405 */
[----:B------:R-:W-:Y:S01]  /*69e0*/  IMAD.IADD R4, R9, 0x1, -R4 ;  /* 0x0000000109047824 */ /* 0x000fe200078e0a04 */
[----:B------:R-:W-:-:S03]  /*69f0*/  LOP3.LUT R8, R8, 0x1ffffffe, RZ, 0xc0, !PT ;  /* 0x1ffffffe08087812 */ /* 0x000fc600078ec0ff */
[----:B------:R-:W-:Y:S01]  /*6a00*/  IMAD R5, R5, 0x10, R6 ;  /* 0x0000001005057824 */ /* 0x000fe200078e0206 */
[----:B------:R-:W-:Y:S01]  /*6a10*/  IADD3 R9, R7, -R8, RZ ;  /* 0x8000000807097210 */ /* 0x000fe20007ffe0ff */
[----:B------:R-:W-:Y:S02]  /*6a20*/  IMAD R7, R13, UR4, RZ ;  /* 0x000000040d077c24 */ /* 0x000fe4000f8e02ff */
[----:B------:R-:W-:Y:S02]  /*6a30*/  IMAD R8, R4, 0x40, R5 ;  /* 0x0000004004087824 */ /* 0x000fe400078e0205 */
[C---:B------:R-:W-:Y:S01]  /*6a40*/  IMAD.WIDE.U32 R4, R2.reuse, UR4, RZ ;  /* 0x0000000402047c25 */ /* 0x040fe2000f8e00ff */
[----:B---3--:R-:W-:Y:S02]  /*6a50*/  USHF.R.S32.HI UR4, URZ, 0x1f, UR9 ;  /* 0x0000001f3f047899 */ /* 0x008fe40008011409 */
[----:B------:R-:W-:Y:S01]  /*6a60*/  LEA R9, R9, R8, 0x3 ;  /* 0x0000000809097211 */ /* 0x000fe200078e18ff */
[----:B------:R-:W-:-:S02]  /*6a70*/  IMAD R11, R2, UR5, R7 ;  /* 0x00000005020b7c24 */ /* 0x000fc4000f8e0207 */
[----:B------:R-:W-:Y:S02]  /*6a80*/  IMAD R13, R13, UR6, RZ ;  /* 0x000000060d0d7c24 */ /* 0x000fe4000f8e02ff */
[----:B----4-:R-:W-:Y:S02]  /*6a90*/  IMAD R12, R18, UR4, RZ ;  /* 0x00000004120c7c24 */ /* 0x010fe4000f8e02ff */
[----:B------:R-:W-:Y:S02]  /*6aa0*/  IMAD.IADD R5, R5, 0x1, R11 ;  /* 0x0000000105057824 */ /* 0x000fe400078e020b */
[----:B------:R-:W-:Y:S02]  /*6ab0*/  IMAD R11, R2, UR7, R13 ;  /* 0x00000007020b7c24 */ /* 0x000fe4000f8e020d */
[----:B------:R-:W-:Y:S02]  /*6ac0*/  IMAD R13, R19, UR9, R12 ;  /* 0x00000009130d7c24 */ /* 0x000fe4000f8e020c */
[----:B--2---:R-:W-:-:S02]  /*6ad0*/  IMAD R9, R10, 0x80, R9 ;  /* 0x000000800a097824 */ /* 0x004fc400078e0209 */
[----:B-1----:R-:W-:Y:S02]  /*6ae0*/  IMAD R19, R22, R17, UR8 ;  /* 0x0000000816137e24 */ /* 0x002fe4000f8e0211 */
[----:B------:R-:W-:Y:S01]  /*6af0*/  IMAD.WIDE.U32 R6, R2, UR6, RZ ;  /* 0x0000000602067c25 */ /* 0x000fe2000f8e00ff */
[----:B------:R-:W-:-:S03]  /*6b00*/  ULDC.64 UR6, c[0x0][0xb48] ;  /* 0x0002d20000067ab9 */ /* 0x000fc60000000a00 */
[----:B------:R-:W-:-:S04]  /*6b10*/  IMAD.WIDE.U32 R4, R18, UR9, R4 ;  /* 0x0000000912047c25 */ /* 0x000fc8000f8e0004 */
[----:B0-----:R-:W-:Y:S01]  /*6b20*/  @P0 IMAD.HI.U32 R2, R9, R14, RZ ;  /* 0x0000000e09020227 */ /* 0x001fe200078e00ff */
[----:B------:R-:W-:-:S03]  /*6b30*/  SHF.R.S32.HI R14, RZ, 0x1f, R19 ;  /* 0x0000001fff0e7819 */ /* 0x000fc60000011413 */
[----:B------:R-:W-:Y:S02]  /*6b40*/  IMAD.IADD R7, R7, 0x1, R11 ;  /* 0x0000000107077824 */ /* 0x000fe400078e020b */
[----:B------:R-:W-:Y:S01]  /*6b50*/  IMAD.IADD R5, R5, 0x1, R13 ;  /* 0x0000000105057824 */ /* 0x000fe200078e020d */
[----:B------:R-:W-:Y:S01]  /*6b60*/  MOV R13, R9 ;  /* 0x00000009000d7202 */ /* 0x000fe20000000f00 */
[----:B-----5:R-:W-:Y:S01]  /*6b70*/  IMAD R12, R20, UR4, RZ ;  /* 0x00000004140c7c24 */ /* 0x020fe2000f8e02ff */
[----:B------:R-:W-:Y:S01]  /*6b80*/  ULDC.64 UR4, c[0x0][0xbe0] ;  /* 0x0002f80000047ab9 */ /* 0x000fe20000000a00 */
[----:B------:R-:W-:-:S04]  /*6b90*/  @P0 IMAD.HI.U32 R90, R9, R90, RZ ;  /* 0x0000005a095a0227 */ /* 0x000fc800078e00ff */
[----:B------:R-:W-:Y:S01]  /*6ba0*/  IMAD.MOV.U32 R11, RZ, RZ, R9 ;  /* 0x000000ffff0b7224 */ /* 0x000fe200078e0009 */
[----:B------:R-:W-:Y:S01]  /*6bb0*/  @P0 SHF.R.U32.HI R11, RZ, R15, R2 ;  /* 0x0000000fff0b0219 */ /* 0x000fe20000011602 */
[----:B------:R-:W-:Y:S01]  /*6bc0*/  IMAD R15, R21, UR9, R12 ;  /* 0x00000009150f7c24 */ /* 0x000fe2000f8e020c */
[----:B------:R-:W-:Y:S01]  /*6bd0*/  @P0 SHF.R.U32.HI R13, RZ, R89, R90 ;  /* 0x00000059ff0d0219 */ /* 0x000fe2000001165a */
[----:B------:R-:W-:Y:S01]  /*6be0*/  IMAD.WIDE.U32 R6, R20, UR9, R6 ;  /* 0x0000000914067c25 */ /* 0x000fe2000f8e0006 */
[----:B------:R-:W-:-:S03]  /*6bf0*/  ULDC.64 UR8, c[0x0][0xb28] ;  /* 0x0002ca0000087ab9 */ /* 0x000fc60000000a00 */
[----:B------:R-:W-:Y:S02]  /*6c00*/  IMAD R2, R14, UR4, RZ ;  /* 0x000000040e027c24 */ /* 0x000fe4000f8e02ff */
[----:B------:R-:W-:-:S04]  /*6c10*/  IMAD.WIDE.U32 R4, R19, UR4, R4 ;  /* 0x0000000413047c25 */ /* 0x000fc8000f8e0004 */
[----:B------:R-:W-:Y:S01]  /*6c20*/  IMAD.IADD R7, R7, 0x1, R15 ;  /* 0x0000000107077824 */ /* 0x000fe200078e020f */
[----:B------:R-:W-:Y:S01]  /*6c30*/  SHF.R.S32.HI R15, RZ, 0x1f, R11 ;  /* 0x0000001fff0f7819 */ /* 0x000fe2000001140b */
[----:B------:R-:W-:Y:S01]  /*6c40*/  IMAD R14, R14, UR6, RZ ;  /* 0x000000060e0e7c24 */ /* 0x000fe2000f8e02ff */
[----:B------:R-:W-:Y:S01]  /*6c50*/  IADD3 R4, P0, R11, R4, RZ ;  /* 0x000000040b047210 */ /* 0x000fe20007f1e0ff */
[C---:B------:R-:W-:Y:S01]  /*6c60*/  IMAD R12, R19.reuse, UR5, R2 ;  /* 0x00000005130c7c24 */ /* 0x040fe2000f8e0202 */
[----:B------:R-:W-:Y:S01]  /*6c70*/  SHF.R.S32.HI R2, RZ, 0x1f, R13 ;  /* 0x0000001fff027819 */ /* 0x000fe2000001140d */
[----:B------:R-:W-:Y:S01]  /*6c80*/  IMAD.MOV R11, RZ, RZ, -R11 ;  /* 0x000000ffff0b7224 */ /* 0x000fe200078e0a0b */
[----:B------:R-:W-:Y:S01]  /*6c90*/  ULDC.64 UR4, c[0x0][0xb30] ;  /* 0x0002cc0000047ab9 */ /* 0x000fe20000000a00 */
[----:B------:R-:W-:Y:S01]  /*6ca0*/  IMAD R17, R19, UR7, R14 ;  /* 0x0000000713117c24 */ /* 0x000fe2000f8e020e */
[----:B------:R-:W-:Y:S01]  /*6cb0*/  IADD3 R14, -R13, RZ, RZ ;  /* 0x000000ff0d0e7210 */ /* 0x000fe20007ffe1ff */
[----:B------:R-:W-:Y:S01]  /*6cc0*/  IMAD R2, R2, UR4, RZ ;  /* 0x0000000402027c24 */ /* 0x000fe2000f8e02ff */
[----:B------:R-:W-:Y:S01]  /*6cd0*/  IADD3.X R5, R15, R5, R12, P0, !PT ;  /* 0x000000050f057210 */ /* 0x000fe200007fe40c */
[----:B------:R-:W-:-:S02]  /*6ce0*/  IMAD R11, R16, R11, R9 ;  /* 0x0000000b100b7224 */ /* 0x000fc400078e0209 */
[----:B------:R-:W-:Y:S01]  /*6cf0*/  IMAD.WIDE.U32 R6, R19, UR6, R6 ;  /* 0x0000000613067c25 */ /* 0x000fe2000f8e0006 */
[----:B------:R-:W-:-:S03]  /*6d00*/  ULDC.64 UR6, c[0x0][0xbc8] ;  /* 0x0002f20000067ab9 */ /* 0x000fc60000000a00 */
[----:B------:R-:W-:Y:S02]  /*6d10*/  IMAD R9, R16, R14, R9 ;  /* 0x0000000e10097224 */ /* 0x000fe400078e0209 */
[----:B------:R-:W-:Y:S01]  /*6d20*/  IMAD R15, R13, UR5, R2 ;  /* 0x000000050d0f7c24 */ /* 0x000fe2000f8e0202 */
[----:B------:R-:W-:Y:S01]  /*6d30*/  SHF.R.S32.HI R2, RZ, 0x1f, R11 ;  /* 0x0000001fff027819 */ /* 0x000fe2000001140b */
[----:B------:R-:W-:Y:S01]  /*6d40*/  IMAD.IADD R7, R7, 0x1, R17 ;  /* 0x0000000107077824 */ /* 0x000fe200078e0211 */
[----:B------:R-:W-:Y:S01]  /*6d50*/  SHF.R.S32.HI R12, RZ, 0x1f, R9 ;  /* 0x0000001fff0c7819 */ /* 0x000fe20000011409 */
[----:B------:R-:W0:Y:S01]  /*6d60*/  S2UR UR5, SR_CgaCtaId ;  /* 0x00000000000579c3 */ /* 0x000e220000008800 */
[----:B------:R-:W-:-:S04]  /*6d70*/  IMAD.WIDE.U32 R4, R11, UR6, R4 ;  /* 0x000000060b047c25 */ /* 0x000fc8000f8e0004 */
[----:B------:R-:W-:Y:S01]  /*6d80*/  IMAD.WIDE.U32 R6, R13, UR4, R6 ;  /* 0x000000040d067c25 */ /* 0x000fe2000f8e0006 */
[----:B------:R-:W-:-:S03]  /*6d90*/  UMOV UR4, 0x400 ;  /* 0x0000040000047882 */ /* 0x000fc60000000000 */
[----:B------:R-:W-:Y:S02]  /*6da0*/  IMAD R2, R2, UR6, RZ ;  /* 0x0000000602027c24 */ /* 0x000fe4000f8e02ff */
[----:B------:R-:W-:Y:S02]  /*6db0*/  IMAD.IADD R7, R7, 0x1, R15 ;  /* 0x0000000107077824 */ /* 0x000fe400078e020f */
[----:B------:R-:W-:Y:S02]  /*6dc0*/  IMAD R12, R12, UR8, RZ ;  /* 0x000000080c0c7c24 */ /* 0x000fe4000f8e02ff */
[----:B------:R-:W-:Y:S01]  /*6dd0*/  IMAD R13, R11, UR7, R2 ;  /* 0x000000070b0d7c24 */ /* 0x000fe2000f8e0202 */
[----:B------:R-:W-:Y:S01]  /*6de0*/  ULDC.64 UR6, c[0x0][0xba8] ;  /* 0x0002ea0000067ab9 */ /* 0x000fe20000000a00 */
[C---:B------:R-:W-:Y:S01]  /*6df0*/  IMAD R11, R9.reuse, UR9, R12 ;  /* 0x00000009090b7c24 */ /* 0x040fe2000f8e020c */
[----:B------:R-:W-:Y:S01]  /*6e00*/  LEA R2, P0, R4, UR6, 0x2 ;  /* 0x0000000604027c11 */ /* 0x000fe2000f8010ff */
[----:B------:R-:W-:Y:S01]  /*6e10*/  IMAD.WIDE.U32 R6, R9, UR8, R6 ;  /* 0x0000000809067c25 */ /* 0x000fe2000f8e0006 */
[----:B------:R-:W-:Y:S01]  /*6e20*/  IADD3 R9, R5, R13, RZ ;  /* 0x0000000d05097210 */ /* 0x000fe20007ffe0ff */
[----:B------:R-:W-:Y:S01]  /*6e30*/  ULDC.64 UR8, c[0x0][0xb00] ;  /* 0x0002c00000087ab9 */ /* 0x000fe20000000a00 */
[----:B------:R-:W-:Y:S01]  /*6e40*/  ULDC UR6, c[0x0][0xa88] ;  /* 0x0002a20000067ab9 */ /* 0x000fe20000000800 */
[----:B------:R-:W-:Y:S01]  /*6e50*/  IMAD.IADD R5, R7, 0x1, R11 ;  /* 0x0000000107057824 */ /* 0x000fe200078e020b */
[----:B------:R-:W-:Y:S01]  /*6e60*/  LEA R20, P1, R6, UR8, 0x2 ;  /* 0x0000000806147c11 */ /* 0x000fe2000f8210ff */
[----:B------:R-:W-:Y:S01]  /*6e70*/  IMAD R8, R10, 0x80, R8 ;  /* 0x000000800a087824 */ /* 0x000fe200078e0208 */
[----:B------:R-:W-:Y:S01]  /*6e80*/  LEA.HI.X R9, R4, UR7, R9, 0x2, P0 ;  /* 0x0000000704097c11 */ /* 0x000fe200080f1409 */
[----:B0-----:R-:W-:Y:S01]  /*6e90*/  ULEA UR4, UR5, UR4, 0x18 ;  /* 0x0000000405047291 */ /* 0x001fe2000f8ec03f */
[----:B------:R-:W-:Y:S01]  /*6ea0*/  LEA.HI.X R22, R6, UR9, R5, 0x2, P1 ;  /* 0x0000000906167c11 */ /* 0x000fe200088f1405 */
[----:B------:R-:W-:Y:S01]  /*6eb0*/  SHFL.IDX PT, R4, R2, RZ, 0x1c1f ;  /* 0x001c1fff02047589 */ /* 0x000fe200000e0000 */
[----:B------:R-:W-:Y:S01]  /*6ec0*/  IMAD R17, R16, UR6, RZ ;  /* 0x0000000610117c24 */ /* 0x000fe2000f8e02ff */
[C---:B------:R-:W-:Y:S01]  /*6ed0*/  LOP3.LUT P0, RZ, R23.reuse, 0x3, RZ, 0xc0, !PT ;  /* 0x0000000317ff7812 */ /* 0x040fe2000780c0ff */
[----:B------:R-:W-:Y:S01]  /*6ee0*/  UIADD3 UR4, UR4, 0x2a820, URZ ;  /* 0x0002a82004047890 */ /* 0x000fe2000fffe03f */
[----:B------:R-:W0:Y:S01]  /*6ef0*/  SHFL.IDX PT, R5, R9, RZ, 0x1c1f ;  /* 0x001c1fff09057589 */ /* 0x000e2200000e0000 */
[C---:B------:R-:W-:Y:S01]  /*6f00*/  IADD3 R16, R8.reuse, 0x8, RZ ;  /* 0x0000000808107810 */ /* 0x040fe20007ffe0ff */
[----:B------:R-:W-:Y:S01]  /*6f10*/  IMAD.IADD R19, R23, 0x1, -R88 ;  /* 0x0000000117137824 */ /* 0x000fe200078e0a58 */
[-C--:B------:R-:W-:Y:S01]  /*6f20*/  ISETP.GE.OR P1, PT, R8, R17.reuse, P0 ;  /* 0x000000110800720c */ /* 0x080fe20000726670 */
[----:B------:R-:W-:Y:S01]  /*6f30*/  SHFL.IDX PT, R6, R2, 0x1, 0x1c1f ;  /* 0x003c1f0002067f89 */ /* 0x000fe200000e0000 */
[-C--:B------:R-:W-:Y:S01]  /*6f40*/  ISETP.GE.OR P0, PT, R16, R17.reuse, P0 ;  /* 0x000000111000720c */ /* 0x080fe20000706670 */
[----:B------:R-:W-:Y:S01]  /*6f50*/  UPRMT UR4, URZ, 0x654, UR4 ;  /* 0x000006543f047896 */ /* 0x000fe20008000004 */
[----:B------:R-:W-:Y:S01]  /*6f60*/  ISETP.GE.AND P2, PT, R8, R17, PT ;  /* 0x000000110800720c */ /* 0x000fe20003f46270 */
[----:B------:R-:W1:Y:S01]  /*6f70*/  SHFL.IDX PT, R7, R9, 0x1, 0x1c1f ;  /* 0x003c1f0009077f89 */ /* 0x000e6200000e0000 */
[----:B------:R-:W-:-:S03]  /*6f80*/  IMAD.SHL.U32 R19, R19, 0x2, RZ ;  /* 0x0000000213137824 */ /* 0x000fc600078e00ff */
[----:B------:R2:W3:Y:S03]  /*6f90*/  SHFL.IDX PT, R14, R20, RZ, 0x1c1f ;  /* 0x001c1fff140e7589 */ /* 0x0004e600000e0000 */
[----:B------:R-:W-:Y:S01]  /*6fa0*/  SYNCS.ARRIVE.TRANS64.RED.A1T0 RZ, [UR4], RZ ;  /* 0x000000ffffff79a7 */ /* 0x000fe20008100404 */
[----:B------:R2:W4:Y:S04]  /*6fb0*/  SHFL.IDX PT, R15, R22, RZ, 0x1c1f ;  /* 0x001c1fff160f7589 */ /* 0x00052800000e0000 */
[----:B0-----:R2:W-:Y:S04]  /*6fc0*/  @!P1 ST.E desc[UR38][R4.64], R3 ;  /* 0x0000000304009985 */ /* 0x0015e8000c101926 */
[----:B-1----:R2:W-:Y:S01]  /*6fd0*/  @!P0 ST.E desc[UR38][R6.64], R0 ;  /* 0x0000000006008985 */ /* 0x0025e2000c101926 */
[----:B------:R-:W-:Y:S05]  /*6fe0*/  @P2 BRA `(.L_x_37) ;  /* 0x0000000400782947 */ /* 0x000fea0003800000 */
[C---:B--2---:R-:W-:Y:S01]  /*6ff0*/  IADD3 R0, R19.reuse, 0x8, RZ ;  /* 0x0000000813007810 */ /* 0x044fe20007ffe0ff */
[----:B------:R-:W-:Y:S01]  /*7000*/  ULDC UR4, c[0x0][0xac8] ;  /* 0x0002b20000047ab9 */ /* 0x000fe20000000800 */
[C---:B------:R-:W-:Y:S01]  /*7010*/  VIADD R6, R19.reuse, 0x10 ;  /* 0x0000001013067836 */ /* 0x040fe20000000000 */
[C---:B------:R-:W-:Y:S01]  /*7020*/  ISETP.GE.AND P2, PT, R19.reuse, UR4, PT ;  /* 0x0000000413007c0c */ /* 0x040fe2000bf46270 */
[C---:B------:R-:W-:Y:S01]  /*7030*/  VIADD R7, R19.reuse, 0x18 ;  /* 0x0000001813077836 */ /* 0x040fe20000000000 */
[----:B------:R-:W-:Y:S01]  /*7040*/  ISETP.GE.AND P3, PT, R0, UR4, PT ;  /* 0x0000000400007c0c */ /* 0x000fe2000bf66270 */
[C---:B------:R-:W-:Y:S01]  /*7050*/  VIADD R8, R19.reuse, 0x28 ;  /* 0x0000002813087836 */ /* 0x040fe20000000000 */
[----:B------:R-:W-:Y:S01]  /*7060*/  ISETP.GE.AND P0, PT, R6, UR4, PT ;  /* 0x0000000406007c0c */ /* 0x000fe2000bf06270 */
[----:B------:R-:W-:Y:S01]  /*7070*/  VIADD R9, R19, 0x30 ;  /* 0x0000003013097836 */ /* 0x000fe20000000000 */
[----:B------:R-:W-:Y:S01]  /*7080*/  ISETP.GE.AND P1, PT, R7, UR4, PT ;  /* 0x0000000407007c0c */ /* 0x000fe2000bf26270 */
[C---:B------:R-:W-:Y:S01]  /*7090*/  VIADD R11, R19.reuse, 0x40 ;  /* 0x00000040130b7836 */ /* 0x040fe20000000000 */
[C---:B------:R-:W-:Y:S01]  /*70a0*/  IADD3 R10, R19.reuse, 0x38, RZ ;  /* 0x00000038130a7810 */ /* 0x040fe20007ffe0ff */
[----:B------:R-:W-:Y:S01]  /*70b0*/  VIADD R18, R19, 0x60 ;  /* 0x0000006013127836 */ /* 0x000fe20000000000 */
[----:B------:R-:W-:-:S02]  /*70c0*/  ISETP.GE.AND P4, PT, R9, UR4, PT ;  /* 0x0000000409007c0c */ /* 0x000fc4000bf86270 */
[----:B------:R-:W-:Y:S01]  /*70d0*/  ISETP.GE.AND P5, PT, R10, UR4, PT ;  /* 0x000000040a007c0c */ /* 0x000fe2000bfa6270 */
[----:B---34-:R-:W-:Y:S01]  /*70e0*/  @!P2 IMAD.WIDE R2, R19, 0x4, R14 ;  /* 0x000000041302a825 */ /* 0x018fe200078e020e */
[----:B------:R-:W-:Y:S02]  /*70f0*/  ISETP.GE.AND P6, PT, R11, UR4, PT ;  /* 0x000000040b007c0c */ /* 0x000fe4000bfc6270 */
[----:B------:R-:W-:Y:S02]  /*7100*/  @!P3 LEA.HI R0, R0, R0, RZ, 0x1 ;  /* 0x000000000000b211 */ /* 0x000fe400078f08ff */
[----:B------:R0:W-:Y:S01]  /*7110*/  @!P2 ST.E.64 desc[UR38][R2.64], R24 ;  /* 0x000000180200a985 */ /* 0x0001e2000c101b26 */
[----:B------:R-:W-:Y:S02]  /*7120*/  @!P0 LEA.HI R6, R6, R6, RZ, 0x1 ;  /* 0x0000000606068211 */ /* 0x000fe400078f08ff */
[----:B------:R-:W-:Y:S02]  /*7130*/  @!P3 LOP3.LUT R5, R0, 0xfffffffe, RZ, 0xc0, !PT ;  /* 0xfffffffe0005b812 */ /* 0x000fe400078ec0ff */
[----:B------:R-:W-:-:S02]  /*7140*/  IADD3 R0, R19, 0x20, RZ ;  /* 0x0000002013007810 */ /* 0x000fc40007ffe0ff */
[----:B------:R-:W-:Y:S01]  /*7150*/  @!P1 LEA.HI R7, R7, R7, RZ, 0x1 ;  /* 0x0000000707079211 */ /* 0x000fe200078f08ff */
[----:B------:R-:W-:Y:S01]  /*7160*/  @!P3 IMAD.WIDE R4, R5, 0x4, R14 ;  /* 0x000000040504b825 */ /* 0x000fe200078e020e */
[----:B------:R-:W-:Y:S02]  /*7170*/  ISETP.GE.AND P2, PT, R0, UR4, PT ;  /* 0x0000000400007c0c */ /* 0x000fe4000bf46270 */
[----:B------:R-:W-:Y:S02]  /*7180*/  @!P5 LEA.HI R10, R10, R10, RZ, 0x1 ;  /* 0x0000000a0a0ad211 */ /* 0x000fe400078f08ff */
[----:B------:R1:W-:Y:S01]  /*7190*/  @!P3 ST.E.64 desc[UR38][R4.64], R28 ;  /* 0x0000001c0400b985 */ /* 0x0003e2000c101b26 */
[----:B------:R-:W-:Y:S02]  /*71a0*/  ISETP.GE.AND P3, PT, R8, UR4, PT ;  /* 0x0000000408007c0c */ /* 0x000fe4000bf66270 */
[----:B0-----:R-:W-:Y:S02]  /*71b0*/  @!P0 LOP3.LUT R3, R6, 0xfffffffe, RZ, 0xc0, !PT ;  /* 0xfffffffe06038812 */ /* 0x001fe400078ec0ff */
[----:B------:R-:W-:-:S02]  /*71c0*/  @!P4 LEA.HI R6, R9, R9, RZ, 0x1 ;  /* 0x000000090906c211 */ /* 0x000fc400078f08ff */
[----:B------:R-:W-:Y:S01]  /*71d0*/  @!P5 LOP3.LUT R13, R10, 0xfffffffe, RZ, 0xc0, !PT ;  /* 0xfffffffe0a0dd812 */ /* 0x000fe200078ec0ff */
[----:B------:R-:W-:Y:S01]  /*71e0*/  @!P0 IMAD.WIDE R2, R3, 0x4, R14 ;  /* 0x0000000403028825 */ /* 0x000fe200078e020e */
[----:B------:R-:W-:Y:S02]  /*71f0*/  @!P2 LEA.HI R0, R0, R0, RZ, 0x1 ;  /* 0x000000000000a211 */ /* 0x000fe400078f08ff */
[----:B------:R-:W-:Y:S02]  /*7200*/  IADD3 R12, R19, 0x50, RZ ;  /* 0x00000050130c7810 */ /* 0x000fe40007ffe0ff */
[----:B------:R0:W-:Y:S01]  /*7210*/  @!P0 ST.E.64 desc[UR38][R2.64], R32 ;  /* 0x0000002002008985 */ /* 0x0001e2000c101b26 */
[----:B------:R-:W-:Y:S02]  /*7220*/  @!P3 LEA.HI R8, R8, R8, RZ, 0x1 ;  /* 0x000000080808b211 */ /* 0x000fe400078f08ff */
[----:B-1----:R-:W-:Y:S02]  /*7230*/  @!P1 LOP3.LUT R5, R7, 0xfffffffe, RZ, 0xc0, !PT ;  /* 0xfffffffe07059812 */ /* 0x002fe400078ec0ff */
[----:B------:R-:W-:-:S02]  /*7240*/  @!P2 LOP3.LUT R7, R0, 0xfffffffe, RZ, 0xc0, !PT ;  /* 0xfffffffe0007a812 */ /* 0x000fc400078ec0ff */
[----:B------:R-:W-:Y:S01]  /*7250*/  @!P3 LOP3.LUT R9, R8, 0xfffffffe, RZ, 0xc0, !PT ;  /* 0xfffffffe0809b812 */ /* 0x000fe200078ec0ff */
[--C-:B------:R-:W-:Y:S01]  /*7260*/  @!P1 IMAD.WIDE R4, R5, 0x4, R14.reuse ;  /* 0x0000000405049825 */ /* 0x100fe200078e020e */
[----:B------:R-:W-:Y:S02]  /*7270*/  @!P6 LEA.HI R0, R11, R11, RZ, 0x1 ;  /* 0x0000000b0b00e211 */ /* 0x000fe400078f08ff */
[----:B------:R-:W-:Y:S01]  /*7280*/  @!P4 LOP3.LUT R11, R6, 0xfffffffe, RZ, 0xc0, !PT ;  /* 0xfffffffe060bc812 */ /* 0x000fe200078ec0ff */
[--C-:B------:R-:W-:Y:S01]  /*7290*/  @!P2 IMAD.WIDE R6, R7, 0x4, R14.reuse ;  /* 0x000000040706a825 */ /* 0x100fe200078e020e */
[----:B------:R-:W-:Y:S01]  /*72a0*/  @!P6 LOP3.LUT R21, R0, 0xfffffffe, RZ, 0xc0, !PT ;  /* 0xfffffffe0015e812 */ /* 0x000fe200078ec0ff */
[----:B------:R1:W-:Y:S01]  /*72b0*/  @!P1 ST.E.64 desc[UR38][R4.64], R36 ;  /* 0x0000002404009985 */ /* 0x0003e2000c101b26 */
[----:B------:R-:W-:Y:S01]  /*72c0*/  ISETP.GE.AND P1, PT, R12, UR4, PT ;  /* 0x000000040c007c0c */ /* 0x000fe2000bf26270 */
[----:B0-----:R-:W-:Y:S02]  /*72d0*/  @!P3 IMAD.WIDE R2, R9, 0x4, R14 ;  /* 0x000000040902b825 */ /* 0x001fe400078e020e */
[----:B------:R0:W-:Y:S02]  /*72e0*/  @!P2 ST.E.64 desc[UR38][R6.64], R40 ;  /* 0x000000280600a985 */ /* 0x0001e4000c101b26 */
[----:B------:R-:W-:-:S02]  /*72f0*/  VIADD R0, R19, 0x48 ;  /* 0x0000004813007836 */ /* 0x000fc40000000000 */
[--C-:B------:R-:W-:Y:S01]  /*7300*/  @!P5 IMAD.WIDE R8, R13, 0x4, R14.reuse ;  /* 0x000000040d08d825 */ /* 0x100fe200078e020e */
[----:B------:R2:W-:Y:S01]  /*7310*/  @!P3 ST.E.64 desc[UR38][R2.64], R44 ;  /* 0x0000002c0200b985 */ /* 0x0005e2000c101b26 */
[----:B------:R-:W-:Y:S02]  /*7320*/  ISETP.GE.AND P3, PT, R18, UR4, PT ;  /* 0x0000000412007c0c */ /* 0x000fe4000bf66270 */
[----:B------:R-:W-:Y:S01]  /*7330*/  VIADD R13, R19, 0x58 ;  /* 0x00000058130d7836 */ /* 0x000fe20000000000 */
[----:B------:R-:W-:Y:S01]  /*7340*/  ISETP.GE.AND P0, PT, R0, UR4, PT ;  /* 0x0000000400007c0c */ /* 0x000fe2000bf06270 */
[--C-:B-1----:R-:W-:Y:S01]  /*7350*/  @!P4 IMAD.WIDE R4, R11, 0x4, R14.reuse ;  /* 0x000000040b04c825 */ /* 0x102fe200078e020e */
[----:B------:R-:W-:Y:S02]  /*7360*/  @!P1 LEA.HI R12, R12, R12, RZ, 0x1 ;  /* 0x0000000c0c0c9211 */ /* 0x000fe400078f08ff */
[----:B------:R-:W-:Y:S01]  /*7370*/  ISETP.GE.AND P2, PT, R13, UR4, PT ;  /* 0x000000040d007c0c */ /* 0x000fe2000bf46270 */
[----:B------:R-:W-:Y:S01]  /*7380*/  @!P6 IMAD.WIDE R10, R21, 0x4, R14 ;  /* 0x00000004150ae825 */ /* 0x000fe200078e020e */
[----:B------:R1:W-:Y:S01]  /*7390*/  @!P4 ST.E.64 desc[UR38][R4.64], R48 ;  /* 0x000000300400c985 */ /* 0x0003e2000c101b26 */
[----:B0-----:R-:W-:-:S02]  /*73a0*/  IADD3 R6, R19, 0x68, RZ ;  /* 0x0000006813067810 */ /* 0x001fc40007ffe0ff */
[C---:B------:R-:W-:Y:S01]  /*73b0*/  VIADD R7, R19.reuse, 0x70 ;  /* 0x0000007013077836 */ /* 0x040fe20000000000 */
[----:B------:R0:W-:Y:S01]  /*73c0*/  @!P5 ST.E.64 desc[UR38][R8.64], R52 ;  /* 0x000000340800d985 */ /* 0x0001e2000c101b26 */
[----:B--2---:R-:W-:Y:S01]  /*73d0*/  VIADD R3, R19, 0x78 ;  /* 0x0000007813037836 */ /* 0x004fe20000000000 */
[----:B------:R-:W-:Y:S02]  /*73e0*/  ISETP.GE.AND P4, PT, R6, UR4, PT ;  /* 0x0000000406007c0c */ /* 0x000fe4000bf86270 */
[----:B------:R2:W-:Y:S01]  /*73f0*/  @!P6 ST.E.64 desc[UR38][R10.64], R56 ;  /* 0x000000380a00e985 */ /* 0x0005e2000c101b26 */
[----:B------:R-:W-:Y:S02]  /*7400*/  ISETP.GE.AND P5, PT, R7, UR4, PT ;  /* 0x0000000407007c0c */ /* 0x000fe4000bfa6270 */
[----:B------:R-:W-:Y:S02]  /*7410*/  ISETP.GE.AND P6, PT, R3, UR4, PT ;  /* 0x0000000403007c0c */ /* 0x000fe4000bfc6270 */
[----:B------:R-:W-:-:S02]  /*7420*/  @!P0 LEA.HI R0, R0, R0, RZ, 0x1 ;  /* 0x0000000000008211 */ /* 0x000fc400078f08ff */
[----:B------:R-:W-:Y:S02]  /*7430*/  @!P2 LEA.HI R13, R13, R13, RZ, 0x1 ;  /* 0x0000000d0d0da211 */ /* 0x000fe400078f08ff */
[----:B------:R-:W-:Y:S02]  /*7440*/  @!P3 LEA.HI R18, R18, R18, RZ, 0x1 ;  /* 0x000000121212b211 */ /* 0x000fe400078f08ff */
[----:B------:R-:W-:Y:S02]  /*7450*/  @!P4 LEA.HI R6, R6, R6, RZ, 0x1 ;  /* 0x000000060606c211 */ /* 0x000fe400078f08ff */
[----:B-1----:R-:W-:Y:S02]  /*7460*/  @!P1 LOP3.LUT R5, R12, 0xfffffffe, RZ, 0xc0, !PT ;  /* 0xfffffffe0c059812 */ /* 0x002fe400078ec0ff */
[----:B------:R-:W-:Y:S02]  /*7470*/  @!P5 LEA.HI R2, R7, R7, RZ, 0x1 ;  /* 0x000000070702d211 */ /* 0x000fe400078f08ff */
[----:B------:R-:W-:-:S02]  /*7480*/  @!P6 LEA.HI R4, R3, R3, RZ, 0x1 ;  /* 0x000000030304e211 */ /* 0x000fc400078f08ff */
[----:B------:R-:W-:Y:S02]  /*7490*/  @!P0 LOP3.LUT R3, R0, 0xfffffffe, RZ, 0xc0, !PT ;  /* 0xfffffffe00038812 */ /* 0x000fe400078ec0ff */
[----:B------:R-:W-:Y:S02]  /*74a0*/  @!P2 LOP3.LUT R7, R13, 0xfffffffe, RZ, 0xc0, !PT ;  /* 0xfffffffe0d07a812 */ /* 0x000fe400078ec0ff */
[----:B0-----:R-:W-:Y:S02]  /*74b0*/  @!P3 LOP3.LUT R9, R18, 0xfffffffe, RZ, 0xc0, !PT ;  /* 0xfffffffe1209b812 */ /* 0x001fe400078ec0ff */
[----:B--2---:R-:W-:Y:S01]  /*74c0*/  @!P4 LOP3.LUT R11, R6, 0xfffffffe, RZ, 0xc0, !PT ;  /* 0xfffffffe060bc812 */ /* 0x004fe200078ec0ff */
[--C-:B------:R-:W-:Y:S01]  /*74d0*/  @!P2 IMAD.WIDE R6, R7, 0x4, R14.reuse ;  /* 0x000000040706a825 */ /* 0x100fe200078e020e */
[----:B------:R-:W-:Y:S02]  /*74e0*/  @!P5 LOP3.LUT R13, R2, 0xfffffffe, RZ, 0xc0, !PT ;  /* 0xfffffffe020dd812 */ /* 0x000fe400078ec0ff */
[----:B------:R-:W-:Y:S01]  /*74f0*/  @!P6 LOP3.LUT R21, R4, 0xfffffffe, RZ, 0xc0, !PT ;  /* 0xfffffffe0415e812 */ /* 0x000fe200078ec0ff */
[----:B------:R-:W-:-:S04]  /*7500*/  @!P0 IMAD.WIDE R2, R3, 0x4, R14 ;  /* 0x0000000403028825 */ /* 0x000fc800078e020e */
[--C-:B------:R-:W-:Y:S01]  /*7510*/  @!P1 IMAD.WIDE R4, R5, 0x4, R14.reuse ;  /* 0x0000000405049825 */ /* 0x100fe200078e020e */
[----:B------:R0:W-:Y:S03]  /*7520*/  @!P0 ST.E.64 desc[UR38][R2.64], R60 ;  /* 0x0000003c02008985 */ /* 0x0001e6000c101b26 */
[--C-:B------:R-:W-:Y:S01]  /*7530*/  @!P3 IMAD.WIDE R8, R9, 0x4, R14.reuse ;  /* 0x000000040908b825 */ /* 0x100fe200078e020e */
[----:B------:R0:W-:Y:S03]  /*7540*/  @!P1 ST.E.64 desc[UR38][R4.64], R64 ;  /* 0x0000004004009985 */ /* 0x0001e6000c101b26 */
[--C-:B------:R-:W-:Y:S01]  /*7550*/  @!P4 IMAD.WIDE R10, R11, 0x4, R14.reuse ;  /* 0x000000040b0ac825 */ /* 0x100fe200078e020e */
[----:B------:R0:W-:Y:S03]  /*7560*/  @!P2 ST.E.64 desc[UR38][R6.64], R68 ;  /* 0x000000440600a985 */ /* 0x0001e6000c101b26 */
[--C-:B------:R-:W-:Y:S01]  /*7570*/  @!P5 IMAD.WIDE R12, R13, 0x4, R14.reuse ;  /* 0x000000040d0cd825 */ /* 0x100fe200078e020e */
[----:B------:R0:W-:Y:S03]  /*7580*/  @!P3 ST.E.64 desc[UR38][R8.64], R72 ;  /* 0x000000480800b985 */ /* 0x0001e6000c101b26 */
[----:B------:R-:W-:Y:S01]  /*7590*/  @!P6 IMAD.WIDE R14, R21, 0x4, R14 ;  /* 0x00000004150ee825 */ /* 0x000fe200078e020e */
[----:B------:R0:W-:Y:S04]  /*75a0*/  @!P4 ST.E.64 desc[UR38][R10.64], R76 ;  /* 0x0000004c0a00c985 */ /* 0x0001e8000c101b26 */
[----:B------:R0:W-:Y:S04]  /*75b0*/  @!P5 ST.E.64 desc[UR38][R12.64], R80 ;  /* 0x000000500c00d985 */ /* 0x0001e8000c101b26 */
[----:B------:R0:W-:Y:S02]  /*75c0*/  @!P6 ST.E.64 desc[UR38][R14.64], R84 ;  /* 0x000000540e00e985 */ /* 0x0001e4000c101b26 */
.L_x_37:
[----:B------:R-:W-:Y:S05]  /*75d0*/  BSYNC B0 ;  /* 0x0000000000007941 */ /* 0x000fea0003800000 */
.L_x_36:
[----:B------:R-:W-:Y:S01]  /*75e0*/  ISETP.GE.AND P0, PT, R16, R17, PT ;  /* 0x000000111000720c */ /* 0x000fe20003f06270 */
[----:B0-----:R0:W1:Y:S04]  /*75f0*/  SHFL.IDX PT, R13, R22, 0x1, 0x1c1f ;  /* 0x003c1f00160d7f89 */ /* 0x00106800000e0000 */
[----:B------:R0:W0:Y:S08]  /*7600*/  SHFL.IDX PT, R12, R20, 0x1, 0x1c1f ;  /* 0x003c1f00140c7f89 */ /* 0x00003000000e0000 */
[----:B------:R-:W-:Y:S05]  /*7610*/  @P0 BRA `(.L_x_8) ;  /* 0x0000004000b40947 */ /* 0x000fea0003800000 */
[----:B------:R-:W-:Y:S01]  /*7620*/  ULDC UR4, c[0x0][0xac8] ;  /* 0x0002b20000047ab9 */ /* 0x000fe20000000800 */
[C---:B--2---:R-:W-:Y:S01]  /*7630*/  IADD3 R0, R19.reuse, 0x8, RZ ;  /* 0x0000000813007810 */ /* 0x044fe20007ffe0ff */
[C---:B------:R-:W-:Y:S01]  /*7640*/  VIADD R4, R19.reuse, 0x10 ;  /* 0x0000001013047836 */ /* 0x040fe20000000000 */
[C---:B------:R-:W-:Y:S01]  /*7650*/  ISETP.GE.AND P0, PT, R19.reuse, UR4, PT ;  /* 0x0000000413007c0c */ /* 0x040fe2000bf06270 */
[C---:B------:R-:W-:Y:S01]  /*7660*/  VIADD R6, R19.reuse, 0x18 ;  /* 0x0000001813067836 */ /* 0x040fe20000000000 */
[----:B------:R-:W-:Y:S01]  /*7670*/  ISETP.GE.AND P5, PT, R0, UR4, PT ;  /* 0x0000000400007c0c */ /* 0x000fe2000bfa6270 */
[C---:B------:R-:W-:Y:S01]  /*7680*/  VIADD R9, R19.reuse, 0x28 ;  /* 0x0000002813097836 */ /* 0x040fe20000000000 */
[----:B------:R-:W-:Y:S01]  /*7690*/  ISETP.GE.AND P6, PT, R4, UR4, PT ;  /* 0x0000000404007c0c */ /* 0x000fe2000bfc6270 */
[C---:B------:R-:W-:Y:S01]  /*76a0*/  VIADD R10, R19.reuse, 0x30 ;  /* 0x00000030130a7836 */ /* 0x040fe20000000000 */
[C---:B------:R-:W-:Y:S01]  /*76b0*/  IADD3 R8, R19.reuse, 0x20, RZ ;  /* 0x0000002013087810 */ /* 0x040fe20007ffe0ff */
[C---:B------:R-:W-:Y:S01]  /*76c0*/  VIADD R16, R19.reuse, 0x40 ;  /* 0x0000004013107836 */ /* 0x040fe20000000000 */
[C---:B------:R-:W-:Y:S01]  /*76d0*/  IADD3 R11, R19.reuse, 0x38, RZ ;  /* 0x00000038130b7810 */ /* 0x040fe20007ffe0ff */
[C---:B------:R-:W-:Y:S01]  /*76e0*/  VIADD R18, R19.reuse, 0x48 ;  /* 0x0000004813127836 */ /* 0x040fe20000000000 */
[----:B------:R-:W-:Y:S01]  /*76f0*/  ISETP.GE.AND P4, PT, R8, UR4, PT ;  /* 0x0000000408007c0c */ /* 0x000fe2000bf86270 */
[----:B0-----:R-:W-:Y:S01]  /*7700*/  VIADD R20, R19, 0x70 ;  /* 0x0000007013147836 */ /* 0x001fe20000000000 */
[----:B------:R-:W-:Y:S01]  /*7710*/  ISETP.GE.AND P3, PT, R9, UR4, PT ;  /* 0x0000000409007c0c */ /* 0x000fe2000bf66270 */
[----:B-1----:R-:W-:Y:S01]  /*7720*/  @!P0 IMAD.WIDE R2, R19, 0x4, R12 ;  /* 0x0000000413028825 */ /* 0x002fe200078e020c */
[----:B------:R-:W-:-:S02]  /*7730*/  ISETP.GE.AND P2, PT, R10, UR4, PT ;  /* 0x000000040a007c0c */ /* 0x000fc4000bf46270 */
[----:B------:R-:W-:Y:S02]  /*7740*/  ISETP.GE.AND P1, PT, R11, UR4, PT ;  /* 0x000000040b007c0c */ /* 0x000fe4000bf26270 */
[----:B------:R0:W-:Y:S01]  /*7750*/  @!P0 ST.E.64 desc[UR38][R2.64], R26 ;  /* 0x0000001a02008985 */ /* 0x0001e2000c101b26 */
[----:B------:R-:W-:Y:S02]  /*7760*/  ISETP.GE.AND P0, PT, R6, UR4, PT ;  /* 0x0000000406007c0c */ /* 0x000fe4000bf06270 */
[----:B------:R-:W-:Y:S02]  /*7770*/  @!P5 LEA.HI R0, R0, R0, RZ, 0x1 ;  /* 0x000000000000d211 */ /* 0x000fe400078f08ff */
[----:B------:R-:W-:Y:S02]  /*7780*/  @!P6 LEA.HI R4, R4, R4, RZ, 0x1 ;  /* 0x000000040404e211 */ /* 0x000fe400078f08ff */
[----:B------:R-:W-:Y:S02]  /*7790*/  @!P5 LOP3.LUT R5, R0, 0xfffffffe, RZ, 0xc0, !PT ;  /* 0xfffffffe0005d812 */ /* 0x000fe400078ec0ff */
[----:B------:R-:W-:-:S02]  /*77a0*/  @!P6 LOP3.LUT R7, R4, 0xfffffffe, RZ, 0xc0, !PT ;  /* 0xfffffffe0407e812 */ /* 0x000fc400078ec0ff */
[----:B------:R-:W-:Y:S02]  /*77b0*/  @!P4 LEA.HI R8, R8, R8, RZ, 0x1 ;  /* 0x000000080808c211 */ /* 0x000fe400078f08ff */
[----:B------:R-:W-:Y:S01]  /*77c0*/  @!P3 LEA.HI R0, R9, R9, RZ, 0x1 ;  /* 0x000000090900b211 */ /* 0x000fe200078f08ff */
[--C-:B0-----:R-:W-:Y:S01]  /*77d0*/  @!P5 IMAD.WIDE R2, R5, 0x4, R12.reuse ;  /* 0x000000040502d825 */ /* 0x101fe200078e020c */
[----:B------:R-:W-:Y:S02]  /*77e0*/  @!P0 LEA.HI R6, R6, R6, RZ, 0x1 ;  /* 0x0000000606068211 */ /* 0x000fe400078f08ff */
[----:B------:R-:W-:Y:S01]  /*77f0*/  @!P2 LEA.HI R10, R10, R10, RZ, 0x1 ;  /* 0x0000000a0a0aa211 */ /* 0x000fe200078f08ff */
[----:B------:R-:W-:Y:S01]  /*7800*/  @!P6 IMAD.WIDE R4, R7, 0x4, R12 ;  /* 0x000000040704e825 */ /* 0x000fe200078e020c */
[----:B---3--:R-:W-:Y:S01]  /*7810*/  @!P1 LEA.HI R14, R11, R11, RZ, 0x1 ;  /* 0x0000000b0b0e9211 */ /* 0x008fe200078f08ff */
[----:B------:R0:W-:Y:S01]  /*7820*/  @!P5 ST.E.64 desc[UR38][R2.64], R30 ;  /* 0x0000001e0200d985 */ /* 0x0001e2000c101b26 */
[----:B------:R-:W-:-:S02]  /*7830*/  @!P0 LOP3.LUT R7, R6, 0xfffffffe, RZ, 0xc0, !PT ;  /* 0xfffffffe06078812 */ /* 0x000fc400078ec0ff */
[----:B------:R-:W-:Y:S01]  /*7840*/  @!P4 LOP3.LUT R9, R8, 0xfffffffe, RZ, 0xc0, !PT ;  /* 0xfffffffe0809c812 */ /* 0x000fe200078ec0ff */
[----:B------:R1:W-:Y:S01]  /*7850*/  @!P6 ST.E.64 desc[UR38][R4.64], R34 ;  /* 0x000000220400e985 */ /* 0x0003e2000c101b26 */
[----:B------:R-:W-:Y:S02]  /*7860*/  @!P3 LOP3.LUT R11, R0, 0xfffffffe, RZ, 0xc0, !PT ;  /* 0xfffffffe000bb812 */ /* 0x000fe400078ec0ff */
[----:B----4-:R-:W-:Y:S02]  /*7870*/  @!P2 LOP3.LUT R15, R10, 0xfffffffe, RZ, 0xc0, !PT ;  /* 0xfffffffe0a0fa812 */ /* 0x010fe400078ec0ff */
[----:B------:R-:W-:Y:S01]  /*7880*/  @!P1 LOP3.LUT R17, R14, 0xfffffffe, RZ, 0xc0, !PT ;  /* 0xfffffffe0e119812 */ /* 0x000fe200078ec0ff */
[----:B------:R-:W-:Y:S01]  /*7890*/  VIADD R14, R19, 0x58 ;  /* 0x00000058130e7836 */ /* 0x000fe20000000000 */
[----:B------:R-:W-:Y:S02]  /*78a0*/  ISETP.GE.AND P5, PT, R16, UR4, PT ;  /* 0x0000000410007c0c */ /* 0x000fe4000bfa6270 */
[----:B------:R-:W-:Y:S01]  /*78b0*/  ISETP.GE.AND P6, PT, R18, UR4, PT ;  /* 0x0000000412007c0c */ /* 0x000fe2000bfc6270 */
[----:B0-----:R-:W-:Y:S01]  /*78c0*/  @!P0 IMAD.WIDE R2, R7, 0x4, R12 ;  /* 0x0000000407028825 */ /* 0x001fe200078e020c */
[----:B------:R-:W-:-:S03]  /*78d0*/  IADD3 R0, R19, 0x50, RZ ;  /* 0x0000005013007810 */ /* 0x000fc60007ffe0ff */
[--C-:B-1----:R-:W-:Y:S01]  /*78e0*/  @!P4 IMAD.WIDE R4, R9, 0x4, R12.reuse ;  /* 0x000000040904c825 */ /* 0x102fe200078e020c */
[----:B------:R0:W-:Y:S01]  /*78f0*/  @!P0 ST.E.64 desc[UR38][R2.64], R38 ;  /* 0x0000002602008985 */ /* 0x0001e2000c101b26 */
[----:B------:R-:W-:Y:S02]  /*7900*/  ISETP.GE.AND P0, PT, R0, UR4, PT ;  /* 0x0000000400007c0c */ /* 0x000fe4000bf06270 */
[--C-:B------:R-:W-:Y:S01]  /*7910*/  @!P3 IMAD.WIDE R6, R11, 0x4, R12.reuse ;  /* 0x000000040b06b825 */ /* 0x100fe200078e020c */
[----:B------:R1:W-:Y:S01]  /*7920*/  @!P4 ST.E.64 desc[UR38][R4.64], R42 ;  /* 0x0000002a0400c985 */ /* 0x0003e2000c101b26 */
[----:B------:R-:W-:Y:S02]  /*7930*/  ISETP.GE.AND P4, PT, R20, UR4, PT ;  /* 0x0000000414007c0c */ /* 0x000fe4000bf86270 */
[----:B------:R-:W-:Y:S01]  /*7940*/  @!P2 IMAD.WIDE R8, R15, 0x4, R12 ;  /* 0x000000040f08a825 */ /* 0x000fe200078e020c */
[----:B------:R2:W-:Y:S01]  /*7950*/  @!P3 ST.E.64 desc[UR38][R6.64], R46 ;  /* 0x0000002e0600b985 */ /* 0x0005e2000c101b26 */
[----:B------:R-:W-:-:S02]  /*7960*/  @!P5 LEA.HI R16, R16, R16, RZ, 0x1 ;  /* 0x000000101010d211 */ /* 0x000fc400078f08ff */
[----:B------:R-:W-:Y:S01]  /*7970*/  @!P1 IMAD.WIDE R10, R17, 0x4, R12 ;  /* 0x00000004110a9825 */ /* 0x000fe200078e020c */
[----:B------:R3:W-:Y:S01]  /*7980*/  @!P2 ST.E.64 desc[UR38][R8.64], R50 ;  /* 0x000000320800a985 */ /* 0x0007e2000c101b26 */
[C---:B------:R-:W-:Y:S02]  /*7990*/  IADD3 R17, R19.reuse, 0x68, RZ ;  /* 0x0000006813117810 */ /* 0x040fe40007ffe0ff */
[C---:B------:R-:W-:Y:S01]  /*79a0*/  VIADD R15, R19.reuse, 0x60 ;  /* 0x00000060130f7836 */ /* 0x040fe20000000000 */
[----:B------:R4:W-:Y:S01]  /*79b0*/  @!P1 ST.E.64 desc[UR38][R10.64], R54 ;  /* 0x000000360a009985 */ /* 0x0009e2000c101b26 */
[----:B------:R-:W-:Y:S01]  /*79c0*/  ISETP.GE.AND P1, PT, R14, UR4, PT ;  /* 0x000000040e007c0c */ /* 0x000fe2000bf26270 */
[----:B------:R-:W-:Y:S01]  /*79d0*/  VIADD R19, R19, 0x78 ;  /* 0x0000007813137836 */ /* 0x000fe20000000000 */
[----:B------:R-:W-:Y:S02]  /*79e0*/  ISETP.GE.AND P3, PT, R17, UR4, PT ;  /* 0x0000000411007c0c */ /* 0x000fe4000bf66270 */
[----:B------:R-:W-:-:S02]  /*79f0*/  ISETP.GE.AND P2, PT, R15, UR4, PT ;  /* 0x000000040f007c0c */ /* 0x000fc4000bf46270 */
[----:B------:R-:W-:Y:S02]  /*7a00*/  @!P6 LEA.HI R18, R18, R18, RZ, 0x1 ;  /* 0x000000121212e211 */ /* 0x000fe400078f08ff */
[----:B0-----:R-:W-:Y:S02]  /*7a10*/  @!P5 LOP3.LUT R3, R16, 0xfffffffe, RZ, 0xc0, !PT ;  /* 0xfffffffe1003d812 */ /* 0x001fe400078ec0ff */
[----:B-1----:R-:W-:Y:S02]  /*7a20*/  @!P6 LOP3.LUT R5, R18, 0xfffffffe, RZ, 0xc0, !PT ;  /* 0xfffffffe1205e812 */ /* 0x002fe400078ec0ff */
[----:B------:R-:W-:Y:S01]  /*7a30*/  @!P0 LEA.HI R0, R0, R0, RZ, 0x1 ;  /* 0x0000000000008211 */ /* 0x000fe200078f08ff */
[--C-:B------:R-:W-:Y:S01]  /*7a40*/  @!P5 IMAD.WIDE R2, R3, 0x4, R12.reuse ;  /* 0x000000040302d825 */ /* 0x100fe200078e020c */
[----:B------:R-:W-:Y:S02]  /*7a50*/  @!P1 LEA.HI R14, R14, R14, RZ, 0x1 ;  /* 0x0000000e0e0e9211 */ /* 0x000fe400078f08ff */
[----:B------:R-:W-:Y:S01]  /*7a60*/  @!P3 LEA.HI R17, R17, R17, RZ, 0x1 ;  /* 0x000000111111b211 */ /* 0x000fe200078f08ff */
[----:B------:R-:W-:Y:S01]  /*7a70*/  @!P6 IMAD.WIDE R4, R5, 0x4, R12 ;  /* 0x000000040504e825 */ /* 0x000fe200078e020c */
[----:B------:R-:W-:Y:S01]  /*7a80*/  @!P2 LEA.HI R15, R15, R15, RZ, 0x1 ;  /* 0x0000000f0f0fa211 */ /* 0x000fe200078f08ff */
[----:B------:R0:W-:Y:S01]  /*7a90*/  @!P5 ST.E.64 desc[UR38][R2.64], R58 ;  /* 0x0000003a0200d985 */ /* 0x0001e2000c101b26 */
[----:B------:R-:W-:-:S02]  /*7aa0*/  @!P4 LEA.HI R20, R20, R20, RZ, 0x1 ;  /* 0x000000141414c211 */ /* 0x000fc400078f08ff */
[----:B--2---:R-:W-:Y:S01]  /*7ab0*/  @!P0 LOP3.LUT R7, R0, 0xfffffffe, RZ, 0xc0, !PT ;  /* 0xfffffffe00078812 */ /* 0x004fe200078ec0ff */
[----:B------:R1:W-:Y:S01]  /*7ac0*/  @!P6 ST.E.64 desc[UR38][R4.64], R62 ;  /* 0x0000003e0400e985 */ /* 0x0003e2000c101b26 */
[----:B---3--:R-:W-:Y:S02]  /*7ad0*/  @!P1 LOP3.LUT R9, R14, 0xfffffffe, RZ, 0xc0, !PT ;  /* 0xfffffffe0e099812 */ /* 0x008fe400078ec0ff */
[----:B------:R-:W-:Y:S02]  /*7ae0*/  @!P2 LOP3.LUT R15, R15, 0xfffffffe, RZ, 0xc0, !PT ;  /* 0xfffffffe0f0fa812 */ /* 0x000fe400078ec0ff */
[----:B------:R-:W-:Y:S02]  /*7af0*/  @!P3 LOP3.LUT R17, R17, 0xfffffffe, RZ, 0xc0, !PT ;  /* 0xfffffffe1111b812 */ /* 0x000fe400078ec0ff */
[----:B----4-:R-:W-:Y:S01]  /*7b00*/  @!P4 LOP3.LUT R11, R20, 0xfffffffe, RZ, 0xc0, !PT ;  /* 0xfffffffe140bc812 */ /* 0x010fe200078ec0ff */
[----:B0-----:R-:W-:-:S04]  /*7b10*/  @!P0 IMAD.WIDE R2, R7, 0x4, R12 ;  /* 0x0000000407028825 */ /* 0x001fc800078e020c */
[--C-:B-1----:R-:W-:Y:S01]  /*7b20*/  @!P1 IMAD.WIDE R4, R9, 0x4, R12.reuse ;  /* 0x0000000409049825 */ /* 0x102fe200078e020c */
[----:B------:R0:W-:Y:S01]  /*7b30*/  @!P0 ST.E.64 desc[UR38][R2.64], R66 ;  /* 0x0000004202008985 */ /* 0x0001e2000c101b26 */
[----:B------:R-:W-:Y:S02]  /*7b40*/  ISETP.GE.AND P0, PT, R19, UR4, PT ;  /* 0x0000000413007c0c */ /* 0x000fe4000bf06270 */
[--C-:B------:R-:W-:Y:S01]  /*7b50*/  @!P2 IMAD.WIDE R6, R15, 0x4, R12.reuse ;  /* 0x000000040f06a825 */ /* 0x100fe200078e020c */
[----:B------:R0:W-:Y:S03]  /*7b60*/  @!P1 ST.E.64 desc[UR38][R4.64], R70 ;  /* 0x0000004604009985 */ /* 0x0001e6000c101b26 */
[--C-:B------:R-:W-:Y:S01]  /*7b70*/  @!P3 IMAD.WIDE R8, R17, 0x4, R12.reuse ;  /* 0x000000041108b825 */ /* 0x100fe200078e020c */
[----:B------:R0:W-:Y:S03]  /*7b80*/  @!P2 ST.E.64 desc[UR38][R6.64], R74 ;  /* 0x0000004a0600a985 */ /* 0x0001e6000c101b26 */
[----:B------:R-:W-:Y:S01]  /*7b90*/  @!P4 IMAD.WIDE R10, R11, 0x4, R12 ;  /* 0x000000040b0ac825 */ /* 0x000fe200078e020c */
[----:B------:R0:W-:Y:S04]  /*7ba0*/  @!P3 ST.E.64 desc[UR38][R8.64], R78 ;  /* 0x0000004e0800b985 */ /* 0x0001e8000c101b26 */
[----:B------:R0:W-:Y:S01]  /*7bb0*/  @!P4 ST.E.64 desc[UR38][R10.64], R82 ;  /* 0x000000520a00c985 */ /* 0x0001e2000c101b26 */
[----:B------:R-:W-:Y:S05]  /*7bc0*/  @P0 BRA `(.L_x_8) ;  /* 0x0000003c00480947 */ /* 0x000fea0003800000 */
[----:B------:R-:W-:-:S04]  /*7bd0*/  LEA.HI R19, R19, R19, RZ, 0x1 ;  /* 0x0000001313137211 */ /* 0x000fc800078f08ff */
[----:B0-----:R-:W-:-:S05]  /*7be0*/  LOP3.LUT R3, R19, 0xfffffffe, RZ, 0xc0, !PT ;  /* 0xfffffffe13037812 */ /* 0x001fca00078ec0ff */
[----:B------:R-:W-:-:S05]  /*7bf0*/  IMAD.WIDE R2, R3, 0x4, R12 ;  /* 0x0000000403027825 */ /* 0x000fca00078e020c */
[----:B------:R0:W-:Y:S01]  /*7c00*/  ST.E.64 desc[UR38][R2.64], R86 ;  /* 0x0000005602007985 */ /* 0x0001e2000c101b26 */
[----:B------:R-:W-:Y:S05]  /*7c10*/  BRA `(.L_x_8) ;  /* 0x0000003c00347947 */ /* 0x000fea0003800000 */
.L_x_35:
[----:B------:R-:W0:Y:S02]  /*7c20*/  S2R R0, SR_TID.X ;  /* 0x0000000000007919 */ /* 0x000e240000002100 */
[----:B0-----:R-:W-:-:S04]  /*7c30*/  IADD3 R3, R0, -0x80, RZ ;  /* 0xffffff8000037810 */ /* 0x001fc80007ffe0ff */
[----:B------:R-:W-:-:S13]  /*7c40*/  ISETP.GT.AND P0, PT, R3, 0x7f, PT ;  /* 0x0000007f0300780c */ /* 0x000fda0003f04270 */
[----:B------:R-:W-:Y:S05]  /*7c50*/  @P0 BRA `(.L_x_8) ;  /* 0x0000003c00240947 */ /* 0x000fea0003800000 */
[----:B------:R-:W0:Y:S01]  /*7c60*/  S2R R3, SR_CTAID.X ;  /* 0x0000000000037919 */ /* 0x000e220000002500 */
[----:B------:R-:W1:Y:S01]  /*7c70*/  LDC R8, c[0x0][0xbe8] ;  /* 0x0002fa00ff087b82 */ /* 0x000e620000000800 */
[----:B------:R-:W-:Y:S01]  /*7c80*/  ULDC UR4, c[0x0][0xa88] ;  /* 0x0002a20000047ab9 */ /* 0x000fe20000000800 */
[----:B0-----:R-:W-:Y:S02]  /*7c90*/  IMAD R0, R3, 0x80, R0 ;  /* 0x0000008003007824 */ /* 0x001fe400078e0200 */
[----:B-1----:R-:W-:Y:S02]  /*7ca0*/  IMAD R3, R8, UR4, RZ ;  /* 0x0000000408037c24 */ /* 0x002fe4000f8e02ff */
[----:B------:R-:W-:-:S05]  /*7cb0*/  VIADD R0, R0, 0xffffff80 ;  /* 0xffffff8000007836 */ /* 0x000fca0000000000 */
[----:B------:R-:W-:-:S13]  /*7cc0*/  ISETP.GE.AND P0, PT, R0, R3, PT ;  /* 0x000000030000720c */ /* 0x000fda0003f06270 */
[----:B------:R-:W-:Y:S05]  /*7cd0*/  @P0 BRA `(.L_x_8) ;  /* 0x0000003c00040947 */ /* 0x000fea0003800000 */
[----:B------:R-:W-:Y:S01]  /*7ce0*/  ISETP.NE.AND P0, PT, R8, 0x1, PT ;  /* 0x000000010800780c */ /* 0x000fe20003f05270 */
[----:B------:R-:W0:Y:S01]  /*7cf0*/  S2UR UR4, SR_CTAID.Z ;  /* 0x00000000000479c3 */ /* 0x000e220000002700 */
[----:B------:R-:W-:Y:S01]  /*7d00*/  SHF.R.S32.HI R3, RZ, 0x1f, R2 ;  /* 0x0000001fff037819 */ /* 0x000fe20000011402 */
[----:B------:R-:W-:Y:S01]  /*7d10*/  ULDC.64 UR6, c[0x0][0xbd0] ;  /* 0x0002f40000067ab9 */ /* 0x000fe20000000a00 */
[C---:B------:R-:W-:Y:S01]  /*7d20*/  IADD3 R7, -R2.reuse, RZ, RZ ;  /* 0x000000ff02077210 */ /* 0x040fe20007ffe1ff */
[----:B------:R-:W-:-:S04]  /*7d30*/  IMAD.WIDE.U32 R4, R2, UR6, RZ ;  /* 0x0000000602047c25 */ /* 0x000fc8000f8e00ff */
[----:B------:R-:W1:Y:S01]  /*7d40*/  LDC.64 R12, c[0x0][0xbd8] ;  /* 0x0002f600ff0c7b82 */ /* 0x000e620000000a00 */
[----:B------:R-:W-:-:S04]  /*7d50*/  IMAD R3, R3, UR6, RZ ;  /* 0x0000000603037c24 */ /* 0x000fc8000f8e02ff */
[----:B------:R-:W-:Y:S01]  /*7d60*/  IMAD R3, R2, UR7, R3 ;  /* 0x0000000702037c24 */ /* 0x000fe2000f8e0203 */
[----:B------:R-:W-:Y:S02]  /*7d70*/  MOV R2, R4 ;  /* 0x0000000400027202 */ /* 0x000fe40000000f00 */
[----:B------:R-:W2:Y:S01]  /*7d80*/  @P0 LDC R9, c[0x0][0xbec] ;  /* 0x0002fb00ff090b82 */ /* 0x000ea20000000800 */
[----:B------:R-:W-:Y:S02]  /*7d90*/  IMAD.IADD R3, R5, 0x1, R3 ;  /* 0x0000000105037824 */ /* 0x000fe400078e0203 */
[----:B------:R-:W-:-:S05]  /*7da0*/  IMAD.MOV.U32 R5, RZ, RZ, R0 ;  /* 0x000000ffff057224 */ /* 0x000fca00078e0000 */
[----:B------:R-:W3:Y:S01]  /*7db0*/  S2UR UR8, SR_CTAID.Y ;  /* 0x00000000000879c3 */ /* 0x000ee20000002600 */
[----:B0-----:R-:W-:-:S07]  /*7dc0*/  USHF.R.S32.HI UR5, URZ, 0x1f, UR4 ;  /* 0x0000001f3f057899 */ /* 0x001fce0008011404 */
[----:B------:R-:W3:Y:S01]  /*7dd0*/  LDC R10, c[0x0][0xc50] ;  /* 0x00031400ff0a7b82 */ /* 0x000ee20000000800 */
[C---:B-1----:R-:W-:Y:S02]  /*7de0*/  IMAD R14, R12.reuse, UR5, RZ ;  /* 0x000000050c0e7c24 */ /* 0x042fe4000f8e02ff */
[----:B------:R-:W-:-:S04]  /*7df0*/  IMAD.WIDE.U32 R2, R12, UR4, R2 ;  /* 0x000000040c027c25 */ /* 0x000fc8000f8e0002 */
[----:B------:R-:W-:Y:S01]  /*7e00*/  IMAD R13, R13, UR4, R14 ;  /* 0x000000040d0d7c24 */ /* 0x000fe2000f8e020e */
[----:B------:R-:W0:Y:S01]  /*7e10*/  @P0 LDC R11, c[0x0][0xbf0] ;  /* 0x0002fc00ff0b0b82 */ /* 0x000e220000000800 */
[----:B--2---:R-:W-:Y:S01]  /*7e20*/  @P0 IMAD.HI.U32 R6, R0, R9, RZ ;  /* 0x0000000900060227 */ /* 0x004fe200078e00ff */
[----:B------:R-:W-:-:S03]  /*7e30*/  ULDC.64 UR4, c[0x0][0xbe0] ;  /* 0x0002f80000047ab9 */ /* 0x000fc60000000a00 */
[----:B------:R-:W-:Y:S02]  /*7e40*/  IMAD.IADD R3, R13, 0x1, R3 ;  /* 0x000000010d037824 */ /* 0x000fe400078e0203 */
[----:B---3--:R-:W-:-:S04]  /*7e50*/  IMAD R9, R10, R7, UR8 ;  /* 0x000000080a097e24 */ /* 0x008fc8000f8e0207 */
[----:B------:R-:W-:Y:S01]  /*7e60*/  IMAD.WIDE.U32 R2, R9, UR4, R2 ;  /* 0x0000000409027c25 */ /* 0x000fe2000f8e0002 */
[----:B------:R-:W-:Y:S02]  /*7e70*/  SHF.R.S32.HI R4, RZ, 0x1f, R9 ;  /* 0x0000001fff047819 */ /* 0x000fe40000011409 */
[----:B0-----:R-:W-:-:S03]  /*7e80*/  @P0 SHF.R.U32.HI R5, RZ, R11, R6 ;  /* 0x0000000bff050219 */ /* 0x001fc60000011606 */
[----:B------:R-:W-:Y:S01]  /*7e90*/  IMAD R4, R4, UR4, RZ ;  /* 0x0000000404047c24 */ /* 0x000fe2000f8e02ff */
[----:B------:R-:W-:Y:S01]  /*7ea0*/  IADD3 R2, P0, R5, R2, RZ ;  /* 0x0000000205027210 */ /* 0x000fe20007f1e0ff */
[--C-:B------:R-:W-:Y:S02]  /*7eb0*/  IMAD.MOV R7, RZ, RZ, -R5.reuse ;  /* 0x000000ffff077224 */ /* 0x100fe400078e0a05 */
[----:B------:R-:W-:Y:S01]  /*7ec0*/  IMAD R4, R9, UR5, R4 ;  /* 0x0000000509047c24 */ /* 0x000fe2000f8e0204 */
[----:B------:R-:W-:Y:S01]  /*7ed0*/  SHF.R.S32.HI R9, RZ, 0x1f, R5 ;  /* 0x0000001fff097819 */ /* 0x000fe20000011405 */
[----:B------:R-:W-:Y:S01]  /*7ee0*/  IMAD R7, R8, R7, R0 ;  /* 0x0000000708077224 */ /* 0x000fe200078e0200 */
[----:B------:R-:W-:Y:S02]  /*7ef0*/  ULDC.64 UR4, c[0x0][0xbc8] ;  /* 0x0002f20000047ab9 */ /* 0x000fe40000000a00 */
[----:B------:R-:W-:Y:S02]  /*7f00*/  IADD3.X R3, R9, R3, R4, P0, !PT ;  /* 0x0000000309037210 */ /* 0x000fe400007fe404 */
[----:B------:R-:W-:Y:S01]  /*7f10*/  SHF.R.S32.HI R0, RZ, 0x1f, R7 ;  /* 0x0000001fff007819 */ /* 0x000fe20000011407 */
[----:B------:R-:W-:-:S04]  /*7f20*/  IMAD.WIDE.U32 R2, R7, UR4, R2 ;  /* 0x0000000407027c25 */ /* 0x000fc8000f8e0002 */
[----:B------:R-:W-:-:S04]  /*7f30*/  IMAD R0, R0, UR4, RZ ;  /* 0x0000000400007c24 */ /* 0x000fc8000f8e02ff */
[----:B------:R-:W-:Y:S01]  /*7f40*/  IMAD R5, R7, UR5, R0 ;  /* 0x0000000507057c24 */ /* 0x000fe2000f8e0200 */
[----:B------:R-:W-:Y:S02]  /*7f50*/  ULDC.64 UR4, c[0x0][0xba8] ;  /* 0x0002ea0000047ab9 */ /* 0x000fe40000000a00 */
[----:B------:R-:W-:Y:S02]  /*7f60*/  LEA R4, P0, R2, UR4, 0x2 ;  /* 0x0000000402047c11 */ /* 0x000fe4000f8010ff */
[----:B------:R-:W-:-:S04]  /*7f70*/  IADD3 R3, R3, R5, RZ ;  /* 0x0000000503037210 */ /* 0x000fc80007ffe0ff */
[----:B------:R-:W-:Y:S01]  /*7f80*/  LEA.HI.X R5, R2, UR5, R3, 0x2, P0 ;  /* 0x0000000502057c11 */ /* 0x000fe200080f1403 */
[----:B------:R-:W-:-:S05]  /*7f90*/  IMAD.MOV.U32 R3, RZ, RZ, -0x800000 ;  /* 0xff800000ff037424 */ /* 0x000fca00078e00ff */
[----:B------:R0:W-:Y:S01]  /*7fa0*/  STG.E desc[UR38][R4.64], R3 ;  /* 0x0000000304007986 */ /* 0x0001e2000c101926 */
[----:B------:R-:W-:Y:S05]  /*7fb0*/  BRA `(.L_x_8) ;  /* 0x00000038004c7947 */ /* 0x000fea0003800000 */
.L_x_6:
[----:B------:R-:W-:-:S08]  /*7fc0*/  NOP ;  /* 0x0000000000007918 */ /* 0x000fd00000000000 */
[----:B------:R-:W0:-:S00]  /*7fd0*/  USETMAXREG.DEALLOC.CTAPOOL 0x28 ;  /* 0x00000028000079c8 */ /* 0x000e0000080e0500 */
[----:B0-----:R-:W-:Y:S01]  /*7fe0*/  LOP3.LUT R17, R0, 0x3, RZ, 0xc0, !PT ;  /* 0x0000000300117812 */ /* 0x001fe200078ec0ff */
[----:B------:R-:W0:Y:S05]  /*7ff0*/  S2R R27, SR_CTAID.Z ;  /* 0x00000000001b7919 */ /* 0x000e2a0000002700 */
[----:B------:R-:W1:Y:S01]  /*8000*/  S2UR UR6, SR_CTAID.Y ;  /* 0x00000000000679c3 */ /* 0x000e620000002600 */
[----:B------:R-:W2:Y:S02]  /*8010*/  SHFL.IDX PT, R0, R17, RZ, 0x1f ;  /* 0x00001fff11007589 */ /* 0x000ea400000e0000 */
[----:B--2---:R-:W-:-:S13]  /*8020*/  ISETP.NE.AND P0, PT, R0, RZ, PT ;  /* 0x000000ff0000720c */ /* 0x004fda0003f05270 */
[----:B01----:R-:W-:Y:S05]  /*8030*/  @!P0 BRA `(.L_x_38) ;  /* 0x0000000000288947 */ /* 0x003fea0003800000 */
[----:B------:R-:W-:Y:S01]  /*8040*/  ULDC UR7, c[0x0][0xc50] ;  /* 0x0003140000077ab9 */ /* 0x000fe20000000800 */
[----:B------:R-:W-:Y:S01]  /*8050*/  UMOV UR42, UR6 ;  /* 0x00000006002a7c82 */ /* 0x000fe20008000000 */
[----:B------:R-:W-:-:S06]  /*8060*/  UISETP.NE.AND UP0, UPT, UR7, 0x1, UPT ;  /* 0x000000010700788c */ /* 0x000fcc000bf05270 */
[----:B------:R-:W-:-:S13]  /*8070*/  PLOP3.LUT P0, PT, PT, PT, UP0, 0x80, 0x0 ;  /* 0x000000000000781c */ /* 0x000fda0003f0f008 */
[----:B------:R-:W-:Y:S05]  /*8080*/  @!P0 BRA `(.L_x_39) ;  /* 0x0000000000308947 */ /* 0x000fea0003800000 */
[----:B------:R-:W-:Y:S01]  /*8090*/  ULDC UR4, c[0x0][0xc54] ;  /* 0x0003150000047ab9 */ /* 0x000fe20000000800 */
[----:B------:R-:W-:Y:S01]  /*80a0*/  ULDC UR42, c[0x0][0xc58] ;  /* 0x00031600002a7ab9 */ /* 0x000fe20000000800 */
[----:B------:R-:W-:-:S04]  /*80b0*/  UIMAD.WIDE.U32 UR4, UR6, UR4, URZ ;  /* 0x00000004060472a5 */ /* 0x000fc8000f8e003f */
[----:B------:R-:W-:Y:S01]  /*80c0*/  USHF.R.U32.HI UR42, URZ, UR42, UR5 ;  /* 0x0000002a3f2a7299 */ /* 0x000fe20008011605 */
[----:B------:R-:W-:Y:S11]  /*80d0*/  BRA `(.L_x_39) ;  /* 0x00000000001c7947 */ /* 0x000ff60003800000 */
.L_x_38:
[----:B------:R-:W-:Y:S01]  /*80e0*/  ULDC UR7, c[0x0][0xc50] ;  /* 0x0003140000077ab9 */ /* 0x000fe20000000800 */
[----:B------:R-:W-:Y:S01]  /*80f0*/  UMOV UR42, UR6 ;  /* 0x00000006002a7c82 */ /* 0x000fe20008000000 */
[----:B------:R-:W-:-:S11]  /*8100*/  UISETP.NE.AND UP0, UPT, UR7, 0x1, UPT ;  /* 0x000000010700788c */ /* 0x000fd6000bf05270 */
[----:B------:R-:W-:Y:S01]  /*8110*/  @UP0 ULDC UR4, c[0x0][0xc54] ;  /* 0x0003150000040ab9 */ /* 0x000fe20000000800 */
[----:B------:R-:W-:Y:S01]  /*8120*/  @UP0 ULDC UR8, c[0x0][0xc58] ;  /* 0x0003160000080ab9 */ /* 0x000fe20000000800 */
[----:B------:R-:W-:-:S04]  /*8130*/  UIMAD.WIDE.U32 UR4, UR6, UR4, URZ ;  /* 0x00000004060472a5 */ /* 0x000fc8000f8e003f */
[----:B------:R-:W-:-:S12]  /*8140*/  @UP0 USHF.R.U32.HI UR42, URZ, UR8, UR5 ;  /* 0x000000083f2a0299 */ /* 0x000fd80008011605 */
.L_x_39:
[----:B------:R-:W-:Y:S01]  /*8150*/  ISETP.GE.AND P0, PT, R27, RZ, PT ;  /* 0x000000ff1b00720c */ /* 0x000fe20003f06270 */
[----:B------:R-:W-:Y:S01]  /*8160*/  UIADD3 UR4, -UR42, URZ, URZ ;  /* 0x0000003f2a047290 */ /* 0x000fe2000fffe13f */
[----:B------:R-:W-:Y:S01]  /*8170*/  IMAD.MOV.U32 R0, RZ, RZ, 0x1 ;  /* 0x00000001ff007424 */ /* 0x000fe200078e00ff */
[----:B------:R-:W-:Y:S01]  /*8180*/  MOV R2, RZ ;  /* 0x000000ff00027202 */ /* 0x000fe20000000f00 */
[----:B------:R-:W-:Y:S01]  /*8190*/  IMAD.MOV.U32 R8, RZ, RZ, 0x1 ;  /* 0x00000001ff087424 */ /* 0x000fe200078e00ff */
[----:B------:R-:W-:-:S08]  /*81a0*/  UIMAD UR6, UR7, UR4, UR6 ;  /* 0x00000004070672a4 */ /* 0x000fd0000f8e0206 */
[----:B------:R-:W-:Y:S05]  /*81b0*/  @!P0 BRA `(.L_x_40) ;  /* 0x00000034000c8947 */ /* 0x000fea0003800000 */
[----:B------:R-:W0:Y:S01]  /*81c0*/  LDC.64 R2, c[0x0][0xa28] ;  /* 0x00028a00ff027b82 */ /* 0x000e220000000a00 */
[----:B------:R-:W-:Y:S01]  /*81d0*/  ULDC.64 UR4, c[0x0][0x418] ;  /* 0x0001060000047ab9 */ /* 0x000fe20000000a00 */
[----:B------:R-:W-:Y:S01]  /*81e0*/  ULDC UR43, c[0x0][0x2f0] ;  /* 0x0000bc00002b7ab9 */ /* 0x000fe20000000800 */
[----:B------:R-:W-:Y:S01]  /*81f0*/  IMAD.MOV.U32 R18, RZ, RZ, RZ ;  /* 0x000000ffff127224 */ /* 0x000fe200078e00ff */
[----:B0-----:R-:W-:-:S04]  /*8200*/  ISETP.NE.U32.AND P0, PT, R2, RZ, PT ;  /* 0x000000ff0200720c */ /* 0x001fc80003f05070 */
[----:B------:R-:W-:Y:S01]  /*8210*/  ISETP.NE.AND.EX P0, PT, R3, RZ, PT, P0 ;  /* 0x000000ff0300720c */ /* 0x000fe20003f05300 */
[----:B------:R-:W-:-:S03]  /*8220*/  UISETP.NE.U32.AND UP0, UPT, UR4, URZ, UPT ;  /* 0x0000003f0400728c */ /* 0x000fc6000bf05070 */
[----:B------:R-:W-:-:S09]  /*8230*/  ULDC UR4, c[0x0][0x424] ;  /* 0x0001090000047ab9 */ /* 0x000fd20000000800 */
[----:B------:R-:W0:Y:S01]  /*8240*/  @P0 LDC.64 R2, c[0x0][0xa28] ;  /* 0x00028a00ff020b82 */ /* 0x000e220000000a00 */
[----:B------:R-:W-:-:S04]  /*8250*/  UISETP.NE.AND.EX UP0, UPT, UR5, URZ, UPT, UP0 ;  /* 0x0000003f0500728c */ /* 0x000fc8000bf05300 */
[----:B------:R-:W-:-:S04]  /*8260*/  USEL UR4, UR4, 0x1, UP0 ;  /* 0x0000000104047887 */ /* 0x000fc80008000000 */
[----:B------:R-:W-:Y:S01]  /*8270*/  UIMAD UR43, UR4, UR43, URZ ;  /* 0x0000002b042b72a4 */ /* 0x000fe2000f8e023f */
[----:B------:R-:W1:Y:S03]  /*8280*/  S2R R24, SR_CTAID.X ;  /* 0x0000000000187919 */ /* 0x000e660000002500 */
[----:B------:R-:W-:Y:S02]  /*8290*/  UISETP.GE.AND UP0, UPT, UR43, 0x1, UPT ;  /* 0x000000012b00788c */ /* 0x000fe4000bf06270 */
[----:B------:R-:W-:Y:S01]  /*82a0*/  UIADD3 UR4, UR43, 0x5f, URZ ;  /* 0x0000005f2b047890 */ /* 0x000fe2000fffe03f */
[----:B0-----:R-:W-:-:S05]  /*82b0*/  @P0 IMAD.WIDE R2, R27, 0x4, R2 ;  /* 0x000000041b020825 */ /* 0x001fca00078e0202 */
[----:B------:R0:W5:Y:S01]  /*82c0*/  @P0 LDG.E R18, desc[UR38][R2.64] ;  /* 0x0000002602120981 */ /* 0x000162000c1e1900 */
[----:B------:R-:W-:Y:S01]  /*82d0*/  PLOP3.LUT P0, PT, PT, PT, UP0, 0x80, 0x0 ;  /* 0x000000000000781c */ /* 0x000fe20003f0f008 */
[----:B------:R-:W-:Y:S02]  /*82e0*/  UIMAD.WIDE UR4, UR4, 0x2aaaaaab, URZ ;  /* 0x2aaaaaab040478a5 */ /* 0x000fe4000f8e023f */
[----:B------:R-:W-:Y:S02]  /*82f0*/  ULOP3.LUT UR47, UR6, 0xffff, URZ, 0xc0, !UPT ;  /* 0x0000ffff062f7892 */ /* 0x000fe4000f8ec03f */
[----:B------:R-:W-:Y:S01]  /*8300*/  USHF.R.U32.HI UR44, URZ, 0x1f, UR5 ;  /* 0x0000001f3f2c7899 */ /* 0x000fe20008011605 */
[----:B------:R-:W-:-:S03]  /*8310*/  UMOV UR37, URZ ;  /* 0x0000003f00257c82 */ /* 0x000fc60008000000 */
[----:B------:R-:W-:-:S04]  /*8320*/  ULEA.HI.SX32 UR44, UR5, UR44, 0x1c ;  /* 0x0000002c052c7291 */ /* 0x000fc8000f8fe23f */
[----:B01----:R-:W-:Y:S08]  /*8330*/  @!P0 BRA `(.L_x_41) ;  /* 0x0000000000848947 */ /* 0x003ff00003800000 */
[----:B------:R-:W-:Y:S01]  /*8340*/  USHF.R.U32.HI UR6, URZ, 0x10, UR6 ;  /* 0x000000103f067899 */ /* 0x000fe20008011606 */
[----:B------:R-:W-:-:S03]  /*8350*/  UMOV UR4, URZ ;  /* 0x0000003f00047c82 */ /* 0x000fc60008000000 */
[----:B------:R-:W-:-:S11]  /*8360*/  UISETP.NE.AND UP0, UPT, UR6, URZ, UPT ;  /* 0x0000003f0600728c */ /* 0x000fd6000bf05270 */
[----:B------:R-:W-:Y:S02]  /*8370*/  @!UP0 ULDC UR6, c[0x0][0x9f0] ;  /* 0x00027c0000068ab9 */ /* 0x000fe40000000800 */
[----:B------:R-:W-:Y:S01]  /*8380*/  IABS R2, UR6 ;  /* 0x0000000600027c13 */ /* 0x000fe20008000000 */
[----:B------:R-:W-:Y:S02]  /*8390*/  UIADD3 UR7, UR44, -0x1, UR6 ;  /* 0xffffffff2c077890 */ /* 0x000fe4000fffe006 */
[----:B------:R-:W-:Y:S02]  /*83a0*/  IABS R5, UR6 ;  /* 0x0000000600057c13 */ /* 0x000fe40008000000 */
[----:B------:R-:W-:Y:S02]  /*83b0*/  R2UR UR10, R2 ;  /* 0x00000000020a72ca */ /* 0x000fe400000e0000 */
[----:B------:R-:W-:Y:S01]  /*83c0*/  IABS R4, UR7 ;  /* 0x0000000700047c13 */ /* 0x000fe20008000000 */
[----:B------:R-:W-:-:S03]  /*83d0*/  ULOP3.LUT UR7, UR7, UR6, URZ, 0x3c, !UPT ;  /* 0x0000000607077292 */ /* 0x000fc6000f8e3c3f */
[----:B------:R-:W-:-:S07]  /*83e0*/  R2UR UR9, R4 ;  /* 0x00000000040972ca */ /* 0x000fce00000e0000 */
[----:B------:R-:W0:Y:S08]  /*83f0*/  I2F.RP R2, UR10 ;  /* 0x0000000a00027d06 */ /* 0x000e300008209400 */
[----:B0-----:R-:W0:Y:S02]  /*8400*/  MUFU.RCP R2, R2 ;  /* 0x0000000200027308 */ /* 0x001e240000001000 */
[----:B0-----:R-:W-:Y:S01]  /*8410*/  IADD3 R3, R2, 0xffffffe, RZ ;  /* 0x0ffffffe02037810 */ /* 0x001fe20007ffe0ff */
[----:B------:R-:W-:-:S05]  /*8420*/  IMAD.MOV R2, RZ, RZ, -R5 ;  /* 0x000000ffff027224 */ /* 0x000fca00078e0a05 */
[----:B------:R-:W0:Y:S02]  /*8430*/  F2I.FTZ.U32.TRUNC.NTZ R3, R3 ;  /* 0x0000000300037305 */ /* 0x000e24000021f000 */
[----:B0-----:R-:W-:-:S13]  /*8440*/  R2UR UR5, R3 ;  /* 0x00000000030572ca */ /* 0x001fda00000e0000 */
[----:B------:R-:W-:-:S04]  /*8450*/  UIADD3 UR8, URZ, -UR5, URZ ;  /* 0x800000053f087290 */ /* 0x000fc8000fffe03f */
[----:B------:R-:W-:-:S04]  /*8460*/  UIMAD UR8, UR8, UR10, URZ ;  /* 0x0000000a080872a4 */ /* 0x000fc8000f8e023f */
[----:B------:R-:W-:-:S03]  /*8470*/  UIMAD.WIDE.U32 UR4, UR5, UR8, UR4 ;  /* 0x00000008050472a5 */ /* 0x000fc6000f8e0004 */
[----:B------:R-:W-:Y:S01]  /*8480*/  R2UR UR8, R2 ;  /* 0x00000000020872ca */ /* 0x000fe200000e0000 */
[----:B------:R-:W-:-:S12]  /*8490*/  UIMAD.WIDE.U32 UR4, UR5, UR9, URZ ;  /* 0x00000009050472a5 */ /* 0x000fd8000f8e003f */
[----:B------:R-:W-:-:S04]  /*84a0*/  UIMAD UR4, UR5, UR8, UR9 ;  /* 0x00000008050472a4 */ /* 0x000fc8000f8e0209 */
[----:B------:R-:W-:-:S11]  /*84b0*/  UISETP.GT.U32.AND UP0, UPT, UR10, UR4, UPT ;  /* 0x000000040a00728c */ /* 0x000fd6000bf04070 */
[----:B------:R-:W-:Y:S02]  /*84c0*/  @!UP0 UIADD3 UR4, UR4, -UR10, URZ ;  /* 0x8000000a04048290 */ /* 0x000fe4000fffe03f */
[----:B------:R-:W-:Y:S02]  /*84d0*/  @!UP0 UIADD3 UR5, UR5, 0x1, URZ ;  /* 0x0000000105058890 */ /* 0x000fe4000fffe03f */
[----:B------:R-:W-:Y:S02]  /*84e0*/  UISETP.GE.U32.AND UP1, UPT, UR4, UR10, UPT ;  /* 0x0000000a0400728c */ /* 0x000fe4000bf26070 */
[----:B------:R-:W-:-:S09]  /*84f0*/  UISETP.GE.AND UP0, UPT, UR7, URZ, UPT ;  /* 0x0000003f0700728c */ /* 0x000fd2000bf06270 */
[----:B------:R-:W-:Y:S02]  /*8500*/  @UP1 UIADD3 UR5, UR5, 0x1, URZ ;  /* 0x0000000105051890 */ /* 0x000fe4000fffe03f */
[----:B------:R-:W-:Y:S02]  /*8510*/  UISETP.NE.AND UP1, UPT, UR6, URZ, UPT ;  /* 0x0000003f0600728c */ /* 0x000fe4000bf25270 */
[----:B------:R-:W-:-:S09]  /*8520*/  @!UP0 UIADD3 UR5, -UR5, URZ, URZ ;  /* 0x0000003f05058290 */ /* 0x000fd2000fffe13f */
[----:B------:R-:W-:-:S07]  /*8530*/  @!UP1 ULOP3.LUT UR5, URZ, UR6, URZ, 0x33, !UPT ;  /* 0x000000063f059292 */ /* 0x000fce000f8e333f */
[----:B------:R-:W-:-:S05]  /*8540*/  UMOV UR37, UR5 ;  /* 0x0000000500257c82 */ /* 0x000fca0008000000 */
.L_x_41:
[----:B------:R-:W-:Y:S02]  /*8550*/  UIMAD UR48, UR47, UR37, URZ ;  /* 0x000000252f3072a4 */ /* 0x000fe4000f8e023f */
[----:B------:R-:W-:Y:S02]  /*8560*/  IMAD.U32 R3, RZ, RZ, UR37 ;  /* 0x00000025ff037e24 */ /* 0x000fe4000f8e00ff */
[----:B------:R-:W-:Y:S02]  /*8570*/  IMAD.MOV.U32 R8, RZ, RZ, 0x1 ;  /* 0x00000001ff087424 */ /* 0x000fe400078e00ff */
[----:B------:R-:W-:-:S04]  /*8580*/  MOV R2, UR48 ;  /* 0x0000003000027c02 */ /* 0x000fc80008000f00 */
[----:B------:R-:W-:-:S04]  /*8590*/  VIADDMNMX R2, R2, R3, UR44, PT ;  /* 0x0000002c02027e46 */ /* 0x000fc8000b800103 */
[----:B------:R-:W-:Y:S01]  /*85a0*/  R2UR UR49, R2 ;  /* 0x00000000023172ca */ /* 0x000fe200000e0000 */
[----:B------:R-:W-:-:S12]  /*85b0*/  IMAD.MOV.U32 R2, RZ, RZ, RZ ;  /* 0x000000ffff027224 */ /* 0x000fd800078e00ff */
[----:B------:R-:W-:-:S06]  /*85c0*/  UISETP.GT.AND UP0, UPT, UR49, UR48, UPT ;  /* 0x000000303100728c */ /* 0x000fcc000bf04270 */
[----:B------:R-:W-:-:S13]  /*85d0*/  PLOP3.LUT P0, PT, PT, PT, UP0, 0x80, 0x0 ;  /* 0x000000000000781c */ /* 0x000fda0003f0f008 */
[----:B------:R-:W-:Y:S05]  /*85e0*/  @!P0 BRA `(.L_x_40) ;  /* 0x0000003000008947 */ /* 0x000fea0003800000 */
[----:B------:R-:W0:Y:S01]  /*85f0*/  S2UR UR4, SR_CgaCtaId ;  /* 0x00000000000479c3 */ /* 0x000e220000008800 */
[----:B------:R-:W-:Y:S02]  /*8600*/  UMOV UR45, 0x400 ;  /* 0x00000400002d7882 */ /* 0x000fe40000000000 */
[----:B0-----:R-:W-:-:S04]  /*8610*/  ULEA UR45, UR4, UR45, 0x18 ;  /* 0x0000002d042d7291 */ /* 0x001fc8000f8ec03f */
[----:B------:R-:W-:-:S04]  /*8620*/  UIADD3 UR4, UR45, 0x18400, URZ ;  /* 0x000184002d047890 */ /* 0x000fc8000fffe03f */
[----:B------:R-:W-:-:S06]  /*8630*/  ULOP3.LUT UP0, URZ, UR4, 0x3ff, URZ, 0xc0, !UPT ;  /* 0x000003ff043f7892 */ /* 0x000fcc000f80c03f */
[----:B------:R-:W-:-:S13]  /*8640*/  PLOP3.LUT P0, PT, PT, PT, UP0, 0x80, 0x0 ;  /* 0x000000000000781c */ /* 0x000fda0003f0f008 */
[----:B------:R-:W-:Y:S05]  /*8650*/  @!P0 BRA `(.L_x_42) ;  /* 0x0000000000408947 */ /* 0x000fea0003800000 */
[----:B------:R-:W-:Y:S01]  /*8660*/  MOV R2, 0x0 ;  /* 0x0000000000027802 */ /* 0x000fe20000000f00 */
[----:B------:R-:W-:Y:S01]  /*8670*/  ULDC.64 UR4, c[0x4][0xf0] ;  /* 0x01003c0000047ab9 */ /* 0x000fe20000000a00 */
[----:B------:R-:W-:Y:S01]  /*8680*/  ULDC.64 UR6, c[0x4][0xf8] ;  /* 0x01003e0000067ab9 */ /* 0x000fe20000000a00 */
[----:B------:R-:W-:Y:S01]  /*8690*/  MOV R4, UR4 ;  /* 0x0000000400047c02 */ /* 0x000fe20008000f00 */
[----:B------:R-:W-:Y:S01]  /*86a0*/  IMAD.U32 R5, RZ, RZ, UR5 ;  /* 0x00000005ff057e24 */ /* 0x000fe2000f8e00ff */
[----:B------:R-:W-:Y:S01]  /*86b0*/  ULDC.64 UR4, c[0x4][0x70] ;  /* 0x01001c0000047ab9 */ /* 0x000fe20000000a00 */
[----:B------:R-:W0:Y:S01]  /*86c0*/  LDC.64 R2, c[0x4][R2] ;  /* 0x0100000002027b82 */ /* 0x000e220000000a00 */
[----:B------:R-:W-:Y:S01]  /*86d0*/  IMAD.U32 R6, RZ, RZ, UR6 ;  /* 0x00000006ff067e24 */ /* 0x000fe2000f8e00ff */
[----:B------:R-:W-:Y:S01]  /*86e0*/  MOV R7, UR7 ;  /* 0x0000000700077c02 */ /* 0x000fe20008000f00 */
[----:B------:R-:W-:Y:S01]  /*86f0*/  IMAD.U32 R10, RZ, RZ, UR4 ;  /* 0x00000004ff0a7e24 */ /* 0x000fe2000f8e00ff */
[----:B------:R-:W-:Y:S01]  /*8700*/  MOV R8, 0x70 ;  /* 0x0000007000087802 */ /* 0x000fe20000000f00 */
[----:B------:R-:W-:-:S02]  /*8710*/  IMAD.U32 R11, RZ, RZ, UR5 ;  /* 0x00000005ff0b7e24 */ /* 0x000fc4000f8e00ff */
[----:B------:R-:W-:Y:S02]  /*8720*/  IMAD.MOV.U32 R12, RZ, RZ, 0x1 ;  /* 0x00000001ff0c7424 */ /* 0x000fe400078e00ff */
[----:B------:R-:W-:-:S07]  /*8730*/  IMAD.MOV.U32 R13, RZ, RZ, RZ ;  /* 0x000000ffff0d7224 */ /* 0x000fce00078e00ff */
[----:B------:R-:W-:-:S07]  /*8740*/  LEPC R20, `(.L_x_42) ;  /* 0x000000001014794e */ /* 0x000fce0000000000 */
[----:B0----5:R-:W-:Y:S05]  /*8750*/  CALL.ABS.NOINC R2 ;  /* 0x0000000002007343 */ /* 0x021fea0003c00000 */
.L_x_42:
        /* <DEDUP_REMOVED lines=19> */
[----:B-1---5:R-:W-:Y:S05]  /*8890*/  CALL.ABS.NOINC R2 ;  /* 0x0000000002007343 */ /* 0x022fea0003c00000 */
.L_x_44:
[----:B------:R0:W1:Y:S01]  /*88a0*/  LDC.64 R2, c[0x4][R16] ;  /* 0x0100000010027b82 */ /* 0x0000620000000a00 */
[----:B------:R-:W-:Y:S01]  /*88b0*/  ULDC.64 UR4, c[0x4][0xf0] ;  /* 0x01003c0000047ab9 */ /* 0x000fe20000000a00 */
[----:B------:R-:W-:Y:S01]  /*88c0*/  ULDC.64 UR6, c[0x4][0xf8] ;  /* 0x01003e0000067ab9 */ /* 0x000fe20000000a00 */
[----:B------:R-:W-:Y:S01]  /*88d0*/  MOV R4, UR4 ;  /* 0x0000000400047c02 */ /* 0x000fe20008000f00 */
        /* <DEDUP_REMOVED lines=11> */
.L_x_43:
[----:B------:R-:W0:Y:S01]  /*8990*/  LDC.64 R2, c[0x0][0x9f8] ;  /* 0x00027e00ff027b82 */ /* 0x000e220000000a00 */
[----:B------:R-:W-:Y:S01]  /*89a0*/  IMAD.SHL.U32 R6, R25, 0x8, RZ ;  /* 0x0000000819067824 */ /* 0x000fe200078e00ff */
[----:B------:R-:W-:Y:S01]  /*89b0*/  MOV R32, R27 ;  /* 0x0000001b00207202 */ /* 0x000fe20000000f00 */
[----:B------:R-:W-:Y:S01]  /*89c0*/  ULDC UR4, c[0x0][0x2f4] ;  /* 0x0000bd0000047ab9 */ /* 0x000fe20000000800 */
[----:B------:R-:W-:-:S04]  /*89d0*/  ULDC UR5, c[0x0][0x320] ;  /* 0x0000c80000057ab9 */ /* 0x000fc80000000800 */
[----:B------:R-:W1:Y:S01]  /*89e0*/  LDC R16, c[0x0][0x430] ;  /* 0x00010c00ff107b82 */ /* 0x000e620000000800 */
[----:B0-----:R-:W-:-:S04]  /*89f0*/  ISETP.NE.U32.AND P0, PT, R2, RZ, PT ;  /* 0x000000ff0200720c */ /* 0x001fc80003f05070 */
[----:B------:R-:W-:-:S13]  /*8a00*/  ISETP.NE.AND.EX P0, PT, R3, RZ, PT, P0 ;  /* 0x000000ff0300720c */ /* 0x000fda0003f05300 */
[----:B------:R-:W0:Y:S01]  /*8a10*/  @P0 LDC.64 R2, c[0x0][0x9f8] ;  /* 0x00027e00ff020b82 */ /* 0x000e220000000a00 */
[----:B------:R-:W-:-:S04]  /*8a20*/  LOP3.LUT R30, R6, 0x38, RZ, 0xc0, !PT ;  /* 0x00000038061e7812 */ /* 0x000fc800078ec0ff */
[----:B------:R-:W-:Y:S02]  /*8a30*/  LOP3.LUT R19, R30, 0x40, RZ, 0xfc, !PT ;  /* 0x000000401e137812 */ /* 0x000fe400078efcff */
[----:B------:R-:W-:Y:S02]  /*8a40*/  LOP3.LUT R22, R22, 0xfffffffb, RZ, 0xc0, !PT ;  /* 0xfffffffb16167812 */ /* 0x000fe400078ec0ff */
[----:B------:R-:W-:Y:S01]  /*8a50*/  ISETP.GE.AND P2, PT, R19, UR4, PT ;  /* 0x0000000413007c0c */ /* 0x000fe2000bf46270 */
[----:B0-----:R-:W-:-:S05]  /*8a60*/  @P0 IMAD.WIDE R2, R27, 0x4, R2 ;  /* 0x000000041b020825 */ /* 0x001fca00078e0202 */
[----:B------:R0:W5:Y:S01]  /*8a70*/  @P0 LDG.E R32, desc[UR38][R2.64] ;  /* 0x0000002602200981 */ /* 0x000162000c1e1900 */
[C---:B------:R-:W-:Y:S01]  /*8a80*/  ISETP.GE.AND P0, PT, R30.reuse, UR4, PT ;  /* 0x000000041e007c0c */ /* 0x040fe2000bf06270 */
[----:B------:R-:W-:Y:S01]  /*8a90*/  IMAD.SHL.U32 R26, R25, 0x10, RZ ;  /* 0x00000010191a7824 */ /* 0x000fe200078e00ff */
[C---:B------:R-:W-:Y:S01]  /*8aa0*/  LOP3.LUT R23, R30.reuse, 0x80, RZ, 0xfc, !PT ;  /* 0x000000801e177812 */ /* 0x040fe200078efcff */
[----:B------:R-:W-:Y:S01]  /*8ab0*/  UMOV UR6, 0xffffffff ;  /* 0xffffffff00067882 */ /* 0x000fe20000000000 */
[----:B------:R-:W-:Y:S02]  /*8ac0*/  ISETP.GE.AND P3, PT, R30, UR5, PT ;  /* 0x000000051e007c0c */ /* 0x000fe4000bf66270 */
[----:B------:R-:W-:Y:S02]  /*8ad0*/  ISETP.GE.AND P1, PT, R23, UR4, PT ;  /* 0x0000000417007c0c */ /* 0x000fe4000bf26270 */
[----:B------:R-:W-:Y:S02]  /*8ae0*/  LOP3.LUT R10, R25, 0x7f, RZ, 0xc0, !PT ;  /* 0x0000007f190a7812 */ /* 0x000fe400078ec0ff */
[----:B------:R-:W-:-:S03]  /*8af0*/  LOP3.LUT R26, R26, 0x70, RZ, 0xc0, !PT ;  /* 0x000000701a1a7812 */ /* 0x000fc600078ec0ff */
[----:B------:R-:W-:Y:S02]  /*8b00*/  @P0 LOP3.LUT R22, R22, 0x4, RZ, 0xfc, !PT ;  /* 0x0000000416160812 */ /* 0x000fe400078efcff */
[----:B------:R-:W-:Y:S02]  /*8b10*/  ISETP.GE.AND P0, PT, R19, UR5, PT ;  /* 0x0000000513007c0c */ /* 0x000fe4000bf06270 */
[----:B------:R-:W-:-:S04]  /*8b20*/  LOP3.LUT R22, R22, 0xfffffffd, RZ, 0xc0, !PT ;  /* 0xfffffffd16167812 */ /* 0x000fc800078ec0ff */
[----:B------:R-:W-:-:S04]  /*8b30*/  @P2 LOP3.LUT R22, R22, 0x2, RZ, 0xfc, !PT ;  /* 0x0000000216162812 */ /* 0x000fc800078efcff */
[----:B------:R-:W-:-:S04]  /*8b40*/  LOP3.LUT R22, R22, 0xfffffffe, RZ, 0xc0, !PT ;  /* 0xfffffffe16167812 */ /* 0x000fc800078ec0ff */
[----:B------:R-:W-:Y:S01]  /*8b50*/  @P1 LOP3.LUT R22, R22, 0x1, RZ, 0xfc, !PT ;  /* 0x0000000116161812 */ /* 0x000fe200078efcff */
[----:B01----:R-:W-:Y:S06]  /*8b60*/  BRA.DIV UR6, `(.L_x_45) ;  /* 0x0000002e06e07947 */ /* 0x003fec000b800000 */
.L_x_87:
[----:B------:R-:W-:Y:S01]  /*8b70*/  UIADD3 UR4, UR49, -0x1, URZ ;  /* 0xffffffff31047890 */ /* 0x000fe2000fffe03f */
[----:B------:R-:W-:Y:S02]  /*8b80*/  SHF.R.U32.HI R37, RZ, 0x3, R10 ;  /* 0x00000003ff257819 */ /* 0x000fe4000001160a */
[----:B------:R-:W-:Y:S02]  /*8b90*/  ISETP.NE.AND P2, PT, R16, 0x1, PT ;  /* 0x000000011000780c */ /* 0x000fe40003f45270 */
[----:B------:R-:W-:Y:S02]  /*8ba0*/  LOP3.LUT R33, R26, R37, RZ, 0xfc, !PT ;  /* 0x000000251a217212 */ /* 0x000fe400078efcff */
[----:B------:R-:W-:Y:S02]  /*8bb0*/  MOV R0, UR4 ;  /* 0x0000000400007c02 */ /* 0x000fe40008000f00 */
[----:B-----5:R-:W-:Y:S02]  /*8bc0*/  SHF.R.S32.HI R34, RZ, 0x1f, R32 ;  /* 0x0000001fff227819 */ /* 0x020fe40000011420 */
[----:B------:R-:W-:Y:S01]  /*8bd0*/  LOP3.LUT R22, R22, 0xffffffdf, RZ, 0xc0, !PT ;  /* 0xffffffdf16167812 */ /* 0x000fe200078ec0ff */
[----:B------:R-:W-:-:S04]  /*8be0*/  IMAD R7, R0, 0x60, R33 ;  /* 0x0000006000077824 */ /* 0x000fc800078e0221 */
[----:B------:R-:W0:Y:S01]  /*8bf0*/  @P2 LDC R0, c[0x0][0x434] ;  /* 0x00010d00ff002b82 */ /* 0x000e220000000800 */
[C---:B------:R-:W-:Y:S01]  /*8c00*/  ISETP.GE.AND P1, PT, R7.reuse, UR43, PT ;  /* 0x0000002b07007c0c */ /* 0x040fe2000bf26270 */
[----:B------:R-:W-:Y:S01]  /*8c10*/  IMAD.IADD R7, R7, 0x1, R18 ;  /* 0x0000000107077824 */ /* 0x000fe200078e0212 */
[----:B------:R-:W-:Y:S02]  /*8c20*/  @P2 LOP3.LUT R22, R22, 0x20, RZ, 0xfc, !PT ;  /* 0x0000002016162812 */ /* 0x000fe400078efcff */
[----:B------:R-:W-:Y:S01]  /*8c30*/  ISETP.GT.U32.OR P1, PT, R33, 0x5f, P1 ;  /* 0x0000005f2100780c */ /* 0x000fe20000f24470 */
[----:B------:R-:W-:Y:S02]  /*8c40*/  IMAD.MOV.U32 R11, RZ, RZ, R7 ;  /* 0x000000ffff0b7224 */ /* 0x000fe400078e0007 */
[----:B------:R-:W1:Y:S10]  /*8c50*/  @P2 LDC R3, c[0x0][0x438] ;  /* 0x00010e00ff032b82 */ /* 0x000e740000000800 */
[----:B------:R-:W2:Y:S01]  /*8c60*/  @!P1 LDC.64 R8, c[0x0][0x428] ;  /* 0x00010a00ff089b82 */ /* 0x000ea20000000a00 */
[----:B0-----:R-:W-:-:S07]  /*8c70*/  @P2 IMAD.HI.U32 R0, R7, R0, RZ ;  /* 0x0000000007002227 */ /* 0x001fce00078e00ff */
[----:B------:R-:W0:Y:S01]  /*8c80*/  @!P1 LDC.64 R4, c[0x0][0x418] ;  /* 0x00010600ff049b82 */ /* 0x000e220000000a00 */
[----:B-1----:R-:W-:-:S04]  /*8c90*/  @P2 SHF.R.U32.HI R11, RZ, R3, R0 ;  /* 0x00000003ff0b2219 */ /* 0x002fc80000011600 */
[----:B------:R-:W-:Y:S02]  /*8ca0*/  @!P1 SHF.R.S32.HI R3, RZ, 0x1f, R11 ;  /* 0x0000001fff039819 */ /* 0x000fe4000001140b */
[----:B------:R-:W-:Y:S01]  /*8cb0*/  @!P1 MOV R2, R11 ;  /* 0x0000000b00029202 */ /* 0x000fe20000000f00 */
[----:B--2---:R-:W-:-:S04]  /*8cc0*/  @!P1 IMAD R0, R34, R8, RZ ;  /* 0x0000000822009224 */ /* 0x004fc800078e02ff */
[----:B------:R-:W-:-:S04]  /*8cd0*/  @!P1 IMAD.WIDE.U32 R2, R32, R8, R2 ;  /* 0x0000000820029225 */ /* 0x000fc800078e0002 */
[----:B------:R-:W-:Y:S01]  /*8ce0*/  @!P1 IMAD R9, R32, R9, R0 ;  /* 0x0000000920099224 */ /* 0x000fe200078e0200 */
[----:B0-----:R-:W-:-:S03]  /*8cf0*/  @!P1 LEA R4, P2, R2, R4, 0x2 ;  /* 0x0000000402049211 */ /* 0x001fc600078410ff */
[----:B------:R-:W-:-:S05]  /*8d00*/  @!P1 IMAD.IADD R0, R3, 0x1, R9 ;  /* 0x0000000103009824 */ /* 0x000fca00078e0209 */
[----:B------:R-:W-:Y:S01]  /*8d10*/  @!P1 LEA.HI.X R5, R2, R5, R0, 0x2, P2 ;  /* 0x0000000502059211 */ /* 0x000fe200010f1400 */
[----:B------:R-:W-:-:S06]  /*8d20*/  IMAD.MOV.U32 R0, RZ, RZ, RZ ;  /* 0x000000ffff007224 */ /* 0x000fcc00078e00ff */
[----:B------:R0:W5:Y:S01]  /*8d30*/  @!P1 LDG.E R0, desc[UR38][R4.64] ;  /* 0x0000002604009981 */ /* 0x000162000c1e1900 */
[----:B------:R-:W-:Y:S01]  /*8d40*/  ULOP3.LUT UR5, UR36, 0x2, URZ, 0xfc, !UPT ;  /* 0x0000000224057892 */ /* 0x000fe2000f8efc3f */
[----:B------:R-:W-:Y:S01]  /*8d50*/  IADD3 R2, -R11, RZ, RZ ;  /* 0x000000ff0b027210 */ /* 0x000fe20007ffe1ff */
[----:B------:R-:W-:Y:S01]  /*8d60*/  IMAD.U32 R28, RZ, RZ, UR4 ;  /* 0x00000004ff1c7e24 */ /* 0x000fe2000f8e00ff */
[----:B------:R-:W-:Y:S02]  /*8d70*/  LOP3.LUT R22, R22, 0xffffffef, RZ, 0xc0, !PT ;  /* 0xffffffef16167812 */ /* 0x000fe400078ec0ff */
[----:B------:R-:W-:Y:S01]  /*8d80*/  SEL R29, RZ, 0x1, P3 ;  /* 0x00000001ff1d7807 */ /* 0x000fe20001800000 */
[----:B------:R-:W-:Y:S01]  /*8d90*/  IMAD.U32 R36, RZ, RZ, UR5 ;  /* 0x00000005ff247e24 */ /* 0x000fe2000f8e00ff */
[----:B------:R-:W-:Y:S01]  /*8da0*/  LOP3.LUT R22, R22, 0xfffffff7, RZ, 0xc0, !PT ;  /* 0xfffffff716167812 */ /* 0x000fe200078ec0ff */
[----:B------:R-:W-:Y:S01]  /*8db0*/  IMAD R7, R16, R2, R7 ;  /* 0x0000000210077224 */ /* 0x000fe200078e0207 */
[----:B------:R-:W-:-:S02]  /*8dc0*/  SEL R2, RZ, 0xffffffff, P0 ;  /* 0xffffffffff027807 */ /* 0x000fc40000000000 */
[----:B------:R-:W-:Y:S02]  /*8dd0*/  ISETP.GT.U32.AND P0, PT, R33, 0x5f, PT ;  /* 0x0000005f2100780c */ /* 0x000fe40003f04070 */
[----:B------:R-:W-:Y:S01]  /*8de0*/  ISETP.NE.AND P4, PT, R36, 0x3, PT ;  /* 0x000000032400780c */ /* 0x000fe20003f85270 */
[----:B------:R-:W-:Y:S01]  /*8df0*/  IMAD.SHL.U32 R2, R2, 0x2, RZ ;  /* 0x0000000202027824 */ /* 0x000fe200078e00ff */
[----:B------:R-:W-:-:S04]  /*8e00*/  MOV R31, UR42 ;  /* 0x0000002a001f7c02 */ /* 0x000fc80008000f00 */
[----:B------:R-:W-:Y:S02]  /*8e10*/  LOP3.LUT R29, R2, 0x2, R29, 0xe2, !PT ;  /* 0x00000002021d7812 */ /* 0x000fe400078ee21d */
[----:B------:R-:W-:-:S03]  /*8e20*/  SHF.R.S32.HI R31, RZ, 0x1f, R31 ;  /* 0x0000001fff1f7819 */ /* 0x000fc6000001141f */
[----:B------:R-:W-:-:S04]  /*8e30*/  @P0 LOP3.LUT R22, R22, 0x8, RZ, 0xfc, !PT ;  /* 0x0000000816160812 */ /* 0x000fc800078efcff */
[----:B------:R-:W-:Y:S01]  /*8e40*/  @P4 LOP3.LUT R22, R22, 0x10, RZ, 0xfc, !PT ;  /* 0x0000001016164812 */ /* 0x000fe200078efcff */
[----:B0-----:R-:W-:Y:S06]  /*8e50*/  @!P4 BRA `(.L_x_46) ;  /* 0x000000000004c947 */ /* 0x001fec0003800000 */
[----:B------:R-:W-:Y:S01]  /*8e60*/  BPT.TRAP 0x1 ;  /* 0x000000040000795c */ /* 0x000fe20000300000 */
.L_x_46:
[----:B------:R-:W-:Y:S01]  /*8e70*/  SHF.R.S32.HI R5, RZ, 0x1f, R7 ;  /* 0x0000001fff057819 */ /* 0x000fe20000011407 */
[----:B------:R-:W-:Y:S01]  /*8e80*/  ULDC.64 UR4, c[0x0][0x328] ;  /* 0x0000ca0000047ab9 */ /* 0x000fe20000000a00 */
[----:B-----5:R-:W-:Y:S02]  /*8e90*/  SHF.R.S32.HI R4, RZ, 0x1f, R0 ;  /* 0x0000001fff047819 */ /* 0x020fe40000011400 */
[----:B------:R-:W-:Y:S01]  /*8ea0*/  R2UR UR6, R31 ;  /* 0x000000001f0672ca */ /* 0x000fe200000e0000 */
[----:B------:R-:W-:-:S04]  /*8eb0*/  IMAD R2, R5, UR4, RZ ;  /* 0x0000000405027c24 */ /* 0x000fc8000f8e02ff */
[C---:B------:R-:W-:Y:S02]  /*8ec0*/  IMAD R9, R7.reuse, UR5, R2 ;  /* 0x0000000507097c24 */ /* 0x040fe4000f8e0202 */
[----:B------:R-:W-:Y:S01]  /*8ed0*/  IMAD.WIDE.U32 R2, R7, UR4, RZ ;  /* 0x0000000407027c25 */ /* 0x000fe2000f8e00ff */
[----:B------:R-:W-:-:S03]  /*8ee0*/  ULDC.64 UR4, c[0x0][0x338] ;  /* 0x0000ce0000047ab9 */ /* 0x000fc60000000a00 */
[----:B------:R-:W-:Y:S02]  /*8ef0*/  IMAD.IADD R3, R3, 0x1, R9 ;  /* 0x0000000103037824 */ /* 0x000fe400078e0209 */
[----:B------:R-:W-:Y:S02]  /*8f00*/  IMAD R9, R4, UR4, RZ ;  /* 0x0000000404097c24 */ /* 0x000fe4000f8e02ff */
[----:B------:R-:W-:-:S04]  /*8f10*/  IMAD.WIDE.U32 R2, R0, UR4, R2 ;  /* 0x0000000400027c25 */ /* 0x000fc8000f8e0002 */
[----:B------:R-:W-:Y:S01]  /*8f20*/  IMAD R9, R0, UR5, R9 ;  /* 0x0000000500097c24 */ /* 0x000fe2000f8e0209 */
[----:B------:R-:W-:-:S04]  /*8f30*/  ULDC.64 UR4, c[0x0][0x330] ;  /* 0x0000cc0000047ab9 */ /* 0x000fc80000000a00 */
[----:B------:R-:W-:Y:S01]  /*8f40*/  IADD3 R3, R3, R9, RZ ;  /* 0x0000000903037210 */ /* 0x000fe20007ffe0ff */
[----:B------:R-:W-:Y:S01]  /*8f50*/  IMAD.U32 R9, RZ, RZ, UR4 ;  /* 0x00000004ff097e24 */ /* 0x000fe2000f8e00ff */
[----:B------:R-:W-:-:S03]  /*8f60*/  UIMAD UR4, UR6, UR4, URZ ;  /* 0x00000004060472a4 */ /* 0x000fc6000f8e023f */
[----:B------:R-:W-:Y:S01]  /*8f70*/  IMAD.WIDE.U32 R2, R9, UR42, R2 ;  /* 0x0000002a09027c25 */ /* 0x000fe2000f8e0002 */
[----:B------:R-:W-:Y:S01]  /*8f80*/  UIMAD UR4, UR42, UR5, UR4 ;  /* 0x000000052a0472a4 */ /* 0x000fe2000f8e0204 */
[----:B------:R-:W-:Y:S02]  /*8f90*/  ULDC.64 UR6, c[0x0][0x318] ;  /* 0x0000c60000067ab9 */ /* 0x000fe40000000a00 */
[----:B------:R-:W-:-:S03]  /*8fa0*/  LEA R16, P0, R2, UR6, 0x1 ;  /* 0x0000000602107c11 */ /* 0x000fc6000f8008ff */
[----:B------:R-:W-:-:S05]  /*8fb0*/  VIADD R17, R3, UR4 ;  /* 0x0000000403117c36 */ /* 0x000fca0008000000 */
[----:B------:R-:W-:Y:S02]  /*8fc0*/  LEA.HI.X R17, R2, UR7, R17, 0x1, P0 ;  /* 0x0000000702117c11 */ /* 0x000fe400080f0c11 */
[----:B------:R-:W-:-:S04]  /*8fd0*/  MOV R2, 0x1 ;  /* 0x0000000100027802 */ /* 0x000fc80000000f00 */
[----:B------:R-:W-:-:S04]  /*8fe0*/  SHF.L.U32 R2, R2, 0x1f, RZ ;  /* 0x0000001f02027819 */ /* 0x000fc800000006ff */
[----:B------:R-:W0:Y:S02]  /*8ff0*/  SYNCS.PHASECHK.TRANS64.TRYWAIT P0, [UR45+0x2a840], R2 ;  /* 0x02a84002ff0075a7 */ /* 0x000e24000800016d */
[----:B0-----:R-:W-:Y:S05]  /*9000*/  @!P0 BRA `(.L_x_47) ;  /* 0x0000002800d88947 */ /* 0x001fea0003800000 */
.L_x_88:
[----:B------:R-:W-:Y:S01]  /*9010*/  ULDC.64 UR4, c[0x0][0x300] ;  /* 0x0000c00000047ab9 */ /* 0x000fe20000000a00 */
[----:B------:R-:W-:Y:S01]  /*9020*/  R2UR UR6, R31 ;  /* 0x000000001f0672ca */ /* 0x000fe200000e0000 */
[----:B0-----:R-:W-:Y:S01]  /*9030*/  IMAD R2, R5, UR4, RZ ;  /* 0x0000000405027c24 */ /* 0x001fe2000f8e02ff */
[C---:B------:R-:W-:Y:S02]  /*9040*/  LOP3.LUT P3, RZ, R22.reuse, 0x4, RZ, 0xc0, !PT ;  /* 0x0000000416ff7812 */ /* 0x040fe4000786c0ff */
[C---:B------:R-:W-:Y:S01]  /*9050*/  LOP3.LUT P2, RZ, R22.reuse, 0x2, RZ, 0xc0, !PT ;  /* 0x0000000216ff7812 */ /* 0x040fe2000784c0ff */
[C---:B------:R-:W-:Y:S01]  /*9060*/  IMAD R5, R7.reuse, UR5, R2 ;  /* 0x0000000507057c24 */ /* 0x040fe2000f8e0202 */
[----:B------:R-:W-:Y:S01]  /*9070*/  LOP3.LUT P1, RZ, R22, 0x1, RZ, 0xc0, !PT ;  /* 0x0000000116ff7812 */ /* 0x000fe2000782c0ff */
[----:B------:R-:W-:Y:S01]  /*9080*/  IMAD.WIDE.U32 R2, R7, UR4, RZ ;  /* 0x0000000407027c25 */ /* 0x000fe2000f8e00ff */
[----:B------:R-:W-:-:S03]  /*9090*/  ULDC.64 UR4, c[0x0][0x310] ;  /* 0x0000c40000047ab9 */ /* 0x000fc60000000a00 */
[----:B------:R-:W-:Y:S02]  /*90a0*/  IMAD.IADD R3, R3, 0x1, R5 ;  /* 0x0000000103037824 */ /* 0x000fe400078e0205 */
[----:B------:R-:W-:Y:S02]  /*90b0*/  IMAD R5, R4, UR4, RZ ;  /* 0x0000000404057c24 */ /* 0x000fe4000f8e02ff */
[----:B------:R-:W-:-:S04]  /*90c0*/  IMAD.WIDE.U32 R2, R0, UR4, R2 ;  /* 0x0000000400027c25 */ /* 0x000fc8000f8e0002 */
[----:B------:R-:W-:Y:S01]  /*90d0*/  IMAD R5, R0, UR5, R5 ;  /* 0x0000000500057c24 */ /* 0x000fe2000f8e0205 */
[----:B------:R-:W-:-:S03]  /*90e0*/  ULDC.64 UR4, c[0x0][0x308] ;  /* 0x0000c20000047ab9 */ /* 0x000fc60000000a00 */
[----:B------:R-:W-:Y:S01]  /*90f0*/  IMAD.IADD R3, R3, 0x1, R5 ;  /* 0x0000000103037824 */ /* 0x000fe200078e0205 */
[----:B------:R-:W-:Y:S01]  /*9100*/  MOV R5, UR4 ;  /* 0x0000000400057c02 */ /* 0x000fe20008000f00 */
[----:B------:R-:W-:-:S03]  /*9110*/  UIMAD UR4, UR6, UR4, URZ ;  /* 0x00000004060472a4 */ /* 0x000fc6000f8e023f */
[----:B------:R-:W-:Y:S01]  /*9120*/  ULDC.64 UR6, c[0x0][0x2e8] ;  /* 0x0000ba0000067ab9 */ /* 0x000fe20000000a00 */
[----:B------:R-:W-:Y:S02]  /*9130*/  UIMAD UR4, UR42, UR5, UR4 ;  /* 0x000000052a0472a4 */ /* 0x000fe4000f8e0204 */
[----:B------:R-:W-:-:S04]  /*9140*/  IMAD.WIDE.U32 R2, R5, UR42, R2 ;  /* 0x0000002a05027c25 */ /* 0x000fc8000f8e0002 */
[----:B------:R-:W-:Y:S01]  /*9150*/  VIADD R7, R3, UR4 ;  /* 0x0000000403077c36 */ /* 0x000fe20008000000 */
[C---:B------:R-:W-:Y:S01]  /*9160*/  LEA R0, P0, R2.reuse, UR6, 0x1 ;  /* 0x0000000602007c11 */ /* 0x040fe2000f8008ff */
[----:B------:R-:W-:Y:S01]  /*9170*/  IMAD.MOV.U32 R3, RZ, RZ, -0x60 ;  /* 0xffffffa0ff037424 */ /* 0x000fe200078e00ff */
[----:B------:R-:W-:Y:S02]  /*9180*/  UMOV UR4, 0xffffffff ;  /* 0xffffffff00047882 */ /* 0x000fe40000000000 */
[----:B------:R-:W-:Y:S01]  /*9190*/  LEA.HI.X R7, R2, UR7, R7, 0x1, P0 ;  /* 0x0000000702077c11 */ /* 0x000fe200080f0c07 */
[----:B------:R-:W-:Y:S01]  /*91a0*/  IMAD R4, R28, R3, UR43 ;  /* 0x0000002b1c047e24 */ /* 0x000fe2000f8e0203 */
[----:B------:R-:W-:-:S04]  /*91b0*/  LOP3.LUT R3, R6, 0x1c0, RZ, 0xc0, !PT ;  /* 0x000001c006037812 */ /* 0x000fc800078ec0ff */
[----:B------:R-:W-:Y:S02]  /*91c0*/  LOP3.LUT R2, R3, 0x38, R6, 0xf8, !PT ;  /* 0x0000003803027812 */ /* 0x000fe400078ef806 */
[----:B------:R-:W-:Y:S02]  /*91d0*/  IADD3 R6, -R37, R4, RZ ;  /* 0x0000000425067210 */ /* 0x000fe40007ffe1ff */
[----:B------:R-:W-:Y:S01]  /*91e0*/  LOP3.LUT R2, R2, 0x38, R25, 0x78, !PT ;  /* 0x0000003802027812 */ /* 0x000fe200078e7819 */
[----:B------:R-:W-:Y:S01]  /*91f0*/  IMAD.SHL.U32 R25, R10, 0x8, RZ ;  /* 0x000000080a197824 */ /* 0x000fe200078e00ff */
[----:B------:R-:W-:-:S04]  /*9200*/  ISETP.GE.AND P0, PT, R6, 0x1, PT ;  /* 0x000000010600780c */ /* 0x000fc80003f06270 */
[----:B------:R-:W-:Y:S01]  /*9210*/  LOP3.LUT R25, R2, 0x200, R25, 0xf8, !PT ;  /* 0x0000020002197812 */ /* 0x000fe200078ef819 */
[----:B------:R-:W-:Y:S08]  /*9220*/  BRA.DIV UR4, `(.L_x_48) ;  /* 0x0000002a04687947 */ /* 0x000ff0000b800000 */
[----:B------:R-:W-:Y:S01]  /*9230*/  SHFL.IDX PT, R3, R7, RZ, 0x181f ;  /* 0x00181fff07037589 */ /* 0x000fe200000e0000 */
[----:B------:R-:W-:-:S03]  /*9240*/  @P0 LEA R9, R25, UR45, 0x1 ;  /* 0x0000002d19090c11 */ /* 0x000fc6000f8e08ff */
[----:B------:R-:W0:Y:S04]  /*9250*/  SHFL.IDX PT, R2, R0, RZ, 0x181f ;  /* 0x00181fff00027589 */ /* 0x000e2800000e0000 */
[----:B------:R-:W-:Y:S04]  /*9260*/  SHFL.IDX PT, R5, R7, 0x1, 0x181f ;  /* 0x00381f0007057f89 */ /* 0x000fe800000e0000 */
[----:B------:R-:W-:Y:S04]  /*9270*/  SHFL.IDX PT, R4, R0, 0x1, 0x181f ;  /* 0x00381f0000047f89 */ /* 0x000fe800000e0000 */
[----:B------:R-:W1:Y:S04]  /*9280*/  SHFL.IDX PT, R8, R7, 0x2, 0x181f ;  /* 0x00581f0007087f89 */ /* 0x000e6800000e0000 */
[----:B------:R-:W2:Y:S04]  /*9290*/  SHFL.IDX PT, R14, R0, 0x2, 0x181f ;  /* 0x00581f00000e7f89 */ /* 0x000ea800000e0000 */
[----:B------:R-:W3:Y:S01]  /*92a0*/  SHFL.IDX PT, R10, R0, 0x3, 0x181f ;  /* 0x00781f00000a7f89 */ /* 0x000ee200000e0000 */
[----:B0-----:R-:W-:-:S05]  /*92b0*/  @P0 IMAD.WIDE.U32 R2, R30, 0x2, R2 ;  /* 0x000000021e020825 */ /* 0x001fca00078e0002 */
[----:B------:R-:W-:Y:S04]  /*92c0*/  @P0 LDGSTS.E.BYPASS.LTC128B.128 [R9+0x18400], desc[UR38][R2.64], !P3 ;  /* 0x1840000002090fae */ /* 0x000fe8000d901d66 */
[----:B------:R-:W-:Y:S04]  /*92d0*/  @P0 LDGSTS.E.BYPASS.LTC128B.128 [R9+0x1b400], desc[UR38][R2.64+0x80], !P2 ;  /* 0x1b40008002090fae */ /* 0x000fe8000d101d66 */
[----:B------:R0:W-:Y:S01]  /*92e0*/  @P0 LDGSTS.E.BYPASS.LTC128B.128 [R9+0x1e400], desc[UR38][R2.64+0x100], !P1 ;  /* 0x1e40010002090fae */ /* 0x0001e2000c901d66 */
[----:B------:R-:W-:-:S03]  /*92f0*/  ISETP.GE.AND P0, PT, R6, 0x11, PT ;  /* 0x000000110600780c */ /* 0x000fc60003f06270 */
[----:B0-----:R-:W0:Y:S01]  /*9300*/  SHFL.IDX PT, R9, R7, 0x3, 0x181f ;  /* 0x00781f0007097f89 */ /* 0x001e2200000e0000 */
[----:B-1----:R-:W-:-:S09]  /*9310*/  MOV R3, R8 ;  /* 0x0000000800037202 */ /* 0x002fd20000000f00 */
[----:B------:R-:W-:Y:S01]  /*9320*/  @P0 IMAD.WIDE.U32 R4, R30, 0x2, R4 ;  /* 0x000000021e040825 */ /* 0x000fe200078e0004 */
[----:B------:R-:W-:Y:S01]  /*9330*/  @P0 LEA R21, R25, UR45, 0x1 ;  /* 0x0000002d19150c11 */ /* 0x000fe2000f8e08ff */
[----:B------:R-:W-:Y:S02]  /*9340*/  SHFL.IDX PT, R8, R7, 0x4, 0x181f ;  /* 0x00981f0007087f89 */ /* 0x000fe400000e0000 */
[----:B--2---:R-:W-:Y:S02]  /*9350*/  IMAD.MOV.U32 R2, RZ, RZ, R14 ;  /* 0x000000ffff027224 */ /* 0x004fe400078e000e */
[----:B------:R-:W-:Y:S04]  /*9360*/  @P0 LDGSTS.E.BYPASS.LTC128B.128 [R21+0x18c00], desc[UR38][R4.64], !P3 ;  /* 0x18c0000004150fae */ /* 0x000fe8000d901d66 */
[----:B------:R-:W-:Y:S04]  /*9370*/  @P0 LDGSTS.E.BYPASS.LTC128B.128 [R21+0x1bc00], desc[UR38][R4.64+0x80], !P2 ;  /* 0x1bc0008004150fae */ /* 0x000fe8000d101d66 */
[----:B------:R3:W-:Y:S01]  /*9380*/  @P0 LDGSTS.E.BYPASS.LTC128B.128 [R21+0x1ec00], desc[UR38][R4.64+0x100], !P1 ;  /* 0x1ec0010004150fae */ /* 0x0007e2000c901d66 */
[----:B------:R-:W-:-:S03]  /*9390*/  ISETP.GE.AND P0, PT, R6, 0x21, PT ;  /* 0x000000210600780c */ /* 0x000fc60003f06270 */
[----:B------:R-:W1:Y:S04]  /*93a0*/  SHFL.IDX PT, R14, R0, 0x4, 0x181f ;  /* 0x00981f00000e7f89 */ /* 0x000e6800000e0000 */
[----:B------:R-:W2:Y:S01]  /*93b0*/  SHFL.IDX PT, R7, R7, 0x5, 0x181f ;  /* 0x00b81f0007077f89 */ /* 0x000ea200000e0000 */
[----:B---3--:R-:W-:-:S05]  /*93c0*/  IMAD.MOV.U32 R4, RZ, RZ, R10 ;  /* 0x000000ffff047224 */ /* 0x008fca00078e000a */
[----:B------:R-:W-:Y:S01]  /*93d0*/  @P0 IMAD.WIDE.U32 R2, R30, 0x2, R2 ;  /* 0x000000021e020825 */ /* 0x000fe200078e0002 */
[----:B------:R-:W-:-:S03]  /*93e0*/  @P0 LEA R35, R25, UR45, 0x1 ;  /* 0x0000002d19230c11 */ /* 0x000fc6000f8e08ff */
[----:B0-----:R-:W-:Y:S02]  /*93f0*/  IMAD.MOV.U32 R5, RZ, RZ, R9 ;  /* 0x000000ffff057224 */ /* 0x001fe400078e0009 */
[----:B------:R-:W-:Y:S04]  /*9400*/  @P0 LDGSTS.E.BYPASS.LTC128B.128 [R35+0x19400], desc[UR38][R2.64], !P3 ;  /* 0x1940000002230fae */ /* 0x000fe8000d901d66 */
[----:B------:R-:W-:Y:S04]  /*9410*/  @P0 LDGSTS.E.BYPASS.LTC128B.128 [R35+0x1c400], desc[UR38][R2.64+0x80], !P2 ;  /* 0x1c40008002230fae */ /* 0x000fe8000d101d66 */
[----:B------:R1:W-:Y:S01]  /*9420*/  @P0 LDGSTS.E.BYPASS.LTC128B.128 [R35+0x1f400], desc[UR38][R2.64+0x100], !P1 ;  /* 0x1f40010002230fae */ /* 0x0003e2000c901d66 */
[----:B------:R-:W-:-:S02]  /*9430*/  ISETP.GE.AND P0, PT, R6, 0x31, PT ;  /* 0x000000310600780c */ /* 0x000fc40003f06270 */
[----:B-1----:R-:W-:Y:S01]  /*9440*/  MOV R2, R14 ;  /* 0x0000000e00027202 */ /* 0x002fe20000000f00 */
[----:B------:R-:W-:-:S10]  /*9450*/  IMAD.MOV.U32 R3, RZ, RZ, R8 ;  /* 0x000000ffff037224 */ /* 0x000fd400078e0008 */
[----:B------:R-:W-:Y:S01]  /*9460*/  @P0 LEA R9, R25, UR45, 0x1 ;  /* 0x0000002d19090c11 */ /* 0x000fe2000f8e08ff */
[----:B------:R-:W-:Y:S01]  /*9470*/  @P0 IMAD.WIDE.U32 R4, R30, 0x2, R4 ;  /* 0x000000021e040825 */ /* 0x000fe200078e0004 */
[----:B------:R0:W1:Y:S04]  /*9480*/  SHFL.IDX PT, R14, R0, 0x5, 0x181f ;  /* 0x00b81f00000e7f89 */ /* 0x00006800000e0000 */
[----:B------:R0:W-:Y:S04]  /*9490*/  @P0 LDGSTS.E.BYPASS.LTC128B.128 [R9+0x19c00], desc[UR38][R4.64], !P3 ;  /* 0x19c0000004090fae */ /* 0x0001e8000d901d66 */
[----:B------:R0:W-:Y:S04]  /*94a0*/  @P0 LDGSTS.E.BYPASS.LTC128B.128 [R9+0x1cc00], desc[UR38][R4.64+0x80], !P2 ;  /* 0x1cc0008004090fae */ /* 0x0001e8000d101d66 */
[----:B------:R0:W-:Y:S01]  /*94b0*/  @P0 LDGSTS.E.BYPASS.LTC128B.128 [R9+0x1fc00], desc[UR38][R4.64+0x100], !P1 ;  /* 0x1fc0010004090fae */ /* 0x0001e2000c901d66 */
[----:B------:R-:W-:-:S13]  /*94c0*/  ISETP.GE.AND P0, PT, R6, 0x41, PT ;  /* 0x000000410600780c */ /* 0x000fda0003f06270 */
[----:B------:R-:W-:Y:S01]  /*94d0*/  @P0 IMAD.WIDE.U32 R2, R30, 0x2, R2 ;  /* 0x000000021e020825 */ /* 0x000fe200078e0002 */
[----:B------:R-:W-:-:S05]  /*94e0*/  @P0 LEA R21, R25, UR45, 0x1 ;  /* 0x0000002d19150c11 */ /* 0x000fca000f8e08ff */
[----:B------:R0:W-:Y:S04]  /*94f0*/  @P0 LDGSTS.E.BYPASS.LTC128B.128 [R21+0x1a400], desc[UR38][R2.64], !P3 ;  /* 0x1a40000002150fae */ /* 0x0001e8000d901d66 */
[----:B------:R0:W-:Y:S04]  /*9500*/  @P0 LDGSTS.E.BYPASS.LTC128B.128 [R21+0x1d400], desc[UR38][R2.64+0x80], !P2 ;  /* 0x1d40008002150fae */ /* 0x0001e8000d101d66 */
[----:B-12---:R0:W-:Y:S02]  /*9510*/  @P0 LDGSTS.E.BYPASS.LTC128B.128 [R21+0x20400], desc[UR38][R2.64+0x100], !P1 ;  /* 0x2040010002150fae */ /* 0x0061e4000c901d66 */
.L_x_102:
[----:B------:R-:W-:Y:S01]  /*9520*/  ISETP.GE.AND P0, PT, R6, 0x51, PT ;  /* 0x000000510600780c */ /* 0x000fe20003f06270 */
[----:B0-----:R-:W-:Y:S01]  /*9530*/  IMAD.MOV.U32 R2, RZ, RZ, R14 ;  /* 0x000000ffff027224 */ /* 0x001fe200078e000e */
[----:B------:R-:W-:-:S11]  /*9540*/  MOV R3, R7 ;  /* 0x0000000700037202 */ /* 0x000fd60000000f00 */
[----:B------:R-:W-:Y:S01]  /*9550*/  @P0 IMAD.WIDE.U32 R2, R30, 0x2, R2 ;  /* 0x000000021e020825 */ /* 0x000fe200078e0002 */
[----:B------:R-:W-:-:S05]  /*9560*/  @P0 LEA R5, R25, UR45, 0x1 ;  /* 0x0000002d19050c11 */ /* 0x000fca000f8e08ff */
[----:B------:R-:W-:Y:S01]  /*9570*/  @!PT LDS RZ, [RZ] ;  /* 0x00000000fffff984 */ /* 0x000fe20000000800 */
[----:B------:R-:W-:Y:S01]  /*9580*/  @!PT LDS RZ, [RZ] ;  /* 0x00000000fffff984 */ /* 0x000fe20000000800 */
[----:B------:R-:W-:Y:S01]  /*9590*/  @!PT LDS RZ, [RZ] ;  /* 0x00000000fffff984 */ /* 0x000fe20000000800 */
[----:B------:R0:W-:Y:S04]  /*95a0*/  @P0 LDGSTS.E.BYPASS.LTC128B.128 [R5+0x1ac00], desc[UR38][R2.64], !P3 ;  /* 0x1ac0000002050fae */ /* 0x0001e8000d901d66 */
[----:B------:R0:W-:Y:S04]  /*95b0*/  @P0 LDGSTS.E.BYPASS.LTC128B.128 [R5+0x1dc00], desc[UR38][R2.64+0x80], !P2 ;  /* 0x1dc0008002050fae */ /* 0x0001e8000d101d66 */
[----:B------:R0:W-:Y:S01]  /*95c0*/  @P0 LDGSTS.E.BYPASS.LTC128B.128 [R5+0x20c00], desc[UR38][R2.64+0x100], !P1 ;  /* 0x20c0010002050fae */ /* 0x0001e2000c901d66 */
[----:B------:R-:W-:Y:S01]  /*95d0*/  NOP ;  /* 0x0000000000007918 */ /* 0x000fe20000000000 */
[----:B------:R-:W-:Y:S02]  /*95e0*/  SYNCS.ARRIVE.TRANS64.RED.A0T1 RZ, [UR45+0x2a830], RZ ;  /* 0x02a830ffffff79a7 */ /* 0x000fe4000820042d */
[----:B------:R-:W-:Y:S01]  /*95f0*/  ARRIVES.LDGSTSBAR.64.TRANSCNT [UR45+0x2a830] ;  /* 0x02a83000ff0079b0 */ /* 0x000fe20008000aad */
[----:B------:R-:W-:Y:S01]  /*9600*/  NOP ;  /* 0x0000000000007918 */ /* 0x000fe20000000000 */
[----:B------:R-:W-:-:S13]  /*9610*/  ISETP.NE.AND P1, PT, R36, 0x3, PT ;  /* 0x000000032400780c */ /* 0x000fda0003f25270 */
[----:B0-----:R-:W-:Y:S05]  /*9620*/  @!P1 BRA `(.L_x_49) ;  /* 0x0000000000049947 */ /* 0x001fea0003800000 */
[----:B------:R-:W-:Y:S01]  /*9630*/  BPT.TRAP 0x1 ;  /* 0x000000040000795c */ /* 0x000fe20000300000 */
.L_x_49:
[----:B------:R-:W-:Y:S01]  /*9640*/  SYNCS.ARRIVE.TRANS64.A1T0 RZ, [UR45+0x2a830], RZ ;  /* 0x02a830ffffff79a7 */ /* 0x000fe2000810002d */
[----:B------:R-:W-:Y:S05]  /*9650*/  WARPSYNC.ALL ;  /* 0x0000000000007948 */ /* 0x000fea0003800000 */
[----:B------:R-:W-:Y:S01]  /*9660*/  UIADD3 UR5, UR45, 0xc400, URZ ;  /* 0x0000c4002d057890 */ /* 0x000fe2000fffe03f */
[----:B------:R-:W-:Y:S01]  /*9670*/  R2UR UR4, R31 ;  /* 0x000000001f0472ca */ /* 0x000fe200000e0000 */
[----:B------:R-:W-:Y:S01]  /*9680*/  ULDC.64 UR6, c[0x0][0x2d8] ;  /* 0x0000b60000067ab9 */ /* 0x000fe20000000a00 */
[----:B------:R-:W-:Y:S01]  /*9690*/  SHF.R.S32.HI R35, RZ, 0x1f, R27 ;  /* 0x0000001fff237819 */ /* 0x000fe2000001141b */
[----:B------:R-:W-:Y:S02]  /*96a0*/  ULOP3.LUT UP0, URZ, UR5, 0x3ff, URZ, 0xc0, !UPT ;  /* 0x000003ff053f7892 */ /* 0x000fe4000f80c03f */
[----:B------:R-:W-:Y:S01]  /*96b0*/  UIMAD.WIDE.U32 UR40, UR42, UR6, URZ ;  /* 0x000000062a2872a5 */ /* 0x000fe2000f8e003f */
[----:B------:R-:W-:Y:S03]  /*96c0*/  BAR.SYNC.DEFER_BLOCKING 0x8, 0x180 ;  /* 0x0206000000007b1d */ /* 0x000fe60000010000 */
[----:B------:R-:W-:-:S04]  /*96d0*/  PLOP3.LUT P0, PT, PT, PT, UP0, 0x80, 0x0 ;  /* 0x000000000000781c */ /* 0x000fc80003f0f008 */
[----:B------:R-:W-:-:S04]  /*96e0*/  UIMAD UR4, UR4, UR6, URZ ;  /* 0x00000006040472a4 */ /* 0x000fc8000f8e023f */
[----:B------:R-:W-:-:S04]  /*96f0*/  UIMAD UR4, UR42, UR7, UR4 ;  /* 0x000000072a0472a4 */ /* 0x000fc8000f8e0204 */
[----:B------:R-:W-:Y:S01]  /*9700*/  UIADD3 UR46, UR41, UR4, URZ ;  /* 0x00000004292e7290 */ /* 0x000fe2000fffe03f */
[----:B------:R-:W-:Y:S11]  /*9710*/  @!P0 BRA `(.L_x_50) ;  /* 0x0000000000408947 */ /* 0x000ff60003800000 */
[----:B------:R-:W-:Y:S01]  /*9720*/  MOV R2, 0x0 ;  /* 0x0000000000027802 */ /* 0x000fe20000000f00 */
[----:B------:R-:W-:Y:S01]  /*9730*/  ULDC.64 UR6, c[0x4][0xf0] ;  /* 0x01003c0000067ab9 */ /* 0x000fe20000000a00 */
[----:B------:R-:W-:Y:S01]  /*9740*/  ULDC.64 UR8, c[0x4][0xf8] ;  /* 0x01003e0000087ab9 */ /* 0x000fe20000000a00 */
[----:B------:R-:W-:Y:S01]  /*9750*/  ULDC.64 UR4, c[0x4][0x88] ;  /* 0x0100220000047ab9 */ /* 0x000fe20000000a00 */
[----:B------:R-:W-:Y:S01]  /*9760*/  IMAD.U32 R4, RZ, RZ, UR6 ;  /* 0x00000006ff047e24 */ /* 0x000fe2000f8e00ff */
[----:B------:R-:W-:Y:S01]  /*9770*/  MOV R6, UR8 ;  /* 0x0000000800067c02 */ /* 0x000fe20008000f00 */
[----:B------:R-:W0:Y:S01]  /*9780*/  LDC.64 R2, c[0x4][R2] ;  /* 0x0100000002027b82 */ /* 0x000e220000000a00 */
[----:B------:R-:W-:Y:S01]  /*9790*/  IMAD.U32 R5, RZ, RZ, UR7 ;  /* 0x00000007ff057e24 */ /* 0x000fe2000f8e00ff */
[----:B------:R-:W-:Y:S01]  /*97a0*/  MOV R11, UR5 ;  /* 0x00000005000b7c02 */ /* 0x000fe20008000f00 */
[----:B------:R-:W-:Y:S01]  /*97b0*/  IMAD.U32 R7, RZ, RZ, UR9 ;  /* 0x00000009ff077e24 */ /* 0x000fe2000f8e00ff */
[----:B------:R-:W-:Y:S01]  /*97c0*/  MOV R13, RZ ;  /* 0x000000ff000d7202 */ /* 0x000fe20000000f00 */
[----:B------:R-:W-:-:S02]  /*97d0*/  IMAD.U32 R10, RZ, RZ, UR4 ;  /* 0x00000004ff0a7e24 */ /* 0x000fc4000f8e00ff */
[----:B------:R-:W-:Y:S02]  /*97e0*/  IMAD.MOV.U32 R8, RZ, RZ, 0x70 ;  /* 0x00000070ff087424 */ /* 0x000fe400078e00ff */
[----:B------:R-:W-:-:S07]  /*97f0*/  IMAD.MOV.U32 R12, RZ, RZ, 0x1 ;  /* 0x00000001ff0c7424 */ /* 0x000fce00078e00ff */
[----:B------:R-:W-:-:S07]  /*9800*/  LEPC R20, `(.L_x_50) ;  /* 0x000000001014794e */ /* 0x000fce0000000000 */
[----:B0-----:R-:W-:Y:S05]  /*9810*/  CALL.ABS.NOINC R2 ;  /* 0x0000000002007343 */ /* 0x001fea0003c00000 */
.L_x_50:
[----:B------:R-:W0:Y:S01]  /*9820*/  LDC R6, c[0x0][0x448] ;  /* 0x00011200ff067b82 */ /* 0x000e220000000800 */
[----:B------:R-:W-:Y:S01]  /*9830*/  ULDC.64 UR4, c[0x0][0x2e0] ;  /* 0x0000b80000047ab9 */ /* 0x000fe20000000a00 */
[----:B------:R-:W-:Y:S01]  /*9840*/  IMAD R7, R24, 0x80, R33 ;  /* 0x0000008018077824 */ /* 0x000fe200078e0221 */
[----:B------:R-:W-:Y:S01]  /*9850*/  MOV R4, UR40 ;  /* 0x0000002800047c02 */ /* 0x000fe20008000f00 */
[----:B------:R-:W-:Y:S02]  /*9860*/  IMAD R0, R35, UR4, RZ ;  /* 0x0000000423007c24 */ /* 0x000fe4000f8e02ff */
[----:B------:R-:W-:Y:S01]  /*9870*/  IMAD.U32 R5, RZ, RZ, UR41 ;  /* 0x00000029ff057e24 */ /* 0x000fe2000f8e00ff */
[----:B------:R-:W-:Y:S01]  /*9880*/  MOV R5, R7 ;  /* 0x0000000700057202 */ /* 0x000fe20000000f00 */
[----:B------:R-:W-:Y:S02]  /*9890*/  IMAD R9, R27, UR5, R0 ;  /* 0x000000051b097c24 */ /* 0x000fe4000f8e0200 */
[----:B------:R-:W-:-:S02]  /*98a0*/  IMAD.U32 R3, RZ, RZ, UR46 ;  /* 0x0000002eff037e24 */ /* 0x000fc4000f8e00ff */
[----:B------:R-:W-:-:S04]  /*98b0*/  IMAD.MOV.U32 R2, RZ, RZ, R4 ;  /* 0x000000ffff027224 */ /* 0x000fc800078e0004 */
[----:B------:R-:W-:Y:S01]  /*98c0*/  IMAD.WIDE.U32 R2, R27, UR4, R2 ;  /* 0x000000041b027c25 */ /* 0x000fe2000f8e0002 */
[----:B------:R-:W-:-:S03]  /*98d0*/  ULDC.64 UR4, c[0x0][0x2d0] ;  /* 0x0000b40000047ab9 */ /* 0x000fc60000000a00 */
[----:B------:R-:W-:Y:S01]  /*98e0*/  IMAD.IADD R3, R3, 0x1, R9 ;  /* 0x0000000103037824 */ /* 0x000fe200078e0209 */
[----:B0-----:R-:W-:-:S13]  /*98f0*/  ISETP.NE.AND P0, PT, R6, 0x1, PT ;  /* 0x000000010600780c */ /* 0x001fda0003f05270 */
[----:B------:R-:W0:Y:S08]  /*9900*/  @P0 LDC R8, c[0x0][0x44c] ;  /* 0x00011300ff080b82 */ /* 0x000e300000000800 */
[----:B------:R-:W1:Y:S01]  /*9910*/  @P0 LDC R11, c[0x0][0x450] ;  /* 0x00011400ff0b0b82 */ /* 0x000e620000000800 */
[----:B0-----:R-:W-:-:S05]  /*9920*/  @P0 IMAD.HI.U32 R0, R7, R8, RZ ;  /* 0x0000000807000227 */ /* 0x001fca00078e00ff */
[----:B-1----:R-:W-:-:S05]  /*9930*/  @P0 SHF.R.U32.HI R5, RZ, R11, R0 ;  /* 0x0000000bff050219 */ /* 0x002fca0000011600 */
[----:B------:R-:W-:Y:S02]  /*9940*/  IMAD.MOV R0, RZ, RZ, -R5 ;  /* 0x000000ffff007224 */ /* 0x000fe400078e0a05 */
[----:B------:R-:W-:-:S04]  /*9950*/  IMAD.WIDE.U32 R2, R5, UR4, R2 ;  /* 0x0000000405027c25 */ /* 0x000fc8000f8e0002 */
[----:B------:R-:W-:Y:S01]  /*9960*/  IMAD R7, R6, R0, R7 ;  /* 0x0000000006077224 */ /* 0x000fe200078e0207 */
[----:B------:R-:W-:-:S05]  /*9970*/  SHF.R.S32.HI R0, RZ, 0x1f, R5 ;  /* 0x0000001fff007819 */ /* 0x000fca0000011405 */
[----:B------:R-:W-:-:S04]  /*9980*/  IMAD R0, R0, UR4, RZ ;  /* 0x0000000400007c24 */ /* 0x000fc8000f8e02ff */
[----:B------:R-:W-:Y:S01]  /*9990*/  IMAD R5, R5, UR5, R0 ;  /* 0x0000000505057c24 */ /* 0x000fe2000f8e0200 */
[----:B------:R-:W-:Y:S01]  /*99a0*/  SHF.R.S32.HI R0, RZ, 0x1f, R7 ;  /* 0x0000001fff007819 */ /* 0x000fe20000011407 */
[----:B------:R-:W-:-:S03]  /*99b0*/  ULDC.64 UR4, c[0x0][0x2c8] ;  /* 0x0000b20000047ab9 */ /* 0x000fc60000000a00 */
[----:B------:R-:W-:Y:S01]  /*99c0*/  IADD3 R3, R3, R5, RZ ;  /* 0x0000000503037210 */ /* 0x000fe20007ffe0ff */
[----:B------:R-:W-:-:S04]  /*99d0*/  IMAD R0, R0, UR4, RZ ;  /* 0x0000000400007c24 */ /* 0x000fc8000f8e02ff */
[C---:B------:R-:W-:Y:S02]  /*99e0*/  IMAD R5, R7.reuse, UR5, R0 ;  /* 0x0000000507057c24 */ /* 0x040fe4000f8e0200 */
[----:B------:R-:W-:Y:S01]  /*99f0*/  IMAD.WIDE.U32 R2, R7, UR4, R2 ;  /* 0x0000000407027c25 */ /* 0x000fe2000f8e0002 */
[----:B------:R-:W-:-:S03]  /*9a00*/  ULDC.64 UR4, c[0x0][0x280] ;  /* 0x0000a00000047ab9 */ /* 0x000fc60000000a00 */
[----:B------:R-:W-:Y:S01]  /*9a10*/  IMAD.IADD R3, R3, 0x1, R5 ;  /* 0x0000000103037824 */ /* 0x000fe200078e0205 */
[C---:B------:R-:W-:Y:S01]  /*9a20*/  LEA R0, P0, R2.reuse, UR4, 0x1 ;  /* 0x0000000402007c11 */ /* 0x040fe2000f8008ff */
[----:B------:R-:W-:Y:S02]  /*9a30*/  ULDC UR4, c[0x0][0x2b8] ;  /* 0x0000ae0000047ab9 */ /* 0x000fe40000000800 */
[----:B------:R-:W-:Y:S02]  /*9a40*/  ISETP.GE.AND P2, PT, R19, UR4, PT ;  /* 0x0000000413007c0c */ /* 0x000fe4000bf46270 */
[----:B------:R-:W-:Y:S01]  /*9a50*/  LEA.HI.X R8, R2, UR5, R3, 0x1, P0 ;  /* 0x0000000502087c11 */ /* 0x000fe200080f0c03 */
[----:B------:R-:W-:Y:S01]  /*9a60*/  UMOV UR5, 0xffffffff ;  /* 0xffffffff00057882 */ /* 0x000fe20000000000 */
[----:B------:R-:W-:Y:S02]  /*9a70*/  ISETP.GE.AND P0, PT, R23, UR4, PT ;  /* 0x0000000417007c0c */ /* 0x000fe4000bf06270 */
[----:B------:R-:W-:Y:S01]  /*9a80*/  ISETP.GE.AND P3, PT, R30, UR4, PT ;  /* 0x000000041e007c0c */ /* 0x000fe2000bf66270 */
[----:B------:R-:W-:-:S12]  /*9a90*/  BRA.DIV UR5, `(.L_x_51) ;  /* 0x0000002a05307947 */ /* 0x000fd8000b800000 */
[----:B------:R-:W-:Y:S01]  /*9aa0*/  SHFL.IDX PT, R3, R8, RZ, 0x181f ;  /* 0x00181fff08037589 */ /* 0x000fe200000e0000 */
[----:B------:R-:W-:Y:S01]  /*9ab0*/  ULDC UR4, c[0x0][0x288] ;  /* 0x0000a20000047ab9 */ /* 0x000fe20000000800 */
[----:B------:R-:W-:Y:S02]  /*9ac0*/  IMAD R7, R24, 0x80, R37 ;  /* 0x0000008018077824 */ /* 0x000fe400078e0225 */
[----:B------:R-:W0:Y:S01]  /*9ad0*/  SHFL.IDX PT, R2, R0, RZ, 0x181f ;  /* 0x00181fff00027589 */ /* 0x000e2200000e0000 */
[----:B------:R-:W-:Y:S02]  /*9ae0*/  IMAD R6, R6, UR4, RZ ;  /* 0x0000000406067c24 */ /* 0x000fe4000f8e02ff */
[C---:B------:R-:W-:Y:S01]  /*9af0*/  IADD3 R11, R7.reuse, 0x10, RZ ;  /* 0x00000010070b7810 */ /* 0x040fe20007ffe0ff */
[----:B------:R-:W-:Y:S02]  /*9b00*/  SHFL.IDX PT, R5, R8, 0x1, 0x181f ;  /* 0x00381f0008057f89 */ /* 0x000fe400000e0000 */
[----:B------:R-:W-:-:S02]  /*9b10*/  ISETP.GE.AND P1, PT, R7, R6, PT ;  /* 0x000000060700720c */ /* 0x000fc40003f26270 */
[----:B------:R-:W1:Y:S04]  /*9b20*/  SHFL.IDX PT, R4, R0, 0x1, 0x181f ;  /* 0x00381f0000047f89 */ /* 0x000e6800000e0000 */
[----:B------:R-:W-:Y:S07]  /*9b30*/  SHFL.IDX PT, R14, R0, 0x7, 0x181f ;  /* 0x00f81f00000e7f89 */ /* 0x000fee00000e0000 */
[----:B------:R-:W-:Y:S01]  /*9b40*/  @!P1 LEA R9, R25, UR45, 0x1 ;  /* 0x0000002d19099c11 */ /* 0x000fe2000f8e08ff */
[----:B0-----:R-:W-:-:S05]  /*9b50*/  @!P1 IMAD.WIDE.U32 R2, R30, 0x2, R2 ;  /* 0x000000021e029825 */ /* 0x001fca00078e0002 */
[----:B------:R-:W-:Y:S04]  /*9b60*/  @!P1 LDGSTS.E.BYPASS.LTC128B.128 [R9+0xc400], desc[UR38][R2.64], !P3 ;  /* 0x0c40000002099fae */ /* 0x000fe8000d901d66 */
[----:B------:R-:W-:Y:S04]  /*9b70*/  @!P1 LDGSTS.E.BYPASS.LTC128B.128 [R9+0x10400], desc[UR38][R2.64+0x80], !P2 ;  /* 0x1040008002099fae */ /* 0x000fe8000d101d66 */
[----:B------:R0:W-:Y:S01]  /*9b80*/  @!P1 LDGSTS.E.BYPASS.LTC128B.128 [R9+0x14400], desc[UR38][R2.64+0x100], !P0 ;  /* 0x1440010002099fae */ /* 0x0001e2000c101d66 */
[----:B------:R-:W-:Y:S01]  /*9b90*/  ISETP.GE.AND P1, PT, R11, R6, PT ;  /* 0x000000060b00720c */ /* 0x000fe20003f26270 */
[----:B------:R-:W-:-:S02]  /*9ba0*/  VIADD R11, R7, 0x30 ;  /* 0x00000030070b7836 */ /* 0x000fc40000000000 */
[----:B0-----:R-:W-:Y:S01]  /*9bb0*/  SHFL.IDX PT, R3, R8, 0x2, 0x181f ;  /* 0x00581f0008037f89 */ /* 0x001fe200000e0000 */
[----:B------:R-:W-:-:S09]  /*9bc0*/  VIADD R9, R7, 0x20 ;  /* 0x0000002007097836 */ /* 0x000fd20000000000 */
[----:B------:R-:W-:Y:S01]  /*9bd0*/  @!P1 LEA R19, R25, UR45, 0x1 ;  /* 0x0000002d19139c11 */ /* 0x000fe2000f8e08ff */
[----:B-1----:R-:W-:Y:S01]  /*9be0*/  @!P1 IMAD.WIDE.U32 R4, R30, 0x2, R4 ;  /* 0x000000021e049825 */ /* 0x002fe200078e0004 */
[----:B------:R-:W0:Y:S04]  /*9bf0*/  SHFL.IDX PT, R2, R0, 0x2, 0x181f ;  /* 0x00581f0000027f89 */ /* 0x000e2800000e0000 */
[----:B------:R-:W-:Y:S04]  /*9c00*/  @!P1 LDGSTS.E.BYPASS.LTC128B.128 [R19+0xcc00], desc[UR38][R4.64], !P3 ;  /* 0x0cc0000004139fae */ /* 0x000fe8000d901d66 */
[----:B------:R-:W-:Y:S04]  /*9c10*/  @!P1 LDGSTS.E.BYPASS.LTC128B.128 [R19+0x10c00], desc[UR38][R4.64+0x80], !P2 ;  /* 0x10c0008004139fae */ /* 0x000fe8000d101d66 */
[----:B------:R1:W-:Y:S01]  /*9c20*/  @!P1 LDGSTS.E.BYPASS.LTC128B.128 [R19+0x14c00], desc[UR38][R4.64+0x100], !P0 ;  /* 0x14c0010004139fae */ /* 0x0003e2000c101d66 */
[----:B------:R-:W-:-:S03]  /*9c30*/  ISETP.GE.AND P1, PT, R9, R6, PT ;  /* 0x000000060900720c */ /* 0x000fc60003f26270 */
[----:B-1----:R-:W-:Y:S10]  /*9c40*/  SHFL.IDX PT, R5, R8, 0x3, 0x181f ;  /* 0x00781f0008057f89 */ /* 0x002ff400000e0000 */
[----:B0-----:R-:W-:Y:S01]  /*9c50*/  @!P1 IMAD.WIDE.U32 R2, R30, 0x2, R2 ;  /* 0x000000021e029825 */ /* 0x001fe200078e0002 */
[----:B------:R-:W-:Y:S01]  /*9c60*/  @!P1 LEA R9, R25, UR45, 0x1 ;  /* 0x0000002d19099c11 */ /* 0x000fe2000f8e08ff */
[----:B------:R-:W0:Y:S04]  /*9c70*/  SHFL.IDX PT, R4, R0, 0x3, 0x181f ;  /* 0x00781f0000047f89 */ /* 0x000e2800000e0000 */
[----:B------:R-:W-:Y:S04]  /*9c80*/  @!P1 LDGSTS.E.BYPASS.LTC128B.128 [R9+0xd400], desc[UR38][R2.64], !P3 ;  /* 0x0d40000002099fae */ /* 0x000fe8000d901d66 */
[----:B------:R-:W-:Y:S04]  /*9c90*/  @!P1 LDGSTS.E.BYPASS.LTC128B.128 [R9+0x11400], desc[UR38][R2.64+0x80], !P2 ;  /* 0x1140008002099fae */ /* 0x000fe8000d101d66 */
[----:B------:R1:W-:Y:S01]  /*9ca0*/  @!P1 LDGSTS.E.BYPASS.LTC128B.128 [R9+0x15400], desc[UR38][R2.64+0x100], !P0 ;  /* 0x1540010002099fae */ /* 0x0003e2000c101d66 */
[----:B------:R-:W-:Y:S01]  /*9cb0*/  ISETP.GE.AND P1, PT, R11, R6, PT ;  /* 0x000000060b00720c */ /* 0x000fe20003f26270 */
[----:B------:R-:W-:-:S02]  /*9cc0*/  VIADD R11, R7, 0x50 ;  /* 0x00000050070b7836 */ /* 0x000fc40000000000 */
[----:B-1----:R-:W-:Y:S01]  /*9cd0*/  SHFL.IDX PT, R3, R8, 0x4, 0x181f ;  /* 0x00981f0008037f89 */ /* 0x002fe200000e0000 */
[----:B------:R-:W-:-:S09]  /*9ce0*/  IADD3 R9, R7, 0x40, RZ ;  /* 0x0000004007097810 */ /* 0x000fd20007ffe0ff */
[----:B0-----:R-:W-:Y:S01]  /*9cf0*/  @!P1 IMAD.WIDE.U32 R4, R30, 0x2, R4 ;  /* 0x000000021e049825 */ /* 0x001fe200078e0004 */
[----:B------:R-:W-:Y:S01]  /*9d00*/  @!P1 LEA R19, R25, UR45, 0x1 ;  /* 0x0000002d19139c11 */ /* 0x000fe2000f8e08ff */
        /* <DEDUP_REMOVED lines=12> */
[----:B------:R-:W-:-:S03]  /*9dd0*/  ISETP.GE.AND P1, PT, R11, R6, PT ;  /* 0x000000060b00720c */ /* 0x000fc60003f26270 */
[----:B-1----:R-:W-:Y:S01]  /*9de0*/  SHFL.IDX PT, R3, R8, 0x6, 0x181f ;  /* 0x00d81f0008037f89 */ /* 0x002fe200000e0000 */
[----:B------:R-:W-:-:S09]  /*9df0*/  VIADD R9, R7, 0x60 ;  /* 0x0000006007097836 */ /* 0x000fd20000000000 */
[----:B------:R-:W-:Y:S01]  /*9e00*/  @!P1 LEA R19, R25, UR45, 0x1 ;  /* 0x0000002d19139c11 */ /* 0x000fe2000f8e08ff */
[----:B0-----:R-:W-:Y:S01]  /*9e10*/  @!P1 IMAD.WIDE.U32 R4, R30, 0x2, R4 ;  /* 0x000000021e049825 */ /* 0x001fe200078e0004 */
[----:B------:R-:W0:Y:S04]  /*9e20*/  SHFL.IDX PT, R2, R0, 0x6, 0x181f ;  /* 0x00d81f0000027f89 */ /* 0x000e2800000e0000 */
[----:B------:R-:W-:Y:S04]  /*9e30*/  @!P1 LDGSTS.E.BYPASS.LTC128B.128 [R19+0xec00], desc[UR38][R4.64], !P3 ;  /* 0x0ec0000004139fae */ /* 0x000fe8000d901d66 */
[----:B------:R-:W-:Y:S04]  /*9e40*/  @!P1 LDGSTS.E.BYPASS.LTC128B.128 [R19+0x12c00], desc[UR38][R4.64+0x80], !P2 ;  /* 0x12c0008004139fae */ /* 0x000fe8000d101d66 */
[----:B------:R1:W-:Y:S01]  /*9e50*/  @!P1 LDGSTS.E.BYPASS.LTC128B.128 [R19+0x16c00], desc[UR38][R4.64+0x100], !P0 ;  /* 0x16c0010004139fae */ /* 0x0003e2000c101d66 */
[----:B------:R-:W-:-:S03]  /*9e60*/  ISETP.GE.AND P1, PT, R9, R6, PT ;  /* 0x000000060900720c */ /* 0x000fc60003f26270 */
[----:B-1----:R1:W2:Y:S10]  /*9e70*/  SHFL.IDX PT, R4, R8, 0x7, 0x181f ;  /* 0x00f81f0008047f89 */ /* 0x0022b400000e0000 */
[----:B0-----:R-:W-:Y:S01]  /*9e80*/  @!P1 IMAD.WIDE.U32 R2, R30, 0x2, R2 ;  /* 0x000000021e029825 */ /* 0x001fe200078e0002 */
[----:B------:R-:W-:-:S05]  /*9e90*/  @!P1 LEA R9, R25, UR45, 0x1 ;  /* 0x0000002d19099c11 */ /* 0x000fca000f8e08ff */
[----:B------:R1:W-:Y:S04]  /*9ea0*/  @!P1 LDGSTS.E.BYPASS.LTC128B.128 [R9+0xf400], desc[UR38][R2.64], !P3 ;  /* 0x0f40000002099fae */ /* 0x0003e8000d901d66 */
[----:B------:R1:W-:Y:S04]  /*9eb0*/  @!P1 LDGSTS.E.BYPASS.LTC128B.128 [R9+0x13400], desc[UR38][R2.64+0x80], !P2 ;  /* 0x1340008002099fae */ /* 0x0003e8000d101d66 */
[----:B------:R1:W-:Y:S02]  /*9ec0*/  @!P1 LDGSTS.E.BYPASS.LTC128B.128 [R9+0x17400], desc[UR38][R2.64+0x100], !P0 ;  /* 0x1740010002099fae */ /* 0x0003e4000c101d66 */
.L_x_119:
[----:B------:R-:W-:Y:S01]  /*9ed0*/  IADD3 R7, R7, 0x70, RZ ;  /* 0x0000007007077810 */ /* 0x000fe20007ffe0ff */
[----:B------:R-:W-:Y:S01]  /*9ee0*/  BSSY B0, `(.L_x_52) ;  /* 0x000000d000007945 */ /* 0x000fe20003800000 */
[----:B-1----:R-:W-:Y:S02]  /*9ef0*/  IMAD.MOV.U32 R2, RZ, RZ, R14 ;  /* 0x000000ffff027224 */ /* 0x002fe400078e000e */
[----:B------:R-:W-:Y:S01]  /*9f00*/  ISETP.GE.AND P1, PT, R7, R6, PT ;  /* 0x000000060700720c */ /* 0x000fe20003f26270 */
[----:B--2---:R-:W-:-:S12]  /*9f10*/  IMAD.MOV.U32 R3, RZ, RZ, R4 ;  /* 0x000000ffff037224 */ /* 0x004fd800078e0004 */
[----:B------:R-:W-:Y:S05]  /*9f20*/  @P1 BRA `(.L_x_53) ;  /* 0x0000000000201947 */ /* 0x000fea0003800000 */
[----:B------:R-:W-:Y:S01]  /*9f30*/  IMAD.WIDE.U32 R2, R30, 0x2, R2 ;  /* 0x000000021e027825 */ /* 0x000fe200078e0002 */
[----:B------:R-:W-:-:S05]  /*9f40*/  LEA R5, R25, UR45, 0x1 ;  /* 0x0000002d19057c11 */ /* 0x000fca000f8e08ff */
[----:B------:R-:W-:Y:S01]  /*9f50*/  @!PT LDS RZ, [RZ] ;  /* 0x00000000fffff984 */ /* 0x000fe20000000800 */
[----:B------:R-:W-:Y:S01]  /*9f60*/  @!PT LDS RZ, [RZ] ;  /* 0x00000000fffff984 */ /* 0x000fe20000000800 */
[----:B------:R-:W-:Y:S01]  /*9f70*/  @!PT LDS RZ, [RZ] ;  /* 0x00000000fffff984 */ /* 0x000fe20000000800 */
[----:B------:R0:W-:Y:S04]  /*9f80*/  LDGSTS.E.BYPASS.LTC128B.128 [R5+0xfc00], desc[UR38][R2.64], !P3 ;  /* 0x0fc0000002057fae */ /* 0x0001e8000d901d66 */
[----:B------:R0:W-:Y:S04]  /*9f90*/  LDGSTS.E.BYPASS.LTC128B.128 [R5+0x13c00], desc[UR38][R2.64+0x80], !P2 ;  /* 0x13c0008002057fae */ /* 0x0001e8000d101d66 */
[----:B------:R0:W-:Y:S02]  /*9fa0*/  LDGSTS.E.BYPASS.LTC128B.128 [R5+0x17c00], desc[UR38][R2.64+0x100], !P0 ;  /* 0x17c0010002057fae */ /* 0x0001e4000c101d66 */
.L_x_53:
[----:B------:R-:W-:Y:S05]  /*9fb0*/  BSYNC B0 ;  /* 0x0000000000007941 */ /* 0x000fea0003800000 */
.L_x_52:
[----:B------:R-:W-:Y:S01]  /*9fc0*/  NOP ;  /* 0x0000000000007918 */ /* 0x000fe20000000000 */
[----:B------:R-:W-:Y:S01]  /*9fd0*/  SYNCS.ARRIVE.TRANS64.RED.A0T1 RZ, [UR45+0x2a800], RZ ;  /* 0x02a800ffffff79a7 */ /* 0x000fe2000820042d */
[----:B------:R-:W-:Y:S01]  /*9fe0*/  MOV R0, 0x1 ;  /* 0x0000000100007802 */ /* 0x000fe20000000f00 */
[----:B------:R-:W-:Y:S03]  /*9ff0*/  ARRIVES.LDGSTSBAR.64.TRANSCNT [UR45+0x2a800] ;  /* 0x02a80000ff0079b0 */ /* 0x000fe60008000aad */
[----:B------:R-:W-:Y:S01]  /*a000*/  SHF.L.U32 R0, R0, 0x1f, RZ ;  /* 0x0000001f00007819 */ /* 0x000fe200000006ff */
[----:B------:R-:W-:Y:S01]  /*a010*/  NOP ;  /* 0x0000000000007918 */ /* 0x000fe20000000000 */
[----:B------:R-:W-:Y:S02]  /*a020*/  SYNCS.ARRIVE.TRANS64.A1T0 RZ, [UR45+0x2a800], RZ ;  /* 0x02a800ffffff79a7 */ /* 0x000fe4000810002d */
[----:B------:R-:W1:Y:S02]  /*a030*/  SYNCS.PHASECHK.TRANS64.TRYWAIT P0, [UR45+0x2a820], R0 ;  /* 0x02a82000ff0075a7 */ /* 0x000e64000800016d */
[----:B-1----:R-:W-:Y:S05]  /*a040*/  @!P0 BRA `(.L_x_54) ;  /* 0x0000002c004c8947 */ /* 0x002fea0003800000 */
.L_x_120:
[----:B------:R-:W-:Y:S01]  /*a050*/  UIADD3 UR4, UR49, -0x2, URZ ;  /* 0xfffffffe31047890 */ /* 0x000fe2000fffe03f */
[----:B------:R-:W-:Y:S02]  /*a060*/  IMAD.MOV.U32 R24, RZ, RZ, 0x1 ;  /* 0x00000001ff187424 */ /* 0x000fe400078e00ff */
[----:B------:R-:W-:Y:S01]  /*a070*/  IMAD.MOV.U32 R21, RZ, RZ, RZ ;  /* 0x000000ffff157224 */ /* 0x000fe200078e00ff */
[----:B------:R-:W-:-:S06]  /*a080*/  UISETP.GE.AND UP0, UPT, UR4, UR48, UPT ;  /* 0x000000300400728c */ /* 0x000fcc000bf06270 */
[----:B------:R-:W-:-:S13]  /*a090*/  PLOP3.LUT P0, PT, PT, PT, UP0, 0x80, 0x0 ;  /* 0x000000000000781c */ /* 0x000fda0003f0f008 */
[----:B------:R-:W-:Y:S05]  /*a0a0*/  @!P0 BRA `(.L_x_55) ;  /* 0x0000000c00dc8947 */ /* 0x000fea0003800000 */
[----:B------:R-:W-:Y:S01]  /*a0b0*/  UIADD3 UR4, UR47, 0x1, URZ ;  /* 0x000000012f047890 */ /* 0x000fe2000fffe03f */
[----:B0-----:R-:W-:Y:S01]  /*a0c0*/  LOP3.LUT R3, RZ, UR44, RZ, 0x33, !PT ;  /* 0x0000002cff037c12 */ /* 0x001fe2000f8e33ff */
[----:B------:R-:W-:Y:S01]  /*a0d0*/  BSSY B0, `(.L_x_55) ;  /* 0x00000f4000007945 */ /* 0x000fe20003800000 */
[----:B------:R-:W-:Y:S01]  /*a0e0*/  IADD3 R18, R26, R18, R37 ;  /* 0x000000121a127210 */ /* 0x000fe20007ffe025 */
[----:B------:R-:W-:Y:S01]  /*a0f0*/  UIMAD UR4, UR4, UR37, URZ ;  /* 0x00000025040472a4 */ /* 0x000fe2000f8e023f */
[----:B------:R-:W-:Y:S01]  /*a100*/  IADD3 R5, -R37, UR43, RZ ;  /* 0x0000002b25057c10 */ /* 0x000fe2000fffe1ff */
[----:B------:R-:W-:Y:S01]  /*a110*/  IMAD.SHL.U32 R35, R30, 0x2, RZ ;  /* 0x000000021e237824 */ /* 0x000fe200078e00ff */
[----:B------:R-:W-:Y:S01]  /*a120*/  IADD3 R9, R18, -0x120, RZ ;  /* 0xfffffee012097810 */ /* 0x000fe20007ffe0ff */
[----:B------:R-:W-:Y:S01]  /*a130*/  IMAD.MOV.U32 R23, RZ, RZ, 0x1 ;  /* 0x00000001ff177424 */ /* 0x000fe200078e00ff */
[----:B------:R-:W-:Y:S02]  /*a140*/  MOV R10, RZ ;  /* 0x000000ff000a7202 */ /* 0x000fe40000000f00 */
[----:B------:R-:W-:-:S04]  /*a150*/  LOP3.LUT R0, RZ, UR4, RZ, 0x33, !PT ;  /* 0x00000004ff007c12 */ /* 0x000fc8000f8e33ff */
[----:B------:R-:W-:-:S04]  /*a160*/  VIMNMX R0, R0, R3, !PT ;  /* 0x0000000300007248 */ /* 0x000fc80007fe0100 */
[C---:B------:R-:W-:Y:S01]  /*a170*/  IADD3 R28, -R0.reuse, -0x2, RZ ;  /* 0xfffffffe001c7810 */ /* 0x040fe20007ffe1ff */
[C---:B------:R-:W-:Y:S02]  /*a180*/  IMAD R5, R0.reuse, 0x60, R5 ;  /* 0x0000006000057824 */ /* 0x040fe400078e0205 */
[----:B------:R-:W-:Y:S02]  /*a190*/  IMAD R9, R0, -0x60, R9 ;  /* 0xffffffa000097824 */ /* 0x000fe400078e0209 */
[----:B------:R-:W-:-:S07]  /*a1a0*/  VIADD R0, R5, 0xc0 ;  /* 0x000000c005007836 */ /* 0x000fce0000000000 */
.L_x_68:
[----:B------:R-:W0:Y:S01]  /*a1b0*/  LDC R2, c[0x0][0x430] ;  /* 0x00010c00ff027b82 */ /* 0x000e220000000800 */
[----:B------:R-:W-:Y:S01]  /*a1c0*/  ISETP.GT.U32.AND P1, PT, R33, 0x5f, PT ;  /* 0x0000005f2100780c */ /* 0x000fe20003f24070 */
[----:B------:R-:W-:-:S12]  /*a1d0*/  IMAD.MOV.U32 R11, RZ, RZ, R9 ;  /* 0x000000ffff0b7224 */ /* 0x000fd800078e0009 */
[----:B------:R-:W1:Y:S08]  /*a1e0*/  @!P1 LDC.64 R6, c[0x0][0x428] ;  /* 0x00010a00ff069b82 */ /* 0x000e700000000a00 */
[----:B------:R-:W2:Y:S01]  /*a1f0*/  @!P1 LDC.64 R4, c[0x0][0x418] ;  /* 0x00010600ff049b82 */ /* 0x000ea20000000a00 */
[----:B0-----:R-:W-:-:S13]  /*a200*/  ISETP.NE.AND P0, PT, R2, 0x1, PT ;  /* 0x000000010200780c */ /* 0x001fda0003f05270 */
[----:B------:R-:W0:Y:S08]  /*a210*/  @P0 LDC R2, c[0x0][0x434] ;  /* 0x00010d00ff020b82 */ /* 0x000e300000000800 */
[----:B------:R-:W3:Y:S01]  /*a220*/  @P0 LDC R3, c[0x0][0x438] ;  /* 0x00010e00ff030b82 */ /* 0x000ee20000000800 */
[----:B0-----:R-:W-:-:S05]  /*a230*/  @P0 IMAD.HI.U32 R2, R9, R2, RZ ;  /* 0x0000000209020227 */ /* 0x001fca00078e00ff */
[----:B---3--:R-:W-:Y:S01]  /*a240*/  @P0 SHF.R.U32.HI R11, RZ, R3, R2 ;  /* 0x00000003ff0b0219 */ /* 0x008fe20000011602 */
[----:B-1----:R-:W-:-:S03]  /*a250*/  @!P1 IMAD R2, R34, R6, RZ ;  /* 0x0000000622029224 */ /* 0x002fc600078e02ff */
[----:B------:R-:W-:Y:S01]  /*a260*/  @!P1 SHF.R.S32.HI R3, RZ, 0x1f, R11 ;  /* 0x0000001fff039819 */ /* 0x000fe2000001140b */
[----:B------:R-:W-:Y:S01]  /*a270*/  @!P1 IMAD R7, R32, R7, R2 ;  /* 0x0000000720079224 */ /* 0x000fe200078e0202 */
[----:B------:R-:W-:-:S05]  /*a280*/  @!P1 MOV R2, R11 ;  /* 0x0000000b00029202 */ /* 0x000fca0000000f00 */
[----:B------:R-:W-:-:S04]  /*a290*/  @!P1 IMAD.WIDE.U32 R2, R32, R6, R2 ;  /* 0x0000000620029225 */ /* 0x000fc800078e0002 */
[----:B------:R-:W-:Y:S01]  /*a2a0*/  @!P1 IMAD.IADD R3, R7, 0x1, R3 ;  /* 0x0000000107039824 */ /* 0x000fe200078e0203 */
[----:B--2---:R-:W-:Y:S01]  /*a2b0*/  @!P1 LEA R4, P0, R2, R4, 0x2 ;  /* 0x0000000402049211 */ /* 0x004fe200078010ff */
[----:B------:R-:W-:-:S03]  /*a2c0*/  IMAD.MOV.U32 R6, RZ, RZ, RZ ;  /* 0x000000ffff067224 */ /* 0x000fc600078e00ff */
[----:B------:R-:W-:-:S05]  /*a2d0*/  @!P1 LEA.HI.X R5, R2, R5, R3, 0x2, P0 ;  /* 0x0000000502059211 */ /* 0x000fca00000f1403 */
[----:B------:R0:W5:Y:S01]  /*a2e0*/  @!P1 LDG.E R6, desc[UR38][R4.64] ;  /* 0x0000002604069981 */ /* 0x000162000c1e1900 */
[----:B------:R-:W-:Y:S02]  /*a2f0*/  ISETP.NE.AND P1, PT, R36, 0x3, PT ;  /* 0x000000032400780c */ /* 0x000fe40003f25270 */
[----:B------:R-:W-:-:S04]  /*a300*/  IADD3 R21, R10, 0x1, RZ ;  /* 0x000000010a157810 */ /* 0x000fc80007ffe0ff */
[----:B------:R-:W-:-:S04]  /*a310*/  ISETP.NE.AND P0, PT, R21, 0x2, PT ;  /* 0x000000021500780c */ /* 0x000fc80003f05270 */
[----:B------:R-:W-:Y:S02]  /*a320*/  SEL R24, RZ, 0x1, P0 ;  /* 0x00000001ff187807 */ /* 0x000fe40000000000 */
[----:B------:R-:W-:Y:S02]  /*a330*/  SEL R21, R21, RZ, P0 ;  /* 0x000000ff15157207 */ /* 0x000fe40000000000 */
[----:B------:R-:W-:Y:S01]  /*a340*/  LOP3.LUT R24, R23, R24, RZ, 0x3c, !PT ;  /* 0x0000001817187212 */ /* 0x000fe200078e3cff */
[----:B0-----:R-:W-:Y:S06]  /*a350*/  @!P1 BRA `(.L_x_56) ;  /* 0x0000000000049947 */ /* 0x001fec0003800000 */
[----:B------:R-:W-:Y:S01]  /*a360*/  BPT.TRAP 0x1 ;  /* 0x000000040000795c */ /* 0x000fe20000300000 */
.L_x_56:
[----:B------:R-:W-:Y:S01]  /*a370*/  LEA R8, R21, UR45, 0x3 ;  /* 0x0000002d15087c11 */ /* 0x000fe2000f8e18ff */
[----:B------:R-:W-:Y:S01]  /*a380*/  BSSY B1, `(.L_x_57) ;  /* 0x0000004000017945 */ /* 0x000fe20003800000 */
[----:B------:R-:W-:-:S04]  /*a390*/  SHF.L.U32 R3, R24, 0x1f, RZ ;  /* 0x0000001f18037819 */ /* 0x000fc800000006ff */
[----:B------:R-:W0:Y:S02]  /*a3a0*/  SYNCS.PHASECHK.TRANS64.TRYWAIT P0, [R8+URZ+0x2a840], R3 ;  /* 0x02a84003080075a7 */ /* 0x000e24000800017f */
[----:B0-----:R-:W-:Y:S05]  /*a3b0*/  @!P0 BRA `(.L_x_58) ;  /* 0x0000002800888947 */ /* 0x001fea0003800000 */
.L_x_121:
[----:B------:R-:W-:Y:S05]  /*a3c0*/  BSYNC B1 ;  /* 0x0000000000017941 */ /* 0x000fea0003800000 */
.L_x_57:
[----:B------:R-:W-:Y:S01]  /*a3d0*/  ULDC UR4, c[0x0][0x430] ;  /* 0x00010c0000047ab9 */ /* 0x000fe20000000800 */
[----:B-----5:R-:W-:Y:S01]  /*a3e0*/  SHF.R.S32.HI R27, RZ, 0x1f, R6 ;  /* 0x0000001fff1b7819 */ /* 0x020fe20000011406 */
[----:B------:R-:W-:Y:S01]  /*a3f0*/  UIADD3 UR4, -UR4, URZ, URZ ;  /* 0x0000003f04047290 */ /* 0x000fe2000fffe13f */
[----:B------:R-:W-:Y:S01]  /*a400*/  R2UR UR6, R31 ;  /* 0x000000001f0672ca */ /* 0x000fe200000e0000 */
[----:B------:R-:W-:Y:S01]  /*a410*/  IMAD R19, R21, 0x4800, R25 ;  /* 0x0000480015137824 */ /* 0x000fe200078e0219 */
[C---:B------:R-:W-:Y:S02]  /*a420*/  LOP3.LUT P3, RZ, R22.reuse, 0x4, RZ, 0xc0, !PT ;  /* 0x0000000416ff7812 */ /* 0x040fe4000786c0ff */
[C---:B------:R-:W-:Y:S01]  /*a430*/  LOP3.LUT P2, RZ, R22.reuse, 0x2, RZ, 0xc0, !PT ;  /* 0x0000000216ff7812 */ /* 0x040fe2000784c0ff */
[----:B------:R-:W-:Y:S01]  /*a440*/  IMAD R7, R11, UR4, R9 ;  /* 0x000000040b077c24 */ /* 0x000fe2000f8e0209 */
[----:B------:R-:W-:Y:S01]  /*a450*/  ULDC.64 UR4, c[0x0][0x300] ;  /* 0x0000c00000047ab9 */ /* 0x000fe20000000a00 */
[----:B------:R-:W-:-:S03]  /*a460*/  LOP3.LUT P1, RZ, R22, 0x1, RZ, 0xc0, !PT ;  /* 0x0000000116ff7812 */ /* 0x000fc6000782c0ff */
[----:B------:R-:W-:-:S05]  /*a470*/  SHF.R.S32.HI R26, RZ, 0x1f, R7 ;  /* 0x0000001fff1a7819 */ /* 0x000fca0000011407 */
[----:B------:R-:W-:-:S04]  /*a480*/  IMAD R2, R26, UR4, RZ ;  /* 0x000000041a027c24 */ /* 0x000fc8000f8e02ff */
[C---:B------:R-:W-:Y:S02]  /*a490*/  IMAD R5, R7.reuse, UR5, R2 ;  /* 0x0000000507057c24 */ /* 0x040fe4000f8e0202 */
[----:B0-----:R-:W-:Y:S01]  /*a4a0*/  IMAD.WIDE.U32 R2, R7, UR4, RZ ;  /* 0x0000000407027c25 */ /* 0x001fe2000f8e00ff */
        /* <DEDUP_REMOVED lines=13> */
[----:B------:R-:W-:Y:S01]  /*a580*/  LEA R18, P0, R2, UR6, 0x1 ;  /* 0x0000000602127c11 */ /* 0x000fe2000f8008ff */
[----:B------:R-:W-:-:S03]  /*a590*/  UMOV UR4, 0xffffffff ;  /* 0xffffffff00047882 */ /* 0x000fc60000000000 */
[----:B------:R-:W-:Y:S01]  /*a5a0*/  LEA.HI.X R20, R2, UR7, R3, 0x1, P0 ;  /* 0x0000000702147c11 */ /* 0x000fe200080f0c03 */
[----:B------:R-:W-:Y:S08]  /*a5b0*/  BRA.DIV UR4, `(.L_x_59) ;  /* 0x0000002a041c7947 */ /* 0x000ff0000b800000 */
[----:B------:R-:W0:Y:S01]  /*a5c0*/  SHFL.IDX PT, R14, R18, RZ, 0x181f ;  /* 0x00181fff120e7589 */ /* 0x000e2200000e0000 */
[----:B------:R-:W-:-:S03]  /*a5d0*/  LEA R19, R19, UR45, 0x1 ;  /* 0x0000002d13137c11 */ /* 0x000fc6000f8e08ff */
[----:B------:R-:W1:Y:S04]  /*a5e0*/  SHFL.IDX PT, R3, R20, RZ, 0x181f ;  /* 0x00181fff14037589 */ /* 0x000e6800000e0000 */
[----:B------:R-:W-:Y:S04]  /*a5f0*/  SHFL.IDX PT, R4, R20, 0x1, 0x181f ;  /* 0x00381f0014047f89 */ /* 0x000fe800000e0000 */
[----:B------:R-:W-:Y:S04]  /*a600*/  SHFL.IDX PT, R12, R18, 0x2, 0x181f ;  /* 0x00581f00120c7f89 */ /* 0x000fe800000e0000 */
[----:B------:R-:W-:Y:S01]  /*a610*/  SHFL.IDX PT, R5, R20, 0x2, 0x181f ;  /* 0x00581f0014057f89 */ /* 0x000fe200000e0000 */
[----:B0-----:R-:W-:-:S03]  /*a620*/  IADD3 R2, P0, R14, R35, RZ ;  /* 0x000000230e027210 */ /* 0x001fc60007f1e0ff */
[----:B------:R-:W0:Y:S02]  /*a630*/  SHFL.IDX PT, R14, R18, 0x1, 0x181f ;  /* 0x00381f00120e7f89 */ /* 0x000e2400000e0000 */
[----:B-1----:R-:W-:-:S05]  /*a640*/  IMAD.X R3, RZ, RZ, R3, P0 ;  /* 0x000000ffff037224 */ /* 0x002fca00000e0603 */
[----:B------:R-:W-:Y:S04]  /*a650*/  LDGSTS.E.BYPASS.LTC128B.128 [R19+0x18400], desc[UR38][R2.64], !P3 ;  /* 0x1840000002137fae */ /* 0x000fe8000d901d66 */
[----:B------:R-:W-:Y:S04]  /*a660*/  LDGSTS.E.BYPASS.LTC128B.128 [R19+0x1b400], desc[UR38][R2.64+0x80], !P2 ;  /* 0x1b40008002137fae */ /* 0x000fe8000d101d66 */
[----:B------:R0:W-:Y:S02]  /*a670*/  LDGSTS.E.BYPASS.LTC128B.128 [R19+0x1e400], desc[UR38][R2.64+0x100], !P1 ;  /* 0x1e40010002137fae */ /* 0x0001e4000c901d66 */
[----:B0-----:R-:W-:-:S02]  /*a680*/  IADD3 R2, P0, R14, R35, RZ ;  /* 0x000000230e027210 */ /* 0x001fc40007f1e0ff */
[----:B------:R-:W0:Y:S02]  /*a690*/  SHFL.IDX PT, R14, R18, 0x3, 0x181f ;  /* 0x00781f00120e7f89 */ /* 0x000e2400000e0000 */
[----:B------:R-:W-:Y:S02]  /*a6a0*/  IADD3.X R3, RZ, R4, RZ, P0, !PT ;  /* 0x00000004ff037210 */ /* 0x000fe400007fe4ff */
[-C--:B------:R-:W-:Y:S02]  /*a6b0*/  IADD3 R4, P0, R12, R35.reuse, RZ ;  /* 0x000000230c047210 */ /* 0x080fe40007f1e0ff */
[----:B------:R-:W-:Y:S03]  /*a6c0*/  SHFL.IDX PT, R12, R18, 0x4, 0x181f ;  /* 0x00981f00120c7f89 */ /* 0x000fe600000e0000 */
[----:B------:R-:W-:Y:S01]  /*a6d0*/  IMAD.X R5, RZ, RZ, R5, P0 ;  /* 0x000000ffff057224 */ /* 0x000fe200000e0605 */
[----:B------:R-:W-:Y:S04]  /*a6e0*/  LDGSTS.E.BYPASS.LTC128B.128 [R19+0x18c00], desc[UR38][R2.64], !P3 ;  /* 0x18c0000002137fae */ /* 0x000fe8000d901d66 */
[----:B------:R-:W-:Y:S04]  /*a6f0*/  LDGSTS.E.BYPASS.LTC128B.128 [R19+0x1bc00], desc[UR38][R2.64+0x80], !P2 ;  /* 0x1bc0008002137fae */ /* 0x000fe8000d101d66 */
[----:B------:R1:W-:Y:S04]  /*a700*/  LDGSTS.E.BYPASS.LTC128B.128 [R19+0x1ec00], desc[UR38][R2.64+0x100], !P1 ;  /* 0x1ec0010002137fae */ /* 0x0003e8000c901d66 */
[----:B------:R-:W-:Y:S04]  /*a710*/  LDGSTS.E.BYPASS.LTC128B.128 [R19+0x19400], desc[UR38][R4.64], !P3 ;  /* 0x1940000004137fae */ /* 0x000fe8000d901d66 */
[----:B------:R-:W-:Y:S04]  /*a720*/  LDGSTS.E.BYPASS.LTC128B.128 [R19+0x1c400], desc[UR38][R4.64+0x80], !P2 ;  /* 0x1c40008004137fae */ /* 0x000fe8000d101d66 */
[----:B-1----:R-:W1:Y:S01]  /*a730*/  SHFL.IDX PT, R3, R20, 0x3, 0x181f ;  /* 0x00781f0014037f89 */ /* 0x002e6200000e0000 */
[----:B0-----:R-:W-:-:S03]  /*a740*/  IADD3 R2, P0, R14, R35, RZ ;  /* 0x000000230e027210 */ /* 0x001fc60007f1e0ff */
[----:B------:R0:W-:Y:S04]  /*a750*/  LDGSTS.E.BYPASS.LTC128B.128 [R19+0x1f400], desc[UR38][R4.64+0x100], !P1 ;  /* 0x1f40010004137fae */ /* 0x0001e8000c901d66 */
[----:B------:R-:W-:Y:S04]  /*a760*/  SHFL.IDX PT, R14, R18, 0x5, 0x181f ;  /* 0x00b81f00120e7f89 */ /* 0x000fe800000e0000 */
[----:B0-----:R-:W0:Y:S04]  /*a770*/  SHFL.IDX PT, R4, R20, 0x4, 0x181f ;  /* 0x00981f0014047f89 */ /* 0x001e2800000e0000 */
[----:B------:R-:W2:Y:S01]  /*a780*/  SHFL.IDX PT, R20, R20, 0x5, 0x181f ;  /* 0x00b81f0014147f89 */ /* 0x000ea200000e0000 */
[----:B-1----:R-:W-:-:S05]  /*a790*/  IMAD.X R3, RZ, RZ, R3, P0 ;  /* 0x000000ffff037224 */ /* 0x002fca00000e0603 */
[----:B------:R-:W-:Y:S04]  /*a7a0*/  LDGSTS.E.BYPASS.LTC128B.128 [R19+0x19c00], desc[UR38][R2.64], !P3 ;  /* 0x19c0000002137fae */ /* 0x000fe8000d901d66 */
[----:B------:R-:W-:Y:S04]  /*a7b0*/  LDGSTS.E.BYPASS.LTC128B.128 [R19+0x1cc00], desc[UR38][R2.64+0x80], !P2 ;  /* 0x1cc0008002137fae */ /* 0x000fe8000d101d66 */
[----:B------:R1:W-:Y:S02]  /*a7c0*/  LDGSTS.E.BYPASS.LTC128B.128 [R19+0x1fc00], desc[UR38][R2.64+0x100], !P1 ;  /* 0x1fc0010002137fae */ /* 0x0003e4000c901d66 */
[----:B-1----:R-:W-:-:S04]  /*a7d0*/  IADD3 R2, P0, R12, R35, RZ ;  /* 0x000000230c027210 */ /* 0x002fc80007f1e0ff */
[----:B0-----:R-:W-:-:S05]  /*a7e0*/  IADD3.X R3, RZ, R4, RZ, P0, !PT ;  /* 0x00000004ff037210 */ /* 0x001fca00007fe4ff */
[----:B------:R0:W-:Y:S04]  /*a7f0*/  LDGSTS.E.BYPASS.LTC128B.128 [R19+0x1a400], desc[UR38][R2.64], !P3 ;  /* 0x1a40000002137fae */ /* 0x0001e8000d901d66 */
[----:B------:R0:W-:Y:S04]  /*a800*/  LDGSTS.E.BYPASS.LTC128B.128 [R19+0x1d400], desc[UR38][R2.64+0x80], !P2 ;  /* 0x1d40008002137fae */ /* 0x0001e8000d101d66 */
[----:B--2---:R0:W-:Y:S02]  /*a810*/  LDGSTS.E.BYPASS.LTC128B.128 [R19+0x20400], desc[UR38][R2.64+0x100], !P1 ;  /* 0x2040010002137fae */ /* 0x0041e4000c901d66 */
.L_x_135:
[----:B0-----:R-:W-:-:S05]  /*a820*/  IADD3 R2, P0, R14, R35, RZ ;  /* 0x000000230e027210 */ /* 0x001fca0007f1e0ff */
[----:B------:R-:W-:Y:S01]  /*a830*/  IMAD.X R3, RZ, RZ, R20, P0 ;  /* 0x000000ffff037224 */ /* 0x000fe200000e0614 */
[----:B------:R-:W-:-:S04]  /*a840*/  PLOP3.LUT P0, PT, PT, PT, PT, 0x80, 0x0 ;  /* 0x000000000000781c */ /* 0x000fc80003f0f070 */
[----:B------:R-:W-:Y:S01]  /*a850*/  @!PT LDS RZ, [RZ] ;  /* 0x00000000fffff984 */ /* 0x000fe20000000800 */
[----:B------:R-:W-:Y:S01]  /*a860*/  @!PT LDS RZ, [RZ] ;  /* 0x00000000fffff984 */ /* 0x000fe20000000800 */
[----:B------:R-:W-:Y:S01]  /*a870*/  @!PT LDS RZ, [RZ] ;  /* 0x00000000fffff984 */ /* 0x000fe20000000800 */
[----:B------:R0:W-:Y:S04]  /*a880*/  LDGSTS.E.BYPASS.LTC128B.128 [R19+0x1ac00], desc[UR38][R2.64], !P3 ;  /* 0x1ac0000002137fae */ /* 0x0001e8000d901d66 */
[----:B------:R0:W-:Y:S04]  /*a890*/  LDGSTS.E.BYPASS.LTC128B.128 [R19+0x1dc00], desc[UR38][R2.64+0x80], !P2 ;  /* 0x1dc0008002137fae */ /* 0x0001e8000d101d66 */
[----:B------:R0:W-:Y:S01]  /*a8a0*/  LDGSTS.E.BYPASS.LTC128B.128 [R19+0x20c00], desc[UR38][R2.64+0x100], !P1 ;  /* 0x20c0010002137fae */ /* 0x0001e2000c901d66 */
[----:B------:R-:W-:Y:S01]  /*a8b0*/  NOP ;  /* 0x0000000000007918 */ /* 0x000fe20000000000 */
.L_x_60:
[----:B------:R-:W-:Y:S02]  /*a8c0*/  PLOP3.LUT P1, PT, P1, P0, PT, 0xa2, 0x0 ;  /* 0x000000000000781c */ /* 0x000fe40000f21472 */
[----:B------:R-:W-:-:S08]  /*a8d0*/  @P0 R2UR P1, UR4, R8 ;  /* 0x00000000080402ca */ /* 0x000fd00000020000 */
[----:B------:R-:W-:-:S05]  /*a8e0*/  @P0 PLOP3.LUT P0, PT, P1, PT, PT, 0x80, 0x0 ;  /* 0x000000000000081c */ /* 0x000fca0000f0f070 */
[----:B------:R-:W-:Y:S01]  /*a8f0*/  @!P1 SYNCS.ARRIVE.TRANS64.RED.A0T1 RZ, [UR4+0x2a830], RZ ;  /* 0x02a830ffffff99a7 */ /* 0x000fe20008200404 */
[----:B------:R-:W-:Y:S07]  /*a900*/  @!P1 ARRIVES.LDGSTSBAR.64.TRANSCNT [UR4+0x2a830] ;  /* 0x02a83000ff0099b0 */ /* 0x000fee0008000a84 */
[----:B------:R-:W-:Y:S05]  /*a910*/  @P0 BRA.U.ANY `(.L_x_60) ;  /* 0xfffffffd00e80947 */ /* 0x000fea000393ffff */
[----:B------:R-:W-:Y:S01]  /*a920*/  NOP ;  /* 0x0000000000007918 */ /* 0x000fe20000000000 */
[----:B------:R-:W-:-:S13]  /*a930*/  ISETP.NE.AND P2, PT, R36, 0x3, PT ;  /* 0x000000032400780c */ /* 0x000fda0003f45270 */
[----:B------:R-:W-:Y:S05]  /*a940*/  @!P2 BRA `(.L_x_61) ;  /* 0x000000000004a947 */ /* 0x000fea0003800000 */
[----:B------:R-:W-:Y:S01]  /*a950*/  BPT.TRAP 0x1 ;  /* 0x000000040000795c */ /* 0x000fe20000300000 */
.L_x_61:
[----:B------:R1:W-:Y:S01]  /*a960*/  SYNCS.ARRIVE.TRANS64.A1T0 RZ, [R8+URZ+0x2a830], RZ ;  /* 0x02a830ff08ff79a7 */ /* 0x0003e2000810003f */
[----:B------:R-:W-:Y:S05]  /*a970*/  @!P2 BRA `(.L_x_62) ;  /* 0x000000000004a947 */ /* 0x000fea0003800000 */
[----:B------:R-:W-:Y:S01]  /*a980*/  BPT.TRAP 0x1 ;  /* 0x000000040000795c */ /* 0x000fe20000300000 */
.L_x_62:
[----:B0-----:R-:W-:Y:S01]  /*a990*/  SHF.L.U32 R3, R23, 0x1f, RZ ;  /* 0x0000001f17037819 */ /* 0x001fe200000006ff */
[----:B------:R-:W-:Y:S01]  /*a9a0*/  BSSY B1, `(.L_x_63) ;  /* 0x0000004000017945 */ /* 0x000fe20003800000 */
[----:B------:R-:W-:-:S04]  /*a9b0*/  LEA R4, R10, UR45, 0x3 ;  /* 0x0000002d0a047c11 */ /* 0x000fc8000f8e18ff */
[----:B------:R-:W0:Y:S02]  /*a9c0*/  SYNCS.PHASECHK.TRANS64.TRYWAIT P0, [R4+URZ+0x2a860], R3 ;  /* 0x02a86003040075a7 */ /* 0x000e24000800017f */
[----:B0-----:R-:W-:Y:S05]  /*a9d0*/  @!P0 BRA `(.L_x_64) ;  /* 0x0000002800d08947 */ /* 0x001fea0003800000 */
.L_x_136:
[----:B------:R-:W-:Y:S05]  /*a9e0*/  BSYNC B1 ;  /* 0x0000000000017941 */ /* 0x000fea0003800000 */
.L_x_63:
[----:B------:R-:W-:Y:S01]  /*a9f0*/  UMOV UR4, 0xffffffff ;  /* 0xffffffff00047882 */ /* 0x000fe20000000000 */
[----:B------:R-:W-:Y:S01]  /*aa00*/  LOP3.LUT P0, RZ, R29, 0x2, RZ, 0xc0, !PT ;  /* 0x000000021dff7812 */ /* 0x000fe2000780c0ff */
[----:B------:R-:W-:Y:S01]  /*aa10*/  IMAD R5, R10, 0x3000, R25 ;  /* 0x000030000a057824 */ /* 0x000fe200078e0219 */
[----:B------:R-:W-:Y:S11]  /*aa20*/  BRA.DIV UR4, `(.L_x_65) ;  /* 0x0000002a04d07947 */ /* 0x000ff6000b800000 */
[----:B------:R-:W2:Y:S01]  /*aa30*/  SHFL.IDX PT, R14, R16, RZ, 0x181f ;  /* 0x00181fff100e7589 */ /* 0x000ea200000e0000 */
[----:B------:R-:W-:-:S03]  /*aa40*/  LEA R5, R5, UR45, 0x1 ;  /* 0x0000002d05057c11 */ /* 0x000fc6000f8e08ff */
[----:B0-----:R-:W0:Y:S04]  /*aa50*/  SHFL.IDX PT, R3, R17, RZ, 0x181f ;  /* 0x00181fff11037589 */ /* 0x001e2800000e0000 */
[----:B-1----:R-:W-:Y:S01]  /*aa60*/  SHFL.IDX PT, R8, R17, 0x1, 0x181f ;  /* 0x00381f0011087f89 */ /* 0x002fe200000e0000 */
[----:B--2---:R-:W-:-:S03]  /*aa70*/  IADD3 R2, P1, R14, R35, RZ ;  /* 0x000000230e027210 */ /* 0x004fc60007f3e0ff */
[----:B------:R-:W1:Y:S02]  /*aa80*/  SHFL.IDX PT, R14, R16, 0x1, 0x181f ;  /* 0x00381f00100e7f89 */ /* 0x000e6400000e0000 */
[----:B0-----:R-:W-:Y:S01]  /*aa90*/  IMAD.X R3, RZ, RZ, R3, P1 ;  /* 0x000000ffff037224 */ /* 0x001fe200008e0603 */
[----:B------:R-:W-:-:S04]  /*aaa0*/  LOP3.LUT P1, RZ, R29, 0x1, RZ, 0xc0, !PT ;  /* 0x000000011dff7812 */ /* 0x000fc8000782c0ff */
[----:B------:R-:W-:-:S13]  /*aab0*/  ISETP.LT.OR P2, PT, R0, 0x1, !P1 ;  /* 0x000000010000780c */ /* 0x000fda0004f41670 */
[----:B------:R-:W-:Y:S01]  /*aac0*/  LDGSTS.E.BYPASS.LTC128B.128 [R5+0x400], desc[UR38][R2.64], !P2 ;  /* 0x0040000002057fae */ /* 0x000fe2000d101d66 */
[----:B------:R-:W-:-:S13]  /*aad0*/  ISETP.LT.OR P2, PT, R0, 0x1, !P0 ;  /* 0x000000010000780c */ /* 0x000fda0004741670 */
[----:B------:R1:W-:Y:S02]  /*aae0*/  LDGSTS.E.BYPASS.LTC128B.128 [R5+0x3400], desc[UR38][R2.64+0x80], !P2 ;  /* 0x0340008002057fae */ /* 0x0003e4000d101d66 */
[----:B-1----:R-:W-:Y:S02]  /*aaf0*/  IADD3 R2, P2, R14, R35, RZ ;  /* 0x000000230e027210 */ /* 0x002fe40007f5e0ff */
[----:B------:R-:W0:Y:S02]  /*ab00*/  SHFL.IDX PT, R14, R16, 0x2, 0x181f ;  /* 0x00581f00100e7f89 */ /* 0x000e2400000e0000 */
[----:B------:R-:W-:Y:S02]  /*ab10*/  IADD3.X R3, RZ, R8, RZ, P2, !PT ;  /* 0x00000008ff037210 */ /* 0x000fe400017fe4ff */
[----:B------:R-:W-:Y:S01]  /*ab20*/  ISETP.LT.OR P2, PT, R0, 0x11, !P1 ;  /* 0x000000110000780c */ /* 0x000fe20004f41670 */
[----:B------:R-:W1:-:S12]  /*ab30*/  SHFL.IDX PT, R8, R17, 0x2, 0x181f ;  /* 0x00581f0011087f89 */ /* 0x000e5800000e0000 */
[----:B------:R-:W-:Y:S01]  /*ab40*/  LDGSTS.E.BYPASS.LTC128B.128 [R5+0xc00], desc[UR38][R2.64], !P2 ;  /* 0x00c0000002057fae */ /* 0x000fe2000d101d66 */
[----:B------:R-:W-:-:S13]  /*ab50*/  ISETP.LT.OR P2, PT, R0, 0x11, !P0 ;  /* 0x000000110000780c */ /* 0x000fda0004741670 */
[----:B------:R0:W-:Y:S02]  /*ab60*/  LDGSTS.E.BYPASS.LTC128B.128 [R5+0x3c00], desc[UR38][R2.64+0x80], !P2 ;  /* 0x03c0008002057fae */ /* 0x0001e4000d101d66 */
[----:B0-----:R-:W-:Y:S02]  /*ab70*/  IADD3 R2, P2, R14, R35, RZ ;  /* 0x000000230e027210 */ /* 0x001fe40007f5e0ff */
[----:B------:R-:W0:Y:S03]  /*ab80*/  SHFL.IDX PT, R14, R16, 0x3, 0x181f ;  /* 0x00781f00100e7f89 */ /* 0x000e2600000e0000 */
[----:B-1----:R-:W-:Y:S01]  /*ab90*/  IMAD.X R3, RZ, RZ, R8, P2 ;  /* 0x000000ffff037224 */ /* 0x002fe200010e0608 */
        /* <DEDUP_REMOVED lines=14> */
[----:B------:R0:W2:Y:S02]  /*ac80*/  SHFL.IDX PT, R14, R16, 0x5, 0x181f ;  /* 0x00b81f00100e7f89 */ /* 0x0000a400000e0000 */
[----:B-1----:R-:W-:Y:S02]  /*ac90*/  IADD3.X R3, RZ, R8, RZ, P2, !PT ;  /* 0x00000008ff037210 */ /* 0x002fe400017fe4ff */
[----:B------:R-:W-:Y:S01]  /*aca0*/  ISETP.LT.OR P2, PT, R0, 0x41, !P1 ;  /* 0x000000410000780c */ /* 0x000fe20004f41670 */
[----:B------:R0:W1:-:S12]  /*acb0*/  SHFL.IDX PT, R8, R17, 0x5, 0x181f ;  /* 0x00b81f0011087f89 */ /* 0x00005800000e0000 */
[----:B------:R0:W-:Y:S01]  /*acc0*/  LDGSTS.E.BYPASS.LTC128B.128 [R5+0x2400], desc[UR38][R2.64], !P2 ;  /* 0x0240000002057fae */ /* 0x0001e2000d101d66 */
[----:B------:R-:W-:-:S13]  /*acd0*/  ISETP.LT.OR P2, PT, R0, 0x41, !P0 ;  /* 0x000000410000780c */ /* 0x000fda0004741670 */
[----:B-12---:R0:W-:Y:S02]  /*ace0*/  LDGSTS.E.BYPASS.LTC128B.128 [R5+0x5400], desc[UR38][R2.64+0x80], !P2 ;  /* 0x0540008002057fae */ /* 0x0061e4000d101d66 */
.L_x_150:
[C---:B------:R-:W-:Y:S01]  /*acf0*/  ISETP.LT.OR P1, PT, R0.reuse, 0x51, !P1 ;  /* 0x000000510000780c */ /* 0x040fe20004f21670 */
[----:B------:R-:W-:Y:S01]  /*ad00*/  ULDC.64 UR4, c[0x0][0x328] ;  /* 0x0000ca0000047ab9 */ /* 0x000fe20000000a00 */
[----:B------:R-:W-:Y:S01]  /*ad10*/  ISETP.LT.OR P0, PT, R0, 0x51, !P0 ;  /* 0x000000510000780c */ /* 0x000fe20004701670 */
[----:B------:R-:W-:Y:S01]  /*ad20*/  IMAD R26, R26, UR4, RZ ;  /* 0x000000041a1a7c24 */ /* 0x000fe2000f8e02ff */
[----:B01----:R-:W-:-:S03]  /*ad30*/  IADD3 R2, P2, R14, R35, RZ ;  /* 0x000000230e027210 */ /* 0x003fc60007f5e0ff */
[----:B------:R-:W-:Y:S02]  /*ad40*/  IMAD R11, R7, UR5, R26 ;  /* 0x00000005070b7c24 */ /* 0x000fe4000f8e021a */
[----:B------:R-:W-:-:S05]  /*ad50*/  IMAD.X R3, RZ, RZ, R8, P2 ;  /* 0x000000ffff037224 */ /* 0x000fca00010e0608 */
[----:B------:R-:W-:Y:S01]  /*ad60*/  @!PT LDS RZ, [RZ] ;  /* 0x00000000fffff984 */ /* 0x000fe20000000800 */
[----:B------:R-:W-:Y:S01]  /*ad70*/  @!PT LDS RZ, [RZ] ;  /* 0x00000000fffff984 */ /* 0x000fe20000000800 */
[----:B------:R-:W-:Y:S01]  /*ad80*/  @!PT LDS RZ, [RZ] ;  /* 0x00000000fffff984 */ /* 0x000fe20000000800 */
[----:B------:R-:W-:Y:S04]  /*ad90*/  LDGSTS.E.BYPASS.LTC128B.128 [R5+0x2c00], desc[UR38][R2.64], !P1 ;  /* 0x02c0000002057fae */ /* 0x000fe8000c901d66 */
[----:B------:R0:W-:Y:S01]  /*ada0*/  LDGSTS.E.BYPASS.LTC128B.128 [R5+0x5c00], desc[UR38][R2.64+0x80], !P0 ;  /* 0x05c0008002057fae */ /* 0x0001e2000c101d66 */
[----:B------:R-:W-:Y:S01]  /*adb0*/  PLOP3.LUT P0, PT, PT, PT, PT, 0x80, 0x0 ;  /* 0x000000000000781c */ /* 0x000fe20003f0f070 */
[----:B------:R-:W-:Y:S01]  /*adc0*/  NOP ;  /* 0x0000000000007918 */ /* 0x000fe20000000000 */
[----:B0-----:R-:W-:Y:S01]  /*add0*/  IMAD.WIDE.U32 R2, R7, UR4, RZ ;  /* 0x0000000407027c25 */ /* 0x001fe2000f8e00ff */
[----:B------:R-:W-:-:S03]  /*ade0*/  ULDC.64 UR4, c[0x0][0x338] ;  /* 0x0000ce0000047ab9 */ /* 0x000fc60000000a00 */
[----:B------:R-:W-:Y:S02]  /*adf0*/  IMAD.IADD R3, R3, 0x1, R11 ;  /* 0x0000000103037824 */ /* 0x000fe400078e020b */
[----:B------:R-:W-:Y:S02]  /*ae00*/  IMAD R27, R27, UR4, RZ ;  /* 0x000000041b1b7c24 */ /* 0x000fe4000f8e02ff */
[----:B------:R-:W-:-:S04]  /*ae10*/  IMAD.WIDE.U32 R2, R6, UR4, R2 ;  /* 0x0000000406027c25 */ /* 0x000fc8000f8e0002 */
[----:B------:R-:W-:-:S05]  /*ae20*/  IMAD R27, R6, UR5, R27 ;  /* 0x00000005061b7c24 */ /* 0x000fca000f8e021b */
[----:B------:R-:W-:-:S07]  /*ae30*/  IADD3 R27, R3, R27, RZ ;  /* 0x0000001b031b7210 */ /* 0x000fce0007ffe0ff */
.L_x_66:
        /* <DEDUP_REMOVED lines=10> */
.L_x_67:
[----:B------:R-:W-:Y:S01]  /*aee0*/  R2UR UR4, R31 ;  /* 0x000000001f0472ca */ /* 0x000fe200000e0000 */
[----:B------:R-:W-:Y:S01]  /*aef0*/  ULDC.64 UR6, c[0x0][0x330] ;  /* 0x0000cc0000067ab9 */ /* 0x000fe20000000a00 */
[----:B------:R-:W-:Y:S01]  /*af00*/  IMAD.MOV.U32 R3, RZ, RZ, R27 ;  /* 0x000000ffff037224 */ /* 0x000fe200078e001b */
[----:B------:R0:W-:Y:S01]  /*af10*/  SYNCS.ARRIVE.TRANS64.A1T0 RZ, [R4+URZ+0x2a850], RZ ;  /* 0x02a850ff04ff79a7 */ /* 0x0001e2000810003f */
[----:B------:R-:W-:Y:S01]  /*af20*/  IMAD.U32 R5, RZ, RZ, UR6 ;  /* 0x00000006ff057e24 */ /* 0x000fe2000f8e00ff */
[----:B------:R-:W-:Y:S01]  /*af30*/  IADD3 R9, R9, -0x60, RZ ;  /* 0xffffffa009097810 */ /* 0x000fe20007ffe0ff */
[----:B------:R-:W-:Y:S02]  /*af40*/  VIADD R28, R28, 0xffffffff ;  /* 0xffffffff1c1c7836 */ /* 0x000fe40000000000 */
[----:B------:R-:W-:-:S04]  /*af50*/  IMAD.WIDE.U32 R2, R5, UR42, R2 ;  /* 0x0000002a05027c25 */ /* 0x000fc8000f8e0002 */
[----:B------:R-:W-:Y:S01]  /*af60*/  VIADD R0, R0, 0x60 ;  /* 0x0000006000007836 */ /* 0x000fe20000000000 */
[----:B------:R-:W-:Y:S01]  /*af70*/  UIMAD UR4, UR4, UR6, URZ ;  /* 0x00000006040472a4 */ /* 0x000fe2000f8e023f */
[----:B------:R-:W-:Y:S02]  /*af80*/  IMAD.MOV.U32 R23, RZ, RZ, R24 ;  /* 0x000000ffff177224 */ /* 0x000fe400078e0018 */
[----:B------:R-:W-:Y:S01]  /*af90*/  IMAD.MOV.U32 R10, RZ, RZ, R21 ;  /* 0x000000ffff0a7224 */ /* 0x000fe200078e0015 */
[----:B------:R-:W-:-:S03]  /*afa0*/  UIMAD UR4, UR42, UR7, UR4 ;  /* 0x000000072a0472a4 */ /* 0x000fc6000f8e0204 */
[----:B------:R-:W-:Y:S02]  /*afb0*/  ULDC.64 UR6, c[0x0][0x318] ;  /* 0x0000c60000067ab9 */ /* 0x000fe40000000a00 */
[----:B------:R-:W-:Y:S02]  /*afc0*/  LEA R16, P0, R2, UR6, 0x1 ;  /* 0x0000000602107c11 */ /* 0x000fe4000f8008ff */
[----:B------:R-:W-:-:S04]  /*afd0*/  IADD3 R17, R3, UR4, RZ ;  /* 0x0000000403117c10 */ /* 0x000fc8000fffe0ff */
[----:B------:R-:W-:Y:S02]  /*afe0*/  LEA.HI.X R17, R2, UR7, R17, 0x1, P0 ;  /* 0x0000000702117c11 */ /* 0x000fe400080f0c11 */
[----:B------:R-:W-:-:S13]  /*aff0*/  ISETP.GT.AND P0, PT, R28, UR48, PT ;  /* 0x000000301c007c0c */ /* 0x000fda000bf04270 */
[----:B0-----:R-:W-:Y:S05]  /*b000*/  @P0 BRA `(.L_x_68) ;  /* 0xfffffff000680947 */ /* 0x001fea000383ffff */
[----:B------:R-:W-:Y:S05]  /*b010*/  BSYNC B0 ;  /* 0x0000000000007941 */ /* 0x000fea0003800000 */
.L_x_55:
[----:B------:R-:W-:-:S13]  /*b020*/  ISETP.NE.AND P0, PT, R36, 0x3, PT ;  /* 0x000000032400780c */ /* 0x000fda0003f05270 */
[----:B------:R-:W-:Y:S05]  /*b030*/  @!P0 BRA `(.L_x_69) ;  /* 0x0000000000048947 */ /* 0x000fea0003800000 */
[----:B------:R-:W-:Y:S01]  /*b040*/  BPT.TRAP 0x1 ;  /* 0x000000040000795c */ /* 0x000fe20000300000 */
.L_x_69:
[C---:B0-----:R-:W-:Y:S01]  /*b050*/  LEA R0, R21.reuse, UR45, 0x3 ;  /* 0x0000002d15007c11 */ /* 0x041fe2000f8e18ff */
[----:B------:R-:W-:Y:S01]  /*b060*/  BSSY B0, `(.L_x_70) ;  /* 0x0000008000007945 */ /* 0x000fe20003800000 */
[----:B------:R-:W-:Y:S01]  /*b070*/  SHF.L.U32 R3, R24, 0x1f, RZ ;  /* 0x0000001f18037819 */ /* 0x000fe200000006ff */
[----:B------:R-:W-:Y:S01]  /*b080*/  IMAD R25, R21, 0x3000, R25 ;  /* 0x0000300015197824 */ /* 0x000fe200078e0219 */
[----:B------:R-:W-:Y:S02]  /*b090*/  MOV R5, 0xffffffa0 ;  /* 0xffffffa000057802 */ /* 0x000fe40000000f00 */
[----:B------:R-:W0:Y:S03]  /*b0a0*/  SYNCS.PHASECHK.TRANS64.TRYWAIT P0, [R0+URZ+0x2a860], R3 ;  /* 0x02a86003000075a7 */ /* 0x000e26000800017f */
[----:B------:R-:W-:-:S04]  /*b0b0*/  IMAD R28, R28, R5, UR43 ;  /* 0x0000002b1c1c7e24 */ /* 0x000fc8000f8e0205 */
[----:B------:R-:W-:Y:S01]  /*b0c0*/  IMAD.IADD R5, R28, 0x1, -R37 ;  /* 0x000000011c057824 */ /* 0x000fe200078e0a25 */
[----:B0-----:R-:W-:Y:S06]  /*b0d0*/  @!P0 BRA `(.L_x_71) ;  /* 0x0000002c002c8947 */ /* 0x001fec0003800000 */
.L_x_151:
[----:B------:R-:W-:Y:S05]  /*b0e0*/  BSYNC B0 ;  /* 0x0000000000007941 */ /* 0x000fea0003800000 */
.L_x_70:
[----:B------:R-:W-:-:S03]  /*b0f0*/  UMOV UR4, 0xffffffff ;  /* 0xffffffff00047882 */ /* 0x000fc60000000000 */
[----:B------:R-:W-:Y:S05]  /*b100*/  BRA.DIV UR4, `(.L_x_72) ;  /* 0x0000002e04347947 */ /* 0x000fea000b800000 */
[----:B0-----:R-:W-:Y:S01]  /*b110*/  SHFL.IDX PT, R3, R17, RZ, 0x181f ;  /* 0x00181fff11037589 */ /* 0x001fe200000e0000 */
[C---:B------:R-:W-:Y:S02]  /*b120*/  LOP3.LUT R4, R29.reuse, 0x1, RZ, 0xc0, !PT ;  /* 0x000000011d047812 */ /* 0x040fe400078ec0ff */
[----:B------:R-:W-:Y:S01]  /*b130*/  LOP3.LUT P0, RZ, R29, 0x2, RZ, 0xc0, !PT ;  /* 0x000000021dff7812 */ /* 0x000fe2000780c0ff */
[----:B------:R-:W0:Y:S01]  /*b140*/  SHFL.IDX PT, R2, R16, RZ, 0x181f ;  /* 0x00181fff10027589 */ /* 0x000e2200000e0000 */
[----:B------:R-:W-:Y:S02]  /*b150*/  ISETP.NE.U32.AND P1, PT, R4, 0x1, PT ;  /* 0x000000010400780c */ /* 0x000fe40003f25070 */
[C---:B------:R-:W-:Y:S01]  /*b160*/  ISETP.LT.OR P3, PT, R5.reuse, 0x1, !P0 ;  /* 0x000000010500780c */ /* 0x040fe20004761670 */
[----:B------:R-:W1:Y:S01]  /*b170*/  SHFL.IDX PT, R6, R17, 0x1, 0x181f ;  /* 0x00381f0011067f89 */ /* 0x000e6200000e0000 */
[----:B------:R-:W-:Y:S02]  /*b180*/  ISETP.LT.OR P2, PT, R5, 0x1, P1 ;  /* 0x000000010500780c */ /* 0x000fe40000f41670 */
[----:B------:R-:W-:Y:S01]  /*b190*/  LEA R4, R25, UR45, 0x1 ;  /* 0x0000002d19047c11 */ /* 0x000fe2000f8e08ff */
[----:B------:R-:W2:Y:S01]  /*b1a0*/  SHFL.IDX PT, R14, R16, 0x1, 0x181f ;  /* 0x00381f00100e7f89 */ /* 0x000ea200000e0000 */
[----:B------:R-:W-:-:S02]  /*b1b0*/  ISETP.LT.OR P4, PT, R5, 0x11, P1 ;  /* 0x000000110500780c */ /* 0x000fc40000f81670 */
[----:B------:R-:W-:Y:S01]  /*b1c0*/  ISETP.LT.OR P5, PT, R5, 0x11, !P0 ;  /* 0x000000110500780c */ /* 0x000fe200047a1670 */
[----:B------:R-:W-:Y:S04]  /*b1d0*/  SHFL.IDX PT, R8, R17, 0x2, 0x181f ;  /* 0x00581f0011087f89 */ /* 0x000fe800000e0000 */
[----:B------:R-:W3:Y:S04]  /*b1e0*/  SHFL.IDX PT, R9, R16, 0x2, 0x181f ;  /* 0x00581f0010097f89 */ /* 0x000ee800000e0000 */
[----:B------:R-:W4:Y:S01]  /*b1f0*/  SHFL.IDX PT, R19, R16, 0x3, 0x181f ;  /* 0x00781f0010137f89 */ /* 0x000f2200000e0000 */
[----:B0-----:R-:W-:-:S03]  /*b200*/  IMAD.WIDE.U32 R2, R30, 0x2, R2 ;  /* 0x000000021e027825 */ /* 0x001fc600078e0002 */
[----:B------:R-:W0:Y:S04]  /*b210*/  SHFL.IDX PT, R10, R17, 0x3, 0x181f ;  /* 0x00781f00110a7f89 */ /* 0x000e2800000e0000 */
[----:B------:R-:W-:Y:S01]  /*b220*/  LDGSTS.E.BYPASS.LTC128B.128 [R4+0x400], desc[UR38][R2.64], !P2 ;  /* 0x0040000002047fae */ /* 0x000fe2000d101d66 */
[----:B------:R-:W-:-:S03]  /*b230*/  ISETP.LT.OR P2, PT, R5, 0x21, P1 ;  /* 0x000000210500780c */ /* 0x000fc60000f41670 */
[----:B------:R-:W5:Y:S04]  /*b240*/  SHFL.IDX PT, R18, R17, 0x4, 0x181f ;  /* 0x00981f0011127f89 */ /* 0x000f6800000e0000 */
[----:B------:R1:W-:Y:S01]  /*b250*/  LDGSTS.E.BYPASS.LTC128B.128 [R4+0x3400], desc[UR38][R2.64+0x80], !P3 ;  /* 0x0340008002047fae */ /* 0x0003e2000d901d66 */
[----:B------:R-:W-:-:S03]  /*b260*/  ISETP.LT.OR P3, PT, R5, 0x21, !P0 ;  /* 0x000000210500780c */ /* 0x000fc60004761670 */
[----:B------:R-:W5:Y:S04]  /*b270*/  SHFL.IDX PT, R23, R16, 0x4, 0x181f ;  /* 0x00981f0010177f89 */ /* 0x000f6800000e0000 */
[----:B------:R-:W0:Y:S01]  /*b280*/  SHFL.IDX PT, R17, R17, 0x5, 0x181f ;  /* 0x00b81f0011117f89 */ /* 0x000e2200000e0000 */
[----:B-1----:R-:W-:Y:S01]  /*b290*/  MOV R3, R6 ;  /* 0x0000000600037202 */ /* 0x002fe20000000f00 */
[----:B--2---:R-:W-:Y:S02]  /*b2a0*/  IMAD.MOV.U32 R2, RZ, RZ, R14 ;  /* 0x000000ffff027224 */ /* 0x004fe400078e000e */
[----:B------:R1:W2:Y:S02]  /*b2b0*/  SHFL.IDX PT, R14, R16, 0x5, 0x181f ;  /* 0x00b81f00100e7f89 */ /* 0x0002a400000e0000 */
[----:B------:R-:W-:-:S04]  /*b2c0*/  IMAD.WIDE.U32 R6, R30, 0x2, R2 ;  /* 0x000000021e067825 */ /* 0x000fc800078e0002 */
[----:B---3--:R-:W-:Y:S01]  /*b2d0*/  IMAD.MOV.U32 R2, RZ, RZ, R9 ;  /* 0x000000ffff027224 */ /* 0x008fe200078e0009 */
[----:B------:R-:W-:Y:S01]  /*b2e0*/  LDGSTS.E.BYPASS.LTC128B.128 [R4+0xc00], desc[UR38][R6.64], !P4 ;  /* 0x00c0000006047fae */ /* 0x000fe2000e101d66 */
[----:B------:R-:W-:Y:S01]  /*b2f0*/  IMAD.MOV.U32 R3, RZ, RZ, R8 ;  /* 0x000000ffff037224 */ /* 0x000fe200078e0008 */
[C---:B------:R-:W-:Y:S01]  /*b300*/  ISETP.LT.OR P4, PT, R5.reuse, 0x31, P1 ;  /* 0x000000310500780c */ /* 0x040fe20000f81670 */
[----:B------:R-:W-:Y:S01]  /*b310*/  IMAD.MOV.U32 R8, RZ, RZ, RZ ;  /* 0x000000ffff087224 */ /* 0x000fe200078e00ff */
[----:B------:R-:W-:Y:S01]  /*b320*/  LDGSTS.E.BYPASS.LTC128B.128 [R4+0x3c00], desc[UR38][R6.64+0x80], !P5 ;  /* 0x03c0008006047fae */ /* 0x000fe2000e901d66 */
[----:B------:R-:W-:Y:S01]  /*b330*/  IMAD.WIDE.U32 R2, R30, 0x2, R2 ;  /* 0x000000021e027825 */ /* 0x000fe200078e0002 */
[----:B------:R-:W-:-:S04]  /*b340*/  ISETP.LT.OR P5, PT, R5, 0x31, !P0 ;  /* 0x000000310500780c */ /* 0x000fc800047a1670 */
[----:B------:R-:W-:Y:S01]  /*b350*/  LDGSTS.E.BYPASS.LTC128B.128 [R4+0x1400], desc[UR38][R2.64], !P2 ;  /* 0x0140000002047fae */ /* 0x000fe2000d101d66 */
[----:B------:R-:W-:-:S03]  /*b360*/  ISETP.LT.OR P2, PT, R5, 0x41, P1 ;  /* 0x000000410500780c */ /* 0x000fc60000f41670 */
[----:B------:R4:W-:Y:S01]  /*b370*/  LDGSTS.E.BYPASS.LTC128B.128 [R4+0x4400], desc[UR38][R2.64+0x80], !P3 ;  /* 0x0440008002047fae */ /* 0x0009e2000d901d66 */
[----:B------:R-:W-:Y:S02]  /*b380*/  ISETP.LT.OR P3, PT, R5, 0x41, !P0 ;  /* 0x000000410500780c */ /* 0x000fe40004761670 */
[----:B----4-:R-:W-:Y:S01]  /*b390*/  MOV R2, R19 ;  /* 0x0000001300027202 */ /* 0x010fe20000000f00 */
[----:B0-----:R-:W-:-:S04]  /*b3a0*/  IMAD.MOV.U32 R3, RZ, RZ, R10 ;  /* 0x000000ffff037224 */ /* 0x001fc800078e000a */
[----:B------:R-:W-:Y:S01]  /*b3b0*/  IMAD.WIDE.U32 R6, R30, 0x2, R2 ;  /* 0x000000021e067825 */ /* 0x000fe200078e0002 */
[----:B-----5:R-:W-:-:S03]  /*b3c0*/  MOV R3, R18 ;  /* 0x0000001200037202 */ /* 0x020fc60000000f00 */
[----:B------:R-:W-:Y:S01]  /*b3d0*/  IMAD.MOV.U32 R2, RZ, RZ, R23 ;  /* 0x000000ffff027224 */ /* 0x000fe200078e0017 */
[----:B------:R1:W-:Y:S03]  /*b3e0*/  LDGSTS.E.BYPASS.LTC128B.128 [R4+0x1c00], desc[UR38][R6.64], !P4 ;  /* 0x01c0000006047fae */ /* 0x0003e6000e101d66 */
[----:B------:R-:W-:Y:S01]  /*b3f0*/  IMAD.WIDE.U32 R2, R30, 0x2, R2 ;  /* 0x000000021e027825 */ /* 0x000fe200078e0002 */
[----:B------:R1:W-:Y:S04]  /*b400*/  LDGSTS.E.BYPASS.LTC128B.128 [R4+0x4c00], desc[UR38][R6.64+0x80], !P5 ;  /* 0x04c0008006047fae */ /* 0x0003e8000e901d66 */
[----:B------:R1:W-:Y:S04]  /*b410*/  LDGSTS.E.BYPASS.LTC128B.128 [R4+0x2400], desc[UR38][R2.64], !P2 ;  /* 0x0240000002047fae */ /* 0x0003e8000d101d66 */
[----:B--2---:R1:W-:Y:S02]  /*b420*/  LDGSTS.E.BYPASS.LTC128B.128 [R4+0x5400], desc[UR38][R2.64+0x80], !P3 ;  /* 0x0540008002047fae */ /* 0x0043e4000d901d66 */
.L_x_165:
[C---:B------:R-:W-:Y:S01]  /*b430*/  ISETP.LT.OR P1, PT, R5.reuse, 0x51, P1 ;  /* 0x000000510500780c */ /* 0x040fe20000f21670 */
[----:B-1----:R-:W-:Y:S01]  /*b440*/  IMAD.MOV.U32 R2, RZ, RZ, R14 ;  /* 0x000000ffff027224 */ /* 0x002fe200078e000e */
[----:B------:R-:W-:Y:S02]  /*b450*/  ISETP.LT.OR P0, PT, R5, 0x51, !P0 ;  /* 0x000000510500780c */ /* 0x000fe40004701670 */
[----:B------:R-:W-:-:S03]  /*b460*/  MOV R3, R17 ;  /* 0x0000001100037202 */ /* 0x000fc60000000f00 */
[----:B------:R-:W-:-:S06]  /*b470*/  IMAD.WIDE.U32 R2, R30, 0x2, R2 ;  /* 0x000000021e027825 */ /* 0x000fcc00078e0002 */
[----:B------:R-:W-:Y:S01]  /*b480*/  @!PT LDS RZ, [RZ] ;  /* 0x00000000fffff984 */ /* 0x000fe20000000800 */
[----:B------:R-:W-:Y:S01]  /*b490*/  @!PT LDS RZ, [RZ] ;  /* 0x00000000fffff984 */ /* 0x000fe20000000800 */
[----:B------:R-:W-:Y:S01]  /*b4a0*/  @!PT LDS RZ, [RZ] ;  /* 0x00000000fffff984 */ /* 0x000fe20000000800 */
[----:B------:R0:W-:Y:S04]  /*b4b0*/  LDGSTS.E.BYPASS.LTC128B.128 [R4+0x2c00], desc[UR38][R2.64], !P1 ;  /* 0x02c0000002047fae */ /* 0x0001e8000c901d66 */
[----:B------:R0:W-:Y:S01]  /*b4c0*/  LDGSTS.E.BYPASS.LTC128B.128 [R4+0x5c00], desc[UR38][R2.64+0x80], !P0 ;  /* 0x05c0008002047fae */ /* 0x0001e2000c101d66 */
[----:B------:R-:W-:Y:S01]  /*b4d0*/  PLOP3.LUT P0, PT, PT, PT, PT, 0x80, 0x0 ;  /* 0x000000000000781c */ /* 0x000fe20003f0f070 */
[----:B------:R-:W-:-:S12]  /*b4e0*/  NOP ;  /* 0x0000000000007918 */ /* 0x000fd80000000000 */
.L_x_73:
        /* <DEDUP_REMOVED lines=10> */
.L_x_74:
[----:B0-----:R-:W-:Y:S01]  /*b590*/  VIADD R2, R21, 0x1 ;  /* 0x0000000115027836 */ /* 0x001fe20000000000 */
[----:B------:R0:W-:Y:S04]  /*b5a0*/  SYNCS.ARRIVE.TRANS64.A1T0 RZ, [R0+URZ+0x2a850], RZ ;  /* 0x02a850ff00ff79a7 */ /* 0x0001e8000810003f */
[----:B------:R-:W-:-:S04]  /*b5b0*/  ISETP.NE.AND P0, PT, R2, 0x2, PT ;  /* 0x000000020200780c */ /* 0x000fc80003f05270 */
[----:B------:R-:W-:Y:S02]  /*b5c0*/  SEL R3, RZ, 0x1, P0 ;  /* 0x00000001ff037807 */ /* 0x000fe40000000000 */
[----:B------:R-:W-:Y:S02]  /*b5d0*/  SEL R2, R2, RZ, P0 ;  /* 0x000000ff02027207 */ /* 0x000fe40000000000 */
[----:B0-----:R-:W-:-:S07]  /*b5e0*/  LOP3.LUT R0, R24, R3, RZ, 0x3c, !PT ;  /* 0x0000000318007212 */ /* 0x001fce00078e3cff */
.L_x_40:
[----:B------:R-:W0:Y:S01]  /*b5f0*/  S2R R4, SR_CgaCtaId ;  /* 0x0000000000047919 */ /* 0x000e220000008800 */
[----:B------:R-:W-:Y:S02]  /*b600*/  MOV R3, 0x400 ;  /* 0x0000040000037802 */ /* 0x000fe40000000f00 */
[----:B------:R-:W-:Y:S02]  /*b610*/  SHF.L.U32 R8, R8, 0x1f, RZ ;  /* 0x0000001f08087819 */ /* 0x000fe400000006ff */
[----:B0-----:R-:W-:-:S04]  /*b620*/  LEA R7, R4, R3, 0x18 ;  /* 0x0000000304077211 */ /* 0x001fc800078ec0ff */
[----:B------:R-:W0:Y:S02]  /*b630*/  SYNCS.PHASECHK.TRANS64.TRYWAIT P0, [R7+URZ+0x2a820], R8 ;  /* 0x02a82008070075a7 */ /* 0x000e24000800017f */
[----:B0-----:R-:W-:Y:S05]  /*b640*/  @!P0 BRA `(.L_x_75) ;  /* 0x0000002c00d88947 */ /* 0x001fea0003800000 */
.L_x_166:
[----:B------:R-:W-:-:S03]  /*b650*/  UMOV UR4, 0xffffffff ;  /* 0xffffffff00047882 */ /* 0x000fc60000000000 */
[----:B------:R-:W-:Y:S05]  /*b660*/  BRA.DIV UR4, `(.L_x_76) ;  /* 0x0000002e04e47947 */ /* 0x000fea000b800000 */
[----:B------:R-:W1:Y:S02]  /*b670*/  S2R R3, SR_TID.X ;  /* 0x0000000000037919 */ /* 0x000e640000002100 */
[----:B-1----:R-:W-:-:S04]  /*b680*/  SHF.R.U32.HI R3, RZ, 0x5, R3 ;  /* 0x00000005ff037819 */ /* 0x002fc80000011603 */
[----:B------:R-:W-:-:S05]  /*b690*/  LOP3.LUT R3, R3, 0x3, RZ, 0xc0, !PT ;  /* 0x0000000303037812 */ /* 0x000fca00078ec0ff */
[----:B------:R1:W2:Y:S02]  /*b6a0*/  SHFL.IDX PT, R14, R3, RZ, 0x1f ;  /* 0x00001fff030e7589 */ /* 0x0002a400000e0000 */
.L_x_169:
[----:B--2---:R-:W-:-:S13]  /*b6b0*/  ISETP.NE.AND P0, PT, R14, RZ, PT ;  /* 0x000000ff0e00720c */ /* 0x004fda0003f05270 */
[----:B------:R-:W-:Y:S05]  /*b6c0*/  @P0 BRA `(.L_x_8) ;  /* 0x0000000000880947 */ /* 0x000fea0003800000 */
[----:B------:R-:W-:-:S03]  /*b6d0*/  UMOV UR4, 0xffffffff ;  /* 0xffffffff00047882 */ /* 0x000fc60000000000 */
[----:B------:R-:W-:Y:S05]  /*b6e0*/  BRA.DIV UR4, `(.L_x_77) ;  /* 0x0000002e04f87947 */ /* 0x000fea000b800000 */
[----:B------:R-:W-:-:S13]  /*b6f0*/  ELECT P6, URZ, PT ;  /* 0x00000000003f782f */ /* 0x000fda00038c0000 */
.L_x_172:
[----:B------:R-:W-:Y:S05]  /*b700*/  @!P6 BRA `(.L_x_8) ;  /* 0x000000000078e947 */ /* 0x000fea0003800000 */
[----:B------:R-:W-:-:S06]  /*b710*/  ULOP3.LUT UR4, UR36, 0x2, URZ, 0xfc, !UPT ;  /* 0x0000000224047892 */ /* 0x000fcc000f8efc3f */
[----:B-1----:R-:W-:-:S05]  /*b720*/  IMAD.U32 R3, RZ, RZ, UR4 ;  /* 0x00000004ff037e24 */ /* 0x002fca000f8e00ff */
[----:B------:R-:W-:-:S13]  /*b730*/  ISETP.NE.AND P0, PT, R3, 0x3, PT ;  /* 0x000000030300780c */ /* 0x000fda0003f05270 */
[----:B------:R-:W-:Y:S05]  /*b740*/  @!P0 BRA `(.L_x_78) ;  /* 0x0000000000048947 */ /* 0x000fea0003800000 */
[----:B------:R-:W-:Y:S01]  /*b750*/  BPT.TRAP 0x1 ;  /* 0x000000040000795c */ /* 0x000fe20000300000 */
.L_x_78:
[C---:B------:R-:W-:Y:S01]  /*b760*/  LEA R5, R2.reuse, R7, 0x3 ;  /* 0x0000000702057211 */ /* 0x040fe200078e18ff */
[----:B------:R-:W-:Y:S01]  /*b770*/  VIADD R2, R2, 0x1 ;  /* 0x0000000102027836 */ /* 0x000fe20000000000 */
[----:B------:R-:W-:-:S04]  /*b780*/  SHF.L.U32 R4, R0, 0x1f, RZ ;  /* 0x0000001f00047819 */ /* 0x000fc800000006ff */
[----:B------:R-:W1:Y:S01]  /*b790*/  SYNCS.PHASECHK.TRANS64.TRYWAIT P1, [R5+URZ+0x2a840], R4 ;  /* 0x02a84004050075a7 */ /* 0x000e62000802017f */
[----:B------:R-:W-:-:S04]  /*b7a0*/  ISETP.NE.AND P2, PT, R2, 0x2, PT ;  /* 0x000000020200780c */ /* 0x000fc80003f45270 */
[----:B------:R-:W-:Y:S01]  /*b7b0*/  SEL R3, RZ, 0x1, P2 ;  /* 0x00000001ff037807 */ /* 0x000fe20001000000 */
[----:B-1----:R-:W-:Y:S08]  /*b7c0*/  @!P1 BRA `(.L_x_79) ;  /* 0x0000002c00e09947 */ /* 0x002ff00003800000 */
.L_x_173:
[----:B------:R-:W-:Y:S02]  /*b7d0*/  SEL R2, R2, RZ, P2 ;  /* 0x000000ff02027207 */ /* 0x000fe40001000000 */
[----:B------:R-:W-:Y:S01]  /*b7e0*/  LOP3.LUT R0, R0, R3, RZ, 0x3c, !PT ;  /* 0x0000000300007212 */ /* 0x000fe200078e3cff */
[----:B------:R-:W-:Y:S06]  /*b7f0*/  @!P0 BRA `(.L_x_80) ;  /* 0x0000000000048947 */ /* 0x000fec0003800000 */
[----:B------:R-:W-:Y:S01]  /*b800*/  BPT.TRAP 0x1 ;  /* 0x000000040000795c */ /* 0x000fe20000300000 */
.L_x_80:
[----:B------:R-:W-:Y:S01]  /*b810*/  IMAD R3, R2, 0x8, R7 ;  /* 0x0000000802037824 */ /* 0x000fe200078e0207 */
[----:B------:R-:W-:-:S04]  /*b820*/  SHF.L.U32 R0, R0, 0x1f, RZ ;  /* 0x0000001f00007819 */ /* 0x000fc800000006ff */
[----:B------:R-:W2:Y:S02]  /*b830*/  SYNCS.PHASECHK.TRANS64.TRYWAIT P1, [R3+URZ+0x2a840], R0 ;  /* 0x02a84000030075a7 */ /* 0x000ea4000802017f */
[----:B--2---:R-:W-:Y:S05]  /*b840*/  @!P1 BRA `(.L_x_81) ;  /* 0x0000002c00d49947 */ /* 0x004fea0003800000 */
.L_x_174:
[----:B------:R-:W-:Y:S05]  /*b850*/  @!P0 BRA `(.L_x_82) ;  /* 0x0000000000048947 */ /* 0x000fea0003800000 */
[----:B------:R-:W-:Y:S01]  /*b860*/  BPT.TRAP 0x1 ;  /* 0x000000040000795c */ /* 0x000fe20000300000 */
.L_x_82:
[----:B------:R-:W3:Y:S02]  /*b870*/  SYNCS.PHASECHK.TRANS64.TRYWAIT P1, [R5+URZ+0x2a860], R4 ;  /* 0x02a86004050075a7 */ /* 0x000ee4000802017f */
[----:B---3--:R-:W-:Y:S05]  /*b880*/  @!P1 BRA `(.L_x_83) ;  /* 0x0000002c00d89947 */ /* 0x008fea0003800000 */
.L_x_175:
[----:B------:R-:W-:Y:S05]  /*b890*/  @!P0 BRA `(.L_x_84) ;  /* 0x0000000000048947 */ /* 0x000fea0003800000 */
[----:B------:R-:W-:Y:S01]  /*b8a0*/  BPT.TRAP 0x1 ;  /* 0x000000040000795c */ /* 0x000fe20000300000 */
.L_x_84:
[----:B----4-:R4:W0:Y:S02]  /*b8b0*/  SYNCS.PHASECHK.TRANS64.TRYWAIT P0, [R3+URZ+0x2a860], R0 ;  /* 0x02a86000030075a7 */ /* 0x010824000800017f */
[----:B0-----:R-:W-:Y:S05]  /*b8c0*/  @!P0 NANOSLEEP.SYNCS 0x989680 ;  /* 0x009896800000895d */ /* 0x001fea0003900000 */
[----:B------:R-:W0:Y:S02]  /*b8d0*/  @!P0 SYNCS.PHASECHK.TRANS64 P0, [R3+URZ+0x2a860], R0 ;  /* 0x02a86000030085a7 */ /* 0x000e24000800007f */
[----:B0-----:R-:W-:Y:S05]  /*b8e0*/  @!P0 BRA `(.L_x_84) ;  /* 0xfffffffc00f08947 */ /* 0x001fea000383ffff */
.L_x_8:
[----:B------:R-:W-:Y:S05]  /*b8f0*/  BSYNC B6 ;  /* 0x0000000000067941 */ /* 0x000fea0003800000 */
.L_x_5:
[----:B------:R-:W-:Y:S05]  /*b900*/  EXIT ;  /* 0x000000000000794d */ /* 0x000fea0003800000 */
.L_x_12:
[----:B0-----:R-:W-:-:S04]  /*b910*/  MOV R0, UR37 ;  /* 0x0000002500007c02 */ /* 0x001fc80008000f00 */
[----:B------:R0:W1:Y:S03]  /*b920*/  SYNCS.PHASECHK.TRANS64.TRYWAIT P0, [R0+URZ+0x2a800], R3 ;  /* 0x02a80003000075a7 */ /* 0x000066000800017f */
[----:B-1----:R-:W-:Y:S05]  /*b930*/  @!P0 NANOSLEEP.SYNCS 0x989680 ;  /* 0x009896800000895d */ /* 0x002fea0003900000 */
[----:B------:R-:W1:Y:S02]  /*b940*/  @!P0 SYNCS.PHASECHK.TRANS64 P0, [R0+URZ+0x2a800], R3 ;  /* 0x02a80003000085a7 */ /* 0x000e64000800007f */
[----:B-1----:R-:W-:Y:S05]  /*b950*/  @!P0 BRA `(.L_x_12) ;  /* 0xfffffffc00ec8947 */ /* 0x002fea000383ffff */
[----:B------:R-:W-:Y:S05]  /*b960*/  BRA `(.L_x_85) ;  /* 0xffffff5400fc7947 */ /* 0x000fea000383ffff */
.L_x_16:
[----:B-1----:R-:W-:-:S04]  /*b970*/  IMAD.U32 R4, RZ, RZ, UR37 ;  /* 0x00000025ff047e24 */ /* 0x002fc8000f8e00ff */
[----:B------:R1:W2:Y:S03]  /*b980*/  SYNCS.PHASECHK.TRANS64.TRYWAIT P1, [R4+URZ+0x2a830], R3 ;  /* 0x02a83003040075a7 */ /* 0x0002a6000802017f */
[----:B--2---:R-:W-:Y:S05]  /*b990*/  @!P1 NANOSLEEP.SYNCS 0x989680 ;  /* 0x009896800000995d */ /* 0x004fea0003900000 */
[----:B------:R-:W2:Y:S02]  /*b9a0*/  @!P1 SYNCS.PHASECHK.TRANS64 P1, [R4+URZ+0x2a830], R3 ;  /* 0x02a83003040095a7 */ /* 0x000ea4000802007f */
[----:B--2---:R-:W-:Y:S05]  /*b9b0*/  @!P1 BRA `(.L_x_16) ;  /* 0xfffffffc00ec9947 */ /* 0x004fea000383ffff */
[----:B------:R-:W-:Y:S05]  /*b9c0*/  BRA `(.L_x_15) ;  /* 0xffffff5800187947 */ /* 0x000fea000383ffff */
.L_x_22:
[----:B-1----:R-:W-:-:S04]  /*b9d0*/  IMAD.U32 R11, RZ, RZ, UR59 ;  /* 0x0000003bff0b7e24 */ /* 0x002fc8000f8e00ff */
[----:B------:R1:W2:Y:S03]  /*b9e0*/  SYNCS.PHASECHK.TRANS64.TRYWAIT P1, [R11+URZ+0x2a830], R10 ;  /* 0x02a8300a0b0075a7 */ /* 0x0002a6000802017f */
[----:B--2---:R-:W-:Y:S05]  /*b9f0*/  @!P1 NANOSLEEP.SYNCS 0x989680 ;  /* 0x009896800000995d */ /* 0x004fea0003900000 */
[----:B------:R-:W2:Y:S02]  /*ba00*/  @!P1 SYNCS.PHASECHK.TRANS64 P1, [R11+URZ+0x2a830], R10 ;  /* 0x02a8300a0b0095a7 */ /* 0x000ea4000802007f */
[----:B--2---:R-:W-:Y:S05]  /*ba10*/  @!P1 BRA `(.L_x_22) ;  /* 0xfffffffc00ec9947 */ /* 0x004fea000383ffff */
[----:B------:R-:W-:Y:S05]  /*ba20*/  BRA `(.L_x_21) ;  /* 0xffffff7c00dc7947 */ /* 0x000fea000383ffff */
.L_x_26:
[----:B---3--:R-:W-:-:S04]  /*ba30*/  MOV R9, UR5 ;  /* 0x0000000500097c02 */ /* 0x008fc80008000f00 */
[----:B------:R3:W4:Y:S03]  /*ba40*/  SYNCS.PHASECHK.TRANS64.TRYWAIT P1, [R9+URZ+0x2a850], R8 ;  /* 0x02a85008090075a7 */ /* 0x000726000802017f */
[----:B----4-:R-:W-:Y:S05]  /*ba50*/  @!P1 NANOSLEEP.SYNCS 0x989680 ;  /* 0x009896800000995d */ /* 0x010fea0003900000 */
[----:B------:R-:W4:Y:S02]  /*ba60*/  @!P1 SYNCS.PHASECHK.TRANS64 P1, [R9+URZ+0x2a850], R8 ;  /* 0x02a85008090095a7 */ /* 0x000f24000802007f */
[----:B----4-:R-:W-:Y:S05]  /*ba70*/  @!P1 BRA `(.L_x_26) ;  /* 0xfffffffc00ec9947 */ /* 0x010fea000383ffff */
[----:B------:R-:W-:Y:S05]  /*ba80*/  BRA `(.L_x_25) ;  /* 0xffffff8400e87947 */ /* 0x000fea000383ffff */
.L_x_33:
[----:B-1----:R-:W-:-:S04]  /*ba90*/  IMAD.U32 R4, RZ, RZ, UR5 ;  /* 0x00000005ff047e24 */ /* 0x002fc8000f8e00ff */
[----:B------:R1:W2:Y:S03]  /*baa0*/  SYNCS.PHASECHK.TRANS64.TRYWAIT P1, [R4+URZ+0x2a850], R7 ;  /* 0x02a85007040075a7 */ /* 0x0002a6000802017f */
[----:B--2---:R-:W-:Y:S05]  /*bab0*/  @!P1 NANOSLEEP.SYNCS 0x989680 ;  /* 0x009896800000995d */ /* 0x004fea0003900000 */
[----:B------:R-:W2:Y:S02]  /*bac0*/  @!P1 SYNCS.PHASECHK.TRANS64 P1, [R4+URZ+0x2a850], R7 ;  /* 0x02a85007040095a7 */ /* 0x000ea4000802007f */
[----:B--2---:R-:W-:Y:S05]  /*bad0*/  @!P1 BRA `(.L_x_33) ;  /* 0xfffffffc00ec9947 */ /* 0x004fea000383ffff */
[----:B------:R-:W-:Y:S05]  /*bae0*/  BRA `(.L_x_32) ;  /* 0xffffffa400087947 */ /* 0x000fea000383ffff */
.L_x_45:
[----:B------:R-:W-:Y:S01]  /*baf0*/  IMAD.MOV.U32 R13, RZ, RZ, R17 ;  /* 0x000000ffff0d7224 */ /* 0x000fe200078e0011 */
[----:B------:R-:W-:Y:S01]  /*bb00*/  MOV R12, RZ ;  /* 0x000000ff000c7202 */ /* 0x000fe20000000f00 */
[----:B------:R-:W-:Y:S02]  /*bb10*/  IMAD.MOV.U32 R11, RZ, RZ, 0x1f ;  /* 0x0000001fff0b7424 */ /* 0x000fe400078e00ff */
[----:B------:R-:W-:-:S07]  /*bb20*/  IMAD.MOV.U32 R15, RZ, RZ, -0x1 ;  /* 0xffffffffff0f7424 */ /* 0x000fce00078e00ff */
[----:B-----5:R-:W-:Y:S05]  /*bb30*/  WARPSYNC.COLLECTIVE R15, `(.L_x_86) ;  /* 0x000000000f087348 */ /* 0x020fea0003c00000 */
[----:B------:R0:W1:Y:S02]  /*bb40*/  SHFL.IDX P6, R14, R13, R12, R11 ;  /* 0x0000000c0d0e7389 */ /* 0x00006400000c000b */
[----:B01---5:R-:W-:Y:S01]  /*bb50*/  ENDCOLLECTIVE ;  /* 0x000000000000791b */ /* 0x023fe20003800000 */
.L_x_86:
[----:B------:R-:W-:Y:S05]  /*bb60*/  BRA `(.L_x_87) ;  /* 0xffffffd000007947 */ /* 0x000fea000383ffff */
.L_x_47:
[----:B0-----:R-:W-:-:S04]  /*bb70*/  MOV R3, UR45 ;  /* 0x0000002d00037c02 */ /* 0x001fc80008000f00 */
[----:B------:R0:W1:Y:S03]  /*bb80*/  SYNCS.PHASECHK.TRANS64.TRYWAIT P0, [R3+URZ+0x2a840], R2 ;  /* 0x02a84002030075a7 */ /* 0x000066000800017f */
[----:B-1----:R-:W-:Y:S05]  /*bb90*/  @!P0 NANOSLEEP.SYNCS 0x989680 ;  /* 0x009896800000895d */ /* 0x002fea0003900000 */
[----:B------:R-:W1:Y:S02]  /*bba0*/  @!P0 SYNCS.PHASECHK.TRANS64 P0, [R3+URZ+0x2a840], R2 ;  /* 0x02a84002030085a7 */ /* 0x000e64000800007f */
[----:B-1----:R-:W-:Y:S05]  /*bbb0*/  @!P0 BRA `(.L_x_47) ;  /* 0xfffffffc00ec8947 */ /* 0x002fea000383ffff */
[----:B------:R-:W-:Y:S05]  /*bbc0*/  BRA `(.L_x_88) ;  /* 0xffffffd400107947 */ /* 0x000fea000383ffff */
.L_x_48:
[----:B------:R-:W-:Y:S01]  /*bbd0*/  BSSY B0, `(.L_x_89) ;  /* 0x0000008000007945 */ /* 0x000fe20003800000 */
[----:B------:R-:W-:Y:S01]  /*bbe0*/  IMAD.MOV.U32 R13, RZ, RZ, R7 ;  /* 0x000000ffff0d7224 */ /* 0x000fe200078e0007 */
[----:B------:R-:W-:Y:S01]  /*bbf0*/  MOV R11, 0x181f ;  /* 0x0000181f000b7802 */ /* 0x000fe20000000f00 */
[----:B------:R-:W-:Y:S02]  /*bc00*/  IMAD.MOV.U32 R12, RZ, RZ, RZ ;  /* 0x000000ffff0c7224 */ /* 0x000fe400078e00ff */
[----:B------:R-:W-:-:S07]  /*bc10*/  IMAD.MOV.U32 R15, RZ, RZ, -0x1 ;  /* 0xffffffffff0f7424 */ /* 0x000fce00078e00ff */
[----:B------:R-:W-:Y:S05]  /*bc20*/  WARPSYNC.COLLECTIVE R15, `(.L_x_90) ;  /* 0x000000000f087348 */ /* 0x000fea0003c00000 */
[----:B------:R0:W1:Y:S02]  /*bc30*/  SHFL.IDX P6, R14, R13, R12, R11 ;  /* 0x0000000c0d0e7389 */ /* 0x00006400000c000b */
[----:B01----:R-:W-:Y:S01]  /*bc40*/  ENDCOLLECTIVE ;  /* 0x000000000000791b */ /* 0x003fe20003800000 */
.L_x_90:
[----:B------:R-:W-:Y:S05]  /*bc50*/  BSYNC B0 ;  /* 0x0000000000007941 */ /* 0x000fea0003800000 */
.L_x_89:
[----:B------:R-:W-:Y:S01]  /*bc60*/  MOV R13, R0 ;  /* 0x00000000000d7202 */ /* 0x000fe20000000f00 */
[----:B------:R-:W-:Y:S01]  /*bc70*/  IMAD.MOV.U32 R12, RZ, RZ, RZ ;  /* 0x000000ffff0c7224 */ /* 0x000fe200078e00ff */
[----:B------:R-:W-:Y:S01]  /*bc80*/  MOV R11, 0x181f ;  /* 0x0000181f000b7802 */ /* 0x000fe20000000f00 */
[----:B------:R-:W-:Y:S01]  /*bc90*/  IMAD.MOV.U32 R15, RZ, RZ, -0x1 ;  /* 0xffffffffff0f7424 */ /* 0x000fe200078e00ff */
[----:B------:R-:W-:Y:S01]  /*bca0*/  @P0 LEA R9, R25, UR45, 0x1 ;  /* 0x0000002d19090c11 */ /* 0x000fe2000f8e08ff */
[----:B------:R-:W-:-:S07]  /*bcb0*/  IMAD.MOV.U32 R3, RZ, RZ, R14 ;  /* 0x000000ffff037224 */ /* 0x000fce00078e000e */
[----:B------:R-:W-:Y:S05]  /*bcc0*/  WARPSYNC.COLLECTIVE R15, `(.L_x_91) ;  /* 0x000000000f087348 */ /* 0x000fea0003c00000 */
[----:B------:R0:W1:Y:S02]  /*bcd0*/  SHFL.IDX P6, R14, R13, R12, R11 ;  /* 0x0000000c0d0e7389 */ /* 0x00006400000c000b */
[----:B01----:R-:W-:Y:S01]  /*bce0*/  ENDCOLLECTIVE ;  /* 0x000000000000791b */ /* 0x003fe20003800000 */
.L_x_91:
[----:B------:R-:W-:Y:S01]  /*bcf0*/  IMAD.MOV.U32 R13, RZ, RZ, R7 ;  /* 0x000000ffff0d7224 */ /* 0x000fe200078e0007 */
[----:B------:R-:W-:Y:S02]  /*bd00*/  MOV R12, 0x1 ;  /* 0x00000001000c7802 */ /* 0x000fe40000000f00 */
[----:B------:R-:W-:-:S07]  /*bd10*/  MOV R2, R14 ;  /* 0x0000000e00027202 */ /* 0x000fce0000000f00 */
[----:B------:R-:W-:Y:S05]  /*bd20*/  WARPSYNC.COLLECTIVE R15, `(.L_x_92) ;  /* 0x000000000f087348 */ /* 0x000fea0003c00000 */
[----:B------:R0:W1:Y:S02]  /*bd30*/  SHFL.IDX P6, R14, R13, R12, R11 ;  /* 0x0000000c0d0e7389 */ /* 0x00006400000c000b */
[----:B01----:R-:W-:Y:S01]  /*bd40*/  ENDCOLLECTIVE ;  /* 0x000000000000791b */ /* 0x003fe20003800000 */
.L_x_92:
[----:B------:R-:W-:-:S05]  /*bd50*/  @P0 IMAD.WIDE.U32 R2, R30, 0x2, R2 ;  /* 0x000000021e020825 */ /* 0x000fca00078e0002 */
[----:B------:R-:W-:Y:S01]  /*bd60*/  @!PT LDS RZ, [RZ] ;  /* 0x00000000fffff984 */ /* 0x000fe20000000800 */
[----:B------:R-:W-:Y:S01]  /*bd70*/  @!PT LDS RZ, [RZ] ;  /* 0x00000000fffff984 */ /* 0x000fe20000000800 */
[----:B------:R-:W-:Y:S01]  /*bd80*/  @!PT LDS RZ, [RZ] ;  /* 0x00000000fffff984 */ /* 0x000fe20000000800 */
[----:B------:R0:W-:Y:S04]  /*bd90*/  @P0 LDGSTS.E.BYPASS.LTC128B.128 [R9+0x18400], desc[UR38][R2.64], !P3 ;  /* 0x1840000002090fae */ /* 0x0001e8000d901d66 */
[----:B------:R0:W-:Y:S01]  /*bda0*/  @P0 LDGSTS.E.BYPASS.LTC128B.128 [R9+0x1b400], desc[UR38][R2.64+0x80], !P2 ;  /* 0x1b40008002090fae */ /* 0x0001e2000d101d66 */
[----:B------:R-:W-:-:S03]  /*bdb0*/  MOV R13, R0 ;  /* 0x00000000000d7202 */ /* 0x000fc60000000f00 */
[----:B------:R0:W-:Y:S01]  /*bdc0*/  @P0 LDGSTS.E.BYPASS.LTC128B.128 [R9+0x1e400], desc[UR38][R2.64+0x100], !P1 ;  /* 0x1e40010002090fae */ /* 0x0001e2000c901d66 */
[----:B------:R-:W-:Y:S01]  /*bdd0*/  ISETP.GE.AND P0, PT, R6, 0x11, PT ;  /* 0x000000110600780c */ /* 0x000fe20003f06270 */
[----:B------:R-:W-:-:S12]  /*bde0*/  IMAD.MOV.U32 R5, RZ, RZ, R14 ;  /* 0x000000ffff057224 */ /* 0x000fd800078e000e */
[----:B0-----:R-:W-:Y:S05]  /*bdf0*/  WARPSYNC.COLLECTIVE R15, `(.L_x_93) ;  /* 0x000000000f087348 */ /* 0x001fea0003c00000 */
[----:B------:R1:W2:Y:S02]  /*be00*/  SHFL.IDX P6, R14, R13, R12, R11 ;  /* 0x0000000c0d0e7389 */ /* 0x0002a400000c000b */
[----:B012---:R-:W-:Y:S01]  /*be10*/  ENDCOLLECTIVE ;  /* 0x000000000000791b */ /* 0x007fe20003800000 */
.L_x_93:
[----:B------:R-:W-:Y:S02]  /*be20*/  @P0 LEA R21, R25, UR45, 0x1 ;  /* 0x0000002d19150c11 */ /* 0x000fe4000f8e08ff */
[----:B------:R-:W-:Y:S01]  /*be30*/  MOV R13, R7 ;  /* 0x00000007000d7202 */ /* 0x000fe20000000f00 */
[----:B------:R-:W-:Y:S02]  /*be40*/  IMAD.MOV.U32 R12, RZ, RZ, 0x2 ;  /* 0x00000002ff0c7424 */ /* 0x000fe400078e00ff */
[----:B------:R-:W-:-:S07]  /*be50*/  IMAD.MOV.U32 R4, RZ, RZ, R14 ;  /* 0x000000ffff047224 */ /* 0x000fce00078e000e */
[----:B------:R-:W-:Y:S05]  /*be60*/  WARPSYNC.COLLECTIVE R15, `(.L_x_94) ;  /* 0x000000000f087348 */ /* 0x000fea0003c00000 */
[----:B------:R0:W1:Y:S02]  /*be70*/  SHFL.IDX P6, R14, R13, R12, R11 ;  /* 0x0000000c0d0e7389 */ /* 0x00006400000c000b */
[----:B01----:R-:W-:Y:S01]  /*be80*/  ENDCOLLECTIVE ;  /* 0x000000000000791b */ /* 0x003fe20003800000 */
.L_x_94:
[----:B------:R-:W-:-:S05]  /*be90*/  @P0 IMAD.WIDE.U32 R4, R30, 0x2, R4 ;  /* 0x000000021e040825 */ /* 0x000fca00078e0004 */
[----:B------:R-:W-:Y:S01]  /*bea0*/  @!PT LDS RZ, [RZ] ;  /* 0x00000000fffff984 */ /* 0x000fe20000000800 */
[----:B------:R-:W-:Y:S01]  /*beb0*/  @!PT LDS RZ, [RZ] ;  /* 0x00000000fffff984 */ /* 0x000fe20000000800 */
[----:B------:R-:W-:Y:S01]  /*bec0*/  @!PT LDS RZ, [RZ] ;  /* 0x00000000fffff984 */ /* 0x000fe20000000800 */
[----:B------:R0:W-:Y:S04]  /*bed0*/  @P0 LDGSTS.E.BYPASS.LTC128B.128 [R21+0x18c00], desc[UR38][R4.64], !P3 ;  /* 0x18c0000004150fae */ /* 0x0001e8000d901d66 */
[----:B------:R0:W-:Y:S01]  /*bee0*/  @P0 LDGSTS.E.BYPASS.LTC128B.128 [R21+0x1bc00], desc[UR38][R4.64+0x80], !P2 ;  /* 0x1bc0008004150fae */ /* 0x0001e2000d101d66 */
[----:B------:R-:W-:-:S03]  /*bef0*/  IMAD.MOV.U32 R13, RZ, RZ, R0 ;  /* 0x000000ffff0d7224 */ /* 0x000fc600078e0000 */
[----:B------:R0:W-:Y:S01]  /*bf00*/  @P0 LDGSTS.E.BYPASS.LTC128B.128 [R21+0x1ec00], desc[UR38][R4.64+0x100], !P1 ;  /* 0x1ec0010004150fae */ /* 0x0001e2000c901d66 */
[----:B------:R-:W-:Y:S02]  /*bf10*/  ISETP.GE.AND P0, PT, R6, 0x21, PT ;  /* 0x000000210600780c */ /* 0x000fe40003f06270 */
[----:B------:R-:W-:-:S11]  /*bf20*/  MOV R8, R14 ;  /* 0x0000000e00087202 */ /* 0x000fd60000000f00 */
[----:B0-----:R-:W-:Y:S05]  /*bf30*/  WARPSYNC.COLLECTIVE R15, `(.L_x_95) ;  /* 0x000000000f087348 */ /* 0x001fea0003c00000 */
[----:B------:R1:W2:Y:S02]  /*bf40*/  SHFL.IDX P6, R14, R13, R12, R11 ;  /* 0x0000000c0d0e7389 */ /* 0x0002a400000c000b */
[----:B012---:R-:W-:Y:S01]  /*bf50*/  ENDCOLLECTIVE ;  /* 0x000000000000791b */ /* 0x007fe20003800000 */
.L_x_95:
[----:B------:R-:W-:Y:S01]  /*bf60*/  IMAD.MOV.U32 R3, RZ, RZ, R8 ;  /* 0x000000ffff037224 */ /* 0x000fe200078e0008 */
[----:B------:R-:W-:Y:S02]  /*bf70*/  @P0 LEA R35, R25, UR45, 0x1 ;  /* 0x0000002d19230c11 */ /* 0x000fe4000f8e08ff */
[----:B------:R-:W-:Y:S01]  /*bf80*/  MOV R13, R7 ;  /* 0x00000007000d7202 */ /* 0x000fe20000000f00 */
[----:B------:R-:W-:Y:S01]  /*bf90*/  IMAD.MOV.U32 R12, RZ, RZ, 0x3 ;  /* 0x00000003ff0c7424 */ /* 0x000fe200078e00ff */
[----:B------:R-:W-:-:S07]  /*bfa0*/  MOV R2, R14 ;  /* 0x0000000e00027202 */ /* 0x000fce0000000f00 */
[----:B------:R-:W-:Y:S05]  /*bfb0*/  WARPSYNC.COLLECTIVE R15, `(.L_x_96) ;  /* 0x000000000f087348 */ /* 0x000fea0003c00000 */
[----:B------:R0:W1:Y:S02]  /*bfc0*/  SHFL.IDX P6, R14, R13, R12, R11 ;  /* 0x0000000c0d0e7389 */ /* 0x00006400000c000b */
[----:B01----:R-:W-:Y:S01]  /*bfd0*/  ENDCOLLECTIVE ;  /* 0x000000000000791b */ /* 0x003fe20003800000 */
.L_x_96:
        /* <DEDUP_REMOVED lines=13> */
.L_x_97:
[----:B------:R-:W-:Y:S02]  /*c0b0*/  MOV R5, R9 ;  /* 0x0000000900057202 */ /* 0x000fe40000000f00 */
[----:B------:R-:W-:Y:S01]  /*c0c0*/  @P0 LEA R9, R25, UR45, 0x1 ;  /* 0x0000002d19090c11 */ /* 0x000fe2000f8e08ff */
[----:B------:R-:W-:Y:S01]  /*c0d0*/  IMAD.MOV.U32 R13, RZ, RZ, R7 ;  /* 0x000000ffff0d7224 */ /* 0x000fe200078e0007 */
[----:B------:R-:W-:Y:S02]  /*c0e0*/  MOV R12, 0x4 ;  /* 0x00000004000c7802 */ /* 0x000fe40000000f00 */
[----:B------:R-:W-:-:S07]  /*c0f0*/  MOV R10, R14 ;  /* 0x0000000e000a7202 */ /* 0x000fce0000000f00 */
[----:B------:R-:W-:Y:S05]  /*c100*/  WARPSYNC.COLLECTIVE R15, `(.L_x_98) ;  /* 0x000000000f087348 */ /* 0x000fea0003c00000 */
[----:B------:R0:W1:Y:S02]  /*c110*/  SHFL.IDX P6, R14, R13, R12, R11 ;  /* 0x0000000c0d0e7389 */ /* 0x00006400000c000b */
[----:B01----:R-:W-:Y:S01]  /*c120*/  ENDCOLLECTIVE ;  /* 0x000000000000791b */ /* 0x003fe20003800000 */
.L_x_98:
[----:B------:R-:W-:-:S04]  /*c130*/  IMAD.MOV.U32 R4, RZ, RZ, R10 ;  /* 0x000000ffff047224 */ /* 0x000fc800078e000a */
[----:B------:R-:W-:-:S05]  /*c140*/  @P0 IMAD.WIDE.U32 R4, R30, 0x2, R4 ;  /* 0x000000021e040825 */ /* 0x000fca00078e0004 */
[----:B------:R-:W-:Y:S01]  /*c150*/  @!PT LDS RZ, [RZ] ;  /* 0x00000000fffff984 */ /* 0x000fe20000000800 */
[----:B------:R-:W-:Y:S01]  /*c160*/  @!PT LDS RZ, [RZ] ;  /* 0x00000000fffff984 */ /* 0x000fe20000000800 */
[----:B------:R-:W-:Y:S01]  /*c170*/  @!PT LDS RZ, [RZ] ;  /* 0x00000000fffff984 */ /* 0x000fe20000000800 */
[----:B------:R0:W-:Y:S01]  /*c180*/  @P0 LDGSTS.E.BYPASS.LTC128B.128 [R9+0x19c00], desc[UR38][R4.64], !P3 ;  /* 0x19c0000004090fae */ /* 0x0001e2000d901d66 */
[----:B------:R-:W-:-:S03]  /*c190*/  MOV R13, R0 ;  /* 0x00000000000d7202 */ /* 0x000fc60000000f00 */
[----:B------:R0:W-:Y:S04]  /*c1a0*/  @P0 LDGSTS.E.BYPASS.LTC128B.128 [R9+0x1cc00], desc[UR38][R4.64+0x80], !P2 ;  /* 0x1cc0008004090fae */ /* 0x0001e8000d101d66 */
[----:B------:R0:W-:Y:S01]  /*c1b0*/  @P0 LDGSTS.E.BYPASS.LTC128B.128 [R9+0x1fc00], desc[UR38][R4.64+0x100], !P1 ;  /* 0x1fc0010004090fae */ /* 0x0001e2000c901d66 */
[----:B------:R-:W-:Y:S01]  /*c1c0*/  ISETP.GE.AND P0, PT, R6, 0x41, PT ;  /* 0x000000410600780c */ /* 0x000fe20003f06270 */
[----:B------:R-:W-:-:S12]  /*c1d0*/  IMAD.MOV.U32 R8, RZ, RZ, R14 ;  /* 0x000000ffff087224 */ /* 0x000fd800078e000e */
[----:B0-----:R-:W-:Y:S05]  /*c1e0*/  WARPSYNC.COLLECTIVE R15, `(.L_x_99) ;  /* 0x000000000f087348 */ /* 0x001fea0003c00000 */
[----:B------:R1:W2:Y:S02]  /*c1f0*/  SHFL.IDX P6, R14, R13, R12, R11 ;  /* 0x0000000c0d0e7389 */ /* 0x0002a400000c000b */
[----:B012---:R-:W-:Y:S01]  /*c200*/  ENDCOLLECTIVE ;  /* 0x000000000000791b */ /* 0x007fe20003800000 */
.L_x_99:
[----:B------:R-:W-:Y:S02]  /*c210*/  MOV R3, R8 ;  /* 0x0000000800037202 */ /* 0x000fe40000000f00 */
[----:B------:R-:W-:Y:S01]  /*c220*/  @P0 LEA R21, R25, UR45, 0x1 ;  /* 0x0000002d19150c11 */ /* 0x000fe2000f8e08ff */
[----:B------:R-:W-:Y:S01]  /*c230*/  IMAD.MOV.U32 R13, RZ, RZ, R7 ;  /* 0x000000ffff0d7224 */ /* 0x000fe200078e0007 */
[----:B------:R-:W-:Y:S01]  /*c240*/  MOV R12, 0x5 ;  /* 0x00000005000c7802 */ /* 0x000fe20000000f00 */
[----:B------:R-:W-:-:S07]  /*c250*/  IMAD.MOV.U32 R2, RZ, RZ, R14 ;  /* 0x000000ffff027224 */ /* 0x000fce00078e000e */
[----:B------:R-:W-:Y:S05]  /*c260*/  WARPSYNC.COLLECTIVE R15, `(.L_x_100) ;  /* 0x000000000f087348 */ /* 0x000fea0003c00000 */
[----:B------:R0:W1:Y:S02]  /*c270*/  SHFL.IDX P6, R14, R13, R12, R11 ;  /* 0x0000000c0d0e7389 */ /* 0x00006400000c000b */
[----:B01----:R-:W-:Y:S01]  /*c280*/  ENDCOLLECTIVE ;  /* 0x000000000000791b */ /* 0x003fe20003800000 */
.L_x_100:
        /* <DEDUP_REMOVED lines=8> */
[----:B------:R-:W-:-:S07]  /*c310*/  IMAD.MOV.U32 R7, RZ, RZ, R14 ;  /* 0x000000ffff077224 */ /* 0x000fce00078e000e */
[----:B0-----:R-:W-:Y:S05]  /*c320*/  WARPSYNC.COLLECTIVE R15, `(.L_x_101) ;  /* 0x000000000f087348 */ /* 0x001fea0003c00000 */
[----:B------:R1:W2:Y:S02]  /*c330*/  SHFL.IDX P6, R14, R13, R12, R11 ;  /* 0x0000000c0d0e7389 */ /* 0x0002a400000c000b */
[----:B012---:R-:W-:Y:S01]  /*c340*/  ENDCOLLECTIVE ;  /* 0x000000000000791b */ /* 0x007fe20003800000 */
.L_x_101:
[----:B------:R-:W-:Y:S05]  /*c350*/  BRA `(.L_x_102) ;  /* 0xffffffd000707947 */ /* 0x000fea000383ffff */
.L_x_51:
[----:B------:R-:W-:Y:S01]  /*c360*/  IMAD.MOV.U32 R13, RZ, RZ, R8 ;  /* 0x000000ffff0d7224 */ /* 0x000fe200078e0008 */
[----:B------:R-:W-:Y:S01]  /*c370*/  MOV R12, RZ ;  /* 0x000000ff000c7202 */ /* 0x000fe20000000f00 */
[----:B------:R-:W-:Y:S01]  /*c380*/  IMAD.MOV.U32 R11, RZ, RZ, 0x181f ;  /* 0x0000181fff0b7424 */ /* 0x000fe200078e00ff */
[----:B------:R-:W-:Y:S02]  /*c390*/  MOV R15, 0xffffffff ;  /* 0xffffffff000f7802 */ /* 0x000fe40000000f00 */
[----:B------:R-:W-:-:S07]  /*c3a0*/  LEA R7, R24, R37, 0x7 ;  /* 0x0000002518077211 */ /* 0x000fce00078e38ff */
[----:B------:R-:W-:Y:S05]  /*c3b0*/  WARPSYNC.COLLECTIVE R15, `(.L_x_103) ;  /* 0x000000000f087348 */ /* 0x000fea0003c00000 */
[----:B------:R0:W1:Y:S02]  /*c3c0*/  SHFL.IDX P6, R14, R13, R12, R11 ;  /* 0x0000000c0d0e7389 */ /* 0x00006400000c000b */
[----:B01----:R-:W-:Y:S01]  /*c3d0*/  ENDCOLLECTIVE ;  /* 0x000000000000791b */ /* 0x003fe20003800000 */
.L_x_103:
[----:B------:R-:W-:Y:S01]  /*c3e0*/  VIADD R5, R7, 0x10 ;  /* 0x0000001007057836 */ /* 0x000fe20000000000 */
[----:B------:R-:W-:Y:S01]  /*c3f0*/  MOV R13, R0 ;  /* 0x00000000000d7202 */ /* 0x000fe20000000f00 */
[----:B------:R-:W-:-:S07]  /*c400*/  IMAD.MOV.U32 R3, RZ, RZ, R14 ;  /* 0x000000ffff037224 */ /* 0x000fce00078e000e */
[----:B------:R-:W-:Y:S05]  /*c410*/  WARPSYNC.COLLECTIVE R15, `(.L_x_104) ;  /* 0x000000000f087348 */ /* 0x000fea0003c00000 */
[----:B------:R0:W1:Y:S02]  /*c420*/  SHFL.IDX P6, R14, R13, R12, R11 ;  /* 0x0000000c0d0e7389 */ /* 0x00006400000c000b */
[----:B01----:R-:W-:Y:S01]  /*c430*/  ENDCOLLECTIVE ;  /* 0x000000000000791b */ /* 0x003fe20003800000 */
.L_x_104:
[----:B------:R-:W-:Y:S02]  /*c440*/  ULDC UR4, c[0x0][0x288] ;  /* 0x0000a20000047ab9 */ /* 0x000fe40000000800 */
[----:B------:R-:W-:-:S05]  /*c450*/  IMAD R6, R6, UR4, RZ ;  /* 0x0000000406067c24 */ /* 0x000fca000f8e02ff */
[----:B------:R-:W-:Y:S02]  /*c460*/  ISETP.GE.AND P1, PT, R7, R6, PT ;  /* 0x000000060700720c */ /* 0x000fe40003f26270 */
[----:B------:R-:W-:Y:S01]  /*c470*/  MOV R13, R8 ;  /* 0x00000008000d7202 */ /* 0x000fe20000000f00 */
[----:B------:R-:W-:-:S10]  /*c480*/  IMAD.MOV.U32 R12, RZ, RZ, 0x1 ;  /* 0x00000001ff0c7424 */ /* 0x000fd400078e00ff */
[----:B------:R-:W-:Y:S01]  /*c490*/  @!P1 LEA R9, R25, UR45, 0x1 ;  /* 0x0000002d19099c11 */ /* 0x000fe2000f8e08ff */
[----:B------:R-:W-:-:S07]  /*c4a0*/  IMAD.MOV.U32 R2, RZ, RZ, R14 ;  /* 0x000000ffff027224 */ /* 0x000fce00078e000e */
[----:B------:R-:W-:Y:S05]  /*c4b0*/  WARPSYNC.COLLECTIVE R15, `(.L_x_105) ;  /* 0x000000000f087348 */ /* 0x000fea0003c00000 */
[----:B------:R0:W1:Y:S02]  /*c4c0*/  SHFL.IDX P6, R14, R13, R12, R11 ;  /* 0x0000000c0d0e7389 */ /* 0x00006400000c000b */
[----:B01----:R-:W-:Y:S01]  /*c4d0*/  ENDCOLLECTIVE ;  /* 0x000000000000791b */ /* 0x003fe20003800000 */
.L_x_105:
[----:B------:R-:W-:-:S05]  /*c4e0*/  @!P1 IMAD.WIDE.U32 R2, R30, 0x2, R2 ;  /* 0x000000021e029825 */ /* 0x000fca00078e0002 */
[----:B------:R-:W-:Y:S01]  /*c4f0*/  @!PT LDS RZ, [RZ] ;  /* 0x00000000fffff984 */ /* 0x000fe20000000800 */
[----:B------:R-:W-:Y:S01]  /*c500*/  @!PT LDS RZ, [RZ] ;  /* 0x00000000fffff984 */ /* 0x000fe20000000800 */
[----:B------:R-:W-:Y:S01]  /*c510*/  @!PT LDS RZ, [RZ] ;  /* 0x00000000fffff984 */ /* 0x000fe20000000800 */
[----:B------:R0:W-:Y:S04]  /*c520*/  @!P1 LDGSTS.E.BYPASS.LTC128B.128 [R9+0xc400], desc[UR38][R2.64], !P3 ;  /* 0x0c40000002099fae */ /* 0x0001e8000d901d66 */
[----:B------:R0:W-:Y:S01]  /*c530*/  @!P1 LDGSTS.E.BYPASS.LTC128B.128 [R9+0x10400], desc[UR38][R2.64+0x80], !P2 ;  /* 0x1040008002099fae */ /* 0x0001e2000d101d66 */
[----:B------:R-:W-:-:S03]  /*c540*/  IMAD.MOV.U32 R13, RZ, RZ, R0 ;  /* 0x000000ffff0d7224 */ /* 0x000fc600078e0000 */
[----:B------:R0:W-:Y:S01]  /*c550*/  @!P1 LDGSTS.E.BYPASS.LTC128B.128 [R9+0x14400], desc[UR38][R2.64+0x100], !P0 ;  /* 0x1440010002099fae */ /* 0x0001e2000c101d66 */
[----:B------:R-:W-:Y:S02]  /*c560*/  ISETP.GE.AND P1, PT, R5, R6, PT ;  /* 0x000000060500720c */ /* 0x000fe40003f26270 */
[----:B------:R-:W-:-:S11]  /*c570*/  MOV R5, R14 ;  /* 0x0000000e00057202 */ /* 0x000fd60000000f00 */
[----:B0-----:R-:W-:Y:S05]  /*c580*/  WARPSYNC.COLLECTIVE R15, `(.L_x_106) ;  /* 0x000000000f087348 */ /* 0x001fea0003c00000 */
[----:B------:R1:W2:Y:S02]  /*c590*/  SHFL.IDX P6, R14, R13, R12, R11 ;  /* 0x0000000c0d0e7389 */ /* 0x0002a400000c000b */
[----:B012---:R-:W-:Y:S01]  /*c5a0*/  ENDCOLLECTIVE ;  /* 0x000000000000791b */ /* 0x007fe20003800000 */
.L_x_106:
[----:B------:R-:W-:Y:S01]  /*c5b0*/  VIADD R3, R7, 0x20 ;  /* 0x0000002007037836 */ /* 0x000fe20000000000 */
[----:B------:R-:W-:Y:S02]  /*c5c0*/  @!P1 LEA R19, R25, UR45, 0x1 ;  /* 0x0000002d19139c11 */ /* 0x000fe4000f8e08ff */
[----:B------:R-:W-:Y:S01]  /*c5d0*/  MOV R13, R8 ;  /* 0x00000008000d7202 */ /* 0x000fe20000000f00 */
[----:B------:R-:W-:Y:S01]  /*c5e0*/  IMAD.MOV.U32 R12, RZ, RZ, 0x2 ;  /* 0x00000002ff0c7424 */ /* 0x000fe200078e00ff */
[----:B------:R-:W-:-:S07]  /*c5f0*/  MOV R4, R14 ;  /* 0x0000000e00047202 */ /* 0x000fce0000000f00 */
[----:B------:R-:W-:Y:S05]  /*c600*/  WARPSYNC.COLLECTIVE R15, `(.L_x_107) ;  /* 0x000000000f087348 */ /* 0x000fea0003c00000 */
[----:B------:R0:W1:Y:S02]  /*c610*/  SHFL.IDX P6, R14, R13, R12, R11 ;  /* 0x0000000c0d0e7389 */ /* 0x00006400000c000b */
[----:B01----:R-:W-:Y:S01]  /*c620*/  ENDCOLLECTIVE ;  /* 0x000000000000791b */ /* 0x003fe20003800000 */
.L_x_107:
        /* <DEDUP_REMOVED lines=13> */
.L_x_108:
        /* <DEDUP_REMOVED lines=8> */
.L_x_109:
        /* <DEDUP_REMOVED lines=13> */
.L_x_110:
        /* <DEDUP_REMOVED lines=8> */
.L_x_111:
        /* <DEDUP_REMOVED lines=13> */
.L_x_112:
        /* <DEDUP_REMOVED lines=8> */
.L_x_113:
        /* <DEDUP_REMOVED lines=13> */
.L_x_114:
        /* <DEDUP_REMOVED lines=8> */
.L_x_115:
        /* <DEDUP_REMOVED lines=13> */
.L_x_116:
[----:B------:R-:W-:Y:S01]  /*cc40*/  @!P1 LEA R9, R25, UR45, 0x1 ;  /* 0x0000002d19099c11 */ /* 0x000fe2000f8e08ff */
[----:B------:R-:W-:Y:S01]  /*cc50*/  IMAD.MOV.U32 R13, RZ, RZ, R8 ;  /* 0x000000ffff0d7224 */ /* 0x000fe200078e0008 */
[----:B------:R-:W-:Y:S02]  /*cc60*/  MOV R12, 0x7 ;  /* 0x00000007000c7802 */ /* 0x000fe40000000f00 */
[----:B------:R-:W-:-:S07]  /*cc70*/  MOV R2, R14 ;  /* 0x0000000e00027202 */ /* 0x000fce0000000f00 */
[----:B------:R-:W-:Y:S05]  /*cc80*/  WARPSYNC.COLLECTIVE R15, `(.L_x_117) ;  /* 0x000000000f087348 */ /* 0x000fea0003c00000 */
[----:B------:R0:W1:Y:S02]  /*cc90*/  SHFL.IDX P6, R14, R13, R12, R11 ;  /* 0x0000000c0d0e7389 */ /* 0x00006400000c000b */
[----:B01----:R-:W-:Y:S01]  /*cca0*/  ENDCOLLECTIVE ;  /* 0x000000000000791b */ /* 0x003fe20003800000 */
.L_x_117:
[----:B------:R-:W-:-:S05]  /*ccb0*/  @!P1 IMAD.WIDE.U32 R2, R30, 0x2, R2 ;  /* 0x000000021e029825 */ /* 0x000fca00078e0002 */
[----:B------:R-:W-:Y:S01]  /*ccc0*/  @!PT LDS RZ, [RZ] ;  /* 0x00000000fffff984 */ /* 0x000fe20000000800 */
[----:B------:R-:W-:Y:S01]  /*ccd0*/  @!PT LDS RZ, [RZ] ;  /* 0x00000000fffff984 */ /* 0x000fe20000000800 */
[----:B------:R-:W-:Y:S01]  /*cce0*/  @!PT LDS RZ, [RZ] ;  /* 0x00000000fffff984 */ /* 0x000fe20000000800 */
[----:B------:R0:W-:Y:S04]  /*ccf0*/  @!P1 LDGSTS.E.BYPASS.LTC128B.128 [R9+0xf400], desc[UR38][R2.64], !P3 ;  /* 0x0f40000002099fae */ /* 0x0001e8000d901d66 */
[----:B------:R0:W-:Y:S01]  /*cd00*/  @!P1 LDGSTS.E.BYPASS.LTC128B.128 [R9+0x13400], desc[UR38][R2.64+0x80], !P2 ;  /* 0x1340008002099fae */ /* 0x0001e2000d101d66 */
[----:B------:R-:W-:-:S03]  /*cd10*/  MOV R13, R0 ;  /* 0x00000000000d7202 */ /* 0x000fc60000000f00 */
[----:B------:R0:W-:Y:S01]  /*cd20*/  @!P1 LDGSTS.E.BYPASS.LTC128B.128 [R9+0x17400], desc[UR38][R2.64+0x100], !P0 ;  /* 0x1740010002099fae */ /* 0x0001e2000c101d66 */
[----:B------:R-:W-:-:S07]  /*cd30*/  IMAD.MOV.U32 R4, RZ, RZ, R14 ;  /* 0x000000ffff047224 */ /* 0x000fce00078e000e */
[----:B0-----:R-:W-:Y:S05]  /*cd40*/  WARPSYNC.COLLECTIVE R15, `(.L_x_118) ;  /* 0x000000000f087348 */ /* 0x001fea0003c00000 */
[----:B------:R1:W2:Y:S02]  /*cd50*/  SHFL.IDX P6, R14, R13, R12, R11 ;  /* 0x0000000c0d0e7389 */ /* 0x0002a400000c000b */
[----:B012---:R-:W-:Y:S01]  /*cd60*/  ENDCOLLECTIVE ;  /* 0x000000000000791b */ /* 0x007fe20003800000 */
.L_x_118:
[----:B------:R-:W-:Y:S05]  /*cd70*/  BRA `(.L_x_119) ;  /* 0xffffffd000547947 */ /* 0x000fea000383ffff */
.L_x_54:
[----:B0-----:R-:W-:-:S04]  /*cd80*/  IMAD.U32 R3, RZ, RZ, UR45 ;  /* 0x0000002dff037e24 */ /* 0x001fc8000f8e00ff */
[----:B------:R0:W1:Y:S03]  /*cd90*/  SYNCS.PHASECHK.TRANS64.TRYWAIT P0, [R3+URZ+0x2a820], R0 ;  /* 0x02a82000030075a7 */ /* 0x000066000800017f */
[----:B-1----:R-:W-:Y:S05]  /*cda0*/  @!P0 NANOSLEEP.SYNCS 0x989680 ;  /* 0x009896800000895d */ /* 0x002fea0003900000 */
[----:B------:R-:W1:Y:S02]  /*cdb0*/  @!P0 SYNCS.PHASECHK.TRANS64 P0, [R3+URZ+0x2a820], R0 ;  /* 0x02a82000030085a7 */ /* 0x000e64000800007f */
[----:B-1----:R-:W-:Y:S05]  /*cdc0*/  @!P0 BRA `(.L_x_54) ;  /* 0xfffffffc00ec8947 */ /* 0x002fea000383ffff */
[----:B------:R-:W-:Y:S05]  /*cdd0*/  BRA `(.L_x_120) ;  /* 0xffffffd0009c7947 */ /* 0x000fea000383ffff */
.L_x_58:
[----:B0-----:R0:W1:Y:S02]  /*cde0*/  SYNCS.PHASECHK.TRANS64.TRYWAIT P0, [R8+URZ+0x2a840], R3 ;  /* 0x02a84003080075a7 */ /* 0x001064000800017f */
[----:B-1----:R-:W-:Y:S05]  /*cdf0*/  @!P0 NANOSLEEP.SYNCS 0x989680 ;  /* 0x009896800000895d */ /* 0x002fea0003900000 */
[----:B------:R-:W1:Y:S02]  /*ce00*/  @!P0 SYNCS.PHASECHK.TRANS64 P0, [R8+URZ+0x2a840], R3 ;  /* 0x02a84003080085a7 */ /* 0x000e64000800007f */
[----:B-1----:R-:W-:Y:S05]  /*ce10*/  @!P0 BRA `(.L_x_58) ;  /* 0xfffffffc00f08947 */ /* 0x002fea000383ffff */
[----:B------:R-:W-:Y:S05]  /*ce20*/  BRA `(.L_x_121) ;  /* 0xffffffd400647947 */ /* 0x000fea000383ffff */
.L_x_59:
[----:B------:R-:W-:Y:S01]  /*ce30*/  BSSY B1, `(.L_x_122) ;  /* 0x0000008000017945 */ /* 0x000fe20003800000 */
[----:B------:R-:W-:Y:S01]  /*ce40*/  MOV R13, R20 ;  /* 0x00000014000d7202 */ /* 0x000fe20000000f00 */
[----:B------:R-:W-:Y:S01]  /*ce50*/  IMAD.MOV.U32 R12, RZ, RZ, RZ ;  /* 0x000000ffff0c7224 */ /* 0x000fe200078e00ff */
[----:B------:R-:W-:Y:S01]  /*ce60*/  MOV R11, 0x181f ;  /* 0x0000181f000b7802 */ /* 0x000fe20000000f00 */
[----:B------:R-:W-:-:S07]  /*ce70*/  IMAD.MOV.U32 R15, RZ, RZ, -0x1 ;  /* 0xffffffffff0f7424 */ /* 0x000fce00078e00ff */
[----:B------:R-:W-:Y:S05]  /*ce80*/  WARPSYNC.COLLECTIVE R15, `(.L_x_123) ;  /* 0x000000000f087348 */ /* 0x000fea0003c00000 */
[----:B------:R0:W1:Y:S02]  /*ce90*/  SHFL.IDX P6, R14, R13, R12, R11 ;  /* 0x0000000c0d0e7389 */ /* 0x00006400000c000b */
[----:B01----:R-:W-:Y:S01]  /*cea0*/  ENDCOLLECTIVE ;  /* 0x000000000000791b */ /* 0x003fe20003800000 */
.L_x_123:
[----:B------:R-:W-:Y:S05]  /*ceb0*/  BSYNC B1 ;  /* 0x0000000000017941 */ /* 0x000fea0003800000 */
.L_x_122:
[----:B------:R-:W-:Y:S01]  /*cec0*/  IMAD.MOV.U32 R13, RZ, RZ, R18 ;  /* 0x000000ffff0d7224 */ /* 0x000fe200078e0012 */
[----:B------:R-:W-:Y:S01]  /*ced0*/  MOV R12, RZ ;  /* 0x000000ff000c7202 */ /* 0x000fe20000000f00 */
[----:B------:R-:W-:Y:S01]  /*cee0*/  IMAD.MOV.U32 R11, RZ, RZ, 0x181f ;  /* 0x0000181fff0b7424 */ /* 0x000fe200078e00ff */
[----:B------:R-:W-:Y:S02]  /*cef0*/  MOV R15, 0xffffffff ;  /* 0xffffffff000f7802 */ /* 0x000fe40000000f00 */
[----:B------:R-:W-:Y:S02]  /*cf00*/  MOV R3, R14 ;  /* 0x0000000e00037202 */ /* 0x000fe40000000f00 */
[----:B------:R-:W-:-:S07]  /*cf10*/  LEA R19, R19, UR45, 0x1 ;  /* 0x0000002d13137c11 */ /* 0x000fce000f8e08ff */
[----:B------:R-:W-:Y:S05]  /*cf20*/  WARPSYNC.COLLECTIVE R15, `(.L_x_124) ;  /* 0x000000000f087348 */ /* 0x000fea0003c00000 */
[----:B------:R0:W1:Y:S02]  /*cf30*/  SHFL.IDX P6, R14, R13, R12, R11 ;  /* 0x0000000c0d0e7389 */ /* 0x00006400000c000b */
[----:B01----:R-:W-:Y:S01]  /*cf40*/  ENDCOLLECTIVE ;  /* 0x000000000000791b */ /* 0x003fe20003800000 */
.L_x_124:
[----:B------:R-:W-:Y:S01]  /*cf50*/  MOV R13, R20 ;  /* 0x00000014000d7202 */ /* 0x000fe20000000f00 */
[----:B------:R-:W-:Y:S01]  /*cf60*/  IMAD.MOV.U32 R12, RZ, RZ, 0x1 ;  /* 0x00000001ff0c7424 */ /* 0x000fe200078e00ff */
[----:B------:R-:W-:-:S13]  /*cf70*/  IADD3 R2, P0, R14, R35, RZ ;  /* 0x000000230e027210 */ /* 0x000fda0007f1e0ff */
[----:B------:R-:W-:Y:S05]  /*cf80*/  WARPSYNC.COLLECTIVE R15, `(.L_x_125) ;  /* 0x000000000f087348 */ /* 0x000fea0003c00000 */
[----:B------:R0:W1:Y:S02]  /*cf90*/  SHFL.IDX P6, R14, R13, R12, R11 ;  /* 0x0000000c0d0e7389 */ /* 0x00006400000c000b */
[----:B01----:R-:W-:Y:S01]  /*cfa0*/  ENDCOLLECTIVE ;  /* 0x000000000000791b */ /* 0x003fe20003800000 */
.L_x_125:
[----:B------:R-:W-:-:S05]  /*cfb0*/  IMAD.X R3, RZ, RZ, R3, P0 ;  /* 0x000000ffff037224 */ /* 0x000fca00000e0603 */
[----:B------:R-:W-:Y:S01]  /*cfc0*/  @!PT LDS RZ, [RZ] ;  /* 0x00000000fffff984 */ /* 0x000fe20000000800 */
[----:B------:R-:W-:Y:S01]  /*cfd0*/  @!PT LDS RZ, [RZ] ;  /* 0x00000000fffff984 */ /* 0x000fe20000000800 */
[----:B------:R-:W-:Y:S01]  /*cfe0*/  @!PT LDS RZ, [RZ] ;  /* 0x00000000fffff984 */ /* 0x000fe20000000800 */
[----:B------:R0:W-:Y:S04]  /*cff0*/  LDGSTS.E.BYPASS.LTC128B.128 [R19+0x18400], desc[UR38][R2.64], !P3 ;  /* 0x1840000002137fae */ /* 0x0001e8000d901d66 */
[----:B------:R0:W-:Y:S01]  /*d000*/  LDGSTS.E.BYPASS.LTC128B.128 [R19+0x1b400], desc[UR38][R2.64+0x80], !P2 ;  /* 0x1b40008002137fae */ /* 0x0001e2000d101d66 */
[----:B------:R-:W-:-:S03]  /*d010*/  IMAD.MOV.U32 R13, RZ, RZ, R18 ;  /* 0x000000ffff0d7224 */ /* 0x000fc600078e0012 */
[----:B------:R0:W-:Y:S01]  /*d020*/  LDGSTS.E.BYPASS.LTC128B.128 [R19+0x1e400], desc[UR38][R2.64+0x100], !P1 ;  /* 0x1e40010002137fae */ /* 0x0001e2000c901d66 */
[----:B------:R-:W-:-:S07]  /*d030*/  MOV R4, R14 ;  /* 0x0000000e00047202 */ /* 0x000fce0000000f00 */
[----:B0-----:R-:W-:Y:S05]  /*d040*/  WARPSYNC.COLLECTIVE R15, `(.L_x_126) ;  /* 0x000000000f087348 */ /* 0x001fea0003c00000 */
[----:B------:R1:W2:Y:S02]  /*d050*/  SHFL.IDX P6, R14, R13, R12, R11 ;  /* 0x0000000c0d0e7389 */ /* 0x0002a400000c000b */
[----:B012---:R-:W-:Y:S01]  /*d060*/  ENDCOLLECTIVE ;  /* 0x000000000000791b */ /* 0x007fe20003800000 */
.L_x_126:
[----:B------:R-:W-:Y:S01]  /*d070*/  IMAD.MOV.U32 R13, RZ, RZ, R20 ;  /* 0x000000ffff0d7224 */ /* 0x000fe200078e0014 */
[----:B------:R-:W-:Y:S02]  /*d080*/  MOV R12, 0x2 ;  /* 0x00000002000c7802 */ /* 0x000fe40000000f00 */
[----:B------:R-:W-:-:S13]  /*d090*/  IADD3 R2, P0, R14, R35, RZ ;  /* 0x000000230e027210 */ /* 0x000fda0007f1e0ff */
[----:B------:R-:W-:Y:S05]  /*d0a0*/  WARPSYNC.COLLECTIVE R15, `(.L_x_127) ;  /* 0x000000000f087348 */ /* 0x000fea0003c00000 */
[----:B------:R0:W1:Y:S02]  /*d0b0*/  SHFL.IDX P6, R14, R13, R12, R11 ;  /* 0x0000000c0d0e7389 */ /* 0x00006400000c000b */
[----:B01----:R-:W-:Y:S01]  /*d0c0*/  ENDCOLLECTIVE ;  /* 0x000000000000791b */ /* 0x003fe20003800000 */
.L_x_127:
[----:B------:R-:W-:-:S05]  /*d0d0*/  IADD3.X R3, RZ, R4, RZ, P0, !PT ;  /* 0x00000004ff037210 */ /* 0x000fca00007fe4ff */
[----:B------:R-:W-:Y:S01]  /*d0e0*/  @!PT LDS RZ, [RZ] ;  /* 0x00000000fffff984 */ /* 0x000fe20000000800 */
[----:B------:R-:W-:Y:S01]  /*d0f0*/  @!PT LDS RZ, [RZ] ;  /* 0x00000000fffff984 */ /* 0x000fe20000000800 */
[----:B------:R-:W-:Y:S01]  /*d100*/  @!PT LDS RZ, [RZ] ;  /* 0x00000000fffff984 */ /* 0x000fe20000000800 */
[----:B------:R0:W-:Y:S04]  /*d110*/  LDGSTS.E.BYPASS.LTC128B.128 [R19+0x18c00], desc[UR38][R2.64], !P3 ;  /* 0x18c0000002137fae */ /* 0x0001e8000d901d66 */
[----:B------:R0:W-:Y:S01]  /*d120*/  LDGSTS.E.BYPASS.LTC128B.128 [R19+0x1bc00], desc[UR38][R2.64+0x80], !P2 ;  /* 0x1bc0008002137fae */ /* 0x0001e2000d101d66 */
[----:B------:R-:W-:-:S03]  /*d130*/  MOV R13, R18 ;  /* 0x00000012000d7202 */ /* 0x000fc60000000f00 */
[----:B------:R0:W-:Y:S01]  /*d140*/  LDGSTS.E.BYPASS.LTC128B.128 [R19+0x1ec00], desc[UR38][R2.64+0x100], !P1 ;  /* 0x1ec0010002137fae */ /* 0x0001e2000c901d66 */
[----:B------:R-:W-:-:S07]  /*d150*/  IMAD.MOV.U32 R5, RZ, RZ, R14 ;  /* 0x000000ffff057224 */ /* 0x000fce00078e000e */
[----:B0-----:R-:W-:Y:S05]  /*d160*/  WARPSYNC.COLLECTIVE R15, `(.L_x_128) ;  /* 0x000000000f087348 */ /* 0x001fea0003c00000 */
[----:B------:R1:W2:Y:S02]  /*d170*/  SHFL.IDX P6, R14, R13, R12, R11 ;  /* 0x0000000c0d0e7389 */ /* 0x0002a400000c000b */
[----:B012---:R-:W-:Y:S01]  /*d180*/  ENDCOLLECTIVE ;  /* 0x000000000000791b */ /* 0x007fe20003800000 */
.L_x_128:
[----:B------:R-:W-:Y:S02]  /*d190*/  IMAD.MOV.U32 R13, RZ, RZ, R20 ;  /* 0x000000ffff0d7224 */ /* 0x000fe400078e0014 */
[----:B------:R-:W-:-:S05]  /*d1a0*/  IMAD.MOV.U32 R12, RZ, RZ, R14 ;  /* 0x000000ffff0c7224 */ /* 0x000fca00078e000e */
[----:B------:R-:W-:Y:S02]  /*d1b0*/  IADD3 R2, P0, R12, R35, RZ ;  /* 0x000000230c027210 */ /* 0x000fe40007f1e0ff */
[----:B------:R-:W-:Y:S02]  /*d1c0*/  MOV R12, 0x3 ;  /* 0x00000003000c7802 */ /* 0x000fe40000000f00 */
[----:B------:R-:W-:-:S09]  /*d1d0*/  IADD3.X R3, RZ, R5, RZ, P0, !PT ;  /* 0x00000005ff037210 */ /* 0x000fd200007fe4ff */
[----:B------:R-:W-:Y:S05]  /*d1e0*/  WARPSYNC.COLLECTIVE R15, `(.L_x_129) ;  /* 0x000000000f087348 */ /* 0x000fea0003c00000 */
[----:B------:R0:W1:Y:S02]  /*d1f0*/  SHFL.IDX P6, R14, R13, R12, R11 ;  /* 0x0000000c0d0e7389 */ /* 0x00006400000c000b */
[----:B01----:R-:W-:Y:S01]  /*d200*/  ENDCOLLECTIVE ;  /* 0x000000000000791b */ /* 0x003fe20003800000 */
.L_x_129:
[----:B------:R-:W-:Y:S01]  /*d210*/  @!PT LDS RZ, [RZ] ;  /* 0x00000000fffff984 */ /* 0x000fe20000000800 */
[----:B------:R-:W-:Y:S01]  /*d220*/  @!PT LDS RZ, [RZ] ;  /* 0x00000000fffff984 */ /* 0x000fe20000000800 */
[----:B------:R-:W-:Y:S01]  /*d230*/  @!PT LDS RZ, [RZ] ;  /* 0x00000000fffff984 */ /* 0x000fe20000000800 */
[----:B------:R-:W-:Y:S04]  /*d240*/  LDGSTS.E.BYPASS.LTC128B.128 [R19+0x19400], desc[UR38][R2.64], !P3 ;  /* 0x1940000002137fae */ /* 0x000fe8000d901d66 */
[----:B------:R-:W-:Y:S04]  /*d250*/  LDGSTS.E.BYPASS.LTC128B.128 [R19+0x1c400], desc[UR38][R2.64+0x80], !P2 ;  /* 0x1c40008002137fae */ /* 0x000fe8000d101d66 */
[----:B------:R0:W-:Y:S01]  /*d260*/  LDGSTS.E.BYPASS.LTC128B.128 [R19+0x1f400], desc[UR38][R2.64+0x100], !P1 ;  /* 0x1f40010002137fae */ /* 0x0001e2000c901d66 */
[----:B------:R-:W-:Y:S01]  /*d270*/  MOV R13, R18 ;  /* 0x00000012000d7202 */ /* 0x000fe20000000f00 */
[----:B0-----:R-:W-:-:S07]  /*d280*/  IMAD.MOV.U32 R3, RZ, RZ, R14 ;  /* 0x000000ffff037224 */ /* 0x001fce00078e000e */
[----:B------:R-:W-:Y:S05]  /*d290*/  WARPSYNC.COLLECTIVE R15, `(.L_x_130) ;  /* 0x000000000f087348 */ /* 0x000fea0003c00000 */
[----:B------:R0:W1:Y:S02]  /*d2a0*/  SHFL.IDX P6, R14, R13, R12, R11 ;  /* 0x0000000c0d0e7389 */ /* 0x00006400000c000b */
[----:B01----:R-:W-:Y:S01]  /*d2b0*/  ENDCOLLECTIVE ;  /* 0x000000000000791b */ /* 0x003fe20003800000 */
.L_x_130:
[----:B------:R-:W-:Y:S01]  /*d2c0*/  MOV R13, R20 ;  /* 0x00000014000d7202 */ /* 0x000fe20000000f00 */
[----:B------:R-:W-:Y:S01]  /*d2d0*/  IMAD.MOV.U32 R12, RZ, RZ, 0x4 ;  /* 0x00000004ff0c7424 */ /* 0x000fe200078e00ff */
[----:B------:R-:W-:-:S13]  /*d2e0*/  IADD3 R2, P0, R14, R35, RZ ;  /* 0x000000230e027210 */ /* 0x000fda0007f1e0ff */
[----:B------:R-:W-:Y:S05]  /*d2f0*/  WARPSYNC.COLLECTIVE R15, `(.L_x_131) ;  /* 0x000000000f087348 */ /* 0x000fea0003c00000 */
[----:B------:R0:W1:Y:S02]  /*d300*/  SHFL.IDX P6, R14, R13, R12, R11 ;  /* 0x0000000c0d0e7389 */ /* 0x00006400000c000b */
[----:B01----:R-:W-:Y:S01]  /*d310*/  ENDCOLLECTIVE ;  /* 0x000000000000791b */ /* 0x003fe20003800000 */
.L_x_131:
        /* <DEDUP_REMOVED lines=12> */
.L_x_132:
[----:B------:R-:W-:Y:S02]  /*d3e0*/  MOV R13, R20 ;  /* 0x00000014000d7202 */ /* 0x000fe40000000f00 */
[----:B------:R-:W-:-:S04]  /*d3f0*/  MOV R12, R14 ;  /* 0x0000000e000c7202 */ /* 0x000fc80000000f00 */
[----:B------:R-:W-:Y:S01]  /*d400*/  IADD3 R2, P0, R12, R35, RZ ;  /* 0x000000230c027210 */ /* 0x000fe20007f1e0ff */
[----:B------:R-:W-:-:S04]  /*d410*/  IMAD.MOV.U32 R12, RZ, RZ, 0x5 ;  /* 0x00000005ff0c7424 */ /* 0x000fc800078e00ff */
[----:B------:R-:W-:-:S08]  /*d420*/  IMAD.X R3, RZ, RZ, R4, P0 ;  /* 0x000000ffff037224 */ /* 0x000fd000000e0604 */
[----:B------:R-:W-:Y:S05]  /*d430*/  WARPSYNC.COLLECTIVE R15, `(.L_x_133) ;  /* 0x000000000f087348 */ /* 0x000fea0003c00000 */
[----:B------:R0:W1:Y:S02]  /*d440*/  SHFL.IDX P6, R14, R13, R12, R11 ;  /* 0x0000000c0d0e7389 */ /* 0x00006400000c000b */
[----:B01----:R-:W-:Y:S01]  /*d450*/  ENDCOLLECTIVE ;  /* 0x000000000000791b */ /* 0x003fe20003800000 */
.L_x_133:
[----:B------:R-:W-:Y:S01]  /*d460*/  @!PT LDS RZ, [RZ] ;  /* 0x00000000fffff984 */ /* 0x000fe20000000800 */
[----:B------:R-:W-:Y:S01]  /*d470*/  @!PT LDS RZ, [RZ] ;  /* 0x00000000fffff984 */ /* 0x000fe20000000800 */
[----:B------:R-:W-:Y:S01]  /*d480*/  @!PT LDS RZ, [RZ] ;  /* 0x00000000fffff984 */ /* 0x000fe20000000800 */
[----:B------:R0:W-:Y:S04]  /*d490*/  LDGSTS.E.BYPASS.LTC128B.128 [R19+0x1a400], desc[UR38][R2.64], !P3 ;  /* 0x1a40000002137fae */ /* 0x0001e8000d901d66 */
[----:B------:R0:W-:Y:S04]  /*d4a0*/  LDGSTS.E.BYPASS.LTC128B.128 [R19+0x1d400], desc[UR38][R2.64+0x80], !P2 ;  /* 0x1d40008002137fae */ /* 0x0001e8000d101d66 */
[----:B------:R0:W-:Y:S01]  /*d4b0*/  LDGSTS.E.BYPASS.LTC128B.128 [R19+0x20400], desc[UR38][R2.64+0x100], !P1 ;  /* 0x2040010002137fae */ /* 0x0001e2000c901d66 */
[----:B------:R-:W-:Y:S01]  /*d4c0*/  IMAD.MOV.U32 R13, RZ, RZ, R18 ;  /* 0x000000ffff0d7224 */ /* 0x000fe200078e0012 */
[----:B------:R-:W-:-:S07]  /*d4d0*/  MOV R20, R14 ;  /* 0x0000000e00147202 */ /* 0x000fce0000000f00 */
[----:B0-----:R-:W-:Y:S05]  /*d4e0*/  WARPSYNC.COLLECTIVE R15, `(.L_x_134) ;  /* 0x000000000f087348 */ /* 0x001fea0003c00000 */
[----:B------:R1:W2:Y:S02]  /*d4f0*/  SHFL.IDX P6, R14, R13, R12, R11 ;  /* 0x0000000c0d0e7389 */ /* 0x0002a400000c000b */
[----:B012---:R-:W-:Y:S01]  /*d500*/  ENDCOLLECTIVE ;  /* 0x000000000000791b */ /* 0x007fe20003800000 */
.L_x_134:
[----:B------:R-:W-:Y:S05]  /*d510*/  BRA `(.L_x_135) ;  /* 0xffffffd000c07947 */ /* 0x000fea000383ffff */
.L_x_64:
[----:B0-----:R0:W2:Y:S02]  /*d520*/  SYNCS.PHASECHK.TRANS64.TRYWAIT P0, [R4+URZ+0x2a860], R3 ;  /* 0x02a86003040075a7 */ /* 0x0010a4000800017f */
[----:B--2---:R-:W-:Y:S05]  /*d530*/  @!P0 NANOSLEEP.SYNCS 0x989680 ;  /* 0x009896800000895d */ /* 0x004fea0003900000 */
[----:B------:R-:W2:Y:S02]  /*d540*/  @!P0 SYNCS.PHASECHK.TRANS64 P0, [R4+URZ+0x2a860], R3 ;  /* 0x02a86003040085a7 */ /* 0x000ea4000800007f */
[----:B--2---:R-:W-:Y:S05]  /*d550*/  @!P0 BRA `(.L_x_64) ;  /* 0xfffffffc00f08947 */ /* 0x004fea000383ffff */
[----:B------:R-:W-:Y:S05]  /*d560*/  BRA `(.L_x_136) ;  /* 0xffffffd4001c7947 */ /* 0x000fea000383ffff */
.L_x_65:
[----:B------:R-:W-:Y:S01]  /*d570*/  BSSY B1, `(.L_x_137) ;  /* 0x0000008000017945 */ /* 0x000fe20003800000 */
[----:B------:R-:W-:Y:S01]  /*d580*/  MOV R13, R17 ;  /* 0x00000011000d7202 */ /* 0x000fe20000000f00 */
[----:B------:R-:W-:Y:S01]  /*d590*/  IMAD.MOV.U32 R12, RZ, RZ, RZ ;  /* 0x000000ffff0c7224 */ /* 0x000fe200078e00ff */
[----:B------:R-:W-:Y:S01]  /*d5a0*/  MOV R11, 0x181f ;  /* 0x0000181f000b7802 */ /* 0x000fe20000000f00 */
[----:B------:R-:W-:-:S07]  /*d5b0*/  IMAD.MOV.U32 R15, RZ, RZ, -0x1 ;  /* 0xffffffffff0f7424 */ /* 0x000fce00078e00ff */
[----:B01----:R-:W-:Y:S05]  /*d5c0*/  WARPSYNC.COLLECTIVE R15, `(.L_x_138) ;  /* 0x000000000f087348 */ /* 0x003fea0003c00000 */
[----:B------:R2:W3:Y:S02]  /*d5d0*/  SHFL.IDX P6, R14, R13, R12, R11 ;  /* 0x0000000c0d0e7389 */ /* 0x0004e400000c000b */
[----:B0123--:R-:W-:Y:S01]  /*d5e0*/  ENDCOLLECTIVE ;  /* 0x000000000000791b */ /* 0x00ffe20003800000 */
.L_x_138:
[----:B------:R-:W-:Y:S05]  /*d5f0*/  BSYNC B1 ;  /* 0x0000000000017941 */ /* 0x000fea0003800000 */
.L_x_137:
        /* <DEDUP_REMOVED lines=9> */
.L_x_139:
[----:B------:R-:W-:Y:S01]  /*d690*/  MOV R13, R17 ;  /* 0x00000011000d7202 */ /* 0x000fe20000000f00 */
[----:B------:R-:W-:Y:S01]  /*d6a0*/  IMAD.MOV.U32 R12, RZ, RZ, 0x1 ;  /* 0x00000001ff0c7424 */ /* 0x000fe200078e00ff */
[----:B------:R-:W-:-:S13]  /*d6b0*/  IADD3 R2, P1, R14, R35, RZ ;  /* 0x000000230e027210 */ /* 0x000fda0007f3e0ff */
[----:B------:R-:W-:Y:S05]  /*d6c0*/  WARPSYNC.COLLECTIVE R15, `(.L_x_140) ;  /* 0x000000000f087348 */ /* 0x000fea0003c00000 */
[----:B------:R0:W1:Y:S02]  /*d6d0*/  SHFL.IDX P6, R14, R13, R12, R11 ;  /* 0x0000000c0d0e7389 */ /* 0x00006400000c000b */
[----:B01----:R-:W-:Y:S01]  /*d6e0*/  ENDCOLLECTIVE ;  /* 0x000000000000791b */ /* 0x003fe20003800000 */
.L_x_140:
[----:B------:R-:W-:Y:S01]  /*d6f0*/  IMAD.X R3, RZ, RZ, R3, P1 ;  /* 0x000000ffff037224 */ /* 0x000fe200008e0603 */
[----:B------:R-:W-:-:S04]  /*d700*/  LOP3.LUT P1, RZ, R29, 0x1, RZ, 0xc0, !PT ;  /* 0x000000011dff7812 */ /* 0x000fc8000782c0ff */
[----:B------:R-:W-:Y:S01]  /*d710*/  ISETP.LT.OR P2, PT, R0, 0x1, !P1 ;  /* 0x000000010000780c */ /* 0x000fe20004f41670 */
[----:B------:R-:W-:-:S12]  /*d720*/  IMAD.MOV.U32 R13, RZ, RZ, R16 ;  /* 0x000000ffff0d7224 */ /* 0x000fd800078e0010 */
[----:B------:R-:W-:Y:S01]  /*d730*/  @!PT LDS RZ, [RZ] ;  /* 0x00000000fffff984 */ /* 0x000fe20000000800 */
[----:B------:R-:W-:Y:S01]  /*d740*/  @!PT LDS RZ, [RZ] ;  /* 0x00000000fffff984 */ /* 0x000fe20000000800 */
[----:B------:R-:W-:Y:S01]  /*d750*/  @!PT LDS RZ, [RZ] ;  /* 0x00000000fffff984 */ /* 0x000fe20000000800 */
[----:B------:R0:W-:Y:S01]  /*d760*/  LDGSTS.E.BYPASS.LTC128B.128 [R5+0x400], desc[UR38][R2.64], !P2 ;  /* 0x0040000002057fae */ /* 0x0001e2000d101d66 */
[----:B------:R-:W-:Y:S02]  /*d770*/  ISETP.LT.OR P2, PT, R0, 0x1, !P0 ;  /* 0x000000010000780c */ /* 0x000fe40004741670 */
[----:B------:R-:W-:-:S11]  /*d780*/  MOV R8, R14 ;  /* 0x0000000e00087202 */ /* 0x000fd60000000f00 */
[----:B0-----:R-:W-:Y:S05]  /*d790*/  WARPSYNC.COLLECTIVE R15, `(.L_x_141) ;  /* 0x000000000f087348 */ /* 0x001fea0003c00000 */
[----:B------:R1:W2:Y:S02]  /*d7a0*/  SHFL.IDX P6, R14, R13, R12, R11 ;  /* 0x0000000c0d0e7389 */ /* 0x0002a400000c000b */
[----:B012---:R-:W-:Y:S01]  /*d7b0*/  ENDCOLLECTIVE ;  /* 0x000000000000791b */ /* 0x007fe20003800000 */
.L_x_141:
[----:B------:R-:W-:Y:S01]  /*d7c0*/  @!PT LDS RZ, [RZ] ;  /* 0x00000000fffff984 */ /* 0x000fe20000000800 */
[----:B------:R-:W-:Y:S01]  /*d7d0*/  @!PT LDS RZ, [RZ] ;  /* 0x00000000fffff984 */ /* 0x000fe20000000800 */
[----:B------:R-:W-:Y:S01]  /*d7e0*/  @!PT LDS RZ, [RZ] ;  /* 0x00000000fffff984 */ /* 0x000fe20000000800 */
[----:B------:R0:W-:Y:S01]  /*d7f0*/  LDGSTS.E.BYPASS.LTC128B.128 [R5+0x3400], desc[UR38][R2.64+0x80], !P2 ;  /* 0x0340008002057fae */ /* 0x0001e2000d101d66 */
[----:B------:R-:W-:Y:S01]  /*d800*/  IMAD.MOV.U32 R13, RZ, RZ, R17 ;  /* 0x000000ffff0d7224 */ /* 0x000fe200078e0011 */
[----:B------:R-:W-:Y:S02]  /*d810*/  MOV R12, 0x2 ;  /* 0x00000002000c7802 */ /* 0x000fe40000000f00 */
[----:B0-----:R-:W-:-:S13]  /*d820*/  IADD3 R2, P2, R14, R35, RZ ;  /* 0x000000230e027210 */ /* 0x001fda0007f5e0ff */
[----:B------:R-:W-:Y:S05]  /*d830*/  WARPSYNC.COLLECTIVE R15, `(.L_x_142) ;  /* 0x000000000f087348 */ /* 0x000fea0003c00000 */
[----:B------:R0:W1:Y:S02]  /*d840*/  SHFL.IDX P6, R14, R13, R12, R11 ;  /* 0x0000000c0d0e7389 */ /* 0x00006400000c000b */
[----:B01----:R-:W-:Y:S01]  /*d850*/  ENDCOLLECTIVE ;  /* 0x000000000000791b */ /* 0x003fe20003800000 */
.L_x_142:
[----:B------:R-:W-:Y:S02]  /*d860*/  IADD3.X R3, RZ, R8, RZ, P2, !PT ;  /* 0x00000008ff037210 */ /* 0x000fe400017fe4ff */
[----:B------:R-:W-:Y:S02]  /*d870*/  ISETP.LT.OR P2, PT, R0, 0x11, !P1 ;  /* 0x000000110000780c */ /* 0x000fe40004f41670 */
[----:B------:R-:W-:-:S11]  /*d880*/  MOV R13, R16 ;  /* 0x00000010000d7202 */ /* 0x000fd60000000f00 */
[----:B------:R-:W-:Y:S01]  /*d890*/  @!PT LDS RZ, [RZ] ;  /* 0x00000000fffff984 */ /* 0x000fe20000000800 */
[----:B------:R-:W-:Y:S01]  /*d8a0*/  @!PT LDS RZ, [RZ] ;  /* 0x00000000fffff984 */ /* 0x000fe20000000800 */
[----:B------:R-:W-:Y:S01]  /*d8b0*/  @!PT LDS RZ, [RZ] ;  /* 0x00000000fffff984 */ /* 0x000fe20000000800 */
[----:B------:R0:W-:Y:S01]  /*d8c0*/  LDGSTS.E.BYPASS.LTC128B.128 [R5+0xc00], desc[UR38][R2.64], !P2 ;  /* 0x00c0000002057fae */ /* 0x0001e2000d101d66 */
[----:B------:R-:W-:Y:S01]  /*d8d0*/  ISETP.LT.OR P2, PT, R0, 0x11, !P0 ;  /* 0x000000110000780c */ /* 0x000fe20004741670 */
[----:B------:R-:W-:-:S12]  /*d8e0*/  IMAD.MOV.U32 R8, RZ, RZ, R14 ;  /* 0x000000ffff087224 */ /* 0x000fd800078e000e */
[----:B0-----:R-:W-:Y:S05]  /*d8f0*/  WARPSYNC.COLLECTIVE R15, `(.L_x_143) ;  /* 0x000000000f087348 */ /* 0x001fea0003c00000 */
[----:B------:R1:W2:Y:S02]  /*d900*/  SHFL.IDX P6, R14, R13, R12, R11 ;  /* 0x0000000c0d0e7389 */ /* 0x0002a400000c000b */
[----:B012---:R-:W-:Y:S01]  /*d910*/  ENDCOLLECTIVE ;  /* 0x000000000000791b */ /* 0x007fe20003800000 */
.L_x_143:
[----:B------:R-:W-:Y:S01]  /*d920*/  @!PT LDS RZ, [RZ] ;  /* 0x00000000fffff984 */ /* 0x000fe20000000800 */
[----:B------:R-:W-:Y:S01]  /*d930*/  @!PT LDS RZ, [RZ] ;  /* 0x00000000fffff984 */ /* 0x000fe20000000800 */
[----:B------:R-:W-:Y:S01]  /*d940*/  @!PT LDS RZ, [RZ] ;  /* 0x00000000fffff984 */ /* 0x000fe20000000800 */
[----:B------:R0:W-:Y:S01]  /*d950*/  LDGSTS.E.BYPASS.LTC128B.128 [R5+0x3c00], desc[UR38][R2.64+0x80], !P2 ;  /* 0x03c0008002057fae */ /* 0x0001e2000d101d66 */
[----:B------:R-:W-:Y:S01]  /*d960*/  MOV R13, R17 ;  /* 0x00000011000d7202 */ /* 0x000fe20000000f00 */
[----:B------:R-:W-:Y:S01]  /*d970*/  IMAD.MOV.U32 R12, RZ, RZ, 0x3 ;  /* 0x00000003ff0c7424 */ /* 0x000fe200078e00ff */
[----:B0-----:R-:W-:-:S13]  /*d980*/  IADD3 R2, P2, R14, R35, RZ ;  /* 0x000000230e027210 */ /* 0x001fda0007f5e0ff */
[----:B------:R-:W-:Y:S05]  /*d990*/  WARPSYNC.COLLECTIVE R15, `(.L_x_144) ;  /* 0x000000000f087348 */ /* 0x000fea0003c00000 */
[----:B------:R0:W1:Y:S02]  /*d9a0*/  SHFL.IDX P6, R14, R13, R12, R11 ;  /* 0x0000000c0d0e7389 */ /* 0x00006400000c000b */
[----:B01----:R-:W-:Y:S01]  /*d9b0*/  ENDCOLLECTIVE ;  /* 0x000000000000791b */ /* 0x003fe20003800000 */
.L_x_144:
[----:B------:R-:W-:Y:S01]  /*d9c0*/  IMAD.X R3, RZ, RZ, R8, P2 ;  /* 0x000000ffff037224 */ /* 0x000fe200010e0608 */
        /* <DEDUP_REMOVED lines=11> */
.L_x_145:
        /* <DEDUP_REMOVED lines=10> */
.L_x_146:
        /* <DEDUP_REMOVED lines=12> */
.L_x_147:
        /* <DEDUP_REMOVED lines=10> */
.L_x_148:
        /* <DEDUP_REMOVED lines=12> */
.L_x_149:
[----:B------:R-:W-:Y:S01]  /*dd40*/  @!PT LDS RZ, [RZ] ;  /* 0x00000000fffff984 */ /* 0x000fe20000000800 */
[----:B------:R-:W-:Y:S01]  /*dd50*/  @!PT LDS RZ, [RZ] ;  /* 0x00000000fffff984 */ /* 0x000fe20000000800 */
[----:B------:R-:W-:Y:S01]  /*dd60*/  @!PT LDS RZ, [RZ] ;  /* 0x00000000fffff984 */ /* 0x000fe20000000800 */
[----:B------:R1:W-:Y:S01]  /*dd70*/  LDGSTS.E.BYPASS.LTC128B.128 [R5+0x5400], desc[UR38][R2.64+0x80], !P2 ;  /* 0x0540008002057fae */ /* 0x0003e2000d101d66 */
[----:B------:R-:W-:Y:S05]  /*dd80*/  BRA `(.L_x_150) ;  /* 0xffffffcc00d87947 */ /* 0x000fea000383ffff */
.L_x_71:
[----:B0-----:R0:W1:Y:S02]  /*dd90*/  SYNCS.PHASECHK.TRANS64.TRYWAIT P0, [R0+URZ+0x2a860], R3 ;  /* 0x02a86003000075a7 */ /* 0x001064000800017f */
[----:B-1----:R-:W-:Y:S05]  /*dda0*/  @!P0 NANOSLEEP.SYNCS 0x989680 ;  /* 0x009896800000895d */ /* 0x002fea0003900000 */
[----:B------:R-:W1:Y:S02]  /*ddb0*/  @!P0 SYNCS.PHASECHK.TRANS64 P0, [R0+URZ+0x2a860], R3 ;  /* 0x02a86003000085a7 */ /* 0x000e64000800007f */
[----:B-1----:R-:W-:Y:S05]  /*ddc0*/  @!P0 BRA `(.L_x_71) ;  /* 0xfffffffc00f08947 */ /* 0x002fea000383ffff */
[----:B------:R-:W-:Y:S05]  /*ddd0*/  BRA `(.L_x_151) ;  /* 0xffffffd000c07947 */ /* 0x000fea000383ffff */
.L_x_72:
[----:B------:R-:W-:Y:S01]  /*dde0*/  BSSY B0, `(.L_x_152) ;  /* 0x0000008000007945 */ /* 0x000fe20003800000 */
[----:B------:R-:W-:Y:S01]  /*ddf0*/  MOV R13, R17 ;  /* 0x00000011000d7202 */ /* 0x000fe20000000f00 */
[----:B------:R-:W-:Y:S01]  /*de00*/  IMAD.MOV.U32 R12, RZ, RZ, RZ ;  /* 0x000000ffff0c7224 */ /* 0x000fe200078e00ff */
[----:B------:R-:W-:Y:S01]  /*de10*/  MOV R11, 0x181f ;  /* 0x0000181f000b7802 */ /* 0x000fe20000000f00 */
[----:B------:R-:W-:-:S07]  /*de20*/  IMAD.MOV.U32 R15, RZ, RZ, -0x1 ;  /* 0xffffffffff0f7424 */ /* 0x000fce00078e00ff */
[----:B0-----:R-:W-:Y:S05]  /*de30*/  WARPSYNC.COLLECTIVE R15, `(.L_x_153) ;  /* 0x000000000f087348 */ /* 0x001fea0003c00000 */
[----:B------:R1:W2:Y:S02]  /*de40*/  SHFL.IDX P6, R14, R13, R12, R11 ;  /* 0x0000000c0d0e7389 */ /* 0x0002a400000c000b */
[----:B012---:R-:W-:Y:S01]  /*de50*/  ENDCOLLECTIVE ;  /* 0x000000000000791b */ /* 0x007fe20003800000 */
.L_x_153:
[----:B------:R-:W-:Y:S05]  /*de60*/  BSYNC B0 ;  /* 0x0000000000007941 */ /* 0x000fea0003800000 */
.L_x_152:
[----:B------:R-:W-:Y:S01]  /*de70*/  IMAD.MOV.U32 R13, RZ, RZ, R16 ;  /* 0x000000ffff0d7224 */ /* 0x000fe200078e0010 */
[----:B------:R-:W-:Y:S01]  /*de80*/  MOV R12, RZ ;  /* 0x000000ff000c7202 */ /* 0x000fe20000000f00 */
[----:B------:R-:W-:Y:S01]  /*de90*/  IMAD.MOV.U32 R11, RZ, RZ, 0x181f ;  /* 0x0000181fff0b7424 */ /* 0x000fe200078e00ff */
[----:B------:R-:W-:Y:S02]  /*dea0*/  MOV R15, 0xffffffff ;  /* 0xffffffff000f7802 */ /* 0x000fe40000000f00 */
[----:B------:R-:W-:Y:S02]  /*deb0*/  MOV R3, R14 ;  /* 0x0000000e00037202 */ /* 0x000fe40000000f00 */
[----:B------:R-:W-:-:S07]  /*dec0*/  LOP3.LUT R4, R29, 0x1, RZ, 0xc0, !PT ;  /* 0x000000011d047812 */ /* 0x000fce00078ec0ff */
[----:B------:R-:W-:Y:S05]  /*ded0*/  WARPSYNC.COLLECTIVE R15, `(.L_x_154) ;  /* 0x000000000f087348 */ /* 0x000fea0003c00000 */
[----:B------:R0:W1:Y:S02]  /*dee0*/  SHFL.IDX P6, R14, R13, R12, R11 ;  /* 0x0000000c0d0e7389 */ /* 0x00006400000c000b */
[----:B01----:R-:W-:Y:S01]  /*def0*/  ENDCOLLECTIVE ;  /* 0x000000000000791b */ /* 0x003fe20003800000 */
.L_x_154:
[----:B------:R-:W-:Y:S02]  /*df00*/  LOP3.LUT P0, RZ, R29, 0x2, RZ, 0xc0, !PT ;  /* 0x000000021dff7812 */ /* 0x000fe4000780c0ff */
[----:B------:R-:W-:Y:S02]  /*df10*/  ISETP.NE.U32.AND P1, PT, R4, 0x1, PT ;  /* 0x000000010400780c */ /* 0x000fe40003f25070 */
[C---:B------:R-:W-:Y:S02]  /*df20*/  ISETP.LT.OR P3, PT, R5.reuse, 0x1, !P0 ;  /* 0x000000010500780c */ /* 0x040fe40004761670 */
[----:B------:R-:W-:Y:S02]  /*df30*/  ISETP.LT.OR P2, PT, R5, 0x1, P1 ;  /* 0x000000010500780c */ /* 0x000fe40000f41670 */
[----:B------:R-:W-:Y:S02]  /*df40*/  LEA R4, R25, UR45, 0x1 ;  /* 0x0000002d19047c11 */ /* 0x000fe4000f8e08ff */
[----:B------:R-:W-:Y:S01]  /*df50*/  MOV R13, R17 ;  /* 0x00000011000d7202 */ /* 0x000fe20000000f00 */
[----:B------:R-:W-:-:S02]  /*df60*/  IMAD.MOV.U32 R12, RZ, RZ, 0x1 ;  /* 0x00000001ff0c7424 */ /* 0x000fc400078e00ff */
[----:B------:R-:W-:-:S07]  /*df70*/  IMAD.MOV.U32 R2, RZ, RZ, R14 ;  /* 0x000000ffff027224 */ /* 0x000fce00078e000e */
[----:B------:R-:W-:Y:S05]  /*df80*/  WARPSYNC.COLLECTIVE R15, `(.L_x_155) ;  /* 0x000000000f087348 */ /* 0x000fea0003c00000 */
[----:B------:R0:W1:Y:S02]  /*df90*/  SHFL.IDX P6, R14, R13, R12, R11 ;  /* 0x0000000c0d0e7389 */ /* 0x00006400000c000b */
[----:B01----:R-:W-:Y:S01]  /*dfa0*/  ENDCOLLECTIVE ;  /* 0x000000000000791b */ /* 0x003fe20003800000 */
.L_x_155:
[----:B------:R-:W-:-:S05]  /*dfb0*/  IMAD.WIDE.U32 R2, R30, 0x2, R2 ;  /* 0x000000021e027825 */ /* 0x000fca00078e0002 */
[----:B------:R-:W-:Y:S01]  /*dfc0*/  @!PT LDS RZ, [RZ] ;  /* 0x00000000fffff984 */ /* 0x000fe20000000800 */
[----:B------:R-:W-:Y:S01]  /*dfd0*/  @!PT LDS RZ, [RZ] ;  /* 0x00000000fffff984 */ /* 0x000fe20000000800 */
[----:B------:R-:W-:Y:S01]  /*dfe0*/  @!PT LDS RZ, [RZ] ;  /* 0x00000000fffff984 */ /* 0x000fe20000000800 */
[----:B------:R0:W-:Y:S01]  /*dff0*/  LDGSTS.E.BYPASS.LTC128B.128 [R4+0x400], desc[UR38][R2.64], !P2 ;  /* 0x0040000002047fae */ /* 0x0001e2000d101d66 */
[----:B------:R-:W-:-:S03]  /*e000*/  ISETP.LT.OR P2, PT, R5, 0x11, P1 ;  /* 0x000000110500780c */ /* 0x000fc60000f41670 */
[----:B------:R0:W-:Y:S01]  /*e010*/  LDGSTS.E.BYPASS.LTC128B.128 [R4+0x3400], desc[UR38][R2.64+0x80], !P3 ;  /* 0x0340008002047fae */ /* 0x0001e2000d901d66 */
[----:B------:R-:W-:Y:S01]  /*e020*/  ISETP.LT.OR P3, PT, R5, 0x11, !P0 ;  /* 0x000000110500780c */ /* 0x000fe20004761670 */
[----:B------:R-:W-:Y:S01]  /*e030*/  IMAD.MOV.U32 R13, RZ, RZ, R16 ;  /* 0x000000ffff0d7224 */ /* 0x000fe200078e0010 */
[----:B------:R-:W-:-:S11]  /*e040*/  MOV R6, R14 ;  /* 0x0000000e00067202 */ /* 0x000fd60000000f00 */
[----:B0-----:R-:W-:Y:S05]  /*e050*/  WARPSYNC.COLLECTIVE R15, `(.L_x_156) ;  /* 0x000000000f087348 */ /* 0x001fea0003c00000 */
[----:B------:R1:W2:Y:S02]  /*e060*/  SHFL.IDX P6, R14, R13, R12, R11 ;  /* 0x0000000c0d0e7389 */ /* 0x0002a400000c000b */
[----:B012---:R-:W-:Y:S01]  /*e070*/  ENDCOLLECTIVE ;  /* 0x000000000000791b */ /* 0x007fe20003800000 */
.L_x_156:
[----:B------:R-:W-:Y:S01]  /*e080*/  IMAD.MOV.U32 R3, RZ, RZ, R6 ;  /* 0x000000ffff037224 */ /* 0x000fe200078e0006 */
[----:B------:R-:W-:Y:S01]  /*e090*/  MOV R13, R17 ;  /* 0x00000011000d7202 */ /* 0x000fe20000000f00 */
[----:B------:R-:W-:Y:S01]  /*e0a0*/  IMAD.MOV.U32 R12, RZ, RZ, 0x2 ;  /* 0x00000002ff0c7424 */ /* 0x000fe200078e00ff */
[----:B------:R-:W-:-:S07]  /*e0b0*/  MOV R2, R14 ;  /* 0x0000000e00027202 */ /* 0x000fce0000000f00 */
[----:B------:R-:W-:Y:S05]  /*e0c0*/  WARPSYNC.COLLECTIVE R15, `(.L_x_157) ;  /* 0x000000000f087348 */ /* 0x000fea0003c00000 */
[----:B------:R0:W1:Y:S02]  /*e0d0*/  SHFL.IDX P6, R14, R13, R12, R11 ;  /* 0x0000000c0d0e7389 */ /* 0x00006400000c000b */
[----:B01----:R-:W-:Y:S01]  /*e0e0*/  ENDCOLLECTIVE ;  /* 0x000000000000791b */ /* 0x003fe20003800000 */
.L_x_157:
        /* <DEDUP_REMOVED lines=13> */
.L_x_158:
[----:B------:R-:W-:Y:S01]  /*e1c0*/  MOV R3, R8 ;  /* 0x0000000800037202 */ /* 0x000fe20000000f00 */
[----:B------:R-:W-:Y:S02]  /*e1d0*/  IMAD.MOV.U32 R8, RZ, RZ, RZ ;  /* 0x000000ffff087224 */ /* 0x000fe400078e00ff */
[----:B------:R-:W-:Y:S01]  /*e1e0*/  IMAD.MOV.U32 R13, RZ, RZ, R17 ;  /* 0x000000ffff0d7224 */ /* 0x000fe200078e0011 */
[----:B------:R-:W-:Y:S02]  /*e1f0*/  MOV R12, 0x3 ;  /* 0x00000003000c7802 */ /* 0x000fe40000000f00 */
[----:B------:R-:W-:-:S07]  /*e200*/  MOV R9, R14 ;  /* 0x0000000e00097202 */ /* 0x000fce0000000f00 */
[----:B------:R-:W-:Y:S05]  /*e210*/  WARPSYNC.COLLECTIVE R15, `(.L_x_159) ;  /* 0x000000000f087348 */ /* 0x000fea0003c00000 */
[----:B------:R0:W1:Y:S02]  /*e220*/  SHFL.IDX P6, R14, R13, R12, R11 ;  /* 0x0000000c0d0e7389 */ /* 0x00006400000c000b */
[----:B01----:R-:W-:Y:S01]  /*e230*/  ENDCOLLECTIVE ;  /* 0x000000000000791b */ /* 0x003fe20003800000 */
.L_x_159:
[----:B------:R-:W-:-:S04]  /*e240*/  IMAD.MOV.U32 R2, RZ, RZ, R9 ;  /* 0x000000ffff027224 */ /* 0x000fc800078e0009 */
[----:B------:R-:W-:-:S05]  /*e250*/  IMAD.WIDE.U32 R2, R30, 0x2, R2 ;  /* 0x000000021e027825 */ /* 0x000fca00078e0002 */
[----:B------:R-:W-:Y:S01]  /*e260*/  @!PT LDS RZ, [RZ] ;  /* 0x00000000fffff984 */ /* 0x000fe20000000800 */
[----:B------:R-:W-:Y:S01]  /*e270*/  @!PT LDS RZ, [RZ] ;  /* 0x00000000fffff984 */ /* 0x000fe20000000800 */
[----:B------:R-:W-:Y:S01]  /*e280*/  @!PT LDS RZ, [RZ] ;  /* 0x00000000fffff984 */ /* 0x000fe20000000800 */
[----:B------:R0:W-:Y:S01]  /*e290*/  LDGSTS.E.BYPASS.LTC128B.128 [R4+0x1400], desc[UR38][R2.64], !P2 ;  /* 0x0140000002047fae */ /* 0x0001e2000d101d66 */
[C---:B------:R-:W-:Y:S02]  /*e2a0*/  ISETP.LT.OR P2, PT, R5.reuse, 0x31, P1 ;  /* 0x000000310500780c */ /* 0x040fe40000f41670 */
[----:B------:R-:W-:Y:S01]  /*e2b0*/  MOV R13, R16 ;  /* 0x00000010000d7202 */ /* 0x000fe20000000f00 */
[----:B------:R0:W-:Y:S01]  /*e2c0*/  LDGSTS.E.BYPASS.LTC128B.128 [R4+0x4400], desc[UR38][R2.64+0x80], !P3 ;  /* 0x0440008002047fae */ /* 0x0001e2000d901d66 */
[----:B------:R-:W-:Y:S01]  /*e2d0*/  ISETP.LT.OR P3, PT, R5, 0x31, !P0 ;  /* 0x000000310500780c */ /* 0x000fe20004761670 */
[----:B------:R-:W-:-:S12]  /*e2e0*/  IMAD.MOV.U32 R10, RZ, RZ, R14 ;  /* 0x000000ffff0a7224 */ /* 0x000fd800078e000e */
[----:B0-----:R-:W-:Y:S05]  /*e2f0*/  WARPSYNC.COLLECTIVE R15, `(.L_x_160) ;  /* 0x000000000f087348 */ /* 0x001fea0003c00000 */
[----:B------:R1:W2:Y:S02]  /*e300*/  SHFL.IDX P6, R14, R13, R12, R11 ;  /* 0x0000000c0d0e7389 */ /* 0x0002a400000c000b */
[----:B012---:R-:W-:Y:S01]  /*e310*/  ENDCOLLECTIVE ;  /* 0x000000000000791b */ /* 0x007fe20003800000 */
.L_x_160:
[----:B------:R-:W-:Y:S01]  /*e320*/  IMAD.MOV.U32 R3, RZ, RZ, R10 ;  /* 0x000000ffff037224 */ /* 0x000fe200078e000a */
[----:B------:R-:W-:Y:S01]  /*e330*/  MOV R13, R17 ;  /* 0x00000011000d7202 */ /* 0x000fe20000000f00 */
[----:B------:R-:W-:Y:S02]  /*e340*/  IMAD.MOV.U32 R12, RZ, RZ, 0x4 ;  /* 0x00000004ff0c7424 */ /* 0x000fe400078e00ff */
[----:B------:R-:W-:-:S07]  /*e350*/  IMAD.MOV.U32 R19, RZ, RZ, R14 ;  /* 0x000000ffff137224 */ /* 0x000fce00078e000e */
[----:B------:R-:W-:Y:S05]  /*e360*/  WARPSYNC.COLLECTIVE R15, `(.L_x_161) ;  /* 0x000000000f087348 */ /* 0x000fea0003c00000 */
[----:B------:R0:W1:Y:S02]  /*e370*/  SHFL.IDX P6, R14, R13, R12, R11 ;  /* 0x0000000c0d0e7389 */ /* 0x00006400000c000b */
[----:B01----:R-:W-:Y:S01]  /*e380*/  ENDCOLLECTIVE ;  /* 0x000000000000791b */ /* 0x003fe20003800000 */
.L_x_161:
[----:B------:R-:W-:-:S05]  /*e390*/  MOV R2, R19 ;  /* 0x0000001300027202 */ /* 0x000fca0000000f00 */
[----:B------:R-:W-:-:S05]  /*e3a0*/  IMAD.WIDE.U32 R2, R30, 0x2, R2 ;  /* 0x000000021e027825 */ /* 0x000fca00078e0002 */
[----:B------:R-:W-:Y:S01]  /*e3b0*/  @!PT LDS RZ, [RZ] ;  /* 0x00000000fffff984 */ /* 0x000fe20000000800 */
[----:B------:R-:W-:Y:S01]  /*e3c0*/  @!PT LDS RZ, [RZ] ;  /* 0x00000000fffff984 */ /* 0x000fe20000000800 */
[----:B------:R-:W-:Y:S01]  /*e3d0*/  @!PT LDS RZ, [RZ] ;  /* 0x00000000fffff984 */ /* 0x000fe20000000800 */
[----:B------:R0:W-:Y:S01]  /*e3e0*/  LDGSTS.E.BYPASS.LTC128B.128 [R4+0x1c00], desc[UR38][R2.64], !P2 ;  /* 0x01c0000002047fae */ /* 0x0001e2000d101d66 */
[----:B------:R-:W-:Y:S01]  /*e3f0*/  IMAD.MOV.U32 R13, RZ, RZ, R16 ;  /* 0x000000ffff0d7224 */ /* 0x000fe200078e0010 */
[C---:B------:R-:W-:Y:S02]  /*e400*/  ISETP.LT.OR P2, PT, R5.reuse, 0x41, P1 ;  /* 0x000000410500780c */ /* 0x040fe40000f41670 */
[----:B------:R0:W-:Y:S01]  /*e410*/  LDGSTS.E.BYPASS.LTC128B.128 [R4+0x4c00], desc[UR38][R2.64+0x80], !P3 ;  /* 0x04c0008002047fae */ /* 0x0001e2000d901d66 */
[----:B------:R-:W-:Y:S02]  /*e420*/  ISETP.LT.OR P3, PT, R5, 0x41, !P0 ;  /* 0x000000410500780c */ /* 0x000fe40004761670 */
[----:B------:R-:W-:-:S11]  /*e430*/  MOV R18, R14 ;  /* 0x0000000e00127202 */ /* 0x000fd60000000f00 */
[----:B0-----:R-:W-:Y:S05]  /*e440*/  WARPSYNC.COLLECTIVE R15, `(.L_x_162) ;  /* 0x000000000f087348 */ /* 0x001fea0003c00000 */
[----:B------:R1:W2:Y:S02]  /*e450*/  SHFL.IDX P6, R14, R13, R12, R11 ;  /* 0x0000000c0d0e7389 */ /* 0x0002a400000c000b */
[----:B012---:R-:W-:Y:S01]  /*e460*/  ENDCOLLECTIVE ;  /* 0x000000000000791b */ /* 0x007fe20003800000 */
.L_x_162:
[----:B------:R-:W-:Y:S01]  /*e470*/  MOV R3, R18 ;  /* 0x0000001200037202 */ /* 0x000fe20000000f00 */
[----:B------:R-:W-:Y:S01]  /*e480*/  IMAD.MOV.U32 R13, RZ, RZ, R17 ;  /* 0x000000ffff0d7224 */ /* 0x000fe200078e0011 */
[----:B------:R-:W-:Y:S02]  /*e490*/  MOV R12, 0x5 ;  /* 0x00000005000c7802 */ /* 0x000fe40000000f00 */
[----:B------:R-:W-:-:S07]  /*e4a0*/  MOV R23, R14 ;  /* 0x0000000e00177202 */ /* 0x000fce0000000f00 */
[----:B------:R-:W-:Y:S05]  /*e4b0*/  WARPSYNC.COLLECTIVE R15, `(.L_x_163) ;  /* 0x000000000f087348 */ /* 0x000fea0003c00000 */
[----:B------:R0:W1:Y:S02]  /*e4c0*/  SHFL.IDX P6, R14, R13, R12, R11 ;  /* 0x0000000c0d0e7389 */ /* 0x00006400000c000b */
[----:B01----:R-:W-:Y:S01]  /*e4d0*/  ENDCOLLECTIVE ;  /* 0x000000000000791b */ /* 0x003fe20003800000 */
.L_x_163:
[----:B------:R-:W-:-:S04]  /*e4e0*/  IMAD.MOV.U32 R2, RZ, RZ, R23 ;  /* 0x000000ffff027224 */ /* 0x000fc800078e0017 */
[----:B------:R-:W-:-:S05]  /*e4f0*/  IMAD.WIDE.U32 R2, R30, 0x2, R2 ;  /* 0x000000021e027825 */ /* 0x000fca00078e0002 */
[----:B------:R-:W-:Y:S01]  /*e500*/  @!PT LDS RZ, [RZ] ;  /* 0x00000000fffff984 */ /* 0x000fe20000000800 */
[----:B------:R-:W-:Y:S01]  /*e510*/  @!PT LDS RZ, [RZ] ;  /* 0x00000000fffff984 */ /* 0x000fe20000000800 */
[----:B------:R-:W-:Y:S01]  /*e520*/  @!PT LDS RZ, [RZ] ;  /* 0x00000000fffff984 */ /* 0x000fe20000000800 */
[----:B------:R0:W-:Y:S01]  /*e530*/  LDGSTS.E.BYPASS.LTC128B.128 [R4+0x2400], desc[UR38][R2.64], !P2 ;  /* 0x0240000002047fae */ /* 0x0001e2000d101d66 */
[----:B------:R-:W-:-:S03]  /*e540*/  MOV R13, R16 ;  /* 0x00000010000d7202 */ /* 0x000fc60000000f00 */
[----:B------:R0:W-:Y:S01]  /*e550*/  LDGSTS.E.BYPASS.LTC128B.128 [R4+0x5400], desc[UR38][R2.64+0x80], !P3 ;  /* 0x0540008002047fae */ /* 0x0001e2000d901d66 */
[----:B------:R-:W-:-:S07]  /*e560*/  IMAD.MOV.U32 R17, RZ, RZ, R14 ;  /* 0x000000ffff117224 */ /* 0x000fce00078e000e */
[----:B0-----:R-:W-:Y:S05]  /*e570*/  WARPSYNC.COLLECTIVE R15, `(.L_x_164) ;  /* 0x000000000f087348 */ /* 0x001fea0003c00000 */
[----:B------:R1:W2:Y:S02]  /*e580*/  SHFL.IDX P6, R14, R13, R12, R11 ;  /* 0x0000000c0d0e7389 */ /* 0x0002a400000c000b */
[----:B012---:R-:W-:Y:S01]  /*e590*/  ENDCOLLECTIVE ;  /* 0x000000000000791b */ /* 0x007fe20003800000 */
.L_x_164:
[----:B------:R-:W-:Y:S05]  /*e5a0*/  BRA `(.L_x_165) ;  /* 0xffffffcc00a07947 */ /* 0x000fea000383ffff */
.L_x_75:
[----:B0-----:R0:W1:Y:S02]  /*e5b0*/  SYNCS.PHASECHK.TRANS64.TRYWAIT P0, [R7+URZ+0x2a820], R8 ;  /* 0x02a82008070075a7 */ /* 0x001064000800017f */
[----:B-1----:R-:W-:Y:S05]  /*e5c0*/  @!P0 NANOSLEEP.SYNCS 0x989680 ;  /* 0x009896800000895d */ /* 0x002fea0003900000 */
[----:B------:R-:W1:Y:S02]  /*e5d0*/  @!P0 SYNCS.PHASECHK.TRANS64 P0, [R7+URZ+0x2a820], R8 ;  /* 0x02a82008070085a7 */ /* 0x000e64000800007f */
[----:B-1----:R-:W-:Y:S05]  /*e5e0*/  @!P0 BRA `(.L_x_75) ;  /* 0xfffffffc00f08947 */ /* 0x002fea000383ffff */
[----:B------:R-:W-:Y:S05]  /*e5f0*/  BRA `(.L_x_166) ;  /* 0xffffffd000147947 */ /* 0x000fea000383ffff */
.L_x_76:
[----:B------:R-:W1:Y:S01]  /*e600*/  S2R R3, SR_TID.X ;  /* 0x0000000000037919 */ /* 0x000e620000002100 */
[----:B------:R-:W-:Y:S01]  /*e610*/  BSSY B0, `(.L_x_167) ;  /* 0x000000a000007945 */ /* 0x000fe20003800000 */
[----:B------:R-:W-:Y:S01]  /*e620*/  IMAD.MOV.U32 R12, RZ, RZ, RZ ;  /* 0x000000ffff0c7224 */ /* 0x000fe200078e00ff */
[----:B------:R-:W-:Y:S01]  /*e630*/  MOV R11, 0x1f ;  /* 0x0000001f000b7802 */ /* 0x000fe20000000f00 */
[----:B------:R-:W-:Y:S01]  /*e640*/  IMAD.MOV.U32 R15, RZ, RZ, -0x1 ;  /* 0xffffffffff0f7424 */ /* 0x000fe200078e00ff */
[----:B-1----:R-:W-:-:S04]  /*e650*/  SHF.R.U32.HI R3, RZ, 0x5, R3 ;  /* 0x00000005ff037819 */ /* 0x002fc80000011603 */
[----:B------:R-:W-:-:S04]  /*e660*/  LOP3.LUT R3, R3, 0x3, RZ, 0xc0, !PT ;  /* 0x0000000303037812 */ /* 0x000fc800078ec0ff */
[----:B------:R-:W-:-:S07]  /*e670*/  MOV R13, R3 ;  /* 0x00000003000d7202 */ /* 0x000fce0000000f00 */
[----:B0----5:R-:W-:Y:S05]  /*e680*/  WARPSYNC.COLLECTIVE R15, `(.L_x_168) ;  /* 0x000000000f087348 */ /* 0x021fea0003c00000 */
[----:B------:R1:W2:Y:S02]  /*e690*/  SHFL.IDX P6, R14, R13, R12, R11 ;  /* 0x0000000c0d0e7389 */ /* 0x0002a400000c000b */
[----:B012--5:R-:W-:Y:S01]  /*e6a0*/  ENDCOLLECTIVE ;  /* 0x000000000000791b */ /* 0x027fe20003800000 */
.L_x_168:
[----:B------:R-:W-:Y:S05]  /*e6b0*/  BSYNC B0 ;  /* 0x0000000000007941 */ /* 0x000fea0003800000 */
.L_x_167:
[----:B------:R-:W-:Y:S05]  /*e6c0*/  BRA `(.L_x_169) ;  /* 0xffffffcc00f87947 */ /* 0x000fea000383ffff */
.L_x_77:
[----:B------:R-:W-:Y:S01]  /*e6d0*/  BSSY B0, `(.L_x_170) ;  /* 0x0000006000007945 */ /* 0x000fe20003800000 */
[----:B------:R-:W-:-:S07]  /*e6e0*/  MOV R15, 0xffffffff ;  /* 0xffffffff000f7802 */ /* 0x000fce0000000f00 */
[----:B01---5:R-:W-:Y:S05]  /*e6f0*/  WARPSYNC.COLLECTIVE R15, `(.L_x_171) ;  /* 0x000000000f0c7348 */ /* 0x023fea0003c00000 */
[----:B------:R-:W-:Y:S02]  /*e700*/  ELECT P6, UR62, PT ;  /* 0x00000000003e782f */ /* 0x000fe400038c0000 */
[----:B------:R-:W-:Y:S01]  /*e710*/  MOV R14, UR62 ;  /* 0x0000003e000e7c02 */ /* 0x000fe20008000f00 */
[----:B01---5:R-:W-:Y:S10]  /*e720*/  ENDCOLLECTIVE ;  /* 0x000000000000791b */ /* 0x023ff40003800000 */
.L_x_171:
[----:B------:R-:W-:Y:S05]  /*e730*/  BSYNC B0 ;  /* 0x0000000000007941 */ /* 0x000fea0003800000 */
.L_x_170:
[----:B------:R-:W-:Y:S05]  /*e740*/  BRA `(.L_x_172) ;  /* 0xffffffcc00ec7947 */ /* 0x000fea000383ffff */
.L_x_79:
[----:B-1----:R1:W2:Y:S02]  /*e750*/  SYNCS.PHASECHK.TRANS64.TRYWAIT P1, [R5+URZ+0x2a840], R4 ;  /* 0x02a84004050075a7 */ /* 0x0022a4000802017f */
[----:B--2---:R-:W-:Y:S05]  /*e760*/  @!P1 NANOSLEEP.SYNCS 0x989680 ;  /* 0x009896800000995d */ /* 0x004fea0003900000 */
[----:B------:R-:W2:Y:S02]  /*e770*/  @!P1 SYNCS.PHASECHK.TRANS64 P1, [R5+URZ+0x2a840], R4 ;  /* 0x02a84004050095a7 */ /* 0x000ea4000802007f */
[----:B--2---:R-:W-:Y:S05]  /*e780*/  @!P1 BRA `(.L_x_79) ;  /* 0xfffffffc00f09947 */ /* 0x004fea000383ffff */
[----:B------:R-:W-:Y:S05]  /*e790*/  BRA `(.L_x_173) ;  /* 0xffffffd0000c7947 */ /* 0x000fea000383ffff */
.L_x_81:
[----:B--2---:R2:W3:Y:S02]  /*e7a0*/  SYNCS.PHASECHK.TRANS64.TRYWAIT P1, [R3+URZ+0x2a840], R0 ;  /* 0x02a84000030075a7 */ /* 0x0044e4000802017f */
[----:B---3--:R-:W-:Y:S05]  /*e7b0*/  @!P1 NANOSLEEP.SYNCS 0x989680 ;  /* 0x009896800000995d */ /* 0x008fea0003900000 */
[----:B------:R-:W3:Y:S02]  /*e7c0*/  @!P1 SYNCS.PHASECHK.TRANS64 P1, [R3+URZ+0x2a840], R0 ;  /* 0x02a84000030095a7 */ /* 0x000ee4000802007f */
[----:B---3--:R-:W-:Y:S05]  /*e7d0*/  @!P1 BRA `(.L_x_81) ;  /* 0xfffffffc00f09947 */ /* 0x008fea000383ffff */
[----:B------:R-:W-:Y:S05]  /*e7e0*/  BRA `(.L_x_174) ;  /* 0xffffffd000187947 */ /* 0x000fea000383ffff */
.L_x_83:
[----:B---3--:R3:W4:Y:S02]  /*e7f0*/  SYNCS.PHASECHK.TRANS64.TRYWAIT P1, [R5+URZ+0x2a860], R4 ;  /* 0x02a86004050075a7 */ /* 0x008724000802017f */
[----:B----4-:R-:W-:Y:S05]  /*e800*/  @!P1 NANOSLEEP.SYNCS 0x989680 ;  /* 0x009896800000995d */ /* 0x010fea0003900000 */
[----:B------:R-:W4:Y:S02]  /*e810*/  @!P1 SYNCS.PHASECHK.TRANS64 P1, [R5+URZ+0x2a860], R4 ;  /* 0x02a86004050095a7 */ /* 0x000f24000802007f */
[----:B----4-:R-:W-:Y:S05]  /*e820*/  @!P1 BRA `(.L_x_83) ;  /* 0xfffffffc00f09947 */ /* 0x010fea000383ffff */
[----:B------:R-:W-:Y:S05]  /*e830*/  BRA `(.L_x_175) ;  /* 0xffffffd000147947 */ /* 0x000fea000383ffff */
.L_x_176:
[----:B------:R-:W-:-:S00]  /*e840*/  BRA `(.L_x_176) ;  /* 0xfffffffc00fc7947 */ /* 0x000fc0000383ffff */
[----:B------:R-:W-:-:S00]  /*e850*/  NOP ;  /* 0x0000000000007918 */ /* 0x000fc00000000000 */
        /* <DEDUP_REMOVED lines=10> */
.L_x_15733:


//--------------------- .text._ZN7cutlass13device_kernelIN5flash11enable_sm90INS1_16FlashAttnFwdSm90INS1_25CollectiveMainloopFwdSm90ILi2EN4cute5tupleIJNS5_1CILi1EEES8_S8_EEENS6_IJNS7_ILi128EEENS7_ILi96EEENS7_ILi192EEEEEELi128ENS_10bfloat16_tEfNS_4arch4Sm90ELb0ELb0ELb1ELb1ELb1ELb0ELb0ELb1ELb1ELb1ELb1ELb0EEENS1_21CollectiveEpilogueFwdINS6_IJSA_SA_SB_EEES9_SE_SG_Li256ELb1ELb1ELb1ELb0EEENS1_36VarlenDynamicPersistentTileSchedulerILi128ELi96ELi256ELi128ELb1ELb1ELb1ELb0ELb1ELb1EEEEEEEEEvNT_6ParamsE --------------------------
	.section	.text._ZN7cutlass13device_kernelIN5flash11enable_sm90INS1_16FlashAttnFwdSm90INS1_25CollectiveMainloopFwdSm90ILi2EN4cute5tupleIJNS5_1CILi1EEES8_S8_EEENS6_IJNS7_ILi128EEENS7_ILi96EEENS7_ILi192EEEEEELi128ENS_10bfloat16_tEfNS_4arch4Sm90ELb0ELb0ELb1ELb1ELb1ELb0ELb0ELb1ELb1ELb1ELb1ELb0EEENS1_21CollectiveEpilogueFwdINS6_IJSA_SA_SB_EEES9_SE_SG_Li256ELb1ELb1ELb1ELb0EEENS1_36VarlenDynamicPersistentTileSchedulerILi128ELi96ELi256ELi128ELb1ELb1ELb1ELb0ELb1ELb1EEEEEEEEEvNT_6ParamsE,"ax",@progbits
	.align	128
.text._ZN7cutlass13device_kernelIN5flash11enable_sm90INS1_16FlashAttnFwdSm90INS1_25CollectiveMainloopFwdSm90ILi2EN4cute5tupleIJNS5_1CILi1EEES8_S8_EEENS6_IJNS7_ILi128EEENS7_ILi96EEENS7_ILi192EEEEEELi128ENS_10bfloat16_tEfNS_4arch4Sm90ELb0ELb0ELb1ELb1ELb1ELb0ELb0ELb1ELb1ELb1ELb1ELb0EEENS1_21CollectiveEpilogueFwdINS6_IJSA_SA_SB_EEES9_SE_SG_Li256ELb1ELb1ELb1ELb0EEENS1_36VarlenDynamicPersistentTileSchedulerILi128ELi96ELi256ELi128ELb1ELb1ELb1ELb0ELb1ELb1EEEEEEEEEvNT_6ParamsE:
        .type           _ZN7cutlass13device_kernelIN5flash11enable_sm90INS1_16FlashAttnFwdSm90INS1_25CollectiveMainloopFwdSm90ILi2EN4cute5tupleIJNS5_1CILi1EEES8_S8_EEENS6_IJNS7_ILi128EEENS7_ILi96EEENS7_ILi192EEEEEELi128ENS_10bfloat16_tEfNS_4arch4Sm90ELb0ELb0ELb1ELb1ELb1ELb0ELb0ELb1ELb1ELb1ELb1ELb0EEENS1_21CollectiveEpilogueFwdINS6_IJSA_SA_SB_EEES9_SE_SG_Li256ELb1ELb1ELb1ELb0EEENS1_36VarlenDynamicPersistentTileSchedulerILi128ELi96ELi256ELi128ELb1ELb1ELb1ELb0ELb1ELb1EEEEEEEEEvNT_6ParamsE,@function
        .size           _ZN7cutlass13device_kernelIN5flash11enable_sm90INS1_16FlashAttnFwdSm90INS1_25CollectiveMainloopFwdSm90ILi2EN4cute5tupleIJNS5_1CILi1EEES8_S8_EEENS6_IJNS7_ILi128EEENS7_ILi96EEENS7_ILi192EEEEEELi128ENS_10bfloat16_tEfNS_4arch4Sm90ELb0ELb0ELb1ELb1ELb1ELb0ELb0ELb1ELb1ELb1ELb1ELb0EEENS1_21CollectiveEpilogueFwdINS6_IJSA_SA_SB_EEES9_SE_SG_Li256ELb1ELb1ELb1ELb0EEENS1_36VarlenDynamicPersistentTileSchedulerILi128ELi96ELi256ELi128ELb1ELb1ELb1ELb0ELb1ELb1EEEEEEEEEvNT_6ParamsE,(.L_x_15734 - _ZN7cutlass13device_kernelIN5flash11enable_sm90INS1_16FlashAttnFwdSm90INS1_25CollectiveMainloopFwdSm90ILi2EN4cute5tupleIJNS5_1CILi1EEES8_S8_EEENS6_IJNS7_ILi128EEENS7_ILi96EEENS7_ILi192EEEEEELi128ENS_10bfloat16_tEfNS_4arch4Sm90ELb0ELb0ELb1ELb1ELb1ELb0ELb0ELb1ELb1ELb1ELb1ELb0EEENS1_21CollectiveEpilogueFwdINS6_IJSA_SA_SB_EEES9_SE_SG_Li256ELb1ELb1ELb1ELb0EEENS1_36VarlenDynamicPersistentTileSchedulerILi128ELi96ELi256ELi128ELb1ELb1ELb1ELb0ELb1ELb1EEEEEEEEEvNT_6ParamsE)
        .other          _ZN7cutlass13device_kernelIN5flash11enable_sm90INS1_16FlashAttnFwdSm90INS1_25CollectiveMainloopFwdSm90ILi2EN4cute5tupleIJNS5_1CILi1EEES8_S8_EEENS6_IJNS7_ILi128EEENS7_ILi96EEENS7_ILi192EEEEEELi128ENS_10bfloat16_tEfNS_4arch4Sm90ELb0ELb0ELb1ELb1ELb1ELb0ELb0ELb1ELb1ELb1ELb1ELb0EEENS1_21CollectiveEpilogueFwdINS6_IJSA_SA_SB_EEES9_SE_SG_Li256ELb1ELb1ELb1ELb0EEENS1_36VarlenDynamicPersistentTileSchedulerILi128ELi96ELi256ELi128ELb1ELb1ELb1ELb0ELb1ELb1EEEEEEEEEvNT_6ParamsE,@"STO_CUDA_ENTRY STV_DEFAULT"
_ZN7cutlass13device_kernelIN5flash11enable_sm90INS1_16FlashAttnFwdSm90INS1_25CollectiveMainloopFwdSm90ILi2EN4cute5tupleIJNS5_1CILi1EEES8_S8_EEENS6_IJNS7_ILi128EEENS7_ILi96EEENS7_ILi192EEEEEELi128ENS_10bfloat16_tEfNS_4arch4Sm90ELb0ELb0ELb1ELb1ELb1ELb0ELb0ELb1ELb1ELb1ELb1ELb0EEENS1_21CollectiveEpilogueFwdINS6_IJSA_SA_SB_EEES9_SE_SG_Li256ELb1ELb1ELb1ELb0EEENS1_36VarlenDynamicPersistentTileSchedulerILi128ELi96ELi256ELi128ELb1ELb1ELb1ELb0ELb1ELb1EEEEEEEEEvNT_6ParamsE:
[----:B------:R-:W0:Y:S02]  /*0000*/  LDC R1, c[0x0][0x28] ;  /* 0x00000a00ff017b82 */ /* 0x000e240000000800 */
[----:B0-----:R-:W-:Y:S01]  /*0010*/  VIADD R1, R1, 0xffffffe0 ;  /* 0xffffffe001017836 */ /* 0x001fe20000000000 */
[----:B------:R-:W0:Y:S01]  /*0020*/  S2R R3, SR_TID.X ;  /* 0x0000000000037919 */ /* 0x000e220000002100 */
[----:B------:R-:W-:Y:S01]  /*0030*/  ELECT P0, URZ, PT ;  /* 0x00000000003f782f */ /* 0x000fe20003800000 */
[----:B------:R-:W-:Y:S01]  /*0040*/  UMOV UR4, 0x80 ;  /* 0x0000008000047882 */ /* 0x000fe20000000000 */
[----:B------:R-:W-:Y:S01]  /*0050*/  UMOV UR7, 0x100 ;  /* 0x0000010000077882 */ /* 0x000fe20000000000 */
[----:B0-----:R-:W-:-:S05]  /*0060*/  SHF.R.U32.HI R0, RZ, 0x5, R3 ;  /* 0x00000005ff007819 */ /* 0x001fca0000011603 */
[----:B------:R-:W0:Y:S02]  /*0070*/  SHFL.IDX PT, R2, R0, RZ, 0x1f ;  /* 0x00001fff00027589 */ /* 0x000e2400000e0000 */
[C---:B0-----:R-:W-:Y:S02]  /*0080*/  ISETP.NE.OR P0, PT, R2.reuse, RZ, !P0 ;  /* 0x000000ff0200720c */ /* 0x041fe40004705670 */
[----:B------:R-:W-:Y:S02]  /*0090*/  ISETP.NE.AND P1, PT, R2, RZ, PT ;  /* 0x000000ff0200720c */ /* 0x000fe40003f25270 */
[----:B------:R-:W-:-:S06]  /*00a0*/  SHF.R.U32.HI R2, RZ, 0x7, R3 ;  /* 0x00000007ff027819 */ /* 0x000fcc0000011603 */
[----:B------:R-:W0:Y:S03]  /*00b0*/  SHFL.IDX PT, R2, R2, RZ, 0x1f ;  /* 0x00001fff02027589 */ /* 0x000e2600000e0000 */
[----:B------:R-:W-:Y:S01]  /*00c0*/  VOTEU.ALL UP0, P0 ;  /* 0x00000000003f7886 */ /* 0x000fe20000000000 */
[----:B------:R-:W-:-:S04]  /*00d0*/  VOTEU.ALL UP1, P0 ;  /* 0x00000000003f7886 */ /* 0x000fc80000020000 */
[----:B------:R-:W1:Y:S01]  /*00e0*/  @!UP0 S2UR UR8, SR_CgaCtaId ;  /* 0x00000000000889c3 */ /* 0x000e620000008800 */
[----:B------:R-:W-:Y:S01]  /*00f0*/  @!UP0 UMOV UR6, 0x400 ;  /* 0x0000040000068882 */ /* 0x000fe20000000000 */
[----:B------:R-:W-:-:S04]  /*0100*/  @!UP0 UIADD3 UR4, -UR4, 0x100000, URZ ;  /* 0x0010000004048890 */ /* 0x000fc8000fffe13f */
[----:B------:R-:W-:Y:S02]  /*0110*/  @!UP0 USHF.L.U32 UR5, UR4, 0xb, URZ ;  /* 0x0000000b04058899 */ /* 0x000fe4000800063f */
[----:B------:R-:W-:Y:S02]  /*0120*/  @!UP0 USHF.L.U32 UR4, UR4, 0x1, URZ ;  /* 0x0000000104048899 */ /* 0x000fe4000800063f */
[----:B-1----:R-:W-:Y:S02]  /*0130*/  @!UP0 ULEA UR8, UR8, UR6, 0x18 ;  /* 0x0000000608088291 */ /* 0x002fe4000f8ec03f */
[----:B------:R-:W-:-:S04]  /*0140*/  @!UP0 UIADD3 UR6, -UR7, 0x100000, URZ ;  /* 0x0010000007068890 */ /* 0x000fc8000fffe13f */
[----:B------:R-:W-:Y:S02]  /*0150*/  @!UP0 USHF.L.U32 UR7, UR6, 0xb, URZ ;  /* 0x0000000b06078899 */ /* 0x000fe4000800063f */
[----:B------:R-:W-:Y:S01]  /*0160*/  @!UP0 USHF.L.U32 UR6, UR6, 0x1, URZ ;  /* 0x0000000106068899 */ /* 0x000fe2000800063f */
[----:B------:R-:W-:-:S05]  /*0170*/  VOTEU.ALL UP0, P0 ;  /* 0x00000000003f7886 */ /* 0x000fca0000000000 */
[----:B------:R1:W2:Y:S06]  /*0180*/  @!UP0 SYNCS.EXCH.64 URZ, [UR8+0x2a800], UR4 ;  /* 0x02a80004083f85b2 */ /* 0x0002ac0008000100 */
[----:B------:R1:W3:Y:S02]  /*0190*/  @!UP1 SYNCS.EXCH.64 URZ, [UR8+0x2a820], UR6 ;  /* 0x02a82006083f95b2 */ /* 0x0002e40008000100 */
[----:B01----:R-:W-:Y:S05]  /*01a0*/  @P1 BRA `(.L_x_177) ;  /* 0x0000000000481947 */ /* 0x003fea0003800000 */
        /* <DEDUP_REMOVED lines=14> */
[----:B------:R0:W4:Y:S01]  /*0290*/  SYNCS.EXCH.64 URZ, [UR8+0x2a840], UR6 ;  /* 0x02a84006083f75b2 */ /* 0x0001220008000100 */
[----:B------:R0:W0:Y:S01]  /*02a0*/  SYNCS.EXCH.64 URZ, [UR8+0x2a838], UR4 ;  /* 0x02a83804083f75b2 */ /* 0x0000220008000100 */
[----:B------:R0:W0:Y:S01]  /*02b0*/  SYNCS.EXCH.64 URZ, [UR8+0x2a848], UR6 ;  /* 0x02a84806083f75b2 */ /* 0x0000220008000100 */
[----:B------:R-:W-:Y:S01]  /*02c0*/  NOP ;  /* 0x0000000000007918 */ /* 0x000fe20000000000 */
.L_x_177:
        /* <DEDUP_REMOVED lines=22> */
.L_x_178:
        /* <DEDUP_REMOVED lines=18> */
.L_x_179:
        /* <DEDUP_REMOVED lines=22> */
.L_x_180:
        /* <DEDUP_REMOVED lines=23> */
.L_x_181:
[----:B------:R-:W-:Y:S01]  /*0820*/  UISETP.NE.AND UP0, UPT, UR9, URZ, UPT ;  /* 0x0000003f0900728c */ /* 0x000fe2000bf05270 */
[----:B------:R-:W-:Y:S01]  /*0830*/  NOP ;  /* 0x0000000000007918 */ /* 0x000fe20000000000 */
[----:B0-----:R-:W-:Y:S01]  /*0840*/  UMOV UR4, 0x1 ;  /* 0x0000000100047882 */ /* 0x001fe20000000000 */
[----:B------:R-:W-:Y:S01]  /*0850*/  ULDC.64 UR36, c[0x0][0x208] ;  /* 0x0000820000247ab9 */ /* 0x000fe20000000a00 */
[----:B------:R-:W-:Y:S01]  /*0860*/  USEL UR4, UR4, 0x2, !UP0 ;  /* 0x0000000204047887 */ /* 0x000fe2000c000000 */
[----:B-1234-:R-:W-:Y:S01]  /*0870*/  BAR.SYNC.DEFER_BLOCKING 0x0 ;  /* 0x0000000000007b1d */ /* 0x01efe20000010000 */
[----:B------:R-:W-:-:S04]  /*0880*/  PLOP3.LUT P0, PT, PT, PT, UP0, 0x80, 0x0 ;  /* 0x000000000000781c */ /* 0x000fc80003f0f008 */
[----:B------:R-:W-:-:S05]  /*0890*/  IMAD.U32 R2, RZ, RZ, UR4 ;  /* 0x00000004ff027e24 */ /* 0x000fca000f8e00ff */
[----:B------:R0:W-:Y:S04]  /*08a0*/  STL [R1+0x1c], R2 ;  /* 0x00001c0201007387 */ /* 0x0001e80000100800 */
[----:B------:R-:W-:Y:S05]  /*08b0*/  @!P0 BRA `(.L_x_182) ;  /* 0x0000009800a08947 */ /* 0x000fea0003800000 */
.L_x_183:
[----:B------:R-:W-:-:S08]  /*08c0*/  NOP ;  /* 0x0000000000007918 */ /* 0x000fd00000000000 */
[----:B------:R-:W1:Y:S02]  /*08d0*/  USETMAXREG.TRY_ALLOC.CTAPOOL UP0, 0xe8 ;  /* 0x000000e8000079c8 */ /* 0x000e640008000600 */
[----:B-1----:R-:W-:-:S13]  /*08e0*/  PLOP3.LUT P0, PT, PT, PT, UP0, 0x80, 0x0 ;  /* 0x000000000000781c */ /* 0x002fda0003f0f008 */
[----:B------:R-:W-:Y:S05]  /*08f0*/  @!P0 BRA `(.L_x_183) ;  /* 0xfffffffc00f08947 */ /* 0x000fea000383ffff */
[----:B------:R-:W1:Y:S08]  /*0900*/  S2UR UR5, SR_CgaCtaId ;  /* 0x00000000000579c3 */ /* 0x000e700000008800 */
[----:B------:R-:W-:Y:S06]  /*0910*/  BAR.ARV 0x8, 0x180 ;  /* 0x0206000000007b1d */ /* 0x000fec0000002000 */
[----:B------:R-:W-:-:S02]  /*0920*/  UMOV UR4, 0x400 ;  /* 0x0000040000047882 */ /* 0x000fc40000000000 */
[----:B------:R-:W-:Y:S01]  /*0930*/  BAR.SYNC.DEFER_BLOCKING 0x5, 0x180 ;  /* 0x0146000000007b1d */ /* 0x000fe20000010000 */
[----:B-1----:R-:W-:-:S09]  /*0940*/  ULEA UR4, UR5, UR4, 0x18 ;  /* 0x0000000405047291 */ /* 0x002fd2000f8ec03f */
[----:B------:R-:W1:Y:S01]  /*0950*/  LDS.128 R24, [UR4+0x2a8d0] ;  /* 0x02a8d004ff187984 */ /* 0x000e620008000c00 */
[----:B------:R-:W-:Y:S01]  /*0960*/  ULDC UR4, c[0x0][0xc3c] ;  /* 0x00030f0000047ab9 */ /* 0x000fe20000000800 */
[----:B------:R-:W-:Y:S06]  /*0970*/  BAR.ARV 0x4, 0x180 ;  /* 0x0106000000007b1d */ /* 0x000fec0000002000 */
[----:B-1----:R-:W-:-:S13]  /*0980*/  ISETP.GE.AND P0, PT, R27, UR4, PT ;  /* 0x000000041b007c0c */ /* 0x002fda000bf06270 */
[----:B------:R-:W-:Y:S05]  /*0990*/  @P0 EXIT ;  /* 0x000000000000094d */ /* 0x000fea0003800000 */
[----:B0-----:R-:W2:Y:S01]  /*09a0*/  LDL R2, [R1+0x1c] ;  /* 0x00001c0001027983 */ /* 0x001ea20000100800 */
[----:B------:R-:W-:Y:S01]  /*09b0*/  R2UR UR6, R25 ;  /* 0x00000000190672ca */ /* 0x000fe200000e0000 */
[----:B------:R-:W-:Y:S01]  /*09c0*/  UMOV UR39, URZ ;  /* 0x0000003f00277c82 */ /* 0x000fe20008000000 */
[----:B------:R-:W-:Y:S01]  /*09d0*/  R2UR UR5, R26 ;  /* 0x000000001a0572ca */ /* 0x000fe200000e0000 */
[----:B------:R-:W0:Y:S01]  /*09e0*/  S2R R0, SR_TID.X ;  /* 0x0000000000007919 */ /* 0x000e220000002100 */
[----:B------:R-:W-:Y:S01]  /*09f0*/  UMOV UR38, URZ ;  /* 0x0000003f00267c82 */ /* 0x000fe20008000000 */
[----:B0-----:R-:W-:-:S05]  /*0a00*/  VIADD R202, R0, 0xffffff80 ;  /* 0xffffff8000ca7836 */ /* 0x001fca0000000000 */
[----:B------:R-:W-:-:S04]  /*0a10*/  SHF.R.S32.HI R3, RZ, 0x1f, R202 ;  /* 0x0000001fff037819 */ /* 0x000fc800000114ca */
[CC--:B------:R-:W-:Y:S02]  /*0a20*/  LEA.HI R0, R3.reuse, R202.reuse, RZ, 0x7 ;  /* 0x000000ca03007211 */ /* 0x0c0fe400078f38ff */
[----:B------:R-:W-:Y:S02]  /*0a30*/  LEA.HI R4, R3, R202, RZ, 0x5 ;  /* 0x000000ca03047211 */ /* 0x000fe400078f28ff */
[----:B------:R-:W-:Y:S02]  /*0a40*/  LOP3.LUT R179, R0, 0xffffff80, RZ, 0xc0, !PT ;  /* 0xffffff8000b37812 */ /* 0x000fe400078ec0ff */
[----:B------:R-:W-:Y:S01]  /*0a50*/  SHF.R.S32.HI R195, RZ, 0x7, R0 ;  /* 0x00000007ffc37819 */ /* 0x000fe20000011400 */
[----:B------:R-:W-:Y:S02]  /*0a60*/  IMAD.SHL.U32 R4, R4, 0x20, RZ ;  /* 0x0000002004047824 */ /* 0x000fe400078e00ff */
[----:B------:R-:W-:Y:S01]  /*0a70*/  IMAD.IADD R179, R202, 0x1, -R179 ;  /* 0x00000001cab37824 */ /* 0x000fe200078e0ab3 */
[----:B------:R-:W-:-:S02]  /*0a80*/  LEA.HI R0, R0, R195, RZ, 0x1 ;  /* 0x000000c300007211 */ /* 0x000fc400078f08ff */
[----:B------:R-:W-:Y:S02]  /*0a90*/  LOP3.LUT R4, R4, 0xfffffc00, RZ, 0xc0, !PT ;  /* 0xfffffc0004047812 */ /* 0x000fe400078ec0ff */
[----:B------:R-:W-:Y:S02]  /*0aa0*/  SHF.R.S32.HI R6, RZ, 0x1f, R179 ;  /* 0x0000001fff067819 */ /* 0x000fe400000114b3 */
[----:B------:R-:W-:Y:S02]  /*0ab0*/  LOP3.LUT R0, R0, 0x3fffffe, RZ, 0xc0, !PT ;  /* 0x03fffffe00007812 */ /* 0x000fe400078ec0ff */
[CC--:B------:R-:W-:Y:S02]  /*0ac0*/  LEA.HI R8, R6.reuse, R179.reuse, RZ, 0x2 ;  /* 0x000000b306087211 */ /* 0x0c0fe400078f10ff */
[----:B------:R-:W-:Y:S01]  /*0ad0*/  LEA.HI R6, R6, R179, RZ, 0x5 ;  /* 0x000000b306067211 */ /* 0x000fe200078f28ff */
[----:B------:R-:W-:Y:S01]  /*0ae0*/  IMAD.IADD R0, R195, 0x1, -R0 ;  /* 0x00000001c3007824 */ /* 0x000fe200078e0a00 */
[----:B------:R-:W-:-:S02]  /*0af0*/  SHF.R.S32.HI R9, RZ, 0x2, R8 ;  /* 0x00000002ff097819 */ /* 0x000fc40000011408 */
[----:B------:R-:W-:Y:S02]  /*0b00*/  SHF.R.S32.HI R10, RZ, 0x1f, R8 ;  /* 0x0000001fff0a7819 */ /* 0x000fe40000011408 */
[----:B------:R-:W-:Y:S02]  /*0b10*/  LOP3.LUT R8, R8, 0x7ffffffc, RZ, 0xc0, !PT ;  /* 0x7ffffffc08087812 */ /* 0x000fe400078ec0ff */
[----:B------:R-:W-:Y:S02]  /*0b20*/  LEA.HI R10, R10, R9, RZ, 0x3 ;  /* 0x000000090a0a7211 */ /* 0x000fe400078f18ff */
[----:B------:R-:W-:Y:S01]  /*0b30*/  SHF.R.S32.HI R6, RZ, 0x5, R6 ;  /* 0x00000005ff067819 */ /* 0x000fe20000011406 */
[----:B------:R-:W-:Y:S01]  /*0b40*/  IMAD.IADD R8, R179, 0x1, -R8 ;  /* 0x00000001b3087824 */ /* 0x000fe200078e0a08 */
[----:B------:R-:W-:-:S04]  /*0b50*/  LOP3.LUT R10, R10, 0xfffffff8, RZ, 0xc0, !PT ;  /* 0xfffffff80a0a7812 */ /* 0x000fc800078ec0ff */
[----:B------:R-:W-:Y:S01]  /*0b60*/  SHF.L.U32 R173, R8, 0x1, RZ ;  /* 0x0000000108ad7819 */ /* 0x000fe200000006ff */
[----:B------:R-:W-:-:S03]  /*0b70*/  IMAD.IADD R9, R9, 0x1, -R10 ;  /* 0x0000000109097824 */ /* 0x000fc600078e0a0a */
[C---:B------:R-:W-:Y:S01]  /*0b80*/  IADD3 R167, R173.reuse, 0x30, RZ ;  /* 0x00000030ada77810 */ /* 0x040fe20007ffe0ff */
[----:B------:R-:W-:Y:S01]  /*0b90*/  IMAD R9, R6, 0x10, R9 ;  /* 0x0000001006097824 */ /* 0x000fe200078e0209 */
[C---:B------:R-:W-:Y:S01]  /*0ba0*/  IADD3 R160, R173.reuse, 0x68, RZ ;  /* 0x00000068ada07810 */ /* 0x040fe20007ffe0ff */
[C---:B------:R-:W-:Y:S01]  /*0bb0*/  VIADD R172, R173.reuse, 0x8 ;  /* 0x00000008adac7836 */ /* 0x040fe20000000000 */
[----:B------:R-:W-:Y:S01]  /*0bc0*/  SHF.R.S32.HI R189, RZ, 0x1f, R167 ;  /* 0x0000001fffbd7819 */ /* 0x000fe200000114a7 */
        /* <DEDUP_REMOVED lines=22> */
[----:B------:R-:W-:Y:S01]  /*0d30*/  VIADD R22, R173, 0x78 ;  /* 0x00000078ad167836 */ /* 0x000fe20000000000 */
[----:B------:R-:W-:Y:S01]  /*0d40*/  SHF.R.S32.HI R183, RZ, 0x1f, R161 ;  /* 0x0000001fffb77819 */ /* 0x000fe200000114a1 */
[----:B------:R-:W-:Y:S01]  /*0d50*/  IMAD R196, R0, 0x40, R9 ;  /* 0x0000004000c47824 */ /* 0x000fe200078e0209 */
[----:B------:R-:W-:-:S02]  /*0d60*/  SHF.R.S32.HI R181, RZ, 0x1f, R23 ;  /* 0x0000001fffb57819 */ /* 0x000fc40000011417 */
[----:B------:R-:W-:Y:S02]  /*0d70*/  SHF.R.S32.HI R180, RZ, 0x1f, R22 ;  /* 0x0000001fffb47819 */ /* 0x000fe40000011416 */
[----:B--2---:R-:W-:Y:S02]  /*0d80*/  R2UR UR4, R2 ;  /* 0x00000000020472ca */ /* 0x004fe400000e0000 */
[----:B------:R-:W-:-:S04]  /*0d90*/  LEA.HI R2, R3, R202, RZ, 0x4 ;  /* 0x000000ca03027211 */ /* 0x000fc800078f20ff */
[----:B------:R-:W-:Y:S02]  /*0da0*/  LOP3.LUT R5, R2, 0x3fffff0, RZ, 0xc0, !PT ;  /* 0x03fffff002057812 */ /* 0x000fe400078ec0ff */
[----:B------:R-:W-:-:S03]  /*0db0*/  SHF.R.S32.HI R7, RZ, 0x4, R2 ;  /* 0x00000004ff077819 */ /* 0x000fc60000011402 */
[----:B------:R-:W-:Y:S01]  /*0dc0*/  IMAD.IADD R5, R202, 0x1, -R5 ;  /* 0x00000001ca057824 */ /* 0x000fe200078e0a05 */
[----:B------:R-:W-:Y:S01]  /*0dd0*/  LEA.HI R2, R2, R7, RZ, 0x1 ;  /* 0x0000000702027211 */ /* 0x000fe200078f08ff */
[----:B------:R-:W-:-:S03]  /*0de0*/  ULOP3.LUT UR7, UR4, 0x1, URZ, 0xfc, !UPT ;  /* 0x0000000104077892 */ /* 0x000fc6000f8efc3f */
[----:B------:R-:W-:Y:S01]  /*0df0*/  LOP3.LUT R2, R2, 0x1ffffffe, RZ, 0xc0, !PT ;  /* 0x1ffffffe02027812 */ /* 0x000fe200078ec0ff */
[----:B------:R-:W-:Y:S01]  /*0e00*/  UMOV UR4, URZ ;  /* 0x0000003f00047c82 */ /* 0x000fe20008000000 */
[----:B------:R-:W-:Y:S01]  /*0e10*/  LEA R5, R5, R4, 0x6 ;  /* 0x0000000405057211 */ /* 0x000fe200078e30ff */
[----:B------:R-:W-:Y:S01]  /*0e20*/  IMAD.U32 R199, RZ, RZ, UR7 ;  /* 0x00000007ffc77e24 */ /* 0x000fe2000f8e00ff */
[-C--:B------:R-:W-:Y:S01]  /*0e30*/  LEA.HI R4, R3, R202.reuse, RZ, 0x2 ;  /* 0x000000ca03047211 */ /* 0x080fe200078f10ff */
[----:B------:R-:W-:Y:S01]  /*0e40*/  IMAD.IADD R2, R7, 0x1, -R2 ;  /* 0x0000000107027824 */ /* 0x000fe200078e0a02 */
[----:B------:R-:W-:Y:S01]  /*0e50*/  LEA.HI R3, R3, R202, RZ, 0x3 ;  /* 0x000000ca03037211 */ /* 0x000fe200078f18ff */
[----:B------:R-:W-:Y:S01]  /*0e60*/  IMAD.U32 R178, RZ, RZ, UR4 ;  /* 0x00000004ffb27e24 */ /* 0x000fe2000f8e00ff */
[----:B------:R-:W-:Y:S01]  /*0e70*/  LOP3.LUT R7, R4, 0xfffffffc, RZ, 0xc0, !PT ;  /* 0xfffffffc04077812 */ /* 0x000fe200078ec0ff */
[----:B------:R-:W-:Y:S01]  /*0e80*/  IMAD R198, R2, 0x8, R5 ;  /* 0x0000000802c67824 */ /* 0x000fe200078e0205 */
[----:B------:R-:W-:-:S02]  /*0e90*/  LOP3.LUT R17, R3, 0xfffffff8, RZ, 0xc0, !PT ;  /* 0xfffffff803117812 */ /* 0x000fc400078ec0ff */
[----:B------:R-:W-:Y:S01]  /*0ea0*/  SHF.R.S32.HI R176, RZ, 0x3, R3 ;  /* 0x00000003ffb07819 */ /* 0x000fe20000011403 */
[C---:B------:R-:W-:Y:S02]  /*0eb0*/  IMAD.IADD R7, R202.reuse, 0x1, -R7 ;  /* 0x00000001ca077824 */ /* 0x040fe400078e0a07 */
[----:B------:R-:W-:-:S03]  /*0ec0*/  IMAD.IADD R17, R202, 0x1, -R17 ;  /* 0x00000001ca117824 */ /* 0x000fc600078e0a11 */
[----:B------:R-:W-:-:S04]  /*0ed0*/  LEA.HI R2, R7, R7, RZ, 0x1 ;  /* 0x0000000707027211 */ /* 0x000fc800078f08ff */
[----:B------:R-:W-:-:S04]  /*0ee0*/  LOP3.LUT R2, R2, 0x1ffffffe, RZ, 0xc0, !PT ;  /* 0x1ffffffe02027812 */ /* 0x000fc800078ec0ff */
[----:B------:R-:W-:Y:S01]  /*0ef0*/  IADD3 R197, R7, -R2, RZ ;  /* 0x8000000207c57210 */ /* 0x000fe20007ffe0ff */
[----:B------:R-:W-:-:S04]  /*0f00*/  IMAD.SHL.U32 R2, R17, 0x8, RZ ;  /* 0x0000000811027824 */ /* 0x000fc800078e00ff */
[----:B------:R-:W-:Y:S01]  /*0f10*/  VIADD R16, R2, 0x40 ;  /* 0x0000004002107836 */ /* 0x000fe20000000000 */
[----:B------:R-:W-:Y:S01]  /*0f20*/  SHF.R.S32.HI R201, RZ, 0x1f, R2 ;  /* 0x0000001fffc97819 */ /* 0x000fe20000011402 */
[----:B------:R-:W-:-:S03]  /*0f30*/  IMAD R197, R197, 0x8, R196 ;  /* 0x00000008c5c57824 */ /* 0x000fc600078e02c4 */
[----:B------:R-:W-:-:S07]  /*0f40*/  SHF.R.S32.HI R200, RZ, 0x1f, R16 ;  /* 0x0000001fffc87819 */ /* 0x000fce0000011410 */
.L_x_233:
[----:B0-2-4-:R-:W0:Y:S01]  /*0f50*/  LDC.64 R4, c[0x0][0xc88] ;  /* 0x00032200ff047b82 */ /* 0x015e220000000a00 */
[----:B------:R-:W-:Y:S01]  /*0f60*/  ULDC.64 UR8, c[0x0][0xa28] ;  /* 0x00028a0000087ab9 */ /* 0x000fe20000000a00 */
[----:B------:R-:W-:Y:S01]  /*0f70*/  ULDC.64 UR10, c[0x0][0xa20] ;  /* 0x00028800000a7ab9 */ /* 0x000fe20000000a00 */
[----:B------:R-:W-:Y:S01]  /*0f80*/  ULDC UR7, c[0x0][0x424] ;  /* 0x0001090000077ab9 */ /* 0x000fe20000000800 */
[----:B0-----:R-:W-:-:S06]  /*0f90*/  IMAD.WIDE R4, R27, 0x4, R4 ;  /* 0x000000041b047825 */ /* 0x001fcc00078e0204 */
[----:B------:R-:W2:Y:S01]  /*0fa0*/  LDG.E R4, desc[UR36][R4.64] ;  /* 0x0000002404047981 */ /* 0x000ea2000c1e1900 */
[----:B------:R-:W-:Y:S02]  /*0fb0*/  UISETP.NE.U32.AND UP0, UPT, UR8, URZ, UPT ;  /* 0x0000003f0800728c */ /* 0x000fe4000bf05070 */
[----:B------:R-:W-:Y:S02]  /*0fc0*/  UISETP.NE.U32.AND UP1, UPT, UR10, URZ, UPT ;  /* 0x0000003f0a00728c */ /* 0x000fe4000bf25070 */
[----:B------:R-:W-:Y:S02]  /*0fd0*/  UISETP.NE.AND.EX UP0, UPT, UR9, URZ, UPT, UP0 ;  /* 0x0000003f0900728c */ /* 0x000fe4000bf05300 */
[----:B------:R-:W-:-:S04]  /*0fe0*/  UISETP.NE.AND.EX UP1, UPT, UR11, URZ, UPT, UP1 ;  /* 0x0000003f0b00728c */ /* 0x000fc8000bf25310 */
[----:B------:R-:W-:Y:S02]  /*0ff0*/  PLOP3.LUT P0, PT, PT, PT, UP0, 0x80, 0x0 ;  /* 0x000000000000781c */ /* 0x000fe40003f0f008 */
[----:B------:R-:W-:Y:S02]  /*1000*/  PLOP3.LUT P1, PT, PT, PT, UP1, 0x80, 0x0 ;  /* 0x000000000000781c */ /* 0x000fe40003f2f018 */
[----:B--2---:R-:W-:-:S13]  /*1010*/  R2UR UR61, R4 ;  /* 0x00000000043d72ca */ /* 0x004fda00000e0000 */
[----:B------:R-:W-:Y:S02]  /*1020*/  USHF.R.S32.HI UR4, URZ, 0x1f, UR61 ;  /* 0x0000001f3f047899 */ /* 0x000fe4000801143d */
[----:B------:R-:W-:-:S04]  /*1030*/  @UP0 ULEA UR8, UP2, UR61, UR8, 0x2 ;  /* 0x000000083d080291 */ /* 0x000fc8000f84103f */
[----:B------:R-:W-:Y:S02]  /*1040*/  @UP0 ULEA.HI.X UR9, UR61, UR9, UR4, 0x2, UP2 ;  /* 0x000000093d090291 */ /* 0x000fe400090f1404 */
[----:B------:R-:W-:Y:S01]  /*1050*/  IMAD.U32 R177, RZ, RZ, UR4 ;  /* 0x00000004ffb17e24 */ /* 0x000fe2000f8e00ff */
[----:B------:R-:W-:Y:S01]  /*1060*/  @UP1 ULEA UR10, UP0, UR61, UR10, 0x2 ;  /* 0x0000000a3d0a1291 */ /* 0x000fe2000f80103f */
[----:B------:R-:W-:-:S03]  /*1070*/  IMAD.U32 R4, RZ, RZ, UR8 ;  /* 0x00000008ff047e24 */ /* 0x000fc6000f8e00ff */
[----:B------:R-:W-:Y:S01]  /*1080*/  @UP1 ULEA.HI.X UR11, UR61, UR11, UR4, 0x2, UP0 ;  /* 0x0000000b3d0b1291 */ /* 0x000fe200080f1404 */
[----:B------:R-:W-:Y:S01]  /*1090*/  IMAD.U32 R5, RZ, RZ, UR9 ;  /* 0x00000009ff057e24 */ /* 0x000fe2000f8e00ff */
[----:B------:R-:W-:Y:S01]  /*10a0*/  MOV R6, UR10 ;  /* 0x0000000a00067c02 */ /* 0x000fe20008000f00 */
[----:B------:R-:W-:-:S03]  /*10b0*/  ULDC.64 UR8, c[0x0][0x418] ;  /* 0x0001060000087ab9 */ /* 0x000fc60000000a00 */
[----:B---3--:R-:W-:Y:S01]  /*10c0*/  IMAD.U32 R7, RZ, RZ, UR11 ;  /* 0x0000000bff077e24 */ /* 0x008fe2000f8e00ff */
[----:B------:R-:W2:Y:S04]  /*10d0*/  @P0 LDG.E R4, desc[UR36][R4.64] ;  /* 0x0000002404040981 */ /* 0x000ea8000c1e1900 */
[----:B------:R-:W3:Y:S01]  /*10e0*/  @P1 LDG.E R6, desc[UR36][R6.64] ;  /* 0x0000002406061981 */ /* 0x000ee2000c1e1900 */
[----:B------:R-:W-:Y:S01]  /*10f0*/  UISETP.NE.U32.AND UP0, UPT, UR8, URZ, UPT ;  /* 0x0000003f0800728c */ /* 0x000fe2000bf05070 */
[----:B------:R-:W-:Y:S01]  /*1100*/  IMAD.U32 R175, RZ, RZ, UR6 ;  /* 0x00000006ffaf7e24 */ /* 0x000fe2000f8e00ff */
[----:B------:R-:W-:Y:S01]  /*1110*/  UMOV UR4, URZ ;  /* 0x0000003f00047c82 */ /* 0x000fe20008000000 */
[----:B------:R-:W-:Y:S02]  /*1120*/  ULOP3.LUT UR8, UR5, 0xff000000, URZ, 0xc0, !UPT ;  /* 0xff00000005087892 */ /* 0x000fe4000f8ec03f */
[----:B------:R-:W-:-:S03]  /*1130*/  UISETP.NE.AND.EX UP0, UPT, UR9, URZ, UPT, UP0 ;  /* 0x0000003f0900728c */ /* 0x000fc6000bf05300 */
[----:B------:R-:W-:Y:S01]  /*1140*/  ULDC UR9, c[0x0][0x2f0] ;  /* 0x0000bc0000097ab9 */ /* 0x000fe20000000800 */
[----:B------:R-:W-:-:S04]  /*1150*/  USEL UR7, UR7, 0x1, UP0 ;  /* 0x0000000107077887 */ /* 0x000fc80008000000 */
[----:B------:R-:W-:Y:S01]  /*1160*/  UIMAD UR7, UR7, UR9, URZ ;  /* 0x00000009070772a4 */ /* 0x000fe2000f8e023f */
[----:B--2---:R-:W-:-:S06]  /*1170*/  @P0 R2UR UR4, R4 ;  /* 0x00000000040402ca */ /* 0x004fcc00000e0000 */
[----:B---3--:R-:W-:Y:S01]  /*1180*/  @P1 R2UR UR7, R6 ;  /* 0x00000000060712ca */ /* 0x008fe200000e0000 */
[----:B-1---5:R-:W-:-:S14]  /*1190*/  @P1 BRA `(.L_x_184) ;  /* 0x0000000000341947 */ /* 0x022fdc0003800000 */
[----:B------:R-:W-:Y:S02]  /*11a0*/  ULDC.64 UR10, c[0x0][0xa08] ;  /* 0x00028200000a7ab9 */ /* 0x000fe40000000a00 */
[----:B------:R-:W-:-:S04]  /*11b0*/  ISETP.NE.U32.AND P0, PT, RZ, UR10, PT ;  /* 0x0000000aff007c0c */ /* 0x000fc8000bf05070 */
[----:B------:R-:W-:-:S13]  /*11c0*/  ISETP.NE.AND.EX P0, PT, RZ, UR11, PT, P0 ;  /* 0x0000000bff007c0c */ /* 0x000fda000bf05300 */
[----:B------:R-:W-:Y:S05]  /*11d0*/  @!P0 BRA `(.L_x_184) ;  /* 0x0000000000248947 */ /* 0x000fea0003800000 */
[----:B------:R-:W-:Y:S02]  /*11e0*/  ULDC.64 UR6, c[0x0][0xa08] ;  /* 0x0002820000067ab9 */ /* 0x000fe40000000a00 */
[----:B------:R-:W-:-:S06]  /*11f0*/  UIMAD.WIDE UR6, UR61, 0x4, UR6 ;  /* 0x000000043d0678a5 */ /* 0x000fcc000f8e0206 */
[----:B------:R-:W-:Y:S02]  /*1200*/  IMAD.U32 R4, RZ, RZ, UR6 ;  /* 0x00000006ff047e24 */ /* 0x000fe4000f8e00ff */
[----:B------:R-:W-:-:S05]  /*1210*/  IMAD.U32 R5, RZ, RZ, UR7 ;  /* 0x00000007ff057e24 */ /* 0x000fca000f8e00ff */
[----:B------:R-:W2:Y:S04]  /*1220*/  LDG.E R3, desc[UR36][R4.64] ;  /* 0x0000002404037981 */ /* 0x000ea8000c1e1900 */
[----:B------:R-:W3:Y:S01]  /*1230*/  LDG.E R0, desc[UR36][R4.64+0x4] ;  /* 0x0000042404007981 */ /* 0x000ee2000c1e1900 */
[----:B--2---:R-:W-:Y:S02]  /*1240*/  R2UR UR7, R3 ;  /* 0x00000000030772ca */ /* 0x004fe400000e0000 */
[----:B---3--:R-:W-:-:S13]  /*1250*/  R2UR UR6, R0 ;  /* 0x00000000000672ca */ /* 0x008fda00000e0000 */
[----:B------:R-:W-:-:S12]  /*1260*/  UIADD3 UR7, -UR7, UR6, URZ ;  /* 0x0000000607077290 */ /* 0x000fd8000fffe13f */
.L_x_184:
[----:B------:R-:W-:Y:S02]  /*1270*/  UIADD3 UR7, -UR4, UR7, URZ ;  /* 0x0000000704077290 */ /* 0x000fe4000fffe13f */
[----:B------:R-:W-:Y:S02]  /*1280*/  ULOP3.LUT UR4, UR5, 0xff0000, URZ, 0xc0, !UPT ;  /* 0x00ff000005047892 */ /* 0x000fe4000f8ec03f */
[----:B------:R-:W-:Y:S02]  /*1290*/  UISETP.GE.AND UP0, UPT, UR7, 0x1, UPT ;  /* 0x000000010700788c */ /* 0x000fe4000bf06270 */
[----:B------:R-:W-:Y:S01]  /*12a0*/  USHF.R.U32.HI UR8, URZ, 0x8, UR8 ;  /* 0x000000083f087899 */ /* 0x000fe20008011608 */
[----:B------:R-:W-:Y:S01]  /*12b0*/  IMAD.U32 R98, RZ, RZ, UR7 ;  /* 0x00000007ff627e24 */ /* 0x000fe2000f8e00ff */
[----:B------:R-:W-:Y:S02]  /*12c0*/  UIADD3 UR6, UR7, 0x5f, URZ ;  /* 0x0000005f07067890 */ /* 0x000fe4000fffe03f */
[----:B------:R-:W-:Y:S01]  /*12d0*/  PLOP3.LUT P0, PT, PT, PT, UP0, 0x80, 0x0 ;  /* 0x000000000000781c */ /* 0x000fe20003f0f008 */
[----:B------:R-:W-:-:S02]  /*12e0*/  ULEA.HI UR8, UR4, UR8, URZ, 0x10 ;  /* 0x0000000804087291 */ /* 0x000fc4000f8f803f */
[----:B------:R-:W-:Y:S02]  /*12f0*/  UIMAD.WIDE UR6, UR6, 0x2aaaaaab, URZ ;  /* 0x2aaaaaab060678a5 */ /* 0x000fe4000f8e023f */
[----:B------:R-:W-:Y:S02]  /*1300*/  ULOP3.LUT UR4, UR8, 0xff, URZ, 0xc0, !UPT ;  /* 0x000000ff08047892 */ /* 0x000fe4000f8ec03f */
[----:B------:R-:W-:Y:S02]  /*1310*/  ULOP3.LUT UR9, UR5, 0xffff, URZ, 0xc0, !UPT ;  /* 0x0000ffff05097892 */ /* 0x000fe4000f8ec03f */
[----:B------:R-:W-:Y:S02]  /*1320*/  USHF.R.U32.HI UR5, URZ, 0x10, UR8 ;  /* 0x000000103f057899 */ /* 0x000fe40008011608 */
[----:B------:R-:W-:Y:S01]  /*1330*/  USHF.R.U32.HI UR6, URZ, 0x1f, UR7 ;  /* 0x0000001f3f067899 */ /* 0x000fe20008011607 */
[----:B------:R-:W-:Y:S01]  /*1340*/  IMAD.U32 R19, RZ, RZ, UR4 ;  /* 0x00000004ff137e24 */ /* 0x000fe2000f8e00ff */
[----:B------:R-:W-:Y:S01]  /*1350*/  MOV R174, UR9 ;  /* 0x0000000900ae7c02 */ /* 0x000fe20008000f00 */
[----:B------:R-:W-:Y:S01]  /*1360*/  UMOV UR4, URZ ;  /* 0x0000003f00047c82 */ /* 0x000fe20008000000 */
[----:B------:R-:W-:Y:S01]  /*1370*/  ULEA.HI.SX32 UR9, UR7, UR6, 0x1c ;  /* 0x0000000607097291 */ /* 0x000fe2000f8fe23f */
[----:B------:R-:W-:Y:S01]  /*1380*/  IMAD.U32 R18, RZ, RZ, UR5 ;  /* 0x00000005ff127e24 */ /* 0x000fe2000f8e00ff */
[----:B------:R-:W-:Y:S10]  /*1390*/  @!P0 BRA `(.L_x_185) ;  /* 0x0000000000948947 */ /* 0x000ff40003800000 */
[----:B------:R-:W-:Y:S01]  /*13a0*/  R2UR UR5, R18 ;  /* 0x00000000120572ca */ /* 0x000fe200000e0000 */
[----:B------:R-:W-:-:S12]  /*13b0*/  ULDC UR4, c[0x0][0x9f0] ;  /* 0x00027c0000047ab9 */ /* 0x000fd80000000800 */
[----:B------:R-:W-:-:S04]  /*13c0*/  UISETP.NE.AND UP0, UPT, UR5, URZ, UPT ;  /* 0x0000003f0500728c */ /* 0x000fc8000bf05270 */
[----:B------:R-:W-:-:S03]  /*13d0*/  USEL UR10, UR5, UR4, UP0 ;  /* 0x00000004050a7287 */ /* 0x000fc60008000000 */
[----:B------:R-:W-:Y:S01]  /*13e0*/  UMOV UR4, URZ ;  /* 0x0000003f00047c82 */ /* 0x000fe20008000000 */
[----:B------:R-:W-:Y:S02]  /*13f0*/  UIADD3 UR6, UR9, -0x1, UR10 ;  /* 0xffffffff09067890 */ /* 0x000fe4000fffe00a */
[----:B------:R-:W-:-:S04]  /*1400*/  IMAD.U32 R4, RZ, RZ, UR10 ;  /* 0x0000000aff047e24 */ /* 0x000fc8000f8e00ff */
[----:B------:R-:W-:Y:S01]  /*1410*/  IMAD.U32 R5, RZ, RZ, UR6 ;  /* 0x00000006ff057e24 */ /* 0x000fe2000f8e00ff */
[-C--:B------:R-:W-:Y:S01]  /*1420*/  IABS R0, R4.reuse ;  /* 0x0000000400007213 */ /* 0x080fe20000000000 */
[----:B------:R-:W-:Y:S01]  /*1430*/  ULOP3.LUT UR6, UR6, UR10, URZ, 0x3c, !UPT ;  /* 0x0000000a06067292 */ /* 0x000fe2000f8e3c3f */
[----:B------:R-:W-:Y:S02]  /*1440*/  IABS R6, R4 ;  /* 0x0000000400067213 */ /* 0x000fe40000000000 */
[----:B------:R-:W-:Y:S02]  /*1450*/  R2UR UR11, R0 ;  /* 0x00000000000b72ca */ /* 0x000fe400000e0000 */
[----:B------:R-:W-:-:S05]  /*1460*/  IABS R5, R5 ;  /* 0x0000000500057213 */ /* 0x000fca0000000000 */
[----:B------:R-:W-:-:S05]  /*1470*/  IMAD.MOV.U32 R4, RZ, RZ, R5 ;  /* 0x000000ffff047224 */ /* 0x000fca00078e0005 */
[----:B------:R-:W-:Y:S01]  /*1480*/  R2UR UR8, R4 ;  /* 0x00000000040872ca */ /* 0x000fe200000e0000 */
[----:B------:R-:W0:Y:S08]  /*1490*/  I2F.RP R0, UR11 ;  /* 0x0000000b00007d06 */ /* 0x000e300008209400 */
[----:B0-----:R-:W0:Y:S02]  /*14a0*/  MUFU.RCP R0, R0 ;  /* 0x0000000000007308 */ /* 0x001e240000001000 */
[----:B0-----:R-:W-:-:S02]  /*14b0*/  VIADD R3, R0, 0xffffffe ;  /* 0x0ffffffe00037836 */ /* 0x001fc40000000000 */
[----:B------:R-:W-:-:S04]  /*14c0*/  IMAD.MOV R0, RZ, RZ, -R6 ;  /* 0x000000ffff007224 */ /* 0x000fc800078e0a06 */
        /* <DEDUP_REMOVED lines=14> */
[----:B------:R-:W-:-:S05]  /*15b0*/  UISETP.NE.AND UP0, UPT, UR10, URZ, UPT ;  /* 0x0000003f0a00728c */ /* 0x000fca000bf05270 */
[----:B------:R-:W-:Y:S02]  /*15c0*/  UMOV UR4, UR5 ;  /* 0x0000000500047c82 */ /* 0x000fe40008000000 */
[----:B------:R-:W-:-:S04]  /*15d0*/  @!UP1 UIADD3 UR4, -UR4, URZ, URZ ;  /* 0x0000003f04049290 */ /* 0x000fc8000fffe13f */
[----:B------:R-:W-:-:S12]  /*15e0*/  @!UP0 ULOP3.LUT UR4, URZ, UR10, URZ, 0x33, !UPT ;  /* 0x0000000a3f048292 */ /* 0x000fd8000f8e333f */
.L_x_185:
[----:B------:R-:W-:Y:S01]  /*15f0*/  R2UR UR5, R19 ;  /* 0x00000000130572ca */ /* 0x000fe200000e0000 */
[----:B------:R-:W-:Y:S01]  /*1600*/  IMAD.U32 R3, RZ, RZ, UR4 ;  /* 0x00000004ff037e24 */ /* 0x000fe2000f8e00ff */
[----:B------:R-:W-:Y:S02]  /*1610*/  MOV R0, UR9 ;  /* 0x0000000900007c02 */ /* 0x000fe40008000f00 */
[----:B------:R-:W-:Y:S02]  /*1620*/  CS2R R86, SRZ ;  /* 0x0000000000567805 */ /* 0x000fe4000001ff00 */
[----:B------:R-:W-:Y:S02]  /*1630*/  PLOP3.LUT P0, PT, PT, PT, PT, 0x80, 0x0 ;  /* 0x000000000000781c */ /* 0x000fe40003f0f070 */
        /* <DEDUP_REMOVED lines=8> */
[----:B------:R-:W-:Y:S01]  /*16c0*/  UIMAD UR60, UR5, UR4, URZ ;  /* 0x00000004053c72a4 */ /* 0x000fe2000f8e023f */
[----:B------:R-:W-:-:S02]  /*16d0*/  CS2R R68, SRZ ;  /* 0x0000000000447805 */ /* 0x000fc4000001ff00 */
[----:B------:R-:W-:Y:S02]  /*16e0*/  CS2R R66, SRZ ;  /* 0x0000000000427805 */ /* 0x000fe4000001ff00 */
[----:B------:R-:W-:Y:S02]  /*16f0*/  CS2R R64, SRZ ;  /* 0x0000000000407805 */ /* 0x000fe4000001ff00 */
[----:B------:R-:W-:Y:S02]  /*1700*/  CS2R R62, SRZ ;  /* 0x00000000003e7805 */ /* 0x000fe4000001ff00 */
[----:B------:R-:W-:Y:S02]  /*1710*/  CS2R R60, SRZ ;  /* 0x00000000003c7805 */ /* 0x000fe4000001ff00 */
[----:B------:R-:W-:Y:S01]  /*1720*/  VIADDMNMX R3, R3, UR60, R0, PT ;  /* 0x0000003c03037c46 */ /* 0x000fe2000b800100 */
[----:B------:R-:W-:Y:S01]  /*1730*/  IMAD.MOV.U32 R0, RZ, RZ, RZ ;  /* 0x000000ffff007224 */ /* 0x000fe200078e00ff */
[----:B------:R-:W-:-:S02]  /*1740*/  CS2R R58, SRZ ;  /* 0x00000000003a7805 */ /* 0x000fc4000001ff00 */
[----:B------:R-:W-:Y:S02]  /*1750*/  CS2R R56, SRZ ;  /* 0x0000000000387805 */ /* 0x000fe4000001ff00 */
[----:B------:R-:W-:Y:S01]  /*1760*/  R2UR UR5, R3 ;  /* 0x00000000030572ca */ /* 0x000fe200000e0000 */
[----:B------:R-:W-:Y:S01]  /*1770*/  IMAD.MOV.U32 R3, RZ, RZ, RZ ;  /* 0x000000ffff037224 */ /* 0x000fe200078e00ff */
        /* <DEDUP_REMOVED lines=10> */
[----:B------:R-:W-:Y:S01]  /*1820*/  CS2R R96, SRZ ;  /* 0x0000000000607805 */ /* 0x000fe2000001ff00 */
[----:B------:R-:W-:Y:S02]  /*1830*/  UISETP.GT.AND UP0, UPT, UR5, UR60, UPT ;  /* 0x0000003c0500728c */ /* 0x000fe4000bf04270 */
[----:B------:R-:W-:Y:S01]  /*1840*/  IMAD.U32 R99, RZ, RZ, UR5 ;  /* 0x00000005ff637e24 */ /* 0x000fe2000f8e00ff */
[----:B------:R-:W-:Y:S02]  /*1850*/  CS2R R90, SRZ ;  /* 0x00000000005a7805 */ /* 0x000fe4000001ff00 */
[----:B------:R-:W-:Y:S02]  /*1860*/  CS2R R94, SRZ ;  /* 0x00000000005e7805 */ /* 0x000fe4000001ff00 */
[----:B------:R-:W-:Y:S02]  /*1870*/  CS2R R88, SRZ ;  /* 0x0000000000587805 */ /* 0x000fe4000001ff00 */
[----:B------:R-:W-:-:S02]  /*1880*/  CS2R R92, SRZ ;  /* 0x00000000005c7805 */ /* 0x000fc4000001ff00 */
[----:B------:R-:W-:Y:S02]  /*1890*/  PLOP3.LUT P1, PT, PT, PT, UP0, 0x80, 0x0 ;  /* 0x000000000000781c */ /* 0x000fe40003f2f008 */
[----:B------:R-:W-:-:S11]  /*18a0*/  CS2R R20, SRZ ;  /* 0x0000000000147805 */ /* 0x000fd6000001ff00 */
[----:B------:R-:W-:Y:S05]  /*18b0*/  @!P1 BRA `(.L_x_186) ;  /* 0x0000005800849947 */ /* 0x000fea0003800000 */
[----:B------:R-:W0:Y:S01]  /*18c0*/  SHFL.IDX PT, R0, R195, RZ, 0x1f ;  /* 0x00001fffc3007589 */ /* 0x000e2200000e0000 */
[----:B------:R-:W1:Y:S01]  /*18d0*/  S2UR UR6, SR_CgaCtaId ;  /* 0x00000000000679c3 */ /* 0x000e620000008800 */
[----:B------:R-:W-:Y:S01]  /*18e0*/  UMOV UR40, 0x400 ;  /* 0x0000040000287882 */ /* 0x000fe20000000000 */
[----:B0-----:R-:W-:Y:S01]  /*18f0*/  R2UR UR4, R0 ;  /* 0x00000000000472ca */ /* 0x001fe200000e0000 */
[----:B-1----:R-:W-:-:S04]  /*1900*/  ULEA UR40, UR6, UR40, 0x18 ;  /* 0x0000002806287291 */ /* 0x002fc8000f8ec03f */
[----:B------:R-:W-:-:S04]  /*1910*/  UIADD3 UR6, UR40, 0xc400, URZ ;  /* 0x0000c40028067890 */ /* 0x000fc8000fffe03f */
[----:B------:R-:W-:-:S04]  /*1920*/  ULOP3.LUT UP0, URZ, UR6, 0x1bf, URZ, 0xc0, !UPT ;  /* 0x000001bf063f7892 */ /* 0x000fc8000f80c03f */
[----:B------:R-:W-:Y:S02]  /*1930*/  ULEA.HI UR5, UR4, UR4, URZ, 0x1 ;  /* 0x0000000404057291 */ /* 0x000fe4000f8f083f */
[----:B------:R-:W-:Y:S02]  /*1940*/  PLOP3.LUT P0, PT, PT, PT, UP0, 0x80, 0x0 ;  /* 0x000000000000781c */ /* 0x000fe40003f0f008 */
        /* <DEDUP_REMOVED lines=9> */
[----:B------:R-:W-:Y:S01]  /*19e0*/  IMAD.U32 R4, RZ, RZ, UR4 ;  /* 0x00000004ff047e24 */ /* 0x000fe2000f8e00ff */
[----:B------:R0:W1:Y:S01]  /*19f0*/  LDC.64 R14, c[0x4][R0] ;  /* 0x01000000000e7b82 */ /* 0x0000620000000a00 */
[----:B------:R-:W-:Y:S01]  /*1a00*/  IMAD.U32 R5, RZ, RZ, UR5 ;  /* 0x00000005ff057e24 */ /* 0x000fe2000f8e00ff */
[----:B------:R-:W-:Y:S01]  /*1a10*/  ULDC.64 UR4, c[0x4][0xf8] ;  /* 0x01003e0000047ab9 */ /* 0x000fe20000000a00 */
[----:B------:R-:W-:Y:S01]  /*1a20*/  IMAD.U32 R10, RZ, RZ, UR6 ;  /* 0x00000006ff0a7e24 */ /* 0x000fe2000f8e00ff */
[----:B------:R-:W-:Y:S01]  /*1a30*/  MOV R6, UR4 ;  /* 0x0000000400067c02 */ /* 0x000fe20008000f00 */
[----:B------:R-:W-:Y:S02]  /*1a40*/  IMAD.U32 R7, RZ, RZ, UR5 ;  /* 0x00000005ff077e24 */ /* 0x000fe4000f8e00ff */
[----:B------:R-:W-:-:S02]  /*1a50*/  IMAD.U32 R11, RZ, RZ, UR7 ;  /* 0x00000007ff0b7e24 */ /* 0x000fc4000f8e00ff */
[----:B------:R-:W-:Y:S02]  /*1a60*/  IMAD.MOV.U32 R8, RZ, RZ, 0x70 ;  /* 0x00000070ff087424 */ /* 0x000fe400078e00ff */
[----:B------:R-:W-:Y:S02]  /*1a70*/  IMAD.MOV.U32 R12, RZ, RZ, 0x1 ;  /* 0x00000001ff0c7424 */ /* 0x000fe400078e00ff */
[----:B0-----:R-:W-:-:S07]  /*1a80*/  IMAD.MOV.U32 R13, RZ, RZ, RZ ;  /* 0x000000ffff0d7224 */ /* 0x001fce00078e00ff */
[----:B------:R-:W-:-:S07]  /*1a90*/  LEPC R20, `(.L_x_187) ;  /* 0x000000001014794e */ /* 0x000fce0000000000 */
[----:B-1----:R-:W-:Y:S05]  /*1aa0*/  CALL.ABS.NOINC R14 ;  /* 0x000000000e007343 */ /* 0x002fea0003c00000 */
.L_x_187:
[----:B------:R-:W-:Y:S02]  /*1ab0*/  R2UR UR6, R178 ;  /* 0x00000000b20672ca */ /* 0x000fe400000e0000 */
[----:B------:R-:W-:-:S11]  /*1ac0*/  R2UR UR5, R199 ;  /* 0x00000000c70572ca */ /* 0x000fd600000e0000 */
[----:B------:R-:W-:Y:S02]  /*1ad0*/  ULEA.HI UR4, UR6, UR6, URZ, 0x1 ;  /* 0x0000000606047291 */ /* 0x000fe4000f8f083f */
[----:B------:R-:W-:Y:S02]  /*1ae0*/  IMAD.U32 R3, RZ, RZ, UR5 ;  /* 0x00000005ff037e24 */ /* 0x000fe4000f8e00ff */
[----:B------:R-:W-:-:S03]  /*1af0*/  ULOP3.LUT UR4, UR4, 0xfffffffe, URZ, 0xc0, !UPT ;  /* 0xfffffffe04047892 */ /* 0x000fc6000f8ec03f */
[----:B------:R-:W-:Y:S01]  /*1b00*/  ISETP.NE.AND P0, PT, R3, 0x3, PT ;  /* 0x000000030300780c */ /* 0x000fe20003f05270 */
[----:B------:R-:W-:-:S06]  /*1b10*/  UIADD3 UR4, UR6, -UR4, URZ ;  /* 0x8000000406047290 */ /* 0x000fcc000fffe03f */
[----:B------:R-:W-:-:S04]  /*1b20*/  MOV R0, UR4 ;  /* 0x0000000400007c02 */ /* 0x000fc80008000f00 */
[----:B------:R-:W-:-:S04]  /*1b30*/  SHF.L.U32 R0, R0, 0x1f, RZ ;  /* 0x0000001f00007819 */ /* 0x000fc800000006ff */
[----:B------:R-:W0:Y:S02]  /*1b40*/  SYNCS.PHASECHK.TRANS64.TRYWAIT P1, [UR40+0x2a800], R0 ;  /* 0x02a80000ff0075a7 */ /* 0x000e240008020168 */
[----:B0-----:R-:W-:Y:S05]  /*1b50*/  @!P1 BRA `(.L_x_188) ;  /* 0x000000e000809947 */ /* 0x001fea0003800000 */
.L_x_318:
[----:B------:R-:W-:Y:S05]  /*1b60*/  @!P0 BRA `(.L_x_189) ;  /* 0x0000000000048947 */ /* 0x000fea0003800000 */
[----:B------:R-:W-:Y:S01]  /*1b70*/  BPT.TRAP 0x1 ;  /* 0x000000040000795c */ /* 0x000fe20000300000 */
.L_x_189:
[----:B0-----:R-:W-:Y:S02]  /*1b80*/  IMAD.U32 R0, RZ, RZ, UR38 ;  /* 0x00000026ff007e24 */ /* 0x001fe4000f8e00ff */
[----:B------:R-:W-:-:S03]  /*1b90*/  IMAD.U32 R3, RZ, RZ, UR39 ;  /* 0x00000027ff037e24 */ /* 0x000fc6000f8e00ff */
[----:B------:R-:W-:Y:S02]  /*1ba0*/  LEA R0, R0, UR40, 0x3 ;  /* 0x0000002800007c11 */ /* 0x000fe4000f8e18ff */
[----:B------:R-:W-:-:S04]  /*1bb0*/  SHF.L.U32 R3, R3, 0x1f, RZ ;  /* 0x0000001f03037819 */ /* 0x000fc800000006ff */
[----:B------:R0:W1:Y:S01]  /*1bc0*/  SYNCS.PHASECHK.TRANS64.TRYWAIT P1, [R0+URZ+0x2a830], R3 ;  /* 0x02a83003000075a7 */ /* 0x000062000802017f */
[----:B------:R-:W-:Y:S05]  /*1bd0*/  @!P0 BRA `(.L_x_190) ;  /* 0x0000000000048947 */ /* 0x000fea0003800000 */
[----:B------:R-:W-:Y:S01]  /*1be0*/  BPT.TRAP 0x1 ;  /* 0x000000040000795c */ /* 0x000fe20000300000 */
.L_x_190:
[----:B------:R-:W-:Y:S01]  /*1bf0*/  IMAD.MOV.U32 R87, RZ, RZ, RZ ;  /* 0x000000ffff577224 */ /* 0x000fe200078e00ff */
[----:B-1----:R-:W-:Y:S06]  /*1c00*/  @P1 BRA `(.L_x_191) ;  /* 0x0000000000081947 */ /* 0x002fec0003800000 */
[----:B------:R-:W1:Y:S02]  /*1c10*/  SYNCS.PHASECHK.TRANS64.TRYWAIT P1, [R0+URZ+0x2a830], R3 ;  /* 0x02a83003000075a7 */ /* 0x000e64000802017f */
[----:B-1----:R-:W-:Y:S05]  /*1c20*/  @!P1 BRA `(.L_x_192) ;  /* 0x000000e000649947 */ /* 0x002fea0003800000 */
.L_x_191:
[----:B------:R-:W-:Y:S05]  /*1c30*/  WARPSYNC.ALL ;  /* 0x0000000000007948 */ /* 0x000fea0003800000 */
[----:B------:R-:W-:Y:S01]  /*1c40*/  UIADD3 UR40, UR40, 0x18400, URZ ;  /* 0x0001840028287890 */ /* 0x000fe2000fffe03f */
[----:B------:R-:W-:Y:S01]  /*1c50*/  WARPGROUP.ARRIVE ;  /* 0x00000000000079c5 */ /* 0x000fe20000000000 */
[----:B------:R-:W-:Y:S02]  /*1c60*/  ULOP3.LUT UR4, UR41, 0x10000, URZ, 0xfc, !UPT ;  /* 0x0001000029047892 */ /* 0x000fe4000f8efc3f */
[----:B------:R-:W-:Y:S01]  /*1c70*/  USHF.R.U32.HI UR40, URZ, 0x4, UR40 ;  /* 0x000000043f287899 */ /* 0x000fe20008011628 */
[----:B------:R-:W-:Y:S01]  /*1c80*/  UMOV UR13, 0x40000040 ;  /* 0x40000040000d7882 */ /* 0x000fe20000000000 */
[----:B------:R-:W-:-:S02]  /*1c90*/  UMOV UR15, 0x40000040 ;  /* 0x40000040000f7882 */ /* 0x000fc40000000000 */
[----:B------:R-:W-:Y:S01]  /*1ca0*/  ULOP3.LUT UR11, UR40, 0x3fff, URZ, 0xc0, !UPT ;  /* 0x00003fff280b7892 */ /* 0x000fe2000f8ec03f */
[----:B------:R-:W-:Y:S01]  /*1cb0*/  IMAD.U32 R5, RZ, RZ, UR13 ;  /* 0x0000000dff057e24 */ /* 0x000fe2000f8e00ff */
[----:B------:R-:W-:Y:S01]  /*1cc0*/  UMOV UR12, UR4 ;  /* 0x00000004000c7c82 */ /* 0x000fe20008000000 */
[----:B------:R-:W-:Y:S01]  /*1cd0*/  UIADD3 UR6, UR4, 0x2, URZ ;  /* 0x0000000204067890 */ /* 0x000fe2000fffe03f */
[----:B------:R-:W-:Y:S01]  /*1ce0*/  IMAD.U32 R4, RZ, RZ, UR12 ;  /* 0x0000000cff047e24 */ /* 0x000fe2000f8e00ff */
[----:B------:R-:W-:Y:S02]  /*1cf0*/  ULOP3.LUT UR11, UR11, 0x10000, URZ, 0xfc, !UPT ;  /* 0x000100000b0b7892 */ /* 0x000fe4000f8efc3f */
[----:B------:R-:W-:Y:S02]  /*1d00*/  UIADD3 UR56, UR4, 0x4, URZ ;  /* 0x0000000404387890 */ /* 0x000fe4000fffe03f */
[----:B------:R-:W-:Y:S01]  /*1d10*/  UIMAD UR5, UR38, 0x900, UR11 ;  /* 0x00000900260578a4 */ /* 0x000fe2000f8e020b */
[----:B------:R-:W-:Y:S01]  /*1d20*/  UMOV UR57, 0x40000040 ;  /* 0x4000004000397882 */ /* 0x000fe20000000000 */
[----:B------:R-:W-:-:S02]  /*1d30*/  UMOV UR59, 0x40000040 ;  /* 0x40000040003b7882 */ /* 0x000fc40000000000 */
[----:B------:R-:W-:Y:S02]  /*1d40*/  UIADD3 UR7, UR5, 0x2, URZ ;  /* 0x0000000205077890 */ /* 0x000fe4000fffe03f */
[----:B------:R-:W-:Y:S02]  /*1d50*/  UIADD3 UR58, UR5, 0x4, URZ ;  /* 0x00000004053a7890 */ /* 0x000fe4000fffe03f */
[----:B------:R-:W-:Y:S01]  /*1d60*/  UMOV UR14, UR5 ;  /* 0x00000005000e7c82 */ /* 0x000fe20008000000 */
[----:B------:R-:W-:Y:S01]  /*1d70*/  UIADD3 UR52, UR4, 0x6, URZ ;  /* 0x0000000604347890 */ /* 0x000fe2000fffe03f */
[----:B------:R-:W-:Y:S01]  /*1d80*/  HGMMA.64x96x16.F32.BF16 R24, gdesc[UR12], RZ, !UPT, gsb0 ;  /* 0x016000000c1879f0 */ /* 0x000fe2000c0018ff */
[----:B------:R-:W-:Y:S01]  /*1d90*/  UMOV UR12, UR6 ;  /* 0x00000006000c7c82 */ /* 0x000fe20008000000 */
[----:B------:R-:W-:Y:S01]  /*1da0*/  UMOV UR13, 0x40000040 ;  /* 0x40000040000d7882 */ /* 0x000fe20000000000 */
[----:B------:R-:W-:Y:S01]  /*1db0*/  UMOV UR14, UR7 ;  /* 0x00000007000e7c82 */ /* 0x000fe20008000000 */
[----:B------:R-:W-:Y:S01]  /*1dc0*/  UMOV UR15, 0x40000040 ;  /* 0x40000040000f7882 */ /* 0x000fe20000000000 */
[----:B------:R-:W-:Y:S01]  /*1dd0*/  UIADD3 UR54, UR5, 0x6, URZ ;  /* 0x0000000605367890 */ /* 0x000fe2000fffe03f */
[----:B------:R-:W-:Y:S01]  /*1de0*/  MOV R6, UR12 ;  /* 0x0000000c00067c02 */ /* 0x000fe20008000f00 */
[----:B------:R-:W-:Y:S01]  /*1df0*/  UMOV UR53, 0x40000040 ;  /* 0x4000004000357882 */ /* 0x000fe20000000000 */
[----:B------:R-:W-:Y:S01]  /*1e00*/  UMOV UR55, 0x40000040 ;  /* 0x4000004000377882 */ /* 0x000fe20000000000 */
[----:B------:R-:W-:Y:S01]  /*1e10*/  UIADD3 UR48, UR4, 0x400, URZ ;  /* 0x0000040004307890 */ /* 0x000fe2000fffe03f */
[----:B------:R-:W-:Y:S01]  /*1e20*/  IMAD.U32 R7, RZ, RZ, UR13 ;  /* 0x0000000dff077e24 */ /* 0x000fe2000f8e00ff */
        /* <DEDUP_REMOVED lines=27> */
[----:B------:R-:W-:-:S02]  /*1fe0*/  WARPGROUP.DEPBAR.LE gsb0, 0x0 ;  /* 0x00008000000079c5 */ /* 0x000fc40000010000 */
[----:B------:R-:W-:-:S06]  /*1ff0*/  WARPGROUP.ARRIVE ;  /* 0x00000000000079c5 */ /* 0x000fcc0000000000 */
[----:B------:R-:W-:Y:S01]  /*2000*/  HGMMA.64x96x16.F32.BF16 R24, gdesc[UR12], R24, gsb0 ;  /* 0x016000000c1879f0 */ /* 0x000fe20008001818 */
        /* <DEDUP_REMOVED lines=37> */
.L_x_193:
[----:B------:R-:W-:Y:S01]  /*2260*/  R2UR UR5, R98 ;  /* 0x00000000620572ca */ /* 0x000fe200000e0000 */
[----:B------:R-:W-:Y:S01]  /*2270*/  ULDC UR4, c[0x0][0x9d8] ;  /* 0x0002760000047ab9 */ /* 0x000fe20000000800 */
[----:B------:R-:W-:Y:S01]  /*2280*/  R2UR UR6, R99 ;  /* 0x00000000630672ca */ /* 0x000fe200000e0000 */
        /* <DEDUP_REMOVED lines=10> */
[----:B------:R-:W-:-:S02]  /*2330*/  IMAD.U32 R10, RZ, RZ, UR5 ;  /* 0x00000005ff0a7e24 */ /* 0x000fc4000f8e00ff */
[----:B------:R-:W-:Y:S01]  /*2340*/  FMUL.FTZ R37, R37, UR4 ;  /* 0x0000000425257c20 */ /* 0x000fe20008410000 */
[----:B------:R-:W-:Y:S02]  /*2350*/  IMAD.U32 R12, RZ, RZ, UR6 ;  /* 0x00000006ff0c7e24 */ /* 0x000fe4000f8e00ff */
[----:B------:R-:W-:Y:S01]  /*2360*/  FMUL.FTZ R30, R30, UR4 ;  /* 0x000000041e1e7c20 */ /* 0x000fe20008410000 */
[----:B------:R-:W3:Y:S01]  /*2370*/  MUFU.TANH R25, R25 ;  /* 0x0000001900197308 */ /* 0x000ee20000002400 */
[----:B------:R-:W-:Y:S01]  /*2380*/  IADD3 R9, R10, 0x60, -R173 ;  /* 0x000000600a097810 */ /* 0x000fe20007ffe8ad */
[----:B------:R-:W-:Y:S01]  /*2390*/  FMUL.FTZ R40, R40, UR4 ;  /* 0x0000000428287c20 */ /* 0x000fe20008410000 */
[----:B------:R-:W-:Y:S01]  /*23a0*/  FMUL.FTZ R31, R31, UR4 ;  /* 0x000000041f1f7c20 */ /* 0x000fe20008410000 */
[----:B------:R-:W-:Y:S01]  /*23b0*/  FMUL.FTZ R41, R41, UR4 ;  /* 0x0000000429297c20 */ /* 0x000fe20008410000 */
[----:B------:R-:W-:Y:S01]  /*23c0*/  FMUL.FTZ R34, R34, UR4 ;  /* 0x0000000422227c20 */ /* 0x000fe20008410000 */
[----:B------:R-:W-:-:S02]  /*23d0*/  IMAD R9, R12, -0x60, R9 ;  /* 0xffffffa00c097824 */ /* 0x000fc400078e0209 */
[----:B------:R-:W-:Y:S01]  /*23e0*/  FMUL.FTZ R35, R35, UR4 ;  /* 0x0000000423237c20 */ /* 0x000fe20008410000 */
[----:B------:R-:W4:Y:S01]  /*23f0*/  MUFU.TANH R28, R28 ;  /* 0x0000001c001c7308 */ /* 0x000f220000002400 */
[----:B------:R-:W-:Y:S01]  /*2400*/  FMUL.FTZ R44, R44, UR4 ;  /* 0x000000042c2c7c20 */ /* 0x000fe20008410000 */
[----:B------:R-:W-:Y:S01]  /*2410*/  FMUL.FTZ R45, R45, UR4 ;  /* 0x000000042d2d7c20 */ /* 0x000fe20008410000 */
[C---:B------:R-:W-:Y:S01]  /*2420*/  ISETP.GT.AND P6, PT, R9.reuse, RZ, PT ;  /* 0x000000ff0900720c */ /* 0x040fe20003fc4270 */
[----:B------:R-:W-:Y:S01]  /*2430*/  FMUL.FTZ R38, R38, UR4 ;  /* 0x0000000426267c20 */ /* 0x000fe20008410000 */
[----:B------:R-:W-:Y:S01]  /*2440*/  ISETP.GT.AND P5, PT, R9, 0x1, PT ;  /* 0x000000010900780c */ /* 0x000fe20003fa4270 */
[----:B------:R-:W-:Y:S01]  /*2450*/  FMUL.FTZ R39, R39, UR4 ;  /* 0x0000000427277c20 */ /* 0x000fe20008410000 */
[----:B------:R-:W-:Y:S01]  /*2460*/  ISETP.GT.AND P4, PT, R9, 0x8, PT ;  /* 0x000000080900780c */ /* 0x000fe20003f84270 */
[----:B------:R-:W5:Y:S01]  /*2470*/  MUFU.TANH R29, R29 ;  /* 0x0000001d001d7308 */ /* 0x000f620000002400 */
[----:B--2---:R-:W-:Y:S01]  /*2480*/  FSEL R11, R24, -INF , P6 ;  /* 0xff800000180b7808 */ /* 0x004fe20003000000 */
[----:B------:R-:W-:Y:S01]  /*2490*/  FMUL.FTZ R48, R48, UR4 ;  /* 0x0000000430307c20 */ /* 0x000fe20008410000 */
[----:B---3--:R-:W-:Y:S01]  /*24a0*/  FSEL R10, R25, -INF , P5 ;  /* 0xff800000190a7808 */ /* 0x008fe20002800000 */
[----:B------:R-:W-:Y:S01]  /*24b0*/  FMUL.FTZ R49, R49, UR4 ;  /* 0x0000000431317c20 */ /* 0x000fe20008410000 */
[----:B------:R-:W-:Y:S01]  /*24c0*/  ISETP.GT.AND P3, PT, R9, 0x9, PT ;  /* 0x000000090900780c */ /* 0x000fe20003f64270 */
[----:B------:R-:W-:Y:S01]  /*24d0*/  FMUL.FTZ R42, R42, UR4 ;  /* 0x000000042a2a7c20 */ /* 0x000fe20008410000 */
[----:B------:R-:W-:Y:S01]  /*24e0*/  FMNMX.FTZ R12, R11, R10, !PT ;  /* 0x0000000a0b0c7209 */ /* 0x000fe20007810000 */
[----:B------:R-:W2:Y:S01]  /*24f0*/  MUFU.TANH R32, R32 ;  /* 0x0000002000207308 */ /* 0x000ea20000002400 */
[----:B----4-:R-:W-:Y:S01]  /*2500*/  FSEL R73, R28, -INF , P4 ;  /* 0xff8000001c497808 */ /* 0x010fe20002000000 */
[----:B------:R-:W-:Y:S01]  /*2510*/  FMUL.FTZ R43, R43, UR4 ;  /* 0x000000042b2b7c20 */ /* 0x000fe20008410000 */
[----:B------:R-:W-:Y:S01]  /*2520*/  ISETP.GT.AND P2, PT, R9, 0x10, PT ;  /* 0x000000100900780c */ /* 0x000fe20003f44270 */
[----:B------:R-:W-:Y:S01]  /*2530*/  FMUL.FTZ R52, R52, UR4 ;  /* 0x0000000434347c20 */ /* 0x000fe20008410000 */
[----:B------:R-:W-:Y:S01]  /*2540*/  FMNMX.FTZ R12, R73, R12, !PT ;  /* 0x0000000c490c7209 */ /* 0x000fe20007810000 */
[----:B------:R-:W-:Y:S01]  /*2550*/  FMUL.FTZ R46, R46, UR4 ;  /* 0x000000042e2e7c20 */ /* 0x000fe20008410000 */
[----:B------:R-:W-:Y:S01]  /*2560*/  ISETP.GT.AND P1, PT, R9, 0x11, PT ;  /* 0x000000110900780c */ /* 0x000fe20003f24270 */
[----:B01----:R-:W0:Y:S01]  /*2570*/  MUFU.TANH R3, R26 ;  /* 0x0000001a00037308 */ /* 0x003e220000002400 */
[----:B-----5:R-:W-:Y:S01]  /*2580*/  FSEL R75, R29, -INF , P3 ;  /* 0xff8000001d4b7808 */ /* 0x020fe20001800000 */
        /* <DEDUP_REMOVED lines=9> */
[----:B------:R-:W-:Y:S01]  /*2620*/  FMUL.FTZ R60, R60, UR4 ;  /* 0x000000043c3c7c20 */ /* 0x000fe20008410000 */
[----:B------:R-:W-:Y:S01]  /*2630*/  FMUL.FTZ R54, R54, UR4 ;  /* 0x0000000436367c20 */ /* 0x000fe20008410000 */
[----:B------:R-:W-:Y:S01]  /*2640*/  FMNMX.FTZ R12, R77, R12, !PT ;  /* 0x0000000c4d0c7209 */ /* 0x000fe20007810000 */
[----:B------:R-:W-:Y:S01]  /*2650*/  FMUL.FTZ R61, R61, UR4 ;  /* 0x000000043d3d7c20 */ /* 0x000fe20008410000 */
[----:B------:R-:W-:Y:S01]  /*2660*/  FMUL.FTZ R55, R55, UR4 ;  /* 0x0000000437377c20 */ /* 0x000fe20008410000 */
[----:B------:R-:W2:Y:S01]  /*2670*/  MUFU.TANH R8, R27 ;  /* 0x0000001b00087308 */ /* 0x000ea20000002400 */
[----:B0-----:R-:W-:Y:S01]  /*2680*/  FSEL R3, R3, -INF , P6 ;  /* 0xff80000003037808 */ /* 0x001fe20003000000 */
[----:B------:R-:W-:Y:S01]  /*2690*/  FMUL.FTZ R64, R64, UR4 ;  /* 0x0000000440407c20 */ /* 0x000fe20008410000 */
[----:B------:R-:W-:Y:S01]  /*26a0*/  ISETP.GT.AND P6, PT, R9, 0x18, PT ;  /* 0x000000180900780c */ /* 0x000fe20003fc4270 */
[----:B------:R-:W-:Y:S01]  /*26b0*/  FMUL.FTZ R58, R58, UR4 ;  /* 0x000000043a3a7c20 */ /* 0x000fe20008410000 */
[----:B------:R-:W-:Y:S01]  /*26c0*/  FMUL.FTZ R65, R65, UR4 ;  /* 0x0000000441417c20 */ /* 0x000fe20008410000 */
[----:B------:R-:W-:Y:S01]  /*26d0*/  FMUL.FTZ R59, R59, UR4 ;  /* 0x000000043b3b7c20 */ /* 0x000fe20008410000 */
[----:B------:R-:W-:Y:S01]  /*26e0*/  FMUL.FTZ R68, R68, UR4 ;  /* 0x0000000444447c20 */ /* 0x000fe20008410000 */
[----:B------:R-:W0:Y:S01]  /*26f0*/  MUFU.TANH R36, R36 ;  /* 0x0000002400247308 */ /* 0x000e220000002400 */
[----:B-1----:R-:W-:Y:S01]  /*2700*/  FSEL R79, R33, -INF , P1 ;  /* 0xff800000214f7808 */ /* 0x002fe20000800000 */
[----:B------:R-:W-:Y:S01]  /*2710*/  FMUL.FTZ R69, R69, UR4 ;  /* 0x0000000445457c20 */ /* 0x000fe20008410000 */
[----:B------:R-:W-:Y:S01]  /*2720*/  ULDC UR5, c[0x0][0x988] ;  /* 0x0002620000057ab9 */ /* 0x000fe20000000800 */
[----:B------:R-:W-:Y:S01]  /*2730*/  P2R R14, PR, RZ, 0x1 ;  /* 0x00000001ff0e7803 */ /* 0x000fe20000000000 */
[----:B------:R-:W-:Y:S01]  /*2740*/  FMUL.FTZ R62, R62, UR4 ;  /* 0x000000043e3e7c20 */ /* 0x000fe20008410000 */
[----:B------:R-:W-:Y:S01]  /*2750*/  FMNMX.FTZ R12, R79, R12, !PT ;  /* 0x0000000c4f0c7209 */ /* 0x000fe20007810000 */
[----:B------:R-:W-:Y:S01]  /*2760*/  FMUL.FTZ R63, R63, UR4 ;  /* 0x000000043f3f7c20 */ /* 0x000fe20008410000 */
[----:B------:R-:W1:Y:S01]  /*2770*/  MUFU.TANH R13, R30 ;  /* 0x0000001e000d7308 */ /* 0x000e620000002400 */
[----:B--2---:R-:W-:Y:S01]  /*2780*/  FSEL R8, R8, -INF , P5 ;  /* 0xff80000008087808 */ /* 0x004fe20002800000 */
[----:B------:R-:W-:Y:S01]  /*2790*/  FMUL.FTZ R66, R66, UR4 ;  /* 0x0000000442427c20 */ /* 0x000fe20008410000 */
[----:B------:R-:W-:Y:S01]  /*27a0*/  ISETP.GT.AND P5, PT, R9, 0x19, PT ;  /* 0x000000190900780c */ /* 0x000fe20003fa4270 */
[----:B------:R-:W-:Y:S01]  /*27b0*/  FMUL.FTZ R67, R67, UR4 ;  /* 0x0000000443437c20 */ /* 0x000fe20008410000 */
[----:B------:R-:W-:Y:S01]  /*27c0*/  FMUL.FTZ R70, R70, UR4 ;  /* 0x0000000446467c20 */ /* 0x000fe20008410000 */
[----:B------:R-:W-:Y:S01]  /*27d0*/  FMUL.FTZ R71, R71, UR4 ;  /* 0x0000000447477c20 */ /* 0x000fe20008410000 */
[----:B------:R-:W-:Y:S01]  /*27e0*/  R2UR UR4, R0 ;  /* 0x00000000000472ca */ /* 0x000fe200000e0000 */
[----:B------:R-:W2:Y:S01]  /*27f0*/  MUFU.TANH R37, R37 ;  /* 0x0000002500257308 */ /* 0x000ea20000002400 */
[----:B0-----:R-:W-:Y:S01]  /*2800*/  FSEL R81, R36, -INF , P6 ;  /* 0xff80000024517808 */ /* 0x001fe20003000000 */
[--C-:B------:R-:W-:Y:S01]  /*2810*/  IMAD.MOV.U32 R84, RZ, RZ, R87.reuse ;  /* 0x000000ffff547224 */ /* 0x100fe200078e0057 */
[-C--:B------:R-:W-:Y:S01]  /*2820*/  MOV R86, R87.reuse ;  /* 0x0000005700567202 */ /* 0x080fe20000000f00 */
[--C-:B------:R-:W-:Y:S01]  /*2830*/  IMAD.MOV.U32 R82, RZ, RZ, R87.reuse ;  /* 0x000000ffff527224 */ /* 0x100fe200078e0057 */
[----:B------:R-:W-:Y:S01]  /*2840*/  FMNMX.FTZ R12, R81, R12, !PT ;  /* 0x0000000c510c7209 */ /* 0x000fe20007810000 */
[--C-:B------:R-:W-:Y:S01]  /*2850*/  IMAD.MOV.U32 R80, RZ, RZ, R87.reuse ;  /* 0x000000ffff507224 */ /* 0x100fe200078e0057 */
[----:B------:R-:W-:Y:S01]  /*2860*/  MOV R72, R87 ;  /* 0x0000005700487202 */ /* 0x000fe20000000f00 */
[----:B------:R-:W0:Y:S01]  /*2870*/  MUFU.TANH R15, R31 ;  /* 0x0000001f000f7308 */ /* 0x000e220000002400 */
[----:B-1----:R-:W-:Y:S01]  /*2880*/  FSEL R13, R13, -INF , P4 ;  /* 0xff8000000d0d7808 */ /* 0x002fe20002000000 */
[--C-:B------:R-:W-:Y:S01]  /*2890*/  IMAD.MOV.U32 R78, RZ, RZ, R87.reuse ;  /* 0x000000ffff4e7224 */ /* 0x100fe200078e0057 */
[----:B------:R-:W-:Y:S01]  /*28a0*/  ISETP.GT.AND P4, PT, R9, 0x20, PT ;  /* 0x000000200900780c */ /* 0x000fe20003f84270 */
[----:B------:R-:W-:Y:S01]  /*28b0*/  UIADD3 UR4, UR4, 0x2a840, URZ ;  /* 0x0002a84004047890 */ /* 0x000fe2000fffe03f */
[----:B------:R-:W-:-:S02]  /*28c0*/  IMAD.MOV.U32 R76, RZ, RZ, R87 ;  /* 0x000000ffff4c7224 */ /* 0x000fc400078e0057 */
[----:B------:R-:W-:Y:S01]  /*28d0*/  IMAD.MOV.U32 R74, RZ, RZ, R87 ;  /* 0x000000ffff4a7224 */ /* 0x000fe200078e0057 */
[----:B------:R-:W1:Y:S01]  /*28e0*/  MUFU.TANH R40, R40 ;  /* 0x0000002800287308 */ /* 0x000e620000002400 */
[----:B--2---:R-:W-:-:S04]  /*28f0*/  FSEL R83, R37, -INF , P5 ;  /* 0xff80000025537808 */ /* 0x004fc80002800000 */
        /* <DEDUP_REMOVED lines=26> */
[----:B------:R1:W3:Y:S01]  /*2aa0*/  MUFU.TANH R31, R42 ;  /* 0x0000002a001f7308 */ /* 0x0002e20000002400 */
[----:B--2---:R-:W-:Y:S02]  /*2ab0*/  FSEL R29, R39, -INF , P5 ;  /* 0xff800000271d7808 */ /* 0x004fe40002800000 */
[----:B------:R-:W-:-:S05]  /*2ac0*/  ISETP.GT.AND P5, PT, R9, 0x31, PT ;  /* 0x000000310900780c */ /* 0x000fca0003fa4270 */
[----:B------:R-:W2:Y:S01]  /*2ad0*/  MUFU.TANH R49, R49 ;  /* 0x0000003100317308 */ /* 0x000ea20000002400 */
[----:B0-----:R-:W-:Y:S01]  /*2ae0*/  FSEL R95, R48, -INF , P6 ;  /* 0xff800000305f7808 */ /* 0x001fe20003000000 */
[--C-:B------:R-:W-:Y:S02]  /*2af0*/  IMAD.MOV.U32 R48, RZ, RZ, R87.reuse ;  /* 0x000000ffff307224 */ /* 0x100fe400078e0057 */
[----:B-1----:R-:W-:Y:S01]  /*2b00*/  IMAD.MOV.U32 R42, RZ, RZ, R87 ;  /* 0x000000ffff2a7224 */ /* 0x002fe200078e0057 */
[----:B------:R-:W-:-:S03]  /*2b10*/  FMNMX.FTZ R12, R95, R12, !PT ;  /* 0x0000000c5f0c7209 */ /* 0x000fc60007810000 */
[----:B------:R-:W0:Y:S01]  /*2b20*/  MUFU.TANH R43, R43 ;  /* 0x0000002b002b7308 */ /* 0x000e220000002400 */
[----:B---3--:R-:W-:Y:S02]  /*2b30*/  FSEL R31, R31, -INF , P4 ;  /* 0xff8000001f1f7808 */ /* 0x008fe40002000000 */
[----:B------:R-:W-:-:S05]  /*2b40*/  ISETP.GT.AND P4, PT, R9, 0x38, PT ;  /* 0x000000380900780c */ /* 0x000fca0003f84270 */
        /* <DEDUP_REMOVED lines=21> */
[----:B--2---:R-:W-:Y:S01]  /*2ca0*/  FSEL R103, R56, -INF , P2 ;  /* 0xff80000038677808 */ /* 0x004fe20001000000 */
[----:B------:R-:W-:-:S03]  /*2cb0*/  IMAD.MOV.U32 R56, RZ, RZ, R87 ;  /* 0x000000ffff387224 */ /* 0x000fc600078e0057 */
        /* <DEDUP_REMOVED lines=16> */
[----:B-1----:R-:W-:Y:S01]  /*2dc0*/  FSEL R43, R54, -INF , P4 ;  /* 0xff800000362b7808 */ /* 0x002fe20002000000 */
[----:B------:R-:W-:Y:S01]  /*2dd0*/  IMAD.MOV.U32 R54, RZ, RZ, R87 ;  /* 0x000000ffff367224 */ /* 0x000fe200078e0057 */
        /* <DEDUP_REMOVED lines=12> */
[----:B--2---:R-:W-:Y:S02]  /*2ea0*/  FSEL R47, R58, -INF , P2 ;  /* 0xff8000003a2f7808 */ /* 0x004fe40001000000 */
[----:B------:R-:W-:Y:S02]  /*2eb0*/  ISETP.GT.AND P2, PT, R9, 0x58, PT ;  /* 0x000000580900780c */ /* 0x000fe40003f44270 */
[----:B------:R-:W-:-:S03]  /*2ec0*/  MOV R58, R87 ;  /* 0x00000057003a7202 */ /* 0x000fc60000000f00 */
        /* <DEDUP_REMOVED lines=11> */
[----:B0-----:R-:W-:-:S04]  /*2f80*/  FSEL R115, R69, -INF , P1 ;  /* 0xff80000045737808 */ /* 0x001fc80000800000 */
[----:B------:R-:W-:Y:S01]  /*2f90*/  FMNMX.FTZ R20, R115, R12, !PT ;  /* 0x0000000c73147209 */ /* 0x000fe20007810000 */
[----:B------:R-:W-:Y:S01]  /*2fa0*/  IMAD.U32 R12, RZ, RZ, UR5 ;  /* 0x00000005ff0c7e24 */ /* 0x000fe2000f8e00ff */
[----:B------:R-:W-:Y:S01]  /*2fb0*/  UIADD3 UR5, UR6, -0x2, URZ ;  /* 0xfffffffe06057890 */ /* 0x000fe2000fffe03f */
[----:B------:R-:W0:Y:S01]  /*2fc0*/  MUFU.TANH R66, R66 ;  /* 0x0000004200427308 */ /* 0x000e220000002400 */
[----:B-1----:R-:W-:Y:S01]  /*2fd0*/  FSEL R59, R62, -INF , P6 ;  /* 0xff8000003e3b7808 */ /* 0x002fe20003000000 */
[----:B------:R-:W1:Y:S01]  /*2fe0*/  SHFL.BFLY PT, R9, R20, 0x2, 0x1f ;  /* 0x0c401f0014097f89 */ /* 0x000e6200000e0000 */
[----:B------:R-:W3:Y:S01]  /*2ff0*/  S2UR UR6, SR_CgaCtaId ;  /* 0x00000000000679c3 */ /* 0x000ee20000008800 */
[----:B------:R-:W-:Y:S01]  /*3000*/  UISETP.GE.AND UP0, UPT, UR5, UR60, UPT ;  /* 0x0000003c0500728c */ /* 0x000fe2000bf06270 */
[----:B------:R-:W-:-:S03]  /*3010*/  IMAD.MOV.U32 R62, RZ, RZ, R87 ;  /* 0x000000ffff3e7224 */ /* 0x000fc600078e0057 */
[----:B------:R-:W4:Y:S01]  /*3020*/  MUFU.TANH R67, R67 ;  /* 0x0000004300437308 */ /* 0x000f220000002400 */
[----:B--2---:R-:W-:-:S07]  /*3030*/  FSEL R63, R63, -INF , P5 ;  /* 0xff8000003f3f7808 */ /* 0x004fce0002800000 */
[----:B------:R-:W2:Y:S01]  /*3040*/  MUFU.TANH R70, R70 ;  /* 0x0000004600467308 */ /* 0x000ea20000002400 */
[----:B0-----:R-:W-:Y:S01]  /*3050*/  FSEL R65, R66, -INF , P4 ;  /* 0xff80000042417808 */ /* 0x001fe20002000000 */
[----:B------:R-:W-:-:S06]  /*3060*/  IMAD.MOV.U32 R66, RZ, RZ, R87 ;  /* 0x000000ffff427224 */ /* 0x000fcc00078e0057 */
[----:B------:R-:W0:Y:S01]  /*3070*/  MUFU.TANH R71, R71 ;  /* 0x0000004700477308 */ /* 0x000e220000002400 */
[----:B----4-:R-:W-:Y:S02]  /*3080*/  FSEL R67, R67, -INF , P3 ;  /* 0xff80000043437808 */ /* 0x010fe40001800000 */
[----:B-1----:R-:W-:Y:S01]  /*3090*/  FMNMX.FTZ R24, R20, R9, !PT ;  /* 0x0000000914187209 */ /* 0x002fe20007810000 */
[----:B---3--:R-:W-:-:S04]  /*30a0*/  UPRMT UR4, UR6, 0x654, UR4 ;  /* 0x0000065406047896 */ /* 0x008fc80008000004 */
[----:B------:R-:W1:Y:S01]  /*30b0*/  SHFL.BFLY PT, R9, R24, 0x1, 0x1f ;  /* 0x0c201f0018097f89 */ /* 0x000e6200000e0000 */
[----:B--2---:R-:W-:Y:S01]  /*30c0*/  FSEL R69, R70, -INF , P2 ;  /* 0xff80000046457808 */ /* 0x004fe20001000000 */
[----:B------:R-:W-:-:S03]  /*30d0*/  IMAD.MOV.U32 R70, RZ, RZ, R87 ;  /* 0x000000ffff467224 */ /* 0x000fc600078e0057 */
[----:B------:R-:W-:Y:S01]  /*30e0*/  SYNCS.ARRIVE.TRANS64.RED.A1T0 RZ, [UR4], RZ ;  /* 0x000000ffffff79a7 */ /* 0x000fe20008100404 */
[----:B0-----:R-:W-:Y:S02]  /*30f0*/  FSEL R71, R71, -INF , P1 ;  /* 0xff80000047477808 */ /* 0x001fe40000800000 */
[----:B-1----:R-:W-:-:S04]  /*3100*/  FMNMX.FTZ R9, R24, R9, !PT ;  /* 0x0000000918097209 */ /* 0x002fc80007810000 */
[C---:B------:R-:W-:Y:S01]  /*3110*/  FSETP.NEU.FTZ.AND P0, PT, R9.reuse, -INF , PT ;  /* 0xff8000000900780b */ /* 0x040fe20003f1d000 */
[----:B------:R-:W-:-:S05]  /*3120*/  FMUL.FTZ R26, R9, R12 ;  /* 0x0000000c091a7220 */ /* 0x000fca0000410000 */
[----:B------:R-:W-:Y:S02]  /*3130*/  FSEL R26, R26, RZ, P0 ;  /* 0x000000ff1a1a7208 */ /* 0x000fe40000000000 */
[----:B------:R-:W-:Y:S02]  /*3140*/  ISETP.NE.AND P0, PT, R14, RZ, PT ;  /* 0x000000ff0e00720c */ /* 0x000fe40003f05270 */
[----:B------:R-:W-:Y:S01]  /*3150*/  FMNMX.FTZ R14, R3, R8, !PT ;  /* 0x00000008030e7209 */ /* 0x000fe20007810000 */
[-CC-:B------:R-:W-:Y:S01]  /*3160*/  FFMA.FTZ R136, R11, R12.reuse, -R26.reuse ;  /* 0x0000000c0b887223 */ /* 0x180fe2000001081a */
[-CC-:B------:R-:W-:Y:S01]  /*3170*/  FFMA.FTZ R51, R10, R12.reuse, -R26.reuse ;  /* 0x0000000c0a337223 */ /* 0x180fe2000001081a */
[--C-:B------:R-:W-:Y:S01]  /*3180*/  FFMA.FTZ R138, R73, R12, -R26.reuse ;  /* 0x0000000c498a7223 */ /* 0x100fe2000001081a */
[----:B------:R-:W-:Y:S01]  /*3190*/  FMNMX.FTZ R14, R13, R14, !PT ;  /* 0x0000000e0d0e7209 */ /* 0x000fe20007810000 */
[-CC-:B------:R-:W-:Y:S01]  /*31a0*/  FFMA.FTZ R53, R75, R12.reuse, -R26.reuse ;  /* 0x0000000c4b357223 */ /* 0x180fe2000001081a */
[--C-:B------:R-:W-:Y:S01]  /*31b0*/  FFMA.FTZ R140, R77, R12, -R26.reuse ;  /* 0x0000000c4d8c7223 */ /* 0x100fe2000001081a */
[----:B------:R-:W-:Y:S01]  /*31c0*/  MUFU.EX2 R136, R136 ;  /* 0x0000008800887308 */ /* 0x000fe20000000800 */
[----:B------:R-:W-:Y:S01]  /*31d0*/  FMNMX.FTZ R14, R15, R14, !PT ;  /* 0x0000000e0f0e7209 */ /* 0x000fe20007810000 */
[-CC-:B------:R-:W-:Y:S01]  /*31e0*/  FFMA.FTZ R55, R79, R12.reuse, -R26.reuse ;  /* 0x0000000c4f377223 */ /* 0x180fe2000001081a */
[-CC-:B------:R-:W-:Y:S01]  /*31f0*/  FFMA.FTZ R142, R81, R12.reuse, -R26.reuse ;  /* 0x0000000c518e7223 */ /* 0x180fe2000001081a */
        /* <DEDUP_REMOVED lines=10> */
[-CC-:B------:R-:W-:Y:S01]  /*32a0*/  FFMA.FTZ R97, R97, R12.reuse, -R26.reuse ;  /* 0x0000000c61617223 */ /* 0x180fe2000001081a */
[--C-:B------:R-:W-:Y:S01]  /*32b0*/  FFMA.FTZ R99, R99, R12, -R26.reuse ;  /* 0x0000000c63637223 */ /* 0x100fe2000001081a */
[----:B------:R-:W1:Y:S01]  /*32c0*/  MUFU.EX2 R138, R138 ;  /* 0x0000008a008a7308 */ /* 0x000e620000000800 */
[----:B------:R-:W-:Y:S01]  /*32d0*/  FMNMX.FTZ R14, R29, R14, !PT ;  /* 0x0000000e1d0e7209 */ /* 0x000fe20007810000 */
[-CC-:B------:R-:W-:Y:S01]  /*32e0*/  FFMA.FTZ R101, R101, R12.reuse, -R26.reuse ;  /* 0x0000000c65657223 */ /* 0x180fe2000001081a */
[-CC-:B------:R-:W-:Y:S01]  /*32f0*/  FFMA.FTZ R103, R103, R12.reuse, -R26.reuse ;  /* 0x0000000c67677223 */ /* 0x180fe2000001081a */
[--C-:B------:R-:W-:Y:S01]  /*3300*/  FFMA.FTZ R105, R105, R12, -R26.reuse ;  /* 0x0000000c69697223 */ /* 0x100fe2000001081a */
[----:B------:R-:W-:Y:S01]  /*3310*/  FMNMX.FTZ R14, R31, R14, !PT ;  /* 0x0000000e1f0e7209 */ /* 0x000fe20007810000 */
[-CC-:B------:R-:W-:Y:S01]  /*3320*/  FFMA.FTZ R107, R107, R12.reuse, -R26.reuse ;  /* 0x0000000c6b6b7223 */ /* 0x180fe2000001081a */
[--C-:B------:R-:W-:Y:S01]  /*3330*/  FFMA.FTZ R61, R61, R12, -R26.reuse ;  /* 0x0000000c3d3d7223 */ /* 0x100fe2000001081a */
[----:B------:R-:W2:Y:S01]  /*3340*/  MUFU.EX2 R53, R53 ;  /* 0x0000003500357308 */ /* 0x000ea20000000800 */
[----:B------:R-:W-:Y:S01]  /*3350*/  FMNMX.FTZ R14, R33, R14, !PT ;  /* 0x0000000e210e7209 */ /* 0x000fe20007810000 */
[-CC-:B------:R-:W-:Y:S01]  /*3360*/  FFMA.FTZ R109, R109, R12.reuse, -R26.reuse ;  /* 0x0000000c6d6d7223 */ /* 0x180fe2000001081a */
[-CC-:B------:R-:W-:Y:S01]  /*3370*/  FFMA.FTZ R111, R111, R12.reuse, -R26.reuse ;  /* 0x0000000c6f6f7223 */ /* 0x180fe2000001081a */
[--C-:B------:R-:W-:Y:S01]  /*3380*/  FFMA.FTZ R113, R113, R12, -R26.reuse ;  /* 0x0000000c71717223 */ /* 0x100fe2000001081a */
[----:B------:R-:W-:Y:S01]  /*3390*/  FMNMX.FTZ R14, R35, R14, !PT ;  /* 0x0000000e230e7209 */ /* 0x000fe20007810000 */
[----:B------:R-:W-:Y:S01]  /*33a0*/  FFMA.FTZ R26, R115, R12, -R26 ;  /* 0x0000000c731a7223 */ /* 0x000fe2000001081a */
[--C-:B------:R-:W-:Y:S01]  /*33b0*/  IMAD.MOV.U32 R85, RZ, RZ, R87.reuse ;  /* 0x000000ffff557224 */ /* 0x100fe200078e0057 */
[----:B------:R-:W3:Y:S01]  /*33c0*/  MUFU.EX2 R140, R140 ;  /* 0x0000008c008c7308 */ /* 0x000ee20000000800 */
[----:B------:R-:W-:Y:S01]  /*33d0*/  FMNMX.FTZ R14, R37, R14, !PT ;  /* 0x0000000e250e7209 */ /* 0x000fe20007810000 */
[--C-:B------:R-:W-:Y:S01]  /*33e0*/  IMAD.MOV.U32 R83, RZ, RZ, R87.reuse ;  /* 0x000000ffff537224 */ /* 0x100fe200078e0057 */
[----:B------:R-:W-:Y:S01]  /*33f0*/  MOV R79, R87 ;  /* 0x00000057004f7202 */ /* 0x000fe20000000f00 */
[--C-:B------:R-:W-:Y:S01]  /*3400*/  IMAD.MOV.U32 R81, RZ, RZ, R87.reuse ;  /* 0x000000ffff517224 */ /* 0x100fe200078e0057 */
[----:B------:R-:W-:Y:S01]  /*3410*/  FMNMX.FTZ R14, R39, R14, !PT ;  /* 0x0000000e270e7209 */ /* 0x000fe20007810000 */
[----:B------:R-:W-:-:S02]  /*3420*/  IMAD.MOV.U32 R77, RZ, RZ, R87 ;  /* 0x000000ffff4d7224 */ /* 0x000fc400078e0057 */
[----:B------:R-:W-:Y:S01]  /*3430*/  MUFU.EX2 R55, R55 ;  /* 0x0000003700377308 */ /* 0x000fe20000000800 */
[----:B------:R-:W-:Y:S01]  /*3440*/  FMNMX.FTZ R14, R41, R14, !PT ;  /* 0x0000000e290e7209 */ /* 0x000fe20007810000 */
[--C-:B------:R-:W-:Y:S02]  /*3450*/  IMAD.MOV.U32 R75, RZ, RZ, R87.reuse ;  /* 0x000000ffff4b7224 */ /* 0x100fe400078e0057 */
[----:B------:R-:W-:Y:S01]  /*3460*/  IMAD.MOV.U32 R73, RZ, RZ, R87 ;  /* 0x000000ffff497224 */ /* 0x000fe200078e0057 */
[----:B------:R-:W-:-:S03]  /*3470*/  FMNMX.FTZ R14, R43, R14, !PT ;  /* 0x0000000e2b0e7209 */ /* 0x000fc60007810000 */
[----:B------:R-:W-:Y:S01]  /*3480*/  MUFU.EX2 R142, R142 ;  /* 0x0000008e008e7308 */ /* 0x000fe20000000800 */
[----:B------:R-:W-:-:S04]  /*3490*/  FMNMX.FTZ R14, R45, R14, !PT ;  /* 0x0000000e2d0e7209 */ /* 0x000fc80007810000 */
        /* <DEDUP_REMOVED lines=11> */
[----:B------:R-:W-:-:S05]  /*3550*/  FMNMX.FTZ R14, R71, R14, !PT ;  /* 0x0000000e470e7209 */ /* 0x000fca0007810000 */
[----:B------:R-:W4:Y:S02]  /*3560*/  SHFL.BFLY PT, R11, R14, 0x2, 0x1f ;  /* 0x0c401f000e0b7f89 */ /* 0x000f2400000e0000 */
[----:B------:R-:W-:Y:S08]  /*3570*/  MUFU.EX2 R146, R93 ;  /* 0x0000005d00927308 */ /* 0x000ff00000000800 */
[----:B------:R-:W-:Y:S08]  /*3580*/  MUFU.EX2 R95, R95 ;  /* 0x0000005f005f7308 */ /* 0x000ff00000000800 */
[----:B------:R-:W-:Y:S01]  /*3590*/  MUFU.EX2 R148, R97 ;  /* 0x0000006100947308 */ /* 0x000fe20000000800 */
[----:B----4-:R-:W-:-:S07]  /*35a0*/  FMNMX.FTZ R10, R14, R11, !PT ;  /* 0x0000000b0e0a7209 */ /* 0x010fce0007810000 */
[----:B------:R-:W-:Y:S01]  /*35b0*/  MUFU.EX2 R99, R99 ;  /* 0x0000006300637308 */ /* 0x000fe20000000800 */
[----:B------:R-:W4:Y:S07]  /*35c0*/  SHFL.BFLY PT, R11, R10, 0x1, 0x1f ;  /* 0x0c201f000a0b7f89 */ /* 0x000f2e00000e0000 */
[----:B------:R-:W-:Y:S08]  /*35d0*/  MUFU.EX2 R150, R101 ;  /* 0x0000006500967308 */ /* 0x000ff00000000800 */
[----:B------:R-:W-:Y:S08]  /*35e0*/  MUFU.EX2 R103, R103 ;  /* 0x0000006700677308 */ /* 0x000ff00000000800 */
[----:B------:R-:W-:Y:S01]  /*35f0*/  MUFU.EX2 R152, R105 ;  /* 0x0000006900987308 */ /* 0x000fe20000000800 */
[----:B----4-:R-:W-:-:S04]  /*3600*/  FMNMX.FTZ R11, R10, R11, !PT ;  /* 0x0000000b0a0b7209 */ /* 0x010fc80007810000 */
[C---:B------:R-:W-:Y:S01]  /*3610*/  FSETP.NEU.FTZ.AND P1, PT, R11.reuse, -INF , PT ;  /* 0xff8000000b00780b */ /* 0x040fe20003f3d000 */
[----:B------:R-:W-:Y:S02]  /*3620*/  FMUL.FTZ R10, R11, R12 ;  /* 0x0000000c0b0a7220 */ /* 0x000fe40000410000 */
[----:B------:R-:W-:Y:S03]  /*3630*/  MUFU.EX2 R107, R107 ;  /* 0x0000006b006b7308 */ /* 0x000fe60000000800 */
[----:B------:R-:W-:Y:S02]  /*3640*/  FSEL R10, R10, RZ, P1 ;  /* 0x000000ff0a0a7208 */ /* 0x000fe40000800000 */
[----:B------:R-:W-:-:S03]  /*3650*/  PLOP3.LUT P1, PT, PT, PT, UP0, 0x80, 0x0 ;  /* 0x000000000000781c */ /* 0x000fc60003f2f008 */
        /* <DEDUP_REMOVED lines=8> */
[----:B------:R0:W-:Y:S01]  /*36e0*/  MUFU.EX2 R137, R3 ;  /* 0x0000000300897308 */ /* 0x0001e20000000800 */
[-CC-:B------:R-:W-:Y:S01]  /*36f0*/  FFMA.FTZ R29, R29, R12.reuse, -R10.reuse ;  /* 0x0000000c1d1d7223 */ /* 0x180fe2000001080a */
[-CC-:B------:R-:W-:Y:S01]  /*3700*/  FFMA.FTZ R31, R31, R12.reuse, -R10.reuse ;  /* 0x0000000c1f1f7223 */ /* 0x180fe2000001080a */
[-CC-:B------:R-:W-:Y:S01]  /*3710*/  FFMA.FTZ R33, R33, R12.reuse, -R10.reuse ;  /* 0x0000000c21217223 */ /* 0x180fe2000001080a */
[-CC-:B------:R-:W-:Y:S01]  /*3720*/  FFMA.FTZ R35, R35, R12.reuse, -R10.reuse ;  /* 0x0000000c23237223 */ /* 0x180fe2000001080a */
[-CC-:B------:R-:W-:Y:S01]  /*3730*/  FFMA.FTZ R37, R37, R12.reuse, -R10.reuse ;  /* 0x0000000c25257223 */ /* 0x180fe2000001080a */
[-CC-:B------:R-:W-:Y:S01]  /*3740*/  FFMA.FTZ R39, R39, R12.reuse, -R10.reuse ;  /* 0x0000000c27277223 */ /* 0x180fe2000001080a */
[-CC-:B------:R-:W-:Y:S01]  /*3750*/  FFMA.FTZ R41, R41, R12.reuse, -R10.reuse ;  /* 0x0000000c29297223 */ /* 0x180fe2000001080a */
[----:B------:R-:W4:Y:S01]  /*3760*/  MUFU.EX2 R8, R8 ;  /* 0x0000000800087308 */ /* 0x000f220000000800 */
[----:B0-----:R-:W-:Y:S01]  /*3770*/  FADD.FTZ R3, R136, R51 ;  /* 0x0000003388037221 */ /* 0x001fe20000010000 */
[-CC-:B------:R-:W-:Y:S01]  /*3780*/  FFMA.FTZ R43, R43, R12.reuse, -R10.reuse ;  /* 0x0000000c2b2b7223 */ /* 0x180fe2000001080a */
[-CC-:B------:R-:W-:Y:S01]  /*3790*/  FFMA.FTZ R45, R45, R12.reuse, -R10.reuse ;  /* 0x0000000c2d2d7223 */ /* 0x180fe2000001080a */
[-CC-:B------:R-:W-:Y:S01]  /*37a0*/  FFMA.FTZ R47, R47, R12.reuse, -R10.reuse ;  /* 0x0000000c2f2f7223 */ /* 0x180fe2000001080a */
[----:B-1----:R-:W-:Y:S01]  /*37b0*/  FADD.FTZ R34, R138, R3 ;  /* 0x000000038a227221 */ /* 0x002fe20000010000 */
[-CC-:B------:R-:W-:Y:S01]  /*37c0*/  FFMA.FTZ R49, R49, R12.reuse, -R10.reuse ;  /* 0x0000000c31317223 */ /* 0x180fe2000001080a */
[-C--:B------:R-:W-:Y:S01]  /*37d0*/  FFMA.FTZ R59, R59, R12.reuse, -R10 ;  /* 0x0000000c3b3b7223 */ /* 0x080fe2000001080a */
[----:B------:R-:W0:Y:S01]  /*37e0*/  MUFU.EX2 R13, R13 ;  /* 0x0000000d000d7308 */ /* 0x000e220000000800 */
[----:B--2---:R-:W-:Y:S01]  /*37f0*/  FADD.FTZ R3, R53, R34 ;  /* 0x0000002235037221 */ /* 0x004fe20000010000 */
[-CC-:B------:R-:W-:Y:S01]  /*3800*/  FFMA.FTZ R63, R63, R12.reuse, -R10.reuse ;  /* 0x0000000c3f3f7223 */ /* 0x180fe2000001080a */
[-CC-:B------:R-:W-:Y:S01]  /*3810*/  FFMA.FTZ R65, R65, R12.reuse, -R10.reuse ;  /* 0x0000000c41417223 */ /* 0x180fe2000001080a */
[-CC-:B------:R-:W-:Y:S01]  /*3820*/  FFMA.FTZ R67, R67, R12.reuse, -R10.reuse ;  /* 0x0000000c43437223 */ /* 0x180fe2000001080a */
[----:B---3--:R-:W-:Y:S01]  /*3830*/  FADD.FTZ R36, R140, R3 ;  /* 0x000000038c247221 */ /* 0x008fe20000010000 */
[-CC-:B------:R-:W-:Y:S01]  /*3840*/  FFMA.FTZ R69, R69, R12.reuse, -R10.reuse ;  /* 0x0000000c45457223 */ /* 0x180fe2000001080a */
[----:B------:R-:W-:Y:S01]  /*3850*/  FFMA.FTZ R71, R71, R12, -R10 ;  /* 0x0000000c47477223 */ /* 0x000fe2000001080a */
[----:B------:R1:W2:Y:S01]  /*3860*/  MUFU.EX2 R14, R15 ;  /* 0x0000000f000e7308 */ /* 0x0002a20000000800 */
[----:B----4-:R-:W-:Y:S01]  /*3870*/  FADD.FTZ R34, R137, R8 ;  /* 0x0000000889227221 */ /* 0x010fe20000010000 */
[----:B------:R-:W-:Y:S01]  /*3880*/  F2FP.BF16.F32.PACK_AB R137, R8, R137 ;  /* 0x000000890889723e */ /* 0x000fe200000010ff */
[----:B------:R-:W-:Y:S01]  /*3890*/  IMAD.MOV.U32 R61, RZ, RZ, R87 ;  /* 0x000000ffff3d7224 */ /* 0x000fe200078e0057 */
[----:B------:R-:W-:-:S02]  /*38a0*/  F2FP.BF16.F32.PACK_AB R136, R51, R136 ;  /* 0x000000883388723e */ /* 0x000fc400000010ff */
[----:B------:R-:W-:Y:S01]  /*38b0*/  F2FP.BF16.F32.PACK_AB R138, R53, R138 ;  /* 0x0000008a358a723e */ /* 0x000fe200000010ff */
[--C-:B------:R-:W-:Y:S01]  /*38c0*/  IMAD.MOV.U32 R53, RZ, RZ, R87.reuse ;  /* 0x000000ffff357224 */ /* 0x100fe200078e0057 */
[----:B------:R-:W3:Y:S01]  /*38d0*/  MUFU.EX2 R21, R21 ;  /* 0x0000001500157308 */ /* 0x000ee20000000800 */
[----:B-1----:R-:W-:Y:S01]  /*38e0*/  FADD.FTZ R15, R55, R36 ;  /* 0x00000024370f7221 */ /* 0x002fe20000010000 */
[----:B0-----:R-:W-:Y:S01]  /*38f0*/  FADD.FTZ R3, R13, R34 ;  /* 0x000000220d037221 */ /* 0x001fe20000010000 */
[----:B------:R-:W-:Y:S01]  /*3900*/  F2FP.BF16.F32.PACK_AB R140, R55, R140 ;  /* 0x0000008c378c723e */ /* 0x000fe200000010ff */
[----:B------:R-:W-:Y:S02]  /*3910*/  IMAD.MOV.U32 R55, RZ, RZ, R87 ;  /* 0x000000ffff377224 */ /* 0x000fe400078e0057 */
[----:B------:R-:W-:Y:S01]  /*3920*/  FADD.FTZ R38, R142, R15 ;  /* 0x0000000f8e267221 */ /* 0x000fe20000010000 */
[C---:B------:R-:W-:Y:S01]  /*3930*/  F2FP.BF16.F32.PACK_AB R142, R57.reuse, R142 ;  /* 0x0000008e398e723e */ /* 0x040fe200000010ff */
[----:B------:R0:W1:Y:S01]  /*3940*/  MUFU.EX2 R20, R25 ;  /* 0x0000001900147308 */ /* 0x0000620000000800 */
[C---:B--2---:R-:W-:Y:S01]  /*3950*/  FADD.FTZ R36, R14.reuse, R3 ;  /* 0x000000030e247221 */ /* 0x044fe20000010000 */
[----:B------:R-:W-:Y:S01]  /*3960*/  FADD.FTZ R15, R57, R38 ;  /* 0x00000026390f7221 */ /* 0x000fe20000010000 */
[----:B------:R-:W-:Y:S01]  /*3970*/  F2FP.BF16.F32.PACK_AB R139, R14, R13 ;  /* 0x0000000d0e8b723e */ /* 0x000fe200000010ff */
[----:B------:R-:W-:Y:S01]  /*3980*/  IMAD.MOV.U32 R57, RZ, RZ, R87 ;  /* 0x000000ffff397224 */ /* 0x000fe200078e0057 */
[----:B------:R-:W-:Y:S01]  /*3990*/  MOV R51, R87 ;  /* 0x0000005700337202 */ /* 0x000fe20000000f00 */
[----:B------:R-:W-:Y:S01]  /*39a0*/  FADD.FTZ R38, R144, R15 ;  /* 0x0000000f90267221 */ /* 0x000fe20000010000 */
[----:B------:R-:W-:Y:S01]  /*39b0*/  F2FP.BF16.F32.PACK_AB R144, R89, R144 ;  /* 0x000000905990723e */ /* 0x000fe200000010ff */
[----:B------:R-:W2:Y:S01]  /*39c0*/  MUFU.EX2 R27, R27 ;  /* 0x0000001b001b7308 */ /* 0x000ea20000000800 */
[----:B---3--:R-:W-:Y:S01]  /*39d0*/  FADD.FTZ R3, R21, R36 ;  /* 0x0000002415037221 */ /* 0x008fe20000010000 */
[----:B------:R-:W-:Y:S01]  /*39e0*/  FADD.FTZ R38, R89, R38 ;  /* 0x0000002659267221 */ /* 0x000fe20000010000 */
[----:B0-----:R-:W-:-:S03]  /*39f0*/  IMAD.MOV.U32 R25, RZ, RZ, R87 ;  /* 0x000000ffff197224 */ /* 0x001fc600078e0057 */
[----:B------:R-:W-:Y:S02]  /*3a00*/  FADD.FTZ R15, R91, R38 ;  /* 0x000000265b0f7221 */ /* 0x000fe40000010000 */
[----:B------:R0:W3:Y:S01]  /*3a10*/  MUFU.EX2 R24, R29 ;  /* 0x0000001d00187308 */ /* 0x0000e20000000800 */
[----:B-1----:R-:W-:Y:S01]  /*3a20*/  FADD.FTZ R36, R20, R3 ;  /* 0x0000000314247221 */ /* 0x002fe20000010000 */
[C---:B------:R-:W-:Y:S01]  /*3a30*/  FADD.FTZ R40, R146.reuse, R15 ;  /* 0x0000000f92287221 */ /* 0x040fe20000010000 */
[----:B------:R-:W-:Y:S02]  /*3a40*/  F2FP.BF16.F32.PACK_AB R146, R146, R91 ;  /* 0x0000005b9292723e */ /* 0x000fe400000010ff */
[----:B------:R-:W-:Y:S01]  /*3a50*/  F2FP.BF16.F32.PACK_AB R141, R20, R21 ;  /* 0x00000015148d723e */ /* 0x000fe200000010ff */
[----:B------:R-:W-:Y:S02]  /*3a60*/  FADD.FTZ R15, R95, R40 ;  /* 0x000000285f0f7221 */ /* 0x000fe40000010000 */
[----:B------:R-:W1:Y:S01]  /*3a70*/  MUFU.EX2 R31, R31 ;  /* 0x0000001f001f7308 */ /* 0x000e620000000800 */
[----:B--2---:R-:W-:Y:S01]  /*3a80*/  FADD.FTZ R3, R27, R36 ;  /* 0x000000241b037221 */ /* 0x004fe20000010000 */
[----:B0-----:R-:W-:-:S06]  /*3a90*/  IMAD.MOV.U32 R29, RZ, RZ, R87 ;  /* 0x000000ffff1d7224 */ /* 0x001fcc00078e0057 */
[----:B------:R0:W2:Y:S01]  /*3aa0*/  MUFU.EX2 R28, R33 ;  /* 0x00000021001c7308 */ /* 0x0000a20000000800 */
[C---:B---3--:R-:W-:Y:S01]  /*3ab0*/  FADD.FTZ R38, R24.reuse, R3 ;  /* 0x0000000318267221 */ /* 0x048fe20000010000 */
[----:B------:R-:W-:Y:S01]  /*3ac0*/  F2FP.BF16.F32.PACK_AB R143, R24, R27 ;  /* 0x0000001b188f723e */ /* 0x000fe200000010ff */
[--C-:B------:R-:W-:Y:S02]  /*3ad0*/  IMAD.MOV.U32 R27, RZ, RZ, R87.reuse ;  /* 0x000000ffff1b7224 */ /* 0x100fe400078e0057 */
[----:B------:R-:W-:-:S03]  /*3ae0*/  IMAD.MOV.U32 R24, RZ, RZ, R87 ;  /* 0x000000ffff187224 */ /* 0x000fc600078e0057 */
[----:B------:R-:W3:Y:S01]  /*3af0*/  MUFU.EX2 R35, R35 ;  /* 0x0000002300237308 */ /* 0x000ee20000000800 */
[----:B-1----:R-:W-:Y:S01]  /*3b00*/  FADD.FTZ R3, R31, R38 ;  /* 0x000000261f037221 */ /* 0x002fe20000010000 */
[C---:B------:R-:W-:Y:S01]  /*3b10*/  FADD.FTZ R38, R148.reuse, R15 ;  /* 0x0000000f94267221 */ /* 0x040fe20000010000 */
[----:B------:R-:W-:Y:S01]  /*3b20*/  F2FP.BF16.F32.PACK_AB R148, R148, R95 ;  /* 0x0000005f9494723e */ /* 0x000fe200000010ff */
[----:B0-----:R-:W-:Y:S02]  /*3b30*/  IMAD.MOV.U32 R33, RZ, RZ, R87 ;  /* 0x000000ffff217224 */ /* 0x001fe400078e0057 */
[----:B------:R-:W-:Y:S02]  /*3b40*/  FADD.FTZ R15, R99, R38 ;  /* 0x00000026630f7221 */ /* 0x000fe40000010000 */
[----:B------:R0:W1:Y:S01]  /*3b50*/  MUFU.EX2 R30, R37 ;  /* 0x00000025001e7308 */ /* 0x0000620000000800 */
[----:B--2---:R-:W-:Y:S01]  /*3b60*/  FADD.FTZ R0, R28, R3 ;  /* 0x000000031c007221 */ /* 0x004fe20000010000 */
[----:B------:R-:W-:Y:S01]  /*3b70*/  FADD.FTZ R40, R150, R15 ;  /* 0x0000000f96287221 */ /* 0x000fe20000010000 */
[----:B------:R-:W-:Y:S01]  /*3b80*/  F2FP.BF16.F32.PACK_AB R145, R28, R31 ;  /* 0x0000001f1c91723e */ /* 0x000fe200000010ff */
[--C-:B------:R-:W-:Y:S01]  /*3b90*/  IMAD.MOV.U32 R31, RZ, RZ, R87.reuse ;  /* 0x000000ffff1f7224 */ /* 0x100fe200078e0057 */
[----:B------:R-:W-:Y:S01]  /*3ba0*/  F2FP.BF16.F32.PACK_AB R150, R150, R99 ;  /* 0x000000639696723e */ /* 0x000fe200000010ff */
[----:B------:R-:W-:Y:S01]  /*3bb0*/  FADD.FTZ R15, R103, R40 ;  /* 0x00000028670f7221 */ /* 0x000fe20000010000 */
[----:B------:R-:W-:Y:S01]  /*3bc0*/  IMAD.MOV.U32 R28, RZ, RZ, R87 ;  /* 0x000000ffff1c7224 */ /* 0x000fe200078e0057 */
[----:B------:R-:W2:Y:S01]  /*3bd0*/  MUFU.EX2 R39, R39 ;  /* 0x0000002700277308 */ /* 0x000ea20000000800 */
[----:B---3--:R-:W-:Y:S01]  /*3be0*/  FADD.FTZ R3, R35, R0 ;  /* 0x0000000023037221 */ /* 0x008fe20000010000 */
[----:B0-----:R-:W-:-:S06]  /*3bf0*/  MOV R37, R87 ;  /* 0x0000005700257202 */ /* 0x001fcc0000000f00 */
[----:B------:R0:W3:Y:S01]  /*3c00*/  MUFU.EX2 R32, R41 ;  /* 0x0000002900207308 */ /* 0x0000e20000000800 */
[C---:B-1----:R-:W-:Y:S01]  /*3c10*/  FADD.FTZ R38, R30.reuse, R3 ;  /* 0x000000031e267221 */ /* 0x042fe20000010000 */
[----:B------:R-:W-:Y:S01]  /*3c20*/  F2FP.BF16.F32.PACK_AB R147, R30, R35 ;  /* 0x000000231e93723e */ /* 0x000fe200000010ff */
[----:B------:R-:W-:Y:S01]  /*3c30*/  IMAD.MOV.U32 R35, RZ, RZ, R87 ;  /* 0x000000ffff237224 */ /* 0x000fe200078e0057 */
[----:B------:R-:W-:-:S04]  /*3c40*/  MOV R30, R87 ;  /* 0x00000057001e7202 */ /* 0x000fc80000000f00 */
[----:B------:R-:W1:Y:S01]  /*3c50*/  MUFU.EX2 R43, R43 ;  /* 0x0000002b002b7308 */ /* 0x000e620000000800 */
[----:B--2---:R-:W-:Y:S01]  /*3c60*/  FADD.FTZ R3, R39, R38 ;  /* 0x0000002627037221 */ /* 0x004fe20000010000 */
[C---:B------:R-:W-:Y:S01]  /*3c70*/  FADD.FTZ R38, R152.reuse, R15 ;  /* 0x0000000f98267221 */ /* 0x040fe20000010000 */
[----:B------:R-:W-:Y:S01]  /*3c80*/  F2FP.BF16.F32.PACK_AB R152, R152, R103 ;  /* 0x000000679898723e */ /* 0x000fe200000010ff */
[----:B0-----:R-:W-:Y:S02]  /*3c90*/  IMAD.MOV.U32 R41, RZ, RZ, R87 ;  /* 0x000000ffff297224 */ /* 0x001fe400078e0057 */
[----:B------:R-:W-:Y:S02]  /*3ca0*/  FADD.FTZ R15, R107, R38 ;  /* 0x000000266b0f7221 */ /* 0x000fe40000010000 */
[----:B------:R0:W2:Y:S01]  /*3cb0*/  MUFU.EX2 R34, R45 ;  /* 0x0000002d00227308 */ /* 0x0000a20000000800 */
[----:B---3--:R-:W-:Y:S01]  /*3cc0*/  FADD.FTZ R10, R32, R3 ;  /* 0x00000003200a7221 */ /* 0x008fe20000010000 */
[----:B------:R-:W-:Y:S01]  /*3cd0*/  FADD.FTZ R40, R154, R15 ;  /* 0x0000000f9a287221 */ /* 0x000fe20000010000 */
[----:B------:R-:W-:Y:S01]  /*3ce0*/  F2FP.BF16.F32.PACK_AB R149, R32, R39 ;  /* 0x000000272095723e */ /* 0x000fe200000010ff */
[--C-:B------:R-:W-:Y:S01]  /*3cf0*/  IMAD.MOV.U32 R39, RZ, RZ, R87.reuse ;  /* 0x000000ffff277224 */ /* 0x100fe200078e0057 */
[----:B------:R-:W-:Y:S01]  /*3d00*/  F2FP.BF16.F32.PACK_AB R154, R154, R107 ;  /* 0x0000006b9a9a723e */ /* 0x000fe200000010ff */
[----:B------:R-:W-:-:S02]  /*3d10*/  IMAD.MOV.U32 R32, RZ, RZ, R87 ;  /* 0x000000ffff207224 */ /* 0x000fc400078e0057 */
[----:B------:R-:W3:Y:S01]  /*3d20*/  MUFU.EX2 R47, R47 ;  /* 0x0000002f002f7308 */ /* 0x000ee20000000800 */
[----:B-1----:R-:W-:Y:S01]  /*3d30*/  FADD.FTZ R3, R43, R10 ;  /* 0x0000000a2b037221 */ /* 0x002fe20000010000 */
[----:B0-----:R-:W-:-:S06]  /*3d40*/  IMAD.MOV.U32 R45, RZ, RZ, R87 ;  /* 0x000000ffff2d7224 */ /* 0x001fcc00078e0057 */
[----:B------:R-:W0:Y:S01]  /*3d50*/  MUFU.EX2 R109, R109 ;  /* 0x0000006d006d7308 */ /* 0x000e220000000800 */
[C---:B--2---:R-:W-:Y:S01]  /*3d60*/  FADD.FTZ R38, R34.reuse, R3 ;  /* 0x0000000322267221 */ /* 0x044fe20000010000 */
[----:B------:R-:W-:Y:S01]  /*3d70*/  F2FP.BF16.F32.PACK_AB R151, R34, R43 ;  /* 0x0000002b2297723e */ /* 0x000fe200000010ff */
[--C-:B------:R-:W-:Y:S02]  /*3d80*/  IMAD.MOV.U32 R43, RZ, RZ, R87.reuse ;  /* 0x000000ffff2b7224 */ /* 0x100fe400078e0057 */
[----:B------:R-:W-:-:S03]  /*3d90*/  IMAD.MOV.U32 R34, RZ, RZ, R87 ;  /* 0x000000ffff227224 */ /* 0x000fc600078e0057 */
[----:B------:R1:W2:Y:S01]  /*3da0*/  MUFU.EX2 R36, R49 ;  /* 0x0000003100247308 */ /* 0x0002a20000000800 */
[----:B---3--:R-:W-:-:S07]  /*3db0*/  FADD.FTZ R3, R47, R38 ;  /* 0x000000262f037221 */ /* 0x008fce0000010000 */
[----:B------:R-:W3:Y:S01]  /*3dc0*/  MUFU.EX2 R156, R111 ;  /* 0x0000006f009c7308 */ /* 0x000ee20000000800 */
[----:B0-----:R-:W-:Y:S01]  /*3dd0*/  FADD.FTZ R15, R109, R40 ;  /* 0x000000286d0f7221 */ /* 0x001fe20000010000 */
[----:B-1----:R-:W-:-:S06]  /*3de0*/  IMAD.MOV.U32 R49, RZ, RZ, R87 ;  /* 0x000000ffff317224 */ /* 0x002fcc00078e0057 */
[----:B------:R-:W0:Y:S01]  /*3df0*/  MUFU.EX2 R59, R59 ;  /* 0x0000003b003b7308 */ /* 0x000e220000000800 */
[C---:B--2---:R-:W-:Y:S01]  /*3e00*/  FADD.FTZ R38, R36.reuse, R3 ;  /* 0x0000000324267221 */ /* 0x044fe20000010000 */
[----:B------:R-:W-:Y:S01]  /*3e10*/  F2FP.BF16.F32.PACK_AB R153, R36, R47 ;  /* 0x0000002f2499723e */ /* 0x000fe200000010ff */
[--C-:B------:R-:W-:Y:S02]  /*3e20*/  IMAD.MOV.U32 R47, RZ, RZ, R87.reuse ;  /* 0x000000ffff2f7224 */ /* 0x100fe400078e0057 */
[----:B------:R-:W-:-:S03]  /*3e30*/  IMAD.MOV.U32 R36, RZ, RZ, R87 ;  /* 0x000000ffff247224 */ /* 0x000fc600078e0057 */
[----:B------:R-:W1:Y:S01]  /*3e40*/  MUFU.EX2 R113, R113 ;  /* 0x0000007100717308 */ /* 0x000e620000000800 */
[C---:B---3--:R-:W-:Y:S01]  /*3e50*/  FADD.FTZ R40, R156.reuse, R15 ;  /* 0x0000000f9c287221 */ /* 0x048fe20000010000 */
[----:B------:R-:W-:-:S06]  /*3e60*/  F2FP.BF16.F32.PACK_AB R156, R156, R109 ;  /* 0x0000006d9c9c723e */ /* 0x000fcc00000010ff */
[----:B------:R2:W3:Y:S01]  /*3e70*/  MUFU.EX2 R0, R63 ;  /* 0x0000003f00007308 */ /* 0x0004e20000000800 */
[----:B0-----:R-:W-:-:S07]  /*3e80*/  FADD.FTZ R3, R59, R38 ;  /* 0x000000263b037221 */ /* 0x001fce0000010000 */
[----:B------:R-:W0:Y:S01]  /*3e90*/  MUFU.EX2 R65, R65 ;  /* 0x0000004100417308 */ /* 0x000e220000000800 */
[----:B-1----:R-:W-:Y:S01]  /*3ea0*/  FADD.FTZ R15, R113, R40 ;  /* 0x00000028710f7221 */ /* 0x002fe20000010000 */
[----:B--2---:R-:W-:-:S06]  /*3eb0*/  IMAD.MOV.U32 R63, RZ, RZ, R87 ;  /* 0x000000ffff3f7224 */ /* 0x004fcc00078e0057 */
[----:B------:R1:W2:Y:S01]  /*3ec0*/  MUFU.EX2 R10, R67 ;  /* 0x00000043000a7308 */ /* 0x0002a20000000800 */
[C---:B---3--:R-:W-:Y:S01]  /*3ed0*/  FADD.FTZ R40, R0.reuse, R3 ;  /* 0x0000000300287221 */ /* 0x048fe20000010000 */
[----:B------:R-:W-:Y:S01]  /*3ee0*/  F2FP.BF16.F32.PACK_AB R155, R0, R59 ;  /* 0x0000003b009b723e */ /* 0x000fe200000010ff */
[----:B------:R-:W-:-:S05]  /*3ef0*/  IMAD.MOV.U32 R59, RZ, RZ, R87 ;  /* 0x000000ffff3b7224 */ /* 0x000fca00078e0057 */
[----:B------:R-:W3:Y:S01]  /*3f00*/  MUFU.EX2 R69, R69 ;  /* 0x0000004500457308 */ /* 0x000ee20000000800 */
[----:B0-----:R-:W-:Y:S01]  /*3f10*/  FADD.FTZ R13, R65, R40 ;  /* 0x00000028410d7221 */ /* 0x001fe20000010000 */
[--C-:B-1----:R-:W-:Y:S02]  /*3f20*/  IMAD.MOV.U32 R67, RZ, RZ, R87.reuse ;  /* 0x000000ffff437224 */ /* 0x102fe400078e0057 */
[----:B------:R-:W-:-:S04]  /*3f30*/  IMAD.MOV.U32 R40, RZ, RZ, R87 ;  /* 0x000000ffff287224 */ /* 0x000fc800078e0057 */
[----:B------:R-:W0:Y:S01]  /*3f40*/  MUFU.EX2 R26, R26 ;  /* 0x0000001a001a7308 */ /* 0x000e220000000800 */
[C---:B--2---:R-:W-:Y:S01]  /*3f50*/  FADD.FTZ R8, R10.reuse, R13 ;  /* 0x0000000d0a087221 */ /* 0x044fe20000010000 */
[----:B------:R-:W-:Y:S01]  /*3f60*/  F2FP.BF16.F32.PACK_AB R157, R10, R65 ;  /* 0x000000410a9d723e */ /* 0x000fe200000010ff */
[----:B------:R-:W-:Y:S01]  /*3f70*/  IMAD.MOV.U32 R10, RZ, RZ, 0x3f800000 ;  /* 0x3f800000ff0a7424 */ /* 0x000fe200078e00ff */
[----:B------:R-:W-:-:S04]  /*3f80*/  MOV R65, R87 ;  /* 0x0000005700417202 */ /* 0x000fc80000000f00 */
[----:B------:R1:W2:Y:S01]  /*3f90*/  MUFU.EX2 R38, R71 ;  /* 0x0000004700267308 */ /* 0x0002a20000000800 */
[----:B---3--:R-:W-:Y:S01]  /*3fa0*/  FADD.FTZ R13, R69, R8 ;  /* 0x00000008450d7221 */ /* 0x008fe20000010000 */
[----:B------:R-:W-:Y:S02]  /*3fb0*/  IMAD.MOV.U32 R8, RZ, RZ, 0x3f800000 ;  /* 0x3f800000ff087424 */ /* 0x000fe400078e00ff */
[C---:B0-----:R-:W-:Y:S01]  /*3fc0*/  FADD.FTZ R3, R26.reuse, R15 ;  /* 0x0000000f1a037221 */ /* 0x041fe20000010000 */
[----:B------:R-:W-:Y:S01]  /*3fd0*/  F2FP.BF16.F32.PACK_AB R158, R26, R113 ;  /* 0x000000711a9e723e */ /* 0x000fe200000010ff */
[--C-:B-1----:R-:W-:Y:S02]  /*3fe0*/  IMAD.MOV.U32 R71, RZ, RZ, R87.reuse ;  /* 0x000000ffff477224 */ /* 0x102fe400078e0057 */
[----:B------:R-:W-:Y:S02]  /*3ff0*/  IMAD.MOV.U32 R26, RZ, RZ, R87 ;  /* 0x000000ffff1a7224 */ /* 0x000fe400078e0057 */
[C---:B--2---:R-:W-:Y:S01]  /*4000*/  FADD.FTZ R0, R38.reuse, R13 ;  /* 0x0000000d26007221 */ /* 0x044fe20000010000 */
[----:B------:R-:W-:Y:S01]  /*4010*/  F2FP.BF16.F32.PACK_AB R159, R38, R69 ;  /* 0x00000045269f723e */ /* 0x000fe200000010ff */
[----:B------:R-:W-:-:S02]  /*4020*/  IMAD.MOV.U32 R69, RZ, RZ, R87 ;  /* 0x000000ffff457224 */ /* 0x000fc400078e0057 */
[----:B------:R-:W-:Y:S01]  /*4030*/  IMAD.MOV.U32 R38, RZ, RZ, R87 ;  /* 0x000000ffff267224 */ /* 0x000fe200078e0057 */
[----:B------:R-:W-:Y:S06]  /*4040*/  @!P1 BRA `(.L_x_194) ;  /* 0x00000024003c9947 */ /* 0x000fec0003800000 */
[----:B------:R-:W-:Y:S01]  /*4050*/  MOV R20, R11 ;  /* 0x0000000b00147202 */ /* 0x000fe20000000f00 */
[----:B------:R-:W-:Y:S01]  /*4060*/  IMAD.MOV.U32 R14, RZ, RZ, R9 ;  /* 0x000000ffff0e7224 */ /* 0x000fe200078e0009 */
        /* <DEDUP_REMOVED lines=33> */
[----:B------:R-:W-:Y:S01]  /*4280*/  UMOV UR4, UR5 ;  /* 0x0000000500047c82 */ /* 0x000fe20008000000 */
[----:B------:R-:W-:Y:S01]  /*4290*/  UMOV UR5, UR39 ;  /* 0x0000002700057c82 */ /* 0x000fe20008000000 */
[----:B------:R-:W-:Y:S01]  /*42a0*/  UMOV UR6, UR38 ;  /* 0x0000002600067c82 */ /* 0x000fe20008000000 */
[----:B------:R-:W-:-:S05]  /*42b0*/  ULDC UR7, c[0x0][0x9d8] ;  /* 0x0002760000077ab9 */ /* 0x000fca0000000800 */
.L_x_205:
[----:B------:R-:W-:-:S04]  /*42c0*/  UISETP.NE.AND UP0, UPT, UR6, 0x1, UPT ;  /* 0x000000010600788c */ /* 0x000fc8000bf05270 */
[----:B------:R-:W-:-:S04]  /*42d0*/  USEL UR39, URZ, 0x1, UP0 ;  /* 0x000000013f277887 */ /* 0x000fc80008000000 */
[----:B------:R-:W-:Y:S01]  /*42e0*/  ULOP3.LUT UR39, UR5, UR39, URZ, 0x3c, !UPT ;  /* 0x0000002705277292 */ /* 0x000fe2000f8e3c3f */
[----:B------:R-:W-:Y:S11]  /*42f0*/  @!P0 BRA `(.L_x_195) ;  /* 0x0000000000048947 */ /* 0x000ff60003800000 */
[----:B------:R-:W-:Y:S01]  /*4300*/  BPT.TRAP 0x1 ;  /* 0x000000040000795c */ /* 0x000fe20000300000 */
.L_x_195:
[----:B------:R-:W0:Y:S01]  /*4310*/  S2UR UR42, SR_CgaCtaId ;  /* 0x00000000002a79c3 */ /* 0x000e220000008800 */
[----:B------:R-:W-:Y:S01]  /*4320*/  UIADD3 UR38, UR6, 0x1, URZ ;  /* 0x0000000106267890 */ /* 0x000fe2000fffe03f */
[----:B------:R-:W-:Y:S01]  /*4330*/  IMAD.U32 R9, RZ, RZ, UR39 ;  /* 0x00000027ff097e24 */ /* 0x000fe2000f8e00ff */
[----:B------:R-:W-:Y:S02]  /*4340*/  UMOV UR8, 0x400 ;  /* 0x0000040000087882 */ /* 0x000fe40000000000 */
[----:B------:R-:W-:Y:S02]  /*4350*/  UISETP.NE.AND UP0, UPT, UR38, 0x2, UPT ;  /* 0x000000022600788c */ /* 0x000fe4000bf05270 */
[----:B------:R-:W-:Y:S02]  /*4360*/  SHF.L.U32 R9, R9, 0x1f, RZ ;  /* 0x0000001f09097819 */ /* 0x000fe400000006ff */
[----:B------:R-:W-:Y:S02]  /*4370*/  USEL UR38, UR38, URZ, UP0 ;  /* 0x0000003f26267287 */ /* 0x000fe40008000000 */
[----:B0-----:R-:W-:-:S04]  /*4380*/  ULEA UR8, UR42, UR8, 0x18 ;  /* 0x000000082a087291 */ /* 0x001fc8000f8ec03f */
[----:B------:R-:W-:-:S09]  /*4390*/  ULEA UR9, UR38, UR8, 0x3 ;  /* 0x0000000826097291 */ /* 0x000fd2000f8e183f */
[----:B------:R0:W1:Y:S01]  /*43a0*/  SYNCS.PHASECHK.TRANS64.TRYWAIT P1, [UR9+0x2a830], R9 ;  /* 0x02a83009ff0075a7 */ /* 0x0000620008020149 */
[----:B------:R-:W-:Y:S05]  /*43b0*/  @!P0 BRA `(.L_x_196) ;  /* 0x0000000000048947 */ /* 0x000fea0003800000 */
[----:B------:R-:W-:Y:S01]  /*43c0*/  BPT.TRAP 0x1 ;  /* 0x000000040000795c */ /* 0x000fe20000300000 */
.L_x_196:
[----:B-1----:R-:W-:Y:S05]  /*43d0*/  @P1 BRA `(.L_x_197) ;  /* 0x0000000000081947 */ /* 0x002fea0003800000 */
[----:B------:R-:W1:Y:S02]  /*43e0*/  SYNCS.PHASECHK.TRANS64.TRYWAIT P1, [UR9+0x2a830], R9 ;  /* 0x02a83009ff0075a7 */ /* 0x000e640008020149 */
[----:B-1----:R-:W-:Y:S05]  /*43f0*/  @!P1 BRA `(.L_x_198) ;  /* 0x000000b800849947 */ /* 0x002fea0003800000 */
.L_x_197:
[----:B------:R-:W-:Y:S01]  /*4400*/  R2UR UR32, R4 ;  /* 0x00000000042072ca */ /* 0x000fe200000e0000 */
[----:B------:R-:W-:Y:S01]  /*4410*/  UIMAD UR10, UR38, 0x900, UR11 ;  /* 0x00000900260a78a4 */ /* 0x000fe2000f8e020b */
[----:B------:R-:W-:Y:S01]  /*4420*/  R2UR UR33, R5 ;  /* 0x00000000052172ca */ /* 0x000fe200000e0000 */
[----:B------:R-:W-:Y:S01]  /*4430*/  WARPGROUP.ARRIVE ;  /* 0x00000000000079c5 */ /* 0x000fe20000000000 */
[----:B------:R-:W-:Y:S01]  /*4440*/  UMOV UR35, 0x40000040 ;  /* 0x4000004000237882 */ /* 0x000fe20000000000 */
[----:B------:R-:W-:Y:S01]  /*4450*/  UIADD3 UR14, UR10, 0x304, URZ ;  /* 0x000003040a0e7890 */ /* 0x000fe2000fffe03f */
[-C--:B------:R-:W-:Y:S01]  /*4460*/  FMUL.FTZ R24, R24, R10.reuse ;  /* 0x0000000a18187220 */ /* 0x080fe20000410000 */
[----:B------:R-:W-:Y:S01]  /*4470*/  UMOV UR15, 0x40000040 ;  /* 0x40000040000f7882 */ /* 0x000fe20000000000 */
[----:B------:R-:W-:Y:S01]  /*4480*/  UMOV UR34, UR10 ;  /* 0x0000000a00227c82 */ /* 0x000fe20008000000 */
[----:B------:R-:W-:Y:S01]  /*4490*/  UIADD3 UR18, UR10, 0x306, URZ ;  /* 0x000003060a127890 */ /* 0x000fe2000fffe03f */
[-C--:B------:R-:W-:Y:S01]  /*44a0*/  FMUL.FTZ R25, R25, R10.reuse ;  /* 0x0000000a19197220 */ /* 0x080fe20000410000 */
[----:B------:R-:W-:Y:S01]  /*44b0*/  UMOV UR19, 0x40000040 ;  /* 0x4000004000137882 */ /* 0x000fe20000000000 */
[----:B------:R-:W-:Y:S01]  /*44c0*/  UIADD3 UR22, UR10, 0x600, URZ ;  /* 0x000006000a167890 */ /* 0x000fe2000fffe03f */
[-C--:B------:R-:W-:Y:S01]  /*44d0*/  FMUL.FTZ R28, R28, R10.reuse ;  /* 0x0000000a1c1c7220 */ /* 0x080fe20000410000 */
[----:B------:R-:W-:Y:S01]  /*44e0*/  UMOV UR23, 0x40000040 ;  /* 0x4000004000177882 */ /* 0x000fe20000000000 */
[----:B------:R-:W-:Y:S01]  /*44f0*/  HGMMA.64x96x16.F32.BF16 R88, gdesc[UR32], RZ, !UPT, gsb0 ;  /* 0x01600000205879f0 */ /* 0x000fe2000c0018ff */
[----:B------:R-:W-:Y:S01]  /*4500*/  R2UR UR32, R6 ;  /* 0x00000000062072ca */ /* 0x000fe200000e0000 */
[----:B------:R-:W-:Y:S01]  /*4510*/  UIADD3 UR34, UR10, 0x2, URZ ;  /* 0x000000020a227890 */ /* 0x000fe2000fffe03f */
[----:B------:R-:W-:Y:S01]  /*4520*/  R2UR UR33, R7 ;  /* 0x00000000072172ca */ /* 0x000fe200000e0000 */
[----:B------:R-:W-:Y:S01]  /*4530*/  UMOV UR35, 0x40000040 ;  /* 0x4000004000237882 */ /* 0x000fe20000000000 */
[----:B------:R-:W-:Y:S01]  /*4540*/  UIADD3 UR26, UR10, 0x602, URZ ;  /* 0x000006020a1a7890 */ /* 0x000fe2000fffe03f */
[-C--:B------:R-:W-:Y:S01]  /*4550*/  FMUL.FTZ R29, R29, R10.reuse ;  /* 0x0000000a1d1d7220 */ /* 0x080fe20000410000 */
[----:B------:R-:W-:Y:S01]  /*4560*/  UMOV UR27, 0x40000040 ;  /* 0x40000040001b7882 */ /* 0x000fe20000000000 */
        /* <DEDUP_REMOVED lines=64> */
[----:B------:R-:W-:Y:S01]  /*4970*/  HGMMA.64x96x16.F32.BF16 R88, gdesc[UR32], R88, gsb0 ;  /* 0x01600000205879f0 */ /* 0x000fe20008001858 */
[----:B------:R-:W-:Y:S01]  /*4980*/  UIADD3 UR34, UR10, 0x4, URZ ;  /* 0x000000040a227890 */ /* 0x000fe2000fffe03f */
[----:B------:R-:W-:Y:S01]  /*4990*/  UMOV UR32, UR56 ;  /* 0x0000003800207c82 */ /* 0x000fe20008000000 */
[----:B------:R-:W-:Y:S01]  /*49a0*/  UMOV UR33, UR57 ;  /* 0x0000003900217c82 */ /* 0x000fe20008000000 */
[----:B------:R-:W-:Y:S01]  /*49b0*/  UMOV UR35, 0x40000040 ;  /* 0x4000004000237882 */ /* 0x000fe20000000000 */
[----:B------:R-:W-:Y:S02]  /*49c0*/  WARPGROUP.DEPBAR.LE gsb0, 0x0 ;  /* 0x00008000000079c5 */ /* 0x000fe40000010000 */
        /* <DEDUP_REMOVED lines=48> */
.L_x_199:
[----:B------:R-:W-:Y:S01]  /*4cd0*/  ULEA UR10, UR6, UR8, 0x3 ;  /* 0x00000008060a7291 */ /* 0x000fe2000f8e183f */
[----:B------:R-:W-:-:S05]  /*4ce0*/  IMAD.U32 R8, RZ, RZ, UR5 ;  /* 0x00000005ff087e24 */ /* 0x000fca000f8e00ff */
[----:B------:R-:W-:-:S04]  /*4cf0*/  SHF.L.U32 R8, R8, 0x1f, RZ ;  /* 0x0000001f08087819 */ /* 0x000fc800000006ff */
[----:B------:R2:W3:Y:S01]  /*4d00*/  SYNCS.PHASECHK.TRANS64.TRYWAIT P1, [UR10+0x2a850], R8 ;  /* 0x02a85008ff0075a7 */ /* 0x0004e2000802014a */
[----:B------:R-:W-:Y:S05]  /*4d10*/  @!P0 BRA `(.L_x_200) ;  /* 0x0000000000048947 */ /* 0x000fea0003800000 */
[----:B------:R-:W-:Y:S01]  /*4d20*/  BPT.TRAP 0x1 ;  /* 0x000000040000795c */ /* 0x000fe20000300000 */
.L_x_200:
[----:B---3--:R-:W-:Y:S05]  /*4d30*/  @P1 BRA `(.L_x_201) ;  /* 0x0000000000081947 */ /* 0x008fea0003800000 */
[----:B------:R-:W3:Y:S02]  /*4d40*/  SYNCS.PHASECHK.TRANS64.TRYWAIT P1, [UR10+0x2a850], R8 ;  /* 0x02a85008ff0075a7 */ /* 0x000ee4000802014a */
[----:B---3--:R-:W-:Y:S05]  /*4d50*/  @!P1 BRA `(.L_x_202) ;  /* 0x000000b000449947 */ /* 0x008fea0003800000 */
.L_x_201:
[----:B------:R-:W-:Y:S01]  /*4d60*/  UIADD3 UR8, UR8, 0x400, URZ ;  /* 0x0000040008087890 */ /* 0x000fe2000fffe03f */
[----:B------:R-:W-:Y:S01]  /*4d70*/  WARPGROUP.ARRIVE ;  /* 0x00000000000079c5 */ /* 0x000fe20000000000 */
[----:B------:R-:W-:Y:S02]  /*4d80*/  UMOV UR15, 0x40000040 ;  /* 0x40000040000f7882 */ /* 0x000fe40000000000 */
[----:B------:R-:W-:-:S04]  /*4d90*/  USHF.R.U32.HI UR8, URZ, 0x4, UR8 ;  /* 0x000000043f087899 */ /* 0x000fc80008011608 */
[----:B------:R-:W-:-:S04]  /*4da0*/  ULOP3.LUT UR8, UR8, 0x3fff, URZ, 0xc0, !UPT ;  /* 0x00003fff08087892 */ /* 0x000fc8000f8ec03f */
[----:B------:R-:W-:-:S04]  /*4db0*/  ULOP3.LUT UR5, UR8, 0x3000000, URZ, 0xfc, !UPT ;  /* 0x0300000008057892 */ /* 0x000fc8000f8efc3f */
[----:B------:R-:W-:-:S07]  /*4dc0*/  UIMAD UR5, UR6, 0x600, UR5 ;  /* 0x00000600060578a4 */ /* 0x000fce000f8e0205 */
[----:B------:R-:W-:Y:S02]  /*4dd0*/  UMOV UR14, UR5 ;  /* 0x00000005000e7c82 */ /* 0x000fe40008000000 */
        /* <DEDUP_REMOVED lines=25> */
[----:B------:R-:W-:Y:S03]  /*4f70*/  HGMMA.64x128x16.F32.BF16 R24, R156, gdesc[UR12].tnspB, R24, gsb0 ;  /* 0x41e0000c9c187df0 */ /* 0x000fe60008001818 */
[----:B------:R-:W-:Y:S02]  /*4f80*/  WARPGROUP.DEPBAR.LE gsb0, 0x0 ;  /* 0x00008000000079c5 */ /* 0x000fe40000010000 */
[----:B------:R-:W-:Y:S05]  /*4f90*/  @!P0 BRA `(.L_x_203) ;  /* 0x0000000000048947 */ /* 0x000fea0003800000 */
[----:B------:R-:W-:Y:S01]  /*4fa0*/  BPT.TRAP 0x1 ;  /* 0x000000040000795c */ /* 0x000fe20000300000 */
.L_x_203:
[----:B------:R-:W-:Y:S01]  /*4fb0*/  FMUL.FTZ R137, R88, UR7 ;  /* 0x0000000758897c20 */ /* 0x000fe20008410000 */
[----:B------:R-:W-:Y:S01]  /*4fc0*/  FMUL.FTZ R139, R89, UR7 ;  /* 0x00000007598b7c20 */ /* 0x000fe20008410000 */
[----:B------:R-:W-:Y:S01]  /*4fd0*/  FMUL.FTZ R13, R90, UR7 ;  /* 0x000000075a0d7c20 */ /* 0x000fe20008410000 */
[----:B------:R-:W-:Y:S01]  /*4fe0*/  FMUL.FTZ R141, R92, UR7 ;  /* 0x000000075c8d7c20 */ /* 0x000fe20008410000 */
[----:B------:R-:W-:Y:S01]  /*4ff0*/  FMUL.FTZ R15, R91, UR7 ;  /* 0x000000075b0f7c20 */ /* 0x000fe20008410000 */
[----:B------:R-:W-:Y:S01]  /*5000*/  FMUL.FTZ R143, R93, UR7 ;  /* 0x000000075d8f7c20 */ /* 0x000fe20008410000 */
[----:B------:R-:W0:Y:S01]  /*5010*/  MUFU.TANH R137, R137 ;  /* 0x0000008900897308 */ /* 0x000e220000002400 */
[----:B------:R-:W-:Y:S01]  /*5020*/  FMUL.FTZ R21, R94, UR7 ;  /* 0x000000075e157c20 */ /* 0x000fe20008410000 */
[----:B------:R-:W-:Y:S01]  /*5030*/  FMUL.FTZ R145, R96, UR7 ;  /* 0x0000000760917c20 */ /* 0x000fe20008410000 */
[----:B------:R-:W-:Y:S01]  /*5040*/  FMUL.FTZ R89, R95, UR7 ;  /* 0x000000075f597c20 */ /* 0x000fe20008410000 */
[----:B------:R-:W-:Y:S01]  /*5050*/  FMUL.FTZ R147, R97, UR7 ;  /* 0x0000000761937c20 */ /* 0x000fe20008410000 */
[----:B------:R-:W-:Y:S01]  /*5060*/  FMUL.FTZ R91, R98, UR7 ;  /* 0x00000007625b7c20 */ /* 0x000fe20008410000 */
[----:B------:R-:W-:Y:S01]  /*5070*/  FMUL.FTZ R149, R100, UR7 ;  /* 0x0000000764957c20 */ /* 0x000fe20008410000 */
[----:B------:R-:W-:Y:S01]  /*5080*/  FMUL.FTZ R93, R99, UR7 ;  /* 0x00000007635d7c20 */ /* 0x000fe20008410000 */
[----:B------:R-:W3:Y:S01]  /*5090*/  MUFU.TANH R139, R139 ;  /* 0x0000008b008b7308 */ /* 0x000ee20000002400 */
        /* <DEDUP_REMOVED lines=8> */
[----:B0-2---:R-:W-:Y:S01]  /*5120*/  FMNMX.FTZ R8, R137, R14, !PT ;  /* 0x0000000e89087209 */ /* 0x005fe20007810000 */
[----:B------:R-:W-:Y:S01]  /*5130*/  FMUL.FTZ R101, R107, UR7 ;  /* 0x000000076b657c20 */ /* 0x000fe20008410000 */
[----:B------:R-:W-:Y:S01]  /*5140*/  FMUL.FTZ R159, R109, UR7 ;  /* 0x000000076d9f7c20 */ /* 0x000fe20008410000 */
[----:B------:R-:W-:Y:S01]  /*5150*/  FMUL.FTZ R103, R110, UR7 ;  /* 0x000000076e677c20 */ /* 0x000fe20008410000 */
[----:B------:R-:W-:Y:S01]  /*5160*/  FMUL.FTZ R203, R112, UR7 ;  /* 0x0000000770cb7c20 */ /* 0x000fe20008410000 */
[----:B------:R-:W-:Y:S01]  /*5170*/  FMUL.FTZ R105, R111, UR7 ;  /* 0x000000076f697c20 */ /* 0x000fe20008410000 */
[----:B------:R-:W-:Y:S01]  /*5180*/  FMUL.FTZ R205, R113, UR7 ;  /* 0x0000000771cd7c20 */ /* 0x000fe20008410000 */
[----:B------:R-:W0:Y:S01]  /*5190*/  MUFU.TANH R141, R141 ;  /* 0x0000008d008d7308 */ /* 0x000e220000002400 */
[----:B---3--:R-:W-:Y:S01]  /*51a0*/  FMNMX.FTZ R8, R139, R8, !PT ;  /* 0x000000088b087209 */ /* 0x008fe20007810000 */
[----:B------:R-:W-:Y:S01]  /*51b0*/  FMUL.FTZ R107, R114, UR7 ;  /* 0x00000007726b7c20 */ /* 0x000fe20008410000 */
[----:B------:R-:W-:Y:S01]  /*51c0*/  FMUL.FTZ R207, R116, UR7 ;  /* 0x0000000774cf7c20 */ /* 0x000fe20008410000 */
[----:B------:R-:W-:Y:S01]  /*51d0*/  FMUL.FTZ R109, R115, UR7 ;  /* 0x00000007736d7c20 */ /* 0x000fe20008410000 */
[----:B------:R-:W-:Y:S01]  /*51e0*/  FMUL.FTZ R209, R117, UR7 ;  /* 0x0000000775d17c20 */ /* 0x000fe20008410000 */
[----:B------:R-:W-:Y:S01]  /*51f0*/  FMUL.FTZ R111, R118, UR7 ;  /* 0x00000007766f7c20 */ /* 0x000fe20008410000 */
[----:B------:R-:W-:Y:S01]  /*5200*/  FMUL.FTZ R211, R120, UR7 ;  /* 0x0000000778d37c20 */ /* 0x000fe20008410000 */
[----:B------:R-:W2:Y:S01]  /*5210*/  MUFU.TANH R15, R15 ;  /* 0x0000000f000f7308 */ /* 0x000ea20000002400 */
[----:B----4-:R-:W-:Y:S01]  /*5220*/  FMNMX.FTZ R10, R13, R20, !PT ;  /* 0x000000140d0a7209 */ /* 0x010fe20007810000 */
[----:B------:R-:W-:Y:S01]  /*5230*/  FMUL.FTZ R113, R119, UR7 ;  /* 0x0000000777717c20 */ /* 0x000fe20008410000 */
[----:B------:R-:W-:Y:S01]  /*5240*/  FMUL.FTZ R213, R121, UR7 ;  /* 0x0000000779d57c20 */ /* 0x000fe20008410000 */
[----:B------:R-:W-:Y:S01]  /*5250*/  FMUL.FTZ R115, R122, UR7 ;  /* 0x000000077a737c20 */ /* 0x000fe20008410000 */
[----:B------:R-:W-:Y:S01]  /*5260*/  FMUL.FTZ R215, R124, UR7 ;  /* 0x000000077cd77c20 */ /* 0x000fe20008410000 */
[----:B------:R-:W-:Y:S01]  /*5270*/  FMUL.FTZ R117, R123, UR7 ;  /* 0x000000077b757c20 */ /* 0x000fe20008410000 */
[----:B------:R-:W-:Y:S01]  /*5280*/  FMUL.FTZ R125, R125, UR7 ;  /* 0x000000077d7d7c20 */ /* 0x000fe20008410000 */
[----:B------:R-:W3:Y:S01]  /*5290*/  MUFU.TANH R143, R143 ;  /* 0x0000008f008f7308 */ /* 0x000ee20000002400 */
[----:B0-----:R-:W-:Y:S01]  /*52a0*/  FMNMX.FTZ R8, R141, R8, !PT ;  /* 0x000000088d087209 */ /* 0x001fe20007810000 */
        /* <DEDUP_REMOVED lines=8> */
[----:B------:R-:W-:Y:S01]  /*5330*/  FMUL.FTZ R127, R131, UR7 ;  /* 0x00000007837f7c20 */ /* 0x000fe20008410000 */
[----:B------:R-:W-:Y:S01]  /*5340*/  FMUL.FTZ R221, R133, UR7 ;  /* 0x0000000785dd7c20 */ /* 0x000fe20008410000 */
[----:B------:R-:W-:Y:S01]  /*5350*/  FMUL.FTZ R131, R134, UR7 ;  /* 0x0000000786837c20 */ /* 0x000fe20008410000 */
[----:B------:R-:W-:Y:S01]  /*5360*/  FMUL.FTZ R133, R135, UR7 ;  /* 0x0000000787857c20 */ /* 0x000fe20008410000 */
[----:B-1----:R-:W1:Y:S01]  /*5370*/  LDC R12, c[0x0][0x988] ;  /* 0x00026200ff0c7b82 */ /* 0x002e620000000800 */
[----:B------:R-:W-:Y:S01]  /*5380*/  UIADD3 UR9, UR9, 0x2a840, URZ ;  /* 0x0002a84009097890 */ /* 0x000fe2000fffe03f */
[----:B------:R-:W2:Y:S01]  /*5390*/  MUFU.TANH R145, R145 ;  /* 0x0000009100917308 */ /* 0x000ea20000002400 */
[----:B---3--:R-:W-:-:S02]  /*53a0*/  FMNMX.FTZ R8, R143, R8, !PT ;  /* 0x000000088f087209 */ /* 0x008fc40007810000 */
[----:B------:R-:W-:-:S05]  /*53b0*/  UPRMT UR9, UR42, 0x654, UR9 ;  /* 0x000006542a097896 */ /* 0x000fca0008000009 */
[----:B------:R-:W3:Y:S01]  /*53c0*/  MUFU.TANH R89, R89 ;  /* 0x0000005900597308 */ /* 0x000ee20000002400 */
[----:B0-----:R-:W-:-:S03]  /*53d0*/  FMNMX.FTZ R10, R21, R10, !PT ;  /* 0x0000000a150a7209 */ /* 0x001fc60007810000 */
[----:B------:R-:W-:Y:S04]  /*53e0*/  SYNCS.ARRIVE.TRANS64.RED.A1T0 RZ, [UR9], RZ ;  /* 0x000000ffffff79a7 */ /* 0x000fe80008100409 */
[----:B------:R-:W0:Y:S01]  /*53f0*/  MUFU.TANH R147, R147 ;  /* 0x0000009300937308 */ /* 0x000e220000002400 */
[----:B--2---:R-:W-:-:S07]  /*5400*/  FMNMX.FTZ R8, R145, R8, !PT ;  /* 0x0000000891087209 */ /* 0x004fce0007810000 */
[----:B------:R-:W2:Y:S01]  /*5410*/  MUFU.TANH R91, R91 ;  /* 0x0000005b005b7308 */ /* 0x000ea20000002400 */
[----:B---3--:R-:W-:-:S07]  /*5420*/  FMNMX.FTZ R10, R89, R10, !PT ;  /* 0x0000000a590a7209 */ /* 0x008fce0007810000 */
[----:B------:R-:W3:Y:S01]  /*5430*/  MUFU.TANH R149, R149 ;  /* 0x0000009500957308 */ /* 0x000ee20000002400 */
[----:B0-----:R-:W-:-:S07]  /*5440*/  FMNMX.FTZ R8, R147, R8, !PT ;  /* 0x0000000893087209 */ /* 0x001fce0007810000 */
        /* <DEDUP_REMOVED lines=71> */
[----:B0-----:R-:W-:-:S05]  /*58c0*/  FMNMX.FTZ R8, R221, R8, !PT ;  /* 0x00000008dd087209 */ /* 0x001fca0007810000 */
[----:B------:R-:W0:Y:S01]  /*58d0*/  SHFL.BFLY PT, R9, R8, 0x2, 0x1f ;  /* 0x0c401f0008097f89 */ /* 0x000e2200000e0000 */
[----:B--2---:R-:W-:-:S04]  /*58e0*/  FMNMX.FTZ R10, R131, R10, !PT ;  /* 0x0000000a830a7209 */ /* 0x004fc80007810000 */
[----:B---3--:R-:W-:-:S05]  /*58f0*/  FMNMX.FTZ R10, R133, R10, !PT ;  /* 0x0000000a850a7209 */ /* 0x008fca0007810000 */
[----:B------:R-:W2:Y:S01]  /*5900*/  SHFL.BFLY PT, R11, R10, 0x2, 0x1f ;  /* 0x0c401f000a0b7f89 */ /* 0x000ea200000e0000 */
[----:B0-----:R-:W-:-:S05]  /*5910*/  FMNMX.FTZ R88, R8, R9, !PT ;  /* 0x0000000908587209 */ /* 0x001fca0007810000 */
[----:B------:R-:W0:Y:S01]  /*5920*/  SHFL.BFLY PT, R9, R88, 0x1, 0x1f ;  /* 0x0c201f0058097f89 */ /* 0x000e2200000e0000 */
[----:B--2---:R-:W-:-:S05]  /*5930*/  FMNMX.FTZ R90, R10, R11, !PT ;  /* 0x0000000b0a5a7209 */ /* 0x004fca0007810000 */
[----:B------:R-:W2:Y:S01]  /*5940*/  SHFL.BFLY PT, R11, R90, 0x1, 0x1f ;  /* 0x0c201f005a0b7f89 */ /* 0x000ea200000e0000 */
[----:B0-----:R-:W-:-:S05]  /*5950*/  FMNMX.FTZ R9, R88, R9, !PT ;  /* 0x0000000958097209 */ /* 0x001fca0007810000 */
[----:B------:R-:W-:-:S04]  /*5960*/  FADD.FTZ R135, -R9, R14 ;  /* 0x0000000e09877221 */ /* 0x000fc80000010100 */
[----:B-1----:R-:W-:-:S04]  /*5970*/  FMUL.FTZ R14, R135, R12 ;  /* 0x0000000c870e7220 */ /* 0x002fc80000410000 */
[----:B------:R0:W-:Y:S01]  /*5980*/  MUFU.EX2 R10, R14 ;  /* 0x0000000e000a7308 */ /* 0x0001e20000000800 */
[----:B--2---:R-:W-:-:S05]  /*5990*/  FMNMX.FTZ R11, R90, R11, !PT ;  /* 0x0000000b5a0b7209 */ /* 0x004fca0007810000 */
[----:B------:R-:W-:Y:S01]  /*59a0*/  FADD.FTZ R135, -R11, R20 ;  /* 0x000000140b877221 */ /* 0x000fe20000010100 */
[-C--:B------:R-:W-:Y:S01]  /*59b0*/  FMUL.FTZ R20, R9, R12.reuse ;  /* 0x0000000c09147220 */ /* 0x080fe20000410000 */
[-C--:B0-----:R-:W-:Y:S02]  /*59c0*/  FMUL.FTZ R14, R11, R12.reuse ;  /* 0x0000000c0b0e7220 */ /* 0x081fe40000410000 */
[-C--:B------:R-:W-:Y:S01]  /*59d0*/  FMUL.FTZ R8, R135, R12.reuse ;  /* 0x0000000c87087220 */ /* 0x080fe20000410000 */
[-CC-:B------:R-:W-:Y:S01]  /*59e0*/  FFMA.FTZ R135, R137, R12.reuse, -R20.reuse ;  /* 0x0000000c89877223 */ /* 0x180fe20000010814 */
[-CC-:B------:R-:W-:Y:S01]  /*59f0*/  FFMA.FTZ R136, R139, R12.reuse, -R20.reuse ;  /* 0x0000000c8b887223 */ /* 0x180fe20000010814 */
[-C--:B------:R-:W-:Y:S01]  /*5a00*/  FFMA.FTZ R138, R141, R12.reuse, -R20 ;  /* 0x0000000c8d8a7223 */ /* 0x080fe20000010814 */
[-C--:B------:R-:W-:Y:S01]  /*5a10*/  FFMA.FTZ R137, R13, R12.reuse, -R14 ;  /* 0x0000000c0d897223 */ /* 0x080fe2000001080e */
        /* <DEDUP_REMOVED lines=39> */
[----:B0-----:R-:W-:Y:S01]  /*5c90*/  FFMA.FTZ R3, R10, R3, R135 ;  /* 0x000000030a037223 */ /* 0x001fe20000010087 */
[-CC-:B------:R-:W-:Y:S01]  /*5ca0*/  FFMA.FTZ R155, R119, R12.reuse, -R14.reuse ;  /* 0x0000000c779b7223 */ /* 0x180fe2000001080e */
[-CC-:B------:R-:W-:Y:S01]  /*5cb0*/  FFMA.FTZ R121, R121, R12.reuse, -R14.reuse ;  /* 0x0000000c79797223 */ /* 0x180fe2000001080e */
[-CC-:B------:R-:W-:Y:S01]  /*5cc0*/  FFMA.FTZ R123, R123, R12.reuse, -R14.reuse ;  /* 0x0000000c7b7b7223 */ /* 0x180fe2000001080e */
[-CC-:B------:R-:W-:Y:S01]  /*5cd0*/  FFMA.FTZ R127, R127, R12.reuse, -R14.reuse ;  /* 0x0000000c7f7f7223 */ /* 0x180fe2000001080e */
[----:B------:R-:W-:-:S02]  /*5ce0*/  FFMA.FTZ R131, R131, R12, -R14 ;  /* 0x0000000c83837223 */ /* 0x000fc4000001080e */
[----:B------:R-:W0:Y:S08]  /*5cf0*/  MUFU.EX2 R136, R136 ;  /* 0x0000008800887308 */ /* 0x000e300000000800 */
[----:B------:R-:W2:Y:S01]  /*5d00*/  MUFU.EX2 R20, R20 ;  /* 0x0000001400147308 */ /* 0x000ea20000000800 */
[----:B-1----:R-:W-:-:S07]  /*5d10*/  FFMA.FTZ R97, R8, R0, R137 ;  /* 0x0000000008617223 */ /* 0x002fce0000010089 */
[----:B------:R-:W1:Y:S01]  /*5d20*/  MUFU.EX2 R138, R138 ;  /* 0x0000008a008a7308 */ /* 0x000e620000000800 */
[----:B0-----:R-:W-:-:S07]  /*5d30*/  FADD.FTZ R3, R136, R3 ;  /* 0x0000000388037221 */ /* 0x001fce0000010000 */
[----:B------:R-:W0:Y:S01]  /*5d40*/  MUFU.EX2 R13, R13 ;  /* 0x0000000d000d7308 */ /* 0x000e220000000800 */
[----:B--2---:R-:W-:Y:S01]  /*5d50*/  FADD.FTZ R0, R20, R97 ;  /* 0x0000006114007221 */ /* 0x004fe20000010000 */
[----:B------:R-:W-:-:S06]  /*5d60*/  FFMA.FTZ R97, R115, R12, -R14 ;  /* 0x0000000c73617223 */ /* 0x000fcc000001080e */
[----:B------:R-:W2:Y:S01]  /*5d70*/  MUFU.EX2 R139, R139 ;  /* 0x0000008b008b7308 */ /* 0x000ea20000000800 */
[----:B-1----:R-:W-:-:S07]  /*5d80*/  FADD.FTZ R102, R138, R3 ;  /* 0x000000038a667221 */ /* 0x002fce0000010000 */
[----:B------:R-:W1:Y:S01]  /*5d90*/  MUFU.EX2 R88, R88 ;  /* 0x0000005800587308 */ /* 0x000e620000000800 */
[----:B0-----:R-:W-:-:S07]  /*5da0*/  FADD.FTZ R3, R13, R0 ;  /* 0x000000000d037221 */ /* 0x001fce0000010000 */
[----:B------:R-:W0:Y:S01]  /*5db0*/  MUFU.EX2 R140, R140 ;  /* 0x0000008c008c7308 */ /* 0x000e220000000800 */
[----:B--2---:R-:W-:-:S07]  /*5dc0*/  FADD.FTZ R99, R139, R102 ;  /* 0x000000668b637221 */ /* 0x004fce0000010000 */
[----:B------:R-:W2:Y:S01]  /*5dd0*/  MUFU.EX2 R15, R15 ;  /* 0x0000000f000f7308 */ /* 0x000ea20000000800 */
[----:B-1----:R-:W-:-:S07]  /*5de0*/  FADD.FTZ R0, R88, R3 ;  /* 0x0000000358007221 */ /* 0x002fce0000010000 */
[----:B------:R-:W1:Y:S01]  /*5df0*/  MUFU.EX2 R141, R141 ;  /* 0x0000008d008d7308 */ /* 0x000e620000000800 */
[----:B0-----:R-:W-:-:S07]  /*5e00*/  FADD.FTZ R102, R140, R99 ;  /* 0x000000638c667221 */ /* 0x001fce0000010000 */
[----:B------:R-:W0:Y:S01]  /*5e10*/  MUFU.EX2 R90, R90 ;  /* 0x0000005a005a7308 */ /* 0x000e220000000800 */
[----:B--2---:R-:W-:-:S07]  /*5e20*/  FADD.FTZ R3, R15, R0 ;  /* 0x000000000f037221 */ /* 0x004fce0000010000 */
[----:B------:R-:W2:Y:S01]  /*5e30*/  MUFU.EX2 R142, R142 ;  /* 0x0000008e008e7308 */ /* 0x000ea20000000800 */
[----:B-1----:R-:W-:Y:S01]  /*5e40*/  FADD.FTZ R99, R141, R102 ;  /* 0x000000668d637221 */ /* 0x002fe20000010000 */
[-CC-:B------:R-:W-:Y:S01]  /*5e50*/  FFMA.FTZ R102, R117, R12.reuse, -R14.reuse ;  /* 0x0000000c75667223 */ /* 0x180fe2000001080e */
[----:B------:R-:W-:-:S05]  /*5e60*/  FFMA.FTZ R14, R133, R12, -R14 ;  /* 0x0000000c850e7223 */ /* 0x000fca000001080e */
        /* <DEDUP_REMOVED lines=69> */
[----:B--2---:R-:W-:Y:S01]  /*62c0*/  FADD.FTZ R0, R131, R0 ;  /* 0x0000000083007221 */ /* 0x004fe20000010000 */
[----:B-1----:R-:W-:-:S03]  /*62d0*/  FADD.FTZ R3, R159, R104 ;  /* 0x000000689f037221 */ /* 0x002fc60000010000 */
[----:B0-----:R-:W-:Y:S01]  /*62e0*/  FADD.FTZ R0, R14, R0 ;  /* 0x000000000e007221 */ /* 0x001fe20000010000 */
[----:B------:R-:W-:Y:S06]  /*62f0*/  @!P0 BRA `(.L_x_204) ;  /* 0x0000000000048947 */ /* 0x000fec0003800000 */
[----:B------:R-:W-:Y:S01]  /*6300*/  BPT.TRAP 0x1 ;  /* 0x000000040000795c */ /* 0x000fe20000300000 */
.L_x_204:
[----:B------:R-:W-:Y:S01]  /*6310*/  UISETP.GT.AND UP0, UPT, UR4, UR60, UPT ;  /* 0x0000003c0400728c */ /* 0x000fe2000bf04270 */
[----:B------:R-:W-:Y:S01]  /*6320*/  F2FP.BF16.F32.PACK_AB R158, R159, R158 ;  /* 0x0000009e9f9e723e */ /* 0x000fe200000010ff */
[----:B------:R-:W-:Y:S01]  /*6330*/  UIADD3 UR10, UR10, 0x2a860, URZ ;  /* 0x0002a8600a0a7890 */ /* 0x000fe2000fffe03f */
[----:B------:R-:W-:Y:S01]  /*6340*/  F2FP.BF16.F32.PACK_AB R137, R20, R137 ;  /* 0x000000891489723e */ /* 0x000fe200000010ff */
[----:B------:R-:W-:Y:S01]  /*6350*/  UIADD3 UR4, UR4, -0x1, URZ ;  /* 0xffffffff04047890 */ /* 0x000fe2000fffe03f */
[----:B------:R-:W-:Y:S01]  /*6360*/  F2FP.BF16.F32.PACK_AB R138, R139, R138 ;  /* 0x0000008a8b8a723e */ /* 0x000fe200000010ff */
[----:B------:R-:W-:Y:S01]  /*6370*/  UPRMT UR10, UR42, 0x654, UR10 ;  /* 0x000006542a0a7896 */ /* 0x000fe2000800000a */
[----:B------:R-:W-:Y:S01]  /*6380*/  PLOP3.LUT P1, PT, PT, PT, UP0, 0x80, 0x0 ;  /* 0x000000000000781c */ /* 0x000fe20003f2f008 */
[----:B------:R-:W-:Y:S01]  /*6390*/  UMOV UR5, UR39 ;  /* 0x0000002700057c82 */ /* 0x000fe20008000000 */
[----:B------:R-:W-:Y:S01]  /*63a0*/  UMOV UR6, UR38 ;  /* 0x0000002600067c82 */ /* 0x000fe20008000000 */
[----:B------:R-:W-:Y:S01]  /*63b0*/  F2FP.BF16.F32.PACK_AB R140, R141, R140 ;  /* 0x0000008c8d8c723e */ /* 0x000fe200000010ff */
[----:B------:R-:W-:Y:S01]  /*63c0*/  IMAD.MOV.U32 R20, RZ, RZ, R11 ;  /* 0x000000ffff147224 */ /* 0x000fe200078e000b */
[----:B------:R-:W-:-:S02]  /*63d0*/  F2FP.BF16.F32.PACK_AB R142, R143, R142 ;  /* 0x0000008e8f8e723e */ /* 0x000fc400000010ff */
[----:B------:R-:W-:Y:S01]  /*63e0*/  F2FP.BF16.F32.PACK_AB R144, R145, R144 ;  /* 0x000000909190723e */ /* 0x000fe200000010ff */
[----:B------:R-:W-:Y:S01]  /*63f0*/  SYNCS.ARRIVE.TRANS64.RED.A1T0 RZ, [UR10], RZ ;  /* 0x000000ffffff79a7 */ /* 0x000fe2000810040a */
[----:B------:R-:W-:Y:S02]  /*6400*/  F2FP.BF16.F32.PACK_AB R146, R147, R146 ;  /* 0x000000929392723e */ /* 0x000fe400000010ff */
[----:B------:R-:W-:Y:S02]  /*6410*/  F2FP.BF16.F32.PACK_AB R148, R149, R148 ;  /* 0x000000949594723e */ /* 0x000fe400000010ff */
[----:B------:R-:W-:Y:S02]  /*6420*/  F2FP.BF16.F32.PACK_AB R150, R151, R150 ;  /* 0x000000969796723e */ /* 0x000fe400000010ff */
[----:B------:R-:W-:Y:S02]  /*6430*/  F2FP.BF16.F32.PACK_AB R152, R153, R152 ;  /* 0x000000989998723e */ /* 0x000fe400000010ff */
[----:B------:R-:W-:Y:S01]  /*6440*/  F2FP.BF16.F32.PACK_AB R159, R14, R131 ;  /* 0x000000830e9f723e */ /* 0x000fe200000010ff */
[----:B------:R-:W-:Y:S01]  /*6450*/  IMAD.MOV.U32 R14, RZ, RZ, R9 ;  /* 0x000000ffff0e7224 */ /* 0x000fe200078e0009 */
        /* <DEDUP_REMOVED lines=12> */
[----:B------:R-:W-:Y:S01]  /*6520*/  F2FP.BF16.F32.PACK_AB R157, R127, R123 ;  /* 0x0000007b7f9d723e */ /* 0x000fe200000010ff */
[----:B------:R-:W-:Y:S06]  /*6530*/  @P1 BRA `(.L_x_205) ;  /* 0xffffffdc00601947 */ /* 0x000fec000383ffff */
.L_x_194:
        /* <DEDUP_REMOVED lines=67> */
.L_x_206:
[----:B------:R-:W0:Y:S01]  /*6970*/  S2UR UR8, SR_CgaCtaId ;  /* 0x00000000000879c3 */ /* 0x000e220000008800 */
[----:B------:R-:W-:Y:S01]  /*6980*/  UMOV UR4, 0x400 ;  /* 0x0000040000047882 */ /* 0x000fe20000000000 */
[----:B------:R-:W-:-:S04]  /*6990*/  MOV R4, UR39 ;  /* 0x0000002700047c02 */ /* 0x000fc80008000f00 */
[----:B------:R-:W-:Y:S01]  /*69a0*/  SHF.L.U32 R4, R4, 0x1f, RZ ;  /* 0x0000001f04047819 */ /* 0x000fe200000006ff */
[----:B0-----:R-:W-:-:S04]  /*69b0*/  ULEA UR4, UR8, UR4, 0x18 ;  /* 0x0000000408047291 */ /* 0x001fc8000f8ec03f */
[----:B------:R-:W-:-:S09]  /*69c0*/  ULEA UR5, UR38, UR4, 0x3 ;  /* 0x0000000426057291 */ /* 0x000fd2000f8e183f */
[----:B------:R0:W1:Y:S01]  /*69d0*/  SYNCS.PHASECHK.TRANS64.TRYWAIT P1, [UR5+0x2a850], R4 ;  /* 0x02a85004ff0075a7 */ /* 0x0000620008020145 */
[----:B------:R-:W-:Y:S05]  /*69e0*/  @!P0 BRA `(.L_x_207) ;  /* 0x0000000000048947 */ /* 0x000fea0003800000 */
[----:B------:R-:W-:Y:S01]  /*69f0*/  BPT.TRAP 0x1 ;  /* 0x000000040000795c */ /* 0x000fe20000300000 */
.L_x_207:
[----:B-1----:R-:W-:Y:S05]  /*6a00*/  @P1 BRA `(.L_x_208) ;  /* 0x0000000000081947 */ /* 0x002fea0003800000 */
[----:B------:R-:W1:Y:S02]  /*6a10*/  SYNCS.PHASECHK.TRANS64.TRYWAIT P1, [UR5+0x2a850], R4 ;  /* 0x02a85004ff0075a7 */ /* 0x000e640008020145 */
[----:B-1----:R-:W-:Y:S05]  /*6a20*/  @!P1 BRA `(.L_x_209) ;  /* 0x0000009400289947 */ /* 0x002fea0003800000 */
.L_x_208:
[----:B------:R-:W-:Y:S01]  /*6a30*/  UIADD3 UR4, UR4, 0x400, URZ ;  /* 0x0000040004047890 */ /* 0x000fe2000fffe03f */
[----:B------:R-:W-:Y:S01]  /*6a40*/  WARPGROUP.ARRIVE ;  /* 0x00000000000079c5 */ /* 0x000fe20000000000 */
[----:B------:R-:W-:Y:S01]  /*6a50*/  UMOV UR7, 0x40000040 ;  /* 0x4000004000077882 */ /* 0x000fe20000000000 */
[----:B01----:R-:W0:Y:S01]  /*6a60*/  SHFL.BFLY PT, R4, R3, 0x2, 0x1f ;  /* 0x0c401f0003047f89 */ /* 0x003e2200000e0000 */
[----:B------:R-:W-:Y:S01]  /*6a70*/  USHF.R.U32.HI UR4, URZ, 0x4, UR4 ;  /* 0x000000043f047899 */ /* 0x000fe20008011604 */
[----:B------:R-:W-:Y:S02]  /*6a80*/  IMAD.MOV.U32 R8, RZ, RZ, RZ ;  /* 0x000000ffff087224 */ /* 0x000fe400078e00ff */
[----:B------:R-:W1:Y:S01]  /*6a90*/  SHFL.BFLY PT, R5, R0, 0x2, 0x1f ;  /* 0x0c401f0000057f89 */ /* 0x000e6200000e0000 */
[----:B------:R-:W-:-:S04]  /*6aa0*/  ULOP3.LUT UR4, UR4, 0x3fff, URZ, 0xc0, !UPT ;  /* 0x00003fff04047892 */ /* 0x000fc8000f8ec03f */
[----:B------:R-:W-:-:S04]  /*6ab0*/  ULOP3.LUT UR4, UR4, 0x3000000, URZ, 0xfc, !UPT ;  /* 0x0300000004047892 */ /* 0x000fc8000f8efc3f */
[----:B------:R-:W-:-:S07]  /*6ac0*/  UIMAD UR4, UR38, 0x600, UR4 ;  /* 0x00000600260478a4 */ /* 0x000fce000f8e0204 */
[----:B------:R-:W-:Y:S02]  /*6ad0*/  UMOV UR6, UR4 ;  /* 0x0000000400067c82 */ /* 0x000fe40008000000 */
[----:B------:R-:W-:Y:S01]  /*6ae0*/  HGMMA.64x128x16.F32.BF16 R24, R136, gdesc[UR4].tnspB, R24, gsb0 ;  /* 0x41e0000488187df0 */ /* 0x000fe20008001818 */
[----:B------:R-:W-:Y:S01]  /*6af0*/  UIADD3 UR6, UR4, 0x80, URZ ;  /* 0x0000008004067890 */ /* 0x000fe2000fffe03f */
[----:B0-----:R-:W-:Y:S01]  /*6b00*/  FADD.FTZ R4, R4, R3 ;  /* 0x0000000304047221 */ /* 0x001fe20000010000 */
[----:B------:R-:W-:Y:S01]  /*6b10*/  UMOV UR7, 0x40000040 ;  /* 0x4000004000077882 */ /* 0x000fe20000000000 */
[----:B------:R-:W-:Y:S02]  /*6b20*/  IMAD.MOV.U32 R3, RZ, RZ, -0x800000 ;  /* 0xff800000ff037424 */ /* 0x000fe400078e00ff */
[----:B-1----:R-:W-:Y:S01]  /*6b30*/  FADD.FTZ R6, R5, R0 ;  /* 0x0000000005067221 */ /* 0x002fe20000010000 */
[----:B------:R-:W-:Y:S01]  /*6b40*/  IMAD.MOV.U32 R0, RZ, RZ, -0x800000 ;  /* 0xff800000ff007424 */ /* 0x000fe200078e00ff */
[----:B------:R-:W0:Y:S04]  /*6b50*/  SHFL.BFLY PT, R5, R4, 0x1, 0x1f ;  /* 0x0c201f0004057f89 */ /* 0x000e2800000e0000 */
[----:B------:R-:W1:Y:S01]  /*6b60*/  SHFL.BFLY PT, R7, R6, 0x1, 0x1f ;  /* 0x0c201f0006077f89 */ /* 0x000e6200000e0000 */
[----:B0-----:R-:W-:Y:S01]  /*6b70*/  FADD.FTZ R13, R4, R5 ;  /* 0x00000005040d7221 */ /* 0x001fe20000010000 */
[----:B------:R-:W-:-:S02]  /*6b80*/  IMAD.MOV.U32 R5, RZ, RZ, RZ ;  /* 0x000000ffff057224 */ /* 0x000fc400078e00ff */
[----:B-1----:R-:W-:Y:S02]  /*6b90*/  FADD.FTZ R14, R6, R7 ;  /* 0x00000007060e7221 */ /* 0x002fe40000010000 */
[----:B------:R-:W-:-:S03]  /*6ba0*/  FSETP.NE.FTZ.AND P1, PT, R13, RZ, PT ;  /* 0x000000ff0d00720b */ /* 0x000fc60003f35000 */
[----:B------:R-:W-:-:S10]  /*6bb0*/  FSETP.NE.FTZ.AND P2, PT, R14, RZ, PT ;  /* 0x000000ff0e00720b */ /* 0x000fd40003f55000 */
[----:B------:R-:W0:Y:S01]  /*6bc0*/  @P1 MUFU.LG2 R7, R13 ;  /* 0x0000000d00071308 */ /* 0x000e220000000c00 */
[C---:B------:R-:W-:Y:S02]  /*6bd0*/  @P1 FMUL.FTZ R4, R12.reuse, 0.69314718246459960938 ;  /* 0x3f3172180c041820 */ /* 0x040fe40000410000 */
[----:B------:R-:W-:-:S05]  /*6be0*/  @P2 FMUL.FTZ R15, R12, 0.69314718246459960938 ;  /* 0x3f3172180c0f2820 */ /* 0x000fca0000410000 */
        /* <DEDUP_REMOVED lines=34> */
.L_x_210:
[----:B------:R-:W-:Y:S01]  /*6e10*/  R2UR UR6, R178 ;  /* 0x00000000b20672ca */ /* 0x000fe200000e0000 */
[----:B------:R-:W-:Y:S01]  /*6e20*/  UIADD3 UR4, UR5, 0x2a860, URZ ;  /* 0x0002a86005047890 */ /* 0x000fe2000fffe03f */
[-C--:B------:R-:W-:Y:S01]  /*6e30*/  FMUL.FTZ R20, R24, R5.reuse ;  /* 0x0000000518147220 */ /* 0x080fe20000410000 */
[----:B------:R-:W-:Y:S01]  /*6e40*/  UIADD3 UR38, UR38, 0x1, URZ ;  /* 0x0000000126267890 */ /* 0x000fe2000fffe03f */
[-C--:B------:R-:W-:Y:S01]  /*6e50*/  FMUL.FTZ R21, R25, R5.reuse ;  /* 0x0000000519157220 */ /* 0x080fe20000410000 */
[----:B------:R-:W-:Y:S01]  /*6e60*/  UPRMT UR4, UR8, 0x654, UR4 ;  /* 0x0000065408047896 */ /* 0x000fe20008000004 */
[-C--:B------:R-:W-:Y:S01]  /*6e70*/  FMUL.FTZ R88, R28, R5.reuse ;  /* 0x000000051c587220 */ /* 0x080fe20000410000 */
[----:B------:R-:W-:Y:S01]  /*6e80*/  UISETP.NE.AND UP0, UPT, UR38, 0x2, UPT ;  /* 0x000000022600788c */ /* 0x000fe2000bf05270 */
[-C--:B------:R-:W-:Y:S01]  /*6e90*/  FMUL.FTZ R89, R29, R5.reuse ;  /* 0x000000051d597220 */ /* 0x080fe20000410000 */
[-C--:B------:R-:W-:Y:S01]  /*6ea0*/  FMUL.FTZ R90, R32, R5.reuse ;  /* 0x00000005205a7220 */ /* 0x080fe20000410000 */
[-C--:B------:R-:W-:Y:S01]  /*6eb0*/  FMUL.FTZ R91, R33, R5.reuse ;  /* 0x00000005215b7220 */ /* 0x080fe20000410000 */
[-C--:B------:R-:W-:Y:S01]  /*6ec0*/  FMUL.FTZ R36, R36, R5.reuse ;  /* 0x0000000524247220 */ /* 0x080fe20000410000 */
[-C--:B------:R-:W-:Y:S01]  /*6ed0*/  FMUL.FTZ R37, R37, R5.reuse ;  /* 0x0000000525257220 */ /* 0x080fe20000410000 */
[----:B------:R-:W-:Y:S01]  /*6ee0*/  UIADD3 UR6, UR6, 0x1, URZ ;  /* 0x0000000106067890 */ /* 0x000fe2000fffe03f */
[----:B------:R-:W-:Y:S01]  /*6ef0*/  SYNCS.ARRIVE.TRANS64.RED.A1T0 RZ, [UR4], RZ ;  /* 0x000000ffffff79a7 */ /* 0x000fe20008100404 */
[----:B------:R-:W-:Y:S01]  /*6f00*/  USEL UR4, URZ, 0x1, UP0 ;  /* 0x000000013f047887 */ /* 0x000fe20008000000 */
        /* <DEDUP_REMOVED lines=26> */
[----:B------:R-:W-:Y:S01]  /*70b0*/  FMUL.FTZ R93, R27, R8 ;  /* 0x000000081b5d7220 */ /* 0x000fe20000410000 */
[----:B------:R-:W-:-:S02]  /*70c0*/  IMAD.U32 R178, RZ, RZ, UR6 ;  /* 0x00000006ffb27e24 */ /* 0x000fc4000f8e00ff */
        /* <DEDUP_REMOVED lines=30> */
[----:B------:R-:W-:-:S02]  /*72b0*/  USEL UR38, UR38, URZ, UP0 ;  /* 0x0000003f26267287 */ /* 0x000fc40008000000 */
[----:B------:R-:W-:-:S12]  /*72c0*/  ULOP3.LUT UR39, UR39, UR4, URZ, 0x3c, !UPT ;  /* 0x0000000427277292 */ /* 0x000fd8000f8e3c3f */
.L_x_186:
[----:B------:R-:W0:Y:S01]  /*72d0*/  S2R R5, SR_CgaCtaId ;  /* 0x0000000000057919 */ /* 0x000e220000008800 */
[----:B------:R-:W-:Y:S01]  /*72e0*/  MOV R98, 0x400 ;  /* 0x0000040000627802 */ /* 0x000fe20000000f00 */
[----:B------:R-:W-:Y:S01]  /*72f0*/  BSSY B0, `(.L_x_211) ;  /* 0x0000300000007945 */ /* 0x000fe20003800000 */
[----:B------:R-:W-:Y:S02]  /*7300*/  BAR.SYNC.DEFER_BLOCKING 0x5, 0x180 ;  /* 0x0146000000007b1d */ /* 0x000fe40000010000 */
[----:B0-----:R-:W-:-:S05]  /*7310*/  LEA R98, R5, R98, 0x18 ;  /* 0x0000006205627211 */ /* 0x001fca00078ec0ff */
[----:B------:R-:W0:Y:S02]  /*7320*/  LDS.128 R24, [R98+0x2a8d0] ;  /* 0x02a8d00062187984 */ /* 0x000e240000000c00 */
[----:B0-----:R-:W-:Y:S02]  /*7330*/  R2UR UR6, R25 ;  /* 0x00000000190672ca */ /* 0x001fe400000e0000 */
[----:B------:R-:W-:Y:S01]  /*7340*/  R2UR UR5, R26 ;  /* 0x000000001a0572ca */ /* 0x000fe200000e0000 */
[----:B------:R-:W-:Y:S06]  /*7350*/  BAR.ARV 0x4, 0x180 ;  /* 0x0106000000007b1d */ /* 0x000fec0000002000 */
[----:B------:R-:W-:Y:S08]  /*7360*/  @P0 BRA `(.L_x_212) ;  /* 0x0000002000940947 */ /* 0x000ff00003800000 */
[----:B------:R-:W0:Y:S01]  /*7370*/  S2R R5, SR_SWINHI ;  /* 0x0000000000057919 */ /* 0x000e220000002f00 */
[----:B------:R-:W-:Y:S01]  /*7380*/  R2UR UR16, R18 ;  /* 0x00000000121072ca */ /* 0x000fe200000e0000 */
[----:B------:R-:W-:Y:S01]  /*7390*/  USHF.L.U32 UR4, UR61, 0x2, URZ ;  /* 0x000000023d047899 */ /* 0x000fe2000800063f */
[----:B------:R-:W-:Y:S01]  /*73a0*/  F2FP.BF16.F32.PACK_AB R34, R53, R52 ;  /* 0x000000343522723e */ /* 0x000fe200000010ff */
[----:B------:R-:W-:Y:S01]  /*73b0*/  BAR.SYNC.DEFER_BLOCKING 0x1, 0x100 ;  /* 0x0044000000007b1d */ /* 0x000fe20000010000 */
[----:B------:R-:W-:Y:S02]  /*73c0*/  R2UR UR13, R177 ;  /* 0x00000000b10d72ca */ /* 0x000fe400000e0000 */
[----:B------:R-:W-:Y:S02]  /*73d0*/  R2UR UR15, R175 ;  /* 0x00000000af0f72ca */ /* 0x000fe400000e0000 */
[----:B------:R-:W-:Y:S01]  /*73e0*/  R2UR UR14, R19 ;  /* 0x00000000130e72ca */ /* 0x000fe200000e0000 */
[----:B------:R-:W-:Y:S01]  /*73f0*/  ULDC.64 UR10, c[0x0][0xc00] ;  /* 0x00030000000a7ab9 */ /* 0x000fe20000000a00 */
[----:B------:R-:W-:Y:S01]  /*7400*/  R2UR UR18, R174 ;  /* 0x00000000ae1272ca */ /* 0x000fe200000e0000 */
[----:B------:R-:W-:-:S06]  /*7410*/  UIADD3 UR7, UP0, UR4, UR10, URZ ;  /* 0x0000000a04077290 */ /* 0x000fcc000ff1e03f */
[----:B------:R-:W-:-:S04]  /*7420*/  USHF.L.U64.HI UR12, UR61, 0x2, UR13 ;  /* 0x000000023d0c7899 */ /* 0x000fc8000801020d */
[----:B------:R-:W-:Y:S01]  /*7430*/  UIADD3.X UR8, UR12, UR11, URZ, UP0, !UPT ;  /* 0x0000000b0c087290 */ /* 0x000fe200087fe43f */
[----:B------:R-:W-:Y:S02]  /*7440*/  MOV R24, R98 ;  /* 0x0000006200187202 */ /* 0x000fe40000000f00 */
[----:B0-----:R-:W-:-:S03]  /*7450*/  MOV R25, R5 ;  /* 0x0000000500197202 */ /* 0x001fc60000000f00 */
[----:B------:R-:W-:-:S03]  /*7460*/  IMAD.WIDE R4, R198, 0x2, R24 ;  /* 0x00000002c6047825 */ /* 0x000fc600078e0218 */
[C---:B------:R-:W-:Y:S02]  /*7470*/  LOP3.LUT R7, R4.reuse, 0x380, RZ, 0xc0, !PT ;  /* 0x0000038004077812 */ /* 0x040fe400078ec0ff */
[C---:B------:R-:W-:Y:S02]  /*7480*/  IADD3 R8, P5, R4.reuse, 0x40, RZ ;  /* 0x0000004004087810 */ /* 0x040fe40007fbe0ff */
[----:B------:R-:W-:Y:S02]  /*7490*/  SHF.R.U64 R7, R7, 0x3, RZ ;  /* 0x0000000307077819 */ /* 0x000fe400000012ff */
[C---:B------:R-:W-:Y:S02]  /*74a0*/  IADD3 R35, P6, R4.reuse, 0x20, RZ ;  /* 0x0000002004237810 */ /* 0x040fe40007fde0ff */
[C---:B------:R-:W-:Y:S02]  /*74b0*/  IADD3 R99, P4, R4.reuse, 0x60, RZ ;  /* 0x0000006004637810 */ /* 0x040fe40007f9e0ff */
[C---:B------:R-:W-:Y:S01]  /*74c0*/  IADD3 R101, P3, R4.reuse, 0x4000, RZ ;  /* 0x0000400004657810 */ /* 0x040fe20007f7e0ff */
[--C-:B------:R-:W-:Y:S01]  /*74d0*/  IMAD.X R33, RZ, RZ, R5.reuse, P6 ;  /* 0x000000ffff217224 */ /* 0x100fe200030e0605 */
[C---:B------:R-:W-:Y:S01]  /*74e0*/  IADD3 R103, P2, R4.reuse, 0x4020, RZ ;  /* 0x0000402004677810 */ /* 0x040fe20007f5e0ff */
[--C-:B------:R-:W-:Y:S01]  /*74f0*/  IMAD.X R29, RZ, RZ, R5.reuse, P4 ;  /* 0x000000ffff1d7224 */ /* 0x100fe200020e0605 */
[C---:B------:R-:W-:Y:S01]  /*7500*/  IADD3 R105, P1, R4.reuse, 0x4040, RZ ;  /* 0x0000404004697810 */ /* 0x040fe20007f3e0ff */
[--C-:B------:R-:W-:Y:S01]  /*7510*/  IMAD.X R15, RZ, RZ, R5.reuse, P3 ;  /* 0x000000ffff0f7224 */ /* 0x100fe200018e0605 */
[----:B------:R-:W-:Y:S01]  /*7520*/  IADD3 R107, P0, R4, 0x4060, RZ ;  /* 0x00004060046b7810 */ /* 0x000fe20007f1e0ff */
[--C-:B------:R-:W-:Y:S01]  /*7530*/  IMAD.X R13, RZ, RZ, R5.reuse, P2 ;  /* 0x000000ffff0d7224 */ /* 0x100fe200010e0605 */
[----:B------:R-:W-:Y:S01]  /*7540*/  LOP3.LUT R4, R7, R4, RZ, 0x3c, !PT ;  /* 0x0000000407047212 */ /* 0x000fe200078e3cff */
[--C-:B------:R-:W-:Y:S01]  /*7550*/  IMAD.X R11, RZ, RZ, R5.reuse, P1 ;  /* 0x000000ffff0b7224 */ /* 0x100fe200008e0605 */
[----:B------:R-:W-:Y:S01]  /*7560*/  LOP3.LUT R7, R8, 0x380, RZ, 0xc0, !PT ;  /* 0x0000038008077812 */ /* 0x000fe200078ec0ff */
[----:B------:R-:W-:Y:S01]  /*7570*/  IMAD.X R9, RZ, RZ, R5, P0 ;  /* 0x000000ffff097224 */ /* 0x000fe200000e0605 */
[----:B------:R-:W-:-:S02]  /*7580*/  LOP3.LUT R10, R99, 0x380, RZ, 0xc0, !PT ;  /* 0x00000380630a7812 */ /* 0x000fc400078ec0ff */
[----:B------:R-:W-:Y:S02]  /*7590*/  SHF.R.U64 R7, R7, 0x3, RZ ;  /* 0x0000000307077819 */ /* 0x000fe400000012ff */
[----:B------:R-:W-:Y:S02]  /*75a0*/  LOP3.LUT R12, R101, 0x380, RZ, 0xc0, !PT ;  /* 0x00000380650c7812 */ /* 0x000fe400078ec0ff */
[----:B------:R-:W-:Y:S02]  /*75b0*/  LOP3.LUT R30, R7, R8, RZ, 0x3c, !PT ;  /* 0x00000008071e7212 */ /* 0x000fe400078e3cff */
[----:B------:R-:W-:Y:S02]  /*75c0*/  SHF.R.U64 R10, R10, 0x3, RZ ;  /* 0x000000030a0a7819 */ /* 0x000fe400000012ff */
[----:B------:R-:W-:Y:S02]  /*75d0*/  LOP3.LUT R8, R103, 0x380, RZ, 0xc0, !PT ;  /* 0x0000038067087812 */ /* 0x000fe400078ec0ff */
[----:B------:R-:W-:-:S02]  /*75e0*/  LOP3.LUT R6, R35, 0x380, RZ, 0xc0, !PT ;  /* 0x0000038023067812 */ /* 0x000fc400078ec0ff */
[----:B------:R-:W-:Y:S02]  /*75f0*/  SHF.R.U64 R12, R12, 0x3, RZ ;  /* 0x000000030c0c7819 */ /* 0x000fe400000012ff */
[----:B------:R-:W-:Y:S02]  /*7600*/  LOP3.LUT R28, R10, R99, RZ, 0x3c, !PT ;  /* 0x000000630a1c7212 */ /* 0x000fe400078e3cff */
[----:B------:R-:W-:Y:S02]  /*7610*/  LOP3.LUT R18, R107, 0x380, RZ, 0xc0, !PT ;  /* 0x000003806b127812 */ /* 0x000fe400078ec0ff */
[----:B------:R-:W-:Y:S02]  /*7620*/  SHF.R.U64 R8, R8, 0x3, RZ ;  /* 0x0000000308087819 */ /* 0x000fe400000012ff */
[----:B------:R-:W-:Y:S02]  /*7630*/  SHF.R.U64 R6, R6, 0x3, RZ ;  /* 0x0000000306067819 */ /* 0x000fe400000012ff */
[----:B------:R-:W-:-:S02]  /*7640*/  LOP3.LUT R10, R105, 0x380, RZ, 0xc0, !PT ;  /* 0x00000380690a7812 */ /* 0x000fc400078ec0ff */
[----:B------:R-:W-:Y:S02]  /*7650*/  LOP3.LUT R14, R12, R101, RZ, 0x3c, !PT ;  /* 0x000000650c0e7212 */ /* 0x000fe400078e3cff */
[----:B------:R-:W-:Y:S02]  /*7660*/  SHF.R.U64 R18, R18, 0x3, RZ ;  /* 0x0000000312127819 */ /* 0x000fe400000012ff */
[----:B------:R-:W-:Y:S02]  /*7670*/  LOP3.LUT R12, R8, R103, RZ, 0x3c, !PT ;  /* 0x00000067080c7212 */ /* 0x000fe400078e3cff */
[----:B------:R-:W-:Y:S02]  /*7680*/  IADD3.X R31, RZ, R5, RZ, P5, !PT ;  /* 0x00000005ff1f7210 */ /* 0x000fe40002ffe4ff */
[----:B------:R-:W-:Y:S02]  /*7690*/  LOP3.LUT R32, R6, R35, RZ, 0x3c, !PT ;  /* 0x0000002306207212 */ /* 0x000fe400078e3cff */
[----:B------:R-:W-:-:S02]  /*76a0*/  SHF.R.U64 R10, R10, 0x3, RZ ;  /* 0x000000030a0a7819 */ /* 0x000fc400000012ff */
[----:B------:R-:W-:Y:S02]  /*76b0*/  MOV R26, R4 ;  /* 0x00000004001a7202 */ /* 0x000fe40000000f00 */
[----:B------:R-:W-:Y:S02]  /*76c0*/  F2FP.BF16.F32.PACK_AB R4, R21, R20 ;  /* 0x000000141504723e */ /* 0x000fe400000010ff */
[----:B------:R-:W-:Y:S02]  /*76d0*/  F2FP.BF16.F32.PACK_AB R5, R93, R92 ;  /* 0x0000005c5d05723e */ /* 0x000fe400000010ff */
[----:B------:R-:W-:Y:S02]  /*76e0*/  F2FP.BF16.F32.PACK_AB R6, R89, R88 ;  /* 0x000000585906723e */ /* 0x000fe400000010ff */
[----:B------:R-:W-:Y:S02]  /*76f0*/  F2FP.BF16.F32.PACK_AB R7, R95, R94 ;  /* 0x0000005e5f07723e */ /* 0x000fe400000010ff */
[----:B------:R-:W-:-:S02]  /*7700*/  LOP3.LUT R8, R18, R107, RZ, 0x3c, !PT ;  /* 0x0000006b12087212 */ /* 0x000fc400078e3cff */
[----:B------:R-:W-:Y:S01]  /*7710*/  MOV R101, R14 ;  /* 0x0000000e00657202 */ /* 0x000fe20000000f00 */
[----:B------:R0:W-:Y:S01]  /*7720*/  STSM.16.M88.4 [R26], R4 ;  /* 0x000000041a007844 */ /* 0x0001e20000000200 */
[----:B------:R-:W-:Y:S02]  /*7730*/  MOV R100, R12 ;  /* 0x0000000c00647202 */ /* 0x000fe40000000f00 */
[----:B------:R-:W-:Y:S02]  /*7740*/  LOP3.LUT R10, R10, R105, RZ, 0x3c, !PT ;  /* 0x000000690a0a7212 */ /* 0x000fe400078e3cff */
[----:B------:R-:W-:Y:S02]  /*7750*/  MOV R103, R32 ;  /* 0x0000002000677202 */ /* 0x000fe40000000f00 */
[----:B------:R-:W-:Y:S02]  /*7760*/  MOV R102, R30 ;  /* 0x0000001e00667202 */ /* 0x000fe40000000f00 */
[----:B------:R-:W-:-:S02]  /*7770*/  MOV R18, R28 ;  /* 0x0000001c00127202 */ /* 0x000fc40000000f00 */
[----:B------:R-:W-:Y:S02]  /*7780*/  F2FP.BF16.F32.PACK_AB R12, R91, R90 ;  /* 0x0000005a5b0c723e */ /* 0x000fe400000010ff */
[----:B------:R-:W-:Y:S02]  /*7790*/  F2FP.BF16.F32.PACK_AB R13, R97, R96 ;  /* 0x00000060610d723e */ /* 0x000fe400000010ff */
[----:B------:R-:W-:Y:S02]  /*77a0*/  F2FP.BF16.F32.PACK_AB R14, R37, R36 ;  /* 0x00000024250e723e */ /* 0x000fe400000010ff */
[----:B------:R-:W-:Y:S02]  /*77b0*/  F2FP.BF16.F32.PACK_AB R15, R39, R38 ;  /* 0x00000026270f723e */ /* 0x000fe400000010ff */
[----:B------:R-:W-:Y:S02]  /*77c0*/  F2FP.BF16.F32.PACK_AB R28, R41, R40 ;  /* 0x00000028291c723e */ /* 0x000fe400000010ff */
[----:B------:R-:W-:Y:S01]  /*77d0*/  F2FP.BF16.F32.PACK_AB R29, R43, R42 ;  /* 0x0000002a2b1d723e */ /* 0x000fe200000010ff */
[----:B------:R-:W-:Y:S01]  /*77e0*/  STSM.16.M88.4 [R103], R12 ;  /* 0x0000000c67007844 */ /* 0x000fe20000000200 */
[----:B------:R-:W-:-:S02]  /*77f0*/  F2FP.BF16.F32.PACK_AB R30, R45, R44 ;  /* 0x0000002c2d1e723e */ /* 0x000fc400000010ff */
[----:B------:R-:W-:Y:S02]  /*7800*/  F2FP.BF16.F32.PACK_AB R31, R47, R46 ;  /* 0x0000002e2f1f723e */ /* 0x000fe400000010ff */
[----:B------:R-:W-:Y:S02]  /*7810*/  F2FP.BF16.F32.PACK_AB R32, R49, R48 ;  /* 0x000000303120723e */ /* 0x000fe400000010ff */
[----:B------:R-:W-:Y:S01]  /*7820*/  F2FP.BF16.F32.PACK_AB R33, R51, R50 ;  /* 0x000000323321723e */ /* 0x000fe200000010ff */
[----:B------:R-:W-:Y:S01]  /*7830*/  STSM.16.M88.4 [R102], R28 ;  /* 0x0000001c66007844 */ /* 0x000fe20000000200 */
[----:B------:R-:W-:Y:S02]  /*7840*/  F2FP.BF16.F32.PACK_AB R35, R55, R54 ;  /* 0x000000363723723e */ /* 0x000fe400000010ff */
[----:B------:R-:W-:Y:S02]  /*7850*/  MOV R99, R10 ;  /* 0x0000000a00637202 */ /* 0x000fe40000000f00 */
[----:B0-----:R-:W-:Y:S01]  /*7860*/  MOV R26, R8 ;  /* 0x00000008001a7202 */ /* 0x001fe20000000f00 */
[----:B------:R0:W-:Y:S01]  /*7870*/  STSM.16.M88.4 [R18], R32 ;  /* 0x0000002012007844 */ /* 0x0001e20000000200 */
[----:B------:R-:W-:-:S02]  /*7880*/  F2FP.BF16.F32.PACK_AB R4, R57, R56 ;  /* 0x000000383904723e */ /* 0x000fc400000010ff */
[----:B------:R-:W-:Y:S02]  /*7890*/  F2FP.BF16.F32.PACK_AB R5, R59, R58 ;  /* 0x0000003a3b05723e */ /* 0x000fe400000010ff */
[----:B------:R-:W-:Y:S02]  /*78a0*/  F2FP.BF16.F32.PACK_AB R6, R61, R60 ;  /* 0x0000003c3d06723e */ /* 0x000fe400000010ff */
[----:B------:R-:W-:Y:S02]  /*78b0*/  F2FP.BF16.F32.PACK_AB R7, R63, R62 ;  /* 0x0000003e3f07723e */ /* 0x000fe400000010ff */
[----:B------:R-:W-:Y:S02]  /*78c0*/  F2FP.BF16.F32.PACK_AB R8, R65, R64 ;  /* 0x000000404108723e */ /* 0x000fe400000010ff */
[----:B------:R-:W-:Y:S01]  /*78d0*/  F2FP.BF16.F32.PACK_AB R9, R67, R66 ;  /* 0x000000424309723e */ /* 0x000fe200000010ff */
[----:B------:R-:W-:Y:S01]  /*78e0*/  STSM.16.M88.4 [R101], R4 ;  /* 0x0000000465007844 */ /* 0x000fe20000000200 */
[----:B------:R-:W-:-:S02]  /*78f0*/  F2FP.BF16.F32.PACK_AB R10, R69, R68 ;  /* 0x00000044450a723e */ /* 0x000fc400000010ff */
[----:B------:R-:W-:Y:S01]  /*7900*/  F2FP.BF16.F32.PACK_AB R11, R71, R70 ;  /* 0x00000046470b723e */ /* 0x000fe200000010ff */
[----:B0-----:R-:W-:Y:S01]  /*7910*/  IMAD.U32 R32, RZ, RZ, UR7 ;  /* 0x00000007ff207e24 */ /* 0x001fe2000f8e00ff */
[----:B------:R-:W-:Y:S02]  /*7920*/  F2FP.BF16.F32.PACK_AB R12, R73, R72 ;  /* 0x00000048490c723e */ /* 0x000fe400000010ff */
[----:B------:R-:W-:Y:S01]  /*7930*/  F2FP.BF16.F32.PACK_AB R13, R75, R74 ;  /* 0x0000004a4b0d723e */ /* 0x000fe200000010ff */
[----:B------:R-:W-:Y:S01]  /*7940*/  STSM.16.M88.4 [R100], R8 ;  /* 0x0000000864007844 */ /* 0x000fe20000000200 */
[----:B------:R-:W-:Y:S02]  /*7950*/  F2FP.BF16.F32.PACK_AB R14, R77, R76 ;  /* 0x0000004c4d0e723e */ /* 0x000fe400000010ff */
[----:B------:R-:W-:Y:S02]  /*7960*/  F2FP.BF16.F32.PACK_AB R15, R79, R78 ;  /* 0x0000004e4f0f723e */ /* 0x000fe400000010ff */
[----:B------:R-:W-:-:S02]  /*7970*/  F2FP.BF16.F32.PACK_AB R28, R81, R80 ;  /* 0x00000050511c723e */ /* 0x000fc400000010ff */
[----:B------:R-:W-:Y:S01]  /*7980*/  F2FP.BF16.F32.PACK_AB R29, R83, R82 ;  /* 0x00000052531d723e */ /* 0x000fe200000010ff */
[----:B------:R-:W-:Y:S01]  /*7990*/  STSM.16.M88.4 [R99], R12 ;  /* 0x0000000c63007844 */ /* 0x000fe20000000200 */
[----:B------:R-:W-:Y:S02]  /*79a0*/  F2FP.BF16.F32.PACK_AB R30, R85, R84 ;  /* 0x00000054551e723e */ /* 0x000fe400000010ff */
[----:B------:R-:W-:Y:S02]  /*79b0*/  F2FP.BF16.F32.PACK_AB R31, R87, R86 ;  /* 0x00000056571f723e */ /* 0x000fe400000010ff */
[----:B------:R-:W-:Y:S02]  /*79c0*/  ISETP.NE.U32.AND P0, PT, RZ, UR10, PT ;  /* 0x0000000aff007c0c */ /* 0x000fe4000bf05070 */
[----:B------:R-:W-:Y:S01]  /*79d0*/  MOV R33, UR8 ;  /* 0x0000000800217c02 */ /* 0x000fe20008000f00 */
[----:B------:R0:W-:Y:S01]  /*79e0*/  STSM.16.M88.4 [R26], R28 ;  /* 0x0000001c1a007844 */ /* 0x0001e20000000200 */
[----:B------:R-:W-:Y:S01]  /*79f0*/  BAR.SYNC.DEFER_BLOCKING 0x1, 0x100 ;  /* 0x0044000000007b1d */ /* 0x000fe20000010000 */
[----:B------:R-:W-:-:S05]  /*7a00*/  ISETP.NE.AND.EX P0, PT, RZ, UR11, PT, P0 ;  /* 0x0000000bff007c0c */ /* 0x000fca000bf05300 */
[----:B------:R-:W-:Y:S02]  /*7a10*/  ULDC.64 UR8, c[0x0][0xc08] ;  /* 0x0003020000087ab9 */ /* 0x000fe40000000a00 */
[----:B0-----:R-:W0:Y:S06]  /*7a20*/  LDC R26, c[0x0][0xbe8] ;  /* 0x0002fa00ff1a7b82 */ /* 0x001e2c0000000800 */
[----:B------:R-:W2:Y:S01]  /*7a30*/  @P0 LDG.E R18, desc[UR36][R32.64] ;  /* 0x0000002420120981 */ /* 0x000ea2000c1e1900 */
[----:B------:R-:W-:-:S04]  /*7a40*/  UISETP.NE.U32.AND UP0, UPT, UR8, URZ, UPT ;  /* 0x0000003f0800728c */ /* 0x000fc8000bf05070 */
[----:B------:R-:W-:-:S06]  /*7a50*/  UISETP.NE.AND.EX UP0, UPT, UR9, URZ, UPT, UP0 ;  /* 0x0000003f0900728c */ /* 0x000fcc000bf05300 */
[----:B------:R-:W-:Y:S02]  /*7a60*/  PLOP3.LUT P4, PT, PT, PT, UP0, 0x80, 0x0 ;  /* 0x000000000000781c */ /* 0x000fe40003f8f008 */
[----:B0-----:R-:W-:-:S03]  /*7a70*/  ISETP.NE.AND P1, PT, R26, 0x1, PT ;  /* 0x000000011a00780c */ /* 0x001fc60003f25270 */
[----:B------:R-:W-:-:S03]  /*7a80*/  @UP0 UIADD3 UR8, UP1, UR4, UR8, URZ ;  /* 0x0000000804080290 */ /* 0x000fc6000ff3e03f */
[----:B------:R-:W-:Y:S01]  /*7a90*/  ULDC UR4, c[0x0][0xa88] ;  /* 0x0002a20000047ab9 */ /* 0x000fe20000000800 */
[----:B------:R-:W-:Y:S01]  /*7aa0*/  @UP0 UIADD3.X UR9, UR12, UR9, URZ, UP1, !UPT ;  /* 0x000000090c090290 */ /* 0x000fe20008ffe43f */
[----:B------:R-:W-:Y:S01]  /*7ab0*/  IMAD.U32 R9, RZ, RZ, UR4 ;  /* 0x00000004ff097e24 */ /* 0x000fe2000f8e00ff */
[----:B------:R-:W-:Y:S01]  /*7ac0*/  UISETP.NE.AND UP0, UPT, UR16, URZ, UPT ;  /* 0x0000003f1000728c */ /* 0x000fe2000bf05270 */
[----:B------:R-:W-:Y:S01]  /*7ad0*/  IMAD.U32 R4, RZ, RZ, UR8 ;  /* 0x00000008ff047e24 */ /* 0x000fe2000f8e00ff */
[----:B------:R-:W-:Y:S02]  /*7ae0*/  ULDC UR4, c[0x0][0xad4] ;  /* 0x0002b50000047ab9 */ /* 0x000fe40000000800 */
[----:B------:R-:W0:Y:S01]  /*7af0*/  @P1 LDC R6, c[0x0][0xbec] ;  /* 0x0002fb00ff061b82 */ /* 0x000e220000000800 */
[----:B------:R-:W-:Y:S01]  /*7b00*/  USEL UR4, UR16, UR4, UP0 ;  /* 0x0000000410047287 */ /* 0x000fe20008000000 */
[----:B------:R-:W-:Y:S01]  /*7b10*/  IMAD.U32 R5, RZ, RZ, UR9 ;  /* 0x00000009ff057e24 */ /* 0x000fe2000f8e00ff */
[----:B------:R-:W-:-:S02]  /*7b20*/  UMOV UR17, 0x9b8 ;  /* 0x000009b800117882 */ /* 0x000fc40000000000 */
[----:B------:R-:W-:-:S03]  /*7b30*/  UISETP.GT.AND UP1, UPT, UR4, 0x1, UPT ;  /* 0x000000010400788c */ /* 0x000fc6000bf24270 */
[----:B------:R-:W1:Y:S01]  /*7b40*/  @P1 LDC R11, c[0x0][0xbf0] ;  /* 0x0002fc00ff0b1b82 */ /* 0x000e620000000800 */
[----:B------:R-:W-:Y:S01]  /*7b50*/  USEL UR17, UR17, 0x978, UP1 ;  /* 0x0000097811117887 */ /* 0x000fe20008800000 */
[----:B------:R3:W5:Y:S01]  /*7b60*/  @P4 LDG.E R9, desc[UR36][R4.64] ;  /* 0x0000002404094981 */ /* 0x000762000c1e1900 */
[----:B------:R-:W-:Y:S01]  /*7b70*/  UISETP.NE.U32.AND UP0, UPT, UR10, URZ, UPT ;  /* 0x0000003f0a00728c */ /* 0x000fe2000bf05070 */
[----:B------:R-:W-:Y:S01]  /*7b80*/  UMOV UR4, URZ ;  /* 0x0000003f00047c82 */ /* 0x000fe20008000000 */
[----:B------:R-:W-:Y:S02]  /*7b90*/  USEL UR7, UR14, URZ, UP1 ;  /* 0x0000003f0e077287 */ /* 0x000fe40008800000 */
[----:B------:R-:W-:Y:S01]  /*7ba0*/  UISETP.NE.AND.EX UP0, UPT, UR11, URZ, UPT, UP0 ;  /* 0x0000003f0b00728c */ /* 0x000fe2000bf05300 */
[----:B---3--:R-:W-:-:S03]  /*7bb0*/  IMAD.U32 R4, RZ, RZ, UR15 ;  /* 0x0000000fff047e24 */ /* 0x008fc6000f8e00ff */
[----:B------:R-:W-:Y:S02]  /*7bc0*/  USEL UR61, UR61, URZ, !UP0 ;  /* 0x0000003f3d3d7287 */ /* 0x000fe4000c000000 */
[----:B------:R-:W-:Y:S01]  /*7bd0*/  ULDC.64 UR8, c[0x0][UR17+0x218] ;  /* 0x0000860011087abb */ /* 0x000fe20008000a00 */
[----:B------:R-:W-:Y:S01]  /*7be0*/  IMAD R13, R4, 0x80, R197 ;  /* 0x00000080040d7824 */ /* 0x000fe200078e02c5 */
[----:B------:R-:W-:Y:S01]  /*7bf0*/  ULDC.64 UR10, c[0x0][UR17+0x220] ;  /* 0x00008800110a7abb */ /* 0x000fe20008000a00 */
[----:B------:R-:W-:Y:S02]  /*7c00*/  USEL UR16, UR13, URZ, !UP0 ;  /* 0x0000003f0d107287 */ /* 0x000fe4000c000000 */
[----:B0-----:R-:W-:Y:S01]  /*7c10*/  @P1 IMAD.HI.U32 R4, R13, R6, RZ ;  /* 0x000000060d041227 */ /* 0x001fe200078e00ff */
[----:B------:R-:W-:Y:S01]  /*7c20*/  ULDC.64 UR12, c[0x0][UR17+0x228] ;  /* 0x00008a00110c7abb */ /* 0x000fe20008000a00 */
[----:B------:R-:W-:Y:S02]  /*7c30*/  UIMAD.WIDE.U32 UR14, UR8, UR18, URZ ;  /* 0x00000012080e72a5 */ /* 0x000fe4000f8e003f */
[----:B------:R-:W-:Y:S01]  /*7c40*/  UIMAD UR11, UR11, UR61, URZ ;  /* 0x0000003d0b0b72a4 */ /* 0x000fe2000f8e023f */
[----:B------:R-:W-:Y:S01]  /*7c50*/  IMAD.MOV.U32 R7, RZ, RZ, R13 ;  /* 0x000000ffff077224 */ /* 0x000fe200078e000d */
[----:B------:R-:W-:Y:S01]  /*7c60*/  UIMAD UR18, UR9, UR18, URZ ;  /* 0x00000012091272a4 */ /* 0x000fe2000f8e023f */
[----:B-1----:R-:W-:Y:S01]  /*7c70*/  @P1 SHF.R.U32.HI R7, RZ, R11, R4 ;  /* 0x0000000bff071219 */ /* 0x002fe20000011604 */
[----:B------:R-:W-:-:S02]  /*7c80*/  UIMAD.WIDE.U32 UR8, UR10, UR61, URZ ;  /* 0x0000003d0a0872a5 */ /* 0x000fc4000f8e003f */
[----:B------:R-:W-:Y:S01]  /*7c90*/  UIMAD.WIDE.U32 UR20, UR12, UR7, URZ ;  /* 0x000000070c1472a5 */ /* 0x000fe2000f8e003f */
[----:B------:R-:W-:Y:S01]  /*7ca0*/  IADD3 R11, -R7, RZ, RZ ;  /* 0x000000ff070b7210 */ /* 0x000fe20007ffe1ff */
[----:B------:R-:W-:Y:S02]  /*7cb0*/  UIMAD UR7, UR13, UR7, URZ ;  /* 0x000000070d0772a4 */ /* 0x000fe4000f8e023f */
[----:B------:R-:W-:Y:S02]  /*7cc0*/  UIMAD UR11, UR10, UR16, UR11 ;  /* 0x000000100a0b72a4 */ /* 0x000fe4000f8e020b */
[----:B------:R-:W-:Y:S01]  /*7cd0*/  UIADD3 UR18, UR15, UR18, URZ ;  /* 0x000000120f127290 */ /* 0x000fe2000fffe03f */
[----:B------:R-:W-:Y:S02]  /*7ce0*/  IMAD.U32 R4, RZ, RZ, UR20 ;  /* 0x00000014ff047e24 */ /* 0x000fe4000f8e00ff */
[----:B------:R-:W-:Y:S01]  /*7cf0*/  IMAD.U32 R5, RZ, RZ, UR21 ;  /* 0x00000015ff057e24 */ /* 0x000fe2000f8e00ff */
[----:B------:R-:W-:Y:S01]  /*7d00*/  SHF.R.S32.HI R5, RZ, 0x1f, R7 ;  /* 0x0000001fff057819 */ /* 0x000fe20000011407 */
[----:B------:R-:W-:-:S05]  /*7d10*/  IMAD R11, R26, R11, R13 ;  /* 0x0000000b1a0b7224 */ /* 0x000fca00078e020d */
[----:B------:R-:W-:Y:S02]  /*7d20*/  SHF.R.S32.HI R6, RZ, 0x1f, R11 ;  /* 0x0000001fff067819 */ /* 0x000fe4000001140b */
[----:B--2---:R-:W-:-:S13]  /*7d30*/  @P0 R2UR UR4, R18 ;  /* 0x00000000120402ca */ /* 0x004fda00000e0000 */
[----:B------:R-:W-:Y:S02]  /*7d40*/  UIADD3 UR14, UP0, UP2, UR8, UR14, UR4 ;  /* 0x0000000e080e7290 */ /* 0x000fe4000fa1e004 */
[----:B------:R-:W-:Y:S02]  /*7d50*/  UIADD3 UR8, UR21, UR7, URZ ;  /* 0x0000000715087290 */ /* 0x000fe4000fffe03f */
[----:B------:R-:W-:Y:S02]  /*7d60*/  UIADD3 UR7, UR9, UR11, URZ ;  /* 0x0000000b09077290 */ /* 0x000fe4000fffe03f */
[----:B------:R-:W-:Y:S01]  /*7d70*/  USHF.R.S32.HI UR12, URZ, 0x1f, UR4 ;  /* 0x0000001f3f0c7899 */ /* 0x000fe20008011404 */
[----:B------:R-:W-:Y:S01]  /*7d80*/  IADD3 R4, P2, P3, R7, UR14, R4 ;  /* 0x0000000e07047c10 */ /* 0x000fe2000fb5e004 */
[----:B------:R-:W-:Y:S01]  /*7d90*/  IMAD.U32 R8, RZ, RZ, UR8 ;  /* 0x00000008ff087e24 */ /* 0x000fe2000f8e00ff */
[----:B------:R-:W-:Y:S01]  /*7da0*/  ULDC.64 UR8, c[0x0][UR17+0x210] ;  /* 0x0000840011087abb */ /* 0x000fe20008000a00 */
[----:B------:R-:W-:Y:S01]  /*7db0*/  UIADD3.X UR7, UR7, UR18, UR12, UP0, UP2 ;  /* 0x0000001207077290 */ /* 0x000fe200087e440c */
[----:B------:R-:W-:Y:S01]  /*7dc0*/  IMAD R7, R11, UR9, RZ ;  /* 0x000000090b077c24 */ /* 0x000fe2000f8e02ff */
[----:B------:R-:W-:Y:S01]  /*7dd0*/  ULDC.64 UR10, c[0x0][0xba8] ;  /* 0x0002ea00000a7ab9 */ /* 0x000fe20000000a00 */
[----:B------:R-:W-:Y:S01]  /*7de0*/  @!UP1 ULDC UR10, c[0x0][0xb50] ;  /* 0x0002d400000a9ab9 */ /* 0x000fe20000000800 */
[----:B------:R-:W-:Y:S01]  /*7df0*/  @!UP1 ULDC UR11, c[0x0][0xb54] ;  /* 0x0002d500000b9ab9 */ /* 0x000fe20000000800 */
[----:B------:R-:W-:Y:S01]  /*7e00*/  IMAD R7, R6, UR8, R7 ;  /* 0x0000000806077c24 */ /* 0x000fe2000f8e0207 */
[----:B------:R-:W-:-:S03]  /*7e10*/  IADD3.X R5, R5, UR7, R8, P2, P3 ;  /* 0x0000000705057c10 */ /* 0x000fc600097e6408 */
[----:B------:R-:W-:-:S04]  /*7e20*/  IMAD.WIDE.U32 R4, R11, UR8, R4 ;  /* 0x000000080b047c25 */ /* 0x000fc8000f8e0004 */
[----:B------:R-:W-:Y:S01]  /*7e30*/  IMAD.IADD R5, R5, 0x1, R7 ;  /* 0x0000000105057824 */ /* 0x000fe200078e0207 */
[----:B------:R-:W-:-:S04]  /*7e40*/  LEA R8, P2, R4, UR10, 0x2 ;  /* 0x0000000a04087c11 */ /* 0x000fc8000f8410ff */
[----:B------:R-:W-:Y:S01]  /*7e50*/  LEA.HI.X R10, R4, UR11, R5, 0x2, P2 ;  /* 0x0000000b040a7c11 */ /* 0x000fe200090f1405 */
[----:B------:R-:W-:Y:S08]  /*7e60*/  @P4 BRA `(.L_x_213) ;  /* 0x0000000000104947 */ /* 0x000ff00003800000 */
[----:B------:R-:W-:Y:S05]  /*7e70*/  @!P0 BRA `(.L_x_213) ;  /* 0x00000000000c8947 */ /* 0x000fea0003800000 */
[----:B------:R-:W2:Y:S04]  /*7e80*/  LDG.E R4, desc[UR36][R32.64] ;  /* 0x0000002420047981 */ /* 0x000ea8000c1e1900 */
[----:B-----5:R-:W2:Y:S02]  /*7e90*/  LDG.E R9, desc[UR36][R32.64+0x4] ;  /* 0x0000042420097981 */ /* 0x020ea4000c1e1900 */
[----:B--2---:R-:W-:-:S07]  /*7ea0*/  IMAD.IADD R9, R9, 0x1, -R4 ;  /* 0x0000000109097824 */ /* 0x004fce00078e0a04 */
.L_x_213:
[----:B------:R-:W-:Y:S01]  /*7eb0*/  R2UR UR7, R175 ;  /* 0x00000000af0772ca */ /* 0x000fe200000e0000 */
[----:B------:R-:W-:Y:S01]  /*7ec0*/  SHFL.IDX PT, R4, R8, RZ, 0x1c1f ;  /* 0x001c1fff08047589 */ /* 0x000fe200000e0000 */
[----:B-----5:R-:W-:Y:S01]  /*7ed0*/  IMAD R18, R9, R26, RZ ;  /* 0x0000001a09127224 */ /* 0x020fe200078e02ff */
[----:B------:R-:W-:Y:S02]  /*7ee0*/  LOP3.LUT P0, RZ, R179, 0x3, RZ, 0xc0, !PT ;  /* 0x00000003b3ff7812 */ /* 0x000fe4000780c0ff */
[----:B------:R-:W0:Y:S01]  /*7ef0*/  SHFL.IDX PT, R5, R10, RZ, 0x1c1f ;  /* 0x001c1fff0a057589 */ /* 0x000e2200000e0000 */
[----:B------:R-:W-:-:S03]  /*7f00*/  PLOP3.LUT P3, PT, PT, PT, UP1, 0x80, 0x0 ;  /* 0x000000000000781c */ /* 0x000fc60003f6f018 */
[----:B------:R-:W-:Y:S04]  /*7f10*/  SHFL.IDX PT, R6, R8, 0x1, 0x1c1f ;  /* 0x003c1f0008067f89 */ /* 0x000fe800000e0000 */
[----:B------:R-:W-:Y:S01]  /*7f20*/  IMAD.U32 R11, RZ, RZ, UR7 ;  /* 0x00000007ff0b7e24 */ /* 0x000fe2000f8e00ff */
[----:B------:R-:W1:Y:S04]  /*7f30*/  SHFL.IDX PT, R7, R10, 0x1, 0x1c1f ;  /* 0x003c1f000a077f89 */ /* 0x000e6800000e0000 */
[----:B------:R-:W-:-:S04]  /*7f40*/  LEA R11, R11, R196, 0x7 ;  /* 0x000000c40b0b7211 */ /* 0x000fc800078e38ff */
[C---:B------:R-:W-:Y:S01]  /*7f50*/  ISETP.GE.OR P2, PT, R11.reuse, R18, P0 ;  /* 0x000000120b00720c */ /* 0x040fe20000746670 */
[----:B------:R-:W-:-:S05]  /*7f60*/  VIADD R9, R11, 0x8 ;  /* 0x000000080b097836 */ /* 0x000fca0000000000 */
[----:B------:R-:W-:-:S07]  /*7f70*/  ISETP.GE.OR P0, PT, R9, R18, P0 ;  /* 0x000000120900720c */ /* 0x000fce0000706670 */
[----:B0-----:R0:W-:Y:S01]  /*7f80*/  @!P2 ST.E desc[UR36][R4.64], R3 ;  /* 0x000000030400a985 */ /* 0x0011e2000c101924 */
[----:B------:R-:W-:-:S05]  /*7f90*/  ISETP.GE.AND P2, PT, R11, R18, PT ;  /* 0x000000120b00720c */ /* 0x000fca0003f46270 */
[----:B-1----:R0:W-:Y:S01]  /*7fa0*/  @!P0 ST.E desc[UR36][R6.64], R0 ;  /* 0x0000000006008985 */ /* 0x0021e2000c101924 */
[----:B------:R-:W-:Y:S01]  /*7fb0*/  ISETP.GE.AND P0, PT, R9, R18, PT ;  /* 0x000000120900720c */ /* 0x000fe20003f06270 */
[----:B------:R-:W-:-:S12]  /*7fc0*/  @P3 BRA `(.L_x_214) ;  /* 0x0000000800983947 */ /* 0x000fd80003800000 */
[----:B0-----:R-:W-:Y:S01]  /*7fd0*/  IMAD R3, R176, 0x40, R2 ;  /* 0x00000040b0037824 */ /* 0x001fe200078e0202 */
[----:B------:R-:W0:Y:S01]  /*7fe0*/  @P1 LDC R19, c[0x0][0xbec] ;  /* 0x0002fb00ff131b82 */ /* 0x000e220000000800 */
[----:B------:R-:W-:Y:S01]  /*7ff0*/  R2UR UR14, R175 ;  /* 0x00000000af0e72ca */ /* 0x000fe200000e0000 */
[----:B------:R-:W-:Y:S01]  /*8000*/  ULDC.64 UR10, c[0x0][0xaa0] ;  /* 0x0002a800000a7ab9 */ /* 0x000fe20000000a00 */
[----:B------:R-:W-:Y:S01]  /*8010*/  IMAD.WIDE R24, R3, 0x2, R24 ;  /* 0x0000000203187825 */ /* 0x000fe200078e0218 */
[----:B------:R-:W-:Y:S02]  /*8020*/  R2UR UR15, R174 ;  /* 0x00000000ae0f72ca */ /* 0x000fe400000e0000 */
[C---:B------:R-:W-:Y:S02]  /*8030*/  IADD3 R9, P6, R24.reuse, 0x1000, RZ ;  /* 0x0000100018097810 */ /* 0x040fe40007fde0ff */
[----:B------:R-:W1:Y:S01]  /*8040*/  @P1 LDC R21, c[0x0][0xbf0] ;  /* 0x0002fc00ff151b82 */ /* 0x000e620000000800 */
[----:B------:R-:W-:-:S02]  /*8050*/  LOP3.LUT R5, R24, 0x380, RZ, 0xc0, !PT ;  /* 0x0000038018057812 */ /* 0x000fc400078ec0ff */
[----:B------:R-:W-:Y:S01]  /*8060*/  LOP3.LUT R8, R9, 0x380, RZ, 0xc0, !PT ;  /* 0x0000038009087812 */ /* 0x000fe200078ec0ff */
[----:B------:R-:W-:Y:S01]  /*8070*/  UIMAD UR7, UR12, UR10, URZ ;  /* 0x0000000a0c0772a4 */ /* 0x000fe2000f8e023f */
[----:B------:R-:W-:Y:S02]  /*8080*/  SHF.R.U64 R5, R5, 0x3, RZ ;  /* 0x0000000305057819 */ /* 0x000fe400000012ff */
[----:B------:R-:W-:Y:S01]  /*8090*/  SHF.R.U64 R8, R8, 0x3, RZ ;  /* 0x0000000308087819 */ /* 0x000fe200000012ff */
[----:B------:R-:W-:Y:S01]  /*80a0*/  UIMAD.WIDE.U32 UR8, UR4, UR10, URZ ;  /* 0x0000000a040872a5 */ /* 0x000fe2000f8e003f */
[----:B------:R-:W-:Y:S01]  /*80b0*/  IADD3 R13, P5, R24, 0x2000, RZ ;  /* 0x00002000180d7810 */ /* 0x000fe20007fbe0ff */
[----:B------:R-:W-:Y:S01]  /*80c0*/  ULDC.64 UR12, c[0x0][0xaf0] ;  /* 0x0002bc00000c7ab9 */ /* 0x000fe20000000a00 */
[----:B------:R-:W-:Y:S01]  /*80d0*/  LOP3.LUT R8, R8, R9, RZ, 0x3c, !PT ;  /* 0x0000000908087212 */ /* 0x000fe200078e3cff */
[----:B------:R-:W-:Y:S01]  /*80e0*/  IMAD.X R9, RZ, RZ, R25, P6 ;  /* 0x000000ffff097224 */ /* 0x000fe200030e0619 */
[C---:B------:R-:W-:Y:S01]  /*80f0*/  IADD3 R3, P6, R24.reuse, 0x7000, RZ ;  /* 0x0000700018037810 */ /* 0x040fe20007fde0ff */
[----:B------:R-:W-:Y:S01]  /*8100*/  UIMAD UR7, UR4, UR11, UR7 ;  /* 0x0000000b040772a4 */ /* 0x000fe2000f8e0207 */
[----:B------:R-:W-:-:S02]  /*8110*/  IADD3 R29, P4, R24, 0x3000, RZ ;  /* 0x00003000181d7810 */ /* 0x000fc40007f9e0ff */
[----:B------:R-:W-:Y:S02]  /*8120*/  LOP3.LUT R0, R3, 0x380, RZ, 0xc0, !PT ;  /* 0x0000038003007812 */ /* 0x000fe400078ec0ff */
[----:B------:R-:W-:Y:S01]  /*8130*/  IADD3 R33, P3, R24, 0x4000, RZ ;  /* 0x0000400018217810 */ /* 0x000fe20007f7e0ff */
[----:B------:R-:W-:Y:S01]  /*8140*/  ULDC.64 UR10, c[0x0][0xae8] ;  /* 0x0002ba00000a7ab9 */ /* 0x000fe20000000a00 */
[----:B------:R-:W-:Y:S02]  /*8150*/  SHF.R.U64 R0, R0, 0x3, RZ ;  /* 0x0000000300007819 */ /* 0x000fe400000012ff */
[C---:B------:R-:W-:Y:S01]  /*8160*/  IADD3 R37, P2, R24.reuse, 0x5000, RZ ;  /* 0x0000500018257810 */ /* 0x040fe20007f5e0ff */
[----:B------:R-:W-:Y:S01]  /*8170*/  IMAD.X R45, RZ, RZ, R25, P6 ;  /* 0x000000ffff2d7224 */ /* 0x000fe200030e0619 */
[----:B------:R-:W-:Y:S01]  /*8180*/  IADD3 R41, P0, R24, 0x6000, RZ ;  /* 0x0000600018297810 */ /* 0x000fe20007f1e0ff */
[----:B------:R-:W5:Y:S01]  /*8190*/  LD.E.128 R8, desc[UR36][R8.64] ;  /* 0x0000002408087980 */ /* 0x000f62000c101d00 */
[----:B------:R-:W-:-:S02]  /*81a0*/  LOP3.LUT R24, R5, R24, RZ, 0x3c, !PT ;  /* 0x0000001805187212 */ /* 0x000fc400078e3cff */
[----:B------:R-:W-:Y:S01]  /*81b0*/  LOP3.LUT R44, R0, R3, RZ, 0x3c, !PT ;  /* 0x00000003002c7212 */ /* 0x000fe200078e3cff */
[----:B------:R-:W-:Y:S01]  /*81c0*/  IMAD R0, R17, 0x20, R176 ;  /* 0x0000002011007824 */ /* 0x000fe200078e02b0 */
[----:B------:R-:W-:Y:S01]  /*81d0*/  UIADD3 UR9, UR9, UR7, URZ ;  /* 0x0000000709097290 */ /* 0x000fe2000fffe03f */
[----:B------:R-:W-:Y:S01]  /*81e0*/  IMAD.U32 R3, RZ, RZ, UR14 ;  /* 0x0000000eff037e24 */ /* 0x000fe2000f8e00ff */
[----:B------:R2:W5:Y:S01]  /*81f0*/  LD.E.128 R4, desc[UR36][R24.64] ;  /* 0x0000002418047980 */ /* 0x000562000c101d00 */
[----:B------:R-:W-:Y:S01]  /*8200*/  USHF.R.S32.HI UR4, URZ, 0x1f, UR61 ;  /* 0x0000001f3f047899 */ /* 0x000fe2000801143d */
[----:B------:R-:W-:Y:S01]  /*8210*/  LOP3.LUT R12, R13, 0x380, RZ, 0xc0, !PT ;  /* 0x000003800d0c7812 */ /* 0x000fe200078ec0ff */
[----:B------:R-:W-:Y:S01]  /*8220*/  UIMAD.WIDE.U32 UR8, UR15, UR10, UR8 ;  /* 0x0000000a0f0872a5 */ /* 0x000fe2000f8e0008 */
[----:B------:R-:W-:Y:S01]  /*8230*/  LOP3.LUT R28, R29, 0x380, RZ, 0xc0, !PT ;  /* 0x000003801d1c7812 */ /* 0x000fe200078ec0ff */
[----:B------:R-:W5:Y:S01]  /*8240*/  LD.E.128 R44, desc[UR36][R44.64] ;  /* 0x000000242c2c7980 */ /* 0x000f62000c101d00 */
[----:B------:R-:W-:-:S02]  /*8250*/  LOP3.LUT R32, R33, 0x380, RZ, 0xc0, !PT ;  /* 0x0000038021207812 */ /* 0x000fc400078ec0ff */
[----:B------:R-:W-:Y:S01]  /*8260*/  LOP3.LUT R36, R37, 0x380, RZ, 0xc0, !PT ;  /* 0x0000038025247812 */ /* 0x000fe200078ec0ff */
[----:B--2---:R-:W-:Y:S01]  /*8270*/  IMAD R24, R3, 0x80, R0 ;  /* 0x0000008003187824 */ /* 0x004fe200078e0200 */
[----:B------:R-:W-:Y:S01]  /*8280*/  LOP3.LUT R40, R41, 0x380, RZ, 0xc0, !PT ;  /* 0x0000038029287812 */ /* 0x000fe200078ec0ff */
[----:B------:R-:W-:Y:S01]  /*8290*/  UIMAD UR4, UR4, UR12, URZ ;  /* 0x0000000c040472a4 */ /* 0x000fe2000f8e023f */
[----:B------:R-:W-:Y:S01]  /*82a0*/  SHF.R.U64 R12, R12, 0x3, RZ ;  /* 0x000000030c0c7819 */ /* 0x000fe200000012ff */
[----:B0-----:R-:W-:Y:S01]  /*82b0*/  @P1 IMAD.HI.U32 R0, R24, R19, RZ ;  /* 0x0000001318001227 */ /* 0x001fe200078e00ff */
[----:B------:R-:W-:Y:S01]  /*82c0*/  UIMAD UR9, UR15, UR11, UR9 ;  /* 0x0000000b0f0972a4 */ /* 0x000fe2000f8e0209 */
[----:B------:R-:W-:Y:S02]  /*82d0*/  SHF.R.U64 R28, R28, 0x3, RZ ;  /* 0x000000031c1c7819 */ /* 0x000fe400000012ff */
[----:B------:R-:W-:Y:S01]  /*82e0*/  IMAD.MOV.U32 R3, RZ, RZ, R24 ;  /* 0x000000ffff037224 */ /* 0x000fe200078e0018 */
[----:B-1----:R-:W-:Y:S01]  /*82f0*/  @P1 SHF.R.U32.HI R3, RZ, R21, R0 ;  /* 0x00000015ff031219 */ /* 0x002fe20000011600 */
[----:B------:R-:W-:Y:S01]  /*8300*/  UIMAD UR4, UR61, UR13, UR4 ;  /* 0x0000000d3d0472a4 */ /* 0x000fe2000f8e0204 */
[----:B------:R-:W-:Y:S01]  /*8310*/  SHF.R.U64 R32, R32, 0x3, RZ ;  /* 0x0000000320207819 */ /* 0x000fe200000012ff */
[----:B------:R-:W-:Y:S01]  /*8320*/  UIMAD.WIDE.U32 UR8, UR61, UR12, UR8 ;  /* 0x0000000c3d0872a5 */ /* 0x000fe2000f8e0008 */
[----:B------:R-:W-:-:S02]  /*8330*/  SHF.R.U64 R36, R36, 0x3, RZ ;  /* 0x0000000324247819 */ /* 0x000fc400000012ff */
[----:B------:R-:W-:Y:S01]  /*8340*/  SHF.R.U64 R40, R40, 0x3, RZ ;  /* 0x0000000328287819 */ /* 0x000fe200000012ff */
[----:B------:R-:W-:Y:S01]  /*8350*/  UIADD3 UR4, UR9, UR4, URZ ;  /* 0x0000000409047290 */ /* 0x000fe2000fffe03f */
[--C-:B------:R-:W-:Y:S01]  /*8360*/  SHF.R.S32.HI R0, RZ, 0x1f, R3.reuse ;  /* 0x0000001fff007819 */ /* 0x100fe20000011403 */
[----:B------:R-:W-:Y:S01]  /*8370*/  IMAD.MOV R19, RZ, RZ, -R3 ;  /* 0x000000ffff137224 */ /* 0x000fe200078e0a03 */
[----:B------:R-:W-:Y:S01]  /*8380*/  LOP3.LUT R12, R12, R13, RZ, 0x3c, !PT ;  /* 0x0000000d0c0c7212 */ /* 0x000fe200078e3cff */
[--C-:B------:R-:W-:Y:S01]  /*8390*/  IMAD.X R13, RZ, RZ, R25.reuse, P5 ;  /* 0x000000ffff0d7224 */ /* 0x100fe200028e0619 */
[----:B------:R-:W-:Y:S01]  /*83a0*/  LOP3.LUT R28, R28, R29, RZ, 0x3c, !PT ;  /* 0x0000001d1c1c7212 */ /* 0x000fe200078e3cff */
[--C-:B------:R-:W-:Y:S01]  /*83b0*/  IMAD.X R29, RZ, RZ, R25.reuse, P4 ;  /* 0x000000ffff1d7224 */ /* 0x100fe200020e0619 */
[----:B------:R-:W-:Y:S01]  /*83c0*/  LOP3.LUT R32, R32, R33, RZ, 0x3c, !PT ;  /* 0x0000002120207212 */ /* 0x000fe200078e3cff */
[--C-:B------:R-:W-:Y:S01]  /*83d0*/  IMAD.X R33, RZ, RZ, R25.reuse, P3 ;  /* 0x000000ffff217224 */ /* 0x100fe200018e0619 */
[----:B------:R-:W-:Y:S01]  /*83e0*/  LOP3.LUT R36, R36, R37, RZ, 0x3c, !PT ;  /* 0x0000002524247212 */ /* 0x000fe200078e3cff */
[----:B------:R-:W-:Y:S01]  /*83f0*/  ULDC.64 UR10, c[0x0][0xae0] ;  /* 0x0002b800000a7ab9 */ /* 0x000fe20000000a00 */
[----:B------:R-:W-:Y:S01]  /*8400*/  LOP3.LUT R40, R40, R41, RZ, 0x3c, !PT ;  /* 0x0000002928287212 */ /* 0x000fe200078e3cff */
[----:B------:R-:W-:Y:S01]  /*8410*/  IMAD.X R41, RZ, RZ, R25, P0 ;  /* 0x000000ffff297224 */ /* 0x000fe200000e0619 */
[----:B------:R-:W-:Y:S01]  /*8420*/  IADD3.X R37, RZ, R25, RZ, P2, !PT ;  /* 0x00000019ff257210 */ /* 0x000fe200017fe4ff */
[----:B------:R-:W-:Y:S01]  /*8430*/  IMAD R0, R0, UR10, RZ ;  /* 0x0000000a00007c24 */ /* 0x000fe2000f8e02ff */
[----:B------:R-:W-:Y:S01]  /*8440*/  MOV R20, UR8 ;  /* 0x0000000800147c02 */ /* 0x000fe20008000f00 */
[----:B------:R-:W-:Y:S01]  /*8450*/  IMAD R19, R26, R19, R24 ;  /* 0x000000131a137224 */ /* 0x000fe200078e0218 */
[----:B------:R-:W5:Y:S01]  /*8460*/  LD.E.128 R12, desc[UR36][R12.64] ;  /* 0x000000240c0c7980 */ /* 0x000f62000c101d00 */
[----:B------:R-:W-:Y:S01]  /*8470*/  IMAD.U32 R21, RZ, RZ, UR9 ;  /* 0x00000009ff157e24 */ /* 0x000fe2000f8e00ff */
[----:B------:R-:W-:Y:S01]  /*8480*/  ULDC.64 UR8, c[0x0][0xad8] ;  /* 0x0002b60000087ab9 */ /* 0x000fe20000000a00 */
[----:B------:R-:W-:Y:S01]  /*8490*/  IMAD.U32 R21, RZ, RZ, UR4 ;  /* 0x00000004ff157e24 */ /* 0x000fe2000f8e00ff */
[----:B------:R-:W5:Y:S01]  /*84a0*/  LD.E.128 R28, desc[UR36][R28.64] ;  /* 0x000000241c1c7980 */ /* 0x000f62000c101d00 */
[----:B------:R-:W-:Y:S01]  /*84b0*/  IMAD R25, R3, UR11, R0 ;  /* 0x0000000b03197c24 */ /* 0x000fe2000f8e0200 */
[----:B------:R-:W-:-:S02]  /*84c0*/  SHF.R.S32.HI R0, RZ, 0x1f, R19 ;  /* 0x0000001fff007819 */ /* 0x000fc40000011413 */
[----:B------:R-:W5:Y:S01]  /*84d0*/  LD.E.128 R32, desc[UR36][R32.64] ;  /* 0x0000002420207980 */ /* 0x000f62000c101d00 */
[----:B------:R-:W-:-:S03]  /*84e0*/  IMAD.WIDE.U32 R20, R3, UR10, R20 ;  /* 0x0000000a03147c25 */ /* 0x000fc6000f8e0014 */
[----:B------:R-:W5:Y:S04]  /*84f0*/  LD.E.128 R36, desc[UR36][R36.64] ;  /* 0x0000002424247980 */ /* 0x000f68000c101d00 */
[----:B------:R-:W5:Y:S01]  /*8500*/  LD.E.128 R40, desc[UR36][R40.64] ;  /* 0x0000002428287980 */ /* 0x000f62000c101d00 */
[----:B------:R-:W-:Y:S01]  /*8510*/  IMAD.U32 R49, RZ, RZ, UR14 ;  /* 0x0000000eff317e24 */ /* 0x000fe2000f8e00ff */
[----:B------:R-:W-:Y:S01]  /*8520*/  @!PT LDS RZ, [RZ] ;  /* 0x00000000fffff984 */ /* 0x000fe20000000800 */
[----:B------:R-:W-:Y:S01]  /*8530*/  @!PT LDS RZ, [RZ] ;  /* 0x00000000fffff984 */ /* 0x000fe20000000800 */
[----:B------:R-:W-:Y:S01]  /*8540*/  @!PT LDS RZ, [RZ] ;  /* 0x00000000fffff984 */ /* 0x000fe20000000800 */
[----:B------:R-:W-:Y:S01]  /*8550*/  @!PT LDS RZ, [RZ] ;  /* 0x00000000fffff984 */ /* 0x000fe20000000800 */
[----:B------:R0:W-:Y:S06]  /*8560*/  MEMBAR.ALL.CTA ;  /* 0x0000000000007992 */ /* 0x0001ec0000008000 */
[----:B0-----:R-:W0:Y:S01]  /*8570*/  FENCE.VIEW.ASYNC.S ;  /* 0x00000000000073c6 */ /* 0x001e220000000000 */
[----:B------:R-:W-:-:S02]  /*8580*/  IMAD.IADD R21, R21, 0x1, R25 ;  /* 0x0000000115157824 */ /* 0x000fc400078e0219 */
[----:B------:R-:W-:Y:S02]  /*8590*/  IMAD R0, R0, UR8, RZ ;  /* 0x0000000800007c24 */ /* 0x000fe4000f8e02ff */
[----:B------:R-:W-:Y:S02]  /*85a0*/  IMAD R49, R49, 0x80, R176 ;  /* 0x0000008031317824 */ /* 0x000fe400078e02b0 */
[C---:B------:R-:W-:Y:S02]  /*85b0*/  IMAD R25, R19.reuse, UR9, R0 ;  /* 0x0000000913197c24 */ /* 0x040fe4000f8e0200 */
[----:B------:R-:W-:Y:S01]  /*85c0*/  IMAD.WIDE.U32 R20, R19, UR8, R20 ;  /* 0x0000000813147c25 */ /* 0x000fe2000f8e0014 */
[CC--:B------:R-:W-:Y:S01]  /*85d0*/  ISETP.GE.AND P2, PT, R49.reuse, R18.reuse, PT ;  /* 0x000000123100720c */ /* 0x0c0fe20003f46270 */
[----:B------:R-:W-:Y:S01]  /*85e0*/  ULDC.64 UR8, c[0x0][0xa80] ;  /* 0x0002a00000087ab9 */ /* 0x000fe20000000a00 */
[----:B------:R-:W-:Y:S01]  /*85f0*/  IADD3 R3, R49, 0x20, RZ ;  /* 0x0000002031037810 */ /* 0x000fe20007ffe0ff */
[----:B------:R-:W-:Y:S01]  /*8600*/  IMAD.IADD R19, R21, 0x1, R25 ;  /* 0x0000000115137824 */ /* 0x000fe200078e0219 */
[----:B------:R-:W-:Y:S01]  /*8610*/  LEA R0, P3, R20, UR8, 0x1 ;  /* 0x0000000814007c11 */ /* 0x000fe2000f8608ff */
[----:B------:R-:W-:Y:S01]  /*8620*/  VIADD R98, R98, 0x2a820 ;  /* 0x0002a82062627836 */ /* 0x000fe20000000000 */
[----:B------:R-:W-:Y:S01]  /*8630*/  ISETP.GE.AND P0, PT, R3, R18, PT ;  /* 0x000000120300720c */ /* 0x000fe20003f06270 */
[----:B------:R-:W-:Y:S01]  /*8640*/  VIADD R3, R49, 0x40 ;  /* 0x0000004031037836 */ /* 0x000fe20000000000 */
[----:B------:R-:W-:-:S02]  /*8650*/  LEA.HI.X R19, R20, UR9, R19, 0x1, P3 ;  /* 0x0000000914137c11 */ /* 0x000fc400098f0c13 */
[----:B------:R-:W-:Y:S01]  /*8660*/  PRMT R98, RZ, 0x654, R98 ;  /* 0x00000654ff627816 */ /* 0x000fe20000000062 */
[----:B0-----:R0:W1:Y:S01]  /*8670*/  SHFL.IDX PT, R25, R0, RZ, 0x181f ;  /* 0x00181fff00197589 */ /* 0x00106200000e0000 */
[----:B------:R-:W-:Y:S01]  /*8680*/  ISETP.GE.AND P1, PT, R3, R18, PT ;  /* 0x000000120300720c */ /* 0x000fe20003f26270 */
[----:B------:R-:W-:Y:S01]  /*8690*/  BSSY B1, `(.L_x_215) ;  /* 0x000000d000017945 */ /* 0x000fe20003800000 */
[----:B------:R0:W-:Y:S01]  /*86a0*/  SYNCS.ARRIVE.TRANS64.RED.A1T0 RZ, [R98+URZ], RZ ;  /* 0x000000ff62ff79a7 */ /* 0x0001e2000810043f */
[----:B------:R0:W2:Y:S02]  /*86b0*/  SHFL.IDX PT, R3, R19, RZ, 0x181f ;  /* 0x00181fff13037589 */ /* 0x0000a400000e0000 */
[----:B------:R-:W-:Y:S08]  /*86c0*/  @P2 BRA `(.L_x_216) ;  /* 0x0000000000242947 */ /* 0x000ff00003800000 */
[----:B------:R-:W-:Y:S02]  /*86d0*/  ULDC UR4, c[0x0][0xac8] ;  /* 0x0002b20000047ab9 */ /* 0x000fe40000000800 */
[----:B------:R-:W-:Y:S02]  /*86e0*/  ISETP.GE.AND P2, PT, R2, UR4, PT ;  /* 0x0000000402007c0c */ /* 0x000fe4000bf46270 */
[----:B------:R-:W-:-:S11]  /*86f0*/  ISETP.GE.AND P3, PT, R16, UR4, PT ;  /* 0x0000000410007c0c */ /* 0x000fd6000bf66270 */
[-C--:B-1----:R-:W-:Y:S02]  /*8700*/  @!P2 LEA R20, P4, R2, R25.reuse, 0x1 ;  /* 0x000000190214a211 */ /* 0x082fe400078808ff */
[----:B------:R-:W-:Y:S02]  /*8710*/  @!P3 LEA R24, P5, R16, R25, 0x1 ;  /* 0x000000191018b211 */ /* 0x000fe400078a08ff */
[-C--:B--2---:R-:W-:Y:S02]  /*8720*/  @!P2 LEA.HI.X R21, R2, R3.reuse, R201, 0x1, P4 ;  /* 0x000000030215a211 */ /* 0x084fe400020f0cc9 */
[----:B------:R-:W-:-:S03]  /*8730*/  @!P3 LEA.HI.X R25, R16, R3, R200, 0x1, P5 ;  /* 0x000000031019b211 */ /* 0x000fc600028f0cc8 */
[----:B-----5:R3:W-:Y:S04]  /*8740*/  @!P2 ST.E.128 desc[UR36][R20.64], R4 ;  /* 0x000000041400a985 */ /* 0x0207e8000c101d24 */
[----:B------:R3:W-:Y:S02]  /*8750*/  @!P3 ST.E.128 desc[UR36][R24.64], R32 ;  /* 0x000000201800b985 */ /* 0x0007e4000c101d24 */
.L_x_216:
[----:B------:R-:W-:Y:S05]  /*8760*/  BSYNC B1 ;  /* 0x0000000000017941 */ /* 0x000fea0003800000 */
.L_x_215:
[----:B--2---:R2:W4:Y:S01]  /*8770*/  SHFL.IDX PT, R3, R19, 0x1, 0x181f ;  /* 0x00381f0013037f89 */ /* 0x00452200000e0000 */
[----:B------:R-:W-:Y:S03]  /*8780*/  BSSY B1, `(.L_x_217) ;  /* 0x000000c000017945 */ /* 0x000fe60003800000 */
[----:B---3-5:R2:W3:Y:S01]  /*8790*/  SHFL.IDX PT, R7, R0, 0x1, 0x181f ;  /* 0x00381f0000077f89 */ /* 0x0284e200000e0000 */
[----:B------:R-:W-:Y:S05]  /*87a0*/  @P0 BRA `(.L_x_218) ;  /* 0x0000000000240947 */ /* 0x000fea0003800000 */
[----:B------:R-:W-:Y:S02]  /*87b0*/  ULDC UR4, c[0x0][0xac8] ;  /* 0x0002b20000047ab9 */ /* 0x000fe40000000800 */
[----:B------:R-:W-:Y:S02]  /*87c0*/  ISETP.GE.AND P3, PT, R2, UR4, PT ;  /* 0x0000000402007c0c */ /* 0x000fe4000bf66270 */
[----:B------:R-:W-:-:S11]  /*87d0*/  ISETP.GE.AND P4, PT, R16, UR4, PT ;  /* 0x0000000410007c0c */ /* 0x000fd6000bf86270 */
[-C--:B---3--:R-:W-:Y:S02]  /*87e0*/  @!P3 LEA R4, P0, R2, R7.reuse, 0x1 ;  /* 0x000000070204b211 */ /* 0x088fe400078008ff */
[----:B------:R-:W-:Y:S02]  /*87f0*/  @!P4 LEA R6, P2, R16, R7, 0x1 ;  /* 0x000000071006c211 */ /* 0x000fe400078408ff */
[-C--:B----4-:R-:W-:Y:S02]  /*8800*/  @!P3 LEA.HI.X R5, R2, R3.reuse, R201, 0x1, P0 ;  /* 0x000000030205b211 */ /* 0x090fe400000f0cc9 */
[----:B------:R-:W-:-:S03]  /*8810*/  @!P4 LEA.HI.X R7, R16, R3, R200, 0x1, P2 ;  /* 0x000000031007c211 */ /* 0x000fc600010f0cc8 */
[----:B------:R3:W-:Y:S04]  /*8820*/  @!P3 ST.E.128 desc[UR36][R4.64], R8 ;  /* 0x000000080400b985 */ /* 0x0007e8000c101d24 */
[----:B------:R3:W-:Y:S02]  /*8830*/  @!P4 ST.E.128 desc[UR36][R6.64], R36 ;  /* 0x000000240600c985 */ /* 0x0007e4000c101d24 */
.L_x_218:
[----:B------:R-:W-:Y:S05]  /*8840*/  BSYNC B1 ;  /* 0x0000000000017941 */ /* 0x000fea0003800000 */
.L_x_217:
[----:B----4-:R4:W0:Y:S01]  /*8850*/  SHFL.IDX PT, R3, R19, 0x2, 0x181f ;  /* 0x00581f0013037f89 */ /* 0x01082200000e0000 */
[----:B------:R-:W-:Y:S03]  /*8860*/  BSSY B1, `(.L_x_219) ;  /* 0x000000c000017945 */ /* 0x000fe60003800000 */
[----:B---3--:R4:W3:Y:S01]  /*8870*/  SHFL.IDX PT, R7, R0, 0x2, 0x181f ;  /* 0x00581f0000077f89 */ /* 0x0088e200000e0000 */
[----:B------:R-:W-:Y:S05]  /*8880*/  @P1 BRA `(.L_x_220) ;  /* 0x0000000000241947 */ /* 0x000fea0003800000 */
[----:B------:R-:W-:Y:S02]  /*8890*/  ULDC UR4, c[0x0][0xac8] ;  /* 0x0002b20000047ab9 */ /* 0x000fe40000000800 */
[----:B------:R-:W-:Y:S02]  /*88a0*/  ISETP.GE.AND P2, PT, R2, UR4, PT ;  /* 0x0000000402007c0c */ /* 0x000fe4000bf46270 */
[----:B------:R-:W-:-:S11]  /*88b0*/  ISETP.GE.AND P3, PT, R16, UR4, PT ;  /* 0x0000000410007c0c */ /* 0x000fd6000bf66270 */
[-C--:B---3--:R-:W-:Y:S02]  /*88c0*/  @!P2 LEA R4, P0, R2, R7.reuse, 0x1 ;  /* 0x000000070204a211 */ /* 0x088fe400078008ff */
[----:B------:R-:W-:Y:S02]  /*88d0*/  @!P3 LEA R6, P1, R16, R7, 0x1 ;  /* 0x000000071006b211 */ /* 0x000fe400078208ff */
[-C--:B0-----:R-:W-:Y:S02]  /*88e0*/  @!P2 LEA.HI.X R5, R2, R3.reuse, R201, 0x1, P0 ;  /* 0x000000030205a211 */ /* 0x081fe400000f0cc9 */
[----:B------:R-:W-:-:S03]  /*88f0*/  @!P3 LEA.HI.X R7, R16, R3, R200, 0x1, P1 ;  /* 0x000000031007b211 */ /* 0x000fc600008f0cc8 */
[----:B------:R0:W-:Y:S04]  /*8900*/  @!P2 ST.E.128 desc[UR36][R4.64], R12 ;  /* 0x0000000c0400a985 */ /* 0x0001e8000c101d24 */
[----:B------:R0:W-:Y:S02]  /*8910*/  @!P3 ST.E.128 desc[UR36][R6.64], R40 ;  /* 0x000000280600b985 */ /* 0x0001e4000c101d24 */
.L_x_220:
[----:B------:R-:W-:Y:S05]  /*8920*/  BSYNC B1 ;  /* 0x0000000000017941 */ /* 0x000fea0003800000 */
.L_x_219:
[----:B0-----:R-:W-:Y:S01]  /*8930*/  VIADD R3, R49, 0x60 ;  /* 0x0000006031037836 */ /* 0x001fe20000000000 */
[----:B--2-4-:R-:W0:Y:S04]  /*8940*/  SHFL.IDX PT, R19, R19, 0x3, 0x181f ;  /* 0x00781f0013137f89 */ /* 0x014e2800000e0000 */
[----:B------:R-:W-:Y:S01]  /*8950*/  ISETP.GE.AND P0, PT, R3, R18, PT ;  /* 0x000000120300720c */ /* 0x000fe20003f06270 */
[----:B---3--:R2:W3:-:S12]  /*8960*/  SHFL.IDX PT, R7, R0, 0x3, 0x181f ;  /* 0x00781f0000077f89 */ /* 0x0084d800000e0000 */
[----:B--2---:R-:W-:Y:S05]  /*8970*/  @P0 BRA `(.L_x_221) ;  /* 0x00000018005c0947 */ /* 0x004fea0003800000 */
[----:B------:R-:W-:Y:S02]  /*8980*/  ULDC UR4, c[0x0][0xac8] ;  /* 0x0002b20000047ab9 */ /* 0x000fe40000000800 */
[----:B------:R-:W-:-:S13]  /*8990*/  ISETP.GE.AND P1, PT, R2, UR4, PT ;  /* 0x0000000402007c0c */ /* 0x000fda000bf26270 */
[----:B---3--:R-:W-:-:S04]  /*89a0*/  @!P1 LEA R4, P0, R2, R7, 0x1 ;  /* 0x0000000702049211 */ /* 0x008fc800078008ff */
[----:B0-----:R-:W-:Y:S02]  /*89b0*/  @!P1 LEA.HI.X R5, R2, R19, R201, 0x1, P0 ;  /* 0x0000001302059211 */ /* 0x001fe400000f0cc9 */
[----:B------:R-:W-:-:S03]  /*89c0*/  ISETP.GE.AND P0, PT, R16, UR4, PT ;  /* 0x0000000410007c0c */ /* 0x000fc6000bf06270 */
[----:B------:R2:W-:Y:S10]  /*89d0*/  @!P1 ST.E.128 desc[UR36][R4.64], R28 ;  /* 0x0000001c04009985 */ /* 0x0005f4000c101d24 */
[----:B------:R-:W-:Y:S05]  /*89e0*/  @P0 BRA `(.L_x_221) ;  /* 0x0000001800400947 */ /* 0x000fea0003800000 */
[----:B--2---:R-:W-:-:S04]  /*89f0*/  LEA R4, P0, R16, R7, 0x1 ;  /* 0x0000000710047211 */ /* 0x004fc800078008ff */
[----:B------:R-:W-:-:S05]  /*8a00*/  LEA.HI.X R5, R16, R19, R200, 0x1, P0 ;  /* 0x0000001310057211 */ /* 0x000fca00000f0cc8 */
[----:B------:R4:W-:Y:S01]  /*8a10*/  ST.E.128 desc[UR36][R4.64], R44 ;  /* 0x0000002c04007985 */ /* 0x0009e2000c101d24 */
[----:B------:R-:W-:Y:S05]  /*8a20*/  BRA `(.L_x_221) ;  /* 0x0000001800307947 */ /* 0x000fea0003800000 */
.L_x_214:
[----:B------:R-:W-:Y:S01]  /*8a30*/  ULDC.64 UR10, c[0x0][0xb08] ;  /* 0x0002c200000a7ab9 */ /* 0x000fe20000000a00 */
[----:B------:R-:W-:Y:S01]  /*8a40*/  R2UR UR14, R174 ;  /* 0x00000000ae0e72ca */ /* 0x000fe200000e0000 */
[----:B------:R-:W-:Y:S01]  /*8a50*/  UIMAD UR7, UR12, UR10, URZ ;  /* 0x0000000a0c0772a4 */ /* 0x000fe2000f8e023f */
[----:B0-----:R-:W0:Y:S01]  /*8a60*/  @P1 LDC R0, c[0x0][0xbec] ;  /* 0x0002fb00ff001b82 */ /* 0x001e220000000800 */
[----:B------:R-:W-:Y:S01]  /*8a70*/  UIMAD.WIDE.U32 UR8, UR4, UR10, URZ ;  /* 0x0000000a040872a5 */ /* 0x000fe2000f8e003f */
[----:B------:R-:W-:Y:S01]  /*8a80*/  R2UR UR13, R19 ;  /* 0x00000000130d72ca */ /* 0x000fe200000e0000 */
[----:B------:R-:W-:Y:S01]  /*8a90*/  UIMAD UR7, UR4, UR11, UR7 ;  /* 0x0000000b040772a4 */ /* 0x000fe2000f8e0207 */
[----:B------:R-:W-:Y:S01]  /*8aa0*/  IMAD.MOV.U32 R3, RZ, RZ, R13 ;  /* 0x000000ffff037224 */ /* 0x000fe200078e000d */
[----:B------:R-:W-:Y:S01]  /*8ab0*/  USHF.R.S32.HI UR4, URZ, 0x1f, UR61 ;  /* 0x0000001f3f047899 */ /* 0x000fe2000801143d */
[----:B------:R-:W-:Y:S01]  /*8ac0*/  VIADD R98, R98, 0x2a820 ;  /* 0x0002a82062627836 */ /* 0x000fe20000000000 */
[----:B------:R-:W-:Y:S01]  /*8ad0*/  UIADD3 UR9, UR9, UR7, URZ ;  /* 0x0000000709097290 */ /* 0x000fe2000fffe03f */
[----:B------:R-:W1:Y:S01]  /*8ae0*/  @P1 LDC R5, c[0x0][0xbf0] ;  /* 0x0002fc00ff051b82 */ /* 0x000e620000000800 */
[----:B------:R-:W-:Y:S01]  /*8af0*/  ULDC.64 UR10, c[0x0][0xb38] ;  /* 0x0002ce00000a7ab9 */ /* 0x000fe20000000a00 */
[----:B------:R-:W-:Y:S01]  /*8b00*/  BSSY B1, `(.L_x_222) ;  /* 0x0000066000017945 */ /* 0x000fe20003800000 */
[----:B------:R-:W-:Y:S01]  /*8b10*/  UIMAD.WIDE.U32 UR8, UR14, UR10, UR8 ;  /* 0x0000000a0e0872a5 */ /* 0x000fe2000f8e0008 */
[----:B------:R-:W-:-:S03]  /*8b20*/  PRMT R98, RZ, 0x654, R98 ;  /* 0x00000654ff627816 */ /* 0x000fc60000000062 */
[----:B------:R-:W-:Y:S01]  /*8b30*/  UIMAD UR9, UR14, UR11, UR9 ;  /* 0x0000000b0e0972a4 */ /* 0x000fe2000f8e0209 */
[----:B------:R2:W-:Y:S02]  /*8b40*/  SYNCS.ARRIVE.TRANS64.RED.A1T0 RZ, [R98+URZ], RZ ;  /* 0x000000ff62ff79a7 */ /* 0x0005e4000810043f */
[----:B------:R-:W-:Y:S02]  /*8b50*/  ULDC.64 UR10, c[0x0][0xb40] ;  /* 0x0002d000000a7ab9 */ /* 0x000fe40000000a00 */
[----:B------:R-:W-:Y:S02]  /*8b60*/  UIMAD UR4, UR4, UR10, URZ ;  /* 0x0000000a040472a4 */ /* 0x000fe4000f8e023f */
[----:B------:R-:W-:Y:S02]  /*8b70*/  UIMAD.WIDE.U32 UR8, UR61, UR10, UR8 ;  /* 0x0000000a3d0872a5 */ /* 0x000fe4000f8e0008 */
[----:B------:R-:W-:Y:S01]  /*8b80*/  UIMAD UR4, UR61, UR11, UR4 ;  /* 0x0000000b3d0472a4 */ /* 0x000fe2000f8e0204 */
[----:B0-----:R-:W-:-:S02]  /*8b90*/  @P1 IMAD.HI.U32 R0, R13, R0, RZ ;  /* 0x000000000d001227 */ /* 0x001fc400078e00ff */
[----:B------:R-:W-:Y:S01]  /*8ba0*/  ULDC.64 UR10, c[0x0][0xb48] ;  /* 0x0002d200000a7ab9 */ /* 0x000fe20000000a00 */
[----:B------:R-:W-:Y:S02]  /*8bb0*/  UIADD3 UR9, UR9, UR4, URZ ;  /* 0x0000000409097290 */ /* 0x000fe4000fffe03f */
[----:B-1----:R-:W-:Y:S02]  /*8bc0*/  @P1 SHF.R.U32.HI R3, RZ, R5, R0 ;  /* 0x00000005ff031219 */ /* 0x002fe40000011600 */
[----:B------:R-:W-:Y:S02]  /*8bd0*/  UIMAD.WIDE.U32 UR8, UR13, UR10, UR8 ;  /* 0x0000000a0d0872a5 */ /* 0x000fe4000f8e0008 */
[--C-:B------:R-:W-:Y:S01]  /*8be0*/  SHF.R.S32.HI R0, RZ, 0x1f, R3.reuse ;  /* 0x0000001fff007819 */ /* 0x100fe20000011403 */
[----:B------:R-:W-:Y:S01]  /*8bf0*/  IMAD.MOV R7, RZ, RZ, -R3 ;  /* 0x000000ffff077224 */ /* 0x000fe200078e0a03 */
[----:B------:R-:W-:Y:S02]  /*8c00*/  UIMAD UR4, UR13, UR11, UR9 ;  /* 0x0000000b0d0472a4 */ /* 0x000fe4000f8e0209 */
[----:B------:R-:W-:Y:S01]  /*8c10*/  MOV R4, UR8 ;  /* 0x0000000800047c02 */ /* 0x000fe20008000f00 */
[----:B------:R-:W-:Y:S01]  /*8c20*/  IMAD.U32 R5, RZ, RZ, UR9 ;  /* 0x00000009ff057e24 */ /* 0x000fe2000f8e00ff */
[----:B------:R-:W-:Y:S01]  /*8c30*/  ULDC.64 UR10, c[0x0][0xb30] ;  /* 0x0002cc00000a7ab9 */ /* 0x000fe20000000a00 */
[----:B------:R-:W-:Y:S01]  /*8c40*/  IMAD R7, R26, R7, R13 ;  /* 0x000000071a077224 */ /* 0x000fe200078e020d */
[----:B------:R-:W-:Y:S01]  /*8c50*/  ULDC.64 UR8, c[0x0][0xb28] ;  /* 0x0002ca0000087ab9 */ /* 0x000fe20000000a00 */
[----:B------:R-:W-:-:S02]  /*8c60*/  IMAD R0, R0, UR10, RZ ;  /* 0x0000000a00007c24 */ /* 0x000fc4000f8e02ff */
[----:B------:R-:W-:Y:S02]  /*8c70*/  IMAD.U32 R5, RZ, RZ, UR4 ;  /* 0x00000004ff057e24 */ /* 0x000fe4000f8e00ff */
[C---:B------:R-:W-:Y:S01]  /*8c80*/  IMAD R9, R3.reuse, UR11, R0 ;  /* 0x0000000b03097c24 */ /* 0x040fe2000f8e0200 */
[----:B------:R-:W-:Y:S01]  /*8c90*/  SHF.R.S32.HI R0, RZ, 0x1f, R7 ;  /* 0x0000001fff007819 */ /* 0x000fe20000011407 */
[----:B------:R-:W-:-:S04]  /*8ca0*/  IMAD.WIDE.U32 R4, R3, UR10, R4 ;  /* 0x0000000a03047c25 */ /* 0x000fc8000f8e0004 */
[----:B------:R-:W-:Y:S02]  /*8cb0*/  IMAD R0, R0, UR8, RZ ;  /* 0x0000000800007c24 */ /* 0x000fe4000f8e02ff */
[----:B------:R-:W-:Y:S02]  /*8cc0*/  IMAD.IADD R5, R5, 0x1, R9 ;  /* 0x0000000105057824 */ /* 0x000fe400078e0209 */
[C---:B------:R-:W-:Y:S02]  /*8cd0*/  IMAD R3, R7.reuse, UR9, R0 ;  /* 0x0000000907037c24 */ /* 0x040fe4000f8e0200 */
[----:B------:R-:W-:Y:S01]  /*8ce0*/  IMAD.WIDE.U32 R4, R7, UR8, R4 ;  /* 0x0000000807047c25 */ /* 0x000fe2000f8e0004 */
[----:B------:R-:W-:-:S03]  /*8cf0*/  ULDC.64 UR8, c[0x0][0xb00] ;  /* 0x0002c00000087ab9 */ /* 0x000fc60000000a00 */
[----:B------:R-:W-:Y:S01]  /*8d00*/  IMAD.IADD R3, R5, 0x1, R3 ;  /* 0x0000000105037824 */ /* 0x000fe200078e0203 */
[----:B------:R-:W-:-:S04]  /*8d10*/  LEA R0, P1, R4, UR8, 0x2 ;  /* 0x0000000804007c11 */ /* 0x000fc8000f8210ff */
[----:B------:R-:W-:Y:S01]  /*8d20*/  LEA.HI.X R3, R4, UR9, R3, 0x2, P1 ;  /* 0x0000000904037c11 */ /* 0x000fe200088f1403 */
[----:B------:R2:W0:Y:S04]  /*8d30*/  SHFL.IDX PT, R6, R0, RZ, 0x1c1f ;  /* 0x001c1fff00067589 */ /* 0x00042800000e0000 */
[----:B------:R2:W1:Y:S01]  /*8d40*/  SHFL.IDX PT, R7, R3, RZ, 0x1c1f ;  /* 0x001c1fff03077589 */ /* 0x00046200000e0000 */
[----:B------:R-:W-:Y:S05]  /*8d50*/  @P2 BRA `(.L_x_223) ;  /* 0x0000000400002947 */ /* 0x000fea0003800000 */
[----:B------:R-:W-:Y:S02]  /*8d60*/  ULDC UR4, c[0x0][0xac8] ;  /* 0x0002b20000047ab9 */ /* 0x000fe40000000800 */
[----:B------:R-:W-:Y:S02]  /*8d70*/  ISETP.GE.AND P3, PT, R172, UR4, PT ;  /* 0x00000004ac007c0c */ /* 0x000fe4000bf66270 */
[----:B------:R-:W-:Y:S02]  /*8d80*/  ISETP.GE.AND P1, PT, R173, UR4, PT ;  /* 0x00000004ad007c0c */ /* 0x000fe4000bf26270 */
[----:B------:R-:W-:Y:S02]  /*8d90*/  ISETP.GE.AND P4, PT, R171, UR4, PT ;  /* 0x00000004ab007c0c */ /* 0x000fe4000bf86270 */
[----:B------:R-:W-:-:S07]  /*8da0*/  ISETP.GE.AND P2, PT, R170, UR4, PT ;  /* 0x00000004aa007c0c */ /* 0x000fce000bf46270 */
[CC--:B0-----:R-:W-:Y:S02]  /*8db0*/  @!P3 LEA R8, P5, R172.reuse, R6.reuse, 0x2 ;  /* 0x00000006ac08b211 */ /* 0x0c1fe400078a10ff */
[----:B-1----:R-:W-:Y:S02]  /*8dc0*/  @!P1 IMAD.WIDE R4, R173, 0x4, R6 ;  /* 0x00000004ad049825 */ /* 0x002fe400078e0206 */
[----:B------:R-:W-:Y:S02]  /*8dd0*/  @!P3 LEA.HI.X R9, R172, R7, R194, 0x2, P5 ;  /* 0x00000007ac09b211 */ /* 0x000fe400028f14c2 */
[-C--:B------:R-:W-:Y:S01]  /*8de0*/  @!P4 LEA R10, P5, R171, R6.reuse, 0x2 ;  /* 0x00000006ab0ac211 */ /* 0x080fe200078a10ff */
[----:B------:R0:W-:Y:S01]  /*8df0*/  @!P1 ST.E.64 desc[UR36][R4.64], R20 ;  /* 0x0000001404009985 */ /* 0x0001e2000c101b24 */
[----:B------:R-:W-:Y:S02]  /*8e00*/  ISETP.GE.AND P1, PT, R169, UR4, PT ;  /* 0x00000004a9007c0c */ /* 0x000fe4000bf26270 */
[----:B------:R-:W-:Y:S01]  /*8e10*/  @!P2 LEA R12, P6, R170, R6, 0x2 ;  /* 0x00000006aa0ca211 */ /* 0x000fe200078c10ff */
[----:B------:R1:W-:Y:S01]  /*8e20*/  @!P3 ST.E.64 desc[UR36][R8.64], R88 ;  /* 0x000000580800b985 */ /* 0x0003e2000c101b24 */
[----:B------:R-:W-:-:S02]  /*8e30*/  ISETP.GE.AND P3, PT, R168, UR4, PT ;  /* 0x00000004a8007c0c */ /* 0x000fc4000bf66270 */
[-C--:B------:R-:W-:Y:S02]  /*8e40*/  @!P4 LEA.HI.X R11, R171, R7.reuse, R193, 0x2, P5 ;  /* 0x00000007ab0bc211 */ /* 0x080fe400028f14c1 */
[----:B------:R-:W-:Y:S02]  /*8e50*/  @!P2 LEA.HI.X R13, R170, R7, R192, 0x2, P6 ;  /* 0x00000007aa0da211 */ /* 0x000fe400030f14c0 */
[----:B------:R-:W-:Y:S01]  /*8e60*/  ISETP.GE.AND P5, PT, R167, UR4, PT ;  /* 0x00000004a7007c0c */ /* 0x000fe2000bfa6270 */
[----:B------:R3:W-:Y:S02]  /*8e70*/  @!P4 ST.E.64 desc[UR36][R10.64], R90 ;  /* 0x0000005a0a00c985 */ /* 0x0007e4000c101b24 */
[----:B------:R-:W-:Y:S02]  /*8e80*/  @!P1 LEA R14, P4, R169, R6, 0x2 ;  /* 0x00000006a90e9211 */ /* 0x000fe400078810ff */
[----:B------:R4:W-:Y:S01]  /*8e90*/  @!P2 ST.E.64 desc[UR36][R12.64], R36 ;  /* 0x000000240c00a985 */ /* 0x0009e2000c101b24 */
[----:B------:R-:W-:-:S02]  /*8ea0*/  ISETP.GE.AND P2, PT, R166, UR4, PT ;  /* 0x00000004a6007c0c */ /* 0x000fc4000bf46270 */
[CC--:B0-----:R-:W-:Y:S02]  /*8eb0*/  @!P3 LEA R4, P6, R168.reuse, R6.reuse, 0x2 ;  /* 0x00000006a804b211 */ /* 0x0c1fe400078c10ff */
[-C--:B------:R-:W-:Y:S02]  /*8ec0*/  @!P1 LEA.HI.X R15, R169, R7.reuse, R191, 0x2, P4 ;  /* 0x00000007a90f9211 */ /* 0x080fe400020f14bf */
[----:B------:R-:W-:Y:S02]  /*8ed0*/  @!P3 LEA.HI.X R5, R168, R7, R190, 0x2, P6 ;  /* 0x00000007a805b211 */ /* 0x000fe400030f14be */
[----:B------:R-:W-:Y:S01]  /*8ee0*/  ISETP.GE.AND P4, PT, R165, UR4, PT ;  /* 0x00000004a5007c0c */ /* 0x000fe2000bf86270 */
[----:B------:R0:W-:Y:S01]  /*8ef0*/  @!P1 ST.E.64 desc[UR36][R14.64], R40 ;  /* 0x000000280e009985 */ /* 0x0001e2000c101b24 */
[----:B-1----:R-:W-:-:S03]  /*8f00*/  @!P5 LEA R8, P1, R167, R6, 0x2 ;  /* 0x00000006a708d211 */ /* 0x002fc600078210ff */
[----:B------:R1:W-:Y:S01]  /*8f10*/  @!P3 ST.E.64 desc[UR36][R4.64], R44 ;  /* 0x0000002c0400b985 */ /* 0x0003e2000c101b24 */
[-C--:B---3--:R-:W-:Y:S02]  /*8f20*/  @!P2 LEA R10, P6, R166, R6.reuse, 0x2 ;  /* 0x00000006a60aa211 */ /* 0x088fe400078c10ff */
[----:B------:R-:W-:Y:S02]  /*8f30*/  ISETP.GE.AND P3, PT, R164, UR4, PT ;  /* 0x00000004a4007c0c */ /* 0x000fe4000bf66270 */
[-C--:B------:R-:W-:Y:S02]  /*8f40*/  @!P5 LEA.HI.X R9, R167, R7.reuse, R189, 0x2, P1 ;  /* 0x00000007a709d211 */ /* 0x080fe400008f14bd */
[----:B------:R-:W-:Y:S02]  /*8f50*/  ISETP.GE.AND P1, PT, R163, UR4, PT ;  /* 0x00000004a3007c0c */ /* 0x000fe4000bf26270 */
[----:B------:R-:W-:Y:S01]  /*8f60*/  @!P2 LEA.HI.X R11, R166, R7, R188, 0x2, P6 ;  /* 0x00000007a60ba211 */ /* 0x000fe200030f14bc */
[----:B------:R3:W-:Y:S01]  /*8f70*/  @!P5 ST.E.64 desc[UR36][R8.64], R48 ;  /* 0x000000300800d985 */ /* 0x0007e2000c101b24 */
[----:B----4-:R-:W-:-:S03]  /*8f80*/  @!P4 LEA R12, P6, R165, R6, 0x2 ;  /* 0x00000006a50cc211 */ /* 0x010fc600078c10ff */
[----:B------:R4:W-:Y:S01]  /*8f90*/  @!P2 ST.E.64 desc[UR36][R10.64], R52 ;  /* 0x000000340a00a985 */ /* 0x0009e2000c101b24 */
[----:B------:R-:W-:Y:S02]  /*8fa0*/  ISETP.GE.AND P2, PT, R162, UR4, PT ;  /* 0x00000004a2007c0c */ /* 0x000fe4000bf46270 */
[-C--:B------:R-:W-:Y:S02]  /*8fb0*/  @!P4 LEA.HI.X R13, R165, R7.reuse, R187, 0x2, P6 ;  /* 0x00000007a50dc211 */ /* 0x080fe400030f14bb */
[CC--:B0-----:R-:W-:Y:S02]  /*8fc0*/  @!P3 LEA R14, P5, R164.reuse, R6.reuse, 0x2 ;  /* 0x00000006a40eb211 */ /* 0x0c1fe400078a10ff */
[----:B-1----:R-:W-:Y:S01]  /*8fd0*/  @!P1 LEA R4, P6, R163, R6, 0x2 ;  /* 0x00000006a3049211 */ /* 0x002fe200078c10ff */
[----:B------:R0:W-:Y:S01]  /*8fe0*/  @!P4 ST.E.64 desc[UR36][R12.64], R56 ;  /* 0x000000380c00c985 */ /* 0x0001e2000c101b24 */
[----:B------:R-:W-:Y:S02]  /*8ff0*/  @!P3 LEA.HI.X R15, R164, R7, R186, 0x2, P5 ;  /* 0x00000007a40fb211 */ /* 0x000fe400028f14ba */
[----:B------:R-:W-:-:S02]  /*9000*/  ISETP.GE.AND P4, PT, R161, UR4, PT ;  /* 0x00000004a1007c0c */ /* 0x000fc4000bf86270 */
[-C--:B------:R-:W-:Y:S01]  /*9010*/  @!P1 LEA.HI.X R5, R163, R7.reuse, R185, 0x2, P6 ;  /* 0x00000007a3059211 */ /* 0x080fe200030f14b9 */
[----:B------:R1:W-:Y:S01]  /*9020*/  @!P3 ST.E.64 desc[UR36][R14.64], R60 ;  /* 0x0000003c0e00b985 */ /* 0x0003e2000c101b24 */
[----:B------:R-:W-:Y:S02]  /*9030*/  ISETP.GE.AND P5, PT, R160, UR4, PT ;  /* 0x00000004a0007c0c */ /* 0x000fe4000bfa6270 */
[----:B---3--:R-:W-:Y:S01]  /*9040*/  @!P2 LEA R8, P6, R162, R6, 0x2 ;  /* 0x00000006a208a211 */ /* 0x008fe200078c10ff */
[----:B------:R3:W-:Y:S01]  /*9050*/  @!P1 ST.E.64 desc[UR36][R4.64], R64 ;  /* 0x0000004004009985 */ /* 0x0007e2000c101b24 */
[----:B------:R-:W-:Y:S02]  /*9060*/  ISETP.GE.AND P3, PT, R23, UR4, PT ;  /* 0x0000000417007c0c */ /* 0x000fe4000bf66270 */
[----:B------:R-:W-:Y:S02]  /*9070*/  ISETP.GE.AND P1, PT, R22, UR4, PT ;  /* 0x0000000416007c0c */ /* 0x000fe4000bf26270 */
[----:B------:R-:W-:-:S02]  /*9080*/  @!P2 LEA.HI.X R9, R162, R7, R184, 0x2, P6 ;  /* 0x00000007a209a211 */ /* 0x000fc400030f14b8 */
[----:B----4-:R-:W-:-:S03]  /*9090*/  @!P4 LEA R10, P6, R161, R6, 0x2 ;  /* 0x00000006a10ac211 */ /* 0x010fc600078c10ff */
[----:B------:R3:W-:Y:S01]  /*90a0*/  @!P2 ST.E.64 desc[UR36][R8.64], R68 ;  /* 0x000000440800a985 */ /* 0x0007e2000c101b24 */
[CC--:B0-----:R-:W-:Y:S02]  /*90b0*/  @!P5 LEA R12, P2, R160.reuse, R6.reuse, 0x2 ;  /* 0x00000006a00cd211 */ /* 0x0c1fe400078410ff */
[-C--:B------:R-:W-:Y:S02]  /*90c0*/  @!P4 LEA.HI.X R11, R161, R7.reuse, R183, 0x2, P6 ;  /* 0x00000007a10bc211 */ /* 0x080fe400030f14b7 */
[CC--:B-1----:R-:W-:Y:S02]  /*90d0*/  @!P3 LEA R14, P6, R23.reuse, R6.reuse, 0x2 ;  /* 0x00000006170eb211 */ /* 0x0c2fe400078c10ff */
[-C--:B------:R-:W-:Y:S01]  /*90e0*/  @!P5 LEA.HI.X R13, R160, R7.reuse, R182, 0x2, P2 ;  /* 0x00000007a00dd211 */ /* 0x080fe200010f14b6 */
[----:B------:R3:W-:Y:S01]  /*90f0*/  @!P4 ST.E.64 desc[UR36][R10.64], R72 ;  /* 0x000000480a00c985 */ /* 0x0007e2000c101b24 */
[C---:B------:R-:W-:Y:S02]  /*9100*/  @!P1 LEA R6, P2, R22.reuse, R6, 0x2 ;  /* 0x0000000616069211 */ /* 0x040fe400078410ff */
[-C--:B------:R-:W-:Y:S01]  /*9110*/  @!P3 LEA.HI.X R15, R23, R7.reuse, R181, 0x2, P6 ;  /* 0x00000007170fb211 */ /* 0x080fe200030f14b5 */
[----:B------:R3:W-:Y:S01]  /*9120*/  @!P5 ST.E.64 desc[UR36][R12.64], R76 ;  /* 0x0000004c0c00d985 */ /* 0x0007e2000c101b24 */
[----:B------:R-:W-:-:S03]  /*9130*/  @!P1 LEA.HI.X R7, R22, R7, R180, 0x2, P2 ;  /* 0x0000000716079211 */ /* 0x000fc600010f14b4 */
[----:B------:R3:W-:Y:S04]  /*9140*/  @!P3 ST.E.64 desc[UR36][R14.64], R80 ;  /* 0x000000500e00b985 */ /* 0x0007e8000c101b24 */
[----:B------:R3:W-:Y:S02]  /*9150*/  @!P1 ST.E.64 desc[UR36][R6.64], R84 ;  /* 0x0000005406009985 */ /* 0x0007e4000c101b24 */
.L_x_223:
[----:B------:R-:W-:Y:S05]  /*9160*/  BSYNC B1 ;  /* 0x0000000000017941 */ /* 0x000fea0003800000 */
.L_x_222:
[----:B-1-3--:R1:W3:Y:S04]  /*9170*/  SHFL.IDX PT, R7, R3, 0x1, 0x1c1f ;  /* 0x003c1f0003077f89 */ /* 0x00a2e800000e0000 */
[----:B0-----:R1:W0:Y:S01]  /*9180*/  SHFL.IDX PT, R6, R0, 0x1, 0x1c1f ;  /* 0x003c1f0000067f89 */ /* 0x00122200000e0000 */
[----:B------:R-:W-:Y:S05]  /*9190*/  @P0 BRA `(.L_x_221) ;  /* 0x0000001000540947 */ /* 0x000fea0003800000 */
[----:B------:R-:W-:Y:S02]  /*91a0*/  ULDC UR4, c[0x0][0xac8] ;  /* 0x0002b20000047ab9 */ /* 0x000fe40000000800 */
[----:B------:R-:W-:Y:S02]  /*91b0*/  ISETP.GE.AND P1, PT, R172, UR4, PT ;  /* 0x00000004ac007c0c */ /* 0x000fe4000bf26270 */
[----:B------:R-:W-:Y:S02]  /*91c0*/  ISETP.GE.AND P0, PT, R171, UR4, PT ;  /* 0x00000004ab007c0c */ /* 0x000fe4000bf06270 */
[----:B------:R-:W-:Y:S02]  /*91d0*/  ISETP.GE.AND P2, PT, R173, UR4, PT ;  /* 0x00000004ad007c0c */ /* 0x000fe4000bf46270 */
[----:B------:R-:W-:Y:S02]  /*91e0*/  ISETP.GE.AND P4, PT, R169, UR4, PT ;  /* 0x00000004a9007c0c */ /* 0x000fe4000bf86270 */
[----:B------:R-:W-:-:S05]  /*91f0*/  ISETP.GE.AND P3, PT, R170, UR4, PT ;  /* 0x00000004aa007c0c */ /* 0x000fca000bf66270 */
[CC--:B0-----:R-:W-:Y:S02]  /*9200*/  @!P1 LEA R8, P5, R172.reuse, R6.reuse, 0x2 ;  /* 0x00000006ac089211 */ /* 0x0c1fe400078a10ff */
[-C--:B------:R-:W-:Y:S02]  /*9210*/  @!P0 LEA R10, P6, R171, R6.reuse, 0x2 ;  /* 0x00000006ab0a8211 */ /* 0x080fe400078c10ff */
[-C--:B---3--:R-:W-:Y:S01]  /*9220*/  @!P1 LEA.HI.X R9, R172, R7.reuse, R194, 0x2, P5 ;  /* 0x00000007ac099211 */ /* 0x088fe200028f14c2 */
[----:B------:R-:W-:Y:S01]  /*9230*/  @!P2 IMAD.WIDE R4, R173, 0x4, R6 ;  /* 0x00000004ad04a825 */ /* 0x000fe200078e0206 */
[----:B------:R-:W-:Y:S02]  /*9240*/  ISETP.GE.AND P5, PT, R168, UR4, PT ;  /* 0x00000004a8007c0c */ /* 0x000fe4000bfa6270 */
[----:B------:R-:W-:Y:S02]  /*9250*/  @!P0 LEA.HI.X R11, R171, R7, R193, 0x2, P6 ;  /* 0x00000007ab0b8211 */ /* 0x000fe400030f14c1 */
[----:B------:R0:W-:Y:S01]  /*9260*/  @!P2 ST.E.64 desc[UR36][R4.64], R92 ;  /* 0x0000005c0400a985 */ /* 0x0001e2000c101b24 */
[----:B------:R-:W-:-:S02]  /*9270*/  @!P4 LEA R14, P2, R169, R6, 0x2 ;  /* 0x00000006a90ec211 */ /* 0x000fc400078410ff */
[----:B------:R-:W-:Y:S01]  /*9280*/  @!P3 LEA R12, P6, R170, R6, 0x2 ;  /* 0x00000006aa0cb211 */ /* 0x000fe200078c10ff */
[----:B------:R-:W-:Y:S01]  /*9290*/  @!P1 ST.E.64 desc[UR36][R8.64], R94 ;  /* 0x0000005e08009985 */ /* 0x000fe2000c101b24 */
[----:B------:R-:W-:Y:S02]  /*92a0*/  ISETP.GE.AND P1, PT, R166, UR4, PT ;  /* 0x00000004a6007c0c */ /* 0x000fe4000bf26270 */
[-C--:B------:R-:W-:Y:S01]  /*92b0*/  @!P4 LEA.HI.X R15, R169, R7.reuse, R191, 0x2, P2 ;  /* 0x00000007a90fc211 */ /* 0x080fe200010f14bf */
[----:B------:R3:W-:Y:S01]  /*92c0*/  @!P0 ST.E.64 desc[UR36][R10.64], R96 ;  /* 0x000000600a008985 */ /* 0x0007e2000c101b24 */
[----:B------:R-:W-:Y:S02]  /*92d0*/  ISETP.GE.AND P0, PT, R167, UR4, PT ;  /* 0x00000004a7007c0c */ /* 0x000fe4000bf06270 */
[----:B------:R-:W-:Y:S02]  /*92e0*/  ISETP.GE.AND P2, PT, R165, UR4, PT ;  /* 0x00000004a5007c0c */ /* 0x000fe4000bf46270 */
[----:B------:R-:W-:-:S02]  /*92f0*/  @!P3 LEA.HI.X R13, R170, R7, R192, 0x2, P6 ;  /* 0x00000007aa0db211 */ /* 0x000fc400030f14c0 */
[----:B------:R-:W-:-:S03]  /*9300*/  @!P5 LEA R18, P6, R168, R6, 0x2 ;  /* 0x00000006a812d211 */ /* 0x000fc600078c10ff */
[----:B------:R4:W-:Y:S01]  /*9310*/  @!P3 ST.E.64 desc[UR36][R12.64], R38 ;  /* 0x000000260c00b985 */ /* 0x0009e2000c101b24 */
[-C--:B------:R-:W-:Y:S02]  /*9320*/  @!P5 LEA.HI.X R19, R168, R7.reuse, R190, 0x2, P6 ;  /* 0x00000007a813d211 */ /* 0x080fe400030f14be */
[----:B------:R-:W-:Y:S01]  /*9330*/  ISETP.GE.AND P3, PT, R164, UR4, PT ;  /* 0x00000004a4007c0c */ /* 0x000fe2000bf66270 */
[----:B------:R5:W-:Y:S01]  /*9340*/  @!P4 ST.E.64 desc[UR36][R14.64], R42 ;  /* 0x0000002a0e00c985 */ /* 0x000be2000c101b24 */
[-C--:B0-----:R-:W-:Y:S02]  /*9350*/  @!P0 LEA R4, P4, R167, R6.reuse, 0x2 ;  /* 0x00000006a7048211 */ /* 0x081fe400078810ff */
[-C--:B---3--:R-:W-:Y:S01]  /*9360*/  @!P2 LEA R10, P6, R165, R6.reuse, 0x2 ;  /* 0x00000006a50aa211 */ /* 0x088fe200078c10ff */
[----:B------:R-:W-:Y:S01]  /*9370*/  @!P5 ST.E.64 desc[UR36][R18.64], R46 ;  /* 0x0000002e1200d985 */ /* 0x000fe2000c101b24 */
[----:B------:R-:W-:Y:S02]  /*9380*/  @!P1 LEA R8, P5, R166, R6, 0x2 ;  /* 0x00000006a6089211 */ /* 0x000fe400078a10ff */
[----:B------:R-:W-:-:S02]  /*9390*/  @!P0 LEA.HI.X R5, R167, R7, R189, 0x2, P4 ;  /* 0x00000007a7058211 */ /* 0x000fc400020f14bd */
[-C--:B------:R-:W-:Y:S02]  /*93a0*/  @!P1 LEA.HI.X R9, R166, R7.reuse, R188, 0x2, P5 ;  /* 0x00000007a6099211 */ /* 0x080fe400028f14bc */
[----:B------:R-:W-:Y:S01]  /*93b0*/  ISETP.GE.AND P4, PT, R163, UR4, PT ;  /* 0x00000004a3007c0c */ /* 0x000fe2000bf86270 */
[----:B------:R-:W-:Y:S01]  /*93c0*/  @!P0 ST.E.64 desc[UR36][R4.64], R50 ;  /* 0x0000003204008985 */ /* 0x000fe2000c101b24 */
[----:B------:R-:W-:Y:S02]  /*93d0*/  @!P2 LEA.HI.X R11, R165, R7, R187, 0x2, P6 ;  /* 0x00000007a50ba211 */ /* 0x000fe400030f14bb */
[----:B----4-:R-:W-:Y:S01]  /*93e0*/  @!P3 LEA R12, P5, R164, R6, 0x2 ;  /* 0x00000006a40cb211 */ /* 0x010fe200078a10ff */
[----:B------:R0:W-:Y:S01]  /*93f0*/  @!P1 ST.E.64 desc[UR36][R8.64], R54 ;  /* 0x0000003608009985 */ /* 0x0001e2000c101b24 */
[----:B------:R-:W-:Y:S02]  /*9400*/  ISETP.GE.AND P1, PT, R161, UR4, PT ;  /* 0x00000004a1007c0c */ /* 0x000fe4000bf26270 */
[----:B------:R-:W-:Y:S01]  /*9410*/  ISETP.GE.AND P0, PT, R160, UR4, PT ;  /* 0x00000004a0007c0c */ /* 0x000fe2000bf06270 */
[----:B------:R3:W-:Y:S01]  /*9420*/  @!P2 ST.E.64 desc[UR36][R10.64], R58 ;  /* 0x0000003a0a00a985 */ /* 0x0007e2000c101b24 */
[----:B------:R-:W-:-:S02]  /*9430*/  ISETP.GE.AND P2, PT, R162, UR4, PT ;  /* 0x00000004a2007c0c */ /* 0x000fc4000bf46270 */
[-C--:B------:R-:W-:Y:S02]  /*9440*/  @!P3 LEA.HI.X R13, R164, R7.reuse, R186, 0x2, P5 ;  /* 0x00000007a40db211 */ /* 0x080fe400028f14ba */
[----:B------:R-:W-:Y:S02]  /*9450*/  ISETP.GE.AND P5, PT, R23, UR4, PT ;  /* 0x0000000417007c0c */ /* 0x000fe4000bfa6270 */
[CC--:B-----5:R-:W-:Y:S01]  /*9460*/  @!P4 LEA R14, P6, R163.reuse, R6.reuse, 0x2 ;  /* 0x00000006a30ec211 */ /* 0x0e0fe200078c10ff */
[----:B------:R4:W-:Y:S03]  /*9470*/  @!P3 ST.E.64 desc[UR36][R12.64], R62 ;  /* 0x0000003e0c00b985 */ /* 0x0009e6000c101b24 */
[----:B------:R-:W-:Y:S02]  /*9480*/  @!P4 LEA.HI.X R15, R163, R7, R185, 0x2, P6 ;  /* 0x00000007a30fc211 */ /* 0x000fe400030f14b9 */
[----:B0-----:R-:W-:-:S02]  /*9490*/  @!P1 LEA R8, P6, R161, R6, 0x2 ;  /* 0x00000006a1089211 */ /* 0x001fc400078c10ff */
[-C--:B------:R-:W-:Y:S01]  /*94a0*/  @!P2 LEA R4, P3, R162, R6.reuse, 0x2 ;  /* 0x00000006a204a211 */ /* 0x080fe200078610ff */
[----:B------:R4:W-:Y:S01]  /*94b0*/  @!P4 ST.E.64 desc[UR36][R14.64], R66 ;  /* 0x000000420e00c985 */ /* 0x0009e2000c101b24 */
[-C--:B---3--:R-:W-:Y:S02]  /*94c0*/  @!P0 LEA R10, P4, R160, R6.reuse, 0x2 ;  /* 0x00000006a00a8211 */ /* 0x088fe400078810ff */
[-C--:B------:R-:W-:Y:S02]  /*94d0*/  @!P2 LEA.HI.X R5, R162, R7.reuse, R184, 0x2, P3 ;  /* 0x00000007a205a211 */ /* 0x080fe400018f14b8 */
[----:B------:R-:W-:Y:S02]  /*94e0*/  @!P5 LEA R18, P3, R23, R6, 0x2 ;  /* 0x000000061712d211 */ /* 0x000fe400078610ff */
[-C--:B------:R-:W-:Y:S01]  /*94f0*/  @!P1 LEA.HI.X R9, R161, R7.reuse, R183, 0x2, P6 ;  /* 0x00000007a1099211 */ /* 0x080fe200030f14b7 */
[----:B------:R4:W-:Y:S01]  /*9500*/  @!P2 ST.E.64 desc[UR36][R4.64], R70 ;  /* 0x000000460400a985 */ /* 0x0009e2000c101b24 */
[----:B------:R-:W-:-:S02]  /*9510*/  @!P0 LEA.HI.X R11, R160, R7, R182, 0x2, P4 ;  /* 0x00000007a00b8211 */ /* 0x000fc400020f14b6 */
[----:B------:R-:W-:Y:S01]  /*9520*/  @!P5 LEA.HI.X R19, R23, R7, R181, 0x2, P3 ;  /* 0x000000071713d211 */ /* 0x000fe200018f14b5 */
[----:B------:R4:W-:Y:S04]  /*9530*/  @!P1 ST.E.64 desc[UR36][R8.64], R74 ;  /* 0x0000004a08009985 */ /* 0x0009e8000c101b24 */
[----:B------:R4:W-:Y:S01]  /*9540*/  @!P0 ST.E.64 desc[UR36][R10.64], R78 ;  /* 0x0000004e0a008985 */ /* 0x0009e2000c101b24 */
[----:B------:R-:W-:-:S03]  /*9550*/  ISETP.GE.AND P0, PT, R22, UR4, PT ;  /* 0x0000000416007c0c */ /* 0x000fc6000bf06270 */
[----:B------:R4:W-:Y:S10]  /*9560*/  @!P5 ST.E.64 desc[UR36][R18.64], R82 ;  /* 0x000000521200d985 */ /* 0x0009f4000c101b24 */
[----:B------:R-:W-:Y:S05]  /*9570*/  @P0 BRA `(.L_x_221) ;  /* 0x0000000c005c0947 */ /* 0x000fea0003800000 */
[----:B----4-:R-:W-:-:S04]  /*9580*/  LEA R4, P0, R22, R6, 0x2 ;  /* 0x0000000616047211 */ /* 0x010fc800078010ff */
[----:B------:R-:W-:-:S05]  /*9590*/  LEA.HI.X R5, R22, R7, R180, 0x2, P0 ;  /* 0x0000000716057211 */ /* 0x000fca00000f14b4 */
[----:B------:R0:W-:Y:S01]  /*95a0*/  ST.E.64 desc[UR36][R4.64], R86 ;  /* 0x0000005604007985 */ /* 0x0001e2000c101b24 */
[----:B------:R-:W-:Y:S05]  /*95b0*/  BRA `(.L_x_221) ;  /* 0x0000000c004c7947 */ /* 0x000fea0003800000 */
.L_x_212:
[----:B------:R-:W-:Y:S01]  /*95c0*/  ULDC.64 UR8, c[0x0][0xc00] ;  /* 0x0003000000087ab9 */ /* 0x000fe20000000a00 */
[----:B------:R-:W-:Y:S01]  /*95d0*/  R2UR UR4, R177 ;  /* 0x00000000b10472ca */ /* 0x000fe200000e0000 */
[----:B------:R-:W-:Y:S01]  /*95e0*/  UISETP.NE.U32.AND UP0, UPT, UR8, URZ, UPT ;  /* 0x0000003f0800728c */ /* 0x000fe2000bf05070 */
[----:B------:R-:W-:-:S03]  /*95f0*/  R2UR UR7, R18 ;  /* 0x00000000120772ca */ /* 0x000fc600000e0000 */
[----:B------:R-:W-:-:S03]  /*9600*/  UISETP.NE.AND.EX UP0, UPT, UR9, URZ, UPT, UP0 ;  /* 0x0000003f0900728c */ /* 0x000fc6000bf05300 */
[----:B------:R-:W-:Y:S02]  /*9610*/  ULDC.64 UR8, c[0x0][0xc00] ;  /* 0x0003000000087ab9 */ /* 0x000fe40000000a00 */
[----:B------:R-:W-:Y:S01]  /*9620*/  UIMAD.WIDE UR8, UR61, 0x4, UR8 ;  /* 0x000000043d0878a5 */ /* 0x000fe2000f8e0208 */
[----:B------:R-:W-:-:S05]  /*9630*/  PLOP3.LUT P1, PT, PT, PT, UP0, 0x80, 0x0 ;  /* 0x000000000000781c */ /* 0x000fca0003f2f008 */
[----:B------:R-:W-:Y:S01]  /*9640*/  IMAD.U32 R4, RZ, RZ, UR8 ;  /* 0x00000008ff047e24 */ /* 0x000fe2000f8e00ff */
[----:B------:R-:W-:Y:S01]  /*9650*/  MOV R5, UR9 ;  /* 0x0000000900057c02 */ /* 0x000fe20008000f00 */
[----:B------:R-:W-:Y:S02]  /*9660*/  ULDC.64 UR8, c[0x0][0xc08] ;  /* 0x0003020000087ab9 */ /* 0x000fe40000000a00 */
[----:B------:R-:W-:-:S04]  /*9670*/  UISETP.NE.U32.AND UP1, UPT, UR8, URZ, UPT ;  /* 0x0000003f0800728c */ /* 0x000fc8000bf25070 */
[----:B------:R-:W-:Y:S01]  /*9680*/  UISETP.NE.AND.EX UP1, UPT, UR9, URZ, UPT, UP1 ;  /* 0x0000003f0900728c */ /* 0x000fe2000bf25310 */
[----:B------:R-:W2:Y:S05]  /*9690*/  @P1 LDG.E R3, desc[UR36][R4.64] ;  /* 0x0000002404031981 */ /* 0x000eaa000c1e1900 */
[----:B------:R-:W-:-:S05]  /*96a0*/  PLOP3.LUT P2, PT, PT, PT, UP1, 0x80, 0x0 ;  /* 0x000000000000781c */ /* 0x000fca0003f4f018 */
[----:B------:R-:W-:-:S04]  /*96b0*/  @UP1 ULEA UR8, UP2, UR61, UR8, 0x2 ;  /* 0x000000083d081291 */ /* 0x000fc8000f84103f */
[----:B------:R-:W-:Y:S02]  /*96c0*/  @UP1 ULEA.HI.X UR9, UR61, UR9, UR4, 0x2, UP2 ;  /* 0x000000093d091291 */ /* 0x000fe400090f1404 */
[----:B------:R-:W-:Y:S01]  /*96d0*/  IMAD.U32 R6, RZ, RZ, UR8 ;  /* 0x00000008ff067e24 */ /* 0x000fe2000f8e00ff */
[----:B------:R-:W-:Y:S02]  /*96e0*/  ULDC UR4, c[0x0][0xa88] ;  /* 0x0002a20000047ab9 */ /* 0x000fe40000000800 */
[----:B------:R-:W-:Y:S02]  /*96f0*/  IMAD.U32 R0, RZ, RZ, UR4 ;  /* 0x00000004ff007e24 */ /* 0x000fe4000f8e00ff */
[----:B------:R-:W-:-:S05]  /*9700*/  IMAD.U32 R7, RZ, RZ, UR9 ;  /* 0x00000009ff077e24 */ /* 0x000fca000f8e00ff */
[----:B------:R0:W5:Y:S01]  /*9710*/  @P2 LDG.E R0, desc[UR36][R6.64] ;  /* 0x0000002406002981 */ /* 0x000162000c1e1900 */
[----:B------:R-:W-:Y:S01]  /*9720*/  UMOV UR4, URZ ;  /* 0x0000003f00047c82 */ /* 0x000fe20008000000 */
[----:B------:R-:W-:Y:S01]  /*9730*/  UISETP.NE.AND UP1, UPT, UR7, URZ, UPT ;  /* 0x0000003f0700728c */ /* 0x000fe2000bf25270 */
[----:B------:R-:W-:-:S10]  /*9740*/  ISETP.GT.AND P0, PT, R202, 0x7f, PT ;  /* 0x0000007fca00780c */ /* 0x000fd40003f04270 */
[----:B------:R-:W-:Y:S02]  /*9750*/  @!UP1 ULDC UR7, c[0x0][0xad4] ;  /* 0x0002b50000079ab9 */ /* 0x000fe40000000800 */
[----:B------:R-:W-:Y:S01]  /*9760*/  IMAD.U32 R18, RZ, RZ, UR7 ;  /* 0x00000007ff127e24 */ /* 0x000fe2000f8e00ff */
[----:B--2---:R-:W-:-:S13]  /*9770*/  @P1 R2UR UR4, R3 ;  /* 0x00000000030412ca */ /* 0x004fda00000e0000 */
[----:B------:R-:W-:Y:S01]  /*9780*/  USHF.R.S32.HI UR19, URZ, 0x1f, UR4 ;  /* 0x0000001f3f137899 */ /* 0x000fe20008011404 */
[----:B0-----:R-:W-:Y:S11]  /*9790*/  @P2 BRA `(.L_x_224) ;  /* 0x0000000000102947 */ /* 0x001ff60003800000 */
[----:B------:R-:W-:Y:S05]  /*97a0*/  @!P1 BRA `(.L_x_224) ;  /* 0x00000000000c9947 */ /* 0x000fea0003800000 */
[----:B------:R-:W2:Y:S04]  /*97b0*/  LDG.E R3, desc[UR36][R4.64] ;  /* 0x0000002404037981 */ /* 0x000ea8000c1e1900 */
[----:B-----5:R-:W2:Y:S02]  /*97c0*/  LDG.E R0, desc[UR36][R4.64+0x4] ;  /* 0x0000042404007981 */ /* 0x020ea4000c1e1900 */
[----:B--2---:R-:W-:-:S07]  /*97d0*/  IMAD.IADD R0, R0, 0x1, -R3 ;  /* 0x0000000100007824 */ /* 0x004fce00078e0a03 */
.L_x_224:
[----:B------:R-:W-:Y:S01]  /*97e0*/  R2UR UR7, R177 ;  /* 0x00000000b10772ca */ /* 0x000fe200000e0000 */
[----:B------:R-:W-:Y:S01]  /*97f0*/  USEL UR61, UR61, URZ, !UP0 ;  /* 0x0000003f3d3d7287 */ /* 0x000fe2000c000000 */
[----:B------:R-:W-:Y:S11]  /*9800*/  BSSY B1, `(.L_x_225) ;  /* 0x000003d000017945 */ /* 0x000ff60003800000 */
[----:B------:R-:W-:Y:S01]  /*9810*/  USEL UR7, UR7, URZ, !UP0 ;  /* 0x0000003f07077287 */ /* 0x000fe2000c000000 */
[----:B------:R-:W-:Y:S11]  /*9820*/  @P0 BRA `(.L_x_226) ;  /* 0x0000000000e80947 */ /* 0x000ff60003800000 */
[----:B------:R-:W0:Y:S01]  /*9830*/  S2R R4, SR_TID.X ;  /* 0x0000000000047919 */ /* 0x000e220000002100 */
[----:B------:R-:W1:Y:S01]  /*9840*/  LDC R9, c[0x0][0xbe8] ;  /* 0x0002fa00ff097b82 */ /* 0x000e620000000800 */
[----:B------:R-:W-:-:S13]  /*9850*/  R2UR UR8, R175 ;  /* 0x00000000af0872ca */ /* 0x000fda00000e0000 */
[----:B------:R-:W-:-:S05]  /*9860*/  IMAD.U32 R3, RZ, RZ, UR8 ;  /* 0x00000008ff037e24 */ /* 0x000fca000f8e00ff */
[----:B0-----:R-:W-:Y:S01]  /*9870*/  LEA R3, R3, R4, 0x7 ;  /* 0x0000000403037211 */ /* 0x001fe200078e38ff */
[----:B-1---5:R-:W-:-:S04]  /*9880*/  IMAD R4, R0, R9, RZ ;  /* 0x0000000900047224 */ /* 0x022fc800078e02ff */
[----:B------:R-:W-:-:S05]  /*9890*/  VIADD R6, R3, 0xffffff80 ;  /* 0xffffff8003067836 */ /* 0x000fca0000000000 */
[----:B------:R-:W-:-:S13]  /*98a0*/  ISETP.GE.AND P0, PT, R6, R4, PT ;  /* 0x000000040600720c */ /* 0x000fda0003f06270 */
[----:B------:R-:W-:Y:S05]  /*98b0*/  @P0 BRA `(.L_x_226) ;  /* 0x0000000000c40947 */ /* 0x000fea0003800000 */
[----:B------:R-:W-:Y:S01]  /*98c0*/  ISETP.NE.AND P0, PT, R9, 0x1, PT ;  /* 0x000000010900780c */ /* 0x000fe20003f05270 */
[----:B------:R-:W-:Y:S01]  /*98d0*/  UMOV UR17, 0x9b8 ;  /* 0x000009b800117882 */ /* 0x000fe20000000000 */
[----:B------:R-:W-:Y:S02]  /*98e0*/  R2UR UR9, R18 ;  /* 0x00000000120972ca */ /* 0x000fe400000e0000 */
[----:B------:R-:W-:Y:S02]  /*98f0*/  R2UR UR8, R19 ;  /* 0x00000000130872ca */ /* 0x000fe400000e0000 */
[----:B------:R-:W-:-:S07]  /*9900*/  R2UR UR18, R174 ;  /* 0x00000000ae1272ca */ /* 0x000fce00000e0000 */
[----:B------:R-:W0:Y:S02]  /*9910*/  @P0 LDC R3, c[0x0][0xbec] ;  /* 0x0002fb00ff030b82 */ /* 0x000e240000000800 */
[----:B------:R-:W-:-:S04]  /*9920*/  UISETP.GT.AND UP0, UPT, UR9, 0x1, UPT ;  /* 0x000000010900788c */ /* 0x000fc8000bf04270 */
[----:B------:R-:W-:Y:S02]  /*9930*/  USEL UR17, UR17, 0x978, UP0 ;  /* 0x0000097811117887 */ /* 0x000fe40008000000 */
[----:B------:R-:W1:Y:S01]  /*9940*/  @P0 LDC R5, c[0x0][0xbf0] ;  /* 0x0002fc00ff050b82 */ /* 0x000e620000000800 */
[----:B------:R-:W-:-:S09]  /*9950*/  USEL UR16, UR8, URZ, UP0 ;  /* 0x0000003f08107287 */ /* 0x000fd20008000000 */
[----:B------:R-:W-:Y:S01]  /*9960*/  ULDC.64 UR10, c[0x0][UR17+0x220] ;  /* 0x00008800110a7abb */ /* 0x000fe20008000a00 */
[----:B------:R-:W-:Y:S01]  /*9970*/  ULDC.64 UR8, c[0x0][UR17+0x218] ;  /* 0x0000860011087abb */ /* 0x000fe20008000a00 */
[----:B------:R-:W-:Y:S01]  /*9980*/  ULDC.64 UR12, c[0x0][UR17+0x228] ;  /* 0x00008a00110c7abb */ /* 0x000fe20008000a00 */
[----:B------:R-:W-:Y:S02]  /*9990*/  UIMAD UR11, UR11, UR61, URZ ;  /* 0x0000003d0b0b72a4 */ /* 0x000fe4000f8e023f */
[----:B------:R-:W-:Y:S01]  /*99a0*/  UIMAD.WIDE.U32 UR14, UR8, UR18, URZ ;  /* 0x00000012080e72a5 */ /* 0x000fe2000f8e003f */
[----:B0-----:R-:W-:Y:S01]  /*99b0*/  @P0 IMAD.HI.U32 R4, R6, R3, RZ ;  /* 0x0000000306040227 */ /* 0x001fe200078e00ff */
[----:B------:R-:W-:Y:S02]  /*99c0*/  UIMAD.WIDE.U32 UR20, UR12, UR16, URZ ;  /* 0x000000100c1472a5 */ /* 0x000fe4000f8e003f */
[----:B------:R-:W-:Y:S01]  /*99d0*/  UIMAD UR18, UR9, UR18, URZ ;  /* 0x00000012091272a4 */ /* 0x000fe2000f8e023f */
[----:B------:R-:W-:Y:S01]  /*99e0*/  IMAD.MOV.U32 R3, RZ, RZ, R6 ;  /* 0x000000ffff037224 */ /* 0x000fe200078e0006 */
[----:B------:R-:W-:-:S02]  /*99f0*/  UIMAD UR12, UR13, UR16, URZ ;  /* 0x000000100d0c72a4 */ /* 0x000fc4000f8e023f */
[----:B------:R-:W-:Y:S01]  /*9a00*/  UIMAD.WIDE.U32 UR8, UR10, UR61, URZ ;  /* 0x0000003d0a0872a5 */ /* 0x000fe2000f8e003f */
[----:B-1----:R-:W-:Y:S01]  /*9a10*/  @P0 SHF.R.U32.HI R3, RZ, R5, R4 ;  /* 0x00000005ff030219 */ /* 0x002fe20000011604 */
[----:B------:R-:W-:Y:S01]  /*9a20*/  UIMAD UR11, UR10, UR7, UR11 ;  /* 0x000000070a0b72a4 */ /* 0x000fe2000f8e020b */
[----:B------:R-:W-:Y:S01]  /*9a30*/  IMAD.U32 R4, RZ, RZ, UR20 ;  /* 0x00000014ff047e24 */ /* 0x000fe2000f8e00ff */
[----:B------:R-:W-:Y:S02]  /*9a40*/  UIADD3 UR12, UR21, UR12, URZ ;  /* 0x0000000c150c7290 */ /* 0x000fe4000fffe03f */
[----:B------:R-:W-:Y:S01]  /*9a50*/  IMAD.U32 R5, RZ, RZ, UR21 ;  /* 0x00000015ff057e24 */ /* 0x000fe2000f8e00ff */
[----:B------:R-:W-:Y:S01]  /*9a60*/  UIADD3 UR18, UR15, UR18, URZ ;  /* 0x000000120f127290 */ /* 0x000fe2000fffe03f */
[--C-:B------:R-:W-:Y:S01]  /*9a70*/  IMAD.MOV R7, RZ, RZ, -R3.reuse ;  /* 0x000000ffff077224 */ /* 0x100fe200078e0a03 */
[----:B------:R-:W-:Y:S01]  /*9a80*/  UIADD3 UR14, UP1, UP2, UR8, UR14, UR4 ;  /* 0x0000000e080e7290 */ /* 0x000fe2000fa3e004 */
[----:B------:R-:W-:Y:S01]  /*9a90*/  SHF.R.S32.HI R5, RZ, 0x1f, R3 ;  /* 0x0000001fff057819 */ /* 0x000fe20000011403 */
[----:B------:R-:W-:Y:S01]  /*9aa0*/  UIADD3 UR10, UR9, UR11, URZ ;  /* 0x0000000b090a7290 */ /* 0x000fe2000fffe03f */
[----:B------:R-:W-:-:S02]  /*9ab0*/  IMAD R7, R9, R7, R6 ;  /* 0x0000000709077224 */ /* 0x000fc400078e0206 */
[----:B------:R-:W-:Y:S01]  /*9ac0*/  IMAD.U32 R8, RZ, RZ, UR12 ;  /* 0x0000000cff087e24 */ /* 0x000fe2000f8e00ff */
[----:B------:R-:W-:Y:S01]  /*9ad0*/  UIADD3.X UR10, UR10, UR18, UR19, UP1, UP2 ;  /* 0x000000120a0a7290 */ /* 0x000fe20008fe4413 */
[----:B------:R-:W-:Y:S01]  /*9ae0*/  IADD3 R4, P0, P1, R3, UR14, R4 ;  /* 0x0000000e03047c10 */ /* 0x000fe2000f91e004 */
[----:B------:R-:W-:Y:S01]  /*9af0*/  ULDC.64 UR8, c[0x0][UR17+0x210] ;  /* 0x0000840011087abb */ /* 0x000fe20008000a00 */
[----:B------:R-:W-:Y:S01]  /*9b00*/  SHF.R.S32.HI R3, RZ, 0x1f, R7 ;  /* 0x0000001fff037819 */ /* 0x000fe20000011407 */
[----:B------:R-:W-:Y:S02]  /*9b10*/  IMAD R6, R7, UR9, RZ ;  /* 0x0000000907067c24 */ /* 0x000fe4000f8e02ff */
[----:B------:R-:W-:Y:S01]  /*9b20*/  IADD3.X R5, R5, UR10, R8, P0, P1 ;  /* 0x0000000a05057c10 */ /* 0x000fe200087e2408 */
[----:B------:R-:W-:Y:S01]  /*9b30*/  ULDC.64 UR10, c[0x0][0xba8] ;  /* 0x0002ea00000a7ab9 */ /* 0x000fe20000000a00 */
[----:B------:R-:W-:Y:S01]  /*9b40*/  IMAD R3, R3, UR8, R6 ;  /* 0x0000000803037c24 */ /* 0x000fe2000f8e0206 */
[----:B------:R-:W-:Y:S01]  /*9b50*/  @!UP0 ULDC UR10, c[0x0][0xb50] ;  /* 0x0002d400000a8ab9 */ /* 0x000fe20000000800 */
[----:B------:R-:W-:Y:S01]  /*9b60*/  @!UP0 ULDC UR11, c[0x0][0xb54] ;  /* 0x0002d500000b8ab9 */ /* 0x000fe20000000800 */
[----:B------:R-:W-:-:S05]  /*9b70*/  IMAD.WIDE.U32 R4, R7, UR8, R4 ;  /* 0x0000000807047c25 */ /* 0x000fca000f8e0004 */
[----:B------:R-:W-:Y:S02]  /*9b80*/  IADD3 R3, R5, R3, RZ ;  /* 0x0000000305037210 */ /* 0x000fe40007ffe0ff */
[----:B------:R-:W-:-:S04]  /*9b90*/  LEA R6, P0, R4, UR10, 0x2 ;  /* 0x0000000a04067c11 */ /* 0x000fc8000f8010ff */
[----:B------:R-:W-:Y:S01]  /*9ba0*/  LEA.HI.X R7, R4, UR11, R3, 0x2, P0 ;  /* 0x0000000b04077c11 */ /* 0x000fe200080f1403 */
[----:B------:R-:W-:-:S05]  /*9bb0*/  IMAD.MOV.U32 R3, RZ, RZ, -0x800000 ;  /* 0xff800000ff037424 */ /* 0x000fca00078e00ff */
[----:B------:R0:W-:Y:S03]  /*9bc0*/  STG.E desc[UR36][R6.64], R3 ;  /* 0x0000000306007986 */ /* 0x0001e6000c101924 */
.L_x_226:
[----:B------:R-:W-:Y:S05]  /*9bd0*/  BSYNC B1 ;  /* 0x0000000000017941 */ /* 0x000fea0003800000 */
.L_x_225:
[----:B------:R-:W-:-:S13]  /*9be0*/  R2UR UR8, R18 ;  /* 0x00000000120872ca */ /* 0x000fda00000e0000 */
[----:B------:R-:W-:-:S06]  /*9bf0*/  UISETP.GT.AND UP0, UPT, UR8, 0x1, UPT ;  /* 0x000000010800788c */ /* 0x000fcc000bf04270 */
[----:B------:R-:W-:-:S13]  /*9c00*/  PLOP3.LUT P0, PT, PT, PT, UP0, 0x80, 0x0 ;  /* 0x000000000000781c */ /* 0x000fda0003f0f008 */
[----:B------:R-:W-:Y:S05]  /*9c10*/  @P0 BRA `(.L_x_221) ;  /* 0x0000000400b40947 */ /* 0x000fea0003800000 */
[----:B------:R-:W1:Y:S01]  /*9c20*/  LDC R11, c[0x0][0xbe8] ;  /* 0x0002fa00ff0b7b82 */ /* 0x000e620000000800 */
[----:B------:R-:W-:Y:S01]  /*9c30*/  R2UR UR14, R175 ;  /* 0x00000000af0e72ca */ /* 0x000fe200000e0000 */
[----:B------:R-:W-:Y:S01]  /*9c40*/  ULDC.64 UR12, c[0x0][0xaa0] ;  /* 0x0002a800000c7ab9 */ /* 0x000fe20000000a00 */
[----:B------:R-:W-:Y:S01]  /*9c50*/  R2UR UR15, R174 ;  /* 0x00000000ae0f72ca */ /* 0x000fe200000e0000 */
[----:B------:R-:W-:Y:S01]  /*9c60*/  UIMAD UR10, UR19, UR12, URZ ;  /* 0x0000000c130a72a4 */ /* 0x000fe2000f8e023f */
[----:B0-----:R-:W-:Y:S01]  /*9c70*/  IMAD R3, R17, 0x20, R176 ;  /* 0x0000002011037824 */ /* 0x001fe200078e02b0 */
[----:B------:R-:W-:Y:S01]  /*9c80*/  UIMAD.WIDE.U32 UR8, UR4, UR12, URZ ;  /* 0x0000000c040872a5 */ /* 0x000fe2000f8e003f */
[----:B------:R-:W-:Y:S01]  /*9c90*/  BSSY B1, `(.L_x_227) ;  /* 0x000003b000017945 */ /* 0x000fe20003800000 */
[----:B------:R-:W-:-:S04]  /*9ca0*/  UIMAD UR10, UR4, UR13, UR10 ;  /* 0x0000000d040a72a4 */ /* 0x000fc8000f8e020a */
[----:B------:R-:W-:Y:S02]  /*9cb0*/  UIADD3 UR9, UR9, UR10, URZ ;  /* 0x0000000a09097290 */ /* 0x000fe4000fffe03f */
[----:B------:R-:W-:Y:S01]  /*9cc0*/  IMAD.U32 R8, RZ, RZ, UR14 ;  /* 0x0000000eff087e24 */ /* 0x000fe2000f8e00ff */
[----:B------:R-:W-:Y:S01]  /*9cd0*/  ULDC.64 UR10, c[0x0][0xae8] ;  /* 0x0002ba00000a7ab9 */ /* 0x000fe20000000a00 */
[----:B------:R-:W-:Y:S01]  /*9ce0*/  IMAD.U32 R13, RZ, RZ, UR14 ;  /* 0x0000000eff0d7e24 */ /* 0x000fe2000f8e00ff */
[----:B------:R-:W-:Y:S01]  /*9cf0*/  UIMAD.WIDE.U32 UR8, UR15, UR10, UR8 ;  /* 0x0000000a0f0872a5 */ /* 0x000fe2000f8e0008 */
[----:B------:R-:W-:-:S03]  /*9d00*/  IMAD R8, R8, 0x80, R3 ;  /* 0x0000008008087824 */ /* 0x000fc600078e0203 */
[----:B------:R-:W-:Y:S01]  /*9d10*/  UIMAD UR9, UR15, UR11, UR9 ;  /* 0x0000000b0f0972a4 */ /* 0x000fe2000f8e0209 */
[----:B------:R-:W-:Y:S01]  /*9d20*/  IMAD.MOV.U32 R3, RZ, RZ, R8 ;  /* 0x000000ffff037224 */ /* 0x000fe200078e0008 */
[----:B-1----:R-:W-:Y:S01]  /*9d30*/  ISETP.NE.AND P0, PT, R11, 0x1, PT ;  /* 0x000000010b00780c */ /* 0x002fe20003f05270 */
[----:B------:R-:W-:Y:S02]  /*9d40*/  ULDC.64 UR10, c[0x0][0xaf0] ;  /* 0x0002bc00000a7ab9 */ /* 0x000fe40000000a00 */
[----:B------:R-:W-:Y:S02]  /*9d50*/  UIMAD UR7, UR7, UR10, URZ ;  /* 0x0000000a070772a4 */ /* 0x000fe4000f8e023f */
[----:B------:R-:W-:Y:S02]  /*9d60*/  UIMAD.WIDE.U32 UR8, UR61, UR10, UR8 ;  /* 0x0000000a3d0872a5 */ /* 0x000fe4000f8e0008 */
[----:B------:R-:W-:-:S03]  /*9d70*/  UIMAD UR4, UR61, UR11, UR7 ;  /* 0x0000000b3d0472a4 */ /* 0x000fc6000f8e0207 */
[----:B------:R-:W-:Y:S01]  /*9d80*/  ULDC.64 UR10, c[0x0][0xae0] ;  /* 0x0002b800000a7ab9 */ /* 0x000fe20000000a00 */
[----:B------:R-:W-:Y:S02]  /*9d90*/  UIADD3 UR4, UR9, UR4, URZ ;  /* 0x0000000409047290 */ /* 0x000fe4000fffe03f */
[----:B------:R-:W0:Y:S08]  /*9da0*/  @P0 LDC R5, c[0x0][0xbec] ;  /* 0x0002fb00ff050b82 */ /* 0x000e300000000800 */
[----:B------:R-:W1:Y:S01]  /*9db0*/  @P0 LDC R7, c[0x0][0xbf0] ;  /* 0x0002fc00ff070b82 */ /* 0x000e620000000800 */
[----:B0-----:R-:W-:-:S04]  /*9dc0*/  @P0 IMAD.HI.U32 R4, R8, R5, RZ ;  /* 0x0000000508040227 */ /* 0x001fc800078e00ff */
[----:B------:R-:W-:Y:S02]  /*9dd0*/  IMAD.U32 R5, RZ, RZ, UR9 ;  /* 0x00000009ff057e24 */ /* 0x000fe4000f8e00ff */
[----:B------:R-:W-:Y:S01]  /*9de0*/  IMAD.U32 R5, RZ, RZ, UR4 ;  /* 0x00000004ff057e24 */ /* 0x000fe2000f8e00ff */
[----:B-1----:R-:W-:-:S04]  /*9df0*/  @P0 SHF.R.U32.HI R3, RZ, R7, R4 ;  /* 0x00000007ff030219 */ /* 0x002fc80000011604 */
[--C-:B------:R-:W-:Y:S01]  /*9e00*/  SHF.R.S32.HI R4, RZ, 0x1f, R3.reuse ;  /* 0x0000001fff047819 */ /* 0x100fe20000011403 */
[----:B------:R-:W-:-:S04]  /*9e10*/  IMAD.MOV R7, RZ, RZ, -R3 ;  /* 0x000000ffff077224 */ /* 0x000fc800078e0a03 */
[----:B------:R-:W-:Y:S01]  /*9e20*/  IMAD R6, R4, UR10, RZ ;  /* 0x0000000a04067c24 */ /* 0x000fe2000f8e02ff */
[----:B------:R-:W-:Y:S01]  /*9e30*/  MOV R4, UR8 ;  /* 0x0000000800047c02 */ /* 0x000fe20008000f00 */
[----:B------:R-:W-:Y:S01]  /*9e40*/  IMAD R7, R11, R7, R8 ;  /* 0x000000070b077224 */ /* 0x000fe200078e0208 */
[----:B------:R-:W-:Y:S01]  /*9e50*/  ULDC.64 UR8, c[0x0][0xad8] ;  /* 0x0002b60000087ab9 */ /* 0x000fe20000000a00 */
[C---:B------:R-:W-:Y:S02]  /*9e60*/  IMAD R9, R3.reuse, UR11, R6 ;  /* 0x0000000b03097c24 */ /* 0x040fe4000f8e0206 */
[----:B------:R-:W-:Y:S01]  /*9e70*/  IMAD.WIDE.U32 R4, R3, UR10, R4 ;  /* 0x0000000a03047c25 */ /* 0x000fe2000f8e0004 */
[----:B------:R-:W-:-:S03]  /*9e80*/  SHF.R.S32.HI R3, RZ, 0x1f, R7 ;  /* 0x0000001fff037819 */ /* 0x000fc60000011407 */
[----:B------:R-:W-:Y:S02]  /*9e90*/  IMAD.IADD R5, R5, 0x1, R9 ;  /* 0x0000000105057824 */ /* 0x000fe400078e0209 */
[----:B------:R-:W-:Y:S02]  /*9ea0*/  IMAD R6, R3, UR8, RZ ;  /* 0x0000000803067c24 */ /* 0x000fe4000f8e02ff */
[----:B------:R-:W-:Y:S02]  /*9eb0*/  IMAD R8, R13, 0x80, R176 ;  /* 0x000000800d087824 */ /* 0x000fe400078e02b0 */
[----:B-----5:R-:W-:Y:S02]  /*9ec0*/  IMAD R11, R0, R11, RZ ;  /* 0x0000000b000b7224 */ /* 0x020fe400078e02ff */
[C---:B------:R-:W-:Y:S02]  /*9ed0*/  IMAD R3, R7.reuse, UR9, R6 ;  /* 0x0000000907037c24 */ /* 0x040fe4000f8e0206 */
[----:B------:R-:W-:Y:S01]  /*9ee0*/  IMAD.WIDE.U32 R4, R7, UR8, R4 ;  /* 0x0000000807047c25 */ /* 0x000fe2000f8e0004 */
[----:B------:R-:W-:Y:S01]  /*9ef0*/  ISETP.GE.AND P2, PT, R8, R11, PT ;  /* 0x0000000b0800720c */ /* 0x000fe20003f46270 */
[----:B------:R-:W-:-:S02]  /*9f00*/  ULDC.64 UR8, c[0x0][0xa80] ;  /* 0x0002a00000087ab9 */ /* 0x000fc40000000a00 */
[----:B------:R-:W-:Y:S01]  /*9f10*/  IMAD.IADD R3, R5, 0x1, R3 ;  /* 0x0000000105037824 */ /* 0x000fe200078e0203 */
[----:B------:R-:W-:Y:S01]  /*9f20*/  LEA R6, P3, R4, UR8, 0x1 ;  /* 0x0000000804067c11 */ /* 0x000fe2000f8608ff */
[----:B------:R-:W-:-:S03]  /*9f30*/  VIADD R0, R8, 0x20 ;  /* 0x0000002008007836 */ /* 0x000fc60000000000 */
[----:B------:R-:W-:Y:S01]  /*9f40*/  LEA.HI.X R3, R4, UR9, R3, 0x1, P3 ;  /* 0x0000000904037c11 */ /* 0x000fe200098f0c03 */
[----:B------:R0:W1:Y:S01]  /*9f50*/  SHFL.IDX PT, R7, R6, RZ, 0x181f ;  /* 0x00181fff06077589 */ /* 0x00006200000e0000 */
[-C--:B------:R-:W-:Y:S02]  /*9f60*/  ISETP.GE.AND P1, PT, R0, R11.reuse, PT ;  /* 0x0000000b0000720c */ /* 0x080fe40003f26270 */
[----:B------:R-:W-:Y:S01]  /*9f70*/  IADD3 R0, R8, 0x40, RZ ;  /* 0x0000004008007810 */ /* 0x000fe20007ffe0ff */
[----:B------:R0:W2:Y:S03]  /*9f80*/  SHFL.IDX PT, R5, R3, RZ, 0x181f ;  /* 0x00181fff03057589 */ /* 0x0000a600000e0000 */
[----:B------:R-:W-:Y:S01]  /*9f90*/  ISETP.GE.AND P0, PT, R0, R11, PT ;  /* 0x0000000b0000720c */ /* 0x000fe20003f06270 */
[----:B------:R-:W-:-:S12]  /*9fa0*/  @P2 BRA `(.L_x_228) ;  /* 0x0000000000242947 */ /* 0x000fd80003800000 */
[----:B------:R-:W-:Y:S02]  /*9fb0*/  ULDC UR4, c[0x0][0xac8] ;  /* 0x0002b20000047ab9 */ /* 0x000fe40000000800 */
[----:B------:R-:W-:Y:S02]  /*9fc0*/  ISETP.GE.AND P4, PT, R2, UR4, PT ;  /* 0x0000000402007c0c */ /* 0x000fe4000bf86270 */
[----:B------:R-:W-:-:S11]  /*9fd0*/  ISETP.GE.AND P5, PT, R16, UR4, PT ;  /* 0x0000000410007c0c */ /* 0x000fd6000bfa6270 */
[-C--:B-1----:R-:W-:Y:S02]  /*9fe0*/  @!P4 LEA R12, P2, R2, R7.reuse, 0x1 ;  /* 0x00000007020cc211 */ /* 0x082fe400078408ff */
[----:B------:R-:W-:Y:S02]  /*9ff0*/  @!P5 LEA R4, P3, R16, R7, 0x1 ;  /* 0x000000071004d211 */ /* 0x000fe400078608ff */
[-C--:B--2---:R-:W-:Y:S02]  /*a000*/  @!P4 LEA.HI.X R13, R2, R5.reuse, R201, 0x1, P2 ;  /* 0x00000005020dc211 */ /* 0x084fe400010f0cc9 */
[----:B------:R-:W-:-:S03]  /*a010*/  @!P5 LEA.HI.X R5, R16, R5, R200, 0x1, P3 ;  /* 0x000000051005d211 */ /* 0x000fc600018f0cc8 */
[----:B------:R3:W-:Y:S04]  /*a020*/  @!P4 ST.E.128 desc[UR36][R12.64], RZ ;  /* 0x000000ff0c00c985 */ /* 0x0007e8000c101d24 */
[----:B------:R3:W-:Y:S02]  /*a030*/  @!P5 ST.E.128 desc[UR36][R4.64], RZ ;  /* 0x000000ff0400d985 */ /* 0x0007e4000c101d24 */
.L_x_228:
[----:B------:R-:W-:Y:S05]  /*a040*/  BSYNC B1 ;  /* 0x0000000000017941 */ /* 0x000fea0003800000 */
.L_x_227:
[----:B--23--:R2:W3:Y:S01]  /*a050*/  SHFL.IDX PT, R5, R3, 0x1, 0x181f ;  /* 0x00381f0003057f89 */ /* 0x00c4e200000e0000 */
[----:B------:R-:W-:Y:S03]  /*a060*/  BSSY B1, `(.L_x_229) ;  /* 0x000000c000017945 */ /* 0x000fe60003800000 */
[----:B-1----:R2:W1:Y:S01]  /*a070*/  SHFL.IDX PT, R7, R6, 0x1, 0x181f ;  /* 0x00381f0006077f89 */ /* 0x00246200000e0000 */
[----:B------:R-:W-:Y:S05]  /*a080*/  @P1 BRA `(.L_x_230) ;  /* 0x0000000000241947 */ /* 0x000fea0003800000 */
[----:B------:R-:W-:Y:S02]  /*a090*/  ULDC UR4, c[0x0][0xac8] ;  /* 0x0002b20000047ab9 */ /* 0x000fe40000000800 */
[----:B------:R-:W-:Y:S02]  /*a0a0*/  ISETP.GE.AND P3, PT, R2, UR4, PT ;  /* 0x0000000402007c0c */ /* 0x000fe4000bf66270 */
[----:B------:R-:W-:-:S11]  /*a0b0*/  ISETP.GE.AND P4, PT, R16, UR4, PT ;  /* 0x0000000410007c0c */ /* 0x000fd6000bf86270 */
[-C--:B-1----:R-:W-:Y:S02]  /*a0c0*/  @!P3 LEA R12, P1, R2, R7.reuse, 0x1 ;  /* 0x00000007020cb211 */ /* 0x082fe400078208ff */
[----:B------:R-:W-:Y:S02]  /*a0d0*/  @!P4 LEA R4, P2, R16, R7, 0x1 ;  /* 0x000000071004c211 */ /* 0x000fe400078408ff */
[-C--:B---3--:R-:W-:Y:S02]  /*a0e0*/  @!P3 LEA.HI.X R13, R2, R5.reuse, R201, 0x1, P1 ;  /* 0x00000005020db211 */ /* 0x088fe400008f0cc9 */
[----:B------:R-:W-:-:S03]  /*a0f0*/  @!P4 LEA.HI.X R5, R16, R5, R200, 0x1, P2 ;  /* 0x000000051005c211 */ /* 0x000fc600010f0cc8 */
[----:B------:R4:W-:Y:S04]  /*a100*/  @!P3 ST.E.128 desc[UR36][R12.64], RZ ;  /* 0x000000ff0c00b985 */ /* 0x0009e8000c101d24 */
[----:B------:R4:W-:Y:S02]  /*a110*/  @!P4 ST.E.128 desc[UR36][R4.64], RZ ;  /* 0x000000ff0400c985 */ /* 0x0009e4000c101d24 */
.L_x_230:
[----:B------:R-:W-:Y:S05]  /*a120*/  BSYNC B1 ;  /* 0x0000000000017941 */ /* 0x000fea0003800000 */
.L_x_229:
[----:B---34-:R3:W4:Y:S01]  /*a130*/  SHFL.IDX PT, R5, R3, 0x2, 0x181f ;  /* 0x00581f0003057f89 */ /* 0x01872200000e0000 */
        /* <DEDUP_REMOVED lines=8> */
[-C--:B----4-:R-:W-:Y:S02]  /*a1c0*/  @!P2 LEA.HI.X R13, R2, R5.reuse, R201, 0x1, P0 ;  /* 0x00000005020da211 */ /* 0x090fe400000f0cc9 */
[----:B------:R-:W-:-:S03]  /*a1d0*/  @!P3 LEA.HI.X R5, R16, R5, R200, 0x1, P1 ;  /* 0x000000051005b211 */ /* 0x000fc600008f0cc8 */
[----:B------:R1:W-:Y:S04]  /*a1e0*/  @!P2 ST.E.128 desc[UR36][R12.64], RZ ;  /* 0x000000ff0c00a985 */ /* 0x0003e8000c101d24 */
[----:B------:R1:W-:Y:S02]  /*a1f0*/  @!P3 ST.E.128 desc[UR36][R4.64], RZ ;  /* 0x000000ff0400b985 */ /* 0x0003e4000c101d24 */
.L_x_232:
[----:B------:R-:W-:Y:S05]  /*a200*/  BSYNC B1 ;  /* 0x0000000000017941 */ /* 0x000fea0003800000 */
.L_x_231:
[----:B------:R-:W-:Y:S01]  /*a210*/  VIADD R0, R8, 0x60 ;  /* 0x0000006008007836 */ /* 0x000fe20000000000 */
[----:B0-23--:R-:W0:Y:S04]  /*a220*/  SHFL.IDX PT, R3, R3, 0x3, 0x181f ;  /* 0x00781f0003037f89 */ /* 0x00de2800000e0000 */
[----:B------:R-:W-:Y:S01]  /*a230*/  ISETP.GE.AND P0, PT, R0, R11, PT ;  /* 0x0000000b0000720c */ /* 0x000fe20003f06270 */
[----:B-1--4-:R1:W2:-:S12]  /*a240*/  SHFL.IDX PT, R5, R6, 0x3, 0x181f ;  /* 0x00781f0006057f89 */ /* 0x01229800000e0000 */
[----:B-1----:R-:W-:Y:S05]  /*a250*/  @P0 BRA `(.L_x_221) ;  /* 0x0000000000240947 */ /* 0x002fea0003800000 */
[----:B------:R-:W-:Y:S02]  /*a260*/  ULDC UR4, c[0x0][0xac8] ;  /* 0x0002b20000047ab9 */ /* 0x000fe40000000800 */
[----:B------:R-:W-:Y:S02]  /*a270*/  ISETP.GE.AND P2, PT, R2, UR4, PT ;  /* 0x0000000402007c0c */ /* 0x000fe4000bf46270 */
[----:B------:R-:W-:-:S11]  /*a280*/  ISETP.GE.AND P3, PT, R16, UR4, PT ;  /* 0x0000000410007c0c */ /* 0x000fd6000bf66270 */
[-C--:B--2---:R-:W-:Y:S02]  /*a290*/  @!P2 LEA R6, P0, R2, R5.reuse, 0x1 ;  /* 0x000000050206a211 */ /* 0x084fe400078008ff */
[----:B------:R-:W-:Y:S02]  /*a2a0*/  @!P3 LEA R4, P1, R16, R5, 0x1 ;  /* 0x000000051004b211 */ /* 0x000fe400078208ff */
[-C--:B0-----:R-:W-:Y:S02]  /*a2b0*/  @!P2 LEA.HI.X R7, R2, R3.reuse, R201, 0x1, P0 ;  /* 0x000000030207a211 */ /* 0x081fe400000f0cc9 */
[----:B------:R-:W-:-:S03]  /*a2c0*/  @!P3 LEA.HI.X R5, R16, R3, R200, 0x1, P1 ;  /* 0x000000031005b211 */ /* 0x000fc600008f0cc8 */
[----:B------:R0:W-:Y:S04]  /*a2d0*/  @!P2 ST.E.128 desc[UR36][R6.64], RZ ;  /* 0x000000ff0600a985 */ /* 0x0001e8000c101d24 */
[----:B------:R0:W-:Y:S02]  /*a2e0*/  @!P3 ST.E.128 desc[UR36][R4.64], RZ ;  /* 0x000000ff0400b985 */ /* 0x0001e4000c101d24 */
.L_x_221:
[----:B------:R-:W-:Y:S05]  /*a2f0*/  BSYNC B0 ;  /* 0x0000000000007941 */ /* 0x000fea0003800000 */
.L_x_211:
[----:B------:R-:W-:Y:S02]  /*a300*/  ULDC UR4, c[0x0][0xc3c] ;  /* 0x00030f0000047ab9 */ /* 0x000fe40000000800 */
[----:B------:R-:W-:-:S13]  /*a310*/  ISETP.GE.AND P0, PT, R27, UR4, PT ;  /* 0x000000041b007c0c */ /* 0x000fda000bf06270 */
[----:B------:R-:W-:Y:S05]  /*a320*/  @!P0 BRA `(.L_x_233) ;  /* 0xffffff6c00088947 */ /* 0x000fea000383ffff */
[----:B------:R-:W-:Y:S05]  /*a330*/  EXIT ;  /* 0x000000000000794d */ /* 0x000fea0003800000 */
.L_x_182:
[----:B------:R-:W-:-:S08]  /*a340*/  NOP ;  /* 0x0000000000007918 */ /* 0x000fd00000000000 */
[----:B0-----:R-:W0:-:S00]  /*a350*/  USETMAXREG.DEALLOC.CTAPOOL 0x28 ;  /* 0x00000028000079c8 */ /* 0x001e0000080e0500 */
[----:B0-----:R-:W-:Y:S02]  /*a360*/  LOP3.LUT R0, R0, 0x3, RZ, 0xc0, !PT ;  /* 0x0000000300007812 */ /* 0x001fe400078ec0ff */
[----:B------:R-:W-:-:S04]  /*a370*/  LOP3.LUT R23, R23, 0xffffff7f, RZ, 0xc0, !PT ;  /* 0xffffff7f17177812 */ /* 0x000fc800078ec0ff */
[----:B------:R-:W0:Y:S02]  /*a380*/  SHFL.IDX PT, R0, R0, RZ, 0x1f ;  /* 0x00001fff00007589 */ /* 0x000e2400000e0000 */
[----:B0-----:R-:W-:Y:S01]  /*a390*/  ISETP.NE.AND P0, PT, R0, RZ, PT ;  /* 0x000000ff0000720c */ /* 0x001fe20003f05270 */
[----:B------:R-:W-:-:S12]  /*a3a0*/  IMAD.MOV.U32 R0, RZ, RZ, RZ ;  /* 0x000000ffff007224 */ /* 0x000fd800078e00ff */
[----:B------:R-:W-:Y:S01]  /*a3b0*/  @P0 LOP3.LUT R23, R23, 0x80, RZ, 0xfc, !PT ;  /* 0x0000008017170812 */ /* 0x000fe200078efcff */
[----:B------:R-:W-:Y:S06]  /*a3c0*/  @!P0 BRA `(.L_x_234) ;  /* 0x00000000001c8947 */ /* 0x000fec0003800000 */
[----:B------:R-:W0:Y:S08]  /*a3d0*/  S2UR UR5, SR_CgaCtaId ;  /* 0x00000000000579c3 */ /* 0x000e300000008800 */
[----:B------:R-:W-:Y:S06]  /*a3e0*/  BAR.SYNC.DEFER_BLOCKING 0x5, 0x180 ;  /* 0x0146000000007b1d */ /* 0x000fec0000010000 */
[----:B------:R-:W-:-:S02]  /*a3f0*/  UMOV UR4, 0x400 ;  /* 0x0000040000047882 */ /* 0x000fc40000000000 */
[----:B0-----:R-:W-:-:S09]  /*a400*/  ULEA UR4, UR5, UR4, 0x18 ;  /* 0x0000000405047291 */ /* 0x001fd2000f8ec03f */
[----:B------:R-:W0:Y:S01]  /*a410*/  LDS.128 R16, [UR4+0x2a8d0] ;  /* 0x02a8d004ff107984 */ /* 0x000e220008000c00 */
[----:B------:R-:W-:Y:S06]  /*a420*/  BAR.ARV 0x4, 0x180 ;  /* 0x0106000000007b1d */ /* 0x000fec0000002000 */
[----:B------:R-:W-:Y:S05]  /*a430*/  BRA `(.L_x_235) ;  /* 0x0000000800947947 */ /* 0x000fea0003800000 */
.L_x_234:
[----:B------:R-:W0:Y:S01]  /*a440*/  S2R R2, SR_TID.X ;  /* 0x0000000000027919 */ /* 0x000e220000002100 */
[----:B------:R-:W-:Y:S01]  /*a450*/  ULDC UR4, c[0x0][0xc3c] ;  /* 0x00030f0000047ab9 */ /* 0x000fe20000000800 */
[----:B------:R-:W-:Y:S01]  /*a460*/  IMAD.MOV.U32 R9, RZ, RZ, RZ ;  /* 0x000000ffff097224 */ /* 0x000fe200078e00ff */
[----:B------:R-:W1:Y:S01]  /*a470*/  S2UR UR6, SR_CTAID.X ;  /* 0x00000000000679c3 */ /* 0x000e620000002500 */
[----:B------:R-:W-:Y:S01]  /*a480*/  ULDC UR5, c[0x0][0xc38] ;  /* 0x00030e0000057ab9 */ /* 0x000fe20000000800 */
[----:B0-----:R-:W-:-:S04]  /*a490*/  LOP3.LUT R7, R2, 0x1f, RZ, 0xc0, !PT ;  /* 0x0000001f02077812 */ /* 0x001fc800078ec0ff */
[----:B------:R-:W-:-:S04]  /*a4a0*/  ISETP.NE.AND P0, PT, R7, 0x1f, PT ;  /* 0x0000001f0700780c */ /* 0x000fc80003f05270 */
[----:B------:R-:W-:-:S13]  /*a4b0*/  ISETP.GE.OR P1, PT, R7, UR4, !P0 ;  /* 0x0000000407007c0c */ /* 0x000fda000c726670 */
[----:B------:R-:W0:Y:S08]  /*a4c0*/  @!P1 LDC.64 R4, c[0x0][0xc80] ;  /* 0x00032000ff049b82 */ /* 0x000e300000000a00 */
[----:B------:R-:W2:Y:S01]  /*a4d0*/  @!P1 LDC.64 R2, c[0x0][0xc78] ;  /* 0x00031e00ff029b82 */ /* 0x000ea20000000a00 */
[----:B0-----:R-:W-:-:S05]  /*a4e0*/  @!P1 IMAD.WIDE.U32 R4, R7, 0x4, R4 ;  /* 0x0000000407049825 */ /* 0x001fca00078e0004 */
[----:B------:R-:W3:Y:S01]  /*a4f0*/  @!P1 LDG.E R0, desc[UR36][R4.64] ;  /* 0x0000002404009981 */ /* 0x000ee2000c1e1900 */
[----:B--2---:R-:W-:-:S05]  /*a500*/  @!P1 IMAD.WIDE.U32 R2, R7, 0x4, R2 ;  /* 0x0000000407029825 */ /* 0x004fca00078e0002 */
[----:B------:R-:W3:Y:S01]  /*a510*/  @!P1 LDG.E R9, desc[UR36][R2.64] ;  /* 0x0000002402099981 */ /* 0x000ee2000c1e1900 */
[C---:B------:R-:W-:Y:S02]  /*a520*/  ISETP.NE.AND P1, PT, R7.reuse, RZ, PT ;  /* 0x000000ff0700720c */ /* 0x040fe40003f25270 */
[C---:B------:R-:W-:Y:S02]  /*a530*/  ISETP.GE.U32.AND P2, PT, R7.reuse, 0x2, PT ;  /* 0x000000020700780c */ /* 0x040fe40003f46070 */
[C---:B------:R-:W-:Y:S02]  /*a540*/  ISETP.GE.U32.AND P3, PT, R7.reuse, 0x4, PT ;  /* 0x000000040700780c */ /* 0x040fe40003f66070 */
[C---:B------:R-:W-:Y:S02]  /*a550*/  ISETP.GE.U32.AND P4, PT, R7.reuse, 0x8, PT ;  /* 0x000000080700780c */ /* 0x040fe40003f86070 */
[----:B------:R-:W-:Y:S01]  /*a560*/  ISETP.GE.U32.AND P5, PT, R7, 0x10, PT ;  /* 0x000000100700780c */ /* 0x000fe20003fa6070 */
[----:B------:R-:W-:Y:S01]  /*a570*/  UMOV UR4, URZ ;  /* 0x0000003f00047c82 */ /* 0x000fe20008000000 */
[----:B---3--:R-:W-:-:S05]  /*a580*/  IMAD R6, R0, R9, RZ ;  /* 0x0000000900067224 */ /* 0x008fca00078e02ff */
[----:B------:R-:W0:Y:S02]  /*a590*/  SHFL.UP PT, R8, R6, 0x1, RZ ;  /* 0x0420000006087989 */ /* 0x000e2400000e00ff */
[----:B0-----:R-:W-:-:S05]  /*a5a0*/  SEL R11, R8, RZ, P1 ;  /* 0x000000ff080b7207 */ /* 0x001fca0000800000 */
[----:B------:R-:W-:-:S05]  /*a5b0*/  IMAD.IADD R11, R6, 0x1, R11 ;  /* 0x00000001060b7824 */ /* 0x000fca00078e020b */
[----:B------:R-:W0:Y:S02]  /*a5c0*/  SHFL.UP PT, R8, R11, 0x2, RZ ;  /* 0x044000000b087989 */ /* 0x000e2400000e00ff */
[----:B0-----:R-:W-:-:S05]  /*a5d0*/  SEL R8, R8, RZ, P2 ;  /* 0x000000ff08087207 */ /* 0x001fca0001000000 */
[----:B------:R-:W-:-:S05]  /*a5e0*/  IMAD.IADD R8, R11, 0x1, R8 ;  /* 0x000000010b087824 */ /* 0x000fca00078e0208 */
[----:B------:R-:W0:Y:S02]  /*a5f0*/  SHFL.UP PT, R4, R8, 0x4, RZ ;  /* 0x0480000008047989 */ /* 0x000e2400000e00ff */
[----:B0-----:R-:W-:-:S04]  /*a600*/  SEL R3, R4, RZ, P3 ;  /* 0x000000ff04037207 */ /* 0x001fc80001800000 */
[----:B------:R-:W-:-:S05]  /*a610*/  IADD3 R3, R8, R3, RZ ;  /* 0x0000000308037210 */ /* 0x000fca0007ffe0ff */
[----:B------:R-:W0:Y:S02]  /*a620*/  SHFL.UP PT, R2, R3, 0x8, RZ ;  /* 0x0500000003027989 */ /* 0x000e2400000e00ff */
[----:B0-----:R-:W-:-:S05]  /*a630*/  SEL R2, R2, RZ, P4 ;  /* 0x000000ff02027207 */ /* 0x001fca0002000000 */
[----:B------:R-:W-:-:S05]  /*a640*/  IMAD.IADD R2, R3, 0x1, R2 ;  /* 0x0000000103027824 */ /* 0x000fca00078e0202 */
[----:B------:R-:W0:Y:S02]  /*a650*/  SHFL.UP PT, R4, R2, 0x10, RZ ;  /* 0x0600000002047989 */ /* 0x000e2400000e00ff */
[----:B0-----:R-:W-:-:S05]  /*a660*/  SEL R5, R4, RZ, P5 ;  /* 0x000000ff04057207 */ /* 0x001fca0002800000 */
[----:B------:R-:W-:-:S05]  /*a670*/  IMAD.IADD R5, R2, 0x1, R5 ;  /* 0x0000000102057824 */ /* 0x000fca00078e0205 */
[----:B------:R-:W0:Y:S02]  /*a680*/  SHFL.IDX PT, R6, R5, 0x1f, 0x1f ;  /* 0x03e01f0005067f89 */ /* 0x000e2400000e0000 */
[----:B0-----:R-:W-:-:S05]  /*a690*/  IMAD R6, R6, UR5, RZ ;  /* 0x0000000506067c24 */ /* 0x001fca000f8e02ff */
[----:B-1----:R-:W-:Y:S01]  /*a6a0*/  ISETP.GT.AND P6, PT, R6, UR6, PT ;  /* 0x0000000606007c0c */ /* 0x002fe2000bfc4270 */
[----:B------:R-:W-:-:S12]  /*a6b0*/  IMAD.MOV.U32 R3, RZ, RZ, R6 ;  /* 0x000000ffff037224 */ /* 0x000fd800078e0006 */
[----:B------:R-:W-:Y:S05]  /*a6c0*/  @P6 BRA `(.L_x_236) ;  /* 0x0000000000986947 */ /* 0x000fea0003800000 */
[----:B------:R-:W-:Y:S01]  /*a6d0*/  IMAD.MOV.U32 R6, RZ, RZ, R3 ;  /* 0x000000ffff067224 */ /* 0x000fe200078e0003 */
[----:B------:R-:W-:Y:S01]  /*a6e0*/  UMOV UR4, URZ ;  /* 0x0000003f00047c82 */ /* 0x000fe20008000000 */
[----:B------:R-:W-:-:S05]  /*a6f0*/  ULDC UR5, c[0x0][0xc38] ;  /* 0x00030e0000057ab9 */ /* 0x000fca0000000800 */
.L_x_238:
[----:B------:R-:W0:Y:S01]  /*a700*/  LDC R0, c[0x0][0xc3c] ;  /* 0x00030f00ff007b82 */ /* 0x000e220000000800 */
[----:B------:R-:W-:-:S06]  /*a710*/  UIADD3 UR4, UR4, 0x1f, URZ ;  /* 0x0000001f04047890 */ /* 0x000fcc000fffe03f */
[----:B0-----:R-:W-:-:S13]  /*a720*/  ISETP.LE.AND P6, PT, R0, UR4, PT ;  /* 0x0000000400007c0c */ /* 0x001fda000bfc3270 */
[----:B------:R-:W-:Y:S05]  /*a730*/  @P6 BRA `(.L_x_237) ;  /* 0x0000000400a86947 */ /* 0x000fea0003800000 */
[----:B------:R-:W-:-:S05]  /*a740*/  VIADD R9, R7, UR4 ;  /* 0x0000000407097c36 */ /* 0x000fca0008000000 */
[----:B------:R-:W-:Y:S01]  /*a750*/  ISETP.GE.OR P6, PT, R9, R0, !P0 ;  /* 0x000000000900720c */ /* 0x000fe200047c6670 */
[----:B------:R-:W-:-:S12]  /*a760*/  IMAD.MOV.U32 R0, RZ, RZ, RZ ;  /* 0x000000ffff007224 */ /* 0x000fd800078e00ff */
[----:B------:R-:W0:Y:S08]  /*a770*/  @!P6 LDC.64 R4, c[0x0][0xc80] ;  /* 0x00032000ff04eb82 */ /* 0x000e300000000a00 */
[----:B------:R-:W1:Y:S01]  /*a780*/  @!P6 LDC.64 R2, c[0x0][0xc78] ;  /* 0x00031e00ff02eb82 */ /* 0x000e620000000a00 */
[----:B0-----:R-:W-:-:S05]  /*a790*/  @!P6 IMAD.WIDE R4, R9, 0x4, R4 ;  /* 0x000000040904e825 */ /* 0x001fca00078e0204 */
[----:B------:R-:W2:Y:S01]  /*a7a0*/  @!P6 LDG.E R0, desc[UR36][R4.64] ;  /* 0x000000240400e981 */ /* 0x000ea2000c1e1900 */
[----:B-1----:R-:W-:Y:S01]  /*a7b0*/  @!P6 IMAD.WIDE R2, R9, 0x4, R2 ;  /* 0x000000040902e825 */ /* 0x002fe200078e0202 */
[----:B------:R-:W-:-:S06]  /*a7c0*/  MOV R9, RZ ;  /* 0x000000ff00097202 */ /* 0x000fcc0000000f00 */
[----:B------:R-:W2:Y:S02]  /*a7d0*/  @!P6 LDG.E R9, desc[UR36][R2.64] ;  /* 0x000000240209e981 */ /* 0x000ea4000c1e1900 */
[----:B--2---:R-:W-:-:S05]  /*a7e0*/  IMAD R13, R0, R9, RZ ;  /* 0x00000009000d7224 */ /* 0x004fca00078e02ff */
[----:B------:R-:W0:Y:S02]  /*a7f0*/  SHFL.UP PT, R8, R13, 0x1, RZ ;  /* 0x042000000d087989 */ /* 0x000e2400000e00ff */
[----:B0-----:R-:W-:-:S05]  /*a800*/  SEL R8, R8, RZ, P1 ;  /* 0x000000ff08087207 */ /* 0x001fca0000800000 */
[----:B------:R-:W-:-:S05]  /*a810*/  IMAD.IADD R8, R13, 0x1, R8 ;  /* 0x000000010d087824 */ /* 0x000fca00078e0208 */
        /* <DEDUP_REMOVED lines=12> */
[----:B------:R-:W0:Y:S02]  /*a8e0*/  SHFL.IDX PT, R2, R5, 0x1f, 0x1f ;  /* 0x03e01f0005027f89 */ /* 0x000e2400000e0000 */
[----:B0-----:R-:W-:-:S04]  /*a8f0*/  IMAD R3, R2, UR5, RZ ;  /* 0x0000000502037c24 */ /* 0x001fc8000f8e02ff */
[----:B------:R-:W-:-:S05]  /*a900*/  IMAD.IADD R6, R3, 0x1, R6 ;  /* 0x0000000103067824 */ /* 0x000fca00078e0206 */
[----:B------:R-:W-:-:S13]  /*a910*/  ISETP.GT.AND P6, PT, R6, UR6, PT ;  /* 0x0000000606007c0c */ /* 0x000fda000bfc4270 */
[----:B------:R-:W-:Y:S05]  /*a920*/  @!P6 BRA `(.L_x_238) ;  /* 0xfffffffc0074e947 */ /* 0x000fea000383ffff */
.L_x_236:
[----:B------:R-:W-:Y:S01]  /*a930*/  IADD3 R10, -R3, R6, RZ ;  /* 0x00000006030a7210 */ /* 0x000fe20007ffe1ff */
[----:B------:R-:W-:-:S04]  /*a940*/  IMAD.MOV.U32 R16, RZ, RZ, RZ ;  /* 0x000000ffff107224 */ /* 0x000fc800078e00ff */
[----:B------:R-:W-:-:S05]  /*a950*/  IMAD R2, R5, UR5, R10 ;  /* 0x0000000505027c24 */ /* 0x000fca000f8e020a */
[----:B------:R-:W-:-:S13]  /*a960*/  ISETP.GT.AND P0, PT, R2, UR6, PT ;  /* 0x0000000602007c0c */ /* 0x000fda000bf04270 */
[----:B------:R-:W-:-:S04]  /*a970*/  VOTE.ANY R6, PT, !P0 ;  /* 0x0000000000067806 */ /* 0x000fc800040e0100 */
[----:B------:R-:W0:Y:S01]  /*a980*/  POPC R19, R6 ;  /* 0x0000000600137309 */ /* 0x000e220000000000 */
[----:B------:R-:W-:Y:S01]  /*a990*/  ISETP.NE.AND P0, PT, R6, RZ, PT ;  /* 0x000000ff0600720c */ /* 0x000fe20003f05270 */
[----:B0-----:R-:W0:Y:S04]  /*a9a0*/  SHFL.IDX PT, R0, R0, R19, 0x1f ;  /* 0x00001f1300007589 */ /* 0x001e2800000e0000 */
[----:B------:R1:W2:Y:S01]  /*a9b0*/  SHFL.IDX PT, R9, R9, R19, 0x1f ;  /* 0x00001f1309097589 */ /* 0x0002a200000e0000 */
[----:B0-----:R-:W-:-:S04]  /*a9c0*/  IABS R4, R0 ;  /* 0x0000000000047213 */ /* 0x001fc80000000000 */
[----:B------:R-:W0:Y:S08]  /*a9d0*/  I2F.RP R8, R4 ;  /* 0x0000000400087306 */ /* 0x000e300000209400 */
[----:B0-----:R-:W0:Y:S02]  /*a9e0*/  MUFU.RCP R8, R8 ;  /* 0x0000000800087308 */ /* 0x001e240000001000 */
[----:B0-----:R-:W-:-:S06]  /*a9f0*/  VIADD R2, R8, 0xffffffe ;  /* 0x0ffffffe08027836 */ /* 0x001fcc0000000000 */
[----:B------:R-:W0:Y:S02]  /*aa00*/  F2I.FTZ.U32.TRUNC.NTZ R3, R2 ;  /* 0x0000000200037305 */ /* 0x000e24000021f000 */
[----:B0-----:R-:W-:Y:S01]  /*aa10*/  IMAD.MOV R11, RZ, RZ, -R3 ;  /* 0x000000ffff0b7224 */ /* 0x001fe200078e0a03 */
[----:B-12---:R-:W-:Y:S06]  /*aa20*/  @!P0 BRA `(.L_x_239) ;  /* 0x0000000000088947 */ /* 0x006fec0003800000 */
[----:B------:R-:W-:-:S06]  /*aa30*/  VIADD R16, R19, 0xffffffff ;  /* 0xffffffff13107836 */ /* 0x000fcc0000000000 */
[----:B------:R0:W1:Y:S02]  /*aa40*/  SHFL.IDX PT, R16, R5, R16, 0x1f ;  /* 0x00001f1005107589 */ /* 0x00006400000e0000 */
.L_x_239:
[----:B-1----:R-:W-:Y:S01]  /*aa50*/  IMAD R16, R16, UR5, R10 ;  /* 0x0000000510107c24 */ /* 0x002fe2000f8e020a */
[----:B0-----:R-:W-:Y:S01]  /*aa60*/  IABS R5, R9 ;  /* 0x0000000900057213 */ /* 0x001fe20000000000 */
[----:B------:R-:W-:Y:S01]  /*aa70*/  IMAD R11, R11, R4, RZ ;  /* 0x000000040b0b7224 */ /* 0x000fe200078e02ff */
[----:B------:R-:W-:Y:S01]  /*aa80*/  IABS R10, R0 ;  /* 0x00000000000a7213 */ /* 0x000fe20000000000 */
[----:B------:R-:W-:Y:S01]  /*aa90*/  IMAD.MOV.U32 R2, RZ, RZ, RZ ;  /* 0x000000ffff027224 */ /* 0x000fe200078e00ff */
[----:B------:R-:W-:Y:S01]  /*aaa0*/  IADD3 R17, -R16, UR6, RZ ;  /* 0x0000000610117c10 */ /* 0x000fe2000fffe1ff */
[----:B------:R-:W0:Y:S01]  /*aab0*/  I2F.RP R6, R5 ;  /* 0x0000000500067306 */ /* 0x000e220000209400 */
[----:B------:R-:W-:Y:S02]  /*aac0*/  VIADD R19, R19, UR4 ;  /* 0x0000000413137c36 */ /* 0x000fe40008000000 */
[----:B------:R-:W-:Y:S01]  /*aad0*/  IABS R8, R17 ;  /* 0x0000001100087213 */ /* 0x000fe20000000000 */
[----:B------:R-:W-:-:S03]  /*aae0*/  IMAD.HI.U32 R2, R3, R11, R2 ;  /* 0x0000000b03027227 */ /* 0x000fc600078e0002 */
[----:B------:R-:W-:Y:S01]  /*aaf0*/  MOV R3, R8 ;  /* 0x0000000800037202 */ /* 0x000fe20000000f00 */
[----:B------:R-:W-:-:S04]  /*ab00*/  IMAD.MOV R10, RZ, RZ, -R10 ;  /* 0x000000ffff0a7224 */ /* 0x000fc800078e0a0a */
[----:B------:R-:W-:Y:S02]  /*ab10*/  IMAD.MOV.U32 R8, RZ, RZ, R10 ;  /* 0x000000ffff087224 */ /* 0x000fe400078e000a */
[----:B------:R-:W-:Y:S01]  /*ab20*/  IMAD.HI.U32 R2, R2, R3, RZ ;  /* 0x0000000302027227 */ /* 0x000fe200078e00ff */
[----:B0-----:R-:W0:Y:S03]  /*ab30*/  MUFU.RCP R6, R6 ;  /* 0x0000000600067308 */ /* 0x001e260000001000 */
[----:B------:R-:W-:-:S05]  /*ab40*/  IMAD R3, R2, R8, R3 ;  /* 0x0000000802037224 */ /* 0x000fca00078e0203 */
[----:B------:R-:W-:Y:S01]  /*ab50*/  ISETP.GT.U32.AND P1, PT, R4, R3, PT ;  /* 0x000000030400720c */ /* 0x000fe20003f24070 */
[----:B0-----:R-:W-:-:S12]  /*ab60*/  VIADD R8, R6, 0xffffffe ;  /* 0x0ffffffe06087836 */ /* 0x001fd80000000000 */
[----:B------:R-:W-:Y:S02]  /*ab70*/  @!P1 IMAD.IADD R3, R3, 0x1, -R4 ;  /* 0x0000000103039824 */ /* 0x000fe400078e0a04 */
[----:B------:R-:W-:Y:S01]  /*ab80*/  @!P1 VIADD R2, R2, 0x1 ;  /* 0x0000000102029836 */ /* 0x000fe20000000000 */
[----:B------:R-:W-:Y:S02]  /*ab90*/  ISETP.NE.AND P1, PT, R0, RZ, PT ;  /* 0x000000ff0000720c */ /* 0x000fe40003f25270 */
[----:B------:R-:W-:Y:S02]  /*aba0*/  ISETP.GE.U32.AND P0, PT, R3, R4, PT ;  /* 0x000000040300720c */ /* 0x000fe40003f06070 */
[----:B------:R0:W1:Y:S01]  /*abb0*/  F2I.FTZ.U32.TRUNC.NTZ R3, R8 ;  /* 0x0000000800037305 */ /* 0x000062000021f000 */
[----:B------:R-:W-:-:S04]  /*abc0*/  LOP3.LUT R4, R17, R0, RZ, 0x3c, !PT ;  /* 0x0000000011047212 */ /* 0x000fc800078e3cff */
[----:B------:R-:W-:Y:S02]  /*abd0*/  ISETP.GE.AND P2, PT, R4, RZ, PT ;  /* 0x000000ff0400720c */ /* 0x000fe40003f46270 */
[----:B0-----:R-:W-:-:S04]  /*abe0*/  IABS R8, R9 ;  /* 0x0000000900087213 */ /* 0x001fc80000000000 */
[----:B------:R-:W-:Y:S02]  /*abf0*/  @P0 VIADD R2, R2, 0x1 ;  /* 0x0000000102020836 */ /* 0x000fe40000000000 */
[----:B------:R-:W-:Y:S02]  /*ac00*/  IMAD.MOV R8, RZ, RZ, -R8 ;  /* 0x000000ffff087224 */ /* 0x000fe400078e0a08 */
[----:B------:R-:W-:Y:S01]  /*ac10*/  IMAD.MOV.U32 R6, RZ, RZ, R2 ;  /* 0x000000ffff067224 */ /* 0x000fe200078e0002 */
[----:B-1----:R-:W-:-:S03]  /*ac20*/  IADD3 R2, RZ, -R3, RZ ;  /* 0x80000003ff027210 */ /* 0x002fc60007ffe0ff */
[----:B------:R-:W-:Y:S01]  /*ac30*/  @!P2 IMAD.MOV R6, RZ, RZ, -R6 ;  /* 0x000000ffff06a224 */ /* 0x000fe200078e0a06 */
[----:B------:R-:W-:Y:S01]  /*ac40*/  @!P1 LOP3.LUT R6, RZ, R0, RZ, 0x33, !PT ;  /* 0x00000000ff069212 */ /* 0x000fe200078e33ff */
[----:B------:R-:W-:Y:S02]  /*ac50*/  IMAD R11, R2, R5, RZ ;  /* 0x00000005020b7224 */ /* 0x000fe400078e02ff */
[----:B------:R-:W-:Y:S01]  /*ac60*/  IMAD.MOV.U32 R2, RZ, RZ, RZ ;  /* 0x000000ffff027224 */ /* 0x000fe200078e00ff */
[-C--:B------:R-:W-:Y:S01]  /*ac70*/  IABS R4, R6.reuse ;  /* 0x0000000600047213 */ /* 0x080fe20000000000 */
[----:B------:R-:W-:Y:S02]  /*ac80*/  IMAD R0, R0, R6, RZ ;  /* 0x0000000600007224 */ /* 0x000fe400078e02ff */
[----:B------:R-:W-:-:S04]  /*ac90*/  IMAD.HI.U32 R2, R3, R11, R2 ;  /* 0x0000000b03027227 */ /* 0x000fc800078e0002 */
[----:B------:R-:W-:Y:S02]  /*aca0*/  IMAD.MOV.U32 R3, RZ, RZ, R4 ;  /* 0x000000ffff037224 */ /* 0x000fe400078e0004 */
[----:B------:R-:W-:Y:S02]  /*acb0*/  IMAD.MOV.U32 R4, RZ, RZ, R8 ;  /* 0x000000ffff047224 */ /* 0x000fe400078e0008 */
[----:B------:R-:W-:-:S04]  /*acc0*/  IMAD.HI.U32 R2, R2, R3, RZ ;  /* 0x0000000302027227 */ /* 0x000fc800078e00ff */
[----:B------:R-:W-:Y:S01]  /*acd0*/  IMAD R4, R2, R4, R3 ;  /* 0x0000000402047224 */ /* 0x000fe200078e0203 */
[----:B------:R-:W-:Y:S01]  /*ace0*/  LOP3.LUT R3, R6, R9, RZ, 0x3c, !PT ;  /* 0x0000000906037212 */ /* 0x000fe200078e3cff */
[----:B------:R-:W-:-:S03]  /*acf0*/  IMAD.IADD R17, R17, 0x1, -R0 ;  /* 0x0000000111117824 */ /* 0x000fc600078e0a00 */
[----:B------:R-:W-:Y:S02]  /*ad00*/  ISETP.GT.U32.AND P1, PT, R5, R4, PT ;  /* 0x000000040500720c */ /* 0x000fe40003f24070 */
[----:B------:R-:W-:-:S11]  /*ad10*/  ISETP.GE.AND P2, PT, R3, RZ, PT ;  /* 0x000000ff0300720c */ /* 0x000fd60003f46270 */
[----:B------:R-:W-:Y:S01]  /*ad20*/  @!P1 IMAD.IADD R4, R4, 0x1, -R5 ;  /* 0x0000000104049824 */ /* 0x000fe200078e0a05 */
[----:B------:R-:W-:Y:S02]  /*ad30*/  @!P1 IADD3 R2, R2, 0x1, RZ ;  /* 0x0000000102029810 */ /* 0x000fe40007ffe0ff */
[----:B------:R-:W-:Y:S02]  /*ad40*/  ISETP.NE.AND P1, PT, R9, RZ, PT ;  /* 0x000000ff0900720c */ /* 0x000fe40003f25270 */
[----:B------:R-:W-:-:S13]  /*ad50*/  ISETP.GE.U32.AND P0, PT, R4, R5, PT ;  /* 0x000000050400720c */ /* 0x000fda0003f06070 */
[----:B------:R-:W-:-:S04]  /*ad60*/  @P0 VIADD R2, R2, 0x1 ;  /* 0x0000000102020836 */ /* 0x000fc80000000000 */
[----:B------:R-:W-:Y:S01]  /*ad70*/  @!P2 IMAD.MOV R2, RZ, RZ, -R2 ;  /* 0x000000ffff02a224 */ /* 0x000fe200078e0a02 */
[----:B------:R-:W-:-:S05]  /*ad80*/  @!P1 LOP3.LUT R2, RZ, R9, RZ, 0x33, !PT ;  /* 0x00000009ff029212 */ /* 0x000fca00078e33ff */
[----:B------:R-:W-:-:S04]  /*ad90*/  IMAD.MOV R18, RZ, RZ, -R2 ;  /* 0x000000ffff127224 */ /* 0x000fc800078e0a02 */
[C---:B------:R-:W-:Y:S02]  /*ada0*/  IMAD R18, R9.reuse, R18, R6 ;  /* 0x0000001209127224 */ /* 0x040fe400078e0206 */
[----:B------:R-:W-:-:S05]  /*adb0*/  IMAD R9, R9, 0x1000000, R2 ;  /* 0x0100000009097824 */ /* 0x000fca00078e0202 */
[----:B------:R-:W-:Y:S01]  /*adc0*/  LEA R18, R18, R9, 0x10 ;  /* 0x0000000912127211 */ /* 0x000fe200078e80ff */
[----:B------:R-:W-:Y:S06]  /*add0*/  BRA `(.L_x_240) ;  /* 0x0000000000147947 */ /* 0x000fec0003800000 */
.L_x_237:
[----:B------:R-:W-:Y:S01]  /*ade0*/  ULDC UR4, c[0x0][0xc3c] ;  /* 0x00030f0000047ab9 */ /* 0x000fe20000000800 */
[----:B------:R-:W-:Y:S02]  /*adf0*/  IMAD.MOV.U32 R17, RZ, RZ, RZ ;  /* 0x000000ffff117224 */ /* 0x000fe400078e00ff */
[----:B------:R-:W-:Y:S02]  /*ae00*/  IMAD.U32 R16, RZ, RZ, UR6 ;  /* 0x00000006ff107e24 */ /* 0x000fe4000f8e00ff */
[----:B------:R-:W-:Y:S02]  /*ae10*/  IMAD.MOV.U32 R18, RZ, RZ, RZ ;  /* 0x000000ffff127224 */ /* 0x000fe400078e00ff */
[----:B------:R-:W-:-:S07]  /*ae20*/  IMAD.U32 R19, RZ, RZ, UR4 ;  /* 0x00000004ff137e24 */ /* 0x000fce000f8e00ff */
.L_x_240:
[----:B------:R-:W-:-:S13]  /*ae30*/  ISETP.NE.AND P0, PT, R7, RZ, PT ;  /* 0x000000ff0700720c */ /* 0x000fda0003f05270 */
[----:B------:R-:W0:Y:S01]  /*ae40*/  @!P0 S2R R3, SR_CgaCtaId ;  /* 0x0000000000038919 */ /* 0x000e220000008800 */
[----:B------:R-:W-:-:S04]  /*ae50*/  @!P0 MOV R0, 0x400 ;  /* 0x0000040000008802 */ /* 0x000fc80000000f00 */
[----:B0-----:R-:W-:-:S05]  /*ae60*/  @!P0 LEA R0, R3, R0, 0x18 ;  /* 0x0000000003008211 */ /* 0x001fca00078ec0ff */
[----:B------:R1:W-:Y:S01]  /*ae70*/  @!P0 STS.128 [R0+0x2a8d0], R16 ;  /* 0x02a8d01000008388 */ /* 0x0003e20000000c00 */
[----:B------:R-:W-:Y:S06]  /*ae80*/  BAR.ARV 0x5, 0x180 ;  /* 0x0146000000007b1d */ /* 0x000fec0000002000 */
.L_x_235:
[----:B------:R2:W-:Y:S01]  /*ae90*/  STL [R1+0x18], RZ ;  /* 0x000018ff01007387 */ /* 0x0005e20000100800 */
[----:B------:R-:W-:Y:S01]  /*aea0*/  ULDC UR4, c[0x0][0xc3c] ;  /* 0x00030f0000047ab9 */ /* 0x000fe20000000800 */
[----:B------:R-:W-:Y:S01]  /*aeb0*/  IMAD.MOV.U32 R28, RZ, RZ, 0x1 ;  /* 0x00000001ff1c7424 */ /* 0x000fe200078e00ff */
[----:B0-----:R-:W-:Y:S01]  /*aec0*/  ISETP.GE.AND P0, PT, R19, UR4, PT ;  /* 0x0000000413007c0c */ /* 0x001fe2000bf06270 */
[----:B------:R-:W-:-:S12]  /*aed0*/  IMAD.MOV.U32 R27, RZ, RZ, RZ ;  /* 0x000000ffff1b7224 */ /* 0x000fd800078e00ff */
[----:B--2---:R-:W-:Y:S05]  /*aee0*/  @P0 BRA `(.L_x_241) ;  /* 0x0000004800ac0947 */ /* 0x004fea0003800000 */
[----:B-1----:R-:W2:Y:S01]  /*aef0*/  LDL R0, [R1+0x1c] ;  /* 0x00001c0001007983 */ /* 0x002ea20000100800 */
[----:B------:R-:W0:Y:S01]  /*af00*/  S2UR UR5, SR_CgaCtaId ;  /* 0x00000000000579c3 */ /* 0x000e220000008800 */
[----:B------:R-:W-:Y:S01]  /*af10*/  BSSY B8, `(.L_x_241) ;  /* 0x00004a8000087945 */ /* 0x000fe20003800000 */
[----:B------:R-:W-:Y:S01]  /*af20*/  IMAD.MOV.U32 R28, RZ, RZ, 0x1 ;  /* 0x00000001ff1c7424 */ /* 0x000fe200078e00ff */
[----:B------:R-:W1:Y:S01]  /*af30*/  S2R R5, SR_TID.X ;  /* 0x0000000000057919 */ /* 0x000e620000002100 */
[----:B------:R-:W-:Y:S01]  /*af40*/  IMAD.MOV.U32 R27, RZ, RZ, RZ ;  /* 0x000000ffff1b7224 */ /* 0x000fe200078e00ff */
[----:B------:R-:W-:Y:S01]  /*af50*/  ULDC UR39, c[0x0][0xc] ;  /* 0x0000030000277ab9 */ /* 0x000fe20000000800 */
[----:B------:R3:W-:Y:S01]  /*af60*/  STL [R1+0x18], RZ ;  /* 0x000018ff01007387 */ /* 0x0007e20000100800 */
[----:B-1----:R-:W-:Y:S02]  /*af70*/  LOP3.LUT R4, R5, 0x7f, RZ, 0xc0, !PT ;  /* 0x0000007f05047812 */ /* 0x002fe400078ec0ff */
[----:B--2---:R-:W-:-:S02]  /*af80*/  R2UR UR4, R0 ;  /* 0x00000000000472ca */ /* 0x004fc400000e0000 */
[----:B------:R-:W-:-:S04]  /*af90*/  SHF.L.U32 R0, R5, 0x3, RZ ;  /* 0x0000000305007819 */ /* 0x000fc800000006ff */
[----:B------:R-:W-:-:S04]  /*afa0*/  LOP3.LUT R2, R0, 0x1f8, RZ, 0xc0, !PT ;  /* 0x000001f800027812 */ /* 0x000fc800078ec0ff */
[----:B------:R-:W-:Y:S01]  /*afb0*/  LOP3.LUT R3, R2, 0x38, R5, 0x78, !PT ;  /* 0x0000003802037812 */ /* 0x000fe200078e7805 */
[----:B------:R-:W-:Y:S01]  /*afc0*/  IMAD.SHL.U32 R2, R5, 0x10, RZ ;  /* 0x0000001005027824 */ /* 0x000fe200078e00ff */
[----:B------:R-:W-:Y:S01]  /*afd0*/  SHF.R.U32.HI R5, RZ, 0x3, R4 ;  /* 0x00000003ff057819 */ /* 0x000fe20000011604 */
[----:B------:R-:W-:Y:S01]  /*afe0*/  ULOP3.LUT UR38, UR4, 0x2, URZ, 0xfc, !UPT ;  /* 0x0000000204267892 */ /* 0x000fe2000f8efc3f */
[----:B------:R-:W-:Y:S02]  /*aff0*/  LOP3.LUT R32, R3, 0x200, R0, 0xf8, !PT ;  /* 0x0000020003207812 */ /* 0x000fe400078ef800 */
[----:B------:R-:W-:Y:S01]  /*b000*/  UMOV UR4, 0x400 ;  /* 0x0000040000047882 */ /* 0x000fe20000000000 */
[----:B------:R-:W-:Y:S01]  /*b010*/  LOP3.LUT R4, R0, 0x38, RZ, 0xc0, !PT ;  /* 0x0000003800047812 */ /* 0x000fe200078ec0ff */
[----:B0-----:R-:W-:Y:S01]  /*b020*/  ULEA UR4, UR5, UR4, 0x18 ;  /* 0x0000000405047291 */ /* 0x001fe2000f8ec03f */
[----:B------:R-:W-:Y:S02]  /*b030*/  LOP3.LUT R3, R5, 0x70, R2, 0xf8, !PT ;  /* 0x0000007005037812 */ /* 0x000fe400078ef802 */
[----:B------:R-:W-:-:S02]  /*b040*/  LOP3.LUT R2, R4, 0x40, RZ, 0xfc, !PT ;  /* 0x0000004004027812 */ /* 0x000fc400078efcff */
[----:B------:R-:W-:Y:S01]  /*b050*/  LOP3.LUT R0, R4, 0x80, RZ, 0xfc, !PT ;  /* 0x0000008004007812 */ /* 0x000fe200078efcff */
[----:B------:R-:W-:-:S04]  /*b060*/  IMAD.U32 R22, RZ, RZ, UR4 ;  /* 0x00000004ff167e24 */ /* 0x000fc8000f8e00ff */
[----:B---3--:R-:W-:-:S07]  /*b070*/  IMAD R33, R32, 0x2, R22 ;  /* 0x0000000220217824 */ /* 0x008fce00078e0216 */
.L_x_304:
[----:B0-----:R-:W0:Y:S02]  /*b080*/  LDC.64 R30, c[0x0][0xc88] ;  /* 0x00032200ff1e7b82 */ /* 0x001e240000000a00 */
[----:B0-----:R-:W-:-:S06]  /*b090*/  IMAD.WIDE R30, R19, 0x4, R30 ;  /* 0x00000004131e7825 */ /* 0x001fcc00078e021e */
[----:B--2---:R-:W2:Y:S01]  /*b0a0*/  LDG.E R30, desc[UR36][R30.64] ;  /* 0x000000241e1e7981 */ /* 0x004ea2000c1e1900 */
[----:B------:R-:W-:Y:S05]  /*b0b0*/  YIELD ;  /* 0x0000000000007946 */ /* 0x000fea0003800000 */
[----:B------:R-:W-:Y:S01]  /*b0c0*/  ULDC.64 UR4, c[0x0][0xa28] ;  /* 0x00028a0000047ab9 */ /* 0x000fe20000000a00 */
[----:B------:R-:W-:Y:S01]  /*b0d0*/  IMAD.MOV.U32 R37, RZ, RZ, RZ ;  /* 0x000000ffff257224 */ /* 0x000fe200078e00ff */
[----:B------:R-:W-:Y:S01]  /*b0e0*/  ISETP.NE.U32.AND P0, PT, RZ, UR4, PT ;  /* 0x00000004ff007c0c */ /* 0x000fe2000bf05070 */
[----:B------:R-:W-:-:S03]  /*b0f0*/  ULDC.64 UR6, c[0x0][0xa18] ;  /* 0x0002860000067ab9 */ /* 0x000fc60000000a00 */
[----:B------:R-:W-:Y:S01]  /*b100*/  ISETP.NE.AND.EX P0, PT, RZ, UR5, PT, P0 ;  /* 0x00000005ff007c0c */ /* 0x000fe2000bf05300 */
[----:B------:R-:W-:Y:S01]  /*b110*/  IMAD.MOV.U32 R35, RZ, RZ, RZ ;  /* 0x000000ffff237224 */ /* 0x000fe200078e00ff */
[----:B--2---:R-:W-:-:S11]  /*b120*/  SHF.R.S32.HI R0, RZ, 0x1f, R30 ;  /* 0x0000001fff007819 */ /* 0x004fd6000001141e */
[C---:B------:R-:W-:Y:S02]  /*b130*/  @P0 LEA R2, P1, R30.reuse, UR4, 0x2 ;  /* 0x000000041e020c11 */ /* 0x040fe4000f8210ff */
[C---:B------:R-:W-:Y:S01]  /*b140*/  SHF.L.U32 R24, R30.reuse, 0x2, RZ ;  /* 0x000000021e187819 */ /* 0x040fe200000006ff */
[----:B------:R0:W-:Y:S01]  /*b150*/  STL [R1+0x4], R0 ;  /* 0x0000040001007387 */ /* 0x0001e20000100800 */
[----:B------:R-:W-:Y:S01]  /*b160*/  @P0 LEA.HI.X R3, R30, UR5, R0, 0x2, P1 ;  /* 0x000000051e030c11 */ /* 0x000fe200088f1400 */
[----:B------:R-:W-:-:S04]  /*b170*/  ULDC.64 UR4, c[0x0][0xa00] ;  /* 0x0002800000047ab9 */ /* 0x000fc80000000a00 */
[----:B------:R1:W5:Y:S01]  /*b180*/  @P0 LDG.E R37, desc[UR36][R2.64] ;  /* 0x0000002402250981 */ /* 0x000362000c1e1900 */
[----:B------:R-:W-:Y:S02]  /*b190*/  ISETP.NE.U32.AND P0, PT, RZ, UR4, PT ;  /* 0x00000004ff007c0c */ /* 0x000fe4000bf05070 */
[----:B------:R-:W-:Y:S02]  /*b1a0*/  SHF.L.U64.HI R25, R30, 0x2, R0 ;  /* 0x000000021e197819 */ /* 0x000fe40000010200 */
[----:B------:R-:W-:Y:S02]  /*b1b0*/  ISETP.NE.AND.EX P2, PT, RZ, UR5, PT, P0 ;  /* 0x00000005ff007c0c */ /* 0x000fe4000bf45300 */
[----:B------:R-:W-:Y:S02]  /*b1c0*/  ISETP.NE.U32.AND P0, PT, RZ, UR6, PT ;  /* 0x00000006ff007c0c */ /* 0x000fe4000bf05070 */
[----:B------:R-:W-:Y:S02]  /*b1d0*/  LOP3.LUT R23, R23, 0xffffffbf, RZ, 0xc0, !PT ;  /* 0xffffffbf17177812 */ /* 0x000fe400078ec0ff */
[----:B------:R-:W-:-:S02]  /*b1e0*/  ISETP.NE.AND.EX P0, PT, RZ, UR7, PT, P0 ;  /* 0x00000007ff007c0c */ /* 0x000fc4000bf05300 */
[----:B-1----:R-:W-:-:S04]  /*b1f0*/  IADD3 R2, P1, R24, UR4, RZ ;  /* 0x0000000418027c10 */ /* 0x002fc8000ff3e0ff */
[----:B------:R-:W-:Y:S01]  /*b200*/  IADD3.X R3, R25, UR5, RZ, P1, !PT ;  /* 0x0000000519037c10 */ /* 0x000fe20008ffe4ff */
[----:B------:R-:W-:Y:S01]  /*b210*/  ULDC.64 UR4, c[0x0][0x418] ;  /* 0x0001060000047ab9 */ /* 0x000fe20000000a00 */
[----:B------:R-:W-:-:S03]  /*b220*/  @P2 LOP3.LUT R23, R23, 0x40, RZ, 0xfc, !PT ;  /* 0x0000004017172812 */ /* 0x000fc600078efcff */
[----:B------:R1:W5:Y:S02]  /*b230*/  @P2 LDG.E R35, desc[UR36][R2.64] ;  /* 0x0000002402232981 */ /* 0x000364000c1e1900 */
[----:B------:R-:W-:-:S04]  /*b240*/  @P0 IADD3 R4, P1, R24, UR6, RZ ;  /* 0x0000000618040c10 */ /* 0x000fc8000ff3e0ff */
[----:B------:R-:W-:-:S05]  /*b250*/  @P0 IADD3.X R5, R25, UR7, RZ, P1, !PT ;  /* 0x0000000719050c10 */ /* 0x000fca0008ffe4ff */
[----:B0-----:R-:W2:Y:S01]  /*b260*/  @P0 LDG.E R0, desc[UR36][R4.64] ;  /* 0x0000002404000981 */ /* 0x001ea2000c1e1900 */
[----:B------:R-:W-:-:S03]  /*b270*/  UISETP.NE.U32.AND UP0, UPT, UR4, URZ, UPT ;  /* 0x0000003f0400728c */ /* 0x000fc6000bf05070 */
[----:B------:R-:W-:Y:S01]  /*b280*/  ULDC UR4, c[0x0][0x424] ;  /* 0x0001090000047ab9 */ /* 0x000fe20000000800 */
[----:B------:R-:W-:-:S03]  /*b290*/  UISETP.NE.AND.EX UP0, UPT, UR5, URZ, UPT, UP0 ;  /* 0x0000003f0500728c */ /* 0x000fc6000bf05300 */
[----:B------:R-:W-:Y:S01]  /*b2a0*/  ULDC UR5, c[0x0][0x2f0] ;  /* 0x0000bc0000057ab9 */ /* 0x000fe20000000800 */
[----:B------:R-:W-:-:S04]  /*b2b0*/  USEL UR4, UR4, 0x1, UP0 ;  /* 0x0000000104047887 */ /* 0x000fc80008000000 */
[----:B------:R-:W-:-:S06]  /*b2c0*/  UIMAD UR4, UR4, UR5, URZ ;  /* 0x00000005040472a4 */ /* 0x000fcc000f8e023f */
[----:B------:R-:W-:Y:S01]  /*b2d0*/  IMAD.U32 R34, RZ, RZ, UR4 ;  /* 0x00000004ff227e24 */ /* 0x000fe2000f8e00ff */
[----:B--2---:R1:W-:Y:S01]  /*b2e0*/  @P0 STL [R1+0x10], R0 ;  /* 0x0000100001000387 */ /* 0x0043e20000100800 */
[----:B------:R-:W-:Y:S05]  /*b2f0*/  @P0 BRA `(.L_x_242) ;  /* 0x0000000000200947 */ /* 0x000fea0003800000 */
[----:B------:R-:W-:Y:S02]  /*b300*/  ULDC UR4, c[0x0][0x288] ;  /* 0x0000a20000047ab9 */ /* 0x000fe40000000800 */
[----:B-1----:R-:W-:-:S05]  /*b310*/  IMAD.U32 R0, RZ, RZ, UR4 ;  /* 0x00000004ff007e24 */ /* 0x002fca000f8e00ff */
[----:B------:R0:W-:Y:S01]  /*b320*/  STL [R1+0x10], R0 ;  /* 0x0000100001007387 */ /* 0x0001e20000100800 */
[----:B------:R-:W-:Y:S05]  /*b330*/  @!P2 BRA `(.L_x_242) ;  /* 0x000000000010a947 */ /* 0x000fea0003800000 */
[----:B------:R-:W2:Y:S04]  /*b340*/  LDG.E R5, desc[UR36][R2.64] ;  /* 0x0000002402057981 */ /* 0x000ea8000c1e1900 */
[----:B0-----:R-:W2:Y:S02]  /*b350*/  LDG.E R0, desc[UR36][R2.64+0x4] ;  /* 0x0000042402007981 */ /* 0x001ea4000c1e1900 */
[----:B--2---:R-:W-:-:S05]  /*b360*/  IMAD.IADD R0, R0, 0x1, -R5 ;  /* 0x0000000100007824 */ /* 0x004fca00078e0a05 */
[----:B------:R2:W-:Y:S02]  /*b370*/  STL [R1+0x10], R0 ;  /* 0x0000100001007387 */ /* 0x0005e40000100800 */
.L_x_242:
[----:B------:R-:W-:Y:S01]  /*b380*/  ULDC.64 UR4, c[0x0][0xa20] ;  /* 0x0002880000047ab9 */ /* 0x000fe20000000a00 */
[----:B------:R-:W-:Y:S01]  /*b390*/  IMAD.MOV.U32 R31, RZ, RZ, R30 ;  /* 0x000000ffff1f7224 */ /* 0x000fe200078e001e */
[----:B------:R-:W-:-:S04]  /*b3a0*/  ISETP.NE.U32.AND P0, PT, RZ, UR4, PT ;  /* 0x00000004ff007c0c */ /* 0x000fc8000bf05070 */
[----:B------:R-:W-:-:S13]  /*b3b0*/  ISETP.NE.AND.EX P0, PT, RZ, UR5, PT, P0 ;  /* 0x00000005ff007c0c */ /* 0x000fda000bf05300 */
[----:B------:R-:W-:Y:S05]  /*b3c0*/  @!P0 BRA `(.L_x_243) ;  /* 0x0000000000108947 */ /* 0x000fea0003800000 */
[----:B-1----:R-:W-:-:S04]  /*b3d0*/  IADD3 R2, P0, R24, UR4, RZ ;  /* 0x0000000418027c10 */ /* 0x002fc8000ff1e0ff */
[----:B------:R-:W-:-:S05]  /*b3e0*/  IADD3.X R3, R25, UR5, RZ, P0, !PT ;  /* 0x0000000519037c10 */ /* 0x000fca00087fe4ff */
[----:B------:R1:W5:Y:S01]  /*b3f0*/  LDG.E R34, desc[UR36][R2.64] ;  /* 0x0000002402227981 */ /* 0x000362000c1e1900 */
[----:B------:R-:W-:Y:S05]  /*b400*/  BRA `(.L_x_244) ;  /* 0x0000000000247947 */ /* 0x000fea0003800000 */
.L_x_243:
[----:B------:R-:W-:Y:S02]  /*b410*/  ULDC.64 UR4, c[0x0][0xa08] ;  /* 0x0002820000047ab9 */ /* 0x000fe40000000a00 */
[----:B------:R-:W-:-:S04]  /*b420*/  ISETP.NE.U32.AND P0, PT, RZ, UR4, PT ;  /* 0x00000004ff007c0c */ /* 0x000fc8000bf05070 */
[----:B------:R-:W-:-:S13]  /*b430*/  ISETP.NE.AND.EX P0, PT, RZ, UR5, PT, P0 ;  /* 0x00000005ff007c0c */ /* 0x000fda000bf05300 */
[----:B------:R-:W-:Y:S05]  /*b440*/  @!P0 BRA `(.L_x_244) ;  /* 0x0000000000148947 */ /* 0x000fea0003800000 */
[----:B-1----:R-:W1:Y:S02]  /*b450*/  LDC.64 R2, c[0x0][0xa08] ;  /* 0x00028200ff027b82 */ /* 0x002e640000000a00 */
[----:B-1----:R-:W-:-:S05]  /*b460*/  IMAD.WIDE R2, R31, 0x4, R2 ;  /* 0x000000041f027825 */ /* 0x002fca00078e0202 */
[----:B------:R-:W3:Y:S04]  /*b470*/  LDG.E R34, desc[UR36][R2.64] ;  /* 0x0000002402227981 */ /* 0x000ee8000c1e1900 */
[----:B------:R-:W3:Y:S02]  /*b480*/  LDG.E R5, desc[UR36][R2.64+0x4] ;  /* 0x0000042402057981 */ /* 0x000ee4000c1e1900 */
[----:B---3--:R-:W-:-:S07]  /*b490*/  IMAD.IADD R34, R5, 0x1, -R34 ;  /* 0x0000000105227824 */ /* 0x008fce00078e0a22 */
.L_x_244:
[----:B-----5:R-:W-:Y:S01]  /*b4a0*/  IADD3 R34, -R37, R34, RZ ;  /* 0x0000002225227210 */ /* 0x020fe20007ffe1ff */
[----:B------:R-:W-:Y:S01]  /*b4b0*/  BSSY B0, `(.L_x_245) ;  /* 0x000002a000007945 */ /* 0x000fe20003800000 */
[----:B012---:R-:W-:Y:S02]  /*b4c0*/  LOP3.LUT R0, R18, 0xff000000, RZ, 0xc0, !PT ;  /* 0xff00000012007812 */ /* 0x007fe400078ec0ff */
[C---:B------:R-:W-:Y:S01]  /*b4d0*/  ISETP.GE.AND P0, PT, R34.reuse, 0x1, PT ;  /* 0x000000012200780c */ /* 0x040fe20003f06270 */
[----:B------:R-:W-:Y:S01]  /*b4e0*/  VIADD R2, R34, 0x5f ;  /* 0x0000005f22027836 */ /* 0x000fe20000000000 */
[----:B------:R-:W-:Y:S02]  /*b4f0*/  SHF.R.U32.HI R3, RZ, 0x8, R0 ;  /* 0x00000008ff037819 */ /* 0x000fe40000011600 */
[----:B------:R-:W-:Y:S01]  /*b500*/  LOP3.LUT R0, R18, 0xff0000, RZ, 0xc0, !PT ;  /* 0x00ff000012007812 */ /* 0x000fe200078ec0ff */
[----:B------:R-:W-:-:S03]  /*b510*/  IMAD.HI R2, R2, 0x2aaaaaab, RZ ;  /* 0x2aaaaaab02027827 */ /* 0x000fc600078e02ff */
[----:B------:R-:W-:Y:S01]  /*b520*/  LEA.HI R0, R0, R3, RZ, 0x10 ;  /* 0x0000000300007211 */ /* 0x000fe200078f80ff */
[----:B------:R-:W-:Y:S01]  /*b530*/  IMAD.MOV.U32 R3, RZ, RZ, RZ ;  /* 0x000000ffff037224 */ /* 0x000fe200078e00ff */
[----:B------:R-:W-:Y:S02]  /*b540*/  SHF.R.U32.HI R5, RZ, 0x1f, R2 ;  /* 0x0000001fff057819 */ /* 0x000fe40000011602 */
[----:B------:R-:W-:Y:S02]  /*b550*/  LOP3.LUT R36, R0, 0xff, RZ, 0xc0, !PT ;  /* 0x000000ff00247812 */ /* 0x000fe400078ec0ff */
[----:B------:R-:W-:Y:S01]  /*b560*/  LEA.HI.SX32 R5, R2, R5, 0x1c ;  /* 0x0000000502057211 */ /* 0x000fe200078fe2ff */
[----:B------:R-:W-:Y:S06]  /*b570*/  @!P0 BRA `(.L_x_246) ;  /* 0x0000000000748947 */ /* 0x000fec0003800000 */
[----:B------:R-:W-:-:S04]  /*b580*/  SHF.R.U32.HI R0, RZ, 0x10, R0 ;  /* 0x00000010ff007819 */ /* 0x000fc80000011600 */
[----:B------:R-:W-:-:S13]  /*b590*/  ISETP.NE.AND P0, PT, R0, RZ, PT ;  /* 0x000000ff0000720c */ /* 0x000fda0003f05270 */
[----:B------:R-:W0:Y:S02]  /*b5a0*/  @!P0 LDC R0, c[0x0][0x9f0] ;  /* 0x00027c00ff008b82 */ /* 0x000e240000000800 */
[-C--:B0-----:R-:W-:Y:S02]  /*b5b0*/  IABS R4, R0.reuse ;  /* 0x0000000000047213 */ /* 0x081fe40000000000 */
[----:B------:R-:W-:Y:S02]  /*b5c0*/  IADD3 R7, R0, -0x1, R5 ;  /* 0xffffffff00077810 */ /* 0x000fe40007ffe005 */
[----:B------:R-:W0:Y:S02]  /*b5d0*/  I2F.RP R6, R4 ;  /* 0x0000000400067306 */ /* 0x000e240000209400 */
[----:B------:R-:W-:-:S04]  /*b5e0*/  LOP3.LUT R2, R7, R0, RZ, 0x3c, !PT ;  /* 0x0000000007027212 */ /* 0x000fc800078e3cff */
[----:B------:R-:W-:Y:S01]  /*b5f0*/  ISETP.GE.AND P2, PT, R2, RZ, PT ;  /* 0x000000ff0200720c */ /* 0x000fe20003f46270 */
[----:B------:R-:W-:Y:S01]  /*b600*/  IMAD.MOV.U32 R2, RZ, RZ, RZ ;  /* 0x000000ffff027224 */ /* 0x000fe200078e00ff */
[----:B0-----:R-:W0:Y:S02]  /*b610*/  MUFU.RCP R6, R6 ;  /* 0x0000000600067308 */ /* 0x001e240000001000 */
[----:B0-----:R-:W-:Y:S01]  /*b620*/  VIADD R3, R6, 0xffffffe ;  /* 0x0ffffffe06037836 */ /* 0x001fe20000000000 */
[----:B------:R-:W-:-:S05]  /*b630*/  IABS R6, R0 ;  /* 0x0000000000067213 */ /* 0x000fca0000000000 */
[----:B------:R-:W0:Y:S01]  /*b640*/  F2I.FTZ.U32.TRUNC.NTZ R3, R3 ;  /* 0x0000000300037305 */ /* 0x000e22000021f000 */
[----:B------:R-:W-:Y:S02]  /*b650*/  IMAD.MOV R6, RZ, RZ, -R6 ;  /* 0x000000ffff067224 */ /* 0x000fe400078e0a06 */
[----:B0-----:R-:W-:-:S04]  /*b660*/  IMAD.MOV R9, RZ, RZ, -R3 ;  /* 0x000000ffff097224 */ /* 0x001fc800078e0a03 */
[----:B------:R-:W-:-:S04]  /*b670*/  IMAD R9, R9, R4, RZ ;  /* 0x0000000409097224 */ /* 0x000fc800078e02ff */
[----:B------:R-:W-:Y:S01]  /*b680*/  IMAD.HI.U32 R2, R3, R9, R2 ;  /* 0x0000000903027227 */ /* 0x000fe200078e0002 */
[----:B------:R-:W-:-:S05]  /*b690*/  IABS R3, R7 ;  /* 0x0000000700037213 */ /* 0x000fca0000000000 */
[----:B------:R-:W-:-:S04]  /*b6a0*/  IMAD.HI.U32 R2, R2, R3, RZ ;  /* 0x0000000302027227 */ /* 0x000fc800078e00ff */
[----:B------:R-:W-:-:S05]  /*b6b0*/  IMAD R3, R2, R6, R3 ;  /* 0x0000000602037224 */ /* 0x000fca00078e0203 */
[----:B------:R-:W-:-:S13]  /*b6c0*/  ISETP.GT.U32.AND P1, PT, R4, R3, PT ;  /* 0x000000030400720c */ /* 0x000fda0003f24070 */
[-C--:B------:R-:W-:Y:S01]  /*b6d0*/  @!P1 IADD3 R3, R3, -R4.reuse, RZ ;  /* 0x8000000403039210 */ /* 0x080fe20007ffe0ff */
[----:B------:R-:W-:Y:S01]  /*b6e0*/  @!P1 VIADD R2, R2, 0x1 ;  /* 0x0000000102029836 */ /* 0x000fe20000000000 */
[----:B------:R-:W-:Y:S02]  /*b6f0*/  ISETP.NE.AND P1, PT, R0, RZ, PT ;  /* 0x000000ff0000720c */ /* 0x000fe40003f25270 */
[----:B------:R-:W-:-:S13]  /*b700*/  ISETP.GE.U32.AND P0, PT, R3, R4, PT ;  /* 0x000000040300720c */ /* 0x000fda0003f06070 */
[----:B------:R-:W-:-:S04]  /*b710*/  @P0 VIADD R2, R2, 0x1 ;  /* 0x0000000102020836 */ /* 0x000fc80000000000 */
[----:B------:R-:W-:Y:S01]  /*b720*/  @!P2 IMAD.MOV R2, RZ, RZ, -R2 ;  /* 0x000000ffff02a224 */ /* 0x000fe200078e0a02 */
[----:B------:R-:W-:-:S05]  /*b730*/  @!P1 LOP3.LUT R2, RZ, R0, RZ, 0x33, !PT ;  /* 0x00000000ff029212 */ /* 0x000fca00078e33ff */
[----:B------:R-:W-:-:S07]  /*b740*/  IMAD.MOV.U32 R3, RZ, RZ, R2 ;  /* 0x000000ffff037224 */ /* 0x000fce00078e0002 */
.L_x_246:
[----:B------:R-:W-:Y:S05]  /*b750*/  BSYNC B0 ;  /* 0x0000000000007941 */ /* 0x000fea0003800000 */
.L_x_245:
[-C--:B------:R-:W-:Y:S01]  /*b760*/  IMAD R36, R36, R3.reuse, RZ ;  /* 0x0000000324247224 */ /* 0x080fe200078e02ff */
[----:B------:R-:W-:Y:S04]  /*b770*/  BSSY B7, `(.L_x_247) ;  /* 0x000035f000077945 */ /* 0x000fe80003800000 */
[----:B------:R-:W-:-:S04]  /*b780*/  VIADDMNMX R29, R36, R3, R5, PT ;  /* 0x00000003241d7246 */ /* 0x000fc80003800105 */
[----:B------:R-:W-:Y:S01]  /*b790*/  ISETP.GT.AND P0, PT, R29, R36, PT ;  /* 0x000000241d00720c */ /* 0x000fe20003f04270 */
[----:B------:R0:W-:-:S12]  /*b7a0*/  STL [R1+0x14], R29 ;  /* 0x0000141d01007387 */ /* 0x0001d80000100800 */
[----:B0-----:R-:W-:Y:S05]  /*b7b0*/  @P0 BRA `(.L_x_248) ;  /* 0x0000000000440947 */ /* 0x001fea0003800000 */
[----:B------:R-:W0:Y:S02]  /*b7c0*/  S2R R0, SR_TID.X ;  /* 0x0000000000007919 */ /* 0x000e240000002100 */
[----:B0-----:R-:W-:-:S04]  /*b7d0*/  LOP3.LUT R0, R0, 0x7f, RZ, 0xc0, !PT ;  /* 0x0000007f00007812 */ /* 0x001fc800078ec0ff */
[----:B------:R-:W-:-:S13]  /*b7e0*/  ISETP.NE.AND P0, PT, R0, RZ, PT ;  /* 0x000000ff0000720c */ /* 0x000fda0003f05270 */
[----:B------:R-:W-:Y:S05]  /*b7f0*/  @P0 BRA `(.L_x_249) ;  /* 0x0000003400580947 */ /* 0x000fea0003800000 */
[----:B------:R-:W0:Y:S01]  /*b800*/  S2R R7, SR_LANEID ;  /* 0x0000000000077919 */ /* 0x000e220000000000 */
[----:B------:R-:W-:Y:S01]  /*b810*/  VOTEU.ANY UR4, UPT, PT ;  /* 0x0000000000047886 */ /* 0x000fe200038e0100 */
[----:B------:R-:W1:Y:S01]  /*b820*/  LDC.64 R2, c[0x0][0xc60] ;  /* 0x00031800ff027b82 */ /* 0x000e620000000a00 */
[----:B------:R-:W0:Y:S08]  /*b830*/  FLO.U32 R0, UR4 ;  /* 0x0000000400007d00 */ /* 0x000e3000080e0000 */
[----:B------:R-:W1:Y:S01]  /*b840*/  POPC R5, UR4 ;  /* 0x0000000400057d09 */ /* 0x000e620008000000 */
[----:B0-----:R-:W-:-:S13]  /*b850*/  ISETP.EQ.U32.AND P0, PT, R0, R7, PT ;  /* 0x000000070000720c */ /* 0x001fda0003f02070 */
[----:B-1----:R-:W2:Y:S01]  /*b860*/  @P0 ATOMG.E.ADD.STRONG.GPU PT, R3, desc[UR36][R2.64], R5 ;  /* 0x00000005020309a8 */ /* 0x002ea200081ee1e4 */
[----:B------:R-:W0:Y:S02]  /*b870*/  S2R R4, SR_LTMASK ;  /* 0x0000000000047919 */ /* 0x000e240000003900 */
[----:B0-----:R-:W-:-:S04]  /*b880*/  LOP3.LUT R4, R4, UR4, RZ, 0xc0, !PT ;  /* 0x0000000404047c12 */ /* 0x001fc8000f8ec0ff */
[----:B------:R-:W0:Y:S01]  /*b890*/  POPC R7, R4 ;  /* 0x0000000400077309 */ /* 0x000e220000000000 */
[----:B--2---:R-:W0:Y:S02]  /*b8a0*/  SHFL.IDX PT, R0, R3, R0, 0x1f ;  /* 0x00001f0003007589 */ /* 0x004e2400000e0000 */
[----:B0-----:R-:W-:Y:S01]  /*b8b0*/  IADD3 R16, R0, UR39, R7 ;  /* 0x0000002700107c10 */ /* 0x001fe2000fffe007 */
[----:B------:R-:W-:Y:S06]  /*b8c0*/  BRA `(.L_x_249) ;  /* 0x0000003400247947 */ /* 0x000fec0003800000 */
.L_x_248:
[----:B------:R-:W-:Y:S01]  /*b8d0*/  VIADD R0, R22, 0x18400 ;  /* 0x0001840016007836 */ /* 0x000fe20000000000 */
[----:B------:R-:W-:Y:S04]  /*b8e0*/  BSSY B6, `(.L_x_250) ;  /* 0x0000013000067945 */ /* 0x000fe80003800000 */
[----:B------:R-:W-:-:S13]  /*b8f0*/  LOP3.LUT P0, RZ, R0, 0x3ff, RZ, 0xc0, !PT ;  /* 0x000003ff00ff7812 */ /* 0x000fda000780c0ff */
[----:B------:R-:W-:Y:S05]  /*b900*/  @!P0 BRA `(.L_x_251) ;  /* 0x0000000000408947 */ /* 0x000fea0003800000 */
        /* <DEDUP_REMOVED lines=8> */
[----:B------:R-:W-:Y:S01]  /*b990*/  MOV R13, RZ ;  /* 0x000000ff000d7202 */ /* 0x000fe20000000f00 */
[----:B------:R-:W-:Y:S02]  /*b9a0*/  IMAD.U32 R7, RZ, RZ, UR9 ;  /* 0x00000009ff077e24 */ /* 0x000fe4000f8e00ff */
[----:B------:R-:W-:-:S02]  /*b9b0*/  IMAD.U32 R10, RZ, RZ, UR4 ;  /* 0x00000004ff0a7e24 */ /* 0x000fc4000f8e00ff */
[----:B------:R-:W-:Y:S02]  /*b9c0*/  IMAD.U32 R11, RZ, RZ, UR5 ;  /* 0x00000005ff0b7e24 */ /* 0x000fe4000f8e00ff */
[----:B------:R-:W-:Y:S02]  /*b9d0*/  IMAD.MOV.U32 R8, RZ, RZ, 0x70 ;  /* 0x00000070ff087424 */ /* 0x000fe400078e00ff */
[----:B------:R-:W-:-:S07]  /*b9e0*/  IMAD.MOV.U32 R12, RZ, RZ, 0x1 ;  /* 0x00000001ff0c7424 */ /* 0x000fce00078e00ff */
[----:B------:R-:W-:-:S07]  /*b9f0*/  LEPC R20, `(.L_x_251) ;  /* 0x000000001014794e */ /* 0x000fce0000000000 */
[----:B0-----:R-:W-:Y:S05]  /*ba00*/  CALL.ABS.NOINC R2 ;  /* 0x0000000002007343 */ /* 0x001fea0003c00000 */
.L_x_251:
[----:B------:R-:W-:Y:S05]  /*ba10*/  BSYNC B6 ;  /* 0x0000000000067941 */ /* 0x000fea0003800000 */
.L_x_250:
        /* <DEDUP_REMOVED lines=8> */
[----:B------:R0:W1:Y:S01]  /*baa0*/  LDC.64 R2, c[0x4][R26] ;  /* 0x010000001a027b82 */ /* 0x0000620000000a00 */
[----:B------:R-:W-:Y:S01]  /*bab0*/  IMAD.U32 R4, RZ, RZ, UR6 ;  /* 0x00000006ff047e24 */ /* 0x000fe2000f8e00ff */
[----:B------:R-:W-:Y:S01]  /*bac0*/  MOV R11, UR5 ;  /* 0x00000005000b7c02 */ /* 0x000fe20008000f00 */
[----:B------:R-:W-:Y:S02]  /*bad0*/  IMAD.U32 R5, RZ, RZ, UR7 ;  /* 0x00000007ff057e24 */ /* 0x000fe4000f8e00ff */
[----:B------:R-:W-:Y:S02]  /*bae0*/  IMAD.U32 R6, RZ, RZ, UR8 ;  /* 0x00000008ff067e24 */ /* 0x000fe4000f8e00ff */
[----:B------:R-:W-:-:S02]  /*baf0*/  IMAD.U32 R7, RZ, RZ, UR9 ;  /* 0x00000009ff077e24 */ /* 0x000fc4000f8e00ff */
[----:B------:R-:W-:Y:S02]  /*bb00*/  IMAD.U32 R10, RZ, RZ, UR4 ;  /* 0x00000004ff0a7e24 */ /* 0x000fe4000f8e00ff */
[----:B------:R-:W-:Y:S02]  /*bb10*/  IMAD.MOV.U32 R8, RZ, RZ, 0x70 ;  /* 0x00000070ff087424 */ /* 0x000fe400078e00ff */
[----:B------:R-:W-:Y:S02]  /*bb20*/  IMAD.MOV.U32 R12, RZ, RZ, 0x1 ;  /* 0x00000001ff0c7424 */ /* 0x000fe400078e00ff */
[----:B0-----:R-:W-:-:S07]  /*bb30*/  IMAD.MOV.U32 R13, RZ, RZ, RZ ;  /* 0x000000ffff0d7224 */ /* 0x001fce00078e00ff */
[----:B------:R-:W-:-:S07]  /*bb40*/  LEPC R20, `(.L_x_254) ;  /* 0x000000001014794e */ /* 0x000fce0000000000 */
[----:B-1----:R-:W-:Y:S05]  /*bb50*/  CALL.ABS.NOINC R2 ;  /* 0x0000000002007343 */ /* 0x002fea0003c00000 */
.L_x_254:
[----:B------:R0:W1:Y:S01]  /*bb60*/  LDC.64 R2, c[0x4][R26] ;  /* 0x010000001a027b82 */ /* 0x0000620000000a00 */
[----:B------:R-:W-:Y:S01]  /*bb70*/  ULDC.64 UR6, c[0x4][0xf0] ;  /* 0x01003c0000067ab9 */ /* 0x000fe20000000a00 */
[----:B------:R-:W-:Y:S01]  /*bb80*/  ULDC.64 UR8, c[0x4][0xf8] ;  /* 0x01003e0000087ab9 */ /* 0x000fe20000000a00 */
[----:B------:R-:W-:Y:S01]  /*bb90*/  ULDC.64 UR4, c[0x4][0x80] ;  /* 0x0100200000047ab9 */ /* 0x000fe20000000a00 */
        /* <DEDUP_REMOVED lines=11> */
.L_x_253:
[----:B------:R-:W-:Y:S05]  /*bc50*/  BSYNC B6 ;  /* 0x0000000000067941 */ /* 0x000fea0003800000 */
.L_x_252:
[----:B------:R-:W-:Y:S01]  /*bc60*/  ULDC.64 UR4, c[0x0][0x9f8] ;  /* 0x00027e0000047ab9 */ /* 0x000fe20000000a00 */
[----:B------:R-:W0:Y:S01]  /*bc70*/  LDC R6, c[0x0][0x430] ;  /* 0x00010c00ff067b82 */ /* 0x000e220000000800 */
[----:B------:R-:W-:Y:S01]  /*bc80*/  ISETP.NE.U32.AND P0, PT, RZ, UR4, PT ;  /* 0x00000004ff007c0c */ /* 0x000fe2000bf05070 */
[----:B------:R-:W1:Y:S03]  /*bc90*/  S2R R2, SR_TID.X ;  /* 0x0000000000027919 */ /* 0x000e660000002100 */
[----:B------:R-:W-:-:S13]  /*bca0*/  ISETP.NE.AND.EX P0, PT, RZ, UR5, PT, P0 ;  /* 0x00000005ff007c0c */ /* 0x000fda000bf05300 */
[----:B------:R-:W-:Y:S01]  /*bcb0*/  @P0 IADD3 R24, P1, R24, UR4, RZ ;  /* 0x0000000418180c10 */ /* 0x000fe2000ff3e0ff */
[----:B------:R-:W2:Y:S01]  /*bcc0*/  S2R R21, SR_TID.X ;  /* 0x0000000000157919 */ /* 0x000ea20000002100 */
[----:B------:R-:W-:Y:S01]  /*bcd0*/  LOP3.LUT R23, R23, 0xffffffdf, RZ, 0xc0, !PT ;  /* 0xffffffdf17177812 */ /* 0x000fe200078ec0ff */
[----:B------:R-:W-:Y:S01]  /*bce0*/  ULDC UR4, c[0x0][0x320] ;  /* 0x0000c80000047ab9 */ /* 0x000fe20000000800 */
[----:B------:R-:W-:-:S05]  /*bcf0*/  @P0 IADD3.X R25, R25, UR5, RZ, P1, !PT ;  /* 0x0000000519190c10 */ /* 0x000fca0008ffe4ff */
[----:B------:R3:W4:Y:S01]  /*bd00*/  @P0 LDG.E R31, desc[UR36][R24.64] ;  /* 0x00000024181f0981 */ /* 0x000722000c1e1900 */
[----:B0-----:R-:W-:Y:S01]  /*bd10*/  ISETP.NE.AND P2, PT, R6, 0x1, PT ;  /* 0x000000010600780c */ /* 0x001fe20003f45270 */
[----:B------:R-:W0:Y:S01]  /*bd20*/  S2R R26, SR_TID.X ;  /* 0x00000000001a7919 */ /* 0x000e220000002100 */
[----:B-1----:R-:W-:Y:S02]  /*bd30*/  LOP3.LUT R2, R2, 0x7f, RZ, 0xc0, !PT ;  /* 0x0000007f02027812 */ /* 0x002fe400078ec0ff */
[----:B---3--:R-:W-:Y:S02]  /*bd40*/  IADD3 R25, R29, -0x1, RZ ;  /* 0xffffffff1d197810 */ /* 0x008fe40007ffe0ff */
[----:B------:R-:W-:-:S07]  /*bd50*/  SHF.R.U32.HI R2, RZ, 0x3, R2 ;  /* 0x00000003ff027819 */ /* 0x000fce0000011602 */
[----:B------:R-:W1:Y:S01]  /*bd60*/  @P2 LDC R3, c[0x0][0x434] ;  /* 0x00010d00ff032b82 */ /* 0x000e620000000800 */
[----:B------:R-:W-:-:S07]  /*bd70*/  @P2 LOP3.LUT R23, R23, 0x20, RZ, 0xfc, !PT ;  /* 0x0000002017172812 */ /* 0x000fce00078efcff */
[----:B------:R-:W3:Y:S01]  /*bd80*/  @P2 LDC R5, c[0x0][0x438] ;  /* 0x00010e00ff052b82 */ /* 0x000ee20000000800 */
[----:B--2---:R-:W-:-:S05]  /*bd90*/  IMAD.SHL.U32 R20, R21, 0x10, RZ ;  /* 0x0000001015147824 */ /* 0x004fca00078e00ff */
[----:B------:R-:W-:-:S05]  /*bda0*/  LOP3.LUT R20, R2, 0x70, R20, 0xf8, !PT ;  /* 0x0000007002147812 */ /* 0x000fca00078ef814 */
[----:B------:R-:W-:Y:S02]  /*bdb0*/  IMAD R2, R25, 0x60, R20 ;  /* 0x0000006019027824 */ /* 0x000fe400078e0214 */
[----:B0-----:R-:W-:Y:S02]  /*bdc0*/  IMAD.SHL.U32 R9, R26, 0x8, RZ ;  /* 0x000000081a097824 */ /* 0x001fe400078e00ff */
[C---:B------:R-:W-:Y:S01]  /*bdd0*/  IMAD.IADD R0, R2.reuse, 0x1, R37 ;  /* 0x0000000102007824 */ /* 0x040fe200078e0225 */
[----:B------:R-:W-:Y:S02]  /*bde0*/  ISETP.GE.AND P0, PT, R2, R34, PT ;  /* 0x000000220200720c */ /* 0x000fe40003f06270 */
[----:B------:R-:W-:Y:S01]  /*bdf0*/  LOP3.LUT R9, R9, 0x38, RZ, 0xc0, !PT ;  /* 0x0000003809097812 */ /* 0x000fe200078ec0ff */
[----:B-1----:R-:W-:Y:S01]  /*be00*/  @P2 IMAD.HI.U32 R2, R0, R3, RZ ;  /* 0x0000000300022227 */ /* 0x002fe200078e00ff */
[----:B------:R-:W-:Y:S02]  /*be10*/  ISETP.GT.U32.OR P0, PT, R20, 0x5f, P0 ;  /* 0x0000005f1400780c */ /* 0x000fe40000704470 */
[----:B------:R-:W-:Y:S01]  /*be20*/  LOP3.LUT R8, R9, 0x40, RZ, 0xfc, !PT ;  /* 0x0000004009087812 */ /* 0x000fe200078efcff */
[----:B------:R-:W-:Y:S01]  /*be30*/  IMAD.MOV.U32 R4, RZ, RZ, R0 ;  /* 0x000000ffff047224 */ /* 0x000fe200078e0000 */
[----:B---3--:R-:W-:-:S02]  /*be40*/  @P2 SHF.R.U32.HI R4, RZ, R5, R2 ;  /* 0x00000005ff042219 */ /* 0x008fc40000011602 */
[----:B------:R-:W-:Y:S02]  /*be50*/  ISETP.GE.AND P2, PT, R8, UR4, PT ;  /* 0x0000000408007c0c */ /* 0x000fe4000bf46270 */
[----:B------:R-:W-:Y:S01]  /*be60*/  ISETP.GE.AND P1, PT, R9, UR4, PT ;  /* 0x0000000409007c0c */ /* 0x000fe2000bf26270 */
[----:B------:R-:W-:Y:S01]  /*be70*/  IMAD.MOV R3, RZ, RZ, -R4 ;  /* 0x000000ffff037224 */ /* 0x000fe200078e0a04 */
[----:B------:R-:W-:Y:S01]  /*be80*/  SEL R5, RZ, 0xffffffff, P2 ;  /* 0xffffffffff057807 */ /* 0x000fe20001000000 */
[----:B------:R-:W-:Y:S01]  /*be90*/  ULDC UR4, c[0x0][0x2f4] ;  /* 0x0000bd0000047ab9 */ /* 0x000fe20000000800 */
[----:B------:R-:W-:Y:S01]  /*bea0*/  SEL R29, RZ, 0x1, P1 ;  /* 0x00000001ff1d7807 */ /* 0x000fe20000800000 */
[----:B------:R-:W-:Y:S02]  /*beb0*/  IMAD R0, R6, R3, R0 ;  /* 0x0000000306007224 */ /* 0x000fe400078e0200 */
[----:B------:R-:W0:Y:S01]  /*bec0*/  @!P0 LDC.64 R2, c[0x0][0x428] ;  /* 0x00010a00ff028b82 */ /* 0x000e220000000a00 */
[----:B------:R-:W-:Y:S01]  /*bed0*/  IMAD.SHL.U32 R6, R5, 0x2, RZ ;  /* 0x0000000205067824 */ /* 0x000fe200078e00ff */
[----:B------:R-:W-:-:S04]  /*bee0*/  @!P0 SHF.R.S32.HI R5, RZ, 0x1f, R4 ;  /* 0x0000001fff058819 */ /* 0x000fc80000011404 */
[----:B------:R-:W-:Y:S02]  /*bef0*/  LOP3.LUT R29, R6, 0x2, R29, 0xe2, !PT ;  /* 0x00000002061d7812 */ /* 0x000fe400078ee21d */
[----:B------:R-:W-:Y:S02]  /*bf00*/  ISETP.GE.AND P2, PT, R9, UR4, PT ;  /* 0x0000000409007c0c */ /* 0x000fe4000bf46270 */
[----:B------:R-:W-:Y:S01]  /*bf10*/  LOP3.LUT R23, R23, 0xffffffef, RZ, 0xc0, !PT ;  /* 0xffffffef17177812 */ /* 0x000fe200078ec0ff */
[----:B------:R-:W-:Y:S01]  /*bf20*/  UMOV UR5, 0xffffffff ;  /* 0xffffffff00057882 */ /* 0x000fe20000000000 */
[----:B------:R-:W-:Y:S02]  /*bf30*/  LOP3.LUT R26, R18, 0xffff, RZ, 0xc0, !PT ;  /* 0x0000ffff121a7812 */ /* 0x000fe400078ec0ff */
[----:B----4-:R-:W-:Y:S01]  /*bf40*/  SHF.R.S32.HI R7, RZ, 0x1f, R31 ;  /* 0x0000001fff077819 */ /* 0x010fe2000001141f */
[----:B0-----:R-:W-:-:S04]  /*bf50*/  @!P0 IMAD.WIDE.U32 R4, R31, R2, R4 ;  /* 0x000000021f048225 */ /* 0x001fc800078e0004 */
[----:B------:R-:W-:Y:S01]  /*bf60*/  @!P0 IMAD R6, R7, R2, RZ ;  /* 0x0000000207068224 */ /* 0x000fe200078e02ff */
[----:B------:R0:W-:Y:S03]  /*bf70*/  STL [R1], R7 ;  /* 0x0000000701007387 */ /* 0x0001e60000100800 */
[----:B------:R-:W-:Y:S02]  /*bf80*/  @!P0 IMAD R6, R31, R3, R6 ;  /* 0x000000031f068224 */ /* 0x000fe400078e0206 */
[----:B------:R-:W1:Y:S02]  /*bf90*/  @!P0 LDC.64 R2, c[0x0][0x418] ;  /* 0x00010600ff028b82 */ /* 0x000e640000000a00 */
[----:B------:R-:W-:Y:S02]  /*bfa0*/  @!P0 IMAD.IADD R6, R5, 0x1, R6 ;  /* 0x0000000105068824 */ /* 0x000fe400078e0206 */
[----:B------:R-:W-:-:S05]  /*bfb0*/  IMAD.U32 R5, RZ, RZ, UR38 ;  /* 0x00000026ff057e24 */ /* 0x000fca000f8e00ff */
[----:B------:R-:W-:Y:S02]  /*bfc0*/  ISETP.NE.AND P3, PT, R5, 0x3, PT ;  /* 0x000000030500780c */ /* 0x000fe40003f65270 */
[----:B0-----:R-:W-:-:S11]  /*bfd0*/  LOP3.LUT R7, R9, 0x80, RZ, 0xfc, !PT ;  /* 0x0000008009077812 */ /* 0x001fd600078efcff */
[----:B------:R-:W-:Y:S02]  /*bfe0*/  @P3 LOP3.LUT R23, R23, 0x10, RZ, 0xfc, !PT ;  /* 0x0000001017173812 */ /* 0x000fe400078efcff */
[C---:B-1----:R-:W-:Y:S02]  /*bff0*/  @!P0 LEA R2, P1, R4.reuse, R2, 0x2 ;  /* 0x0000000204028211 */ /* 0x042fe400078210ff */
[----:B------:R-:W-:Y:S02]  /*c000*/  LOP3.LUT R23, R23, 0xfffffffb, RZ, 0xc0, !PT ;  /* 0xfffffffb17177812 */ /* 0x000fe400078ec0ff */
[----:B------:R-:W-:Y:S02]  /*c010*/  @!P0 LEA.HI.X R3, R4, R3, R6, 0x2, P1 ;  /* 0x0000000304038211 */ /* 0x000fe400008f1406 */
[----:B------:R-:W-:Y:S02]  /*c020*/  MOV R4, RZ ;  /* 0x000000ff00047202 */ /* 0x000fe40000000f00 */
[----:B------:R-:W-:-:S02]  /*c030*/  ISETP.GE.AND P1, PT, R8, UR4, PT ;  /* 0x0000000408007c0c */ /* 0x000fc4000bf26270 */
[----:B------:R-:W-:Y:S02]  /*c040*/  @P2 LOP3.LUT R23, R23, 0x4, RZ, 0xfc, !PT ;  /* 0x0000000417172812 */ /* 0x000fe400078efcff */
[----:B------:R0:W5:Y:S01]  /*c050*/  @!P0 LDG.E R4, desc[UR36][R2.64] ;  /* 0x0000002402048981 */ /* 0x000162000c1e1900 */
[----:B------:R-:W-:Y:S02]  /*c060*/  ISETP.GE.AND P0, PT, R7, UR4, PT ;  /* 0x0000000407007c0c */ /* 0x000fe4000bf06270 */
[----:B------:R-:W-:-:S04]  /*c070*/  LOP3.LUT R23, R23, 0xfffffffe, RZ, 0xc0, !PT ;  /* 0xfffffffe17177812 */ /* 0x000fc800078ec0ff */
[----:B------:R-:W-:-:S04]  /*c080*/  LOP3.LUT R23, R23, 0xfffffffd, RZ, 0xc0, !PT ;  /* 0xfffffffd17177812 */ /* 0x000fc800078ec0ff */
[----:B------:R-:W-:-:S04]  /*c090*/  @P1 LOP3.LUT R23, R23, 0x2, RZ, 0xfc, !PT ;  /* 0x0000000217171812 */ /* 0x000fc800078efcff */
[----:B------:R-:W-:Y:S01]  /*c0a0*/  @P0 LOP3.LUT R23, R23, 0x1, RZ, 0xfc, !PT ;  /* 0x0000000117170812 */ /* 0x000fe200078efcff */
[----:B0-----:R-:W-:Y:S06]  /*c0b0*/  BRA.DIV UR5, `(.L_x_255) ;  /* 0x0000003e059c7947 */ /* 0x001fec000b800000 */
.L_x_321:
[----:B------:R-:W-:Y:S02]  /*c0c0*/  ISETP.GT.U32.AND P0, PT, R20, 0x5f, PT ;  /* 0x0000005f1400780c */ /* 0x000fe40003f04070 */
[----:B------:R-:W-:-:S11]  /*c0d0*/  LOP3.LUT R23, R23, 0xfffffff7, RZ, 0xc0, !PT ;  /* 0xfffffff717177812 */ /* 0x000fd600078ec0ff */
[----:B------:R-:W-:Y:S01]  /*c0e0*/  @P0 LOP3.LUT R23, R23, 0x8, RZ, 0xfc, !PT ;  /* 0x0000000817170812 */ /* 0x000fe200078efcff */
[----:B------:R-:W-:Y:S06]  /*c0f0*/  @!P3 BRA `(.L_x_256) ;  /* 0x000000000004b947 */ /* 0x000fec0003800000 */
[----:B------:R-:W-:Y:S01]  /*c100*/  BPT.TRAP 0x1 ;  /* 0x000000040000795c */ /* 0x000fe20000300000 */
.L_x_256:
[----:B------:R-:W-:Y:S01]  /*c110*/  SHF.R.S32.HI R5, RZ, 0x1f, R0 ;  /* 0x0000001fff057819 */ /* 0x000fe20000011400 */
[----:B------:R-:W-:Y:S01]  /*c120*/  ULDC.64 UR4, c[0x0][0x328] ;  /* 0x0000ca0000047ab9 */ /* 0x000fe20000000a00 */
[----:B------:R-:W-:Y:S01]  /*c130*/  ULDC.64 UR6, c[0x0][0x318] ;  /* 0x0000c60000067ab9 */ /* 0x000fe20000000a00 */
[----:B------:R-:W-:Y:S02]  /*c140*/  BSSY B0, `(.L_x_257) ;  /* 0x0000014000007945 */ /* 0x000fe40003800000 */
[----:B------:R-:W-:-:S04]  /*c150*/  IMAD R3, R5, UR4, RZ ;  /* 0x0000000405037c24 */ /* 0x000fc8000f8e02ff */
[C---:B------:R-:W-:Y:S02]  /*c160*/  IMAD R6, R0.reuse, UR5, R3 ;  /* 0x0000000500067c24 */ /* 0x040fe4000f8e0203 */
[----:B------:R-:W-:Y:S01]  /*c170*/  IMAD.WIDE.U32 R2, R0, UR4, RZ ;  /* 0x0000000400027c25 */ /* 0x000fe2000f8e00ff */
[----:B------:R-:W-:-:S03]  /*c180*/  ULDC.64 UR4, c[0x0][0x338] ;  /* 0x0000ce0000047ab9 */ /* 0x000fc60000000a00 */
[----:B------:R-:W-:Y:S01]  /*c190*/  IMAD.IADD R3, R3, 0x1, R6 ;  /* 0x0000000103037824 */ /* 0x000fe200078e0206 */
[----:B-----5:R-:W-:Y:S01]  /*c1a0*/  SHF.R.S32.HI R6, RZ, 0x1f, R4 ;  /* 0x0000001fff067819 */ /* 0x020fe20000011404 */
[----:B------:R-:W-:-:S04]  /*c1b0*/  IMAD.WIDE.U32 R2, R4, UR4, R2 ;  /* 0x0000000404027c25 */ /* 0x000fc8000f8e0002 */
[----:B------:R-:W-:-:S04]  /*c1c0*/  IMAD R7, R6, UR4, RZ ;  /* 0x0000000406077c24 */ /* 0x000fc8000f8e02ff */
[----:B------:R-:W-:Y:S01]  /*c1d0*/  IMAD R7, R4, UR5, R7 ;  /* 0x0000000504077c24 */ /* 0x000fe2000f8e0207 */
[----:B------:R-:W-:-:S03]  /*c1e0*/  ULDC.64 UR4, c[0x0][0x330] ;  /* 0x0000cc0000047ab9 */ /* 0x000fc60000000a00 */
[----:B------:R-:W-:Y:S02]  /*c1f0*/  IMAD.IADD R3, R3, 0x1, R7 ;  /* 0x0000000103037824 */ /* 0x000fe400078e0207 */
[----:B------:R-:W-:Y:S02]  /*c200*/  IMAD R7, R27, 0x8, R22 ;  /* 0x000000081b077824 */ /* 0x000fe400078e0216 */
[----:B------:R-:W-:-:S04]  /*c210*/  IMAD.WIDE.U32 R2, R26, UR4, R2 ;  /* 0x000000041a027c25 */ /* 0x000fc8000f8e0002 */
[----:B------:R-:W-:Y:S01]  /*c220*/  IMAD R24, R26, UR5, R3 ;  /* 0x000000051a187c24 */ /* 0x000fe2000f8e0203 */
[----:B------:R-:W-:-:S04]  /*c230*/  LEA R18, P0, R2, UR6, 0x1 ;  /* 0x0000000602127c11 */ /* 0x000fc8000f8008ff */
[----:B------:R-:W-:Y:S02]  /*c240*/  LEA.HI.X R24, R2, UR7, R24, 0x1, P0 ;  /* 0x0000000702187c11 */ /* 0x000fe400080f0c18 */
[----:B------:R-:W-:-:S06]  /*c250*/  SHF.L.U32 R2, R28, 0x1f, RZ ;  /* 0x0000001f1c027819 */ /* 0x000fcc00000006ff */
[----:B------:R-:W0:Y:S02]  /*c260*/  SYNCS.PHASECHK.TRANS64.TRYWAIT P0, [R7+URZ+0x2a840], R2 ;  /* 0x02a84002070075a7 */ /* 0x000e24000800017f */
[----:B0-----:R-:W-:Y:S05]  /*c270*/  @!P0 BRA `(.L_x_258) ;  /* 0x0000003c005c8947 */ /* 0x001fea0003800000 */
.L_x_322:
[----:B------:R-:W-:Y:S05]  /*c280*/  BSYNC B0 ;  /* 0x0000000000007941 */ /* 0x000fea0003800000 */
.L_x_257:
[----:B------:R-:W1:Y:S01]  /*c290*/  S2R R8, SR_TID.X ;  /* 0x0000000000087919 */ /* 0x000e620000002100 */
[----:B------:R-:W-:Y:S01]  /*c2a0*/  ULDC.64 UR4, c[0x0][0x300] ;  /* 0x0000c00000047ab9 */ /* 0x000fe20000000a00 */
[----:B------:R-:W-:Y:S01]  /*c2b0*/  ULDC.64 UR6, c[0x0][0x2e8] ;  /* 0x0000ba0000067ab9 */ /* 0x000fe20000000a00 */
[----:B------:R-:W-:Y:S01]  /*c2c0*/  IMAD R5, R5, UR4, RZ ;  /* 0x0000000405057c24 */ /* 0x000fe2000f8e02ff */
[C---:B------:R-:W-:Y:S01]  /*c2d0*/  LOP3.LUT P4, RZ, R23.reuse, 0x4, RZ, 0xc0, !PT ;  /* 0x0000000417ff7812 */ /* 0x040fe2000788c0ff */
[C---:B0-----:R-:W-:Y:S01]  /*c2e0*/  IMAD.WIDE.U32 R2, R0.reuse, UR4, RZ ;  /* 0x0000000400027c25 */ /* 0x041fe2000f8e00ff */
[C---:B------:R-:W-:Y:S02]  /*c2f0*/  LOP3.LUT P3, RZ, R23.reuse, 0x2, RZ, 0xc0, !PT ;  /* 0x0000000217ff7812 */ /* 0x040fe4000786c0ff */
[----:B------:R-:W-:Y:S01]  /*c300*/  LOP3.LUT P2, RZ, R23, 0x1, RZ, 0xc0, !PT ;  /* 0x0000000117ff7812 */ /* 0x000fe2000784c0ff */
[----:B------:R-:W-:Y:S01]  /*c310*/  IMAD R5, R0, UR5, R5 ;  /* 0x0000000500057c24 */ /* 0x000fe2000f8e0205 */
[----:B------:R-:W-:-:S02]  /*c320*/  ULDC.64 UR4, c[0x0][0x310] ;  /* 0x0000c40000047ab9 */ /* 0x000fc40000000a00 */
[----:B------:R-:W-:Y:S02]  /*c330*/  IMAD R6, R6, UR4, RZ ;  /* 0x0000000406067c24 */ /* 0x000fe4000f8e02ff */
[----:B------:R-:W-:Y:S02]  /*c340*/  IMAD.IADD R3, R3, 0x1, R5 ;  /* 0x0000000103037824 */ /* 0x000fe400078e0205 */
[C---:B------:R-:W-:Y:S02]  /*c350*/  IMAD R6, R4.reuse, UR5, R6 ;  /* 0x0000000504067c24 */ /* 0x040fe4000f8e0206 */
[----:B------:R-:W-:Y:S01]  /*c360*/  IMAD.WIDE.U32 R2, R4, UR4, R2 ;  /* 0x0000000404027c25 */ /* 0x000fe2000f8e0002 */
[----:B------:R-:W-:-:S03]  /*c370*/  ULDC.64 UR4, c[0x0][0x308] ;  /* 0x0000c20000047ab9 */ /* 0x000fc60000000a00 */
[----:B------:R-:W-:Y:S02]  /*c380*/  IMAD.IADD R3, R3, 0x1, R6 ;  /* 0x0000000103037824 */ /* 0x000fe400078e0206 */
[----:B------:R-:W-:Y:S02]  /*c390*/  IMAD R6, R25, -0x60, R34 ;  /* 0xffffffa019067824 */ /* 0x000fe400078e0222 */
[----:B------:R-:W-:Y:S01]  /*c3a0*/  IMAD.WIDE.U32 R2, R26, UR4, R2 ;  /* 0x000000041a027c25 */ /* 0x000fe2000f8e0002 */
[----:B------:R-:W-:-:S03]  /*c3b0*/  UMOV UR4, 0xffffffff ;  /* 0xffffffff00047882 */ /* 0x000fc60000000000 */
[----:B------:R-:W-:Y:S01]  /*c3c0*/  IMAD R0, R26, UR5, R3 ;  /* 0x000000051a007c24 */ /* 0x000fe2000f8e0203 */
[----:B------:R-:W-:Y:S01]  /*c3d0*/  LEA R4, P0, R2, UR6, 0x1 ;  /* 0x0000000602047c11 */ /* 0x000fe2000f8008ff */
[----:B------:R-:W-:Y:S01]  /*c3e0*/  IMAD R5, R27, 0x4800, R32 ;  /* 0x000048001b057824 */ /* 0x000fe200078e0220 */
[----:B-1----:R-:W-:Y:S02]  /*c3f0*/  LOP3.LUT R8, R8, 0x7f, RZ, 0xc0, !PT ;  /* 0x0000007f08087812 */ /* 0x002fe400078ec0ff */
[----:B------:R-:W-:Y:S02]  /*c400*/  LEA.HI.X R0, R2, UR7, R0, 0x1, P0 ;  /* 0x0000000702007c11 */ /* 0x000fe400080f0c00 */
[----:B------:R-:W-:Y:S02]  /*c410*/  SHF.R.U32.HI R9, RZ, 0x3, R8 ;  /* 0x00000003ff097819 */ /* 0x000fe40000011608 */
[----:B------:R-:W0:Y:S02]  /*c420*/  S2R R8, SR_TID.X ;  /* 0x0000000000087919 */ /* 0x000e240000002100 */
[----:B------:R-:W-:-:S04]  /*c430*/  IADD3 R6, -R9, R6, RZ ;  /* 0x0000000609067210 */ /* 0x000fc80007ffe1ff */
[----:B------:R-:W-:Y:S01]  /*c440*/  ISETP.GE.AND P0, PT, R6, 0x1, PT ;  /* 0x000000010600780c */ /* 0x000fe20003f06270 */
[----:B0-----:R-:W-:-:S05]  /*c450*/  IMAD.SHL.U32 R9, R8, 0x8, RZ ;  /* 0x0000000808097824 */ /* 0x001fca00078e00ff */
[----:B------:R-:W-:Y:S01]  /*c460*/  LOP3.LUT R9, R9, 0x38, RZ, 0xc0, !PT ;  /* 0x0000003809097812 */ /* 0x000fe200078ec0ff */
[----:B------:R-:W-:Y:S06]  /*c470*/  BRA.DIV UR4, `(.L_x_259) ;  /* 0x0000003a04f07947 */ /* 0x000fec000b800000 */
[----:B------:R-:W0:Y:S01]  /*c480*/  SHFL.IDX PT, R3, R4, RZ, 0x181f ;  /* 0x00181fff04037589 */ /* 0x000e2200000e0000 */
[----:B------:R-:W-:-:S03]  /*c490*/  @P0 IMAD R8, R5, 0x2, R22 ;  /* 0x0000000205080824 */ /* 0x000fc600078e0216 */
[----:B------:R-:W1:Y:S01]  /*c4a0*/  SHFL.IDX PT, R2, R0, RZ, 0x181f ;  /* 0x00181fff00027589 */ /* 0x000e6200000e0000 */
[----:B0-----:R-:W-:-:S05]  /*c4b0*/  @P0 LEA R3, P1, R9, R3, 0x1 ;  /* 0x0000000309030211 */ /* 0x001fca00078208ff */
[----:B-1----:R-:W-:Y:S01]  /*c4c0*/  @P0 IMAD.X R2, RZ, RZ, R2, P1 ;  /* 0x000000ffff020224 */ /* 0x002fe200008e0602 */
[----:B------:R-:W-:-:S04]  /*c4d0*/  ISETP.GE.AND P1, PT, R6, 0x11, PT ;  /* 0x000000110600780c */ /* 0x000fc80003f26270 */
[----:B------:R-:W-:-:S04]  /*c4e0*/  @P0 LOP3.LUT R3, R3, R2, RZ, 0x3c, !PT ;  /* 0x0000000203030212 */ /* 0x000fc800078e3cff */
[----:B------:R-:W-:-:S04]  /*c4f0*/  @P0 LOP3.LUT R2, R3, R2, RZ, 0x3c, !PT ;  /* 0x0000000203020212 */ /* 0x000fc800078e3cff */
[----:B------:R-:W-:-:S05]  /*c500*/  @P0 LOP3.LUT R3, R3, R2, RZ, 0x3c, !PT ;  /* 0x0000000203030212 */ /* 0x000fca00078e3cff */
[----:B------:R-:W-:Y:S01]  /*c510*/  @!PT LDS RZ, [RZ] ;  /* 0x00000000fffff984 */ /* 0x000fe20000000800 */
[----:B------:R-:W-:Y:S04]  /*c520*/  @P0 LDGSTS.E.BYPASS.LTC128B.128 [R8+0x18400], desc[UR36][R2.64], !P4 ;  /* 0x1840000002080fae */ /* 0x000fe8000e101d64 */
[----:B------:R-:W-:Y:S04]  /*c530*/  @P0 LDGSTS.E.BYPASS.LTC128B.128 [R8+0x1b400], desc[UR36][R2.64+0x80], !P3 ;  /* 0x1b40008002080fae */ /* 0x000fe8000d901d64 */
[----:B------:R0:W-:Y:S04]  /*c540*/  @P0 LDGSTS.E.BYPASS.LTC128B.128 [R8+0x1e400], desc[UR36][R2.64+0x100], !P2 ;  /* 0x1e40010002080fae */ /* 0x0001e8000d101d64 */
[----:B0-----:R-:W0:Y:S01]  /*c550*/  SHFL.IDX PT, R3, R4, 0x1, 0x181f ;  /* 0x00381f0004037f89 */ /* 0x001e2200000e0000 */
[----:B------:R-:W-:-:S03]  /*c560*/  @P1 IMAD R8, R5, 0x2, R22 ;  /* 0x0000000205081824 */ /* 0x000fc600078e0216 */
[----:B------:R-:W1:Y:S01]  /*c570*/  SHFL.IDX PT, R2, R0, 0x1, 0x181f ;  /* 0x00381f0000027f89 */ /* 0x000e6200000e0000 */
[----:B0-----:R-:W-:-:S05]  /*c580*/  @P1 LEA R3, P0, R9, R3, 0x1 ;  /* 0x0000000309031211 */ /* 0x001fca00078008ff */
[----:B-1----:R-:W-:-:S05]  /*c590*/  @P1 IMAD.X R2, RZ, RZ, R2, P0 ;  /* 0x000000ffff021224 */ /* 0x002fca00000e0602 */
[----:B------:R-:W-:-:S04]  /*c5a0*/  @P1 LOP3.LUT R3, R3, R2, RZ, 0x3c, !PT ;  /* 0x0000000203031212 */ /* 0x000fc800078e3cff */
[----:B------:R-:W-:-:S04]  /*c5b0*/  @P1 LOP3.LUT R2, R3, R2, RZ, 0x3c, !PT ;  /* 0x0000000203021212 */ /* 0x000fc800078e3cff */
[----:B------:R-:W-:-:S05]  /*c5c0*/  @P1 LOP3.LUT R3, R3, R2, RZ, 0x3c, !PT ;  /* 0x0000000203031212 */ /* 0x000fca00078e3cff */
[----:B------:R-:W-:Y:S04]  /*c5d0*/  @P1 LDGSTS.E.BYPASS.LTC128B.128 [R8+0x18c00], desc[UR36][R2.64], !P4 ;  /* 0x18c0000002081fae */ /* 0x000fe8000e101d64 */
[----:B------:R-:W-:Y:S04]  /*c5e0*/  @P1 LDGSTS.E.BYPASS.LTC128B.128 [R8+0x1bc00], desc[UR36][R2.64+0x80], !P3 ;  /* 0x1bc0008002081fae */ /* 0x000fe8000d901d64 */
[----:B------:R0:W-:Y:S01]  /*c5f0*/  @P1 LDGSTS.E.BYPASS.LTC128B.128 [R8+0x1ec00], desc[UR36][R2.64+0x100], !P2 ;  /* 0x1ec0010002081fae */ /* 0x0001e2000d101d64 */
[----:B------:R-:W-:-:S03]  /*c600*/  ISETP.GE.AND P1, PT, R6, 0x21, PT ;  /* 0x000000210600780c */ /* 0x000fc60003f26270 */
[----:B0-----:R-:W0:Y:S10]  /*c610*/  SHFL.IDX PT, R3, R4, 0x2, 0x181f ;  /* 0x00581f0004037f89 */ /* 0x001e3400000e0000 */
[----:B------:R-:W-:Y:S01]  /*c620*/  @P1 LEA R8, R5, R22, 0x1 ;  /* 0x0000001605081211 */ /* 0x000fe200078e08ff */
        /* <DEDUP_REMOVED lines=11> */
[----:B------:R-:W-:Y:S01]  /*c6e0*/  @P1 IMAD R8, R5, 0x2, R22 ;  /* 0x0000000205081824 */ /* 0x000fe200078e0216 */
        /* <DEDUP_REMOVED lines=12> */
[----:B------:R-:W1:Y:S04]  /*c7b0*/  SHFL.IDX PT, R2, R0, 0x4, 0x181f ;  /* 0x00981f0000027f89 */ /* 0x000e6800000e0000 */
[----:B------:R-:W2:Y:S01]  /*c7c0*/  SHFL.IDX PT, R0, R0, 0x5, 0x181f ;  /* 0x00b81f0000007f89 */ /* 0x000ea200000e0000 */
[----:B0-----:R-:W-:-:S05]  /*c7d0*/  @P1 LEA R3, P0, R9, R3, 0x1 ;  /* 0x0000000309031211 */ /* 0x001fca00078008ff */
[----:B-1----:R-:W-:-:S05]  /*c7e0*/  @P1 IMAD.X R2, RZ, RZ, R2, P0 ;  /* 0x000000ffff021224 */ /* 0x002fca00000e0602 */
[----:B------:R-:W-:-:S04]  /*c7f0*/  @P1 LOP3.LUT R3, R3, R2, RZ, 0x3c, !PT ;  /* 0x0000000203031212 */ /* 0x000fc800078e3cff */
[----:B------:R-:W-:-:S04]  /*c800*/  @P1 LOP3.LUT R2, R3, R2, RZ, 0x3c, !PT ;  /* 0x0000000203021212 */ /* 0x000fc800078e3cff */
[----:B------:R-:W-:-:S05]  /*c810*/  @P1 LOP3.LUT R3, R3, R2, RZ, 0x3c, !PT ;  /* 0x0000000203031212 */ /* 0x000fca00078e3cff */
[----:B------:R-:W-:Y:S04]  /*c820*/  @P1 LDGSTS.E.BYPASS.LTC128B.128 [R8+0x1a400], desc[UR36][R2.64], !P4 ;  /* 0x1a40000002081fae */ /* 0x000fe8000e101d64 */
[----:B------:R-:W-:Y:S04]  /*c830*/  @P1 LDGSTS.E.BYPASS.LTC128B.128 [R8+0x1d400], desc[UR36][R2.64+0x80], !P3 ;  /* 0x1d40008002081fae */ /* 0x000fe8000d901d64 */
[----:B------:R0:W-:Y:S04]  /*c840*/  @P1 LDGSTS.E.BYPASS.LTC128B.128 [R8+0x20400], desc[UR36][R2.64+0x100], !P2 ;  /* 0x2040010002081fae */ /* 0x0001e8000d101d64 */
[----:B0-2---:R0:W1:Y:S02]  /*c850*/  SHFL.IDX PT, R2, R4, 0x5, 0x181f ;  /* 0x00b81f0004027f89 */ /* 0x00506400000e0000 */
.L_x_336:
[----:B------:R-:W-:-:S13]  /*c860*/  ISETP.GE.AND P0, PT, R6, 0x51, PT ;  /* 0x000000510600780c */ /* 0x000fda0003f06270 */
[----:B-1----:R-:W-:Y:S01]  /*c870*/  @P0 LEA R2, P1, R9, R2, 0x1 ;  /* 0x0000000209020211 */ /* 0x002fe200078208ff */
[----:B------:R-:W-:-:S04]  /*c880*/  @P0 IMAD R5, R5, 0x2, R22 ;  /* 0x0000000205050824 */ /* 0x000fc800078e0216 */
[----:B------:R-:W-:-:S05]  /*c890*/  @P0 IMAD.X R3, RZ, RZ, R0, P1 ;  /* 0x000000ffff030224 */ /* 0x000fca00008e0600 */
[----:B------:R-:W-:Y:S01]  /*c8a0*/  @!PT LDS RZ, [RZ] ;  /* 0x00000000fffff984 */ /* 0x000fe20000000800 */
[----:B------:R-:W-:Y:S01]  /*c8b0*/  @!PT LDS RZ, [RZ] ;  /* 0x00000000fffff984 */ /* 0x000fe20000000800 */
[----:B------:R-:W-:Y:S01]  /*c8c0*/  @!PT LDS RZ, [RZ] ;  /* 0x00000000fffff984 */ /* 0x000fe20000000800 */
[----:B------:R1:W-:Y:S04]  /*c8d0*/  @P0 LDGSTS.E.BYPASS.LTC128B.128 [R5+0x1ac00], desc[UR36][R2.64], !P4 ;  /* 0x1ac0000002050fae */ /* 0x0003e8000e101d64 */
[----:B------:R1:W-:Y:S04]  /*c8e0*/  @P0 LDGSTS.E.BYPASS.LTC128B.128 [R5+0x1dc00], desc[UR36][R2.64+0x80], !P3 ;  /* 0x1dc0008002050fae */ /* 0x0003e8000d901d64 */
[----:B------:R1:W-:Y:S01]  /*c8f0*/  @P0 LDGSTS.E.BYPASS.LTC128B.128 [R5+0x20c00], desc[UR36][R2.64+0x100], !P2 ;  /* 0x20c0010002050fae */ /* 0x0003e2000d101d64 */
[----:B------:R-:W-:Y:S01]  /*c900*/  PLOP3.LUT P0, PT, PT, PT, PT, 0x80, 0x0 ;  /* 0x000000000000781c */ /* 0x000fe20003f0f070 */
[----:B------:R-:W-:-:S12]  /*c910*/  NOP ;  /* 0x0000000000007918 */ /* 0x000fd80000000000 */
.L_x_260:
[----:B------:R-:W-:Y:S02]  /*c920*/  PLOP3.LUT P1, PT, P1, P0, PT, 0xa2, 0x0 ;  /* 0x000000000000781c */ /* 0x000fe40000f21472 */
[----:B------:R-:W-:-:S08]  /*c930*/  @P0 R2UR P1, UR4, R7 ;  /* 0x00000000070402ca */ /* 0x000fd00000020000 */
[----:B------:R-:W-:-:S05]  /*c940*/  @P0 PLOP3.LUT P0, PT, P1, PT, PT, 0x80, 0x0 ;  /* 0x000000000000081c */ /* 0x000fca0000f0f070 */
[----:B------:R-:W-:Y:S01]  /*c950*/  @!P1 SYNCS.ARRIVE.TRANS64.RED.A0T1 RZ, [UR4+0x2a830], RZ ;  /* 0x02a830ffffff99a7 */ /* 0x000fe20008200404 */
[----:B------:R-:W-:Y:S07]  /*c960*/  @!P1 ARRIVES.LDGSTSBAR.64.TRANSCNT [UR4+0x2a830] ;  /* 0x02a83000ff0099b0 */ /* 0x000fee0008000a84 */
[----:B------:R-:W-:Y:S05]  /*c970*/  @P0 BRA.U.ANY `(.L_x_260) ;  /* 0xfffffffd00e80947 */ /* 0x000fea000393ffff */
[----:B------:R-:W-:Y:S01]  /*c980*/  NOP ;  /* 0x0000000000007918 */ /* 0x000fe20000000000 */
[----:B------:R-:W-:-:S13]  /*c990*/  LOP3.LUT P2, RZ, R23, 0x10, RZ, 0xc0, !PT ;  /* 0x0000001017ff7812 */ /* 0x000fda000784c0ff */
[----:B------:R-:W-:Y:S05]  /*c9a0*/  @!P2 BRA `(.L_x_261) ;  /* 0x000000000004a947 */ /* 0x000fea0003800000 */
[----:B------:R-:W-:Y:S01]  /*c9b0*/  BPT.TRAP 0x1 ;  /* 0x000000040000795c */ /* 0x000fe20000300000 */
.L_x_261:
[----:B------:R2:W5:Y:S01]  /*c9c0*/  LDL.LU R0, [R1+0x4] ;  /* 0x0000040001007983 */ /* 0x0005620000300800 */
[----:B------:R-:W-:Y:S01]  /*c9d0*/  LOP3.LUT P0, RZ, R23, 0x40, RZ, 0xc0, !PT ;  /* 0x0000004017ff7812 */ /* 0x000fe2000780c0ff */
[----:B------:R2:W-:-:S12]  /*c9e0*/  SYNCS.ARRIVE.TRANS64.A1T0 RZ, [R7+URZ+0x2a830], RZ ;  /* 0x02a830ff07ff79a7 */ /* 0x0005d8000810003f */
[----:B------:R-:W-:Y:S05]  /*c9f0*/  WARPSYNC.ALL ;  /* 0x0000000000007948 */ /* 0x000fea0003800000 */
[----:B------:R-:W-:Y:S01]  /*ca00*/  ULDC.64 UR4, c[0x0][0x298] ;  /* 0x0000a60000047ab9 */ /* 0x000fe20000000a00 */
[----:B-1----:R-:W-:Y:S01]  /*ca10*/  IADD3 R2, R22, 0xc400, RZ ;  /* 0x0000c40016027810 */ /* 0x002fe20007ffe0ff */
[----:B0-----:R-:W-:Y:S01]  /*ca20*/  IMAD.WIDE.U32 R4, R35, UR4, RZ ;  /* 0x0000000423047c25 */ /* 0x001fe2000f8e00ff */
[----:B------:R-:W-:Y:S01]  /*ca30*/  SEL R30, R30, RZ, !P0 ;  /* 0x000000ff1e1e7207 */ /* 0x000fe20004000000 */
[----:B------:R-:W-:Y:S01]  /*ca40*/  BSSY B6, `(.L_x_262) ;  /* 0x000001b000067945 */ /* 0x000fe20003800000 */
[----:B------:R-:W-:Y:S01]  /*ca50*/  BAR.SYNC.DEFER_BLOCKING 0x8, 0x180 ;  /* 0x0206000000007b1d */ /* 0x000fe20000010000 */
[----:B-----5:R-:W-:-:S02]  /*ca60*/  SEL R0, R0, RZ, !P0 ;  /* 0x000000ff00007207 */ /* 0x020fc40004000000 */
[----:B------:R-:W-:-:S03]  /*ca70*/  LOP3.LUT P0, RZ, R2, 0x3ff, RZ, 0xc0, !PT ;  /* 0x000003ff02ff7812 */ /* 0x000fc6000780c0ff */
[----:B------:R0:W-:Y:S04]  /*ca80*/  STL [R1+0x4], R0 ;  /* 0x0000040001007387 */ /* 0x0001e80000100800 */
[----:B------:R1:W-:Y:S01]  /*ca90*/  STL.64 [R1+0x8], R4 ;  /* 0x0000080401007387 */ /* 0x0003e20000100a00 */
[----:B0-----:R-:W-:-:S05]  /*caa0*/  SHF.R.S32.HI R0, RZ, 0x1f, R35 ;  /* 0x0000001fff007819 */ /* 0x001fca0000011423 */
[----:B------:R-:W-:-:S04]  /*cab0*/  IMAD R0, R0, UR4, RZ ;  /* 0x0000000400007c24 */ /* 0x000fc8000f8e02ff */
[----:B------:R-:W-:-:S04]  /*cac0*/  IMAD R0, R35, UR5, R0 ;  /* 0x0000000523007c24 */ /* 0x000fc8000f8e0200 */
[----:B------:R-:W-:Y:S01]  /*cad0*/  IMAD.IADD R35, R5, 0x1, R0 ;  /* 0x0000000105237824 */ /* 0x000fe200078e0200 */
[----:B-1----:R-:W-:Y:S06]  /*cae0*/  @!P0 BRA `(.L_x_263) ;  /* 0x0000000000408947 */ /* 0x002fec0003800000 */
[----:B------:R-:W-:Y:S01]  /*caf0*/  MOV R2, 0x0 ;  /* 0x0000000000027802 */ /* 0x000fe20000000f00 */
[----:B------:R-:W-:Y:S01]  /*cb00*/  ULDC.64 UR6, c[0x4][0xf0] ;  /* 0x01003c0000067ab9 */ /* 0x000fe20000000a00 */
[----:B------:R-:W-:Y:S01]  /*cb10*/  ULDC.64 UR8, c[0x4][0xf8] ;  /* 0x01003e0000087ab9 */ /* 0x000fe20000000a00 */
[----:B------:R-:W-:Y:S01]  /*cb20*/  ULDC.64 UR4, c[0x4][0x88] ;  /* 0x0100220000047ab9 */ /* 0x000fe20000000a00 */
[----:B------:R-:W-:Y:S01]  /*cb30*/  IMAD.U32 R4, RZ, RZ, UR6 ;  /* 0x00000006ff047e24 */ /* 0x000fe2000f8e00ff */
[----:B------:R-:W-:Y:S01]  /*cb40*/  MOV R11, UR5 ;  /* 0x00000005000b7c02 */ /* 0x000fe20008000f00 */
[----:B------:R-:W0:Y:S01]  /*cb50*/  LDC.64 R2, c[0x4][R2] ;  /* 0x0100000002027b82 */ /* 0x000e220000000a00 */
[----:B------:R-:W-:Y:S02]  /*cb60*/  IMAD.U32 R5, RZ, RZ, UR7 ;  /* 0x00000007ff057e24 */ /* 0x000fe4000f8e00ff */
[----:B------:R-:W-:Y:S02]  /*cb70*/  IMAD.U32 R6, RZ, RZ, UR8 ;  /* 0x00000008ff067e24 */ /* 0x000fe4000f8e00ff */
[----:B--2---:R-:W-:-:S02]  /*cb80*/  IMAD.U32 R7, RZ, RZ, UR9 ;  /* 0x00000009ff077e24 */ /* 0x004fc4000f8e00ff */
[----:B------:R-:W-:Y:S02]  /*cb90*/  IMAD.U32 R10, RZ, RZ, UR4 ;  /* 0x00000004ff0a7e24 */ /* 0x000fe4000f8e00ff */
[----:B------:R-:W-:Y:S02]  /*cba0*/  IMAD.MOV.U32 R8, RZ, RZ, 0x70 ;  /* 0x00000070ff087424 */ /* 0x000fe400078e00ff */
[----:B------:R-:W-:Y:S02]  /*cbb0*/  IMAD.MOV.U32 R12, RZ, RZ, 0x1 ;  /* 0x00000001ff0c7424 */ /* 0x000fe400078e00ff */
[----:B------:R-:W-:-:S07]  /*cbc0*/  IMAD.MOV.U32 R13, RZ, RZ, RZ ;  /* 0x000000ffff0d7224 */ /* 0x000fce00078e00ff */
[----:B------:R-:W-:-:S07]  /*cbd0*/  LEPC R20, `(.L_x_263) ;  /* 0x000000001014794e */ /* 0x000fce0000000000 */
[----:B0-----:R-:W-:Y:S05]  /*cbe0*/  CALL.ABS.NOINC R2 ;  /* 0x0000000002007343 */ /* 0x001fea0003c00000 */
.L_x_263:
[----:B------:R-:W-:Y:S05]  /*cbf0*/  BSYNC B6 ;  /* 0x0000000000067941 */ /* 0x000fea0003800000 */
.L_x_262:
[----:B------:R-:W3:Y:S01]  /*cc00*/  LDL.LU R20, [R1+0x4] ;  /* 0x0000040001147983 */ /* 0x000ee20000300800 */
[----:B------:R-:W0:Y:S01]  /*cc10*/  LDC R6, c[0x0][0x448] ;  /* 0x00011200ff067b82 */ /* 0x000e220000000800 */
[----:B------:R-:W-:Y:S02]  /*cc20*/  ULDC.64 UR4, c[0x0][0x2d8] ;  /* 0x0000b60000047ab9 */ /* 0x000fe40000000a00 */
[----:B------:R-:W4:Y:S01]  /*cc30*/  LDL.LU.64 R2, [R1+0x8] ;  /* 0x0000080001027983 */ /* 0x000f220000300a00 */
[----:B------:R-:W-:-:S03]  /*cc40*/  IMAD.SHL.U32 R4, R17, 0x80, RZ ;  /* 0x0000008011047824 */ /* 0x000fc600078e00ff */
[----:B------:R1:W5:Y:S01]  /*cc50*/  LDL R17, [R1+0x10] ;  /* 0x0000100001117983 */ /* 0x0003620000100800 */
[----:B0-----:R-:W-:Y:S01]  /*cc60*/  ISETP.NE.AND P0, PT, R6, 0x1, PT ;  /* 0x000000010600780c */ /* 0x001fe20003f05270 */
[----:B------:R-:W0:Y:S02]  /*cc70*/  S2R R11, SR_TID.X ;  /* 0x00000000000b7919 */ /* 0x000e240000002100 */
[----:B0-----:R-:W-:-:S05]  /*cc80*/  IMAD.SHL.U32 R9, R11, 0x8, RZ ;  /* 0x000000080b097824 */ /* 0x001fca00078e00ff */
[----:B------:R-:W-:Y:S01]  /*cc90*/  LOP3.LUT R9, R9, 0x38, RZ, 0xc0, !PT ;  /* 0x0000003809097812 */ /* 0x000fe200078ec0ff */
[----:B---3--:R-:W-:Y:S02]  /*cca0*/  IMAD.MOV.U32 R21, RZ, RZ, R20 ;  /* 0x000000ffff157224 */ /* 0x008fe400078e0014 */
[----:B------:R-:W0:Y:S01]  /*ccb0*/  S2R R20, SR_TID.X ;  /* 0x0000000000147919 */ /* 0x000e220000002100 */
[----:B----4-:R-:W-:Y:S02]  /*ccc0*/  IMAD.MOV.U32 R3, RZ, RZ, R35 ;  /* 0x000000ffff037224 */ /* 0x010fe400078e0023 */
[----:B------:R-:W-:-:S04]  /*ccd0*/  IMAD.WIDE.U32 R2, R26, UR4, R2 ;  /* 0x000000041a027c25 */ /* 0x000fc8000f8e0002 */
[----:B------:R-:W-:Y:S01]  /*cce0*/  IMAD R3, R26, UR5, R3 ;  /* 0x000000051a037c24 */ /* 0x000fe2000f8e0203 */
[----:B------:R-:W-:Y:S02]  /*ccf0*/  ULDC.64 UR4, c[0x0][0x2e0] ;  /* 0x0000b80000047ab9 */ /* 0x000fe40000000a00 */
[----:B------:R-:W-:Y:S02]  /*cd00*/  IMAD R5, R21, UR4, RZ ;  /* 0x0000000415057c24 */ /* 0x000fe4000f8e02ff */
[----:B------:R-:W-:-:S04]  /*cd10*/  IMAD.WIDE.U32 R2, R30, UR4, R2 ;  /* 0x000000041e027c25 */ /* 0x000fc8000f8e0002 */
[----:B------:R-:W-:Y:S01]  /*cd20*/  IMAD R0, R30, UR5, R5 ;  /* 0x000000051e007c24 */ /* 0x000fe2000f8e0205 */
[----:B------:R-:W-:Y:S01]  /*cd30*/  ULDC.64 UR4, c[0x0][0x2d0] ;  /* 0x0000b40000047ab9 */ /* 0x000fe20000000a00 */
[----:B------:R-:W3:Y:S02]  /*cd40*/  @P0 LDC R5, c[0x0][0x44c] ;  /* 0x00011300ff050b82 */ /* 0x000ee40000000800 */
[----:B------:R-:W-:-:S06]  /*cd50*/  IMAD.IADD R3, R3, 0x1, R0 ;  /* 0x0000000103037824 */ /* 0x000fcc00078e0200 */
[----:B------:R-:W4:Y:S01]  /*cd60*/  @P0 LDC R0, c[0x0][0x450] ;  /* 0x00011400ff000b82 */ /* 0x000f220000000800 */
[C---:B0-----:R-:W-:Y:S02]  /*cd70*/  LOP3.LUT R21, R20.reuse, 0x7f, RZ, 0xc0, !PT ;  /* 0x0000007f14157812 */ /* 0x041fe400078ec0ff */
[----:B------:R-:W-:Y:S02]  /*cd80*/  SHF.L.U32 R20, R20, 0x4, RZ ;  /* 0x0000000414147819 */ /* 0x000fe400000006ff */
[----:B------:R-:W-:-:S04]  /*cd90*/  SHF.R.U32.HI R21, RZ, 0x3, R21 ;  /* 0x00000003ff157819 */ /* 0x000fc80000011615 */
[----:B------:R-:W-:-:S04]  /*cda0*/  LOP3.LUT R20, R21, 0x70, R20, 0xf8, !PT ;  /* 0x0000007015147812 */ /* 0x000fc800078ef814 */
[----:B--2---:R-:W-:-:S05]  /*cdb0*/  LOP3.LUT R7, R20, R4, RZ, 0xfc, !PT ;  /* 0x0000000414077212 */ /* 0x004fca00078efcff */
[----:B---3--:R-:W-:-:S04]  /*cdc0*/  @P0 IMAD.HI.U32 R8, R7, R5, RZ ;  /* 0x0000000507080227 */ /* 0x008fc800078e00ff */
[----:B------:R-:W-:Y:S01]  /*cdd0*/  IMAD.MOV.U32 R5, RZ, RZ, R7 ;  /* 0x000000ffff057224 */ /* 0x000fe200078e0007 */
[----:B----4-:R-:W-:-:S05]  /*cde0*/  @P0 SHF.R.U32.HI R5, RZ, R0, R8 ;  /* 0x00000000ff050219 */ /* 0x010fca0000011608 */
[----:B------:R-:W-:-:S04]  /*cdf0*/  IMAD.MOV R0, RZ, RZ, -R5 ;  /* 0x000000ffff007224 */ /* 0x000fc800078e0a05 */
[----:B------:R-:W-:Y:S01]  /*ce00*/  IMAD R0, R6, R0, R7 ;  /* 0x0000000006007224 */ /* 0x000fe200078e0207 */
[----:B------:R-:W-:Y:S01]  /*ce10*/  SHF.R.S32.HI R7, RZ, 0x1f, R5 ;  /* 0x0000001fff077819 */ /* 0x000fe20000011405 */
[----:B------:R-:W-:-:S04]  /*ce20*/  IMAD.WIDE.U32 R2, R5, UR4, R2 ;  /* 0x0000000405027c25 */ /* 0x000fc8000f8e0002 */
[----:B------:R-:W-:-:S04]  /*ce30*/  IMAD R7, R7, UR4, RZ ;  /* 0x0000000407077c24 */ /* 0x000fc8000f8e02ff */
[----:B------:R-:W-:Y:S01]  /*ce40*/  IMAD R7, R5, UR5, R7 ;  /* 0x0000000505077c24 */ /* 0x000fe2000f8e0207 */
[----:B------:R-:W-:Y:S01]  /*ce50*/  SHF.R.S32.HI R5, RZ, 0x1f, R0 ;  /* 0x0000001fff057819 */ /* 0x000fe20000011400 */
[----:B------:R-:W-:Y:S02]  /*ce60*/  ULDC.64 UR4, c[0x0][0x2c8] ;  /* 0x0000b20000047ab9 */ /* 0x000fe40000000a00 */
[----:B------:R-:W-:Y:S02]  /*ce70*/  IMAD.IADD R3, R3, 0x1, R7 ;  /* 0x0000000103037824 */ /* 0x000fe400078e0207 */
[----:B------:R-:W-:Y:S01]  /*ce80*/  IMAD R5, R5, UR4, RZ ;  /* 0x0000000405057c24 */ /* 0x000fe2000f8e02ff */
[----:B------:R-:W-:Y:S01]  /*ce90*/  SHF.L.U32 R21, R11, 0x3, RZ ;  /* 0x000000030b157819 */ /* 0x000fe200000006ff */
[----:B------:R-:W-:-:S04]  /*cea0*/  IMAD.WIDE.U32 R2, R0, UR4, R2 ;  /* 0x0000000400027c25 */ /* 0x000fc8000f8e0002 */
[----:B------:R-:W-:Y:S01]  /*ceb0*/  IMAD R5, R0, UR5, R5 ;  /* 0x0000000500057c24 */ /* 0x000fe2000f8e0205 */
[----:B------:R-:W-:Y:S01]  /*cec0*/  ULDC.64 UR4, c[0x0][0x280] ;  /* 0x0000a00000047ab9 */ /* 0x000fe20000000a00 */
[----:B------:R-:W-:Y:S02]  /*ced0*/  LOP3.LUT R21, R21, 0x38, RZ, 0xc0, !PT ;  /* 0x0000003815157812 */ /* 0x000fe400078ec0ff */
[----:B------:R-:W-:Y:S01]  /*cee0*/  IMAD.IADD R5, R3, 0x1, R5 ;  /* 0x0000000103057824 */ /* 0x000fe200078e0205 */
[----:B------:R-:W-:Y:S01]  /*cef0*/  LEA R0, P0, R2, UR4, 0x1 ;  /* 0x0000000402007c11 */ /* 0x000fe2000f8008ff */
[----:B------:R-:W-:Y:S01]  /*cf00*/  ULDC UR4, c[0x0][0x2b8] ;  /* 0x0000ae0000047ab9 */ /* 0x000fe20000000800 */
[----:B------:R-:W-:Y:S02]  /*cf10*/  LOP3.LUT R20, R11, 0x7f, RZ, 0xc0, !PT ;  /* 0x0000007f0b147812 */ /* 0x000fe400078ec0ff */
[C---:B------:R-:W-:Y:S02]  /*cf20*/  LOP3.LUT R10, R21.reuse, 0x40, RZ, 0xfc, !PT ;  /* 0x00000040150a7812 */ /* 0x040fe400078efcff */
[----:B------:R-:W-:-:S02]  /*cf30*/  LOP3.LUT R11, R21, 0x80, RZ, 0xfc, !PT ;  /* 0x00000080150b7812 */ /* 0x000fc400078efcff */
[----:B------:R-:W-:Y:S01]  /*cf40*/  LEA.HI.X R5, R2, UR5, R5, 0x1, P0 ;  /* 0x0000000502057c11 */ /* 0x000fe200080f0c05 */
[----:B------:R-:W-:Y:S01]  /*cf50*/  UMOV UR5, 0xffffffff ;  /* 0xffffffff00057882 */ /* 0x000fe20000000000 */
[----:B------:R-:W-:Y:S02]  /*cf60*/  ISETP.GE.AND P3, PT, R9, UR4, PT ;  /* 0x0000000409007c0c */ /* 0x000fe4000bf66270 */
[----:B------:R-:W-:Y:S02]  /*cf70*/  ISETP.GE.AND P2, PT, R10, UR4, PT ;  /* 0x000000040a007c0c */ /* 0x000fe4000bf46270 */
[----:B------:R-:W-:Y:S02]  /*cf80*/  ISETP.GE.AND P0, PT, R11, UR4, PT ;  /* 0x000000040b007c0c */ /* 0x000fe4000bf06270 */
[----:B------:R-:W-:Y:S01]  /*cf90*/  SHF.R.U32.HI R10, RZ, 0x3, R20 ;  /* 0x00000003ff0a7819 */ /* 0x000fe20000011614 */
[----:B-1----:R-:W-:Y:S10]  /*cfa0*/  BRA.DIV UR5, `(.L_x_264) ;  /* 0x0000003a054c7947 */ /* 0x002ff4000b800000 */
[----:B------:R-:W0:Y:S01]  /*cfb0*/  SHFL.IDX PT, R14, R0, RZ, 0x181f ;  /* 0x00181fff000e7589 */ /* 0x000e2200000e0000 */
[----:B-----5:R-:W-:Y:S02]  /*cfc0*/  IMAD R6, R17, R6, RZ ;  /* 0x0000000611067224 */ /* 0x020fe400078e02ff */
[----:B------:R-:W-:Y:S01]  /*cfd0*/  IMAD.IADD R4, R10, 0x1, R4 ;  /* 0x000000010a047824 */ /* 0x000fe200078e0204 */
[----:B------:R-:W1:Y:S03]  /*cfe0*/  SHFL.IDX PT, R2, R5, RZ, 0x181f ;  /* 0x00181fff05027589 */ /* 0x000e6600000e0000 */
[C---:B------:R-:W-:Y:S01]  /*cff0*/  VIADD R7, R4.reuse, 0x10 ;  /* 0x0000001004077836 */ /* 0x040fe20000000000 */
[----:B------:R-:W-:-:S13]  /*d000*/  ISETP.GE.AND P1, PT, R4, R6, PT ;  /* 0x000000060400720c */ /* 0x000fda0003f26270 */
[----:B0-----:R-:W-:-:S05]  /*d010*/  @!P1 LEA R14, P4, R9, R14, 0x1 ;  /* 0x0000000e090e9211 */ /* 0x001fca00078808ff */
[----:B-1----:R-:W-:Y:S02]  /*d020*/  @!P1 IMAD.X R3, RZ, RZ, R2, P4 ;  /* 0x000000ffff039224 */ /* 0x002fe400020e0602 */
[----:B------:R-:W-:Y:S02]  /*d030*/  @!P1 IMAD.MOV.U32 R2, RZ, RZ, R14 ;  /* 0x000000ffff029224 */ /* 0x000fe400078e000e */
[----:B------:R-:W0:Y:S04]  /*d040*/  SHFL.IDX PT, R14, R0, 0x1, 0x181f ;  /* 0x00381f00000e7f89 */ /* 0x000e2800000e0000 */
[----:B------:R-:W-:Y:S04]  /*d050*/  @!P1 LDGSTS.E.BYPASS.LTC128B.128 [R33+0xc400], desc[UR36][R2.64], !P3 ;  /* 0x0c40000002219fae */ /* 0x000fe8000d901d64 */
[----:B------:R-:W-:Y:S04]  /*d060*/  @!P1 LDGSTS.E.BYPASS.LTC128B.128 [R33+0x10400], desc[UR36][R2.64+0x80], !P2 ;  /* 0x1040008002219fae */ /* 0x000fe8000d101d64 */
[----:B------:R1:W-:Y:S01]  /*d070*/  @!P1 LDGSTS.E.BYPASS.LTC128B.128 [R33+0x14400], desc[UR36][R2.64+0x100], !P0 ;  /* 0x1440010002219fae */ /* 0x0003e2000c101d64 */
[----:B------:R-:W-:-:S03]  /*d080*/  ISETP.GE.AND P1, PT, R7, R6, PT ;  /* 0x000000060700720c */ /* 0x000fc60003f26270 */
[----:B-1----:R-:W1:Y:S10]  /*d090*/  SHFL.IDX PT, R2, R5, 0x1, 0x181f ;  /* 0x00381f0005027f89 */ /* 0x002e7400000e0000 */
[----:B0-----:R-:W-:-:S05]  /*d0a0*/  @!P1 LEA R14, P4, R9, R14, 0x1 ;  /* 0x0000000e090e9211 */ /* 0x001fca00078808ff */
[----:B-1----:R-:W-:Y:S02]  /*d0b0*/  @!P1 IMAD.X R7, RZ, RZ, R2, P4 ;  /* 0x000000ffff079224 */ /* 0x002fe400020e0602 */
[----:B------:R-:W-:Y:S02]  /*d0c0*/  @!P1 IMAD.MOV.U32 R2, RZ, RZ, R14 ;  /* 0x000000ffff029224 */ /* 0x000fe400078e000e */
[----:B------:R-:W0:Y:S01]  /*d0d0*/  SHFL.IDX PT, R14, R0, 0x2, 0x181f ;  /* 0x00581f00000e7f89 */ /* 0x000e2200000e0000 */
[----:B------:R-:W-:Y:S01]  /*d0e0*/  @!P1 MOV R3, R7 ;  /* 0x0000000700039202 */ /* 0x000fe20000000f00 */
[----:B------:R-:W-:-:S04]  /*d0f0*/  VIADD R7, R4, 0x20 ;  /* 0x0000002004077836 */ /* 0x000fc80000000000 */
        /* <DEDUP_REMOVED lines=8> */
[----:B------:R-:W-:Y:S01]  /*d180*/  @!P1 IMAD.MOV.U32 R3, RZ, RZ, R7 ;  /* 0x000000ffff039224 */ /* 0x000fe200078e0007 */
[----:B------:R-:W0:Y:S01]  /*d190*/  SHFL.IDX PT, R14, R0, 0x3, 0x181f ;  /* 0x00781f00000e7f89 */ /* 0x000e2200000e0000 */
[----:B------:R-:W-:-:S03]  /*d1a0*/  VIADD R7, R4, 0x30 ;  /* 0x0000003004077836 */ /* 0x000fc60000000000 */
[----:B------:R-:W-:Y:S04]  /*d1b0*/  @!P1 LDGSTS.E.BYPASS.LTC128B.128 [R33+0xd400], desc[UR36][R2.64], !P3 ;  /* 0x0d40000002219fae */ /* 0x000fe8000d901d64 */
[----:B------:R-:W-:Y:S04]  /*d1c0*/  @!P1 LDGSTS.E.BYPASS.LTC128B.128 [R33+0x11400], desc[UR36][R2.64+0x80], !P2 ;  /* 0x1140008002219fae */ /* 0x000fe8000d101d64 */
[----:B------:R1:W-:Y:S01]  /*d1d0*/  @!P1 LDGSTS.E.BYPASS.LTC128B.128 [R33+0x15400], desc[UR36][R2.64+0x100], !P0 ;  /* 0x1540010002219fae */ /* 0x0003e2000c101d64 */
[----:B------:R-:W-:-:S03]  /*d1e0*/  ISETP.GE.AND P1, PT, R7, R6, PT ;  /* 0x000000060700720c */ /* 0x000fc60003f26270 */
[----:B-1----:R-:W1:Y:S10]  /*d1f0*/  SHFL.IDX PT, R2, R5, 0x3, 0x181f ;  /* 0x00781f0005027f89 */ /* 0x002e7400000e0000 */
[----:B0-----:R-:W-:-:S05]  /*d200*/  @!P1 LEA R14, P4, R9, R14, 0x1 ;  /* 0x0000000e090e9211 */ /* 0x001fca00078808ff */
[----:B-1----:R-:W-:Y:S01]  /*d210*/  @!P1 IMAD.X R7, RZ, RZ, R2, P4 ;  /* 0x000000ffff079224 */ /* 0x002fe200020e0602 */
[----:B------:R-:W-:Y:S02]  /*d220*/  @!P1 MOV R2, R14 ;  /* 0x0000000e00029202 */ /* 0x000fe40000000f00 */
[----:B------:R-:W0:Y:S01]  /*d230*/  SHFL.IDX PT, R14, R0, 0x4, 0x181f ;  /* 0x00981f00000e7f89 */ /* 0x000e2200000e0000 */
[----:B------:R-:W-:Y:S02]  /*d240*/  @!P1 IMAD.MOV.U32 R3, RZ, RZ, R7 ;  /* 0x000000ffff039224 */ /* 0x000fe400078e0007 */
[----:B------:R-:W-:-:S03]  /*d250*/  VIADD R7, R4, 0x40 ;  /* 0x0000004004077836 */ /* 0x000fc60000000000 */
        /* <DEDUP_REMOVED lines=16> */
[----:B0-----:R-:W-:-:S04]  /*d360*/  @!P1 LEA R14, P4, R9, R14, 0x1 ;  /* 0x0000000e090e9211 */ /* 0x001fc800078808ff */
[----:B-1----:R-:W-:Y:S01]  /*d370*/  @!P1 IADD3.X R7, RZ, R2, RZ, P4, !PT ;  /* 0x00000002ff079210 */ /* 0x002fe200027fe4ff */
[----:B------:R-:W-:Y:S02]  /*d380*/  @!P1 IMAD.MOV.U32 R2, RZ, RZ, R14 ;  /* 0x000000ffff029224 */ /* 0x000fe400078e000e */
[----:B------:R-:W0:Y:S02]  /*d390*/  SHFL.IDX PT, R14, R0, 0x6, 0x181f ;  /* 0x00d81f00000e7f89 */ /* 0x000e2400000e0000 */
[----:B------:R-:W-:Y:S02]  /*d3a0*/  @!P1 IMAD.MOV.U32 R3, RZ, RZ, R7 ;  /* 0x000000ffff039224 */ /* 0x000fe400078e0007 */
[----:B------:R-:W-:-:S03]  /*d3b0*/  VIADD R7, R4, 0x60 ;  /* 0x0000006004077836 */ /* 0x000fc60000000000 */
[----:B------:R-:W-:Y:S04]  /*d3c0*/  @!P1 LDGSTS.E.BYPASS.LTC128B.128 [R33+0xec00], desc[UR36][R2.64], !P3 ;  /* 0x0ec0000002219fae */ /* 0x000fe8000d901d64 */
[----:B------:R-:W-:Y:S04]  /*d3d0*/  @!P1 LDGSTS.E.BYPASS.LTC128B.128 [R33+0x12c00], desc[UR36][R2.64+0x80], !P2 ;  /* 0x12c0008002219fae */ /* 0x000fe8000d101d64 */
[----:B------:R1:W-:Y:S01]  /*d3e0*/  @!P1 LDGSTS.E.BYPASS.LTC128B.128 [R33+0x16c00], desc[UR36][R2.64+0x100], !P0 ;  /* 0x16c0010002219fae */ /* 0x0003e2000c101d64 */
[----:B------:R-:W-:-:S03]  /*d3f0*/  ISETP.GE.AND P1, PT, R7, R6, PT ;  /* 0x000000060700720c */ /* 0x000fc60003f26270 */
[----:B-1----:R-:W1:Y:S10]  /*d400*/  SHFL.IDX PT, R2, R5, 0x6, 0x181f ;  /* 0x00d81f0005027f89 */ /* 0x002e7400000e0000 */
[----:B0-----:R-:W-:Y:S01]  /*d410*/  @!P1 LEA R14, P4, R9, R14, 0x1 ;  /* 0x0000000e090e9211 */ /* 0x001fe200078808ff */
[----:B------:R-:W0:Y:S04]  /*d420*/  SHFL.IDX PT, R5, R5, 0x7, 0x181f ;  /* 0x00f81f0005057f89 */ /* 0x000e2800000e0000 */
[----:B-1----:R-:W-:-:S02]  /*d430*/  @!P1 IMAD.X R7, RZ, RZ, R2, P4 ;  /* 0x000000ffff079224 */ /* 0x002fc400020e0602 */
[----:B------:R-:W-:Y:S02]  /*d440*/  @!P1 IMAD.MOV.U32 R2, RZ, RZ, R14 ;  /* 0x000000ffff029224 */ /* 0x000fe400078e000e */
[----:B------:R-:W-:Y:S01]  /*d450*/  @!P1 IMAD.MOV.U32 R3, RZ, RZ, R7 ;  /* 0x000000ffff039224 */ /* 0x000fe200078e0007 */
[----:B------:R1:W2:Y:S04]  /*d460*/  SHFL.IDX PT, R14, R0, 0x7, 0x181f ;  /* 0x00f81f00000e7f89 */ /* 0x0002a800000e0000 */
[----:B------:R1:W-:Y:S04]  /*d470*/  @!P1 LDGSTS.E.BYPASS.LTC128B.128 [R33+0xf400], desc[UR36][R2.64], !P3 ;  /* 0x0f40000002219fae */ /* 0x0003e8000d901d64 */
[----:B------:R1:W-:Y:S04]  /*d480*/  @!P1 LDGSTS.E.BYPASS.LTC128B.128 [R33+0x13400], desc[UR36][R2.64+0x80], !P2 ;  /* 0x1340008002219fae */ /* 0x0003e8000d101d64 */
[----:B0-----:R1:W-:Y:S02]  /*d490*/  @!P1 LDGSTS.E.BYPASS.LTC128B.128 [R33+0x17400], desc[UR36][R2.64+0x100], !P0 ;  /* 0x1740010002219fae */ /* 0x0013e4000c101d64 */
.L_x_353:
[----:B-1----:R-:W-:Y:S01]  /*d4a0*/  IADD3 R3, R4, 0x70, RZ ;  /* 0x0000007004037810 */ /* 0x002fe20007ffe0ff */
[----:B------:R-:W-:Y:S03]  /*d4b0*/  BSSY B0, `(.L_x_265) ;  /* 0x000000b000007945 */ /* 0x000fe60003800000 */
[----:B------:R-:W-:-:S13]  /*d4c0*/  ISETP.GE.AND P1, PT, R3, R6, PT ;  /* 0x000000060300720c */ /* 0x000fda0003f26270 */
[----:B------:R-:W-:Y:S05]  /*d4d0*/  @P1 BRA `(.L_x_266) ;  /* 0x0000000000201947 */ /* 0x000fea0003800000 */
[----:B--2---:R-:W-:-:S05]  /*d4e0*/  LEA R2, P1, R9, R14, 0x1 ;  /* 0x0000000e09027211 */ /* 0x004fca00078208ff */
[----:B------:R-:W-:-:S05]  /*d4f0*/  IMAD.X R3, RZ, RZ, R5, P1 ;  /* 0x000000ffff037224 */ /* 0x000fca00008e0605 */
[----:B------:R-:W-:Y:S01]  /*d500*/  @!PT LDS RZ, [RZ] ;  /* 0x00000000fffff984 */ /* 0x000fe20000000800 */
[----:B------:R-:W-:Y:S01]  /*d510*/  @!PT LDS RZ, [RZ] ;  /* 0x00000000fffff984 */ /* 0x000fe20000000800 */
[----:B------:R-:W-:Y:S01]  /*d520*/  @!PT LDS RZ, [RZ] ;  /* 0x00000000fffff984 */ /* 0x000fe20000000800 */
[----:B------:R0:W-:Y:S04]  /*d530*/  LDGSTS.E.BYPASS.LTC128B.128 [R33+0xfc00], desc[UR36][R2.64], !P3 ;  /* 0x0fc0000002217fae */ /* 0x0001e8000d901d64 */
[----:B------:R0:W-:Y:S04]  /*d540*/  LDGSTS.E.BYPASS.LTC128B.128 [R33+0x13c00], desc[UR36][R2.64+0x80], !P2 ;  /* 0x13c0008002217fae */ /* 0x0001e8000d101d64 */
[----:B------:R0:W-:Y:S02]  /*d550*/  LDGSTS.E.BYPASS.LTC128B.128 [R33+0x17c00], desc[UR36][R2.64+0x100], !P0 ;  /* 0x17c0010002217fae */ /* 0x0001e4000c101d64 */
.L_x_266:
[----:B------:R-:W-:Y:S05]  /*d560*/  BSYNC B0 ;  /* 0x0000000000007941 */ /* 0x000fea0003800000 */
.L_x_265:
[----:B------:R-:W-:Y:S01]  /*d570*/  NOP ;  /* 0x0000000000007918 */ /* 0x000fe20000000000 */
[----:B------:R-:W-:-:S13]  /*d580*/  PLOP3.LUT P0, PT, PT, PT, PT, 0x80, 0x0 ;  /* 0x000000000000781c */ /* 0x000fda0003f0f070 */
.L_x_267:
[----:B------:R-:W-:Y:S02]  /*d590*/  PLOP3.LUT P1, PT, P1, P0, PT, 0xa2, 0x0 ;  /* 0x000000000000781c */ /* 0x000fe40000f21472 */
[----:B------:R-:W-:-:S08]  /*d5a0*/  @P0 R2UR P1, UR4, R22 ;  /* 0x00000000160402ca */ /* 0x000fd00000020000 */
[----:B------:R-:W-:-:S05]  /*d5b0*/  @P0 PLOP3.LUT P0, PT, P1, PT, PT, 0x80, 0x0 ;  /* 0x000000000000081c */ /* 0x000fca0000f0f070 */
[----:B------:R-:W-:Y:S01]  /*d5c0*/  @!P1 SYNCS.ARRIVE.TRANS64.RED.A0T1 RZ, [UR4+0x2a800], RZ ;  /* 0x02a800ffffff99a7 */ /* 0x000fe20008200404 */
[----:B------:R-:W-:Y:S07]  /*d5d0*/  @!P1 ARRIVES.LDGSTSBAR.64.TRANSCNT [UR4+0x2a800] ;  /* 0x02a80000ff0099b0 */ /* 0x000fee0008000a84 */
[----:B------:R-:W-:Y:S05]  /*d5e0*/  @P0 BRA.U.ANY `(.L_x_267) ;  /* 0xfffffffd00e80947 */ /* 0x000fea000393ffff */
[----:B0-----:R-:W3:Y:S04]  /*d5f0*/  LDL.LU R3, [R1+0x18] ;  /* 0x0000180001037983 */ /* 0x001ee80000300800 */
[----:B------:R-:W4:Y:S01]  /*d600*/  LDL.LU R2, [R1+0x14] ;  /* 0x0000140001027983 */ /* 0x000f220000300800 */
[----:B---3--:R-:W-:-:S05]  /*d610*/  VIADD R3, R3, 0x1 ;  /* 0x0000000103037836 */ /* 0x008fca0000000000 */
[----:B------:R-:W-:Y:S01]  /*d620*/  LEA.HI R0, R3, R3, RZ, 0x1 ;  /* 0x0000000303007211 */ /* 0x000fe200078f08ff */
[----:B------:R0:W-:Y:S03]  /*d630*/  STL [R1+0x18], R3 ;  /* 0x0000180301007387 */ /* 0x0001e60000100800 */
[----:B------:R-:W-:-:S05]  /*d640*/  LOP3.LUT R0, R0, 0xfffffffe, RZ, 0xc0, !PT ;  /* 0xfffffffe00007812 */ /* 0x000fca00078ec0ff */
[----:B0-----:R-:W-:Y:S02]  /*d650*/  IMAD.IADD R3, R3, 0x1, -R0 ;  /* 0x0000000103037824 */ /* 0x001fe400078e0a00 */
[----:B----4-:R-:W-:-:S03]  /*d660*/  VIADD R0, R2, 0xfffffffe ;  /* 0xfffffffe02007836 */ /* 0x010fc60000000000 */
[----:B------:R-:W-:Y:S01]  /*d670*/  SHF.L.U32 R3, R3, 0x1f, RZ ;  /* 0x0000001f03037819 */ /* 0x000fe200000006ff */
[----:B------:R-:W-:Y:S01]  /*d680*/  NOP ;  /* 0x0000000000007918 */ /* 0x000fe20000000000 */
[----:B------:R0:W-:Y:S01]  /*d690*/  SYNCS.ARRIVE.TRANS64.A1T0 RZ, [R22+URZ+0x2a800], RZ ;  /* 0x02a800ff16ff79a7 */ /* 0x0001e2000810003f */
[----:B------:R-:W-:Y:S01]  /*d6a0*/  BSSY B0, `(.L_x_268) ;  /* 0x0000003000007945 */ /* 0x000fe20003800000 */
[----:B------:R-:W1:Y:S03]  /*d6b0*/  SYNCS.PHASECHK.TRANS64.TRYWAIT P0, [R22+URZ+0x2a820], R3 ;  /* 0x02a82003160075a7 */ /* 0x000e66000800017f */
[----:B01----:R-:W-:Y:S05]  /*d6c0*/  @!P0 BRA `(.L_x_269) ;  /* 0x0000003c00208947 */ /* 0x003fea0003800000 */
.L_x_354:
[----:B------:R-:W-:Y:S05]  /*d6d0*/  BSYNC B0 ;  /* 0x0000000000007941 */ /* 0x000fea0003800000 */
.L_x_268:
[----:B------:R-:W-:Y:S01]  /*d6e0*/  ISETP.GE.AND P0, PT, R0, R36, PT ;  /* 0x000000240000720c */ /* 0x000fe20003f06270 */
[----:B------:R-:W-:-:S12]  /*d6f0*/  BSSY B0, `(.L_x_270) ;  /* 0x00000f6000007945 */ /* 0x000fd80003800000 */
[----:B------:R-:W-:Y:S05]  /*d700*/  @!P0 BRA `(.L_x_271) ;  /* 0x0000000c00d08947 */ /* 0x000fea0003800000 */
[----:B------:R-:W-:Y:S01]  /*d710*/  IMAD.MOV.U32 R10, RZ, RZ, R27 ;  /* 0x000000ffff0a7224 */ /* 0x000fe200078e001b */
[----:B------:R-:W-:Y:S01]  /*d720*/  MOV R30, R25 ;  /* 0x00000019001e7202 */ /* 0x000fe20000000f00 */
[----:B------:R-:W-:-:S07]  /*d730*/  IMAD.MOV.U32 R17, RZ, RZ, R28 ;  /* 0x000000ffff117224 */ /* 0x000fce00078e001c */
.L_x_284:
[----:B------:R-:W3:Y:S01]  /*d740*/  LDL R8, [R1] ;  /* 0x0000000001087983 */ /* 0x000ee20000100800 */
[----:B------:R-:W1:Y:S01]  /*d750*/  S2R R2, SR_TID.X ;  /* 0x0000000000027919 */ /* 0x000e620000002100 */
[----:B0-----:R-:W0:Y:S01]  /*d760*/  S2R R3, SR_TID.X ;  /* 0x0000000000037919 */ /* 0x001e220000002100 */
[----:B-1----:R-:W-:-:S04]  /*d770*/  LOP3.LUT R2, R2, 0x7f, RZ, 0xc0, !PT ;  /* 0x0000007f02027812 */ /* 0x002fc800078ec0ff */
[----:B------:R-:W-:Y:S01]  /*d780*/  SHF.R.U32.HI R4, RZ, 0x3, R2 ;  /* 0x00000003ff047819 */ /* 0x000fe20000011602 */
[----:B0-----:R-:W-:Y:S01]  /*d790*/  IMAD.SHL.U32 R3, R3, 0x10, RZ ;  /* 0x0000001003037824 */ /* 0x001fe200078e00ff */
[----:B------:R-:W0:Y:S04]  /*d7a0*/  LDC R2, c[0x0][0x430] ;  /* 0x00010c00ff027b82 */ /* 0x000e280000000800 */
[----:B------:R-:W-:-:S04]  /*d7b0*/  LOP3.LUT R3, R4, 0x70, R3, 0xf8, !PT ;  /* 0x0000007004037812 */ /* 0x000fc800078ef803 */
[----:B------:R-:W-:Y:S01]  /*d7c0*/  ISETP.GT.U32.AND P2, PT, R3, 0x5f, PT ;  /* 0x0000005f0300780c */ /* 0x000fe20003f44070 */
[----:B------:R-:W-:-:S12]  /*d7d0*/  IMAD R7, R0, 0x60, R37 ;  /* 0x0000006000077824 */ /* 0x000fd800078e0225 */
[----:B------:R-:W1:Y:S01]  /*d7e0*/  @!P2 LDC.64 R4, c[0x0][0x428] ;  /* 0x00010a00ff04ab82 */ /* 0x000e620000000a00 */
[----:B0-----:R-:W-:-:S13]  /*d7f0*/  ISETP.NE.AND P0, PT, R2, 0x1, PT ;  /* 0x000000010200780c */ /* 0x001fda0003f05270 */
[----:B------:R-:W0:Y:S08]  /*d800*/  @P0 LDC R6, c[0x0][0x434] ;  /* 0x00010d00ff060b82 */ /* 0x000e300000000800 */
[----:B------:R-:W4:Y:S01]  /*d810*/  @P0 LDC R2, c[0x0][0x438] ;  /* 0x00010e00ff020b82 */ /* 0x000f220000000800 */
[----:B------:R-:W-:-:S04]  /*d820*/  IMAD.IADD R7, R3, 0x1, R7 ;  /* 0x0000000103077824 */ /* 0x000fc800078e0207 */
[----:B0-----:R-:W-:-:S04]  /*d830*/  @P0 IMAD.HI.U32 R3, R7, R6, RZ ;  /* 0x0000000607030227 */ /* 0x001fc800078e00ff */
[----:B------:R-:W-:Y:S01]  /*d840*/  IMAD.MOV.U32 R6, RZ, RZ, R7 ;  /* 0x000000ffff067224 */ /* 0x000fe200078e0007 */
[----:B----4-:R-:W-:-:S04]  /*d850*/  @P0 SHF.R.U32.HI R6, RZ, R2, R3 ;  /* 0x00000002ff060219 */ /* 0x010fc80000011603 */
[--C-:B------:R-:W-:Y:S01]  /*d860*/  @!P2 SHF.R.S32.HI R3, RZ, 0x1f, R6.reuse ;  /* 0x0000001fff03a819 */ /* 0x100fe20000011406 */
[----:B------:R-:W-:-:S04]  /*d870*/  @!P2 IMAD.MOV.U32 R2, RZ, RZ, R6 ;  /* 0x000000ffff02a224 */ /* 0x000fc800078e0006 */
[----:B-1----:R-:W-:-:S04]  /*d880*/  @!P2 IMAD.WIDE.U32 R2, R31, R4, R2 ;  /* 0x000000041f02a225 */ /* 0x002fc800078e0002 */
[----:B---3--:R-:W-:-:S04]  /*d890*/  @!P2 IMAD R8, R8, R4, RZ ;  /* 0x000000040808a224 */ /* 0x008fc800078e02ff */
[----:B------:R-:W-:Y:S02]  /*d8a0*/  @!P2 IMAD R8, R31, R5, R8 ;  /* 0x000000051f08a224 */ /* 0x000fe400078e0208 */
[----:B------:R-:W0:Y:S02]  /*d8b0*/  @!P2 LDC.64 R4, c[0x0][0x418] ;  /* 0x00010600ff04ab82 */ /* 0x000e240000000a00 */
[----:B------:R-:W-:Y:S01]  /*d8c0*/  @!P2 IMAD.IADD R8, R8, 0x1, R3 ;  /* 0x000000010808a824 */ /* 0x000fe200078e0203 */
[----:B0-----:R-:W-:-:S04]  /*d8d0*/  @!P2 LEA R4, P0, R2, R4, 0x2 ;  /* 0x000000040204a211 */ /* 0x001fc800078010ff */
[----:B------:R-:W-:Y:S02]  /*d8e0*/  @!P2 LEA.HI.X R5, R2, R5, R8, 0x2, P0 ;  /* 0x000000050205a211 */ /* 0x000fe400000f1408 */
[----:B------:R-:W-:-:S06]  /*d8f0*/  MOV R8, RZ ;  /* 0x000000ff00087202 */ /* 0x000fcc0000000f00 */
[----:B------:R0:W5:Y:S01]  /*d900*/  @!P2 LDG.E R8, desc[UR36][R4.64] ;  /* 0x000000240408a981 */ /* 0x000162000c1e1900 */
[----:B------:R-:W-:Y:S01]  /*d910*/  LOP3.LUT P1, RZ, R23, 0x10, RZ, 0xc0, !PT ;  /* 0x0000001017ff7812 */ /* 0x000fe2000782c0ff */
[----:B------:R-:W-:Y:S01]  /*d920*/  VIADD R27, R10, 0x1 ;  /* 0x000000010a1b7836 */ /* 0x000fe20000000000 */
[----:B------:R-:W-:Y:S05]  /*d930*/  YIELD ;  /* 0x0000000000007946 */ /* 0x000fea0003800000 */
[----:B------:R-:W-:Y:S01]  /*d940*/  ISETP.NE.AND P0, PT, R27, 0x2, PT ;  /* 0x000000021b00780c */ /* 0x000fe20003f05270 */
[----:B------:R-:W-:Y:S01]  /*d950*/  IMAD.MOV R2, RZ, RZ, -R6 ;  /* 0x000000ffff027224 */ /* 0x000fe200078e0a06 */
[----:B------:R-:W-:-:S02]  /*d960*/  ULDC UR4, c[0x0][0x430] ;  /* 0x00010c0000047ab9 */ /* 0x000fc40000000800 */
[----:B------:R-:W-:Y:S01]  /*d970*/  SEL R28, RZ, 0x1, P0 ;  /* 0x00000001ff1c7807 */ /* 0x000fe20000000000 */
[----:B------:R-:W-:Y:S01]  /*d980*/  IMAD R7, R2, UR4, R7 ;  /* 0x0000000402077c24 */ /* 0x000fe2000f8e0207 */
[----:B------:R-:W-:Y:S01]  /*d990*/  SEL R27, R27, RZ, P0 ;  /* 0x000000ff1b1b7207 */ /* 0x000fe20000000000 */
[----:B------:R-:W-:Y:S01]  /*d9a0*/  IMAD.MOV.U32 R25, RZ, RZ, R0 ;  /* 0x000000ffff197224 */ /* 0x000fe200078e0000 */
[----:B------:R-:W-:Y:S01]  /*d9b0*/  LOP3.LUT R28, R17, R28, RZ, 0x3c, !PT ;  /* 0x0000001c111c7212 */ /* 0x000fe200078e3cff */
[----:B0-----:R-:W-:Y:S06]  /*d9c0*/  @!P1 BRA `(.L_x_272) ;  /* 0x0000000000049947 */ /* 0x001fec0003800000 */
[----:B------:R-:W-:Y:S01]  /*d9d0*/  BPT.TRAP 0x1 ;  /* 0x000000040000795c */ /* 0x000fe20000300000 */
.L_x_272:
[----:B------:R-:W-:Y:S01]  /*d9e0*/  IMAD R6, R27, 0x8, R22 ;  /* 0x000000081b067824 */ /* 0x000fe200078e0216 */
[----:B------:R-:W-:Y:S01]  /*d9f0*/  SHF.L.U32 R3, R28, 0x1f, RZ ;  /* 0x0000001f1c037819 */ /* 0x000fe200000006ff */
[----:B------:R-:W-:Y:S03]  /*da00*/  BSSY B1, `(.L_x_273) ;  /* 0x0000003000017945 */ /* 0x000fe60003800000 */
[----:B------:R-:W0:Y:S02]  /*da10*/  SYNCS.PHASECHK.TRANS64.TRYWAIT P0, [R6+URZ+0x2a840], R3 ;  /* 0x02a84003060075a7 */ /* 0x000e24000800017f */
[----:B0-----:R-:W-:Y:S05]  /*da20*/  @!P0 BRA `(.L_x_274) ;  /* 0x00000038005c8947 */ /* 0x001fea0003800000 */
.L_x_355:
[----:B------:R-:W-:Y:S05]  /*da30*/  BSYNC B1 ;  /* 0x0000000000017941 */ /* 0x000fea0003800000 */
.L_x_273:
[----:B------:R-:W-:Y:S01]  /*da40*/  SHF.R.S32.HI R20, RZ, 0x1f, R7 ;  /* 0x0000001fff147819 */ /* 0x000fe20000011407 */
[----:B------:R-:W-:Y:S01]  /*da50*/  ULDC.64 UR4, c[0x0][0x300] ;  /* 0x0000c00000047ab9 */ /* 0x000fe20000000a00 */
[----:B-----5:R-:W-:Y:S01]  /*da60*/  SHF.R.S32.HI R21, RZ, 0x1f, R8 ;  /* 0x0000001fff157819 */ /* 0x020fe20000011408 */
[----:B0-----:R-:W-:Y:S01]  /*da70*/  IMAD.WIDE.U32 R2, R7, UR4, RZ ;  /* 0x0000000407027c25 */ /* 0x001fe2000f8e00ff */
[----:B------:R-:W-:Y:S01]  /*da80*/  ULDC.64 UR6, c[0x0][0x2e8] ;  /* 0x0000ba0000067ab9 */ /* 0x000fe20000000a00 */
[C---:B------:R-:W-:Y:S02]  /*da90*/  LOP3.LUT P3, RZ, R23.reuse, 0x4, RZ, 0xc0, !PT ;  /* 0x0000000417ff7812 */ /* 0x040fe4000786c0ff */
[----:B------:R-:W-:Y:S01]  /*daa0*/  IMAD R0, R20, UR4, RZ ;  /* 0x0000000414007c24 */ /* 0x000fe2000f8e02ff */
[----:B------:R-:W-:Y:S01]  /*dab0*/  LOP3.LUT P2, RZ, R23, 0x2, RZ, 0xc0, !PT ;  /* 0x0000000217ff7812 */ /* 0x000fe2000784c0ff */
[----:B------:R-:W-:Y:S01]  /*dac0*/  IMAD R4, R27, 0x4800, R32 ;  /* 0x000048001b047824 */ /* 0x000fe200078e0220 */
[----:B------:R-:W-:Y:S01]  /*dad0*/  LOP3.LUT P1, RZ, R23, 0x1, RZ, 0xc0, !PT ;  /* 0x0000000117ff7812 */ /* 0x000fe2000782c0ff */
[----:B------:R-:W-:Y:S01]  /*dae0*/  IMAD R0, R7, UR5, R0 ;  /* 0x0000000507007c24 */ /* 0x000fe2000f8e0200 */
[----:B------:R-:W-:-:S03]  /*daf0*/  ULDC.64 UR4, c[0x0][0x310] ;  /* 0x0000c40000047ab9 */ /* 0x000fc60000000a00 */
[----:B------:R-:W-:Y:S02]  /*db00*/  IMAD.IADD R3, R3, 0x1, R0 ;  /* 0x0000000103037824 */ /* 0x000fe400078e0200 */
[----:B------:R-:W-:Y:S02]  /*db10*/  IMAD R0, R21, UR4, RZ ;  /* 0x0000000415007c24 */ /* 0x000fe4000f8e02ff */
[----:B------:R-:W-:-:S04]  /*db20*/  IMAD.WIDE.U32 R2, R8, UR4, R2 ;  /* 0x0000000408027c25 */ /* 0x000fc8000f8e0002 */
[----:B------:R-:W-:Y:S01]  /*db30*/  IMAD R0, R8, UR5, R0 ;  /* 0x0000000508007c24 */ /* 0x000fe2000f8e0200 */
[----:B------:R-:W-:-:S03]  /*db40*/  ULDC.64 UR4, c[0x0][0x308] ;  /* 0x0000c20000047ab9 */ /* 0x000fc60000000a00 */
[----:B------:R-:W-:Y:S02]  /*db50*/  IMAD.IADD R3, R3, 0x1, R0 ;  /* 0x0000000103037824 */ /* 0x000fe400078e0200 */
[----:B------:R-:W-:Y:S01]  /*db60*/  IMAD.WIDE.U32 R2, R26, UR4, R2 ;  /* 0x000000041a027c25 */ /* 0x000fe2000f8e0002 */
[----:B------:R-:W-:-:S03]  /*db70*/  UMOV UR4, 0xffffffff ;  /* 0xffffffff00047882 */ /* 0x000fc60000000000 */
[----:B------:R-:W-:Y:S01]  /*db80*/  IMAD R5, R26, UR5, R3 ;  /* 0x000000051a057c24 */ /* 0x000fe2000f8e0203 */
[----:B------:R-:W-:-:S04]  /*db90*/  LEA R9, P0, R2, UR6, 0x1 ;  /* 0x0000000602097c11 */ /* 0x000fc8000f8008ff */
[----:B------:R-:W-:Y:S01]  /*dba0*/  LEA.HI.X R5, R2, UR7, R5, 0x1, P0 ;  /* 0x0000000702057c11 */ /* 0x000fe200080f0c05 */
[----:B------:R-:W-:Y:S08]  /*dbb0*/  BRA.DIV UR4, `(.L_x_275) ;  /* 0x0000003a040c7947 */ /* 0x000ff0000b800000 */
[----:B------:R-:W0:Y:S01]  /*dbc0*/  S2R R3, SR_TID.X ;  /* 0x0000000000037919 */ /* 0x000e220000002100 */
[----:B------:R-:W-:Y:S01]  /*dbd0*/  IMAD R4, R4, 0x2, R22 ;  /* 0x0000000204047824 */ /* 0x000fe200078e0216 */
[----:B------:R-:W1:Y:S04]  /*dbe0*/  SHFL.IDX PT, R2, R9, RZ, 0x181f ;  /* 0x00181fff09027589 */ /* 0x000e6800000e0000 */
[----:B------:R-:W-:Y:S01]  /*dbf0*/  SHFL.IDX PT, R35, R5, 0x2, 0x181f ;  /* 0x00581f0005237f89 */ /* 0x000fe200000e0000 */
[----:B0-----:R-:W-:-:S03]  /*dc00*/  IMAD.SHL.U32 R11, R3, 0x8, RZ ;  /* 0x00000008030b7824 */ /* 0x001fc600078e00ff */
[----:B------:R-:W0:Y:S02]  /*dc10*/  SHFL.IDX PT, R3, R5, RZ, 0x181f ;  /* 0x00181fff05037589 */ /* 0x000e2400000e0000 */
[----:B------:R-:W-:-:S04]  /*dc20*/  LOP3.LUT R11, R11, 0x38, RZ, 0xc0, !PT ;  /* 0x000000380b0b7812 */ /* 0x000fc800078ec0ff */
[----:B------:R-:W-:-:S04]  /*dc30*/  SHF.L.U32 R0, R11, 0x1, RZ ;  /* 0x000000010b007819 */ /* 0x000fc800000006ff */
[----:B-1----:R-:W-:-:S05]  /*dc40*/  IADD3 R2, P0, R2, R0, RZ ;  /* 0x0000000002027210 */ /* 0x002fca0007f1e0ff */
[----:B0-----:R-:W-:-:S05]  /*dc50*/  IMAD.X R3, RZ, RZ, R3, P0 ;  /* 0x000000ffff037224 */ /* 0x001fca00000e0603 */
[----:B------:R-:W-:Y:S04]  /*dc60*/  LDGSTS.E.BYPASS.LTC128B.128 [R4+0x18400], desc[UR36][R2.64], !P3 ;  /* 0x1840000002047fae */ /* 0x000fe8000d901d64 */
[----:B------:R-:W-:Y:S04]  /*dc70*/  LDGSTS.E.BYPASS.LTC128B.128 [R4+0x1b400], desc[UR36][R2.64+0x80], !P2 ;  /* 0x1b40008002047fae */ /* 0x000fe8000d101d64 */
[----:B------:R0:W-:Y:S04]  /*dc80*/  LDGSTS.E.BYPASS.LTC128B.128 [R4+0x1e400], desc[UR36][R2.64+0x100], !P1 ;  /* 0x1e40010002047fae */ /* 0x0001e8000c901d64 */
[----:B0-----:R-:W0:Y:S04]  /*dc90*/  SHFL.IDX PT, R2, R9, 0x1, 0x181f ;  /* 0x00381f0009027f89 */ /* 0x001e2800000e0000 */
[----:B------:R-:W1:Y:S01]  /*dca0*/  SHFL.IDX PT, R3, R5, 0x1, 0x181f ;  /* 0x00381f0005037f89 */ /* 0x000e6200000e0000 */
[----:B0-----:R-:W-:-:S05]  /*dcb0*/  IADD3 R2, P0, R2, R0, RZ ;  /* 0x0000000002027210 */ /* 0x001fca0007f1e0ff */
[----:B-1----:R-:W-:-:S05]  /*dcc0*/  IMAD.X R3, RZ, RZ, R3, P0 ;  /* 0x000000ffff037224 */ /* 0x002fca00000e0603 */
[----:B------:R-:W-:Y:S04]  /*dcd0*/  LDGSTS.E.BYPASS.LTC128B.128 [R4+0x18c00], desc[UR36][R2.64], !P3 ;  /* 0x18c0000002047fae */ /* 0x000fe8000d901d64 */
[----:B------:R-:W-:Y:S04]  /*dce0*/  LDGSTS.E.BYPASS.LTC128B.128 [R4+0x1bc00], desc[UR36][R2.64+0x80], !P2 ;  /* 0x1bc0008002047fae */ /* 0x000fe8000d101d64 */
[----:B------:R0:W-:Y:S04]  /*dcf0*/  LDGSTS.E.BYPASS.LTC128B.128 [R4+0x1ec00], desc[UR36][R2.64+0x100], !P1 ;  /* 0x1ec0010002047fae */ /* 0x0001e8000c901d64 */
[----:B0-----:R-:W0:Y:S02]  /*dd00*/  SHFL.IDX PT, R2, R9, 0x2, 0x181f ;  /* 0x00581f0009027f89 */ /* 0x001e2400000e0000 */
[----:B0-----:R-:W-:-:S05]  /*dd10*/  IADD3 R2, P0, R2, R0, RZ ;  /* 0x0000000002027210 */ /* 0x001fca0007f1e0ff */
[----:B------:R-:W-:Y:S02]  /*dd20*/  IMAD.X R3, RZ, RZ, R35, P0 ;  /* 0x000000ffff037224 */ /* 0x000fe400000e0623 */
[----:B------:R-:W-:Y:S04]  /*dd30*/  SHFL.IDX PT, R35, R5, 0x3, 0x181f ;  /* 0x00781f0005237f89 */ /* 0x000fe800000e0000 */
        /* <DEDUP_REMOVED lines=13> */
[----:B------:R0:W1:Y:S04]  /*de10*/  SHFL.IDX PT, R35, R5, 0x5, 0x181f ;  /* 0x00b81f0005237f89 */ /* 0x00006800000e0000 */
[----:B------:R-:W-:Y:S04]  /*de20*/  LDGSTS.E.BYPASS.LTC128B.128 [R4+0x1a400], desc[UR36][R2.64], !P3 ;  /* 0x1a40000002047fae */ /* 0x000fe8000d901d64 */
[----:B------:R-:W-:Y:S04]  /*de30*/  LDGSTS.E.BYPASS.LTC128B.128 [R4+0x1d400], desc[UR36][R2.64+0x80], !P2 ;  /* 0x1d40008002047fae */ /* 0x000fe8000d101d64 */
[----:B------:R3:W-:Y:S04]  /*de40*/  LDGSTS.E.BYPASS.LTC128B.128 [R4+0x20400], desc[UR36][R2.64+0x100], !P1 ;  /* 0x2040010002047fae */ /* 0x0007e8000c901d64 */
[----:B-1-3--:R0:W3:Y:S02]  /*de50*/  SHFL.IDX PT, R2, R9, 0x5, 0x181f ;  /* 0x00b81f0009027f89 */ /* 0x00a0e400000e0000 */
.L_x_369:
[----:B---3--:R-:W-:-:S04]  /*de60*/  IADD3 R2, P0, R2, R0, RZ ;  /* 0x0000000002027210 */ /* 0x008fc80007f1e0ff */
[----:B------:R-:W-:Y:S02]  /*de70*/  IADD3.X R3, RZ, R35, RZ, P0, !PT ;  /* 0x00000023ff037210 */ /* 0x000fe400007fe4ff */
[----:B------:R-:W-:-:S03]  /*de80*/  PLOP3.LUT P0, PT, PT, PT, PT, 0x80, 0x0 ;  /* 0x000000000000781c */ /* 0x000fc60003f0f070 */
[----:B------:R-:W-:Y:S01]  /*de90*/  @!PT LDS RZ, [RZ] ;  /* 0x00000000fffff984 */ /* 0x000fe20000000800 */
[----:B------:R-:W-:Y:S01]  /*dea0*/  @!PT LDS RZ, [RZ] ;  /* 0x00000000fffff984 */ /* 0x000fe20000000800 */
[----:B------:R-:W-:Y:S01]  /*deb0*/  @!PT LDS RZ, [RZ] ;  /* 0x00000000fffff984 */ /* 0x000fe20000000800 */
[----:B------:R1:W-:Y:S04]  /*dec0*/  LDGSTS.E.BYPASS.LTC128B.128 [R4+0x1ac00], desc[UR36][R2.64], !P3 ;  /* 0x1ac0000002047fae */ /* 0x0003e8000d901d64 */
[----:B------:R1:W-:Y:S04]  /*ded0*/  LDGSTS.E.BYPASS.LTC128B.128 [R4+0x1dc00], desc[UR36][R2.64+0x80], !P2 ;  /* 0x1dc0008002047fae */ /* 0x0003e8000d101d64 */
[----:B------:R1:W-:Y:S01]  /*dee0*/  LDGSTS.E.BYPASS.LTC128B.128 [R4+0x20c00], desc[UR36][R2.64+0x100], !P1 ;  /* 0x20c0010002047fae */ /* 0x0003e2000c901d64 */
[----:B------:R-:W-:Y:S01]  /*def0*/  NOP ;  /* 0x0000000000007918 */ /* 0x000fe20000000000 */
.L_x_276:
        /* <DEDUP_REMOVED lines=10> */
.L_x_277:
[----:B------:R3:W-:Y:S01]  /*dfa0*/  SYNCS.ARRIVE.TRANS64.A1T0 RZ, [R6+URZ+0x2a830], RZ ;  /* 0x02a830ff06ff79a7 */ /* 0x0007e2000810003f */
[----:B------:R-:W-:Y:S05]  /*dfb0*/  @!P2 BRA `(.L_x_278) ;  /* 0x000000000004a947 */ /* 0x000fea0003800000 */
[----:B------:R-:W-:Y:S01]  /*dfc0*/  BPT.TRAP 0x1 ;  /* 0x000000040000795c */ /* 0x000fe20000300000 */
.L_x_278:
[----:B-1----:R-:W-:Y:S01]  /*dfd0*/  SHF.L.U32 R2, R17, 0x1f, RZ ;  /* 0x0000001f11027819 */ /* 0x002fe200000006ff */
[----:B------:R-:W-:Y:S01]  /*dfe0*/  IMAD R4, R10, 0x8, R22 ;  /* 0x000000080a047824 */ /* 0x000fe200078e0216 */
[----:B------:R-:W-:Y:S03]  /*dff0*/  BSSY B1, `(.L_x_279) ;  /* 0x0000003000017945 */ /* 0x000fe60003800000 */
[----:B------:R-:W1:Y:S02]  /*e000*/  SYNCS.PHASECHK.TRANS64.TRYWAIT P0, [R4+URZ+0x2a860], R2 ;  /* 0x02a86002040075a7 */ /* 0x000e64000800017f */
[----:B-1----:R-:W-:Y:S05]  /*e010*/  @!P0 BRA `(.L_x_280) ;  /* 0x0000003800d08947 */ /* 0x002fea0003800000 */
.L_x_370:
[----:B------:R-:W-:Y:S05]  /*e020*/  BSYNC B1 ;  /* 0x0000000000017941 */ /* 0x000fea0003800000 */
.L_x_279:
[----:B------:R-:W4:Y:S01]  /*e030*/  S2R R3, SR_TID.X ;  /* 0x0000000000037919 */ /* 0x000f220000002100 */
[----:B------:R-:W-:Y:S01]  /*e040*/  UMOV UR4, 0xffffffff ;  /* 0xffffffff00047882 */ /* 0x000fe20000000000 */
[----:B---3--:R-:W-:Y:S01]  /*e050*/  IMAD R6, R30, -0x60, R34 ;  /* 0xffffffa01e067824 */ /* 0x008fe200078e0222 */
[----:B------:R-:W-:Y:S01]  /*e060*/  LOP3.LUT P0, RZ, R29, 0x2, RZ, 0xc0, !PT ;  /* 0x000000021dff7812 */ /* 0x000fe2000780c0ff */
[----:B0-----:R-:W-:Y:S01]  /*e070*/  IMAD R5, R10, 0x3000, R32 ;  /* 0x000030000a057824 */ /* 0x001fe200078e0220 */
[----:B----4-:R-:W-:-:S04]  /*e080*/  LOP3.LUT R3, R3, 0x7f, RZ, 0xc0, !PT ;  /* 0x0000007f03037812 */ /* 0x010fc800078ec0ff */
[----:B------:R-:W-:-:S05]  /*e090*/  SHF.R.U32.HI R3, RZ, 0x3, R3 ;  /* 0x00000003ff037819 */ /* 0x000fca0000011603 */
[----:B------:R-:W-:Y:S01]  /*e0a0*/  IMAD.IADD R6, R6, 0x1, -R3 ;  /* 0x0000000106067824 */ /* 0x000fe200078e0a03 */
[----:B------:R-:W-:Y:S06]  /*e0b0*/  BRA.DIV UR4, `(.L_x_281) ;  /* 0x0000003a04bc7947 */ /* 0x000fec000b800000 */
[----:B-1----:R-:W0:Y:S01]  /*e0c0*/  SHFL.IDX PT, R2, R18, RZ, 0x181f ;  /* 0x00181fff12027589 */ /* 0x002e2200000e0000 */
[----:B------:R-:W-:-:S03]  /*e0d0*/  IMAD R5, R5, 0x2, R22 ;  /* 0x0000000205057824 */ /* 0x000fc600078e0216 */
[----:B------:R-:W1:Y:S04]  /*e0e0*/  SHFL.IDX PT, R3, R24, RZ, 0x181f ;  /* 0x00181fff18037589 */ /* 0x000e6800000e0000 */
[----:B--2---:R-:W-:Y:S01]  /*e0f0*/  SHFL.IDX PT, R14, R18, 0x5, 0x181f ;  /* 0x00b81f00120e7f89 */ /* 0x004fe200000e0000 */
[----:B0-----:R-:W-:-:S05]  /*e100*/  IADD3 R2, P1, R2, R0, RZ ;  /* 0x0000000002027210 */ /* 0x001fca0007f3e0ff */
[----:B-1----:R-:W-:Y:S01]  /*e110*/  IMAD.X R3, RZ, RZ, R3, P1 ;  /* 0x000000ffff037224 */ /* 0x002fe200008e0603 */
[----:B------:R-:W-:-:S04]  /*e120*/  LOP3.LUT P1, RZ, R29, 0x1, RZ, 0xc0, !PT ;  /* 0x000000011dff7812 */ /* 0x000fc8000782c0ff */
[----:B------:R-:W-:-:S13]  /*e130*/  ISETP.LT.OR P2, PT, R6, 0x1, !P1 ;  /* 0x000000010600780c */ /* 0x000fda0004f41670 */
[----:B------:R-:W-:Y:S01]  /*e140*/  LDGSTS.E.BYPASS.LTC128B.128 [R5+0x400], desc[UR36][R2.64], !P2 ;  /* 0x0040000002057fae */ /* 0x000fe2000d101d64 */
[----:B------:R-:W-:-:S13]  /*e150*/  ISETP.LT.OR P2, PT, R6, 0x1, !P0 ;  /* 0x000000010600780c */ /* 0x000fda0004741670 */
[----:B------:R0:W-:Y:S04]  /*e160*/  LDGSTS.E.BYPASS.LTC128B.128 [R5+0x3400], desc[UR36][R2.64+0x80], !P2 ;  /* 0x0340008002057fae */ /* 0x0001e8000d101d64 */
[----:B0-----:R-:W0:Y:S04]  /*e170*/  SHFL.IDX PT, R2, R18, 0x1, 0x181f ;  /* 0x00381f0012027f89 */ /* 0x001e2800000e0000 */
[----:B------:R-:W1:Y:S01]  /*e180*/  SHFL.IDX PT, R3, R24, 0x1, 0x181f ;  /* 0x00381f0018037f89 */ /* 0x000e6200000e0000 */
[----:B0-----:R-:W-:-:S05]  /*e190*/  IADD3 R2, P2, R2, R0, RZ ;  /* 0x0000000002027210 */ /* 0x001fca0007f5e0ff */
[----:B-1----:R-:W-:Y:S01]  /*e1a0*/  IMAD.X R3, RZ, RZ, R3, P2 ;  /* 0x000000ffff037224 */ /* 0x002fe200010e0603 */
        /* <DEDUP_REMOVED lines=14> */
[----:B0-----:R-:W-:-:S04]  /*e290*/  IADD3 R2, P2, R2, R0, RZ ;  /* 0x0000000002027210 */ /* 0x001fc80007f5e0ff */
[----:B-1----:R-:W-:Y:S02]  /*e2a0*/  IADD3.X R3, RZ, R3, RZ, P2, !PT ;  /* 0x00000003ff037210 */ /* 0x002fe400017fe4ff */
[----:B------:R-:W-:-:S13]  /*e2b0*/  ISETP.LT.OR P2, PT, R6, 0x31, !P1 ;  /* 0x000000310600780c */ /* 0x000fda0004f41670 */
[----:B------:R-:W-:Y:S01]  /*e2c0*/  LDGSTS.E.BYPASS.LTC128B.128 [R5+0x1c00], desc[UR36][R2.64], !P2 ;  /* 0x01c0000002057fae */ /* 0x000fe2000d101d64 */
[----:B------:R-:W-:-:S13]  /*e2d0*/  ISETP.LT.OR P2, PT, R6, 0x31, !P0 ;  /* 0x000000310600780c */ /* 0x000fda0004741670 */
[----:B------:R0:W-:Y:S04]  /*e2e0*/  LDGSTS.E.BYPASS.LTC128B.128 [R5+0x4c00], desc[UR36][R2.64+0x80], !P2 ;  /* 0x04c0008002057fae */ /* 0x0001e8000d101d64 */
[----:B0-----:R-:W0:Y:S04]  /*e2f0*/  SHFL.IDX PT, R2, R18, 0x4, 0x181f ;  /* 0x00981f0012027f89 */ /* 0x001e2800000e0000 */
[----:B------:R-:W1:Y:S04]  /*e300*/  SHFL.IDX PT, R3, R24, 0x4, 0x181f ;  /* 0x00981f0018037f89 */ /* 0x000e6800000e0000 */
[----:B------:R-:W2:Y:S01]  /*e310*/  SHFL.IDX PT, R24, R24, 0x5, 0x181f ;  /* 0x00b81f0018187f89 */ /* 0x000ea200000e0000 */
[----:B0-----:R-:W-:-:S05]  /*e320*/  IADD3 R2, P2, R2, R0, RZ ;  /* 0x0000000002027210 */ /* 0x001fca0007f5e0ff */
[----:B-1----:R-:W-:Y:S01]  /*e330*/  IMAD.X R3, RZ, RZ, R3, P2 ;  /* 0x000000ffff037224 */ /* 0x002fe200010e0603 */
[----:B------:R-:W-:-:S13]  /*e340*/  ISETP.LT.OR P2, PT, R6, 0x41, !P1 ;  /* 0x000000410600780c */ /* 0x000fda0004f41670 */
[----:B------:R1:W-:Y:S01]  /*e350*/  LDGSTS.E.BYPASS.LTC128B.128 [R5+0x2400], desc[UR36][R2.64], !P2 ;  /* 0x0240000002057fae */ /* 0x0003e2000d101d64 */
[----:B------:R-:W-:-:S13]  /*e360*/  ISETP.LT.OR P2, PT, R6, 0x41, !P0 ;  /* 0x000000410600780c */ /* 0x000fda0004741670 */
[----:B--2---:R1:W-:Y:S02]  /*e370*/  LDGSTS.E.BYPASS.LTC128B.128 [R5+0x5400], desc[UR36][R2.64+0x80], !P2 ;  /* 0x0540008002057fae */ /* 0x0043e4000d101d64 */
.L_x_384:
        /* <DEDUP_REMOVED lines=19> */
[----:B------:R-:W-:-:S04]  /*e4b0*/  IMAD R21, R8, UR5, R21 ;  /* 0x0000000508157c24 */ /* 0x000fc8000f8e0215 */
[----:B------:R-:W-:-:S07]  /*e4c0*/  IMAD.IADD R21, R3, 0x1, R21 ;  /* 0x0000000103157824 */ /* 0x000fce00078e0215 */
.L_x_282:
        /* <DEDUP_REMOVED lines=10> */
.L_x_283:
[----:B------:R-:W-:Y:S01]  /*e570*/  IMAD.MOV.U32 R3, RZ, RZ, R21 ;  /* 0x000000ffff037224 */ /* 0x000fe200078e0015 */
[----:B------:R-:W-:Y:S01]  /*e580*/  ULDC.64 UR4, c[0x0][0x330] ;  /* 0x0000cc0000047ab9 */ /* 0x000fe20000000a00 */
[----:B------:R-:W-:Y:S01]  /*e590*/  ULDC.64 UR6, c[0x0][0x318] ;  /* 0x0000c60000067ab9 */ /* 0x000fe20000000a00 */
[----:B------:R1:W-:Y:S01]  /*e5a0*/  SYNCS.ARRIVE.TRANS64.A1T0 RZ, [R4+URZ+0x2a850], RZ ;  /* 0x02a850ff04ff79a7 */ /* 0x0003e2000810003f */
[----:B------:R-:W-:Y:S01]  /*e5b0*/  IMAD.WIDE.U32 R2, R26, UR4, R2 ;  /* 0x000000041a027c25 */ /* 0x000fe2000f8e0002 */
[----:B------:R-:W-:-:S03]  /*e5c0*/  MOV R10, R27 ;  /* 0x0000001b000a7202 */ /* 0x000fc60000000f00 */
[----:B------:R-:W-:Y:S01]  /*e5d0*/  IMAD R3, R26, UR5, R3 ;  /* 0x000000051a037c24 */ /* 0x000fe2000f8e0203 */
[C---:B------:R-:W-:Y:S01]  /*e5e0*/  LEA R18, P0, R2.reuse, UR6, 0x1 ;  /* 0x0000000602127c11 */ /* 0x040fe2000f8008ff */
[C---:B------:R-:W-:Y:S02]  /*e5f0*/  VIADD R0, R25.reuse, 0xffffffff ;  /* 0xffffffff19007836 */ /* 0x040fe40000000000 */
[----:B------:R-:W-:Y:S01]  /*e600*/  IMAD.MOV.U32 R17, RZ, RZ, R28 ;  /* 0x000000ffff117224 */ /* 0x000fe200078e001c */
[----:B------:R-:W-:Y:S01]  /*e610*/  LEA.HI.X R24, R2, UR7, R3, 0x1, P0 ;  /* 0x0000000702187c11 */ /* 0x000fe200080f0c03 */
[----:B------:R-:W-:Y:S01]  /*e620*/  IMAD.MOV.U32 R30, RZ, RZ, R25 ;  /* 0x000000ffff1e7224 */ /* 0x000fe200078e0019 */
[----:B------:R-:W-:-:S13]  /*e630*/  ISETP.GT.AND P0, PT, R25, R36, PT ;  /* 0x000000241900720c */ /* 0x000fda0003f04270 */
[----:B-1----:R-:W-:Y:S05]  /*e640*/  @P0 BRA `(.L_x_284) ;  /* 0xfffffff0003c0947 */ /* 0x002fea000383ffff */
.L_x_271:
[----:B------:R-:W-:Y:S05]  /*e650*/  BSYNC B0 ;  /* 0x0000000000007941 */ /* 0x000fea0003800000 */
.L_x_270:
[----:B------:R-:W1:Y:S01]  /*e660*/  S2R R2, SR_TID.X ;  /* 0x0000000000027919 */ /* 0x000e620000002100 */
[----:B------:R-:W-:Y:S01]  /*e670*/  BSSY B0, `(.L_x_285) ;  /* 0x0000010000007945 */ /* 0x000fe20003800000 */
[----:B-1----:R-:W-:-:S04]  /*e680*/  LOP3.LUT R2, R2, 0x7f, RZ, 0xc0, !PT ;  /* 0x0000007f02027812 */ /* 0x002fc800078ec0ff */
[----:B------:R-:W-:-:S13]  /*e690*/  ISETP.NE.AND P0, PT, R2, RZ, PT ;  /* 0x000000ff0200720c */ /* 0x000fda0003f05270 */
[----:B------:R-:W-:Y:S05]  /*e6a0*/  @P0 BRA `(.L_x_286) ;  /* 0x0000000000300947 */ /* 0x000fea0003800000 */
[----:B------:R-:W1:Y:S01]  /*e6b0*/  S2R R5, SR_LANEID ;  /* 0x0000000000057919 */ /* 0x000e620000000000 */
[----:B------:R-:W-:Y:S01]  /*e6c0*/  VOTEU.ANY UR4, UPT, PT ;  /* 0x0000000000047886 */ /* 0x000fe200038e0100 */
[----:B0-----:R-:W0:Y:S01]  /*e6d0*/  LDC.64 R2, c[0x0][0xc60] ;  /* 0x00031800ff027b82 */ /* 0x001e220000000a00 */
[----:B------:R-:W1:Y:S02]  /*e6e0*/  FLO.U32 R0, UR4 ;  /* 0x0000000400007d00 */ /* 0x000e6400080e0000 */
[----:B-1----:R-:W-:-:S06]  /*e6f0*/  ISETP.EQ.U32.AND P0, PT, R0, R5, PT ;  /* 0x000000050000720c */ /* 0x002fcc0003f02070 */
[----:B------:R-:W0:Y:S07]  /*e700*/  POPC R5, UR4 ;  /* 0x0000000400057d09 */ /* 0x000e2e0008000000 */
[----:B0-----:R-:W3:Y:S01]  /*e710*/  @P0 ATOMG.E.ADD.STRONG.GPU PT, R3, desc[UR36][R2.64], R5 ;  /* 0x00000005020309a8 */ /* 0x001ee200081ee1e4 */
[----:B------:R-:W0:Y:S02]  /*e720*/  S2R R4, SR_LTMASK ;  /* 0x0000000000047919 */ /* 0x000e240000003900 */
[----:B0-----:R-:W-:-:S04]  /*e730*/  LOP3.LUT R4, R4, UR4, RZ, 0xc0, !PT ;  /* 0x0000000404047c12 */ /* 0x001fc8000f8ec0ff */
[----:B------:R-:W0:Y:S01]  /*e740*/  POPC R7, R4 ;  /* 0x0000000400077309 */ /* 0x000e220000000000 */
[----:B---3--:R-:W0:Y:S02]  /*e750*/  SHFL.IDX PT, R0, R3, R0, 0x1f ;  /* 0x00001f0003007589 */ /* 0x008e2400000e0000 */
[----:B0-----:R-:W-:-:S07]  /*e760*/  IADD3 R16, R0, UR39, R7 ;  /* 0x0000002700107c10 */ /* 0x001fce000fffe007 */
.L_x_286:
[----:B------:R-:W-:Y:S05]  /*e770*/  BSYNC B0 ;  /* 0x0000000000007941 */ /* 0x000fea0003800000 */
.L_x_285:
[----:B------:R-:W-:-:S13]  /*e780*/  LOP3.LUT P0, RZ, R23, 0x10, RZ, 0xc0, !PT ;  /* 0x0000001017ff7812 */ /* 0x000fda000780c0ff */
[----:B------:R-:W-:Y:S05]  /*e790*/  @!P0 BRA `(.L_x_287) ;  /* 0x0000000000048947 */ /* 0x000fea0003800000 */
[----:B------:R-:W-:Y:S01]  /*e7a0*/  BPT.TRAP 0x1 ;  /* 0x000000040000795c */ /* 0x000fe20000300000 */
.L_x_287:
[----:B------:R-:W-:Y:S01]  /*e7b0*/  IMAD R0, R27, 0x8, R22 ;  /* 0x000000081b007824 */ /* 0x000fe200078e0216 */
[----:B0-----:R-:W-:Y:S01]  /*e7c0*/  SHF.L.U32 R3, R28, 0x1f, RZ ;  /* 0x0000001f1c037819 */ /* 0x001fe200000006ff */
[----:B------:R-:W-:Y:S01]  /*e7d0*/  BSSY B0, `(.L_x_288) ;  /* 0x0000004000007945 */ /* 0x000fe20003800000 */
[----:B------:R-:W-:Y:S02]  /*e7e0*/  IMAD R6, R25, -0x60, R34 ;  /* 0xffffffa019067824 */ /* 0x000fe400078e0222 */
[----:B------:R-:W0:Y:S02]  /*e7f0*/  SYNCS.PHASECHK.TRANS64.TRYWAIT P0, [R0+URZ+0x2a860], R3 ;  /* 0x02a86003000075a7 */ /* 0x000e24000800017f */
[----:B0-----:R-:W-:Y:S05]  /*e800*/  @!P0 BRA `(.L_x_289) ;  /* 0x0000003800d48947 */ /* 0x001fea0003800000 */
.L_x_385:
[----:B------:R-:W-:Y:S05]  /*e810*/  BSYNC B0 ;  /* 0x0000000000007941 */ /* 0x000fea0003800000 */
.L_x_288:
[----:B------:R-:W1:Y:S01]  /*e820*/  S2R R2, SR_TID.X ;  /* 0x0000000000027919 */ /* 0x000e620000002100 */
[----:B------:R-:W-:Y:S01]  /*e830*/  UMOV UR4, 0xffffffff ;  /* 0xffffffff00047882 */ /* 0x000fe20000000000 */
[----:B------:R-:W-:Y:S01]  /*e840*/  IMAD R7, R27, 0x3000, R32 ;  /* 0x000030001b077824 */ /* 0x000fe200078e0220 */
[----:B-1----:R-:W-:-:S04]  /*e850*/  LOP3.LUT R2, R2, 0x7f, RZ, 0xc0, !PT ;  /* 0x0000007f02027812 */ /* 0x002fc800078ec0ff */
[----:B------:R-:W-:-:S05]  /*e860*/  SHF.R.U32.HI R2, RZ, 0x3, R2 ;  /* 0x00000003ff027819 */ /* 0x000fca0000011602 */
[----:B------:R-:W-:Y:S01]  /*e870*/  IMAD.IADD R6, R6, 0x1, -R2 ;  /* 0x0000000106067824 */ /* 0x000fe200078e0a02 */
[----:B------:R-:W-:Y:S06]  /*e880*/  BRA.DIV UR4, `(.L_x_290) ;  /* 0x0000003a04c87947 */ /* 0x000fec000b800000 */
[----:B------:R-:W1:Y:S01]  /*e890*/  S2R R2, SR_TID.X ;  /* 0x0000000000027919 */ /* 0x000e620000002100 */
[----:B------:R-:W-:Y:S01]  /*e8a0*/  LOP3.LUT P0, RZ, R29, 0x2, RZ, 0xc0, !PT ;  /* 0x000000021dff7812 */ /* 0x000fe2000780c0ff */
[----:B------:R-:W-:Y:S01]  /*e8b0*/  IMAD R4, R7, 0x2, R22 ;  /* 0x0000000207047824 */ /* 0x000fe200078e0216 */
[----:B--2---:R-:W2:Y:S02]  /*e8c0*/  SHFL.IDX PT, R14, R18, RZ, 0x181f ;  /* 0x00181fff120e7589 */ /* 0x004ea400000e0000 */
[----:B------:R-:W-:Y:S02]  /*e8d0*/  ISETP.LT.OR P3, PT, R6, 0x1, !P0 ;  /* 0x000000010600780c */ /* 0x000fe40004761670 */
[----:B0-----:R-:W0:Y:S04]  /*e8e0*/  SHFL.IDX PT, R3, R24, RZ, 0x181f ;  /* 0x00181fff18037589 */ /* 0x001e2800000e0000 */
[----:B------:R-:W-:Y:S04]  /*e8f0*/  SHFL.IDX PT, R10, R18, 0x2, 0x181f ;  /* 0x00581f00120a7f89 */ /* 0x000fe800000e0000 */
[----:B------:R-:W-:Y:S01]  /*e900*/  SHFL.IDX PT, R7, R24, 0x2, 0x181f ;  /* 0x00581f0018077f89 */ /* 0x000fe200000e0000 */
[----:B-1----:R-:W-:Y:S01]  /*e910*/  IMAD.SHL.U32 R8, R2, 0x8, RZ ;  /* 0x0000000802087824 */ /* 0x002fe200078e00ff */
[----:B------:R-:W-:-:S04]  /*e920*/  LOP3.LUT R2, R29, 0x1, RZ, 0xc0, !PT ;  /* 0x000000011d027812 */ /* 0x000fc800078ec0ff */
[----:B------:R-:W-:Y:S02]  /*e930*/  LOP3.LUT R8, R8, 0x38, RZ, 0xc0, !PT ;  /* 0x0000003808087812 */ /* 0x000fe400078ec0ff */
[----:B------:R-:W-:-:S03]  /*e940*/  ISETP.NE.U32.AND P1, PT, R2, 0x1, PT ;  /* 0x000000010200780c */ /* 0x000fc60003f25070 */
[----:B------:R-:W-:Y:S01]  /*e950*/  IMAD.SHL.U32 R5, R8, 0x2, RZ ;  /* 0x0000000208057824 */ /* 0x000fe200078e00ff */
[----:B------:R-:W-:Y:S01]  /*e960*/  ISETP.LT.OR P2, PT, R6, 0x1, P1 ;  /* 0x000000010600780c */ /* 0x000fe20000f41670 */
[----:B------:R-:W-:Y:S03]  /*e970*/  SHFL.IDX PT, R8, R24, 0x1, 0x181f ;  /* 0x00381f0018087f89 */ /* 0x000fe600000e0000 */
[----:B--2---:R-:W-:Y:S02]  /*e980*/  IADD3 R2, P4, R14, R5, RZ ;  /* 0x000000050e027210 */ /* 0x004fe40007f9e0ff */
[----:B------:R-:W1:Y:S02]  /*e990*/  SHFL.IDX PT, R14, R18, 0x1, 0x181f ;  /* 0x00381f00120e7f89 */ /* 0x000e6400000e0000 */
[----:B0-----:R-:W-:-:S05]  /*e9a0*/  IADD3.X R3, RZ, R3, RZ, P4, !PT ;  /* 0x00000003ff037210 */ /* 0x001fca00027fe4ff */
[----:B------:R-:W-:Y:S01]  /*e9b0*/  LDGSTS.E.BYPASS.LTC128B.128 [R4+0x400], desc[UR36][R2.64], !P2 ;  /* 0x0040000002047fae */ /* 0x000fe2000d101d64 */
[----:B------:R-:W-:-:S03]  /*e9c0*/  ISETP.LT.OR P2, PT, R6, 0x11, P1 ;  /* 0x000000110600780c */ /* 0x000fc60000f41670 */
[----:B------:R1:W-:Y:S01]  /*e9d0*/  LDGSTS.E.BYPASS.LTC128B.128 [R4+0x3400], desc[UR36][R2.64+0x80], !P3 ;  /* 0x0340008002047fae */ /* 0x0003e2000d901d64 */
[----:B------:R-:W-:Y:S02]  /*e9e0*/  ISETP.LT.OR P3, PT, R6, 0x11, !P0 ;  /* 0x000000110600780c */ /* 0x000fe40004761670 */
[----:B-1----:R-:W-:Y:S02]  /*e9f0*/  IADD3 R2, P4, R14, R5, RZ ;  /* 0x000000050e027210 */ /* 0x002fe40007f9e0ff */
[----:B------:R-:W0:Y:S03]  /*ea00*/  SHFL.IDX PT, R14, R18, 0x3, 0x181f ;  /* 0x00781f00120e7f89 */ /* 0x000e2600000e0000 */
[----:B------:R-:W-:Y:S02]  /*ea10*/  IMAD.X R3, RZ, RZ, R8, P4 ;  /* 0x000000ffff037224 */ /* 0x000fe400020e0608 */
[----:B------:R-:W1:Y:S04]  /*ea20*/  SHFL.IDX PT, R8, R24, 0x3, 0x181f ;  /* 0x00781f0018087f89 */ /* 0x000e6800000e0000 */
[----:B------:R-:W-:Y:S01]  /*ea30*/  LDGSTS.E.BYPASS.LTC128B.128 [R4+0xc00], desc[UR36][R2.64], !P2 ;  /* 0x00c0000002047fae */ /* 0x000fe2000d101d64 */
[----:B------:R-:W-:-:S03]  /*ea40*/  ISETP.LT.OR P2, PT, R6, 0x21, P1 ;  /* 0x000000210600780c */ /* 0x000fc60000f41670 */
[----:B------:R2:W-:Y:S01]  /*ea50*/  LDGSTS.E.BYPASS.LTC128B.128 [R4+0x3c00], desc[UR36][R2.64+0x80], !P3 ;  /* 0x03c0008002047fae */ /* 0x0005e2000d901d64 */
[----:B------:R-:W-:Y:S02]  /*ea60*/  ISETP.LT.OR P3, PT, R6, 0x21, !P0 ;  /* 0x000000210600780c */ /* 0x000fe40004761670 */
[----:B--2---:R-:W-:Y:S02]  /*ea70*/  IADD3 R2, P4, R10, R5, RZ ;  /* 0x000000050a027210 */ /* 0x004fe40007f9e0ff */
[----:B------:R-:W2:Y:S03]  /*ea80*/  SHFL.IDX PT, R10, R18, 0x4, 0x181f ;  /* 0x00981f00120a7f89 */ /* 0x000ea600000e0000 */
[----:B------:R-:W-:Y:S02]  /*ea90*/  IMAD.X R3, RZ, RZ, R7, P4 ;  /* 0x000000ffff037224 */ /* 0x000fe400020e0607 */
[----:B------:R-:W3:Y:S04]  /*eaa0*/  SHFL.IDX PT, R7, R24, 0x4, 0x181f ;  /* 0x00981f0018077f89 */ /* 0x000ee800000e0000 */
[----:B------:R-:W-:Y:S01]  /*eab0*/  LDGSTS.E.BYPASS.LTC128B.128 [R4+0x1400], desc[UR36][R2.64], !P2 ;  /* 0x0140000002047fae */ /* 0x000fe2000d101d64 */
[----:B------:R-:W-:-:S03]  /*eac0*/  ISETP.LT.OR P2, PT, R6, 0x31, P1 ;  /* 0x000000310600780c */ /* 0x000fc60000f41670 */
[----:B------:R0:W-:Y:S01]  /*ead0*/  LDGSTS.E.BYPASS.LTC128B.128 [R4+0x4400], desc[UR36][R2.64+0x80], !P3 ;  /* 0x0440008002047fae */ /* 0x0001e2000d901d64 */
[----:B------:R-:W-:-:S03]  /*eae0*/  ISETP.LT.OR P3, PT, R6, 0x31, !P0 ;  /* 0x000000310600780c */ /* 0x000fc60004761670 */
[----:B------:R-:W4:Y:S01]  /*eaf0*/  SHFL.IDX PT, R24, R24, 0x5, 0x181f ;  /* 0x00b81f0018187f89 */ /* 0x000f2200000e0000 */
[----:B0-----:R-:W-:-:S03]  /*eb00*/  IADD3 R2, P4, R14, R5, RZ ;  /* 0x000000050e027210 */ /* 0x001fc60007f9e0ff */
[----:B------:R0:W0:Y:S02]  /*eb10*/  SHFL.IDX PT, R14, R18, 0x5, 0x181f ;  /* 0x00b81f00120e7f89 */ /* 0x00002400000e0000 */
[----:B-1----:R-:W-:-:S05]  /*eb20*/  IMAD.X R3, RZ, RZ, R8, P4 ;  /* 0x000000ffff037224 */ /* 0x002fca00020e0608 */
[----:B------:R-:W-:Y:S01]  /*eb30*/  LDGSTS.E.BYPASS.LTC128B.128 [R4+0x1c00], desc[UR36][R2.64], !P2 ;  /* 0x01c0000002047fae */ /* 0x000fe2000d101d64 */
[----:B------:R-:W-:-:S03]  /*eb40*/  ISETP.LT.OR P2, PT, R6, 0x41, P1 ;  /* 0x000000410600780c */ /* 0x000fc60000f41670 */
[----:B------:R2:W-:Y:S01]  /*eb50*/  LDGSTS.E.BYPASS.LTC128B.128 [R4+0x4c00], desc[UR36][R2.64+0x80], !P3 ;  /* 0x04c0008002047fae */ /* 0x0005e2000d901d64 */
[----:B------:R-:W-:Y:S02]  /*eb60*/  ISETP.LT.OR P3, PT, R6, 0x41, !P0 ;  /* 0x000000410600780c */ /* 0x000fe40004761670 */
[----:B--2---:R-:W-:-:S05]  /*eb70*/  IADD3 R2, P4, R10, R5, RZ ;  /* 0x000000050a027210 */ /* 0x004fca0007f9e0ff */
[----:B---3--:R-:W-:-:S05]  /*eb80*/  IMAD.X R3, RZ, RZ, R7, P4 ;  /* 0x000000ffff037224 */ /* 0x008fca00020e0607 */
[----:B------:R1:W-:Y:S04]  /*eb90*/  LDGSTS.E.BYPASS.LTC128B.128 [R4+0x2400], desc[UR36][R2.64], !P2 ;  /* 0x0240000002047fae */ /* 0x0003e8000d101d64 */
[----:B0---4-:R1:W-:Y:S02]  /*eba0*/  LDGSTS.E.BYPASS.LTC128B.128 [R4+0x5400], desc[UR36][R2.64+0x80], !P3 ;  /* 0x0540008002047fae */ /* 0x0113e4000d901d64 */
.L_x_399:
[C---:B------:R-:W-:Y:S02]  /*ebb0*/  ISETP.LT.OR P1, PT, R6.reuse, 0x51, P1 ;  /* 0x000000510600780c */ /* 0x040fe40000f21670 */
[----:B------:R-:W-:Y:S02]  /*ebc0*/  ISETP.LT.OR P0, PT, R6, 0x51, !P0 ;  /* 0x000000510600780c */ /* 0x000fe40004701670 */
[----:B-1----:R-:W-:-:S05]  /*ebd0*/  IADD3 R2, P2, R14, R5, RZ ;  /* 0x000000050e027210 */ /* 0x002fca0007f5e0ff */
[----:B------:R-:W-:-:S05]  /*ebe0*/  IMAD.X R3, RZ, RZ, R24, P2 ;  /* 0x000000ffff037224 */ /* 0x000fca00010e0618 */
[----:B------:R-:W-:Y:S01]  /*ebf0*/  @!PT LDS RZ, [RZ] ;  /* 0x00000000fffff984 */ /* 0x000fe20000000800 */
[----:B------:R-:W-:Y:S01]  /*ec00*/  @!PT LDS RZ, [RZ] ;  /* 0x00000000fffff984 */ /* 0x000fe20000000800 */
[----:B------:R-:W-:Y:S01]  /*ec10*/  @!PT LDS RZ, [RZ] ;  /* 0x00000000fffff984 */ /* 0x000fe20000000800 */
[----:B------:R0:W-:Y:S04]  /*ec20*/  LDGSTS.E.BYPASS.LTC128B.128 [R4+0x2c00], desc[UR36][R2.64], !P1 ;  /* 0x02c0000002047fae */ /* 0x0001e8000c901d64 */
[----:B------:R0:W-:Y:S01]  /*ec30*/  LDGSTS.E.BYPASS.LTC128B.128 [R4+0x5c00], desc[UR36][R2.64+0x80], !P0 ;  /* 0x05c0008002047fae */ /* 0x0001e2000c101d64 */
[----:B------:R-:W-:Y:S01]  /*ec40*/  PLOP3.LUT P0, PT, PT, PT, PT, 0x80, 0x0 ;  /* 0x000000000000781c */ /* 0x000fe20003f0f070 */
[----:B------:R-:W-:-:S12]  /*ec50*/  NOP ;  /* 0x0000000000007918 */ /* 0x000fd80000000000 */
.L_x_291:
        /* <DEDUP_REMOVED lines=10> */
.L_x_292:
[----:B------:R1:W-:Y:S01]  /*ed00*/  SYNCS.ARRIVE.TRANS64.A1T0 RZ, [R0+URZ+0x2a850], RZ ;  /* 0x02a850ff00ff79a7 */ /* 0x0003e2000810003f */
[----:B------:R-:W-:-:S04]  /*ed10*/  IADD3 R27, R27, 0x1, RZ ;  /* 0x000000011b1b7810 */ /* 0x000fc80007ffe0ff */
[----:B------:R-:W-:-:S04]  /*ed20*/  ISETP.NE.AND P0, PT, R27, 0x2, PT ;  /* 0x000000021b00780c */ /* 0x000fc80003f05270 */
[----:B0-----:R-:W-:Y:S02]  /*ed30*/  SEL R3, RZ, 0x1, P0 ;  /* 0x00000001ff037807 */ /* 0x001fe40000000000 */
[----:B------:R-:W-:Y:S02]  /*ed40*/  SEL R27, R27, RZ, P0 ;  /* 0x000000ff1b1b7207 */ /* 0x000fe40000000000 */
[----:B-1----:R-:W-:-:S07]  /*ed50*/  LOP3.LUT R28, R28, R3, RZ, 0x3c, !PT ;  /* 0x000000031c1c7212 */ /* 0x002fce00078e3cff */
.L_x_249:
[----:B------:R-:W-:Y:S05]  /*ed60*/  BSYNC B7 ;  /* 0x0000000000077941 */ /* 0x000fea0003800000 */
.L_x_247:
[----:B------:R-:W-:-:S13]  /*ed70*/  LOP3.LUT P0, RZ, R23, 0x80, RZ, 0xc0, !PT ;  /* 0x0000008017ff7812 */ /* 0x000fda000780c0ff */
[----:B------:R-:W-:Y:S05]  /*ed80*/  @!P0 BRA `(.L_x_293) ;  /* 0x0000000000248947 */ /* 0x000fea0003800000 */
[----:B------:R-:W-:Y:S05]  /*ed90*/  WARPSYNC.ALL ;  /* 0x0000000000007948 */ /* 0x000fea0003800000 */
[----:B------:R-:W0:Y:S08]  /*eda0*/  S2UR UR5, SR_CgaCtaId ;  /* 0x00000000000579c3 */ /* 0x000e300000008800 */
[----:B------:R-:W-:Y:S06]  /*edb0*/  BAR.SYNC.DEFER_BLOCKING 0x5, 0x180 ;  /* 0x0146000000007b1d */ /* 0x000fec0000010000 */
[----:B------:R-:W-:-:S02]  /*edc0*/  UMOV UR4, 0x400 ;  /* 0x0000040000047882 */ /* 0x000fc40000000000 */
[----:B0-----:R-:W-:-:S06]  /*edd0*/  ULEA UR4, UR5, UR4, 0x18 ;  /* 0x0000000405047291 */ /* 0x001fcc000f8ec03f */
[----:B------:R-:W-:-:S05]  /*ede0*/  IMAD.U32 R22, RZ, RZ, UR4 ;  /* 0x00000004ff167e24 */ /* 0x000fca000f8e00ff */
[----:B------:R0:W1:Y:S01]  /*edf0*/  LDS.128 R16, [R22+0x2a8d0] ;  /* 0x02a8d00016107984 */ /* 0x0000620000000c00 */
[----:B------:R-:W-:Y:S06]  /*ee00*/  BAR.ARV 0x4, 0x180 ;  /* 0x0106000000007b1d */ /* 0x000fec0000002000 */
[----:B------:R-:W-:Y:S05]  /*ee10*/  BRA `(.L_x_294) ;  /* 0x0000000800d07947 */ /* 0x000fea0003800000 */
.L_x_293:
[----:B------:R-:W0:Y:S01]  /*ee20*/  S2R R0, SR_TID.X ;  /* 0x0000000000007919 */ /* 0x000e220000002100 */
[----:B------:R-:W-:Y:S01]  /*ee30*/  UMOV UR4, 0xffffffff ;  /* 0xffffffff00047882 */ /* 0x000fe20000000000 */
[----:B0-----:R-:W-:-:S04]  /*ee40*/  LOP3.LUT R9, R0, 0x1f, RZ, 0xc0, !PT ;  /* 0x0000001f00097812 */ /* 0x001fc800078ec0ff */
[----:B------:R-:W-:Y:S01]  /*ee50*/  ISETP.NE.AND P0, PT, R9, 0x1f, PT ;  /* 0x0000001f0900780c */ /* 0x000fe20003f05270 */
[----:B------:R-:W-:-:S12]  /*ee60*/  BRA.DIV UR4, `(.L_x_295) ;  /* 0x0000003e043c7947 */ /* 0x000fd8000b800000 */
[----:B------:R-:W-:Y:S01]  /*ee70*/  IMAD.IADD R7, R19, 0x1, R9 ;  /* 0x0000000113077824 */ /* 0x000fe200078e0209 */
[----:B------:R-:W-:-:S04]  /*ee80*/  ULDC UR4, c[0x0][0xc3c] ;  /* 0x00030f0000047ab9 */ /* 0x000fc80000000800 */
[----:B------:R-:W-:-:S13]  /*ee90*/  ISETP.GE.OR P1, PT, R7, UR4, !P0 ;  /* 0x0000000407007c0c */ /* 0x000fda000c726670 */
[----:B------:R-:W0:Y:S08]  /*eea0*/  @!P1 LDC.64 R4, c[0x0][0xc80] ;  /* 0x00032000ff049b82 */ /* 0x000e300000000a00 */
[----:B------:R-:W1:Y:S01]  /*eeb0*/  @!P1 LDC.64 R2, c[0x0][0xc78] ;  /* 0x00031e00ff029b82 */ /* 0x000e620000000a00 */
[----:B0-----:R-:W-:-:S06]  /*eec0*/  @!P1 IMAD.WIDE R4, R7, 0x4, R4 ;  /* 0x0000000407049825 */ /* 0x001fcc00078e0204 */
[----:B------:R-:W2:Y:S01]  /*eed0*/  @!P1 LDG.E R4, desc[UR36][R4.64] ;  /* 0x0000002404049981 */ /* 0x000ea2000c1e1900 */
[----:B-1----:R-:W-:-:S06]  /*eee0*/  @!P1 IMAD.WIDE R2, R7, 0x4, R2 ;  /* 0x0000000407029825 */ /* 0x002fcc00078e0202 */
[----:B------:R-:W3:Y:S01]  /*eef0*/  @!P1 LDG.E R2, desc[UR36][R2.64] ;  /* 0x0000002402029981 */ /* 0x000ee2000c1e1900 */
[----:B------:R-:W-:Y:S02]  /*ef00*/  IMAD.MOV.U32 R7, RZ, RZ, RZ ;  /* 0x000000ffff077224 */ /* 0x000fe400078e00ff */
[----:B------:R-:W-:Y:S01]  /*ef10*/  IMAD.MOV.U32 R10, RZ, RZ, RZ ;  /* 0x000000ffff0a7224 */ /* 0x000fe200078e00ff */
[C---:B------:R-:W-:Y:S02]  /*ef20*/  ISETP.GE.U32.AND P2, PT, R9.reuse, 0x2, PT ;  /* 0x000000020900780c */ /* 0x040fe40003f46070 */
[C---:B------:R-:W-:Y:S02]  /*ef30*/  ISETP.GE.U32.AND P3, PT, R9.reuse, 0x4, PT ;  /* 0x000000040900780c */ /* 0x040fe40003f66070 */
[C---:B------:R-:W-:Y:S02]  /*ef40*/  ISETP.GE.U32.AND P4, PT, R9.reuse, 0x8, PT ;  /* 0x000000080900780c */ /* 0x040fe40003f86070 */
[----:B------:R-:W-:Y:S01]  /*ef50*/  ISETP.GE.U32.AND P5, PT, R9, 0x10, PT ;  /* 0x000000100900780c */ /* 0x000fe20003fa6070 */
[----:B------:R-:W-:Y:S04]  /*ef60*/  SHFL.IDX PT, R0, R16, RZ, 0x1f ;  /* 0x00001fff10007589 */ /* 0x000fe800000e0000 */
[----:B------:R-:W-:Y:S01]  /*ef70*/  SHFL.IDX PT, R8, R16, 0x1, 0x1f ;  /* 0x00201f0010087f89 */ /* 0x000fe200000e0000 */
[----:B--2---:R-:W-:-:S02]  /*ef80*/  @!P1 IMAD.MOV.U32 R7, RZ, RZ, R4 ;  /* 0x000000ffff079224 */ /* 0x004fc400078e0004 */
[----:B---3--:R-:W-:-:S04]  /*ef90*/  @!P1 IMAD.MOV.U32 R10, RZ, RZ, R2 ;  /* 0x000000ffff0a9224 */ /* 0x008fc800078e0002 */
[----:B------:R-:W-:-:S05]  /*efa0*/  IMAD R13, R10, R7, RZ ;  /* 0x000000070a0d7224 */ /* 0x000fca00078e02ff */
[----:B------:R-:W0:Y:S01]  /*efb0*/  SHFL.UP PT, R14, R13, 0x1, RZ ;  /* 0x042000000d0e7989 */ /* 0x000e2200000e00ff */
[----:B------:R-:W-:-:S04]  /*efc0*/  ISETP.NE.AND P1, PT, R9, RZ, PT ;  /* 0x000000ff0900720c */ /* 0x000fc80003f25270 */
        /* <DEDUP_REMOVED lines=14> */
[----:B------:R0:W1:Y:S01]  /*f0b0*/  SHFL.IDX PT, R14, R2, 0x1f, 0x1f ;  /* 0x03e01f00020e7f89 */ /* 0x00006200000e0000 */
[----:B------:R-:W-:-:S07]  /*f0c0*/  IMAD.MOV.U32 R6, RZ, RZ, RZ ;  /* 0x000000ffff067224 */ /* 0x000fce00078e00ff */
.L_x_409:
[----:B------:R-:W-:Y:S02]  /*f0d0*/  ULDC UR4, c[0x0][0xc38] ;  /* 0x00030e0000047ab9 */ /* 0x000fe40000000800 */
[----:B------:R-:W-:-:S04]  /*f0e0*/  IMAD.U32 R5, RZ, RZ, UR4 ;  /* 0x00000004ff057e24 */ /* 0x000fc8000f8e00ff */
[----:B-1----:R-:W-:-:S05]  /*f0f0*/  IMAD R14, R14, R5, RZ ;  /* 0x000000050e0e7224 */ /* 0x002fca00078e02ff */
[----:B------:R-:W-:-:S04]  /*f100*/  IADD3 R9, R8, R14, RZ ;  /* 0x0000000e08097210 */ /* 0x000fc80007ffe0ff */
[----:B------:R-:W-:-:S13]  /*f110*/  ISETP.GT.AND P6, PT, R9, R0, PT ;  /* 0x000000000900720c */ /* 0x000fda0003fc4270 */
[----:B------:R-:W-:Y:S05]  /*f120*/  @P6 BRA `(.L_x_296) ;  /* 0x0000000000a46947 */ /* 0x000fea0003800000 */
.L_x_299:
[----:B0-----:R-:W0:Y:S01]  /*f130*/  LDC R2, c[0x0][0xc3c] ;  /* 0x00030f00ff027b82 */ /* 0x001e220000000800 */
[----:B------:R-:W-:-:S05]  /*f140*/  VIADD R19, R19, 0x1f ;  /* 0x0000001f13137836 */ /* 0x000fca0000000000 */
[----:B0-----:R-:W-:-:S13]  /*f150*/  ISETP.GE.AND P6, PT, R19, R2, PT ;  /* 0x000000021300720c */ /* 0x001fda0003fc6270 */
[----:B------:R-:W-:Y:S05]  /*f160*/  @P6 BRA `(.L_x_297) ;  /* 0x0000000400b86947 */ /* 0x000fea0003800000 */
[----:B------:R-:W0:Y:S01]  /*f170*/  S2R R3, SR_TID.X ;  /* 0x0000000000037919 */ /* 0x000e220000002100 */
[----:B------:R-:W-:Y:S01]  /*f180*/  IMAD.MOV.U32 R7, RZ, RZ, RZ ;  /* 0x000000ffff077224 */ /* 0x000fe200078e00ff */
[----:B0-----:R-:W-:-:S05]  /*f190*/  LOP3.LUT R3, R3, 0x1f, RZ, 0xc0, !PT ;  /* 0x0000001f03037812 */ /* 0x001fca00078ec0ff */
[----:B------:R-:W-:-:S05]  /*f1a0*/  IMAD.IADD R11, R19, 0x1, R3 ;  /* 0x00000001130b7824 */ /* 0x000fca00078e0203 */
[----:B------:R-:W-:-:S13]  /*f1b0*/  ISETP.GE.OR P6, PT, R11, R2, !P0 ;  /* 0x000000020b00720c */ /* 0x000fda00047c6670 */
[----:B------:R-:W0:Y:S08]  /*f1c0*/  @!P6 LDC.64 R2, c[0x0][0xc80] ;  /* 0x00032000ff02eb82 */ /* 0x000e300000000a00 */
[----:B------:R-:W1:Y:S01]  /*f1d0*/  @!P6 LDC.64 R4, c[0x0][0xc78] ;  /* 0x00031e00ff04eb82 */ /* 0x000e620000000a00 */
[----:B------:R-:W-:Y:S02]  /*f1e0*/  IMAD.MOV.U32 R10, RZ, RZ, RZ ;  /* 0x000000ffff0a7224 */ /* 0x000fe400078e00ff */
[----:B0-----:R-:W-:-:S05]  /*f1f0*/  @!P6 IMAD.WIDE R2, R11, 0x4, R2 ;  /* 0x000000040b02e825 */ /* 0x001fca00078e0202 */
[----:B------:R1:W2:Y:S02]  /*f200*/  @!P6 LDG.E R7, desc[UR36][R2.64] ;  /* 0x000000240207e981 */ /* 0x0002a4000c1e1900 */
[----:B-1----:R-:W-:-:S05]  /*f210*/  @!P6 IMAD.WIDE R2, R11, 0x4, R4 ;  /* 0x000000040b02e825 */ /* 0x002fca00078e0204 */
[----:B------:R-:W2:Y:S01]  /*f220*/  @!P6 LDG.E R10, desc[UR36][R2.64] ;  /* 0x00000024020ae981 */ /* 0x000ea2000c1e1900 */
[----:B------:R-:W-:Y:S01]  /*f230*/  UMOV UR4, 0xffffffff ;  /* 0xffffffff00047882 */ /* 0x000fe20000000000 */
[----:B--2---:R-:W-:Y:S02]  /*f240*/  IMAD R13, R10, R7, RZ ;  /* 0x000000070a0d7224 */ /* 0x004fe400078e02ff */
[----:B------:R-:W-:Y:S05]  /*f250*/  BRA.DIV UR4, `(.L_x_298) ;  /* 0x0000003e04787947 */ /* 0x000fea000b800000 */
        /* <DEDUP_REMOVED lines=15> */
[----:B------:R0:W1:Y:S02]  /*f350*/  SHFL.IDX PT, R14, R2, 0x1f, 0x1f ;  /* 0x03e01f00020e7f89 */ /* 0x00006400000e0000 */
.L_x_417:
[----:B------:R-:W-:Y:S02]  /*f360*/  ULDC UR4, c[0x0][0xc38] ;  /* 0x00030e0000047ab9 */ /* 0x000fe40000000800 */
[----:B------:R-:W-:-:S04]  /*f370*/  IMAD.U32 R5, RZ, RZ, UR4 ;  /* 0x00000004ff057e24 */ /* 0x000fc8000f8e00ff */
[----:B-1----:R-:W-:-:S04]  /*f380*/  IMAD R14, R14, R5, RZ ;  /* 0x000000050e0e7224 */ /* 0x002fc800078e02ff */
[----:B------:R-:W-:-:S05]  /*f390*/  IMAD.IADD R9, R14, 0x1, R9 ;  /* 0x000000010e097824 */ /* 0x000fca00078e0209 */
[----:B------:R-:W-:-:S13]  /*f3a0*/  ISETP.GT.AND P6, PT, R9, R0, PT ;  /* 0x000000000900720c */ /* 0x000fda0003fc4270 */
[----:B------:R-:W-:Y:S05]  /*f3b0*/  @!P6 BRA `(.L_x_299) ;  /* 0xfffffffc005ce947 */ /* 0x000fea000383ffff */
.L_x_296:
[----:B------:R-:W-:Y:S01]  /*f3c0*/  IMAD.IADD R9, R9, 0x1, -R14 ;  /* 0x0000000109097824 */ /* 0x000fe200078e0a0e */
[----:B------:R-:W-:-:S03]  /*f3d0*/  UMOV UR4, 0xffffffff ;  /* 0xffffffff00047882 */ /* 0x000fc60000000000 */
[----:B------:R-:W-:-:S05]  /*f3e0*/  IMAD R3, R2, R5, R9 ;  /* 0x0000000502037224 */ /* 0x000fca00078e0209 */
[----:B------:R-:W-:Y:S01]  /*f3f0*/  ISETP.GT.AND P6, PT, R3, R0, PT ;  /* 0x000000000300720c */ /* 0x000fe20003fc4270 */
[----:B------:R-:W-:-:S12]  /*f400*/  BRA.DIV UR4, `(.L_x_300) ;  /* 0x0000003e04c47947 */ /* 0x000fd8000b800000 */
[----:B------:R-:W-:-:S04]  /*f410*/  VOTE.ANY R3, PT, !P6 ;  /* 0x0000000000037806 */ /* 0x000fc800070e0100 */
[----:B------:R-:W1:Y:S02]  /*f420*/  POPC R4, R3 ;  /* 0x0000000300047309 */ /* 0x000e640000000000 */
[----:B-1----:R1:W2:Y:S04]  /*f430*/  SHFL.IDX PT, R7, R7, R4, 0x1f ;  /* 0x00001f0407077589 */ /* 0x0022a800000e0000 */
[----:B------:R1:W3:Y:S02]  /*f440*/  SHFL.IDX PT, R10, R10, R4, 0x1f ;  /* 0x00001f040a0a7589 */ /* 0x0002e400000e0000 */
.L_x_422:
[----:B------:R-:W-:-:S13]  /*f450*/  ISETP.NE.AND P0, PT, R3, RZ, PT ;  /* 0x000000ff0300720c */ /* 0x000fda0003f05270 */
[----:B------:R-:W-:Y:S05]  /*f460*/  @!P0 BRA `(.L_x_301) ;  /* 0x0000000000108947 */ /* 0x000fea0003800000 */
[----:B------:R-:W-:Y:S01]  /*f470*/  UMOV UR4, 0xffffffff ;  /* 0xffffffff00047882 */ /* 0x000fe20000000000 */
[----:B------:R-:W-:Y:S02]  /*f480*/  VIADD R12, R4, 0xffffffff ;  /* 0xffffffff040c7836 */ /* 0x000fe40000000000 */
[----:B------:R-:W-:Y:S05]  /*f490*/  BRA.DIV UR4, `(.L_x_302) ;  /* 0x0000003e04fc7947 */ /* 0x000fea000b800000 */
[----:B------:R4:W0:Y:S02]  /*f4a0*/  SHFL.IDX PT, R6, R2, R12, 0x1f ;  /* 0x00001f0c02067589 */ /* 0x00082400000e0000 */
.L_x_301:
[----:B--2---:R-:W-:Y:S01]  /*f4b0*/  IABS R8, R7 ;  /* 0x0000000700087213 */ /* 0x004fe20000000000 */
[----:B0-----:R-:W-:Y:S01]  /*f4c0*/  IMAD R16, R6, R5, R9 ;  /* 0x0000000506107224 */ /* 0x001fe200078e0209 */
[----:B---3--:R-:W-:Y:S01]  /*f4d0*/  IABS R5, R10 ;  /* 0x0000000a00057213 */ /* 0x008fe20000000000 */
[----:B------:R-:W-:Y:S01]  /*f4e0*/  IMAD.IADD R19, R4, 0x1, R19 ;  /* 0x0000000104137824 */ /* 0x000fe200078e0213 */
[----:B------:R-:W0:Y:S01]  /*f4f0*/  I2F.RP R11, R8 ;  /* 0x00000008000b7306 */ /* 0x000e220000209400 */
[----:B------:R-:W-:-:S07]  /*f500*/  IMAD.IADD R0, R0, 0x1, -R16 ;  /* 0x0000000100007824 */ /* 0x000fce00078e0a10 */
[----:B----4-:R-:W2:Y:S08]  /*f510*/  I2F.RP R12, R5 ;  /* 0x00000005000c7306 */ /* 0x010eb00000209400 */
[----:B0-----:R-:W0:Y:S08]  /*f520*/  MUFU.RCP R11, R11 ;  /* 0x0000000b000b7308 */ /* 0x001e300000001000 */
[----:B--2---:R-:W-:Y:S01]  /*f530*/  MUFU.RCP R12, R12 ;  /* 0x0000000c000c7308 */ /* 0x004fe20000001000 */
[----:B0-----:R-:W-:-:S07]  /*f540*/  IADD3 R2, R11, 0xffffffe, RZ ;  /* 0x0ffffffe0b027810 */ /* 0x001fce0007ffe0ff */
[----:B------:R0:W2:Y:S02]  /*f550*/  F2I.FTZ.U32.TRUNC.NTZ R3, R2 ;  /* 0x0000000200037305 */ /* 0x0000a4000021f000 */
[----:B0-----:R-:W-:Y:S02]  /*f560*/  IMAD.MOV.U32 R2, RZ, RZ, RZ ;  /* 0x000000ffff027224 */ /* 0x001fe400078e00ff */
[----:B--2---:R-:W-:-:S04]  /*f570*/  IMAD.MOV R9, RZ, RZ, -R3 ;  /* 0x000000ffff097224 */ /* 0x004fc800078e0a03 */
[----:B------:R-:W-:-:S04]  /*f580*/  IMAD R9, R9, R8, RZ ;  /* 0x0000000809097224 */ /* 0x000fc800078e02ff */
[----:B------:R-:W-:Y:S01]  /*f590*/  IMAD.HI.U32 R3, R3, R9, R2 ;  /* 0x0000000903037227 */ /* 0x000fe200078e0002 */
[----:B------:R-:W-:Y:S02]  /*f5a0*/  IABS R2, R7 ;  /* 0x0000000700027213 */ /* 0x000fe40000000000 */
[----:B------:R-:W-:-:S03]  /*f5b0*/  IABS R9, R0 ;  /* 0x0000000000097213 */ /* 0x000fc60000000000 */
[----:B------:R-:W-:Y:S02]  /*f5c0*/  IMAD.MOV R2, RZ, RZ, -R2 ;  /* 0x000000ffff027224 */ /* 0x000fe400078e0a02 */
[----:B------:R-:W-:-:S04]  /*f5d0*/  IMAD.HI.U32 R6, R3, R9, RZ ;  /* 0x0000000903067227 */ /* 0x000fc800078e00ff */
[----:B------:R-:W-:Y:S02]  /*f5e0*/  VIADD R3, R12, 0xffffffe ;  /* 0x0ffffffe0c037836 */ /* 0x000fe40000000000 */
[----:B------:R-:W-:-:S04]  /*f5f0*/  IMAD R9, R6, R2, R9 ;  /* 0x0000000206097224 */ /* 0x000fc800078e0209 */
[----:B------:R-:W0:Y:S01]  /*f600*/  F2I.FTZ.U32.TRUNC.NTZ R3, R3 ;  /* 0x0000000300037305 */ /* 0x000e22000021f000 */
[----:B------:R-:W-:-:S13]  /*f610*/  ISETP.GT.U32.AND P1, PT, R8, R9, PT ;  /* 0x000000090800720c */ /* 0x000fda0003f24070 */
[----:B------:R-:W-:Y:S01]  /*f620*/  @!P1 IMAD.IADD R9, R9, 0x1, -R8 ;  /* 0x0000000109099824 */ /* 0x000fe200078e0a08 */
[----:B0-----:R-:W-:Y:S01]  /*f630*/  IADD3 R2, RZ, -R3, RZ ;  /* 0x80000003ff027210 */ /* 0x001fe20007ffe0ff */
[----:B------:R-:W-:Y:S01]  /*f640*/  @!P1 VIADD R6, R6, 0x1 ;  /* 0x0000000106069836 */ /* 0x000fe20000000000 */
[----:B------:R-:W-:Y:S02]  /*f650*/  ISETP.NE.AND P1, PT, R7, RZ, PT ;  /* 0x000000ff0700720c */ /* 0x000fe40003f25270 */
[----:B------:R-:W-:Y:S01]  /*f660*/  ISETP.GE.U32.AND P0, PT, R9, R8, PT ;  /* 0x000000080900720c */ /* 0x000fe20003f06070 */
[----:B------:R-:W-:Y:S02]  /*f670*/  IMAD R9, R2, R5, RZ ;  /* 0x0000000502097224 */ /* 0x000fe400078e02ff */
[----:B------:R-:W-:-:S04]  /*f680*/  IMAD.MOV.U32 R2, RZ, RZ, RZ ;  /* 0x000000ffff027224 */ /* 0x000fc800078e00ff */
[----:B------:R-:W-:Y:S01]  /*f690*/  IMAD.HI.U32 R8, R3, R9, R2 ;  /* 0x0000000903087227 */ /* 0x000fe200078e0002 */
[----:B------:R-:W-:-:S04]  /*f6a0*/  LOP3.LUT R2, R0, R7, RZ, 0x3c, !PT ;  /* 0x0000000700027212 */ /* 0x000fc800078e3cff */
[----:B------:R-:W-:Y:S01]  /*f6b0*/  ISETP.GE.AND P2, PT, R2, RZ, PT ;  /* 0x000000ff0200720c */ /* 0x000fe20003f46270 */
[----:B------:R-:W-:Y:S01]  /*f6c0*/  @P0 VIADD R6, R6, 0x1 ;  /* 0x0000000106060836 */ /* 0x000fe20000000000 */
[----:B------:R-:W-:-:S05]  /*f6d0*/  IABS R2, R10 ;  /* 0x0000000a00027213 */ /* 0x000fca0000000000 */
[----:B------:R-:W-:-:S06]  /*f6e0*/  IMAD.MOV R2, RZ, RZ, -R2 ;  /* 0x000000ffff027224 */ /* 0x000fcc00078e0a02 */
[----:B------:R-:W-:Y:S01]  /*f6f0*/  @!P2 IMAD.MOV R6, RZ, RZ, -R6 ;  /* 0x000000ffff06a224 */ /* 0x000fe200078e0a06 */
[----:B------:R-:W-:-:S04]  /*f700*/  @!P1 LOP3.LUT R6, RZ, R7, RZ, 0x33, !PT ;  /* 0x00000007ff069212 */ /* 0x000fc800078e33ff */
[-C--:B------:R-:W-:Y:S01]  /*f710*/  IABS R3, R6.reuse ;  /* 0x0000000600037213 */ /* 0x080fe20000000000 */
[----:B------:R-:W-:-:S04]  /*f720*/  IMAD R7, R7, R6, RZ ;  /* 0x0000000607077224 */ /* 0x000fc800078e02ff */
[----:B------:R-:W-:-:S04]  /*f730*/  IMAD.HI.U32 R8, R8, R3, RZ ;  /* 0x0000000308087227 */ /* 0x000fc800078e00ff */
[----:B------:R-:W-:Y:S02]  /*f740*/  IMAD R2, R8, R2, R3 ;  /* 0x0000000208027224 */ /* 0x000fe400078e0203 */
[----:B------:R-:W-:-:S03]  /*f750*/  IMAD.IADD R17, R0, 0x1, -R7 ;  /* 0x0000000100117824 */ /* 0x000fc600078e0a07 */
[----:B------:R-:W-:-:S13]  /*f760*/  ISETP.GT.U32.AND P1, PT, R5, R2, PT ;  /* 0x000000020500720c */ /* 0x000fda0003f24070 */
[----:B------:R-:W-:Y:S01]  /*f770*/  @!P1 IMAD.IADD R2, R2, 0x1, -R5 ;  /* 0x0000000102029824 */ /* 0x000fe200078e0a05 */
[----:B------:R-:W-:Y:S02]  /*f780*/  @!P1 IADD3 R8, R8, 0x1, RZ ;  /* 0x0000000108089810 */ /* 0x000fe40007ffe0ff */
[----:B------:R-:W-:Y:S02]  /*f790*/  ISETP.NE.AND P1, PT, R10, RZ, PT ;  /* 0x000000ff0a00720c */ /* 0x000fe40003f25270 */
[----:B------:R-:W-:Y:S02]  /*f7a0*/  ISETP.GE.U32.AND P0, PT, R2, R5, PT ;  /* 0x000000050200720c */ /* 0x000fe40003f06070 */
[----:B------:R-:W-:-:S04]  /*f7b0*/  LOP3.LUT R2, R6, R10, RZ, 0x3c, !PT ;  /* 0x0000000a06027212 */ /* 0x000fc800078e3cff */
[----:B------:R-:W-:-:S07]  /*f7c0*/  ISETP.GE.AND P2, PT, R2, RZ, PT ;  /* 0x000000ff0200720c */ /* 0x000fce0003f46270 */
[----:B------:R-:W-:-:S06]  /*f7d0*/  @P0 VIADD R8, R8, 0x1 ;  /* 0x0000000108080836 */ /* 0x000fcc0000000000 */
[----:B------:R-:W-:Y:S01]  /*f7e0*/  @!P2 IMAD.MOV R8, RZ, RZ, -R8 ;  /* 0x000000ffff08a224 */ /* 0x000fe200078e0a08 */
[----:B------:R-:W-:-:S05]  /*f7f0*/  @!P1 LOP3.LUT R8, RZ, R10, RZ, 0x33, !PT ;  /* 0x0000000aff089212 */ /* 0x000fca00078e33ff */
[----:B------:R-:W-:-:S04]  /*f800*/  IMAD.MOV R3, RZ, RZ, -R8 ;  /* 0x000000ffff037224 */ /* 0x000fc800078e0a08 */
[C---:B------:R-:W-:Y:S02]  /*f810*/  IMAD R18, R10.reuse, R3, R6 ;  /* 0x000000030a127224 */ /* 0x040fe400078e0206 */
[----:B------:R-:W-:-:S05]  /*f820*/  IMAD R3, R10, 0x1000000, R8 ;  /* 0x010000000a037824 */ /* 0x000fca00078e0208 */
[----:B------:R-:W-:Y:S01]  /*f830*/  LEA R18, R18, R3, 0x10 ;  /* 0x0000000312127211 */ /* 0x000fe200078e80ff */
[----:B------:R-:W-:Y:S06]  /*f840*/  BRA `(.L_x_303) ;  /* 0x00000000001c7947 */ /* 0x000fec0003800000 */
.L_x_297:
[----:B------:R-:W-:Y:S01]  /*f850*/  UMOV UR4, URZ ;  /* 0x0000003f00047c82 */ /* 0x000fe20008000000 */
[----:B------:R-:W-:Y:S01]  /*f860*/  UMOV UR5, URZ ;  /* 0x0000003f00057c82 */ /* 0x000fe20008000000 */
[----:B------:R-:W-:Y:S01]  /*f870*/  ULDC UR6, c[0x0][0xc3c] ;  /* 0x00030f0000067ab9 */ /* 0x000fe20000000800 */
[----:B------:R-:W-:Y:S02]  /*f880*/  IMAD.MOV.U32 R16, RZ, RZ, R0 ;  /* 0x000000ffff107224 */ /* 0x000fe400078e0000 */
[----:B------:R-:W-:Y:S02]  /*f890*/  IMAD.U32 R17, RZ, RZ, UR4 ;  /* 0x00000004ff117e24 */ /* 0x000fe4000f8e00ff */
[----:B------:R-:W-:Y:S02]  /*f8a0*/  IMAD.U32 R18, RZ, RZ, UR5 ;  /* 0x00000005ff127e24 */ /* 0x000fe4000f8e00ff */
[----:B------:R-:W-:-:S07]  /*f8b0*/  IMAD.U32 R19, RZ, RZ, UR6 ;  /* 0x00000006ff137e24 */ /* 0x000fce000f8e00ff */
.L_x_303:
[----:B------:R-:W0:Y:S01]  /*f8c0*/  S2R R0, SR_TID.X ;  /* 0x0000000000007919 */ /* 0x000e220000002100 */
[----:B------:R-:W-:Y:S05]  /*f8d0*/  WARPSYNC.ALL ;  /* 0x0000000000007948 */ /* 0x000fea0003800000 */
[----:B------:R-:W-:Y:S01]  /*f8e0*/  BAR.SYNC.DEFER_BLOCKING 0x4, 0x180 ;  /* 0x0106000000007b1d */ /* 0x000fe20000010000 */
[----:B0-----:R-:W-:-:S04]  /*f8f0*/  LOP3.LUT R0, R0, 0x1f, RZ, 0xc0, !PT ;  /* 0x0000001f00007812 */ /* 0x001fc800078ec0ff */
[----:B------:R-:W-:-:S13]  /*f900*/  ISETP.NE.AND P0, PT, R0, RZ, PT ;  /* 0x000000ff0000720c */ /* 0x000fda0003f05270 */
[----:B------:R-:W0:Y:S01]  /*f910*/  @!P0 S2R R3, SR_CgaCtaId ;  /* 0x0000000000038919 */ /* 0x000e220000008800 */
[----:B------:R-:W-:-:S04]  /*f920*/  @!P0 MOV R0, 0x400 ;  /* 0x0000040000008802 */ /* 0x000fc80000000f00 */
[----:B0-----:R-:W-:-:S05]  /*f930*/  @!P0 LEA R22, R3, R0, 0x18 ;  /* 0x0000000003168211 */ /* 0x001fca00078ec0ff */
[----:B------:R2:W-:Y:S01]  /*f940*/  @!P0 STS.128 [R22+0x2a8d0], R16 ;  /* 0x02a8d01016008388 */ /* 0x0005e20000000c00 */
[----:B------:R-:W-:Y:S06]  /*f950*/  BAR.ARV 0x5, 0x180 ;  /* 0x0146000000007b1d */ /* 0x000fec0000002000 */
.L_x_294:
[----:B------:R-:W-:Y:S02]  /*f960*/  ULDC UR4, c[0x0][0xc3c] ;  /* 0x00030f0000047ab9 */ /* 0x000fe40000000800 */
[----:B-1----:R-:W-:-:S13]  /*f970*/  ISETP.GE.AND P0, PT, R19, UR4, PT ;  /* 0x0000000413007c0c */ /* 0x002fda000bf06270 */
[----:B------:R-:W-:Y:S05]  /*f980*/  @!P0 BRA `(.L_x_304) ;  /* 0xffffffb400bc8947 */ /* 0x000fea000383ffff */
[----:B------:R-:W-:Y:S05]  /*f990*/  BSYNC B8 ;  /* 0x0000000000087941 */ /* 0x000fea0003800000 */
.L_x_241:
[----:B-1----:R-:W3:Y:S01]  /*f9a0*/  LDL.LU R0, [R1+0x18] ;  /* 0x0000180001007983 */ /* 0x002ee20000300800 */
[----:B------:R-:W-:Y:S01]  /*f9b0*/  BSSY B0, `(.L_x_305) ;  /* 0x000000b000007945 */ /* 0x000fe20003800000 */
[----:B------:R-:W1:Y:S01]  /*f9c0*/  S2R R5, SR_CgaCtaId ;  /* 0x0000000000057919 */ /* 0x000e620000008800 */
[----:B---3--:R-:W-:-:S05]  /*f9d0*/  VIADD R0, R0, 0x1 ;  /* 0x0000000100007836 */ /* 0x008fca0000000000 */
[----:B------:R-:W-:-:S04]  /*f9e0*/  LEA.HI R2, R0, R0, RZ, 0x1 ;  /* 0x0000000000027211 */ /* 0x000fc800078f08ff */
[----:B------:R-:W-:Y:S02]  /*f9f0*/  LOP3.LUT R3, R2, 0xfffffffe, RZ, 0xc0, !PT ;  /* 0xfffffffe02037812 */ /* 0x000fe400078ec0ff */
[----:B------:R-:W-:-:S03]  /*fa00*/  MOV R2, 0x400 ;  /* 0x0000040000027802 */ /* 0x000fc60000000f00 */
[----:B------:R-:W-:Y:S01]  /*fa10*/  IMAD.IADD R0, R0, 0x1, -R3 ;  /* 0x0000000100007824 */ /* 0x000fe200078e0a03 */
[----:B-1----:R-:W-:-:S04]  /*fa20*/  LEA R4, R5, R2, 0x18 ;  /* 0x0000000205047211 */ /* 0x002fc800078ec0ff */
[----:B------:R-:W-:-:S04]  /*fa30*/  SHF.L.U32 R0, R0, 0x1f, RZ ;  /* 0x0000001f00007819 */ /* 0x000fc800000006ff */
[----:B------:R-:W1:Y:S02]  /*fa40*/  SYNCS.PHASECHK.TRANS64.TRYWAIT P0, [R4+URZ+0x2a820], R0 ;  /* 0x02a82000040075a7 */ /* 0x000e64000800017f */
[----:B-1----:R-:W-:Y:S05]  /*fa50*/  @!P0 BRA `(.L_x_306) ;  /* 0x0000003800b48947 */ /* 0x002fea0003800000 */
.L_x_425:
[----:B------:R-:W-:Y:S05]  /*fa60*/  BSYNC B0 ;  /* 0x0000000000007941 */ /* 0x000fea0003800000 */
.L_x_305:
[----:B------:R-:W-:-:S03]  /*fa70*/  UMOV UR4, 0xffffffff ;  /* 0xffffffff00047882 */ /* 0x000fc60000000000 */
[----:B------:R-:W-:Y:S05]  /*fa80*/  BRA.DIV UR4, `(.L_x_307) ;  /* 0x0000003a04bc7947 */ /* 0x000fea000b800000 */
[----:B-1----:R-:W1:Y:S02]  /*fa90*/  S2R R0, SR_TID.X ;  /* 0x0000000000007919 */ /* 0x002e640000002100 */
[----:B-1----:R-:W-:-:S04]  /*faa0*/  SHF.R.U32.HI R0, RZ, 0x5, R0 ;  /* 0x00000005ff007819 */ /* 0x002fc80000011600 */
[----:B------:R-:W-:-:S05]  /*fab0*/  LOP3.LUT R0, R0, 0x3, RZ, 0xc0, !PT ;  /* 0x0000000300007812 */ /* 0x000fca00078ec0ff */
[----:B------:R1:W3:Y:S02]  /*fac0*/  SHFL.IDX PT, R14, R0, RZ, 0x1f ;  /* 0x00001fff000e7589 */ /* 0x0002e400000e0000 */
.L_x_428:
[----:B---3--:R-:W-:Y:S01]  /*fad0*/  ISETP.NE.AND P0, PT, R14, RZ, PT ;  /* 0x000000ff0e00720c */ /* 0x008fe20003f05270 */
[----:B------:R-:W-:-:S12]  /*fae0*/  BSSY B0, `(.L_x_308) ;  /* 0x0000026000007945 */ /* 0x000fd80003800000 */
[----:B------:R-:W-:Y:S05]  /*faf0*/  @P0 BRA `(.L_x_309) ;  /* 0x0000000000900947 */ /* 0x000fea0003800000 */
[----:B------:R-:W-:-:S03]  /*fb00*/  UMOV UR4, 0xffffffff ;  /* 0xffffffff00047882 */ /* 0x000fc60000000000 */
[----:B------:R-:W-:Y:S05]  /*fb10*/  BRA.DIV UR4, `(.L_x_310) ;  /* 0x0000003a04cc7947 */ /* 0x000fea000b800000 */
[----:B------:R-:W-:-:S13]  /*fb20*/  ELECT P6, URZ, PT ;  /* 0x00000000003f782f */ /* 0x000fda00038c0000 */
.L_x_431:
[----:B------:R-:W-:Y:S05]  /*fb30*/  @!P6 BRA `(.L_x_309) ;  /* 0x000000000080e947 */ /* 0x000fea0003800000 */
[----:B-1----:R-:W3:Y:S02]  /*fb40*/  LDL R0, [R1+0x1c] ;  /* 0x00001c0001007983 */ /* 0x002ee40000100800 */
[----:B---3--:R-:W-:-:S13]  /*fb50*/  R2UR UR4, R0 ;  /* 0x00000000000472ca */ /* 0x008fda00000e0000 */
[----:B------:R-:W-:-:S06]  /*fb60*/  ULOP3.LUT UR4, UR4, 0x2, URZ, 0xfc, !UPT ;  /* 0x0000000204047892 */ /* 0x000fcc000f8efc3f */
[----:B------:R-:W-:-:S04]  /*fb70*/  MOV R0, UR4 ;  /* 0x0000000400007c02 */ /* 0x000fc80008000f00 */
[----:B------:R-:W-:-:S13]  /*fb80*/  ISETP.NE.AND P0, PT, R0, 0x3, PT ;  /* 0x000000030000780c */ /* 0x000fda0003f05270 */
[----:B------:R-:W-:Y:S05]  /*fb90*/  @!P0 BRA `(.L_x_311) ;  /* 0x0000000000048947 */ /* 0x000fea0003800000 */
[----:B------:R-:W-:Y:S01]  /*fba0*/  BPT.TRAP 0x1 ;  /* 0x000000040000795c */ /* 0x000fe20000300000 */
.L_x_311:
[C---:B------:R-:W-:Y:S01]  /*fbb0*/  IMAD R5, R27.reuse, 0x8, R4 ;  /* 0x000000081b057824 */ /* 0x040fe200078e0204 */
[----:B------:R-:W-:Y:S01]  /*fbc0*/  SHF.L.U32 R0, R28, 0x1f, RZ ;  /* 0x0000001f1c007819 */ /* 0x000fe200000006ff */
[----:B------:R-:W-:-:S03]  /*fbd0*/  VIADD R27, R27, 0x1 ;  /* 0x000000011b1b7836 */ /* 0x000fc60000000000 */
[----:B------:R-:W1:Y:S02]  /*fbe0*/  SYNCS.PHASECHK.TRANS64.TRYWAIT P1, [R5+URZ+0x2a840], R0 ;  /* 0x02a84000050075a7 */ /* 0x000e64000802017f */
[----:B------:R-:W-:-:S04]  /*fbf0*/  ISETP.NE.AND P2, PT, R27, 0x2, PT ;  /* 0x000000021b00780c */ /* 0x000fc80003f45270 */
[----:B------:R-:W-:Y:S01]  /*fc00*/  SEL R3, RZ, 0x1, P2 ;  /* 0x00000001ff037807 */ /* 0x000fe20001000000 */
[----:B-1----:R-:W-:Y:S08]  /*fc10*/  @!P1 BRA `(.L_x_312) ;  /* 0x0000003800ac9947 */ /* 0x002ff00003800000 */
.L_x_432:
[----:B------:R-:W-:Y:S02]  /*fc20*/  SEL R27, R27, RZ, P2 ;  /* 0x000000ff1b1b7207 */ /* 0x000fe40001000000 */
[----:B------:R-:W-:Y:S01]  /*fc30*/  LOP3.LUT R2, R28, R3, RZ, 0x3c, !PT ;  /* 0x000000031c027212 */ /* 0x000fe200078e3cff */
[----:B------:R-:W-:Y:S06]  /*fc40*/  @!P0 BRA `(.L_x_313) ;  /* 0x0000000000048947 */ /* 0x000fec0003800000 */
[----:B------:R-:W-:Y:S01]  /*fc50*/  BPT.TRAP 0x1 ;  /* 0x000000040000795c */ /* 0x000fe20000300000 */
.L_x_313:
[----:B------:R-:W-:Y:S01]  /*fc60*/  IMAD R27, R27, 0x8, R4 ;  /* 0x000000081b1b7824 */ /* 0x000fe200078e0204 */
[----:B------:R-:W-:-:S04]  /*fc70*/  SHF.L.U32 R2, R2, 0x1f, RZ ;  /* 0x0000001f02027819 */ /* 0x000fc800000006ff */
[----:B------:R-:W3:Y:S02]  /*fc80*/  SYNCS.PHASECHK.TRANS64.TRYWAIT P1, [R27+URZ+0x2a840], R2 ;  /* 0x02a840021b0075a7 */ /* 0x000ee4000802017f */
[----:B---3--:R-:W-:Y:S05]  /*fc90*/  @!P1 BRA `(.L_x_314) ;  /* 0x0000003800a09947 */ /* 0x008fea0003800000 */
.L_x_433:
[----:B------:R-:W-:Y:S05]  /*fca0*/  @!P0 BRA `(.L_x_315) ;  /* 0x0000000000048947 */ /* 0x000fea0003800000 */
[----:B------:R-:W-:Y:S01]  /*fcb0*/  BPT.TRAP 0x1 ;  /* 0x000000040000795c */ /* 0x000fe20000300000 */
.L_x_315:
[----:B------:R-:W4:Y:S02]  /*fcc0*/  SYNCS.PHASECHK.TRANS64.TRYWAIT P1, [R5+URZ+0x2a860], R0 ;  /* 0x02a86000050075a7 */ /* 0x000f24000802017f */
[----:B----4-:R-:W-:Y:S05]  /*fcd0*/  @!P1 BRA `(.L_x_316) ;  /* 0x0000003800a49947 */ /* 0x010fea0003800000 */
.L_x_434:
[----:B------:R-:W-:Y:S05]  /*fce0*/  @!P0 BRA `(.L_x_317) ;  /* 0x0000000000048947 */ /* 0x000fea0003800000 */
[----:B------:R-:W-:Y:S01]  /*fcf0*/  BPT.TRAP 0x1 ;  /* 0x000000040000795c */ /* 0x000fe20000300000 */
.L_x_317:
[----:B------:R0:W0:Y:S02]  /*fd00*/  SYNCS.PHASECHK.TRANS64.TRYWAIT P0, [R27+URZ+0x2a860], R2 ;  /* 0x02a860021b0075a7 */ /* 0x000024000800017f */
[----:B0-----:R-:W-:Y:S05]  /*fd10*/  @!P0 NANOSLEEP.SYNCS 0x989680 ;  /* 0x009896800000895d */ /* 0x001fea0003900000 */
[----:B------:R-:W0:Y:S02]  /*fd20*/  @!P0 SYNCS.PHASECHK.TRANS64 P0, [R27+URZ+0x2a860], R2 ;  /* 0x02a860021b0085a7 */ /* 0x000e24000800007f */
[----:B0-----:R-:W-:Y:S05]  /*fd30*/  @!P0 BRA `(.L_x_317) ;  /* 0xfffffffc00f08947 */ /* 0x001fea000383ffff */
.L_x_309:
[----:B------:R-:W-:Y:S05]  /*fd40*/  BSYNC B0 ;  /* 0x0000000000007941 */ /* 0x000fea0003800000 */
.L_x_308:
[----:B------:R-:W-:Y:S05]  /*fd50*/  EXIT ;  /* 0x000000000000794d */ /* 0x000fea0003800000 */
.L_x_188:
[----:B0-----:R-:W-:-:S04]  /*fd60*/  IMAD.U32 R3, RZ, RZ, UR40 ;  /* 0x00000028ff037e24 */ /* 0x001fc8000f8e00ff */
[----:B------:R0:W1:Y:S03]  /*fd70*/  SYNCS.PHASECHK.TRANS64.TRYWAIT P1, [R3+URZ+0x2a800], R0 ;  /* 0x02a80000030075a7 */ /* 0x000066000802017f */
[----:B-1----:R-:W-:Y:S05]  /*fd80*/  @!P1 NANOSLEEP.SYNCS 0x989680 ;  /* 0x009896800000995d */ /* 0x002fea0003900000 */
[----:B------:R-:W1:Y:S02]  /*fd90*/  @!P1 SYNCS.PHASECHK.TRANS64 P1, [R3+URZ+0x2a800], R0 ;  /* 0x02a80000030095a7 */ /* 0x000e64000802007f */
[----:B-1----:R-:W-:Y:S05]  /*fda0*/  @!P1 BRA `(.L_x_188) ;  /* 0xfffffffc00ec9947 */ /* 0x002fea000383ffff */
[----:B------:R-:W-:Y:S05]  /*fdb0*/  BRA `(.L_x_318) ;  /* 0xffffff1c00687947 */ /* 0x000fea000383ffff */
.L_x_192:
[----:B-1----:R1:W2:Y:S02]  /*fdc0*/  SYNCS.PHASECHK.TRANS64.TRYWAIT P1, [R0+URZ+0x2a830], R3 ;  /* 0x02a83003000075a7 */ /* 0x0022a4000802017f */
[----:B--2---:R-:W-:Y:S05]  /*fdd0*/  @!P1 NANOSLEEP.SYNCS 0x989680 ;  /* 0x009896800000995d */ /* 0x004fea0003900000 */
[----:B------:R-:W2:Y:S02]  /*fde0*/  @!P1 SYNCS.PHASECHK.TRANS64 P1, [R0+URZ+0x2a830], R3 ;  /* 0x02a83003000095a7 */ /* 0x000ea4000802007f */
[----:B--2---:R-:W-:Y:S05]  /*fdf0*/  @!P1 BRA `(.L_x_192) ;  /* 0xfffffffc00f09947 */ /* 0x004fea000383ffff */
[----:B------:R-:W-:Y:S05]  /*fe00*/  BRA `(.L_x_191) ;  /* 0xffffff1c00887947 */ /* 0x000fea000383ffff */
.L_x_198:
[----:B-1----:R-:W-:-:S04]  /*fe10*/  IMAD.U32 R12, RZ, RZ, UR9 ;  /* 0x00000009ff0c7e24 */ /* 0x002fc8000f8e00ff */
[----:B------:R1:W2:Y:S03]  /*fe20*/  SYNCS.PHASECHK.TRANS64.TRYWAIT P1, [R12+URZ+0x2a830], R9 ;  /* 0x02a830090c0075a7 */ /* 0x0002a6000802017f */
[----:B--2---:R-:W-:Y:S05]  /*fe30*/  @!P1 NANOSLEEP.SYNCS 0x989680 ;  /* 0x009896800000995d */ /* 0x004fea0003900000 */
[----:B------:R-:W2:Y:S02]  /*fe40*/  @!P1 SYNCS.PHASECHK.TRANS64 P1, [R12+URZ+0x2a830], R9 ;  /* 0x02a830090c0095a7 */ /* 0x000ea4000802007f */
[----:B--2---:R-:W-:Y:S05]  /*fe50*/  @!P1 BRA `(.L_x_198) ;  /* 0xfffffffc00ec9947 */ /* 0x004fea000383ffff */
[----:B------:R-:W-:Y:S05]  /*fe60*/  BRA `(.L_x_197) ;  /* 0xffffff4400647947 */ /* 0x000fea000383ffff */
.L_x_202:
[----:B01----:R-:W-:-:S04]  /*fe70*/  IMAD.U32 R9, RZ, RZ, UR10 ;  /* 0x0000000aff097e24 */ /* 0x003fc8000f8e00ff */
[----:B------:R0:W1:Y:S03]  /*fe80*/  SYNCS.PHASECHK.TRANS64.TRYWAIT P1, [R9+URZ+0x2a850], R8 ;  /* 0x02a85008090075a7 */ /* 0x000066000802017f */
[----:B-1----:R-:W-:Y:S05]  /*fe90*/  @!P1 NANOSLEEP.SYNCS 0x989680 ;  /* 0x009896800000995d */ /* 0x002fea0003900000 */
[----:B------:R-:W1:Y:S02]  /*fea0*/  @!P1 SYNCS.PHASECHK.TRANS64 P1, [R9+URZ+0x2a850], R8 ;  /* 0x02a85008090095a7 */ /* 0x000e64000802007f */
[----:B-1----:R-:W-:Y:S05]  /*feb0*/  @!P1 BRA `(.L_x_202) ;  /* 0xfffffffc00ec9947 */ /* 0x002fea000383ffff */
[----:B------:R-:W-:Y:S05]  /*fec0*/  BRA `(.L_x_201) ;  /* 0xffffff4c00a47947 */ /* 0x000fea000383ffff */
.L_x_209:
[----:B-1----:R-:W-:-:S04]  /*fed0*/  MOV R5, UR5 ;  /* 0x0000000500057c02 */ /* 0x002fc80008000f00 */
[----:B------:R1:W2:Y:S03]  /*fee0*/  SYNCS.PHASECHK.TRANS64.TRYWAIT P1, [R5+URZ+0x2a850], R4 ;  /* 0x02a85004050075a7 */ /* 0x0002a6000802017f */
[----:B--2---:R-:W-:Y:S05]  /*fef0*/  @!P1 NANOSLEEP.SYNCS 0x989680 ;  /* 0x009896800000995d */ /* 0x004fea0003900000 */
[----:B------:R-:W2:Y:S02]  /*ff00*/  @!P1 SYNCS.PHASECHK.TRANS64 P1, [R5+URZ+0x2a850], R4 ;  /* 0x02a85004050095a7 */ /* 0x000ea4000802007f */
[----:B--2---:R-:W-:Y:S05]  /*ff10*/  @!P1 BRA `(.L_x_209) ;  /* 0xfffffffc00ec9947 */ /* 0x004fea000383ffff */
[----:B------:R-:W-:Y:S05]  /*ff20*/  BRA `(.L_x_208) ;  /* 0xffffff6800c07947 */ /* 0x000fea000383ffff */
.L_x_255:
[----:B------:R-:W-:Y:S01]  /*ff30*/  SHF.R.U32.HI R7, RZ, 0x5, R21 ;  /* 0x00000005ff077819 */ /* 0x000fe20000011615 */
[----:B------:R-:W-:Y:S01]  /*ff40*/  BSSY B0, `(.L_x_319) ;  /* 0x0000009000007945 */ /* 0x000fe20003800000 */
[----:B------:R-:W-:Y:S02]  /*ff50*/  IMAD.MOV.U32 R12, RZ, RZ, RZ ;  /* 0x000000ffff0c7224 */ /* 0x000fe400078e00ff */
[----:B------:R-:W-:Y:S01]  /*ff60*/  LOP3.LUT R7, R7, 0x3, RZ, 0xc0, !PT ;  /* 0x0000000307077812 */ /* 0x000fe200078ec0ff */
[----:B------:R-:W-:Y:S02]  /*ff70*/  IMAD.MOV.U32 R11, RZ, RZ, 0x1f ;  /* 0x0000001fff0b7424 */ /* 0x000fe400078e00ff */
[----:B------:R-:W-:Y:S02]  /*ff80*/  IMAD.MOV.U32 R15, RZ, RZ, -0x1 ;  /* 0xffffffffff0f7424 */ /* 0x000fe400078e00ff */
[----:B------:R-:W-:-:S07]  /*ff90*/  IMAD.MOV.U32 R13, RZ, RZ, R7 ;  /* 0x000000ffff0d7224 */ /* 0x000fce00078e0007 */
[----:B-----5:R-:W-:Y:S05]  /*ffa0*/  WARPSYNC.COLLECTIVE R15, `(.L_x_320) ;  /* 0x000000000f087348 */ /* 0x020fea0003c00000 */
[----:B------:R0:W1:Y:S02]  /*ffb0*/  SHFL.IDX P6, R14, R13, R12, R11 ;  /* 0x0000000c0d0e7389 */ /* 0x00006400000c000b */
[----:B01---5:R-:W-:Y:S01]  /*ffc0*/  ENDCOLLECTIVE ;  /* 0x000000000000791b */ /* 0x023fe20003800000 */
.L_x_320:
[----:B------:R-:W-:Y:S05]  /*ffd0*/  BSYNC B0 ;  /* 0x0000000000007941 */ /* 0x000fea0003800000 */
.L_x_319:
[----:B------:R-:W-:Y:S05]  /*ffe0*/  BRA `(.L_x_321) ;  /* 0xffffffc000347947 */ /* 0x000fea000383ffff */
.L_x_258:
[----:B0-----:R0:W1:Y:S02]  /*fff0*/  SYNCS.PHASECHK.TRANS64.TRYWAIT P0, [R7+URZ+0x2a840], R2 ;  /* 0x02a84002070075a7 */ /* 0x001064000800017f */
[----:B-1----:R-:W-:Y:S05]  /*10000*/  @!P0 NANOSLEEP.SYNCS 0x989680 ;  /* 0x009896800000895d */ /* 0x002fea0003900000 */
[----:B------:R-:W1:Y:S02]  /*10010*/  @!P0 SYNCS.PHASECHK.TRANS64 P0, [R7+URZ+0x2a840], R2 ;  /* 0x02a84002070085a7 */ /* 0x000e64000800007f */
[----:B-1----:R-:W-:Y:S05]  /*10020*/  @!P0 BRA `(.L_x_258) ;  /* 0xfffffffc00f08947 */ /* 0x002fea000383ffff */
[----:B------:R-:W-:Y:S05]  /*10030*/  BRA `(.L_x_322) ;  /* 0xffffffc000907947 */ /* 0x000fea000383ffff */
.L_x_259:
        /* <DEDUP_REMOVED lines=8> */
.L_x_324:
[----:B------:R-:W-:Y:S05]  /*100c0*/  BSYNC B0 ;  /* 0x0000000000007941 */ /* 0x000fea0003800000 */
.L_x_323:
[----:B------:R-:W-:Y:S02]  /*100d0*/  IMAD.MOV.U32 R13, RZ, RZ, R4 ;  /* 0x000000ffff0d7224 */ /* 0x000fe400078e0004 */
[----:B------:R-:W-:Y:S02]  /*100e0*/  IMAD.MOV.U32 R12, RZ, RZ, RZ ;  /* 0x000000ffff0c7224 */ /* 0x000fe400078e00ff */
[----:B------:R-:W-:Y:S02]  /*100f0*/  IMAD.MOV.U32 R11, RZ, RZ, 0x181f ;  /* 0x0000181fff0b7424 */ /* 0x000fe400078e00ff */
[----:B------:R-:W-:Y:S02]  /*10100*/  IMAD.MOV.U32 R15, RZ, RZ, -0x1 ;  /* 0xffffffffff0f7424 */ /* 0x000fe400078e00ff */
[----:B------:R-:W-:Y:S02]  /*10110*/  IMAD.MOV.U32 R2, RZ, RZ, R14 ;  /* 0x000000ffff027224 */ /* 0x000fe400078e000e */
[----:B------:R-:W-:-:S07]  /*10120*/  @P0 IMAD R8, R5, 0x2, R22 ;  /* 0x0000000205080824 */ /* 0x000fce00078e0216 */
[----:B------:R-:W-:Y:S05]  /*10130*/  WARPSYNC.COLLECTIVE R15, `(.L_x_325) ;  /* 0x000000000f087348 */ /* 0x000fea0003c00000 */
[----:B------:R0:W1:Y:S02]  /*10140*/  SHFL.IDX P6, R14, R13, R12, R11 ;  /* 0x0000000c0d0e7389 */ /* 0x00006400000c000b */
[----:B01----:R-:W-:Y:S01]  /*10150*/  ENDCOLLECTIVE ;  /* 0x000000000000791b */ /* 0x003fe20003800000 */
.L_x_325:
[----:B------:R-:W-:Y:S02]  /*10160*/  IMAD.MOV.U32 R13, RZ, RZ, R0 ;  /* 0x000000ffff0d7224 */ /* 0x000fe400078e0000 */
[----:B------:R-:W-:Y:S01]  /*10170*/  IMAD.MOV.U32 R12, RZ, RZ, 0x1 ;  /* 0x00000001ff0c7424 */ /* 0x000fe200078e00ff */
[----:B------:R-:W-:-:S07]  /*10180*/  MOV R3, R14 ;  /* 0x0000000e00037202 */ /* 0x000fce0000000f00 */
[----:B------:R-:W-:Y:S05]  /*10190*/  WARPSYNC.COLLECTIVE R15, `(.L_x_326) ;  /* 0x000000000f087348 */ /* 0x000fea0003c00000 */
[----:B------:R0:W1:Y:S02]  /*101a0*/  SHFL.IDX P6, R14, R13, R12, R11 ;  /* 0x0000000c0d0e7389 */ /* 0x00006400000c000b */
[----:B01----:R-:W-:Y:S01]  /*101b0*/  ENDCOLLECTIVE ;  /* 0x000000000000791b */ /* 0x003fe20003800000 */
.L_x_326:
[----:B------:R-:W-:-:S05]  /*101c0*/  @P0 LEA R3, P1, R9, R3, 0x1 ;  /* 0x0000000309030211 */ /* 0x000fca00078208ff */
[----:B------:R-:W-:Y:S01]  /*101d0*/  @P0 IMAD.X R2, RZ, RZ, R2, P1 ;  /* 0x000000ffff020224 */ /* 0x000fe200008e0602 */
[----:B------:R-:W-:-:S04]  /*101e0*/  ISETP.GE.AND P1, PT, R6, 0x11, PT ;  /* 0x000000110600780c */ /* 0x000fc80003f26270 */
[----:B------:R-:W-:Y:S01]  /*101f0*/  @P0 LOP3.LUT R3, R3, R2, RZ, 0x3c, !PT ;  /* 0x0000000203030212 */ /* 0x000fe200078e3cff */
[----:B------:R-:W-:-:S03]  /*10200*/  IMAD.MOV.U32 R13, RZ, RZ, R4 ;  /* 0x000000ffff0d7224 */ /* 0x000fc600078e0004 */
[----:B------:R-:W-:-:S04]  /*10210*/  @P0 LOP3.LUT R2, R3, R2, RZ, 0x3c, !PT ;  /* 0x0000000203020212 */ /* 0x000fc800078e3cff */
[----:B------:R-:W-:-:S05]  /*10220*/  @P0 LOP3.LUT R3, R3, R2, RZ, 0x3c, !PT ;  /* 0x0000000203030212 */ /* 0x000fca00078e3cff */
[----:B------:R-:W-:Y:S01]  /*10230*/  @!PT LDS RZ, [RZ] ;  /* 0x00000000fffff984 */ /* 0x000fe20000000800 */
[----:B------:R-:W-:Y:S01]  /*10240*/  @!PT LDS RZ, [RZ] ;  /* 0x00000000fffff984 */ /* 0x000fe20000000800 */
[----:B------:R-:W-:Y:S01]  /*10250*/  @!PT LDS RZ, [RZ] ;  /* 0x00000000fffff984 */ /* 0x000fe20000000800 */
[----:B------:R-:W-:Y:S04]  /*10260*/  @P0 LDGSTS.E.BYPASS.LTC128B.128 [R8+0x18400], desc[UR36][R2.64], !P4 ;  /* 0x1840000002080fae */ /* 0x000fe8000e101d64 */
[----:B------:R-:W-:Y:S04]  /*10270*/  @P0 LDGSTS.E.BYPASS.LTC128B.128 [R8+0x1b400], desc[UR36][R2.64+0x80], !P3 ;  /* 0x1b40008002080fae */ /* 0x000fe8000d901d64 */
[----:B------:R0:W-:Y:S02]  /*10280*/  @P0 LDGSTS.E.BYPASS.LTC128B.128 [R8+0x1e400], desc[UR36][R2.64+0x100], !P2 ;  /* 0x1e40010002080fae */ /* 0x0001e4000d101d64 */
[----:B0-----:R-:W-:-:S07]  /*10290*/  IMAD.MOV.U32 R2, RZ, RZ, R14 ;  /* 0x000000ffff027224 */ /* 0x001fce00078e000e */
[----:B------:R-:W-:Y:S05]  /*102a0*/  WARPSYNC.COLLECTIVE R15, `(.L_x_327) ;  /* 0x000000000f087348 */ /* 0x000fea0003c00000 */
[----:B------:R0:W1:Y:S02]  /*102b0*/  SHFL.IDX P6, R14, R13, R12, R11 ;  /* 0x0000000c0d0e7389 */ /* 0x00006400000c000b */
[----:B01----:R-:W-:Y:S01]  /*102c0*/  ENDCOLLECTIVE ;  /* 0x000000000000791b */ /* 0x003fe20003800000 */
.L_x_327:
[----:B------:R-:W-:Y:S02]  /*102d0*/  @P1 IMAD R8, R5, 0x2, R22 ;  /* 0x0000000205081824 */ /* 0x000fe400078e0216 */
[----:B------:R-:W-:Y:S02]  /*102e0*/  IMAD.MOV.U32 R13, RZ, RZ, R0 ;  /* 0x000000ffff0d7224 */ /* 0x000fe400078e0000 */
[----:B------:R-:W-:Y:S01]  /*102f0*/  IMAD.MOV.U32 R12, RZ, RZ, 0x2 ;  /* 0x00000002ff0c7424 */ /* 0x000fe200078e00ff */
[----:B------:R-:W-:-:S07]  /*10300*/  MOV R3, R14 ;  /* 0x0000000e00037202 */ /* 0x000fce0000000f00 */
[----:B------:R-:W-:Y:S05]  /*10310*/  WARPSYNC.COLLECTIVE R15, `(.L_x_328) ;  /* 0x000000000f087348 */ /* 0x000fea0003c00000 */
[----:B------:R0:W1:Y:S02]  /*10320*/  SHFL.IDX P6, R14, R13, R12, R11 ;  /* 0x0000000c0d0e7389 */ /* 0x00006400000c000b */
[----:B01----:R-:W-:Y:S01]  /*10330*/  ENDCOLLECTIVE ;  /* 0x000000000000791b */ /* 0x003fe20003800000 */
.L_x_328:
[----:B------:R-:W-:-:S05]  /*10340*/  @P1 LEA R3, P0, R9, R3, 0x1 ;  /* 0x0000000309031211 */ /* 0x000fca00078008ff */
[----:B------:R-:W-:-:S05]  /*10350*/  @P1 IMAD.X R2, RZ, RZ, R2, P0 ;  /* 0x000000ffff021224 */ /* 0x000fca00000e0602 */
[----:B------:R-:W-:Y:S02]  /*10360*/  @P1 LOP3.LUT R3, R3, R2, RZ, 0x3c, !PT ;  /* 0x0000000203031212 */ /* 0x000fe400078e3cff */
[----:B------:R-:W-:Y:S02]  /*10370*/  MOV R13, R4 ;  /* 0x00000004000d7202 */ /* 0x000fe40000000f00 */
[----:B------:R-:W-:-:S04]  /*10380*/  @P1 LOP3.LUT R2, R3, R2, RZ, 0x3c, !PT ;  /* 0x0000000203021212 */ /* 0x000fc800078e3cff */
[----:B------:R-:W-:-:S05]  /*10390*/  @P1 LOP3.LUT R3, R3, R2, RZ, 0x3c, !PT ;  /* 0x0000000203031212 */ /* 0x000fca00078e3cff */
[----:B------:R-:W-:Y:S01]  /*103a0*/  @!PT LDS RZ, [RZ] ;  /* 0x00000000fffff984 */ /* 0x000fe20000000800 */
[----:B------:R-:W-:Y:S01]  /*103b0*/  @!PT LDS RZ, [RZ] ;  /* 0x00000000fffff984 */ /* 0x000fe20000000800 */
[----:B------:R-:W-:Y:S01]  /*103c0*/  @!PT LDS RZ, [RZ] ;  /* 0x00000000fffff984 */ /* 0x000fe20000000800 */
[----:B------:R-:W-:Y:S04]  /*103d0*/  @P1 LDGSTS.E.BYPASS.LTC128B.128 [R8+0x18c00], desc[UR36][R2.64], !P4 ;  /* 0x18c0000002081fae */ /* 0x000fe8000e101d64 */
[----:B------:R-:W-:Y:S04]  /*103e0*/  @P1 LDGSTS.E.BYPASS.LTC128B.128 [R8+0x1bc00], desc[UR36][R2.64+0x80], !P3 ;  /* 0x1bc0008002081fae */ /* 0x000fe8000d901d64 */
[----:B------:R0:W-:Y:S01]  /*103f0*/  @P1 LDGSTS.E.BYPASS.LTC128B.128 [R8+0x1ec00], desc[UR36][R2.64+0x100], !P2 ;  /* 0x1ec0010002081fae */ /* 0x0001e2000d101d64 */
[----:B------:R-:W-:Y:S01]  /*10400*/  ISETP.GE.AND P1, PT, R6, 0x21, PT ;  /* 0x000000210600780c */ /* 0x000fe20003f26270 */
[----:B0-----:R-:W-:-:S12]  /*10410*/  IMAD.MOV.U32 R2, RZ, RZ, R14 ;  /* 0x000000ffff027224 */ /* 0x001fd800078e000e */
[----:B------:R-:W-:Y:S05]  /*10420*/  WARPSYNC.COLLECTIVE R15, `(.L_x_329) ;  /* 0x000000000f087348 */ /* 0x000fea0003c00000 */
[----:B------:R0:W1:Y:S02]  /*10430*/  SHFL.IDX P6, R14, R13, R12, R11 ;  /* 0x0000000c0d0e7389 */ /* 0x00006400000c000b */
[----:B01----:R-:W-:Y:S01]  /*10440*/  ENDCOLLECTIVE ;  /* 0x000000000000791b */ /* 0x003fe20003800000 */
.L_x_329:
[----:B------:R-:W-:Y:S02]  /*10450*/  @P1 IMAD R8, R5, 0x2, R22 ;  /* 0x0000000205081824 */ /* 0x000fe400078e0216 */
[----:B------:R-:W-:Y:S02]  /*10460*/  IMAD.MOV.U32 R13, RZ, RZ, R0 ;  /* 0x000000ffff0d7224 */ /* 0x000fe400078e0000 */
[----:B------:R-:W-:Y:S02]  /*10470*/  IMAD.MOV.U32 R12, RZ, RZ, 0x3 ;  /* 0x00000003ff0c7424 */ /* 0x000fe400078e00ff */
[----:B------:R-:W-:-:S07]  /*10480*/  IMAD.MOV.U32 R3, RZ, RZ, R14 ;  /* 0x000000ffff037224 */ /* 0x000fce00078e000e */
[----:B------:R-:W-:Y:S05]  /*10490*/  WARPSYNC.COLLECTIVE R15, `(.L_x_330) ;  /* 0x000000000f087348 */ /* 0x000fea0003c00000 */
[----:B------:R0:W1:Y:S02]  /*104a0*/  SHFL.IDX P6, R14, R13, R12, R11 ;  /* 0x0000000c0d0e7389 */ /* 0x00006400000c000b */
[----:B01----:R-:W-:Y:S01]  /*104b0*/  ENDCOLLECTIVE ;  /* 0x000000000000791b */ /* 0x003fe20003800000 */
.L_x_330:
[----:B------:R-:W-:-:S05]  /*104c0*/  @P1 LEA R3, P0, R9, R3, 0x1 ;  /* 0x0000000309031211 */ /* 0x000fca00078008ff */
[----:B------:R-:W-:-:S05]  /*104d0*/  @P1 IMAD.X R2, RZ, RZ, R2, P0 ;  /* 0x000000ffff021224 */ /* 0x000fca00000e0602 */
        /* <DEDUP_REMOVED lines=10> */
[----:B------:R-:W-:Y:S02]  /*10580*/  ISETP.GE.AND P1, PT, R6, 0x31, PT ;  /* 0x000000310600780c */ /* 0x000fe40003f26270 */
[----:B0-----:R-:W-:-:S11]  /*10590*/  MOV R2, R14 ;  /* 0x0000000e00027202 */ /* 0x001fd60000000f00 */
[----:B------:R-:W-:Y:S05]  /*105a0*/  WARPSYNC.COLLECTIVE R15, `(.L_x_331) ;  /* 0x000000000f087348 */ /* 0x000fea0003c00000 */
[----:B------:R0:W1:Y:S02]  /*105b0*/  SHFL.IDX P6, R14, R13, R12, R11 ;  /* 0x0000000c0d0e7389 */ /* 0x00006400000c000b */
[----:B01----:R-:W-:Y:S01]  /*105c0*/  ENDCOLLECTIVE ;  /* 0x000000000000791b */ /* 0x003fe20003800000 */
.L_x_331:
[----:B------:R-:W-:Y:S02]  /*105d0*/  @P1 IMAD R8, R5, 0x2, R22 ;  /* 0x0000000205081824 */ /* 0x000fe400078e0216 */
[----:B------:R-:W-:Y:S01]  /*105e0*/  IMAD.MOV.U32 R13, RZ, RZ, R0 ;  /* 0x000000ffff0d7224 */ /* 0x000fe200078e0000 */
[----:B------:R-:W-:Y:S01]  /*105f0*/  MOV R12, 0x4 ;  /* 0x00000004000c7802 */ /* 0x000fe20000000f00 */
[----:B------:R-:W-:-:S07]  /*10600*/  IMAD.MOV.U32 R3, RZ, RZ, R14 ;  /* 0x000000ffff037224 */ /* 0x000fce00078e000e */
[----:B------:R-:W-:Y:S05]  /*10610*/  WARPSYNC.COLLECTIVE R15, `(.L_x_332) ;  /* 0x000000000f087348 */ /* 0x000fea0003c00000 */
[----:B------:R0:W1:Y:S02]  /*10620*/  SHFL.IDX P6, R14, R13, R12, R11 ;  /* 0x0000000c0d0e7389 */ /* 0x00006400000c000b */
[----:B01----:R-:W-:Y:S01]  /*10630*/  ENDCOLLECTIVE ;  /* 0x000000000000791b */ /* 0x003fe20003800000 */
.L_x_332:
        /* <DEDUP_REMOVED lines=17> */
.L_x_333:
[----:B------:R-:W-:Y:S01]  /*10750*/  @P1 IMAD R8, R5, 0x2, R22 ;  /* 0x0000000205081824 */ /* 0x000fe200078e0216 */
[----:B------:R-:W-:Y:S01]  /*10760*/  MOV R13, R0 ;  /* 0x00000000000d7202 */ /* 0x000fe20000000f00 */
[----:B------:R-:W-:Y:S02]  /*10770*/  IMAD.MOV.U32 R12, RZ, RZ, 0x5 ;  /* 0x00000005ff0c7424 */ /* 0x000fe400078e00ff */
[----:B------:R-:W-:-:S07]  /*10780*/  IMAD.MOV.U32 R3, RZ, RZ, R14 ;  /* 0x000000ffff037224 */ /* 0x000fce00078e000e */
[----:B------:R-:W-:Y:S05]  /*10790*/  WARPSYNC.COLLECTIVE R15, `(.L_x_334) ;  /* 0x000000000f087348 */ /* 0x000fea0003c00000 */
[----:B------:R0:W1:Y:S02]  /*107a0*/  SHFL.IDX P6, R14, R13, R12, R11 ;  /* 0x0000000c0d0e7389 */ /* 0x00006400000c000b */
[----:B01----:R-:W-:Y:S01]  /*107b0*/  ENDCOLLECTIVE ;  /* 0x000000000000791b */ /* 0x003fe20003800000 */
.L_x_334:
[----:B------:R-:W-:-:S05]  /*107c0*/  @P1 LEA R3, P0, R9, R3, 0x1 ;  /* 0x0000000309031211 */ /* 0x000fca00078008ff */
[----:B------:R-:W-:-:S05]  /*107d0*/  @P1 IMAD.X R2, RZ, RZ, R2, P0 ;  /* 0x000000ffff021224 */ /* 0x000fca00000e0602 */
[----:B------:R-:W-:Y:S01]  /*107e0*/  @P1 LOP3.LUT R3, R3, R2, RZ, 0x3c, !PT ;  /* 0x0000000203031212 */ /* 0x000fe200078e3cff */
[----:B------:R-:W-:-:S03]  /*107f0*/  IMAD.MOV.U32 R13, RZ, RZ, R4 ;  /* 0x000000ffff0d7224 */ /* 0x000fc600078e0004 */
[----:B------:R-:W-:-:S04]  /*10800*/  @P1 LOP3.LUT R2, R3, R2, RZ, 0x3c, !PT ;  /* 0x0000000203021212 */ /* 0x000fc800078e3cff */
[----:B------:R-:W-:Y:S01]  /*10810*/  @P1 LOP3.LUT R3, R3, R2, RZ, 0x3c, !PT ;  /* 0x0000000203031212 */ /* 0x000fe200078e3cff */
[----:B------:R-:W-:-:S07]  /*10820*/  IMAD.MOV.U32 R0, RZ, RZ, R14 ;  /* 0x000000ffff007224 */ /* 0x000fce00078e000e */
[----:B------:R-:W-:Y:S05]  /*10830*/  WARPSYNC.COLLECTIVE R15, `(.L_x_335) ;  /* 0x000000000f087348 */ /* 0x000fea0003c00000 */
[----:B------:R0:W1:Y:S02]  /*10840*/  SHFL.IDX P6, R14, R13, R12, R11 ;  /* 0x0000000c0d0e7389 */ /* 0x00006400000c000b */
[----:B01----:R-:W-:Y:S01]  /*10850*/  ENDCOLLECTIVE ;  /* 0x000000000000791b */ /* 0x003fe20003800000 */
.L_x_335:
[----:B------:R-:W-:Y:S01]  /*10860*/  @!PT LDS RZ, [RZ] ;  /* 0x00000000fffff984 */ /* 0x000fe20000000800 */
[----:B------:R-:W-:Y:S01]  /*10870*/  @!PT LDS RZ, [RZ] ;  /* 0x00000000fffff984 */ /* 0x000fe20000000800 */
[----:B------:R-:W-:Y:S01]  /*10880*/  @!PT LDS RZ, [RZ] ;  /* 0x00000000fffff984 */ /* 0x000fe20000000800 */
[----:B------:R-:W-:Y:S04]  /*10890*/  @P1 LDGSTS.E.BYPASS.LTC128B.128 [R8+0x1a400], desc[UR36][R2.64], !P4 ;  /* 0x1a40000002081fae */ /* 0x000fe8000e101d64 */
[----:B------:R-:W-:Y:S04]  /*108a0*/  @P1 LDGSTS.E.BYPASS.LTC128B.128 [R8+0x1d400], desc[UR36][R2.64+0x80], !P3 ;  /* 0x1d40008002081fae */ /* 0x000fe8000d901d64 */
[----:B------:R0:W-:Y:S02]  /*108b0*/  @P1 LDGSTS.E.BYPASS.LTC128B.128 [R8+0x20400], desc[UR36][R2.64+0x100], !P2 ;  /* 0x2040010002081fae */ /* 0x0001e4000d101d64 */
[----:B0-----:R-:W-:Y:S01]  /*108c0*/  IMAD.MOV.U32 R2, RZ, RZ, R14 ;  /* 0x000000ffff027224 */ /* 0x001fe200078e000e */
[----:B------:R-:W-:Y:S06]  /*108d0*/  BRA `(.L_x_336) ;  /* 0xffffffbc00e07947 */ /* 0x000fec000383ffff */
.L_x_264:
[----:B------:R-:W-:Y:S01]  /*108e0*/  IMAD.MOV.U32 R13, RZ, RZ, R5 ;  /* 0x000000ffff0d7224 */ /* 0x000fe200078e0005 */
[----:B------:R-:W-:Y:S01]  /*108f0*/  MOV R12, RZ ;  /* 0x000000ff000c7202 */ /* 0x000fe20000000f00 */
[----:B------:R-:W-:Y:S02]  /*10900*/  IMAD.MOV.U32 R11, RZ, RZ, 0x181f ;  /* 0x0000181fff0b7424 */ /* 0x000fe400078e00ff */
[----:B------:R-:W-:Y:S02]  /*10910*/  IMAD.MOV.U32 R15, RZ, RZ, -0x1 ;  /* 0xffffffffff0f7424 */ /* 0x000fe400078e00ff */
[----:B-----5:R-:W-:Y:S02]  /*10920*/  IMAD R6, R17, R6, RZ ;  /* 0x0000000611067224 */ /* 0x020fe400078e02ff */
[----:B------:R-:W-:-:S07]  /*10930*/  IMAD.IADD R4, R10, 0x1, R4 ;  /* 0x000000010a047824 */ /* 0x000fce00078e0204 */
[----:B------:R-:W-:Y:S05]  /*10940*/  WARPSYNC.COLLECTIVE R15, `(.L_x_337) ;  /* 0x000000000f087348 */ /* 0x000fea0003c00000 */
[----:B------:R0:W1:Y:S02]  /*10950*/  SHFL.IDX P6, R14, R13, R12, R11 ;  /* 0x0000000c0d0e7389 */ /* 0x00006400000c000b */
[----:B01----:R-:W-:Y:S01]  /*10960*/  ENDCOLLECTIVE ;  /* 0x000000000000791b */ /* 0x003fe20003800000 */
.L_x_337:
[C---:B------:R-:W-:Y:S01]  /*10970*/  VIADD R7, R4.reuse, 0x10 ;  /* 0x0000001004077836 */ /* 0x040fe20000000000 */
[----:B------:R-:W-:Y:S01]  /*10980*/  ISETP.GE.AND P1, PT, R4, R6, PT ;  /* 0x000000060400720c */ /* 0x000fe20003f26270 */
[----:B------:R-:W-:Y:S02]  /*10990*/  IMAD.MOV.U32 R13, RZ, RZ, R0 ;  /* 0x000000ffff0d7224 */ /* 0x000fe400078e0000 */
[----:B------:R-:W-:-:S10]  /*109a0*/  IMAD.MOV.U32 R2, RZ, RZ, R14 ;  /* 0x000000ffff027224 */ /* 0x000fd400078e000e */
[----:B------:R-:W-:Y:S05]  /*109b0*/  WARPSYNC.COLLECTIVE R15, `(.L_x_338) ;  /* 0x000000000f087348 */ /* 0x000fea0003c00000 */
[----:B------:R0:W1:Y:S02]  /*109c0*/  SHFL.IDX P6, R14, R13, R12, R11 ;  /* 0x0000000c0d0e7389 */ /* 0x00006400000c000b */
[----:B01----:R-:W-:Y:S01]  /*109d0*/  ENDCOLLECTIVE ;  /* 0x000000000000791b */ /* 0x003fe20003800000 */
.L_x_338:
[----:B------:R-:W-:Y:S02]  /*109e0*/  IMAD.MOV.U32 R13, RZ, RZ, R5 ;  /* 0x000000ffff0d7224 */ /* 0x000fe400078e0005 */
[----:B------:R-:W-:Y:S01]  /*109f0*/  IMAD.MOV.U32 R12, RZ, RZ, 0x1 ;  /* 0x00000001ff0c7424 */ /* 0x000fe200078e00ff */
[----:B------:R-:W-:-:S04]  /*10a00*/  @!P1 LEA R14, P4, R9, R14, 0x1 ;  /* 0x0000000e090e9211 */ /* 0x000fc800078808ff */
[----:B------:R-:W-:Y:S01]  /*10a10*/  @!P1 IADD3.X R3, RZ, R2, RZ, P4, !PT ;  /* 0x00000002ff039210 */ /* 0x000fe200027fe4ff */
[----:B------:R-:W-:-:S08]  /*10a20*/  @!P1 IMAD.MOV.U32 R2, RZ, RZ, R14 ;  /* 0x000000ffff029224 */ /* 0x000fd000078e000e */
[----:B------:R-:W-:Y:S05]  /*10a30*/  WARPSYNC.COLLECTIVE R15, `(.L_x_339) ;  /* 0x000000000f087348 */ /* 0x000fea0003c00000 */
[----:B------:R0:W1:Y:S02]  /*10a40*/  SHFL.IDX P6, R14, R13, R12, R11 ;  /* 0x0000000c0d0e7389 */ /* 0x00006400000c000b */
[----:B01----:R-:W-:Y:S01]  /*10a50*/  ENDCOLLECTIVE ;  /* 0x000000000000791b */ /* 0x003fe20003800000 */
.L_x_339:
[----:B------:R-:W-:Y:S01]  /*10a60*/  @!PT LDS RZ, [RZ] ;  /* 0x00000000fffff984 */ /* 0x000fe20000000800 */
[----:B------:R-:W-:Y:S01]  /*10a70*/  @!PT LDS RZ, [RZ] ;  /* 0x00000000fffff984 */ /* 0x000fe20000000800 */
[----:B------:R-:W-:Y:S01]  /*10a80*/  @!PT LDS RZ, [RZ] ;  /* 0x00000000fffff984 */ /* 0x000fe20000000800 */
[----:B------:R-:W-:Y:S04]  /*10a90*/  @!P1 LDGSTS.E.BYPASS.LTC128B.128 [R33+0xc400], desc[UR36][R2.64], !P3 ;  /* 0x0c40000002219fae */ /* 0x000fe8000d901d64 */
[----:B------:R-:W-:Y:S04]  /*10aa0*/  @!P1 LDGSTS.E.BYPASS.LTC128B.128 [R33+0x10400], desc[UR36][R2.64+0x80], !P2 ;  /* 0x1040008002219fae */ /* 0x000fe8000d101d64 */
[----:B------:R0:W-:Y:S01]  /*10ab0*/  @!P1 LDGSTS.E.BYPASS.LTC128B.128 [R33+0x14400], desc[UR36][R2.64+0x100], !P0 ;  /* 0x1440010002219fae */ /* 0x0001e2000c101d64 */
[----:B------:R-:W-:Y:S02]  /*10ac0*/  ISETP.GE.AND P1, PT, R7, R6, PT ;  /* 0x000000060700720c */ /* 0x000fe40003f26270 */
[----:B------:R-:W-:Y:S01]  /*10ad0*/  MOV R13, R0 ;  /* 0x00000000000d7202 */ /* 0x000fe20000000f00 */
[----:B0-----:R-:W-:-:S10]  /*10ae0*/  IMAD.MOV.U32 R2, RZ, RZ, R14 ;  /* 0x000000ffff027224 */ /* 0x001fd400078e000e */
[----:B------:R-:W-:Y:S05]  /*10af0*/  WARPSYNC.COLLECTIVE R15, `(.L_x_340) ;  /* 0x000000000f087348 */ /* 0x000fea0003c00000 */
[----:B------:R0:W1:Y:S02]  /*10b00*/  SHFL.IDX P6, R14, R13, R12, R11 ;  /* 0x0000000c0d0e7389 */ /* 0x00006400000c000b */
[----:B01----:R-:W-:Y:S01]  /*10b10*/  ENDCOLLECTIVE ;  /* 0x000000000000791b */ /* 0x003fe20003800000 */
.L_x_340:
[----:B------:R-:W-:Y:S01]  /*10b20*/  IMAD.MOV.U32 R13, RZ, RZ, R5 ;  /* 0x000000ffff0d7224 */ /* 0x000fe200078e0005 */
[----:B------:R-:W-:Y:S02]  /*10b30*/  MOV R12, 0x2 ;  /* 0x00000002000c7802 */ /* 0x000fe40000000f00 */
[----:B------:R-:W-:-:S05]  /*10b40*/  @!P1 LEA R14, P4, R9, R14, 0x1 ;  /* 0x0000000e090e9211 */ /* 0x000fca00078808ff */
[----:B------:R-:W-:Y:S02]  /*10b50*/  @!P1 IMAD.X R7, RZ, RZ, R2, P4 ;  /* 0x000000ffff079224 */ /* 0x000fe400020e0602 */
[----:B------:R-:W-:-:S07]  /*10b60*/  @!P1 IMAD.MOV.U32 R2, RZ, RZ, R14 ;  /* 0x000000ffff029224 */ /* 0x000fce00078e000e */
[----:B------:R-:W-:Y:S05]  /*10b70*/  WARPSYNC.COLLECTIVE R15, `(.L_x_341) ;  /* 0x000000000f087348 */ /* 0x000fea0003c00000 */
[----:B------:R0:W1:Y:S02]  /*10b80*/  SHFL.IDX P6, R14, R13, R12, R11 ;  /* 0x0000000c0d0e7389 */ /* 0x00006400000c000b */
[----:B01----:R-:W-:Y:S01]  /*10b90*/  ENDCOLLECTIVE ;  /* 0x000000000000791b */ /* 0x003fe20003800000 */
.L_x_341:
[----:B------:R-:W-:Y:S02]  /*10ba0*/  @!P1 IMAD.MOV.U32 R3, RZ, RZ, R7 ;  /* 0x000000ffff039224 */ /* 0x000fe400078e0007 */
[----:B------:R-:W-:-:S03]  /*10bb0*/  VIADD R7, R4, 0x20 ;  /* 0x0000002004077836 */ /* 0x000fc60000000000 */
[----:B------:R-:W-:Y:S01]  /*10bc0*/  @!PT LDS RZ, [RZ] ;  /* 0x00000000fffff984 */ /* 0x000fe20000000800 */
[----:B------:R-:W-:Y:S01]  /*10bd0*/  @!PT LDS RZ, [RZ] ;  /* 0x00000000fffff984 */ /* 0x000fe20000000800 */
[----:B------:R-:W-:Y:S01]  /*10be0*/  @!PT LDS RZ, [RZ] ;  /* 0x00000000fffff984 */ /* 0x000fe20000000800 */
[----:B------:R-:W-:Y:S04]  /*10bf0*/  @!P1 LDGSTS.E.BYPASS.LTC128B.128 [R33+0xcc00], desc[UR36][R2.64], !P3 ;  /* 0x0cc0000002219fae */ /* 0x000fe8000d901d64 */
[----:B------:R-:W-:Y:S01]  /*10c00*/  @!P1 LDGSTS.E.BYPASS.LTC128B.128 [R33+0x10c00], desc[UR36][R2.64+0x80], !P2 ;  /* 0x10c0008002219fae */ /* 0x000fe2000d101d64 */
[----:B------:R-:W-:-:S03]  /*10c10*/  IMAD.MOV.U32 R13, RZ, RZ, R0 ;  /* 0x000000ffff0d7224 */ /* 0x000fc600078e0000 */
[----:B------:R0:W-:Y:S01]  /*10c20*/  @!P1 LDGSTS.E.BYPASS.LTC128B.128 [R33+0x14c00], desc[UR36][R2.64+0x100], !P0 ;  /* 0x14c0010002219fae */ /* 0x0001e2000c101d64 */
[----:B------:R-:W-:Y:S01]  /*10c30*/  ISETP.GE.AND P1, PT, R7, R6, PT ;  /* 0x000000060700720c */ /* 0x000fe20003f26270 */
[----:B0-----:R-:W-:-:S12]  /*10c40*/  IMAD.MOV.U32 R2, RZ, RZ, R14 ;  /* 0x000000ffff027224 */ /* 0x001fd800078e000e */
[----:B------:R-:W-:Y:S05]  /*10c50*/  WARPSYNC.COLLECTIVE R15, `(.L_x_342) ;  /* 0x000000000f087348 */ /* 0x000fea0003c00000 */
[----:B------:R0:W1:Y:S02]  /*10c60*/  SHFL.IDX P6, R14, R13, R12, R11 ;  /* 0x0000000c0d0e7389 */ /* 0x00006400000c000b */
[----:B01----:R-:W-:Y:S01]  /*10c70*/  ENDCOLLECTIVE ;  /* 0x000000000000791b */ /* 0x003fe20003800000 */
.L_x_342:
[----:B------:R-:W-:Y:S02]  /*10c80*/  IMAD.MOV.U32 R13, RZ, RZ, R5 ;  /* 0x000000ffff0d7224 */ /* 0x000fe400078e0005 */
[----:B------:R-:W-:Y:S01]  /*10c90*/  IMAD.MOV.U32 R12, RZ, RZ, 0x3 ;  /* 0x00000003ff0c7424 */ /* 0x000fe200078e00ff */
[----:B------:R-:W-:-:S05]  /*10ca0*/  @!P1 LEA R14, P4, R9, R14, 0x1 ;  /* 0x0000000e090e9211 */ /* 0x000fca00078808ff */
[----:B------:R-:W-:Y:S02]  /*10cb0*/  @!P1 IMAD.X R7, RZ, RZ, R2, P4 ;  /* 0x000000ffff079224 */ /* 0x000fe400020e0602 */
[----:B------:R-:W-:-:S07]  /*10cc0*/  @!P1 IMAD.MOV.U32 R2, RZ, RZ, R14 ;  /* 0x000000ffff029224 */ /* 0x000fce00078e000e */
[----:B------:R-:W-:Y:S05]  /*10cd0*/  WARPSYNC.COLLECTIVE R15, `(.L_x_343) ;  /* 0x000000000f087348 */ /* 0x000fea0003c00000 */
[----:B------:R0:W1:Y:S02]  /*10ce0*/  SHFL.IDX P6, R14, R13, R12, R11 ;  /* 0x0000000c0d0e7389 */ /* 0x00006400000c000b */
[----:B01----:R-:W-:Y:S01]  /*10cf0*/  ENDCOLLECTIVE ;  /* 0x000000000000791b */ /* 0x003fe20003800000 */
.L_x_343:
[----:B------:R-:W-:Y:S01]  /*10d00*/  @!P1 IMAD.MOV.U32 R3, RZ, RZ, R7 ;  /* 0x000000ffff039224 */ /* 0x000fe200078e0007 */
[----:B------:R-:W-:-:S04]  /*10d10*/  IADD3 R7, R4, 0x30, RZ ;  /* 0x0000003004077810 */ /* 0x000fc80007ffe0ff */
        /* <DEDUP_REMOVED lines=12> */
.L_x_344:
[----:B------:R-:W-:Y:S02]  /*10de0*/  IMAD.MOV.U32 R13, RZ, RZ, R5 ;  /* 0x000000ffff0d7224 */ /* 0x000fe400078e0005 */
[----:B------:R-:W-:Y:S01]  /*10df0*/  IMAD.MOV.U32 R12, RZ, RZ, 0x4 ;  /* 0x00000004ff0c7424 */ /* 0x000fe200078e00ff */
[----:B------:R-:W-:-:S05]  /*10e00*/  @!P1 LEA R14, P4, R9, R14, 0x1 ;  /* 0x0000000e090e9211 */ /* 0x000fca00078808ff */
[----:B------:R-:W-:Y:S01]  /*10e10*/  @!P1 IMAD.X R7, RZ, RZ, R2, P4 ;  /* 0x000000ffff079224 */ /* 0x000fe200020e0602 */
[----:B------:R-:W-:-:S07]  /*10e20*/  @!P1 MOV R2, R14 ;  /* 0x0000000e00029202 */ /* 0x000fce0000000f00 */
[----:B------:R-:W-:Y:S05]  /*10e30*/  WARPSYNC.COLLECTIVE R15, `(.L_x_345) ;  /* 0x000000000f087348 */ /* 0x000fea0003c00000 */
[----:B------:R0:W1:Y:S02]  /*10e40*/  SHFL.IDX P6, R14, R13, R12, R11 ;  /* 0x0000000c0d0e7389 */ /* 0x00006400000c000b */
[----:B01----:R-:W-:Y:S01]  /*10e50*/  ENDCOLLECTIVE ;  /* 0x000000000000791b */ /* 0x003fe20003800000 */
.L_x_345:
[----:B------:R-:W-:Y:S02]  /*10e60*/  @!P1 IMAD.MOV.U32 R3, RZ, RZ, R7 ;  /* 0x000000ffff039224 */ /* 0x000fe400078e0007 */
[----:B------:R-:W-:-:S03]  /*10e70*/  VIADD R7, R4, 0x40 ;  /* 0x0000004004077836 */ /* 0x000fc60000000000 */
[----:B------:R-:W-:Y:S01]  /*10e80*/  @!PT LDS RZ, [RZ] ;  /* 0x00000000fffff984 */ /* 0x000fe20000000800 */
[----:B------:R-:W-:Y:S01]  /*10e90*/  @!PT LDS RZ, [RZ] ;  /* 0x00000000fffff984 */ /* 0x000fe20000000800 */
[----:B------:R-:W-:Y:S01]  /*10ea0*/  @!PT LDS RZ, [RZ] ;  /* 0x00000000fffff984 */ /* 0x000fe20000000800 */
[----:B------:R-:W-:Y:S04]  /*10eb0*/  @!P1 LDGSTS.E.BYPASS.LTC128B.128 [R33+0xdc00], desc[UR36][R2.64], !P3 ;  /* 0x0dc0000002219fae */ /* 0x000fe8000d901d64 */
[----:B------:R-:W-:Y:S01]  /*10ec0*/  @!P1 LDGSTS.E.BYPASS.LTC128B.128 [R33+0x11c00], desc[UR36][R2.64+0x80], !P2 ;  /* 0x11c0008002219fae */ /* 0x000fe2000d101d64 */
[----:B------:R-:W-:-:S03]  /*10ed0*/  MOV R13, R0 ;  /* 0x00000000000d7202 */ /* 0x000fc60000000f00 */
[----:B------:R0:W-:Y:S01]  /*10ee0*/  @!P1 LDGSTS.E.BYPASS.LTC128B.128 [R33+0x15c00], desc[UR36][R2.64+0x100], !P0 ;  /* 0x15c0010002219fae */ /* 0x0001e2000c101d64 */
[----:B------:R-:W-:Y:S01]  /*10ef0*/  ISETP.GE.AND P1, PT, R7, R6, PT ;  /* 0x000000060700720c */ /* 0x000fe20003f26270 */
[----:B0-----:R-:W-:-:S12]  /*10f00*/  IMAD.MOV.U32 R2, RZ, RZ, R14 ;  /* 0x000000ffff027224 */ /* 0x001fd800078e000e */
[----:B------:R-:W-:Y:S05]  /*10f10*/  WARPSYNC.COLLECTIVE R15, `(.L_x_346) ;  /* 0x000000000f087348 */ /* 0x000fea0003c00000 */
[----:B------:R0:W1:Y:S02]  /*10f20*/  SHFL.IDX P6, R14, R13, R12, R11 ;  /* 0x0000000c0d0e7389 */ /* 0x00006400000c000b */
[----:B01----:R-:W-:Y:S01]  /*10f30*/  ENDCOLLECTIVE ;  /* 0x000000000000791b */ /* 0x003fe20003800000 */
.L_x_346:
        /* <DEDUP_REMOVED lines=8> */
.L_x_347:
        /* <DEDUP_REMOVED lines=14> */
.L_x_348:
        /* <DEDUP_REMOVED lines=8> */
.L_x_349:
        /* <DEDUP_REMOVED lines=14> */
.L_x_350:
        /* <DEDUP_REMOVED lines=8> */
.L_x_351:
[----:B------:R-:W-:-:S05]  /*11280*/  @!P1 IMAD.MOV.U32 R3, RZ, RZ, R7 ;  /* 0x000000ffff039224 */ /* 0x000fca00078e0007 */
[----:B------:R-:W-:Y:S01]  /*11290*/  @!PT LDS RZ, [RZ] ;  /* 0x00000000fffff984 */ /* 0x000fe20000000800 */
[----:B------:R-:W-:Y:S01]  /*112a0*/  @!PT LDS RZ, [RZ] ;  /* 0x00000000fffff984 */ /* 0x000fe20000000800 */
[----:B------:R-:W-:Y:S01]  /*112b0*/  @!PT LDS RZ, [RZ] ;  /* 0x00000000fffff984 */ /* 0x000fe20000000800 */
[----:B------:R0:W-:Y:S04]  /*112c0*/  @!P1 LDGSTS.E.BYPASS.LTC128B.128 [R33+0xf400], desc[UR36][R2.64], !P3 ;  /* 0x0f40000002219fae */ /* 0x0001e8000d901d64 */
[----:B------:R0:W-:Y:S01]  /*112d0*/  @!P1 LDGSTS.E.BYPASS.LTC128B.128 [R33+0x13400], desc[UR36][R2.64+0x80], !P2 ;  /* 0x1340008002219fae */ /* 0x0001e2000d101d64 */
[----:B------:R-:W-:-:S03]  /*112e0*/  IMAD.MOV.U32 R13, RZ, RZ, R0 ;  /* 0x000000ffff0d7224 */ /* 0x000fc600078e0000 */
[----:B------:R0:W-:Y:S01]  /*112f0*/  @!P1 LDGSTS.E.BYPASS.LTC128B.128 [R33+0x17400], desc[UR36][R2.64+0x100], !P0 ;  /* 0x1740010002219fae */ /* 0x0001e2000c101d64 */
[----:B------:R-:W-:-:S07]  /*11300*/  IMAD.MOV.U32 R5, RZ, RZ, R14 ;  /* 0x000000ffff057224 */ /* 0x000fce00078e000e */
[----:B0-----:R-:W-:Y:S05]  /*11310*/  WARPSYNC.COLLECTIVE R15, `(.L_x_352) ;  /* 0x000000000f087348 */ /* 0x001fea0003c00000 */
[----:B------:R1:W2:Y:S02]  /*11320*/  SHFL.IDX P6, R14, R13, R12, R11 ;  /* 0x0000000c0d0e7389 */ /* 0x0002a400000c000b */
[----:B012---:R-:W-:Y:S01]  /*11330*/  ENDCOLLECTIVE ;  /* 0x000000000000791b */ /* 0x007fe20003800000 */
.L_x_352:
[----:B------:R-:W-:Y:S05]  /*11340*/  BRA `(.L_x_353) ;  /* 0xffffffc000547947 */ /* 0x000fea000383ffff */
.L_x_269:
[----:B0-----:R0:W1:Y:S02]  /*11350*/  SYNCS.PHASECHK.TRANS64.TRYWAIT P0, [R22+URZ+0x2a820], R3 ;  /* 0x02a82003160075a7 */ /* 0x001064000800017f */
[----:B-1----:R-:W-:Y:S05]  /*11360*/  @!P0 NANOSLEEP.SYNCS 0x989680 ;  /* 0x009896800000895d */ /* 0x002fea0003900000 */
[----:B------:R-:W1:Y:S02]  /*11370*/  @!P0 SYNCS.PHASECHK.TRANS64 P0, [R22+URZ+0x2a820], R3 ;  /* 0x02a82003160085a7 */ /* 0x000e64000800007f */
[----:B-1----:R-:W-:Y:S05]  /*11380*/  @!P0 BRA `(.L_x_269) ;  /* 0xfffffffc00f08947 */ /* 0x002fea000383ffff */
[----:B------:R-:W-:Y:S05]  /*11390*/  BRA `(.L_x_354) ;  /* 0xffffffc000cc7947 */ /* 0x000fea000383ffff */
.L_x_274:
[----:B0-----:R0:W1:Y:S02]  /*113a0*/  SYNCS.PHASECHK.TRANS64.TRYWAIT P0, [R6+URZ+0x2a840], R3 ;  /* 0x02a84003060075a7 */ /* 0x001064000800017f */
[----:B-1----:R-:W-:Y:S05]  /*113b0*/  @!P0 NANOSLEEP.SYNCS 0x989680 ;  /* 0x009896800000895d */ /* 0x002fea0003900000 */
[----:B------:R-:W1:Y:S02]  /*113c0*/  @!P0 SYNCS.PHASECHK.TRANS64 P0, [R6+URZ+0x2a840], R3 ;  /* 0x02a84003060085a7 */ /* 0x000e64000800007f */
[----:B-1----:R-:W-:Y:S05]  /*113d0*/  @!P0 BRA `(.L_x_274) ;  /* 0xfffffffc00f08947 */ /* 0x002fea000383ffff */
[----:B------:R-:W-:Y:S05]  /*113e0*/  BRA `(.L_x_355) ;  /* 0xffffffc400907947 */ /* 0x000fea000383ffff */
.L_x_275:
[----:B------:R-:W-:Y:S01]  /*113f0*/  BSSY B1, `(.L_x_356) ;  /* 0x0000008000017945 */ /* 0x000fe20003800000 */
[----:B------:R-:W-:Y:S01]  /*11400*/  MOV R13, R5 ;  /* 0x00000005000d7202 */ /* 0x000fe20000000f00 */
[----:B------:R-:W-:Y:S02]  /*11410*/  IMAD.MOV.U32 R12, RZ, RZ, RZ ;  /* 0x000000ffff0c7224 */ /* 0x000fe400078e00ff */
[----:B------:R-:W-:Y:S02]  /*11420*/  IMAD.MOV.U32 R11, RZ, RZ, 0x181f ;  /* 0x0000181fff0b7424 */ /* 0x000fe400078e00ff */
[----:B------:R-:W-:-:S07]  /*11430*/  IMAD.MOV.U32 R15, RZ, RZ, -0x1 ;  /* 0xffffffffff0f7424 */ /* 0x000fce00078e00ff */
[----:B--2---:R-:W-:Y:S05]  /*11440*/  WARPSYNC.COLLECTIVE R15, `(.L_x_357) ;  /* 0x000000000f087348 */ /* 0x004fea0003c00000 */
[----:B--2---:R0:W1:Y:S02]  /*11450*/  SHFL.IDX P6, R14, R13, R12, R11 ;  /* 0x0000000c0d0e7389 */ /* 0x00406400000c000b */
[----:B01----:R-:W-:Y:S01]  /*11460*/  ENDCOLLECTIVE ;  /* 0x000000000000791b */ /* 0x003fe20003800000 */
.L_x_357:
[----:B------:R-:W-:Y:S05]  /*11470*/  BSYNC B1 ;  /* 0x0000000000017941 */ /* 0x000fea0003800000 */
.L_x_356:
[----:B------:R-:W0:Y:S01]  /*11480*/  S2R R35, SR_TID.X ;  /* 0x0000000000237919 */ /* 0x000e220000002100 */
[----:B------:R-:W-:Y:S01]  /*11490*/  IMAD.MOV.U32 R13, RZ, RZ, R9 ;  /* 0x000000ffff0d7224 */ /* 0x000fe200078e0009 */
[----:B------:R-:W-:Y:S01]  /*114a0*/  MOV R12, RZ ;  /* 0x000000ff000c7202 */ /* 0x000fe20000000f00 */
[----:B------:R-:W-:Y:S02]  /*114b0*/  IMAD.MOV.U32 R11, RZ, RZ, 0x181f ;  /* 0x0000181fff0b7424 */ /* 0x000fe400078e00ff */
[----:B------:R-:W-:Y:S02]  /*114c0*/  IMAD.MOV.U32 R15, RZ, RZ, -0x1 ;  /* 0xffffffffff0f7424 */ /* 0x000fe400078e00ff */
[----:B------:R-:W-:Y:S02]  /*114d0*/  IMAD.MOV.U32 R3, RZ, RZ, R14 ;  /* 0x000000ffff037224 */ /* 0x000fe400078e000e */
[----:B------:R-:W-:-:S07]  /*114e0*/  IMAD R4, R4, 0x2, R22 ;  /* 0x0000000204047824 */ /* 0x000fce00078e0216 */
[----:B0-----:R-:W-:Y:S05]  /*114f0*/  WARPSYNC.COLLECTIVE R15, `(.L_x_358) ;  /* 0x000000000f087348 */ /* 0x001fea0003c00000 */
[----:B------:R1:W2:Y:S02]  /*11500*/  SHFL.IDX P6, R14, R13, R12, R11 ;  /* 0x0000000c0d0e7389 */ /* 0x0002a400000c000b */
[----:B012---:R-:W-:Y:S01]  /*11510*/  ENDCOLLECTIVE ;  /* 0x000000000000791b */ /* 0x007fe20003800000 */
.L_x_358:
[----:B------:R-:W-:Y:S02]  /*11520*/  IMAD.MOV.U32 R13, RZ, RZ, R5 ;  /* 0x000000ffff0d7224 */ /* 0x000fe400078e0005 */
[----:B------:R-:W-:Y:S02]  /*11530*/  IMAD.MOV.U32 R12, RZ, RZ, 0x1 ;  /* 0x00000001ff0c7424 */ /* 0x000fe400078e00ff */
[----:B------:R-:W-:Y:S02]  /*11540*/  IMAD.SHL.U32 R35, R35, 0x8, RZ ;  /* 0x0000000823237824 */ /* 0x000fe400078e00ff */
[----:B------:R-:W-:-:S07]  /*11550*/  IMAD.MOV.U32 R2, RZ, RZ, R14 ;  /* 0x000000ffff027224 */ /* 0x000fce00078e000e */
[----:B------:R-:W-:Y:S05]  /*11560*/  WARPSYNC.COLLECTIVE R15, `(.L_x_359) ;  /* 0x000000000f087348 */ /* 0x000fea0003c00000 */
[----:B------:R0:W1:Y:S02]  /*11570*/  SHFL.IDX P6, R14, R13, R12, R11 ;  /* 0x0000000c0d0e7389 */ /* 0x00006400000c000b */
[----:B01----:R-:W-:Y:S01]  /*11580*/  ENDCOLLECTIVE ;  /* 0x000000000000791b */ /* 0x003fe20003800000 */
.L_x_359:
[----:B------:R-:W-:-:S05]  /*11590*/  LOP3.LUT R35, R35, 0x38, RZ, 0xc0, !PT ;  /* 0x0000003823237812 */ /* 0x000fca00078ec0ff */
[----:B------:R-:W-:-:S05]  /*115a0*/  IMAD.SHL.U32 R0, R35, 0x2, RZ ;  /* 0x0000000223007824 */ /* 0x000fca00078e00ff */
[----:B------:R-:W-:Y:S01]  /*115b0*/  IADD3 R2, P0, R2, R0, RZ ;  /* 0x0000000002027210 */ /* 0x000fe20007f1e0ff */
[----:B------:R-:W-:-:S03]  /*115c0*/  IMAD.MOV.U32 R13, RZ, RZ, R9 ;  /* 0x000000ffff0d7224 */ /* 0x000fc600078e0009 */
[----:B------:R-:W-:-:S05]  /*115d0*/  IADD3.X R3, RZ, R3, RZ, P0, !PT ;  /* 0x00000003ff037210 */ /* 0x000fca00007fe4ff */
[----:B------:R-:W-:Y:S01]  /*115e0*/  @!PT LDS RZ, [RZ] ;  /* 0x00000000fffff984 */ /* 0x000fe20000000800 */
[----:B------:R-:W-:Y:S01]  /*115f0*/  @!PT LDS RZ, [RZ] ;  /* 0x00000000fffff984 */ /* 0x000fe20000000800 */
[----:B------:R-:W-:Y:S01]  /*11600*/  @!PT LDS RZ, [RZ] ;  /* 0x00000000fffff984 */ /* 0x000fe20000000800 */
[----:B------:R-:W-:Y:S04]  /*11610*/  LDGSTS.E.BYPASS.LTC128B.128 [R4+0x18400], desc[UR36][R2.64], !P3 ;  /* 0x1840000002047fae */ /* 0x000fe8000d901d64 */
[----:B------:R-:W-:Y:S04]  /*11620*/  LDGSTS.E.BYPASS.LTC128B.128 [R4+0x1b400], desc[UR36][R2.64+0x80], !P2 ;  /* 0x1b40008002047fae */ /* 0x000fe8000d101d64 */
[----:B------:R0:W-:Y:S02]  /*11630*/  LDGSTS.E.BYPASS.LTC128B.128 [R4+0x1e400], desc[UR36][R2.64+0x100], !P1 ;  /* 0x1e40010002047fae */ /* 0x0001e4000c901d64 */
[----:B0-----:R-:W-:-:S07]  /*11640*/  IMAD.MOV.U32 R3, RZ, RZ, R14 ;  /* 0x000000ffff037224 */ /* 0x001fce00078e000e */
[----:B------:R-:W-:Y:S05]  /*11650*/  WARPSYNC.COLLECTIVE R15, `(.L_x_360) ;  /* 0x000000000f087348 */ /* 0x000fea0003c00000 */
[----:B------:R0:W1:Y:S02]  /*11660*/  SHFL.IDX P6, R14, R13, R12, R11 ;  /* 0x0000000c0d0e7389 */ /* 0x00006400000c000b */
[----:B01----:R-:W-:Y:S01]  /*11670*/  ENDCOLLECTIVE ;  /* 0x000000000000791b */ /* 0x003fe20003800000 */
.L_x_360:
[----:B------:R-:W-:Y:S02]  /*11680*/  IMAD.MOV.U32 R13, RZ, RZ, R5 ;  /* 0x000000ffff0d7224 */ /* 0x000fe400078e0005 */
[----:B------:R-:W-:Y:S01]  /*11690*/  IMAD.MOV.U32 R12, RZ, RZ, 0x2 ;  /* 0x00000002ff0c7424 */ /* 0x000fe200078e00ff */
[----:B------:R-:W-:-:S07]  /*116a0*/  MOV R2, R14 ;  /* 0x0000000e00027202 */ /* 0x000fce0000000f00 */
[----:B------:R-:W-:Y:S05]  /*116b0*/  WARPSYNC.COLLECTIVE R15, `(.L_x_361) ;  /* 0x000000000f087348 */ /* 0x000fea0003c00000 */
[----:B------:R0:W1:Y:S02]  /*116c0*/  SHFL.IDX P6, R14, R13, R12, R11 ;  /* 0x0000000c0d0e7389 */ /* 0x00006400000c000b */
[----:B01----:R-:W-:Y:S01]  /*116d0*/  ENDCOLLECTIVE ;  /* 0x000000000000791b */ /* 0x003fe20003800000 */
.L_x_361:
[----:B------:R-:W-:-:S05]  /*116e0*/  IADD3 R2, P0, R2, R0, RZ ;  /* 0x0000000002027210 */ /* 0x000fca0007f1e0ff */
[----:B------:R-:W-:-:S05]  /*116f0*/  IMAD.X R3, RZ, RZ, R3, P0 ;  /* 0x000000ffff037224 */ /* 0x000fca00000e0603 */
[----:B------:R-:W-:Y:S01]  /*11700*/  @!PT LDS RZ, [RZ] ;  /* 0x00000000fffff984 */ /* 0x000fe20000000800 */
[----:B------:R-:W-:Y:S01]  /*11710*/  @!PT LDS RZ, [RZ] ;  /* 0x00000000fffff984 */ /* 0x000fe20000000800 */
[----:B------:R-:W-:Y:S01]  /*11720*/  @!PT LDS RZ, [RZ] ;  /* 0x00000000fffff984 */ /* 0x000fe20000000800 */
[----:B------:R0:W-:Y:S01]  /*11730*/  LDGSTS.E.BYPASS.LTC128B.128 [R4+0x18c00], desc[UR36][R2.64], !P3 ;  /* 0x18c0000002047fae */ /* 0x0001e2000d901d64 */
[----:B------:R-:W-:-:S03]  /*11740*/  IMAD.MOV.U32 R13, RZ, RZ, R9 ;  /* 0x000000ffff0d7224 */ /* 0x000fc600078e0009 */
[----:B------:R0:W-:Y:S04]  /*11750*/  LDGSTS.E.BYPASS.LTC128B.128 [R4+0x1bc00], desc[UR36][R2.64+0x80], !P2 ;  /* 0x1bc0008002047fae */ /* 0x0001e8000d101d64 */
[----:B------:R0:W-:Y:S01]  /*11760*/  LDGSTS.E.BYPASS.LTC128B.128 [R4+0x1ec00], desc[UR36][R2.64+0x100], !P1 ;  /* 0x1ec0010002047fae */ /* 0x0001e2000c901d64 */
[----:B------:R-:W-:-:S07]  /*11770*/  IMAD.MOV.U32 R35, RZ, RZ, R14 ;  /* 0x000000ffff237224 */ /* 0x000fce00078e000e */
[----:B0-----:R-:W-:Y:S05]  /*11780*/  WARPSYNC.COLLECTIVE R15, `(.L_x_362) ;  /* 0x000000000f087348 */ /* 0x001fea0003c00000 */
[----:B------:R1:W2:Y:S02]  /*11790*/  SHFL.IDX P6, R14, R13, R12, R11 ;  /* 0x0000000c0d0e7389 */ /* 0x0002a400000c000b */
[----:B012---:R-:W-:Y:S01]  /*117a0*/  ENDCOLLECTIVE ;  /* 0x000000000000791b */ /* 0x007fe20003800000 */
.L_x_362:
[----:B------:R-:W-:Y:S02]  /*117b0*/  IMAD.MOV.U32 R13, RZ, RZ, R5 ;  /* 0x000000ffff0d7224 */ /* 0x000fe400078e0005 */
[----:B------:R-:W-:Y:S01]  /*117c0*/  IMAD.MOV.U32 R12, RZ, RZ, 0x3 ;  /* 0x00000003ff0c7424 */ /* 0x000fe200078e00ff */
[----:B------:R-:W-:-:S07]  /*117d0*/  MOV R2, R14 ;  /* 0x0000000e00027202 */ /* 0x000fce0000000f00 */
[----:B------:R-:W-:Y:S05]  /*117e0*/  WARPSYNC.COLLECTIVE R15, `(.L_x_363) ;  /* 0x000000000f087348 */ /* 0x000fea0003c00000 */
[----:B------:R0:W1:Y:S02]  /*117f0*/  SHFL.IDX P6, R14, R13, R12, R11 ;  /* 0x0000000c0d0e7389 */ /* 0x00006400000c000b */
[----:B01----:R-:W-:Y:S01]  /*11800*/  ENDCOLLECTIVE ;  /* 0x000000000000791b */ /* 0x003fe20003800000 */
.L_x_363:
        /* <DEDUP_REMOVED lines=13> */
.L_x_364:
[----:B------:R-:W-:Y:S02]  /*118e0*/  IMAD.MOV.U32 R13, RZ, RZ, R5 ;  /* 0x000000ffff0d7224 */ /* 0x000fe400078e0005 */
[----:B------:R-:W-:Y:S01]  /*118f0*/  IMAD.MOV.U32 R12, RZ, RZ, 0x4 ;  /* 0x00000004ff0c7424 */ /* 0x000fe200078e00ff */
[----:B------:R-:W-:-:S07]  /*11900*/  MOV R2, R14 ;  /* 0x0000000e00027202 */ /* 0x000fce0000000f00 */
[----:B------:R-:W-:Y:S05]  /*11910*/  WARPSYNC.COLLECTIVE R15, `(.L_x_365) ;  /* 0x000000000f087348 */ /* 0x000fea0003c00000 */
[----:B------:R0:W1:Y:S02]  /*11920*/  SHFL.IDX P6, R14, R13, R12, R11 ;  /* 0x0000000c0d0e7389 */ /* 0x00006400000c000b */
[----:B01----:R-:W-:Y:S01]  /*11930*/  ENDCOLLECTIVE ;  /* 0x000000000000791b */ /* 0x003fe20003800000 */
.L_x_365:
        /* <DEDUP_REMOVED lines=13> */
.L_x_366:
[----:B------:R-:W-:Y:S02]  /*11a10*/  IMAD.MOV.U32 R13, RZ, RZ, R5 ;  /* 0x000000ffff0d7224 */ /* 0x000fe400078e0005 */
[----:B------:R-:W-:Y:S01]  /*11a20*/  IMAD.MOV.U32 R12, RZ, RZ, 0x5 ;  /* 0x00000005ff0c7424 */ /* 0x000fe200078e00ff */
[----:B------:R-:W-:-:S07]  /*11a30*/  MOV R2, R14 ;  /* 0x0000000e00027202 */ /* 0x000fce0000000f00 */
[----:B------:R-:W-:Y:S05]  /*11a40*/  WARPSYNC.COLLECTIVE R15, `(.L_x_367) ;  /* 0x000000000f087348 */ /* 0x000fea0003c00000 */
[----:B------:R0:W1:Y:S02]  /*11a50*/  SHFL.IDX P6, R14, R13, R12, R11 ;  /* 0x0000000c0d0e7389 */ /* 0x00006400000c000b */
[----:B01----:R-:W-:Y:S01]  /*11a60*/  ENDCOLLECTIVE ;  /* 0x000000000000791b */ /* 0x003fe20003800000 */
.L_x_367:
        /* <DEDUP_REMOVED lines=13> */
.L_x_368:
[----:B------:R-:W-:Y:S01]  /*11b40*/  MOV R2, R14 ;  /* 0x0000000e00027202 */ /* 0x000fe20000000f00 */
[----:B------:R-:W-:Y:S06]  /*11b50*/  BRA `(.L_x_369) ;  /* 0xffffffc000c07947 */ /* 0x000fec000383ffff */
.L_x_280:
[----:B-1----:R1:W4:Y:S02]  /*11b60*/  SYNCS.PHASECHK.TRANS64.TRYWAIT P0, [R4+URZ+0x2a860], R2 ;  /* 0x02a86002040075a7 */ /* 0x002324000800017f */
[----:B----4-:R-:W-:Y:S05]  /*11b70*/  @!P0 NANOSLEEP.SYNCS 0x989680 ;  /* 0x009896800000895d */ /* 0x010fea0003900000 */
[----:B------:R-:W4:Y:S02]  /*11b80*/  @!P0 SYNCS.PHASECHK.TRANS64 P0, [R4+URZ+0x2a860], R2 ;  /* 0x02a86002040085a7 */ /* 0x000f24000800007f */
[----:B----4-:R-:W-:Y:S05]  /*11b90*/  @!P0 BRA `(.L_x_280) ;  /* 0xfffffffc00f08947 */ /* 0x010fea000383ffff */
[----:B------:R-:W-:Y:S05]  /*11ba0*/  BRA `(.L_x_370) ;  /* 0xffffffc4001c7947 */ /* 0x000fea000383ffff */
.L_x_281:
[----:B------:R-:W-:Y:S01]  /*11bb0*/  BSSY B1, `(.L_x_371) ;  /* 0x0000008000017945 */ /* 0x000fe20003800000 */
[----:B------:R-:W-:Y:S02]  /*11bc0*/  IMAD.MOV.U32 R13, RZ, RZ, R24 ;  /* 0x000000ffff0d7224 */ /* 0x000fe400078e0018 */
[----:B------:R-:W-:Y:S02]  /*11bd0*/  IMAD.MOV.U32 R12, RZ, RZ, RZ ;  /* 0x000000ffff0c7224 */ /* 0x000fe400078e00ff */
[----:B------:R-:W-:Y:S02]  /*11be0*/  IMAD.MOV.U32 R11, RZ, RZ, 0x181f ;  /* 0x0000181fff0b7424 */ /* 0x000fe400078e00ff */
[----:B------:R-:W-:-:S07]  /*11bf0*/  IMAD.MOV.U32 R15, RZ, RZ, -0x1 ;  /* 0xffffffffff0f7424 */ /* 0x000fce00078e00ff */
[----:B-12---:R-:W-:Y:S05]  /*11c00*/  WARPSYNC.COLLECTIVE R15, `(.L_x_372) ;  /* 0x000000000f087348 */ /* 0x006fea0003c00000 */
[----:B--2---:R0:W2:Y:S02]  /*11c10*/  SHFL.IDX P6, R14, R13, R12, R11 ;  /* 0x0000000c0d0e7389 */ /* 0x0040a400000c000b */
[----:B012---:R-:W-:Y:S01]  /*11c20*/  ENDCOLLECTIVE ;  /* 0x000000000000791b */ /* 0x007fe20003800000 */
.L_x_372:
[----:B------:R-:W-:Y:S05]  /*11c30*/  BSYNC B1 ;  /* 0x0000000000017941 */ /* 0x000fea0003800000 */
.L_x_371:
[----:B------:R-:W-:Y:S01]  /*11c40*/  MOV R13, R18 ;  /* 0x00000012000d7202 */ /* 0x000fe20000000f00 */
[----:B------:R-:W-:Y:S01]  /*11c50*/  IMAD.MOV.U32 R12, RZ, RZ, RZ ;  /* 0x000000ffff0c7224 */ /* 0x000fe200078e00ff */
[----:B------:R-:W-:Y:S01]  /*11c60*/  LEA R5, R5, R22, 0x1 ;  /* 0x0000001605057211 */ /* 0x000fe200078e08ff */
[----:B------:R-:W-:Y:S02]  /*11c70*/  IMAD.MOV.U32 R11, RZ, RZ, 0x181f ;  /* 0x0000181fff0b7424 */ /* 0x000fe400078e00ff */
[----:B------:R-:W-:Y:S02]  /*11c80*/  IMAD.MOV.U32 R15, RZ, RZ, -0x1 ;  /* 0xffffffffff0f7424 */ /* 0x000fe400078e00ff */
[----:B------:R-:W-:-:S07]  /*11c90*/  IMAD.MOV.U32 R3, RZ, RZ, R14 ;  /* 0x000000ffff037224 */ /* 0x000fce00078e000e */
[----:B------:R-:W-:Y:S05]  /*11ca0*/  WARPSYNC.COLLECTIVE R15, `(.L_x_373) ;  /* 0x000000000f087348 */ /* 0x000fea0003c00000 */
[----:B------:R0:W1:Y:S02]  /*11cb0*/  SHFL.IDX P6, R14, R13, R12, R11 ;  /* 0x0000000c0d0e7389 */ /* 0x00006400000c000b */
[----:B01----:R-:W-:Y:S01]  /*11cc0*/  ENDCOLLECTIVE ;  /* 0x000000000000791b */ /* 0x003fe20003800000 */
.L_x_373:
[----:B------:R-:W-:Y:S02]  /*11cd0*/  IMAD.MOV.U32 R13, RZ, RZ, R24 ;  /* 0x000000ffff0d7224 */ /* 0x000fe400078e0018 */
[----:B------:R-:W-:Y:S02]  /*11ce0*/  IMAD.MOV.U32 R12, RZ, RZ, 0x1 ;  /* 0x00000001ff0c7424 */ /* 0x000fe400078e00ff */
[----:B------:R-:W-:-:S07]  /*11cf0*/  IMAD.MOV.U32 R2, RZ, RZ, R14 ;  /* 0x000000ffff027224 */ /* 0x000fce00078e000e */
[----:B------:R-:W-:Y:S05]  /*11d00*/  WARPSYNC.COLLECTIVE R15, `(.L_x_374) ;  /* 0x000000000f087348 */ /* 0x000fea0003c00000 */
[----:B------:R0:W1:Y:S02]  /*11d10*/  SHFL.IDX P6, R14, R13, R12, R11 ;  /* 0x0000000c0d0e7389 */ /* 0x00006400000c000b */
[----:B01----:R-:W-:Y:S01]  /*11d20*/  ENDCOLLECTIVE ;  /* 0x000000000000791b */ /* 0x003fe20003800000 */
.L_x_374:
[----:B------:R-:W-:-:S05]  /*11d30*/  IADD3 R2, P1, R2, R0, RZ ;  /* 0x0000000002027210 */ /* 0x000fca0007f3e0ff */
[----:B------:R-:W-:Y:S01]  /*11d40*/  IMAD.X R3, RZ, RZ, R3, P1 ;  /* 0x000000ffff037224 */ /* 0x000fe200008e0603 */
[----:B------:R-:W-:-:S04]  /*11d50*/  LOP3.LUT P1, RZ, R29, 0x1, RZ, 0xc0, !PT ;  /* 0x000000011dff7812 */ /* 0x000fc8000782c0ff */
[----:B------:R-:W-:Y:S01]  /*11d60*/  ISETP.LT.OR P2, PT, R6, 0x1, !P1 ;  /* 0x000000010600780c */ /* 0x000fe20004f41670 */
[----:B------:R-:W-:-:S12]  /*11d70*/  IMAD.MOV.U32 R13, RZ, RZ, R18 ;  /* 0x000000ffff0d7224 */ /* 0x000fd800078e0012 */
[----:B------:R-:W-:Y:S01]  /*11d80*/  @!PT LDS RZ, [RZ] ;  /* 0x00000000fffff984 */ /* 0x000fe20000000800 */
[----:B------:R-:W-:Y:S01]  /*11d90*/  @!PT LDS RZ, [RZ] ;  /* 0x00000000fffff984 */ /* 0x000fe20000000800 */
[----:B------:R-:W-:Y:S01]  /*11da0*/  @!PT LDS RZ, [RZ] ;  /* 0x00000000fffff984 */ /* 0x000fe20000000800 */
[----:B------:R-:W-:Y:S01]  /*11db0*/  LDGSTS.E.BYPASS.LTC128B.128 [R5+0x400], desc[UR36][R2.64], !P2 ;  /* 0x0040000002057fae */ /* 0x000fe2000d101d64 */
[----:B------:R-:W-:-:S13]  /*11dc0*/  ISETP.LT.OR P2, PT, R6, 0x1, !P0 ;  /* 0x000000010600780c */ /* 0x000fda0004741670 */
[----:B------:R0:W-:Y:S02]  /*11dd0*/  LDGSTS.E.BYPASS.LTC128B.128 [R5+0x3400], desc[UR36][R2.64+0x80], !P2 ;  /* 0x0340008002057fae */ /* 0x0001e4000d101d64 */
[----:B0-----:R-:W-:-:S07]  /*11de0*/  IMAD.MOV.U32 R3, RZ, RZ, R14 ;  /* 0x000000ffff037224 */ /* 0x001fce00078e000e */
[----:B------:R-:W-:Y:S05]  /*11df0*/  WARPSYNC.COLLECTIVE R15, `(.L_x_375) ;  /* 0x000000000f087348 */ /* 0x000fea0003c00000 */
[----:B------:R0:W1:Y:S02]  /*11e00*/  SHFL.IDX P6, R14, R13, R12, R11 ;  /* 0x0000000c0d0e7389 */ /* 0x00006400000c000b */
[----:B01----:R-:W-:Y:S01]  /*11e10*/  ENDCOLLECTIVE ;  /* 0x000000000000791b */ /* 0x003fe20003800000 */
.L_x_375:
[----:B------:R-:W-:Y:S02]  /*11e20*/  IMAD.MOV.U32 R13, RZ, RZ, R24 ;  /* 0x000000ffff0d7224 */ /* 0x000fe400078e0018 */
[----:B------:R-:W-:Y:S02]  /*11e30*/  IMAD.MOV.U32 R12, RZ, RZ, 0x2 ;  /* 0x00000002ff0c7424 */ /* 0x000fe400078e00ff */
[----:B------:R-:W-:-:S07]  /*11e40*/  IMAD.MOV.U32 R2, RZ, RZ, R14 ;  /* 0x000000ffff027224 */ /* 0x000fce00078e000e */
[----:B------:R-:W-:Y:S05]  /*11e50*/  WARPSYNC.COLLECTIVE R15, `(.L_x_376) ;  /* 0x000000000f087348 */ /* 0x000fea0003c00000 */
[----:B------:R0:W1:Y:S02]  /*11e60*/  SHFL.IDX P6, R14, R13, R12, R11 ;  /* 0x0000000c0d0e7389 */ /* 0x00006400000c000b */
[----:B01----:R-:W-:Y:S01]  /*11e70*/  ENDCOLLECTIVE ;  /* 0x000000000000791b */ /* 0x003fe20003800000 */
.L_x_376:
[----:B------:R-:W-:-:S04]  /*11e80*/  IADD3 R2, P2, R2, R0, RZ ;  /* 0x0000000002027210 */ /* 0x000fc80007f5e0ff */
[----:B------:R-:W-:Y:S02]  /*11e90*/  IADD3.X R3, RZ, R3, RZ, P2, !PT ;  /* 0x00000003ff037210 */ /* 0x000fe400017fe4ff */
        /* <DEDUP_REMOVED lines=12> */
.L_x_377:
[----:B------:R-:W-:Y:S02]  /*11f60*/  IMAD.MOV.U32 R13, RZ, RZ, R24 ;  /* 0x000000ffff0d7224 */ /* 0x000fe400078e0018 */
[----:B------:R-:W-:Y:S02]  /*11f70*/  IMAD.MOV.U32 R12, RZ, RZ, 0x3 ;  /* 0x00000003ff0c7424 */ /* 0x000fe400078e00ff */
[----:B------:R-:W-:-:S07]  /*11f80*/  IMAD.MOV.U32 R2, RZ, RZ, R14 ;  /* 0x000000ffff027224 */ /* 0x000fce00078e000e */
[----:B------:R-:W-:Y:S05]  /*11f90*/  WARPSYNC.COLLECTIVE R15, `(.L_x_378) ;  /* 0x000000000f087348 */ /* 0x000fea0003c00000 */
[----:B------:R0:W1:Y:S02]  /*11fa0*/  SHFL.IDX P6, R14, R13, R12, R11 ;  /* 0x0000000c0d0e7389 */ /* 0x00006400000c000b */
[----:B01----:R-:W-:Y:S01]  /*11fb0*/  ENDCOLLECTIVE ;  /* 0x000000000000791b */ /* 0x003fe20003800000 */
.L_x_378:
        /* <DEDUP_REMOVED lines=14> */
.L_x_379:
[----:B------:R-:W-:Y:S02]  /*120a0*/  IMAD.MOV.U32 R13, RZ, RZ, R24 ;  /* 0x000000ffff0d7224 */ /* 0x000fe400078e0018 */
[----:B------:R-:W-:Y:S02]  /*120b0*/  IMAD.MOV.U32 R12, RZ, RZ, 0x4 ;  /* 0x00000004ff0c7424 */ /* 0x000fe400078e00ff */
[----:B------:R-:W-:-:S07]  /*120c0*/  IMAD.MOV.U32 R2, RZ, RZ, R14 ;  /* 0x000000ffff027224 */ /* 0x000fce00078e000e */
[----:B------:R-:W-:Y:S05]  /*120d0*/  WARPSYNC.COLLECTIVE R15, `(.L_x_380) ;  /* 0x000000000f087348 */ /* 0x000fea0003c00000 */
[----:B------:R0:W1:Y:S02]  /*120e0*/  SHFL.IDX P6, R14, R13, R12, R11 ;  /* 0x0000000c0d0e7389 */ /* 0x00006400000c000b */
[----:B01----:R-:W-:Y:S01]  /*120f0*/  ENDCOLLECTIVE ;  /* 0x000000000000791b */ /* 0x003fe20003800000 */
.L_x_380:
        /* <DEDUP_REMOVED lines=14> */
.L_x_381:
[----:B------:R-:W-:Y:S02]  /*121e0*/  IMAD.MOV.U32 R13, RZ, RZ, R24 ;  /* 0x000000ffff0d7224 */ /* 0x000fe400078e0018 */
[----:B------:R-:W-:Y:S02]  /*121f0*/  IMAD.MOV.U32 R12, RZ, RZ, 0x5 ;  /* 0x00000005ff0c7424 */ /* 0x000fe400078e00ff */
[----:B------:R-:W-:-:S07]  /*12200*/  IMAD.MOV.U32 R2, RZ, RZ, R14 ;  /* 0x000000ffff027224 */ /* 0x000fce00078e000e */
[----:B------:R-:W-:Y:S05]  /*12210*/  WARPSYNC.COLLECTIVE R15, `(.L_x_382) ;  /* 0x000000000f087348 */ /* 0x000fea0003c00000 */
[----:B------:R0:W1:Y:S02]  /*12220*/  SHFL.IDX P6, R14, R13, R12, R11 ;  /* 0x0000000c0d0e7389 */ /* 0x00006400000c000b */
[----:B01----:R-:W-:Y:S01]  /*12230*/  ENDCOLLECTIVE ;  /* 0x000000000000791b */ /* 0x003fe20003800000 */
.L_x_382:
[----:B------:R-:W-:-:S04]  /*12240*/  IADD3 R2, P2, R2, R0, RZ ;  /* 0x0000000002027210 */ /* 0x000fc80007f5e0ff */
[----:B------:R-:W-:Y:S02]  /*12250*/  IADD3.X R3, RZ, R3, RZ, P2, !PT ;  /* 0x00000003ff037210 */ /* 0x000fe400017fe4ff */
[----:B------:R-:W-:Y:S01]  /*12260*/  ISETP.LT.OR P2, PT, R6, 0x41, !P1 ;  /* 0x000000410600780c */ /* 0x000fe20004f41670 */
[----:B------:R-:W-:-:S12]  /*12270*/  IMAD.MOV.U32 R13, RZ, RZ, R18 ;  /* 0x000000ffff0d7224 */ /* 0x000fd800078e0012 */
        /* <DEDUP_REMOVED lines=9> */
.L_x_383:
[----:B------:R-:W-:Y:S01]  /*12310*/  @!PT LDS RZ, [RZ] ;  /* 0x00000000fffff984 */ /* 0x000fe20000000800 */
[----:B------:R-:W-:Y:S01]  /*12320*/  @!PT LDS RZ, [RZ] ;  /* 0x00000000fffff984 */ /* 0x000fe20000000800 */
[----:B------:R-:W-:Y:S01]  /*12330*/  @!PT LDS RZ, [RZ] ;  /* 0x00000000fffff984 */ /* 0x000fe20000000800 */
[----:B------:R0:W-:Y:S01]  /*12340*/  LDGSTS.E.BYPASS.LTC128B.128 [R5+0x5400], desc[UR36][R2.64+0x80], !P2 ;  /* 0x0540008002057fae */ /* 0x0001e2000d101d64 */
[----:B------:R-:W-:Y:S05]  /*12350*/  BRA `(.L_x_384) ;  /* 0xffffffc000087947 */ /* 0x000fea000383ffff */
.L_x_289:
[----:B0-----:R0:W1:Y:S02]  /*12360*/  SYNCS.PHASECHK.TRANS64.TRYWAIT P0, [R0+URZ+0x2a860], R3 ;  /* 0x02a86003000075a7 */ /* 0x001064000800017f */
[----:B-1----:R-:W-:Y:S05]  /*12370*/  @!P0 NANOSLEEP.SYNCS 0x989680 ;  /* 0x009896800000895d */ /* 0x002fea0003900000 */
[----:B------:R-:W1:Y:S02]  /*12380*/  @!P0 SYNCS.PHASECHK.TRANS64 P0, [R0+URZ+0x2a860], R3 ;  /* 0x02a86003000085a7 */ /* 0x000e64000800007f */
[----:B-1----:R-:W-:Y:S05]  /*12390*/  @!P0 BRA `(.L_x_289) ;  /* 0xfffffffc00f08947 */ /* 0x002fea000383ffff */
[----:B------:R-:W-:Y:S05]  /*123a0*/  BRA `(.L_x_385) ;  /* 0xffffffc400187947 */ /* 0x000fea000383ffff */
.L_x_290:
[----:B------:R-:W-:Y:S01]  /*123b0*/  BSSY B0, `(.L_x_386) ;  /* 0x0000008000007945 */ /* 0x000fe20003800000 */
[----:B------:R-:W-:Y:S01]  /*123c0*/  IMAD.MOV.U32 R13, RZ, RZ, R24 ;  /* 0x000000ffff0d7224 */ /* 0x000fe200078e0018 */
[----:B------:R-:W-:Y:S01]  /*123d0*/  MOV R12, RZ ;  /* 0x000000ff000c7202 */ /* 0x000fe20000000f00 */
[----:B------:R-:W-:Y:S02]  /*123e0*/  IMAD.MOV.U32 R11, RZ, RZ, 0x181f ;  /* 0x0000181fff0b7424 */ /* 0x000fe400078e00ff */
[----:B------:R-:W-:-:S07]  /*123f0*/  IMAD.MOV.U32 R15, RZ, RZ, -0x1 ;  /* 0xffffffffff0f7424 */ /* 0x000fce00078e00ff */
[----:B0-2---:R-:W-:Y:S05]  /*12400*/  WARPSYNC.COLLECTIVE R15, `(.L_x_387) ;  /* 0x000000000f087348 */ /* 0x005fea0003c00000 */
[----:B--2---:R1:W2:Y:S02]  /*12410*/  SHFL.IDX P6, R14, R13, R12, R11 ;  /* 0x0000000c0d0e7389 */ /* 0x0042a400000c000b */
[----:B012---:R-:W-:Y:S01]  /*12420*/  ENDCOLLECTIVE ;  /* 0x000000000000791b */ /* 0x007fe20003800000 */
.L_x_387:
[----:B------:R-:W-:Y:S05]  /*12430*/  BSYNC B0 ;  /* 0x0000000000007941 */ /* 0x000fea0003800000 */
.L_x_386:
[----:B------:R-:W0:Y:S01]  /*12440*/  S2R R4, SR_TID.X ;  /* 0x0000000000047919 */ /* 0x000e220000002100 */
[----:B------:R-:W-:Y:S01]  /*12450*/  IMAD.MOV.U32 R13, RZ, RZ, R18 ;  /* 0x000000ffff0d7224 */ /* 0x000fe200078e0012 */
[----:B------:R-:W-:Y:S01]  /*12460*/  MOV R11, 0x181f ;  /* 0x0000181f000b7802 */ /* 0x000fe20000000f00 */
[----:B------:R-:W-:Y:S01]  /*12470*/  IMAD.MOV.U32 R12, RZ, RZ, RZ ;  /* 0x000000ffff0c7224 */ /* 0x000fe200078e00ff */
[C---:B------:R-:W-:Y:S01]  /*12480*/  LOP3.LUT R2, R29.reuse, 0x1, RZ, 0xc0, !PT ;  /* 0x000000011d027812 */ /* 0x040fe200078ec0ff */
[----:B------:R-:W-:Y:S01]  /*12490*/  IMAD.MOV.U32 R15, RZ, RZ, -0x1 ;  /* 0xffffffffff0f7424 */ /* 0x000fe200078e00ff */
[----:B------:R-:W-:Y:S01]  /*124a0*/  LOP3.LUT P0, RZ, R29, 0x2, RZ, 0xc0, !PT ;  /* 0x000000021dff7812 */ /* 0x000fe2000780c0ff */
[----:B------:R-:W-:Y:S01]  /*124b0*/  IMAD.MOV.U32 R3, RZ, RZ, R14 ;  /* 0x000000ffff037224 */ /* 0x000fe200078e000e */
[----:B------:R-:W-:-:S13]  /*124c0*/  ISETP.NE.U32.AND P1, PT, R2, 0x1, PT ;  /* 0x000000010200780c */ /* 0x000fda0003f25070 */
[----:B0-----:R-:W-:Y:S05]  /*124d0*/  WARPSYNC.COLLECTIVE R15, `(.L_x_388) ;  /* 0x000000000f087348 */ /* 0x001fea0003c00000 */
[----:B------:R1:W2:Y:S02]  /*124e0*/  SHFL.IDX P6, R14, R13, R12, R11 ;  /* 0x0000000c0d0e7389 */ /* 0x0002a400000c000b */
[----:B012---:R-:W-:Y:S01]  /*124f0*/  ENDCOLLECTIVE ;  /* 0x000000000000791b */ /* 0x007fe20003800000 */
.L_x_388:
[C---:B------:R-:W-:Y:S02]  /*12500*/  ISETP.LT.OR P4, PT, R6.reuse, 0x1, !P0 ;  /* 0x000000010600780c */ /* 0x040fe40004781670 */
[----:B------:R-:W-:Y:S02]  /*12510*/  ISETP.LT.OR P3, PT, R6, 0x1, P1 ;  /* 0x000000010600780c */ /* 0x000fe40000f61670 */
[----:B------:R-:W-:Y:S01]  /*12520*/  MOV R13, R24 ;  /* 0x00000018000d7202 */ /* 0x000fe20000000f00 */
[----:B------:R-:W-:Y:S02]  /*12530*/  IMAD.MOV.U32 R12, RZ, RZ, 0x1 ;  /* 0x00000001ff0c7424 */ /* 0x000fe400078e00ff */
[----:B------:R-:W-:-:S05]  /*12540*/  IMAD.SHL.U32 R4, R4, 0x8, RZ ;  /* 0x0000000804047824 */ /* 0x000fca00078e00ff */
[----:B------:R-:W-:-:S05]  /*12550*/  LOP3.LUT R4, R4, 0x38, RZ, 0xc0, !PT ;  /* 0x0000003804047812 */ /* 0x000fca00078ec0ff */
[----:B------:R-:W-:Y:S02]  /*12560*/  IMAD.SHL.U32 R5, R4, 0x2, RZ ;  /* 0x0000000204057824 */ /* 0x000fe400078e00ff */
[----:B------:R-:W-:-:S03]  /*12570*/  IMAD R4, R7, 0x2, R22 ;  /* 0x0000000207047824 */ /* 0x000fc600078e0216 */
[----:B------:R-:W-:-:S13]  /*12580*/  IADD3 R2, P2, R14, R5, RZ ;  /* 0x000000050e027210 */ /* 0x000fda0007f5e0ff */
[----:B------:R-:W-:Y:S05]  /*12590*/  WARPSYNC.COLLECTIVE R15, `(.L_x_389) ;  /* 0x000000000f087348 */ /* 0x000fea0003c00000 */
[----:B------:R0:W1:Y:S02]  /*125a0*/  SHFL.IDX P6, R14, R13, R12, R11 ;  /* 0x0000000c0d0e7389 */ /* 0x00006400000c000b */
[----:B01----:R-:W-:Y:S01]  /*125b0*/  ENDCOLLECTIVE ;  /* 0x000000000000791b */ /* 0x003fe20003800000 */
.L_x_389:
[----:B------:R-:W-:-:S05]  /*125c0*/  IMAD.X R3, RZ, RZ, R3, P2 ;  /* 0x000000ffff037224 */ /* 0x000fca00010e0603 */
[----:B------:R-:W-:Y:S01]  /*125d0*/  @!PT LDS RZ, [RZ] ;  /* 0x00000000fffff984 */ /* 0x000fe20000000800 */
[----:B------:R-:W-:Y:S01]  /*125e0*/  @!PT LDS RZ, [RZ] ;  /* 0x00000000fffff984 */ /* 0x000fe20000000800 */
[----:B------:R-:W-:Y:S01]  /*125f0*/  @!PT LDS RZ, [RZ] ;  /* 0x00000000fffff984 */ /* 0x000fe20000000800 */
[----:B------:R0:W-:Y:S01]  /*12600*/  LDGSTS.E.BYPASS.LTC128B.128 [R4+0x400], desc[UR36][R2.64], !P3 ;  /* 0x0040000002047fae */ /* 0x0001e2000d901d64 */
[----:B------:R-:W-:-:S03]  /*12610*/  ISETP.LT.OR P3, PT, R6, 0x11, P1 ;  /* 0x000000110600780c */ /* 0x000fc60000f61670 */
[----:B------:R0:W-:Y:S01]  /*12620*/  LDGSTS.E.BYPASS.LTC128B.128 [R4+0x3400], desc[UR36][R2.64+0x80], !P4 ;  /* 0x0340008002047fae */ /* 0x0001e2000e101d64 */
[----:B------:R-:W-:Y:S01]  /*12630*/  ISETP.LT.OR P4, PT, R6, 0x11, !P0 ;  /* 0x000000110600780c */ /* 0x000fe20004781670 */
[----:B------:R-:W-:Y:S02]  /*12640*/  IMAD.MOV.U32 R13, RZ, RZ, R18 ;  /* 0x000000ffff0d7224 */ /* 0x000fe400078e0012 */
[----:B------:R-:W-:-:S10]  /*12650*/  IMAD.MOV.U32 R8, RZ, RZ, R14 ;  /* 0x000000ffff087224 */ /* 0x000fd400078e000e */
[----:B0-----:R-:W-:Y:S05]  /*12660*/  WARPSYNC.COLLECTIVE R15, `(.L_x_390) ;  /* 0x000000000f087348 */ /* 0x001fea0003c00000 */
[----:B------:R1:W2:Y:S02]  /*12670*/  SHFL.IDX P6, R14, R13, R12, R11 ;  /* 0x0000000c0d0e7389 */ /* 0x0002a400000c000b */
[----:B012---:R-:W-:Y:S01]  /*12680*/  ENDCOLLECTIVE ;  /* 0x000000000000791b */ /* 0x007fe20003800000 */
.L_x_390:
[----:B------:R-:W-:Y:S01]  /*12690*/  IMAD.MOV.U32 R13, RZ, RZ, R24 ;  /* 0x000000ffff0d7224 */ /* 0x000fe200078e0018 */
[----:B------:R-:W-:Y:S02]  /*126a0*/  MOV R12, 0x2 ;  /* 0x00000002000c7802 */ /* 0x000fe40000000f00 */
[----:B------:R-:W-:-:S13]  /*126b0*/  IADD3 R2, P2, R14, R5, RZ ;  /* 0x000000050e027210 */ /* 0x000fda0007f5e0ff */
[----:B------:R-:W-:Y:S05]  /*126c0*/  WARPSYNC.COLLECTIVE R15, `(.L_x_391) ;  /* 0x000000000f087348 */ /* 0x000fea0003c00000 */
[----:B------:R0:W1:Y:S02]  /*126d0*/  SHFL.IDX P6, R14, R13, R12, R11 ;  /* 0x0000000c0d0e7389 */ /* 0x00006400000c000b */
[----:B01----:R-:W-:Y:S01]  /*126e0*/  ENDCOLLECTIVE ;  /* 0x000000000000791b */ /* 0x003fe20003800000 */
.L_x_391:
        /* <DEDUP_REMOVED lines=13> */
.L_x_392:
[----:B------:R-:W-:Y:S01]  /*127c0*/  IMAD.MOV.U32 R13, RZ, RZ, R24 ;  /* 0x000000ffff0d7224 */ /* 0x000fe200078e0018 */
[----:B------:R-:W-:Y:S01]  /*127d0*/  MOV R12, 0x3 ;  /* 0x00000003000c7802 */ /* 0x000fe20000000f00 */
[----:B------:R-:W-:-:S07]  /*127e0*/  IMAD.MOV.U32 R10, RZ, RZ, R14 ;  /* 0x000000ffff0a7224 */ /* 0x000fce00078e000e */
[----:B------:R-:W-:Y:S05]  /*127f0*/  WARPSYNC.COLLECTIVE R15, `(.L_x_393) ;  /* 0x000000000f087348 */ /* 0x000fea0003c00000 */
[----:B------:R0:W1:Y:S02]  /*12800*/  SHFL.IDX P6, R14, R13, R12, R11 ;  /* 0x0000000c0d0e7389 */ /* 0x00006400000c000b */
[----:B01----:R-:W-:Y:S01]  /*12810*/  ENDCOLLECTIVE ;  /* 0x000000000000791b */ /* 0x003fe20003800000 */
.L_x_393:
[----:B------:R-:W-:-:S05]  /*12820*/  IADD3 R2, P2, R10, R5, RZ ;  /* 0x000000050a027210 */ /* 0x000fca0007f5e0ff */
[----:B------:R-:W-:-:S05]  /*12830*/  IMAD.X R3, RZ, RZ, R7, P2 ;  /* 0x000000ffff037224 */ /* 0x000fca00010e0607 */
[----:B------:R-:W-:Y:S01]  /*12840*/  @!PT LDS RZ, [RZ] ;  /* 0x00000000fffff984 */ /* 0x000fe20000000800 */
[----:B------:R-:W-:Y:S01]  /*12850*/  @!PT LDS RZ, [RZ] ;  /* 0x00000000fffff984 */ /* 0x000fe20000000800 */
[----:B------:R-:W-:Y:S01]  /*12860*/  @!PT LDS RZ, [RZ] ;  /* 0x00000000fffff984 */ /* 0x000fe20000000800 */
[----:B------:R0:W-:Y:S01]  /*12870*/  LDGSTS.E.BYPASS.LTC128B.128 [R4+0x1400], desc[UR36][R2.64], !P3 ;  /* 0x0140000002047fae */ /* 0x0001e2000d901d64 */
[----:B------:R-:W-:Y:S01]  /*12880*/  IMAD.MOV.U32 R13, RZ, RZ, R18 ;  /* 0x000000ffff0d7224 */ /* 0x000fe200078e0012 */
[C---:B------:R-:W-:Y:S02]  /*12890*/  ISETP.LT.OR P3, PT, R6.reuse, 0x31, P1 ;  /* 0x000000310600780c */ /* 0x040fe40000f61670 */
[----:B------:R0:W-:Y:S01]  /*128a0*/  LDGSTS.E.BYPASS.LTC128B.128 [R4+0x4400], desc[UR36][R2.64+0x80], !P4 ;  /* 0x0440008002047fae */ /* 0x0001e2000e101d64 */
[----:B------:R-:W-:Y:S01]  /*128b0*/  ISETP.LT.OR P4, PT, R6, 0x31, !P0 ;  /* 0x000000310600780c */ /* 0x000fe20004781670 */
[----:B------:R-:W-:-:S12]  /*128c0*/  IMAD.MOV.U32 R8, RZ, RZ, R14 ;  /* 0x000000ffff087224 */ /* 0x000fd800078e000e */
[----:B0-----:R-:W-:Y:S05]  /*128d0*/  WARPSYNC.COLLECTIVE R15, `(.L_x_394) ;  /* 0x000000000f087348 */ /* 0x001fea0003c00000 */
[----:B------:R1:W2:Y:S02]  /*128e0*/  SHFL.IDX P6, R14, R13, R12, R11 ;  /* 0x0000000c0d0e7389 */ /* 0x0002a400000c000b */
[----:B012---:R-:W-:Y:S01]  /*128f0*/  ENDCOLLECTIVE ;  /* 0x000000000000791b */ /* 0x007fe20003800000 */
.L_x_394:
[----:B------:R-:W-:Y:S02]  /*12900*/  IMAD.MOV.U32 R13, RZ, RZ, R24 ;  /* 0x000000ffff0d7224 */ /* 0x000fe400078e0018 */
[----:B------:R-:W-:Y:S01]  /*12910*/  IMAD.MOV.U32 R12, RZ, RZ, 0x4 ;  /* 0x00000004ff0c7424 */ /* 0x000fe200078e00ff */
[----:B------:R-:W-:-:S13]  /*12920*/  IADD3 R2, P2, R14, R5, RZ ;  /* 0x000000050e027210 */ /* 0x000fda0007f5e0ff */
[----:B------:R-:W-:Y:S05]  /*12930*/  WARPSYNC.COLLECTIVE R15, `(.L_x_395) ;  /* 0x000000000f087348 */ /* 0x000fea0003c00000 */
[----:B------:R0:W1:Y:S02]  /*12940*/  SHFL.IDX P6, R14, R13, R12, R11 ;  /* 0x0000000c0d0e7389 */ /* 0x00006400000c000b */
[----:B01----:R-:W-:Y:S01]  /*12950*/  ENDCOLLECTIVE ;  /* 0x000000000000791b */ /* 0x003fe20003800000 */
.L_x_395:
        /* <DEDUP_REMOVED lines=13> */
.L_x_396:
[----:B------:R-:W-:Y:S02]  /*12a30*/  IMAD.MOV.U32 R13, RZ, RZ, R24 ;  /* 0x000000ffff0d7224 */ /* 0x000fe400078e0018 */
[----:B------:R-:W-:Y:S02]  /*12a40*/  IMAD.MOV.U32 R12, RZ, RZ, 0x5 ;  /* 0x00000005ff0c7424 */ /* 0x000fe400078e00ff */
[----:B------:R-:W-:-:S07]  /*12a50*/  IMAD.MOV.U32 R10, RZ, RZ, R14 ;  /* 0x000000ffff0a7224 */ /* 0x000fce00078e000e */
[----:B------:R-:W-:Y:S05]  /*12a60*/  WARPSYNC.COLLECTIVE R15, `(.L_x_397) ;  /* 0x000000000f087348 */ /* 0x000fea0003c00000 */
[----:B------:R0:W1:Y:S02]  /*12a70*/  SHFL.IDX P6, R14, R13, R12, R11 ;  /* 0x0000000c0d0e7389 */ /* 0x00006400000c000b */
[----:B01----:R-:W-:Y:S01]  /*12a80*/  ENDCOLLECTIVE ;  /* 0x000000000000791b */ /* 0x003fe20003800000 */
.L_x_397:
[----:B------:R-:W-:-:S05]  /*12a90*/  IADD3 R2, P2, R10, R5, RZ ;  /* 0x000000050a027210 */ /* 0x000fca0007f5e0ff */
[----:B------:R-:W-:-:S05]  /*12aa0*/  IMAD.X R3, RZ, RZ, R7, P2 ;  /* 0x000000ffff037224 */ /* 0x000fca00010e0607 */
[----:B------:R-:W-:Y:S01]  /*12ab0*/  @!PT LDS RZ, [RZ] ;  /* 0x00000000fffff984 */ /* 0x000fe20000000800 */
[----:B------:R-:W-:Y:S01]  /*12ac0*/  @!PT LDS RZ, [RZ] ;  /* 0x00000000fffff984 */ /* 0x000fe20000000800 */
[----:B------:R-:W-:Y:S01]  /*12ad0*/  @!PT LDS RZ, [RZ] ;  /* 0x00000000fffff984 */ /* 0x000fe20000000800 */
[----:B------:R0:W-:Y:S01]  /*12ae0*/  LDGSTS.E.BYPASS.LTC128B.128 [R4+0x2400], desc[UR36][R2.64], !P3 ;  /* 0x0240000002047fae */ /* 0x0001e2000d901d64 */
[----:B------:R-:W-:-:S03]  /*12af0*/  IMAD.MOV.U32 R13, RZ, RZ, R18 ;  /* 0x000000ffff0d7224 */ /* 0x000fc600078e0012 */
[----:B------:R0:W-:Y:S01]  /*12b00*/  LDGSTS.E.BYPASS.LTC128B.128 [R4+0x5400], desc[UR36][R2.64+0x80], !P4 ;  /* 0x0540008002047fae */ /* 0x0001e2000e101d64 */
[----:B------:R-:W-:-:S07]  /*12b10*/  MOV R24, R14 ;  /* 0x0000000e00187202 */ /* 0x000fce0000000f00 */
[----:B0-----:R-:W-:Y:S05]  /*12b20*/  WARPSYNC.COLLECTIVE R15, `(.L_x_398) ;  /* 0x000000000f087348 */ /* 0x001fea0003c00000 */
[----:B------:R1:W2:Y:S02]  /*12b30*/  SHFL.IDX P6, R14, R13, R12, R11 ;  /* 0x0000000c0d0e7389 */ /* 0x0002a400000c000b */
[----:B012---:R-:W-:Y:S01]  /*12b40*/  ENDCOLLECTIVE ;  /* 0x000000000000791b */ /* 0x007fe20003800000 */
.L_x_398:
[----:B------:R-:W-:Y:S05]  /*12b50*/  BRA `(.L_x_399) ;  /* 0xffffffc000147947 */ /* 0x000fea000383ffff */
.L_x_295:
[----:B------:R-:W-:Y:S01]  /*12b60*/  BSSY B0, `(.L_x_400) ;  /* 0x0000008000007945 */ /* 0x000fe20003800000 */
[----:B------:R-:W-:Y:S02]  /*12b70*/  IMAD.MOV.U32 R13, RZ, RZ, R16 ;  /* 0x000000ffff0d7224 */ /* 0x000fe400078e0010 */
[----:B------:R-:W-:Y:S02]  /*12b80*/  IMAD.MOV.U32 R12, RZ, RZ, RZ ;  /* 0x000000ffff0c7224 */ /* 0x000fe400078e00ff */
[----:B------:R-:W-:Y:S02]  /*12b90*/  IMAD.MOV.U32 R11, RZ, RZ, 0x1f ;  /* 0x0000001fff0b7424 */ /* 0x000fe400078e00ff */
[----:B------:R-:W-:-:S07]  /*12ba0*/  IMAD.MOV.U32 R15, RZ, RZ, -0x1 ;  /* 0xffffffffff0f7424 */ /* 0x000fce00078e00ff */
[----:B------:R-:W-:Y:S05]  /*12bb0*/  WARPSYNC.COLLECTIVE R15, `(.L_x_401) ;  /* 0x000000000f087348 */ /* 0x000fea0003c00000 */
[----:B------:R0:W1:Y:S02]  /*12bc0*/  SHFL.IDX P6, R14, R13, R12, R11 ;  /* 0x0000000c0d0e7389 */ /* 0x00006400000c000b */
[----:B01----:R-:W-:Y:S01]  /*12bd0*/  ENDCOLLECTIVE ;  /* 0x000000000000791b */ /* 0x003fe20003800000 */
.L_x_401:
[----:B------:R-:W-:Y:S05]  /*12be0*/  BSYNC B0 ;  /* 0x0000000000007941 */ /* 0x000fea0003800000 */
.L_x_400:
[----:B------:R-:W-:Y:S01]  /*12bf0*/  IMAD.MOV.U32 R13, RZ, RZ, R16 ;  /* 0x000000ffff0d7224 */ /* 0x000fe200078e0010 */
[----:B------:R-:W-:Y:S01]  /*12c00*/  MOV R0, R14 ;  /* 0x0000000e00007202 */ /* 0x000fe20000000f00 */
[----:B------:R-:W-:Y:S01]  /*12c10*/  IMAD.MOV.U32 R12, RZ, RZ, 0x1 ;  /* 0x00000001ff0c7424 */ /* 0x000fe200078e00ff */
[----:B------:R-:W-:Y:S01]  /*12c20*/  IADD3 R7, R19, R9, RZ ;  /* 0x0000000913077210 */ /* 0x000fe20007ffe0ff */
[----:B------:R-:W-:Y:S02]  /*12c30*/  IMAD.MOV.U32 R11, RZ, RZ, 0x1f ;  /* 0x0000001fff0b7424 */ /* 0x000fe400078e00ff */
[----:B------:R-:W-:-:S07]  /*12c40*/  IMAD.MOV.U32 R15, RZ, RZ, -0x1 ;  /* 0xffffffffff0f7424 */ /* 0x000fce00078e00ff */
[----:B------:R-:W-:Y:S05]  /*12c50*/  WARPSYNC.COLLECTIVE R15, `(.L_x_402) ;  /* 0x000000000f087348 */ /* 0x000fea0003c00000 */
[----:B------:R0:W1:Y:S02]  /*12c60*/  SHFL.IDX P6, R14, R13, R12, R11 ;  /* 0x0000000c0d0e7389 */ /* 0x00006400000c000b */
[----:B01----:R-:W-:Y:S01]  /*12c70*/  ENDCOLLECTIVE ;  /* 0x000000000000791b */ /* 0x003fe20003800000 */
.L_x_402:
[----:B------:R-:W-:Y:S02]  /*12c80*/  ULDC UR4, c[0x0][0xc3c] ;  /* 0x00030f0000047ab9 */ /* 0x000fe40000000800 */
[----:B------:R-:W-:-:S13]  /*12c90*/  ISETP.GE.OR P1, PT, R7, UR4, !P0 ;  /* 0x0000000407007c0c */ /* 0x000fda000c726670 */
[----:B------:R-:W0:Y:S08]  /*12ca0*/  @!P1 LDC.64 R4, c[0x0][0xc80] ;  /* 0x00032000ff049b82 */ /* 0x000e300000000a00 */
[----:B------:R-:W1:Y:S01]  /*12cb0*/  @!P1 LDC.64 R2, c[0x0][0xc78] ;  /* 0x00031e00ff029b82 */ /* 0x000e620000000a00 */
[----:B------:R-:W-:Y:S01]  /*12cc0*/  CS2R R10, SRZ ;  /* 0x00000000000a7805 */ /* 0x000fe2000001ff00 */
[----:B------:R-:W-:-:S02]  /*12cd0*/  IMAD.MOV.U32 R8, RZ, RZ, R14 ;  /* 0x000000ffff087224 */ /* 0x000fc400078e000e */
[----:B0-----:R-:W-:-:S06]  /*12ce0*/  @!P1 IMAD.WIDE R4, R7, 0x4, R4 ;  /* 0x0000000407049825 */ /* 0x001fcc00078e0204 */
[----:B------:R-:W2:Y:S01]  /*12cf0*/  @!P1 LDG.E R4, desc[UR36][R4.64] ;  /* 0x0000002404049981 */ /* 0x000ea2000c1e1900 */
[----:B-1----:R-:W-:-:S06]  /*12d00*/  @!P1 IMAD.WIDE R2, R7, 0x4, R2 ;  /* 0x0000000407029825 */ /* 0x002fcc00078e0202 */
[----:B------:R-:W3:Y:S01]  /*12d10*/  @!P1 LDG.E R2, desc[UR36][R2.64] ;  /* 0x0000002402029981 */ /* 0x000ee2000c1e1900 */
[----:B------:R-:W-:Y:S01]  /*12d20*/  IMAD.MOV.U32 R7, RZ, RZ, RZ ;  /* 0x000000ffff077224 */ /* 0x000fe200078e00ff */
[C---:B------:R-:W-:Y:S02]  /*12d30*/  ISETP.GE.U32.AND P2, PT, R9.reuse, 0x2, PT ;  /* 0x000000020900780c */ /* 0x040fe40003f46070 */
[C---:B------:R-:W-:Y:S02]  /*12d40*/  ISETP.GE.U32.AND P3, PT, R9.reuse, 0x4, PT ;  /* 0x000000040900780c */ /* 0x040fe40003f66070 */
[C---:B------:R-:W-:Y:S02]  /*12d50*/  ISETP.GE.U32.AND P4, PT, R9.reuse, 0x8, PT ;  /* 0x000000080900780c */ /* 0x040fe40003f86070 */
[C---:B------:R-:W-:Y:S01]  /*12d60*/  ISETP.GE.U32.AND P5, PT, R9.reuse, 0x10, PT ;  /* 0x000000100900780c */ /* 0x040fe20003fa6070 */
[----:B--2---:R-:W-:Y:S02]  /*12d70*/  @!P1 IMAD.MOV.U32 R7, RZ, RZ, R4 ;  /* 0x000000ffff079224 */ /* 0x004fe400078e0004 */
[----:B---3--:R-:W-:Y:S01]  /*12d80*/  @!P1 IMAD.MOV.U32 R10, RZ, RZ, R2 ;  /* 0x000000ffff0a9224 */ /* 0x008fe200078e0002 */
[----:B------:R-:W-:-:S03]  /*12d90*/  ISETP.NE.AND P1, PT, R9, RZ, PT ;  /* 0x000000ff0900720c */ /* 0x000fc60003f25270 */
[----:B------:R-:W-:-:S10]  /*12da0*/  IMAD R13, R10, R7, RZ ;  /* 0x000000070a0d7224 */ /* 0x000fd400078e02ff */
[----:B------:R-:W-:Y:S05]  /*12db0*/  WARPSYNC.COLLECTIVE R15, `(.L_x_403) ;  /* 0x000000000f087348 */ /* 0x000fea0003c00000 */
[----:B------:R0:W1:Y:S02]  /*12dc0*/  SHFL.UP P6, R14, R13, R12, R11 ;  /* 0x0400000c0d0e7389 */ /* 0x00006400000c000b */
[----:B01----:R-:W-:Y:S01]  /*12dd0*/  ENDCOLLECTIVE ;  /* 0x000000000000791b */ /* 0x003fe20003800000 */
.L_x_403:
[----:B------:R-:W-:Y:S02]  /*12de0*/  MOV R12, 0x2 ;  /* 0x00000002000c7802 */ /* 0x000fe40000000f00 */
[----:B------:R-:W-:-:S05]  /*12df0*/  SEL R6, R14, RZ, P1 ;  /* 0x000000ff0e067207 */ /* 0x000fca0000800000 */
[----:B------:R-:W-:-:S04]  /*12e00*/  IMAD.IADD R6, R13, 0x1, R6 ;  /* 0x000000010d067824 */ /* 0x000fc800078e0206 */
[----:B------:R-:W-:-:S07]  /*12e10*/  IMAD.MOV.U32 R13, RZ, RZ, R6 ;  /* 0x000000ffff0d7224 */ /* 0x000fce00078e0006 */
[----:B------:R-:W-:Y:S05]  /*12e20*/  WARPSYNC.COLLECTIVE R15, `(.L_x_404) ;  /* 0x000000000f087348 */ /* 0x000fea0003c00000 */
[----:B------:R0:W1:Y:S02]  /*12e30*/  SHFL.UP P6, R14, R13, R12, R11 ;  /* 0x0400000c0d0e7389 */ /* 0x00006400000c000b */
[----:B01----:R-:W-:Y:S01]  /*12e40*/  ENDCOLLECTIVE ;  /* 0x000000000000791b */ /* 0x003fe20003800000 */
.L_x_404:
[----:B------:R-:W-:Y:S01]  /*12e50*/  IMAD.MOV.U32 R12, RZ, RZ, 0x4 ;  /* 0x00000004ff0c7424 */ /* 0x000fe200078e00ff */
[----:B------:R-:W-:-:S05]  /*12e60*/  SEL R3, R14, RZ, P2 ;  /* 0x000000ff0e037207 */ /* 0x000fca0001000000 */
[----:B------:R-:W-:Y:S02]  /*12e70*/  IMAD.IADD R2, R6, 0x1, R3 ;  /* 0x0000000106027824 */ /* 0x000fe400078e0203 */
[----:B------:R-:W-:Y:S02]  /*12e80*/  IMAD.MOV.U32 R6, RZ, RZ, RZ ;  /* 0x000000ffff067224 */ /* 0x000fe400078e00ff */
[----:B------:R-:W-:-:S07]  /*12e90*/  IMAD.MOV.U32 R13, RZ, RZ, R2 ;  /* 0x000000ffff0d7224 */ /* 0x000fce00078e0002 */
[----:B------:R-:W-:Y:S05]  /*12ea0*/  WARPSYNC.COLLECTIVE R15, `(.L_x_405) ;  /* 0x000000000f087348 */ /* 0x000fea0003c00000 */
[----:B------:R0:W1:Y:S02]  /*12eb0*/  SHFL.UP P6, R14, R13, R12, R11 ;  /* 0x0400000c0d0e7389 */ /* 0x00006400000c000b */
[----:B01----:R-:W-:Y:S01]  /*12ec0*/  ENDCOLLECTIVE ;  /* 0x000000000000791b */ /* 0x003fe20003800000 */
.L_x_405:
[----:B------:R-:W-:Y:S02]  /*12ed0*/  MOV R12, 0x8 ;  /* 0x00000008000c7802 */ /* 0x000fe40000000f00 */
[----:B------:R-:W-:-:S05]  /*12ee0*/  SEL R3, R14, RZ, P3 ;  /* 0x000000ff0e037207 */ /* 0x000fca0001800000 */
[----:B------:R-:W-:-:S04]  /*12ef0*/  IMAD.IADD R3, R2, 0x1, R3 ;  /* 0x0000000102037824 */ /* 0x000fc800078e0203 */
[----:B------:R-:W-:-:S07]  /*12f00*/  IMAD.MOV.U32 R13, RZ, RZ, R3 ;  /* 0x000000ffff0d7224 */ /* 0x000fce00078e0003 */
[----:B------:R-:W-:Y:S05]  /*12f10*/  WARPSYNC.COLLECTIVE R15, `(.L_x_406) ;  /* 0x000000000f087348 */ /* 0x000fea0003c00000 */
[----:B------:R0:W1:Y:S02]  /*12f20*/  SHFL.UP P6, R14, R13, R12, R11 ;  /* 0x0400000c0d0e7389 */ /* 0x00006400000c000b */
[----:B01----:R-:W-:Y:S01]  /*12f30*/  ENDCOLLECTIVE ;  /* 0x000000000000791b */ /* 0x003fe20003800000 */
.L_x_406:
[----:B------:R-:W-:Y:S01]  /*12f40*/  IMAD.MOV.U32 R12, RZ, RZ, 0x10 ;  /* 0x00000010ff0c7424 */ /* 0x000fe200078e00ff */
[----:B------:R-:W-:-:S05]  /*12f50*/  SEL R4, R14, RZ, P4 ;  /* 0x000000ff0e047207 */ /* 0x000fca0002000000 */
[----:B------:R-:W-:-:S04]  /*12f60*/  IMAD.IADD R4, R3, 0x1, R4 ;  /* 0x0000000103047824 */ /* 0x000fc800078e0204 */
[----:B------:R-:W-:-:S07]  /*12f70*/  IMAD.MOV.U32 R13, RZ, RZ, R4 ;  /* 0x000000ffff0d7224 */ /* 0x000fce00078e0004 */
[----:B------:R-:W-:Y:S05]  /*12f80*/  WARPSYNC.COLLECTIVE R15, `(.L_x_407) ;  /* 0x000000000f087348 */ /* 0x000fea0003c00000 */
[----:B------:R0:W1:Y:S02]  /*12f90*/  SHFL.UP P6, R14, R13, R12, R11 ;  /* 0x0400000c0d0e7389 */ /* 0x00006400000c000b */
[----:B01----:R-:W-:Y:S01]  /*12fa0*/  ENDCOLLECTIVE ;  /* 0x000000000000791b */ /* 0x003fe20003800000 */
.L_x_407:
[----:B------:R-:W-:Y:S01]  /*12fb0*/  MOV R12, 0x1f ;  /* 0x0000001f000c7802 */ /* 0x000fe20000000f00 */
[----:B------:R-:W-:Y:S01]  /*12fc0*/  IMAD.MOV.U32 R11, RZ, RZ, 0x1f ;  /* 0x0000001fff0b7424 */ /* 0x000fe200078e00ff */
[----:B------:R-:W-:-:S05]  /*12fd0*/  SEL R3, R14, RZ, P5 ;  /* 0x000000ff0e037207 */ /* 0x000fca0002800000 */
[----:B------:R-:W-:-:S04]  /*12fe0*/  IMAD.IADD R2, R4, 0x1, R3 ;  /* 0x0000000104027824 */ /* 0x000fc800078e0203 */
[----:B------:R-:W-:-:S07]  /*12ff0*/  IMAD.MOV.U32 R13, RZ, RZ, R2 ;  /* 0x000000ffff0d7224 */ /* 0x000fce00078e0002 */
[----:B------:R-:W-:Y:S05]  /*13000*/  WARPSYNC.COLLECTIVE R15, `(.L_x_408) ;  /* 0x000000000f087348 */ /* 0x000fea0003c00000 */
[----:B------:R0:W1:Y:S02]  /*13010*/  SHFL.IDX P6, R14, R13, R12, R11 ;  /* 0x0000000c0d0e7389 */ /* 0x00006400000c000b */
[----:B01----:R-:W-:Y:S01]  /*13020*/  ENDCOLLECTIVE ;  /* 0x000000000000791b */ /* 0x003fe20003800000 */
.L_x_408:
[----:B------:R-:W-:Y:S05]  /*13030*/  BRA `(.L_x_409) ;  /* 0xffffffc000247947 */ /* 0x000fea000383ffff */
.L_x_298:
[----:B------:R-:W-:Y:S01]  /*13040*/  BSSY B0, `(.L_x_410) ;  /* 0x0000007000007945 */ /* 0x000fe20003800000 */
[----:B------:R-:W-:Y:S02]  /*13050*/  IMAD.MOV.U32 R12, RZ, RZ, 0x1 ;  /* 0x00000001ff0c7424 */ /* 0x000fe400078e00ff */
[----:B------:R-:W-:Y:S02]  /*13060*/  IMAD.MOV.U32 R11, RZ, RZ, RZ ;  /* 0x000000ffff0b7224 */ /* 0x000fe400078e00ff */
[----:B------:R-:W-:-:S07]  /*13070*/  IMAD.MOV.U32 R15, RZ, RZ, -0x1 ;  /* 0xffffffffff0f7424 */ /* 0x000fce00078e00ff */
[----:B------:R-:W-:Y:S05]  /*13080*/  WARPSYNC.COLLECTIVE R15, `(.L_x_411) ;  /* 0x000000000f087348 */ /* 0x000fea0003c00000 */
[----:B------:R0:W1:Y:S02]  /*13090*/  SHFL.UP P6, R14, R13, R12, R11 ;  /* 0x0400000c0d0e7389 */ /* 0x00006400000c000b */
[----:B01----:R-:W-:Y:S01]  /*130a0*/  ENDCOLLECTIVE ;  /* 0x000000000000791b */ /* 0x003fe20003800000 */
.L_x_411:
[----:B------:R-:W-:Y:S05]  /*130b0*/  BSYNC B0 ;  /* 0x0000000000007941 */ /* 0x000fea0003800000 */
.L_x_410:
[----:B------:R-:W-:Y:S01]  /*130c0*/  SEL R14, R14, RZ, P1 ;  /* 0x000000ff0e0e7207 */ /* 0x000fe20000800000 */
[----:B------:R-:W-:Y:S02]  /*130d0*/  IMAD.MOV.U32 R12, RZ, RZ, 0x2 ;  /* 0x00000002ff0c7424 */ /* 0x000fe400078e00ff */
[----:B------:R-:W-:Y:S01]  /*130e0*/  IMAD.MOV.U32 R11, RZ, RZ, RZ ;  /* 0x000000ffff0b7224 */ /* 0x000fe200078e00ff */
[----:B------:R-:W-:Y:S01]  /*130f0*/  IADD3 R13, R13, R14, RZ ;  /* 0x0000000e0d0d7210 */ /* 0x000fe20007ffe0ff */
[----:B------:R-:W-:-:S07]  /*13100*/  IMAD.MOV.U32 R15, RZ, RZ, -0x1 ;  /* 0xffffffffff0f7424 */ /* 0x000fce00078e00ff */
[----:B------:R-:W-:Y:S05]  /*13110*/  WARPSYNC.COLLECTIVE R15, `(.L_x_412) ;  /* 0x000000000f087348 */ /* 0x000fea0003c00000 */
[----:B------:R0:W1:Y:S02]  /*13120*/  SHFL.UP P6, R14, R13, R12, R11 ;  /* 0x0400000c0d0e7389 */ /* 0x00006400000c000b */
[----:B01----:R-:W-:Y:S01]  /*13130*/  ENDCOLLECTIVE ;  /* 0x000000000000791b */ /* 0x003fe20003800000 */
.L_x_412:
[----:B------:R-:W-:Y:S02]  /*13140*/  MOV R12, 0x4 ;  /* 0x00000004000c7802 */ /* 0x000fe40000000f00 */
[----:B------:R-:W-:-:S05]  /*13150*/  SEL R2, R14, RZ, P2 ;  /* 0x000000ff0e027207 */ /* 0x000fca0001000000 */
[----:B------:R-:W-:-:S04]  /*13160*/  IMAD.IADD R2, R13, 0x1, R2 ;  /* 0x000000010d027824 */ /* 0x000fc800078e0202 */
[----:B------:R-:W-:-:S07]  /*13170*/  IMAD.MOV.U32 R13, RZ, RZ, R2 ;  /* 0x000000ffff0d7224 */ /* 0x000fce00078e0002 */
[----:B------:R-:W-:Y:S05]  /*13180*/  WARPSYNC.COLLECTIVE R15, `(.L_x_413) ;  /* 0x000000000f087348 */ /* 0x000fea0003c00000 */
[----:B------:R0:W1:Y:S02]  /*13190*/  SHFL.UP P6, R14, R13, R12, R11 ;  /* 0x0400000c0d0e7389 */ /* 0x00006400000c000b */
[----:B01----:R-:W-:Y:S01]  /*131a0*/  ENDCOLLECTIVE ;  /* 0x000000000000791b */ /* 0x003fe20003800000 */
.L_x_413:
[----:B------:R-:W-:Y:S01]  /*131b0*/  IMAD.MOV.U32 R12, RZ, RZ, 0x8 ;  /* 0x00000008ff0c7424 */ /* 0x000fe200078e00ff */
[----:B------:R-:W-:-:S05]  /*131c0*/  SEL R3, R14, RZ, P3 ;  /* 0x000000ff0e037207 */ /* 0x000fca0001800000 */
[----:B------:R-:W-:-:S04]  /*131d0*/  IMAD.IADD R3, R2, 0x1, R3 ;  /* 0x0000000102037824 */ /* 0x000fc800078e0203 */
[----:B------:R-:W-:-:S07]  /*131e0*/  IMAD.MOV.U32 R13, RZ, RZ, R3 ;  /* 0x000000ffff0d7224 */ /* 0x000fce00078e0003 */
[----:B------:R-:W-:Y:S05]  /*131f0*/  WARPSYNC.COLLECTIVE R15, `(.L_x_414) ;  /* 0x000000000f087348 */ /* 0x000fea0003c00000 */
[----:B------:R0:W1:Y:S02]  /*13200*/  SHFL.UP P6, R14, R13, R12, R11 ;  /* 0x0400000c0d0e7389 */ /* 0x00006400000c000b */
[----:B01----:R-:W-:Y:S01]  /*13210*/  ENDCOLLECTIVE ;  /* 0x000000000000791b */ /* 0x003fe20003800000 */
.L_x_414:
[----:B------:R-:W-:Y:S02]  /*13220*/  MOV R12, 0x10 ;  /* 0x00000010000c7802 */ /* 0x000fe40000000f00 */
[----:B------:R-:W-:-:S05]  /*13230*/  SEL R4, R14, RZ, P4 ;  /* 0x000000ff0e047207 */ /* 0x000fca0002000000 */
[----:B------:R-:W-:-:S04]  /*13240*/  IMAD.IADD R4, R3, 0x1, R4 ;  /* 0x0000000103047824 */ /* 0x000fc800078e0204 */
[----:B------:R-:W-:-:S07]  /*13250*/  IMAD.MOV.U32 R13, RZ, RZ, R4 ;  /* 0x000000ffff0d7224 */ /* 0x000fce00078e0004 */
[----:B------:R-:W-:Y:S05]  /*13260*/  WARPSYNC.COLLECTIVE R15, `(.L_x_415) ;  /* 0x000000000f087348 */ /* 0x000fea0003c00000 */
[----:B------:R0:W1:Y:S02]  /*13270*/  SHFL.UP P6, R14, R13, R12, R11 ;  /* 0x0400000c0d0e7389 */ /* 0x00006400000c000b */
[----:B01----:R-:W-:Y:S01]  /*13280*/  ENDCOLLECTIVE ;  /* 0x000000000000791b */ /* 0x003fe20003800000 */
.L_x_415:
[----:B------:R-:W-:Y:S02]  /*13290*/  IMAD.MOV.U32 R12, RZ, RZ, 0x1f ;  /* 0x0000001fff0c7424 */ /* 0x000fe400078e00ff */
[----:B------:R-:W-:Y:S01]  /*132a0*/  IMAD.MOV.U32 R11, RZ, RZ, 0x1f ;  /* 0x0000001fff0b7424 */ /* 0x000fe200078e00ff */
[----:B------:R-:W-:-:S05]  /*132b0*/  SEL R3, R14, RZ, P5 ;  /* 0x000000ff0e037207 */ /* 0x000fca0002800000 */
[----:B------:R-:W-:-:S04]  /*132c0*/  IMAD.IADD R2, R4, 0x1, R3 ;  /* 0x0000000104027824 */ /* 0x000fc800078e0203 */
[----:B------:R-:W-:-:S07]  /*132d0*/  IMAD.MOV.U32 R13, RZ, RZ, R2 ;  /* 0x000000ffff0d7224 */ /* 0x000fce00078e0002 */
[----:B------:R-:W-:Y:S05]  /*132e0*/  WARPSYNC.COLLECTIVE R15, `(.L_x_416) ;  /* 0x000000000f087348 */ /* 0x000fea0003c00000 */
[----:B------:R0:W1:Y:S02]  /*132f0*/  SHFL.IDX P6, R14, R13, R12, R11 ;  /* 0x0000000c0d0e7389 */ /* 0x00006400000c000b */
[----:B01----:R-:W-:Y:S01]  /*13300*/  ENDCOLLECTIVE ;  /* 0x000000000000791b */ /* 0x003fe20003800000 */
.L_x_416:
[----:B------:R-:W-:Y:S05]  /*13310*/  BRA `(.L_x_417) ;  /* 0xffffffc000107947 */ /* 0x000fea000383ffff */
.L_x_300:
[----:B------:R-:W-:Y:S01]  /*13320*/  BSSY B0, `(.L_x_418) ;  /* 0x0000006000007945 */ /* 0x000fe20003800000 */
[----:B------:R-:W-:Y:S01]  /*13330*/  PLOP3.LUT P6, PT, P6, PT, PT, 0x8, 0x0 ;  /* 0x000000000000781c */ /* 0x000fe200037ce170 */
[----:B------:R-:W-:-:S12]  /*13340*/  IMAD.MOV.U32 R15, RZ, RZ, -0x1 ;  /* 0xffffffffff0f7424 */ /* 0x000fd800078e00ff */
[----:B0-----:R-:W-:Y:S05]  /*13350*/  WARPSYNC.COLLECTIVE R15, `(.L_x_419) ;  /* 0x000000000f087348 */ /* 0x001fea0003c00000 */
[----:B------:R-:W-:Y:S01]  /*13360*/  VOTE.ANY R14, PT, P6 ;  /* 0x00000000000e7806 */ /* 0x000fe200030e0100 */
[----:B0-----:R-:W-:Y:S06]  /*13370*/  ENDCOLLECTIVE ;  /* 0x000000000000791b */ /* 0x001fec0003800000 */
.L_x_419:
[----:B------:R-:W-:Y:S05]  /*13380*/  BSYNC B0 ;  /* 0x0000000000007941 */ /* 0x000fea0003800000 */
.L_x_418:
[----:B------:R-:W-:Y:S01]  /*13390*/  MOV R3, R14 ;  /* 0x0000000e00037202 */ /* 0x000fe20000000f00 */
[----:B------:R-:W-:Y:S02]  /*133a0*/  IMAD.MOV.U32 R13, RZ, RZ, R7 ;  /* 0x000000ffff0d7224 */ /* 0x000fe400078e0007 */
[----:B------:R-:W-:Y:S01]  /*133b0*/  IMAD.MOV.U32 R11, RZ, RZ, 0x1f ;  /* 0x0000001fff0b7424 */ /* 0x000fe200078e00ff */
[----:B------:R-:W0:Y:S01]  /*133c0*/  POPC R4, R3 ;  /* 0x0000000300047309 */ /* 0x000e220000000000 */
[----:B------:R-:W-:Y:S02]  /*133d0*/  IMAD.MOV.U32 R15, RZ, RZ, -0x1 ;  /* 0xffffffffff0f7424 */ /* 0x000fe400078e00ff */
[----:B0-----:R-:W-:-:S07]  /*133e0*/  IMAD.MOV.U32 R12, RZ, RZ, R4 ;  /* 0x000000ffff0c7224 */ /* 0x001fce00078e0004 */
[----:B------:R-:W-:Y:S05]  /*133f0*/  WARPSYNC.COLLECTIVE R15, `(.L_x_420) ;  /* 0x000000000f087348 */ /* 0x000fea0003c00000 */
[----:B------:R0:W1:Y:S02]  /*13400*/  SHFL.IDX P6, R14, R13, R12, R11 ;  /* 0x0000000c0d0e7389 */ /* 0x00006400000c000b */
[----:B01----:R-:W-:Y:S01]  /*13410*/  ENDCOLLECTIVE ;  /* 0x000000000000791b */ /* 0x003fe20003800000 */
.L_x_420:
[----:B------:R-:W-:Y:S01]  /*13420*/  MOV R13, R10 ;  /* 0x0000000a000d7202 */ /* 0x000fe20000000f00 */
[----:B------:R-:W-:-:S07]  /*13430*/  IMAD.MOV.U32 R7, RZ, RZ, R14 ;  /* 0x000000ffff077224 */ /* 0x000fce00078e000e */
[----:B------:R-:W-:Y:S05]  /*13440*/  WARPSYNC.COLLECTIVE R15, `(.L_x_421) ;  /* 0x000000000f087348 */ /* 0x000fea0003c00000 */
[----:B------:R0:W1:Y:S02]  /*13450*/  SHFL.IDX P6, R14, R13, R12, R11 ;  /* 0x0000000c0d0e7389 */ /* 0x00006400000c000b */
[----:B01----:R-:W-:Y:S01]  /*13460*/  ENDCOLLECTIVE ;  /* 0x000000000000791b */ /* 0x003fe20003800000 */
.L_x_421:
[----:B------:R-:W-:Y:S01]  /*13470*/  IMAD.MOV.U32 R10, RZ, RZ, R14 ;  /* 0x000000ffff0a7224 */ /* 0x000fe200078e000e */
[----:B------:R-:W-:Y:S06]  /*13480*/  BRA `(.L_x_422) ;  /* 0xffffffbc00f07947 */ /* 0x000fec000383ffff */
.L_x_302:
[----:B------:R-:W-:Y:S01]  /*13490*/  BSSY B0, `(.L_x_423) ;  /* 0x0000007000007945 */ /* 0x000fe20003800000 */
[----:B------:R-:W-:Y:S02]  /*134a0*/  IMAD.MOV.U32 R13, RZ, RZ, R2 ;  /* 0x000000ffff0d7224 */ /* 0x000fe400078e0002 */
[----:B------:R-:W-:Y:S02]  /*134b0*/  IMAD.MOV.U32 R11, RZ, RZ, 0x1f ;  /* 0x0000001fff0b7424 */ /* 0x000fe400078e00ff */
[----:B------:R-:W-:-:S07]  /*134c0*/  IMAD.MOV.U32 R15, RZ, RZ, -0x1 ;  /* 0xffffffffff0f7424 */ /* 0x000fce00078e00ff */
[----:B0123--:R-:W-:Y:S05]  /*134d0*/  WARPSYNC.COLLECTIVE R15, `(.L_x_424) ;  /* 0x000000000f087348 */ /* 0x00ffea0003c00000 */
[----:B------:R4:W0:Y:S02]  /*134e0*/  SHFL.IDX P6, R14, R13, R12, R11 ;  /* 0x0000000c0d0e7389 */ /* 0x00082400000c000b */
[----:B01234-:R-:W-:Y:S01]  /*134f0*/  ENDCOLLECTIVE ;  /* 0x000000000000791b */ /* 0x01ffe20003800000 */
.L_x_424:
[----:B------:R-:W-:Y:S05]  /*13500*/  BSYNC B0 ;  /* 0x0000000000007941 */ /* 0x000fea0003800000 */
.L_x_423:
[----:B------:R-:W-:Y:S01]  /*13510*/  IMAD.MOV.U32 R6, RZ, RZ, R14 ;  /* 0x000000ffff067224 */ /* 0x000fe200078e000e */
[----:B------:R-:W-:Y:S06]  /*13520*/  BRA `(.L_x_301) ;  /* 0xffffffbc00e07947 */ /* 0x000fec000383ffff */
.L_x_306:
[----:B-1----:R1:W3:Y:S02]  /*13530*/  SYNCS.PHASECHK.TRANS64.TRYWAIT P0, [R4+URZ+0x2a820], R0 ;  /* 0x02a82000040075a7 */ /* 0x0022e4000800017f */
[----:B---3--:R-:W-:Y:S05]  /*13540*/  @!P0 NANOSLEEP.SYNCS 0x989680 ;  /* 0x009896800000895d */ /* 0x008fea0003900000 */
[----:B------:R-:W3:Y:S02]  /*13550*/  @!P0 SYNCS.PHASECHK.TRANS64 P0, [R4+URZ+0x2a820], R0 ;  /* 0x02a82000040085a7 */ /* 0x000ee4000800007f */
[----:B---3--:R-:W-:Y:S05]  /*13560*/  @!P0 BRA `(.L_x_306) ;  /* 0xfffffffc00f08947 */ /* 0x008fea000383ffff */
[----:B------:R-:W-:Y:S05]  /*13570*/  BRA `(.L_x_425) ;  /* 0xffffffc400387947 */ /* 0x000fea000383ffff */
.L_x_307:
[----:B------:R-:W3:Y:S01]  /*13580*/  S2R R2, SR_TID.X ;  /* 0x0000000000027919 */ /* 0x000ee20000002100 */
[----:B------:R-:W-:Y:S01]  /*13590*/  BSSY B0, `(.L_x_426) ;  /* 0x000000a000007945 */ /* 0x000fe20003800000 */
[----:B------:R-:W-:Y:S02]  /*135a0*/  IMAD.MOV.U32 R12, RZ, RZ, RZ ;  /* 0x000000ffff0c7224 */ /* 0x000fe400078e00ff */
[----:B------:R-:W-:Y:S02]  /*135b0*/  IMAD.MOV.U32 R11, RZ, RZ, 0x1f ;  /* 0x0000001fff0b7424 */ /* 0x000fe400078e00ff */
[----:B------:R-:W-:Y:S01]  /*135c0*/  IMAD.MOV.U32 R15, RZ, RZ, -0x1 ;  /* 0xffffffffff0f7424 */ /* 0x000fe200078e00ff */
[----:B---3--:R-:W-:-:S04]  /*135d0*/  SHF.R.U32.HI R2, RZ, 0x5, R2 ;  /* 0x00000005ff027819 */ /* 0x008fc80000011602 */
[----:B------:R-:W-:-:S04]  /*135e0*/  LOP3.LUT R2, R2, 0x3, RZ, 0xc0, !PT ;  /* 0x0000000302027812 */ /* 0x000fc800078ec0ff */
[----:B------:R-:W-:-:S07]  /*135f0*/  MOV R13, R2 ;  /* 0x00000002000d7202 */ /* 0x000fce0000000f00 */
[----:B012---:R-:W-:Y:S05]  /*13600*/  WARPSYNC.COLLECTIVE R15, `(.L_x_427) ;  /* 0x000000000f087348 */ /* 0x007fea0003c00000 */
[----:B------:R3:W4:Y:S02]  /*13610*/  SHFL.IDX P6, R14, R13, R12, R11 ;  /* 0x0000000c0d0e7389 */ /* 0x00072400000c000b */
[----:B01234-:R-:W-:Y:S01]  /*13620*/  ENDCOLLECTIVE ;  /* 0x000000000000791b */ /* 0x01ffe20003800000 */
.L_x_427:
[----:B------:R-:W-:Y:S05]  /*13630*/  BSYNC B0 ;  /* 0x0000000000007941 */ /* 0x000fea0003800000 */
.L_x_426:
[----:B------:R-:W-:Y:S05]  /*13640*/  BRA `(.L_x_428) ;  /* 0xffffffc400207947 */ /* 0x000fea000383ffff */
.L_x_310:
[----:B------:R-:W-:Y:S01]  /*13650*/  BSSY B1, `(.L_x_429) ;  /* 0x0000006000017945 */ /* 0x000fe20003800000 */
[----:B------:R-:W-:-:S07]  /*13660*/  IMAD.MOV.U32 R15, RZ, RZ, -0x1 ;  /* 0xffffffffff0f7424 */ /* 0x000fce00078e00ff */
[----:B012---:R-:W-:Y:S05]  /*13670*/  WARPSYNC.COLLECTIVE R15, `(.L_x_430) ;  /* 0x000000000f0c7348 */ /* 0x007fea0003c00000 */
[----:B------:R-:W-:Y:S02]  /*13680*/  ELECT P6, UR62, PT ;  /* 0x00000000003e782f */ /* 0x000fe400038c0000 */
[----:B------:R-:W-:Y:S01]  /*13690*/  MOV R14, UR62 ;  /* 0x0000003e000e7c02 */ /* 0x000fe20008000f00 */
[----:B012---:R-:W-:Y:S10]  /*136a0*/  ENDCOLLECTIVE ;  /* 0x000000000000791b */ /* 0x007ff40003800000 */
.L_x_430:
[----:B------:R-:W-:Y:S05]  /*136b0*/  BSYNC B1 ;  /* 0x0000000000017941 */ /* 0x000fea0003800000 */
.L_x_429:
[----:B------:R-:W-:Y:S05]  /*136c0*/  BRA `(.L_x_431) ;  /* 0xffffffc400187947 */ /* 0x000fea000383ffff */
.L_x_312:
[----:B-1----:R1:W3:Y:S02]  /*136d0*/  SYNCS.PHASECHK.TRANS64.TRYWAIT P1, [R5+URZ+0x2a840], R0 ;  /* 0x02a84000050075a7 */ /* 0x0022e4000802017f */
[----:B---3--:R-:W-:Y:S05]  /*136e0*/  @!P1 NANOSLEEP.SYNCS 0x989680 ;  /* 0x009896800000995d */ /* 0x008fea0003900000 */
[----:B------:R-:W3:Y:S02]  /*136f0*/  @!P1 SYNCS.PHASECHK.TRANS64 P1, [R5+URZ+0x2a840], R0 ;  /* 0x02a84000050095a7 */ /* 0x000ee4000802007f */
[----:B---3--:R-:W-:Y:S05]  /*13700*/  @!P1 BRA `(.L_x_312) ;  /* 0xfffffffc00f09947 */ /* 0x008fea000383ffff */
[----:B------:R-:W-:Y:S05]  /*13710*/  BRA `(.L_x_432) ;  /* 0xffffffc400407947 */ /* 0x000fea000383ffff */
.L_x_314:
[----:B---3--:R3:W4:Y:S02]  /*13720*/  SYNCS.PHASECHK.TRANS64.TRYWAIT P1, [R27+URZ+0x2a840], R2 ;  /* 0x02a840021b0075a7 */ /* 0x008724000802017f */
[----:B----4-:R-:W-:Y:S05]  /*13730*/  @!P1 NANOSLEEP.SYNCS 0x989680 ;  /* 0x009896800000995d */ /* 0x010fea0003900000 */
[----:B------:R-:W4:Y:S02]  /*13740*/  @!P1 SYNCS.PHASECHK.TRANS64 P1, [R27+URZ+0x2a840], R2 ;  /* 0x02a840021b0095a7 */ /* 0x000f24000802007f */
[----:B----4-:R-:W-:Y:S05]  /*13750*/  @!P1 BRA `(.L_x_314) ;  /* 0xfffffffc00f09947 */ /* 0x010fea000383ffff */
[----:B------:R-:W-:Y:S05]  /*13760*/  BRA `(.L_x_433) ;  /* 0xffffffc4004c7947 */ /* 0x000fea000383ffff */
.L_x_316:
[----:B----4-:R4:W0:Y:S02]  /*13770*/  SYNCS.PHASECHK.TRANS64.TRYWAIT P1, [R5+URZ+0x2a860], R0 ;  /* 0x02a86000050075a7 */ /* 0x010824000802017f */
[----:B0-----:R-:W-:Y:S05]  /*13780*/  @!P1 NANOSLEEP.SYNCS 0x989680 ;  /* 0x009896800000995d */ /* 0x001fea0003900000 */
[----:B------:R-:W0:Y:S02]  /*13790*/  @!P1 SYNCS.PHASECHK.TRANS64 P1, [R5+URZ+0x2a860], R0 ;  /* 0x02a86000050095a7 */ /* 0x000e24000802007f */
[----:B0-----:R-:W-:Y:S05]  /*137a0*/  @!P1 BRA `(.L_x_316) ;  /* 0xfffffffc00f09947 */ /* 0x001fea000383ffff */
[----:B------:R-:W-:Y:S05]  /*137b0*/  BRA `(.L_x_434) ;  /* 0xffffffc400487947 */ /* 0x000fea000383ffff */
.L_x_435:
        /* <DEDUP_REMOVED lines=12> */
.L_x_15734:


//--------------------- .text._ZN7cutlass13device_kernelIN5flash11enable_sm90INS1_16FlashAttnFwdSm90INS1_25CollectiveMainloopFwdSm90ILi2EN4cute5tupleIJNS5_1CILi1EEES8_S8_EEENS6_IJNS7_ILi128EEENS7_ILi96EEENS7_ILi192EEEEEELi128ENS_10bfloat16_tEfNS_4arch4Sm90ELb0ELb0ELb1ELb1ELb1ELb1ELb0ELb1ELb1ELb1ELb1ELb0EEENS1_21CollectiveEpilogueFwdINS6_IJSA_SA_SB_EEES9_SE_SG_Li256ELb1ELb1ELb1ELb0EEENS1_36VarlenDynamicPersistentTileSchedulerILi128ELi96ELi256ELi128ELb1ELb1ELb1ELb0ELb1ELb1EEEEEEEEEvNT_6ParamsE --------------------------
	.section	.text._ZN7cutlass13device_kernelIN5flash11enable_sm90INS1_16FlashAttnFwdSm90INS1_25CollectiveMainloopFwdSm90ILi2EN4cute5tupleIJNS5_1CILi1EEES8_S8_EEENS6_IJNS7_ILi128EEENS7_ILi96EEENS7_ILi192EEEEEELi128ENS_10bfloat16_tEfNS_4arch4Sm90ELb0ELb0ELb1ELb1ELb1ELb1ELb0ELb1ELb1ELb1ELb1ELb0EEENS1_21CollectiveEpilogueFwdINS6_IJSA_SA_SB_EEES9_SE_SG_Li256ELb1ELb1ELb1ELb0EEENS1_36VarlenDynamicPersistentTileSchedulerILi128ELi96ELi256ELi128ELb1ELb1ELb1ELb0ELb1ELb1EEEEEEEEEvNT_6ParamsE,"ax",@progbits
	.align	128
.text._ZN7cutlass13device_kernelIN5flash11enable_sm90INS1_16FlashAttnFwdSm90INS1_25CollectiveMainloopFwdSm90ILi2EN4cute5tupleIJNS5_1CILi1EEES8_S8_EEENS6_IJNS7_ILi128EEENS7_ILi96EEENS7_ILi192EEEEEELi128ENS_10bfloat16_tEfNS_4arch4Sm90ELb0ELb0ELb1ELb1ELb1ELb1ELb0ELb1ELb1ELb1ELb1ELb0EEENS1_21CollectiveEpilogueFwdINS6_IJSA_SA_SB_EEES9_SE_SG_Li256ELb1ELb1ELb1ELb0EEENS1_36VarlenDynamicPersistentTileSchedulerILi128ELi96ELi256ELi128ELb1ELb1ELb1ELb0ELb1ELb1EEEEEEEEEvNT_6ParamsE:
        .type           _ZN7cutlass13device_kernelIN5flash11enable_sm90INS1_16FlashAttnFwdSm90INS1_25CollectiveMainloopFwdSm90ILi2EN4cute5tupleIJNS5_1CILi1EEES8_S8_EEENS6_IJNS7_ILi128EEENS7_ILi96EEENS7_ILi192EEEEEELi128ENS_10bfloat16_tEfNS_4arch4Sm90ELb0ELb0ELb1ELb1ELb1ELb1ELb0ELb1ELb1ELb1ELb1ELb0EEENS1_21CollectiveEpilogueFwdINS6_IJSA_SA_SB_EEES9_SE_SG_Li256ELb1ELb1ELb1ELb0EEENS1_36VarlenDynamicPersistentTileSchedulerILi128ELi96ELi256ELi128ELb1ELb1ELb1ELb0ELb1ELb1EEEEEEEEEvNT_6ParamsE,@function
        .size           _ZN7cutlass13device_kernelIN5flash11enable_sm90INS1_16FlashAttnFwdSm90INS1_25CollectiveMainloopFwdSm90ILi2EN4cute5tupleIJNS5_1CILi1EEES8_S8_EEENS6_IJNS7_ILi128EEENS7_ILi96EEENS7_ILi192EEEEEELi128ENS_10bfloat16_tEfNS_4arch4Sm90ELb0ELb0ELb1ELb1ELb1ELb1ELb0ELb1ELb1ELb1ELb1ELb0EEENS1_21CollectiveEpilogueFwdINS6_IJSA_SA_SB_EEES9_SE_SG_Li256ELb1ELb1ELb1ELb0EEENS1_36VarlenDynamicPersistentTileSchedulerILi128ELi96ELi256ELi128ELb1ELb1ELb1ELb0ELb1ELb1EEEEEEEEEvNT_6ParamsE,(.L_x_15735 - _ZN7cutlass13device_kernelIN5flash11enable_sm90INS1_16FlashAttnFwdSm90INS1_25CollectiveMainloopFwdSm90ILi2EN4cute5tupleIJNS5_1CILi1EEES8_S8_EEENS6_IJNS7_ILi128EEENS7_ILi96EEENS7_ILi192EEEEEELi128ENS_10bfloat16_tEfNS_4arch4Sm90ELb0ELb0ELb1ELb1ELb1ELb1ELb0ELb1ELb1ELb1ELb1ELb0EEENS1_21CollectiveEpilogueFwdINS6_IJSA_SA_SB_EEES9_SE_SG_Li256ELb1ELb1ELb1ELb0EEENS1_36VarlenDynamicPersistentTileSchedulerILi128ELi96ELi256ELi128ELb1ELb1ELb1ELb0ELb1ELb1EEEEEEEEEvNT_6ParamsE)
        .other          _ZN7cutlass13device_kernelIN5flash11enable_sm90INS1_16FlashAttnFwdSm90INS1_25CollectiveMainloopFwdSm90ILi2EN4cute5tupleIJNS5_1CILi1EEES8_S8_EEENS6_IJNS7_ILi128EEENS7_ILi96EEENS7_ILi192EEEEEELi128ENS_10bfloat16_tEfNS_4arch4Sm90ELb0ELb0ELb1ELb1ELb1ELb1ELb0ELb1ELb1ELb1ELb1ELb0EEENS1_21CollectiveEpilogueFwdINS6_IJSA_SA_SB_EEES9_SE_SG_Li256ELb1ELb1ELb1ELb0EEENS1_36VarlenDynamicPersistentTileSchedulerILi128ELi96ELi256ELi128ELb1ELb1ELb1ELb0ELb1ELb1EEEEEEEEEvNT_6ParamsE,@"STO_CUDA_ENTRY STV_DEFAULT"
_ZN7cutlass13device_kernelIN5flash11enable_sm90INS1_16FlashAttnFwdSm90INS1_25CollectiveMainloopFwdSm90ILi2EN4cute5tupleIJNS5_1CILi1EEES8_S8_EEENS6_IJNS7_ILi128EEENS7_ILi96EEENS7_ILi192EEEEEELi128ENS_10bfloat16_tEfNS_4arch4Sm90ELb0ELb0ELb1ELb1ELb1ELb1ELb0ELb1ELb1ELb1ELb1ELb0EEENS1_21CollectiveEpilogueFwdINS6_IJSA_SA_SB_EEES9_SE_SG_Li256ELb1ELb1ELb1ELb0EEENS1_36VarlenDynamicPersistentTileSchedulerILi128ELi96ELi256ELi128ELb1ELb1ELb1ELb0ELb1ELb1EEEEEEEEEvNT_6ParamsE:
[----:B------:R-:W0:Y:S02]  /*0000*/  LDC R1, c[0x0][0x28] ;  /* 0x00000a00ff017b82 */ /* 0x000e240000000800 */
[----:B0-----:R-:W-:Y:S01]  /*0010*/  VIADD R1, R1, 0xffffff78 ;  /* 0xffffff7801017836 */ /* 0x001fe20000000000 */
[----:B------:R-:W0:Y:S01]  /*0020*/  S2R R0, SR_TID.X ;  /* 0x0000000000007919 */ /* 0x000e220000002100 */
[----:B------:R-:W-:Y:S01]  /*0030*/  ELECT P0, URZ, PT ;  /* 0x00000000003f782f */ /* 0x000fe20003800000 */
[----:B------:R-:W-:Y:S01]  /*0040*/  BSSY B0, `(.L_x_436) ;  /* 0x000000e000007945 */ /* 0x000fe20003800000 */
[----:B0-----:R-:W-:-:S05]  /*0050*/  SHF.R.U32.HI R2, RZ, 0x5, R0 ;  /* 0x00000005ff027819 */ /* 0x001fca0000011600 */
[----:B------:R-:W0:Y:S02]  /*0060*/  SHFL.IDX PT, R3, R2, RZ, 0x1f ;  /* 0x00001fff02037589 */ /* 0x000e2400000e0000 */
[----:B0-----:R-:W-:Y:S02]  /*0070*/  ISETP.EQ.AND P0, PT, R3, RZ, P0 ;  /* 0x000000ff0300720c */ /* 0x001fe40000702270 */
[----:B------:R-:W-:-:S11]  /*0080*/  SHF.R.U32.HI R3, RZ, 0x7, R0 ;  /* 0x00000007ff037819 */ /* 0x000fd60000011600 */
[----:B------:R-:W-:Y:S05]  /*0090*/  @!P0 BRA `(.L_x_437) ;  /* 0x0000000000208947 */ /* 0x000fea0003800000 */
[----:B------:R-:W-:Y:S02]  /*00a0*/  ULDC.64 UR4, c[0x0][0x198] ;  /* 0x0000660000047ab9 */ /* 0x000fe40000000a00 */
[----:B------:R-:W-:Y:S02]  /*00b0*/  UIADD3 UR6, UP0, UR4, 0x570, URZ ;  /* 0x0000057004067890 */ /* 0x000fe4000ff1e03f */
[----:B------:R-:W-:Y:S02]  /*00c0*/  UIADD3 UR4, UP1, UR4, 0x670, URZ ;  /* 0x0000067004047890 */ /* 0x000fe4000ff3e03f */
[----:B------:R-:W-:Y:S02]  /*00d0*/  UIADD3.X UR7, URZ, UR5, URZ, UP0, !UPT ;  /* 0x000000053f077290 */ /* 0x000fe400087fe43f */
[----:B------:R-:W-:-:S07]  /*00e0*/  UIADD3.X UR5, URZ, UR5, URZ, UP1, !UPT ;  /* 0x000000053f057290 */ /* 0x000fce0008ffe43f */
[----:B------:R0:W-:Y:S02]  /*00f0*/  UTMACCTL.PF [UR6] ;  /* 0x00000000060079b9 */ /* 0x0001e40008040000 */
[----:B------:R0:W-:Y:S02]  /*0100*/  UTMACCTL.PF [UR4] ;  /* 0x00000000040079b9 */ /* 0x0001e40008040000 */
[----:B0-----:R-:W-:Y:S01]  /*0110*/  NOP ;  /* 0x0000000000007918 */ /* 0x001fe20000000000 */
.L_x_437:
[----:B------:R-:W-:Y:S05]  /*0120*/  BSYNC B0 ;  /* 0x0000000000007941 */ /* 0x000fea0003800000 */
.L_x_436:
[----:B------:R-:W-:Y:S01]  /*0130*/  VOTEU.ANY UP0, P0 ;  /* 0x00000000003f7886 */ /* 0x000fe20000000100 */
[----:B------:R-:W0:Y:S01]  /*0140*/  SHFL.IDX PT, R3, R3, RZ, 0x1f ;  /* 0x00001fff03037589 */ /* 0x000e2200000e0000 */
[----:B------:R-:W-:Y:S01]  /*0150*/  UMOV UR4, 0x80 ;  /* 0x0000008000047882 */ /* 0x000fe20000000000 */
[----:B------:R-:W-:Y:S01]  /*0160*/  UMOV UR7, 0x100 ;  /* 0x0000010000077882 */ /* 0x000fe20000000000 */
[----:B------:R-:W-:Y:S01]  /*0170*/  VOTEU.ANY UP1, P0 ;  /* 0x00000000003f7886 */ /* 0x000fe20000020100 */
[----:B------:R-:W1:Y:S01]  /*0180*/  @UP0 S2UR UR8, SR_CgaCtaId ;  /* 0x00000000000809c3 */ /* 0x000e620000008800 */
[----:B------:R-:W2:Y:S01]  /*0190*/  SHFL.IDX PT, R4, R2, RZ, 0x1f ;  /* 0x00001fff02047589 */ /* 0x000ea200000e0000 */
[----:B------:R-:W-:Y:S01]  /*01a0*/  @UP0 UMOV UR6, 0x400 ;  /* 0x0000040000060882 */ /* 0x000fe20000000000 */
[----:B------:R-:W-:-:S04]  /*01b0*/  @UP0 UIADD3 UR4, -UR4, 0x100000, URZ ;  /* 0x0010000004040890 */ /* 0x000fc8000fffe13f */
[----:B------:R-:W-:Y:S02]  /*01c0*/  @UP0 USHF.L.U32 UR5, UR4, 0xb, URZ ;  /* 0x0000000b04050899 */ /* 0x000fe4000800063f */
[----:B------:R-:W-:Y:S01]  /*01d0*/  @UP0 USHF.L.U32 UR4, UR4, 0x1, URZ ;  /* 0x0000000104040899 */ /* 0x000fe2000800063f */
[----:B------:R-:W-:Y:S01]  /*01e0*/  VOTEU.ANY UP2, P0 ;  /* 0x00000000003f7886 */ /* 0x000fe20000040100 */
[----:B0-----:R-:W-:Y:S01]  /*01f0*/  R2UR UR9, R3 ;  /* 0x00000000030972ca */ /* 0x001fe200000e0000 */
[----:B-1----:R-:W-:Y:S01]  /*0200*/  @UP0 ULEA UR8, UR8, UR6, 0x18 ;  /* 0x0000000608080291 */ /* 0x002fe2000f8ec03f */
[----:B--2---:R-:W-:Y:S01]  /*0210*/  ISETP.NE.AND P1, PT, R4, RZ, PT ;  /* 0x000000ff0400720c */ /* 0x004fe20003f25270 */
[----:B------:R-:W-:-:S04]  /*0220*/  @UP0 UIADD3 UR6, -UR7, 0x100000, URZ ;  /* 0x0010000007060890 */ /* 0x000fc8000fffe13f */
[----:B------:R-:W-:Y:S02]  /*0230*/  @UP0 USHF.L.U32 UR7, UR6, 0xb, URZ ;  /* 0x0000000b06070899 */ /* 0x000fe4000800063f */
[----:B------:R-:W-:-:S04]  /*0240*/  @UP0 USHF.L.U32 UR6, UR6, 0x1, URZ ;  /* 0x0000000106060899 */ /* 0x000fc8000800063f */
[----:B------:R-:W-:Y:S01]  /*0250*/  UISETP.NE.AND UP0, UPT, UR9, URZ, UPT ;  /* 0x0000003f0900728c */ /* 0x000fe2000bf05270 */
[----:B------:R-:W0:Y:S02]  /*0260*/  FENCE.VIEW.ASYNC.S ;  /* 0x00000000000073c6 */ /* 0x000e240000000000 */
[----:B0-----:R0:W1:Y:S05]  /*0270*/  @UP1 SYNCS.EXCH.64 URZ, [UR8+0x2a800], UR4 ;  /* 0x02a80004083f15b2 */ /* 0x00106a0008000100 */
[----:B------:R0:W2:Y:S01]  /*0280*/  @UP2 SYNCS.EXCH.64 URZ, [UR8+0x2a820], UR6 ;  /* 0x02a82006083f25b2 */ /* 0x0000a20008000100 */
        /* <DEDUP_REMOVED lines=14> */
[----:B0-----:R3:W4:Y:S08]  /*0370*/  SYNCS.EXCH.64 URZ, [UR8+0x2a830], UR4 ;  /* 0x02a83004083f75b2 */ /* 0x0017300008000100 */
[----:B------:R3:W0:Y:S01]  /*0380*/  SYNCS.EXCH.64 URZ, [UR8+0x2a840], UR6 ;  /* 0x02a84006083f75b2 */ /* 0x0006220008000100 */
[----:B------:R3:W0:Y:S01]  /*0390*/  SYNCS.EXCH.64 URZ, [UR8+0x2a838], UR4 ;  /* 0x02a83804083f75b2 */ /* 0x0006220008000100 */
[----:B------:R3:W0:Y:S02]  /*03a0*/  SYNCS.EXCH.64 URZ, [UR8+0x2a848], UR6 ;  /* 0x02a84806083f75b2 */ /* 0x0006240008000100 */
[----:B---3--:R-:W-:Y:S01]  /*03b0*/  NOP ;  /* 0x0000000000007918 */ /* 0x008fe20000000000 */
.L_x_438:
[----:B------:R-:W3:Y:S01]  /*03c0*/  SHFL.IDX PT, R3, R2, RZ, 0x1f ;  /* 0x00001fff02037589 */ /* 0x000ee200000e0000 */
[----:B------:R-:W-:Y:S01]  /*03d0*/  NOP ;  /* 0x0000000000007918 */ /* 0x000fe20000000000 */
[----:B---3--:R-:W-:-:S13]  /*03e0*/  ISETP.NE.AND P0, PT, R3, RZ, PT ;  /* 0x000000ff0300720c */ /* 0x008fda0003f05270 */
        /* <DEDUP_REMOVED lines=17> */
[----:B------:R3:W0:Y:S02]  /*0500*/  SYNCS.EXCH.64 URZ, [UR8+0x2a868], UR6 ;  /* 0x02a86806083f75b2 */ /* 0x0006240008000100 */
[----:B---3--:R-:W-:Y:S01]  /*0510*/  NOP ;  /* 0x0000000000007918 */ /* 0x008fe20000000000 */
.L_x_439:
[----:B------:R-:W3:Y:S01]  /*0520*/  SHFL.IDX PT, R3, R2, RZ, 0x1f ;  /* 0x00001fff02037589 */ /* 0x000ee200000e0000 */
[----:B------:R-:W-:Y:S01]  /*0530*/  NOP ;  /* 0x0000000000007918 */ /* 0x000fe20000000000 */
[----:B---3--:R-:W-:-:S13]  /*0540*/  ISETP.NE.AND P0, PT, R3, RZ, PT ;  /* 0x000000ff0300720c */ /* 0x008fda0003f05270 */
        /* <DEDUP_REMOVED lines=13> */
[----:B------:R3:W0:Y:S02]  /*0620*/  SYNCS.EXCH.64 URZ, [UR6+0x2a888], UR4 ;  /* 0x02a88804063f75b2 */ /* 0x0006240008000100 */
[----:B---3--:R-:W-:Y:S01]  /*0630*/  NOP ;  /* 0x0000000000007918 */ /* 0x008fe20000000000 */
.L_x_440:
        /* <DEDUP_REMOVED lines=22> */
.L_x_441:
        /* <DEDUP_REMOVED lines=22> */
.L_x_442:
[----:B------:R-:W-:Y:S01]  /*0900*/  PLOP3.LUT P0, PT, PT, PT, UP0, 0x80, 0x0 ;  /* 0x000000000000781c */ /* 0x000fe20003f0f008 */
[----:B------:R-:W-:Y:S01]  /*0910*/  UMOV UR60, 0x1 ;  /* 0x00000001003c7882 */ /* 0x000fe20000000000 */
[----:B------:R-:W-:Y:S01]  /*0920*/  NOP ;  /* 0x0000000000007918 */ /* 0x000fe20000000000 */
[----:B------:R-:W-:Y:S01]  /*0930*/  USEL UR60, UR60, 0x2, !UP0 ;  /* 0x000000023c3c7887 */ /* 0x000fe2000c000000 */
[----:B------:R-:W-:Y:S01]  /*0940*/  BSSY B9, `(.L_x_443) ;  /* 0x00020b0000097945 */ /* 0x000fe20003800000 */
[----:B------:R-:W-:Y:S01]  /*0950*/  ULDC.64 UR56, c[0x0][0x208] ;  /* 0x0000820000387ab9 */ /* 0x000fe20000000a00 */
[----:B012-4-:R-:W-:Y:S07]  /*0960*/  BAR.SYNC.DEFER_BLOCKING 0x0 ;  /* 0x0000000000007b1d */ /* 0x017fee0000010000 */
[----:B------:R-:W-:Y:S05]  /*0970*/  @!P0 BRA `(.L_x_444) ;  /* 0x0000019800688947 */ /* 0x000fea0003800000 */
.L_x_445:
[----:B------:R-:W-:-:S08]  /*0980*/  NOP ;  /* 0x0000000000007918 */ /* 0x000fd00000000000 */
[----:B------:R-:W0:Y:S02]  /*0990*/  USETMAXREG.TRY_ALLOC.CTAPOOL UP0, 0xe8 ;  /* 0x000000e8000079c8 */ /* 0x000e240008000600 */
[----:B0-----:R-:W-:-:S13]  /*09a0*/  PLOP3.LUT P0, PT, PT, PT, UP0, 0x80, 0x0 ;  /* 0x000000000000781c */ /* 0x001fda0003f0f008 */
[----:B------:R-:W-:Y:S05]  /*09b0*/  @!P0 BRA `(.L_x_445) ;  /* 0xfffffffc00f08947 */ /* 0x000fea000383ffff */
[----:B------:R-:W0:Y:S08]  /*09c0*/  S2UR UR4, SR_CgaCtaId ;  /* 0x00000000000479c3 */ /* 0x000e300000008800 */
[----:B------:R-:W-:Y:S06]  /*09d0*/  BAR.ARV 0x8, 0x180 ;  /* 0x0206000000007b1d */ /* 0x000fec0000002000 */
[----:B------:R-:W-:-:S02]  /*09e0*/  MOV R2, 0x400 ;  /* 0x0000040000027802 */ /* 0x000fc40000000f00 */
[----:B------:R-:W-:Y:S01]  /*09f0*/  BAR.SYNC.DEFER_BLOCKING 0x5, 0x180 ;  /* 0x0146000000007b1d */ /* 0x000fe20000010000 */
[----:B0-----:R-:W-:-:S05]  /*0a00*/  IMAD.U32 R183, RZ, RZ, UR4 ;  /* 0x00000004ffb77e24 */ /* 0x001fca000f8e00ff */
[----:B------:R-:W-:Y:S01]  /*0a10*/  ULDC UR4, c[0x0][0xc3c] ;  /* 0x00030f0000047ab9 */ /* 0x000fe20000000800 */
[----:B------:R-:W-:-:S05]  /*0a20*/  LEA R2, R183, R2, 0x18 ;  /* 0x00000002b7027211 */ /* 0x000fca00078ec0ff */
[----:B------:R-:W0:Y:S01]  /*0a30*/  LDS.128 R144, [R2+0x2a8d0] ;  /* 0x02a8d00002907984 */ /* 0x000e220000000c00 */
[----:B------:R-:W-:Y:S06]  /*0a40*/  BAR.ARV 0x4, 0x180 ;  /* 0x0106000000007b1d */ /* 0x000fec0000002000 */
[----:B0-----:R-:W-:-:S13]  /*0a50*/  ISETP.GE.AND P0, PT, R147, UR4, PT ;  /* 0x0000000493007c0c */ /* 0x001fda000bf06270 */
[----:B------:R-:W-:Y:S05]  /*0a60*/  @P0 BRA `(.L_x_446) ;  /* 0x0000020800740947 */ /* 0x000fea0003800000 */
[----:B------:R-:W-:Y:S01]  /*0a70*/  VIADD R0, R0, 0xffffff80 ;  /* 0xffffff8000007836 */ /* 0x000fe20000000000 */
[----:B------:R-:W-:Y:S01]  /*0a80*/  R2UR UR59, R2 ;  /* 0x00000000023b72ca */ /* 0x000fe200000e0000 */
[----:B------:R-:W-:Y:S01]  /*0a90*/  IMAD.MOV.U32 R191, RZ, RZ, RZ ;  /* 0x000000ffffbf7224 */ /* 0x000fe200078e00ff */
[----:B------:R-:W-:Y:S01]  /*0aa0*/  ULOP3.LUT UR58, UR60, 0x1, URZ, 0xfc, !UPT ;  /* 0x000000013c3a7892 */ /* 0x000fe2000f8efc3f */
[----:B------:R-:W-:Y:S01]  /*0ab0*/  IMAD.MOV.U32 R167, RZ, RZ, RZ ;  /* 0x000000ffffa77224 */ /* 0x000fe200078e00ff */
[----:B------:R-:W-:Y:S01]  /*0ac0*/  SHF.R.S32.HI R3, RZ, 0x1f, R0 ;  /* 0x0000001fff037819 */ /* 0x000fe20000011400 */
[----:B------:R-:W-:Y:S02]  /*0ad0*/  IMAD.MOV.U32 R181, RZ, RZ, RZ ;  /* 0x000000ffffb57224 */ /* 0x000fe400078e00ff */
[----:B------:R-:W-:Y:S01]  /*0ae0*/  IMAD.MOV.U32 R174, RZ, RZ, RZ ;  /* 0x000000ffffae7224 */ /* 0x000fe200078e00ff */
[CC--:B------:R-:W-:Y:S02]  /*0af0*/  LEA.HI R5, R3.reuse, R0.reuse, RZ, 0x4 ;  /* 0x0000000003057211 */ /* 0x0c0fe400078f20ff */
[----:B------:R-:W-:-:S02]  /*0b00*/  LEA.HI R8, R3, R0, RZ, 0x2 ;  /* 0x0000000003087211 */ /* 0x000fc400078f10ff */
[----:B------:R-:W-:Y:S01]  /*0b10*/  SHF.R.S32.HI R6, RZ, 0x4, R5 ;  /* 0x00000004ff067819 */ /* 0x000fe20000011405 */
[----:B------:R-:W-:Y:S01]  /*0b20*/  UIADD3 UR59, UR59, 0xc400, URZ ;  /* 0x0000c4003b3b7890 */ /* 0x000fe2000fffe03f */
[----:B------:R-:W-:Y:S02]  /*0b30*/  LOP3.LUT R9, R8, 0xfffffffc, RZ, 0xc0, !PT ;  /* 0xfffffffc08097812 */ /* 0x000fe400078ec0ff */
[----:B------:R-:W-:Y:S02]  /*0b40*/  LEA.HI R7, R5, R6, RZ, 0x1 ;  /* 0x0000000605077211 */ /* 0x000fe400078f08ff */
[-C--:B------:R-:W-:Y:S01]  /*0b50*/  LEA.HI R4, R3, R0.reuse, RZ, 0x7 ;  /* 0x0000000003047211 */ /* 0x080fe200078f38ff */
[----:B------:R-:W-:Y:S01]  /*0b60*/  IMAD.IADD R214, R0, 0x1, -R9 ;  /* 0x0000000100d67824 */ /* 0x000fe200078e0a09 */
[----:B------:R-:W-:Y:S02]  /*0b70*/  LOP3.LUT R7, R7, 0x1ffffffe, RZ, 0xc0, !PT ;  /* 0x1ffffffe07077812 */ /* 0x000fe400078ec0ff */
[CC--:B------:R-:W-:Y:S01]  /*0b80*/  LEA.HI R217, R3.reuse, R0.reuse, RZ, 0x3 ;  /* 0x0000000003d97211 */ /* 0x0c0fe200078f18ff */
[----:B------:R-:W-:Y:S01]  /*0b90*/  IMAD.SHL.U32 R160, R214, 0x4, RZ ;  /* 0x00000004d6a07824 */ /* 0x000fe200078e00ff */
[----:B------:R-:W-:Y:S01]  /*0ba0*/  LOP3.LUT R11, R4, 0xffffff80, RZ, 0xc0, !PT ;  /* 0xffffff80040b7812 */ /* 0x000fe200078ec0ff */
[----:B------:R-:W-:Y:S01]  /*0bb0*/  IMAD.IADD R7, R6, 0x1, -R7 ;  /* 0x0000000106077824 */ /* 0x000fe200078e0a07 */
[----:B------:R-:W-:Y:S01]  /*0bc0*/  LEA.HI R6, R3, R0, RZ, 0x5 ;  /* 0x0000000003067211 */ /* 0x000fe200078f28ff */
[----:B------:R-:W-:Y:S01]  /*0bd0*/  VIADD R171, R160, 0x40 ;  /* 0x00000040a0ab7836 */ /* 0x000fe20000000000 */
[----:B------:R-:W-:Y:S01]  /*0be0*/  LOP3.LUT R5, R5, 0x3fffff0, RZ, 0xc0, !PT ;  /* 0x03fffff005057812 */ /* 0x000fe200078ec0ff */
[----:B------:R-:W-:Y:S01]  /*0bf0*/  IMAD.IADD R220, R0, 0x1, -R11 ;  /* 0x0000000100dc7824 */ /* 0x000fe200078e0a0b */
[----:B------:R-:W-:Y:S01]  /*0c00*/  LOP3.LUT R3, R217, 0xfffffff8, RZ, 0xc0, !PT ;  /* 0xfffffff8d9037812 */ /* 0x000fe200078ec0ff */
[----:B------:R-:W-:Y:S01]  /*0c10*/  VIADD R169, R160, 0x20 ;  /* 0x00000020a0a97836 */ /* 0x000fe20000000000 */
[----:B------:R-:W-:Y:S01]  /*0c20*/  SHF.R.S32.HI R6, RZ, 0x5, R6 ;  /* 0x00000005ff067819 */ /* 0x000fe20000011406 */
[C---:B------:R-:W-:Y:S01]  /*0c30*/  IMAD.IADD R5, R0.reuse, 0x1, -R5 ;  /* 0x0000000100057824 */ /* 0x040fe200078e0a05 */
[----:B------:R-:W-:Y:S01]  /*0c40*/  SHF.R.S32.HI R9, RZ, 0x1f, R220 ;  /* 0x0000001fff097819 */ /* 0x000fe200000114dc */
[----:B------:R-:W-:Y:S01]  /*0c50*/  IMAD.IADD R186, R0, 0x1, -R3 ;  /* 0x0000000100ba7824 */ /* 0x000fe200078e0a03 */
[--C-:B------:R-:W-:Y:S01]  /*0c60*/  SHF.R.S32.HI R166, RZ, 0x2, R8.reuse ;  /* 0x00000002ffa67819 */ /* 0x100fe20000011408 */
[----:B------:R-:W-:Y:S01]  /*0c70*/  IMAD.IADD R0, R160, 0x1, R171 ;  /* 0x00000001a0007824 */ /* 0x000fe200078e02ab */
[----:B------:R-:W-:Y:S01]  /*0c80*/  SHF.R.S32.HI R3, RZ, 0x1f, R8 ;  /* 0x0000001fff037819 */ /* 0x000fe20000011408 */
[----:B------:R-:W-:Y:S01]  /*0c90*/  IMAD R16, R6, 0x10, R5 ;  /* 0x0000001006107824 */ /* 0x000fe200078e0205 */
[----:B------:R-:W-:Y:S01]  /*0ca0*/  LEA.HI R10, R9, R220, RZ, 0x2 ;  /* 0x000000dc090a7211 */ /* 0x000fe200078f10ff */
[----:B------:R-:W-:Y:S01]  /*0cb0*/  VIADD R18, R166, 0x40 ;  /* 0x00000040a6127836 */ /* 0x000fe20000000000 */
[----:B------:R-:W-:Y:S01]  /*0cc0*/  LEA.HI R3, R3, R166, RZ, 0x3 ;  /* 0x000000a603037211 */ /* 0x000fe200078f18ff */
[----:B------:R-:W-:Y:S01]  /*0cd0*/  IMAD.IADD R13, R160, 0x1, R169 ;  /* 0x00000001a00d7824 */ /* 0x000fe200078e02a9 */
[----:B------:R-:W-:Y:S01]  /*0ce0*/  SHF.R.S32.HI R5, RZ, 0x1f, R0 ;  /* 0x0000001fff057819 */ /* 0x000fe20000011400 */
[----:B------:R-:W-:Y:S01]  /*0cf0*/  IMAD.SHL.U32 R168, R18, 0x40, RZ ;  /* 0x0000004012a87824 */ /* 0x000fe200078e00ff */
[--C-:B------:R-:W-:Y:S01]  /*0d00*/  SHF.R.S32.HI R11, RZ, 0x2, R10.reuse ;  /* 0x00000002ff0b7819 */ /* 0x100fe2000001140a */
[----:B------:R-:W-:Y:S01]  /*0d10*/  IMAD.SHL.U32 R179, R6, 0x200, RZ ;  /* 0x0000020006b37824 */ /* 0x000fe200078e00ff */
[----:B------:R-:W-:Y:S01]  /*0d20*/  SHF.R.S32.HI R12, RZ, 0x1f, R10 ;  /* 0x0000001fff0c7819 */ /* 0x000fe2000001140a */
[----:B------:R-:W-:Y:S01]  /*0d30*/  IMAD.SHL.U32 R184, R186, 0x8, RZ ;  /* 0x00000008bab87824 */ /* 0x000fe200078e00ff */
[----:B------:R-:W-:Y:S01]  /*0d40*/  LOP3.LUT R3, R3, 0xfffffff8, RZ, 0xc0, !PT ;  /* 0xfffffff803037812 */ /* 0x000fe200078ec0ff */
[----:B------:R-:W-:Y:S01]  /*0d50*/  VIADD R173, R160, 0x50 ;  /* 0x00000050a0ad7836 */ /* 0x000fe20000000000 */
[CC--:B------:R-:W-:Y:S01]  /*0d60*/  LEA.HI R164, R5.reuse, R0.reuse, RZ, 0x3 ;  /* 0x0000000005a47211 */ /* 0x0c0fe200078f18ff */
[----:B------:R-:W-:Y:S01]  /*0d70*/  VIADD R185, R184, 0x40 ;  /* 0x00000040b8b97836 */ /* 0x000fe20000000000 */
[----:B------:R-:W-:Y:S01]  /*0d80*/  LEA.HI R5, R5, R0, RZ, 0x6 ;  /* 0x0000000005057211 */ /* 0x000fe200078f30ff */
[----:B------:R-:W-:Y:S01]  /*0d90*/  IMAD.IADD R219, R166, 0x1, -R3 ;  /* 0x00000001a6db7824 */ /* 0x000fe200078e0a03 */
[----:B------:R-:W-:Y:S01]  /*0da0*/  SHF.R.S32.HI R0, RZ, 0x1f, R18 ;  /* 0x0000001fff007819 */ /* 0x000fe20000011412 */
[----:B------:R-:W-:Y:S01]  /*0db0*/  IMAD.SHL.U32 R20, R173, 0x2, RZ ;  /* 0x00000002ad147824 */ /* 0x000fe200078e00ff */
[----:B------:R-:W-:Y:S01]  /*0dc0*/  LEA.HI R12, R12, R11, RZ, 0x3 ;  /* 0x0000000b0c0c7211 */ /* 0x000fe200078f18ff */
[----:B------:R-:W-:Y:S01]  /*0dd0*/  IMAD.SHL.U32 R177, R219, 0x40, RZ ;  /* 0x00000040dbb17824 */ /* 0x000fe200078e00ff */
[----:B------:R-:W-:Y:S01]  /*0de0*/  SHF.R.S32.HI R19, RZ, 0x7, R4 ;  /* 0x00000007ff137819 */ /* 0x000fe20000011404 */
[----:B------:R-:W-:Y:S01]  /*0df0*/  VIADD R170, R160, 0x10 ;  /* 0x00000010a0aa7836 */ /* 0x000fe20000000000 */
[----:B------:R-:W-:Y:S01]  /*0e00*/  LEA.HI R0, R0, R18, RZ, 0x3 ;  /* 0x0000001200007211 */ /* 0x000fe200078f18ff */
[----:B------:R-:W-:Y:S01]  /*0e10*/  VIADD R172, R160, 0x30 ;  /* 0x00000030a0ac7836 */ /* 0x000fe20000000000 */
[----:B------:R-:W-:Y:S01]  /*0e20*/  LOP3.LUT R12, R12, 0xfffffff8, RZ, 0xc0, !PT ;  /* 0xfffffff80c0c7812 */ /* 0x000fe200078ec0ff */
[----:B------:R0:W-:Y:S01]  /*0e30*/  STL [R1+0x64], R19 ;  /* 0x0000641301007387 */ /* 0x0001e20000100800 */
[----:B------:R-:W-:Y:S01]  /*0e40*/  LEA.HI R9, R9, R220, RZ, 0x5 ;  /* 0x000000dc09097211 */ /* 0x000fe200078f28ff */
[----:B------:R-:W-:Y:S01]  /*0e50*/  IMAD.SHL.U32 R0, R0, 0x40, RZ ;  /* 0x0000004000007824 */ /* 0x000fe200078e00ff */
[----:B------:R-:W-:Y:S01]  /*0e60*/  LEA.HI R4, R4, R19, RZ, 0x1 ;  /* 0x0000001304047211 */ /* 0x000fe200078f08ff */
[----:B------:R-:W-:Y:S01]  /*0e70*/  IMAD.IADD R12, R11, 0x1, -R12 ;  /* 0x000000010b0c7824 */ /* 0x000fe200078e0a0c */
[----:B------:R-:W-:Y:S01]  /*0e80*/  SHF.R.S32.HI R14, RZ, 0x1f, R13 ;  /* 0x0000001fff0e7819 */ /* 0x000fe2000001140d */
[----:B------:R-:W-:Y:S01]  /*0e90*/  IMAD.MOV.U32 R18, RZ, RZ, RZ ;  /* 0x000000ffff127224 */ /* 0x000fe200078e00ff */
[----:B------:R-:W-:Y:S01]  /*0ea0*/  SHF.R.S32.HI R9, RZ, 0x5, R9 ;  /* 0x00000005ff097819 */ /* 0x000fe20000011409 */
[----:B------:R-:W-:Y:S01]  /*0eb0*/  IMAD.SHL.U32 R222, R170, 0x2, RZ ;  /* 0x00000002aade7824 */ /* 0x000fe200078e00ff */
[----:B------:R-:W-:Y:S01]  /*0ec0*/  LOP3.LUT R4, R4, 0x3fffffe, RZ, 0xc0, !PT ;  /* 0x03fffffe04047812 */ /* 0x000fe200078ec0ff */
[----:B------:R-:W-:Y:S01]  /*0ed0*/  IMAD.SHL.U32 R224, R169, 0x2, RZ ;  /* 0x00000002a9e07824 */ /* 0x000fe200078e00ff */
[CC--:B------:R-:W-:Y:S01]  /*0ee0*/  LEA.HI R163, R14.reuse, R13.reuse, RZ, 0x3 ;  /* 0x0000000d0ea37211 */ /* 0x0c0fe200078f18ff */
[----:B------:R-:W-:Y:S01]  /*0ef0*/  IMAD R9, R9, 0x10, R12 ;  /* 0x0000001009097824 */ /* 0x000fe200078e020c */
[----:B------:R-:W-:Y:S01]  /*0f00*/  LOP3.LUT R177, R177, 0x1c0, RZ, 0xc0, !PT ;  /* 0x000001c0b1b17812 */ /* 0x000fe200078ec0ff */
[----:B------:R-:W-:Y:S01]  /*0f10*/  IMAD.IADD R4, R19, 0x1, -R4 ;  /* 0x0000000113047824 */ /* 0x000fe200078e0a04 */
[----:B------:R-:W-:Y:S01]  /*0f20*/  LEA.HI R13, R14, R13, RZ, 0x6 ;  /* 0x0000000d0e0d7211 */ /* 0x000fe200078f30ff */
[----:B------:R-:W-:Y:S01]  /*0f30*/  IMAD.SHL.U32 R226, R172, 0x2, RZ ;  /* 0x00000002ace27824 */ /* 0x000fe200078e00ff */
[----:B------:R-:W-:Y:S01]  /*0f40*/  LOP3.LUT R180, R0, 0xfffffe00, RZ, 0xc0, !PT ;  /* 0xfffffe0000b47812 */ /* 0x000fe200078ec0ff */
[----:B------:R-:W-:Y:S01]  /*0f50*/  IMAD.SHL.U32 R0, R5, 0x80, RZ ;  /* 0x0000008005007824 */ /* 0x000fe200078e00ff */
[----:B------:R-:W-:Y:S01]  /*0f60*/  LOP3.LUT R168, R168, 0x1c0, RZ, 0xc0, !PT ;  /* 0x000001c0a8a87812 */ /* 0x000fe200078ec0ff */
[----:B------:R-:W-:Y:S01]  /*0f70*/  IMAD R9, R4, 0x40, R9 ;  /* 0x0000004004097824 */ /* 0x000fe200078e0209 */
[----:B------:R-:W-:Y:S01]  /*0f80*/  SHF.R.U32.HI R178, RZ, 0x3, R177 ;  /* 0x00000003ffb27819 */ /* 0x000fe200000116b1 */
[----:B------:R-:W-:Y:S01]  /*0f90*/  IMAD.SHL.U32 R228, R171, 0x2, RZ ;  /* 0x00000002abe47824 */ /* 0x000fe200078e00ff */
[----:B------:R-:W-:-:S02]  /*0fa0*/  LOP3.LUT R5, R177, 0x38, R164, 0xf8, !PT ;  /* 0x00000038b1057812 */ /* 0x000fc400078ef8a4 */
[----:B------:R-:W-:Y:S01]  /*0fb0*/  SHF.L.U32 R13, R13, 0x7, RZ ;  /* 0x000000070d0d7819 */ /* 0x000fe200000006ff */
[----:B------:R-:W-:Y:S01]  /*0fc0*/  STL [R1+0x68], R9 ;  /* 0x0000680901007387 */ /* 0x000fe20000100800 */
[--C-:B------:R-:W-:Y:S02]  /*0fd0*/  LOP3.LUT R3, R177, 0x38, R163.reuse, 0xf8, !PT ;  /* 0x00000038b1037812 */ /* 0x100fe400078ef8a3 */
[----:B------:R-:W-:Y:S01]  /*0fe0*/  LEA R15, R16, R7, 0x3 ;  /* 0x00000007100f7211 */ /* 0x000fe200078e18ff */
[----:B------:R-:W-:Y:S01]  /*0ff0*/  IMAD.SHL.U32 R16, R214, 0x8, RZ ;  /* 0x00000008d6107824 */ /* 0x000fe200078e00ff */
[----:B------:R-:W-:Y:S01]  /*1000*/  SHF.R.U32.HI R11, RZ, 0x3, R168 ;  /* 0x00000003ff0b7819 */ /* 0x000fe200000116a8 */
[----:B------:R-:W-:Y:S01]  /*1010*/  STL [R1+0x3c], R20 ;  /* 0x00003c1401007387 */ /* 0x000fe20000100800 */
[----:B------:R-:W-:Y:S01]  /*1020*/  LOP3.LUT R4, R168, 0x38, R163, 0xf8, !PT ;  /* 0x00000038a8047812 */ /* 0x000fe200078ef8a3 */
[----:B0-----:R-:W-:Y:S01]  /*1030*/  VIADD R19, R16, 0x60 ;  /* 0x0000006010137836 */ /* 0x001fe20000000000 */
[----:B------:R-:W-:Y:S01]  /*1040*/  LOP3.LUT R7, R168, 0x38, R164, 0xf8, !PT ;  /* 0x00000038a8077812 */ /* 0x000fe200078ef8a4 */
[----:B------:R-:W-:Y:S01]  /*1050*/  VIADD R23, R16, 0xa0 ;  /* 0x000000a010177836 */ /* 0x000fe20000000000 */
[----:B------:R-:W-:-:S02]  /*1060*/  LOP3.LUT R6, R0, 0xffffe000, RZ, 0xc0, !PT ;  /* 0xffffe00000067812 */ /* 0x000fc400078ec0ff */
[-C--:B------:R-:W-:Y:S02]  /*1070*/  LOP3.LUT R5, R5, R178.reuse, RZ, 0x3c, !PT ;  /* 0x000000b205057212 */ /* 0x080fe400078e3cff */
[----:B------:R-:W-:Y:S02]  /*1080*/  LOP3.LUT R13, R13, 0xffffe000, RZ, 0xc0, !PT ;  /* 0xffffe0000d0d7812 */ /* 0x000fe400078ec0ff */
[----:B------:R-:W-:Y:S02]  /*1090*/  LOP3.LUT R0, R3, R178, RZ, 0x3c, !PT ;  /* 0x000000b203007212 */ /* 0x000fe400078e3cff */
[-C--:B------:R-:W-:Y:S02]  /*10a0*/  LOP3.LUT R3, R4, R11.reuse, RZ, 0x3c, !PT ;  /* 0x0000000b04037212 */ /* 0x080fe400078e3cff */
[----:B------:R-:W-:Y:S02]  /*10b0*/  LOP3.LUT R7, R7, R11, RZ, 0x3c, !PT ;  /* 0x0000000b07077212 */ /* 0x000fe400078e3cff */
[----:B------:R-:W-:-:S02]  /*10c0*/  IADD3 R8, R5, R6, R179 ;  /* 0x0000000605087210 */ /* 0x000fc40007ffe0b3 */
[-C--:B------:R-:W-:Y:S02]  /*10d0*/  IADD3 R4, R0, R13.reuse, R179 ;  /* 0x0000000d00047210 */ /* 0x080fe40007ffe0b3 */
[----:B------:R-:W-:Y:S02]  /*10e0*/  LOP3.LUT R5, R10, 0x7ffffffc, RZ, 0xc0, !PT ;  /* 0x7ffffffc0a057812 */ /* 0x000fe400078ec0ff */
[----:B------:R-:W-:Y:S02]  /*10f0*/  LEA.HI R0, R214, R214, RZ, 0x1 ;  /* 0x000000d6d6007211 */ /* 0x000fe400078f08ff */
[--C-:B------:R-:W-:Y:S01]  /*1100*/  IADD3 R6, R7, R6, R180.reuse ;  /* 0x0000000607067210 */ /* 0x100fe20007ffe0b4 */
[----:B------:R-:W-:Y:S01]  /*1110*/  IMAD.IADD R5, R220, 0x1, -R5 ;  /* 0x00000001dc057824 */ /* 0x000fe200078e0a05 */
[----:B------:R-:W-:Y:S02]  /*1120*/  IADD3 R13, R3, R13, R180 ;  /* 0x0000000d030d7210 */ /* 0x000fe40007ffe0b4 */
[----:B------:R-:W-:Y:S01]  /*1130*/  LOP3.LUT R7, R168, 0x38, R16, 0xf8, !PT ;  /* 0x00000038a8077812 */ /* 0x000fe200078ef810 */
[----:B------:R-:W-:Y:S01]  /*1140*/  IMAD.SHL.U32 R199, R5, 0x2, RZ ;  /* 0x0000000205c77824 */ /* 0x000fe200078e00ff */
[----:B------:R-:W-:-:S02]  /*1150*/  LOP3.LUT R3, R0, 0x1ffffffe, RZ, 0xc0, !PT ;  /* 0x1ffffffe00037812 */ /* 0x000fc400078ec0ff */
[----:B------:R-:W-:Y:S01]  /*1160*/  SHF.R.S32.HI R0, RZ, 0x1f, R184 ;  /* 0x0000001fff007819 */ /* 0x000fe200000114b8 */
[C---:B------:R-:W-:Y:S01]  /*1170*/  VIADD R211, R199.reuse, 0x28 ;  /* 0x00000028c7d37836 */ /* 0x040fe20000000000 */
[----:B------:R-:W-:Y:S01]  /*1180*/  SHF.R.S32.HI R0, RZ, 0x1f, R169 ;  /* 0x0000001fff007819 */ /* 0x000fe200000114a9 */
[C---:B------:R-:W-:Y:S01]  /*1190*/  VIADD R208, R199.reuse, 0x40 ;  /* 0x00000040c7d07836 */ /* 0x040fe20000000000 */
[----:B------:R-:W-:Y:S01]  /*11a0*/  LOP3.LUT R7, R180, R7, R11, 0xf6, !PT ;  /* 0x00000007b4077212 */ /* 0x000fe200078ef60b */
[----:B------:R-:W-:Y:S01]  /*11b0*/  VIADD R205, R199, 0x58 ;  /* 0x00000058c7cd7836 */ /* 0x000fe20000000000 */
[----:B------:R-:W-:Y:S01]  /*11c0*/  SHF.R.S32.HI R14, RZ, 0x1f, R185 ;  /* 0x0000001fff0e7819 */ /* 0x000fe200000114b9 */
[----:B------:R-:W-:Y:S01]  /*11d0*/  IMAD.SHL.U32 R14, R15, 0x8, RZ ;  /* 0x000000080f0e7824 */ /* 0x000fe200078e00ff */
[----:B------:R-:W-:Y:S01]  /*11e0*/  SHF.L.U64.HI R223, R169, 0x1, R0 ;  /* 0x00000001a9df7819 */ /* 0x000fe20000010200 */
[----:B------:R-:W-:Y:S01]  /*11f0*/  VIADD R202, R199, 0x70 ;  /* 0x00000070c7ca7836 */ /* 0x000fe20000000000 */
[----:B------:R-:W-:Y:S01]  /*1200*/  LEA R0, R7, UR59, 0x1 ;  /* 0x0000003b07007c11 */ /* 0x000fe2000f8e08ff */
[C---:B------:R-:W-:Y:S01]  /*1210*/  VIADD R213, R199.reuse, 0x18 ;  /* 0x00000018c7d57836 */ /* 0x040fe20000000000 */
[----:B------:R-:W-:Y:S01]  /*1220*/  STL [R1+0x70], R14 ;  /* 0x0000700e01007387 */ /* 0x000fe20000100800 */
[C---:B------:R-:W-:Y:S01]  /*1230*/  VIADD R210, R199.reuse, 0x30 ;  /* 0x00000030c7d27836 */ /* 0x040fe20000000000 */
[----:B------:R-:W-:Y:S01]  /*1240*/  LEA R4, R4, UR59, 0x1 ;  /* 0x0000003b04047c11 */ /* 0x000fe2000f8e08ff */
[C---:B------:R-:W-:Y:S01]  /*1250*/  VIADD R207, R199.reuse, 0x48 ;  /* 0x00000048c7cf7836 */ /* 0x040fe20000000000 */
[----:B------:R0:W-:Y:S01]  /*1260*/  STL [R1+0x50], R0 ;  /* 0x0000500001007387 */ /* 0x0001e20000100800 */
[C---:B------:R-:W-:Y:S01]  /*1270*/  VIADD R204, R199.reuse, 0x60 ;  /* 0x00000060c7cc7836 */ /* 0x040fe20000000000 */
[----:B------:R-:W-:Y:S01]  /*1280*/  SHF.R.S32.HI R5, RZ, 0x1f, R213 ;  /* 0x0000001fff057819 */ /* 0x000fe200000114d5 */
[C---:B------:R-:W-:Y:S01]  /*1290*/  VIADD R201, R199.reuse, 0x78 ;  /* 0x00000078c7c97836 */ /* 0x040fe20000000000 */
[----:B------:R-:W-:Y:S01]  /*12a0*/  SHF.R.S32.HI R5, RZ, 0x1f, R210 ;  /* 0x0000001fff057819 */ /* 0x000fe200000114d2 */
[----:B------:R-:W-:Y:S01]  /*12b0*/  IMAD.IADD R3, R214, 0x1, -R3 ;  /* 0x00000001d6037824 */ /* 0x000fe200078e0a03 */
[----:B------:R-:W-:Y:S01]  /*12c0*/  SHF.R.S32.HI R5, RZ, 0x1f, R207 ;  /* 0x0000001fff057819 */ /* 0x000fe200000114cf */
[----:B------:R1:W-:Y:S01]  /*12d0*/  STL [R1+0x60], R4 ;  /* 0x0000600401007387 */ /* 0x0003e20000100800 */
[----:B------:R-:W-:Y:S01]  /*12e0*/  SHF.R.S32.HI R5, RZ, 0x1f, R204 ;  /* 0x0000001fff057819 */ /* 0x000fe200000114cc */
[C---:B------:R-:W-:Y:S01]  /*12f0*/  VIADD R209, R199.reuse, 0x38 ;  /* 0x00000038c7d17836 */ /* 0x040fe20000000000 */
[----:B0-----:R-:W-:Y:S01]  /*1300*/  SHF.R.S32.HI R0, RZ, 0x1f, R211 ;  /* 0x0000001fff007819 */ /* 0x001fe200000114d3 */
[C---:B------:R-:W-:Y:S01]  /*1310*/  VIADD R206, R199.reuse, 0x50 ;  /* 0x00000050c7ce7836 */ /* 0x040fe20000000000 */
[----:B------:R-:W-:Y:S01]  /*1320*/  SHF.R.S32.HI R0, RZ, 0x1f, R208 ;  /* 0x0000001fff007819 */ /* 0x000fe200000114d0 */
[----:B------:R-:W-:Y:S01]  /*1330*/  VIADD R203, R199, 0x68 ;  /* 0x00000068c7cb7836 */ /* 0x000fe20000000000 */
[----:B------:R-:W-:-:S02]  /*1340*/  SHF.R.S32.HI R0, RZ, 0x1f, R205 ;  /* 0x0000001fff007819 */ /* 0x000fc400000114cd */
[----:B------:R-:W-:Y:S02]  /*1350*/  SHF.R.S32.HI R0, RZ, 0x1f, R202 ;  /* 0x0000001fff007819 */ /* 0x000fe400000114ca */
[----:B------:R-:W-:Y:S02]  /*1360*/  LEA R0, R13, UR59, 0x1 ;  /* 0x0000003b0d007c11 */ /* 0x000fe4000f8e08ff */
[----:B------:R-:W-:Y:S02]  /*1370*/  SHF.R.S32.HI R5, RZ, 0x1f, R201 ;  /* 0x0000001fff057819 */ /* 0x000fe400000114c9 */
[----:B------:R-:W-:Y:S01]  /*1380*/  LEA R5, R8, UR59, 0x1 ;  /* 0x0000003b08057c11 */ /* 0x000fe2000f8e08ff */
[----:B------:R0:W-:Y:S01]  /*1390*/  STL [R1+0x48], R0 ;  /* 0x0000480001007387 */ /* 0x0001e20000100800 */
[----:B-1----:R-:W-:Y:S02]  /*13a0*/  LEA R4, R6, UR59, 0x1 ;  /* 0x0000003b06047c11 */ /* 0x002fe4000f8e08ff */
[----:B------:R-:W-:Y:S01]  /*13b0*/  IADD3 R212, R199, 0x20, RZ ;  /* 0x00000020c7d47810 */ /* 0x000fe20007ffe0ff */
[----:B------:R1:W-:Y:S01]  /*13c0*/  STL [R1+0x4c], R5 ;  /* 0x00004c0501007387 */ /* 0x0003e20000100800 */
[----:B------:R-:W-:-:S02]  /*13d0*/  IADD3 R22, R16, 0x80, RZ ;  /* 0x0000008010167810 */ /* 0x000fc40007ffe0ff */
[----:B------:R-:W-:Y:S02]  /*13e0*/  SHF.R.S32.HI R221, RZ, 0x1f, R170 ;  /* 0x0000001fffdd7819 */ /* 0x000fe400000114aa */
[----:B------:R-:W-:Y:S01]  /*13f0*/  SHF.R.S32.HI R225, RZ, 0x1f, R172 ;  /* 0x0000001fffe17819 */ /* 0x000fe200000114ac */
[----:B0-----:R-:W-:Y:S01]  /*1400*/  IMAD R0, R3, 0x8, R9 ;  /* 0x0000000803007824 */ /* 0x001fe200078e0209 */
[----:B------:R-:W-:Y:S02]  /*1410*/  SHF.R.S32.HI R10, RZ, 0x1f, R171 ;  /* 0x0000001fff0a7819 */ /* 0x000fe400000114ab */
[----:B------:R-:W-:Y:S02]  /*1420*/  SHF.R.S32.HI R12, RZ, 0x1f, R173 ;  /* 0x0000001fff0c7819 */ /* 0x000fe400000114ad */
[----:B------:R1:W-:Y:S01]  /*1430*/  STL [R1+0x6c], R0 ;  /* 0x00006c0001007387 */ /* 0x0003e20000100800 */
[----:B------:R-:W-:Y:S02]  /*1440*/  SHF.R.S32.HI R7, RZ, 0x1f, R212 ;  /* 0x0000001fff077819 */ /* 0x000fe400000114d4 */
[----:B------:R-:W-:Y:S01]  /*1450*/  SHF.R.S32.HI R7, RZ, 0x1f, R209 ;  /* 0x0000001fff077819 */ /* 0x000fe200000114d1 */
[----:B------:R1:W-:Y:S01]  /*1460*/  STL [R1+0x44], R4 ;  /* 0x0000440401007387 */ /* 0x0003e20000100800 */
[----:B------:R-:W-:-:S02]  /*1470*/  SHF.R.S32.HI R7, RZ, 0x1f, R206 ;  /* 0x0000001fff077819 */ /* 0x000fc400000114ce */
[----:B------:R-:W-:Y:S02]  /*1480*/  SHF.R.S32.HI R217, RZ, 0x3, R217 ;  /* 0x00000003ffd97819 */ /* 0x000fe400000114d9 */
[----:B------:R-:W-:Y:S02]  /*1490*/  SHF.R.S32.HI R17, RZ, 0x1f, R16 ;  /* 0x0000001fff117819 */ /* 0x000fe40000011410 */
[----:B------:R-:W-:Y:S02]  /*14a0*/  SHF.R.S32.HI R165, RZ, 0x1f, R19 ;  /* 0x0000001fffa57819 */ /* 0x000fe40000011413 */
[----:B------:R-:W-:Y:S02]  /*14b0*/  SHF.R.S32.HI R176, RZ, 0x1f, R22 ;  /* 0x0000001fffb07819 */ /* 0x000fe40000011416 */
[----:B------:R-:W-:Y:S02]  /*14c0*/  SHF.R.S32.HI R175, RZ, 0x1f, R23 ;  /* 0x0000001fffaf7819 */ /* 0x000fe40000011417 */
[----:B------:R-:W-:-:S02]  /*14d0*/  SHF.L.U64.HI R221, R170, 0x1, R221 ;  /* 0x00000001aadd7819 */ /* 0x000fc400000102dd */
[----:B------:R-:W-:Y:S02]  /*14e0*/  SHF.L.U64.HI R225, R172, 0x1, R225 ;  /* 0x00000001ace17819 */ /* 0x000fe400000102e1 */
[----:B------:R-:W-:Y:S02]  /*14f0*/  SHF.L.U64.HI R227, R171, 0x1, R10 ;  /* 0x00000001abe37819 */ /* 0x000fe4000001020a */
[----:B------:R-:W-:Y:S02]  /*1500*/  SHF.L.U64.HI R229, R173, 0x1, R12 ;  /* 0x00000001ade57819 */ /* 0x000fe4000001020c */
[----:B------:R-:W-:Y:S02]  /*1510*/  SHF.R.S32.HI R163, RZ, 0x3, R163 ;  /* 0x00000003ffa37819 */ /* 0x000fe400000114a3 */
[----:B------:R-:W-:Y:S02]  /*1520*/  SHF.R.S32.HI R164, RZ, 0x3, R164 ;  /* 0x00000003ffa47819 */ /* 0x000fe400000114a4 */
[----:B-1----:R-:W-:-:S07]  /*1530*/  SHF.R.S32.HI R7, RZ, 0x1f, R203 ;  /* 0x0000001fff077819 */ /* 0x002fce00000114cb */
.L_x_668:
[----:B0-----:R-:W0:Y:S01]  /*1540*/  LDC.64 R188, c[0x0][0xc88] ;  /* 0x00032200ffbc7b82 */ /* 0x001e220000000a00 */
[----:B------:R-:W-:Y:S01]  /*1550*/  ULDC.64 UR4, c[0x0][0xa28] ;  /* 0x00028a0000047ab9 */ /* 0x000fe20000000a00 */
[----:B------:R-:W-:Y:S01]  /*1560*/  ULDC.64 UR8, c[0x0][0xa18] ;  /* 0x0002860000087ab9 */ /* 0x000fe20000000a00 */
[----:B------:R-:W-:Y:S01]  /*1570*/  ULDC.64 UR6, c[0x0][0xa08] ;  /* 0x0002820000067ab9 */ /* 0x000fe20000000a00 */
[----:B0-----:R-:W-:-:S06]  /*1580*/  IMAD.WIDE R188, R147, 0x4, R188 ;  /* 0x0000000493bc7825 */ /* 0x001fcc00078e02bc */
[----:B------:R-:W2:Y:S01]  /*1590*/  LDG.E R188, desc[UR56][R188.64] ;  /* 0x00000038bcbc7981 */ /* 0x000ea2000c1e1900 */
[----:B------:R-:W-:Y:S01]  /*15a0*/  ISETP.NE.U32.AND P2, PT, RZ, UR4, PT ;  /* 0x00000004ff007c0c */ /* 0x000fe2000bf45070 */
[----:B------:R-:W-:Y:S01]  /*15b0*/  IMAD.MOV.U32 R11, RZ, RZ, RZ ;  /* 0x000000ffff0b7224 */ /* 0x000fe200078e00ff */
[----:B------:R-:W-:Y:S01]  /*15c0*/  ISETP.NE.U32.AND P1, PT, RZ, UR8, PT ;  /* 0x00000008ff007c0c */ /* 0x000fe2000bf25070 */
[----:B------:R-:W-:Y:S01]  /*15d0*/  IMAD.MOV.U32 R129, RZ, RZ, RZ ;  /* 0x000000ffff817224 */ /* 0x000fe200078e00ff */
[----:B------:R-:W-:Y:S02]  /*15e0*/  ISETP.NE.AND.EX P2, PT, RZ, UR5, PT, P2 ;  /* 0x00000005ff007c0c */ /* 0x000fe4000bf45320 */
[----:B------:R-:W-:Y:S02]  /*15f0*/  ISETP.NE.AND.EX P1, PT, RZ, UR9, PT, P1 ;  /* 0x00000009ff007c0c */ /* 0x000fe4000bf25310 */
[----:B------:R-:W-:-:S04]  /*1600*/  ISETP.NE.U32.AND P0, PT, RZ, UR6, PT ;  /* 0x00000006ff007c0c */ /* 0x000fc8000bf05070 */
[----:B------:R-:W-:Y:S02]  /*1610*/  ISETP.NE.AND.EX P0, PT, RZ, UR7, PT, P0 ;  /* 0x00000007ff007c0c */ /* 0x000fe4000bf05300 */
[----:B--2---:R-:W-:-:S03]  /*1620*/  SHF.R.S32.HI R216, RZ, 0x1f, R188 ;  /* 0x0000001fffd87819 */ /* 0x004fc600000114bc */
[C---:B---3--:R-:W-:Y:S02]  /*1630*/  @P2 LEA R6, P3, R188.reuse, UR4, 0x2 ;  /* 0x00000004bc062c11 */ /* 0x048fe4000f8610ff */
[C---:B------:R-:W-:Y:S02]  /*1640*/  SHF.L.U32 R189, R188.reuse, 0x2, RZ ;  /* 0x00000002bcbd7819 */ /* 0x040fe400000006ff */
[C-C-:B------:R-:W-:Y:S01]  /*1650*/  @P2 LEA.HI.X R7, R188.reuse, UR5, R216.reuse, 0x2, P3 ;  /* 0x00000005bc072c11 */ /* 0x140fe200098f14d8 */
[----:B------:R-:W-:Y:S01]  /*1660*/  ULDC UR4, c[0x0][0x288] ;  /* 0x0000a20000047ab9 */ /* 0x000fe20000000800 */
[----:B------:R-:W-:Y:S02]  /*1670*/  SHF.L.U64.HI R190, R188, 0x2, R216 ;  /* 0x00000002bcbe7819 */ /* 0x000fe400000102d8 */
[C---:B------:R-:W-:Y:S01]  /*1680*/  IADD3 R4, P4, R189.reuse, UR6, RZ ;  /* 0x00000006bd047c10 */ /* 0x040fe2000ff9e0ff */
[----:B------:R0:W5:Y:S01]  /*1690*/  @P2 LDG.E R11, desc[UR56][R6.64] ;  /* 0x00000038060b2981 */ /* 0x000162000c1e1900 */
[----:B------:R-:W-:Y:S01]  /*16a0*/  @P1 IADD3 R8, P2, R189, UR8, RZ ;  /* 0x00000008bd081c10 */ /* 0x000fe2000ff5e0ff */
[----:B------:R-:W-:Y:S01]  /*16b0*/  IMAD.U32 R143, RZ, RZ, UR4 ;  /* 0x00000004ff8f7e24 */ /* 0x000fe2000f8e00ff */
[C---:B------:R-:W-:Y:S01]  /*16c0*/  IADD3.X R5, R190.reuse, UR7, RZ, P4, !PT ;  /* 0x00000007be057c10 */ /* 0x040fe2000a7fe4ff */
[----:B------:R-:W-:Y:S01]  /*16d0*/  ULDC.64 UR4, c[0x0][0x418] ;  /* 0x0001060000047ab9 */ /* 0x000fe20000000a00 */
[----:B------:R-:W-:-:S03]  /*16e0*/  @P1 IADD3.X R9, R190, UR9, RZ, P2, !PT ;  /* 0x00000009be091c10 */ /* 0x000fc600097fe4ff */
[----:B------:R0:W5:Y:S01]  /*16f0*/  @P0 LDG.E R129, desc[UR56][R4.64] ;  /* 0x0000003804810981 */ /* 0x000162000c1e1900 */
[----:B------:R-:W-:Y:S01]  /*1700*/  UISETP.NE.U32.AND UP0, UPT, UR4, URZ, UPT ;  /* 0x0000003f0400728c */ /* 0x000fe2000bf05070 */
[C---:B----4-:R-:W-:Y:S01]  /*1710*/  LOP3.LUT R3, R146.reuse, 0xff000000, RZ, 0xc0, !PT ;  /* 0xff00000092037812 */ /* 0x050fe200078ec0ff */
[----:B------:R-:W-:Y:S01]  /*1720*/  ULDC.64 UR8, c[0x0][0xa20] ;  /* 0x0002880000087ab9 */ /* 0x000fe20000000a00 */
[----:B------:R0:W5:Y:S01]  /*1730*/  @P1 LDG.E R143, desc[UR56][R8.64] ;  /* 0x00000038088f1981 */ /* 0x000162000c1e1900 */
[----:B------:R-:W-:Y:S01]  /*1740*/  UISETP.NE.AND.EX UP0, UPT, UR5, URZ, UPT, UP0 ;  /* 0x0000003f0500728c */ /* 0x000fe2000bf05300 */
[----:B------:R-:W-:Y:S01]  /*1750*/  ULDC UR4, c[0x0][0x424] ;  /* 0x0001090000047ab9 */ /* 0x000fe20000000800 */
[----:B------:R-:W-:Y:S02]  /*1760*/  ISETP.NE.U32.AND P2, PT, RZ, UR8, PT ;  /* 0x00000008ff007c0c */ /* 0x000fe4000bf45070 */
[----:B------:R-:W-:Y:S01]  /*1770*/  USEL UR4, UR4, 0x1, UP0 ;  /* 0x0000000104047887 */ /* 0x000fe20008000000 */
[----:B------:R-:W-:Y:S01]  /*1780*/  ULDC UR5, c[0x0][0x2f0] ;  /* 0x0000bc0000057ab9 */ /* 0x000fe20000000800 */
[----:B------:R-:W-:-:S02]  /*1790*/  LOP3.LUT R0, R146, 0xff0000, RZ, 0xc0, !PT ;  /* 0x00ff000092007812 */ /* 0x000fc400078ec0ff */
[----:B------:R-:W-:Y:S01]  /*17a0*/  UIMAD UR4, UR4, UR5, URZ ;  /* 0x00000005040472a4 */ /* 0x000fe2000f8e023f */
[----:B------:R-:W-:Y:S02]  /*17b0*/  SHF.R.U32.HI R3, RZ, 0x8, R3 ;  /* 0x00000008ff037819 */ /* 0x000fe40000011603 */
[----:B------:R-:W-:Y:S01]  /*17c0*/  ISETP.NE.AND.EX P2, PT, RZ, UR9, PT, P2 ;  /* 0x00000009ff007c0c */ /* 0x000fe2000bf45320 */
[----:B------:R-:W-:Y:S01]  /*17d0*/  ULDC UR5, c[0x0][0x348] ;  /* 0x0000d20000057ab9 */ /* 0x000fe20000000800 */
[----:B------:R-:W-:Y:S01]  /*17e0*/  LEA.HI R187, R0, R3, RZ, 0x10 ;  /* 0x0000000300bb7211 */ /* 0x000fe200078f80ff */
[----:B------:R-:W-:Y:S01]  /*17f0*/  IMAD.MOV.U32 R192, RZ, RZ, R145 ;  /* 0x000000ffffc07224 */ /* 0x000fe200078e0091 */
[----:B------:R-:W-:Y:S01]  /*1800*/  LOP3.LUT R162, R146, 0xffff, RZ, 0xc0, !PT ;  /* 0x0000ffff92a27812 */ /* 0x000fe200078ec0ff */
[----:B01----:R-:W-:Y:S08]  /*1810*/  @P1 BRA `(.L_x_447) ;  /* 0x0000000000241947 */ /* 0x003ff00003800000 */
[----:B------:R-:W-:Y:S02]  /*1820*/  ULDC.64 UR6, c[0x0][0xa00] ;  /* 0x0002800000067ab9 */ /* 0x000fe40000000a00 */
[----:B------:R-:W-:-:S04]  /*1830*/  ISETP.NE.U32.AND P1, PT, RZ, UR6, PT ;  /* 0x00000006ff007c0c */ /* 0x000fc8000bf25070 */
[----:B------:R-:W-:-:S13]  /*1840*/  ISETP.NE.AND.EX P1, PT, RZ, UR7, PT, P1 ;  /* 0x00000007ff007c0c */ /* 0x000fda000bf25310 */
[----:B------:R-:W-:Y:S05]  /*1850*/  @!P1 BRA `(.L_x_447) ;  /* 0x0000000000149947 */ /* 0x000fea0003800000 */
[----:B------:R-:W0:Y:S02]  /*1860*/  LDC.64 R6, c[0x0][0xa00] ;  /* 0x00028000ff067b82 */ /* 0x000e240000000a00 */
[----:B0-----:R-:W-:-:S05]  /*1870*/  IMAD.WIDE R6, R188, 0x4, R6 ;  /* 0x00000004bc067825 */ /* 0x001fca00078e0206 */
[----:B-----5:R-:W2:Y:S04]  /*1880*/  LDG.E R143, desc[UR56][R6.64] ;  /* 0x00000038068f7981 */ /* 0x020ea8000c1e1900 */
[----:B------:R-:W2:Y:S02]  /*1890*/  LDG.E R0, desc[UR56][R6.64+0x4] ;  /* 0x0000043806007981 */ /* 0x000ea4000c1e1900 */
[----:B--2---:R-:W-:-:S07]  /*18a0*/  IMAD.IADD R143, R0, 0x1, -R143 ;  /* 0x00000001008f7824 */ /* 0x004fce00078e0a8f */
.L_x_447:
[----:B------:R-:W-:Y:S02]  /*18b0*/  IMAD.U32 R25, RZ, RZ, UR5 ;  /* 0x00000005ff197e24 */ /* 0x000fe4000f8e00ff */
[----:B------:R-:W-:Y:S01]  /*18c0*/  IMAD.U32 R26, RZ, RZ, UR4 ;  /* 0x00000004ff1a7e24 */ /* 0x000fe2000f8e00ff */
[----:B------:R-:W-:Y:S06]  /*18d0*/  @!P2 BRA `(.L_x_448) ;  /* 0x000000000010a947 */ /* 0x000fec0003800000 */
[----:B------:R-:W-:-:S04]  /*18e0*/  IADD3 R26, P0, R189, UR8, RZ ;  /* 0x00000008bd1a7c10 */ /* 0x000fc8000ff1e0ff */
[----:B------:R-:W-:-:S05]  /*18f0*/  IADD3.X R27, R190, UR9, RZ, P0, !PT ;  /* 0x00000009be1b7c10 */ /* 0x000fca00087fe4ff */
[----:B------:R0:W5:Y:S01]  /*1900*/  LDG.E R26, desc[UR56][R26.64] ;  /* 0x000000381a1a7981 */ /* 0x000162000c1e1900 */
[----:B------:R-:W-:Y:S05]  /*1910*/  BRA `(.L_x_449) ;  /* 0x0000000000107947 */ /* 0x000fea0003800000 */
.L_x_448:
[----:B------:R-:W-:Y:S05]  /*1920*/  @!P0 BRA `(.L_x_449) ;  /* 0x00000000000c8947 */ /* 0x000fea0003800000 */
[----:B------:R-:W2:Y:S04]  /*1930*/  LDG.E R3, desc[UR56][R4.64] ;  /* 0x0000003804037981 */ /* 0x000ea8000c1e1900 */
[----:B------:R-:W2:Y:S02]  /*1940*/  LDG.E R26, desc[UR56][R4.64+0x4] ;  /* 0x00000438041a7981 */ /* 0x000ea4000c1e1900 */
[----:B--2---:R-:W-:-:S07]  /*1950*/  IMAD.IADD R26, R26, 0x1, -R3 ;  /* 0x000000011a1a7824 */ /* 0x004fce00078e0a03 */
.L_x_449:
[----:B------:R-:W-:Y:S01]  /*1960*/  ULDC.64 UR4, c[0x0][0xa10] ;  /* 0x0002840000047ab9 */ /* 0x000fe20000000a00 */
[----:B0-----:R-:W2:Y:S01]  /*1970*/  LDL.LU R27, [R1+0x38] ;  /* 0x00003800011b7983 */ /* 0x001ea20000300800 */
[----:B------:R-:W-:-:S04]  /*1980*/  ISETP.NE.U32.AND P0, PT, RZ, UR4, PT ;  /* 0x00000004ff007c0c */ /* 0x000fc8000bf05070 */
[----:B------:R-:W-:Y:S01]  /*1990*/  ISETP.NE.AND.EX P0, PT, RZ, UR5, PT, P0 ;  /* 0x00000005ff007c0c */ /* 0x000fe2000bf05300 */
[----:B------:R-:W-:-:S12]  /*19a0*/  ULDC.64 UR4, c[0x0][0xa30] ;  /* 0x00028c0000047ab9 */ /* 0x000fd80000000a00 */
[----:B------:R-:W0:Y:S02]  /*19b0*/  @P0 LDC.64 R4, c[0x0][0xa10] ;  /* 0x00028400ff040b82 */ /* 0x000e240000000a00 */
[----:B0-----:R-:W-:-:S05]  /*19c0*/  @P0 IMAD.WIDE R4, R188, 0x4, R4 ;  /* 0x00000004bc040825 */ /* 0x001fca00078e0204 */
[----:B------:R-:W3:Y:S04]  /*19d0*/  @P0 LDG.E R0, desc[UR56][R4.64] ;  /* 0x0000003804000981 */ /* 0x000ee8000c1e1900 */
[----:B------:R-:W3:Y:S01]  /*19e0*/  @P0 LDG.E R3, desc[UR56][R4.64+0x4] ;  /* 0x0000043804030981 */ /* 0x000ee2000c1e1900 */
[----:B------:R-:W-:Y:S01]  /*19f0*/  ISETP.NE.U32.AND P1, PT, RZ, UR4, PT ;  /* 0x00000004ff007c0c */ /* 0x000fe2000bf25070 */
[----:B-----5:R-:W-:-:S03]  /*1a00*/  IMAD.MOV.U32 R141, RZ, RZ, R26 ;  /* 0x000000ffff8d7224 */ /* 0x020fc600078e001a */
[----:B------:R-:W-:-:S13]  /*1a10*/  ISETP.NE.AND.EX P1, PT, RZ, UR5, PT, P1 ;  /* 0x00000005ff007c0c */ /* 0x000fda000bf25310 */
[----:B------:R-:W-:-:S04]  /*1a20*/  @P1 IADD3 R6, P2, R189, UR4, RZ ;  /* 0x00000004bd061c10 */ /* 0x000fc8000ff5e0ff */
[----:B------:R-:W-:-:S05]  /*1a30*/  @P1 IADD3.X R7, R190, UR5, RZ, P2, !PT ;  /* 0x00000005be071c10 */ /* 0x000fca00097fe4ff */
[----:B------:R0:W5:Y:S01]  /*1a40*/  @P1 LDG.E R141, desc[UR56][R6.64] ;  /* 0x00000038068d1981 */ /* 0x000162000c1e1900 */
[----:B------:R-:W-:Y:S01]  /*1a50*/  IMAD.IADD R10, R26, 0x1, -R11 ;  /* 0x000000011a0a7824 */ /* 0x000fe200078e0a0b */
[----:B------:R-:W-:Y:S01]  /*1a60*/  BSSY B0, `(.L_x_450) ;  /* 0x000002c000007945 */ /* 0x000fe20003800000 */
[----:B------:R-:W-:Y:S02]  /*1a70*/  LOP3.LUT R200, R187, 0xff, RZ, 0xc0, !PT ;  /* 0x000000ffbbc87812 */ /* 0x000fe400078ec0ff */
[----:B------:R-:W-:Y:S02]  /*1a80*/  SHF.R.U32.HI R187, RZ, 0x10, R187 ;  /* 0x00000010ffbb7819 */ /* 0x000fe400000116bb */
[----:B--2---:R-:W-:Y:S01]  /*1a90*/  LOP3.LUT R27, R27, 0xfffffffb, RZ, 0xc0, !PT ;  /* 0xfffffffb1b1b7812 */ /* 0x004fe200078ec0ff */
[----:B---3--:R-:W-:-:S04]  /*1aa0*/  @P0 IMAD.IADD R25, R3, 0x1, -R0 ;  /* 0x0000000103190824 */ /* 0x008fc800078e0a00 */
[----:B------:R-:W-:-:S05]  /*1ab0*/  IMAD.IADD R215, R10, 0x1, R25 ;  /* 0x000000010ad77824 */ /* 0x000fca00078e0219 */
[C---:B------:R-:W-:Y:S02]  /*1ac0*/  ISETP.GE.AND P3, PT, R215.reuse, 0x1, PT ;  /* 0x00000001d700780c */ /* 0x040fe40003f66270 */
[----:B------:R-:W-:-:S05]  /*1ad0*/  IADD3 R0, R215, 0x5f, RZ ;  /* 0x0000005fd7007810 */ /* 0x000fca0007ffe0ff */
[----:B------:R-:W-:-:S05]  /*1ae0*/  IMAD.HI R0, R0, 0x2aaaaaab, RZ ;  /* 0x2aaaaaab00007827 */ /* 0x000fca00078e02ff */
[----:B------:R-:W-:Y:S02]  /*1af0*/  SHF.R.U32.HI R3, RZ, 0x1f, R0 ;  /* 0x0000001fff037819 */ /* 0x000fe40000011600 */
[----:B------:R-:W-:Y:S02]  /*1b00*/  @P3 LOP3.LUT R27, R27, 0x4, RZ, 0xfc, !PT ;  /* 0x000000041b1b3812 */ /* 0x000fe400078efcff */
[----:B------:R-:W-:Y:S01]  /*1b10*/  LEA.HI.SX32 R142, R0, R3, 0x1c ;  /* 0x00000003008e7211 */ /* 0x000fe200078fe2ff */
[----:B------:R-:W-:Y:S02]  /*1b20*/  IMAD.MOV.U32 R3, RZ, RZ, RZ ;  /* 0x000000ffff037224 */ /* 0x000fe400078e00ff */
[----:B------:R0:W-:Y:S01]  /*1b30*/  STL [R1+0x38], R27 ;  /* 0x0000381b01007387 */ /* 0x0001e20000100800 */
[----:B------:R-:W-:Y:S05]  /*1b40*/  @!P3 BRA `(.L_x_451) ;  /* 0x000000000074b947 */ /* 0x000fea0003800000 */
[----:B------:R-:W-:Y:S01]  /*1b50*/  ISETP.NE.AND P0, PT, R187, RZ, PT ;  /* 0x000000ffbb00720c */ /* 0x000fe20003f05270 */
[----:B------:R-:W-:-:S03]  /*1b60*/  ULDC UR4, c[0x0][0x9f0] ;  /* 0x00027c0000047ab9 */ /* 0x000fc60000000800 */
[----:B------:R-:W-:-:S04]  /*1b70*/  SEL R9, R187, UR4, P0 ;  /* 0x00000004bb097c07 */ /* 0x000fc80008000000 */
[-C--:B0-----:R-:W-:Y:S02]  /*1b80*/  IABS R6, R9.reuse ;  /* 0x0000000900067213 */ /* 0x081fe40000000000 */
[----:B------:R-:W-:Y:S02]  /*1b90*/  IADD3 R0, R142, -0x1, R9 ;  /* 0xffffffff8e007810 */ /* 0x000fe40007ffe009 */
[----:B------:R-:W0:Y:S01]  /*1ba0*/  I2F.RP R3, R6 ;  /* 0x0000000600037306 */ /* 0x000e220000209400 */
[-C--:B------:R-:W-:Y:S02]  /*1bb0*/  IABS R11, R9.reuse ;  /* 0x00000009000b7213 */ /* 0x080fe40000000000 */
[----:B------:R-:W-:Y:S02]  /*1bc0*/  IABS R8, R0 ;  /* 0x0000000000087213 */ /* 0x000fe40000000000 */
[----:B------:R-:W-:-:S04]  /*1bd0*/  LOP3.LUT R0, R0, R9, RZ, 0x3c, !PT ;  /* 0x0000000900007212 */ /* 0x000fc800078e3cff */
[----:B------:R-:W-:Y:S01]  /*1be0*/  ISETP.GE.AND P2, PT, R0, RZ, PT ;  /* 0x000000ff0000720c */ /* 0x000fe20003f46270 */
[----:B0-----:R-:W0:Y:S02]  /*1bf0*/  MUFU.RCP R3, R3 ;  /* 0x0000000300037308 */ /* 0x001e240000001000 */
[----:B0-----:R-:W-:Y:S02]  /*1c00*/  VIADD R4, R3, 0xffffffe ;  /* 0x0ffffffe03047836 */ /* 0x001fe40000000000 */
[----:B------:R-:W-:-:S04]  /*1c10*/  IMAD.MOV R3, RZ, RZ, -R11 ;  /* 0x000000ffff037224 */ /* 0x000fc800078e0a0b */
[----:B------:R0:W1:Y:S02]  /*1c20*/  F2I.FTZ.U32.TRUNC.NTZ R5, R4 ;  /* 0x0000000400057305 */ /* 0x000064000021f000 */
[----:B0-----:R-:W-:Y:S02]  /*1c30*/  IMAD.MOV.U32 R4, RZ, RZ, RZ ;  /* 0x000000ffff047224 */ /* 0x001fe400078e00ff */
[----:B-1----:R-:W-:-:S04]  /*1c40*/  IMAD.MOV R7, RZ, RZ, -R5 ;  /* 0x000000ffff077224 */ /* 0x002fc800078e0a05 */
[----:B------:R-:W-:-:S04]  /*1c50*/  IMAD R7, R7, R6, RZ ;  /* 0x0000000607077224 */ /* 0x000fc800078e02ff */
[----:B------:R-:W-:-:S06]  /*1c60*/  IMAD.HI.U32 R5, R5, R7, R4 ;  /* 0x0000000705057227 */ /* 0x000fcc00078e0004 */
[----:B------:R-:W-:-:S04]  /*1c70*/  IMAD.HI.U32 R5, R5, R8, RZ ;  /* 0x0000000805057227 */ /* 0x000fc800078e00ff */
[----:B------:R-:W-:-:S05]  /*1c80*/  IMAD R3, R5, R3, R8 ;  /* 0x0000000305037224 */ /* 0x000fca00078e0208 */
[----:B------:R-:W-:-:S13]  /*1c90*/  ISETP.GT.U32.AND P1, PT, R6, R3, PT ;  /* 0x000000030600720c */ /* 0x000fda0003f24070 */
[----:B------:R-:W-:Y:S02]  /*1ca0*/  @!P1 IMAD.IADD R3, R3, 0x1, -R6 ;  /* 0x0000000103039824 */ /* 0x000fe400078e0a06 */
[----:B------:R-:W-:Y:S01]  /*1cb0*/  @!P1 VIADD R5, R5, 0x1 ;  /* 0x0000000105059836 */ /* 0x000fe20000000000 */
[----:B------:R-:W-:Y:S02]  /*1cc0*/  ISETP.NE.AND P1, PT, R9, RZ, PT ;  /* 0x000000ff0900720c */ /* 0x000fe40003f25270 */
[----:B------:R-:W-:-:S13]  /*1cd0*/  ISETP.GE.U32.AND P0, PT, R3, R6, PT ;  /* 0x000000060300720c */ /* 0x000fda0003f06070 */
[----:B------:R-:W-:-:S04]  /*1ce0*/  @P0 VIADD R5, R5, 0x1 ;  /* 0x0000000105050836 */ /* 0x000fc80000000000 */
[----:B------:R-:W-:-:S04]  /*1cf0*/  IMAD.MOV.U32 R3, RZ, RZ, R5 ;  /* 0x000000ffff037224 */ /* 0x000fc800078e0005 */
[----:B------:R-:W-:Y:S01]  /*1d00*/  @!P2 IMAD.MOV R3, RZ, RZ, -R3 ;  /* 0x000000ffff03a224 */ /* 0x000fe200078e0a03 */
[----:B------:R-:W-:-:S07]  /*1d10*/  @!P1 LOP3.LUT R3, RZ, R9, RZ, 0x33, !PT ;  /* 0x00000009ff039212 */ /* 0x000fce00078e33ff */
.L_x_451:
[----:B------:R-:W-:Y:S05]  /*1d20*/  BSYNC B0 ;  /* 0x0000000000007941 */ /* 0x000fea0003800000 */
.L_x_450:
[----:B------:R-:W-:Y:S01]  /*1d30*/  IMAD R0, R200, R3, RZ ;  /* 0x00000003c8007224 */ /* 0x000fe200078e02ff */
[----:B------:R-:W-:-:S04]  /*1d40*/  PLOP3.LUT P2, PT, PT, PT, PT, 0x80, 0x0 ;  /* 0x000000000000781c */ /* 0x000fc80003f4f070 */
[C---:B------:R-:W-:Y:S01]  /*1d50*/  VIADDMNMX R3, R0.reuse, R3, R142, PT ;  /* 0x0000000300037246 */ /* 0x040fe2000380018e */
[----:B------:R-:W-:-:S04]  /*1d60*/  IMAD R0, R0, 0x60, -R10 ;  /* 0x0000006000007824 */ /* 0x000fc800078e0a0a */
[----:B------:R-:W-:Y:S01]  /*1d70*/  IMAD R4, R3, 0x60, -R10 ;  /* 0x0000006003047824 */ /* 0x000fe200078e0a0a */
[----:B------:R-:W-:-:S04]  /*1d80*/  VIMNMX R0, RZ, R0, !PT ;  /* 0x00000000ff007248 */ /* 0x000fc80007fe0100 */
[----:B------:R-:W-:Y:S01]  /*1d90*/  VIMNMX R3, R4, R25, PT ;  /* 0x0000001904037248 */ /* 0x000fe20003fe0100 */
[----:B------:R-:W-:-:S03]  /*1da0*/  IMAD.WIDE.U32 R126, R0, -0x55555555, RZ ;  /* 0xaaaaaaab007e7825 */ /* 0x000fc600078e00ff */
[----:B------:R-:W-:Y:S02]  /*1db0*/  ISETP.GT.AND P0, PT, R3, R0, PT ;  /* 0x000000000300720c */ /* 0x000fe40003f04270 */
[----:B------:R-:W-:-:S05]  /*1dc0*/  SHF.R.U32.HI R126, RZ, 0x6, R127 ;  /* 0x00000006ff7e7819 */ /* 0x000fca000001167f */
[----:B------:R-:W-:-:S06]  /*1dd0*/  IMAD.MOV.U32 R24, RZ, RZ, R126 ;  /* 0x000000ffff187224 */ /* 0x000fcc00078e007e */
[----:B------:R-:W-:-:S04]  /*1de0*/  @P0 VIADD R0, R3, 0x5f ;  /* 0x0000005f03000836 */ /* 0x000fc80000000000 */
[----:B------:R-:W-:-:S05]  /*1df0*/  @P0 IMAD.HI R0, R0, 0x2aaaaaab, RZ ;  /* 0x2aaaaaab00000827 */ /* 0x000fca00078e02ff */
[----:B------:R-:W-:-:S04]  /*1e00*/  @P0 SHF.R.U32.HI R3, RZ, 0x1f, R0 ;  /* 0x0000001fff030819 */ /* 0x000fc80000011600 */
[----:B------:R-:W-:-:S04]  /*1e10*/  @P0 LEA.HI.SX32 R24, R0, R3, 0x1c ;  /* 0x0000000300180211 */ /* 0x000fc800078fe2ff */
[----:B------:R-:W-:-:S13]  /*1e20*/  ISETP.GT.AND P0, PT, R24, R126, PT ;  /* 0x0000007e1800720c */ /* 0x000fda0003f04270 */
[----:B------:R-:W-:Y:S05]  /*1e30*/  @!P0 BRA `(.L_x_452) ;  /* 0x0000009400948947 */ /* 0x000fea0003800000 */
[----:B------:R-:W-:Y:S01]  /*1e40*/  IADD3 R123, R2, 0x18400, RZ ;  /* 0x00018400027b7810 */ /* 0x000fe20007ffe0ff */
[----:B------:R-:W-:Y:S03]  /*1e50*/  BSSY B6, `(.L_x_453) ;  /* 0x0000013000067945 */ /* 0x000fe60003800000 */
[----:B------:R-:W-:-:S13]  /*1e60*/  LOP3.LUT P0, RZ, R123, 0x3ff, RZ, 0xc0, !PT ;  /* 0x000003ff7bff7812 */ /* 0x000fda000780c0ff */
[----:B------:R-:W-:Y:S05]  /*1e70*/  @!P0 BRA `(.L_x_454) ;  /* 0x0000000000408947 */ /* 0x000fea0003800000 */
[----:B------:R-:W-:Y:S01]  /*1e80*/  MOV R14, 0x0 ;  /* 0x00000000000e7802 */ /* 0x000fe20000000f00 */
[----:B------:R-:W-:Y:S01]  /*1e90*/  ULDC.64 UR4, c[0x4][0xf0] ;  /* 0x01003c0000047ab9 */ /* 0x000fe20000000a00 */
[----:B------:R-:W-:Y:S01]  /*1ea0*/  ULDC.64 UR6, c[0x4][0x90] ;  /* 0x0100240000067ab9 */ /* 0x000fe20000000a00 */
[----:B------:R-:W-:Y:S02]  /*1eb0*/  IMAD.U32 R4, RZ, RZ, UR4 ;  /* 0x00000004ff047e24 */ /* 0x000fe4000f8e00ff */
[----:B------:R-:W-:Y:S01]  /*1ec0*/  IMAD.U32 R5, RZ, RZ, UR5 ;  /* 0x00000005ff057e24 */ /* 0x000fe2000f8e00ff */
[----:B------:R-:W1:Y:S01]  /*1ed0*/  LDC.64 R14, c[0x4][R14] ;  /* 0x010000000e0e7b82 */ /* 0x000e620000000a00 */
[----:B------:R-:W-:Y:S01]  /*1ee0*/  ULDC.64 UR4, c[0x4][0xf8] ;  /* 0x01003e0000047ab9 */ /* 0x000fe20000000a00 */
[----:B------:R-:W-:Y:S02]  /*1ef0*/  IMAD.U32 R10, RZ, RZ, UR6 ;  /* 0x00000006ff0a7e24 */ /* 0x000fe4000f8e00ff */
[----:B0-----:R-:W-:-:S02]  /*1f00*/  IMAD.U32 R6, RZ, RZ, UR4 ;  /* 0x00000004ff067e24 */ /* 0x001fc4000f8e00ff */
[----:B------:R-:W-:Y:S02]  /*1f10*/  IMAD.U32 R7, RZ, RZ, UR5 ;  /* 0x00000005ff077e24 */ /* 0x000fe4000f8e00ff */
[----:B------:R-:W-:Y:S02]  /*1f20*/  IMAD.U32 R11, RZ, RZ, UR7 ;  /* 0x00000007ff0b7e24 */ /* 0x000fe4000f8e00ff */
[----:B------:R-:W-:Y:S02]  /*1f30*/  IMAD.MOV.U32 R8, RZ, RZ, 0x70 ;  /* 0x00000070ff087424 */ /* 0x000fe400078e00ff */
[----:B------:R-:W-:Y:S02]  /*1f40*/  IMAD.MOV.U32 R12, RZ, RZ, 0x1 ;  /* 0x00000001ff0c7424 */ /* 0x000fe400078e00ff */
[----:B------:R-:W-:-:S07]  /*1f50*/  IMAD.MOV.U32 R13, RZ, RZ, RZ ;  /* 0x000000ffff0d7224 */ /* 0x000fce00078e00ff */
[----:B------:R-:W-:-:S07]  /*1f60*/  LEPC R20, `(.L_x_454) ;  /* 0x000000001014794e */ /* 0x000fce0000000000 */
[----:B-1---5:R-:W-:Y:S05]  /*1f70*/  CALL.ABS.NOINC R14 ;  /* 0x000000000e007343 */ /* 0x022fea0003c00000 */
.L_x_454:
[----:B------:R-:W-:Y:S05]  /*1f80*/  BSYNC B6 ;  /* 0x0000000000067941 */ /* 0x000fea0003800000 */
.L_x_453:
[----:B------:R-:W-:Y:S01]  /*1f90*/  VIADD R122, R2, 0x400 ;  /* 0x00000400027a7836 */ /* 0x000fe20000000000 */
[----:B------:R-:W-:Y:S04]  /*1fa0*/  BSSY B6, `(.L_x_455) ;  /* 0x0000013000067945 */ /* 0x000fe80003800000 */
[----:B------:R-:W-:-:S13]  /*1fb0*/  LOP3.LUT P0, RZ, R122, 0x3ff, RZ, 0xc0, !PT ;  /* 0x000003ff7aff7812 */ /* 0x000fda000780c0ff */
[----:B------:R-:W-:Y:S05]  /*1fc0*/  @!P0 BRA `(.L_x_456) ;  /* 0x0000000000408947 */ /* 0x000fea0003800000 */
[----:B------:R-:W-:Y:S01]  /*1fd0*/  MOV R14, 0x0 ;  /* 0x00000000000e7802 */ /* 0x000fe20000000f00 */
[----:B------:R-:W-:Y:S01]  /*1fe0*/  ULDC.64 UR4, c[0x4][0xf0] ;  /* 0x01003c0000047ab9 */ /* 0x000fe20000000a00 */
[----:B------:R-:W-:Y:S01]  /*1ff0*/  ULDC.64 UR6, c[0x4][0xf8] ;  /* 0x01003e0000067ab9 */ /* 0x000fe20000000a00 */
[----:B------:R-:W-:Y:S01]  /*2000*/  IMAD.U32 R4, RZ, RZ, UR4 ;  /* 0x00000004ff047e24 */ /* 0x000fe2000f8e00ff */
[----:B0-----:R-:W-:Y:S01]  /*2010*/  MOV R6, UR6 ;  /* 0x0000000600067c02 */ /* 0x001fe20008000f00 */
[----:B------:R-:W-:Y:S01]  /*2020*/  IMAD.U32 R5, RZ, RZ, UR5 ;  /* 0x00000005ff057e24 */ /* 0x000fe2000f8e00ff */
[----:B------:R-:W0:Y:S01]  /*2030*/  LDC.64 R14, c[0x4][R14] ;  /* 0x010000000e0e7b82 */ /* 0x000e220000000a00 */
[----:B------:R-:W-:Y:S01]  /*2040*/  ULDC.64 UR4, c[0x4][0x80] ;  /* 0x0100200000047ab9 */ /* 0x000fe20000000a00 */
[----:B------:R-:W-:Y:S02]  /*2050*/  IMAD.U32 R7, RZ, RZ, UR7 ;  /* 0x00000007ff077e24 */ /* 0x000fe4000f8e00ff */
[----:B------:R-:W-:-:S02]  /*2060*/  IMAD.U32 R10, RZ, RZ, UR4 ;  /* 0x00000004ff0a7e24 */ /* 0x000fc4000f8e00ff */
[----:B------:R-:W-:Y:S02]  /*2070*/  IMAD.U32 R11, RZ, RZ, UR5 ;  /* 0x00000005ff0b7e24 */ /* 0x000fe4000f8e00ff */
[----:B------:R-:W-:Y:S02]  /*2080*/  IMAD.MOV.U32 R8, RZ, RZ, 0x70 ;  /* 0x00000070ff087424 */ /* 0x000fe400078e00ff */
[----:B------:R-:W-:Y:S02]  /*2090*/  IMAD.MOV.U32 R12, RZ, RZ, 0x1 ;  /* 0x00000001ff0c7424 */ /* 0x000fe400078e00ff */
[----:B------:R-:W-:-:S07]  /*20a0*/  IMAD.MOV.U32 R13, RZ, RZ, RZ ;  /* 0x000000ffff0d7224 */ /* 0x000fce00078e00ff */
[----:B------:R-:W-:-:S07]  /*20b0*/  LEPC R20, `(.L_x_456) ;  /* 0x000000001014794e */ /* 0x000fce0000000000 */
[----:B0----5:R-:W-:Y:S05]  /*20c0*/  CALL.ABS.NOINC R14 ;  /* 0x000000000e007343 */ /* 0x021fea0003c00000 */
.L_x_456:
[----:B------:R-:W-:Y:S05]  /*20d0*/  BSYNC B6 ;  /* 0x0000000000067941 */ /* 0x000fea0003800000 */
.L_x_455:
[----:B------:R-:W-:Y:S01]  /*20e0*/  ULDC.64 UR4, c[0x0][0x9f8] ;  /* 0x00027e0000047ab9 */ /* 0x000fe20000000a00 */
[----:B------:R-:W-:Y:S01]  /*20f0*/  IMAD.MOV.U32 R102, RZ, RZ, R188 ;  /* 0x000000ffff667224 */ /* 0x000fe200078e00bc */
[----:B------:R-:W-:Y:S01]  /*2100*/  ISETP.NE.U32.AND P0, PT, RZ, UR4, PT ;  /* 0x00000004ff007c0c */ /* 0x000fe2000bf05070 */
[----:B------:R-:W-:Y:S01]  /*2110*/  VIADD R0, R16, 0x20 ;  /* 0x0000002010007836 */ /* 0x000fe20000000000 */
[----:B------:R-:W1:Y:S01]  /*2120*/  LDC.64 R94, c[0x0][0x3f8] ;  /* 0x0000fe00ff5e7b82 */ /* 0x000e620000000a00 */
[----:B------:R-:W-:Y:S01]  /*2130*/  IMAD.MOV.U32 R20, RZ, RZ, R27 ;  /* 0x000000ffff147224 */ /* 0x000fe200078e001b */
[----:B------:R-:W-:-:S06]  /*2140*/  ISETP.NE.AND.EX P0, PT, RZ, UR5, PT, P0 ;  /* 0x00000005ff007c0c */ /* 0x000fcc000bf05300 */
[----:B------:R-:W2:Y:S07]  /*2150*/  LDC R125, c[0x0][0x3f4] ;  /* 0x0000fd00ff7d7b82 */ /* 0x000eae0000000800 */
[----:B------:R-:W-:Y:S01]  /*2160*/  @P0 IADD3 R4, P1, R189, UR4, RZ ;  /* 0x00000004bd040c10 */ /* 0x000fe2000ff3e0ff */
[----:B------:R-:W-:Y:S01]  /*2170*/  ULDC UR4, c[0x0][0x2f4] ;  /* 0x0000bd0000047ab9 */ /* 0x000fe20000000800 */
[----:B------:R-:W3:Y:S02]  /*2180*/  LDC.64 R88, c[0x0][0x408] ;  /* 0x00010200ff587b82 */ /* 0x000ee40000000a00 */
[----:B------:R-:W-:Y:S01]  /*2190*/  @P0 IADD3.X R5, R190, UR5, RZ, P1, !PT ;  /* 0x00000005be050c10 */ /* 0x000fe20008ffe4ff */
[----:B------:R-:W-:-:S04]  /*21a0*/  ULDC UR5, c[0x0][0x320] ;  /* 0x0000c80000057ab9 */ /* 0x000fc80000000800 */
[----:B------:R4:W2:Y:S01]  /*21b0*/  @P0 LDG.E R102, desc[UR56][R4.64] ;  /* 0x0000003804660981 */ /* 0x0008a2000c1e1900 */
[----:B------:R-:W-:Y:S01]  /*21c0*/  ISETP.GE.AND P1, PT, R0, UR4, PT ;  /* 0x0000000400007c0c */ /* 0x000fe2000bf26270 */
[----:B-1----:R-:W-:Y:S01]  /*21d0*/  IMAD.WIDE.U32 R96, R166, R94, R16 ;  /* 0x0000005ea6607225 */ /* 0x002fe200078e0010 */
[----:B------:R-:W-:Y:S01]  /*21e0*/  ISETP.GE.AND P0, PT, R16, UR4, PT ;  /* 0x0000000410007c0c */ /* 0x000fe2000bf06270 */
[----:B------:R-:W1:Y:S01]  /*21f0*/  S2R R218, SR_TID.X ;  /* 0x0000000000da7919 */ /* 0x000e620000002100 */
[----:B0-----:R-:W-:Y:S01]  /*2200*/  SEL R6, RZ, 0xffffffff, P1 ;  /* 0xffffffffff067807 */ /* 0x001fe20000800000 */
[----:B------:R-:W-:Y:S01]  /*2210*/  IMAD.MOV.U32 R127, RZ, RZ, 0x20 ;  /* 0x00000020ff7f7424 */ /* 0x000fe200078e00ff */
[----:B------:R-:W-:Y:S01]  /*2220*/  SEL R3, RZ, 0x1, P0 ;  /* 0x00000001ff037807 */ /* 0x000fe20000000000 */
[----:B------:R-:W-:Y:S01]  /*2230*/  IMAD.SHL.U32 R108, R94, 0x40, RZ ;  /* 0x000000405e6c7824 */ /* 0x000fe200078e00ff */
[----:B------:R-:W-:Y:S01]  /*2240*/  ISETP.GE.AND P0, PT, R0, UR5, PT ;  /* 0x0000000500007c0c */ /* 0x000fe2000bf06270 */
[----:B------:R-:W-:Y:S01]  /*2250*/  IMAD.SHL.U32 R6, R6, 0x2, RZ ;  /* 0x0000000206067824 */ /* 0x000fe200078e00ff */
[----:B------:R-:W-:Y:S01]  /*2260*/  ISETP.GE.AND P1, PT, R19, UR4, PT ;  /* 0x0000000413007c0c */ /* 0x000fe2000bf26270 */
[----:B------:R-:W-:Y:S01]  /*2270*/  IMAD.IADD R129, R129, 0x1, R26 ;  /* 0x0000000181817824 */ /* 0x000fe200078e021a */
[----:B----4-:R-:W-:Y:S01]  /*2280*/  SEL R4, RZ, 0xffffffff, P0 ;  /* 0xffffffffff047807 */ /* 0x010fe20000000000 */
[--C-:B------:R-:W-:Y:S01]  /*2290*/  IMAD R114, R214, 0x40, R166.reuse ;  /* 0x00000040d6727824 */ /* 0x100fe200078e02a6 */
[----:B------:R-:W-:Y:S01]  /*22a0*/  LOP3.LUT R6, R6, 0x2, R3, 0xe2, !PT ;  /* 0x0000000206067812 */ /* 0x000fe200078ee203 */
[----:B------:R-:W-:Y:S01]  /*22b0*/  VIADD R3, R16, 0x40 ;  /* 0x0000004010037836 */ /* 0x000fe20000000000 */
[----:B------:R-:W-:Y:S01]  /*22c0*/  SHF.R.S32.HI R11, RZ, 0x1f, R166 ;  /* 0x0000001fff0b7819 */ /* 0x000fe200000114a6 */
[----:B------:R-:W-:Y:S01]  /*22d0*/  IMAD.SHL.U32 R8, R4, 0x2, RZ ;  /* 0x0000000204087824 */ /* 0x000fe200078e00ff */
[----:B------:R-:W-:Y:S01]  /*22e0*/  SEL R4, RZ, 0x8, P1 ;  /* 0x00000008ff047807 */ /* 0x000fe20000800000 */
[----:B---3--:R-:W-:Y:S01]  /*22f0*/  IMAD.WIDE.U32 R90, R166, R88, R16 ;  /* 0x00000058a65a7225 */ /* 0x008fe200078e0010 */
[----:B------:R-:W-:-:S02]  /*2300*/  ISETP.GE.AND P0, PT, R3, UR4, PT ;  /* 0x0000000403007c0c */ /* 0x000fc4000bf06270 */
[----:B------:R-:W-:Y:S01]  /*2310*/  ISETP.GE.AND P2, PT, R16, UR5, PT ;  /* 0x0000000510007c0c */ /* 0x000fe2000bf46270 */
[----:B------:R-:W-:Y:S01]  /*2320*/  IMAD R131, R89, 0x60, RZ ;  /* 0x0000006059837824 */ /* 0x000fe200078e02ff */
[----:B------:R-:W-:Y:S01]  /*2330*/  SEL R5, RZ, 0x4, P0 ;  /* 0x00000004ff057807 */ /* 0x000fe20000000000 */
[----:B------:R-:W-:Y:S01]  /*2340*/  IMAD.SHL.U32 R110, R88, 0x40, RZ ;  /* 0x00000040586e7824 */ /* 0x000fe200078e00ff */
[--C-:B------:R-:W-:Y:S02]  /*2350*/  SHF.R.S32.HI R161, RZ, 0x1f, R160.reuse ;  /* 0x0000001fffa17819 */ /* 0x100fe400000114a0 */
[----:B------:R-:W-:Y:S01]  /*2360*/  LOP3.LUT R4, R4, R6, R5, 0xfe, !PT ;  /* 0x0000000604047212 */ /* 0x000fe200078efe05 */
[-C--:B------:R-:W-:Y:S01]  /*2370*/  IMAD R5, R11, R94.reuse, RZ ;  /* 0x0000005e0b057224 */ /* 0x080fe200078e02ff */
[----:B------:R-:W-:Y:S01]  /*2380*/  SEL R7, RZ, 0x1, P2 ;  /* 0x00000001ff077807 */ /* 0x000fe20001000000 */
[----:B------:R-:W-:Y:S01]  /*2390*/  IMAD.WIDE.U32 R98, R166, R94, R160 ;  /* 0x0000005ea6627225 */ /* 0x000fe200078e00a0 */
[----:B------:R-:W-:-:S02]  /*23a0*/  ISETP.GE.AND P0, PT, R22, UR4, PT ;  /* 0x0000000416007c0c */ /* 0x000fc4000bf06270 */
[----:B------:R-:W-:Y:S01]  /*23b0*/  ISETP.GE.AND P1, PT, R3, UR5, PT ;  /* 0x0000000503007c0c */ /* 0x000fe2000bf26270 */
[----:B------:R-:W-:Y:S01]  /*23c0*/  IMAD R5, R166, R95, R5 ;  /* 0x0000005fa6057224 */ /* 0x000fe200078e0205 */
[----:B------:R-:W-:Y:S01]  /*23d0*/  LOP3.LUT R7, R8, 0x2, R7, 0xe2, !PT ;  /* 0x0000000208077812 */ /* 0x000fe200078ee207 */
[-C--:B------:R-:W-:Y:S01]  /*23e0*/  IMAD R11, R11, R88.reuse, RZ ;  /* 0x000000580b0b7224 */ /* 0x080fe200078e02ff */
[----:B------:R-:W-:Y:S01]  /*23f0*/  SEL R9, RZ, 0x10, P0 ;  /* 0x00000010ff097807 */ /* 0x000fe20000000000 */
[----:B------:R-:W-:Y:S01]  /*2400*/  IMAD.IADD R97, R5, 0x1, R97 ;  /* 0x0000000105617824 */ /* 0x000fe200078e0261 */
[----:B------:R-:W-:Y:S01]  /*2410*/  SEL R6, RZ, 0x4, P1 ;  /* 0x00000004ff067807 */ /* 0x000fe20000800000 */
[----:B------:R-:W-:Y:S01]  /*2420*/  IMAD R13, R166, R89, R11 ;  /* 0x00000059a60d7224 */ /* 0x000fe200078e020b */
[----:B--2---:R-:W-:Y:S01]  /*2430*/  ISETP.GE.AND P0, PT, R16, R125, PT ;  /* 0x0000007d1000720c */ /* 0x004fe20003f06270 */
[----:B------:R-:W-:Y:S01]  /*2440*/  IMAD.WIDE.U32 R92, R166, R88, R160 ;  /* 0x00000058a65c7225 */ /* 0x000fe200078e00a0 */
[----:B------:R-:W-:-:S02]  /*2450*/  IADD3 R99, R99, R5, RZ ;  /* 0x0000000563637210 */ /* 0x000fc40007ffe0ff */
[-C--:B------:R-:W-:Y:S01]  /*2460*/  ISETP.GE.AND P1, PT, R0, R125.reuse, PT ;  /* 0x0000007d0000720c */ /* 0x080fe20003f26270 */
[----:B------:R-:W-:Y:S01]  /*2470*/  IMAD.IADD R93, R93, 0x1, R13 ;  /* 0x000000015d5d7824 */ /* 0x000fe200078e020d */
[----:B------:R-:W-:Y:S01]  /*2480*/  LOP3.LUT R5, R7, R6, RZ, 0xfc, !PT ;  /* 0x0000000607057212 */ /* 0x000fe200078efcff */
[----:B------:R-:W-:Y:S01]  /*2490*/  IMAD.IADD R91, R13, 0x1, R91 ;  /* 0x000000010d5b7824 */ /* 0x000fe200078e025b */
[----:B------:R-:W-:Y:S01]  /*24a0*/  ISETP.GE.AND P3, PT, R3, R125, PT ;  /* 0x0000007d0300720c */ /* 0x000fe20003f66270 */
[-C--:B-----5:R-:W-:Y:S01]  /*24b0*/  IMAD.WIDE.U32 R98, R141, R94.reuse, R98 ;  /* 0x0000005e8d627225 */ /* 0x0a0fe200078e0062 */
[C---:B------:R-:W-:Y:S02]  /*24c0*/  SEL R7, R125.reuse, RZ, P0 ;  /* 0x000000ff7d077207 */ /* 0x040fe40000000000 */
[----:B------:R-:W-:Y:S01]  /*24d0*/  SEL R11, R125, RZ, P1 ;  /* 0x000000ff7d0b7207 */ /* 0x000fe20000800000 */
[----:B------:R-:W-:Y:S01]  /*24e0*/  IMAD.WIDE.U32 R96, R141, R94, R96 ;  /* 0x0000005e8d607225 */ /* 0x000fe200078e0060 */
[----:B------:R-:W-:-:S02]  /*24f0*/  LOP3.LUT R9, R4, R9, RZ, 0xfc, !PT ;  /* 0x0000000904097212 */ /* 0x000fc400078efcff */
[----:B------:R-:W-:Y:S01]  /*2500*/  SEL R4, R125, RZ, P3 ;  /* 0x000000ff7d047207 */ /* 0x000fe20001800000 */
[----:B------:R-:W-:Y:S01]  /*2510*/  IMAD.IADD R7, R16, 0x1, R7 ;  /* 0x0000000110077824 */ /* 0x000fe200078e0207 */
[----:B------:R-:W-:Y:S01]  /*2520*/  LOP3.LUT R20, R20, 0xfffffffe, RZ, 0xc0, !PT ;  /* 0xfffffffe14147812 */ /* 0x000fe200078ec0ff */
[----:B------:R-:W-:Y:S01]  /*2530*/  IMAD.IADD R11, R0, 0x1, R11 ;  /* 0x00000001000b7824 */ /* 0x000fe200078e020b */
[----:B------:R-:W-:Y:S01]  /*2540*/  ISETP.GE.AND P2, PT, R23, UR4, PT ;  /* 0x0000000417007c0c */ /* 0x000fe2000bf46270 */
[----:B------:R-:W-:Y:S01]  /*2550*/  IMAD.IADD R12, R3, 0x1, R4 ;  /* 0x00000001030c7824 */ /* 0x000fe200078e0204 */
[----:B------:R-:W-:Y:S01]  /*2560*/  SHF.R.S32.HI R4, RZ, 0x1f, R7 ;  /* 0x0000001fff047819 */ /* 0x000fe20000011407 */
[CC--:B------:R-:W-:Y:S01]  /*2570*/  IMAD.WIDE.U32 R92, R141.reuse, R88.reuse, R92 ;  /* 0x000000588d5c7225 */ /* 0x0c0fe200078e005c */
[----:B------:R-:W-:Y:S02]  /*2580*/  SHF.R.S32.HI R6, RZ, 0x1f, R11 ;  /* 0x0000001fff067819 */ /* 0x000fe4000001140b */
[----:B------:R-:W-:Y:S01]  /*2590*/  LEA.HI R8, R4, R7, RZ, 0x3 ;  /* 0x0000000704087211 */ /* 0x000fe200078f18ff */
[----:B------:R-:W-:Y:S01]  /*25a0*/  IMAD.WIDE.U32 R90, R141, R88, R90 ;  /* 0x000000588d5a7225 */ /* 0x000fe200078e005a */
[----:B------:R-:W-:-:S02]  /*25b0*/  @P3 LOP3.LUT R20, R20, 0x1, RZ, 0xfc, !PT ;  /* 0x0000000114143812 */ /* 0x000fc400078efcff */
[----:B------:R-:W-:Y:S01]  /*25c0*/  LEA.HI R4, R4, R7, RZ, 0x6 ;  /* 0x0000000704047211 */ /* 0x000fe200078f30ff */
[----:B------:R-:W-:Y:S01]  /*25d0*/  IMAD.SHL.U32 R125, R125, 0x2, RZ ;  /* 0x000000027d7d7824 */ /* 0x000fe200078e00ff */
[CC--:B------:R-:W-:Y:S01]  /*25e0*/  LEA.HI R7, R6.reuse, R11.reuse, RZ, 0x6 ;  /* 0x0000000b06077211 */ /* 0x0c0fe200078f30ff */
[----:B------:R0:W-:Y:S01]  /*25f0*/  STL [R1+0x38], R20 ;  /* 0x0000381401007387 */ /* 0x0001e20000100800 */
[----:B------:R-:W-:Y:S02]  /*2600*/  LEA.HI R11, R6, R11, RZ, 0x3 ;  /* 0x0000000b060b7211 */ /* 0x000fe400078f18ff */
[----:B------:R-:W-:Y:S02]  /*2610*/  SHF.R.S32.HI R4, RZ, 0x6, R4 ;  /* 0x00000006ff047819 */ /* 0x000fe40000011404 */
[----:B------:R-:W-:Y:S02]  /*2620*/  SHF.R.S32.HI R6, RZ, 0x6, R7 ;  /* 0x00000006ff067819 */ /* 0x000fe40000011407 */
[----:B------:R-:W-:Y:S01]  /*2630*/  LOP3.LUT R10, R168, 0x38, R8, 0xf8, !PT ;  /* 0x00000038a80a7812 */ /* 0x000fe200078ef808 */
[C---:B------:R-:W-:Y:S01]  /*2640*/  IMAD R140, R4.reuse, 0x1800, R179 ;  /* 0x00001800048c7824 */ /* 0x040fe200078e02b3 */
[C---:B------:R-:W-:Y:S01]  /*2650*/  LOP3.LUT R13, R177.reuse, 0x38, R11, 0xf8, !PT ;  /* 0x00000038b10d7812 */ /* 0x040fe200078ef80b */
[----:B------:R-:W-:Y:S01]  /*2660*/  IMAD R138, R4, 0x1800, R180 ;  /* 0x00001800048a7824 */ /* 0x000fe200078e02b4 */
[----:B0-----:R-:W-:Y:S01]  /*2670*/  SHF.R.U32.HI R20, RZ, 0x3, R168 ;  /* 0x00000003ff147819 */ /* 0x001fe200000116a8 */
[C---:B------:R-:W-:Y:S01]  /*2680*/  IMAD R139, R6.reuse, 0x1800, R179 ;  /* 0x00001800068b7824 */ /* 0x040fe200078e02b3 */
[----:B------:R-:W-:Y:S01]  /*2690*/  LOP3.LUT R7, R177, 0x38, R8, 0xf8, !PT ;  /* 0x00000038b1077812 */ /* 0x000fe200078ef808 */
[----:B------:R-:W-:Y:S01]  /*26a0*/  IMAD R134, R6, 0x1800, R180 ;  /* 0x0000180006867824 */ /* 0x000fe200078e02b4 */
[----:B------:R-:W-:-:S02]  /*26b0*/  SHF.R.S32.HI R21, RZ, 0x1f, R12 ;  /* 0x0000001fff157819 */ /* 0x000fc4000001140c */
[----:B------:R-:W-:Y:S02]  /*26c0*/  LOP3.LUT R15, R10, R20, RZ, 0x3c, !PT ;  /* 0x000000140a0f7212 */ /* 0x000fe400078e3cff */
[-C--:B------:R-:W-:Y:S02]  /*26d0*/  LOP3.LUT R4, R13, R178.reuse, RZ, 0x3c, !PT ;  /* 0x000000b20d047212 */ /* 0x080fe400078e3cff */
[----:B------:R-:W-:Y:S01]  /*26e0*/  LOP3.LUT R7, R7, R178, RZ, 0x3c, !PT ;  /* 0x000000b207077212 */ /* 0x000fe200078e3cff */
[----:B------:R-:W-:Y:S01]  /*26f0*/  IMAD.IADD R138, R138, 0x1, R15 ;  /* 0x000000018a8a7824 */ /* 0x000fe200078e020f */
[-C--:B------:R-:W-:Y:S01]  /*2700*/  LEA.HI R14, R21, R12.reuse, RZ, 0x3 ;  /* 0x0000000c150e7211 */ /* 0x080fe200078f18ff */
[----:B------:R-:W-:Y:S01]  /*2710*/  IMAD.IADD R139, R139, 0x1, R4 ;  /* 0x000000018b8b7824 */ /* 0x000fe200078e0204 */
[----:B------:R-:W-:Y:S01]  /*2720*/  LEA.HI R12, R21, R12, RZ, 0x6 ;  /* 0x0000000c150c7211 */ /* 0x000fe200078f30ff */
[----:B------:R-:W-:Y:S01]  /*2730*/  IMAD.IADD R140, R140, 0x1, R7 ;  /* 0x000000018c8c7824 */ /* 0x000fe200078e0207 */
[----:B------:R-:W-:-:S02]  /*2740*/  SHF.R.S32.HI R15, RZ, 0x1f, R141 ;  /* 0x0000001fff0f7819 */ /* 0x000fc4000001148d */
[----:B------:R-:W-:Y:S02]  /*2750*/  LOP3.LUT R4, R168, 0x38, R11, 0xf8, !PT ;  /* 0x00000038a8047812 */ /* 0x000fe400078ef80b */
[----:B------:R-:W-:Y:S02]  /*2760*/  SHF.R.S32.HI R12, RZ, 0x6, R12 ;  /* 0x00000006ff0c7819 */ /* 0x000fe4000001140c */
[--C-:B------:R-:W-:Y:S02]  /*2770*/  LOP3.LUT R7, R177, 0x38, R14.reuse, 0xf8, !PT ;  /* 0x00000038b1077812 */ /* 0x100fe400078ef80e */
[----:B------:R-:W-:Y:S01]  /*2780*/  LOP3.LUT R13, R4, R20, RZ, 0x3c, !PT ;  /* 0x00000014040d7212 */ /* 0x000fe200078e3cff */
[----:B------:R-:W-:Y:S01]  /*2790*/  IMAD R4, R15, R94, RZ ;  /* 0x0000005e0f047224 */ /* 0x000fe200078e02ff */
[----:B------:R-:W-:Y:S01]  /*27a0*/  LOP3.LUT R7, R7, R178, RZ, 0x3c, !PT ;  /* 0x000000b207077212 */ /* 0x000fe200078e3cff */
[----:B------:R-:W-:Y:S01]  /*27b0*/  IMAD R136, R12, 0x1800, R179 ;  /* 0x000018000c887824 */ /* 0x000fe200078e02b3 */
[----:B------:R-:W-:Y:S01]  /*27c0*/  LOP3.LUT R10, R168, 0x38, R14, 0xf8, !PT ;  /* 0x00000038a80a7812 */ /* 0x000fe200078ef80e */
[----:B------:R-:W-:Y:S01]  /*27d0*/  IMAD R133, R12, 0x1800, R180 ;  /* 0x000018000c857824 */ /* 0x000fe200078e02b4 */
[----:B------:R-:W-:Y:S01]  /*27e0*/  ISETP.GE.AND P3, PT, R19, UR5, PT ;  /* 0x0000000513007c0c */ /* 0x000fe2000bf66270 */
[----:B------:R-:W-:Y:S01]  /*27f0*/  IMAD R27, R141, R95, R4 ;  /* 0x0000005f8d1b7224 */ /* 0x000fe200078e0204 */
[----:B------:R-:W-:Y:S01]  /*2800*/  LOP3.LUT R10, R10, R20, RZ, 0x3c, !PT ;  /* 0x000000140a0a7212 */ /* 0x000fe200078e3cff */
[----:B------:R-:W-:Y:S01]  /*2810*/  IMAD.IADD R136, R136, 0x1, R7 ;  /* 0x0000000188887824 */ /* 0x000fe200078e0207 */
[----:B------:R-:W-:Y:S01]  /*2820*/  LOP3.LUT R7, R177, 0x18, R16, 0xf8, !PT ;  /* 0x00000018b1077812 */ /* 0x000fe200078ef810 */
[----:B------:R-:W-:Y:S01]  /*2830*/  IMAD R4, R15, R88, RZ ;  /* 0x000000580f047224 */ /* 0x000fe200078e02ff */
[----:B------:R-:W-:Y:S01]  /*2840*/  IADD3 R133, R133, R10, RZ ;  /* 0x0000000a85857210 */ /* 0x000fe20007ffe0ff */
[----:B------:R-:W-:Y:S01]  /*2850*/  IMAD.IADD R134, R134, 0x1, R13 ;  /* 0x0000000186867824 */ /* 0x000fe200078e020d */
[----:B------:R-:W-:Y:S01]  /*2860*/  SEL R6, RZ, 0x8, P3 ;  /* 0x00000008ff067807 */ /* 0x000fe20001800000 */
[----:B------:R-:W-:Y:S01]  /*2870*/  IMAD R103, R141, R89, R4 ;  /* 0x000000598d677224 */ /* 0x000fe200078e0204 */
[----:B------:R-:W-:Y:S01]  /*2880*/  LOP3.LUT P4, RZ, R219, 0x4, RZ, 0xc0, !PT ;  /* 0x00000004dbff7812 */ /* 0x000fe2000788c0ff */
[----:B------:R-:W-:Y:S01]  /*2890*/  IMAD R13, R95, 0x60, RZ ;  /* 0x000000605f0d7824 */ /* 0x000fe200078e02ff */
[----:B------:R-:W-:Y:S01]  /*28a0*/  LOP3.LUT R4, R7, R178, RZ, 0x3c, !PT ;  /* 0x000000b207047212 */ /* 0x000fe200078e3cff */
[----:B------:R-:W-:Y:S01]  /*28b0*/  IMAD.IADD R106, R99, 0x1, R27 ;  /* 0x00000001636a7824 */ /* 0x000fe200078e021b */
[----:B------:R-:W-:Y:S01]  /*28c0*/  SEL R10, RZ, 0x20, P2 ;  /* 0x00000020ff0a7807 */ /* 0x000fe20001000000 */
[----:B------:R-:W-:Y:S01]  /*28d0*/  IMAD.IADD R104, R27, 0x1, R97 ;  /* 0x000000011b687824 */ /* 0x000fe200078e0261 */
[----:B------:R-:W-:Y:S01]  /*28e0*/  LOP3.LUT R21, R5, R6, RZ, 0xfc, !PT ;  /* 0x0000000605157212 */ /* 0x000fe200078efcff */
[----:B------:R-:W-:Y:S01]  /*28f0*/  IMAD.IADD R4, R179, 0x1, R4 ;  /* 0x00000001b3047824 */ /* 0x000fe200078e0204 */
[C---:B------:R-:W-:Y:S01]  /*2900*/  SHF.L.U64.HI R107, R94.reuse, 0x6, R95 ;  /* 0x000000065e6b7819 */ /* 0x040fe2000001025f */
[----:B------:R-:W-:Y:S01]  /*2910*/  IMAD.WIDE.U32 R94, R94, 0x60, RZ ;  /* 0x000000605e5e7825 */ /* 0x000fe200078e00ff */
[----:B------:R-:W-:-:S02]  /*2920*/  SHF.L.U64.HI R109, R88, 0x6, R89 ;  /* 0x00000006586d7819 */ /* 0x000fc40000010259 */
[----:B------:R-:W-:Y:S01]  /*2930*/  SEL R127, R127, 0xffffffe0, !P4 ;  /* 0xffffffe07f7f7807 */ /* 0x000fe20006000000 */
[----:B------:R-:W-:Y:S01]  /*2940*/  IMAD.WIDE.U32 R88, R88, 0x60, RZ ;  /* 0x0000006058587825 */ /* 0x000fe200078e00ff */
[----:B------:R-:W-:Y:S02]  /*2950*/  SHF.R.S32.HI R121, RZ, 0x3, R8 ;  /* 0x00000003ff797819 */ /* 0x000fe40000011408 */
[----:B------:R-:W-:Y:S01]  /*2960*/  LOP3.LUT R6, R8, 0xfffffff8, RZ, 0xc0, !PT ;  /* 0xfffffff808067812 */ /* 0x000fe200078ec0ff */
[----:B------:R-:W-:Y:S01]  /*2970*/  IMAD.IADD R105, R93, 0x1, R103 ;  /* 0x000000015d697824 */ /* 0x000fe200078e0267 */
[----:B------:R-:W-:Y:S01]  /*2980*/  LOP3.LUT R87, R9, R10, RZ, 0xfc, !PT ;  /* 0x0000000a09577212 */ /* 0x000fe200078efcff */
[----:B------:R-:W-:Y:S01]  /*2990*/  IMAD.IADD R130, R95, 0x1, R13 ;  /* 0x000000015f827824 */ /* 0x000fe200078e020d */
[----:B------:R-:W-:Y:S01]  /*29a0*/  LOP3.LUT R7, R11, 0xfffffff8, RZ, 0xc0, !PT ;  /* 0xfffffff80b077812 */ /* 0x000fe200078ec0ff */
[----:B------:R-:W-:Y:S01]  /*29b0*/  IMAD.IADD R131, R89, 0x1, R131 ;  /* 0x0000000159837824 */ /* 0x000fe200078e0283 */
[----:B------:R-:W-:Y:S01]  /*29c0*/  LOP3.LUT R8, R14, 0xfffffff8, RZ, 0xc0, !PT ;  /* 0xfffffff80e087812 */ /* 0x000fe200078ec0ff */
[----:B------:R-:W-:Y:S01]  /*29d0*/  IMAD.IADD R132, R127, 0x1, R4 ;  /* 0x000000017f847824 */ /* 0x000fe200078e0204 */
[----:B------:R-:W-:-:S02]  /*29e0*/  LOP3.LUT R10, R21, 0x2, RZ, 0xc0, !PT ;  /* 0x00000002150a7812 */ /* 0x000fc400078ec0ff */
[----:B------:R-:W-:Y:S02]  /*29f0*/  LOP3.LUT R20, R21, 0x4, RZ, 0xc0, !PT ;  /* 0x0000000415147812 */ /* 0x000fe400078ec0ff */
[C---:B------:R-:W-:Y:S02]  /*2a00*/  LOP3.LUT R26, R87.reuse, 0x2, RZ, 0xc0, !PT ;  /* 0x00000002571a7812 */ /* 0x040fe400078ec0ff */
[C---:B------:R-:W-:Y:S02]  /*2a10*/  LOP3.LUT R27, R87.reuse, 0x4, RZ, 0xc0, !PT ;  /* 0x00000004571b7812 */ /* 0x040fe400078ec0ff */
[C---:B------:R-:W-:Y:S02]  /*2a20*/  LOP3.LUT R101, R87.reuse, 0x8, RZ, 0xc0, !PT ;  /* 0x0000000857657812 */ /* 0x040fe400078ec0ff */
[----:B------:R-:W-:Y:S02]  /*2a30*/  LOP3.LUT R100, R87, 0x10, RZ, 0xc0, !PT ;  /* 0x0000001057647812 */ /* 0x000fe400078ec0ff */
[----:B-1----:R-:W-:-:S02]  /*2a40*/  LEA.HI R218, R218, 0x8, RZ, 0x19 ;  /* 0x00000008dada7811 */ /* 0x002fc400078fc8ff */
[----:B------:R-:W-:Y:S02]  /*2a50*/  LOP3.LUT R5, R5, 0x1, RZ, 0xc0, !PT ;  /* 0x0000000105057812 */ /* 0x000fe400078ec0ff */
[----:B------:R-:W-:Y:S02]  /*2a60*/  IADD3 R103, R103, R91, RZ ;  /* 0x0000005b67677210 */ /* 0x000fe40007ffe0ff */
[----:B------:R-:W-:Y:S02]  /*2a70*/  SHF.R.S32.HI R120, RZ, 0x3, R11 ;  /* 0x00000003ff787819 */ /* 0x000fe4000001140b */
[----:B------:R-:W-:Y:S02]  /*2a80*/  SHF.R.S32.HI R119, RZ, 0x3, R14 ;  /* 0x00000003ff777819 */ /* 0x000fe4000001140e */
[----:B------:R-:W-:Y:S02]  /*2a90*/  LOP3.LUT R9, R9, 0x1, RZ, 0xc0, !PT ;  /* 0x0000000109097812 */ /* 0x000fe400078ec0ff */
[----:B------:R-:W-:-:S02]  /*2aa0*/  LOP3.LUT R21, R21, 0x8, RZ, 0xc0, !PT ;  /* 0x0000000815157812 */ /* 0x000fc400078ec0ff */
[----:B------:R-:W-:Y:S02]  /*2ab0*/  SHF.R.S32.HI R113, RZ, 0x1f, R6 ;  /* 0x0000001fff717819 */ /* 0x000fe40000011406 */
[----:B------:R-:W-:Y:S02]  /*2ac0*/  SHF.R.S32.HI R112, RZ, 0x1f, R7 ;  /* 0x0000001fff707819 */ /* 0x000fe40000011407 */
[----:B------:R-:W-:Y:S02]  /*2ad0*/  SHF.R.S32.HI R111, RZ, 0x1f, R8 ;  /* 0x0000001fff6f7819 */ /* 0x000fe40000011408 */
[----:B------:R-:W-:Y:S02]  /*2ae0*/  LOP3.LUT R87, R87, 0x20, RZ, 0xc0, !PT ;  /* 0x0000002057577812 */ /* 0x000fe400078ec0ff */
[----:B------:R-:W-:-:S07]  /*2af0*/  SHF.R.S32.HI R128, RZ, 0x1f, R102 ;  /* 0x0000001fff807819 */ /* 0x000fce0000011466 */
.L_x_562:
[----:B---3--:R-:W2:Y:S01]  /*2b00*/  LDL.LU R31, [R1+0x38] ;  /* 0x00003800011f7983 */ /* 0x008ea20000300800 */
[----:B------:R-:W0:Y:S01]  /*2b10*/  LDC R81, c[0x0][0x430] ;  /* 0x00010c00ff517b82 */ /* 0x000e220000000800 */
[----:B------:R-:W-:Y:S02]  /*2b20*/  VIADD R24, R24, 0xffffffff ;  /* 0xffffffff18187836 */ /* 0x000fe40000000000 */
[----:B------:R-:W-:Y:S02]  /*2b30*/  IMAD.MOV.U32 R80, RZ, RZ, RZ ;  /* 0x000000ffff507224 */ /* 0x000fe400078e00ff */
[----:B------:R-:W-:-:S03]  /*2b40*/  IMAD R12, R24, 0x60, R114 ;  /* 0x00000060180c7824 */ /* 0x000fc600078e0272 */
[----:B------:R-:W1:Y:S01]  /*2b50*/  LDC R124, c[0x0][0x3f4] ;  /* 0x0000fd00ff7c7b82 */ /* 0x000e620000000800 */
[----:B------:R-:W-:Y:S01]  /*2b60*/  IMAD.IADD R32, R129, 0x1, R12 ;  /* 0x0000000181207824 */ /* 0x000fe200078e020c */
[----:B------:R-:W-:-:S03]  /*2b70*/  ISETP.GE.AND P2, PT, R12, R25, PT ;  /* 0x000000190c00720c */ /* 0x000fc60003f46270 */
[----:B------:R-:W-:Y:S01]  /*2b80*/  IMAD.MOV.U32 R28, RZ, RZ, R32 ;  /* 0x000000ffff1c7224 */ /* 0x000fe200078e0020 */
[----:B------:R-:W-:Y:S02]  /*2b90*/  ISETP.GT.OR P2, PT, R114, 0x5f, P2 ;  /* 0x0000005f7200780c */ /* 0x000fe40001744670 */
[----:B0-----:R-:W-:-:S11]  /*2ba0*/  ISETP.NE.AND P3, PT, R81, 0x1, PT ;  /* 0x000000015100780c */ /* 0x001fd60003f65270 */
[----:B------:R-:W0:Y:S08]  /*2bb0*/  @!P2 LDC.64 R14, c[0x0][0x428] ;  /* 0x00010a00ff0eab82 */ /* 0x000e300000000a00 */
[----:B------:R-:W3:Y:S08]  /*2bc0*/  @!P2 LDC.64 R12, c[0x0][0x418] ;  /* 0x00010600ff0cab82 */ /* 0x000ef00000000a00 */
[----:B------:R-:W4:Y:S08]  /*2bd0*/  @P3 LDC R11, c[0x0][0x434] ;  /* 0x00010d00ff0b3b82 */ /* 0x000f300000000800 */
[----:B------:R-:W1:Y:S01]  /*2be0*/  @P3 LDC R30, c[0x0][0x438] ;  /* 0x00010e00ff1e3b82 */ /* 0x000e620000000800 */
[----:B----4-:R-:W-:-:S05]  /*2bf0*/  @P3 IMAD.HI.U32 R11, R32, R11, RZ ;  /* 0x0000000b200b3227 */ /* 0x010fca00078e00ff */
[----:B-1----:R-:W-:Y:S01]  /*2c00*/  @P3 SHF.R.U32.HI R28, RZ, R30, R11 ;  /* 0x0000001eff1c3219 */ /* 0x002fe2000001160b */
[----:B0-----:R-:W-:-:S03]  /*2c10*/  @!P2 IMAD R11, R128, R14, RZ ;  /* 0x0000000e800ba224 */ /* 0x001fc600078e02ff */
[--C-:B------:R-:W-:Y:S01]  /*2c20*/  @!P2 SHF.R.S32.HI R29, RZ, 0x1f, R28.reuse ;  /* 0x0000001fff1da819 */ /* 0x100fe2000001141c */
[C---:B------:R-:W-:Y:S02]  /*2c30*/  @!P2 IMAD R11, R102.reuse, R15, R11 ;  /* 0x0000000f660ba224 */ /* 0x040fe400078e020b */
[----:B------:R-:W-:-:S04]  /*2c40*/  @!P2 IMAD.WIDE.U32 R14, R102, R14, R28 ;  /* 0x0000000e660ea225 */ /* 0x000fc800078e001c */
[----:B------:R-:W-:Y:S01]  /*2c50*/  @!P2 IMAD.IADD R11, R15, 0x1, R11 ;  /* 0x000000010f0ba824 */ /* 0x000fe200078e020b */
[----:B---3--:R-:W-:-:S04]  /*2c60*/  @!P2 LEA R12, P3, R14, R12, 0x2 ;  /* 0x0000000c0e0ca211 */ /* 0x008fc800078610ff */
[----:B------:R-:W-:Y:S02]  /*2c70*/  @!P2 LEA.HI.X R13, R14, R13, R11, 0x2, P3 ;  /* 0x0000000d0e0da211 */ /* 0x000fe400018f140b */
[----:B------:R-:W-:-:S03]  /*2c80*/  ISETP.GT.AND P3, PT, R24, R126, PT ;  /* 0x0000007e1800720c */ /* 0x000fc60003f64270 */
[----:B------:R0:W5:Y:S01]  /*2c90*/  @!P2 LDG.E R80, desc[UR56][R12.64] ;  /* 0x000000380c50a981 */ /* 0x000162000c1e1900 */
[----:B------:R-:W-:Y:S01]  /*2ca0*/  ISETP.GE.AND P2, PT, R124, 0x1, PT ;  /* 0x000000017c00780c */ /* 0x000fe20003f46270 */
[----:B------:R-:W-:Y:S01]  /*2cb0*/  IMAD.MOV R14, RZ, RZ, -R28 ;  /* 0x000000ffff0e7224 */ /* 0x000fe200078e0a1c */
[----:B------:R-:W-:Y:S05]  /*2cc0*/  YIELD ;  /* 0x0000000000007946 */ /* 0x000fea0003800000 */
[----:B------:R-:W-:Y:S01]  /*2cd0*/  IMAD R81, R81, R14, R32 ;  /* 0x0000000e51517224 */ /* 0x000fe200078e0220 */
[----:B------:R-:W-:Y:S01]  /*2ce0*/  BSSY B0, `(.L_x_457) ;  /* 0x0000808000007945 */ /* 0x000fe20003800000 */
[----:B------:R-:W-:-:S02]  /*2cf0*/  IMAD R14, R18, 0x4800, R4 ;  /* 0x00004800120e7824 */ /* 0x000fc400078e0204 */
[----:B------:R-:W-:Y:S02]  /*2d00*/  IMAD R28, R18, 0x4800, R132 ;  /* 0x00004800121c7824 */ /* 0x000fe400078e0284 */
[--C-:B------:R-:W-:Y:S02]  /*2d10*/  IMAD R29, R14, 0x2, R123.reuse ;  /* 0x000000020e1d7824 */ /* 0x100fe400078e027b */
[----:B------:R-:W-:Y:S01]  /*2d20*/  IMAD R28, R28, 0x2, R123 ;  /* 0x000000021c1c7824 */ /* 0x000fe200078e027b */
[----:B--2---:R-:W-:-:S04]  /*2d30*/  LOP3.LUT R31, R31, 0xfffffffd, RZ, 0xc0, !PT ;  /* 0xfffffffd1f1f7812 */ /* 0x004fc800078ec0ff */
[----:B------:R-:W-:-:S05]  /*2d40*/  @P3 LOP3.LUT R31, R31, 0x2, RZ, 0xfc, !PT ;  /* 0x000000021f1f3812 */ /* 0x000fca00078efcff */
[----:B------:R0:W-:Y:S01]  /*2d50*/  STL [R1+0x38], R31 ;  /* 0x0000381f01007387 */ /* 0x0001e20000100800 */
[----:B------:R-:W-:Y:S05]  /*2d60*/  @!P2 BRA `(.L_x_458) ;  /* 0x000000780030a947 */ /* 0x000fea0003800000 */
[----:B------:R-:W-:Y:S01]  /*2d70*/  SHF.R.S32.HI R82, RZ, 0x1f, R81 ;  /* 0x0000001fff527819 */ /* 0x000fe20000011451 */
[----:B------:R-:W-:Y:S01]  /*2d80*/  ULDC.64 UR4, c[0x0][0x300] ;  /* 0x0000c00000047ab9 */ /* 0x000fe20000000a00 */
[----:B-----5:R-:W-:Y:S01]  /*2d90*/  SHF.R.S32.HI R83, RZ, 0x1f, R80 ;  /* 0x0000001fff537819 */ /* 0x020fe20000011450 */
[C---:B0-----:R-:W-:Y:S01]  /*2da0*/  IMAD.WIDE.U32 R12, R81.reuse, UR4, RZ ;  /* 0x00000004510c7c25 */ /* 0x041fe2000f8e00ff */
[----:B------:R-:W-:Y:S02]  /*2db0*/  ULDC.U8 UR6, c[0x0][0x410] ;  /* 0x0001040000067ab9 */ /* 0x000fe40000000000 */
[----:B------:R-:W-:Y:S01]  /*2dc0*/  ISETP.NE.AND P2, PT, RZ, UR6, PT ;  /* 0x00000006ff007c0c */ /* 0x000fe2000bf45270 */
[----:B------:R-:W-:Y:S02]  /*2dd0*/  IMAD R14, R82, UR4, RZ ;  /* 0x00000004520e7c24 */ /* 0x000fe4000f8e02ff */
[----:B------:R-:W-:Y:S02]  /*2de0*/  IMAD R84, R24, -0x60, R25 ;  /* 0xffffffa018547824 */ /* 0x000fe400078e0219 */
[----:B------:R-:W-:Y:S01]  /*2df0*/  IMAD R11, R81, UR5, R14 ;  /* 0x00000005510b7c24 */ /* 0x000fe2000f8e020e */
[----:B------:R-:W-:Y:S01]  /*2e00*/  ULDC.64 UR4, c[0x0][0x310] ;  /* 0x0000c40000047ab9 */ /* 0x000fe20000000a00 */
[----:B------:R-:W-:Y:S01]  /*2e10*/  IMAD R14, R130, R24, RZ ;  /* 0x00000018820e7224 */ /* 0x000fe200078e02ff */
[----:B------:R-:W-:Y:S01]  /*2e20*/  VIMNMX R84, R84, 0x60, PT ;  /* 0x0000006054547848 */ /* 0x000fe20003fe0100 */
[----:B------:R-:W-:-:S02]  /*2e30*/  IMAD R15, R83, UR4, RZ ;  /* 0x00000004530f7c24 */ /* 0x000fc4000f8e02ff */
[----:B------:R-:W-:Y:S01]  /*2e40*/  IMAD.IADD R13, R13, 0x1, R11 ;  /* 0x000000010d0d7824 */ /* 0x000fe200078e020b */
[----:B------:R-:W-:Y:S01]  /*2e50*/  SHF.R.S32.HI R11, RZ, 0x1f, R24 ;  /* 0x0000001fff0b7819 */ /* 0x000fe20000011418 */
[C---:B------:R-:W-:Y:S02]  /*2e60*/  IMAD R15, R80.reuse, UR5, R15 ;  /* 0x00000005500f7c24 */ /* 0x040fe4000f8e020f */
[----:B------:R-:W-:Y:S01]  /*2e70*/  IMAD.WIDE.U32 R12, R80, UR4, R12 ;  /* 0x00000004500c7c25 */ /* 0x000fe2000f8e000c */
[----:B------:R-:W-:-:S03]  /*2e80*/  ULDC.64 UR4, c[0x0][0x308] ;  /* 0x0000c20000047ab9 */ /* 0x000fc60000000a00 */
[----:B------:R-:W-:Y:S02]  /*2e90*/  IMAD.IADD R13, R13, 0x1, R15 ;  /* 0x000000010d0d7824 */ /* 0x000fe400078e020f */
[----:B------:R-:W-:Y:S02]  /*2ea0*/  IMAD R15, R131, R24, RZ ;  /* 0x00000018830f7224 */ /* 0x000fe400078e02ff */
[----:B------:R-:W-:-:S04]  /*2eb0*/  IMAD.WIDE.U32 R30, R162, UR4, R12 ;  /* 0x00000004a21e7c25 */ /* 0x000fc8000f8e000c */
[----:B------:R-:W-:Y:S01]  /*2ec0*/  IMAD R115, R162, UR5, R31 ;  /* 0x00000005a2737c24 */ /* 0x000fe2000f8e021f */
[----:B------:R-:W-:Y:S01]  /*2ed0*/  ULDC.64 UR4, c[0x0][0x2e8] ;  /* 0x0000ba0000047ab9 */ /* 0x000fe20000000a00 */
[C---:B------:R-:W-:Y:S01]  /*2ee0*/  IMAD R33, R11.reuse, R94, R14 ;  /* 0x0000005e0b217224 */ /* 0x040fe200078e020e */
[----:B------:R-:W-:Y:S01]  /*2ef0*/  LEA R118, P3, R30, UR4, 0x1 ;  /* 0x000000041e767c11 */ /* 0x000fe2000f8608ff */
[----:B------:R-:W-:Y:S02]  /*2f00*/  IMAD R35, R11, R88, R15 ;  /* 0x000000580b237224 */ /* 0x000fe400078e020f */
[----:B------:R-:W-:Y:S01]  /*2f10*/  IMAD.WIDE.U32 R14, R94, R24, RZ ;  /* 0x000000185e0e7225 */ /* 0x000fe200078e00ff */
[----:B------:R-:W-:-:S03]  /*2f20*/  LEA.HI.X R115, R30, UR5, R115, 0x1, P3 ;  /* 0x000000051e737c11 */ /* 0x000fc600098f0c73 */
[----:B------:R-:W-:-:S04]  /*2f30*/  IMAD.WIDE.U32 R12, R88, R24, RZ ;  /* 0x00000018580c7225 */ /* 0x000fc800078e00ff */
[----:B------:R-:W-:Y:S02]  /*2f40*/  IMAD.IADD R11, R15, 0x1, R33 ;  /* 0x000000010f0b7824 */ /* 0x000fe400078e0221 */
[----:B------:R-:W-:Y:S01]  /*2f50*/  IMAD.IADD R78, R13, 0x1, R35 ;  /* 0x000000010d4e7824 */ /* 0x000fe200078e0223 */
[----:B------:R-:W-:Y:S06]  /*2f60*/  @!P2 BRA `(.L_x_459) ;  /* 0x00000038006ca947 */ /* 0x000fec0003800000 */
[----:B------:R-:W-:Y:S01]  /*2f70*/  ISETP.GE.AND P3, PT, R166, R84, PT ;  /* 0x00000054a600720c */ /* 0x000fe20003f66270 */
[----:B------:R-:W-:Y:S01]  /*2f80*/  BSSY B1, `(.L_x_460) ;  /* 0x0000037000017945 */ /* 0x000fe20003800000 */
        /* <DEDUP_REMOVED lines=12> */
[----:B------:R-:W-:Y:S01]  /*3050*/  CS2R R76, SRZ ;  /* 0x00000000004c7805 */ /* 0x000fe2000001ff00 */
[----:B------:R-:W-:Y:S06]  /*3060*/  @P3 BRA `(.L_x_461) ;  /* 0x0000000000a03947 */ /* 0x000fec0003800000 */
[----:B------:R-:W-:Y:S01]  /*3070*/  IADD3 R33, P2, R98, R14, RZ ;  /* 0x0000000e62217210 */ /* 0x000fe20007f5e0ff */
[----:B------:R-:W-:Y:S01]  /*3080*/  ULDC.64 UR4, c[0x0][0x3e8] ;  /* 0x0000fa0000047ab9 */ /* 0x000fe20000000a00 */
[----:B------:R-:W-:Y:S02]  /*3090*/  CS2R R74, SRZ ;  /* 0x00000000004a7805 */ /* 0x000fe4000001ff00 */
[----:B------:R-:W-:Y:S02]  /*30a0*/  CS2R R76, SRZ ;  /* 0x00000000004c7805 */ /* 0x000fe4000001ff00 */
[----:B------:R-:W-:Y:S02]  /*30b0*/  IADD3.X R34, R11, R106, RZ, P2, !PT ;  /* 0x0000006a0b227210 */ /* 0x000fe400017fe4ff */
[----:B------:R-:W-:-:S04]  /*30c0*/  LEA R32, P2, R33, UR4, 0x1 ;  /* 0x0000000421207c11 */ /* 0x000fc8000f8408ff */
[----:B------:R-:W-:Y:S01]  /*30d0*/  LEA.HI.X R33, R33, UR5, R34, 0x1, P2 ;  /* 0x0000000521217c11 */ /* 0x000fe200090f0c22 */
[----:B------:R-:W-:Y:S01]  /*30e0*/  ULDC.64 UR4, c[0x0][0x400] ;  /* 0x0001000000047ab9 */ /* 0x000fe20000000a00 */
[----:B------:R-:W-:-:S05]  /*30f0*/  IADD3 R35, P2, R92, R12, RZ ;  /* 0x0000000c5c237210 */ /* 0x000fca0007f5e0ff */
[----:B------:R-:W-:Y:S01]  /*3100*/  IMAD.X R36, R78, 0x1, R105, P2 ;  /* 0x000000014e247824 */ /* 0x000fe200010e0669 */
[----:B------:R-:W-:-:S04]  /*3110*/  LEA R34, P2, R35, UR4, 0x1 ;  /* 0x0000000423227c11 */ /* 0x000fc8000f8408ff */
[----:B------:R-:W-:Y:S02]  /*3120*/  LEA.HI.X R35, R35, UR5, R36, 0x1, P2 ;  /* 0x0000000523237c11 */ /* 0x000fe400090f0c24 */
[----:B------:R-:W-:Y:S02]  /*3130*/  ISETP.GE.AND P2, PT, R160, R124, PT ;  /* 0x0000007ca000720c */ /* 0x000fe40003f46270 */
[----:B------:R-:W-:Y:S02]  /*3140*/  CS2R R70, SRZ ;  /* 0x0000000000467805 */ /* 0x000fe4000001ff00 */
[----:B------:R-:W-:-:S09]  /*3150*/  CS2R R72, SRZ ;  /* 0x0000000000487805 */ /* 0x000fd2000001ff00 */
[----:B------:R0:W5:Y:S04]  /*3160*/  @!P2 LDG.E.64 R74, desc[UR56][R32.64] ;  /* 0x00000038204aa981 */ /* 0x000168000c1e1b00 */
[----:B------:R0:W5:Y:S01]  /*3170*/  @!P2 LDG.E.64 R76, desc[UR56][R34.64] ;  /* 0x00000038224ca981 */ /* 0x000162000c1e1b00 */
        /* <DEDUP_REMOVED lines=20> */
[----:B------:R-:W-:-:S13]  /*32c0*/  ISETP.GE.AND P2, PT, R173, R124, PT ;  /* 0x0000007cad00720c */ /* 0x000fda0003f46270 */
[----:B------:R0:W5:Y:S04]  /*32d0*/  @!P2 LDG.E.64 R54, desc[UR56][R32.64+0xa0] ;  /* 0x0000a0382036a981 */ /* 0x000168000c1e1b00 */
[----:B------:R0:W5:Y:S02]  /*32e0*/  @!P2 LDG.E.64 R56, desc[UR56][R34.64+0xa0] ;  /* 0x0000a0382238a981 */ /* 0x000164000c1e1b00 */
.L_x_461:
[----:B------:R-:W-:Y:S05]  /*32f0*/  BSYNC B1 ;  /* 0x0000000000017941 */ /* 0x000fea0003800000 */
.L_x_460:
[----:B0-----:R-:W-:Y:S01]  /*3300*/  VIADD R32, R166, 0x40 ;  /* 0x00000040a6207836 */ /* 0x001fe20000000000 */
[----:B------:R-:W-:Y:S01]  /*3310*/  BSSY B1, `(.L_x_462) ;  /* 0x0000036000017945 */ /* 0x000fe20003800000 */
[----:B------:R-:W-:Y:S02]  /*3320*/  CS2R R34, SRZ ;  /* 0x0000000000227805 */ /* 0x000fe4000001ff00 */
[----:B------:R-:W-:Y:S02]  /*3330*/  CS2R R38, SRZ ;  /* 0x0000000000267805 */ /* 0x000fe4000001ff00 */
[----:B------:R-:W-:Y:S02]  /*3340*/  CS2R R42, SRZ ;  /* 0x00000000002a7805 */ /* 0x000fe4000001ff00 */
[----:B------:R-:W-:Y:S02]  /*3350*/  ISETP.GE.AND P4, PT, R32, R84, PT ;  /* 0x000000542000720c */ /* 0x000fe40003f86270 */
        /* <DEDUP_REMOVED lines=8> */
[----:B------:R-:W-:Y:S06]  /*33e0*/  @P4 BRA `(.L_x_463) ;  /* 0x0000000000a04947 */ /* 0x000fec0003800000 */
[----:B------:R-:W-:Y:S01]  /*33f0*/  IADD3 R15, P2, P5, R98, R14, R108 ;  /* 0x0000000e620f7210 */ /* 0x000fe20007d5e06c */
[----:B------:R-:W-:Y:S01]  /*3400*/  ULDC.64 UR4, c[0x0][0x3e8] ;  /* 0x0000fa0000047ab9 */ /* 0x000fe20000000a00 */
[----:B------:R-:W-:Y:S02]  /*3410*/  CS2R R50, SRZ ;  /* 0x0000000000327805 */ /* 0x000fe4000001ff00 */
[----:B------:R-:W-:Y:S02]  /*3420*/  CS2R R52, SRZ ;  /* 0x0000000000347805 */ /* 0x000fe4000001ff00 */
[----:B------:R-:W-:Y:S02]  /*3430*/  IADD3.X R30, R106, R11, R107, P2, P5 ;  /* 0x0000000b6a1e7210 */ /* 0x000fe400017ea46b */
[----:B------:R-:W-:-:S04]  /*3440*/  IADD3 R13, P2, P5, R92, R12, R110 ;  /* 0x0000000c5c0d7210 */ /* 0x000fc80007d5e06e */
[----:B------:R-:W-:Y:S02]  /*3450*/  IADD3.X R78, R105, R78, R109, P2, P5 ;  /* 0x0000004e694e7210 */ /* 0x000fe400017ea46d */
[----:B------:R-:W-:-:S04]  /*3460*/  LEA R14, P2, R15, UR4, 0x1 ;  /* 0x000000040f0e7c11 */ /* 0x000fc8000f8408ff */
[----:B------:R-:W-:Y:S01]  /*3470*/  LEA.HI.X R15, R15, UR5, R30, 0x1, P2 ;  /* 0x000000050f0f7c11 */ /* 0x000fe200090f0c1e */
[----:B------:R-:W-:Y:S02]  /*3480*/  ULDC.64 UR4, c[0x0][0x400] ;  /* 0x0001000000047ab9 */ /* 0x000fe40000000a00 */
        /* <DEDUP_REMOVED lines=30> */
.L_x_463:
[----:B------:R-:W-:Y:S05]  /*3670*/  BSYNC B1 ;  /* 0x0000000000017941 */ /* 0x000fea0003800000 */
.L_x_462:
[----:B0----5:R-:W-:Y:S01]  /*3680*/  IMAD.MOV.U32 R12, RZ, RZ, R54 ;  /* 0x000000ffff0c7224 */ /* 0x021fe200078e0036 */
[----:B------:R-:W-:Y:S01]  /*3690*/  UISETP.NE.AND UP0, UPT, UR58, 0x3, UPT ;  /* 0x000000033a00788c */ /* 0x000fe2000bf05270 */
[----:B------:R-:W-:Y:S02]  /*36a0*/  IMAD.MOV.U32 R11, RZ, RZ, R55 ;  /* 0x000000ffff0b7224 */ /* 0x000fe400078e0037 */
[----:B------:R-:W-:Y:S02]  /*36b0*/  IMAD.MOV.U32 R14, RZ, RZ, R58 ;  /* 0x000000ffff0e7224 */ /* 0x000fe400078e003a */
[----:B------:R-:W-:Y:S01]  /*36c0*/  IMAD.MOV.U32 R13, RZ, RZ, R59 ;  /* 0x000000ffff0d7224 */ /* 0x000fe200078e003b */
[----:B------:R-:W-:Y:S01]  /*36d0*/  PRMT R157, R12, 0x5410, R11 ;  /* 0x000054100c9d7816 */ /* 0x000fe2000000000b */
[----:B------:R-:W-:Y:S01]  /*36e0*/  IMAD.MOV.U32 R12, RZ, RZ, R62 ;  /* 0x000000ffff0c7224 */ /* 0x000fe200078e003e */
[----:B------:R-:W-:Y:S01]  /*36f0*/  PLOP3.LUT P2, PT, PT, PT, UP0, 0x80, 0x0 ;  /* 0x000000000000781c */ /* 0x000fe20003f4f008 */
[----:B------:R-:W-:Y:S01]  /*3700*/  IMAD.MOV.U32 R11, RZ, RZ, R63 ;  /* 0x000000ffff0b7224 */ /* 0x000fe200078e003f */
[----:B------:R-:W-:Y:S01]  /*3710*/  PRMT R182, R13, 0x5410, R14 ;  /* 0x000054100db67816 */ /* 0x000fe2000000000e */
        /* <DEDUP_REMOVED lines=9> */
[----:B------:R-:W-:-:S02]  /*37b0*/  PRMT R195, R195, 0x5410, R11 ;  /* 0x00005410c3c37816 */ /* 0x000fc4000000000b */
[----:B------:R-:W-:Y:S02]  /*37c0*/  MOV R11, R74 ;  /* 0x0000004a000b7202 */ /* 0x000fe40000000f00 */
[----:B------:R-:W-:Y:S01]  /*37d0*/  PRMT R148, R148, 0x5410, R12 ;  /* 0x0000541094947816 */ /* 0x000fe2000000000c */
[----:B------:R-:W-:Y:S01]  /*37e0*/  IMAD.MOV.U32 R12, RZ, RZ, R56 ;  /* 0x000000ffff0c7224 */ /* 0x000fe200078e0038 */
[----:B------:R-:W-:Y:S01]  /*37f0*/  PRMT R147, R147, 0x5410, R11 ;  /* 0x0000541093937816 */ /* 0x000fe2000000000b */
[----:B------:R-:W-:Y:S01]  /*3800*/  IMAD.MOV.U32 R11, RZ, RZ, R57 ;  /* 0x000000ffff0b7224 */ /* 0x000fe200078e0039 */
[----:B------:R-:W-:-:S04]  /*3810*/  PRMT R198, R198, 0x5410, R14 ;  /* 0x00005410c6c67816 */ /* 0x000fc8000000000e */
[----:B------:R-:W-:Y:S01]  /*3820*/  PRMT R158, R12, 0x5410, R11 ;  /* 0x000054100c9e7816 */ /* 0x000fe2000000000b */
[----:B------:R-:W-:Y:S02]  /*3830*/  IMAD.MOV.U32 R12, RZ, RZ, R60 ;  /* 0x000000ffff0c7224 */ /* 0x000fe400078e003c */
[----:B------:R-:W-:-:S05]  /*3840*/  IMAD.MOV.U32 R11, RZ, RZ, R61 ;  /* 0x000000ffff0b7224 */ /* 0x000fca00078e003d */
[----:B------:R-:W-:Y:S01]  /*3850*/  PRMT R159, R11, 0x5410, R12 ;  /* 0x000054100b9f7816 */ /* 0x000fe2000000000c */
[----:B------:R-:W-:Y:S02]  /*3860*/  IMAD.MOV.U32 R11, RZ, RZ, R65 ;  /* 0x000000ffff0b7224 */ /* 0x000fe400078e0041 */
[----:B------:R-:W-:-:S03]  /*3870*/  IMAD.MOV.U32 R12, RZ, RZ, R64 ;  /* 0x000000ffff0c7224 */ /* 0x000fc600078e0040 */
[----:B------:R-:W-:Y:S01]  /*3880*/  PRMT R194, R11, 0x7610, R194 ;  /* 0x000076100bc27816 */ /* 0x000fe200000000c2 */
[----:B------:R-:W-:Y:S01]  /*3890*/  IMAD.MOV.U32 R11, RZ, RZ, R68 ;  /* 0x000000ffff0b7224 */ /* 0x000fe200078e0044 */
[----:B------:R-:W-:Y:S01]  /*38a0*/  PRMT R193, R193, 0x5410, R12 ;  /* 0x00005410c1c17816 */ /* 0x000fe2000000000c */
[----:B------:R-:W-:-:S03]  /*38b0*/  IMAD.MOV.U32 R12, RZ, RZ, R69 ;  /* 0x000000ffff0c7224 */ /* 0x000fc600078e0045 */
[----:B------:R-:W-:Y:S01]  /*38c0*/  PRMT R195, R11, 0x7610, R195 ;  /* 0x000076100bc37816 */ /* 0x000fe200000000c3 */
[----:B------:R-:W-:Y:S01]  /*38d0*/  IMAD.MOV.U32 R11, RZ, RZ, R72 ;  /* 0x000000ffff0b7224 */ /* 0x000fe200078e0048 */
[----:B------:R-:W-:Y:S01]  /*38e0*/  PRMT R196, R12, 0x7610, R196 ;  /* 0x000076100cc47816 */ /* 0x000fe200000000c4 */
[----:B------:R-:W-:-:S03]  /*38f0*/  IMAD.MOV.U32 R12, RZ, RZ, R73 ;  /* 0x000000ffff0c7224 */ /* 0x000fc600078e0049 */
[----:B------:R-:W-:Y:S01]  /*3900*/  PRMT R197, R11, 0x7610, R197 ;  /* 0x000076100bc57816 */ /* 0x000fe200000000c5 */
[----:B------:R-:W-:Y:S01]  /*3910*/  IMAD.MOV.U32 R11, RZ, RZ, R76 ;  /* 0x000000ffff0b7224 */ /* 0x000fe200078e004c */
[----:B------:R-:W-:Y:S02]  /*3920*/  PRMT R198, R12, 0x7610, R198 ;  /* 0x000076100cc67816 */ /* 0x000fe400000000c6 */
[----:B------:R-:W-:Y:S02]  /*3930*/  MOV R12, R77 ;  /* 0x0000004d000c7202 */ /* 0x000fe40000000f00 */
[----:B------:R-:W-:Y:S01]  /*3940*/  PRMT R147, R11, 0x7610, R147 ;  /* 0x000076100b937816 */ /* 0x000fe20000000093 */
[----:B------:R-:W-:Y:S01]  /*3950*/  IMAD.MOV.U32 R11, RZ, RZ, R31 ;  /* 0x000000ffff0b7224 */ /* 0x000fe200078e001f */
[----:B------:R-:W-:Y:S01]  /*3960*/  PRMT R149, R149, 0x5410, R12 ;  /* 0x0000541095957816 */ /* 0x000fe2000000000c */
[----:B------:R-:W-:-:S05]  /*3970*/  IMAD.MOV.U32 R12, RZ, RZ, R30 ;  /* 0x000000ffff0c7224 */ /* 0x000fca00078e001e */
[----:B------:R-:W-:Y:S01]  /*3980*/  PRMT R79, R12, 0x5410, R11 ;  /* 0x000054100c4f7816 */ /* 0x000fe2000000000b */
[----:B------:R-:W-:Y:S02]  /*3990*/  IMAD.MOV.U32 R12, RZ, RZ, R34 ;  /* 0x000000ffff0c7224 */ /* 0x000fe400078e0022 */
        /* <DEDUP_REMOVED lines=14> */
[----:B------:R-:W-:Y:S01]  /*3a80*/  IMAD.MOV.U32 R11, RZ, RZ, R33 ;  /* 0x000000ffff0b7224 */ /* 0x000fe200078e0021 */
[----:B------:R-:W-:-:S04]  /*3a90*/  MOV R12, R32 ;  /* 0x00000020000c7202 */ /* 0x000fc80000000f00 */
[----:B------:R-:W-:Y:S01]  /*3aa0*/  PRMT R116, R12, 0x5410, R11 ;  /* 0x000054100c747816 */ /* 0x000fe2000000000b */
[----:B------:R-:W-:Y:S02]  /*3ab0*/  IMAD.MOV.U32 R12, RZ, RZ, R36 ;  /* 0x000000ffff0c7224 */ /* 0x000fe400078e0024 */
[----:B------:R-:W-:-:S05]  /*3ac0*/  IMAD.MOV.U32 R11, RZ, RZ, R37 ;  /* 0x000000ffff0b7224 */ /* 0x000fca00078e0025 */
[----:B------:R-:W-:Y:S01]  /*3ad0*/  PRMT R135, R12, 0x5410, R11 ;  /* 0x000054100c877816 */ /* 0x000fe2000000000b */
[----:B------:R-:W-:Y:S02]  /*3ae0*/  IMAD.MOV.U32 R12, RZ, RZ, R40 ;  /* 0x000000ffff0c7224 */ /* 0x000fe400078e0028 */
[----:B------:R-:W-:-:S05]  /*3af0*/  IMAD.MOV.U32 R11, RZ, RZ, R41 ;  /* 0x000000ffff0b7224 */ /* 0x000fca00078e0029 */
[----:B------:R-:W-:Y:S01]  /*3b00*/  PRMT R144, R12, 0x5410, R11 ;  /* 0x000054100c907816 */ /* 0x000fe2000000000b */
        /* <DEDUP_REMOVED lines=12> */
[----:B------:R-:W-:Y:S06]  /*3bd0*/  @!P2 BRA `(.L_x_464) ;  /* 0x000000000004a947 */ /* 0x000fec0003800000 */
[----:B------:R-:W-:Y:S01]  /*3be0*/  BPT.TRAP 0x1 ;  /* 0x000000040000795c */ /* 0x000fe20000300000 */
.L_x_464:
[----:B------:R-:W-:Y:S01]  /*3bf0*/  IMAD R85, R18, 0x8, R2 ;  /* 0x0000000812557824 */ /* 0x000fe200078e0202 */
[----:B------:R-:W-:Y:S01]  /*3c00*/  SHF.L.U32 R86, R167, 0x1f, RZ ;  /* 0x0000001fa7567819 */ /* 0x000fe200000006ff */
[----:B------:R-:W-:Y:S03]  /*3c10*/  BSSY B1, `(.L_x_465) ;  /* 0x0000003000017945 */ /* 0x000fe60003800000 */
[----:B------:R-:W0:Y:S02]  /*3c20*/  SYNCS.PHASECHK.TRANS64.TRYWAIT P5, [R85+URZ+0x2a890], R86 ;  /* 0x02a89056550075a7 */ /* 0x000e2400080a017f */
[----:B0-----:R-:W-:Y:S05]  /*3c30*/  @!P5 BRA `(.L_x_466) ;  /* 0x000001d80008d947 */ /* 0x001fea0003800000 */
.L_x_791:
[----:B------:R-:W-:Y:S05]  /*3c40*/  BSYNC B1 ;  /* 0x0000000000017941 */ /* 0x000fea0003800000 */
.L_x_465:
[----:B------:R-:W-:-:S03]  /*3c50*/  UMOV UR4, 0xffffffff ;  /* 0xffffffff00047882 */ /* 0x000fc60000000000 */
[----:B------:R-:W-:Y:S05]  /*3c60*/  BRA.DIV UR4, `(.L_x_467) ;  /* 0x000001da04107947 */ /* 0x000fea000b800000 */
[----:B------:R1:W2:Y:S04]  /*3c70*/  SHFL.IDX PT, R78, R115, RZ, 0x1c1f ;  /* 0x001c1fff734e7589 */ /* 0x0002a800000e0000 */
[----:B------:R1:W3:Y:S02]  /*3c80*/  SHFL.IDX PT, R11, R118, RZ, 0x1c1f ;  /* 0x001c1fff760b7589 */ /* 0x0002e400000e0000 */
.L_x_795:
[----:B------:R-:W-:Y:S04]  /*3c90*/  BSSY B1, `(.L_x_468) ;  /* 0x0000166000017945 */ /* 0x000fe80003800000 */
[----:B------:R-:W-:Y:S05]  /*3ca0*/  @P3 BRA `(.L_x_469) ;  /* 0x0000001400903947 */ /* 0x000fea0003800000 */
[----:B------:R-:W-:Y:S01]  /*3cb0*/  ISETP.NE.AND P3, PT, R9, RZ, PT ;  /* 0x000000ff0900720c */ /* 0x000fe20003f65270 */
[----:B------:R-:W-:-:S12]  /*3cc0*/  BSSY B2, `(.L_x_470) ;  /* 0x0000039000027945 */ /* 0x000fd80003800000 */
[----:B------:R-:W-:Y:S05]  /*3cd0*/  @!P3 BRA `(.L_x_471) ;  /* 0x0000000000dcb947 */ /* 0x000fea0003800000 */
[----:B------:R4:W0:Y:S01]  /*3ce0*/  LDS.128 R12, [R29] ;  /* 0x000000001d0c7984 */ /* 0x0008220000000c00 */
[----:B------:R-:W-:Y:S01]  /*3cf0*/  ISETP.GE.AND P3, PT, R160, R124, PT ;  /* 0x0000007ca000720c */ /* 0x000fe20003f66270 */
[----:B------:R-:W-:-:S12]  /*3d00*/  BSSY B3, `(.L_x_472) ;  /* 0x0000031000037945 */ /* 0x000fd80003800000 */
[----:B----4-:R-:W-:Y:S05]  /*3d10*/  @P3 BRA `(.L_x_473) ;  /* 0x0000000000bc3947 */ /* 0x010fea0003800000 */
[--C-:B------:R-:W-:Y:S02]  /*3d20*/  SHF.R.U64 R74, R74, 0x10, R75.reuse ;  /* 0x000000104a4a7819 */ /* 0x100fe4000000124b */
[----:B------:R-:W-:Y:S02]  /*3d30*/  SHF.R.U32.HI R146, RZ, 0x10, R75 ;  /* 0x00000010ff927819 */ /* 0x000fe4000001164b */
[--C-:B------:R-:W-:Y:S02]  /*3d40*/  SHF.R.U64 R75, R76, 0x10, R77.reuse ;  /* 0x000000104c4b7819 */ /* 0x100fe4000000124d */
[----:B------:R-:W-:Y:S02]  /*3d50*/  SHF.R.U32.HI R76, RZ, 0x10, R77 ;  /* 0x00000010ff4c7819 */ /* 0x000fe4000001164d */
[----:B------:R-:W-:Y:S02]  /*3d60*/  PRMT R77, R147, 0x5410, R75 ;  /* 0x00005410934d7816 */ /* 0x000fe4000000004b */
[----:B------:R-:W-:-:S02]  /*3d70*/  PRMT R146, R148, 0x5432, R146 ;  /* 0x0000543294927816 */ /* 0x000fc40000000092 */
[----:B------:R-:W-:Y:S02]  /*3d80*/  PRMT R75, R149, 0x5432, R76 ;  /* 0x00005432954b7816 */ /* 0x000fe4000000004c */
[----:B------:R-:W-:Y:S02]  /*3d90*/  PRMT R74, R147, 0x5432, R74 ;  /* 0x00005432934a7816 */ /* 0x000fe4000000004a */
[----:B0-----:R-:W-:Y:S02]  /*3da0*/  LOP3.LUT R149, R13, 0xffff0000, RZ, 0xc0, !PT ;  /* 0xffff00000d957812 */ /* 0x001fe400078ec0ff */
[C---:B------:R-:W-:Y:S01]  /*3db0*/  LOP3.LUT R148, R77.reuse, 0xffff0000, RZ, 0xc0, !PT ;  /* 0xffff00004d947812 */ /* 0x040fe200078ec0ff */
[----:B------:R-:W-:Y:S01]  /*3dc0*/  IMAD.U32 R77, R77, 0x10000, RZ ;  /* 0x000100004d4d7824 */ /* 0x000fe200078e00ff */
[----:B------:R-:W-:Y:S02]  /*3dd0*/  SHF.L.U32 R147, R13, 0x10, RZ ;  /* 0x000000100d937819 */ /* 0x000fe400000006ff */
[C---:B------:R-:W-:Y:S01]  /*3de0*/  LOP3.LUT R13, R74.reuse, 0xffff0000, RZ, 0xc0, !PT ;  /* 0xffff00004a0d7812 */ /* 0x040fe200078ec0ff */
[----:B------:R-:W-:Y:S01]  /*3df0*/  FMUL.FTZ R76, R149, R148 ;  /* 0x00000094954c7220 */ /* 0x000fe20000410000 */
[----:B------:R-:W-:-:S03]  /*3e00*/  IMAD.U32 R74, R74, 0x10000, RZ ;  /* 0x000100004a4a7824 */ /* 0x000fc600078e00ff */
[-C--:B------:R-:W-:Y:S01]  /*3e10*/  FFMA.FTZ R76, R147, R13.reuse, -R76 ;  /* 0x0000000d934c7223 */ /* 0x080fe2000001084c */
[----:B------:R-:W-:Y:S01]  /*3e20*/  FMUL.FTZ R13, R149, R13 ;  /* 0x0000000d950d7220 */ /* 0x000fe20000410000 */
[C---:B------:R-:W-:Y:S01]  /*3e30*/  IMAD.U32 R149, R146.reuse, 0x10000, RZ ;  /* 0x0001000092957824 */ /* 0x040fe200078e00ff */
[----:B------:R-:W-:Y:S02]  /*3e40*/  LOP3.LUT R146, R146, 0xffff0000, RZ, 0xc0, !PT ;  /* 0xffff000092927812 */ /* 0x000fe400078ec0ff */
[----:B------:R-:W-:Y:S01]  /*3e50*/  FFMA.FTZ R13, R147, R148, R13 ;  /* 0x00000094930d7223 */ /* 0x000fe2000001000d */
[C---:B------:R-:W-:Y:S01]  /*3e60*/  LOP3.LUT R148, R14.reuse, 0xffff0000, RZ, 0xc0, !PT ;  /* 0xffff00000e947812 */ /* 0x040fe200078ec0ff */
[C---:B------:R-:W-:Y:S01]  /*3e70*/  IMAD.U32 R147, R75.reuse, 0x10000, RZ ;  /* 0x000100004b937824 */ /* 0x040fe200078e00ff */
[----:B------:R-:W-:Y:S01]  /*3e80*/  LOP3.LUT R75, R75, 0xffff0000, RZ, 0xc0, !PT ;  /* 0xffff00004b4b7812 */ /* 0x000fe200078ec0ff */
[----:B------:R-:W-:Y:S01]  /*3e90*/  IMAD.U32 R14, R14, 0x10000, RZ ;  /* 0x000100000e0e7824 */ /* 0x000fe200078e00ff */
[----:B------:R-:W-:Y:S01]  /*3ea0*/  F2FP.BF16.F32.PACK_AB R13, R13, R76 ;  /* 0x0000004c0d0d723e */ /* 0x000fe200000010ff */
[C---:B------:R-:W-:Y:S01]  /*3eb0*/  FMUL.FTZ R150, R148.reuse, R147 ;  /* 0x0000009394967220 */ /* 0x040fe20000410000 */
[----:B------:R-:W-:-:S03]  /*3ec0*/  FMUL.FTZ R148, R148, R149 ;  /* 0x0000009594947220 */ /* 0x000fc60000410000 */
[C---:B------:R-:W-:Y:S01]  /*3ed0*/  FFMA.FTZ R150, R14.reuse, R149, -R150 ;  /* 0x000000950e967223 */ /* 0x040fe20000010896 */
[----:B------:R-:W-:Y:S01]  /*3ee0*/  FFMA.FTZ R148, R14, R147, R148 ;  /* 0x000000930e947223 */ /* 0x000fe20000010094 */
[C---:B------:R-:W-:Y:S01]  /*3ef0*/  LOP3.LUT R14, R15.reuse, 0xffff0000, RZ, 0xc0, !PT ;  /* 0xffff00000f0e7812 */ /* 0x040fe200078ec0ff */
[----:B------:R-:W-:-:S03]  /*3f00*/  IMAD.U32 R15, R15, 0x10000, RZ ;  /* 0x000100000f0f7824 */ /* 0x000fc600078e00ff */
        /* <DEDUP_REMOVED lines=11> */
[----:B------:R-:W-:-:S05]  /*3fc0*/  FFMA.FTZ R15, R12, R77, R15 ;  /* 0x0000004d0c0f7223 */ /* 0x000fca000001000f */
[----:B------:R-:W-:Y:S01]  /*3fd0*/  F2FP.BF16.F32.PACK_AB R75, R15, R75 ;  /* 0x0000004b0f4b723e */ /* 0x000fe200000010ff */
[----:B------:R-:W-:Y:S02]  /*3fe0*/  IMAD.MOV.U32 R15, RZ, RZ, R14 ;  /* 0x000000ffff0f7224 */ /* 0x000fe400078e000e */
[----:B------:R-:W-:Y:S02]  /*3ff0*/  IMAD.MOV.U32 R14, RZ, RZ, R148 ;  /* 0x000000ffff0e7224 */ /* 0x000fe400078e0094 */
[----:B------:R-:W-:-:S07]  /*4000*/  IMAD.MOV.U32 R12, RZ, RZ, R75 ;  /* 0x000000ffff0c7224 */ /* 0x000fce00078e004b */
.L_x_473:
[----:B------:R-:W-:Y:S05]  /*4010*/  BSYNC B3 ;  /* 0x0000000000037941 */ /* 0x000fea0003800000 */
.L_x_472:
[----:B---3--:R-:W-:-:S04]  /*4020*/  LEA R74, P3, R16, R11, 0x1 ;  /* 0x0000000b104a7211 */ /* 0x008fc800078608ff */
[----:B--2---:R-:W-:-:S05]  /*4030*/  LEA.HI.X R75, R16, R78, R17, 0x1, P3 ;  /* 0x0000004e104b7211 */ /* 0x004fca00018f0c11 */
[----:B0-----:R4:W-:Y:S04]  /*4040*/  ST.E.128 desc[UR56][R74.64], R12 ;  /* 0x0000000c4a007985 */ /* 0x0019e8000c101d38 */
.L_x_471:
[----:B------:R-:W-:Y:S05]  /*4050*/  BSYNC B2 ;  /* 0x0000000000027941 */ /* 0x000fea0003800000 */
.L_x_470:
[----:B------:R-:W-:Y:S01]  /*4060*/  ISETP.NE.AND P3, PT, R26, RZ, PT ;  /* 0x000000ff1a00720c */ /* 0x000fe20003f65270 */
[----:B------:R-:W-:-:S12]  /*4070*/  BSSY B2, `(.L_x_474) ;  /* 0x000003b000027945 */ /* 0x000fd80003800000 */
[----:B------:R-:W-:Y:S05]  /*4080*/  @!P3 BRA `(.L_x_475) ;  /* 0x0000000000e4b947 */ /* 0x000fea0003800000 */
[----:B----4-:R4:W0:Y:S01]  /*4090*/  LDS.128 R12, [R28] ;  /* 0x000000001c0c7984 */ /* 0x0108220000000c00 */
[----:B------:R-:W-:Y:S01]  /*40a0*/  ISETP.GE.AND P3, PT, R170, R124, PT ;  /* 0x0000007caa00720c */ /* 0x000fe20003f66270 */
[----:B------:R-:W-:-:S12]  /*40b0*/  BSSY B3, `(.L_x_476) ;  /* 0x0000031000037945 */ /* 0x000fd80003800000 */
[----:B----4-:R-:W-:Y:S05]  /*40c0*/  @P3 BRA `(.L_x_477) ;  /* 0x0000000000bc3947 */ /* 0x010fea0003800000 */
[--C-:B------:R-:W-:Y:S01]  /*40d0*/  SHF.R.U64 R70, R70, 0x10, R71.reuse ;  /* 0x0000001046467819 */ /* 0x100fe20000001247 */
[----:B0-----:R-:W-:Y:S01]  /*40e0*/  IMAD.U32 R75, R13, 0x10000, RZ ;  /* 0x000100000d4b7824 */ /* 0x001fe200078e00ff */
[----:B------:R-:W-:Y:S02]  /*40f0*/  SHF.R.U32.HI R74, RZ, 0x10, R71 ;  /* 0x00000010ff4a7819 */ /* 0x000fe40000011647 */
[--C-:B------:R-:W-:Y:S02]  /*4100*/  SHF.R.U64 R71, R72, 0x10, R73.reuse ;  /* 0x0000001048477819 */ /* 0x100fe40000001249 */
[----:B------:R-:W-:Y:S02]  /*4110*/  SHF.R.U32.HI R72, RZ, 0x10, R73 ;  /* 0x00000010ff487819 */ /* 0x000fe40000011649 */
[C---:B------:R-:W-:Y:S02]  /*4120*/  PRMT R73, R197.reuse, 0x5410, R71 ;  /* 0x00005410c5497816 */ /* 0x040fe40000000047 */
[----:B------:R-:W-:-:S02]  /*4130*/  PRMT R70, R197, 0x5432, R70 ;  /* 0x00005432c5467816 */ /* 0x000fc40000000046 */
[----:B------:R-:W-:Y:S02]  /*4140*/  LOP3.LUT R77, R13, 0xffff0000, RZ, 0xc0, !PT ;  /* 0xffff00000d4d7812 */ /* 0x000fe400078ec0ff */
[C---:B------:R-:W-:Y:S01]  /*4150*/  LOP3.LUT R76, R73.reuse, 0xffff0000, RZ, 0xc0, !PT ;  /* 0xffff0000494c7812 */ /* 0x040fe200078ec0ff */
[----:B------:R-:W-:Y:S01]  /*4160*/  IMAD.U32 R73, R73, 0x10000, RZ ;  /* 0x0001000049497824 */ /* 0x000fe200078e00ff */
[----:B------:R-:W-:Y:S02]  /*4170*/  PRMT R71, R198, 0x5410, R72 ;  /* 0x00005410c6477816 */ /* 0x000fe40000000048 */
[----:B------:R-:W-:Y:S01]  /*4180*/  LOP3.LUT R13, R70, 0xffff0000, RZ, 0xc0, !PT ;  /* 0xffff0000460d7812 */ /* 0x000fe200078ec0ff */
[----:B------:R-:W-:Y:S01]  /*4190*/  FMUL.FTZ R72, R77, R76 ;  /* 0x0000004c4d487220 */ /* 0x000fe20000410000 */
[----:B------:R-:W-:Y:S01]  /*41a0*/  PRMT R74, R198, 0x5432, R74 ;  /* 0x00005432c64a7816 */ /* 0x000fe2000000004a */
[----:B------:R-:W-:Y:S02]  /*41b0*/  IMAD.U32 R70, R70, 0x10000, RZ ;  /* 0x0001000046467824 */ /* 0x000fe400078e00ff */
[-C--:B------:R-:W-:Y:S01]  /*41c0*/  FFMA.FTZ R72, R75, R13.reuse, -R72 ;  /* 0x0000000d4b487223 */ /* 0x080fe20000010848 */
[----:B------:R-:W-:Y:S01]  /*41d0*/  FMUL.FTZ R13, R77, R13 ;  /* 0x0000000d4d0d7220 */ /* 0x000fe20000410000 */
[C---:B------:R-:W-:Y:S01]  /*41e0*/  IMAD.U32 R77, R74.reuse, 0x10000, RZ ;  /* 0x000100004a4d7824 */ /* 0x040fe200078e00ff */
[----:B------:R-:W-:-:S02]  /*41f0*/  LOP3.LUT R74, R74, 0xffff0000, RZ, 0xc0, !PT ;  /* 0xffff00004a4a7812 */ /* 0x000fc400078ec0ff */
[----:B------:R-:W-:Y:S01]  /*4200*/  FFMA.FTZ R13, R75, R76, R13 ;  /* 0x0000004c4b0d7223 */ /* 0x000fe2000001000d */
[C---:B------:R-:W-:Y:S01]  /*4210*/  LOP3.LUT R76, R14.reuse, 0xffff0000, RZ, 0xc0, !PT ;  /* 0xffff00000e4c7812 */ /* 0x040fe200078ec0ff */
[C---:B------:R-:W-:Y:S01]  /*4220*/  IMAD.U32 R75, R71.reuse, 0x10000, RZ ;  /* 0x00010000474b7824 */ /* 0x040fe200078e00ff */
[----:B------:R-:W-:Y:S02]  /*4230*/  SHF.L.U32 R14, R14, 0x10, RZ ;  /* 0x000000100e0e7819 */ /* 0x000fe400000006ff */
[----:B------:R-:W-:Y:S01]  /*4240*/  LOP3.LUT R71, R71, 0xffff0000, RZ, 0xc0, !PT ;  /* 0xffff000047477812 */ /* 0x000fe200078ec0ff */
[C---:B------:R-:W-:Y:S01]  /*4250*/  FMUL.FTZ R146, R76.reuse, R75 ;  /* 0x0000004b4c927220 */ /* 0x040fe20000410000 */
[-C--:B------:R-:W-:Y:S01]  /*4260*/  FMUL.FTZ R76, R76, R77.reuse ;  /* 0x0000004d4c4c7220 */ /* 0x080fe20000410000 */
[----:B------:R-:W-:Y:S02]  /*4270*/  F2FP.BF16.F32.PACK_AB R13, R13, R72 ;  /* 0x000000480d0d723e */ /* 0x000fe400000010ff */
        /* <DEDUP_REMOVED lines=20> */
.L_x_477:
[----:B------:R-:W-:Y:S05]  /*43c0*/  BSYNC B3 ;  /* 0x0000000000037941 */ /* 0x000fea0003800000 */
.L_x_476:
[----:B------:R-:W-:Y:S02]  /*43d0*/  IMAD.SHL.U32 R72, R163, 0x8, RZ ;  /* 0x00000008a3487824 */ /* 0x000fe400078e00ff */
[----:B---3--:R-:W-:Y:S02]  /*43e0*/  IMAD.MOV.U32 R70, RZ, RZ, R11 ;  /* 0x000000ffff467224 */ /* 0x008fe400078e000b */
[----:B--2---:R-:W-:Y:S02]  /*43f0*/  IMAD.MOV.U32 R71, RZ, RZ, R78 ;  /* 0x000000ffff477224 */ /* 0x004fe400078e004e */
[----:B------:R-:W-:-:S05]  /*4400*/  IMAD.WIDE R70, R72, 0x2, R70 ;  /* 0x0000000248467825 */ /* 0x000fca00078e0246 */
[----:B0-----:R0:W-:Y:S02]  /*4410*/  ST.E.128 desc[UR56][R70.64], R12 ;  /* 0x0000000c46007985 */ /* 0x0011e4000c101d38 */
.L_x_475:
[----:B------:R-:W-:Y:S05]  /*4420*/  BSYNC B2 ;  /* 0x0000000000027941 */ /* 0x000fea0003800000 */
.L_x_474:
[----:B------:R-:W-:Y:S01]  /*4430*/  ISETP.NE.AND P3, PT, R27, RZ, PT ;  /* 0x000000ff1b00720c */ /* 0x000fe20003f65270 */
[----:B------:R-:W-:-:S12]  /*4440*/  BSSY B2, `(.L_x_478) ;  /* 0x000003b000027945 */ /* 0x000fd80003800000 */
[----:B------:R-:W-:Y:S05]  /*4450*/  @!P3 BRA `(.L_x_479) ;  /* 0x0000000000e4b947 */ /* 0x000fea0003800000 */
[----:B0---4-:R0:W4:Y:S01]  /*4460*/  LDS.128 R12, [R29+0x3000] ;  /* 0x003000001d0c7984 */ /* 0x0111220000000c00 */
[----:B------:R-:W-:Y:S01]  /*4470*/  ISETP.GE.AND P3, PT, R169, R124, PT ;  /* 0x0000007ca900720c */ /* 0x000fe20003f66270 */
[----:B------:R-:W-:-:S12]  /*4480*/  BSSY B3, `(.L_x_480) ;  /* 0x0000031000037945 */ /* 0x000fd80003800000 */
[----:B0-----:R-:W-:Y:S05]  /*4490*/  @P3 BRA `(.L_x_481) ;  /* 0x0000000000bc3947 */ /* 0x001fea0003800000 */
[--C-:B------:R-:W-:Y:S01]  /*44a0*/  SHF.R.U64 R66, R66, 0x10, R67.reuse ;  /* 0x0000001042427819 */ /* 0x100fe20000001243 */
[----:B----4-:R-:W-:Y:S01]  /*44b0*/  IMAD.U32 R71, R13, 0x10000, RZ ;  /* 0x000100000d477824 */ /* 0x010fe200078e00ff */
        /* <DEDUP_REMOVED lines=19> */
[----:B------:R-:W-:Y:S01]  /*45f0*/  IMAD.U32 R14, R14, 0x10000, RZ ;  /* 0x000100000e0e7824 */ /* 0x000fe200078e00ff */
[C---:B------:R-:W-:Y:S02]  /*4600*/  SHF.L.U32 R71, R67.reuse, 0x10, RZ ;  /* 0x0000001043477819 */ /* 0x040fe400000006ff */
[----:B------:R-:W-:Y:S02]  /*4610*/  LOP3.LUT R67, R67, 0xffff0000, RZ, 0xc0, !PT ;  /* 0xffff000043437812 */ /* 0x000fe400078ec0ff */
        /* <DEDUP_REMOVED lines=23> */
.L_x_481:
[----:B------:R-:W-:Y:S05]  /*4790*/  BSYNC B3 ;  /* 0x0000000000037941 */ /* 0x000fea0003800000 */
.L_x_480:
[----:B------:R-:W-:Y:S02]  /*47a0*/  IMAD.SHL.U32 R68, R164, 0x8, RZ ;  /* 0x00000008a4447824 */ /* 0x000fe400078e00ff */
[----:B---3--:R-:W-:Y:S02]  /*47b0*/  IMAD.MOV.U32 R66, RZ, RZ, R11 ;  /* 0x000000ffff427224 */ /* 0x008fe400078e000b */
[----:B--2---:R-:W-:Y:S02]  /*47c0*/  IMAD.MOV.U32 R67, RZ, RZ, R78 ;  /* 0x000000ffff437224 */ /* 0x004fe400078e004e */
[----:B------:R-:W-:-:S05]  /*47d0*/  IMAD.WIDE R66, R68, 0x2, R66 ;  /* 0x0000000244427825 */ /* 0x000fca00078e0242 */
[----:B----4-:R0:W-:Y:S02]  /*47e0*/  ST.E.128 desc[UR56][R66.64], R12 ;  /* 0x0000000c42007985 */ /* 0x0101e4000c101d38 */
.L_x_479:
[----:B------:R-:W-:Y:S05]  /*47f0*/  BSYNC B2 ;  /* 0x0000000000027941 */ /* 0x000fea0003800000 */
.L_x_478:
[----:B------:R-:W-:Y:S01]  /*4800*/  ISETP.NE.AND P3, PT, R101, RZ, PT ;  /* 0x000000ff6500720c */ /* 0x000fe20003f65270 */
[----:B------:R-:W-:-:S12]  /*4810*/  BSSY B2, `(.L_x_482) ;  /* 0x0000039000027945 */ /* 0x000fd80003800000 */
[----:B------:R-:W-:Y:S05]  /*4820*/  @!P3 BRA `(.L_x_483) ;  /* 0x0000000000dcb947 */ /* 0x000fea0003800000 */
[----:B0---4-:R0:W4:Y:S01]  /*4830*/  LDS.128 R12, [R28+0x3000] ;  /* 0x003000001c0c7984 */ /* 0x0111220000000c00 */
[----:B------:R-:W-:Y:S01]  /*4840*/  ISETP.GE.AND P3, PT, R172, R124, PT ;  /* 0x0000007cac00720c */ /* 0x000fe20003f66270 */
[----:B------:R-:W-:-:S12]  /*4850*/  BSSY B3, `(.L_x_484) ;  /* 0x0000031000037945 */ /* 0x000fd80003800000 */
[----:B0-----:R-:W-:Y:S05]  /*4860*/  @P3 BRA `(.L_x_485) ;  /* 0x0000000000bc3947 */ /* 0x001fea0003800000 */
[--C-:B------:R-:W-:Y:S02]  /*4870*/  SHF.R.U64 R62, R62, 0x10, R63.reuse ;  /* 0x000000103e3e7819 */ /* 0x100fe4000000123f */
[----:B------:R-:W-:Y:S02]  /*4880*/  SHF.R.U32.HI R66, RZ, 0x10, R63 ;  /* 0x00000010ff427819 */ /* 0x000fe4000001163f */
[--C-:B------:R-:W-:Y:S02]  /*4890*/  SHF.R.U64 R63, R64, 0x10, R65.reuse ;  /* 0x00000010403f7819 */ /* 0x100fe40000001241 */
[----:B------:R-:W-:Y:S02]  /*48a0*/  SHF.R.U32.HI R64, RZ, 0x10, R65 ;  /* 0x00000010ff407819 */ /* 0x000fe40000011641 */
[----:B------:R-:W-:Y:S02]  /*48b0*/  PRMT R65, R193, 0x5432, R63 ;  /* 0x00005432c1417816 */ /* 0x000fe4000000003f */
[----:B------:R-:W-:-:S02]  /*48c0*/  PRMT R62, R194, 0x5432, R62 ;  /* 0x00005432c23e7816 */ /* 0x000fc4000000003e */
[----:B----4-:R-:W-:Y:S02]  /*48d0*/  LOP3.LUT R69, R13, 0xffff0000, RZ, 0xc0, !PT ;  /* 0xffff00000d457812 */ /* 0x010fe400078ec0ff */
[C---:B------:R-:W-:Y:S01]  /*48e0*/  LOP3.LUT R68, R65.reuse, 0xffff0000, RZ, 0xc0, !PT ;  /* 0xffff000041447812 */ /* 0x040fe200078ec0ff */
[----:B------:R-:W-:Y:S01]  /*48f0*/  IMAD.U32 R65, R65, 0x10000, RZ ;  /* 0x0001000041417824 */ /* 0x000fe200078e00ff */
[----:B------:R-:W-:Y:S02]  /*4900*/  SHF.L.U32 R67, R13, 0x10, RZ ;  /* 0x000000100d437819 */ /* 0x000fe400000006ff */
[----:B------:R-:W-:Y:S01]  /*4910*/  PRMT R63, R194, 0x5410, R64 ;  /* 0x00005410c23f7816 */ /* 0x000fe20000000040 */
[----:B------:R-:W-:Y:S01]  /*4920*/  FMUL.FTZ R64, R69, R68 ;  /* 0x0000004445407220 */ /* 0x000fe20000410000 */
[C---:B------:R-:W-:Y:S01]  /*4930*/  LOP3.LUT R13, R62.reuse, 0xffff0000, RZ, 0xc0, !PT ;  /* 0xffff00003e0d7812 */ /* 0x040fe200078ec0ff */
[----:B------:R-:W-:Y:S01]  /*4940*/  IMAD.U32 R62, R62, 0x10000, RZ ;  /* 0x000100003e3e7824 */ /* 0x000fe200078e00ff */
[----:B------:R-:W-:-:S03]  /*4950*/  PRMT R66, R193, 0x5410, R66 ;  /* 0x00005410c1427816 */ /* 0x000fc60000000042 */
        /* <DEDUP_REMOVED lines=32> */
.L_x_485:
[----:B------:R-:W-:Y:S05]  /*4b60*/  BSYNC B3 ;  /* 0x0000000000037941 */ /* 0x000fea0003800000 */
.L_x_484:
[----:B---3--:R-:W-:-:S04]  /*4b70*/  LEA R62, P3, R19, R11, 0x1 ;  /* 0x0000000b133e7211 */ /* 0x008fc800078608ff */
[----:B--2---:R-:W-:-:S05]  /*4b80*/  LEA.HI.X R63, R19, R78, R165, 0x1, P3 ;  /* 0x0000004e133f7211 */ /* 0x004fca00018f0ca5 */
[----:B----4-:R0:W-:Y:S04]  /*4b90*/  ST.E.128 desc[UR56][R62.64], R12 ;  /* 0x0000000c3e007985 */ /* 0x0101e8000c101d38 */
.L_x_483:
[----:B------:R-:W-:Y:S05]  /*4ba0*/  BSYNC B2 ;  /* 0x0000000000027941 */ /* 0x000fea0003800000 */
.L_x_482:
        /* <DEDUP_REMOVED lines=10> */
[----:B------:R-:W-:Y:S02]  /*4c50*/  SHF.R.U64 R59, R60, 0x10, R61 ;  /* 0x000000103c3b7819 */ /* 0x000fe4000000123d */
[----:B------:R-:W-:Y:S02]  /*4c60*/  PRMT R58, R182, 0x5432, R58 ;  /* 0x00005432b63a7816 */ /* 0x000fe4000000003a */
[----:B------:R-:W-:Y:S02]  /*4c70*/  PRMT R59, R159, 0x5432, R59 ;  /* 0x000054329f3b7816 */ /* 0x000fe4000000003b */
[----:B------:R-:W-:-:S02]  /*4c80*/  LOP3.LUT R65, R13, 0xffff0000, RZ, 0xc0, !PT ;  /* 0xffff00000d417812 */ /* 0x000fc400078ec0ff */
[C---:B------:R-:W-:Y:S01]  /*4c90*/  LOP3.LUT R64, R59.reuse, 0xffff0000, RZ, 0xc0, !PT ;  /* 0xffff00003b407812 */ /* 0x040fe200078ec0ff */
[----:B------:R-:W-:Y:S01]  /*4ca0*/  IMAD.U32 R59, R59, 0x10000, RZ ;  /* 0x000100003b3b7824 */ /* 0x000fe200078e00ff */
[----:B------:R-:W-:Y:S02]  /*4cb0*/  SHF.R.U32.HI R60, RZ, 0x10, R61 ;  /* 0x00000010ff3c7819 */ /* 0x000fe4000001163d */
[C---:B------:R-:W-:Y:S01]  /*4cc0*/  LOP3.LUT R13, R58.reuse, 0xffff0000, RZ, 0xc0, !PT ;  /* 0xffff00003a0d7812 */ /* 0x040fe200078ec0ff */
[----:B------:R-:W-:Y:S01]  /*4cd0*/  FMUL.FTZ R61, R65, R64 ;  /* 0x00000040413d7220 */ /* 0x000fe20000410000 */
[----:B------:R-:W-:Y:S01]  /*4ce0*/  PRMT R60, R159, 0x5410, R60 ;  /* 0x000054109f3c7816 */ /* 0x000fe2000000003c */
[----:B------:R-:W-:Y:S01]  /*4cf0*/  IMAD.U32 R58, R58, 0x10000, RZ ;  /* 0x000100003a3a7824 */ /* 0x000fe200078e00ff */
[----:B------:R-:W-:Y:S01]  /*4d00*/  PRMT R62, R182, 0x5410, R62 ;  /* 0x00005410b63e7816 */ /* 0x000fe2000000003e */
[-C--:B------:R-:W-:Y:S01]  /*4d10*/  FFMA.FTZ R61, R63, R13.reuse, -R61 ;  /* 0x0000000d3f3d7223 */ /* 0x080fe2000001083d */
[----:B------:R-:W-:-:S03]  /*4d20*/  FMUL.FTZ R13, R65, R13 ;  /* 0x0000000d410d7220 */ /* 0x000fc60000410000 */
[----:B------:R-:W-:Y:S02]  /*4d30*/  IMAD.U32 R65, R62, 0x10000, RZ ;  /* 0x000100003e417824 */ /* 0x000fe400078e00ff */
[----:B------:R-:W-:Y:S01]  /*4d40*/  FFMA.FTZ R13, R63, R64, R13 ;  /* 0x000000403f0d7223 */ /* 0x000fe2000001000d */
[----:B------:R-:W-:Y:S01]  /*4d50*/  LOP3.LUT R64, R14, 0xffff0000, RZ, 0xc0, !PT ;  /* 0xffff00000e407812 */ /* 0x000fe200078ec0ff */
[----:B------:R-:W-:Y:S01]  /*4d60*/  IMAD.U32 R63, R60, 0x10000, RZ ;  /* 0x000100003c3f7824 */ /* 0x000fe200078e00ff */
[----:B------:R-:W-:Y:S02]  /*4d70*/  SHF.L.U32 R14, R14, 0x10, RZ ;  /* 0x000000100e0e7819 */ /* 0x000fe400000006ff */
[----:B------:R-:W-:Y:S01]  /*4d80*/  LOP3.LUT R60, R60, 0xffff0000, RZ, 0xc0, !PT ;  /* 0xffff00003c3c7812 */ /* 0x000fe200078ec0ff */
[C---:B------:R-:W-:Y:S01]  /*4d90*/  FMUL.FTZ R66, R64.reuse, R63 ;  /* 0x0000003f40427220 */ /* 0x040fe20000410000 */
[----:B------:R-:W-:Y:S01]  /*4da0*/  FMUL.FTZ R64, R64, R65 ;  /* 0x0000004140407220 */ /* 0x000fe20000410000 */
[----:B------:R-:W-:-:S02]  /*4db0*/  LOP3.LUT R62, R62, 0xffff0000, RZ, 0xc0, !PT ;  /* 0xffff00003e3e7812 */ /* 0x000fc400078ec0ff */
[C---:B------:R-:W-:Y:S01]  /*4dc0*/  FFMA.FTZ R66, R14.reuse, R65, -R66 ;  /* 0x000000410e427223 */ /* 0x040fe20000010842 */
[----:B------:R-:W-:Y:S01]  /*4dd0*/  FFMA.FTZ R64, R14, R63, R64 ;  /* 0x0000003f0e407223 */ /* 0x000fe20000010040 */
[C---:B------:R-:W-:Y:S01]  /*4de0*/  LOP3.LUT R14, R15.reuse, 0xffff0000, RZ, 0xc0, !PT ;  /* 0xffff00000f0e7812 */ /* 0x040fe200078ec0ff */
[----:B------:R-:W-:Y:S01]  /*4df0*/  IMAD.U32 R15, R15, 0x10000, RZ ;  /* 0x000100000f0f7824 */ /* 0x000fe200078e00ff */
[----:B------:R-:W-:Y:S02]  /*4e00*/  F2FP.BF16.F32.PACK_AB R13, R13, R61 ;  /* 0x0000003d0d0d723e */ /* 0x000fe400000010ff */
        /* <DEDUP_REMOVED lines=16> */
.L_x_489:
[----:B------:R-:W-:Y:S05]  /*4f10*/  BSYNC B3 ;  /* 0x0000000000037941 */ /* 0x000fea0003800000 */
.L_x_488:
[----:B---3--:R-:W-:-:S04]  /*4f20*/  LEA R58, P3, R22, R11, 0x1 ;  /* 0x0000000b163a7211 */ /* 0x008fc800078608ff */
[----:B--2---:R-:W-:-:S05]  /*4f30*/  LEA.HI.X R59, R22, R78, R176, 0x1, P3 ;  /* 0x0000004e163b7211 */ /* 0x004fca00018f0cb0 */
[----:B----4-:R0:W-:Y:S04]  /*4f40*/  ST.E.128 desc[UR56][R58.64], R12 ;  /* 0x0000000c3a007985 */ /* 0x0101e8000c101d38 */
.L_x_487:
[----:B------:R-:W-:Y:S05]  /*4f50*/  BSYNC B2 ;  /* 0x0000000000027941 */ /* 0x000fea0003800000 */
.L_x_486:
[----:B------:R-:W-:-:S13]  /*4f60*/  ISETP.NE.AND P3, PT, R87, RZ, PT ;  /* 0x000000ff5700720c */ /* 0x000fda0003f65270 */
[----:B------:R-:W-:Y:S05]  /*4f70*/  @!P3 BRA `(.L_x_469) ;  /* 0x0000000000dcb947 */ /* 0x000fea0003800000 */
[----:B0---4-:R0:W4:Y:S01]  /*4f80*/  LDS.128 R12, [R28+0x6000] ;  /* 0x006000001c0c7984 */ /* 0x0111220000000c00 */
[C---:B---3--:R-:W-:Y:S01]  /*4f90*/  LEA R58, P3, R23.reuse, R11, 0x1 ;  /* 0x0000000b173a7211 */ /* 0x048fe200078608ff */
[----:B------:R-:W-:Y:S03]  /*4fa0*/  BSSY B2, `(.L_x_490) ;  /* 0x0000033000027945 */ /* 0x000fe60003800000 */
[----:B--2---:R-:W-:Y:S02]  /*4fb0*/  LEA.HI.X R59, R23, R78, R175, 0x1, P3 ;  /* 0x0000004e173b7211 */ /* 0x004fe400018f0caf */
[----:B------:R-:W-:-:S13]  /*4fc0*/  ISETP.GE.AND P3, PT, R173, R124, PT ;  /* 0x0000007cad00720c */ /* 0x000fda0003f66270 */
[----:B0-----:R-:W-:Y:S05]  /*4fd0*/  @P3 BRA `(.L_x_491) ;  /* 0x0000000000bc3947 */ /* 0x001fea0003800000 */
[----:B------:R-:W-:Y:S02]  /*4fe0*/  SHF.R.U64 R11, R54, 0x10, R55 ;  /* 0x00000010360b7819 */ /* 0x000fe40000001237 */
[--C-:B------:R-:W-:Y:S02]  /*4ff0*/  SHF.R.U64 R54, R56, 0x10, R57.reuse ;  /* 0x0000001038367819 */ /* 0x100fe40000001239 */
[----:B------:R-:W-:Y:S02]  /*5000*/  SHF.R.U32.HI R56, RZ, 0x10, R57 ;  /* 0x00000010ff387819 */ /* 0x000fe40000011639 */
[C---:B------:R-:W-:Y:S02]  /*5010*/  PRMT R54, R158.reuse, 0x5410, R54 ;  /* 0x000054109e367816 */ /* 0x040fe40000000036 */
[----:B------:R-:W-:Y:S02]  /*5020*/  PRMT R11, R157, 0x5410, R11 ;  /* 0x000054109d0b7816 */ /* 0x000fe4000000000b */
[----:B------:R-:W-:-:S02]  /*5030*/  PRMT R158, R158, 0x5432, R56 ;  /* 0x000054329e9e7816 */ /* 0x000fc40000000038 */
[C---:B----4-:R-:W-:Y:S01]  /*5040*/  LOP3.LUT R60, R13.reuse, 0xffff0000, RZ, 0xc0, !PT ;  /* 0xffff00000d3c7812 */ /* 0x050fe200078ec0ff */
[----:B------:R-:W-:Y:S01]  /*5050*/  IMAD.U32 R13, R13, 0x10000, RZ ;  /* 0x000100000d0d7824 */ /* 0x000fe200078e00ff */
[C---:B------:R-:W-:Y:S01]  /*5060*/  LOP3.LUT R57, R54.reuse, 0xffff0000, RZ, 0xc0, !PT ;  /* 0xffff000036397812 */ /* 0x040fe200078ec0ff */
[----:B------:R-:W-:Y:S01]  /*5070*/  IMAD.U32 R54, R54, 0x10000, RZ ;  /* 0x0001000036367824 */ /* 0x000fe200078e00ff */
[C---:B------:R-:W-:Y:S01]  /*5080*/  LOP3.LUT R56, R11.reuse, 0xffff0000, RZ, 0xc0, !PT ;  /* 0xffff00000b387812 */ /* 0x040fe200078ec0ff */
[----:B------:R-:W-:Y:S01]  /*5090*/  IMAD.U32 R11, R11, 0x10000, RZ ;  /* 0x000100000b0b7824 */ /* 0x000fe200078e00ff */
[----:B------:R-:W-:Y:S01]  /*50a0*/  SHF.R.U32.HI R55, RZ, 0x10, R55 ;  /* 0x00000010ff377819 */ /* 0x000fe20000011637 */
[C---:B------:R-:W-:Y:S02]  /*50b0*/  FMUL.FTZ R61, R60.reuse, R57 ;  /* 0x000000393c3d7220 */ /* 0x040fe40000410000 */
[-C--:B------:R-:W-:Y:S01]  /*50c0*/  FMUL.FTZ R60, R60, R56.reuse ;  /* 0x000000383c3c7220 */ /* 0x080fe20000410000 */
[----:B------:R-:W-:Y:S01]  /*50d0*/  PRMT R55, R157, 0x5432, R55 ;  /* 0x000054329d377816 */ /* 0x000fe20000000037 */
[----:B------:R-:W-:-:S02]  /*50e0*/  FFMA.FTZ R56, R13, R56, -R61 ;  /* 0x000000380d387223 */ /* 0x000fc4000001083d */
[----:B------:R-:W-:Y:S01]  /*50f0*/  FFMA.FTZ R13, R13, R57, R60 ;  /* 0x000000390d0d7223 */ /* 0x000fe2000001003c */
[----:B------:R-:W-:Y:S01]  /*5100*/  LOP3.LUT R60, R14, 0xffff0000, RZ, 0xc0, !PT ;  /* 0xffff00000e3c7812 */ /* 0x000fe200078ec0ff */
[C---:B------:R-:W-:Y:S01]  /*5110*/  IMAD.U32 R57, R158.reuse, 0x10000, RZ ;  /* 0x000100009e397824 */ /* 0x040fe200078e00ff */
[----:B------:R-:W-:Y:S01]  /*5120*/  LOP3.LUT R158, R158, 0xffff0000, RZ, 0xc0, !PT ;  /* 0xffff00009e9e7812 */ /* 0x000fe200078ec0ff */
[C---:B------:R-:W-:Y:S01]  /*5130*/  IMAD.U32 R61, R55.reuse, 0x10000, RZ ;  /* 0x00010000373d7824 */ /* 0x040fe200078e00ff */
[----:B------:R-:W-:Y:S01]  /*5140*/  LOP3.LUT R55, R55, 0xffff0000, RZ, 0xc0, !PT ;  /* 0xffff000037377812 */ /* 0x000fe200078ec0ff */
[----:B------:R-:W-:Y:S01]  /*5150*/  FMUL.FTZ R62, R60, R57 ;  /* 0x000000393c3e7220 */ /* 0x000fe20000410000 */
[----:B------:R-:W-:Y:S02]  /*5160*/  IMAD.U32 R14, R14, 0x10000, RZ ;  /* 0x000100000e0e7824 */ /* 0x000fe400078e00ff */
[-C--:B------:R-:W-:Y:S01]  /*5170*/  FMUL.FTZ R60, R60, R61.reuse ;  /* 0x0000003d3c3c7220 */ /* 0x080fe20000410000 */
[----:B------:R-:W-:Y:S01]  /*5180*/  F2FP.BF16.F32.PACK_AB R13, R13, R56 ;  /* 0x000000380d0d723e */ /* 0x000fe200000010ff */
[----:B------:R-:W-:-:S02]  /*5190*/  FFMA.FTZ R62, R14, R61, -R62 ;  /* 0x0000003d0e3e7223 */ /* 0x000fc4000001083e */
[----:B------:R-:W-:Y:S01]  /*51a0*/  FFMA.FTZ R60, R14, R57, R60 ;  /* 0x000000390e3c7223 */ /* 0x000fe2000001003c */
[C---:B------:R-:W-:Y:S02]  /*51b0*/  LOP3.LUT R14, R15.reuse, 0xffff0000, RZ, 0xc0, !PT ;  /* 0xffff00000f0e7812 */ /* 0x040fe400078ec0ff */
[----:B------:R-:W-:Y:S02]  /*51c0*/  SHF.L.U32 R15, R15, 0x10, RZ ;  /* 0x000000100f0f7819 */ /* 0x000fe400000006ff */
        /* <DEDUP_REMOVED lines=16> */
.L_x_491:
[----:B------:R-:W-:Y:S05]  /*52d0*/  BSYNC B2 ;  /* 0x0000000000027941 */ /* 0x000fea0003800000 */
.L_x_490:
[----:B----4-:R0:W-:Y:S02]  /*52e0*/  ST.E.128 desc[UR56][R58.64], R12 ;  /* 0x0000000c3a007985 */ /* 0x0101e4000c101d38 */
.L_x_469:
[----:B------:R-:W-:Y:S05]  /*52f0*/  BSYNC B1 ;  /* 0x0000000000017941 */ /* 0x000fea0003800000 */
.L_x_468:
[----:B------:R-:W-:-:S03]  /*5300*/  UMOV UR4, 0xffffffff ;  /* 0xffffffff00047882 */ /* 0x000fc60000000000 */
[----:B------:R-:W-:Y:S05]  /*5310*/  BRA.DIV UR4, `(.L_x_492) ;  /* 0x000001c204b07947 */ /* 0x000fea000b800000 */
[----:B-1----:R-:W1:Y:S04]  /*5320*/  SHFL.IDX PT, R115, R115, 0x1, 0x1c1f ;  /* 0x003c1f0073737f89 */ /* 0x002e6800000e0000 */
[----:B------:R-:W0:Y:S02]  /*5330*/  SHFL.IDX PT, R118, R118, 0x1, 0x1c1f ;  /* 0x003c1f0076767f89 */ /* 0x000e2400000e0000 */
.L_x_799:
[----:B------:R-:W-:Y:S05]  /*5340*/  @P4 BRA `(.L_x_493) ;  /* 0x0000005800844947 */ /* 0x000fea0003800000 */
[----:B------:R-:W-:Y:S01]  /*5350*/  ISETP.NE.AND P3, PT, R9, RZ, PT ;  /* 0x000000ff0900720c */ /* 0x000fe20003f65270 */
[----:B------:R-:W-:-:S12]  /*5360*/  BSSY B1, `(.L_x_494) ;  /* 0x0000039000017945 */ /* 0x000fd80003800000 */
[----:B------:R-:W-:Y:S05]  /*5370*/  @!P3 BRA `(.L_x_495) ;  /* 0x0000000000dcb947 */ /* 0x000fea0003800000 */
[----:B0---4-:R0:W4:Y:S01]  /*5380*/  LDS.128 R12, [R29+0x2000] ;  /* 0x002000001d0c7984 */ /* 0x0111220000000c00 */
[----:B------:R-:W-:Y:S01]  /*5390*/  ISETP.GE.AND P3, PT, R160, R124, PT ;  /* 0x0000007ca000720c */ /* 0x000fe20003f66270 */
[----:B------:R-:W-:-:S12]  /*53a0*/  BSSY B2, `(.L_x_496) ;  /* 0x0000031000027945 */ /* 0x000fd80003800000 */
[----:B0-----:R-:W-:Y:S05]  /*53b0*/  @P3 BRA `(.L_x_497) ;  /* 0x0000000000bc3947 */ /* 0x001fea0003800000 */
[--C-:B---3--:R-:W-:Y:S02]  /*53c0*/  SHF.R.U64 R11, R50, 0x10, R51.reuse ;  /* 0x00000010320b7819 */ /* 0x108fe40000001233 */
[----:B------:R-:W-:Y:S02]  /*53d0*/  SHF.R.U32.HI R50, RZ, 0x10, R51 ;  /* 0x00000010ff327819 */ /* 0x000fe40000011633 */
[----:B------:R-:W-:Y:S02]  /*53e0*/  SHF.R.U64 R51, R52, 0x10, R53 ;  /* 0x0000001034337819 */ /* 0x000fe40000001235 */
[----:B------:R-:W-:Y:S02]  /*53f0*/  PRMT R11, R155, 0x5410, R11 ;  /* 0x000054109b0b7816 */ /* 0x000fe4000000000b */
[----:B------:R-:W-:Y:S02]  /*5400*/  PRMT R51, R156, 0x5410, R51 ;  /* 0x000054109c337816 */ /* 0x000fe40000000033 */
[----:B------:R-:W-:-:S02]  /*5410*/  SHF.R.U32.HI R52, RZ, 0x10, R53 ;  /* 0x00000010ff347819 */ /* 0x000fc40000011635 */
[C---:B----4-:R-:W-:Y:S01]  /*5420*/  LOP3.LUT R56, R13.reuse, 0xffff0000, RZ, 0xc0, !PT ;  /* 0xffff00000d387812 */ /* 0x050fe200078ec0ff */
[----:B------:R-:W-:Y:S01]  /*5430*/  IMAD.U32 R13, R13, 0x10000, RZ ;  /* 0x000100000d0d7824 */ /* 0x000fe200078e00ff */
[C---:B------:R-:W-:Y:S01]  /*5440*/  LOP3.LUT R53, R51.reuse, 0xffff0000, RZ, 0xc0, !PT ;  /* 0xffff000033357812 */ /* 0x040fe200078ec0ff */
[----:B------:R-:W-:Y:S01]  /*5450*/  IMAD.U32 R51, R51, 0x10000, RZ ;  /* 0x0001000033337824 */ /* 0x000fe200078e00ff */
[----:B------:R-:W-:Y:S02]  /*5460*/  LOP3.LUT R54, R11, 0xffff0000, RZ, 0xc0, !PT ;  /* 0xffff00000b367812 */ /* 0x000fe400078ec0ff */
[----:B------:R-:W-:Y:S01]  /*5470*/  PRMT R52, R156, 0x5432, R52 ;  /* 0x000054329c347816 */ /* 0x000fe20000000034 */
[CC--:B------:R-:W-:Y:S01]  /*5480*/  FMUL.FTZ R55, R56.reuse, R53.reuse ;  /* 0x0000003538377220 */ /* 0x0c0fe20000410000 */
[----:B------:R-:W-:Y:S01]  /*5490*/  PRMT R50, R155, 0x5432, R50 ;  /* 0x000054329b327816 */ /* 0x000fe20000000032 */
[-C--:B------:R-:W-:Y:S01]  /*54a0*/  FMUL.FTZ R56, R56, R54.reuse ;  /* 0x0000003638387220 */ /* 0x080fe20000410000 */
[----:B------:R-:W-:Y:S01]  /*54b0*/  LOP3.LUT R57, R14, 0xffff0000, RZ, 0xc0, !PT ;  /* 0xffff00000e397812 */ /* 0x000fe200078ec0ff */
[----:B------:R-:W-:Y:S01]  /*54c0*/  FFMA.FTZ R55, R13, R54, -R55 ;  /* 0x000000360d377223 */ /* 0x000fe20000010837 */
[----:B------:R-:W-:Y:S01]  /*54d0*/  SHF.L.U32 R11, R11, 0x10, RZ ;  /* 0x000000100b0b7819 */ /* 0x000fe200000006ff */
[----:B------:R-:W-:Y:S01]  /*54e0*/  FFMA.FTZ R56, R13, R53, R56 ;  /* 0x000000350d387223 */ /* 0x000fe20000010038 */
[C---:B------:R-:W-:Y:S01]  /*54f0*/  IMAD.U32 R53, R52.reuse, 0x10000, RZ ;  /* 0x0001000034357824 */ /* 0x040fe200078e00ff */
[----:B------:R-:W-:Y:S01]  /*5500*/  LOP3.LUT R52, R52, 0xffff0000, RZ, 0xc0, !PT ;  /* 0xffff000034347812 */ /* 0x000fe200078ec0ff */
[C---:B------:R-:W-:Y:S01]  /*5510*/  IMAD.U32 R54, R50.reuse, 0x10000, RZ ;  /* 0x0001000032367824 */ /* 0x040fe200078e00ff */
[----:B------:R-:W-:Y:S01]  /*5520*/  LOP3.LUT R50, R50, 0xffff0000, RZ, 0xc0, !PT ;  /* 0xffff000032327812 */ /* 0x000fe200078ec0ff */
[----:B------:R-:W-:-:S02]  /*5530*/  IMAD.U32 R13, R14, 0x10000, RZ ;  /* 0x000100000e0d7824 */ /* 0x000fc400078e00ff */
        /* <DEDUP_REMOVED lines=23> */
.L_x_497:
[----:B------:R-:W-:Y:S05]  /*56b0*/  BSYNC B2 ;  /* 0x0000000000027941 */ /* 0x000fea0003800000 */
.L_x_496:
[----:B------:R-:W-:-:S04]  /*56c0*/  LEA R50, P3, R16, R118, 0x1 ;  /* 0x0000007610327211 */ /* 0x000fc800078608ff */
[----:B-1----:R-:W-:-:S05]  /*56d0*/  LEA.HI.X R51, R16, R115, R17, 0x1, P3 ;  /* 0x0000007310337211 */ /* 0x002fca00018f0c11 */
[----:B----4-:R0:W-:Y:S04]  /*56e0*/  ST.E.128 desc[UR56][R50.64], R12 ;  /* 0x0000000c32007985 */ /* 0x0101e8000c101d38 */
.L_x_495:
[----:B------:R-:W-:Y:S05]  /*56f0*/  BSYNC B1 ;  /* 0x0000000000017941 */ /* 0x000fea0003800000 */
.L_x_494:
[----:B------:R-:W-:Y:S01]  /*5700*/  ISETP.NE.AND P3, PT, R26, RZ, PT ;  /* 0x000000ff1a00720c */ /* 0x000fe20003f65270 */
[----:B------:R-:W-:-:S12]  /*5710*/  BSSY B1, `(.L_x_498) ;  /* 0x000003b000017945 */ /* 0x000fd80003800000 */
[----:B------:R-:W-:Y:S05]  /*5720*/  @!P3 BRA `(.L_x_499) ;  /* 0x0000000000e4b947 */ /* 0x000fea0003800000 */
[----:B0---4-:R0:W4:Y:S01]  /*5730*/  LDS.128 R12, [R28+0x2000] ;  /* 0x002000001c0c7984 */ /* 0x0111220000000c00 */
[----:B------:R-:W-:Y:S01]  /*5740*/  ISETP.GE.AND P3, PT, R170, R124, PT ;  /* 0x0000007caa00720c */ /* 0x000fe20003f66270 */
[----:B---3--:R-:W-:Y:S01]  /*5750*/  IMAD.SHL.U32 R11, R163, 0x8, RZ ;  /* 0x00000008a30b7824 */ /* 0x008fe200078e00ff */
[----:B------:R-:W-:Y:S01]  /*5760*/  BSSY B2, `(.L_x_500) ;  /* 0x0000034000027945 */ /* 0x000fe20003800000 */
[----:B------:R-:W-:Y:S02]  /*5770*/  IMAD.MOV.U32 R50, RZ, RZ, R118 ;  /* 0x000000ffff327224 */ /* 0x000fe400078e0076 */
[----:B-1----:R-:W-:Y:S02]  /*5780*/  IMAD.MOV.U32 R51, RZ, RZ, R115 ;  /* 0x000000ffff337224 */ /* 0x002fe400078e0073 */
[----:B------:R-:W-:-:S06]  /*5790*/  IMAD.WIDE R50, R11, 0x2, R50 ;  /* 0x000000020b327825 */ /* 0x000fcc00078e0232 */
[----:B0-----:R-:W-:Y:S05]  /*57a0*/  @P3 BRA `(.L_x_501) ;  /* 0x0000000000bc3947 */ /* 0x001fea0003800000 */
[--C-:B------:R-:W-:Y:S02]  /*57b0*/  SHF.R.U64 R11, R46, 0x10, R47.reuse ;  /* 0x000000102e0b7819 */ /* 0x100fe4000000122f */
        /* <DEDUP_REMOVED lines=9> */
[C---:B------:R-:W-:Y:S01]  /*5850*/  LOP3.LUT R52, R11.reuse, 0xffff0000, RZ, 0xc0, !PT ;  /* 0xffff00000b347812 */ /* 0x040fe200078ec0ff */
[----:B------:R-:W-:Y:S01]  /*5860*/  IMAD.U32 R11, R11, 0x10000, RZ ;  /* 0x000100000b0b7824 */ /* 0x000fe200078e00ff */
[----:B------:R-:W-:Y:S01]  /*5870*/  PRMT R48, R154, 0x5432, R48 ;  /* 0x000054329a307816 */ /* 0x000fe20000000030 */
[C---:B------:R-:W-:Y:S01]  /*5880*/  FMUL.FTZ R53, R54.reuse, R49 ;  /* 0x0000003136357220 */ /* 0x040fe20000410000 */
[----:B------:R-:W-:Y:S01]  /*5890*/  PRMT R46, R153, 0x5432, R46 ;  /* 0x00005432992e7816 */ /* 0x000fe2000000002e */
[-C--:B------:R-:W-:Y:S01]  /*58a0*/  FMUL.FTZ R54, R54, R52.reuse ;  /* 0x0000003436367220 */ /* 0x080fe20000410000 */
[----:B------:R-:W-:Y:S01]  /*58b0*/  LOP3.LUT R55, R14, 0xffff0000, RZ, 0xc0, !PT ;  /* 0xffff00000e377812 */ /* 0x000fe200078ec0ff */
[----:B------:R-:W-:-:S02]  /*58c0*/  FFMA.FTZ R53, R13, R52, -R53 ;  /* 0x000000340d357223 */ /* 0x000fc40000010835 */
[----:B------:R-:W-:Y:S01]  /*58d0*/  FFMA.FTZ R54, R13, R49, R54 ;  /* 0x000000310d367223 */ /* 0x000fe20000010036 */
[----:B------:R-:W-:Y:S01]  /*58e0*/  IMAD.U32 R49, R48, 0x10000, RZ ;  /* 0x0001000030317824 */ /* 0x000fe200078e00ff */
[----:B------:R-:W-:Y:S01]  /*58f0*/  SHF.L.U32 R13, R14, 0x10, RZ ;  /* 0x000000100e0d7819 */ /* 0x000fe200000006ff */
[----:B------:R-:W-:Y:S01]  /*5900*/  IMAD.U32 R52, R46, 0x10000, RZ ;  /* 0x000100002e347824 */ /* 0x000fe200078e00ff */
[----:B------:R-:W-:Y:S01]  /*5910*/  LOP3.LUT R48, R48, 0xffff0000, RZ, 0xc0, !PT ;  /* 0xffff000030307812 */ /* 0x000fe200078ec0ff */
[C---:B------:R-:W-:Y:S01]  /*5920*/  FMUL.FTZ R14, R55.reuse, R49 ;  /* 0x00000031370e7220 */ /* 0x040fe20000410000 */
[----:B------:R-:W-:Y:S01]  /*5930*/  LOP3.LUT R46, R46, 0xffff0000, RZ, 0xc0, !PT ;  /* 0xffff00002e2e7812 */ /* 0x000fe200078ec0ff */
[-C--:B------:R-:W-:Y:S01]  /*5940*/  FMUL.FTZ R55, R55, R52.reuse ;  /* 0x0000003437377220 */ /* 0x080fe20000410000 */
[----:B------:R-:W-:Y:S01]  /*5950*/  F2FP.BF16.F32.PACK_AB R53, R54, R53 ;  /* 0x000000353635723e */ /* 0x000fe200000010ff */
[C---:B------:R-:W-:Y:S02]  /*5960*/  FFMA.FTZ R14, R13.reuse, R52, -R14 ;  /* 0x000000340d0e7223 */ /* 0x040fe4000001080e */
        /* <DEDUP_REMOVED lines=19> */
.L_x_501:
[----:B------:R-:W-:Y:S05]  /*5aa0*/  BSYNC B2 ;  /* 0x0000000000027941 */ /* 0x000fea0003800000 */
.L_x_500:
[----:B----4-:R0:W-:Y:S02]  /*5ab0*/  ST.E.128 desc[UR56][R50.64], R12 ;  /* 0x0000000c32007985 */ /* 0x0101e4000c101d38 */
.L_x_499:
[----:B------:R-:W-:Y:S05]  /*5ac0*/  BSYNC B1 ;  /* 0x0000000000017941 */ /* 0x000fea0003800000 */
.L_x_498:
        /* <DEDUP_REMOVED lines=11> */
[--C-:B------:R-:W-:Y:S01]  /*5b80*/  SHF.R.U64 R11, R42, 0x10, R43.reuse ;  /* 0x000000102a0b7819 */ /* 0x100fe2000000122b */
[----:B----4-:R-:W-:Y:S01]  /*5b90*/  IMAD.U32 R52, R13, 0x10000, RZ ;  /* 0x000100000d347824 */ /* 0x010fe200078e00ff */
[----:B------:R-:W-:Y:S02]  /*5ba0*/  SHF.R.U32.HI R42, RZ, 0x10, R43 ;  /* 0x00000010ff2a7819 */ /* 0x000fe4000001162b */
[----:B------:R-:W-:Y:S02]  /*5bb0*/  SHF.R.U64 R43, R44, 0x10, R45 ;  /* 0x000000102c2b7819 */ /* 0x000fe4000000122d */
[----:B------:R-:W-:Y:S02]  /*5bc0*/  PRMT R11, R151, 0x5410, R11 ;  /* 0x00005410970b7816 */ /* 0x000fe4000000000b */
[----:B------:R-:W-:Y:S02]  /*5bd0*/  PRMT R43, R152, 0x5410, R43 ;  /* 0x00005410982b7816 */ /* 0x000fe4000000002b */
[----:B------:R-:W-:Y:S01]  /*5be0*/  SHF.R.U32.HI R48, RZ, 0x10, R45 ;  /* 0x00000010ff307819 */ /* 0x000fe2000001162d */
[----:B------:R-:W-:Y:S01]  /*5bf0*/  IMAD.U32 R45, R14, 0x10000, RZ ;  /* 0x000100000e2d7824 */ /* 0x000fe200078e00ff */
[----:B------:R-:W-:-:S02]  /*5c00*/  LOP3.LUT R50, R13, 0xffff0000, RZ, 0xc0, !PT ;  /* 0xffff00000d327812 */ /* 0x000fc400078ec0ff */
        /* <DEDUP_REMOVED lines=9> */
[----:B------:R-:W-:Y:S02]  /*5ca0*/  IMAD.U32 R13, R48, 0x10000, RZ ;  /* 0x00010000300d7824 */ /* 0x000fe400078e00ff */
[----:B------:R-:W-:Y:S01]  /*5cb0*/  FFMA.FTZ R53, R52, R51, -R53 ;  /* 0x0000003334357223 */ /* 0x000fe20000010835 */
[----:B------:R-:W-:-:S02]  /*5cc0*/  IMAD.U32 R51, R42, 0x10000, RZ ;  /* 0x000100002a337824 */ /* 0x000fc400078e00ff */
[----:B------:R-:W-:Y:S01]  /*5cd0*/  FFMA.FTZ R50, R52, R49, R50 ;  /* 0x0000003134327223 */ /* 0x000fe20000010032 */
[----:B------:R-:W-:Y:S01]  /*5ce0*/  FMUL.FTZ R49, R14, R13 ;  /* 0x0000000d0e317220 */ /* 0x000fe20000410000 */
[----:B------:R-:W-:Y:S01]  /*5cf0*/  LOP3.LUT R44, R15, 0xffff0000, RZ, 0xc0, !PT ;  /* 0xffff00000f2c7812 */ /* 0x000fe200078ec0ff */
[----:B------:R-:W-:Y:S02]  /*5d00*/  IMAD.U32 R52, R12, 0x10000, RZ ;  /* 0x000100000c347824 */ /* 0x000fe400078e00ff */
[-C--:B------:R-:W-:Y:S01]  /*5d10*/  FMUL.FTZ R14, R14, R51.reuse ;  /* 0x000000330e0e7220 */ /* 0x080fe20000410000 */
[----:B------:R-:W-:Y:S01]  /*5d20*/  LOP3.LUT R48, R48, 0xffff0000, RZ, 0xc0, !PT ;  /* 0xffff000030307812 */ /* 0x000fe200078ec0ff */
[C---:B------:R-:W-:Y:S01]  /*5d30*/  FFMA.FTZ R49, R45.reuse, R51, -R49 ;  /* 0x000000332d317223 */ /* 0x040fe20000010831 */
[----:B------:R-:W-:Y:S01]  /*5d40*/  LOP3.LUT R42, R42, 0xffff0000, RZ, 0xc0, !PT ;  /* 0xffff00002a2a7812 */ /* 0x000fe200078ec0ff */
[----:B------:R-:W-:Y:S01]  /*5d50*/  FFMA.FTZ R14, R45, R13, R14 ;  /* 0x0000000d2d0e7223 */ /* 0x000fe2000001000e */
[----:B------:R-:W-:Y:S01]  /*5d60*/  LOP3.LUT R12, R12, 0xffff0000, RZ, 0xc0, !PT ;  /* 0xffff00000c0c7812 */ /* 0x000fe200078ec0ff */
[C---:B------:R-:W-:Y:S01]  /*5d70*/  FMUL.FTZ R13, R44.reuse, R48 ;  /* 0x000000302c0d7220 */ /* 0x040fe20000410000 */
[----:B------:R-:W-:Y:S01]  /*5d80*/  SHF.L.U32 R15, R15, 0x10, RZ ;  /* 0x000000100f0f7819 */ /* 0x000fe200000006ff */
[-C--:B------:R-:W-:Y:S01]  /*5d90*/  FMUL.FTZ R45, R44, R42.reuse ;  /* 0x0000002a2c2d7220 */ /* 0x080fe20000410000 */
[----:B------:R-:W-:Y:S01]  /*5da0*/  F2FP.BF16.F32.PACK_AB R50, R50, R53 ;  /* 0x000000353232723e */ /* 0x000fe200000010ff */
[C---:B------:R-:W-:Y:S01]  /*5db0*/  FMUL.FTZ R44, R12.reuse, R43 ;  /* 0x0000002b0c2c7220 */ /* 0x040fe20000410000 */
[-C--:B------:R-:W-:Y:S01]  /*5dc0*/  FMUL.FTZ R12, R12, R11.reuse ;  /* 0x0000000b0c0c7220 */ /* 0x080fe20000410000 */
[C---:B------:R-:W-:Y:S01]  /*5dd0*/  FFMA.FTZ R13, R15.reuse, R42, -R13 ;  /* 0x0000002a0f0d7223 */ /* 0x040fe2000001080d */
[----:B------:R-:W-:Y:S01]  /*5de0*/  FFMA.FTZ R48, R15, R48, R45 ;  /* 0x000000300f307223 */ /* 0x000fe2000001002d */
[C---:B------:R-:W-:Y:S01]  /*5df0*/  FFMA.FTZ R44, R52.reuse, R11, -R44 ;  /* 0x0000000b342c7223 */ /* 0x040fe2000001082c */
[----:B------:R-:W-:Y:S01]  /*5e00*/  FFMA.FTZ R43, R52, R43, R12 ;  /* 0x0000002b342b7223 */ /* 0x000fe2000001000c */
[----:B------:R-:W-:-:S02]  /*5e10*/  F2FP.BF16.F32.PACK_AB R14, R14, R49 ;  /* 0x000000310e0e723e */ /* 0x000fc400000010ff */
[----:B------:R-:W-:Y:S01]  /*5e20*/  F2FP.BF16.F32.PACK_AB R15, R48, R13 ;  /* 0x0000000d300f723e */ /* 0x000fe200000010ff */
[----:B------:R-:W-:Y:S01]  /*5e30*/  IMAD.MOV.U32 R13, RZ, RZ, R50 ;  /* 0x000000ffff0d7224 */ /* 0x000fe200078e0032 */
[----:B------:R-:W-:-:S07]  /*5e40*/  F2FP.BF16.F32.PACK_AB R12, R43, R44 ;  /* 0x0000002c2b0c723e */ /* 0x000fce00000010ff */
.L_x_505:
[----:B------:R-:W-:Y:S05]  /*5e50*/  BSYNC B2 ;  /* 0x0000000000027941 */ /* 0x000fea0003800000 */
.L_x_504:
[----:B----4-:R0:W-:Y:S02]  /*5e60*/  ST.E.128 desc[UR56][R46.64], R12 ;  /* 0x0000000c2e007985 */ /* 0x0101e4000c101d38 */
.L_x_503:
[----:B------:R-:W-:Y:S05]  /*5e70*/  BSYNC B1 ;  /* 0x0000000000017941 */ /* 0x000fea0003800000 */
.L_x_502:
[----:B------:R-:W-:Y:S01]  /*5e80*/  ISETP.NE.AND P3, PT, R101, RZ, PT ;  /* 0x000000ff6500720c */ /* 0x000fe20003f65270 */
[----:B------:R-:W-:-:S12]  /*5e90*/  BSSY B1, `(.L_x_506) ;  /* 0x0000037000017945 */ /* 0x000fd80003800000 */
[----:B------:R-:W-:Y:S05]  /*5ea0*/  @!P3 BRA `(.L_x_507) ;  /* 0x0000000000d4b947 */ /* 0x000fea0003800000 */
[----:B0---4-:R0:W4:Y:S01]  /*5eb0*/  LDS.128 R12, [R28+0x5000] ;  /* 0x005000001c0c7984 */ /* 0x0111220000000c00 */
[C---:B------:R-:W-:Y:S01]  /*5ec0*/  LEA R42, P3, R19.reuse, R118, 0x1 ;  /* 0x00000076132a7211 */ /* 0x040fe200078608ff */
[----:B------:R-:W-:Y:S03]  /*5ed0*/  BSSY B2, `(.L_x_508) ;  /* 0x0000031000027945 */ /* 0x000fe60003800000 */
[----:B-1----:R-:W-:Y:S02]  /*5ee0*/  LEA.HI.X R43, R19, R115, R165, 0x1, P3 ;  /* 0x00000073132b7211 */ /* 0x002fe400018f0ca5 */
[----:B------:R-:W-:-:S13]  /*5ef0*/  ISETP.GE.AND P3, PT, R172, R124, PT ;  /* 0x0000007cac00720c */ /* 0x000fda0003f66270 */
[----:B0-----:R-:W-:Y:S05]  /*5f00*/  @P3 BRA `(.L_x_509) ;  /* 0x0000000000b43947 */ /* 0x001fea0003800000 */
[----:B------:R-:W-:Y:S02]  /*5f10*/  SHF.R.U64 R45, R40, 0x10, R41 ;  /* 0x00000010282d7819 */ /* 0x000fe40000001229 */
[----:B------:R-:W-:Y:S01]  /*5f20*/  SHF.R.U64 R46, R38, 0x10, R39 ;  /* 0x00000010262e7819 */ /* 0x000fe20000001227 */
[----:B----4-:R-:W-:Y:S01]  /*5f30*/  IMAD.U32 R38, R14, 0x10000, RZ ;  /* 0x000100000e267824 */ /* 0x010fe200078e00ff */
[----:B------:R-:W-:Y:S02]  /*5f40*/  SHF.R.U32.HI R41, RZ, 0x10, R41 ;  /* 0x00000010ff297819 */ /* 0x000fe40000011629 */
[----:B------:R-:W-:Y:S02]  /*5f50*/  SHF.R.U32.HI R44, RZ, 0x10, R39 ;  /* 0x00000010ff2c7819 */ /* 0x000fe40000011627 */
[C---:B------:R-:W-:Y:S02]  /*5f60*/  PRMT R40, R144.reuse, 0x5410, R45 ;  /* 0x0000541090287816 */ /* 0x040fe4000000002d */
[----:B------:R-:W-:Y:S01]  /*5f70*/  PRMT R39, R137, 0x5410, R46 ;  /* 0x0000541089277816 */ /* 0x000fe2000000002e */
[----:B------:R-:W-:Y:S01]  /*5f80*/  IMAD.U32 R46, R13, 0x10000, RZ ;  /* 0x000100000d2e7824 */ /* 0x000fe200078e00ff */
[----:B------:R-:W-:-:S02]  /*5f90*/  PRMT R144, R144, 0x5432, R41 ;  /* 0x0000543290907816 */ /* 0x000fc40000000029 */
[----:B------:R-:W-:Y:S02]  /*5fa0*/  PRMT R137, R137, 0x5432, R44 ;  /* 0x0000543289897816 */ /* 0x000fe4000000002c */
[----:B---3--:R-:W-:Y:S02]  /*5fb0*/  LOP3.LUT R11, R14, 0xffff0000, RZ, 0xc0, !PT ;  /* 0xffff00000e0b7812 */ /* 0x008fe400078ec0ff */
[----:B------:R-:W-:Y:S01]  /*5fc0*/  LOP3.LUT R45, R13, 0xffff0000, RZ, 0xc0, !PT ;  /* 0xffff00000d2d7812 */ /* 0x000fe200078ec0ff */
[----:B------:R-:W-:Y:S01]  /*5fd0*/  IMAD.U32 R44, R137, 0x10000, RZ ;  /* 0x00010000892c7824 */ /* 0x000fe200078e00ff */
[----:B------:R-:W-:Y:S01]  /*5fe0*/  LOP3.LUT R48, R40, 0xffff0000, RZ, 0xc0, !PT ;  /* 0xffff000028307812 */ /* 0x000fe200078ec0ff */
[----:B------:R-:W-:Y:S01]  /*5ff0*/  IMAD.U32 R13, R12, 0x10000, RZ ;  /* 0x000100000c0d7824 */ /* 0x000fe200078e00ff */
[----:B------:R-:W-:Y:S01]  /*6000*/  SHF.L.U32 R41, R144, 0x10, RZ ;  /* 0x0000001090297819 */ /* 0x000fe200000006ff */
[----:B------:R-:W-:Y:S01]  /*6010*/  IMAD.U32 R40, R40, 0x10000, RZ ;  /* 0x0001000028287824 */ /* 0x000fe200078e00ff */
[----:B------:R-:W-:Y:S01]  /*6020*/  LOP3.LUT R47, R39, 0xffff0000, RZ, 0xc0, !PT ;  /* 0xffff0000272f7812 */ /* 0x000fe200078ec0ff */
[----:B------:R-:W-:Y:S01]  /*6030*/  FMUL.FTZ R49, R45, R48 ;  /* 0x000000302d317220 */ /* 0x000fe20000410000 */
[----:B------:R-:W-:Y:S01]  /*6040*/  LOP3.LUT R14, R15, 0xffff0000, RZ, 0xc0, !PT ;  /* 0xffff00000f0e7812 */ /* 0x000fe200078ec0ff */
[C---:B------:R-:W-:Y:S01]  /*6050*/  FMUL.FTZ R51, R11.reuse, R41 ;  /* 0x000000290b337220 */ /* 0x040fe20000410000 */
[----:B------:R-:W-:Y:S01]  /*6060*/  FMUL.FTZ R11, R11, R44 ;  /* 0x0000002c0b0b7220 */ /* 0x000fe20000410000 */
[-C--:B------:R-:W-:Y:S01]  /*6070*/  FMUL.FTZ R45, R45, R47.reuse ;  /* 0x0000002f2d2d7220 */ /* 0x080fe20000410000 */
[----:B------:R-:W-:Y:S01]  /*6080*/  LOP3.LUT R144, R144, 0xffff0000, RZ, 0xc0, !PT ;  /* 0xffff000090907812 */ /* 0x000fe200078ec0ff */
[----:B------:R-:W-:Y:S01]  /*6090*/  IMAD.U32 R39, R39, 0x10000, RZ ;  /* 0x0001000027277824 */ /* 0x000fe200078e00ff */
[----:B------:R-:W-:Y:S01]  /*60a0*/  LOP3.LUT R137, R137, 0xffff0000, RZ, 0xc0, !PT ;  /* 0xffff000089897812 */ /* 0x000fe200078ec0ff */
[----:B------:R-:W-:Y:S01]  /*60b0*/  FFMA.FTZ R47, R46, R47, -R49 ;  /* 0x0000002f2e2f7223 */ /* 0x000fe20000010831 */
[----:B------:R-:W-:Y:S01]  /*60c0*/  LOP3.LUT R12, R12, 0xffff0000, RZ, 0xc0, !PT ;  /* 0xffff00000c0c7812 */ /* 0x000fe200078ec0ff */
[----:B------:R-:W-:Y:S01]  /*60d0*/  FFMA.FTZ R46, R46, R48, R45 ;  /* 0x000000302e2e7223 */ /* 0x000fe2000001002d */
[C---:B------:R-:W-:Y:S01]  /*60e0*/  FFMA.FTZ R44, R38.reuse, R44, -R51 ;  /* 0x0000002c262c7223 */ /* 0x040fe20000010833 */
[----:B------:R-:W-:Y:S01]  /*60f0*/  FFMA.FTZ R41, R38, R41, R11 ;  /* 0x0000002926297223 */ /* 0x000fe2000001000b */
[C---:B------:R-:W-:Y:S01]  /*6100*/  FMUL.FTZ R38, R14.reuse, R144 ;  /* 0x000000900e267220 */ /* 0x040fe20000410000 */
[----:B------:R-:W-:Y:S01]  /*6110*/  FMUL.FTZ R45, R14, R137 ;  /* 0x000000890e2d7220 */ /* 0x000fe20000410000 */
[C---:B------:R-:W-:Y:S01]  /*6120*/  FMUL.FTZ R14, R12.reuse, R40 ;  /* 0x000000280c0e7220 */ /* 0x040fe20000410000 */
[-C--:B------:R-:W-:Y:S01]  /*6130*/  FMUL.FTZ R11, R12, R39.reuse ;  /* 0x000000270c0b7220 */ /* 0x080fe20000410000 */
[----:B------:R-:W-:Y:S01]  /*6140*/  IMAD.U32 R15, R15, 0x10000, RZ ;  /* 0x000100000f0f7824 */ /* 0x000fe200078e00ff */
[----:B------:R-:W-:Y:S01]  /*6150*/  F2FP.BF16.F32.PACK_AB R44, R41, R44 ;  /* 0x0000002c292c723e */ /* 0x000fe200000010ff */
        /* <DEDUP_REMOVED lines=8> */
.L_x_509:
[----:B------:R-:W-:Y:S05]  /*61e0*/  BSYNC B2 ;  /* 0x0000000000027941 */ /* 0x000fea0003800000 */
.L_x_508:
[----:B----4-:R0:W-:Y:S02]  /*61f0*/  ST.E.128 desc[UR56][R42.64], R12 ;  /* 0x0000000c2a007985 */ /* 0x0101e4000c101d38 */
.L_x_507:
[----:B------:R-:W-:Y:S05]  /*6200*/  BSYNC B1 ;  /* 0x0000000000017941 */ /* 0x000fea0003800000 */
.L_x_506:
        /* <DEDUP_REMOVED lines=9> */
[----:B------:R-:W-:Y:S01]  /*62a0*/  SHF.R.U64 R44, R34, 0x10, R35 ;  /* 0x00000010222c7819 */ /* 0x000fe20000001223 */
[----:B----4-:R-:W-:Y:S01]  /*62b0*/  IMAD.U32 R29, R14, 0x10000, RZ ;  /* 0x000100000e1d7824 */ /* 0x010fe200078e00ff */
[--C-:B------:R-:W-:Y:S02]  /*62c0*/  SHF.R.U64 R40, R36, 0x10, R37.reuse ;  /* 0x0000001024287819 */ /* 0x100fe40000001225 */
[----:B------:R-:W-:Y:S02]  /*62d0*/  SHF.R.U32.HI R34, RZ, 0x10, R37 ;  /* 0x00000010ff227819 */ /* 0x000fe40000011625 */
[----:B------:R-:W-:Y:S01]  /*62e0*/  SHF.R.U32.HI R42, RZ, 0x10, R35 ;  /* 0x00000010ff2a7819 */ /* 0x000fe20000011623 */
[----:B------:R-:W-:Y:S01]  /*62f0*/  IMAD.U32 R35, R13, 0x10000, RZ ;  /* 0x000100000d237824 */ /* 0x000fe200078e00ff */
[----:B------:R-:W-:Y:S01]  /*6300*/  LOP3.LUT R36, R14, 0xffff0000, RZ, 0xc0, !PT ;  /* 0xffff00000e247812 */ /* 0x000fe200078ec0ff */
[C---:B------:R-:W-:Y:S01]  /*6310*/  IMAD.U32 R14, R15.reuse, 0x10000, RZ ;  /* 0x000100000f0e7824 */ /* 0x040fe200078e00ff */
[----:B---3--:R-:W-:-:S02]  /*6320*/  LOP3.LUT R11, R15, 0xffff0000, RZ, 0xc0, !PT ;  /* 0xffff00000f0b7812 */ /* 0x008fc400078ec0ff */
[----:B------:R-:W-:Y:S02]  /*6330*/  PRMT R41, R135, 0x5410, R40 ;  /* 0x0000541087297816 */ /* 0x000fe40000000028 */
[----:B------:R-:W-:Y:S02]  /*6340*/  PRMT R15, R117, 0x5410, R44 ;  /* 0x00005410750f7816 */ /* 0x000fe4000000002c */
[----:B------:R-:W-:Y:S02]  /*6350*/  PRMT R135, R135, 0x5432, R34 ;  /* 0x0000543287877816 */ /* 0x000fe40000000022 */
[----:B------:R-:W-:Y:S02]  /*6360*/  PRMT R117, R117, 0x5432, R42 ;  /* 0x0000543275757816 */ /* 0x000fe4000000002a */
[----:B------:R-:W-:Y:S01]  /*6370*/  LOP3.LUT R34, R13, 0xffff0000, RZ, 0xc0, !PT ;  /* 0xffff00000d227812 */ /* 0x000fe200078ec0ff */
[----:B------:R-:W-:Y:S01]  /*6380*/  IMAD.U32 R43, R135, 0x10000, RZ ;  /* 0x00010000872b7824 */ /* 0x000fe200078e00ff */
[----:B------:R-:W-:Y:S01]  /*6390*/  LOP3.LUT R42, R41, 0xffff0000, RZ, 0xc0, !PT ;  /* 0xffff0000292a7812 */ /* 0x000fe200078ec0ff */
[----:B------:R-:W-:Y:S01]  /*63a0*/  IMAD.U32 R40, R117, 0x10000, RZ ;  /* 0x0001000075287824 */ /* 0x000fe200078e00ff */
[----:B------:R-:W-:Y:S01]  /*63b0*/  LOP3.LUT R37, R15, 0xffff0000, RZ, 0xc0, !PT ;  /* 0xffff00000f257812 */ /* 0x000fe200078ec0ff */
[----:B------:R-:W-:Y:S01]  /*63c0*/  FMUL.FTZ R46, R36, R43 ;  /* 0x0000002b242e7220 */ /* 0x000fe20000410000 */
[----:B------:R-:W-:-:S02]  /*63d0*/  IMAD.U32 R41, R41, 0x10000, RZ ;  /* 0x0001000029297824 */ /* 0x000fc400078e00ff */
[----:B------:R-:W-:Y:S01]  /*63e0*/  FMUL.FTZ R44, R34, R42 ;  /* 0x0000002a222c7220 */ /* 0x000fe20000410000 */
[-C--:B------:R-:W-:Y:S01]  /*63f0*/  FMUL.FTZ R36, R36, R40.reuse ;  /* 0x0000002824247220 */ /* 0x080fe20000410000 */
[----:B------:R-:W-:Y:S01]  /*6400*/  FMUL.FTZ R45, R34, R37 ;  /* 0x00000025222d7220 */ /* 0x000fe20000410000 */
[C---:B------:R-:W-:Y:S01]  /*6410*/  LOP3.LUT R34, R12.reuse, 0xffff0000, RZ, 0xc0, !PT ;  /* 0xffff00000c227812 */ /* 0x040fe200078ec0ff */
[----:B------:R-:W-:Y:S01]  /*6420*/  FFMA.FTZ R46, R29, R40, -R46 ;  /* 0x000000281d2e7223 */ /* 0x000fe2000001082e */
[----:B------:R-:W-:Y:S01]  /*6430*/  SHF.L.U32 R15, R15, 0x10, RZ ;  /* 0x000000100f0f7819 */ /* 0x000fe200000006ff */
[----:B------:R-:W-:Y:S01]  /*6440*/  IMAD.U32 R13, R12, 0x10000, RZ ;  /* 0x000100000c0d7824 */ /* 0x000fe200078e00ff */
[----:B------:R-:W-:Y:S01]  /*6450*/  LOP3.LUT R135, R135, 0xffff0000, RZ, 0xc0, !PT ;  /* 0xffff000087877812 */ /* 0x000fe200078ec0ff */
[----:B------:R-:W-:Y:S01]  /*6460*/  FFMA.FTZ R29, R29, R43, R36 ;  /* 0x0000002b1d1d7223 */ /* 0x000fe20000010024 */
[----:B------:R-:W-:Y:S01]  /*6470*/  LOP3.LUT R117, R117, 0xffff0000, RZ, 0xc0, !PT ;  /* 0xffff000075757812 */ /* 0x000fe200078ec0ff */
[C---:B------:R-:W-:Y:S01]  /*6480*/  FFMA.FTZ R12, R35.reuse, R37, -R44 ;  /* 0x00000025230c7223 */ /* 0x040fe2000001082c */
[C---:B------:R-:W-:Y:S01]  /*6490*/  FMUL.FTZ R36, R34.reuse, R41 ;  /* 0x0000002922247220 */ /* 0x040fe20000410000 */
[----:B------:R-:W-:Y:S01]  /*64a0*/  FFMA.FTZ R35, R35, R42, R45 ;  /* 0x0000002a23237223 */ /* 0x000fe2000001002d */
[----:B------:R-:W-:Y:S01]  /*64b0*/  FMUL.FTZ R34, R34, R15 ;  /* 0x0000000f22227220 */ /* 0x000fe20000410000 */
[C---:B------:R-:W-:Y:S01]  /*64c0*/  FMUL.FTZ R37, R11.reuse, R135 ;  /* 0x000000870b257220 */ /* 0x040fe20000410000 */
[----:B------:R-:W-:Y:S01]  /*64d0*/  FMUL.FTZ R40, R11, R117 ;  /* 0x000000750b287220 */ /* 0x000fe20000410000 */
[C---:B------:R-:W-:Y:S01]  /*64e0*/  FFMA.FTZ R36, R13.reuse, R15, -R36 ;  /* 0x0000000f0d247223 */ /* 0x040fe20000010824 */
[----:B------:R-:W-:Y:S01]  /*64f0*/  FFMA.FTZ R13, R13, R41, R34 ;  /* 0x000000290d0d7223 */ /* 0x000fe20000010022 */
[C---:B------:R-:W-:Y:S01]  /*6500*/  FFMA.FTZ R37, R14.reuse, R117, -R37 ;  /* 0x000000750e257223 */ /* 0x040fe20000010825 */
[----:B------:R-:W-:Y:S01]  /*6510*/  FFMA.FTZ R40, R14, R135, R40 ;  /* 0x000000870e287223 */ /* 0x000fe20000010028 */
[----:B------:R-:W-:-:S02]  /*6520*/  F2FP.BF16.F32.PACK_AB R35, R35, R12 ;  /* 0x0000000c2323723e */ /* 0x000fc400000010ff */
[----:B------:R-:W-:Y:S02]  /*6530*/  F2FP.BF16.F32.PACK_AB R12, R13, R36 ;  /* 0x000000240d0c723e */ /* 0x000fe400000010ff */
[----:B------:R-:W-:Y:S01]  /*6540*/  F2FP.BF16.F32.PACK_AB R15, R40, R37 ;  /* 0x00000025280f723e */ /* 0x000fe200000010ff */
[----:B------:R-:W-:Y:S01]  /*6550*/  IMAD.MOV.U32 R13, RZ, RZ, R35 ;  /* 0x000000ffff0d7224 */ /* 0x000fe200078e0023 */
[----:B------:R-:W-:-:S07]  /*6560*/  F2FP.BF16.F32.PACK_AB R14, R29, R46 ;  /* 0x0000002e1d0e723e */ /* 0x000fce00000010ff */
.L_x_513:
[----:B------:R-:W-:Y:S05]  /*6570*/  BSYNC B2 ;  /* 0x0000000000027941 */ /* 0x000fea0003800000 */
.L_x_512:
[----:B----4-:R0:W-:Y:S02]  /*6580*/  ST.E.128 desc[UR56][R38.64], R12 ;  /* 0x0000000c26007985 */ /* 0x0101e4000c101d38 */
.L_x_511:
[----:B------:R-:W-:Y:S05]  /*6590*/  BSYNC B1 ;  /* 0x0000000000017941 */ /* 0x000fea0003800000 */
.L_x_510:
[----:B------:R-:W-:-:S13]  /*65a0*/  ISETP.NE.AND P3, PT, R87, RZ, PT ;  /* 0x000000ff5700720c */ /* 0x000fda0003f65270 */
[----:B------:R-:W-:Y:S05]  /*65b0*/  @!P3 BRA `(.L_x_493) ;  /* 0x0000004400e8b947 */ /* 0x000fea0003800000 */
[----:B0---4-:R0:W4:Y:S01]  /*65c0*/  LDS.128 R12, [R28+0x8000] ;  /* 0x008000001c0c7984 */ /* 0x0111220000000c00 */
[C---:B------:R-:W-:Y:S01]  /*65d0*/  LEA R34, P3, R23.reuse, R118, 0x1 ;  /* 0x0000007617227211 */ /* 0x040fe200078608ff */
[----:B------:R-:W-:Y:S03]  /*65e0*/  BSSY B1, `(.L_x_514) ;  /* 0x0000031000017945 */ /* 0x000fe60003800000 */
[----:B-1----:R-:W-:Y:S02]  /*65f0*/  LEA.HI.X R35, R23, R115, R175, 0x1, P3 ;  /* 0x0000007317237211 */ /* 0x002fe400018f0caf */
[----:B------:R-:W-:-:S13]  /*6600*/  ISETP.GE.AND P3, PT, R173, R124, PT ;  /* 0x0000007cad00720c */ /* 0x000fda0003f66270 */
[----:B0-----:R-:W-:Y:S05]  /*6610*/  @P3 BRA `(.L_x_515) ;  /* 0x0000000000b43947 */ /* 0x001fea0003800000 */
[--C-:B------:R-:W-:Y:S01]  /*6620*/  SHF.R.U64 R38, R30, 0x10, R31.reuse ;  /* 0x000000101e267819 */ /* 0x100fe2000000121f */
[----:B----4-:R-:W-:Y:S01]  /*6630*/  IMAD.U32 R28, R14, 0x10000, RZ ;  /* 0x000100000e1c7824 */ /* 0x010fe200078e00ff */
[----:B------:R-:W-:Y:S02]  /*6640*/  SHF.R.U32.HI R36, RZ, 0x10, R31 ;  /* 0x00000010ff247819 */ /* 0x000fe4000001161f */
[----:B---3--:R-:W-:Y:S02]  /*6650*/  SHF.R.U64 R11, R32, 0x10, R33 ;  /* 0x00000010200b7819 */ /* 0x008fe40000001221 */
[C---:B------:R-:W-:Y:S02]  /*6660*/  PRMT R31, R79.reuse, 0x5410, R38 ;  /* 0x000054104f1f7816 */ /* 0x040fe40000000026 */
[----:B------:R-:W-:Y:S02]  /*6670*/  PRMT R79, R79, 0x5432, R36 ;  /* 0x000054324f4f7816 */ /* 0x000fe40000000024 */
[----:B------:R-:W-:Y:S01]  /*6680*/  PRMT R36, R116, 0x5410, R11 ;  /* 0x0000541074247816 */ /* 0x000fe2000000000b */
[----:B------:R-:W-:Y:S01]  /*6690*/  IMAD.U32 R11, R12, 0x10000, RZ ;  /* 0x000100000c0b7824 */ /* 0x000fe200078e00ff */
[----:B------:R-:W-:-:S02]  /*66a0*/  SHF.R.U32.HI R33, RZ, 0x10, R33 ;  /* 0x00000010ff217819 */ /* 0x000fc40000011621 */
[----:B------:R-:W-:Y:S01]  /*66b0*/  LOP3.LUT R29, R14, 0xffff0000, RZ, 0xc0, !PT ;  /* 0xffff00000e1d7812 */ /* 0x000fe200078ec0ff */
[C---:B------:R-:W-:Y:S01]  /*66c0*/  IMAD.U32 R14, R15.reuse, 0x10000, RZ ;  /* 0x000100000f0e7824 */ /* 0x040fe200078e00ff */
[----:B------:R-:W-:Y:S01]  /*66d0*/  LOP3.LUT R30, R15, 0xffff0000, RZ, 0xc0, !PT ;  /* 0xffff00000f1e7812 */ /* 0x000fe200078ec0ff */
[C---:B------:R-:W-:Y:S01]  /*66e0*/  IMAD.U32 R15, R13.reuse, 0x10000, RZ ;  /* 0x000100000d0f7824 */ /* 0x040fe200078e00ff */
[----:B------:R-:W-:Y:S02]  /*66f0*/  LOP3.LUT R13, R13, 0xffff0000, RZ, 0xc0, !PT ;  /* 0xffff00000d0d7812 */ /* 0x000fe400078ec0ff */
[C---:B------:R-:W-:Y:S01]  /*6700*/  LOP3.LUT R38, R36.reuse, 0xffff0000, RZ, 0xc0, !PT ;  /* 0xffff000024267812 */ /* 0x040fe200078ec0ff */
[----:B------:R-:W-:Y:S01]  /*6710*/  IMAD.U32 R36, R36, 0x10000, RZ ;  /* 0x0001000024247824 */ /* 0x000fe200078e00ff */
[----:B------:R-:W-:Y:S01]  /*6720*/  PRMT R116, R116, 0x5432, R33 ;  /* 0x0000543274747816 */ /* 0x000fe20000000021 */
[----:B------:R-:W-:Y:S01]  /*6730*/  IMAD.U32 R33, R79, 0x10000, RZ ;  /* 0x000100004f217824 */ /* 0x000fe200078e00ff */
[----:B------:R-:W-:Y:S01]  /*6740*/  LOP3.LUT R32, R31, 0xffff0000, RZ, 0xc0, !PT ;  /* 0xffff00001f207812 */ /* 0x000fe200078ec0ff */
[----:B------:R-:W-:Y:S01]  /*6750*/  FMUL.FTZ R40, R13, R38 ;  /* 0x000000260d287220 */ /* 0x000fe20000410000 */
[----:B------:R-:W-:Y:S01]  /*6760*/  LOP3.LUT R79, R79, 0xffff0000, RZ, 0xc0, !PT ;  /* 0xffff00004f4f7812 */ /* 0x000fe200078ec0ff */
[----:B------:R-:W-:Y:S01]  /*6770*/  IMAD.U32 R37, R116, 0x10000, RZ ;  /* 0x0001000074257824 */ /* 0x000fe200078e00ff */
[----:B------:R-:W-:Y:S01]  /*6780*/  LOP3.LUT R12, R12, 0xffff0000, RZ, 0xc0, !PT ;  /* 0xffff00000c0c7812 */ /* 0x000fe200078ec0ff */
[-C--:B------:R-:W-:Y:S01]  /*6790*/  FMUL.FTZ R13, R13, R32.reuse ;  /* 0x000000200d0d7220 */ /* 0x080fe20000410000 */
[----:B------:R-:W-:Y:S01]  /*67a0*/  FFMA.FTZ R40, R15, R32, -R40 ;  /* 0x000000200f287223 */ /* 0x000fe20000010828 */
[C---:B------:R-:W-:Y:S01]  /*67b0*/  FMUL.FTZ R41, R29.reuse, R37 ;  /* 0x000000251d297220 */ /* 0x040fe20000410000 */
[----:B------:R-:W-:Y:S01]  /*67c0*/  FMUL.FTZ R29, R29, R33 ;  /* 0x000000211d1d7220 */ /* 0x000fe20000410000 */
[----:B------:R-:W-:Y:S01]  /*67d0*/  FFMA.FTZ R39, R15, R38, R13 ;  /* 0x000000260f277223 */ /* 0x000fe2000001000d */
[----:B------:R-:W-:Y:S01]  /*67e0*/  LOP3.LUT R13, R116, 0xffff0000, RZ, 0xc0, !PT ;  /* 0xffff0000740d7812 */ /* 0x000fe200078ec0ff */
[----:B------:R-:W-:-:S02]  /*67f0*/  IMAD.U32 R31, R31, 0x10000, RZ ;  /* 0x000100001f1f7824 */ /* 0x000fc400078e00ff */
[C---:B------:R-:W-:Y:S01]  /*6800*/  FFMA.FTZ R32, R28.reuse, R37, R29 ;  /* 0x000000251c207223 */ /* 0x040fe2000001001d */
[----:B------:R-:W-:Y:S01]  /*6810*/  FFMA.FTZ R41, R28, R33, -R41 ;  /* 0x000000211c297223 */ /* 0x000fe20000010829 */
[-C--:B------:R-:W-:Y:S01]  /*6820*/  FMUL.FTZ R28, R12, R36.reuse ;  /* 0x000000240c1c7220 */ /* 0x080fe20000410000 */
[C---:B------:R-:W-:Y:S01]  /*6830*/  FMUL.FTZ R29, R30.reuse, R13 ;  /* 0x0000000d1e1d7220 */ /* 0x040fe20000410000 */
[----:B------:R-:W-:Y:S01]  /*6840*/  FMUL.FTZ R30, R30, R79 ;  /* 0x0000004f1e1e7220 */ /* 0x000fe20000410000 */
[-C--:B------:R-:W-:Y:S01]  /*6850*/  FMUL.FTZ R15, R12, R31.reuse ;  /* 0x0000001f0c0f7220 */ /* 0x080fe20000410000 */
[C---:B------:R-:W-:Y:S01]  /*6860*/  FFMA.FTZ R28, R11.reuse, R31, -R28 ;  /* 0x0000001f0b1c7223 */ /* 0x040fe2000001081c */
[C---:B------:R-:W-:Y:S01]  /*6870*/  FFMA.FTZ R29, R14.reuse, R79, -R29 ;  /* 0x0000004f0e1d7223 */ /* 0x040fe2000001081d */
[----:B------:R-:W-:Y:S01]  /*6880*/  FFMA.FTZ R30, R14, R13, R30 ;  /* 0x0000000d0e1e7223 */ /* 0x000fe2000001001e */
[----:B------:R-:W-:Y:S01]  /*6890*/  FFMA.FTZ R15, R11, R36, R15 ;  /* 0x000000240b0f7223 */ /* 0x000fe2000001000f */
[----:B------:R-:W-:-:S02]  /*68a0*/  F2FP.BF16.F32.PACK_AB R13, R39, R40 ;  /* 0x00000028270d723e */ /* 0x000fc400000010ff */
[----:B------:R-:W-:Y:S02]  /*68b0*/  F2FP.BF16.F32.PACK_AB R14, R32, R41 ;  /* 0x00000029200e723e */ /* 0x000fe400000010ff */
[----:B------:R-:W-:Y:S02]  /*68c0*/  F2FP.BF16.F32.PACK_AB R29, R30, R29 ;  /* 0x0000001d1e1d723e */ /* 0x000fe400000010ff */
[----:B------:R-:W-:-:S03]  /*68d0*/  F2FP.BF16.F32.PACK_AB R12, R15, R28 ;  /* 0x0000001c0f0c723e */ /* 0x000fc600000010ff */
[----:B------:R-:W-:-:S07]  /*68e0*/  IMAD.MOV.U32 R15, RZ, RZ, R29 ;  /* 0x000000ffff0f7224 */ /* 0x000fce00078e001d */
.L_x_515:
[----:B------:R-:W-:Y:S05]  /*68f0*/  BSYNC B1 ;  /* 0x0000000000017941 */ /* 0x000fea0003800000 */
.L_x_514:
[----:B----4-:R0:W-:Y:S01]  /*6900*/  ST.E.128 desc[UR56][R34.64], R12 ;  /* 0x0000000c22007985 */ /* 0x0101e2000c101d38 */
[----:B------:R-:W-:Y:S05]  /*6910*/  BRA `(.L_x_493) ;  /* 0x0000004400107947 */ /* 0x000fea0003800000 */
.L_x_459:
        /* <DEDUP_REMOVED lines=20> */
[----:B------:R-:W-:Y:S01]  /*6a60*/  CS2R R50, SRZ ;  /* 0x0000000000327805 */ /* 0x000fe2000001ff00 */
[----:B------:R-:W-:Y:S01]  /*6a70*/  IMAD.X R29, R11, 0x1, R104, P2 ;  /* 0x000000010b1d7824 */ /* 0x000fe200010e0668 */
[----:B------:R-:W-:Y:S02]  /*6a80*/  LEA R52, P2, R28, UR4, 0x1 ;  /* 0x000000041c347c11 */ /* 0x000fe4000f8408ff */
[----:B------:R-:W-:-:S02]  /*6a90*/  CS2R R48, SRZ ;  /* 0x0000000000307805 */ /* 0x000fc4000001ff00 */
[----:B------:R-:W-:Y:S01]  /*6aa0*/  LEA.HI.X R53, R28, UR5, R29, 0x1, P2 ;  /* 0x000000051c357c11 */ /* 0x000fe200090f0c1d */
[----:B------:R-:W-:Y:S01]  /*6ab0*/  ULDC.64 UR4, c[0x0][0x400] ;  /* 0x0001000000047ab9 */ /* 0x000fe20000000a00 */
[----:B------:R-:W-:-:S04]  /*6ac0*/  IADD3 R28, P2, R90, R12, RZ ;  /* 0x0000000c5a1c7210 */ /* 0x000fc80007f5e0ff */
[----:B------:R-:W-:Y:S02]  /*6ad0*/  IADD3.X R29, R78, R103, RZ, P2, !PT ;  /* 0x000000674e1d7210 */ /* 0x000fe400017fe4ff */
[----:B------:R-:W-:-:S04]  /*6ae0*/  LEA R56, P2, R28, UR4, 0x1 ;  /* 0x000000041c387c11 */ /* 0x000fc8000f8408ff */
[----:B------:R-:W-:Y:S02]  /*6af0*/  LEA.HI.X R57, R28, UR5, R29, 0x1, P2 ;  /* 0x000000051c397c11 */ /* 0x000fe400090f0c1d */
[----:B------:R-:W-:Y:S02]  /*6b00*/  ISETP.GE.AND P2, PT, R16, R124, PT ;  /* 0x0000007c1000720c */ /* 0x000fe40003f46270 */
[----:B------:R-:W-:Y:S02]  /*6b10*/  CS2R R34, SRZ ;  /* 0x0000000000227805 */ /* 0x000fe4000001ff00 */
[----:B------:R-:W-:Y:S02]  /*6b20*/  CS2R R32, SRZ ;  /* 0x0000000000207805 */ /* 0x000fe4000001ff00 */
[----:B------:R-:W-:Y:S02]  /*6b30*/  CS2R R46, SRZ ;  /* 0x00000000002e7805 */ /* 0x000fe4000001ff00 */
[----:B------:R-:W-:-:S05]  /*6b40*/  CS2R R44, SRZ ;  /* 0x00000000002c7805 */ /* 0x000fca000001ff00 */
[----:B------:R0:W5:Y:S04]  /*6b50*/  @!P2 LDG.E.128 R36, desc[UR56][R52.64] ;  /* 0x000000383424a981 */ /* 0x000168000c1e1d00 */
[----:B------:R0:W5:Y:S01]  /*6b60*/  @!P2 LDG.E.128 R48, desc[UR56][R56.64] ;  /* 0x000000383830a981 */ /* 0x000162000c1e1d00 */
[----:B------:R-:W-:Y:S02]  /*6b70*/  ISETP.GE.AND P2, PT, R0, R124, PT ;  /* 0x0000007c0000720c */ /* 0x000fe40003f46270 */
[----:B------:R-:W-:Y:S02]  /*6b80*/  CS2R R30, SRZ ;  /* 0x00000000001e7805 */ /* 0x000fe4000001ff00 */
[----:B------:R-:W-:Y:S02]  /*6b90*/  CS2R R28, SRZ ;  /* 0x00000000001c7805 */ /* 0x000fe4000001ff00 */
[----:B------:R-:W-:-:S02]  /*6ba0*/  CS2R R42, SRZ ;  /* 0x00000000002a7805 */ /* 0x000fc4000001ff00 */
[----:B------:R-:W-:-:S05]  /*6bb0*/  CS2R R40, SRZ ;  /* 0x0000000000287805 */ /* 0x000fca000001ff00 */
[----:B------:R0:W5:Y:S04]  /*6bc0*/  @!P2 LDG.E.128 R32, desc[UR56][R52.64+0x40] ;  /* 0x000040383420a981 */ /* 0x000168000c1e1d00 */
[----:B------:R0:W5:Y:S01]  /*6bd0*/  @!P2 LDG.E.128 R44, desc[UR56][R56.64+0x40] ;  /* 0x00004038382ca981 */ /* 0x000162000c1e1d00 */
[----:B------:R-:W-:-:S13]  /*6be0*/  ISETP.GE.AND P2, PT, R3, R124, PT ;  /* 0x0000007c0300720c */ /* 0x000fda0003f46270 */
[----:B------:R0:W5:Y:S04]  /*6bf0*/  @!P2 LDG.E.128 R28, desc[UR56][R52.64+0x80] ;  /* 0x00008038341ca981 */ /* 0x000168000c1e1d00 */
[----:B------:R0:W5:Y:S02]  /*6c00*/  @!P2 LDG.E.128 R40, desc[UR56][R56.64+0x80] ;  /* 0x000080383828a981 */ /* 0x000164000c1e1d00 */
.L_x_517:
[----:B------:R-:W-:Y:S05]  /*6c10*/  BSYNC B1 ;  /* 0x0000000000017941 */ /* 0x000fea0003800000 */
.L_x_516:
        /* <DEDUP_REMOVED lines=20> */
[----:B------:R-:W-:Y:S02]  /*6d60*/  CS2R R74, SRZ ;  /* 0x00000000004a7805 */ /* 0x000fe4000001ff00 */
[----:B------:R-:W-:-:S02]  /*6d70*/  IADD3 R13, P2, P5, R90, R12, R110 ;  /* 0x0000000c5a0d7210 */ /* 0x000fc40007d5e06e */
[----:B------:R-:W-:Y:S02]  /*6d80*/  CS2R R72, SRZ ;  /* 0x0000000000487805 */ /* 0x000fe4000001ff00 */
        /* <DEDUP_REMOVED lines=23> */
.L_x_519:
[----:B------:R-:W-:Y:S05]  /*6f00*/  BSYNC B1 ;  /* 0x0000000000017941 */ /* 0x000fea0003800000 */
.L_x_518:
        /* <DEDUP_REMOVED lines=11> */
[----:B------:R0:W-:Y:S01]  /*6fc0*/  STL.S16 [R1+0x42], R12 ;  /* 0x0000420c01007387 */ /* 0x0001e20000100600 */
[----:B------:R-:W-:-:S03]  /*6fd0*/  IMAD.MOV.U32 R14, RZ, RZ, R39 ;  /* 0x000000ffff0e7224 */ /* 0x000fc600078e0027 */
[----:B------:R1:W-:Y:S01]  /*6fe0*/  STL.S16 [R1+0x40], R11 ;  /* 0x0000400b01007387 */ /* 0x0003e20000100600 */
[----:B------:R-:W-:Y:S02]  /*6ff0*/  PRMT R156, R156, 0x5410, R13 ;  /* 0x000054109c9c7816 */ /* 0x000fe4000000000d */
[----:B------:R-:W-:Y:S01]  /*7000*/  PRMT R157, R157, 0x5410, R14 ;  /* 0x000054109d9d7816 */ /* 0x000fe2000000000e */
[----:B0-----:R-:W-:Y:S02]  /*7010*/  IMAD.MOV.U32 R12, RZ, RZ, R33 ;  /* 0x000000ffff0c7224 */ /* 0x001fe400078e0021 */
[----:B-1----:R-:W-:-:S05]  /*7020*/  IMAD.MOV.U32 R11, RZ, RZ, R32 ;  /* 0x000000ffff0b7224 */ /* 0x002fca00078e0020 */
[----:B------:R0:W-:Y:S04]  /*7030*/  STL.S16 [R1+0x5a], R11 ;  /* 0x00005a0b01007387 */ /* 0x0001e80000100600 */
[----:B------:R1:W-:Y:S01]  /*7040*/  STL.S16 [R1+0x58], R12 ;  /* 0x0000580c01007387 */ /* 0x0003e20000100600 */
[----:B0-----:R-:W-:Y:S01]  /*7050*/  MOV R11, R36 ;  /* 0x00000024000b7202 */ /* 0x001fe20000000f00 */
[----:B-1----:R-:W-:-:S05]  /*7060*/  IMAD.MOV.U32 R12, RZ, RZ, R37 ;  /* 0x000000ffff0c7224 */ /* 0x002fca00078e0025 */
        /* <DEDUP_REMOVED lines=8> */
[----:B------:R-:W-:-:S03]  /*70f0*/  IMAD.MOV.U32 R12, RZ, RZ, R47 ;  /* 0x000000ffff0c7224 */ /* 0x000fc600078e002f */
[----:B------:R0:W-:Y:S04]  /*7100*/  STL.S16 [R1+0x54], R11 ;  /* 0x0000540b01007387 */ /* 0x0001e80000100600 */
[----:B------:R1:W-:Y:S01]  /*7110*/  STL.S16 [R1+0x56], R12 ;  /* 0x0000560c01007387 */ /* 0x0003e20000100600 */
[----:B0-----:R-:W-:Y:S02]  /*7120*/  IMAD.MOV.U32 R11, RZ, RZ, R44 ;  /* 0x000000ffff0b7224 */ /* 0x001fe400078e002c */
[----:B-1----:R-:W-:-:S03]  /*7130*/  IMAD.MOV.U32 R12, RZ, RZ, R45 ;  /* 0x000000ffff0c7224 */ /* 0x002fc600078e002d */
[----:B------:R0:W-:Y:S04]  /*7140*/  STL.S16 [R1+0x5c], R11 ;  /* 0x00005c0b01007387 */ /* 0x0001e80000100600 */
[----:B------:R1:W-:Y:S01]  /*7150*/  STL.S16 [R1+0x5e], R12 ;  /* 0x00005e0c01007387 */ /* 0x0003e20000100600 */
[----:B0-----:R-:W-:Y:S02]  /*7160*/  IMAD.MOV.U32 R11, RZ, RZ, R50 ;  /* 0x000000ffff0b7224 */ /* 0x001fe400078e0032 */
[----:B-1----:R-:W-:-:S03]  /*7170*/  IMAD.MOV.U32 R12, RZ, RZ, R51 ;  /* 0x000000ffff0c7224 */ /* 0x002fc600078e0033 */
[----:B------:R-:W-:Y:S02]  /*7180*/  PRMT R158, R158, 0x5410, R11 ;  /* 0x000054109e9e7816 */ /* 0x000fe4000000000b */
[----:B------:R-:W-:Y:S02]  /*7190*/  MOV R11, R48 ;  /* 0x00000030000b7202 */ /* 0x000fe40000000f00 */
        /* <DEDUP_REMOVED lines=36> */
[----:B------:R-:W-:-:S04]  /*73e0*/  PRMT R150, R12, 0x7610, R150 ;  /* 0x000076100c967816 */ /* 0x000fc80000000096 */
[----:B------:R-:W-:Y:S01]  /*73f0*/  PRMT R149, R11, 0x7610, R149 ;  /* 0x000076100b957816 */ /* 0x000fe20000000095 */
[----:B------:R-:W-:-:S05]  /*7400*/  IMAD.MOV.U32 R11, RZ, RZ, R69 ;  /* 0x000000ffff0b7224 */ /* 0x000fca00078e0045 */
[----:B------:R-:W-:Y:S01]  /*7410*/  PRMT R152, R152, 0x5410, R11 ;  /* 0x0000541098987816 */ /* 0x000fe2000000000b */
[----:B------:R-:W-:-:S05]  /*7420*/  IMAD.MOV.U32 R11, RZ, RZ, R74 ;  /* 0x000000ffff0b7224 */ /* 0x000fca00078e004a */
[----:B------:R-:W-:Y:S01]  /*7430*/  PRMT R193, R11, 0x7610, R193 ;  /* 0x000076100bc17816 */ /* 0x000fe200000000c1 */
[----:B------:R-:W-:-:S05]  /*7440*/  IMAD.MOV.U32 R11, RZ, RZ, R75 ;  /* 0x000000ffff0b7224 */ /* 0x000fca00078e004b */
[----:B------:R-:W-:Y:S02]  /*7450*/  PRMT R193, R193, 0x5410, R11 ;  /* 0x00005410c1c17816 */ /* 0x000fe4000000000b */
[----:B------:R-:W-:-:S04]  /*7460*/  MOV R11, R72 ;  /* 0x00000048000b7202 */ /* 0x000fc80000000f00 */
[----:B------:R-:W-:Y:S01]  /*7470*/  PRMT R194, R11, 0x7610, R194 ;  /* 0x000076100bc27816 */ /* 0x000fe200000000c2 */
[----:B------:R-:W-:-:S05]  /*7480*/  IMAD.MOV.U32 R11, RZ, RZ, R73 ;  /* 0x000000ffff0b7224 */ /* 0x000fca00078e0049 */
[----:B------:R-:W-:Y:S01]  /*7490*/  PRMT R194, R194, 0x5410, R11 ;  /* 0x00005410c2c27816 */ /* 0x000fe2000000000b */
[----:B------:R-:W-:Y:S06]  /*74a0*/  @!P2 BRA `(.L_x_520) ;  /* 0x000000000004a947 */ /* 0x000fec0003800000 */
[----:B------:R-:W-:Y:S01]  /*74b0*/  BPT.TRAP 0x1 ;  /* 0x000000040000795c */ /* 0x000fe20000300000 */
.L_x_520:
[----:B------:R-:W-:Y:S01]  /*74c0*/  IMAD R85, R18, 0x8, R2 ;  /* 0x0000000812557824 */ /* 0x000fe200078e0202 */
[----:B------:R-:W-:Y:S01]  /*74d0*/  SHF.L.U32 R86, R167, 0x1f, RZ ;  /* 0x0000001fa7567819 */ /* 0x000fe200000006ff */
[----:B------:R-:W-:Y:S03]  /*74e0*/  BSSY B1, `(.L_x_521) ;  /* 0x0000003000017945 */ /* 0x000fe60003800000 */
[----:B------:R-:W0:Y:S02]  /*74f0*/  SYNCS.PHASECHK.TRANS64.TRYWAIT P5, [R85+URZ+0x2a890], R86 ;  /* 0x02a89056550075a7 */ /* 0x000e2400080a017f */
[----:B0-----:R-:W-:Y:S05]  /*7500*/  @!P5 BRA `(.L_x_522) ;  /* 0x000001a00080d947 */ /* 0x001fea0003800000 */
.L_x_800:
[----:B------:R-:W-:Y:S05]  /*7510*/  BSYNC B1 ;  /* 0x0000000000017941 */ /* 0x000fea0003800000 */
.L_x_521:
[----:B------:R-:W1:Y:S01]  /*7520*/  LDC R135, c[0x0][0x2f4] ;  /* 0x0000bd00ff877b82 */ /* 0x000e620000000800 */
[----:B------:R-:W-:Y:S01]  /*7530*/  UMOV UR4, 0xffffffff ;  /* 0xffffffff00047882 */ /* 0x000fe20000000000 */
[----:B-1----:R-:W-:Y:S02]  /*7540*/  IMAD.IADD R137, R135, 0x1, -R125 ;  /* 0x0000000187897824 */ /* 0x002fe400078e0a7d */
[----:B------:R-:W-:Y:S05]  /*7550*/  BRA.DIV UR4, `(.L_x_523) ;  /* 0x000001a204807947 */ /* 0x000fea000b800000 */
[----:B------:R1:W2:Y:S04]  /*7560*/  SHFL.IDX PT, R117, R115, RZ, 0x1c1f ;  /* 0x001c1fff73757589 */ /* 0x0002a800000e0000 */
[----:B------:R1:W3:Y:S02]  /*7570*/  SHFL.IDX PT, R11, R118, RZ, 0x1c1f ;  /* 0x001c1fff760b7589 */ /* 0x0002e400000e0000 */
.L_x_804:
[----:B------:R-:W-:Y:S04]  /*7580*/  BSSY B1, `(.L_x_524) ;  /* 0x0000185000017945 */ /* 0x000fe80003800000 */
[----:B------:R-:W-:Y:S05]  /*7590*/  @P3 BRA `(.L_x_525) ;  /* 0x00000018000c3947 */ /* 0x000fea0003800000 */
[----:B------:R-:W-:Y:S01]  /*75a0*/  ISETP.NE.AND P3, PT, R9, RZ, PT ;  /* 0x000000ff0900720c */ /* 0x000fe20003f65270 */
[----:B------:R-:W-:Y:S01]  /*75b0*/  BSSY B2, `(.L_x_526) ;  /* 0x000007d000027945 */ /* 0x000fe20003800000 */
[----:B---3--:R-:W-:-:S11]  /*75c0*/  IMAD.MOV.U32 R116, RZ, RZ, R11 ;  /* 0x000000ffff747224 */ /* 0x008fd600078e000b */
[----:B------:R-:W-:Y:S05]  /*75d0*/  @!P3 BRA `(.L_x_527) ;  /* 0x0000000400e8b947 */ /* 0x000fea0003800000 */
[----:B------:R-:W-:Y:S01]  /*75e0*/  SEL R12, R125, R137, !P0 ;  /* 0x000000897d0c7207 */ /* 0x000fe20004000000 */
[----:B------:R-:W-:Y:S01]  /*75f0*/  BSSY B3, `(.L_x_528) ;  /* 0x0000072000037945 */ /* 0x000fe20003800000 */
[----:B------:R-:W-:Y:S02]  /*7600*/  ISETP.GE.AND P3, PT, R16, R124, PT ;  /* 0x0000007c1000720c */ /* 0x000fe40003f66270 */
[----:B------:R-:W-:-:S04]  /*7610*/  SHF.R.S32.HI R13, RZ, 0x1f, R12 ;  /* 0x0000001fff0d7819 */ /* 0x000fc8000001140c */
[----:B------:R-:W-:-:S04]  /*7620*/  LEA.HI R13, R13, R12, RZ, 0x4 ;  /* 0x0000000c0d0d7211 */ /* 0x000fc800078f20ff */
[----:B------:R-:W-:-:S04]  /*7630*/  LEA.HI.SX32 R153, R13, R121, 0x1c ;  /* 0x000000790d997211 */ /* 0x000fc800078fe2ff */
[----:B------:R-:W-:-:S04]  /*7640*/  SHF.R.S32.HI R13, RZ, 0x1f, R153 ;  /* 0x0000001fff0d7819 */ /* 0x000fc80000011499 */
[----:B------:R-:W-:Y:S01]  /*7650*/  LEA.HI R13, R13, R153, RZ, 0x3 ;  /* 0x000000990d0d7211 */ /* 0x000fe200078f18ff */
[----:B------:R-:W-:-:S03]  /*7660*/  IMAD.SHL.U32 R153, R153, 0x8, RZ ;  /* 0x0000000899997824 */ /* 0x000fc600078e00ff */
[----:B------:R-:W-:Y:S02]  /*7670*/  SHF.R.S32.HI R13, RZ, 0x3, R13 ;  /* 0x00000003ff0d7819 */ /* 0x000fe4000001140d */
[----:B------:R-:W-:-:S03]  /*7680*/  LOP3.LUT R12, R177, 0x38, R153, 0xf8, !PT ;  /* 0x00000038b10c7812 */ /* 0x000fc600078ef899 */
[----:B------:R-:W-:Y:S01]  /*7690*/  IMAD R13, R13, 0x1800, R179 ;  /* 0x000018000d0d7824 */ /* 0x000fe200078e02b3 */
[----:B------:R-:W-:-:S05]  /*76a0*/  LOP3.LUT R12, R12, R178, RZ, 0x3c, !PT ;  /* 0x000000b20c0c7212 */ /* 0x000fca00078e3cff */
[----:B------:R-:W-:-:S04]  /*76b0*/  IMAD.IADD R12, R13, 0x1, R12 ;  /* 0x000000010d0c7824 */ /* 0x000fc800078e020c */
[C---:B------:R-:W-:Y:S02]  /*76c0*/  IMAD R76, R18.reuse, 0x4800, R12 ;  /* 0x00004800124c7824 */ /* 0x040fe400078e020c */
[----:B------:R-:W-:Y:S02]  /*76d0*/  IMAD R12, R18, 0x4800, R140 ;  /* 0x00004800120c7824 */ /* 0x000fe400078e028c */
[--C-:B------:R-:W-:Y:S02]  /*76e0*/  IMAD R76, R76, 0x2, R2.reuse ;  /* 0x000000024c4c7824 */ /* 0x100fe400078e0202 */
[----:B------:R-:W-:-:S04]  /*76f0*/  IMAD R12, R12, 0x2, R2 ;  /* 0x000000020c0c7824 */ /* 0x000fc800078e0202 */
[----:B------:R-:W3:Y:S04]  /*7700*/  LDS.128 R76, [R76+0x18400] ;  /* 0x018400004c4c7984 */ /* 0x000ee80000000c00 */
[----:B------:R-:W4:Y:S01]  /*7710*/  LDS.128 R12, [R12+0x18400] ;  /* 0x018400000c0c7984 */ /* 0x000f220000000c00 */
[----:B------:R-:W-:Y:S05]  /*7720*/  @P3 BRA `(.L_x_529) ;  /* 0x0000000400783947 */ /* 0x000fea0003800000 */
[--C-:B------:R-:W-:Y:S02]  /*7730*/  SHF.R.U64 R36, R36, 0x10, R37.reuse ;  /* 0x0000001024247819 */ /* 0x100fe40000001225 */
[----:B------:R-:W-:Y:S02]  /*7740*/  SHF.R.U32.HI R37, RZ, 0x10, R37 ;  /* 0x00000010ff257819 */ /* 0x000fe40000011625 */
[----:B------:R-:W-:Y:S02]  /*7750*/  SHF.R.U32.HI R155, RZ, 0x10, R49 ;  /* 0x00000010ff9b7819 */ /* 0x000fe40000011631 */
[C---:B------:R-:W-:Y:S02]  /*7760*/  PRMT R36, R154.reuse, 0x5432, R36 ;  /* 0x000054329a247816 */ /* 0x040fe40000000024 */
[----:B------:R-:W-:Y:S02]  /*7770*/  PRMT R37, R154, 0x5410, R37 ;  /* 0x000054109a257816 */ /* 0x000fe40000000025 */
[----:B------:R-:W-:-:S02]  /*7780*/  SHF.R.U64 R38, R38, 0x10, R39 ;  /* 0x0000001026267819 */ /* 0x000fc40000001227 */
[----:B------:R-:W-:Y:S02]  /*7790*/  SHF.R.U32.HI R154, RZ, 0x10, R39 ;  /* 0x00000010ff9a7819 */ /* 0x000fe40000011627 */
[----:B------:R-:W-:Y:S02]  /*77a0*/  SHF.R.U64 R39, R48, 0x10, R49 ;  /* 0x0000001030277819 */ /* 0x000fe40000001231 */
[----:B------:R-:W-:Y:S02]  /*77b0*/  SHF.R.U64 R48, R50, 0x10, R51 ;  /* 0x0000001032307819 */ /* 0x000fe40000001233 */
[----:B------:R-:W-:Y:S02]  /*77c0*/  PRMT R155, R158, 0x5410, R155 ;  /* 0x000054109e9b7816 */ /* 0x000fe4000000009b */
[----:B------:R-:W-:Y:S02]  /*77d0*/  PRMT R49, R156, 0x5432, R38 ;  /* 0x000054329c317816 */ /* 0x000fe40000000026 */
[----:B------:R-:W-:-:S02]  /*77e0*/  SHF.R.U32.HI R50, RZ, 0x10, R51 ;  /* 0x00000010ff327819 */ /* 0x000fc40000011633 */
[C---:B------:R-:W-:Y:S02]  /*77f0*/  PRMT R38, R157.reuse, 0x5432, R154 ;  /* 0x000054329d267816 */ /* 0x040fe4000000009a */
[----:B------:R-:W-:Y:S01]  /*7800*/  PRMT R39, R157, 0x5410, R39 ;  /* 0x000054109d277816 */ /* 0x000fe20000000027 */
[----:B------:R-:W-:Y:S01]  /*7810*/  IMAD.U32 R157, R155, 0x10000, RZ ;  /* 0x000100009b9d7824 */ /* 0x000fe200078e00ff */
[----:B------:R-:W-:Y:S01]  /*7820*/  PRMT R48, R158, 0x5432, R48 ;  /* 0x000054329e307816 */ /* 0x000fe20000000030 */
[----:B---3--:R-:W-:Y:S01]  /*7830*/  IMAD.U32 R158, R77, 0x10000, RZ ;  /* 0x000100004d9e7824 */ /* 0x008fe200078e00ff */
[----:B------:R-:W-:Y:S01]  /*7840*/  PRMT R50, R156, 0x5410, R50 ;  /* 0x000054109c327816 */ /* 0x000fe20000000032 */
[----:B----4-:R-:W-:Y:S01]  /*7850*/  IMAD.U32 R156, R13, 0x10000, RZ ;  /* 0x000100000d9c7824 */ /* 0x010fe200078e00ff */
[----:B------:R-:W-:Y:S01]  /*7860*/  SHF.L.U32 R51, R37, 0x10, RZ ;  /* 0x0000001025337819 */ /* 0x000fe200000006ff */
[----:B------:R-:W-:Y:S01]  /*7870*/  FMUL.FTZ R154, R158, R157 ;  /* 0x0000009d9e9a7220 */ /* 0x000fe20000410000 */
[----:B------:R-:W-:-:S02]  /*7880*/  LOP3.LUT R155, R155, 0xffff0000, RZ, 0xc0, !PT ;  /* 0xffff00009b9b7812 */ /* 0x000fc400078ec0ff */
[----:B------:R-:W-:Y:S01]  /*7890*/  LOP3.LUT R77, R77, 0xffff0000, RZ, 0xc0, !PT ;  /* 0xffff00004d4d7812 */ /* 0x000fe200078ec0ff */
[-C--:B------:R-:W-:Y:S01]  /*78a0*/  FFMA.FTZ R154, R156, R51.reuse, -R154 ;  /* 0x000000339c9a7223 */ /* 0x080fe2000001089a */
[----:B------:R-:W-:Y:S01]  /*78b0*/  FMUL.FTZ R51, R158, R51 ;  /* 0x000000339e337220 */ /* 0x000fe20000410000 */
[----:B------:R-:W-:Y:S01]  /*78c0*/  LOP3.LUT R37, R37, 0xffff0000, RZ, 0xc0, !PT ;  /* 0xffff000025257812 */ /* 0x000fe200078ec0ff */
[C---:B------:R-:W-:Y:S01]  /*78d0*/  IMAD.U32 R158, R79.reuse, 0x10000, RZ ;  /* 0x000100004f9e7824 */ /* 0x040fe200078e00ff */
[----:B------:R-:W-:Y:S01]  /*78e0*/  LOP3.LUT R79, R79, 0xffff0000, RZ, 0xc0, !PT ;  /* 0xffff00004f4f7812 */ /* 0x000fe200078ec0ff */
[----:B------:R-:W-:Y:S01]  /*78f0*/  FFMA.FTZ R51, R156, R157, R51 ;  /* 0x0000009d9c337223 */ /* 0x000fe20000010033 */
[----:B------:R-:W-:Y:S01]  /*7900*/  LOP3.LUT R156, R13, 0xffff0000, RZ, 0xc0, !PT ;  /* 0xffff00000d9c7812 */ /* 0x000fe200078ec0ff */
[----:B------:R-:W-:Y:S01]  /*7910*/  FMUL.FTZ R13, R77, R155 ;  /* 0x0000009b4d0d7220 */ /* 0x000fe20000410000 */
[C---:B------:R-:W-:Y:S01]  /*7920*/  IMAD.U32 R157, R50.reuse, 0x10000, RZ ;  /* 0x00010000329d7824 */ /* 0x040fe200078e00ff */
[----:B------:R-:W-:-:S02]  /*7930*/  LOP3.LUT R50, R50, 0xffff0000, RZ, 0xc0, !PT ;  /* 0xffff000032327812 */ /* 0x000fc400078ec0ff */
[-C--:B------:R-:W-:Y:S01]  /*7940*/  FFMA.FTZ R13, R156, R37.reuse, -R13 ;  /* 0x000000259c0d7223 */ /* 0x080fe2000001080d */
[----:B------:R-:W-:Y:S01]  /*7950*/  FMUL.FTZ R37, R77, R37 ;  /* 0x000000254d257220 */ /* 0x000fe20000410000 */
[----:B------:R-:W-:-:S03]  /*7960*/  FMUL.FTZ R77, R158, R157 ;  /* 0x0000009d9e4d7220 */ /* 0x000fc60000410000 */
[----:B------:R-:W-:Y:S01]  /*7970*/  FFMA.FTZ R37, R156, R155, R37 ;  /* 0x0000009b9c257223 */ /* 0x000fe20000010025 */
[C---:B------:R-:W-:Y:S01]  /*7980*/  IMAD.U32 R156, R15.reuse, 0x10000, RZ ;  /* 0x000100000f9c7824 */ /* 0x040fe200078e00ff */
[----:B------:R-:W-:Y:S01]  /*7990*/  LOP3.LUT R15, R15, 0xffff0000, RZ, 0xc0, !PT ;  /* 0xffff00000f0f7812 */ /* 0x000fe200078ec0ff */
[C---:B------:R-:W-:Y:S01]  /*79a0*/  IMAD.U32 R155, R38.reuse, 0x10000, RZ ;  /* 0x00010000269b7824 */ /* 0x040fe200078e00ff */
[----:B------:R-:W-:Y:S02]  /*79b0*/  LOP3.LUT R38, R38, 0xffff0000, RZ, 0xc0, !PT ;  /* 0xffff000026267812 */ /* 0x000fe400078ec0ff */
[----:B------:R-:W-:Y:S01]  /*79c0*/  F2FP.BF16.F32.PACK_AB R37, R37, R51 ;  /* 0x000000332525723e */ /* 0x000fe200000010ff */
[-C--:B------:R-:W-:Y:S01]  /*79d0*/  FFMA.FTZ R77, R156, R155.reuse, -R77 ;  /* 0x0000009b9c4d7223 */ /* 0x080fe2000001084d */
[----:B------:R-:W-:Y:S01]  /*79e0*/  FMUL.FTZ R155, R158, R155 ;  /* 0x0000009b9e9b7220 */ /* 0x000fe20000410000 */
[----:B------:R-:W-:Y:S01]  /*79f0*/  IMAD.U32 R51, R76, 0x10000, RZ ;  /* 0x000100004c337824 */ /* 0x000fe200078e00ff */
[----:B------:R-:W-:-:S02]  /*7a00*/  F2FP.BF16.F32.PACK_AB R13, R13, R154 ;  /* 0x0000009a0d0d723e */ /* 0x000fc400000010ff */
[----:B------:R-:W-:Y:S01]  /*7a10*/  FFMA.FTZ R155, R156, R157, R155 ;  /* 0x0000009d9c9b7223 */ /* 0x000fe2000001009b */
[----:B------:R-:W-:-:S04]  /*7a20*/  FMUL.FTZ R156, R79, R50 ;  /* 0x000000324f9c7220 */ /* 0x000fc80000410000 */
[-C--:B------:R-:W-:Y:S01]  /*7a30*/  FFMA.FTZ R156, R15, R38.reuse, -R156 ;  /* 0x000000260f9c7223 */ /* 0x080fe2000001089c */
[----:B------:R-:W-:-:S04]  /*7a40*/  FMUL.FTZ R38, R79, R38 ;  /* 0x000000264f267220 */ /* 0x000fc80000410000 */
[----:B------:R-:W-:Y:S01]  /*7a50*/  FFMA.FTZ R38, R15, R50, R38 ;  /* 0x000000320f267223 */ /* 0x000fe20000010026 */
[----:B------:R-:W-:Y:S01]  /*7a60*/  F2FP.BF16.F32.PACK_AB R156, R156, R77 ;  /* 0x0000004d9c9c723e */ /* 0x000fe200000010ff */
[C---:B------:R-:W-:Y:S01]  /*7a70*/  IMAD.U32 R50, R39.reuse, 0x10000, RZ ;  /* 0x0001000027327824 */ /* 0x040fe200078e00ff */
[----:B------:R-:W-:Y:S01]  /*7a80*/  LOP3.LUT R39, R39, 0xffff0000, RZ, 0xc0, !PT ;  /* 0xffff000027277812 */ /* 0x000fe200078ec0ff */
[C---:B------:R-:W-:Y:S01]  /*7a90*/  IMAD.U32 R77, R36.reuse, 0x10000, RZ ;  /* 0x00010000244d7824 */ /* 0x040fe200078e00ff */
[----:B------:R-:W-:Y:S01]  /*7aa0*/  LOP3.LUT R36, R36, 0xffff0000, RZ, 0xc0, !PT ;  /* 0xffff000024247812 */ /* 0x000fe200078ec0ff */
[C---:B------:R-:W-:Y:S01]  /*7ab0*/  FMUL.FTZ R79, R51.reuse, R50 ;  /* 0x00000032334f7220 */ /* 0x040fe20000410000 */
[----:B------:R-:W-:Y:S02]  /*7ac0*/  IMAD.U32 R15, R12, 0x10000, RZ ;  /* 0x000100000c0f7824 */ /* 0x000fe400078e00ff */
[----:B------:R-:W-:Y:S01]  /*7ad0*/  FMUL.FTZ R51, R51, R77 ;  /* 0x0000004d33337220 */ /* 0x000fe20000410000 */
[----:B------:R-:W-:Y:S01]  /*7ae0*/  F2FP.BF16.F32.PACK_AB R38, R38, R155 ;  /* 0x0000009b2626723e */ /* 0x000fe200000010ff */
[----:B------:R-:W-:-:S02]  /*7af0*/  FFMA.FTZ R79, R15, R77, -R79 ;  /* 0x0000004d0f4f7223 */ /* 0x000fc4000001084f */
[----:B------:R-:W-:Y:S01]  /*7b00*/  FFMA.FTZ R51, R15, R50, R51 ;  /* 0x000000320f337223 */ /* 0x000fe20000010033 */
[----:B------:R-:W-:Y:S01]  /*7b10*/  LOP3.LUT R15, R76, 0xffff0000, RZ, 0xc0, !PT ;  /* 0xffff00004c0f7812 */ /* 0x000fe200078ec0ff */
[----:B------:R-:W-:Y:S01]  /*7b20*/  IMAD.U32 R77, R78, 0x10000, RZ ;  /* 0x000100004e4d7824 */ /* 0x000fe200078e00ff */
[----:B------:R-:W-:-:S03]  /*7b30*/  LOP3.LUT R50, R12, 0xffff0000, RZ, 0xc0, !PT ;  /* 0xffff00000c327812 */ /* 0x000fc600078ec0ff */
[C---:B------:R-:W-:Y:S01]  /*7b40*/  FMUL.FTZ R12, R15.reuse, R39 ;  /* 0x000000270f0c7220 */ /* 0x040fe20000410000 */
[----:B------:R-:W-:-:S03]  /*7b50*/  FMUL.FTZ R15, R15, R36 ;  /* 0x000000240f0f7220 */ /* 0x000fc60000410000 */
[C---:B------:R-:W-:Y:S01]  /*7b60*/  FFMA.FTZ R12, R50.reuse, R36, -R12 ;  /* 0x00000024320c7223 */ /* 0x040fe2000001080c */
[----:B------:R-:W-:Y:S01]  /*7b70*/  FFMA.FTZ R15, R50, R39, R15 ;  /* 0x00000027320f7223 */ /* 0x000fe2000001000f */
[----:B------:R-:W-:Y:S01]  /*7b80*/  IMAD.U32 R39, R48, 0x10000, RZ ;  /* 0x0001000030277824 */ /* 0x000fe200078e00ff */
[----:B------:R-:W-:Y:S01]  /*7b90*/  SHF.L.U32 R36, R14, 0x10, RZ ;  /* 0x000000100e247819 */ /* 0x000fe200000006ff */
[----:B------:R-:W-:Y:S01]  /*7ba0*/  IMAD.U32 R50, R49, 0x10000, RZ ;  /* 0x0001000031327824 */ /* 0x000fe200078e00ff */
[----:B------:R-:W-:Y:S01]  /*7bb0*/  LOP3.LUT R48, R48, 0xffff0000, RZ, 0xc0, !PT ;  /* 0xffff000030307812 */ /* 0x000fe200078ec0ff */
[----:B------:R-:W-:Y:S01]  /*7bc0*/  FMUL.FTZ R76, R77, R39 ;  /* 0x000000274d4c7220 */ /* 0x000fe20000410000 */
[----:B------:R-:W-:Y:S01]  /*7bd0*/  LOP3.LUT R49, R49, 0xffff0000, RZ, 0xc0, !PT ;  /* 0xffff000031317812 */ /* 0x000fe200078ec0ff */
[-C--:B------:R-:W-:Y:S01]  /*7be0*/  FMUL.FTZ R77, R77, R50.reuse ;  /* 0x000000324d4d7220 */ /* 0x080fe20000410000 */
[----:B------:R-:W-:Y:S01]  /*7bf0*/  LOP3.LUT R14, R14, 0xffff0000, RZ, 0xc0, !PT ;  /* 0xffff00000e0e7812 */ /* 0x000fe200078ec0ff */
[C---:B------:R-:W-:Y:S01]  /*7c00*/  FFMA.FTZ R76, R36.reuse, R50, -R76 ;  /* 0x00000032244c7223 */ /* 0x040fe2000001084c */
[----:B------:R-:W-:Y:S01]  /*7c10*/  F2FP.BF16.F32.PACK_AB R15, R15, R51 ;  /* 0x000000330f0f723e */ /* 0x000fe200000010ff */
[----:B------:R-:W-:Y:S01]  /*7c20*/  FFMA.FTZ R77, R36, R39, R77 ;  /* 0x00000027244d7223 */ /* 0x000fe2000001004d */
[----:B------:R-:W-:-:S02]  /*7c30*/  LOP3.LUT R36, R78, 0xffff0000, RZ, 0xc0, !PT ;  /* 0xffff00004e247812 */ /* 0x000fc400078ec0ff */
[----:B------:R-:W-:Y:S01]  /*7c40*/  F2FP.BF16.F32.PACK_AB R12, R12, R79 ;  /* 0x0000004f0c0c723e */ /* 0x000fe200000010ff */
[----:B------:R-:W-:Y:S02]  /*7c50*/  IMAD.MOV.U32 R79, RZ, RZ, R38 ;  /* 0x000000ffff4f7224 */ /* 0x000fe400078e0026 */
[C---:B------:R-:W-:Y:S01]  /*7c60*/  FMUL.FTZ R39, R36.reuse, R48 ;  /* 0x0000003024277220 */ /* 0x040fe20000410000 */
[----:B------:R-:W-:-:S03]  /*7c70*/  FMUL.FTZ R36, R36, R49 ;  /* 0x0000003124247220 */ /* 0x000fc60000410000 */
[C---:B------:R-:W-:Y:S01]  /*7c80*/  FFMA.FTZ R39, R14.reuse, R49, -R39 ;  /* 0x000000310e277223 */ /* 0x040fe20000010827 */
[----:B------:R-:W-:-:S04]  /*7c90*/  FFMA.FTZ R36, R14, R48, R36 ;  /* 0x000000300e247223 */ /* 0x000fc80000010024 */
[----:B------:R-:W-:Y:S01]  /*7ca0*/  F2FP.BF16.F32.PACK_AB R39, R39, R76 ;  /* 0x0000004c2727723e */ /* 0x000fe200000010ff */
[----:B------:R-:W-:Y:S01]  /*7cb0*/  IMAD.MOV.U32 R76, RZ, RZ, R15 ;  /* 0x000000ffff4c7224 */ /* 0x000fe200078e000f */
[----:B------:R-:W-:Y:S01]  /*7cc0*/  F2FP.BF16.F32.PACK_AB R36, R36, R77 ;  /* 0x0000004d2424723e */ /* 0x000fe200000010ff */
[----:B------:R-:W-:Y:S02]  /*7cd0*/  IMAD.MOV.U32 R77, RZ, RZ, R37 ;  /* 0x000000ffff4d7224 */ /* 0x000fe400078e0025 */
[----:B------:R-:W-:Y:S02]  /*7ce0*/  IMAD.MOV.U32 R14, RZ, RZ, R39 ;  /* 0x000000ffff0e7224 */ /* 0x000fe400078e0027 */
[----:B------:R-:W-:Y:S02]  /*7cf0*/  IMAD.MOV.U32 R15, RZ, RZ, R156 ;  /* 0x000000ffff0f7224 */ /* 0x000fe400078e009c */
[----:B------:R-:W-:-:S07]  /*7d00*/  IMAD.MOV.U32 R78, RZ, RZ, R36 ;  /* 0x000000ffff4e7224 */ /* 0x000fce00078e0024 */
.L_x_529:
[----:B------:R-:W-:Y:S05]  /*7d10*/  BSYNC B3 ;  /* 0x0000000000037941 */ /* 0x000fea0003800000 */
.L_x_528:
[----:B------:R-:W-:-:S04]  /*7d20*/  LEA R36, P3, R6, R11, 0x1 ;  /* 0x0000000b06247211 */ /* 0x000fc800078608ff */
[----:B--2---:R-:W-:Y:S02]  /*7d30*/  LEA.HI.X R37, R6, R117, R113, 0x1, P3 ;  /* 0x0000007506257211 */ /* 0x004fe400018f0c71 */
[----:B------:R-:W-:-:S03]  /*7d40*/  ISETP.GE.AND P3, PT, R153, R135, PT ;  /* 0x000000879900720c */ /* 0x000fc60003f66270 */
[----:B----4-:R2:W-:Y:S10]  /*7d50*/  ST.E.128 desc[UR56][R36.64], R12 ;  /* 0x0000000c24007985 */ /* 0x0105f4000c101d38 */
[----:B--2---:R-:W-:-:S05]  /*7d60*/  @!P3 IMAD.WIDE R12, R153, 0x2, R116 ;  /* 0x00000002990cb825 */ /* 0x004fca00078e0274 */
[----:B---3--:R3:W-:Y:S02]  /*7d70*/  @!P3 ST.E.128 desc[UR56][R12.64], R76 ;  /* 0x0000004c0c00b985 */ /* 0x0087e4000c101d38 */
.L_x_527:
[----:B------:R-:W-:Y:S05]  /*7d80*/  BSYNC B2 ;  /* 0x0000000000027941 */ /* 0x000fea0003800000 */
.L_x_526:
[----:B------:R-:W-:Y:S01]  /*7d90*/  ISETP.NE.AND P3, PT, R26, RZ, PT ;  /* 0x000000ff1a00720c */ /* 0x000fe20003f65270 */
[----:B------:R-:W-:-:S12]  /*7da0*/  BSSY B2, `(.L_x_530) ;  /* 0x0000084000027945 */ /* 0x000fd80003800000 */
[----:B------:R-:W-:Y:S05]  /*7db0*/  @!P3 BRA `(.L_x_531) ;  /* 0x000000080008b947 */ /* 0x000fea0003800000 */
[----:B---3--:R-:W-:Y:S01]  /*7dc0*/  SEL R12, R125, R137, !P1 ;  /* 0x000000897d0c7207 */ /* 0x008fe20004800000 */
        /* <DEDUP_REMOVED lines=20> */
[----:B------:R-:W5:Y:S04]  /*7f10*/  LDL.S16 R50, [R1+0x5a] ;  /* 0x00005a0001327983 */ /* 0x000f680000100600 */
[----:B------:R-:W2:Y:S04]  /*7f20*/  LDL.LU.S16 R49, [R1+0x58] ;  /* 0x0000580001317983 */ /* 0x000ea80000300600 */
[----:B------:R-:W3:Y:S04]  /*7f30*/  LDL.S16 R153, [R1+0x42] ;  /* 0x0000420001997983 */ /* 0x000ee80000100600 */
[----:B------:R-:W4:Y:S04]  /*7f40*/  LDL.LU.S16 R79, [R1+0x40] ;  /* 0x00004000014f7983 */ /* 0x000f280000300600 */
[----:B------:R-:W4:Y:S04]  /*7f50*/  LDL.S16 R78, [R1+0x5c] ;  /* 0x00005c00014e7983 */ /* 0x000f280000100600 */
[----:B------:R-:W4:Y:S04]  /*7f60*/  LDL.LU.S16 R77, [R1+0x5e] ;  /* 0x00005e00014d7983 */ /* 0x000f280000300600 */
[----:B------:R-:W4:Y:S04]  /*7f70*/  LDL.S16 R76, [R1+0x54] ;  /* 0x00005400014c7983 */ /* 0x000f280000100600 */
[----:B------:R-:W4:Y:S01]  /*7f80*/  LDL.LU.S16 R51, [R1+0x56] ;  /* 0x0000560001337983 */ /* 0x000f220000300600 */
[----:B------:R-:W-:-:S02]  /*7f90*/  SHF.R.U64 R32, R32, 0x10, R33 ;  /* 0x0000001020207819 */ /* 0x000fc40000001221 */
[----:B------:R-:W-:Y:S02]  /*7fa0*/  SHF.R.U32.HI R33, RZ, 0x10, R33 ;  /* 0x00000010ff217819 */ /* 0x000fe40000011621 */
[----:B------:R-:W-:Y:S02]  /*7fb0*/  SHF.R.U64 R34, R34, 0x10, R35 ;  /* 0x0000001022227819 */ /* 0x000fe40000001223 */
[----:B-----5:R-:W-:Y:S02]  /*7fc0*/  PRMT R32, R50, 0x5410, R32 ;  /* 0x0000541032207816 */ /* 0x020fe40000000020 */
[----:B------:R-:W-:Y:S02]  /*7fd0*/  SHF.R.U32.HI R50, RZ, 0x10, R45 ;  /* 0x00000010ff327819 */ /* 0x000fe4000001162d */
[----:B--2---:R-:W-:Y:S02]  /*7fe0*/  PRMT R33, R49, 0x5410, R33 ;  /* 0x0000541031217816 */ /* 0x004fe40000000021 */
[----:B------:R-:W-:-:S02]  /*7ff0*/  SHF.R.U32.HI R49, RZ, 0x10, R35 ;  /* 0x00000010ff317819 */ /* 0x000fc40000011623 */
[----:B------:R-:W-:Y:S02]  /*8000*/  SHF.R.U64 R35, R44, 0x10, R45 ;  /* 0x000000102c237819 */ /* 0x000fe4000000122d */
[--C-:B------:R-:W-:Y:S02]  /*8010*/  SHF.R.U64 R44, R46, 0x10, R47.reuse ;  /* 0x000000102e2c7819 */ /* 0x100fe4000000122f */
[----:B------:R-:W-:Y:S01]  /*8020*/  SHF.R.U32.HI R46, RZ, 0x10, R47 ;  /* 0x00000010ff2e7819 */ /* 0x000fe2000001162f */
[----:B------:R-:W-:Y:S01]  /*8030*/  IMAD.U32 R47, R33, 0x10000, RZ ;  /* 0x00010000212f7824 */ /* 0x000fe200078e00ff */
[----:B---3--:R-:W-:Y:S02]  /*8040*/  PRMT R45, R153, 0x5410, R34 ;  /* 0x00005410992d7816 */ /* 0x008fe40000000022 */
[----:B----4-:R-:W-:Y:S02]  /*8050*/  PRMT R34, R79, 0x5410, R49 ;  /* 0x000054104f227816 */ /* 0x010fe40000000031 */
[----:B------:R-:W-:-:S02]  /*8060*/  LOP3.LUT R33, R33, 0xffff0000, RZ, 0xc0, !PT ;  /* 0xffff000021217812 */ /* 0x000fc400078ec0ff */
[----:B------:R-:W-:Y:S01]  /*8070*/  PRMT R50, R77, 0x5410, R50 ;  /* 0x000054104d327816 */ /* 0x000fe20000000032 */
[C---:B------:R-:W-:Y:S01]  /*8080*/  IMAD.U32 R77, R37.reuse, 0x10000, RZ ;  /* 0x00010000254d7824 */ /* 0x040fe200078e00ff */
[----:B------:R-:W-:Y:S02]  /*8090*/  LOP3.LUT R37, R37, 0xffff0000, RZ, 0xc0, !PT ;  /* 0xffff000025257812 */ /* 0x000fe400078ec0ff */
[----:B------:R-:W-:Y:S02]  /*80a0*/  PRMT R44, R76, 0x5410, R44 ;  /* 0x000054104c2c7816 */ /* 0x000fe4000000002c */
[C---:B------:R-:W-:Y:S02]  /*80b0*/  SHF.L.U32 R76, R50.reuse, 0x10, RZ ;  /* 0x00000010324c7819 */ /* 0x040fe400000006ff */
[----:B------:R-:W-:Y:S01]  /*80c0*/  PRMT R46, R51, 0x5410, R46 ;  /* 0x00005410332e7816 */ /* 0x000fe2000000002e */
[----:B------:R-:W-:Y:S01]  /*80d0*/  IMAD.U32 R51, R13, 0x10000, RZ ;  /* 0x000100000d337824 */ /* 0x000fe200078e00ff */
[----:B------:R-:W-:Y:S01]  /*80e0*/  LOP3.LUT R50, R50, 0xffff0000, RZ, 0xc0, !PT ;  /* 0xffff000032327812 */ /* 0x000fe200078ec0ff */
[----:B------:R-:W-:Y:S01]  /*80f0*/  FMUL.FTZ R49, R77, R76 ;  /* 0x0000004c4d317220 */ /* 0x000fe20000410000 */
[----:B------:R-:W-:-:S03]  /*8100*/  PRMT R35, R78, 0x5410, R35 ;  /* 0x000054104e237816 */ /* 0x000fc60000000023 */
[-C--:B------:R-:W-:Y:S01]  /*8110*/  FFMA.FTZ R49, R51, R47.reuse, -R49 ;  /* 0x0000002f33317223 */ /* 0x080fe20000010831 */
[----:B------:R-:W-:Y:S01]  /*8120*/  FMUL.FTZ R47, R77, R47 ;  /* 0x0000002f4d2f7220 */ /* 0x000fe20000410000 */
[C---:B------:R-:W-:Y:S01]  /*8130*/  IMAD.U32 R77, R39.reuse, 0x10000, RZ ;  /* 0x00010000274d7824 */ /* 0x040fe200078e00ff */
[----:B------:R-:W-:Y:S02]  /*8140*/  LOP3.LUT R39, R39, 0xffff0000, RZ, 0xc0, !PT ;  /* 0xffff000027277812 */ /* 0x000fe400078ec0ff */
[----:B------:R-:W-:Y:S01]  /*8150*/  FFMA.FTZ R47, R51, R76, R47 ;  /* 0x0000004c332f7223 */ /* 0x000fe2000001002f */
[----:B------:R-:W-:Y:S01]  /*8160*/  LOP3.LUT R51, R13, 0xffff0000, RZ, 0xc0, !PT ;  /* 0xffff00000d337812 */ /* 0x000fe200078ec0ff */
[----:B------:R-:W-:Y:S01]  /*8170*/  FMUL.FTZ R13, R37, R50 ;  /* 0x00000032250d7220 */ /* 0x000fe20000410000 */
[C---:B------:R-:W-:Y:S01]  /*8180*/  IMAD.U32 R76, R46.reuse, 0x10000, RZ ;  /* 0x000100002e4c7824 */ /* 0x040fe200078e00ff */
[----:B------:R-:W-:Y:S02]  /*8190*/  LOP3.LUT R46, R46, 0xffff0000, RZ, 0xc0, !PT ;  /* 0xffff00002e2e7812 */ /* 0x000fe400078ec0ff */
        /* <DEDUP_REMOVED lines=11> */
[----:B------:R-:W-:-:S03]  /*8250*/  F2FP.BF16.F32.PACK_AB R13, R13, R49 ;  /* 0x000000310d0d723e */ /* 0x000fc600000010ff */
[----:B------:R-:W-:Y:S01]  /*8260*/  FFMA.FTZ R50, R51, R76, R50 ;  /* 0x0000004c33327223 */ /* 0x000fe20000010032 */
[----:B------:R-:W-:-:S04]  /*8270*/  FMUL.FTZ R51, R39, R46 ;  /* 0x0000002e27337220 */ /* 0x000fc80000410000 */
[-C--:B------:R-:W-:Y:S01]  /*8280*/  FFMA.FTZ R51, R15, R34.reuse, -R51 ;  /* 0x000000220f337223 */ /* 0x080fe20000010833 */
[----:B------:R-:W-:Y:S01]  /*8290*/  FMUL.FTZ R34, R39, R34 ;  /* 0x0000002227227220 */ /* 0x000fe20000410000 */
[----:B------:R-:W-:-:S03]  /*82a0*/  IMAD.U32 R39, R36, 0x10000, RZ ;  /* 0x0001000024277824 */ /* 0x000fc600078e00ff */
[----:B------:R-:W-:Y:S01]  /*82b0*/  F2FP.BF16.F32.PACK_AB R51, R51, R37 ;  /* 0x000000253333723e */ /* 0x000fe200000010ff */
[----:B------:R-:W-:Y:S01]  /*82c0*/  FFMA.FTZ R34, R15, R46, R34 ;  /* 0x0000002e0f227223 */ /* 0x000fe20000010022 */
        /* <DEDUP_REMOVED lines=17> */
[C---:B------:R-:W-:Y:S01]  /*83e0*/  SHF.L.U32 R35, R44.reuse, 0x10, RZ ;  /* 0x000000102c237819 */ /* 0x040fe200000006ff */
[C---:B------:R-:W-:Y:S01]  /*83f0*/  IMAD.U32 R36, R45.reuse, 0x10000, RZ ;  /* 0x000100002d247824 */ /* 0x040fe200078e00ff */
[----:B------:R-:W-:Y:S01]  /*8400*/  LOP3.LUT R44, R44, 0xffff0000, RZ, 0xc0, !PT ;  /* 0xffff00002c2c7812 */ /* 0x000fe200078ec0ff */
[----:B------:R-:W-:Y:S01]  /*8410*/  IMAD.U32 R32, R14, 0x10000, RZ ;  /* 0x000100000e207824 */ /* 0x000fe200078e00ff */
[----:B------:R-:W-:Y:S01]  /*8420*/  LOP3.LUT R45, R45, 0xffff0000, RZ, 0xc0, !PT ;  /* 0xffff00002d2d7812 */ /* 0x000fe200078ec0ff */
[CC--:B------:R-:W-:Y:S01]  /*8430*/  FMUL.FTZ R37, R46.reuse, R35.reuse ;  /* 0x000000232e257220 */ /* 0x0c0fe20000410000 */
[-C--:B------:R-:W-:Y:S01]  /*8440*/  FMUL.FTZ R46, R46, R36.reuse ;  /* 0x000000242e2e7220 */ /* 0x080fe20000410000 */
[----:B------:R-:W-:Y:S02]  /*8450*/  LOP3.LUT R14, R14, 0xffff0000, RZ, 0xc0, !PT ;  /* 0xffff00000e0e7812 */ /* 0x000fe400078ec0ff */
[C---:B------:R-:W-:Y:S01]  /*8460*/  FFMA.FTZ R37, R32.reuse, R36, -R37 ;  /* 0x0000002420257223 */ /* 0x040fe20000010825 */
[----:B------:R-:W-:Y:S01]  /*8470*/  FFMA.FTZ R46, R32, R35, R46 ;  /* 0x00000023202e7223 */ /* 0x000fe2000001002e */
[----:B------:R-:W-:-:S02]  /*8480*/  LOP3.LUT R32, R38, 0xffff0000, RZ, 0xc0, !PT ;  /* 0xffff000026207812 */ /* 0x000fc400078ec0ff */
[----:B------:R-:W-:Y:S01]  /*8490*/  F2FP.BF16.F32.PACK_AB R15, R15, R39 ;  /* 0x000000270f0f723e */ /* 0x000fe200000010ff */
[----:B------:R-:W-:Y:S01]  /*84a0*/  IMAD.MOV.U32 R39, RZ, RZ, R34 ;  /* 0x000000ffff277224 */ /* 0x000fe200078e0022 */
[----:B------:R-:W-:Y:S01]  /*84b0*/  F2FP.BF16.F32.PACK_AB R12, R12, R47 ;  /* 0x0000002f0c0c723e */ /* 0x000fe200000010ff */
[CC--:B------:R-:W-:Y:S01]  /*84c0*/  FMUL.FTZ R35, R32.reuse, R44.reuse ;  /* 0x0000002c20237220 */ /* 0x0c0fe20000410000 */
[-C--:B------:R-:W-:Y:S01]  /*84d0*/  FMUL.FTZ R32, R32, R45.reuse ;  /* 0x0000002d20207220 */ /* 0x080fe20000410000 */
[----:B------:R-:W-:Y:S02]  /*84e0*/  IMAD.MOV.U32 R36, RZ, RZ, R15 ;  /* 0x000000ffff247224 */ /* 0x000fe400078e000f */
[C---:B------:R-:W-:Y:S01]  /*84f0*/  FFMA.FTZ R35, R14.reuse, R45, -R35 ;  /* 0x0000002d0e237223 */ /* 0x040fe20000010823 */
[----:B------:R-:W-:Y:S01]  /*8500*/  FFMA.FTZ R32, R14, R44, R32 ;  /* 0x0000002c0e207223 */ /* 0x000fe20000010020 */
[----:B------:R-:W-:-:S03]  /*8510*/  IMAD.MOV.U32 R15, RZ, RZ, R51 ;  /* 0x000000ffff0f7224 */ /* 0x000fc600078e0033 */
[----:B------:R-:W-:Y:S01]  /*8520*/  F2FP.BF16.F32.PACK_AB R35, R35, R37 ;  /* 0x000000252323723e */ /* 0x000fe200000010ff */
[----:B------:R-:W-:Y:S01]  /*8530*/  IMAD.MOV.U32 R37, RZ, RZ, R33 ;  /* 0x000000ffff257224 */ /* 0x000fe200078e0021 */
[----:B------:R-:W-:-:S03]  /*8540*/  F2FP.BF16.F32.PACK_AB R32, R32, R46 ;  /* 0x0000002e2020723e */ /* 0x000fc600000010ff */
[----:B------:R-:W-:Y:S02]  /*8550*/  IMAD.MOV.U32 R14, RZ, RZ, R35 ;  /* 0x000000ffff0e7224 */ /* 0x000fe400078e0023 */
[----:B------:R-:W-:-:S07]  /*8560*/  IMAD.MOV.U32 R38, RZ, RZ, R32 ;  /* 0x000000ffff267224 */ /* 0x000fce00078e0020 */
.L_x_533:
[----:B------:R-:W-:Y:S05]  /*8570*/  BSYNC B3 ;  /* 0x0000000000037941 */ /* 0x000fea0003800000 */
.L_x_532:
[----:B------:R-:W-:-:S04]  /*8580*/  LEA R32, P3, R7, R11, 0x1 ;  /* 0x0000000b07207211 */ /* 0x000fc800078608ff */
[----:B--2---:R-:W-:Y:S02]  /*8590*/  LEA.HI.X R33, R7, R117, R112, 0x1, P3 ;  /* 0x0000007507217211 */ /* 0x004fe400018f0c70 */
[----:B------:R-:W-:-:S03]  /*85a0*/  ISETP.GE.AND P3, PT, R48, R135, PT ;  /* 0x000000873000720c */ /* 0x000fc60003f66270 */
[----:B----4-:R2:W-:Y:S10]  /*85b0*/  ST.E.128 desc[UR56][R32.64], R12 ;  /* 0x0000000c20007985 */ /* 0x0105f4000c101d38 */
[----:B--2---:R-:W-:-:S05]  /*85c0*/  @!P3 IMAD.WIDE R12, R48, 0x2, R116 ;  /* 0x00000002300cb825 */ /* 0x004fca00078e0274 */
[----:B---3--:R4:W-:Y:S02]  /*85d0*/  @!P3 ST.E.128 desc[UR56][R12.64], R36 ;  /* 0x000000240c00b985 */ /* 0x0089e4000c101d38 */
.L_x_531:
[----:B------:R-:W-:Y:S05]  /*85e0*/  BSYNC B2 ;  /* 0x0000000000027941 */ /* 0x000fea0003800000 */
.L_x_530:
[----:B------:R-:W-:-:S13]  /*85f0*/  ISETP.NE.AND P3, PT, R27, RZ, PT ;  /* 0x000000ff1b00720c */ /* 0x000fda0003f65270 */
[----:B------:R-:W-:Y:S05]  /*8600*/  @!P3 BRA `(.L_x_525) ;  /* 0x0000000400f0b947 */ /* 0x000fea0003800000 */
[----:B---34-:R-:W3:Y:S01]  /*8610*/  LDL R12, [R1+0x38] ;  /* 0x00003800010c7983 */ /* 0x018ee20000100800 */
[----:B------:R-:W-:Y:S01]  /*8620*/  ISETP.GE.AND P3, PT, R3, R124, PT ;  /* 0x0000007c0300720c */ /* 0x000fe20003f66270 */
[----:B------:R-:W-:Y:S01]  /*8630*/  BSSY B2, `(.L_x_534) ;  /* 0x0000073000027945 */ /* 0x000fe20003800000 */
[----:B---3--:R-:W-:-:S04]  /*8640*/  LOP3.LUT P5, RZ, R12, 0x1, RZ, 0xc0, !PT ;  /* 0x000000010cff7812 */ /* 0x008fc800078ac0ff */
[----:B------:R-:W-:-:S04]  /*8650*/  SEL R12, R125, R137, !P5 ;  /* 0x000000897d0c7207 */ /* 0x000fc80006800000 */
        /* <DEDUP_REMOVED lines=12> */
[----:B------:R-:W-:-:S03]  /*8720*/  IMAD R12, R18, 0x4800, R136 ;  /* 0x00004800120c7824 */ /* 0x000fc600078e0288 */
[----:B------:R-:W-:Y:S01]  /*8730*/  LEA R32, R32, R2, 0x1 ;  /* 0x0000000220207211 */ /* 0x000fe200078e08ff */
[----:B------:R-:W-:-:S05]  /*8740*/  IMAD R12, R12, 0x2, R2 ;  /* 0x000000020c0c7824 */ /* 0x000fca00078e0202 */
[----:B------:R-:W3:Y:S04]  /*8750*/  LDS.128 R32, [R32+0x18400] ;  /* 0x0184000020207984 */ /* 0x000ee80000000c00 */
[----:B------:R-:W4:Y:S01]  /*8760*/  LDS.128 R12, [R12+0x18400] ;  /* 0x018400000c0c7984 */ /* 0x000f220000000c00 */
[----:B------:R-:W-:Y:S05]  /*8770*/  @P3 BRA `(.L_x_535) ;  /* 0x0000000400783947 */ /* 0x000fea0003800000 */
[--C-:B------:R-:W-:Y:S01]  /*8780*/  SHF.R.U64 R30, R30, 0x10, R31.reuse ;  /* 0x000000101e1e7819 */ /* 0x100fe2000000121f */
[----:B---3--:R-:W-:Y:S01]  /*8790*/  IMAD.U32 R44, R33, 0x10000, RZ ;  /* 0x00010000212c7824 */ /* 0x008fe200078e00ff */
[----:B------:R-:W-:Y:S02]  /*87a0*/  SHF.R.U32.HI R37, RZ, 0x10, R31 ;  /* 0x00000010ff257819 */ /* 0x000fe4000001161f */
[--C-:B------:R-:W-:Y:S02]  /*87b0*/  SHF.R.U64 R31, R40, 0x10, R41.reuse ;  /* 0x00000010281f7819 */ /* 0x100fe40000001229 */
[----:B------:R-:W-:Y:S01]  /*87c0*/  SHF.R.U32.HI R40, RZ, 0x10, R41 ;  /* 0x00000010ff287819 */ /* 0x000fe20000011629 */
[----:B----4-:R-:W-:Y:S01]  /*87d0*/  IMAD.U32 R41, R13, 0x10000, RZ ;  /* 0x000100000d297824 */ /* 0x010fe200078e00ff */
[----:B------:R-:W-:Y:S02]  /*87e0*/  SHF.R.U64 R28, R28, 0x10, R29 ;  /* 0x000000101c1c7819 */ /* 0x000fe4000000121d */
[----:B------:R-:W-:-:S02]  /*87f0*/  PRMT R31, R198, 0x5410, R31 ;  /* 0x00005410c61f7816 */ /* 0x000fc4000000001f */
[----:B------:R-:W-:Y:S02]  /*8800*/  SHF.R.U32.HI R29, RZ, 0x10, R29 ;  /* 0x00000010ff1d7819 */ /* 0x000fe4000001161d */
[----:B------:R-:W-:Y:S02]  /*8810*/  PRMT R198, R198, 0x5432, R40 ;  /* 0x00005432c6c67816 */ /* 0x000fe40000000028 */
[----:B------:R-:W-:Y:S02]  /*8820*/  SHF.R.U64 R38, R42, 0x10, R43 ;  /* 0x000000102a267819 */ /* 0x000fe4000000122b */
[----:B------:R-:W-:Y:S02]  /*8830*/  PRMT R29, R196, 0x5432, R29 ;  /* 0x00005432c41d7816 */ /* 0x000fe4000000001d */
[----:B------:R-:W-:Y:S01]  /*8840*/  SHF.R.U32.HI R42, RZ, 0x10, R43 ;  /* 0x00000010ff2a7819 */ /* 0x000fe2000001162b */
[C---:B------:R-:W-:Y:S01]  /*8850*/  IMAD.U32 R43, R198.reuse, 0x10000, RZ ;  /* 0x00010000c62b7824 */ /* 0x040fe200078e00ff */
[----:B------:R-:W-:Y:S01]  /*8860*/  LOP3.LUT R198, R198, 0xffff0000, RZ, 0xc0, !PT ;  /* 0xffff0000c6c67812 */ /* 0x000fe200078ec0ff */
[----:B------:R-:W-:Y:S01]  /*8870*/  IMAD.U32 R39, R29, 0x10000, RZ ;  /* 0x000100001d277824 */ /* 0x000fe200078e00ff */
[----:B------:R-:W-:Y:S01]  /*8880*/  LOP3.LUT R33, R33, 0xffff0000, RZ, 0xc0, !PT ;  /* 0xffff000021217812 */ /* 0x000fe200078ec0ff */
[----:B------:R-:W-:Y:S01]  /*8890*/  FMUL.FTZ R40, R44, R43 ;  /* 0x0000002b2c287220 */ /* 0x000fe20000410000 */
[----:B------:R-:W-:-:S02]  /*88a0*/  LOP3.LUT R29, R29, 0xffff0000, RZ, 0xc0, !PT ;  /* 0xffff00001d1d7812 */ /* 0x000fc400078ec0ff */
[----:B------:R-:W-:Y:S01]  /*88b0*/  PRMT R42, R197, 0x5432, R42 ;  /* 0x00005432c52a7816 */ /* 0x000fe2000000002a */
[-C--:B------:R-:W-:Y:S01]  /*88c0*/  FFMA.FTZ R40, R41, R39.reuse, -R40 ;  /* 0x0000002729287223 */ /* 0x080fe20000010828 */
[----:B------:R-:W-:Y:S01]  /*88d0*/  FMUL.FTZ R39, R44, R39 ;  /* 0x000000272c277220 */ /* 0x000fe20000410000 */
[----:B------:R-:W-:Y:S01]  /*88e0*/  PRMT R37, R195, 0x5432, R37 ;  /* 0x00005432c3257816 */ /* 0x000fe20000000025 */
[----:B------:R-:W-:Y:S01]  /*88f0*/  IMAD.U32 R44, R35, 0x10000, RZ ;  /* 0x00010000232c7824 */ /* 0x000fe200078e00ff */
[----:B------:R-:W-:Y:S01]  /*8900*/  PRMT R28, R196, 0x5410, R28 ;  /* 0x00005410c41c7816 */ /* 0x000fe2000000001c */
[----:B------:R-:W-:Y:S01]  /*8910*/  FFMA.FTZ R39, R41, R43, R39 ;  /* 0x0000002b29277223 */ /* 0x000fe20000010027 */
[----:B------:R-:W-:Y:S01]  /*8920*/  LOP3.LUT R41, R13, 0xffff0000, RZ, 0xc0, !PT ;  /* 0xffff00000d297812 */ /* 0x000fe200078ec0ff */
[----:B------:R-:W-:Y:S01]  /*8930*/  FMUL.FTZ R13, R33, R198 ;  /* 0x000000c6210d7220 */ /* 0x000fe20000410000 */
[C---:B------:R-:W-:Y:S01]  /*8940*/  IMAD.U32 R43, R42.reuse, 0x10000, RZ ;  /* 0x000100002a2b7824 */ /* 0x040fe200078e00ff */
[----:B------:R-:W-:-:S02]  /*8950*/  LOP3.LUT R42, R42, 0xffff0000, RZ, 0xc0, !PT ;  /* 0xffff00002a2a7812 */ /* 0x000fc400078ec0ff */
[-C--:B------:R-:W-:Y:S01]  /*8960*/  FFMA.FTZ R13, R41, R29.reuse, -R13 ;  /* 0x0000001d290d7223 */ /* 0x080fe2000001080d */
[----:B------:R-:W-:Y:S01]  /*8970*/  FMUL.FTZ R29, R33, R29 ;  /* 0x0000001d211d7220 */ /* 0x000fe20000410000 */
[C---:B------:R-:W-:Y:S02]  /*8980*/  IMAD.U32 R33, R37.reuse, 0x10000, RZ ;  /* 0x0001000025217824 */ /* 0x040fe400078e00ff */
[C---:B------:R-:W-:Y:S01]  /*8990*/  FMUL.FTZ R45, R44.reuse, R43 ;  /* 0x0000002b2c2d7220 */ /* 0x040fe20000410000 */
[----:B------:R-:W-:Y:S01]  /*89a0*/  LOP3.LUT R37, R37, 0xffff0000, RZ, 0xc0, !PT ;  /* 0xffff000025257812 */ /* 0x000fe200078ec0ff */
[----:B------:R-:W-:Y:S01]  /*89b0*/  FFMA.FTZ R29, R41, R198, R29 ;  /* 0x000000c6291d7223 */ /* 0x000fe2000001001d */
[C---:B------:R-:W-:Y:S01]  /*89c0*/  IMAD.U32 R41, R15.reuse, 0x10000, RZ ;  /* 0x000100000f297824 */ /* 0x040fe200078e00ff */
[----:B------:R-:W-:Y:S02]  /*89d0*/  LOP3.LUT R15, R15, 0xffff0000, RZ, 0xc0, !PT ;  /* 0xffff00000f0f7812 */ /* 0x000fe400078ec0ff */
[----:B------:R-:W-:Y:S01]  /*89e0*/  F2FP.BF16.F32.PACK_AB R13, R13, R40 ;  /* 0x000000280d0d723e */ /* 0x000fe200000010ff */
[-C--:B------:R-:W-:Y:S01]  /*89f0*/  FFMA.FTZ R45, R41, R33.reuse, -R45 ;  /* 0x00000021292d7223 */ /* 0x080fe2000001082d */
[----:B------:R-:W-:Y:S01]  /*8a00*/  FMUL.FTZ R33, R44, R33 ;  /* 0x000000212c217220 */ /* 0x000fe20000410000 */
[----:B------:R-:W-:-:S02]  /*8a10*/  F2FP.BF16.F32.PACK_AB R29, R29, R39 ;  /* 0x000000271d1d723e */ /* 0x000fc400000010ff */
[C---:B------:R-:W-:Y:S01]  /*8a20*/  SHF.L.U32 R39, R28.reuse, 0x10, RZ ;  /* 0x000000101c277819 */ /* 0x040fe200000006ff */
[----:B------:R-:W-:Y:S01]  /*8a30*/  FFMA.FTZ R41, R41, R43, R33 ;  /* 0x0000002b29297223 */ /* 0x000fe20000010021 */
[----:B------:R-:W-:Y:S02]  /*8a40*/  LOP3.LUT R33, R35, 0xffff0000, RZ, 0xc0, !PT ;  /* 0xffff000023217812 */ /* 0x000fe400078ec0ff */
[----:B------:R-:W-:Y:S02]  /*8a50*/  LOP3.LUT R28, R28, 0xffff0000, RZ, 0xc0, !PT ;  /* 0xffff00001c1c7812 */ /* 0x000fe400078ec0ff */
[----:B------:R-:W-:Y:S01]  /*8a60*/  PRMT R38, R197, 0x5410, R38 ;  /* 0x00005410c5267816 */ /* 0x000fe20000000026 */
[CC--:B------:R-:W-:Y:S01]  /*8a70*/  FMUL.FTZ R35, R33.reuse, R42.reuse ;  /* 0x0000002a21237220 */ /* 0x0c0fe20000410000 */
[-C--:B------:R-:W-:Y:S01]  /*8a80*/  FMUL.FTZ R33, R33, R37.reuse ;  /* 0x0000002521217220 */ /* 0x080fe20000410000 */
[----:B------:R-:W-:Y:S02]  /*8a90*/  PRMT R30, R195, 0x5410, R30 ;  /* 0x00005410c31e7816 */ /* 0x000fe4000000001e */
[C---:B------:R-:W-:Y:S01]  /*8aa0*/  FFMA.FTZ R35, R15.reuse, R37, -R35 ;  /* 0x000000250f237223 */ /* 0x040fe20000010823 */
[----:B------:R-:W-:Y:S01]  /*8ab0*/  FFMA.FTZ R33, R15, R42, R33 ;  /* 0x0000002a0f217223 */ /* 0x000fe20000010021 */
[----:B------:R-:W-:-:S02]  /*8ac0*/  IMAD.U32 R37, R32, 0x10000, RZ ;  /* 0x0001000020257824 */ /* 0x000fc400078e00ff */
[----:B------:R-:W-:Y:S01]  /*8ad0*/  IMAD.U32 R15, R12, 0x10000, RZ ;  /* 0x000100000c0f7824 */ /* 0x000fe200078e00ff */
[----:B------:R-:W-:Y:S02]  /*8ae0*/  F2FP.BF16.F32.PACK_AB R35, R35, R45 ;  /* 0x0000002d2323723e */ /* 0x000fe400000010ff */
[----:B------:R-:W-:Y:S01]  /*8af0*/  F2FP.BF16.F32.PACK_AB R41, R33, R41 ;  /* 0x000000292129723e */ /* 0x000fe200000010ff */
[C---:B------:R-:W-:Y:S01]  /*8b00*/  IMAD.U32 R33, R31.reuse, 0x10000, RZ ;  /* 0x000100001f217824 */ /* 0x040fe200078e00ff */
[----:B------:R-:W-:-:S03]  /*8b10*/  LOP3.LUT R31, R31, 0xffff0000, RZ, 0xc0, !PT ;  /* 0xffff00001f1f7812 */ /* 0x000fc600078ec0ff */
[C---:B------:R-:W-:Y:S01]  /*8b20*/  FMUL.FTZ R40, R37.reuse, R33 ;  /* 0x0000002125287220 */ /* 0x040fe20000410000 */
[----:B------:R-:W-:-:S03]  /*8b30*/  FMUL.FTZ R37, R37, R39 ;  /* 0x0000002725257220 */ /* 0x000fc60000410000 */
[C---:B------:R-:W-:Y:S01]  /*8b40*/  FFMA.FTZ R40, R15.reuse, R39, -R40 ;  /* 0x000000270f287223 */ /* 0x040fe20000010828 */
        /* <DEDUP_REMOVED lines=8> */
[C---:B------:R-:W-:Y:S01]  /*8bd0*/  IMAD.U32 R31, R38.reuse, 0x10000, RZ ;  /* 0x00010000261f7824 */ /* 0x040fe200078e00ff */
[----:B------:R-:W-:Y:S01]  /*8be0*/  LOP3.LUT R38, R38, 0xffff0000, RZ, 0xc0, !PT ;  /* 0xffff000026267812 */ /* 0x000fe200078ec0ff */
[C---:B------:R-:W-:Y:S01]  /*8bf0*/  IMAD.U32 R32, R30.reuse, 0x10000, RZ ;  /* 0x000100001e207824 */ /* 0x040fe200078e00ff */
[----:B------:R-:W-:Y:S01]  /*8c00*/  LOP3.LUT R30, R30, 0xffff0000, RZ, 0xc0, !PT ;  /* 0xffff00001e1e7812 */ /* 0x000fe200078ec0ff */
[C---:B------:R-:W-:Y:S01]  /*8c10*/  FMUL.FTZ R33, R39.reuse, R31 ;  /* 0x0000001f27217220 */ /* 0x040fe20000410000 */
[C---:B------:R-:W-:Y:S02]  /*8c20*/  IMAD.U32 R28, R14.reuse, 0x10000, RZ ;  /* 0x000100000e1c7824 */ /* 0x040fe400078e00ff */
[-C--:B------:R-:W-:Y:S01]  /*8c30*/  FMUL.FTZ R39, R39, R32.reuse ;  /* 0x0000002027277220 */ /* 0x080fe20000410000 */
[----:B------:R-:W-:Y:S01]  /*8c40*/  LOP3.LUT R14, R14, 0xffff0000, RZ, 0xc0, !PT ;  /* 0xffff00000e0e7812 */ /* 0x000fe200078ec0ff */
[----:B------:R-:W-:-:S02]  /*8c50*/  FFMA.FTZ R33, R28, R32, -R33 ;  /* 0x000000201c217223 */ /* 0x000fc40000010821 */
[----:B------:R-:W-:Y:S01]  /*8c60*/  FFMA.FTZ R39, R28, R31, R39 ;  /* 0x0000001f1c277223 */ /* 0x000fe20000010027 */
[----:B------:R-:W-:Y:S02]  /*8c70*/  LOP3.LUT R28, R34, 0xffff0000, RZ, 0xc0, !PT ;  /* 0xffff0000221c7812 */ /* 0x000fe400078ec0ff */
[----:B------:R-:W-:Y:S02]  /*8c80*/  F2FP.BF16.F32.PACK_AB R15, R15, R37 ;  /* 0x000000250f0f723e */ /* 0x000fe400000010ff */
[----:B------:R-:W-:Y:S01]  /*8c90*/  F2FP.BF16.F32.PACK_AB R12, R12, R40 ;  /* 0x000000280c0c723e */ /* 0x000fe200000010ff */
[C---:B------:R-:W-:Y:S01]  /*8ca0*/  FMUL.FTZ R31, R28.reuse, R38 ;  /* 0x000000261c1f7220 */ /* 0x040fe20000410000 */
[-C--:B------:R-:W-:Y:S01]  /*8cb0*/  FMUL.FTZ R28, R28, R30.reuse ;  /* 0x0000001e1c1c7220 */ /* 0x080fe20000410000 */
[----:B------:R-:W-:Y:S02]  /*8cc0*/  IMAD.MOV.U32 R32, RZ, RZ, R15 ;  /* 0x000000ffff207224 */ /* 0x000fe400078e000f */
[C---:B------:R-:W-:Y:S01]  /*8cd0*/  FFMA.FTZ R31, R14.reuse, R30, -R31 ;  /* 0x0000001e0e1f7223 */ /* 0x040fe2000001081f */
[----:B------:R-:W-:Y:S01]  /*8ce0*/  FFMA.FTZ R28, R14, R38, R28 ;  /* 0x000000260e1c7223 */ /* 0x000fe2000001001c */
[----:B------:R-:W-:-:S02]  /*8cf0*/  IMAD.MOV.U32 R15, RZ, RZ, R35 ;  /* 0x000000ffff0f7224 */ /* 0x000fc400078e0023 */
[----:B------:R-:W-:Y:S01]  /*8d00*/  IMAD.MOV.U32 R35, RZ, RZ, R41 ;  /* 0x000000ffff237224 */ /* 0x000fe200078e0029 */
[----:B------:R-:W-:Y:S01]  /*8d10*/  F2FP.BF16.F32.PACK_AB R31, R31, R33 ;  /* 0x000000211f1f723e */ /* 0x000fe200000010ff */
[----:B------:R-:W-:Y:S01]  /*8d20*/  IMAD.MOV.U32 R33, RZ, RZ, R29 ;  /* 0x000000ffff217224 */ /* 0x000fe200078e001d */
[----:B------:R-:W-:-:S03]  /*8d30*/  F2FP.BF16.F32.PACK_AB R28, R28, R39 ;  /* 0x000000271c1c723e */ /* 0x000fc600000010ff */
[----:B------:R-:W-:Y:S02]  /*8d40*/  IMAD.MOV.U32 R14, RZ, RZ, R31 ;  /* 0x000000ffff0e7224 */ /* 0x000fe400078e001f */
[----:B------:R-:W-:-:S07]  /*8d50*/  IMAD.MOV.U32 R34, RZ, RZ, R28 ;  /* 0x000000ffff227224 */ /* 0x000fce00078e001c */
.L_x_535:
[----:B------:R-:W-:Y:S05]  /*8d60*/  BSYNC B2 ;  /* 0x0000000000027941 */ /* 0x000fea0003800000 */
.L_x_534:
[----:B------:R-:W-:-:S04]  /*8d70*/  LEA R28, P3, R8, R11, 0x1 ;  /* 0x0000000b081c7211 */ /* 0x000fc800078608ff */
[----:B--2---:R-:W-:Y:S02]  /*8d80*/  LEA.HI.X R29, R8, R117, R111, 0x1, P3 ;  /* 0x00000075081d7211 */ /* 0x004fe400018f0c6f */
[----:B------:R-:W-:-:S03]  /*8d90*/  ISETP.GE.AND P3, PT, R36, R135, PT ;  /* 0x000000872400720c */ /* 0x000fc60003f66270 */
[----:B----4-:R2:W-:Y:S10]  /*8da0*/  ST.E.128 desc[UR56][R28.64], R12 ;  /* 0x0000000c1c007985 */ /* 0x0105f4000c101d38 */
[----:B------:R-:W-:-:S05]  /*8db0*/  @!P3 IMAD.WIDE R116, R36, 0x2, R116 ;  /* 0x000000022474b825 */ /* 0x000fca00078e0274 */
[----:B---3--:R2:W-:Y:S02]  /*8dc0*/  @!P3 ST.E.128 desc[UR56][R116.64], R32 ;  /* 0x000000207400b985 */ /* 0x0085e4000c101d38 */
.L_x_525:
[----:B------:R-:W-:Y:S05]  /*8dd0*/  BSYNC B1 ;  /* 0x0000000000017941 */ /* 0x000fea0003800000 */
.L_x_524:
[----:B------:R-:W-:-:S03]  /*8de0*/  UMOV UR4, 0xffffffff ;  /* 0xffffffff00047882 */ /* 0x000fc60000000000 */
[----:B------:R-:W-:Y:S05]  /*8df0*/  BRA.DIV UR4, `(.L_x_536) ;  /* 0x0000018a04a47947 */ /* 0x000fea000b800000 */
[----:B-1----:R-:W1:Y:S04]  /*8e00*/  SHFL.IDX PT, R115, R115, 0x1, 0x1c1f ;  /* 0x003c1f0073737f89 */ /* 0x002e6800000e0000 */
[----:B------:R-:W0:Y:S02]  /*8e10*/  SHFL.IDX PT, R118, R118, 0x1, 0x1c1f ;  /* 0x003c1f0076767f89 */ /* 0x000e2400000e0000 */
.L_x_808:
[----:B------:R-:W-:Y:S05]  /*8e20*/  @P4 BRA `(.L_x_493) ;  /* 0x0000001c00cc4947 */ /* 0x000fea0003800000 */
[----:B------:R-:W-:Y:S01]  /*8e30*/  ISETP.NE.AND P3, PT, R9, RZ, PT ;  /* 0x000000ff0900720c */ /* 0x000fe20003f65270 */
[----:B------:R-:W-:Y:S01]  /*8e40*/  BSSY B1, `(.L_x_537) ;  /* 0x000007e000017945 */ /* 0x000fe20003800000 */
[----:B0-2---:R-:W-:Y:S01]  /*8e50*/  IMAD.MOV.U32 R32, RZ, RZ, R118 ;  /* 0x000000ffff207224 */ /* 0x005fe200078e0076 */
[----:B-1----:R-:W-:-:S10]  /*8e60*/  MOV R33, R115 ;  /* 0x0000007300217202 */ /* 0x002fd40000000f00 */
[----:B------:R-:W-:Y:S05]  /*8e70*/  @!P3 BRA `(.L_x_538) ;  /* 0x0000000400e8b947 */ /* 0x000fea0003800000 */
[----:B---3--:R-:W-:Y:S01]  /*8e80*/  SEL R11, R125, R137, !P0 ;  /* 0x000000897d0b7207 */ /* 0x008fe20004000000 */
[----:B------:R-:W-:Y:S01]  /*8e90*/  BSSY B2, `(.L_x_539) ;  /* 0x0000072000027945 */ /* 0x000fe20003800000 */
[----:B----4-:R-:W-:Y:S02]  /*8ea0*/  SHF.R.U32.HI R13, RZ, 0x3, R168 ;  /* 0x00000003ff0d7819 */ /* 0x010fe400000116a8 */
[----:B------:R-:W-:Y:S02]  /*8eb0*/  SHF.R.S32.HI R12, RZ, 0x1f, R11 ;  /* 0x0000001fff0c7819 */ /* 0x000fe4000001140b */
[----:B------:R-:W-:Y:S02]  /*8ec0*/  ISETP.GE.AND P3, PT, R16, R124, PT ;  /* 0x0000007c1000720c */ /* 0x000fe40003f66270 */
        /* <DEDUP_REMOVED lines=9> */
[----:B------:R-:W-:Y:S02]  /*8f60*/  IMAD.IADD R11, R12, 0x1, R11 ;  /* 0x000000010c0b7824 */ /* 0x000fe400078e020b */
[C---:B------:R-:W-:Y:S02]  /*8f70*/  IMAD R12, R18.reuse, 0x4800, R138 ;  /* 0x00004800120c7824 */ /* 0x040fe400078e028a */
[----:B------:R-:W-:Y:S02]  /*8f80*/  IMAD R28, R18, 0x4800, R11 ;  /* 0x00004800121c7824 */ /* 0x000fe400078e020b */
[--C-:B------:R-:W-:Y:S02]  /*8f90*/  IMAD R12, R12, 0x2, R2.reuse ;  /* 0x000000020c0c7824 */ /* 0x100fe400078e0202 */
[----:B------:R-:W-:-:S04]  /*8fa0*/  IMAD R28, R28, 0x2, R2 ;  /* 0x000000021c1c7824 */ /* 0x000fc800078e0202 */
[----:B------:R-:W0:Y:S04]  /*8fb0*/  LDS.128 R12, [R12+0x18400] ;  /* 0x018400000c0c7984 */ /* 0x000e280000000c00 */
[----:B------:R-:W1:Y:S01]  /*8fc0*/  LDS.128 R28, [R28+0x18400] ;  /* 0x018400001c1c7984 */ /* 0x000e620000000c00 */
[----:B------:R-:W-:Y:S05]  /*8fd0*/  @P3 BRA `(.L_x_540) ;  /* 0x0000000400743947 */ /* 0x000fea0003800000 */
[----:B------:R-:W-:Y:S01]  /*8fe0*/  SHF.R.U64 R11, R60, 0x10, R61 ;  /* 0x000000103c0b7819 */ /* 0x000fe2000000123d */
[----:B-1----:R-:W-:Y:S01]  /*8ff0*/  IMAD.U32 R40, R29, 0x10000, RZ ;  /* 0x000100001d287824 */ /* 0x002fe200078e00ff */
[----:B------:R-:W-:Y:S01]  /*9000*/  SHF.R.U32.HI R35, RZ, 0x10, R73 ;  /* 0x00000010ff237819 */ /* 0x000fe20000011649 */
[----:B0-----:R-:W-:Y:S01]  /*9010*/  IMAD.U32 R38, R13, 0x10000, RZ ;  /* 0x000100000d267824 */ /* 0x001fe200078e00ff */
[----:B------:R-:W-:Y:S01]  /*9020*/  SHF.R.U32.HI R60, RZ, 0x10, R61 ;  /* 0x00000010ff3c7819 */ /* 0x000fe2000001163d */
[----:B------:R-:W-:Y:S01]  /*9030*/  IMAD.U32 R46, R30, 0x10000, RZ ;  /* 0x000100001e2e7824 */ /* 0x000fe200078e00ff */
[----:B------:R-:W-:Y:S02]  /*9040*/  PRMT R35, R194, 0x5432, R35 ;  /* 0x00005432c2237816 */ /* 0x000fe40000000023 */
[----:B------:R-:W-:Y:S02]  /*9050*/  PRMT R60, R182, 0x5432, R60 ;  /* 0x00005432b63c7816 */ /* 0x000fe4000000003c */
[----:B------:R-:W-:Y:S01]  /*9060*/  SHF.R.U64 R37, R74, 0x10, R75 ;  /* 0x000000104a257819 */ /* 0x000fe2000000124b */
[C---:B------:R-:W-:Y:S01]  /*9070*/  IMAD.U32 R39, R35.reuse, 0x10000, RZ ;  /* 0x0001000023277824 */ /* 0x040fe200078e00ff */
[----:B------:R-:W-:Y:S01]  /*9080*/  LOP3.LUT R35, R35, 0xffff0000, RZ, 0xc0, !PT ;  /* 0xffff000023237812 */ /* 0x000fe200078ec0ff */
[C---:B------:R-:W-:Y:S01]  /*9090*/  IMAD.U32 R41, R60.reuse, 0x10000, RZ ;  /* 0x000100003c297824 */ /* 0x040fe200078e00ff */
[----:B------:R-:W-:Y:S01]  /*90a0*/  LOP3.LUT R60, R60, 0xffff0000, RZ, 0xc0, !PT ;  /* 0xffff00003c3c7812 */ /* 0x000fe200078ec0ff */
[----:B------:R-:W-:Y:S01]  /*90b0*/  FMUL.FTZ R42, R40, R39 ;  /* 0x00000027282a7220 */ /* 0x000fe20000410000 */
[----:B------:R-:W-:Y:S01]  /*90c0*/  SHF.R.U64 R34, R62, 0x10, R63 ;  /* 0x000000103e227819 */ /* 0x000fe2000000123f */
[-C--:B------:R-:W-:Y:S01]  /*90d0*/  FMUL.FTZ R40, R40, R41.reuse ;  /* 0x0000002928287220 */ /* 0x080fe20000410000 */
[----:B------:R-:W-:Y:S01]  /*90e0*/  SHF.R.U32.HI R74, RZ, 0x10, R75 ;  /* 0x00000010ff4a7819 */ /* 0x000fe2000001164b */
[C---:B------:R-:W-:Y:S01]  /*90f0*/  FFMA.FTZ R42, R38.reuse, R41, -R42 ;  /* 0x00000029262a7223 */ /* 0x040fe2000001082a */
[----:B------:R-:W-:Y:S01]  /*9100*/  SHF.R.U32.HI R62, RZ, 0x10, R63 ;  /* 0x00000010ff3e7819 */ /* 0x000fe2000001163f */
[----:B------:R-:W-:Y:S01]  /*9110*/  FFMA.FTZ R40, R38, R39, R40 ;  /* 0x0000002726287223 */ /* 0x000fe20000010028 */
[----:B------:R-:W-:Y:S01]  /*9120*/  LOP3.LUT R38, R29, 0xffff0000, RZ, 0xc0, !PT ;  /* 0xffff00001d267812 */ /* 0x000fe200078ec0ff */
[----:B------:R-:W-:Y:S01]  /*9130*/  IMAD.U32 R41, R31, 0x10000, RZ ;  /* 0x000100001f297824 */ /* 0x000fe200078e00ff */
[----:B------:R-:W-:-:S02]  /*9140*/  LOP3.LUT R13, R13, 0xffff0000, RZ, 0xc0, !PT ;  /* 0xffff00000d0d7812 */ /* 0x000fc400078ec0ff */
[----:B------:R-:W-:Y:S01]  /*9150*/  PRMT R74, R193, 0x5432, R74 ;  /* 0x00005432c14a7816 */ /* 0x000fe2000000004a */
[CC--:B------:R-:W-:Y:S01]  /*9160*/  FMUL.FTZ R29, R38.reuse, R35.reuse ;  /* 0x00000023261d7220 */ /* 0x0c0fe20000410000 */
[-C--:B------:R-:W-:Y:S01]  /*9170*/  FMUL.FTZ R38, R38, R60.reuse ;  /* 0x0000003c26267220 */ /* 0x080fe20000410000 */
[----:B------:R-:W-:Y:S02]  /*9180*/  PRMT R62, R159, 0x5432, R62 ;  /* 0x000054329f3e7816 */ /* 0x000fe4000000003e */
[C---:B------:R-:W-:Y:S01]  /*9190*/  FFMA.FTZ R29, R13.reuse, R60, -R29 ;  /* 0x0000003c0d1d7223 */ /* 0x040fe2000001081d */
[----:B------:R-:W-:Y:S01]  /*91a0*/  FFMA.FTZ R38, R13, R35, R38 ;  /* 0x000000230d267223 */ /* 0x000fe20000010026 */
[----:B------:R-:W-:Y:S01]  /*91b0*/  IMAD.U32 R13, R74, 0x10000, RZ ;  /* 0x000100004a0d7824 */ /* 0x000fe200078e00ff */
[----:B------:R-:W-:Y:S01]  /*91c0*/  SHF.L.U32 R35, R15, 0x10, RZ ;  /* 0x000000100f237819 */ /* 0x000fe200000006ff */
[C---:B------:R-:W-:Y:S01]  /*91d0*/  IMAD.U32 R39, R62.reuse, 0x10000, RZ ;  /* 0x000100003e277824 */ /* 0x040fe200078e00ff */
[----:B------:R-:W-:Y:S01]  /*91e0*/  LOP3.LUT R31, R31, 0xffff0000, RZ, 0xc0, !PT ;  /* 0xffff00001f1f7812 */ /* 0x000fe200078ec0ff */
[C---:B------:R-:W-:Y:S01]  /*91f0*/  FMUL.FTZ R43, R41.reuse, R13 ;  /* 0x0000000d292b7220 */ /* 0x040fe20000410000 */
[----:B------:R-:W-:Y:S01]  /*9200*/  LOP3.LUT R62, R62, 0xffff0000, RZ, 0xc0, !PT ;  /* 0xffff00003e3e7812 */ /* 0x000fe200078ec0ff */
[-C--:B------:R-:W-:Y:S01]  /*9210*/  FMUL.FTZ R41, R41, R39.reuse ;  /* 0x0000002729297220 */ /* 0x080fe20000410000 */
[----:B------:R-:W-:Y:S01]  /*9220*/  SHF.R.U64 R72, R72, 0x10, R73 ;  /* 0x0000001048487819 */ /* 0x000fe20000001249 */
[C---:B------:R-:W-:Y:S01]  /*9230*/  FFMA.FTZ R39, R35.reuse, R39, -R43 ;  /* 0x0000002723277223 */ /* 0x040fe2000001082b */
[----:B------:R-:W-:Y:S01]  /*9240*/  PRMT R11, R182, 0x5410, R11 ;  /* 0x00005410b60b7816 */ /* 0x000fe2000000000b */
[----:B------:R-:W-:Y:S01]  /*9250*/  FFMA.FTZ R35, R35, R13, R41 ;  /* 0x0000000d23237223 */ /* 0x000fe20000010029 */
[----:B------:R-:W-:Y:S01]  /*9260*/  LOP3.LUT R41, R74, 0xffff0000, RZ, 0xc0, !PT ;  /* 0xffff00004a297812 */ /* 0x000fe200078ec0ff */
[----:B------:R-:W-:Y:S01]  /*9270*/  IMAD.U32 R43, R28, 0x10000, RZ ;  /* 0x000100001c2b7824 */ /* 0x000fe200078e00ff */
[----:B------:R-:W-:Y:S01]  /*9280*/  LOP3.LUT R13, R15, 0xffff0000, RZ, 0xc0, !PT ;  /* 0xffff00000f0d7812 */ /* 0x000fe200078ec0ff */
[----:B------:R-:W-:Y:S01]  /*9290*/  IMAD.U32 R44, R11, 0x10000, RZ ;  /* 0x000100000b2c7824 */ /* 0x000fe200078e00ff */
[----:B------:R-:W-:Y:S01]  /*92a0*/  PRMT R72, R194, 0x5410, R72 ;  /* 0x00005410c2487816 */ /* 0x000fe20000000048 */
[C---:B------:R-:W-:Y:S01]  /*92b0*/  FMUL.FTZ R15, R31.reuse, R41 ;  /* 0x000000291f0f7220 */ /* 0x040fe20000410000 */
[----:B------:R-:W-:Y:S01]  /*92c0*/  FMUL.FTZ R31, R31, R62 ;  /* 0x0000003e1f1f7220 */ /* 0x000fe20000410000 */
[----:B------:R-:W-:-:S02]  /*92d0*/  LOP3.LUT R28, R28, 0xffff0000, RZ, 0xc0, !PT ;  /* 0xffff00001c1c7812 */ /* 0x000fc400078ec0ff */
[C---:B------:R-:W-:Y:S01]  /*92e0*/  FFMA.FTZ R15, R13.reuse, R62, -R15 ;  /* 0x0000003e0d0f7223 */ /* 0x040fe2000001080f */
[----:B------:R-:W-:Y:S01]  /*92f0*/  FFMA.FTZ R13, R13, R41, R31 ;  /* 0x000000290d0d7223 */ /* 0x000fe2000001001f */
[C---:B------:R-:W-:Y:S01]  /*9300*/  IMAD.U32 R41, R72.reuse, 0x10000, RZ ;  /* 0x0001000048297824 */ /* 0x040fe200078e00ff */
[----:B------:R-:W-:Y:S01]  /*9310*/  LOP3.LUT R72, R72, 0xffff0000, RZ, 0xc0, !PT ;  /* 0xffff000048487812 */ /* 0x000fe200078ec0ff */
[C---:B------:R-:W-:Y:S01]  /*9320*/  IMAD.U32 R31, R12.reuse, 0x10000, RZ ;  /* 0x000100000c1f7824 */ /* 0x040fe200078e00ff */
[----:B------:R-:W-:Y:S01]  /*9330*/  LOP3.LUT R11, R11, 0xffff0000, RZ, 0xc0, !PT ;  /* 0xffff00000b0b7812 */ /* 0x000fe200078ec0ff */
[CC--:B------:R-:W-:Y:S01]  /*9340*/  FMUL.FTZ R45, R43.reuse, R41.reuse ;  /* 0x000000292b2d7220 */ /* 0x0c0fe20000410000 */
[-C--:B------:R-:W-:Y:S01]  /*9350*/  FMUL.FTZ R43, R43, R44.reuse ;  /* 0x0000002c2b2b7220 */ /* 0x080fe20000410000 */
[----:B------:R-:W-:Y:S02]  /*9360*/  LOP3.LUT R12, R12, 0xffff0000, RZ, 0xc0, !PT ;  /* 0xffff00000c0c7812 */ /* 0x000fe400078ec0ff */
[C---:B------:R-:W-:Y:S01]  /*9370*/  FFMA.FTZ R45, R31.reuse, R44, -R45 ;  /* 0x0000002c1f2d7223 */ /* 0x040fe2000001082d */
[----:B------:R-:W-:Y:S01]  /*9380*/  FFMA.FTZ R43, R31, R41, R43 ;  /* 0x000000291f2b7223 */ /* 0x000fe2000001002b */
[C---:B------:R-:W-:Y:S01]  /*9390*/  FMUL.FTZ R31, R28.reuse, R72 ;  /* 0x000000481c1f7220 */ /* 0x040fe20000410000 */
[----:B------:R-:W-:Y:S01]  /*93a0*/  FMUL.FTZ R28, R28, R11 ;  /* 0x0000000b1c1c7220 */ /* 0x000fe20000410000 */
[----:B------:R-:W-:-:S02]  /*93b0*/  PRMT R37, R193, 0x5410, R37 ;  /* 0x00005410c1257816 */ /* 0x000fc40000000025 */
[----:B------:R-:W-:Y:S01]  /*93c0*/  PRMT R34, R159, 0x5410, R34 ;  /* 0x000054109f227816 */ /* 0x000fe20000000022 */
[C---:B------:R-:W-:Y:S01]  /*93d0*/  FFMA.FTZ R31, R12.reuse, R11, -R31 ;  /* 0x0000000b0c1f7223 */ /* 0x040fe2000001081f */
[----:B------:R-:W-:Y:S01]  /*93e0*/  FFMA.FTZ R28, R12, R72, R28 ;  /* 0x000000480c1c7223 */ /* 0x000fe2000001001c */
[C---:B------:R-:W-:Y:S01]  /*93f0*/  IMAD.U32 R12, R37.reuse, 0x10000, RZ ;  /* 0x00010000250c7824 */ /* 0x040fe200078e00ff */
[----:B------:R-:W-:Y:S01]  /*9400*/  LOP3.LUT R30, R30, 0xffff0000, RZ, 0xc0, !PT ;  /* 0xffff00001e1e7812 */ /* 0x000fe200078ec0ff */
[----:B------:R-:W-:Y:S01]  /*9410*/  IMAD.U32 R41, R34, 0x10000, RZ ;  /* 0x0001000022297824 */ /* 0x000fe200078e00ff */
[----:B------:R-:W-:Y:S01]  /*9420*/  LOP3.LUT R37, R37, 0xffff0000, RZ, 0xc0, !PT ;  /* 0xffff000025257812 */ /* 0x000fe200078ec0ff */
[----:B------:R-:W-:Y:S01]  /*9430*/  FMUL.FTZ R44, R46, R12 ;  /* 0x0000000c2e2c7220 */ /* 0x000fe20000410000 */
[----:B------:R-:W-:Y:S02]  /*9440*/  IMAD.U32 R11, R14, 0x10000, RZ ;  /* 0x000100000e0b7824 */ /* 0x000fe400078e00ff */
[-C--:B------:R-:W-:Y:S01]  /*9450*/  FMUL.FTZ R46, R46, R41.reuse ;  /* 0x000000292e2e7220 */ /* 0x080fe20000410000 */
[----:B------:R-:W-:Y:S01]  /*9460*/  LOP3.LUT R34, R34, 0xffff0000, RZ, 0xc0, !PT ;  /* 0xffff000022227812 */ /* 0x000fe200078ec0ff */
[----:B------:R-:W-:-:S02]  /*9470*/  FFMA.FTZ R44, R11, R41, -R44 ;  /* 0x000000290b2c7223 */ /* 0x000fc4000001082c */
[----:B------:R-:W-:Y:S01]  /*9480*/  FFMA.FTZ R46, R11, R12, R46 ;  /* 0x0000000c0b2e7223 */ /* 0x000fe2000001002e */
[----:B------:R-:W-:Y:S01]  /*9490*/  LOP3.LUT R14, R14, 0xffff0000, RZ, 0xc0, !PT ;  /* 0xffff00000e0e7812 */ /* 0x000fe200078ec0ff */
[C---:B------:R-:W-:Y:S01]  /*94a0*/  FMUL.FTZ R11, R30.reuse, R37 ;  /* 0x000000251e0b7220 */ /* 0x040fe20000410000 */
[----:B------:R-:W-:Y:S01]  /*94b0*/  FMUL.FTZ R30, R30, R34 ;  /* 0x000000221e1e7220 */ /* 0x000fe20000410000 */
[----:B------:R-:W-:Y:S02]  /*94c0*/  F2FP.BF16.F32.PACK_AB R29, R29, R42 ;  /* 0x0000002a1d1d723e */ /* 0x000fe400000010ff */
[C---:B------:R-:W-:Y:S01]  /*94d0*/  FFMA.FTZ R11, R14.reuse, R34, -R11 ;  /* 0x000000220e0b7223 */ /* 0x040fe2000001080b */
[----:B------:R-:W-:Y:S01]  /*94e0*/  F2FP.BF16.F32.PACK_AB R31, R31, R45 ;  /* 0x0000002d1f1f723e */ /* 0x000fe200000010ff */
[----:B------:R-:W-:Y:S01]  /*94f0*/  FFMA.FTZ R30, R14, R37, R30 ;  /* 0x000000250e1e7223 */ /* 0x000fe2000001001e */
[----:B------:R-:W-:Y:S02]  /*9500*/  F2FP.BF16.F32.PACK_AB R38, R38, R40 ;  /* 0x000000282626723e */ /* 0x000fe400000010ff */
[----:B------:R-:W-:Y:S01]  /*9510*/  F2FP.BF16.F32.PACK_AB R35, R13, R35 ;  /* 0x000000230d23723e */ /* 0x000fe200000010ff */
[----:B------:R-:W-:Y:S01]  /*9520*/  IMAD.MOV.U32 R12, RZ, RZ, R31 ;  /* 0x000000ffff0c7224 */ /* 0x000fe200078e001f */
[----:B------:R-:W-:Y:S01]  /*9530*/  F2FP.BF16.F32.PACK_AB R11, R11, R44 ;  /* 0x0000002c0b0b723e */ /* 0x000fe200000010ff */
[----:B------:R-:W-:Y:S01]  /*9540*/  IMAD.MOV.U32 R13, RZ, RZ, R29 ;  /* 0x000000ffff0d7224 */ /* 0x000fe200078e001d */
[----:B------:R-:W-:Y:S01]  /*9550*/  F2FP.BF16.F32.PACK_AB R15, R15, R39 ;  /* 0x000000270f0f723e */ /* 0x000fe200000010ff */
[----:B------:R-:W-:Y:S01]  /*9560*/  IMAD.MOV.U32 R29, RZ, RZ, R38 ;  /* 0x000000ffff1d7224 */ /* 0x000fe200078e0026 */
[----:B------:R-:W-:Y:S01]  /*9570*/  F2FP.BF16.F32.PACK_AB R28, R28, R43 ;  /* 0x0000002b1c1c723e */ /* 0x000fe200000010ff */
[----:B------:R-:W-:Y:S01]  /*9580*/  IMAD.MOV.U32 R31, RZ, RZ, R35 ;  /* 0x000000ffff1f7224 */ /* 0x000fe200078e0023 */
[----:B------:R-:W-:-:S02]  /*9590*/  F2FP.BF16.F32.PACK_AB R30, R30, R46 ;  /* 0x0000002e1e1e723e */ /* 0x000fc400000010ff */
[----:B------:R-:W-:-:S07]  /*95a0*/  MOV R14, R11 ;  /* 0x0000000b000e7202 */ /* 0x000fce0000000f00 */
.L_x_540:
[----:B------:R-:W-:Y:S05]  /*95b0*/  BSYNC B2 ;  /* 0x0000000000027941 */ /* 0x000fea0003800000 */
.L_x_539:
[----:B------:R-:W-:-:S04]  /*95c0*/  LEA R34, P3, R6, R118, 0x1 ;  /* 0x0000007606227211 */ /* 0x000fc800078608ff */
[----:B------:R-:W-:Y:S02]  /*95d0*/  LEA.HI.X R35, R6, R115, R113, 0x1, P3 ;  /* 0x0000007306237211 */ /* 0x000fe400018f0c71 */
[----:B------:R-:W-:-:S03]  /*95e0*/  ISETP.GE.AND P3, PT, R36, R135, PT ;  /* 0x000000872400720c */ /* 0x000fc60003f66270 */
[----:B0-----:R0:W-:Y:S10]  /*95f0*/  ST.E.128 desc[UR56][R34.64], R12 ;  /* 0x0000000c22007985 */ /* 0x0011f4000c101d38 */
[----:B------:R-:W-:-:S05]  /*9600*/  @!P3 IMAD.WIDE R36, R36, 0x2, R32 ;  /* 0x000000022424b825 */ /* 0x000fca00078e0220 */
[----:B-1----:R0:W-:Y:S02]  /*9610*/  @!P3 ST.E.128 desc[UR56][R36.64], R28 ;  /* 0x0000001c2400b985 */ /* 0x0021e4000c101d38 */
.L_x_538:
[----:B------:R-:W-:Y:S05]  /*9620*/  BSYNC B1 ;  /* 0x0000000000017941 */ /* 0x000fea0003800000 */
.L_x_537:
[----:B------:R-:W-:Y:S01]  /*9630*/  ISETP.NE.AND P3, PT, R26, RZ, PT ;  /* 0x000000ff1a00720c */ /* 0x000fe20003f65270 */
[----:B------:R-:W-:-:S12]  /*9640*/  BSSY B1, `(.L_x_541) ;  /* 0x000007d000017945 */ /* 0x000fd80003800000 */
[----:B------:R-:W-:Y:S05]  /*9650*/  @!P3 BRA `(.L_x_542) ;  /* 0x0000000400ecb947 */ /* 0x000fea0003800000 */
[----:B---3--:R-:W-:Y:S01]  /*9660*/  SEL R11, R125, R137, !P1 ;  /* 0x000000897d0b7207 */ /* 0x008fe20004800000 */
[----:B------:R-:W-:Y:S01]  /*9670*/  BSSY B2, `(.L_x_543) ;  /* 0x0000076000027945 */ /* 0x000fe20003800000 */
[----:B0-----:R-:W-:Y:S02]  /*9680*/  SHF.R.U32.HI R14, RZ, 0x3, R168 ;  /* 0x00000003ff0e7819 */ /* 0x001fe400000116a8 */
[----:B----4-:R-:W-:Y:S02]  /*9690*/  SHF.R.S32.HI R12, RZ, 0x1f, R11 ;  /* 0x0000001fff0c7819 */ /* 0x010fe4000001140b */
[----:B------:R-:W-:Y:S02]  /*96a0*/  ISETP.GE.AND P4, PT, R0, R124, PT ;  /* 0x0000007c0000720c */ /* 0x000fe40003f86270 */
[----:B------:R-:W-:Y:S02]  /*96b0*/  LEA.HI R11, R12, R11, RZ, 0x4 ;  /* 0x0000000b0c0b7211 */ /* 0x000fe400078f20ff */
[----:B------:R-:W-:-:S02]  /*96c0*/  LEA R34, P3, R7, R118, 0x1 ;  /* 0x0000007607227211 */ /* 0x000fc400078608ff */
[----:B------:R-:W-:Y:S02]  /*96d0*/  LEA.HI.SX32 R11, R11, R120, 0x1c ;  /* 0x000000780b0b7211 */ /* 0x000fe400078fe2ff */
[----:B------:R-:W-:Y:S02]  /*96e0*/  LEA.HI.X R35, R7, R115, R112, 0x1, P3 ;  /* 0x0000007307237211 */ /* 0x000fe400018f0c70 */
[----:B------:R-:W-:Y:S01]  /*96f0*/  SHF.R.S32.HI R12, RZ, 0x1f, R11 ;  /* 0x0000001fff0c7819 */ /* 0x000fe2000001140b */
[----:B------:R-:W-:-:S03]  /*9700*/  IMAD.SHL.U32 R36, R11, 0x8, RZ ;  /* 0x000000080b247824 */ /* 0x000fc600078e00ff */
[----:B------:R-:W-:Y:S02]  /*9710*/  LEA.HI R12, R12, R11, RZ, 0x3 ;  /* 0x0000000b0c0c7211 */ /* 0x000fe400078f18ff */
[----:B------:R-:W-:Y:S02]  /*9720*/  LOP3.LUT R11, R168, 0x38, R36, 0xf8, !PT ;  /* 0x00000038a80b7812 */ /* 0x000fe400078ef824 */
[----:B------:R-:W-:Y:S02]  /*9730*/  SHF.R.S32.HI R13, RZ, 0x3, R12 ;  /* 0x00000003ff0d7819 */ /* 0x000fe4000001140c */
[----:B------:R-:W-:Y:S02]  /*9740*/  LOP3.LUT R11, R11, R14, RZ, 0x3c, !PT ;  /* 0x0000000e0b0b7212 */ /* 0x000fe400078e3cff */
[----:B------:R-:W-:Y:S01]  /*9750*/  ISETP.GE.AND P3, PT, R36, R135, PT ;  /* 0x000000872400720c */ /* 0x000fe20003f66270 */
[----:B------:R-:W-:-:S04]  /*9760*/  IMAD R12, R13, 0x1800, R180 ;  /* 0x000018000d0c7824 */ /* 0x000fc800078e02b4 */
        /* <DEDUP_REMOVED lines=8> */
[----:B------:R-:W-:Y:S01]  /*97f0*/  SHF.R.U32.HI R39, RZ, 0x10, R69 ;  /* 0x00000010ff277819 */ /* 0x000fe20000011645 */
[----:B-1----:R-:W-:Y:S01]  /*9800*/  IMAD.U32 R41, R29, 0x10000, RZ ;  /* 0x000100001d297824 */ /* 0x002fe200078e00ff */
[----:B------:R-:W-:Y:S01]  /*9810*/  SHF.R.U32.HI R40, RZ, 0x10, R57 ;  /* 0x00000010ff287819 */ /* 0x000fe20000011639 */
[----:B0-----:R-:W-:Y:S01]  /*9820*/  IMAD.U32 R37, R13, 0x10000, RZ ;  /* 0x000100000d257824 */ /* 0x001fe200078e00ff */
[----:B------:R-:W-:Y:S01]  /*9830*/  PRMT R39, R152, 0x5432, R39 ;  /* 0x0000543298277816 */ /* 0x000fe20000000027 */
[----:B------:R-:W-:Y:S01]  /*9840*/  IMAD.U32 R44, R31, 0x10000, RZ ;  /* 0x000100001f2c7824 */ /* 0x000fe200078e00ff */
[----:B------:R-:W-:Y:S01]  /*9850*/  PRMT R40, R150, 0x5432, R40 ;  /* 0x0000543296287816 */ /* 0x000fe20000000028 */
[----:B------:R-:W-:Y:S01]  /*9860*/  IMAD.U32 R46, R30, 0x10000, RZ ;  /* 0x000100001e2e7824 */ /* 0x000fe200078e00ff */
[----:B------:R-:W-:Y:S01]  /*9870*/  LOP3.LUT R29, R29, 0xffff0000, RZ, 0xc0, !PT ;  /* 0xffff00001d1d7812 */ /* 0x000fe200078ec0ff */
[C---:B------:R-:W-:Y:S01]  /*9880*/  IMAD.U32 R11, R39.reuse, 0x10000, RZ ;  /* 0x00010000270b7824 */ /* 0x040fe200078e00ff */
[----:B------:R-:W-:Y:S01]  /*9890*/  LOP3.LUT R39, R39, 0xffff0000, RZ, 0xc0, !PT ;  /* 0xffff000027277812 */ /* 0x000fe200078ec0ff */
[C---:B------:R-:W-:Y:S01]  /*98a0*/  IMAD.U32 R38, R40.reuse, 0x10000, RZ ;  /* 0x0001000028267824 */ /* 0x040fe200078e00ff */
[----:B------:R-:W-:Y:S01]  /*98b0*/  LOP3.LUT R40, R40, 0xffff0000, RZ, 0xc0, !PT ;  /* 0xffff000028287812 */ /* 0x000fe200078ec0ff */
[CC--:B------:R-:W-:Y:S01]  /*98c0*/  FMUL.FTZ R42, R41.reuse, R11.reuse ;  /* 0x0000000b292a7220 */ /* 0x0c0fe20000410000 */
[----:B------:R-:W-:Y:S01]  /*98d0*/  SHF.R.U64 R68, R68, 0x10, R69 ;  /* 0x0000001044447819 */ /* 0x000fe20000001245 */
[-C--:B------:R-:W-:Y:S01]  /*98e0*/  FMUL.FTZ R41, R41, R38.reuse ;  /* 0x0000002629297220 */ /* 0x080fe20000410000 */
[----:B------:R-:W-:Y:S01]  /*98f0*/  SHF.R.U64 R56, R56, 0x10, R57 ;  /* 0x0000001038387819 */ /* 0x000fe20000001239 */
[----:B------:R-:W-:Y:S01]  /*9900*/  FFMA.FTZ R38, R37, R38, -R42 ;  /* 0x0000002625267223 */ /* 0x000fe2000001082a */
[----:B------:R-:W-:Y:S01]  /*9910*/  PRMT R68, R149, 0x5410, R68 ;  /* 0x0000541095447816 */ /* 0x000fe20000000044 */
[----:B------:R-:W-:Y:S01]  /*9920*/  FFMA.FTZ R37, R37, R11, R41 ;  /* 0x0000000b25257223 */ /* 0x000fe20000010029 */
[----:B------:R-:W-:Y:S01]  /*9930*/  LOP3.LUT R11, R13, 0xffff0000, RZ, 0xc0, !PT ;  /* 0xffff00000d0b7812 */ /* 0x000fe200078ec0ff */
[C---:B------:R-:W-:Y:S01]  /*9940*/  FMUL.FTZ R13, R29.reuse, R39 ;  /* 0x000000271d0d7220 */ /* 0x040fe20000410000 */
[----:B------:R-:W-:Y:S01]  /*9950*/  FMUL.FTZ R29, R29, R40 ;  /* 0x000000281d1d7220 */ /* 0x000fe20000410000 */
[----:B------:R-:W-:-:S02]  /*9960*/  PRMT R56, R151, 0x5410, R56 ;  /* 0x0000541097387816 */ /* 0x000fc40000000038 */
[C---:B------:R-:W-:Y:S01]  /*9970*/  FFMA.FTZ R13, R11.reuse, R40, -R13 ;  /* 0x000000280b0d7223 */ /* 0x040fe2000001080d */
[----:B------:R-:W-:Y:S01]  /*9980*/  FFMA.FTZ R11, R11, R39, R29 ;  /* 0x000000270b0b7223 */ /* 0x000fe2000001001d */
[----:B------:R-:W-:Y:S01]  /*9990*/  SHF.R.U32.HI R39, RZ, 0x10, R71 ;  /* 0x00000010ff277819 */ /* 0x000fe20000011647 */
[----:B------:R-:W-:Y:S01]  /*99a0*/  IMAD.U32 R40, R15, 0x10000, RZ ;  /* 0x000100000f287824 */ /* 0x000fe200078e00ff */
[----:B------:R-:W-:Y:S02]  /*99b0*/  SHF.R.U32.HI R29, RZ, 0x10, R59 ;  /* 0x00000010ff1d7819 */ /* 0x000fe4000001163b */
[----:B------:R-:W-:Y:S02]  /*99c0*/  PRMT R39, R149, 0x5432, R39 ;  /* 0x0000543295277816 */ /* 0x000fe40000000027 */
[----:B------:R-:W-:Y:S02]  /*99d0*/  PRMT R29, R151, 0x5432, R29 ;  /* 0x00005432971d7816 */ /* 0x000fe4000000001d */
[----:B------:R-:W-:Y:S01]  /*99e0*/  LOP3.LUT R15, R15, 0xffff0000, RZ, 0xc0, !PT ;  /* 0xffff00000f0f7812 */ /* 0x000fe200078ec0ff */
[----:B------:R-:W-:Y:S01]  /*99f0*/  IMAD.U32 R41, R39, 0x10000, RZ ;  /* 0x0001000027297824 */ /* 0x000fe200078e00ff */
[----:B------:R-:W-:-:S02]  /*9a00*/  SHF.L.U32 R42, R29, 0x10, RZ ;  /* 0x000000101d2a7819 */ /* 0x000fc400000006ff */
[----:B------:R-:W-:Y:S01]  /*9a10*/  LOP3.LUT R39, R39, 0xffff0000, RZ, 0xc0, !PT ;  /* 0xffff000027277812 */ /* 0x000fe200078ec0ff */
[CC--:B------:R-:W-:Y:S01]  /*9a20*/  FMUL.FTZ R43, R44.reuse, R41.reuse ;  /* 0x000000292c2b7220 */ /* 0x0c0fe20000410000 */
[----:B------:R-:W-:Y:S01]  /*9a30*/  LOP3.LUT R29, R29, 0xffff0000, RZ, 0xc0, !PT ;  /* 0xffff00001d1d7812 */ /* 0x000fe200078ec0ff */
[-C--:B------:R-:W-:Y:S01]  /*9a40*/  FMUL.FTZ R44, R44, R42.reuse ;  /* 0x0000002a2c2c7220 */ /* 0x080fe20000410000 */
[----:B------:R-:W-:Y:S01]  /*9a50*/  SHF.R.U64 R70, R70, 0x10, R71 ;  /* 0x0000001046467819 */ /* 0x000fe20000001247 */
[----:B------:R-:W-:Y:S01]  /*9a60*/  FFMA.FTZ R43, R40, R42, -R43 ;  /* 0x0000002a282b7223 */ /* 0x000fe2000001082b */
[----:B------:R-:W-:Y:S02]  /*9a70*/  IMAD.U32 R42, R28, 0x10000, RZ ;  /* 0x000100001c2a7824 */ /* 0x000fe400078e00ff */
[----:B------:R-:W-:Y:S01]  /*9a80*/  FFMA.FTZ R44, R40, R41, R44 ;  /* 0x00000029282c7223 */ /* 0x000fe2000001002c */
[----:B------:R-:W-:Y:S02]  /*9a90*/  LOP3.LUT R40, R31, 0xffff0000, RZ, 0xc0, !PT ;  /* 0xffff00001f287812 */ /* 0x000fe400078ec0ff */
[----:B------:R-:W-:-:S02]  /*9aa0*/  SHF.R.U64 R58, R58, 0x10, R59 ;  /* 0x000000103a3a7819 */ /* 0x000fc4000000123b */
[----:B------:R-:W-:Y:S01]  /*9ab0*/  LOP3.LUT R28, R28, 0xffff0000, RZ, 0xc0, !PT ;  /* 0xffff00001c1c7812 */ /* 0x000fe200078ec0ff */
[C---:B------:R-:W-:Y:S01]  /*9ac0*/  FMUL.FTZ R31, R40.reuse, R39 ;  /* 0x00000027281f7220 */ /* 0x040fe20000410000 */
[-C--:B------:R-:W-:Y:S01]  /*9ad0*/  FMUL.FTZ R40, R40, R29.reuse ;  /* 0x0000001d28287220 */ /* 0x080fe20000410000 */
[----:B------:R-:W-:Y:S02]  /*9ae0*/  PRMT R70, R150, 0x5410, R70 ;  /* 0x0000541096467816 */ /* 0x000fe40000000046 */
[C---:B------:R-:W-:Y:S01]  /*9af0*/  FFMA.FTZ R31, R15.reuse, R29, -R31 ;  /* 0x0000001d0f1f7223 */ /* 0x040fe2000001081f */
[----:B------:R-:W-:Y:S01]  /*9b00*/  FFMA.FTZ R40, R15, R39, R40 ;  /* 0x000000270f287223 */ /* 0x000fe20000010028 */
[C---:B------:R-:W-:Y:S01]  /*9b10*/  IMAD.U32 R29, R68.reuse, 0x10000, RZ ;  /* 0x00010000441d7824 */ /* 0x040fe200078e00ff */
[----:B------:R-:W-:Y:S01]  /*9b20*/  LOP3.LUT R68, R68, 0xffff0000, RZ, 0xc0, !PT ;  /* 0xffff000044447812 */ /* 0x000fe200078ec0ff */
[C---:B------:R-:W-:Y:S01]  /*9b30*/  IMAD.U32 R39, R56.reuse, 0x10000, RZ ;  /* 0x0001000038277824 */ /* 0x040fe200078e00ff */
[----:B------:R-:W-:Y:S01]  /*9b40*/  LOP3.LUT R56, R56, 0xffff0000, RZ, 0xc0, !PT ;  /* 0xffff000038387812 */ /* 0x000fe200078ec0ff */
[----:B------:R-:W-:Y:S01]  /*9b50*/  FMUL.FTZ R41, R42, R29 ;  /* 0x0000001d2a297220 */ /* 0x000fe20000410000 */
[----:B------:R-:W-:-:S02]  /*9b60*/  IMAD.U32 R15, R12, 0x10000, RZ ;  /* 0x000100000c0f7824 */ /* 0x000fc400078e00ff */
[-C--:B------:R-:W-:Y:S01]  /*9b70*/  FMUL.FTZ R42, R42, R39.reuse ;  /* 0x000000272a2a7220 */ /* 0x080fe20000410000 */
[----:B------:R-:W-:Y:S01]  /*9b80*/  PRMT R58, R152, 0x5410, R58 ;  /* 0x00005410983a7816 */ /* 0x000fe2000000003a */
[C---:B------:R-:W-:Y:S02]  /*9b90*/  FFMA.FTZ R41, R15.reuse, R39, -R41 ;  /* 0x000000270f297223 */ /* 0x040fe40000010829 */
[----:B------:R-:W-:Y:S01]  /*9ba0*/  FFMA.FTZ R42, R15, R29, R42 ;  /* 0x0000001d0f2a7223 */ /* 0x000fe2000001002a */
[----:B------:R-:W-:Y:S01]  /*9bb0*/  LOP3.LUT R12, R12, 0xffff0000, RZ, 0xc0, !PT ;  /* 0xffff00000c0c7812 */ /* 0x000fe200078ec0ff */
[C---:B------:R-:W-:Y:S01]  /*9bc0*/  FMUL.FTZ R15, R28.reuse, R68 ;  /* 0x000000441c0f7220 */ /* 0x040fe20000410000 */
[----:B------:R-:W-:Y:S01]  /*9bd0*/  FMUL.FTZ R28, R28, R56 ;  /* 0x000000381c1c7220 */ /* 0x000fe20000410000 */
[----:B------:R-:W-:Y:S01]  /*9be0*/  IMAD.U32 R29, R70, 0x10000, RZ ;  /* 0x00010000461d7824 */ /* 0x000fe200078e00ff */
[----:B------:R-:W-:Y:S01]  /*9bf0*/  LOP3.LUT R30, R30, 0xffff0000, RZ, 0xc0, !PT ;  /* 0xffff00001e1e7812 */ /* 0x000fe200078ec0ff */
[----:B------:R-:W-:-:S02]  /*9c00*/  IMAD.U32 R39, R58, 0x10000, RZ ;  /* 0x000100003a277824 */ /* 0x000fc400078e00ff */
[C---:B------:R-:W-:Y:S01]  /*9c10*/  FFMA.FTZ R15, R12.reuse, R56, -R15 ;  /* 0x000000380c0f7223 */ /* 0x040fe2000001080f */
[----:B------:R-:W-:Y:S01]  /*9c20*/  FFMA.FTZ R28, R12, R68, R28 ;  /* 0x000000440c1c7223 */ /* 0x000fe2000001001c */
[----:B------:R-:W-:Y:S01]  /*9c30*/  FMUL.FTZ R45, R46, R29 ;  /* 0x0000001d2e2d7220 */ /* 0x000fe20000410000 */
[----:B------:R-:W-:Y:S02]  /*9c40*/  IMAD.U32 R12, R14, 0x10000, RZ ;  /* 0x000100000e0c7824 */ /* 0x000fe400078e00ff */
[-C--:B------:R-:W-:Y:S01]  /*9c50*/  FMUL.FTZ R46, R46, R39.reuse ;  /* 0x000000272e2e7220 */ /* 0x080fe20000410000 */
[----:B------:R-:W-:Y:S02]  /*9c60*/  LOP3.LUT R70, R70, 0xffff0000, RZ, 0xc0, !PT ;  /* 0xffff000046467812 */ /* 0x000fe400078ec0ff */
[----:B------:R-:W-:Y:S01]  /*9c70*/  LOP3.LUT R58, R58, 0xffff0000, RZ, 0xc0, !PT ;  /* 0xffff00003a3a7812 */ /* 0x000fe200078ec0ff */
[C---:B------:R-:W-:Y:S01]  /*9c80*/  FFMA.FTZ R45, R12.reuse, R39, -R45 ;  /* 0x000000270c2d7223 */ /* 0x040fe2000001082d */
[----:B------:R-:W-:Y:S01]  /*9c90*/  FFMA.FTZ R46, R12, R29, R46 ;  /* 0x0000001d0c2e7223 */ /* 0x000fe2000001002e */
[----:B------:R-:W-:Y:S01]  /*9ca0*/  LOP3.LUT R14, R14, 0xffff0000, RZ, 0xc0, !PT ;  /* 0xffff00000e0e7812 */ /* 0x000fe200078ec0ff */
[C---:B------:R-:W-:Y:S01]  /*9cb0*/  FMUL.FTZ R12, R30.reuse, R70 ;  /* 0x000000461e0c7220 */ /* 0x040fe20000410000 */
[----:B------:R-:W-:Y:S01]  /*9cc0*/  FMUL.FTZ R30, R30, R58 ;  /* 0x0000003a1e1e7220 */ /* 0x000fe20000410000 */
[----:B------:R-:W-:-:S02]  /*9cd0*/  F2FP.BF16.F32.PACK_AB R31, R31, R43 ;  /* 0x0000002b1f1f723e */ /* 0x000fc400000010ff */
[C---:B------:R-:W-:Y:S01]  /*9ce0*/  FFMA.FTZ R12, R14.reuse, R58, -R12 ;  /* 0x0000003a0e0c7223 */ /* 0x040fe2000001080c */
[----:B------:R-:W-:Y:S01]  /*9cf0*/  FFMA.FTZ R29, R14, R70, R30 ;  /* 0x000000460e1d7223 */ /* 0x000fe2000001001e */
[----:B------:R-:W-:Y:S01]  /*9d00*/  F2FP.BF16.F32.PACK_AB R14, R15, R41 ;  /* 0x000000290f0e723e */ /* 0x000fe200000010ff */
[----:B------:R-:W-:Y:S01]  /*9d10*/  IMAD.MOV.U32 R15, RZ, RZ, R31 ;  /* 0x000000ffff0f7224 */ /* 0x000fe200078e001f */
[----:B------:R-:W-:Y:S02]  /*9d20*/  F2FP.BF16.F32.PACK_AB R11, R11, R37 ;  /* 0x000000250b0b723e */ /* 0x000fe400000010ff */
[----:B------:R-:W-:Y:S02]  /*9d30*/  F2FP.BF16.F32.PACK_AB R40, R40, R44 ;  /* 0x0000002c2828723e */ /* 0x000fe400000010ff */
[----:B------:R-:W-:Y:S01]  /*9d40*/  F2FP.BF16.F32.PACK_AB R30, R12, R45 ;  /* 0x0000002d0c1e723e */ /* 0x000fe200000010ff */
[----:B------:R-:W-:Y:S01]  /*9d50*/  IMAD.MOV.U32 R12, RZ, RZ, R14 ;  /* 0x000000ffff0c7224 */ /* 0x000fe200078e000e */
[----:B------:R-:W-:Y:S01]  /*9d60*/  F2FP.BF16.F32.PACK_AB R37, R29, R46 ;  /* 0x0000002e1d25723e */ /* 0x000fe200000010ff */
[----:B------:R-:W-:Y:S01]  /*9d70*/  IMAD.MOV.U32 R29, RZ, RZ, R11 ;  /* 0x000000ffff1d7224 */ /* 0x000fe200078e000b */
[----:B------:R-:W-:Y:S01]  /*9d80*/  MOV R14, R30 ;  /* 0x0000001e000e7202 */ /* 0x000fe20000000f00 */
[----:B------:R-:W-:Y:S01]  /*9d90*/  IMAD.MOV.U32 R31, RZ, RZ, R40 ;  /* 0x000000ffff1f7224 */ /* 0x000fe200078e0028 */
[----:B------:R-:W-:Y:S01]  /*9da0*/  F2FP.BF16.F32.PACK_AB R13, R13, R38 ;  /* 0x000000260d0d723e */ /* 0x000fe200000010ff */
[----:B------:R-:W-:Y:S01]  /*9db0*/  IMAD.MOV.U32 R30, RZ, RZ, R37 ;  /* 0x000000ffff1e7224 */ /* 0x000fe200078e0025 */
[----:B------:R-:W-:-:S07]  /*9dc0*/  F2FP.BF16.F32.PACK_AB R28, R28, R42 ;  /* 0x0000002a1c1c723e */ /* 0x000fce00000010ff */
.L_x_544:
[----:B------:R-:W-:Y:S05]  /*9dd0*/  BSYNC B2 ;  /* 0x0000000000027941 */ /* 0x000fea0003800000 */
.L_x_543:
[----:B------:R-:W-:Y:S01]  /*9de0*/  @!P3 IMAD.WIDE R36, R36, 0x2, R32 ;  /* 0x000000022424b825 */ /* 0x000fe200078e0220 */
[----:B0-----:R2:W-:Y:S04]  /*9df0*/  ST.E.128 desc[UR56][R34.64], R12 ;  /* 0x0000000c22007985 */ /* 0x0015e8000c101d38 */
[----:B-1----:R2:W-:Y:S02]  /*9e00*/  @!P3 ST.E.128 desc[UR56][R36.64], R28 ;  /* 0x0000001c2400b985 */ /* 0x0025e4000c101d38 */
.L_x_542:
[----:B------:R-:W-:Y:S05]  /*9e10*/  BSYNC B1 ;  /* 0x0000000000017941 */ /* 0x000fea0003800000 */
.L_x_541:
[----:B------:R-:W-:-:S13]  /*9e20*/  ISETP.NE.AND P3, PT, R27, RZ, PT ;  /* 0x000000ff1b00720c */ /* 0x000fda0003f65270 */
[----:B------:R-:W-:Y:S05]  /*9e30*/  @!P3 BRA `(.L_x_493) ;  /* 0x0000000c00c8b947 */ /* 0x000fea0003800000 */
[----:B---3--:R-:W3:Y:S01]  /*9e40*/  LDL R11, [R1+0x38] ;  /* 0x00003800010b7983 */ /* 0x008ee20000100800 */
[----:B0-2---:R-:W-:Y:S01]  /*9e50*/  SHF.R.U32.HI R14, RZ, 0x3, R168 ;  /* 0x00000003ff0e7819 */ /* 0x005fe200000116a8 */
[----:B------:R-:W-:Y:S01]  /*9e60*/  BSSY B1, `(.L_x_545) ;  /* 0x0000076000017945 */ /* 0x000fe20003800000 */
[----:B------:R-:W-:-:S04]  /*9e70*/  LEA R34, P3, R8, R118, 0x1 ;  /* 0x0000007608227211 */ /* 0x000fc800078608ff */
[----:B------:R-:W-:Y:S02]  /*9e80*/  LEA.HI.X R35, R8, R115, R111, 0x1, P3 ;  /* 0x0000007308237211 */ /* 0x000fe400018f0c6f */
[----:B------:R-:W-:Y:S02]  /*9e90*/  ISETP.GE.AND P3, PT, R3, R124, PT ;  /* 0x0000007c0300720c */ /* 0x000fe40003f66270 */
[----:B---3--:R-:W-:-:S04]  /*9ea0*/  LOP3.LUT P4, RZ, R11, 0x1, RZ, 0xc0, !PT ;  /* 0x000000010bff7812 */ /* 0x008fc8000788c0ff */
[----:B------:R-:W-:-:S04]  /*9eb0*/  SEL R137, R125, R137, !P4 ;  /* 0x000000897d897207 */ /* 0x000fc80006000000 */
[----:B----4-:R-:W-:-:S04]  /*9ec0*/  SHF.R.S32.HI R12, RZ, 0x1f, R137 ;  /* 0x0000001fff0c7819 */ /* 0x010fc80000011489 */
        /* <DEDUP_REMOVED lines=19> */
[----:B------:R-:W-:Y:S01]  /*a000*/  SHF.R.U64 R41, R64, 0x10, R65 ;  /* 0x0000001040297819 */ /* 0x000fe20000001241 */
[----:B0-----:R-:W-:Y:S01]  /*a010*/  IMAD.U32 R38, R13, 0x10000, RZ ;  /* 0x000100000d267824 */ /* 0x001fe200078e00ff */
[----:B------:R-:W-:Y:S01]  /*a020*/  SHF.R.U32.HI R53, RZ, 0x10, R53 ;  /* 0x00000010ff357819 */ /* 0x000fe20000011635 */
[----:B------:R-:W-:Y:S01]  /*a030*/  IMAD.U32 R47, R31, 0x10000, RZ ;  /* 0x000100001f2f7824 */ /* 0x000fe200078e00ff */
[----:B------:R-:W-:Y:S01]  /*a040*/  SHF.R.U32.HI R65, RZ, 0x10, R65 ;  /* 0x00000010ff417819 */ /* 0x000fe20000011641 */
[----:B------:R-:W-:Y:S01]  /*a050*/  IMAD.U32 R44, R14, 0x10000, RZ ;  /* 0x000100000e2c7824 */ /* 0x000fe200078e00ff */
[----:B------:R-:W-:Y:S02]  /*a060*/  SHF.R.U64 R39, R54, 0x10, R55 ;  /* 0x0000001036277819 */ /* 0x000fe40000001237 */
[----:B------:R-:W-:-:S02]  /*a070*/  PRMT R53, R146, 0x5432, R53 ;  /* 0x0000543292357816 */ /* 0x000fc40000000035 */
[----:B------:R-:W-:Y:S02]  /*a080*/  PRMT R65, R148, 0x5432, R65 ;  /* 0x0000543294417816 */ /* 0x000fe40000000041 */
[--C-:B------:R-:W-:Y:S02]  /*a090*/  SHF.R.U64 R36, R66, 0x10, R67.reuse ;  /* 0x0000001042247819 */ /* 0x100fe40000001243 */
[----:B------:R-:W-:Y:S01]  /*a0a0*/  SHF.R.U32.HI R66, RZ, 0x10, R67 ;  /* 0x00000010ff427819 */ /* 0x000fe20000011643 */
[----:B------:R-:W-:Y:S01]  /*a0b0*/  IMAD.U32 R49, R65, 0x10000, RZ ;  /* 0x0001000041317824 */ /* 0x000fe200078e00ff */
[----:B------:R-:W-:Y:S01]  /*a0c0*/  PRMT R146, R146, 0x5410, R39 ;  /* 0x0000541092927816 */ /* 0x000fe20000000027 */
[----:B------:R-:W-:Y:S01]  /*a0d0*/  IMAD.U32 R39, R53, 0x10000, RZ ;  /* 0x0001000035277824 */ /* 0x000fe200078e00ff */
[----:B------:R-:W-:Y:S01]  /*a0e0*/  SHF.R.U32.HI R55, RZ, 0x10, R55 ;  /* 0x00000010ff377819 */ /* 0x000fe20000011637 */
[C---:B------:R-:W-:Y:S01]  /*a0f0*/  FMUL.FTZ R51, R42.reuse, R49 ;  /* 0x000000312a337220 */ /* 0x040fe20000410000 */
[----:B------:R-:W-:Y:S01]  /*a100*/  PRMT R66, R147, 0x5432, R66 ;  /* 0x0000543293427816 */ /* 0x000fe20000000042 */
[-C--:B------:R-:W-:Y:S01]  /*a110*/  FMUL.FTZ R57, R42, R39.reuse ;  /* 0x000000272a397220 */ /* 0x080fe20000410000 */
[----:B------:R-:W-:Y:S01]  /*a120*/  PRMT R148, R148, 0x5410, R41 ;  /* 0x0000541094947816 */ /* 0x000fe20000000029 */
[----:B------:R-:W-:Y:S01]  /*a130*/  FFMA.FTZ R39, R38, R39, -R51 ;  /* 0x0000002726277223 */ /* 0x000fe20000010833 */
[----:B------:R-:W-:Y:S01]  /*a140*/  LOP3.LUT R43, R29, 0xffff0000, RZ, 0xc0, !PT ;  /* 0xffff00001d2b7812 */ /* 0x000fe200078ec0ff */
[----:B------:R-:W-:Y:S01]  /*a150*/  IMAD.U32 R50, R66, 0x10000, RZ ;  /* 0x0001000042327824 */ /* 0x000fe200078e00ff */
[----:B------:R-:W-:Y:S01]  /*a160*/  LOP3.LUT R41, R65, 0xffff0000, RZ, 0xc0, !PT ;  /* 0xffff000041297812 */ /* 0x000fe200078ec0ff */
[----:B------:R-:W-:Y:S01]  /*a170*/  IMAD.U32 R29, R28, 0x10000, RZ ;  /* 0x000100001c1d7824 */ /* 0x000fe200078e00ff */
[----:B------:R-:W-:Y:S01]  /*a180*/  LOP3.LUT R42, R53, 0xffff0000, RZ, 0xc0, !PT ;  /* 0xffff0000352a7812 */ /* 0x000fe200078ec0ff */
[----:B------:R-:W-:Y:S01]  /*a190*/  FMUL.FTZ R54, R47, R50 ;  /* 0x000000322f367220 */ /* 0x000fe20000410000 */
[----:B------:R-:W-:Y:S01]  /*a1a0*/  PRMT R55, R144, 0x5432, R55 ;  /* 0x0000543290377816 */ /* 0x000fe20000000037 */
[-C--:B------:R-:W-:Y:S01]  /*a1b0*/  FMUL.FTZ R51, R43, R41.reuse ;  /* 0x000000292b337220 */ /* 0x080fe20000410000 */
[----:B------:R-:W-:Y:S01]  /*a1c0*/  LOP3.LUT R40, R13, 0xffff0000, RZ, 0xc0, !PT ;  /* 0xffff00000d287812 */ /* 0x000fe200078ec0ff */
[-C--:B------:R-:W-:Y:S01]  /*a1d0*/  FMUL.FTZ R43, R43, R42.reuse ;  /* 0x0000002a2b2b7220 */ /* 0x080fe20000410000 */
[----:B------:R-:W-:Y:S01]  /*a1e0*/  SHF.L.U32 R45, R15, 0x10, RZ ;  /* 0x000000100f2d7819 */ /* 0x000fe200000006ff */
[----:B------:R-:W-:Y:S01]  /*a1f0*/  IMAD.U32 R52, R55, 0x10000, RZ ;  /* 0x0001000037347824 */ /* 0x000fe200078e00ff */
[----:B------:R-:W-:Y:S01]  /*a200*/  LOP3.LUT R31, R31, 0xffff0000, RZ, 0xc0, !PT ;  /* 0xffff00001f1f7812 */ /* 0x000fe200078ec0ff */
[----:B------:R-:W-:Y:S01]  /*a210*/  FFMA.FTZ R42, R40, R42, -R51 ;  /* 0x0000002a282a7223 */ /* 0x000fe20000010833 */
[----:B------:R-:W-:Y:S01]  /*a220*/  LOP3.LUT R48, R66, 0xffff0000, RZ, 0xc0, !PT ;  /* 0xffff000042307812 */ /* 0x000fe200078ec0ff */
[----:B------:R-:W-:Y:S01]  /*a230*/  FFMA.FTZ R41, R40, R41, R43 ;  /* 0x0000002928297223 */ /* 0x000fe2000001002b */
[----:B------:R-:W-:Y:S01]  /*a240*/  PRMT R37, R144, 0x5410, R37 ;  /* 0x0000541090257816 */ /* 0x000fe20000000025 */
[-C--:B------:R-:W-:Y:S01]  /*a250*/  FMUL.FTZ R47, R47, R52.reuse ;  /* 0x000000342f2f7220 */ /* 0x080fe20000410000 */
[----:B------:R-:W-:Y:S01]  /*a260*/  FFMA.FTZ R40, R45, R52, -R54 ;  /* 0x000000342d287223 */ /* 0x000fe20000010836 */
[----:B------:R-:W-:Y:S01]  /*a270*/  LOP3.LUT R52, R55, 0xffff0000, RZ, 0xc0, !PT ;  /* 0xffff000037347812 */ /* 0x000fe200078ec0ff */
[----:B------:R-:W-:Y:S01]  /*a280*/  FMUL.FTZ R56, R31, R48 ;  /* 0x000000301f387220 */ /* 0x000fe20000410000 */
[----:B------:R-:W-:Y:S01]  /*a290*/  LOP3.LUT R15, R15, 0xffff0000, RZ, 0xc0, !PT ;  /* 0xffff00000f0f7812 */ /* 0x000fe200078ec0ff */
[----:B------:R-:W-:Y:S01]  /*a2a0*/  FFMA.FTZ R45, R45, R50, R47 ;  /* 0x000000322d2d7223 */ /* 0x000fe2000001002f */
[----:B------:R-:W-:Y:S01]  /*a2b0*/  LOP3.LUT R28, R28, 0xffff0000, RZ, 0xc0, !PT ;  /* 0xffff00001c1c7812 */ /* 0x000fe200078ec0ff */
[C---:B------:R-:W-:Y:S01]  /*a2c0*/  IMAD.U32 R54, R148.reuse, 0x10000, RZ ;  /* 0x0001000094367824 */ /* 0x040fe200078e00ff */
[----:B------:R-:W-:Y:S01]  /*a2d0*/  LOP3.LUT R43, R148, 0xffff0000, RZ, 0xc0, !PT ;  /* 0xffff0000942b7812 */ /* 0x000fe200078ec0ff */
[----:B------:R-:W-:-:S02]  /*a2e0*/  IMAD.U32 R50, R37, 0x10000, RZ ;  /* 0x0001000025327824 */ /* 0x000fc400078e00ff */
[-C--:B------:R-:W-:Y:S01]  /*a2f0*/  FMUL.FTZ R58, R31, R52.reuse ;  /* 0x000000341f3a7220 */ /* 0x080fe20000410000 */
[C---:B------:R-:W-:Y:S01]  /*a300*/  IMAD.U32 R13, R12.reuse, 0x10000, RZ ;  /* 0x000100000c0d7824 */ /* 0x040fe200078e00ff */
[----:B------:R-:W-:Y:S01]  /*a310*/  LOP3.LUT R37, R37, 0xffff0000, RZ, 0xc0, !PT ;  /* 0xffff000025257812 */ /* 0x000fe200078ec0ff */
[----:B------:R-:W-:Y:S01]  /*a320*/  FFMA.FTZ R31, R15, R52, -R56 ;  /* 0x000000340f1f7223 */ /* 0x000fe20000010838 */
[----:B------:R-:W-:Y:S01]  /*a330*/  LOP3.LUT R12, R12, 0xffff0000, RZ, 0xc0, !PT ;  /* 0xffff00000c0c7812 */ /* 0x000fe200078ec0ff */
[----:B------:R-:W-:Y:S01]  /*a340*/  FMUL.FTZ R52, R29, R54 ;  /* 0x000000361d347220 */ /* 0x000fe20000410000 */
[----:B------:R-:W-:Y:S01]  /*a350*/  PRMT R36, R147, 0x5410, R36 ;  /* 0x0000541093247816 */ /* 0x000fe20000000024 */
[----:B------:R-:W-:Y:S01]  /*a360*/  FMUL.FTZ R47, R28, R43 ;  /* 0x0000002b1c2f7220 */ /* 0x000fe20000410000 */
[----:B------:R-:W-:Y:S01]  /*a370*/  FMUL.FTZ R29, R29, R50 ;  /* 0x000000321d1d7220 */ /* 0x000fe20000410000 */
[----:B------:R-:W-:Y:S01]  /*a380*/  LOP3.LUT R46, R14, 0xffff0000, RZ, 0xc0, !PT ;  /* 0xffff00000e2e7812 */ /* 0x000fe200078ec0ff */
[----:B------:R-:W-:-:S02]  /*a390*/  IMAD.U32 R14, R30, 0x10000, RZ ;  /* 0x000100001e0e7824 */ /* 0x000fc400078e00ff */
[----:B------:R-:W-:Y:S01]  /*a3a0*/  FFMA.FTZ R38, R38, R49, R57 ;  /* 0x0000003126267223 */ /* 0x000fe20000010039 */
[----:B------:R-:W-:Y:S01]  /*a3b0*/  FFMA.FTZ R48, R15, R48, R58 ;  /* 0x000000300f307223 */ /* 0x000fe2000001003a */
[-C--:B------:R-:W-:Y:S01]  /*a3c0*/  FMUL.FTZ R51, R28, R37.reuse ;  /* 0x000000251c337220 */ /* 0x080fe20000410000 */
[----:B------:R-:W-:Y:S01]  /*a3d0*/  LOP3.LUT R30, R30, 0xffff0000, RZ, 0xc0, !PT ;  /* 0xffff00001e1e7812 */ /* 0x000fe200078ec0ff */
[C---:B------:R-:W-:Y:S01]  /*a3e0*/  FFMA.FTZ R15, R13.reuse, R50, -R52 ;  /* 0x000000320d0f7223 */ /* 0x040fe20000010834 */
[----:B------:R-:W-:Y:S01]  /*a3f0*/  FFMA.FTZ R28, R12, R37, -R47 ;  /* 0x000000250c1c7223 */ /* 0x000fe2000001082f */
[C---:B------:R-:W-:Y:S01]  /*a400*/  LOP3.LUT R49, R36.reuse, 0xffff0000, RZ, 0xc0, !PT ;  /* 0xffff000024317812 */ /* 0x040fe200078ec0ff */
[----:B------:R-:W-:Y:S01]  /*a410*/  FFMA.FTZ R13, R13, R54, R29 ;  /* 0x000000360d0d7223 */ /* 0x000fe2000001001d */
[----:B------:R-:W-:Y:S01]  /*a420*/  IMAD.U32 R47, R36, 0x10000, RZ ;  /* 0x00010000242f7824 */ /* 0x000fe200078e00ff */
[C---:B------:R-:W-:Y:S01]  /*a430*/  LOP3.LUT R37, R146.reuse, 0xffff0000, RZ, 0xc0, !PT ;  /* 0xffff000092257812 */ /* 0x040fe200078ec0ff */
[----:B------:R-:W-:-:S02]  /*a440*/  IMAD.U32 R29, R146, 0x10000, RZ ;  /* 0x00010000921d7824 */ /* 0x000fc400078e00ff */
[----:B------:R-:W-:Y:S01]  /*a450*/  FFMA.FTZ R12, R12, R43, R51 ;  /* 0x0000002b0c0c7223 */ /* 0x000fe20000010033 */
[----:B------:R-:W-:Y:S01]  /*a460*/  FMUL.FTZ R43, R14, R47 ;  /* 0x0000002f0e2b7220 */ /* 0x000fe20000410000 */
[----:B------:R-:W-:Y:S01]  /*a470*/  FMUL.FTZ R51, R30, R49 ;  /* 0x000000311e337220 */ /* 0x000fe20000410000 */
[----:B------:R-:W-:Y:S01]  /*a480*/  FMUL.FTZ R14, R14, R29 ;  /* 0x0000001d0e0e7220 */ /* 0x000fe20000410000 */
[----:B------:R-:W-:Y:S01]  /*a490*/  FMUL.FTZ R36, R30, R37 ;  /* 0x000000251e247220 */ /* 0x000fe20000410000 */
[----:B------:R-:W-:Y:S01]  /*a4a0*/  FFMA.FTZ R43, R44, R29, -R43 ;  /* 0x0000001d2c2b7223 */ /* 0x000fe2000001082b */
[----:B------:R-:W-:Y:S01]  /*a4b0*/  FFMA.FTZ R30, R46, R37, -R51 ;  /* 0x000000252e1e7223 */ /* 0x000fe20000010833 */
[----:B------:R-:W-:Y:S01]  /*a4c0*/  FFMA.FTZ R14, R44, R47, R14 ;  /* 0x0000002f2c0e7223 */ /* 0x000fe2000001000e */
[----:B------:R-:W-:Y:S01]  /*a4d0*/  FFMA.FTZ R49, R46, R49, R36 ;  /* 0x000000312e317223 */ /* 0x000fe20000010024 */
[----:B------:R-:W-:Y:S02]  /*a4e0*/  F2FP.BF16.F32.PACK_AB R31, R31, R40 ;  /* 0x000000281f1f723e */ /* 0x000fe400000010ff */
[----:B------:R-:W-:-:S02]  /*a4f0*/  F2FP.BF16.F32.PACK_AB R30, R30, R43 ;  /* 0x0000002b1e1e723e */ /* 0x000fc400000010ff */
[----:B------:R-:W-:Y:S02]  /*a500*/  F2FP.BF16.F32.PACK_AB R39, R42, R39 ;  /* 0x000000272a27723e */ /* 0x000fe400000010ff */
[----:B------:R-:W-:Y:S02]  /*a510*/  F2FP.BF16.F32.PACK_AB R29, R41, R38 ;  /* 0x00000026291d723e */ /* 0x000fe400000010ff */
[----:B------:R-:W-:Y:S02]  /*a520*/  F2FP.BF16.F32.PACK_AB R45, R48, R45 ;  /* 0x0000002d302d723e */ /* 0x000fe400000010ff */
[----:B------:R-:W-:Y:S01]  /*a530*/  F2FP.BF16.F32.PACK_AB R44, R49, R14 ;  /* 0x0000000e312c723e */ /* 0x000fe200000010ff */
[----:B------:R-:W-:Y:S01]  /*a540*/  IMAD.MOV.U32 R14, RZ, RZ, R30 ;  /* 0x000000ffff0e7224 */ /* 0x000fe200078e001e */
[----:B------:R-:W-:Y:S01]  /*a550*/  F2FP.BF16.F32.PACK_AB R38, R28, R15 ;  /* 0x0000000f1c26723e */ /* 0x000fe200000010ff */
[----:B------:R-:W-:Y:S01]  /*a560*/  IMAD.MOV.U32 R15, RZ, RZ, R31 ;  /* 0x000000ffff0f7224 */ /* 0x000fe200078e001f */
[----:B------:R-:W-:Y:S01]  /*a570*/  F2FP.BF16.F32.PACK_AB R28, R12, R13 ;  /* 0x0000000d0c1c723e */ /* 0x000fe200000010ff */
[----:B------:R-:W-:Y:S01]  /*a580*/  IMAD.MOV.U32 R13, RZ, RZ, R39 ;  /* 0x000000ffff0d7224 */ /* 0x000fe200078e0027 */
[----:B------:R-:W-:Y:S01]  /*a590*/  MOV R12, R38 ;  /* 0x00000026000c7202 */ /* 0x000fe20000000f00 */
[----:B------:R-:W-:-:S02]  /*a5a0*/  IMAD.MOV.U32 R30, RZ, RZ, R44 ;  /* 0x000000ffff1e7224 */ /* 0x000fc400078e002c */
[----:B------:R-:W-:-:S07]  /*a5b0*/  IMAD.MOV.U32 R31, RZ, RZ, R45 ;  /* 0x000000ffff1f7224 */ /* 0x000fce00078e002d */
.L_x_546:
[----:B------:R-:W-:Y:S05]  /*a5c0*/  BSYNC B1 ;  /* 0x0000000000017941 */ /* 0x000fea0003800000 */
.L_x_545:
[----:B0-----:R0:W-:Y:S01]  /*a5d0*/  ST.E.128 desc[UR56][R34.64], R12 ;  /* 0x0000000c22007985 */ /* 0x0011e2000c101d38 */
[----:B------:R-:W-:-:S13]  /*a5e0*/  ISETP.GE.AND P3, PT, R11, R135, PT ;  /* 0x000000870b00720c */ /* 0x000fda0003f66270 */
[----:B------:R-:W-:Y:S05]  /*a5f0*/  @P3 BRA `(.L_x_493) ;  /* 0x0000000400d83947 */ /* 0x000fea0003800000 */
[----:B------:R-:W-:-:S05]  /*a600*/  IMAD.WIDE R32, R11, 0x2, R32 ;  /* 0x000000020b207825 */ /* 0x000fca00078e0220 */
[----:B-1----:R1:W-:Y:S01]  /*a610*/  ST.E.128 desc[UR56][R32.64], R28 ;  /* 0x0000001c20007985 */ /* 0x0023e2000c101d38 */
[----:B------:R-:W-:Y:S05]  /*a620*/  BRA `(.L_x_493) ;  /* 0x0000000400cc7947 */ /* 0x000fea0003800000 */
.L_x_458:
[----:B------:R-:W-:-:S06]  /*a630*/  UISETP.NE.AND UP0, UPT, UR58, 0x3, UPT ;  /* 0x000000033a00788c */ /* 0x000fcc000bf05270 */
[----:B------:R-:W-:-:S13]  /*a640*/  PLOP3.LUT P2, PT, PT, PT, UP0, 0x80, 0x0 ;  /* 0x000000000000781c */ /* 0x000fda0003f4f008 */
[----:B------:R-:W-:Y:S05]  /*a650*/  @!P2 BRA `(.L_x_547) ;  /* 0x000000000004a947 */ /* 0x000fea0003800000 */
[----:B------:R-:W-:Y:S01]  /*a660*/  BPT.TRAP 0x1 ;  /* 0x000000040000795c */ /* 0x000fe20000300000 */
.L_x_547:
[----:B------:R-:W-:Y:S01]  /*a670*/  IMAD R85, R18, 0x8, R2 ;  /* 0x0000000812557824 */ /* 0x000fe200078e0202 */
[----:B------:R-:W-:Y:S01]  /*a680*/  SHF.L.U32 R86, R167, 0x1f, RZ ;  /* 0x0000001fa7567819 */ /* 0x000fe200000006ff */
[----:B------:R-:W-:Y:S01]  /*a690*/  BSSY B1, `(.L_x_548) ;  /* 0x0000004000017945 */ /* 0x000fe20003800000 */
[----:B------:R-:W-:Y:S02]  /*a6a0*/  SHF.R.S32.HI R82, RZ, 0x1f, R81 ;  /* 0x0000001fff527819 */ /* 0x000fe40000011451 */
[----:B------:R-:W1:Y:S02]  /*a6b0*/  SYNCS.PHASECHK.TRANS64.TRYWAIT P3, [R85+URZ+0x2a890], R86 ;  /* 0x02a89056550075a7 */ /* 0x000e64000806017f */
[----:B-1----:R-:W-:Y:S05]  /*a6c0*/  @!P3 BRA `(.L_x_549) ;  /* 0x0000017000bcb947 */ /* 0x002fea0003800000 */
.L_x_809:
[----:B------:R-:W-:Y:S05]  /*a6d0*/  BSYNC B1 ;  /* 0x0000000000017941 */ /* 0x000fea0003800000 */
.L_x_548:
[----:B------:R-:W-:Y:S01]  /*a6e0*/  ULDC.64 UR4, c[0x0][0x300] ;  /* 0x0000c00000047ab9 */ /* 0x000fe20000000a00 */
[----:B-----5:R-:W-:Y:S01]  /*a6f0*/  SHF.R.S32.HI R83, RZ, 0x1f, R80 ;  /* 0x0000001fff537819 */ /* 0x020fe20000011450 */
[----:B------:R-:W-:Y:S01]  /*a700*/  IMAD R14, R82, UR4, RZ ;  /* 0x00000004520e7c24 */ /* 0x000fe2000f8e02ff */
[----:B------:R-:W-:Y:S01]  /*a710*/  ULDC.64 UR6, c[0x0][0x2e8] ;  /* 0x0000ba0000067ab9 */ /* 0x000fe20000000a00 */
[----:B0-----:R-:W-:-:S04]  /*a720*/  IMAD.WIDE.U32 R12, R81, UR4, RZ ;  /* 0x00000004510c7c25 */ /* 0x001fc8000f8e00ff */
[----:B------:R-:W-:Y:S01]  /*a730*/  IMAD R11, R81, UR5, R14 ;  /* 0x00000005510b7c24 */ /* 0x000fe2000f8e020e */
[----:B------:R-:W-:Y:S01]  /*a740*/  ULDC.64 UR4, c[0x0][0x310] ;  /* 0x0000c40000047ab9 */ /* 0x000fe20000000a00 */
[----:B------:R-:W-:Y:S02]  /*a750*/  IMAD R84, R24, -0x60, R25 ;  /* 0xffffffa018547824 */ /* 0x000fe400078e0219 */
[----:B------:R-:W-:Y:S02]  /*a760*/  IMAD R15, R83, UR4, RZ ;  /* 0x00000004530f7c24 */ /* 0x000fe4000f8e02ff */
[----:B------:R-:W-:Y:S01]  /*a770*/  IMAD.IADD R13, R13, 0x1, R11 ;  /* 0x000000010d0d7824 */ /* 0x000fe200078e020b */
[----:B------:R-:W-:Y:S01]  /*a780*/  VIMNMX R84, R84, 0x60, PT ;  /* 0x0000006054547848 */ /* 0x000fe20003fe0100 */
[C---:B------:R-:W-:Y:S02]  /*a790*/  IMAD R15, R80.reuse, UR5, R15 ;  /* 0x00000005500f7c24 */ /* 0x040fe4000f8e020f */
[----:B------:R-:W-:Y:S01]  /*a7a0*/  IMAD.WIDE.U32 R12, R80, UR4, R12 ;  /* 0x00000004500c7c25 */ /* 0x000fe2000f8e000c */
[----:B------:R-:W-:-:S03]  /*a7b0*/  ULDC.64 UR4, c[0x0][0x308] ;  /* 0x0000c20000047ab9 */ /* 0x000fc60000000a00 */
[----:B------:R-:W-:Y:S02]  /*a7c0*/  IMAD.IADD R13, R13, 0x1, R15 ;  /* 0x000000010d0d7824 */ /* 0x000fe400078e020f */
[----:B------:R-:W-:Y:S02]  /*a7d0*/  IMAD.IADD R38, R84, 0x1, -R166 ;  /* 0x0000000154267824 */ /* 0x000fe400078e0aa6 */
[----:B------:R-:W-:Y:S01]  /*a7e0*/  IMAD.WIDE.U32 R12, R162, UR4, R12 ;  /* 0x00000004a20c7c25 */ /* 0x000fe2000f8e000c */
[----:B------:R-:W-:-:S03]  /*a7f0*/  UMOV UR4, 0xffffffff ;  /* 0xffffffff00047882 */ /* 0x000fc60000000000 */
[----:B------:R-:W-:Y:S01]  /*a800*/  IMAD R37, R162, UR5, R13 ;  /* 0x00000005a2257c24 */ /* 0x000fe2000f8e020d */
[----:B------:R-:W-:-:S04]  /*a810*/  LEA R36, P3, R12, UR6, 0x1 ;  /* 0x000000060c247c11 */ /* 0x000fc8000f8608ff */
[----:B------:R-:W-:Y:S02]  /*a820*/  LEA.HI.X R37, R12, UR7, R37, 0x1, P3 ;  /* 0x000000070c257c11 */ /* 0x000fe400098f0c25 */
[----:B------:R-:W-:Y:S01]  /*a830*/  ISETP.GE.AND P3, PT, R38, 0x1, PT ;  /* 0x000000012600780c */ /* 0x000fe20003f66270 */
[----:B------:R-:W-:-:S12]  /*a840*/  BRA.DIV UR4, `(.L_x_550) ;  /* 0x0000017204707947 */ /* 0x000fd8000b800000 */
[----:B------:R0:W2:Y:S04]  /*a850*/  SHFL.IDX PT, R40, R37, RZ, 0x1c1f ;  /* 0x001c1fff25287589 */ /* 0x0000a800000e0000 */
[----:B------:R0:W3:Y:S02]  /*a860*/  SHFL.IDX PT, R39, R36, RZ, 0x1c1f ;  /* 0x001c1fff24277589 */ /* 0x0000e400000e0000 */
.L_x_813:
[----:B------:R-:W-:Y:S04]  /*a870*/  BSSY B1, `(.L_x_551) ;  /* 0x0000025000017945 */ /* 0x000fe80003800000 */
[----:B------:R-:W-:Y:S05]  /*a880*/  @!P3 BRA `(.L_x_552) ;  /* 0x00000000008cb947 */ /* 0x000fea0003800000 */
[----:B------:R-:W-:Y:S02]  /*a890*/  ULDC UR4, c[0x0][0x2f4] ;  /* 0x0000bd0000047ab9 */ /* 0x000fe40000000800 */
[----:B------:R-:W-:Y:S02]  /*a8a0*/  ISETP.GE.AND P5, PT, R16, UR4, PT ;  /* 0x0000000410007c0c */ /* 0x000fe4000bfa6270 */
[----:B------:R-:W-:-:S11]  /*a8b0*/  ISETP.GE.AND P4, PT, R19, UR4, PT ;  /* 0x0000000413007c0c */ /* 0x000fd6000bf86270 */
[----:B------:R-:W4:Y:S01]  /*a8c0*/  @!P5 LDS.128 R12, [R29] ;  /* 0x000000001d0cd984 */ /* 0x000f220000000c00 */
[----:B---3--:R-:W-:-:S04]  /*a8d0*/  @!P5 LEA R34, P3, R16, R39, 0x1 ;  /* 0x000000271022d211 */ /* 0x008fc800078608ff */
[----:B--2---:R-:W-:Y:S02]  /*a8e0*/  @!P5 LEA.HI.X R35, R16, R40, R17, 0x1, P3 ;  /* 0x000000281023d211 */ /* 0x004fe400018f0c11 */
[----:B------:R-:W-:-:S04]  /*a8f0*/  @!P4 LEA R32, P3, R19, R39, 0x1 ;  /* 0x000000271320c211 */ /* 0x000fc800078608ff */
[----:B------:R-:W-:Y:S02]  /*a900*/  @!P4 LEA.HI.X R33, R19, R40, R165, 0x1, P3 ;  /* 0x000000281321c211 */ /* 0x000fe400018f0ca5 */
[----:B------:R-:W-:-:S13]  /*a910*/  ISETP.GE.AND P3, PT, R22, UR4, PT ;  /* 0x0000000416007c0c */ /* 0x000fda000bf66270 */
[----:B------:R-:W-:-:S04]  /*a920*/  @!P3 LEA R30, P6, R22, R39, 0x1 ;  /* 0x00000027161eb211 */ /* 0x000fc800078c08ff */
[----:B------:R-:W-:Y:S01]  /*a930*/  @!P3 LEA.HI.X R31, R22, R40, R176, 0x1, P6 ;  /* 0x00000028161fb211 */ /* 0x000fe200030f0cb0 */
[----:B----4-:R2:W-:Y:S01]  /*a940*/  @!P5 ST.E.128 desc[UR56][R34.64], R12 ;  /* 0x0000000c2200d985 */ /* 0x0105e2000c101d38 */
[----:B------:R-:W-:-:S13]  /*a950*/  ISETP.GE.AND P5, PT, R0, UR4, PT ;  /* 0x0000000400007c0c */ /* 0x000fda000bfa6270 */
[----:B------:R-:W3:Y:S01]  /*a960*/  @!P5 LDS.128 R12, [R28] ;  /* 0x000000001c0cd984 */ /* 0x000ee20000000c00 */
[----:B------:R-:W-:Y:S01]  /*a970*/  @!P5 IMAD.SHL.U32 R11, R163, 0x8, RZ ;  /* 0x00000008a30bd824 */ /* 0x000fe200078e00ff */
[----:B--2---:R-:W-:Y:S01]  /*a980*/  @!P5 MOV R35, R40 ;  /* 0x000000280023d202 */ /* 0x004fe20000000f00 */
[----:B------:R-:W-:-:S04]  /*a990*/  @!P5 IMAD.MOV.U32 R34, RZ, RZ, R39 ;  /* 0x000000ffff22d224 */ /* 0x000fc800078e0027 */
[----:B------:R-:W-:-:S05]  /*a9a0*/  @!P5 IMAD.WIDE R34, R11, 0x2, R34 ;  /* 0x000000020b22d825 */ /* 0x000fca00078e0222 */
[----:B---3--:R2:W-:Y:S01]  /*a9b0*/  @!P5 ST.E.128 desc[UR56][R34.64], R12 ;  /* 0x0000000c2200d985 */ /* 0x0085e2000c101d38 */
[----:B------:R-:W-:-:S13]  /*a9c0*/  ISETP.GE.AND P5, PT, R3, UR4, PT ;  /* 0x0000000403007c0c */ /* 0x000fda000bfa6270 */
[----:B------:R-:W3:Y:S01]  /*a9d0*/  @!P5 LDS.128 R12, [R29+0x3000] ;  /* 0x003000001d0cd984 */ /* 0x000ee20000000c00 */
[----:B------:R-:W-:Y:S02]  /*a9e0*/  @!P5 IMAD.SHL.U32 R11, R164, 0x8, RZ ;  /* 0x00000008a40bd824 */ /* 0x000fe400078e00ff */
[----:B--2---:R-:W-:Y:S02]  /*a9f0*/  @!P5 IMAD.MOV.U32 R34, RZ, RZ, R39 ;  /* 0x000000ffff22d224 */ /* 0x004fe400078e0027 */
[----:B------:R-:W-:Y:S02]  /*aa00*/  @!P5 IMAD.MOV.U32 R35, RZ, RZ, R40 ;  /* 0x000000ffff23d224 */ /* 0x000fe400078e0028 */
[----:B------:R-:W-:-:S05]  /*aa10*/  @!P5 IMAD.WIDE R34, R11, 0x2, R34 ;  /* 0x000000020b22d825 */ /* 0x000fca00078e0222 */
[----:B---3--:R2:W-:Y:S01]  /*aa20*/  @!P5 ST.E.128 desc[UR56][R34.64], R12 ;  /* 0x0000000c2200d985 */ /* 0x0085e2000c101d38 */
[----:B------:R-:W-:-:S03]  /*aa30*/  ISETP.GE.AND P5, PT, R23, UR4, PT ;  /* 0x0000000417007c0c */ /* 0x000fc6000bfa6270 */
[----:B------:R-:W3:Y:S10]  /*aa40*/  @!P4 LDS.128 R12, [R28+0x3000] ;  /* 0x003000001c0cc984 */ /* 0x000ef40000000c00 */
[----:B--2---:R-:W-:-:S04]  /*aa50*/  @!P5 LEA R34, P6, R23, R39, 0x1 ;  /* 0x000000271722d211 */ /* 0x004fc800078c08ff */
[----:B------:R-:W-:Y:S01]  /*aa60*/  @!P5 LEA.HI.X R35, R23, R40, R175, 0x1, P6 ;  /* 0x000000281723d211 */ /* 0x000fe200030f0caf */
[----:B---3--:R-:W-:Y:S04]  /*aa70*/  @!P4 ST.E.128 desc[UR56][R32.64], R12 ;  /* 0x0000000c2000c985 */ /* 0x008fe8000c101d38 */
[----:B------:R-:W2:Y:S04]  /*aa80*/  @!P3 LDS.128 R12, [R29+0x6000] ;  /* 0x006000001d0cb984 */ /* 0x000ea80000000c00 */
[----:B--2---:R-:W-:Y:S04]  /*aa90*/  @!P3 ST.E.128 desc[UR56][R30.64], R12 ;  /* 0x0000000c1e00b985 */ /* 0x004fe8000c101d38 */
[----:B------:R-:W2:Y:S04]  /*aaa0*/  @!P5 LDS.128 R12, [R28+0x6000] ;  /* 0x006000001c0cd984 */ /* 0x000ea80000000c00 */
[----:B--2---:R4:W-:Y:S02]  /*aab0*/  @!P5 ST.E.128 desc[UR56][R34.64], R12 ;  /* 0x0000000c2200d985 */ /* 0x0049e4000c101d38 */
.L_x_552:
[----:B------:R-:W-:Y:S05]  /*aac0*/  BSYNC B1 ;  /* 0x0000000000017941 */ /* 0x000fea0003800000 */
.L_x_551:
[----:B------:R-:W-:-:S03]  /*aad0*/  UMOV UR4, 0xffffffff ;  /* 0xffffffff00047882 */ /* 0x000fc60000000000 */
[----:B------:R-:W-:Y:S05]  /*aae0*/  BRA.DIV UR4, `(.L_x_553) ;  /* 0x0000017204147947 */ /* 0x000fea000b800000 */
[----:B--2---:R2:W0:Y:S04]  /*aaf0*/  SHFL.IDX PT, R40, R37, 0x1, 0x1c1f ;  /* 0x003c1f0025287f89 */ /* 0x00442800000e0000 */
[----:B---3--:R2:W3:Y:S02]  /*ab00*/  SHFL.IDX PT, R39, R36, 0x1, 0x1c1f ;  /* 0x003c1f0024277f89 */ /* 0x0084e400000e0000 */
.L_x_817:
[----:B------:R-:W-:-:S13]  /*ab10*/  ISETP.GE.AND P3, PT, R38, 0x41, PT ;  /* 0x000000412600780c */ /* 0x000fda0003f66270 */
[----:B------:R-:W-:Y:S05]  /*ab20*/  @!P3 BRA `(.L_x_493) ;  /* 0x00000000008cb947 */ /* 0x000fea0003800000 */
[----:B------:R-:W-:Y:S02]  /*ab30*/  ULDC UR4, c[0x0][0x2f4] ;  /* 0x0000bd0000047ab9 */ /* 0x000fe40000000800 */
[----:B------:R-:W-:Y:S02]  /*ab40*/  ISETP.GE.AND P5, PT, R16, UR4, PT ;  /* 0x0000000410007c0c */ /* 0x000fe4000bfa6270 */
[----:B------:R-:W-:-:S11]  /*ab50*/  ISETP.GE.AND P4, PT, R19, UR4, PT ;  /* 0x0000000413007c0c */ /* 0x000fd6000bf86270 */
[----:B----4-:R-:W4:Y:S01]  /*ab60*/  @!P5 LDS.128 R12, [R29+0x2000] ;  /* 0x002000001d0cd984 */ /* 0x010f220000000c00 */
[----:B---3--:R-:W-:-:S04]  /*ab70*/  @!P5 LEA R34, P3, R16, R39, 0x1 ;  /* 0x000000271022d211 */ /* 0x008fc800078608ff */
[----:B0-----:R-:W-:Y:S02]  /*ab80*/  @!P5 LEA.HI.X R35, R16, R40, R17, 0x1, P3 ;  /* 0x000000281023d211 */ /* 0x001fe400018f0c11 */
[----:B------:R-:W-:-:S04]  /*ab90*/  @!P4 LEA R32, P3, R19, R39, 0x1 ;  /* 0x000000271320c211 */ /* 0x000fc800078608ff */
[----:B------:R-:W-:Y:S02]  /*aba0*/  @!P4 LEA.HI.X R33, R19, R40, R165, 0x1, P3 ;  /* 0x000000281321c211 */ /* 0x000fe400018f0ca5 */
[----:B------:R-:W-:-:S13]  /*abb0*/  ISETP.GE.AND P3, PT, R22, UR4, PT ;  /* 0x0000000416007c0c */ /* 0x000fda000bf66270 */
[----:B------:R-:W-:-:S04]  /*abc0*/  @!P3 LEA R30, P6, R22, R39, 0x1 ;  /* 0x00000027161eb211 */ /* 0x000fc800078c08ff */
[----:B------:R-:W-:Y:S01]  /*abd0*/  @!P3 LEA.HI.X R31, R22, R40, R176, 0x1, P6 ;  /* 0x00000028161fb211 */ /* 0x000fe200030f0cb0 */
[----:B----4-:R0:W-:Y:S01]  /*abe0*/  @!P5 ST.E.128 desc[UR56][R34.64], R12 ;  /* 0x0000000c2200d985 */ /* 0x0101e2000c101d38 */
[----:B------:R-:W-:-:S13]  /*abf0*/  ISETP.GE.AND P5, PT, R0, UR4, PT ;  /* 0x0000000400007c0c */ /* 0x000fda000bfa6270 */
[----:B------:R-:W3:Y:S01]  /*ac00*/  @!P5 LDS.128 R12, [R28+0x2000] ;  /* 0x002000001c0cd984 */ /* 0x000ee20000000c00 */
[----:B------:R-:W-:Y:S02]  /*ac10*/  @!P5 IMAD.SHL.U32 R11, R163, 0x8, RZ ;  /* 0x00000008a30bd824 */ /* 0x000fe400078e00ff */
[----:B0-----:R-:W-:Y:S02]  /*ac20*/  @!P5 IMAD.MOV.U32 R34, RZ, RZ, R39 ;  /* 0x000000ffff22d224 */ /* 0x001fe400078e0027 */
[----:B------:R-:W-:Y:S02]  /*ac30*/  @!P5 IMAD.MOV.U32 R35, RZ, RZ, R40 ;  /* 0x000000ffff23d224 */ /* 0x000fe400078e0028 */
[----:B------:R-:W-:-:S05]  /*ac40*/  @!P5 IMAD.WIDE R34, R11, 0x2, R34 ;  /* 0x000000020b22d825 */ /* 0x000fca00078e0222 */
[----:B---3--:R0:W-:Y:S01]  /*ac50*/  @!P5 ST.E.128 desc[UR56][R34.64], R12 ;  /* 0x0000000c2200d985 */ /* 0x0081e2000c101d38 */
[----:B------:R-:W-:-:S13]  /*ac60*/  ISETP.GE.AND P5, PT, R3, UR4, PT ;  /* 0x0000000403007c0c */ /* 0x000fda000bfa6270 */
[----:B------:R-:W3:Y:S01]  /*ac70*/  @!P5 LDS.128 R12, [R29+0x5000] ;  /* 0x005000001d0cd984 */ /* 0x000ee20000000c00 */
[----:B------:R-:W-:Y:S02]  /*ac80*/  @!P5 IMAD.SHL.U32 R11, R164, 0x8, RZ ;  /* 0x00000008a40bd824 */ /* 0x000fe400078e00ff */
[----:B0-----:R-:W-:Y:S02]  /*ac90*/  @!P5 IMAD.MOV.U32 R34, RZ, RZ, R39 ;  /* 0x000000ffff22d224 */ /* 0x001fe400078e0027 */
[----:B------:R-:W-:Y:S02]  /*aca0*/  @!P5 IMAD.MOV.U32 R35, RZ, RZ, R40 ;  /* 0x000000ffff23d224 */ /* 0x000fe400078e0028 */
[----:B------:R-:W-:-:S05]  /*acb0*/  @!P5 IMAD.WIDE R34, R11, 0x2, R34 ;  /* 0x000000020b22d825 */ /* 0x000fca00078e0222 */
[----:B---3--:R0:W-:Y:S01]  /*acc0*/  @!P5 ST.E.128 desc[UR56][R34.64], R12 ;  /* 0x0000000c2200d985 */ /* 0x0081e2000c101d38 */
[----:B------:R-:W-:-:S03]  /*acd0*/  ISETP.GE.AND P5, PT, R23, UR4, PT ;  /* 0x0000000417007c0c */ /* 0x000fc6000bfa6270 */
[----:B------:R-:W3:Y:S10]  /*ace0*/  @!P4 LDS.128 R12, [R28+0x5000] ;  /* 0x005000001c0cc984 */ /* 0x000ef40000000c00 */
[----:B0-----:R-:W-:-:S04]  /*acf0*/  @!P5 LEA R34, P6, R23, R39, 0x1 ;  /* 0x000000271722d211 */ /* 0x001fc800078c08ff */
[----:B------:R-:W-:Y:S01]  /*ad00*/  @!P5 LEA.HI.X R35, R23, R40, R175, 0x1, P6 ;  /* 0x000000281723d211 */ /* 0x000fe200030f0caf */
[----:B---3--:R-:W-:Y:S04]  /*ad10*/  @!P4 ST.E.128 desc[UR56][R32.64], R12 ;  /* 0x0000000c2000c985 */ /* 0x008fe8000c101d38 */
[----:B------:R-:W0:Y:S04]  /*ad20*/  @!P3 LDS.128 R12, [R29+0x8000] ;  /* 0x008000001d0cb984 */ /* 0x000e280000000c00 */
[----:B0-----:R-:W-:Y:S04]  /*ad30*/  @!P3 ST.E.128 desc[UR56][R30.64], R12 ;  /* 0x0000000c1e00b985 */ /* 0x001fe8000c101d38 */
[----:B------:R-:W0:Y:S04]  /*ad40*/  @!P5 LDS.128 R12, [R28+0x8000] ;  /* 0x008000001c0cd984 */ /* 0x000e280000000c00 */
[----:B0-----:R0:W-:Y:S02]  /*ad50*/  @!P5 ST.E.128 desc[UR56][R34.64], R12 ;  /* 0x0000000c2200d985 */ /* 0x0011e4000c101d38 */
.L_x_493:
[----:B------:R-:W-:Y:S05]  /*ad60*/  BSYNC B0 ;  /* 0x0000000000007941 */ /* 0x000fea0003800000 */
.L_x_457:
[----:B---3--:R-:W3:Y:S01]  /*ad70*/  S2R R11, SR_TID.X ;  /* 0x00000000000b7919 */ /* 0x008ee20000002100 */
[----:B------:R-:W-:Y:S01]  /*ad80*/  @!PT LDS RZ, [RZ] ;  /* 0x00000000fffff984 */ /* 0x000fe20000000800 */
[----:B------:R-:W-:Y:S01]  /*ad90*/  @!PT LDS RZ, [RZ] ;  /* 0x00000000fffff984 */ /* 0x000fe20000000800 */
[----:B------:R-:W-:Y:S01]  /*ada0*/  @!PT LDS RZ, [RZ] ;  /* 0x00000000fffff984 */ /* 0x000fe20000000800 */
[----:B------:R-:W-:Y:S01]  /*adb0*/  @!PT LDS RZ, [RZ] ;  /* 0x00000000fffff984 */ /* 0x000fe20000000800 */
[----:B------:R5:W-:Y:S06]  /*adc0*/  MEMBAR.ALL.CTA ;  /* 0x0000000000007992 */ /* 0x000bec0000008000 */
[----:B-----5:R-:W5:Y:S01]  /*add0*/  FENCE.VIEW.ASYNC.S ;  /* 0x00000000000073c6 */ /* 0x020f620000000000 */
[----:B------:R-:W-:Y:S05]  /*ade0*/  WARPSYNC.ALL ;  /* 0x0000000000007948 */ /* 0x000fea0003800000 */
[----:B------:R-:W-:Y:S01]  /*adf0*/  BSSY B0, `(.L_x_554) ;  /* 0x0000009000007945 */ /* 0x000fe20003800000 */
[----:B---3--:R-:W-:Y:S01]  /*ae00*/  LOP3.LUT R11, R11, 0x7f, RZ, 0xc0, !PT ;  /* 0x0000007f0b0b7812 */ /* 0x008fe200078ec0ff */
[----:B-----5:R3:W-:Y:S03]  /*ae10*/  BAR.SYNC.DEFER_BLOCKING R218, 0x80 ;  /* 0x000200da0000751d */ /* 0x0207e60000010000 */
[----:B------:R-:W-:-:S13]  /*ae20*/  ISETP.NE.AND P3, PT, R11, RZ, PT ;  /* 0x000000ff0b00720c */ /* 0x000fda0003f65270 */
[----:B------:R-:W-:-:S05]  /*ae30*/  @!P3 VIADD R11, R85, 0x2a8a0 ;  /* 0x0002a8a0550bb836 */ /* 0x000fca0000000000 */
[----:B------:R-:W-:-:S04]  /*ae40*/  @!P3 PRMT R11, RZ, 0x654, R11 ;  /* 0x00000654ff0bb816 */ /* 0x000fc8000000000b */
[----:B------:R3:W-:Y:S01]  /*ae50*/  @!P3 SYNCS.ARRIVE.TRANS64.RED.A1T0 RZ, [R11+URZ], RZ ;  /* 0x000000ff0bffb9a7 */ /* 0x0007e2000810043f */
[----:B------:R-:W-:Y:S05]  /*ae60*/  @!P2 BRA `(.L_x_555) ;  /* 0x000000000004a947 */ /* 0x000fea0003800000 */
[----:B------:R-:W-:Y:S01]  /*ae70*/  BPT.TRAP 0x1 ;  /* 0x000000040000795c */ /* 0x000fe20000300000 */
.L_x_555:
[----:B------:R-:W-:Y:S05]  /*ae80*/  BSYNC B0 ;  /* 0x0000000000007941 */ /* 0x000fea0003800000 */
.L_x_554:
[----:B------:R-:W5:Y:S01]  /*ae90*/  SYNCS.PHASECHK.TRANS64.TRYWAIT P2, [R85+URZ+0x2a8b0], R86 ;  /* 0x02a8b056550075a7 */ /* 0x000f62000804017f */
[----:B------:R-:W-:Y:S04]  /*aea0*/  BSSY B0, `(.L_x_556) ;  /* 0x0000002000007945 */ /* 0x000fe80003800000 */
[----:B-----5:R-:W-:Y:S05]  /*aeb0*/  @!P2 BRA `(.L_x_557) ;  /* 0x0000016c006ca947 */ /* 0x020fea0003800000 */
.L_x_818:
[----:B------:R-:W-:Y:S05]  /*aec0*/  BSYNC B0 ;  /* 0x0000000000007941 */ /* 0x000fea0003800000 */
.L_x_556:
[----:B------:R-:W-:Y:S01]  /*aed0*/  ULDC.64 UR4, c[0x0][0x328] ;  /* 0x0000ca0000047ab9 */ /* 0x000fe20000000a00 */
[----:B------:R-:W-:Y:S01]  /*aee0*/  ULDC.64 UR6, c[0x0][0x318] ;  /* 0x0000c60000067ab9 */ /* 0x000fe20000000a00 */
[----:B------:R-:W-:Y:S01]  /*aef0*/  IMAD R82, R82, UR4, RZ ;  /* 0x0000000452527c24 */ /* 0x000fe2000f8e02ff */
[----:B------:R-:W-:Y:S01]  /*af00*/  BSSY B0, `(.L_x_558) ;  /* 0x000002b000007945 */ /* 0x000fe20003800000 */
[----:B0-2-4-:R-:W-:-:S04]  /*af10*/  IMAD.WIDE.U32 R12, R81, UR4, RZ ;  /* 0x00000004510c7c25 */ /* 0x015fc8000f8e00ff */
[----:B------:R-:W-:Y:S01]  /*af20*/  IMAD R81, R81, UR5, R82 ;  /* 0x0000000551517c24 */ /* 0x000fe2000f8e0252 */
[----:B------:R-:W-:Y:S01]  /*af30*/  ULDC.64 UR4, c[0x0][0x338] ;  /* 0x0000ce0000047ab9 */ /* 0x000fe20000000a00 */
[----:B------:R-:W-:Y:S02]  /*af40*/  IMAD.IADD R84, R84, 0x1, -R166 ;  /* 0x0000000154547824 */ /* 0x000fe400078e0aa6 */
[----:B------:R-:W-:Y:S02]  /*af50*/  IMAD R83, R83, UR4, RZ ;  /* 0x0000000453537c24 */ /* 0x000fe4000f8e02ff */
[----:B------:R-:W-:Y:S02]  /*af60*/  IMAD.IADD R13, R13, 0x1, R81 ;  /* 0x000000010d0d7824 */ /* 0x000fe400078e0251 */
[C---:B------:R-:W-:Y:S02]  /*af70*/  IMAD R83, R80.reuse, UR5, R83 ;  /* 0x0000000550537c24 */ /* 0x040fe4000f8e0253 */
[----:B------:R-:W-:Y:S01]  /*af80*/  IMAD.WIDE.U32 R12, R80, UR4, R12 ;  /* 0x00000004500c7c25 */ /* 0x000fe2000f8e000c */
[----:B------:R-:W-:-:S03]  /*af90*/  ULDC.64 UR4, c[0x0][0x330] ;  /* 0x0000cc0000047ab9 */ /* 0x000fc60000000a00 */
[----:B------:R-:W-:Y:S01]  /*afa0*/  IMAD R34, R18, 0x3000, R4 ;  /* 0x0000300012227824 */ /* 0x000fe200078e0204 */
[----:B------:R-:W-:-:S03]  /*afb0*/  IADD3 R13, R13, R83, RZ ;  /* 0x000000530d0d7210 */ /* 0x000fc60007ffe0ff */
[----:B------:R-:W-:-:S04]  /*afc0*/  IMAD.WIDE.U32 R12, R162, UR4, R12 ;  /* 0x00000004a20c7c25 */ /* 0x000fc8000f8e000c */
[----:B---3--:R-:W-:Y:S01]  /*afd0*/  IMAD R11, R162, UR5, R13 ;  /* 0x00000005a20b7c24 */ /* 0x008fe2000f8e020d */
[----:B------:R-:W-:-:S04]  /*afe0*/  LEA R35, P2, R12, UR6, 0x1 ;  /* 0x000000060c237c11 */ /* 0x000fc8000f8408ff */
[----:B------:R-:W-:Y:S01]  /*aff0*/  LEA.HI.X R36, R12, UR7, R11, 0x1, P2 ;  /* 0x000000070c247c11 */ /* 0x000fe200090f0c0b */
[----:B------:R-:W-:Y:S01]  /*b000*/  IMAD.IADD R11, R127, 0x1, R34 ;  /* 0x000000017f0b7824 */ /* 0x000fe200078e0222 */
[----:B------:R-:W-:Y:S01]  /*b010*/  ISETP.GE.AND P2, PT, R84, 0x1, PT ;  /* 0x000000015400780c */ /* 0x000fe20003f46270 */
[----:B-1----:R0:W1:Y:S01]  /*b020*/  SHFL.IDX PT, R30, R35, RZ, 0x1c1f ;  /* 0x001c1fff231e7589 */ /* 0x00206200000e0000 */
[--C-:B------:R-:W-:Y:S02]  /*b030*/  IMAD R34, R34, 0x2, R122.reuse ;  /* 0x0000000222227824 */ /* 0x100fe400078e027a */
[----:B------:R-:W-:Y:S01]  /*b040*/  IMAD R11, R11, 0x2, R122 ;  /* 0x000000020b0b7824 */ /* 0x000fe200078e027a */
[----:B------:R0:W2:Y:S08]  /*b050*/  SHFL.IDX PT, R31, R36, RZ, 0x1c1f ;  /* 0x001c1fff241f7589 */ /* 0x0000b000000e0000 */
[----:B0-----:R-:W-:Y:S05]  /*b060*/  @!P2 BRA `(.L_x_559) ;  /* 0x000000000050a947 */ /* 0x001fea0003800000 */
[----:B------:R-:W-:-:S13]  /*b070*/  ISETP.NE.AND P2, PT, R5, RZ, PT ;  /* 0x000000ff0500720c */ /* 0x000fda0003f45270 */
[----:B------:R-:W0:Y:S01]  /*b080*/  @P2 LDS.128 R12, [R34] ;  /* 0x00000000220c2984 */ /* 0x000e220000000c00 */
[----:B-1----:R-:W-:-:S04]  /*b090*/  @P2 LEA R32, P4, R16, R30, 0x1 ;  /* 0x0000001e10202211 */ /* 0x002fc800078808ff */
[----:B--2---:R-:W-:Y:S02]  /*b0a0*/  @P2 LEA.HI.X R33, R16, R31, R17, 0x1, P4 ;  /* 0x0000001f10212211 */ /* 0x004fe400020f0c11 */
[----:B------:R-:W-:-:S13]  /*b0b0*/  ISETP.NE.AND P4, PT, R21, RZ, PT ;  /* 0x000000ff1500720c */ /* 0x000fda0003f85270 */
[----:B------:R-:W-:-:S04]  /*b0c0*/  @P4 LEA R28, P5, R19, R30, 0x1 ;  /* 0x0000001e131c4211 */ /* 0x000fc800078a08ff */
[----:B------:R-:W-:Y:S01]  /*b0d0*/  @P4 LEA.HI.X R29, R19, R31, R165, 0x1, P5 ;  /* 0x0000001f131d4211 */ /* 0x000fe200028f0ca5 */
[----:B0-----:R0:W-:Y:S01]  /*b0e0*/  @P2 ST.E.128 desc[UR56][R32.64], R12 ;  /* 0x0000000c20002985 */ /* 0x0011e2000c101d38 */
[----:B------:R-:W-:-:S13]  /*b0f0*/  ISETP.NE.AND P2, PT, R10, RZ, PT ;  /* 0x000000ff0a00720c */ /* 0x000fda0003f45270 */
[----:B------:R-:W1:Y:S01]  /*b100*/  @P2 LDS.128 R12, [R11] ;  /* 0x000000000b0c2984 */ /* 0x000e620000000c00 */
[----:B------:R-:W-:-:S04]  /*b110*/  @P2 IMAD.SHL.U32 R37, R163, 0x8, RZ ;  /* 0x00000008a3252824 */ /* 0x000fc800078e00ff */
[----:B0-----:R-:W-:-:S05]  /*b120*/  @P2 IMAD.WIDE R32, R37, 0x2, R30 ;  /* 0x0000000225202825 */ /* 0x001fca00078e021e */
[----:B-1----:R-:W-:Y:S01]  /*b130*/  @P2 ST.E.128 desc[UR56][R32.64], R12 ;  /* 0x0000000c20002985 */ /* 0x002fe2000c101d38 */
[----:B------:R-:W-:-:S13]  /*b140*/  ISETP.NE.AND P2, PT, R20, RZ, PT ;  /* 0x000000ff1400720c */ /* 0x000fda0003f45270 */
[----:B------:R-:W0:Y:S01]  /*b150*/  @P2 LDS.128 R12, [R34+0x3000] ;  /* 0x00300000220c2984 */ /* 0x000e220000000c00 */
[----:B------:R-:W-:-:S04]  /*b160*/  @P2 IMAD.SHL.U32 R37, R164, 0x8, RZ ;  /* 0x00000008a4252824 */ /* 0x000fc800078e00ff */
[----:B------:R-:W-:-:S05]  /*b170*/  @P2 IMAD.WIDE R30, R37, 0x2, R30 ;  /* 0x00000002251e2825 */ /* 0x000fca00078e021e */
[----:B0-----:R-:W-:Y:S04]  /*b180*/  @P2 ST.E.128 desc[UR56][R30.64], R12 ;  /* 0x0000000c1e002985 */ /* 0x001fe8000c101d38 */
[----:B------:R-:W0:Y:S04]  /*b190*/  @P4 LDS.128 R12, [R11+0x3000] ;  /* 0x003000000b0c4984 */ /* 0x000e280000000c00 */
[----:B0-----:R0:W-:Y:S02]  /*b1a0*/  @P4 ST.E.128 desc[UR56][R28.64], R12 ;  /* 0x0000000c1c004985 */ /* 0x0011e4000c101d38 */
.L_x_559:
[----:B------:R-:W-:Y:S05]  /*b1b0*/  BSYNC B0 ;  /* 0x0000000000007941 */ /* 0x000fea0003800000 */
.L_x_558:
[----:B------:R-:W-:Y:S01]  /*b1c0*/  ISETP.GE.AND P2, PT, R84, 0x41, PT ;  /* 0x000000415400780c */ /* 0x000fe20003f46270 */
[----:B--2---:R2:W3:Y:S01]  /*b1d0*/  SHFL.IDX PT, R31, R36, 0x1, 0x1c1f ;  /* 0x003c1f00241f7f89 */ /* 0x0044e200000e0000 */
[----:B------:R-:W-:Y:S03]  /*b1e0*/  BSSY B0, `(.L_x_560) ;  /* 0x0000017000007945 */ /* 0x000fe60003800000 */
[----:B-1----:R2:W1:Y:S08]  /*b1f0*/  SHFL.IDX PT, R30, R35, 0x1, 0x1c1f ;  /* 0x003c1f00231e7f89 */ /* 0x00247000000e0000 */
[----:B--2---:R-:W-:Y:S05]  /*b200*/  @!P2 BRA `(.L_x_561) ;  /* 0x000000000050a947 */ /* 0x004fea0003800000 */
[----:B------:R-:W-:-:S13]  /*b210*/  ISETP.NE.AND P2, PT, R5, RZ, PT ;  /* 0x000000ff0500720c */ /* 0x000fda0003f45270 */
[----:B0-----:R-:W0:Y:S01]  /*b220*/  @P2 LDS.128 R12, [R34+0x2000] ;  /* 0x00200000220c2984 */ /* 0x001e220000000c00 */
[----:B-1----:R-:W-:-:S04]  /*b230*/  @P2 LEA R32, P4, R16, R30, 0x1 ;  /* 0x0000001e10202211 */ /* 0x002fc800078808ff */
[----:B---3--:R-:W-:Y:S02]  /*b240*/  @P2 LEA.HI.X R33, R16, R31, R17, 0x1, P4 ;  /* 0x0000001f10212211 */ /* 0x008fe400020f0c11 */
[----:B------:R-:W-:-:S13]  /*b250*/  ISETP.NE.AND P4, PT, R21, RZ, PT ;  /* 0x000000ff1500720c */ /* 0x000fda0003f85270 */
[----:B------:R-:W-:-:S04]  /*b260*/  @P4 LEA R28, P5, R19, R30, 0x1 ;  /* 0x0000001e131c4211 */ /* 0x000fc800078a08ff */
[----:B------:R-:W-:Y:S01]  /*b270*/  @P4 LEA.HI.X R29, R19, R31, R165, 0x1, P5 ;  /* 0x0000001f131d4211 */ /* 0x000fe200028f0ca5 */
[----:B0-----:R0:W-:Y:S01]  /*b280*/  @P2 ST.E.128 desc[UR56][R32.64], R12 ;  /* 0x0000000c20002985 */ /* 0x0011e2000c101d38 */
[----:B------:R-:W-:-:S13]  /*b290*/  ISETP.NE.AND P2, PT, R10, RZ, PT ;  /* 0x000000ff0a00720c */ /* 0x000fda0003f45270 */
[----:B------:R-:W1:Y:S01]  /*b2a0*/  @P2 LDS.128 R12, [R11+0x2000] ;  /* 0x002000000b0c2984 */ /* 0x000e620000000c00 */
        /* <DEDUP_REMOVED lines=10> */
.L_x_561:
[----:B------:R-:W-:Y:S05]  /*b350*/  BSYNC B0 ;  /* 0x0000000000007941 */ /* 0x000fea0003800000 */
.L_x_560:
[----:B------:R-:W4:Y:S01]  /*b360*/  LDL R11, [R1+0x38] ;  /* 0x00003800010b7983 */ /* 0x000f220000100800 */
[----:B------:R-:W-:Y:S01]  /*b370*/  @!P3 VIADD R85, R85, 0x2a8c0 ;  /* 0x0002a8c05555b836 */ /* 0x000fe20000000000 */
[----:B------:R-:W-:Y:S01]  /*b380*/  PLOP3.LUT P2, PT, PT, PT, PT, 0x8, 0x0 ;  /* 0x000000000000781c */ /* 0x000fe20003f4e170 */
[----:B------:R-:W-:Y:S01]  /*b390*/  VIADD R18, R18, 0x1 ;  /* 0x0000000112127836 */ /* 0x000fe20000000000 */
[----:B------:R-:W-:Y:S01]  /*b3a0*/  @!PT LDS RZ, [RZ] ;  /* 0x00000000fffff984 */ /* 0x000fe20000000800 */
[----:B------:R-:W-:Y:S01]  /*b3b0*/  @!PT LDS RZ, [RZ] ;  /* 0x00000000fffff984 */ /* 0x000fe20000000800 */
[----:B------:R-:W-:Y:S01]  /*b3c0*/  @!PT LDS RZ, [RZ] ;  /* 0x00000000fffff984 */ /* 0x000fe20000000800 */
[----:B------:R-:W-:Y:S01]  /*b3d0*/  @!PT LDS RZ, [RZ] ;  /* 0x00000000fffff984 */ /* 0x000fe20000000800 */
[----:B------:R5:W-:Y:S06]  /*b3e0*/  MEMBAR.ALL.CTA ;  /* 0x0000000000007992 */ /* 0x000bec0000008000 */
[----:B-----5:R-:W5:Y:S01]  /*b3f0*/  FENCE.VIEW.ASYNC.S ;  /* 0x00000000000073c6 */ /* 0x020f620000000000 */
[----:B------:R-:W-:Y:S01]  /*b400*/  @!P3 PRMT R85, RZ, 0x654, R85 ;  /* 0x00000654ff55b816 */ /* 0x000fe20000000055 */
[----:B-----5:R0:W-:Y:S06]  /*b410*/  BAR.SYNC.DEFER_BLOCKING R218, 0x80 ;  /* 0x000200da0000751d */ /* 0x0201ec0000010000 */
[----:B------:R1:W-:Y:S01]  /*b420*/  @!P3 SYNCS.ARRIVE.TRANS64.RED.A1T0 RZ, [R85+URZ], RZ ;  /* 0x000000ff55ffb9a7 */ /* 0x0003e2000810043f */
[----:B------:R-:W-:-:S04]  /*b430*/  ISETP.NE.AND P3, PT, R18, 0x2, PT ;  /* 0x000000021200780c */ /* 0x000fc80003f65270 */
[----:B0-2---:R-:W-:Y:S02]  /*b440*/  SEL R12, RZ, 0x1, P3 ;  /* 0x00000001ff0c7807 */ /* 0x005fe40001800000 */
[----:B------:R-:W-:Y:S02]  /*b450*/  SEL R18, R18, RZ, P3 ;  /* 0x000000ff12127207 */ /* 0x000fe40001800000 */
[----:B------:R-:W-:Y:S02]  /*b460*/  LOP3.LUT R167, R167, R12, RZ, 0x3c, !PT ;  /* 0x0000000ca7a77212 */ /* 0x000fe400078e3cff */
[----:B----4-:R-:W-:-:S13]  /*b470*/  LOP3.LUT P4, RZ, R11, 0x2, RZ, 0xc0, !PT ;  /* 0x000000020bff7812 */ /* 0x010fda000788c0ff */
[----:B-1----:R-:W-:Y:S05]  /*b480*/  @P4 BRA `(.L_x_562) ;  /* 0xffffff74009c4947 */ /* 0x002fea000383ffff */
.L_x_452:
[----:B------:R-:W-:Y:S01]  /*b490*/  BSSY B0, `(.L_x_563) ;  /* 0x0000005000007945 */ /* 0x000fe20003800000 */
[----:B------:R-:W-:-:S03]  /*b4a0*/  IMAD.MOV.U32 R3, RZ, RZ, RZ ;  /* 0x000000ffff037224 */ /* 0x000fc600078e00ff */
[----:B------:R-:W-:Y:S05]  /*b4b0*/  @P2 BRA `(.L_x_564) ;  /* 0x0000000000082947 */ /* 0x000fea0003800000 */
[----:B------:R-:W1:Y:S02]  /*b4c0*/  FENCE.VIEW.ASYNC.G ;  /* 0x00000000000073c6 */ /* 0x000e640000000100 */
[----:B-1----:R-:W-:Y:S06]  /*b4d0*/  BAR.ARV 0xc, 0x180 ;  /* 0x0306000000007b1d */ /* 0x002fec0000002000 */
.L_x_564:
[----:B------:R-:W-:Y:S05]  /*b4e0*/  BSYNC B0 ;  /* 0x0000000000007941 */ /* 0x000fea0003800000 */
.L_x_563:
[----:B------:R-:W2:Y:S01]  /*b4f0*/  LDL R0, [R1+0x38] ;  /* 0x0000380001007983 */ /* 0x000ea20000100800 */
[----:B------:R-:W-:Y:S01]  /*b500*/  BSSY B0, `(.L_x_565) ;  /* 0x0000020000007945 */ /* 0x000fe20003800000 */
[----:B--2---:R-:W-:-:S13]  /*b510*/  LOP3.LUT P0, RZ, R0, 0x4, RZ, 0xc0, !PT ;  /* 0x0000000400ff7812 */ /* 0x004fda000780c0ff */
        /* <DEDUP_REMOVED lines=12> */
[----:B0-----:R-:W-:Y:S01]  /*b5e0*/  IADD3 R4, R3, 0xffffffe, RZ ;  /* 0x0ffffffe03047810 */ /* 0x001fe20007ffe0ff */
[----:B------:R-:W-:-:S05]  /*b5f0*/  IMAD.MOV R3, RZ, RZ, -R10 ;  /* 0x000000ffff037224 */ /* 0x000fca00078e0a0a */
        /* <DEDUP_REMOVED lines=16> */
.L_x_566:
[----:B------:R-:W-:Y:S05]  /*b700*/  BSYNC B0 ;  /* 0x0000000000007941 */ /* 0x000fea0003800000 */
.L_x_565:
[-C--:B------:R-:W-:Y:S01]  /*b710*/  IMAD R182, R200, R3.reuse, RZ ;  /* 0x00000003c8b67224 */ /* 0x080fe200078e02ff */
[----:B------:R-:W-:Y:S01]  /*b720*/  PLOP3.LUT P0, PT, PT, PT, PT, 0x80, 0x0 ;  /* 0x000000000000781c */ /* 0x000fe20003f0f070 */
[----:B------:R-:W-:Y:S01]  /*b730*/  IMAD.MOV.U32 R0, RZ, RZ, RZ ;  /* 0x000000ffff007224 */ /* 0x000fe200078e00ff */
[----:B------:R-:W-:Y:S02]  /*b740*/  CS2R R86, SRZ ;  /* 0x0000000000567805 */ /* 0x000fe4000001ff00 */
        /* <DEDUP_REMOVED lines=33> */
[----:B------:R-:W-:Y:S01]  /*b960*/  CS2R R20, SRZ ;  /* 0x0000000000147805 */ /* 0x000fe2000001ff00 */
[----:B------:R-:W-:Y:S06]  /*b970*/  @!P1 BRA `(.L_x_567) ;  /* 0x000000b800dc9947 */ /* 0x000fec0003800000 */
[----:B------:R-:W2:Y:S01]  /*b980*/  LDL R4, [R1+0x64] ;  /* 0x0000640001047983 */ /* 0x000ea20000100800 */
[----:B------:R-:W-:-:S06]  /*b990*/  ULOP3.LUT UP0, URZ, UR59, 0x1bf, URZ, 0xc0, !UPT ;  /* 0x000001bf3b3f7892 */ /* 0x000fcc000f80c03f */
[----:B------:R-:W-:Y:S01]  /*b9a0*/  PLOP3.LUT P0, PT, PT, PT, UP0, 0x80, 0x0 ;  /* 0x000000000000781c */ /* 0x000fe20003f0f008 */
[----:B--2---:R-:W1:Y:S02]  /*b9b0*/  SHFL.IDX PT, R0, R4, RZ, 0x1f ;  /* 0x00001fff04007589 */ /* 0x004e6400000e0000 */
[----:B-1----:R-:W-:-:S04]  /*b9c0*/  LEA.HI R3, R0, R0, RZ, 0x1 ;  /* 0x0000000000037211 */ /* 0x002fc800078f08ff */
[----:B------:R-:W-:-:S05]  /*b9d0*/  LOP3.LUT R3, R3, 0x1e, RZ, 0xc0, !PT ;  /* 0x0000001e03037812 */ /* 0x000fca00078ec0ff */
[----:B------:R-:W-:-:S05]  /*b9e0*/  IMAD.IADD R3, R0, 0x1, -R3 ;  /* 0x0000000100037824 */ /* 0x000fca00078e0a03 */
[----:B------:R-:W-:-:S04]  /*b9f0*/  LEA R3, R3, UR59, 0xd ;  /* 0x0000003b03037c11 */ /* 0x000fc8000f8e68ff */
[----:B------:R-:W-:-:S04]  /*ba00*/  SHF.R.U32.HI R3, RZ, 0x4, R3 ;  /* 0x00000004ff037819 */ /* 0x000fc80000011603 */
[----:B------:R-:W-:Y:S01]  /*ba10*/  LOP3.LUT R36, R3, 0x3fff, RZ, 0xc0, !PT ;  /* 0x00003fff03247812 */ /* 0x000fe200078ec0ff */
[----:B------:R-:W-:Y:S06]  /*ba20*/  @!P0 BRA `(.L_x_568) ;  /* 0x0000000000408947 */ /* 0x000fec0003800000 */
[----:B------:R-:W-:Y:S01]  /*ba30*/  MOV R14, 0x0 ;  /* 0x00000000000e7802 */ /* 0x000fe20000000f00 */
[----:B------:R-:W-:Y:S01]  /*ba40*/  ULDC.64 UR4, c[0x4][0xf0] ;  /* 0x01003c0000047ab9 */ /* 0x000fe20000000a00 */
[----:B------:R-:W-:Y:S01]  /*ba50*/  ULDC.64 UR6, c[0x4][0xf8] ;  /* 0x01003e0000067ab9 */ /* 0x000fe20000000a00 */
[----:B------:R-:W-:Y:S01]  /*ba60*/  MOV R4, UR4 ;  /* 0x0000000400047c02 */ /* 0x000fe20008000f00 */
[----:B------:R-:W-:Y:S01]  /*ba70*/  IMAD.U32 R5, RZ, RZ, UR5 ;  /* 0x00000005ff057e24 */ /* 0x000fe2000f8e00ff */
[----:B------:R-:W-:Y:S01]  /*ba80*/  ULDC.64 UR4, c[0x4][0x38] ;  /* 0x01000e0000047ab9 */ /* 0x000fe20000000a00 */
[----:B------:R-:W1:Y:S01]  /*ba90*/  LDC.64 R14, c[0x4][R14] ;  /* 0x010000000e0e7b82 */ /* 0x000e620000000a00 */
[----:B0-----:R-:W-:Y:S02]  /*baa0*/  IMAD.U32 R6, RZ, RZ, UR6 ;  /* 0x00000006ff067e24 */ /* 0x001fe4000f8e00ff */
[----:B------:R-:W-:Y:S02]  /*bab0*/  IMAD.U32 R7, RZ, RZ, UR7 ;  /* 0x00000007ff077e24 */ /* 0x000fe4000f8e00ff */
[----:B------:R-:W-:-:S02]  /*bac0*/  IMAD.U32 R10, RZ, RZ, UR4 ;  /* 0x00000004ff0a7e24 */ /* 0x000fc4000f8e00ff */
[----:B------:R-:W-:Y:S02]  /*bad0*/  IMAD.U32 R11, RZ, RZ, UR5 ;  /* 0x00000005ff0b7e24 */ /* 0x000fe4000f8e00ff */
[----:B------:R-:W-:Y:S02]  /*bae0*/  IMAD.MOV.U32 R8, RZ, RZ, 0x70 ;  /* 0x00000070ff087424 */ /* 0x000fe400078e00ff */
[----:B------:R-:W-:Y:S02]  /*baf0*/  IMAD.MOV.U32 R12, RZ, RZ, 0x1 ;  /* 0x00000001ff0c7424 */ /* 0x000fe400078e00ff */
[----:B------:R-:W-:-:S07]  /*bb00*/  IMAD.MOV.U32 R13, RZ, RZ, RZ ;  /* 0x000000ffff0d7224 */ /* 0x000fce00078e00ff */
[----:B------:R-:W-:-:S07]  /*bb10*/  LEPC R20, `(.L_x_568) ;  /* 0x000000001014794e */ /* 0x000fce0000000000 */
[----:B-1-3-5:R-:W-:Y:S05]  /*bb20*/  CALL.ABS.NOINC R14 ;  /* 0x000000000e007343 */ /* 0x02afea0003c00000 */
.L_x_568:
[----:B------:R-:W-:Y:S02]  /*bb30*/  ULDC UR4, c[0x0][0x3f4] ;  /* 0x0000fd0000047ab9 */ /* 0x000fe40000000800 */
[----:B------:R-:W-:-:S13]  /*bb40*/  ISETP.LT.AND P0, PT, RZ, UR4, PT ;  /* 0x00000004ff007c0c */ /* 0x000fda000bf01270 */
[----:B------:R-:W-:Y:S05]  /*bb50*/  @P0 BRA `(.L_x_569) ;  /* 0x00000000003c0947 */ /* 0x000fea0003800000 */
[----:B------:R-:W-:-:S04]  /*bb60*/  LEA.HI R0, R191, R191, RZ, 0x1 ;  /* 0x000000bfbf007211 */ /* 0x000fc800078f08ff */
[----:B------:R-:W-:-:S05]  /*bb70*/  LOP3.LUT R0, R0, 0xfffffffe, RZ, 0xc0, !PT ;  /* 0xfffffffe00007812 */ /* 0x000fca00078ec0ff */
[----:B------:R-:W-:-:S05]  /*bb80*/  IMAD.IADD R0, R191, 0x1, -R0 ;  /* 0x00000001bf007824 */ /* 0x000fca00078e0a00 */
[----:B------:R-:W-:-:S04]  /*bb90*/  SHF.L.U32 R3, R0, 0x1f, RZ ;  /* 0x0000001f00037819 */ /* 0x000fc800000006ff */
[----:B------:R1:W2:Y:S03]  /*bba0*/  SYNCS.PHASECHK.TRANS64.TRYWAIT P0, [R2+URZ+0x2a800], R3 ;  /* 0x02a80003020075a7 */ /* 0x0002a6000800017f */
[----:B--2---:R-:W-:Y:S05]  /*bbb0*/  @!P0 NANOSLEEP.SYNCS 0x989680 ;  /* 0x009896800000895d */ /* 0x004fea0003900000 */
[----:B------:R-:W2:Y:S01]  /*bbc0*/  @!P0 SYNCS.PHASECHK.TRANS64 P0, [R2+URZ+0x2a800], R3 ;  /* 0x02a80003020085a7 */ /* 0x000ea2000800007f */
[----:B------:R-:W-:Y:S04]  /*bbd0*/  BSSY B0, `(.L_x_570) ;  /* 0x0000006000007945 */ /* 0x000fe80003800000 */
[----:B--2---:R-:W-:Y:S05]  /*bbe0*/  @P0 BRA `(.L_x_571) ;  /* 0x0000000000100947 */ /* 0x004fea0003800000 */
.L_x_572:
[----:B--2---:R2:W4:Y:S02]  /*bbf0*/  SYNCS.PHASECHK.TRANS64.TRYWAIT P0, [R2+URZ+0x2a800], R3 ;  /* 0x02a80003020075a7 */ /* 0x004524000800017f */
[----:B----4-:R-:W-:Y:S05]  /*bc00*/  @!P0 NANOSLEEP.SYNCS 0x989680 ;  /* 0x009896800000895d */ /* 0x010fea0003900000 */
[----:B------:R-:W4:Y:S02]  /*bc10*/  @!P0 SYNCS.PHASECHK.TRANS64 P0, [R2+URZ+0x2a800], R3 ;  /* 0x02a80003020085a7 */ /* 0x000f24000800007f */
[----:B----4-:R-:W-:Y:S05]  /*bc20*/  @!P0 BRA `(.L_x_572) ;  /* 0xfffffffc00f08947 */ /* 0x010fea000383ffff */
.L_x_571:
[----:B------:R-:W-:Y:S05]  /*bc30*/  BSYNC B0 ;  /* 0x0000000000007941 */ /* 0x000fea0003800000 */
.L_x_570:
[----:B------:R-:W-:Y:S05]  /*bc40*/  BRA `(.L_x_573) ;  /* 0x0000005800747947 */ /* 0x000fea0003800000 */
.L_x_569:
[----:B-----5:R-:W-:Y:S01]  /*bc50*/  SHF.R.S32.HI R0, RZ, 0x1f, R141 ;  /* 0x0000001fff007819 */ /* 0x020fe2000001148d */
[----:B------:R-:W-:Y:S01]  /*bc60*/  ULOP3.LUT UP0, URZ, UR59, 0x3ff, URZ, 0xc0, !UPT ;  /* 0x000003ff3b3f7892 */ /* 0x000fe2000f80c03f */
[----:B------:R-:W-:Y:S01]  /*bc70*/  ULDC.64 UR4, c[0x0][0x3f8] ;  /* 0x0000fe0000047ab9 */ /* 0x000fe20000000a00 */
[----:B------:R-:W-:Y:S02]  /*bc80*/  ULDC.64 UR6, c[0x0][0x408] ;  /* 0x0001020000067ab9 */ /* 0x000fe40000000a00 */
[C---:B------:R-:W-:Y:S02]  /*bc90*/  IMAD R4, R0.reuse, UR4, RZ ;  /* 0x0000000400047c24 */ /* 0x040fe4000f8e02ff */
[----:B------:R-:W-:Y:S01]  /*bca0*/  IMAD R0, R0, UR6, RZ ;  /* 0x0000000600007c24 */ /* 0x000fe2000f8e02ff */
[----:B------:R-:W-:Y:S01]  /*bcb0*/  PLOP3.LUT P2, PT, PT, PT, UP0, 0x80, 0x0 ;  /* 0x000000000000781c */ /* 0x000fe20003f4f008 */
[C---:B------:R-:W-:Y:S02]  /*bcc0*/  IMAD R3, R141.reuse, UR5, R4 ;  /* 0x000000058d037c24 */ /* 0x040fe4000f8e0204 */
[----:B------:R-:W-:Y:S01]  /*bcd0*/  IMAD.WIDE.U32 R42, R141, UR4, RZ ;  /* 0x000000048d2a7c25 */ /* 0x000fe2000f8e00ff */
[----:B------:R-:W-:-:S03]  /*bce0*/  ULDC.64 UR4, c[0x0][0x3e8] ;  /* 0x0000fa0000047ab9 */ /* 0x000fc60000000a00 */
[C---:B------:R-:W-:Y:S01]  /*bcf0*/  IMAD R37, R141.reuse, UR7, R0 ;  /* 0x000000078d257c24 */ /* 0x040fe2000f8e0200 */
[----:B------:R-:W-:Y:S01]  /*bd00*/  LEA R39, P0, R42, UR4, 0x1 ;  /* 0x000000042a277c11 */ /* 0x000fe2000f8008ff */
[----:B------:R-:W-:Y:S01]  /*bd10*/  IMAD.WIDE.U32 R4, R141, UR6, RZ ;  /* 0x000000068d047c25 */ /* 0x000fe2000f8e00ff */
[----:B------:R-:W-:-:S03]  /*bd20*/  ULDC.64 UR6, c[0x0][0x400] ;  /* 0x0001000000067ab9 */ /* 0x000fc60000000a00 */
[----:B------:R-:W-:Y:S01]  /*bd30*/  IMAD.IADD R3, R3, 0x1, R43 ;  /* 0x0000000103037824 */ /* 0x000fe200078e022b */
[----:B------:R-:W-:Y:S01]  /*bd40*/  LEA R40, P1, R4, UR6, 0x1 ;  /* 0x0000000604287c11 */ /* 0x000fe2000f8208ff */
[----:B------:R-:W-:-:S03]  /*bd50*/  IMAD.IADD R37, R37, 0x1, R5 ;  /* 0x0000000125257824 */ /* 0x000fc600078e0205 */
[----:B------:R-:W-:Y:S02]  /*bd60*/  LEA.HI.X R42, R42, UR5, R3, 0x1, P0 ;  /* 0x000000052a2a7c11 */ /* 0x000fe400080f0c03 */
[----:B------:R-:W-:Y:S01]  /*bd70*/  LEA.HI.X R37, R4, UR7, R37, 0x1, P1 ;  /* 0x0000000704257c11 */ /* 0x000fe200088f0c25 */
        /* <DEDUP_REMOVED lines=16> */
[----:B-1-3--:R-:W-:Y:S05]  /*be80*/  CALL.ABS.NOINC R14 ;  /* 0x000000000e007343 */ /* 0x00afea0003c00000 */
.L_x_574:
[----:B------:R-:W-:Y:S01]  /*be90*/  ULDC.U8 UR4, c[0x0][0x410] ;  /* 0x0001040000047ab9 */ /* 0x000fe20000000000 */
[----:B------:R-:W-:Y:S01]  /*bea0*/  BSSY B0, `(.L_x_575) ;  /* 0x000056f000007945 */ /* 0x000fe20003800000 */
[----:B------:R-:W-:Y:S01]  /*beb0*/  ISETP.NE.AND P0, PT, RZ, UR4, PT ;  /* 0x00000004ff007c0c */ /* 0x000fe2000bf05270 */
[----:B0-----:R-:W-:-:S12]  /*bec0*/  IMAD R6, R145, 0x80, R166 ;  /* 0x0000008091067824 */ /* 0x001fd800078e02a6 */
[----:B------:R-:W-:Y:S05]  /*bed0*/  @!P0 BRA `(.L_x_576) ;  /* 0x0000002800a88947 */ /* 0x000fea0003800000 */
[----:B------:R-:W-:-:S03]  /*bee0*/  UMOV UR4, 0xffffffff ;  /* 0xffffffff00047882 */ /* 0x000fc60000000000 */
[----:B------:R-:W-:Y:S05]  /*bef0*/  BRA.DIV UR4, `(.L_x_577) ;  /* 0x0000015e04707947 */ /* 0x000fea000b800000 */
[----:B------:R-:W0:Y:S04]  /*bf00*/  SHFL.IDX PT, R42, R42, RZ, 0x1c1f ;  /* 0x001c1fff2a2a7589 */ /* 0x000e2800000e0000 */
[----:B------:R-:W1:Y:S04]  /*bf10*/  SHFL.IDX PT, R39, R39, RZ, 0x1c1f ;  /* 0x001c1fff27277589 */ /* 0x000e6800000e0000 */
[----:B------:R2:W4:Y:S04]  /*bf20*/  SHFL.IDX PT, R44, R37, RZ, 0x1c1f ;  /* 0x001c1fff252c7589 */ /* 0x00052800000e0000 */
[----:B------:R2:W0:Y:S02]  /*bf30*/  SHFL.IDX PT, R41, R40, RZ, 0x1c1f ;  /* 0x001c1fff28297589 */ /* 0x00042400000e0000 */
.L_x_824:
[----:B------:R-:W-:Y:S01]  /*bf40*/  ULDC UR4, c[0x0][0x448] ;  /* 0x0001120000047ab9 */ /* 0x000fe20000000800 */
[----:B------:R-:W-:Y:S01]  /*bf50*/  LOP3.LUT R3, R177, 0x18, R16, 0xf8, !PT ;  /* 0x00000018b1037812 */ /* 0x000fe200078ef810 */
[----:B--2---:R-:W-:Y:S01]  /*bf60*/  IMAD R37, R143, UR4, RZ ;  /* 0x000000048f257c24 */ /* 0x004fe2000f8e02ff */
[----:B------:R-:W-:Y:S01]  /*bf70*/  BSSY B1, `(.L_x_578) ;  /* 0x0000050000017945 */ /* 0x000fe20003800000 */
[----:B------:R-:W-:Y:S02]  /*bf80*/  LOP3.LUT P0, RZ, R219, 0x4, RZ, 0xc0, !PT ;  /* 0x00000004dbff7812 */ /* 0x000fe4000780c0ff */
[----:B------:R-:W-:Y:S02]  /*bf90*/  CS2R R4, SRZ ;  /* 0x0000000000047805 */ /* 0x000fe4000001ff00 */
[----:B------:R-:W-:Y:S02]  /*bfa0*/  LOP3.LUT R0, R3, R178, RZ, 0x3c, !PT ;  /* 0x000000b203007212 */ /* 0x000fe400078e3cff */
[----:B------:R-:W-:-:S02]  /*bfb0*/  CS2R R8, SRZ ;  /* 0x0000000000087805 */ /* 0x000fc4000001ff00 */
[----:B------:R-:W-:Y:S01]  /*bfc0*/  ISETP.GE.AND P1, PT, R6, R37, PT ;  /* 0x000000250600720c */ /* 0x000fe20003f26270 */
[----:B------:R-:W-:Y:S01]  /*bfd0*/  IMAD R37, R145, -0x80, R37 ;  /* 0xffffff8091257824 */ /* 0x000fe200078e0225 */
[----:B------:R-:W-:Y:S01]  /*bfe0*/  CS2R R6, SRZ ;  /* 0x0000000000067805 */ /* 0x000fe2000001ff00 */
[----:B------:R-:W-:Y:S01]  /*bff0*/  IMAD.IADD R3, R179, 0x1, R0 ;  /* 0x00000001b3037824 */ /* 0x000fe200078e0200 */
[----:B------:R-:W-:Y:S02]  /*c000*/  CS2R R10, SRZ ;  /* 0x00000000000a7805 */ /* 0x000fe4000001ff00 */
[----:B------:R-:W-:Y:S02]  /*c010*/  CS2R R12, SRZ ;  /* 0x00000000000c7805 */ /* 0x000fe4000001ff00 */
[----:B------:R-:W-:Y:S01]  /*c020*/  CS2R R14, SRZ ;  /* 0x00000000000e7805 */ /* 0x000fe2000001ff00 */
[----:B------:R-:W-:Y:S01]  /*c030*/  IMAD R3, R3, 0x2, R2 ;  /* 0x0000000203037824 */ /* 0x000fe200078e0202 */
[----:B------:R-:W-:-:S02]  /*c040*/  CS2R R20, SRZ ;  /* 0x0000000000147805 */ /* 0x000fc4000001ff00 */
[----:B------:R-:W-:Y:S02]  /*c050*/  CS2R R24, SRZ ;  /* 0x0000000000187805 */ /* 0x000fe4000001ff00 */
[----:B------:R-:W-:Y:S02]  /*c060*/  CS2R R26, SRZ ;  /* 0x00000000001a7805 */ /* 0x000fe4000001ff00 */
[----:B------:R-:W-:Y:S02]  /*c070*/  CS2R R28, SRZ ;  /* 0x00000000001c7805 */ /* 0x000fe4000001ff00 */
[----:B---3--:R-:W-:Y:S02]  /*c080*/  CS2R R30, SRZ ;  /* 0x00000000001e7805 */ /* 0x008fe4000001ff00 */
[C---:B------:R-:W-:Y:S01]  /*c090*/  IADD3 R43, R3.reuse, 0xc400, RZ ;  /* 0x0000c400032b7810 */ /* 0x040fe20007ffe0ff */
[----:B------:R-:W-:Y:S01]  /*c0a0*/  VIADD R0, R3, 0xc440 ;  /* 0x0000c44003007836 */ /* 0x000fe20000000000 */
[----:B------:R-:W-:Y:S01]  /*c0b0*/  CS2R R32, SRZ ;  /* 0x0000000000207805 */ /* 0x000fe2000001ff00 */
[----:B------:R-:W-:Y:S06]  /*c0c0*/  @P1 BRA `(.L_x_579) ;  /* 0x0000000000e81947 */ /* 0x000fec0003800000 */
[----:B------:R-:W2:Y:S01]  /*c0d0*/  LDL R40, [R1+0x3c] ;  /* 0x00003c0001287983 */ /* 0x000ea20000100800 */
[----:B------:R-:W-:Y:S01]  /*c0e0*/  ULDC UR4, c[0x0][0x3f4] ;  /* 0x0000fd0000047ab9 */ /* 0x000fe20000000800 */
[----:B------:R-:W-:Y:S02]  /*c0f0*/  CS2R R20, SRZ ;  /* 0x0000000000147805 */ /* 0x000fe4000001ff00 */
[----:B------:R-:W-:Y:S02]  /*c100*/  ISETP.GE.AND P2, PT, R160, UR4, PT ;  /* 0x00000004a0007c0c */ /* 0x000fe4000bf46270 */
[----:B------:R-:W-:Y:S02]  /*c110*/  CS2R R14, SRZ ;  /* 0x00000000000e7805 */ /* 0x000fe4000001ff00 */
[----:B------:R-:W-:Y:S02]  /*c120*/  ISETP.GE.AND P3, PT, R170, UR4, PT ;  /* 0x00000004aa007c0c */ /* 0x000fe4000bf66270 */
[----:B------:R-:W-:-:S02]  /*c130*/  CS2R R24, SRZ ;  /* 0x0000000000187805 */ /* 0x000fc4000001ff00 */
[----:B------:R-:W-:-:S05]  /*c140*/  ISETP.GE.AND P4, PT, R169, UR4, PT ;  /* 0x00000004a9007c0c */ /* 0x000fca000bf86270 */
[----:B-1----:R-:W-:Y:S02]  /*c150*/  @!P2 IMAD.MOV.U32 R6, RZ, RZ, R39 ;  /* 0x000000ffff06a224 */ /* 0x002fe400078e0027 */
[----:B0-----:R-:W-:Y:S02]  /*c160*/  @!P2 IMAD.MOV.U32 R7, RZ, RZ, R42 ;  /* 0x000000ffff07a224 */ /* 0x001fe400078e002a */
[----:B------:R-:W-:Y:S01]  /*c170*/  @!P3 IADD3 R28, P1, R39, R222, RZ ;  /* 0x000000de271cb210 */ /* 0x000fe20007f3e0ff */
[----:B------:R-:W-:Y:S02]  /*c180*/  @!P2 IMAD.MOV.U32 R4, RZ, RZ, R41 ;  /* 0x000000ffff04a224 */ /* 0x000fe400078e0029 */
[----:B----4-:R-:W-:Y:S02]  /*c190*/  @!P2 IMAD.MOV.U32 R5, RZ, RZ, R44 ;  /* 0x000000ffff05a224 */ /* 0x010fe400078e002c */
[----:B------:R-:W-:-:S04]  /*c1a0*/  @!P2 IMAD.WIDE R10, R160, 0x2, R6 ;  /* 0x00000002a00aa825 */ /* 0x000fc800078e0206 */
[----:B------:R-:W-:Y:S01]  /*c1b0*/  @!P2 IMAD.WIDE R30, R160, 0x2, R4 ;  /* 0x00000002a01ea825 */ /* 0x000fe200078e0204 */
[----:B------:R0:W5:Y:S03]  /*c1c0*/  @!P2 LD.E.64 R20, desc[UR56][R10.64] ;  /* 0x000000380a14a980 */ /* 0x000166000c101b00 */
[----:B------:R-:W-:Y:S01]  /*c1d0*/  @!P3 IMAD.X R29, R42, 0x1, R221, P1 ;  /* 0x000000012a1db824 */ /* 0x000fe200008e06dd */
[----:B------:R-:W5:Y:S01]  /*c1e0*/  @!P2 LD.E.64 R14, desc[UR56][R30.64] ;  /* 0x000000381e0ea980 */ /* 0x000f62000c101b00 */
[----:B------:R-:W-:Y:S02]  /*c1f0*/  @!P3 IADD3 R4, P1, R41, R222, RZ ;  /* 0x000000de2904b210 */ /* 0x000fe40007f3e0ff */
[----:B------:R-:W-:Y:S02]  /*c200*/  ISETP.GE.AND P2, PT, R172, UR4, PT ;  /* 0x00000004ac007c0c */ /* 0x000fe4000bf46270 */
[----:B------:R-:W-:-:S02]  /*c210*/  CS2R R12, SRZ ;  /* 0x00000000000c7805 */ /* 0x000fc4000001ff00 */
[-C--:B------:R-:W-:Y:S02]  /*c220*/  @!P4 IADD3 R6, P5, R39, R224.reuse, RZ ;  /* 0x000000e02706c210 */ /* 0x080fe40007fbe0ff */
[----:B------:R-:W-:Y:S01]  /*c230*/  @!P4 IADD3 R8, P6, R41, R224, RZ ;  /* 0x000000e02908c210 */ /* 0x000fe20007fde0ff */
[----:B------:R-:W-:Y:S01]  /*c240*/  @!P3 IMAD.X R5, R44, 0x1, R221, P1 ;  /* 0x000000012c05b824 */ /* 0x000fe200008e06dd */
[----:B------:R-:W-:Y:S02]  /*c250*/  ISETP.GE.AND P1, PT, R171, UR4, PT ;  /* 0x00000004ab007c0c */ /* 0x000fe4000bf26270 */
[----:B------:R-:W-:Y:S02]  /*c260*/  CS2R R26, SRZ ;  /* 0x00000000001a7805 */ /* 0x000fe4000001ff00 */
[----:B0-----:R-:W-:Y:S01]  /*c270*/  CS2R R10, SRZ ;  /* 0x00000000000a7805 */ /* 0x001fe2000001ff00 */
[--C-:B------:R-:W-:Y:S01]  /*c280*/  @!P4 IMAD.X R7, R42, 0x1, R223.reuse, P5 ;  /* 0x000000012a07c824 */ /* 0x100fe200028e06df */
[----:B------:R-:W5:Y:S01]  /*c290*/  @!P3 LD.E.64 R24, desc[UR56][R28.64] ;  /* 0x000000381c18b980 */ /* 0x000f62000c101b00 */
[----:B------:R-:W-:-:S03]  /*c2a0*/  @!P4 IMAD.X R9, R44, 0x1, R223, P6 ;  /* 0x000000012c09c824 */ /* 0x000fc600030e06df */
[----:B------:R0:W5:Y:S01]  /*c2b0*/  @!P3 LD.E.64 R12, desc[UR56][R4.64] ;  /* 0x00000038040cb980 */ /* 0x000162000c101b00 */
[----:B------:R-:W-:-:S03]  /*c2c0*/  ISETP.GE.AND P3, PT, R173, UR4, PT ;  /* 0x00000004ad007c0c */ /* 0x000fc6000bf66270 */
[----:B------:R1:W5:Y:S04]  /*c2d0*/  @!P4 LD.E.64 R26, desc[UR56][R6.64] ;  /* 0x00000038061ac980 */ /* 0x000368000c101b00 */
[----:B------:R3:W5:Y:S01]  /*c2e0*/  @!P4 LD.E.64 R10, desc[UR56][R8.64] ;  /* 0x00000038080ac980 */ /* 0x000762000c101b00 */
[-C--:B0-----:R-:W-:Y:S02]  /*c2f0*/  @!P2 IADD3 R4, P4, R39, R226.reuse, RZ ;  /* 0x000000e22704a210 */ /* 0x081fe40007f9e0ff */
[----:B-1----:R-:W-:Y:S02]  /*c300*/  @!P2 IADD3 R6, P5, R41, R226, RZ ;  /* 0x000000e22906a210 */ /* 0x002fe40007fbe0ff */
[----:B------:R-:W-:Y:S02]  /*c310*/  CS2R R28, SRZ ;  /* 0x00000000001c7805 */ /* 0x000fe4000001ff00 */
[----:B------:R-:W-:Y:S01]  /*c320*/  @!P1 IADD3 R32, P6, R39, R228, RZ ;  /* 0x000000e427209210 */ /* 0x000fe20007fde0ff */
[--C-:B------:R-:W-:Y:S01]  /*c330*/  @!P2 IMAD.X R5, R42, 0x1, R225.reuse, P4 ;  /* 0x000000012a05a824 */ /* 0x100fe200020e06e1 */
[----:B---3--:R-:W-:Y:S01]  /*c340*/  CS2R R8, SRZ ;  /* 0x0000000000087805 */ /* 0x008fe2000001ff00 */
[----:B------:R-:W-:Y:S01]  /*c350*/  @!P2 IMAD.X R7, R44, 0x1, R225, P5 ;  /* 0x000000012c07a824 */ /* 0x000fe200028e06e1 */
[----:B------:R-:W-:-:S02]  /*c360*/  CS2R R30, SRZ ;  /* 0x00000000001e7805 */ /* 0x000fc4000001ff00 */
[----:B------:R-:W-:Y:S01]  /*c370*/  @!P1 IADD3.X R33, R42, R227, RZ, P6, !PT ;  /* 0x000000e32a219210 */ /* 0x000fe200037fe4ff */
[----:B------:R0:W5:Y:S04]  /*c380*/  @!P2 LD.E.64 R28, desc[UR56][R4.64] ;  /* 0x00000038041ca980 */ /* 0x000168000c101b00 */
[----:B------:R1:W5:Y:S01]  /*c390*/  @!P2 LD.E.64 R8, desc[UR56][R6.64] ;  /* 0x000000380608a980 */ /* 0x000362000c101b00 */
[----:B------:R-:W-:-:S03]  /*c3a0*/  @!P1 IADD3 R34, P2, R41, R228, RZ ;  /* 0x000000e429229210 */ /* 0x000fc60007f5e0ff */
[----:B------:R3:W5:Y:S01]  /*c3b0*/  @!P1 LD.E.64 R30, desc[UR56][R32.64] ;  /* 0x00000038201e9980 */ /* 0x000762000c101b00 */
[----:B0-----:R-:W-:Y:S01]  /*c3c0*/  CS2R R4, SRZ ;  /* 0x0000000000047805 */ /* 0x001fe2000001ff00 */
[----:B------:R-:W-:Y:S01]  /*c3d0*/  @!P1 IMAD.X R35, R44, 0x1, R227, P2 ;  /* 0x000000012c239824 */ /* 0x000fe200010e06e3 */
[----:B-1----:R-:W-:Y:S02]  /*c3e0*/  CS2R R6, SRZ ;  /* 0x0000000000067805 */ /* 0x002fe4000001ff00 */
[----:B---3--:R-:W-:-:S04]  /*c3f0*/  CS2R R32, SRZ ;  /* 0x0000000000207805 */ /* 0x008fc8000001ff00 */
[----:B------:R3:W5:Y:S01]  /*c400*/  @!P1 LD.E.64 R6, desc[UR56][R34.64] ;  /* 0x0000003822069980 */ /* 0x000762000c101b00 */
[-C--:B--2---:R-:W-:Y:S02]  /*c410*/  @!P3 IADD3 R38, P4, R39, R40.reuse, RZ ;  /* 0x000000282726b210 */ /* 0x084fe40007f9e0ff */
[----:B------:R-:W-:-:S03]  /*c420*/  @!P3 IADD3 R40, P5, R41, R40, RZ ;  /* 0x000000282928b210 */ /* 0x000fc60007fbe0ff */
[--C-:B------:R-:W-:Y:S02]  /*c430*/  @!P3 IMAD.X R39, R42, 0x1, R229.reuse, P4 ;  /* 0x000000012a27b824 */ /* 0x100fe400020e06e5 */
[----:B------:R-:W-:-:S03]  /*c440*/  @!P3 IMAD.X R41, R44, 0x1, R229, P5 ;  /* 0x000000012c29b824 */ /* 0x000fc600028e06e5 */
[----:B------:R3:W5:Y:S04]  /*c450*/  @!P3 LD.E.64 R32, desc[UR56][R38.64] ;  /* 0x000000382620b980 */ /* 0x000768000c101b00 */
[----:B------:R3:W5:Y:S02]  /*c460*/  @!P3 LD.E.64 R4, desc[UR56][R40.64] ;  /* 0x000000382804b980 */ /* 0x000764000c101b00 */
.L_x_579:
[----:B------:R-:W-:Y:S05]  /*c470*/  BSYNC B1 ;  /* 0x0000000000017941 */ /* 0x000fea0003800000 */
.L_x_578:
[----:B---3-5:R-:W-:Y:S01]  /*c480*/  IMAD.MOV.U32 R34, RZ, RZ, R20 ;  /* 0x000000ffff227224 */ /* 0x028fe200078e0014 */
[----:B------:R-:W-:Y:S01]  /*c490*/  SHF.R.U64 R69, R20, 0x10, R21 ;  /* 0x0000001014457819 */ /* 0x000fe20000001215 */
[----:B------:R-:W-:Y:S01]  /*c4a0*/  IMAD.MOV.U32 R20, RZ, RZ, R24 ;  /* 0x000000ffff147224 */ /* 0x000fe200078e0018 */
[----:B------:R-:W-:Y:S01]  /*c4b0*/  SHF.R.U64 R67, R24, 0x10, R25 ;  /* 0x0000001018437819 */ /* 0x000fe20000001219 */
[--C-:B0-----:R-:W-:Y:S01]  /*c4c0*/  IMAD.MOV.U32 R41, RZ, RZ, R15.reuse ;  /* 0x000000ffff297224 */ /* 0x101fe200078e000f */
[----:B------:R-:W-:Y:S01]  /*c4d0*/  LEA.HI R24, R191, R191, RZ, 0x1 ;  /* 0x000000bfbf187211 */ /* 0x000fe200078f08ff */
[----:B------:R-:W-:Y:S01]  /*c4e0*/  @P0 VIADD R0, R43, 0xffffffc0 ;  /* 0xffffffc02b000836 */ /* 0x000fe20000000000 */
[----:B------:R-:W-:Y:S01]  /*c4f0*/  SHF.R.U64 R59, R14, 0x10, R15 ;  /* 0x000000100e3b7819 */ /* 0x000fe2000000120f */
[----:B-1----:R-:W-:Y:S01]  /*c500*/  IMAD.MOV.U32 R39, RZ, RZ, R26 ;  /* 0x000000ffff277224 */ /* 0x002fe200078e001a */
[----:B------:R-:W-:Y:S01]  /*c510*/  LOP3.LUT R24, R24, 0xfffffffe, RZ, 0xc0, !PT ;  /* 0xfffffffe18187812 */ /* 0x000fe200078ec0ff */
[----:B------:R-:W-:Y:S01]  /*c520*/  IMAD.MOV.U32 R35, RZ, RZ, R21 ;  /* 0x000000ffff237224 */ /* 0x000fe200078e0015 */
[----:B------:R-:W-:Y:S01]  /*c530*/  SHF.R.U32.HI R56, RZ, 0x10, R15 ;  /* 0x00000010ff387819 */ /* 0x000fe2000001160f */
[----:B------:R-:W-:Y:S01]  /*c540*/  IMAD.MOV.U32 R43, RZ, RZ, R28 ;  /* 0x000000ffff2b7224 */ /* 0x000fe200078e001c */
[----:B------:R-:W-:Y:S01]  /*c550*/  SHF.R.U64 R26, R26, 0x10, R27 ;  /* 0x000000101a1a7819 */ /* 0x000fe2000000121b */
[----:B------:R-:W-:Y:S01]  /*c560*/  IMAD.IADD R24, R191, 0x1, -R24 ;  /* 0x00000001bf187824 */ /* 0x000fe200078e0a18 */
[----:B------:R-:W-:Y:S01]  /*c570*/  SHF.R.U32.HI R66, RZ, 0x10, R21 ;  /* 0x00000010ff427819 */ /* 0x000fe20000011615 */
[--C-:B------:R-:W-:Y:S01]  /*c580*/  IMAD.MOV.U32 R21, RZ, RZ, R25.reuse ;  /* 0x000000ffff157224 */ /* 0x100fe200078e0019 */
[----:B------:R-:W-:Y:S01]  /*c590*/  SHF.R.U32.HI R64, RZ, 0x10, R25 ;  /* 0x00000010ff407819 */ /* 0x000fe20000011619 */
[----:B------:R-:W-:Y:S01]  /*c5a0*/  IMAD.MOV.U32 R47, RZ, RZ, R32 ;  /* 0x000000ffff2f7224 */ /* 0x000fe200078e0020 */
[----:B------:R-:W-:Y:S01]  /*c5b0*/  SHF.L.U32 R15, R24, 0x1f, RZ ;  /* 0x0000001f180f7819 */ /* 0x000fe200000006ff */
[----:B------:R-:W-:Y:S01]  /*c5c0*/  IMAD.MOV.U32 R48, RZ, RZ, R33 ;  /* 0x000000ffff307224 */ /* 0x000fe200078e0021 */
[----:B------:R-:W-:Y:S01]  /*c5d0*/  SHF.R.U64 R62, R28, 0x10, R29 ;  /* 0x000000101c3e7819 */ /* 0x000fe2000000121d */
[----:B------:R-:W-:Y:S01]  /*c5e0*/  IMAD.MOV.U32 R38, RZ, RZ, R14 ;  /* 0x000000ffff267224 */ /* 0x000fe200078e000e */
[----:B------:R-:W0:Y:S01]  /*c5f0*/  SYNCS.PHASECHK.TRANS64.TRYWAIT P0, [R2+URZ+0x2a800], R15 ;  /* 0x02a8000f020075a7 */ /* 0x000e22000800017f */
[----:B----4-:R-:W-:Y:S01]  /*c600*/  MOV R44, R29 ;  /* 0x0000001d002c7202 */ /* 0x010fe20000000f00 */
[----:B------:R-:W-:Y:S01]  /*c610*/  IMAD.MOV.U32 R42, RZ, RZ, R27 ;  /* 0x000000ffff2a7224 */ /* 0x000fe200078e001b */
[----:B------:R-:W-:Y:S01]  /*c620*/  SHF.R.U32.HI R65, RZ, 0x10, R29 ;  /* 0x00000010ff417819 */ /* 0x000fe2000001161d */
[----:B------:R-:W-:Y:S01]  /*c630*/  IMAD.MOV.U32 R45, RZ, RZ, R30 ;  /* 0x000000ffff2d7224 */ /* 0x000fe200078e001e */
[----:B------:R-:W-:Y:S01]  /*c640*/  SHF.R.U64 R58, R32, 0x10, R33 ;  /* 0x00000010203a7819 */ /* 0x000fe20000001221 */
[----:B------:R-:W-:Y:S01]  /*c650*/  IMAD.MOV.U32 R46, RZ, RZ, R31 ;  /* 0x000000ffff2e7224 */ /* 0x000fe200078e001f */
[----:B------:R-:W-:Y:S01]  /*c660*/  SHF.R.U32.HI R61, RZ, 0x10, R33 ;  /* 0x00000010ff3d7819 */ /* 0x000fe20000011621 */
[----:B------:R-:W-:Y:S01]  /*c670*/  IMAD.MOV.U32 R32, RZ, RZ, R12 ;  /* 0x000000ffff207224 */ /* 0x000fe200078e000c */
[----:B------:R-:W-:Y:S01]  /*c680*/  PRMT R26, R39, 0x5410, R26 ;  /* 0x00005410271a7816 */ /* 0x000fe2000000001a */
[----:B------:R-:W-:Y:S01]  /*c690*/  IMAD.MOV.U32 R33, RZ, RZ, R13 ;  /* 0x000000ffff217224 */ /* 0x000fe200078e000d */
[----:B------:R-:W-:Y:S01]  /*c6a0*/  SHF.R.U32.HI R27, RZ, 0x10, R27 ;  /* 0x00000010ff1b7819 */ /* 0x000fe2000001161b */
[----:B------:R-:W-:Y:S01]  /*c6b0*/  IMAD.MOV.U32 R28, RZ, RZ, R10 ;  /* 0x000000ffff1c7224 */ /* 0x000fe200078e000a */
[----:B------:R-:W-:Y:S01]  /*c6c0*/  SHF.R.U64 R60, R30, 0x10, R31 ;  /* 0x000000101e3c7819 */ /* 0x000fe2000000121f */
[----:B------:R-:W-:Y:S01]  /*c6d0*/  IMAD.MOV.U32 R29, RZ, RZ, R11 ;  /* 0x000000ffff1d7224 */ /* 0x000fe200078e000b */
[----:B------:R-:W-:Y:S01]  /*c6e0*/  SHF.R.U32.HI R63, RZ, 0x10, R31 ;  /* 0x00000010ff3f7819 */ /* 0x000fe2000001161f */
[----:B------:R-:W-:Y:S01]  /*c6f0*/  IMAD.MOV.U32 R25, RZ, RZ, R9 ;  /* 0x000000ffff197224 */ /* 0x000fe200078e0009 */
[--C-:B------:R-:W-:Y:S01]  /*c700*/  SHF.R.U64 R57, R12, 0x10, R13.reuse ;  /* 0x000000100c397819 */ /* 0x100fe2000000120d */
[----:B------:R-:W-:Y:S01]  /*c710*/  BSSY B1, `(.L_x_580) ;  /* 0x0000025000017945 */ /* 0x000fe20003800000 */
[----:B------:R-:W-:Y:S01]  /*c720*/  SHF.R.U32.HI R54, RZ, 0x10, R13 ;  /* 0x00000010ff367819 */ /* 0x000fe2000001160d */
[----:B------:R-:W-:Y:S01]  /*c730*/  IMAD.MOV.U32 R40, RZ, RZ, R7 ;  /* 0x000000ffff287224 */ /* 0x000fe200078e0007 */
[--C-:B------:R-:W-:Y:S01]  /*c740*/  SHF.R.U64 R55, R10, 0x10, R11.reuse ;  /* 0x000000100a377819 */ /* 0x100fe2000000120b */
[----:B------:R-:W-:Y:S01]  /*c750*/  IMAD.MOV.U32 R10, RZ, RZ, R4 ;  /* 0x000000ffff0a7224 */ /* 0x000fe200078e0004 */
[----:B------:R-:W-:Y:S01]  /*c760*/  SHF.R.U32.HI R52, RZ, 0x10, R11 ;  /* 0x00000010ff347819 */ /* 0x000fe2000001160b */
[----:B------:R-:W-:Y:S01]  /*c770*/  IMAD.MOV.U32 R14, RZ, RZ, R6 ;  /* 0x000000ffff0e7224 */ /* 0x000fe200078e0006 */
[----:B------:R-:W-:Y:S01]  /*c780*/  MOV R24, R8 ;  /* 0x0000000800187202 */ /* 0x000fe20000000f00 */
[----:B------:R-:W-:Y:S01]  /*c790*/  IMAD.MOV.U32 R11, RZ, RZ, R5 ;  /* 0x000000ffff0b7224 */ /* 0x000fe200078e0005 */
[----:B------:R-:W-:-:S02]  /*c7a0*/  SHF.R.U64 R53, R8, 0x10, R9 ;  /* 0x0000001008357819 */ /* 0x000fc40000001209 */
[----:B------:R-:W-:Y:S02]  /*c7b0*/  SHF.R.U32.HI R50, RZ, 0x10, R9 ;  /* 0x00000010ff327819 */ /* 0x000fe40000011609 */
[----:B------:R-:W-:Y:S02]  /*c7c0*/  VIMNMX R39, R37, 0x80, PT ;  /* 0x0000008025277848 */ /* 0x000fe40003fe0100 */
[--C-:B------:R-:W-:Y:S02]  /*c7d0*/  SHF.R.U64 R51, R6, 0x10, R7.reuse ;  /* 0x0000001006337819 */ /* 0x100fe40000001207 */
[----:B------:R-:W-:Y:S02]  /*c7e0*/  SHF.R.U32.HI R49, RZ, 0x10, R7 ;  /* 0x00000010ff317819 */ /* 0x000fe40000011607 */
[----:B------:R-:W-:Y:S02]  /*c7f0*/  SHF.R.U64 R7, R4, 0x10, R5 ;  /* 0x0000001004077819 */ /* 0x000fe40000001205 */
[----:B------:R-:W-:-:S02]  /*c800*/  PRMT R30, R20, 0x5410, R67 ;  /* 0x00005410141e7816 */ /* 0x000fc40000000043 */
[----:B------:R-:W-:Y:S02]  /*c810*/  PRMT R31, R21, 0x5410, R64 ;  /* 0x00005410151f7816 */ /* 0x000fe40000000040 */
[----:B------:R-:W-:Y:S02]  /*c820*/  PRMT R37, R38, 0x5410, R59 ;  /* 0x0000541026257816 */ /* 0x000fe4000000003b */
[----:B------:R-:W-:Y:S02]  /*c830*/  SHF.R.U32.HI R4, RZ, 0x10, R5 ;  /* 0x00000010ff047819 */ /* 0x000fe40000011605 */
[----:B------:R-:W-:Y:S02]  /*c840*/  PRMT R34, R34, 0x5410, R69 ;  /* 0x0000541022227816 */ /* 0x000fe40000000045 */
[----:B------:R-:W-:Y:S02]  /*c850*/  PRMT R35, R35, 0x5410, R66 ;  /* 0x0000541023237816 */ /* 0x000fe40000000042 */
[----:B------:R-:W-:-:S02]  /*c860*/  PRMT R27, R42, 0x5410, R27 ;  /* 0x000054102a1b7816 */ /* 0x000fc4000000001b */
[----:B------:R-:W-:Y:S02]  /*c870*/  PRMT R20, R43, 0x5410, R62 ;  /* 0x000054102b147816 */ /* 0x000fe4000000003e */
[----:B------:R-:W-:Y:S02]  /*c880*/  PRMT R21, R44, 0x5410, R65 ;  /* 0x000054102c157816 */ /* 0x000fe40000000041 */
[----:B------:R-:W-:Y:S02]  /*c890*/  PRMT R12, R45, 0x5410, R60 ;  /* 0x000054102d0c7816 */ /* 0x000fe4000000003c */
[----:B------:R-:W-:Y:S02]  /*c8a0*/  PRMT R13, R46, 0x5410, R63 ;  /* 0x000054102e0d7816 */ /* 0x000fe4000000003f */
[----:B------:R-:W-:Y:S02]  /*c8b0*/  PRMT R8, R47, 0x5410, R58 ;  /* 0x000054102f087816 */ /* 0x000fe4000000003a */
[----:B------:R-:W-:-:S02]  /*c8c0*/  PRMT R9, R48, 0x5410, R61 ;  /* 0x0000541030097816 */ /* 0x000fc4000000003d */
[----:B------:R-:W-:Y:S02]  /*c8d0*/  ISETP.GE.AND P1, PT, R166, R39, PT ;  /* 0x00000027a600720c */ /* 0x000fe40003f26270 */
[----:B------:R-:W-:Y:S02]  /*c8e0*/  PRMT R38, R41, 0x5410, R56 ;  /* 0x0000541029267816 */ /* 0x000fe40000000038 */
[----:B------:R-:W-:Y:S02]  /*c8f0*/  PRMT R32, R32, 0x5410, R57 ;  /* 0x0000541020207816 */ /* 0x000fe40000000039 */
[----:B------:R-:W-:Y:S02]  /*c900*/  PRMT R33, R33, 0x5410, R54 ;  /* 0x0000541021217816 */ /* 0x000fe40000000036 */
[----:B------:R-:W-:Y:S02]  /*c910*/  PRMT R28, R28, 0x5410, R55 ;  /* 0x000054101c1c7816 */ /* 0x000fe40000000037 */
[----:B------:R-:W-:-:S02]  /*c920*/  PRMT R29, R29, 0x5410, R52 ;  /* 0x000054101d1d7816 */ /* 0x000fc40000000034 */
[----:B------:R-:W-:Y:S02]  /*c930*/  PRMT R24, R24, 0x5410, R53 ;  /* 0x0000541018187816 */ /* 0x000fe40000000035 */
[----:B------:R-:W-:Y:S01]  /*c940*/  PRMT R25, R25, 0x5410, R50 ;  /* 0x0000541019197816 */ /* 0x000fe20000000032 */
[----:B0-----:R-:W-:Y:S06]  /*c950*/  @!P0 BRA `(.L_x_581) ;  /* 0x00000154004c8947 */ /* 0x001fec0003800000 */
.L_x_825:
[----:B------:R-:W-:Y:S05]  /*c960*/  BSYNC B1 ;  /* 0x0000000000017941 */ /* 0x000fea0003800000 */
.L_x_580:
[----:B------:R-:W-:Y:S01]  /*c970*/  BSSY B1, `(.L_x_582) ;  /* 0x0000101000017945 */ /* 0x000fe20003800000 */
[----:B------:R-:W-:Y:S02]  /*c980*/  PRMT R14, R14, 0x5410, R51 ;  /* 0x000054100e0e7816 */ /* 0x000fe40000000033 */
[----:B0-----:R-:W-:Y:S02]  /*c990*/  PRMT R15, R40, 0x5410, R49 ;  /* 0x00005410280f7816 */ /* 0x001fe40000000031 */
[----:B------:R-:W-:Y:S02]  /*c9a0*/  PRMT R10, R10, 0x5410, R7 ;  /* 0x000054100a0a7816 */ /* 0x000fe40000000007 */
[----:B------:R-:W-:Y:S01]  /*c9b0*/  PRMT R11, R11, 0x5410, R4 ;  /* 0x000054100b0b7816 */ /* 0x000fe20000000004 */
[----:B------:R-:W-:Y:S06]  /*c9c0*/  @P1 BRA `(.L_x_583) ;  /* 0x0000000c00ec1947 */ /* 0x000fec0003800000 */
[----:B------:R-:W0:Y:S01]  /*c9d0*/  LDC R4, c[0x0][0x3f4] ;  /* 0x0000fd00ff047b82 */ /* 0x000e220000000800 */
[----:B------:R-:W-:Y:S01]  /*c9e0*/  BSSY B2, `(.L_x_584) ;  /* 0x000002e000027945 */ /* 0x000fe20003800000 */
[-C--:B0-----:R-:W-:Y:S02]  /*c9f0*/  ISETP.GE.AND P0, PT, R160, R4.reuse, PT ;  /* 0x00000004a000720c */ /* 0x081fe40003f06270 */
[-C--:B------:R-:W-:Y:S02]  /*ca00*/  ISETP.GE.AND P1, PT, R170, R4.reuse, PT ;  /* 0x00000004aa00720c */ /* 0x080fe40003f26270 */
[-C--:B------:R-:W-:Y:S02]  /*ca10*/  ISETP.GE.AND P2, PT, R169, R4.reuse, PT ;  /* 0x00000004a900720c */ /* 0x080fe40003f46270 */
[-C--:B------:R-:W-:Y:S02]  /*ca20*/  ISETP.GE.AND P3, PT, R172, R4.reuse, PT ;  /* 0x00000004ac00720c */ /* 0x080fe40003f66270 */
[----:B------:R-:W-:-:S02]  /*ca30*/  ISETP.GE.AND P4, PT, R171, R4, PT ;  /* 0x00000004ab00720c */ /* 0x000fc40003f86270 */
[----:B------:R-:W-:-:S03]  /*ca40*/  ISETP.GE.AND P5, PT, R173, R4, PT ;  /* 0x00000004ad00720c */ /* 0x000fc60003fa6270 */
[----:B------:R-:W-:Y:S10]  /*ca50*/  @P0 BRA `(.L_x_585) ;  /* 0x0000000000980947 */ /* 0x000ff40003800000 */
[----:B------:R-:W0:Y:S01]  /*ca60*/  LDS.128 R4, [R3+0xc400] ;  /* 0x00c4000003047984 */ /* 0x000e220000000c00 */
[C---:B------:R-:W-:Y:S01]  /*ca70*/  IMAD.U32 R47, R37.reuse, 0x10000, RZ ;  /* 0x00010000252f7824 */ /* 0x040fe200078e00ff */
[----:B------:R-:W-:Y:S01]  /*ca80*/  LOP3.LUT R46, R37, 0xffff0000, RZ, 0xc0, !PT ;  /* 0xffff0000252e7812 */ /* 0x000fe200078ec0ff */
[C---:B------:R-:W-:Y:S01]  /*ca90*/  IMAD.U32 R45, R34.reuse, 0x10000, RZ ;  /* 0x00010000222d7824 */ /* 0x040fe200078e00ff */
[----:B------:R-:W-:Y:S01]  /*caa0*/  LOP3.LUT R44, R34, 0xffff0000, RZ, 0xc0, !PT ;  /* 0xffff0000222c7812 */ /* 0x000fe200078ec0ff */
[C---:B0-----:R-:W-:Y:S01]  /*cab0*/  IMAD.U32 R40, R4.reuse, 0x10000, RZ ;  /* 0x0001000004287824 */ /* 0x041fe200078e00ff */
[----:B------:R-:W-:Y:S01]  /*cac0*/  LOP3.LUT R4, R4, 0xffff0000, RZ, 0xc0, !PT ;  /* 0xffff000004047812 */ /* 0x000fe200078ec0ff */
[C---:B------:R-:W-:Y:S01]  /*cad0*/  IMAD.U32 R41, R5.reuse, 0x10000, RZ ;  /* 0x0001000005297824 */ /* 0x040fe200078e00ff */
[----:B------:R-:W-:Y:S01]  /*cae0*/  LOP3.LUT R5, R5, 0xffff0000, RZ, 0xc0, !PT ;  /* 0xffff000005057812 */ /* 0x000fe200078ec0ff */
[C---:B------:R-:W-:Y:S01]  /*caf0*/  IMAD.U32 R42, R6.reuse, 0x10000, RZ ;  /* 0x00010000062a7824 */ /* 0x040fe200078e00ff */
[----:B------:R-:W-:Y:S01]  /*cb00*/  LOP3.LUT R6, R6, 0xffff0000, RZ, 0xc0, !PT ;  /* 0xffff000006067812 */ /* 0x000fe200078ec0ff */
[C---:B------:R-:W-:Y:S01]  /*cb10*/  FMUL.FTZ R49, R4.reuse, R47 ;  /* 0x0000002f04317220 */ /* 0x040fe20000410000 */
[----:B------:R-:W-:Y:S01]  /*cb20*/  FMUL.FTZ R4, R4, R45 ;  /* 0x0000002d04047220 */ /* 0x000fe20000410000 */
[----:B------:R-:W-:-:S02]  /*cb30*/  IMAD.U32 R43, R7, 0x10000, RZ ;  /* 0x00010000072b7824 */ /* 0x000fc400078e00ff */
[----:B------:R-:W-:Y:S01]  /*cb40*/  FMUL.FTZ R50, R5, R46 ;  /* 0x0000002e05327220 */ /* 0x000fe20000410000 */
[C---:B------:R-:W-:Y:S01]  /*cb50*/  FFMA.FTZ R49, R40.reuse, R45, -R49 ;  /* 0x0000002d28317223 */ /* 0x040fe20000010831 */
[----:B------:R-:W-:Y:S01]  /*cb60*/  FFMA.FTZ R48, R40, R47, R4 ;  /* 0x0000002f28307223 */ /* 0x000fe20000010004 */
[----:B------:R-:W-:Y:S01]  /*cb70*/  LOP3.LUT R7, R7, 0xffff0000, RZ, 0xc0, !PT ;  /* 0xffff000007077812 */ /* 0x000fe200078ec0ff */
[-C--:B------:R-:W-:Y:S01]  /*cb80*/  FMUL.FTZ R52, R5, R44.reuse ;  /* 0x0000002c05347220 */ /* 0x080fe20000410000 */
[C---:B------:R-:W-:Y:S01]  /*cb90*/  SHF.L.U32 R45, R38.reuse, 0x10, RZ ;  /* 0x00000010262d7819 */ /* 0x040fe200000006ff */
[----:B------:R-:W-:Y:S01]  /*cba0*/  IMAD.U32 R5, R35, 0x10000, RZ ;  /* 0x0001000023057824 */ /* 0x000fe200078e00ff */
[----:B------:R-:W-:Y:S01]  /*cbb0*/  LOP3.LUT R40, R38, 0xffff0000, RZ, 0xc0, !PT ;  /* 0xffff000026287812 */ /* 0x000fe200078ec0ff */
[----:B------:R-:W-:Y:S01]  /*cbc0*/  FFMA.FTZ R50, R41, R44, -R50 ;  /* 0x0000002c29327223 */ /* 0x000fe20000010832 */
[----:B------:R-:W-:Y:S01]  /*cbd0*/  LOP3.LUT R4, R35, 0xffff0000, RZ, 0xc0, !PT ;  /* 0xffff000023047812 */ /* 0x000fe200078ec0ff */
[----:B------:R-:W-:Y:S01]  /*cbe0*/  FFMA.FTZ R41, R41, R46, R52 ;  /* 0x0000002e29297223 */ /* 0x000fe20000010034 */
[C---:B------:R-:W-:Y:S01]  /*cbf0*/  FMUL.FTZ R47, R6.reuse, R45 ;  /* 0x0000002d062f7220 */ /* 0x040fe20000410000 */
[-C--:B------:R-:W-:Y:S01]  /*cc00*/  FMUL.FTZ R44, R6, R5.reuse ;  /* 0x00000005062c7220 */ /* 0x080fe20000410000 */
[C---:B------:R-:W-:Y:S01]  /*cc10*/  FMUL.FTZ R46, R7.reuse, R40 ;  /* 0x00000028072e7220 */ /* 0x040fe20000410000 */
[-C--:B------:R-:W-:Y:S01]  /*cc20*/  FMUL.FTZ R51, R7, R4.reuse ;  /* 0x0000000407337220 */ /* 0x080fe20000410000 */
[C---:B------:R-:W-:Y:S01]  /*cc30*/  FFMA.FTZ R6, R42.reuse, R5, -R47 ;  /* 0x000000052a067223 */ /* 0x040fe2000001082f */
[----:B------:R-:W-:Y:S01]  /*cc40*/  FFMA.FTZ R45, R42, R45, R44 ;  /* 0x0000002d2a2d7223 */ /* 0x000fe2000001002c */
[C---:B------:R-:W-:Y:S01]  /*cc50*/  FFMA.FTZ R7, R43.reuse, R4, -R46 ;  /* 0x000000042b077223 */ /* 0x040fe2000001082e */
[----:B------:R-:W-:Y:S01]  /*cc60*/  FFMA.FTZ R40, R43, R40, R51 ;  /* 0x000000282b287223 */ /* 0x000fe20000010033 */
[----:B------:R-:W-:-:S02]  /*cc70*/  F2FP.BF16.F32.PACK_AB R4, R48, R49 ;  /* 0x000000313004723e */ /* 0x000fc400000010ff */
[----:B------:R-:W-:Y:S02]  /*cc80*/  F2FP.BF16.F32.PACK_AB R5, R41, R50 ;  /* 0x000000322905723e */ /* 0x000fe400000010ff */
[----:B------:R-:W-:Y:S02]  /*cc90*/  F2FP.BF16.F32.PACK_AB R6, R45, R6 ;  /* 0x000000062d06723e */ /* 0x000fe400000010ff */
[----:B------:R-:W-:-:S05]  /*cca0*/  F2FP.BF16.F32.PACK_AB R7, R40, R7 ;  /* 0x000000072807723e */ /* 0x000fca00000010ff */
[----:B------:R0:W-:Y:S02]  /*ccb0*/  STS.128 [R3+0xc400], R4 ;  /* 0x00c4000403007388 */ /* 0x0001e40000000c00 */
.L_x_585:
[----:B------:R-:W-:Y:S05]  /*ccc0*/  BSYNC B2 ;  /* 0x0000000000027941 */ /* 0x000fea0003800000 */
.L_x_584:
[----:B------:R-:W-:Y:S04]  /*ccd0*/  BSSY B2, `(.L_x_586) ;  /* 0x0000028000027945 */ /* 0x000fe80003800000 */
[----:B------:R-:W-:Y:S05]  /*cce0*/  @P1 BRA `(.L_x_587) ;  /* 0x0000000000981947 */ /* 0x000fea0003800000 */
[----:B0-----:R-:W0:Y:S01]  /*ccf0*/  LDS.128 R4, [R0] ;  /* 0x0000000000047984 */ /* 0x001e220000000c00 */
        /* <DEDUP_REMOVED lines=18> */
[C---:B------:R-:W-:Y:S01]  /*ce20*/  LOP3.LUT R40, R33.reuse, 0xffff0000, RZ, 0xc0, !PT ;  /* 0xffff000021287812 */ /* 0x040fe200078ec0ff */
[----:B------:R-:W-:Y:S01]  /*ce30*/  IMAD.U32 R45, R33, 0x10000, RZ ;  /* 0x00010000212d7824 */ /* 0x000fe200078e00ff */
[C---:B------:R-:W-:Y:S01]  /*ce40*/  LOP3.LUT R4, R31.reuse, 0xffff0000, RZ, 0xc0, !PT ;  /* 0xffff00001f047812 */ /* 0x040fe200078ec0ff */
[----:B------:R-:W-:Y:S02]  /*ce50*/  IMAD.U32 R5, R31, 0x10000, RZ ;  /* 0x000100001f057824 */ /* 0x000fe400078e00ff */
[C---:B------:R-:W-:Y:S01]  /*ce60*/  FFMA.FTZ R50, R41.reuse, R44, -R50 ;  /* 0x0000002c29327223 */ /* 0x040fe20000010832 */
        /* <DEDUP_REMOVED lines=13> */
[----:B------:R1:W-:Y:S02]  /*cf40*/  STS.128 [R0], R4 ;  /* 0x0000000400007388 */ /* 0x0003e40000000c00 */
.L_x_587:
[----:B------:R-:W-:Y:S05]  /*cf50*/  BSYNC B2 ;  /* 0x0000000000027941 */ /* 0x000fea0003800000 */
.L_x_586:
[----:B------:R-:W-:Y:S04]  /*cf60*/  BSSY B2, `(.L_x_588) ;  /* 0x0000028000027945 */ /* 0x000fe80003800000 */
[----:B------:R-:W-:Y:S05]  /*cf70*/  @P2 BRA `(.L_x_589) ;  /* 0x0000000000982947 */ /* 0x000fea0003800000 */
[----:B01----:R-:W0:Y:S01]  /*cf80*/  LDS.128 R4, [R3+0x10400] ;  /* 0x0104000003047984 */ /* 0x003e220000000c00 */
[----:B------:R-:W-:Y:S01]  /*cf90*/  SHF.L.U32 R45, R26, 0x10, RZ ;  /* 0x000000101a2d7819 */ /* 0x000fe200000006ff */
[C---:B------:R-:W-:Y:S01]  /*cfa0*/  IMAD.U32 R47, R28.reuse, 0x10000, RZ ;  /* 0x000100001c2f7824 */ /* 0x040fe200078e00ff */
[----:B------:R-:W-:Y:S02]  /*cfb0*/  LOP3.LUT R46, R28, 0xffff0000, RZ, 0xc0, !PT ;  /* 0xffff00001c2e7812 */ /* 0x000fe400078ec0ff */
        /* <DEDUP_REMOVED lines=34> */
.L_x_589:
[----:B------:R-:W-:Y:S05]  /*d1e0*/  BSYNC B2 ;  /* 0x0000000000027941 */ /* 0x000fea0003800000 */
.L_x_588:
[----:B------:R-:W-:Y:S04]  /*d1f0*/  BSSY B2, `(.L_x_590) ;  /* 0x0000028000027945 */ /* 0x000fe80003800000 */
[----:B------:R-:W-:Y:S05]  /*d200*/  @P3 BRA `(.L_x_591) ;  /* 0x0000000000983947 */ /* 0x000fea0003800000 */
[----:B012---:R-:W0:Y:S01]  /*d210*/  LDS.128 R4, [R0+0x4000] ;  /* 0x0040000000047984 */ /* 0x007e220000000c00 */
        /* <DEDUP_REMOVED lines=37> */
.L_x_591:
[----:B------:R-:W-:Y:S05]  /*d470*/  BSYNC B2 ;  /* 0x0000000000027941 */ /* 0x000fea0003800000 */
.L_x_590:
[----:B------:R-:W-:Y:S04]  /*d480*/  BSSY B2, `(.L_x_592) ;  /* 0x0000028000027945 */ /* 0x000fe80003800000 */
[----:B------:R-:W-:Y:S05]  /*d490*/  @P4 BRA `(.L_x_593) ;  /* 0x0000000000984947 */ /* 0x000fea0003800000 */
[----:B0123--:R-:W0:Y:S01]  /*d4a0*/  LDS.128 R4, [R3+0x14400] ;  /* 0x0144000003047984 */ /* 0x00fe220000000c00 */
        /* <DEDUP_REMOVED lines=37> */
.L_x_593:
[----:B------:R-:W-:Y:S05]  /*d700*/  BSYNC B2 ;  /* 0x0000000000027941 */ /* 0x000fea0003800000 */
.L_x_592:
[----:B------:R-:W-:Y:S05]  /*d710*/  @P5 BRA `(.L_x_583) ;  /* 0x0000000000985947 */ /* 0x000fea0003800000 */
[----:B01234-:R-:W0:Y:S01]  /*d720*/  LDS.128 R4, [R0+0x8000] ;  /* 0x0080000000047984 */ /* 0x01fe220000000c00 */
        /* <DEDUP_REMOVED lines=37> */
.L_x_583:
[----:B------:R-:W-:Y:S05]  /*d980*/  BSYNC B1 ;  /* 0x0000000000017941 */ /* 0x000fea0003800000 */
.L_x_582:
[----:B01234-:R-:W-:-:S05]  /*d990*/  VIADD R4, R166, 0x40 ;  /* 0x00000040a6047836 */ /* 0x01ffca0000000000 */
[----:B------:R-:W-:-:S13]  /*d9a0*/  ISETP.GE.AND P0, PT, R4, R39, PT ;  /* 0x000000270400720c */ /* 0x000fda0003f06270 */
[----:B------:R-:W-:Y:S05]  /*d9b0*/  @P0 BRA `(.L_x_594) ;  /* 0x0000003800f40947 */ /* 0x000fea0003800000 */
        /* <DEDUP_REMOVED lines=13> */
[----:B------:R-:W-:Y:S02]  /*da90*/  LOP3.LUT R46, R34, 0xffff0000, RZ, 0xc0, !PT ;  /* 0xffff0000222e7812 */ /* 0x000fe400078ec0ff */
[----:B------:R-:W-:Y:S01]  /*daa0*/  LOP3.LUT R47, R38, 0xffff0000, RZ, 0xc0, !PT ;  /* 0xffff0000262f7812 */ /* 0x000fe200078ec0ff */
[C---:B0-----:R-:W-:Y:S01]  /*dab0*/  IMAD.U32 R39, R4.reuse, 0x10000, RZ ;  /* 0x0001000004277824 */ /* 0x041fe200078e00ff */
[----:B------:R-:W-:Y:S01]  /*dac0*/  LOP3.LUT R4, R4, 0xffff0000, RZ, 0xc0, !PT ;  /* 0xffff000004047812 */ /* 0x000fe200078ec0ff */
[C---:B------:R-:W-:Y:S01]  /*dad0*/  IMAD.U32 R40, R5.reuse, 0x10000, RZ ;  /* 0x0001000005287824 */ /* 0x040fe200078e00ff */
[----:B------:R-:W-:Y:S01]  /*dae0*/  LOP3.LUT R5, R5, 0xffff0000, RZ, 0xc0, !PT ;  /* 0xffff000005057812 */ /* 0x000fe200078ec0ff */
[----:B------:R-:W-:Y:S01]  /*daf0*/  IMAD.U32 R34, R6, 0x10000, RZ ;  /* 0x0001000006227824 */ /* 0x000fe200078e00ff */
[----:B------:R-:W-:Y:S01]  /*db00*/  SHF.L.U32 R37, R7, 0x10, RZ ;  /* 0x0000001007257819 */ /* 0x000fe200000006ff */
[-C--:B------:R-:W-:Y:S01]  /*db10*/  FMUL.FTZ R42, R45, R4.reuse ;  /* 0x000000042d2a7220 */ /* 0x080fe20000410000 */
[C---:B------:R-:W-:Y:S01]  /*db20*/  FMUL.FTZ R44, R43.reuse, R4 ;  /* 0x000000042b2c7220 */ /* 0x040fe20000410000 */
[----:B------:R-:W-:Y:S01]  /*db30*/  FMUL.FTZ R41, R48, R5 ;  /* 0x0000000530297220 */ /* 0x000fe20000410000 */
[----:B------:R-:W-:Y:S01]  /*db40*/  LOP3.LUT R6, R6, 0xffff0000, RZ, 0xc0, !PT ;  /* 0xffff000006067812 */ /* 0x000fe200078ec0ff */
[-C--:B------:R-:W-:Y:S01]  /*db50*/  FFMA.FTZ R4, R43, R39.reuse, -R42 ;  /* 0x000000272b047223 */ /* 0x080fe2000001082a */
[----:B------:R-:W-:Y:S01]  /*db60*/  FFMA.FTZ R39, R45, R39, R44 ;  /* 0x000000272d277223 */ /* 0x000fe2000001002c */
[C---:B------:R-:W-:Y:S01]  /*db70*/  FMUL.FTZ R43, R46.reuse, R5 ;  /* 0x000000052e2b7220 */ /* 0x040fe20000410000 */
[----:B------:R-:W-:Y:S01]  /*db80*/  LOP3.LUT R7, R7, 0xffff0000, RZ, 0xc0, !PT ;  /* 0xffff000007077812 */ /* 0x000fe200078ec0ff */
[----:B------:R-:W-:Y:S01]  /*db90*/  FFMA.FTZ R5, R46, R40, -R41 ;  /* 0x000000282e057223 */ /* 0x000fe20000010829 */
[----:B------:R-:W-:Y:S01]  /*dba0*/  LOP3.LUT R45, R35, 0xffff0000, RZ, 0xc0, !PT ;  /* 0xffff0000232d7812 */ /* 0x000fe200078ec0ff */
[----:B------:R-:W-:-:S02]  /*dbb0*/  IMAD.U32 R46, R38, 0x10000, RZ ;  /* 0x00010000262e7824 */ /* 0x000fc400078e00ff */
[----:B------:R-:W-:Y:S01]  /*dbc0*/  FFMA.FTZ R40, R48, R40, R43 ;  /* 0x0000002830287223 */ /* 0x000fe2000001002b */
[----:B------:R-:W-:Y:S02]  /*dbd0*/  IMAD.U32 R44, R35, 0x10000, RZ ;  /* 0x00010000232c7824 */ /* 0x000fe400078e00ff */
[-C--:B------:R-:W-:Y:S01]  /*dbe0*/  FMUL.FTZ R38, R47, R7.reuse ;  /* 0x000000072f267220 */ /* 0x080fe20000410000 */
[-C--:B------:R-:W-:Y:S01]  /*dbf0*/  FMUL.FTZ R35, R46, R6.reuse ;  /* 0x000000062e237220 */ /* 0x080fe20000410000 */
[C---:B------:R-:W-:Y:S01]  /*dc00*/  FMUL.FTZ R42, R45.reuse, R7 ;  /* 0x000000072d2a7220 */ /* 0x040fe20000410000 */
[C---:B------:R-:W-:Y:S01]  /*dc10*/  FMUL.FTZ R41, R44.reuse, R6 ;  /* 0x000000062c297220 */ /* 0x040fe20000410000 */
[-C--:B------:R-:W-:Y:S01]  /*dc20*/  FFMA.FTZ R7, R45, R37.reuse, -R38 ;  /* 0x000000252d077223 */ /* 0x080fe20000010826 */
[-C--:B------:R-:W-:Y:S01]  /*dc30*/  FFMA.FTZ R6, R44, R34.reuse, -R35 ;  /* 0x000000222c067223 */ /* 0x080fe20000010823 */
[----:B------:R-:W-:Y:S01]  /*dc40*/  FFMA.FTZ R42, R47, R37, R42 ;  /* 0x000000252f2a7223 */ /* 0x000fe2000001002a */
[----:B------:R-:W-:Y:S01]  /*dc50*/  FFMA.FTZ R41, R46, R34, R41 ;  /* 0x000000222e297223 */ /* 0x000fe20000010029 */
[----:B------:R-:W-:-:S02]  /*dc60*/  F2FP.BF16.F32.PACK_AB R4, R39, R4 ;  /* 0x000000042704723e */ /* 0x000fc400000010ff */
[----:B------:R-:W-:Y:S02]  /*dc70*/  F2FP.BF16.F32.PACK_AB R5, R40, R5 ;  /* 0x000000052805723e */ /* 0x000fe400000010ff */
[----:B------:R-:W-:Y:S02]  /*dc80*/  F2FP.BF16.F32.PACK_AB R6, R41, R6 ;  /* 0x000000062906723e */ /* 0x000fe400000010ff */
[----:B------:R-:W-:-:S05]  /*dc90*/  F2FP.BF16.F32.PACK_AB R7, R42, R7 ;  /* 0x000000072a07723e */ /* 0x000fca00000010ff */
[----:B------:R0:W-:Y:S02]  /*dca0*/  STS.128 [R3+0xe400], R4 ;  /* 0x00e4000403007388 */ /* 0x0001e40000000c00 */
.L_x_596:
[----:B------:R-:W-:Y:S05]  /*dcb0*/  BSYNC B1 ;  /* 0x0000000000017941 */ /* 0x000fea0003800000 */
.L_x_595:
[----:B------:R-:W-:Y:S04]  /*dcc0*/  BSSY B1, `(.L_x_597) ;  /* 0x0000028000017945 */ /* 0x000fe80003800000 */
[----:B------:R-:W-:Y:S05]  /*dcd0*/  @P1 BRA `(.L_x_598) ;  /* 0x0000000000981947 */ /* 0x000fea0003800000 */
[----:B0-----:R-:W0:Y:S01]  /*dce0*/  LDS.128 R4, [R0+0x2000] ;  /* 0x0020000000047984 */ /* 0x001e220000000c00 */
[----:B------:R-:W-:Y:S01]  /*dcf0*/  IMAD.U32 R40, R30, 0x10000, RZ ;  /* 0x000100001e287824 */ /* 0x000fe200078e00ff */
[C---:B------:R-:W-:Y:S01]  /*dd00*/  LOP3.LUT R43, R32.reuse, 0xffff0000, RZ, 0xc0, !PT ;  /* 0xffff0000202b7812 */ /* 0x040fe200078ec0ff */
[----:B------:R-:W-:Y:S01]  /*dd10*/  IMAD.U32 R42, R32, 0x10000, RZ ;  /* 0x00010000202a7824 */ /* 0x000fe200078e00ff */
        /* <DEDUP_REMOVED lines=8> */
[-C--:B------:R-:W-:Y:S01]  /*dda0*/  FMUL.FTZ R37, R42, R4.reuse ;  /* 0x000000042a257220 */ /* 0x080fe20000410000 */
[----:B------:R-:W-:Y:S01]  /*ddb0*/  FMUL.FTZ R39, R40, R4 ;  /* 0x0000000428277220 */ /* 0x000fe20000410000 */
[----:B------:R-:W-:Y:S01]  /*ddc0*/  FMUL.FTZ R38, R43, R5 ;  /* 0x000000052b267220 */ /* 0x000fe20000410000 */
[----:B------:R-:W-:-:S02]  /*ddd0*/  IMAD.U32 R30, R6, 0x10000, RZ ;  /* 0x00010000061e7824 */ /* 0x000fc400078e00ff */
[-C--:B------:R-:W-:Y:S01]  /*dde0*/  FFMA.FTZ R4, R40, R34.reuse, -R37 ;  /* 0x0000002228047223 */ /* 0x080fe20000010825 */
[----:B------:R-:W-:Y:S01]  /*ddf0*/  FFMA.FTZ R39, R42, R34, R39 ;  /* 0x000000222a277223 */ /* 0x000fe20000010027 */
[C---:B------:R-:W-:Y:S01]  /*de00*/  FMUL.FTZ R34, R41.reuse, R5 ;  /* 0x0000000529227220 */ /* 0x040fe20000410000 */
[----:B------:R-:W-:Y:S01]  /*de10*/  LOP3.LUT R6, R6, 0xffff0000, RZ, 0xc0, !PT ;  /* 0xffff000006067812 */ /* 0x000fe200078ec0ff */
[-C--:B------:R-:W-:Y:S01]  /*de20*/  FFMA.FTZ R5, R41, R35.reuse, -R38 ;  /* 0x0000002329057223 */ /* 0x080fe20000010826 */
[----:B------:R-:W-:Y:S01]  /*de30*/  LOP3.LUT R40, R31, 0xffff0000, RZ, 0xc0, !PT ;  /* 0xffff00001f287812 */ /* 0x000fe200078ec0ff */
[----:B------:R-:W-:Y:S02]  /*de40*/  IMAD.U32 R42, R33, 0x10000, RZ ;  /* 0x00010000212a7824 */ /* 0x000fe400078e00ff */
[----:B------:R-:W-:Y:S01]  /*de50*/  FFMA.FTZ R34, R43, R35, R34 ;  /* 0x000000232b227223 */ /* 0x000fe20000010022 */
[----:B------:R-:W-:Y:S02]  /*de60*/  IMAD.U32 R38, R31, 0x10000, RZ ;  /* 0x000100001f267824 */ /* 0x000fe400078e00ff */
[-C--:B------:R-:W-:Y:S01]  /*de70*/  FMUL.FTZ R35, R44, R7.reuse ;  /* 0x000000072c237220 */ /* 0x080fe20000410000 */
[-C--:B------:R-:W-:Y:S01]  /*de80*/  FMUL.FTZ R31, R42, R6.reuse ;  /* 0x000000062a1f7220 */ /* 0x080fe20000410000 */
[----:B------:R-:W-:Y:S01]  /*de90*/  FMUL.FTZ R37, R40, R7 ;  /* 0x0000000728257220 */ /* 0x000fe20000410000 */
[----:B------:R-:W-:Y:S01]  /*dea0*/  FMUL.FTZ R33, R38, R6 ;  /* 0x0000000626217220 */ /* 0x000fe20000410000 */
[----:B------:R-:W-:Y:S01]  /*deb0*/  FFMA.FTZ R7, R40, R32, -R35 ;  /* 0x0000002028077223 */ /* 0x000fe20000010823 */
[----:B------:R-:W-:Y:S01]  /*dec0*/  FFMA.FTZ R6, R38, R30, -R31 ;  /* 0x0000001e26067223 */ /* 0x000fe2000001081f */
[----:B------:R-:W-:Y:S01]  /*ded0*/  FFMA.FTZ R32, R44, R32, R37 ;  /* 0x000000202c207223 */ /* 0x000fe20000010025 */
[----:B------:R-:W-:Y:S01]  /*dee0*/  FFMA.FTZ R33, R42, R30, R33 ;  /* 0x0000001e2a217223 */ /* 0x000fe20000010021 */
[----:B------:R-:W-:-:S02]  /*def0*/  F2FP.BF16.F32.PACK_AB R4, R39, R4 ;  /* 0x000000042704723e */ /* 0x000fc400000010ff */
[----:B------:R-:W-:Y:S02]  /*df00*/  F2FP.BF16.F32.PACK_AB R5, R34, R5 ;  /* 0x000000052205723e */ /* 0x000fe400000010ff */
[----:B------:R-:W-:Y:S02]  /*df10*/  F2FP.BF16.F32.PACK_AB R6, R33, R6 ;  /* 0x000000062106723e */ /* 0x000fe400000010ff */
[----:B------:R-:W-:-:S05]  /*df20*/  F2FP.BF16.F32.PACK_AB R7, R32, R7 ;  /* 0x000000072007723e */ /* 0x000fca00000010ff */
[----:B------:R1:W-:Y:S02]  /*df30*/  STS.128 [R0+0x2000], R4 ;  /* 0x0020000400007388 */ /* 0x0003e40000000c00 */
.L_x_598:
[----:B------:R-:W-:Y:S05]  /*df40*/  BSYNC B1 ;  /* 0x0000000000017941 */ /* 0x000fea0003800000 */
.L_x_597:
[----:B------:R-:W-:Y:S04]  /*df50*/  BSSY B1, `(.L_x_599) ;  /* 0x0000028000017945 */ /* 0x000fe80003800000 */
[----:B------:R-:W-:Y:S05]  /*df60*/  @P2 BRA `(.L_x_600) ;  /* 0x0000000000982947 */ /* 0x000fea0003800000 */
[----:B01----:R-:W0:Y:S01]  /*df70*/  LDS.128 R4, [R3+0x12400] ;  /* 0x0124000003047984 */ /* 0x003e220000000c00 */
[----:B------:R-:W-:Y:S01]  /*df80*/  IMAD.U32 R34, R26, 0x10000, RZ ;  /* 0x000100001a227824 */ /* 0x000fe200078e00ff */
[C---:B------:R-:W-:Y:S01]  /*df90*/  LOP3.LUT R39, R28.reuse, 0xffff0000, RZ, 0xc0, !PT ;  /* 0xffff00001c277812 */ /* 0x040fe200078ec0ff */
[----:B------:R-:W-:Y:S01]  /*dfa0*/  IMAD.U32 R38, R28, 0x10000, RZ ;  /* 0x000100001c267824 */ /* 0x000fe200078e00ff */
[----:B------:R-:W-:Y:S02]  /*dfb0*/  LOP3.LUT R37, R26, 0xffff0000, RZ, 0xc0, !PT ;  /* 0xffff00001a257812 */ /* 0x000fe400078ec0ff */
[----:B------:R-:W-:Y:S01]  /*dfc0*/  LOP3.LUT R40, R29, 0xffff0000, RZ, 0xc0, !PT ;  /* 0xffff00001d287812 */ /* 0x000fe200078ec0ff */
[C---:B0-----:R-:W-:Y:S01]  /*dfd0*/  IMAD.U32 R30, R4.reuse, 0x10000, RZ ;  /* 0x00010000041e7824 */ /* 0x041fe200078e00ff */
[----:B------:R-:W-:Y:S01]  /*dfe0*/  LOP3.LUT R4, R4, 0xffff0000, RZ, 0xc0, !PT ;  /* 0xffff000004047812 */ /* 0x000fe200078ec0ff */
[----:B------:R-:W-:Y:S01]  /*dff0*/  IMAD.U32 R28, R7, 0x10000, RZ ;  /* 0x00010000071c7824 */ /* 0x000fe200078e00ff */
[C---:B------:R-:W-:Y:S01]  /*e000*/  SHF.L.U32 R31, R5.reuse, 0x10, RZ ;  /* 0x00000010051f7819 */ /* 0x040fe200000006ff */
[----:B------:R-:W-:Y:S01]  /*e010*/  IMAD.U32 R26, R6, 0x10000, RZ ;  /* 0x00010000061a7824 */ /* 0x000fe200078e00ff */
[----:B------:R-:W-:Y:S01]  /*e020*/  LOP3.LUT R5, R5, 0xffff0000, RZ, 0xc0, !PT ;  /* 0xffff000005057812 */ /* 0x000fe200078ec0ff */
[-C--:B------:R-:W-:Y:S01]  /*e030*/  FMUL.FTZ R33, R38, R4.reuse ;  /* 0x0000000426217220 */ /* 0x080fe20000410000 */
[----:B------:R-:W-:Y:S01]  /*e040*/  FMUL.FTZ R35, R34, R4 ;  /* 0x0000000422237220 */ /* 0x000fe20000410000 */
[----:B------:R-:W-:-:S02]  /*e050*/  LOP3.LUT R7, R7, 0xffff0000, RZ, 0xc0, !PT ;  /* 0xffff000007077812 */ /* 0x000fc400078ec0ff */
[-C--:B------:R-:W-:Y:S01]  /*e060*/  FMUL.FTZ R32, R39, R5.reuse ;  /* 0x0000000527207220 */ /* 0x080fe20000410000 */
        /* <DEDUP_REMOVED lines=8> */
[----:B------:R-:W-:-:S02]  /*e0f0*/  IMAD.U32 R32, R27, 0x10000, RZ ;  /* 0x000100001b207824 */ /* 0x000fc400078e00ff */
        /* <DEDUP_REMOVED lines=11> */
[----:B------:R-:W-:-:S05]  /*e1b0*/  F2FP.BF16.F32.PACK_AB R7, R28, R7 ;  /* 0x000000071c07723e */ /* 0x000fca00000010ff */
[----:B------:R2:W-:Y:S02]  /*e1c0*/  STS.128 [R3+0x12400], R4 ;  /* 0x0124000403007388 */ /* 0x0005e40000000c00 */
.L_x_600:
[----:B------:R-:W-:Y:S05]  /*e1d0*/  BSYNC B1 ;  /* 0x0000000000017941 */ /* 0x000fea0003800000 */
.L_x_599:
[----:B------:R-:W-:Y:S04]  /*e1e0*/  BSSY B1, `(.L_x_601) ;  /* 0x0000028000017945 */ /* 0x000fe80003800000 */
[----:B------:R-:W-:Y:S05]  /*e1f0*/  @P3 BRA `(.L_x_602) ;  /* 0x0000000000983947 */ /* 0x000fea0003800000 */
[----:B012---:R-:W0:Y:S01]  /*e200*/  LDS.128 R4, [R0+0x6000] ;  /* 0x0060000000047984 */ /* 0x007e220000000c00 */
        /* <DEDUP_REMOVED lines=13> */
[-C--:B------:R-:W-:Y:S01]  /*e2e0*/  FMUL.FTZ R28, R35, R5.reuse ;  /* 0x00000005231c7220 */ /* 0x080fe20000410000 */
        /* <DEDUP_REMOVED lines=23> */
.L_x_602:
[----:B------:R-:W-:Y:S05]  /*e460*/  BSYNC B1 ;  /* 0x0000000000017941 */ /* 0x000fea0003800000 */
.L_x_601:
[----:B------:R-:W-:Y:S04]  /*e470*/  BSSY B1, `(.L_x_603) ;  /* 0x0000028000017945 */ /* 0x000fe80003800000 */
[----:B------:R-:W-:Y:S05]  /*e480*/  @P4 BRA `(.L_x_604) ;  /* 0x0000000000984947 */ /* 0x000fea0003800000 */
[----:B0123--:R-:W0:Y:S01]  /*e490*/  LDS.128 R4, [R3+0x16400] ;  /* 0x0164000003047984 */ /* 0x00fe220000000c00 */
        /* <DEDUP_REMOVED lines=37> */
.L_x_604:
[----:B------:R-:W-:Y:S05]  /*e6f0*/  BSYNC B1 ;  /* 0x0000000000017941 */ /* 0x000fea0003800000 */
.L_x_603:
[----:B------:R-:W-:Y:S05]  /*e700*/  @P5 BRA `(.L_x_594) ;  /* 0x0000002c00a05947 */ /* 0x000fea0003800000 */
[----:B01234-:R-:W0:Y:S01]  /*e710*/  LDS.128 R4, [R0+0xa000] ;  /* 0x00a0000000047984 */ /* 0x01fe220000000c00 */
[C---:B------:R-:W-:Y:S01]  /*e720*/  IMAD.U32 R21, R10.reuse, 0x10000, RZ ;  /* 0x000100000a157824 */ /* 0x040fe200078e00ff */
[----:B------:R-:W-:Y:S01]  /*e730*/  LOP3.LUT R26, R10, 0xffff0000, RZ, 0xc0, !PT ;  /* 0xffff00000a1a7812 */ /* 0x000fe200078ec0ff */
[C---:B------:R-:W-:Y:S01]  /*e740*/  IMAD.U32 R15, R8.reuse, 0x10000, RZ ;  /* 0x00010000080f7824 */ /* 0x040fe200078e00ff */
        /* <DEDUP_REMOVED lines=11> */
[----:B------:R-:W-:Y:S01]  /*e800*/  FMUL.FTZ R13, R26, R5 ;  /* 0x000000051a0d7220 */ /* 0x000fe20000410000 */
[-C--:B------:R-:W-:Y:S01]  /*e810*/  FFMA.FTZ R4, R15, R3.reuse, -R14 ;  /* 0x000000030f047223 */ /* 0x080fe2000001080e */
[----:B------:R-:W-:Y:S01]  /*e820*/  FFMA.FTZ R3, R21, R3, R20 ;  /* 0x0000000315037223 */ /* 0x000fe20000010014 */
[----:B------:R-:W-:Y:S01]  /*e830*/  FMUL.FTZ R15, R24, R5 ;  /* 0x00000005180f7220 */ /* 0x000fe20000410000 */
        /* <DEDUP_REMOVED lines=18> */
[----:B------:R0:W-:Y:S01]  /*e960*/  STS.128 [R0+0xa000], R4 ;  /* 0x00a0000400007388 */ /* 0x0001e20000000c00 */
[----:B------:R-:W-:Y:S05]  /*e970*/  BRA `(.L_x_594) ;  /* 0x0000002c00047947 */ /* 0x000fea0003800000 */
.L_x_576:
[----:B------:R-:W-:-:S03]  /*e980*/  UMOV UR4, 0xffffffff ;  /* 0xffffffff00047882 */ /* 0x000fc60000000000 */
[----:B------:R-:W-:Y:S05]  /*e990*/  BRA.DIV UR4, `(.L_x_605) ;  /* 0x0000013604507947 */ /* 0x000fea000b800000 */
[----:B------:R0:W1:Y:S04]  /*e9a0*/  SHFL.IDX PT, R3, R42, RZ, 0x1c1f ;  /* 0x001c1fff2a037589 */ /* 0x00006800000e0000 */
[----:B------:R0:W2:Y:S04]  /*e9b0*/  SHFL.IDX PT, R0, R39, RZ, 0x1c1f ;  /* 0x001c1fff27007589 */ /* 0x0000a800000e0000 */
[----:B------:R-:W4:Y:S04]  /*e9c0*/  SHFL.IDX PT, R37, R37, RZ, 0x1c1f ;  /* 0x001c1fff25257589 */ /* 0x000f2800000e0000 */
[----:B------:R-:W0:Y:S02]  /*e9d0*/  SHFL.IDX PT, R40, R40, RZ, 0x1c1f ;  /* 0x001c1fff28287589 */ /* 0x000e2400000e0000 */
.L_x_831:
[----:B------:R-:W-:Y:S01]  /*e9e0*/  ULDC UR4, c[0x0][0x448] ;  /* 0x0001120000047ab9 */ /* 0x000fe20000000800 */
[----:B------:R-:W-:Y:S01]  /*e9f0*/  BSSY B1, `(.L_x_606) ;  /* 0x0000039000017945 */ /* 0x000fe20003800000 */
[----:B0-----:R-:W-:Y:S01]  /*ea00*/  IMAD R42, R143, UR4, RZ ;  /* 0x000000048f2a7c24 */ /* 0x001fe2000f8e02ff */
[----:B------:R-:W-:Y:S02]  /*ea10*/  CS2R R4, SRZ ;  /* 0x0000000000047805 */ /* 0x000fe4000001ff00 */
[----:B------:R-:W-:Y:S02]  /*ea20*/  CS2R R8, SRZ ;  /* 0x0000000000087805 */ /* 0x000fe4000001ff00 */
[----:B------:R-:W-:Y:S02]  /*ea30*/  CS2R R10, SRZ ;  /* 0x00000000000a7805 */ /* 0x000fe4000001ff00 */
[----:B------:R-:W-:Y:S02]  /*ea40*/  CS2R R12, SRZ ;  /* 0x00000000000c7805 */ /* 0x000fe4000001ff00 */
[----:B------:R-:W-:Y:S01]  /*ea50*/  ISETP.GE.AND P0, PT, R6, R42, PT ;  /* 0x0000002a0600720c */ /* 0x000fe20003f06270 */
[----:B------:R-:W-:Y:S01]  /*ea60*/  IMAD R42, R145, -0x80, R42 ;  /* 0xffffff80912a7824 */ /* 0x000fe200078e022a */
[----:B------:R-:W-:-:S02]  /*ea70*/  CS2R R6, SRZ ;  /* 0x0000000000067805 */ /* 0x000fc4000001ff00 */
[----:B------:R-:W-:Y:S02]  /*ea80*/  CS2R R14, SRZ ;  /* 0x00000000000e7805 */ /* 0x000fe4000001ff00 */
[----:B------:R-:W-:Y:S02]  /*ea90*/  CS2R R24, SRZ ;  /* 0x0000000000187805 */ /* 0x000fe4000001ff00 */
[----:B------:R-:W-:Y:S02]  /*eaa0*/  CS2R R26, SRZ ;  /* 0x00000000001a7805 */ /* 0x000fe4000001ff00 */
[----:B------:R-:W-:Y:S02]  /*eab0*/  CS2R R28, SRZ ;  /* 0x00000000001c7805 */ /* 0x000fe4000001ff00 */
[----:B---3--:R-:W-:Y:S02]  /*eac0*/  CS2R R30, SRZ ;  /* 0x00000000001e7805 */ /* 0x008fe4000001ff00 */
[----:B------:R-:W-:-:S02]  /*ead0*/  CS2R R32, SRZ ;  /* 0x0000000000207805 */ /* 0x000fc4000001ff00 */
[----:B------:R-:W-:Y:S01]  /*eae0*/  CS2R R34, SRZ ;  /* 0x0000000000227805 */ /* 0x000fe2000001ff00 */
[----:B------:R-:W-:Y:S06]  /*eaf0*/  @P0 BRA `(.L_x_607) ;  /* 0x0000000000a00947 */ /* 0x000fec0003800000 */
[C---:B------:R-:W-:Y:S01]  /*eb00*/  VIADD R4, R16.reuse, 0x20 ;  /* 0x0000002010047836 */ /* 0x040fe20000000000 */
[----:B------:R-:W-:Y:S01]  /*eb10*/  ULDC UR4, c[0x0][0x3f4] ;  /* 0x0000fd0000047ab9 */ /* 0x000fe20000000800 */
[C---:B------:R-:W-:Y:S01]  /*eb20*/  VIADD R5, R16.reuse, 0x40 ;  /* 0x0000004010057836 */ /* 0x040fe20000000000 */
[----:B------:R-:W-:Y:S01]  /*eb30*/  ISETP.GE.AND P2, PT, R16, UR4, PT ;  /* 0x0000000410007c0c */ /* 0x000fe2000bf46270 */
[----:B--2---:R-:W-:Y:S01]  /*eb40*/  IMAD.MOV.U32 R6, RZ, RZ, R0 ;  /* 0x000000ffff067224 */ /* 0x004fe200078e0000 */
[----:B------:R-:W-:Y:S01]  /*eb50*/  ISETP.GE.AND P3, PT, R4, UR4, PT ;  /* 0x0000000404007c0c */ /* 0x000fe2000bf66270 */
[----:B-1----:R-:W-:Y:S01]  /*eb60*/  IMAD.MOV.U32 R7, RZ, RZ, R3 ;  /* 0x000000ffff077224 */ /* 0x002fe200078e0003 */
[----:B------:R-:W-:Y:S01]  /*eb70*/  ISETP.GE.AND P4, PT, R5, UR4, PT ;  /* 0x0000000405007c0c */ /* 0x000fe2000bf86270 */
[----:B------:R-:W-:Y:S01]  /*eb80*/  IMAD.MOV.U32 R8, RZ, RZ, R40 ;  /* 0x000000ffff087224 */ /* 0x000fe200078e0028 */
[----:B------:R-:W-:Y:S01]  /*eb90*/  CS2R R28, SRZ ;  /* 0x00000000001c7805 */ /* 0x000fe2000001ff00 */
[----:B----4-:R-:W-:Y:S01]  /*eba0*/  IMAD.MOV.U32 R9, RZ, RZ, R37 ;  /* 0x000000ffff097224 */ /* 0x010fe200078e0025 */
[----:B------:R-:W-:-:S02]  /*ebb0*/  CS2R R30, SRZ ;  /* 0x00000000001e7805 */ /* 0x000fc4000001ff00 */
[----:B------:R-:W-:Y:S02]  /*ebc0*/  CS2R R10, SRZ ;  /* 0x00000000000a7805 */ /* 0x000fe4000001ff00 */
[----:B------:R-:W-:Y:S02]  /*ebd0*/  CS2R R32, SRZ ;  /* 0x0000000000207805 */ /* 0x000fe4000001ff00 */
[----:B------:R-:W-:Y:S01]  /*ebe0*/  CS2R R34, SRZ ;  /* 0x0000000000227805 */ /* 0x000fe2000001ff00 */
[----:B------:R-:W-:Y:S01]  /*ebf0*/  @!P2 IMAD.SHL.U32 R39, R16, 0x2, RZ ;  /* 0x000000021027a824 */ /* 0x000fe200078e00ff */
[----:B------:R-:W-:Y:S01]  /*ec00*/  @!P3 SHF.L.U32 R13, R163, 0x3, RZ ;  /* 0x00000003a30db819 */ /* 0x000fe200000006ff */
[----:B------:R-:W-:-:S03]  /*ec10*/  @!P4 IMAD.SHL.U32 R41, R164, 0x8, RZ ;  /* 0x00000008a429c824 */ /* 0x000fc600078e00ff */
[-C--:B------:R-:W-:Y:S01]  /*ec20*/  @!P2 IADD3 R38, P1, R40, R39.reuse, RZ ;  /* 0x000000272826a210 */ /* 0x080fe20007f3e0ff */
[----:B------:R-:W-:Y:S01]  /*ec30*/  @!P3 IMAD.WIDE R4, R13, 0x2, R6 ;  /* 0x000000020d04b825 */ /* 0x000fe200078e0206 */
[----:B------:R-:W-:Y:S02]  /*ec40*/  @!P2 IADD3 R20, P0, R0, R39, RZ ;  /* 0x000000270014a210 */ /* 0x000fe40007f1e0ff */
[----:B------:R-:W-:Y:S01]  /*ec50*/  @!P2 SHF.L.U64.HI R0, R16, 0x1, R17 ;  /* 0x000000011000a819 */ /* 0x000fe20000010211 */
[----:B------:R-:W-:Y:S01]  /*ec60*/  @!P4 IMAD.WIDE R6, R41, 0x2, R6 ;  /* 0x000000022906c825 */ /* 0x000fe200078e0206 */
[----:B------:R0:W5:Y:S03]  /*ec70*/  @!P3 LD.E.128 R28, desc[UR56][R4.64] ;  /* 0x00000038041cb980 */ /* 0x000166000c101d00 */
[--C-:B------:R-:W-:Y:S01]  /*ec80*/  @!P3 IMAD.WIDE R12, R13, 0x2, R8.reuse ;  /* 0x000000020d0cb825 */ /* 0x100fe200078e0208 */
[----:B------:R1:W5:Y:S03]  /*ec90*/  @!P4 LD.E.128 R32, desc[UR56][R6.64] ;  /* 0x000000380620c980 */ /* 0x000366000c101d00 */
[----:B------:R-:W-:Y:S01]  /*eca0*/  @!P4 IMAD.WIDE R40, R41, 0x2, R8 ;  /* 0x000000022928c825 */ /* 0x000fe200078e0208 */
[----:B------:R-:W-:-:S02]  /*ecb0*/  CS2R R8, SRZ ;  /* 0x0000000000087805 */ /* 0x000fc4000001ff00 */
[----:B------:R-:W-:Y:S02]  /*ecc0*/  CS2R R14, SRZ ;  /* 0x00000000000e7805 */ /* 0x000fe4000001ff00 */
[----:B------:R-:W-:Y:S02]  /*ecd0*/  CS2R R24, SRZ ;  /* 0x0000000000187805 */ /* 0x000fe4000001ff00 */
[----:B------:R-:W-:Y:S02]  /*ece0*/  CS2R R26, SRZ ;  /* 0x00000000001a7805 */ /* 0x000fe4000001ff00 */
[----:B0-----:R-:W-:Y:S01]  /*ecf0*/  CS2R R4, SRZ ;  /* 0x0000000000047805 */ /* 0x001fe2000001ff00 */
[--C-:B------:R-:W-:Y:S01]  /*ed00*/  @!P2 IMAD.X R21, R3, 0x1, R0.reuse, P0 ;  /* 0x000000010315a824 */ /* 0x100fe200000e0600 */
[----:B------:R0:W5:Y:S01]  /*ed10*/  @!P3 LD.E.128 R8, desc[UR56][R12.64] ;  /* 0x000000380c08b980 */ /* 0x000162000c101d00 */
[----:B-1----:R-:W-:Y:S01]  /*ed20*/  CS2R R6, SRZ ;  /* 0x0000000000067805 */ /* 0x002fe2000001ff00 */
[----:B------:R-:W-:-:S02]  /*ed30*/  @!P2 IMAD.X R39, R37, 0x1, R0, P1 ;  /* 0x000000012527a824 */ /* 0x000fc400008e0600 */
[----:B------:R3:W5:Y:S04]  /*ed40*/  @!P2 LD.E.128 R24, desc[UR56][R20.64] ;  /* 0x000000381418a980 */ /* 0x000768000c101d00 */
[----:B------:R3:W5:Y:S01]  /*ed50*/  @!P2 LD.E.128 R4, desc[UR56][R38.64] ;  /* 0x000000382604a980 */ /* 0x000762000c101d00 */
[----:B0-----:R-:W-:-:S06]  /*ed60*/  CS2R R12, SRZ ;  /* 0x00000000000c7805 */ /* 0x001fcc000001ff00 */
[----:B------:R3:W5:Y:S02]  /*ed70*/  @!P4 LD.E.128 R12, desc[UR56][R40.64] ;  /* 0x00000038280cc980 */ /* 0x000764000c101d00 */
.L_x_607:
[----:B------:R-:W-:Y:S05]  /*ed80*/  BSYNC B1 ;  /* 0x0000000000017941 */ /* 0x000fea0003800000 */
.L_x_606:
[C---:B--2---:R-:W-:Y:S01]  /*ed90*/  LEA.HI R0, R191.reuse, R191, RZ, 0x1 ;  /* 0x000000bfbf007211 */ /* 0x044fe200078f08ff */
[----:B---3-5:R-:W-:Y:S01]  /*eda0*/  IMAD.MOV.U32 R20, RZ, RZ, R24 ;  /* 0x000000ffff147224 */ /* 0x028fe200078e0018 */
[--C-:B------:R-:W-:Y:S01]  /*edb0*/  SHF.R.U64 R65, R24, 0x10, R25.reuse ;  /* 0x0000001018417819 */ /* 0x100fe20000001219 */
[----:B------:R-:W-:Y:S01]  /*edc0*/  IMAD.MOV.U32 R24, RZ, RZ, R26 ;  /* 0x000000ffff187224 */ /* 0x000fe200078e001a */
[----:B------:R-:W-:Y:S01]  /*edd0*/  LOP3.LUT R0, R0, 0xfffffffe, RZ, 0xc0, !PT ;  /* 0xfffffffe00007812 */ /* 0x000fe200078ec0ff */
[----:B------:R-:W-:Y:S01]  /*ede0*/  IMAD.MOV.U32 R21, RZ, RZ, R25 ;  /* 0x000000ffff157224 */ /* 0x000fe200078e0019 */
[----:B------:R-:W-:Y:S01]  /*edf0*/  SHF.R.U64 R63, R26, 0x10, R27 ;  /* 0x000000101a3f7819 */ /* 0x000fe2000000121b */
[----:B------:R-:W-:Y:S01]  /*ee00*/  IMAD.MOV.U32 R26, RZ, RZ, R28 ;  /* 0x000000ffff1a7224 */ /* 0x000fe200078e001c */
[----:B------:R-:W-:Y:S01]  /*ee10*/  SHF.R.U64 R61, R28, 0x10, R29 ;  /* 0x000000101c3d7819 */ /* 0x000fe2000000121d */
[----:B------:R-:W-:Y:S01]  /*ee20*/  IMAD.IADD R0, R191, 0x1, -R0 ;  /* 0x00000001bf007824 */ /* 0x000fe200078e0a00 */
[----:B------:R-:W-:Y:S01]  /*ee30*/  MOV R41, R30 ;  /* 0x0000001e00297202 */ /* 0x000fe20000000f00 */
[----:B------:R-:W-:Y:S01]  /*ee40*/  IMAD.MOV.U32 R46, RZ, RZ, R34 ;  /* 0x000000ffff2e7224 */ /* 0x000fe200078e0022 */
[--C-:B------:R-:W-:Y:S01]  /*ee50*/  SHF.R.U64 R60, R30, 0x10, R31.reuse ;  /* 0x000000101e3c7819 */ /* 0x100fe2000000121f */
[----:B------:R-:W-:Y:S01]  /*ee60*/  IMAD.MOV.U32 R43, RZ, RZ, R31 ;  /* 0x000000ffff2b7224 */ /* 0x000fe200078e001f */
[----:B-1----:R-:W-:Y:S01]  /*ee70*/  SHF.L.U32 R3, R0, 0x1f, RZ ;  /* 0x0000001f00037819 */ /* 0x002fe200000006ff */
[----:B------:R-:W-:Y:S01]  /*ee80*/  IMAD.MOV.U32 R44, RZ, RZ, R32 ;  /* 0x000000ffff2c7224 */ /* 0x000fe200078e0020 */
[----:B------:R-:W-:Y:S01]  /*ee90*/  SHF.R.U32.HI R66, RZ, 0x10, R25 ;  /* 0x00000010ff427819 */ /* 0x000fe20000011619 */
[----:B------:R-:W-:Y:S01]  /*eea0*/  IMAD.MOV.U32 R25, RZ, RZ, R27 ;  /* 0x000000ffff197224 */ /* 0x000fe200078e001b */
[----:B------:R-:W0:Y:S01]  /*eeb0*/  SYNCS.PHASECHK.TRANS64.TRYWAIT P0, [R2+URZ+0x2a800], R3 ;  /* 0x02a80003020075a7 */ /* 0x000e22000800017f */
[----:B------:R-:W-:Y:S01]  /*eec0*/  SHF.R.U64 R57, R34, 0x10, R35 ;  /* 0x0000001022397819 */ /* 0x000fe20000001223 */
[----:B------:R-:W-:Y:S01]  /*eed0*/  IMAD.MOV.U32 R45, RZ, RZ, R33 ;  /* 0x000000ffff2d7224 */ /* 0x000fe200078e0021 */
[----:B------:R-:W-:Y:S01]  /*eee0*/  SHF.R.U32.HI R64, RZ, 0x10, R27 ;  /* 0x00000010ff407819 */ /* 0x000fe2000001161b */
[----:B------:R-:W-:Y:S01]  /*eef0*/  IMAD.MOV.U32 R27, RZ, RZ, R29 ;  /* 0x000000ffff1b7224 */ /* 0x000fe200078e001d */
[----:B------:R-:W-:Y:S01]  /*ef00*/  PRMT R34, R24, 0x5410, R63 ;  /* 0x0000541018227816 */ /* 0x000fe2000000003f */
[----:B------:R-:W-:Y:S01]  /*ef10*/  IMAD.MOV.U32 R47, RZ, RZ, R35 ;  /* 0x000000ffff2f7224 */ /* 0x000fe200078e0023 */
[----:B------:R-:W-:Y:S01]  /*ef20*/  SHF.R.U32.HI R58, RZ, 0x10, R31 ;  /* 0x00000010ff3a7819 */ /* 0x000fe2000001161f */
[----:B----4-:R-:W-:Y:S01]  /*ef30*/  IMAD.MOV.U32 R37, RZ, RZ, R4 ;  /* 0x000000ffff257224 */ /* 0x010fe200078e0004 */
[----:B------:R-:W-:Y:S01]  /*ef40*/  PRMT R24, R26, 0x5410, R61 ;  /* 0x000054101a187816 */ /* 0x000fe2000000003d */
[----:B------:R-:W-:Y:S01]  /*ef50*/  IMAD.MOV.U32 R38, RZ, RZ, R5 ;  /* 0x000000ffff267224 */ /* 0x000fe200078e0005 */
[----:B------:R-:W-:Y:S01]  /*ef60*/  SHF.R.U32.HI R62, RZ, 0x10, R29 ;  /* 0x00000010ff3e7819 */ /* 0x000fe2000001161d */
[----:B------:R-:W-:Y:S01]  /*ef70*/  IMAD.MOV.U32 R39, RZ, RZ, R6 ;  /* 0x000000ffff277224 */ /* 0x000fe200078e0006 */
[----:B------:R-:W-:Y:S01]  /*ef80*/  SHF.R.U64 R49, R10, 0x10, R11 ;  /* 0x000000100a317819 */ /* 0x000fe2000000120b */
[----:B------:R-:W-:Y:S01]  /*ef90*/  IMAD.MOV.U32 R40, RZ, RZ, R7 ;  /* 0x000000ffff287224 */ /* 0x000fe200078e0007 */
[----:B------:R-:W-:Y:S01]  /*efa0*/  PRMT R26, R41, 0x5410, R60 ;  /* 0x00005410291a7816 */ /* 0x000fe2000000003c */
[----:B------:R-:W-:Y:S01]  /*efb0*/  IMAD.MOV.U32 R28, RZ, RZ, R8 ;  /* 0x000000ffff1c7224 */ /* 0x000fe200078e0008 */
[--C-:B------:R-:W-:Y:S01]  /*efc0*/  SHF.R.U64 R59, R32, 0x10, R33.reuse ;  /* 0x00000010203b7819 */ /* 0x100fe20000001221 */
[----:B------:R-:W-:Y:S01]  /*efd0*/  IMAD.MOV.U32 R30, RZ, RZ, R10 ;  /* 0x000000ffff1e7224 */ /* 0x000fe200078e000a */
[----:B------:R-:W-:Y:S01]  /*efe0*/  SHF.R.U32.HI R56, RZ, 0x10, R33 ;  /* 0x00000010ff387819 */ /* 0x000fe20000011621 */
[----:B------:R-:W-:Y:S01]  /*eff0*/  IMAD.MOV.U32 R31, RZ, RZ, R11 ;  /* 0x000000ffff1f7224 */ /* 0x000fe200078e000b */
[----:B------:R-:W-:Y:S01]  /*f000*/  SHF.R.U32.HI R54, RZ, 0x10, R35 ;  /* 0x00000010ff367819 */ /* 0x000fe20000011623 */
[----:B------:R-:W-:Y:S01]  /*f010*/  BSSY B1, `(.L_x_608) ;  /* 0x0000025000017945 */ /* 0x000fe20003800000 */
[--C-:B------:R-:W-:Y:S01]  /*f020*/  SHF.R.U64 R52, R4, 0x10, R5.reuse ;  /* 0x0000001004347819 */ /* 0x100fe20000001205 */
[----:B------:R-:W-:Y:S01]  /*f030*/  IMAD.MOV.U32 R0, RZ, RZ, R12 ;  /* 0x000000ffff007224 */ /* 0x000fe200078e000c */
[----:B------:R-:W-:Y:S01]  /*f040*/  SHF.R.U32.HI R55, RZ, 0x10, R5 ;  /* 0x00000010ff377819 */ /* 0x000fe20000011605 */
[----:B------:R-:W-:Y:S01]  /*f050*/  IMAD.MOV.U32 R5, RZ, RZ, R14 ;  /* 0x000000ffff057224 */ /* 0x000fe200078e000e */
[----:B------:R-:W-:Y:S01]  /*f060*/  SHF.R.U64 R50, R6, 0x10, R7 ;  /* 0x0000001006327819 */ /* 0x000fe20000001207 */
[----:B------:R-:W-:Y:S01]  /*f070*/  IMAD.MOV.U32 R6, RZ, RZ, R15 ;  /* 0x000000ffff067224 */ /* 0x000fe200078e000f */
[----:B------:R-:W-:Y:S01]  /*f080*/  SHF.R.U32.HI R53, RZ, 0x10, R7 ;  /* 0x00000010ff357819 */ /* 0x000fe20000011607 */
[----:B------:R-:W-:Y:S01]  /*f090*/  IMAD.MOV.U32 R4, RZ, RZ, R13 ;  /* 0x000000ffff047224 */ /* 0x000fe200078e000d */
[----:B------:R-:W-:-:S02]  /*f0a0*/  SHF.R.U64 R51, R8, 0x10, R9 ;  /* 0x0000001008337819 */ /* 0x000fc40000001209 */
[----:B------:R-:W-:Y:S02]  /*f0b0*/  MOV R29, R9 ;  /* 0x00000009001d7202 */ /* 0x000fe40000000f00 */
[----:B------:R-:W-:Y:S02]  /*f0c0*/  SHF.R.U32.HI R48, RZ, 0x10, R9 ;  /* 0x00000010ff307819 */ /* 0x000fe40000011609 */
[----:B------:R-:W-:Y:S02]  /*f0d0*/  SHF.R.U32.HI R10, RZ, 0x10, R11 ;  /* 0x00000010ff0a7819 */ /* 0x000fe4000001160b */
[----:B------:R-:W-:Y:S02]  /*f0e0*/  VIMNMX R41, R42, 0x80, PT ;  /* 0x000000802a297848 */ /* 0x000fe40003fe0100 */
[----:B------:R-:W-:Y:S02]  /*f0f0*/  PRMT R35, R25, 0x5410, R64 ;  /* 0x0000541019237816 */ /* 0x000fe40000000040 */
[----:B------:R-:W-:-:S02]  /*f100*/  SHF.R.U64 R8, R14, 0x10, R15 ;  /* 0x000000100e087819 */ /* 0x000fc4000000120f */
[----:B------:R-:W-:Y:S02]  /*f110*/  SHF.R.U32.HI R7, RZ, 0x10, R15 ;  /* 0x00000010ff077819 */ /* 0x000fe4000001160f */
[----:B------:R-:W-:Y:S02]  /*f120*/  PRMT R32, R20, 0x5410, R65 ;  /* 0x0000541014207816 */ /* 0x000fe40000000041 */
[----:B------:R-:W-:Y:S02]  /*f130*/  PRMT R33, R21, 0x5410, R66 ;  /* 0x0000541015217816 */ /* 0x000fe40000000042 */
[----:B------:R-:W-:Y:S02]  /*f140*/  PRMT R25, R27, 0x5410, R62 ;  /* 0x000054101b197816 */ /* 0x000fe4000000003e */
[--C-:B------:R-:W-:Y:S02]  /*f150*/  SHF.R.U64 R11, R12, 0x10, R13.reuse ;  /* 0x000000100c0b7819 */ /* 0x100fe4000000120d */
[----:B------:R-:W-:-:S02]  /*f160*/  SHF.R.U32.HI R9, RZ, 0x10, R13 ;  /* 0x00000010ff097819 */ /* 0x000fc4000001160d */
        /* <DEDUP_REMOVED lines=15> */
.L_x_832:
[----:B------:R-:W-:Y:S05]  /*f260*/  BSYNC B1 ;  /* 0x0000000000017941 */ /* 0x000fea0003800000 */
.L_x_608:
[----:B------:R-:W-:Y:S01]  /*f270*/  BSSY B1, `(.L_x_610) ;  /* 0x000011b000017945 */ /* 0x000fe20003800000 */
[----:B------:R-:W-:Y:S02]  /*f280*/  PRMT R13, R0, 0x5410, R11 ;  /* 0x00005410000d7816 */ /* 0x000fe4000000000b */
[----:B------:R-:W-:Y:S02]  /*f290*/  PRMT R12, R4, 0x5410, R9 ;  /* 0x00005410040c7816 */ /* 0x000fe40000000009 */
[----:B0-----:R-:W-:Y:S02]  /*f2a0*/  PRMT R3, R5, 0x5410, R8 ;  /* 0x0000541005037816 */ /* 0x001fe40000000008 */
[----:B------:R-:W-:Y:S01]  /*f2b0*/  PRMT R0, R6, 0x5410, R7 ;  /* 0x0000541006007816 */ /* 0x000fe20000000007 */
[----:B------:R-:W-:Y:S06]  /*f2c0*/  @P1 BRA `(.L_x_611) ;  /* 0x0000001000541947 */ /* 0x000fec0003800000 */
[----:B------:R-:W0:Y:S01]  /*f2d0*/  LDC R43, c[0x0][0x3f4] ;  /* 0x0000fd00ff2b7b82 */ /* 0x000e220000000800 */
[C---:B------:R-:W-:Y:S01]  /*f2e0*/  VIADD R4, R16.reuse, 0x20 ;  /* 0x0000002010047836 */ /* 0x040fe20000000000 */
[----:B------:R-:W-:Y:S01]  /*f2f0*/  BSSY B2, `(.L_x_612) ;  /* 0x0000060000027945 */ /* 0x000fe20003800000 */
[C---:B------:R-:W-:Y:S01]  /*f300*/  VIADD R6, R16.reuse, 0x40 ;  /* 0x0000004010067836 */ /* 0x040fe20000000000 */
[-C--:B0-----:R-:W-:Y:S02]  /*f310*/  ISETP.GE.AND P0, PT, R16, R43.reuse, PT ;  /* 0x0000002b1000720c */ /* 0x081fe40003f06270 */
[-C--:B------:R-:W-:Y:S02]  /*f320*/  ISETP.GE.AND P1, PT, R4, R43.reuse, PT ;  /* 0x0000002b0400720c */ /* 0x080fe40003f26270 */
[----:B------:R-:W-:-:S09]  /*f330*/  ISETP.GE.AND P2, PT, R6, R43, PT ;  /* 0x0000002b0600720c */ /* 0x000fd20003f46270 */
[----:B------:R-:W-:Y:S05]  /*f340*/  @P0 BRA `(.L_x_613) ;  /* 0x0000000400680947 */ /* 0x000fea0003800000 */
[----:B------:R-:W-:Y:S01]  /*f350*/  LEA.HI R6, R43, R214, RZ, 0x1d ;  /* 0x000000d62b067211 */ /* 0x000fe200078fe8ff */
[----:B------:R-:W-:Y:S01]  /*f360*/  IMAD.U32 R52, R37, 0x10000, RZ ;  /* 0x0001000025347824 */ /* 0x000fe200078e00ff */
[----:B------:R-:W-:Y:S01]  /*f370*/  LOP3.LUT R5, R177, 0x38, R16, 0xf8, !PT ;  /* 0x00000038b1057812 */ /* 0x000fe200078ef810 */
[----:B------:R-:W-:Y:S01]  /*f380*/  IMAD.U32 R51, R32, 0x10000, RZ ;  /* 0x0001000020337824 */ /* 0x000fe200078e00ff */
[----:B------:R-:W-:Y:S01]  /*f390*/  SHF.R.S32.HI R7, RZ, 0x1f, R6 ;  /* 0x0000001fff077819 */ /* 0x000fe20000011406 */
[----:B------:R-:W-:Y:S01]  /*f3a0*/  IMAD.SHL.U32 R8, R6, 0x8, RZ ;  /* 0x0000000806087824 */ /* 0x000fe200078e00ff */
[----:B------:R-:W-:Y:S02]  /*f3b0*/  LOP3.LUT R4, R5, R178, RZ, 0x3c, !PT ;  /* 0x000000b205047212 */ /* 0x000fe400078e3cff */
[----:B------:R-:W-:Y:S02]  /*f3c0*/  LEA.HI R6, R7, R6, RZ, 0x3 ;  /* 0x0000000607067211 */ /* 0x000fe400078f18ff */
[----:B------:R-:W-:Y:S01]  /*f3d0*/  LOP3.LUT R7, R177, 0x38, R8, 0xf8, !PT ;  /* 0x00000038b1077812 */ /* 0x000fe200078ef808 */
[----:B------:R-:W-:Y:S01]  /*f3e0*/  IMAD.IADD R5, R179, 0x1, R4 ;  /* 0x00000001b3057824 */ /* 0x000fe200078e0204 */
[----:B------:R-:W-:Y:S01]  /*f3f0*/  LOP3.LUT R53, R37, 0xffff0000, RZ, 0xc0, !PT ;  /* 0xffff000025357812 */ /* 0x000fe200078ec0ff */
[----:B------:R-:W-:Y:S01]  /*f400*/  IMAD.SHL.U32 R6, R6, 0x400, RZ ;  /* 0x0000040006067824 */ /* 0x000fe200078e00ff */
[----:B------:R-:W-:-:S02]  /*f410*/  LOP3.LUT R7, R7, R178, RZ, 0x3c, !PT ;  /* 0x000000b207077212 */ /* 0x000fc400078e3cff */
[----:B------:R-:W-:Y:S02]  /*f420*/  LEA R60, R5, R2, 0x1 ;  /* 0x00000002053c7211 */ /* 0x000fe400078e08ff */
[----:B------:R-:W-:-:S04]  /*f430*/  LOP3.LUT R6, R6, 0x7fffe000, RZ, 0xc0, !PT ;  /* 0x7fffe00006067812 */ /* 0x000fc800078ec0ff */
[----:B------:R-:W-:Y:S02]  /*f440*/  IADD3 R9, R7, R6, R179 ;  /* 0x0000000607097210 */ /* 0x000fe40007ffe0b3 */
[----:B------:R-:W0:Y:S03]  /*f450*/  LDS.128 R4, [R60+0xc400] ;  /* 0x00c400003c047984 */ /* 0x000e260000000c00 */
[----:B------:R-:W-:-:S05]  /*f460*/  IMAD R62, R9, 0x2, R2 ;  /* 0x00000002093e7824 */ /* 0x000fca00078e0202 */
[----:B------:R-:W1:Y:S01]  /*f470*/  LDS.128 R8, [R62+0xc400] ;  /* 0x00c400003e087984 */ /* 0x000e620000000c00 */
[C---:B0-----:R-:W-:Y:S01]  /*f480*/  IMAD.U32 R42, R4.reuse, 0x10000, RZ ;  /* 0x00010000042a7824 */ /* 0x041fe200078e00ff */
[----:B------:R-:W-:Y:S01]  /*f490*/  LOP3.LUT R4, R4, 0xffff0000, RZ, 0xc0, !PT ;  /* 0xffff000004047812 */ /* 0x000fe200078ec0ff */
[C---:B------:R-:W-:Y:S01]  /*f4a0*/  IMAD.U32 R44, R5.reuse, 0x10000, RZ ;  /* 0x00010000052c7824 */ /* 0x040fe200078e00ff */
[----:B------:R-:W-:Y:S01]  /*f4b0*/  LOP3.LUT R5, R5, 0xffff0000, RZ, 0xc0, !PT ;  /* 0xffff000005057812 */ /* 0x000fe200078ec0ff */
[C---:B------:R-:W-:Y:S01]  /*f4c0*/  IMAD.U32 R45, R6.reuse, 0x10000, RZ ;  /* 0x00010000062d7824 */ /* 0x040fe200078e00ff */
[----:B------:R-:W-:Y:S01]  /*f4d0*/  LOP3.LUT R6, R6, 0xffff0000, RZ, 0xc0, !PT ;  /* 0xffff000006067812 */ /* 0x000fe200078ec0ff */
[C---:B------:R-:W-:Y:S01]  /*f4e0*/  IMAD.U32 R46, R7.reuse, 0x10000, RZ ;  /* 0x00010000072e7824 */ /* 0x040fe200078e00ff */
[----:B------:R-:W-:Y:S01]  /*f4f0*/  LOP3.LUT R7, R7, 0xffff0000, RZ, 0xc0, !PT ;  /* 0xffff000007077812 */ /* 0x000fe200078ec0ff */
[C---:B-1----:R-:W-:Y:S01]  /*f500*/  IMAD.U32 R47, R8.reuse, 0x10000, RZ ;  /* 0x00010000082f7824 */ /* 0x042fe200078e00ff */
[----:B------:R-:W-:Y:S01]  /*f510*/  LOP3.LUT R8, R8, 0xffff0000, RZ, 0xc0, !PT ;  /* 0xffff000008087812 */ /* 0x000fe200078ec0ff */
[C---:B------:R-:W-:Y:S01]  /*f520*/  IMAD.U32 R48, R9.reuse, 0x10000, RZ ;  /* 0x0001000009307824 */ /* 0x040fe200078e00ff */
[----:B------:R-:W-:Y:S01]  /*f530*/  LOP3.LUT R9, R9, 0xffff0000, RZ, 0xc0, !PT ;  /* 0xffff000009097812 */ /* 0x000fe200078ec0ff */
[C---:B------:R-:W-:Y:S01]  /*f540*/  FMUL.FTZ R55, R47.reuse, R52 ;  /* 0x000000342f377220 */ /* 0x040fe20000410000 */
[----:B------:R-:W-:Y:S01]  /*f550*/  FMUL.FTZ R57, R47, R51 ;  /* 0x000000332f397220 */ /* 0x000fe20000410000 */
[----:B------:R-:W-:Y:S01]  /*f560*/  LOP3.LUT R47, R32, 0xffff0000, RZ, 0xc0, !PT ;  /* 0xffff0000202f7812 */ /* 0x000fe200078ec0ff */
[----:B------:R-:W-:Y:S01]  /*f570*/  FMUL.FTZ R59, R8, R53 ;  /* 0x00000035083b7220 */ /* 0x000fe20000410000 */
[----:B------:R-:W-:Y:S01]  /*f580*/  FFMA.FTZ R54, R42, R51, -R55 ;  /* 0x000000332a367223 */ /* 0x000fe20000010837 */
[----:B------:R-:W-:Y:S01]  /*f590*/  SHF.L.U32 R55, R38, 0x10, RZ ;  /* 0x0000001026377819 */ /* 0x000fe200000006ff */
[----:B------:R-:W-:-:S02]  /*f5a0*/  IMAD.U32 R51, R33, 0x10000, RZ ;  /* 0x0001000021337824 */ /* 0x000fc400078e00ff */
[-C--:B------:R-:W-:Y:S01]  /*f5b0*/  FMUL.FTZ R61, R8, R47.reuse ;  /* 0x0000002f083d7220 */ /* 0x080fe20000410000 */
[----:B------:R-:W-:Y:S01]  /*f5c0*/  FFMA.FTZ R59, R4, R47, -R59 ;  /* 0x0000002f043b7223 */ /* 0x000fe2000001083b */
[----:B------:R-:W-:Y:S01]  /*f5d0*/  FFMA.FTZ R57, R42, R52, R57 ;  /* 0x000000342a397223 */ /* 0x000fe20000010039 */
[C---:B------:R-:W-:Y:S01]  /*f5e0*/  FMUL.FTZ R47, R48.reuse, R55 ;  /* 0x00000037302f7220 */ /* 0x040fe20000410000 */
[-C--:B------:R-:W-:Y:S01]  /*f5f0*/  FMUL.FTZ R52, R48, R51.reuse ;  /* 0x0000003330347220 */ /* 0x080fe20000410000 */
[C---:B------:R-:W-:Y:S01]  /*f600*/  IMAD.U32 R49, R10.reuse, 0x10000, RZ ;  /* 0x000100000a317824 */ /* 0x040fe200078e00ff */
[----:B------:R-:W-:Y:S01]  /*f610*/  LOP3.LUT R10, R10, 0xffff0000, RZ, 0xc0, !PT ;  /* 0xffff00000a0a7812 */ /* 0x000fe200078ec0ff */
[----:B------:R-:W-:Y:S01]  /*f620*/  FFMA.FTZ R48, R44, R51, -R47 ;  /* 0x000000332c307223 */ /* 0x000fe2000001082f */
[C---:B------:R-:W-:Y:S01]  /*f630*/  LOP3.LUT R51, R39.reuse, 0xffff0000, RZ, 0xc0, !PT ;  /* 0xffff000027337812 */ /* 0x040fe200078ec0ff */
[----:B------:R-:W-:Y:S01]  /*f640*/  FFMA.FTZ R42, R4, R53, R61 ;  /* 0x00000035042a7223 */ /* 0x000fe2000001003d */
[----:B------:R-:W-:Y:S01]  /*f650*/  LOP3.LUT R47, R34, 0xffff0000, RZ, 0xc0, !PT ;  /* 0xffff0000222f7812 */ /* 0x000fe200078ec0ff */
[----:B------:R-:W-:-:S02]  /*f660*/  IMAD.U32 R8, R39, 0x10000, RZ ;  /* 0x0001000027087824 */ /* 0x000fc400078e00ff */
[----:B------:R-:W-:Y:S01]  /*f670*/  FFMA.FTZ R52, R44, R55, R52 ;  /* 0x000000372c347223 */ /* 0x000fe20000010034 */
[----:B------:R-:W-:Y:S02]  /*f680*/  IMAD.U32 R4, R34, 0x10000, RZ ;  /* 0x0001000022047824 */ /* 0x000fe400078e00ff */
[C---:B------:R-:W-:Y:S01]  /*f690*/  FMUL.FTZ R61, R10.reuse, R51 ;  /* 0x000000330a3d7220 */ /* 0x040fe20000410000 */
[C---:B------:R-:W-:Y:S01]  /*f6a0*/  FMUL.FTZ R44, R49.reuse, R8 ;  /* 0x00000008312c7220 */ /* 0x040fe20000410000 */
[----:B------:R-:W-:Y:S01]  /*f6b0*/  FMUL.FTZ R10, R10, R47 ;  /* 0x0000002f0a0a7220 */ /* 0x000fe20000410000 */
[-C--:B------:R-:W-:Y:S01]  /*f6c0*/  FMUL.FTZ R56, R49, R4.reuse ;  /* 0x0000000431387220 */ /* 0x080fe20000410000 */
[----:B------:R-:W-:Y:S02]  /*f6d0*/  IMAD.U32 R50, R11, 0x10000, RZ ;  /* 0x000100000b327824 */ /* 0x000fe400078e00ff */
[----:B------:R-:W-:Y:S01]  /*f6e0*/  FFMA.FTZ R55, R45, R4, -R44 ;  /* 0x000000042d377223 */ /* 0x000fe2000001082c */
[----:B------:R-:W-:-:S02]  /*f6f0*/  IMAD.U32 R53, R40, 0x10000, RZ ;  /* 0x0001000028357824 */ /* 0x000fc400078e00ff */
[----:B------:R-:W-:Y:S01]  /*f700*/  FFMA.FTZ R56, R45, R8, R56 ;  /* 0x000000082d387223 */ /* 0x000fe20000010038 */
[----:B------:R-:W-:Y:S02]  /*f710*/  IMAD.U32 R49, R35, 0x10000, RZ ;  /* 0x0001000023317824 */ /* 0x000fe400078e00ff */
[C---:B------:R-:W-:Y:S01]  /*f720*/  FFMA.FTZ R58, R6.reuse, R47, -R61 ;  /* 0x0000002f063a7223 */ /* 0x040fe2000001083d */
[----:B------:R-:W-:Y:S01]  /*f730*/  FFMA.FTZ R51, R6, R51, R10 ;  /* 0x0000003306337223 */ /* 0x000fe2000001000a */
[----:B------:R-:W-:Y:S01]  /*f740*/  LOP3.LUT R11, R11, 0xffff0000, RZ, 0xc0, !PT ;  /* 0xffff00000b0b7812 */ /* 0x000fe200078ec0ff */
[C---:B------:R-:W-:Y:S01]  /*f750*/  FMUL.FTZ R45, R50.reuse, R53 ;  /* 0x00000035322d7220 */ /* 0x040fe20000410000 */
[-C--:B------:R-:W-:Y:S01]  /*f760*/  FMUL.FTZ R47, R50, R49.reuse ;  /* 0x00000031322f7220 */ /* 0x080fe20000410000 */
[----:B------:R-:W-:Y:S02]  /*f770*/  LOP3.LUT R8, R38, 0xffff0000, RZ, 0xc0, !PT ;  /* 0xffff000026087812 */ /* 0x000fe400078ec0ff */
[----:B------:R-:W-:Y:S01]  /*f780*/  LOP3.LUT R10, R40, 0xffff0000, RZ, 0xc0, !PT ;  /* 0xffff0000280a7812 */ /* 0x000fe200078ec0ff */
[C---:B------:R-:W-:Y:S01]  /*f790*/  FFMA.FTZ R49, R46.reuse, R49, -R45 ;  /* 0x000000312e317223 */ /* 0x040fe2000001082d */
[----:B------:R-:W-:Y:S01]  /*f7a0*/  LOP3.LUT R4, R33, 0xffff0000, RZ, 0xc0, !PT ;  /* 0xffff000021047812 */ /* 0x000fe200078ec0ff */
[----:B------:R-:W-:Y:S01]  /*f7b0*/  FFMA.FTZ R47, R46, R53, R47 ;  /* 0x000000352e2f7223 */ /* 0x000fe2000001002f */
[----:B------:R-:W-:Y:S01]  /*f7c0*/  LOP3.LUT R6, R35, 0xffff0000, RZ, 0xc0, !PT ;  /* 0xffff000023067812 */ /* 0x000fe200078ec0ff */
[----:B------:R-:W-:Y:S01]  /*f7d0*/  FMUL.FTZ R44, R9, R8 ;  /* 0x00000008092c7220 */ /* 0x000fe20000410000 */
[----:B------:R-:W-:Y:S01]  /*f7e0*/  FMUL.FTZ R46, R11, R10 ;  /* 0x0000000a0b2e7220 */ /* 0x000fe20000410000 */
[----:B------:R-:W-:-:S02]  /*f7f0*/  FMUL.FTZ R45, R9, R4 ;  /* 0x00000004092d7220 */ /* 0x000fc40000410000 */
[----:B------:R-:W-:Y:S01]  /*f800*/  FMUL.FTZ R11, R11, R6 ;  /* 0x000000060b0b7220 */ /* 0x000fe20000410000 */
[----:B------:R-:W-:Y:S01]  /*f810*/  FFMA.FTZ R9, R5, R4, -R44 ;  /* 0x0000000405097223 */ /* 0x000fe2000001082c */
[----:B------:R-:W-:Y:S01]  /*f820*/  FFMA.FTZ R46, R7, R6, -R46 ;  /* 0x00000006072e7223 */ /* 0x000fe2000001082e */
[----:B------:R-:W-:Y:S01]  /*f830*/  FFMA.FTZ R45, R5, R8, R45 ;  /* 0x00000008052d7223 */ /* 0x000fe2000001002d */
[----:B------:R-:W-:Y:S01]  /*f840*/  FFMA.FTZ R44, R7, R10, R11 ;  /* 0x0000000a072c7223 */ /* 0x000fe2000001000b */
[----:B------:R-:W-:Y:S02]  /*f850*/  F2FP.BF16.F32.PACK_AB R6, R58, R55 ;  /* 0x000000373a06723e */ /* 0x000fe400000010ff */
[----:B------:R-:W-:Y:S02]  /*f860*/  F2FP.BF16.F32.PACK_AB R4, R59, R54 ;  /* 0x000000363b04723e */ /* 0x000fe400000010ff */
[----:B------:R-:W-:Y:S02]  /*f870*/  F2FP.BF16.F32.PACK_AB R5, R9, R48 ;  /* 0x000000300905723e */ /* 0x000fe400000010ff */
[----:B------:R-:W-:-:S02]  /*f880*/  F2FP.BF16.F32.PACK_AB R7, R46, R49 ;  /* 0x000000312e07723e */ /* 0x000fc400000010ff */
[----:B------:R-:W-:Y:S02]  /*f890*/  F2FP.BF16.F32.PACK_AB R10, R51, R56 ;  /* 0x00000038330a723e */ /* 0x000fe400000010ff */
[----:B------:R-:W-:Y:S01]  /*f8a0*/  F2FP.BF16.F32.PACK_AB R8, R42, R57 ;  /* 0x000000392a08723e */ /* 0x000fe200000010ff */
[----:B------:R0:W-:Y:S01]  /*f8b0*/  STS.128 [R60+0xc400], R4 ;  /* 0x00c400043c007388 */ /* 0x0001e20000000c00 */
[----:B------:R-:W-:Y:S02]  /*f8c0*/  F2FP.BF16.F32.PACK_AB R9, R45, R52 ;  /* 0x000000342d09723e */ /* 0x000fe400000010ff */
[----:B------:R-:W-:-:S05]  /*f8d0*/  F2FP.BF16.F32.PACK_AB R11, R44, R47 ;  /* 0x0000002f2c0b723e */ /* 0x000fca00000010ff */
[----:B------:R0:W-:Y:S02]  /*f8e0*/  STS.128 [R62+0xc400], R8 ;  /* 0x00c400083e007388 */ /* 0x0001e40000000c00 */
.L_x_613:
[----:B------:R-:W-:Y:S05]  /*f8f0*/  BSYNC B2 ;  /* 0x0000000000027941 */ /* 0x000fea0003800000 */
.L_x_612:
[----:B------:R-:W-:Y:S04]  /*f900*/  BSSY B2, `(.L_x_614) ;  /* 0x0000059000027945 */ /* 0x000fe80003800000 */
[----:B------:R-:W-:Y:S05]  /*f910*/  @P1 BRA `(.L_x_615) ;  /* 0x00000004005c1947 */ /* 0x000fea0003800000 */
[----:B0-----:R-:W2:Y:S01]  /*f920*/  LDL R60, [R1+0x60] ;  /* 0x00006000013c7983 */ /* 0x001ea20000100800 */
[----:B------:R-:W-:Y:S01]  /*f930*/  LEA.HI R4, R43, R163, RZ, 0x1d ;  /* 0x000000a32b047211 */ /* 0x000fe200078fe8ff */
[C---:B------:R-:W-:Y:S01]  /*f940*/  IMAD.U32 R55, R28.reuse, 0x10000, RZ ;  /* 0x000100001c377824 */ /* 0x040fe200078e00ff */
[----:B------:R-:W-:Y:S01]  /*f950*/  LOP3.LUT R57, R28, 0xffff0000, RZ, 0xc0, !PT ;  /* 0xffff00001c397812 */ /* 0x000fe200078ec0ff */
[----:B------:R-:W-:Y:S01]  /*f960*/  IMAD.U32 R53, R24, 0x10000, RZ ;  /* 0x0001000018357824 */ /* 0x000fe200078e00ff */
[----:B------:R-:W-:Y:S01]  /*f970*/  SHF.R.S32.HI R5, RZ, 0x1f, R4 ;  /* 0x0000001fff057819 */ /* 0x000fe20000011404 */
[----:B------:R-:W-:-:S03]  /*f980*/  IMAD.SHL.U32 R6, R4, 0x8, RZ ;  /* 0x0000000804067824 */ /* 0x000fc600078e00ff */
[----:B------:R-:W-:Y:S02]  /*f990*/  LEA.HI R4, R5, R4, RZ, 0x3 ;  /* 0x0000000405047211 */ /* 0x000fe400078f18ff */
[----:B------:R-:W-:-:S03]  /*f9a0*/  LOP3.LUT R5, R177, 0x38, R6, 0xf8, !PT ;  /* 0x00000038b1057812 */ /* 0x000fc600078ef806 */
[----:B------:R-:W-:Y:S01]  /*f9b0*/  IMAD.SHL.U32 R4, R4, 0x400, RZ ;  /* 0x0000040004047824 */ /* 0x000fe200078e00ff */
[----:B------:R-:W-:-:S04]  /*f9c0*/  LOP3.LUT R5, R5, R178, RZ, 0x3c, !PT ;  /* 0x000000b205057212 */ /* 0x000fc800078e3cff */
[----:B------:R-:W-:-:S04]  /*f9d0*/  LOP3.LUT R4, R4, 0x7fffe000, RZ, 0xc0, !PT ;  /* 0x7fffe00004047812 */ /* 0x000fc800078ec0ff */
[----:B------:R-:W-:-:S05]  /*f9e0*/  IADD3 R9, R5, R4, R179 ;  /* 0x0000000405097210 */ /* 0x000fca0007ffe0b3 */
[----:B------:R-:W-:-:S05]  /*f9f0*/  IMAD R42, R9, 0x2, R2 ;  /* 0x00000002092a7824 */ /* 0x000fca00078e0202 */
[----:B------:R-:W0:Y:S02]  /*fa00*/  LDS.128 R8, [R42+0xc400] ;  /* 0x00c400002a087984 */ /* 0x000e240000000c00 */
[C---:B0-----:R-:W-:Y:S01]  /*fa10*/  IMAD.U32 R48, R8.reuse, 0x10000, RZ ;  /* 0x0001000008307824 */ /* 0x041fe200078e00ff */
[----:B------:R-:W-:Y:S01]  /*fa20*/  LOP3.LUT R8, R8, 0xffff0000, RZ, 0xc0, !PT ;  /* 0xffff000008087812 */ /* 0x000fe200078ec0ff */
[C---:B------:R-:W-:Y:S01]  /*fa30*/  IMAD.U32 R49, R9.reuse, 0x10000, RZ ;  /* 0x0001000009317824 */ /* 0x040fe200078e00ff */
[----:B------:R-:W-:Y:S01]  /*fa40*/  LOP3.LUT R9, R9, 0xffff0000, RZ, 0xc0, !PT ;  /* 0xffff000009097812 */ /* 0x000fe200078ec0ff */
[C---:B------:R-:W-:Y:S01]  /*fa50*/  FMUL.FTZ R59, R48.reuse, R55 ;  /* 0x00000037303b7220 */ /* 0x040fe20000410000 */
[----:B------:R-:W-:Y:S01]  /*fa60*/  FMUL.FTZ R61, R48, R53 ;  /* 0x00000035303d7220 */ /* 0x000fe20000410000 */
[----:B------:R-:W-:Y:S01]  /*fa70*/  FMUL.FTZ R63, R8, R57 ;  /* 0x00000039083f7220 */ /* 0x000fe20000410000 */
[----:B------:R-:W-:Y:S02]  /*fa80*/  IMAD.U32 R48, R29, 0x10000, RZ ;  /* 0x000100001d307824 */ /* 0x000fe400078e00ff */
[C---:B------:R-:W-:Y:S01]  /*fa90*/  IMAD.U32 R50, R10.reuse, 0x10000, RZ ;  /* 0x000100000a327824 */ /* 0x040fe200078e00ff */
[----:B------:R-:W-:Y:S01]  /*faa0*/  LOP3.LUT R10, R10, 0xffff0000, RZ, 0xc0, !PT ;  /* 0xffff00000a0a7812 */ /* 0x000fe200078ec0ff */
[C---:B------:R-:W-:Y:S01]  /*fab0*/  IMAD.U32 R51, R11.reuse, 0x10000, RZ ;  /* 0x000100000b337824 */ /* 0x040fe200078e00ff */
[----:B------:R-:W-:Y:S01]  /*fac0*/  LOP3.LUT R11, R11, 0xffff0000, RZ, 0xc0, !PT ;  /* 0xffff00000b0b7812 */ /* 0x000fe200078ec0ff */
[----:B--2---:R-:W0:Y:S02]  /*fad0*/  LDS.128 R4, [R60] ;  /* 0x000000003c047984 */ /* 0x004e240000000c00 */
[C---:B0-----:R-:W-:Y:S01]  /*fae0*/  IMAD.U32 R44, R4.reuse, 0x10000, RZ ;  /* 0x00010000042c7824 */ /* 0x041fe200078e00ff */
[----:B------:R-:W-:Y:S01]  /*faf0*/  LOP3.LUT R4, R4, 0xffff0000, RZ, 0xc0, !PT ;  /* 0xffff000004047812 */ /* 0x000fe200078ec0ff */
[----:B------:R-:W-:Y:S01]  /*fb00*/  IMAD.U32 R45, R5, 0x10000, RZ ;  /* 0x00010000052d7824 */ /* 0x000fe200078e00ff */
[----:B------:R-:W-:Y:S01]  /*fb10*/  SHF.L.U32 R47, R7, 0x10, RZ ;  /* 0x00000010072f7819 */ /* 0x000fe200000006ff */
[----:B------:R-:W-:Y:S01]  /*fb20*/  FFMA.FTZ R59, R44, R53, -R59 ;  /* 0x000000352c3b7223 */ /* 0x000fe2000001083b */
[----:B------:R-:W-:Y:S01]  /*fb30*/  LOP3.LUT R53, R24, 0xffff0000, RZ, 0xc0, !PT ;  /* 0xffff000018357812 */ /* 0x000fe200078ec0ff */
[----:B------:R-:W-:Y:S01]  /*fb40*/  FFMA.FTZ R61, R44, R55, R61 ;  /* 0x000000372c3d7223 */ /* 0x000fe2000001003d */
[----:B------:R-:W-:Y:S01]  /*fb50*/  IMAD.U32 R44, R25, 0x10000, RZ ;  /* 0x00010000192c7824 */ /* 0x000fe200078e00ff */
[----:B------:R-:W-:Y:S01]  /*fb60*/  LOP3.LUT R5, R5, 0xffff0000, RZ, 0xc0, !PT ;  /* 0xffff000005057812 */ /* 0x000fe200078ec0ff */
[----:B------:R-:W-:-:S02]  /*fb70*/  IMAD.U32 R46, R6, 0x10000, RZ ;  /* 0x00010000062e7824 */ /* 0x000fc400078e00ff */
[-C--:B------:R-:W-:Y:S01]  /*fb80*/  FMUL.FTZ R55, R8, R53.reuse ;  /* 0x0000003508377220 */ /* 0x080fe20000410000 */
[----:B------:R-:W-:Y:S01]  /*fb90*/  FFMA.FTZ R52, R4, R53, -R63 ;  /* 0x0000003504347223 */ /* 0x000fe2000001083f */
[C---:B------:R-:W-:Y:S01]  /*fba0*/  FMUL.FTZ R8, R49.reuse, R48 ;  /* 0x0000003031087220 */ /* 0x040fe20000410000 */
[----:B------:R-:W-:Y:S02]  /*fbb0*/  IMAD.U32 R53, R30, 0x10000, RZ ;  /* 0x000100001e357824 */ /* 0x000fe400078e00ff */
[-C--:B------:R-:W-:Y:S01]  /*fbc0*/  FMUL.FTZ R63, R49, R44.reuse ;  /* 0x0000002c313f7220 */ /* 0x080fe20000410000 */
[----:B------:R-:W-:Y:S01]  /*fbd0*/  FFMA.FTZ R54, R4, R57, R55 ;  /* 0x0000003904367223 */ /* 0x000fe20000010037 */
[C---:B------:R-:W-:Y:S01]  /*fbe0*/  FFMA.FTZ R56, R45.reuse, R44, -R8 ;  /* 0x0000002c2d387223 */ /* 0x040fe20000010808 */
[----:B------:R-:W-:Y:S02]  /*fbf0*/  IMAD.U32 R49, R26, 0x10000, RZ ;  /* 0x000100001a317824 */ /* 0x000fe400078e00ff */
[----:B------:R-:W-:Y:S01]  /*fc00*/  FFMA.FTZ R63, R45, R48, R63 ;  /* 0x000000302d3f7223 */ /* 0x000fe2000001003f */
[----:B------:R-:W-:Y:S01]  /*fc10*/  FMUL.FTZ R57, R50, R53 ;  /* 0x0000003532397220 */ /* 0x000fe20000410000 */
[----:B------:R-:W-:Y:S01]  /*fc20*/  LOP3.LUT R55, R30, 0xffff0000, RZ, 0xc0, !PT ;  /* 0xffff00001e377812 */ /* 0x000fe200078ec0ff */
[----:B------:R-:W-:Y:S01]  /*fc30*/  IMAD.U32 R44, R31, 0x10000, RZ ;  /* 0x000100001f2c7824 */ /* 0x000fe200078e00ff */
[----:B------:R-:W-:Y:S01]  /*fc40*/  LOP3.LUT R45, R26, 0xffff0000, RZ, 0xc0, !PT ;  /* 0xffff00001a2d7812 */ /* 0x000fe200078ec0ff */
[-C--:B------:R-:W-:Y:S01]  /*fc50*/  FMUL.FTZ R65, R50, R49.reuse ;  /* 0x0000003132417220 */ /* 0x080fe20000410000 */
[----:B------:R-:W-:Y:S01]  /*fc60*/  LOP3.LUT R6, R6, 0xffff0000, RZ, 0xc0, !PT ;  /* 0xffff000006067812 */ /* 0x000fe200078ec0ff */
[----:B------:R-:W-:Y:S01]  /*fc70*/  FFMA.FTZ R57, R46, R49, -R57 ;  /* 0x000000312e397223 */ /* 0x000fe20000010839 */
[----:B------:R-:W-:Y:S01]  /*fc80*/  SHF.L.U32 R4, R27, 0x10, RZ ;  /* 0x000000101b047819 */ /* 0x000fe200000006ff */
[C---:B------:R-:W-:Y:S01]  /*fc90*/  FMUL.FTZ R49, R10.reuse, R55 ;  /* 0x000000370a317220 */ /* 0x040fe20000410000 */
[----:B------:R-:W-:Y:S01]  /*fca0*/  FMUL.FTZ R10, R10, R45 ;  /* 0x0000002d0a0a7220 */ /* 0x000fe20000410000 */
[----:B------:R-:W-:Y:S01]  /*fcb0*/  FMUL.FTZ R8, R51, R44 ;  /* 0x0000002c33087220 */ /* 0x000fe20000410000 */
[----:B------:R-:W-:Y:S01]  /*fcc0*/  FFMA.FTZ R65, R46, R53, R65 ;  /* 0x000000352e417223 */ /* 0x000fe20000010041 */
[C---:B------:R-:W-:Y:S01]  /*fcd0*/  FFMA.FTZ R46, R6.reuse, R45, -R49 ;  /* 0x0000002d062e7223 */ /* 0x040fe20000010831 */
[----:B------:R-:W-:Y:S01]  /*fce0*/  FFMA.FTZ R48, R6, R55, R10 ;  /* 0x0000003706307223 */ /* 0x000fe2000001000a */
[-C--:B------:R-:W-:Y:S01]  /*fcf0*/  FFMA.FTZ R49, R47, R4.reuse, -R8 ;  /* 0x000000042f317223 */ /* 0x080fe20000010808 */
[----:B------:R-:W-:Y:S01]  /*fd00*/  FMUL.FTZ R50, R51, R4 ;  /* 0x0000000433327220 */ /* 0x000fe20000410000 */
[----:B------:R-:W-:-:S02]  /*fd10*/  LOP3.LUT R8, R29, 0xffff0000, RZ, 0xc0, !PT ;  /* 0xffff00001d087812 */ /* 0x000fc400078ec0ff */
[----:B------:R-:W-:Y:S01]  /*fd20*/  LOP3.LUT R10, R31, 0xffff0000, RZ, 0xc0, !PT ;  /* 0xffff00001f0a7812 */ /* 0x000fe200078ec0ff */
[----:B------:R-:W-:Y:S01]  /*fd30*/  FFMA.FTZ R50, R47, R44, R50 ;  /* 0x0000002c2f327223 */ /* 0x000fe20000010032 */
[----:B------:R-:W-:Y:S01]  /*fd40*/  LOP3.LUT R4, R25, 0xffff0000, RZ, 0xc0, !PT ;  /* 0xffff000019047812 */ /* 0x000fe200078ec0ff */
[----:B------:R-:W-:Y:S01]  /*fd50*/  FMUL.FTZ R44, R9, R8 ;  /* 0x00000008092c7220 */ /* 0x000fe20000410000 */
[----:B------:R-:W-:Y:S01]  /*fd60*/  LOP3.LUT R6, R27, 0xffff0000, RZ, 0xc0, !PT ;  /* 0xffff00001b067812 */ /* 0x000fe200078ec0ff */
[----:B------:R-:W-:Y:S01]  /*fd70*/  FMUL.FTZ R58, R11, R10 ;  /* 0x0000000a0b3a7220 */ /* 0x000fe20000410000 */
[----:B------:R-:W-:Y:S01]  /*fd80*/  LOP3.LUT R7, R7, 0xffff0000, RZ, 0xc0, !PT ;  /* 0xffff000007077812 */ /* 0x000fe200078ec0ff */
[-C--:B------:R-:W-:Y:S01]  /*fd90*/  FMUL.FTZ R45, R9, R4.reuse ;  /* 0x00000004092d7220 */ /* 0x080fe20000410000 */
[----:B------:R-:W-:Y:S01]  /*fda0*/  FFMA.FTZ R9, R5, R4, -R44 ;  /* 0x0000000405097223 */ /* 0x000fe2000001082c */
[-C--:B------:R-:W-:Y:S01]  /*fdb0*/  FMUL.FTZ R11, R11, R6.reuse ;  /* 0x000000060b0b7220 */ /* 0x080fe20000410000 */
[----:B------:R-:W-:Y:S01]  /*fdc0*/  F2FP.BF16.F32.PACK_AB R4, R52, R59 ;  /* 0x0000003b3404723e */ /* 0x000fe200000010ff */
[----:B------:R-:W-:Y:S01]  /*fdd0*/  FFMA.FTZ R58, R7, R6, -R58 ;  /* 0x00000006073a7223 */ /* 0x000fe2000001083a */
[----:B------:R-:W-:Y:S01]  /*fde0*/  FFMA.FTZ R44, R5, R8, R45 ;  /* 0x00000008052c7223 */ /* 0x000fe2000001002d */
[----:B------:R-:W-:Y:S01]  /*fdf0*/  FFMA.FTZ R11, R7, R10, R11 ;  /* 0x0000000a070b7223 */ /* 0x000fe2000001000b */
[----:B------:R-:W-:-:S02]  /*fe00*/  F2FP.BF16.F32.PACK_AB R6, R46, R57 ;  /* 0x000000392e06723e */ /* 0x000fc400000010ff */
[----:B------:R-:W-:Y:S02]  /*fe10*/  F2FP.BF16.F32.PACK_AB R5, R9, R56 ;  /* 0x000000380905723e */ /* 0x000fe400000010ff */
[----:B------:R-:W-:Y:S02]  /*fe20*/  F2FP.BF16.F32.PACK_AB R7, R58, R49 ;  /* 0x000000313a07723e */ /* 0x000fe400000010ff */
[----:B------:R-:W-:Y:S02]  /*fe30*/  F2FP.BF16.F32.PACK_AB R10, R48, R65 ;  /* 0x00000041300a723e */ /* 0x000fe400000010ff */
[----:B------:R-:W-:Y:S01]  /*fe40*/  F2FP.BF16.F32.PACK_AB R8, R54, R61 ;  /* 0x0000003d3608723e */ /* 0x000fe200000010ff */
[----:B------:R1:W-:Y:S01]  /*fe50*/  STS.128 [R60], R4 ;  /* 0x000000043c007388 */ /* 0x0003e20000000c00 */
[----:B------:R-:W-:Y:S02]  /*fe60*/  F2FP.BF16.F32.PACK_AB R9, R44, R63 ;  /* 0x0000003f2c09723e */ /* 0x000fe400000010ff */
[----:B------:R-:W-:-:S05]  /*fe70*/  F2FP.BF16.F32.PACK_AB R11, R11, R50 ;  /* 0x000000320b0b723e */ /* 0x000fca00000010ff */
[----:B------:R1:W-:Y:S02]  /*fe80*/  STS.128 [R42+0xc400], R8 ;  /* 0x00c400082a007388 */ /* 0x0003e40000000c00 */
.L_x_615:
[----:B------:R-:W-:Y:S05]  /*fe90*/  BSYNC B2 ;  /* 0x0000000000027941 */ /* 0x000fea0003800000 */
.L_x_614:
[----:B------:R-:W-:Y:S05]  /*fea0*/  @P2 BRA `(.L_x_611) ;  /* 0x00000004005c2947 */ /* 0x000fea0003800000 */
[----:B------:R-:W2:Y:S01]  /*feb0*/  LDL R61, [R1+0x4c] ;  /* 0x00004c00013d7983 */ /* 0x000ea20000100800 */
[----:B------:R-:W-:Y:S01]  /*fec0*/  LEA.HI R43, R43, R164, RZ, 0x1d ;  /* 0x000000a42b2b7211 */ /* 0x000fe200078fe8ff */
[C---:B------:R-:W-:Y:S01]  /*fed0*/  IMAD.U32 R54, R13.reuse, 0x10000, RZ ;  /* 0x000100000d367824 */ /* 0x040fe200078e00ff */
[----:B------:R-:W-:Y:S01]  /*fee0*/  LOP3.LUT R51, R13, 0xffff0000, RZ, 0xc0, !PT ;  /* 0xffff00000d337812 */ /* 0x000fe200078ec0ff */
[----:B------:R-:W-:Y:S01]  /*fef0*/  IMAD.U32 R52, R21, 0x10000, RZ ;  /* 0x0001000015347824 */ /* 0x000fe200078e00ff */
[----:B01----:R-:W-:Y:S01]  /*ff00*/  SHF.R.S32.HI R6, RZ, 0x1f, R43 ;  /* 0x0000001fff067819 */ /* 0x003fe2000001142b */
[----:B------:R-:W-:Y:S02]  /*ff10*/  IMAD.SHL.U32 R4, R43, 0x8, RZ ;  /* 0x000000082b047824 */ /* 0x000fe400078e00ff */
[----:B------:R-:W-:Y:S01]  /*ff20*/  IMAD.U32 R53, R12, 0x10000, RZ ;  /* 0x000100000c357824 */ /* 0x000fe200078e00ff */
        /* <DEDUP_REMOVED lines=10> */
[----:B------:R-:W-:Y:S01]  /*ffd0*/  IMAD.U32 R48, R9, 0x10000, RZ ;  /* 0x0001000009307824 */ /* 0x000fe200078e00ff */
[----:B------:R-:W-:Y:S01]  /*ffe0*/  SHF.L.U32 R49, R10, 0x10, RZ ;  /* 0x000000100a317819 */ /* 0x000fe200000006ff */
[C---:B------:R-:W-:Y:S01]  /*fff0*/  FMUL.FTZ R56, R47.reuse, R54 ;  /* 0x000000362f387220 */ /* 0x040fe20000410000 */
[-C--:B------:R-:W-:Y:S01]  /*10000*/  FMUL.FTZ R58, R47, R52.reuse ;  /* 0x000000342f3a7220 */ /* 0x080fe20000410000 */
[----:B------:R-:W-:Y:S01]  /*10010*/  LOP3.LUT R47, R21, 0xffff0000, RZ, 0xc0, !PT ;  /* 0xffff0000152f7812 */ /* 0x000fe200078ec0ff */
[----:B------:R-:W-:Y:S01]  /*10020*/  FMUL.FTZ R55, R8, R51 ;  /* 0x0000003308377220 */ /* 0x000fe20000410000 */
[----:B------:R-:W-:Y:S01]  /*10030*/  LOP3.LUT R10, R10, 0xffff0000, RZ, 0xc0, !PT ;  /* 0xffff00000a0a7812 */ /* 0x000fe200078ec0ff */
[----:B------:R-:W-:Y:S01]  /*10040*/  IMAD.U32 R50, R11, 0x10000, RZ ;  /* 0x000100000b327824 */ /* 0x000fe200078e00ff */
[----:B------:R-:W-:Y:S01]  /*10050*/  LOP3.LUT R9, R9, 0xffff0000, RZ, 0xc0, !PT ;  /* 0xffff000009097812 */ /* 0x000fe200078ec0ff */
[----:B------:R-:W-:Y:S01]  /*10060*/  FMUL.FTZ R57, R8, R47 ;  /* 0x0000002f08397220 */ /* 0x000fe20000410000 */
[----:B------:R-:W-:Y:S01]  /*10070*/  IMAD.U32 R8, R3, 0x10000, RZ ;  /* 0x0001000003087824 */ /* 0x000fe200078e00ff */
[----:B------:R-:W-:Y:S01]  /*10080*/  LOP3.LUT R11, R11, 0xffff0000, RZ, 0xc0, !PT ;  /* 0xffff00000b0b7812 */ /* 0x000fe200078ec0ff */
[----:B--2---:R-:W0:Y:S02]  /*10090*/  LDS.128 R4, [R61] ;  /* 0x000000003d047984 */ /* 0x004e240000000c00 */
[C---:B0-----:R-:W-:Y:S01]  /*100a0*/  IMAD.U32 R43, R4.reuse, 0x10000, RZ ;  /* 0x00010000042b7824 */ /* 0x041fe200078e00ff */
[----:B------:R-:W-:Y:S01]  /*100b0*/  LOP3.LUT R4, R4, 0xffff0000, RZ, 0xc0, !PT ;  /* 0xffff000004047812 */ /* 0x000fe200078ec0ff */
[C---:B------:R-:W-:Y:S01]  /*100c0*/  IMAD.U32 R44, R5.reuse, 0x10000, RZ ;  /* 0x00010000052c7824 */ /* 0x040fe200078e00ff */
[----:B------:R-:W-:Y:S01]  /*100d0*/  LOP3.LUT R5, R5, 0xffff0000, RZ, 0xc0, !PT ;  /* 0xffff000005057812 */ /* 0x000fe200078ec0ff */
[C---:B------:R-:W-:Y:S01]  /*100e0*/  FFMA.FTZ R56, R43.reuse, R52, -R56 ;  /* 0x000000342b387223 */ /* 0x040fe20000010838 */
[----:B------:R-:W-:Y:S01]  /*100f0*/  FFMA.FTZ R58, R43, R54, R58 ;  /* 0x000000362b3a7223 */ /* 0x000fe2000001003a */
[----:B------:R-:W-:-:S02]  /*10100*/  IMAD.U32 R43, R20, 0x10000, RZ ;  /* 0x00010000142b7824 */ /* 0x000fc400078e00ff */
[----:B------:R-:W-:Y:S01]  /*10110*/  FFMA.FTZ R55, R4, R47, -R55 ;  /* 0x0000002f04377223 */ /* 0x000fe20000010837 */
[----:B------:R-:W-:Y:S01]  /*10120*/  FMUL.FTZ R47, R48, R53 ;  /* 0x00000035302f7220 */ /* 0x000fe20000410000 */
[----:B------:R-:W-:Y:S01]  /*10130*/  FFMA.FTZ R57, R4, R51, R57 ;  /* 0x0000003304397223 */ /* 0x000fe20000010039 */
[-C--:B------:R-:W-:Y:S01]  /*10140*/  FMUL.FTZ R52, R48, R43.reuse ;  /* 0x0000002b30347220 */ /* 0x080fe20000410000 */
[----:B------:R-:W-:Y:S01]  /*10150*/  LOP3.LUT R51, R3, 0xffff0000, RZ, 0xc0, !PT ;  /* 0xffff000003337812 */ /* 0x000fe200078ec0ff */
[C---:B------:R-:W-:Y:S01]  /*10160*/  FFMA.FTZ R48, R44.reuse, R43, -R47 ;  /* 0x0000002b2c307223 */ /* 0x040fe2000001082f */
[C---:B------:R-:W-:Y:S01]  /*10170*/  LOP3.LUT R43, R15.reuse, 0xffff0000, RZ, 0xc0, !PT ;  /* 0xffff00000f2b7812 */ /* 0x040fe200078ec0ff */
[----:B------:R-:W-:Y:S02]  /*10180*/  IMAD.U32 R4, R15, 0x10000, RZ ;  /* 0x000100000f047824 */ /* 0x000fe400078e00ff */
[----:B------:R-:W-:Y:S01]  /*10190*/  FFMA.FTZ R52, R44, R53, R52 ;  /* 0x000000352c347223 */ /* 0x000fe20000010034 */
[C---:B------:R-:W-:Y:S01]  /*101a0*/  IMAD.U32 R45, R6.reuse, 0x10000, RZ ;  /* 0x00010000062d7824 */ /* 0x040fe200078e00ff */
[----:B------:R-:W-:Y:S01]  /*101b0*/  LOP3.LUT R6, R6, 0xffff0000, RZ, 0xc0, !PT ;  /* 0xffff000006067812 */ /* 0x000fe200078ec0ff */
[C---:B------:R-:W-:Y:S01]  /*101c0*/  FMUL.FTZ R59, R10.reuse, R51 ;  /* 0x000000330a3b7220 */ /* 0x040fe20000410000 */
[C---:B------:R-:W-:Y:S01]  /*101d0*/  FMUL.FTZ R44, R49.reuse, R8 ;  /* 0x00000008312c7220 */ /* 0x040fe20000410000 */
[----:B------:R-:W-:Y:S01]  /*101e0*/  FMUL.FTZ R54, R49, R4 ;  /* 0x0000000431367220 */ /* 0x000fe20000410000 */
[----:B------:R-:W-:Y:S01]  /*101f0*/  FMUL.FTZ R10, R10, R43 ;  /* 0x0000002b0a0a7220 */ /* 0x000fe20000410000 */
[----:B------:R-:W-:-:S02]  /*10200*/  IMAD.U32 R49, R0, 0x10000, RZ ;  /* 0x0001000000317824 */ /* 0x000fc400078e00ff */
[C---:B------:R-:W-:Y:S01]  /*10210*/  FFMA.FTZ R53, R45.reuse, R4, -R44 ;  /* 0x000000042d357223 */ /* 0x040fe2000001082c */
[----:B------:R-:W-:Y:S02]  /*10220*/  IMAD.U32 R47, R14, 0x10000, RZ ;  /* 0x000100000e2f7824 */ /* 0x000fe400078e00ff */
[----:B------:R-:W-:Y:S01]  /*10230*/  FFMA.FTZ R54, R45, R8, R54 ;  /* 0x000000082d367223 */ /* 0x000fe20000010036 */
[----:B------:R-:W-:Y:S01]  /*10240*/  FFMA.FTZ R51, R6, R51, R10 ;  /* 0x0000003306337223 */ /* 0x000fe2000001000a */
[----:B------:R-:W-:Y:S02]  /*10250*/  IMAD.U32 R46, R7, 0x10000, RZ ;  /* 0x00010000072e7824 */ /* 0x000fe400078e00ff */
[----:B------:R-:W-:Y:S01]  /*10260*/  FMUL.FTZ R45, R50, R49 ;  /* 0x00000031322d7220 */ /* 0x000fe20000410000 */
[----:B------:R-:W-:Y:S01]  /*10270*/  FFMA.FTZ R60, R6, R43, -R59 ;  /* 0x0000002b063c7223 */ /* 0x000fe2000001083b */
[----:B------:R-:W-:Y:S01]  /*10280*/  LOP3.LUT R8, R12, 0xffff0000, RZ, 0xc0, !PT ;  /* 0xffff00000c087812 */ /* 0x000fe200078ec0ff */
[-C--:B------:R-:W-:Y:S01]  /*10290*/  FMUL.FTZ R43, R50, R47.reuse ;  /* 0x0000002f322b7220 */ /* 0x080fe20000410000 */
[----:B------:R-:W-:Y:S01]  /*102a0*/  LOP3.LUT R10, R0, 0xffff0000, RZ, 0xc0, !PT ;  /* 0xffff0000000a7812 */ /* 0x000fe200078ec0ff */
[----:B------:R-:W-:Y:S01]  /*102b0*/  FFMA.FTZ R45, R46, R47, -R45 ;  /* 0x0000002f2e2d7223 */ /* 0x000fe2000001082d */
[----:B------:R-:W-:Y:S01]  /*102c0*/  LOP3.LUT R4, R20, 0xffff0000, RZ, 0xc0, !PT ;  /* 0xffff000014047812 */ /* 0x000fe200078ec0ff */
[----:B------:R-:W-:Y:S01]  /*102d0*/  FFMA.FTZ R46, R46, R49, R43 ;  /* 0x000000312e2e7223 */ /* 0x000fe2000001002b */
[----:B------:R-:W-:Y:S01]  /*102e0*/  LOP3.LUT R6, R14, 0xffff0000, RZ, 0xc0, !PT ;  /* 0xffff00000e067812 */ /* 0x000fe200078ec0ff */
[----:B------:R-:W-:Y:S01]  /*102f0*/  FMUL.FTZ R44, R9, R8 ;  /* 0x00000008092c7220 */ /* 0x000fe20000410000 */
[----:B------:R-:W-:Y:S01]  /*10300*/  LOP3.LUT R7, R7, 0xffff0000, RZ, 0xc0, !PT ;  /* 0xffff000007077812 */ /* 0x000fe200078ec0ff */
[----:B------:R-:W-:Y:S01]  /*10310*/  FMUL.FTZ R50, R11, R10 ;  /* 0x0000000a0b327220 */ /* 0x000fe20000410000 */
        /* <DEDUP_REMOVED lines=9> */
[----:B------:R-:W-:Y:S02]  /*103b0*/  F2FP.BF16.F32.PACK_AB R7, R50, R45 ;  /* 0x0000002d3207723e */ /* 0x000fe400000010ff */
[----:B------:R-:W-:Y:S02]  /*103c0*/  F2FP.BF16.F32.PACK_AB R10, R51, R54 ;  /* 0x00000036330a723e */ /* 0x000fe400000010ff */
[----:B------:R-:W-:Y:S01]  /*103d0*/  F2FP.BF16.F32.PACK_AB R8, R57, R58 ;  /* 0x0000003a3908723e */ /* 0x000fe200000010ff */
[----:B------:R2:W-:Y:S01]  /*103e0*/  STS.128 [R61], R4 ;  /* 0x000000043d007388 */ /* 0x0005e20000000c00 */
[----:B------:R-:W-:-:S02]  /*103f0*/  F2FP.BF16.F32.PACK_AB R9, R43, R52 ;  /* 0x000000342b09723e */ /* 0x000fc400000010ff */
[----:B------:R-:W-:-:S05]  /*10400*/  F2FP.BF16.F32.PACK_AB R11, R11, R46 ;  /* 0x0000002e0b0b723e */ /* 0x000fca00000010ff */
[----:B------:R2:W-:Y:S02]  /*10410*/  STS.128 [R42+0xc400], R8 ;  /* 0x00c400082a007388 */ /* 0x0005e40000000c00 */
.L_x_611:
[----:B------:R-:W-:Y:S05]  /*10420*/  BSYNC B1 ;  /* 0x0000000000017941 */ /* 0x000fea0003800000 */
.L_x_610:
[----:B012---:R-:W-:-:S05]  /*10430*/  VIADD R4, R166, 0x40 ;  /* 0x00000040a6047836 */ /* 0x007fca0000000000 */
[----:B------:R-:W-:-:S13]  /*10440*/  ISETP.GE.AND P0, PT, R4, R41, PT ;  /* 0x000000290400720c */ /* 0x000fda0003f06270 */
[----:B------:R-:W-:Y:S05]  /*10450*/  @P0 BRA `(.L_x_594) ;  /* 0x00000010004c0947 */ /* 0x000fea0003800000 */
[----:B------:R-:W0:Y:S01]  /*10460*/  LDC R41, c[0x0][0x3f4] ;  /* 0x0000fd00ff297b82 */ /* 0x000e220000000800 */
[C---:B------:R-:W-:Y:S01]  /*10470*/  VIADD R4, R16.reuse, 0x20 ;  /* 0x0000002010047836 */ /* 0x040fe20000000000 */
[----:B------:R-:W-:Y:S01]  /*10480*/  BSSY B1, `(.L_x_616) ;  /* 0x000005e000017945 */ /* 0x000fe20003800000 */
[C---:B------:R-:W-:Y:S01]  /*10490*/  VIADD R6, R16.reuse, 0x40 ;  /* 0x0000004010067836 */ /* 0x040fe20000000000 */
[----:B------:R-:W-:Y:S02]  /*104a0*/  SHF.R.U32.HI R59, RZ, 0x3, R168 ;  /* 0x00000003ff3b7819 */ /* 0x000fe400000116a8 */
[-C--:B0-----:R-:W-:Y:S02]  /*104b0*/  ISETP.GE.AND P0, PT, R16, R41.reuse, PT ;  /* 0x000000291000720c */ /* 0x081fe40003f06270 */
[-C--:B------:R-:W-:Y:S02]  /*104c0*/  ISETP.GE.AND P1, PT, R4, R41.reuse, PT ;  /* 0x000000290400720c */ /* 0x080fe40003f26270 */
[----:B------:R-:W-:-:S09]  /*104d0*/  ISETP.GE.AND P2, PT, R6, R41, PT ;  /* 0x000000290600720c */ /* 0x000fd20003f46270 */
[----:B------:R-:W-:Y:S05]  /*104e0*/  @P0 BRA `(.L_x_617) ;  /* 0x00000004005c0947 */ /* 0x000fea0003800000 */
[----:B------:R-:W2:Y:S01]  /*104f0*/  LDL R61, [R1+0x50] ;  /* 0x00005000013d7983 */ /* 0x000ea20000100800 */
[----:B------:R-:W-:Y:S01]  /*10500*/  LEA.HI R4, R41, R214, RZ, 0x1d ;  /* 0x000000d629047211 */ /* 0x000fe200078fe8ff */
[C---:B------:R-:W-:Y:S01]  /*10510*/  IMAD.U32 R53, R37.reuse, 0x10000, RZ ;  /* 0x0001000025357824 */ /* 0x040fe200078e00ff */
[----:B------:R-:W-:Y:S01]  /*10520*/  SHF.L.U32 R60, R38, 0x10, RZ ;  /* 0x00000010263c7819 */ /* 0x000fe200000006ff */
[----:B------:R-:W-:Y:S01]  /*10530*/  IMAD.U32 R51, R32, 0x10000, RZ ;  /* 0x0001000020337824 */ /* 0x000fe200078e00ff */
[----:B------:R-:W-:Y:S01]  /*10540*/  SHF.R.S32.HI R7, RZ, 0x1f, R4 ;  /* 0x0000001fff077819 */ /* 0x000fe20000011404 */
[----:B------:R-:W-:Y:S01]  /*10550*/  IMAD.SHL.U32 R5, R4, 0x8, RZ ;  /* 0x0000000804057824 */ /* 0x000fe200078e00ff */
[----:B------:R-:W-:Y:S01]  /*10560*/  LOP3.LUT R58, R37, 0xffff0000, RZ, 0xc0, !PT ;  /* 0xffff0000253a7812 */ /* 0x000fe200078ec0ff */
[----:B------:R-:W-:Y:S01]  /*10570*/  IMAD.U32 R56, R33, 0x10000, RZ ;  /* 0x0001000021387824 */ /* 0x000fe200078e00ff */
[----:B------:R-:W-:Y:S01]  /*10580*/  LEA.HI R7, R7, R4, RZ, 0x3 ;  /* 0x0000000407077211 */ /* 0x000fe200078f18ff */
[----:B------:R-:W-:Y:S01]  /*10590*/  IMAD.U32 R55, R39, 0x10000, RZ ;  /* 0x0001000027377824 */ /* 0x000fe200078e00ff */
[----:B------:R-:W-:-:S02]  /*105a0*/  LOP3.LUT R4, R168, 0x38, R5, 0xf8, !PT ;  /* 0x00000038a8047812 */ /* 0x000fc400078ef805 */
[----:B------:R-:W-:Y:S02]  /*105b0*/  SHF.L.U32 R7, R7, 0xa, RZ ;  /* 0x0000000a07077819 */ /* 0x000fe400000006ff */
[----:B------:R-:W-:Y:S02]  /*105c0*/  LOP3.LUT R5, R4, R59, RZ, 0x3c, !PT ;  /* 0x0000003b04057212 */ /* 0x000fe400078e3cff */
[----:B------:R-:W-:Y:S02]  /*105d0*/  LOP3.LUT R7, R7, 0x7fffe000, RZ, 0xc0, !PT ;  /* 0x7fffe00007077812 */ /* 0x000fe400078ec0ff */
[----:B------:R-:W-:Y:S02]  /*105e0*/  LOP3.LUT R32, R32, 0xffff0000, RZ, 0xc0, !PT ;  /* 0xffff000020207812 */ /* 0x000fe400078ec0ff */
[----:B------:R-:W-:Y:S02]  /*105f0*/  IADD3 R9, R5, R7, R180 ;  /* 0x0000000705097210 */ /* 0x000fe40007ffe0b4 */
[----:B------:R-:W-:-:S02]  /*10600*/  LOP3.LUT R57, R40, 0xffff0000, RZ, 0xc0, !PT ;  /* 0xffff000028397812 */ /* 0x000fc400078ec0ff */
[----:B------:R-:W-:Y:S01]  /*10610*/  LOP3.LUT R33, R33, 0xffff0000, RZ, 0xc0, !PT ;  /* 0xffff000021217812 */ /* 0x000fe200078ec0ff */
[----:B------:R-:W-:-:S05]  /*10620*/  IMAD R42, R9, 0x2, R2 ;  /* 0x00000002092a7824 */ /* 0x000fca00078e0202 */
[----:B------:R-:W0:Y:S02]  /*10630*/  LDS.128 R8, [R42+0xc400] ;  /* 0x00c400002a087984 */ /* 0x000e240000000c00 */
[C---:B0-----:R-:W-:Y:S01]  /*10640*/  IMAD.U32 R47, R8.reuse, 0x10000, RZ ;  /* 0x00010000082f7824 */ /* 0x041fe200078e00ff */
[----:B------:R-:W-:Y:S01]  /*10650*/  LOP3.LUT R8, R8, 0xffff0000, RZ, 0xc0, !PT ;  /* 0xffff000008087812 */ /* 0x000fe200078ec0ff */
[C---:B------:R-:W-:Y:S01]  /*10660*/  IMAD.U32 R48, R9.reuse, 0x10000, RZ ;  /* 0x0001000009307824 */ /* 0x040fe200078e00ff */
[----:B------:R-:W-:Y:S01]  /*10670*/  LOP3.LUT R9, R9, 0xffff0000, RZ, 0xc0, !PT ;  /* 0xffff000009097812 */ /* 0x000fe200078ec0ff */
[-C--:B------:R-:W-:Y:S01]  /*10680*/  FMUL.FTZ R52, R53, R47.reuse ;  /* 0x0000002f35347220 */ /* 0x080fe20000410000 */
[----:B------:R-:W-:Y:S01]  /*10690*/  FMUL.FTZ R54, R51, R47 ;  /* 0x0000002f33367220 */ /* 0x000fe20000410000 */
[----:B------:R-:W-:Y:S01]  /*106a0*/  FMUL.FTZ R47, R60, R48 ;  /* 0x000000303c2f7220 */ /* 0x000fe20000410000 */
[----:B------:R-:W-:Y:S01]  /*106b0*/  FMUL.FTZ R37, R58, R8 ;  /* 0x000000083a257220 */ /* 0x000fe20000410000 */
[C---:B------:R-:W-:Y:S01]  /*106c0*/  IMAD.U32 R49, R10.reuse, 0x10000, RZ ;  /* 0x000100000a317824 */ /* 0x040fe200078e00ff */
[----:B------:R-:W-:Y:S01]  /*106d0*/  LOP3.LUT R10, R10, 0xffff0000, RZ, 0xc0, !PT ;  /* 0xffff00000a0a7812 */ /* 0x000fe200078ec0ff */
[C---:B------:R-:W-:Y:S01]  /*106e0*/  IMAD.U32 R50, R11.reuse, 0x10000, RZ ;  /* 0x000100000b327824 */ /* 0x040fe200078e00ff */
[----:B------:R-:W-:Y:S01]  /*106f0*/  LOP3.LUT R11, R11, 0xffff0000, RZ, 0xc0, !PT ;  /* 0xffff00000b0b7812 */ /* 0x000fe200078ec0ff */
[----:B--2---:R-:W0:Y:S02]  /*10700*/  LDS.128 R4, [R61] ;  /* 0x000000003d047984 */ /* 0x004e240000000c00 */
[C---:B0-----:R-:W-:Y:S01]  /*10710*/  IMAD.U32 R43, R4.reuse, 0x10000, RZ ;  /* 0x00010000042b7824 */ /* 0x041fe200078e00ff */
[----:B------:R-:W-:Y:S01]  /*10720*/  LOP3.LUT R4, R4, 0xffff0000, RZ, 0xc0, !PT ;  /* 0xffff000004047812 */ /* 0x000fe200078ec0ff */
[C---:B------:R-:W-:Y:S01]  /*10730*/  IMAD.U32 R44, R5.reuse, 0x10000, RZ ;  /* 0x00010000052c7824 */ /* 0x040fe200078e00ff */
[----:B------:R-:W-:Y:S01]  /*10740*/  LOP3.LUT R5, R5, 0xffff0000, RZ, 0xc0, !PT ;  /* 0xffff000005057812 */ /* 0x000fe200078ec0ff */
[-C--:B------:R-:W-:Y:S01]  /*10750*/  FFMA.FTZ R52, R51, R43.reuse, -R52 ;  /* 0x0000002b33347223 */ /* 0x080fe20000010834 */
[----:B------:R-:W-:Y:S01]  /*10760*/  FMUL.FTZ R51, R56, R48 ;  /* 0x0000003038337220 */ /* 0x000fe20000410000 */
[----:B------:R-:W-:Y:S01]  /*10770*/  FFMA.FTZ R54, R53, R43, R54 ;  /* 0x0000002b35367223 */ /* 0x000fe20000010036 */
[----:B------:R-:W-:Y:S01]  /*10780*/  FMUL.FTZ R43, R32, R8 ;  /* 0x00000008202b7220 */ /* 0x000fe20000410000 */
[----:B------:R-:W-:-:S02]  /*10790*/  IMAD.U32 R53, R34, 0x10000, RZ ;  /* 0x0001000022357824 */ /* 0x000fc400078e00ff */
[-C--:B------:R-:W-:Y:S01]  /*107a0*/  FFMA.FTZ R47, R56, R44.reuse, -R47 ;  /* 0x0000002c382f7223 */ /* 0x080fe2000001082f */
[----:B------:R-:W-:Y:S01]  /*107b0*/  FFMA.FTZ R51, R60, R44, R51 ;  /* 0x0000002c3c337223 */ /* 0x000fe20000010033 */
[----:B------:R-:W-:Y:S01]  /*107c0*/  LOP3.LUT R34, R34, 0xffff0000, RZ, 0xc0, !PT ;  /* 0xffff000022227812 */ /* 0x000fe200078ec0ff */
[-C--:B------:R-:W-:Y:S01]  /*107d0*/  FFMA.FTZ R37, R32, R4.reuse, -R37 ;  /* 0x0000000420257223 */ /* 0x080fe20000010825 */
[----:B------:R-:W-:Y:S01]  /*107e0*/  LOP3.LUT R44, R39, 0xffff0000, RZ, 0xc0, !PT ;  /* 0xffff0000272c7812 */ /* 0x000fe200078ec0ff */
[----:B------:R-:W-:Y:S01]  /*107f0*/  FFMA.FTZ R43, R58, R4, R43 ;  /* 0x000000043a2b7223 */ /* 0x000fe2000001002b */
[----:B------:R-:W-:Y:S02]  /*10800*/  IMAD.U32 R45, R6, 0x10000, RZ ;  /* 0x00010000062d7824 */ /* 0x000fe400078e00ff */
[-C--:B------:R-:W-:Y:S01]  /*10810*/  FMUL.FTZ R4, R55, R49.reuse ;  /* 0x0000003137047220 */ /* 0x080fe20000410000 */
[----:B------:R-:W-:Y:S01]  /*10820*/  FMUL.FTZ R32, R53, R49 ;  /* 0x0000003135207220 */ /* 0x000fe20000410000 */
[----:B------:R-:W-:-:S02]  /*10830*/  IMAD.U32 R48, R40, 0x10000, RZ ;  /* 0x0001000028307824 */ /* 0x000fc400078e00ff */
[-C--:B------:R-:W-:Y:S01]  /*10840*/  FMUL.FTZ R39, R44, R10.reuse ;  /* 0x0000000a2c277220 */ /* 0x080fe20000410000 */
[----:B------:R-:W-:Y:S01]  /*10850*/  FMUL.FTZ R49, R34, R10 ;  /* 0x0000000a22317220 */ /* 0x000fe20000410000 */
[-C--:B------:R-:W-:Y:S01]  /*10860*/  FFMA.FTZ R8, R53, R45.reuse, -R4 ;  /* 0x0000002d35087223 */ /* 0x080fe20000010804 */
[----:B------:R-:W-:Y:S01]  /*10870*/  FFMA.FTZ R10, R55, R45, R32 ;  /* 0x0000002d370a7223 */ /* 0x000fe20000010020 */
[----:B------:R-:W-:Y:S01]  /*10880*/  LOP3.LUT R6, R6, 0xffff0000, RZ, 0xc0, !PT ;  /* 0xffff000006067812 */ /* 0x000fe200078ec0ff */
[----:B------:R-:W-:Y:S02]  /*10890*/  IMAD.U32 R46, R7, 0x10000, RZ ;  /* 0x00010000072e7824 */ /* 0x000fe400078e00ff */
[----:B------:R-:W-:Y:S01]  /*108a0*/  FMUL.FTZ R45, R48, R50 ;  /* 0x00000032302d7220 */ /* 0x000fe20000410000 */
[C---:B------:R-:W-:Y:S01]  /*108b0*/  IMAD.U32 R4, R35.reuse, 0x10000, RZ ;  /* 0x0001000023047824 */ /* 0x040fe200078e00ff */
[----:B------:R-:W-:Y:S01]  /*108c0*/  LOP3.LUT R55, R38, 0xffff0000, RZ, 0xc0, !PT ;  /* 0xffff000026377812 */ /* 0x000fe200078ec0ff */
[----:B------:R-:W-:Y:S01]  /*108d0*/  FFMA.FTZ R39, R34, R6, -R39 ;  /* 0x0000000622277223 */ /* 0x000fe20000010827 */
[----:B------:R-:W-:Y:S01]  /*108e0*/  LOP3.LUT R35, R35, 0xffff0000, RZ, 0xc0, !PT ;  /* 0xffff000023237812 */ /* 0x000fe200078ec0ff */
[C---:B------:R-:W-:Y:S01]  /*108f0*/  FMUL.FTZ R53, R4.reuse, R50 ;  /* 0x0000003204357220 */ /* 0x040fe20000410000 */
[----:B------:R-:W-:Y:S01]  /*10900*/  LOP3.LUT R7, R7, 0xffff0000, RZ, 0xc0, !PT ;  /* 0xffff000007077812 */ /* 0x000fe200078ec0ff */
[----:B------:R-:W-:Y:S01]  /*10910*/  FFMA.FTZ R45, R4, R46, -R45 ;  /* 0x0000002e042d7223 */ /* 0x000fe2000001082d */
        /* <DEDUP_REMOVED lines=20> */
.L_x_617:
[----:B------:R-:W-:Y:S05]  /*10a60*/  BSYNC B1 ;  /* 0x0000000000017941 */ /* 0x000fea0003800000 */
.L_x_616:
[----:B------:R-:W-:Y:S04]  /*10a70*/  BSSY B1, `(.L_x_618) ;  /* 0x0000059000017945 */ /* 0x000fe80003800000 */
[----:B------:R-:W-:Y:S05]  /*10a80*/  @P1 BRA `(.L_x_619) ;  /* 0x00000004005c1947 */ /* 0x000fea0003800000 */
[----:B------:R-:W2:Y:S01]  /*10a90*/  LDL R50, [R1+0x48] ;  /* 0x0000480001327983 */ /* 0x000ea20000100800 */
[----:B0-----:R-:W-:Y:S01]  /*10aa0*/  LEA.HI R4, R41, R163, RZ, 0x1d ;  /* 0x000000a329047211 */ /* 0x001fe200078fe8ff */
[C---:B------:R-:W-:Y:S01]  /*10ab0*/  IMAD.U32 R45, R28.reuse, 0x10000, RZ ;  /* 0x000100001c2d7824 */ /* 0x040fe200078e00ff */
[----:B------:R-:W-:Y:S01]  /*10ac0*/  LOP3.LUT R46, R28, 0xffff0000, RZ, 0xc0, !PT ;  /* 0xffff00001c2e7812 */ /* 0x000fe200078ec0ff */
[----:B------:R-:W-:Y:S01]  /*10ad0*/  IMAD.U32 R43, R24, 0x10000, RZ ;  /* 0x00010000182b7824 */ /* 0x000fe200078e00ff */
[----:B------:R-:W-:Y:S01]  /*10ae0*/  SHF.R.S32.HI R7, RZ, 0x1f, R4 ;  /* 0x0000001fff077819 */ /* 0x000fe20000011404 */
[----:B------:R-:W-:Y:S01]  /*10af0*/  IMAD.SHL.U32 R5, R4, 0x8, RZ ;  /* 0x0000000804057824 */ /* 0x000fe200078e00ff */
[----:B------:R-:W-:Y:S01]  /*10b00*/  LOP3.LUT R24, R24, 0xffff0000, RZ, 0xc0, !PT ;  /* 0xffff000018187812 */ /* 0x000fe200078ec0ff */
[----:B------:R-:W-:Y:S01]  /*10b10*/  IMAD.U32 R53, R30, 0x10000, RZ ;  /* 0x000100001e357824 */ /* 0x000fe200078e00ff */
[----:B------:R-:W-:Y:S01]  /*10b20*/  LEA.HI R7, R7, R4, RZ, 0x3 ;  /* 0x0000000407077211 */ /* 0x000fe200078f18ff */
[----:B------:R-:W-:Y:S01]  /*10b30*/  IMAD.U32 R47, R26, 0x10000, RZ ;  /* 0x000100001a2f7824 */ /* 0x000fe200078e00ff */
[----:B------:R-:W-:Y:S01]  /*10b40*/  LOP3.LUT R4, R168, 0x38, R5, 0xf8, !PT ;  /* 0x00000038a8047812 */ /* 0x000fe200078ef805 */
[----:B------:R-:W-:Y:S01]  /*10b50*/  IMAD.U32 R48, R29, 0x10000, RZ ;  /* 0x000100001d307824 */ /* 0x000fe200078e00ff */
[----:B------:R-:W-:Y:S01]  /*10b60*/  LOP3.LUT R26, R26, 0xffff0000, RZ, 0xc0, !PT ;  /* 0xffff00001a1a7812 */ /* 0x000fe200078ec0ff */
[----:B------:R-:W-:Y:S01]  /*10b70*/  IMAD.SHL.U32 R7, R7, 0x400, RZ ;  /* 0x0000040007077824 */ /* 0x000fe200078e00ff */
[----:B------:R-:W-:Y:S01]  /*10b80*/  LOP3.LUT R5, R4, R59, RZ, 0x3c, !PT ;  /* 0x0000003b04057212 */ /* 0x000fe200078e3cff */
[----:B------:R-:W-:Y:S01]  /*10b90*/  IMAD.U32 R55, R31, 0x10000, RZ ;  /* 0x000100001f377824 */ /* 0x000fe200078e00ff */
[----:B------:R-:W-:Y:S01]  /*10ba0*/  LOP3.LUT R30, R30, 0xffff0000, RZ, 0xc0, !PT ;  /* 0xffff00001e1e7812 */ /* 0x000fe200078ec0ff */
[----:B------:R-:W-:Y:S01]  /*10bb0*/  IMAD.U32 R28, R25, 0x10000, RZ ;  /* 0x00010000191c7824 */ /* 0x000fe200078e00ff */
[----:B------:R-:W-:-:S02]  /*10bc0*/  LOP3.LUT R7, R7, 0x7fffe000, RZ, 0xc0, !PT ;  /* 0x7fffe00007077812 */ /* 0x000fc400078ec0ff */
[----:B------:R-:W-:Y:S02]  /*10bd0*/  SHF.L.U32 R51, R27, 0x10, RZ ;  /* 0x000000101b337819 */ /* 0x000fe400000006ff */
[----:B------:R-:W-:Y:S02]  /*10be0*/  IADD3 R9, R5, R7, R180 ;  /* 0x0000000705097210 */ /* 0x000fe40007ffe0b4 */
[----:B------:R-:W-:Y:S02]  /*10bf0*/  LOP3.LUT R29, R29, 0xffff0000, RZ, 0xc0, !PT ;  /* 0xffff00001d1d7812 */ /* 0x000fe400078ec0ff */
[----:B------:R-:W-:Y:S01]  /*10c00*/  LOP3.LUT R31, R31, 0xffff0000, RZ, 0xc0, !PT ;  /* 0xffff00001f1f7812 */ /* 0x000fe200078ec0ff */
[----:B------:R-:W-:Y:S01]  /*10c10*/  IMAD R32, R9, 0x2, R2 ;  /* 0x0000000209207824 */ /* 0x000fe200078e0202 */
[----:B------:R-:W-:Y:S02]  /*10c20*/  LOP3.LUT R25, R25, 0xffff0000, RZ, 0xc0, !PT ;  /* 0xffff000019197812 */ /* 0x000fe400078ec0ff */
[----:B------:R-:W-:-:S02]  /*10c30*/  LOP3.LUT R27, R27, 0xffff0000, RZ, 0xc0, !PT ;  /* 0xffff00001b1b7812 */ /* 0x000fc400078ec0ff */
[----:B------:R-:W0:Y:S02]  /*10c40*/  LDS.128 R8, [R32+0xc400] ;  /* 0x00c4000020087984 */ /* 0x000e240000000c00 */
[C---:B0-----:R-:W-:Y:S01]  /*10c50*/  IMAD.U32 R38, R8.reuse, 0x10000, RZ ;  /* 0x0001000008267824 */ /* 0x041fe200078e00ff */
[----:B------:R-:W-:Y:S01]  /*10c60*/  LOP3.LUT R8, R8, 0xffff0000, RZ, 0xc0, !PT ;  /* 0xffff000008087812 */ /* 0x000fe200078ec0ff */
[C---:B------:R-:W-:Y:S01]  /*10c70*/  IMAD.U32 R40, R10.reuse, 0x10000, RZ ;  /* 0x000100000a287824 */ /* 0x040fe200078e00ff */
[----:B------:R-:W-:Y:S01]  /*10c80*/  LOP3.LUT R10, R10, 0xffff0000, RZ, 0xc0, !PT ;  /* 0xffff00000a0a7812 */ /* 0x000fe200078ec0ff */
[-C--:B------:R-:W-:Y:S01]  /*10c90*/  FMUL.FTZ R44, R45, R38.reuse ;  /* 0x000000262d2c7220 */ /* 0x080fe20000410000 */
[----:B------:R-:W-:Y:S01]  /*10ca0*/  FMUL.FTZ R38, R43, R38 ;  /* 0x000000262b267220 */ /* 0x000fe20000410000 */
[C---:B------:R-:W-:Y:S01]  /*10cb0*/  IMAD.U32 R39, R9.reuse, 0x10000, RZ ;  /* 0x0001000009277824 */ /* 0x040fe200078e00ff */
[----:B------:R-:W-:Y:S01]  /*10cc0*/  LOP3.LUT R9, R9, 0xffff0000, RZ, 0xc0, !PT ;  /* 0xffff000009097812 */ /* 0x000fe200078ec0ff */
[C---:B------:R-:W-:Y:S01]  /*10cd0*/  IMAD.U32 R42, R11.reuse, 0x10000, RZ ;  /* 0x000100000b2a7824 */ /* 0x040fe200078e00ff */
[----:B------:R-:W-:Y:S01]  /*10ce0*/  LOP3.LUT R11, R11, 0xffff0000, RZ, 0xc0, !PT ;  /* 0xffff00000b0b7812 */ /* 0x000fe200078ec0ff */
[----:B------:R-:W-:Y:S01]  /*10cf0*/  FMUL.FTZ R49, R26, R10 ;  /* 0x0000000a1a317220 */ /* 0x000fe20000410000 */
[----:B--2---:R-:W0:Y:S02]  /*10d00*/  LDS.128 R4, [R50] ;  /* 0x0000000032047984 */ /* 0x004e240000000c00 */
[C---:B0-----:R-:W-:Y:S01]  /*10d10*/  IMAD.U32 R33, R4.reuse, 0x10000, RZ ;  /* 0x0001000004217824 */ /* 0x041fe200078e00ff */
[----:B------:R-:W-:Y:S01]  /*10d20*/  LOP3.LUT R4, R4, 0xffff0000, RZ, 0xc0, !PT ;  /* 0xffff000004047812 */ /* 0x000fe200078ec0ff */
[C---:B------:R-:W-:Y:S01]  /*10d30*/  IMAD.U32 R35, R6.reuse, 0x10000, RZ ;  /* 0x0001000006237824 */ /* 0x040fe200078e00ff */
[----:B------:R-:W-:Y:S01]  /*10d40*/  LOP3.LUT R6, R6, 0xffff0000, RZ, 0xc0, !PT ;  /* 0xffff000006067812 */ /* 0x000fe200078ec0ff */
[-C--:B------:R-:W-:Y:S01]  /*10d50*/  FFMA.FTZ R44, R43, R33.reuse, -R44 ;  /* 0x000000212b2c7223 */ /* 0x080fe2000001082c */
[----:B------:R-:W-:Y:S01]  /*10d60*/  FFMA.FTZ R38, R45, R33, R38 ;  /* 0x000000212d267223 */ /* 0x000fe20000010026 */
[-C--:B------:R-:W-:Y:S01]  /*10d70*/  FMUL.FTZ R43, R46, R8.reuse ;  /* 0x000000082e2b7220 */ /* 0x080fe20000410000 */
[C---:B------:R-:W-:Y:S01]  /*10d80*/  FMUL.FTZ R33, R24.reuse, R8 ;  /* 0x0000000818217220 */ /* 0x040fe20000410000 */
[----:B------:R-:W-:Y:S01]  /*10d90*/  IMAD.U32 R34, R5, 0x10000, RZ ;  /* 0x0001000005227824 */ /* 0x000fe200078e00ff */
[----:B------:R-:W-:Y:S01]  /*10da0*/  SHF.L.U32 R37, R7, 0x10, RZ ;  /* 0x0000001007257819 */ /* 0x000fe200000006ff */
[-C--:B------:R-:W-:Y:S01]  /*10db0*/  FFMA.FTZ R43, R24, R4.reuse, -R43 ;  /* 0x00000004182b7223 */ /* 0x080fe2000001082b */
[----:B------:R-:W-:Y:S01]  /*10dc0*/  FFMA.FTZ R33, R46, R4, R33 ;  /* 0x000000042e217223 */ /* 0x000fe20000010021 */
[-C--:B------:R-:W-:Y:S01]  /*10dd0*/  FMUL.FTZ R4, R53, R40.reuse ;  /* 0x0000002835047220 */ /* 0x080fe20000410000 */
[-C--:B------:R-:W-:Y:S01]  /*10de0*/  FMUL.FTZ R45, R48, R39.reuse ;  /* 0x00000027302d7220 */ /* 0x080fe20000410000 */
[C---:B------:R-:W-:Y:S01]  /*10df0*/  FMUL.FTZ R40, R47.reuse, R40 ;  /* 0x000000282f287220 */ /* 0x040fe20000410000 */
[----:B------:R-:W-:Y:S01]  /*10e00*/  FMUL.FTZ R39, R28, R39 ;  /* 0x000000271c277220 */ /* 0x000fe20000410000 */
[----:B------:R-:W-:Y:S01]  /*10e10*/  FFMA.FTZ R8, R47, R35, -R4 ;  /* 0x000000232f087223 */ /* 0x000fe20000010804 */
[----:B------:R-:W-:Y:S01]  /*10e20*/  FMUL.FTZ R4, R55, R42 ;  /* 0x0000002a37047220 */ /* 0x000fe20000410000 */
[----:B------:R-:W-:Y:S01]  /*10e30*/  FMUL.FTZ R47, R30, R10 ;  /* 0x0000000a1e2f7220 */ /* 0x000fe20000410000 */
[----:B------:R-:W-:Y:S01]  /*10e40*/  FFMA.FTZ R45, R28, R34, -R45 ;  /* 0x000000221c2d7223 */ /* 0x000fe2000001082d */
[----:B------:R-:W-:Y:S01]  /*10e50*/  LOP3.LUT R5, R5, 0xffff0000, RZ, 0xc0, !PT ;  /* 0xffff000005057812 */ /* 0x000fe200078ec0ff */
[----:B------:R-:W-:Y:S01]  /*10e60*/  FFMA.FTZ R49, R30, R6, R49 ;  /* 0x000000061e317223 */ /* 0x000fe20000010031 */
[----:B------:R-:W-:Y:S01]  /*10e70*/  LOP3.LUT R7, R7, 0xffff0000, RZ, 0xc0, !PT ;  /* 0xffff000007077812 */ /* 0x000fe200078ec0ff */
[----:B------:R-:W-:Y:S01]  /*10e80*/  FFMA.FTZ R28, R51, R37, -R4 ;  /* 0x00000025331c7223 */ /* 0x000fe20000010804 */
[----:B------:R-:W-:Y:S01]  /*10e90*/  FFMA.FTZ R39, R48, R34, R39 ;  /* 0x0000002230277223 */ /* 0x000fe20000010027 */
[----:B------:R-:W-:Y:S01]  /*10ea0*/  FFMA.FTZ R47, R26, R6, -R47 ;  /* 0x000000061a2f7223 */ /* 0x000fe2000001082f */
[----:B------:R-:W-:Y:S01]  /*10eb0*/  FMUL.FTZ R4, R29, R9 ;  /* 0x000000091d047220 */ /* 0x000fe20000410000 */
        /* <DEDUP_REMOVED lines=20> */
.L_x_619:
[----:B------:R-:W-:Y:S05]  /*11000*/  BSYNC B1 ;  /* 0x0000000000017941 */ /* 0x000fea0003800000 */
.L_x_618:
[----:B------:R-:W-:Y:S05]  /*11010*/  @P2 BRA `(.L_x_594) ;  /* 0x00000004005c2947 */ /* 0x000fea0003800000 */
[----:B------:R-:W2:Y:S01]  /*11020*/  LDL R43, [R1+0x44] ;  /* 0x00004400012b7983 */ /* 0x000ea20000100800 */
[----:B------:R-:W-:Y:S01]  /*11030*/  LEA.HI R41, R41, R164, RZ, 0x1d ;  /* 0x000000a429297211 */ /* 0x000fe200078fe8ff */
[C---:B------:R-:W-:Y:S01]  /*11040*/  IMAD.U32 R35, R13.reuse, 0x10000, RZ ;  /* 0x000100000d237824 */ /* 0x040fe200078e00ff */
[----:B------:R-:W-:Y:S01]  /*11050*/  LOP3.LUT R44, R13, 0xffff0000, RZ, 0xc0, !PT ;  /* 0xffff00000d2c7812 */ /* 0x000fe200078ec0ff */
[----:B------:R-:W-:Y:S01]  /*11060*/  IMAD.U32 R33, R21, 0x10000, RZ ;  /* 0x0001000015217824 */ /* 0x000fe200078e00ff */
[----:B01----:R-:W-:Y:S01]  /*11070*/  SHF.R.S32.HI R4, RZ, 0x1f, R41 ;  /* 0x0000001fff047819 */ /* 0x003fe20000011429 */
[----:B------:R-:W-:Y:S01]  /*11080*/  IMAD.SHL.U32 R5, R41, 0x8, RZ ;  /* 0x0000000829057824 */ /* 0x000fe200078e00ff */
[----:B------:R-:W-:Y:S01]  /*11090*/  LOP3.LUT R40, R21, 0xffff0000, RZ, 0xc0, !PT ;  /* 0xffff000015287812 */ /* 0x000fe200078ec0ff */
[----:B------:R-:W-:Y:S01]  /*110a0*/  IMAD.U32 R46, R12, 0x10000, RZ ;  /* 0x000100000c2e7824 */ /* 0x000fe200078e00ff */
[----:B------:R-:W-:Y:S01]  /*110b0*/  LEA.HI R41, R4, R41, RZ, 0x3 ;  /* 0x0000002904297211 */ /* 0x000fe200078f18ff */
[----:B------:R-:W-:Y:S01]  /*110c0*/  IMAD.U32 R42, R20, 0x10000, RZ ;  /* 0x00010000142a7824 */ /* 0x000fe200078e00ff */
[----:B------:R-:W-:-:S02]  /*110d0*/  LOP3.LUT R4, R168, 0x38, R5, 0xf8, !PT ;  /* 0x00000038a8047812 */ /* 0x000fc400078ef805 */
[----:B------:R-:W-:Y:S01]  /*110e0*/  LOP3.LUT R37, R12, 0xffff0000, RZ, 0xc0, !PT ;  /* 0xffff00000c257812 */ /* 0x000fe200078ec0ff */
[----:B------:R-:W-:Y:S01]  /*110f0*/  IMAD.SHL.U32 R41, R41, 0x400, RZ ;  /* 0x0000040029297824 */ /* 0x000fe200078e00ff */
[----:B------:R-:W-:Y:S02]  /*11100*/  LOP3.LUT R5, R4, R59, RZ, 0x3c, !PT ;  /* 0x0000003b04057212 */ /* 0x000fe400078e3cff */
[----:B------:R-:W-:Y:S02]  /*11110*/  LOP3.LUT R39, R0, 0xffff0000, RZ, 0xc0, !PT ;  /* 0xffff000000277812 */ /* 0x000fe400078ec0ff */
        /* <DEDUP_REMOVED lines=8> */
[-C--:B------:R-:W-:Y:S01]  /*111a0*/  FMUL.FTZ R34, R35, R29.reuse ;  /* 0x0000001d23227220 */ /* 0x080fe20000410000 */
[----:B------:R-:W-:Y:S01]  /*111b0*/  FMUL.FTZ R38, R33, R29 ;  /* 0x0000001d21267220 */ /* 0x000fe20000410000 */
[----:B------:R-:W-:Y:S01]  /*111c0*/  FMUL.FTZ R29, R42, R30 ;  /* 0x0000001e2a1d7220 */ /* 0x000fe20000410000 */
[-C--:B------:R-:W-:Y:S01]  /*111d0*/  FMUL.FTZ R13, R44, R8.reuse ;  /* 0x000000082c0d7220 */ /* 0x080fe20000410000 */
[----:B------:R-:W-:Y:S01]  /*111e0*/  FMUL.FTZ R21, R40, R8 ;  /* 0x0000000828157220 */ /* 0x000fe20000410000 */
[----:B------:R-:W-:Y:S01]  /*111f0*/  LOP3.LUT R10, R10, 0xffff0000, RZ, 0xc0, !PT ;  /* 0xffff00000a0a7812 */ /* 0x000fe200078ec0ff */
[----:B------:R-:W-:Y:S01]  /*11200*/  IMAD.U32 R32, R11, 0x10000, RZ ;  /* 0x000100000b207824 */ /* 0x000fe200078e00ff */
[----:B------:R-:W-:-:S02]  /*11210*/  LOP3.LUT R9, R9, 0xffff0000, RZ, 0xc0, !PT ;  /* 0xffff000009097812 */ /* 0x000fc400078ec0ff */
[----:B------:R-:W-:Y:S01]  /*11220*/  LOP3.LUT R11, R11, 0xffff0000, RZ, 0xc0, !PT ;  /* 0xffff00000b0b7812 */ /* 0x000fe200078ec0ff */
[----:B--2---:R-:W0:Y:S02]  /*11230*/  LDS.128 R4, [R43] ;  /* 0x000000002b047984 */ /* 0x004e240000000c00 */
[C---:B0-----:R-:W-:Y:S01]  /*11240*/  IMAD.U32 R25, R4.reuse, 0x10000, RZ ;  /* 0x0001000004197824 */ /* 0x041fe200078e00ff */
[----:B------:R-:W-:Y:S01]  /*11250*/  LOP3.LUT R4, R4, 0xffff0000, RZ, 0xc0, !PT ;  /* 0xffff000004047812 */ /* 0x000fe200078ec0ff */
[C---:B------:R-:W-:Y:S01]  /*11260*/  IMAD.U32 R26, R5.reuse, 0x10000, RZ ;  /* 0x00010000051a7824 */ /* 0x040fe200078e00ff */
[----:B------:R-:W-:Y:S01]  /*11270*/  LOP3.LUT R5, R5, 0xffff0000, RZ, 0xc0, !PT ;  /* 0xffff000005057812 */ /* 0x000fe200078ec0ff */
[-C--:B------:R-:W-:Y:S01]  /*11280*/  FFMA.FTZ R34, R33, R25.reuse, -R34 ;  /* 0x0000001921227223 */ /* 0x080fe20000010822 */
[----:B------:R-:W-:Y:S01]  /*11290*/  FFMA.FTZ R38, R35, R25, R38 ;  /* 0x0000001923267223 */ /* 0x000fe20000010026 */
[----:B------:R-:W-:Y:S01]  /*112a0*/  FMUL.FTZ R25, R46, R30 ;  /* 0x0000001e2e197220 */ /* 0x000fe20000410000 */
[----:B------:R-:W-:-:S02]  /*112b0*/  IMAD.U32 R35, R3, 0x10000, RZ ;  /* 0x0001000003237824 */ /* 0x000fc400078e00ff */
[-C--:B------:R-:W-:Y:S01]  /*112c0*/  FFMA.FTZ R29, R46, R26.reuse, R29 ;  /* 0x0000001a2e1d7223 */ /* 0x080fe2000001001d */
[C---:B------:R-:W-:Y:S02]  /*112d0*/  IMAD.U32 R33, R15.reuse, 0x10000, RZ ;  /* 0x000100000f217824 */ /* 0x040fe400078e00ff */
[----:B------:R-:W-:Y:S01]  /*112e0*/  FFMA.FTZ R25, R42, R26, -R25 ;  /* 0x0000001a2a197223 */ /* 0x000fe20000010819 */
[-C--:B------:R-:W-:Y:S01]  /*112f0*/  FFMA.FTZ R13, R40, R4.reuse, -R13 ;  /* 0x00000004280d7223 */ /* 0x080fe2000001080d */
[----:B------:R-:W-:Y:S01]  /*11300*/  FFMA.FTZ R21, R44, R4, R21 ;  /* 0x000000042c157223 */ /* 0x000fe20000010015 */
[----:B------:R-:W-:Y:S01]  /*11310*/  LOP3.LUT R26, R15, 0xffff0000, RZ, 0xc0, !PT ;  /* 0xffff00000f1a7812 */ /* 0x000fe200078ec0ff */
[----:B------:R-:W-:Y:S01]  /*11320*/  IMAD.U32 R27, R6, 0x10000, RZ ;  /* 0x00010000061b7824 */ /* 0x000fe200078e00ff */
[----:B------:R-:W-:Y:S01]  /*11330*/  LOP3.LUT R30, R3, 0xffff0000, RZ, 0xc0, !PT ;  /* 0xffff0000031e7812 */ /* 0x000fe200078ec0ff */
[-C--:B------:R-:W-:Y:S01]  /*11340*/  FMUL.FTZ R4, R35, R31.reuse ;  /* 0x0000001f23047220 */ /* 0x080fe20000410000 */
[C---:B------:R-:W-:Y:S01]  /*11350*/  FMUL.FTZ R8, R33.reuse, R31 ;  /* 0x0000001f21087220 */ /* 0x040fe20000410000 */
[----:B------:R-:W-:Y:S01]  /*11360*/  IMAD.U32 R40, R0, 0x10000, RZ ;  /* 0x0001000000287824 */ /* 0x000fe200078e00ff */
[----:B------:R-:W-:Y:S01]  /*11370*/  LOP3.LUT R6, R6, 0xffff0000, RZ, 0xc0, !PT ;  /* 0xffff000006067812 */ /* 0x000fe200078ec0ff */
[-C--:B------:R-:W-:Y:S01]  /*11380*/  FFMA.FTZ R3, R33, R27.reuse, -R4 ;  /* 0x0000001b21037223 */ /* 0x080fe20000010804 */
[-C--:B------:R-:W-:Y:S01]  /*11390*/  FMUL.FTZ R15, R30, R10.reuse ;  /* 0x0000000a1e0f7220 */ /* 0x080fe20000410000 */
[----:B------:R-:W-:Y:S01]  /*113a0*/  FMUL.FTZ R31, R26, R10 ;  /* 0x0000000a1a1f7220 */ /* 0x000fe20000410000 */
[----:B------:R-:W-:Y:S01]  /*113b0*/  FFMA.FTZ R8, R35, R27, R8 ;  /* 0x0000001b23087223 */ /* 0x000fe20000010008 */
[----:B------:R-:W-:-:S02]  /*113c0*/  IMAD.U32 R28, R7, 0x10000, RZ ;  /* 0x00010000071c7824 */ /* 0x000fc400078e00ff */
[----:B------:R-:W-:Y:S01]  /*113d0*/  FMUL.FTZ R27, R40, R32 ;  /* 0x00000020281b7220 */ /* 0x000fe20000410000 */
[----:B------:R-:W-:Y:S01]  /*113e0*/  IMAD.U32 R4, R14, 0x10000, RZ ;  /* 0x000100000e047824 */ /* 0x000fe200078e00ff */
[----:B------:R-:W-:Y:S01]  /*113f0*/  LOP3.LUT R33, R20, 0xffff0000, RZ, 0xc0, !PT ;  /* 0xffff000014217812 */ /* 0x000fe200078ec0ff */
[-C--:B------:R-:W-:Y:S01]  /*11400*/  FFMA.FTZ R10, R26, R6.reuse, -R15 ;  /* 0x000000061a0a7223 */ /* 0x080fe2000001080f */
[----:B------:R-:W-:Y:S01]  /*11410*/  LOP3.LUT R35, R14, 0xffff0000, RZ, 0xc0, !PT ;  /* 0xffff00000e237812 */ /* 0x000fe200078ec0ff */
[----:B------:R-:W-:Y:S01]  /*11420*/  FFMA.FTZ R31, R30, R6, R31 ;  /* 0x000000061e1f7223 */ /* 0x000fe2000001001f */
[----:B------:R-:W-:Y:S01]  /*11430*/  LOP3.LUT R7, R7, 0xffff0000, RZ, 0xc0, !PT ;  /* 0xffff000007077812 */ /* 0x000fe200078ec0ff */
[C---:B------:R-:W-:Y:S01]  /*11440*/  FMUL.FTZ R15, R4.reuse, R32 ;  /* 0x00000020040f7220 */ /* 0x040fe20000410000 */
[-C--:B------:R-:W-:Y:S01]  /*11450*/  FFMA.FTZ R27, R4, R28.reuse, -R27 ;  /* 0x0000001c041b7223 */ /* 0x080fe2000001081b */
        /* <DEDUP_REMOVED lines=14> */
[----:B------:R-:W-:Y:S02]  /*11540*/  F2FP.BF16.F32.PACK_AB R8, R21, R38 ;  /* 0x000000261508723e */ /* 0x000fe400000010ff */
[----:B------:R-:W-:Y:S01]  /*11550*/  F2FP.BF16.F32.PACK_AB R9, R12, R29 ;  /* 0x0000001d0c09723e */ /* 0x000fe200000010ff */
[----:B------:R2:W-:Y:S01]  /*11560*/  STS.128 [R43], R4 ;  /* 0x000000042b007388 */ /* 0x0005e20000000c00 */
[----:B------:R-:W-:-:S05]  /*11570*/  F2FP.BF16.F32.PACK_AB R11, R20, R15 ;  /* 0x0000000f140b723e */ /* 0x000fca00000010ff */
[----:B------:R2:W-:Y:S02]  /*11580*/  STS.128 [R24+0xc400], R8 ;  /* 0x00c4000818007388 */ /* 0x0005e40000000c00 */
.L_x_594:
[----:B------:R-:W-:Y:S05]  /*11590*/  BSYNC B0 ;  /* 0x0000000000007941 */ /* 0x000fea0003800000 */
.L_x_575:
[----:B------:R-:W-:Y:S01]  /*115a0*/  @!PT LDS RZ, [RZ] ;  /* 0x00000000fffff984 */ /* 0x000fe20000000800 */
[----:B------:R-:W-:Y:S01]  /*115b0*/  @!PT LDS RZ, [RZ] ;  /* 0x00000000fffff984 */ /* 0x000fe20000000800 */
[----:B------:R-:W-:Y:S01]  /*115c0*/  @!PT LDS RZ, [RZ] ;  /* 0x00000000fffff984 */ /* 0x000fe20000000800 */
[----:B------:R-:W-:Y:S01]  /*115d0*/  @!PT LDS RZ, [RZ] ;  /* 0x00000000fffff984 */ /* 0x000fe20000000800 */
[----:B------:R5:W-:Y:S06]  /*115e0*/  MEMBAR.ALL.CTA ;  /* 0x0000000000007992 */ /* 0x000bec0000008000 */
[----:B-----5:R-:W5:Y:S01]  /*115f0*/  FENCE.VIEW.ASYNC.S ;  /* 0x00000000000073c6 */ /* 0x020f620000000000 */
[----:B------:R-:W-:Y:S05]  /*11600*/  WARPSYNC.ALL ;  /* 0x0000000000007948 */ /* 0x000fea0003800000 */
[----:B-----5:R-:W-:Y:S06]  /*11610*/  BAR.SYNC.DEFER_BLOCKING 0xd, 0x100 ;  /* 0x0344000000007b1d */ /* 0x020fec0000010000 */
.L_x_573:
[----:B01-3--:R-:W-:-:S05]  /*11620*/  IMAD.U32 R0, RZ, RZ, UR58 ;  /* 0x0000003aff007e24 */ /* 0x00bfca000f8e00ff */
[----:B------:R-:W-:-:S13]  /*11630*/  ISETP.NE.AND P0, PT, R0, 0x3, PT ;  /* 0x000000030000780c */ /* 0x000fda0003f05270 */
[----:B------:R-:W-:Y:S05]  /*11640*/  @!P0 BRA `(.L_x_620) ;  /* 0x0000000000048947 */ /* 0x000fea0003800000 */
[----:B------:R-:W-:Y:S01]  /*11650*/  BPT.TRAP 0x1 ;  /* 0x000000040000795c */ /* 0x000fe20000300000 */
.L_x_620:
[----:B------:R-:W-:Y:S01]  /*11660*/  IMAD R0, R174, 0x8, R2 ;  /* 0x00000008ae007824 */ /* 0x000fe200078e0202 */
[----:B--2-4-:R-:W-:-:S04]  /*11670*/  SHF.L.U32 R3, R181, 0x1f, RZ ;  /* 0x0000001fb5037819 */ /* 0x014fc800000006ff */
[----:B------:R0:W1:Y:S01]  /*11680*/  SYNCS.PHASECHK.TRANS64.TRYWAIT P1, [R0+URZ+0x2a830], R3 ;  /* 0x02a83003000075a7 */ /* 0x000062000802017f */
[----:B------:R-:W-:Y:S05]  /*11690*/  @!P0 BRA `(.L_x_621) ;  /* 0x0000000000048947 */ /* 0x000fea0003800000 */
[----:B------:R-:W-:Y:S01]  /*116a0*/  BPT.TRAP 0x1 ;  /* 0x000000040000795c */ /* 0x000fe20000300000 */
.L_x_621:
[----:B------:R-:W-:Y:S01]  /*116b0*/  IMAD.MOV.U32 R87, RZ, RZ, RZ ;  /* 0x000000ffff577224 */ /* 0x000fe200078e00ff */
[----:B-1----:R-:W-:Y:S06]  /*116c0*/  @P1 BRA `(.L_x_622) ;  /* 0x0000000000081947 */ /* 0x002fec0003800000 */
[----:B------:R-:W1:Y:S02]  /*116d0*/  SYNCS.PHASECHK.TRANS64.TRYWAIT P1, [R0+URZ+0x2a830], R3 ;  /* 0x02a83003000075a7 */ /* 0x000e64000802017f */
[----:B-1----:R-:W-:Y:S05]  /*116e0*/  @!P1 BRA `(.L_x_623) ;  /* 0x0000010800849947 */ /* 0x002fea0003800000 */
.L_x_622:
[----:B------:R-:W-:Y:S05]  /*116f0*/  WARPSYNC.ALL ;  /* 0x0000000000007948 */ /* 0x000fea0003800000 */
[----:B01----:R-:W-:Y:S01]  /*11700*/  VIADD R3, R2, 0x18400 ;  /* 0x0001840002037836 */ /* 0x003fe20000000000 */
[----:B------:R-:W-:Y:S01]  /*11710*/  R2UR UR4, R36 ;  /* 0x00000000240472ca */ /* 0x000fe200000e0000 */
[----:B------:R-:W-:Y:S01]  /*11720*/  UMOV UR9, 0x40000040 ;  /* 0x4000004000097882 */ /* 0x000fe20000000000 */
[----:B------:R-:W-:Y:S01]  /*11730*/  MOV R7, 0x40000040 ;  /* 0x4000004000077802 */ /* 0x000fe20000000f00 */
[----:B------:R-:W-:Y:S01]  /*11740*/  WARPGROUP.ARRIVE ;  /* 0x00000000000079c5 */ /* 0x000fe20000000000 */
[----:B------:R-:W-:Y:S01]  /*11750*/  SHF.R.U32.HI R3, RZ, 0x4, R3 ;  /* 0x00000004ff037819 */ /* 0x000fe20000011603 */
[----:B------:R-:W-:Y:S01]  /*11760*/  IMAD.MOV.U32 R9, RZ, RZ, 0x40000040 ;  /* 0x40000040ff097424 */ /* 0x000fe200078e00ff */
[----:B------:R-:W-:Y:S01]  /*11770*/  R2UR UR11, R7 ;  /* 0x00000000070b72ca */ /* 0x000fe200000e0000 */
[----:B------:R-:W-:Y:S01]  /*11780*/  IMAD.U32 R11, RZ, RZ, UR9 ;  /* 0x00000009ff0b7e24 */ /* 0x000fe2000f8e00ff */
[----:B------:R-:W-:Y:S01]  /*11790*/  LOP3.LUT R3, R3, 0x3fff, RZ, 0xc0, !PT ;  /* 0x00003fff03037812 */ /* 0x000fe200078ec0ff */
[----:B------:R-:W-:Y:S01]  /*117a0*/  UMOV UR53, 0x40000040 ;  /* 0x4000004000357882 */ /* 0x000fe20000000000 */
[----:B------:R-:W-:Y:S01]  /*117b0*/  UMOV UR49, 0x40000040 ;  /* 0x4000004000317882 */ /* 0x000fe20000000000 */
[----:B------:R-:W-:Y:S01]  /*117c0*/  UMOV UR45, 0x40000040 ;  /* 0x40000040002d7882 */ /* 0x000fe20000000000 */
[----:B------:R-:W-:Y:S01]  /*117d0*/  LOP3.LUT R4, R3, 0x10000, RZ, 0xfc, !PT ;  /* 0x0001000003047812 */ /* 0x000fe200078efcff */
[----:B------:R-:W-:Y:S01]  /*117e0*/  ULOP3.LUT UR4, UR4, 0x10000, URZ, 0xfc, !UPT ;  /* 0x0001000004047892 */ /* 0x000fe2000f8efc3f */
[----:B------:R-:W-:Y:S01]  /*117f0*/  MOV R7, 0x40000040 ;  /* 0x4000004000077802 */ /* 0x000fe20000000f00 */
[----:B------:R-:W-:Y:S01]  /*11800*/  UMOV UR41, 0x40000040 ;  /* 0x4000004000297882 */ /* 0x000fe20000000000 */
[----:B------:R-:W-:Y:S01]  /*11810*/  UMOV UR37, 0x40000040 ;  /* 0x4000004000257882 */ /* 0x000fe20000000000 */
[----:B------:R-:W-:Y:S01]  /*11820*/  IMAD R6, R174, 0x900, R4 ;  /* 0x00000900ae067824 */ /* 0x000fe200078e0204 */
[----:B------:R-:W-:Y:S01]  /*11830*/  UIADD3 UR5, UR4, 0x2, URZ ;  /* 0x0000000204057890 */ /* 0x000fe2000fffe03f */
[----:B------:R-:W-:Y:S01]  /*11840*/  R2UR UR39, R7 ;  /* 0x00000000072772ca */ /* 0x000fe200000e0000 */
[----:B------:R-:W-:Y:S01]  /*11850*/  UMOV UR8, UR4 ;  /* 0x0000000400087c82 */ /* 0x000fe20008000000 */
[C---:B------:R-:W-:Y:S01]  /*11860*/  VIADD R8, R6.reuse, 0x2 ;  /* 0x0000000206087836 */ /* 0x040fe20000000000 */
[----:B------:R-:W-:Y:S01]  /*11870*/  R2UR UR10, R6 ;  /* 0x00000000060a72ca */ /* 0x000fe200000e0000 */
[----:B------:R-:W-:Y:S01]  /*11880*/  IMAD.U32 R10, RZ, RZ, UR8 ;  /* 0x00000008ff0a7e24 */ /* 0x000fe2000f8e00ff */
[----:B------:R-:W-:-:S02]  /*11890*/  UIADD3 UR52, UR4, 0x406, URZ ;  /* 0x0000040604347890 */ /* 0x000fc4000fffe03f */
[----:B------:R-:W-:Y:S02]  /*118a0*/  UIADD3 UR48, UR4, 0x800, URZ ;  /* 0x0000080004307890 */ /* 0x000fe4000fffe03f */
[----:B------:R0:W-:Y:S01]  /*118b0*/  STL.64 [R1+0x30], R10 ;  /* 0x0000300a01007387 */ /* 0x0001e20000100a00 */
[----:B------:R-:W-:Y:S02]  /*118c0*/  UIADD3 UR44, UR4, 0x802, URZ ;  /* 0x00000802042c7890 */ /* 0x000fe4000fffe03f */
[----:B------:R-:W-:Y:S02]  /*118d0*/  UIADD3 UR40, UR4, 0x804, URZ ;  /* 0x0000080404287890 */ /* 0x000fe4000fffe03f */
[----:B------:R-:W-:Y:S02]  /*118e0*/  UIADD3 UR36, UR4, 0x806, URZ ;  /* 0x0000080604247890 */ /* 0x000fe4000fffe03f */
[----:B------:R-:W-:Y:S01]  /*118f0*/  HGMMA.64x96x16.F32.BF16 R24, gdesc[UR8], RZ, !UPT, gsb0 ;  /* 0x01600000081879f0 */ /* 0x000fe2000c0018ff */
[----:B------:R-:W-:Y:S01]  /*11900*/  R2UR UR10, R8 ;  /* 0x00000000080a72ca */ /* 0x000fe200000e0000 */
[----:B------:R-:W-:Y:S01]  /*11910*/  UMOV UR8, UR5 ;  /* 0x0000000500087c82 */ /* 0x000fe20008000000 */
[----:B------:R-:W-:Y:S01]  /*11920*/  R2UR UR11, R9 ;  /* 0x00000000090b72ca */ /* 0x000fe200000e0000 */
[----:B------:R-:W-:Y:S01]  /*11930*/  UMOV UR9, 0x40000040 ;  /* 0x4000004000097882 */ /* 0x000fe20000000000 */
[----:B------:R-:W-:Y:S01]  /*11940*/  VIADD R8, R6, 0x4 ;  /* 0x0000000406087836 */ /* 0x000fe20000000000 */
[----:B------:R-:W-:Y:S01]  /*11950*/  UIADD3 UR5, UR4, 0x4, URZ ;  /* 0x0000000404057890 */ /* 0x000fe2000fffe03f */
[----:B------:R-:W-:-:S02]  /*11960*/  IMAD.MOV.U32 R9, RZ, RZ, 0x40000040 ;  /* 0x40000040ff097424 */ /* 0x000fc400078e00ff */
[----:B0-----:R-:W-:Y:S02]  /*11970*/  IMAD.U32 R10, RZ, RZ, UR8 ;  /* 0x00000008ff0a7e24 */ /* 0x001fe4000f8e00ff */
[----:B------:R-:W-:-:S05]  /*11980*/  IMAD.U32 R11, RZ, RZ, UR9 ;  /* 0x00000009ff0b7e24 */ /* 0x000fca000f8e00ff */
[----:B------:R0:W-:Y:S01]  /*11990*/  STL.64 [R1+0x28], R10 ;  /* 0x0000280a01007387 */ /* 0x0001e20000100a00 */
[----:B------:R-:W-:Y:S02]  /*119a0*/  WARPGROUP.DEPBAR.LE gsb0, 0x0 ;  /* 0x00008000000079c5 */ /* 0x000fe40000010000 */
[----:B------:R-:W-:-:S06]  /*119b0*/  WARPGROUP.ARRIVE ;  /* 0x00000000000079c5 */ /* 0x000fcc0000000000 */
[----:B------:R-:W-:Y:S01]  /*119c0*/  HGMMA.64x96x16.F32.BF16 R24, gdesc[UR8], R24, gsb0 ;  /* 0x01600000081879f0 */ /* 0x000fe20008001818 */
[----:B------:R-:W-:Y:S01]  /*119d0*/  R2UR UR10, R8 ;  /* 0x00000000080a72ca */ /* 0x000fe200000e0000 */
[----:B------:R-:W-:Y:S01]  /*119e0*/  UMOV UR8, UR5 ;  /* 0x0000000500087c82 */ /* 0x000fe20008000000 */
[----:B------:R-:W-:Y:S01]  /*119f0*/  R2UR UR11, R9 ;  /* 0x00000000090b72ca */ /* 0x000fe200000e0000 */
[----:B------:R-:W-:Y:S01]  /*11a00*/  UMOV UR9, 0x40000040 ;  /* 0x4000004000097882 */ /* 0x000fe20000000000 */
[----:B------:R-:W-:Y:S01]  /*11a10*/  VIADD R8, R6, 0x6 ;  /* 0x0000000606087836 */ /* 0x000fe20000000000 */
[----:B------:R-:W-:Y:S01]  /*11a20*/  MOV R9, 0x40000040 ;  /* 0x4000004000097802 */ /* 0x000fe20000000f00 */
[----:B------:R-:W-:Y:S01]  /*11a30*/  UIADD3 UR5, UR4, 0x6, URZ ;  /* 0x0000000604057890 */ /* 0x000fe2000fffe03f */
        /* <DEDUP_REMOVED lines=11> */
[----:B------:R-:W-:Y:S01]  /*11af0*/  UIADD3 UR5, UR4, 0x400, URZ ;  /* 0x0000040004057890 */ /* 0x000fe2000fffe03f */
[----:B------:R-:W-:Y:S02]  /*11b00*/  IMAD.MOV.U32 R9, RZ, RZ, 0x40000040 ;  /* 0x40000040ff097424 */ /* 0x000fe400078e00ff */
        /* <DEDUP_REMOVED lines=36> */
[----:B------:R-:W-:Y:S02]  /*11d50*/  VIADD R8, R6, 0x306 ;  /* 0x0000030606087836 */ /* 0x000fe40000000000 */
[----:B------:R-:W-:Y:S02]  /*11d60*/  IMAD.MOV.U32 R9, RZ, RZ, 0x40000040 ;  /* 0x40000040ff097424 */ /* 0x000fe400078e00ff */
[----:B0-----:R-:W-:Y:S01]  /*11d70*/  IMAD.U32 R10, RZ, RZ, UR8 ;  /* 0x00000008ff0a7e24 */ /* 0x001fe2000f8e00ff */
[----:B------:R-:W-:Y:S01]  /*11d80*/  R2UR UR54, R8 ;  /* 0x00000000083672ca */ /* 0x000fe200000e0000 */
[----:B------:R-:W-:Y:S01]  /*11d90*/  VIADD R8, R6, 0x600 ;  /* 0x0000060006087836 */ /* 0x000fe20000000000 */
[----:B------:R-:W-:Y:S01]  /*11da0*/  R2UR UR55, R9 ;  /* 0x00000000093772ca */ /* 0x000fe200000e0000 */
[----:B------:R-:W-:-:S02]  /*11db0*/  IMAD.MOV.U32 R9, RZ, RZ, 0x40000040 ;  /* 0x40000040ff097424 */ /* 0x000fc400078e00ff */
[----:B------:R-:W-:Y:S01]  /*11dc0*/  IMAD.U32 R11, RZ, RZ, UR9 ;  /* 0x00000009ff0b7e24 */ /* 0x000fe2000f8e00ff */
[----:B------:R-:W-:Y:S01]  /*11dd0*/  R2UR UR50, R8 ;  /* 0x00000000083272ca */ /* 0x000fe200000e0000 */
[----:B------:R-:W-:Y:S01]  /*11de0*/  VIADD R8, R6, 0x602 ;  /* 0x0000060206087836 */ /* 0x000fe20000000000 */
[----:B------:R-:W-:Y:S01]  /*11df0*/  R2UR UR51, R9 ;  /* 0x00000000093372ca */ /* 0x000fe200000e0000 */
[----:B------:R-:W-:Y:S01]  /*11e00*/  IMAD.MOV.U32 R9, RZ, RZ, 0x40000040 ;  /* 0x40000040ff097424 */ /* 0x000fe200078e00ff */
[----:B------:R0:W-:Y:S02]  /*11e10*/  STL.64 [R1], R10 ;  /* 0x0000000a01007387 */ /* 0x0001e40000100a00 */
[----:B------:R-:W-:Y:S01]  /*11e20*/  R2UR UR46, R8 ;  /* 0x00000000082e72ca */ /* 0x000fe200000e0000 */
[----:B------:R-:W-:Y:S01]  /*11e30*/  VIADD R8, R6, 0x604 ;  /* 0x0000060406087836 */ /* 0x000fe20000000000 */
[----:B------:R-:W-:Y:S01]  /*11e40*/  R2UR UR47, R9 ;  /* 0x00000000092f72ca */ /* 0x000fe200000e0000 */
[----:B------:R-:W-:-:S02]  /*11e50*/  IMAD.MOV.U32 R9, RZ, RZ, 0x40000040 ;  /* 0x40000040ff097424 */ /* 0x000fc400078e00ff */
[----:B------:R-:W-:Y:S01]  /*11e60*/  VIADD R6, R6, 0x606 ;  /* 0x0000060606067836 */ /* 0x000fe20000000000 */
[----:B------:R-:W-:Y:S02]  /*11e70*/  R2UR UR42, R8 ;  /* 0x00000000082a72ca */ /* 0x000fe400000e0000 */
[----:B------:R-:W-:Y:S02]  /*11e80*/  R2UR UR43, R9 ;  /* 0x00000000092b72ca */ /* 0x000fe400000e0000 */
[----:B------:R-:W-:Y:S01]  /*11e90*/  R2UR UR38, R6 ;  /* 0x00000000062672ca */ /* 0x000fe200000e0000 */
        /* <DEDUP_REMOVED lines=19> */
[----:B0-----:R-:W-:Y:S05]  /*11fd0*/  @!P0 BRA `(.L_x_624) ;  /* 0x0000000000048947 */ /* 0x001fea0003800000 */
[----:B------:R-:W-:Y:S01]  /*11fe0*/  BPT.TRAP 0x1 ;  /* 0x000000040000795c */ /* 0x000fe20000300000 */
.L_x_624:
[----:B------:R-:W-:Y:S01]  /*11ff0*/  ULDC UR4, c[0x0][0x9d8] ;  /* 0x0002760000047ab9 */ /* 0x000fe20000000800 */
[----:B------:R-:W-:Y:S01]  /*12000*/  ULDC UR5, c[0x0][0x988] ;  /* 0x0002620000057ab9 */ /* 0x000fe20000000800 */
[----:B------:R-:W-:Y:S01]  /*12010*/  FMUL.FTZ R6, R24, UR4 ;  /* 0x0000000418067c20 */ /* 0x000fe20008410000 */
[----:B------:R-:W-:Y:S01]  /*12020*/  FMUL.FTZ R7, R25, UR4 ;  /* 0x0000000419077c20 */ /* 0x000fe20008410000 */
[----:B------:R-:W-:Y:S01]  /*12030*/  FMUL.FTZ R10, R28, UR4 ;  /* 0x000000041c0a7c20 */ /* 0x000fe20008410000 */
[----:B------:R-:W-:Y:S01]  /*12040*/  FMUL.FTZ R13, R29, UR4 ;  /* 0x000000041d0d7c20 */ /* 0x000fe20008410000 */
[----:B------:R-:W-:Y:S01]  /*12050*/  FMUL.FTZ R14, R39, UR4 ;  /* 0x00000004270e7c20 */ /* 0x000fe20008410000 */
[----:B------:R-:W-:Y:S01]  /*12060*/  IADD3 R39, R215, 0x60, -R199 ;  /* 0x00000060d7277810 */ /* 0x000fe20007ffe8c7 */
[----:B------:R-:W0:Y:S01]  /*12070*/  MUFU.TANH R6, R6 ;  /* 0x0000000600067308 */ /* 0x000e220000002400 */
[----:B------:R-:W-:Y:S01]  /*12080*/  FMUL.FTZ R21, R32, UR4 ;  /* 0x0000000420157c20 */ /* 0x000fe20008410000 */
[----:B------:R-:W-:Y:S01]  /*12090*/  FMUL.FTZ R3, R26, UR4 ;  /* 0x000000041a037c20 */ /* 0x000fe20008410000 */
[----:B------:R-:W-:Y:S01]  /*120a0*/  FMUL.FTZ R20, R33, UR4 ;  /* 0x0000000421147c20 */ /* 0x000fe20008410000 */
[----:B------:R-:W-:-:S02]  /*120b0*/  IMAD R39, R72, -0x60, R39 ;  /* 0xffffffa048277824 */ /* 0x000fc400078e0227 */
[----:B------:R-:W-:Y:S01]  /*120c0*/  FMUL.FTZ R5, R27, UR4 ;  /* 0x000000041b057c20 */ /* 0x000fe20008410000 */
[----:B------:R-:W-:Y:S01]  /*120d0*/  FMUL.FTZ R26, R36, UR4 ;  /* 0x00000004241a7c20 */ /* 0x000fe20008410000 */
[----:B------:R-:W-:Y:S01]  /*120e0*/  FMUL.FTZ R15, R38, UR4 ;  /* 0x00000004260f7c20 */ /* 0x000fe20008410000 */
[----:B------:R-:W1:Y:S01]  /*120f0*/  MUFU.TANH R7, R7 ;  /* 0x0000000700077308 */ /* 0x000e620000002400 */
[C---:B------:R-:W-:Y:S01]  /*12100*/  ISETP.GT.AND P6, PT, R39.reuse, RZ, PT ;  /* 0x000000ff2700720c */ /* 0x040fe20003fc4270 */
[----:B------:R-:W-:Y:S01]  /*12110*/  FMUL.FTZ R38, R50, UR4 ;  /* 0x0000000432267c20 */ /* 0x000fe20008410000 */
[C---:B------:R-:W-:Y:S01]  /*12120*/  ISETP.GT.AND P5, PT, R39.reuse, 0x1, PT ;  /* 0x000000012700780c */ /* 0x040fe20003fa4270 */
[----:B------:R-:W-:Y:S01]  /*12130*/  FMUL.FTZ R9, R30, UR4 ;  /* 0x000000041e097c20 */ /* 0x000fe20008410000 */
[----:B------:R-:W-:Y:S01]  /*12140*/  ISETP.GT.AND P4, PT, R39, 0x8, PT ;  /* 0x000000082700780c */ /* 0x000fe20003f84270 */
[----:B------:R-:W-:Y:S01]  /*12150*/  FMUL.FTZ R24, R37, UR4 ;  /* 0x0000000425187c20 */ /* 0x000fe20008410000 */
[----:B------:R-:W-:Y:S01]  /*12160*/  FMUL.FTZ R27, R41, UR4 ;  /* 0x00000004291b7c20 */ /* 0x000fe20008410000 */
[----:B------:R-:W2:Y:S01]  /*12170*/  MUFU.TANH R10, R10 ;  /* 0x0000000a000a7308 */ /* 0x000ea20000002400 */
[----:B0-----:R-:W-:Y:S01]  /*12180*/  FSEL R50, R6, -INF , P6 ;  /* 0xff80000006327808 */ /* 0x001fe20003000000 */
[----:B------:R-:W-:Y:S01]  /*12190*/  FMUL.FTZ R37, R52, UR4 ;  /* 0x0000000434257c20 */ /* 0x000fe20008410000 */
[----:B------:R-:W-:Y:S01]  /*121a0*/  FMUL.FTZ R8, R31, UR4 ;  /* 0x000000041f087c20 */ /* 0x000fe20008410000 */
[----:B------:R-:W-:Y:S01]  /*121b0*/  ISETP.GT.AND P3, PT, R39, 0x9, PT ;  /* 0x000000092700780c */ /* 0x000fe20003f64270 */
[----:B------:R-:W-:Y:S01]  /*121c0*/  FMUL.FTZ R28, R40, UR4 ;  /* 0x00000004281c7c20 */ /* 0x000fe20008410000 */
[----:B------:R-:W-:Y:S01]  /*121d0*/  FMUL.FTZ R30, R42, UR4 ;  /* 0x000000042a1e7c20 */ /* 0x000fe20008410000 */
[----:B------:R-:W-:Y:S01]  /*121e0*/  FMUL.FTZ R42, R54, UR4 ;  /* 0x00000004362a7c20 */ /* 0x000fe20008410000 */
[----:B------:R-:W0:Y:S01]  /*121f0*/  MUFU.TANH R13, R13 ;  /* 0x0000000d000d7308 */ /* 0x000e220000002400 */
[----:B-1----:R-:W-:Y:S01]  /*12200*/  FSEL R7, R7, -INF , P5 ;  /* 0xff80000007077808 */ /* 0x002fe20002800000 */
[----:B------:R-:W-:Y:S01]  /*12210*/  FMUL.FTZ R56, R56, UR4 ;  /* 0x0000000438387c20 */ /* 0x000fe20008410000 */
[----:B------:R-:W-:Y:S01]  /*12220*/  FMUL.FTZ R11, R34, UR4 ;  /* 0x00000004220b7c20 */ /* 0x000fe20008410000 */
[----:B------:R-:W-:Y:S01]  /*12230*/  ISETP.GT.AND P2, PT, R39, 0x10, PT ;  /* 0x000000102700780c */ /* 0x000fe20003f44270 */
[----:B------:R-:W-:Y:S01]  /*12240*/  FMUL.FTZ R12, R35, UR4 ;  /* 0x00000004230c7c20 */ /* 0x000fe20008410000 */
[----:B------:R-:W-:Y:S01]  /*12250*/  FMNMX.FTZ R41, R50, R7, !PT ;  /* 0x0000000732297209 */ /* 0x000fe20007810000 */
[----:B------:R-:W-:Y:S01]  /*12260*/  FMUL.FTZ R31, R44, UR4 ;  /* 0x000000042c1f7c20 */ /* 0x000fe20008410000 */
[----:B------:R-:W-:Y:S01]  /*12270*/  MUFU.TANH R21, R21 ;  /* 0x0000001500157308 */ /* 0x000fe20000002400 */
[----:B--2---:R-:W-:Y:S01]  /*12280*/  FSEL R52, R10, -INF , P4 ;  /* 0xff8000000a347808 */ /* 0x004fe20002000000 */
[----:B------:R-:W-:Y:S01]  /*12290*/  FMUL.FTZ R33, R48, UR4 ;  /* 0x0000000430217c20 */ /* 0x000fe20008410000 */
[----:B------:R-:W-:Y:S01]  /*122a0*/  ISETP.GT.AND P1, PT, R39, 0x11, PT ;  /* 0x000000112700780c */ /* 0x000fe20003f24270 */
[----:B------:R-:W-:Y:S01]  /*122b0*/  FMUL.FTZ R48, R58, UR4 ;  /* 0x000000043a307c20 */ /* 0x000fe20008410000 */
[----:B------:R-:W-:Y:S01]  /*122c0*/  FMNMX.FTZ R41, R52, R41, !PT ;  /* 0x0000002934297209 */ /* 0x000fe20007810000 */
[----:B------:R-:W-:Y:S01]  /*122d0*/  FMUL.FTZ R60, R60, UR4 ;  /* 0x000000043c3c7c20 */ /* 0x000fe20008410000 */
[----:B------:R-:W-:Y:S01]  /*122e0*/  FMUL.FTZ R29, R45, UR4 ;  /* 0x000000042d1d7c20 */ /* 0x000fe20008410000 */
[----:B------:R-:W1:Y:S01]  /*122f0*/  MUFU.TANH R3, R3 ;  /* 0x0000000300037308 */ /* 0x000e620000002400 */
[----:B0-----:R-:W-:Y:S01]  /*12300*/  FSEL R54, R13, -INF , P3 ;  /* 0xff8000000d367808 */ /* 0x001fe20001800000 */
[----:B------:R-:W-:Y:S01]  /*12310*/  FMUL.FTZ R68, R68, UR4 ;  /* 0x0000000444447c20 */ /* 0x000fe20008410000 */
[----:B------:R-:W-:Y:S01]  /*12320*/  FMUL.FTZ R32, R49, UR4 ;  /* 0x0000000431207c20 */ /* 0x000fe20008410000 */
[----:B------:R-:W-:Y:S01]  /*12330*/  FMUL.FTZ R64, R64, UR4 ;  /* 0x0000000440407c20 */ /* 0x000fe20008410000 */
[----:B------:R-:W-:Y:S01]  /*12340*/  FMNMX.FTZ R41, R54, R41, !PT ;  /* 0x0000002936297209 */ /* 0x000fe20007810000 */
        /* <DEDUP_REMOVED lines=10> */
[----:B------:R-:W2:Y:S01]  /*123f0*/  MUFU.TANH R5, R5 ;  /* 0x0000000500057308 */ /* 0x000ea20000002400 */
[----:B-1----:R-:W-:Y:S01]  /*12400*/  FSEL R10, R3, -INF , P6 ;  /* 0xff800000030a7808 */ /* 0x002fe20003000000 */
[----:B------:R-:W-:Y:S01]  /*12410*/  FMUL.FTZ R46, R59, UR4 ;  /* 0x000000043b2e7c20 */ /* 0x000fe20008410000 */
[----:B------:R-:W-:Y:S01]  /*12420*/  ISETP.GT.AND P6, PT, R39, 0x18, PT ;  /* 0x000000182700780c */ /* 0x000fe20003fc4270 */
[----:B------:R-:W-:Y:S01]  /*12430*/  FMUL.FTZ R69, R69, UR4 ;  /* 0x0000000445457c20 */ /* 0x000fe20008410000 */
[----:B------:R-:W-:Y:S01]  /*12440*/  P2R R73, PR, RZ, 0x1 ;  /* 0x00000001ff497803 */ /* 0x000fe20000000000 */
[----:B------:R-:W-:Y:S01]  /*12450*/  FMUL.FTZ R62, R62, UR4 ;  /* 0x000000043e3e7c20 */ /* 0x000fe20008410000 */
[----:B------:R-:W-:Y:S01]  /*12460*/  FMUL.FTZ R63, R63, UR4 ;  /* 0x000000043f3f7c20 */ /* 0x000fe20008410000 */
[----:B------:R-:W-:Y:S01]  /*12470*/  MUFU.TANH R26, R26 ;  /* 0x0000001a001a7308 */ /* 0x000fe20000002400 */
[----:B0-----:R-:W-:Y:S01]  /*12480*/  FSEL R58, R20, -INF , P1 ;  /* 0xff800000143a7808 */ /* 0x001fe20000800000 */
[----:B------:R-:W-:Y:S01]  /*12490*/  FMUL.FTZ R66, R66, UR4 ;  /* 0x0000000442427c20 */ /* 0x000fe20008410000 */
[----:B------:R-:W-:Y:S01]  /*124a0*/  FMUL.FTZ R67, R67, UR4 ;  /* 0x0000000443437c20 */ /* 0x000fe20008410000 */
[----:B------:R-:W-:Y:S01]  /*124b0*/  FMUL.FTZ R70, R70, UR4 ;  /* 0x0000000446467c20 */ /* 0x000fe20008410000 */
[----:B------:R-:W-:Y:S01]  /*124c0*/  FMUL.FTZ R71, R71, UR4 ;  /* 0x0000000447477c20 */ /* 0x000fe20008410000 */
[----:B------:R-:W-:Y:S01]  /*124d0*/  VIADD R0, R0, 0x2a840 ;  /* 0x0002a84000007836 */ /* 0x000fe20000000000 */
[----:B------:R-:W-:Y:S01]  /*124e0*/  ULDC UR38, c[0x0][0x9d8] ;  /* 0x0002760000267ab9 */ /* 0x000fe20000000800 */
[----:B------:R-:W0:Y:S01]  /*124f0*/  MUFU.TANH R9, R9 ;  /* 0x0000000900097308 */ /* 0x000e220000002400 */
[----:B--2---:R-:W-:Y:S01]  /*12500*/  FSEL R5, R5, -INF , P5 ;  /* 0xff80000005057808 */ /* 0x004fe20002800000 */
[----:B------:R-:W-:Y:S01]  /*12510*/  ULDC UR39, c[0x0][0x988] ;  /* 0x0002620000277ab9 */ /* 0x000fe20000000800 */
[----:B------:R-:W-:Y:S01]  /*12520*/  ISETP.GT.AND P5, PT, R39, 0x19, PT ;  /* 0x000000192700780c */ /* 0x000fe20003fa4270 */
[----:B------:R-:W-:Y:S01]  /*12530*/  BSSY B0, `(.L_x_625) ;  /* 0x000041b000007945 */ /* 0x000fe20003800000 */
[----:B------:R-:W-:-:S02]  /*12540*/  IMAD.MOV.U32 R85, RZ, RZ, R87 ;  /* 0x000000ffff557224 */ /* 0x000fc400078e0057 */
[--C-:B------:R-:W-:Y:S01]  /*12550*/  IMAD.MOV.U32 R83, RZ, RZ, R87.reuse ;  /* 0x000000ffff537224 */ /* 0x100fe200078e0057 */
[----:B------:R-:W1:Y:S01]  /*12560*/  MUFU.TANH R24, R24 ;  /* 0x0000001800187308 */ /* 0x000e620000002400 */
[--C-:B------:R-:W-:Y:S02]  /*12570*/  IMAD.MOV.U32 R81, RZ, RZ, R87.reuse ;  /* 0x000000ffff517224 */ /* 0x100fe400078e0057 */
[--C-:B------:R-:W-:Y:S02]  /*12580*/  IMAD.MOV.U32 R79, RZ, RZ, R87.reuse ;  /* 0x000000ffff4f7224 */ /* 0x100fe400078e0057 */
[--C-:B------:R-:W-:Y:S02]  /*12590*/  IMAD.MOV.U32 R77, RZ, RZ, R87.reuse ;  /* 0x000000ffff4d7224 */ /* 0x100fe400078e0057 */
[--C-:B------:R-:W-:Y:S01]  /*125a0*/  IMAD.MOV.U32 R75, RZ, RZ, R87.reuse ;  /* 0x000000ffff4b7224 */ /* 0x100fe200078e0057 */
[----:B------:R-:W2:Y:S01]  /*125b0*/  MUFU.TANH R8, R8 ;  /* 0x0000000800087308 */ /* 0x000ea20000002400 */
[----:B0-----:R-:W-:Y:S01]  /*125c0*/  FSEL R20, R9, -INF , P4 ;  /* 0xff80000009147808 */ /* 0x001fe20002000000 */
[----:B------:R-:W-:Y:S01]  /*125d0*/  IMAD.U32 R9, RZ, RZ, UR5 ;  /* 0x00000005ff097e24 */ /* 0x000fe2000f8e00ff */
[----:B------:R-:W-:Y:S01]  /*125e0*/  ISETP.GT.AND P4, PT, R39, 0x20, PT ;  /* 0x000000202700780c */ /* 0x000fe20003f84270 */
[----:B------:R-:W-:-:S02]  /*125f0*/  IMAD.MOV.U32 R59, RZ, RZ, R87 ;  /* 0x000000ffff3b7224 */ /* 0x000fc400078e0057 */
[--C-:B------:R-:W-:Y:S02]  /*12600*/  IMAD.MOV.U32 R55, RZ, RZ, R87.reuse ;  /* 0x000000ffff377224 */ /* 0x100fe400078e0057 */
[----:B------:R-:W-:Y:S01]  /*12610*/  MUFU.TANH R28, R28 ;  /* 0x0000001c001c7308 */ /* 0x000fe20000002400 */
[----:B-1----:R-:W-:Y:S01]  /*12620*/  FSEL R74, R24, -INF , P5 ;  /* 0xff800000184a7808 */ /* 0x002fe20002800000 */
[--C-:B------:R-:W-:Y:S02]  /*12630*/  IMAD.MOV.U32 R53, RZ, RZ, R87.reuse ;  /* 0x000000ffff357224 */ /* 0x100fe400078e0057 */
[--C-:B------:R-:W-:Y:S02]  /*12640*/  IMAD.MOV.U32 R51, RZ, RZ, R87.reuse ;  /* 0x000000ffff337224 */ /* 0x100fe400078e0057 */
[--C-:B------:R-:W-:Y:S02]  /*12650*/  IMAD.MOV.U32 R49, RZ, RZ, R87.reuse ;  /* 0x000000ffff317224 */ /* 0x100fe400078e0057 */
[----:B------:R0:W-:Y:S01]  /*12660*/  MUFU.TANH R86, R56 ;  /* 0x0000003800567308 */ /* 0x0001e20000002400 */
[----:B--2---:R-:W-:Y:S01]  /*12670*/  FSEL R8, R8, -INF , P3 ;  /* 0xff80000008087808 */ /* 0x004fe20001800000 */
[--C-:B------:R-:W-:Y:S01]  /*12680*/  IMAD.MOV.U32 R47, RZ, RZ, R87.reuse ;  /* 0x000000ffff2f7224 */ /* 0x100fe200078e0057 */
[----:B------:R-:W-:Y:S01]  /*12690*/  ISETP.GT.AND P3, PT, R39, 0x21, PT ;  /* 0x000000212700780c */ /* 0x000fe20003f64270 */
[----:B------:R-:W-:-:S02]  /*126a0*/  IMAD.MOV.U32 R45, RZ, RZ, R87 ;  /* 0x000000ffff2d7224 */ /* 0x000fc400078e0057 */
[----:B------:R-:W-:Y:S02]  /*126b0*/  IMAD.MOV.U32 R43, RZ, RZ, R87 ;  /* 0x000000ffff2b7224 */ /* 0x000fe400078e0057 */
[----:B------:R-:W1:Y:S01]  /*126c0*/  MUFU.TANH R11, R11 ;  /* 0x0000000b000b7308 */ /* 0x000e620000002400 */
[----:B0-----:R-:W-:-:S04]  /*126d0*/  FSEL R56, R21, -INF , P2 ;  /* 0xff80000015387808 */ /* 0x001fc80001000000 */
[----:B------:R-:W-:-:S03]  /*126e0*/  FMNMX.FTZ R41, R56, R41, !PT ;  /* 0x0000002938297209 */ /* 0x000fc60007810000 */
[----:B------:R-:W-:Y:S01]  /*126f0*/  MUFU.TANH R27, R27 ;  /* 0x0000001b001b7308 */ /* 0x000fe20000002400 */
[----:B------:R-:W-:-:S07]  /*12700*/  FMNMX.FTZ R41, R58, R41, !PT ;  /* 0x000000293a297209 */ /* 0x000fce0007810000 */
[----:B------:R-:W0:Y:S01]  /*12710*/  MUFU.TANH R12, R12 ;  /* 0x0000000c000c7308 */ /* 0x000e220000002400 */
[----:B-1----:R-:W-:Y:S02]  /*12720*/  FSEL R24, R11, -INF , P2 ;  /* 0xff8000000b187808 */ /* 0x002fe40001000000 */
[----:B------:R-:W-:-:S05]  /*12730*/  ISETP.GT.AND P2, PT, R39, 0x28, PT ;  /* 0x000000282700780c */ /* 0x000fca0003f44270 */
[----:B------:R-:W1:Y:S08]  /*12740*/  MUFU.TANH R31, R31 ;  /* 0x0000001f001f7308 */ /* 0x000e700000002400 */
[----:B------:R2:W-:Y:S01]  /*12750*/  MUFU.TANH R90, R60 ;  /* 0x0000003c005a7308 */ /* 0x0005e20000002400 */
[----:B0-----:R-:W-:Y:S02]  /*12760*/  FSEL R12, R12, -INF , P1 ;  /* 0xff8000000c0c7808 */ /* 0x001fe40000800000 */
[----:B------:R-:W-:-:S05]  /*12770*/  ISETP.GT.AND P1, PT, R39, 0x29, PT ;  /* 0x000000292700780c */ /* 0x000fca0003f24270 */
[----:B------:R-:W0:Y:S01]  /*12780*/  MUFU.TANH R15, R15 ;  /* 0x0000000f000f7308 */ /* 0x000e220000002400 */
[----:B--2---:R-:W-:Y:S02]  /*12790*/  FSEL R60, R26, -INF , P6 ;  /* 0xff8000001a3c7808 */ /* 0x004fe40003000000 */
[----:B-1----:R-:W-:Y:S02]  /*127a0*/  FSEL R76, R31, -INF , P2 ;  /* 0xff8000001f4c7808 */ /* 0x002fe40001000000 */
[----:B------:R-:W-:-:S03]  /*127b0*/  FMNMX.FTZ R41, R60, R41, !PT ;  /* 0x000000293c297209 */ /* 0x000fc60007810000 */
[----:B------:R-:W1:Y:S01]  /*127c0*/  MUFU.TANH R29, R29 ;  /* 0x0000001d001d7308 */ /* 0x000e620000002400 */
[----:B------:R-:W-:-:S07]  /*127d0*/  FMNMX.FTZ R41, R74, R41, !PT ;  /* 0x000000294a297209 */ /* 0x000fce0007810000 */
[----:B------:R-:W2:Y:S01]  /*127e0*/  MUFU.TANH R14, R14 ;  /* 0x0000000e000e7308 */ /* 0x000ea20000002400 */
[----:B0-----:R-:W-:Y:S02]  /*127f0*/  FSEL R26, R15, -INF , P6 ;  /* 0xff8000000f1a7808 */ /* 0x001fe40003000000 */
[----:B------:R-:W-:-:S05]  /*12800*/  ISETP.GT.AND P6, PT, R39, 0x30, PT ;  /* 0x000000302700780c */ /* 0x000fca0003fc4270 */
[----:B------:R-:W0:Y:S01]  /*12810*/  MUFU.TANH R33, R33 ;  /* 0x0000002100217308 */ /* 0x000e220000002400 */
[----:B-1----:R-:W-:-:S07]  /*12820*/  FSEL R78, R29, -INF , P1 ;  /* 0xff8000001d4e7808 */ /* 0x002fce0000800000 */
[----:B------:R1:W-:Y:S08]  /*12830*/  MUFU.TANH R98, R68 ;  /* 0x0000004400627308 */ /* 0x0003f00000002400 */
[----:B------:R-:W3:Y:S01]  /*12840*/  MUFU.TANH R30, R30 ;  /* 0x0000001e001e7308 */ /* 0x000ee20000002400 */
[----:B-1----:R-:W-:Y:S02]  /*12850*/  FSEL R68, R28, -INF , P4 ;  /* 0xff8000001c447808 */ /* 0x002fe40002000000 */
[----:B--2---:R-:W-:-:S02]  /*12860*/  FSEL R28, R14, -INF , P5 ;  /* 0xff8000000e1c7808 */ /* 0x004fc40002800000 */
[----:B------:R-:W-:Y:S02]  /*12870*/  FMNMX.FTZ R41, R68, R41, !PT ;  /* 0x0000002944297209 */ /* 0x000fe40007810000 */
[----:B------:R-:W-:Y:S01]  /*12880*/  ISETP.GT.AND P5, PT, R39, 0x31, PT ;  /* 0x000000312700780c */ /* 0x000fe20003fa4270 */
[----:B------:R-:W1:Y:S01]  /*12890*/  MUFU.TANH R32, R32 ;  /* 0x0000002000207308 */ /* 0x000e620000002400 */
[----:B0-----:R-:W-:-:S07]  /*128a0*/  FSEL R14, R33, -INF , P6 ;  /* 0xff800000210e7808 */ /* 0x001fce0003000000 */
[----:B------:R0:W-:Y:S01]  /*128b0*/  MUFU.TANH R94, R64 ;  /* 0x00000040005e7308 */ /* 0x0001e20000002400 */
[----:B---3--:R-:W-:Y:S02]  /*128c0*/  FSEL R30, R30, -INF , P4 ;  /* 0xff8000001e1e7808 */ /* 0x008fe40002000000 */
[----:B------:R-:W-:-:S05]  /*128d0*/  ISETP.GT.AND P4, PT, R39, 0x38, PT ;  /* 0x000000382700780c */ /* 0x000fca0003f84270 */
[----:B------:R-:W2:Y:S01]  /*128e0*/  MUFU.TANH R25, R25 ;  /* 0x0000001900197308 */ /* 0x000ea20000002400 */
[----:B0-----:R-:W-:Y:S02]  /*128f0*/  FSEL R64, R27, -INF , P3 ;  /* 0xff8000001b407808 */ /* 0x001fe40001800000 */
[----:B-1----:R-:W-:Y:S02]  /*12900*/  FSEL R80, R32, -INF , P5 ;  /* 0xff80000020507808 */ /* 0x002fe40002800000 */
[----:B------:R-:W-:-:S03]  /*12910*/  FMNMX.FTZ R41, R64, R41, !PT ;  /* 0x0000002940297209 */ /* 0x000fc60007810000 */
[----:B------:R-:W0:Y:S01]  /*12920*/  MUFU.TANH R37, R37 ;  /* 0x0000002500257308 */ /* 0x000e220000002400 */
[----:B------:R-:W-:-:S04]  /*12930*/  FMNMX.FTZ R41, R76, R41, !PT ;  /* 0x000000294c297209 */ /* 0x000fc80007810000 */
[----:B------:R-:W-:-:S03]  /*12940*/  FMNMX.FTZ R41, R78, R41, !PT ;  /* 0x000000294e297209 */ /* 0x000fc60007810000 */
[----:B------:R-:W1:Y:S01]  /*12950*/  MUFU.TANH R34, R34 ;  /* 0x0000002200227308 */ /* 0x000e620000002400 */
[----:B------:R-:W-:Y:S02]  /*12960*/  FMNMX.FTZ R41, R14, R41, !PT ;  /* 0x000000290e297209 */ /* 0x000fe40007810000 */
[----:B--2---:R-:W-:Y:S02]  /*12970*/  FSEL R32, R25, -INF , P3 ;  /* 0xff80000019207808 */ /* 0x004fe40001800000 */
[----:B------:R-:W-:Y:S02]  /*12980*/  ISETP.GT.AND P3, PT, R39, 0x39, PT ;  /* 0x000000392700780c */ /* 0x000fe40003f64270 */
[----:B------:R-:W-:Y:S01]  /*12990*/  FMNMX.FTZ R41, R80, R41, !PT ;  /* 0x0000002950297209 */ /* 0x000fe20007810000 */
[----:B------:R-:W2:Y:S01]  /*129a0*/  MUFU.TANH R35, R35 ;  /* 0x0000002300237308 */ /* 0x000ea20000002400 */
[----:B0-----:R-:W-:-:S04]  /*129b0*/  FSEL R82, R37, -INF , P4 ;  /* 0xff80000025527808 */ /* 0x001fc80002000000 */
[----:B------:R-:W-:-:S03]  /*129c0*/  FMNMX.FTZ R41, R82, R41, !PT ;  /* 0x0000002952297209 */ /* 0x000fc60007810000 */
[----:B------:R-:W0:Y:S01]  /*129d0*/  MUFU.TANH R36, R36 ;  /* 0x0000002400247308 */ /* 0x000e220000002400 */
[----:B-1----:R-:W-:Y:S02]  /*129e0*/  FSEL R34, R34, -INF , P2 ;  /* 0xff80000022227808 */ /* 0x002fe40001000000 */
[----:B------:R-:W-:-:S04]  /*129f0*/  ISETP.GT.AND P2, PT, R39, 0x40, PT ;  /* 0x000000402700780c */ /* 0x000fc80003f44270 */
[----:B------:R-:W-:Y:S01]  /*12a00*/  FSEL R86, R86, -INF , P2 ;  /* 0xff80000056567808 */ /* 0x000fe20001000000 */
[----:B------:R-:W1:Y:S01]  /*12a10*/  MUFU.TANH R38, R38 ;  /* 0x0000002600267308 */ /* 0x000e620000002400 */
[----:B--2---:R-:W-:-:S04]  /*12a20*/  FSEL R84, R35, -INF , P3 ;  /* 0xff80000023547808 */ /* 0x004fc80001800000 */
[----:B------:R-:W-:-:S03]  /*12a30*/  FMNMX.FTZ R41, R84, R41, !PT ;  /* 0x0000002954297209 */ /* 0x000fc60007810000 */
[----:B------:R-:W2:Y:S01]  /*12a40*/  MUFU.TANH R57, R57 ;  /* 0x0000003900397308 */ /* 0x000ea20000002400 */
[----:B0-----:R-:W-:Y:S02]  /*12a50*/  FSEL R36, R36, -INF , P1 ;  /* 0xff80000024247808 */ /* 0x001fe40000800000 */
[----:B------:R-:W-:Y:S02]  /*12a60*/  ISETP.GT.AND P1, PT, R39, 0x41, PT ;  /* 0x000000412700780c */ /* 0x000fe40003f24270 */
[----:B------:R-:W-:-:S03]  /*12a70*/  FMNMX.FTZ R41, R86, R41, !PT ;  /* 0x0000002956297209 */ /* 0x000fc60007810000 */
[----:B------:R-:W0:Y:S01]  /*12a80*/  MUFU.TANH R40, R40 ;  /* 0x0000002800287308 */ /* 0x000e220000002400 */
[----:B-1----:R-:W-:Y:S02]  /*12a90*/  FSEL R38, R38, -INF , P6 ;  /* 0xff80000026267808 */ /* 0x002fe40003000000 */
[----:B------:R-:W-:-:S04]  /*12aa0*/  ISETP.GT.AND P6, PT, R39, 0x48, PT ;  /* 0x000000482700780c */ /* 0x000fc80003fc4270 */
[----:B------:R-:W-:Y:S01]  /*12ab0*/  FSEL R90, R90, -INF , P6 ;  /* 0xff8000005a5a7808 */ /* 0x000fe20003000000 */
[----:B------:R-:W1:Y:S01]  /*12ac0*/  MUFU.TANH R42, R42 ;  /* 0x0000002a002a7308 */ /* 0x000e620000002400 */
[----:B--2---:R-:W-:Y:S01]  /*12ad0*/  FSEL R88, R57, -INF , P1 ;  /* 0xff80000039587808 */ /* 0x004fe20000800000 */
[----:B------:R-:W-:-:S03]  /*12ae0*/  IMAD.MOV.U32 R57, RZ, RZ, R87 ;  /* 0x000000ffff397224 */ /* 0x000fc600078e0057 */
        /* <DEDUP_REMOVED lines=30> */
[----:B-1----:R-:W-:Y:S01]  /*12cd0*/  FSEL R100, R69, -INF , P1 ;  /* 0xff80000045647808 */ /* 0x002fe20000800000 */
[----:B------:R-:W-:-:S03]  /*12ce0*/  IMAD.MOV.U32 R69, RZ, RZ, R87 ;  /* 0x000000ffff457224 */ /* 0x000fc600078e0057 */
[----:B------:R-:W-:-:S03]  /*12cf0*/  FMNMX.FTZ R41, R100, R41, !PT ;  /* 0x0000002964297209 */ /* 0x000fc60007810000 */
[----:B------:R-:W-:Y:S02]  /*12d00*/  MUFU.TANH R66, R66 ;  /* 0x0000004200427308 */ /* 0x000fe40000002400 */
[----:B------:R-:W1:Y:S06]  /*12d10*/  SHFL.BFLY PT, R6, R41, 0x2, 0x1f ;  /* 0x0c401f0029067f89 */ /* 0x000e6c00000e0000 */
[----:B------:R-:W3:Y:S08]  /*12d20*/  MUFU.TANH R67, R67 ;  /* 0x0000004300437308 */ /* 0x000ef00000002400 */
[----:B------:R-:W-:Y:S08]  /*12d30*/  MUFU.TANH R70, R70 ;  /* 0x0000004600467308 */ /* 0x000ff00000002400 */
[----:B------:R-:W4:Y:S01]  /*12d40*/  MUFU.TANH R71, R71 ;  /* 0x0000004700477308 */ /* 0x000f220000002400 */
[----:B-1----:R-:W-:Y:S01]  /*12d50*/  FMNMX.FTZ R3, R41, R6, !PT ;  /* 0x0000000629037209 */ /* 0x002fe20007810000 */
[----:B------:R-:W-:-:S04]  /*12d60*/  IMAD.MOV.U32 R41, RZ, RZ, R87 ;  /* 0x000000ffff297224 */ /* 0x000fc800078e0057 */
[----:B------:R-:W1:Y:S02]  /*12d70*/  SHFL.BFLY PT, R6, R3, 0x1, 0x1f ;  /* 0x0c201f0003067f89 */ /* 0x000e6400000e0000 */
[----:B-1----:R-:W-:Y:S02]  /*12d80*/  FMNMX.FTZ R6, R3, R6, !PT ;  /* 0x0000000603067209 */ /* 0x002fe40007810000 */
        /* <DEDUP_REMOVED lines=10> */
[--C-:B------:R-:W-:Y:S01]  /*12e30*/  FFMA.FTZ R156, R50, R9, -R11.reuse ;  /* 0x00000009329c7223 */ /* 0x100fe2000001080b */
[----:B--2---:R-:W-:Y:S01]  /*12e40*/  FSEL R50, R62, -INF , P6 ;  /* 0xff8000003e327808 */ /* 0x004fe20003000000 */
[----:B------:R1:W-:Y:S01]  /*12e50*/  MUFU.EX2 R3, R15 ;  /* 0x0000000f00037308 */ /* 0x0003e20000000800 */
[----:B------:R-:W-:Y:S01]  /*12e60*/  FMNMX.FTZ R7, R26, R7, !PT ;  /* 0x000000071a077209 */ /* 0x000fe20007810000 */
[-CC-:B------:R-:W-:Y:S01]  /*12e70*/  FFMA.FTZ R158, R52, R9.reuse, -R11.reuse ;  /* 0x00000009349e7223 */ /* 0x180fe2000001080b */
[-CC-:B------:R-:W-:Y:S01]  /*12e80*/  FFMA.FTZ R54, R54, R9.reuse, -R11.reuse ;  /* 0x0000000936367223 */ /* 0x180fe2000001080b */
[----:B0-----:R-:W-:Y:S01]  /*12e90*/  FSEL R52, R63, -INF , P5 ;  /* 0xff8000003f347808 */ /* 0x001fe20002800000 */
[--C-:B------:R-:W-:Y:S01]  /*12ea0*/  FFMA.FTZ R136, R56, R9, -R11.reuse ;  /* 0x0000000938887223 */ /* 0x100fe2000001080b */
[----:B------:R-:W-:Y:S01]  /*12eb0*/  FMNMX.FTZ R7, R28, R7, !PT ;  /* 0x000000071c077209 */ /* 0x000fe20007810000 */
[-CC-:B------:R-:W-:Y:S01]  /*12ec0*/  FFMA.FTZ R58, R58, R9.reuse, -R11.reuse ;  /* 0x000000093a3a7223 */ /* 0x180fe2000001080b */
[----:B---3--:R-:W-:Y:S01]  /*12ed0*/  FSEL R56, R67, -INF , P3 ;  /* 0xff80000043387808 */ /* 0x008fe20001800000 */
[--C-:B------:R-:W-:Y:S01]  /*12ee0*/  FFMA.FTZ R138, R60, R9, -R11.reuse ;  /* 0x000000093c8a7223 */ /* 0x100fe2000001080b */
[----:B------:R-:W-:Y:S01]  /*12ef0*/  FMNMX.FTZ R7, R30, R7, !PT ;  /* 0x000000071e077209 */ /* 0x000fe20007810000 */
[--C-:B------:R-:W-:Y:S01]  /*12f00*/  FFMA.FTZ R144, R14, R9, -R11.reuse ;  /* 0x000000090e907223 */ /* 0x100fe2000001080b */
[----:B----4-:R-:W-:Y:S01]  /*12f10*/  FSEL R60, R71, -INF , P1 ;  /* 0xff800000473c7808 */ /* 0x010fe20000800000 */
        /* <DEDUP_REMOVED lines=16> */
[----:B------:R-:W3:Y:S01]  /*13020*/  MUFU.EX2 R158, R158 ;  /* 0x0000009e009e7308 */ /* 0x000ee20000000800 */
[----:B-1----:R-:W-:Y:S01]  /*13030*/  FMNMX.FTZ R15, R40, R13, !PT ;  /* 0x0000000d280f7209 */ /* 0x002fe20007810000 */
[-CC-:B------:R-:W-:Y:S01]  /*13040*/  FFMA.FTZ R152, R94, R9.reuse, -R11.reuse ;  /* 0x000000095e987223 */ /* 0x180fe2000001080b */
[----:B--2---:R-:W-:Y:S01]  /*13050*/  FSEL R54, R66, -INF , P4 ;  /* 0xff80000042367808 */ /* 0x004fe20002000000 */
[--C-:B------:R-:W-:Y:S01]  /*13060*/  FFMA.FTZ R96, R96, R9, -R11.reuse ;  /* 0x0000000960607223 */ /* 0x100fe2000001080b */
[----:B------:R-:W-:Y:S01]  /*13070*/  FMNMX.FTZ R15, R42, R15, !PT ;  /* 0x0000000f2a0f7209 */ /* 0x000fe20007810000 */
[----:B------:R-:W-:Y:S01]  /*13080*/  FFMA.FTZ R154, R98, R9, -R11 ;  /* 0x00000009629a7223 */ /* 0x000fe2000001080b */
[----:B------:R-:W-:Y:S01]  /*13090*/  IMAD.MOV.U32 R94, RZ, RZ, 0x3f800000 ;  /* 0x3f800000ff5e7424 */ /* 0x000fe200078e00ff */
[----:B------:R1:W-:Y:S01]  /*130a0*/  MUFU.EX2 R13, R58 ;  /* 0x0000003a000d7308 */ /* 0x0003e20000000800 */
[----:B------:R-:W-:Y:S01]  /*130b0*/  FMNMX.FTZ R15, R44, R15, !PT ;  /* 0x0000000f2c0f7209 */ /* 0x000fe20007810000 */
[--C-:B------:R-:W-:Y:S01]  /*130c0*/  IMAD.MOV.U32 R86, RZ, RZ, R87.reuse ;  /* 0x000000ffff567224 */ /* 0x100fe200078e0057 */
[----:B------:R-:W-:Y:S01]  /*130d0*/  MOV R80, R87 ;  /* 0x0000005700507202 */ /* 0x000fe20000000f00 */
[--C-:B------:R-:W-:Y:S01]  /*130e0*/  IMAD.MOV.U32 R84, RZ, RZ, R87.reuse ;  /* 0x000000ffff547224 */ /* 0x100fe200078e0057 */
[----:B------:R-:W-:Y:S01]  /*130f0*/  FMNMX.FTZ R15, R48, R15, !PT ;  /* 0x0000000f300f7209 */ /* 0x000fe20007810000 */
[--C-:B------:R-:W-:Y:S01]  /*13100*/  IMAD.MOV.U32 R82, RZ, RZ, R87.reuse ;  /* 0x000000ffff527224 */ /* 0x100fe200078e0057 */
[----:B------:R-:W-:Y:S01]  /*13110*/  MOV R68, R87 ;  /* 0x0000005700447202 */ /* 0x000fe20000000f00 */
[----:B------:R-:W2:Y:S01]  /*13120*/  MUFU.EX2 R136, R136 ;  /* 0x0000008800887308 */ /* 0x000ea20000000800 */
[----:B------:R-:W-:Y:S01]  /*13130*/  FMNMX.FTZ R21, R46, R15, !PT ;  /* 0x0000000f2e157209 */ /* 0x000fe20007810000 */
[--C-:B------:R-:W-:Y:S01]  /*13140*/  IMAD.MOV.U32 R76, RZ, RZ, R87.reuse ;  /* 0x000000ffff4c7224 */ /* 0x100fe200078e0057 */
[----:B-1----:R-:W-:Y:S01]  /*13150*/  FSEL R58, R70, -INF , P2 ;  /* 0xff800000463a7808 */ /* 0x002fe20001000000 */
[--C-:B------:R-:W-:Y:S01]  /*13160*/  IMAD.MOV.U32 R73, RZ, RZ, R87.reuse ;  /* 0x000000ffff497224 */ /* 0x100fe200078e0057 */
[----:B------:R-:W-:Y:S01]  /*13170*/  FMNMX.FTZ R21, R50, R21, !PT ;  /* 0x0000001532157209 */ /* 0x000fe20007810000 */
[----:B------:R-:W-:-:S02]  /*13180*/  IMAD.MOV.U32 R71, RZ, RZ, R87 ;  /* 0x000000ffff477224 */ /* 0x000fc400078e0057 */
[----:B------:R-:W1:Y:S01]  /*13190*/  MUFU.EX2 R138, R138 ;  /* 0x0000008a008a7308 */ /* 0x000e620000000800 */
[----:B------:R-:W-:Y:S01]  /*131a0*/  FMNMX.FTZ R21, R52, R21, !PT ;  /* 0x0000001534157209 */ /* 0x000fe20007810000 */
[--C-:B------:R-:W-:Y:S02]  /*131b0*/  IMAD.MOV.U32 R70, RZ, RZ, R87.reuse ;  /* 0x000000ffff467224 */ /* 0x100fe400078e0057 */
[--C-:B------:R-:W-:Y:S01]  /*131c0*/  IMAD.MOV.U32 R67, RZ, RZ, R87.reuse ;  /* 0x000000ffff437224 */ /* 0x100fe200078e0057 */
[----:B------:R-:W-:Y:S01]  /*131d0*/  FMNMX.FTZ R21, R54, R21, !PT ;  /* 0x0000001536157209 */ /* 0x000fe20007810000 */
[--C-:B------:R-:W-:Y:S02]  /*131e0*/  IMAD.MOV.U32 R66, RZ, RZ, R87.reuse ;  /* 0x000000ffff427224 */ /* 0x100fe400078e0057 */
[----:B------:R4:W1:Y:S01]  /*131f0*/  MUFU.EX2 R15, R74 ;  /* 0x0000004a000f7308 */ /* 0x0008620000000800 */
[----:B------:R-:W-:Y:S01]  /*13200*/  FMNMX.FTZ R25, R56, R21, !PT ;  /* 0x0000001538197209 */ /* 0x000fe20007810000 */
[----:B------:R-:W-:-:S03]  /*13210*/  IMAD.MOV.U32 R63, RZ, RZ, R87 ;  /* 0x000000ffff3f7224 */ /* 0x000fc600078e0057 */
[----:B------:R-:W-:-:S03]  /*13220*/  FMNMX.FTZ R25, R58, R25, !PT ;  /* 0x000000193a197209 */ /* 0x000fc60007810000 */
[----:B------:R-:W-:Y:S01]  /*13230*/  MUFU.EX2 R140, R140 ;  /* 0x0000008c008c7308 */ /* 0x000fe20000000800 */
[----:B------:R-:W-:Y:S01]  /*13240*/  FMNMX.FTZ R31, R60, R25, !PT ;  /* 0x000000193c1f7209 */ /* 0x000fe20007810000 */
[----:B------:R-:W-:Y:S01]  /*13250*/  FFMA.FTZ R25, R78, R9, -R11 ;  /* 0x000000094e197223 */ /* 0x000fe2000001080b */
[--C-:B------:R-:W-:Y:S02]  /*13260*/  IMAD.MOV.U32 R78, RZ, RZ, R87.reuse ;  /* 0x000000ffff4e7224 */ /* 0x100fe400078e0057 */
[--C-:B----4-:R-:W-:Y:S01]  /*13270*/  IMAD.MOV.U32 R74, RZ, RZ, R87.reuse ;  /* 0x000000ffff4a7224 */ /* 0x110fe200078e0057 */
[----:B------:R-:W4:Y:S02]  /*13280*/  SHFL.BFLY PT, R62, R31, 0x2, 0x1f ;  /* 0x0c401f001f3e7f89 */ /* 0x000f2400000e0000 */
[----:B------:R0:W-:Y:S08]  /*13290*/  MUFU.EX2 R21, R64 ;  /* 0x0000004000157308 */ /* 0x0001f00000000800 */
[----:B------:R-:W-:Y:S01]  /*132a0*/  MUFU.EX2 R142, R142 ;  /* 0x0000008e008e7308 */ /* 0x000fe20000000800 */
[----:B0-----:R-:W-:-:S07]  /*132b0*/  IMAD.MOV.U32 R64, RZ, RZ, R87 ;  /* 0x000000ffff407224 */ /* 0x001fce00078e0057 */
[----:B------:R-:W-:Y:S01]  /*132c0*/  MUFU.EX2 R25, R25 ;  /* 0x0000001900197308 */ /* 0x000fe20000000800 */
[----:B----4-:R-:W-:Y:S01]  /*132d0*/  FMNMX.FTZ R62, R31, R62, !PT ;  /* 0x0000003e1f3e7209 */ /* 0x010fe20007810000 */
[----:B------:R-:W-:-:S06]  /*132e0*/  FFMA.FTZ R31, R88, R9, -R11 ;  /* 0x00000009581f7223 */ /* 0x000fcc000001080b */
[----:B------:R-:W-:Y:S01]  /*132f0*/  MUFU.EX2 R144, R144 ;  /* 0x0000009000907308 */ /* 0x000fe20000000800 */
[----:B------:R-:W-:Y:S01]  /*13300*/  FFMA.FTZ R11, R100, R9, -R11 ;  /* 0x00000009640b7223 */ /* 0x000fe2000001080b */
[----:B------:R-:W0:Y:S06]  /*13310*/  SHFL.BFLY PT, R35, R62, 0x1, 0x1f ;  /* 0x0c201f003e237f89 */ /* 0x000e2c00000e0000 */
[----:B------:R-:W-:Y:S08]  /*13320*/  MUFU.EX2 R27, R27 ;  /* 0x0000001b001b7308 */ /* 0x000ff00000000800 */
[----:B------:R-:W-:Y:S08]  /*13330*/  MUFU.EX2 R146, R146 ;  /* 0x0000009200927308 */ /* 0x000ff00000000800 */
[----:B------:R-:W-:Y:S01]  /*13340*/  MUFU.EX2 R29, R29 ;  /* 0x0000001d001d7308 */ /* 0x000fe20000000800 */
[----:B0-----:R-:W-:Y:S01]  /*13350*/  FMNMX.FTZ R14, R62, R35, !PT ;  /* 0x000000233e0e7209 */ /* 0x001fe20007810000 */
[----:B------:R-:W-:-:S03]  /*13360*/  IMAD.MOV.U32 R62, RZ, RZ, R87 ;  /* 0x000000ffff3e7224 */ /* 0x000fc600078e0057 */
[C---:B------:R-:W-:Y:S01]  /*13370*/  FSETP.NEU.FTZ.AND P1, PT, R14.reuse, -INF , PT ;  /* 0xff8000000e00780b */ /* 0x040fe20003f3d000 */
[----:B------:R-:W-:Y:S02]  /*13380*/  FMUL.FTZ R37, R14, R9 ;  /* 0x000000090e257220 */ /* 0x000fe40000410000 */
[----:B------:R-:W-:Y:S03]  /*13390*/  MUFU.EX2 R148, R148 ;  /* 0x0000009400947308 */ /* 0x000fe60000000800 */
[----:B------:R-:W-:-:S05]  /*133a0*/  FSEL R37, R37, RZ, P1 ;  /* 0x000000ff25257208 */ /* 0x000fca0000800000 */
[----:B------:R-:W-:Y:S01]  /*133b0*/  MUFU.EX2 R31, R31 ;  /* 0x0000001f001f7308 */ /* 0x000fe20000000800 */
[-CC-:B------:R-:W-:Y:S01]  /*133c0*/  FFMA.FTZ R157, R10, R9.reuse, -R37.reuse ;  /* 0x000000090a9d7223 */ /* 0x180fe20000010825 */
[-CC-:B------:R-:W-:Y:S01]  /*133d0*/  FFMA.FTZ R10, R5, R9.reuse, -R37.reuse ;  /* 0x00000009050a7223 */ /* 0x180fe20000010825 */
[-CC-:B------:R-:W-:Y:S01]  /*133e0*/  FFMA.FTZ R159, R20, R9.reuse, -R37.reuse ;  /* 0x00000009149f7223 */ /* 0x180fe20000010825 */
[-C--:B------:R-:W-:Y:S01]  /*133f0*/  FFMA.FTZ R8, R8, R9.reuse, -R37 ;  /* 0x0000000908087223 */ /* 0x080fe20000010825 */
[----:B------:R-:W-:Y:S01]  /*13400*/  FADD.FTZ R5, R156, R3 ;  /* 0x000000039c057221 */ /* 0x000fe20000010000 */
[-CC-:B------:R-:W-:Y:S01]  /*13410*/  FFMA.FTZ R137, R24, R9.reuse, -R37.reuse ;  /* 0x0000000918897223 */ /* 0x180fe20000010825 */
[-C--:B-----5:R-:W-:Y:S01]  /*13420*/  FFMA.FTZ R141, R30, R9.reuse, -R37 ;  /* 0x000000091e8d7223 */ /* 0x0a0fe20000010825 */
[----:B------:R-:W-:Y:S01]  /*13430*/  MUFU.EX2 R157, R157 ;  /* 0x0000009d009d7308 */ /* 0x000fe20000000800 */
[----:B---3--:R-:W-:Y:S01]  /*13440*/  FADD.FTZ R30, R158, R5 ;  /* 0x000000059e1e7221 */ /* 0x008fe20000010000 */
[-CC-:B------:R-:W-:Y:S01]  /*13450*/  FFMA.FTZ R12, R12, R9.reuse, -R37.reuse ;  /* 0x000000090c0c7223 */ /* 0x180fe20000010825 */
[-CC-:B------:R-:W-:Y:S01]  /*13460*/  FFMA.FTZ R139, R26, R9.reuse, -R37.reuse ;  /* 0x000000091a8b7223 */ /* 0x180fe20000010825 */
[-CC-:B------:R-:W-:Y:S01]  /*13470*/  FFMA.FTZ R24, R32, R9.reuse, -R37.reuse ;  /* 0x0000000920187223 */ /* 0x180fe20000010825 */
[----:B------:R-:W-:Y:S01]  /*13480*/  FADD.FTZ R5, R7, R30 ;  /* 0x0000001e07057221 */ /* 0x000fe20000010000 */
[-CC-:B------:R-:W-:Y:S01]  /*13490*/  FFMA.FTZ R20, R28, R9.reuse, -R37.reuse ;  /* 0x000000091c147223 */ /* 0x180fe20000010825 */
[-C--:B------:R-:W-:Y:S01]  /*134a0*/  FFMA.FTZ R143, R34, R9.reuse, -R37 ;  /* 0x00000009228f7223 */ /* 0x080fe20000010825 */
[----:B------:R-:W0:Y:S01]  /*134b0*/  MUFU.EX2 R10, R10 ;  /* 0x0000000a000a7308 */ /* 0x000e220000000800 */
[----:B--2---:R-:W-:Y:S01]  /*134c0*/  FADD.FTZ R30, R136, R5 ;  /* 0x00000005881e7221 */ /* 0x004fe20000010000 */
[-CC-:B------:R-:W-:Y:S01]  /*134d0*/  FFMA.FTZ R26, R36, R9.reuse, -R37.reuse ;  /* 0x00000009241a7223 */ /* 0x180fe20000010825 */
[-CC-:B------:R-:W-:Y:S01]  /*134e0*/  FFMA.FTZ R145, R38, R9.reuse, -R37.reuse ;  /* 0x0000000926917223 */ /* 0x180fe20000010825 */
[-CC-:B------:R-:W-:Y:S01]  /*134f0*/  FFMA.FTZ R28, R40, R9.reuse, -R37.reuse ;  /* 0x00000009281c7223 */ /* 0x180fe20000010825 */
[----:B------:R-:W-:Y:S01]  /*13500*/  FADD.FTZ R39, R13, R30 ;  /* 0x0000001e0d277221 */ /* 0x000fe20000010000 */
[-CC-:B------:R-:W-:Y:S01]  /*13510*/  FFMA.FTZ R147, R42, R9.reuse, -R37.reuse ;  /* 0x000000092a937223 */ /* 0x180fe20000010825 */
[-C--:B------:R-:W-:Y:S01]  /*13520*/  FFMA.FTZ R30, R44, R9.reuse, -R37 ;  /* 0x000000092c1e7223 */ /* 0x080fe20000010825 */
[----:B------:R-:W2:Y:S01]  /*13530*/  MUFU.EX2 R159, R159 ;  /* 0x0000009f009f7308 */ /* 0x000ea20000000800 */
[----:B-1----:R-:W-:Y:S01]  /*13540*/  FADD.FTZ R34, R138, R39 ;  /* 0x000000278a227221 */ /* 0x002fe20000010000 */
[-CC-:B------:R-:W-:Y:S01]  /*13550*/  FFMA.FTZ R149, R48, R9.reuse, -R37.reuse ;  /* 0x0000000930957223 */ /* 0x180fe20000010825 */
[-CC-:B------:R-:W-:Y:S01]  /*13560*/  FFMA.FTZ R46, R46, R9.reuse, -R37.reuse ;  /* 0x000000092e2e7223 */ /* 0x180fe20000010825 */
[----:B------:R-:W-:Y:S01]  /*13570*/  F2FP.BF16.F32.PACK_AB R156, R3, R156 ;  /* 0x0000009c039c723e */ /* 0x000fe200000010ff */
[----:B------:R-:W-:Y:S01]  /*13580*/  FADD.FTZ R39, R15, R34 ;  /* 0x000000220f277221 */ /* 0x000fe20000010000 */
[-CC-:B------:R-:W-:Y:S01]  /*13590*/  FFMA.FTZ R50, R50, R9.reuse, -R37.reuse ;  /* 0x0000000932327223 */ /* 0x180fe20000010825 */
[-C--:B------:R-:W-:Y:S01]  /*135a0*/  FFMA.FTZ R52, R52, R9.reuse, -R37 ;  /* 0x0000000934347223 */ /* 0x080fe20000010825 */
[----:B------:R-:W1:Y:S01]  /*135b0*/  MUFU.EX2 R8, R8 ;  /* 0x0000000800087308 */ /* 0x000e620000000800 */
[----:B0-----:R-:W-:Y:S01]  /*135c0*/  FADD.FTZ R32, R157, R10 ;  /* 0x0000000a9d207221 */ /* 0x001fe20000010000 */
[----:B------:R-:W-:Y:S01]  /*135d0*/  FADD.FTZ R34, R140, R39 ;  /* 0x000000278c227221 */ /* 0x000fe20000010000 */
[-CC-:B------:R-:W-:Y:S01]  /*135e0*/  FFMA.FTZ R54, R54, R9.reuse, -R37.reuse ;  /* 0x0000000936367223 */ /* 0x180fe20000010825 */
[-CC-:B------:R-:W-:Y:S01]  /*135f0*/  FFMA.FTZ R56, R56, R9.reuse, -R37.reuse ;  /* 0x0000000938387223 */ /* 0x180fe20000010825 */
[-CC-:B------:R-:W-:Y:S01]  /*13600*/  FFMA.FTZ R58, R58, R9.reuse, -R37.reuse ;  /* 0x000000093a3a7223 */ /* 0x180fe20000010825 */
[----:B------:R-:W-:Y:S01]  /*13610*/  FFMA.FTZ R37, R60, R9, -R37 ;  /* 0x000000093c257223 */ /* 0x000fe20000010825 */
[----:B------:R-:W-:Y:S01]  /*13620*/  F2FP.BF16.F32.PACK_AB R157, R10, R157 ;  /* 0x0000009d0a9d723e */ /* 0x000fe200000010ff */
[----:B------:R-:W0:Y:S01]  /*13630*/  MUFU.EX2 R137, R137 ;  /* 0x0000008900897308 */ /* 0x000e220000000800 */
[----:B--2---:R-:W-:Y:S01]  /*13640*/  FADD.FTZ R5, R159, R32 ;  /* 0x000000209f057221 */ /* 0x004fe20000010000 */
[----:B------:R-:W-:Y:S01]  /*13650*/  VIADD R10, R72, 0xfffffffe ;  /* 0xfffffffe480a7836 */ /* 0x000fe20000000000 */
[----:B------:R-:W-:Y:S01]  /*13660*/  F2FP.BF16.F32.PACK_AB R158, R7, R158 ;  /* 0x0000009e079e723e */ /* 0x000fe200000010ff */
[--C-:B------:R-:W-:Y:S01]  /*13670*/  IMAD.MOV.U32 R72, RZ, RZ, R87.reuse ;  /* 0x000000ffff487224 */ /* 0x100fe200078e0057 */
[----:B------:R-:W-:Y:S01]  /*13680*/  F2FP.BF16.F32.PACK_AB R136, R13, R136 ;  /* 0x000000880d88723e */ /* 0x000fe200000010ff */
[----:B------:R-:W-:Y:S01]  /*13690*/  IMAD.MOV.U32 R60, RZ, RZ, R87 ;  /* 0x000000ffff3c7224 */ /* 0x000fe200078e0057 */
[----:B------:R-:W-:Y:S01]  /*136a0*/  ISETP.GE.AND P1, PT, R10, R182, PT ;  /* 0x000000b60a00720c */ /* 0x000fe20003f26270 */
[----:B------:R-:W2:Y:S01]  /*136b0*/  MUFU.EX2 R12, R12 ;  /* 0x0000000c000c7308 */ /* 0x000ea20000000800 */
[C---:B-1----:R-:W-:Y:S01]  /*136c0*/  FADD.FTZ R32, R8.reuse, R5 ;  /* 0x0000000508207221 */ /* 0x042fe20000010000 */
[----:B------:R-:W-:Y:S01]  /*136d0*/  F2FP.BF16.F32.PACK_AB R159, R8, R159 ;  /* 0x0000009f089f723e */ /* 0x000fe200000010ff */
[--C-:B------:R-:W-:Y:S01]  /*136e0*/  IMAD.MOV.U32 R48, RZ, RZ, R87.reuse ;  /* 0x000000ffff307224 */ /* 0x100fe200078e0057 */
[----:B------:R-:W-:Y:S01]  /*136f0*/  F2FP.BF16.F32.PACK_AB R138, R15, R138 ;  /* 0x0000008a0f8a723e */ /* 0x000fe200000010ff */
[--C-:B------:R-:W-:Y:S01]  /*13700*/  IMAD.MOV.U32 R42, RZ, RZ, R87.reuse ;  /* 0x000000ffff2a7224 */ /* 0x100fe200078e0057 */
[----:B------:R-:W-:Y:S01]  /*13710*/  F2FP.BF16.F32.PACK_AB R140, R21, R140 ;  /* 0x0000008c158c723e */ /* 0x000fe200000010ff */
[--C-:B------:R-:W-:Y:S01]  /*13720*/  IMAD.MOV.U32 R40, RZ, RZ, R87.reuse ;  /* 0x000000ffff287224 */ /* 0x100fe200078e0057 */
[----:B------:R-:W1:Y:S01]  /*13730*/  MUFU.EX2 R139, R139 ;  /* 0x0000008b008b7308 */ /* 0x000e620000000800 */
[----:B0-----:R-:W-:Y:S01]  /*13740*/  FADD.FTZ R5, R137, R32 ;  /* 0x0000002089057221 */ /* 0x001fe20000010000 */
[----:B------:R-:W-:Y:S01]  /*13750*/  MOV R44, R87 ;  /* 0x00000057002c7202 */ /* 0x000fe20000000f00 */
[----:B------:R-:W-:-:S02]  /*13760*/  IMAD.MOV.U32 R38, RZ, RZ, R87 ;  /* 0x000000ffff267224 */ /* 0x000fc400078e0057 */
[----:B------:R-:W-:-:S03]  /*13770*/  IMAD.MOV.U32 R36, RZ, RZ, R87 ;  /* 0x000000ffff247224 */ /* 0x000fc600078e0057 */
[----:B------:R-:W0:Y:S01]  /*13780*/  MUFU.EX2 R20, R20 ;  /* 0x0000001400147308 */ /* 0x000e220000000800 */
[C---:B--2---:R-:W-:Y:S01]  /*13790*/  FADD.FTZ R32, R12.reuse, R5 ;  /* 0x000000050c207221 */ /* 0x044fe20000010000 */
[----:B------:R-:W-:Y:S01]  /*137a0*/  FADD.FTZ R5, R21, R34 ;  /* 0x0000002215057221 */ /* 0x000fe20000010000 */
[----:B------:R-:W-:-:S03]  /*137b0*/  F2FP.BF16.F32.PACK_AB R137, R12, R137 ;  /* 0x000000890c89723e */ /* 0x000fc600000010ff */
[----:B------:R-:W-:Y:S01]  /*137c0*/  FADD.FTZ R34, R142, R5 ;  /* 0x000000058e227221 */ /* 0x000fe20000010000 */
[----:B------:R-:W-:Y:S01]  /*137d0*/  PRMT R5, R183, 0x654, R0 ;  /* 0x00000654b7057816 */ /* 0x000fe20000000000 */
[----:B------:R-:W2:Y:S01]  /*137e0*/  MUFU.EX2 R141, R141 ;  /* 0x0000008d008d7308 */ /* 0x000ea20000000800 */
[----:B-1----:R-:W-:Y:S01]  /*137f0*/  FADD.FTZ R39, R139, R32 ;  /* 0x000000208b277221 */ /* 0x002fe20000010000 */
[C---:B------:R-:W-:Y:S01]  /*13800*/  F2FP.BF16.F32.PACK_AB R142, R25.reuse, R142 ;  /* 0x0000008e198e723e */ /* 0x040fe200000010ff */
[----:B------:R2:W-:Y:S05]  /*13810*/  SYNCS.ARRIVE.TRANS64.RED.A1T0 RZ, [R5+URZ], RZ ;  /* 0x000000ff05ff79a7 */ /* 0x0005ea000810043f */
[----:B------:R-:W1:Y:S01]  /*13820*/  MUFU.EX2 R24, R24 ;  /* 0x0000001800187308 */ /* 0x000e620000000800 */
[C---:B0-----:R-:W-:Y:S01]  /*13830*/  FADD.FTZ R32, R20.reuse, R39 ;  /* 0x0000002714207221 */ /* 0x041fe20000010000 */
[----:B------:R-:W-:Y:S01]  /*13840*/  FADD.FTZ R39, R25, R34 ;  /* 0x0000002219277221 */ /* 0x000fe20000010000 */
[----:B------:R-:W-:Y:S01]  /*13850*/  F2FP.BF16.F32.PACK_AB R139, R20, R139 ;  /* 0x0000008b148b723e */ /* 0x000fe200000010ff */
[----:B------:R-:W-:-:S02]  /*13860*/  IMAD.MOV.U32 R25, RZ, RZ, R87 ;  /* 0x000000ffff197224 */ /* 0x000fc400078e0057 */
[----:B------:R-:W-:Y:S01]  /*13870*/  FADD.FTZ R34, R144, R39 ;  /* 0x0000002790227221 */ /* 0x000fe20000010000 */
[----:B------:R-:W-:Y:S01]  /*13880*/  F2FP.BF16.F32.PACK_AB R144, R27, R144 ;  /* 0x000000901b90723e */ /* 0x000fe200000010ff */
[----:B------:R-:W0:Y:S01]  /*13890*/  MUFU.EX2 R143, R143 ;  /* 0x0000008f008f7308 */ /* 0x000e220000000800 */
[----:B--2---:R-:W-:Y:S01]  /*138a0*/  FADD.FTZ R5, R141, R32 ;  /* 0x000000208d057221 */ /* 0x004fe20000010000 */
[----:B------:R-:W-:Y:S01]  /*138b0*/  FADD.FTZ R39, R27, R34 ;  /* 0x000000221b277221 */ /* 0x000fe20000010000 */
[----:B------:R-:W-:-:S03]  /*138c0*/  IMAD.MOV.U32 R27, RZ, RZ, R87 ;  /* 0x000000ffff1b7224 */ /* 0x000fc600078e0057 */
[----:B------:R-:W-:Y:S01]  /*138d0*/  FADD.FTZ R34, R146, R39 ;  /* 0x0000002792227221 */ /* 0x000fe20000010000 */
[----:B------:R-:W-:Y:S01]  /*138e0*/  F2FP.BF16.F32.PACK_AB R146, R29, R146 ;  /* 0x000000921d92723e */ /* 0x000fe200000010ff */
[----:B------:R-:W2:Y:S01]  /*138f0*/  MUFU.EX2 R26, R26 ;  /* 0x0000001a001a7308 */ /* 0x000ea20000000800 */
[C---:B-1----:R-:W-:Y:S01]  /*13900*/  FADD.FTZ R32, R24.reuse, R5 ;  /* 0x0000000518207221 */ /* 0x042fe20000010000 */
[----:B------:R-:W-:Y:S01]  /*13910*/  F2FP.BF16.F32.PACK_AB R141, R24, R141 ;  /* 0x0000008d188d723e */ /* 0x000fe200000010ff */
[--C-:B------:R-:W-:Y:S02]  /*13920*/  IMAD.MOV.U32 R39, RZ, RZ, R87.reuse ;  /* 0x000000ffff277224 */ /* 0x100fe400078e0057 */
[----:B------:R-:W-:-:S03]  /*13930*/  IMAD.MOV.U32 R24, RZ, RZ, R87 ;  /* 0x000000ffff187224 */ /* 0x000fc600078e0057 */
[----:B------:R-:W1:Y:S01]  /*13940*/  MUFU.EX2 R145, R145 ;  /* 0x0000009100917308 */ /* 0x000e620000000800 */
[----:B0-----:R-:W-:-:S07]  /*13950*/  FADD.FTZ R5, R143, R32 ;  /* 0x000000208f057221 */ /* 0x001fce0000010000 */
[----:B------:R-:W0:Y:S01]  /*13960*/  MUFU.EX2 R28, R28 ;  /* 0x0000001c001c7308 */ /* 0x000e220000000800 */
[C---:B--2---:R-:W-:Y:S01]  /*13970*/  FADD.FTZ R32, R26.reuse, R5 ;  /* 0x000000051a207221 */ /* 0x044fe20000010000 */
[----:B------:R-:W-:Y:S01]  /*13980*/  FADD.FTZ R5, R29, R34 ;  /* 0x000000221d057221 */ /* 0x000fe20000010000 */
[----:B------:R-:W-:Y:S01]  /*13990*/  F2FP.BF16.F32.PACK_AB R143, R26, R143 ;  /* 0x0000008f1a8f723e */ /* 0x000fe200000010ff */
[----:B------:R-:W-:Y:S02]  /*139a0*/  IMAD.MOV.U32 R29, RZ, RZ, R87 ;  /* 0x000000ffff1d7224 */ /* 0x000fe400078e0057 */
[----:B------:R-:W-:Y:S01]  /*139b0*/  FADD.FTZ R34, R148, R5 ;  /* 0x0000000594227221 */ /* 0x000fe20000010000 */
[----:B------:R-:W-:Y:S01]  /*139c0*/  F2FP.BF16.F32.PACK_AB R148, R31, R148 ;  /* 0x000000941f94723e */ /* 0x000fe200000010ff */
[----:B------:R-:W2:Y:S01]  /*139d0*/  MUFU.EX2 R147, R147 ;  /* 0x0000009300937308 */ /* 0x000ea20000000800 */
[----:B-1----:R-:W-:Y:S01]  /*139e0*/  FADD.FTZ R3, R145, R32 ;  /* 0x0000002091037221 */ /* 0x002fe20000010000 */
[----:B------:R-:W-:Y:S01]  /*139f0*/  FADD.FTZ R5, R31, R34 ;  /* 0x000000221f057221 */ /* 0x000fe20000010000 */
[----:B------:R-:W-:-:S02]  /*13a00*/  IMAD.MOV.U32 R31, RZ, RZ, R87 ;  /* 0x000000ffff1f7224 */ /* 0x000fc400078e0057 */
[----:B------:R-:W-:-:S03]  /*13a10*/  IMAD.MOV.U32 R26, RZ, RZ, R87 ;  /* 0x000000ffff1a7224 */ /* 0x000fc600078e0057 */
[----:B------:R-:W1:Y:S01]  /*13a20*/  MUFU.EX2 R150, R150 ;  /* 0x0000009600967308 */ /* 0x000e620000000800 */
[C---:B0-----:R-:W-:Y:S01]  /*13a30*/  FADD.FTZ R32, R28.reuse, R3 ;  /* 0x000000031c207221 */ /* 0x041fe20000010000 */
[----:B------:R-:W-:Y:S01]  /*13a40*/  F2FP.BF16.F32.PACK_AB R145, R28, R145 ;  /* 0x000000911c91723e */ /* 0x000fe200000010ff */
[----:B------:R-:W-:-:S05]  /*13a50*/  IMAD.MOV.U32 R28, RZ, RZ, R87 ;  /* 0x000000ffff1c7224 */ /* 0x000fca00078e0057 */
[----:B------:R-:W0:Y:S01]  /*13a60*/  MUFU.EX2 R30, R30 ;  /* 0x0000001e001e7308 */ /* 0x000e220000000800 */
[----:B--2---:R-:W-:-:S07]  /*13a70*/  FADD.FTZ R3, R147, R32 ;  /* 0x0000002093037221 */ /* 0x004fce0000010000 */
[----:B------:R-:W2:Y:S01]  /*13a80*/  MUFU.EX2 R33, R33 ;  /* 0x0000002100217308 */ /* 0x000ea20000000800 */
[----:B-1----:R-:W-:-:S07]  /*13a90*/  FADD.FTZ R34, R150, R5 ;  /* 0x0000000596227221 */ /* 0x002fce0000010000 */
[----:B------:R-:W1:Y:S01]  /*13aa0*/  MUFU.EX2 R149, R149 ;  /* 0x0000009500957308 */ /* 0x000e620000000800 */
[C---:B0-----:R-:W-:Y:S01]  /*13ab0*/  FADD.FTZ R32, R30.reuse, R3 ;  /* 0x000000031e207221 */ /* 0x041fe20000010000 */
[----:B------:R-:W-:Y:S01]  /*13ac0*/  F2FP.BF16.F32.PACK_AB R147, R30, R147 ;  /* 0x000000931e93723e */ /* 0x000fe200000010ff */
[----:B------:R-:W-:-:S05]  /*13ad0*/  IMAD.MOV.U32 R30, RZ, RZ, R87 ;  /* 0x000000ffff1e7224 */ /* 0x000fca00078e0057 */
[----:B------:R-:W0:Y:S01]  /*13ae0*/  MUFU.EX2 R152, R152 ;  /* 0x0000009800987308 */ /* 0x000e220000000800 */
[C---:B--2---:R-:W-:Y:S01]  /*13af0*/  FADD.FTZ R5, R33.reuse, R34 ;  /* 0x0000002221057221 */ /* 0x044fe20000010000 */
[----:B------:R-:W-:Y:S01]  /*13b00*/  F2FP.BF16.F32.PACK_AB R150, R33, R150 ;  /* 0x000000962196723e */ /* 0x000fe200000010ff */
[----:B------:R-:W-:-:S05]  /*13b10*/  IMAD.MOV.U32 R33, RZ, RZ, R87 ;  /* 0x000000ffff217224 */ /* 0x000fca00078e0057 */
[----:B------:R2:W3:Y:S01]  /*13b20*/  MUFU.EX2 R0, R46 ;  /* 0x0000002e00007308 */ /* 0x0004e20000000800 */
[----:B-1----:R-:W-:-:S07]  /*13b30*/  FADD.FTZ R3, R149, R32 ;  /* 0x0000002095037221 */ /* 0x002fce0000010000 */
[----:B------:R-:W1:Y:S01]  /*13b40*/  MUFU.EX2 R35, R96 ;  /* 0x0000006000237308 */ /* 0x000e620000000800 */
[----:B0-----:R-:W-:Y:S01]  /*13b50*/  FADD.FTZ R32, R152, R5 ;  /* 0x0000000598207221 */ /* 0x001fe20000010000 */
[----:B--2---:R-:W-:-:S06]  /*13b60*/  IMAD.MOV.U32 R46, RZ, RZ, R87 ;  /* 0x000000ffff2e7224 */ /* 0x004fcc00078e0057 */
[----:B------:R-:W0:Y:S01]  /*13b70*/  MUFU.EX2 R50, R50 ;  /* 0x0000003200327308 */ /* 0x000e220000000800 */
[C---:B---3--:R-:W-:Y:S01]  /*13b80*/  FADD.FTZ R3, R0.reuse, R3 ;  /* 0x0000000300037221 */ /* 0x048fe20000010000 */
[----:B------:R-:W-:-:S06]  /*13b90*/  F2FP.BF16.F32.PACK_AB R149, R0, R149 ;  /* 0x000000950095723e */ /* 0x000fcc00000010ff */
[----:B------:R-:W2:Y:S01]  /*13ba0*/  MUFU.EX2 R154, R154 ;  /* 0x0000009a009a7308 */ /* 0x000ea20000000800 */
[C---:B-1----:R-:W-:Y:S01]  /*13bb0*/  FADD.FTZ R5, R35.reuse, R32 ;  /* 0x0000002023057221 */ /* 0x042fe20000010000 */
[----:B------:R-:W-:Y:S01]  /*13bc0*/  F2FP.BF16.F32.PACK_AB R152, R35, R152 ;  /* 0x000000982398723e */ /* 0x000fe200000010ff */
[----:B------:R-:W-:-:S05]  /*13bd0*/  IMAD.MOV.U32 R35, RZ, RZ, R87 ;  /* 0x000000ffff237224 */ /* 0x000fca00078e0057 */
[----:B------:R1:W3:Y:S01]  /*13be0*/  MUFU.EX2 R151, R52 ;  /* 0x0000003400977308 */ /* 0x0002e20000000800 */
[----:B0-----:R-:W-:-:S07]  /*13bf0*/  FADD.FTZ R32, R50, R3 ;  /* 0x0000000332207221 */ /* 0x001fce0000010000 */
[----:B------:R-:W0:Y:S01]  /*13c00*/  MUFU.EX2 R54, R54 ;  /* 0x0000003600367308 */ /* 0x000e220000000800 */
[----:B--2---:R-:W-:Y:S01]  /*13c10*/  FADD.FTZ R34, R154, R5 ;  /* 0x000000059a227221 */ /* 0x004fe20000010000 */
[----:B-1----:R-:W-:-:S06]  /*13c20*/  IMAD.MOV.U32 R52, RZ, RZ, R87 ;  /* 0x000000ffff347224 */ /* 0x002fcc00078e0057 */
[----:B------:R1:W2:Y:S01]  /*13c30*/  MUFU.EX2 R153, R56 ;  /* 0x0000003800997308 */ /* 0x0002a20000000800 */
[C---:B---3--:R-:W-:Y:S01]  /*13c40*/  FADD.FTZ R5, R151.reuse, R32 ;  /* 0x0000002097057221 */ /* 0x048fe20000010000 */
[----:B------:R-:W-:Y:S01]  /*13c50*/  F2FP.BF16.F32.PACK_AB R151, R151, R50 ;  /* 0x000000329797723e */ /* 0x000fe200000010ff */
[----:B------:R-:W-:Y:S01]  /*13c60*/  IMAD.MOV.U32 R50, RZ, RZ, R87 ;  /* 0x000000ffff327224 */ /* 0x000fe200078e0057 */
[----:B------:R-:W-:-:S04]  /*13c70*/  MOV R32, R87 ;  /* 0x0000005700207202 */ /* 0x000fc80000000f00 */
[----:B------:R-:W3:Y:S01]  /*13c80*/  MUFU.EX2 R58, R58 ;  /* 0x0000003a003a7308 */ /* 0x000ee20000000800 */
[----:B0-----:R-:W-:Y:S01]  /*13c90*/  FADD.FTZ R8, R54, R5 ;  /* 0x0000000536087221 */ /* 0x001fe20000010000 */
[----:B-1----:R-:W-:-:S06]  /*13ca0*/  MOV R56, R87 ;  /* 0x0000005700387202 */ /* 0x002fcc0000000f00 */
[----:B------:R-:W0:Y:S01]  /*13cb0*/  MUFU.EX2 R11, R11 ;  /* 0x0000000b000b7308 */ /* 0x000e220000000800 */
[C---:B--2---:R-:W-:Y:S01]  /*13cc0*/  FADD.FTZ R5, R153.reuse, R8 ;  /* 0x0000000899057221 */ /* 0x044fe20000010000 */
[----:B------:R-:W-:Y:S01]  /*13cd0*/  F2FP.BF16.F32.PACK_AB R153, R153, R54 ;  /* 0x000000369999723e */ /* 0x000fe200000010ff */
[----:B------:R-:W-:-:S05]  /*13ce0*/  IMAD.MOV.U32 R54, RZ, RZ, R87 ;  /* 0x000000ffff367224 */ /* 0x000fca00078e0057 */
[----:B------:R-:W1:Y:S01]  /*13cf0*/  MUFU.EX2 R37, R37 ;  /* 0x0000002500257308 */ /* 0x000e620000000800 */
[----:B---3--:R-:W-:Y:S01]  /*13d00*/  FADD.FTZ R8, R58, R5 ;  /* 0x000000053a087221 */ /* 0x008fe20000010000 */
[----:B------:R-:W-:Y:S02]  /*13d10*/  IMAD.MOV.U32 R5, RZ, RZ, 0x3f800000 ;  /* 0x3f800000ff057424 */ /* 0x000fe400078e00ff */
[C---:B0-----:R-:W-:Y:S01]  /*13d20*/  FADD.FTZ R3, R11.reuse, R34 ;  /* 0x000000220b037221 */ /* 0x041fe20000010000 */
[----:B------:R-:W-:Y:S01]  /*13d30*/  F2FP.BF16.F32.PACK_AB R154, R11, R154 ;  /* 0x0000009a0b9a723e */ /* 0x000fe200000010ff */
[--C-:B------:R-:W-:Y:S02]  /*13d40*/  IMAD.MOV.U32 R34, RZ, RZ, R87.reuse ;  /* 0x000000ffff227224 */ /* 0x100fe400078e0057 */
[C---:B-1----:R-:W-:Y:S01]  /*13d50*/  FADD.FTZ R0, R37.reuse, R8 ;  /* 0x0000000825007221 */ /* 0x042fe20000010000 */
[----:B------:R-:W-:Y:S01]  /*13d60*/  F2FP.BF16.F32.PACK_AB R155, R37, R58 ;  /* 0x0000003a259b723e */ /* 0x000fe200000010ff */
[----:B------:R-:W-:-:S02]  /*13d70*/  IMAD.MOV.U32 R58, RZ, RZ, R87 ;  /* 0x000000ffff3a7224 */ /* 0x000fc400078e0057 */
[----:B------:R-:W-:Y:S01]  /*13d80*/  IMAD.MOV.U32 R37, RZ, RZ, R87 ;  /* 0x000000ffff257224 */ /* 0x000fe200078e0057 */
[----:B------:R-:W-:Y:S06]  /*13d90*/  @!P1 BRA `(.L_x_626) ;  /* 0x0000002800509947 */ /* 0x000fec0003800000 */
[----:B------:R-:W-:Y:S01]  /*13da0*/  IMAD.MOV.U32 R11, RZ, RZ, R14 ;  /* 0x000000ffff0b7224 */ /* 0x000fe200078e000e */
[----:B------:R-:W-:Y:S01]  /*13db0*/  MOV R8, R174 ;  /* 0x000000ae00087202 */ /* 0x000fe20000000f00 */
[----:B------:R-:W-:Y:S01]  /*13dc0*/  IMAD.MOV.U32 R12, RZ, RZ, R6 ;  /* 0x000000ffff0c7224 */ /* 0x000fe200078e0006 */
[----:B------:R-:W-:Y:S01]  /*13dd0*/  CS2R R86, SRZ ;  /* 0x0000000000567805 */ /* 0x000fe2000001ff00 */
[----:B------:R-:W-:Y:S01]  /*13de0*/  IMAD.MOV.U32 R7, RZ, RZ, R181 ;  /* 0x000000ffff077224 */ /* 0x000fe200078e00b5 */
[----:B------:R-:W-:Y:S01]  /*13df0*/  CS2R R82, SRZ ;  /* 0x0000000000527805 */ /* 0x000fe2000001ff00 */
[----:B------:R-:W-:Y:S01]  /*13e00*/  IMAD.MOV.U32 R5, RZ, RZ, 0x3f800000 ;  /* 0x3f800000ff057424 */ /* 0x000fe200078e00ff */
        /* <DEDUP_REMOVED lines=29> */
[----:B------:R-:W-:-:S07]  /*13fe0*/  CS2R R24, SRZ ;  /* 0x0000000000187805 */ /* 0x000fce000001ff00 */
.L_x_639:
[----:B------:R-:W-:-:S04]  /*13ff0*/  ISETP.NE.AND P1, PT, R8, 0x1, PT ;  /* 0x000000010800780c */ /* 0x000fc80003f25270 */
[----:B------:R-:W-:-:S04]  /*14000*/  SEL R6, RZ, 0x1, P1 ;  /* 0x00000001ff067807 */ /* 0x000fc80000800000 */
[----:B------:R-:W-:Y:S01]  /*14010*/  LOP3.LUT R181, R7, R6, RZ, 0x3c, !PT ;  /* 0x0000000607b57212 */ /* 0x000fe200078e3cff */
[----:B------:R-:W-:Y:S06]  /*14020*/  @!P0 BRA `(.L_x_627) ;  /* 0x0000000000048947 */ /* 0x000fec0003800000 */
[----:B------:R-:W-:Y:S01]  /*14030*/  BPT.TRAP 0x1 ;  /* 0x000000040000795c */ /* 0x000fe20000300000 */
.L_x_627:
[----:B------:R-:W-:Y:S01]  /*14040*/  VIADD R174, R8, 0x1 ;  /* 0x0000000108ae7836 */ /* 0x000fe20000000000 */
[----:B------:R-:W-:-:S04]  /*14050*/  SHF.L.U32 R6, R181, 0x1f, RZ ;  /* 0x0000001fb5067819 */ /* 0x000fc800000006ff */
[----:B------:R-:W-:-:S04]  /*14060*/  ISETP.NE.AND P1, PT, R174, 0x2, PT ;  /* 0x00000002ae00780c */ /* 0x000fc80003f25270 */
[----:B------:R-:W-:-:S05]  /*14070*/  SEL R174, R174, RZ, P1 ;  /* 0x000000ffaeae7207 */ /* 0x000fca0000800000 */
[----:B------:R-:W-:-:S04]  /*14080*/  IMAD R13, R174, 0x8, R2 ;  /* 0x00000008ae0d7824 */ /* 0x000fc800078e0202 */
[----:B------:R0:W1:Y:S01]  /*14090*/  SYNCS.PHASECHK.TRANS64.TRYWAIT P1, [R13+URZ+0x2a830], R6 ;  /* 0x02a830060d0075a7 */ /* 0x000062000802017f */
[----:B------:R-:W-:Y:S05]  /*140a0*/  @!P0 BRA `(.L_x_628) ;  /* 0x0000000000048947 */ /* 0x000fea0003800000 */
[----:B------:R-:W-:Y:S01]  /*140b0*/  BPT.TRAP 0x1 ;  /* 0x000000040000795c */ /* 0x000fe20000300000 */
.L_x_628:
[----:B------:R-:W-:Y:S01]  /*140c0*/  IMAD R95, R174, 0x900, R4 ;  /* 0x00000900ae5f7824 */ /* 0x000fe200078e0204 */
[----:B------:R-:W-:Y:S03]  /*140d0*/  BSSY B1, `(.L_x_629) ;  /* 0x0000006000017945 */ /* 0x000fe60003800000 */
[C---:B------:R-:W-:Y:S02]  /*140e0*/  VIADD R92, R95.reuse, 0x2 ;  /* 0x000000025f5c7836 */ /* 0x040fe40000000000 */
[----:B------:R-:W-:Y:S01]  /*140f0*/  VIADD R91, R95, 0x4 ;  /* 0x000000045f5b7836 */ /* 0x000fe20000000000 */
[----:B-1----:R-:W-:Y:S06]  /*14100*/  @P1 BRA `(.L_x_630) ;  /* 0x0000000000081947 */ /* 0x002fec0003800000 */
[----:B------:R-:W1:Y:S02]  /*14110*/  SYNCS.PHASECHK.TRANS64.TRYWAIT P1, [R13+URZ+0x2a830], R6 ;  /* 0x02a830060d0075a7 */ /* 0x000e64000802017f */
[----:B-1----:R-:W-:Y:S05]  /*14120*/  @!P1 BRA `(.L_x_631) ;  /* 0x000000e000089947 */ /* 0x002fea0003800000 */
.L_x_630:
[----:B------:R-:W-:Y:S05]  /*14130*/  BSYNC B1 ;  /* 0x0000000000017941 */ /* 0x000fea0003800000 */
.L_x_629:
[----:B------:R-:W2:Y:S04]  /*14140*/  LDL.64 R96, [R1+0x30] ;  /* 0x0000300001607983 */ /* 0x000ea80000100a00 */
[----:B------:R3:W-:Y:S04]  /*14150*/  STL.64 [R1+0x80], R10 ;  /* 0x0000800a01007387 */ /* 0x0007e80000100a00 */
[----:B---3--:R-:W3:Y:S01]  /*14160*/  LDL.64 R10, [R1+0x28] ;  /* 0x00002800010a7983 */ /* 0x008ee20000100a00 */
[----:B------:R-:W-:Y:S01]  /*14170*/  IMAD.MOV.U32 R88, RZ, RZ, R95 ;  /* 0x000000ffff587224 */ /* 0x000fe200078e005f */
[----:B------:R-:W-:Y:S01]  /*14180*/  MOV R193, UR38 ;  /* 0x0000002600c17c02 */ /* 0x000fe20008000f00 */
[C---:B------:R-:W-:Y:S01]  /*14190*/  VIADD R90, R95.reuse, 0x6 ;  /* 0x000000065f5a7836 */ /* 0x040fe20000000000 */
[----:B------:R-:W-:Y:S01]  /*141a0*/  MOV R14, UR58 ;  /* 0x0000003a000e7c02 */ /* 0x000fe20008000f00 */
[----:B------:R-:W-:Y:S01]  /*141b0*/  IMAD.MOV.U32 R89, RZ, RZ, 0x40000040 ;  /* 0x40000040ff597424 */ /* 0x000fe200078e00ff */
[----:B------:R-:W-:Y:S01]  /*141c0*/  R2UR UR46, R88 ;  /* 0x00000000582e72ca */ /* 0x000fe200000e0000 */
[----:B------:R-:W-:Y:S01]  /*141d0*/  IMAD.MOV.U32 R88, RZ, RZ, R92 ;  /* 0x000000ffff587224 */ /* 0x000fe200078e005c */
[----:B------:R-:W-:Y:S01]  /*141e0*/  R2UR UR58, R90 ;  /* 0x000000005a3a72ca */ /* 0x000fe200000e0000 */
[C---:B------:R-:W-:Y:S01]  /*141f0*/  VIADD R90, R95.reuse, 0x302 ;  /* 0x000003025f5a7836 */ /* 0x040fe20000000000 */
[----:B------:R-:W-:Y:S01]  /*14200*/  MOV R198, UR45 ;  /* 0x0000002d00c67c02 */ /* 0x000fe20008000f00 */
[C---:B------:R-:W-:Y:S01]  /*14210*/  VIADD R92, R95.reuse, 0x304 ;  /* 0x000003045f5c7836 */ /* 0x040fe20000000000 */
[----:B------:R-:W-:Y:S01]  /*14220*/  R2UR UR42, R88 ;  /* 0x00000000582a72ca */ /* 0x000fe200000e0000 */
[----:B------:R-:W-:Y:S01]  /*14230*/  IMAD.MOV.U32 R88, RZ, RZ, R91 ;  /* 0x000000ffff587224 */ /* 0x000fe200078e005b */
[----:B------:R-:W-:Y:S01]  /*14240*/  R2UR UR30, R90 ;  /* 0x000000005a1e72ca */ /* 0x000fe200000e0000 */
[C---:B------:R-:W-:Y:S01]  /*14250*/  VIADD R90, R95.reuse, 0x600 ;  /* 0x000006005f5a7836 */ /* 0x040fe20000000000 */
[----:B01----:R-:W-:Y:S01]  /*14260*/  MOV R6, UR44 ;  /* 0x0000002c00067c02 */ /* 0x003fe20008000f00 */
[----:B------:R-:W-:Y:S01]  /*14270*/  IMAD.MOV.U32 R93, RZ, RZ, 0x40000040 ;  /* 0x40000040ff5d7424 */ /* 0x000fe200078e00ff */
[----:B------:R-:W-:Y:S01]  /*14280*/  R2UR UR38, R88 ;  /* 0x00000000582672ca */ /* 0x000fe200000e0000 */
[----:B------:R-:W-:Y:S01]  /*14290*/  VIADD R88, R95, 0x300 ;  /* 0x000003005f587836 */ /* 0x000fe20000000000 */
[----:B------:R-:W-:Y:S01]  /*142a0*/  R2UR UR47, R89 ;  /* 0x00000000592f72ca */ /* 0x000fe200000e0000 */
[-C--:B------:R-:W-:Y:S01]  /*142b0*/  FMUL.FTZ R24, R24, R94.reuse ;  /* 0x0000005e18187220 */ /* 0x080fe20000410000 */
[----:B------:R-:W-:Y:S01]  /*142c0*/  R2UR UR26, R92 ;  /* 0x000000005c1a72ca */ /* 0x000fe200000e0000 */
[C---:B------:R-:W-:Y:S01]  /*142d0*/  VIADD R92, R95.reuse, 0x602 ;  /* 0x000006025f5c7836 */ /* 0x040fe20000000000 */
[----:B------:R-:W-:Y:S01]  /*142e0*/  R2UR UR34, R88 ;  /* 0x00000000582272ca */ /* 0x000fe200000e0000 */
[C---:B------:R-:W-:Y:S01]  /*142f0*/  VIADD R88, R95.reuse, 0x306 ;  /* 0x000003065f587836 */ /* 0x040fe20000000000 */
[----:B------:R-:W-:Y:S01]  /*14300*/  R2UR UR18, R90 ;  /* 0x000000005a1272ca */ /* 0x000fe200000e0000 */
[----:B------:R-:W-:Y:S01]  /*14310*/  VIADD R90, R95, 0x606 ;  /* 0x000006065f5a7836 */ /* 0x000fe20000000000 */
[----:B------:R-:W-:Y:S01]  /*14320*/  MOV R91, 0x40000040 ;  /* 0x40000040005b7802 */ /* 0x000fe20000000f00 */
[-C--:B------:R-:W-:Y:S01]  /*14330*/  FMUL.FTZ R25, R25, R94.reuse ;  /* 0x0000005e19197220 */ /* 0x080fe20000410000 */
[----:B------:R-:W-:Y:S01]  /*14340*/  R2UR UR22, R88 ;  /* 0x00000000581672ca */ /* 0x000fe200000e0000 */
[----:B------:R-:W-:Y:S01]  /*14350*/  VIADD R88, R95, 0x604 ;  /* 0x000006045f587836 */ /* 0x000fe20000000000 */
[----:B------:R-:W-:Y:S01]  /*14360*/  MOV R21, UR39 ;  /* 0x0000002700157c02 */ /* 0x000fe20008000f00 */
[-C--:B------:R-:W-:Y:S01]  /*14370*/  FMUL.FTZ R28, R28, R94.reuse ;  /* 0x0000005e1c1c7220 */ /* 0x080fe20000410000 */
[----:B------:R-:W-:Y:S01]  /*14380*/  MOV R9, UR59 ;  /* 0x0000003b00097c02 */ /* 0x000fe20008000f00 */
[-C--:B------:R-:W-:Y:S01]  /*14390*/  FMUL.FTZ R29, R29, R94.reuse ;  /* 0x0000005e1d1d7220 */ /* 0x080fe20000410000 */
[C---:B------:R-:W-:Y:S01]  /*143a0*/  R2UR UR43, R89.reuse ;  /* 0x00000000592b72ca */ /* 0x040fe200000e0000 */
[-C--:B------:R-:W-:Y:S01]  /*143b0*/  FMUL.FTZ R32, R32, R94.reuse ;  /* 0x0000005e20207220 */ /* 0x080fe20000410000 */
[----:B------:R-:W-:Y:S01]  /*143c0*/  R2UR UR39, R89 ;  /* 0x00000000592772ca */ /* 0x000fe200000e0000 */
        /* <DEDUP_REMOVED lines=39> */
[----:B------:R-:W-:Y:S01]  /*14640*/  MOV R196, UR41 ;  /* 0x0000002900c47c02 */ /* 0x000fe20008000f00 */
[----:B------:R0:W-:Y:S01]  /*14650*/  STL.64 [R1+0x78], R2 ;  /* 0x0000780201007387 */ /* 0x0001e20000100a00 */
[----:B------:R-:W-:Y:S01]  /*14660*/  MOV R197, UR40 ;  /* 0x0000002800c57c02 */ /* 0x000fe20008000f00 */
[-C--:B------:R-:W-:Y:S01]  /*14670*/  FMUL.FTZ R26, R26, R5.reuse ;  /* 0x000000051a1a7220 */ /* 0x080fe20000410000 */
        /* <DEDUP_REMOVED lines=8> */
[-C--:B------:R-:W-:Y:S01]  /*14700*/  FMUL.FTZ R35, R35, R5.reuse ;  /* 0x0000000523237220 */ /* 0x080fe20000410000 */
[----:B0-----:R-:W4:Y:S01]  /*14710*/  LDL.64 R2, [R1+0x18] ;  /* 0x0000180001027983 */ /* 0x001f220000100a00 */
        /* <DEDUP_REMOVED lines=25> */
[----:B--2---:R-:W-:-:S02]  /*148b0*/  R2UR UR44, R96 ;  /* 0x00000000602c72ca */ /* 0x004fc400000e0000 */
[----:B------:R-:W-:Y:S02]  /*148c0*/  R2UR UR45, R97 ;  /* 0x00000000612d72ca */ /* 0x000fe400000e0000 */
[----:B------:R-:W-:-:S11]  /*148d0*/  WARPGROUP.ARRIVE ;  /* 0x00000000000079c5 */ /* 0x000fd60000000000 */
[----:B------:R-:W-:Y:S01]  /*148e0*/  HGMMA.64x96x16.F32.BF16 R88, gdesc[UR44], RZ, !UPT, gsb0 ;  /* 0x016000002c5879f0 */ /* 0x000fe2000c0018ff */
[----:B---3--:R-:W-:Y:S02]  /*148f0*/  R2UR UR40, R10 ;  /* 0x000000000a2872ca */ /* 0x008fe400000e0000 */
[----:B------:R-:W-:Y:S02]  /*14900*/  R2UR UR41, R11 ;  /* 0x000000000b2972ca */ /* 0x000fe400000e0000 */
[----:B------:R0:W5:Y:S01]  /*14910*/  LDL.LU.64 R10, [R1+0x80] ;  /* 0x00008000010a7983 */ /* 0x0001620000300a00 */
[----:B------:R-:W-:Y:S02]  /*14920*/  WARPGROUP.DEPBAR.LE gsb0, 0x0 ;  /* 0x00008000000079c5 */ /* 0x000fe40000010000 */
[----:B------:R-:W-:-:S08]  /*14930*/  WARPGROUP.ARRIVE ;  /* 0x00000000000079c5 */ /* 0x000fd00000000000 */
[----:B------:R-:W-:Y:S01]  /*14940*/  HGMMA.64x96x16.F32.BF16 R88, gdesc[UR40], R88, gsb0 ;  /* 0x01600000285879f0 */ /* 0x000fe20008001858 */
[----:B------:R-:W-:Y:S02]  /*14950*/  R2UR UR41, R196 ;  /* 0x00000000c42972ca */ /* 0x000fe400000e0000 */
[----:B------:R-:W-:Y:S02]  /*14960*/  R2UR UR40, R197 ;  /* 0x00000000c52872ca */ /* 0x000fe400000e0000 */
[----:B------:R-:W2:Y:S01]  /*14970*/  LDL.64 R196, [R1+0x20] ;  /* 0x0000200001c47983 */ /* 0x000ea20000100a00 */
[----:B----4-:R-:W-:Y:S02]  /*14980*/  R2UR UR56, R2 ;  /* 0x00000000023872ca */ /* 0x010fe400000e0000 */
[----:B------:R-:W-:Y:S01]  /*14990*/  R2UR UR57, R3 ;  /* 0x00000000033972ca */ /* 0x000fe200000e0000 */
[----:B------:R-:W-:Y:S02]  /*149a0*/  WARPGROUP.DEPBAR.LE gsb0, 0x0 ;  /* 0x00008000000079c5 */ /* 0x000fe40000010000 */
[----:B------:R-:W-:Y:S01]  /*149b0*/  WARPGROUP.ARRIVE ;  /* 0x00000000000079c5 */ /* 0x000fe20000000000 */
[----:B--2---:R-:W-:-:S02]  /*149c0*/  R2UR UR36, R196 ;  /* 0x00000000c42472ca */ /* 0x004fc400000e0000 */
[----:B------:R-:W-:Y:S02]  /*149d0*/  R2UR UR37, R197 ;  /* 0x00000000c52572ca */ /* 0x000fe400000e0000 */
[----:B------:R-:W2:Y:S11]  /*149e0*/  LDL.64 R196, [R1] ;  /* 0x0000000001c47983 */ /* 0x000eb60000100a00 */
[----:B------:R-:W-:Y:S01]  /*149f0*/  HGMMA.64x96x16.F32.BF16 R88, gdesc[UR36], R88, gsb0 ;  /* 0x01600000245879f0 */ /* 0x000fe20008001858 */
[----:B------:R-:W-:-:S02]  /*14a00*/  R2UR UR37, R194 ;  /* 0x00000000c22572ca */ /* 0x000fc400000e0000 */
[----:B------:R-:W-:Y:S02]  /*14a10*/  R2UR UR36, R195 ;  /* 0x00000000c32472ca */ /* 0x000fe400000e0000 */
[----:B------:R-:W3:Y:S04]  /*14a20*/  LDL.64 R194, [R1+0x8] ;  /* 0x0000080001c27983 */ /* 0x000ee80000100a00 */
[----:B------:R0:W5:Y:S01]  /*14a30*/  LDL.LU.64 R2, [R1+0x78] ;  /* 0x0000780001027983 */ /* 0x0001620000300a00 */
[----:B------:R-:W-:Y:S02]  /*14a40*/  WARPGROUP.DEPBAR.LE gsb0, 0x0 ;  /* 0x00008000000079c5 */ /* 0x000fe40000010000 */
[----:B------:R-:W-:-:S06]  /*14a50*/  WARPGROUP.ARRIVE ;  /* 0x00000000000079c5 */ /* 0x000fcc0000000000 */
[----:B------:R-:W-:Y:S01]  /*14a60*/  HGMMA.64x96x16.F32.BF16 R88, gdesc[UR56], R88, gsb0 ;  /* 0x01600000385879f0 */ /* 0x000fe20008001858 */
[----:B------:R-:W-:Y:S02]  /*14a70*/  R2UR UR58, R14 ;  /* 0x000000000e3a72ca */ /* 0x000fe400000e0000 */
[----:B------:R-:W-:Y:S02]  /*14a80*/  R2UR UR57, R15 ;  /* 0x000000000f3972ca */ /* 0x000fe400000e0000 */
[----:B------:R-:W4:Y:S01]  /*14a90*/  LDL.64 R14, [R1+0x10] ;  /* 0x00001000010e7983 */ /* 0x000f220000100a00 */
[----:B------:R-:W-:Y:S02]  /*14aa0*/  WARPGROUP.DEPBAR.LE gsb0, 0x0 ;  /* 0x00008000000079c5 */ /* 0x000fe40000010000 */
[----:B------:R-:W-:Y:S01]  /*14ab0*/  WARPGROUP.ARRIVE ;  /* 0x00000000000079c5 */ /* 0x000fe20000000000 */
[----:B---3--:R-:W-:Y:S02]  /*14ac0*/  R2UR UR28, R194 ;  /* 0x00000000c21c72ca */ /* 0x008fe400000e0000 */
[----:B------:R-:W-:-:S02]  /*14ad0*/  R2UR UR29, R195 ;  /* 0x00000000c31d72ca */ /* 0x000fc400000e0000 */
[----:B----4-:R-:W-:Y:S02]  /*14ae0*/  R2UR UR32, R14 ;  /* 0x000000000e2072ca */ /* 0x010fe400000e0000 */
[----:B------:R-:W-:-:S13]  /*14af0*/  R2UR UR33, R15 ;  /* 0x000000000f2172ca */ /* 0x000fda00000e0000 */
[----:B------:R-:W-:Y:S01]  /*14b00*/  HGMMA.64x96x16.F32.BF16 R88, gdesc[UR32], R88, gsb0 ;  /* 0x01600000205879f0 */ /* 0x000fe20008001858 */
[----:B--2---:R-:W-:Y:S02]  /*14b10*/  R2UR UR24, R196 ;  /* 0x00000000c41872ca */ /* 0x004fe400000e0000 */
[----:B------:R-:W-:Y:S01]  /*14b20*/  R2UR UR25, R197 ;  /* 0x00000000c51972ca */ /* 0x000fe200000e0000 */
[----:B------:R-:W-:Y:S02]  /*14b30*/  WARPGROUP.DEPBAR.LE gsb0, 0x0 ;  /* 0x00008000000079c5 */ /* 0x000fe40000010000 */
[----:B------:R-:W-:-:S06]  /*14b40*/  WARPGROUP.ARRIVE ;  /* 0x00000000000079c5 */ /* 0x000fcc0000000000 */
[----:B------:R-:W-:Y:S03]  /*14b50*/  HGMMA.64x96x16.F32.BF16 R88, gdesc[UR28], R88, gsb0 ;  /* 0x016000001c5879f0 */ /* 0x000fe60008001858 */
[----:B------:R-:W-:Y:S02]  /*14b60*/  WARPGROUP.DEPBAR.LE gsb0, 0x0 ;  /* 0x00008000000079c5 */ /* 0x000fe40000010000 */
[----:B------:R-:W-:-:S06]  /*14b70*/  WARPGROUP.ARRIVE ;  /* 0x00000000000079c5 */ /* 0x000fcc0000000000 */
[----:B------:R-:W-:Y:S01]  /*14b80*/  HGMMA.64x96x16.F32.BF16 R88, gdesc[UR24], R88, gsb0 ;  /* 0x01600000185879f0 */ /* 0x000fe20008001858 */
[----:B------:R-:W-:Y:S01]  /*14b90*/  UMOV UR20, UR52 ;  /* 0x0000003400147c82 */ /* 0x000fe20008000000 */
[----:B------:R-:W-:Y:S01]  /*14ba0*/  UMOV UR21, UR53 ;  /* 0x0000003500157c82 */ /* 0x000fe20008000000 */
[----:B------:R-:W-:Y:S02]  /*14bb0*/  WARPGROUP.DEPBAR.LE gsb0, 0x0 ;  /* 0x00008000000079c5 */ /* 0x000fe40000010000 */
[----:B------:R-:W-:-:S06]  /*14bc0*/  WARPGROUP.ARRIVE ;  /* 0x00000000000079c5 */ /* 0x000fcc0000000000 */
[----:B------:R-:W-:Y:S01]  /*14bd0*/  HGMMA.64x96x16.F32.BF16 R88, gdesc[UR20], R88, gsb0 ;  /* 0x01600000145879f0 */ /* 0x000fe20008001858 */
[----:B------:R-:W-:Y:S01]  /*14be0*/  UMOV UR16, UR48 ;  /* 0x0000003000107c82 */ /* 0x000fe20008000000 */
[----:B------:R-:W-:Y:S01]  /*14bf0*/  UMOV UR17, UR49 ;  /* 0x0000003100117c82 */ /* 0x000fe20008000000 */
[----:B------:R-:W-:Y:S02]  /*14c00*/  R2UR UR45, R198 ;  /* 0x00000000c62d72ca */ /* 0x000fe400000e0000 */
[----:B------:R-:W-:Y:S01]  /*14c10*/  R2UR UR44, R6 ;  /* 0x00000000062c72ca */ /* 0x000fe200000e0000 */
[----:B------:R-:W-:Y:S02]  /*14c20*/  WARPGROUP.DEPBAR.LE gsb0, 0x0 ;  /* 0x00008000000079c5 */ /* 0x000fe40000010000 */
[----:B------:R-:W-:-:S06]  /*14c30*/  WARPGROUP.ARRIVE ;  /* 0x00000000000079c5 */ /* 0x000fcc0000000000 */
[----:B------:R-:W-:Y:S04]  /*14c40*/  HGMMA.64x96x16.F32.BF16 R88, gdesc[UR16], R88, gsb0 ;  /* 0x01600000105879f0 */ /* 0x000fe80008001858 */
[----:B------:R-:W-:Y:S01]  /*14c50*/  UMOV UR12, UR44 ;  /* 0x0000002c000c7c82 */ /* 0x000fe20008000000 */
[----:B------:R-:W-:Y:S01]  /*14c60*/  UMOV UR13, UR45 ;  /* 0x0000002d000d7c82 */ /* 0x000fe20008000000 */
        /* <DEDUP_REMOVED lines=10> */
[----:B------:R-:W-:Y:S01]  /*14d10*/  R2UR UR39, R21 ;  /* 0x00000000152772ca */ /* 0x000fe200000e0000 */
[----:B------:R-:W-:Y:S02]  /*14d20*/  WARPGROUP.DEPBAR.LE gsb0, 0x0 ;  /* 0x00008000000079c5 */ /* 0x000fe40000010000 */
[----:B------:R-:W-:-:S06]  /*14d30*/  WARPGROUP.ARRIVE ;  /* 0x00000000000079c5 */ /* 0x000fcc0000000000 */
[----:B------:R-:W-:Y:S01]  /*14d40*/  HGMMA.64x96x16.F32.BF16 R88, gdesc[UR8], R88, gsb0 ;  /* 0x01600000085879f0 */ /* 0x000fe20008001858 */
[----:B------:R-:W-:Y:S02]  /*14d50*/  R2UR UR38, R193 ;  /* 0x00000000c12672ca */ /* 0x000fe400000e0000 */
[----:B------:R-:W-:Y:S02]  /*14d60*/  R2UR UR59, R9 ;  /* 0x00000000093b72ca */ /* 0x000fe400000e0000 */
[----:B------:R-:W-:Y:S01]  /*14d70*/  R2UR UR56, R20 ;  /* 0x00000000143872ca */ /* 0x000fe200000e0000 */
[----:B------:R-:W-:Y:S01]  /*14d80*/  FMUL.FTZ R87, R87, R5 ;  /* 0x0000000557577220 */ /* 0x000fe20000410000 */
[----:B------:R-:W-:Y:S02]  /*14d90*/  WARPGROUP.DEPBAR.LE gsb0, 0x0 ;  /* 0x00008000000079c5 */ /* 0x000fe40000010000 */
[----:B0-----:R-:W-:Y:S11]  /*14da0*/  @!P0 BRA `(.L_x_632) ;  /* 0x0000000000048947 */ /* 0x001ff60003800000 */
[----:B------:R-:W-:Y:S01]  /*14db0*/  BPT.TRAP 0x1 ;  /* 0x000000040000795c */ /* 0x000fe20000300000 */
.L_x_632:
[----:B------:R-:W-:Y:S01]  /*14dc0*/  SHF.L.U32 R5, R7, 0x1f, RZ ;  /* 0x0000001f07057819 */ /* 0x000fe200000006ff */
[----:B-----5:R-:W-:-:S04]  /*14dd0*/  IMAD R15, R8, 0x8, R2 ;  /* 0x00000008080f7824 */ /* 0x020fc800078e0202 */
[----:B------:R0:W1:Y:S01]  /*14de0*/  SYNCS.PHASECHK.TRANS64.TRYWAIT P1, [R15+URZ+0x2a850], R5 ;  /* 0x02a850050f0075a7 */ /* 0x000062000802017f */
[----:B------:R-:W-:Y:S05]  /*14df0*/  @!P0 BRA `(.L_x_633) ;  /* 0x0000000000048947 */ /* 0x000fea0003800000 */
[----:B------:R-:W-:Y:S01]  /*14e00*/  BPT.TRAP 0x1 ;  /* 0x000000040000795c */ /* 0x000fe20000300000 */
.L_x_633:
[----:B------:R-:W-:Y:S04]  /*14e10*/  BSSY B1, `(.L_x_634) ;  /* 0x0000004000017945 */ /* 0x000fe80003800000 */
[----:B-1----:R-:W-:Y:S05]  /*14e20*/  @P1 BRA `(.L_x_635) ;  /* 0x0000000000081947 */ /* 0x002fea0003800000 */
[----:B------:R-:W1:Y:S02]  /*14e30*/  SYNCS.PHASECHK.TRANS64.TRYWAIT P1, [R15+URZ+0x2a850], R5 ;  /* 0x02a850050f0075a7 */ /* 0x000e64000802017f */
[----:B-1----:R-:W-:Y:S05]  /*14e40*/  @!P1 BRA `(.L_x_636) ;  /* 0x000000d000d49947 */ /* 0x002fea0003800000 */
.L_x_635:
[----:B------:R-:W-:Y:S05]  /*14e50*/  BSYNC B1 ;  /* 0x0000000000017941 */ /* 0x000fea0003800000 */
.L_x_634:
[----:B01----:R-:W-:Y:S01]  /*14e60*/  VIADD R5, R2, 0x400 ;  /* 0x0000040002057836 */ /* 0x003fe20000000000 */
[----:B------:R-:W-:Y:S01]  /*14e70*/  WARPGROUP.ARRIVE ;  /* 0x00000000000079c5 */ /* 0x000fe20000000000 */
[----:B------:R-:W-:Y:S02]  /*14e80*/  IMAD.MOV.U32 R7, RZ, RZ, 0x40000040 ;  /* 0x40000040ff077424 */ /* 0x000fe400078e00ff */
[----:B------:R-:W-:Y:S01]  /*14e90*/  IMAD.MOV.U32 R9, RZ, RZ, 0x40000040 ;  /* 0x40000040ff097424 */ /* 0x000fe200078e00ff */
[----:B------:R-:W-:Y:S02]  /*14ea0*/  SHF.R.U32.HI R5, RZ, 0x4, R5 ;  /* 0x00000004ff057819 */ /* 0x000fe40000011605 */
[----:B------:R-:W-:Y:S01]  /*14eb0*/  R2UR UR7, R7 ;  /* 0x00000000070772ca */ /* 0x000fe200000e0000 */
[----:B------:R-:W-:Y:S01]  /*14ec0*/  IMAD.MOV.U32 R7, RZ, RZ, 0x40000040 ;  /* 0x40000040ff077424 */ /* 0x000fe200078e00ff */
[----:B------:R-:W-:-:S04]  /*14ed0*/  LOP3.LUT R5, R5, 0x3fff, RZ, 0xc0, !PT ;  /* 0x00003fff05057812 */ /* 0x000fc800078ec0ff */
[----:B------:R-:W-:-:S05]  /*14ee0*/  LOP3.LUT R5, R5, 0x3000000, RZ, 0xfc, !PT ;  /* 0x0300000005057812 */ /* 0x000fca00078efcff */
[----:B------:R-:W-:-:S05]  /*14ef0*/  IMAD R6, R8, 0x600, R5 ;  /* 0x0000060008067824 */ /* 0x000fca00078e0205 */
[C---:B------:R-:W-:Y:S02]  /*14f00*/  R2UR UR6, R6.reuse ;  /* 0x00000000060672ca */ /* 0x040fe400000e0000 */
[----:B------:R-:W-:-:S11]  /*14f10*/  IADD3 R8, R6, 0x80, RZ ;  /* 0x0000008006087810 */ /* 0x000fd60007ffe0ff */
[----:B------:R-:W-:Y:S01]  /*14f20*/  HGMMA.64x128x16.F32.BF16 R24, R156, gdesc[UR4].tnspB, R24, gsb0 ;  /* 0x41e000049c187df0 */ /* 0x000fe20008001818 */
[----:B------:R-:W-:Y:S01]  /*14f30*/  R2UR UR6, R8 ;  /* 0x00000000080672ca */ /* 0x000fe200000e0000 */
[----:B------:R-:W-:Y:S01]  /*14f40*/  VIADD R8, R6, 0x100 ;  /* 0x0000010006087836 */ /* 0x000fe20000000000 */
[----:B------:R-:W-:Y:S01]  /*14f50*/  R2UR UR7, R9 ;  /* 0x00000000090772ca */ /* 0x000fe200000e0000 */
[----:B------:R-:W-:Y:S01]  /*14f60*/  IMAD.MOV.U32 R9, RZ, RZ, 0x40000040 ;  /* 0x40000040ff097424 */ /* 0x000fe200078e00ff */
[----:B------:R-:W-:Y:S02]  /*14f70*/  WARPGROUP.DEPBAR.LE gsb0, 0x0 ;  /* 0x00008000000079c5 */ /* 0x000fe40000010000 */
[----:B------:R-:W-:-:S09]  /*14f80*/  WARPGROUP.ARRIVE ;  /* 0x00000000000079c5 */ /* 0x000fd20000000000 */
        /* <DEDUP_REMOVED lines=9> */
[C---:B------:R-:W-:Y:S01]  /*15020*/  VIADD R8, R6.reuse, 0x200 ;  /* 0x0000020006087836 */ /* 0x040fe20000000000 */
[----:B------:R-:W-:Y:S01]  /*15030*/  R2UR UR7, R9 ;  /* 0x00000000090772ca */ /* 0x000fe200000e0000 */
[----:B------:R-:W-:Y:S02]  /*15040*/  IMAD.MOV.U32 R9, RZ, RZ, 0x40000040 ;  /* 0x40000040ff097424 */ /* 0x000fe400078e00ff */
[----:B------:R-:W-:Y:S01]  /*15050*/  VIADD R6, R6, 0x280 ;  /* 0x0000028006067836 */ /* 0x000fe20000000000 */
[----:B------:R-:W-:Y:S02]  /*15060*/  WARPGROUP.DEPBAR.LE gsb0, 0x0 ;  /* 0x00008000000079c5 */ /* 0x000fe40000010000 */
[----:B------:R-:W-:-:S07]  /*15070*/  WARPGROUP.ARRIVE ;  /* 0x00000000000079c5 */ /* 0x000fce0000000000 */
[----:B------:R-:W-:Y:S01]  /*15080*/  HGMMA.64x128x16.F32.BF16 R24, R144, gdesc[UR4].tnspB, R24, gsb0 ;  /* 0x41e0000490187df0 */ /* 0x000fe20008001818 */
[----:B------:R-:W-:Y:S02]  /*15090*/  R2UR UR6, R8 ;  /* 0x00000000080672ca */ /* 0x000fe400000e0000 */
[----:B------:R-:W-:Y:S01]  /*150a0*/  R2UR UR7, R9 ;  /* 0x00000000090772ca */ /* 0x000fe200000e0000 */
[----:B------:R-:W-:Y:S02]  /*150b0*/  WARPGROUP.DEPBAR.LE gsb0, 0x0 ;  /* 0x00008000000079c5 */ /* 0x000fe40000010000 */
[----:B------:R-:W-:-:S10]  /*150c0*/  WARPGROUP.ARRIVE ;  /* 0x00000000000079c5 */ /* 0x000fd40000000000 */
[----:B------:R-:W-:Y:S01]  /*150d0*/  HGMMA.64x128x16.F32.BF16 R24, R148, gdesc[UR4].tnspB, R24, gsb0 ;  /* 0x41e0000494187df0 */ /* 0x000fe20008001818 */
[----:B------:R-:W-:Y:S02]  /*150e0*/  R2UR UR6, R6 ;  /* 0x00000000060672ca */ /* 0x000fe400000e0000 */
[----:B------:R-:W-:Y:S01]  /*150f0*/  R2UR UR7, R7 ;  /* 0x00000000070772ca */ /* 0x000fe200000e0000 */
[----:B------:R-:W-:Y:S02]  /*15100*/  WARPGROUP.DEPBAR.LE gsb0, 0x0 ;  /* 0x00008000000079c5 */ /* 0x000fe40000010000 */
[----:B------:R-:W-:-:S10]  /*15110*/  WARPGROUP.ARRIVE ;  /* 0x00000000000079c5 */ /* 0x000fd40000000000 */
[----:B------:R-:W-:Y:S03]  /*15120*/  HGMMA.64x128x16.F32.BF16 R24, R152, gdesc[UR4].tnspB, R24, gsb0 ;  /* 0x41e0000498187df0 */ /* 0x000fe60008001818 */
[----:B------:R-:W-:Y:S02]  /*15130*/  WARPGROUP.DEPBAR.LE gsb0, 0x0 ;  /* 0x00008000000079c5 */ /* 0x000fe40000010000 */
[----:B------:R-:W-:Y:S05]  /*15140*/  @!P0 BRA `(.L_x_637) ;  /* 0x0000000000048947 */ /* 0x000fea0003800000 */
[----:B------:R-:W-:Y:S01]  /*15150*/  BPT.TRAP 0x1 ;  /* 0x000000040000795c */ /* 0x000fe20000300000 */
.L_x_637:
        /* <DEDUP_REMOVED lines=14> */
[----:B------:R-:W1:Y:S01]  /*15240*/  MUFU.TANH R8, R8 ;  /* 0x0000000800087308 */ /* 0x000e620000002400 */
        /* <DEDUP_REMOVED lines=16> */
[----:B-1----:R-:W-:Y:S01]  /*15350*/  FMNMX.FTZ R6, R8, R6, !PT ;  /* 0x0000000608067209 */ /* 0x002fe20007810000 */
[----:B------:R-:W-:Y:S01]  /*15360*/  FMUL.FTZ R111, R114, UR38 ;  /* 0x00000026726f7c20 */ /* 0x000fe20008410000 */
[----:B------:R-:W-:Y:S01]  /*15370*/  FMUL.FTZ R113, R116, UR38 ;  /* 0x0000002674717c20 */ /* 0x000fe20008410000 */
[----:B------:R-:W-:Y:S01]  /*15380*/  FMUL.FTZ R112, R115, UR38 ;  /* 0x0000002673707c20 */ /* 0x000fe20008410000 */
[----:B------:R-:W-:Y:S01]  /*15390*/  FMUL.FTZ R114, R117, UR38 ;  /* 0x0000002675727c20 */ /* 0x000fe20008410000 */
[----:B------:R-:W-:Y:S01]  /*153a0*/  FMUL.FTZ R115, R118, UR38 ;  /* 0x0000002676737c20 */ /* 0x000fe20008410000 */
[----:B------:R-:W-:Y:S01]  /*153b0*/  FMUL.FTZ R117, R120, UR38 ;  /* 0x0000002678757c20 */ /* 0x000fe20008410000 */
[----:B------:R-:W1:Y:S01]  /*153c0*/  MUFU.TANH R21, R21 ;  /* 0x0000001500157308 */ /* 0x000e620000002400 */
[----:B--2---:R-:W-:Y:S01]  /*153d0*/  FMNMX.FTZ R5, R20, R11, !PT ;  /* 0x0000000b14057209 */ /* 0x004fe20007810000 */
        /* <DEDUP_REMOVED lines=19> */
[----:B------:R-:W-:-:S03]  /*15510*/  FMUL.FTZ R132, R135, UR38 ;  /* 0x0000002687847c20 */ /* 0x000fc60008410000 */
        /* <DEDUP_REMOVED lines=81> */
[----:B0-----:R-:W-:-:S05]  /*15a30*/  FMNMX.FTZ R6, R130, R6, !PT ;  /* 0x0000000682067209 */ /* 0x001fca0007810000 */
[----:B------:R-:W0:Y:S01]  /*15a40*/  SHFL.BFLY PT, R9, R6, 0x2, 0x1f ;  /* 0x0c401f0006097f89 */ /* 0x000e2200000e0000 */
[----:B-1----:R-:W-:-:S04]  /*15a50*/  FMNMX.FTZ R5, R131, R5, !PT ;  /* 0x0000000583057209 */ /* 0x002fc80007810000 */
[----:B--2---:R-:W-:-:S05]  /*15a60*/  FMNMX.FTZ R14, R132, R5, !PT ;  /* 0x00000005840e7209 */ /* 0x004fca0007810000 */
[----:B------:R-:W1:Y:S01]  /*15a70*/  SHFL.BFLY PT, R5, R14, 0x2, 0x1f ;  /* 0x0c401f000e057f89 */ /* 0x000e6200000e0000 */
[----:B0-----:R-:W-:-:S05]  /*15a80*/  FMNMX.FTZ R6, R6, R9, !PT ;  /* 0x0000000906067209 */ /* 0x001fca0007810000 */
[----:B------:R-:W0:Y:S01]  /*15a90*/  SHFL.BFLY PT, R9, R6, 0x1, 0x1f ;  /* 0x0c201f0006097f89 */ /* 0x000e2200000e0000 */
[----:B-1----:R-:W-:-:S05]  /*15aa0*/  FMNMX.FTZ R14, R14, R5, !PT ;  /* 0x000000050e0e7209 */ /* 0x002fca0007810000 */
[----:B------:R-:W1:Y:S01]  /*15ab0*/  SHFL.BFLY PT, R5, R14, 0x1, 0x1f ;  /* 0x0c201f000e057f89 */ /* 0x000e6200000e0000 */
[----:B0-----:R-:W-:Y:S01]  /*15ac0*/  FMNMX.FTZ R6, R6, R9, !PT ;  /* 0x0000000906067209 */ /* 0x001fe20007810000 */
[----:B------:R-:W-:-:S04]  /*15ad0*/  IMAD.U32 R9, RZ, RZ, UR39 ;  /* 0x00000027ff097e24 */ /* 0x000fc8000f8e00ff */
[C---:B------:R-:W-:Y:S01]  /*15ae0*/  FADD.FTZ R94, -R6.reuse, R12 ;  /* 0x0000000c065e7221 */ /* 0x040fe20000010100 */
[----:B------:R-:W-:-:S03]  /*15af0*/  FMUL.FTZ R12, R6, R9 ;  /* 0x00000009060c7220 */ /* 0x000fc60000410000 */
[-C--:B------:R-:W-:Y:S01]  /*15b00*/  FMUL.FTZ R94, R94, R9.reuse ;  /* 0x000000095e5e7220 */ /* 0x080fe20000410000 */
[-CC-:B------:R-:W-:Y:S01]  /*15b10*/  FFMA.FTZ R138, R97, R9.reuse, -R12.reuse ;  /* 0x00000009618a7223 */ /* 0x180fe2000001080c */
[-CC-:B------:R-:W-:Y:S01]  /*15b20*/  FFMA.FTZ R97, R98, R9.reuse, -R12.reuse ;  /* 0x0000000962617223 */ /* 0x180fe2000001080c */
[-CC-:B------:R-:W-:Y:S01]  /*15b30*/  FFMA.FTZ R156, R7, R9.reuse, -R12.reuse ;  /* 0x00000009079c7223 */ /* 0x180fe2000001080c */
[-CC-:B------:R-:W-:Y:S01]  /*15b40*/  FFMA.FTZ R135, R8, R9.reuse, -R12.reuse ;  /* 0x0000000908877223 */ /* 0x180fe2000001080c */
[--C-:B------:R-:W-:Y:S01]  /*15b50*/  FFMA.FTZ R140, R101, R9, -R12.reuse ;  /* 0x00000009658c7223 */ /* 0x100fe2000001080c */
[----:B------:R-:W-:Y:S01]  /*15b60*/  MUFU.EX2 R94, R94 ;  /* 0x0000005e005e7308 */ /* 0x000fe20000000800 */
[----:B-1----:R-:W-:Y:S01]  /*15b70*/  FMNMX.FTZ R14, R14, R5, !PT ;  /* 0x000000050e0e7209 */ /* 0x002fe20007810000 */
[-CC-:B------:R-:W-:Y:S01]  /*15b80*/  FFMA.FTZ R158, R88, R9.reuse, -R12.reuse ;  /* 0x00000009589e7223 */ /* 0x180fe2000001080c */
[-CC-:B------:R-:W-:Y:S01]  /*15b90*/  FFMA.FTZ R134, R89, R9.reuse, -R12.reuse ;  /* 0x0000000959867223 */ /* 0x180fe2000001080c */
[-CC-:B------:R-:W-:Y:S01]  /*15ba0*/  FFMA.FTZ R136, R92, R9.reuse, -R12.reuse ;  /* 0x000000095c887223 */ /* 0x180fe2000001080c */
[-CC-:B------:R-:W-:Y:S01]  /*15bb0*/  FFMA.FTZ R133, R93, R9.reuse, -R12.reuse ;  /* 0x000000095d857223 */ /* 0x180fe2000001080c */
[C---:B------:R-:W-:Y:S01]  /*15bc0*/  FADD.FTZ R5, -R14.reuse, R11 ;  /* 0x0000000b0e057221 */ /* 0x040fe20000010100 */
[-C--:B------:R-:W-:Y:S01]  /*15bd0*/  FMUL.FTZ R98, R14, R9.reuse ;  /* 0x000000090e627220 */ /* 0x080fe20000410000 */
[----:B------:R-:W0:Y:S01]  /*15be0*/  MUFU.EX2 R156, R156 ;  /* 0x0000009c009c7308 */ /* 0x000e220000000800 */
[-C--:B------:R-:W-:Y:S01]  /*15bf0*/  FFMA.FTZ R93, R102, R9.reuse, -R12 ;  /* 0x00000009665d7223 */ /* 0x080fe2000001080c */
[-C--:B------:R-:W-:Y:S01]  /*15c00*/  FMUL.FTZ R5, R5, R9.reuse ;  /* 0x0000000905057220 */ /* 0x080fe20000410000 */
[-CC-:B------:R-:W-:Y:S01]  /*15c10*/  FFMA.FTZ R157, R20, R9.reuse, -R98.reuse ;  /* 0x00000009149d7223 */ /* 0x180fe20000010862 */
[-CC-:B------:R-:W-:Y:S01]  /*15c20*/  FFMA.FTZ R101, R21, R9.reuse, -R98.reuse ;  /* 0x0000000915657223 */ /* 0x180fe20000010862 */
[-CC-:B------:R-:W-:Y:S01]  /*15c30*/  FFMA.FTZ R159, R90, R9.reuse, -R98.reuse ;  /* 0x000000095a9f7223 */ /* 0x180fe20000010862 */
[-CC-:B------:R-:W-:Y:S01]  /*15c40*/  FFMA.FTZ R91, R91, R9.reuse, -R98.reuse ;  /* 0x000000095b5b7223 */ /* 0x180fe20000010862 */
[----:B------:R-:W-:Y:S01]  /*15c50*/  FFMA.FTZ R137, R95, R9, -R98 ;  /* 0x000000095f897223 */ /* 0x000fe20000010862 */
[----:B------:R-:W-:Y:S01]  /*15c60*/  MUFU.EX2 R5, R5 ;  /* 0x0000000500057308 */ /* 0x000fe20000000800 */
[----:B------:R-:W-:-:S02]  /*15c70*/  VIADD R95, R13, 0x2a840 ;  /* 0x0002a8400d5f7836 */ /* 0x000fc40000000000 */
[-CC-:B------:R-:W-:Y:S01]  /*15c80*/  FFMA.FTZ R90, R96, R9.reuse, -R98.reuse ;  /* 0x00000009605a7223 */ /* 0x180fe20000010862 */
[-CC-:B------:R-:W-:Y:S01]  /*15c90*/  FFMA.FTZ R139, R99, R9.reuse, -R98.reuse ;  /* 0x00000009638b7223 */ /* 0x180fe20000010862 */
[-CC-:B------:R-:W-:Y:S01]  /*15ca0*/  FFMA.FTZ R21, R100, R9.reuse, -R98.reuse ;  /* 0x0000000964157223 */ /* 0x180fe20000010862 */
[-CC-:B------:R-:W-:Y:S01]  /*15cb0*/  FFMA.FTZ R141, R103, R9.reuse, -R98.reuse ;  /* 0x00000009678d7223 */ /* 0x180fe20000010862 */
[----:B------:R-:W-:Y:S01]  /*15cc0*/  PRMT R95, R183, 0x654, R95 ;  /* 0x00000654b75f7816 */ /* 0x000fe2000000005f */
[----:B------:R-:W-:Y:S01]  /*15cd0*/  FFMA.FTZ R20, R104, R9, -R98 ;  /* 0x0000000968147223 */ /* 0x000fe20000010862 */
[----:B------:R-:W1:Y:S01]  /*15ce0*/  MUFU.EX2 R157, R157 ;  /* 0x0000009d009d7308 */ /* 0x000e620000000800 */
[----:B0-----:R-:W-:Y:S01]  /*15cf0*/  FFMA.FTZ R3, R94, R3, R156 ;  /* 0x000000035e037223 */ /* 0x001fe2000001009c */
[----:B------:R0:W-:Y:S01]  /*15d00*/  SYNCS.ARRIVE.TRANS64.RED.A1T0 RZ, [R95+URZ], RZ ;  /* 0x000000ff5fff79a7 */ /* 0x0001e2000810043f */
[-CC-:B------:R-:W-:Y:S01]  /*15d10*/  FFMA.FTZ R143, R107, R9.reuse, -R98.reuse ;  /* 0x000000096b8f7223 */ /* 0x180fe20000010862 */
[-CC-:B------:R-:W-:Y:S01]  /*15d20*/  FFMA.FTZ R108, R108, R9.reuse, -R98.reuse ;  /* 0x000000096c6c7223 */ /* 0x180fe20000010862 */
[-CC-:B------:R-:W-:Y:S01]  /*15d30*/  FFMA.FTZ R145, R111, R9.reuse, -R98.reuse ;  /* 0x000000096f917223 */ /* 0x180fe20000010862 */
[-CC-:B------:R-:W-:Y:S01]  /*15d40*/  FFMA.FTZ R99, R112, R9.reuse, -R98.reuse ;  /* 0x0000000970637223 */ /* 0x180fe20000010862 */
[-CC-:B------:R-:W-:Y:S01]  /*15d50*/  FFMA.FTZ R147, R115, R9.reuse, -R98.reuse ;  /* 0x0000000973937223 */ /* 0x180fe20000010862 */
[----:B------:R-:W2:Y:S01]  /*15d60*/  MUFU.EX2 R135, R135 ;  /* 0x0000008700877308 */ /* 0x000ea20000000800 */
[-CC-:B------:R-:W-:Y:S01]  /*15d70*/  FFMA.FTZ R102, R116, R9.reuse, -R98.reuse ;  /* 0x0000000974667223 */ /* 0x180fe20000010862 */
[-CC-:B------:R-:W-:Y:S01]  /*15d80*/  FFMA.FTZ R149, R119, R9.reuse, -R98.reuse ;  /* 0x0000000977957223 */ /* 0x180fe20000010862 */
[-CC-:B------:R-:W-:Y:S01]  /*15d90*/  FFMA.FTZ R100, R120, R9.reuse, -R98.reuse ;  /* 0x0000000978647223 */ /* 0x180fe20000010862 */
[-CC-:B------:R-:W-:Y:S01]  /*15da0*/  FFMA.FTZ R151, R123, R9.reuse, -R98.reuse ;  /* 0x000000097b977223 */ /* 0x180fe20000010862 */
[-CC-:B------:R-:W-:Y:S01]  /*15db0*/  FFMA.FTZ R124, R124, R9.reuse, -R98.reuse ;  /* 0x000000097c7c7223 */ /* 0x180fe20000010862 */
[-CC-:B------:R-:W-:Y:S01]  /*15dc0*/  FFMA.FTZ R153, R127, R9.reuse, -R98.reuse ;  /* 0x000000097f997223 */ /* 0x180fe20000010862 */
[-CC-:B------:R-:W-:Y:S01]  /*15dd0*/  FFMA.FTZ R96, R128, R9.reuse, -R98.reuse ;  /* 0x0000000980607223 */ /* 0x180fe20000010862 */
[----:B------:R-:W3:Y:S01]  /*15de0*/  MUFU.EX2 R101, R101 ;  /* 0x0000006500657308 */ /* 0x000ee20000000800 */
[----:B-1----:R-:W-:Y:S01]  /*15df0*/  FFMA.FTZ R0, R5, R0, R157 ;  /* 0x0000000005007223 */ /* 0x002fe2000001009d */
[-CC-:B------:R-:W-:Y:S01]  /*15e00*/  FFMA.FTZ R155, R131, R9.reuse, -R98.reuse ;  /* 0x00000009839b7223 */ /* 0x180fe20000010862 */
[-C--:B0-----:R-:W-:Y:S01]  /*15e10*/  FFMA.FTZ R95, R132, R9.reuse, -R98 ;  /* 0x00000009845f7223 */ /* 0x081fe20000010862 */
[-CC-:B------:R-:W-:Y:S01]  /*15e20*/  FFMA.FTZ R142, R105, R9.reuse, -R12.reuse ;  /* 0x00000009698e7223 */ /* 0x180fe2000001080c */
[-CC-:B------:R-:W-:Y:S01]  /*15e30*/  FFMA.FTZ R92, R106, R9.reuse, -R12.reuse ;  /* 0x000000096a5c7223 */ /* 0x180fe2000001080c */
[-CC-:B------:R-:W-:Y:S01]  /*15e40*/  FFMA.FTZ R144, R109, R9.reuse, -R12.reuse ;  /* 0x000000096d907223 */ /* 0x180fe2000001080c */
[-CC-:B------:R-:W-:Y:S01]  /*15e50*/  FFMA.FTZ R89, R110, R9.reuse, -R12.reuse ;  /* 0x000000096e597223 */ /* 0x180fe2000001080c */
[----:B------:R-:W0:Y:S01]  /*15e60*/  MUFU.EX2 R158, R158 ;  /* 0x0000009e009e7308 */ /* 0x000e220000000800 */
[----:B--2---:R-:W-:Y:S01]  /*15e70*/  FADD.FTZ R3, R135, R3 ;  /* 0x0000000387037221 */ /* 0x004fe20000010000 */
[-CC-:B------:R-:W-:Y:S01]  /*15e80*/  FFMA.FTZ R146, R113, R9.reuse, -R12.reuse ;  /* 0x0000000971927223 */ /* 0x180fe2000001080c */
[-CC-:B------:R-:W-:Y:S01]  /*15e90*/  FFMA.FTZ R88, R114, R9.reuse, -R12.reuse ;  /* 0x0000000972587223 */ /* 0x180fe2000001080c */
[-CC-:B------:R-:W-:Y:S01]  /*15ea0*/  FFMA.FTZ R148, R117, R9.reuse, -R12.reuse ;  /* 0x0000000975947223 */ /* 0x180fe2000001080c */
[-CC-:B------:R-:W-:Y:S01]  /*15eb0*/  FFMA.FTZ R11, R118, R9.reuse, -R12.reuse ;  /* 0x00000009760b7223 */ /* 0x180fe2000001080c */
[-CC-:B------:R-:W-:Y:S01]  /*15ec0*/  FFMA.FTZ R150, R121, R9.reuse, -R12.reuse ;  /* 0x0000000979967223 */ /* 0x180fe2000001080c */
[-C--:B------:R-:W-:Y:S01]  /*15ed0*/  FFMA.FTZ R8, R122, R9.reuse, -R12 ;  /* 0x000000097a087223 */ /* 0x080fe2000001080c */
[----:B------:R-:W1:Y:S01]  /*15ee0*/  MUFU.EX2 R159, R159 ;  /* 0x0000009f009f7308 */ /* 0x000e620000000800 */
[----:B---3--:R-:W-:Y:S01]  /*15ef0*/  FADD.FTZ R98, R101, R0 ;  /* 0x0000000065627221 */ /* 0x008fe20000010000 */
[-CC-:B------:R-:W-:Y:S01]  /*15f00*/  FFMA.FTZ R152, R125, R9.reuse, -R12.reuse ;  /* 0x000000097d987223 */ /* 0x180fe2000001080c */
[-CC-:B------:R-:W-:Y:S01]  /*15f10*/  FFMA.FTZ R7, R126, R9.reuse, -R12.reuse ;  /* 0x000000097e077223 */ /* 0x180fe2000001080c */
[-CC-:B------:R-:W-:Y:S01]  /*15f20*/  FFMA.FTZ R154, R129, R9.reuse, -R12.reuse ;  /* 0x00000009819a7223 */ /* 0x180fe2000001080c */
[----:B------:R-:W-:-:S03]  /*15f30*/  FFMA.FTZ R12, R130, R9, -R12 ;  /* 0x00000009820c7223 */ /* 0x000fc6000001080c */
        /* <DEDUP_REMOVED lines=83> */
[----:B--2---:R-:W-:Y:S01]  /*16470*/  FADD.FTZ R103, R155, R3 ;  /* 0x000000039b677221 */ /* 0x004fe20000010000 */
[----:B0-----:R-:W-:-:S03]  /*16480*/  FADD.FTZ R3, R12, R0 ;  /* 0x000000000c037221 */ /* 0x001fc60000010000 */
[----:B-1----:R-:W-:Y:S01]  /*16490*/  FADD.FTZ R0, R95, R103 ;  /* 0x000000675f007221 */ /* 0x002fe20000010000 */
[----:B------:R-:W-:Y:S06]  /*164a0*/  @!P0 BRA `(.L_x_638) ;  /* 0x0000000000048947 */ /* 0x000fec0003800000 */
[----:B------:R-:W-:Y:S01]  /*164b0*/  BPT.TRAP 0x1 ;  /* 0x000000040000795c */ /* 0x000fe20000300000 */
.L_x_638:
[C---:B------:R-:W-:Y:S01]  /*164c0*/  ISETP.GT.AND P1, PT, R10.reuse, R182, PT ;  /* 0x000000b60a00720c */ /* 0x040fe20003f24270 */
[----:B------:R-:W-:Y:S01]  /*164d0*/  VIADD R10, R10, 0xffffffff ;  /* 0xffffffff0a0a7836 */ /* 0x000fe20000000000 */
[----:B------:R-:W-:Y:S02]  /*164e0*/  IADD3 R15, R15, 0x2a860, RZ ;  /* 0x0002a8600f0f7810 */ /* 0x000fe40007ffe0ff */
[----:B------:R-:W-:Y:S01]  /*164f0*/  F2FP.BF16.F32.PACK_AB R148, R11, R148 ;  /* 0x000000940b94723e */ /* 0x000fe200000010ff */
[----:B------:R-:W-:Y:S01]  /*16500*/  IMAD.MOV.U32 R11, RZ, RZ, R14 ;  /* 0x000000ffff0b7224 */ /* 0x000fe200078e000e */
[----:B------:R-:W-:Y:S02]  /*16510*/  PRMT R15, R183, 0x654, R15 ;  /* 0x00000654b70f7816 */ /* 0x000fe4000000000f */
[----:B------:R-:W-:Y:S01]  /*16520*/  F2FP.BF16.F32.PACK_AB R150, R8, R150 ;  /* 0x000000960896723e */ /* 0x000fe200000010ff */
[----:B------:R-:W-:Y:S01]  /*16530*/  IMAD.MOV.U32 R8, RZ, RZ, R174 ;  /* 0x000000ffff087224 */ /* 0x000fe200078e00ae */
[----:B------:R0:W-:Y:S01]  /*16540*/  SYNCS.ARRIVE.TRANS64.RED.A1T0 RZ, [R15+URZ], RZ ;  /* 0x000000ff0fff79a7 */ /* 0x0001e2000810043f */
[----:B------:R-:W-:Y:S01]  /*16550*/  F2FP.BF16.F32.PACK_AB R152, R7, R152 ;  /* 0x000000980798723e */ /* 0x000fe200000010ff */
[----:B------:R-:W-:Y:S01]  /*16560*/  IMAD.MOV.U32 R7, RZ, RZ, R181 ;  /* 0x000000ffff077224 */ /* 0x000fe200078e00b5 */
        /* <DEDUP_REMOVED lines=21> */
[----:B------:R-:W-:Y:S01]  /*166c0*/  F2FP.BF16.F32.PACK_AB R155, R95, R155 ;  /* 0x0000009b5f9b723e */ /* 0x000fe200000010ff */
[----:B0-----:R-:W-:Y:S06]  /*166d0*/  @P1 BRA `(.L_x_639) ;  /* 0xffffffd800441947 */ /* 0x001fec000383ffff */
.L_x_626:
[----:B------:R-:W-:Y:S05]  /*166e0*/  BSYNC B0 ;  /* 0x0000000000007941 */ /* 0x000fea0003800000 */
.L_x_625:
        /* <DEDUP_REMOVED lines=67> */
.L_x_640:
[----:B------:R-:W-:Y:S01]  /*16b20*/  IMAD R7, R174, 0x8, R2 ;  /* 0x00000008ae077824 */ /* 0x000fe200078e0202 */
[----:B------:R-:W-:-:S04]  /*16b30*/  SHF.L.U32 R4, R181, 0x1f, RZ ;  /* 0x0000001fb5047819 */ /* 0x000fc800000006ff */
[----:B------:R0:W1:Y:S01]  /*16b40*/  SYNCS.PHASECHK.TRANS64.TRYWAIT P1, [R7+URZ+0x2a850], R4 ;  /* 0x02a85004070075a7 */ /* 0x000062000802017f */
[----:B------:R-:W-:Y:S05]  /*16b50*/  @!P0 BRA `(.L_x_641) ;  /* 0x0000000000048947 */ /* 0x000fea0003800000 */
[----:B------:R-:W-:Y:S01]  /*16b60*/  BPT.TRAP 0x1 ;  /* 0x000000040000795c */ /* 0x000fe20000300000 */
.L_x_641:
[----:B------:R-:W-:Y:S01]  /*16b70*/  VIADD R2, R2, 0x400 ;  /* 0x0000040002027836 */ /* 0x000fe20000000000 */
[----:B------:R-:W-:Y:S04]  /*16b80*/  BSSY B0, `(.L_x_642) ;  /* 0x0000008000007945 */ /* 0x000fe80003800000 */
[----:B------:R-:W-:-:S04]  /*16b90*/  SHF.R.U32.HI R2, RZ, 0x4, R2 ;  /* 0x00000004ff027819 */ /* 0x000fc80000011602 */
[----:B------:R-:W-:-:S04]  /*16ba0*/  LOP3.LUT R2, R2, 0x3fff, RZ, 0xc0, !PT ;  /* 0x00003fff02027812 */ /* 0x000fc800078ec0ff */
[----:B------:R-:W-:-:S05]  /*16bb0*/  LOP3.LUT R5, R2, 0x3000000, RZ, 0xfc, !PT ;  /* 0x0300000002057812 */ /* 0x000fca00078efcff */
[----:B------:R-:W-:Y:S01]  /*16bc0*/  IMAD R2, R174, 0x600, R5 ;  /* 0x00000600ae027824 */ /* 0x000fe200078e0205 */
[----:B-1----:R-:W-:Y:S06]  /*16bd0*/  @P1 BRA `(.L_x_643) ;  /* 0x0000000000081947 */ /* 0x002fec0003800000 */
[----:B------:R-:W1:Y:S02]  /*16be0*/  SYNCS.PHASECHK.TRANS64.TRYWAIT P1, [R7+URZ+0x2a850], R4 ;  /* 0x02a85004070075a7 */ /* 0x000e64000802017f */
[----:B-1----:R-:W-:Y:S05]  /*16bf0*/  @!P1 BRA `(.L_x_644) ;  /* 0x000000b4007c9947 */ /* 0x002fea0003800000 */
.L_x_643:
[----:B------:R-:W-:Y:S05]  /*16c00*/  BSYNC B0 ;  /* 0x0000000000007941 */ /* 0x000fea0003800000 */
.L_x_642:
[----:B01----:R-:W-:Y:S01]  /*16c10*/  IMAD.MOV.U32 R4, RZ, RZ, R2 ;  /* 0x000000ffff047224 */ /* 0x003fe200078e0002 */
[----:B------:R-:W-:Y:S01]  /*16c20*/  WARPGROUP.ARRIVE ;  /* 0x00000000000079c5 */ /* 0x000fe20000000000 */
[----:B------:R-:W-:-:S03]  /*16c30*/  IMAD.MOV.U32 R5, RZ, RZ, 0x40000040 ;  /* 0x40000040ff057424 */ /* 0x000fc600078e00ff */
[----:B------:R-:W-:Y:S01]  /*16c40*/  R2UR UR6, R4 ;  /* 0x00000000040672ca */ /* 0x000fe200000e0000 */
[----:B------:R-:W-:Y:S01]  /*16c50*/  VIADD R4, R2, 0x80 ;  /* 0x0000008002047836 */ /* 0x000fe20000000000 */
[----:B------:R-:W-:Y:S01]  /*16c60*/  R2UR UR7, R5 ;  /* 0x00000000050772ca */ /* 0x000fe200000e0000 */
[----:B------:R-:W-:-:S12]  /*16c70*/  IMAD.MOV.U32 R5, RZ, RZ, 0x40000040 ;  /* 0x40000040ff057424 */ /* 0x000fd800078e00ff */
[----:B------:R-:W-:Y:S01]  /*16c80*/  HGMMA.64x128x16.F32.BF16 R24, R156, gdesc[UR4].tnspB, R24, gsb0 ;  /* 0x41e000049c187df0 */ /* 0x000fe20008001818 */
[----:B------:R-:W-:Y:S02]  /*16c90*/  R2UR UR6, R4 ;  /* 0x00000000040672ca */ /* 0x000fe400000e0000 */
[----:B------:R-:W-:Y:S01]  /*16ca0*/  R2UR UR7, R5 ;  /* 0x00000000050772ca */ /* 0x000fe200000e0000 */
[----:B------:R-:W-:Y:S01]  /*16cb0*/  IMAD.MOV.U32 R5, RZ, RZ, 0x40000040 ;  /* 0x40000040ff057424 */ /* 0x000fe200078e00ff */
[----:B------:R-:W-:Y:S01]  /*16cc0*/  IADD3 R4, R2, 0x100, RZ ;  /* 0x0000010002047810 */ /* 0x000fe20007ffe0ff */
[----:B------:R-:W-:Y:S02]  /*16cd0*/  WARPGROUP.DEPBAR.LE gsb0, 0x0 ;  /* 0x00008000000079c5 */ /* 0x000fe40000010000 */
[----:B------:R-:W-:-:S08]  /*16ce0*/  WARPGROUP.ARRIVE ;  /* 0x00000000000079c5 */ /* 0x000fd00000000000 */
        /* <DEDUP_REMOVED lines=19> */
[----:B------:R-:W0:Y:S01]  /*16e20*/  SHFL.BFLY PT, R2, R3, 0x2, 0x1f ;  /* 0x0c401f0003027f89 */ /* 0x000e2200000e0000 */
[----:B------:R-:W-:Y:S02]  /*16e30*/  WARPGROUP.DEPBAR.LE gsb0, 0x0 ;  /* 0x00008000000079c5 */ /* 0x000fe40000010000 */
[----:B------:R-:W-:-:S08]  /*16e40*/  WARPGROUP.ARRIVE ;  /* 0x00000000000079c5 */ /* 0x000fd00000000000 */
[----:B------:R-:W-:Y:S01]  /*16e50*/  HGMMA.64x128x16.F32.BF16 R24, R148, gdesc[UR4].tnspB, R24, gsb0 ;  /* 0x41e0000494187df0 */ /* 0x000fe20008001818 */
[----:B------:R-:W-:Y:S01]  /*16e60*/  R2UR UR6, R4 ;  /* 0x00000000040672ca */ /* 0x000fe200000e0000 */
[----:B0-----:R-:W-:Y:S01]  /*16e70*/  FADD.FTZ R4, R2, R3 ;  /* 0x0000000302047221 */ /* 0x001fe20000010000 */
[----:B------:R-:W-:Y:S01]  /*16e80*/  R2UR UR7, R5 ;  /* 0x00000000050772ca */ /* 0x000fe200000e0000 */
[----:B------:R-:W-:Y:S01]  /*16e90*/  IMAD.MOV.U32 R2, RZ, RZ, RZ ;  /* 0x000000ffff027224 */ /* 0x000fe200078e00ff */
[----:B------:R-:W0:Y:S01]  /*16ea0*/  SHFL.BFLY PT, R5, R0, 0x2, 0x1f ;  /* 0x0c401f0000057f89 */ /* 0x000e2200000e0000 */
[----:B------:R-:W-:Y:S02]  /*16eb0*/  IMAD.MOV.U32 R3, RZ, RZ, -0x800000 ;  /* 0xff800000ff037424 */ /* 0x000fe400078e00ff */
[----:B0-----:R-:W-:Y:S01]  /*16ec0*/  FADD.FTZ R8, R5, R0 ;  /* 0x0000000005087221 */ /* 0x001fe20000010000 */
        /* <DEDUP_REMOVED lines=20> */
[----:B------:R-:W-:Y:S03]  /*17010*/  HGMMA.64x128x16.F32.BF16 R24, R152, gdesc[UR4].tnspB, R24, gsb0 ;  /* 0x41e0000498187df0 */ /* 0x000fe60008001818 */
[----:B------:R-:W-:Y:S02]  /*17020*/  WARPGROUP.DEPBAR.LE gsb0, 0x0 ;  /* 0x00008000000079c5 */ /* 0x000fe40000010000 */
[----:B--23--:R-:W-:Y:S05]  /*17030*/  @!P0 BRA `(.L_x_645) ;  /* 0x0000000000048947 */ /* 0x00cfea0003800000 */
[----:B------:R-:W-:Y:S01]  /*17040*/  BPT.TRAP 0x1 ;  /* 0x000000040000795c */ /* 0x000fe20000300000 */
.L_x_645:
[----:B------:R-:W-:Y:S01]  /*17050*/  IADD3 R4, R7, 0x2a860, RZ ;  /* 0x0002a86007047810 */ /* 0x000fe20007ffe0ff */
[----:B------:R-:W-:Y:S02]  /*17060*/  VIADD R174, R174, 0x1 ;  /* 0x00000001aeae7836 */ /* 0x000fe40000000000 */
[-C--:B------:R-:W-:Y:S01]  /*17070*/  FMUL.FTZ R20, R24, R5.reuse ;  /* 0x0000000518147220 */ /* 0x080fe20000410000 */
[-C--:B------:R-:W-:Y:S01]  /*17080*/  FMUL.FTZ R21, R25, R5.reuse ;  /* 0x0000000519157220 */ /* 0x080fe20000410000 */
[----:B------:R-:W-:Y:S01]  /*17090*/  PRMT R4, R183, 0x654, R4 ;  /* 0x00000654b7047816 */ /* 0x000fe20000000004 */
[-C--:B------:R-:W-:Y:S01]  /*170a0*/  FMUL.FTZ R88, R28, R5.reuse ;  /* 0x000000051c587220 */ /* 0x080fe20000410000 */
[----:B------:R-:W-:Y:S01]  /*170b0*/  ISETP.NE.AND P1, PT, R174, 0x2, PT ;  /* 0x00000002ae00780c */ /* 0x000fe20003f25270 */
[-C--:B------:R-:W-:Y:S01]  /*170c0*/  FMUL.FTZ R89, R29, R5.reuse ;  /* 0x000000051d597220 */ /* 0x080fe20000410000 */
[----:B------:R1:W-:Y:S01]  /*170d0*/  SYNCS.ARRIVE.TRANS64.RED.A1T0 RZ, [R4+URZ], RZ ;  /* 0x000000ff04ff79a7 */ /* 0x0003e2000810043f */
[-C--:B------:R-:W-:Y:S01]  /*170e0*/  FMUL.FTZ R90, R32, R5.reuse ;  /* 0x00000005205a7220 */ /* 0x080fe20000410000 */
[-C--:B------:R-:W-:Y:S01]  /*170f0*/  FMUL.FTZ R91, R33, R5.reuse ;  /* 0x00000005215b7220 */ /* 0x080fe20000410000 */
[-C--:B------:R-:W-:Y:S01]  /*17100*/  FMUL.FTZ R36, R36, R5.reuse ;  /* 0x0000000524247220 */ /* 0x080fe20000410000 */
[-C--:B------:R-:W-:Y:S01]  /*17110*/  FMUL.FTZ R37, R37, R5.reuse ;  /* 0x0000000525257220 */ /* 0x080fe20000410000 */
[-C--:B------:R-:W-:Y:S01]  /*17120*/  FMUL.FTZ R40, R40, R5.reuse ;  /* 0x0000000528287220 */ /* 0x080fe20000410000 */
[-C--:B------:R-:W-:Y:S01]  /*17130*/  FMUL.FTZ R41, R41, R5.reuse ;  /* 0x0000000529297220 */ /* 0x080fe20000410000 */
[-C--:B------:R-:W-:Y:S01]  /*17140*/  FMUL.FTZ R44, R44, R5.reuse ;  /* 0x000000052c2c7220 */ /* 0x080fe20000410000 */
[----:B-1----:R-:W-:Y:S01]  /*17150*/  SEL R4, RZ, 0x1, P1 ;  /* 0x00000001ff047807 */ /* 0x002fe20000800000 */
        /* <DEDUP_REMOVED lines=22> */
[-C--:B0-----:R-:W-:Y:S01]  /*172c0*/  FMUL.FTZ R94, R26, R2.reuse ;  /* 0x000000021a5e7220 */ /* 0x081fe20000410000 */
        /* <DEDUP_REMOVED lines=31> */
[----:B------:R-:W-:Y:S01]  /*174c0*/  LOP3.LUT R181, R181, R4, RZ, 0x3c, !PT ;  /* 0x00000004b5b57212 */ /* 0x000fe200078e3cff */
[----:B------:R-:W-:Y:S01]  /*174d0*/  VIADD R191, R191, 0x1 ;  /* 0x00000001bfbf7836 */ /* 0x000fe20000000000 */
[----:B------:R-:W-:-:S07]  /*174e0*/  SEL R174, R174, RZ, P1 ;  /* 0x000000ffaeae7207 */ /* 0x000fce0000800000 */
.L_x_567:
[----:B------:R-:W1:Y:S08]  /*174f0*/  S2UR UR4, SR_CgaCtaId ;  /* 0x00000000000479c3 */ /* 0x000e700000008800 */
[----:B------:R-:W-:Y:S01]  /*17500*/  BAR.SYNC.DEFER_BLOCKING 0x5, 0x180 ;  /* 0x0146000000007b1d */ /* 0x000fe20000010000 */
[----:B------:R-:W-:-:S05]  /*17510*/  MOV R2, 0x400 ;  /* 0x0000040000027802 */ /* 0x000fca0000000f00 */
[----:B------:R-:W-:Y:S01]  /*17520*/  BSSY B0, `(.L_x_646) ;  /* 0x00002db000007945 */ /* 0x000fe20003800000 */
[----:B-1----:R-:W-:-:S05]  /*17530*/  IMAD.U32 R183, RZ, RZ, UR4 ;  /* 0x00000004ffb77e24 */ /* 0x002fca000f8e00ff */
[----:B------:R-:W-:-:S05]  /*17540*/  LEA R2, R183, R2, 0x18 ;  /* 0x00000002b7027211 */ /* 0x000fca00078ec0ff */
[----:B------:R1:W2:Y:S01]  /*17550*/  LDS.128 R144, [R2+0x2a8d0] ;  /* 0x02a8d00002907984 */ /* 0x0002a20000000c00 */
[----:B------:R-:W-:Y:S06]  /*17560*/  BAR.ARV 0x4, 0x180 ;  /* 0x0106000000007b1d */ /* 0x000fec0000002000 */
[----:B------:R-:W-:Y:S05]  /*17570*/  @P0 BRA `(.L_x_647) ;  /* 0x00000020006c0947 */ /* 0x000fea0003800000 */
[----:B------:R-:W4:Y:S01]  /*17580*/  LDL R4, [R1+0x70] ;  /* 0x0000700001047983 */ /* 0x000f220000100800 */
[----:B------:R-:W0:Y:S01]  /*17590*/  S2R R5, SR_SWINHI ;  /* 0x0000000000057919 */ /* 0x000e220000002f00 */
[----:B------:R-:W-:Y:S01]  /*175a0*/  F2FP.BF16.F32.PACK_AB R32, R93, R92 ;  /* 0x0000005c5d20723e */ /* 0x000fe200000010ff */
[----:B------:R-:W-:Y:S01]  /*175b0*/  ULDC.64 UR6, c[0x0][0xc00] ;  /* 0x0003000000067ab9 */ /* 0x000fe20000000a00 */
[----:B------:R-:W-:Y:S01]  /*175c0*/  ULDC.64 UR4, c[0x0][0xc08] ;  /* 0x0003020000047ab9 */ /* 0x000fe20000000a00 */
[----:B------:R-:W2:Y:S01]  /*175d0*/  LDL R104, [R1+0x6c] ;  /* 0x00006c0001687983 */ /* 0x000ea20000100800 */
[----:B------:R-:W-:Y:S02]  /*175e0*/  MOV R72, R2 ;  /* 0x0000000200487202 */ /* 0x000fe40000000f00 */
[----:B0-----:R-:W-:Y:S01]  /*175f0*/  MOV R73, R5 ;  /* 0x0000000500497202 */ /* 0x001fe20000000f00 */
[----:B------:R-:W-:Y:S02]  /*17600*/  BAR.SYNC.DEFER_BLOCKING 0x1, 0x100 ;  /* 0x0044000000007b1d */ /* 0x000fe40000010000 */
[----:B----4-:R-:W-:-:S03]  /*17610*/  IMAD.WIDE R8, R4, 0x2, R72 ;  /* 0x0000000204087825 */ /* 0x010fc600078e0248 */
[C---:B------:R-:W-:Y:S02]  /*17620*/  LOP3.LUT R11, R8.reuse, 0x380, RZ, 0xc0, !PT ;  /* 0x00000380080b7812 */ /* 0x040fe400078ec0ff */
[C---:B------:R-:W-:Y:S02]  /*17630*/  IADD3 R35, P4, R8.reuse, 0x60, RZ ;  /* 0x0000006008237810 */ /* 0x040fe40007f9e0ff */
[----:B------:R-:W-:Y:S02]  /*17640*/  SHF.R.U64 R11, R11, 0x3, RZ ;  /* 0x000000030b0b7819 */ /* 0x000fe400000012ff */
[C---:B------:R-:W-:Y:S02]  /*17650*/  IADD3 R14, P3, R8.reuse, 0x4000, RZ ;  /* 0x00004000080e7810 */ /* 0x040fe40007f7e0ff */
[C---:B---3--:R-:W-:Y:S02]  /*17660*/  IADD3 R31, P6, R8.reuse, 0x20, RZ ;  /* 0x00000020081f7810 */ /* 0x048fe40007fde0ff */
[----:B------:R-:W-:-:S02]  /*17670*/  IADD3 R33, P5, R8, 0x40, RZ ;  /* 0x0000004008217810 */ /* 0x000fc40007fbe0ff */
[C---:B------:R-:W-:Y:S02]  /*17680*/  IADD3 R101, P2, R8.reuse, 0x4020, RZ ;  /* 0x0000402008657810 */ /* 0x040fe40007f5e0ff */
[C---:B------:R-:W-:Y:S02]  /*17690*/  IADD3 R103, P1, R8.reuse, 0x4040, RZ ;  /* 0x0000404008677810 */ /* 0x040fe40007f3e0ff */
[----:B------:R-:W-:Y:S02]  /*176a0*/  IADD3 R105, P0, R8, 0x4060, RZ ;  /* 0x0000406008697810 */ /* 0x000fe40007f1e0ff */
[----:B------:R-:W-:Y:S02]  /*176b0*/  LOP3.LUT R8, R11, R8, RZ, 0x3c, !PT ;  /* 0x000000080b087212 */ /* 0x000fe400078e3cff */
[----:B------:R-:W-:Y:S02]  /*176c0*/  LOP3.LUT R10, R35, 0x380, RZ, 0xc0, !PT ;  /* 0x00000380230a7812 */ /* 0x000fe400078ec0ff */
[----:B------:R-:W-:-:S02]  /*176d0*/  LOP3.LUT R11, R14, 0x380, RZ, 0xc0, !PT ;  /* 0x000003800e0b7812 */ /* 0x000fc400078ec0ff */
[----:B------:R-:W-:Y:S02]  /*176e0*/  LOP3.LUT R4, R31, 0x380, RZ, 0xc0, !PT ;  /* 0x000003801f047812 */ /* 0x000fe400078ec0ff */
[----:B------:R-:W-:Y:S02]  /*176f0*/  LOP3.LUT R6, R33, 0x380, RZ, 0xc0, !PT ;  /* 0x0000038021067812 */ /* 0x000fe400078ec0ff */
[----:B------:R-:W-:Y:S02]  /*17700*/  SHF.R.U64 R10, R10, 0x3, RZ ;  /* 0x000000030a0a7819 */ /* 0x000fe400000012ff */
[----:B------:R-:W-:Y:S02]  /*17710*/  SHF.R.U64 R11, R11, 0x3, RZ ;  /* 0x000000030b0b7819 */ /* 0x000fe400000012ff */
[----:B------:R-:W-:Y:S02]  /*17720*/  SHF.R.U64 R4, R4, 0x3, RZ ;  /* 0x0000000304047819 */ /* 0x000fe400000012ff */
[----:B------:R-:W-:Y:S01]  /*17730*/  SHF.R.U64 R6, R6, 0x3, RZ ;  /* 0x0000000306067819 */ /* 0x000fe200000012ff */
[--C-:B------:R-:W-:Y:S01]  /*17740*/  IMAD.X R5, RZ, RZ, R9.reuse, P6 ;  /* 0x000000ffff057224 */ /* 0x100fe200030e0609 */
[----:B------:R-:W-:Y:S01]  /*17750*/  LOP3.LUT R24, R101, 0x380, RZ, 0xc0, !PT ;  /* 0x0000038065187812 */ /* 0x000fe200078ec0ff */
[--C-:B------:R-:W-:Y:S01]  /*17760*/  IMAD.X R7, RZ, RZ, R9.reuse, P5 ;  /* 0x000000ffff077224 */ /* 0x100fe200028e0609 */
[----:B------:R-:W-:Y:S01]  /*17770*/  LOP3.LUT R26, R103, 0x380, RZ, 0xc0, !PT ;  /* 0x00000380671a7812 */ /* 0x000fe200078ec0ff */
[--C-:B------:R-:W-:Y:S01]  /*17780*/  IMAD.X R13, RZ, RZ, R9.reuse, P4 ;  /* 0x000000ffff0d7224 */ /* 0x100fe200020e0609 */
[----:B------:R-:W-:Y:S01]  /*17790*/  LOP3.LUT R12, R10, R35, RZ, 0x3c, !PT ;  /* 0x000000230a0c7212 */ /* 0x000fe200078e3cff */
[--C-:B------:R-:W-:Y:S01]  /*177a0*/  IMAD.X R15, RZ, RZ, R9.reuse, P3 ;  /* 0x000000ffff0f7224 */ /* 0x100fe200018e0609 */
[----:B------:R-:W-:Y:S01]  /*177b0*/  LOP3.LUT R14, R11, R14, RZ, 0x3c, !PT ;  /* 0x0000000e0b0e7212 */ /* 0x000fe200078e3cff */
[--C-:B------:R-:W-:Y:S01]  /*177c0*/  IMAD.X R25, RZ, RZ, R9.reuse, P2 ;  /* 0x000000ffff197224 */ /* 0x100fe200010e0609 */
[----:B------:R-:W-:Y:S01]  /*177d0*/  MOV R30, R8 ;  /* 0x00000008001e7202 */ /* 0x000fe20000000f00 */
[--C-:B------:R-:W-:Y:S01]  /*177e0*/  IMAD.X R27, RZ, RZ, R9.reuse, P1 ;  /* 0x000000ffff1b7224 */ /* 0x100fe200008e0609 */
[----:B------:R-:W-:Y:S01]  /*177f0*/  LOP3.LUT R28, R105, 0x380, RZ, 0xc0, !PT ;  /* 0x00000380691c7812 */ /* 0x000fe200078ec0ff */
[----:B------:R-:W-:Y:S01]  /*17800*/  IMAD.X R29, RZ, RZ, R9, P0 ;  /* 0x000000ffff1d7224 */ /* 0x000fe200000e0609 */
[----:B------:R-:W-:-:S02]  /*17810*/  LOP3.LUT R4, R4, R31, RZ, 0x3c, !PT ;  /* 0x0000001f04047212 */ /* 0x000fc400078e3cff */
[----:B------:R-:W-:Y:S02]  /*17820*/  LOP3.LUT R6, R6, R33, RZ, 0x3c, !PT ;  /* 0x0000002106067212 */ /* 0x000fe400078e3cff */
[----:B------:R-:W-:Y:S02]  /*17830*/  F2FP.BF16.F32.PACK_AB R8, R21, R20 ;  /* 0x000000141508723e */ /* 0x000fe400000010ff */
[----:B------:R-:W-:Y:S02]  /*17840*/  F2FP.BF16.F32.PACK_AB R9, R95, R94 ;  /* 0x0000005e5f09723e */ /* 0x000fe400000010ff */
[----:B------:R-:W-:Y:S02]  /*17850*/  F2FP.BF16.F32.PACK_AB R10, R89, R88 ;  /* 0x00000058590a723e */ /* 0x000fe400000010ff */
[----:B------:R-:W-:Y:S02]  /*17860*/  F2FP.BF16.F32.PACK_AB R11, R97, R96 ;  /* 0x00000060610b723e */ /* 0x000fe400000010ff */
[----:B------:R-:W-:-:S02]  /*17870*/  SHF.R.U64 R24, R24, 0x3, RZ ;  /* 0x0000000318187819 */ /* 0x000fc400000012ff */
[----:B------:R-:W-:Y:S02]  /*17880*/  SHF.R.U64 R26, R26, 0x3, RZ ;  /* 0x000000031a1a7819 */ /* 0x000fe400000012ff */
[----:B------:R-:W-:Y:S01]  /*17890*/  SHF.R.U64 R28, R28, 0x3, RZ ;  /* 0x000000031c1c7819 */ /* 0x000fe200000012ff */
[----:B------:R0:W-:Y:S01]  /*178a0*/  STSM.16.M88.4 [R30], R8 ;  /* 0x000000081e007844 */ /* 0x0001e20000000200 */
[----:B------:R-:W-:Y:S02]  /*178b0*/  MOV R33, R4 ;  /* 0x0000000400217202 */ /* 0x000fe40000000f00 */
[----:B------:R-:W-:Y:S02]  /*178c0*/  MOV R34, R6 ;  /* 0x0000000600227202 */ /* 0x000fe40000000f00 */
[----:B------:R-:W-:Y:S02]  /*178d0*/  F2FP.BF16.F32.PACK_AB R4, R91, R90 ;  /* 0x0000005a5b04723e */ /* 0x000fe400000010ff */
[----:B------:R-:W-:-:S02]  /*178e0*/  F2FP.BF16.F32.PACK_AB R5, R99, R98 ;  /* 0x000000626305723e */ /* 0x000fc400000010ff */
[----:B------:R-:W-:Y:S02]  /*178f0*/  F2FP.BF16.F32.PACK_AB R6, R37, R36 ;  /* 0x000000242506723e */ /* 0x000fe400000010ff */
[----:B------:R-:W-:Y:S02]  /*17900*/  F2FP.BF16.F32.PACK_AB R7, R39, R38 ;  /* 0x000000262707723e */ /* 0x000fe400000010ff */
[----:B------:R-:W-:Y:S02]  /*17910*/  LOP3.LUT R24, R24, R101, RZ, 0x3c, !PT ;  /* 0x0000006518187212 */ /* 0x000fe400078e3cff */
[----:B------:R-:W-:Y:S02]  /*17920*/  LOP3.LUT R26, R26, R103, RZ, 0x3c, !PT ;  /* 0x000000671a1a7212 */ /* 0x000fe400078e3cff */
[----:B------:R-:W-:Y:S02]  /*17930*/  MOV R35, R12 ;  /* 0x0000000c00237202 */ /* 0x000fe40000000f00 */
[----:B------:R-:W-:-:S02]  /*17940*/  MOV R100, R14 ;  /* 0x0000000e00647202 */ /* 0x000fc40000000f00 */
[----:B0-----:R-:W-:Y:S02]  /*17950*/  F2FP.BF16.F32.PACK_AB R8, R41, R40 ;  /* 0x000000282908723e */ /* 0x001fe400000010ff */
[----:B------:R-:W-:Y:S02]  /*17960*/  F2FP.BF16.F32.PACK_AB R9, R43, R42 ;  /* 0x0000002a2b09723e */ /* 0x000fe400000010ff */
[----:B------:R-:W-:Y:S02]  /*17970*/  F2FP.BF16.F32.PACK_AB R10, R45, R44 ;  /* 0x0000002c2d0a723e */ /* 0x000fe400000010ff */
[----:B------:R-:W-:Y:S02]  /*17980*/  F2FP.BF16.F32.PACK_AB R11, R47, R46 ;  /* 0x0000002e2f0b723e */ /* 0x000fe400000010ff */
[----:B------:R-:W-:Y:S02]  /*17990*/  LOP3.LUT R28, R28, R105, RZ, 0x3c, !PT ;  /* 0x000000691c1c7212 */ /* 0x000fe400078e3cff */
[----:B------:R-:W-:-:S02]  /*179a0*/  F2FP.BF16.F32.PACK_AB R12, R49, R48 ;  /* 0x00000030310c723e */ /* 0x000fc400000010ff */
[----:B------:R-:W-:Y:S02]  /*179b0*/  F2FP.BF16.F32.PACK_AB R13, R51, R50 ;  /* 0x00000032330d723e */ /* 0x000fe400000010ff */
[----:B------:R-:W-:Y:S02]  /*179c0*/  F2FP.BF16.F32.PACK_AB R14, R53, R52 ;  /* 0x00000034350e723e */ /* 0x000fe400000010ff */
[----:B------:R-:W-:Y:S01]  /*179d0*/  F2FP.BF16.F32.PACK_AB R15, R55, R54 ;  /* 0x00000036370f723e */ /* 0x000fe200000010ff */
[----:B------:R0:W-:Y:S01]  /*179e0*/  STSM.16.M88.4 [R33], R4 ;  /* 0x0000000421007844 */ /* 0x0001e20000000200 */
[----:B------:R-:W-:Y:S02]  /*179f0*/  MOV R101, R24 ;  /* 0x0000001800657202 */ /* 0x000fe40000000f00 */
[----:B------:R-:W-:Y:S01]  /*17a00*/  MOV R103, R26 ;  /* 0x0000001a00677202 */ /* 0x000fe20000000f00 */
[----:B------:R-:W-:Y:S01]  /*17a10*/  STSM.16.M88.4 [R34], R8 ;  /* 0x0000000822007844 */ /* 0x000fe20000000200 */
[----:B------:R-:W-:-:S02]  /*17a20*/  F2FP.BF16.F32.PACK_AB R24, R57, R56 ;  /* 0x000000383918723e */ /* 0x000fc400000010ff */
[----:B------:R-:W-:Y:S01]  /*17a30*/  F2FP.BF16.F32.PACK_AB R25, R59, R58 ;  /* 0x0000003a3b19723e */ /* 0x000fe200000010ff */
[----:B------:R3:W-:Y:S01]  /*17a40*/  STSM.16.M88.4 [R35], R12 ;  /* 0x0000000c23007844 */ /* 0x0007e20000000200 */
[----:B------:R-:W-:Y:S02]  /*17a50*/  F2FP.BF16.F32.PACK_AB R26, R61, R60 ;  /* 0x0000003c3d1a723e */ /* 0x000fe400000010ff */
[----:B------:R-:W-:Y:S02]  /*17a60*/  F2FP.BF16.F32.PACK_AB R27, R63, R62 ;  /* 0x0000003e3f1b723e */ /* 0x000fe400000010ff */
[----:B------:R-:W-:Y:S02]  /*17a70*/  MOV R102, R28 ;  /* 0x0000001c00667202 */ /* 0x000fe40000000f00 */
[----:B------:R-:W-:Y:S02]  /*17a80*/  F2FP.BF16.F32.PACK_AB R28, R65, R64 ;  /* 0x00000040411c723e */ /* 0x000fe400000010ff */
[----:B------:R-:W-:-:S02]  /*17a90*/  F2FP.BF16.F32.PACK_AB R29, R67, R66 ;  /* 0x00000042431d723e */ /* 0x000fc400000010ff */
[----:B------:R-:W-:Y:S02]  /*17aa0*/  F2FP.BF16.F32.PACK_AB R30, R69, R68 ;  /* 0x00000044451e723e */ /* 0x000fe400000010ff */
[----:B------:R-:W-:Y:S02]  /*17ab0*/  F2FP.BF16.F32.PACK_AB R31, R71, R70 ;  /* 0x00000046471f723e */ /* 0x000fe400000010ff */
[----:B0-----:R-:W-:Y:S01]  /*17ac0*/  F2FP.BF16.F32.PACK_AB R33, R75, R74 ;  /* 0x0000004a4b21723e */ /* 0x001fe200000010ff */
[----:B---3--:R-:W0:Y:S01]  /*17ad0*/  LDC.64 R14, c[0x0][0xba8] ;  /* 0x0002ea00ff0e7b82 */ /* 0x008e220000000a00 */
[----:B------:R-:W-:Y:S02]  /*17ae0*/  F2FP.BF16.F32.PACK_AB R34, R77, R76 ;  /* 0x0000004c4d22723e */ /* 0x000fe400000010ff */
[----:B------:R-:W-:Y:S02]  /*17af0*/  F2FP.BF16.F32.PACK_AB R35, R79, R78 ;  /* 0x0000004e4f23723e */ /* 0x000fe400000010ff */
[----:B------:R-:W-:-:S02]  /*17b00*/  F2FP.BF16.F32.PACK_AB R4, R81, R80 ;  /* 0x000000505104723e */ /* 0x000fc400000010ff */
[----:B------:R-:W-:Y:S02]  /*17b10*/  F2FP.BF16.F32.PACK_AB R5, R83, R82 ;  /* 0x000000525305723e */ /* 0x000fe400000010ff */
[----:B------:R-:W-:Y:S02]  /*17b20*/  F2FP.BF16.F32.PACK_AB R6, R85, R84 ;  /* 0x000000545506723e */ /* 0x000fe400000010ff */
[----:B------:R-:W-:Y:S01]  /*17b30*/  F2FP.BF16.F32.PACK_AB R7, R87, R86 ;  /* 0x000000565707723e */ /* 0x000fe200000010ff */
[----:B------:R3:W-:Y:S04]  /*17b40*/  STSM.16.M88.4 [R100], R24 ;  /* 0x0000001864007844 */ /* 0x0007e80000000200 */
[----:B------:R-:W-:Y:S04]  /*17b50*/  STSM.16.M88.4 [R101], R28 ;  /* 0x0000001c65007844 */ /* 0x000fe80000000200 */
[----:B------:R-:W-:Y:S04]  /*17b60*/  STSM.16.M88.4 [R103], R32 ;  /* 0x0000002067007844 */ /* 0x000fe80000000200 */
[----:B------:R4:W-:Y:S01]  /*17b70*/  STSM.16.M88.4 [R102], R4 ;  /* 0x0000000466007844 */ /* 0x0009e20000000200 */
[----:B------:R-:W-:Y:S01]  /*17b80*/  BAR.SYNC.DEFER_BLOCKING 0x1, 0x100 ;  /* 0x0044000000007b1d */ /* 0x000fe20000010000 */
[----:B------:R-:W-:-:S04]  /*17b90*/  ISETP.NE.U32.AND P0, PT, RZ, UR6, PT ;  /* 0x00000006ff007c0c */ /* 0x000fc8000bf05070 */
[----:B------:R-:W-:Y:S02]  /*17ba0*/  ISETP.NE.AND.EX P0, PT, RZ, UR7, PT, P0 ;  /* 0x00000007ff007c0c */ /* 0x000fe4000bf05300 */
[----:B------:R-:W-:Y:S01]  /*17bb0*/  IADD3 R8, P1, R189, UR6, RZ ;  /* 0x00000006bd087c10 */ /* 0x000fe2000ff3e0ff */
[----:B---3--:R-:W-:-:S03]  /*17bc0*/  IMAD.MOV.U32 R100, RZ, RZ, RZ ;  /* 0x000000ffff647224 */ /* 0x008fc600078e00ff */
[----:B------:R-:W-:Y:S01]  /*17bd0*/  IADD3.X R9, R190, UR7, RZ, P1, !PT ;  /* 0x00000007be097c10 */ /* 0x000fe20008ffe4ff */
[----:B------:R-:W-:Y:S01]  /*17be0*/  IMAD.MOV.U32 R24, RZ, RZ, 0x9b8 ;  /* 0x000009b8ff187424 */ /* 0x000fe200078e00ff */
[----:B----4-:R-:W3:Y:S05]  /*17bf0*/  LDC R102, c[0x0][0xbe8] ;  /* 0x0002fa00ff667b82 */ /* 0x010eea0000000800 */
[----:B------:R-:W4:Y:S01]  /*17c00*/  @P0 LDG.E R100, desc[UR56][R8.64] ;  /* 0x0000003808640981 */ /* 0x000f22000c1e1900 */
[----:B------:R-:W-:-:S04]  /*17c10*/  ISETP.NE.U32.AND P1, PT, RZ, UR4, PT ;  /* 0x00000004ff007c0c */ /* 0x000fc8000bf25070 */
[----:B------:R-:W-:-:S13]  /*17c20*/  ISETP.NE.AND.EX P1, PT, RZ, UR5, PT, P1 ;  /* 0x00000005ff007c0c */ /* 0x000fda000bf25310 */
[----:B------:R-:W-:Y:S01]  /*17c30*/  @P1 IADD3 R4, P2, R189, UR4, RZ ;  /* 0x00000004bd041c10 */ /* 0x000fe2000ff5e0ff */
[----:B------:R-:W-:-:S03]  /*17c40*/  ULDC UR4, c[0x0][0xa88] ;  /* 0x0002a20000047ab9 */ /* 0x000fc60000000800 */
[----:B------:R-:W-:Y:S02]  /*17c50*/  @P1 IADD3.X R5, R190, UR5, RZ, P2, !PT ;  /* 0x00000005be051c10 */ /* 0x000fe400097fe4ff */
[C---:B------:R-:W-:Y:S02]  /*17c60*/  ISETP.NE.AND P2, PT, R187.reuse, RZ, PT ;  /* 0x000000ffbb00720c */ /* 0x040fe40003f45270 */
[----:B------:R-:W-:Y:S01]  /*17c70*/  MOV R101, UR4 ;  /* 0x0000000400657c02 */ /* 0x000fe20008000f00 */
[----:B------:R-:W-:Y:S02]  /*17c80*/  ULDC UR4, c[0x0][0xad4] ;  /* 0x0002b50000047ab9 */ /* 0x000fe40000000800 */
[----:B------:R-:W-:Y:S02]  /*17c90*/  SEL R187, R187, UR4, P2 ;  /* 0x00000004bbbb7c07 */ /* 0x000fe40009000000 */
[----:B---3--:R-:W-:Y:S01]  /*17ca0*/  ISETP.NE.AND P4, PT, R102, 0x1, PT ;  /* 0x000000016600780c */ /* 0x008fe20003f85270 */
[----:B------:R3:W5:Y:S01]  /*17cb0*/  @P1 LDG.E R101, desc[UR56][R4.64] ;  /* 0x0000003804651981 */ /* 0x000762000c1e1900 */
[----:B------:R-:W-:-:S04]  /*17cc0*/  ISETP.GT.AND P3, PT, R187, 0x1, PT ;  /* 0x00000001bb00780c */ /* 0x000fc80003f64270 */
[----:B------:R-:W-:-:S04]  /*17cd0*/  SEL R24, R24, 0x978, P3 ;  /* 0x0000097818187807 */ /* 0x000fc80001800000 */
[----:B------:R-:W1:Y:S08]  /*17ce0*/  LDC.64 R6, c[0x0][R24+0x220] ;  /* 0x0000880018067b82 */ /* 0x000e700000000a00 */
[----:B------:R-:W2:Y:S08]  /*17cf0*/  LDC.64 R10, c[0x0][R24+0x218] ;  /* 0x00008600180a7b82 */ /* 0x000eb00000000a00 */
[----:B------:R-:W2:Y:S01]  /*17d00*/  LDC.64 R12, c[0x0][R24+0x228] ;  /* 0x00008a00180c7b82 */ /* 0x000ea20000000a00 */
[----:B------:R-:W-:-:S07]  /*17d10*/  ISETP.NE.U32.AND P2, PT, RZ, UR6, PT ;  /* 0x00000006ff007c0c */ /* 0x000fce000bf45070 */
[----:B---3--:R3:W3:Y:S01]  /*17d20*/  LDC.64 R4, c[0x0][R24+0x210] ;  /* 0x0000840018047b82 */ /* 0x0086e20000000a00 */
[----:B------:R-:W-:-:S07]  /*17d30*/  ISETP.NE.AND.EX P2, PT, RZ, UR7, PT, P2 ;  /* 0x00000007ff007c0c */ /* 0x000fce000bf45320 */
[----:B------:R-:W3:Y:S01]  /*17d40*/  @P4 LDC R26, c[0x0][0xbec] ;  /* 0x0002fb00ff1a4b82 */ /* 0x000ee20000000800 */
[----:B------:R-:W-:-:S07]  /*17d50*/  SEL R188, R188, RZ, !P2 ;  /* 0x000000ffbcbc7207 */ /* 0x000fce0005000000 */
[----:B------:R-:W3:Y:S01]  /*17d60*/  @P4 LDC R33, c[0x0][0xbf0] ;  /* 0x0002fc00ff214b82 */ /* 0x000ee20000000800 */
[----:B------:R-:W-:Y:S01]  /*17d70*/  SEL R25, R216, RZ, !P2 ;  /* 0x000000ffd8197207 */ /* 0x000fe20005000000 */
[----:B-1----:R-:W-:-:S06]  /*17d80*/  IMAD R7, R7, R188, RZ ;  /* 0x000000bc07077224 */ /* 0x002fcc00078e02ff */
[----:B0-----:R-:W0:Y:S01]  /*17d90*/  @!P3 LDC R14, c[0x0][0xb50] ;  /* 0x0002d400ff0ebb82 */ /* 0x001e220000000800 */
[C---:B------:R-:W-:Y:S02]  /*17da0*/  IMAD R31, R6.reuse, R25, R7 ;  /* 0x00000019061f7224 */ /* 0x040fe400078e0207 */
[----:B------:R-:W-:-:S05]  /*17db0*/  IMAD.WIDE.U32 R6, R6, R188, RZ ;  /* 0x000000bc06067225 */ /* 0x000fca00078e00ff */
[----:B------:R-:W1:Y:S01]  /*17dc0*/  @!P3 LDC R15, c[0x0][0xb54] ;  /* 0x0002d500ff0fbb82 */ /* 0x000e620000000800 */
[-C--:B--2---:R-:W-:Y:S02]  /*17dd0*/  IMAD R29, R11, R162.reuse, RZ ;  /* 0x000000a20b1d7224 */ /* 0x084fe400078e02ff */
[----:B------:R-:W-:-:S04]  /*17de0*/  IMAD.WIDE.U32 R10, R10, R162, RZ ;  /* 0x000000a20a0a7225 */ /* 0x000fc800078e00ff */
[----:B------:R-:W-:Y:S01]  /*17df0*/  IMAD R25, R192, 0x80, R104 ;  /* 0x00000080c0197824 */ /* 0x000fe200078e0268 */
[----:B------:R-:W-:Y:S01]  /*17e00*/  SEL R27, R200, RZ, P3 ;  /* 0x000000ffc81b7207 */ /* 0x000fe20001800000 */
[----:B------:R-:W-:Y:S02]  /*17e10*/  IMAD.IADD R28, R11, 0x1, R29 ;  /* 0x000000010b1c7824 */ /* 0x000fe400078e021d */
[----:B------:R-:W-:Y:S02]  /*17e20*/  IMAD.IADD R11, R7, 0x1, R31 ;  /* 0x00000001070b7824 */ /* 0x000fe400078e021f */
[----:B------:R-:W-:Y:S02]  /*17e30*/  IMAD.MOV.U32 R7, RZ, RZ, R25 ;  /* 0x000000ffff077224 */ /* 0x000fe400078e0019 */
[-C--:B------:R-:W-:Y:S02]  /*17e40*/  IMAD R29, R13, R27.reuse, RZ ;  /* 0x0000001b0d1d7224 */ /* 0x080fe400078e02ff */
[----:B------:R-:W-:-:S04]  /*17e50*/  IMAD.WIDE.U32 R12, R12, R27, RZ ;  /* 0x0000001b0c0c7225 */ /* 0x000fc800078e00ff */
[----:B------:R-:W-:Y:S01]  /*17e60*/  IMAD.IADD R29, R13, 0x1, R29 ;  /* 0x000000010d1d7824 */ /* 0x000fe200078e021d */
[--C-:B----4-:R-:W-:Y:S01]  /*17e70*/  IADD3 R10, P2, P5, R6, R10, R100.reuse ;  /* 0x0000000a060a7210 */ /* 0x110fe20007d5e064 */
[----:B---3--:R-:W-:Y:S01]  /*17e80*/  @P4 IMAD.HI.U32 R6, R25, R26, RZ ;  /* 0x0000001a19064227 */ /* 0x008fe200078e00ff */
[----:B------:R-:W-:-:S04]  /*17e90*/  SHF.R.S32.HI R103, RZ, 0x1f, R100 ;  /* 0x0000001fff677819 */ /* 0x000fc80000011464 */
[----:B------:R-:W-:Y:S02]  /*17ea0*/  @P4 SHF.R.U32.HI R7, RZ, R33, R6 ;  /* 0x00000021ff074219 */ /* 0x000fe40000011606 */
[----:B------:R-:W-:-:S03]  /*17eb0*/  IADD3.X R11, R11, R28, R103, P2, P5 ;  /* 0x0000001c0b0b7210 */ /* 0x000fc600017ea467 */
[--C-:B------:R-:W-:Y:S01]  /*17ec0*/  IMAD.MOV R24, RZ, RZ, -R7.reuse ;  /* 0x000000ffff187224 */ /* 0x100fe200078e0a07 */
[----:B------:R-:W-:Y:S02]  /*17ed0*/  IADD3 R12, P2, P5, R7, R10, R12 ;  /* 0x0000000a070c7210 */ /* 0x000fe40007d5e00c */
[----:B------:R-:W-:Y:S01]  /*17ee0*/  SHF.R.S32.HI R6, RZ, 0x1f, R7 ;  /* 0x0000001fff067819 */ /* 0x000fe20000011407 */
[----:B------:R-:W-:-:S03]  /*17ef0*/  IMAD R7, R102, R24, R25 ;  /* 0x0000001866077224 */ /* 0x000fc600078e0219 */
[----:B------:R-:W-:Y:S01]  /*17f00*/  IADD3.X R13, R6, R11, R29, P2, P5 ;  /* 0x0000000b060d7210 */ /* 0x000fe200017ea41d */
[-C--:B------:R-:W-:Y:S01]  /*17f10*/  IMAD R5, R5, R7.reuse, RZ ;  /* 0x0000000705057224 */ /* 0x080fe200078e02ff */
[----:B------:R-:W-:Y:S01]  /*17f20*/  SHF.R.S32.HI R11, RZ, 0x1f, R7 ;  /* 0x0000001fff0b7819 */ /* 0x000fe20000011407 */
[----:B------:R-:W-:-:S04]  /*17f30*/  IMAD.WIDE.U32 R12, R4, R7, R12 ;  /* 0x00000007040c7225 */ /* 0x000fc800078e000c */
[----:B------:R-:W-:Y:S01]  /*17f40*/  IMAD R5, R4, R11, R5 ;  /* 0x0000000b04057224 */ /* 0x000fe200078e0205 */
[----:B0-----:R-:W-:-:S03]  /*17f50*/  LEA R14, P2, R12, R14, 0x2 ;  /* 0x0000000e0c0e7211 */ /* 0x001fc600078410ff */
[----:B------:R-:W-:-:S05]  /*17f60*/  IMAD.IADD R4, R13, 0x1, R5 ;  /* 0x000000010d047824 */ /* 0x000fca00078e0205 */
[----:B-1----:R-:W-:Y:S01]  /*17f70*/  LEA.HI.X R15, R12, R15, R4, 0x2, P2 ;  /* 0x0000000f0c0f7211 */ /* 0x002fe200010f1404 */
[----:B------:R-:W-:Y:S06]  /*17f80*/  @P1 BRA `(.L_x_648) ;  /* 0x0000000000101947 */ /* 0x000fec0003800000 */
[----:B------:R-:W-:Y:S05]  /*17f90*/  @!P0 BRA `(.L_x_648) ;  /* 0x00000000000c8947 */ /* 0x000fea0003800000 */
[----:B------:R-:W2:Y:S04]  /*17fa0*/  LDG.E R4, desc[UR56][R8.64] ;  /* 0x0000003808047981 */ /* 0x000ea8000c1e1900 */
[----:B-----5:R-:W2:Y:S02]  /*17fb0*/  LDG.E R101, desc[UR56][R8.64+0x4] ;  /* 0x0000043808657981 */ /* 0x020ea4000c1e1900 */
[----:B--2---:R-:W-:-:S07]  /*17fc0*/  IMAD.IADD R101, R101, 0x1, -R4 ;  /* 0x0000000165657824 */ /* 0x004fce00078e0a04 */
.L_x_648:
[----:B------:R-:W2:Y:S01]  /*17fd0*/  LDL R8, [R1+0x68] ;  /* 0x0000680001087983 */ /* 0x000ea20000100800 */
[----:B-----5:R-:W-:Y:S01]  /*17fe0*/  IMAD R101, R101, R102, RZ ;  /* 0x0000006665657224 */ /* 0x020fe200078e02ff */
[----:B------:R-:W-:Y:S02]  /*17ff0*/  LOP3.LUT P0, RZ, R220, 0x3, RZ, 0xc0, !PT ;  /* 0x00000003dcff7812 */ /* 0x000fe4000780c0ff */
[----:B------:R-:W-:Y:S04]  /*18000*/  SHFL.IDX PT, R4, R14, RZ, 0x1c1f ;  /* 0x001c1fff0e047589 */ /* 0x000fe800000e0000 */
[----:B------:R-:W0:Y:S04]  /*18010*/  SHFL.IDX PT, R5, R15, RZ, 0x1c1f ;  /* 0x001c1fff0f057589 */ /* 0x000e2800000e0000 */
[----:B------:R-:W-:Y:S04]  /*18020*/  SHFL.IDX PT, R6, R14, 0x1, 0x1c1f ;  /* 0x003c1f000e067f89 */ /* 0x000fe800000e0000 */
[----:B------:R-:W1:Y:S01]  /*18030*/  SHFL.IDX PT, R7, R15, 0x1, 0x1c1f ;  /* 0x003c1f000f077f89 */ /* 0x000e6200000e0000 */
[----:B--2---:R-:W-:-:S04]  /*18040*/  IMAD R8, R192, 0x80, R8 ;  /* 0x00000080c0087824 */ /* 0x004fc800078e0208 */
[C---:B------:R-:W-:Y:S01]  /*18050*/  VIADD R12, R8.reuse, 0x8 ;  /* 0x00000008080c7836 */ /* 0x040fe20000000000 */
[----:B------:R-:W-:-:S04]  /*18060*/  ISETP.GE.OR P1, PT, R8, R101, P0 ;  /* 0x000000650800720c */ /* 0x000fc80000726670 */
[----:B------:R-:W-:-:S09]  /*18070*/  ISETP.GE.OR P0, PT, R12, R101, P0 ;  /* 0x000000650c00720c */ /* 0x000fd20000706670 */
[----:B0-----:R0:W-:Y:S04]  /*18080*/  @!P1 ST.E desc[UR56][R4.64], R3 ;  /* 0x0000000304009985 */ /* 0x0011e8000c101938 */
[----:B-1----:R0:W-:Y:S01]  /*18090*/  @!P0 ST.E desc[UR56][R6.64], R0 ;  /* 0x0000000006008985 */ /* 0x0021e2000c101938 */
[----:B------:R-:W-:Y:S05]  /*180a0*/  @P3 BRA `(.L_x_649) ;  /* 0x0000000800843947 */ /* 0x000fea0003800000 */
[----:B0-----:R-:W-:Y:S01]  /*180b0*/  LEA R3, R217, R184, 0x6 ;  /* 0x000000b8d9037211 */ /* 0x001fe200078e30ff */
[----:B------:R-:W0:Y:S01]  /*180c0*/  @P4 LDC R47, c[0x0][0xbec] ;  /* 0x0002fb00ff2f4b82 */ /* 0x000e220000000800 */
[----:B------:R-:W-:-:S03]  /*180d0*/  ULDC.64 UR4, c[0x0][0xaa0] ;  /* 0x0002a80000047ab9 */ /* 0x000fc60000000a00 */
[----:B------:R-:W-:-:S04]  /*180e0*/  IMAD.WIDE R72, R3, 0x2, R72 ;  /* 0x0000000203487825 */ /* 0x000fc800078e0248 */
[----:B------:R-:W1:Y:S01]  /*180f0*/  @P4 LDC R49, c[0x0][0xbf0] ;  /* 0x0002fc00ff314b82 */ /* 0x000e620000000800 */
[C---:B------:R-:W-:Y:S01]  /*18100*/  IADD3 R9, P6, R72.reuse, 0x1000, RZ ;  /* 0x0000100048097810 */ /* 0x040fe20007fde0ff */
[----:B------:R-:W-:Y:S01]  /*18110*/  IMAD R103, R103, UR4, RZ ;  /* 0x0000000467677c24 */ /* 0x000fe2000f8e02ff */
[----:B------:R-:W-:Y:S02]  /*18120*/  IADD3 R13, P5, R72, 0x2000, RZ ;  /* 0x00002000480d7810 */ /* 0x000fe40007fbe0ff */
[----:B------:R-:W-:Y:S01]  /*18130*/  LOP3.LUT R8, R9, 0x380, RZ, 0xc0, !PT ;  /* 0x0000038009087812 */ /* 0x000fe200078ec0ff */
[----:B------:R-:W-:Y:S01]  /*18140*/  IMAD R103, R100, UR5, R103 ;  /* 0x0000000564677c24 */ /* 0x000fe2000f8e0267 */
[----:B------:R-:W-:Y:S02]  /*18150*/  IADD3 R25, P3, R72, 0x3000, RZ ;  /* 0x0000300048197810 */ /* 0x000fe40007f7e0ff */
[----:B------:R-:W-:Y:S01]  /*18160*/  SHF.R.U64 R8, R8, 0x3, RZ ;  /* 0x0000000308087819 */ /* 0x000fe200000012ff */
[----:B------:R-:W-:Y:S01]  /*18170*/  IMAD.WIDE.U32 R20, R100, UR4, RZ ;  /* 0x0000000464147c25 */ /* 0x000fe2000f8e00ff */
[----:B------:R-:W-:Y:S01]  /*18180*/  ULDC.64 UR4, c[0x0][0xae8] ;  /* 0x0002ba0000047ab9 */ /* 0x000fe20000000a00 */
[----:B------:R-:W-:-:S02]  /*18190*/  IADD3 R29, P2, R72, 0x4000, RZ ;  /* 0x00004000481d7810 */ /* 0x000fc40007f5e0ff */
[----:B------:R-:W-:Y:S01]  /*181a0*/  LOP3.LUT R8, R8, R9, RZ, 0x3c, !PT ;  /* 0x0000000908087212 */ /* 0x000fe200078e3cff */
[----:B------:R-:W-:Y:S01]  /*181b0*/  IMAD.X R9, RZ, RZ, R73, P6 ;  /* 0x000000ffff097224 */ /* 0x000fe200030e0649 */
[C---:B------:R-:W-:Y:S01]  /*181c0*/  IADD3 R3, P6, R72.reuse, 0x7000, RZ ;  /* 0x0000700048037810 */ /* 0x040fe20007fde0ff */
[----:B------:R-:W-:Y:S01]  /*181d0*/  IMAD.IADD R21, R21, 0x1, R103 ;  /* 0x0000000115157824 */ /* 0x000fe200078e0267 */
[----:B------:R-:W-:Y:S02]  /*181e0*/  IADD3 R33, P1, R72, 0x5000, RZ ;  /* 0x0000500048217810 */ /* 0x000fe40007f3e0ff */
[----:B------:R-:W-:Y:S01]  /*181f0*/  LOP3.LUT R0, R3, 0x380, RZ, 0xc0, !PT ;  /* 0x0000038003007812 */ /* 0x000fe200078ec0ff */
[----:B------:R-:W-:Y:S01]  /*18200*/  IMAD.WIDE.U32 R20, R162, UR4, R20 ;  /* 0x00000004a2147c25 */ /* 0x000fe2000f8e0014 */
[----:B------:R-:W-:Y:S01]  /*18210*/  IADD3 R37, P0, R72, 0x6000, RZ ;  /* 0x0000600048257810 */ /* 0x000fe20007f1e0ff */
[----:B------:R-:W5:Y:S01]  /*18220*/  LD.E.128 R8, desc[UR56][R8.64] ;  /* 0x0000003808087980 */ /* 0x000f62000c101d00 */
[----:B------:R-:W-:-:S02]  /*18230*/  SHF.R.U64 R0, R0, 0x3, RZ ;  /* 0x0000000300007819 */ /* 0x000fc400000012ff */
[----:B------:R-:W-:Y:S01]  /*18240*/  SHF.R.S32.HI R45, RZ, 0x1f, R188 ;  /* 0x0000001fff2d7819 */ /* 0x000fe200000114bc */
[----:B------:R-:W-:Y:S01]  /*18250*/  IMAD.X R41, RZ, RZ, R73, P6 ;  /* 0x000000ffff297224 */ /* 0x000fe200030e0649 */
[----:B------:R-:W-:Y:S01]  /*18260*/  LOP3.LUT R40, R0, R3, RZ, 0x3c, !PT ;  /* 0x0000000300287212 */ /* 0x000fe200078e3cff */
[----:B------:R-:W-:Y:S01]  /*18270*/  IMAD R3, R186, 0x20, R217 ;  /* 0x00000020ba037824 */ /* 0x000fe200078e02d9 */
[----:B------:R-:W-:Y:S01]  /*18280*/  LOP3.LUT R12, R13, 0x380, RZ, 0xc0, !PT ;  /* 0x000003800d0c7812 */ /* 0x000fe200078ec0ff */
[----:B------:R-:W-:Y:S01]  /*18290*/  IMAD R21, R162, UR5, R21 ;  /* 0x00000005a2157c24 */ /* 0x000fe2000f8e0215 */
[----:B------:R-:W-:Y:S01]  /*182a0*/  LOP3.LUT R24, R25, 0x380, RZ, 0xc0, !PT ;  /* 0x0000038019187812 */ /* 0x000fe200078ec0ff */
[----:B------:R-:W-:Y:S01]  /*182b0*/  IMAD R44, R192, 0x80, R3 ;  /* 0x00000080c02c7824 */ /* 0x000fe200078e0203 */
[----:B------:R-:W-:Y:S01]  /*182c0*/  LOP3.LUT R28, R29, 0x380, RZ, 0xc0, !PT ;  /* 0x000003801d1c7812 */ /* 0x000fe200078ec0ff */
[----:B------:R-:W-:Y:S01]  /*182d0*/  ULDC.64 UR4, c[0x0][0xaf0] ;  /* 0x0002bc0000047ab9 */ /* 0x000fe20000000a00 */
[----:B------:R-:W-:Y:S01]  /*182e0*/  LOP3.LUT R32, R33, 0x380, RZ, 0xc0, !PT ;  /* 0x0000038021207812 */ /* 0x000fe200078ec0ff */
[----:B0-----:R-:W-:Y:S01]  /*182f0*/  @P4 IMAD.HI.U32 R0, R44, R47, RZ ;  /* 0x0000002f2c004227 */ /* 0x001fe200078e00ff */
[----:B------:R-:W-:Y:S01]  /*18300*/  LOP3.LUT R36, R37, 0x380, RZ, 0xc0, !PT ;  /* 0x0000038025247812 */ /* 0x000fe200078ec0ff */
[----:B------:R-:W5:Y:S01]  /*18310*/  LD.E.128 R40, desc[UR56][R40.64] ;  /* 0x0000003828287980 */ /* 0x000f62000c101d00 */
[----:B------:R-:W-:Y:S01]  /*18320*/  LOP3.LUT R5, R72, 0x380, RZ, 0xc0, !PT ;  /* 0x0000038048057812 */ /* 0x000fe200078ec0ff */
[----:B------:R-:W-:Y:S01]  /*18330*/  IMAD.MOV.U32 R3, RZ, RZ, R44 ;  /* 0x000000ffff037224 */ /* 0x000fe200078e002c */
[----:B------:R-:W-:Y:S01]  /*18340*/  SHF.R.U64 R12, R12, 0x3, RZ ;  /* 0x000000030c0c7819 */ /* 0x000fe200000012ff */
[----:B------:R-:W-:Y:S01]  /*18350*/  IMAD R45, R45, UR4, RZ ;  /* 0x000000042d2d7c24 */ /* 0x000fe2000f8e02ff */
[----:B------:R-:W-:-:S02]  /*18360*/  SHF.R.U64 R24, R24, 0x3, RZ ;  /* 0x0000000318187819 */ /* 0x000fc400000012ff */
[----:B------:R-:W-:Y:S02]  /*18370*/  SHF.R.U64 R28, R28, 0x3, RZ ;  /* 0x000000031c1c7819 */ /* 0x000fe400000012ff */
[----:B------:R-:W-:Y:S02]  /*18380*/  SHF.R.U64 R32, R32, 0x3, RZ ;  /* 0x0000000320207819 */ /* 0x000fe400000012ff */
[----:B------:R-:W-:Y:S02]  /*18390*/  SHF.R.U64 R36, R36, 0x3, RZ ;  /* 0x0000000324247819 */ /* 0x000fe400000012ff */
[----:B-1----:R-:W-:Y:S02]  /*183a0*/  @P4 SHF.R.U32.HI R3, RZ, R49, R0 ;  /* 0x00000031ff034219 */ /* 0x002fe40000011600 */
[----:B------:R-:W-:Y:S01]  /*183b0*/  SHF.R.U64 R5, R5, 0x3, RZ ;  /* 0x0000000305057819 */ /* 0x000fe200000012ff */
[----:B------:R-:W-:Y:S01]  /*183c0*/  IMAD R45, R188, UR5, R45 ;  /* 0x00000005bc2d7c24 */ /* 0x000fe2000f8e022d */
[----:B------:R-:W-:Y:S01]  /*183d0*/  LOP3.LUT R12, R12, R13, RZ, 0x3c, !PT ;  /* 0x0000000d0c0c7212 */ /* 0x000fe200078e3cff */
[----:B------:R-:W-:Y:S01]  /*183e0*/  IMAD.WIDE.U32 R20, R188, UR4, R20 ;  /* 0x00000004bc147c25 */ /* 0x000fe2000f8e0014 */
[----:B------:R-:W-:Y:S01]  /*183f0*/  LOP3.LUT R24, R24, R25, RZ, 0x3c, !PT ;  /* 0x0000001918187212 */ /* 0x000fe200078e3cff */
[----:B------:R-:W-:Y:S01]  /*18400*/  ULDC.64 UR4, c[0x0][0xae0] ;  /* 0x0002b80000047ab9 */ /* 0x000fe20000000a00 */
[----:B------:R-:W-:Y:S01]  /*18410*/  LOP3.LUT R28, R28, R29, RZ, 0x3c, !PT ;  /* 0x0000001d1c1c7212 */ /* 0x000fe200078e3cff */
[--C-:B------:R-:W-:Y:S01]  /*18420*/  IMAD.X R13, RZ, RZ, R73.reuse, P5 ;  /* 0x000000ffff0d7224 */ /* 0x100fe200028e0649 */
[----:B------:R-:W-:Y:S01]  /*18430*/  LOP3.LUT R32, R32, R33, RZ, 0x3c, !PT ;  /* 0x0000002120207212 */ /* 0x000fe200078e3cff */
[--C-:B------:R-:W-:Y:S01]  /*18440*/  IMAD.X R25, RZ, RZ, R73.reuse, P3 ;  /* 0x000000ffff197224 */ /* 0x100fe200018e0649 */
[----:B------:R-:W-:Y:S01]  /*18450*/  LOP3.LUT R36, R36, R37, RZ, 0x3c, !PT ;  /* 0x0000002524247212 */ /* 0x000fe200078e3cff */
[----:B------:R-:W-:Y:S01]  /*18460*/  IMAD.X R29, RZ, RZ, R73, P2 ;  /* 0x000000ffff1d7224 */ /* 0x000fe200010e0649 */
[----:B------:R-:W-:Y:S01]  /*18470*/  SHF.R.S32.HI R0, RZ, 0x1f, R3 ;  /* 0x0000001fff007819 */ /* 0x000fe20000011403 */
[--C-:B------:R-:W-:Y:S01]  /*18480*/  IMAD.X R33, RZ, RZ, R73.reuse, P1 ;  /* 0x000000ffff217224 */ /* 0x100fe200008e0649 */
[----:B------:R-:W-:Y:S01]  /*18490*/  IADD3 R47, -R3, RZ, RZ ;  /* 0x000000ff032f7210 */ /* 0x000fe20007ffe1ff */
[----:B------:R-:W-:Y:S01]  /*184a0*/  IMAD.X R37, RZ, RZ, R73, P0 ;  /* 0x000000ffff257224 */ /* 0x000fe200000e0649 */
[----:B------:R-:W-:Y:S01]  /*184b0*/  LOP3.LUT R72, R5, R72, RZ, 0x3c, !PT ;  /* 0x0000004805487212 */ /* 0x000fe200078e3cff */
[----:B------:R-:W-:Y:S01]  /*184c0*/  IMAD.IADD R21, R21, 0x1, R45 ;  /* 0x0000000115157824 */ /* 0x000fe200078e022d */
[----:B------:R-:W5:Y:S01]  /*184d0*/  LD.E.128 R12, desc[UR56][R12.64] ;  /* 0x000000380c0c7980 */ /* 0x000f62000c101d00 */
[----:B------:R-:W-:-:S02]  /*184e0*/  IMAD R0, R0, UR4, RZ ;  /* 0x0000000400007c24 */ /* 0x000fc4000f8e02ff */
[----:B------:R-:W-:Y:S01]  /*184f0*/  IMAD R45, R102, R47, R44 ;  /* 0x0000002f662d7224 */ /* 0x000fe200078e022c */
[----:B------:R0:W5:Y:S01]  /*18500*/  LD.E.128 R4, desc[UR56][R72.64] ;  /* 0x0000003848047980 */ /* 0x000162000c101d00 */
[----:B------:R-:W-:-:S03]  /*18510*/  IMAD R47, R3, UR5, R0 ;  /* 0x00000005032f7c24 */ /* 0x000fc6000f8e0200 */
[----:B------:R-:W5:Y:S01]  /*18520*/  LD.E.128 R24, desc[UR56][R24.64] ;  /* 0x0000003818187980 */ /* 0x000f62000c101d00 */
[----:B------:R-:W-:-:S03]  /*18530*/  SHF.R.S32.HI R0, RZ, 0x1f, R45 ;  /* 0x0000001fff007819 */ /* 0x000fc6000001142d */
[----:B------:R-:W5:Y:S04]  /*18540*/  LD.E.128 R28, desc[UR56][R28.64] ;  /* 0x000000381c1c7980 */ /* 0x000f68000c101d00 */
[----:B------:R-:W5:Y:S04]  /*18550*/  LD.E.128 R32, desc[UR56][R32.64] ;  /* 0x0000003820207980 */ /* 0x000f68000c101d00 */
[----:B------:R-:W5:Y:S01]  /*18560*/  LD.E.128 R36, desc[UR56][R36.64] ;  /* 0x0000003824247980 */ /* 0x000f62000c101d00 */
[----:B------:R-:W-:Y:S01]  /*18570*/  IMAD.WIDE.U32 R20, R3, UR4, R20 ;  /* 0x0000000403147c25 */ /* 0x000fe2000f8e0014 */
[----:B------:R-:W-:Y:S01]  /*18580*/  ULDC.64 UR4, c[0x0][0xad8] ;  /* 0x0002b60000047ab9 */ /* 0x000fe20000000a00 */
[----:B------:R-:W-:Y:S01]  /*18590*/  @!PT LDS RZ, [RZ] ;  /* 0x00000000fffff984 */ /* 0x000fe20000000800 */
[----:B------:R-:W-:Y:S01]  /*185a0*/  @!PT LDS RZ, [RZ] ;  /* 0x00000000fffff984 */ /* 0x000fe20000000800 */
[----:B------:R-:W-:Y:S01]  /*185b0*/  @!PT LDS RZ, [RZ] ;  /* 0x00000000fffff984 */ /* 0x000fe20000000800 */
[----:B------:R-:W-:Y:S01]  /*185c0*/  @!PT LDS RZ, [RZ] ;  /* 0x00000000fffff984 */ /* 0x000fe20000000800 */
[----:B------:R1:W-:Y:S06]  /*185d0*/  MEMBAR.ALL.CTA ;  /* 0x0000000000007992 */ /* 0x0003ec0000008000 */
[----:B-1----:R-:W1:Y:S01]  /*185e0*/  FENCE.VIEW.ASYNC.S ;  /* 0x00000000000073c6 */ /* 0x002e620000000000 */
[----:B------:R-:W-:-:S02]  /*185f0*/  IMAD R48, R192, 0x80, R217 ;  /* 0x00000080c0307824 */ /* 0x000fc400078e02d9 */
[----:B------:R-:W-:Y:S02]  /*18600*/  IMAD.IADD R21, R21, 0x1, R47 ;  /* 0x0000000115157824 */ /* 0x000fe400078e022f */
[----:B------:R-:W-:Y:S02]  /*18610*/  IMAD R44, R0, UR4, RZ ;  /* 0x00000004002c7c24 */ /* 0x000fe4000f8e02ff */
[----:B------:R-:W-:Y:S02]  /*18620*/  VIADD R0, R48, 0x20 ;  /* 0x0000002030007836 */ /* 0x000fe40000000000 */
[C---:B------:R-:W-:Y:S02]  /*18630*/  IMAD R3, R45.reuse, UR5, R44 ;  /* 0x000000052d037c24 */ /* 0x040fe4000f8e022c */
[----:B------:R-:W-:Y:S01]  /*18640*/  IMAD.WIDE.U32 R20, R45, UR4, R20 ;  /* 0x000000042d147c25 */ /* 0x000fe2000f8e0014 */
[-C--:B------:R-:W-:Y:S01]  /*18650*/  ISETP.GE.AND P0, PT, R0, R101.reuse, PT ;  /* 0x000000650000720c */ /* 0x080fe20003f06270 */
[----:B------:R-:W-:Y:S01]  /*18660*/  ULDC.64 UR4, c[0x0][0xa80] ;  /* 0x0002a00000047ab9 */ /* 0x000fe20000000a00 */
[----:B------:R-:W-:Y:S01]  /*18670*/  ISETP.GE.AND P2, PT, R48, R101, PT ;  /* 0x000000653000720c */ /* 0x000fe20003f46270 */
[----:B------:R-:W-:Y:S01]  /*18680*/  VIADD R0, R2, 0x2a820 ;  /* 0x0002a82002007836 */ /* 0x000fe20000000000 */
[----:B------:R-:W-:Y:S01]  /*18690*/  LEA R46, P3, R20, UR4, 0x1 ;  /* 0x00000004142e7c11 */ /* 0x000fe2000f8608ff */
[----:B------:R-:W-:-:S02]  /*186a0*/  IMAD.IADD R3, R21, 0x1, R3 ;  /* 0x0000000115037824 */ /* 0x000fc400078e0203 */
[----:B------:R-:W-:Y:S01]  /*186b0*/  VIADD R44, R48, 0x40 ;  /* 0x00000040302c7836 */ /* 0x000fe20000000000 */
[----:B------:R-:W-:Y:S02]  /*186c0*/  PRMT R0, RZ, 0x654, R0 ;  /* 0x00000654ff007816 */ /* 0x000fe40000000000 */
[----:B------:R-:W-:Y:S01]  /*186d0*/  LEA.HI.X R3, R20, UR5, R3, 0x1, P3 ;  /* 0x0000000514037c11 */ /* 0x000fe200098f0c03 */
[----:B------:R-:W-:Y:S01]  /*186e0*/  BSSY B1, `(.L_x_650) ;  /* 0x0000011000017945 */ /* 0x000fe20003800000 */
[----:B------:R-:W-:Y:S01]  /*186f0*/  ISETP.GE.AND P1, PT, R44, R101, PT ;  /* 0x000000652c00720c */ /* 0x000fe20003f26270 */
[----:B-1----:R1:W-:Y:S01]  /*18700*/  SYNCS.ARRIVE.TRANS64.RED.A1T0 RZ, [R0+URZ], RZ ;  /* 0x000000ff00ff79a7 */ /* 0x0023e2000810043f */
[----:B------:R0:W2:Y:S01]  /*18710*/  SHFL.IDX PT, R44, R46, RZ, 0x181f ;  /* 0x00181fff2e2c7589 */ /* 0x0000a200000e0000 */
[----:B------:R-:W-:Y:S02]  /*18720*/  SHF.R.S32.HI R104, RZ, 0x1f, R185 ;  /* 0x0000001fff687819 */ /* 0x000fe400000114b9 */
[----:B------:R-:W-:Y:S01]  /*18730*/  SHF.R.S32.HI R105, RZ, 0x1f, R184 ;  /* 0x0000001fff697819 */ /* 0x000fe200000114b8 */
[----:B-1----:R0:W1:Y:S01]  /*18740*/  SHFL.IDX PT, R0, R3, RZ, 0x181f ;  /* 0x00181fff03007589 */ /* 0x00206200000e0000 */
[----:B------:R-:W-:Y:S06]  /*18750*/  @P2 BRA `(.L_x_651) ;  /* 0x0000000000242947 */ /* 0x000fec0003800000 */
[----:B------:R-:W-:Y:S02]  /*18760*/  ULDC UR4, c[0x0][0xac8] ;  /* 0x0002b20000047ab9 */ /* 0x000fe40000000800 */
[----:B------:R-:W-:Y:S02]  /*18770*/  ISETP.GE.AND P2, PT, R184, UR4, PT ;  /* 0x00000004b8007c0c */ /* 0x000fe4000bf46270 */
[----:B------:R-:W-:-:S11]  /*18780*/  ISETP.GE.AND P3, PT, R185, UR4, PT ;  /* 0x00000004b9007c0c */ /* 0x000fd6000bf66270 */
[CC--:B--2---:R-:W-:Y:S02]  /*18790*/  @!P2 LEA R20, P4, R184.reuse, R44.reuse, 0x1 ;  /* 0x0000002cb814a211 */ /* 0x0c4fe400078808ff */
[C---:B------:R-:W-:Y:S02]  /*187a0*/  @!P3 LEA R44, P5, R185.reuse, R44, 0x1 ;  /* 0x0000002cb92cb211 */ /* 0x040fe400078a08ff */
[-C--:B-1----:R-:W-:Y:S02]  /*187b0*/  @!P2 LEA.HI.X R21, R184, R0.reuse, R105, 0x1, P4 ;  /* 0x00000000b815a211 */ /* 0x082fe400020f0c69 */
[----:B------:R-:W-:-:S03]  /*187c0*/  @!P3 LEA.HI.X R45, R185, R0, R104, 0x1, P5 ;  /* 0x00000000b92db211 */ /* 0x000fc600028f0c68 */
[----:B-----5:R3:W-:Y:S04]  /*187d0*/  @!P2 ST.E.128 desc[UR56][R20.64], R4 ;  /* 0x000000041400a985 */ /* 0x0207e8000c101d38 */
[----:B------:R3:W-:Y:S02]  /*187e0*/  @!P3 ST.E.128 desc[UR56][R44.64], R28 ;  /* 0x0000001c2c00b985 */ /* 0x0007e4000c101d38 */
.L_x_651:
[----:B------:R-:W-:Y:S05]  /*187f0*/  BSYNC B1 ;  /* 0x0000000000017941 */ /* 0x000fea0003800000 */
.L_x_650:
[----:B-1----:R1:W4:Y:S01]  /*18800*/  SHFL.IDX PT, R0, R3, 0x1, 0x181f ;  /* 0x00381f0003007f89 */ /* 0x00232200000e0000 */
[----:B------:R-:W-:Y:S03]  /*18810*/  BSSY B1, `(.L_x_652) ;  /* 0x000000c000017945 */ /* 0x000fe60003800000 */
[----:B---3-5:R1:W3:Y:S01]  /*18820*/  SHFL.IDX PT, R6, R46, 0x1, 0x181f ;  /* 0x00381f002e067f89 */ /* 0x0282e200000e0000 */
[----:B------:R-:W-:Y:S05]  /*18830*/  @P0 BRA `(.L_x_653) ;  /* 0x0000000000240947 */ /* 0x000fea0003800000 */
[----:B------:R-:W-:Y:S02]  /*18840*/  ULDC UR4, c[0x0][0xac8] ;  /* 0x0002b20000047ab9 */ /* 0x000fe40000000800 */
[----:B------:R-:W-:Y:S02]  /*18850*/  ISETP.GE.AND P3, PT, R184, UR4, PT ;  /* 0x00000004b8007c0c */ /* 0x000fe4000bf66270 */
[----:B------:R-:W-:-:S11]  /*18860*/  ISETP.GE.AND P4, PT, R185, UR4, PT ;  /* 0x00000004b9007c0c */ /* 0x000fd6000bf86270 */
[CC--:B---3--:R-:W-:Y:S02]  /*18870*/  @!P3 LEA R4, P0, R184.reuse, R6.reuse, 0x1 ;  /* 0x00000006b804b211 */ /* 0x0c8fe400078008ff */
[C---:B------:R-:W-:Y:S02]  /*18880*/  @!P4 LEA R6, P2, R185.reuse, R6, 0x1 ;  /* 0x00000006b906c211 */ /* 0x040fe400078408ff */
[-C--:B----4-:R-:W-:Y:S02]  /*18890*/  @!P3 LEA.HI.X R5, R184, R0.reuse, R105, 0x1, P0 ;  /* 0x00000000b805b211 */ /* 0x090fe400000f0c69 */
[----:B------:R-:W-:-:S03]  /*188a0*/  @!P4 LEA.HI.X R7, R185, R0, R104, 0x1, P2 ;  /* 0x00000000b907c211 */ /* 0x000fc600010f0c68 */
[----:B------:R3:W-:Y:S04]  /*188b0*/  @!P3 ST.E.128 desc[UR56][R4.64], R8 ;  /* 0x000000080400b985 */ /* 0x0007e8000c101d38 */
[----:B------:R3:W-:Y:S02]  /*188c0*/  @!P4 ST.E.128 desc[UR56][R6.64], R32 ;  /* 0x000000200600c985 */ /* 0x0007e4000c101d38 */
.L_x_653:
[----:B------:R-:W-:Y:S05]  /*188d0*/  BSYNC B1 ;  /* 0x0000000000017941 */ /* 0x000fea0003800000 */
.L_x_652:
[----:B----4-:R4:W0:Y:S01]  /*188e0*/  SHFL.IDX PT, R0, R3, 0x2, 0x181f ;  /* 0x00581f0003007f89 */ /* 0x01082200000e0000 */
[----:B------:R-:W-:Y:S03]  /*188f0*/  BSSY B1, `(.L_x_654) ;  /* 0x000000c000017945 */ /* 0x000fe60003800000 */
[----:B---3--:R4:W3:Y:S01]  /*18900*/  SHFL.IDX PT, R6, R46, 0x2, 0x181f ;  /* 0x00581f002e067f89 */ /* 0x0088e200000e0000 */
[----:B------:R-:W-:Y:S05]  /*18910*/  @P1 BRA `(.L_x_655) ;  /* 0x0000000000241947 */ /* 0x000fea0003800000 */
[----:B------:R-:W-:Y:S02]  /*18920*/  ULDC UR4, c[0x0][0xac8] ;  /* 0x0002b20000047ab9 */ /* 0x000fe40000000800 */
[----:B------:R-:W-:Y:S02]  /*18930*/  ISETP.GE.AND P2, PT, R184, UR4, PT ;  /* 0x00000004b8007c0c */ /* 0x000fe4000bf46270 */
[----:B------:R-:W-:-:S11]  /*18940*/  ISETP.GE.AND P3, PT, R185, UR4, PT ;  /* 0x00000004b9007c0c */ /* 0x000fd6000bf66270 */
[CC--:B---3--:R-:W-:Y:S02]  /*18950*/  @!P2 LEA R4, P0, R184.reuse, R6.reuse, 0x1 ;  /* 0x00000006b804a211 */ /* 0x0c8fe400078008ff */
[C---:B------:R-:W-:Y:S02]  /*18960*/  @!P3 LEA R6, P1, R185.reuse, R6, 0x1 ;  /* 0x00000006b906b211 */ /* 0x040fe400078208ff */
[-C--:B0-----:R-:W-:Y:S02]  /*18970*/  @!P2 LEA.HI.X R5, R184, R0.reuse, R105, 0x1, P0 ;  /* 0x00000000b805a211 */ /* 0x081fe400000f0c69 */
[----:B------:R-:W-:-:S03]  /*18980*/  @!P3 LEA.HI.X R7, R185, R0, R104, 0x1, P1 ;  /* 0x00000000b907b211 */ /* 0x000fc600008f0c68 */
[----:B------:R0:W-:Y:S04]  /*18990*/  @!P2 ST.E.128 desc[UR56][R4.64], R12 ;  /* 0x0000000c0400a985 */ /* 0x0001e8000c101d38 */
[----:B------:R0:W-:Y:S02]  /*189a0*/  @!P3 ST.E.128 desc[UR56][R6.64], R36 ;  /* 0x000000240600b985 */ /* 0x0001e4000c101d38 */
.L_x_655:
[----:B------:R-:W-:Y:S05]  /*189b0*/  BSYNC B1 ;  /* 0x0000000000017941 */ /* 0x000fea0003800000 */
.L_x_654:
[----:B0-----:R-:W-:Y:S01]  /*189c0*/  VIADD R0, R48, 0x60 ;  /* 0x0000006030007836 */ /* 0x001fe20000000000 */
[----:B-1--4-:R-:W0:Y:S04]  /*189d0*/  SHFL.IDX PT, R3, R3, 0x3, 0x181f ;  /* 0x00781f0003037f89 */ /* 0x012e2800000e0000 */
[----:B------:R-:W-:Y:S01]  /*189e0*/  ISETP.GE.AND P0, PT, R0, R101, PT ;  /* 0x000000650000720c */ /* 0x000fe20003f06270 */
[----:B------:R-:W1:-:S12]  /*189f0*/  SHFL.IDX PT, R46, R46, 0x3, 0x181f ;  /* 0x00781f002e2e7f89 */ /* 0x000e5800000e0000 */
[----:B------:R-:W-:Y:S05]  /*18a00*/  @P0 BRA `(.L_x_656) ;  /* 0x0000001800300947 */ /* 0x000fea0003800000 */
[----:B------:R-:W-:Y:S02]  /*18a10*/  ULDC UR4, c[0x0][0xac8] ;  /* 0x0002b20000047ab9 */ /* 0x000fe40000000800 */
[----:B------:R-:W-:-:S13]  /*18a20*/  ISETP.GE.AND P1, PT, R184, UR4, PT ;  /* 0x00000004b8007c0c */ /* 0x000fda000bf26270 */
[----:B-1----:R-:W-:-:S04]  /*18a30*/  @!P1 LEA R4, P0, R184, R46, 0x1 ;  /* 0x0000002eb8049211 */ /* 0x002fc800078008ff */
[----:B0-----:R-:W-:Y:S02]  /*18a40*/  @!P1 LEA.HI.X R5, R184, R3, R105, 0x1, P0 ;  /* 0x00000003b8059211 */ /* 0x001fe400000f0c69 */
[----:B------:R-:W-:-:S03]  /*18a50*/  ISETP.GE.AND P0, PT, R185, UR4, PT ;  /* 0x00000004b9007c0c */ /* 0x000fc6000bf06270 */
[----:B------:R0:W-:Y:S10]  /*18a60*/  @!P1 ST.E.128 desc[UR56][R4.64], R24 ;  /* 0x0000001804009985 */ /* 0x0001f4000c101d38 */
[----:B------:R-:W-:Y:S05]  /*18a70*/  @P0 BRA `(.L_x_656) ;  /* 0x0000001800140947 */ /* 0x000fea0003800000 */
[----:B0-----:R-:W-:-:S04]  /*18a80*/  LEA R4, P0, R185, R46, 0x1 ;  /* 0x0000002eb9047211 */ /* 0x001fc800078008ff */
[----:B------:R-:W-:-:S05]  /*18a90*/  LEA.HI.X R5, R185, R3, R104, 0x1, P0 ;  /* 0x00000003b9057211 */ /* 0x000fca00000f0c68 */
[----:B------:R0:W-:Y:S01]  /*18aa0*/  ST.E.128 desc[UR56][R4.64], R40 ;  /* 0x0000002804007985 */ /* 0x0001e2000c101d38 */
[----:B------:R-:W-:Y:S05]  /*18ab0*/  BRA `(.L_x_656) ;  /* 0x0000001800047947 */ /* 0x000fea0003800000 */
.L_x_649:
[----:B0-----:R-:W0:Y:S01]  /*18ac0*/  @P4 LDC R0, c[0x0][0xbec] ;  /* 0x0002fb00ff004b82 */ /* 0x001e220000000800 */
[----:B------:R-:W-:Y:S01]  /*18ad0*/  ULDC.64 UR4, c[0x0][0xb08] ;  /* 0x0002c20000047ab9 */ /* 0x000fe20000000a00 */
[----:B------:R-:W-:Y:S01]  /*18ae0*/  SHF.R.S32.HI R3, RZ, 0x1f, R188 ;  /* 0x0000001fff037819 */ /* 0x000fe200000114bc */
[----:B------:R-:W-:Y:S01]  /*18af0*/  IMAD R103, R103, UR4, RZ ;  /* 0x0000000467677c24 */ /* 0x000fe2000f8e02ff */
[----:B------:R-:W-:Y:S01]  /*18b00*/  ULDC.64 UR6, c[0x0][0xb30] ;  /* 0x0002cc0000067ab9 */ /* 0x000fe20000000a00 */
[----:B------:R-:W-:Y:S01]  /*18b10*/  IMAD.WIDE.U32 R4, R100, UR4, RZ ;  /* 0x0000000464047c25 */ /* 0x000fe2000f8e00ff */
[----:B------:R-:W-:Y:S01]  /*18b20*/  ISETP.GE.AND P0, PT, R8, R101, PT ;  /* 0x000000650800720c */ /* 0x000fe20003f06270 */
[----:B------:R-:W-:Y:S01]  /*18b30*/  BSSY B1, `(.L_x_657) ;  /* 0x0000079000017945 */ /* 0x000fe20003800000 */
[----:B------:R-:W1:Y:S01]  /*18b40*/  @P4 LDC R9, c[0x0][0xbf0] ;  /* 0x0002fc00ff094b82 */ /* 0x000e620000000800 */
[----:B------:R-:W-:Y:S01]  /*18b50*/  IMAD R103, R100, UR5, R103 ;  /* 0x0000000564677c24 */ /* 0x000fe2000f8e0267 */
[----:B------:R-:W-:Y:S01]  /*18b60*/  ULDC.64 UR4, c[0x0][0xb38] ;  /* 0x0002ce0000047ab9 */ /* 0x000fe20000000a00 */
[----:B------:R-:W-:Y:S01]  /*18b70*/  VIADD R6, R2, 0x2a820 ;  /* 0x0002a82002067836 */ /* 0x000fe20000000000 */
[----:B------:R-:W-:Y:S01]  /*18b80*/  SHF.R.S32.HI R26, RZ, 0x1f, R201 ;  /* 0x0000001fff1a7819 */ /* 0x000fe200000114c9 */
[----:B------:R-:W-:Y:S01]  /*18b90*/  IMAD.IADD R5, R5, 0x1, R103 ;  /* 0x0000000105057824 */ /* 0x000fe200078e0267 */
[----:B------:R-:W-:Y:S01]  /*18ba0*/  SHF.R.S32.HI R27, RZ, 0x1f, R202 ;  /* 0x0000001fff1b7819 */ /* 0x000fe200000114ca */
[----:B------:R-:W-:Y:S01]  /*18bb0*/  VIADD R13, R199, 0x8 ;  /* 0x00000008c70d7836 */ /* 0x000fe20000000000 */
[----:B------:R-:W-:Y:S01]  /*18bc0*/  PRMT R6, RZ, 0x654, R6 ;  /* 0x00000654ff067816 */ /* 0x000fe20000000006 */
[----:B------:R-:W-:Y:S01]  /*18bd0*/  IMAD.WIDE.U32 R4, R162, UR4, R4 ;  /* 0x00000004a2047c25 */ /* 0x000fe2000f8e0004 */
[----:B------:R-:W-:-:S02]  /*18be0*/  SHF.R.S32.HI R28, RZ, 0x1f, R203 ;  /* 0x0000001fff1c7819 */ /* 0x000fc400000114cb */
[----:B------:R2:W-:Y:S01]  /*18bf0*/  SYNCS.ARRIVE.TRANS64.RED.A1T0 RZ, [R6+URZ], RZ ;  /* 0x000000ff06ff79a7 */ /* 0x0005e2000810043f */
[----:B------:R-:W-:Y:S01]  /*18c00*/  IMAD R5, R162, UR5, R5 ;  /* 0x00000005a2057c24 */ /* 0x000fe2000f8e0205 */
[----:B------:R-:W-:Y:S01]  /*18c10*/  ULDC.64 UR4, c[0x0][0xb40] ;  /* 0x0002d00000047ab9 */ /* 0x000fe20000000a00 */
[----:B------:R-:W-:Y:S01]  /*18c20*/  VIADD R15, R199, 0x10 ;  /* 0x00000010c70f7836 */ /* 0x000fe20000000000 */
[----:B------:R-:W-:Y:S01]  /*18c30*/  SHF.R.S32.HI R14, RZ, 0x1f, R13 ;  /* 0x0000001fff0e7819 */ /* 0x000fe2000001140d */
[----:B------:R-:W-:Y:S01]  /*18c40*/  IMAD R3, R3, UR4, RZ ;  /* 0x0000000403037c24 */ /* 0x000fe2000f8e02ff */
[----:B------:R-:W-:Y:S01]  /*18c50*/  SHF.R.S32.HI R29, RZ, 0x1f, R204 ;  /* 0x0000001fff1d7819 */ /* 0x000fe200000114cc */
[----:B0-----:R-:W-:Y:S01]  /*18c60*/  @P4 IMAD.HI.U32 R0, R25, R0, RZ ;  /* 0x0000000019004227 */ /* 0x001fe200078e00ff */
[----:B------:R-:W-:Y:S02]  /*18c70*/  SHF.R.S32.HI R24, RZ, 0x1f, R15 ;  /* 0x0000001fff187819 */ /* 0x000fe4000001140f */
[----:B------:R-:W-:Y:S01]  /*18c80*/  SHF.R.S32.HI R30, RZ, 0x1f, R205 ;  /* 0x0000001fff1e7819 */ /* 0x000fe200000114cd */
[C---:B------:R-:W-:Y:S01]  /*18c90*/  IMAD R7, R188.reuse, UR5, R3 ;  /* 0x00000005bc077c24 */ /* 0x040fe2000f8e0203 */
[----:B------:R-:W-:Y:S01]  /*18ca0*/  SHF.R.S32.HI R31, RZ, 0x1f, R206 ;  /* 0x0000001fff1f7819 */ /* 0x000fe200000114ce */
[----:B------:R-:W-:Y:S01]  /*18cb0*/  IMAD.WIDE.U32 R4, R188, UR4, R4 ;  /* 0x00000004bc047c25 */ /* 0x000fe2000f8e0004 */
[----:B------:R-:W-:Y:S01]  /*18cc0*/  ULDC.64 UR4, c[0x0][0xb48] ;  /* 0x0002d20000047ab9 */ /* 0x000fe20000000a00 */
[----:B------:R-:W-:-:S02]  /*18cd0*/  SHF.R.S32.HI R32, RZ, 0x1f, R207 ;  /* 0x0000001fff207819 */ /* 0x000fc400000114cf */
[----:B------:R-:W-:Y:S01]  /*18ce0*/  IMAD.MOV.U32 R3, RZ, RZ, R25 ;  /* 0x000000ffff037224 */ /* 0x000fe200078e0019 */
[----:B-1----:R-:W-:Y:S01]  /*18cf0*/  @P4 SHF.R.U32.HI R3, RZ, R9, R0 ;  /* 0x00000009ff034219 */ /* 0x002fe20000011600 */
[----:B------:R-:W-:Y:S01]  /*18d00*/  IMAD.IADD R5, R5, 0x1, R7 ;  /* 0x0000000105057824 */ /* 0x000fe200078e0207 */
[----:B------:R-:W-:Y:S02]  /*18d10*/  SHF.R.S32.HI R33, RZ, 0x1f, R208 ;  /* 0x0000001fff217819 */ /* 0x000fe400000114d0 */
[C---:B------:R-:W-:Y:S01]  /*18d20*/  IADD3 R7, -R3.reuse, RZ, RZ ;  /* 0x000000ff03077210 */ /* 0x040fe20007ffe1ff */
[----:B------:R-:W-:Y:S01]  /*18d30*/  IMAD.WIDE.U32 R4, R200, UR4, R4 ;  /* 0x00000004c8047c25 */ /* 0x000fe2000f8e0004 */
[----:B------:R-:W-:Y:S02]  /*18d40*/  SHF.R.S32.HI R0, RZ, 0x1f, R3 ;  /* 0x0000001fff007819 */ /* 0x000fe40000011403 */
[----:B------:R-:W-:Y:S01]  /*18d50*/  SHF.R.S32.HI R34, RZ, 0x1f, R209 ;  /* 0x0000001fff227819 */ /* 0x000fe200000114d1 */
[----:B------:R-:W-:Y:S01]  /*18d60*/  IMAD R7, R102, R7, R25 ;  /* 0x0000000766077224 */ /* 0x000fe200078e0219 */
[----:B------:R-:W-:Y:S01]  /*18d70*/  SHF.R.S32.HI R35, RZ, 0x1f, R210 ;  /* 0x0000001fff237819 */ /* 0x000fe200000114d2 */
[----:B------:R-:W-:Y:S01]  /*18d80*/  IMAD R0, R0, UR6, RZ ;  /* 0x0000000600007c24 */ /* 0x000fe2000f8e02ff */
[----:B------:R-:W-:Y:S01]  /*18d90*/  SHF.R.S32.HI R72, RZ, 0x1f, R211 ;  /* 0x0000001fff487819 */ /* 0x000fe200000114d3 */
[----:B------:R-:W-:Y:S01]  /*18da0*/  IMAD R5, R200, UR5, R5 ;  /* 0x00000005c8057c24 */ /* 0x000fe2000f8e0205 */
[----:B------:R-:W-:Y:S01]  /*18db0*/  ULDC.64 UR4, c[0x0][0xb28] ;  /* 0x0002ca0000047ab9 */ /* 0x000fe20000000a00 */
[C---:B------:R-:W-:Y:S01]  /*18dc0*/  IMAD R9, R3.reuse, UR7, R0 ;  /* 0x0000000703097c24 */ /* 0x040fe2000f8e0200 */
[----:B------:R-:W-:Y:S01]  /*18dd0*/  SHF.R.S32.HI R0, RZ, 0x1f, R7 ;  /* 0x0000001fff007819 */ /* 0x000fe20000011407 */
[----:B------:R-:W-:Y:S01]  /*18de0*/  IMAD.WIDE.U32 R4, R3, UR6, R4 ;  /* 0x0000000603047c25 */ /* 0x000fe2000f8e0004 */
[----:B------:R-:W-:-:S02]  /*18df0*/  SHF.R.S32.HI R73, RZ, 0x1f, R212 ;  /* 0x0000001fff497819 */ /* 0x000fc400000114d4 */
[----:B------:R-:W-:Y:S01]  /*18e00*/  SHF.R.S32.HI R104, RZ, 0x1f, R213 ;  /* 0x0000001fff687819 */ /* 0x000fe200000114d5 */
[----:B------:R-:W-:Y:S02]  /*18e10*/  IMAD R0, R0, UR4, RZ ;  /* 0x0000000400007c24 */ /* 0x000fe4000f8e02ff */
[----:B------:R-:W-:Y:S02]  /*18e20*/  IMAD.IADD R5, R5, 0x1, R9 ;  /* 0x0000000105057824 */ /* 0x000fe400078e0209 */
[C---:B------:R-:W-:Y:S02]  /*18e30*/  IMAD R3, R7.reuse, UR5, R0 ;  /* 0x0000000507037c24 */ /* 0x040fe4000f8e0200 */
[----:B------:R-:W-:Y:S01]  /*18e40*/  IMAD.WIDE.U32 R4, R7, UR4, R4 ;  /* 0x0000000407047c25 */ /* 0x000fe2000f8e0004 */
[----:B------:R-:W-:-:S03]  /*18e50*/  ULDC.64 UR4, c[0x0][0xb00] ;  /* 0x0002c00000047ab9 */ /* 0x000fc60000000a00 */
[----:B------:R-:W-:Y:S01]  /*18e60*/  IMAD.IADD R3, R5, 0x1, R3 ;  /* 0x0000000105037824 */ /* 0x000fe200078e0203 */
[----:B------:R-:W-:-:S04]  /*18e70*/  LEA R0, P1, R4, UR4, 0x2 ;  /* 0x0000000404007c11 */ /* 0x000fc8000f8210ff */
[----:B------:R-:W-:Y:S02]  /*18e80*/  LEA.HI.X R3, R4, UR5, R3, 0x2, P1 ;  /* 0x0000000504037c11 */ /* 0x000fe400088f1403 */
[----:B------:R2:W0:Y:S04]  /*18e90*/  SHFL.IDX PT, R4, R0, RZ, 0x1c1f ;  /* 0x001c1fff00047589 */ /* 0x00042800000e0000 */
[----:B------:R2:W1:Y:S01]  /*18ea0*/  SHFL.IDX PT, R5, R3, RZ, 0x1c1f ;  /* 0x001c1fff03057589 */ /* 0x00046200000e0000 */
[----:B------:R-:W-:Y:S05]  /*18eb0*/  @P0 BRA `(.L_x_658) ;  /* 0x0000000400000947 */ /* 0x000fea0003800000 */
[----:B------:R-:W-:Y:S02]  /*18ec0*/  ULDC UR4, c[0x0][0xac8] ;  /* 0x0002b20000047ab9 */ /* 0x000fe40000000800 */
[----:B------:R-:W-:Y:S02]  /*18ed0*/  ISETP.GE.AND P3, PT, R199, UR4, PT ;  /* 0x00000004c7007c0c */ /* 0x000fe4000bf66270 */
[----:B------:R-:W-:Y:S02]  /*18ee0*/  ISETP.GE.AND P2, PT, R13, UR4, PT ;  /* 0x000000040d007c0c */ /* 0x000fe4000bf46270 */
[----:B------:R-:W-:Y:S02]  /*18ef0*/  ISETP.GE.AND P1, PT, R15, UR4, PT ;  /* 0x000000040f007c0c */ /* 0x000fe4000bf26270 */
[----:B------:R-:W-:Y:S02]  /*18f00*/  ISETP.GE.AND P0, PT, R213, UR4, PT ;  /* 0x00000004d5007c0c */ /* 0x000fe4000bf06270 */
[----:B------:R-:W-:-:S05]  /*18f10*/  ISETP.GE.AND P4, PT, R211, UR4, PT ;  /* 0x00000004d3007c0c */ /* 0x000fca000bf86270 */
[----:B012---:R-:W-:-:S04]  /*18f20*/  @!P3 IMAD.WIDE R6, R199, 0x4, R4 ;  /* 0x00000004c706b825 */ /* 0x007fc800078e0204 */
[CC--:B------:R-:W-:Y:S01]  /*18f30*/  @!P1 LEA R8, P5, R15.reuse, R4.reuse, 0x2 ;  /* 0x000000040f089211 */ /* 0x0c0fe200078a10ff */
[----:B------:R0:W-:Y:S01]  /*18f40*/  @!P3 ST.E.64 desc[UR56][R6.64], R20 ;  /* 0x000000140600b985 */ /* 0x0001e2000c101b38 */
[----:B------:R-:W-:Y:S02]  /*18f50*/  ISETP.GE.AND P3, PT, R212, UR4, PT ;  /* 0x00000004d4007c0c */ /* 0x000fe4000bf66270 */
[----:B------:R-:W-:Y:S02]  /*18f60*/  @!P1 LEA.HI.X R9, R15, R5, R24, 0x2, P5 ;  /* 0x000000050f099211 */ /* 0x000fe400028f1418 */
[----:B------:R-:W-:Y:S02]  /*18f70*/  ISETP.GE.AND P5, PT, R210, UR4, PT ;  /* 0x00000004d2007c0c */ /* 0x000fe4000bfa6270 */
[----:B0-----:R-:W-:-:S04]  /*18f80*/  @!P2 LEA R6, P6, R13, R4, 0x2 ;  /* 0x000000040d06a211 */ /* 0x001fc800078c10ff */
[----:B------:R-:W-:Y:S02]  /*18f90*/  @!P2 LEA.HI.X R7, R13, R5, R14, 0x2, P6 ;  /* 0x000000050d07a211 */ /* 0x000fe400030f140e */
[----:B------:R-:W-:-:S03]  /*18fa0*/  @!P0 LEA R10, P6, R213, R4, 0x2 ;  /* 0x00000004d50a8211 */ /* 0x000fc600078c10ff */
[----:B------:R0:W-:Y:S01]  /*18fb0*/  @!P2 ST.E.64 desc[UR56][R6.64], R88 ;  /* 0x000000580600a985 */ /* 0x0001e2000c101b38 */
[----:B------:R-:W-:Y:S02]  /*18fc0*/  @!P0 LEA.HI.X R11, R213, R5, R104, 0x2, P6 ;  /* 0x00000005d50b8211 */ /* 0x000fe400030f1468 */
[----:B------:R-:W-:Y:S01]  /*18fd0*/  ISETP.GE.AND P2, PT, R209, UR4, PT ;  /* 0x00000004d1007c0c */ /* 0x000fe2000bf46270 */
[----:B------:R1:W-:Y:S01]  /*18fe0*/  @!P1 ST.E.64 desc[UR56][R8.64], R90 ;  /* 0x0000005a08009985 */ /* 0x0003e2000c101b38 */
[----:B------:R-:W-:-:S03]  /*18ff0*/  ISETP.GE.AND P1, PT, R208, UR4, PT ;  /* 0x00000004d0007c0c */ /* 0x000fc6000bf26270 */
[----:B------:R2:W-:Y:S01]  /*19000*/  @!P0 ST.E.64 desc[UR56][R10.64], R36 ;  /* 0x000000240a008985 */ /* 0x0005e2000c101b38 */
[CC--:B0-----:R-:W-:Y:S02]  /*19010*/  @!P3 LEA R6, P6, R212.reuse, R4.reuse, 0x2 ;  /* 0x00000004d406b211 */ /* 0x0c1fe400078c10ff */
[CC--:B-1----:R-:W-:Y:S02]  /*19020*/  @!P4 LEA R8, P0, R211.reuse, R4.reuse, 0x2 ;  /* 0x00000004d308c211 */ /* 0x0c2fe400078010ff */
[-C--:B------:R-:W-:Y:S02]  /*19030*/  @!P3 LEA.HI.X R7, R212, R5.reuse, R73, 0x2, P6 ;  /* 0x00000005d407b211 */ /* 0x080fe400030f1449 */
[----:B------:R-:W-:Y:S02]  /*19040*/  @!P4 LEA.HI.X R9, R211, R5, R72, 0x2, P0 ;  /* 0x00000005d309c211 */ /* 0x000fe400000f1448 */
[----:B------:R-:W-:Y:S01]  /*19050*/  ISETP.GE.AND P0, PT, R207, UR4, PT ;  /* 0x00000004cf007c0c */ /* 0x000fe2000bf06270 */
[----:B------:R0:W-:Y:S01]  /*19060*/  @!P3 ST.E.64 desc[UR56][R6.64], R40 ;  /* 0x000000280600b985 */ /* 0x0001e2000c101b38 */
[----:B--2---:R-:W-:-:S02]  /*19070*/  @!P5 LEA R10, P6, R210, R4, 0x2 ;  /* 0x00000004d20ad211 */ /* 0x004fc400078c10ff */
[----:B------:R-:W-:Y:S01]  /*19080*/  ISETP.GE.AND P3, PT, R206, UR4, PT ;  /* 0x00000004ce007c0c */ /* 0x000fe2000bf66270 */
[----:B------:R1:W-:Y:S01]  /*19090*/  @!P4 ST.E.64 desc[UR56][R8.64], R44 ;  /* 0x0000002c0800c985 */ /* 0x0003e2000c101b38 */
[----:B------:R-:W-:-:S05]  /*190a0*/  @!P5 LEA.HI.X R11, R210, R5, R35, 0x2, P6 ;  /* 0x00000005d20bd211 */ /* 0x000fca00030f1423 */
[----:B------:R2:W-:Y:S01]  /*190b0*/  @!P5 ST.E.64 desc[UR56][R10.64], R48 ;  /* 0x000000300a00d985 */ /* 0x0005e2000c101b38 */
[CC--:B0-----:R-:W-:Y:S02]  /*190c0*/  @!P2 LEA R6, P4, R209.reuse, R4.reuse, 0x2 ;  /* 0x00000004d106a211 */ /* 0x0c1fe400078810ff */
[CC--:B-1----:R-:W-:Y:S02]  /*190d0*/  @!P1 LEA R8, P5, R208.reuse, R4.reuse, 0x2 ;  /* 0x00000004d0089211 */ /* 0x0c2fe400078a10ff */
[-C--:B------:R-:W-:Y:S02]  /*190e0*/  @!P2 LEA.HI.X R7, R209, R5.reuse, R34, 0x2, P4 ;  /* 0x00000005d107a211 */ /* 0x080fe400020f1422 */
[----:B------:R-:W-:Y:S02]  /*190f0*/  ISETP.GE.AND P4, PT, R205, UR4, PT ;  /* 0x00000004cd007c0c */ /* 0x000fe4000bf86270 */
[----:B--2---:R-:W-:Y:S01]  /*19100*/  @!P0 LEA R10, P6, R207, R4, 0x2 ;  /* 0x00000004cf0a8211 */ /* 0x004fe200078c10ff */
[----:B------:R0:W-:Y:S01]  /*19110*/  @!P2 ST.E.64 desc[UR56][R6.64], R52 ;  /* 0x000000340600a985 */ /* 0x0001e2000c101b38 */
[----:B------:R-:W-:-:S02]  /*19120*/  @!P1 LEA.HI.X R9, R208, R5, R33, 0x2, P5 ;  /* 0x00000005d0099211 */ /* 0x000fc400028f1421 */
[----:B------:R-:W-:Y:S02]  /*19130*/  @!P0 LEA.HI.X R11, R207, R5, R32, 0x2, P6 ;  /* 0x00000005cf0b8211 */ /* 0x000fe400030f1420 */
[----:B------:R-:W-:Y:S01]  /*19140*/  ISETP.GE.AND P2, PT, R204, UR4, PT ;  /* 0x00000004cc007c0c */ /* 0x000fe2000bf46270 */
[----:B------:R1:W-:Y:S01]  /*19150*/  @!P1 ST.E.64 desc[UR56][R8.64], R56 ;  /* 0x0000003808009985 */ /* 0x0003e2000c101b38 */
[----:B------:R-:W-:-:S03]  /*19160*/  ISETP.GE.AND P1, PT, R203, UR4, PT ;  /* 0x00000004cb007c0c */ /* 0x000fc6000bf26270 */
[----:B------:R2:W-:Y:S01]  /*19170*/  @!P0 ST.E.64 desc[UR56][R10.64], R60 ;  /* 0x0000003c0a008985 */ /* 0x0005e2000c101b38 */
[----:B------:R-:W-:Y:S02]  /*19180*/  ISETP.GE.AND P0, PT, R202, UR4, PT ;  /* 0x00000004ca007c0c */ /* 0x000fe4000bf06270 */
[----:B0-----:R-:W-:-:S04]  /*19190*/  @!P3 LEA R6, P5, R206, R4, 0x2 ;  /* 0x00000004ce06b211 */ /* 0x001fc800078a10ff */
[-C--:B------:R-:W-:Y:S02]  /*191a0*/  @!P3 LEA.HI.X R7, R206, R5.reuse, R31, 0x2, P5 ;  /* 0x00000005ce07b211 */ /* 0x080fe400028f141f */
[----:B------:R-:W-:Y:S02]  /*191b0*/  ISETP.GE.AND P5, PT, R201, UR4, PT ;  /* 0x00000004c9007c0c */ /* 0x000fe4000bfa6270 */
[CC--:B-1----:R-:W-:Y:S01]  /*191c0*/  @!P4 LEA R8, P6, R205.reuse, R4.reuse, 0x2 ;  /* 0x00000004cd08c211 */ /* 0x0c2fe200078c10ff */
[----:B------:R0:W-:Y:S03]  /*191d0*/  @!P3 ST.E.64 desc[UR56][R6.64], R64 ;  /* 0x000000400600b985 */ /* 0x0001e6000c101b38 */
[----:B------:R-:W-:Y:S02]  /*191e0*/  @!P4 LEA.HI.X R9, R205, R5, R30, 0x2, P6 ;  /* 0x00000005cd09c211 */ /* 0x000fe400030f141e */
[----:B--2---:R-:W-:-:S03]  /*191f0*/  @!P1 LEA R10, P6, R203, R4, 0x2 ;  /* 0x00000004cb0a9211 */ /* 0x004fc600078c10ff */
[----:B------:R1:W-:Y:S01]  /*19200*/  @!P4 ST.E.64 desc[UR56][R8.64], R68 ;  /* 0x000000440800c985 */ /* 0x0003e2000c101b38 */
[----:B------:R-:W-:Y:S02]  /*19210*/  @!P1 LEA.HI.X R11, R203, R5, R28, 0x2, P6 ;  /* 0x00000005cb0b9211 */ /* 0x000fe400030f141c */
[----:B0-----:R-:W-:-:S04]  /*19220*/  @!P2 LEA R6, P3, R204, R4, 0x2 ;  /* 0x00000004cc06a211 */ /* 0x001fc800078610ff */
[----:B------:R-:W-:Y:S02]  /*19230*/  @!P2 LEA.HI.X R7, R204, R5, R29, 0x2, P3 ;  /* 0x00000005cc07a211 */ /* 0x000fe400018f141d */
[----:B-1----:R-:W-:-:S03]  /*19240*/  @!P0 LEA R8, P4, R202, R4, 0x2 ;  /* 0x00000004ca088211 */ /* 0x002fc600078810ff */
[----:B------:R3:W-:Y:S01]  /*19250*/  @!P2 ST.E.64 desc[UR56][R6.64], R92 ;  /* 0x0000005c0600a985 */ /* 0x0007e2000c101b38 */
[C---:B------:R-:W-:Y:S02]  /*19260*/  @!P5 LEA R4, P3, R201.reuse, R4, 0x2 ;  /* 0x00000004c904d211 */ /* 0x040fe400078610ff */
[-C--:B------:R-:W-:Y:S01]  /*19270*/  @!P0 LEA.HI.X R9, R202, R5.reuse, R27, 0x2, P4 ;  /* 0x00000005ca098211 */ /* 0x080fe200020f141b */
[----:B------:R3:W-:Y:S01]  /*19280*/  @!P1 ST.E.64 desc[UR56][R10.64], R76 ;  /* 0x0000004c0a009985 */ /* 0x0007e2000c101b38 */
[----:B------:R-:W-:-:S03]  /*19290*/  @!P5 LEA.HI.X R5, R201, R5, R26, 0x2, P3 ;  /* 0x00000005c905d211 */ /* 0x000fc600018f141a */
[----:B------:R3:W-:Y:S04]  /*192a0*/  @!P0 ST.E.64 desc[UR56][R8.64], R80 ;  /* 0x0000005008008985 */ /* 0x0007e8000c101b38 */
[----:B------:R3:W-:Y:S02]  /*192b0*/  @!P5 ST.E.64 desc[UR56][R4.64], R84 ;  /* 0x000000540400d985 */ /* 0x0007e4000c101b38 */
.L_x_658:
[----:B------:R-:W-:Y:S05]  /*192c0*/  BSYNC B1 ;  /* 0x0000000000017941 */ /* 0x000fea0003800000 */
.L_x_657:
[----:B------:R-:W-:Y:S01]  /*192d0*/  ISETP.GE.AND P0, PT, R12, R101, PT ;  /* 0x000000650c00720c */ /* 0x000fe20003f06270 */
[----:B-1-3--:R1:W3:Y:S04]  /*192e0*/  SHFL.IDX PT, R5, R3, 0x1, 0x1c1f ;  /* 0x003c1f0003057f89 */ /* 0x00a2e800000e0000 */
[----:B0-----:R1:W0:Y:S08]  /*192f0*/  SHFL.IDX PT, R4, R0, 0x1, 0x1c1f ;  /* 0x003c1f0000047f89 */ /* 0x00123000000e0000 */
[----:B-1----:R-:W-:Y:S05]  /*19300*/  @P0 BRA `(.L_x_656) ;  /* 0x0000000c00f00947 */ /* 0x002fea0003800000 */
[----:B------:R-:W-:Y:S02]  /*19310*/  ULDC UR4, c[0x0][0xac8] ;  /* 0x0002b20000047ab9 */ /* 0x000fe40000000800 */
[----:B------:R-:W-:Y:S02]  /*19320*/  ISETP.GE.AND P1, PT, R13, UR4, PT ;  /* 0x000000040d007c0c */ /* 0x000fe4000bf26270 */
[----:B------:R-:W-:Y:S02]  /*19330*/  ISETP.GE.AND P0, PT, R15, UR4, PT ;  /* 0x000000040f007c0c */ /* 0x000fe4000bf06270 */
[----:B------:R-:W-:Y:S02]  /*19340*/  ISETP.GE.AND P2, PT, R199, UR4, PT ;  /* 0x00000004c7007c0c */ /* 0x000fe4000bf46270 */
[----:B------:R-:W-:Y:S02]  /*19350*/  ISETP.GE.AND P4, PT, R212, UR4, PT ;  /* 0x00000004d4007c0c */ /* 0x000fe4000bf86270 */
[----:B------:R-:W-:-:S05]  /*19360*/  ISETP.GE.AND P3, PT, R213, UR4, PT ;  /* 0x00000004d5007c0c */ /* 0x000fca000bf66270 */
[-C--:B0-2---:R-:W-:Y:S02]  /*19370*/  @!P1 LEA R6, P5, R13, R4.reuse, 0x2 ;  /* 0x000000040d069211 */ /* 0x085fe400078a10ff */
[-C--:B------:R-:W-:Y:S02]  /*19380*/  @!P0 LEA R8, P6, R15, R4.reuse, 0x2 ;  /* 0x000000040f088211 */ /* 0x080fe400078c10ff */
[-C--:B---3--:R-:W-:Y:S01]  /*19390*/  @!P1 LEA.HI.X R7, R13, R5.reuse, R14, 0x2, P5 ;  /* 0x000000050d079211 */ /* 0x088fe200028f140e */
[----:B------:R-:W-:Y:S01]  /*193a0*/  @!P2 IMAD.WIDE R10, R199, 0x4, R4 ;  /* 0x00000004c70aa825 */ /* 0x000fe200078e0204 */
[----:B------:R-:W-:Y:S02]  /*193b0*/  ISETP.GE.AND P5, PT, R211, UR4, PT ;  /* 0x00000004d3007c0c */ /* 0x000fe4000bfa6270 */
[----:B------:R-:W-:Y:S02]  /*193c0*/  @!P0 LEA.HI.X R9, R15, R5, R24, 0x2, P6 ;  /* 0x000000050f098211 */ /* 0x000fe400030f1418 */
[----:B------:R-:W-:Y:S01]  /*193d0*/  @!P2 ST.E.64 desc[UR56][R10.64], R94 ;  /* 0x0000005e0a00a985 */ /* 0x000fe2000c101b38 */
[----:B------:R-:W-:-:S02]  /*193e0*/  @!P4 LEA R14, P2, R212, R4, 0x2 ;  /* 0x00000004d40ec211 */ /* 0x000fc400078410ff */
[----:B------:R-:W-:Y:S01]  /*193f0*/  @!P3 LEA R12, P6, R213, R4, 0x2 ;  /* 0x00000004d50cb211 */ /* 0x000fe200078c10ff */
[----:B------:R0:W-:Y:S01]  /*19400*/  @!P1 ST.E.64 desc[UR56][R6.64], R96 ;  /* 0x0000006006009985 */ /* 0x0001e2000c101b38 */
        /* <DEDUP_REMOVED lines=12> */
[-C--:B------:R-:W-:Y:S01]  /*194d0*/  @!P2 LEA R10, P6, R208, R4.reuse, 0x2 ;  /* 0x00000004d00aa211 */ /* 0x080fe200078c10ff */
[----:B------:R-:W-:Y:S01]  /*194e0*/  @!P5 ST.E.64 desc[UR56][R20.64], R46 ;  /* 0x0000002e1400d985 */ /* 0x000fe2000c101b38 */
[----:B-1----:R-:W-:Y:S02]  /*194f0*/  @!P1 LEA R8, P5, R209, R4, 0x2 ;  /* 0x00000004d1089211 */ /* 0x002fe400078a10ff */
[----:B------:R-:W-:-:S02]  /*19500*/  @!P0 LEA.HI.X R7, R210, R5, R35, 0x2, P4 ;  /* 0x00000005d2078211 */ /* 0x000fc400020f1423 */
[-C--:B------:R-:W-:Y:S02]  /*19510*/  @!P1 LEA.HI.X R9, R209, R5.reuse, R34, 0x2, P5 ;  /* 0x00000005d1099211 */ /* 0x080fe400028f1422 */
[----:B------:R-:W-:Y:S01]  /*19520*/  ISETP.GE.AND P4, PT, R206, UR4, PT ;  /* 0x00000004ce007c0c */ /* 0x000fe2000bf86270 */
[----:B------:R-:W-:Y:S01]  /*19530*/  @!P0 ST.E.64 desc[UR56][R6.64], R50 ;  /* 0x0000003206008985 */ /* 0x000fe2000c101b38 */
[----:B------:R-:W-:Y:S02]  /*19540*/  @!P2 LEA.HI.X R11, R208, R5, R33, 0x2, P6 ;  /* 0x00000005d00ba211 */ /* 0x000fe400030f1421 */
[----:B--2---:R-:W-:Y:S01]  /*19550*/  @!P3 LEA R12, P5, R207, R4, 0x2 ;  /* 0x00000004cf0cb211 */ /* 0x004fe200078a10ff */
[----:B------:R0:W-:Y:S01]  /*19560*/  @!P1 ST.E.64 desc[UR56][R8.64], R54 ;  /* 0x0000003608009985 */ /* 0x0001e2000c101b38 */
[----:B------:R-:W-:Y:S02]  /*19570*/  ISETP.GE.AND P1, PT, R204, UR4, PT ;  /* 0x00000004cc007c0c */ /* 0x000fe4000bf26270 */
[----:B------:R-:W-:Y:S01]  /*19580*/  ISETP.GE.AND P0, PT, R203, UR4, PT ;  /* 0x00000004cb007c0c */ /* 0x000fe2000bf06270 */
[----:B------:R1:W-:Y:S01]  /*19590*/  @!P2 ST.E.64 desc[UR56][R10.64], R58 ;  /* 0x0000003a0a00a985 */ /* 0x0003e2000c101b38 */
[----:B------:R-:W-:-:S02]  /*195a0*/  ISETP.GE.AND P2, PT, R205, UR4, PT ;  /* 0x00000004cd007c0c */ /* 0x000fc4000bf46270 */
[-C--:B------:R-:W-:Y:S02]  /*195b0*/  @!P3 LEA.HI.X R13, R207, R5.reuse, R32, 0x2, P5 ;  /* 0x00000005cf0db211 */ /* 0x080fe400028f1420 */
[----:B------:R-:W-:Y:S02]  /*195c0*/  ISETP.GE.AND P5, PT, R202, UR4, PT ;  /* 0x00000004ca007c0c */ /* 0x000fe4000bfa6270 */
[CC--:B---3--:R-:W-:Y:S01]  /*195d0*/  @!P4 LEA R14, P6, R206.reuse, R4.reuse, 0x2 ;  /* 0x00000004ce0ec211 */ /* 0x0c8fe200078c10ff */
[----:B------:R2:W-:Y:S03]  /*195e0*/  @!P3 ST.E.64 desc[UR56][R12.64], R62 ;  /* 0x0000003e0c00b985 */ /* 0x0005e6000c101b38 */
[----:B------:R-:W-:Y:S02]  /*195f0*/  @!P4 LEA.HI.X R15, R206, R5, R31, 0x2, P6 ;  /* 0x00000005ce0fc211 */ /* 0x000fe400030f141f */
[----:B0-----:R-:W-:-:S02]  /*19600*/  @!P1 LEA R8, P6, R204, R4, 0x2 ;  /* 0x00000004cc089211 */ /* 0x001fc400078c10ff */
[-C--:B------:R-:W-:Y:S01]  /*19610*/  @!P2 LEA R6, P3, R205, R4.reuse, 0x2 ;  /* 0x00000004cd06a211 */ /* 0x080fe200078610ff */
[----:B------:R2:W-:Y:S01]  /*19620*/  @!P4 ST.E.64 desc[UR56][R14.64], R66 ;  /* 0x000000420e00c985 */ /* 0x0005e2000c101b38 */
[-C--:B-1----:R-:W-:Y:S02]  /*19630*/  @!P0 LEA R10, P4, R203, R4.reuse, 0x2 ;  /* 0x00000004cb0a8211 */ /* 0x082fe400078810ff */
        /* <DEDUP_REMOVED lines=11> */
[----:B------:R-:W-:-:S04]  /*196f0*/  LEA R4, P0, R201, R4, 0x2 ;  /* 0x00000004c9047211 */ /* 0x000fc800078010ff */
[----:B------:R-:W-:-:S05]  /*19700*/  LEA.HI.X R5, R201, R5, R26, 0x2, P0 ;  /* 0x00000005c9057211 */ /* 0x000fca00000f141a */
[----:B------:R0:W-:Y:S01]  /*19710*/  ST.E.64 desc[UR56][R4.64], R86 ;  /* 0x0000005604007985 */ /* 0x0001e2000c101b38 */
[----:B------:R-:W-:Y:S05]  /*19720*/  BRA `(.L_x_656) ;  /* 0x0000000800e87947 */ /* 0x000fea0003800000 */
.L_x_647:
[----:B------:R-:W-:Y:S01]  /*19730*/  ULDC.64 UR6, c[0x0][0xc08] ;  /* 0x0003020000067ab9 */ /* 0x000fe20000000a00 */
[----:B------:R-:W-:Y:S01]  /*19740*/  ULDC.64 UR4, c[0x0][0xc00] ;  /* 0x0003000000047ab9 */ /* 0x000fe20000000a00 */
[----:B------:R-:W-:Y:S01]  /*19750*/  ISETP.NE.U32.AND P1, PT, RZ, UR6, PT ;  /* 0x00000006ff007c0c */ /* 0x000fe2000bf25070 */
[----:B------:R-:W-:Y:S01]  /*19760*/  IMAD.MOV.U32 R3, RZ, RZ, RZ ;  /* 0x000000ffff037224 */ /* 0x000fe200078e00ff */
[----:B------:R-:W-:Y:S02]  /*19770*/  ISETP.NE.U32.AND P0, PT, RZ, UR4, PT ;  /* 0x00000004ff007c0c */ /* 0x000fe4000bf05070 */
[----:B------:R-:W-:Y:S02]  /*19780*/  ISETP.NE.AND.EX P1, PT, RZ, UR7, PT, P1 ;  /* 0x00000007ff007c0c */ /* 0x000fe4000bf25310 */
[----:B------:R-:W-:Y:S02]  /*19790*/  IADD3 R4, P2, R189, UR4, RZ ;  /* 0x00000004bd047c10 */ /* 0x000fe4000ff5e0ff */
[----:B------:R-:W-:-:S02]  /*197a0*/  ISETP.NE.AND.EX P0, PT, RZ, UR5, PT, P0 ;  /* 0x00000005ff007c0c */ /* 0x000fc4000bf05300 */
[----:B------:R-:W-:Y:S01]  /*197b0*/  IADD3.X R5, R190, UR5, RZ, P2, !PT ;  /* 0x00000005be057c10 */ /* 0x000fe200097fe4ff */
[----:B------:R-:W-:Y:S02]  /*197c0*/  ULDC UR4, c[0x0][0xa88] ;  /* 0x0002a20000047ab9 */ /* 0x000fe40000000800 */
[----:B------:R-:W-:-:S04]  /*197d0*/  IMAD.U32 R0, RZ, RZ, UR4 ;  /* 0x00000004ff007e24 */ /* 0x000fc8000f8e00ff */
[----:B0-----:R-:W-:-:S04]  /*197e0*/  @P1 IADD3 R6, P2, R189, UR6, RZ ;  /* 0x00000006bd061c10 */ /* 0x001fc8000ff5e0ff */
[----:B------:R-:W-:Y:S01]  /*197f0*/  @P1 IADD3.X R7, R190, UR7, RZ, P2, !PT ;  /* 0x00000007be071c10 */ /* 0x000fe200097fe4ff */
[----:B------:R0:W5:Y:S04]  /*19800*/  @P0 LDG.E R3, desc[UR56][R4.64] ;  /* 0x0000003804030981 */ /* 0x000168000c1e1900 */
[----:B------:R0:W5:Y:S01]  /*19810*/  @P1 LDG.E R0, desc[UR56][R6.64] ;  /* 0x0000003806001981 */ /* 0x000162000c1e1900 */
[----:B------:R-:W-:Y:S01]  /*19820*/  ISETP.NE.AND P2, PT, R187, RZ, PT ;  /* 0x000000ffbb00720c */ /* 0x000fe20003f45270 */
[----:B------:R-:W4:-:S12]  /*19830*/  S2R R9, SR_TID.X ;  /* 0x0000000000097919 */ /* 0x000f180000002100 */
[----:B------:R-:W3:Y:S01]  /*19840*/  @!P2 LDC R187, c[0x0][0xad4] ;  /* 0x0002b500ffbbab82 */ /* 0x000ee20000000800 */
[----:B----4-:R-:W-:Y:S01]  /*19850*/  VIADD R8, R9, 0xffffff80 ;  /* 0xffffff8009087836 */ /* 0x010fe20000000000 */
[----:B---3--:R-:W-:-:S04]  /*19860*/  ISETP.GT.AND P2, PT, R187, 0x1, PT ;  /* 0x00000001bb00780c */ /* 0x008fc80003f44270 */
[----:B------:R-:W-:Y:S01]  /*19870*/  ISETP.GT.AND P3, PT, R8, 0x7f, PT ;  /* 0x0000007f0800780c */ /* 0x000fe20003f64270 */
[----:B0-----:R-:W-:-:S12]  /*19880*/  @P1 BRA `(.L_x_659) ;  /* 0x0000000000101947 */ /* 0x001fd80003800000 */
[----:B------:R-:W-:Y:S05]  /*19890*/  @!P0 BRA `(.L_x_659) ;  /* 0x00000000000c8947 */ /* 0x000fea0003800000 */
[----:B------:R-:W3:Y:S04]  /*198a0*/  LDG.E R7, desc[UR56][R4.64] ;  /* 0x0000003804077981 */ /* 0x000ee8000c1e1900 */
[----:B-----5:R-:W3:Y:S02]  /*198b0*/  LDG.E R0, desc[UR56][R4.64+0x4] ;  /* 0x0000043804007981 */ /* 0x020ee4000c1e1900 */
[----:B---3--:R-:W-:-:S07]  /*198c0*/  IMAD.IADD R0, R0, 0x1, -R7 ;  /* 0x0000000100007824 */ /* 0x008fce00078e0a07 */
.L_x_659:
[----:B------:R-:W-:Y:S01]  /*198d0*/  BSSY B1, `(.L_x_660) ;  /* 0x0000036000017945 */ /* 0x000fe20003800000 */
[----:B------:R-:W-:Y:S02]  /*198e0*/  SEL R29, R188, RZ, !P0 ;  /* 0x000000ffbc1d7207 */ /* 0x000fe40004000000 */
[----:B------:R-:W-:Y:S02]  /*198f0*/  SEL R216, R216, RZ, !P0 ;  /* 0x000000ffd8d87207 */ /* 0x000fe40004000000 */
[----:B-----5:R-:W-:Y:S01]  /*19900*/  SHF.R.S32.HI R26, RZ, 0x1f, R3 ;  /* 0x0000001fff1a7819 */ /* 0x020fe20000011403 */
[----:B------:R-:W-:Y:S06]  /*19910*/  @P3 BRA `(.L_x_661) ;  /* 0x0000000000c43947 */ /* 0x000fec0003800000 */
[----:B------:R-:W0:Y:S01]  /*19920*/  LDC R31, c[0x0][0xbe8] ;  /* 0x0002fa00ff1f7b82 */ /* 0x000e220000000800 */
[----:B------:R-:W-:-:S04]  /*19930*/  IMAD R4, R192, 0x80, R9 ;  /* 0x00000080c0047824 */ /* 0x000fc800078e0209 */
[----:B------:R-:W-:Y:S02]  /*19940*/  VIADD R28, R4, 0xffffff80 ;  /* 0xffffff80041c7836 */ /* 0x000fe40000000000 */
[----:B0-----:R-:W-:-:S05]  /*19950*/  IMAD R5, R0, R31, RZ ;  /* 0x0000001f00057224 */ /* 0x001fca00078e02ff */
[----:B------:R-:W-:-:S13]  /*19960*/  ISETP.GE.AND P0, PT, R28, R5, PT ;  /* 0x000000051c00720c */ /* 0x000fda0003f06270 */
[----:B------:R-:W-:Y:S05]  /*19970*/  @P0 BRA `(.L_x_661) ;  /* 0x0000000000ac0947 */ /* 0x000fea0003800000 */
[----:B------:R-:W-:Y:S01]  /*19980*/  ISETP.GT.AND P0, PT, R187, 0x1, PT ;  /* 0x00000001bb00780c */ /* 0x000fe20003f04270 */
[----:B------:R-:W0:Y:S01]  /*19990*/  LDC.64 R4, c[0x0][0xba8] ;  /* 0x0002ea00ff047b82 */ /* 0x000e220000000a00 */
[----:B------:R-:W-:Y:S01]  /*199a0*/  MOV R24, 0x9b8 ;  /* 0x000009b800187802 */ /* 0x000fe20000000f00 */
[----:B------:R-:W-:Y:S01]  /*199b0*/  IMAD.MOV.U32 R21, RZ, RZ, R28 ;  /* 0x000000ffff157224 */ /* 0x000fe200078e001c */
[----:B------:R-:W-:Y:S02]  /*199c0*/  ISETP.NE.AND P1, PT, R31, 0x1, PT ;  /* 0x000000011f00780c */ /* 0x000fe40003f25270 */
[----:B------:R-:W-:-:S04]  /*199d0*/  SEL R24, R24, 0x978, P0 ;  /* 0x0000097818187807 */ /* 0x000fc80000000000 */
[----:B------:R-:W3:Y:S08]  /*199e0*/  LDC.64 R12, c[0x0][R24+0x220] ;  /* 0x00008800180c7b82 */ /* 0x000ef00000000a00 */
[----:B------:R-:W4:Y:S08]  /*199f0*/  LDC.64 R14, c[0x0][R24+0x218] ;  /* 0x00008600180e7b82 */ /* 0x000f300000000a00 */
[----:B------:R-:W5:Y:S08]  /*19a00*/  LDC.64 R8, c[0x0][R24+0x228] ;  /* 0x00008a0018087b82 */ /* 0x000f700000000a00 */
[----:B------:R-:W1:Y:S08]  /*19a10*/  LDC.64 R6, c[0x0][R24+0x210] ;  /* 0x0000840018067b82 */ /* 0x000e700000000a00 */
[----:B------:R-:W2:Y:S08]  /*19a20*/  @P1 LDC R11, c[0x0][0xbec] ;  /* 0x0002fb00ff0b1b82 */ /* 0x000eb00000000800 */
[----:B------:R-:W5:Y:S01]  /*19a30*/  @P1 LDC R27, c[0x0][0xbf0] ;  /* 0x0002fc00ff1b1b82 */ /* 0x000f620000000800 */
[----:B---3--:R-:W-:-:S07]  /*19a40*/  IMAD R13, R13, R29, RZ ;  /* 0x0000001d0d0d7224 */ /* 0x008fce00078e02ff */
[----:B0-----:R-:W0:Y:S01]  /*19a50*/  @!P0 LDC R4, c[0x0][0xb50] ;  /* 0x0002d400ff048b82 */ /* 0x001e220000000800 */
[----:B--2---:R-:W-:-:S07]  /*19a60*/  @P1 IMAD.HI.U32 R20, R28, R11, RZ ;  /* 0x0000000b1c141227 */ /* 0x004fce00078e00ff */
[----:B------:R-:W2:Y:S01]  /*19a70*/  @!P0 LDC R5, c[0x0][0xb54] ;  /* 0x0002d500ff058b82 */ /* 0x000ea20000000800 */
[-C--:B----4-:R-:W-:Y:S02]  /*19a80*/  IMAD R25, R15, R162.reuse, RZ ;  /* 0x000000a20f197224 */ /* 0x090fe400078e02ff */
[----:B------:R-:W-:Y:S01]  /*19a90*/  IMAD.WIDE.U32 R14, R14, R162, RZ ;  /* 0x000000a20e0e7225 */ /* 0x000fe200078e00ff */
[----:B-----5:R-:W-:-:S03]  /*19aa0*/  @P1 SHF.R.U32.HI R21, RZ, R27, R20 ;  /* 0x0000001bff151219 */ /* 0x020fc60000011614 */
[----:B------:R-:W-:-:S04]  /*19ab0*/  IMAD.WIDE.U32 R10, R12, R29, RZ ;  /* 0x0000001d0c0a7225 */ /* 0x000fc800078e00ff */
[----:B------:R-:W-:Y:S01]  /*19ac0*/  IMAD R27, R12, R216, R13 ;  /* 0x000000d80c1b7224 */ /* 0x000fe200078e020d */
[----:B------:R-:W-:Y:S01]  /*19ad0*/  SEL R13, R200, RZ, P0 ;  /* 0x000000ffc80d7207 */ /* 0x000fe20000000000 */
[----:B------:R-:W-:Y:S01]  /*19ae0*/  IMAD.IADD R25, R15, 0x1, R25 ;  /* 0x000000010f197824 */ /* 0x000fe200078e0219 */
[----:B------:R-:W-:Y:S01]  /*19af0*/  IADD3 R14, P1, P3, R10, R14, R3 ;  /* 0x0000000e0a0e7210 */ /* 0x000fe20007b3e003 */
[----:B------:R-:W-:Y:S02]  /*19b00*/  IMAD.MOV R10, RZ, RZ, -R21 ;  /* 0x000000ffff0a7224 */ /* 0x000fe400078e0a15 */
[----:B------:R-:W-:Y:S02]  /*19b10*/  IMAD.IADD R27, R11, 0x1, R27 ;  /* 0x000000010b1b7824 */ /* 0x000fe400078e021b */
[-C--:B------:R-:W-:Y:S02]  /*19b20*/  IMAD R15, R9, R13.reuse, RZ ;  /* 0x0000000d090f7224 */ /* 0x080fe400078e02ff */
[----:B------:R-:W-:-:S04]  /*19b30*/  IMAD.WIDE.U32 R8, R8, R13, RZ ;  /* 0x0000000d08087225 */ /* 0x000fc800078e00ff */
[----:B------:R-:W-:Y:S01]  /*19b40*/  IMAD R11, R31, R10, R28 ;  /* 0x0000000a1f0b7224 */ /* 0x000fe200078e021c */
[----:B------:R-:W-:Y:S01]  /*19b50*/  IADD3.X R10, R27, R25, R26, P1, P3 ;  /* 0x000000191b0a7210 */ /* 0x000fe20000fe641a */
[----:B------:R-:W-:Y:S01]  /*19b60*/  IMAD.IADD R15, R9, 0x1, R15 ;  /* 0x00000001090f7824 */ /* 0x000fe200078e020f */
[----:B------:R-:W-:Y:S01]  /*19b70*/  IADD3 R8, P0, P1, R21, R14, R8 ;  /* 0x0000000e15087210 */ /* 0x000fe2000791e008 */
[----:B-1----:R-:W-:Y:S01]  /*19b80*/  IMAD R7, R7, R11, RZ ;  /* 0x0000000b07077224 */ /* 0x002fe200078e02ff */
[----:B------:R-:W-:Y:S02]  /*19b90*/  SHF.R.S32.HI R21, RZ, 0x1f, R21 ;  /* 0x0000001fff157819 */ /* 0x000fe40000011415 */
[----:B------:R-:W-:Y:S02]  /*19ba0*/  SHF.R.S32.HI R13, RZ, 0x1f, R11 ;  /* 0x0000001fff0d7819 */ /* 0x000fe4000001140b */
[----:B------:R-:W-:-:S03]  /*19bb0*/  IADD3.X R9, R21, R10, R15, P0, P1 ;  /* 0x0000000a15097210 */ /* 0x000fc600007e240f */
[C---:B------:R-:W-:Y:S02]  /*19bc0*/  IMAD R13, R6.reuse, R13, R7 ;  /* 0x0000000d060d7224 */ /* 0x040fe400078e0207 */
[----:B------:R-:W-:-:S04]  /*19bd0*/  IMAD.WIDE.U32 R6, R6, R11, R8 ;  /* 0x0000000b06067225 */ /* 0x000fc800078e0008 */
[----:B------:R-:W-:Y:S01]  /*19be0*/  IMAD.IADD R7, R7, 0x1, R13 ;  /* 0x0000000107077824 */ /* 0x000fe200078e020d */
[----:B0-----:R-:W-:-:S04]  /*19bf0*/  LEA R4, P0, R6, R4, 0x2 ;  /* 0x0000000406047211 */ /* 0x001fc800078010ff */
[----:B--2---:R-:W-:Y:S01]  /*19c00*/  LEA.HI.X R5, R6, R5, R7, 0x2, P0 ;  /* 0x0000000506057211 */ /* 0x004fe200000f1407 */
[----:B------:R-:W-:-:S05]  /*19c10*/  IMAD.MOV.U32 R7, RZ, RZ, -0x800000 ;  /* 0xff800000ff077424 */ /* 0x000fca00078e00ff */
[----:B------:R0:W-:Y:S03]  /*19c20*/  STG.E desc[UR56][R4.64], R7 ;  /* 0x0000000704007986 */ /* 0x0001e6000c101938 */
.L_x_661:
[----:B------:R-:W-:Y:S05]  /*19c30*/  BSYNC B1 ;  /* 0x0000000000017941 */ /* 0x000fea0003800000 */
.L_x_660:
[----:B------:R-:W-:Y:S05]  /*19c40*/  @P2 BRA `(.L_x_656) ;  /* 0x0000000400a02947 */ /* 0x000fea0003800000 */
[----:B------:R-:W3:Y:S01]  /*19c50*/  LDC R11, c[0x0][0xbe8] ;  /* 0x0002fa00ff0b7b82 */ /* 0x000ee20000000800 */
[----:B------:R-:W-:Y:S01]  /*19c60*/  ULDC.64 UR4, c[0x0][0xaa0] ;  /* 0x0002a80000047ab9 */ /* 0x000fe20000000a00 */
[----:B------:R-:W-:Y:S01]  /*19c70*/  ULDC.64 UR6, c[0x0][0xaf0] ;  /* 0x0002bc0000067ab9 */ /* 0x000fe20000000a00 */
[----:B0-----:R-:W-:Y:S01]  /*19c80*/  IMAD R4, R26, UR4, RZ ;  /* 0x000000041a047c24 */ /* 0x001fe2000f8e02ff */
[----:B------:R-:W-:Y:S01]  /*19c90*/  BSSY B1, `(.L_x_662) ;  /* 0x0000039000017945 */ /* 0x000fe20003800000 */
[----:B------:R-:W-:Y:S02]  /*19ca0*/  SHF.R.S32.HI R10, RZ, 0x1f, R185 ;  /* 0x0000001fff0a7819 */ /* 0x000fe400000114b9 */
[C---:B------:R-:W-:Y:S01]  /*19cb0*/  IMAD R7, R3.reuse, UR5, R4 ;  /* 0x0000000503077c24 */ /* 0x040fe2000f8e0204 */
[----:B------:R-:W-:Y:S01]  /*19cc0*/  SHF.R.S32.HI R14, RZ, 0x1f, R184 ;  /* 0x0000001fff0e7819 */ /* 0x000fe200000114b8 */
[----:B------:R-:W-:Y:S01]  /*19cd0*/  IMAD.WIDE.U32 R4, R3, UR4, RZ ;  /* 0x0000000403047c25 */ /* 0x000fe2000f8e00ff */
[----:B------:R-:W-:-:S03]  /*19ce0*/  ULDC.64 UR4, c[0x0][0xae8] ;  /* 0x0002ba0000047ab9 */ /* 0x000fc60000000a00 */
[----:B------:R-:W-:Y:S02]  /*19cf0*/  IMAD R3, R186, 0x20, R217 ;  /* 0x00000020ba037824 */ /* 0x000fe400078e02d9 */
[----:B------:R-:W-:Y:S02]  /*19d00*/  IMAD.IADD R5, R5, 0x1, R7 ;  /* 0x0000000105057824 */ /* 0x000fe400078e0207 */
[----:B------:R-:W-:Y:S02]  /*19d10*/  IMAD R9, R192, 0x80, R3 ;  /* 0x00000080c0097824 */ /* 0x000fe400078e0203 */
[----:B------:R-:W-:-:S04]  /*19d20*/  IMAD.WIDE.U32 R4, R162, UR4, R4 ;  /* 0x00000004a2047c25 */ /* 0x000fc8000f8e0004 */
[----:B------:R-:W-:Y:S01]  /*19d30*/  IMAD.MOV.U32 R3, RZ, RZ, R9 ;  /* 0x000000ffff037224 */ /* 0x000fe200078e0009 */
[----:B---3--:R-:W-:Y:S01]  /*19d40*/  ISETP.NE.AND P0, PT, R11, 0x1, PT ;  /* 0x000000010b00780c */ /* 0x008fe20003f05270 */
[----:B------:R-:W-:Y:S02]  /*19d50*/  IMAD R7, R216, UR6, RZ ;  /* 0x00000006d8077c24 */ /* 0x000fe4000f8e02ff */
[----:B------:R-:W-:Y:S01]  /*19d60*/  IMAD R5, R162, UR5, R5 ;  /* 0x00000005a2057c24 */ /* 0x000fe2000f8e0205 */
[----:B------:R-:W-:Y:S01]  /*19d70*/  ULDC.64 UR4, c[0x0][0xae0] ;  /* 0x0002b80000047ab9 */ /* 0x000fe20000000a00 */
[C---:B------:R-:W-:Y:S02]  /*19d80*/  IMAD R7, R29.reuse, UR7, R7 ;  /* 0x000000071d077c24 */ /* 0x040fe4000f8e0207 */
[----:B------:R-:W-:-:S04]  /*19d90*/  IMAD.WIDE.U32 R4, R29, UR6, R4 ;  /* 0x000000061d047c25 */ /* 0x000fc8000f8e0004 */
[----:B------:R-:W-:Y:S02]  /*19da0*/  IMAD.IADD R5, R5, 0x1, R7 ;  /* 0x0000000105057824 */ /* 0x000fe400078e0207 */
[----:B------:R-:W0:Y:S08]  /*19db0*/  @P0 LDC R6, c[0x0][0xbec] ;  /* 0x0002fb00ff060b82 */ /* 0x000e300000000800 */
[----:B------:R-:W3:Y:S01]  /*19dc0*/  @P0 LDC R13, c[0x0][0xbf0] ;  /* 0x0002fc00ff0d0b82 */ /* 0x000ee20000000800 */
[----:B0-----:R-:W-:-:S05]  /*19dd0*/  @P0 IMAD.HI.U32 R6, R9, R6, RZ ;  /* 0x0000000609060227 */ /* 0x001fca00078e00ff */
[----:B---3--:R-:W-:-:S04]  /*19de0*/  @P0 SHF.R.U32.HI R3, RZ, R13, R6 ;  /* 0x0000000dff030219 */ /* 0x008fc80000011606 */
[----:B------:R-:W-:Y:S01]  /*19df0*/  SHF.R.S32.HI R6, RZ, 0x1f, R3 ;  /* 0x0000001fff067819 */ /* 0x000fe20000011403 */
[C---:B------:R-:W-:Y:S01]  /*19e00*/  IMAD.WIDE.U32 R4, R3.reuse, UR4, R4 ;  /* 0x0000000403047c25 */ /* 0x040fe2000f8e0004 */
[----:B------:R-:W-:-:S03]  /*19e10*/  IADD3 R8, -R3, RZ, RZ ;  /* 0x000000ff03087210 */ /* 0x000fc60007ffe1ff */
[----:B------:R-:W-:Y:S02]  /*19e20*/  IMAD R6, R6, UR4, RZ ;  /* 0x0000000406067c24 */ /* 0x000fe4000f8e02ff */
[----:B------:R-:W-:Y:S02]  /*19e30*/  IMAD R7, R11, R8, R9 ;  /* 0x000000080b077224 */ /* 0x000fe400078e0209 */
[----:B------:R-:W-:Y:S01]  /*19e40*/  IMAD R9, R3, UR5, R6 ;  /* 0x0000000503097c24 */ /* 0x000fe2000f8e0206 */
[----:B------:R-:W-:Y:S01]  /*19e50*/  ULDC.64 UR4, c[0x0][0xad8] ;  /* 0x0002b60000047ab9 */ /* 0x000fe20000000a00 */
[----:B------:R-:W-:Y:S01]  /*19e60*/  IMAD R8, R192, 0x80, R217 ;  /* 0x00000080c0087824 */ /* 0x000fe200078e02d9 */
[----:B------:R-:W-:Y:S01]  /*19e70*/  SHF.R.S32.HI R3, RZ, 0x1f, R7 ;  /* 0x0000001fff037819 */ /* 0x000fe20000011407 */
[----:B------:R-:W-:Y:S02]  /*19e80*/  IMAD.IADD R5, R5, 0x1, R9 ;  /* 0x0000000105057824 */ /* 0x000fe400078e0209 */
[----:B------:R-:W-:-:S02]  /*19e90*/  IMAD R11, R0, R11, RZ ;  /* 0x0000000b000b7224 */ /* 0x000fc400078e02ff */
[----:B------:R-:W-:Y:S02]  /*19ea0*/  IMAD R6, R3, UR4, RZ ;  /* 0x0000000403067c24 */ /* 0x000fe4000f8e02ff */
[----:B------:R-:W-:Y:S01]  /*19eb0*/  IMAD.WIDE.U32 R4, R7, UR4, R4 ;  /* 0x0000000407047c25 */ /* 0x000fe2000f8e0004 */
[----:B------:R-:W-:-:S03]  /*19ec0*/  ISETP.GE.AND P2, PT, R8, R11, PT ;  /* 0x0000000b0800720c */ /* 0x000fc60003f46270 */
[----:B------:R-:W-:Y:S01]  /*19ed0*/  IMAD R3, R7, UR5, R6 ;  /* 0x0000000507037c24 */ /* 0x000fe2000f8e0206 */
[----:B------:R-:W-:Y:S01]  /*19ee0*/  ULDC.64 UR4, c[0x0][0xa80] ;  /* 0x0002a00000047ab9 */ /* 0x000fe20000000a00 */
[----:B------:R-:W-:Y:S01]  /*19ef0*/  VIADD R0, R8, 0x20 ;  /* 0x0000002008007836 */ /* 0x000fe20000000000 */
[----:B------:R-:W-:Y:S01]  /*19f00*/  LEA R6, P3, R4, UR4, 0x1 ;  /* 0x0000000404067c11 */ /* 0x000fe2000f8608ff */
[----:B------:R-:W-:-:S03]  /*19f10*/  IMAD.IADD R3, R5, 0x1, R3 ;  /* 0x0000000105037824 */ /* 0x000fc600078e0203 */
[-C--:B------:R-:W-:Y:S01]  /*19f20*/  ISETP.GE.AND P1, PT, R0, R11.reuse, PT ;  /* 0x0000000b0000720c */ /* 0x080fe20003f26270 */
[----:B------:R-:W-:Y:S01]  /*19f30*/  VIADD R0, R8, 0x40 ;  /* 0x0000004008007836 */ /* 0x000fe20000000000 */
[----:B------:R-:W-:Y:S02]  /*19f40*/  LEA.HI.X R3, R4, UR5, R3, 0x1, P3 ;  /* 0x0000000504037c11 */ /* 0x000fe400098f0c03 */
[----:B------:R0:W3:Y:S02]  /*19f50*/  SHFL.IDX PT, R4, R6, RZ, 0x181f ;  /* 0x00181fff06047589 */ /* 0x0000e400000e0000 */
[----:B------:R-:W-:Y:S02]  /*19f60*/  ISETP.GE.AND P0, PT, R0, R11, PT ;  /* 0x0000000b0000720c */ /* 0x000fe40003f06270 */
[----:B------:R0:W4:Y:S01]  /*19f70*/  SHFL.IDX PT, R0, R3, RZ, 0x181f ;  /* 0x00181fff03007589 */ /* 0x00012200000e0000 */
[----:B------:R-:W-:Y:S10]  /*19f80*/  @P2 BRA `(.L_x_663) ;  /* 0x0000000000242947 */ /* 0x000ff40003800000 */
[----:B------:R-:W-:Y:S02]  /*19f90*/  ULDC UR4, c[0x0][0xac8] ;  /* 0x0002b20000047ab9 */ /* 0x000fe40000000800 */
[----:B------:R-:W-:Y:S02]  /*19fa0*/  ISETP.GE.AND P4, PT, R184, UR4, PT ;  /* 0x00000004b8007c0c */ /* 0x000fe4000bf86270 */
[----:B------:R-:W-:-:S11]  /*19fb0*/  ISETP.GE.AND P5, PT, R185, UR4, PT ;  /* 0x00000004b9007c0c */ /* 0x000fd6000bfa6270 */
[CC--:B---3--:R-:W-:Y:S02]  /*19fc0*/  @!P4 LEA R12, P2, R184.reuse, R4.reuse, 0x1 ;  /* 0x00000004b80cc211 */ /* 0x0c8fe400078408ff */
[C---:B------:R-:W-:Y:S02]  /*19fd0*/  @!P5 LEA R4, P3, R185.reuse, R4, 0x1 ;  /* 0x00000004b904d211 */ /* 0x040fe400078608ff */
[-C--:B----4-:R-:W-:Y:S02]  /*19fe0*/  @!P4 LEA.HI.X R13, R184, R0.reuse, R14, 0x1, P2 ;  /* 0x00000000b80dc211 */ /* 0x090fe400010f0c0e */
[----:B------:R-:W-:-:S03]  /*19ff0*/  @!P5 LEA.HI.X R5, R185, R0, R10, 0x1, P3 ;  /* 0x00000000b905d211 */ /* 0x000fc600018f0c0a */
[----:B------:R3:W-:Y:S04]  /*1a000*/  @!P4 ST.E.128 desc[UR56][R12.64], RZ ;  /* 0x000000ff0c00c985 */ /* 0x0007e8000c101d38 */
[----:B------:R3:W-:Y:S02]  /*1a010*/  @!P5 ST.E.128 desc[UR56][R4.64], RZ ;  /* 0x000000ff0400d985 */ /* 0x0007e4000c101d38 */
.L_x_663:
[----:B------:R-:W-:Y:S05]  /*1a020*/  BSYNC B1 ;  /* 0x0000000000017941 */ /* 0x000fea0003800000 */
.L_x_662:
        /* <DEDUP_REMOVED lines=11> */
[----:B------:R0:W-:Y:S04]  /*1a0e0*/  @!P3 ST.E.128 desc[UR56][R12.64], RZ ;  /* 0x000000ff0c00b985 */ /* 0x0001e8000c101d38 */
[----:B------:R0:W-:Y:S02]  /*1a0f0*/  @!P4 ST.E.128 desc[UR56][R4.64], RZ ;  /* 0x000000ff0400c985 */ /* 0x0001e4000c101d38 */
.L_x_665:
[----:B------:R-:W-:Y:S05]  /*1a100*/  BSYNC B1 ;  /* 0x0000000000017941 */ /* 0x000fea0003800000 */
.L_x_664:
[----:B0-----:R0:W0:Y:S01]  /*1a110*/  SHFL.IDX PT, R0, R3, 0x2, 0x181f ;  /* 0x00581f0003007f89 */ /* 0x00102200000e0000 */
[----:B------:R-:W-:Y:S03]  /*1a120*/  BSSY B1, `(.L_x_666) ;  /* 0x000000c000017945 */ /* 0x000fe60003800000 */
[----:B---3--:R3:W0:Y:S01]  /*1a130*/  SHFL.IDX PT, R4, R6, 0x2, 0x181f ;  /* 0x00581f0006047f89 */ /* 0x00862200000e0000 */
[----:B------:R-:W-:Y:S05]  /*1a140*/  @P0 BRA `(.L_x_667) ;  /* 0x0000000000240947 */ /* 0x000fea0003800000 */
[----:B------:R-:W-:Y:S02]  /*1a150*/  ULDC UR4, c[0x0][0xac8] ;  /* 0x0002b20000047ab9 */ /* 0x000fe40000000800 */
[----:B------:R-:W-:Y:S02]  /*1a160*/  ISETP.GE.AND P2, PT, R184, UR4, PT ;  /* 0x00000004b8007c0c */ /* 0x000fe4000bf46270 */
[----:B------:R-:W-:-:S11]  /*1a170*/  ISETP.GE.AND P3, PT, R185, UR4, PT ;  /* 0x00000004b9007c0c */ /* 0x000fd6000bf66270 */
[CC--:B0-----:R-:W-:Y:S02]  /*1a180*/  @!P2 LEA R12, P0, R184.reuse, R4.reuse, 0x1 ;  /* 0x00000004b80ca211 */ /* 0x0c1fe400078008ff */
[C---:B------:R-:W-:Y:S02]  /*1a190*/  @!P3 LEA R4, P1, R185.reuse, R4, 0x1 ;  /* 0x00000004b904b211 */ /* 0x040fe400078208ff */
[-C--:B------:R-:W-:Y:S02]  /*1a1a0*/  @!P2 LEA.HI.X R13, R184, R0.reuse, R14, 0x1, P0 ;  /* 0x00000000b80da211 */ /* 0x080fe400000f0c0e */
[----:B------:R-:W-:-:S03]  /*1a1b0*/  @!P3 LEA.HI.X R5, R185, R0, R10, 0x1, P1 ;  /* 0x00000000b905b211 */ /* 0x000fc600008f0c0a */
[----:B------:R0:W-:Y:S04]  /*1a1c0*/  @!P2 ST.E.128 desc[UR56][R12.64], RZ ;  /* 0x000000ff0c00a985 */ /* 0x0001e8000c101d38 */
[----:B------:R0:W-:Y:S02]  /*1a1d0*/  @!P3 ST.E.128 desc[UR56][R4.64], RZ ;  /* 0x000000ff0400b985 */ /* 0x0001e4000c101d38 */
.L_x_667:
[----:B------:R-:W-:Y:S05]  /*1a1e0*/  BSYNC B1 ;  /* 0x0000000000017941 */ /* 0x000fea0003800000 */
.L_x_666:
[----:B0-----:R-:W-:Y:S01]  /*1a1f0*/  VIADD R0, R8, 0x60 ;  /* 0x0000006008007836 */ /* 0x001fe20000000000 */
[----:B----4-:R-:W4:Y:S04]  /*1a200*/  SHFL.IDX PT, R3, R3, 0x3, 0x181f ;  /* 0x00781f0003037f89 */ /* 0x010f2800000e0000 */
[----:B------:R-:W-:Y:S01]  /*1a210*/  ISETP.GE.AND P0, PT, R0, R11, PT ;  /* 0x0000000b0000720c */ /* 0x000fe20003f06270 */
[----:B------:R0:W0:-:S12]  /*1a220*/  SHFL.IDX PT, R4, R6, 0x3, 0x181f ;  /* 0x00781f0006047f89 */ /* 0x00001800000e0000 */
[----:B------:R-:W-:Y:S05]  /*1a230*/  @P0 BRA `(.L_x_656) ;  /* 0x0000000000240947 */ /* 0x000fea0003800000 */
[----:B------:R-:W-:Y:S02]  /*1a240*/  ULDC UR4, c[0x0][0xac8] ;  /* 0x0002b20000047ab9 */ /* 0x000fe40000000800 */
[----:B------:R-:W-:Y:S02]  /*1a250*/  ISETP.GE.AND P2, PT, R184, UR4, PT ;  /* 0x00000004b8007c0c */ /* 0x000fe4000bf46270 */
[----:B------:R-:W-:-:S11]  /*1a260*/  ISETP.GE.AND P3, PT, R185, UR4, PT ;  /* 0x00000004b9007c0c */ /* 0x000fd6000bf66270 */
[CC--:B0--3--:R-:W-:Y:S02]  /*1a270*/  @!P2 LEA R6, P0, R184.reuse, R4.reuse, 0x1 ;  /* 0x00000004b806a211 */ /* 0x0c9fe400078008ff */
[C---:B------:R-:W-:Y:S02]  /*1a280*/  @!P3 LEA R4, P1, R185.reuse, R4, 0x1 ;  /* 0x00000004b904b211 */ /* 0x040fe400078208ff */
[-C--:B----4-:R-:W-:Y:S02]  /*1a290*/  @!P2 LEA.HI.X R7, R184, R3.reuse, R14, 0x1, P0 ;  /* 0x00000003b807a211 */ /* 0x090fe400000f0c0e */
[----:B------:R-:W-:-:S03]  /*1a2a0*/  @!P3 LEA.HI.X R5, R185, R3, R10, 0x1, P1 ;  /* 0x00000003b905b211 */ /* 0x000fc600008f0c0a */
[----:B------:R0:W-:Y:S04]  /*1a2b0*/  @!P2 ST.E.128 desc[UR56][R6.64], RZ ;  /* 0x000000ff0600a985 */ /* 0x0001e8000c101d38 */
[----:B------:R0:W-:Y:S02]  /*1a2c0*/  @!P3 ST.E.128 desc[UR56][R4.64], RZ ;  /* 0x000000ff0400b985 */ /* 0x0001e4000c101d38 */
.L_x_656:
[----:B------:R-:W-:Y:S05]  /*1a2d0*/  BSYNC B0 ;  /* 0x0000000000007941 */ /* 0x000fea0003800000 */
.L_x_646:
[----:B------:R-:W-:Y:S02]  /*1a2e0*/  ULDC UR4, c[0x0][0xc3c] ;  /* 0x00030f0000047ab9 */ /* 0x000fe40000000800 */
[----:B--2---:R-:W-:-:S13]  /*1a2f0*/  ISETP.GE.AND P0, PT, R147, UR4, PT ;  /* 0x0000000493007c0c */ /* 0x004fda000bf06270 */
[----:B------:R-:W-:Y:S05]  /*1a300*/  @!P0 BRA `(.L_x_668) ;  /* 0xfffffe70008c8947 */ /* 0x000fea000383ffff */
[----:B------:R-:W-:Y:S05]  /*1a310*/  BRA `(.L_x_446) ;  /* 0x0000007000487947 */ /* 0x000fea0003800000 */
.L_x_444:
[----:B------:R-:W-:-:S08]  /*1a320*/  NOP ;  /* 0x0000000000007918 */ /* 0x000fd00000000000 */
[----:B------:R-:W0:-:S00]  /*1a330*/  USETMAXREG.DEALLOC.CTAPOOL 0x28 ;  /* 0x00000028000079c8 */ /* 0x000e0000080e0500 */
[----:B0-----:R-:W2:Y:S01]  /*1a340*/  LDL.LU R3, [R1+0x38] ;  /* 0x0000380001037983 */ /* 0x001ea20000300800 */
[----:B------:R-:W-:Y:S01]  /*1a350*/  LOP3.LUT R2, R2, 0x3, RZ, 0xc0, !PT ;  /* 0x0000000302027812 */ /* 0x000fe200078ec0ff */
[----:B------:R-:W-:-:S05]  /*1a360*/  IMAD.MOV.U32 R6, RZ, RZ, RZ ;  /* 0x000000ffff067224 */ /* 0x000fca00078e00ff */
[----:B------:R-:W0:Y:S02]  /*1a370*/  SHFL.IDX PT, R2, R2, RZ, 0x1f ;  /* 0x00001fff02027589 */ /* 0x000e2400000e0000 */
[----:B0-----:R-:W-:Y:S02]  /*1a380*/  ISETP.NE.AND P0, PT, R2, RZ, PT ;  /* 0x000000ff0200720c */ /* 0x001fe40003f05270 */
[----:B--2---:R-:W-:-:S11]  /*1a390*/  LOP3.LUT R3, R3, 0xffffffdf, RZ, 0xc0, !PT ;  /* 0xffffffdf03037812 */ /* 0x004fd600078ec0ff */
[----:B------:R-:W-:-:S05]  /*1a3a0*/  @P0 LOP3.LUT R3, R3, 0x20, RZ, 0xfc, !PT ;  /* 0x0000002003030812 */ /* 0x000fca00078efcff */
[----:B------:R0:W-:Y:S01]  /*1a3b0*/  STL [R1+0x38], R3 ;  /* 0x0000380301007387 */ /* 0x0001e20000100800 */
[----:B------:R-:W-:Y:S05]  /*1a3c0*/  @!P0 BRA `(.L_x_669) ;  /* 0x00000000001c8947 */ /* 0x000fea0003800000 */
[----:B------:R-:W1:Y:S08]  /*1a3d0*/  S2UR UR5, SR_CgaCtaId ;  /* 0x00000000000579c3 */ /* 0x000e700000008800 */
[----:B------:R-:W-:Y:S06]  /*1a3e0*/  BAR.SYNC.DEFER_BLOCKING 0x5, 0x180 ;  /* 0x0146000000007b1d */ /* 0x000fec0000010000 */
[----:B------:R-:W-:-:S02]  /*1a3f0*/  UMOV UR4, 0x400 ;  /* 0x0000040000047882 */ /* 0x000fc40000000000 */
[----:B-1----:R-:W-:-:S09]  /*1a400*/  ULEA UR4, UR5, UR4, 0x18 ;  /* 0x0000000405047291 */ /* 0x002fd2000f8ec03f */
[----:B------:R-:W1:Y:S01]  /*1a410*/  LDS.128 R16, [UR4+0x2a8d0] ;  /* 0x02a8d004ff107984 */ /* 0x000e620008000c00 */
[----:B------:R-:W-:Y:S06]  /*1a420*/  BAR.ARV 0x4, 0x180 ;  /* 0x0106000000007b1d */ /* 0x000fec0000002000 */
[----:B------:R-:W-:Y:S05]  /*1a430*/  BRA `(.L_x_670) ;  /* 0x0000000800947947 */ /* 0x000fea0003800000 */
.L_x_669:
[----:B------:R-:W-:Y:S01]  /*1a440*/  LOP3.LUT R7, R0, 0x1f, RZ, 0xc0, !PT ;  /* 0x0000001f00077812 */ /* 0x000fe200078ec0ff */
[----:B------:R-:W-:Y:S01]  /*1a450*/  ULDC UR4, c[0x0][0xc3c] ;  /* 0x00030f0000047ab9 */ /* 0x000fe20000000800 */
[----:B------:R-:W-:Y:S01]  /*1a460*/  IMAD.MOV.U32 R9, RZ, RZ, RZ ;  /* 0x000000ffff097224 */ /* 0x000fe200078e00ff */
[----:B------:R-:W1:Y:S01]  /*1a470*/  S2UR UR6, SR_CTAID.X ;  /* 0x00000000000679c3 */ /* 0x000e620000002500 */
[----:B------:R-:W-:Y:S01]  /*1a480*/  ISETP.NE.AND P0, PT, R7, 0x1f, PT ;  /* 0x0000001f0700780c */ /* 0x000fe20003f05270 */
[----:B------:R-:W-:-:S03]  /*1a490*/  ULDC UR5, c[0x0][0xc38] ;  /* 0x00030e0000057ab9 */ /* 0x000fc60000000800 */
[----:B------:R-:W-:-:S13]  /*1a4a0*/  ISETP.GE.OR P1, PT, R7, UR4, !P0 ;  /* 0x0000000407007c0c */ /* 0x000fda000c726670 */
[----:B------:R-:W2:Y:S08]  /*1a4b0*/  @!P1 LDC.64 R4, c[0x0][0xc80] ;  /* 0x00032000ff049b82 */ /* 0x000eb00000000a00 */
[----:B0-----:R-:W0:Y:S01]  /*1a4c0*/  @!P1 LDC.64 R2, c[0x0][0xc78] ;  /* 0x00031e00ff029b82 */ /* 0x001e220000000a00 */
[----:B--2---:R-:W-:-:S05]  /*1a4d0*/  @!P1 IMAD.WIDE.U32 R4, R7, 0x4, R4 ;  /* 0x0000000407049825 */ /* 0x004fca00078e0004 */
[----:B------:R-:W2:Y:S01]  /*1a4e0*/  @!P1 LDG.E R6, desc[UR56][R4.64] ;  /* 0x0000003804069981 */ /* 0x000ea2000c1e1900 */
[----:B0-----:R-:W-:-:S05]  /*1a4f0*/  @!P1 IMAD.WIDE.U32 R2, R7, 0x4, R2 ;  /* 0x0000000407029825 */ /* 0x001fca00078e0002 */
[----:B------:R-:W2:Y:S01]  /*1a500*/  @!P1 LDG.E R9, desc[UR56][R2.64] ;  /* 0x0000003802099981 */ /* 0x000ea2000c1e1900 */
[C---:B------:R-:W-:Y:S02]  /*1a510*/  ISETP.NE.AND P1, PT, R7.reuse, RZ, PT ;  /* 0x000000ff0700720c */ /* 0x040fe40003f25270 */
[C---:B------:R-:W-:Y:S02]  /*1a520*/  ISETP.GE.U32.AND P2, PT, R7.reuse, 0x2, PT ;  /* 0x000000020700780c */ /* 0x040fe40003f46070 */
[C---:B------:R-:W-:Y:S02]  /*1a530*/  ISETP.GE.U32.AND P3, PT, R7.reuse, 0x4, PT ;  /* 0x000000040700780c */ /* 0x040fe40003f66070 */
[C---:B------:R-:W-:Y:S02]  /*1a540*/  ISETP.GE.U32.AND P4, PT, R7.reuse, 0x8, PT ;  /* 0x000000080700780c */ /* 0x040fe40003f86070 */
[----:B------:R-:W-:Y:S01]  /*1a550*/  ISETP.GE.U32.AND P5, PT, R7, 0x10, PT ;  /* 0x000000100700780c */ /* 0x000fe20003fa6070 */
[----:B------:R-:W-:Y:S01]  /*1a560*/  UMOV UR4, URZ ;  /* 0x0000003f00047c82 */ /* 0x000fe20008000000 */
        /* <DEDUP_REMOVED lines=24> */
.L_x_673:
[----:B------:R-:W0:Y:S01]  /*1a6f0*/  LDC R2, c[0x0][0xc3c] ;  /* 0x00030f00ff027b82 */ /* 0x000e220000000800 */
[----:B------:R-:W-:Y:S01]  /*1a700*/  UIADD3 UR4, UR4, 0x1f, URZ ;  /* 0x0000001f04047890 */ /* 0x000fe2000fffe03f */
[----:B------:R-:W-:Y:S02]  /*1a710*/  ULDC UR7, c[0x0][0xc3c] ;  /* 0x00030f0000077ab9 */ /* 0x000fe40000000800 */
[----:B------:R-:W-:-:S03]  /*1a720*/  IMAD.U32 R19, RZ, RZ, UR7 ;  /* 0x00000007ff137e24 */ /* 0x000fc6000f8e00ff */
[----:B0-----:R-:W-:-:S13]  /*1a730*/  ISETP.LE.AND P6, PT, R2, UR4, PT ;  /* 0x0000000402007c0c */ /* 0x001fda000bfc3270 */
[----:B------:R-:W-:Y:S05]  /*1a740*/  @P6 BRA `(.L_x_672) ;  /* 0x0000000400ac6947 */ /* 0x000fea0003800000 */
[----:B------:R-:W-:Y:S02]  /*1a750*/  VIADD R9, R7, UR4 ;  /* 0x0000000407097c36 */ /* 0x000fe40008000000 */
[----:B------:R-:W-:-:S03]  /*1a760*/  IMAD.MOV.U32 R6, RZ, RZ, RZ ;  /* 0x000000ffff067224 */ /* 0x000fc600078e00ff */
[----:B------:R-:W-:-:S13]  /*1a770*/  ISETP.GE.OR P6, PT, R9, R2, !P0 ;  /* 0x000000020900720c */ /* 0x000fda00047c6670 */
[----:B------:R-:W0:Y:S08]  /*1a780*/  @!P6 LDC.64 R4, c[0x0][0xc80] ;  /* 0x00032000ff04eb82 */ /* 0x000e300000000a00 */
[----:B------:R-:W1:Y:S01]  /*1a790*/  @!P6 LDC.64 R2, c[0x0][0xc78] ;  /* 0x00031e00ff02eb82 */ /* 0x000e620000000a00 */
[----:B0-----:R-:W-:-:S05]  /*1a7a0*/  @!P6 IMAD.WIDE R4, R9, 0x4, R4 ;  /* 0x000000040904e825 */ /* 0x001fca00078e0204 */
[----:B------:R-:W2:Y:S01]  /*1a7b0*/  @!P6 LDG.E R6, desc[UR56][R4.64] ;  /* 0x000000380406e981 */ /* 0x000ea2000c1e1900 */
[----:B-1----:R-:W-:-:S04]  /*1a7c0*/  @!P6 IMAD.WIDE R2, R9, 0x4, R2 ;  /* 0x000000040902e825 */ /* 0x002fc800078e0202 */
[----:B------:R-:W-:-:S06]  /*1a7d0*/  IMAD.MOV.U32 R9, RZ, RZ, RZ ;  /* 0x000000ffff097224 */ /* 0x000fcc00078e00ff */
        /* <DEDUP_REMOVED lines=22> */
.L_x_671:
[----:B------:R-:W-:Y:S02]  /*1a940*/  IMAD.IADD R11, R8, 0x1, -R3 ;  /* 0x00000001080b7824 */ /* 0x000fe400078e0a03 */
[----:B------:R-:W-:Y:S02]  /*1a950*/  IMAD.MOV.U32 R16, RZ, RZ, RZ ;  /* 0x000000ffff107224 */ /* 0x000fe400078e00ff */
        /* <DEDUP_REMOVED lines=16> */
.L_x_674:
[----:B-1----:R-:W-:Y:S01]  /*1aa60*/  IMAD R16, R16, UR5, R11 ;  /* 0x0000000510107c24 */ /* 0x002fe2000f8e020b */
[----:B0-----:R-:W-:Y:S01]  /*1aa70*/  IABS R5, R9 ;  /* 0x0000000900057213 */ /* 0x001fe20000000000 */
[----:B------:R-:W-:Y:S01]  /*1aa80*/  IMAD.MOV.U32 R11, RZ, RZ, R12 ;  /* 0x000000ffff0b7224 */ /* 0x000fe200078e000c */
[----:B------:R-:W-:Y:S01]  /*1aa90*/  IABS R12, R6 ;  /* 0x00000006000c7213 */ /* 0x000fe20000000000 */
[----:B------:R-:W-:Y:S01]  /*1aaa0*/  IMAD.MOV.U32 R2, RZ, RZ, RZ ;  /* 0x000000ffff027224 */ /* 0x000fe200078e00ff */
[----:B------:R-:W-:Y:S01]  /*1aab0*/  IADD3 R17, -R16, UR6, RZ ;  /* 0x0000000610117c10 */ /* 0x000fe2000fffe1ff */
[----:B------:R-:W-:Y:S01]  /*1aac0*/  IMAD R11, R11, R4, RZ ;  /* 0x000000040b0b7224 */ /* 0x000fe200078e02ff */
[----:B------:R-:W0:Y:S01]  /*1aad0*/  I2F.RP R8, R5 ;  /* 0x0000000500087306 */ /* 0x000e220000209400 */
[----:B------:R-:W-:Y:S01]  /*1aae0*/  IMAD.MOV R12, RZ, RZ, -R12 ;  /* 0x000000ffff0c7224 */ /* 0x000fe200078e0a0c */
[----:B------:R-:W-:Y:S01]  /*1aaf0*/  IABS R10, R17 ;  /* 0x00000011000a7213 */ /* 0x000fe20000000000 */
[----:B------:R-:W-:-:S04]  /*1ab00*/  IMAD.HI.U32 R2, R3, R11, R2 ;  /* 0x0000000b03027227 */ /* 0x000fc800078e0002 */
[----:B------:R-:W-:Y:S01]  /*1ab10*/  IMAD.MOV.U32 R3, RZ, RZ, R10 ;  /* 0x000000ffff037224 */ /* 0x000fe200078e000a */
[----:B------:R-:W-:Y:S01]  /*1ab20*/  MOV R10, R12 ;  /* 0x0000000c000a7202 */ /* 0x000fe20000000f00 */
[----:B------:R-:W-:Y:S02]  /*1ab30*/  VIADD R19, R19, UR4 ;  /* 0x0000000413137c36 */ /* 0x000fe40008000000 */
[----:B------:R-:W-:-:S04]  /*1ab40*/  IMAD.HI.U32 R2, R2, R3, RZ ;  /* 0x0000000302027227 */ /* 0x000fc800078e00ff */
[----:B------:R-:W-:Y:S01]  /*1ab50*/  IMAD R3, R2, R10, R3 ;  /* 0x0000000a02037224 */ /* 0x000fe200078e0203 */
[----:B0-----:R-:W0:Y:S04]  /*1ab60*/  MUFU.RCP R8, R8 ;  /* 0x0000000800087308 */ /* 0x001e280000001000 */
[----:B------:R-:W-:-:S13]  /*1ab70*/  ISETP.GT.U32.AND P1, PT, R4, R3, PT ;  /* 0x000000030400720c */ /* 0x000fda0003f24070 */
[----:B------:R-:W-:Y:S02]  /*1ab80*/  @!P1 IMAD.IADD R3, R3, 0x1, -R4 ;  /* 0x0000000103039824 */ /* 0x000fe400078e0a04 */
[----:B0-----:R-:W-:Y:S02]  /*1ab90*/  VIADD R10, R8, 0xffffffe ;  /* 0x0ffffffe080a7836 */ /* 0x001fe40000000000 */
[----:B------:R-:W-:Y:S01]  /*1aba0*/  @!P1 VIADD R2, R2, 0x1 ;  /* 0x0000000102029836 */ /* 0x000fe20000000000 */
[----:B------:R-:W-:Y:S02]  /*1abb0*/  ISETP.GE.U32.AND P0, PT, R3, R4, PT ;  /* 0x000000040300720c */ /* 0x000fe40003f06070 */
[----:B------:R-:W-:Y:S01]  /*1abc0*/  LOP3.LUT R4, R17, R6, RZ, 0x3c, !PT ;  /* 0x0000000611047212 */ /* 0x000fe200078e3cff */
[----:B------:R0:W1:Y:S01]  /*1abd0*/  F2I.FTZ.U32.TRUNC.NTZ R3, R10 ;  /* 0x0000000a00037305 */ /* 0x000062000021f000 */
[----:B------:R-:W-:Y:S02]  /*1abe0*/  ISETP.NE.AND P1, PT, R6, RZ, PT ;  /* 0x000000ff0600720c */ /* 0x000fe40003f25270 */
[----:B------:R-:W-:-:S02]  /*1abf0*/  ISETP.GE.AND P2, PT, R4, RZ, PT ;  /* 0x000000ff0400720c */ /* 0x000fc40003f46270 */
[----:B0-----:R-:W-:-:S05]  /*1ac00*/  IABS R10, R9 ;  /* 0x00000009000a7213 */ /* 0x001fca0000000000 */
[----:B------:R-:W-:-:S04]  /*1ac10*/  @P0 VIADD R2, R2, 0x1 ;  /* 0x0000000102020836 */ /* 0x000fc80000000000 */
[----:B------:R-:W-:Y:S02]  /*1ac20*/  IMAD.MOV.U32 R8, RZ, RZ, R2 ;  /* 0x000000ffff087224 */ /* 0x000fe400078e0002 */
[----:B-1----:R-:W-:Y:S02]  /*1ac30*/  IMAD.MOV R2, RZ, RZ, -R3 ;  /* 0x000000ffff027224 */ /* 0x002fe400078e0a03 */
[----:B------:R-:W-:Y:S01]  /*1ac40*/  @!P2 IMAD.MOV R8, RZ, RZ, -R8 ;  /* 0x000000ffff08a224 */ /* 0x000fe200078e0a08 */
[----:B------:R-:W-:Y:S01]  /*1ac50*/  @!P1 LOP3.LUT R8, RZ, R6, RZ, 0x33, !PT ;  /* 0x00000006ff089212 */ /* 0x000fe200078e33ff */
[----:B------:R-:W-:Y:S02]  /*1ac60*/  IMAD R11, R2, R5, RZ ;  /* 0x00000005020b7224 */ /* 0x000fe400078e02ff */
[----:B------:R-:W-:Y:S01]  /*1ac70*/  IMAD.MOV.U32 R2, RZ, RZ, RZ ;  /* 0x000000ffff027224 */ /* 0x000fe200078e00ff */
[----:B------:R-:W-:Y:S01]  /*1ac80*/  IABS R4, R8 ;  /* 0x0000000800047213 */ /* 0x000fe20000000000 */
[----:B------:R-:W-:-:S02]  /*1ac90*/  IMAD.MOV R10, RZ, RZ, -R10 ;  /* 0x000000ffff0a7224 */ /* 0x000fc400078e0a0a */
[----:B------:R-:W-:-:S04]  /*1aca0*/  IMAD.HI.U32 R2, R3, R11, R2 ;  /* 0x0000000b03027227 */ /* 0x000fc800078e0002 */
[----:B------:R-:W-:Y:S02]  /*1acb0*/  IMAD.MOV.U32 R3, RZ, RZ, R4 ;  /* 0x000000ffff037224 */ /* 0x000fe400078e0004 */
[----:B------:R-:W-:Y:S02]  /*1acc0*/  IMAD.MOV.U32 R4, RZ, RZ, R10 ;  /* 0x000000ffff047224 */ /* 0x000fe400078e000a */
[----:B------:R-:W-:-:S04]  /*1acd0*/  IMAD.HI.U32 R2, R2, R3, RZ ;  /* 0x0000000302027227 */ /* 0x000fc800078e00ff */
[----:B------:R-:W-:Y:S01]  /*1ace0*/  IMAD R4, R2, R4, R3 ;  /* 0x0000000402047224 */ /* 0x000fe200078e0203 */
[----:B------:R-:W-:Y:S01]  /*1acf0*/  LOP3.LUT R3, R8, R9, RZ, 0x3c, !PT ;  /* 0x0000000908037212 */ /* 0x000fe200078e3cff */
[----:B------:R-:W-:-:S03]  /*1ad00*/  IMAD R6, R6, R8, RZ ;  /* 0x0000000806067224 */ /* 0x000fc600078e02ff */
[----:B------:R-:W-:Y:S01]  /*1ad10*/  ISETP.GT.U32.AND P1, PT, R5, R4, PT ;  /* 0x000000040500720c */ /* 0x000fe20003f24070 */
[----:B------:R-:W-:Y:S01]  /*1ad20*/  IMAD.IADD R17, R17, 0x1, -R6 ;  /* 0x0000000111117824 */ /* 0x000fe200078e0a06 */
[----:B------:R-:W-:-:S11]  /*1ad30*/  ISETP.GE.AND P2, PT, R3, RZ, PT ;  /* 0x000000ff0300720c */ /* 0x000fd60003f46270 */
[-C--:B------:R-:W-:Y:S01]  /*1ad40*/  @!P1 IADD3 R4, R4, -R5.reuse, RZ ;  /* 0x8000000504049210 */ /* 0x080fe20007ffe0ff */
[----:B------:R-:W-:Y:S01]  /*1ad50*/  @!P1 VIADD R2, R2, 0x1 ;  /* 0x0000000102029836 */ /* 0x000fe20000000000 */
[----:B------:R-:W-:Y:S02]  /*1ad60*/  ISETP.NE.AND P1, PT, R9, RZ, PT ;  /* 0x000000ff0900720c */ /* 0x000fe40003f25270 */
[----:B------:R-:W-:-:S13]  /*1ad70*/  ISETP.GE.U32.AND P0, PT, R4, R5, PT ;  /* 0x000000050400720c */ /* 0x000fda0003f06070 */
[----:B------:R-:W-:-:S04]  /*1ad80*/  @P0 VIADD R2, R2, 0x1 ;  /* 0x0000000102020836 */ /* 0x000fc80000000000 */
[----:B------:R-:W-:Y:S01]  /*1ad90*/  @!P2 IMAD.MOV R2, RZ, RZ, -R2 ;  /* 0x000000ffff02a224 */ /* 0x000fe200078e0a02 */
[----:B------:R-:W-:-:S05]  /*1ada0*/  @!P1 LOP3.LUT R2, RZ, R9, RZ, 0x33, !PT ;  /* 0x00000009ff029212 */ /* 0x000fca00078e33ff */
[----:B------:R-:W-:-:S04]  /*1adb0*/  IMAD.MOV R18, RZ, RZ, -R2 ;  /* 0x000000ffff127224 */ /* 0x000fc800078e0a02 */
[C---:B------:R-:W-:Y:S02]  /*1adc0*/  IMAD R18, R9.reuse, R18, R8 ;  /* 0x0000001209127224 */ /* 0x040fe400078e0208 */
[----:B------:R-:W-:-:S04]  /*1add0*/  IMAD R9, R9, 0x1000000, R2 ;  /* 0x0100000009097824 */ /* 0x000fc800078e0202 */
[----:B------:R-:W-:Y:S01]  /*1ade0*/  IMAD R18, R18, 0x10000, R9 ;  /* 0x0001000012127824 */ /* 0x000fe200078e0209 */
[----:B------:R-:W-:Y:S06]  /*1adf0*/  BRA `(.L_x_675) ;  /* 0x00000000000c7947 */ /* 0x000fec0003800000 */
.L_x_672:
[----:B------:R-:W-:Y:S02]  /*1ae00*/  IMAD.MOV.U32 R17, RZ, RZ, RZ ;  /* 0x000000ffff117224 */ /* 0x000fe400078e00ff */
[----:B------:R-:W-:Y:S02]  /*1ae10*/  IMAD.U32 R16, RZ, RZ, UR6 ;  /* 0x00000006ff107e24 */ /* 0x000fe4000f8e00ff */
[----:B------:R-:W-:-:S07]  /*1ae20*/  IMAD.MOV.U32 R18, RZ, RZ, RZ ;  /* 0x000000ffff127224 */ /* 0x000fce00078e00ff */
.L_x_675:
[----:B------:R-:W-:-:S13]  /*1ae30*/  ISETP.NE.AND P0, PT, R7, RZ, PT ;  /* 0x000000ff0700720c */ /* 0x000fda0003f05270 */
[----:B------:R-:W0:Y:S01]  /*1ae40*/  @!P0 S2R R3, SR_CgaCtaId ;  /* 0x0000000000038919 */ /* 0x000e220000008800 */
[----:B------:R-:W-:-:S04]  /*1ae50*/  @!P0 MOV R2, 0x400 ;  /* 0x0000040000028802 */ /* 0x000fc80000000f00 */
[----:B0-----:R-:W-:-:S05]  /*1ae60*/  @!P0 LEA R2, R3, R2, 0x18 ;  /* 0x0000000203028211 */ /* 0x001fca00078ec0ff */
[----:B------:R0:W-:Y:S01]  /*1ae70*/  @!P0 STS.128 [R2+0x2a8d0], R16 ;  /* 0x02a8d01002008388 */ /* 0x0001e20000000c00 */
[----:B------:R-:W-:Y:S06]  /*1ae80*/  BAR.ARV 0x5, 0x180 ;  /* 0x0146000000007b1d */ /* 0x000fec0000002000 */
.L_x_670:
[----:B------:R2:W-:Y:S01]  /*1ae90*/  STL [R1+0x20], RZ ;  /* 0x000020ff01007387 */ /* 0x0005e20000100800 */
[----:B------:R-:W-:Y:S01]  /*1aea0*/  ULDC UR4, c[0x0][0xc3c] ;  /* 0x00030f0000047ab9 */ /* 0x000fe20000000800 */
[----:B------:R-:W-:Y:S01]  /*1aeb0*/  MOV R28, 0x1 ;  /* 0x00000001001c7802 */ /* 0x000fe20000000f00 */
[----:B------:R-:W-:Y:S01]  /*1aec0*/  IMAD.MOV.U32 R27, RZ, RZ, RZ ;  /* 0x000000ffff1b7224 */ /* 0x000fe200078e00ff */
[----:B-1----:R-:W-:-:S13]  /*1aed0*/  ISETP.GE.AND P0, PT, R19, UR4, PT ;  /* 0x0000000413007c0c */ /* 0x002fda000bf06270 */
[----:B--2---:R-:W-:Y:S05]  /*1aee0*/  @P0 BRA `(.L_x_676) ;  /* 0x0000006000780947 */ /* 0x004fea0003800000 */
[----:B------:R-:W1:Y:S01]  /*1aef0*/  S2UR UR5, SR_CgaCtaId ;  /* 0x00000000000579c3 */ /* 0x000e620000008800 */
[----:B------:R2:W-:Y:S01]  /*1af00*/  STL [R1+0x20], RZ ;  /* 0x000020ff01007387 */ /* 0x0005e20000100800 */
[C---:B0-----:R-:W-:Y:S01]  /*1af10*/  IMAD.SHL.U32 R2, R0.reuse, 0x8, RZ ;  /* 0x0000000800027824 */ /* 0x041fe200078e00ff */
[----:B------:R-:W-:Y:S01]  /*1af20*/  LOP3.LUT R5, R0, 0x7f, RZ, 0xc0, !PT ;  /* 0x0000007f00057812 */ /* 0x000fe200078ec0ff */
[----:B------:R-:W-:Y:S01]  /*1af30*/  UMOV UR4, 0x400 ;  /* 0x0000040000047882 */ /* 0x000fe20000000000 */
[----:B------:R-:W-:Y:S01]  /*1af40*/  BSSY B8, `(.L_x_676) ;  /* 0x0000618000087945 */ /* 0x000fe20003800000 */
[----:B------:R-:W-:Y:S01]  /*1af50*/  IMAD.MOV.U32 R30, RZ, RZ, 0x1 ;  /* 0x00000001ff1e7424 */ /* 0x000fe200078e00ff */
[C---:B------:R-:W-:Y:S01]  /*1af60*/  LOP3.LUT R3, R2.reuse, 0x1f8, RZ, 0xc0, !PT ;  /* 0x000001f802037812 */ /* 0x040fe200078ec0ff */
[----:B------:R-:W-:Y:S01]  /*1af70*/  IMAD.SHL.U32 R33, R5, 0x8, RZ ;  /* 0x0000000805217824 */ /* 0x000fe200078e00ff */
[----:B------:R-:W-:Y:S01]  /*1af80*/  LOP3.LUT R2, R2, 0x38, RZ, 0xc0, !PT ;  /* 0x0000003802027812 */ /* 0x000fe200078ec0ff */
[----:B------:R-:W-:Y:S01]  /*1af90*/  IMAD.MOV.U32 R25, RZ, RZ, RZ ;  /* 0x000000ffff197224 */ /* 0x000fe200078e00ff */
[----:B------:R-:W-:Y:S01]  /*1afa0*/  LOP3.LUT R4, R3, 0x38, R0, 0x78, !PT ;  /* 0x0000003803047812 */ /* 0x000fe200078e7800 */
[----:B------:R-:W-:Y:S01]  /*1afb0*/  IMAD.SHL.U32 R0, R0, 0x10, RZ ;  /* 0x0000001000007824 */ /* 0x000fe200078e00ff */
[----:B------:R-:W-:Y:S01]  /*1afc0*/  SHF.R.U32.HI R3, RZ, 0x3, R5 ;  /* 0x00000003ff037819 */ /* 0x000fe20000011605 */
[----:B------:R-:W-:Y:S01]  /*1afd0*/  IMAD.MOV.U32 R27, RZ, RZ, RZ ;  /* 0x000000ffff1b7224 */ /* 0x000fe200078e00ff */
[----:B------:R-:W-:Y:S01]  /*1afe0*/  LOP3.LUT R33, R4, 0x200, R33, 0xf8, !PT ;  /* 0x0000020004217812 */ /* 0x000fe200078ef821 */
[----:B------:R-:W-:Y:S01]  /*1aff0*/  IMAD.MOV.U32 R28, RZ, RZ, 0x1 ;  /* 0x00000001ff1c7424 */ /* 0x000fe200078e00ff */
[----:B------:R-:W-:Y:S01]  /*1b000*/  LOP3.LUT R4, R3, 0x70, R0, 0xf8, !PT ;  /* 0x0000007003047812 */ /* 0x000fe200078ef800 */
[----:B------:R-:W-:Y:S01]  /*1b010*/  ULOP3.LUT UR39, UR60, 0x2, URZ, 0xfc, !UPT ;  /* 0x000000023c277892 */ /* 0x000fe2000f8efc3f */
[C---:B------:R-:W-:Y:S01]  /*1b020*/  LOP3.LUT R3, R2.reuse, 0x40, RZ, 0xfc, !PT ;  /* 0x0000004002037812 */ /* 0x040fe200078efcff */
[----:B------:R-:W-:Y:S01]  /*1b030*/  ULDC.64 UR36, c[0x0][0x198] ;  /* 0x0000660000247ab9 */ /* 0x000fe20000000a00 */
[----:B------:R-:W-:Y:S01]  /*1b040*/  LOP3.LUT R0, R2, 0x80, RZ, 0xfc, !PT ;  /* 0x0000008002007812 */ /* 0x000fe200078efcff */
[----:B------:R-:W-:Y:S01]  /*1b050*/  ULDC UR38, c[0x0][0xc] ;  /* 0x0000030000267ab9 */ /* 0x000fe20000000800 */
[----:B-1----:R-:W-:-:S06]  /*1b060*/  ULEA UR4, UR5, UR4, 0x18 ;  /* 0x0000000405047291 */ /* 0x002fcc000f8ec03f */
[----:B------:R-:W-:-:S04]  /*1b070*/  IMAD.U32 R22, RZ, RZ, UR4 ;  /* 0x00000004ff167e24 */ /* 0x000fc8000f8e00ff */
[----:B--2---:R-:W-:-:S07]  /*1b080*/  IMAD R35, R33, 0x2, R22 ;  /* 0x0000000221237824 */ /* 0x004fce00078e0216 */
.L_x_779:
[----:B0-----:R-:W0:Y:S02]  /*1b090*/  LDC.64 R2, c[0x0][0xc88] ;  /* 0x00032200ff027b82 */ /* 0x001e240000000a00 */
[----:B0-----:R-:W-:-:S05]  /*1b0a0*/  IMAD.WIDE R2, R19, 0x4, R2 ;  /* 0x0000000413027825 */ /* 0x001fca00078e0202 */
[----:B--2---:R-:W2:Y:S01]  /*1b0b0*/  LDG.E R31, desc[UR56][R2.64] ;  /* 0x00000038021f7981 */ /* 0x004ea2000c1e1900 */
[----:B------:R-:W-:Y:S05]  /*1b0c0*/  YIELD ;  /* 0x0000000000007946 */ /* 0x000fea0003800000 */
[----:B------:R-:W-:Y:S01]  /*1b0d0*/  ULDC.64 UR4, c[0x0][0xa28] ;  /* 0x00028a0000047ab9 */ /* 0x000fe20000000a00 */
[----:B------:R-:W-:Y:S01]  /*1b0e0*/  ULDC.64 UR8, c[0x0][0xa18] ;  /* 0x0002860000087ab9 */ /* 0x000fe20000000a00 */
[----:B------:R-:W-:Y:S01]  /*1b0f0*/  ISETP.NE.U32.AND P0, PT, RZ, UR4, PT ;  /* 0x00000004ff007c0c */ /* 0x000fe2000bf05070 */
[----:B------:R-:W-:Y:S01]  /*1b100*/  IMAD.MOV.U32 R11, RZ, RZ, RZ ;  /* 0x000000ffff0b7224 */ /* 0x000fe200078e00ff */
[----:B------:R-:W-:-:S02]  /*1b110*/  ULDC.64 UR6, c[0x0][0xa10] ;  /* 0x0002840000067ab9 */ /* 0x000fc40000000a00 */
[----:B------:R-:W-:Y:S02]  /*1b120*/  ISETP.NE.AND.EX P0, PT, RZ, UR5, PT, P0 ;  /* 0x00000005ff007c0c */ /* 0x000fe4000bf05300 */
[----:B------:R-:W-:-:S04]  /*1b130*/  ISETP.NE.U32.AND P2, PT, RZ, UR6, PT ;  /* 0x00000006ff007c0c */ /* 0x000fc8000bf45070 */
[----:B------:R-:W-:Y:S01]  /*1b140*/  ISETP.NE.AND.EX P2, PT, RZ, UR7, PT, P2 ;  /* 0x00000007ff007c0c */ /* 0x000fe2000bf45320 */
[----:B------:R-:W-:Y:S01]  /*1b150*/  IMAD.MOV.U32 R34, RZ, RZ, RZ ;  /* 0x000000ffff227224 */ /* 0x000fe200078e00ff */
[----:B--2---:R-:W-:-:S05]  /*1b160*/  SHF.R.S32.HI R0, RZ, 0x1f, R31 ;  /* 0x0000001fff007819 */ /* 0x004fca000001141f */
[C---:B------:R-:W-:Y:S02]  /*1b170*/  @P0 LEA R2, P1, R31.reuse, UR4, 0x2 ;  /* 0x000000041f020c11 */ /* 0x040fe4000f8210ff */
[C---:B------:R-:W-:Y:S01]  /*1b180*/  SHF.L.U32 R23, R31.reuse, 0x2, RZ ;  /* 0x000000021f177819 */ /* 0x040fe200000006ff */
[----:B------:R0:W-:Y:S01]  /*1b190*/  STL [R1+0x10], R0 ;  /* 0x0000100001007387 */ /* 0x0001e20000100800 */
[C-C-:B------:R-:W-:Y:S01]  /*1b1a0*/  @P0 LEA.HI.X R3, R31.reuse, UR5, R0.reuse, 0x2, P1 ;  /* 0x000000051f030c11 */ /* 0x140fe200088f1400 */
[----:B------:R-:W-:Y:S01]  /*1b1b0*/  ULDC.64 UR4, c[0x0][0xa00] ;  /* 0x0002800000047ab9 */ /* 0x000fe20000000a00 */
[----:B------:R-:W-:Y:S02]  /*1b1c0*/  ISETP.NE.U32.AND P1, PT, RZ, UR8, PT ;  /* 0x00000008ff007c0c */ /* 0x000fe4000bf25070 */
[----:B------:R-:W-:Y:S01]  /*1b1d0*/  SHF.L.U64.HI R24, R31, 0x2, R0 ;  /* 0x000000021f187819 */ /* 0x000fe20000010200 */
[----:B-1----:R1:W2:Y:S01]  /*1b1e0*/  @P0 LDG.E R11, desc[UR56][R2.64] ;  /* 0x00000038020b0981 */ /* 0x0022a2000c1e1900 */
[----:B------:R-:W-:-:S02]  /*1b1f0*/  ISETP.NE.AND.EX P1, PT, RZ, UR9, PT, P1 ;  /* 0x00000009ff007c0c */ /* 0x000fc4000bf25310 */
[----:B------:R-:W-:Y:S01]  /*1b200*/  ISETP.NE.U32.AND P0, PT, RZ, UR4, PT ;  /* 0x00000004ff007c0c */ /* 0x000fe2000bf05070 */
[----:B0-----:R-:W-:Y:S01]  /*1b210*/  IMAD.MOV.U32 R0, RZ, RZ, RZ ;  /* 0x000000ffff007224 */ /* 0x001fe200078e00ff */
[C---:B------:R-:W-:Y:S02]  /*1b220*/  IADD3 R4, P4, R23.reuse, UR6, RZ ;  /* 0x0000000617047c10 */ /* 0x040fe4000ff9e0ff */
[----:B------:R-:W-:Y:S02]  /*1b230*/  ISETP.NE.AND.EX P0, PT, RZ, UR5, PT, P0 ;  /* 0x00000005ff007c0c */ /* 0x000fe4000bf05300 */
[C---:B------:R-:W-:Y:S02]  /*1b240*/  IADD3.X R5, R24.reuse, UR7, RZ, P4, !PT ;  /* 0x0000000718057c10 */ /* 0x040fe4000a7fe4ff */
[----:B-1----:R-:W-:Y:S01]  /*1b250*/  IADD3 R2, P3, R23, UR4, RZ ;  /* 0x0000000417027c10 */ /* 0x002fe2000ff7e0ff */
[----:B------:R-:W-:Y:S02]  /*1b260*/  ULDC UR4, c[0x0][0x288] ;  /* 0x0000a20000047ab9 */ /* 0x000fe40000000800 */
[----:B------:R-:W5:Y:S01]  /*1b270*/  @P2 LDG.E R0, desc[UR56][R4.64] ;  /* 0x0000003804002981 */ /* 0x000f62000c1e1900 */
[----:B------:R-:W-:-:S02]  /*1b280*/  IADD3.X R3, R24, UR5, RZ, P3, !PT ;  /* 0x0000000518037c10 */ /* 0x000fc40009ffe4ff */
[----:B------:R-:W-:Y:S01]  /*1b290*/  @P1 IADD3 R6, P3, R23, UR8, RZ ;  /* 0x0000000817061c10 */ /* 0x000fe2000ff7e0ff */
[----:B------:R-:W-:Y:S01]  /*1b2a0*/  IMAD.U32 R8, RZ, RZ, UR4 ;  /* 0x00000004ff087e24 */ /* 0x000fe2000f8e00ff */
[----:B------:R-:W-:Y:S01]  /*1b2b0*/  ULDC.64 UR4, c[0x0][0x418] ;  /* 0x0001060000047ab9 */ /* 0x000fe20000000a00 */
[----:B------:R-:W5:Y:S01]  /*1b2c0*/  @P0 LDG.E R34, desc[UR56][R2.64] ;  /* 0x0000003802220981 */ /* 0x000f62000c1e1900 */
[----:B------:R-:W-:-:S05]  /*1b2d0*/  @P1 IADD3.X R7, R24, UR9, RZ, P3, !PT ;  /* 0x0000000918071c10 */ /* 0x000fca0009ffe4ff */
[----:B------:R0:W3:Y:S01]  /*1b2e0*/  @P1 LDG.E R8, desc[UR56][R6.64] ;  /* 0x0000003806081981 */ /* 0x0000e2000c1e1900 */
[----:B------:R-:W-:-:S03]  /*1b2f0*/  UISETP.NE.U32.AND UP0, UPT, UR4, URZ, UPT ;  /* 0x0000003f0400728c */ /* 0x000fc6000bf05070 */
[----:B------:R-:W-:Y:S01]  /*1b300*/  ULDC UR4, c[0x0][0x424] ;  /* 0x0001090000047ab9 */ /* 0x000fe20000000800 */
[----:B------:R-:W-:-:S03]  /*1b310*/  UISETP.NE.AND.EX UP0, UPT, UR5, URZ, UPT, UP0 ;  /* 0x0000003f0500728c */ /* 0x000fc6000bf05300 */
[----:B------:R-:W-:Y:S01]  /*1b320*/  ULDC UR5, c[0x0][0x2f0] ;  /* 0x0000bc0000057ab9 */ /* 0x000fe20000000800 */
[----:B------:R-:W-:-:S04]  /*1b330*/  USEL UR4, UR4, 0x1, UP0 ;  /* 0x0000000104047887 */ /* 0x000fc80008000000 */
[----:B------:R-:W-:-:S03]  /*1b340*/  UIMAD UR4, UR4, UR5, URZ ;  /* 0x00000005040472a4 */ /* 0x000fc6000f8e023f */
[----:B------:R-:W-:Y:S02]  /*1b350*/  ULDC UR5, c[0x0][0x348] ;  /* 0x0000d20000057ab9 */ /* 0x000fe40000000800 */
[----:B0-----:R-:W-:Y:S01]  /*1b360*/  IMAD.U32 R6, RZ, RZ, UR5 ;  /* 0x00000005ff067e24 */ /* 0x001fe2000f8e00ff */
[----:B--2---:R-:W-:Y:S04]  /*1b370*/  STL [R1], R11 ;  /* 0x0000000b01007387 */ /* 0x004fe80000100800 */
[----:B---3--:R0:W-:Y:S02]  /*1b380*/  STL [R1+0x1c], R8 ;  /* 0x00001c0801007387 */ /* 0x0081e40000100800 */
[----:B0-----:R-:W-:Y:S01]  /*1b390*/  IMAD.U32 R8, RZ, RZ, UR4 ;  /* 0x00000004ff087e24 */ /* 0x001fe2000f8e00ff */
[----:B------:R-:W-:Y:S06]  /*1b3a0*/  @P1 BRA `(.L_x_677) ;  /* 0x0000000000141947 */ /* 0x000fec0003800000 */
[----:B------:R-:W-:Y:S05]  /*1b3b0*/  @!P0 BRA `(.L_x_677) ;  /* 0x0000000000108947 */ /* 0x000fea0003800000 */
[----:B------:R-:W2:Y:S04]  /*1b3c0*/  LDG.E R10, desc[UR56][R2.64] ;  /* 0x00000038020a7981 */ /* 0x000ea8000c1e1900 */
[----:B------:R-:W2:Y:S02]  /*1b3d0*/  LDG.E R7, desc[UR56][R2.64+0x4] ;  /* 0x0000043802077981 */ /* 0x000ea4000c1e1900 */
[----:B--2---:R-:W-:-:S05]  /*1b3e0*/  IMAD.IADD R2, R7, 0x1, -R10 ;  /* 0x0000000107027824 */ /* 0x004fca00078e0a0a */
[----:B------:R0:W-:Y:S02]  /*1b3f0*/  STL [R1+0x1c], R2 ;  /* 0x00001c0201007387 */ /* 0x0001e40000100800 */
.L_x_677:
[----:B------:R-:W-:Y:S01]  /*1b400*/  ULDC.64 UR4, c[0x0][0xa20] ;  /* 0x0002880000047ab9 */ /* 0x000fe20000000a00 */
[C---:B0-----:R-:W-:Y:S01]  /*1b410*/  LOP3.LUT R2, R18.reuse, 0xff000000, RZ, 0xc0, !PT ;  /* 0xff00000012027812 */ /* 0x041fe200078ec0ff */
[----:B------:R-:W-:Y:S01]  /*1b420*/  IMAD.MOV.U32 R32, RZ, RZ, R31 ;  /* 0x000000ffff207224 */ /* 0x000fe200078e001f */
[----:B------:R-:W-:Y:S02]  /*1b430*/  ISETP.NE.U32.AND P0, PT, RZ, UR4, PT ;  /* 0x00000004ff007c0c */ /* 0x000fe4000bf05070 */
[----:B------:R-:W-:Y:S02]  /*1b440*/  SHF.R.U32.HI R2, RZ, 0x8, R2 ;  /* 0x00000008ff027819 */ /* 0x000fe40000011602 */
[----:B------:R-:W-:Y:S02]  /*1b450*/  ISETP.NE.AND.EX P0, PT, RZ, UR5, PT, P0 ;  /* 0x00000005ff007c0c */ /* 0x000fe4000bf05300 */
[C---:B------:R-:W-:Y:S02]  /*1b460*/  LOP3.LUT R7, R18.reuse, 0xff0000, RZ, 0xc0, !PT ;  /* 0x00ff000012077812 */ /* 0x040fe400078ec0ff */
[----:B------:R-:W-:-:S02]  /*1b470*/  LOP3.LUT R18, R18, 0xffff, RZ, 0xc0, !PT ;  /* 0x0000ffff12127812 */ /* 0x000fc400078ec0ff */
[----:B------:R-:W-:-:S07]  /*1b480*/  LEA.HI R7, R7, R2, RZ, 0x10 ;  /* 0x0000000207077211 */ /* 0x000fce00078f80ff */
[----:B------:R-:W-:Y:S05]  /*1b490*/  @!P0 BRA `(.L_x_678) ;  /* 0x0000000000108947 */ /* 0x000fea0003800000 */
[----:B------:R-:W-:-:S04]  /*1b4a0*/  IADD3 R2, P0, R23, UR4, RZ ;  /* 0x0000000417027c10 */ /* 0x000fc8000ff1e0ff */
[----:B------:R-:W-:-:S05]  /*1b4b0*/  IADD3.X R3, R24, UR5, RZ, P0, !PT ;  /* 0x0000000518037c10 */ /* 0x000fca00087fe4ff */
[----:B------:R0:W5:Y:S01]  /*1b4c0*/  LDG.E R8, desc[UR56][R2.64] ;  /* 0x0000003802087981 */ /* 0x000162000c1e1900 */
[----:B------:R-:W-:Y:S05]  /*1b4d0*/  BRA `(.L_x_679) ;  /* 0x0000000000247947 */ /* 0x000fea0003800000 */
.L_x_678:
[----:B------:R-:W-:Y:S02]  /*1b4e0*/  ULDC.64 UR4, c[0x0][0xa08] ;  /* 0x0002820000047ab9 */ /* 0x000fe40000000a00 */
[----:B------:R-:W-:-:S04]  /*1b4f0*/  ISETP.NE.U32.AND P0, PT, RZ, UR4, PT ;  /* 0x00000004ff007c0c */ /* 0x000fc8000bf05070 */
[----:B------:R-:W-:-:S13]  /*1b500*/  ISETP.NE.AND.EX P0, PT, RZ, UR5, PT, P0 ;  /* 0x00000005ff007c0c */ /* 0x000fda000bf05300 */
[----:B------:R-:W-:Y:S05]  /*1b510*/  @!P0 BRA `(.L_x_679) ;  /* 0x0000000000148947 */ /* 0x000fea0003800000 */
[----:B------:R-:W0:Y:S02]  /*1b520*/  LDC.64 R2, c[0x0][0xa08] ;  /* 0x00028200ff027b82 */ /* 0x000e240000000a00 */
[----:B0-----:R-:W-:-:S05]  /*1b530*/  IMAD.WIDE R2, R32, 0x4, R2 ;  /* 0x0000000420027825 */ /* 0x001fca00078e0202 */
[----:B------:R-:W2:Y:S04]  /*1b540*/  LDG.E R8, desc[UR56][R2.64] ;  /* 0x0000003802087981 */ /* 0x000ea8000c1e1900 */
[----:B------:R-:W2:Y:S02]  /*1b550*/  LDG.E R9, desc[UR56][R2.64+0x4] ;  /* 0x0000043802097981 */ /* 0x000ea4000c1e1900 */
[----:B--2---:R-:W-:-:S07]  /*1b560*/  IMAD.IADD R8, R9, 0x1, -R8 ;  /* 0x0000000109087824 */ /* 0x004fce00078e0a08 */
.L_x_679:
[----:B0-----:R-:W2:Y:S04]  /*1b570*/  @P2 LDG.E R3, desc[UR56][R4.64] ;  /* 0x0000003804032981 */ /* 0x001ea8000c1e1900 */
[----:B------:R0:W2:Y:S01]  /*1b580*/  @P2 LDG.E R2, desc[UR56][R4.64+0x4] ;  /* 0x0000043804022981 */ /* 0x0000a2000c1e1900 */
[----:B-----5:R-:W-:Y:S01]  /*1b590*/  IMAD.IADD R8, R8, 0x1, -R11 ;  /* 0x0000000108087824 */ /* 0x020fe200078e0a0b */
[----:B------:R-:W-:Y:S01]  /*1b5a0*/  BSSY B0, `(.L_x_680) ;  /* 0x0000029000007945 */ /* 0x000fe20003800000 */
[----:B------:R-:W-:Y:S02]  /*1b5b0*/  LOP3.LUT R37, R7, 0xff, RZ, 0xc0, !PT ;  /* 0x000000ff07257812 */ /* 0x000fe400078ec0ff */
[----:B0-----:R-:W-:Y:S01]  /*1b5c0*/  SHF.R.U32.HI R5, RZ, 0x10, R7 ;  /* 0x00000010ff057819 */ /* 0x001fe20000011607 */
[----:B--2---:R-:W-:-:S04]  /*1b5d0*/  @P2 IMAD.IADD R6, R2, 0x1, -R3 ;  /* 0x0000000102062824 */ /* 0x004fc800078e0a03 */
[----:B------:R-:W-:-:S05]  /*1b5e0*/  IMAD.IADD R36, R8, 0x1, R6 ;  /* 0x0000000108247824 */ /* 0x000fca00078e0206 */
[C---:B------:R-:W-:Y:S02]  /*1b5f0*/  IADD3 R2, R36.reuse, 0x5f, RZ ;  /* 0x0000005f24027810 */ /* 0x040fe40007ffe0ff */
[----:B------:R-:W-:-:S03]  /*1b600*/  ISETP.GE.AND P1, PT, R36, 0x1, PT ;  /* 0x000000012400780c */ /* 0x000fc60003f26270 */
[----:B------:R-:W-:-:S05]  /*1b610*/  IMAD.HI R2, R2, 0x2aaaaaab, RZ ;  /* 0x2aaaaaab02027827 */ /* 0x000fca00078e02ff */
[----:B------:R-:W-:-:S04]  /*1b620*/  SHF.R.U32.HI R3, RZ, 0x1f, R2 ;  /* 0x0000001fff037819 */ /* 0x000fc80000011602 */
[----:B------:R-:W-:Y:S01]  /*1b630*/  LEA.HI.SX32 R4, R2, R3, 0x1c ;  /* 0x0000000302047211 */ /* 0x000fe200078fe2ff */
[----:B------:R-:W-:Y:S01]  /*1b640*/  IMAD.MOV.U32 R3, RZ, RZ, RZ ;  /* 0x000000ffff037224 */ /* 0x000fe200078e00ff */
[----:B------:R-:W-:Y:S06]  /*1b650*/  @!P1 BRA `(.L_x_681) ;  /* 0x0000000000749947 */ /* 0x000fec0003800000 */
[----:B------:R-:W-:Y:S01]  /*1b660*/  ISETP.NE.AND P0, PT, R5, RZ, PT ;  /* 0x000000ff0500720c */ /* 0x000fe20003f05270 */
[----:B------:R-:W-:-:S03]  /*1b670*/  ULDC UR4, c[0x0][0x9f0] ;  /* 0x00027c0000047ab9 */ /* 0x000fc60000000800 */
[----:B------:R-:W-:-:S04]  /*1b680*/  SEL R7, R5, UR4, P0 ;  /* 0x0000000405077c07 */ /* 0x000fc80008000000 */
[----:B------:R-:W-:Y:S02]  /*1b690*/  IABS R10, R7 ;  /* 0x00000007000a7213 */ /* 0x000fe40000000000 */
[----:B------:R-:W-:Y:S02]  /*1b6a0*/  IADD3 R9, R7, -0x1, R4 ;  /* 0xffffffff07097810 */ /* 0x000fe40007ffe004 */
[----:B------:R-:W0:Y:S08]  /*1b6b0*/  I2F.RP R2, R10 ;  /* 0x0000000a00027306 */ /* 0x000e300000209400 */
[----:B0-----:R-:W0:Y:S02]  /*1b6c0*/  MUFU.RCP R2, R2 ;  /* 0x0000000200027308 */ /* 0x001e240000001000 */
[----:B0-----:R-:W-:-:S06]  /*1b6d0*/  VIADD R2, R2, 0xffffffe ;  /* 0x0ffffffe02027836 */ /* 0x001fcc0000000000 */
[----:B------:R0:W1:Y:S02]  /*1b6e0*/  F2I.FTZ.U32.TRUNC.NTZ R3, R2 ;  /* 0x0000000200037305 */ /* 0x000064000021f000 */
[----:B0-----:R-:W-:-:S04]  /*1b6f0*/  LOP3.LUT R2, R9, R7, RZ, 0x3c, !PT ;  /* 0x0000000709027212 */ /* 0x001fc800078e3cff */
[----:B------:R-:W-:Y:S01]  /*1b700*/  ISETP.GE.AND P4, PT, R2, RZ, PT ;  /* 0x000000ff0200720c */ /* 0x000fe20003f86270 */
[----:B-1----:R-:W-:-:S04]  /*1b710*/  IMAD.MOV R2, RZ, RZ, -R3 ;  /* 0x000000ffff027224 */ /* 0x002fc800078e0a03 */
[----:B------:R-:W-:Y:S02]  /*1b720*/  IMAD R11, R2, R10, RZ ;  /* 0x0000000a020b7224 */ /* 0x000fe400078e02ff */
[----:B------:R-:W-:-:S04]  /*1b730*/  IMAD.MOV.U32 R2, RZ, RZ, RZ ;  /* 0x000000ffff027224 */ /* 0x000fc800078e00ff */
[----:B------:R-:W-:Y:S01]  /*1b740*/  IMAD.HI.U32 R11, R3, R11, R2 ;  /* 0x0000000b030b7227 */ /* 0x000fe200078e0002 */
[----:B------:R-:W-:Y:S02]  /*1b750*/  IABS R2, R9 ;  /* 0x0000000900027213 */ /* 0x000fe40000000000 */
[----:B------:R-:W-:-:S03]  /*1b760*/  IABS R3, R7 ;  /* 0x0000000700037213 */ /* 0x000fc60000000000 */
[----:B------:R-:W-:-:S04]  /*1b770*/  IMAD.HI.U32 R11, R11, R2, RZ ;  /* 0x000000020b0b7227 */ /* 0x000fc800078e00ff */
[----:B------:R-:W-:-:S04]  /*1b780*/  IMAD.MOV R3, RZ, RZ, -R3 ;  /* 0x000000ffff037224 */ /* 0x000fc800078e0a03 */
        /* <DEDUP_REMOVED lines=10> */
.L_x_681:
[----:B------:R-:W-:Y:S05]  /*1b830*/  BSYNC B0 ;  /* 0x0000000000007941 */ /* 0x000fea0003800000 */
.L_x_680:
[-C--:B------:R-:W-:Y:S01]  /*1b840*/  IMAD R2, R37, R3.reuse, RZ ;  /* 0x0000000325027224 */ /* 0x080fe200078e02ff */
[----:B------:R-:W-:Y:S04]  /*1b850*/  BSSY B0, `(.L_x_682) ;  /* 0x0000133000007945 */ /* 0x000fe80003800000 */
[C---:B------:R-:W-:Y:S01]  /*1b860*/  VIADDMNMX R3, R2.reuse, R3, R4, PT ;  /* 0x0000000302037246 */ /* 0x040fe20003800104 */
[----:B------:R-:W-:-:S04]  /*1b870*/  IMAD R2, R2, 0x60, -R8 ;  /* 0x0000006002027824 */ /* 0x000fc800078e0a08 */
[----:B------:R-:W-:Y:S01]  /*1b880*/  IMAD R3, R3, 0x60, -R8 ;  /* 0x0000006003037824 */ /* 0x000fe200078e0a08 */
[----:B------:R-:W-:-:S04]  /*1b890*/  VIMNMX R2, RZ, R2, !PT ;  /* 0x00000002ff027248 */ /* 0x000fc80007fe0100 */
[----:B------:R-:W-:-:S04]  /*1b8a0*/  VIMNMX R3, R3, R6, PT ;  /* 0x0000000603037248 */ /* 0x000fc80003fe0100 */
[----:B------:R-:W-:-:S13]  /*1b8b0*/  ISETP.GT.AND P0, PT, R3, R2, PT ;  /* 0x000000020300720c */ /* 0x000fda0003f04270 */
[----:B------:R-:W-:Y:S02]  /*1b8c0*/  @P0 VIADD R7, R3, 0x5f ;  /* 0x0000005f03070836 */ /* 0x000fe40000000000 */
[----:B------:R-:W-:-:S04]  /*1b8d0*/  IMAD.WIDE.U32 R2, R2, -0x55555555, RZ ;  /* 0xaaaaaaab02027825 */ /* 0x000fc800078e00ff */
[----:B------:R-:W-:Y:S01]  /*1b8e0*/  @P0 IMAD.HI R7, R7, 0x2aaaaaab, RZ ;  /* 0x2aaaaaab07070827 */ /* 0x000fe200078e02ff */
[----:B------:R-:W-:-:S04]  /*1b8f0*/  SHF.R.U32.HI R6, RZ, 0x6, R3 ;  /* 0x00000006ff067819 */ /* 0x000fc80000011603 */
[----:B------:R-:W-:Y:S02]  /*1b900*/  @P0 SHF.R.U32.HI R2, RZ, 0x1f, R7 ;  /* 0x0000001fff020819 */ /* 0x000fe40000011607 */
[----:B------:R-:W-:Y:S02]  /*1b910*/  MOV R3, R6 ;  /* 0x0000000600037202 */ /* 0x000fe40000000f00 */
[----:B------:R-:W-:Y:S02]  /*1b920*/  @P0 LEA.HI.SX32 R3, R7, R2, 0x1c ;  /* 0x0000000207030211 */ /* 0x000fe400078fe2ff */
[----:B------:R-:W-:Y:S02]  /*1b930*/  PLOP3.LUT P0, PT, PT, PT, PT, 0x80, 0x0 ;  /* 0x000000000000781c */ /* 0x000fe40003f0f070 */
[----:B------:R-:W-:-:S13]  /*1b940*/  ISETP.GT.AND P3, PT, R3, R6, PT ;  /* 0x000000060300720c */ /* 0x000fda0003f64270 */
[----:B------:R-:W-:Y:S05]  /*1b950*/  @!P3 BRA `(.L_x_683) ;  /* 0x000000100088b947 */ /* 0x000fea0003800000 */
[----:B------:R-:W-:Y:S01]  /*1b960*/  UMOV UR4, 0xffffffff ;  /* 0xffffffff00047882 */ /* 0x000fe20000000000 */
[----:B------:R-:W-:Y:S02]  /*1b970*/  SEL R2, R32, RZ, !P2 ;  /* 0x000000ff20027207 */ /* 0x000fe40005000000 */
[----:B------:R-:W-:Y:S05]  /*1b980*/  BRA.DIV UR4, `(.L_x_684) ;  /* 0x0000006a042c7947 */ /* 0x000fea000b800000 */
[----:B------:R-:W0:Y:S02]  /*1b990*/  S2R R7, SR_TID.X ;  /* 0x0000000000077919 */ /* 0x000e240000002100 */
[----:B0-----:R-:W-:-:S04]  /*1b9a0*/  SHF.R.U32.HI R7, RZ, 0x5, R7 ;  /* 0x00000005ff077819 */ /* 0x001fc80000011607 */
[----:B------:R-:W-:-:S05]  /*1b9b0*/  LOP3.LUT R7, R7, 0x3, RZ, 0xc0, !PT ;  /* 0x0000000307077812 */ /* 0x000fca00078ec0ff */
[----:B------:R0:W1:Y:S02]  /*1b9c0*/  SHFL.IDX PT, R14, R7, RZ, 0x1f ;  /* 0x00001fff070e7589 */ /* 0x00006400000e0000 */
.L_x_835:
[----:B-1----:R-:W-:Y:S02]  /*1b9d0*/  ISETP.NE.AND P0, PT, R14, RZ, PT ;  /* 0x000000ff0e00720c */ /* 0x002fe40003f05270 */
[----:B------:R-:W-:-:S11]  /*1b9e0*/  PLOP3.LUT P6, PT, PT, PT, PT, 0x8, 0x0 ;  /* 0x000000000000781c */ /* 0x000fd60003fce170 */
[----:B------:R-:W-:Y:S05]  /*1b9f0*/  @P0 BRA `(.L_x_685) ;  /* 0x00000000000c0947 */ /* 0x000fea0003800000 */
[----:B------:R-:W-:-:S03]  /*1ba00*/  UMOV UR4, 0xffffffff ;  /* 0xffffffff00047882 */ /* 0x000fc60000000000 */
[----:B------:R-:W-:Y:S05]  /*1ba10*/  BRA.DIV UR4, `(.L_x_686) ;  /* 0x0000006a043c7947 */ /* 0x000fea000b800000 */
[----:B------:R-:W-:-:S13]  /*1ba20*/  ELECT P6, URZ, PT ;  /* 0x00000000003f782f */ /* 0x000fda00038c0000 */
.L_x_685:
[----:B0-----:R-:W2:Y:S01]  /*1ba30*/  LDL R7, [R1+0x20] ;  /* 0x0000200001077983 */ /* 0x001ea20000100800 */
[----:B------:R-:W-:Y:S01]  /*1ba40*/  BSSY B1, `(.L_x_687) ;  /* 0x0000008000017945 */ /* 0x000fe20003800000 */
[----:B--2---:R-:W-:-:S05]  /*1ba50*/  VIADD R7, R7, 0x1 ;  /* 0x0000000107077836 */ /* 0x004fca0000000000 */
[----:B------:R-:W-:-:S04]  /*1ba60*/  LEA.HI R8, R7, R7, RZ, 0x1 ;  /* 0x0000000707087211 */ /* 0x000fc800078f08ff */
[----:B------:R-:W-:-:S05]  /*1ba70*/  LOP3.LUT R8, R8, 0xfffffffe, RZ, 0xc0, !PT ;  /* 0xfffffffe08087812 */ /* 0x000fca00078ec0ff */
[----:B------:R-:W-:-:S05]  /*1ba80*/  IMAD.IADD R7, R7, 0x1, -R8 ;  /* 0x0000000107077824 */ /* 0x000fca00078e0a08 */
[----:B------:R-:W-:-:S04]  /*1ba90*/  SHF.L.U32 R7, R7, 0x1f, RZ ;  /* 0x0000001f07077819 */ /* 0x000fc800000006ff */
[----:B------:R-:W0:Y:S02]  /*1baa0*/  SYNCS.PHASECHK.TRANS64.TRYWAIT P0, [R22+URZ+0x2a820], R7 ;  /* 0x02a82007160075a7 */ /* 0x000e24000800017f */
[----:B0-----:R-:W-:Y:S05]  /*1bab0*/  @!P0 BRA `(.L_x_688) ;  /* 0x0000006800348947 */ /* 0x001fea0003800000 */
.L_x_838:
[----:B------:R-:W-:Y:S05]  /*1bac0*/  BSYNC B1 ;  /* 0x0000000000017941 */ /* 0x000fea0003800000 */
.L_x_687:
[----:B------:R-:W-:Y:S04]  /*1bad0*/  BSSY B1, `(.L_x_689) ;  /* 0x000007c000017945 */ /* 0x000fe80003800000 */
[----:B------:R-:W-:Y:S05]  /*1bae0*/  @!P6 BRA `(.L_x_690) ;  /* 0x0000000400e8e947 */ /* 0x000fea0003800000 */
[----:B------:R-:W-:Y:S01]  /*1baf0*/  IMAD R11, R25, 0x8, R22 ;  /* 0x00000008190b7824 */ /* 0x000fe200078e0216 */
[----:B------:R-:W-:Y:S01]  /*1bb00*/  SHF.L.U32 R10, R30, 0x1f, RZ ;  /* 0x0000001f1e0a7819 */ /* 0x000fe200000006ff */
[----:B------:R-:W1:Y:S01]  /*1bb10*/  S2R R8, SR_TID.X ;  /* 0x0000000000087919 */ /* 0x000e620000002100 */
[----:B------:R-:W-:Y:S02]  /*1bb20*/  BSSY B2, `(.L_x_691) ;  /* 0x0000005000027945 */ /* 0x000fe40003800000 */
[----:B------:R-:W2:Y:S01]  /*1bb30*/  SYNCS.PHASECHK.TRANS64.TRYWAIT P0, [R11+URZ+0x2a8a0], R10 ;  /* 0x02a8a00a0b0075a7 */ /* 0x000ea2000800017f */
[----:B-1----:R-:W-:-:S04]  /*1bb40*/  LOP3.LUT R8, R8, 0x7f, RZ, 0xc0, !PT ;  /* 0x0000007f08087812 */ /* 0x002fc800078ec0ff */
[----:B------:R-:W-:Y:S01]  /*1bb50*/  ISETP.NE.AND P2, PT, R8, RZ, PT ;  /* 0x000000ff0800720c */ /* 0x000fe20003f45270 */
[----:B--2---:R-:W-:-:S12]  /*1bb60*/  @!P0 BRA `(.L_x_692) ;  /* 0x00000068001c8947 */ /* 0x004fd80003800000 */
.L_x_839:
[----:B------:R-:W-:Y:S05]  /*1bb70*/  BSYNC B2 ;  /* 0x0000000000027941 */ /* 0x000fea0003800000 */
.L_x_691:
[----:B------:R-:W-:Y:S04]  /*1bb80*/  BSSY B2, `(.L_x_693) ;  /* 0x0000009000027945 */ /* 0x000fe80003800000 */
[----:B------:R-:W-:Y:S05]  /*1bb90*/  @P2 BRA `(.L_x_694) ;  /* 0x00000000001c2947 */ /* 0x000fea0003800000 */
[----:B------:R-:W2:Y:S01]  /*1bba0*/  S2R R8, SR_TID.X ;  /* 0x0000000000087919 */ /* 0x000ea20000002100 */
[----:B0-----:R-:W-:-:S04]  /*1bbb0*/  IMAD.MOV.U32 R7, RZ, RZ, 0x9000 ;  /* 0x00009000ff077424 */ /* 0x001fc800078e00ff */
[----:B------:R3:W-:Y:S01]  /*1bbc0*/  SYNCS.ARRIVE.TRANS64 RZ, [R11+URZ+0x2a890], R7 ;  /* 0x02a890070bff79a7 */ /* 0x0007e2000800003f */
[----:B--2---:R-:W-:-:S04]  /*1bbd0*/  LOP3.LUT R8, R8, 0x1f, RZ, 0xc0, !PT ;  /* 0x0000001f08087812 */ /* 0x004fc800078ec0ff */
[----:B------:R-:W-:-:S13]  /*1bbe0*/  ISETP.NE.AND P0, PT, R8, RZ, PT ;  /* 0x000000ff0800720c */ /* 0x000fda0003f05270 */
[----:B---3--:R-:W-:Y:S05]  /*1bbf0*/  @!P0 BRA `(.L_x_694) ;  /* 0x0000000000048947 */ /* 0x008fea0003800000 */
[----:B------:R-:W-:Y:S01]  /*1bc00*/  BPT.TRAP 0x1 ;  /* 0x000000040000795c */ /* 0x000fe20000300000 */
.L_x_694:
[----:B------:R-:W-:Y:S05]  /*1bc10*/  BSYNC B2 ;  /* 0x0000000000027941 */ /* 0x000fea0003800000 */
.L_x_693:
[----:B------:R-:W-:Y:S01]  /*1bc20*/  IMAD.MOV.U32 R14, RZ, RZ, RZ ;  /* 0x000000ffff0e7224 */ /* 0x000fe200078e00ff */
[----:B------:R-:W-:Y:S01]  /*1bc30*/  UIADD3 UR4, UP0, UR36, 0x570, URZ ;  /* 0x0000057024047890 */ /* 0x000fe2000ff1e03f */
[----:B------:R-:W-:Y:S01]  /*1bc40*/  IMAD R8, R3, 0x60, R0 ;  /* 0x0000006003087824 */ /* 0x000fe200078e0200 */
[----:B------:R-:W-:Y:S01]  /*1bc50*/  PLOP3.LUT P0, PT, PT, PT, PT, 0x80, 0x0 ;  /* 0x000000000000781c */ /* 0x000fe20003f0f070 */
[----:B------:R-:W-:Y:S01]  /*1bc60*/  IMAD R9, R25, 0x9000, R22 ;  /* 0x0000900019097824 */ /* 0x000fe200078e0216 */
[----:B------:R-:W-:Y:S01]  /*1bc70*/  R2UR UR10, R14 ;  /* 0x000000000e0a72ca */ /* 0x000fe200000e0000 */
[----:B------:R-:W-:Y:S01]  /*1bc80*/  VIADD R8, R8, 0xffffffa0 ;  /* 0xffffffa008087836 */ /* 0x000fe20000000000 */
[----:B------:R-:W-:Y:S01]  /*1bc90*/  UIADD3.X UR5, URZ, UR37, URZ, UP0, !UPT ;  /* 0x000000253f057290 */ /* 0x000fe200087fe43f */
[----:B0-----:R-:W-:Y:S01]  /*1bca0*/  VIADD R7, R11, 0x2a890 ;  /* 0x0002a8900b077836 */ /* 0x001fe20000000000 */
[----:B------:R-:W-:Y:S01]  /*1bcb0*/  UMOV UR6, 0x0 ;  /* 0x0000000000067882 */ /* 0x000fe20000000000 */
[----:B------:R-:W-:Y:S01]  /*1bcc0*/  VIADD R12, R9, 0x18400 ;  /* 0x00018400090c7836 */ /* 0x000fe20000000000 */
[----:B------:R-:W-:-:S09]  /*1bcd0*/  UMOV UR7, 0x12f00000 ;  /* 0x12f0000000077882 */ /* 0x000fd20000000000 */
.L_x_695:
[----:B------:R-:W-:-:S13]  /*1bce0*/  @P0 ELECT P3, URZ, PT ;  /* 0x00000000003f082f */ /* 0x000fda0003860000 */
[----:B------:R-:W-:Y:S02]  /*1bcf0*/  @P3 R2UR UR13, R2 ;  /* 0x00000000020d32ca */ /* 0x000fe400000e0000 */
[----:B------:R-:W-:Y:S02]  /*1bd00*/  @P3 R2UR UR12, R18 ;  /* 0x00000000120c32ca */ /* 0x000fe400000e0000 */
[----:B------:R-:W-:Y:S02]  /*1bd10*/  @P3 R2UR UR11, R8 ;  /* 0x00000000080b32ca */ /* 0x000fe400000e0000 */
[----:B------:R-:W-:Y:S02]  /*1bd20*/  @P3 R2UR UR9, R7 ;  /* 0x00000000070932ca */ /* 0x000fe400000e0000 */
[----:B------:R-:W-:Y:S02]  /*1bd30*/  @P3 R2UR UR8, R12 ;  /* 0x000000000c0832ca */ /* 0x000fe400000e0000 */
[----:B------:R-:W-:-:S02]  /*1bd40*/  @P3 PLOP3.LUT P0, PT, P3, PT, PT, 0x8, 0x0 ;  /* 0x000000000000381c */ /* 0x000fc40001f0e170 */
[----:B------:R-:W-:-:S09]  /*1bd50*/  PLOP3.LUT P3, PT, PT, PT, PT, 0x8, 0x0 ;  /* 0x000000000000781c */ /* 0x000fd20003f6e170 */
[----:B------:R0:W-:Y:S02]  /*1bd60*/  UTMALDG.4D [UR8], [UR4], desc[UR6] ;  /* 0x00000608040075b4 */ /* 0x0001e40008019000 */
[----:B0-----:R-:W-:Y:S05]  /*1bd70*/  @P0 BRA.U.ANY `(.L_x_695) ;  /* 0xfffffffd00d80947 */ /* 0x001fea000393ffff */
[----:B------:R-:W-:Y:S01]  /*1bd80*/  IMAD.MOV.U32 R15, RZ, RZ, 0x40 ;  /* 0x00000040ff0f7424 */ /* 0x000fe200078e00ff */
[----:B------:R-:W-:Y:S01]  /*1bd90*/  PLOP3.LUT P0, PT, PT, PT, PT, 0x80, 0x0 ;  /* 0x000000000000781c */ /* 0x000fe20003f0f070 */
[----:B------:R-:W-:Y:S01]  /*1bda0*/  VIADD R12, R9, 0x1b400 ;  /* 0x0001b400090c7836 */ /* 0x000fe20000000000 */
[----:B------:R-:W-:Y:S01]  /*1bdb0*/  UMOV UR6, 0x0 ;  /* 0x0000000000067882 */ /* 0x000fe20000000000 */
[----:B------:R-:W-:Y:S01]  /*1bdc0*/  UMOV UR7, 0x12f00000 ;  /* 0x12f0000000077882 */ /* 0x000fe20000000000 */
[----:B------:R-:W-:-:S15]  /*1bdd0*/  R2UR UR10, R15 ;  /* 0x000000000f0a72ca */ /* 0x000fde00000e0000 */
.L_x_696:
        /* <DEDUP_REMOVED lines=10> */
[----:B------:R-:W-:Y:S01]  /*1be80*/  PLOP3.LUT P0, PT, PT, PT, PT, 0x80, 0x0 ;  /* 0x000000000000781c */ /* 0x000fe20003f0f070 */
[----:B------:R-:W-:Y:S01]  /*1be90*/  VIADD R9, R9, 0x1e400 ;  /* 0x0001e40009097836 */ /* 0x000fe20000000000 */
[----:B------:R-:W-:Y:S01]  /*1bea0*/  UMOV UR6, 0x0 ;  /* 0x0000000000067882 */ /* 0x000fe20000000000 */
[----:B------:R-:W-:Y:S01]  /*1beb0*/  UMOV UR7, 0x12f00000 ;  /* 0x12f0000000077882 */ /* 0x000fe20000000000 */
[----:B------:R-:W-:-:S09]  /*1bec0*/  UMOV UR10, 0x80 ;  /* 0x00000080000a7882 */ /* 0x000fd20000000000 */
.L_x_697:
        /* <DEDUP_REMOVED lines=10> */
[----:B------:R-:W0:Y:S01]  /*1bf70*/  SYNCS.PHASECHK.TRANS64.TRYWAIT P0, [R11+URZ+0x2a8c0], R10 ;  /* 0x02a8c00a0b0075a7 */ /* 0x000e22000800017f */
[----:B------:R-:W-:Y:S04]  /*1bf80*/  BSSY B2, `(.L_x_698) ;  /* 0x0000002000027945 */ /* 0x000fe80003800000 */
[----:B0-----:R-:W-:Y:S05]  /*1bf90*/  @!P0 BRA `(.L_x_699) ;  /* 0x0000006400248947 */ /* 0x001fea0003800000 */
.L_x_840:
[----:B------:R-:W-:Y:S05]  /*1bfa0*/  BSYNC B2 ;  /* 0x0000000000027941 */ /* 0x000fea0003800000 */
.L_x_698:
[----:B------:R-:W-:Y:S01]  /*1bfb0*/  BSSY B2, `(.L_x_700) ;  /* 0x000000b000027945 */ /* 0x000fe20003800000 */
[----:B------:R-:W-:Y:S01]  /*1bfc0*/  MOV R12, 0x0 ;  /* 0x00000000000c7802 */ /* 0x000fe20000000f00 */
[----:B------:R-:W-:Y:S02]  /*1bfd0*/  IMAD.MOV.U32 R13, RZ, RZ, 0x12f00000 ;  /* 0x12f00000ff0d7424 */ /* 0x000fe400078e00ff */
[----:B------:R-:W-:Y:S05]  /*1bfe0*/  @P2 BRA `(.L_x_701) ;  /* 0x00000000001c2947 */ /* 0x000fea0003800000 */
[----:B------:R-:W2:Y:S01]  /*1bff0*/  S2R R9, SR_TID.X ;  /* 0x0000000000097919 */ /* 0x000ea20000002100 */
[----:B------:R-:W-:-:S04]  /*1c000*/  IMAD.MOV.U32 R7, RZ, RZ, 0x6000 ;  /* 0x00006000ff077424 */ /* 0x000fc800078e00ff */
[----:B------:R3:W-:Y:S01]  /*1c010*/  SYNCS.ARRIVE.TRANS64 RZ, [R11+URZ+0x2a8b0], R7 ;  /* 0x02a8b0070bff79a7 */ /* 0x0007e2000800003f */
[----:B--2---:R-:W-:-:S04]  /*1c020*/  LOP3.LUT R9, R9, 0x1f, RZ, 0xc0, !PT ;  /* 0x0000001f09097812 */ /* 0x004fc800078ec0ff */
[----:B------:R-:W-:-:S13]  /*1c030*/  ISETP.NE.AND P0, PT, R9, RZ, PT ;  /* 0x000000ff0900720c */ /* 0x000fda0003f05270 */
[----:B---3--:R-:W-:Y:S05]  /*1c040*/  @!P0 BRA `(.L_x_701) ;  /* 0x0000000000048947 */ /* 0x008fea0003800000 */
[----:B------:R-:W-:Y:S01]  /*1c050*/  BPT.TRAP 0x1 ;  /* 0x000000040000795c */ /* 0x000fe20000300000 */
.L_x_701:
[----:B------:R-:W-:Y:S05]  /*1c060*/  BSYNC B2 ;  /* 0x0000000000027941 */ /* 0x000fea0003800000 */
.L_x_700:
[----:B------:R-:W-:Y:S01]  /*1c070*/  R2UR UR10, R14 ;  /* 0x000000000e0a72ca */ /* 0x000fe200000e0000 */
[----:B------:R-:W-:Y:S01]  /*1c080*/  IMAD R7, R25, 0x6000, R22 ;  /* 0x0000600019077824 */ /* 0x000fe200078e0216 */
[----:B------:R-:W-:Y:S01]  /*1c090*/  R2UR UR6, R12 ;  /* 0x000000000c0672ca */ /* 0x000fe200000e0000 */
[----:B------:R-:W-:Y:S01]  /*1c0a0*/  UIADD3 UR4, UP0, UR36, 0x670, URZ ;  /* 0x0000067024047890 */ /* 0x000fe2000ff1e03f */
[----:B------:R-:W-:Y:S01]  /*1c0b0*/  R2UR UR7, R13 ;  /* 0x000000000d0772ca */ /* 0x000fe200000e0000 */
[----:B01----:R-:W-:Y:S01]  /*1c0c0*/  VIADD R11, R11, 0x2a8b0 ;  /* 0x0002a8b00b0b7836 */ /* 0x003fe20000000000 */
[----:B------:R-:W-:Y:S01]  /*1c0d0*/  PLOP3.LUT P0, PT, PT, PT, PT, 0x80, 0x0 ;  /* 0x000000000000781c */ /* 0x000fe20003f0f070 */
[----:B------:R-:W-:Y:S01]  /*1c0e0*/  VIADD R9, R7, 0x400 ;  /* 0x0000040007097836 */ /* 0x000fe20000000000 */
[----:B------:R-:W-:-:S12]  /*1c0f0*/  UIADD3.X UR5, URZ, UR37, URZ, UP0, !UPT ;  /* 0x000000253f057290 */ /* 0x000fd800087fe43f */
.L_x_702:
        /* <DEDUP_REMOVED lines=10> */
[----:B------:R-:W-:Y:S01]  /*1c1a0*/  R2UR UR10, R15 ;  /* 0x000000000f0a72ca */ /* 0x000fe200000e0000 */
[----:B------:R-:W-:Y:S01]  /*1c1b0*/  VIADD R7, R7, 0x3400 ;  /* 0x0000340007077836 */ /* 0x000fe20000000000 */
[----:B------:R-:W-:Y:S02]  /*1c1c0*/  R2UR UR6, R12 ;  /* 0x000000000c0672ca */ /* 0x000fe400000e0000 */
[----:B------:R-:W-:Y:S02]  /*1c1d0*/  R2UR UR7, R13 ;  /* 0x000000000d0772ca */ /* 0x000fe400000e0000 */
[----:B------:R-:W-:-:S13]  /*1c1e0*/  PLOP3.LUT P0, PT, PT, PT, PT, 0x80, 0x0 ;  /* 0x000000000000781c */ /* 0x000fda0003f0f070 */
.L_x_703:
        /* <DEDUP_REMOVED lines=9> */
[----:B-1----:R-:W-:Y:S05]  /*1c280*/  @P0 BRA.U.ANY `(.L_x_703) ;  /* 0xfffffffd00d80947 */ /* 0x002fea000393ffff */
.L_x_690:
[----:B------:R-:W-:Y:S05]  /*1c290*/  BSYNC B1 ;  /* 0x0000000000017941 */ /* 0x000fea0003800000 */
.L_x_689:
[----:B------:R-:W-:Y:S01]  /*1c2a0*/  VIADD R11, R3, 0xfffffffe ;  /* 0xfffffffe030b7836 */ /* 0x000fe20000000000 */
[----:B------:R-:W-:Y:S01]  /*1c2b0*/  PLOP3.LUT P0, PT, PT, PT, PT, 0x8, 0x0 ;  /* 0x000000000000781c */ /* 0x000fe20003f0e170 */
[----:B------:R-:W-:-:S03]  /*1c2c0*/  VIADD R25, R25, 0x1 ;  /* 0x0000000119197836 */ /* 0x000fc60000000000 */
[----:B------:R-:W-:Y:S02]  /*1c2d0*/  ISETP.GE.AND P3, PT, R11, R6, PT ;  /* 0x000000060b00720c */ /* 0x000fe40003f66270 */
[----:B------:R-:W-:-:S04]  /*1c2e0*/  ISETP.NE.AND P2, PT, R25, 0x2, PT ;  /* 0x000000021900780c */ /* 0x000fc80003f45270 */
[----:B------:R-:W-:Y:S02]  /*1c2f0*/  SEL R3, RZ, 0x1, P2 ;  /* 0x00000001ff037807 */ /* 0x000fe40001000000 */
[----:B------:R-:W-:Y:S02]  /*1c300*/  SEL R25, R25, RZ, P2 ;  /* 0x000000ff19197207 */ /* 0x000fe40001000000 */
[----:B------:R-:W-:-:S03]  /*1c310*/  LOP3.LUT R30, R30, R3, RZ, 0x3c, !PT ;  /* 0x000000031e1e7212 */ /* 0x000fc600078e3cff */
[----:B------:R-:W-:Y:S05]  /*1c320*/  @!P3 BRA `(.L_x_683) ;  /* 0x000000080014b947 */ /* 0x000fea0003800000 */
.L_x_719:
[----:B------:R-:W-:Y:S05]  /*1c330*/  YIELD ;  /* 0x0000000000007946 */ /* 0x000fea0003800000 */
        /* <DEDUP_REMOVED lines=10> */
.L_x_841:
[----:B------:R-:W-:Y:S05]  /*1c3e0*/  BSYNC B2 ;  /* 0x0000000000027941 */ /* 0x000fea0003800000 */
.L_x_706:
[----:B------:R-:W-:Y:S04]  /*1c3f0*/  BSSY B2, `(.L_x_708) ;  /* 0x0000009000027945 */ /* 0x000fe80003800000 */
[----:B------:R-:W-:Y:S05]  /*1c400*/  @P3 BRA `(.L_x_709) ;  /* 0x00000000001c3947 */ /* 0x000fea0003800000 */
[----:B0-----:R-:W0:Y:S01]  /*1c410*/  S2R R7, SR_TID.X ;  /* 0x0000000000077919 */ /* 0x001e220000002100 */
[----:B------:R-:W-:-:S04]  /*1c420*/  IMAD.MOV.U32 R3, RZ, RZ, 0x9000 ;  /* 0x00009000ff037424 */ /* 0x000fc800078e00ff */
[----:B------:R2:W-:Y:S01]  /*1c430*/  SYNCS.ARRIVE.TRANS64 RZ, [R10+URZ+0x2a890], R3 ;  /* 0x02a890030aff79a7 */ /* 0x0005e2000800003f */
[----:B0-----:R-:W-:-:S04]  /*1c440*/  LOP3.LUT R7, R7, 0x1f, RZ, 0xc0, !PT ;  /* 0x0000001f07077812 */ /* 0x001fc800078ec0ff */
[----:B------:R-:W-:-:S13]  /*1c450*/  ISETP.NE.AND P2, PT, R7, RZ, PT ;  /* 0x000000ff0700720c */ /* 0x000fda0003f45270 */
[----:B--2---:R-:W-:Y:S05]  /*1c460*/  @!P2 BRA `(.L_x_709) ;  /* 0x000000000004a947 */ /* 0x004fea0003800000 */
[----:B------:R-:W-:Y:S01]  /*1c470*/  BPT.TRAP 0x1 ;  /* 0x000000040000795c */ /* 0x000fe20000300000 */
.L_x_709:
[----:B------:R-:W-:Y:S05]  /*1c480*/  BSYNC B2 ;  /* 0x0000000000027941 */ /* 0x000fea0003800000 */
.L_x_708:
[----:B------:R-:W-:Y:S01]  /*1c490*/  IMAD.MOV.U32 R14, RZ, RZ, RZ ;  /* 0x000000ffff0e7224 */ /* 0x000fe200078e00ff */
[----:B------:R-:W-:Y:S01]  /*1c4a0*/  UIADD3 UR4, UP0, UR36, 0x570, URZ ;  /* 0x0000057024047890 */ /* 0x000fe2000ff1e03f */
[----:B------:R-:W-:Y:S01]  /*1c4b0*/  IMAD R8, R25, 0x9000, R22 ;  /* 0x0000900019087824 */ /* 0x000fe200078e0216 */
[----:B------:R-:W-:Y:S01]  /*1c4c0*/  PLOP3.LUT P2, PT, PT, PT, PT, 0x80, 0x0 ;  /* 0x000000000000781c */ /* 0x000fe20003f4f070 */
[----:B0-----:R-:W-:Y:S01]  /*1c4d0*/  IMAD R7, R11, 0x60, R0 ;  /* 0x000000600b077824 */ /* 0x001fe200078e0200 */
[----:B------:R-:W-:Y:S01]  /*1c4e0*/  R2UR UR10, R14 ;  /* 0x000000000e0a72ca */ /* 0x000fe200000e0000 */
[----:B------:R-:W-:Y:S01]  /*1c4f0*/  VIADD R3, R10, 0x2a890 ;  /* 0x0002a8900a037836 */ /* 0x000fe20000000000 */
[----:B------:R-:W-:Y:S01]  /*1c500*/  IADD3 R12, R8, 0x18400, RZ ;  /* 0x00018400080c7810 */ /* 0x000fe20007ffe0ff */
[----:B------:R-:W-:Y:S01]  /*1c510*/  UIADD3.X UR5, URZ, UR37, URZ, UP0, !UPT ;  /* 0x000000253f057290 */ /* 0x000fe200087fe43f */
[----:B------:R-:W-:Y:S01]  /*1c520*/  UMOV UR6, 0x0 ;  /* 0x0000000000067882 */ /* 0x000fe20000000000 */
[----:B------:R-:W-:-:S10]  /*1c530*/  UMOV UR7, 0x12f00000 ;  /* 0x12f0000000077882 */ /* 0x000fd40000000000 */
.L_x_710:
        /* <DEDUP_REMOVED lines=16> */
.L_x_711:
        /* <DEDUP_REMOVED lines=15> */
.L_x_712:
        /* <DEDUP_REMOVED lines=13> */
.L_x_842:
[----:B------:R-:W-:Y:S05]  /*1c800*/  BSYNC B2 ;  /* 0x0000000000027941 */ /* 0x000fea0003800000 */
.L_x_713:
[----:B------:R-:W-:Y:S01]  /*1c810*/  BSSY B2, `(.L_x_715) ;  /* 0x000000b000027945 */ /* 0x000fe20003800000 */
[----:B------:R-:W-:Y:S02]  /*1c820*/  IMAD.MOV.U32 R12, RZ, RZ, 0x0 ;  /* 0x00000000ff0c7424 */ /* 0x000fe400078e00ff */
[----:B------:R-:W-:Y:S01]  /*1c830*/  IMAD.MOV.U32 R13, RZ, RZ, 0x12f00000 ;  /* 0x12f00000ff0d7424 */ /* 0x000fe200078e00ff */
[----:B------:R-:W-:Y:S06]  /*1c840*/  @P3 BRA `(.L_x_716) ;  /* 0x00000000001c3947 */ /* 0x000fec0003800000 */
[----:B------:R-:W2:Y:S01]  /*1c850*/  S2R R8, SR_TID.X ;  /* 0x0000000000087919 */ /* 0x000ea20000002100 */
[----:B------:R-:W-:-:S04]  /*1c860*/  IMAD.MOV.U32 R3, RZ, RZ, 0x6000 ;  /* 0x00006000ff037424 */ /* 0x000fc800078e00ff */
[----:B------:R3:W-:Y:S01]  /*1c870*/  SYNCS.ARRIVE.TRANS64 RZ, [R10+URZ+0x2a8b0], R3 ;  /* 0x02a8b0030aff79a7 */ /* 0x0007e2000800003f */
[----:B--2---:R-:W-:-:S04]  /*1c880*/  LOP3.LUT R8, R8, 0x1f, RZ, 0xc0, !PT ;  /* 0x0000001f08087812 */ /* 0x004fc800078ec0ff */
[----:B------:R-:W-:-:S13]  /*1c890*/  ISETP.NE.AND P2, PT, R8, RZ, PT ;  /* 0x000000ff0800720c */ /* 0x000fda0003f45270 */
[----:B---3--:R-:W-:Y:S05]  /*1c8a0*/  @!P2 BRA `(.L_x_716) ;  /* 0x000000000004a947 */ /* 0x008fea0003800000 */
[----:B------:R-:W-:Y:S01]  /*1c8b0*/  BPT.TRAP 0x1 ;  /* 0x000000040000795c */ /* 0x000fe20000300000 */
.L_x_716:
[----:B------:R-:W-:Y:S05]  /*1c8c0*/  BSYNC B2 ;  /* 0x0000000000027941 */ /* 0x000fea0003800000 */
.L_x_715:
        /* <DEDUP_REMOVED lines=9> */
.L_x_717:
        /* <DEDUP_REMOVED lines=15> */
.L_x_718:
        /* <DEDUP_REMOVED lines=10> */
.L_x_705:
[----:B------:R-:W-:Y:S05]  /*1caf0*/  BSYNC B1 ;  /* 0x0000000000017941 */ /* 0x000fea0003800000 */
.L_x_704:
[----:B------:R-:W-:Y:S01]  /*1cb00*/  ISETP.GT.AND P3, PT, R11, R6, PT ;  /* 0x000000060b00720c */ /* 0x000fe20003f64270 */
[----:B------:R-:W-:Y:S02]  /*1cb10*/  VIADD R25, R25, 0x1 ;  /* 0x0000000119197836 */ /* 0x000fe40000000000 */
[----:B------:R-:W-:-:S03]  /*1cb20*/  VIADD R11, R11, 0xffffffff ;  /* 0xffffffff0b0b7836 */ /* 0x000fc60000000000 */
[----:B------:R-:W-:-:S04]  /*1cb30*/  ISETP.NE.AND P2, PT, R25, 0x2, PT ;  /* 0x000000021900780c */ /* 0x000fc80003f45270 */
[----:B------:R-:W-:Y:S02]  /*1cb40*/  SEL R3, RZ, 0x1, P2 ;  /* 0x00000001ff037807 */ /* 0x000fe40001000000 */
[----:B------:R-:W-:Y:S02]  /*1cb50*/  SEL R25, R25, RZ, P2 ;  /* 0x000000ff19197207 */ /* 0x000fe40001000000 */
[----:B------:R-:W-:Y:S01]  /*1cb60*/  LOP3.LUT R30, R30, R3, RZ, 0x3c, !PT ;  /* 0x000000031e1e7212 */ /* 0x000fe200078e3cff */
[----:B------:R-:W-:Y:S06]  /*1cb70*/  @P3 BRA `(.L_x_719) ;  /* 0xfffffff400ec3947 */ /* 0x000fec000383ffff */
.L_x_683:
[----:B------:R-:W-:Y:S05]  /*1cb80*/  BSYNC B0 ;  /* 0x0000000000007941 */ /* 0x000fea0003800000 */
.L_x_682:
[----:B------:R-:W-:Y:S05]  /*1cb90*/  @!P0 WARPSYNC.ALL ;  /* 0x0000000000008948 */ /* 0x000fea0003800000 */
[----:B------:R-:W-:Y:S01]  /*1cba0*/  @!P0 BAR.SYNC.DEFER_BLOCKING 0xc, 0x180 ;  /* 0x0306000000008b1d */ /* 0x000fe20000010000 */
[----:B------:R-:W-:-:S05]  /*1cbb0*/  MOV R0, RZ ;  /* 0x000000ff00007202 */ /* 0x000fca0000000f00 */
[----:B------:R-:W-:Y:S04]  /*1cbc0*/  BSSY B0, `(.L_x_720) ;  /* 0x000001e000007945 */ /* 0x000fe80003800000 */
[----:B------:R-:W-:Y:S05]  /*1cbd0*/  @!P1 BRA `(.L_x_721) ;  /* 0x0000000000709947 */ /* 0x000fea0003800000 */
[----:B------:R-:W-:Y:S01]  /*1cbe0*/  ISETP.NE.AND P0, PT, R5, RZ, PT ;  /* 0x000000ff0500720c */ /* 0x000fe20003f05270 */
[----:B------:R-:W-:-:S12]  /*1cbf0*/  IMAD.MOV.U32 R2, RZ, RZ, RZ ;  /* 0x000000ffff027224 */ /* 0x000fd800078e00ff */
[----:B------:R-:W1:Y:S02]  /*1cc00*/  @!P0 LDC R5, c[0x0][0x9f0] ;  /* 0x00027c00ff058b82 */ /* 0x000e640000000800 */
[----:B-1----:R-:W-:-:S04]  /*1cc10*/  IABS R0, R5 ;  /* 0x0000000500007213 */ /* 0x002fc80000000000 */
[----:B------:R-:W1:Y:S08]  /*1cc20*/  I2F.RP R8, R0 ;  /* 0x0000000000087306 */ /* 0x000e700000209400 */
[----:B-1----:R-:W1:Y:S02]  /*1cc30*/  MUFU.RCP R8, R8 ;  /* 0x0000000800087308 */ /* 0x002e640000001000 */
[----:B-1----:R-:W-:-:S06]  /*1cc40*/  VIADD R9, R8, 0xffffffe ;  /* 0x0ffffffe08097836 */ /* 0x002fcc0000000000 */
[----:B------:R-:W0:Y:S02]  /*1cc50*/  F2I.FTZ.U32.TRUNC.NTZ R3, R9 ;  /* 0x0000000900037305 */ /* 0x000e24000021f000 */
[----:B0-----:R-:W-:-:S04]  /*1cc60*/  IMAD.MOV R7, RZ, RZ, -R3 ;  /* 0x000000ffff077224 */ /* 0x001fc800078e0a03 */
[----:B------:R-:W-:-:S04]  /*1cc70*/  IMAD R7, R7, R0, RZ ;  /* 0x0000000007077224 */ /* 0x000fc800078e02ff */
[----:B------:R-:W-:Y:S01]  /*1cc80*/  IMAD.HI.U32 R6, R3, R7, R2 ;  /* 0x0000000703067227 */ /* 0x000fe200078e0002 */
[----:B------:R-:W-:Y:S02]  /*1cc90*/  IADD3 R3, R4, -0x1, R5 ;  /* 0xffffffff04037810 */ /* 0x000fe40007ffe005 */
[----:B------:R-:W-:Y:S02]  /*1cca0*/  IABS R7, R5 ;  /* 0x0000000500077213 */ /* 0x000fe40000000000 */
[----:B------:R-:W-:Y:S02]  /*1ccb0*/  IABS R2, R3 ;  /* 0x0000000300027213 */ /* 0x000fe40000000000 */
[----:B------:R-:W-:Y:S01]  /*1ccc0*/  LOP3.LUT R3, R3, R5, RZ, 0x3c, !PT ;  /* 0x0000000503037212 */ /* 0x000fe200078e3cff */
[----:B------:R-:W-:Y:S02]  /*1ccd0*/  IMAD.MOV R7, RZ, RZ, -R7 ;  /* 0x000000ffff077224 */ /* 0x000fe400078e0a07 */
[----:B------:R-:W-:Y:S01]  /*1cce0*/  IMAD.HI.U32 R6, R6, R2, RZ ;  /* 0x0000000206067227 */ /* 0x000fe200078e00ff */
[----:B------:R-:W-:-:S03]  /*1ccf0*/  ISETP.GE.AND P2, PT, R3, RZ, PT ;  /* 0x000000ff0300720c */ /* 0x000fc60003f46270 */
        /* <DEDUP_REMOVED lines=10> */
.L_x_721:
[----:B------:R-:W-:Y:S05]  /*1cda0*/  BSYNC B0 ;  /* 0x0000000000007941 */ /* 0x000fea0003800000 */
.L_x_720:
[-C--:B------:R-:W-:Y:S01]  /*1cdb0*/  IMAD R37, R37, R0.reuse, RZ ;  /* 0x0000000025257224 */ /* 0x080fe200078e02ff */
[----:B------:R-:W-:Y:S04]  /*1cdc0*/  BSSY B7, `(.L_x_722) ;  /* 0x000036c000077945 */ /* 0x000fe80003800000 */
[----:B------:R-:W-:-:S04]  /*1cdd0*/  VIADDMNMX R29, R37, R0, R4, PT ;  /* 0x00000000251d7246 */ /* 0x000fc80003800104 */
[----:B------:R-:W-:Y:S01]  /*1cde0*/  ISETP.GT.AND P0, PT, R29, R37, PT ;  /* 0x000000251d00720c */ /* 0x000fe20003f04270 */
[----:B------:R1:W-:-:S12]  /*1cdf0*/  STL [R1+0x18], R29 ;  /* 0x0000181d01007387 */ /* 0x0003d80000100800 */
[----:B-1----:R-:W-:Y:S05]  /*1ce00*/  @P0 BRA `(.L_x_723) ;  /* 0x0000000000440947 */ /* 0x002fea0003800000 */
[----:B------:R-:W1:Y:S02]  /*1ce10*/  S2R R2, SR_TID.X ;  /* 0x0000000000027919 */ /* 0x000e640000002100 */
[----:B-1----:R-:W-:-:S04]  /*1ce20*/  LOP3.LUT R2, R2, 0x7f, RZ, 0xc0, !PT ;  /* 0x0000007f02027812 */ /* 0x002fc800078ec0ff */
[----:B------:R-:W-:-:S13]  /*1ce30*/  ISETP.NE.AND P0, PT, R2, RZ, PT ;  /* 0x000000ff0200720c */ /* 0x000fda0003f05270 */
[----:B------:R-:W-:Y:S05]  /*1ce40*/  @P0 BRA `(.L_x_724) ;  /* 0x00000034008c0947 */ /* 0x000fea0003800000 */
[----:B------:R-:W1:Y:S01]  /*1ce50*/  S2R R5, SR_LANEID ;  /* 0x0000000000057919 */ /* 0x000e620000000000 */
[----:B------:R-:W-:Y:S01]  /*1ce60*/  VOTEU.ANY UR4, UPT, PT ;  /* 0x0000000000047886 */ /* 0x000fe200038e0100 */
[----:B------:R-:W2:Y:S01]  /*1ce70*/  LDC.64 R2, c[0x0][0xc60] ;  /* 0x00031800ff027b82 */ /* 0x000ea20000000a00 */
[----:B------:R-:W1:Y:S02]  /*1ce80*/  FLO.U32 R0, UR4 ;  /* 0x0000000400007d00 */ /* 0x000e6400080e0000 */
[----:B-1----:R-:W-:-:S06]  /*1ce90*/  ISETP.EQ.U32.AND P0, PT, R0, R5, PT ;  /* 0x000000050000720c */ /* 0x002fcc0003f02070 */
[----:B------:R-:W2:Y:S07]  /*1cea0*/  POPC R5, UR4 ;  /* 0x0000000400057d09 */ /* 0x000eae0008000000 */
[----:B--2---:R-:W2:Y:S01]  /*1ceb0*/  @P0 ATOMG.E.ADD.STRONG.GPU PT, R3, desc[UR56][R2.64], R5 ;  /* 0x00000005020309a8 */ /* 0x004ea200081ee1f8 */
[----:B------:R-:W1:Y:S02]  /*1cec0*/  S2R R4, SR_LTMASK ;  /* 0x0000000000047919 */ /* 0x000e640000003900 */
[----:B-1----:R-:W-:-:S04]  /*1ced0*/  LOP3.LUT R4, R4, UR4, RZ, 0xc0, !PT ;  /* 0x0000000404047c12 */ /* 0x002fc8000f8ec0ff */
[----:B0-----:R-:W0:Y:S01]  /*1cee0*/  POPC R7, R4 ;  /* 0x0000000400077309 */ /* 0x001e220000000000 */
[----:B--2---:R-:W0:Y:S02]  /*1cef0*/  SHFL.IDX PT, R0, R3, R0, 0x1f ;  /* 0x00001f0003007589 */ /* 0x004e2400000e0000 */
[----:B0-----:R-:W-:Y:S01]  /*1cf00*/  IADD3 R16, R0, UR38, R7 ;  /* 0x0000002600107c10 */ /* 0x001fe2000fffe007 */
[----:B------:R-:W-:Y:S06]  /*1cf10*/  BRA `(.L_x_724) ;  /* 0x0000003400587947 */ /* 0x000fec0003800000 */
.L_x_723:
        /* <DEDUP_REMOVED lines=10> */
[----:B------:R-:W1:Y:S01]  /*1cfc0*/  LDC.64 R2, c[0x4][R2] ;  /* 0x0100000002027b82 */ /* 0x000e620000000a00 */
[----:B------:R-:W-:Y:S02]  /*1cfd0*/  IMAD.U32 R6, RZ, RZ, UR8 ;  /* 0x00000008ff067e24 */ /* 0x000fe4000f8e00ff */
[----:B0-----:R-:W-:Y:S02]  /*1cfe0*/  IMAD.U32 R7, RZ, RZ, UR9 ;  /* 0x00000009ff077e24 */ /* 0x001fe4000f8e00ff */
[----:B------:R-:W-:-:S02]  /*1cff0*/  IMAD.U32 R10, RZ, RZ, UR4 ;  /* 0x00000004ff0a7e24 */ /* 0x000fc4000f8e00ff */
[----:B------:R-:W-:Y:S02]  /*1d000*/  IMAD.U32 R11, RZ, RZ, UR5 ;  /* 0x00000005ff0b7e24 */ /* 0x000fe4000f8e00ff */
[----:B------:R-:W-:Y:S02]  /*1d010*/  IMAD.MOV.U32 R8, RZ, RZ, 0x70 ;  /* 0x00000070ff087424 */ /* 0x000fe400078e00ff */
[----:B------:R-:W-:Y:S02]  /*1d020*/  IMAD.MOV.U32 R12, RZ, RZ, 0x1 ;  /* 0x00000001ff0c7424 */ /* 0x000fe400078e00ff */
[----:B------:R-:W-:-:S07]  /*1d030*/  IMAD.MOV.U32 R13, RZ, RZ, RZ ;  /* 0x000000ffff0d7224 */ /* 0x000fce00078e00ff */
[----:B------:R-:W-:-:S07]  /*1d040*/  LEPC R20, `(.L_x_726) ;  /* 0x000000001014794e */ /* 0x000fce0000000000 */
[----:B-1----:R-:W-:Y:S05]  /*1d050*/  CALL.ABS.NOINC R2 ;  /* 0x0000000002007343 */ /* 0x002fea0003c00000 */
.L_x_726:
[----:B------:R-:W-:Y:S05]  /*1d060*/  BSYNC B6 ;  /* 0x0000000000067941 */ /* 0x000fea0003800000 */
.L_x_725:
        /* <DEDUP_REMOVED lines=8> */
[----:B------:R1:W2:Y:S01]  /*1d0f0*/  LDC.64 R2, c[0x4][R26] ;  /* 0x010000001a027b82 */ /* 0x0002a20000000a00 */
[----:B------:R-:W-:Y:S01]  /*1d100*/  IMAD.U32 R4, RZ, RZ, UR6 ;  /* 0x00000006ff047e24 */ /* 0x000fe2000f8e00ff */
[----:B0-----:R-:W-:Y:S01]  /*1d110*/  MOV R7, UR9 ;  /* 0x0000000900077c02 */ /* 0x001fe20008000f00 */
[----:B------:R-:W-:Y:S02]  /*1d120*/  IMAD.U32 R5, RZ, RZ, UR7 ;  /* 0x00000007ff057e24 */ /* 0x000fe4000f8e00ff */
[----:B------:R-:W-:Y:S02]  /*1d130*/  IMAD.U32 R6, RZ, RZ, UR8 ;  /* 0x00000008ff067e24 */ /* 0x000fe4000f8e00ff */
[----:B------:R-:W-:-:S02]  /*1d140*/  IMAD.U32 R10, RZ, RZ, UR4 ;  /* 0x00000004ff0a7e24 */ /* 0x000fc4000f8e00ff */
[----:B------:R-:W-:Y:S02]  /*1d150*/  IMAD.U32 R11, RZ, RZ, UR5 ;  /* 0x00000005ff0b7e24 */ /* 0x000fe4000f8e00ff */
[----:B------:R-:W-:Y:S02]  /*1d160*/  IMAD.MOV.U32 R8, RZ, RZ, 0x70 ;  /* 0x00000070ff087424 */ /* 0x000fe400078e00ff */
[----:B------:R-:W-:Y:S02]  /*1d170*/  IMAD.MOV.U32 R12, RZ, RZ, 0x1 ;  /* 0x00000001ff0c7424 */ /* 0x000fe400078e00ff */
[----:B-1----:R-:W-:-:S07]  /*1d180*/  IMAD.MOV.U32 R13, RZ, RZ, RZ ;  /* 0x000000ffff0d7224 */ /* 0x002fce00078e00ff */
[----:B------:R-:W-:-:S07]  /*1d190*/  LEPC R20, `(.L_x_729) ;  /* 0x000000001014794e */ /* 0x000fce0000000000 */
[----:B--2---:R-:W-:Y:S05]  /*1d1a0*/  CALL.ABS.NOINC R2 ;  /* 0x0000000002007343 */ /* 0x004fea0003c00000 */
.L_x_729:
[----:B------:R0:W1:Y:S01]  /*1d1b0*/  LDC.64 R2, c[0x4][R26] ;  /* 0x010000001a027b82 */ /* 0x0000620000000a00 */
[----:B------:R-:W-:Y:S01]  /*1d1c0*/  ULDC.64 UR4, c[0x4][0xf0] ;  /* 0x01003c0000047ab9 */ /* 0x000fe20000000a00 */
[----:B------:R-:W-:Y:S01]  /*1d1d0*/  ULDC.64 UR6, c[0x4][0xf8] ;  /* 0x01003e0000067ab9 */ /* 0x000fe20000000a00 */
[----:B------:R-:W-:Y:S01]  /*1d1e0*/  ULDC.64 UR8, c[0x4][0x80] ;  /* 0x0100200000087ab9 */ /* 0x000fe20000000a00 */
[----:B------:R-:W-:Y:S01]  /*1d1f0*/  IMAD.U32 R4, RZ, RZ, UR4 ;  /* 0x00000004ff047e24 */ /* 0x000fe2000f8e00ff */
[----:B------:R-:W-:Y:S01]  /*1d200*/  MOV R8, 0x70 ;  /* 0x0000007000087802 */ /* 0x000fe20000000f00 */
[----:B------:R-:W-:Y:S02]  /*1d210*/  IMAD.U32 R5, RZ, RZ, UR5 ;  /* 0x00000005ff057e24 */ /* 0x000fe4000f8e00ff */
[----:B------:R-:W-:Y:S02]  /*1d220*/  IMAD.U32 R6, RZ, RZ, UR6 ;  /* 0x00000006ff067e24 */ /* 0x000fe4000f8e00ff */
[----:B------:R-:W-:-:S02]  /*1d230*/  IMAD.U32 R7, RZ, RZ, UR7 ;  /* 0x00000007ff077e24 */ /* 0x000fc4000f8e00ff */
[----:B------:R-:W-:Y:S02]  /*1d240*/  IMAD.U32 R10, RZ, RZ, UR8 ;  /* 0x00000008ff0a7e24 */ /* 0x000fe4000f8e00ff */
[----:B------:R-:W-:Y:S02]  /*1d250*/  IMAD.U32 R11, RZ, RZ, UR9 ;  /* 0x00000009ff0b7e24 */ /* 0x000fe4000f8e00ff */
[----:B------:R-:W-:Y:S02]  /*1d260*/  IMAD.MOV.U32 R12, RZ, RZ, 0x1 ;  /* 0x00000001ff0c7424 */ /* 0x000fe400078e00ff */
[----:B0-----:R-:W-:-:S07]  /*1d270*/  IMAD.MOV.U32 R13, RZ, RZ, RZ ;  /* 0x000000ffff0d7224 */ /* 0x001fce00078e00ff */
[----:B------:R-:W-:-:S07]  /*1d280*/  LEPC R20, `(.L_x_728) ;  /* 0x000000001014794e */ /* 0x000fce0000000000 */
[----:B-1----:R-:W-:Y:S05]  /*1d290*/  CALL.ABS.NOINC R2 ;  /* 0x0000000002007343 */ /* 0x002fea0003c00000 */
.L_x_728:
[----:B------:R-:W-:Y:S05]  /*1d2a0*/  BSYNC B6 ;  /* 0x0000000000067941 */ /* 0x000fea0003800000 */
.L_x_727:
[----:B------:R-:W2:Y:S01]  /*1d2b0*/  LDL R20, [R1] ;  /* 0x0000000001147983 */ /* 0x000ea20000100800 */
[----:B------:R-:W-:Y:S01]  /*1d2c0*/  ULDC.64 UR4, c[0x0][0x9f8] ;  /* 0x00027e0000047ab9 */ /* 0x000fe20000000a00 */
[----:B------:R-:W1:Y:S01]  /*1d2d0*/  LDC R0, c[0x0][0x430] ;  /* 0x00010c00ff007b82 */ /* 0x000e620000000800 */
[----:B------:R-:W-:Y:S01]  /*1d2e0*/  ISETP.NE.U32.AND P0, PT, RZ, UR4, PT ;  /* 0x00000004ff007c0c */ /* 0x000fe2000bf05070 */
[----:B------:R-:W3:Y:S03]  /*1d2f0*/  LDL.LU R8, [R1+0x38] ;  /* 0x0000380001087983 */ /* 0x000ee60000300800 */
[----:B------:R-:W-:Y:S01]  /*1d300*/  ISETP.NE.AND.EX P0, PT, RZ, UR5, PT, P0 ;  /* 0x00000005ff007c0c */ /* 0x000fe2000bf05300 */
[----:B------:R-:W4:-:S12]  /*1d310*/  S2R R21, SR_TID.X ;  /* 0x0000000000157919 */ /* 0x000f180000002100 */
[----:B------:R-:W-:Y:S01]  /*1d320*/  @P0 IADD3 R2, P1, R23, UR4, RZ ;  /* 0x0000000417020c10 */ /* 0x000fe2000ff3e0ff */
[----:B------:R-:W0:Y:S01]  /*1d330*/  S2R R9, SR_TID.X ;  /* 0x0000000000097919 */ /* 0x000e220000002100 */
[----:B------:R-:W-:Y:S01]  /*1d340*/  VIADD R26, R29, 0xffffffff ;  /* 0xffffffff1d1a7836 */ /* 0x000fe20000000000 */
[----:B------:R-:W-:Y:S01]  /*1d350*/  ULDC UR4, c[0x0][0x320] ;  /* 0x0000c80000047ab9 */ /* 0x000fe20000000800 */
[----:B------:R-:W-:-:S05]  /*1d360*/  @P0 IADD3.X R3, R24, UR5, RZ, P1, !PT ;  /* 0x0000000518030c10 */ /* 0x000fca0008ffe4ff */
[----:B------:R2:W3:Y:S01]  /*1d370*/  @P0 LDG.E R32, desc[UR56][R2.64] ;  /* 0x0000003802200981 */ /* 0x0004e2000c1e1900 */
[----:B-1----:R-:W-:Y:S02]  /*1d380*/  ISETP.NE.AND P1, PT, R0, 0x1, PT ;  /* 0x000000010000780c */ /* 0x002fe40003f25270 */
[----:B----4-:R-:W-:-:S11]  /*1d390*/  LOP3.LUT R21, R21, 0x7f, RZ, 0xc0, !PT ;  /* 0x0000007f15157812 */ /* 0x010fd600078ec0ff */
[----:B------:R-:W1:Y:S01]  /*1d3a0*/  @P1 LDC R4, c[0x0][0x434] ;  /* 0x00010d00ff041b82 */ /* 0x000e620000000800 */
[----:B------:R-:W-:-:S07]  /*1d3b0*/  SHF.R.U32.HI R21, RZ, 0x3, R21 ;  /* 0x00000003ff157819 */ /* 0x000fce0000011615 */
[----:B------:R-:W4:Y:S01]  /*1d3c0*/  @P1 LDC R6, c[0x0][0x438] ;  /* 0x00010e00ff061b82 */ /* 0x000f220000000800 */
[----:B0-----:R-:W-:-:S05]  /*1d3d0*/  IMAD.SHL.U32 R9, R9, 0x10, RZ ;  /* 0x0000001009097824 */ /* 0x001fca00078e00ff */
[----:B------:R-:W-:Y:S02]  /*1d3e0*/  LOP3.LUT R9, R21, 0x70, R9, 0xf8, !PT ;  /* 0x0000007015097812 */ /* 0x000fe400078ef809 */
[----:B------:R-:W0:Y:S03]  /*1d3f0*/  S2R R21, SR_TID.X ;  /* 0x0000000000157919 */ /* 0x000e260000002100 */
[----:B------:R-:W-:-:S05]  /*1d400*/  IMAD R7, R26, 0x60, R9 ;  /* 0x000000601a077824 */ /* 0x000fca00078e0209 */
[----:B------:R-:W-:-:S04]  /*1d410*/  ISETP.GE.AND P0, PT, R7, R36, PT ;  /* 0x000000240700720c */ /* 0x000fc80003f06270 */
[----:B------:R-:W-:Y:S01]  /*1d420*/  ISETP.GT.U32.OR P0, PT, R9, 0x5f, P0 ;  /* 0x0000005f0900780c */ /* 0x000fe20000704470 */
[----:B0-----:R-:W-:-:S05]  /*1d430*/  IMAD.SHL.U32 R21, R21, 0x8, RZ ;  /* 0x0000000815157824 */ /* 0x001fca00078e00ff */
[----:B------:R-:W-:Y:S01]  /*1d440*/  LOP3.LUT R21, R21, 0x38, RZ, 0xc0, !PT ;  /* 0x0000003815157812 */ /* 0x000fe200078ec0ff */
[----:B------:R-:W-:Y:S01]  /*1d450*/  UMOV UR5, 0xffffffff ;  /* 0xffffffff00057882 */ /* 0x000fe20000000000 */
[----:B--2---:R-:W-:-:S04]  /*1d460*/  IMAD.IADD R5, R7, 0x1, R20 ;  /* 0x0000000107057824 */ /* 0x004fc800078e0214 */
[----:B-1----:R-:W-:-:S04]  /*1d470*/  @P1 IMAD.HI.U32 R7, R5, R4, RZ ;  /* 0x0000000405071227 */ /* 0x002fc800078e00ff */
[----:B------:R-:W-:Y:S01]  /*1d480*/  IMAD.MOV.U32 R4, RZ, RZ, R5 ;  /* 0x000000ffff047224 */ /* 0x000fe200078e0005 */
[----:B----4-:R-:W-:-:S05]  /*1d490*/  @P1 SHF.R.U32.HI R4, RZ, R6, R7 ;  /* 0x00000006ff041219 */ /* 0x010fca0000011607 */
[----:B------:R-:W-:-:S04]  /*1d4a0*/  IMAD.MOV R2, RZ, RZ, -R4 ;  /* 0x000000ffff027224 */ /* 0x000fc800078e0a04 */
[----:B------:R-:W-:Y:S02]  /*1d4b0*/  IMAD R0, R0, R2, R5 ;  /* 0x0000000200007224 */ /* 0x000fe400078e0205 */
[----:B------:R-:W0:Y:S01]  /*1d4c0*/  @!P0 LDC.64 R2, c[0x0][0x428] ;  /* 0x00010a00ff028b82 */ /* 0x000e220000000a00 */
[----:B------:R-:W-:-:S04]  /*1d4d0*/  LOP3.LUT R20, R21, 0x40, RZ, 0xfc, !PT ;  /* 0x0000004015147812 */ /* 0x000fc800078efcff */
[----:B------:R-:W-:Y:S02]  /*1d4e0*/  ISETP.GE.AND P2, PT, R20, UR4, PT ;  /* 0x0000000414007c0c */ /* 0x000fe4000bf46270 */
[----:B------:R-:W-:Y:S01]  /*1d4f0*/  ISETP.GE.AND P1, PT, R21, UR4, PT ;  /* 0x0000000415007c0c */ /* 0x000fe2000bf26270 */
[----:B------:R-:W-:Y:S01]  /*1d500*/  ULDC UR4, c[0x0][0x2f4] ;  /* 0x0000bd0000047ab9 */ /* 0x000fe20000000800 */
[----:B------:R-:W-:Y:S02]  /*1d510*/  SEL R5, RZ, 0xffffffff, P2 ;  /* 0xffffffffff057807 */ /* 0x000fe40001000000 */
[----:B------:R-:W-:Y:S02]  /*1d520*/  SEL R29, RZ, 0x1, P1 ;  /* 0x00000001ff1d7807 */ /* 0x000fe40000800000 */
[----:B---3--:R-:W-:Y:S01]  /*1d530*/  SHF.R.S32.HI R10, RZ, 0x1f, R32 ;  /* 0x0000001fff0a7819 */ /* 0x008fe20000011420 */
[----:B------:R-:W-:Y:S01]  /*1d540*/  IMAD.SHL.U32 R6, R5, 0x2, RZ ;  /* 0x0000000205067824 */ /* 0x000fe200078e00ff */
[----:B------:R-:W-:-:S04]  /*1d550*/  @!P0 SHF.R.S32.HI R5, RZ, 0x1f, R4 ;  /* 0x0000001fff058819 */ /* 0x000fc80000011404 */
[----:B------:R-:W-:Y:S01]  /*1d560*/  LOP3.LUT R29, R6, 0x2, R29, 0xe2, !PT ;  /* 0x00000002061d7812 */ /* 0x000fe200078ee21d */
[-C--:B0-----:R-:W-:Y:S02]  /*1d570*/  @!P0 IMAD R6, R10, R2.reuse, RZ ;  /* 0x000000020a068224 */ /* 0x081fe400078e02ff */
[----:B------:R-:W-:-:S04]  /*1d580*/  @!P0 IMAD.WIDE.U32 R4, R32, R2, R4 ;  /* 0x0000000220048225 */ /* 0x000fc800078e0004 */
[----:B------:R-:W-:Y:S02]  /*1d590*/  @!P0 IMAD R6, R32, R3, R6 ;  /* 0x0000000320068224 */ /* 0x000fe400078e0206 */
[----:B------:R-:W0:Y:S02]  /*1d5a0*/  @!P0 LDC.64 R2, c[0x0][0x418] ;  /* 0x00010600ff028b82 */ /* 0x000e240000000a00 */
[----:B------:R-:W-:Y:S01]  /*1d5b0*/  @!P0 IMAD.IADD R6, R5, 0x1, R6 ;  /* 0x0000000105068824 */ /* 0x000fe200078e0206 */
[----:B------:R-:W-:Y:S02]  /*1d5c0*/  MOV R7, UR39 ;  /* 0x0000002700077c02 */ /* 0x000fe40008000f00 */
[----:B0-----:R-:W-:-:S04]  /*1d5d0*/  @!P0 LEA R2, P1, R4, R2, 0x2 ;  /* 0x0000000204028211 */ /* 0x001fc800078210ff */
[----:B------:R-:W-:Y:S01]  /*1d5e0*/  @!P0 LEA.HI.X R3, R4, R3, R6, 0x2, P1 ;  /* 0x0000000304038211 */ /* 0x000fe200008f1406 */
[----:B------:R-:W-:-:S06]  /*1d5f0*/  IMAD.MOV.U32 R4, RZ, RZ, RZ ;  /* 0x000000ffff047224 */ /* 0x000fcc00078e00ff */
[----:B------:R0:W5:Y:S01]  /*1d600*/  @!P0 LDG.E R4, desc[UR56][R2.64] ;  /* 0x0000003802048981 */ /* 0x000162000c1e1900 */
[----:B------:R-:W-:Y:S02]  /*1d610*/  ISETP.GT.U32.AND P0, PT, R9, 0x5f, PT ;  /* 0x0000005f0900780c */ /* 0x000fe40003f04070 */
[----:B------:R-:W-:Y:S02]  /*1d620*/  ISETP.NE.AND P3, PT, R7, 0x3, PT ;  /* 0x000000030700780c */ /* 0x000fe40003f65270 */
[----:B------:R-:W-:Y:S02]  /*1d630*/  LOP3.LUT R8, R8, 0xfffffff7, RZ, 0xc0, !PT ;  /* 0xfffffff708087812 */ /* 0x000fe400078ec0ff */
[----:B------:R-:W-:-:S07]  /*1d640*/  ISETP.GE.AND P2, PT, R21, UR4, PT ;  /* 0x0000000415007c0c */ /* 0x000fce000bf46270 */
[----:B------:R-:W-:-:S04]  /*1d650*/  @P0 LOP3.LUT R8, R8, 0x8, RZ, 0xfc, !PT ;  /* 0x0000000808080812 */ /* 0x000fc800078efcff */
[----:B------:R-:W-:-:S04]  /*1d660*/  LOP3.LUT R8, R8, 0xffffffef, RZ, 0xc0, !PT ;  /* 0xffffffef08087812 */ /* 0x000fc800078ec0ff */
[----:B------:R-:W-:-:S04]  /*1d670*/  @P3 LOP3.LUT R8, R8, 0x10, RZ, 0xfc, !PT ;  /* 0x0000001008083812 */ /* 0x000fc800078efcff */
[----:B------:R-:W-:Y:S02]  /*1d680*/  LOP3.LUT R8, R8, 0xfffffffb, RZ, 0xc0, !PT ;  /* 0xfffffffb08087812 */ /* 0x000fe400078ec0ff */
[----:B------:R-:W-:Y:S02]  /*1d690*/  LOP3.LUT R9, R21, 0x80, RZ, 0xfc, !PT ;  /* 0x0000008015097812 */ /* 0x000fe400078efcff */
[----:B------:R-:W-:Y:S02]  /*1d6a0*/  ISETP.GE.AND P1, PT, R20, UR4, PT ;  /* 0x0000000414007c0c */ /* 0x000fe4000bf26270 */
[----:B------:R-:W-:Y:S02]  /*1d6b0*/  @P2 LOP3.LUT R8, R8, 0x4, RZ, 0xfc, !PT ;  /* 0x0000000408082812 */ /* 0x000fe400078efcff */
[----:B------:R-:W-:Y:S02]  /*1d6c0*/  ISETP.GE.AND P0, PT, R9, UR4, PT ;  /* 0x0000000409007c0c */ /* 0x000fe4000bf06270 */
[----:B------:R-:W-:-:S04]  /*1d6d0*/  LOP3.LUT R8, R8, 0xfffffffe, RZ, 0xc0, !PT ;  /* 0xfffffffe08087812 */ /* 0x000fc800078ec0ff */
[----:B------:R-:W-:-:S04]  /*1d6e0*/  LOP3.LUT R8, R8, 0xfffffffd, RZ, 0xc0, !PT ;  /* 0xfffffffd08087812 */ /* 0x000fc800078ec0ff */
[----:B------:R-:W-:Y:S01]  /*1d6f0*/  @P1 LOP3.LUT R8, R8, 0x2, RZ, 0xfc, !PT ;  /* 0x0000000208081812 */ /* 0x000fe200078efcff */
[----:B------:R0:W-:Y:S03]  /*1d700*/  STL [R1+0x4], R10 ;  /* 0x0000040a01007387 */ /* 0x0001e60000100800 */
[----:B------:R-:W-:Y:S01]  /*1d710*/  @P0 LOP3.LUT R8, R8, 0x1, RZ, 0xfc, !PT ;  /* 0x0000000108080812 */ /* 0x000fe200078efcff */
[----:B------:R0:W-:Y:S04]  /*1d720*/  STL [R1+0x30], R7 ;  /* 0x0000300701007387 */ /* 0x0001e80000100800 */
[----:B------:R0:W-:Y:S01]  /*1d730*/  STL [R1+0x38], R8 ;  /* 0x0000380801007387 */ /* 0x0001e20000100800 */
[----:B------:R-:W-:Y:S05]  /*1d740*/  BRA.DIV UR5, `(.L_x_730) ;  /* 0x0000004e05747947 */ /* 0x000fea000b800000 */
.L_x_845:
[----:B------:R-:W-:Y:S05]  /*1d750*/  @!P3 BRA `(.L_x_731) ;  /* 0x000000000004b947 */ /* 0x000fea0003800000 */
[----:B------:R-:W-:Y:S01]  /*1d760*/  BPT.TRAP 0x1 ;  /* 0x000000040000795c */ /* 0x000fe20000300000 */
.L_x_731:
[----:B------:R-:W-:Y:S01]  /*1d770*/  SHF.R.S32.HI R5, RZ, 0x1f, R0 ;  /* 0x0000001fff057819 */ /* 0x000fe20000011400 */
[----:B------:R-:W-:Y:S01]  /*1d780*/  ULDC.64 UR4, c[0x0][0x328] ;  /* 0x0000ca0000047ab9 */ /* 0x000fe20000000a00 */
[----:B------:R-:W-:Y:S01]  /*1d790*/  ULDC.64 UR6, c[0x0][0x318] ;  /* 0x0000c60000067ab9 */ /* 0x000fe20000000a00 */
[----:B0-----:R-:W-:Y:S01]  /*1d7a0*/  IMAD.WIDE.U32 R2, R0, UR4, RZ ;  /* 0x0000000400027c25 */ /* 0x001fe2000f8e00ff */
[----:B------:R-:W-:Y:S03]  /*1d7b0*/  BSSY B0, `(.L_x_732) ;  /* 0x0000013000007945 */ /* 0x000fe60003800000 */
[----:B------:R-:W-:-:S04]  /*1d7c0*/  IMAD R6, R5, UR4, RZ ;  /* 0x0000000405067c24 */ /* 0x000fc8000f8e02ff */
[----:B------:R-:W-:Y:S01]  /*1d7d0*/  IMAD R6, R0, UR5, R6 ;  /* 0x0000000500067c24 */ /* 0x000fe2000f8e0206 */
        /* <DEDUP_REMOVED lines=16> */
.L_x_846:
[----:B------:R-:W-:Y:S05]  /*1d8e0*/  BSYNC B0 ;  /* 0x0000000000007941 */ /* 0x000fea0003800000 */
.L_x_732:
[----:B------:R-:W2:Y:S01]  /*1d8f0*/  LDL R3, [R1+0x38] ;  /* 0x0000380001037983 */ /* 0x000ea20000100800 */
[----:B------:R-:W-:Y:S01]  /*1d900*/  ULDC.64 UR4, c[0x0][0x300] ;  /* 0x0000c00000047ab9 */ /* 0x000fe20000000a00 */
[----:B------:R-:W-:Y:S01]  /*1d910*/  ULDC.64 UR6, c[0x0][0x2e8] ;  /* 0x0000ba0000067ab9 */ /* 0x000fe20000000a00 */
[----:B------:R-:W-:Y:S01]  /*1d920*/  IMAD R5, R5, UR4, RZ ;  /* 0x0000000405057c24 */ /* 0x000fe2000f8e02ff */
[----:B------:R-:W1:Y:S03]  /*1d930*/  S2R R8, SR_TID.X ;  /* 0x0000000000087919 */ /* 0x000e660000002100 */
[----:B------:R-:W-:Y:S01]  /*1d940*/  IMAD R5, R0, UR5, R5 ;  /* 0x0000000500057c24 */ /* 0x000fe2000f8e0205 */
[----:B------:R-:W3:Y:S01]  /*1d950*/  S2R R9, SR_TID.X ;  /* 0x0000000000097919 */ /* 0x000ee20000002100 */
[----:B-1----:R-:W-:-:S04]  /*1d960*/  LOP3.LUT R8, R8, 0x7f, RZ, 0xc0, !PT ;  /* 0x0000007f08087812 */ /* 0x002fc800078ec0ff */
[----:B------:R-:W-:Y:S01]  /*1d970*/  SHF.R.U32.HI R8, RZ, 0x3, R8 ;  /* 0x00000003ff087819 */ /* 0x000fe20000011608 */
[----:B---3--:R-:W-:-:S05]  /*1d980*/  IMAD.SHL.U32 R9, R9, 0x8, RZ ;  /* 0x0000000809097824 */ /* 0x008fca00078e00ff */
[----:B------:R-:W-:Y:S02]  /*1d990*/  LOP3.LUT R9, R9, 0x38, RZ, 0xc0, !PT ;  /* 0x0000003809097812 */ /* 0x000fe400078ec0ff */
[C---:B--2---:R-:W-:Y:S02]  /*1d9a0*/  LOP3.LUT P4, RZ, R3.reuse, 0x4, RZ, 0xc0, !PT ;  /* 0x0000000403ff7812 */ /* 0x044fe4000788c0ff */
[C---:B------:R-:W-:Y:S02]  /*1d9b0*/  LOP3.LUT P3, RZ, R3.reuse, 0x2, RZ, 0xc0, !PT ;  /* 0x0000000203ff7812 */ /* 0x040fe4000786c0ff */
[----:B------:R-:W-:Y:S01]  /*1d9c0*/  LOP3.LUT P2, RZ, R3, 0x1, RZ, 0xc0, !PT ;  /* 0x0000000103ff7812 */ /* 0x000fe2000784c0ff */
[----:B0-----:R-:W-:Y:S01]  /*1d9d0*/  IMAD.WIDE.U32 R2, R0, UR4, RZ ;  /* 0x0000000400027c25 */ /* 0x001fe2000f8e00ff */
[----:B------:R-:W-:-:S03]  /*1d9e0*/  ULDC.64 UR4, c[0x0][0x310] ;  /* 0x0000c40000047ab9 */ /* 0x000fc60000000a00 */
[----:B------:R-:W-:Y:S02]  /*1d9f0*/  IMAD.IADD R3, R3, 0x1, R5 ;  /* 0x0000000103037824 */ /* 0x000fe400078e0205 */
[----:B------:R-:W-:Y:S02]  /*1da00*/  IMAD R6, R6, UR4, RZ ;  /* 0x0000000406067c24 */ /* 0x000fe4000f8e02ff */
[----:B------:R-:W-:-:S04]  /*1da10*/  IMAD.WIDE.U32 R2, R4, UR4, R2 ;  /* 0x0000000404027c25 */ /* 0x000fc8000f8e0002 */
[----:B------:R-:W-:Y:S01]  /*1da20*/  IMAD R6, R4, UR5, R6 ;  /* 0x0000000504067c24 */ /* 0x000fe2000f8e0206 */
[----:B------:R-:W-:Y:S01]  /*1da30*/  ULDC.64 UR4, c[0x0][0x308] ;  /* 0x0000c20000047ab9 */ /* 0x000fe20000000a00 */
[----:B------:R-:W-:Y:S02]  /*1da40*/  IMAD R5, R27, 0x4800, R33 ;  /* 0x000048001b057824 */ /* 0x000fe400078e0221 */
[----:B------:R-:W-:Y:S02]  /*1da50*/  IMAD.IADD R3, R3, 0x1, R6 ;  /* 0x0000000103037824 */ /* 0x000fe400078e0206 */
[----:B------:R-:W-:Y:S02]  /*1da60*/  IMAD R6, R26, -0x60, R36 ;  /* 0xffffffa01a067824 */ /* 0x000fe400078e0224 */
[----:B------:R-:W-:Y:S01]  /*1da70*/  IMAD.WIDE.U32 R2, R18, UR4, R2 ;  /* 0x0000000412027c25 */ /* 0x000fe2000f8e0002 */
[----:B------:R-:W-:-:S03]  /*1da80*/  UMOV UR4, 0xffffffff ;  /* 0xffffffff00047882 */ /* 0x000fc60000000000 */
[----:B------:R-:W-:Y:S01]  /*1da90*/  IMAD R0, R18, UR5, R3 ;  /* 0x0000000512007c24 */ /* 0x000fe2000f8e0203 */
[----:B------:R-:W-:Y:S01]  /*1daa0*/  LEA R4, P0, R2, UR6, 0x1 ;  /* 0x0000000602047c11 */ /* 0x000fe2000f8008ff */
[----:B------:R-:W-:-:S03]  /*1dab0*/  IMAD.IADD R6, R6, 0x1, -R8 ;  /* 0x0000000106067824 */ /* 0x000fc600078e0a08 */
[----:B------:R-:W-:Y:S02]  /*1dac0*/  LEA.HI.X R0, R2, UR7, R0, 0x1, P0 ;  /* 0x0000000702007c11 */ /* 0x000fe400080f0c00 */
[----:B------:R-:W-:Y:S01]  /*1dad0*/  ISETP.GE.AND P0, PT, R6, 0x1, PT ;  /* 0x000000010600780c */ /* 0x000fe20003f06270 */
[----:B------:R-:W-:-:S12]  /*1dae0*/  BRA.DIV UR4, `(.L_x_734) ;  /* 0x0000004a04d47947 */ /* 0x000fd8000b800000 */
        /* <DEDUP_REMOVED lines=28> */
[----:B0-----:R-:W-:-:S04]  /*1dcb0*/  @P1 LEA R3, P0, R9, R3, 0x1 ;  /* 0x0000000309031211 */ /* 0x001fc800078008ff */
[----:B-1----:R-:W-:-:S04]  /*1dcc0*/  @P1 IADD3.X R2, RZ, R2, RZ, P0, !PT ;  /* 0x00000002ff021210 */ /* 0x002fc800007fe4ff */
        /* <DEDUP_REMOVED lines=32> */
.L_x_860:
        /* <DEDUP_REMOVED lines=12> */
.L_x_735:
[----:B------:R-:W-:Y:S02]  /*1df90*/  PLOP3.LUT P1, PT, P1, P0, PT, 0xa2, 0x0 ;  /* 0x000000000000781c */ /* 0x000fe40000f21472 */
[----:B------:R-:W-:-:S08]  /*1dfa0*/  @P0 R2UR P1, UR4, R7 ;  /* 0x00000000070402ca */ /* 0x000fd00000020000 */
[----:B------:R-:W-:-:S05]  /*1dfb0*/  @P0 PLOP3.LUT P0, PT, P1, PT, PT, 0x80, 0x0 ;  /* 0x000000000000081c */ /* 0x000fca0000f0f070 */
[----:B------:R-:W-:Y:S01]  /*1dfc0*/  @!P1 SYNCS.ARRIVE.TRANS64.RED.A0T1 RZ, [UR4+0x2a830], RZ ;  /* 0x02a830ffffff99a7 */ /* 0x000fe20008200404 */
[----:B------:R-:W-:Y:S07]  /*1dfd0*/  @!P1 ARRIVES.LDGSTSBAR.64.TRANSCNT [UR4+0x2a830] ;  /* 0x02a83000ff0099b0 */ /* 0x000fee0008000a84 */
[----:B------:R-:W-:Y:S05]  /*1dfe0*/  @P0 BRA.U.ANY `(.L_x_735) ;  /* 0xfffffffd00e80947 */ /* 0x000fea000393ffff */
[----:B------:R-:W-:Y:S01]  /*1dff0*/  NOP ;  /* 0x0000000000007918 */ /* 0x000fe20000000000 */
[----:B------:R-:W2:Y:S02]  /*1e000*/  LDL R0, [R1+0x30] ;  /* 0x0000300001007983 */ /* 0x000ea40000100800 */
[----:B--2---:R-:W-:-:S13]  /*1e010*/  ISETP.NE.AND P2, PT, R0, 0x3, PT ;  /* 0x000000030000780c */ /* 0x004fda0003f45270 */
[----:B------:R-:W-:Y:S05]  /*1e020*/  @!P2 BRA `(.L_x_736) ;  /* 0x000000000004a947 */ /* 0x000fea0003800000 */
[----:B------:R-:W-:Y:S01]  /*1e030*/  BPT.TRAP 0x1 ;  /* 0x000000040000795c */ /* 0x000fe20000300000 */
.L_x_736:
[----:B-1----:R1:W5:Y:S01]  /*1e040*/  LDL.LU R3, [R1+0x10] ;  /* 0x0000100001037983 */ /* 0x0023620000300800 */
[----:B------:R1:W-:Y:S02]  /*1e050*/  SYNCS.ARRIVE.TRANS64.A1T0 RZ, [R7+URZ+0x2a830], RZ ;  /* 0x02a830ff07ff79a7 */ /* 0x0003e4000810003f */
[----:B------:R-:W-:Y:S05]  /*1e060*/  WARPSYNC.ALL ;  /* 0x0000000000007948 */ /* 0x000fea0003800000 */
[----:B------:R-:W-:Y:S01]  /*1e070*/  ULDC.64 UR6, c[0x0][0xa00] ;  /* 0x0002800000067ab9 */ /* 0x000fe20000000a00 */
[----:B------:R-:W-:Y:S01]  /*1e080*/  ULDC.64 UR4, c[0x0][0x298] ;  /* 0x0000a60000047ab9 */ /* 0x000fe20000000a00 */
[----:B------:R-:W-:Y:S01]  /*1e090*/  BAR.SYNC.DEFER_BLOCKING 0x8, 0x180 ;  /* 0x0206000000007b1d */ /* 0x000fe20000010000 */
[----:B------:R-:W-:Y:S01]  /*1e0a0*/  ISETP.NE.U32.AND P0, PT, RZ, UR6, PT ;  /* 0x00000006ff007c0c */ /* 0x000fe2000bf05070 */
[----:B0-----:R-:W-:Y:S01]  /*1e0b0*/  IMAD.WIDE.U32 R4, R34, UR4, RZ ;  /* 0x0000000422047c25 */ /* 0x001fe2000f8e00ff */
[----:B------:R-:W-:-:S02]  /*1e0c0*/  SHF.R.S32.HI R0, RZ, 0x1f, R34 ;  /* 0x0000001fff007819 */ /* 0x000fc40000011422 */
[----:B------:R-:W-:Y:S01]  /*1e0d0*/  ISETP.NE.AND.EX P0, PT, RZ, UR7, PT, P0 ;  /* 0x00000007ff007c0c */ /* 0x000fe2000bf05300 */
[----:B------:R-:W-:Y:S01]  /*1e0e0*/  VIADD R2, R22, 0xc400 ;  /* 0x0000c40016027836 */ /* 0x000fe20000000000 */
[----:B------:R-:W-:Y:S01]  /*1e0f0*/  BSSY B6, `(.L_x_737) ;  /* 0x000001a000067945 */ /* 0x000fe20003800000 */
[----:B------:R-:W-:Y:S01]  /*1e100*/  IMAD R0, R0, UR4, RZ ;  /* 0x0000000400007c24 */ /* 0x000fe2000f8e02ff */
[----:B------:R-:W-:-:S03]  /*1e110*/  SEL R31, R31, RZ, !P0 ;  /* 0x000000ff1f1f7207 */ /* 0x000fc60004000000 */
[----:B------:R-:W-:-:S04]  /*1e120*/  IMAD R0, R34, UR5, R0 ;  /* 0x0000000522007c24 */ /* 0x000fc8000f8e0200 */
[----:B------:R-:W-:Y:S01]  /*1e130*/  IMAD.IADD R34, R5, 0x1, R0 ;  /* 0x0000000105227824 */ /* 0x000fe200078e0200 */
[----:B-----5:R-:W-:Y:S02]  /*1e140*/  SEL R3, R3, RZ, !P0 ;  /* 0x000000ff03037207 */ /* 0x020fe40004000000 */
[----:B------:R-:W-:-:S03]  /*1e150*/  LOP3.LUT P0, RZ, R2, 0x3ff, RZ, 0xc0, !PT ;  /* 0x000003ff02ff7812 */ /* 0x000fc6000780c0ff */
[----:B------:R0:W-:Y:S04]  /*1e160*/  STL [R1+0x24], R3 ;  /* 0x0000240301007387 */ /* 0x0001e80000100800 */
[----:B------:R0:W-:Y:S06]  /*1e170*/  STL.64 [R1+0x10], R4 ;  /* 0x0000100401007387 */ /* 0x0001ec0000100a00 */
[----:B------:R-:W-:Y:S05]  /*1e180*/  @!P0 BRA `(.L_x_738) ;  /* 0x0000000000408947 */ /* 0x000fea0003800000 */
[----:B------:R-:W-:Y:S01]  /*1e190*/  MOV R2, 0x0 ;  /* 0x0000000000027802 */ /* 0x000fe20000000f00 */
[----:B------:R-:W-:Y:S01]  /*1e1a0*/  ULDC.64 UR4, c[0x4][0xf0] ;  /* 0x01003c0000047ab9 */ /* 0x000fe20000000a00 */
[----:B------:R-:W-:Y:S01]  /*1e1b0*/  ULDC.64 UR6, c[0x4][0xf8] ;  /* 0x01003e0000067ab9 */ /* 0x000fe20000000a00 */
[----:B------:R-:W-:Y:S01]  /*1e1c0*/  ULDC.64 UR8, c[0x4][0x88] ;  /* 0x0100220000087ab9 */ /* 0x000fe20000000a00 */
[----:B0-----:R-:W-:Y:S01]  /*1e1d0*/  IMAD.U32 R4, RZ, RZ, UR4 ;  /* 0x00000004ff047e24 */ /* 0x001fe2000f8e00ff */
[----:B------:R-:W-:Y:S01]  /*1e1e0*/  MOV R6, UR6 ;  /* 0x0000000600067c02 */ /* 0x000fe20008000f00 */
[----:B------:R-:W0:Y:S01]  /*1e1f0*/  LDC.64 R2, c[0x4][R2] ;  /* 0x0100000002027b82 */ /* 0x000e220000000a00 */
[----:B------:R-:W-:Y:S02]  /*1e200*/  IMAD.U32 R5, RZ, RZ, UR5 ;  /* 0x00000005ff057e24 */ /* 0x000fe4000f8e00ff */
[----:B-1----:R-:W-:Y:S02]  /*1e210*/  IMAD.U32 R7, RZ, RZ, UR7 ;  /* 0x00000007ff077e24 */ /* 0x002fe4000f8e00ff */
[----:B------:R-:W-:-:S02]  /*1e220*/  IMAD.U32 R10, RZ, RZ, UR8 ;  /* 0x00000008ff0a7e24 */ /* 0x000fc4000f8e00ff */
[----:B------:R-:W-:Y:S02]  /*1e230*/  IMAD.U32 R11, RZ, RZ, UR9 ;  /* 0x00000009ff0b7e24 */ /* 0x000fe4000f8e00ff */
[----:B------:R-:W-:Y:S02]  /*1e240*/  IMAD.MOV.U32 R8, RZ, RZ, 0x70 ;  /* 0x00000070ff087424 */ /* 0x000fe400078e00ff */
[----:B------:R-:W-:Y:S02]  /*1e250*/  IMAD.MOV.U32 R12, RZ, RZ, 0x1 ;  /* 0x00000001ff0c7424 */ /* 0x000fe400078e00ff */
[----:B------:R-:W-:-:S07]  /*1e260*/  IMAD.MOV.U32 R13, RZ, RZ, RZ ;  /* 0x000000ffff0d7224 */ /* 0x000fce00078e00ff */
[----:B------:R-:W-:-:S07]  /*1e270*/  LEPC R20, `(.L_x_738) ;  /* 0x000000001014794e */ /* 0x000fce0000000000 */
[----:B0-----:R-:W-:Y:S05]  /*1e280*/  CALL.ABS.NOINC R2 ;  /* 0x0000000002007343 */ /* 0x001fea0003c00000 */
.L_x_738:
[----:B------:R-:W-:Y:S05]  /*1e290*/  BSYNC B6 ;  /* 0x0000000000067941 */ /* 0x000fea0003800000 */
.L_x_737:
[----:B------:R-:W2:Y:S01]  /*1e2a0*/  LDL.LU R20, [R1+0x24] ;  /* 0x0000240001147983 */ /* 0x000ea20000300800 */
[----:B------:R-:W-:Y:S01]  /*1e2b0*/  ULDC.64 UR4, c[0x0][0x2d8] ;  /* 0x0000b60000047ab9 */ /* 0x000fe20000000a00 */
[----:B------:R-:W3:Y:S02]  /*1e2c0*/  LDC R8, c[0x0][0x448] ;  /* 0x00011200ff087b82 */ /* 0x000ee40000000800 */
[----:B0-----:R-:W4:Y:S01]  /*1e2d0*/  LDL.LU.64 R2, [R1+0x10] ;  /* 0x0000100001027983 */ /* 0x001f220000300a00 */
[----:B------:R-:W-:-:S03]  /*1e2e0*/  IMAD.SHL.U32 R4, R17, 0x80, RZ ;  /* 0x0000008011047824 */ /* 0x000fc600078e00ff */
[----:B------:R0:W5:Y:S01]  /*1e2f0*/  LDL R17, [R1+0x1c] ;  /* 0x00001c0001117983 */ /* 0x0001620000100800 */
[----:B---3--:R-:W-:-:S13]  /*1e300*/  ISETP.NE.AND P0, PT, R8, 0x1, PT ;  /* 0x000000010800780c */ /* 0x008fda0003f05270 */
[----:B------:R-:W1:Y:S01]  /*1e310*/  @P0 LDC R5, c[0x0][0x44c] ;  /* 0x00011300ff050b82 */ /* 0x000e620000000800 */
[----:B------:R-:W3:Y:S02]  /*1e320*/  S2R R9, SR_TID.X ;  /* 0x0000000000097919 */ /* 0x000ee40000002100 */
[----:B---3--:R-:W-:-:S05]  /*1e330*/  IMAD.SHL.U32 R9, R9, 0x8, RZ ;  /* 0x0000000809097824 */ /* 0x008fca00078e00ff */
[----:B------:R-:W-:Y:S01]  /*1e340*/  LOP3.LUT R9, R9, 0x38, RZ, 0xc0, !PT ;  /* 0x0000003809097812 */ /* 0x000fe200078ec0ff */
[----:B----4-:R-:W-:Y:S02]  /*1e350*/  IMAD.MOV.U32 R3, RZ, RZ, R34 ;  /* 0x000000ffff037224 */ /* 0x010fe400078e0022 */
[----:B------:R-:W-:-:S04]  /*1e360*/  IMAD.WIDE.U32 R2, R18, UR4, R2 ;  /* 0x0000000412027c25 */ /* 0x000fc8000f8e0002 */
[----:B------:R-:W-:Y:S01]  /*1e370*/  IMAD R3, R18, UR5, R3 ;  /* 0x0000000512037c24 */ /* 0x000fe2000f8e0203 */
[----:B------:R-:W-:Y:S02]  /*1e380*/  ULDC.64 UR4, c[0x0][0x2e0] ;  /* 0x0000b80000047ab9 */ /* 0x000fe40000000a00 */
[----:B--2---:R-:W-:Y:S02]  /*1e390*/  IMAD R0, R20, UR4, RZ ;  /* 0x0000000414007c24 */ /* 0x004fe4000f8e02ff */
[----:B------:R-:W2:Y:S01]  /*1e3a0*/  S2R R20, SR_TID.X ;  /* 0x0000000000147919 */ /* 0x000ea20000002100 */
[----:B------:R-:W-:-:S04]  /*1e3b0*/  IMAD.WIDE.U32 R2, R31, UR4, R2 ;  /* 0x000000041f027c25 */ /* 0x000fc8000f8e0002 */
[----:B------:R-:W-:Y:S01]  /*1e3c0*/  IMAD R0, R31, UR5, R0 ;  /* 0x000000051f007c24 */ /* 0x000fe2000f8e0200 */
[----:B------:R-:W-:-:S03]  /*1e3d0*/  ULDC.64 UR4, c[0x0][0x2d0] ;  /* 0x0000b40000047ab9 */ /* 0x000fc60000000a00 */
[----:B------:R-:W-:Y:S02]  /*1e3e0*/  IMAD.IADD R3, R3, 0x1, R0 ;  /* 0x0000000103037824 */ /* 0x000fe400078e0200 */
[----:B------:R-:W3:Y:S01]  /*1e3f0*/  @P0 LDC R0, c[0x0][0x450] ;  /* 0x00011400ff000b82 */ /* 0x000ee20000000800 */
[----:B--2---:R-:W-:-:S04]  /*1e400*/  LOP3.LUT R20, R20, 0x7f, RZ, 0xc0, !PT ;  /* 0x0000007f14147812 */ /* 0x004fc800078ec0ff */
[----:B------:R-:W-:Y:S02]  /*1e410*/  SHF.R.U32.HI R21, RZ, 0x3, R20 ;  /* 0x00000003ff157819 */ /* 0x000fe40000011614 */
[----:B------:R-:W2:Y:S02]  /*1e420*/  S2R R20, SR_TID.X ;  /* 0x0000000000147919 */ /* 0x000ea40000002100 */
[----:B--2---:R-:W-:-:S05]  /*1e430*/  IMAD.SHL.U32 R20, R20, 0x10, RZ ;  /* 0x0000001014147824 */ /* 0x004fca00078e00ff */
[----:B------:R-:W-:-:S04]  /*1e440*/  LOP3.LUT R20, R21, 0x70, R20, 0xf8, !PT ;  /* 0x0000007015147812 */ /* 0x000fc800078ef814 */
[----:B------:R-:W-:Y:S01]  /*1e450*/  LOP3.LUT R6, R20, R4, RZ, 0xfc, !PT ;  /* 0x0000000414067212 */ /* 0x000fe200078efcff */
[----:B------:R-:W2:Y:S04]  /*1e460*/  S2R R21, SR_TID.X ;  /* 0x0000000000157919 */ /* 0x000ea80000002100 */
[----:B-1----:R-:W-:-:S04]  /*1e470*/  @P0 IMAD.HI.U32 R7, R6, R5, RZ ;  /* 0x0000000506070227 */ /* 0x002fc800078e00ff */
[----:B------:R-:W-:Y:S01]  /*1e480*/  IMAD.MOV.U32 R5, RZ, RZ, R6 ;  /* 0x000000ffff057224 */ /* 0x000fe200078e0006 */
[----:B---3--:R-:W-:-:S04]  /*1e490*/  @P0 SHF.R.U32.HI R5, RZ, R0, R7 ;  /* 0x00000000ff050219 */ /* 0x008fc80000011607 */
[C---:B------:R-:W-:Y:S01]  /*1e4a0*/  IADD3 R0, -R5.reuse, RZ, RZ ;  /* 0x000000ff05007210 */ /* 0x040fe20007ffe1ff */
[----:B------:R-:W1:Y:S04]  /*1e4b0*/  S2R R20, SR_TID.X ;  /* 0x0000000000147919 */ /* 0x000e680000002100 */
        /* <DEDUP_REMOVED lines=8> */
[----:B------:R-:W-:Y:S02]  /*1e540*/  IMAD R5, R5, UR4, RZ ;  /* 0x0000000405057c24 */ /* 0x000fe4000f8e02ff */
[----:B--2---:R-:W-:Y:S02]  /*1e550*/  IMAD.SHL.U32 R21, R21, 0x8, RZ ;  /* 0x0000000815157824 */ /* 0x004fe400078e00ff */
[----:B------:R-:W-:-:S04]  /*1e560*/  IMAD.WIDE.U32 R2, R0, UR4, R2 ;  /* 0x0000000400027c25 */ /* 0x000fc8000f8e0002 */
[----:B------:R-:W-:Y:S01]  /*1e570*/  IMAD R5, R0, UR5, R5 ;  /* 0x0000000500057c24 */ /* 0x000fe2000f8e0205 */
[----:B------:R-:W-:Y:S01]  /*1e580*/  ULDC.64 UR4, c[0x0][0x280] ;  /* 0x0000a00000047ab9 */ /* 0x000fe20000000a00 */
[----:B------:R-:W-:Y:S02]  /*1e590*/  LOP3.LUT R21, R21, 0x38, RZ, 0xc0, !PT ;  /* 0x0000003815157812 */ /* 0x000fe400078ec0ff */
[----:B------:R-:W-:Y:S01]  /*1e5a0*/  IMAD.IADD R5, R3, 0x1, R5 ;  /* 0x0000000103057824 */ /* 0x000fe200078e0205 */
[C---:B------:R-:W-:Y:S01]  /*1e5b0*/  LEA R0, P0, R2.reuse, UR4, 0x1 ;  /* 0x0000000402007c11 */ /* 0x040fe2000f8008ff */
[----:B------:R-:W-:Y:S01]  /*1e5c0*/  ULDC UR4, c[0x0][0x2b8] ;  /* 0x0000ae0000047ab9 */ /* 0x000fe20000000800 */
[C---:B------:R-:W-:Y:S02]  /*1e5d0*/  LOP3.LUT R10, R21.reuse, 0x40, RZ, 0xfc, !PT ;  /* 0x00000040150a7812 */ /* 0x040fe400078efcff */
[----:B------:R-:W-:Y:S02]  /*1e5e0*/  LOP3.LUT R11, R21, 0x80, RZ, 0xfc, !PT ;  /* 0x00000080150b7812 */ /* 0x000fe400078efcff */
[----:B------:R-:W-:Y:S01]  /*1e5f0*/  LEA.HI.X R5, R2, UR5, R5, 0x1, P0 ;  /* 0x0000000502057c11 */ /* 0x000fe200080f0c05 */
[----:B------:R-:W-:Y:S01]  /*1e600*/  UMOV UR5, 0xffffffff ;  /* 0xffffffff00057882 */ /* 0x000fe20000000000 */
[----:B-1----:R-:W-:-:S02]  /*1e610*/  LOP3.LUT R20, R20, 0x7f, RZ, 0xc0, !PT ;  /* 0x0000007f14147812 */ /* 0x002fc400078ec0ff */
[----:B------:R-:W-:Y:S02]  /*1e620*/  ISETP.GE.AND P3, PT, R9, UR4, PT ;  /* 0x0000000409007c0c */ /* 0x000fe4000bf66270 */
[----:B------:R-:W-:Y:S02]  /*1e630*/  ISETP.GE.AND P2, PT, R10, UR4, PT ;  /* 0x000000040a007c0c */ /* 0x000fe4000bf46270 */
[----:B------:R-:W-:Y:S02]  /*1e640*/  ISETP.GE.AND P0, PT, R11, UR4, PT ;  /* 0x000000040b007c0c */ /* 0x000fe4000bf06270 */
[----:B------:R-:W-:Y:S01]  /*1e650*/  SHF.R.U32.HI R10, RZ, 0x3, R20 ;  /* 0x00000003ff0a7819 */ /* 0x000fe20000011614 */
[----:B0-----:R-:W-:Y:S10]  /*1e660*/  BRA.DIV UR5, `(.L_x_739) ;  /* 0x0000004a051c7947 */ /* 0x001ff4000b800000 */
[----:B------:R-:W0:Y:S01]  /*1e670*/  SHFL.IDX PT, R3, R0, RZ, 0x181f ;  /* 0x00181fff00037589 */ /* 0x000e2200000e0000 */
[----:B-----5:R-:W-:Y:S02]  /*1e680*/  IMAD R6, R17, R8, RZ ;  /* 0x0000000811067224 */ /* 0x020fe400078e02ff */
[----:B------:R-:W-:Y:S01]  /*1e690*/  IMAD.IADD R4, R10, 0x1, R4 ;  /* 0x000000010a047824 */ /* 0x000fe200078e0204 */
[----:B------:R-:W1:Y:S04]  /*1e6a0*/  SHFL.IDX PT, R2, R5, RZ, 0x181f ;  /* 0x00181fff05027589 */ /* 0x000e6800000e0000 */
[----:B------:R-:W-:Y:S01]  /*1e6b0*/  ISETP.GE.AND P1, PT, R4, R6, PT ;  /* 0x000000060400720c */ /* 0x000fe20003f26270 */
[----:B------:R-:W-:-:S12]  /*1e6c0*/  SHFL.IDX PT, R14, R0, 0x7, 0x181f ;  /* 0x00f81f00000e7f89 */ /* 0x000fd800000e0000 */
[----:B0-----:R-:W-:-:S05]  /*1e6d0*/  @!P1 LEA R7, P4, R9, R3, 0x1 ;  /* 0x0000000309079211 */ /* 0x001fca00078808ff */
[----:B-1----:R-:W-:Y:S02]  /*1e6e0*/  @!P1 IMAD.X R3, RZ, RZ, R2, P4 ;  /* 0x000000ffff039224 */ /* 0x002fe400020e0602 */
[----:B------:R-:W-:Y:S02]  /*1e6f0*/  @!P1 IMAD.MOV.U32 R2, RZ, RZ, R7 ;  /* 0x000000ffff029224 */ /* 0x000fe400078e0007 */
[----:B------:R-:W-:-:S03]  /*1e700*/  VIADD R7, R4, 0x10 ;  /* 0x0000001004077836 */ /* 0x000fc60000000000 */
[----:B------:R-:W-:Y:S04]  /*1e710*/  @!P1 LDGSTS.E.BYPASS.LTC128B.128 [R35+0xc400], desc[UR56][R2.64], !P3 ;  /* 0x0c40000002239fae */ /* 0x000fe8000d901d78 */
[----:B------:R-:W-:Y:S04]  /*1e720*/  @!P1 LDGSTS.E.BYPASS.LTC128B.128 [R35+0x10400], desc[UR56][R2.64+0x80], !P2 ;  /* 0x1040008002239fae */ /* 0x000fe8000d101d78 */
[----:B------:R0:W-:Y:S01]  /*1e730*/  @!P1 LDGSTS.E.BYPASS.LTC128B.128 [R35+0x14400], desc[UR56][R2.64+0x100], !P0 ;  /* 0x1440010002239fae */ /* 0x0001e2000c101d78 */
[----:B------:R-:W-:-:S03]  /*1e740*/  ISETP.GE.AND P1, PT, R7, R6, PT ;  /* 0x000000060700720c */ /* 0x000fc60003f26270 */
[----:B0-----:R-:W0:Y:S04]  /*1e750*/  SHFL.IDX PT, R3, R0, 0x1, 0x181f ;  /* 0x00381f0000037f89 */ /* 0x001e2800000e0000 */
[----:B------:R-:W1:Y:S06]  /*1e760*/  SHFL.IDX PT, R2, R5, 0x1, 0x181f ;  /* 0x00381f0005027f89 */ /* 0x000e6c00000e0000 */
[----:B0-----:R-:W-:-:S05]  /*1e770*/  @!P1 LEA R7, P4, R9, R3, 0x1 ;  /* 0x0000000309079211 */ /* 0x001fca00078808ff */
[----:B-1----:R-:W-:Y:S02]  /*1e780*/  @!P1 IMAD.X R8, RZ, RZ, R2, P4 ;  /* 0x000000ffff089224 */ /* 0x002fe400020e0602 */
[----:B------:R-:W-:Y:S01]  /*1e790*/  @!P1 IMAD.MOV.U32 R2, RZ, RZ, R7 ;  /* 0x000000ffff029224 */ /* 0x000fe200078e0007 */
[----:B------:R-:W-:Y:S01]  /*1e7a0*/  IADD3 R7, R4, 0x20, RZ ;  /* 0x0000002004077810 */ /* 0x000fe20007ffe0ff */
[----:B------:R-:W-:-:S05]  /*1e7b0*/  @!P1 IMAD.MOV.U32 R3, RZ, RZ, R8 ;  /* 0x000000ffff039224 */ /* 0x000fca00078e0008 */
        /* <DEDUP_REMOVED lines=8> */
[----:B------:R-:W-:Y:S02]  /*1e840*/  @!P1 IMAD.MOV.U32 R2, RZ, RZ, R7 ;  /* 0x000000ffff029224 */ /* 0x000fe400078e0007 */
        /* <DEDUP_REMOVED lines=40> */
[----:B------:R-:W1:Y:S04]  /*1ead0*/  SHFL.IDX PT, R2, R5, 0x6, 0x181f ;  /* 0x00d81f0005027f89 */ /* 0x000e6800000e0000 */
[----:B------:R-:W2:Y:S02]  /*1eae0*/  SHFL.IDX PT, R5, R5, 0x7, 0x181f ;  /* 0x00f81f0005057f89 */ /* 0x000ea400000e0000 */
[----:B0-----:R-:W-:-:S05]  /*1eaf0*/  @!P1 LEA R7, P4, R9, R3, 0x1 ;  /* 0x0000000309079211 */ /* 0x001fca00078808ff */
[----:B-1----:R-:W-:Y:S02]  /*1eb00*/  @!P1 IMAD.X R8, RZ, RZ, R2, P4 ;  /* 0x000000ffff089224 */ /* 0x002fe400020e0602 */
[----:B------:R-:W-:Y:S02]  /*1eb10*/  @!P1 IMAD.MOV.U32 R2, RZ, RZ, R7 ;  /* 0x000000ffff029224 */ /* 0x000fe400078e0007 */
[----:B------:R-:W-:-:S05]  /*1eb20*/  @!P1 IMAD.MOV.U32 R3, RZ, RZ, R8 ;  /* 0x000000ffff039224 */ /* 0x000fca00078e0008 */
[----:B------:R0:W-:Y:S04]  /*1eb30*/  @!P1 LDGSTS.E.BYPASS.LTC128B.128 [R35+0xf400], desc[UR56][R2.64], !P3 ;  /* 0x0f40000002239fae */ /* 0x0001e8000d901d78 */
[----:B------:R0:W-:Y:S04]  /*1eb40*/  @!P1 LDGSTS.E.BYPASS.LTC128B.128 [R35+0x13400], desc[UR56][R2.64+0x80], !P2 ;  /* 0x1340008002239fae */ /* 0x0001e8000d101d78 */
[----:B--2---:R0:W-:Y:S02]  /*1eb50*/  @!P1 LDGSTS.E.BYPASS.LTC128B.128 [R35+0x17400], desc[UR56][R2.64+0x100], !P0 ;  /* 0x1740010002239fae */ /* 0x0041e4000c101d78 */
.L_x_877:
[----:B0-----:R-:W-:Y:S01]  /*1eb60*/  VIADD R3, R4, 0x70 ;  /* 0x0000007004037836 */ /* 0x001fe20000000000 */
[----:B------:R-:W-:Y:S04]  /*1eb70*/  BSSY B0, `(.L_x_740) ;  /* 0x000000b000007945 */ /* 0x000fe80003800000 */
[----:B------:R-:W-:-:S13]  /*1eb80*/  ISETP.GE.AND P1, PT, R3, R6, PT ;  /* 0x000000060300720c */ /* 0x000fda0003f26270 */
[----:B------:R-:W-:Y:S05]  /*1eb90*/  @P1 BRA `(.L_x_741) ;  /* 0x0000000000201947 */ /* 0x000fea0003800000 */
[----:B------:R-:W-:-:S05]  /*1eba0*/  LEA R2, P1, R9, R14, 0x1 ;  /* 0x0000000e09027211 */ /* 0x000fca00078208ff */
[----:B------:R-:W-:-:S05]  /*1ebb0*/  IMAD.X R3, RZ, RZ, R5, P1 ;  /* 0x000000ffff037224 */ /* 0x000fca00008e0605 */
[----:B------:R-:W-:Y:S01]  /*1ebc0*/  @!PT LDS RZ, [RZ] ;  /* 0x00000000fffff984 */ /* 0x000fe20000000800 */
[----:B------:R-:W-:Y:S01]  /*1ebd0*/  @!PT LDS RZ, [RZ] ;  /* 0x00000000fffff984 */ /* 0x000fe20000000800 */
[----:B------:R-:W-:Y:S01]  /*1ebe0*/  @!PT LDS RZ, [RZ] ;  /* 0x00000000fffff984 */ /* 0x000fe20000000800 */
[----:B------:R0:W-:Y:S04]  /*1ebf0*/  LDGSTS.E.BYPASS.LTC128B.128 [R35+0xfc00], desc[UR56][R2.64], !P3 ;  /* 0x0fc0000002237fae */ /* 0x0001e8000d901d78 */
[----:B------:R0:W-:Y:S04]  /*1ec00*/  LDGSTS.E.BYPASS.LTC128B.128 [R35+0x13c00], desc[UR56][R2.64+0x80], !P2 ;  /* 0x13c0008002237fae */ /* 0x0001e8000d101d78 */
[----:B------:R0:W-:Y:S02]  /*1ec10*/  LDGSTS.E.BYPASS.LTC128B.128 [R35+0x17c00], desc[UR56][R2.64+0x100], !P0 ;  /* 0x17c0010002237fae */ /* 0x0001e4000c101d78 */
.L_x_741:
[----:B------:R-:W-:Y:S05]  /*1ec20*/  BSYNC B0 ;  /* 0x0000000000007941 */ /* 0x000fea0003800000 */
.L_x_740:
[----:B------:R-:W-:Y:S01]  /*1ec30*/  NOP ;  /* 0x0000000000007918 */ /* 0x000fe20000000000 */
[----:B------:R-:W-:-:S13]  /*1ec40*/  PLOP3.LUT P0, PT, PT, PT, PT, 0x80, 0x0 ;  /* 0x000000000000781c */ /* 0x000fda0003f0f070 */
.L_x_742:
[----:B------:R-:W-:Y:S02]  /*1ec50*/  PLOP3.LUT P1, PT, P1, P0, PT, 0xa2, 0x0 ;  /* 0x000000000000781c */ /* 0x000fe40000f21472 */
[----:B------:R-:W-:-:S08]  /*1ec60*/  @P0 R2UR P1, UR4, R22 ;  /* 0x00000000160402ca */ /* 0x000fd00000020000 */
[----:B------:R-:W-:-:S05]  /*1ec70*/  @P0 PLOP3.LUT P0, PT, P1, PT, PT, 0x80, 0x0 ;  /* 0x000000000000081c */ /* 0x000fca0000f0f070 */
[----:B------:R-:W-:Y:S01]  /*1ec80*/  @!P1 SYNCS.ARRIVE.TRANS64.RED.A0T1 RZ, [UR4+0x2a800], RZ ;  /* 0x02a800ffffff99a7 */ /* 0x000fe20008200404 */
[----:B------:R-:W-:Y:S07]  /*1ec90*/  @!P1 ARRIVES.LDGSTSBAR.64.TRANSCNT [UR4+0x2a800] ;  /* 0x02a80000ff0099b0 */ /* 0x000fee0008000a84 */
[----:B------:R-:W-:Y:S05]  /*1eca0*/  @P0 BRA.U.ANY `(.L_x_742) ;  /* 0xfffffffd00e80947 */ /* 0x000fea000393ffff */
[----:B0-----:R-:W2:Y:S02]  /*1ecb0*/  LDL.LU R2, [R1+0x20] ;  /* 0x0000200001027983 */ /* 0x001ea40000300800 */
[----:B--2---:R-:W-:-:S05]  /*1ecc0*/  VIADD R2, R2, 0x1 ;  /* 0x0000000102027836 */ /* 0x004fca0000000000 */
[----:B------:R0:W-:Y:S01]  /*1ecd0*/  STL [R1+0x20], R2 ;  /* 0x0000200201007387 */ /* 0x0001e20000100800 */
[----:B------:R-:W-:-:S04]  /*1ece0*/  LEA.HI R0, R2, R2, RZ, 0x1 ;  /* 0x0000000202007211 */ /* 0x000fc800078f08ff */
[----:B------:R-:W-:-:S05]  /*1ecf0*/  LOP3.LUT R0, R0, 0xfffffffe, RZ, 0xc0, !PT ;  /* 0xfffffffe00007812 */ /* 0x000fca00078ec0ff */
[----:B------:R-:W-:-:S05]  /*1ed00*/  IMAD.IADD R0, R2, 0x1, -R0 ;  /* 0x0000000102007824 */ /* 0x000fca00078e0a00 */
[----:B------:R-:W-:Y:S01]  /*1ed10*/  SHF.L.U32 R3, R0, 0x1f, RZ ;  /* 0x0000001f00037819 */ /* 0x000fe200000006ff */
[----:B------:R-:W-:Y:S01]  /*1ed20*/  NOP ;  /* 0x0000000000007918 */ /* 0x000fe20000000000 */
[----:B0-----:R-:W2:Y:S01]  /*1ed30*/  LDL.LU R2, [R1+0x18] ;  /* 0x0000180001027983 */ /* 0x001ea20000300800 */
[----:B------:R0:W-:Y:S01]  /*1ed40*/  SYNCS.ARRIVE.TRANS64.A1T0 RZ, [R22+URZ+0x2a800], RZ ;  /* 0x02a800ff16ff79a7 */ /* 0x0001e2000810003f */
[----:B------:R-:W-:Y:S01]  /*1ed50*/  BSSY B0, `(.L_x_743) ;  /* 0x0000004000007945 */ /* 0x000fe20003800000 */
[----:B------:R-:W1:Y:S01]  /*1ed60*/  SYNCS.PHASECHK.TRANS64.TRYWAIT P0, [R22+URZ+0x2a820], R3 ;  /* 0x02a82003160075a7 */ /* 0x000e62000800017f */
[----:B--2---:R-:W-:Y:S02]  /*1ed70*/  IADD3 R0, R2, -0x2, RZ ;  /* 0xfffffffe02007810 */ /* 0x004fe40007ffe0ff */
[----:B01----:R-:W-:Y:S05]  /*1ed80*/  @!P0 BRA `(.L_x_744) ;  /* 0x0000004c000c8947 */ /* 0x003fea0003800000 */
.L_x_878:
[----:B------:R-:W-:Y:S05]  /*1ed90*/  BSYNC B0 ;  /* 0x0000000000007941 */ /* 0x000fea0003800000 */
.L_x_743:
[----:B------:R-:W-:Y:S01]  /*1eda0*/  ISETP.GE.AND P0, PT, R0, R37, PT ;  /* 0x000000250000720c */ /* 0x000fe20003f06270 */
[----:B------:R-:W-:-:S12]  /*1edb0*/  BSSY B0, `(.L_x_745) ;  /* 0x00000fa000007945 */ /* 0x000fd80003800000 */
[----:B------:R-:W-:Y:S05]  /*1edc0*/  @!P0 BRA `(.L_x_746) ;  /* 0x0000000c00e08947 */ /* 0x000fea0003800000 */
[----:B------:R-:W-:Y:S02]  /*1edd0*/  IMAD.MOV.U32 R10, RZ, RZ, R27 ;  /* 0x000000ffff0a7224 */ /* 0x000fe400078e001b */
[----:B------:R-:W-:Y:S02]  /*1ede0*/  IMAD.MOV.U32 R17, RZ, RZ, R28 ;  /* 0x000000ffff117224 */ /* 0x000fe400078e001c */
[----:B------:R-:W-:-:S07]  /*1edf0*/  IMAD.MOV.U32 R31, RZ, RZ, R26 ;  /* 0x000000ffff1f7224 */ /* 0x000fce00078e001a */
.L_x_759:
[----:B------:R-:W2:Y:S01]  /*1ee00*/  LDL R2, [R1] ;  /* 0x0000000001027983 */ /* 0x000ea20000100800 */
[----:B------:R-:W1:Y:S03]  /*1ee10*/  LDC R8, c[0x0][0x430] ;  /* 0x00010c00ff087b82 */ /* 0x000e660000000800 */
[----:B------:R-:W3:Y:S04]  /*1ee20*/  LDL R7, [R1+0x4] ;  /* 0x0000040001077983 */ /* 0x000ee80000100800 */
[----:B------:R-:W4:Y:S01]  /*1ee30*/  LDL R6, [R1+0x30] ;  /* 0x0000300001067983 */ /* 0x000f220000100800 */
[----:B0-----:R-:W0:Y:S01]  /*1ee40*/  S2R R3, SR_TID.X ;  /* 0x0000000000037919 */ /* 0x001e220000002100 */
[----:B------:R-:W0:Y:S01]  /*1ee50*/  S2R R9, SR_TID.X ;  /* 0x0000000000097919 */ /* 0x000e220000002100 */
[----:B-1----:R-:W-:-:S13]  /*1ee60*/  ISETP.NE.AND P0, PT, R8, 0x1, PT ;  /* 0x000000010800780c */ /* 0x002fda0003f05270 */
[----:B------:R-:W1:Y:S01]  /*1ee70*/  @P0 LDC R4, c[0x0][0x434] ;  /* 0x00010d00ff040b82 */ /* 0x000e620000000800 */
[----:B0-----:R-:W-:-:S04]  /*1ee80*/  LOP3.LUT R3, R3, 0x7f, RZ, 0xc0, !PT ;  /* 0x0000007f03037812 */ /* 0x001fc800078ec0ff */
[----:B------:R-:W-:Y:S01]  /*1ee90*/  SHF.R.U32.HI R3, RZ, 0x3, R3 ;  /* 0x00000003ff037819 */ /* 0x000fe20000011603 */
[----:B------:R-:W-:-:S05]  /*1eea0*/  IMAD.SHL.U32 R9, R9, 0x10, RZ ;  /* 0x0000001009097824 */ /* 0x000fca00078e00ff */
[----:B------:R-:W-:Y:S02]  /*1eeb0*/  LOP3.LUT R9, R3, 0x70, R9, 0xf8, !PT ;  /* 0x0000007003097812 */ /* 0x000fe400078ef809 */
[----:B------:R-:W0:Y:S02]  /*1eec0*/  @P0 LDC R3, c[0x0][0x438] ;  /* 0x00010e00ff030b82 */ /* 0x000e240000000800 */
[----:B------:R-:W-:Y:S01]  /*1eed0*/  ISETP.GT.U32.AND P1, PT, R9, 0x5f, PT ;  /* 0x0000005f0900780c */ /* 0x000fe20003f24070 */
[----:B------:R-:W-:Y:S01]  /*1eee0*/  VIADD R27, R10, 0x1 ;  /* 0x000000010a1b7836 */ /* 0x000fe20000000000 */
[----:B------:R-:W-:Y:S05]  /*1eef0*/  YIELD ;  /* 0x0000000000007946 */ /* 0x000fea0003800000 */
[----:B------:R-:W-:-:S02]  /*1ef00*/  IMAD.MOV.U32 R26, RZ, RZ, R0 ;  /* 0x000000ffff1a7224 */ /* 0x000fc400078e0000 */
[----:B--2---:R-:W-:-:S04]  /*1ef10*/  IMAD R5, R0, 0x60, R2 ;  /* 0x0000006000057824 */ /* 0x004fc800078e0202 */
[----:B------:R-:W-:-:S04]  /*1ef20*/  IMAD.IADD R5, R9, 0x1, R5 ;  /* 0x0000000109057824 */ /* 0x000fc800078e0205 */
[----:B-1----:R-:W-:-:S04]  /*1ef30*/  @P0 IMAD.HI.U32 R4, R5, R4, RZ ;  /* 0x0000000405040227 */ /* 0x002fc800078e00ff */
[----:B------:R-:W-:Y:S01]  /*1ef40*/  IMAD.MOV.U32 R2, RZ, RZ, R5 ;  /* 0x000000ffff027224 */ /* 0x000fe200078e0005 */
[----:B0-----:R-:W-:-:S05]  /*1ef50*/  @P0 SHF.R.U32.HI R2, RZ, R3, R4 ;  /* 0x00000003ff020219 */ /* 0x001fca0000011604 */
[----:B------:R-:W-:-:S04]  /*1ef60*/  IMAD.MOV R3, RZ, RZ, -R2 ;  /* 0x000000ffff037224 */ /* 0x000fc800078e0a02 */
[----:B------:R-:W-:Y:S02]  /*1ef70*/  IMAD R8, R8, R3, R5 ;  /* 0x0000000308087224 */ /* 0x000fe400078e0205 */
[----:B------:R-:W0:Y:S01]  /*1ef80*/  @!P1 LDC.64 R4, c[0x0][0x428] ;  /* 0x00010a00ff049b82 */ /* 0x000e220000000a00 */
[----:B------:R-:W-:-:S03]  /*1ef90*/  @!P1 SHF.R.S32.HI R3, RZ, 0x1f, R2 ;  /* 0x0000001fff039819 */ /* 0x000fc60000011402 */
[----:B0-----:R-:W-:-:S04]  /*1efa0*/  @!P1 IMAD.WIDE.U32 R2, R32, R4, R2 ;  /* 0x0000000420029225 */ /* 0x001fc800078e0002 */
[----:B---3--:R-:W-:-:S04]  /*1efb0*/  @!P1 IMAD R4, R7, R4, RZ ;  /* 0x0000000407049224 */ /* 0x008fc800078e02ff */
[----:B------:R-:W-:Y:S02]  /*1efc0*/  @!P1 IMAD R7, R32, R5, R4 ;  /* 0x0000000520079224 */ /* 0x000fe400078e0204 */
[----:B------:R-:W0:Y:S02]  /*1efd0*/  @!P1 LDC.64 R4, c[0x0][0x418] ;  /* 0x00010600ff049b82 */ /* 0x000e240000000a00 */
[----:B------:R-:W-:Y:S02]  /*1efe0*/  @!P1 IMAD.IADD R3, R7, 0x1, R3 ;  /* 0x0000000107039824 */ /* 0x000fe400078e0203 */
[----:B------:R-:W-:Y:S01]  /*1eff0*/  IMAD.MOV.U32 R7, RZ, RZ, RZ ;  /* 0x000000ffff077224 */ /* 0x000fe200078e00ff */
[----:B0-----:R-:W-:-:S04]  /*1f000*/  @!P1 LEA R4, P0, R2, R4, 0x2 ;  /* 0x0000000402049211 */ /* 0x001fc800078010ff */
[----:B------:R-:W-:-:S05]  /*1f010*/  @!P1 LEA.HI.X R5, R2, R5, R3, 0x2, P0 ;  /* 0x0000000502059211 */ /* 0x000fca00000f1403 */
[----:B------:R0:W5:Y:S01]  /*1f020*/  @!P1 LDG.E R7, desc[UR56][R4.64] ;  /* 0x0000003804079981 */ /* 0x000162000c1e1900 */
[----:B----4-:R-:W-:Y:S02]  /*1f030*/  ISETP.NE.AND P1, PT, R6, 0x3, PT ;  /* 0x000000030600780c */ /* 0x010fe40003f25270 */
[----:B------:R-:W-:-:S04]  /*1f040*/  ISETP.NE.AND P0, PT, R27, 0x2, PT ;  /* 0x000000021b00780c */ /* 0x000fc80003f05270 */
[----:B------:R-:W-:Y:S02]  /*1f050*/  SEL R28, RZ, 0x1, P0 ;  /* 0x00000001ff1c7807 */ /* 0x000fe40000000000 */
[----:B------:R-:W-:Y:S02]  /*1f060*/  SEL R27, R27, RZ, P0 ;  /* 0x000000ff1b1b7207 */ /* 0x000fe40000000000 */
[----:B------:R-:W-:-:S03]  /*1f070*/  LOP3.LUT R28, R17, R28, RZ, 0x3c, !PT ;  /* 0x0000001c111c7212 */ /* 0x000fc600078e3cff */
[----:B0-----:R-:W-:Y:S05]  /*1f080*/  @!P1 BRA `(.L_x_747) ;  /* 0x0000000000049947 */ /* 0x001fea0003800000 */
[----:B------:R-:W-:Y:S01]  /*1f090*/  BPT.TRAP 0x1 ;  /* 0x000000040000795c */ /* 0x000fe20000300000 */
.L_x_747:
[----:B------:R-:W-:Y:S01]  /*1f0a0*/  LEA R6, R27, R22, 0x3 ;  /* 0x000000161b067211 */ /* 0x000fe200078e18ff */
[----:B------:R-:W-:Y:S01]  /*1f0b0*/  BSSY B1, `(.L_x_748) ;  /* 0x0000004000017945 */ /* 0x000fe20003800000 */
[----:B------:R-:W-:-:S04]  /*1f0c0*/  SHF.L.U32 R3, R28, 0x1f, RZ ;  /* 0x0000001f1c037819 */ /* 0x000fc800000006ff */
[----:B------:R-:W0:Y:S02]  /*1f0d0*/  SYNCS.PHASECHK.TRANS64.TRYWAIT P0, [R6+URZ+0x2a840], R3 ;  /* 0x02a84003060075a7 */ /* 0x000e24000800017f */
[----:B0-----:R-:W-:Y:S05]  /*1f0e0*/  @!P0 BRA `(.L_x_749) ;  /* 0x0000004800488947 */ /* 0x001fea0003800000 */
.L_x_879:
[----:B------:R-:W-:Y:S05]  /*1f0f0*/  BSYNC B1 ;  /* 0x0000000000017941 */ /* 0x000fea0003800000 */
.L_x_748:
[----:B------:R-:W2:Y:S01]  /*1f100*/  LDL R0, [R1+0x38] ;  /* 0x0000380001007983 */ /* 0x000ea20000100800 */
[----:B------:R-:W-:Y:S01]  /*1f110*/  SHF.R.S32.HI R20, RZ, 0x1f, R8 ;  /* 0x0000001fff147819 */ /* 0x000fe20000011408 */
[----:B------:R-:W-:Y:S01]  /*1f120*/  ULDC.64 UR4, c[0x0][0x300] ;  /* 0x0000c00000047ab9 */ /* 0x000fe20000000a00 */
[----:B-----5:R-:W-:Y:S01]  /*1f130*/  SHF.R.S32.HI R21, RZ, 0x1f, R7 ;  /* 0x0000001fff157819 */ /* 0x020fe20000011407 */
[----:B0-----:R-:W-:Y:S01]  /*1f140*/  IMAD.WIDE.U32 R2, R8, UR4, RZ ;  /* 0x0000000408027c25 */ /* 0x001fe2000f8e00ff */
[----:B------:R-:W-:-:S03]  /*1f150*/  ULDC.64 UR6, c[0x0][0x2e8] ;  /* 0x0000ba0000067ab9 */ /* 0x000fc60000000a00 */
[----:B------:R-:W-:Y:S01]  /*1f160*/  IMAD R4, R27, 0x4800, R33 ;  /* 0x000048001b047824 */ /* 0x000fe200078e0221 */
[C---:B--2---:R-:W-:Y:S02]  /*1f170*/  LOP3.LUT P3, RZ, R0.reuse, 0x4, RZ, 0xc0, !PT ;  /* 0x0000000400ff7812 */ /* 0x044fe4000786c0ff */
[C---:B------:R-:W-:Y:S02]  /*1f180*/  LOP3.LUT P2, RZ, R0.reuse, 0x2, RZ, 0xc0, !PT ;  /* 0x0000000200ff7812 */ /* 0x040fe4000784c0ff */
[----:B------:R-:W-:Y:S01]  /*1f190*/  LOP3.LUT P1, RZ, R0, 0x1, RZ, 0xc0, !PT ;  /* 0x0000000100ff7812 */ /* 0x000fe2000782c0ff */
[----:B------:R-:W-:-:S04]  /*1f1a0*/  IMAD R0, R20, UR4, RZ ;  /* 0x0000000414007c24 */ /* 0x000fc8000f8e02ff */
        /* <DEDUP_REMOVED lines=17> */
[----:B------:R-:W2:Y:S04]  /*1f2c0*/  SHFL.IDX PT, R3, R5, RZ, 0x181f ;  /* 0x00181fff05037589 */ /* 0x000ea800000e0000 */
[----:B------:R-:W-:Y:S01]  /*1f2d0*/  SHFL.IDX PT, R34, R5, 0x2, 0x181f ;  /* 0x00581f0005227f89 */ /* 0x000fe200000e0000 */
[----:B0-----:R-:W-:-:S05]  /*1f2e0*/  IMAD.SHL.U32 R11, R11, 0x8, RZ ;  /* 0x000000080b0b7824 */ /* 0x001fca00078e00ff */
[----:B------:R-:W-:-:S05]  /*1f2f0*/  LOP3.LUT R11, R11, 0x38, RZ, 0xc0, !PT ;  /* 0x000000380b0b7812 */ /* 0x000fca00078ec0ff */
[----:B------:R-:W-:-:S05]  /*1f300*/  IMAD.SHL.U32 R0, R11, 0x2, RZ ;  /* 0x000000020b007824 */ /* 0x000fca00078e00ff */
[----:B-1----:R-:W-:-:S05]  /*1f310*/  IADD3 R2, P0, R2, R0, RZ ;  /* 0x0000000002027210 */ /* 0x002fca0007f1e0ff */
[----:B--2---:R-:W-:-:S05]  /*1f320*/  IMAD.X R3, RZ, RZ, R3, P0 ;  /* 0x000000ffff037224 */ /* 0x004fca00000e0603 */
        /* <DEDUP_REMOVED lines=31> */
[----:B-12---:R0:W2:Y:S02]  /*1f520*/  SHFL.IDX PT, R2, R9, 0x5, 0x181f ;  /* 0x00b81f0009027f89 */ /* 0x0060a400000e0000 */
.L_x_893:
[----:B--2---:R-:W-:-:S05]  /*1f530*/  IADD3 R2, P0, R2, R0, RZ ;  /* 0x0000000002027210 */ /* 0x004fca0007f1e0ff */
        /* <DEDUP_REMOVED lines=9> */
.L_x_751:
[----:B------:R-:W-:Y:S02]  /*1f5d0*/  PLOP3.LUT P1, PT, P1, P0, PT, 0xa2, 0x0 ;  /* 0x000000000000781c */ /* 0x000fe40000f21472 */
[----:B------:R-:W-:-:S08]  /*1f5e0*/  @P0 R2UR P1, UR4, R6 ;  /* 0x00000000060402ca */ /* 0x000fd00000020000 */
[----:B------:R-:W-:-:S05]  /*1f5f0*/  @P0 PLOP3.LUT P0, PT, P1, PT, PT, 0x80, 0x0 ;  /* 0x000000000000081c */ /* 0x000fca0000f0f070 */
[----:B------:R-:W-:Y:S01]  /*1f600*/  @!P1 SYNCS.ARRIVE.TRANS64.RED.A0T1 RZ, [UR4+0x2a830], RZ ;  /* 0x02a830ffffff99a7 */ /* 0x000fe20008200404 */
[----:B------:R-:W-:Y:S07]  /*1f610*/  @!P1 ARRIVES.LDGSTSBAR.64.TRANSCNT [UR4+0x2a830] ;  /* 0x02a83000ff0099b0 */ /* 0x000fee0008000a84 */
[----:B------:R-:W-:Y:S05]  /*1f620*/  @P0 BRA.U.ANY `(.L_x_751) ;  /* 0xfffffffd00e80947 */ /* 0x000fea000393ffff */
[----:B------:R-:W-:Y:S01]  /*1f630*/  NOP ;  /* 0x0000000000007918 */ /* 0x000fe20000000000 */
[----:B-1----:R-:W2:Y:S02]  /*1f640*/  LDL R2, [R1+0x30] ;  /* 0x0000300001027983 */ /* 0x002ea40000100800 */
[----:B--2---:R-:W-:-:S13]  /*1f650*/  ISETP.NE.AND P2, PT, R2, 0x3, PT ;  /* 0x000000030200780c */ /* 0x004fda0003f45270 */
[----:B------:R-:W-:Y:S05]  /*1f660*/  @!P2 BRA `(.L_x_752) ;  /* 0x000000000004a947 */ /* 0x000fea0003800000 */
[----:B------:R-:W-:Y:S01]  /*1f670*/  BPT.TRAP 0x1 ;  /* 0x000000040000795c */ /* 0x000fe20000300000 */
.L_x_752:
[----:B------:R1:W-:Y:S01]  /*1f680*/  SYNCS.ARRIVE.TRANS64.A1T0 RZ, [R6+URZ+0x2a830], RZ ;  /* 0x02a830ff06ff79a7 */ /* 0x0003e2000810003f */
[----:B------:R-:W-:Y:S05]  /*1f690*/  @!P2 BRA `(.L_x_753) ;  /* 0x000000000004a947 */ /* 0x000fea0003800000 */
[----:B------:R-:W-:Y:S01]  /*1f6a0*/  BPT.TRAP 0x1 ;  /* 0x000000040000795c */ /* 0x000fe20000300000 */
.L_x_753:
[----:B------:R-:W-:Y:S01]  /*1f6b0*/  SHF.L.U32 R2, R17, 0x1f, RZ ;  /* 0x0000001f11027819 */ /* 0x000fe200000006ff */
[----:B------:R-:W-:Y:S01]  /*1f6c0*/  BSSY B1, `(.L_x_754) ;  /* 0x0000004000017945 */ /* 0x000fe20003800000 */
[----:B0-----:R-:W-:-:S04]  /*1f6d0*/  LEA R5, R10, R22, 0x3 ;  /* 0x000000160a057211 */ /* 0x001fc800078e18ff */
[----:B------:R-:W0:Y:S02]  /*1f6e0*/  SYNCS.PHASECHK.TRANS64.TRYWAIT P0, [R5+URZ+0x2a860], R2 ;  /* 0x02a86002050075a7 */ /* 0x000e24000800017f */
[----:B0-----:R-:W-:Y:S05]  /*1f6f0*/  @!P0 BRA `(.L_x_755) ;  /* 0x0000004800b48947 */ /* 0x001fea0003800000 */
.L_x_894:
[----:B------:R-:W-:Y:S05]  /*1f700*/  BSYNC B1 ;  /* 0x0000000000017941 */ /* 0x000fea0003800000 */
.L_x_754:
[----:B------:R-:W2:Y:S01]  /*1f710*/  S2R R3, SR_TID.X ;  /* 0x0000000000037919 */ /* 0x000ea20000002100 */
[----:B------:R-:W-:Y:S01]  /*1f720*/  UMOV UR4, 0xffffffff ;  /* 0xffffffff00047882 */ /* 0x000fe20000000000 */
[----:B-1----:R-:W-:Y:S01]  /*1f730*/  IMAD R6, R31, -0x60, R36 ;  /* 0xffffffa01f067824 */ /* 0x002fe200078e0224 */
[----:B------:R-:W-:Y:S01]  /*1f740*/  LOP3.LUT P0, RZ, R29, 0x2, RZ, 0xc0, !PT ;  /* 0x000000021dff7812 */ /* 0x000fe2000780c0ff */
[----:B------:R-:W-:Y:S01]  /*1f750*/  IMAD R4, R10, 0x3000, R33 ;  /* 0x000030000a047824 */ /* 0x000fe200078e0221 */
[----:B--2---:R-:W-:-:S04]  /*1f760*/  LOP3.LUT R3, R3, 0x7f, RZ, 0xc0, !PT ;  /* 0x0000007f03037812 */ /* 0x004fc800078ec0ff */
[----:B------:R-:W-:-:S05]  /*1f770*/  SHF.R.U32.HI R3, RZ, 0x3, R3 ;  /* 0x00000003ff037819 */ /* 0x000fca0000011603 */
[----:B------:R-:W-:Y:S01]  /*1f780*/  IMAD.IADD R6, R6, 0x1, -R3 ;  /* 0x0000000106067824 */ /* 0x000fe200078e0a03 */
[----:B------:R-:W-:Y:S06]  /*1f790*/  BRA.DIV UR4, `(.L_x_756) ;  /* 0x0000004a04a07947 */ /* 0x000fec000b800000 */
[----:B0-----:R-:W0:Y:S01]  /*1f7a0*/  SHFL.IDX PT, R2, R23, RZ, 0x181f ;  /* 0x00181fff17027589 */ /* 0x001e2200000e0000 */
[----:B------:R-:W-:-:S03]  /*1f7b0*/  IMAD R4, R4, 0x2, R22 ;  /* 0x0000000204047824 */ /* 0x000fc600078e0216 */
[----:B------:R-:W1:Y:S01]  /*1f7c0*/  SHFL.IDX PT, R3, R24, RZ, 0x181f ;  /* 0x00181fff18037589 */ /* 0x000e6200000e0000 */
[----:B0-----:R-:W-:-:S05]  /*1f7d0*/  IADD3 R2, P1, R2, R0, RZ ;  /* 0x0000000002027210 */ /* 0x001fca0007f3e0ff */
[----:B-1----:R-:W-:Y:S01]  /*1f7e0*/  IMAD.X R3, RZ, RZ, R3, P1 ;  /* 0x000000ffff037224 */ /* 0x002fe200008e0603 */
[----:B------:R-:W-:-:S04]  /*1f7f0*/  LOP3.LUT P1, RZ, R29, 0x1, RZ, 0xc0, !PT ;  /* 0x000000011dff7812 */ /* 0x000fc8000782c0ff */
[----:B------:R-:W-:-:S13]  /*1f800*/  ISETP.LT.OR P2, PT, R6, 0x1, !P1 ;  /* 0x000000010600780c */ /* 0x000fda0004f41670 */
[----:B------:R-:W-:Y:S01]  /*1f810*/  @!PT LDS RZ, [RZ] ;  /* 0x00000000fffff984 */ /* 0x000fe20000000800 */
        /* <DEDUP_REMOVED lines=33> */
[----:B------:R-:W-:Y:S01]  /*1fa30*/  LDGSTS.E.BYPASS.LTC128B.128 [R4+0x2400], desc[UR56][R2.64], !P2 ;  /* 0x0240000002047fae */ /* 0x000fe2000d101d78 */
[----:B------:R-:W-:-:S13]  /*1fa40*/  ISETP.LT.OR P2, PT, R6, 0x41, !P0 ;  /* 0x000000410600780c */ /* 0x000fda0004741670 */
[----:B------:R0:W-:Y:S04]  /*1fa50*/  LDGSTS.E.BYPASS.LTC128B.128 [R4+0x5400], desc[UR56][R2.64+0x80], !P2 ;  /* 0x0540008002047fae */ /* 0x0001e8000d101d78 */
[----:B0-2---:R0:W1:Y:S02]  /*1fa60*/  SHFL.IDX PT, R2, R23, 0x5, 0x181f ;  /* 0x00b81f0017027f89 */ /* 0x00506400000e0000 */
.L_x_908:
[C---:B------:R-:W-:Y:S01]  /*1fa70*/  ISETP.LT.OR P1, PT, R6.reuse, 0x51, !P1 ;  /* 0x000000510600780c */ /* 0x040fe20004f21670 */
[----:B------:R-:W-:Y:S01]  /*1fa80*/  ULDC.64 UR4, c[0x0][0x328] ;  /* 0x0000ca0000047ab9 */ /* 0x000fe20000000a00 */
[----:B------:R-:W-:Y:S01]  /*1fa90*/  ISETP.LT.OR P0, PT, R6, 0x51, !P0 ;  /* 0x000000510600780c */ /* 0x000fe20004701670 */
[----:B------:R-:W-:Y:S01]  /*1faa0*/  IMAD R9, R20, UR4, RZ ;  /* 0x0000000414097c24 */ /* 0x000fe2000f8e02ff */
[----:B-1----:R-:W-:-:S03]  /*1fab0*/  IADD3 R2, P2, R2, R0, RZ ;  /* 0x0000000002027210 */ /* 0x002fc60007f5e0ff */
        /* <DEDUP_REMOVED lines=9> */
[----:B-1----:R-:W-:Y:S01]  /*1fb50*/  IMAD.WIDE.U32 R2, R8, UR4, RZ ;  /* 0x0000000408027c25 */ /* 0x002fe2000f8e00ff */
[----:B------:R-:W-:-:S03]  /*1fb60*/  ULDC.64 UR4, c[0x0][0x338] ;  /* 0x0000ce0000047ab9 */ /* 0x000fc60000000a00 */
[----:B------:R-:W-:Y:S02]  /*1fb70*/  IMAD.IADD R3, R3, 0x1, R9 ;  /* 0x0000000103037824 */ /* 0x000fe400078e0209 */
[----:B------:R-:W-:Y:S02]  /*1fb80*/  IMAD R0, R21, UR4, RZ ;  /* 0x0000000415007c24 */ /* 0x000fe4000f8e02ff */
[----:B------:R-:W-:-:S04]  /*1fb90*/  IMAD.WIDE.U32 R2, R7, UR4, R2 ;  /* 0x0000000407027c25 */ /* 0x000fc8000f8e0002 */
[----:B------:R-:W-:-:S04]  /*1fba0*/  IMAD R9, R7, UR5, R0 ;  /* 0x0000000507097c24 */ /* 0x000fc8000f8e0200 */
[----:B------:R-:W-:-:S07]  /*1fbb0*/  IMAD.IADD R9, R3, 0x1, R9 ;  /* 0x0000000103097824 */ /* 0x000fce00078e0209 */
.L_x_757:
        /* <DEDUP_REMOVED lines=11> */
.L_x_758:
[----:B------:R-:W-:Y:S01]  /*1fc70*/  IMAD.MOV.U32 R3, RZ, RZ, R9 ;  /* 0x000000ffff037224 */ /* 0x000fe200078e0009 */
[----:B------:R-:W-:Y:S01]  /*1fc80*/  ULDC.64 UR4, c[0x0][0x330] ;  /* 0x0000cc0000047ab9 */ /* 0x000fe20000000a00 */
[----:B------:R-:W-:Y:S01]  /*1fc90*/  ULDC.64 UR6, c[0x0][0x318] ;  /* 0x0000c60000067ab9 */ /* 0x000fe20000000a00 */
[----:B------:R1:W-:Y:S01]  /*1fca0*/  SYNCS.ARRIVE.TRANS64.A1T0 RZ, [R5+URZ+0x2a850], RZ ;  /* 0x02a850ff05ff79a7 */ /* 0x0003e2000810003f */
[----:B------:R-:W-:Y:S01]  /*1fcb0*/  IMAD.WIDE.U32 R2, R18, UR4, R2 ;  /* 0x0000000412027c25 */ /* 0x000fe2000f8e0002 */
[----:B------:R-:W-:-:S03]  /*1fcc0*/  IADD3 R0, R26, -0x1, RZ ;  /* 0xffffffff1a007810 */ /* 0x000fc60007ffe0ff */
[----:B------:R-:W-:Y:S01]  /*1fcd0*/  IMAD R3, R18, UR5, R3 ;  /* 0x0000000512037c24 */ /* 0x000fe2000f8e0203 */
[C---:B0-----:R-:W-:Y:S01]  /*1fce0*/  LEA R23, P0, R2.reuse, UR6, 0x1 ;  /* 0x0000000602177c11 */ /* 0x041fe2000f8008ff */
[----:B------:R-:W-:Y:S02]  /*1fcf0*/  IMAD.MOV.U32 R10, RZ, RZ, R27 ;  /* 0x000000ffff0a7224 */ /* 0x000fe400078e001b */
[----:B------:R-:W-:Y:S01]  /*1fd00*/  IMAD.MOV.U32 R17, RZ, RZ, R28 ;  /* 0x000000ffff117224 */ /* 0x000fe200078e001c */
[----:B------:R-:W-:Y:S01]  /*1fd10*/  LEA.HI.X R24, R2, UR7, R3, 0x1, P0 ;  /* 0x0000000702187c11 */ /* 0x000fe200080f0c03 */
[----:B------:R-:W-:Y:S01]  /*1fd20*/  IMAD.MOV.U32 R31, RZ, RZ, R26 ;  /* 0x000000ffff1f7224 */ /* 0x000fe200078e001a */
[----:B------:R-:W-:-:S13]  /*1fd30*/  ISETP.GT.AND P0, PT, R26, R37, PT ;  /* 0x000000251a00720c */ /* 0x000fda0003f04270 */
[----:B-1----:R-:W-:Y:S05]  /*1fd40*/  @P0 BRA `(.L_x_759) ;  /* 0xfffffff0002c0947 */ /* 0x002fea000383ffff */
.L_x_746:
[----:B------:R-:W-:Y:S05]  /*1fd50*/  BSYNC B0 ;  /* 0x0000000000007941 */ /* 0x000fea0003800000 */
.L_x_745:
        /* <DEDUP_REMOVED lines=11> */
[----:B0-----:R-:W2:Y:S01]  /*1fe10*/  @P0 ATOMG.E.ADD.STRONG.GPU PT, R3, desc[UR56][R2.64], R5 ;  /* 0x00000005020309a8 */ /* 0x001ea200081ee1f8 */
[----:B------:R-:W0:Y:S02]  /*1fe20*/  S2R R4, SR_LTMASK ;  /* 0x0000000000047919 */ /* 0x000e240000003900 */
[----:B0-----:R-:W-:-:S04]  /*1fe30*/  LOP3.LUT R4, R4, UR4, RZ, 0xc0, !PT ;  /* 0x0000000404047c12 */ /* 0x001fc8000f8ec0ff */
[----:B------:R-:W0:Y:S01]  /*1fe40*/  POPC R7, R4 ;  /* 0x0000000400077309 */ /* 0x000e220000000000 */
[----:B--2---:R-:W0:Y:S02]  /*1fe50*/  SHFL.IDX PT, R0, R3, R0, 0x1f ;  /* 0x00001f0003007589 */ /* 0x004e2400000e0000 */
[----:B0-----:R-:W-:-:S07]  /*1fe60*/  IADD3 R16, R0, UR38, R7 ;  /* 0x0000002600107c10 */ /* 0x001fce000fffe007 */
.L_x_761:
[----:B------:R-:W-:Y:S05]  /*1fe70*/  BSYNC B0 ;  /* 0x0000000000007941 */ /* 0x000fea0003800000 */
.L_x_760:
[----:B------:R-:W2:Y:S02]  /*1fe80*/  LDL R0, [R1+0x30] ;  /* 0x0000300001007983 */ /* 0x000ea40000100800 */
[----:B--2---:R-:W-:-:S13]  /*1fe90*/  ISETP.NE.AND P0, PT, R0, 0x3, PT ;  /* 0x000000030000780c */ /* 0x004fda0003f05270 */
[----:B------:R-:W-:Y:S05]  /*1fea0*/  @!P0 BRA `(.L_x_762) ;  /* 0x0000000000048947 */ /* 0x000fea0003800000 */
[----:B------:R-:W-:Y:S01]  /*1feb0*/  BPT.TRAP 0x1 ;  /* 0x000000040000795c */ /* 0x000fe20000300000 */
.L_x_762:
[----:B------:R-:W-:Y:S01]  /*1fec0*/  IMAD R0, R27, 0x8, R22 ;  /* 0x000000081b007824 */ /* 0x000fe200078e0216 */
[----:B0-----:R-:W-:Y:S01]  /*1fed0*/  SHF.L.U32 R3, R28, 0x1f, RZ ;  /* 0x0000001f1c037819 */ /* 0x001fe200000006ff */
[----:B------:R-:W-:Y:S01]  /*1fee0*/  BSSY B0, `(.L_x_763) ;  /* 0x0000004000007945 */ /* 0x000fe20003800000 */
[----:B------:R-:W-:Y:S02]  /*1fef0*/  IMAD R6, R26, -0x60, R36 ;  /* 0xffffffa01a067824 */ /* 0x000fe400078e0224 */
[----:B------:R-:W0:Y:S02]  /*1ff00*/  SYNCS.PHASECHK.TRANS64.TRYWAIT P0, [R0+URZ+0x2a860], R3 ;  /* 0x02a86003000075a7 */ /* 0x000e24000800017f */
[----:B0-----:R-:W-:Y:S05]  /*1ff10*/  @!P0 BRA `(.L_x_764) ;  /* 0x0000004800b08947 */ /* 0x001fea0003800000 */
.L_x_909:
[----:B------:R-:W-:Y:S05]  /*1ff20*/  BSYNC B0 ;  /* 0x0000000000007941 */ /* 0x000fea0003800000 */
.L_x_763:
        /* <DEDUP_REMOVED lines=8> */
[C---:B------:R-:W-:Y:S01]  /*1ffb0*/  LOP3.LUT R2, R29.reuse, 0x1, RZ, 0xc0, !PT ;  /* 0x000000011d027812 */ /* 0x040fe200078ec0ff */
[----:B------:R-:W-:Y:S01]  /*1ffc0*/  IMAD R4, R4, 0x2, R22 ;  /* 0x0000000204047824 */ /* 0x000fe200078e0216 */
[----:B------:R-:W-:Y:S01]  /*1ffd0*/  LOP3.LUT P0, RZ, R29, 0x2, RZ, 0xc0, !PT ;  /* 0x000000021dff7812 */ /* 0x000fe2000780c0ff */
[----:B------:R-:W2:Y:S01]  /*1ffe0*/  SHFL.IDX PT, R14, R23, RZ, 0x181f ;  /* 0x00181fff170e7589 */ /* 0x000ea200000e0000 */
[----:B------:R-:W-:Y:S02]  /*1fff0*/  ISETP.NE.U32.AND P1, PT, R2, 0x1, PT ;  /* 0x000000010200780c */ /* 0x000fe40003f25070 */
[C---:B------:R-:W-:Y:S01]  /*20000*/  ISETP.LT.OR P3, PT, R6.reuse, 0x1, !P0 ;  /* 0x000000010600780c */ /* 0x040fe20004761670 */
[----:B0-----:R-:W0:Y:S01]  /*20010*/  SHFL.IDX PT, R3, R24, RZ, 0x181f ;  /* 0x00181fff18037589 */ /* 0x001e2200000e0000 */
[----:B------:R-:W-:-:S03]  /*20020*/  ISETP.LT.OR P2, PT, R6, 0x1, P1 ;  /* 0x000000010600780c */ /* 0x000fc60000f41670 */
[----:B------:R-:W-:Y:S04]  /*20030*/  SHFL.IDX PT, R8, R24, 0x1, 0x181f ;  /* 0x00381f0018087f89 */ /* 0x000fe800000e0000 */
[----:B------:R-:W-:Y:S01]  /*20040*/  SHFL.IDX PT, R10, R23, 0x2, 0x181f ;  /* 0x00581f00170a7f89 */ /* 0x000fe200000e0000 */
[----:B-1----:R-:W-:-:S05]  /*20050*/  IMAD.SHL.U32 R7, R7, 0x8, RZ ;  /* 0x0000000807077824 */ /* 0x002fca00078e00ff */
[----:B------:R-:W-:-:S05]  /*20060*/  LOP3.LUT R7, R7, 0x38, RZ, 0xc0, !PT ;  /* 0x0000003807077812 */ /* 0x000fca00078ec0ff */
[----:B------:R-:W-:Y:S02]  /*20070*/  IMAD.SHL.U32 R5, R7, 0x2, RZ ;  /* 0x0000000207057824 */ /* 0x000fe400078e00ff */
[----:B------:R-:W-:Y:S03]  /*20080*/  SHFL.IDX PT, R7, R24, 0x2, 0x181f ;  /* 0x00581f0018077f89 */ /* 0x000fe600000e0000 */
[----:B--2---:R-:W-:Y:S02]  /*20090*/  IADD3 R2, P4, R14, R5, RZ ;  /* 0x000000050e027210 */ /* 0x004fe40007f9e0ff */
[----:B------:R-:W1:Y:S03]  /*200a0*/  SHFL.IDX PT, R14, R23, 0x1, 0x181f ;  /* 0x00381f00170e7f89 */ /* 0x000e6600000e0000 */
[----:B0-----:R-:W-:-:S05]  /*200b0*/  IMAD.X R3, RZ, RZ, R3, P4 ;  /* 0x000000ffff037224 */ /* 0x001fca00020e0603 */
        /* <DEDUP_REMOVED lines=22> */
[----:B------:R0:W0:Y:S01]  /*20220*/  SHFL.IDX PT, R14, R23, 0x5, 0x181f ;  /* 0x00b81f00170e7f89 */ /* 0x00002200000e0000 */
[----:B-1----:R-:W-:-:S05]  /*20230*/  IADD3.X R3, RZ, R8, RZ, P4, !PT ;  /* 0x00000008ff037210 */ /* 0x002fca00027fe4ff */
        /* <DEDUP_REMOVED lines=8> */
.L_x_923:
        /* <DEDUP_REMOVED lines=11> */
.L_x_766:
[----:B------:R-:W-:Y:S02]  /*20370*/  PLOP3.LUT P1, PT, P1, P0, PT, 0xa2, 0x0 ;  /* 0x000000000000781c */ /* 0x000fe40000f21472 */
[----:B------:R-:W-:-:S08]  /*20380*/  @P0 R2UR P1, UR4, R0 ;  /* 0x00000000000402ca */ /* 0x000fd00000020000 */
[----:B------:R-:W-:-:S05]  /*20390*/  @P0 PLOP3.LUT P0, PT, P1, PT, PT, 0x80, 0x0 ;  /* 0x000000000000081c */ /* 0x000fca0000f0f070 */
[----:B------:R-:W-:Y:S01]  /*203a0*/  @!P1 SYNCS.ARRIVE.TRANS64.RED.A0T1 RZ, [UR4+0x2a850], RZ ;  /* 0x02a850ffffff99a7 */ /* 0x000fe20008200404 */
[----:B------:R-:W-:Y:S07]  /*203b0*/  @!P1 ARRIVES.LDGSTSBAR.64.TRANSCNT [UR4+0x2a850] ;  /* 0x02a85000ff0099b0 */ /* 0x000fee0008000a84 */
[----:B------:R-:W-:Y:S05]  /*203c0*/  @P0 BRA.U.ANY `(.L_x_766) ;  /* 0xfffffffd00e80947 */ /* 0x000fea000393ffff */
[----:B------:R-:W-:Y:S01]  /*203d0*/  NOP ;  /* 0x0000000000007918 */ /* 0x000fe20000000000 */
[----:B0-----:R-:W2:Y:S02]  /*203e0*/  LDL.LU R2, [R1+0x30] ;  /* 0x0000300001027983 */ /* 0x001ea40000300800 */
[----:B--2---:R-:W-:-:S13]  /*203f0*/  ISETP.NE.AND P2, PT, R2, 0x3, PT ;  /* 0x000000030200780c */ /* 0x004fda0003f45270 */
[----:B------:R-:W-:Y:S05]  /*20400*/  @!P2 BRA `(.L_x_767) ;  /* 0x000000000004a947 */ /* 0x000fea0003800000 */
[----:B------:R-:W-:Y:S01]  /*20410*/  BPT.TRAP 0x1 ;  /* 0x000000040000795c */ /* 0x000fe20000300000 */
.L_x_767:
[----:B------:R0:W-:Y:S01]  /*20420*/  SYNCS.ARRIVE.TRANS64.A1T0 RZ, [R0+URZ+0x2a850], RZ ;  /* 0x02a850ff00ff79a7 */ /* 0x0001e2000810003f */
[----:B------:R-:W-:-:S05]  /*20430*/  VIADD R27, R27, 0x1 ;  /* 0x000000011b1b7836 */ /* 0x000fca0000000000 */
[----:B------:R-:W-:-:S04]  /*20440*/  ISETP.NE.AND P0, PT, R27, 0x2, PT ;  /* 0x000000021b00780c */ /* 0x000fc80003f05270 */
[----:B------:R-:W-:Y:S02]  /*20450*/  SEL R3, RZ, 0x1, P0 ;  /* 0x00000001ff037807 */ /* 0x000fe40000000000 */
[----:B------:R-:W-:Y:S02]  /*20460*/  SEL R27, R27, RZ, P0 ;  /* 0x000000ff1b1b7207 */ /* 0x000fe40000000000 */
[----:B0-----:R-:W-:-:S07]  /*20470*/  LOP3.LUT R28, R28, R3, RZ, 0x3c, !PT ;  /* 0x000000031c1c7212 */ /* 0x001fce00078e3cff */
.L_x_724:
[----:B------:R-:W-:Y:S05]  /*20480*/  BSYNC B7 ;  /* 0x0000000000077941 */ /* 0x000fea0003800000 */
.L_x_722:
[----:B------:R-:W2:Y:S02]  /*20490*/  LDL R0, [R1+0x38] ;  /* 0x0000380001007983 */ /* 0x000ea40000100800 */
[----:B--2---:R-:W-:-:S13]  /*204a0*/  LOP3.LUT P0, RZ, R0, 0x20, RZ, 0xc0, !PT ;  /* 0x0000002000ff7812 */ /* 0x004fda000780c0ff */
[----:B------:R-:W-:Y:S05]  /*204b0*/  @!P0 BRA `(.L_x_768) ;  /* 0x0000000000248947 */ /* 0x000fea0003800000 */
[----:B------:R-:W-:Y:S05]  /*204c0*/  WARPSYNC.ALL ;  /* 0x0000000000007948 */ /* 0x000fea0003800000 */
[----:B------:R-:W1:Y:S08]  /*204d0*/  S2UR UR5, SR_CgaCtaId ;  /* 0x00000000000579c3 */ /* 0x000e700000008800 */
[----:B------:R-:W-:Y:S06]  /*204e0*/  BAR.SYNC.DEFER_BLOCKING 0x5, 0x180 ;  /* 0x0146000000007b1d */ /* 0x000fec0000010000 */
[----:B------:R-:W-:-:S02]  /*204f0*/  UMOV UR4, 0x400 ;  /* 0x0000040000047882 */ /* 0x000fc40000000000 */
[----:B-1----:R-:W-:-:S06]  /*20500*/  ULEA UR4, UR5, UR4, 0x18 ;  /* 0x0000000405047291 */ /* 0x002fcc000f8ec03f */
[----:B0-----:R-:W-:-:S05]  /*20510*/  IMAD.U32 R22, RZ, RZ, UR4 ;  /* 0x00000004ff167e24 */ /* 0x001fca000f8e00ff */
[----:B------:R2:W3:Y:S01]  /*20520*/  LDS.128 R16, [R22+0x2a8d0] ;  /* 0x02a8d00016107984 */ /* 0x0004e20000000c00 */
[----:B------:R-:W-:Y:S06]  /*20530*/  BAR.ARV 0x4, 0x180 ;  /* 0x0106000000007b1d */ /* 0x000fec0000002000 */
[----:B------:R-:W-:Y:S05]  /*20540*/  BRA `(.L_x_769) ;  /* 0x0000000800d07947 */ /* 0x000fea0003800000 */
.L_x_768:
[----:B------:R-:W1:Y:S01]  /*20550*/  S2R R9, SR_TID.X ;  /* 0x0000000000097919 */ /* 0x000e620000002100 */
[----:B------:R-:W-:Y:S01]  /*20560*/  UMOV UR4, 0xffffffff ;  /* 0xffffffff00047882 */ /* 0x000fe20000000000 */
[----:B-1----:R-:W-:-:S04]  /*20570*/  LOP3.LUT R9, R9, 0x1f, RZ, 0xc0, !PT ;  /* 0x0000001f09097812 */ /* 0x002fc800078ec0ff */
[----:B------:R-:W-:Y:S01]  /*20580*/  ISETP.NE.AND P0, PT, R9, 0x1f, PT ;  /* 0x0000001f0900780c */ /* 0x000fe20003f05270 */
[----:B------:R-:W-:-:S12]  /*20590*/  BRA.DIV UR4, `(.L_x_770) ;  /* 0x0000004e04107947 */ /* 0x000fd8000b800000 */
[----:B0-----:R-:W-:Y:S01]  /*205a0*/  IMAD.IADD R7, R19, 0x1, R9 ;  /* 0x0000000113077824 */ /* 0x001fe200078e0209 */
[----:B------:R-:W-:-:S04]  /*205b0*/  ULDC UR4, c[0x0][0xc3c] ;  /* 0x00030f0000047ab9 */ /* 0x000fc80000000800 */
[----:B------:R-:W-:-:S13]  /*205c0*/  ISETP.GE.OR P1, PT, R7, UR4, !P0 ;  /* 0x0000000407007c0c */ /* 0x000fda000c726670 */
[----:B------:R-:W0:Y:S08]  /*205d0*/  @!P1 LDC.64 R2, c[0x0][0xc80] ;  /* 0x00032000ff029b82 */ /* 0x000e300000000a00 */
[----:B------:R-:W1:Y:S01]  /*205e0*/  @!P1 LDC.64 R4, c[0x0][0xc78] ;  /* 0x00031e00ff049b82 */ /* 0x000e620000000a00 */
[----:B0-----:R-:W-:-:S05]  /*205f0*/  @!P1 IMAD.WIDE R2, R7, 0x4, R2 ;  /* 0x0000000407029825 */ /* 0x001fca00078e0202 */
[----:B------:R1:W2:Y:S02]  /*20600*/  @!P1 LDG.E R6, desc[UR56][R2.64] ;  /* 0x0000003802069981 */ /* 0x0002a4000c1e1900 */
[----:B-1----:R-:W-:-:S05]  /*20610*/  @!P1 IMAD.WIDE R2, R7, 0x4, R4 ;  /* 0x0000000407029825 */ /* 0x002fca00078e0204 */
[----:B------:R-:W3:Y:S01]  /*20620*/  @!P1 LDG.E R5, desc[UR56][R2.64] ;  /* 0x0000003802059981 */ /* 0x000ee2000c1e1900 */
[----:B------:R-:W-:Y:S01]  /*20630*/  IMAD.MOV.U32 R7, RZ, RZ, RZ ;  /* 0x000000ffff077224 */ /* 0x000fe200078e00ff */
[C---:B------:R-:W-:Y:S01]  /*20640*/  ISETP.GE.U32.AND P2, PT, R9.reuse, 0x2, PT ;  /* 0x000000020900780c */ /* 0x040fe20003f46070 */
[----:B------:R-:W-:Y:S01]  /*20650*/  IMAD.MOV.U32 R4, RZ, RZ, RZ ;  /* 0x000000ffff047224 */ /* 0x000fe200078e00ff */
[C---:B------:R-:W-:Y:S01]  /*20660*/  ISETP.GE.U32.AND P3, PT, R9.reuse, 0x4, PT ;  /* 0x000000040900780c */ /* 0x040fe20003f66070 */
[----:B------:R-:W-:Y:S01]  /*20670*/  SHFL.IDX PT, R0, R16, RZ, 0x1f ;  /* 0x00001fff10007589 */ /* 0x000fe200000e0000 */
[C---:B------:R-:W-:Y:S02]  /*20680*/  ISETP.GE.U32.AND P4, PT, R9.reuse, 0x8, PT ;  /* 0x000000080900780c */ /* 0x040fe40003f86070 */
[----:B------:R-:W-:Y:S01]  /*20690*/  ISETP.GE.U32.AND P5, PT, R9, 0x10, PT ;  /* 0x000000100900780c */ /* 0x000fe20003fa6070 */
[----:B------:R-:W-:Y:S01]  /*206a0*/  SHFL.IDX PT, R8, R16, 0x1, 0x1f ;  /* 0x00201f0010087f89 */ /* 0x000fe200000e0000 */
[----:B--2---:R-:W-:-:S02]  /*206b0*/  @!P1 IMAD.MOV.U32 R7, RZ, RZ, R6 ;  /* 0x000000ffff079224 */ /* 0x004fc400078e0006 */
[----:B------:R-:W-:Y:S02]  /*206c0*/  IMAD.MOV.U32 R6, RZ, RZ, RZ ;  /* 0x000000ffff067224 */ /* 0x000fe400078e00ff */
[----:B---3--:R-:W-:Y:S01]  /*206d0*/  @!P1 IMAD.MOV.U32 R4, RZ, RZ, R5 ;  /* 0x000000ffff049224 */ /* 0x008fe200078e0005 */
[----:B------:R-:W-:-:S03]  /*206e0*/  ISETP.NE.AND P1, PT, R9, RZ, PT ;  /* 0x000000ff0900720c */ /* 0x000fc60003f25270 */
[----:B------:R-:W-:-:S05]  /*206f0*/  IMAD R13, R4, R7, RZ ;  /* 0x00000007040d7224 */ /* 0x000fca00078e02ff */
        /* <DEDUP_REMOVED lines=16> */
.L_x_933:
[----:B------:R-:W-:Y:S02]  /*20800*/  ULDC UR4, c[0x0][0xc38] ;  /* 0x00030e0000047ab9 */ /* 0x000fe40000000800 */
[----:B------:R-:W-:-:S04]  /*20810*/  IMAD.U32 R5, RZ, RZ, UR4 ;  /* 0x00000004ff057e24 */ /* 0x000fc8000f8e00ff */
[----:B-1----:R-:W-:-:S04]  /*20820*/  IMAD R14, R14, R5, RZ ;  /* 0x000000050e0e7224 */ /* 0x002fc800078e02ff */
[----:B------:R-:W-:-:S05]  /*20830*/  IMAD.IADD R9, R8, 0x1, R14 ;  /* 0x0000000108097824 */ /* 0x000fca00078e020e */
[----:B------:R-:W-:-:S13]  /*20840*/  ISETP.GT.AND P6, PT, R9, R0, PT ;  /* 0x000000000900720c */ /* 0x000fda0003fc4270 */
[----:B------:R-:W-:Y:S05]  /*20850*/  @P6 BRA `(.L_x_771) ;  /* 0x0000000000a46947 */ /* 0x000fea0003800000 */
.L_x_774:
        /* <DEDUP_REMOVED lines=11> */
[----:B0-----:R-:W-:-:S05]  /*20910*/  @!P6 IMAD.WIDE R2, R11, 0x4, R2 ;  /* 0x000000040b02e825 */ /* 0x001fca00078e0202 */
[----:B------:R1:W2:Y:S02]  /*20920*/  @!P6 LDG.E R7, desc[UR56][R2.64] ;  /* 0x000000380207e981 */ /* 0x0002a4000c1e1900 */
[----:B-1----:R-:W-:-:S04]  /*20930*/  @!P6 IMAD.WIDE R2, R11, 0x4, R4 ;  /* 0x000000040b02e825 */ /* 0x002fc800078e0204 */
[----:B------:R-:W-:-:S06]  /*20940*/  IMAD.MOV.U32 R4, RZ, RZ, RZ ;  /* 0x000000ffff047224 */ /* 0x000fcc00078e00ff */
        /* <DEDUP_REMOVED lines=20> */
.L_x_941:
[----:B------:R-:W-:Y:S02]  /*20a90*/  ULDC UR4, c[0x0][0xc38] ;  /* 0x00030e0000047ab9 */ /* 0x000fe40000000800 */
[----:B------:R-:W-:-:S04]  /*20aa0*/  IMAD.U32 R5, RZ, RZ, UR4 ;  /* 0x00000004ff057e24 */ /* 0x000fc8000f8e00ff */
[----:B-1----:R-:W-:-:S04]  /*20ab0*/  IMAD R14, R14, R5, RZ ;  /* 0x000000050e0e7224 */ /* 0x002fc800078e02ff */
[----:B------:R-:W-:-:S05]  /*20ac0*/  IMAD.IADD R9, R14, 0x1, R9 ;  /* 0x000000010e097824 */ /* 0x000fca00078e0209 */
[----:B------:R-:W-:-:S13]  /*20ad0*/  ISETP.GT.AND P6, PT, R9, R0, PT ;  /* 0x000000000900720c */ /* 0x000fda0003fc4270 */
[----:B------:R-:W-:Y:S05]  /*20ae0*/  @!P6 BRA `(.L_x_774) ;  /* 0xfffffffc005ce947 */ /* 0x000fea000383ffff */
.L_x_771:
        /* <DEDUP_REMOVED lines=9> */
.L_x_946:
[----:B------:R-:W-:-:S13]  /*20b80*/  ISETP.NE.AND P0, PT, R3, RZ, PT ;  /* 0x000000ff0300720c */ /* 0x000fda0003f05270 */
[----:B------:R-:W-:Y:S05]  /*20b90*/  @!P0 BRA `(.L_x_776) ;  /* 0x0000000000108947 */ /* 0x000fea0003800000 */
[----:B------:R-:W-:Y:S01]  /*20ba0*/  UMOV UR4, 0xffffffff ;  /* 0xffffffff00047882 */ /* 0x000fe20000000000 */
[----:B------:R-:W-:Y:S02]  /*20bb0*/  VIADD R12, R8, 0xffffffff ;  /* 0xffffffff080c7836 */ /* 0x000fe40000000000 */
[----:B------:R-:W-:Y:S05]  /*20bc0*/  BRA.DIV UR4, `(.L_x_777) ;  /* 0x0000004e04d47947 */ /* 0x000fea000b800000 */
[----:B------:R4:W0:Y:S02]  /*20bd0*/  SHFL.IDX PT, R6, R2, R12, 0x1f ;  /* 0x00001f0c02067589 */ /* 0x00082400000e0000 */
.L_x_776:
        /* <DEDUP_REMOVED lines=9> */
[----:B0-----:R-:W-:-:S07]  /*20c70*/  VIADD R2, R11, 0xffffffe ;  /* 0x0ffffffe0b027836 */ /* 0x001fce0000000000 */
        /* <DEDUP_REMOVED lines=8> */
[----:B------:R-:W-:Y:S01]  /*20d00*/  IMAD.HI.U32 R6, R3, R9, RZ ;  /* 0x0000000903067227 */ /* 0x000fe200078e00ff */
[----:B------:R-:W-:-:S03]  /*20d10*/  IADD3 R3, R12, 0xffffffe, RZ ;  /* 0x0ffffffe0c037810 */ /* 0x000fc60007ffe0ff */
[----:B------:R-:W-:-:S03]  /*20d20*/  IMAD R9, R6, R2, R9 ;  /* 0x0000000206097224 */ /* 0x000fc600078e0209 */
[----:B------:R-:W0:Y:S02]  /*20d30*/  F2I.FTZ.U32.TRUNC.NTZ R3, R3 ;  /* 0x0000000300037305 */ /* 0x000e24000021f000 */
[----:B------:R-:W-:-:S13]  /*20d40*/  ISETP.GT.U32.AND P1, PT, R10, R9, PT ;  /* 0x000000090a00720c */ /* 0x000fda0003f24070 */
[----:B------:R-:W-:Y:S02]  /*20d50*/  @!P1 IMAD.IADD R9, R9, 0x1, -R10 ;  /* 0x0000000109099824 */ /* 0x000fe400078e0a0a */
[----:B0-----:R-:W-:Y:S02]  /*20d60*/  IMAD.MOV R2, RZ, RZ, -R3 ;  /* 0x000000ffff027224 */ /* 0x001fe400078e0a03 */
[----:B------:R-:W-:Y:S01]  /*20d70*/  @!P1 VIADD R6, R6, 0x1 ;  /* 0x0000000106069836 */ /* 0x000fe20000000000 */
[----:B------:R-:W-:Y:S01]  /*20d80*/  ISETP.GE.U32.AND P0, PT, R9, R10, PT ;  /* 0x0000000a0900720c */ /* 0x000fe20003f06070 */
[----:B------:R-:W-:Y:S01]  /*20d90*/  IMAD R9, R2, R5, RZ ;  /* 0x0000000502097224 */ /* 0x000fe200078e02ff */
[----:B------:R-:W-:Y:S01]  /*20da0*/  ISETP.NE.AND P1, PT, R7, RZ, PT ;  /* 0x000000ff0700720c */ /* 0x000fe20003f25270 */
[----:B------:R-:W-:-:S04]  /*20db0*/  IMAD.MOV.U32 R2, RZ, RZ, RZ ;  /* 0x000000ffff027224 */ /* 0x000fc800078e00ff */
[----:B------:R-:W-:Y:S01]  /*20dc0*/  IMAD.HI.U32 R9, R3, R9, R2 ;  /* 0x0000000903097227 */ /* 0x000fe200078e0002 */
[----:B------:R-:W-:Y:S02]  /*20dd0*/  LOP3.LUT R2, R0, R7, RZ, 0x3c, !PT ;  /* 0x0000000700027212 */ /* 0x000fe400078e3cff */
[----:B------:R-:W-:Y:S02]  /*20de0*/  IABS R3, R4 ;  /* 0x0000000400037213 */ /* 0x000fe40000000000 */
[----:B------:R-:W-:Y:S01]  /*20df0*/  ISETP.GE.AND P2, PT, R2, RZ, PT ;  /* 0x000000ff0200720c */ /* 0x000fe20003f46270 */
[----:B------:R-:W-:Y:S02]  /*20e00*/  @P0 VIADD R6, R6, 0x1 ;  /* 0x0000000106060836 */ /* 0x000fe40000000000 */
[----:B------:R-:W-:-:S10]  /*20e10*/  IMAD.MOV R3, RZ, RZ, -R3 ;  /* 0x000000ffff037224 */ /* 0x000fd400078e0a03 */
        /* <DEDUP_REMOVED lines=8> */
[----:B------:R-:W-:Y:S02]  /*20ea0*/  @!P1 IMAD.IADD R2, R2, 0x1, -R5 ;  /* 0x0000000102029824 */ /* 0x000fe400078e0a05 */
[----:B------:R-:W-:Y:S01]  /*20eb0*/  @!P1 VIADD R9, R9, 0x1 ;  /* 0x0000000109099836 */ /* 0x000fe20000000000 */
[----:B------:R-:W-:Y:S02]  /*20ec0*/  ISETP.NE.AND P1, PT, R4, RZ, PT ;  /* 0x000000ff0400720c */ /* 0x000fe40003f25270 */
[----:B------:R-:W-:Y:S02]  /*20ed0*/  ISETP.GE.U32.AND P0, PT, R2, R5, PT ;  /* 0x000000050200720c */ /* 0x000fe40003f06070 */
[----:B------:R-:W-:-:S04]  /*20ee0*/  LOP3.LUT R2, R6, R4, RZ, 0x3c, !PT ;  /* 0x0000000406027212 */ /* 0x000fc800078e3cff */
[----:B------:R-:W-:-:S07]  /*20ef0*/  ISETP.GE.AND P2, PT, R2, RZ, PT ;  /* 0x000000ff0200720c */ /* 0x000fce0003f46270 */
[----:B------:R-:W-:-:S06]  /*20f00*/  @P0 VIADD R9, R9, 0x1 ;  /* 0x0000000109090836 */ /* 0x000fcc0000000000 */
[----:B------:R-:W-:Y:S01]  /*20f10*/  @!P2 IMAD.MOV R9, RZ, RZ, -R9 ;  /* 0x000000ffff09a224 */ /* 0x000fe200078e0a09 */
[----:B------:R-:W-:-:S04]  /*20f20*/  @!P1 LOP3.LUT R9, RZ, R4, RZ, 0x33, !PT ;  /* 0x00000004ff099212 */ /* 0x000fc800078e33ff */
[----:B------:R-:W-:Y:S01]  /*20f30*/  IADD3 R3, -R9, RZ, RZ ;  /* 0x000000ff09037210 */ /* 0x000fe20007ffe1ff */
[----:B------:R-:W-:-:S04]  /*20f40*/  IMAD R9, R4, 0x1000000, R9 ;  /* 0x0100000004097824 */ /* 0x000fc800078e0209 */
[----:B------:R-:W-:-:S04]  /*20f50*/  IMAD R18, R4, R3, R6 ;  /* 0x0000000304127224 */ /* 0x000fc800078e0206 */
[----:B------:R-:W-:Y:S01]  /*20f60*/  IMAD R18, R18, 0x10000, R9 ;  /* 0x0001000012127824 */ /* 0x000fe200078e0209 */
[----:B------:R-:W-:Y:S06]  /*20f70*/  BRA `(.L_x_778) ;  /* 0x00000000001c7947 */ /* 0x000fec0003800000 */
.L_x_772:
[----:B------:R-:W-:Y:S01]  /*20f80*/  UMOV UR4, URZ ;  /* 0x0000003f00047c82 */ /* 0x000fe20008000000 */
[----:B------:R-:W-:Y:S01]  /*20f90*/  UMOV UR5, URZ ;  /* 0x0000003f00057c82 */ /* 0x000fe20008000000 */
[----:B------:R-:W-:Y:S01]  /*20fa0*/  ULDC UR6, c[0x0][0xc3c] ;  /* 0x00030f0000067ab9 */ /* 0x000fe20000000800 */
[----:B------:R-:W-:Y:S02]  /*20fb0*/  IMAD.MOV.U32 R16, RZ, RZ, R0 ;  /* 0x000000ffff107224 */ /* 0x000fe400078e0000 */
[----:B------:R-:W-:Y:S02]  /*20fc0*/  IMAD.U32 R17, RZ, RZ, UR4 ;  /* 0x00000004ff117e24 */ /* 0x000fe4000f8e00ff */
[----:B------:R-:W-:Y:S02]  /*20fd0*/  IMAD.U32 R18, RZ, RZ, UR5 ;  /* 0x00000005ff127e24 */ /* 0x000fe4000f8e00ff */
[----:B------:R-:W-:-:S07]  /*20fe0*/  IMAD.U32 R19, RZ, RZ, UR6 ;  /* 0x00000006ff137e24 */ /* 0x000fce000f8e00ff */
.L_x_778:
        /* <DEDUP_REMOVED lines=10> */
.L_x_769:
[----:B------:R-:W-:Y:S02]  /*21090*/  ULDC UR4, c[0x0][0xc3c] ;  /* 0x00030f0000047ab9 */ /* 0x000fe40000000800 */
[----:B---3--:R-:W-:-:S13]  /*210a0*/  ISETP.GE.AND P0, PT, R19, UR4, PT ;  /* 0x0000000413007c0c */ /* 0x008fda000bf06270 */
[----:B------:R-:W-:Y:S05]  /*210b0*/  @!P0 BRA `(.L_x_779) ;  /* 0xffffff9c00f48947 */ /* 0x000fea000383ffff */
[----:B------:R-:W-:Y:S05]  /*210c0*/  BSYNC B8 ;  /* 0x0000000000087941 */ /* 0x000fea0003800000 */
.L_x_676:
[----:B------:R-:W3:Y:S01]  /*210d0*/  LDL.LU R0, [R1+0x20] ;  /* 0x0000200001007983 */ /* 0x000ee20000300800 */
[----:B------:R-:W-:Y:S01]  /*210e0*/  BSSY B0, `(.L_x_780) ;  /* 0x000000b000007945 */ /* 0x000fe20003800000 */
[----:B------:R-:W4:Y:S01]  /*210f0*/  S2R R5, SR_CgaCtaId ;  /* 0x0000000000057919 */ /* 0x000f220000008800 */
[----:B---3--:R-:W-:-:S05]  /*21100*/  VIADD R0, R0, 0x1 ;  /* 0x0000000100007836 */ /* 0x008fca0000000000 */
[----:B0-----:R-:W-:-:S04]  /*21110*/  LEA.HI R2, R0, R0, RZ, 0x1 ;  /* 0x0000000000027211 */ /* 0x001fc800078f08ff */
[----:B------:R-:W-:Y:S02]  /*21120*/  LOP3.LUT R3, R2, 0xfffffffe, RZ, 0xc0, !PT ;  /* 0xfffffffe02037812 */ /* 0x000fe400078ec0ff */
[----:B------:R-:W-:-:S03]  /*21130*/  MOV R2, 0x400 ;  /* 0x0000040000027802 */ /* 0x000fc60000000f00 */
[----:B------:R-:W-:Y:S01]  /*21140*/  IMAD.IADD R0, R0, 0x1, -R3 ;  /* 0x0000000100007824 */ /* 0x000fe200078e0a03 */
[----:B----4-:R-:W-:-:S04]  /*21150*/  LEA R4, R5, R2, 0x18 ;  /* 0x0000000205047211 */ /* 0x010fc800078ec0ff */
[----:B------:R-:W-:-:S04]  /*21160*/  SHF.L.U32 R0, R0, 0x1f, RZ ;  /* 0x0000001f00007819 */ /* 0x000fc800000006ff */
[----:B------:R-:W0:Y:S02]  /*21170*/  SYNCS.PHASECHK.TRANS64.TRYWAIT P0, [R4+URZ+0x2a820], R0 ;  /* 0x02a82000040075a7 */ /* 0x000e24000800017f */
[----:B0-----:R-:W-:Y:S05]  /*21180*/  @!P0 BRA `(.L_x_781) ;  /* 0x00000048008c8947 */ /* 0x001fea0003800000 */
.L_x_949:
[----:B------:R-:W-:Y:S05]  /*21190*/  BSYNC B0 ;  /* 0x0000000000007941 */ /* 0x000fea0003800000 */
.L_x_780:
[----:B------:R-:W-:-:S03]  /*211a0*/  UMOV UR4, 0xffffffff ;  /* 0xffffffff00047882 */ /* 0x000fc60000000000 */
[----:B------:R-:W-:Y:S05]  /*211b0*/  BRA.DIV UR4, `(.L_x_782) ;  /* 0x0000004a04947947 */ /* 0x000fea000b800000 */
[----:B0-----:R-:W0:Y:S02]  /*211c0*/  S2R R0, SR_TID.X ;  /* 0x0000000000007919 */ /* 0x001e240000002100 */
[----:B0-----:R-:W-:-:S04]  /*211d0*/  SHF.R.U32.HI R0, RZ, 0x5, R0 ;  /* 0x00000005ff007819 */ /* 0x001fc80000011600 */
[----:B------:R-:W-:-:S05]  /*211e0*/  LOP3.LUT R0, R0, 0x3, RZ, 0xc0, !PT ;  /* 0x0000000300007812 */ /* 0x000fca00078ec0ff */
[----:B------:R0:W3:Y:S02]  /*211f0*/  SHFL.IDX PT, R14, R0, RZ, 0x1f ;  /* 0x00001fff000e7589 */ /* 0x0000e400000e0000 */
.L_x_952:
[----:B---3--:R-:W-:-:S13]  /*21200*/  ISETP.NE.AND P0, PT, R14, RZ, PT ;  /* 0x000000ff0e00720c */ /* 0x008fda0003f05270 */
[----:B------:R-:W-:Y:S05]  /*21210*/  @P0 BRA `(.L_x_446) ;  /* 0x0000000000880947 */ /* 0x000fea0003800000 */
[----:B------:R-:W-:-:S03]  /*21220*/  UMOV UR4, 0xffffffff ;  /* 0xffffffff00047882 */ /* 0x000fc60000000000 */
[----:B------:R-:W-:Y:S05]  /*21230*/  BRA.DIV UR4, `(.L_x_783) ;  /* 0x0000004a04a87947 */ /* 0x000fea000b800000 */
[----:B------:R-:W-:-:S13]  /*21240*/  ELECT P6, URZ, PT ;  /* 0x00000000003f782f */ /* 0x000fda00038c0000 */
.L_x_955:
[----:B------:R-:W-:Y:S05]  /*21250*/  @!P6 BRA `(.L_x_446) ;  /* 0x000000000078e947 */ /* 0x000fea0003800000 */
[----:B------:R-:W-:-:S06]  /*21260*/  ULOP3.LUT UR4, UR60, 0x2, URZ, 0xfc, !UPT ;  /* 0x000000023c047892 */ /* 0x000fcc000f8efc3f */
[----:B0-----:R-:W-:-:S05]  /*21270*/  IMAD.U32 R0, RZ, RZ, UR4 ;  /* 0x00000004ff007e24 */ /* 0x001fca000f8e00ff */
[----:B------:R-:W-:-:S13]  /*21280*/  ISETP.NE.AND P0, PT, R0, 0x3, PT ;  /* 0x000000030000780c */ /* 0x000fda0003f05270 */
[----:B------:R-:W-:Y:S05]  /*21290*/  @!P0 BRA `(.L_x_784) ;  /* 0x0000000000048947 */ /* 0x000fea0003800000 */
[----:B------:R-:W-:Y:S01]  /*212a0*/  BPT.TRAP 0x1 ;  /* 0x000000040000795c */ /* 0x000fe20000300000 */
.L_x_784:
[C---:B------:R-:W-:Y:S01]  /*212b0*/  LEA R5, R27.reuse, R4, 0x3 ;  /* 0x000000041b057211 */ /* 0x040fe200078e18ff */
[----:B------:R-:W-:Y:S01]  /*212c0*/  VIADD R27, R27, 0x1 ;  /* 0x000000011b1b7836 */ /* 0x000fe20000000000 */
[----:B------:R-:W-:-:S04]  /*212d0*/  SHF.L.U32 R0, R28, 0x1f, RZ ;  /* 0x0000001f1c007819 */ /* 0x000fc800000006ff */
[----:B------:R-:W0:Y:S01]  /*212e0*/  SYNCS.PHASECHK.TRANS64.TRYWAIT P1, [R5+URZ+0x2a840], R0 ;  /* 0x02a84000050075a7 */ /* 0x000e22000802017f */
[----:B------:R-:W-:-:S04]  /*212f0*/  ISETP.NE.AND P2, PT, R27, 0x2, PT ;  /* 0x000000021b00780c */ /* 0x000fc80003f45270 */
[----:B------:R-:W-:Y:S01]  /*21300*/  SEL R3, RZ, 0x1, P2 ;  /* 0x00000001ff037807 */ /* 0x000fe20001000000 */
[----:B0-----:R-:W-:Y:S08]  /*21310*/  @!P1 BRA `(.L_x_785) ;  /* 0x0000004800909947 */ /* 0x001ff00003800000 */
.L_x_956:
[----:B------:R-:W-:Y:S02]  /*21320*/  SEL R27, R27, RZ, P2 ;  /* 0x000000ff1b1b7207 */ /* 0x000fe40001000000 */
[----:B------:R-:W-:Y:S01]  /*21330*/  LOP3.LUT R2, R28, R3, RZ, 0x3c, !PT ;  /* 0x000000031c027212 */ /* 0x000fe200078e3cff */
[----:B------:R-:W-:Y:S06]  /*21340*/  @!P0 BRA `(.L_x_786) ;  /* 0x0000000000048947 */ /* 0x000fec0003800000 */
[----:B------:R-:W-:Y:S01]  /*21350*/  BPT.TRAP 0x1 ;  /* 0x000000040000795c */ /* 0x000fe20000300000 */
.L_x_786:
[----:B------:R-:W-:Y:S01]  /*21360*/  IMAD R27, R27, 0x8, R4 ;  /* 0x000000081b1b7824 */ /* 0x000fe200078e0204 */
[----:B------:R-:W-:-:S04]  /*21370*/  SHF.L.U32 R2, R2, 0x1f, RZ ;  /* 0x0000001f02027819 */ /* 0x000fc800000006ff */
[----:B------:R-:W3:Y:S02]  /*21380*/  SYNCS.PHASECHK.TRANS64.TRYWAIT P1, [R27+URZ+0x2a840], R2 ;  /* 0x02a840021b0075a7 */ /* 0x000ee4000802017f */
[----:B---3--:R-:W-:Y:S05]  /*21390*/  @!P1 BRA `(.L_x_787) ;  /* 0x0000004800849947 */ /* 0x008fea0003800000 */
.L_x_957:
[----:B------:R-:W-:Y:S05]  /*213a0*/  @!P0 BRA `(.L_x_788) ;  /* 0x0000000000048947 */ /* 0x000fea0003800000 */
[----:B------:R-:W-:Y:S01]  /*213b0*/  BPT.TRAP 0x1 ;  /* 0x000000040000795c */ /* 0x000fe20000300000 */
.L_x_788:
[----:B------:R-:W4:Y:S02]  /*213c0*/  SYNCS.PHASECHK.TRANS64.TRYWAIT P1, [R5+URZ+0x2a860], R0 ;  /* 0x02a86000050075a7 */ /* 0x000f24000802017f */
[----:B----4-:R-:W-:Y:S05]  /*213d0*/  @!P1 BRA `(.L_x_789) ;  /* 0x0000004800889947 */ /* 0x010fea0003800000 */
.L_x_958:
[----:B------:R-:W-:Y:S05]  /*213e0*/  @!P0 BRA `(.L_x_790) ;  /* 0x0000000000048947 */ /* 0x000fea0003800000 */
[----:B------:R-:W-:Y:S01]  /*213f0*/  BPT.TRAP 0x1 ;  /* 0x000000040000795c */ /* 0x000fe20000300000 */
.L_x_790:
[----:B------:R0:W0:Y:S02]  /*21400*/  SYNCS.PHASECHK.TRANS64.TRYWAIT P0, [R27+URZ+0x2a860], R2 ;  /* 0x02a860021b0075a7 */ /* 0x000024000800017f */
[----:B0-----:R-:W-:Y:S05]  /*21410*/  @!P0 NANOSLEEP.SYNCS 0x989680 ;  /* 0x009896800000895d */ /* 0x001fea0003900000 */
[----:B------:R-:W0:Y:S02]  /*21420*/  @!P0 SYNCS.PHASECHK.TRANS64 P0, [R27+URZ+0x2a860], R2 ;  /* 0x02a860021b0085a7 */ /* 0x000e24000800007f */
[----:B0-----:R-:W-:Y:S05]  /*21430*/  @!P0 BRA `(.L_x_790) ;  /* 0xfffffffc00f08947 */ /* 0x001fea000383ffff */
.L_x_446:
[----:B------:R-:W-:Y:S05]  /*21440*/  BSYNC B9 ;  /* 0x0000000000097941 */ /* 0x000fea0003800000 */
.L_x_443:
[----:B------:R-:W-:Y:S05]  /*21450*/  EXIT ;  /* 0x000000000000794d */ /* 0x000fea0003800000 */
.L_x_466:
[----:B0-----:R0:W1:Y:S02]  /*21460*/  SYNCS.PHASECHK.TRANS64.TRYWAIT P5, [R85+URZ+0x2a890], R86 ;  /* 0x02a89056550075a7 */ /* 0x00106400080a017f */
[----:B-1----:R-:W-:Y:S05]  /*21470*/  @!P5 NANOSLEEP.SYNCS 0x989680 ;  /* 0x009896800000d95d */ /* 0x002fea0003900000 */
[----:B------:R-:W1:Y:S02]  /*21480*/  @!P5 SYNCS.PHASECHK.TRANS64 P5, [R85+URZ+0x2a890], R86 ;  /* 0x02a890565500d5a7 */ /* 0x000e6400080a007f */
[----:B-1----:R-:W-:Y:S05]  /*21490*/  @!P5 BRA `(.L_x_466) ;  /* 0xfffffffc00f0d947 */ /* 0x002fea000383ffff */
[----:B------:R-:W-:Y:S05]  /*214a0*/  BRA `(.L_x_791) ;  /* 0xfffffe2400e47947 */ /* 0x000fea000383ffff */
.L_x_467:
[----:B------:R-:W-:Y:S01]  /*214b0*/  BSSY B1, `(.L_x_792) ;  /* 0x0000008000017945 */ /* 0x000fe20003800000 */
[----:B------:R-:W-:Y:S02]  /*214c0*/  IMAD.MOV.U32 R13, RZ, RZ, R115 ;  /* 0x000000ffff0d7224 */ /* 0x000fe400078e0073 */
[----:B------:R-:W-:Y:S02]  /*214d0*/  IMAD.MOV.U32 R12, RZ, RZ, RZ ;  /* 0x000000ffff0c7224 */ /* 0x000fe400078e00ff */
[----:B------:R-:W-:Y:S02]  /*214e0*/  IMAD.MOV.U32 R11, RZ, RZ, 0x1c1f ;  /* 0x00001c1fff0b7424 */ /* 0x000fe400078e00ff */
[----:B------:R-:W-:-:S07]  /*214f0*/  IMAD.MOV.U32 R15, RZ, RZ, -0x1 ;  /* 0xffffffffff0f7424 */ /* 0x000fce00078e00ff */
[----:B0-----:R-:W-:Y:S05]  /*21500*/  WARPSYNC.COLLECTIVE R15, `(.L_x_793) ;  /* 0x000000000f087348 */ /* 0x001fea0003c00000 */
[----:B------:R1:W2:Y:S02]  /*21510*/  SHFL.IDX P6, R14, R13, R12, R11 ;  /* 0x0000000c0d0e7389 */ /* 0x0002a400000c000b */
[----:B012---:R-:W-:Y:S01]  /*21520*/  ENDCOLLECTIVE ;  /* 0x000000000000791b */ /* 0x007fe20003800000 */
.L_x_793:
[----:B------:R-:W-:Y:S05]  /*21530*/  BSYNC B1 ;  /* 0x0000000000017941 */ /* 0x000fea0003800000 */
.L_x_792:
[----:B------:R-:W-:Y:S02]  /*21540*/  IMAD.MOV.U32 R13, RZ, RZ, R118 ;  /* 0x000000ffff0d7224 */ /* 0x000fe400078e0076 */
[----:B------:R-:W-:Y:S02]  /*21550*/  IMAD.MOV.U32 R12, RZ, RZ, RZ ;  /* 0x000000ffff0c7224 */ /* 0x000fe400078e00ff */
[----:B------:R-:W-:Y:S02]  /*21560*/  IMAD.MOV.U32 R11, RZ, RZ, 0x1c1f ;  /* 0x00001c1fff0b7424 */ /* 0x000fe400078e00ff */
[----:B------:R-:W-:Y:S02]  /*21570*/  IMAD.MOV.U32 R15, RZ, RZ, -0x1 ;  /* 0xffffffffff0f7424 */ /* 0x000fe400078e00ff */
[----:B------:R-:W-:-:S07]  /*21580*/  IMAD.MOV.U32 R78, RZ, RZ, R14 ;  /* 0x000000ffff4e7224 */ /* 0x000fce00078e000e */
[----:B------:R-:W-:Y:S05]  /*21590*/  WARPSYNC.COLLECTIVE R15, `(.L_x_794) ;  /* 0x000000000f087348 */ /* 0x000fea0003c00000 */
[----:B------:R0:W1:Y:S02]  /*215a0*/  SHFL.IDX P6, R14, R13, R12, R11 ;  /* 0x0000000c0d0e7389 */ /* 0x00006400000c000b */
[----:B01----:R-:W-:Y:S01]  /*215b0*/  ENDCOLLECTIVE ;  /* 0x000000000000791b */ /* 0x003fe20003800000 */
.L_x_794:
[----:B------:R-:W-:Y:S01]  /*215c0*/  MOV R11, R14 ;  /* 0x0000000e000b7202 */ /* 0x000fe20000000f00 */
[----:B------:R-:W-:Y:S06]  /*215d0*/  BRA `(.L_x_795) ;  /* 0xfffffe2400ac7947 */ /* 0x000fec000383ffff */
.L_x_492:
[----:B------:R-:W-:Y:S01]  /*215e0*/  BSSY B1, `(.L_x_796) ;  /* 0x0000008000017945 */ /* 0x000fe20003800000 */
[----:B0---4-:R-:W-:Y:S02]  /*215f0*/  IMAD.MOV.U32 R13, RZ, RZ, R115 ;  /* 0x000000ffff0d7224 */ /* 0x011fe400078e0073 */
[----:B------:R-:W-:Y:S02]  /*21600*/  IMAD.MOV.U32 R12, RZ, RZ, 0x1 ;  /* 0x00000001ff0c7424 */ /* 0x000fe400078e00ff */
[----:B---3--:R-:W-:Y:S02]  /*21610*/  IMAD.MOV.U32 R11, RZ, RZ, 0x1c1f ;  /* 0x00001c1fff0b7424 */ /* 0x008fe400078e00ff */
[----:B------:R-:W-:-:S07]  /*21620*/  IMAD.MOV.U32 R15, RZ, RZ, -0x1 ;  /* 0xffffffffff0f7424 */ /* 0x000fce00078e00ff */
[----:B-12---:R-:W-:Y:S05]  /*21630*/  WARPSYNC.COLLECTIVE R15, `(.L_x_797) ;  /* 0x000000000f087348 */ /* 0x006fea0003c00000 */
[----:B------:R0:W3:Y:S02]  /*21640*/  SHFL.IDX P6, R14, R13, R12, R11 ;  /* 0x0000000c0d0e7389 */ /* 0x0000e400000c000b */
[----:B0123--:R-:W-:Y:S01]  /*21650*/  ENDCOLLECTIVE ;  /* 0x000000000000791b */ /* 0x00ffe20003800000 */
.L_x_797:
[----:B------:R-:W-:Y:S05]  /*21660*/  BSYNC B1 ;  /* 0x0000000000017941 */ /* 0x000fea0003800000 */
.L_x_796:
[----:B------:R-:W-:Y:S02]  /*21670*/  IMAD.MOV.U32 R13, RZ, RZ, R118 ;  /* 0x000000ffff0d7224 */ /* 0x000fe400078e0076 */
[----:B------:R-:W-:Y:S02]  /*21680*/  IMAD.MOV.U32 R12, RZ, RZ, 0x1 ;  /* 0x00000001ff0c7424 */ /* 0x000fe400078e00ff */
[----:B------:R-:W-:Y:S02]  /*21690*/  IMAD.MOV.U32 R11, RZ, RZ, 0x1c1f ;  /* 0x00001c1fff0b7424 */ /* 0x000fe400078e00ff */
[----:B------:R-:W-:Y:S02]  /*216a0*/  IMAD.MOV.U32 R15, RZ, RZ, -0x1 ;  /* 0xffffffffff0f7424 */ /* 0x000fe400078e00ff */
[----:B------:R-:W-:-:S07]  /*216b0*/  IMAD.MOV.U32 R115, RZ, RZ, R14 ;  /* 0x000000ffff737224 */ /* 0x000fce00078e000e */
[----:B------:R-:W-:Y:S05]  /*216c0*/  WARPSYNC.COLLECTIVE R15, `(.L_x_798) ;  /* 0x000000000f087348 */ /* 0x000fea0003c00000 */
[----:B------:R0:W1:Y:S02]  /*216d0*/  SHFL.IDX P6, R14, R13, R12, R11 ;  /* 0x0000000c0d0e7389 */ /* 0x00006400000c000b */
[----:B01----:R-:W-:Y:S01]  /*216e0*/  ENDCOLLECTIVE ;  /* 0x000000000000791b */ /* 0x003fe20003800000 */
.L_x_798:
[----:B------:R-:W-:Y:S01]  /*216f0*/  IMAD.MOV.U32 R118, RZ, RZ, R14 ;  /* 0x000000ffff767224 */ /* 0x000fe200078e000e */
[----:B------:R-:W-:Y:S06]  /*21700*/  BRA `(.L_x_799) ;  /* 0xfffffe3c000c7947 */ /* 0x000fec000383ffff */
.L_x_522:
[----:B0-----:R0:W1:Y:S02]  /*21710*/  SYNCS.PHASECHK.TRANS64.TRYWAIT P5, [R85+URZ+0x2a890], R86 ;  /* 0x02a89056550075a7 */ /* 0x00106400080a017f */
[----:B-1----:R-:W-:Y:S05]  /*21720*/  @!P5 NANOSLEEP.SYNCS 0x989680 ;  /* 0x009896800000d95d */ /* 0x002fea0003900000 */
[----:B------:R-:W1:Y:S02]  /*21730*/  @!P5 SYNCS.PHASECHK.TRANS64 P5, [R85+URZ+0x2a890], R86 ;  /* 0x02a890565500d5a7 */ /* 0x000e6400080a007f */
[----:B-1----:R-:W-:Y:S05]  /*21740*/  @!P5 BRA `(.L_x_522) ;  /* 0xfffffffc00f0d947 */ /* 0x002fea000383ffff */
[----:B------:R-:W-:Y:S05]  /*21750*/  BRA `(.L_x_800) ;  /* 0xfffffe5c006c7947 */ /* 0x000fea000383ffff */
.L_x_523:
[----:B------:R-:W-:Y:S01]  /*21760*/  BSSY B1, `(.L_x_801) ;  /* 0x0000008000017945 */ /* 0x000fe20003800000 */
[----:B------:R-:W-:Y:S01]  /*21770*/  IMAD.MOV.U32 R13, RZ, RZ, R115 ;  /* 0x000000ffff0d7224 */ /* 0x000fe200078e0073 */
[----:B------:R-:W-:Y:S01]  /*21780*/  MOV R12, RZ ;  /* 0x000000ff000c7202 */ /* 0x000fe20000000f00 */
[----:B------:R-:W-:Y:S02]  /*21790*/  IMAD.MOV.U32 R11, RZ, RZ, 0x1c1f ;  /* 0x00001c1fff0b7424 */ /* 0x000fe400078e00ff */
[----:B------:R-:W-:-:S07]  /*217a0*/  IMAD.MOV.U32 R15, RZ, RZ, -0x1 ;  /* 0xffffffffff0f7424 */ /* 0x000fce00078e00ff */
[----:B0-----:R-:W-:Y:S05]  /*217b0*/  WARPSYNC.COLLECTIVE R15, `(.L_x_802) ;  /* 0x000000000f087348 */ /* 0x001fea0003c00000 */
[----:B------:R1:W2:Y:S02]  /*217c0*/  SHFL.IDX P6, R14, R13, R12, R11 ;  /* 0x0000000c0d0e7389 */ /* 0x0002a400000c000b */
[----:B012---:R-:W-:Y:S01]  /*217d0*/  ENDCOLLECTIVE ;  /* 0x000000000000791b */ /* 0x007fe20003800000 */
.L_x_802:
[----:B------:R-:W-:Y:S05]  /*217e0*/  BSYNC B1 ;  /* 0x0000000000017941 */ /* 0x000fea0003800000 */
.L_x_801:
        /* <DEDUP_REMOVED lines=8> */
.L_x_803:
[----:B------:R-:W-:Y:S01]  /*21870*/  IMAD.MOV.U32 R11, RZ, RZ, R14 ;  /* 0x000000ffff0b7224 */ /* 0x000fe200078e000e */
[----:B------:R-:W-:Y:S06]  /*21880*/  BRA `(.L_x_804) ;  /* 0xfffffe5c003c7947 */ /* 0x000fec000383ffff */
.L_x_536:
[----:B------:R-:W-:Y:S01]  /*21890*/  BSSY B1, `(.L_x_805) ;  /* 0x0000008000017945 */ /* 0x000fe20003800000 */
[----:B--234-:R-:W-:Y:S01]  /*218a0*/  IMAD.MOV.U32 R13, RZ, RZ, R115 ;  /* 0x000000ffff0d7224 */ /* 0x01cfe200078e0073 */
[----:B------:R-:W-:Y:S01]  /*218b0*/  MOV R15, 0xffffffff ;  /* 0xffffffff000f7802 */ /* 0x000fe20000000f00 */
[----:B------:R-:W-:Y:S02]  /*218c0*/  IMAD.MOV.U32 R12, RZ, RZ, 0x1 ;  /* 0x00000001ff0c7424 */ /* 0x000fe400078e00ff */
[----:B------:R-:W-:-:S07]  /*218d0*/  IMAD.MOV.U32 R11, RZ, RZ, 0x1c1f ;  /* 0x00001c1fff0b7424 */ /* 0x000fce00078e00ff */
[----:B01----:R-:W-:Y:S05]  /*218e0*/  WARPSYNC.COLLECTIVE R15, `(.L_x_806) ;  /* 0x000000000f087348 */ /* 0x003fea0003c00000 */
[----:B------:R2:W3:Y:S02]  /*218f0*/  SHFL.IDX P6, R14, R13, R12, R11 ;  /* 0x0000000c0d0e7389 */ /* 0x0004e400000c000b */
[----:B0123--:R-:W-:Y:S01]  /*21900*/  ENDCOLLECTIVE ;  /* 0x000000000000791b */ /* 0x00ffe20003800000 */
.L_x_806:
[----:B------:R-:W-:Y:S05]  /*21910*/  BSYNC B1 ;  /* 0x0000000000017941 */ /* 0x000fea0003800000 */
.L_x_805:
        /* <DEDUP_REMOVED lines=8> */
.L_x_807:
[----:B------:R-:W-:Y:S01]  /*219a0*/  IMAD.MOV.U32 R118, RZ, RZ, R14 ;  /* 0x000000ffff767224 */ /* 0x000fe200078e000e */
[----:B------:R-:W-:Y:S06]  /*219b0*/  BRA `(.L_x_808) ;  /* 0xfffffe7400187947 */ /* 0x000fec000383ffff */
.L_x_549:
[----:B-1----:R1:W2:Y:S02]  /*219c0*/  SYNCS.PHASECHK.TRANS64.TRYWAIT P3, [R85+URZ+0x2a890], R86 ;  /* 0x02a89056550075a7 */ /* 0x0022a4000806017f */
[----:B--2---:R-:W-:Y:S05]  /*219d0*/  @!P3 NANOSLEEP.SYNCS 0x989680 ;  /* 0x009896800000b95d */ /* 0x004fea0003900000 */
[----:B------:R-:W2:Y:S02]  /*219e0*/  @!P3 SYNCS.PHASECHK.TRANS64 P3, [R85+URZ+0x2a890], R86 ;  /* 0x02a890565500b5a7 */ /* 0x000ea4000806007f */
[----:B--2---:R-:W-:Y:S05]  /*219f0*/  @!P3 BRA `(.L_x_549) ;  /* 0xfffffffc00f0b947 */ /* 0x004fea000383ffff */
[----:B------:R-:W-:Y:S05]  /*21a00*/  BRA `(.L_x_809) ;  /* 0xfffffe8c00307947 */ /* 0x000fea000383ffff */
.L_x_550:
[----:B------:R-:W-:Y:S01]  /*21a10*/  BSSY B1, `(.L_x_810) ;  /* 0x0000008000017945 */ /* 0x000fe20003800000 */
[----:B------:R-:W-:Y:S02]  /*21a20*/  IMAD.MOV.U32 R13, RZ, RZ, R37 ;  /* 0x000000ffff0d7224 */ /* 0x000fe400078e0025 */
[----:B------:R-:W-:Y:S02]  /*21a30*/  IMAD.MOV.U32 R12, RZ, RZ, RZ ;  /* 0x000000ffff0c7224 */ /* 0x000fe400078e00ff */
[----:B------:R-:W-:Y:S02]  /*21a40*/  IMAD.MOV.U32 R11, RZ, RZ, 0x1c1f ;  /* 0x00001c1fff0b7424 */ /* 0x000fe400078e00ff */
[----:B------:R-:W-:-:S07]  /*21a50*/  IMAD.MOV.U32 R15, RZ, RZ, -0x1 ;  /* 0xffffffffff0f7424 */ /* 0x000fce00078e00ff */
[----:B-1----:R-:W-:Y:S05]  /*21a60*/  WARPSYNC.COLLECTIVE R15, `(.L_x_811) ;  /* 0x000000000f087348 */ /* 0x002fea0003c00000 */
[----:B------:R0:W2:Y:S02]  /*21a70*/  SHFL.IDX P6, R14, R13, R12, R11 ;  /* 0x0000000c0d0e7389 */ /* 0x0000a400000c000b */
[----:B012---:R-:W-:Y:S01]  /*21a80*/  ENDCOLLECTIVE ;  /* 0x000000000000791b */ /* 0x007fe20003800000 */
.L_x_811:
[----:B------:R-:W-:Y:S05]  /*21a90*/  BSYNC B1 ;  /* 0x0000000000017941 */ /* 0x000fea0003800000 */
.L_x_810:
[----:B------:R-:W-:Y:S01]  /*21aa0*/  MOV R13, R36 ;  /* 0x00000024000d7202 */ /* 0x000fe20000000f00 */
[----:B------:R-:W-:Y:S02]  /*21ab0*/  IMAD.MOV.U32 R12, RZ, RZ, RZ ;  /* 0x000000ffff0c7224 */ /* 0x000fe400078e00ff */
[----:B------:R-:W-:Y:S02]  /*21ac0*/  IMAD.MOV.U32 R11, RZ, RZ, 0x1c1f ;  /* 0x00001c1fff0b7424 */ /* 0x000fe400078e00ff */
[----:B------:R-:W-:Y:S02]  /*21ad0*/  IMAD.MOV.U32 R15, RZ, RZ, -0x1 ;  /* 0xffffffffff0f7424 */ /* 0x000fe400078e00ff */
[----:B------:R-:W-:-:S07]  /*21ae0*/  IMAD.MOV.U32 R40, RZ, RZ, R14 ;  /* 0x000000ffff287224 */ /* 0x000fce00078e000e */
[----:B------:R-:W-:Y:S05]  /*21af0*/  WARPSYNC.COLLECTIVE R15, `(.L_x_812) ;  /* 0x000000000f087348 */ /* 0x000fea0003c00000 */
[----:B------:R0:W1:Y:S02]  /*21b00*/  SHFL.IDX P6, R14, R13, R12, R11 ;  /* 0x0000000c0d0e7389 */ /* 0x00006400000c000b */
[----:B01----:R-:W-:Y:S01]  /*21b10*/  ENDCOLLECTIVE ;  /* 0x000000000000791b */ /* 0x003fe20003800000 */
.L_x_812:
[----:B------:R-:W-:Y:S01]  /*21b20*/  IMAD.MOV.U32 R39, RZ, RZ, R14 ;  /* 0x000000ffff277224 */ /* 0x000fe200078e000e */
[----:B------:R-:W-:Y:S06]  /*21b30*/  BRA `(.L_x_813) ;  /* 0xfffffe8c004c7947 */ /* 0x000fec000383ffff */
.L_x_553:
[----:B------:R-:W-:Y:S01]  /*21b40*/  BSSY B1, `(.L_x_814) ;  /* 0x0000008000017945 */ /* 0x000fe20003800000 */
[----:B----4-:R-:W-:Y:S02]  /*21b50*/  IMAD.MOV.U32 R13, RZ, RZ, R37 ;  /* 0x000000ffff0d7224 */ /* 0x010fe400078e0025 */
[----:B------:R-:W-:Y:S02]  /*21b60*/  IMAD.MOV.U32 R12, RZ, RZ, 0x1 ;  /* 0x00000001ff0c7424 */ /* 0x000fe400078e00ff */
[----:B------:R-:W-:Y:S02]  /*21b70*/  IMAD.MOV.U32 R11, RZ, RZ, 0x1c1f ;  /* 0x00001c1fff0b7424 */ /* 0x000fe400078e00ff */
[----:B------:R-:W-:-:S07]  /*21b80*/  IMAD.MOV.U32 R15, RZ, RZ, -0x1 ;  /* 0xffffffffff0f7424 */ /* 0x000fce00078e00ff */
[----:B0123--:R-:W-:Y:S05]  /*21b90*/  WARPSYNC.COLLECTIVE R15, `(.L_x_815) ;  /* 0x000000000f087348 */ /* 0x00ffea0003c00000 */
[----:B------:R4:W0:Y:S02]  /*21ba0*/  SHFL.IDX P6, R14, R13, R12, R11 ;  /* 0x0000000c0d0e7389 */ /* 0x00082400000c000b */
[----:B01234-:R-:W-:Y:S01]  /*21bb0*/  ENDCOLLECTIVE ;  /* 0x000000000000791b */ /* 0x01ffe20003800000 */
.L_x_815:
[----:B------:R-:W-:Y:S05]  /*21bc0*/  BSYNC B1 ;  /* 0x0000000000017941 */ /* 0x000fea0003800000 */
.L_x_814:
[----:B------:R-:W-:Y:S01]  /*21bd0*/  IMAD.MOV.U32 R13, RZ, RZ, R36 ;  /* 0x000000ffff0d7224 */ /* 0x000fe200078e0024 */
[----:B------:R-:W-:Y:S01]  /*21be0*/  MOV R11, 0x1c1f ;  /* 0x00001c1f000b7802 */ /* 0x000fe20000000f00 */
[----:B------:R-:W-:Y:S02]  /*21bf0*/  IMAD.MOV.U32 R12, RZ, RZ, 0x1 ;  /* 0x00000001ff0c7424 */ /* 0x000fe400078e00ff */
[----:B------:R-:W-:Y:S02]  /*21c00*/  IMAD.MOV.U32 R15, RZ, RZ, -0x1 ;  /* 0xffffffffff0f7424 */ /* 0x000fe400078e00ff */
[----:B------:R-:W-:-:S07]  /*21c10*/  IMAD.MOV.U32 R40, RZ, RZ, R14 ;  /* 0x000000ffff287224 */ /* 0x000fce00078e000e */
[----:B------:R-:W-:Y:S05]  /*21c20*/  WARPSYNC.COLLECTIVE R15, `(.L_x_816) ;  /* 0x000000000f087348 */ /* 0x000fea0003c00000 */
[----:B------:R0:W1:Y:S02]  /*21c30*/  SHFL.IDX P6, R14, R13, R12, R11 ;  /* 0x0000000c0d0e7389 */ /* 0x00006400000c000b */
[----:B01----:R-:W-:Y:S01]  /*21c40*/  ENDCOLLECTIVE ;  /* 0x000000000000791b */ /* 0x003fe20003800000 */
.L_x_816:
[----:B------:R-:W-:Y:S01]  /*21c50*/  IMAD.MOV.U32 R39, RZ, RZ, R14 ;  /* 0x000000ffff277224 */ /* 0x000fe200078e000e */
[----:B------:R-:W-:Y:S06]  /*21c60*/  BRA `(.L_x_817) ;  /* 0xfffffe8c00a87947 */ /* 0x000fec000383ffff */
.L_x_557:
[----:B------:R0:W0:Y:S02]  /*21c70*/  SYNCS.PHASECHK.TRANS64.TRYWAIT P2, [R85+URZ+0x2a8b0], R86 ;  /* 0x02a8b056550075a7 */ /* 0x000024000804017f */
[----:B0-----:R-:W-:Y:S05]  /*21c80*/  @!P2 NANOSLEEP.SYNCS 0x989680 ;  /* 0x009896800000a95d */ /* 0x001fea0003900000 */
[----:B------:R-:W0:Y:S02]  /*21c90*/  @!P2 SYNCS.PHASECHK.TRANS64 P2, [R85+URZ+0x2a8b0], R86 ;  /* 0x02a8b0565500a5a7 */ /* 0x000e24000804007f */
[----:B0-----:R-:W-:Y:S05]  /*21ca0*/  @!P2 BRA `(.L_x_557) ;  /* 0xfffffffc00f0a947 */ /* 0x001fea000383ffff */
[----:B------:R-:W-:Y:S05]  /*21cb0*/  BRA `(.L_x_818) ;  /* 0xfffffe9000807947 */ /* 0x000fea000383ffff */
.L_x_577:
[----:B------:R-:W-:Y:S01]  /*21cc0*/  BSSY B1, `(.L_x_819) ;  /* 0x0000008000017945 */ /* 0x000fe20003800000 */
[----:B------:R-:W-:Y:S02]  /*21cd0*/  IMAD.MOV.U32 R13, RZ, RZ, R42 ;  /* 0x000000ffff0d7224 */ /* 0x000fe400078e002a */
[----:B------:R-:W-:Y:S02]  /*21ce0*/  IMAD.MOV.U32 R12, RZ, RZ, RZ ;  /* 0x000000ffff0c7224 */ /* 0x000fe400078e00ff */
[----:B------:R-:W-:Y:S02]  /*21cf0*/  IMAD.MOV.U32 R11, RZ, RZ, 0x1c1f ;  /* 0x00001c1fff0b7424 */ /* 0x000fe400078e00ff */
[----:B------:R-:W-:-:S07]  /*21d00*/  IMAD.MOV.U32 R15, RZ, RZ, -0x1 ;  /* 0xffffffffff0f7424 */ /* 0x000fce00078e00ff */
[----:B---3--:R-:W-:Y:S05]  /*21d10*/  WARPSYNC.COLLECTIVE R15, `(.L_x_820) ;  /* 0x000000000f087348 */ /* 0x008fea0003c00000 */
[----:B------:R0:W1:Y:S02]  /*21d20*/  SHFL.IDX P6, R14, R13, R12, R11 ;  /* 0x0000000c0d0e7389 */ /* 0x00006400000c000b */
[----:B01-3--:R-:W-:Y:S01]  /*21d30*/  ENDCOLLECTIVE ;  /* 0x000000000000791b */ /* 0x00bfe20003800000 */
.L_x_820:
[----:B------:R-:W-:Y:S05]  /*21d40*/  BSYNC B1 ;  /* 0x0000000000017941 */ /* 0x000fea0003800000 */
.L_x_819:
        /* <DEDUP_REMOVED lines=8> */
.L_x_821:
[----:B------:R-:W-:Y:S01]  /*21dd0*/  IMAD.MOV.U32 R13, RZ, RZ, R37 ;  /* 0x000000ffff0d7224 */ /* 0x000fe200078e0025 */
[----:B------:R-:W-:-:S07]  /*21de0*/  MOV R39, R14 ;  /* 0x0000000e00277202 */ /* 0x000fce0000000f00 */
[----:B------:R-:W-:Y:S05]  /*21df0*/  WARPSYNC.COLLECTIVE R15, `(.L_x_822) ;  /* 0x000000000f087348 */ /* 0x000fea0003c00000 */
[----:B------:R0:W1:Y:S02]  /*21e00*/  SHFL.IDX P6, R14, R13, R12, R11 ;  /* 0x0000000c0d0e7389 */ /* 0x00006400000c000b */
[----:B01----:R-:W-:Y:S01]  /*21e10*/  ENDCOLLECTIVE ;  /* 0x000000000000791b */ /* 0x003fe20003800000 */
.L_x_822:
[----:B------:R-:W-:Y:S02]  /*21e20*/  IMAD.MOV.U32 R13, RZ, RZ, R40 ;  /* 0x000000ffff0d7224 */ /* 0x000fe400078e0028 */
[----:B------:R-:W-:-:S07]  /*21e30*/  IMAD.MOV.U32 R44, RZ, RZ, R14 ;  /* 0x000000ffff2c7224 */ /* 0x000fce00078e000e */
[----:B------:R-:W-:Y:S05]  /*21e40*/  WARPSYNC.COLLECTIVE R15, `(.L_x_823) ;  /* 0x000000000f087348 */ /* 0x000fea0003c00000 */
[----:B------:R0:W1:Y:S02]  /*21e50*/  SHFL.IDX P6, R14, R13, R12, R11 ;  /* 0x0000000c0d0e7389 */ /* 0x00006400000c000b */
[----:B01----:R-:W-:Y:S01]  /*21e60*/  ENDCOLLECTIVE ;  /* 0x000000000000791b */ /* 0x003fe20003800000 */
.L_x_823:
[----:B------:R-:W-:Y:S01]  /*21e70*/  IMAD.MOV.U32 R41, RZ, RZ, R14 ;  /* 0x000000ffff297224 */ /* 0x000fe200078e000e */
[----:B------:R-:W-:Y:S06]  /*21e80*/  BRA `(.L_x_824) ;  /* 0xfffffea0002c7947 */ /* 0x000fec000383ffff */
.L_x_581:
[----:B0-----:R0:W1:Y:S02]  /*21e90*/  SYNCS.PHASECHK.TRANS64.TRYWAIT P0, [R2+URZ+0x2a800], R15 ;  /* 0x02a8000f020075a7 */ /* 0x001064000800017f */
[----:B-1----:R-:W-:Y:S05]  /*21ea0*/  @!P0 NANOSLEEP.SYNCS 0x989680 ;  /* 0x009896800000895d */ /* 0x002fea0003900000 */
[----:B------:R-:W1:Y:S02]  /*21eb0*/  @!P0 SYNCS.PHASECHK.TRANS64 P0, [R2+URZ+0x2a800], R15 ;  /* 0x02a8000f020085a7 */ /* 0x000e64000800007f */
[----:B-1----:R-:W-:Y:S05]  /*21ec0*/  @!P0 BRA `(.L_x_581) ;  /* 0xfffffffc00f08947 */ /* 0x002fea000383ffff */
[----:B------:R-:W-:Y:S05]  /*21ed0*/  BRA `(.L_x_825) ;  /* 0xfffffea800a07947 */ /* 0x000fea000383ffff */
.L_x_605:
        /* <DEDUP_REMOVED lines=8> */
.L_x_827:
[----:B------:R-:W-:Y:S05]  /*21f60*/  BSYNC B1 ;  /* 0x0000000000017941 */ /* 0x000fea0003800000 */
.L_x_826:
[----:B------:R-:W-:Y:S01]  /*21f70*/  IMAD.MOV.U32 R13, RZ, RZ, R39 ;  /* 0x000000ffff0d7224 */ /* 0x000fe200078e0027 */
[----:B------:R-:W-:Y:S01]  /*21f80*/  MOV R11, 0x1c1f ;  /* 0x00001c1f000b7802 */ /* 0x000fe20000000f00 */
[----:B------:R-:W-:Y:S02]  /*21f90*/  IMAD.MOV.U32 R12, RZ, RZ, RZ ;  /* 0x000000ffff0c7224 */ /* 0x000fe400078e00ff */
[----:B------:R-:W-:Y:S02]  /*21fa0*/  IMAD.MOV.U32 R15, RZ, RZ, -0x1 ;  /* 0xffffffffff0f7424 */ /* 0x000fe400078e00ff */
[----:B------:R-:W-:-:S07]  /*21fb0*/  IMAD.MOV.U32 R3, RZ, RZ, R14 ;  /* 0x000000ffff037224 */ /* 0x000fce00078e000e */
[----:B------:R-:W-:Y:S05]  /*21fc0*/  WARPSYNC.COLLECTIVE R15, `(.L_x_828) ;  /* 0x000000000f087348 */ /* 0x000fea0003c00000 */
[----:B------:R0:W1:Y:S02]  /*21fd0*/  SHFL.IDX P6, R14, R13, R12, R11 ;  /* 0x0000000c0d0e7389 */ /* 0x00006400000c000b */
[----:B01----:R-:W-:Y:S01]  /*21fe0*/  ENDCOLLECTIVE ;  /* 0x000000000000791b */ /* 0x003fe20003800000 */
.L_x_828:
[----:B------:R-:W-:Y:S02]  /*21ff0*/  IMAD.MOV.U32 R13, RZ, RZ, R37 ;  /* 0x000000ffff0d7224 */ /* 0x000fe400078e0025 */
[----:B------:R-:W-:-:S07]  /*22000*/  IMAD.MOV.U32 R0, RZ, RZ, R14 ;  /* 0x000000ffff007224 */ /* 0x000fce00078e000e */
[----:B------:R-:W-:Y:S05]  /*22010*/  WARPSYNC.COLLECTIVE R15, `(.L_x_829) ;  /* 0x000000000f087348 */ /* 0x000fea0003c00000 */
[----:B------:R0:W1:Y:S02]  /*22020*/  SHFL.IDX P6, R14, R13, R12, R11 ;  /* 0x0000000c0d0e7389 */ /* 0x00006400000c000b */
[----:B01----:R-:W-:Y:S01]  /*22030*/  ENDCOLLECTIVE ;  /* 0x000000000000791b */ /* 0x003fe20003800000 */
.L_x_829:
[----:B------:R-:W-:Y:S02]  /*22040*/  IMAD.MOV.U32 R13, RZ, RZ, R40 ;  /* 0x000000ffff0d7224 */ /* 0x000fe400078e0028 */
[----:B------:R-:W-:-:S07]  /*22050*/  IMAD.MOV.U32 R37, RZ, RZ, R14 ;  /* 0x000000ffff257224 */ /* 0x000fce00078e000e */
[----:B------:R-:W-:Y:S05]  /*22060*/  WARPSYNC.COLLECTIVE R15, `(.L_x_830) ;  /* 0x000000000f087348 */ /* 0x000fea0003c00000 */
[----:B------:R0:W1:Y:S02]  /*22070*/  SHFL.IDX P6, R14, R13, R12, R11 ;  /* 0x0000000c0d0e7389 */ /* 0x00006400000c000b */
[----:B01----:R-:W-:Y:S01]  /*22080*/  ENDCOLLECTIVE ;  /* 0x000000000000791b */ /* 0x003fe20003800000 */
.L_x_830:
[----:B------:R-:W-:Y:S01]  /*22090*/  IMAD.MOV.U32 R40, RZ, RZ, R14 ;  /* 0x000000ffff287224 */ /* 0x000fe200078e000e */
[----:B------:R-:W-:Y:S06]  /*220a0*/  BRA `(.L_x_831) ;  /* 0xfffffec8004c7947 */ /* 0x000fec000383ffff */
.L_x_609:
[----:B0-----:R0:W1:Y:S02]  /*220b0*/  SYNCS.PHASECHK.TRANS64.TRYWAIT P0, [R2+URZ+0x2a800], R3 ;  /* 0x02a80003020075a7 */ /* 0x001064000800017f */
[----:B-1----:R-:W-:Y:S05]  /*220c0*/  @!P0 NANOSLEEP.SYNCS 0x989680 ;  /* 0x009896800000895d */ /* 0x002fea0003900000 */
[----:B------:R-:W1:Y:S02]  /*220d0*/  @!P0 SYNCS.PHASECHK.TRANS64 P0, [R2+URZ+0x2a800], R3 ;  /* 0x02a80003020085a7 */ /* 0x000e64000800007f */
[----:B-1----:R-:W-:Y:S05]  /*220e0*/  @!P0 BRA `(.L_x_609) ;  /* 0xfffffffc00f08947 */ /* 0x002fea000383ffff */
[----:B------:R-:W-:Y:S05]  /*220f0*/  BRA `(.L_x_832) ;  /* 0xfffffed000587947 */ /* 0x000fea000383ffff */
.L_x_623:
[----:B-1----:R1:W2:Y:S02]  /*22100*/  SYNCS.PHASECHK.TRANS64.TRYWAIT P1, [R0+URZ+0x2a830], R3 ;  /* 0x02a83003000075a7 */ /* 0x0022a4000802017f */
[----:B--2---:R-:W-:Y:S05]  /*22110*/  @!P1 NANOSLEEP.SYNCS 0x989680 ;  /* 0x009896800000995d */ /* 0x004fea0003900000 */
[----:B------:R-:W2:Y:S02]  /*22120*/  @!P1 SYNCS.PHASECHK.TRANS64 P1, [R0+URZ+0x2a830], R3 ;  /* 0x02a83003000095a7 */ /* 0x000ea4000802007f */
[----:B--2---:R-:W-:Y:S05]  /*22130*/  @!P1 BRA `(.L_x_623) ;  /* 0xfffffffc00f09947 */ /* 0x004fea000383ffff */
[----:B------:R-:W-:Y:S05]  /*22140*/  BRA `(.L_x_622) ;  /* 0xfffffef400687947 */ /* 0x000fea000383ffff */
.L_x_631:
[----:B-1----:R1:W2:Y:S02]  /*22150*/  SYNCS.PHASECHK.TRANS64.TRYWAIT P1, [R13+URZ+0x2a830], R6 ;  /* 0x02a830060d0075a7 */ /* 0x0022a4000802017f */
[----:B--2---:R-:W-:Y:S05]  /*22160*/  @!P1 NANOSLEEP.SYNCS 0x989680 ;  /* 0x009896800000995d */ /* 0x004fea0003900000 */
[----:B------:R-:W2:Y:S02]  /*22170*/  @!P1 SYNCS.PHASECHK.TRANS64 P1, [R13+URZ+0x2a830], R6 ;  /* 0x02a830060d0095a7 */ /* 0x000ea4000802007f */
[----:B--2---:R-:W-:Y:S05]  /*22180*/  @!P1 BRA `(.L_x_631) ;  /* 0xfffffffc00f09947 */ /* 0x004fea000383ffff */
[----:B------:R-:W-:Y:S05]  /*22190*/  BRA `(.L_x_630) ;  /* 0xffffff1c00e47947 */ /* 0x000fea000383ffff */
.L_x_636:
[----:B-1----:R1:W2:Y:S02]  /*221a0*/  SYNCS.PHASECHK.TRANS64.TRYWAIT P1, [R15+URZ+0x2a850], R5 ;  /* 0x02a850050f0075a7 */ /* 0x0022a4000802017f */
[----:B--2---:R-:W-:Y:S05]  /*221b0*/  @!P1 NANOSLEEP.SYNCS 0x989680 ;  /* 0x009896800000995d */ /* 0x004fea0003900000 */
[----:B------:R-:W2:Y:S02]  /*221c0*/  @!P1 SYNCS.PHASECHK.TRANS64 P1, [R15+URZ+0x2a850], R5 ;  /* 0x02a850050f0095a7 */ /* 0x000ea4000802007f */
[----:B--2---:R-:W-:Y:S05]  /*221d0*/  @!P1 BRA `(.L_x_636) ;  /* 0xfffffffc00f09947 */ /* 0x004fea000383ffff */
[----:B------:R-:W-:Y:S05]  /*221e0*/  BRA `(.L_x_635) ;  /* 0xffffff2c00187947 */ /* 0x000fea000383ffff */
.L_x_644:
[----:B-1----:R1:W2:Y:S02]  /*221f0*/  SYNCS.PHASECHK.TRANS64.TRYWAIT P1, [R7+URZ+0x2a850], R4 ;  /* 0x02a85004070075a7 */ /* 0x0022a4000802017f */
[----:B--2---:R-:W-:Y:S05]  /*22200*/  @!P1 NANOSLEEP.SYNCS 0x989680 ;  /* 0x009896800000995d */ /* 0x004fea0003900000 */
[----:B------:R-:W2:Y:S02]  /*22210*/  @!P1 SYNCS.PHASECHK.TRANS64 P1, [R7+URZ+0x2a850], R4 ;  /* 0x02a85004070095a7 */ /* 0x000ea4000802007f */
[----:B--2---:R-:W-:Y:S05]  /*22220*/  @!P1 BRA `(.L_x_644) ;  /* 0xfffffffc00f09947 */ /* 0x004fea000383ffff */
[----:B------:R-:W-:Y:S05]  /*22230*/  BRA `(.L_x_643) ;  /* 0xffffff4800707947 */ /* 0x000fea000383ffff */
.L_x_684:
[----:B------:R-:W0:Y:S01]  /*22240*/  S2R R9, SR_TID.X ;  /* 0x0000000000097919 */ /* 0x000e220000002100 */
[----:B------:R-:W-:Y:S01]  /*22250*/  BSSY B1, `(.L_x_833) ;  /* 0x000000a000017945 */ /* 0x000fe20003800000 */
[----:B------:R-:W-:Y:S02]  /*22260*/  IMAD.MOV.U32 R12, RZ, RZ, RZ ;  /* 0x000000ffff0c7224 */ /* 0x000fe400078e00ff */
[----:B------:R-:W-:Y:S02]  /*22270*/  IMAD.MOV.U32 R11, RZ, RZ, 0x1f ;  /* 0x0000001fff0b7424 */ /* 0x000fe400078e00ff */
[----:B------:R-:W-:Y:S01]  /*22280*/  IMAD.MOV.U32 R15, RZ, RZ, -0x1 ;  /* 0xffffffffff0f7424 */ /* 0x000fe200078e00ff */
[----:B0-----:R-:W-:-:S04]  /*22290*/  SHF.R.U32.HI R9, RZ, 0x5, R9 ;  /* 0x00000005ff097819 */ /* 0x001fc80000011609 */
[----:B------:R-:W-:-:S05]  /*222a0*/  LOP3.LUT R9, R9, 0x3, RZ, 0xc0, !PT ;  /* 0x0000000309097812 */ /* 0x000fca00078ec0ff */
[----:B------:R-:W-:-:S07]  /*222b0*/  IMAD.MOV.U32 R13, RZ, RZ, R9 ;  /* 0x000000ffff0d7224 */ /* 0x000fce00078e0009 */
[----:B------:R-:W-:Y:S05]  /*222c0*/  WARPSYNC.COLLECTIVE R15, `(.L_x_834) ;  /* 0x000000000f087348 */ /* 0x000fea0003c00000 */
[----:B------:R0:W1:Y:S02]  /*222d0*/  SHFL.IDX P6, R14, R13, R12, R11 ;  /* 0x0000000c0d0e7389 */ /* 0x00006400000c000b */
[----:B01----:R-:W-:Y:S01]  /*222e0*/  ENDCOLLECTIVE ;  /* 0x000000000000791b */ /* 0x003fe20003800000 */
.L_x_834:
[----:B------:R-:W-:Y:S05]  /*222f0*/  BSYNC B1 ;  /* 0x0000000000017941 */ /* 0x000fea0003800000 */
.L_x_833:
[----:B------:R-:W-:Y:S05]  /*22300*/  BRA `(.L_x_835) ;  /* 0xffffff9400b07947 */ /* 0x000fea000383ffff */
.L_x_686:
[----:B------:R-:W-:Y:S01]  /*22310*/  BSSY B1, `(.L_x_836) ;  /* 0x0000006000017945 */ /* 0x000fe20003800000 */
[----:B------:R-:W-:-:S07]  /*22320*/  IMAD.MOV.U32 R15, RZ, RZ, -0x1 ;  /* 0xffffffffff0f7424 */ /* 0x000fce00078e00ff */
[----:B0-----:R-:W-:Y:S05]  /*22330*/  WARPSYNC.COLLECTIVE R15, `(.L_x_837) ;  /* 0x000000000f0c7348 */ /* 0x001fea0003c00000 */
[----:B------:R-:W-:Y:S02]  /*22340*/  ELECT P6, UR62, PT ;  /* 0x00000000003e782f */ /* 0x000fe400038c0000 */
[----:B------:R-:W-:Y:S01]  /*22350*/  MOV R14, UR62 ;  /* 0x0000003e000e7c02 */ /* 0x000fe20008000f00 */
[----:B0-----:R-:W-:Y:S10]  /*22360*/  ENDCOLLECTIVE ;  /* 0x000000000000791b */ /* 0x001ff40003800000 */
.L_x_837:
[----:B------:R-:W-:Y:S05]  /*22370*/  BSYNC B1 ;  /* 0x0000000000017941 */ /* 0x000fea0003800000 */
.L_x_836:
[----:B------:R-:W-:Y:S05]  /*22380*/  BRA `(.L_x_685) ;  /* 0xffffff9400a87947 */ /* 0x000fea000383ffff */
.L_x_688:
[----:B0-----:R0:W1:Y:S02]  /*22390*/  SYNCS.PHASECHK.TRANS64.TRYWAIT P0, [R22+URZ+0x2a820], R7 ;  /* 0x02a82007160075a7 */ /* 0x001064000800017f */
[----:B-1----:R-:W-:Y:S05]  /*223a0*/  @!P0 NANOSLEEP.SYNCS 0x989680 ;  /* 0x009896800000895d */ /* 0x002fea0003900000 */
[----:B------:R-:W1:Y:S02]  /*223b0*/  @!P0 SYNCS.PHASECHK.TRANS64 P0, [R22+URZ+0x2a820], R7 ;  /* 0x02a82007160085a7 */ /* 0x000e64000800007f */
[----:B-1----:R-:W-:Y:S05]  /*223c0*/  @!P0 BRA `(.L_x_688) ;  /* 0xfffffffc00f08947 */ /* 0x002fea000383ffff */
[----:B------:R-:W-:Y:S05]  /*223d0*/  BRA `(.L_x_838) ;  /* 0xffffff9400b87947 */ /* 0x000fea000383ffff */
.L_x_692:
[----:B-1----:R1:W2:Y:S02]  /*223e0*/  SYNCS.PHASECHK.TRANS64.TRYWAIT P0, [R11+URZ+0x2a8a0], R10 ;  /* 0x02a8a00a0b0075a7 */ /* 0x0022a4000800017f */
[----:B--2---:R-:W-:Y:S05]  /*223f0*/  @!P0 NANOSLEEP.SYNCS 0x989680 ;  /* 0x009896800000895d */ /* 0x004fea0003900000 */
[----:B------:R-:W2:Y:S02]  /*22400*/  @!P0 SYNCS.PHASECHK.TRANS64 P0, [R11+URZ+0x2a8a0], R10 ;  /* 0x02a8a00a0b0085a7 */ /* 0x000ea4000800007f */
[----:B--2---:R-:W-:Y:S05]  /*22410*/  @!P0 BRA `(.L_x_692) ;  /* 0xfffffffc00f08947 */ /* 0x004fea000383ffff */
[----:B------:R-:W-:Y:S05]  /*22420*/  BRA `(.L_x_839) ;  /* 0xffffff9400d07947 */ /* 0x000fea000383ffff */
.L_x_699:
[----:B0-----:R0:W2:Y:S02]  /*22430*/  SYNCS.PHASECHK.TRANS64.TRYWAIT P0, [R11+URZ+0x2a8c0], R10 ;  /* 0x02a8c00a0b0075a7 */ /* 0x0010a4000800017f */
[----:B--2---:R-:W-:Y:S05]  /*22440*/  @!P0 NANOSLEEP.SYNCS 0x989680 ;  /* 0x009896800000895d */ /* 0x004fea0003900000 */
[----:B------:R-:W2:Y:S02]  /*22450*/  @!P0 SYNCS.PHASECHK.TRANS64 P0, [R11+URZ+0x2a8c0], R10 ;  /* 0x02a8c00a0b0085a7 */ /* 0x000ea4000800007f */
[----:B--2---:R-:W-:Y:S05]  /*22460*/  @!P0 BRA `(.L_x_699) ;  /* 0xfffffffc00f08947 */ /* 0x004fea000383ffff */
[----:B------:R-:W-:Y:S05]  /*22470*/  BRA `(.L_x_840) ;  /* 0xffffff9800c87947 */ /* 0x000fea000383ffff */
.L_x_707:
[----:B-1----:R1:W2:Y:S02]  /*22480*/  SYNCS.PHASECHK.TRANS64.TRYWAIT P2, [R10+URZ+0x2a8a0], R9 ;  /* 0x02a8a0090a0075a7 */ /* 0x0022a4000804017f */
[----:B--2---:R-:W-:Y:S05]  /*22490*/  @!P2 NANOSLEEP.SYNCS 0x989680 ;  /* 0x009896800000a95d */ /* 0x004fea0003900000 */
[----:B------:R-:W2:Y:S02]  /*224a0*/  @!P2 SYNCS.PHASECHK.TRANS64 P2, [R10+URZ+0x2a8a0], R9 ;  /* 0x02a8a0090a00a5a7 */ /* 0x000ea4000804007f */
[----:B--2---:R-:W-:Y:S05]  /*224b0*/  @!P2 BRA `(.L_x_707) ;  /* 0xfffffffc00f0a947 */ /* 0x004fea000383ffff */
[----:B------:R-:W-:Y:S05]  /*224c0*/  BRA `(.L_x_841) ;  /* 0xffffff9c00c47947 */ /* 0x000fea000383ffff */
.L_x_714:
[----:B0-----:R0:W2:Y:S02]  /*224d0*/  SYNCS.PHASECHK.TRANS64.TRYWAIT P2, [R10+URZ+0x2a8c0], R9 ;  /* 0x02a8c0090a0075a7 */ /* 0x0010a4000804017f */
[----:B--2---:R-:W-:Y:S05]  /*224e0*/  @!P2 NANOSLEEP.SYNCS 0x989680 ;  /* 0x009896800000a95d */ /* 0x004fea0003900000 */
[----:B------:R-:W2:Y:S02]  /*224f0*/  @!P2 SYNCS.PHASECHK.TRANS64 P2, [R10+URZ+0x2a8c0], R9 ;  /* 0x02a8c0090a00a5a7 */ /* 0x000ea4000804007f */
[----:B--2---:R-:W-:Y:S05]  /*22500*/  @!P2 BRA `(.L_x_714) ;  /* 0xfffffffc00f0a947 */ /* 0x004fea000383ffff */
[----:B------:R-:W-:Y:S05]  /*22510*/  BRA `(.L_x_842) ;  /* 0xffffffa000b87947 */ /* 0x000fea000383ffff */
.L_x_730:
[----:B0-----:R-:W0:Y:S01]  /*22520*/  S2R R8, SR_TID.X ;  /* 0x0000000000087919 */ /* 0x001e220000002100 */
[----:B------:R-:W-:Y:S01]  /*22530*/  BSSY B0, `(.L_x_843) ;  /* 0x000000a000007945 */ /* 0x000fe20003800000 */
[----:B------:R-:W-:Y:S02]  /*22540*/  IMAD.MOV.U32 R12, RZ, RZ, RZ ;  /* 0x000000ffff0c7224 */ /* 0x000fe400078e00ff */
[----:B------:R-:W-:Y:S02]  /*22550*/  IMAD.MOV.U32 R11, RZ, RZ, 0x1f ;  /* 0x0000001fff0b7424 */ /* 0x000fe400078e00ff */
[----:B------:R-:W-:Y:S01]  /*22560*/  IMAD.MOV.U32 R15, RZ, RZ, -0x1 ;  /* 0xffffffffff0f7424 */ /* 0x000fe200078e00ff */
[----:B0-----:R-:W-:-:S04]  /*22570*/  SHF.R.U32.HI R8, RZ, 0x5, R8 ;  /* 0x00000005ff087819 */ /* 0x001fc80000011608 */
[----:B------:R-:W-:-:S04]  /*22580*/  LOP3.LUT R8, R8, 0x3, RZ, 0xc0, !PT ;  /* 0x0000000308087812 */ /* 0x000fc800078ec0ff */
[----:B------:R-:W-:-:S07]  /*22590*/  MOV R13, R8 ;  /* 0x00000008000d7202 */ /* 0x000fce0000000f00 */
[----:B-----5:R-:W-:Y:S05]  /*225a0*/  WARPSYNC.COLLECTIVE R15, `(.L_x_844) ;  /* 0x000000000f087348 */ /* 0x020fea0003c00000 */
[----:B------:R0:W1:Y:S02]  /*225b0*/  SHFL.IDX P6, R14, R13, R12, R11 ;  /* 0x0000000c0d0e7389 */ /* 0x00006400000c000b */
[----:B01---5:R-:W-:Y:S01]  /*225c0*/  ENDCOLLECTIVE ;  /* 0x000000000000791b */ /* 0x023fe20003800000 */
.L_x_844:
[----:B------:R-:W-:Y:S05]  /*225d0*/  BSYNC B0 ;  /* 0x0000000000007941 */ /* 0x000fea0003800000 */
.L_x_843:
[----:B------:R-:W-:Y:S05]  /*225e0*/  BRA `(.L_x_845) ;  /* 0xffffffb000587947 */ /* 0x000fea000383ffff */
.L_x_733:
[----:B0-----:R0:W1:Y:S02]  /*225f0*/  SYNCS.PHASECHK.TRANS64.TRYWAIT P0, [R7+URZ+0x2a840], R2 ;  /* 0x02a84002070075a7 */ /* 0x001064000800017f */
[----:B-1----:R-:W-:Y:S05]  /*22600*/  @!P0 NANOSLEEP.SYNCS 0x989680 ;  /* 0x009896800000895d */ /* 0x002fea0003900000 */
[----:B------:R-:W1:Y:S02]  /*22610*/  @!P0 SYNCS.PHASECHK.TRANS64 P0, [R7+URZ+0x2a840], R2 ;  /* 0x02a84002070085a7 */ /* 0x000e64000800007f */
[----:B-1----:R-:W-:Y:S05]  /*22620*/  @!P0 BRA `(.L_x_733) ;  /* 0xfffffffc00f08947 */ /* 0x002fea000383ffff */
[----:B------:R-:W-:Y:S05]  /*22630*/  BRA `(.L_x_846) ;  /* 0xffffffb000a87947 */ /* 0x000fea000383ffff */
.L_x_734:
        /* <DEDUP_REMOVED lines=8> */
.L_x_848:
[----:B------:R-:W-:Y:S05]  /*226c0*/  BSYNC B0 ;  /* 0x0000000000007941 */ /* 0x000fea0003800000 */
.L_x_847:
[----:B------:R-:W-:Y:S01]  /*226d0*/  IMAD.MOV.U32 R13, RZ, RZ, R4 ;  /* 0x000000ffff0d7224 */ /* 0x000fe200078e0004 */
[----:B------:R-:W-:Y:S01]  /*226e0*/  MOV R15, 0xffffffff ;  /* 0xffffffff000f7802 */ /* 0x000fe20000000f00 */
[----:B------:R-:W-:Y:S02]  /*226f0*/  IMAD.MOV.U32 R12, RZ, RZ, RZ ;  /* 0x000000ffff0c7224 */ /* 0x000fe400078e00ff */
[----:B------:R-:W-:Y:S02]  /*22700*/  IMAD.MOV.U32 R11, RZ, RZ, 0x181f ;  /* 0x0000181fff0b7424 */ /* 0x000fe400078e00ff */
[----:B------:R-:W-:Y:S02]  /*22710*/  IMAD.MOV.U32 R2, RZ, RZ, R14 ;  /* 0x000000ffff027224 */ /* 0x000fe400078e000e */
[----:B------:R-:W-:-:S07]  /*22720*/  @P0 IMAD R8, R5, 0x2, R22 ;  /* 0x0000000205080824 */ /* 0x000fce00078e0216 */
[----:B------:R-:W-:Y:S05]  /*22730*/  WARPSYNC.COLLECTIVE R15, `(.L_x_849) ;  /* 0x000000000f087348 */ /* 0x000fea0003c00000 */
[----:B------:R0:W1:Y:S02]  /*22740*/  SHFL.IDX P6, R14, R13, R12, R11 ;  /* 0x0000000c0d0e7389 */ /* 0x00006400000c000b */
[----:B01----:R-:W-:Y:S01]  /*22750*/  ENDCOLLECTIVE ;  /* 0x000000000000791b */ /* 0x003fe20003800000 */
.L_x_849:
[----:B------:R-:W-:Y:S02]  /*22760*/  IMAD.MOV.U32 R13, RZ, RZ, R0 ;  /* 0x000000ffff0d7224 */ /* 0x000fe400078e0000 */
[----:B------:R-:W-:Y:S02]  /*22770*/  IMAD.MOV.U32 R12, RZ, RZ, 0x1 ;  /* 0x00000001ff0c7424 */ /* 0x000fe400078e00ff */
[----:B------:R-:W-:-:S07]  /*22780*/  IMAD.MOV.U32 R3, RZ, RZ, R14 ;  /* 0x000000ffff037224 */ /* 0x000fce00078e000e */
[----:B------:R-:W-:Y:S05]  /*22790*/  WARPSYNC.COLLECTIVE R15, `(.L_x_850) ;  /* 0x000000000f087348 */ /* 0x000fea0003c00000 */
[----:B------:R0:W1:Y:S02]  /*227a0*/  SHFL.IDX P6, R14, R13, R12, R11 ;  /* 0x0000000c0d0e7389 */ /* 0x00006400000c000b */
[----:B01----:R-:W-:Y:S01]  /*227b0*/  ENDCOLLECTIVE ;  /* 0x000000000000791b */ /* 0x003fe20003800000 */
.L_x_850:
        /* <DEDUP_REMOVED lines=17> */
.L_x_851:
[----:B------:R-:W-:Y:S02]  /*228d0*/  @P1 IMAD R8, R5, 0x2, R22 ;  /* 0x0000000205081824 */ /* 0x000fe400078e0216 */
[----:B------:R-:W-:Y:S01]  /*228e0*/  IMAD.MOV.U32 R13, RZ, RZ, R0 ;  /* 0x000000ffff0d7224 */ /* 0x000fe200078e0000 */
[----:B------:R-:W-:Y:S01]  /*228f0*/  MOV R12, 0x2 ;  /* 0x00000002000c7802 */ /* 0x000fe20000000f00 */
[----:B------:R-:W-:-:S07]  /*22900*/  IMAD.MOV.U32 R3, RZ, RZ, R14 ;  /* 0x000000ffff037224 */ /* 0x000fce00078e000e */
[----:B------:R-:W-:Y:S05]  /*22910*/  WARPSYNC.COLLECTIVE R15, `(.L_x_852) ;  /* 0x000000000f087348 */ /* 0x000fea0003c00000 */
[----:B------:R0:W1:Y:S02]  /*22920*/  SHFL.IDX P6, R14, R13, R12, R11 ;  /* 0x0000000c0d0e7389 */ /* 0x00006400000c000b */
[----:B01----:R-:W-:Y:S01]  /*22930*/  ENDCOLLECTIVE ;  /* 0x000000000000791b */ /* 0x003fe20003800000 */
.L_x_852:
        /* <DEDUP_REMOVED lines=17> */
.L_x_853:
[----:B------:R-:W-:Y:S02]  /*22a50*/  @P1 IMAD R8, R5, 0x2, R22 ;  /* 0x0000000205081824 */ /* 0x000fe400078e0216 */
[----:B------:R-:W-:Y:S02]  /*22a60*/  IMAD.MOV.U32 R13, RZ, RZ, R0 ;  /* 0x000000ffff0d7224 */ /* 0x000fe400078e0000 */
[----:B------:R-:W-:Y:S02]  /*22a70*/  IMAD.MOV.U32 R12, RZ, RZ, 0x3 ;  /* 0x00000003ff0c7424 */ /* 0x000fe400078e00ff */
[----:B------:R-:W-:-:S07]  /*22a80*/  IMAD.MOV.U32 R3, RZ, RZ, R14 ;  /* 0x000000ffff037224 */ /* 0x000fce00078e000e */
[----:B------:R-:W-:Y:S05]  /*22a90*/  WARPSYNC.COLLECTIVE R15, `(.L_x_854) ;  /* 0x000000000f087348 */ /* 0x000fea0003c00000 */
[----:B------:R0:W1:Y:S02]  /*22aa0*/  SHFL.IDX P6, R14, R13, R12, R11 ;  /* 0x0000000c0d0e7389 */ /* 0x00006400000c000b */
[----:B01----:R-:W-:Y:S01]  /*22ab0*/  ENDCOLLECTIVE ;  /* 0x000000000000791b */ /* 0x003fe20003800000 */
.L_x_854:
        /* <DEDUP_REMOVED lines=17> */
.L_x_855:
[----:B------:R-:W-:Y:S01]  /*22bd0*/  @P1 LEA R8, R5, R22, 0x1 ;  /* 0x0000001605081211 */ /* 0x000fe200078e08ff */
[----:B------:R-:W-:Y:S02]  /*22be0*/  IMAD.MOV.U32 R13, RZ, RZ, R0 ;  /* 0x000000ffff0d7224 */ /* 0x000fe400078e0000 */
[----:B------:R-:W-:Y:S02]  /*22bf0*/  IMAD.MOV.U32 R12, RZ, RZ, 0x4 ;  /* 0x00000004ff0c7424 */ /* 0x000fe400078e00ff */
[----:B------:R-:W-:-:S07]  /*22c00*/  IMAD.MOV.U32 R3, RZ, RZ, R14 ;  /* 0x000000ffff037224 */ /* 0x000fce00078e000e */
[----:B------:R-:W-:Y:S05]  /*22c10*/  WARPSYNC.COLLECTIVE R15, `(.L_x_856) ;  /* 0x000000000f087348 */ /* 0x000fea0003c00000 */
[----:B------:R0:W1:Y:S02]  /*22c20*/  SHFL.IDX P6, R14, R13, R12, R11 ;  /* 0x0000000c0d0e7389 */ /* 0x00006400000c000b */
[----:B01----:R-:W-:Y:S01]  /*22c30*/  ENDCOLLECTIVE ;  /* 0x000000000000791b */ /* 0x003fe20003800000 */
.L_x_856:
        /* <DEDUP_REMOVED lines=17> */
.L_x_857:
[----:B------:R-:W-:Y:S02]  /*22d50*/  @P1 IMAD R8, R5, 0x2, R22 ;  /* 0x0000000205081824 */ /* 0x000fe400078e0216 */
[----:B------:R-:W-:Y:S02]  /*22d60*/  IMAD.MOV.U32 R13, RZ, RZ, R0 ;  /* 0x000000ffff0d7224 */ /* 0x000fe400078e0000 */
[----:B------:R-:W-:Y:S02]  /*22d70*/  IMAD.MOV.U32 R12, RZ, RZ, 0x5 ;  /* 0x00000005ff0c7424 */ /* 0x000fe400078e00ff */
[----:B------:R-:W-:-:S07]  /*22d80*/  IMAD.MOV.U32 R3, RZ, RZ, R14 ;  /* 0x000000ffff037224 */ /* 0x000fce00078e000e */
[----:B------:R-:W-:Y:S05]  /*22d90*/  WARPSYNC.COLLECTIVE R15, `(.L_x_858) ;  /* 0x000000000f087348 */ /* 0x000fea0003c00000 */
[----:B------:R0:W1:Y:S02]  /*22da0*/  SHFL.IDX P6, R14, R13, R12, R11 ;  /* 0x0000000c0d0e7389 */ /* 0x00006400000c000b */
[----:B01----:R-:W-:Y:S01]  /*22db0*/  ENDCOLLECTIVE ;  /* 0x000000000000791b */ /* 0x003fe20003800000 */
.L_x_858:
        /* <DEDUP_REMOVED lines=10> */
.L_x_859:
[----:B------:R-:W-:Y:S01]  /*22e60*/  @!PT LDS RZ, [RZ] ;  /* 0x00000000fffff984 */ /* 0x000fe20000000800 */
[----:B------:R-:W-:Y:S01]  /*22e70*/  @!PT LDS RZ, [RZ] ;  /* 0x00000000fffff984 */ /* 0x000fe20000000800 */
[----:B------:R-:W-:Y:S01]  /*22e80*/  @!PT LDS RZ, [RZ] ;  /* 0x00000000fffff984 */ /* 0x000fe20000000800 */
[----:B------:R-:W-:Y:S04]  /*22e90*/  @P1 LDGSTS.E.BYPASS.LTC128B.128 [R8+0x1a400], desc[UR56][R2.64], !P4 ;  /* 0x1a40000002081fae */ /* 0x000fe8000e101d78 */
[----:B------:R-:W-:Y:S04]  /*22ea0*/  @P1 LDGSTS.E.BYPASS.LTC128B.128 [R8+0x1d400], desc[UR56][R2.64+0x80], !P3 ;  /* 0x1d40008002081fae */ /* 0x000fe8000d901d78 */
[----:B------:R0:W-:Y:S02]  /*22eb0*/  @P1 LDGSTS.E.BYPASS.LTC128B.128 [R8+0x20400], desc[UR56][R2.64+0x100], !P2 ;  /* 0x2040010002081fae */ /* 0x0001e4000d101d78 */
[----:B0-----:R-:W-:Y:S01]  /*22ec0*/  MOV R2, R14 ;  /* 0x0000000e00027202 */ /* 0x001fe20000000f00 */
[----:B------:R-:W-:Y:S06]  /*22ed0*/  BRA `(.L_x_860) ;  /* 0xffffffac00fc7947 */ /* 0x000fec000383ffff */
.L_x_739:
[----:B------:R-:W-:Y:S02]  /*22ee0*/  IMAD.MOV.U32 R13, RZ, RZ, R5 ;  /* 0x000000ffff0d7224 */ /* 0x000fe400078e0005 */
[----:B------:R-:W-:Y:S02]  /*22ef0*/  IMAD.MOV.U32 R12, RZ, RZ, RZ ;  /* 0x000000ffff0c7224 */ /* 0x000fe400078e00ff */
[----:B------:R-:W-:Y:S02]  /*22f00*/  IMAD.MOV.U32 R11, RZ, RZ, 0x181f ;  /* 0x0000181fff0b7424 */ /* 0x000fe400078e00ff */
[----:B------:R-:W-:Y:S02]  /*22f10*/  IMAD.MOV.U32 R15, RZ, RZ, -0x1 ;  /* 0xffffffffff0f7424 */ /* 0x000fe400078e00ff */
[----:B-----5:R-:W-:Y:S02]  /*22f20*/  IMAD R6, R17, R8, RZ ;  /* 0x0000000811067224 */ /* 0x020fe400078e02ff */
[----:B------:R-:W-:-:S07]  /*22f30*/  IMAD.IADD R4, R10, 0x1, R4 ;  /* 0x000000010a047824 */ /* 0x000fce00078e0204 */
[----:B------:R-:W-:Y:S05]  /*22f40*/  WARPSYNC.COLLECTIVE R15, `(.L_x_861) ;  /* 0x000000000f087348 */ /* 0x000fea0003c00000 */
[----:B------:R0:W1:Y:S02]  /*22f50*/  SHFL.IDX P6, R14, R13, R12, R11 ;  /* 0x0000000c0d0e7389 */ /* 0x00006400000c000b */
[----:B01----:R-:W-:Y:S01]  /*22f60*/  ENDCOLLECTIVE ;  /* 0x000000000000791b */ /* 0x003fe20003800000 */
.L_x_861:
[----:B------:R-:W-:Y:S01]  /*22f70*/  ISETP.GE.AND P1, PT, R4, R6, PT ;  /* 0x000000060400720c */ /* 0x000fe20003f26270 */
[----:B------:R-:W-:Y:S02]  /*22f80*/  IMAD.MOV.U32 R13, RZ, RZ, R0 ;  /* 0x000000ffff0d7224 */ /* 0x000fe400078e0000 */
[----:B------:R-:W-:-:S10]  /*22f90*/  IMAD.MOV.U32 R2, RZ, RZ, R14 ;  /* 0x000000ffff027224 */ /* 0x000fd400078e000e */
[----:B------:R-:W-:Y:S05]  /*22fa0*/  WARPSYNC.COLLECTIVE R15, `(.L_x_862) ;  /* 0x000000000f087348 */ /* 0x000fea0003c00000 */
[----:B------:R0:W1:Y:S02]  /*22fb0*/  SHFL.IDX P6, R14, R13, R12, R11 ;  /* 0x0000000c0d0e7389 */ /* 0x00006400000c000b */
[----:B01----:R-:W-:Y:S01]  /*22fc0*/  ENDCOLLECTIVE ;  /* 0x000000000000791b */ /* 0x003fe20003800000 */
.L_x_862:
[----:B------:R-:W-:Y:S01]  /*22fd0*/  MOV R13, R5 ;  /* 0x00000005000d7202 */ /* 0x000fe20000000f00 */
[----:B------:R-:W-:Y:S02]  /*22fe0*/  IMAD.MOV.U32 R12, RZ, RZ, 0x1 ;  /* 0x00000001ff0c7424 */ /* 0x000fe400078e00ff */
[----:B------:R-:W-:-:S07]  /*22ff0*/  IMAD.MOV.U32 R3, RZ, RZ, R14 ;  /* 0x000000ffff037224 */ /* 0x000fce00078e000e */
[----:B------:R-:W-:Y:S05]  /*23000*/  WARPSYNC.COLLECTIVE R15, `(.L_x_863) ;  /* 0x000000000f087348 */ /* 0x000fea0003c00000 */
[----:B------:R0:W1:Y:S02]  /*23010*/  SHFL.IDX P6, R14, R13, R12, R11 ;  /* 0x0000000c0d0e7389 */ /* 0x00006400000c000b */
[----:B01----:R-:W-:Y:S01]  /*23020*/  ENDCOLLECTIVE ;  /* 0x000000000000791b */ /* 0x003fe20003800000 */
.L_x_863:
[----:B------:R-:W-:-:S05]  /*23030*/  @!P1 LEA R7, P4, R9, R3, 0x1 ;  /* 0x0000000309079211 */ /* 0x000fca00078808ff */
[----:B------:R-:W-:Y:S02]  /*23040*/  @!P1 IMAD.X R3, RZ, RZ, R2, P4 ;  /* 0x000000ffff039224 */ /* 0x000fe400020e0602 */
[----:B------:R-:W-:Y:S02]  /*23050*/  @!P1 IMAD.MOV.U32 R2, RZ, RZ, R7 ;  /* 0x000000ffff029224 */ /* 0x000fe400078e0007 */
[----:B------:R-:W-:Y:S02]  /*23060*/  VIADD R7, R4, 0x10 ;  /* 0x0000001004077836 */ /* 0x000fe40000000000 */
[----:B------:R-:W-:Y:S01]  /*23070*/  IMAD.MOV.U32 R13, RZ, RZ, R0 ;  /* 0x000000ffff0d7224 */ /* 0x000fe200078e0000 */
[----:B------:R-:W-:Y:S01]  /*23080*/  @!PT LDS RZ, [RZ] ;  /* 0x00000000fffff984 */ /* 0x000fe20000000800 */
[----:B------:R-:W-:Y:S01]  /*23090*/  @!PT LDS RZ, [RZ] ;  /* 0x00000000fffff984 */ /* 0x000fe20000000800 */
[----:B------:R-:W-:Y:S01]  /*230a0*/  @!PT LDS RZ, [RZ] ;  /* 0x00000000fffff984 */ /* 0x000fe20000000800 */
[----:B------:R-:W-:Y:S04]  /*230b0*/  @!P1 LDGSTS.E.BYPASS.LTC128B.128 [R35+0xc400], desc[UR56][R2.64], !P3 ;  /* 0x0c40000002239fae */ /* 0x000fe8000d901d78 */
[----:B------:R-:W-:Y:S04]  /*230c0*/  @!P1 LDGSTS.E.BYPASS.LTC128B.128 [R35+0x10400], desc[UR56][R2.64+0x80], !P2 ;  /* 0x1040008002239fae */ /* 0x000fe8000d101d78 */
[----:B------:R0:W-:Y:S01]  /*230d0*/  @!P1 LDGSTS.E.BYPASS.LTC128B.128 [R35+0x14400], desc[UR56][R2.64+0x100], !P0 ;  /* 0x1440010002239fae */ /* 0x0001e2000c101d78 */
[----:B------:R-:W-:Y:S01]  /*230e0*/  ISETP.GE.AND P1, PT, R7, R6, PT ;  /* 0x000000060700720c */ /* 0x000fe20003f26270 */
[----:B0-----:R-:W-:-:S12]  /*230f0*/  IMAD.MOV.U32 R2, RZ, RZ, R14 ;  /* 0x000000ffff027224 */ /* 0x001fd800078e000e */
[----:B------:R-:W-:Y:S05]  /*23100*/  WARPSYNC.COLLECTIVE R15, `(.L_x_864) ;  /* 0x000000000f087348 */ /* 0x000fea0003c00000 */
[----:B------:R0:W1:Y:S02]  /*23110*/  SHFL.IDX P6, R14, R13, R12, R11 ;  /* 0x0000000c0d0e7389 */ /* 0x00006400000c000b */
[----:B01----:R-:W-:Y:S01]  /*23120*/  ENDCOLLECTIVE ;  /* 0x000000000000791b */ /* 0x003fe20003800000 */
.L_x_864:
[----:B------:R-:W-:Y:S02]  /*23130*/  IMAD.MOV.U32 R13, RZ, RZ, R5 ;  /* 0x000000ffff0d7224 */ /* 0x000fe400078e0005 */
[----:B------:R-:W-:Y:S02]  /*23140*/  IMAD.MOV.U32 R12, RZ, RZ, 0x2 ;  /* 0x00000002ff0c7424 */ /* 0x000fe400078e00ff */
[----:B------:R-:W-:-:S07]  /*23150*/  IMAD.MOV.U32 R3, RZ, RZ, R14 ;  /* 0x000000ffff037224 */ /* 0x000fce00078e000e */
[----:B------:R-:W-:Y:S05]  /*23160*/  WARPSYNC.COLLECTIVE R15, `(.L_x_865) ;  /* 0x000000000f087348 */ /* 0x000fea0003c00000 */
[----:B------:R0:W1:Y:S02]  /*23170*/  SHFL.IDX P6, R14, R13, R12, R11 ;  /* 0x0000000c0d0e7389 */ /* 0x00006400000c000b */
[----:B01----:R-:W-:Y:S01]  /*23180*/  ENDCOLLECTIVE ;  /* 0x000000000000791b */ /* 0x003fe20003800000 */
.L_x_865:
[----:B------:R-:W-:-:S05]  /*23190*/  @!P1 LEA R7, P4, R9, R3, 0x1 ;  /* 0x0000000309079211 */ /* 0x000fca00078808ff */
[----:B------:R-:W-:Y:S02]  /*231a0*/  @!P1 IMAD.X R8, RZ, RZ, R2, P4 ;  /* 0x000000ffff089224 */ /* 0x000fe400020e0602 */
[----:B------:R-:W-:Y:S02]  /*231b0*/  @!P1 IMAD.MOV.U32 R2, RZ, RZ, R7 ;  /* 0x000000ffff029224 */ /* 0x000fe400078e0007 */
[----:B------:R-:W-:Y:S01]  /*231c0*/  @!P1 IMAD.MOV.U32 R3, RZ, RZ, R8 ;  /* 0x000000ffff039224 */ /* 0x000fe200078e0008 */
[----:B------:R-:W-:Y:S01]  /*231d0*/  MOV R13, R0 ;  /* 0x00000000000d7202 */ /* 0x000fe20000000f00 */
[----:B------:R-:W-:-:S03]  /*231e0*/  VIADD R7, R4, 0x20 ;  /* 0x0000002004077836 */ /* 0x000fc60000000000 */
        /* <DEDUP_REMOVED lines=11> */
.L_x_866:
[----:B------:R-:W-:Y:S02]  /*232a0*/  IMAD.MOV.U32 R13, RZ, RZ, R5 ;  /* 0x000000ffff0d7224 */ /* 0x000fe400078e0005 */
[----:B------:R-:W-:Y:S02]  /*232b0*/  IMAD.MOV.U32 R12, RZ, RZ, 0x3 ;  /* 0x00000003ff0c7424 */ /* 0x000fe400078e00ff */
[----:B------:R-:W-:-:S07]  /*232c0*/  IMAD.MOV.U32 R3, RZ, RZ, R14 ;  /* 0x000000ffff037224 */ /* 0x000fce00078e000e */
[----:B------:R-:W-:Y:S05]  /*232d0*/  WARPSYNC.COLLECTIVE R15, `(.L_x_867) ;  /* 0x000000000f087348 */ /* 0x000fea0003c00000 */
[----:B------:R0:W1:Y:S02]  /*232e0*/  SHFL.IDX P6, R14, R13, R12, R11 ;  /* 0x0000000c0d0e7389 */ /* 0x00006400000c000b */
[----:B01----:R-:W-:Y:S01]  /*232f0*/  ENDCOLLECTIVE ;  /* 0x000000000000791b */ /* 0x003fe20003800000 */
.L_x_867:
[----:B------:R-:W-:-:S05]  /*23300*/  @!P1 LEA R7, P4, R9, R3, 0x1 ;  /* 0x0000000309079211 */ /* 0x000fca00078808ff */
[----:B------:R-:W-:Y:S02]  /*23310*/  @!P1 IMAD.X R8, RZ, RZ, R2, P4 ;  /* 0x000000ffff089224 */ /* 0x000fe400020e0602 */
[----:B------:R-:W-:Y:S02]  /*23320*/  @!P1 IMAD.MOV.U32 R2, RZ, RZ, R7 ;  /* 0x000000ffff029224 */ /* 0x000fe400078e0007 */
[----:B------:R-:W-:Y:S02]  /*23330*/  @!P1 IMAD.MOV.U32 R3, RZ, RZ, R8 ;  /* 0x000000ffff039224 */ /* 0x000fe400078e0008 */
[----:B------:R-:W-:Y:S02]  /*23340*/  IMAD.MOV.U32 R13, RZ, RZ, R0 ;  /* 0x000000ffff0d7224 */ /* 0x000fe400078e0000 */
[----:B------:R-:W-:Y:S01]  /*23350*/  VIADD R7, R4, 0x30 ;  /* 0x0000003004077836 */ /* 0x000fe20000000000 */
        /* <DEDUP_REMOVED lines=11> */
.L_x_868:
[----:B------:R-:W-:Y:S02]  /*23410*/  IMAD.MOV.U32 R13, RZ, RZ, R5 ;  /* 0x000000ffff0d7224 */ /* 0x000fe400078e0005 */
[----:B------:R-:W-:Y:S02]  /*23420*/  IMAD.MOV.U32 R12, RZ, RZ, 0x4 ;  /* 0x00000004ff0c7424 */ /* 0x000fe400078e00ff */
[----:B------:R-:W-:-:S07]  /*23430*/  IMAD.MOV.U32 R3, RZ, RZ, R14 ;  /* 0x000000ffff037224 */ /* 0x000fce00078e000e */
[----:B------:R-:W-:Y:S05]  /*23440*/  WARPSYNC.COLLECTIVE R15, `(.L_x_869) ;  /* 0x000000000f087348 */ /* 0x000fea0003c00000 */
[----:B------:R0:W1:Y:S02]  /*23450*/  SHFL.IDX P6, R14, R13, R12, R11 ;  /* 0x0000000c0d0e7389 */ /* 0x00006400000c000b */
[----:B01----:R-:W-:Y:S01]  /*23460*/  ENDCOLLECTIVE ;  /* 0x000000000000791b */ /* 0x003fe20003800000 */
.L_x_869:
[----:B------:R-:W-:-:S05]  /*23470*/  @!P1 LEA R7, P4, R9, R3, 0x1 ;  /* 0x0000000309079211 */ /* 0x000fca00078808ff */
[----:B------:R-:W-:Y:S01]  /*23480*/  @!P1 IMAD.X R8, RZ, RZ, R2, P4 ;  /* 0x000000ffff089224 */ /* 0x000fe200020e0602 */
[----:B------:R-:W-:Y:S01]  /*23490*/  @!P1 MOV R2, R7 ;  /* 0x0000000700029202 */ /* 0x000fe20000000f00 */
[----:B------:R-:W-:Y:S02]  /*234a0*/  VIADD R7, R4, 0x40 ;  /* 0x0000004004077836 */ /* 0x000fe40000000000 */
[----:B------:R-:W-:Y:S02]  /*234b0*/  @!P1 IMAD.MOV.U32 R3, RZ, RZ, R8 ;  /* 0x000000ffff039224 */ /* 0x000fe400078e0008 */
[----:B------:R-:W-:-:S03]  /*234c0*/  IMAD.MOV.U32 R13, RZ, RZ, R0 ;  /* 0x000000ffff0d7224 */ /* 0x000fc600078e0000 */
        /* <DEDUP_REMOVED lines=11> */
.L_x_870:
[----:B------:R-:W-:Y:S01]  /*23580*/  MOV R13, R5 ;  /* 0x00000005000d7202 */ /* 0x000fe20000000f00 */
[----:B------:R-:W-:Y:S02]  /*23590*/  IMAD.MOV.U32 R12, RZ, RZ, 0x5 ;  /* 0x00000005ff0c7424 */ /* 0x000fe400078e00ff */
[----:B------:R-:W-:-:S07]  /*235a0*/  IMAD.MOV.U32 R3, RZ, RZ, R14 ;  /* 0x000000ffff037224 */ /* 0x000fce00078e000e */
[----:B------:R-:W-:Y:S05]  /*235b0*/  WARPSYNC.COLLECTIVE R15, `(.L_x_871) ;  /* 0x000000000f087348 */ /* 0x000fea0003c00000 */
[----:B------:R0:W1:Y:S02]  /*235c0*/  SHFL.IDX P6, R14, R13, R12, R11 ;  /* 0x0000000c0d0e7389 */ /* 0x00006400000c000b */
[----:B01----:R-:W-:Y:S01]  /*235d0*/  ENDCOLLECTIVE ;  /* 0x000000000000791b */ /* 0x003fe20003800000 */
.L_x_871:
        /* <DEDUP_REMOVED lines=17> */
.L_x_872:
[----:B------:R-:W-:Y:S02]  /*236f0*/  IMAD.MOV.U32 R13, RZ, RZ, R5 ;  /* 0x000000ffff0d7224 */ /* 0x000fe400078e0005 */
[----:B------:R-:W-:Y:S02]  /*23700*/  IMAD.MOV.U32 R12, RZ, RZ, 0x6 ;  /* 0x00000006ff0c7424 */ /* 0x000fe400078e00ff */
[----:B------:R-:W-:-:S07]  /*23710*/  IMAD.MOV.U32 R3, RZ, RZ, R14 ;  /* 0x000000ffff037224 */ /* 0x000fce00078e000e */
[----:B------:R-:W-:Y:S05]  /*23720*/  WARPSYNC.COLLECTIVE R15, `(.L_x_873) ;  /* 0x000000000f087348 */ /* 0x000fea0003c00000 */
[----:B------:R0:W1:Y:S02]  /*23730*/  SHFL.IDX P6, R14, R13, R12, R11 ;  /* 0x0000000c0d0e7389 */ /* 0x00006400000c000b */
[----:B01----:R-:W-:Y:S01]  /*23740*/  ENDCOLLECTIVE ;  /* 0x000000000000791b */ /* 0x003fe20003800000 */
.L_x_873:
        /* <DEDUP_REMOVED lines=17> */
.L_x_874:
[----:B------:R-:W-:Y:S02]  /*23860*/  IMAD.MOV.U32 R13, RZ, RZ, R5 ;  /* 0x000000ffff0d7224 */ /* 0x000fe400078e0005 */
[----:B------:R-:W-:Y:S02]  /*23870*/  IMAD.MOV.U32 R12, RZ, RZ, 0x7 ;  /* 0x00000007ff0c7424 */ /* 0x000fe400078e00ff */
[----:B------:R-:W-:-:S07]  /*23880*/  IMAD.MOV.U32 R3, RZ, RZ, R14 ;  /* 0x000000ffff037224 */ /* 0x000fce00078e000e */
[----:B------:R-:W-:Y:S05]  /*23890*/  WARPSYNC.COLLECTIVE R15, `(.L_x_875) ;  /* 0x000000000f087348 */ /* 0x000fea0003c00000 */
[----:B------:R0:W1:Y:S02]  /*238a0*/  SHFL.IDX P6, R14, R13, R12, R11 ;  /* 0x0000000c0d0e7389 */ /* 0x00006400000c000b */
[----:B01----:R-:W-:Y:S01]  /*238b0*/  ENDCOLLECTIVE ;  /* 0x000000000000791b */ /* 0x003fe20003800000 */
.L_x_875:
[----:B------:R-:W-:-:S05]  /*238c0*/  @!P1 LEA R7, P4, R9, R3, 0x1 ;  /* 0x0000000309079211 */ /* 0x000fca00078808ff */
[----:B------:R-:W-:Y:S02]  /*238d0*/  @!P1 IMAD.X R8, RZ, RZ, R2, P4 ;  /* 0x000000ffff089224 */ /* 0x000fe400020e0602 */
[----:B------:R-:W-:Y:S02]  /*238e0*/  @!P1 IMAD.MOV.U32 R2, RZ, RZ, R7 ;  /* 0x000000ffff029224 */ /* 0x000fe400078e0007 */
[----:B------:R-:W-:Y:S02]  /*238f0*/  @!P1 IMAD.MOV.U32 R3, RZ, RZ, R8 ;  /* 0x000000ffff039224 */ /* 0x000fe400078e0008 */
[----:B------:R-:W-:-:S03]  /*23900*/  IMAD.MOV.U32 R13, RZ, RZ, R0 ;  /* 0x000000ffff0d7224 */ /* 0x000fc600078e0000 */
[----:B------:R-:W-:Y:S01]  /*23910*/  @!PT LDS RZ, [RZ] ;  /* 0x00000000fffff984 */ /* 0x000fe20000000800 */
[----:B------:R-:W-:Y:S01]  /*23920*/  @!PT LDS RZ, [RZ] ;  /* 0x00000000fffff984 */ /* 0x000fe20000000800 */
[----:B------:R-:W-:Y:S01]  /*23930*/  @!PT LDS RZ, [RZ] ;  /* 0x00000000fffff984 */ /* 0x000fe20000000800 */
[----:B------:R0:W-:Y:S04]  /*23940*/  @!P1 LDGSTS.E.BYPASS.LTC128B.128 [R35+0xf400], desc[UR56][R2.64], !P3 ;  /* 0x0f40000002239fae */ /* 0x0001e8000d901d78 */
[----:B------:R0:W-:Y:S01]  /*23950*/  @!P1 LDGSTS.E.BYPASS.LTC128B.128 [R35+0x13400], desc[UR56][R2.64+0x80], !P2 ;  /* 0x1340008002239fae */ /* 0x0001e2000d101d78 */
[----:B------:R-:W-:-:S03]  /*23960*/  IMAD.MOV.U32 R5, RZ, RZ, R14 ;  /* 0x000000ffff057224 */ /* 0x000fc600078e000e */
[----:B------:R0:W-:Y:S04]  /*23970*/  @!P1 LDGSTS.E.BYPASS.LTC128B.128 [R35+0x17400], desc[UR56][R2.64+0x100], !P0 ;  /* 0x1740010002239fae */ /* 0x0001e8000c101d78 */
[----:B0-----:R-:W-:Y:S05]  /*23980*/  WARPSYNC.COLLECTIVE R15, `(.L_x_876) ;  /* 0x000000000f087348 */ /* 0x001fea0003c00000 */
[----:B------:R1:W2:Y:S02]  /*23990*/  SHFL.IDX P6, R14, R13, R12, R11 ;  /* 0x0000000c0d0e7389 */ /* 0x0002a400000c000b */
[----:B012---:R-:W-:Y:S01]  /*239a0*/  ENDCOLLECTIVE ;  /* 0x000000000000791b */ /* 0x007fe20003800000 */
.L_x_876:
[----:B------:R-:W-:Y:S05]  /*239b0*/  BRA `(.L_x_877) ;  /* 0xffffffb000687947 */ /* 0x000fea000383ffff */
.L_x_744:
[----:B0-----:R0:W1:Y:S02]  /*239c0*/  SYNCS.PHASECHK.TRANS64.TRYWAIT P0, [R22+URZ+0x2a820], R3 ;  /* 0x02a82003160075a7 */ /* 0x001064000800017f */
[----:B-1----:R-:W-:Y:S05]  /*239d0*/  @!P0 NANOSLEEP.SYNCS 0x989680 ;  /* 0x009896800000895d */ /* 0x002fea0003900000 */
[----:B------:R-:W1:Y:S02]  /*239e0*/  @!P0 SYNCS.PHASECHK.TRANS64 P0, [R22+URZ+0x2a820], R3 ;  /* 0x02a82003160085a7 */ /* 0x000e64000800007f */
[----:B-1----:R-:W-:Y:S05]  /*239f0*/  @!P0 BRA `(.L_x_744) ;  /* 0xfffffffc00f08947 */ /* 0x002fea000383ffff */
[----:B------:R-:W-:Y:S05]  /*23a00*/  BRA `(.L_x_878) ;  /* 0xffffffb000e07947 */ /* 0x000fea000383ffff */
.L_x_749:
[----:B0-----:R0:W1:Y:S02]  /*23a10*/  SYNCS.PHASECHK.TRANS64.TRYWAIT P0, [R6+URZ+0x2a840], R3 ;  /* 0x02a84003060075a7 */ /* 0x001064000800017f */
[----:B-1----:R-:W-:Y:S05]  /*23a20*/  @!P0 NANOSLEEP.SYNCS 0x989680 ;  /* 0x009896800000895d */ /* 0x002fea0003900000 */
[----:B------:R-:W1:Y:S02]  /*23a30*/  @!P0 SYNCS.PHASECHK.TRANS64 P0, [R6+URZ+0x2a840], R3 ;  /* 0x02a84003060085a7 */ /* 0x000e64000800007f */
[----:B-1----:R-:W-:Y:S05]  /*23a40*/  @!P0 BRA `(.L_x_749) ;  /* 0xfffffffc00f08947 */ /* 0x002fea000383ffff */
[----:B------:R-:W-:Y:S05]  /*23a50*/  BRA `(.L_x_879) ;  /* 0xffffffb400a47947 */ /* 0x000fea000383ffff */
.L_x_750:
[----:B------:R-:W-:Y:S01]  /*23a60*/  BSSY B1, `(.L_x_880) ;  /* 0x0000008000017945 */ /* 0x000fe20003800000 */
[----:B------:R-:W-:Y:S01]  /*23a70*/  IMAD.MOV.U32 R13, RZ, RZ, R5 ;  /* 0x000000ffff0d7224 */ /* 0x000fe200078e0005 */
[----:B------:R-:W-:Y:S01]  /*23a80*/  MOV R15, 0xffffffff ;  /* 0xffffffff000f7802 */ /* 0x000fe20000000f00 */
[----:B------:R-:W-:Y:S02]  /*23a90*/  IMAD.MOV.U32 R12, RZ, RZ, RZ ;  /* 0x000000ffff0c7224 */ /* 0x000fe400078e00ff */
[----:B------:R-:W-:-:S07]  /*23aa0*/  IMAD.MOV.U32 R11, RZ, RZ, 0x181f ;  /* 0x0000181fff0b7424 */ /* 0x000fce00078e00ff */
[----:B------:R-:W-:Y:S05]  /*23ab0*/  WARPSYNC.COLLECTIVE R15, `(.L_x_881) ;  /* 0x000000000f087348 */ /* 0x000fea0003c00000 */
[----:B------:R0:W1:Y:S02]  /*23ac0*/  SHFL.IDX P6, R14, R13, R12, R11 ;  /* 0x0000000c0d0e7389 */ /* 0x00006400000c000b */
[----:B01----:R-:W-:Y:S01]  /*23ad0*/  ENDCOLLECTIVE ;  /* 0x000000000000791b */ /* 0x003fe20003800000 */
.L_x_881:
[----:B------:R-:W-:Y:S05]  /*23ae0*/  BSYNC B1 ;  /* 0x0000000000017941 */ /* 0x000fea0003800000 */
.L_x_880:
[----:B------:R-:W0:Y:S01]  /*23af0*/  S2R R34, SR_TID.X ;  /* 0x0000000000227919 */ /* 0x000e220000002100 */
[----:B------:R-:W-:Y:S02]  /*23b00*/  IMAD.MOV.U32 R13, RZ, RZ, R9 ;  /* 0x000000ffff0d7224 */ /* 0x000fe400078e0009 */
[----:B------:R-:W-:Y:S02]  /*23b10*/  IMAD.MOV.U32 R12, RZ, RZ, RZ ;  /* 0x000000ffff0c7224 */ /* 0x000fe400078e00ff */
[----:B------:R-:W-:Y:S02]  /*23b20*/  IMAD.MOV.U32 R11, RZ, RZ, 0x181f ;  /* 0x0000181fff0b7424 */ /* 0x000fe400078e00ff */
[----:B------:R-:W-:Y:S02]  /*23b30*/  IMAD.MOV.U32 R15, RZ, RZ, -0x1 ;  /* 0xffffffffff0f7424 */ /* 0x000fe400078e00ff */
[----:B------:R-:W-:Y:S02]  /*23b40*/  IMAD.MOV.U32 R3, RZ, RZ, R14 ;  /* 0x000000ffff037224 */ /* 0x000fe400078e000e */
[----:B------:R-:W-:-:S07]  /*23b50*/  IMAD R4, R4, 0x2, R22 ;  /* 0x0000000204047824 */ /* 0x000fce00078e0216 */
[----:B0-----:R-:W-:Y:S05]  /*23b60*/  WARPSYNC.COLLECTIVE R15, `(.L_x_882) ;  /* 0x000000000f087348 */ /* 0x001fea0003c00000 */
[----:B------:R1:W2:Y:S02]  /*23b70*/  SHFL.IDX P6, R14, R13, R12, R11 ;  /* 0x0000000c0d0e7389 */ /* 0x0002a400000c000b */
[----:B012---:R-:W-:Y:S01]  /*23b80*/  ENDCOLLECTIVE ;  /* 0x000000000000791b */ /* 0x007fe20003800000 */
.L_x_882:
[----:B------:R-:W-:Y:S01]  /*23b90*/  IMAD.MOV.U32 R13, RZ, RZ, R5 ;  /* 0x000000ffff0d7224 */ /* 0x000fe200078e0005 */
[----:B------:R-:W-:Y:S01]  /*23ba0*/  MOV R12, 0x1 ;  /* 0x00000001000c7802 */ /* 0x000fe20000000f00 */
[----:B------:R-:W-:Y:S02]  /*23bb0*/  IMAD.SHL.U32 R34, R34, 0x8, RZ ;  /* 0x0000000822227824 */ /* 0x000fe400078e00ff */
[----:B------:R-:W-:-:S03]  /*23bc0*/  IMAD.MOV.U32 R2, RZ, RZ, R14 ;  /* 0x000000ffff027224 */ /* 0x000fc600078e000e */
[----:B------:R-:W-:-:S07]  /*23bd0*/  LOP3.LUT R34, R34, 0x38, RZ, 0xc0, !PT ;  /* 0x0000003822227812 */ /* 0x000fce00078ec0ff */
[----:B------:R-:W-:Y:S05]  /*23be0*/  WARPSYNC.COLLECTIVE R15, `(.L_x_883) ;  /* 0x000000000f087348 */ /* 0x000fea0003c00000 */
[----:B------:R0:W1:Y:S02]  /*23bf0*/  SHFL.IDX P6, R14, R13, R12, R11 ;  /* 0x0000000c0d0e7389 */ /* 0x00006400000c000b */
[----:B01----:R-:W-:Y:S01]  /*23c00*/  ENDCOLLECTIVE ;  /* 0x000000000000791b */ /* 0x003fe20003800000 */
.L_x_883:
[----:B------:R-:W-:-:S05]  /*23c10*/  IMAD.SHL.U32 R0, R34, 0x2, RZ ;  /* 0x0000000222007824 */ /* 0x000fca00078e00ff */
[----:B------:R-:W-:-:S05]  /*23c20*/  IADD3 R2, P0, R2, R0, RZ ;  /* 0x0000000002027210 */ /* 0x000fca0007f1e0ff */
[----:B------:R-:W-:Y:S02]  /*23c30*/  IMAD.X R3, RZ, RZ, R3, P0 ;  /* 0x000000ffff037224 */ /* 0x000fe400000e0603 */
[----:B------:R-:W-:-:S03]  /*23c40*/  IMAD.MOV.U32 R13, RZ, RZ, R9 ;  /* 0x000000ffff0d7224 */ /* 0x000fc600078e0009 */
        /* <DEDUP_REMOVED lines=10> */
.L_x_884:
[----:B------:R-:W-:Y:S02]  /*23cf0*/  IMAD.MOV.U32 R13, RZ, RZ, R5 ;  /* 0x000000ffff0d7224 */ /* 0x000fe400078e0005 */
[----:B------:R-:W-:Y:S02]  /*23d00*/  IMAD.MOV.U32 R12, RZ, RZ, 0x2 ;  /* 0x00000002ff0c7424 */ /* 0x000fe400078e00ff */
[----:B------:R-:W-:-:S07]  /*23d10*/  IMAD.MOV.U32 R2, RZ, RZ, R14 ;  /* 0x000000ffff027224 */ /* 0x000fce00078e000e */
[----:B------:R-:W-:Y:S05]  /*23d20*/  WARPSYNC.COLLECTIVE R15, `(.L_x_885) ;  /* 0x000000000f087348 */ /* 0x000fea0003c00000 */
[----:B------:R0:W1:Y:S02]  /*23d30*/  SHFL.IDX P6, R14, R13, R12, R11 ;  /* 0x0000000c0d0e7389 */ /* 0x00006400000c000b */
[----:B01----:R-:W-:Y:S01]  /*23d40*/  ENDCOLLECTIVE ;  /* 0x000000000000791b */ /* 0x003fe20003800000 */
.L_x_885:
        /* <DEDUP_REMOVED lines=13> */
.L_x_886:
[----:B------:R-:W-:Y:S01]  /*23e20*/  IMAD.MOV.U32 R13, RZ, RZ, R5 ;  /* 0x000000ffff0d7224 */ /* 0x000fe200078e0005 */
[----:B------:R-:W-:Y:S01]  /*23e30*/  MOV R12, 0x3 ;  /* 0x00000003000c7802 */ /* 0x000fe20000000f00 */
[----:B------:R-:W-:-:S07]  /*23e40*/  IMAD.MOV.U32 R2, RZ, RZ, R14 ;  /* 0x000000ffff027224 */ /* 0x000fce00078e000e */
[----:B------:R-:W-:Y:S05]  /*23e50*/  WARPSYNC.COLLECTIVE R15, `(.L_x_887) ;  /* 0x000000000f087348 */ /* 0x000fea0003c00000 */
[----:B------:R0:W1:Y:S02]  /*23e60*/  SHFL.IDX P6, R14, R13, R12, R11 ;  /* 0x0000000c0d0e7389 */ /* 0x00006400000c000b */
[----:B01----:R-:W-:Y:S01]  /*23e70*/  ENDCOLLECTIVE ;  /* 0x000000000000791b */ /* 0x003fe20003800000 */
.L_x_887:
        /* <DEDUP_REMOVED lines=13> */
.L_x_888:
[----:B------:R-:W-:Y:S02]  /*23f50*/  IMAD.MOV.U32 R13, RZ, RZ, R5 ;  /* 0x000000ffff0d7224 */ /* 0x000fe400078e0005 */
[----:B------:R-:W-:Y:S02]  /*23f60*/  IMAD.MOV.U32 R12, RZ, RZ, 0x4 ;  /* 0x00000004ff0c7424 */ /* 0x000fe400078e00ff */
[----:B------:R-:W-:-:S07]  /*23f70*/  IMAD.MOV.U32 R2, RZ, RZ, R14 ;  /* 0x000000ffff027224 */ /* 0x000fce00078e000e */
[----:B------:R-:W-:Y:S05]  /*23f80*/  WARPSYNC.COLLECTIVE R15, `(.L_x_889) ;  /* 0x000000000f087348 */ /* 0x000fea0003c00000 */
[----:B------:R0:W1:Y:S02]  /*23f90*/  SHFL.IDX P6, R14, R13, R12, R11 ;  /* 0x0000000c0d0e7389 */ /* 0x00006400000c000b */
[----:B01----:R-:W-:Y:S01]  /*23fa0*/  ENDCOLLECTIVE ;  /* 0x000000000000791b */ /* 0x003fe20003800000 */
.L_x_889:
        /* <DEDUP_REMOVED lines=13> */
.L_x_890:
[----:B------:R-:W-:Y:S01]  /*24080*/  IMAD.MOV.U32 R13, RZ, RZ, R5 ;  /* 0x000000ffff0d7224 */ /* 0x000fe200078e0005 */
[----:B------:R-:W-:Y:S01]  /*24090*/  MOV R12, 0x5 ;  /* 0x00000005000c7802 */ /* 0x000fe20000000f00 */
[----:B------:R-:W-:-:S07]  /*240a0*/  IMAD.MOV.U32 R2, RZ, RZ, R14 ;  /* 0x000000ffff027224 */ /* 0x000fce00078e000e */
[----:B------:R-:W-:Y:S05]  /*240b0*/  WARPSYNC.COLLECTIVE R15, `(.L_x_891) ;  /* 0x000000000f087348 */ /* 0x000fea0003c00000 */
[----:B------:R0:W1:Y:S02]  /*240c0*/  SHFL.IDX P6, R14, R13, R12, R11 ;  /* 0x0000000c0d0e7389 */ /* 0x00006400000c000b */
[----:B01----:R-:W-:Y:S01]  /*240d0*/  ENDCOLLECTIVE ;  /* 0x000000000000791b */ /* 0x003fe20003800000 */
.L_x_891:
        /* <DEDUP_REMOVED lines=13> */
.L_x_892:
[----:B------:R-:W-:Y:S01]  /*241b0*/  IMAD.MOV.U32 R2, RZ, RZ, R14 ;  /* 0x000000ffff027224 */ /* 0x000fe200078e000e */
[----:B------:R-:W-:Y:S06]  /*241c0*/  BRA `(.L_x_893) ;  /* 0xffffffb000d87947 */ /* 0x000fec000383ffff */
.L_x_755:
[----:B0-----:R0:W2:Y:S02]  /*241d0*/  SYNCS.PHASECHK.TRANS64.TRYWAIT P0, [R5+URZ+0x2a860], R2 ;  /* 0x02a86002050075a7 */ /* 0x0010a4000800017f */
[----:B--2---:R-:W-:Y:S05]  /*241e0*/  @!P0 NANOSLEEP.SYNCS 0x989680 ;  /* 0x009896800000895d */ /* 0x004fea0003900000 */
[----:B------:R-:W2:Y:S02]  /*241f0*/  @!P0 SYNCS.PHASECHK.TRANS64 P0, [R5+URZ+0x2a860], R2 ;  /* 0x02a86002050085a7 */ /* 0x000ea4000800007f */
[----:B--2---:R-:W-:Y:S05]  /*24200*/  @!P0 BRA `(.L_x_755) ;  /* 0xfffffffc00f08947 */ /* 0x004fea000383ffff */
[----:B------:R-:W-:Y:S05]  /*24210*/  BRA `(.L_x_894) ;  /* 0xffffffb400387947 */ /* 0x000fea000383ffff */
.L_x_756:
        /* <DEDUP_REMOVED lines=8> */
.L_x_896:
[----:B------:R-:W-:Y:S05]  /*242a0*/  BSYNC B1 ;  /* 0x0000000000017941 */ /* 0x000fea0003800000 */
.L_x_895:
[----:B------:R-:W-:Y:S01]  /*242b0*/  IMAD.MOV.U32 R13, RZ, RZ, R23 ;  /* 0x000000ffff0d7224 */ /* 0x000fe200078e0017 */
[----:B------:R-:W-:Y:S01]  /*242c0*/  MOV R15, 0xffffffff ;  /* 0xffffffff000f7802 */ /* 0x000fe20000000f00 */
[----:B------:R-:W-:Y:S02]  /*242d0*/  IMAD.MOV.U32 R12, RZ, RZ, RZ ;  /* 0x000000ffff0c7224 */ /* 0x000fe400078e00ff */
[----:B------:R-:W-:Y:S02]  /*242e0*/  IMAD.MOV.U32 R11, RZ, RZ, 0x181f ;  /* 0x0000181fff0b7424 */ /* 0x000fe400078e00ff */
[----:B------:R-:W-:Y:S02]  /*242f0*/  IMAD.MOV.U32 R3, RZ, RZ, R14 ;  /* 0x000000ffff037224 */ /* 0x000fe400078e000e */
[----:B------:R-:W-:-:S07]  /*24300*/  IMAD R4, R4, 0x2, R22 ;  /* 0x0000000204047824 */ /* 0x000fce00078e0216 */
[----:B------:R-:W-:Y:S05]  /*24310*/  WARPSYNC.COLLECTIVE R15, `(.L_x_897) ;  /* 0x000000000f087348 */ /* 0x000fea0003c00000 */
[----:B------:R0:W1:Y:S02]  /*24320*/  SHFL.IDX P6, R14, R13, R12, R11 ;  /* 0x0000000c0d0e7389 */ /* 0x00006400000c000b */
[----:B01----:R-:W-:Y:S01]  /*24330*/  ENDCOLLECTIVE ;  /* 0x000000000000791b */ /* 0x003fe20003800000 */
.L_x_897:
[----:B------:R-:W-:Y:S02]  /*24340*/  IMAD.MOV.U32 R13, RZ, RZ, R24 ;  /* 0x000000ffff0d7224 */ /* 0x000fe400078e0018 */
[----:B------:R-:W-:Y:S02]  /*24350*/  IMAD.MOV.U32 R12, RZ, RZ, 0x1 ;  /* 0x00000001ff0c7424 */ /* 0x000fe400078e00ff */
[----:B------:R-:W-:-:S07]  /*24360*/  IMAD.MOV.U32 R2, RZ, RZ, R14 ;  /* 0x000000ffff027224 */ /* 0x000fce00078e000e */
[----:B------:R-:W-:Y:S05]  /*24370*/  WARPSYNC.COLLECTIVE R15, `(.L_x_898) ;  /* 0x000000000f087348 */ /* 0x000fea0003c00000 */
[----:B------:R0:W1:Y:S02]  /*24380*/  SHFL.IDX P6, R14, R13, R12, R11 ;  /* 0x0000000c0d0e7389 */ /* 0x00006400000c000b */
[----:B01----:R-:W-:Y:S01]  /*24390*/  ENDCOLLECTIVE ;  /* 0x000000000000791b */ /* 0x003fe20003800000 */
.L_x_898:
        /* <DEDUP_REMOVED lines=15> */
.L_x_899:
[----:B------:R-:W-:Y:S02]  /*24490*/  IMAD.MOV.U32 R13, RZ, RZ, R24 ;  /* 0x000000ffff0d7224 */ /* 0x000fe400078e0018 */
[----:B------:R-:W-:Y:S02]  /*244a0*/  IMAD.MOV.U32 R12, RZ, RZ, 0x2 ;  /* 0x00000002ff0c7424 */ /* 0x000fe400078e00ff */
[----:B------:R-:W-:-:S07]  /*244b0*/  IMAD.MOV.U32 R2, RZ, RZ, R14 ;  /* 0x000000ffff027224 */ /* 0x000fce00078e000e */
[----:B------:R-:W-:Y:S05]  /*244c0*/  WARPSYNC.COLLECTIVE R15, `(.L_x_900) ;  /* 0x000000000f087348 */ /* 0x000fea0003c00000 */
[----:B------:R0:W1:Y:S02]  /*244d0*/  SHFL.IDX P6, R14, R13, R12, R11 ;  /* 0x0000000c0d0e7389 */ /* 0x00006400000c000b */
[----:B01----:R-:W-:Y:S01]  /*244e0*/  ENDCOLLECTIVE ;  /* 0x000000000000791b */ /* 0x003fe20003800000 */
.L_x_900:
[----:B------:R-:W-:-:S05]  /*244f0*/  IADD3 R2, P2, R2, R0, RZ ;  /* 0x0000000002027210 */ /* 0x000fca0007f5e0ff */
[----:B------:R-:W-:Y:S01]  /*24500*/  IMAD.X R3, RZ, RZ, R3, P2 ;  /* 0x000000ffff037224 */ /* 0x000fe200010e0603 */
        /* <DEDUP_REMOVED lines=8> */
[----:B0-----:R-:W-:-:S07]  /*24590*/  MOV R3, R14 ;  /* 0x0000000e00037202 */ /* 0x001fce0000000f00 */
[----:B------:R-:W-:Y:S05]  /*245a0*/  WARPSYNC.COLLECTIVE R15, `(.L_x_901) ;  /* 0x000000000f087348 */ /* 0x000fea0003c00000 */
[----:B------:R0:W1:Y:S02]  /*245b0*/  SHFL.IDX P6, R14, R13, R12, R11 ;  /* 0x0000000c0d0e7389 */ /* 0x00006400000c000b */
[----:B01----:R-:W-:Y:S01]  /*245c0*/  ENDCOLLECTIVE ;  /* 0x000000000000791b */ /* 0x003fe20003800000 */
.L_x_901:
[----:B------:R-:W-:Y:S02]  /*245d0*/  IMAD.MOV.U32 R13, RZ, RZ, R24 ;  /* 0x000000ffff0d7224 */ /* 0x000fe400078e0018 */
[----:B------:R-:W-:Y:S02]  /*245e0*/  IMAD.MOV.U32 R12, RZ, RZ, 0x3 ;  /* 0x00000003ff0c7424 */ /* 0x000fe400078e00ff */
[----:B------:R-:W-:-:S07]  /*245f0*/  IMAD.MOV.U32 R2, RZ, RZ, R14 ;  /* 0x000000ffff027224 */ /* 0x000fce00078e000e */
[----:B------:R-:W-:Y:S05]  /*24600*/  WARPSYNC.COLLECTIVE R15, `(.L_x_902) ;  /* 0x000000000f087348 */ /* 0x000fea0003c00000 */
[----:B------:R0:W1:Y:S02]  /*24610*/  SHFL.IDX P6, R14, R13, R12, R11 ;  /* 0x0000000c0d0e7389 */ /* 0x00006400000c000b */
[----:B01----:R-:W-:Y:S01]  /*24620*/  ENDCOLLECTIVE ;  /* 0x000000000000791b */ /* 0x003fe20003800000 */
.L_x_902:
        /* <DEDUP_REMOVED lines=14> */
.L_x_903:
[----:B------:R-:W-:Y:S02]  /*24710*/  IMAD.MOV.U32 R13, RZ, RZ, R24 ;  /* 0x000000ffff0d7224 */ /* 0x000fe400078e0018 */
[----:B------:R-:W-:Y:S02]  /*24720*/  IMAD.MOV.U32 R12, RZ, RZ, 0x4 ;  /* 0x00000004ff0c7424 */ /* 0x000fe400078e00ff */
[----:B------:R-:W-:-:S07]  /*24730*/  IMAD.MOV.U32 R2, RZ, RZ, R14 ;  /* 0x000000ffff027224 */ /* 0x000fce00078e000e */
[----:B------:R-:W-:Y:S05]  /*24740*/  WARPSYNC.COLLECTIVE R15, `(.L_x_904) ;  /* 0x000000000f087348 */ /* 0x000fea0003c00000 */
[----:B------:R0:W1:Y:S02]  /*24750*/  SHFL.IDX P6, R14, R13, R12, R11 ;  /* 0x0000000c0d0e7389 */ /* 0x00006400000c000b */
[----:B01----:R-:W-:Y:S01]  /*24760*/  ENDCOLLECTIVE ;  /* 0x000000000000791b */ /* 0x003fe20003800000 */
.L_x_904:
        /* <DEDUP_REMOVED lines=14> */
.L_x_905:
[----:B------:R-:W-:Y:S02]  /*24850*/  IMAD.MOV.U32 R13, RZ, RZ, R24 ;  /* 0x000000ffff0d7224 */ /* 0x000fe400078e0018 */
[----:B------:R-:W-:Y:S02]  /*24860*/  IMAD.MOV.U32 R12, RZ, RZ, 0x5 ;  /* 0x00000005ff0c7424 */ /* 0x000fe400078e00ff */
[----:B------:R-:W-:-:S07]  /*24870*/  IMAD.MOV.U32 R2, RZ, RZ, R14 ;  /* 0x000000ffff027224 */ /* 0x000fce00078e000e */
[----:B------:R-:W-:Y:S05]  /*24880*/  WARPSYNC.COLLECTIVE R15, `(.L_x_906) ;  /* 0x000000000f087348 */ /* 0x000fea0003c00000 */
[----:B------:R0:W1:Y:S02]  /*24890*/  SHFL.IDX P6, R14, R13, R12, R11 ;  /* 0x0000000c0d0e7389 */ /* 0x00006400000c000b */
[----:B01----:R-:W-:Y:S01]  /*248a0*/  ENDCOLLECTIVE ;  /* 0x000000000000791b */ /* 0x003fe20003800000 */
.L_x_906:
[----:B------:R-:W-:-:S05]  /*248b0*/  IADD3 R2, P2, R2, R0, RZ ;  /* 0x0000000002027210 */ /* 0x000fca0007f5e0ff */
[----:B------:R-:W-:Y:S01]  /*248c0*/  IMAD.X R3, RZ, RZ, R3, P2 ;  /* 0x000000ffff037224 */ /* 0x000fe200010e0603 */
        /* <DEDUP_REMOVED lines=11> */
.L_x_907:
[----:B------:R-:W-:Y:S01]  /*24980*/  @!PT LDS RZ, [RZ] ;  /* 0x00000000fffff984 */ /* 0x000fe20000000800 */
[----:B------:R-:W-:Y:S01]  /*24990*/  @!PT LDS RZ, [RZ] ;  /* 0x00000000fffff984 */ /* 0x000fe20000000800 */
[----:B------:R-:W-:Y:S01]  /*249a0*/  @!PT LDS RZ, [RZ] ;  /* 0x00000000fffff984 */ /* 0x000fe20000000800 */
[----:B------:R0:W-:Y:S02]  /*249b0*/  LDGSTS.E.BYPASS.LTC128B.128 [R4+0x5400], desc[UR56][R2.64+0x80], !P2 ;  /* 0x0540008002047fae */ /* 0x0001e4000d101d78 */
[----:B0-----:R-:W-:Y:S01]  /*249c0*/  IMAD.MOV.U32 R2, RZ, RZ, R14 ;  /* 0x000000ffff027224 */ /* 0x001fe200078e000e */
[----:B------:R-:W-:Y:S06]  /*249d0*/  BRA `(.L_x_908) ;  /* 0xffffffb000247947 */ /* 0x000fec000383ffff */
.L_x_764:
[----:B0-----:R0:W1:Y:S02]  /*249e0*/  SYNCS.PHASECHK.TRANS64.TRYWAIT P0, [R0+URZ+0x2a860], R3 ;  /* 0x02a86003000075a7 */ /* 0x001064000800017f */
[----:B-1----:R-:W-:Y:S05]  /*249f0*/  @!P0 NANOSLEEP.SYNCS 0x989680 ;  /* 0x009896800000895d */ /* 0x002fea0003900000 */
[----:B------:R-:W1:Y:S02]  /*24a00*/  @!P0 SYNCS.PHASECHK.TRANS64 P0, [R0+URZ+0x2a860], R3 ;  /* 0x02a86003000085a7 */ /* 0x000e64000800007f */
[----:B-1----:R-:W-:Y:S05]  /*24a10*/  @!P0 BRA `(.L_x_764) ;  /* 0xfffffffc00f08947 */ /* 0x002fea000383ffff */
[----:B------:R-:W-:Y:S05]  /*24a20*/  BRA `(.L_x_909) ;  /* 0xffffffb4003c7947 */ /* 0x000fea000383ffff */
.L_x_765:
[----:B------:R-:W-:Y:S01]  /*24a30*/  BSSY B0, `(.L_x_910) ;  /* 0x0000008000007945 */ /* 0x000fe20003800000 */
[----:B------:R-:W-:Y:S01]  /*24a40*/  IMAD.MOV.U32 R13, RZ, RZ, R24 ;  /* 0x000000ffff0d7224 */ /* 0x000fe200078e0018 */
[----:B------:R-:W-:Y:S01]  /*24a50*/  MOV R15, 0xffffffff ;  /* 0xffffffff000f7802 */ /* 0x000fe20000000f00 */
[----:B------:R-:W-:Y:S02]  /*24a60*/  IMAD.MOV.U32 R12, RZ, RZ, RZ ;  /* 0x000000ffff0c7224 */ /* 0x000fe400078e00ff */
[----:B------:R-:W-:-:S07]  /*24a70*/  IMAD.MOV.U32 R11, RZ, RZ, 0x181f ;  /* 0x0000181fff0b7424 */ /* 0x000fce00078e00ff */
[----:B0-----:R-:W-:Y:S05]  /*24a80*/  WARPSYNC.COLLECTIVE R15, `(.L_x_911) ;  /* 0x000000000f087348 */ /* 0x001fea0003c00000 */
[----:B------:R1:W2:Y:S02]  /*24a90*/  SHFL.IDX P6, R14, R13, R12, R11 ;  /* 0x0000000c0d0e7389 */ /* 0x0002a400000c000b */
[----:B012---:R-:W-:Y:S01]  /*24aa0*/  ENDCOLLECTIVE ;  /* 0x000000000000791b */ /* 0x007fe20003800000 */
.L_x_911:
[----:B------:R-:W-:Y:S05]  /*24ab0*/  BSYNC B0 ;  /* 0x0000000000007941 */ /* 0x000fea0003800000 */
.L_x_910:
[----:B------:R-:W0:Y:S01]  /*24ac0*/  S2R R5, SR_TID.X ;  /* 0x0000000000057919 */ /* 0x000e220000002100 */
[----:B------:R-:W-:Y:S01]  /*24ad0*/  IMAD.MOV.U32 R13, RZ, RZ, R23 ;  /* 0x000000ffff0d7224 */ /* 0x000fe200078e0017 */
[C---:B------:R-:W-:Y:S01]  /*24ae0*/  LOP3.LUT R2, R29.reuse, 0x1, RZ, 0xc0, !PT ;  /* 0x000000011d027812 */ /* 0x040fe200078ec0ff */
[----:B------:R-:W-:Y:S01]  /*24af0*/  IMAD.MOV.U32 R12, RZ, RZ, RZ ;  /* 0x000000ffff0c7224 */ /* 0x000fe200078e00ff */
[----:B------:R-:W-:Y:S01]  /*24b00*/  LOP3.LUT P0, RZ, R29, 0x2, RZ, 0xc0, !PT ;  /* 0x000000021dff7812 */ /* 0x000fe2000780c0ff */
[----:B------:R-:W-:Y:S01]  /*24b10*/  IMAD.MOV.U32 R11, RZ, RZ, 0x181f ;  /* 0x0000181fff0b7424 */ /* 0x000fe200078e00ff */
[----:B------:R-:W-:Y:S01]  /*24b20*/  ISETP.NE.U32.AND P1, PT, R2, 0x1, PT ;  /* 0x000000010200780c */ /* 0x000fe20003f25070 */
[----:B------:R-:W-:Y:S01]  /*24b30*/  IMAD.MOV.U32 R15, RZ, RZ, -0x1 ;  /* 0xffffffffff0f7424 */ /* 0x000fe200078e00ff */
[C---:B------:R-:W-:Y:S01]  /*24b40*/  ISETP.LT.OR P4, PT, R6.reuse, 0x1, !P0 ;  /* 0x000000010600780c */ /* 0x040fe20004781670 */
[----:B------:R-:W-:Y:S01]  /*24b50*/  IMAD.MOV.U32 R3, RZ, RZ, R14 ;  /* 0x000000ffff037224 */ /* 0x000fe200078e000e */
[----:B------:R-:W-:Y:S01]  /*24b60*/  ISETP.LT.OR P3, PT, R6, 0x1, P1 ;  /* 0x000000010600780c */ /* 0x000fe20000f61670 */
[----:B------:R-:W-:-:S12]  /*24b70*/  IMAD R4, R4, 0x2, R22 ;  /* 0x0000000204047824 */ /* 0x000fd800078e0216 */
[----:B0-----:R-:W-:Y:S05]  /*24b80*/  WARPSYNC.COLLECTIVE R15, `(.L_x_912) ;  /* 0x000000000f087348 */ /* 0x001fea0003c00000 */
[----:B------:R1:W2:Y:S02]  /*24b90*/  SHFL.IDX P6, R14, R13, R12, R11 ;  /* 0x0000000c0d0e7389 */ /* 0x0002a400000c000b */
[----:B012---:R-:W-:Y:S01]  /*24ba0*/  ENDCOLLECTIVE ;  /* 0x000000000000791b */ /* 0x007fe20003800000 */
.L_x_912:
[----:B------:R-:W-:Y:S02]  /*24bb0*/  IMAD.MOV.U32 R13, RZ, RZ, R24 ;  /* 0x000000ffff0d7224 */ /* 0x000fe400078e0018 */
[----:B------:R-:W-:Y:S02]  /*24bc0*/  IMAD.MOV.U32 R12, RZ, RZ, 0x1 ;  /* 0x00000001ff0c7424 */ /* 0x000fe400078e00ff */
[----:B------:R-:W-:-:S05]  /*24bd0*/  IMAD.SHL.U32 R5, R5, 0x8, RZ ;  /* 0x0000000805057824 */ /* 0x000fca00078e00ff */
[----:B------:R-:W-:-:S05]  /*24be0*/  LOP3.LUT R5, R5, 0x38, RZ, 0xc0, !PT ;  /* 0x0000003805057812 */ /* 0x000fca00078ec0ff */
[----:B------:R-:W-:-:S05]  /*24bf0*/  IMAD.SHL.U32 R5, R5, 0x2, RZ ;  /* 0x0000000205057824 */ /* 0x000fca00078e00ff */
[----:B------:R-:W-:-:S13]  /*24c00*/  IADD3 R2, P2, R14, R5, RZ ;  /* 0x000000050e027210 */ /* 0x000fda0007f5e0ff */
[----:B------:R-:W-:Y:S05]  /*24c10*/  WARPSYNC.COLLECTIVE R15, `(.L_x_913) ;  /* 0x000000000f087348 */ /* 0x000fea0003c00000 */
[----:B------:R0:W1:Y:S02]  /*24c20*/  SHFL.IDX P6, R14, R13, R12, R11 ;  /* 0x0000000c0d0e7389 */ /* 0x00006400000c000b */
[----:B01----:R-:W-:Y:S01]  /*24c30*/  ENDCOLLECTIVE ;  /* 0x000000000000791b */ /* 0x003fe20003800000 */
.L_x_913:
        /* <DEDUP_REMOVED lines=13> */
.L_x_914:
[----:B------:R-:W-:Y:S02]  /*24d10*/  IMAD.MOV.U32 R13, RZ, RZ, R24 ;  /* 0x000000ffff0d7224 */ /* 0x000fe400078e0018 */
[----:B------:R-:W-:Y:S01]  /*24d20*/  IMAD.MOV.U32 R12, RZ, RZ, 0x2 ;  /* 0x00000002ff0c7424 */ /* 0x000fe200078e00ff */
[----:B------:R-:W-:-:S13]  /*24d30*/  IADD3 R2, P2, R14, R5, RZ ;  /* 0x000000050e027210 */ /* 0x000fda0007f5e0ff */
[----:B------:R-:W-:Y:S05]  /*24d40*/  WARPSYNC.COLLECTIVE R15, `(.L_x_915) ;  /* 0x000000000f087348 */ /* 0x000fea0003c00000 */
[----:B------:R0:W1:Y:S02]  /*24d50*/  SHFL.IDX P6, R14, R13, R12, R11 ;  /* 0x0000000c0d0e7389 */ /* 0x00006400000c000b */
[----:B01----:R-:W-:Y:S01]  /*24d60*/  ENDCOLLECTIVE ;  /* 0x000000000000791b */ /* 0x003fe20003800000 */
.L_x_915:
        /* <DEDUP_REMOVED lines=13> */
.L_x_916:
[----:B------:R-:W-:Y:S02]  /*24e40*/  IMAD.MOV.U32 R13, RZ, RZ, R24 ;  /* 0x000000ffff0d7224 */ /* 0x000fe400078e0018 */
[----:B------:R-:W-:Y:S02]  /*24e50*/  IMAD.MOV.U32 R12, RZ, RZ, 0x3 ;  /* 0x00000003ff0c7424 */ /* 0x000fe400078e00ff */
[----:B------:R-:W-:-:S07]  /*24e60*/  IMAD.MOV.U32 R10, RZ, RZ, R14 ;  /* 0x000000ffff0a7224 */ /* 0x000fce00078e000e */
[----:B------:R-:W-:Y:S05]  /*24e70*/  WARPSYNC.COLLECTIVE R15, `(.L_x_917) ;  /* 0x000000000f087348 */ /* 0x000fea0003c00000 */
[----:B------:R0:W1:Y:S02]  /*24e80*/  SHFL.IDX P6, R14, R13, R12, R11 ;  /* 0x0000000c0d0e7389 */ /* 0x00006400000c000b */
[----:B01----:R-:W-:Y:S01]  /*24e90*/  ENDCOLLECTIVE ;  /* 0x000000000000791b */ /* 0x003fe20003800000 */
.L_x_917:
[----:B------:R-:W-:-:S05]  /*24ea0*/  IADD3 R2, P2, R10, R5, RZ ;  /* 0x000000050a027210 */ /* 0x000fca0007f5e0ff */
[----:B------:R-:W-:-:S05]  /*24eb0*/  IMAD.X R3, RZ, RZ, R7, P2 ;  /* 0x000000ffff037224 */ /* 0x000fca00010e0607 */
[----:B------:R-:W-:Y:S01]  /*24ec0*/  @!PT LDS RZ, [RZ] ;  /* 0x00000000fffff984 */ /* 0x000fe20000000800 */
[----:B------:R-:W-:Y:S01]  /*24ed0*/  @!PT LDS RZ, [RZ] ;  /* 0x00000000fffff984 */ /* 0x000fe20000000800 */
[----:B------:R-:W-:Y:S01]  /*24ee0*/  @!PT LDS RZ, [RZ] ;  /* 0x00000000fffff984 */ /* 0x000fe20000000800 */
[----:B------:R0:W-:Y:S01]  /*24ef0*/  LDGSTS.E.BYPASS.LTC128B.128 [R4+0x1400], desc[UR56][R2.64], !P3 ;  /* 0x0140000002047fae */ /* 0x0001e2000d901d78 */
[----:B------:R-:W-:Y:S02]  /*24f00*/  MOV R13, R23 ;  /* 0x00000017000d7202 */ /* 0x000fe40000000f00 */
[C---:B------:R-:W-:Y:S01]  /*24f10*/  ISETP.LT.OR P3, PT, R6.reuse, 0x31, P1 ;  /* 0x000000310600780c */ /* 0x040fe20000f61670 */
[----:B------:R0:W-:Y:S01]  /*24f20*/  LDGSTS.E.BYPASS.LTC128B.128 [R4+0x4400], desc[UR56][R2.64+0x80], !P4 ;  /* 0x0440008002047fae */ /* 0x0001e2000e101d78 */
[----:B------:R-:W-:Y:S01]  /*24f30*/  ISETP.LT.OR P4, PT, R6, 0x31, !P0 ;  /* 0x000000310600780c */ /* 0x000fe20004781670 */
[----:B------:R-:W-:-:S12]  /*24f40*/  IMAD.MOV.U32 R8, RZ, RZ, R14 ;  /* 0x000000ffff087224 */ /* 0x000fd800078e000e */
[----:B0-----:R-:W-:Y:S05]  /*24f50*/  WARPSYNC.COLLECTIVE R15, `(.L_x_918) ;  /* 0x000000000f087348 */ /* 0x001fea0003c00000 */
[----:B------:R1:W2:Y:S02]  /*24f60*/  SHFL.IDX P6, R14, R13, R12, R11 ;  /* 0x0000000c0d0e7389 */ /* 0x0002a400000c000b */
[----:B012---:R-:W-:Y:S01]  /*24f70*/  ENDCOLLECTIVE ;  /* 0x000000000000791b */ /* 0x007fe20003800000 */
.L_x_918:
[----:B------:R-:W-:Y:S02]  /*24f80*/  IMAD.MOV.U32 R13, RZ, RZ, R24 ;  /* 0x000000ffff0d7224 */ /* 0x000fe400078e0018 */
[----:B------:R-:W-:Y:S01]  /*24f90*/  IMAD.MOV.U32 R12, RZ, RZ, 0x4 ;  /* 0x00000004ff0c7424 */ /* 0x000fe200078e00ff */
[----:B------:R-:W-:-:S13]  /*24fa0*/  IADD3 R2, P2, R14, R5, RZ ;  /* 0x000000050e027210 */ /* 0x000fda0007f5e0ff */
[----:B------:R-:W-:Y:S05]  /*24fb0*/  WARPSYNC.COLLECTIVE R15, `(.L_x_919) ;  /* 0x000000000f087348 */ /* 0x000fea0003c00000 */
[----:B------:R0:W1:Y:S02]  /*24fc0*/  SHFL.IDX P6, R14, R13, R12, R11 ;  /* 0x0000000c0d0e7389 */ /* 0x00006400000c000b */
[----:B01----:R-:W-:Y:S01]  /*24fd0*/  ENDCOLLECTIVE ;  /* 0x000000000000791b */ /* 0x003fe20003800000 */
.L_x_919:
        /* <DEDUP_REMOVED lines=13> */
.L_x_920:
[----:B------:R-:W-:Y:S02]  /*250b0*/  IMAD.MOV.U32 R13, RZ, RZ, R24 ;  /* 0x000000ffff0d7224 */ /* 0x000fe400078e0018 */
[----:B------:R-:W-:Y:S02]  /*250c0*/  IMAD.MOV.U32 R12, RZ, RZ, 0x5 ;  /* 0x00000005ff0c7424 */ /* 0x000fe400078e00ff */
[----:B------:R-:W-:-:S07]  /*250d0*/  IMAD.MOV.U32 R10, RZ, RZ, R14 ;  /* 0x000000ffff0a7224 */ /* 0x000fce00078e000e */
[----:B------:R-:W-:Y:S05]  /*250e0*/  WARPSYNC.COLLECTIVE R15, `(.L_x_921) ;  /* 0x000000000f087348 */ /* 0x000fea0003c00000 */
[----:B------:R0:W1:Y:S02]  /*250f0*/  SHFL.IDX P6, R14, R13, R12, R11 ;  /* 0x0000000c0d0e7389 */ /* 0x00006400000c000b */
[----:B01----:R-:W-:Y:S01]  /*25100*/  ENDCOLLECTIVE ;  /* 0x000000000000791b */ /* 0x003fe20003800000 */
.L_x_921:
        /* <DEDUP_REMOVED lines=8> */
[----:B------:R-:W-:-:S07]  /*25190*/  IMAD.MOV.U32 R24, RZ, RZ, R14 ;  /* 0x000000ffff187224 */ /* 0x000fce00078e000e */
[----:B0-----:R-:W-:Y:S05]  /*251a0*/  WARPSYNC.COLLECTIVE R15, `(.L_x_922) ;  /* 0x000000000f087348 */ /* 0x001fea0003c00000 */
[----:B------:R1:W2:Y:S02]  /*251b0*/  SHFL.IDX P6, R14, R13, R12, R11 ;  /* 0x0000000c0d0e7389 */ /* 0x0002a400000c000b */
[----:B012---:R-:W-:Y:S01]  /*251c0*/  ENDCOLLECTIVE ;  /* 0x000000000000791b */ /* 0x007fe20003800000 */
.L_x_922:
[----:B------:R-:W-:Y:S05]  /*251d0*/  BRA `(.L_x_923) ;  /* 0xffffffb000387947 */ /* 0x000fea000383ffff */
.L_x_770:
[----:B------:R-:W-:Y:S01]  /*251e0*/  BSSY B0, `(.L_x_924) ;  /* 0x0000008000007945 */ /* 0x000fe20003800000 */
[----:B------:R-:W-:Y:S01]  /*251f0*/  MOV R13, R16 ;  /* 0x00000010000d7202 */ /* 0x000fe20000000f00 */
[----:B------:R-:W-:Y:S02]  /*25200*/  IMAD.MOV.U32 R12, RZ, RZ, RZ ;  /* 0x000000ffff0c7224 */ /* 0x000fe400078e00ff */
[----:B------:R-:W-:Y:S02]  /*25210*/  IMAD.MOV.U32 R11, RZ, RZ, 0x1f ;  /* 0x0000001fff0b7424 */ /* 0x000fe400078e00ff */
[----:B------:R-:W-:-:S07]  /*25220*/  IMAD.MOV.U32 R15, RZ, RZ, -0x1 ;  /* 0xffffffffff0f7424 */ /* 0x000fce00078e00ff */
[----:B0-----:R-:W-:Y:S05]  /*25230*/  WARPSYNC.COLLECTIVE R15, `(.L_x_925) ;  /* 0x000000000f087348 */ /* 0x001fea0003c00000 */
[----:B------:R1:W2:Y:S02]  /*25240*/  SHFL.IDX P6, R14, R13, R12, R11 ;  /* 0x0000000c0d0e7389 */ /* 0x0002a400000c000b */
[----:B012---:R-:W-:Y:S01]  /*25250*/  ENDCOLLECTIVE ;  /* 0x000000000000791b */ /* 0x007fe20003800000 */
.L_x_925:
[----:B------:R-:W-:Y:S05]  /*25260*/  BSYNC B0 ;  /* 0x0000000000007941 */ /* 0x000fea0003800000 */
.L_x_924:
[----:B------:R-:W-:Y:S02]  /*25270*/  IMAD.MOV.U32 R13, RZ, RZ, R16 ;  /* 0x000000ffff0d7224 */ /* 0x000fe400078e0010 */
[----:B------:R-:W-:Y:S02]  /*25280*/  IMAD.MOV.U32 R12, RZ, RZ, 0x1 ;  /* 0x00000001ff0c7424 */ /* 0x000fe400078e00ff */
[----:B------:R-:W-:Y:S02]  /*25290*/  IMAD.MOV.U32 R11, RZ, RZ, 0x1f ;  /* 0x0000001fff0b7424 */ /* 0x000fe400078e00ff */
[----:B------:R-:W-:Y:S02]  /*252a0*/  IMAD.MOV.U32 R15, RZ, RZ, -0x1 ;  /* 0xffffffffff0f7424 */ /* 0x000fe400078e00ff */
[----:B------:R-:W-:Y:S02]  /*252b0*/  IMAD.IADD R7, R19, 0x1, R9 ;  /* 0x0000000113077824 */ /* 0x000fe400078e0209 */
[----:B------:R-:W-:-:S07]  /*252c0*/  IMAD.MOV.U32 R0, RZ, RZ, R14 ;  /* 0x000000ffff007224 */ /* 0x000fce00078e000e */
[----:B------:R-:W-:Y:S05]  /*252d0*/  WARPSYNC.COLLECTIVE R15, `(.L_x_926) ;  /* 0x000000000f087348 */ /* 0x000fea0003c00000 */
[----:B------:R0:W1:Y:S02]  /*252e0*/  SHFL.IDX P6, R14, R13, R12, R11 ;  /* 0x0000000c0d0e7389 */ /* 0x00006400000c000b */
[----:B01----:R-:W-:Y:S01]  /*252f0*/  ENDCOLLECTIVE ;  /* 0x000000000000791b */ /* 0x003fe20003800000 */
.L_x_926:
[----:B------:R-:W-:Y:S02]  /*25300*/  ULDC UR4, c[0x0][0xc3c] ;  /* 0x00030f0000047ab9 */ /* 0x000fe40000000800 */
[----:B------:R-:W-:-:S13]  /*25310*/  ISETP.GE.OR P1, PT, R7, UR4, !P0 ;  /* 0x0000000407007c0c */ /* 0x000fda000c726670 */
[----:B------:R-:W0:Y:S08]  /*25320*/  @!P1 LDC.64 R2, c[0x0][0xc80] ;  /* 0x00032000ff029b82 */ /* 0x000e300000000a00 */
[----:B------:R-:W1:Y:S01]  /*25330*/  @!P1 LDC.64 R4, c[0x0][0xc78] ;  /* 0x00031e00ff049b82 */ /* 0x000e620000000a00 */
[----:B------:R-:W-:Y:S02]  /*25340*/  IMAD.MOV.U32 R11, RZ, RZ, RZ ;  /* 0x000000ffff0b7224 */ /* 0x000fe400078e00ff */
[----:B------:R-:W-:-:S02]  /*25350*/  IMAD.MOV.U32 R8, RZ, RZ, R14 ;  /* 0x000000ffff087224 */ /* 0x000fc400078e000e */
[----:B0-----:R-:W-:-:S05]  /*25360*/  @!P1 IMAD.WIDE R2, R7, 0x4, R2 ;  /* 0x0000000407029825 */ /* 0x001fca00078e0202 */
[----:B------:R1:W2:Y:S02]  /*25370*/  @!P1 LDG.E R6, desc[UR56][R2.64] ;  /* 0x0000003802069981 */ /* 0x0002a4000c1e1900 */
[----:B-1----:R-:W-:-:S05]  /*25380*/  @!P1 IMAD.WIDE R2, R7, 0x4, R4 ;  /* 0x0000000407029825 */ /* 0x002fca00078e0204 */
[----:B------:R-:W3:Y:S01]  /*25390*/  @!P1 LDG.E R5, desc[UR56][R2.64] ;  /* 0x0000003802059981 */ /* 0x000ee2000c1e1900 */
[----:B------:R-:W-:Y:S01]  /*253a0*/  IMAD.MOV.U32 R7, RZ, RZ, RZ ;  /* 0x000000ffff077224 */ /* 0x000fe200078e00ff */
[C---:B------:R-:W-:Y:S01]  /*253b0*/  ISETP.GE.U32.AND P2, PT, R9.reuse, 0x2, PT ;  /* 0x000000020900780c */ /* 0x040fe20003f46070 */
[----:B------:R-:W-:Y:S01]  /*253c0*/  IMAD.MOV.U32 R4, RZ, RZ, RZ ;  /* 0x000000ffff047224 */ /* 0x000fe200078e00ff */
[C---:B------:R-:W-:Y:S02]  /*253d0*/  ISETP.GE.U32.AND P3, PT, R9.reuse, 0x4, PT ;  /* 0x000000040900780c */ /* 0x040fe40003f66070 */
[C---:B------:R-:W-:Y:S02]  /*253e0*/  ISETP.GE.U32.AND P4, PT, R9.reuse, 0x8, PT ;  /* 0x000000080900780c */ /* 0x040fe40003f86070 */
[----:B------:R-:W-:Y:S02]  /*253f0*/  ISETP.GE.U32.AND P5, PT, R9, 0x10, PT ;  /* 0x000000100900780c */ /* 0x000fe40003fa6070 */
[----:B--2---:R-:W-:Y:S01]  /*25400*/  @!P1 MOV R7, R6 ;  /* 0x0000000600079202 */ /* 0x004fe20000000f00 */
[----:B------:R-:W-:-:S02]  /*25410*/  IMAD.MOV.U32 R6, RZ, RZ, RZ ;  /* 0x000000ffff067224 */ /* 0x000fc400078e00ff */
[----:B---3--:R-:W-:Y:S01]  /*25420*/  @!P1 IMAD.MOV.U32 R4, RZ, RZ, R5 ;  /* 0x000000ffff049224 */ /* 0x008fe200078e0005 */
[----:B------:R-:W-:-:S03]  /*25430*/  ISETP.NE.AND P1, PT, R9, RZ, PT ;  /* 0x000000ff0900720c */ /* 0x000fc60003f25270 */
[----:B------:R-:W-:-:S10]  /*25440*/  IMAD R13, R4, R7, RZ ;  /* 0x00000007040d7224 */ /* 0x000fd400078e02ff */
[----:B------:R-:W-:Y:S05]  /*25450*/  WARPSYNC.COLLECTIVE R15, `(.L_x_927) ;  /* 0x000000000f087348 */ /* 0x000fea0003c00000 */
[----:B------:R0:W1:Y:S02]  /*25460*/  SHFL.UP P6, R14, R13, R12, R11 ;  /* 0x0400000c0d0e7389 */ /* 0x00006400000c000b */
[----:B01----:R-:W-:Y:S01]  /*25470*/  ENDCOLLECTIVE ;  /* 0x000000000000791b */ /* 0x003fe20003800000 */
.L_x_927:
[----:B------:R-:W-:Y:S01]  /*25480*/  IMAD.MOV.U32 R12, RZ, RZ, 0x2 ;  /* 0x00000002ff0c7424 */ /* 0x000fe200078e00ff */
[----:B------:R-:W-:-:S05]  /*25490*/  SEL R14, R14, RZ, P1 ;  /* 0x000000ff0e0e7207 */ /* 0x000fca0000800000 */
[----:B------:R-:W-:-:S04]  /*254a0*/  IMAD.IADD R5, R13, 0x1, R14 ;  /* 0x000000010d057824 */ /* 0x000fc800078e020e */
[----:B------:R-:W-:-:S07]  /*254b0*/  IMAD.MOV.U32 R13, RZ, RZ, R5 ;  /* 0x000000ffff0d7224 */ /* 0x000fce00078e0005 */
[----:B------:R-:W-:Y:S05]  /*254c0*/  WARPSYNC.COLLECTIVE R15, `(.L_x_928) ;  /* 0x000000000f087348 */ /* 0x000fea0003c00000 */
[----:B------:R0:W1:Y:S02]  /*254d0*/  SHFL.UP P6, R14, R13, R12, R11 ;  /* 0x0400000c0d0e7389 */ /* 0x00006400000c000b */
[----:B01----:R-:W-:Y:S01]  /*254e0*/  ENDCOLLECTIVE ;  /* 0x000000000000791b */ /* 0x003fe20003800000 */
.L_x_928:
[----:B------:R-:W-:Y:S01]  /*254f0*/  IMAD.MOV.U32 R12, RZ, RZ, 0x4 ;  /* 0x00000004ff0c7424 */ /* 0x000fe200078e00ff */
[----:B------:R-:W-:-:S05]  /*25500*/  SEL R2, R14, RZ, P2 ;  /* 0x000000ff0e027207 */ /* 0x000fca0001000000 */
[----:B------:R-:W-:-:S04]  /*25510*/  IMAD.IADD R2, R5, 0x1, R2 ;  /* 0x0000000105027824 */ /* 0x000fc800078e0202 */
[----:B------:R-:W-:-:S07]  /*25520*/  IMAD.MOV.U32 R13, RZ, RZ, R2 ;  /* 0x000000ffff0d7224 */ /* 0x000fce00078e0002 */
[----:B------:R-:W-:Y:S05]  /*25530*/  WARPSYNC.COLLECTIVE R15, `(.L_x_929) ;  /* 0x000000000f087348 */ /* 0x000fea0003c00000 */
[----:B------:R0:W1:Y:S02]  /*25540*/  SHFL.UP P6, R14, R13, R12, R11 ;  /* 0x0400000c0d0e7389 */ /* 0x00006400000c000b */
[----:B01----:R-:W-:Y:S01]  /*25550*/  ENDCOLLECTIVE ;  /* 0x000000000000791b */ /* 0x003fe20003800000 */
.L_x_929:
[----:B------:R-:W-:Y:S02]  /*25560*/  MOV R12, 0x8 ;  /* 0x00000008000c7802 */ /* 0x000fe40000000f00 */
[----:B------:R-:W-:-:S05]  /*25570*/  SEL R3, R14, RZ, P3 ;  /* 0x000000ff0e037207 */ /* 0x000fca0001800000 */
[----:B------:R-:W-:-:S04]  /*25580*/  IMAD.IADD R3, R2, 0x1, R3 ;  /* 0x0000000102037824 */ /* 0x000fc800078e0203 */
[----:B------:R-:W-:-:S07]  /*25590*/  IMAD.MOV.U32 R13, RZ, RZ, R3 ;  /* 0x000000ffff0d7224 */ /* 0x000fce00078e0003 */
[----:B------:R-:W-:Y:S05]  /*255a0*/  WARPSYNC.COLLECTIVE R15, `(.L_x_930) ;  /* 0x000000000f087348 */ /* 0x000fea0003c00000 */
[----:B------:R0:W1:Y:S02]  /*255b0*/  SHFL.UP P6, R14, R13, R12, R11 ;  /* 0x0400000c0d0e7389 */ /* 0x00006400000c000b */
[----:B01----:R-:W-:Y:S01]  /*255c0*/  ENDCOLLECTIVE ;  /* 0x000000000000791b */ /* 0x003fe20003800000 */
.L_x_930:
[----:B------:R-:W-:Y:S01]  /*255d0*/  IMAD.MOV.U32 R12, RZ, RZ, 0x10 ;  /* 0x00000010ff0c7424 */ /* 0x000fe200078e00ff */
[----:B------:R-:W-:-:S05]  /*255e0*/  SEL R14, R14, RZ, P4 ;  /* 0x000000ff0e0e7207 */ /* 0x000fca0002000000 */
[----:B------:R-:W-:-:S04]  /*255f0*/  IMAD.IADD R5, R3, 0x1, R14 ;  /* 0x0000000103057824 */ /* 0x000fc800078e020e */
[----:B------:R-:W-:-:S07]  /*25600*/  IMAD.MOV.U32 R13, RZ, RZ, R5 ;  /* 0x000000ffff0d7224 */ /* 0x000fce00078e0005 */
[----:B------:R-:W-:Y:S05]  /*25610*/  WARPSYNC.COLLECTIVE R15, `(.L_x_931) ;  /* 0x000000000f087348 */ /* 0x000fea0003c00000 */
[----:B------:R0:W1:Y:S02]  /*25620*/  SHFL.UP P6, R14, R13, R12, R11 ;  /* 0x0400000c0d0e7389 */ /* 0x00006400000c000b */
[----:B01----:R-:W-:Y:S01]  /*25630*/  ENDCOLLECTIVE ;  /* 0x000000000000791b */ /* 0x003fe20003800000 */
.L_x_931:
        /* <DEDUP_REMOVED lines=8> */
.L_x_932:
[----:B------:R-:W-:Y:S05]  /*256c0*/  BRA `(.L_x_933) ;  /* 0xffffffb0004c7947 */ /* 0x000fea000383ffff */
.L_x_773:
[----:B------:R-:W-:Y:S01]  /*256d0*/  BSSY B0, `(.L_x_934) ;  /* 0x0000007000007945 */ /* 0x000fe20003800000 */
[----:B------:R-:W-:Y:S02]  /*256e0*/  IMAD.MOV.U32 R12, RZ, RZ, 0x1 ;  /* 0x00000001ff0c7424 */ /* 0x000fe400078e00ff */
[----:B------:R-:W-:Y:S02]  /*256f0*/  IMAD.MOV.U32 R11, RZ, RZ, RZ ;  /* 0x000000ffff0b7224 */ /* 0x000fe400078e00ff */
[----:B------:R-:W-:-:S07]  /*25700*/  IMAD.MOV.U32 R15, RZ, RZ, -0x1 ;  /* 0xffffffffff0f7424 */ /* 0x000fce00078e00ff */
[----:B------:R-:W-:Y:S05]  /*25710*/  WARPSYNC.COLLECTIVE R15, `(.L_x_935) ;  /* 0x000000000f087348 */ /* 0x000fea0003c00000 */
[----:B------:R0:W1:Y:S02]  /*25720*/  SHFL.UP P6, R14, R13, R12, R11 ;  /* 0x0400000c0d0e7389 */ /* 0x00006400000c000b */
[----:B01----:R-:W-:Y:S01]  /*25730*/  ENDCOLLECTIVE ;  /* 0x000000000000791b */ /* 0x003fe20003800000 */
.L_x_935:
[----:B------:R-:W-:Y:S05]  /*25740*/  BSYNC B0 ;  /* 0x0000000000007941 */ /* 0x000fea0003800000 */
.L_x_934:
        /* <DEDUP_REMOVED lines=8> */
.L_x_936:
[----:B------:R-:W-:Y:S01]  /*257d0*/  IMAD.MOV.U32 R12, RZ, RZ, 0x4 ;  /* 0x00000004ff0c7424 */ /* 0x000fe200078e00ff */
[----:B------:R-:W-:-:S05]  /*257e0*/  SEL R2, R14, RZ, P2 ;  /* 0x000000ff0e027207 */ /* 0x000fca0001000000 */
[----:B------:R-:W-:-:S04]  /*257f0*/  IMAD.IADD R2, R13, 0x1, R2 ;  /* 0x000000010d027824 */ /* 0x000fc800078e0202 */
[----:B------:R-:W-:-:S07]  /*25800*/  IMAD.MOV.U32 R13, RZ, RZ, R2 ;  /* 0x000000ffff0d7224 */ /* 0x000fce00078e0002 */
[----:B------:R-:W-:Y:S05]  /*25810*/  WARPSYNC.COLLECTIVE R15, `(.L_x_937) ;  /* 0x000000000f087348 */ /* 0x000fea0003c00000 */
[----:B------:R0:W1:Y:S02]  /*25820*/  SHFL.UP P6, R14, R13, R12, R11 ;  /* 0x0400000c0d0e7389 */ /* 0x00006400000c000b */
[----:B01----:R-:W-:Y:S01]  /*25830*/  ENDCOLLECTIVE ;  /* 0x000000000000791b */ /* 0x003fe20003800000 */
.L_x_937:
[----:B------:R-:W-:Y:S01]  /*25840*/  IMAD.MOV.U32 R12, RZ, RZ, 0x8 ;  /* 0x00000008ff0c7424 */ /* 0x000fe200078e00ff */
[----:B------:R-:W-:-:S05]  /*25850*/  SEL R3, R14, RZ, P3 ;  /* 0x000000ff0e037207 */ /* 0x000fca0001800000 */
[----:B------:R-:W-:-:S04]  /*25860*/  IMAD.IADD R3, R2, 0x1, R3 ;  /* 0x0000000102037824 */ /* 0x000fc800078e0203 */
[----:B------:R-:W-:-:S07]  /*25870*/  IMAD.MOV.U32 R13, RZ, RZ, R3 ;  /* 0x000000ffff0d7224 */ /* 0x000fce00078e0003 */
[----:B------:R-:W-:Y:S05]  /*25880*/  WARPSYNC.COLLECTIVE R15, `(.L_x_938) ;  /* 0x000000000f087348 */ /* 0x000fea0003c00000 */
[----:B------:R0:W1:Y:S02]  /*25890*/  SHFL.UP P6, R14, R13, R12, R11 ;  /* 0x0400000c0d0e7389 */ /* 0x00006400000c000b */
[----:B01----:R-:W-:Y:S01]  /*258a0*/  ENDCOLLECTIVE ;  /* 0x000000000000791b */ /* 0x003fe20003800000 */
.L_x_938:
[----:B------:R-:W-:Y:S02]  /*258b0*/  MOV R12, 0x10 ;  /* 0x00000010000c7802 */ /* 0x000fe40000000f00 */
[----:B------:R-:W-:-:S05]  /*258c0*/  SEL R14, R14, RZ, P4 ;  /* 0x000000ff0e0e7207 */ /* 0x000fca0002000000 */
[----:B------:R-:W-:-:S04]  /*258d0*/  IMAD.IADD R5, R3, 0x1, R14 ;  /* 0x0000000103057824 */ /* 0x000fc800078e020e */
[----:B------:R-:W-:-:S07]  /*258e0*/  IMAD.MOV.U32 R13, RZ, RZ, R5 ;  /* 0x000000ffff0d7224 */ /* 0x000fce00078e0005 */
[----:B------:R-:W-:Y:S05]  /*258f0*/  WARPSYNC.COLLECTIVE R15, `(.L_x_939) ;  /* 0x000000000f087348 */ /* 0x000fea0003c00000 */
[----:B------:R0:W1:Y:S02]  /*25900*/  SHFL.UP P6, R14, R13, R12, R11 ;  /* 0x0400000c0d0e7389 */ /* 0x00006400000c000b */
[----:B01----:R-:W-:Y:S01]  /*25910*/  ENDCOLLECTIVE ;  /* 0x000000000000791b */ /* 0x003fe20003800000 */
.L_x_939:
        /* <DEDUP_REMOVED lines=8> */
.L_x_940:
[----:B------:R-:W-:Y:S05]  /*259a0*/  BRA `(.L_x_941) ;  /* 0xffffffb000387947 */ /* 0x000fea000383ffff */
.L_x_775:
[----:B------:R-:W-:Y:S01]  /*259b0*/  BSSY B0, `(.L_x_942) ;  /* 0x0000006000007945 */ /* 0x000fe20003800000 */
[----:B------:R-:W-:Y:S01]  /*259c0*/  PLOP3.LUT P6, PT, P6, PT, PT, 0x8, 0x0 ;  /* 0x000000000000781c */ /* 0x000fe200037ce170 */
[----:B------:R-:W-:-:S12]  /*259d0*/  IMAD.MOV.U32 R15, RZ, RZ, -0x1 ;  /* 0xffffffffff0f7424 */ /* 0x000fd800078e00ff */
[----:B0-----:R-:W-:Y:S05]  /*259e0*/  WARPSYNC.COLLECTIVE R15, `(.L_x_943) ;  /* 0x000000000f087348 */ /* 0x001fea0003c00000 */
[----:B------:R-:W-:Y:S01]  /*259f0*/  VOTE.ANY R14, PT, P6 ;  /* 0x00000000000e7806 */ /* 0x000fe200030e0100 */
[----:B0-----:R-:W-:Y:S06]  /*25a00*/  ENDCOLLECTIVE ;  /* 0x000000000000791b */ /* 0x001fec0003800000 */
.L_x_943:
[----:B------:R-:W-:Y:S05]  /*25a10*/  BSYNC B0 ;  /* 0x0000000000007941 */ /* 0x000fea0003800000 */
.L_x_942:
[----:B------:R-:W-:Y:S02]  /*25a20*/  IMAD.MOV.U32 R3, RZ, RZ, R14 ;  /* 0x000000ffff037224 */ /* 0x000fe400078e000e */
[----:B------:R-:W-:Y:S02]  /*25a30*/  IMAD.MOV.U32 R13, RZ, RZ, R7 ;  /* 0x000000ffff0d7224 */ /* 0x000fe400078e0007 */
[----:B------:R-:W0:Y:S01]  /*25a40*/  POPC R8, R3 ;  /* 0x0000000300087309 */ /* 0x000e220000000000 */
[----:B------:R-:W-:Y:S02]  /*25a50*/  IMAD.MOV.U32 R11, RZ, RZ, 0x1f ;  /* 0x0000001fff0b7424 */ /* 0x000fe400078e00ff */
[----:B------:R-:W-:Y:S02]  /*25a60*/  IMAD.MOV.U32 R15, RZ, RZ, -0x1 ;  /* 0xffffffffff0f7424 */ /* 0x000fe400078e00ff */
[----:B0-----:R-:W-:-:S07]  /*25a70*/  IMAD.MOV.U32 R12, RZ, RZ, R8 ;  /* 0x000000ffff0c7224 */ /* 0x001fce00078e0008 */
[----:B------:R-:W-:Y:S05]  /*25a80*/  WARPSYNC.COLLECTIVE R15, `(.L_x_944) ;  /* 0x000000000f087348 */ /* 0x000fea0003c00000 */
[----:B------:R0:W1:Y:S02]  /*25a90*/  SHFL.IDX P6, R14, R13, R12, R11 ;  /* 0x0000000c0d0e7389 */ /* 0x00006400000c000b */
[----:B01----:R-:W-:Y:S01]  /*25aa0*/  ENDCOLLECTIVE ;  /* 0x000000000000791b */ /* 0x003fe20003800000 */
.L_x_944:
[----:B------:R-:W-:Y:S01]  /*25ab0*/  MOV R13, R4 ;  /* 0x00000004000d7202 */ /* 0x000fe20000000f00 */
[----:B------:R-:W-:-:S07]  /*25ac0*/  IMAD.MOV.U32 R7, RZ, RZ, R14 ;  /* 0x000000ffff077224 */ /* 0x000fce00078e000e */
[----:B------:R-:W-:Y:S05]  /*25ad0*/  WARPSYNC.COLLECTIVE R15, `(.L_x_945) ;  /* 0x000000000f087348 */ /* 0x000fea0003c00000 */
[----:B------:R0:W1:Y:S02]  /*25ae0*/  SHFL.IDX P6, R14, R13, R12, R11 ;  /* 0x0000000c0d0e7389 */ /* 0x00006400000c000b */
[----:B01----:R-:W-:Y:S01]  /*25af0*/  ENDCOLLECTIVE ;  /* 0x000000000000791b */ /* 0x003fe20003800000 */
.L_x_945:
[----:B------:R-:W-:Y:S01]  /*25b00*/  IMAD.MOV.U32 R4, RZ, RZ, R14 ;  /* 0x000000ffff047224 */ /* 0x000fe200078e000e */
[----:B------:R-:W-:Y:S06]  /*25b10*/  BRA `(.L_x_946) ;  /* 0xffffffb000187947 */ /* 0x000fec000383ffff */
.L_x_777:
[----:B------:R-:W-:Y:S01]  /*25b20*/  BSSY B0, `(.L_x_947) ;  /* 0x0000007000007945 */ /* 0x000fe20003800000 */
[----:B------:R-:W-:Y:S02]  /*25b30*/  IMAD.MOV.U32 R13, RZ, RZ, R2 ;  /* 0x000000ffff0d7224 */ /* 0x000fe400078e0002 */
[----:B------:R-:W-:Y:S02]  /*25b40*/  IMAD.MOV.U32 R11, RZ, RZ, 0x1f ;  /* 0x0000001fff0b7424 */ /* 0x000fe400078e00ff */
[----:B------:R-:W-:-:S07]  /*25b50*/  IMAD.MOV.U32 R15, RZ, RZ, -0x1 ;  /* 0xffffffffff0f7424 */ /* 0x000fce00078e00ff */
[----:B0123--:R-:W-:Y:S05]  /*25b60*/  WARPSYNC.COLLECTIVE R15, `(.L_x_948) ;  /* 0x000000000f087348 */ /* 0x00ffea0003c00000 */
[----:B------:R4:W0:Y:S02]  /*25b70*/  SHFL.IDX P6, R14, R13, R12, R11 ;  /* 0x0000000c0d0e7389 */ /* 0x00082400000c000b */
[----:B01234-:R-:W-:Y:S01]  /*25b80*/  ENDCOLLECTIVE ;  /* 0x000000000000791b */ /* 0x01ffe20003800000 */
.L_x_948:
[----:B------:R-:W-:Y:S05]  /*25b90*/  BSYNC B0 ;  /* 0x0000000000007941 */ /* 0x000fea0003800000 */
.L_x_947:
[----:B------:R-:W-:Y:S01]  /*25ba0*/  IMAD.MOV.U32 R6, RZ, RZ, R14 ;  /* 0x000000ffff067224 */ /* 0x000fe200078e000e */
[----:B------:R-:W-:Y:S06]  /*25bb0*/  BRA `(.L_x_776) ;  /* 0xffffffb000087947 */ /* 0x000fec000383ffff */
.L_x_781:
[----:B0-----:R0:W3:Y:S02]  /*25bc0*/  SYNCS.PHASECHK.TRANS64.TRYWAIT P0, [R4+URZ+0x2a820], R0 ;  /* 0x02a82000040075a7 */ /* 0x0010e4000800017f */
[----:B---3--:R-:W-:Y:S05]  /*25bd0*/  @!P0 NANOSLEEP.SYNCS 0x989680 ;  /* 0x009896800000895d */ /* 0x008fea0003900000 */
[----:B------:R-:W3:Y:S02]  /*25be0*/  @!P0 SYNCS.PHASECHK.TRANS64 P0, [R4+URZ+0x2a820], R0 ;  /* 0x02a82000040085a7 */ /* 0x000ee4000800007f */
[----:B---3--:R-:W-:Y:S05]  /*25bf0*/  @!P0 BRA `(.L_x_781) ;  /* 0xfffffffc00f08947 */ /* 0x008fea000383ffff */
[----:B------:R-:W-:Y:S05]  /*25c00*/  BRA `(.L_x_949) ;  /* 0xffffffb400607947 */ /* 0x000fea000383ffff */
.L_x_782:
[----:B------:R-:W3:Y:S01]  /*25c10*/  S2R R2, SR_TID.X ;  /* 0x0000000000027919 */ /* 0x000ee20000002100 */
[----:B------:R-:W-:Y:S01]  /*25c20*/  BSSY B0, `(.L_x_950) ;  /* 0x000000a000007945 */ /* 0x000fe20003800000 */
[----:B------:R-:W-:Y:S02]  /*25c30*/  IMAD.MOV.U32 R12, RZ, RZ, RZ ;  /* 0x000000ffff0c7224 */ /* 0x000fe400078e00ff */
[----:B------:R-:W-:Y:S02]  /*25c40*/  IMAD.MOV.U32 R11, RZ, RZ, 0x1f ;  /* 0x0000001fff0b7424 */ /* 0x000fe400078e00ff */
[----:B------:R-:W-:Y:S01]  /*25c50*/  IMAD.MOV.U32 R15, RZ, RZ, -0x1 ;  /* 0xffffffffff0f7424 */ /* 0x000fe200078e00ff */
[----:B---3--:R-:W-:-:S04]  /*25c60*/  SHF.R.U32.HI R2, RZ, 0x5, R2 ;  /* 0x00000005ff027819 */ /* 0x008fc80000011602 */
[----:B------:R-:W-:-:S05]  /*25c70*/  LOP3.LUT R2, R2, 0x3, RZ, 0xc0, !PT ;  /* 0x0000000302027812 */ /* 0x000fca00078ec0ff */
[----:B------:R-:W-:-:S07]  /*25c80*/  IMAD.MOV.U32 R13, RZ, RZ, R2 ;  /* 0x000000ffff0d7224 */ /* 0x000fce00078e0002 */
[----:B012---:R-:W-:Y:S05]  /*25c90*/  WARPSYNC.COLLECTIVE R15, `(.L_x_951) ;  /* 0x000000000f087348 */ /* 0x007fea0003c00000 */
[----:B------:R3:W4:Y:S02]  /*25ca0*/  SHFL.IDX P6, R14, R13, R12, R11 ;  /* 0x0000000c0d0e7389 */ /* 0x00072400000c000b */
[----:B01234-:R-:W-:Y:S01]  /*25cb0*/  ENDCOLLECTIVE ;  /* 0x000000000000791b */ /* 0x01ffe20003800000 */
.L_x_951:
[----:B------:R-:W-:Y:S05]  /*25cc0*/  BSYNC B0 ;  /* 0x0000000000007941 */ /* 0x000fea0003800000 */
.L_x_950:
[----:B------:R-:W-:Y:S05]  /*25cd0*/  BRA `(.L_x_952) ;  /* 0xffffffb400487947 */ /* 0x000fea000383ffff */
.L_x_783:
[----:B------:R-:W-:Y:S01]  /*25ce0*/  BSSY B0, `(.L_x_953) ;  /* 0x0000006000007945 */ /* 0x000fe20003800000 */
[----:B------:R-:W-:-:S07]  /*25cf0*/  IMAD.MOV.U32 R15, RZ, RZ, -0x1 ;  /* 0xffffffffff0f7424 */ /* 0x000fce00078e00ff */
[----:B012---:R-:W-:Y:S05]  /*25d00*/  WARPSYNC.COLLECTIVE R15, `(.L_x_954) ;  /* 0x000000000f0c7348 */ /* 0x007fea0003c00000 */
[----:B------:R-:W-:Y:S02]  /*25d10*/  ELECT P6, UR62, PT ;  /* 0x00000000003e782f */ /* 0x000fe400038c0000 */
[----:B------:R-:W-:Y:S01]  /*25d20*/  MOV R14, UR62 ;  /* 0x0000003e000e7c02 */ /* 0x000fe20008000f00 */
[----:B012---:R-:W-:Y:S10]  /*25d30*/  ENDCOLLECTIVE ;  /* 0x000000000000791b */ /* 0x007ff40003800000 */
.L_x_954:
[----:B------:R-:W-:Y:S05]  /*25d40*/  BSYNC B0 ;  /* 0x0000000000007941 */ /* 0x000fea0003800000 */
.L_x_953:
[----:B------:R-:W-:Y:S05]  /*25d50*/  BRA `(.L_x_955) ;  /* 0xffffffb4003c7947 */ /* 0x000fea000383ffff */
.L_x_785:
[----:B0-----:R0:W3:Y:S02]  /*25d60*/  SYNCS.PHASECHK.TRANS64.TRYWAIT P1, [R5+URZ+0x2a840], R0 ;  /* 0x02a84000050075a7 */ /* 0x0010e4000802017f */
[----:B---3--:R-:W-:Y:S05]  /*25d70*/  @!P1 NANOSLEEP.SYNCS 0x989680 ;  /* 0x009896800000995d */ /* 0x008fea0003900000 */
[----:B------:R-:W3:Y:S02]  /*25d80*/  @!P1 SYNCS.PHASECHK.TRANS64 P1, [R5+URZ+0x2a840], R0 ;  /* 0x02a84000050095a7 */ /* 0x000ee4000802007f */
[----:B---3--:R-:W-:Y:S05]  /*25d90*/  @!P1 BRA `(.L_x_785) ;  /* 0xfffffffc00f09947 */ /* 0x008fea000383ffff */
[----:B------:R-:W-:Y:S05]  /*25da0*/  BRA `(.L_x_956) ;  /* 0xffffffb4005c7947 */ /* 0x000fea000383ffff */
.L_x_787:
[----:B---3--:R3:W4:Y:S02]  /*25db0*/  SYNCS.PHASECHK.TRANS64.TRYWAIT P1, [R27+URZ+0x2a840], R2 ;  /* 0x02a840021b0075a7 */ /* 0x008724000802017f */
[----:B----4-:R-:W-:Y:S05]  /*25dc0*/  @!P1 NANOSLEEP.SYNCS 0x989680 ;  /* 0x009896800000995d */ /* 0x010fea0003900000 */
[----:B------:R-:W4:Y:S02]  /*25dd0*/  @!P1 SYNCS.PHASECHK.TRANS64 P1, [R27+URZ+0x2a840], R2 ;  /* 0x02a840021b0095a7 */ /* 0x000f24000802007f */
[----:B----4-:R-:W-:Y:S05]  /*25de0*/  @!P1 BRA `(.L_x_787) ;  /* 0xfffffffc00f09947 */ /* 0x010fea000383ffff */
[----:B------:R-:W-:Y:S05]  /*25df0*/  BRA `(.L_x_957) ;  /* 0xffffffb400687947 */ /* 0x000fea000383ffff */
.L_x_789:
[----:B----4-:R4:W0:Y:S02]  /*25e00*/  SYNCS.PHASECHK.TRANS64.TRYWAIT P1, [R5+URZ+0x2a860], R0 ;  /* 0x02a86000050075a7 */ /* 0x010824000802017f */
[----:B0-----:R-:W-:Y:S05]  /*25e10*/  @!P1 NANOSLEEP.SYNCS 0x989680 ;  /* 0x009896800000995d */ /* 0x001fea0003900000 */
[----:B------:R-:W0:Y:S02]  /*25e20*/  @!P1 SYNCS.PHASECHK.TRANS64 P1, [R5+URZ+0x2a860], R0 ;  /* 0x02a86000050095a7 */ /* 0x000e24000802007f */
[----:B0-----:R-:W-:Y:S05]  /*25e30*/  @!P1 BRA `(.L_x_789) ;  /* 0xfffffffc00f09947 */ /* 0x001fea000383ffff */
[----:B------:R-:W-:Y:S05]  /*25e40*/  BRA `(.L_x_958) ;  /* 0xffffffb400647947 */ /* 0x000fea000383ffff */
.L_x_959:
        /* <DEDUP_REMOVED lines=11> */
.L_x_15735:


//--------------------- .text._ZN7cutlass13device_kernelIN5flash11enable_sm90INS1_16FlashAttnFwdSm90INS1_25CollectiveMainloopFwdSm90ILi2EN4cute5tupleIJNS5_1CILi1EEES8_S8_EEENS6_IJNS7_ILi128EEENS7_ILi96EEENS7_ILi192EEEEEELi128ENS_10bfloat16_tEfNS_4arch4Sm90ELb0ELb1ELb1ELb0ELb1ELb0ELb0ELb1ELb1ELb1ELb1ELb0EEENS1_21CollectiveEpilogueFwdINS6_IJSA_SA_SB_EEES9_SE_SG_Li256ELb0ELb1ELb1ELb0EEENS1_19SingleTileSchedulerILb0ELb1ELb1ELi128EEEEEEEEEvNT_6ParamsE --------------------------
	.section	.text._ZN7cutlass13device_kernelIN5flash11enable_sm90INS1_16FlashAttnFwdSm90INS1_25CollectiveMainloopFwdSm90ILi2EN4cute5tupleIJNS5_1CILi1EEES8_S8_EEENS6_IJNS7_ILi128EEENS7_ILi96EEENS7_ILi192EEEEEELi128ENS_10bfloat16_tEfNS_4arch4Sm90ELb0ELb1ELb1ELb0ELb1ELb0ELb0ELb1ELb1ELb1ELb1ELb0EEENS1_21CollectiveEpilogueFwdINS6_IJSA_SA_SB_EEES9_SE_SG_Li256ELb0ELb1ELb1ELb0EEENS1_19SingleTileSchedulerILb0ELb1ELb1ELi128EEEEEEEEEvNT_6ParamsE,"ax",@progbits
	.align	128
.text._ZN7cutlass13device_kernelIN5flash11enable_sm90INS1_16FlashAttnFwdSm90INS1_25CollectiveMainloopFwdSm90ILi2EN4cute5tupleIJNS5_1CILi1EEES8_S8_EEENS6_IJNS7_ILi128EEENS7_ILi96EEENS7_ILi192EEEEEELi128ENS_10bfloat16_tEfNS_4arch4Sm90ELb0ELb1ELb1ELb0ELb1ELb0ELb0ELb1ELb1ELb1ELb1ELb0EEENS1_21CollectiveEpilogueFwdINS6_IJSA_SA_SB_EEES9_SE_SG_Li256ELb0ELb1ELb1ELb0EEENS1_19SingleTileSchedulerILb0ELb1ELb1ELi128EEEEEEEEEvNT_6ParamsE:
        .type           _ZN7cutlass13device_kernelIN5flash11enable_sm90INS1_16FlashAttnFwdSm90INS1_25CollectiveMainloopFwdSm90ILi2EN4cute5tupleIJNS5_1CILi1EEES8_S8_EEENS6_IJNS7_ILi128EEENS7_ILi96EEENS7_ILi192EEEEEELi128ENS_10bfloat16_tEfNS_4arch4Sm90ELb0ELb1ELb1ELb0ELb1ELb0ELb0ELb1ELb1ELb1ELb1ELb0EEENS1_21CollectiveEpilogueFwdINS6_IJSA_SA_SB_EEES9_SE_SG_Li256ELb0ELb1ELb1ELb0EEENS1_19SingleTileSchedulerILb0ELb1ELb1ELi128EEEEEEEEEvNT_6ParamsE,@function
        .size           _ZN7cutlass13device_kernelIN5flash11enable_sm90INS1_16FlashAttnFwdSm90INS1_25CollectiveMainloopFwdSm90ILi2EN4cute5tupleIJNS5_1CILi1EEES8_S8_EEENS6_IJNS7_ILi128EEENS7_ILi96EEENS7_ILi192EEEEEELi128ENS_10bfloat16_tEfNS_4arch4Sm90ELb0ELb1ELb1ELb0ELb1ELb0ELb0ELb1ELb1ELb1ELb1ELb0EEENS1_21CollectiveEpilogueFwdINS6_IJSA_SA_SB_EEES9_SE_SG_Li256ELb0ELb1ELb1ELb0EEENS1_19SingleTileSchedulerILb0ELb1ELb1ELi128EEEEEEEEEvNT_6ParamsE,(.L_x_15736 - _ZN7cutlass13device_kernelIN5flash11enable_sm90INS1_16FlashAttnFwdSm90INS1_25CollectiveMainloopFwdSm90ILi2EN4cute5tupleIJNS5_1CILi1EEES8_S8_EEENS6_IJNS7_ILi128EEENS7_ILi96EEENS7_ILi192EEEEEELi128ENS_10bfloat16_tEfNS_4arch4Sm90ELb0ELb1ELb1ELb0ELb1ELb0ELb0ELb1ELb1ELb1ELb1ELb0EEENS1_21CollectiveEpilogueFwdINS6_IJSA_SA_SB_EEES9_SE_SG_Li256ELb0ELb1ELb1ELb0EEENS1_19SingleTileSchedulerILb0ELb1ELb1ELi128EEEEEEEEEvNT_6ParamsE)
        .other          _ZN7cutlass13device_kernelIN5flash11enable_sm90INS1_16FlashAttnFwdSm90INS1_25CollectiveMainloopFwdSm90ILi2EN4cute5tupleIJNS5_1CILi1EEES8_S8_EEENS6_IJNS7_ILi128EEENS7_ILi96EEENS7_ILi192EEEEEELi128ENS_10bfloat16_tEfNS_4arch4Sm90ELb0ELb1ELb1ELb0ELb1ELb0ELb0ELb1ELb1ELb1ELb1ELb0EEENS1_21CollectiveEpilogueFwdINS6_IJSA_SA_SB_EEES9_SE_SG_Li256ELb0ELb1ELb1ELb0EEENS1_19SingleTileSchedulerILb0ELb1ELb1ELi128EEEEEEEEEvNT_6ParamsE,@"STO_CUDA_ENTRY STV_DEFAULT"
_ZN7cutlass13device_kernelIN5flash11enable_sm90INS1_16FlashAttnFwdSm90INS1_25CollectiveMainloopFwdSm90ILi2EN4cute5tupleIJNS5_1CILi1EEES8_S8_EEENS6_IJNS7_ILi128EEENS7_ILi96EEENS7_ILi192EEEEEELi128ENS_10bfloat16_tEfNS_4arch4Sm90ELb0ELb1ELb1ELb0ELb1ELb0ELb0ELb1ELb1ELb1ELb1ELb0EEENS1_21CollectiveEpilogueFwdINS6_IJSA_SA_SB_EEES9_SE_SG_Li256ELb0ELb1ELb1ELb0EEENS1_19SingleTileSchedulerILb0ELb1ELb1ELi128EEEEEEEEEvNT_6ParamsE:
        /* <DEDUP_REMOVED lines=45> */
.L_x_960:
        /* <DEDUP_REMOVED lines=22> */
.L_x_961:
        /* <DEDUP_REMOVED lines=18> */
.L_x_962:
        /* <DEDUP_REMOVED lines=22> */
.L_x_963:
        /* <DEDUP_REMOVED lines=23> */
.L_x_964:
[----:B------:R-:W-:Y:S01]  /*0820*/  UISETP.NE.AND UP0, UPT, UR9, URZ, UPT ;  /* 0x0000003f0900728c */ /* 0x000fe2000bf05270 */
[----:B------:R-:W-:Y:S01]  /*0830*/  NOP ;  /* 0x0000000000007918 */ /* 0x000fe20000000000 */
[----:B0-----:R-:W-:Y:S01]  /*0840*/  UMOV UR4, 0x1 ;  /* 0x0000000100047882 */ /* 0x001fe20000000000 */
[----:B------:R-:W-:Y:S01]  /*0850*/  ULDC.64 UR56, c[0x0][0x208] ;  /* 0x0000820000387ab9 */ /* 0x000fe20000000a00 */
[----:B------:R-:W-:Y:S01]  /*0860*/  USEL UR4, UR4, 0x2, !UP0 ;  /* 0x0000000204047887 */ /* 0x000fe2000c000000 */
[----:B------:R-:W-:Y:S01]  /*0870*/  BSSY B6, `(.L_x_965) ;  /* 0x00012fc000067945 */ /* 0x000fe20003800000 */
[----:B-1234-:R-:W-:Y:S01]  /*0880*/  BAR.SYNC.DEFER_BLOCKING 0x0 ;  /* 0x0000000000007b1d */ /* 0x01efe20000010000 */
[----:B------:R-:W-:-:S03]  /*0890*/  PLOP3.LUT P0, PT, PT, PT, UP0, 0x80, 0x0 ;  /* 0x000000000000781c */ /* 0x000fc60003f0f008 */
[----:B------:R-:W-:-:S05]  /*08a0*/  IMAD.U32 R2, RZ, RZ, UR4 ;  /* 0x00000004ff027e24 */ /* 0x000fca000f8e00ff */
[----:B------:R0:W-:Y:S05]  /*08b0*/  STL [R1], R2 ;  /* 0x0000000201007387 */ /* 0x0001ea0000100800 */
[----:B------:R-:W-:Y:S05]  /*08c0*/  @!P0 BRA `(.L_x_966) ;  /* 0x000000f0005c8947 */ /* 0x000fea0003800000 */
.L_x_967:
[----:B------:R-:W-:-:S08]  /*08d0*/  NOP ;  /* 0x0000000000007918 */ /* 0x000fd00000000000 */
[----:B------:R-:W1:Y:S02]  /*08e0*/  USETMAXREG.TRY_ALLOC.CTAPOOL UP0, 0xe8 ;  /* 0x000000e8000079c8 */ /* 0x000e640008000600 */
[----:B-1----:R-:W-:-:S13]  /*08f0*/  PLOP3.LUT P0, PT, PT, PT, UP0, 0x80, 0x0 ;  /* 0x000000000000781c */ /* 0x002fda0003f0f008 */
[----:B------:R-:W-:Y:S05]  /*0900*/  @!P0 BRA `(.L_x_967) ;  /* 0xfffffffc00f08947 */ /* 0x000fea000383ffff */
[----:B0-----:R-:W0:Y:S08]  /*0910*/  LDC R2, c[0x0][0xc50] ;  /* 0x00031400ff027b82 */ /* 0x001e300000000800 */
        /* <DEDUP_REMOVED lines=13> */
[----:B------:R-:W0:Y:S01]  /*09f0*/  LDC R23, c[0x0][0x448] ;  /* 0x00011200ff177b82 */ /* 0x000e220000000800 */
[----:B------:R-:W1:Y:S01]  /*0a00*/  S2R R72, SR_CTAID.X ;  /* 0x0000000000487919 */ /* 0x000e620000002500 */
[----:B------:R-:W-:Y:S01]  /*0a10*/  LOP3.LUT R18, R18, 0xffefffff, RZ, 0xc0, !PT ;  /* 0xffefffff12127812 */ /* 0x000fe200078ec0ff */
[----:B------:R-:W-:-:S05]  /*0a20*/  VIADD R74, R25, 0xffffff80 ;  /* 0xffffff80194a7836 */ /* 0x000fca0000000000 */
[----:B------:R-:W2:Y:S08]  /*0a30*/  LDC.64 R2, c[0x0][0x418] ;  /* 0x00010600ff027b82 */ /* 0x000eb00000000a00 */
[----:B------:R-:W3:Y:S01]  /*0a40*/  LDC.64 R10, c[0x0][0x9e0] ;  /* 0x00027800ff0a7b82 */ /* 0x000ee20000000a00 */
[----:B0-----:R-:W-:-:S07]  /*0a50*/  ISETP.NE.AND P2, PT, R23, 0x1, PT ;  /* 0x000000011700780c */ /* 0x001fce0003f45270 */
[----:B------:R-:W0:Y:S01]  /*0a60*/  LDC R8, c[0x0][0x288] ;  /* 0x0000a200ff087b82 */ /* 0x000e220000000800 */
[----:B--2---:R-:W-:-:S07]  /*0a70*/  ISETP.NE.U32.AND P0, PT, R2, RZ, PT ;  /* 0x000000ff0200720c */ /* 0x004fce0003f05070 */
[----:B------:R-:W2:Y:S01]  /*0a80*/  LDC R16, c[0x0][0x424] ;  /* 0x00010900ff107b82 */ /* 0x000ea20000000800 */
[----:B-1----:R-:W-:Y:S01]  /*0a90*/  IMAD.SHL.U32 R72, R72, 0x80, RZ ;  /* 0x0000008048487824 */ /* 0x002fe200078e00ff */
[----:B------:R-:W-:-:S03]  /*0aa0*/  ISETP.NE.AND.EX P0, PT, R3, RZ, PT, P0 ;  /* 0x000000ff0300720c */ /* 0x000fc60003f05300 */
[----:B------:R-:W-:Y:S01]  /*0ab0*/  @P2 VIADD R0, R72, 0x7f ;  /* 0x0000007f48002836 */ /* 0x000fe20000000000 */
[----:B------:R-:W-:Y:S02]  /*0ac0*/  @P2 LOP3.LUT R18, R18, 0x100000, RZ, 0xfc, !PT ;  /* 0x0010000012122812 */ /* 0x000fe400078efcff */
[----:B------:R-:W1:Y:S01]  /*0ad0*/  @P2 LDC R5, c[0x0][0x44c] ;  /* 0x00011300ff052b82 */ /* 0x000e620000000800 */
[----:B---3--:R-:W-:Y:S02]  /*0ae0*/  ISETP.GE.AND P1, PT, R11, 0x1, PT ;  /* 0x000000010b00780c */ /* 0x008fe40003f26270 */
[----:B------:R-:W-:-:S05]  /*0af0*/  LOP3.LUT R18, R18, 0xfff7ffff, RZ, 0xc0, !PT ;  /* 0xfff7ffff12127812 */ /* 0x000fca00078ec0ff */
[----:B------:R-:W3:Y:S01]  /*0b00*/  @P2 LDC R7, c[0x0][0x450] ;  /* 0x00011400ff072b82 */ /* 0x000ee20000000800 */
[----:B0-----:R-:W-:-:S05]  /*0b10*/  IADD3 R3, -R8, 0x1, RZ ;  /* 0x0000000108037810 */ /* 0x001fca0007ffe1ff */
[----:B------:R-:W-:Y:S02]  /*0b20*/  @P1 LOP3.LUT R18, R18, 0x80000, RZ, 0xfc, !PT ;  /* 0x0008000012121812 */ /* 0x000fe400078efcff */
[----:B------:R-:W0:Y:S01]  /*0b30*/  LDC R73, c[0x0][0x2f0] ;  /* 0x0000bc00ff497b82 */ /* 0x000e220000000800 */
[----:B--2---:R-:W-:Y:S01]  /*0b40*/  SEL R16, R16, 0x1, P0 ;  /* 0x0000000110107807 */ /* 0x004fe20000000000 */
[----:B-1----:R-:W-:-:S04]  /*0b50*/  @P2 IMAD.HI.U32 R2, R0, R5, RZ ;  /* 0x0000000500022227 */ /* 0x002fc800078e00ff */
[----:B------:R-:W-:Y:S01]  /*0b60*/  VIADD R0, R72, 0x7f ;  /* 0x0000007f48007836 */ /* 0x000fe20000000000 */
[----:B---3--:R-:W-:Y:S01]  /*0b70*/  @P2 SHF.R.U32.HI R0, RZ, R7, R2 ;  /* 0x00000007ff002219 */ /* 0x008fe20000011602 */
[CC--:B0-----:R-:W-:Y:S02]  /*0b80*/  IMAD R3, R16.reuse, R73.reuse, R3 ;  /* 0x0000004910037224 */ /* 0x0c1fe400078e0203 */
[----:B------:R-:W-:Y:S02]  /*0b90*/  IMAD R22, R16, R73, RZ ;  /* 0x0000004910167224 */ /* 0x000fe400078e02ff */
[----:B------:R-:W-:-:S04]  /*0ba0*/  IMAD.IADD R3, R3, 0x1, R0 ;  /* 0x0000000103037824 */ /* 0x000fc800078e0200 */
[----:B------:R-:W-:Y:S01]  /*0bb0*/  IMAD.IADD R0, R3, 0x1, R10 ;  /* 0x0000000103007824 */ /* 0x000fe200078e020a */
[----:B------:R-:W-:Y:S06]  /*0bc0*/  @!P1 BRA `(.L_x_969) ;  /* 0x0000000000409947 */ /* 0x000fec0003800000 */
[C---:B------:R-:W-:Y:S01]  /*0bd0*/  ISETP.GT.AND P0, PT, R3.reuse, RZ, PT ;  /* 0x000000ff0300720c */ /* 0x040fe20003f04270 */
[----:B------:R-:W-:-:S12]  /*0be0*/  VIADD R2, R3, 0xffffffff ;  /* 0xffffffff03027836 */ /* 0x000fd80000000000 */
[----:B------:R-:W-:Y:S05]  /*0bf0*/  @P0 BRA `(.L_x_970) ;  /* 0x00000000001c0947 */ /* 0x000fea0003800000 */
[----:B------:R-:W-:Y:S01]  /*0c00*/  ISETP.NE.AND P0, PT, R11, 0x1, PT ;  /* 0x000000010b00780c */ /* 0x000fe20003f05270 */
[----:B------:R-:W-:-:S12]  /*0c10*/  IMAD.MOV R3, RZ, RZ, -R3 ;  /* 0x000000ffff037224 */ /* 0x000fd800078e0a03 */
[----:B------:R-:W0:Y:S02]  /*0c20*/  @P0 LDC.64 R4, c[0x0][0x9e8] ;  /* 0x00027a00ff040b82 */ /* 0x000e240000000a00 */
[----:B0-----:R-:W-:-:S05]  /*0c30*/  @P0 IMAD.HI.U32 R2, R3, R4, RZ ;  /* 0x0000000403020227 */ /* 0x001fca00078e00ff */
[----:B------:R-:W-:-:S04]  /*0c40*/  @P0 SHF.R.U32.HI R3, RZ, R5, R2 ;  /* 0x00000005ff030219 */ /* 0x000fc80000011602 */
[----:B------:R-:W-:Y:S01]  /*0c50*/  LOP3.LUT R2, RZ, R3, RZ, 0x33, !PT ;  /* 0x00000003ff027212 */ /* 0x000fe200078e33ff */
[----:B------:R-:W-:Y:S06]  /*0c60*/  BRA `(.L_x_971) ;  /* 0x0000000000107947 */ /* 0x000fec0003800000 */
.L_x_970:
[----:B------:R-:W-:-:S13]  /*0c70*/  ISETP.NE.AND P0, PT, R11, 0x1, PT ;  /* 0x000000010b00780c */ /* 0x000fda0003f05270 */
[----:B------:R-:W0:Y:S02]  /*0c80*/  @P0 LDC.64 R4, c[0x0][0x9e8] ;  /* 0x00027a00ff040b82 */ /* 0x000e240000000a00 */
[----:B0-----:R-:W-:-:S05]  /*0c90*/  @P0 IMAD.HI.U32 R4, R2, R4, RZ ;  /* 0x0000000402040227 */ /* 0x001fca00078e00ff */
[----:B------:R-:W-:-:S07]  /*0ca0*/  @P0 SHF.R.U32.HI R2, RZ, R5, R4 ;  /* 0x00000005ff020219 */ /* 0x000fce0000011604 */
.L_x_971:
[----:B------:R-:W-:-:S05]  /*0cb0*/  IMAD R3, R2, R11, R11 ;  /* 0x0000000b02037224 */ /* 0x000fca00078e020b */
[----:B------:R-:W-:-:S07]  /*0cc0*/  VIMNMX R0, R0, R3, PT ;  /* 0x0000000300007248 */ /* 0x000fce0003fe0100 */
.L_x_969:
[----:B------:R-:W0:Y:S01]  /*0cd0*/  @P2 LDC R3, c[0x0][0x44c] ;  /* 0x00011300ff032b82 */ /* 0x000e220000000800 */
[----:B------:R-:W-:Y:S01]  /*0ce0*/  VIADD R2, R0, 0x5f ;  /* 0x0000005f00027836 */ /* 0x000fe20000000000 */
[----:B------:R-:W-:Y:S01]  /*0cf0*/  ULDC UR4, c[0x0][0x9dc] ;  /* 0x0002770000047ab9 */ /* 0x000fe20000000800 */
[----:B------:R-:W-:Y:S02]  /*0d00*/  IMAD R0, R16, R73, 0x5f ;  /* 0x0000005f10007424 */ /* 0x000fe400078e0249 */
[----:B------:R-:W-:-:S03]  /*0d10*/  IMAD.HI R2, R2, 0x2aaaaaab, RZ ;  /* 0x2aaaaaab02027827 */ /* 0x000fc600078e02ff */
[----:B------:R-:W1:Y:S01]  /*0d20*/  @P2 LDC R7, c[0x0][0x450] ;  /* 0x00011400ff072b82 */ /* 0x000e620000000800 */
[----:B------:R-:W-:Y:S01]  /*0d30*/  IMAD.HI R0, R0, 0x2aaaaaab, RZ ;  /* 0x2aaaaaab00007827 */ /* 0x000fe200078e02ff */
[----:B------:R-:W-:-:S03]  /*0d40*/  SHF.R.U32.HI R5, RZ, 0x1f, R2 ;  /* 0x0000001fff057819 */ /* 0x000fc60000011602 */
[----:B------:R-:W-:Y:S01]  /*0d50*/  IMAD.MOV.U32 R4, RZ, RZ, R72 ;  /* 0x000000ffff047224 */ /* 0x000fe200078e0048 */
[----:B------:R-:W-:Y:S01]  /*0d60*/  LEA.HI.SX32 R2, R2, R5, 0x1c ;  /* 0x0000000502027211 */ /* 0x000fe200078fe2ff */
[----:B------:R-:W-:Y:S02]  /*0d70*/  IMAD R73, R16, R73, -R8 ;  /* 0x0000004910497224 */ /* 0x000fe400078e0a08 */
[----:B0-----:R-:W-:Y:S01]  /*0d80*/  @P2 IMAD.HI.U32 R6, R72, R3, RZ ;  /* 0x0000000348062227 */ /* 0x001fe200078e00ff */
[----:B------:R-:W-:-:S04]  /*0d90*/  SHF.R.U32.HI R3, RZ, 0x1f, R0 ;  /* 0x0000001fff037819 */ /* 0x000fc80000011600 */
[----:B------:R-:W-:Y:S02]  /*0da0*/  LEA.HI.SX32 R3, R0, R3, 0x1c ;  /* 0x0000000300037211 */ /* 0x000fe400078fe2ff */
[----:B-1----:R-:W-:Y:S02]  /*0db0*/  @P2 SHF.R.U32.HI R4, RZ, R7, R6 ;  /* 0x00000007ff042219 */ /* 0x002fe40000011606 */
[----:B------:R-:W-:-:S03]  /*0dc0*/  VIMNMX R75, R3, R2, PT ;  /* 0x00000002034b7248 */ /* 0x000fc60003fe0100 */
[----:B------:R-:W-:-:S04]  /*0dd0*/  IMAD.IADD R0, R73, 0x1, R4 ;  /* 0x0000000149007824 */ /* 0x000fc800078e0204 */
[----:B------:R-:W-:Y:S01]  /*0de0*/  VIADD R2, R0, -UR4 ;  /* 0x8000000400027c36 */ /* 0x000fe20008000000 */
[----:B------:R-:W-:Y:S06]  /*0df0*/  @!P1 BRA `(.L_x_972) ;  /* 0x00000000003c9947 */ /* 0x000fec0003800000 */
[----:B------:R-:W-:-:S13]  /*0e00*/  ISETP.GT.AND P0, PT, R0, -0x1, PT ;  /* 0xffffffff0000780c */ /* 0x000fda0003f04270 */
[----:B------:R-:W-:Y:S05]  /*0e10*/  @P0 BRA `(.L_x_973) ;  /* 0x00000000001c0947 */ /* 0x000fea0003800000 */
[----:B------:R-:W-:Y:S02]  /*0e20*/  ISETP.NE.AND P0, PT, R11, 0x1, PT ;  /* 0x000000010b00780c */ /* 0x000fe40003f05270 */
[----:B------:R-:W-:-:S11]  /*0e30*/  LOP3.LUT R3, RZ, R0, RZ, 0x33, !PT ;  /* 0x00000000ff037212 */ /* 0x000fd600078e33ff */
[----:B------:R-:W0:Y:S02]  /*0e40*/  @P0 LDC.64 R4, c[0x0][0x9e8] ;  /* 0x00027a00ff040b82 */ /* 0x000e240000000a00 */
[----:B0-----:R-:W-:-:S05]  /*0e50*/  @P0 IMAD.HI.U32 R0, R3, R4, RZ ;  /* 0x0000000403000227 */ /* 0x001fca00078e00ff */
[----:B------:R-:W-:-:S04]  /*0e60*/  @P0 SHF.R.U32.HI R3, RZ, R5, R0 ;  /* 0x00000005ff030219 */ /* 0x000fc80000011600 */
[----:B------:R-:W-:Y:S01]  /*0e70*/  LOP3.LUT R0, RZ, R3, RZ, 0x33, !PT ;  /* 0x00000003ff007212 */ /* 0x000fe200078e33ff */
[----:B------:R-:W-:Y:S06]  /*0e80*/  BRA `(.L_x_974) ;  /* 0x0000000000107947 */ /* 0x000fec0003800000 */
.L_x_973:
[----:B------:R-:W-:-:S13]  /*0e90*/  ISETP.NE.AND P0, PT, R11, 0x1, PT ;  /* 0x000000010b00780c */ /* 0x000fda0003f05270 */
[----:B------:R-:W0:Y:S02]  /*0ea0*/  @P0 LDC.64 R4, c[0x0][0x9e8] ;  /* 0x00027a00ff040b82 */ /* 0x000e240000000a00 */
[----:B0-----:R-:W-:-:S05]  /*0eb0*/  @P0 IMAD.HI.U32 R4, R0, R4, RZ ;  /* 0x0000000400040227 */ /* 0x001fca00078e00ff */
[----:B------:R-:W-:-:S07]  /*0ec0*/  @P0 SHF.R.U32.HI R0, RZ, R5, R4 ;  /* 0x00000005ff000219 */ /* 0x000fce0000011604 */
.L_x_974:
[----:B------:R-:W-:-:S05]  /*0ed0*/  IMAD R3, R0, R11, RZ ;  /* 0x0000000b00037224 */ /* 0x000fca00078e02ff */
[----:B------:R-:W-:-:S07]  /*0ee0*/  VIMNMX R2, R2, R3, !PT ;  /* 0x0000000302027248 */ /* 0x000fce0007fe0100 */
.L_x_972:
[----:B------:R-:W-:Y:S01]  /*0ef0*/  SHF.R.U32.HI R0, RZ, 0x10, R17 ;  /* 0x00000010ff007819 */ /* 0x000fe20000011611 */
[----:B------:R-:W-:Y:S01]  /*0f00*/  IMAD.HI R2, R2, 0x2aaaaaab, RZ ;  /* 0x2aaaaaab02027827 */ /* 0x000fe200078e02ff */
[----:B------:R-:W-:Y:S02]  /*0f10*/  LOP3.LUT R17, R17, 0xffff, RZ, 0xc0, !PT ;  /* 0x0000ffff11117812 */ /* 0x000fe400078ec0ff */
[----:B------:R-:W-:Y:S02]  /*0f20*/  ISETP.NE.AND P0, PT, R0, RZ, PT ;  /* 0x000000ff0000720c */ /* 0x000fe40003f05270 */
[----:B------:R-:W-:-:S04]  /*0f30*/  SHF.R.U32.HI R3, RZ, 0x1f, R2 ;  /* 0x0000001fff037819 */ /* 0x000fc80000011602 */
[----:B------:R-:W-:Y:S02]  /*0f40*/  LEA.HI.SX32 R3, R2, R3, 0x1c ;  /* 0x0000000302037211 */ /* 0x000fe400078fe2ff */
[----:B------:R-:W-:Y:S02]  /*0f50*/  MOV R2, RZ ;  /* 0x000000ff00027202 */ /* 0x000fe40000000f00 */
[----:B------:R-:W-:-:S03]  /*0f60*/  VIMNMX R8, RZ, R3, !PT ;  /* 0x00000003ff087248 */ /* 0x000fc60007fe0100 */
[----:B------:R-:W0:Y:S01]  /*0f70*/  @!P0 LDC R0, c[0x0][0x9f0] ;  /* 0x00027c00ff008b82 */ /* 0x000e220000000800 */
[----:B------:R-:W-:-:S13]  /*0f80*/  ISETP.GT.AND P1, PT, R75, R8, PT ;  /* 0x000000084b00720c */ /* 0x000fda0003f24270 */
[----:B------:R-:W-:Y:S05]  /*0f90*/  @!P1 BRA `(.L_x_975) ;  /* 0x00000000006c9947 */ /* 0x000fea0003800000 */
[-C--:B0-----:R-:W-:Y:S02]  /*0fa0*/  IABS R6, R0.reuse ;  /* 0x0000000000067213 */ /* 0x081fe40000000000 */
[----:B------:R-:W-:Y:S02]  /*0fb0*/  IADD3 R2, R0, -0x1, R75 ;  /* 0xffffffff00027810 */ /* 0x000fe40007ffe04b */
[----:B------:R-:W0:Y:S03]  /*0fc0*/  I2F.RP R4, R6 ;  /* 0x0000000600047306 */ /* 0x000e260000209400 */
[----:B------:R-:W-:Y:S01]  /*0fd0*/  IMAD.IADD R5, R2, 0x1, -R8 ;  /* 0x0000000102057824 */ /* 0x000fe200078e0a08 */
[----:B------:R-:W-:-:S04]  /*0fe0*/  IABS R2, R0 ;  /* 0x0000000000027213 */ /* 0x000fc80000000000 */
[----:B------:R-:W-:Y:S02]  /*0ff0*/  IABS R9, R5 ;  /* 0x0000000500097213 */ /* 0x000fe40000000000 */
[----:B------:R-:W-:-:S04]  /*1000*/  LOP3.LUT R5, R5, R0, RZ, 0x3c, !PT ;  /* 0x0000000005057212 */ /* 0x000fc800078e3cff */
[----:B------:R-:W-:Y:S01]  /*1010*/  ISETP.GE.AND P2, PT, R5, RZ, PT ;  /* 0x000000ff0500720c */ /* 0x000fe20003f46270 */
[----:B0-----:R-:W0:Y:S02]  /*1020*/  MUFU.RCP R4, R4 ;  /* 0x0000000400047308 */ /* 0x001e240000001000 */
[----:B0-----:R-:W-:Y:S02]  /*1030*/  VIADD R3, R4, 0xffffffe ;  /* 0x0ffffffe04037836 */ /* 0x001fe40000000000 */
[----:B------:R-:W-:Y:S02]  /*1040*/  IMAD.MOV R4, RZ, RZ, -R2 ;  /* 0x000000ffff047224 */ /* 0x000fe400078e0a02 */
[----:B------:R-:W-:Y:S02]  /*1050*/  IMAD.MOV.U32 R2, RZ, RZ, RZ ;  /* 0x000000ffff027224 */ /* 0x000fe400078e00ff */
[----:B------:R-:W0:Y:S02]  /*1060*/  F2I.FTZ.U32.TRUNC.NTZ R3, R3 ;  /* 0x0000000300037305 */ /* 0x000e24000021f000 */
[----:B0-----:R-:W-:-:S04]  /*1070*/  IMAD.MOV R7, RZ, RZ, -R3 ;  /* 0x000000ffff077224 */ /* 0x001fc800078e0a03 */
[----:B------:R-:W-:-:S04]  /*1080*/  IMAD R7, R7, R6, RZ ;  /* 0x0000000607077224 */ /* 0x000fc800078e02ff */
[----:B------:R-:W-:-:S04]  /*1090*/  IMAD.HI.U32 R2, R3, R7, R2 ;  /* 0x0000000703027227 */ /* 0x000fc800078e0002 */
[----:B------:R-:W-:-:S04]  /*10a0*/  IMAD.MOV.U32 R3, RZ, RZ, R9 ;  /* 0x000000ffff037224 */ /* 0x000fc800078e0009 */
        /* <DEDUP_REMOVED lines=8> */
[----:B------:R-:W-:Y:S01]  /*1130*/  @!P2 IMAD.MOV R2, RZ, RZ, -R2 ;  /* 0x000000ffff02a224 */ /* 0x000fe200078e0a02 */
[----:B------:R-:W-:-:S07]  /*1140*/  @!P1 LOP3.LUT R2, RZ, R0, RZ, 0x33, !PT ;  /* 0x00000000ff029212 */ /* 0x000fce00078e33ff */
.L_x_975:
[-C--:B------:R-:W-:Y:S01]  /*1150*/  IMAD R17, R17, R2.reuse, R8 ;  /* 0x0000000211117224 */ /* 0x080fe200078e0208 */
[----:B------:R-:W-:Y:S01]  /*1160*/  PLOP3.LUT P0, PT, PT, PT, PT, 0x80, 0x0 ;  /* 0x000000000000781c */ /* 0x000fe20003f0f070 */
[----:B0-----:R-:W-:Y:S01]  /*1170*/  IMAD.MOV.U32 R0, RZ, RZ, RZ ;  /* 0x000000ffff007224 */ /* 0x001fe200078e00ff */
[----:B------:R-:W-:Y:S01]  /*1180*/  CS2R R86, SRZ ;  /* 0x0000000000567805 */ /* 0x000fe2000001ff00 */
[----:B------:R-:W-:Y:S01]  /*1190*/  IMAD.MOV.U32 R6, RZ, RZ, RZ ;  /* 0x000000ffff067224 */ /* 0x000fe200078e00ff */
[----:B------:R-:W-:Y:S02]  /*11a0*/  VIADDMNMX R75, R17, R2, R75, PT ;  /* 0x00000002114b7246 */ /* 0x000fe4000380014b */
[----:B------:R-:W-:Y:S02]  /*11b0*/  CS2R R84, SRZ ;  /* 0x0000000000547805 */ /* 0x000fe4000001ff00 */
        /* <DEDUP_REMOVED lines=36> */
[----:B------:R-:W-:-:S05]  /*1400*/  SHF.R.S32.HI R78, RZ, 0x7, R76 ;  /* 0x00000007ff4e7819 */ /* 0x000fca000001144c */
        /* <DEDUP_REMOVED lines=20> */
[----:B------:R-:W-:Y:S01]  /*1550*/  MOV R10, UR6 ;  /* 0x00000006000a7c02 */ /* 0x000fe20008000f00 */
        /* <DEDUP_REMOVED lines=8> */
.L_x_977:
[----:B------:R-:W-:-:S04]  /*15e0*/  SHF.L.U32 R0, RZ, 0x1f, RZ ;  /* 0x0000001fff007819 */ /* 0x000fc800000006ff */
[----:B------:R-:W0:Y:S02]  /*15f0*/  SYNCS.PHASECHK.TRANS64.TRYWAIT P0, [UR58+0x2a800], R0 ;  /* 0x02a80000ff0075a7 */ /* 0x000e24000800017a */
[----:B0-----:R-:W-:Y:S05]  /*1600*/  @!P0 BRA `(.L_x_978) ;  /* 0x0000012000908947 */ /* 0x001fea0003800000 */
.L_x_1111:
[----:B------:R-:W2:Y:S02]  /*1610*/  LDL R2, [R1] ;  /* 0x0000000001027983 */ /* 0x000ea40000100800 */
[----:B--2---:R-:W-:-:S13]  /*1620*/  R2UR UR4, R2 ;  /* 0x00000000020472ca */ /* 0x004fda00000e0000 */
[----:B------:R-:W-:-:S06]  /*1630*/  ULOP3.LUT UR4, UR4, 0x1, URZ, 0xfc, !UPT ;  /* 0x0000000104047892 */ /* 0x000fcc000f8efc3f */
[----:B------:R-:W-:-:S05]  /*1640*/  IMAD.U32 R2, RZ, RZ, UR4 ;  /* 0x00000004ff027e24 */ /* 0x000fca000f8e00ff */
[----:B------:R-:W-:-:S13]  /*1650*/  ISETP.NE.AND P0, PT, R2, 0x3, PT ;  /* 0x000000030200780c */ /* 0x000fda0003f05270 */
[----:B------:R-:W-:Y:S05]  /*1660*/  @!P0 BRA `(.L_x_979) ;  /* 0x0000000000048947 */ /* 0x000fea0003800000 */
[----:B------:R-:W-:Y:S01]  /*1670*/  BPT.TRAP 0x1 ;  /* 0x000000040000795c */ /* 0x000fe20000300000 */
.L_x_979:
[----:B------:R1:W2:Y:S01]  /*1680*/  SYNCS.PHASECHK.TRANS64.TRYWAIT P1, [UR58+0x2a830], R0 ;  /* 0x02a83000ff0075a7 */ /* 0x0002a2000802017a */
[----:B------:R-:W-:Y:S05]  /*1690*/  @!P0 BRA `(.L_x_980) ;  /* 0x0000000000048947 */ /* 0x000fea0003800000 */
[----:B------:R-:W-:Y:S01]  /*16a0*/  BPT.TRAP 0x1 ;  /* 0x000000040000795c */ /* 0x000fe20000300000 */
.L_x_980:
[----:B------:R-:W-:-:S05]  /*16b0*/  IMAD.U32 R4, RZ, RZ, UR36 ;  /* 0x00000024ff047e24 */ /* 0x000fca000f8e00ff */
[----:B------:R-:W-:Y:S01]  /*16c0*/  LOP3.LUT R4, R4, 0x10000, RZ, 0xfc, !PT ;  /* 0x0001000004047812 */ /* 0x000fe200078efcff */
[----:B--2---:R-:W-:Y:S06]  /*16d0*/  @P1 BRA `(.L_x_981) ;  /* 0x0000000000081947 */ /* 0x004fec0003800000 */
[----:B------:R-:W2:Y:S02]  /*16e0*/  SYNCS.PHASECHK.TRANS64.TRYWAIT P1, [UR58+0x2a830], R0 ;  /* 0x02a83000ff0075a7 */ /* 0x000ea4000802017a */
[----:B--2---:R-:W-:Y:S05]  /*16f0*/  @!P1 BRA `(.L_x_982) ;  /* 0x00000120006c9947 */ /* 0x004fea0003800000 */
.L_x_981:
[----:B------:R-:W-:Y:S05]  /*1700*/  WARPSYNC.ALL ;  /* 0x0000000000007948 */ /* 0x000fea0003800000 */
[----:B------:R-:W-:Y:S01]  /*1710*/  IMAD.MOV.U32 R5, RZ, RZ, 0x40000040 ;  /* 0x40000040ff057424 */ /* 0x000fe200078e00ff */
[----:B------:R-:W-:Y:S01]  /*1720*/  UIADD3 UR4, UR58, 0x18400, URZ ;  /* 0x000184003a047890 */ /* 0x000fe2000fffe03f */
[----:B------:R-:W-:Y:S01]  /*1730*/  R2UR UR8, R4 ;  /* 0x00000000040872ca */ /* 0x000fe200000e0000 */
[----:B------:R-:W-:Y:S02]  /*1740*/  WARPGROUP.ARRIVE ;  /* 0x00000000000079c5 */ /* 0x000fe40000000000 */
        /* <DEDUP_REMOVED lines=12> */
[----:B------:R-:W-:Y:S01]  /*1810*/  UMOV UR10, UR60 ;  /* 0x0000003c000a7c82 */ /* 0x000fe20008000000 */
[----:B------:R-:W-:Y:S01]  /*1820*/  UIADD3 UR22, UR60, 0x300, URZ ;  /* 0x000003003c167890 */ /* 0x000fe2000fffe03f */
[----:B------:R-:W-:Y:S01]  /*1830*/  HGMMA.64x96x16.F32.BF16 R24, gdesc[UR8], RZ, !UPT, gsb0 ;  /* 0x01600000081879f0 */ /* 0x000fe2000c0018ff */
[----:B------:R-:W-:Y:S01]  /*1840*/  UIADD3 UR10, UR60, 0x2, URZ ;  /* 0x000000023c0a7890 */ /* 0x000fe2000fffe03f */
[----:B------:R-:W-:Y:S01]  /*1850*/  UMOV UR9, 0x40000040 ;  /* 0x4000004000097882 */ /* 0x000fe20000000000 */
[----:B------:R-:W-:Y:S01]  /*1860*/  UMOV UR11, 0x40000040 ;  /* 0x40000040000b7882 */ /* 0x000fe20000000000 */
[----:B------:R-:W-:Y:S02]  /*1870*/  UMOV UR21, 0x40000040 ;  /* 0x4000004000157882 */ /* 0x000fe40000000000 */
[----:B------:R-:W-:Y:S02]  /*1880*/  UIADD3 UR8, UR4, 0x2, URZ ;  /* 0x0000000204087890 */ /* 0x000fe4000fffe03f */
[----:B------:R-:W-:-:S02]  /*1890*/  UIADD3 UR12, UR4, 0x4, URZ ;  /* 0x00000004040c7890 */ /* 0x000fc4000fffe03f */
[----:B------:R-:W-:Y:S02]  /*18a0*/  UIADD3 UR16, UR4, 0x6, URZ ;  /* 0x0000000604107890 */ /* 0x000fe4000fffe03f */
[----:B------:R-:W-:Y:S01]  /*18b0*/  UIADD3 UR20, UR4, 0x400, URZ ;  /* 0x0000040004147890 */ /* 0x000fe2000fffe03f */
        /* <DEDUP_REMOVED lines=29> */
[----:B------:R-:W-:Y:S02]  /*1a90*/  UMOV UR5, UR49 ;  /* 0x0000003100057c82 */ /* 0x000fe40008000000 */
[----:B------:R-:W-:Y:S01]  /*1aa0*/  UMOV UR4, UR48 ;  /* 0x0000003000047c82 */ /* 0x000fe20008000000 */
        /* <DEDUP_REMOVED lines=36> */
.L_x_983:
[----:B------:R-:W-:Y:S01]  /*1cf0*/  LOP3.LUT R9, R76, 0xffffff80, RZ, 0xc0, !PT ;  /* 0xffffff804c097812 */ /* 0x000fe200078ec0ff */
[----:B------:R-:W-:Y:S01]  /*1d00*/  ULDC UR5, c[0x0][0x9d8] ;  /* 0x0002760000057ab9 */ /* 0x000fe20000000800 */
[----:B------:R-:W-:Y:S01]  /*1d10*/  ISETP.NE.AND P2, PT, R23, 0x1, PT ;  /* 0x000000011700780c */ /* 0x000fe20003f45270 */
[----:B------:R-:W-:Y:S01]  /*1d20*/  FMUL.FTZ R33, R33, UR5 ;  /* 0x0000000521217c20 */ /* 0x000fe20008410000 */
[----:B------:R-:W-:Y:S01]  /*1d30*/  LEA.HI R77, R77, R74, RZ, 0x2 ;  /* 0x0000004a4d4d7211 */ /* 0x000fe200078f10ff */
[----:B------:R-:W-:Y:S02]  /*1d40*/  IMAD.IADD R9, R74, 0x1, -R9 ;  /* 0x000000014a097824 */ /* 0x000fe400078e0a09 */
[----:B------:R-:W-:Y:S01]  /*1d50*/  FMUL.FTZ R25, R25, UR5 ;  /* 0x0000000519197c20 */ /* 0x000fe20008410000 */
[----:B------:R-:W-:Y:S01]  /*1d60*/  FMUL.FTZ R2, R27, UR5 ;  /* 0x000000051b027c20 */ /* 0x000fe20008410000 */
[----:B------:R-:W-:Y:S01]  /*1d70*/  LOP3.LUT R77, R77, 0xfffffffc, RZ, 0xc0, !PT ;  /* 0xfffffffc4d4d7812 */ /* 0x000fe200078ec0ff */
[----:B------:R-:W-:Y:S01]  /*1d80*/  FMUL.FTZ R32, R32, UR5 ;  /* 0x0000000520207c20 */ /* 0x000fe20008410000 */
[----:B------:R-:W-:Y:S01]  /*1d90*/  SHF.R.S32.HI R8, RZ, 0x1f, R9 ;  /* 0x0000001fff087819 */ /* 0x000fe20000011409 */
[----:B------:R2:W3:Y:S01]  /*1da0*/  MUFU.TANH R83, R33 ;  /* 0x0000002100537308 */ /* 0x0004e20000002400 */
[----:B------:R-:W-:Y:S01]  /*1db0*/  FMUL.FTZ R6, R30, UR5 ;  /* 0x000000051e067c20 */ /* 0x000fe20008410000 */
[----:B------:R-:W-:Y:S01]  /*1dc0*/  IMAD.IADD R77, R74, 0x1, -R77 ;  /* 0x000000014a4d7824 */ /* 0x000fe200078e0a4d */
[CC--:B------:R-:W-:Y:S01]  /*1dd0*/  LEA.HI R10, R8.reuse, R9.reuse, RZ, 0x2 ;  /* 0x00000009080a7211 */ /* 0x0c0fe200078f10ff */
[----:B------:R-:W-:Y:S01]  /*1de0*/  FMUL.FTZ R7, R31, UR5 ;  /* 0x000000051f077c20 */ /* 0x000fe20008410000 */
[----:B------:R-:W-:Y:S01]  /*1df0*/  LEA.HI R14, R8, R9, RZ, 0x5 ;  /* 0x00000009080e7211 */ /* 0x000fe200078f28ff */
[----:B------:R-:W4:Y:S01]  /*1e00*/  S2UR UR6, SR_CgaCtaId ;  /* 0x00000000000679c3 */ /* 0x000f220000008800 */
[--C-:B------:R-:W-:Y:S01]  /*1e10*/  SHF.R.S32.HI R8, RZ, 0x2, R10.reuse ;  /* 0x00000002ff087819 */ /* 0x100fe2000001140a */
[----:B------:R5:W0:Y:S01]  /*1e20*/  MUFU.TANH R79, R25 ;  /* 0x00000019004f7308 */ /* 0x000a220000002400 */
[----:B------:R-:W-:Y:S01]  /*1e30*/  SHF.R.S32.HI R27, RZ, 0x1f, R10 ;  /* 0x0000001fff1b7819 */ /* 0x000fe2000001140a */
[----:B------:R-:W-:Y:S01]  /*1e40*/  UIADD3 UR4, UR58, 0x2a840, URZ ;  /* 0x0002a8403a047890 */ /* 0x000fe2000fffe03f */
[----:B------:R-:W-:Y:S01]  /*1e50*/  LEA.HI R30, R78, R78, RZ, 0x1 ;  /* 0x0000004e4e1e7211 */ /* 0x000fe200078f08ff */
[----:B------:R-:W-:Y:S01]  /*1e60*/  FMUL.FTZ R12, R35, UR5 ;  /* 0x00000005230c7c20 */ /* 0x000fe20008410000 */
[-C--:B------:R-:W-:Y:S01]  /*1e70*/  LEA.HI R27, R27, R8.reuse, RZ, 0x3 ;  /* 0x000000081b1b7211 */ /* 0x080fe200078f18ff */
[----:B--2---:R-:W2:Y:S01]  /*1e80*/  @P2 LDC R33, c[0x0][0x44c] ;  /* 0x00011300ff212b82 */ /* 0x004ea20000000800 */
[----:B------:R-:W-:Y:S01]  /*1e90*/  LOP3.LUT R31, R30, 0x3fffffe, RZ, 0xc0, !PT ;  /* 0x03fffffe1e1f7812 */ /* 0x000fe200078ec0ff */
[----:B------:R1:W2:Y:S01]  /*1ea0*/  MUFU.TANH R82, R32 ;  /* 0x0000002000527308 */ /* 0x0002a20000002400 */
[----:B-----5:R-:W-:Y:S01]  /*1eb0*/  SHF.R.S32.HI R25, RZ, 0x5, R14 ;  /* 0x00000005ff197819 */ /* 0x020fe2000001140e */
[----:B------:R-:W-:Y:S01]  /*1ec0*/  FMUL.FTZ R28, R28, UR5 ;  /* 0x000000051c1c7c20 */ /* 0x000fe20008410000 */
[----:B------:R-:W-:Y:S01]  /*1ed0*/  LEA.HI R14, R77, R77, RZ, 0x1 ;  /* 0x0000004d4d0e7211 */ /* 0x000fe200078f08ff */
[----:B------:R-:W-:Y:S01]  /*1ee0*/  IMAD.IADD R31, R78, 0x1, -R31 ;  /* 0x000000014e1f7824 */ /* 0x000fe200078e0a1f */
[----:B------:R-:W-:Y:S01]  /*1ef0*/  LOP3.LUT R27, R27, 0xfffffff8, RZ, 0xc0, !PT ;  /* 0xfffffff81b1b7812 */ /* 0x000fe200078ec0ff */
[----:B------:R-:W-:Y:S01]  /*1f00*/  IMAD R25, R25, 0x10, R72 ;  /* 0x0000001019197824 */ /* 0x000fe200078e0248 */
[----:B------:R-:W-:Y:S01]  /*1f10*/  LOP3.LUT R14, R14, 0x1ffffffe, RZ, 0xc0, !PT ;  /* 0x1ffffffe0e0e7812 */ /* 0x000fe200078ec0ff */
[----:B------:R-:W-:Y:S01]  /*1f20*/  FMUL.FTZ R29, R29, UR5 ;  /* 0x000000051d1d7c20 */ /* 0x000fe20008410000 */
[----:B-1----:R-:W1:Y:S01]  /*1f30*/  @P2 LDC R32, c[0x0][0x450] ;  /* 0x00011400ff202b82 */ /* 0x002e620000000800 */
[----:B------:R-:W-:Y:S01]  /*1f40*/  LOP3.LUT R10, R10, 0x7ffffffc, RZ, 0xc0, !PT ;  /* 0x7ffffffc0a0a7812 */ /* 0x000fe200078ec0ff */
[----:B0-----:R-:W-:Y:S01]  /*1f50*/  FMUL.FTZ R3, R24, UR5 ;  /* 0x0000000518037c20 */ /* 0x001fe20008410000 */
[----:B------:R-:W-:Y:S01]  /*1f60*/  IADD3 R30, R25, R8, -R27 ;  /* 0x00000008191e7210 */ /* 0x000fe20007ffe81b */
[----:B------:R-:W-:Y:S01]  /*1f70*/  IMAD.IADD R8, R77, 0x1, -R14 ;  /* 0x000000014d087824 */ /* 0x000fe200078e0a0e */
[----:B----4-:R-:W-:Y:S01]  /*1f80*/  UPRMT UR4, UR6, 0x654, UR4 ;  /* 0x0000065406047896 */ /* 0x010fe20008000004 */
[----:B------:R-:W-:Y:S01]  /*1f90*/  FMUL.FTZ R0, R26, UR5 ;  /* 0x000000051a007c20 */ /* 0x000fe20008410000 */
[----:B------:R0:W4:Y:S01]  /*1fa0*/  MUFU.TANH R80, R28 ;  /* 0x0000001c00507308 */ /* 0x0001220000002400 */
[----:B------:R-:W-:-:S02]  /*1fb0*/  IMAD R31, R31, 0x40, R30 ;  /* 0x000000401f1f7824 */ /* 0x000fc400078e021e */
[----:B------:R-:W-:Y:S01]  /*1fc0*/  FMUL.FTZ R11, R34, UR5 ;  /* 0x00000005220b7c20 */ /* 0x000fe20008410000 */
[----:B------:R-:W-:Y:S02]  /*1fd0*/  IMAD.IADD R9, R9, 0x1, -R10 ;  /* 0x0000000109097824 */ /* 0x000fe400078e0a0a */
[----:B------:R-:W-:Y:S01]  /*1fe0*/  FMUL.FTZ R36, R36, UR5 ;  /* 0x0000000524247c20 */ /* 0x000fe20008410000 */
[----:B------:R-:W-:Y:S02]  /*1ff0*/  IMAD R8, R8, 0x8, R31 ;  /* 0x0000000808087824 */ /* 0x000fe400078e021f */
[----:B------:R-:W-:Y:S01]  /*2000*/  FMUL.FTZ R37, R37, UR5 ;  /* 0x0000000525257c20 */ /* 0x000fe20008410000 */
[----:B------:R-:W-:Y:S01]  /*2010*/  FMUL.FTZ R15, R38, UR5 ;  /* 0x00000005260f7c20 */ /* 0x000fe20008410000 */
[----:B------:R5:W0:Y:S01]  /*2020*/  MUFU.TANH R81, R29 ;  /* 0x0000001d00517308 */ /* 0x000a220000002400 */
[----:B--2---:R-:W-:-:S04]  /*2030*/  @P2 IMAD.HI.U32 R25, R8, R33, RZ ;  /* 0x0000002108192227 */ /* 0x004fc800078e00ff */
[----:B------:R-:W-:Y:S01]  /*2040*/  FMUL.FTZ R20, R39, UR5 ;  /* 0x0000000527147c20 */ /* 0x000fe20008410000 */
[----:B------:R-:W-:Y:S01]  /*2050*/  FMUL.FTZ R40, R40, UR5 ;  /* 0x0000000528287c20 */ /* 0x000fe20008410000 */
[----:B------:R-:W-:Y:S01]  /*2060*/  FMUL.FTZ R41, R41, UR5 ;  /* 0x0000000529297c20 */ /* 0x000fe20008410000 */
[----:B------:R-:W-:Y:S02]  /*2070*/  IMAD.MOV.U32 R31, RZ, RZ, R8 ;  /* 0x000000ffff1f7224 */ /* 0x000fe400078e0008 */
[----:B------:R-:W-:Y:S01]  /*2080*/  FMUL.FTZ R21, R42, UR5 ;  /* 0x000000052a157c20 */ /* 0x000fe20008410000 */
[----:B------:R-:W-:Y:S01]  /*2090*/  FMUL.FTZ R24, R43, UR5 ;  /* 0x000000052b187c20 */ /* 0x000fe20008410000 */
[----:B------:R-:W-:Y:S01]  /*20a0*/  FMUL.FTZ R44, R44, UR5 ;  /* 0x000000052c2c7c20 */ /* 0x000fe20008410000 */
[----:B-1----:R-:W-:Y:S01]  /*20b0*/  @P2 SHF.R.U32.HI R31, RZ, R32, R25 ;  /* 0x00000020ff1f2219 */ /* 0x002fe20000011619 */
[----:B------:R-:W-:Y:S01]  /*20c0*/  FMUL.FTZ R45, R45, UR5 ;  /* 0x000000052d2d7c20 */ /* 0x000fe20008410000 */
[----:B------:R-:W-:Y:S01]  /*20d0*/  MOV R32, 0xffffffa0 ;  /* 0xffffffa000207802 */ /* 0x000fe20000000f00 */
[----:B0-----:R-:W-:Y:S01]  /*20e0*/  FMUL.FTZ R28, R46, UR5 ;  /* 0x000000052e1c7c20 */ /* 0x001fe20008410000 */
[----:B-----5:R-:W-:Y:S01]  /*20f0*/  FMUL.FTZ R29, R47, UR5 ;  /* 0x000000052f1d7c20 */ /* 0x020fe20008410000 */
[----:B------:R-:W0:Y:S01]  /*2100*/  SHFL.IDX PT, R35, R31, RZ, 0x1c1f ;  /* 0x001c1fff1f237589 */ /* 0x000e2200000e0000 */
[----:B------:R-:W-:Y:S01]  /*2110*/  FMUL.FTZ R48, R48, UR5 ;  /* 0x0000000530307c20 */ /* 0x000fe20008410000 */
[----:B------:R-:W-:-:S02]  /*2120*/  IMAD R32, R75, R32, 0x61 ;  /* 0x000000614b207424 */ /* 0x000fc400078e0220 */
[----:B------:R-:W-:Y:S01]  /*2130*/  FMUL.FTZ R49, R49, UR5 ;  /* 0x0000000531317c20 */ /* 0x000fe20008410000 */
        /* <DEDUP_REMOVED lines=22> */
[----:B------:R-:W-:Y:S01]  /*22a0*/  LOP3.LUT P1, RZ, R18, 0x80000, RZ, 0xc0, !PT ;  /* 0x0008000012ff7812 */ /* 0x000fe2000782c0ff */
[----:B------:R-:W-:Y:S01]  /*22b0*/  IMAD R33, R9, -0x2, R32 ;  /* 0xfffffffe09217824 */ /* 0x000fe200078e0220 */
[----:B------:R-:W-:Y:S01]  /*22c0*/  SYNCS.ARRIVE.TRANS64.RED.A1T0 RZ, [UR4], RZ ;  /* 0x000000ffffff79a7 */ /* 0x000fe20008100404 */
[--C-:B------:R-:W-:Y:S01]  /*22d0*/  IMAD R10, R75, -0x60, R22.reuse ;  /* 0xffffffa04b0a7824 */ /* 0x100fe200078e0216 */
[----:B------:R-:W1:Y:S01]  /*22e0*/  MUFU.TANH R3, R3 ;  /* 0x0000000300037308 */ /* 0x000e620000002400 */
[----:B------:R-:W-:Y:S01]  /*22f0*/  ULDC UR10, c[0x0][0x288] ;  /* 0x0000a200000a7ab9 */ /* 0x000fe20000000800 */
[----:B------:R-:W-:Y:S01]  /*2300*/  ULDC UR4, c[0x0][0x9dc] ;  /* 0x0002770000047ab9 */ /* 0x000fe20000000800 */
[----:B------:R-:W-:Y:S01]  /*2310*/  IADD3 R34, R33, -UR10, R22 ;  /* 0x8000000a21227c10 */ /* 0x000fe2000fffe016 */
[----:B------:R-:W-:Y:S01]  /*2320*/  ULOP3.LUT UR6, URZ, UR4, URZ, 0x33, !UPT ;  /* 0x000000043f067292 */ /* 0x000fe2000f8e333f */
[----:B------:R-:W-:-:S02]  /*2330*/  VIADD R30, R10, 0x60 ;  /* 0x000000600a1e7836 */ /* 0x000fc40000000000 */
[----:B------:R-:W-:Y:S01]  /*2340*/  ULDC UR4, c[0x0][0x9e0] ;  /* 0x0002780000047ab9 */ /* 0x000fe20000000800 */
[----:B------:R-:W2:Y:S01]  /*2350*/  MUFU.TANH R0, R0 ;  /* 0x0000000000007308 */ /* 0x000ea20000002400 */
[----:B------:R-:W-:Y:S02]  /*2360*/  IMAD R38, R9, -0x2, R30 ;  /* 0xfffffffe09267824 */ /* 0x000fe400078e021e */
[C---:B------:R-:W-:Y:S02]  /*2370*/  VIADD R39, R34.reuse, UR4 ;  /* 0x0000000422277c36 */ /* 0x040fe40008000000 */
[----:B------:R-:W-:Y:S02]  /*2380*/  VIADD R34, R34, UR6 ;  /* 0x0000000622227c36 */ /* 0x000fe40008000000 */
[----:B------:R-:W-:Y:S01]  /*2390*/  IMAD.U32 R10, RZ, RZ, UR6 ;  /* 0x00000006ff0a7e24 */ /* 0x000fe2000f8e00ff */
[----:B------:R-:W1:Y:S01]  /*23a0*/  MUFU.TANH R2, R2 ;  /* 0x0000000200027308 */ /* 0x000e620000002400 */
[----:B------:R-:W-:Y:S01]  /*23b0*/  VIADD R42, R32, 0xffffffff ;  /* 0xffffffff202a7836 */ /* 0x000fe20000000000 */
[----:B0-----:R-:W-:Y:S01]  /*23c0*/  VIADDMNMX R32, R35, R39, R38, PT ;  /* 0x0000002723207246 */ /* 0x001fe20003800126 */
[----:B------:R-:W-:-:S02]  /*23d0*/  VIADD R46, R33, 0xffffffff ;  /* 0xffffffff212e7836 */ /* 0x000fc40000000000 */
[----:B------:R-:W-:-:S03]  /*23e0*/  IMAD.IADD R33, R34, 0x1, R35 ;  /* 0x0000000122217824 */ /* 0x000fc600078e0223 */
[----:B------:R-:W0:Y:S08]  /*23f0*/  MUFU.TANH R6, R6 ;  /* 0x0000000600067308 */ /* 0x000e300000002400 */
        /* <DEDUP_REMOVED lines=38> */
[----:B------:R-:W0:Y:S01]  /*2660*/  MUFU.TANH R25, R25 ;  /* 0x0000001900197308 */ /* 0x000e220000002400 */
[----:B-1234-:R-:W-:Y:S05]  /*2670*/  @!P1 BRA `(.L_x_984) ;  /* 0x00000000005c9947 */ /* 0x01efea0003800000 */
[----:B------:R-:W-:Y:S01]  /*2680*/  IADD3 R35, R22, -UR10, R35 ;  /* 0x8000000a16237c10 */ /* 0x000fe2000fffe023 */
[----:B------:R-:W-:Y:S03]  /*2690*/  BSSY B0, `(.L_x_985) ;  /* 0x0000012000007945 */ /* 0x000fe60003800000 */
[----:B------:R-:W-:-:S13]  /*26a0*/  ISETP.GT.AND P1, PT, R35, -0x1, PT ;  /* 0xffffffff2300780c */ /* 0x000fda0003f24270 */
[----:B------:R-:W-:Y:S05]  /*26b0*/  @P1 BRA `(.L_x_986) ;  /* 0x0000000000241947 */ /* 0x000fea0003800000 */
[----:B------:R-:W-:Y:S01]  /*26c0*/  ULDC UR5, c[0x0][0x9e4] ;  /* 0x0002790000057ab9 */ /* 0x000fe20000000800 */
[----:B------:R-:W-:Y:S01]  /*26d0*/  LOP3.LUT R35, RZ, R35, RZ, 0x33, !PT ;  /* 0x00000023ff237212 */ /* 0x000fe200078e33ff */
[----:B------:R-:W-:-:S05]  /*26e0*/  IMAD.U32 R43, RZ, RZ, UR5 ;  /* 0x00000005ff2b7e24 */ /* 0x000fca000f8e00ff */
[----:B------:R-:W-:-:S13]  /*26f0*/  ISETP.NE.AND P1, PT, R43, 0x1, PT ;  /* 0x000000012b00780c */ /* 0x000fda0003f25270 */
[----:B------:R-:W1:Y:S02]  /*2700*/  @P1 LDC.64 R66, c[0x0][0x9e8] ;  /* 0x00027a00ff421b82 */ /* 0x000e640000000a00 */
[----:B-1----:R-:W-:-:S05]  /*2710*/  @P1 IMAD.HI.U32 R30, R35, R66, RZ ;  /* 0x00000042231e1227 */ /* 0x002fca00078e00ff */
[----:B------:R-:W-:-:S04]  /*2720*/  @P1 SHF.R.U32.HI R35, RZ, R67, R30 ;  /* 0x00000043ff231219 */ /* 0x000fc8000001161e */
[----:B------:R-:W-:Y:S01]  /*2730*/  LOP3.LUT R35, RZ, R35, RZ, 0x33, !PT ;  /* 0x00000023ff237212 */ /* 0x000fe200078e33ff */
[----:B------:R-:W-:Y:S06]  /*2740*/  BRA `(.L_x_987) ;  /* 0x0000000000187947 */ /* 0x000fec0003800000 */
.L_x_986:
[----:B------:R-:W-:Y:S02]  /*2750*/  ULDC UR5, c[0x0][0x9e4] ;  /* 0x0002790000057ab9 */ /* 0x000fe40000000800 */
[----:B------:R-:W-:-:S05]  /*2760*/  IMAD.U32 R43, RZ, RZ, UR5 ;  /* 0x00000005ff2b7e24 */ /* 0x000fca000f8e00ff */
[----:B------:R-:W-:-:S13]  /*2770*/  ISETP.NE.AND P1, PT, R43, 0x1, PT ;  /* 0x000000012b00780c */ /* 0x000fda0003f25270 */
[----:B------:R-:W1:Y:S02]  /*2780*/  @P1 LDC.64 R66, c[0x0][0x9e8] ;  /* 0x00027a00ff421b82 */ /* 0x000e640000000a00 */
[----:B-1----:R-:W-:-:S05]  /*2790*/  @P1 IMAD.HI.U32 R30, R35, R66, RZ ;  /* 0x00000042231e1227 */ /* 0x002fca00078e00ff */
[----:B------:R-:W-:-:S07]  /*27a0*/  @P1 SHF.R.U32.HI R35, RZ, R67, R30 ;  /* 0x00000043ff231219 */ /* 0x000fce000001161e */
.L_x_987:
[----:B------:R-:W-:Y:S05]  /*27b0*/  BSYNC B0 ;  /* 0x0000000000007941 */ /* 0x000fea0003800000 */
.L_x_985:
[----:B------:R-:W-:-:S05]  /*27c0*/  IMAD R35, R35, R43, R46 ;  /* 0x0000002b23237224 */ /* 0x000fca00078e022e */
[----:B------:R-:W-:Y:S02]  /*27d0*/  VIADDMNMX R32, R35, R43, R32, PT ;  /* 0x0000002b23207246 */ /* 0x000fe40003800120 */
[----:B------:R-:W-:-:S07]  /*27e0*/  VIMNMX R33, R33, R35, !PT ;  /* 0x0000002321217248 */ /* 0x000fce0007fe0100 */
.L_x_984:
[C---:B------:R-:W-:Y:S01]  /*27f0*/  ISETP.GE.AND P6, PT, R42.reuse, 0x9, PT ;  /* 0x000000092a00780c */ /* 0x040fe20003fc6270 */
[----:B------:R-:W1:Y:S01]  /*2800*/  SHFL.IDX PT, R31, R31, 0x1, 0x1c1f ;  /* 0x003c1f001f1f7f89 */ /* 0x000e6200000e0000 */
[----:B------:R-:W-:Y:S02]  /*2810*/  ISETP.GE.AND P1, PT, R42, 0x2, PT ;  /* 0x000000022a00780c */ /* 0x000fe40003f26270 */
[C---:B------:R-:W-:Y:S02]  /*2820*/  ISETP.GT.AND P2, PT, R33.reuse, 0x8, !P6 ;  /* 0x000000082100780c */ /* 0x040fe40007744270 */
[----:B------:R-:W-:Y:S02]  /*2830*/  ISETP.GT.AND P3, PT, R33, 0x1, !P1 ;  /* 0x000000012100780c */ /* 0x000fe40004f64270 */
[----:B------:R-:W-:Y:S02]  /*2840*/  ISETP.LT.OR P2, PT, R32, 0x9, P2 ;  /* 0x000000092000780c */ /* 0x000fe40001741670 */
[----:B------:R-:W-:-:S02]  /*2850*/  ISETP.GE.AND P4, PT, R42, 0xa, PT ;  /* 0x0000000a2a00780c */ /* 0x000fc40003f86270 */
[----:B------:R-:W-:Y:S02]  /*2860*/  FSEL R43, R80, -INF , !P2 ;  /* 0xff800000502b7808 */ /* 0x000fe40005000000 */
[C---:B------:R-:W-:Y:S02]  /*2870*/  ISETP.LT.OR P3, PT, R32.reuse, 0x2, P3 ;  /* 0x000000022000780c */ /* 0x040fe40001f61670 */
[----:B------:R-:W-:Y:S02]  /*2880*/  ISETP.GT.AND P2, PT, R33, 0x9, !P4 ;  /* 0x000000092100780c */ /* 0x000fe40006744270 */
[----:B------:R-:W-:Y:S02]  /*2890*/  FSEL R79, R79, -INF , !P3 ;  /* 0xff8000004f4f7808 */ /* 0x000fe40005800000 */
[----:B------:R-:W-:Y:S02]  /*28a0*/  ISETP.LT.OR P2, PT, R32, 0xa, P2 ;  /* 0x0000000a2000780c */ /* 0x000fe40001741670 */
[----:B------:R-:W-:-:S02]  /*28b0*/  ISETP.GE.AND P3, PT, R42, 0x11, PT ;  /* 0x000000112a00780c */ /* 0x000fc40003f66270 */
[----:B------:R-:W-:Y:S02]  /*28c0*/  FSEL R81, R81, -INF , !P2 ;  /* 0xff80000051517808 */ /* 0x000fe40005000000 */
[----:B------:R-:W-:Y:S02]  /*28d0*/  ISETP.GT.AND P2, PT, R33, 0x10, !P3 ;  /* 0x000000102100780c */ /* 0x000fe40005f44270 */
[----:B------:R-:W-:Y:S02]  /*28e0*/  P2R R70, PR, RZ, 0x8 ;  /* 0x00000008ff467803 */ /* 0x000fe40000000000 */
[----:B------:R-:W-:Y:S02]  /*28f0*/  ISETP.LT.OR P2, PT, R32, 0x11, P2 ;  /* 0x000000112000780c */ /* 0x000fe40001741670 */
[----:B------:R-:W-:Y:S02]  /*2900*/  ISETP.GE.AND P3, PT, R42, 0x12, PT ;  /* 0x000000122a00780c */ /* 0x000fe40003f66270 */
[----:B------:R-:W-:-:S02]  /*2910*/  FSEL R47, R82, -INF , !P2 ;  /* 0xff800000522f7808 */ /* 0x000fc40005000000 */
[----:B------:R-:W-:Y:S02]  /*2920*/  ISETP.GT.AND P2, PT, R33, 0x11, !P3 ;  /* 0x000000112100780c */ /* 0x000fe40005f44270 */
[----:B------:R-:W-:Y:S02]  /*2930*/  P2R R74, PR, RZ, 0x8 ;  /* 0x00000008ff4a7803 */ /* 0x000fe40000000000 */
[----:B------:R-:W-:Y:S02]  /*2940*/  ISETP.LT.OR P2, PT, R32, 0x12, P2 ;  /* 0x000000122000780c */ /* 0x000fe40001741670 */
[----:B------:R-:W-:Y:S02]  /*2950*/  ISETP.GE.AND P3, PT, R42, 0x19, PT ;  /* 0x000000192a00780c */ /* 0x000fe40003f66270 */
[----:B------:R-:W-:Y:S02]  /*2960*/  FSEL R83, R83, -INF , !P2 ;  /* 0xff80000053537808 */ /* 0x000fe40005000000 */
[----:B------:R-:W-:-:S02]  /*2970*/  ISETP.GT.AND P2, PT, R33, 0x18, !P3 ;  /* 0x000000182100780c */ /* 0x000fc40005f44270 */
[----:B------:R-:W-:Y:S02]  /*2980*/  P2R R76, PR, RZ, 0x8 ;  /* 0x00000008ff4c7803 */ /* 0x000fe40000000000 */
[----:B------:R-:W-:Y:S02]  /*2990*/  ISETP.LT.OR P2, PT, R32, 0x19, P2 ;  /* 0x000000192000780c */ /* 0x000fe40001741670 */
[----:B------:R-:W-:Y:S02]  /*29a0*/  ISETP.GE.AND P3, PT, R42, 0x1a, PT ;  /* 0x0000001a2a00780c */ /* 0x000fe40003f66270 */
[----:B0-----:R-:W-:Y:S02]  /*29b0*/  FSEL R63, R36, -INF , !P2 ;  /* 0xff800000243f7808 */ /* 0x001fe40005000000 */
[----:B------:R-:W-:Y:S02]  /*29c0*/  ISETP.GT.AND P2, PT, R33, 0x19, !P3 ;  /* 0x000000192100780c */ /* 0x000fe40005f44270 */
[----:B------:R-:W-:-:S02]  /*29d0*/  P2R R78, PR, RZ, 0x8 ;  /* 0x00000008ff4e7803 */ /* 0x000fc40000000000 */
[----:B------:R-:W-:Y:S02]  /*29e0*/  ISETP.LT.OR P2, PT, R32, 0x1a, P2 ;  /* 0x0000001a2000780c */ /* 0x000fe40001741670 */
[----:B------:R-:W-:Y:S02]  /*29f0*/  ISETP.GE.AND P3, PT, R42, 0x21, PT ;  /* 0x000000212a00780c */ /* 0x000fe40003f66270 */
[----:B------:R-:W-:Y:S02]  /*2a00*/  FSEL R67, R37, -INF , !P2 ;  /* 0xff80000025437808 */ /* 0x000fe40005000000 */
[----:B------:R-:W-:Y:S02]  /*2a10*/  ISETP.GT.AND P2, PT, R33, 0x20, !P3 ;  /* 0x000000202100780c */ /* 0x000fe40005f44270 */
[----:B------:R-:W-:Y:S02]  /*2a20*/  P2R R37, PR, RZ, 0x8 ;  /* 0x00000008ff257803 */ /* 0x000fe40000000000 */
[----:B------:R-:W-:-:S02]  /*2a30*/  ISETP.LT.OR P2, PT, R32, 0x21, P2 ;  /* 0x000000212000780c */ /* 0x000fc40001741670 */
[----:B------:R-:W-:Y:S02]  /*2a40*/  ISETP.GE.AND P3, PT, R42, 0x22, PT ;  /* 0x000000222a00780c */ /* 0x000fe40003f66270 */
[----:B------:R-:W-:Y:S02]  /*2a50*/  FSEL R71, R40, -INF , !P2 ;  /* 0xff80000028477808 */ /* 0x000fe40005000000 */
[----:B------:R-:W-:Y:S02]  /*2a60*/  ISETP.GT.AND P2, PT, R33, 0x21, !P3 ;  /* 0x000000212100780c */ /* 0x000fe40005f44270 */
[----:B------:R-:W-:Y:S02]  /*2a70*/  P2R R80, PR, RZ, 0x8 ;  /* 0x00000008ff507803 */ /* 0x000fe40000000000 */
        /* <DEDUP_REMOVED lines=17> */
[----:B------:R-:W-:Y:S02]  /*2b90*/  FSEL R85, R48, -INF , !P2 ;  /* 0xff80000030557808 */ /* 0x000fe40005000000 */
        /* <DEDUP_REMOVED lines=38> */
[----:B------:R-:W-:Y:S02]  /*2e00*/  P2R R66, PR, RZ, 0x10 ;  /* 0x00000010ff427803 */ /* 0x000fe40000000000 */
[----:B------:R-:W-:Y:S02]  /*2e10*/  FSEL R93, R64, -INF , !P2 ;  /* 0xff800000405d7808 */ /* 0x000fe40005000000 */
[----:B------:R-:W-:-:S04]  /*2e20*/  ISETP.GE.AND P2, PT, R42, 0x52, PT ;  /* 0x000000522a00780c */ /* 0x000fc80003f46270 */
[----:B------:R-:W-:-:S04]  /*2e30*/  ISETP.GT.AND P3, PT, R33, 0x51, !P2 ;  /* 0x000000512100780c */ /* 0x000fc80005764270 */
[----:B------:R-:W-:-:S04]  /*2e40*/  ISETP.LT.OR P3, PT, R32, 0x52, P3 ;  /* 0x000000522000780c */ /* 0x000fc80001f61670 */
[----:B------:R-:W-:Y:S02]  /*2e50*/  FSEL R65, R65, -INF , !P3 ;  /* 0xff80000041417808 */ /* 0x000fe40005800000 */
[----:B------:R-:W-:-:S04]  /*2e60*/  ISETP.GE.AND P3, PT, R42, 0x59, PT ;  /* 0x000000592a00780c */ /* 0x000fc80003f66270 */
[----:B------:R-:W-:-:S04]  /*2e70*/  ISETP.GT.AND P4, PT, R33, 0x58, !P3 ;  /* 0x000000582100780c */ /* 0x000fc80005f84270 */
[----:B------:R-:W-:-:S04]  /*2e80*/  ISETP.LT.OR P4, PT, R32, 0x59, P4 ;  /* 0x000000592000780c */ /* 0x000fc80002781670 */
[----:B------:R-:W-:Y:S02]  /*2e90*/  FSEL R30, R68, -INF , !P4 ;  /* 0xff800000441e7808 */ /* 0x000fe40006000000 */
[----:B------:R-:W-:-:S04]  /*2ea0*/  ISETP.GE.AND P4, PT, R42, 0x1, PT ;  /* 0x000000012a00780c */ /* 0x000fc80003f86270 */
[----:B------:R-:W-:-:S04]  /*2eb0*/  ISETP.GT.AND P5, PT, R33, RZ, !P4 ;  /* 0x000000ff2100720c */ /* 0x000fc800067a4270 */
[----:B------:R-:W-:-:S04]  /*2ec0*/  ISETP.LT.OR P5, PT, R32, 0x1, P5 ;  /* 0x000000012000780c */ /* 0x000fc80002fa1670 */
[----:B------:R-:W-:Y:S02]  /*2ed0*/  FSEL R35, R3, -INF , !P5 ;  /* 0xff80000003237808 */ /* 0x000fe40006800000 */
[----:B------:R-:W-:Y:S02]  /*2ee0*/  ISETP.GE.AND P5, PT, R42, 0x5a, PT ;  /* 0x0000005a2a00780c */ /* 0x000fe40003fa6270 */
[----:B-1----:R-:W-:Y:S02]  /*2ef0*/  VIADDMNMX R3, R31, R39, R38, PT ;  /* 0x000000271f037246 */ /* 0x002fe40003800126 */
[----:B------:R-:W-:Y:S02]  /*2f00*/  P2R R68, PR, RZ, 0x20 ;  /* 0x00000020ff447803 */ /* 0x000fe40000000000 */
[----:B------:R-:W-:-:S04]  /*2f10*/  ISETP.GT.AND P5, PT, R33, 0x59, !P5 ;  /* 0x000000592100780c */ /* 0x000fc80006fa4270 */
[----:B------:R-:W-:Y:S01]  /*2f20*/  ISETP.LT.OR P5, PT, R32, 0x5a, P5 ;  /* 0x0000005a2000780c */ /* 0x000fe20002fa1670 */
[----:B------:R-:W-:-:S03]  /*2f30*/  IMAD.IADD R32, R34, 0x1, R31 ;  /* 0x0000000122207824 */ /* 0x000fc600078e021f */
[----:B------:R-:W-:Y:S02]  /*2f40*/  FSEL R69, R69, -INF , !P5 ;  /* 0xff80000045457808 */ /* 0x000fe40006800000 */
[----:B------:R-:W-:-:S13]  /*2f50*/  LOP3.LUT P5, RZ, R18, 0x80000, RZ, 0xc0, !PT ;  /* 0x0008000012ff7812 */ /* 0x000fda00078ac0ff */
[----:B------:R-:W-:Y:S05]  /*2f60*/  @!P5 BRA `(.L_x_988) ;  /* 0x00000000005cd947 */ /* 0x000fea0003800000 */
        /* <DEDUP_REMOVED lines=8> */
[----:B------:R-:W0:Y:S02]  /*2ff0*/  @P5 LDC.64 R38, c[0x0][0x9e8] ;  /* 0x00027a00ff265b82 */ /* 0x000e240000000a00 */
[----:B0-----:R-:W-:-:S05]  /*3000*/  @P5 IMAD.HI.U32 R34, R31, R38, RZ ;  /* 0x000000261f225227 */ /* 0x001fca00078e00ff */
[----:B------:R-:W-:-:S04]  /*3010*/  @P5 SHF.R.U32.HI R31, RZ, R39, R34 ;  /* 0x00000027ff1f5219 */ /* 0x000fc80000011622 */
[----:B------:R-:W-:Y:S01]  /*3020*/  LOP3.LUT R31, RZ, R31, RZ, 0x33, !PT ;  /* 0x0000001fff1f7212 */ /* 0x000fe200078e33ff */
[----:B------:R-:W-:Y:S06]  /*3030*/  BRA `(.L_x_991) ;  /* 0x0000000000187947 */ /* 0x000fec0003800000 */
.L_x_990:
[----:B------:R-:W-:Y:S02]  /*3040*/  ULDC UR5, c[0x0][0x9e4] ;  /* 0x0002790000057ab9 */ /* 0x000fe40000000800 */
[----:B------:R-:W-:-:S05]  /*3050*/  IMAD.U32 R36, RZ, RZ, UR5 ;  /* 0x00000005ff247e24 */ /* 0x000fca000f8e00ff */
[----:B------:R-:W-:-:S13]  /*3060*/  ISETP.NE.AND P5, PT, R36, 0x1, PT ;  /* 0x000000012400780c */ /* 0x000fda0003fa5270 */
[----:B------:R-:W0:Y:S02]  /*3070*/  @P5 LDC.64 R38, c[0x0][0x9e8] ;  /* 0x00027a00ff265b82 */ /* 0x000e240000000a00 */
[----:B0-----:R-:W-:-:S05]  /*3080*/  @P5 IMAD.HI.U32 R34, R31, R38, RZ ;  /* 0x000000261f225227 */ /* 0x001fca00078e00ff */
[----:B------:R-:W-:-:S07]  /*3090*/  @P5 SHF.R.U32.HI R31, RZ, R39, R34 ;  /* 0x00000027ff1f5219 */ /* 0x000fce0000011622 */
.L_x_991:
[----:B------:R-:W-:Y:S05]  /*30a0*/  BSYNC B0 ;  /* 0x0000000000007941 */ /* 0x000fea0003800000 */
.L_x_989:
[----:B------:R-:W-:-:S05]  /*30b0*/  IMAD R31, R31, R36, R46 ;  /* 0x000000241f1f7224 */ /* 0x000fca00078e022e */
[----:B------:R-:W-:Y:S02]  /*30c0*/  VIADDMNMX R3, R31, R36, R3, PT ;  /* 0x000000241f037246 */ /* 0x000fe40003800103 */
[----:B------:R-:W-:-:S07]  /*30d0*/  VIMNMX R32, R32, R31, !PT ;  /* 0x0000001f20207248 */ /* 0x000fce0007fe0100 */
.L_x_988:
[C---:B------:R-:W-:Y:S01]  /*30e0*/  ISETP.GT.AND P1, PT, R32.reuse, 0x1, !P1 ;  /* 0x000000012000780c */ /* 0x040fe20004f24270 */
[----:B------:R-:W-:Y:S01]  /*30f0*/  ULDC UR5, c[0x0][0x988] ;  /* 0x0002620000057ab9 */ /* 0x000fe20000000800 */
[----:B------:R-:W-:Y:S02]  /*3100*/  ISETP.GT.AND P6, PT, R32, 0x8, !P6 ;  /* 0x000000082000780c */ /* 0x000fe400077c4270 */
[C---:B------:R-:W-:Y:S02]  /*3110*/  ISETP.LT.OR P1, PT, R3.reuse, 0x2, P1 ;  /* 0x000000020300780c */ /* 0x040fe40000f21670 */
[----:B------:R-:W-:Y:S02]  /*3120*/  ISETP.LT.OR P6, PT, R3, 0x9, P6 ;  /* 0x000000090300780c */ /* 0x000fe400037c1670 */
[----:B------:R-:W-:Y:S02]  /*3130*/  FSEL R31, R2, -INF , !P1 ;  /* 0xff800000021f7808 */ /* 0x000fe40004800000 */
[----:B------:R-:W-:-:S02]  /*3140*/  ISETP.NE.AND P1, PT, R66, RZ, PT ;  /* 0x000000ff4200720c */ /* 0x000fc40003f25270 */
[----:B------:R-:W-:Y:S02]  /*3150*/  FSEL R34, R6, -INF , !P6 ;  /* 0xff80000006227808 */ /* 0x000fe40007000000 */
[----:B------:R-:W-:Y:S02]  /*3160*/  ISETP.GT.AND P1, PT, R32, 0x9, !P1 ;  /* 0x000000092000780c */ /* 0x000fe40004f24270 */
[----:B------:R-:W-:Y:S02]  /*3170*/  ISETP.NE.AND P6, PT, R76, RZ, PT ;  /* 0x000000ff4c00720c */ /* 0x000fe40003fc5270 */
[----:B------:R-:W-:Y:S02]  /*3180*/  ISETP.LT.OR P1, PT, R3, 0xa, P1 ;  /* 0x0000000a0300780c */ /* 0x000fe40000f21670 */
[----:B------:R-:W-:Y:S02]  /*3190*/  ISETP.NE.AND P5, PT, R78, RZ, PT ;  /* 0x000000ff4e00720c */ /* 0x000fe40003fa5270 */
[----:B------:R-:W-:-:S02]  /*31a0*/  FSEL R36, R7, -INF , !P1 ;  /* 0xff80000007247808 */ /* 0x000fc40004800000 */
[----:B------:R-:W-:Y:S02]  /*31b0*/  ISETP.NE.AND P1, PT, R70, RZ, PT ;  /* 0x000000ff4600720c */ /* 0x000fe40003f25270 */
[----:B------:R-:W-:Y:S02]  /*31c0*/  FMNMX.FTZ R7, R35, R79, !PT ;  /* 0x0000004f23077209 */ /* 0x000fe40007810000 */
[----:B------:R-:W-:Y:S02]  /*31d0*/  ISETP.GT.AND P1, PT, R32, 0x10, !P1 ;  /* 0x000000102000780c */ /* 0x000fe40004f24270 */
[----:B------:R-:W-:Y:S02]  /*31e0*/  FMNMX.FTZ R7, R43, R7, !PT ;  /* 0x000000072b077209 */ /* 0x000fe40007810000 */
[----:B------:R-:W-:Y:S02]  /*31f0*/  ISETP.LT.OR P1, PT, R3, 0x11, P1 ;  /* 0x000000110300780c */ /* 0x000fe40000f21670 */
[----:B------:R-:W-:-:S02]  /*3200*/  FMNMX.FTZ R7, R81, R7, !PT ;  /* 0x0000000751077209 */ /* 0x000fc40007810000 */
[----:B------:R-:W-:Y:S01]  /*3210*/  FSEL R38, R11, -INF , !P1 ;  /* 0xff8000000b267808 */ /* 0x000fe20004800000 */
[----:B------:R-:W-:Y:S01]  /*3220*/  IMAD.U32 R11, RZ, RZ, UR5 ;  /* 0x00000005ff0b7e24 */ /* 0x000fe2000f8e00ff */
[----:B------:R-:W-:Y:S02]  /*3230*/  ISETP.NE.AND P1, PT, R74, RZ, PT ;  /* 0x000000ff4a00720c */ /* 0x000fe40003f25270 */
[----:B------:R-:W-:Y:S02]  /*3240*/  FMNMX.FTZ R7, R47, R7, !PT ;  /* 0x000000072f077209 */ /* 0x000fe40007810000 */
[----:B------:R-:W-:Y:S02]  /*3250*/  ISETP.GT.AND P1, PT, R32, 0x11, !P1 ;  /* 0x000000112000780c */ /* 0x000fe40004f24270 */
[----:B------:R-:W-:Y:S02]  /*3260*/  FMNMX.FTZ R7, R83, R7, !PT ;  /* 0x0000000753077209 */ /* 0x000fe40007810000 */
[----:B------:R-:W-:-:S02]  /*3270*/  ISETP.LT.OR P1, PT, R3, 0x12, P1 ;  /* 0x000000120300780c */ /* 0x000fc40000f21670 */
[----:B------:R-:W-:Y:S02]  /*3280*/  FMNMX.FTZ R7, R63, R7, !PT ;  /* 0x000000073f077209 */ /* 0x000fe40007810000 */
[----:B------:R-:W-:Y:S02]  /*3290*/  FSEL R40, R12, -INF , !P1 ;  /* 0xff8000000c287808 */ /* 0x000fe40004800000 */
[----:B------:R-:W-:Y:S02]  /*32a0*/  ISETP.GT.AND P1, PT, R32, 0x18, !P6 ;  /* 0x000000182000780c */ /* 0x000fe40007724270 */
[----:B------:R-:W-:Y:S02]  /*32b0*/  FMNMX.FTZ R7, R67, R7, !PT ;  /* 0x0000000743077209 */ /* 0x000fe40007810000 */
[----:B------:R-:W-:Y:S02]  /*32c0*/  ISETP.LT.OR P1, PT, R3, 0x19, P1 ;  /* 0x000000190300780c */ /* 0x000fe40000f21670 */
[----:B------:R-:W-:-:S02]  /*32d0*/  FMNMX.FTZ R7, R71, R7, !PT ;  /* 0x0000000747077209 */ /* 0x000fc40007810000 */
[----:B------:R-:W-:Y:S02]  /*32e0*/  FSEL R42, R15, -INF , !P1 ;  /* 0xff8000000f2a7808 */ /* 0x000fe40004800000 */
[----:B------:R-:W-:Y:S02]  /*32f0*/  ISETP.GT.AND P1, PT, R32, 0x19, !P5 ;  /* 0x000000192000780c */ /* 0x000fe40006f24270 */
[----:B------:R-:W-:Y:S02]  /*3300*/  FMNMX.FTZ R7, R41, R7, !PT ;  /* 0x0000000729077209 */ /* 0x000fe40007810000 */
[----:B------:R-:W-:Y:S02]  /*3310*/  ISETP.LT.OR P1, PT, R3, 0x1a, P1 ;  /* 0x0000001a0300780c */ /* 0x000fe40000f21670 */
[----:B------:R-:W-:Y:S02]  /*3320*/  FMNMX.FTZ R7, R77, R7, !PT ;  /* 0x000000074d077209 */ /* 0x000fe40007810000 */
[----:B------:R-:W-:-:S02]  /*3330*/  FSEL R20, R20, -INF , !P1 ;  /* 0xff80000014147808 */ /* 0x000fc40004800000 */
[----:B------:R-:W-:Y:S02]  /*3340*/  ISETP.NE.AND P1, PT, R37, RZ, PT ;  /* 0x000000ff2500720c */ /* 0x000fe40003f25270 */
[----:B------:R-:W-:Y:S02]  /*3350*/  FMNMX.FTZ R7, R45, R7, !PT ;  /* 0x000000072d077209 */ /* 0x000fe40007810000 */
[----:B------:R-:W-:Y:S02]  /*3360*/  ISETP.GT.AND P1, PT, R32, 0x20, !P1 ;  /* 0x000000202000780c */ /* 0x000fe40004f24270 */
[----:B------:R-:W-:Y:S02]  /*3370*/  ISETP.NE.AND P6, PT, R44, RZ, PT ;  /* 0x000000ff2c00720c */ /* 0x000fe40003fc5270 */
[----:B------:R-:W-:Y:S02]  /*3380*/  ISETP.LT.OR P1, PT, R3, 0x21, P1 ;  /* 0x000000210300780c */ /* 0x000fe40000f21670 */
[----:B------:R-:W-:-:S02]  /*3390*/  FMNMX.FTZ R7, R85, R7, !PT ;  /* 0x0000000755077209 */ /* 0x000fc40007810000 */
[----:B------:R-:W-:Y:S02]  /*33a0*/  FSEL R44, R21, -INF , !P1 ;  /* 0xff800000152c7808 */ /* 0x000fe40004800000 */
[----:B------:R-:W-:Y:S02]  /*33b0*/  ISETP.NE.AND P1, PT, R80, RZ, PT ;  /* 0x000000ff5000720c */ /* 0x000fe40003f25270 */
[----:B------:R-:W-:Y:S02]  /*33c0*/  FMNMX.FTZ R7, R49, R7, !PT ;  /* 0x0000000731077209 */ /* 0x000fe40007810000 */
[----:B------:R-:W-:Y:S02]  /*33d0*/  ISETP.GT.AND P1, PT, R32, 0x21, !P1 ;  /* 0x000000212000780c */ /* 0x000fe40004f24270 */
[----:B------:R-:W-:Y:S02]  /*33e0*/  FMNMX.FTZ R7, R87, R7, !PT ;  /* 0x0000000757077209 */ /* 0x000fe40007810000 */
[----:B------:R-:W-:-:S02]  /*33f0*/  ISETP.LT.OR P1, PT, R3, 0x22, P1 ;  /* 0x000000220300780c */ /* 0x000fc40000f21670 */
[----:B------:R-:W-:Y:S02]  /*3400*/  FMNMX.FTZ R7, R53, R7, !PT ;  /* 0x0000000735077209 */ /* 0x000fe40007810000 */
[----:B------:R-:W-:Y:S02]  /*3410*/  FSEL R24, R24, -INF , !P1 ;  /* 0xff80000018187808 */ /* 0x000fe40004800000 */
[----:B------:R-:W-:Y:S02]  /*3420*/  ISETP.NE.AND P1, PT, R82, RZ, PT ;  /* 0x000000ff5200720c */ /* 0x000fe40003f25270 */
[----:B------:R-:W-:Y:S02]  /*3430*/  FMNMX.FTZ R7, R89, R7, !PT ;  /* 0x0000000759077209 */ /* 0x000fe40007810000 */
[----:B------:R-:W-:Y:S02]  /*3440*/  ISETP.GT.AND P1, PT, R32, 0x28, !P1 ;  /* 0x000000282000780c */ /* 0x000fe40004f24270 */
[----:B------:R-:W-:-:S02]  /*3450*/  FMNMX.FTZ R7, R57, R7, !PT ;  /* 0x0000000739077209 */ /* 0x000fc40007810000 */
[----:B------:R-:W-:Y:S02]  /*3460*/  ISETP.LT.OR P1, PT, R3, 0x29, P1 ;  /* 0x000000290300780c */ /* 0x000fe40000f21670 */
[----:B------:R-:W-:Y:S02]  /*3470*/  FMNMX.FTZ R7, R91, R7, !PT ;  /* 0x000000075b077209 */ /* 0x000fe40007810000 */
[----:B------:R-:W-:Y:S02]  /*3480*/  FSEL R28, R28, -INF , !P1 ;  /* 0xff8000001c1c7808 */ /* 0x000fe40004800000 */
[----:B------:R-:W-:Y:S02]  /*3490*/  ISETP.NE.AND P1, PT, R84, RZ, PT ;  /* 0x000000ff5400720c */ /* 0x000fe40003f25270 */
[----:B------:R-:W-:Y:S02]  /*34a0*/  FMNMX.FTZ R7, R61, R7, !PT ;  /* 0x000000073d077209 */ /* 0x000fe40007810000 */
[----:B------:R-:W-:-:S02]  /*34b0*/  ISETP.GT.AND P1, PT, R32, 0x29, !P1 ;  /* 0x000000292000780c */ /* 0x000fc40004f24270 */
[----:B------:R-:W-:Y:S02]  /*34c0*/  FMNMX.FTZ R7, R93, R7, !PT ;  /* 0x000000075d077209 */ /* 0x000fe40007810000 */
[----:B------:R-:W-:Y:S02]  /*34d0*/  ISETP.LT.OR P1, PT, R3, 0x2a, P1 ;  /* 0x0000002a0300780c */ /* 0x000fe40000f21670 */
[----:B------:R-:W-:Y:S02]  /*34e0*/  FMNMX.FTZ R7, R65, R7, !PT ;  /* 0x0000000741077209 */ /* 0x000fe40007810000 */
[----:B------:R-:W-:Y:S02]  /*34f0*/  FSEL R46, R29, -INF , !P1 ;  /* 0xff8000001d2e7808 */ /* 0x000fe40004800000 */
[----:B------:R-:W-:Y:S02]  /*3500*/  FMNMX.FTZ R7, R30, R7, !PT ;  /* 0x000000071e077209 */ /* 0x000fe40007810000 */
[----:B------:R-:W-:-:S02]  /*3510*/  ISETP.NE.AND P1, PT, R86, RZ, PT ;  /* 0x000000ff5600720c */ /* 0x000fc40003f25270 */
[----:B------:R-:W-:Y:S02]  /*3520*/  FMNMX.FTZ R7, R69, R7, !PT ;  /* 0x0000000745077209 */ /* 0x000fe40007810000 */
[----:B------:R-:W-:Y:S02]  /*3530*/  ISETP.GT.AND P1, PT, R32, 0x30, !P1 ;  /* 0x000000302000780c */ /* 0x000fe40004f24270 */
[----:B------:R-:W-:Y:S01]  /*3540*/  ISETP.NE.AND P5, PT, R48, RZ, PT ;  /* 0x000000ff3000720c */ /* 0x000fe20003fa5270 */
[----:B------:R-:W0:Y:S01]  /*3550*/  SHFL.BFLY PT, R12, R7, 0x2, 0x1f ;  /* 0x0c401f00070c7f89 */ /* 0x000e2200000e0000 */
[----:B------:R-:W-:Y:S02]  /*3560*/  ISETP.LT.OR P1, PT, R3, 0x31, P1 ;  /* 0x000000310300780c */ /* 0x000fe40000f21670 */
[----:B------:R-:W-:Y:S02]  /*3570*/  ISETP.GT.AND P4, PT, R32, RZ, !P4 ;  /* 0x000000ff2000720c */ /* 0x000fe40006784270 */
[----:B------:R-:W-:-:S02]  /*3580*/  FSEL R48, R50, -INF , !P1 ;  /* 0xff80000032307808 */ /* 0x000fc40004800000 */
[----:B------:R-:W-:Y:S02]  /*3590*/  ISETP.NE.AND P1, PT, R88, RZ, PT ;  /* 0x000000ff5800720c */ /* 0x000fe40003f25270 */
[C---:B------:R-:W-:Y:S02]  /*35a0*/  ISETP.LT.OR P4, PT, R3.reuse, 0x1, P4 ;  /* 0x000000010300780c */ /* 0x040fe40002781670 */
[----:B------:R-:W-:Y:S02]  /*35b0*/  ISETP.GT.AND P1, PT, R32, 0x31, !P1 ;  /* 0x000000312000780c */ /* 0x000fe40004f24270 */
[----:B------:R-:W-:Y:S02]  /*35c0*/  FSEL R0, R0, -INF , !P4 ;  /* 0xff80000000007808 */ /* 0x000fe40006000000 */
[----:B------:R-:W-:Y:S02]  /*35d0*/  ISETP.LT.OR P1, PT, R3, 0x32, P1 ;  /* 0x000000320300780c */ /* 0x000fe40000f21670 */
[----:B------:R-:W-:-:S02]  /*35e0*/  ISETP.GT.AND P2, PT, R32, 0x51, !P2 ;  /* 0x000000512000780c */ /* 0x000fc40005744270 */
[----:B------:R-:W-:Y:S02]  /*35f0*/  FSEL R50, R51, -INF , !P1 ;  /* 0xff80000033327808 */ /* 0x000fe40004800000 */
[----:B------:R-:W-:Y:S02]  /*3600*/  ISETP.NE.AND P1, PT, R90, RZ, PT ;  /* 0x000000ff5a00720c */ /* 0x000fe40003f25270 */
[C---:B------:R-:W-:Y:S02]  /*3610*/  ISETP.GT.AND P3, PT, R32.reuse, 0x58, !P3 ;  /* 0x000000582000780c */ /* 0x040fe40005f64270 */
[----:B------:R-:W-:Y:S02]  /*3620*/  ISETP.GT.AND P1, PT, R32, 0x38, !P1 ;  /* 0x000000382000780c */ /* 0x000fe40004f24270 */
[----:B0-----:R-:W-:Y:S02]  /*3630*/  FMNMX.FTZ R15, R7, R12, !PT ;  /* 0x0000000c070f7209 */ /* 0x001fe40007810000 */
[----:B------:R-:W-:-:S02]  /*3640*/  FMNMX.FTZ R7, R0, R31, !PT ;  /* 0x0000001f00077209 */ /* 0x000fc40007810000 */
[----:B------:R-:W-:Y:S01]  /*3650*/  ISETP.LT.OR P1, PT, R3, 0x39, P1 ;  /* 0x000000390300780c */ /* 0x000fe20000f21670 */
[----:B------:R-:W0:Y:S01]  /*3660*/  SHFL.BFLY PT, R12, R15, 0x1, 0x1f ;  /* 0x0c201f000f0c7f89 */ /* 0x000e2200000e0000 */
        /* <DEDUP_REMOVED lines=9> */
[----:B------:R-:W-:Y:S02]  /*3700*/  ISETP.NE.AND P1, PT, R94, RZ, PT ;  /* 0x000000ff5e00720c */ /* 0x000fe40003f25270 */
[----:B------:R-:W-:-:S02]  /*3710*/  FMNMX.FTZ R7, R42, R7, !PT ;  /* 0x000000072a077209 */ /* 0x000fc40007810000 */
[----:B------:R-:W-:Y:S02]  /*3720*/  ISETP.GT.AND P1, PT, R32, 0x40, !P1 ;  /* 0x000000402000780c */ /* 0x000fe40004f24270 */
[----:B------:R-:W-:Y:S02]  /*3730*/  FMNMX.FTZ R7, R20, R7, !PT ;  /* 0x0000000714077209 */ /* 0x000fe40007810000 */
[----:B------:R-:W-:Y:S02]  /*3740*/  ISETP.LT.OR P1, PT, R3, 0x41, P1 ;  /* 0x000000410300780c */ /* 0x000fe40000f21670 */
[----:B------:R-:W-:Y:S02]  /*3750*/  FMNMX.FTZ R7, R44, R7, !PT ;  /* 0x000000072c077209 */ /* 0x000fe40007810000 */
[----:B------:R-:W-:Y:S02]  /*3760*/  FSEL R56, R58, -INF , !P1 ;  /* 0xff8000003a387808 */ /* 0x000fe40004800000 */
[----:B------:R-:W-:-:S02]  /*3770*/  ISETP.GT.AND P1, PT, R32, 0x41, !P6 ;  /* 0x000000412000780c */ /* 0x000fc40007724270 */
[----:B------:R-:W-:Y:S02]  /*3780*/  FMNMX.FTZ R7, R24, R7, !PT ;  /* 0x0000000718077209 */ /* 0x000fe40007810000 */
[----:B------:R-:W-:Y:S02]  /*3790*/  ISETP.LT.OR P1, PT, R3, 0x42, P1 ;  /* 0x000000420300780c */ /* 0x000fe40000f21670 */
[----:B------:R-:W-:Y:S02]  /*37a0*/  FMNMX.FTZ R7, R28, R7, !PT ;  /* 0x000000071c077209 */ /* 0x000fe40007810000 */
[----:B------:R-:W-:Y:S02]  /*37b0*/  FSEL R6, R59, -INF , !P1 ;  /* 0xff8000003b067808 */ /* 0x000fe40004800000 */
[----:B------:R-:W-:Y:S02]  /*37c0*/  FMNMX.FTZ R7, R46, R7, !PT ;  /* 0x000000072e077209 */ /* 0x000fe40007810000 */
[----:B------:R-:W-:-:S02]  /*37d0*/  ISETP.GT.AND P1, PT, R32, 0x48, !P5 ;  /* 0x000000482000780c */ /* 0x000fc40006f24270 */
[----:B0-----:R-:W-:Y:S02]  /*37e0*/  FMNMX.FTZ R12, R15, R12, !PT ;  /* 0x0000000c0f0c7209 */ /* 0x001fe40007810000 */
[----:B------:R-:W-:Y:S02]  /*37f0*/  FMNMX.FTZ R7, R48, R7, !PT ;  /* 0x0000000730077209 */ /* 0x000fe40007810000 */
[----:B------:R-:W-:Y:S01]  /*3800*/  ISETP.LT.OR P1, PT, R3, 0x49, P1 ;  /* 0x000000490300780c */ /* 0x000fe20000f21670 */
[----:B------:R-:W-:Y:S01]  /*3810*/  FMUL.FTZ R21, R12, R11 ;  /* 0x0000000b0c157220 */ /* 0x000fe20000410000 */
[----:B------:R-:W-:Y:S02]  /*3820*/  FMNMX.FTZ R7, R50, R7, !PT ;  /* 0x0000000732077209 */ /* 0x000fe40007810000 */
[----:B------:R-:W-:Y:S02]  /*3830*/  FSEL R2, R62, -INF , !P1 ;  /* 0xff8000003e027808 */ /* 0x000fe40004800000 */
[----:B------:R-:W-:-:S02]  /*3840*/  FSETP.NEU.FTZ.AND P1, PT, R12, -INF , PT ;  /* 0xff8000000c00780b */ /* 0x000fc40003f3d000 */
[----:B------:R-:W-:Y:S02]  /*3850*/  ISETP.NE.AND P5, PT, R60, RZ, PT ;  /* 0x000000ff3c00720c */ /* 0x000fe40003fa5270 */
[----:B------:R-:W-:Y:S02]  /*3860*/  FMNMX.FTZ R7, R52, R7, !PT ;  /* 0x0000000734077209 */ /* 0x000fe40007810000 */
[----:B------:R-:W-:Y:S02]  /*3870*/  FSEL R64, R21, RZ, P1 ;  /* 0x000000ff15407208 */ /* 0x000fe40000800000 */
[----:B------:R-:W-:Y:S02]  /*3880*/  ISETP.GT.AND P1, PT, R32, 0x49, !P5 ;  /* 0x000000492000780c */ /* 0x000fe40006f24270 */
[----:B------:R-:W-:Y:S01]  /*3890*/  FMNMX.FTZ R7, R54, R7, !PT ;  /* 0x0000000736077209 */ /* 0x000fe20007810000 */
[-CC-:B------:R-:W-:Y:S01]  /*38a0*/  FFMA.FTZ R15, R35, R11.reuse, -R64.reuse ;  /* 0x0000000b230f7223 */ /* 0x180fe20000010840 */
[----:B------:R-:W-:Y:S01]  /*38b0*/  ISETP.LT.OR P1, PT, R3, 0x4a, P1 ;  /* 0x0000004a0300780c */ /* 0x000fe20000f21670 */
[-CC-:B------:R-:W-:Y:S01]  /*38c0*/  FFMA.FTZ R21, R79, R11.reuse, -R64.reuse ;  /* 0x0000000b4f157223 */ /* 0x180fe20000010840 */
[----:B------:R-:W-:Y:S01]  /*38d0*/  ISETP.NE.AND P6, PT, R95, RZ, PT ;  /* 0x000000ff5f00720c */ /* 0x000fe20003fc5270 */
[--C-:B------:R-:W-:Y:S01]  /*38e0*/  FFMA.FTZ R29, R43, R11, -R64.reuse ;  /* 0x0000000b2b1d7223 */ /* 0x100fe20000010840 */
[----:B------:R-:W-:Y:S01]  /*38f0*/  FMNMX.FTZ R7, R56, R7, !PT ;  /* 0x0000000738077209 */ /* 0x000fe20007810000 */
[----:B------:R-:W-:Y:S01]  /*3900*/  MUFU.EX2 R15, R15 ;  /* 0x0000000f000f7308 */ /* 0x000fe20000000800 */
[----:B------:R-:W-:Y:S01]  /*3910*/  FSEL R26, R26, -INF , !P1 ;  /* 0xff8000001a1a7808 */ /* 0x000fe20004800000 */
[-CC-:B------:R-:W-:Y:S01]  /*3920*/  FFMA.FTZ R33, R81, R11.reuse, -R64.reuse ;  /* 0x0000000b51217223 */ /* 0x180fe20000010840 */
[----:B------:R-:W-:Y:S01]  /*3930*/  ISETP.GT.AND P1, PT, R32, 0x50, !P6 ;  /* 0x000000502000780c */ /* 0x000fe20007724270 */
[--C-:B------:R-:W-:Y:S01]  /*3940*/  FFMA.FTZ R35, R47, R11, -R64.reuse ;  /* 0x0000000b2f237223 */ /* 0x100fe20000010840 */
[----:B------:R-:W-:Y:S01]  /*3950*/  FMNMX.FTZ R7, R6, R7, !PT ;  /* 0x0000000706077209 */ /* 0x000fe20007810000 */
[-CC-:B------:R-:W-:Y:S01]  /*3960*/  FFMA.FTZ R37, R63, R11.reuse, -R64.reuse ;  /* 0x0000000b3f257223 */ /* 0x180fe20000010840 */
[----:B------:R-:W-:Y:S01]  /*3970*/  ISETP.NE.AND P5, PT, R68, RZ, PT ;  /* 0x000000ff4400720c */ /* 0x000fe20003fa5270 */
[----:B------:R0:W-:Y:S01]  /*3980*/  MUFU.EX2 R156, R21 ;  /* 0x00000015009c7308 */ /* 0x0001e20000000800 */
[----:B------:R-:W-:Y:S01]  /*3990*/  ISETP.LT.OR P1, PT, R3, 0x51, P1 ;  /* 0x000000510300780c */ /* 0x000fe20000f21670 */
[--C-:B------:R-:W-:Y:S01]  /*39a0*/  FFMA.FTZ R43, R61, R11, -R64.reuse ;  /* 0x0000000b3d2b7223 */ /* 0x100fe20000010840 */
[----:B------:R-:W-:Y:S01]  /*39b0*/  FMNMX.FTZ R7, R2, R7, !PT ;  /* 0x0000000702077209 */ /* 0x000fe20007810000 */
[-CC-:B------:R-:W-:Y:S01]  /*39c0*/  FFMA.FTZ R39, R53, R11.reuse, -R64.reuse ;  /* 0x0000000b35277223 */ /* 0x180fe20000010840 */
[----:B------:R-:W-:Y:S01]  /*39d0*/  ISETP.GT.AND P4, PT, R32, 0x59, !P5 ;  /* 0x000000592000780c */ /* 0x000fe20006f84270 */
[-CC-:B------:R-:W-:Y:S01]  /*39e0*/  FFMA.FTZ R30, R30, R11.reuse, -R64.reuse ;  /* 0x0000000b1e1e7223 */ /* 0x180fe20000010840 */
[----:B------:R-:W-:Y:S01]  /*39f0*/  ISETP.LT.OR P2, PT, R3, 0x52, P2 ;  /* 0x000000520300780c */ /* 0x000fe20001741670 */
[----:B------:R-:W-:Y:S01]  /*3a00*/  MUFU.EX2 R29, R29 ;  /* 0x0000001d001d7308 */ /* 0x000fe20000000800 */
[----:B------:R-:W-:Y:S01]  /*3a10*/  FSEL R32, R13, -INF , !P1 ;  /* 0xff8000000d207808 */ /* 0x000fe20004800000 */
[--C-:B0-----:R-:W-:Y:S01]  /*3a20*/  FFMA.FTZ R21, R83, R11, -R64.reuse ;  /* 0x0000000b53157223 */ /* 0x101fe20000010840 */
[----:B------:R-:W-:Y:S01]  /*3a30*/  FMNMX.FTZ R7, R26, R7, !PT ;  /* 0x000000071a077209 */ /* 0x000fe20007810000 */
[-CC-:B------:R-:W-:Y:S01]  /*3a40*/  FFMA.FTZ R13, R41, R11.reuse, -R64.reuse ;  /* 0x0000000b290d7223 */ /* 0x180fe20000010840 */
[----:B------:R-:W-:Y:S01]  /*3a50*/  ISETP.LT.OR P3, PT, R3, 0x59, P3 ;  /* 0x000000590300780c */ /* 0x000fe20001f61670 */
[----:B------:R-:W-:Y:S01]  /*3a60*/  FFMA.FTZ R41, R89, R11, -R64 ;  /* 0x0000000b59297223 */ /* 0x000fe20000010840 */
[----:B------:R-:W-:Y:S01]  /*3a70*/  FSEL R14, R14, -INF , !P2 ;  /* 0xff8000000e0e7808 */ /* 0x000fe20005000000 */
[----:B------:R0:W-:Y:S01]  /*3a80*/  MUFU.EX2 R158, R33 ;  /* 0x00000021009e7308 */ /* 0x0001e20000000800 */
[----:B------:R-:W-:-:S02]  /*3a90*/  FMNMX.FTZ R7, R32, R7, !PT ;  /* 0x0000000720077209 */ /* 0x000fc40007810000 */
[----:B------:R-:W-:Y:S01]  /*3aa0*/  ISETP.LT.OR P4, PT, R3, 0x5a, P4 ;  /* 0x0000005a0300780c */ /* 0x000fe20002781670 */
[-CC-:B------:R-:W-:Y:S01]  /*3ab0*/  FFMA.FTZ R3, R77, R11.reuse, -R64.reuse ;  /* 0x0000000b4d037223 */ /* 0x180fe20000010840 */
[----:B------:R-:W-:Y:S01]  /*3ac0*/  FSEL R58, R27, -INF , !P3 ;  /* 0xff8000001b3a7808 */ /* 0x000fe20005800000 */
[--C-:B------:R-:W-:Y:S01]  /*3ad0*/  FFMA.FTZ R27, R85, R11, -R64.reuse ;  /* 0x0000000b551b7223 */ /* 0x100fe20000010840 */
[----:B------:R-:W-:Y:S01]  /*3ae0*/  FMNMX.FTZ R7, R14, R7, !PT ;  /* 0x000000070e077209 */ /* 0x000fe20007810000 */
[----:B------:R-:W-:Y:S01]  /*3af0*/  MUFU.EX2 R150, R3 ;  /* 0x0000000300967308 */ /* 0x000fe20000000800 */
[----:B------:R-:W-:Y:S01]  /*3b00*/  FSEL R60, R25, -INF , !P4 ;  /* 0xff800000193c7808 */ /* 0x000fe20006000000 */
[--C-:B0-----:R-:W-:Y:S01]  /*3b10*/  FFMA.FTZ R33, R67, R11, -R64.reuse ;  /* 0x0000000b43217223 */ /* 0x101fe20000010840 */
[----:B------:R-:W-:Y:S01]  /*3b20*/  FMNMX.FTZ R7, R58, R7, !PT ;  /* 0x000000073a077209 */ /* 0x000fe20007810000 */
[-CC-:B------:R-:W-:Y:S01]  /*3b30*/  FFMA.FTZ R25, R45, R11.reuse, -R64.reuse ;  /* 0x0000000b2d197223 */ /* 0x180fe20000010840 */
[----:B------:R-:W-:Y:S01]  /*3b40*/  FFMA.FTZ R45, R65, R11, -R64 ;  /* 0x0000000b412d7223 */ /* 0x000fe20000010840 */
[----:B------:R-:W-:-:S02]  /*3b50*/  ISETP.NE.AND P5, PT, R23, 0x1, PT ;  /* 0x000000011700780c */ /* 0x000fc40003fa5270 */
[----:B------:R-:W-:Y:S01]  /*3b60*/  FMNMX.FTZ R7, R60, R7, !PT ;  /* 0x000000073c077209 */ /* 0x000fe20007810000 */
[----:B------:R-:W-:Y:S04]  /*3b70*/  MUFU.EX2 R35, R35 ;  /* 0x0000002300237308 */ /* 0x000fe80000000800 */
[----:B------:R-:W0:Y:S04]  /*3b80*/  SHFL.BFLY PT, R62, R7, 0x2, 0x1f ;  /* 0x0c401f00073e7f89 */ /* 0x000e2800000e0000 */
[----:B------:R1:W-:Y:S02]  /*3b90*/  MUFU.EX2 R152, R21 ;  /* 0x0000001500987308 */ /* 0x0003e40000000800 */
[----:B------:R-:W2:Y:S06]  /*3ba0*/  @P5 LDC R47, c[0x0][0x44c] ;  /* 0x00011300ff2f5b82 */ /* 0x000eac0000000800 */
[----:B------:R-:W-:Y:S01]  /*3bb0*/  MUFU.EX2 R37, R37 ;  /* 0x0000002500257308 */ /* 0x000fe20000000800 */
[----:B-1----:R-:W-:-:S07]  /*3bc0*/  FFMA.FTZ R21, R71, R11, -R64 ;  /* 0x0000000b47157223 */ /* 0x002fce0000010840 */
[----:B------:R-:W-:Y:S01]  /*3bd0*/  MUFU.EX2 R142, R43 ;  /* 0x0000002b008e7308 */ /* 0x000fe20000000800 */
[----:B0-----:R-:W-:Y:S01]  /*3be0*/  FMNMX.FTZ R62, R7, R62, !PT ;  /* 0x0000003e073e7209 */ /* 0x001fe20007810000 */
[----:B------:R-:W-:-:S06]  /*3bf0*/  FFMA.FTZ R7, R57, R11, -R64 ;  /* 0x0000000b39077223 */ /* 0x000fcc0000010840 */
[----:B------:R0:W-:Y:S01]  /*3c00*/  MUFU.EX2 R154, R33 ;  /* 0x00000021009a7308 */ /* 0x0001e20000000800 */
[----:B------:R-:W1:Y:S01]  /*3c10*/  SHFL.BFLY PT, R3, R62, 0x1, 0x1f ;  /* 0x0c201f003e037f89 */ /* 0x000e6200000e0000 */
[----:B--2---:R-:W-:-:S06]  /*3c20*/  @P5 IMAD.HI.U32 R47, R72, R47, RZ ;  /* 0x0000002f482f5227 */ /* 0x004fcc00078e00ff */
[----:B------:R2:W-:Y:S01]  /*3c30*/  MUFU.EX2 R140, R7 ;  /* 0x00000007008c7308 */ /* 0x0005e20000000800 */
[----:B0-----:R-:W-:-:S07]  /*3c40*/  FFMA.FTZ R33, R87, R11, -R64 ;  /* 0x0000000b57217223 */ /* 0x001fce0000010840 */
[----:B------:R-:W-:Y:S08]  /*3c50*/  MUFU.EX2 R21, R21 ;  /* 0x0000001500157308 */ /* 0x000ff00000000800 */
[----:B------:R-:W-:Y:S01]  /*3c60*/  MUFU.EX2 R136, R45 ;  /* 0x0000002d00887308 */ /* 0x000fe20000000800 */
[----:B-1----:R-:W-:-:S04]  /*3c70*/  FMNMX.FTZ R88, R62, R3, !PT ;  /* 0x000000033e587209 */ /* 0x002fc80007810000 */
[C---:B------:R-:W-:Y:S01]  /*3c80*/  FSETP.NEU.FTZ.AND P1, PT, R88.reuse, -INF , PT ;  /* 0xff8000005800780b */ /* 0x040fe20003f3d000 */
[----:B------:R-:W-:Y:S02]  /*3c90*/  FMUL.FTZ R3, R88, R11 ;  /* 0x0000000b58037220 */ /* 0x000fe40000410000 */
[----:B------:R0:W-:Y:S03]  /*3ca0*/  MUFU.EX2 R148, R13 ;  /* 0x0000000d00947308 */ /* 0x0001e60000000800 */
[----:B--2---:R-:W-:-:S05]  /*3cb0*/  FSEL R7, R3, RZ, P1 ;  /* 0x000000ff03077208 */ /* 0x004fca0000800000 */
        /* <DEDUP_REMOVED lines=12> */
[-C--:B0-----:R-:W-:Y:S01]  /*3d80*/  FFMA.FTZ R13, R49, R11.reuse, -R64 ;  /* 0x0000000b310d7223 */ /* 0x081fe20000010840 */
        /* <DEDUP_REMOVED lines=15> */
[----:B------:R2:W-:Y:S01]  /*3e80*/  MUFU.EX2 R155, R20 ;  /* 0x00000014009b7308 */ /* 0x0005e20000000800 */
[----:B0-----:R-:W-:-:S07]  /*3e90*/  F2FP.BF16.F32.PACK_AB R157, R31, R0 ;  /* 0x000000001f9d723e */ /* 0x001fce00000010ff */
[----:B------:R0:W3:Y:S01]  /*3ea0*/  MUFU.EX2 R159, R36 ;  /* 0x00000024009f7308 */ /* 0x0000e20000000800 */
[----:B--2---:R-:W-:Y:S01]  /*3eb0*/  FADD.FTZ R20, R15, R156 ;  /* 0x0000009c0f147221 */ /* 0x004fe20000010000 */
[----:B------:R-:W-:-:S03]  /*3ec0*/  F2FP.BF16.F32.PACK_AB R156, R156, R15 ;  /* 0x0000000f9c9c723e */ /* 0x000fc600000010ff */
[----:B------:R-:W-:-:S03]  /*3ed0*/  FADD.FTZ R43, R29, R20 ;  /* 0x000000141d2b7221 */ /* 0x000fc60000010000 */
[----:B------:R-:W2:Y:S01]  /*3ee0*/  MUFU.EX2 R38, R38 ;  /* 0x0000002600267308 */ /* 0x000ea20000000800 */
[----:B------:R-:W-:Y:S01]  /*3ef0*/  FADD.FTZ R20, R158, R43 ;  /* 0x0000002b9e147221 */ /* 0x000fe20000010000 */
[----:B------:R-:W-:Y:S01]  /*3f00*/  FADD.FTZ R43, R0, R31 ;  /* 0x0000001f002b7221 */ /* 0x000fe20000010000 */
[----:B0-----:R-:W0:Y:S01]  /*3f10*/  @P5 LDC R36, c[0x0][0x450] ;  /* 0x00011400ff245b82 */ /* 0x001e220000000800 */
[----:B------:R-:W-:Y:S01]  /*3f20*/  F2FP.BF16.F32.PACK_AB R158, R158, R29 ;  /* 0x0000001d9e9e723e */ /* 0x000fe200000010ff */
[----:B------:R-:W-:Y:S01]  /*3f30*/  FADD.FTZ R45, R35, R20 ;  /* 0x00000014232d7221 */ /* 0x000fe20000010000 */
[----:B-1----:R-:W-:Y:S02]  /*3f40*/  FADD.FTZ R20, R34, R43 ;  /* 0x0000002b22147221 */ /* 0x002fe40000010000 */
[----:B------:R-:W1:Y:S02]  /*3f50*/  MUFU.EX2 R153, R40 ;  /* 0x0000002800997308 */ /* 0x000e640000000800 */
[C---:B---3--:R-:W-:Y:S01]  /*3f60*/  FADD.FTZ R43, R159.reuse, R20 ;  /* 0x000000149f2b7221 */ /* 0x048fe20000010000 */
[----:B------:R-:W-:-:S05]  /*3f70*/  F2FP.BF16.F32.PACK_AB R159, R159, R34 ;  /* 0x000000229f9f723e */ /* 0x000fca00000010ff */
[----:B------:R-:W3:Y:S01]  /*3f80*/  MUFU.EX2 R42, R42 ;  /* 0x0000002a002a7308 */ /* 0x000ee20000000800 */
[----:B--2---:R-:W-:-:S07]  /*3f90*/  FADD.FTZ R20, R38, R43 ;  /* 0x0000002b26147221 */ /* 0x004fce0000010000 */
[----:B------:R2:W-:Y:S01]  /*3fa0*/  MUFU.EX2 R149, R24 ;  /* 0x0000001800957308 */ /* 0x0005e20000000800 */
[C---:B-1----:R-:W-:Y:S01]  /*3fb0*/  FADD.FTZ R43, R153.reuse, R20 ;  /* 0x00000014992b7221 */ /* 0x042fe20000010000 */
[----:B------:R-:W-:Y:S02]  /*3fc0*/  F2FP.BF16.F32.PACK_AB R153, R153, R38 ;  /* 0x000000269999723e */ /* 0x000fe400000010ff */
[----:B0-----:R-:W-:Y:S02]  /*3fd0*/  @P5 SHF.R.U32.HI R72, RZ, R36, R47 ;  /* 0x00000024ff485219 */ /* 0x001fe4000001162f */
[----:B------:R-:W-:Y:S02]  /*3fe0*/  LOP3.LUT P5, RZ, R18, 0x80000, RZ, 0xc0, !PT ;  /* 0x0008000012ff7812 */ /* 0x000fe400078ac0ff */
[----:B------:R-:W0:Y:S01]  /*3ff0*/  MUFU.EX2 R44, R44 ;  /* 0x0000002c002c7308 */ /* 0x000e220000000800 */
[----:B--2---:R-:W-:Y:S01]  /*4000*/  FADD.FTZ R24, R152, R45 ;  /* 0x0000002d98187221 */ /* 0x004fe20000010000 */
[----:B---3--:R-:W-:Y:S01]  /*4010*/  FADD.FTZ R20, R42, R43 ;  /* 0x0000002b2a147221 */ /* 0x008fe20000010000 */
[----:B------:R-:W-:Y:S01]  /*4020*/  IMAD.IADD R72, R73, 0x1, R72 ;  /* 0x0000000149487824 */ /* 0x000fe200078e0248 */
[----:B------:R-:W-:Y:S01]  /*4030*/  F2FP.BF16.F32.PACK_AB R152, R152, R35 ;  /* 0x000000239898723e */ /* 0x000fe200000010ff */
[----:B------:R-:W-:Y:S01]  /*4040*/  FADD.FTZ R45, R37, R24 ;  /* 0x00000018252d7221 */ /* 0x000fe20000010000 */
[C---:B------:R-:W-:Y:S01]  /*4050*/  FADD.FTZ R43, R155.reuse, R20 ;  /* 0x000000149b2b7221 */ /* 0x040fe20000010000 */
[----:B------:R-:W-:Y:S01]  /*4060*/  F2FP.BF16.F32.PACK_AB R155, R155, R42 ;  /* 0x0000002a9b9b723e */ /* 0x000fe200000010ff */
[----:B------:R-:W1:Y:S01]  /*4070*/  MUFU.EX2 R25, R25 ;  /* 0x0000001900197308 */ /* 0x000e620000000800 */
[C---:B------:R-:W-:Y:S01]  /*4080*/  FADD.FTZ R24, R154.reuse, R45 ;  /* 0x0000002d9a187221 */ /* 0x040fe20000010000 */
[----:B------:R-:W-:-:S03]  /*4090*/  F2FP.BF16.F32.PACK_AB R154, R154, R37 ;  /* 0x000000259a9a723e */ /* 0x000fc600000010ff */
[----:B------:R-:W-:-:S03]  /*40a0*/  FADD.FTZ R45, R21, R24 ;  /* 0x00000018152d7221 */ /* 0x000fc60000010000 */
[----:B------:R-:W2:Y:S01]  /*40b0*/  MUFU.EX2 R27, R27 ;  /* 0x0000001b001b7308 */ /* 0x000ea20000000800 */
[----:B------:R-:W-:Y:S01]  /*40c0*/  FADD.FTZ R45, R148, R45 ;  /* 0x0000002d942d7221 */ /* 0x000fe20000010000 */
[----:B0-----:R-:W-:Y:S01]  /*40d0*/  FADD.FTZ R20, R44, R43 ;  /* 0x0000002b2c147221 */ /* 0x001fe20000010000 */
[----:B------:R-:W-:Y:S02]  /*40e0*/  F2FP.BF16.F32.PACK_AB R148, R148, R21 ;  /* 0x000000159494723e */ /* 0x000fe400000010ff */
[----:B------:R-:W-:Y:S01]  /*40f0*/  FADD.FTZ R24, R150, R45 ;  /* 0x0000002d96187221 */ /* 0x000fe20000010000 */
[C---:B------:R-:W-:Y:S01]  /*4100*/  FADD.FTZ R43, R149.reuse, R20 ;  /* 0x00000014952b7221 */ /* 0x040fe20000010000 */
[----:B------:R-:W-:Y:S01]  /*4110*/  F2FP.BF16.F32.PACK_AB R149, R149, R44 ;  /* 0x0000002c9595723e */ /* 0x000fe200000010ff */
[----:B------:R-:W-:Y:S01]  /*4120*/  MUFU.EX2 R28, R28 ;  /* 0x0000001c001c7308 */ /* 0x000fe20000000800 */
[C---:B-1----:R-:W-:Y:S01]  /*4130*/  FADD.FTZ R24, R25.reuse, R24 ;  /* 0x0000001819187221 */ /* 0x042fe20000010000 */
[----:B------:R-:W-:-:S06]  /*4140*/  F2FP.BF16.F32.PACK_AB R150, R25, R150 ;  /* 0x000000961996723e */ /* 0x000fcc00000010ff */
[----:B------:R0:W1:Y:S01]  /*4150*/  MUFU.EX2 R144, R13 ;  /* 0x0000000d00907308 */ /* 0x0000620000000800 */
[----:B--2---:R-:W-:-:S07]  /*4160*/  FADD.FTZ R45, R27, R24 ;  /* 0x000000181b2d7221 */ /* 0x004fce0000010000 */
[----:B------:R-:W-:Y:S01]  /*4170*/  MUFU.EX2 R151, R46 ;  /* 0x0000002e00977308 */ /* 0x000fe20000000800 */
[----:B0-----:R-:W-:-:S07]  /*4180*/  FFMA.FTZ R13, R91, R11, -R64 ;  /* 0x0000000b5b0d7223 */ /* 0x001fce0000010840 */
[----:B------:R-:W0:Y:S01]  /*4190*/  MUFU.EX2 R33, R33 ;  /* 0x0000002100217308 */ /* 0x000e220000000800 */
[C---:B-1----:R-:W-:Y:S01]  /*41a0*/  FADD.FTZ R20, R144.reuse, R45 ;  /* 0x0000002d90147221 */ /* 0x042fe20000010000 */
[----:B------:R-:W-:-:S06]  /*41b0*/  F2FP.BF16.F32.PACK_AB R144, R144, R27 ;  /* 0x0000001b9090723e */ /* 0x000fcc00000010ff */
[----:B------:R-:W-:Y:S08]  /*41c0*/  MUFU.EX2 R48, R48 ;  /* 0x0000003000307308 */ /* 0x000ff00000000800 */
[----:B------:R1:W2:Y:S08]  /*41d0*/  MUFU.EX2 R146, R39 ;  /* 0x0000002700927308 */ /* 0x0002b00000000800 */
[----:B------:R-:W-:Y:S01]  /*41e0*/  MUFU.EX2 R145, R50 ;  /* 0x0000003200917308 */ /* 0x000fe20000000800 */
[-CC-:B-1----:R-:W-:Y:S01]  /*41f0*/  FFMA.FTZ R39, R93, R11.reuse, -R64.reuse ;  /* 0x0000000b5d277223 */ /* 0x182fe20000010840 */
[----:B------:R-:W-:-:S06]  /*4200*/  FFMA.FTZ R64, R69, R11, -R64 ;  /* 0x0000000b45407223 */ /* 0x000fcc0000010840 */
[----:B------:R-:W1:Y:S08]  /*4210*/  MUFU.EX2 R41, R41 ;  /* 0x0000002900297308 */ /* 0x000e700000000800 */
[----:B------:R-:W3:Y:S08]  /*4220*/  MUFU.EX2 R52, R52 ;  /* 0x0000003400347308 */ /* 0x000ef00000000800 */
[----:B------:R4:W-:Y:S08]  /*4230*/  MUFU.EX2 R141, R6 ;  /* 0x00000006008d7308 */ /* 0x0009f00000000800 */
[----:B------:R-:W5:Y:S01]  /*4240*/  MUFU.EX2 R147, R54 ;  /* 0x0000003600937308 */ /* 0x000f620000000800 */
[----:B----4-:R-:W-:Y:S01]  /*4250*/  FADD.FTZ R6, R28, R43 ;  /* 0x0000002b1c067221 */ /* 0x010fe20000010000 */
[----:B0-----:R-:W-:-:S03]  /*4260*/  FADD.FTZ R43, R33, R20 ;  /* 0x00000014212b7221 */ /* 0x001fc60000010000 */
[----:B------:R-:W-:Y:S01]  /*4270*/  FADD.FTZ R7, R151, R6 ;  /* 0x0000000697077221 */ /* 0x000fe20000010000 */
[C---:B--2---:R-:W-:Y:S01]  /*4280*/  FADD.FTZ R20, R146.reuse, R43 ;  /* 0x0000002b92147221 */ /* 0x044fe20000010000 */
[----:B------:R-:W-:Y:S01]  /*4290*/  F2FP.BF16.F32.PACK_AB R146, R146, R33 ;  /* 0x000000219292723e */ /* 0x000fe200000010ff */
[----:B------:R-:W0:Y:S01]  /*42a0*/  MUFU.EX2 R13, R13 ;  /* 0x0000000d000d7308 */ /* 0x000e220000000800 */
[----:B------:R-:W-:Y:S01]  /*42b0*/  FADD.FTZ R6, R48, R7 ;  /* 0x0000000730067221 */ /* 0x000fe20000010000 */
[----:B-1----:R-:W-:Y:S01]  /*42c0*/  FADD.FTZ R15, R41, R20 ;  /* 0x00000014290f7221 */ /* 0x002fe20000010000 */
[----:B------:R-:W-:Y:S02]  /*42d0*/  F2FP.BF16.F32.PACK_AB R151, R151, R28 ;  /* 0x0000001c9797723e */ /* 0x000fe400000010ff */
[C---:B------:R-:W-:Y:S01]  /*42e0*/  FADD.FTZ R7, R145.reuse, R6 ;  /* 0x0000000691077221 */ /* 0x040fe20000010000 */
[C---:B------:R-:W-:Y:S01]  /*42f0*/  FADD.FTZ R20, R140.reuse, R15 ;  /* 0x0000000f8c147221 */ /* 0x040fe20000010000 */
[----:B------:R-:W-:Y:S01]  /*4300*/  F2FP.BF16.F32.PACK_AB R140, R140, R41 ;  /* 0x000000298c8c723e */ /* 0x000fe200000010ff */
[----:B------:R-:W1:Y:S01]  /*4310*/  MUFU.EX2 R56, R56 ;  /* 0x0000003800387308 */ /* 0x000e620000000800 */
[----:B---3--:R-:W-:Y:S01]  /*4320*/  FADD.FTZ R6, R52, R7 ;  /* 0x0000000734067221 */ /* 0x008fe20000010000 */
[----:B------:R-:W-:-:S03]  /*4330*/  F2FP.BF16.F32.PACK_AB R145, R145, R48 ;  /* 0x000000309191723e */ /* 0x000fc600000010ff */
[C---:B-----5:R-:W-:Y:S01]  /*4340*/  FADD.FTZ R7, R147.reuse, R6 ;  /* 0x0000000693077221 */ /* 0x060fe20000010000 */
[----:B------:R-:W-:Y:S02]  /*4350*/  F2FP.BF16.F32.PACK_AB R147, R147, R52 ;  /* 0x000000349393723e */ /* 0x000fe400000010ff */
[----:B------:R-:W2:Y:S01]  /*4360*/  MUFU.EX2 R39, R39 ;  /* 0x0000002700277308 */ /* 0x000ea20000000800 */
[----:B0-----:R-:W-:-:S04]  /*4370*/  FADD.FTZ R15, R13, R20 ;  /* 0x000000140d0f7221 */ /* 0x001fc80000010000 */
[C---:B------:R-:W-:Y:S01]  /*4380*/  FADD.FTZ R20, R142.reuse, R15 ;  /* 0x0000000f8e147221 */ /* 0x040fe20000010000 */
[----:B------:R-:W-:Y:S02]  /*4390*/  F2FP.BF16.F32.PACK_AB R142, R142, R13 ;  /* 0x0000000d8e8e723e */ /* 0x000fe400000010ff */
[----:B------:R-:W0:Y:S01]  /*43a0*/  MUFU.EX2 R2, R2 ;  /* 0x0000000200027308 */ /* 0x000e220000000800 */
[----:B-1----:R-:W-:-:S04]  /*43b0*/  FADD.FTZ R6, R56, R7 ;  /* 0x0000000738067221 */ /* 0x002fc80000010000 */
[C---:B------:R-:W-:Y:S01]  /*43c0*/  FADD.FTZ R7, R141.reuse, R6 ;  /* 0x000000068d077221 */ /* 0x040fe20000010000 */
[----:B------:R-:W-:Y:S02]  /*43d0*/  F2FP.BF16.F32.PACK_AB R141, R141, R56 ;  /* 0x000000388d8d723e */ /* 0x000fe400000010ff */
[----:B------:R-:W1:Y:S01]  /*43e0*/  MUFU.EX2 R143, R26 ;  /* 0x0000001a008f7308 */ /* 0x000e620000000800 */
[----:B--2---:R-:W-:Y:S01]  /*43f0*/  FADD.FTZ R15, R39, R20 ;  /* 0x00000014270f7221 */ /* 0x004fe20000010000 */
[----:B------:R-:W-:-:S03]  /*4400*/  IADD3 R20, R75, -0x2, RZ ;  /* 0xfffffffe4b147810 */ /* 0x000fc60007ffe0ff */
[C---:B------:R-:W-:Y:S01]  /*4410*/  FADD.FTZ R15, R136.reuse, R15 ;  /* 0x0000000f880f7221 */ /* 0x040fe20000010000 */
[----:B------:R-:W-:Y:S02]  /*4420*/  F2FP.BF16.F32.PACK_AB R136, R136, R39 ;  /* 0x000000278888723e */ /* 0x000fe400000010ff */
[----:B------:R-:W-:Y:S01]  /*4430*/  MUFU.EX2 R30, R30 ;  /* 0x0000001e001e7308 */ /* 0x000fe20000000800 */
[----:B0-----:R-:W-:-:S07]  /*4440*/  FADD.FTZ R6, R2, R7 ;  /* 0x0000000702067221 */ /* 0x001fce0000010000 */
[----:B------:R-:W0:Y:S01]  /*4450*/  MUFU.EX2 R32, R32 ;  /* 0x0000002000207308 */ /* 0x000e220000000800 */
[C---:B-1----:R-:W-:Y:S01]  /*4460*/  FADD.FTZ R13, R143.reuse, R6 ;  /* 0x000000068f0d7221 */ /* 0x042fe20000010000 */
[----:B------:R-:W-:-:S06]  /*4470*/  F2FP.BF16.F32.PACK_AB R143, R143, R2 ;  /* 0x000000028f8f723e */ /* 0x000fcc00000010ff */
[----:B------:R-:W1:Y:S08]  /*4480*/  MUFU.EX2 R3, R64 ;  /* 0x0000004000037308 */ /* 0x000e700000000800 */
[----:B------:R2:W3:Y:S01]  /*4490*/  MUFU.EX2 R137, R14 ;  /* 0x0000000e00897308 */ /* 0x0004e20000000800 */
[----:B0-----:R-:W-:-:S07]  /*44a0*/  FADD.FTZ R0, R32, R13 ;  /* 0x0000000d20007221 */ /* 0x001fce0000010000 */
[----:B------:R-:W0:Y:S01]  /*44b0*/  MUFU.EX2 R58, R58 ;  /* 0x0000003a003a7308 */ /* 0x000e220000000800 */
[----:B--2---:R-:W-:Y:S01]  /*44c0*/  FADD.FTZ R14, R30, R15 ;  /* 0x0000000f1e0e7221 */ /* 0x004fe20000010000 */
[----:B-1----:R-:W-:-:S03]  /*44d0*/  F2FP.BF16.F32.PACK_AB R138, R3, R30 ;  /* 0x0000001e038a723e */ /* 0x002fc600000010ff */
[----:B------:R-:W-:-:S03]  /*44e0*/  FADD.FTZ R7, R3, R14 ;  /* 0x0000000e03077221 */ /* 0x000fc60000010000 */
[----:B------:R-:W1:Y:S01]  /*44f0*/  MUFU.EX2 R139, R60 ;  /* 0x0000003c008b7308 */ /* 0x000e620000000800 */
[C---:B---3--:R-:W-:Y:S01]  /*4500*/  FADD.FTZ R3, R137.reuse, R0 ;  /* 0x0000000089037221 */ /* 0x048fe20000010000 */
[----:B------:R-:W-:Y:S01]  /*4510*/  F2FP.BF16.F32.PACK_AB R137, R137, R32 ;  /* 0x000000208989723e */ /* 0x000fe200000010ff */
[----:B------:R-:W-:Y:S02]  /*4520*/  VIADD R0, R72, UR4 ;  /* 0x0000000448007c36 */ /* 0x000fe40008000000 */
[----:B0-----:R-:W-:-:S04]  /*4530*/  FADD.FTZ R6, R58, R3 ;  /* 0x000000033a067221 */ /* 0x001fc80000010000 */
[C---:B-1----:R-:W-:Y:S01]  /*4540*/  FADD.FTZ R6, R139.reuse, R6 ;  /* 0x000000068b067221 */ /* 0x042fe20000010000 */
[----:B------:R-:W-:Y:S01]  /*4550*/  F2FP.BF16.F32.PACK_AB R139, R139, R58 ;  /* 0x0000003a8b8b723e */ /* 0x000fe200000010ff */
[----:B------:R-:W-:Y:S06]  /*4560*/  @!P5 BRA `(.L_x_992) ;  /* 0x000000000048d947 */ /* 0x000fec0003800000 */
[C---:B------:R-:W-:Y:S01]  /*4570*/  ISETP.GT.AND P1, PT, R72.reuse, RZ, PT ;  /* 0x000000ff4800720c */ /* 0x040fe20003f24270 */
[----:B------:R-:W-:-:S12]  /*4580*/  VIADD R3, R72, 0xffffffff ;  /* 0xffffffff48037836 */ /* 0x000fd80000000000 */
[----:B------:R-:W-:Y:S05]  /*4590*/  @P1 BRA `(.L_x_993) ;  /* 0x0000000000201947 */ /* 0x000fea0003800000 */
[----:B------:R-:W0:Y:S01]  /*45a0*/  LDC R14, c[0x0][0x9e4] ;  /* 0x00027900ff0e7b82 */ /* 0x000e220000000800 */
[----:B------:R-:W-:Y:S01]  /*45b0*/  IMAD.MOV R3, RZ, RZ, -R72 ;  /* 0x000000ffff037224 */ /* 0x000fe200078e0a48 */
[----:B0-----:R-:W-:-:S13]  /*45c0*/  ISETP.NE.AND P1, PT, R14, 0x1, PT ;  /* 0x000000010e00780c */ /* 0x001fda0003f25270 */
[----:B------:R-:W0:Y:S02]  /*45d0*/  @P1 LDC.64 R24, c[0x0][0x9e8] ;  /* 0x00027a00ff181b82 */ /* 0x000e240000000a00 */
[----:B0-----:R-:W-:-:S05]  /*45e0*/  @P1 IMAD.HI.U32 R2, R3, R24, RZ ;  /* 0x0000001803021227 */ /* 0x001fca00078e00ff */
[----:B------:R-:W-:-:S04]  /*45f0*/  @P1 SHF.R.U32.HI R3, RZ, R25, R2 ;  /* 0x00000019ff031219 */ /* 0x000fc80000011602 */
[----:B------:R-:W-:Y:S01]  /*4600*/  LOP3.LUT R3, RZ, R3, RZ, 0x33, !PT ;  /* 0x00000003ff037212 */ /* 0x000fe200078e33ff */
[----:B------:R-:W-:Y:S06]  /*4610*/  BRA `(.L_x_994) ;  /* 0x0000000000147947 */ /* 0x000fec0003800000 */
.L_x_993:
[----:B------:R-:W0:Y:S02]  /*4620*/  LDC R14, c[0x0][0x9e4] ;  /* 0x00027900ff0e7b82 */ /* 0x000e240000000800 */
[----:B0-----:R-:W-:-:S13]  /*4630*/  ISETP.NE.AND P1, PT, R14, 0x1, PT ;  /* 0x000000010e00780c */ /* 0x001fda0003f25270 */
[----:B------:R-:W0:Y:S02]  /*4640*/  @P1 LDC.64 R24, c[0x0][0x9e8] ;  /* 0x00027a00ff181b82 */ /* 0x000e240000000a00 */
[----:B0-----:R-:W-:-:S05]  /*4650*/  @P1 IMAD.HI.U32 R2, R3, R24, RZ ;  /* 0x0000001803021227 */ /* 0x001fca00078e00ff */
[----:B------:R-:W-:-:S07]  /*4660*/  @P1 SHF.R.U32.HI R3, RZ, R25, R2 ;  /* 0x00000019ff031219 */ /* 0x000fce0000011602 */
.L_x_994:
[----:B------:R-:W-:-:S05]  /*4670*/  IMAD R3, R3, R14, R14 ;  /* 0x0000000e03037224 */ /* 0x000fca00078e020e */
[----:B------:R-:W-:-:S07]  /*4680*/  VIMNMX R0, R0, R3, PT ;  /* 0x0000000300007248 */ /* 0x000fce0003fe0100 */
.L_x_992:
[----:B------:R-:W-:Y:S01]  /*4690*/  IMAD.HI R3, R0, 0x2aaaaaab, RZ ;  /* 0x2aaaaaab00037827 */ /* 0x000fe200078e02ff */
[----:B------:R-:W-:Y:S01]  /*46a0*/  UMOV UR4, URZ ;  /* 0x0000003f00047c82 */ /* 0x000fe20008000000 */
[----:B------:R-:W-:Y:S02]  /*46b0*/  CS2R R86, SRZ ;  /* 0x0000000000567805 */ /* 0x000fe4000001ff00 */
[----:B------:R-:W-:Y:S01]  /*46c0*/  CS2R R84, SRZ ;  /* 0x0000000000547805 */ /* 0x000fe2000001ff00 */
[----:B------:R-:W-:Y:S01]  /*46d0*/  IMAD.MOV.U32 R2, RZ, RZ, 0x3f800000 ;  /* 0x3f800000ff027424 */ /* 0x000fe200078e00ff */
[----:B------:R-:W-:Y:S01]  /*46e0*/  SHF.R.U32.HI R14, RZ, 0x1f, R3 ;  /* 0x0000001fff0e7819 */ /* 0x000fe20000011603 */
[----:B------:R-:W-:Y:S01]  /*46f0*/  IMAD.MOV.U32 R0, RZ, RZ, 0x3f800000 ;  /* 0x3f800000ff007424 */ /* 0x000fe200078e00ff */
[----:B------:R-:W-:Y:S02]  /*4700*/  CS2R R82, SRZ ;  /* 0x0000000000527805 */ /* 0x000fe4000001ff00 */
[----:B------:R-:W-:-:S02]  /*4710*/  CS2R R80, SRZ ;  /* 0x0000000000507805 */ /* 0x000fc4000001ff00 */
[----:B------:R-:W-:Y:S01]  /*4720*/  LEA.HI.SX32 R14, R3, R14, 0x1c ;  /* 0x0000000e030e7211 */ /* 0x000fe200078fe2ff */
[----:B------:R-:W-:Y:S01]  /*4730*/  IMAD.MOV.U32 R3, RZ, RZ, RZ ;  /* 0x000000ffff037224 */ /* 0x000fe200078e00ff */
[----:B------:R-:W-:Y:S02]  /*4740*/  CS2R R78, SRZ ;  /* 0x00000000004e7805 */ /* 0x000fe4000001ff00 */
[----:B------:R-:W-:Y:S02]  /*4750*/  CS2R R76, SRZ ;  /* 0x00000000004c7805 */ /* 0x000fe4000001ff00 */
[----:B------:R-:W-:Y:S02]  /*4760*/  VIMNMX R15, R17, R14, !PT ;  /* 0x0000000e110f7248 */ /* 0x000fe40007fe0100 */
[----:B------:R-:W-:Y:S02]  /*4770*/  CS2R R74, SRZ ;  /* 0x00000000004a7805 */ /* 0x000fe4000001ff00 */
[----:B------:R-:W-:-:S02]  /*4780*/  CS2R R72, SRZ ;  /* 0x0000000000487805 */ /* 0x000fc4000001ff00 */
[----:B------:R-:W-:Y:S02]  /*4790*/  CS2R R70, SRZ ;  /* 0x0000000000467805 */ /* 0x000fe4000001ff00 */
[----:B------:R-:W-:Y:S02]  /*47a0*/  ISETP.GE.AND P1, PT, R20, R15, PT ;  /* 0x0000000f1400720c */ /* 0x000fe40003f26270 */
        /* <DEDUP_REMOVED lines=23> */
[----:B------:R-:W-:Y:S06]  /*4920*/  @!P1 BRA `(.L_x_995) ;  /* 0x0000003000f09947 */ /* 0x000fec0003800000 */
[----:B------:R-:W-:Y:S01]  /*4930*/  IMAD.MOV.U32 R14, RZ, RZ, R88 ;  /* 0x000000ffff0e7224 */ /* 0x000fe200078e0058 */
[----:B------:R-:W-:Y:S01]  /*4940*/  UMOV UR5, URZ ;  /* 0x0000003f00057c82 */ /* 0x000fe20008000000 */
[----:B------:R-:W-:Y:S01]  /*4950*/  IMAD.MOV.U32 R13, RZ, RZ, R12 ;  /* 0x000000ffff0d7224 */ /* 0x000fe200078e000c */
[----:B------:R-:W-:Y:S01]  /*4960*/  ULDC UR6, c[0x0][0x9e4] ;  /* 0x0002790000067ab9 */ /* 0x000fe20000000800 */
[----:B------:R-:W-:Y:S01]  /*4970*/  IMAD.MOV.U32 R21, RZ, RZ, RZ ;  /* 0x000000ffff157224 */ /* 0x000fe200078e00ff */
[----:B------:R-:W-:Y:S01]  /*4980*/  ULDC UR7, c[0x0][0x2f0] ;  /* 0x0000bc0000077ab9 */ /* 0x000fe20000000800 */
[----:B------:R-:W-:Y:S01]  /*4990*/  IMAD.MOV.U32 R2, RZ, RZ, 0x3f800000 ;  /* 0x3f800000ff027424 */ /* 0x000fe200078e00ff */
[----:B------:R-:W-:Y:S01]  /*49a0*/  ULDC UR59, c[0x0][0x9d8] ;  /* 0x00027600003b7ab9 */ /* 0x000fe20000000800 */
[----:B------:R-:W-:-:S07]  /*49b0*/  IMAD.MOV.U32 R87, RZ, RZ, RZ ;  /* 0x000000ffff577224 */ /* 0x000fce00078e00ff */
.L_x_1014:
[----:B------:R-:W-:-:S04]  /*49c0*/  UISETP.NE.AND UP0, UPT, UR5, 0x1, UPT ;  /* 0x000000010500788c */ /* 0x000fc8000bf05270 */
[----:B------:R-:W-:-:S06]  /*49d0*/  USEL UR4, URZ, 0x1, UP0 ;  /* 0x000000013f047887 */ /* 0x000fcc0008000000 */
[----:B------:R-:W-:Y:S01]  /*49e0*/  LOP3.LUT R3, R21, UR4, RZ, 0x3c, !PT ;  /* 0x0000000415037c12 */ /* 0x000fe2000f8e3cff */
[----:B------:R-:W-:Y:S06]  /*49f0*/  @!P0 BRA `(.L_x_996) ;  /* 0x0000000000048947 */ /* 0x000fec0003800000 */
[----:B------:R-:W-:Y:S01]  /*4a00*/  BPT.TRAP 0x1 ;  /* 0x000000040000795c */ /* 0x000fe20000300000 */
.L_x_996:
[----:B------:R-:W-:Y:S01]  /*4a10*/  UIADD3 UR4, UR5, 0x1, URZ ;  /* 0x0000000105047890 */ /* 0x000fe2000fffe03f */
[----:B------:R-:W-:-:S03]  /*4a20*/  SHF.L.U32 R11, R3, 0x1f, RZ ;  /* 0x0000001f030b7819 */ /* 0x000fc600000006ff */
[----:B------:R-:W-:-:S04]  /*4a30*/  UISETP.NE.AND UP0, UPT, UR4, 0x2, UPT ;  /* 0x000000020400788c */ /* 0x000fc8000bf05270 */
[----:B------:R-:W-:-:S04]  /*4a40*/  USEL UR4, UR4, URZ, UP0 ;  /* 0x0000003f04047287 */ /* 0x000fc80008000000 */
[----:B------:R-:W-:-:S09]  /*4a50*/  ULEA UR61, UR4, UR58, 0x3 ;  /* 0x0000003a043d7291 */ /* 0x000fd2000f8e183f */
[----:B------:R0:W1:Y:S01]  /*4a60*/  SYNCS.PHASECHK.TRANS64.TRYWAIT P1, [UR61+0x2a830], R11 ;  /* 0x02a8300bff0075a7 */ /* 0x000062000802017d */
[----:B------:R-:W-:Y:S05]  /*4a70*/  @!P0 BRA `(.L_x_997) ;  /* 0x0000000000048947 */ /* 0x000fea0003800000 */
[----:B------:R-:W-:Y:S01]  /*4a80*/  BPT.TRAP 0x1 ;  /* 0x000000040000795c */ /* 0x000fe20000300000 */
.L_x_997:
[----:B-1----:R-:W-:Y:S05]  /*4a90*/  @P1 BRA `(.L_x_998) ;  /* 0x0000000000081947 */ /* 0x002fea0003800000 */
[----:B------:R-:W1:Y:S02]  /*4aa0*/  SYNCS.PHASECHK.TRANS64.TRYWAIT P1, [UR61+0x2a830], R11 ;  /* 0x02a8300bff0075a7 */ /* 0x000e64000802017d */
[----:B-1----:R-:W-:Y:S05]  /*4ab0*/  @!P1 BRA `(.L_x_999) ;  /* 0x000000ec00949947 */ /* 0x002fea0003800000 */
.L_x_998:
        /* <DEDUP_REMOVED lines=16> */
[----:B------:R-:W-:Y:S01]  /*4bc0*/  UIADD3 UR22, UR50, 0x300, URZ ;  /* 0x0000030032167890 */ /* 0x000fe2000fffe03f */
[-C--:B------:R-:W-:Y:S01]  /*4bd0*/  FMUL.FTZ R29, R29, R0.reuse ;  /* 0x000000001d1d7220 */ /* 0x080fe20000410000 */
[----:B------:R-:W-:Y:S01]  /*4be0*/  UMOV UR23, 0x40000040 ;  /* 0x4000004000177882 */ /* 0x000fe20000000000 */
        /* <DEDUP_REMOVED lines=110> */
.L_x_1000:
[----:B------:R-:W-:Y:S01]  /*52d0*/  ULEA UR14, UR5, UR58, 0x3 ;  /* 0x0000003a050e7291 */ /* 0x000fe2000f8e183f */
[----:B------:R-:W-:-:S08]  /*52e0*/  SHF.L.U32 R0, R21, 0x1f, RZ ;  /* 0x0000001f15007819 */ /* 0x000fd000000006ff */
[----:B------:R2:W3:Y:S01]  /*52f0*/  SYNCS.PHASECHK.TRANS64.TRYWAIT P1, [UR14+0x2a850], R0 ;  /* 0x02a85000ff0075a7 */ /* 0x0004e2000802014e */
[----:B------:R-:W-:Y:S05]  /*5300*/  @!P0 BRA `(.L_x_1001) ;  /* 0x0000000000048947 */ /* 0x000fea0003800000 */
[----:B------:R-:W-:Y:S01]  /*5310*/  BPT.TRAP 0x1 ;  /* 0x000000040000795c */ /* 0x000fe20000300000 */
.L_x_1001:
[----:B---3--:R-:W-:Y:S05]  /*5320*/  @P1 BRA `(.L_x_1002) ;  /* 0x0000000000081947 */ /* 0x008fea0003800000 */
[----:B------:R-:W3:Y:S02]  /*5330*/  SYNCS.PHASECHK.TRANS64.TRYWAIT P1, [UR14+0x2a850], R0 ;  /* 0x02a85000ff0075a7 */ /* 0x000ee4000802014e */
[----:B---3--:R-:W-:Y:S05]  /*5340*/  @!P1 BRA `(.L_x_1003) ;  /* 0x000000e400889947 */ /* 0x008fea0003800000 */
.L_x_1002:
        /* <DEDUP_REMOVED lines=37> */
.L_x_1004:
[----:B------:R-:W-:Y:S01]  /*55a0*/  ISETP.NE.AND P2, PT, R23, 0x1, PT ;  /* 0x000000011700780c */ /* 0x000fe20003f45270 */
[----:B------:R-:W-:Y:S01]  /*55b0*/  FMUL.FTZ R21, R95, UR59 ;  /* 0x0000003b5f157c20 */ /* 0x000fe20008410000 */
[----:B-1----:R-:W-:Y:S01]  /*55c0*/  FMUL.FTZ R12, R94, UR59 ;  /* 0x0000003b5e0c7c20 */ /* 0x002fe20008410000 */
[----:B------:R-:W1:Y:S01]  /*55d0*/  S2UR UR10, SR_CgaCtaId ;  /* 0x00000000000a79c3 */ /* 0x000e620000008800 */
[----:B------:R-:W-:Y:S01]  /*55e0*/  FMUL.FTZ R158, R105, UR59 ;  /* 0x0000003b699e7c20 */ /* 0x000fe20008410000 */
[----:B------:R-:W-:Y:S01]  /*55f0*/  FMUL.FTZ R116, R116, UR59 ;  /* 0x0000003b74747c20 */ /* 0x000fe20008410000 */
[----:B------:R-:W-:Y:S02]  /*5600*/  IMAD.MOV.U32 R105, RZ, RZ, R8 ;  /* 0x000000ffff697224 */ /* 0x000fe400078e0008 */
[----:B------:R-:W-:Y:S01]  /*5610*/  FMUL.FTZ R2, R91, UR59 ;  /* 0x0000003b5b027c20 */ /* 0x000fe20008410000 */
[----:B------:R-:W-:Y:S01]  /*5620*/  FMUL.FTZ R91, R103, UR59 ;  /* 0x0000003b675b7c20 */ /* 0x000fe20008410000 */
[----:B------:R-:W-:Y:S01]  /*5630*/  FMUL.FTZ R103, R111, UR59 ;  /* 0x0000003b6f677c20 */ /* 0x000fe20008410000 */
[----:B------:R-:W-:Y:S01]  /*5640*/  FMUL.FTZ R138, R114, UR59 ;  /* 0x0000003b728a7c20 */ /* 0x000fe20008410000 */
[----:B------:R-:W-:Y:S01]  /*5650*/  IMAD R111, R20, -0x60, RZ ;  /* 0xffffffa0146f7824 */ /* 0x000fe200078e02ff */
[----:B------:R3:W4:Y:S01]  /*5660*/  MUFU.TANH R114, R116 ;  /* 0x0000007400727308 */ /* 0x0007220000002400 */
[----:B------:R-:W5:Y:S01]  /*5670*/  @P2 LDC R95, c[0x0][0x44c] ;  /* 0x00011300ff5f2b82 */ /* 0x000f620000000800 */
[----:B------:R-:W-:Y:S01]  /*5680*/  FMUL.FTZ R172, R96, UR59 ;  /* 0x0000003b60ac7c20 */ /* 0x000fe20008410000 */
[----:B------:R-:W-:-:S02]  /*5690*/  VIADD R96, R111, 0x1 ;  /* 0x000000016f607836 */ /* 0x000fc40000000000 */
[----:B0-----:R-:W-:Y:S01]  /*56a0*/  FMUL.FTZ R11, R88, UR59 ;  /* 0x0000003b580b7c20 */ /* 0x001fe20008410000 */
[----:B------:R-:W-:Y:S01]  /*56b0*/  FMUL.FTZ R137, R89, UR59 ;  /* 0x0000003b59897c20 */ /* 0x000fe20008410000 */
[----:B--2---:R-:W-:Y:S01]  /*56c0*/  FMUL.FTZ R0, R90, UR59 ;  /* 0x0000003b5a007c20 */ /* 0x004fe20008410000 */
[----:B------:R-:W-:Y:S01]  /*56d0*/  FMUL.FTZ R139, R92, UR59 ;  /* 0x0000003b5c8b7c20 */ /* 0x000fe20008410000 */
[----:B------:R-:W-:Y:S01]  /*56e0*/  FMUL.FTZ R164, R93, UR59 ;  /* 0x0000003b5da47c20 */ /* 0x000fe20008410000 */
[----:B------:R-:W0:Y:S01]  /*56f0*/  @P2 LDC R94, c[0x0][0x450] ;  /* 0x00011400ff5e2b82 */ /* 0x000e220000000800 */
[----:B------:R-:W-:Y:S01]  /*5700*/  FMUL.FTZ R166, R97, UR59 ;  /* 0x0000003b61a67c20 */ /* 0x000fe20008410000 */
[----:B------:R-:W-:Y:S01]  /*5710*/  FMUL.FTZ R168, R101, UR59 ;  /* 0x0000003b65a87c20 */ /* 0x000fe20008410000 */
[----:B------:R-:W-:Y:S01]  /*5720*/  R2UR UR5, R10 ;  /* 0x000000000a0572ca */ /* 0x000fe200000e0000 */
        /* <DEDUP_REMOVED lines=12> */
[----:B-----5:R-:W-:-:S04]  /*57f0*/  @P2 IMAD.HI.U32 R95, R8, R95, RZ ;  /* 0x0000005f085f2227 */ /* 0x020fc800078e00ff */
[----:B------:R-:W-:Y:S01]  /*5800*/  FMUL.FTZ R140, R115, UR59 ;  /* 0x0000003b738c7c20 */ /* 0x000fe20008410000 */
[----:B------:R-:W-:Y:S01]  /*5810*/  FMUL.FTZ R117, R117, UR59 ;  /* 0x0000003b75757c20 */ /* 0x000fe20008410000 */
[----:B------:R-:W-:Y:S01]  /*5820*/  FMUL.FTZ R142, R118, UR59 ;  /* 0x0000003b768e7c20 */ /* 0x000fe20008410000 */
[----:B------:R-:W-:Y:S01]  /*5830*/  FMUL.FTZ R144, R119, UR59 ;  /* 0x0000003b77907c20 */ /* 0x000fe20008410000 */
[----:B------:R-:W-:Y:S01]  /*5840*/  FMUL.FTZ R121, R121, UR59 ;  /* 0x0000003b79797c20 */ /* 0x000fe20008410000 */
[----:B------:R-:W-:Y:S01]  /*5850*/  FMUL.FTZ R146, R122, UR59 ;  /* 0x0000003b7a927c20 */ /* 0x000fe20008410000 */
[----:B------:R-:W-:Y:S01]  /*5860*/  FMUL.FTZ R148, R123, UR59 ;  /* 0x0000003b7b947c20 */ /* 0x000fe20008410000 */
[----:B0-----:R-:W-:Y:S01]  /*5870*/  @P2 SHF.R.U32.HI R105, RZ, R94, R95 ;  /* 0x0000005eff692219 */ /* 0x001fe2000001165f */
[----:B------:R-:W-:Y:S01]  /*5880*/  FMUL.FTZ R150, R126, UR59 ;  /* 0x0000003b7e967c20 */ /* 0x000fe20008410000 */
[----:B------:R-:W-:Y:S01]  /*5890*/  FMUL.FTZ R152, R127, UR59 ;  /* 0x0000003b7f987c20 */ /* 0x000fe20008410000 */
[----:B------:R-:W-:Y:S01]  /*58a0*/  FMUL.FTZ R156, R130, UR59 ;  /* 0x0000003b829c7c20 */ /* 0x000fe20008410000 */
[----:B------:R-:W-:Y:S01]  /*58b0*/  FMUL.FTZ R93, R131, UR59 ;  /* 0x0000003b835d7c20 */ /* 0x000fe20008410000 */
[----:B---3--:R-:W0:Y:S01]  /*58c0*/  SHFL.IDX PT, R116, R105, RZ, 0x1c1f ;  /* 0x001c1fff69747589 */ /* 0x008e2200000e0000 */
[----:B------:R-:W-:Y:S01]  /*58d0*/  FMUL.FTZ R132, R132, UR59 ;  /* 0x0000003b84847c20 */ /* 0x000fe20008410000 */
[----:B------:R-:W-:Y:S01]  /*58e0*/  FMUL.FTZ R94, R134, UR59 ;  /* 0x0000003b865e7c20 */ /* 0x000fe20008410000 */
[----:B------:R-:W-:-:S02]  /*58f0*/  IMAD R97, R9, -0x2, R96 ;  /* 0xfffffffe09617824 */ /* 0x000fc400078e0260 */
[----:B------:R-:W-:Y:S01]  /*5900*/  FMUL.FTZ R95, R135, UR59 ;  /* 0x0000003b875f7c20 */ /* 0x000fe20008410000 */
[----:B------:R-:W-:Y:S01]  /*5910*/  UIADD3 UR61, UR61, 0x2a840, URZ ;  /* 0x0002a8403d3d7890 */ /* 0x000fe2000fffe03f */
[----:B------:R-:W-:Y:S01]  /*5920*/  FMUL.FTZ R120, R120, UR59 ;  /* 0x0000003b78787c20 */ /* 0x000fe20008410000 */
[----:B------:R-:W-:Y:S01]  /*5930*/  FMUL.FTZ R124, R124, UR59 ;  /* 0x0000003b7c7c7c20 */ /* 0x000fe20008410000 */
[----:B------:R-:W-:Y:S01]  /*5940*/  FMUL.FTZ R125, R125, UR59 ;  /* 0x0000003b7d7d7c20 */ /* 0x000fe20008410000 */
[----:B------:R-:W-:Y:S01]  /*5950*/  FMUL.FTZ R128, R128, UR59 ;  /* 0x0000003b80807c20 */ /* 0x000fe20008410000 */
[----:B------:R-:W-:Y:S01]  /*5960*/  FMUL.FTZ R129, R129, UR59 ;  /* 0x0000003b81817c20 */ /* 0x000fe20008410000 */
[----:B------:R-:W-:Y:S01]  /*5970*/  FMUL.FTZ R133, R133, UR59 ;  /* 0x0000003b85857c20 */ /* 0x000fe20008410000 */
[----:B------:R-:W-:Y:S01]  /*5980*/  LOP3.LUT P1, RZ, R18, 0x80000, RZ, 0xc0, !PT ;  /* 0x0008000012ff7812 */ /* 0x000fe2000782c0ff */
[----:B------:R-:W-:Y:S01]  /*5990*/  IMAD R96, R16, UR7, R97 ;  /* 0x0000000710607c24 */ /* 0x000fe2000f8e0261 */
[----:B-1----:R-:W-:Y:S01]  /*59a0*/  UPRMT UR61, UR10, 0x654, UR61 ;  /* 0x000006540a3d7896 */ /* 0x002fe2000800003d */
[----:B------:R-:W1:Y:S01]  /*59b0*/  MUFU.TANH R11, R11 ;  /* 0x0000000b000b7308 */ /* 0x000e620000002400 */
[----:B------:R-:W-:Y:S01]  /*59c0*/  ULDC UR11, c[0x0][0x9e0] ;  /* 0x00027800000b7ab9 */ /* 0x000fe20000000800 */
[----:B------:R-:W-:Y:S01]  /*59d0*/  ULDC UR10, c[0x0][0x288] ;  /* 0x0000a200000a7ab9 */ /* 0x000fe20000000800 */
[----:B------:R-:W-:-:S02]  /*59e0*/  VIADD R122, R97, 0xffffffff ;  /* 0xffffffff617a7836 */ /* 0x000fc40000000000 */
[----:B------:R-:W-:-:S03]  /*59f0*/  VIADD R96, R96, -UR10 ;  /* 0x8000000a60607c36 */ /* 0x000fc60008000000 */
[----:B------:R-:W2:Y:S01]  /*5a00*/  MUFU.TANH R137, R137 ;  /* 0x0000008900897308 */ /* 0x000ea20000002400 */
[C---:B------:R-:W-:Y:S01]  /*5a10*/  VIADD R115, R96.reuse, UR11 ;  /* 0x0000000b60737c36 */ /* 0x040fe20008000000 */
[----:B------:R-:W-:Y:S01]  /*5a20*/  IADD3 R119, R96, UR5, RZ ;  /* 0x0000000560777c10 */ /* 0x000fe2000fffe0ff */
[----:B------:R-:W-:Y:S02]  /*5a30*/  SYNCS.ARRIVE.TRANS64.RED.A1T0 RZ, [UR61], RZ ;  /* 0x000000ffffff79a7 */ /* 0x000fe4000810043d */
[--C-:B0-----:R-:W-:Y:S02]  /*5a40*/  IMAD.IADD R97, R115, 0x1, R116.reuse ;  /* 0x0000000173617824 */ /* 0x101fe400078e0274 */
[----:B------:R-:W-:Y:S01]  /*5a50*/  IMAD.IADD R99, R119, 0x1, R116 ;  /* 0x0000000177637824 */ /* 0x000fe200078e0274 */
[----:B------:R-:W0:Y:S08]  /*5a60*/  MUFU.TANH R0, R0 ;  /* 0x0000000000007308 */ /* 0x000e300000002400 */
[----:B------:R-:W3:Y:S08]  /*5a70*/  MUFU.TANH R2, R2 ;  /* 0x0000000200027308 */ /* 0x000ef00000002400 */
        /* <DEDUP_REMOVED lines=27> */
[----:B------:R0:W0:Y:S08]  /*5c30*/  MUFU.TANH R110, R120 ;  /* 0x00000078006e7308 */ /* 0x0000300000002400 */
[----:B------:R-:W0:Y:S08]  /*5c40*/  MUFU.TANH R121, R121 ;  /* 0x0000007900797308 */ /* 0x000e300000002400 */
[----:B------:R-:W0:Y:S08]  /*5c50*/  MUFU.TANH R146, R146 ;  /* 0x0000009200927308 */ /* 0x000e300000002400 */
[----:B------:R-:W0:Y:S08]  /*5c60*/  MUFU.TANH R148, R148 ;  /* 0x0000009400947308 */ /* 0x000e300000002400 */
[----:B------:R0:W0:Y:S08]  /*5c70*/  MUFU.TANH R106, R124 ;  /* 0x0000007c006a7308 */ /* 0x0000300000002400 */
[----:B------:R0:W0:Y:S08]  /*5c80*/  MUFU.TANH R104, R125 ;  /* 0x0000007d00687308 */ /* 0x0000300000002400 */
[----:B------:R-:W0:Y:S08]  /*5c90*/  MUFU.TANH R150, R150 ;  /* 0x0000009600967308 */ /* 0x000e300000002400 */
[----:B------:R-:W0:Y:S08]  /*5ca0*/  MUFU.TANH R152, R152 ;  /* 0x0000009800987308 */ /* 0x000e300000002400 */
[----:B------:R0:W0:Y:S08]  /*5cb0*/  MUFU.TANH R102, R128 ;  /* 0x0000008000667308 */ /* 0x0000300000002400 */
[----:B------:R0:W0:Y:S08]  /*5cc0*/  MUFU.TANH R98, R129 ;  /* 0x0000008100627308 */ /* 0x0000300000002400 */
[----:B------:R-:W0:Y:S08]  /*5cd0*/  MUFU.TANH R156, R156 ;  /* 0x0000009c009c7308 */ /* 0x000e300000002400 */
[----:B------:R-:W0:Y:S08]  /*5ce0*/  MUFU.TANH R93, R93 ;  /* 0x0000005d005d7308 */ /* 0x000e300000002400 */
[----:B------:R-:W0:Y:S08]  /*5cf0*/  MUFU.TANH R132, R132 ;  /* 0x0000008400847308 */ /* 0x000e300000002400 */
[----:B------:R0:W0:Y:S08]  /*5d00*/  MUFU.TANH R100, R133 ;  /* 0x0000008500647308 */ /* 0x0000300000002400 */
[----:B------:R-:W0:Y:S08]  /*5d10*/  MUFU.TANH R94, R94 ;  /* 0x0000005e005e7308 */ /* 0x000e300000002400 */
[----:B------:R-:W0:Y:S01]  /*5d20*/  MUFU.TANH R95, R95 ;  /* 0x0000005f005f7308 */ /* 0x000e220000002400 */
[----:B-1234-:R-:W-:Y:S05]  /*5d30*/  @!P1 BRA `(.L_x_1005) ;  /* 0x0000000000589947 */ /* 0x01efea0003800000 */
[----:B------:R-:W-:Y:S01]  /*5d40*/  IMAD R96, R16, UR7, R116 ;  /* 0x0000000710607c24 */ /* 0x000fe2000f8e0274 */
[----:B------:R-:W-:Y:S03]  /*5d50*/  BSSY B0, `(.L_x_1006) ;  /* 0x0000011000007945 */ /* 0x000fe60003800000 */
[----:B------:R-:W-:-:S05]  /*5d60*/  VIADD R107, R96, -UR10 ;  /* 0x8000000a606b7c36 */ /* 0x000fca0008000000 */
[----:B------:R-:W-:-:S13]  /*5d70*/  ISETP.GT.AND P1, PT, R107, -0x1, PT ;  /* 0xffffffff6b00780c */ /* 0x000fda0003f24270 */
[----:B------:R-:W-:Y:S05]  /*5d80*/  @P1 BRA `(.L_x_1007) ;  /* 0x0000000000201947 */ /* 0x000fea0003800000 */
[----:B------:R-:W-:Y:S01]  /*5d90*/  IMAD.U32 R116, RZ, RZ, UR6 ;  /* 0x00000006ff747e24 */ /* 0x000fe2000f8e00ff */
[----:B------:R-:W-:-:S04]  /*5da0*/  LOP3.LUT R107, RZ, R107, RZ, 0x33, !PT ;  /* 0x0000006bff6b7212 */ /* 0x000fc800078e33ff */
[----:B------:R-:W-:-:S13]  /*5db0*/  ISETP.NE.AND P1, PT, R116, 0x1, PT ;  /* 0x000000017400780c */ /* 0x000fda0003f25270 */
[----:B0-----:R-:W0:Y:S02]  /*5dc0*/  @P1 LDC.64 R124, c[0x0][0x9e8] ;  /* 0x00027a00ff7c1b82 */ /* 0x001e240000000a00 */
[----:B0-----:R-:W-:-:S05]  /*5dd0*/  @P1 IMAD.HI.U32 R96, R107, R124, RZ ;  /* 0x0000007c6b601227 */ /* 0x001fca00078e00ff */
[----:B------:R-:W-:-:S04]  /*5de0*/  @P1 SHF.R.U32.HI R107, RZ, R125, R96 ;  /* 0x0000007dff6b1219 */ /* 0x000fc80000011660 */
[----:B------:R-:W-:Y:S01]  /*5df0*/  LOP3.LUT R107, RZ, R107, RZ, 0x33, !PT ;  /* 0x0000006bff6b7212 */ /* 0x000fe200078e33ff */
[----:B------:R-:W-:Y:S06]  /*5e00*/  BRA `(.L_x_1008) ;  /* 0x0000000000147947 */ /* 0x000fec0003800000 */
.L_x_1007:
[----:B------:R-:W-:-:S05]  /*5e10*/  IMAD.U32 R116, RZ, RZ, UR6 ;  /* 0x00000006ff747e24 */ /* 0x000fca000f8e00ff */
[----:B------:R-:W-:-:S13]  /*5e20*/  ISETP.NE.AND P1, PT, R116, 0x1, PT ;  /* 0x000000017400780c */ /* 0x000fda0003f25270 */
[----:B0-----:R-:W0:Y:S02]  /*5e30*/  @P1 LDC.64 R124, c[0x0][0x9e8] ;  /* 0x00027a00ff7c1b82 */ /* 0x001e240000000a00 */
[----:B0-----:R-:W-:-:S05]  /*5e40*/  @P1 IMAD.HI.U32 R96, R107, R124, RZ ;  /* 0x0000007c6b601227 */ /* 0x001fca00078e00ff */
[----:B------:R-:W-:-:S07]  /*5e50*/  @P1 SHF.R.U32.HI R107, RZ, R125, R96 ;  /* 0x0000007dff6b1219 */ /* 0x000fce0000011660 */
.L_x_1008:
[----:B------:R-:W-:Y:S05]  /*5e60*/  BSYNC B0 ;  /* 0x0000000000007941 */ /* 0x000fea0003800000 */
.L_x_1006:
[----:B------:R-:W-:-:S05]  /*5e70*/  IMAD R96, R107, R116, R122 ;  /* 0x000000746b607224 */ /* 0x000fca00078e027a */
[----:B------:R-:W-:Y:S02]  /*5e80*/  VIADDMNMX R97, R96, R116, R97, PT ;  /* 0x0000007460617246 */ /* 0x000fe40003800161 */
[----:B------:R-:W-:-:S07]  /*5e90*/  VIMNMX R99, R99, R96, !PT ;  /* 0x0000006063637248 */ /* 0x000fce0007fe0100 */
.L_x_1005:
[C---:B------:R-:W-:Y:S01]  /*5ea0*/  ISETP.GE.AND P2, PT, R111.reuse, 0x9, PT ;  /* 0x000000096f00780c */ /* 0x040fe20003f46270 */
[----:B0-----:R-:W0:Y:S01]  /*5eb0*/  SHFL.IDX PT, R120, R105, 0x1, 0x1c1f ;  /* 0x003c1f0069787f89 */ /* 0x001e2200000e0000 */
[----:B------:R-:W-:Y:S02]  /*5ec0*/  ISETP.GE.AND P1, PT, R111, 0x2, PT ;  /* 0x000000026f00780c */ /* 0x000fe40003f26270 */
[C---:B------:R-:W-:Y:S02]  /*5ed0*/  ISETP.GT.AND P3, PT, R99.reuse, 0x8, !P2 ;  /* 0x000000086300780c */ /* 0x040fe40005764270 */
[----:B------:R-:W-:Y:S02]  /*5ee0*/  ISETP.GT.AND P4, PT, R99, 0x1, !P1 ;  /* 0x000000016300780c */ /* 0x000fe40004f84270 */
[----:B------:R-:W-:Y:S02]  /*5ef0*/  ISETP.LT.OR P3, PT, R97, 0x9, P3 ;  /* 0x000000096100780c */ /* 0x000fe40001f61670 */
[----:B------:R-:W-:-:S02]  /*5f00*/  ISETP.GE.AND P5, PT, R111, 0xa, PT ;  /* 0x0000000a6f00780c */ /* 0x000fc40003fa6270 */
[----:B------:R-:W-:Y:S02]  /*5f10*/  FSEL R174, R139, -INF , !P3 ;  /* 0xff8000008bae7808 */ /* 0x000fe40005800000 */
[----:B------:R-:W-:Y:S02]  /*5f20*/  ISETP.LT.OR P4, PT, R97, 0x2, P4 ;  /* 0x000000026100780c */ /* 0x000fe40002781670 */
        /* <DEDUP_REMOVED lines=98> */
[----:B------:R-:W-:Y:S02]  /*6550*/  P2R R107, PR, RZ, 0x40 ;  /* 0x00000040ff6b7803 */ /* 0x000fe40000000000 */
[----:B------:R-:W-:-:S04]  /*6560*/  ISETP.GT.AND P6, PT, R99, RZ, !P6 ;  /* 0x000000ff6300720c */ /* 0x000fc800077c4270 */
[----:B------:R-:W-:-:S04]  /*6570*/  ISETP.LT.OR P6, PT, R97, 0x1, P6 ;  /* 0x000000016100780c */ /* 0x000fc800037c1670 */
[----:B------:R-:W-:Y:S02]  /*6580*/  FSEL R176, R11, -INF , !P6 ;  /* 0xff8000000bb07808 */ /* 0x000fe40007000000 */
[----:B------:R-:W-:-:S04]  /*6590*/  ISETP.GE.AND P6, PT, R111, 0x5a, PT ;  /* 0x0000005a6f00780c */ /* 0x000fc80003fc6270 */
[----:B------:R-:W-:Y:S02]  /*65a0*/  P2R R111, PR, RZ, 0x40 ;  /* 0x00000040ff6f7803 */ /* 0x000fe40000000000 */
[----:B------:R-:W-:Y:S01]  /*65b0*/  ISETP.GT.AND P6, PT, R99, 0x59, !P6 ;  /* 0x000000596300780c */ /* 0x000fe200077c4270 */
[----:B0-----:R-:W-:-:S03]  /*65c0*/  IMAD.IADD R99, R119, 0x1, R120 ;  /* 0x0000000177637824 */ /* 0x001fc600078e0278 */
[----:B------:R-:W-:Y:S01]  /*65d0*/  ISETP.LT.OR P6, PT, R97, 0x5a, P6 ;  /* 0x0000005a6100780c */ /* 0x000fe200037c1670 */
[----:B------:R-:W-:-:S03]  /*65e0*/  IMAD.IADD R97, R115, 0x1, R120 ;  /* 0x0000000173617824 */ /* 0x000fc600078e0278 */
[----:B------:R-:W-:Y:S02]  /*65f0*/  FSEL R100, R100, -INF , !P6 ;  /* 0xff80000064647808 */ /* 0x000fe40007000000 */
[----:B------:R-:W-:-:S13]  /*6600*/  LOP3.LUT P6, RZ, R18, 0x80000, RZ, 0xc0, !PT ;  /* 0x0008000012ff7812 */ /* 0x000fda00078cc0ff */
[----:B------:R-:W-:Y:S05]  /*6610*/  @!P6 BRA `(.L_x_1009) ;  /* 0x000000000058e947 */ /* 0x000fea0003800000 */
        /* <DEDUP_REMOVED lines=8> */
[----:B------:R-:W0:Y:S02]  /*66a0*/  @P6 LDC.64 R120, c[0x0][0x9e8] ;  /* 0x00027a00ff786b82 */ /* 0x000e240000000a00 */
[----:B0-----:R-:W-:-:S05]  /*66b0*/  @P6 IMAD.HI.U32 R120, R11, R120, RZ ;  /* 0x000000780b786227 */ /* 0x001fca00078e00ff */
[----:B------:R-:W-:-:S04]  /*66c0*/  @P6 SHF.R.U32.HI R11, RZ, R121, R120 ;  /* 0x00000079ff0b6219 */ /* 0x000fc80000011678 */
[----:B------:R-:W-:Y:S01]  /*66d0*/  LOP3.LUT R11, RZ, R11, RZ, 0x33, !PT ;  /* 0x0000000bff0b7212 */ /* 0x000fe200078e33ff */
[----:B------:R-:W-:Y:S06]  /*66e0*/  BRA `(.L_x_1012) ;  /* 0x0000000000147947 */ /* 0x000fec0003800000 */
.L_x_1011:
[----:B------:R-:W-:-:S05]  /*66f0*/  IMAD.U32 R105, RZ, RZ, UR6 ;  /* 0x00000006ff697e24 */ /* 0x000fca000f8e00ff */
[----:B------:R-:W-:-:S13]  /*6700*/  ISETP.NE.AND P6, PT, R105, 0x1, PT ;  /* 0x000000016900780c */ /* 0x000fda0003fc5270 */
[----:B------:R-:W0:Y:S02]  /*6710*/  @P6 LDC.64 R120, c[0x0][0x9e8] ;  /* 0x00027a00ff786b82 */ /* 0x000e240000000a00 */
[----:B0-----:R-:W-:-:S05]  /*6720*/  @P6 IMAD.HI.U32 R120, R11, R120, RZ ;  /* 0x000000780b786227 */ /* 0x001fca00078e00ff */
[----:B------:R-:W-:-:S07]  /*6730*/  @P6 SHF.R.U32.HI R11, RZ, R121, R120 ;  /* 0x00000079ff0b6219 */ /* 0x000fce0000011678 */
.L_x_1012:
[----:B------:R-:W-:Y:S05]  /*6740*/  BSYNC B0 ;  /* 0x0000000000007941 */ /* 0x000fea0003800000 */
.L_x_1010:
[----:B------:R-:W-:-:S05]  /*6750*/  IMAD R120, R11, R105, R122 ;  /* 0x000000690b787224 */ /* 0x000fca00078e027a */
[----:B------:R-:W-:Y:S02]  /*6760*/  VIADDMNMX R97, R120, R105, R97, PT ;  /* 0x0000006978617246 */ /* 0x000fe40003800161 */
[----:B------:R-:W-:-:S07]  /*6770*/  VIMNMX R99, R99, R120, !PT ;  /* 0x0000007863637248 */ /* 0x000fce0007fe0100 */
.L_x_1009:
[C---:B------:R-:W-:Y:S02]  /*6780*/  ISETP.GT.AND P1, PT, R99.reuse, 0x1, !P1 ;  /* 0x000000016300780c */ /* 0x040fe40004f24270 */
        /* <DEDUP_REMOVED lines=67> */
[----:B------:R-:W-:Y:S01]  /*6bc0*/  ISETP.LT.OR P1, PT, R97, 0x31, P1 ;  /* 0x000000316100780c */ /* 0x000fe20000f21670 */
[----:B------:R-:W0:Y:S01]  /*6bd0*/  LDC R11, c[0x0][0x988] ;  /* 0x00026200ff0b7b82 */ /* 0x000e220000000800 */
[----:B------:R-:W-:Y:S01]  /*6be0*/  ISETP.NE.AND P2, PT, R141, RZ, PT ;  /* 0x000000ff8d00720c */ /* 0x000fe20003f45270 */
[----:B------:R-:W1:Y:S01]  /*6bf0*/  SHFL.BFLY PT, R12, R21, 0x2, 0x1f ;  /* 0x0c401f00150c7f89 */ /* 0x000e6200000e0000 */
[----:B------:R-:W-:Y:S02]  /*6c00*/  FSEL R138, R138, -INF , !P1 ;  /* 0xff8000008a8a7808 */ /* 0x000fe40004800000 */
[----:B------:R-:W-:-:S02]  /*6c10*/  ISETP.NE.AND P1, PT, R135, RZ, PT ;  /* 0x000000ff8700720c */ /* 0x000fc40003f25270 */
[----:B------:R-:W-:Y:S02]  /*6c20*/  ISETP.NE.AND P6, PT, R143, RZ, PT ;  /* 0x000000ff8f00720c */ /* 0x000fe40003fc5270 */
[C---:B------:R-:W-:Y:S02]  /*6c30*/  ISETP.GT.AND P1, PT, R99.reuse, 0x31, !P1 ;  /* 0x000000316300780c */ /* 0x040fe40004f24270 */
[----:B------:R-:W-:Y:S02]  /*6c40*/  ISETP.GT.AND P3, PT, R99, 0x50, !P3 ;  /* 0x000000506300780c */ /* 0x000fe40005f64270 */
[C---:B------:R-:W-:Y:S02]  /*6c50*/  ISETP.LT.OR P1, PT, R97.reuse, 0x32, P1 ;  /* 0x000000326100780c */ /* 0x040fe40000f21670 */
[----:B------:R-:W-:Y:S02]  /*6c60*/  ISETP.LT.OR P3, PT, R97, 0x51, P3 ;  /* 0x000000516100780c */ /* 0x000fe40001f61670 */
[----:B------:R-:W-:-:S02]  /*6c70*/  FSEL R140, R140, -INF , !P1 ;  /* 0xff8000008c8c7808 */ /* 0x000fc40004800000 */
[----:B------:R-:W-:Y:S02]  /*6c80*/  ISETP.NE.AND P1, PT, R113, RZ, PT ;  /* 0x000000ff7100720c */ /* 0x000fe40003f25270 */
[C---:B------:R-:W-:Y:S02]  /*6c90*/  ISETP.GT.AND P4, PT, R99.reuse, 0x51, !P4 ;  /* 0x000000516300780c */ /* 0x040fe40006784270 */
[----:B------:R-:W-:Y:S02]  /*6ca0*/  ISETP.GT.AND P1, PT, R99, 0x38, !P1 ;  /* 0x000000386300780c */ /* 0x000fe40004f24270 */
[----:B------:R-:W-:Y:S02]  /*6cb0*/  FSEL R156, R156, -INF , !P3 ;  /* 0xff8000009c9c7808 */ /* 0x000fe40005800000 */
[----:B------:R-:W-:Y:S02]  /*6cc0*/  ISETP.LT.OR P1, PT, R97, 0x39, P1 ;  /* 0x000000396100780c */ /* 0x000fe40000f21670 */
[----:B-1----:R-:W-:-:S02]  /*6cd0*/  FMNMX.FTZ R88, R21, R12, !PT ;  /* 0x0000000c15587209 */ /* 0x002fc40007810000 */
[----:B------:R-:W-:Y:S02]  /*6ce0*/  FSEL R142, R142, -INF , !P1 ;  /* 0xff8000008e8e7808 */ /* 0x000fe40004800000 */
[----:B------:R-:W-:Y:S01]  /*6cf0*/  ISETP.NE.AND P1, PT, R137, RZ, PT ;  /* 0x000000ff8900720c */ /* 0x000fe20003f25270 */
[----:B------:R-:W1:Y:S01]  /*6d00*/  SHFL.BFLY PT, R89, R88, 0x1, 0x1f ;  /* 0x0c201f0058597f89 */ /* 0x000e6200000e0000 */
[C---:B------:R-:W-:Y:S02]  /*6d10*/  ISETP.GT.AND P5, PT, R99.reuse, 0x58, !P5 ;  /* 0x000000586300780c */ /* 0x040fe40006fa4270 */
[----:B------:R-:W-:Y:S02]  /*6d20*/  ISETP.GT.AND P1, PT, R99, 0x39, !P1 ;  /* 0x000000396300780c */ /* 0x000fe40004f24270 */
[C---:B------:R-:W-:Y:S02]  /*6d30*/  ISETP.LT.OR P4, PT, R97.reuse, 0x52, P4 ;  /* 0x000000526100780c */ /* 0x040fe40002781670 */
[----:B------:R-:W-:-:S02]  /*6d40*/  ISETP.LT.OR P1, PT, R97, 0x3a, P1 ;  /* 0x0000003a6100780c */ /* 0x000fc40000f21670 */
[----:B------:R-:W-:Y:S02]  /*6d50*/  ISETP.LT.OR P5, PT, R97, 0x59, P5 ;  /* 0x000000596100780c */ /* 0x000fe40002fa1670 */
[----:B------:R-:W-:Y:S02]  /*6d60*/  FSEL R144, R144, -INF , !P1 ;  /* 0xff80000090907808 */ /* 0x000fe40004800000 */
[----:B------:R-:W-:-:S04]  /*6d70*/  ISETP.NE.AND P1, PT, R117, RZ, PT ;  /* 0x000000ff7500720c */ /* 0x000fc80003f25270 */
[----:B------:R-:W-:-:S04]  /*6d80*/  ISETP.GT.AND P1, PT, R99, 0x40, !P1 ;  /* 0x000000406300780c */ /* 0x000fc80004f24270 */
[----:B------:R-:W-:Y:S02]  /*6d90*/  ISETP.LT.OR P1, PT, R97, 0x41, P1 ;  /* 0x000000416100780c */ /* 0x000fe40000f21670 */
[----:B-1----:R-:W-:Y:S02]  /*6da0*/  FMNMX.FTZ R12, R88, R89, !PT ;  /* 0x00000059580c7209 */ /* 0x002fe40007810000 */
[----:B------:R-:W-:Y:S02]  /*6db0*/  FSEL R146, R146, -INF , !P1 ;  /* 0xff80000092927808 */ /* 0x000fe40004800000 */
[----:B------:R-:W-:-:S04]  /*6dc0*/  ISETP.NE.AND P1, PT, R139, RZ, PT ;  /* 0x000000ff8b00720c */ /* 0x000fc80003f25270 */
[----:B------:R-:W-:-:S04]  /*6dd0*/  ISETP.GT.AND P1, PT, R99, 0x41, !P1 ;  /* 0x000000416300780c */ /* 0x000fc80004f24270 */
[----:B------:R-:W-:-:S04]  /*6de0*/  ISETP.LT.OR P1, PT, R97, 0x42, P1 ;  /* 0x000000426100780c */ /* 0x000fc80000f21670 */
[----:B------:R-:W-:Y:S02]  /*6df0*/  FSEL R148, R148, -INF , !P1 ;  /* 0xff80000094947808 */ /* 0x000fe40004800000 */
[----:B------:R-:W-:-:S04]  /*6e00*/  ISETP.GT.AND P1, PT, R99, 0x48, !P2 ;  /* 0x000000486300780c */ /* 0x000fc80005724270 */
[----:B------:R-:W-:-:S04]  /*6e10*/  ISETP.LT.OR P1, PT, R97, 0x49, P1 ;  /* 0x000000496100780c */ /* 0x000fc80000f21670 */
[----:B------:R-:W-:Y:S02]  /*6e20*/  FSEL R150, R150, -INF , !P1 ;  /* 0xff80000096967808 */ /* 0x000fe40004800000 */
[----:B------:R-:W-:Y:S02]  /*6e30*/  ISETP.GT.AND P1, PT, R99, 0x49, !P6 ;  /* 0x000000496300780c */ /* 0x000fe40007724270 */
[----:B------:R-:W-:Y:S02]  /*6e40*/  ISETP.NE.AND P6, PT, R107, RZ, PT ;  /* 0x000000ff6b00720c */ /* 0x000fe40003fc5270 */
[----:B------:R-:W-:-:S04]  /*6e50*/  ISETP.LT.OR P1, PT, R97, 0x4a, P1 ;  /* 0x0000004a6100780c */ /* 0x000fc80000f21670 */
[----:B------:R-:W-:Y:S02]  /*6e60*/  FSEL R152, R152, -INF , !P1 ;  /* 0xff80000098987808 */ /* 0x000fe40004800000 */
[----:B------:R-:W-:Y:S02]  /*6e70*/  ISETP.GT.AND P1, PT, R99, RZ, !P6 ;  /* 0x000000ff6300720c */ /* 0x000fe40007724270 */
[----:B------:R-:W-:Y:S02]  /*6e80*/  ISETP.NE.AND P6, PT, R111, RZ, PT ;  /* 0x000000ff6f00720c */ /* 0x000fe40003fc5270 */
[----:B------:R-:W-:Y:S02]  /*6e90*/  ISETP.LT.OR P1, PT, R97, 0x1, P1 ;  /* 0x000000016100780c */ /* 0x000fe40000f21670 */
[----:B------:R-:W-:Y:S02]  /*6ea0*/  ISETP.GT.AND P2, PT, R99, 0x59, !P6 ;  /* 0x000000596300780c */ /* 0x000fe40007744270 */
[----:B------:R-:W-:Y:S01]  /*6eb0*/  FSEL R109, R0, -INF , !P1 ;  /* 0xff800000006d7808 */ /* 0x000fe20004800000 */
[C---:B0-----:R-:W-:Y:S01]  /*6ec0*/  FMUL.FTZ R0, R12.reuse, R11 ;  /* 0x0000000b0c007220 */ /* 0x041fe20000410000 */
[----:B------:R-:W-:-:S02]  /*6ed0*/  FSETP.NEU.FTZ.AND P1, PT, R12, -INF , PT ;  /* 0xff8000000c00780b */ /* 0x000fc40003f3d000 */
[----:B------:R-:W-:Y:S02]  /*6ee0*/  FMNMX.FTZ R21, R109, R14, !PT ;  /* 0x0000000e6d157209 */ /* 0x000fe40007810000 */
[----:B------:R-:W-:Y:S02]  /*6ef0*/  FSEL R113, R0, RZ, P1 ;  /* 0x000000ff00717208 */ /* 0x000fe40000800000 */
[----:B------:R-:W-:Y:S02]  /*6f00*/  FMNMX.FTZ R89, R2, R21, !PT ;  /* 0x0000001502597209 */ /* 0x000fe40007810000 */
[----:B------:R-:W-:Y:S01]  /*6f10*/  ISETP.LT.OR P2, PT, R97, 0x5a, P2 ;  /* 0x0000005a6100780c */ /* 0x000fe20001741670 */
[--C-:B------:R-:W-:Y:S01]  /*6f20*/  FFMA.FTZ R0, R176, R11, -R113.reuse ;  /* 0x0000000bb0007223 */ /* 0x100fe20000010871 */
[----:B------:R-:W-:Y:S01]  /*6f30*/  FMNMX.FTZ R89, R120, R89, !PT ;  /* 0x0000005978597209 */ /* 0x000fe20007810000 */
[-CC-:B------:R-:W-:Y:S01]  /*6f40*/  FFMA.FTZ R170, R170, R11.reuse, -R113.reuse ;  /* 0x0000000baaaa7223 */ /* 0x180fe20000010871 */
[--C-:B------:R-:W-:Y:S01]  /*6f50*/  FFMA.FTZ R107, R98, R11, -R113.reuse ;  /* 0x0000000b626b7223 */ /* 0x100fe20000010871 */
[----:B------:R0:W-:Y:S01]  /*6f60*/  MUFU.EX2 R21, R0 ;  /* 0x0000000000157308 */ /* 0x0001e20000000800 */
[----:B------:R-:W-:Y:S01]  /*6f70*/  FMNMX.FTZ R89, R122, R89, !PT ;  /* 0x000000597a597209 */ /* 0x000fe20007810000 */
[-CC-:B------:R-:W-:Y:S01]  /*6f80*/  FFMA.FTZ R162, R162, R11.reuse, -R113.reuse ;  /* 0x0000000ba2a27223 */ /* 0x180fe20000010871 */
[----:B------:R-:W-:Y:S01]  /*6f90*/  FSEL R98, R12, RZ, P1 ;  /* 0x000000ff0c627208 */ /* 0x000fe20000800000 */
[--C-:B------:R-:W-:Y:S01]  /*6fa0*/  FFMA.FTZ R174, R174, R11, -R113.reuse ;  /* 0x0000000baeae7223 */ /* 0x100fe20000010871 */
[----:B------:R-:W-:Y:S01]  /*6fb0*/  FMNMX.FTZ R89, R126, R89, !PT ;  /* 0x000000597e597209 */ /* 0x000fe20007810000 */
[-CC-:B------:R-:W-:Y:S01]  /*6fc0*/  FFMA.FTZ R164, R164, R11.reuse, -R113.reuse ;  /* 0x0000000ba4a47223 */ /* 0x180fe20000010871 */
[----:B------:R-:W-:Y:S01]  /*6fd0*/  FFMA.FTZ R172, R172, R11, -R113 ;  /* 0x0000000bacac7223 */ /* 0x000fe20000010871 */
[----:B------:R-:W-:Y:S01]  /*6fe0*/  FADD.FTZ R98, -R98, R13 ;  /* 0x0000000d62627221 */ /* 0x000fe20000010100 */
[----:B------:R-:W-:Y:S01]  /*6ff0*/  FMNMX.FTZ R91, R128, R89, !PT ;  /* 0x00000059805b7209 */ /* 0x000fe20007810000 */
[-CC-:B0-----:R-:W-:Y:S01]  /*7000*/  FFMA.FTZ R0, R160, R11.reuse, -R113.reuse ;  /* 0x0000000ba0007223 */ /* 0x181fe20000010871 */
[-CC-:B------:R-:W-:Y:S01]  /*7010*/  FFMA.FTZ R160, R158, R11.reuse, -R113.reuse ;  /* 0x0000000b9ea07223 */ /* 0x180fe20000010871 */
[----:B------:R-:W-:Y:S01]  /*7020*/  FSEL R158, R93, -INF , !P4 ;  /* 0xff8000005d9e7808 */ /* 0x000fe20006000000 */
[--C-:B------:R-:W-:Y:S01]  /*7030*/  FFMA.FTZ R93, R154, R11, -R113.reuse ;  /* 0x0000000b9a5d7223 */ /* 0x100fe20000010871 */
[----:B------:R-:W-:Y:S01]  /*7040*/  FMNMX.FTZ R91, R90, R91, !PT ;  /* 0x0000005b5a5b7209 */ /* 0x000fe20007810000 */
[--C-:B------:R-:W-:Y:S01]  /*7050*/  FFMA.FTZ R13, R100, R11, -R113.reuse ;  /* 0x0000000b640d7223 */ /* 0x100fe20000010871 */
[----:B------:R-:W-:Y:S01]  /*7060*/  FSEL R154, R95, -INF , !P2 ;  /* 0xff8000005f9a7808 */ /* 0x000fe20005000000 */
        /* <DEDUP_REMOVED lines=18> */
[----:B------:R-:W-:-:S03]  /*7190*/  FFMA.FTZ R96, R96, R11, -R113 ;  /* 0x0000000b60607223 */ /* 0x000fc60000010871 */
[----:B------:R-:W-:-:S03]  /*71a0*/  FMNMX.FTZ R101, R138, R101, !PT ;  /* 0x000000658a657209 */ /* 0x000fc60007810000 */
[----:B------:R-:W-:Y:S01]  /*71b0*/  MUFU.EX2 R91, R172 ;  /* 0x000000ac005b7308 */ /* 0x000fe20000000800 */
[----:B------:R-:W-:-:S04]  /*71c0*/  FMNMX.FTZ R103, R140, R101, !PT ;  /* 0x000000658c677209 */ /* 0x000fc80007810000 */
[----:B------:R-:W-:-:S03]  /*71d0*/  FMNMX.FTZ R103, R142, R103, !PT ;  /* 0x000000678e677209 */ /* 0x000fc60007810000 */
[----:B------:R0:W-:Y:S01]  /*71e0*/  MUFU.EX2 R101, R170 ;  /* 0x000000aa00657308 */ /* 0x0001e20000000800 */
[----:B------:R-:W-:-:S04]  /*71f0*/  FMNMX.FTZ R103, R144, R103, !PT ;  /* 0x0000006790677209 */ /* 0x000fc80007810000 */
[----:B------:R-:W-:-:S03]  /*7200*/  FMNMX.FTZ R103, R146, R103, !PT ;  /* 0x0000006792677209 */ /* 0x000fc60007810000 */
[----:B------:R-:W-:Y:S01]  /*7210*/  MUFU.EX2 R166, R166 ;  /* 0x000000a600a67308 */ /* 0x000fe20000000800 */
[----:B------:R-:W-:Y:S02]  /*7220*/  FMNMX.FTZ R105, R148, R103, !PT ;  /* 0x0000006794697209 */ /* 0x000fe40007810000 */
[----:B0-----:R-:W-:Y:S01]  /*7230*/  FSEL R170, R94, -INF , !P5 ;  /* 0xff8000005eaa7808 */ /* 0x001fe20006800000 */
[----:B------:R-:W-:Y:S01]  /*7240*/  FFMA.FTZ R94, R124, R11, -R113 ;  /* 0x0000000b7c5e7223 */ /* 0x000fe20000010871 */
[----:B------:R-:W-:-:S03]  /*7250*/  FMNMX.FTZ R105, R150, R105, !PT ;  /* 0x0000006996697209 */ /* 0x000fc60007810000 */
[----:B------:R0:W-:Y:S01]  /*7260*/  MUFU.EX2 R103, R0 ;  /* 0x0000000000677308 */ /* 0x0001e20000000800 */
[----:B------:R-:W-:-:S04]  /*7270*/  FMNMX.FTZ R105, R152, R105, !PT ;  /* 0x0000006998697209 */ /* 0x000fc80007810000 */
[----:B------:R-:W-:-:S03]  /*7280*/  FMNMX.FTZ R105, R156, R105, !PT ;  /* 0x000000699c697209 */ /* 0x000fc60007810000 */
[----:B------:R-:W-:Y:S01]  /*7290*/  MUFU.EX2 R168, R168 ;  /* 0x000000a800a87308 */ /* 0x000fe20000000800 */
[----:B------:R-:W-:-:S04]  /*72a0*/  FMNMX.FTZ R105, R158, R105, !PT ;  /* 0x000000699e697209 */ /* 0x000fc80007810000 */
[----:B------:R-:W-:-:S03]  /*72b0*/  FMNMX.FTZ R105, R170, R105, !PT ;  /* 0x00000069aa697209 */ /* 0x000fc60007810000 */
[----:B------:R-:W-:Y:S01]  /*72c0*/  MUFU.EX2 R160, R160 ;  /* 0x000000a000a07308 */ /* 0x000fe20000000800 */
[----:B------:R-:W-:-:S05]  /*72d0*/  FMNMX.FTZ R105, R154, R105, !PT ;  /* 0x000000699a697209 */ /* 0x000fca0007810000 */
[----:B0-----:R-:W0:Y:S02]  /*72e0*/  SHFL.BFLY PT, R0, R105, 0x2, 0x1f ;  /* 0x0c401f0069007f89 */ /* 0x001e2400000e0000 */
[----:B------:R-:W-:Y:S08]  /*72f0*/  MUFU.EX2 R93, R93 ;  /* 0x0000005d005d7308 */ /* 0x000ff00000000800 */
[----:B------:R-:W-:Y:S08]  /*7300*/  MUFU.EX2 R94, R94 ;  /* 0x0000005e005e7308 */ /* 0x000ff00000000800 */
[----:B------:R-:W-:Y:S01]  /*7310*/  MUFU.EX2 R95, R95 ;  /* 0x0000005f005f7308 */ /* 0x000fe20000000800 */
[----:B0-----:R-:W-:Y:S01]  /*7320*/  FMNMX.FTZ R0, R105, R0, !PT ;  /* 0x0000000069007209 */ /* 0x001fe20007810000 */
[----:B------:R-:W-:-:S06]  /*7330*/  FFMA.FTZ R105, R106, R11, -R113 ;  /* 0x0000000b6a697223 */ /* 0x000fcc0000010871 */
[----:B------:R-:W-:Y:S01]  /*7340*/  MUFU.EX2 R116, R116 ;  /* 0x0000007400747308 */ /* 0x000fe20000000800 */
[----:B------:R-:W0:Y:S07]  /*7350*/  SHFL.BFLY PT, R111, R0, 0x1, 0x1f ;  /* 0x0c201f00006f7f89 */ /* 0x000e2e00000e0000 */
[----:B------:R-:W-:Y:S08]  /*7360*/  MUFU.EX2 R97, R97 ;  /* 0x0000006100617308 */ /* 0x000ff00000000800 */
[----:B------:R-:W-:Y:S08]  /*7370*/  MUFU.EX2 R112, R112 ;  /* 0x0000007000707308 */ /* 0x000ff00000000800 */
[----:B------:R-:W-:Y:S01]  /*7380*/  MUFU.EX2 R99, R99 ;  /* 0x0000006300637308 */ /* 0x000fe20000000800 */
[----:B0-----:R-:W-:Y:S01]  /*7390*/  FMNMX.FTZ R88, R0, R111, !PT ;  /* 0x0000006f00587209 */ /* 0x001fe20007810000 */
[----:B------:R-:W-:-:S03]  /*73a0*/  FMUL.FTZ R0, R98, R11 ;  /* 0x0000000b62007220 */ /* 0x000fc60000410000 */
[C---:B------:R-:W-:Y:S01]  /*73b0*/  FSETP.NEU.FTZ.AND P1, PT, R88.reuse, -INF , PT ;  /* 0xff8000005800780b */ /* 0x040fe20003f3d000 */
[----:B------:R-:W-:Y:S02]  /*73c0*/  FMUL.FTZ R100, R88, R11 ;  /* 0x0000000b58647220 */ /* 0x000fe40000410000 */
[----:B------:R-:W-:Y:S03]  /*73d0*/  MUFU.EX2 R108, R108 ;  /* 0x0000006c006c7308 */ /* 0x000fe60000000800 */
[----:B------:R-:W-:-:S05]  /*73e0*/  FSEL R111, R100, RZ, P1 ;  /* 0x000000ff646f7208 */ /* 0x000fca0000800000 */
[----:B------:R-:W0:Y:S01]  /*73f0*/  MUFU.EX2 R0, R0 ;  /* 0x0000000000007308 */ /* 0x000e220000000800 */
[-CC-:B------:R-:W-:Y:S01]  /*7400*/  FFMA.FTZ R157, R109, R11.reuse, -R111.reuse ;  /* 0x0000000b6d9d7223 */ /* 0x180fe2000001086f */
[----:B------:R-:W-:Y:S01]  /*7410*/  FSEL R109, R88, RZ, P1 ;  /* 0x000000ff586d7208 */ /* 0x000fe20000800000 */
[-CC-:B------:R-:W-:Y:S01]  /*7420*/  FFMA.FTZ R98, R2, R11.reuse, -R111.reuse ;  /* 0x0000000b02627223 */ /* 0x180fe2000001086f */
[-CC-:B------:R-:W-:Y:S01]  /*7430*/  FFMA.FTZ R159, R120, R11.reuse, -R111.reuse ;  /* 0x0000000b789f7223 */ /* 0x180fe2000001086f */
[-CC-:B------:R-:W-:Y:S01]  /*7440*/  FFMA.FTZ R122, R122, R11.reuse, -R111.reuse ;  /* 0x0000000b7a7a7223 */ /* 0x180fe2000001086f */
[-CC-:B------:R-:W-:Y:S01]  /*7450*/  FFMA.FTZ R126, R126, R11.reuse, -R111.reuse ;  /* 0x0000000b7e7e7223 */ /* 0x180fe2000001086f */
[----:B------:R-:W-:Y:S01]  /*7460*/  FADD.FTZ R2, -R109, R14 ;  /* 0x0000000e6d027221 */ /* 0x000fe20000010100 */
[----:B------:R-:W-:Y:S01]  /*7470*/  MUFU.EX2 R157, R157 ;  /* 0x0000009d009d7308 */ /* 0x000fe20000000800 */
[-CC-:B------:R-:W-:Y:S01]  /*7480*/  FFMA.FTZ R128, R128, R11.reuse, -R111.reuse ;  /* 0x0000000b80807223 */ /* 0x180fe2000001086f */
[-CC-:B------:R-:W-:Y:S01]  /*7490*/  FFMA.FTZ R90, R90, R11.reuse, -R111.reuse ;  /* 0x0000000b5a5a7223 */ /* 0x180fe2000001086f */
[-C--:B------:R-:W-:Y:S01]  /*74a0*/  FMUL.FTZ R2, R2, R11.reuse ;  /* 0x0000000b02027220 */ /* 0x080fe20000410000 */
[-CC-:B------:R-:W-:Y:S01]  /*74b0*/  FFMA.FTZ R130, R130, R11.reuse, -R111.reuse ;  /* 0x0000000b82827223 */ /* 0x180fe2000001086f */
[-CC-:B------:R-:W-:Y:S01]  /*74c0*/  FFMA.FTZ R92, R92, R11.reuse, -R111.reuse ;  /* 0x0000000b5c5c7223 */ /* 0x180fe2000001086f */
[-CC-:B------:R-:W-:Y:S01]  /*74d0*/  FFMA.FTZ R132, R132, R11.reuse, -R111.reuse ;  /* 0x0000000b84847223 */ /* 0x180fe2000001086f */
[----:B------:R-:W-:Y:S01]  /*74e0*/  FFMA.FTZ R136, R136, R11, -R111 ;  /* 0x0000000b88887223 */ /* 0x000fe2000001086f */
[----:B------:R-:W-:Y:S01]  /*74f0*/  MUFU.EX2 R98, R98 ;  /* 0x0000006200627308 */ /* 0x000fe20000000800 */
[----:B0-----:R-:W-:Y:S01]  /*7500*/  FFMA.FTZ R7, R0, R7, R21 ;  /* 0x0000000700077223 */ /* 0x001fe20000010015 */
        /* <DEDUP_REMOVED lines=13> */
[----:B------:R-:W-:Y:S01]  /*75e0*/  FFMA.FTZ R111, R154, R11, -R111 ;  /* 0x0000000b9a6f7223 */ /* 0x000fe2000001086f */
[----:B------:R-:W1:Y:S08]  /*75f0*/  MUFU.EX2 R159, R159 ;  /* 0x0000009f009f7308 */ /* 0x000e700000000800 */
[----:B------:R-:W2:Y:S01]  /*7600*/  MUFU.EX2 R122, R122 ;  /* 0x0000007a007a7308 */ /* 0x000ea20000000800 */
[----:B0-----:R-:W-:Y:S01]  /*7610*/  FFMA.FTZ R109, R2, R6, R157 ;  /* 0x00000006026d7223 */ /* 0x001fe2000001009d */
[----:B------:R-:W-:-:S03]  /*7620*/  FADD.FTZ R6, R162, R7 ;  /* 0x00000007a2067221 */ /* 0x000fc60000010000 */
[----:B------:R-:W-:Y:S01]  /*7630*/  FADD.FTZ R14, R98, R109 ;  /* 0x0000006d620e7221 */ /* 0x000fe20000010000 */
[----:B------:R-:W-:Y:S02]  /*7640*/  FADD.FTZ R7, R89, R6 ;  /* 0x0000000659077221 */ /* 0x000fe40000010000 */
[----:B------:R-:W0:Y:S01]  /*7650*/  MUFU.EX2 R153, R126 ;  /* 0x0000007e00997308 */ /* 0x000e220000000800 */
[----:B-1----:R-:W-:Y:S01]  /*7660*/  FADD.FTZ R14, R159, R14 ;  /* 0x0000000e9f0e7221 */ /* 0x002fe20000010000 */
[----:B------:R-:W-:-:S04]  /*7670*/  FADD.FTZ R6, R164, R7 ;  /* 0x00000007a4067221 */ /* 0x000fc80000010000 */
[----:B------:R-:W-:Y:S02]  /*7680*/  FADD.FTZ R7, R91, R6 ;  /* 0x000000065b077221 */ /* 0x000fe40000010000 */
[----:B------:R-:W1:Y:S01]  /*7690*/  MUFU.EX2 R128, R128 ;  /* 0x0000008000807308 */ /* 0x000e620000000800 */
[----:B--2---:R-:W-:Y:S01]  /*76a0*/  FADD.FTZ R14, R122, R14 ;  /* 0x0000000e7a0e7221 */ /* 0x004fe20000010000 */
[----:B------:R-:W-:-:S04]  /*76b0*/  FADD.FTZ R6, R166, R7 ;  /* 0x00000007a6067221 */ /* 0x000fc80000010000 */
[----:B------:R-:W-:Y:S02]  /*76c0*/  FADD.FTZ R7, R101, R6 ;  /* 0x0000000665077221 */ /* 0x000fe40000010000 */
[----:B------:R-:W2:Y:S01]  /*76d0*/  MUFU.EX2 R155, R90 ;  /* 0x0000005a009b7308 */ /* 0x000ea20000000800 */
[----:B0-----:R-:W-:Y:S01]  /*76e0*/  FADD.FTZ R14, R153, R14 ;  /* 0x0000000e990e7221 */ /* 0x001fe20000010000 */
[----:B------:R-:W-:-:S04]  /*76f0*/  FADD.FTZ R6, R168, R7 ;  /* 0x00000007a8067221 */ /* 0x000fc80000010000 */
        /* <DEDUP_REMOVED lines=19> */
[----:B------:R-:W-:-:S06]  /*7830*/  FADD.FTZ R6, R108, R7 ;  /* 0x000000076c067221 */ /* 0x000fcc0000010000 */
        /* <DEDUP_REMOVED lines=40> */
.L_x_1013:
[----:B------:R-:W0:Y:S01]  /*7ac0*/  S2UR UR5, SR_CgaCtaId ;  /* 0x00000000000579c3 */ /* 0x000e220000008800 */
[----:B------:R-:W-:Y:S01]  /*7ad0*/  UIADD3 UR14, UR14, 0x2a860, URZ ;  /* 0x0002a8600e0e7890 */ /* 0x000fe2000fffe03f */
[C---:B------:R-:W-:Y:S01]  /*7ae0*/  ISETP.GT.AND P1, PT, R20.reuse, R15, PT ;  /* 0x0000000f1400720c */ /* 0x040fe20003f24270 */
[----:B------:R-:W-:Y:S01]  /*7af0*/  VIADD R20, R20, 0xffffffff ;  /* 0xffffffff14147836 */ /* 0x000fe20000000000 */
[----:B------:R-:W-:Y:S01]  /*7b00*/  F2FP.BF16.F32.PACK_AB R156, R162, R21 ;  /* 0x00000015a29c723e */ /* 0x000fe200000010ff */
[----:B------:R-:W-:Y:S01]  /*7b10*/  IMAD.MOV.U32 R14, RZ, RZ, R88 ;  /* 0x000000ffff0e7224 */ /* 0x000fe200078e0058 */
        /* <DEDUP_REMOVED lines=10> */
[----:B------:R-:W-:Y:S01]  /*7bc0*/  F2FP.BF16.F32.PACK_AB R155, R130, R155 ;  /* 0x0000009b829b723e */ /* 0x000fe200000010ff */
[----:B0-----:R-:W-:Y:S01]  /*7bd0*/  UPRMT UR14, UR5, 0x654, UR14 ;  /* 0x00000654050e7896 */ /* 0x001fe2000800000e */
[----:B------:R-:W-:-:S02]  /*7be0*/  F2FP.BF16.F32.PACK_AB R148, R160, R103 ;  /* 0x00000067a094723e */ /* 0x000fc400000010ff */
[----:B------:R-:W-:Y:S01]  /*7bf0*/  UMOV UR5, UR4 ;  /* 0x0000000400057c82 */ /* 0x000fe20008000000 */
[----:B------:R-:W-:Y:S02]  /*7c00*/  F2FP.BF16.F32.PACK_AB R149, R132, R149 ;  /* 0x000000958495723e */ /* 0x000fe400000010ff */
[----:B------:R-:W-:Y:S02]  /*7c10*/  F2FP.BF16.F32.PACK_AB R150, R94, R93 ;  /* 0x0000005d5e96723e */ /* 0x000fe400000010ff */
[----:B------:R-:W-:Y:S01]  /*7c20*/  F2FP.BF16.F32.PACK_AB R151, R134, R151 ;  /* 0x000000978697723e */ /* 0x000fe200000010ff */
[----:B------:R-:W-:Y:S01]  /*7c30*/  SYNCS.ARRIVE.TRANS64.RED.A1T0 RZ, [UR14], RZ ;  /* 0x000000ffffff79a7 */ /* 0x000fe2000810040e */
        /* <DEDUP_REMOVED lines=10> */
[----:B------:R-:W-:Y:S06]  /*7ce0*/  @P1 BRA `(.L_x_1014) ;  /* 0xffffffcc00341947 */ /* 0x000fec000383ffff */
.L_x_995:
[----:B------:R-:W-:Y:S01]  /*7cf0*/  ISETP.NE.AND P2, PT, R23, 0x1, PT ;  /* 0x000000011700780c */ /* 0x000fe20003f45270 */
[----:B------:R-:W0:Y:S01]  /*7d00*/  S2R R13, SR_CTAID.X ;  /* 0x00000000000d7919 */ /* 0x000e220000002500 */
[----:B------:R-:W1:Y:S01]  /*7d10*/  LDC R21, c[0x0][0x2f0] ;  /* 0x0000bc00ff157b82 */ /* 0x000e620000000800 */
[----:B------:R-:W-:Y:S01]  /*7d20*/  UIADD3 UR10, -UR10, 0x1, URZ ;  /* 0x000000010a0a7890 */ /* 0x000fe2000fffe13f */
[----:B------:R-:W-:Y:S01]  /*7d30*/  LOP3.LUT P1, RZ, R18, 0x80000, RZ, 0xc0, !PT ;  /* 0x0008000012ff7812 */ /* 0x000fe2000782c0ff */
[----:B------:R-:W-:-:S08]  /*7d40*/  ULDC UR5, c[0x0][0x9dc] ;  /* 0x0002770000057ab9 */ /* 0x000fd00000000800 */
[----:B------:R-:W2:Y:S08]  /*7d50*/  @P2 LDC R14, c[0x0][0x44c] ;  /* 0x00011300ff0e2b82 */ /* 0x000eb00000000800 */
[----:B------:R-:W3:Y:S01]  /*7d60*/  @P2 LDC R15, c[0x0][0x450] ;  /* 0x00011400ff0f2b82 */ /* 0x000ee20000000800 */
[----:B-1----:R-:W-:Y:S01]  /*7d70*/  IMAD R90, R16, R21, UR10 ;  /* 0x0000000a105a7e24 */ /* 0x002fe2000f8e0215 */
[----:B0-----:R-:W-:-:S05]  /*7d80*/  LEA R13, R13, 0x7f, 0x7 ;  /* 0x0000007f0d0d7811 */ /* 0x001fca00078e38ff */
[----:B--2---:R-:W-:-:S05]  /*7d90*/  @P2 IMAD.HI.U32 R14, R13, R14, RZ ;  /* 0x0000000e0d0e2227 */ /* 0x004fca00078e00ff */
[----:B---3--:R-:W-:-:S04]  /*7da0*/  @P2 SHF.R.U32.HI R13, RZ, R15, R14 ;  /* 0x0000000fff0d2219 */ /* 0x008fc8000001160e */
[----:B------:R-:W-:-:S05]  /*7db0*/  IADD3 R13, R90, R13, RZ ;  /* 0x0000000d5a0d7210 */ /* 0x000fca0007ffe0ff */
[----:B------:R-:W-:Y:S01]  /*7dc0*/  VIADD R14, R13, -UR5 ;  /* 0x800000050d0e7c36 */ /* 0x000fe20008000000 */
[----:B------:R-:W-:Y:S06]  /*7dd0*/  @!P1 BRA `(.L_x_1015) ;  /* 0x0000000000449947 */ /* 0x000fec0003800000 */
[----:B------:R-:W-:-:S13]  /*7de0*/  ISETP.GT.AND P1, PT, R13, -0x1, PT ;  /* 0xffffffff0d00780c */ /* 0x000fda0003f24270 */
[----:B------:R-:W-:Y:S05]  /*7df0*/  @P1 BRA `(.L_x_1016) ;  /* 0x0000000000201947 */ /* 0x000fea0003800000 */
[----:B------:R-:W0:Y:S01]  /*7e00*/  LDC R92, c[0x0][0x9e4] ;  /* 0x00027900ff5c7b82 */ /* 0x000e220000000800 */
[----:B------:R-:W-:Y:S02]  /*7e10*/  LOP3.LUT R13, RZ, R13, RZ, 0x33, !PT ;  /* 0x0000000dff0d7212 */ /* 0x000fe400078e33ff */
[----:B0-----:R-:W-:-:S13]  /*7e20*/  ISETP.NE.AND P1, PT, R92, 0x1, PT ;  /* 0x000000015c00780c */ /* 0x001fda0003f25270 */
[----:B------:R-:W0:Y:S02]  /*7e30*/  @P1 LDC.64 R90, c[0x0][0x9e8] ;  /* 0x00027a00ff5a1b82 */ /* 0x000e240000000a00 */
[----:B0-----:R-:W-:-:S05]  /*7e40*/  @P1 IMAD.HI.U32 R90, R13, R90, RZ ;  /* 0x0000005a0d5a1227 */ /* 0x001fca00078e00ff */
[----:B------:R-:W-:-:S04]  /*7e50*/  @P1 SHF.R.U32.HI R13, RZ, R91, R90 ;  /* 0x0000005bff0d1219 */ /* 0x000fc8000001165a */
[----:B------:R-:W-:Y:S01]  /*7e60*/  LOP3.LUT R13, RZ, R13, RZ, 0x33, !PT ;  /* 0x0000000dff0d7212 */ /* 0x000fe200078e33ff */
[----:B------:R-:W-:Y:S06]  /*7e70*/  BRA `(.L_x_1017) ;  /* 0x0000000000147947 */ /* 0x000fec0003800000 */
.L_x_1016:
[----:B------:R-:W0:Y:S02]  /*7e80*/  LDC R92, c[0x0][0x9e4] ;  /* 0x00027900ff5c7b82 */ /* 0x000e240000000800 */
[----:B0-----:R-:W-:-:S13]  /*7e90*/  ISETP.NE.AND P1, PT, R92, 0x1, PT ;  /* 0x000000015c00780c */ /* 0x001fda0003f25270 */
[----:B------:R-:W0:Y:S02]  /*7ea0*/  @P1 LDC.64 R90, c[0x0][0x9e8] ;  /* 0x00027a00ff5a1b82 */ /* 0x000e240000000a00 */
[----:B0-----:R-:W-:-:S05]  /*7eb0*/  @P1 IMAD.HI.U32 R90, R13, R90, RZ ;  /* 0x0000005a0d5a1227 */ /* 0x001fca00078e00ff */
[----:B------:R-:W-:-:S07]  /*7ec0*/  @P1 SHF.R.U32.HI R13, RZ, R91, R90 ;  /* 0x0000005bff0d1219 */ /* 0x000fce000001165a */
.L_x_1017:
[----:B------:R-:W-:-:S05]  /*7ed0*/  IMAD R13, R13, R92, RZ ;  /* 0x0000005c0d0d7224 */ /* 0x000fca00078e02ff */
[----:B------:R-:W-:-:S07]  /*7ee0*/  VIMNMX R14, R14, R13, !PT ;  /* 0x0000000d0e0e7248 */ /* 0x000fce0007fe0100 */
.L_x_1015:
[----:B------:R-:W-:-:S04]  /*7ef0*/  VIADD R14, R14, 0x5f ;  /* 0x0000005f0e0e7836 */ /* 0x000fc80000000000 */
[----:B------:R-:W-:-:S05]  /*7f00*/  IMAD.HI R14, R14, 0x2aaaaaab, RZ ;  /* 0x2aaaaaab0e0e7827 */ /* 0x000fca00078e02ff */
[----:B------:R-:W-:-:S04]  /*7f10*/  SHF.R.U32.HI R13, RZ, 0x1f, R14 ;  /* 0x0000001fff0d7819 */ /* 0x000fc8000001160e */
[----:B------:R-:W-:-:S04]  /*7f20*/  LEA.HI.SX32 R14, R14, R13, 0x1c ;  /* 0x0000000d0e0e7211 */ /* 0x000fc800078fe2ff */
[----:B------:R-:W-:-:S04]  /*7f30*/  VIMNMX R13, R17, R14, !PT ;  /* 0x0000000e110d7248 */ /* 0x000fc80007fe0100 */
[----:B------:R-:W-:-:S13]  /*7f40*/  ISETP.GE.AND P1, PT, R20, R13, PT ;  /* 0x0000000d1400720c */ /* 0x000fda0003f26270 */
[----:B------:R-:W-:Y:S05]  /*7f50*/  @!P1 BRA `(.L_x_1018) ;  /* 0x0000002000709947 */ /* 0x000fea0003800000 */
[----:B------:R-:W-:Y:S01]  /*7f60*/  IMAD.MOV.U32 R21, RZ, RZ, R88 ;  /* 0x000000ffff157224 */ /* 0x000fe200078e0058 */
[----:B------:R-:W-:Y:S01]  /*7f70*/  UMOV UR7, UR4 ;  /* 0x0000000400077c82 */ /* 0x000fe20008000000 */
[----:B------:R-:W-:Y:S01]  /*7f80*/  IMAD.MOV.U32 R15, RZ, RZ, R12 ;  /* 0x000000ffff0f7224 */ /* 0x000fe200078e000c */
[----:B------:R-:W-:Y:S01]  /*7f90*/  ULDC UR5, c[0x0][0x9d8] ;  /* 0x0002760000057ab9 */ /* 0x000fe20000000800 */
[----:B------:R-:W-:-:S07]  /*7fa0*/  IMAD.MOV.U32 R14, RZ, RZ, R3 ;  /* 0x000000ffff0e7224 */ /* 0x000fce00078e0003 */
.L_x_1029:
[----:B------:R-:W-:-:S04]  /*7fb0*/  UIADD3 UR4, UR7, 0x1, URZ ;  /* 0x0000000107047890 */ /* 0x000fc8000fffe03f */
[----:B------:R-:W-:-:S04]  /*7fc0*/  UISETP.NE.AND UP0, UPT, UR4, 0x2, UPT ;  /* 0x000000020400788c */ /* 0x000fc8000bf05270 */
[----:B------:R-:W-:Y:S02]  /*7fd0*/  USEL UR6, URZ, 0x1, UP0 ;  /* 0x000000013f067887 */ /* 0x000fe40008000000 */
[----:B------:R-:W-:-:S04]  /*7fe0*/  USEL UR4, UR4, URZ, UP0 ;  /* 0x0000003f04047287 */ /* 0x000fc80008000000 */
[----:B------:R-:W-:Y:S01]  /*7ff0*/  LOP3.LUT R3, R14, UR6, RZ, 0x3c, !PT ;  /* 0x000000060e037c12 */ /* 0x000fe2000f8e3cff */
[----:B------:R-:W-:Y:S07]  /*8000*/  @!P0 BRA `(.L_x_1019) ;  /* 0x0000000000048947 */ /* 0x000fee0003800000 */
[----:B------:R-:W-:Y:S01]  /*8010*/  BPT.TRAP 0x1 ;  /* 0x000000040000795c */ /* 0x000fe20000300000 */
.L_x_1019:
[----:B------:R-:W-:Y:S01]  /*8020*/  ULEA UR6, UR4, UR58, 0x3 ;  /* 0x0000003a04067291 */ /* 0x000fe2000f8e183f */
[----:B------:R-:W-:-:S08]  /*8030*/  SHF.L.U32 R11, R3, 0x1f, RZ ;  /* 0x0000001f030b7819 */ /* 0x000fd000000006ff */
[----:B------:R0:W1:Y:S01]  /*8040*/  SYNCS.PHASECHK.TRANS64.TRYWAIT P1, [UR6+0x2a830], R11 ;  /* 0x02a8300bff0075a7 */ /* 0x0000620008020146 */
[----:B------:R-:W-:Y:S05]  /*8050*/  @!P0 BRA `(.L_x_1020) ;  /* 0x0000000000048947 */ /* 0x000fea0003800000 */
[----:B------:R-:W-:Y:S01]  /*8060*/  BPT.TRAP 0x1 ;  /* 0x000000040000795c */ /* 0x000fe20000300000 */
.L_x_1020:
[----:B-1----:R-:W-:Y:S05]  /*8070*/  @P1 BRA `(.L_x_1021) ;  /* 0x0000000000081947 */ /* 0x002fea0003800000 */
[----:B------:R-:W1:Y:S02]  /*8080*/  SYNCS.PHASECHK.TRANS64.TRYWAIT P1, [UR6+0x2a830], R11 ;  /* 0x02a8300bff0075a7 */ /* 0x000e640008020146 */
[----:B-1----:R-:W-:Y:S05]  /*8090*/  @!P1 BRA `(.L_x_1022) ;  /* 0x000000b8004c9947 */ /* 0x002fea0003800000 */
.L_x_1021:
        /* <DEDUP_REMOVED lines=129> */
.L_x_1023:
[----:B------:R-:W-:Y:S01]  /*88b0*/  ULEA UR6, UR7, UR58, 0x3 ;  /* 0x0000003a07067291 */ /* 0x000fe2000f8e183f */
[----:B------:R-:W-:-:S08]  /*88c0*/  SHF.L.U32 R0, R14, 0x1f, RZ ;  /* 0x0000001f0e007819 */ /* 0x000fd000000006ff */
[----:B------:R2:W3:Y:S01]  /*88d0*/  SYNCS.PHASECHK.TRANS64.TRYWAIT P1, [UR6+0x2a850], R0 ;  /* 0x02a85000ff0075a7 */ /* 0x0004e20008020146 */
[----:B------:R-:W-:Y:S05]  /*88e0*/  @!P0 BRA `(.L_x_1024) ;  /* 0x0000000000048947 */ /* 0x000fea0003800000 */
[----:B------:R-:W-:Y:S01]  /*88f0*/  BPT.TRAP 0x1 ;  /* 0x000000040000795c */ /* 0x000fe20000300000 */
.L_x_1024:
[----:B---3--:R-:W-:Y:S05]  /*8900*/  @P1 BRA `(.L_x_1025) ;  /* 0x0000000000081947 */ /* 0x008fea0003800000 */
[----:B------:R-:W3:Y:S02]  /*8910*/  SYNCS.PHASECHK.TRANS64.TRYWAIT P1, [UR6+0x2a850], R0 ;  /* 0x02a85000ff0075a7 */ /* 0x000ee40008020146 */
[----:B---3--:R-:W-:Y:S05]  /*8920*/  @!P1 BRA `(.L_x_1026) ;  /* 0x000000b000409947 */ /* 0x008fea0003800000 */
.L_x_1025:
[----:B------:R-:W-:Y:S01]  /*8930*/  UIADD3 UR10, UR58, 0x400, URZ ;  /* 0x000004003a0a7890 */ /* 0x000fe2000fffe03f */
[----:B------:R-:W-:Y:S01]  /*8940*/  WARPGROUP.ARRIVE ;  /* 0x00000000000079c5 */ /* 0x000fe20000000000 */
[----:B------:R-:W-:Y:S01]  /*8950*/  UMOV UR11, 0x40000040 ;  /* 0x40000040000b7882 */ /* 0x000fe20000000000 */
[----:B------:R-:W-:Y:S01]  /*8960*/  UMOV UR15, 0x40000040 ;  /* 0x40000040000f7882 */ /* 0x000fe20000000000 */
[----:B------:R-:W-:-:S04]  /*8970*/  USHF.R.U32.HI UR10, URZ, 0x4, UR10 ;  /* 0x000000043f0a7899 */ /* 0x000fc8000801160a */
[----:B------:R-:W-:-:S04]  /*8980*/  ULOP3.LUT UR10, UR10, 0x3fff, URZ, 0xc0, !UPT ;  /* 0x00003fff0a0a7892 */ /* 0x000fc8000f8ec03f */
[----:B------:R-:W-:-:S04]  /*8990*/  ULOP3.LUT UR10, UR10, 0x3000000, URZ, 0xfc, !UPT ;  /* 0x030000000a0a7892 */ /* 0x000fc8000f8efc3f */
[----:B------:R-:W-:-:S04]  /*89a0*/  UIMAD UR10, UR7, 0x600, UR10 ;  /* 0x00000600070a78a4 */ /* 0x000fc8000f8e020a */
[----:B------:R-:W-:-:S05]  /*89b0*/  UIADD3 UR14, UR10, 0x80, URZ ;  /* 0x000000800a0e7890 */ /* 0x000fca000fffe03f */
[----:B------:R-:W-:Y:S01]  /*89c0*/  HGMMA.64x128x16.F32.BF16 R24, R156, gdesc[UR8].tnspB, R24, gsb0 ;  /* 0x41e000089c187df0 */ /* 0x000fe20008001818 */
[----:B------:R-:W-:Y:S02]  /*89d0*/  UMOV UR11, 0x40000040 ;  /* 0x40000040000b7882 */ /* 0x000fe40000000000 */
        /* <DEDUP_REMOVED lines=18> */
[----:B------:R-:W-:Y:S03]  /*8b00*/  HGMMA.64x128x16.F32.BF16 R24, R140, gdesc[UR12].tnspB, R24, gsb0 ;  /* 0x41e0000c8c187df0 */ /* 0x000fe60008001818 */
[----:B------:R-:W-:Y:S02]  /*8b10*/  WARPGROUP.DEPBAR.LE gsb0, 0x0 ;  /* 0x00008000000079c5 */ /* 0x000fe40000010000 */
[----:B------:R-:W-:-:S07]  /*8b20*/  WARPGROUP.ARRIVE ;  /* 0x00000000000079c5 */ /* 0x000fce0000000000 */
[----:B------:R-:W-:Y:S03]  /*8b30*/  HGMMA.64x128x16.F32.BF16 R24, R136, gdesc[UR8].tnspB, R24, gsb0 ;  /* 0x41e0000888187df0 */ /* 0x000fe60008001818 */
[----:B------:R-:W-:Y:S02]  /*8b40*/  WARPGROUP.DEPBAR.LE gsb0, 0x0 ;  /* 0x00008000000079c5 */ /* 0x000fe40000010000 */
[----:B------:R-:W-:Y:S05]  /*8b50*/  @!P0 BRA `(.L_x_1027) ;  /* 0x0000000000048947 */ /* 0x000fea0003800000 */
[----:B------:R-:W-:Y:S01]  /*8b60*/  BPT.TRAP 0x1 ;  /* 0x000000040000795c */ /* 0x000fe20000300000 */
.L_x_1027:
        /* <DEDUP_REMOVED lines=38> */
[----:B------:R-:W1:Y:S01]  /*8dd0*/  MUFU.TANH R140, R140 ;  /* 0x0000008c008c7308 */ /* 0x000e620000002400 */
        /* <DEDUP_REMOVED lines=19> */
[----:B--2---:R-:W-:Y:S01]  /*8f10*/  FMUL.FTZ R0, R134, UR5 ;  /* 0x0000000586007c20 */ /* 0x004fe20008410000 */
[----:B------:R-:W-:Y:S01]  /*8f20*/  FMUL.FTZ R134, R135, UR5 ;  /* 0x0000000587867c20 */ /* 0x000fe20008410000 */
[----:B------:R-:W1:Y:S01]  /*8f30*/  S2UR UR10, SR_CgaCtaId ;  /* 0x00000000000a79c3 */ /* 0x000e620000008800 */
[----:B------:R-:W-:Y:S01]  /*8f40*/  ULEA UR7, UR4, UR58, 0x3 ;  /* 0x0000003a04077291 */ /* 0x000fe2000f8e183f */
[----:B------:R-:W2:Y:S01]  /*8f50*/  MUFU.TANH R94, R94 ;  /* 0x0000005e005e7308 */ /* 0x000ea20000002400 */
[----:B---3--:R-:W-:-:S02]  /*8f60*/  FMNMX.FTZ R11, R142, R11, !PT ;  /* 0x0000000b8e0b7209 */ /* 0x008fc40007810000 */
[----:B------:R-:W-:-:S05]  /*8f70*/  UIADD3 UR7, UR7, 0x2a840, URZ ;  /* 0x0002a84007077890 */ /* 0x000fca000fffe03f */
[----:B------:R-:W3:Y:S01]  /*8f80*/  MUFU.TANH R144, R144 ;  /* 0x0000009000907308 */ /* 0x000ee20000002400 */
[----:B0-----:R-:W-:-:S07]  /*8f90*/  FMNMX.FTZ R89, R92, R89, !PT ;  /* 0x000000595c597209 */ /* 0x001fce0007810000 */
[----:B------:R-:W0:Y:S01]  /*8fa0*/  MUFU.TANH R146, R146 ;  /* 0x0000009200927308 */ /* 0x000e220000002400 */
[----:B--2---:R-:W-:Y:S01]  /*8fb0*/  FMNMX.FTZ R89, R94, R89, !PT ;  /* 0x000000595e597209 */ /* 0x004fe20007810000 */
[----:B-1----:R-:W-:-:S06]  /*8fc0*/  UPRMT UR7, UR10, 0x654, UR7 ;  /* 0x000006540a077896 */ /* 0x002fcc0008000007 */
[----:B------:R-:W1:Y:S01]  /*8fd0*/  MUFU.TANH R96, R96 ;  /* 0x0000006000607308 */ /* 0x000e620000002400 */
[----:B---3--:R-:W-:Y:S02]  /*8fe0*/  FMNMX.FTZ R11, R144, R11, !PT ;  /* 0x0000000b900b7209 */ /* 0x008fe40007810000 */
[----:B------:R-:W-:Y:S05]  /*8ff0*/  SYNCS.ARRIVE.TRANS64.RED.A1T0 RZ, [UR7], RZ ;  /* 0x000000ffffff79a7 */ /* 0x000fea0008100407 */
        /* <DEDUP_REMOVED lines=70> */
[----:B------:R0:W1:Y:S01]  /*9460*/  MUFU.TANH R132, R0 ;  /* 0x0000000000847308 */ /* 0x0000620000002400 */
[----:B--2---:R-:W-:-:S07]  /*9470*/  FMNMX.FTZ R11, R180, R11, !PT ;  /* 0x0000000bb40b7209 */ /* 0x004fce0007810000 */
[----:B------:R-:W2:Y:S01]  /*9480*/  MUFU.TANH R134, R134 ;  /* 0x0000008600867308 */ /* 0x000ea20000002400 */
[----:B0-----:R-:W-:-:S05]  /*9490*/  FMNMX.FTZ R0, R182, R11, !PT ;  /* 0x0000000bb6007209 */ /* 0x001fca0007810000 */
[----:B------:R-:W0:Y:S01]  /*94a0*/  SHFL.BFLY PT, R11, R0, 0x2, 0x1f ;  /* 0x0c401f00000b7f89 */ /* 0x000e2200000e0000 */
[----:B-1----:R-:W-:-:S04]  /*94b0*/  FMNMX.FTZ R89, R132, R89, !PT ;  /* 0x0000005984597209 */ /* 0x002fc80007810000 */
[----:B--2---:R-:W-:-:S05]  /*94c0*/  FMNMX.FTZ R89, R134, R89, !PT ;  /* 0x0000005986597209 */ /* 0x004fca0007810000 */
[----:B------:R-:W1:Y:S01]  /*94d0*/  SHFL.BFLY PT, R12, R89, 0x2, 0x1f ;  /* 0x0c401f00590c7f89 */ /* 0x000e6200000e0000 */
[----:B0-----:R-:W-:Y:S02]  /*94e0*/  FMNMX.FTZ R2, R0, R11, !PT ;  /* 0x0000000b00027209 */ /* 0x001fe40007810000 */
[----:B------:R-:W0:Y:S03]  /*94f0*/  LDC R11, c[0x0][0x988] ;  /* 0x00026200ff0b7b82 */ /* 0x000e260000000800 */
[----:B------:R-:W2:Y:S01]  /*9500*/  SHFL.BFLY PT, R91, R2, 0x1, 0x1f ;  /* 0x0c201f00025b7f89 */ /* 0x000ea200000e0000 */
[----:B-1----:R-:W-:-:S05]  /*9510*/  FMNMX.FTZ R93, R89, R12, !PT ;  /* 0x0000000c595d7209 */ /* 0x002fca0007810000 */
[----:B------:R-:W1:Y:S01]  /*9520*/  SHFL.BFLY PT, R88, R93, 0x1, 0x1f ;  /* 0x0c201f005d587f89 */ /* 0x000e6200000e0000 */
[----:B--2---:R-:W-:-:S05]  /*9530*/  FMNMX.FTZ R12, R2, R91, !PT ;  /* 0x0000005b020c7209 */ /* 0x004fca0007810000 */
[C---:B0-----:R-:W-:Y:S01]  /*9540*/  FMUL.FTZ R109, R12.reuse, R11 ;  /* 0x0000000b0c6d7220 */ /* 0x041fe20000410000 */
[----:B------:R-:W-:-:S03]  /*9550*/  FADD.FTZ R184, -R12, R15 ;  /* 0x0000000f0cb87221 */ /* 0x000fc60000010100 */
        /* <DEDUP_REMOVED lines=11> */
[-C--:B------:R-:W-:Y:S01]  /*9610*/  FFMA.FTZ R93, R154, R11.reuse, -R109 ;  /* 0x0000000b9a5d7223 */ /* 0x080fe2000001086d */
[----:B------:R-:W-:Y:S01]  /*9620*/  FADD.FTZ R186, -R88, R21 ;  /* 0x0000001558ba7221 */ /* 0x000fe20000010100 */
        /* <DEDUP_REMOVED lines=13> */
[-C--:B------:R-:W-:Y:S01]  /*9700*/  FMUL.FTZ R109, R88, R11.reuse ;  /* 0x0000000b586d7220 */ /* 0x080fe20000410000 */
[-C--:B------:R-:W-:Y:S01]  /*9710*/  FMUL.FTZ R184, R184, R11.reuse ;  /* 0x0000000bb8b87220 */ /* 0x080fe20000410000 */
[-C--:B------:R-:W-:Y:S01]  /*9720*/  FMUL.FTZ R186, R186, R11.reuse ;  /* 0x0000000bbaba7220 */ /* 0x080fe20000410000 */
        /* <DEDUP_REMOVED lines=23> */
[----:B------:R-:W-:Y:S01]  /*98a0*/  FFMA.FTZ R130, R130, R11, -R109 ;  /* 0x0000000b82827223 */ /* 0x000fe2000001086d */
[----:B------:R-:W1:Y:S01]  /*98b0*/  MUFU.EX2 R157, R14 ;  /* 0x0000000e009d7308 */ /* 0x000e620000000800 */
[----:B0-----:R-:W-:Y:S01]  /*98c0*/  FFMA.FTZ R7, R0, R7, R15 ;  /* 0x0000000700077223 */ /* 0x001fe2000001000f */
[-CC-:B------:R-:W-:Y:S01]  /*98d0*/  FFMA.FTZ R178, R178, R11.reuse, -R109.reuse ;  /* 0x0000000bb2b27223 */ /* 0x180fe2000001086d */
[-CC-:B------:R-:W-:Y:S01]  /*98e0*/  FFMA.FTZ R132, R132, R11.reuse, -R109.reuse ;  /* 0x0000000b84847223 */ /* 0x180fe2000001086d */
[----:B------:R-:W-:-:S04]  /*98f0*/  FFMA.FTZ R109, R134, R11, -R109 ;  /* 0x0000000b866d7223 */ /* 0x000fc8000001086d */
[----:B------:R-:W0:Y:S08]  /*9900*/  MUFU.EX2 R136, R136 ;  /* 0x0000008800887308 */ /* 0x000e300000000800 */
[----:B------:R-:W2:Y:S01]  /*9910*/  MUFU.EX2 R90, R90 ;  /* 0x0000005a005a7308 */ /* 0x000ea20000000800 */
[----:B-1----:R-:W-:-:S07]  /*9920*/  FFMA.FTZ R6, R2, R6, R157 ;  /* 0x0000000602067223 */ /* 0x002fce000001009d */
        /* <DEDUP_REMOVED lines=92> */
.L_x_1028:
        /* <DEDUP_REMOVED lines=35> */
.L_x_1018:
[----:B------:R-:W-:-:S13]  /*a120*/  ISETP.GE.AND P1, PT, R20, R17, PT ;  /* 0x000000111400720c */ /* 0x000fda0003f26270 */
[----:B------:R-:W-:Y:S05]  /*a130*/  @!P1 BRA `(.L_x_1030) ;  /* 0x0000003000ec9947 */ /* 0x000fea0003800000 */
[----:B------:R-:W-:Y:S01]  /*a140*/  IMAD.MOV.U32 R14, RZ, RZ, R88 ;  /* 0x000000ffff0e7224 */ /* 0x000fe200078e0058 */
[----:B------:R-:W-:Y:S01]  /*a150*/  UMOV UR7, UR4 ;  /* 0x0000000400077c82 */ /* 0x000fe20008000000 */
[----:B------:R-:W-:Y:S01]  /*a160*/  IMAD.MOV.U32 R13, RZ, RZ, R12 ;  /* 0x000000ffff0d7224 */ /* 0x000fe200078e000c */
[----:B------:R-:W-:Y:S01]  /*a170*/  ULDC UR61, c[0x0][0x9e4] ;  /* 0x00027900003d7ab9 */ /* 0x000fe20000000800 */
[----:B------:R-:W-:Y:S01]  /*a180*/  IMAD.MOV.U32 R15, RZ, RZ, R3 ;  /* 0x000000ffff0f7224 */ /* 0x000fe200078e0003 */
[----:B------:R-:W-:-:S06]  /*a190*/  ULDC UR5, c[0x0][0x9d8] ;  /* 0x0002760000057ab9 */ /* 0x000fcc0000000800 */
.L_x_1049:
[----:B------:R-:W-:-:S04]  /*a1a0*/  UIADD3 UR4, UR7, 0x1, URZ ;  /* 0x0000000107047890 */ /* 0x000fc8000fffe03f */
[----:B------:R-:W-:-:S04]  /*a1b0*/  UISETP.NE.AND UP0, UPT, UR4, 0x2, UPT ;  /* 0x000000020400788c */ /* 0x000fc8000bf05270 */
[----:B------:R-:W-:Y:S02]  /*a1c0*/  USEL UR6, URZ, 0x1, UP0 ;  /* 0x000000013f067887 */ /* 0x000fe40008000000 */
[----:B------:R-:W-:-:S04]  /*a1d0*/  USEL UR4, UR4, URZ, UP0 ;  /* 0x0000003f04047287 */ /* 0x000fc80008000000 */
[----:B------:R-:W-:Y:S01]  /*a1e0*/  LOP3.LUT R3, R15, UR6, RZ, 0x3c, !PT ;  /* 0x000000060f037c12 */ /* 0x000fe2000f8e3cff */
[----:B------:R-:W-:Y:S07]  /*a1f0*/  @!P0 BRA `(.L_x_1031) ;  /* 0x0000000000048947 */ /* 0x000fee0003800000 */
[----:B------:R-:W-:Y:S01]  /*a200*/  BPT.TRAP 0x1 ;  /* 0x000000040000795c */ /* 0x000fe20000300000 */
.L_x_1031:
[----:B------:R-:W-:Y:S01]  /*a210*/  ULEA UR59, UR4, UR58, 0x3 ;  /* 0x0000003a043b7291 */ /* 0x000fe2000f8e183f */
[----:B------:R-:W-:-:S08]  /*a220*/  SHF.L.U32 R11, R3, 0x1f, RZ ;  /* 0x0000001f030b7819 */ /* 0x000fd000000006ff */
[----:B------:R0:W1:Y:S01]  /*a230*/  SYNCS.PHASECHK.TRANS64.TRYWAIT P1, [UR59+0x2a830], R11 ;  /* 0x02a8300bff0075a7 */ /* 0x000062000802017b */
[----:B------:R-:W-:Y:S05]  /*a240*/  @!P0 BRA `(.L_x_1032) ;  /* 0x0000000000048947 */ /* 0x000fea0003800000 */
[----:B------:R-:W-:Y:S01]  /*a250*/  BPT.TRAP 0x1 ;  /* 0x000000040000795c */ /* 0x000fe20000300000 */
.L_x_1032:
[----:B-1----:R-:W-:Y:S05]  /*a260*/  @P1 BRA `(.L_x_1033) ;  /* 0x0000000000081947 */ /* 0x002fea0003800000 */
[----:B------:R-:W1:Y:S02]  /*a270*/  SYNCS.PHASECHK.TRANS64.TRYWAIT P1, [UR59+0x2a830], R11 ;  /* 0x02a8300bff0075a7 */ /* 0x000e64000802017b */
[----:B-1----:R-:W-:Y:S05]  /*a280*/  @!P1 BRA `(.L_x_1034) ;  /* 0x0000009800009947 */ /* 0x002fea0003800000 */
.L_x_1033:
        /* <DEDUP_REMOVED lines=129> */
.L_x_1035:
[----:B------:R-:W-:Y:S01]  /*aaa0*/  ULEA UR10, UR7, UR58, 0x3 ;  /* 0x0000003a070a7291 */ /* 0x000fe2000f8e183f */
[----:B------:R-:W-:-:S08]  /*aab0*/  SHF.L.U32 R0, R15, 0x1f, RZ ;  /* 0x0000001f0f007819 */ /* 0x000fd000000006ff */
[----:B------:R2:W3:Y:S01]  /*aac0*/  SYNCS.PHASECHK.TRANS64.TRYWAIT P1, [UR10+0x2a850], R0 ;  /* 0x02a85000ff0075a7 */ /* 0x0004e2000802014a */
[----:B------:R-:W-:Y:S05]  /*aad0*/  @!P0 BRA `(.L_x_1036) ;  /* 0x0000000000048947 */ /* 0x000fea0003800000 */
[----:B------:R-:W-:Y:S01]  /*aae0*/  BPT.TRAP 0x1 ;  /* 0x000000040000795c */ /* 0x000fe20000300000 */
.L_x_1036:
[----:B---3--:R-:W-:Y:S05]  /*aaf0*/  @P1 BRA `(.L_x_1037) ;  /* 0x0000000000081947 */ /* 0x008fea0003800000 */
[----:B------:R-:W3:Y:S02]  /*ab00*/  SYNCS.PHASECHK.TRANS64.TRYWAIT P1, [UR10+0x2a850], R0 ;  /* 0x02a85000ff0075a7 */ /* 0x000ee4000802014a */
[----:B---3--:R-:W-:Y:S05]  /*ab10*/  @!P1 BRA `(.L_x_1038) ;  /* 0x0000008c00f49947 */ /* 0x008fea0003800000 */
.L_x_1037:
[----:B------:R-:W-:Y:S01]  /*ab20*/  UIADD3 UR6, UR58, 0x400, URZ ;  /* 0x000004003a067890 */ /* 0x000fe2000fffe03f */
[----:B------:R-:W-:-:S03]  /*ab30*/  WARPGROUP.ARRIVE ;  /* 0x00000000000079c5 */ /* 0x000fc60000000000 */
[----:B------:R-:W-:-:S04]  /*ab40*/  USHF.R.U32.HI UR6, URZ, 0x4, UR6 ;  /* 0x000000043f067899 */ /* 0x000fc80008011606 */
[----:B------:R-:W-:-:S04]  /*ab50*/  ULOP3.LUT UR6, UR6, 0x3fff, URZ, 0xc0, !UPT ;  /* 0x00003fff06067892 */ /* 0x000fc8000f8ec03f */
[----:B------:R-:W-:-:S04]  /*ab60*/  ULOP3.LUT UR6, UR6, 0x3000000, URZ, 0xfc, !UPT ;  /* 0x0300000006067892 */ /* 0x000fc8000f8efc3f */
[----:B------:R-:W-:-:S03]  /*ab70*/  UIMAD UR11, UR7, 0x600, UR6 ;  /* 0x00000600070b78a4 */ /* 0x000fc6000f8e0206 */
[----:B------:R-:W-:-:S04]  /*ab80*/  UMOV UR7, 0x40000040 ;  /* 0x4000004000077882 */ /* 0x000fc80000000000 */
        /* <DEDUP_REMOVED lines=30> */
.L_x_1039:
[----:B------:R-:W-:Y:S01]  /*ad70*/  ISETP.NE.AND P2, PT, R23, 0x1, PT ;  /* 0x000000011700780c */ /* 0x000fe20003f45270 */
[----:B------:R-:W-:Y:S01]  /*ad80*/  FMUL.FTZ R164, R93, UR5 ;  /* 0x000000055da47c20 */ /* 0x000fe20008410000 */
[----:B------:R-:W-:Y:S01]  /*ad90*/  FMUL.FTZ R139, R92, UR5 ;  /* 0x000000055c8b7c20 */ /* 0x000fe20008410000 */
[----:B------:R-:W3:Y:S01]  /*ada0*/  S2UR UR7, SR_CgaCtaId ;  /* 0x00000000000779c3 */ /* 0x000ee20000008800 */
[----:B------:R-:W-:Y:S01]  /*adb0*/  FMUL.FTZ R158, R105, UR5 ;  /* 0x00000005699e7c20 */ /* 0x000fe20008410000 */
[----:B------:R-:W-:Y:S02]  /*adc0*/  IMAD.MOV.U32 R105, RZ, RZ, R8 ;  /* 0x000000ffff697224 */ /* 0x000fe400078e0008 */
[----:B0-2---:R-:W-:Y:S01]  /*add0*/  FMUL.FTZ R0, R90, UR5 ;  /* 0x000000055a007c20 */ /* 0x005fe20008410000 */
[----:B------:R-:W-:Y:S01]  /*ade0*/  FMUL.FTZ R138, R114, UR5 ;  /* 0x00000005728a7c20 */ /* 0x000fe20008410000 */
[----:B------:R-:W-:Y:S01]  /*adf0*/  FMUL.FTZ R90, R103, UR5 ;  /* 0x00000005675a7c20 */ /* 0x000fe20008410000 */
[----:B------:R-:W-:Y:S01]  /*ae00*/  FMUL.FTZ R103, R111, UR5 ;  /* 0x000000056f677c20 */ /* 0x000fe20008410000 */
[----:B------:R-:W-:-:S02]  /*ae10*/  IMAD R111, R20, -0x60, RZ ;  /* 0xffffffa0146f7824 */ /* 0x000fc400078e02ff */
[----:B-1----:R-:W-:Y:S01]  /*ae20*/  FMUL.FTZ R11, R88, UR5 ;  /* 0x00000005580b7c20 */ /* 0x002fe20008410000 */
[----:B------:R-:W-:Y:S01]  /*ae30*/  FMUL.FTZ R137, R89, UR5 ;  /* 0x0000000559897c20 */ /* 0x000fe20008410000 */
[----:B------:R-:W0:Y:S01]  /*ae40*/  @P2 LDC R93, c[0x0][0x44c] ;  /* 0x00011300ff5d2b82 */ /* 0x000e220000000800 */
[----:B------:R-:W-:Y:S01]  /*ae50*/  FMUL.FTZ R2, R91, UR5 ;  /* 0x000000055b027c20 */ /* 0x000fe20008410000 */
[----:B------:R-:W-:Y:S01]  /*ae60*/  FMUL.FTZ R12, R94, UR5 ;  /* 0x000000055e0c7c20 */ /* 0x000fe20008410000 */
[----:B------:R-:W-:Y:S01]  /*ae70*/  FMUL.FTZ R88, R99, UR5 ;  /* 0x0000000563587c20 */ /* 0x000fe20008410000 */
[----:B------:R-:W-:Y:S01]  /*ae80*/  FMUL.FTZ R168, R101, UR5 ;  /* 0x0000000565a87c20 */ /* 0x000fe20008410000 */
[----:B------:R-:W-:Y:S01]  /*ae90*/  R2UR UR6, R10 ;  /* 0x000000000a0672ca */ /* 0x000fe200000e0000 */
[----:B------:R-:W-:Y:S01]  /*aea0*/  FMUL.FTZ R15, R95, UR5 ;  /* 0x000000055f0f7c20 */ /* 0x000fe20008410000 */
[----:B------:R-:W-:Y:S01]  /*aeb0*/  FMUL.FTZ R172, R96, UR5 ;  /* 0x0000000560ac7c20 */ /* 0x000fe20008410000 */
[----:B------:R-:W1:Y:S01]  /*aec0*/  @P2 LDC R92, c[0x0][0x450] ;  /* 0x00011400ff5c2b82 */ /* 0x000e620000000800 */
        /* <DEDUP_REMOVED lines=15> */
[----:B0-----:R-:W-:-:S04]  /*afc0*/  @P2 IMAD.HI.U32 R93, R8, R93, RZ ;  /* 0x0000005d085d2227 */ /* 0x001fc800078e00ff */
[----:B------:R-:W-:Y:S01]  /*afd0*/  FMUL.FTZ R146, R122, UR5 ;  /* 0x000000057a927c20 */ /* 0x000fe20008410000 */
[----:B------:R-:W-:Y:S01]  /*afe0*/  FMUL.FTZ R148, R123, UR5 ;  /* 0x000000057b947c20 */ /* 0x000fe20008410000 */
[----:B------:R-:W-:Y:S01]  /*aff0*/  FMUL.FTZ R152, R126, UR5 ;  /* 0x000000057e987c20 */ /* 0x000fe20008410000 */
[----:B------:R-:W-:Y:S01]  /*b000*/  FMUL.FTZ R154, R127, UR5 ;  /* 0x000000057f9a7c20 */ /* 0x000fe20008410000 */
[----:B------:R-:W-:Y:S01]  /*b010*/  FMUL.FTZ R129, R129, UR5 ;  /* 0x0000000581817c20 */ /* 0x000fe20008410000 */
[----:B------:R-:W-:Y:S01]  /*b020*/  FMUL.FTZ R156, R130, UR5 ;  /* 0x00000005829c7c20 */ /* 0x000fe20008410000 */
[----:B------:R-:W-:Y:S01]  /*b030*/  FMUL.FTZ R91, R131, UR5 ;  /* 0x00000005835b7c20 */ /* 0x000fe20008410000 */
[----:B-1----:R-:W-:Y:S01]  /*b040*/  @P2 SHF.R.U32.HI R105, RZ, R92, R93 ;  /* 0x0000005cff692219 */ /* 0x002fe2000001165d */
[----:B------:R-:W-:Y:S01]  /*b050*/  FMUL.FTZ R132, R132, UR5 ;  /* 0x0000000584847c20 */ /* 0x000fe20008410000 */
[----:B------:R-:W-:Y:S01]  /*b060*/  FMUL.FTZ R133, R133, UR5 ;  /* 0x0000000585857c20 */ /* 0x000fe20008410000 */
[----:B------:R-:W-:Y:S01]  /*b070*/  FMUL.FTZ R92, R134, UR5 ;  /* 0x00000005865c7c20 */ /* 0x000fe20008410000 */
[----:B------:R-:W-:Y:S01]  /*b080*/  VIADD R94, R111, 0x1 ;  /* 0x000000016f5e7836 */ /* 0x000fe20000000000 */
[----:B------:R-:W0:Y:S01]  /*b090*/  SHFL.IDX PT, R114, R105, RZ, 0x1c1f ;  /* 0x001c1fff69727589 */ /* 0x000e2200000e0000 */
[----:B------:R-:W-:Y:S01]  /*b0a0*/  FMUL.FTZ R93, R135, UR5 ;  /* 0x00000005875d7c20 */ /* 0x000fe20008410000 */
[----:B------:R-:W-:Y:S01]  /*b0b0*/  FMUL.FTZ R116, R116, UR5 ;  /* 0x0000000574747c20 */ /* 0x000fe20008410000 */
[----:B------:R-:W-:Y:S01]  /*b0c0*/  FMUL.FTZ R120, R120, UR5 ;  /* 0x0000000578787c20 */ /* 0x000fe20008410000 */
[----:B------:R-:W-:Y:S01]  /*b0d0*/  FMUL.FTZ R121, R121, UR5 ;  /* 0x0000000579797c20 */ /* 0x000fe20008410000 */
[----:B------:R-:W-:Y:S01]  /*b0e0*/  FMUL.FTZ R124, R124, UR5 ;  /* 0x000000057c7c7c20 */ /* 0x000fe20008410000 */
[----:B------:R-:W-:Y:S01]  /*b0f0*/  FMUL.FTZ R125, R125, UR5 ;  /* 0x000000057d7d7c20 */ /* 0x000fe20008410000 */
[----:B------:R-:W-:Y:S01]  /*b100*/  FMUL.FTZ R128, R128, UR5 ;  /* 0x0000000580807c20 */ /* 0x000fe20008410000 */
[----:B------:R-:W-:Y:S01]  /*b110*/  UIADD3 UR59, UR59, 0x2a840, URZ ;  /* 0x0002a8403b3b7890 */ /* 0x000fe2000fffe03f */
[----:B------:R-:W-:Y:S01]  /*b120*/  LOP3.LUT P1, RZ, R18, 0x80000, RZ, 0xc0, !PT ;  /* 0x0008000012ff7812 */ /* 0x000fe2000782c0ff */
[----:B------:R-:W-:Y:S01]  /*b130*/  IMAD R95, R9, -0x2, R94 ;  /* 0xfffffffe095f7824 */ /* 0x000fe200078e025e */
[----:B------:R-:W1:Y:S01]  /*b140*/  MUFU.TANH R11, R11 ;  /* 0x0000000b000b7308 */ /* 0x000e620000002400 */
[----:B---3--:R-:W-:Y:S01]  /*b150*/  UPRMT UR59, UR7, 0x654, UR59 ;  /* 0x00000654073b7896 */ /* 0x008fe2000800003b */
[----:B------:R-:W-:Y:S01]  /*b160*/  FMUL.FTZ R117, R117, UR5 ;  /* 0x0000000575757c20 */ /* 0x000fe20008410000 */
[----:B------:R-:W-:Y:S01]  /*b170*/  ULDC UR11, c[0x0][0x288] ;  /* 0x0000a200000b7ab9 */ /* 0x000fe20000000800 */
[----:B------:R-:W-:Y:S01]  /*b180*/  ULDC UR7, c[0x0][0x9e0] ;  /* 0x0002780000077ab9 */ /* 0x000fe20000000800 */
[C---:B------:R-:W-:Y:S01]  /*b190*/  IADD3 R94, R95.reuse, -UR11, R22 ;  /* 0x8000000b5f5e7c10 */ /* 0x040fe2000fffe016 */
[----:B------:R-:W-:-:S02]  /*b1a0*/  VIADD R122, R95, 0xffffffff ;  /* 0xffffffff5f7a7836 */ /* 0x000fc40000000000 */
[----:B------:R-:W2:Y:S02]  /*b1b0*/  MUFU.TANH R137, R137 ;  /* 0x0000008900897308 */ /* 0x000ea40000002400 */
[C---:B------:R-:W-:Y:S01]  /*b1c0*/  VIADD R115, R94.reuse, UR7 ;  /* 0x000000075e737c36 */ /* 0x040fe20008000000 */
[----:B------:R-:W-:Y:S03]  /*b1d0*/  SYNCS.ARRIVE.TRANS64.RED.A1T0 RZ, [UR59], RZ ;  /* 0x000000ffffff79a7 */ /* 0x000fe6000810043b */
[----:B0-----:R-:W-:Y:S02]  /*b1e0*/  IMAD.IADD R95, R115, 0x1, R114 ;  /* 0x00000001735f7824 */ /* 0x001fe400078e0272 */
[----:B------:R-:W0:Y:S08]  /*b1f0*/  MUFU.TANH R0, R0 ;  /* 0x0000000000007308 */ /* 0x000e300000002400 */
[----:B------:R-:W3:Y:S08]  /*b200*/  MUFU.TANH R2, R2 ;  /* 0x0000000200027308 */ /* 0x000ef00000002400 */
[----:B------:R-:W4:Y:S08]  /*b210*/  MUFU.TANH R139, R139 ;  /* 0x0000008b008b7308 */ /* 0x000f300000002400 */
        /* <DEDUP_REMOVED lines=42> */
[----:B------:R5:W0:Y:S02]  /*b4c0*/  MUFU.TANH R110, R117 ;  /* 0x00000075006e7308 */ /* 0x000a240000002400 */
[----:B-----5:R-:W-:-:S05]  /*b4d0*/  IADD3 R117, R94, UR6, RZ ;  /* 0x000000065e757c10 */ /* 0x020fca000fffe0ff */
[----:B------:R-:W-:Y:S01]  /*b4e0*/  IMAD.IADD R97, R117, 0x1, R114 ;  /* 0x0000000175617824 */ /* 0x000fe200078e0272 */
[----:B-1234-:R-:W-:Y:S06]  /*b4f0*/  @!P1 BRA `(.L_x_1040) ;  /* 0x0000000000609947 */ /* 0x01efec0003800000 */
[----:B------:R-:W-:Y:S01]  /*b500*/  ULDC UR7, c[0x0][0x2f0] ;  /* 0x0000bc0000077ab9 */ /* 0x000fe20000000800 */
[----:B------:R-:W-:Y:S01]  /*b510*/  ULDC UR6, c[0x0][0x288] ;  /* 0x0000a20000067ab9 */ /* 0x000fe20000000800 */
        /* <DEDUP_REMOVED lines=8> */
[----:B------:R-:W1:Y:S02]  /*b5a0*/  @P1 LDC.64 R118, c[0x0][0x9e8] ;  /* 0x00027a00ff761b82 */ /* 0x000e640000000a00 */
[----:B-1----:R-:W-:-:S05]  /*b5b0*/  @P1 IMAD.HI.U32 R94, R107, R118, RZ ;  /* 0x000000766b5e1227 */ /* 0x002fca00078e00ff */
[----:B------:R-:W-:-:S04]  /*b5c0*/  @P1 SHF.R.U32.HI R107, RZ, R119, R94 ;  /* 0x00000077ff6b1219 */ /* 0x000fc8000001165e */
[----:B------:R-:W-:Y:S01]  /*b5d0*/  LOP3.LUT R107, RZ, R107, RZ, 0x33, !PT ;  /* 0x0000006bff6b7212 */ /* 0x000fe200078e33ff */
[----:B------:R-:W-:Y:S06]  /*b5e0*/  BRA `(.L_x_1043) ;  /* 0x0000000000147947 */ /* 0x000fec0003800000 */
.L_x_1042:
[----:B------:R-:W-:-:S05]  /*b5f0*/  IMAD.U32 R114, RZ, RZ, UR61 ;  /* 0x0000003dff727e24 */ /* 0x000fca000f8e00ff */
[----:B------:R-:W-:-:S13]  /*b600*/  ISETP.NE.AND P1, PT, R114, 0x1, PT ;  /* 0x000000017200780c */ /* 0x000fda0003f25270 */
[----:B------:R-:W1:Y:S02]  /*b610*/  @P1 LDC.64 R118, c[0x0][0x9e8] ;  /* 0x00027a00ff761b82 */ /* 0x000e640000000a00 */
[----:B-1----:R-:W-:-:S05]  /*b620*/  @P1 IMAD.HI.U32 R94, R107, R118, RZ ;  /* 0x000000766b5e1227 */ /* 0x002fca00078e00ff */
[----:B------:R-:W-:-:S07]  /*b630*/  @P1 SHF.R.U32.HI R107, RZ, R119, R94 ;  /* 0x00000077ff6b1219 */ /* 0x000fce000001165e */
.L_x_1043:
[----:B------:R-:W-:Y:S05]  /*b640*/  BSYNC B0 ;  /* 0x0000000000007941 */ /* 0x000fea0003800000 */
.L_x_1041:
[----:B------:R-:W-:-:S05]  /*b650*/  IMAD R94, R107, R114, R122 ;  /* 0x000000726b5e7224 */ /* 0x000fca00078e027a */
[----:B------:R-:W-:Y:S02]  /*b660*/  VIADDMNMX R95, R94, R114, R95, PT ;  /* 0x000000725e5f7246 */ /* 0x000fe4000380015f */
[----:B------:R-:W-:-:S07]  /*b670*/  VIMNMX R97, R97, R94, !PT ;  /* 0x0000005e61617248 */ /* 0x000fce0007fe0100 */
.L_x_1040:
        /* <DEDUP_REMOVED lines=13> */
[----:B0-----:R-:W-:Y:S02]  /*b750*/  FSEL R164, R164, -INF , !P3 ;  /* 0xff800000a4a47808 */ /* 0x001fe40005800000 */
        /* <DEDUP_REMOVED lines=100> */
[----:B-1----:R-:W-:-:S03]  /*bda0*/  IMAD.IADD R97, R117, 0x1, R118 ;  /* 0x0000000175617824 */ /* 0x002fc600078e0276 */
[----:B------:R-:W-:Y:S01]  /*bdb0*/  ISETP.LT.OR P6, PT, R95, 0x5a, P6 ;  /* 0x0000005a5f00780c */ /* 0x000fe200037c1670 */
[----:B------:R-:W-:-:S03]  /*bdc0*/  IMAD.IADD R95, R115, 0x1, R118 ;  /* 0x00000001735f7824 */ /* 0x000fc600078e0276 */
[----:B------:R-:W-:Y:S02]  /*bdd0*/  FSEL R98, R133, -INF , !P6 ;  /* 0xff80000085627808 */ /* 0x000fe40007000000 */
[----:B------:R-:W-:-:S13]  /*bde0*/  LOP3.LUT P6, RZ, R18, 0x80000, RZ, 0xc0, !PT ;  /* 0x0008000012ff7812 */ /* 0x000fda00078cc0ff */
[----:B------:R-:W-:Y:S05]  /*bdf0*/  @!P6 BRA `(.L_x_1044) ;  /* 0x000000000060e947 */ /* 0x000fea0003800000 */
        /* <DEDUP_REMOVED lines=15> */
.L_x_1046:
[----:B------:R-:W-:-:S05]  /*bef0*/  IMAD.U32 R105, RZ, RZ, UR61 ;  /* 0x0000003dff697e24 */ /* 0x000fca000f8e00ff */
[----:B------:R-:W-:-:S13]  /*bf00*/  ISETP.NE.AND P6, PT, R105, 0x1, PT ;  /* 0x000000016900780c */ /* 0x000fda0003fc5270 */
[----:B------:R-:W0:Y:S02]  /*bf10*/  @P6 LDC.64 R118, c[0x0][0x9e8] ;  /* 0x00027a00ff766b82 */ /* 0x000e240000000a00 */
[----:B0-----:R-:W-:-:S05]  /*bf20*/  @P6 IMAD.HI.U32 R118, R11, R118, RZ ;  /* 0x000000760b766227 */ /* 0x001fca00078e00ff */
[----:B------:R-:W-:-:S07]  /*bf30*/  @P6 SHF.R.U32.HI R11, RZ, R119, R118 ;  /* 0x00000077ff0b6219 */ /* 0x000fce0000011676 */
.L_x_1047:
[----:B------:R-:W-:Y:S05]  /*bf40*/  BSYNC B0 ;  /* 0x0000000000007941 */ /* 0x000fea0003800000 */
.L_x_1045:
[----:B------:R-:W-:-:S05]  /*bf50*/  IMAD R118, R11, R105, R122 ;  /* 0x000000690b767224 */ /* 0x000fca00078e027a */
[----:B------:R-:W-:Y:S02]  /*bf60*/  VIADDMNMX R95, R118, R105, R95, PT ;  /* 0x00000069765f7246 */ /* 0x000fe4000380015f */
[----:B------:R-:W-:-:S07]  /*bf70*/  VIMNMX R97, R97, R118, !PT ;  /* 0x0000007661617248 */ /* 0x000fce0007fe0100 */
.L_x_1044:
        /* <DEDUP_REMOVED lines=34> */
[----:B------:R-:W-:Y:S02]  /*c1a0*/  ISETP.NE.AND P2, PT, R130, RZ, PT ;  /* 0x000000ff8200720c */ /* 0x000fe40003f45270 */
        /* <DEDUP_REMOVED lines=35> */
[----:B------:R-:W-:Y:S01]  /*c3e0*/  FSEL R138, R138, -INF , !P1 ;  /* 0xff8000008a8a7808 */ /* 0x000fe20004800000 */
[----:B------:R-:W0:Y:S01]  /*c3f0*/  LDC R11, c[0x0][0x988] ;  /* 0x00026200ff0b7b82 */ /* 0x000e220000000800 */
[----:B------:R-:W-:Y:S01]  /*c400*/  ISETP.NE.AND P1, PT, R137, RZ, PT ;  /* 0x000000ff8900720c */ /* 0x000fe20003f25270 */
[----:B------:R-:W1:Y:S01]  /*c410*/  SHFL.BFLY PT, R12, R15, 0x2, 0x1f ;  /* 0x0c401f000f0c7f89 */ /* 0x000e6200000e0000 */
[----:B------:R-:W-:-:S02]  /*c420*/  ISETP.NE.AND P6, PT, R145, RZ, PT ;  /* 0x000000ff9100720c */ /* 0x000fc40003fc5270 */
[C---:B------:R-:W-:Y:S02]  /*c430*/  ISETP.GT.AND P1, PT, R97.reuse, 0x31, !P1 ;  /* 0x000000316100780c */ /* 0x040fe40004f24270 */
[----:B------:R-:W-:Y:S02]  /*c440*/  ISETP.GT.AND P3, PT, R97, 0x50, !P3 ;  /* 0x000000506100780c */ /* 0x000fe40005f64270 */
[C---:B------:R-:W-:Y:S02]  /*c450*/  ISETP.LT.OR P1, PT, R95.reuse, 0x32, P1 ;  /* 0x000000325f00780c */ /* 0x040fe40000f21670 */
[----:B------:R-:W-:Y:S02]  /*c460*/  ISETP.LT.OR P3, PT, R95, 0x51, P3 ;  /* 0x000000515f00780c */ /* 0x000fe40001f61670 */
[----:B------:R-:W-:Y:S02]  /*c470*/  FSEL R140, R140, -INF , !P1 ;  /* 0xff8000008c8c7808 */ /* 0x000fe40004800000 */
[----:B------:R-:W-:-:S02]  /*c480*/  ISETP.NE.AND P1, PT, R113, RZ, PT ;  /* 0x000000ff7100720c */ /* 0x000fc40003f25270 */
[C---:B------:R-:W-:Y:S02]  /*c490*/  ISETP.GT.AND P4, PT, R97.reuse, 0x51, !P4 ;  /* 0x000000516100780c */ /* 0x040fe40006784270 */
[----:B------:R-:W-:Y:S02]  /*c4a0*/  ISETP.GT.AND P1, PT, R97, 0x38, !P1 ;  /* 0x000000386100780c */ /* 0x000fe40004f24270 */
[----:B------:R-:W-:Y:S02]  /*c4b0*/  FSEL R156, R156, -INF , !P3 ;  /* 0xff8000009c9c7808 */ /* 0x000fe40005800000 */
[----:B------:R-:W-:Y:S02]  /*c4c0*/  ISETP.LT.OR P1, PT, R95, 0x39, P1 ;  /* 0x000000395f00780c */ /* 0x000fe40000f21670 */
[----:B------:R-:W-:Y:S02]  /*c4d0*/  ISETP.GT.AND P5, PT, R97, 0x58, !P5 ;  /* 0x000000586100780c */ /* 0x000fe40006fa4270 */
[----:B------:R-:W-:-:S02]  /*c4e0*/  FSEL R142, R142, -INF , !P1 ;  /* 0xff8000008e8e7808 */ /* 0x000fc40004800000 */
[----:B------:R-:W-:Y:S02]  /*c4f0*/  ISETP.NE.AND P1, PT, R139, RZ, PT ;  /* 0x000000ff8b00720c */ /* 0x000fe40003f25270 */
[----:B-1----:R-:W-:Y:S02]  /*c500*/  FMNMX.FTZ R21, R15, R12, !PT ;  /* 0x0000000c0f157209 */ /* 0x002fe40007810000 */
[----:B------:R-:W-:Y:S02]  /*c510*/  ISETP.GT.AND P1, PT, R97, 0x39, !P1 ;  /* 0x000000396100780c */ /* 0x000fe40004f24270 */
[C---:B------:R-:W-:Y:S01]  /*c520*/  ISETP.LT.OR P4, PT, R95.reuse, 0x52, P4 ;  /* 0x000000525f00780c */ /* 0x040fe20002781670 */
[----:B------:R-:W1:Y:S01]  /*c530*/  SHFL.BFLY PT, R12, R21, 0x1, 0x1f ;  /* 0x0c201f00150c7f89 */ /* 0x000e6200000e0000 */
[C---:B------:R-:W-:Y:S02]  /*c540*/  ISETP.LT.OR P1, PT, R95.reuse, 0x3a, P1 ;  /* 0x0000003a5f00780c */ /* 0x040fe40000f21670 */
[----:B------:R-:W-:-:S02]  /*c550*/  ISETP.LT.OR P5, PT, R95, 0x59, P5 ;  /* 0x000000595f00780c */ /* 0x000fc40002fa1670 */
[----:B------:R-:W-:Y:S02]  /*c560*/  FSEL R144, R144, -INF , !P1 ;  /* 0xff80000090907808 */ /* 0x000fe40004800000 */
[----:B------:R-:W-:-:S04]  /*c570*/  ISETP.NE.AND P1, PT, R141, RZ, PT ;  /* 0x000000ff8d00720c */ /* 0x000fc80003f25270 */
[----:B------:R-:W-:-:S04]  /*c580*/  ISETP.GT.AND P1, PT, R97, 0x40, !P1 ;  /* 0x000000406100780c */ /* 0x000fc80004f24270 */
[----:B------:R-:W-:-:S04]  /*c590*/  ISETP.LT.OR P1, PT, R95, 0x41, P1 ;  /* 0x000000415f00780c */ /* 0x000fc80000f21670 */
[----:B------:R-:W-:Y:S02]  /*c5a0*/  FSEL R146, R146, -INF , !P1 ;  /* 0xff80000092927808 */ /* 0x000fe40004800000 */
[----:B------:R-:W-:Y:S02]  /*c5b0*/  ISETP.NE.AND P1, PT, R143, RZ, PT ;  /* 0x000000ff8f00720c */ /* 0x000fe40003f25270 */
[----:B-1----:R-:W-:Y:S02]  /*c5c0*/  FMNMX.FTZ R12, R21, R12, !PT ;  /* 0x0000000c150c7209 */ /* 0x002fe40007810000 */
        /* <DEDUP_REMOVED lines=40> */
[-C--:B------:R-:W-:Y:S01]  /*c850*/  FMUL.FTZ R96, R96, R11.reuse ;  /* 0x0000000b60607220 */ /* 0x080fe20000410000 */
[----:B------:R-:W-:Y:S01]  /*c860*/  MUFU.EX2 R162, R162 ;  /* 0x000000a200a27308 */ /* 0x000fe20000000800 */
[--C-:B------:R-:W-:Y:S01]  /*c870*/  FFMA.FTZ R166, R166, R11, -R111.reuse ;  /* 0x0000000ba6a67223 */ /* 0x100fe2000001086f */
[----:B------:R-:W-:Y:S01]  /*c880*/  FMNMX.FTZ R89, R90, R89, !PT ;  /* 0x000000595a597209 */ /* 0x000fe20007810000 */
[-CC-:B------:R-:W-:Y:S01]  /*c890*/  FFMA.FTZ R168, R168, R11.reuse, -R111.reuse ;  /* 0x0000000ba8a87223 */ /* 0x180fe2000001086f */
[-CC-:B------:R-:W-:Y:S01]  /*c8a0*/  FFMA.FTZ R150, R150, R11.reuse, -R111.reuse ;  /* 0x0000000b96967223 */ /* 0x180fe2000001086f */
[--C-:B------:R-:W-:Y:S01]  /*c8b0*/  FFMA.FTZ R91, R120, R11, -R111.reuse ;  /* 0x0000000b785b7223 */ /* 0x100fe2000001086f */
[----:B------:R-:W-:Y:S01]  /*c8c0*/  FMNMX.FTZ R89, R130, R89, !PT ;  /* 0x0000005982597209 */ /* 0x000fe20007810000 */
[-CC-:B------:R-:W-:Y:S01]  /*c8d0*/  FFMA.FTZ R95, R112, R11.reuse, -R111.reuse ;  /* 0x0000000b705f7223 */ /* 0x180fe2000001086f */
        /* <DEDUP_REMOVED lines=8> */
[----:B------:R0:W-:Y:S01]  /*c960*/  MUFU.EX2 R89, R172 ;  /* 0x000000ac00597308 */ /* 0x0001e20000000800 */
[----:B------:R-:W-:Y:S01]  /*c970*/  FFMA.FTZ R94, R94, R11, -R111 ;  /* 0x0000000b5e5e7223 */ /* 0x000fe2000001086f */
[----:B------:R-:W-:-:S04]  /*c980*/  FMNMX.FTZ R99, R134, R99, !PT ;  /* 0x0000006386637209 */ /* 0x000fc80007810000 */
[----:B------:R-:W-:Y:S02]  /*c990*/  FMNMX.FTZ R99, R138, R99, !PT ;  /* 0x000000638a637209 */ /* 0x000fe40007810000 */
[----:B------:R-:W-:Y:S01]  /*c9a0*/  MUFU.EX2 R164, R164 ;  /* 0x000000a400a47308 */ /* 0x000fe20000000800 */
[----:B0-----:R-:W-:Y:S01]  /*c9b0*/  FSEL R172, R93, -INF , !P2 ;  /* 0xff8000005dac7808 */ /* 0x001fe20005000000 */
[----:B------:R-:W-:Y:S01]  /*c9c0*/  FFMA.FTZ R93, R114, R11, -R111 ;  /* 0x0000000b725d7223 */ /* 0x000fe2000001086f */
[----:B------:R-:W-:-:S04]  /*c9d0*/  FMNMX.FTZ R101, R140, R99, !PT ;  /* 0x000000638c657209 */ /* 0x000fc80007810000 */
[----:B------:R-:W-:Y:S01]  /*c9e0*/  FMNMX.FTZ R101, R142, R101, !PT ;  /* 0x000000658e657209 */ /* 0x000fe20007810000 */
[----:B------:R0:W-:Y:S03]  /*c9f0*/  MUFU.EX2 R99, R170 ;  /* 0x000000aa00637308 */ /* 0x0001e60000000800 */
[----:B------:R-:W-:-:S04]  /*ca00*/  FMNMX.FTZ R101, R144, R101, !PT ;  /* 0x0000006590657209 */ /* 0x000fc80007810000 */
[----:B------:R-:W-:Y:S01]  /*ca10*/  FMNMX.FTZ R101, R146, R101, !PT ;  /* 0x0000006592657209 */ /* 0x000fe20007810000 */
        /* <DEDUP_REMOVED lines=8> */
[----:B------:R-:W-:Y:S03]  /*caa0*/  MUFU.EX2 R168, R168 ;  /* 0x000000a800a87308 */ /* 0x000fe60000000800 */
[----:B------:R-:W-:-:S04]  /*cab0*/  FMNMX.FTZ R103, R158, R103, !PT ;  /* 0x000000679e677209 */ /* 0x000fc80007810000 */
[----:B------:R-:W-:Y:S01]  /*cac0*/  FMNMX.FTZ R103, R170, R103, !PT ;  /* 0x00000067aa677209 */ /* 0x000fe20007810000 */
[----:B------:R-:W-:Y:S03]  /*cad0*/  MUFU.EX2 R160, R160 ;  /* 0x000000a000a07308 */ /* 0x000fe60000000800 */
[----:B------:R-:W-:-:S05]  /*cae0*/  FMNMX.FTZ R103, R172, R103, !PT ;  /* 0x00000067ac677209 */ /* 0x000fca0007810000 */
[----:B0-----:R-:W0:Y:S01]  /*caf0*/  SHFL.BFLY PT, R0, R103, 0x2, 0x1f ;  /* 0x0c401f0067007f89 */ /* 0x001e2200000e0000 */
[----:B------:R-:W-:Y:S08]  /*cb00*/  MUFU.EX2 R150, R150 ;  /* 0x0000009600967308 */ /* 0x000ff00000000800 */
[----:B------:R-:W-:Y:S08]  /*cb10*/  MUFU.EX2 R91, R91 ;  /* 0x0000005b005b7308 */ /* 0x000ff00000000800 */
[----:B------:R-:W-:Y:S01]  /*cb20*/  MUFU.EX2 R92, R92 ;  /* 0x0000005c005c7308 */ /* 0x000fe20000000800 */
[----:B0-----:R-:W-:-:S07]  /*cb30*/  FMNMX.FTZ R0, R103, R0, !PT ;  /* 0x0000000067007209 */ /* 0x001fce0007810000 */
[----:B------:R-:W-:Y:S01]  /*cb40*/  MUFU.EX2 R93, R93 ;  /* 0x0000005d005d7308 */ /* 0x000fe20000000800 */
[----:B------:R-:W-:Y:S01]  /*cb50*/  FFMA.FTZ R103, R104, R11, -R111 ;  /* 0x0000000b68677223 */ /* 0x000fe2000001086f */
[----:B------:R-:W0:Y:S06]  /*cb60*/  SHFL.BFLY PT, R109, R0, 0x1, 0x1f ;  /* 0x0c201f00006d7f89 */ /* 0x000e2c00000e0000 */
[----:B------:R-:W-:Y:S08]  /*cb70*/  MUFU.EX2 R95, R95 ;  /* 0x0000005f005f7308 */ /* 0x000ff00000000800 */
[----:B------:R-:W-:Y:S08]  /*cb80*/  MUFU.EX2 R110, R110 ;  /* 0x0000006e006e7308 */ /* 0x000ff00000000800 */
[----:B------:R-:W-:Y:S01]  /*cb90*/  MUFU.EX2 R97, R97 ;  /* 0x0000006100617308 */ /* 0x000fe20000000800 */
[----:B0-----:R-:W-:-:S04]  /*cba0*/  FMNMX.FTZ R88, R0, R109, !PT ;  /* 0x0000006d00587209 */ /* 0x001fc80007810000 */
[C---:B------:R-:W-:Y:S01]  /*cbb0*/  FSETP.NEU.FTZ.AND P1, PT, R88.reuse, -INF , PT ;  /* 0xff8000005800780b */ /* 0x040fe20003f3d000 */
[----:B------:R-:W-:Y:S02]  /*cbc0*/  FMUL.FTZ R0, R88, R11 ;  /* 0x0000000b58007220 */ /* 0x000fe40000410000 */
[----:B------:R-:W-:Y:S03]  /*cbd0*/  MUFU.EX2 R106, R106 ;  /* 0x0000006a006a7308 */ /* 0x000fe60000000800 */
[----:B------:R-:W-:-:S05]  /*cbe0*/  FSEL R109, R0, RZ, P1 ;  /* 0x000000ff006d7208 */ /* 0x000fca0000800000 */
[----:B------:R-:W0:Y:S01]  /*cbf0*/  MUFU.EX2 R0, R96 ;  /* 0x0000006000007308 */ /* 0x000e220000000800 */
[-CC-:B------:R-:W-:Y:S01]  /*cc00*/  FFMA.FTZ R157, R107, R11.reuse, -R109.reuse ;  /* 0x0000000b6b9d7223 */ /* 0x180fe2000001086d */
[-CC-:B------:R-:W-:Y:S01]  /*cc10*/  FFMA.FTZ R2, R2, R11.reuse, -R109.reuse ;  /* 0x0000000b02027223 */ /* 0x180fe2000001086d */
[----:B------:R-:W-:Y:S01]  /*cc20*/  FSEL R107, R88, RZ, P1 ;  /* 0x000000ff586b7208 */ /* 0x000fe20000800000 */
        /* <DEDUP_REMOVED lines=11> */
[----:B------:R-:W-:Y:S01]  /*cce0*/  FFMA.FTZ R138, R138, R11, -R109 ;  /* 0x0000000b8a8a7223 */ /* 0x000fe2000001086d */
[----:B------:R-:W-:Y:S01]  /*ccf0*/  MUFU.EX2 R157, R157 ;  /* 0x0000009d009d7308 */ /* 0x000fe20000000800 */
[----:B-1----:R-:W-:Y:S01]  /*cd00*/  FADD.FTZ R2, -R107, R14 ;  /* 0x0000000e6b027221 */ /* 0x002fe20000010100 */
[----:B0-----:R-:W-:Y:S01]  /*cd10*/  FFMA.FTZ R7, R0, R7, R15 ;  /* 0x0000000700077223 */ /* 0x001fe2000001000f */
[-CC-:B------:R-:W-:Y:S01]  /*cd20*/  FFMA.FTZ R140, R140, R11.reuse, -R109.reuse ;  /* 0x0000000b8c8c7223 */ /* 0x180fe2000001086d */
[-C--:B------:R-:W-:Y:S01]  /*cd30*/  FFMA.FTZ R142, R142, R11.reuse, -R109 ;  /* 0x0000000b8e8e7223 */ /* 0x080fe2000001086d */
[-C--:B------:R-:W-:Y:S01]  /*cd40*/  FMUL.FTZ R2, R2, R11.reuse ;  /* 0x0000000b02027220 */ /* 0x080fe20000410000 */
[----:B------:R-:W-:Y:S01]  /*cd50*/  FADD.FTZ R14, R162, R7 ;  /* 0x00000007a20e7221 */ /* 0x000fe20000010000 */
[-CC-:B------:R-:W-:Y:S01]  /*cd60*/  FFMA.FTZ R144, R144, R11.reuse, -R109.reuse ;  /* 0x0000000b90907223 */ /* 0x180fe2000001086d */
[----:B------:R-:W-:Y:S01]  /*cd70*/  MUFU.EX2 R159, R118 ;  /* 0x00000076009f7308 */ /* 0x000fe20000000800 */
[-CC-:B------:R-:W-:Y:S01]  /*cd80*/  FFMA.FTZ R146, R146, R11.reuse, -R109.reuse ;  /* 0x0000000b92927223 */ /* 0x180fe2000001086d */
[----:B------:R-:W-:Y:S01]  /*cd90*/  FADD.FTZ R7, R21, R14 ;  /* 0x0000000e15077221 */ /* 0x000fe20000010000 */
[-CC-:B------:R-:W-:Y:S01]  /*cda0*/  FFMA.FTZ R148, R148, R11.reuse, -R109.reuse ;  /* 0x0000000b94947223 */ /* 0x180fe2000001086d */
[-CC-:B------:R-:W-:Y:S01]  /*cdb0*/  FFMA.FTZ R152, R152, R11.reuse, -R109.reuse ;  /* 0x0000000b98987223 */ /* 0x180fe2000001086d */
[-C--:B------:R-:W-:Y:S01]  /*cdc0*/  FFMA.FTZ R154, R154, R11.reuse, -R109 ;  /* 0x0000000b9a9a7223 */ /* 0x080fe2000001086d */
[----:B------:R-:W-:Y:S01]  /*cdd0*/  FADD.FTZ R14, R164, R7 ;  /* 0x00000007a40e7221 */ /* 0x000fe20000010000 */
[-CC-:B------:R-:W-:Y:S01]  /*cde0*/  FFMA.FTZ R156, R156, R11.reuse, -R109.reuse ;  /* 0x0000000b9c9c7223 */ /* 0x180fe2000001086d */
[----:B------:R-:W0:Y:S01]  /*cdf0*/  MUFU.EX2 R2, R2 ;  /* 0x0000000200027308 */ /* 0x000e220000000800 */
[-CC-:B------:R-:W-:Y:S01]  /*ce00*/  FFMA.FTZ R158, R158, R11.reuse, -R109.reuse ;  /* 0x0000000b9e9e7223 */ /* 0x180fe2000001086d */
[----:B------:R-:W-:Y:S01]  /*ce10*/  FADD.FTZ R7, R89, R14 ;  /* 0x0000000e59077221 */ /* 0x000fe20000010000 */
[-CC-:B------:R-:W-:Y:S01]  /*ce20*/  FFMA.FTZ R170, R170, R11.reuse, -R109.reuse ;  /* 0x0000000baaaa7223 */ /* 0x180fe2000001086d */
[----:B------:R-:W-:-:S02]  /*ce30*/  FFMA.FTZ R109, R172, R11, -R109 ;  /* 0x0000000bac6d7223 */ /* 0x000fc4000001086d */
[----:B------:R-:W-:Y:S02]  /*ce40*/  FADD.FTZ R14, R166, R7 ;  /* 0x00000007a60e7221 */ /* 0x000fe40000010000 */
[----:B------:R-:W1:Y:S02]  /*ce50*/  MUFU.EX2 R122, R122 ;  /* 0x0000007a007a7308 */ /* 0x000e640000000800 */
[----:B------:R-:W-:-:S04]  /*ce60*/  FADD.FTZ R7, R99, R14 ;  /* 0x0000000e63077221 */ /* 0x000fc80000010000 */
[----:B------:R-:W-:Y:S02]  /*ce70*/  FADD.FTZ R14, R168, R7 ;  /* 0x00000007a80e7221 */ /* 0x000fe40000010000 */
[----:B------:R-:W2:Y:S01]  /*ce80*/  MUFU.EX2 R153, R124 ;  /* 0x0000007c00997308 */ /* 0x000ea20000000800 */
[----:B0-----:R-:W-:Y:S01]  /*ce90*/  FFMA.FTZ R6, R2, R6, R157 ;  /* 0x0000000602067223 */ /* 0x001fe2000001009d */
[----:B------:R-:W-:-:S03]  /*cea0*/  FADD.FTZ R7, R101, R14 ;  /* 0x0000000e65077221 */ /* 0x000fc60000010000 */
[----:B------:R-:W-:Y:S01]  /*ceb0*/  FADD.FTZ R6, R98, R6 ;  /* 0x0000000662067221 */ /* 0x000fe20000010000 */
[----:B------:R-:W-:Y:S02]  /*cec0*/  FADD.FTZ R7, R160, R7 ;  /* 0x00000007a0077221 */ /* 0x000fe40000010000 */
[----:B------:R-:W0:Y:S01]  /*ced0*/  MUFU.EX2 R126, R126 ;  /* 0x0000007e007e7308 */ /* 0x000e220000000800 */
[----:B------:R-:W-:Y:S01]  /*cee0*/  FADD.FTZ R6, R159, R6 ;  /* 0x000000069f067221 */ /* 0x000fe20000010000 */
[----:B------:R-:W-:-:S03]  /*cef0*/  FADD.FTZ R14, R150, R7 ;  /* 0x00000007960e7221 */ /* 0x000fc60000010000 */
[----:B-1----:R-:W-:Y:S01]  /*cf00*/  FADD.FTZ R6, R122, R6 ;  /* 0x000000067a067221 */ /* 0x002fe20000010000 */
        /* <DEDUP_REMOVED lines=54> */
[----:B-1----:R-:W-:Y:S01]  /*d270*/  FADD.FTZ R6, R139, R6 ;  /* 0x000000068b067221 */ /* 0x002fe20000010000 */
[----:B--2---:R-:W-:-:S03]  /*d280*/  FADD.FTZ R7, R13, R14 ;  /* 0x0000000e0d077221 */ /* 0x004fc60000010000 */
[----:B0-----:R-:W-:Y:S01]  /*d290*/  FADD.FTZ R6, R109, R6 ;  /* 0x000000066d067221 */ /* 0x001fe20000010000 */
[----:B------:R-:W-:Y:S06]  /*d2a0*/  @!P0 BRA `(.L_x_1048) ;  /* 0x0000000000048947 */ /* 0x000fec0003800000 */
[----:B------:R-:W-:Y:S01]  /*d2b0*/  BPT.TRAP 0x1 ;  /* 0x000000040000795c */ /* 0x000fe20000300000 */
.L_x_1048:
[----:B------:R-:W0:Y:S01]  /*d2c0*/  S2UR UR6, SR_CgaCtaId ;  /* 0x00000000000679c3 */ /* 0x000e220000008800 */
[----:B------:R-:W-:Y:S01]  /*d2d0*/  UIADD3 UR10, UR10, 0x2a860, URZ ;  /* 0x0002a8600a0a7890 */ /* 0x000fe2000fffe03f */
[----:B------:R-:W-:Y:S01]  /*d2e0*/  ISETP.GT.AND P1, PT, R20, R17, PT ;  /* 0x000000111400720c */ /* 0x000fe20003f24270 */
[----:B------:R-:W-:Y:S01]  /*d2f0*/  UMOV UR7, UR4 ;  /* 0x0000000400077c82 */ /* 0x000fe20008000000 */
[----:B------:R-:W-:Y:S01]  /*d300*/  F2FP.BF16.F32.PACK_AB R156, R162, R15 ;  /* 0x0000000fa29c723e */ /* 0x000fe200000010ff */
        /* <DEDUP_REMOVED lines=12> */
[----:B------:R-:W-:Y:S01]  /*d3d0*/  F2FP.BF16.F32.PACK_AB R155, R90, R155 ;  /* 0x0000009b5a9b723e */ /* 0x000fe200000010ff */
[----:B0-----:R-:W-:Y:S01]  /*d3e0*/  UPRMT UR10, UR6, 0x654, UR10 ;  /* 0x00000654060a7896 */ /* 0x001fe2000800000a */
[----:B------:R-:W-:-:S02]  /*d3f0*/  F2FP.BF16.F32.PACK_AB R148, R160, R101 ;  /* 0x00000065a094723e */ /* 0x000fc400000010ff */
[----:B------:R-:W-:Y:S02]  /*d400*/  F2FP.BF16.F32.PACK_AB R149, R132, R149 ;  /* 0x000000958495723e */ /* 0x000fe400000010ff */
[----:B------:R-:W-:Y:S02]  /*d410*/  F2FP.BF16.F32.PACK_AB R150, R91, R150 ;  /* 0x000000965b96723e */ /* 0x000fe400000010ff */
[----:B------:R-:W-:Y:S02]  /*d420*/  F2FP.BF16.F32.PACK_AB R151, R134, R151 ;  /* 0x000000978697723e */ /* 0x000fe400000010ff */
        /* <DEDUP_REMOVED lines=12> */
.L_x_1030:
        /* <DEDUP_REMOVED lines=67> */
.L_x_1050:
[----:B------:R-:W-:Y:S01]  /*d920*/  ULEA UR5, UR4, UR58, 0x3 ;  /* 0x0000003a04057291 */ /* 0x000fe2000f8e183f */
[----:B------:R-:W-:-:S08]  /*d930*/  SHF.L.U32 R3, R3, 0x1f, RZ ;  /* 0x0000001f03037819 */ /* 0x000fd000000006ff */
[----:B------:R0:W1:Y:S01]  /*d940*/  SYNCS.PHASECHK.TRANS64.TRYWAIT P1, [UR5+0x2a850], R3 ;  /* 0x02a85003ff0075a7 */ /* 0x0000620008020145 */
[----:B------:R-:W-:Y:S05]  /*d950*/  @!P0 BRA `(.L_x_1051) ;  /* 0x0000000000048947 */ /* 0x000fea0003800000 */
[----:B------:R-:W-:Y:S01]  /*d960*/  BPT.TRAP 0x1 ;  /* 0x000000040000795c */ /* 0x000fe20000300000 */
.L_x_1051:
[----:B-1----:R-:W-:Y:S05]  /*d970*/  @P1 BRA `(.L_x_1052) ;  /* 0x0000000000081947 */ /* 0x002fea0003800000 */
[----:B------:R-:W1:Y:S02]  /*d980*/  SYNCS.PHASECHK.TRANS64.TRYWAIT P1, [UR5+0x2a850], R3 ;  /* 0x02a85003ff0075a7 */ /* 0x000e640008020145 */
[----:B-1----:R-:W-:Y:S05]  /*d990*/  @!P1 BRA `(.L_x_1053) ;  /* 0x00000060006c9947 */ /* 0x002fea0003800000 */
.L_x_1052:
[----:B------:R-:W-:Y:S01]  /*d9a0*/  UIADD3 UR58, UR58, 0x400, URZ ;  /* 0x000004003a3a7890 */ /* 0x000fe2000fffe03f */
[----:B------:R-:W-:Y:S01]  /*d9b0*/  WARPGROUP.ARRIVE ;  /* 0x00000000000079c5 */ /* 0x000fe20000000000 */
[----:B------:R-:W-:Y:S01]  /*d9c0*/  UMOV UR7, 0x40000040 ;  /* 0x4000004000077882 */ /* 0x000fe20000000000 */
[----:B-1----:R-:W1:Y:S01]  /*d9d0*/  SHFL.BFLY PT, R0, R7, 0x2, 0x1f ;  /* 0x0c401f0007007f89 */ /* 0x002e6200000e0000 */
[----:B------:R-:W-:Y:S01]  /*d9e0*/  USHF.R.U32.HI UR58, URZ, 0x4, UR58 ;  /* 0x000000043f3a7899 */ /* 0x000fe2000801163a */
[----:B------:R-:W-:Y:S02]  /*d9f0*/  MOV R4, RZ ;  /* 0x000000ff00047202 */ /* 0x000fe40000000f00 */
[----:B0-----:R-:W0:Y:S01]  /*da00*/  SHFL.BFLY PT, R3, R6, 0x2, 0x1f ;  /* 0x0c401f0006037f89 */ /* 0x001e2200000e0000 */
[----:B------:R-:W-:-:S04]  /*da10*/  ULOP3.LUT UR58, UR58, 0x3fff, URZ, 0xc0, !UPT ;  /* 0x00003fff3a3a7892 */ /* 0x000fc8000f8ec03f */
[----:B------:R-:W-:-:S04]  /*da20*/  ULOP3.LUT UR58, UR58, 0x3000000, URZ, 0xfc, !UPT ;  /* 0x030000003a3a7892 */ /* 0x000fc8000f8efc3f */
[----:B------:R-:W-:-:S07]  /*da30*/  UIMAD UR4, UR4, 0x600, UR58 ;  /* 0x00000600040478a4 */ /* 0x000fce000f8e023a */
[----:B------:R-:W-:Y:S02]  /*da40*/  UMOV UR6, UR4 ;  /* 0x0000000400067c82 */ /* 0x000fe40008000000 */
[----:B------:R-:W-:Y:S01]  /*da50*/  HGMMA.64x128x16.F32.BF16 R24, R156, gdesc[UR4].tnspB, R24, gsb0 ;  /* 0x41e000049c187df0 */ /* 0x000fe20008001818 */
[----:B------:R-:W-:Y:S01]  /*da60*/  UIADD3 UR6, UR4, 0x80, URZ ;  /* 0x0000008004067890 */ /* 0x000fe2000fffe03f */
[----:B-1----:R-:W-:Y:S01]  /*da70*/  FADD.FTZ R0, R0, R7 ;  /* 0x0000000700007221 */ /* 0x002fe20000010000 */
[----:B------:R-:W-:Y:S01]  /*da80*/  UMOV UR7, 0x40000040 ;  /* 0x4000004000077882 */ /* 0x000fe20000000000 */
[----:B------:R-:W-:Y:S02]  /*da90*/  IMAD.MOV.U32 R7, RZ, RZ, RZ ;  /* 0x000000ffff077224 */ /* 0x000fe400078e00ff */
[----:B0-----:R-:W-:Y:S01]  /*daa0*/  FADD.FTZ R2, R3, R6 ;  /* 0x0000000603027221 */ /* 0x001fe20000010000 */
[----:B------:R-:W-:Y:S01]  /*dab0*/  IMAD.MOV.U32 R6, RZ, RZ, -0x800000 ;  /* 0xff800000ff067424 */ /* 0x000fe200078e00ff */
[----:B------:R-:W0:Y:S04]  /*dac0*/  SHFL.BFLY PT, R3, R0, 0x1, 0x1f ;  /* 0x0c201f0000037f89 */ /* 0x000e2800000e0000 */
[----:B------:R-:W1:Y:S01]  /*dad0*/  SHFL.BFLY PT, R5, R2, 0x1, 0x1f ;  /* 0x0c201f0002057f89 */ /* 0x000e6200000e0000 */
[----:B0-----:R-:W-:Y:S01]  /*dae0*/  FADD.FTZ R9, R0, R3 ;  /* 0x0000000300097221 */ /* 0x001fe20000010000 */
[----:B------:R-:W-:-:S02]  /*daf0*/  IMAD.MOV.U32 R0, RZ, RZ, -0x800000 ;  /* 0xff800000ff007424 */ /* 0x000fc400078e00ff */
        /* <DEDUP_REMOVED lines=40> */
.L_x_1054:
[----:B------:R-:W0:Y:S01]  /*dd80*/  S2UR UR6, SR_CgaCtaId ;  /* 0x00000000000679c3 */ /* 0x000e220000008800 */
[----:B------:R-:W-:Y:S01]  /*dd90*/  UIADD3 UR4, UR5, 0x2a860, URZ ;  /* 0x0002a86005047890 */ /* 0x000fe2000fffe03f */
        /* <DEDUP_REMOVED lines=22> */
[----:B0-----:R-:W-:Y:S01]  /*df00*/  UPRMT UR4, UR6, 0x654, UR4 ;  /* 0x0000065406047896 */ /* 0x001fe20008000004 */
        /* <DEDUP_REMOVED lines=44> */
.L_x_976:
[----:B------:R-:W-:Y:S05]  /*e1d0*/  @P0 BRA `(.L_x_1055) ;  /* 0x0000001400340947 */ /* 0x000fea0003800000 */
[----:B------:R-:W0:Y:S01]  /*e1e0*/  S2R R7, SR_TID.X ;  /* 0x0000000000077919 */ /* 0x000e220000002100 */
[----:B------:R-:W1:Y:S01]  /*e1f0*/  LDC R21, c[0x0][0xbe8] ;  /* 0x0002fa00ff157b82 */ /* 0x000e620000000800 */
[----:B------:R-:W-:Y:S01]  /*e200*/  ULDC.64 UR4, c[0x0][0xbd0] ;  /* 0x0002f40000047ab9 */ /* 0x000fe20000000a00 */
[----:B------:R-:W-:Y:S01]  /*e210*/  ULDC.64 UR6, c[0x0][0xb38] ;  /* 0x0002ce0000067ab9 */ /* 0x000fe20000000a00 */
[----:B------:R-:W2:Y:S01]  /*e220*/  S2R R20, SR_CTAID.X ;  /* 0x0000000000147919 */ /* 0x000ea20000002500 */
[----:B------:R-:W-:Y:S04]  /*e230*/  BSSY B0, `(.L_x_1056) ;  /* 0x00000e3000007945 */ /* 0x000fe80003800000 */
[----:B------:R-:W3:Y:S08]  /*e240*/  S2UR UR9, SR_CTAID.Z ;  /* 0x00000000000979c3 */ /* 0x000ef00000002700 */
[----:B------:R-:W4:Y:S08]  /*e250*/  LDC.64 R72, c[0x0][0xbd8] ;  /* 0x0002f600ff487b82 */ /* 0x000f300000000a00 */
[----:B------:R-:W-:Y:S01]  /*e260*/  BAR.SYNC.DEFER_BLOCKING 0x1, 0x100 ;  /* 0x0044000000007b1d */ /* 0x000fe20000010000 */
[----:B-1----:R-:W-:-:S07]  /*e270*/  ISETP.NE.AND P0, PT, R21, 0x1, PT ;  /* 0x000000011500780c */ /* 0x002fce0003f05270 */
[----:B------:R-:W1:Y:S01]  /*e280*/  S2UR UR8, SR_CTAID.Y ;  /* 0x00000000000879c3 */ /* 0x000e620000002600 */
[----:B0-----:R-:W-:-:S07]  /*e290*/  VIADD R7, R7, 0xffffff80 ;  /* 0xffffff8007077836 */ /* 0x001fce0000000000 */
[----:B------:R-:W1:Y:S01]  /*e2a0*/  LDC R18, c[0x0][0xc50] ;  /* 0x00031400ff127b82 */ /* 0x000e620000000800 */
[----:B------:R-:W-:-:S04]  /*e2b0*/  SHF.R.S32.HI R8, RZ, 0x1f, R7 ;  /* 0x0000001fff087819 */ /* 0x000fc80000011407 */
[----:B------:R-:W-:-:S03]  /*e2c0*/  LEA.HI R9, R8, R7, RZ, 0x7 ;  /* 0x0000000708097211 */ /* 0x000fc600078f38ff */
[----:B------:R-:W0:Y:S01]  /*e2d0*/  @P0 LDC R17, c[0x0][0xbec] ;  /* 0x0002fb00ff110b82 */ /* 0x000e220000000800 */
[----:B------:R-:W-:Y:S02]  /*e2e0*/  LEA.HI R8, R8, R7, RZ, 0x2 ;  /* 0x0000000708087211 */ /* 0x000fe400078f10ff */
[----:B------:R-:W-:Y:S02]  /*e2f0*/  LOP3.LUT R10, R9, 0xffffff80, RZ, 0xc0, !PT ;  /* 0xffffff80090a7812 */ /* 0x000fe400078ec0ff */
[----:B------:R-:W-:-:S03]  /*e300*/  LOP3.LUT R8, R8, 0xfffffffc, RZ, 0xc0, !PT ;  /* 0xfffffffc08087812 */ /* 0x000fc600078ec0ff */
[C---:B------:R-:W-:Y:S01]  /*e310*/  IMAD.IADD R22, R7.reuse, 0x1, -R10 ;  /* 0x0000000107167824 */ /* 0x040fe200078e0a0a */
[----:B------:R-:W-:Y:S01]  /*e320*/  SHF.R.S32.HI R10, RZ, 0x7, R9 ;  /* 0x00000007ff0a7819 */ /* 0x000fe20000011409 */
[----:B------:R-:W-:Y:S01]  /*e330*/  IMAD.IADD R14, R7, 0x1, -R8 ;  /* 0x00000001070e7824 */ /* 0x000fe200078e0a08 */
[----:B------:R-:W5:Y:S02]  /*e340*/  @P0 LDC R23, c[0x0][0xbf0] ;  /* 0x0002fc00ff170b82 */ /* 0x000f640000000800 */
[----:B------:R-:W-:Y:S02]  /*e350*/  SHF.R.S32.HI R11, RZ, 0x1f, R22 ;  /* 0x0000001fff0b7819 */ /* 0x000fe40000011416 */
[----:B------:R-:W-:Y:S02]  /*e360*/  LEA.HI R7, R9, R10, RZ, 0x1 ;  /* 0x0000000a09077211 */ /* 0x000fe400078f08ff */
[CC--:B------:R-:W-:Y:S02]  /*e370*/  LEA.HI R88, R11.reuse, R22.reuse, RZ, 0x2 ;  /* 0x000000160b587211 */ /* 0x0c0fe400078f10ff */
[----:B------:R-:W-:Y:S01]  /*e380*/  LEA.HI R11, R11, R22, RZ, 0x5 ;  /* 0x000000160b0b7211 */ /* 0x000fe200078f28ff */
[----:B------:R-:W1:Y:S01]  /*e390*/  LDC.64 R74, c[0x0][0xb40] ;  /* 0x0002d000ff4a7b82 */ /* 0x000e620000000a00 */
[----:B------:R-:W-:-:S02]  /*e3a0*/  SHF.R.S32.HI R12, RZ, 0x2, R88 ;  /* 0x00000002ff0c7819 */ /* 0x000fc40000011458 */
[----:B------:R-:W-:Y:S02]  /*e3b0*/  SHF.R.S32.HI R13, RZ, 0x1f, R88 ;  /* 0x0000001fff0d7819 */ /* 0x000fe40000011458 */
[----:B------:R-:W-:Y:S02]  /*e3c0*/  LOP3.LUT R7, R7, 0x3fffffe, RZ, 0xc0, !PT ;  /* 0x03fffffe07077812 */ /* 0x000fe400078ec0ff */
[----:B------:R-:W-:Y:S01]  /*e3d0*/  LEA.HI R13, R13, R12, RZ, 0x3 ;  /* 0x0000000c0d0d7211 */ /* 0x000fe200078f18ff */
[----:B------:R-:W1:Y:S01]  /*e3e0*/  @P0 LDC R89, c[0x0][0xbec] ;  /* 0x0002fb00ff590b82 */ /* 0x000e620000000800 */
[----:B------:R-:W-:Y:S01]  /*e3f0*/  LEA.HI R9, R14, R14, RZ, 0x1 ;  /* 0x0000000e0e097211 */ /* 0x000fe200078f08ff */
[----:B------:R-:W-:Y:S01]  /*e400*/  IMAD.IADD R7, R10, 0x1, -R7 ;  /* 0x000000010a077824 */ /* 0x000fe200078e0a07 */
[----:B------:R-:W-:Y:S02]  /*e410*/  LOP3.LUT R13, R13, 0xfffffff8, RZ, 0xc0, !PT ;  /* 0xfffffff80d0d7812 */ /* 0x000fe400078ec0ff */
[----:B------:R-:W-:-:S02]  /*e420*/  SHF.R.S32.HI R11, RZ, 0x5, R11 ;  /* 0x00000005ff0b7819 */ /* 0x000fc4000001140b */
[----:B------:R-:W-:Y:S01]  /*e430*/  LOP3.LUT R9, R9, 0x1ffffffe, RZ, 0xc0, !PT ;  /* 0x1ffffffe09097812 */ /* 0x000fe200078ec0ff */
[----:B------:R-:W-:Y:S01]  /*e440*/  IMAD.IADD R8, R12, 0x1, -R13 ;  /* 0x000000010c087824 */ /* 0x000fe200078e0a0d */
[----:B------:R-:W-:Y:S01]  /*e450*/  SHF.R.S32.HI R12, RZ, 0x1f, R19 ;  /* 0x0000001fff0c7819 */ /* 0x000fe20000011413 */
[----:B------:R-:W1:Y:S02]  /*e460*/  @P0 LDC R90, c[0x0][0xbf0] ;  /* 0x0002fc00ff5a0b82 */ /* 0x000e640000000800 */
[----:B------:R-:W-:Y:S02]  /*e470*/  IMAD R8, R11, 0x10, R8 ;  /* 0x000000100b087824 */ /* 0x000fe400078e0208 */
[----:B------:R-:W-:Y:S02]  /*e480*/  IMAD R10, R12, UR4, RZ ;  /* 0x000000040c0a7c24 */ /* 0x000fe4000f8e02ff */
[----:B------:R-:W-:Y:S02]  /*e490*/  IMAD.IADD R14, R14, 0x1, -R9 ;  /* 0x000000010e0e7824 */ /* 0x000fe400078e0a09 */
[----:B------:R-:W-:-:S02]  /*e4a0*/  IMAD R7, R7, 0x40, R8 ;  /* 0x0000004007077824 */ /* 0x000fc400078e0208 */
[----:B------:R-:W-:Y:S01]  /*e4b0*/  IMAD.WIDE.U32 R8, R19, UR4, RZ ;  /* 0x0000000413087c25 */ /* 0x000fe2000f8e00ff */
[----:B---3--:R-:W-:-:S03]  /*e4c0*/  USHF.R.S32.HI UR4, URZ, 0x1f, UR9 ;  /* 0x0000001f3f047899 */ /* 0x008fc60008011409 */
[----:B------:R-:W-:Y:S02]  /*e4d0*/  IMAD R13, R19, UR5, R10 ;  /* 0x00000005130d7c24 */ /* 0x000fe4000f8e020a */
[----:B------:R-:W-:Y:S02]  /*e4e0*/  IMAD R12, R12, UR6, RZ ;  /* 0x000000060c0c7c24 */ /* 0x000fe4000f8e02ff */
[----:B------:R-:W-:Y:S02]  /*e4f0*/  IMAD.IADD R9, R9, 0x1, R13 ;  /* 0x0000000109097824 */ /* 0x000fe400078e020d */
[----:B------:R-:W-:Y:S02]  /*e500*/  IMAD R13, R19, UR7, R12 ;  /* 0x00000007130d7c24 */ /* 0x000fe4000f8e020c */
[----:B------:R-:W-:Y:S02]  /*e510*/  IMAD R12, R14, 0x8, R7 ;  /* 0x000000080e0c7824 */ /* 0x000fe400078e0207 */
[----:B----4-:R-:W-:-:S02]  /*e520*/  IMAD R14, R72, UR4, RZ ;  /* 0x00000004480e7c24 */ /* 0x010fc4000f8e02ff */
[----:B--2---:R-:W-:Y:S02]  /*e530*/  IMAD R12, R20, 0x80, R12 ;  /* 0x00000080140c7824 */ /* 0x004fe400078e020c */
[C---:B------:R-:W-:Y:S01]  /*e540*/  IMAD.WIDE.U32 R10, R19.reuse, UR6, RZ ;  /* 0x00000006130a7c25 */ /* 0x040fe2000f8e00ff */
[----:B------:R-:W-:Y:S01]  /*e550*/  IADD3 R19, -R19, RZ, RZ ;  /* 0x000000ff13137210 */ /* 0x000fe20007ffe1ff */
[----:B------:R-:W-:Y:S02]  /*e560*/  ULDC.64 UR6, c[0x0][0xb48] ;  /* 0x0002d20000067ab9 */ /* 0x000fe40000000a00 */
[----:B------:R-:W-:Y:S02]  /*e570*/  IMAD R15, R73, UR9, R14 ;  /* 0x00000009490f7c24 */ /* 0x000fe4000f8e020e */
[----:B0-----:R-:W-:-:S04]  /*e580*/  @P0 IMAD.HI.U32 R14, R12, R17, RZ ;  /* 0x000000110c0e0227 */ /* 0x001fc800078e00ff */
[----:B------:R-:W-:Y:S02]  /*e590*/  IMAD.IADD R11, R11, 0x1, R13 ;  /* 0x000000010b0b7824 */ /* 0x000fe400078e020d */
[----:B------:R-:W-:Y:S01]  /*e5a0*/  IMAD.MOV.U32 R13, RZ, RZ, R12 ;  /* 0x000000ffff0d7224 */ /* 0x000fe200078e000c */
[----:B-----5:R-:W-:Y:S01]  /*e5b0*/  @P0 SHF.R.U32.HI R13, RZ, R23, R14 ;  /* 0x00000017ff0d0219 */ /* 0x020fe2000001160e */
[----:B-1----:R-:W-:Y:S01]  /*e5c0*/  IMAD R16, R74, UR4, RZ ;  /* 0x000000044a107c24 */ /* 0x002fe2000f8e02ff */
[----:B------:R-:W-:Y:S01]  /*e5d0*/  ULDC.64 UR4, c[0x0][0xbe0] ;  /* 0x0002f80000047ab9 */ /* 0x000fe20000000a00 */
[----:B------:R-:W-:Y:S02]  /*e5e0*/  IMAD R23, R18, R19, UR8 ;  /* 0x0000000812177e24 */ /* 0x000fe4000f8e0213 */
[----:B------:R-:W-:-:S04]  /*e5f0*/  IMAD.WIDE.U32 R8, R72, UR9, R8 ;  /* 0x0000000948087c25 */ /* 0x000fc8000f8e0008 */
[----:B------:R-:W-:Y:S01]  /*e600*/  IMAD R17, R75, UR9, R16 ;  /* 0x000000094b117c24 */ /* 0x000fe2000f8e0210 */
[----:B------:R-:W-:Y:S01]  /*e610*/  SHF.R.S32.HI R16, RZ, 0x1f, R23 ;  /* 0x0000001fff107819 */ /* 0x000fe20000011417 */
[----:B------:R-:W-:Y:S01]  /*e620*/  IMAD.WIDE.U32 R10, R74, UR9, R10 ;  /* 0x000000094a0a7c25 */ /* 0x000fe2000f8e000a */
[----:B------:R-:W-:-:S03]  /*e630*/  ULDC.64 UR8, c[0x0][0xb28] ;  /* 0x0002ca0000087ab9 */ /* 0x000fc60000000a00 */
[----:B------:R-:W-:Y:S02]  /*e640*/  IMAD.IADD R9, R9, 0x1, R15 ;  /* 0x0000000109097824 */ /* 0x000fe400078e020f */
[----:B------:R-:W-:-:S04]  /*e650*/  @P0 IMAD.HI.U32 R89, R12, R89, RZ ;  /* 0x000000590c590227 */ /* 0x000fc800078e00ff */
[----:B------:R-:W-:Y:S02]  /*e660*/  IMAD.IADD R11, R11, 0x1, R17 ;  /* 0x000000010b0b7824 */ /* 0x000fe400078e0211 */
[----:B------:R-:W-:Y:S02]  /*e670*/  IMAD R17, R16, UR6, RZ ;  /* 0x0000000610117c24 */ /* 0x000fe4000f8e02ff */
[----:B------:R-:W-:-:S04]  /*e680*/  IMAD.WIDE.U32 R8, R23, UR4, R8 ;  /* 0x0000000417087c25 */ /* 0x000fc8000f8e0008 */
[----:B------:R-:W-:Y:S01]  /*e690*/  IMAD.MOV.U32 R15, RZ, RZ, R12 ;  /* 0x000000ffff0f7224 */ /* 0x000fe200078e000c */
[----:B------:R-:W-:Y:S01]  /*e6a0*/  @P0 SHF.R.U32.HI R15, RZ, R90, R89 ;  /* 0x0000005aff0f0219 */ /* 0x000fe20000011659 */
[----:B------:R-:W-:Y:S01]  /*e6b0*/  IMAD R14, R16, UR4, RZ ;  /* 0x00000004100e7c24 */ /* 0x000fe2000f8e02ff */
[----:B------:R-:W-:Y:S01]  /*e6c0*/  IADD3 R8, P0, R13, R8, RZ ;  /* 0x000000080d087210 */ /* 0x000fe20007f1e0ff */
[C---:B------:R-:W-:Y:S01]  /*e6d0*/  IMAD R19, R23.reuse, UR7, R17 ;  /* 0x0000000717137c24 */ /* 0x040fe2000f8e0211 */
[--C-:B------:R-:W-:Y:S01]  /*e6e0*/  SHF.R.S32.HI R17, RZ, 0x1f, R13.reuse ;  /* 0x0000001fff117819 */ /* 0x100fe2000001140d */
[----:B------:R-:W-:Y:S02]  /*e6f0*/  IMAD.MOV R13, RZ, RZ, -R13 ;  /* 0x000000ffff0d7224 */ /* 0x000fe400078e0a0d */
[----:B------:R-:W-:Y:S01]  /*e700*/  IMAD R16, R23, UR5, R14 ;  /* 0x0000000517107c24 */ /* 0x000fe2000f8e020e */
[--C-:B------:R-:W-:Y:S01]  /*e710*/  SHF.R.S32.HI R14, RZ, 0x1f, R15.reuse ;  /* 0x0000001fff0e7819 */ /* 0x100fe2000001140f */
[----:B------:R-:W-:Y:S01]  /*e720*/  IMAD.MOV R18, RZ, RZ, -R15 ;  /* 0x000000ffff127224 */ /* 0x000fe200078e0a0f */
[----:B------:R-:W-:Y:S01]  /*e730*/  ULDC.64 UR4, c[0x0][0xb30] ;  /* 0x0002cc0000047ab9 */ /* 0x000fe20000000a00 */
[----:B------:R-:W-:Y:S01]  /*e740*/  IMAD R13, R21, R13, R12 ;  /* 0x0000000d150d7224 */ /* 0x000fe200078e020c */
[----:B------:R-:W-:Y:S01]  /*e750*/  IADD3.X R9, R17, R9, R16, P0, !PT ;  /* 0x0000000911097210 */ /* 0x000fe200007fe410 */
[----:B------:R-:W-:Y:S01]  /*e760*/  IMAD.WIDE.U32 R10, R23, UR6, R10 ;  /* 0x00000006170a7c25 */ /* 0x000fe2000f8e000a */
[----:B------:R-:W-:-:S03]  /*e770*/  ULDC.64 UR6, c[0x0][0xbc8] ;  /* 0x0002f20000067ab9 */ /* 0x000fc60000000a00 */
[----:B------:R-:W-:Y:S02]  /*e780*/  IMAD R14, R14, UR4, RZ ;  /* 0x000000040e0e7c24 */ /* 0x000fe4000f8e02ff */
[----:B------:R-:W-:Y:S01]  /*e790*/  IMAD R17, R21, R18, R12 ;  /* 0x0000001215117224 */ /* 0x000fe200078e020c */
[----:B------:R-:W-:Y:S01]  /*e7a0*/  SHF.R.S32.HI R12, RZ, 0x1f, R13 ;  /* 0x0000001fff0c7819 */ /* 0x000fe2000001140d */
[----:B------:R-:W-:Y:S02]  /*e7b0*/  IMAD.IADD R11, R11, 0x1, R19 ;  /* 0x000000010b0b7824 */ /* 0x000fe400078e0213 */
[C---:B------:R-:W-:Y:S01]  /*e7c0*/  IMAD R19, R15.reuse, UR5, R14 ;  /* 0x000000050f137c24 */ /* 0x040fe2000f8e020e */
[----:B------:R-:W-:Y:S01]  /*e7d0*/  SHF.R.S32.HI R14, RZ, 0x1f, R17 ;  /* 0x0000001fff0e7819 */ /* 0x000fe20000011411 */
[----:B------:R-:W-:Y:S01]  /*e7e0*/  IMAD.WIDE.U32 R10, R15, UR4, R10 ;  /* 0x000000040f0a7c25 */ /* 0x000fe2000f8e000a */
[----:B------:R-:W0:Y:S01]  /*e7f0*/  S2UR UR5, SR_CgaCtaId ;  /* 0x00000000000579c3 */ /* 0x000e220000008800 */
[----:B------:R-:W-:-:S02]  /*e800*/  UMOV UR4, 0x400 ;  /* 0x0000040000047882 */ /* 0x000fc40000000000 */
[----:B------:R-:W-:Y:S02]  /*e810*/  IMAD R12, R12, UR6, RZ ;  /* 0x000000060c0c7c24 */ /* 0x000fe4000f8e02ff */
[----:B------:R-:W-:Y:S02]  /*e820*/  IMAD.IADD R11, R11, 0x1, R19 ;  /* 0x000000010b0b7824 */ /* 0x000fe400078e0213 */
[----:B------:R-:W-:Y:S02]  /*e830*/  IMAD R14, R14, UR8, RZ ;  /* 0x000000080e0e7c24 */ /* 0x000fe4000f8e02ff */
[C---:B------:R-:W-:Y:S02]  /*e840*/  IMAD R15, R13.reuse, UR7, R12 ;  /* 0x000000070d0f7c24 */ /* 0x040fe4000f8e020c */
[----:B------:R-:W-:Y:S01]  /*e850*/  IMAD.WIDE.U32 R8, R13, UR6, R8 ;  /* 0x000000060d087c25 */ /* 0x000fe2000f8e0008 */
[----:B------:R-:W-:-:S03]  /*e860*/  ULDC.64 UR6, c[0x0][0xba8] ;  /* 0x0002ea0000067ab9 */ /* 0x000fc60000000a00 */
[C---:B------:R-:W-:Y:S01]  /*e870*/  IMAD R19, R17.reuse, UR9, R14 ;  /* 0x0000000911137c24 */ /* 0x040fe2000f8e020e */
[----:B------:R-:W-:Y:S01]  /*e880*/  LEA R12, P0, R8, UR6, 0x2 ;  /* 0x00000006080c7c11 */ /* 0x000fe2000f8010ff */
[----:B------:R-:W-:Y:S01]  /*e890*/  IMAD.WIDE.U32 R10, R17, UR8, R10 ;  /* 0x00000008110a7c25 */ /* 0x000fe2000f8e000a */
[----:B------:R-:W-:Y:S01]  /*e8a0*/  ULDC.64 UR8, c[0x0][0xb00] ;  /* 0x0002c00000087ab9 */ /* 0x000fe20000000a00 */
[----:B------:R-:W-:Y:S02]  /*e8b0*/  ULDC UR6, c[0x0][0xa88] ;  /* 0x0002a20000067ab9 */ /* 0x000fe40000000800 */
[----:B------:R-:W-:Y:S01]  /*e8c0*/  IMAD.IADD R13, R9, 0x1, R15 ;  /* 0x00000001090d7824 */ /* 0x000fe200078e020f */
[----:B------:R-:W-:Y:S01]  /*e8d0*/  LEA R72, P1, R10, UR8, 0x2 ;  /* 0x000000080a487c11 */ /* 0x000fe2000f8210ff */
[----:B------:R-:W-:Y:S01]  /*e8e0*/  IMAD.IADD R9, R11, 0x1, R19 ;  /* 0x000000010b097824 */ /* 0x000fe200078e0213 */
[----:B0-----:R-:W-:Y:S01]  /*e8f0*/  ULEA UR4, UR5, UR4, 0x18 ;  /* 0x0000000405047291 */ /* 0x001fe2000f8ec03f */
[----:B------:R-:W-:Y:S01]  /*e900*/  IMAD R7, R20, 0x80, R7 ;  /* 0x0000008014077824 */ /* 0x000fe200078e0207 */
[----:B------:R-:W-:Y:S01]  /*e910*/  LEA.HI.X R13, R8, UR7, R13, 0x2, P0 ;  /* 0x00000007080d7c11 */ /* 0x000fe200080f140d */
[----:B------:R-:W-:Y:S01]  /*e920*/  IMAD R20, R21, UR6, RZ ;  /* 0x0000000615147c24 */ /* 0x000fe2000f8e02ff */
[----:B------:R-:W-:Y:S01]  /*e930*/  LEA.HI.X R73, R10, UR9, R9, 0x2, P1 ;  /* 0x000000090a497c11 */ /* 0x000fe200088f1409 */
[----:B------:R-:W-:Y:S01]  /*e940*/  SHFL.IDX PT, R8, R12, RZ, 0x1c1f ;  /* 0x001c1fff0c087589 */ /* 0x000fe200000e0000 */
[----:B------:R-:W-:Y:S01]  /*e950*/  LOP3.LUT P0, RZ, R22, 0x3, RZ, 0xc0, !PT ;  /* 0x0000000316ff7812 */ /* 0x000fe2000780c0ff */
[C---:B------:R-:W-:Y:S01]  /*e960*/  VIADD R21, R7.reuse, 0x8 ;  /* 0x0000000807157836 */ /* 0x040fe20000000000 */
[----:B------:R-:W-:Y:S01]  /*e970*/  UIADD3 UR4, UR4, 0x2a820, URZ ;  /* 0x0002a82004047890 */ /* 0x000fe2000fffe03f */
[----:B------:R-:W0:Y:S01]  /*e980*/  SHFL.IDX PT, R9, R13, RZ, 0x1c1f ;  /* 0x001c1fff0d097589 */ /* 0x000e2200000e0000 */
[----:B------:R-:W-:-:S02]  /*e990*/  ISETP.GE.OR P1, PT, R7, R20, P0 ;  /* 0x000000140700720c */ /* 0x000fc40000726670 */
[-C--:B------:R-:W-:Y:S01]  /*e9a0*/  ISETP.GE.OR P0, PT, R21, R20.reuse, P0 ;  /* 0x000000141500720c */ /* 0x080fe20000706670 */
[----:B------:R-:W-:Y:S01]  /*e9b0*/  SHFL.IDX PT, R10, R12, 0x1, 0x1c1f ;  /* 0x003c1f000c0a7f89 */ /* 0x000fe200000e0000 */
[----:B------:R-:W-:Y:S01]  /*e9c0*/  UPRMT UR4, URZ, 0x654, UR4 ;  /* 0x000006543f047896 */ /* 0x000fe20008000004 */
[----:B------:R-:W-:Y:S02]  /*e9d0*/  ISETP.GE.AND P2, PT, R7, R20, PT ;  /* 0x000000140700720c */ /* 0x000fe40003f46270 */
[----:B------:R1:W2:Y:S04]  /*e9e0*/  SHFL.IDX PT, R11, R13, 0x1, 0x1c1f ;  /* 0x003c1f000d0b7f89 */ /* 0x0002a800000e0000 */
[----:B------:R3:W4:Y:S02]  /*e9f0*/  SHFL.IDX PT, R18, R72, RZ, 0x1c1f ;  /* 0x001c1fff48127589 */ /* 0x00072400000e0000 */
[----:B------:R-:W-:Y:S01]  /*ea00*/  SYNCS.ARRIVE.TRANS64.RED.A1T0 RZ, [UR4], RZ ;  /* 0x000000ffffff79a7 */ /* 0x000fe20008100404 */
[----:B-1----:R-:W-:Y:S01]  /*ea10*/  LOP3.LUT R13, R88, 0x7ffffffc, RZ, 0xc0, !PT ;  /* 0x7ffffffc580d7812 */ /* 0x002fe200078ec0ff */
[----:B------:R3:W1:Y:S04]  /*ea20*/  SHFL.IDX PT, R19, R73, RZ, 0x1c1f ;  /* 0x001c1fff49137589 */ /* 0x00066800000e0000 */
[----:B------:R-:W-:Y:S01]  /*ea30*/  IMAD.IADD R13, R22, 0x1, -R13 ;  /* 0x00000001160d7824 */ /* 0x000fe200078e0a0d */
[----:B0-----:R3:W-:Y:S03]  /*ea40*/  @!P1 ST.E desc[UR56][R8.64], R6 ;  /* 0x0000000608009985 */ /* 0x0017e6000c101938 */
[----:B------:R-:W-:Y:S01]  /*ea50*/  IMAD.SHL.U32 R23, R13, 0x2, RZ ;  /* 0x000000020d177824 */ /* 0x000fe200078e00ff */
[----:B--2---:R3:W-:Y:S01]  /*ea60*/  @!P0 ST.E desc[UR56][R10.64], R0 ;  /* 0x000000000a008985 */ /* 0x0047e2000c101938 */
[----:B------:R-:W-:Y:S05]  /*ea70*/  @P2 BRA `(.L_x_1057) ;  /* 0x0000000400782947 */ /* 0x000fea0003800000 */
[C---:B---3--:R-:W-:Y:S01]  /*ea80*/  VIADD R0, R23.reuse, 0x8 ;  /* 0x0000000817007836 */ /* 0x048fe20000000000 */
[----:B------:R-:W-:Y:S01]  /*ea90*/  ULDC UR4, c[0x0][0xac8] ;  /* 0x0002b20000047ab9 */ /* 0x000fe20000000800 */
[C---:B------:R-:W-:Y:S01]  /*eaa0*/  IADD3 R10, R23.reuse, 0x10, RZ ;  /* 0x00000010170a7810 */ /* 0x040fe20007ffe0ff */
        /* <DEDUP_REMOVED lines=8> */
[----:B------:R-:W-:Y:S01]  /*eb30*/  VIADD R15, R23, 0x40 ;  /* 0x00000040170f7836 */ /* 0x000fe20000000000 */
[----:B------:R-:W-:Y:S01]  /*eb40*/  ISETP.GE.AND P4, PT, R13, UR4, PT ;  /* 0x000000040d007c0c */ /* 0x000fe2000bf86270 */
[C---:B------:R-:W-:Y:S01]  /*eb50*/  VIADD R16, R23.reuse, 0x50 ;  /* 0x0000005017107836 */ /* 0x040fe20000000000 */
[----:B------:R-:W-:Y:S01]  /*eb60*/  ISETP.GE.AND P5, PT, R14, UR4, PT ;  /* 0x000000040e007c0c */ /* 0x000fe2000bfa6270 */
[----:B------:R-:W-:Y:S01]  /*eb70*/  VIADD R22, R23, 0x60 ;  /* 0x0000006017167836 */ /* 0x000fe20000000000 */
[----:B------:R-:W-:Y:S01]  /*eb80*/  ISETP.GE.AND P6, PT, R15, UR4, PT ;  /* 0x000000040f007c0c */ /* 0x000fe2000bfc6270 */
[----:B-1--4-:R-:W-:-:S02]  /*eb90*/  @!P2 IMAD.WIDE R6, R23, 0x4, R18 ;  /* 0x000000041706a825 */ /* 0x012fc400078e0212 */
[----:B------:R-:W-:Y:S02]  /*eba0*/  @!P3 LEA.HI R0, R0, R0, RZ, 0x1 ;  /* 0x000000000000b211 */ /* 0x000fe400078f08ff */
[----:B------:R-:W-:Y:S01]  /*ebb0*/  @!P0 LEA.HI R10, R10, R10, RZ, 0x1 ;  /* 0x0000000a0a0a8211 */ /* 0x000fe200078f08ff */
[----:B------:R0:W-:Y:S01]  /*ebc0*/  @!P2 ST.E.64 desc[UR56][R6.64], R24 ;  /* 0x000000180600a985 */ /* 0x0001e2000c101b38 */
[----:B------:R-:W-:Y:S01]  /*ebd0*/  @!P3 LOP3.LUT R9, R0, 0xfffffffe, RZ, 0xc0, !PT ;  /* 0xfffffffe0009b812 */ /* 0x000fe200078ec0ff */
[----:B------:R-:W-:Y:S01]  /*ebe0*/  VIADD R0, R23, 0x20 ;  /* 0x0000002017007836 */ /* 0x000fe20000000000 */
[----:B------:R-:W-:Y:S02]  /*ebf0*/  @!P1 LEA.HI R11, R11, R11, RZ, 0x1 ;  /* 0x0000000b0b0b9211 */ /* 0x000fe400078f08ff */
[----:B------:R-:W-:Y:S01]  /*ec00*/  @!P5 LEA.HI R14, R14, R14, RZ, 0x1 ;  /* 0x0000000e0e0ed211 */ /* 0x000fe200078f08ff */
[----:B------:R-:W-:Y:S01]  /*ec10*/  @!P3 IMAD.WIDE R8, R9, 0x4, R18 ;  /* 0x000000040908b825 */ /* 0x000fe200078e0212 */
[----:B------:R-:W-:-:S02]  /*ec20*/  ISETP.GE.AND P2, PT, R0, UR4, PT ;  /* 0x0000000400007c0c */ /* 0x000fc4000bf46270 */
[----:B------:R-:W-:Y:S02]  /*ec30*/  @!P5 LOP3.LUT R17, R14, 0xfffffffe, RZ, 0xc0, !PT ;  /* 0xfffffffe0e11d812 */ /* 0x000fe400078ec0ff */
[----:B------:R1:W-:Y:S01]  /*ec40*/  @!P3 ST.E.64 desc[UR56][R8.64], R28 ;  /* 0x0000001c0800b985 */ /* 0x0003e2000c101b38 */
[----:B------:R-:W-:Y:S02]  /*ec50*/  ISETP.GE.AND P3, PT, R12, UR4, PT ;  /* 0x000000040c007c0c */ /* 0x000fe4000bf66270 */
[----:B0-----:R-:W-:Y:S02]  /*ec60*/  @!P0 LOP3.LUT R7, R10, 0xfffffffe, RZ, 0xc0, !PT ;  /* 0xfffffffe0a078812 */ /* 0x001fe400078ec0ff */
[----:B------:R-:W-:-:S03]  /*ec70*/  @!P4 LEA.HI R10, R13, R13, RZ, 0x1 ;  /* 0x0000000d0d0ac211 */ /* 0x000fc600078f08ff */
[----:B------:R-:W-:Y:S01]  /*ec80*/  @!P0 IMAD.WIDE R6, R7, 0x4, R18 ;  /* 0x0000000407068825 */ /* 0x000fe200078e0212 */
[----:B------:R-:W-:-:S04]  /*ec90*/  @!P2 LEA.HI R0, R0, R0, RZ, 0x1 ;  /* 0x000000000000a211 */ /* 0x000fc800078f08ff */
[----:B------:R0:W-:Y:S01]  /*eca0*/  @!P0 ST.E.64 desc[UR56][R6.64], R32 ;  /* 0x0000002006008985 */ /* 0x0001e2000c101b38 */
[----:B------:R-:W-:Y:S02]  /*ecb0*/  @!P3 LEA.HI R12, R12, R12, RZ, 0x1 ;  /* 0x0000000c0c0cb211 */ /* 0x000fe400078f08ff */
[----:B-1----:R-:W-:Y:S02]  /*ecc0*/  @!P1 LOP3.LUT R9, R11, 0xfffffffe, RZ, 0xc0, !PT ;  /* 0xfffffffe0b099812 */ /* 0x002fe400078ec0ff */
[----:B------:R-:W-:Y:S02]  /*ecd0*/  @!P2 LOP3.LUT R11, R0, 0xfffffffe, RZ, 0xc0, !PT ;  /* 0xfffffffe000ba812 */ /* 0x000fe400078ec0ff */
        /* <DEDUP_REMOVED lines=8> */
[----:B0-----:R-:W-:-:S02]  /*ed60*/  @!P3 IMAD.WIDE R6, R13, 0x4, R18 ;  /* 0x000000040d06b825 */ /* 0x001fc400078e0212 */
[----:B------:R0:W-:Y:S02]  /*ed70*/  @!P2 ST.E.64 desc[UR56][R10.64], R40 ;  /* 0x000000280a00a985 */ /* 0x0001e4000c101b38 */
[----:B------:R-:W-:Y:S02]  /*ed80*/  VIADD R0, R23, 0x48 ;  /* 0x0000004817007836 */ /* 0x000fe40000000000 */
[--C-:B------:R-:W-:Y:S01]  /*ed90*/  @!P5 IMAD.WIDE R12, R17, 0x4, R18.reuse ;  /* 0x00000004110cd825 */ /* 0x100fe200078e0212 */
[----:B------:R2:W-:Y:S01]  /*eda0*/  @!P3 ST.E.64 desc[UR56][R6.64], R44 ;  /* 0x0000002c0600b985 */ /* 0x0005e2000c101b38 */
[----:B------:R-:W-:Y:S02]  /*edb0*/  ISETP.GE.AND P3, PT, R22, UR4, PT ;  /* 0x0000000416007c0c */ /* 0x000fe4000bf66270 */
[----:B------:R-:W-:Y:S01]  /*edc0*/  VIADD R17, R23, 0x58 ;  /* 0x0000005817117836 */ /* 0x000fe20000000000 */
[----:B------:R-:W-:Y:S01]  /*edd0*/  ISETP.GE.AND P0, PT, R0, UR4, PT ;  /* 0x0000000400007c0c */ /* 0x000fe2000bf06270 */
[----:B-1----:R-:W-:Y:S01]  /*ede0*/  @!P4 IMAD.WIDE R8, R15, 0x4, R18 ;  /* 0x000000040f08c825 */ /* 0x002fe200078e0212 */
[----:B------:R-:W-:-:S02]  /*edf0*/  @!P1 LEA.HI R16, R16, R16, RZ, 0x1 ;  /* 0x0000001010109211 */ /* 0x000fc400078f08ff */
[----:B------:R-:W-:Y:S01]  /*ee00*/  ISETP.GE.AND P2, PT, R17, UR4, PT ;  /* 0x0000000411007c0c */ /* 0x000fe2000bf46270 */
[----:B------:R-:W-:Y:S01]  /*ee10*/  @!P6 IMAD.WIDE R14, R25, 0x4, R18 ;  /* 0x00000004190ee825 */ /* 0x000fe200078e0212 */
[----:B------:R1:W-:Y:S03]  /*ee20*/  @!P4 ST.E.64 desc[UR56][R8.64], R48 ;  /* 0x000000300800c985 */ /* 0x0003e6000c101b38 */
[C---:B0-----:R-:W-:Y:S01]  /*ee30*/  VIADD R10, R23.reuse, 0x68 ;  /* 0x00000068170a7836 */ /* 0x041fe20000000000 */
[----:B------:R0:W-:Y:S01]  /*ee40*/  @!P5 ST.E.64 desc[UR56][R12.64], R52 ;  /* 0x000000340c00d985 */ /* 0x0001e2000c101b38 */
[C---:B--2---:R-:W-:Y:S01]  /*ee50*/  VIADD R7, R23.reuse, 0x78 ;  /* 0x0000007817077836 */ /* 0x044fe20000000000 */
[----:B------:R-:W-:Y:S01]  /*ee60*/  @!P3 LEA.HI R22, R22, R22, RZ, 0x1 ;  /* 0x000000161616b211 */ /* 0x000fe200078f08ff */
[----:B------:R-:W-:Y:S01]  /*ee70*/  VIADD R11, R23, 0x70 ;  /* 0x00000070170b7836 */ /* 0x000fe20000000000 */
[----:B------:R2:W-:Y:S01]  /*ee80*/  @!P6 ST.E.64 desc[UR56][R14.64], R56 ;  /* 0x000000380e00e985 */ /* 0x0005e2000c101b38 */
[----:B------:R-:W-:-:S02]  /*ee90*/  ISETP.GE.AND P4, PT, R10, UR4, PT ;  /* 0x000000040a007c0c */ /* 0x000fc4000bf86270 */
[----:B------:R-:W-:Y:S02]  /*eea0*/  ISETP.GE.AND P6, PT, R7, UR4, PT ;  /* 0x0000000407007c0c */ /* 0x000fe4000bfc6270 */
[----:B------:R-:W-:Y:S02]  /*eeb0*/  ISETP.GE.AND P5, PT, R11, UR4, PT ;  /* 0x000000040b007c0c */ /* 0x000fe4000bfa6270 */
[----:B------:R-:W-:Y:S02]  /*eec0*/  @!P0 LEA.HI R0, R0, R0, RZ, 0x1 ;  /* 0x0000000000008211 */ /* 0x000fe400078f08ff */
[----:B------:R-:W-:Y:S02]  /*eed0*/  @!P2 LEA.HI R17, R17, R17, RZ, 0x1 ;  /* 0x000000111111a211 */ /* 0x000fe400078f08ff */
[----:B-1----:R-:W-:Y:S02]  /*eee0*/  @!P1 LOP3.LUT R9, R16, 0xfffffffe, RZ, 0xc0, !PT ;  /* 0xfffffffe10099812 */ /* 0x002fe400078ec0ff */
[----:B0-----:R-:W-:-:S02]  /*eef0*/  @!P3 LOP3.LUT R13, R22, 0xfffffffe, RZ, 0xc0, !PT ;  /* 0xfffffffe160db812 */ /* 0x001fc400078ec0ff */
[----:B------:R-:W-:Y:S02]  /*ef00*/  @!P4 LEA.HI R10, R10, R10, RZ, 0x1 ;  /* 0x0000000a0a0ac211 */ /* 0x000fe400078f08ff */
[----:B------:R-:W-:Y:S01]  /*ef10*/  @!P6 LEA.HI R8, R7, R7, RZ, 0x1 ;  /* 0x000000070708e211 */ /* 0x000fe200078f08ff */
[----:B------:R-:W-:Y:S01]  /*ef20*/  @!P3 IMAD.WIDE R12, R13, 0x4, R18 ;  /* 0x000000040d0cb825 */ /* 0x000fe200078e0212 */
[----:B------:R-:W-:Y:S02]  /*ef30*/  @!P5 LEA.HI R6, R11, R11, RZ, 0x1 ;  /* 0x0000000b0b06d211 */ /* 0x000fe400078f08ff */
[----:B------:R-:W-:Y:S02]  /*ef40*/  @!P0 LOP3.LUT R7, R0, 0xfffffffe, RZ, 0xc0, !PT ;  /* 0xfffffffe00078812 */ /* 0x000fe400078ec0ff */
[----:B------:R-:W-:Y:S02]  /*ef50*/  @!P2 LOP3.LUT R11, R17, 0xfffffffe, RZ, 0xc0, !PT ;  /* 0xfffffffe110ba812 */ /* 0x000fe400078ec0ff */
[----:B--2---:R-:W-:-:S02]  /*ef60*/  @!P4 LOP3.LUT R15, R10, 0xfffffffe, RZ, 0xc0, !PT ;  /* 0xfffffffe0a0fc812 */ /* 0x004fc400078ec0ff */
[----:B------:R-:W-:Y:S01]  /*ef70*/  @!P5 LOP3.LUT R17, R6, 0xfffffffe, RZ, 0xc0, !PT ;  /* 0xfffffffe0611d812 */ /* 0x000fe200078ec0ff */
[----:B------:R-:W-:Y:S01]  /*ef80*/  @!P0 IMAD.WIDE R6, R7, 0x4, R18 ;  /* 0x0000000407068825 */ /* 0x000fe200078e0212 */
[----:B------:R-:W-:-:S03]  /*ef90*/  @!P6 LOP3.LUT R25, R8, 0xfffffffe, RZ, 0xc0, !PT ;  /* 0xfffffffe0819e812 */ /* 0x000fc600078ec0ff */
        /* <DEDUP_REMOVED lines=12> */
.L_x_1057:
[----:B------:R-:W-:Y:S05]  /*f060*/  BSYNC B0 ;  /* 0x0000000000007941 */ /* 0x000fea0003800000 */
.L_x_1056:
[----:B------:R-:W-:Y:S01]  /*f070*/  ISETP.GE.AND P0, PT, R21, R20, PT ;  /* 0x000000141500720c */ /* 0x000fe20003f06270 */
[----:B0-----:R0:W2:Y:S04]  /*f080*/  SHFL.IDX PT, R15, R73, 0x1, 0x1c1f ;  /* 0x003c1f00490f7f89 */ /* 0x0010a800000e0000 */
[----:B------:R0:W0:Y:S08]  /*f090*/  SHFL.IDX PT, R14, R72, 0x1, 0x1c1f ;  /* 0x003c1f00480e7f89 */ /* 0x00003000000e0000 */
[----:B------:R-:W-:Y:S05]  /*f0a0*/  @P0 BRA `(.L_x_968) ;  /* 0x0000004400e00947 */ /* 0x000fea0003800000 */
[----:B------:R-:W-:Y:S01]  /*f0b0*/  ULDC UR4, c[0x0][0xac8] ;  /* 0x0002b20000047ab9 */ /* 0x000fe20000000800 */
[C---:B---3--:R-:W-:Y:S01]  /*f0c0*/  VIADD R0, R23.reuse, 0x8 ;  /* 0x0000000817007836 */ /* 0x048fe20000000000 */
[C---:B------:R-:W-:Y:S01]  /*f0d0*/  ISETP.GE.AND P0, PT, R23.reuse, UR4, PT ;  /* 0x0000000417007c0c */ /* 0x040fe2000bf06270 */
[C---:B------:R-:W-:Y:S01]  /*f0e0*/  VIADD R6, R23.reuse, 0x10 ;  /* 0x0000001017067836 */ /* 0x040fe20000000000 */
[C---:B------:R-:W-:Y:S01]  /*f0f0*/  IADD3 R8, R23.reuse, 0x18, RZ ;  /* 0x0000001817087810 */ /* 0x040fe20007ffe0ff */
[C---:B------:R-:W-:Y:S01]  /*f100*/  VIADD R10, R23.reuse, 0x20 ;  /* 0x00000020170a7836 */ /* 0x040fe20000000000 */
[----:B------:R-:W-:Y:S01]  /*f110*/  ISETP.GE.AND P5, PT, R0, UR4, PT ;  /* 0x0000000400007c0c */ /* 0x000fe2000bfa6270 */
[C---:B------:R-:W-:Y:S01]  /*f120*/  VIADD R11, R23.reuse, 0x28 ;  /* 0x00000028170b7836 */ /* 0x040fe20000000000 */
[----:B------:R-:W-:Y:S01]  /*f130*/  ISETP.GE.AND P6, PT, R6, UR4, PT ;  /* 0x0000000406007c0c */ /* 0x000fe2000bfc6270 */
[C---:B------:R-:W-:Y:S01]  /*f140*/  VIADD R12, R23.reuse, 0x30 ;  /* 0x00000030170c7836 */ /* 0x040fe20000000000 */
[----:B------:R-:W-:Y:S01]  /*f150*/  ISETP.GE.AND P4, PT, R10, UR4, PT ;  /* 0x000000040a007c0c */ /* 0x000fe2000bf86270 */
[----:B------:R-:W-:Y:S01]  /*f160*/  VIADD R13, R23, 0x38 ;  /* 0x00000038170d7836 */ /* 0x000fe20000000000 */
[----:B------:R-:W-:Y:S01]  /*f170*/  ISETP.GE.AND P3, PT, R11, UR4, PT ;  /* 0x000000040b007c0c */ /* 0x000fe2000bf66270 */
[C---:B----4-:R-:W-:Y:S01]  /*f180*/  VIADD R18, R23.reuse, 0x40 ;  /* 0x0000004017127836 */ /* 0x050fe20000000000 */
[----:B------:R-:W-:Y:S01]  /*f190*/  ISETP.GE.AND P2, PT, R12, UR4, PT ;  /* 0x000000040c007c0c */ /* 0x000fe2000bf46270 */
[----:B0-2---:R-:W-:Y:S01]  /*f1a0*/  @!P0 IMAD.WIDE R2, R23, 0x4, R14 ;  /* 0x0000000417028825 */ /* 0x005fe200078e020e */
[----:B------:R-:W-:-:S03]  /*f1b0*/  ISETP.GE.AND P1, PT, R13, UR4, PT ;  /* 0x000000040d007c0c */ /* 0x000fc6000bf26270 */
[----:B------:R-:W-:Y:S01]  /*f1c0*/  @!P5 LEA.HI R0, R0, R0, RZ, 0x1 ;  /* 0x000000000000d211 */ /* 0x000fe200078f08ff */
[----:B------:R0:W-:Y:S01]  /*f1d0*/  @!P0 ST.E.64 desc[UR56][R2.64], R26 ;  /* 0x0000001a02008985 */ /* 0x0001e2000c101b38 */
[----:B------:R-:W-:Y:S01]  /*f1e0*/  ISETP.GE.AND P0, PT, R8, UR4, PT ;  /* 0x0000000408007c0c */ /* 0x000fe2000bf06270 */
[C---:B------:R-:W-:Y:S01]  /*f1f0*/  VIADD R20, R23.reuse, 0x48 ;  /* 0x0000004817147836 */ /* 0x040fe20000000000 */
[----:B------:R-:W-:Y:S01]  /*f200*/  @!P6 LEA.HI R6, R6, R6, RZ, 0x1 ;  /* 0x000000060606e211 */ /* 0x000fe200078f08ff */
[----:B------:R-:W-:Y:S01]  /*f210*/  VIADD R21, R23, 0x70 ;  /* 0x0000007017157836 */ /* 0x000fe20000000000 */
[----:B------:R-:W-:Y:S02]  /*f220*/  @!P5 LOP3.LUT R7, R0, 0xfffffffe, RZ, 0xc0, !PT ;  /* 0xfffffffe0007d812 */ /* 0x000fe400078ec0ff */
[----:B------:R-:W-:Y:S02]  /*f230*/  @!P6 LOP3.LUT R9, R6, 0xfffffffe, RZ, 0xc0, !PT ;  /* 0xfffffffe0609e812 */ /* 0x000fe400078ec0ff */
[----:B------:R-:W-:-:S02]  /*f240*/  @!P4 LEA.HI R10, R10, R10, RZ, 0x1 ;  /* 0x0000000a0a0ac211 */ /* 0x000fc400078f08ff */
[----:B------:R-:W-:Y:S02]  /*f250*/  @!P3 LEA.HI R0, R11, R11, RZ, 0x1 ;  /* 0x0000000b0b00b211 */ /* 0x000fe400078f08ff */
[----:B------:R-:W-:Y:S01]  /*f260*/  @!P2 LEA.HI R12, R12, R12, RZ, 0x1 ;  /* 0x0000000c0c0ca211 */ /* 0x000fe200078f08ff */
[--C-:B0-----:R-:W-:Y:S01]  /*f270*/  @!P5 IMAD.WIDE R2, R7, 0x4, R14.reuse ;  /* 0x000000040702d825 */ /* 0x101fe200078e020e */
[----:B------:R-:W-:Y:S02]  /*f280*/  @!P0 LEA.HI R8, R8, R8, RZ, 0x1 ;  /* 0x0000000808088211 */ /* 0x000fe400078f08ff */
[----:B------:R-:W-:Y:S01]  /*f290*/  @!P1 LEA.HI R16, R13, R13, RZ, 0x1 ;  /* 0x0000000d0d109211 */ /* 0x000fe200078f08ff */
[----:B------:R-:W-:Y:S01]  /*f2a0*/  @!P6 IMAD.WIDE R6, R9, 0x4, R14 ;  /* 0x000000040906e825 */ /* 0x000fe200078e020e */
[----:B------:R-:W-:Y:S01]  /*f2b0*/  @!P0 LOP3.LUT R9, R8, 0xfffffffe, RZ, 0xc0, !PT ;  /* 0xfffffffe08098812 */ /* 0x000fe200078ec0ff */
[----:B------:R0:W-:Y:S01]  /*f2c0*/  @!P5 ST.E.64 desc[UR56][R2.64], R30 ;  /* 0x0000001e0200d985 */ /* 0x0001e2000c101b38 */
[----:B------:R-:W-:-:S02]  /*f2d0*/  @!P4 LOP3.LUT R11, R10, 0xfffffffe, RZ, 0xc0, !PT ;  /* 0xfffffffe0a0bc812 */ /* 0x000fc400078ec0ff */
[----:B------:R-:W-:Y:S01]  /*f2e0*/  @!P3 LOP3.LUT R13, R0, 0xfffffffe, RZ, 0xc0, !PT ;  /* 0xfffffffe000db812 */ /* 0x000fe200078ec0ff */
[----:B------:R2:W-:Y:S01]  /*f2f0*/  @!P6 ST.E.64 desc[UR56][R6.64], R34 ;  /* 0x000000220600e985 */ /* 0x0005e2000c101b38 */
[----:B------:R-:W-:Y:S01]  /*f300*/  @!P2 LOP3.LUT R17, R12, 0xfffffffe, RZ, 0xc0, !PT ;  /* 0xfffffffe0c11a812 */ /* 0x000fe200078ec0ff */
[C---:B------:R-:W-:Y:S01]  /*f310*/  VIADD R0, R23.reuse, 0x50 ;  /* 0x0000005017007836 */ /* 0x040fe20000000000 */
[----:B-1----:R-:W-:Y:S01]  /*f320*/  @!P1 LOP3.LUT R19, R16, 0xfffffffe, RZ, 0xc0, !PT ;  /* 0xfffffffe10139812 */ /* 0x002fe200078ec0ff */
[----:B------:R-:W-:Y:S01]  /*f330*/  VIADD R16, R23, 0x58 ;  /* 0x0000005817107836 */ /* 0x000fe20000000000 */
[----:B------:R-:W-:Y:S02]  /*f340*/  ISETP.GE.AND P5, PT, R18, UR4, PT ;  /* 0x0000000412007c0c */ /* 0x000fe4000bfa6270 */
[----:B------:R-:W-:Y:S01]  /*f350*/  ISETP.GE.AND P6, PT, R20, UR4, PT ;  /* 0x0000000414007c0c */ /* 0x000fe2000bfc6270 */
[----:B0-----:R-:W-:-:S04]  /*f360*/  @!P0 IMAD.WIDE R2, R9, 0x4, R14 ;  /* 0x0000000409028825 */ /* 0x001fc800078e020e */
[--C-:B--2---:R-:W-:Y:S01]  /*f370*/  @!P4 IMAD.WIDE R6, R11, 0x4, R14.reuse ;  /* 0x000000040b06c825 */ /* 0x104fe200078e020e */
        /* <DEDUP_REMOVED lines=10> */
[----:B------:R-:W-:Y:S02]  /*f420*/  @!P6 LEA.HI R20, R20, R20, RZ, 0x1 ;  /* 0x000000141414e211 */ /* 0x000fe400078f08ff */
[C---:B------:R-:W-:Y:S01]  /*f430*/  VIADD R17, R23.reuse, 0x60 ;  /* 0x0000006017117836 */ /* 0x040fe20000000000 */
[----:B------:R4:W-:Y:S01]  /*f440*/  @!P1 ST.E.64 desc[UR56][R12.64], R54 ;  /* 0x000000360c009985 */ /* 0x0009e2000c101b38 */
[C---:B------:R-:W-:Y:S01]  /*f450*/  VIADD R19, R23.reuse, 0x68 ;  /* 0x0000006817137836 */ /* 0x040fe20000000000 */
[----:B------:R-:W-:Y:S01]  /*f460*/  ISETP.GE.AND P1, PT, R16, UR4, PT ;  /* 0x0000000410007c0c */ /* 0x000fe2000bf26270 */
[----:B------:R-:W-:Y:S01]  /*f470*/  VIADD R23, R23, 0x78 ;  /* 0x0000007817177836 */ /* 0x000fe20000000000 */
[----:B------:R-:W-:Y:S02]  /*f480*/  ISETP.GE.AND P2, PT, R17, UR4, PT ;  /* 0x0000000411007c0c */ /* 0x000fe4000bf46270 */
[----:B------:R-:W-:-:S02]  /*f490*/  ISETP.GE.AND P3, PT, R19, UR4, PT ;  /* 0x0000000413007c0c */ /* 0x000fc4000bf66270 */
        /* <DEDUP_REMOVED lines=33> */
.L_x_1055:
[----:B------:R-:W0:Y:S02]  /*f6b0*/  S2R R0, SR_TID.X ;  /* 0x0000000000007919 */ /* 0x000e240000002100 */
[----:B0-----:R-:W-:-:S05]  /*f6c0*/  VIADD R2, R0, 0xffffff80 ;  /* 0xffffff8000027836 */ /* 0x001fca0000000000 */
        /* <DEDUP_REMOVED lines=13> */
[----:B------:R-:W-:Y:S02]  /*f7a0*/  ULDC.64 UR6, c[0x0][0xbd0] ;  /* 0x0002f40000067ab9 */ /* 0x000fe40000000a00 */
[----:B------:R-:W-:-:S04]  /*f7b0*/  IMAD.WIDE.U32 R2, R19, UR6, RZ ;  /* 0x0000000613027c25 */ /* 0x000fc8000f8e00ff */
[----:B------:R-:W1:Y:S01]  /*f7c0*/  LDC.64 R10, c[0x0][0xbd8] ;  /* 0x0002f600ff0a7b82 */ /* 0x000e620000000a00 */
[----:B------:R-:W-:-:S04]  /*f7d0*/  IMAD R4, R4, UR6, RZ ;  /* 0x0000000604047c24 */ /* 0x000fc8000f8e02ff */
[C---:B------:R-:W-:Y:S01]  /*f7e0*/  IMAD R5, R19.reuse, UR7, R4 ;  /* 0x0000000713057c24 */ /* 0x040fe2000f8e0204 */
[----:B------:R-:W-:Y:S02]  /*f7f0*/  IADD3 R19, -R19, RZ, RZ ;  /* 0x000000ff13137210 */ /* 0x000fe40007ffe1ff */
        /* <DEDUP_REMOVED lines=15> */
[----:B0-----:R-:W-:Y:S02]  /*f8f0*/  @P0 SHF.R.U32.HI R5, RZ, R9, R4 ;  /* 0x00000009ff050219 */ /* 0x001fe40000011604 */
[----:B------:R-:W-:Y:S02]  /*f900*/  SHF.R.S32.HI R4, RZ, 0x1f, R19 ;  /* 0x0000001fff047819 */ /* 0x000fe40000011413 */
[--C-:B------:R-:W-:Y:S01]  /*f910*/  SHF.R.S32.HI R9, RZ, 0x1f, R5.reuse ;  /* 0x0000001fff097819 */ /* 0x100fe20000011405 */
[----:B------:R-:W-:Y:S01]  /*f920*/  IMAD.MOV R7, RZ, RZ, -R5 ;  /* 0x000000ffff077224 */ /* 0x000fe200078e0a05 */
[----:B------:R-:W-:Y:S01]  /*f930*/  IADD3 R2, P0, R5, R2, RZ ;  /* 0x0000000205027210 */ /* 0x000fe20007f1e0ff */
[----:B------:R-:W-:Y:S02]  /*f940*/  IMAD R4, R4, UR4, RZ ;  /* 0x0000000404047c24 */ /* 0x000fe4000f8e02ff */
[----:B------:R-:W-:-:S02]  /*f950*/  IMAD R7, R6, R7, R0 ;  /* 0x0000000706077224 */ /* 0x000fc400078e0200 */
[----:B------:R-:W-:Y:S01]  /*f960*/  IMAD R4, R19, UR5, R4 ;  /* 0x0000000513047c24 */ /* 0x000fe2000f8e0204 */
[----:B------:R-:W-:Y:S02]  /*f970*/  ULDC.64 UR4, c[0x0][0xbc8] ;  /* 0x0002f20000047ab9 */ /* 0x000fe40000000a00 */
[----:B------:R-:W-:Y:S02]  /*f980*/  SHF.R.S32.HI R0, RZ, 0x1f, R7 ;  /* 0x0000001fff007819 */ /* 0x000fe40000011407 */
[----:B------:R-:W-:-:S03]  /*f990*/  IADD3.X R3, R9, R3, R4, P0, !PT ;  /* 0x0000000309037210 */ /* 0x000fc600007fe404 */
[----:B------:R-:W-:Y:S02]  /*f9a0*/  IMAD R0, R0, UR4, RZ ;  /* 0x0000000400007c24 */ /* 0x000fe4000f8e02ff */
[----:B------:R-:W-:-:S04]  /*f9b0*/  IMAD.WIDE.U32 R2, R7, UR4, R2 ;  /* 0x0000000407027c25 */ /* 0x000fc8000f8e0002 */
[----:B------:R-:W-:Y:S01]  /*f9c0*/  IMAD R5, R7, UR5, R0 ;  /* 0x0000000507057c24 */ /* 0x000fe2000f8e0200 */
[----:B------:R-:W-:Y:S02]  /*f9d0*/  ULDC.64 UR4, c[0x0][0xba8] ;  /* 0x0002ea0000047ab9 */ /* 0x000fe40000000a00 */
[----:B------:R-:W-:Y:S01]  /*f9e0*/  LEA R4, P0, R2, UR4, 0x2 ;  /* 0x0000000402047c11 */ /* 0x000fe2000f8010ff */
[----:B------:R-:W-:-:S05]  /*f9f0*/  IMAD.IADD R3, R3, 0x1, R5 ;  /* 0x0000000103037824 */ /* 0x000fca00078e0205 */
[----:B------:R-:W-:Y:S01]  /*fa00*/  LEA.HI.X R5, R2, UR5, R3, 0x2, P0 ;  /* 0x0000000502057c11 */ /* 0x000fe200080f1403 */
[----:B------:R-:W-:-:S05]  /*fa10*/  IMAD.MOV.U32 R3, RZ, RZ, -0x800000 ;  /* 0xff800000ff037424 */ /* 0x000fca00078e00ff */
[----:B------:R0:W-:Y:S01]  /*fa20*/  STG.E desc[UR56][R4.64], R3 ;  /* 0x0000000304007986 */ /* 0x0001e2000c101938 */
[----:B------:R-:W-:Y:S05]  /*fa30*/  BRA `(.L_x_968) ;  /* 0x0000003c007c7947 */ /* 0x000fea0003800000 */
.L_x_966:
[----:B------:R-:W-:-:S08]  /*fa40*/  NOP ;  /* 0x0000000000007918 */ /* 0x000fd00000000000 */
[----:B0-----:R-:W0:-:S00]  /*fa50*/  USETMAXREG.DEALLOC.CTAPOOL 0x28 ;  /* 0x00000028000079c8 */ /* 0x001e0000080e0500 */
        /* <DEDUP_REMOVED lines=16> */
.L_x_1058:
[----:B------:R-:W-:Y:S01]  /*fb60*/  ULDC UR7, c[0x0][0xc50] ;  /* 0x0003140000077ab9 */ /* 0x000fe20000000800 */
[----:B------:R-:W-:Y:S01]  /*fb70*/  UMOV UR39, UR6 ;  /* 0x0000000600277c82 */ /* 0x000fe20008000000 */
[----:B------:R-:W-:-:S11]  /*fb80*/  UISETP.NE.AND UP0, UPT, UR7, 0x1, UPT ;  /* 0x000000010700788c */ /* 0x000fd6000bf05270 */
[----:B------:R-:W-:Y:S01]  /*fb90*/  @UP0 ULDC UR4, c[0x0][0xc54] ;  /* 0x0003150000040ab9 */ /* 0x000fe20000000800 */
[----:B------:R-:W-:Y:S01]  /*fba0*/  @UP0 ULDC UR8, c[0x0][0xc58] ;  /* 0x0003160000080ab9 */ /* 0x000fe20000000800 */
[----:B------:R-:W-:-:S04]  /*fbb0*/  UIMAD.WIDE.U32 UR4, UR6, UR4, URZ ;  /* 0x00000004060472a5 */ /* 0x000fc8000f8e003f */
[----:B------:R-:W-:-:S12]  /*fbc0*/  @UP0 USHF.R.U32.HI UR39, URZ, UR8, UR5 ;  /* 0x000000083f270299 */ /* 0x000fd80008011605 */
.L_x_1059:
[----:B------:R-:W-:Y:S01]  /*fbd0*/  ISETP.GE.AND P0, PT, R28, RZ, PT ;  /* 0x000000ff1c00720c */ /* 0x000fe20003f06270 */
[----:B------:R-:W-:Y:S01]  /*fbe0*/  UIADD3 UR45, -UR39, URZ, URZ ;  /* 0x0000003f272d7290 */ /* 0x000fe2000fffe13f */
[----:B------:R-:W-:Y:S02]  /*fbf0*/  IMAD.MOV.U32 R24, RZ, RZ, 0x1 ;  /* 0x00000001ff187424 */ /* 0x000fe400078e00ff */
[----:B------:R-:W-:Y:S01]  /*fc00*/  IMAD.MOV.U32 R0, RZ, RZ, RZ ;  /* 0x000000ffff007224 */ /* 0x000fe200078e00ff */
[----:B------:R-:W-:Y:S01]  /*fc10*/  UIMAD UR45, UR7, UR45, UR6 ;  /* 0x0000002d072d72a4 */ /* 0x000fe2000f8e0206 */
[----:B------:R-:W-:-:S07]  /*fc20*/  IMAD.MOV.U32 R8, RZ, RZ, 0x1 ;  /* 0x00000001ff087424 */ /* 0x000fce00078e00ff */
[----:B------:R-:W-:Y:S05]  /*fc30*/  @!P0 BRA `(.L_x_1060) ;  /* 0x0000003800348947 */ /* 0x000fea0003800000 */
[----:B------:R-:W0:Y:S01]  /*fc40*/  LDC.64 R2, c[0x0][0xa28] ;  /* 0x00028a00ff027b82 */ /* 0x000e220000000a00 */
[----:B------:R-:W-:Y:S01]  /*fc50*/  IMAD.MOV.U32 R23, RZ, RZ, RZ ;  /* 0x000000ffff177224 */ /* 0x000fe200078e00ff */
[----:B------:R-:W-:Y:S01]  /*fc60*/  ULDC UR4, c[0x0][0x448] ;  /* 0x0001120000047ab9 */ /* 0x000fe20000000800 */
[----:B------:R-:W-:Y:S01]  /*fc70*/  ULDC UR6, c[0x0][0x2f0] ;  /* 0x0000bc0000067ab9 */ /* 0x000fe20000000800 */
[----:B------:R-:W-:Y:S01]  /*fc80*/  ULDC UR10, c[0x0][0x288] ;  /* 0x0000a200000a7ab9 */ /* 0x000fe20000000800 */
[----:B0-----:R-:W-:-:S04]  /*fc90*/  ISETP.NE.U32.AND P0, PT, R2, RZ, PT ;  /* 0x000000ff0200720c */ /* 0x001fc80003f05070 */
[----:B------:R-:W-:-:S13]  /*fca0*/  ISETP.NE.AND.EX P0, PT, R3, RZ, PT, P0 ;  /* 0x000000ff0300720c */ /* 0x000fda0003f05300 */
[----:B------:R-:W0:Y:S02]  /*fcb0*/  @P0 LDC.64 R2, c[0x0][0xa28] ;  /* 0x00028a00ff020b82 */ /* 0x000e240000000a00 */
[----:B0-----:R-:W-:-:S05]  /*fcc0*/  @P0 IMAD.WIDE R2, R28, 0x4, R2 ;  /* 0x000000041c020825 */ /* 0x001fca00078e0202 */
[----:B------:R0:W5:Y:S01]  /*fcd0*/  @P0 LDG.E R23, desc[UR56][R2.64] ;  /* 0x0000003802170981 */ /* 0x000162000c1e1900 */
[----:B------:R-:W1:Y:S01]  /*fce0*/  S2UR UR40, SR_CTAID.X ;  /* 0x00000000002879c3 */ /* 0x000e620000002500 */
[----:B------:R-:W-:-:S03]  /*fcf0*/  UISETP.NE.AND UP1, UPT, UR4, 0x1, UPT ;  /* 0x000000010400788c */ /* 0x000fc6000bf25270 */
[----:B------:R-:W-:Y:S01]  /*fd00*/  ULDC.64 UR4, c[0x0][0x418] ;  /* 0x0001060000047ab9 */ /* 0x000fe20000000a00 */
[----:B------:R-:W-:Y:S02]  /*fd10*/  UP2UR UR48, UPR, URZ, 0x2 ;  /* 0x000000023f307883 */ /* 0x000fe40008000000 */
[----:B------:R-:W-:-:S03]  /*fd20*/  UISETP.NE.U32.AND UP0, UPT, UR4, URZ, UPT ;  /* 0x0000003f0400728c */ /* 0x000fc6000bf05070 */
[----:B------:R-:W-:Y:S01]  /*fd30*/  ULDC UR4, c[0x0][0x424] ;  /* 0x0001090000047ab9 */ /* 0x000fe20000000800 */
[----:B------:R-:W-:Y:S01]  /*fd40*/  UISETP.NE.AND.EX UP0, UPT, UR5, URZ, UPT, UP0 ;  /* 0x0000003f0500728c */ /* 0x000fe2000bf05300 */
[----:B------:R-:W-:Y:S02]  /*fd50*/  @UP1 ULDC UR9, c[0x0][0x450] ;  /* 0x0001140000091ab9 */ /* 0x000fe40000000800 */
[----:B------:R-:W-:Y:S01]  /*fd60*/  @UP1 ULDC UR5, c[0x0][0x44c] ;  /* 0x0001130000051ab9 */ /* 0x000fe20000000800 */
[----:B------:R-:W-:-:S04]  /*fd70*/  USEL UR41, UR4, 0x1, UP0 ;  /* 0x0000000104297887 */ /* 0x000fc80008000000 */
[----:B------:R-:W-:Y:S02]  /*fd80*/  UIMAD UR7, UR41, UR6, 0x5f ;  /* 0x0000005f290774a4 */ /* 0x000fe4000f8e0206 */
[----:B------:R-:W-:Y:S02]  /*fd90*/  UIMAD UR41, UR41, UR6, URZ ;  /* 0x00000006292972a4 */ /* 0x000fe4000f8e023f */
[----:B------:R-:W-:Y:S02]  /*fda0*/  UIMAD.WIDE UR6, UR7, 0x2aaaaaab, URZ ;  /* 0x2aaaaaab070678a5 */ /* 0x000fe4000f8e023f */
[----:B-1----:R-:W-:Y:S02]  /*fdb0*/  USHF.L.U32 UR40, UR40, 0x7, URZ ;  /* 0x0000000728287899 */ /* 0x002fe4000800063f */
[----:B------:R-:W-:Y:S02]  /*fdc0*/  USHF.R.U32.HI UR42, URZ, 0x1f, UR7 ;  /* 0x0000001f3f2a7899 */ /* 0x000fe40008011607 */
[----:B------:R-:W-:-:S02]  /*fdd0*/  UIADD3 UR8, UR40, 0x7f, URZ ;  /* 0x0000007f28087890 */ /* 0x000fc4000fffe03f */
[----:B------:R-:W-:Y:S02]  /*fde0*/  ULEA.HI.SX32 UR42, UR7, UR42, 0x1c ;  /* 0x0000002a072a7291 */ /* 0x000fe4000f8fe23f */
[----:B------:R-:W-:-:S04]  /*fdf0*/  UIMAD.WIDE.U32 UR4, UR8, UR5, URZ ;  /* 0x00000005080472a5 */ /* 0x000fc8000f8e003f */
[----:B------:R-:W-:Y:S02]  /*fe00*/  @UP1 USHF.R.U32.HI UR8, URZ, UR9, UR5 ;  /* 0x000000093f081299 */ /* 0x000fe40008011605 */
[----:B------:R-:W-:Y:S01]  /*fe10*/  UIADD3 UR9, UR41, 0x1, -UR10 ;  /* 0x0000000129097890 */ /* 0x000fe2000fffe80a */
[----:B------:R-:W-:Y:S02]  /*fe20*/  ULDC.64 UR4, c[0x0][0x9e0] ;  /* 0x0002780000047ab9 */ /* 0x000fe40000000a00 */
[----:B------:R-:W-:Y:S02]  /*fe30*/  UISETP.GE.AND UP0, UPT, UR5, 0x1, UPT ;  /* 0x000000010500788c */ /* 0x000fe4000bf06270 */
[----:B------:R-:W-:-:S04]  /*fe40*/  UIADD3 UR9, UR9, UR8, URZ ;  /* 0x0000000809097290 */ /* 0x000fc8000fffe03f */
[----:B------:R-:W-:Y:S01]  /*fe50*/  PLOP3.LUT P1, PT, PT, PT, UP0, 0x80, 0x0 ;  /* 0x000000000000781c */ /* 0x000fe20003f2f008 */
[----:B------:R-:W-:-:S12]  /*fe60*/  UIADD3 UR4, UR9, UR4, URZ ;  /* 0x0000000409047290 */ /* 0x000fd8000fffe03f */
[----:B0-----:R-:W-:Y:S05]  /*fe70*/  @!P1 BRA `(.L_x_1061) ;  /* 0x0000000000449947 */ /* 0x001fea0003800000 */
[----:B------:R-:W-:Y:S01]  /*fe80*/  ISETP.LT.AND P0, PT, RZ, UR9, PT ;  /* 0x00000009ff007c0c */ /* 0x000fe2000bf01270 */
[----:B------:R-:W-:-:S12]  /*fe90*/  UIADD3 UR8, UR9, -0x1, URZ ;  /* 0xffffffff09087890 */ /* 0x000fd8000fffe03f */
[----:B------:R-:W-:Y:S05]  /*fea0*/  @P0 BRA `(.L_x_1062) ;  /* 0x00000000001c0947 */ /* 0x000fea0003800000 */
[----:B------:R-:W-:Y:S02]  /*feb0*/  UISETP.NE.AND UP0, UPT, UR5, 0x1, UPT ;  /* 0x000000010500788c */ /* 0x000fe4000bf05270 */
[----:B------:R-:W-:-:S09]  /*fec0*/  UIADD3 UR8, -UR9, URZ, URZ ;  /* 0x0000003f09087290 */ /* 0x000fd2000fffe13f */
[----:B------:R-:W-:Y:S02]  /*fed0*/  @UP0 ULDC.64 UR12, c[0x0][0x9e8] ;  /* 0x00027a00000c0ab9 */ /* 0x000fe40000000a00 */
[----:B------:R-:W-:-:S04]  /*fee0*/  UIMAD.WIDE.U32 UR6, UR8, UR12, URZ ;  /* 0x0000000c080672a5 */ /* 0x000fc8000f8e003f */
[----:B------:R-:W-:-:S04]  /*fef0*/  @UP0 USHF.R.U32.HI UR8, URZ, UR13, UR7 ;  /* 0x0000000d3f080299 */ /* 0x000fc80008011607 */
[----:B------:R-:W-:Y:S01]  /*ff00*/  ULOP3.LUT UR8, URZ, UR8, URZ, 0x33, !UPT ;  /* 0x000000083f087292 */ /* 0x000fe2000f8e333f */
[----:B------:R-:W-:Y:S11]  /*ff10*/  BRA `(.L_x_1063) ;  /* 0x0000000000107947 */ /* 0x000ff60003800000 */
.L_x_1062:
[----:B------:R-:W-:-:S11]  /*ff20*/  UISETP.NE.AND UP0, UPT, UR5, 0x1, UPT ;  /* 0x000000010500788c */ /* 0x000fd6000bf05270 */
[----:B------:R-:W-:Y:S02]  /*ff30*/  @UP0 ULDC.64 UR12, c[0x0][0x9e8] ;  /* 0x00027a00000c0ab9 */ /* 0x000fe40000000a00 */
[----:B------:R-:W-:-:S04]  /*ff40*/  UIMAD.WIDE.U32 UR6, UR8, UR12, URZ ;  /* 0x0000000c080672a5 */ /* 0x000fc8000f8e003f */
[----:B------:R-:W-:-:S12]  /*ff50*/  @UP0 USHF.R.U32.HI UR8, URZ, UR13, UR7 ;  /* 0x0000000d3f080299 */ /* 0x000fd80008011607 */
.L_x_1063:
[----:B------:R-:W-:-:S04]  /*ff60*/  UIMAD UR8, UR8, UR5, UR5 ;  /* 0x00000005080872a4 */ /* 0x000fc8000f8e0205 */
[----:B------:R-:W-:-:S04]  /*ff70*/  UISETP.LT.AND UP0, UPT, UR4, UR8, UPT ;  /* 0x000000080400728c */ /* 0x000fc8000bf01270 */
[----:B------:R-:W-:-:S12]  /*ff80*/  USEL UR4, UR4, UR8, UP0 ;  /* 0x0000000804047287 */ /* 0x000fd80008000000 */
.L_x_1061:
[----:B------:R-:W-:Y:S02]  /*ff90*/  UISETP.NE.AND UP0, UPT, UR48, URZ, UPT ;  /* 0x0000003f3000728c */ /* 0x000fe4000bf05270 */
[----:B------:R-:W-:-:S03]  /*ffa0*/  UIADD3 UR6, UR4, 0x5f, URZ ;  /* 0x0000005f04067890 */ /* 0x000fc6000fffe03f */
[----:B------:R-:W-:Y:S01]  /*ffb0*/  UMOV UR4, UR40 ;  /* 0x0000002800047c82 */ /* 0x000fe20008000000 */
[----:B------:R-:W-:-:S04]  /*ffc0*/  UIMAD.WIDE UR6, UR6, 0x2aaaaaab, URZ ;  /* 0x2aaaaaab060678a5 */ /* 0x000fc8000f8e023f */
[----:B------:R-:W-:Y:S01]  /*ffd0*/  USHF.R.U32.HI UR43, URZ, 0x1f, UR7 ;  /* 0x0000001f3f2b7899 */ /* 0x000fe20008011607 */
[----:B------:R-:W-:Y:S02]  /*ffe0*/  @UP0 ULDC UR8, c[0x0][0x44c] ;  /* 0x0001130000080ab9 */ /* 0x000fe40000000800 */
[----:B------:R-:W-:Y:S01]  /*fff0*/  @UP0 ULDC UR6, c[0x0][0x450] ;  /* 0x0001140000060ab9 */ /* 0x000fe20000000800 */
[----:B------:R-:W-:Y:S02]  /*10000*/  UIMAD.WIDE.U32 UR8, UR40, UR8, URZ ;  /* 0x00000008280872a5 */ /* 0x000fe4000f8e003f */
[----:B------:R-:W-:Y:S02]  /*10010*/  ULEA.HI.SX32 UR43, UR7, UR43, 0x1c ;  /* 0x0000002b072b7291 */ /* 0x000fe4000f8fe23f */
[----:B------:R-:W-:Y:S02]  /*10020*/  @UP0 USHF.R.U32.HI UR4, URZ, UR6, UR9 ;  /* 0x000000063f040299 */ /* 0x000fe40008011609 */
[----:B------:R-:W-:-:S02]  /*10030*/  UISETP.LT.AND UP0, UPT, UR42, UR43, UPT ;  /* 0x0000002b2a00728c */ /* 0x000fc4000bf01270 */
[----:B------:R-:W-:Y:S01]  /*10040*/  UIADD3 UR4, UR4, -UR10, UR41 ;  /* 0x8000000a04047290 */ /* 0x000fe2000fffe029 */
[----:B------:R-:W-:Y:S01]  /*10050*/  ULDC UR8, c[0x0][0x9dc] ;  /* 0x0002770000087ab9 */ /* 0x000fe20000000800 */
[----:B------:R-:W-:Y:S02]  /*10060*/  USEL UR12, UR42, UR43, UP0 ;  /* 0x0000002b2a0c7287 */ /* 0x000fe40008000000 */
[----:B------:R-:W-:Y:S01]  /*10070*/  UIADD3 UR8, UR4, -UR8, URZ ;  /* 0x8000000804087290 */ /* 0x000fe2000fffe03f */
[----:B------:R-:W-:Y:S11]  /*10080*/  @!P1 BRA `(.L_x_1064) ;  /* 0x0000000000449947 */ /* 0x000ff60003800000 */
[----:B------:R-:W-:-:S06]  /*10090*/  UISETP.GT.AND UP0, UPT, UR4, -0x1, UPT ;  /* 0xffffffff0400788c */ /* 0x000fcc000bf04270 */
[----:B------:R-:W-:-:S13]  /*100a0*/  PLOP3.LUT P0, PT, PT, PT, UP0, 0x80, 0x0 ;  /* 0x000000000000781c */ /* 0x000fda0003f0f008 */
[----:B------:R-:W-:Y:S05]  /*100b0*/  @P0 BRA `(.L_x_1065) ;  /* 0x00000000001c0947 */ /* 0x000fea0003800000 */
[----:B------:R-:W-:Y:S02]  /*100c0*/  UISETP.NE.AND UP0, UPT, UR5, 0x1, UPT ;  /* 0x000000010500788c */ /* 0x000fe4000bf05270 */
[----:B------:R-:W-:-:S09]  /*100d0*/  ULOP3.LUT UR4, URZ, UR4, URZ, 0x33, !UPT ;  /* 0x000000043f047292 */ /* 0x000fd2000f8e333f */
[----:B------:R-:W-:Y:S02]  /*100e0*/  @UP0 ULDC.64 UR10, c[0x0][0x9e8] ;  /* 0x00027a00000a0ab9 */ /* 0x000fe40000000a00 */
[----:B------:R-:W-:-:S04]  /*100f0*/  UIMAD.WIDE.U32 UR6, UR4, UR10, URZ ;  /* 0x0000000a040672a5 */ /* 0x000fc8000f8e003f */
[----:B------:R-:W-:-:S04]  /*10100*/  @UP0 USHF.R.U32.HI UR4, URZ, UR11, UR7 ;  /* 0x0000000b3f040299 */ /* 0x000fc80008011607 */
[----:B------:R-:W-:Y:S01]  /*10110*/  ULOP3.LUT UR4, URZ, UR4, URZ, 0x33, !UPT ;  /* 0x000000043f047292 */ /* 0x000fe2000f8e333f */
[----:B------:R-:W-:Y:S11]  /*10120*/  BRA `(.L_x_1066) ;  /* 0x0000000000107947 */ /* 0x000ff60003800000 */
.L_x_1065:
[----:B------:R-:W-:-:S11]  /*10130*/  UISETP.NE.AND UP0, UPT, UR5, 0x1, UPT ;  /* 0x000000010500788c */ /* 0x000fd6000bf05270 */
[----:B------:R-:W-:Y:S02]  /*10140*/  @UP0 ULDC.64 UR10, c[0x0][0x9e8] ;  /* 0x00027a00000a0ab9 */ /* 0x000fe40000000a00 */
[----:B------:R-:W-:-:S04]  /*10150*/  UIMAD.WIDE.U32 UR6, UR4, UR10, URZ ;  /* 0x0000000a040672a5 */ /* 0x000fc8000f8e003f */
[----:B------:R-:W-:-:S12]  /*10160*/  @UP0 USHF.R.U32.HI UR4, URZ, UR11, UR7 ;  /* 0x0000000b3f040299 */ /* 0x000fd80008011607 */
.L_x_1066:
[----:B------:R-:W-:-:S04]  /*10170*/  UIMAD UR4, UR4, UR5, URZ ;  /* 0x00000005040472a4 */ /* 0x000fc8000f8e023f */
[----:B------:R-:W-:-:S04]  /*10180*/  UISETP.LT.AND UP0, UPT, UR8, UR4, UPT ;  /* 0x000000040800728c */ /* 0x000fc8000bf01270 */
[----:B------:R-:W-:-:S12]  /*10190*/  USEL UR8, UR8, UR4, !UP0 ;  /* 0x0000000408087287 */ /* 0x000fd8000c000000 */
.L_x_1064:
[----:B------:R-:W-:Y:S02]  /*101a0*/  UIMAD.WIDE UR4, UR8, 0x2aaaaaab, URZ ;  /* 0x2aaaaaab080478a5 */ /* 0x000fe4000f8e023f */
[----:B------:R-:W-:Y:S02]  /*101b0*/  USHF.R.U32.HI UR9, URZ, 0x10, UR45 ;  /* 0x000000103f097899 */ /* 0x000fe4000801162d */
[----:B------:R-:W-:Y:S02]  /*101c0*/  USHF.R.U32.HI UR4, URZ, 0x1f, UR5 ;  /* 0x0000001f3f047899 */ /* 0x000fe40008011605 */
[----:B------:R-:W-:Y:S02]  /*101d0*/  ULOP3.LUT UR45, UR45, 0xffff, URZ, 0xc0, !UPT ;  /* 0x0000ffff2d2d7892 */ /* 0x000fe4000f8ec03f */
[----:B------:R-:W-:Y:S01]  /*101e0*/  ULEA.HI.SX32 UR4, UR5, UR4, 0x1c ;  /* 0x0000000405047291 */ /* 0x000fe2000f8fe23f */
[----:B------:R-:W-:-:S03]  /*101f0*/  UMOV UR38, URZ ;  /* 0x0000003f00267c82 */ /* 0x000fc60008000000 */
[----:B------:R-:W-:-:S04]  /*10200*/  UISETP.LT.AND UP0, UPT, URZ, UR4, UPT ;  /* 0x000000043f00728c */ /* 0x000fc8000bf01270 */
[----:B------:R-:W-:Y:S02]  /*10210*/  USEL UR44, URZ, UR4, !UP0 ;  /* 0x000000043f2c7287 */ /* 0x000fe4000c000000 */
[----:B------:R-:W-:Y:S02]  /*10220*/  UISETP.NE.AND UP0, UPT, UR9, URZ, UPT ;  /* 0x0000003f0900728c */ /* 0x000fe4000bf05270 */
[----:B------:R-:W-:-:S06]  /*10230*/  UISETP.GT.AND UP1, UPT, UR12, UR44, UPT ;  /* 0x0000002c0c00728c */ /* 0x000fcc000bf24270 */
[----:B------:R-:W-:-:S03]  /*10240*/  PLOP3.LUT P0, PT, PT, PT, UP1, 0x80, 0x0 ;  /* 0x000000000000781c */ /* 0x000fc60003f0f018 */
[----:B------:R-:W-:-:S10]  /*10250*/  @!UP0 ULDC UR9, c[0x0][0x9f0] ;  /* 0x00027c0000098ab9 */ /* 0x000fd40000000800 */
[----:B------:R-:W-:Y:S05]  /*10260*/  @!P0 BRA `(.L_x_1067) ;  /* 0x00000000007c8947 */ /* 0x000fea0003800000 */
[----:B------:R-:W-:Y:S01]  /*10270*/  IABS R0, UR9 ;  /* 0x0000000900007c13 */ /* 0x000fe20008000000 */
[----:B------:R-:W-:Y:S02]  /*10280*/  UIADD3 UR4, UR9, -0x1, UR12 ;  /* 0xffffffff09047890 */ /* 0x000fe4000fffe00c */
[----:B------:R-:W-:Y:S02]  /*10290*/  IABS R4, UR9 ;  /* 0x0000000900047c13 */ /* 0x000fe40008000000 */
[----:B------:R-:W-:Y:S01]  /*102a0*/  R2UR UR10, R0 ;  /* 0x00000000000a72ca */ /* 0x000fe200000e0000 */
[----:B------:R-:W-:-:S03]  /*102b0*/  UIADD3 UR6, -UR44, UR4, URZ ;  /* 0x000000042c067290 */ /* 0x000fc6000fffe13f */
[----:B------:R-:W-:-:S03]  /*102c0*/  UMOV UR4, URZ ;  /* 0x0000003f00047c82 */ /* 0x000fc60008000000 */
[----:B------:R-:W-:Y:S01]  /*102d0*/  IABS R3, UR6 ;  /* 0x0000000600037c13 */ /* 0x000fe20008000000 */
[----:B------:R-:W-:-:S03]  /*102e0*/  ULOP3.LUT UR6, UR6, UR9, URZ, 0x3c, !UPT ;  /* 0x0000000906067292 */ /* 0x000fc6000f8e3c3f */
[----:B------:R-:W-:Y:S02]  /*102f0*/  R2UR UR8, R3 ;  /* 0x00000000030872ca */ /* 0x000fe400000e0000 */
        /* <DEDUP_REMOVED lines=22> */
.L_x_1067:
[----:B------:R-:W-:Y:S02]  /*10460*/  UIMAD UR49, UR45, UR38, UR44 ;  /* 0x000000262d3172a4 */ /* 0x000fe4000f8e022c */
[----:B------:R-:W-:Y:S01]  /*10470*/  IMAD.U32 R0, RZ, RZ, UR38 ;  /* 0x00000026ff007e24 */ /* 0x000fe2000f8e00ff */
[----:B------:R-:W-:Y:S01]  /*10480*/  MOV R24, 0x1 ;  /* 0x0000000100187802 */ /* 0x000fe20000000f00 */
[----:B------:R-:W-:Y:S02]  /*10490*/  IMAD.MOV.U32 R8, RZ, RZ, 0x1 ;  /* 0x00000001ff087424 */ /* 0x000fe400078e00ff */
[----:B------:R-:W-:-:S05]  /*104a0*/  IMAD.U32 R19, RZ, RZ, UR49 ;  /* 0x00000031ff137e24 */ /* 0x000fca000f8e00ff */
[----:B------:R-:W-:Y:S01]  /*104b0*/  VIADDMNMX R19, R19, R0, UR12, PT ;  /* 0x0000000c13137e46 */ /* 0x000fe2000b800100 */
[----:B------:R-:W-:-:S03]  /*104c0*/  IMAD.MOV.U32 R0, RZ, RZ, RZ ;  /* 0x000000ffff007224 */ /* 0x000fc600078e00ff */
[----:B------:R-:W-:-:S13]  /*104d0*/  ISETP.GT.AND P0, PT, R19, UR49, PT ;  /* 0x0000003113007c0c */ /* 0x000fda000bf04270 */
        /* <DEDUP_REMOVED lines=11> */
[----:B------:R-:W-:Y:S02]  /*10590*/  IMAD.U32 R4, RZ, RZ, UR4 ;  /* 0x00000004ff047e24 */ /* 0x000fe4000f8e00ff */
[----:B------:R-:W-:Y:S01]  /*105a0*/  IMAD.U32 R5, RZ, RZ, UR5 ;  /* 0x00000005ff057e24 */ /* 0x000fe2000f8e00ff */
[----:B------:R-:W0:Y:S01]  /*105b0*/  LDC.64 R2, c[0x4][R2] ;  /* 0x0100000002027b82 */ /* 0x000e220000000a00 */
[----:B------:R-:W-:Y:S01]  /*105c0*/  ULDC.64 UR4, c[0x4][0x70] ;  /* 0x01001c0000047ab9 */ /* 0x000fe20000000a00 */
[----:B------:R-:W-:Y:S02]  /*105d0*/  IMAD.U32 R6, RZ, RZ, UR6 ;  /* 0x00000006ff067e24 */ /* 0x000fe4000f8e00ff */
[----:B------:R-:W-:-:S02]  /*105e0*/  IMAD.U32 R7, RZ, RZ, UR7 ;  /* 0x00000007ff077e24 */ /* 0x000fc4000f8e00ff */
[----:B------:R-:W-:Y:S02]  /*105f0*/  IMAD.U32 R10, RZ, RZ, UR4 ;  /* 0x00000004ff0a7e24 */ /* 0x000fe4000f8e00ff */
[----:B------:R-:W-:Y:S02]  /*10600*/  IMAD.U32 R11, RZ, RZ, UR5 ;  /* 0x00000005ff0b7e24 */ /* 0x000fe4000f8e00ff */
[----:B------:R-:W-:Y:S02]  /*10610*/  IMAD.MOV.U32 R8, RZ, RZ, 0x70 ;  /* 0x00000070ff087424 */ /* 0x000fe400078e00ff */
[----:B------:R-:W-:Y:S02]  /*10620*/  IMAD.MOV.U32 R12, RZ, RZ, 0x1 ;  /* 0x00000001ff0c7424 */ /* 0x000fe400078e00ff */
[----:B------:R-:W-:-:S07]  /*10630*/  IMAD.MOV.U32 R13, RZ, RZ, RZ ;  /* 0x000000ffff0d7224 */ /* 0x000fce00078e00ff */
[----:B------:R-:W-:-:S07]  /*10640*/  LEPC R20, `(.L_x_1068) ;  /* 0x000000001014794e */ /* 0x000fce0000000000 */
[----:B0----5:R-:W-:Y:S05]  /*10650*/  CALL.ABS.NOINC R2 ;  /* 0x0000000002007343 */ /* 0x021fea0003c00000 */
.L_x_1068:
[----:B------:R-:W-:-:S04]  /*10660*/  UIADD3 UR4, UR46, 0x400, URZ ;  /* 0x000004002e047890 */ /* 0x000fc8000fffe03f */
[----:B------:R-:W-:-:S06]  /*10670*/  ULOP3.LUT UP0, URZ, UR4, 0x3ff, URZ, 0xc0, !UPT ;  /* 0x000003ff043f7892 */ /* 0x000fcc000f80c03f */
[----:B------:R-:W-:-:S13]  /*10680*/  PLOP3.LUT P0, PT, PT, PT, UP0, 0x80, 0x0 ;  /* 0x000000000000781c */ /* 0x000fda0003f0f008 */
[----:B------:R-:W-:Y:S05]  /*10690*/  @!P0 BRA `(.L_x_1069) ;  /* 0x00000000007c8947 */ /* 0x000fea0003800000 */
        /* <DEDUP_REMOVED lines=15> */
[----:B-1---5:R-:W-:Y:S05]  /*10790*/  CALL.ABS.NOINC R2 ;  /* 0x0000000002007343 */ /* 0x022fea0003c00000 */
.L_x_1070:
[----:B------:R0:W1:Y:S01]  /*107a0*/  LDC.64 R2, c[0x4][R16] ;  /* 0x0100000010027b82 */ /* 0x0000620000000a00 */
[----:B------:R-:W-:Y:S01]  /*107b0*/  ULDC.64 UR4, c[0x4][0xf0] ;  /* 0x01003c0000047ab9 */ /* 0x000fe20000000a00 */
[----:B------:R-:W-:Y:S01]  /*107c0*/  ULDC.64 UR6, c[0x4][0xf8] ;  /* 0x01003e0000067ab9 */ /* 0x000fe20000000a00 */
[----:B------:R-:W-:Y:S02]  /*107d0*/  IMAD.U32 R4, RZ, RZ, UR4 ;  /* 0x00000004ff047e24 */ /* 0x000fe4000f8e00ff */
[----:B------:R-:W-:Y:S01]  /*107e0*/  IMAD.U32 R5, RZ, RZ, UR5 ;  /* 0x00000005ff057e24 */ /* 0x000fe2000f8e00ff */
[----:B------:R-:W-:Y:S01]  /*107f0*/  ULDC.64 UR4, c[0x4][0x80] ;  /* 0x0100200000047ab9 */ /* 0x000fe20000000a00 */
        /* <DEDUP_REMOVED lines=9> */
.L_x_1069:
[----:B------:R-:W0:Y:S01]  /*10890*/  LDC.64 R2, c[0x0][0x9f8] ;  /* 0x00027e00ff027b82 */ /* 0x000e220000000a00 */
[----:B------:R-:W-:-:S07]  /*108a0*/  IMAD.MOV.U32 R32, RZ, RZ, R28 ;  /* 0x000000ffff207224 */ /* 0x000fce00078e001c */
[----:B------:R-:W1:Y:S01]  /*108b0*/  LDC R37, c[0x0][0x430] ;  /* 0x00010c00ff257b82 */ /* 0x000e620000000800 */
[C---:B------:R-:W-:Y:S01]  /*108c0*/  IMAD.SHL.U32 R26, R25.reuse, 0x10, RZ ;  /* 0x00000010191a7824 */ /* 0x040fe200078e00ff */
[----:B------:R-:W-:Y:S01]  /*108d0*/  LOP3.LUT R8, R25, 0x7f, RZ, 0xc0, !PT ;  /* 0x0000007f19087812 */ /* 0x000fe200078ec0ff */
[----:B------:R-:W-:Y:S01]  /*108e0*/  VIADD R27, R19, 0xffffffff ;  /* 0xffffffff131b7836 */ /* 0x000fe20000000000 */
[----:B------:R-:W-:Y:S01]  /*108f0*/  LOP3.LUT R18, R18, 0xffffffdf, RZ, 0xc0, !PT ;  /* 0xffffffdf12127812 */ /* 0x000fe200078ec0ff */
[----:B------:R-:W-:Y:S01]  /*10900*/  ULDC UR4, c[0x0][0x2f4] ;  /* 0x0000bd0000047ab9 */ /* 0x000fe20000000800 */
[----:B------:R-:W-:Y:S01]  /*10910*/  ULDC UR5, c[0x0][0x320] ;  /* 0x0000c80000057ab9 */ /* 0x000fe20000000800 */
[----:B0-----:R-:W-:-:S04]  /*10920*/  ISETP.NE.U32.AND P0, PT, R2, RZ, PT ;  /* 0x000000ff0200720c */ /* 0x001fc80003f05070 */
[----:B------:R-:W-:-:S13]  /*10930*/  ISETP.NE.AND.EX P0, PT, R3, RZ, PT, P0 ;  /* 0x000000ff0300720c */ /* 0x000fda0003f05300 */
[----:B------:R-:W0:Y:S02]  /*10940*/  @P0 LDC.64 R2, c[0x0][0x9f8] ;  /* 0x00027e00ff020b82 */ /* 0x000e240000000a00 */
[----:B0-----:R-:W-:-:S05]  /*10950*/  @P0 IMAD.WIDE R2, R28, 0x4, R2 ;  /* 0x000000041c020825 */ /* 0x001fca00078e0202 */
[----:B------:R0:W2:Y:S01]  /*10960*/  @P0 LDG.E R32, desc[UR56][R2.64] ;  /* 0x0000003802200981 */ /* 0x0000a2000c1e1900 */
[----:B------:R-:W-:Y:S02]  /*10970*/  LOP3.LUT R26, R26, 0x70, RZ, 0xc0, !PT ;  /* 0x000000701a1a7812 */ /* 0x000fe400078ec0ff */
[----:B------:R-:W-:Y:S02]  /*10980*/  SHF.R.U32.HI R36, RZ, 0x3, R8 ;  /* 0x00000003ff247819 */ /* 0x000fe40000011608 */
[----:B-1----:R-:W-:Y:S02]  /*10990*/  ISETP.NE.AND P1, PT, R37, 0x1, PT ;  /* 0x000000012500780c */ /* 0x002fe40003f25270 */
[----:B------:R-:W-:-:S05]  /*109a0*/  LOP3.LUT R33, R26, R36, RZ, 0xfc, !PT ;  /* 0x000000241a217212 */ /* 0x000fca00078efcff */
[----:B------:R-:W-:-:S05]  /*109b0*/  IMAD R10, R27, 0x60, R33 ;  /* 0x000000601b0a7824 */ /* 0x000fca00078e0221 */
[C---:B------:R-:W-:Y:S01]  /*109c0*/  ISETP.GE.AND P0, PT, R10.reuse, UR41, PT ;  /* 0x000000290a007c0c */ /* 0x040fe2000bf06270 */
[----:B0-----:R-:W0:Y:S01]  /*109d0*/  @P1 LDC R3, c[0x0][0x434] ;  /* 0x00010d00ff031b82 */ /* 0x001e220000000800 */
[----:B-----5:R-:W-:Y:S02]  /*109e0*/  IADD3 R10, R10, R23, RZ ;  /* 0x000000170a0a7210 */ /* 0x020fe40007ffe0ff */
[----:B------:R-:W-:Y:S02]  /*109f0*/  ISETP.GT.U32.OR P0, PT, R33, 0x5f, P0 ;  /* 0x0000005f2100780c */ /* 0x000fe40000704470 */
[----:B------:R-:W-:Y:S01]  /*10a00*/  @P1 LOP3.LUT R18, R18, 0x20, RZ, 0xfc, !PT ;  /* 0x0000002012121812 */ /* 0x000fe200078efcff */
[----:B------:R-:W-:Y:S02]  /*10a10*/  IMAD.MOV.U32 R9, RZ, RZ, R10 ;  /* 0x000000ffff097224 */ /* 0x000fe400078e000a */
[----:B------:R-:W1:Y:S08]  /*10a20*/  @P1 LDC R11, c[0x0][0x438] ;  /* 0x00010e00ff0b1b82 */ /* 0x000e700000000800 */
[----:B------:R-:W3:Y:S08]  /*10a30*/  @!P0 LDC.64 R6, c[0x0][0x428] ;  /* 0x00010a00ff068b82 */ /* 0x000ef00000000a00 */
[----:B------:R-:W4:Y:S01]  /*10a40*/  @!P0 LDC.64 R4, c[0x0][0x418] ;  /* 0x00010600ff048b82 */ /* 0x000f220000000a00 */
[----:B0-----:R-:W-:-:S05]  /*10a50*/  @P1 IMAD.HI.U32 R0, R10, R3, RZ ;  /* 0x000000030a001227 */ /* 0x001fca00078e00ff */
[----:B-1----:R-:W-:-:S04]  /*10a60*/  @P1 SHF.R.U32.HI R9, RZ, R11, R0 ;  /* 0x0000000bff091219 */ /* 0x002fc80000011600 */
[--C-:B------:R-:W-:Y:S01]  /*10a70*/  @!P0 SHF.R.S32.HI R3, RZ, 0x1f, R9.reuse ;  /* 0x0000001fff038819 */ /* 0x100fe20000011409 */
[----:B------:R-:W-:Y:S01]  /*10a80*/  @!P0 IMAD.MOV.U32 R2, RZ, RZ, R9 ;  /* 0x000000ffff028224 */ /* 0x000fe200078e0009 */
[----:B------:R-:W-:Y:S01]  /*10a90*/  LOP3.LUT R18, R18, 0xfffffffb, RZ, 0xc0, !PT ;  /* 0xfffffffb12127812 */ /* 0x000fe200078ec0ff */
[----:B------:R-:W-:Y:S01]  /*10aa0*/  UMOV UR6, 0xffffffff ;  /* 0xffffffff00067882 */ /* 0x000fe20000000000 */
[----:B--2---:R-:W-:Y:S01]  /*10ab0*/  SHF.R.S32.HI R34, RZ, 0x1f, R32 ;  /* 0x0000001fff227819 */ /* 0x004fe20000011420 */
[----:B---3--:R-:W-:-:S04]  /*10ac0*/  @!P0 IMAD.WIDE.U32 R2, R32, R6, R2 ;  /* 0x0000000620028225 */ /* 0x008fc800078e0002 */
[----:B------:R-:W-:Y:S01]  /*10ad0*/  @!P0 IMAD R0, R34, R6, RZ ;  /* 0x0000000622008224 */ /* 0x000fe200078e02ff */
[----:B----4-:R-:W-:-:S03]  /*10ae0*/  @!P0 LEA R4, P1, R2, R4, 0x2 ;  /* 0x0000000402048211 */ /* 0x010fc600078210ff */
[----:B------:R-:W-:-:S04]  /*10af0*/  @!P0 IMAD R7, R32, R7, R0 ;  /* 0x0000000720078224 */ /* 0x000fc800078e0200 */
[----:B------:R-:W-:-:S05]  /*10b00*/  @!P0 IMAD.IADD R0, R3, 0x1, R7 ;  /* 0x0000000103008824 */ /* 0x000fca00078e0207 */
[----:B------:R-:W-:Y:S01]  /*10b10*/  @!P0 LEA.HI.X R5, R2, R5, R0, 0x2, P1 ;  /* 0x0000000502058211 */ /* 0x000fe200008f1400 */
[----:B------:R-:W-:-:S06]  /*10b20*/  IMAD.MOV.U32 R0, RZ, RZ, RZ ;  /* 0x000000ffff007224 */ /* 0x000fcc00078e00ff */
[----:B------:R0:W5:Y:S02]  /*10b30*/  @!P0 LDG.E R0, desc[UR56][R4.64] ;  /* 0x0000003804008981 */ /* 0x000164000c1e1900 */
[----:B0-----:R-:W-:-:S05]  /*10b40*/  IMAD.SHL.U32 R4, R25, 0x8, RZ ;  /* 0x0000000819047824 */ /* 0x001fca00078e00ff */
[----:B------:R-:W-:-:S04]  /*10b50*/  LOP3.LUT R30, R4, 0x38, RZ, 0xc0, !PT ;  /* 0x00000038041e7812 */ /* 0x000fc800078ec0ff */
[C---:B------:R-:W-:Y:S02]  /*10b60*/  ISETP.GE.AND P1, PT, R30.reuse, UR4, PT ;  /* 0x000000041e007c0c */ /* 0x040fe4000bf26270 */
[C---:B------:R-:W-:Y:S02]  /*10b70*/  LOP3.LUT R22, R30.reuse, 0x40, RZ, 0xfc, !PT ;  /* 0x000000401e167812 */ /* 0x040fe400078efcff */
[----:B------:R-:W-:Y:S02]  /*10b80*/  LOP3.LUT R24, R30, 0x80, RZ, 0xfc, !PT ;  /* 0x000000801e187812 */ /* 0x000fe400078efcff */
[----:B------:R-:W-:Y:S02]  /*10b90*/  ISETP.GE.AND P3, PT, R22, UR4, PT ;  /* 0x0000000416007c0c */ /* 0x000fe4000bf66270 */
[----:B------:R-:W-:Y:S02]  /*10ba0*/  ISETP.GE.AND P2, PT, R24, UR4, PT ;  /* 0x0000000418007c0c */ /* 0x000fe4000bf46270 */
[----:B------:R-:W-:-:S03]  /*10bb0*/  ISETP.GE.AND P0, PT, R30, UR5, PT ;  /* 0x000000051e007c0c */ /* 0x000fc6000bf06270 */
[----:B------:R-:W-:Y:S02]  /*10bc0*/  @P1 LOP3.LUT R18, R18, 0x4, RZ, 0xfc, !PT ;  /* 0x0000000412121812 */ /* 0x000fe400078efcff */
[----:B------:R-:W-:Y:S02]  /*10bd0*/  ISETP.GE.AND P1, PT, R22, UR5, PT ;  /* 0x0000000516007c0c */ /* 0x000fe4000bf26270 */
[----:B------:R-:W-:-:S04]  /*10be0*/  LOP3.LUT R18, R18, 0xfffffffd, RZ, 0xc0, !PT ;  /* 0xfffffffd12127812 */ /* 0x000fc800078ec0ff */
[----:B------:R-:W-:-:S04]  /*10bf0*/  @P3 LOP3.LUT R18, R18, 0x2, RZ, 0xfc, !PT ;  /* 0x0000000212123812 */ /* 0x000fc800078efcff */
[----:B------:R-:W-:-:S04]  /*10c00*/  LOP3.LUT R18, R18, 0xfffffffe, RZ, 0xc0, !PT ;  /* 0xfffffffe12127812 */ /* 0x000fc800078ec0ff */
[----:B------:R-:W-:Y:S01]  /*10c10*/  @P2 LOP3.LUT R18, R18, 0x1, RZ, 0xfc, !PT ;  /* 0x0000000112122812 */ /* 0x000fe200078efcff */
[----:B------:R-:W-:Y:S06]  /*10c20*/  BRA.DIV UR6, `(.L_x_1071) ;  /* 0x0000002e06e07947 */ /* 0x000fec000b800000 */
.L_x_1113:
[----:B------:R-:W2:Y:S01]  /*10c30*/  LDL R2, [R1] ;  /* 0x0000000001027983 */ /* 0x000ea20000100800 */
[----:B------:R-:W-:Y:S01]  /*10c40*/  SEL R29, RZ, 0x1, P0 ;  /* 0x00000001ff1d7807 */ /* 0x000fe20000000000 */
[----:B------:R-:W-:Y:S01]  /*10c50*/  IMAD.U32 R31, RZ, RZ, UR39 ;  /* 0x00000027ff1f7e24 */ /* 0x000fe2000f8e00ff */
[----:B------:R-:W-:Y:S01]  /*10c60*/  ISETP.GT.U32.AND P0, PT, R33, 0x5f, PT ;  /* 0x0000005f2100780c */ /* 0x000fe20003f04070 */
[----:B------:R-:W-:Y:S01]  /*10c70*/  IMAD.MOV R6, RZ, RZ, -R9 ;  /* 0x000000ffff067224 */ /* 0x000fe200078e0a09 */
[----:B------:R-:W-:Y:S02]  /*10c80*/  LOP3.LUT R18, R18, 0xffffffef, RZ, 0xc0, !PT ;  /* 0xffffffef12127812 */ /* 0x000fe400078ec0ff */
[----:B------:R-:W-:Y:S01]  /*10c90*/  SHF.R.S32.HI R31, RZ, 0x1f, R31 ;  /* 0x0000001fff1f7819 */ /* 0x000fe2000001141f */
[----:B------:R-:W-:Y:S01]  /*10ca0*/  IMAD R6, R37, R6, R10 ;  /* 0x0000000625067224 */ /* 0x000fe200078e020a */
[----:B------:R-:W-:-:S07]  /*10cb0*/  LOP3.LUT R18, R18, 0xfffffff7, RZ, 0xc0, !PT ;  /* 0xfffffff712127812 */ /* 0x000fce00078ec0ff */
[----:B------:R-:W-:Y:S02]  /*10cc0*/  @P0 LOP3.LUT R18, R18, 0x8, RZ, 0xfc, !PT ;  /* 0x0000000812120812 */ /* 0x000fe400078efcff */
[----:B--2---:R-:W-:Y:S02]  /*10cd0*/  R2UR UR4, R2 ;  /* 0x00000000020472ca */ /* 0x004fe400000e0000 */
[----:B------:R-:W-:-:S05]  /*10ce0*/  SEL R2, RZ, 0xffffffff, P1 ;  /* 0xffffffffff027807 */ /* 0x000fca0000800000 */
[----:B------:R-:W-:-:S05]  /*10cf0*/  IMAD.SHL.U32 R2, R2, 0x2, RZ ;  /* 0x0000000202027824 */ /* 0x000fca00078e00ff */
[----:B------:R-:W-:Y:S01]  /*10d00*/  LOP3.LUT R29, R2, 0x2, R29, 0xe2, !PT ;  /* 0x00000002021d7812 */ /* 0x000fe200078ee21d */
[----:B------:R-:W-:-:S06]  /*10d10*/  ULOP3.LUT UR4, UR4, 0x2, URZ, 0xfc, !UPT ;  /* 0x0000000204047892 */ /* 0x000fcc000f8efc3f */
[----:B------:R-:W-:-:S05]  /*10d20*/  IMAD.U32 R3, RZ, RZ, UR4 ;  /* 0x00000004ff037e24 */ /* 0x000fca000f8e00ff */
[----:B------:R-:W-:-:S13]  /*10d30*/  ISETP.NE.AND P2, PT, R3, 0x3, PT ;  /* 0x000000030300780c */ /* 0x000fda0003f45270 */
[----:B------:R-:W-:Y:S01]  /*10d40*/  @P2 LOP3.LUT R18, R18, 0x10, RZ, 0xfc, !PT ;  /* 0x0000001012122812 */ /* 0x000fe200078efcff */
[----:B------:R-:W-:Y:S06]  /*10d50*/  @!P2 BRA `(.L_x_1072) ;  /* 0x000000000004a947 */ /* 0x000fec0003800000 */
[----:B------:R-:W-:Y:S01]  /*10d60*/  BPT.TRAP 0x1 ;  /* 0x000000040000795c */ /* 0x000fe20000300000 */
.L_x_1072:
[----:B------:R-:W-:Y:S01]  /*10d70*/  SHF.R.S32.HI R7, RZ, 0x1f, R6 ;  /* 0x0000001fff077819 */ /* 0x000fe20000011406 */
[----:B------:R-:W-:Y:S01]  /*10d80*/  ULDC.64 UR4, c[0x0][0x328] ;  /* 0x0000ca0000047ab9 */ /* 0x000fe20000000a00 */
[----:B------:R-:W-:-:S03]  /*10d90*/  R2UR UR6, R31 ;  /* 0x000000001f0672ca */ /* 0x000fc600000e0000 */
        /* <DEDUP_REMOVED lines=11> */
[----:B------:R-:W-:Y:S01]  /*10e50*/  IMAD.U32 R9, RZ, RZ, UR4 ;  /* 0x00000004ff097e24 */ /* 0x000fe2000f8e00ff */
[----:B------:R-:W-:-:S03]  /*10e60*/  UIMAD UR4, UR6, UR4, URZ ;  /* 0x00000004060472a4 */ /* 0x000fc6000f8e023f */
[----:B------:R-:W-:Y:S01]  /*10e70*/  IMAD.WIDE.U32 R2, R9, UR39, R2 ;  /* 0x0000002709027c25 */ /* 0x000fe2000f8e0002 */
[----:B------:R-:W-:Y:S01]  /*10e80*/  UIMAD UR4, UR39, UR5, UR4 ;  /* 0x00000005270472a4 */ /* 0x000fe2000f8e0204 */
[----:B------:R-:W-:Y:S02]  /*10e90*/  ULDC.64 UR6, c[0x0][0x318] ;  /* 0x0000c60000067ab9 */ /* 0x000fe40000000a00 */
[----:B------:R-:W-:-:S03]  /*10ea0*/  LEA R16, P0, R2, UR6, 0x1 ;  /* 0x0000000602107c11 */ /* 0x000fc6000f8008ff */
[----:B------:R-:W-:-:S05]  /*10eb0*/  VIADD R17, R3, UR4 ;  /* 0x0000000403117c36 */ /* 0x000fca0008000000 */
[----:B------:R-:W-:Y:S01]  /*10ec0*/  LEA.HI.X R17, R2, UR7, R17, 0x1, P0 ;  /* 0x0000000702117c11 */ /* 0x000fe200080f0c11 */
[----:B------:R-:W-:-:S05]  /*10ed0*/  IMAD.MOV.U32 R2, RZ, RZ, 0x1 ;  /* 0x00000001ff027424 */ /* 0x000fca00078e00ff */
[----:B------:R-:W-:-:S04]  /*10ee0*/  SHF.L.U32 R2, R2, 0x1f, RZ ;  /* 0x0000001f02027819 */ /* 0x000fc800000006ff */
[----:B------:R-:W0:Y:S02]  /*10ef0*/  SYNCS.PHASECHK.TRANS64.TRYWAIT P0, [UR46+0x2a840], R2 ;  /* 0x02a84002ff0075a7 */ /* 0x000e24000800016e */
[----:B0-----:R-:W-:Y:S05]  /*10f00*/  @!P0 BRA `(.L_x_1073) ;  /* 0x0000002c00488947 */ /* 0x001fea0003800000 */
.L_x_1114:
[----:B------:R-:W-:Y:S01]  /*10f10*/  ULDC.64 UR4, c[0x0][0x300] ;  /* 0x0000c00000047ab9 */ /* 0x000fe20000000a00 */
[----:B------:R-:W-:Y:S01]  /*10f20*/  R2UR UR6, R31 ;  /* 0x000000001f0672ca */ /* 0x000fe200000e0000 */
[----:B------:R-:W-:Y:S01]  /*10f30*/  IMAD R7, R7, UR4, RZ ;  /* 0x0000000407077c24 */ /* 0x000fe2000f8e02ff */
[----:B------:R-:W-:Y:S01]  /*10f40*/  LOP3.LUT P3, RZ, R18, 0x4, RZ, 0xc0, !PT ;  /* 0x0000000412ff7812 */ /* 0x000fe2000786c0ff */
[----:B0-----:R-:W-:Y:S01]  /*10f50*/  IMAD.WIDE.U32 R2, R6, UR4, RZ ;  /* 0x0000000406027c25 */ /* 0x001fe2000f8e00ff */
[C---:B------:R-:W-:Y:S02]  /*10f60*/  LOP3.LUT P2, RZ, R18.reuse, 0x2, RZ, 0xc0, !PT ;  /* 0x0000000212ff7812 */ /* 0x040fe4000784c0ff */
[----:B------:R-:W-:Y:S01]  /*10f70*/  LOP3.LUT P1, RZ, R18, 0x1, RZ, 0xc0, !PT ;  /* 0x0000000112ff7812 */ /* 0x000fe2000782c0ff */
[----:B------:R-:W-:Y:S01]  /*10f80*/  IMAD R7, R6, UR5, R7 ;  /* 0x0000000506077c24 */ /* 0x000fe2000f8e0207 */
[----:B------:R-:W-:Y:S02]  /*10f90*/  ULDC.64 UR4, c[0x0][0x310] ;  /* 0x0000c40000047ab9 */ /* 0x000fe40000000a00 */
[----:B------:R-:W-:-:S02]  /*10fa0*/  IMAD R5, R5, UR4, RZ ;  /* 0x0000000405057c24 */ /* 0x000fc4000f8e02ff */
[----:B------:R-:W-:Y:S02]  /*10fb0*/  IMAD.IADD R3, R3, 0x1, R7 ;  /* 0x0000000103037824 */ /* 0x000fe400078e0207 */
[C---:B------:R-:W-:Y:S02]  /*10fc0*/  IMAD R5, R0.reuse, UR5, R5 ;  /* 0x0000000500057c24 */ /* 0x040fe4000f8e0205 */
[----:B------:R-:W-:Y:S01]  /*10fd0*/  IMAD.WIDE.U32 R2, R0, UR4, R2 ;  /* 0x0000000400027c25 */ /* 0x000fe2000f8e0002 */
        /* <DEDUP_REMOVED lines=8> */
[----:B------:R-:W-:Y:S01]  /*11060*/  VIADD R7, R3, UR4 ;  /* 0x0000000403077c36 */ /* 0x000fe20008000000 */
[----:B------:R-:W-:Y:S01]  /*11070*/  LOP3.LUT R3, R4, 0x1c0, RZ, 0xc0, !PT ;  /* 0x000001c004037812 */ /* 0x000fe200078ec0ff */
[----:B------:R-:W-:-:S03]  /*11080*/  UMOV UR4, 0xffffffff ;  /* 0xffffffff00047882 */ /* 0x000fc60000000000 */
[----:B------:R-:W-:Y:S01]  /*11090*/  LEA.HI.X R7, R2, UR7, R7, 0x1, P0 ;  /* 0x0000000702077c11 */ /* 0x000fe200080f0c07 */
[----:B------:R-:W-:Y:S01]  /*110a0*/  IMAD.MOV.U32 R2, RZ, RZ, -0x60 ;  /* 0xffffffa0ff027424 */ /* 0x000fe200078e00ff */
[----:B------:R-:W-:-:S03]  /*110b0*/  LOP3.LUT R4, R3, 0x38, R4, 0xf8, !PT ;  /* 0x0000003803047812 */ /* 0x000fc600078ef804 */
[----:B------:R-:W-:Y:S01]  /*110c0*/  IMAD R5, R27, R2, UR41 ;  /* 0x000000291b057e24 */ /* 0x000fe2000f8e0202 */
[----:B------:R-:W-:Y:S01]  /*110d0*/  LOP3.LUT R4, R4, 0x38, R25, 0x78, !PT ;  /* 0x0000003804047812 */ /* 0x000fe200078e7819 */
[----:B------:R-:W-:Y:S02]  /*110e0*/  IMAD.SHL.U32 R25, R8, 0x8, RZ ;  /* 0x0000000808197824 */ /* 0x000fe400078e00ff */
[----:B------:R-:W-:-:S03]  /*110f0*/  IMAD.IADD R6, R5, 0x1, -R36 ;  /* 0x0000000105067824 */ /* 0x000fc600078e0a24 */
[----:B------:R-:W-:Y:S02]  /*11100*/  LOP3.LUT R25, R4, 0x200, R25, 0xf8, !PT ;  /* 0x0000020004197812 */ /* 0x000fe400078ef819 */
[----:B------:R-:W-:Y:S01]  /*11110*/  ISETP.GE.AND P0, PT, R6, 0x1, PT ;  /* 0x000000010600780c */ /* 0x000fe20003f06270 */
[----:B------:R-:W-:-:S12]  /*11120*/  BRA.DIV UR4, `(.L_x_1074) ;  /* 0x0000002a04d87947 */ /* 0x000fd8000b800000 */
[----:B------:R-:W-:Y:S01]  /*11130*/  SHFL.IDX PT, R3, R7, RZ, 0x181f ;  /* 0x00181fff07037589 */ /* 0x000fe200000e0000 */
[----:B------:R-:W-:-:S03]  /*11140*/  @P0 LEA R9, R25, UR46, 0x1 ;  /* 0x0000002e19090c11 */ /* 0x000fc6000f8e08ff */
[----:B------:R-:W0:Y:S04]  /*11150*/  SHFL.IDX PT, R2, R0, RZ, 0x181f ;  /* 0x00181fff00027589 */ /* 0x000e2800000e0000 */
[----:B------:R-:W-:Y:S04]  /*11160*/  SHFL.IDX PT, R5, R7, 0x1, 0x181f ;  /* 0x00381f0007057f89 */ /* 0x000fe800000e0000 */
[----:B------:R-:W-:Y:S04]  /*11170*/  SHFL.IDX PT, R4, R0, 0x1, 0x181f ;  /* 0x00381f0000047f89 */ /* 0x000fe800000e0000 */
[----:B------:R-:W-:Y:S04]  /*11180*/  SHFL.IDX PT, R8, R7, 0x2, 0x181f ;  /* 0x00581f0007087f89 */ /* 0x000fe800000e0000 */
[----:B------:R-:W1:Y:S04]  /*11190*/  SHFL.IDX PT, R14, R0, 0x2, 0x181f ;  /* 0x00581f00000e7f89 */ /* 0x000e6800000e0000 */
[----:B------:R-:W2:Y:S01]  /*111a0*/  SHFL.IDX PT, R10, R0, 0x3, 0x181f ;  /* 0x00781f00000a7f89 */ /* 0x000ea200000e0000 */
[----:B0-----:R-:W-:-:S05]  /*111b0*/  @P0 IMAD.WIDE.U32 R2, R30, 0x2, R2 ;  /* 0x000000021e020825 */ /* 0x001fca00078e0002 */
[----:B------:R-:W-:Y:S04]  /*111c0*/  @P0 LDGSTS.E.BYPASS.LTC128B.128 [R9+0x18400], desc[UR56][R2.64], !P3 ;  /* 0x1840000002090fae */ /* 0x000fe8000d901d78 */
[----:B------:R-:W-:Y:S04]  /*111d0*/  @P0 LDGSTS.E.BYPASS.LTC128B.128 [R9+0x1b400], desc[UR56][R2.64+0x80], !P2 ;  /* 0x1b40008002090fae */ /* 0x000fe8000d101d78 */
[----:B------:R0:W-:Y:S01]  /*111e0*/  @P0 LDGSTS.E.BYPASS.LTC128B.128 [R9+0x1e400], desc[UR56][R2.64+0x100], !P1 ;  /* 0x1e40010002090fae */ /* 0x0001e2000c901d78 */
[----:B------:R-:W-:-:S03]  /*111f0*/  ISETP.GE.AND P0, PT, R6, 0x11, PT ;  /* 0x000000110600780c */ /* 0x000fc60003f06270 */
[----:B0-----:R-:W0:Y:S01]  /*11200*/  SHFL.IDX PT, R9, R7, 0x3, 0x181f ;  /* 0x00781f0007097f89 */ /* 0x001e2200000e0000 */
[----:B-1----:R-:W-:-:S09]  /*11210*/  IMAD.MOV.U32 R2, RZ, RZ, R14 ;  /* 0x000000ffff027224 */ /* 0x002fd200078e000e */
[----:B------:R-:W-:Y:S01]  /*11220*/  @P0 LEA R21, R25, UR46, 0x1 ;  /* 0x0000002e19150c11 */ /* 0x000fe2000f8e08ff */
[----:B------:R-:W-:Y:S01]  /*11230*/  @P0 IMAD.WIDE.U32 R4, R30, 0x2, R4 ;  /* 0x000000021e040825 */ /* 0x000fe200078e0004 */
[----:B------:R-:W1:Y:S03]  /*11240*/  SHFL.IDX PT, R14, R0, 0x4, 0x181f ;  /* 0x00981f00000e7f89 */ /* 0x000e6600000e0000 */
[----:B------:R-:W-:Y:S01]  /*11250*/  IMAD.MOV.U32 R3, RZ, RZ, R8 ;  /* 0x000000ffff037224 */ /* 0x000fe200078e0008 */
[----:B------:R-:W-:Y:S04]  /*11260*/  @P0 LDGSTS.E.BYPASS.LTC128B.128 [R21+0x18c00], desc[UR56][R4.64], !P3 ;  /* 0x18c0000004150fae */ /* 0x000fe8000d901d78 */
[----:B------:R-:W-:Y:S04]  /*11270*/  @P0 LDGSTS.E.BYPASS.LTC128B.128 [R21+0x1bc00], desc[UR56][R4.64+0x80], !P2 ;  /* 0x1bc0008004150fae */ /* 0x000fe8000d101d78 */
[----:B------:R2:W-:Y:S01]  /*11280*/  @P0 LDGSTS.E.BYPASS.LTC128B.128 [R21+0x1ec00], desc[UR56][R4.64+0x100], !P1 ;  /* 0x1ec0010004150fae */ /* 0x0005e2000c901d78 */
[----:B------:R-:W-:-:S03]  /*11290*/  ISETP.GE.AND P0, PT, R6, 0x21, PT ;  /* 0x000000210600780c */ /* 0x000fc60003f06270 */
[----:B------:R-:W3:Y:S04]  /*112a0*/  SHFL.IDX PT, R8, R7, 0x4, 0x181f ;  /* 0x00981f0007087f89 */ /* 0x000ee800000e0000 */
[----:B------:R-:W4:Y:S01]  /*112b0*/  SHFL.IDX PT, R7, R7, 0x5, 0x181f ;  /* 0x00b81f0007077f89 */ /* 0x000f2200000e0000 */
[----:B--2---:R-:W-:-:S05]  /*112c0*/  IMAD.MOV.U32 R4, RZ, RZ, R10 ;  /* 0x000000ffff047224 */ /* 0x004fca00078e000a */
[----:B------:R-:W-:Y:S01]  /*112d0*/  @P0 IMAD.WIDE.U32 R2, R30, 0x2, R2 ;  /* 0x000000021e020825 */ /* 0x000fe200078e0002 */
[----:B------:R-:W-:-:S03]  /*112e0*/  @P0 LEA R35, R25, UR46, 0x1 ;  /* 0x0000002e19230c11 */ /* 0x000fc6000f8e08ff */
[----:B0-----:R-:W-:Y:S02]  /*112f0*/  IMAD.MOV.U32 R5, RZ, RZ, R9 ;  /* 0x000000ffff057224 */ /* 0x001fe400078e0009 */
[----:B------:R-:W-:Y:S04]  /*11300*/  @P0 LDGSTS.E.BYPASS.LTC128B.128 [R35+0x19400], desc[UR56][R2.64], !P3 ;  /* 0x1940000002230fae */ /* 0x000fe8000d901d78 */
[----:B------:R-:W-:Y:S04]  /*11310*/  @P0 LDGSTS.E.BYPASS.LTC128B.128 [R35+0x1c400], desc[UR56][R2.64+0x80], !P2 ;  /* 0x1c40008002230fae */ /* 0x000fe8000d101d78 */
[----:B------:R1:W-:Y:S01]  /*11320*/  @P0 LDGSTS.E.BYPASS.LTC128B.128 [R35+0x1f400], desc[UR56][R2.64+0x100], !P1 ;  /* 0x1f40010002230fae */ /* 0x0003e2000c901d78 */
[----:B------:R-:W-:Y:S01]  /*11330*/  ISETP.GE.AND P0, PT, R6, 0x31, PT ;  /* 0x000000310600780c */ /* 0x000fe20003f06270 */
[----:B-1----:R-:W-:-:S12]  /*11340*/  IMAD.MOV.U32 R2, RZ, RZ, R14 ;  /* 0x000000ffff027224 */ /* 0x002fd800078e000e */
[----:B------:R-:W-:Y:S01]  /*11350*/  @P0 IMAD.WIDE.U32 R4, R30, 0x2, R4 ;  /* 0x000000021e040825 */ /* 0x000fe200078e0004 */
[----:B------:R-:W-:Y:S01]  /*11360*/  @P0 LEA R9, R25, UR46, 0x1 ;  /* 0x0000002e19090c11 */ /* 0x000fe2000f8e08ff */
[----:B------:R0:W1:Y:S02]  /*11370*/  SHFL.IDX PT, R14, R0, 0x5, 0x181f ;  /* 0x00b81f00000e7f89 */ /* 0x00006400000e0000 */
[----:B---3--:R-:W-:Y:S02]  /*11380*/  IMAD.MOV.U32 R3, RZ, RZ, R8 ;  /* 0x000000ffff037224 */ /* 0x008fe400078e0008 */
        /* <DEDUP_REMOVED lines=8> */
[----:B-1--4-:R0:W-:Y:S02]  /*11410*/  @P0 LDGSTS.E.BYPASS.LTC128B.128 [R21+0x20400], desc[UR56][R2.64+0x100], !P1 ;  /* 0x2040010002150fae */ /* 0x0121e4000c901d78 */
.L_x_1128:
[----:B------:R-:W-:Y:S01]  /*11420*/  ISETP.GE.AND P0, PT, R6, 0x51, PT ;  /* 0x000000510600780c */ /* 0x000fe20003f06270 */
[----:B0-----:R-:W-:Y:S02]  /*11430*/  IMAD.MOV.U32 R2, RZ, RZ, R14 ;  /* 0x000000ffff027224 */ /* 0x001fe400078e000e */
[----:B------:R-:W-:-:S10]  /*11440*/  IMAD.MOV.U32 R3, RZ, RZ, R7 ;  /* 0x000000ffff037224 */ /* 0x000fd400078e0007 */
        /* <DEDUP_REMOVED lines=12> */
[----:B------:R-:W-:-:S13]  /*11510*/  LOP3.LUT P1, RZ, R18, 0x10, RZ, 0xc0, !PT ;  /* 0x0000001012ff7812 */ /* 0x000fda000782c0ff */
[----:B0-----:R-:W-:Y:S05]  /*11520*/  @!P1 BRA `(.L_x_1075) ;  /* 0x0000000000049947 */ /* 0x001fea0003800000 */
[----:B------:R-:W-:Y:S01]  /*11530*/  BPT.TRAP 0x1 ;  /* 0x000000040000795c */ /* 0x000fe20000300000 */
.L_x_1075:
        /* <DEDUP_REMOVED lines=23> */
[----:B------:R-:W-:-:S02]  /*116b0*/  IMAD.U32 R10, RZ, RZ, UR4 ;  /* 0x00000004ff0a7e24 */ /* 0x000fc4000f8e00ff */
[----:B------:R-:W-:Y:S02]  /*116c0*/  IMAD.U32 R11, RZ, RZ, UR5 ;  /* 0x00000005ff0b7e24 */ /* 0x000fe4000f8e00ff */
[----:B------:R-:W-:Y:S02]  /*116d0*/  IMAD.MOV.U32 R8, RZ, RZ, 0x70 ;  /* 0x00000070ff087424 */ /* 0x000fe400078e00ff */
[----:B------:R-:W-:Y:S02]  /*116e0*/  IMAD.MOV.U32 R12, RZ, RZ, 0x1 ;  /* 0x00000001ff0c7424 */ /* 0x000fe400078e00ff */
[----:B------:R-:W-:-:S07]  /*116f0*/  IMAD.MOV.U32 R13, RZ, RZ, RZ ;  /* 0x000000ffff0d7224 */ /* 0x000fce00078e00ff */
[----:B------:R-:W-:-:S07]  /*11700*/  LEPC R20, `(.L_x_1076) ;  /* 0x000000001014794e */ /* 0x000fce0000000000 */
[----:B0-----:R-:W-:Y:S05]  /*11710*/  CALL.ABS.NOINC R2 ;  /* 0x0000000002007343 */ /* 0x001fea0003c00000 */
.L_x_1076:
[----:B------:R-:W-:Y:S01]  /*11720*/  UISETP.NE.AND UP0, UPT, UR48, URZ, UPT ;  /* 0x0000003f3000728c */ /* 0x000fe2000bf05270 */
[----:B------:R-:W-:Y:S01]  /*11730*/  VIADD R7, R33, UR40 ;  /* 0x0000002821077c36 */ /* 0x000fe20008000000 */
[----:B------:R-:W0:Y:S01]  /*11740*/  LDC R6, c[0x0][0x448] ;  /* 0x00011200ff067b82 */ /* 0x000e220000000800 */
[----:B------:R-:W-:Y:S01]  /*11750*/  IMAD.U32 R4, RZ, RZ, UR36 ;  /* 0x00000024ff047e24 */ /* 0x000fe2000f8e00ff */
[----:B------:R-:W-:Y:S01]  /*11760*/  ULDC.64 UR4, c[0x0][0x2e0] ;  /* 0x0000b80000047ab9 */ /* 0x000fe20000000a00 */
[----:B------:R-:W-:Y:S01]  /*11770*/  IMAD.U32 R3, RZ, RZ, UR47 ;  /* 0x0000002fff037e24 */ /* 0x000fe2000f8e00ff */
[----:B------:R-:W-:Y:S01]  /*11780*/  PLOP3.LUT P0, PT, PT, PT, UP0, 0x80, 0x0 ;  /* 0x000000000000781c */ /* 0x000fe20003f0f008 */
[----:B------:R-:W-:Y:S02]  /*11790*/  IMAD.MOV.U32 R2, RZ, RZ, R4 ;  /* 0x000000ffff027224 */ /* 0x000fe400078e0004 */
[----:B------:R-:W-:Y:S02]  /*117a0*/  IMAD R35, R35, UR4, RZ ;  /* 0x0000000423237c24 */ /* 0x000fe4000f8e02ff */
[----:B------:R-:W-:Y:S01]  /*117b0*/  @UP0 ULDC UR6, c[0x0][0x44c] ;  /* 0x0001130000060ab9 */ /* 0x000fe20000000800 */
[----:B------:R-:W-:Y:S01]  /*117c0*/  IMAD.WIDE.U32 R2, R28, UR4, R2 ;  /* 0x000000041c027c25 */ /* 0x000fe2000f8e0002 */
[----:B------:R-:W-:-:S03]  /*117d0*/  @UP0 ULDC UR4, c[0x0][0x450] ;  /* 0x0001140000040ab9 */ /* 0x000fc60000000800 */
[----:B------:R-:W-:Y:S02]  /*117e0*/  IMAD.U32 R5, RZ, RZ, UR37 ;  /* 0x00000025ff057e24 */ /* 0x000fe4000f8e00ff */
[----:B------:R-:W-:Y:S02]  /*117f0*/  IMAD.MOV.U32 R5, RZ, RZ, R7 ;  /* 0x000000ffff057224 */ /* 0x000fe400078e0007 */
[----:B------:R-:W-:Y:S01]  /*11800*/  @P0 IMAD.HI.U32 R0, R7, UR6, RZ ;  /* 0x0000000607000c27 */ /* 0x000fe2000f8e00ff */
[----:B------:R-:W-:-:S03]  /*11810*/  PLOP3.LUT P0, PT, PT, PT, UP0, 0x80, 0x0 ;  /* 0x000000000000781c */ /* 0x000fc60003f0f008 */
[----:B------:R-:W-:-:S04]  /*11820*/  IMAD R35, R28, UR5, R35 ;  /* 0x000000051c237c24 */ /* 0x000fc8000f8e0223 */
[----:B------:R-:W-:-:S06]  /*11830*/  IMAD.IADD R3, R3, 0x1, R35 ;  /* 0x0000000103037824 */ /* 0x000fcc00078e0223 */
[----:B------:R-:W-:Y:S01]  /*11840*/  @P0 SHF.R.U32.HI R5, RZ, UR4, R0 ;  /* 0x00000004ff050c19 */ /* 0x000fe20008011600 */
[----:B------:R-:W-:-:S04]  /*11850*/  ULDC.64 UR4, c[0x0][0x2d0] ;  /* 0x0000b40000047ab9 */ /* 0x000fc80000000a00 */
[----:B------:R-:W-:Y:S02]  /*11860*/  IMAD.MOV R0, RZ, RZ, -R5 ;  /* 0x000000ffff007224 */ /* 0x000fe400078e0a05 */
[----:B------:R-:W-:-:S04]  /*11870*/  IMAD.WIDE.U32 R2, R5, UR4, R2 ;  /* 0x0000000405027c25 */ /* 0x000fc8000f8e0002 */
[----:B0-----:R-:W-:Y:S01]  /*11880*/  IMAD R7, R6, R0, R7 ;  /* 0x0000000006077224 */ /* 0x001fe200078e0207 */
[----:B------:R-:W-:-:S05]  /*11890*/  SHF.R.S32.HI R0, RZ, 0x1f, R5 ;  /* 0x0000001fff007819 */ /* 0x000fca0000011405 */
[----:B------:R-:W-:-:S04]  /*118a0*/  IMAD R0, R0, UR4, RZ ;  /* 0x0000000400007c24 */ /* 0x000fc8000f8e02ff */
[----:B------:R-:W-:Y:S01]  /*118b0*/  IMAD R5, R5, UR5, R0 ;  /* 0x0000000505057c24 */ /* 0x000fe2000f8e0200 */
[----:B------:R-:W-:Y:S01]  /*118c0*/  SHF.R.S32.HI R0, RZ, 0x1f, R7 ;  /* 0x0000001fff007819 */ /* 0x000fe20000011407 */
[----:B------:R-:W-:Y:S02]  /*118d0*/  ULDC.64 UR4, c[0x0][0x2c8] ;  /* 0x0000b20000047ab9 */ /* 0x000fe40000000a00 */
[----:B------:R-:W-:Y:S02]  /*118e0*/  IMAD.IADD R3, R3, 0x1, R5 ;  /* 0x0000000103037824 */ /* 0x000fe400078e0205 */
[----:B------:R-:W-:Y:S02]  /*118f0*/  IMAD R0, R0, UR4, RZ ;  /* 0x0000000400007c24 */ /* 0x000fe4000f8e02ff */
[----:B------:R-:W-:-:S04]  /*11900*/  IMAD.WIDE.U32 R2, R7, UR4, R2 ;  /* 0x0000000407027c25 */ /* 0x000fc8000f8e0002 */
[----:B------:R-:W-:Y:S01]  /*11910*/  IMAD R5, R7, UR5, R0 ;  /* 0x0000000507057c24 */ /* 0x000fe2000f8e0200 */
[----:B------:R-:W-:Y:S02]  /*11920*/  ULDC.64 UR4, c[0x0][0x280] ;  /* 0x0000a00000047ab9 */ /* 0x000fe40000000a00 */
[----:B------:R-:W-:Y:S01]  /*11930*/  LEA R0, P0, R2, UR4, 0x1 ;  /* 0x0000000402007c11 */ /* 0x000fe2000f8008ff */
[----:B------:R-:W-:Y:S01]  /*11940*/  ULDC UR4, c[0x0][0x2b8] ;  /* 0x0000ae0000047ab9 */ /* 0x000fe20000000800 */
[----:B------:R-:W-:Y:S02]  /*11950*/  IADD3 R3, R3, R5, RZ ;  /* 0x0000000503037210 */ /* 0x000fe40007ffe0ff */
[----:B------:R-:W-:Y:S02]  /*11960*/  ISETP.GE.AND P2, PT, R22, UR4, PT ;  /* 0x0000000416007c0c */ /* 0x000fe4000bf46270 */
[----:B------:R-:W-:Y:S01]  /*11970*/  LEA.HI.X R8, R2, UR5, R3, 0x1, P0 ;  /* 0x0000000502087c11 */ /* 0x000fe200080f0c03 */
[----:B------:R-:W-:Y:S01]  /*11980*/  UMOV UR5, 0xffffffff ;  /* 0xffffffff00057882 */ /* 0x000fe20000000000 */
[----:B------:R-:W-:-:S02]  /*11990*/  ISETP.GE.AND P0, PT, R24, UR4, PT ;  /* 0x0000000418007c0c */ /* 0x000fc4000bf06270 */
[----:B------:R-:W-:Y:S01]  /*119a0*/  ISETP.GE.AND P3, PT, R30, UR4, PT ;  /* 0x000000041e007c0c */ /* 0x000fe2000bf66270 */
[----:B------:R-:W-:-:S12]  /*119b0*/  BRA.DIV UR5, `(.L_x_1077) ;  /* 0x0000002a05987947 */ /* 0x000fd8000b800000 */
[----:B------:R-:W-:Y:S01]  /*119c0*/  SHFL.IDX PT, R3, R8, RZ, 0x181f ;  /* 0x00181fff08037589 */ /* 0x000fe200000e0000 */
[----:B------:R-:W-:Y:S01]  /*119d0*/  ULDC UR4, c[0x0][0x288] ;  /* 0x0000a20000047ab9 */ /* 0x000fe20000000800 */
[----:B------:R-:W-:Y:S02]  /*119e0*/  VIADD R7, R36, UR40 ;  /* 0x0000002824077c36 */ /* 0x000fe40008000000 */
[----:B------:R-:W0:Y:S01]  /*119f0*/  SHFL.IDX PT, R2, R0, RZ, 0x181f ;  /* 0x00181fff00027589 */ /* 0x000e2200000e0000 */
[----:B------:R-:W-:Y:S02]  /*11a00*/  IMAD R6, R6, UR4, RZ ;  /* 0x0000000406067c24 */ /* 0x000fe4000f8e02ff */
[C---:B------:R-:W-:Y:S01]  /*11a10*/  VIADD R11, R7.reuse, 0x10 ;  /* 0x00000010070b7836 */ /* 0x040fe20000000000 */
        /* <DEDUP_REMOVED lines=61> */
.L_x_1145:
[----:B------:R-:W-:Y:S01]  /*11df0*/  VIADD R7, R7, 0x70 ;  /* 0x0000007007077836 */ /* 0x000fe20000000000 */
[----:B------:R-:W-:Y:S01]  /*11e00*/  BSSY B0, `(.L_x_1078) ;  /* 0x000000d000007945 */ /* 0x000fe20003800000 */
[----:B-1----:R-:W-:Y:S02]  /*11e10*/  IMAD.MOV.U32 R2, RZ, RZ, R14 ;  /* 0x000000ffff027224 */ /* 0x002fe400078e000e */
[----:B--2---:R-:W-:Y:S01]  /*11e20*/  IMAD.MOV.U32 R3, RZ, RZ, R4 ;  /* 0x000000ffff037224 */ /* 0x004fe200078e0004 */
[----:B------:R-:W-:-:S13]  /*11e30*/  ISETP.GE.AND P1, PT, R7, R6, PT ;  /* 0x000000060700720c */ /* 0x000fda0003f26270 */
        /* <DEDUP_REMOVED lines=9> */
.L_x_1079:
[----:B------:R-:W-:Y:S05]  /*11ed0*/  BSYNC B0 ;  /* 0x0000000000007941 */ /* 0x000fea0003800000 */
.L_x_1078:
[----:B------:R-:W-:Y:S01]  /*11ee0*/  NOP ;  /* 0x0000000000007918 */ /* 0x000fe20000000000 */
[----:B------:R-:W-:Y:S01]  /*11ef0*/  SYNCS.ARRIVE.TRANS64.RED.A0T1 RZ, [UR46+0x2a800], RZ ;  /* 0x02a800ffffff79a7 */ /* 0x000fe2000820042e */
[----:B------:R-:W-:Y:S01]  /*11f00*/  IMAD.MOV.U32 R0, RZ, RZ, 0x1 ;  /* 0x00000001ff007424 */ /* 0x000fe200078e00ff */
[----:B------:R-:W-:Y:S04]  /*11f10*/  ARRIVES.LDGSTSBAR.64.TRANSCNT [UR46+0x2a800] ;  /* 0x02a80000ff0079b0 */ /* 0x000fe80008000aae */
[----:B------:R-:W-:Y:S01]  /*11f20*/  SHF.L.U32 R0, R0, 0x1f, RZ ;  /* 0x0000001f00007819 */ /* 0x000fe200000006ff */
[----:B------:R-:W-:Y:S01]  /*11f30*/  NOP ;  /* 0x0000000000007918 */ /* 0x000fe20000000000 */
[----:B------:R-:W-:Y:S01]  /*11f40*/  SYNCS.ARRIVE.TRANS64.A1T0 RZ, [UR46+0x2a800], RZ ;  /* 0x02a800ffffff79a7 */ /* 0x000fe2000810002e */
[----:B------:R-:W-:Y:S01]  /*11f50*/  VIADD R19, R19, 0xfffffffe ;  /* 0xfffffffe13137836 */ /* 0x000fe20000000000 */
[----:B------:R-:W1:Y:S02]  /*11f60*/  SYNCS.PHASECHK.TRANS64.TRYWAIT P0, [UR46+0x2a820], R0 ;  /* 0x02a82000ff0075a7 */ /* 0x000e64000800016e */
[----:B-1----:R-:W-:Y:S05]  /*11f70*/  @!P0 BRA `(.L_x_1080) ;  /* 0x0000002c00b08947 */ /* 0x002fea0003800000 */
.L_x_1146:
[----:B------:R-:W-:Y:S01]  /*11f80*/  ISETP.GE.AND P0, PT, R19, UR49, PT ;  /* 0x0000003113007c0c */ /* 0x000fe2000bf06270 */
[----:B------:R-:W-:Y:S02]  /*11f90*/  IMAD.MOV.U32 R24, RZ, RZ, 0x1 ;  /* 0x00000001ff187424 */ /* 0x000fe400078e00ff */
[----:B------:R-:W-:-:S10]  /*11fa0*/  IMAD.MOV.U32 R22, RZ, RZ, RZ ;  /* 0x000000ffff167224 */ /* 0x000fd400078e00ff */
[----:B------:R-:W-:Y:S05]  /*11fb0*/  @!P0 BRA `(.L_x_1081) ;  /* 0x0000000c00e08947 */ /* 0x000fea0003800000 */
[----:B------:R-:W-:Y:S01]  /*11fc0*/  UIADD3 UR4, UR45, 0x1, URZ ;  /* 0x000000012d047890 */ /* 0x000fe2000fffe03f */
[----:B0-----:R-:W-:Y:S01]  /*11fd0*/  LOP3.LUT R3, RZ, UR43, RZ, 0x33, !PT ;  /* 0x0000002bff037c12 */ /* 0x001fe2000f8e33ff */
[----:B------:R-:W-:Y:S01]  /*11fe0*/  BSSY B0, `(.L_x_1081) ;  /* 0x00000f5000007945 */ /* 0x000fe20003800000 */
[----:B------:R-:W-:Y:S01]  /*11ff0*/  LOP3.LUT R5, RZ, UR42, RZ, 0x33, !PT ;  /* 0x0000002aff057c12 */ /* 0x000fe2000f8e33ff */
[----:B------:R-:W-:Y:S01]  /*12000*/  UIMAD UR4, UR4, UR38, URZ ;  /* 0x00000026040472a4 */ /* 0x000fe2000f8e023f */
[----:B------:R-:W-:Y:S01]  /*12010*/  IADD3 R23, R26, R23, R36 ;  /* 0x000000171a177210 */ /* 0x000fe20007ffe024 */
[----:B------:R-:W-:Y:S01]  /*12020*/  IMAD.MOV.U32 R20, RZ, RZ, RZ ;  /* 0x000000ffff147224 */ /* 0x000fe200078e00ff */
[----:B------:R-:W-:-:S03]  /*12030*/  SHF.L.U32 R35, R30, 0x1, RZ ;  /* 0x000000011e237819 */ /* 0x000fc600000006ff */
[----:B------:R-:W-:Y:S01]  /*12040*/  LOP3.LUT R0, RZ, UR4, RZ, 0x33, !PT ;  /* 0x00000004ff007c12 */ /* 0x000fe2000f8e33ff */
[----:B------:R-:W-:Y:S02]  /*12050*/  VIADD R9, R23, 0xfffffee0 ;  /* 0xfffffee017097836 */ /* 0x000fe40000000000 */
[----:B------:R-:W-:Y:S01]  /*12060*/  IMAD.MOV.U32 R23, RZ, RZ, 0x1 ;  /* 0x00000001ff177424 */ /* 0x000fe200078e00ff */
[----:B------:R-:W-:Y:S02]  /*12070*/  VIADDMNMX R0, R0, -UR44, R3, !PT ;  /* 0x8000002c00007c46 */ /* 0x000fe4000f800103 */
[----:B------:R-:W-:Y:S02]  /*12080*/  IADD3 R3, -R36, UR41, RZ ;  /* 0x0000002924037c10 */ /* 0x000fe4000fffe1ff */
[----:B------:R-:W-:-:S04]  /*12090*/  VIMNMX R0, R0, R5, !PT ;  /* 0x0000000500007248 */ /* 0x000fc80007fe0100 */
[C---:B------:R-:W-:Y:S01]  /*120a0*/  IADD3 R27, -R0.reuse, -0x2, RZ ;  /* 0xfffffffe001b7810 */ /* 0x040fe20007ffe1ff */
[C---:B------:R-:W-:Y:S02]  /*120b0*/  IMAD R3, R0.reuse, 0x60, R3 ;  /* 0x0000006000037824 */ /* 0x040fe400078e0203 */
[----:B------:R-:W-:Y:S02]  /*120c0*/  IMAD R9, R0, -0x60, R9 ;  /* 0xffffffa000097824 */ /* 0x000fe400078e0209 */
[----:B------:R-:W-:-:S07]  /*120d0*/  VIADD R0, R3, 0xc0 ;  /* 0x000000c003007836 */ /* 0x000fce0000000000 */
.L_x_1094:
[----:B------:R-:W-:Y:S01]  /*120e0*/  ISETP.NE.AND P0, PT, R37, 0x1, PT ;  /* 0x000000012500780c */ /* 0x000fe20003f05270 */
[----:B------:R-:W-:Y:S01]  /*120f0*/  IMAD.MOV.U32 R10, RZ, RZ, R9 ;  /* 0x000000ffff0a7224 */ /* 0x000fe200078e0009 */
[----:B------:R-:W-:Y:S02]  /*12100*/  ISETP.GT.U32.AND P2, PT, R33, 0x5f, PT ;  /* 0x0000005f2100780c */ /* 0x000fe40003f44070 */
[----:B------:R-:W-:-:S09]  /*12110*/  LOP3.LUT P1, RZ, R18, 0x10, RZ, 0xc0, !PT ;  /* 0x0000001012ff7812 */ /* 0x000fd2000782c0ff */
[----:B------:R-:W0:Y:S08]  /*12120*/  @P0 LDC R2, c[0x0][0x434] ;  /* 0x00010d00ff020b82 */ /* 0x000e300000000800 */
[----:B------:R-:W1:Y:S08]  /*12130*/  @P0 LDC R3, c[0x0][0x438] ;  /* 0x00010e00ff030b82 */ /* 0x000e700000000800 */
[----:B------:R-:W2:Y:S08]  /*12140*/  @!P2 LDC.64 R6, c[0x0][0x428] ;  /* 0x00010a00ff06ab82 */ /* 0x000eb00000000a00 */
[----:B------:R-:W3:Y:S01]  /*12150*/  @!P2 LDC.64 R4, c[0x0][0x418] ;  /* 0x00010600ff04ab82 */ /* 0x000ee20000000a00 */
[----:B0-----:R-:W-:-:S05]  /*12160*/  @P0 IMAD.HI.U32 R2, R9, R2, RZ ;  /* 0x0000000209020227 */ /* 0x001fca00078e00ff */
[----:B-1----:R-:W-:-:S04]  /*12170*/  @P0 SHF.R.U32.HI R10, RZ, R3, R2 ;  /* 0x00000003ff0a0219 */ /* 0x002fc80000011602 */
[----:B------:R-:W-:Y:S01]  /*12180*/  @!P2 SHF.R.S32.HI R3, RZ, 0x1f, R10 ;  /* 0x0000001fff03a819 */ /* 0x000fe2000001140a */
[----:B--2---:R-:W-:-:S04]  /*12190*/  @!P2 IMAD R2, R34, R6, RZ ;  /* 0x000000062202a224 */ /* 0x004fc800078e02ff */
[----:B------:R-:W-:Y:S02]  /*121a0*/  @!P2 IMAD R7, R32, R7, R2 ;  /* 0x000000072007a224 */ /* 0x000fe400078e0202 */
[----:B------:R-:W-:-:S04]  /*121b0*/  @!P2 IMAD.MOV.U32 R2, RZ, RZ, R10 ;  /* 0x000000ffff02a224 */ /* 0x000fc800078e000a */
[----:B------:R-:W-:-:S04]  /*121c0*/  @!P2 IMAD.WIDE.U32 R2, R32, R6, R2 ;  /* 0x000000062002a225 */ /* 0x000fc800078e0002 */
[----:B------:R-:W-:Y:S01]  /*121d0*/  @!P2 IMAD.IADD R3, R7, 0x1, R3 ;  /* 0x000000010703a824 */ /* 0x000fe200078e0203 */
[----:B---3--:R-:W-:Y:S01]  /*121e0*/  @!P2 LEA R4, P0, R2, R4, 0x2 ;  /* 0x000000040204a211 */ /* 0x008fe200078010ff */
[----:B------:R-:W-:-:S03]  /*121f0*/  IMAD.MOV.U32 R6, RZ, RZ, RZ ;  /* 0x000000ffff067224 */ /* 0x000fc600078e00ff */
[----:B------:R-:W-:-:S05]  /*12200*/  @!P2 LEA.HI.X R5, R2, R5, R3, 0x2, P0 ;  /* 0x000000050205a211 */ /* 0x000fca00000f1403 */
[----:B------:R0:W5:Y:S01]  /*12210*/  @!P2 LDG.E R6, desc[UR56][R4.64] ;  /* 0x000000380406a981 */ /* 0x000162000c1e1900 */
[----:B------:R-:W-:-:S05]  /*12220*/  VIADD R22, R20, 0x1 ;  /* 0x0000000114167836 */ /* 0x000fca0000000000 */
[----:B------:R-:W-:-:S04]  /*12230*/  ISETP.NE.AND P0, PT, R22, 0x2, PT ;  /* 0x000000021600780c */ /* 0x000fc80003f05270 */
[----:B------:R-:W-:Y:S02]  /*12240*/  SEL R24, RZ, 0x1, P0 ;  /* 0x00000001ff187807 */ /* 0x000fe40000000000 */
[----:B------:R-:W-:Y:S02]  /*12250*/  SEL R22, R22, RZ, P0 ;  /* 0x000000ff16167207 */ /* 0x000fe40000000000 */
[----:B------:R-:W-:Y:S01]  /*12260*/  LOP3.LUT R24, R23, R24, RZ, 0x3c, !PT ;  /* 0x0000001817187212 */ /* 0x000fe200078e3cff */
[----:B0-----:R-:W-:Y:S06]  /*12270*/  @!P1 BRA `(.L_x_1082) ;  /* 0x0000000000049947 */ /* 0x001fec0003800000 */
[----:B------:R-:W-:Y:S01]  /*12280*/  BPT.TRAP 0x1 ;  /* 0x000000040000795c */ /* 0x000fe20000300000 */
.L_x_1082:
[----:B------:R-:W-:Y:S01]  /*12290*/  LEA R8, R22, UR46, 0x3 ;  /* 0x0000002e16087c11 */ /* 0x000fe2000f8e18ff */
[----:B------:R-:W-:Y:S01]  /*122a0*/  BSSY B1, `(.L_x_1083) ;  /* 0x0000004000017945 */ /* 0x000fe20003800000 */
[----:B------:R-:W-:-:S04]  /*122b0*/  SHF.L.U32 R3, R24, 0x1f, RZ ;  /* 0x0000001f18037819 */ /* 0x000fc800000006ff */
[----:B------:R-:W0:Y:S02]  /*122c0*/  SYNCS.PHASECHK.TRANS64.TRYWAIT P0, [R8+URZ+0x2a840], R3 ;  /* 0x02a84003080075a7 */ /* 0x000e24000800017f */
[----:B0-----:R-:W-:Y:S05]  /*122d0*/  @!P0 BRA `(.L_x_1084) ;  /* 0x0000002800f08947 */ /* 0x001fea0003800000 */
.L_x_1147:
[----:B------:R-:W-:Y:S05]  /*122e0*/  BSYNC B1 ;  /* 0x0000000000017941 */ /* 0x000fea0003800000 */
.L_x_1083:
[----:B------:R-:W-:Y:S01]  /*122f0*/  ULDC UR4, c[0x0][0x430] ;  /* 0x00010c0000047ab9 */ /* 0x000fe20000000800 */
[----:B-----5:R-:W-:Y:S01]  /*12300*/  SHF.R.S32.HI R28, RZ, 0x1f, R6 ;  /* 0x0000001fff1c7819 */ /* 0x020fe20000011406 */
[----:B------:R-:W-:Y:S01]  /*12310*/  UIADD3 UR4, -UR4, URZ, URZ ;  /* 0x0000003f04047290 */ /* 0x000fe2000fffe13f */
[----:B------:R-:W-:Y:S01]  /*12320*/  R2UR UR6, R31 ;  /* 0x000000001f0672ca */ /* 0x000fe200000e0000 */
[----:B------:R-:W-:Y:S01]  /*12330*/  IMAD R19, R22, 0x4800, R25 ;  /* 0x0000480016137824 */ /* 0x000fe200078e0219 */
[C---:B------:R-:W-:Y:S02]  /*12340*/  LOP3.LUT P3, RZ, R18.reuse, 0x4, RZ, 0xc0, !PT ;  /* 0x0000000412ff7812 */ /* 0x040fe4000786c0ff */
[----:B------:R-:W-:Y:S01]  /*12350*/  LOP3.LUT P2, RZ, R18, 0x2, RZ, 0xc0, !PT ;  /* 0x0000000212ff7812 */ /* 0x000fe2000784c0ff */
        /* <DEDUP_REMOVED lines=20> */
[----:B------:R-:W-:Y:S01]  /*124a0*/  VIADD R21, R3, UR4 ;  /* 0x0000000403157c36 */ /* 0x000fe20008000000 */
[----:B------:R-:W-:-:S04]  /*124b0*/  UMOV UR4, 0xffffffff ;  /* 0xffffffff00047882 */ /* 0x000fc80000000000 */
[----:B------:R-:W-:Y:S01]  /*124c0*/  LEA.HI.X R21, R2, UR7, R21, 0x1, P0 ;  /* 0x0000000702157c11 */ /* 0x000fe200080f0c15 */
[----:B------:R-:W-:Y:S06]  /*124d0*/  BRA.DIV UR4, `(.L_x_1085) ;  /* 0x0000002a04847947 */ /* 0x000fec000b800000 */
        /* <DEDUP_REMOVED lines=13> */
[----:B------:R-:W0:Y:S03]  /*125b0*/  SHFL.IDX PT, R14, R10, 0x3, 0x181f ;  /* 0x00781f000a0e7f89 */ /* 0x000e2600000e0000 */
[----:B------:R-:W-:Y:S01]  /*125c0*/  IMAD.X R3, RZ, RZ, R4, P0 ;  /* 0x000000ffff037224 */ /* 0x000fe200000e0604 */
        /* <DEDUP_REMOVED lines=14> */
[----:B-1----:R-:W-:-:S05]  /*126b0*/  IADD3.X R3, RZ, R3, RZ, P0, !PT ;  /* 0x00000003ff037210 */ /* 0x002fca00007fe4ff */
[----:B------:R-:W-:Y:S04]  /*126c0*/  LDGSTS.E.BYPASS.LTC128B.128 [R19+0x19c00], desc[UR56][R2.64], !P3 ;  /* 0x19c0000002137fae */ /* 0x000fe8000d901d78 */
[----:B------:R-:W-:Y:S04]  /*126d0*/  LDGSTS.E.BYPASS.LTC128B.128 [R19+0x1cc00], desc[UR56][R2.64+0x80], !P2 ;  /* 0x1cc0008002137fae */ /* 0x000fe8000d101d78 */
[----:B------:R1:W-:Y:S02]  /*126e0*/  LDGSTS.E.BYPASS.LTC128B.128 [R19+0x1fc00], desc[UR56][R2.64+0x100], !P1 ;  /* 0x1fc0010002137fae */ /* 0x0003e4000c901d78 */
[----:B-1----:R-:W-:-:S05]  /*126f0*/  IADD3 R2, P0, R12, R35, RZ ;  /* 0x000000230c027210 */ /* 0x002fca0007f1e0ff */
[----:B0-----:R-:W-:-:S05]  /*12700*/  IMAD.X R3, RZ, RZ, R4, P0 ;  /* 0x000000ffff037224 */ /* 0x001fca00000e0604 */
[----:B------:R0:W-:Y:S04]  /*12710*/  LDGSTS.E.BYPASS.LTC128B.128 [R19+0x1a400], desc[UR56][R2.64], !P3 ;  /* 0x1a40000002137fae */ /* 0x0001e8000d901d78 */
[----:B------:R0:W-:Y:S04]  /*12720*/  LDGSTS.E.BYPASS.LTC128B.128 [R19+0x1d400], desc[UR56][R2.64+0x80], !P2 ;  /* 0x1d40008002137fae */ /* 0x0001e8000d101d78 */
[----:B--2---:R0:W-:Y:S02]  /*12730*/  LDGSTS.E.BYPASS.LTC128B.128 [R19+0x20400], desc[UR56][R2.64+0x100], !P1 ;  /* 0x2040010002137fae */ /* 0x0041e4000c901d78 */
.L_x_1161:
        /* <DEDUP_REMOVED lines=10> */
.L_x_1086:
        /* <DEDUP_REMOVED lines=10> */
.L_x_1087:
[----:B------:R1:W-:Y:S01]  /*12880*/  SYNCS.ARRIVE.TRANS64.A1T0 RZ, [R8+URZ+0x2a830], RZ ;  /* 0x02a830ff08ff79a7 */ /* 0x0003e2000810003f */
[----:B------:R-:W-:Y:S05]  /*12890*/  @!P2 BRA `(.L_x_1088) ;  /* 0x000000000004a947 */ /* 0x000fea0003800000 */
[----:B------:R-:W-:Y:S01]  /*128a0*/  BPT.TRAP 0x1 ;  /* 0x000000040000795c */ /* 0x000fe20000300000 */
.L_x_1088:
[----:B0-----:R-:W-:Y:S01]  /*128b0*/  SHF.L.U32 R3, R23, 0x1f, RZ ;  /* 0x0000001f17037819 */ /* 0x001fe200000006ff */
[----:B------:R-:W-:Y:S01]  /*128c0*/  BSSY B1, `(.L_x_1089) ;  /* 0x0000004000017945 */ /* 0x000fe20003800000 */
[----:B------:R-:W-:-:S04]  /*128d0*/  LEA R4, R20, UR46, 0x3 ;  /* 0x0000002e14047c11 */ /* 0x000fc8000f8e18ff */
[----:B------:R-:W0:Y:S02]  /*128e0*/  SYNCS.PHASECHK.TRANS64.TRYWAIT P0, [R4+URZ+0x2a860], R3 ;  /* 0x02a86003040075a7 */ /* 0x000e24000800017f */
[----:B0-----:R-:W-:Y:S05]  /*128f0*/  @!P0 BRA `(.L_x_1090) ;  /* 0x0000002c00388947 */ /* 0x001fea0003800000 */
.L_x_1162:
[----:B------:R-:W-:Y:S05]  /*12900*/  BSYNC B1 ;  /* 0x0000000000017941 */ /* 0x000fea0003800000 */
.L_x_1089:
        /* <DEDUP_REMOVED lines=17> */
[----:B------:R-:W0:Y:S03]  /*12a20*/  SHFL.IDX PT, R14, R16, 0x2, 0x181f ;  /* 0x00581f00100e7f89 */ /* 0x000e2600000e0000 */
[----:B------:R-:W-:Y:S01]  /*12a30*/  IMAD.X R3, RZ, RZ, R8, P2 ;  /* 0x000000ffff037224 */ /* 0x000fe200010e0608 */
        /* <DEDUP_REMOVED lines=22> */
[----:B------:R2:W3:Y:S03]  /*12ba0*/  SHFL.IDX PT, R14, R16, 0x5, 0x181f ;  /* 0x00b81f00100e7f89 */ /* 0x0004e600000e0000 */
[----:B-1----:R-:W-:Y:S01]  /*12bb0*/  IMAD.X R3, RZ, RZ, R8, P2 ;  /* 0x000000ffff037224 */ /* 0x002fe200010e0608 */
[----:B------:R-:W-:Y:S01]  /*12bc0*/  ISETP.LT.OR P2, PT, R0, 0x41, !P1 ;  /* 0x000000410000780c */ /* 0x000fe20004f41670 */
[----:B------:R2:W1:-:S12]  /*12bd0*/  SHFL.IDX PT, R8, R17, 0x5, 0x181f ;  /* 0x00b81f0011087f89 */ /* 0x00045800000e0000 */
[----:B------:R2:W-:Y:S01]  /*12be0*/  LDGSTS.E.BYPASS.LTC128B.128 [R5+0x2400], desc[UR56][R2.64], !P2 ;  /* 0x0240000002057fae */ /* 0x0005e2000d101d78 */
[----:B------:R-:W-:-:S13]  /*12bf0*/  ISETP.LT.OR P2, PT, R0, 0x41, !P0 ;  /* 0x000000410000780c */ /* 0x000fda0004741670 */
[----:B-1-3--:R2:W-:Y:S02]  /*12c00*/  LDGSTS.E.BYPASS.LTC128B.128 [R5+0x5400], desc[UR56][R2.64+0x80], !P2 ;  /* 0x0540008002057fae */ /* 0x00a5e4000d101d78 */
.L_x_1176:
[C---:B------:R-:W-:Y:S01]  /*12c10*/  ISETP.LT.OR P1, PT, R0.reuse, 0x51, !P1 ;  /* 0x000000510000780c */ /* 0x040fe20004f21670 */
[----:B------:R-:W-:Y:S01]  /*12c20*/  ULDC.64 UR4, c[0x0][0x328] ;  /* 0x0000ca0000047ab9 */ /* 0x000fe20000000a00 */
[----:B------:R-:W-:Y:S01]  /*12c30*/  ISETP.LT.OR P0, PT, R0, 0x51, !P0 ;  /* 0x000000510000780c */ /* 0x000fe20004701670 */
[----:B------:R-:W-:Y:S01]  /*12c40*/  IMAD R26, R26, UR4, RZ ;  /* 0x000000041a1a7c24 */ /* 0x000fe2000f8e02ff */
[----:B0-2---:R-:W-:-:S03]  /*12c50*/  IADD3 R2, P2, R14, R35, RZ ;  /* 0x000000230e027210 */ /* 0x005fc60007f5e0ff */
        /* <DEDUP_REMOVED lines=16> */
.L_x_1092:
        /* <DEDUP_REMOVED lines=10> */
.L_x_1093:
        /* <DEDUP_REMOVED lines=14> */
[----:B------:R-:W-:Y:S01]  /*12ee0*/  LEA R16, P0, R2, UR6, 0x1 ;  /* 0x0000000602107c11 */ /* 0x000fe2000f8008ff */
[----:B------:R-:W-:-:S05]  /*12ef0*/  VIADD R17, R3, UR4 ;  /* 0x0000000403117c36 */ /* 0x000fca0008000000 */
[----:B------:R-:W-:Y:S02]  /*12f00*/  LEA.HI.X R17, R2, UR7, R17, 0x1, P0 ;  /* 0x0000000702117c11 */ /* 0x000fe400080f0c11 */
[----:B------:R-:W-:-:S13]  /*12f10*/  ISETP.GT.AND P0, PT, R27, UR49, PT ;  /* 0x000000311b007c0c */ /* 0x000fda000bf04270 */
[----:B0-----:R-:W-:Y:S05]  /*12f20*/  @P0 BRA `(.L_x_1094) ;  /* 0xfffffff0006c0947 */ /* 0x001fea000383ffff */
[----:B------:R-:W-:Y:S05]  /*12f30*/  BSYNC B0 ;  /* 0x0000000000007941 */ /* 0x000fea0003800000 */
.L_x_1081:
[----:B------:R-:W-:-:S13]  /*12f40*/  LOP3.LUT P0, RZ, R18, 0x10, RZ, 0xc0, !PT ;  /* 0x0000001012ff7812 */ /* 0x000fda000780c0ff */
[----:B------:R-:W-:Y:S05]  /*12f50*/  @!P0 BRA `(.L_x_1095) ;  /* 0x0000000000048947 */ /* 0x000fea0003800000 */
[----:B------:R-:W-:Y:S01]  /*12f60*/  BPT.TRAP 0x1 ;  /* 0x000000040000795c */ /* 0x000fe20000300000 */
.L_x_1095:
[----:B0-----:R-:W-:Y:S01]  /*12f70*/  LEA R0, R22, UR46, 0x3 ;  /* 0x0000002e16007c11 */ /* 0x001fe2000f8e18ff */
[----:B------:R-:W-:Y:S01]  /*12f80*/  IMAD.MOV.U32 R2, RZ, RZ, -0x60 ;  /* 0xffffffa0ff027424 */ /* 0x000fe200078e00ff */
[----:B------:R-:W-:Y:S01]  /*12f90*/  SHF.L.U32 R3, R24, 0x1f, RZ ;  /* 0x0000001f18037819 */ /* 0x000fe200000006ff */
[----:B------:R-:W-:Y:S01]  /*12fa0*/  BSSY B0, `(.L_x_1096) ;  /* 0x0000006000007945 */ /* 0x000fe20003800000 */
[----:B------:R-:W-:Y:S02]  /*12fb0*/  IMAD R25, R22, 0x3000, R25 ;  /* 0x0000300016197824 */ /* 0x000fe400078e0219 */
[----:B------:R-:W0:Y:S01]  /*12fc0*/  SYNCS.PHASECHK.TRANS64.TRYWAIT P0, [R0+URZ+0x2a860], R3 ;  /* 0x02a86003000075a7 */ /* 0x000e22000800017f */
[----:B------:R-:W-:-:S04]  /*12fd0*/  IMAD R5, R27, R2, UR41 ;  /* 0x000000291b057e24 */ /* 0x000fc8000f8e0202 */
[----:B------:R-:W-:Y:S01]  /*12fe0*/  IMAD.IADD R5, R5, 0x1, -R36 ;  /* 0x0000000105057824 */ /* 0x000fe200078e0a24 */
[----:B0-----:R-:W-:Y:S06]  /*12ff0*/  @!P0 BRA `(.L_x_1097) ;  /* 0x0000002c00948947 */ /* 0x001fec0003800000 */
.L_x_1177:
[----:B------:R-:W-:Y:S05]  /*13000*/  BSYNC B0 ;  /* 0x0000000000007941 */ /* 0x000fea0003800000 */
.L_x_1096:
        /* <DEDUP_REMOVED lines=8> */
[----:B------:R-:W-:Y:S01]  /*13090*/  SHFL.IDX PT, R6, R17, 0x1, 0x181f ;  /* 0x00381f0011067f89 */ /* 0x000fe200000e0000 */
[----:B------:R-:W-:Y:S02]  /*130a0*/  ISETP.LT.OR P2, PT, R5, 0x1, P1 ;  /* 0x000000010500780c */ /* 0x000fe40000f41670 */
[----:B------:R-:W-:Y:S01]  /*130b0*/  LEA R4, R25, UR46, 0x1 ;  /* 0x0000002e19047c11 */ /* 0x000fe2000f8e08ff */
[----:B------:R-:W1:Y:S01]  /*130c0*/  SHFL.IDX PT, R14, R16, 0x1, 0x181f ;  /* 0x00381f00100e7f89 */ /* 0x000e6200000e0000 */
[----:B------:R-:W-:-:S02]  /*130d0*/  ISETP.LT.OR P4, PT, R5, 0x11, P1 ;  /* 0x000000110500780c */ /* 0x000fc40000f81670 */
[----:B------:R-:W-:Y:S01]  /*130e0*/  ISETP.LT.OR P5, PT, R5, 0x11, !P0 ;  /* 0x000000110500780c */ /* 0x000fe200047a1670 */
[----:B------:R-:W-:Y:S04]  /*130f0*/  SHFL.IDX PT, R10, R17, 0x2, 0x181f ;  /* 0x00581f00110a7f89 */ /* 0x000fe800000e0000 */
[----:B------:R-:W2:Y:S04]  /*13100*/  SHFL.IDX PT, R19, R16, 0x2, 0x181f ;  /* 0x00581f0010137f89 */ /* 0x000ea800000e0000 */
[----:B------:R-:W-:Y:S04]  /*13110*/  SHFL.IDX PT, R9, R17, 0x3, 0x181f ;  /* 0x00781f0011097f89 */ /* 0x000fe800000e0000 */
[----:B------:R-:W3:Y:S01]  /*13120*/  SHFL.IDX PT, R20, R16, 0x3, 0x181f ;  /* 0x00781f0010147f89 */ /* 0x000ee200000e0000 */
[----:B0-----:R-:W-:-:S03]  /*13130*/  IMAD.WIDE.U32 R2, R30, 0x2, R2 ;  /* 0x000000021e027825 */ /* 0x001fc600078e0002 */
[----:B------:R-:W-:Y:S04]  /*13140*/  SHFL.IDX PT, R8, R17, 0x4, 0x181f ;  /* 0x00981f0011087f89 */ /* 0x000fe800000e0000 */
[----:B------:R-:W0:Y:S04]  /*13150*/  SHFL.IDX PT, R21, R16, 0x4, 0x181f ;  /* 0x00981f0010157f89 */ /* 0x000e2800000e0000 */
[----:B------:R-:W-:Y:S01]  /*13160*/  LDGSTS.E.BYPASS.LTC128B.128 [R4+0x400], desc[UR56][R2.64], !P2 ;  /* 0x0040000002047fae */ /* 0x000fe2000d101d78 */
[----:B------:R-:W-:-:S03]  /*13170*/  ISETP.LT.OR P2, PT, R5, 0x21, P1 ;  /* 0x000000210500780c */ /* 0x000fc60000f41670 */
[----:B------:R1:W-:Y:S01]  /*13180*/  LDGSTS.E.BYPASS.LTC128B.128 [R4+0x3400], desc[UR56][R2.64+0x80], !P3 ;  /* 0x0340008002047fae */ /* 0x0003e2000d901d78 */
[----:B------:R-:W-:-:S03]  /*13190*/  ISETP.LT.OR P3, PT, R5, 0x21, !P0 ;  /* 0x000000210500780c */ /* 0x000fc60004761670 */
[----:B------:R-:W4:Y:S01]  /*131a0*/  SHFL.IDX PT, R17, R17, 0x5, 0x181f ;  /* 0x00b81f0011117f89 */ /* 0x000f2200000e0000 */
[----:B-1----:R-:W-:Y:S02]  /*131b0*/  IMAD.MOV.U32 R2, RZ, RZ, R14 ;  /* 0x000000ffff027224 */ /* 0x002fe400078e000e */
[----:B------:R-:W-:Y:S01]  /*131c0*/  IMAD.MOV.U32 R3, RZ, RZ, R6 ;  /* 0x000000ffff037224 */ /* 0x000fe200078e0006 */
[----:B------:R1:W0:Y:S01]  /*131d0*/  SHFL.IDX PT, R14, R16, 0x5, 0x181f ;  /* 0x00b81f00100e7f89 */ /* 0x00022200000e0000 */
[----:B------:R-:W-:-:S04]  /*131e0*/  IMAD.WIDE.U32 R6, R30, 0x2, R2 ;  /* 0x000000021e067825 */ /* 0x000fc800078e0002 */
[----:B--2---:R-:W-:Y:S01]  /*131f0*/  IMAD.MOV.U32 R2, RZ, RZ, R19 ;  /* 0x000000ffff027224 */ /* 0x004fe200078e0013 */
[----:B------:R-:W-:Y:S01]  /*13200*/  LDGSTS.E.BYPASS.LTC128B.128 [R4+0xc00], desc[UR56][R6.64], !P4 ;  /* 0x00c0000006047fae */ /* 0x000fe2000e101d78 */
[----:B------:R-:W-:Y:S01]  /*13210*/  IMAD.MOV.U32 R3, RZ, RZ, R10 ;  /* 0x000000ffff037224 */ /* 0x000fe200078e000a */
[C---:B------:R-:W-:Y:S02]  /*13220*/  ISETP.LT.OR P4, PT, R5.reuse, 0x31, P1 ;  /* 0x000000310500780c */ /* 0x040fe40000f81670 */
[----:B------:R-:W-:Y:S01]  /*13230*/  LDGSTS.E.BYPASS.LTC128B.128 [R4+0x3c00], desc[UR56][R6.64+0x80], !P5 ;  /* 0x03c0008006047fae */ /* 0x000fe2000e901d78 */
[----:B------:R-:W-:Y:S01]  /*13240*/  IMAD.WIDE.U32 R2, R30, 0x2, R2 ;  /* 0x000000021e027825 */ /* 0x000fe200078e0002 */
[----:B------:R-:W-:-:S04]  /*13250*/  ISETP.LT.OR P5, PT, R5, 0x31, !P0 ;  /* 0x000000310500780c */ /* 0x000fc800047a1670 */
[----:B------:R-:W-:Y:S01]  /*13260*/  LDGSTS.E.BYPASS.LTC128B.128 [R4+0x1400], desc[UR56][R2.64], !P2 ;  /* 0x0140000002047fae */ /* 0x000fe2000d101d78 */
[----:B------:R-:W-:-:S03]  /*13270*/  ISETP.LT.OR P2, PT, R5, 0x41, P1 ;  /* 0x000000410500780c */ /* 0x000fc60000f41670 */
[----:B------:R3:W-:Y:S01]  /*13280*/  LDGSTS.E.BYPASS.LTC128B.128 [R4+0x4400], desc[UR56][R2.64+0x80], !P3 ;  /* 0x0440008002047fae */ /* 0x0007e2000d901d78 */
[----:B------:R-:W-:Y:S01]  /*13290*/  ISETP.LT.OR P3, PT, R5, 0x41, !P0 ;  /* 0x000000410500780c */ /* 0x000fe20004761670 */
[----:B---3--:R-:W-:Y:S02]  /*132a0*/  IMAD.MOV.U32 R2, RZ, RZ, R20 ;  /* 0x000000ffff027224 */ /* 0x008fe400078e0014 */
[----:B------:R-:W-:Y:S02]  /*132b0*/  IMAD.MOV.U32 R3, RZ, RZ, R9 ;  /* 0x000000ffff037224 */ /* 0x000fe400078e0009 */
[----:B------:R-:W-:-:S04]  /*132c0*/  IMAD.WIDE.U32 R6, R30, 0x2, R2 ;  /* 0x000000021e067825 */ /* 0x000fc800078e0002 */
[----:B0-----:R-:W-:Y:S01]  /*132d0*/  IMAD.MOV.U32 R2, RZ, RZ, R21 ;  /* 0x000000ffff027224 */ /* 0x001fe200078e0015 */
[----:B------:R1:W-:Y:S01]  /*132e0*/  LDGSTS.E.BYPASS.LTC128B.128 [R4+0x1c00], desc[UR56][R6.64], !P4 ;  /* 0x01c0000006047fae */ /* 0x0003e2000e101d78 */
[----:B------:R-:W-:Y:S02]  /*132f0*/  IMAD.MOV.U32 R3, RZ, RZ, R8 ;  /* 0x000000ffff037224 */ /* 0x000fe400078e0008 */
[----:B------:R-:W-:Y:S01]  /*13300*/  IMAD.MOV.U32 R8, RZ, RZ, RZ ;  /* 0x000000ffff087224 */ /* 0x000fe200078e00ff */
[----:B------:R1:W-:Y:S01]  /*13310*/  LDGSTS.E.BYPASS.LTC128B.128 [R4+0x4c00], desc[UR56][R6.64+0x80], !P5 ;  /* 0x04c0008006047fae */ /* 0x0003e2000e901d78 */
[----:B------:R-:W-:-:S05]  /*13320*/  IMAD.WIDE.U32 R2, R30, 0x2, R2 ;  /* 0x000000021e027825 */ /* 0x000fca00078e0002 */
[----:B------:R1:W-:Y:S04]  /*13330*/  LDGSTS.E.BYPASS.LTC128B.128 [R4+0x2400], desc[UR56][R2.64], !P2 ;  /* 0x0240000002047fae */ /* 0x0003e8000d101d78 */
[----:B----4-:R1:W-:Y:S02]  /*13340*/  LDGSTS.E.BYPASS.LTC128B.128 [R4+0x5400], desc[UR56][R2.64+0x80], !P3 ;  /* 0x0540008002047fae */ /* 0x0103e4000d901d78 */
.L_x_1191:
[C---:B------:R-:W-:Y:S01]  /*13350*/  ISETP.LT.OR P1, PT, R5.reuse, 0x51, P1 ;  /* 0x000000510500780c */ /* 0x040fe20000f21670 */
[----:B-1----:R-:W-:Y:S01]  /*13360*/  IMAD.MOV.U32 R2, RZ, RZ, R14 ;  /* 0x000000ffff027224 */ /* 0x002fe200078e000e */
[----:B------:R-:W-:Y:S01]  /*13370*/  ISETP.LT.OR P0, PT, R5, 0x51, !P0 ;  /* 0x000000510500780c */ /* 0x000fe20004701670 */
[----:B------:R-:W-:Y:S02]  /*13380*/  IMAD.MOV.U32 R3, RZ, RZ, R17 ;  /* 0x000000ffff037224 */ /* 0x000fe400078e0011 */
[----:B------:R-:W-:-:S08]  /*13390*/  IMAD.WIDE.U32 R2, R30, 0x2, R2 ;  /* 0x000000021e027825 */ /* 0x000fd000078e0002 */
[----:B------:R-:W-:Y:S01]  /*133a0*/  @!PT LDS RZ, [RZ] ;  /* 0x00000000fffff984 */ /* 0x000fe20000000800 */
[----:B------:R-:W-:Y:S01]  /*133b0*/  @!PT LDS RZ, [RZ] ;  /* 0x00000000fffff984 */ /* 0x000fe20000000800 */
[----:B------:R-:W-:Y:S01]  /*133c0*/  @!PT LDS RZ, [RZ] ;  /* 0x00000000fffff984 */ /* 0x000fe20000000800 */
[----:B------:R0:W-:Y:S04]  /*133d0*/  LDGSTS.E.BYPASS.LTC128B.128 [R4+0x2c00], desc[UR56][R2.64], !P1 ;  /* 0x02c0000002047fae */ /* 0x0001e8000c901d78 */
[----:B------:R0:W-:Y:S01]  /*133e0*/  LDGSTS.E.BYPASS.LTC128B.128 [R4+0x5c00], desc[UR56][R2.64+0x80], !P0 ;  /* 0x05c0008002047fae */ /* 0x0001e2000c101d78 */
[----:B------:R-:W-:Y:S01]  /*133f0*/  PLOP3.LUT P0, PT, PT, PT, PT, 0x80, 0x0 ;  /* 0x000000000000781c */ /* 0x000fe20003f0f070 */
[----:B------:R-:W-:-:S12]  /*13400*/  NOP ;  /* 0x0000000000007918 */ /* 0x000fd80000000000 */
.L_x_1099:
        /* <DEDUP_REMOVED lines=10> */
.L_x_1100:
[----:B------:R1:W-:Y:S02]  /*134b0*/  SYNCS.ARRIVE.TRANS64.A1T0 RZ, [R0+URZ+0x2a850], RZ ;  /* 0x02a850ff00ff79a7 */ /* 0x0003e4000810003f */
[----:B-1----:R-:W-:-:S04]  /*134c0*/  IADD3 R0, R22, 0x1, RZ ;  /* 0x0000000116007810 */ /* 0x002fc80007ffe0ff */
[----:B------:R-:W-:-:S04]  /*134d0*/  ISETP.NE.AND P0, PT, R0, 0x2, PT ;  /* 0x000000020000780c */ /* 0x000fc80003f05270 */
[----:B0-----:R-:W-:Y:S02]  /*134e0*/  SEL R3, RZ, 0x1, P0 ;  /* 0x00000001ff037807 */ /* 0x001fe40000000000 */
[----:B------:R-:W-:Y:S02]  /*134f0*/  SEL R0, R0, RZ, P0 ;  /* 0x000000ff00007207 */ /* 0x000fe40000000000 */
[----:B------:R-:W-:-:S07]  /*13500*/  LOP3.LUT R24, R24, R3, RZ, 0x3c, !PT ;  /* 0x0000000318187212 */ /* 0x000fce00078e3cff */
.L_x_1060:
[----:B------:R-:W0:Y:S01]  /*13510*/  S2R R3, SR_CgaCtaId ;  /* 0x0000000000037919 */ /* 0x000e220000008800 */
[----:B------:R-:W-:Y:S02]  /*13520*/  MOV R2, 0x400 ;  /* 0x0000040000027802 */ /* 0x000fe40000000f00 */
[----:B------:R-:W-:Y:S02]  /*13530*/  SHF.L.U32 R8, R8, 0x1f, RZ ;  /* 0x0000001f08087819 */ /* 0x000fe400000006ff */
[----:B0-----:R-:W-:-:S04]  /*13540*/  LEA R7, R3, R2, 0x18 ;  /* 0x0000000203077211 */ /* 0x001fc800078ec0ff */
[----:B------:R-:W0:Y:S02]  /*13550*/  SYNCS.PHASECHK.TRANS64.TRYWAIT P0, [R7+URZ+0x2a820], R8 ;  /* 0x02a82008070075a7 */ /* 0x000e24000800017f */
[----:B0-----:R-:W-:Y:S05]  /*13560*/  @!P0 BRA `(.L_x_1101) ;  /* 0x0000003000408947 */ /* 0x001fea0003800000 */
.L_x_1192:
[----:B------:R-:W-:-:S03]  /*13570*/  UMOV UR4, 0xffffffff ;  /* 0xffffffff00047882 */ /* 0x000fc60000000000 */
[----:B------:R-:W-:Y:S05]  /*13580*/  BRA.DIV UR4, `(.L_x_1102) ;  /* 0x00000032044c7947 */ /* 0x000fea000b800000 */
[----:B------:R-:W1:Y:S02]  /*13590*/  S2R R2, SR_TID.X ;  /* 0x0000000000027919 */ /* 0x000e640000002100 */
[----:B-1----:R-:W-:-:S04]  /*135a0*/  SHF.R.U32.HI R2, RZ, 0x5, R2 ;  /* 0x00000005ff027819 */ /* 0x002fc80000011602 */
[----:B------:R-:W-:-:S05]  /*135b0*/  LOP3.LUT R2, R2, 0x3, RZ, 0xc0, !PT ;  /* 0x0000000302027812 */ /* 0x000fca00078ec0ff */
[----:B------:R1:W2:Y:S02]  /*135c0*/  SHFL.IDX PT, R14, R2, RZ, 0x1f ;  /* 0x00001fff020e7589 */ /* 0x0002a400000e0000 */
.L_x_1195:
[----:B--2---:R-:W-:-:S13]  /*135d0*/  ISETP.NE.AND P0, PT, R14, RZ, PT ;  /* 0x000000ff0e00720c */ /* 0x004fda0003f05270 */
[----:B------:R-:W-:Y:S05]  /*135e0*/  @P0 BRA `(.L_x_968) ;  /* 0x0000000000900947 */ /* 0x000fea0003800000 */
[----:B------:R-:W-:-:S03]  /*135f0*/  UMOV UR4, 0xffffffff ;  /* 0xffffffff00047882 */ /* 0x000fc60000000000 */
[----:B------:R-:W-:Y:S05]  /*13600*/  BRA.DIV UR4, `(.L_x_1103) ;  /* 0x0000003204607947 */ /* 0x000fea000b800000 */
[----:B------:R-:W-:-:S13]  /*13610*/  ELECT P6, URZ, PT ;  /* 0x00000000003f782f */ /* 0x000fda00038c0000 */
.L_x_1198:
[----:B------:R-:W-:Y:S05]  /*13620*/  @!P6 BRA `(.L_x_968) ;  /* 0x000000000080e947 */ /* 0x000fea0003800000 */
[----:B-1----:R-:W2:Y:S02]  /*13630*/  LDL R2, [R1] ;  /* 0x0000000001027983 */ /* 0x002ea40000100800 */
[----:B--2---:R-:W-:-:S13]  /*13640*/  R2UR UR4, R2 ;  /* 0x00000000020472ca */ /* 0x004fda00000e0000 */
[----:B------:R-:W-:-:S06]  /*13650*/  ULOP3.LUT UR4, UR4, 0x2, URZ, 0xfc, !UPT ;  /* 0x0000000204047892 */ /* 0x000fcc000f8efc3f */
[----:B------:R-:W-:-:S05]  /*13660*/  IMAD.U32 R2, RZ, RZ, UR4 ;  /* 0x00000004ff027e24 */ /* 0x000fca000f8e00ff */
[----:B------:R-:W-:-:S13]  /*13670*/  ISETP.NE.AND P0, PT, R2, 0x3, PT ;  /* 0x000000030200780c */ /* 0x000fda0003f05270 */
[----:B------:R-:W-:Y:S05]  /*13680*/  @!P0 BRA `(.L_x_1104) ;  /* 0x0000000000048947 */ /* 0x000fea0003800000 */
[----:B------:R-:W-:Y:S01]  /*13690*/  BPT.TRAP 0x1 ;  /* 0x000000040000795c */ /* 0x000fe20000300000 */
.L_x_1104:
[----:B------:R-:W-:Y:S01]  /*136a0*/  IMAD R5, R0, 0x8, R7 ;  /* 0x0000000800057824 */ /* 0x000fe200078e0207 */
[----:B------:R-:W-:Y:S01]  /*136b0*/  SHF.L.U32 R2, R24, 0x1f, RZ ;  /* 0x0000001f18027819 */ /* 0x000fe200000006ff */
[----:B------:R-:W-:-:S03]  /*136c0*/  VIADD R0, R0, 0x1 ;  /* 0x0000000100007836 */ /* 0x000fc60000000000 */
[----:B------:R-:W1:Y:S02]  /*136d0*/  SYNCS.PHASECHK.TRANS64.TRYWAIT P1, [R5+URZ+0x2a840], R2 ;  /* 0x02a84002050075a7 */ /* 0x000e64000802017f */
[----:B------:R-:W-:-:S04]  /*136e0*/  ISETP.NE.AND P2, PT, R0, 0x2, PT ;  /* 0x000000020000780c */ /* 0x000fc80003f45270 */
[----:B------:R-:W-:Y:S01]  /*136f0*/  SEL R3, RZ, 0x1, P2 ;  /* 0x00000001ff037807 */ /* 0x000fe20001000000 */
[----:B-1----:R-:W-:Y:S08]  /*13700*/  @!P1 BRA `(.L_x_1105) ;  /* 0x0000003000409947 */ /* 0x002ff00003800000 */
.L_x_1199:
[----:B------:R-:W-:Y:S02]  /*13710*/  SEL R0, R0, RZ, P2 ;  /* 0x000000ff00007207 */ /* 0x000fe40001000000 */
[----:B------:R-:W-:Y:S01]  /*13720*/  LOP3.LUT R3, R24, R3, RZ, 0x3c, !PT ;  /* 0x0000000318037212 */ /* 0x000fe200078e3cff */
[----:B------:R-:W-:Y:S06]  /*13730*/  @!P0 BRA `(.L_x_1106) ;  /* 0x0000000000048947 */ /* 0x000fec0003800000 */
[----:B------:R-:W-:Y:S01]  /*13740*/  BPT.TRAP 0x1 ;  /* 0x000000040000795c */ /* 0x000fe20000300000 */
.L_x_1106:
[----:B0-----:R-:W-:Y:S01]  /*13750*/  IMAD R7, R0, 0x8, R7 ;  /* 0x0000000800077824 */ /* 0x001fe200078e0207 */
[----:B------:R-:W-:-:S04]  /*13760*/  SHF.L.U32 R0, R3, 0x1f, RZ ;  /* 0x0000001f03007819 */ /* 0x000fc800000006ff */
[----:B------:R-:W0:Y:S02]  /*13770*/  SYNCS.PHASECHK.TRANS64.TRYWAIT P1, [R7+URZ+0x2a840], R0 ;  /* 0x02a84000070075a7 */ /* 0x000e24000802017f */
[----:B0-----:R-:W-:Y:S05]  /*13780*/  @!P1 BRA `(.L_x_1107) ;  /* 0x0000003000349947 */ /* 0x001fea0003800000 */
.L_x_1200:
[----:B------:R-:W-:Y:S05]  /*13790*/  @!P0 BRA `(.L_x_1108) ;  /* 0x0000000000048947 */ /* 0x000fea0003800000 */
[----:B------:R-:W-:Y:S01]  /*137a0*/  BPT.TRAP 0x1 ;  /* 0x000000040000795c */ /* 0x000fe20000300000 */
.L_x_1108:
[----:B------:R-:W2:Y:S02]  /*137b0*/  SYNCS.PHASECHK.TRANS64.TRYWAIT P1, [R5+URZ+0x2a860], R2 ;  /* 0x02a86002050075a7 */ /* 0x000ea4000802017f */
[----:B--2---:R-:W-:Y:S05]  /*137c0*/  @!P1 BRA `(.L_x_1109) ;  /* 0x0000003000389947 */ /* 0x004fea0003800000 */
.L_x_1201:
[----:B------:R-:W-:Y:S05]  /*137d0*/  @!P0 BRA `(.L_x_1110) ;  /* 0x0000000000048947 */ /* 0x000fea0003800000 */
[----:B------:R-:W-:Y:S01]  /*137e0*/  BPT.TRAP 0x1 ;  /* 0x000000040000795c */ /* 0x000fe20000300000 */
.L_x_1110:
[----:B---3--:R3:W4:Y:S02]  /*137f0*/  SYNCS.PHASECHK.TRANS64.TRYWAIT P0, [R7+URZ+0x2a860], R0 ;  /* 0x02a86000070075a7 */ /* 0x008724000800017f */
[----:B----4-:R-:W-:Y:S05]  /*13800*/  @!P0 NANOSLEEP.SYNCS 0x989680 ;  /* 0x009896800000895d */ /* 0x010fea0003900000 */
[----:B------:R-:W4:Y:S02]  /*13810*/  @!P0 SYNCS.PHASECHK.TRANS64 P0, [R7+URZ+0x2a860], R0 ;  /* 0x02a86000070085a7 */ /* 0x000f24000800007f */
[----:B----4-:R-:W-:Y:S05]  /*13820*/  @!P0 BRA `(.L_x_1110) ;  /* 0xfffffffc00f08947 */ /* 0x010fea000383ffff */
.L_x_968:
[----:B------:R-:W-:Y:S05]  /*13830*/  BSYNC B6 ;  /* 0x0000000000067941 */ /* 0x000fea0003800000 */
.L_x_965:
[----:B------:R-:W-:Y:S05]  /*13840*/  EXIT ;  /* 0x000000000000794d */ /* 0x000fea0003800000 */
.L_x_978:
[----:B0-----:R-:W-:-:S04]  /*13850*/  IMAD.U32 R3, RZ, RZ, UR58 ;  /* 0x0000003aff037e24 */ /* 0x001fc8000f8e00ff */
[----:B------:R0:W1:Y:S03]  /*13860*/  SYNCS.PHASECHK.TRANS64.TRYWAIT P0, [R3+URZ+0x2a800], R0 ;  /* 0x02a80000030075a7 */ /* 0x000066000800017f */
[----:B-1----:R-:W-:Y:S05]  /*13870*/  @!P0 NANOSLEEP.SYNCS 0x989680 ;  /* 0x009896800000895d */ /* 0x002fea0003900000 */
[----:B------:R-:W1:Y:S02]  /*13880*/  @!P0 SYNCS.PHASECHK.TRANS64 P0, [R3+URZ+0x2a800], R0 ;  /* 0x02a80000030085a7 */ /* 0x000e64000800007f */
[----:B-1----:R-:W-:Y:S05]  /*13890*/  @!P0 BRA `(.L_x_978) ;  /* 0xfffffffc00ec8947 */ /* 0x002fea000383ffff */
[----:B------:R-:W-:Y:S05]  /*138a0*/  BRA `(.L_x_1111) ;  /* 0xfffffedc00587947 */ /* 0x000fea000383ffff */
.L_x_982:
[----:B0-----:R-:W-:-:S04]  /*138b0*/  IMAD.U32 R3, RZ, RZ, UR58 ;  /* 0x0000003aff037e24 */ /* 0x001fc8000f8e00ff */
[----:B------:R0:W2:Y:S03]  /*138c0*/  SYNCS.PHASECHK.TRANS64.TRYWAIT P1, [R3+URZ+0x2a830], R0 ;  /* 0x02a83000030075a7 */ /* 0x0000a6000802017f */
[----:B--2---:R-:W-:Y:S05]  /*138d0*/  @!P1 NANOSLEEP.SYNCS 0x989680 ;  /* 0x009896800000995d */ /* 0x004fea0003900000 */
[----:B------:R-:W2:Y:S02]  /*138e0*/  @!P1 SYNCS.PHASECHK.TRANS64 P1, [R3+URZ+0x2a830], R0 ;  /* 0x02a83000030095a7 */ /* 0x000ea4000802007f */
[----:B--2---:R-:W-:Y:S05]  /*138f0*/  @!P1 BRA `(.L_x_982) ;  /* 0xfffffffc00ec9947 */ /* 0x004fea000383ffff */
[----:B------:R-:W-:Y:S05]  /*13900*/  BRA `(.L_x_981) ;  /* 0xfffffedc007c7947 */ /* 0x000fea000383ffff */
.L_x_999:
[----:B-1----:R-:W-:-:S04]  /*13910*/  IMAD.U32 R12, RZ, RZ, UR61 ;  /* 0x0000003dff0c7e24 */ /* 0x002fc8000f8e00ff */
[----:B------:R1:W2:Y:S03]  /*13920*/  SYNCS.PHASECHK.TRANS64.TRYWAIT P1, [R12+URZ+0x2a830], R11 ;  /* 0x02a8300b0c0075a7 */ /* 0x0002a6000802017f */
[----:B--2---:R-:W-:Y:S05]  /*13930*/  @!P1 NANOSLEEP.SYNCS 0x989680 ;  /* 0x009896800000995d */ /* 0x004fea0003900000 */
[----:B------:R-:W2:Y:S02]  /*13940*/  @!P1 SYNCS.PHASECHK.TRANS64 P1, [R12+URZ+0x2a830], R11 ;  /* 0x02a8300b0c0095a7 */ /* 0x000ea4000802007f */
[----:B--2---:R-:W-:Y:S05]  /*13950*/  @!P1 BRA `(.L_x_999) ;  /* 0xfffffffc00ec9947 */ /* 0x004fea000383ffff */
[----:B------:R-:W-:Y:S05]  /*13960*/  BRA `(.L_x_998) ;  /* 0xffffff1000547947 */ /* 0x000fea000383ffff */
.L_x_1003:
[----:B01----:R-:W-:-:S04]  /*13970*/  IMAD.U32 R11, RZ, RZ, UR14 ;  /* 0x0000000eff0b7e24 */ /* 0x003fc8000f8e00ff */
[----:B------:R0:W1:Y:S03]  /*13980*/  SYNCS.PHASECHK.TRANS64.TRYWAIT P1, [R11+URZ+0x2a850], R0 ;  /* 0x02a850000b0075a7 */ /* 0x000066000802017f */
[----:B-1----:R-:W-:Y:S05]  /*13990*/  @!P1 NANOSLEEP.SYNCS 0x989680 ;  /* 0x009896800000995d */ /* 0x002fea0003900000 */
[----:B------:R-:W1:Y:S02]  /*139a0*/  @!P1 SYNCS.PHASECHK.TRANS64 P1, [R11+URZ+0x2a850], R0 ;  /* 0x02a850000b0095a7 */ /* 0x000e64000802007f */
[----:B-1----:R-:W-:Y:S05]  /*139b0*/  @!P1 BRA `(.L_x_1003) ;  /* 0xfffffffc00ec9947 */ /* 0x002fea000383ffff */
[----:B------:R-:W-:Y:S05]  /*139c0*/  BRA `(.L_x_1002) ;  /* 0xffffff1800607947 */ /* 0x000fea000383ffff */
.L_x_1022:
[----:B-1----:R-:W-:-:S04]  /*139d0*/  IMAD.U32 R12, RZ, RZ, UR6 ;  /* 0x00000006ff0c7e24 */ /* 0x002fc8000f8e00ff */
[----:B------:R1:W2:Y:S03]  /*139e0*/  SYNCS.PHASECHK.TRANS64.TRYWAIT P1, [R12+URZ+0x2a830], R11 ;  /* 0x02a8300b0c0075a7 */ /* 0x0002a6000802017f */
[----:B--2---:R-:W-:Y:S05]  /*139f0*/  @!P1 NANOSLEEP.SYNCS 0x989680 ;  /* 0x009896800000995d */ /* 0x004fea0003900000 */
[----:B------:R-:W2:Y:S02]  /*13a00*/  @!P1 SYNCS.PHASECHK.TRANS64 P1, [R12+URZ+0x2a830], R11 ;  /* 0x02a8300b0c0095a7 */ /* 0x000ea4000802007f */
[----:B--2---:R-:W-:Y:S05]  /*13a10*/  @!P1 BRA `(.L_x_1022) ;  /* 0xfffffffc00ec9947 */ /* 0x004fea000383ffff */
[----:B------:R-:W-:Y:S05]  /*13a20*/  BRA `(.L_x_1021) ;  /* 0xffffff44009c7947 */ /* 0x000fea000383ffff */
.L_x_1026:
[----:B01----:R-:W-:-:S04]  /*13a30*/  IMAD.U32 R11, RZ, RZ, UR6 ;  /* 0x00000006ff0b7e24 */ /* 0x003fc8000f8e00ff */
[----:B------:R0:W1:Y:S03]  /*13a40*/  SYNCS.PHASECHK.TRANS64.TRYWAIT P1, [R11+URZ+0x2a850], R0 ;  /* 0x02a850000b0075a7 */ /* 0x000066000802017f */
[----:B-1----:R-:W-:Y:S05]  /*13a50*/  @!P1 NANOSLEEP.SYNCS 0x989680 ;  /* 0x009896800000995d */ /* 0x002fea0003900000 */
[----:B------:R-:W1:Y:S02]  /*13a60*/  @!P1 SYNCS.PHASECHK.TRANS64 P1, [R11+URZ+0x2a850], R0 ;  /* 0x02a850000b0095a7 */ /* 0x000e64000802007f */
[----:B-1----:R-:W-:Y:S05]  /*13a70*/  @!P1 BRA `(.L_x_1026) ;  /* 0xfffffffc00ec9947 */ /* 0x002fea000383ffff */
[----:B------:R-:W-:Y:S05]  /*13a80*/  BRA `(.L_x_1025) ;  /* 0xffffff4c00a87947 */ /* 0x000fea000383ffff */
.L_x_1034:
[----:B-1----:R-:W-:-:S04]  /*13a90*/  IMAD.U32 R12, RZ, RZ, UR59 ;  /* 0x0000003bff0c7e24 */ /* 0x002fc8000f8e00ff */
[----:B------:R1:W2:Y:S03]  /*13aa0*/  SYNCS.PHASECHK.TRANS64.TRYWAIT P1, [R12+URZ+0x2a830], R11 ;  /* 0x02a8300b0c0075a7 */ /* 0x0002a6000802017f */
[----:B--2---:R-:W-:Y:S05]  /*13ab0*/  @!P1 NANOSLEEP.SYNCS 0x989680 ;  /* 0x009896800000995d */ /* 0x004fea0003900000 */
[----:B------:R-:W2:Y:S02]  /*13ac0*/  @!P1 SYNCS.PHASECHK.TRANS64 P1, [R12+URZ+0x2a830], R11 ;  /* 0x02a8300b0c0095a7 */ /* 0x000ea4000802007f */
[----:B--2---:R-:W-:Y:S05]  /*13ad0*/  @!P1 BRA `(.L_x_1034) ;  /* 0xfffffffc00ec9947 */ /* 0x004fea000383ffff */
[----:B------:R-:W-:Y:S05]  /*13ae0*/  BRA `(.L_x_1033) ;  /* 0xffffff6400e87947 */ /* 0x000fea000383ffff */
.L_x_1038:
[----:B01----:R-:W-:-:S04]  /*13af0*/  IMAD.U32 R11, RZ, RZ, UR10 ;  /* 0x0000000aff0b7e24 */ /* 0x003fc8000f8e00ff */
[----:B------:R0:W1:Y:S03]  /*13b00*/  SYNCS.PHASECHK.TRANS64.TRYWAIT P1, [R11+URZ+0x2a850], R0 ;  /* 0x02a850000b0075a7 */ /* 0x000066000802017f */
[----:B-1----:R-:W-:Y:S05]  /*13b10*/  @!P1 NANOSLEEP.SYNCS 0x989680 ;  /* 0x009896800000995d */ /* 0x002fea0003900000 */
[----:B------:R-:W1:Y:S02]  /*13b20*/  @!P1 SYNCS.PHASECHK.TRANS64 P1, [R11+URZ+0x2a850], R0 ;  /* 0x02a850000b0095a7 */ /* 0x000e64000802007f */
[----:B-1----:R-:W-:Y:S05]  /*13b30*/  @!P1 BRA `(.L_x_1038) ;  /* 0xfffffffc00ec9947 */ /* 0x002fea000383ffff */
[----:B------:R-:W-:Y:S05]  /*13b40*/  BRA `(.L_x_1037) ;  /* 0xffffff6c00f47947 */ /* 0x000fea000383ffff */
.L_x_1053:
[----:B-1----:R-:W-:-:S04]  /*13b50*/  IMAD.U32 R0, RZ, RZ, UR5 ;  /* 0x00000005ff007e24 */ /* 0x002fc8000f8e00ff */
[----:B------:R1:W2:Y:S03]  /*13b60*/  SYNCS.PHASECHK.TRANS64.TRYWAIT P1, [R0+URZ+0x2a850], R3 ;  /* 0x02a85003000075a7 */ /* 0x0002a6000802017f */
[----:B--2---:R-:W-:Y:S05]  /*13b70*/  @!P1 NANOSLEEP.SYNCS 0x989680 ;  /* 0x009896800000995d */ /* 0x004fea0003900000 */
[----:B------:R-:W2:Y:S02]  /*13b80*/  @!P1 SYNCS.PHASECHK.TRANS64 P1, [R0+URZ+0x2a850], R3 ;  /* 0x02a85003000095a7 */ /* 0x000ea4000802007f */
[----:B--2---:R-:W-:Y:S05]  /*13b90*/  @!P1 BRA `(.L_x_1053) ;  /* 0xfffffffc00ec9947 */ /* 0x004fea000383ffff */
[----:B------:R-:W-:Y:S05]  /*13ba0*/  BRA `(.L_x_1052) ;  /* 0xffffff9c007c7947 */ /* 0x000fea000383ffff */
.L_x_1071:
[----:B------:R-:W-:Y:S01]  /*13bb0*/  IMAD.MOV.U32 R13, RZ, RZ, R17 ;  /* 0x000000ffff0d7224 */ /* 0x000fe200078e0011 */
[----:B------:R-:W-:Y:S01]  /*13bc0*/  MOV R11, 0x1f ;  /* 0x0000001f000b7802 */ /* 0x000fe20000000f00 */
[----:B------:R-:W-:Y:S02]  /*13bd0*/  IMAD.MOV.U32 R12, RZ, RZ, RZ ;  /* 0x000000ffff0c7224 */ /* 0x000fe400078e00ff */
[----:B------:R-:W-:-:S07]  /*13be0*/  IMAD.MOV.U32 R15, RZ, RZ, -0x1 ;  /* 0xffffffffff0f7424 */ /* 0x000fce00078e00ff */
[----:B-----5:R-:W-:Y:S05]  /*13bf0*/  WARPSYNC.COLLECTIVE R15, `(.L_x_1112) ;  /* 0x000000000f087348 */ /* 0x020fea0003c00000 */
[----:B------:R0:W1:Y:S02]  /*13c00*/  SHFL.IDX P6, R14, R13, R12, R11 ;  /* 0x0000000c0d0e7389 */ /* 0x00006400000c000b */
[----:B01---5:R-:W-:Y:S01]  /*13c10*/  ENDCOLLECTIVE ;  /* 0x000000000000791b */ /* 0x023fe20003800000 */
.L_x_1112:
[----:B------:R-:W-:Y:S05]  /*13c20*/  BRA `(.L_x_1113) ;  /* 0xffffffd000007947 */ /* 0x000fea000383ffff */
.L_x_1073:
[----:B0-----:R-:W-:-:S04]  /*13c30*/  IMAD.U32 R3, RZ, RZ, UR46 ;  /* 0x0000002eff037e24 */ /* 0x001fc8000f8e00ff */
[----:B------:R0:W1:Y:S03]  /*13c40*/  SYNCS.PHASECHK.TRANS64.TRYWAIT P0, [R3+URZ+0x2a840], R2 ;  /* 0x02a84002030075a7 */ /* 0x000066000800017f */
[----:B-1----:R-:W-:Y:S05]  /*13c50*/  @!P0 NANOSLEEP.SYNCS 0x989680 ;  /* 0x009896800000895d */ /* 0x002fea0003900000 */
[----:B------:R-:W1:Y:S02]  /*13c60*/  @!P0 SYNCS.PHASECHK.TRANS64 P0, [R3+URZ+0x2a840], R2 ;  /* 0x02a84002030085a7 */ /* 0x000e64000800007f */
[----:B-1----:R-:W-:Y:S05]  /*13c70*/  @!P0 BRA `(.L_x_1073) ;  /* 0xfffffffc00ec8947 */ /* 0x002fea000383ffff */
[----:B------:R-:W-:Y:S05]  /*13c80*/  BRA `(.L_x_1114) ;  /* 0xffffffd000a07947 */ /* 0x000fea000383ffff */
.L_x_1074:
        /* <DEDUP_REMOVED lines=8> */
.L_x_1116:
[----:B------:R-:W-:Y:S05]  /*13d10*/  BSYNC B0 ;  /* 0x0000000000007941 */ /* 0x000fea0003800000 */
.L_x_1115:
[----:B------:R-:W-:Y:S01]  /*13d20*/  IMAD.MOV.U32 R13, RZ, RZ, R0 ;  /* 0x000000ffff0d7224 */ /* 0x000fe200078e0000 */
[----:B------:R-:W-:Y:S01]  /*13d30*/  @P0 LEA R9, R25, UR46, 0x1 ;  /* 0x0000002e19090c11 */ /* 0x000fe2000f8e08ff */
[----:B------:R-:W-:Y:S02]  /*13d40*/  IMAD.MOV.U32 R12, RZ, RZ, RZ ;  /* 0x000000ffff0c7224 */ /* 0x000fe400078e00ff */
[----:B------:R-:W-:Y:S02]  /*13d50*/  IMAD.MOV.U32 R11, RZ, RZ, 0x181f ;  /* 0x0000181fff0b7424 */ /* 0x000fe400078e00ff */
[----:B------:R-:W-:Y:S02]  /*13d60*/  IMAD.MOV.U32 R15, RZ, RZ, -0x1 ;  /* 0xffffffffff0f7424 */ /* 0x000fe400078e00ff */
[----:B------:R-:W-:-:S07]  /*13d70*/  IMAD.MOV.U32 R3, RZ, RZ, R14 ;  /* 0x000000ffff037224 */ /* 0x000fce00078e000e */
[----:B------:R-:W-:Y:S05]  /*13d80*/  WARPSYNC.COLLECTIVE R15, `(.L_x_1117) ;  /* 0x000000000f087348 */ /* 0x000fea0003c00000 */
[----:B------:R0:W1:Y:S02]  /*13d90*/  SHFL.IDX P6, R14, R13, R12, R11 ;  /* 0x0000000c0d0e7389 */ /* 0x00006400000c000b */
[----:B01----:R-:W-:Y:S01]  /*13da0*/  ENDCOLLECTIVE ;  /* 0x000000000000791b */ /* 0x003fe20003800000 */
.L_x_1117:
[----:B------:R-:W-:Y:S02]  /*13db0*/  IMAD.MOV.U32 R13, RZ, RZ, R7 ;  /* 0x000000ffff0d7224 */ /* 0x000fe400078e0007 */
[----:B------:R-:W-:Y:S02]  /*13dc0*/  IMAD.MOV.U32 R12, RZ, RZ, 0x1 ;  /* 0x00000001ff0c7424 */ /* 0x000fe400078e00ff */
[----:B------:R-:W-:-:S07]  /*13dd0*/  IMAD.MOV.U32 R2, RZ, RZ, R14 ;  /* 0x000000ffff027224 */ /* 0x000fce00078e000e */
[----:B------:R-:W-:Y:S05]  /*13de0*/  WARPSYNC.COLLECTIVE R15, `(.L_x_1118) ;  /* 0x000000000f087348 */ /* 0x000fea0003c00000 */
[----:B------:R0:W1:Y:S02]  /*13df0*/  SHFL.IDX P6, R14, R13, R12, R11 ;  /* 0x0000000c0d0e7389 */ /* 0x00006400000c000b */
[----:B01----:R-:W-:Y:S01]  /*13e00*/  ENDCOLLECTIVE ;  /* 0x000000000000791b */ /* 0x003fe20003800000 */
.L_x_1118:
        /* <DEDUP_REMOVED lines=13> */
.L_x_1119:
[----:B------:R-:W-:Y:S01]  /*13ee0*/  @P0 LEA R21, R25, UR46, 0x1 ;  /* 0x0000002e19150c11 */ /* 0x000fe2000f8e08ff */
[----:B------:R-:W-:Y:S02]  /*13ef0*/  IMAD.MOV.U32 R13, RZ, RZ, R7 ;  /* 0x000000ffff0d7224 */ /* 0x000fe400078e0007 */
[----:B------:R-:W-:Y:S02]  /*13f00*/  IMAD.MOV.U32 R12, RZ, RZ, 0x2 ;  /* 0x00000002ff0c7424 */ /* 0x000fe400078e00ff */
[----:B------:R-:W-:-:S07]  /*13f10*/  IMAD.MOV.U32 R4, RZ, RZ, R14 ;  /* 0x000000ffff047224 */ /* 0x000fce00078e000e */
[----:B------:R-:W-:Y:S05]  /*13f20*/  WARPSYNC.COLLECTIVE R15, `(.L_x_1120) ;  /* 0x000000000f087348 */ /* 0x000fea0003c00000 */
[----:B------:R0:W1:Y:S02]  /*13f30*/  SHFL.IDX P6, R14, R13, R12, R11 ;  /* 0x0000000c0d0e7389 */ /* 0x00006400000c000b */
[----:B01----:R-:W-:Y:S01]  /*13f40*/  ENDCOLLECTIVE ;  /* 0x000000000000791b */ /* 0x003fe20003800000 */
.L_x_1120:
        /* <DEDUP_REMOVED lines=8> */
[----:B------:R-:W-:Y:S01]  /*13fd0*/  ISETP.GE.AND P0, PT, R6, 0x21, PT ;  /* 0x000000210600780c */ /* 0x000fe20003f06270 */
[----:B------:R-:W-:-:S12]  /*13fe0*/  IMAD.MOV.U32 R8, RZ, RZ, R14 ;  /* 0x000000ffff087224 */ /* 0x000fd800078e000e */
[----:B0-----:R-:W-:Y:S05]  /*13ff0*/  WARPSYNC.COLLECTIVE R15, `(.L_x_1121) ;  /* 0x000000000f087348 */ /* 0x001fea0003c00000 */
[----:B------:R1:W2:Y:S02]  /*14000*/  SHFL.IDX P6, R14, R13, R12, R11 ;  /* 0x0000000c0d0e7389 */ /* 0x0002a400000c000b */
[----:B012---:R-:W-:Y:S01]  /*14010*/  ENDCOLLECTIVE ;  /* 0x000000000000791b */ /* 0x007fe20003800000 */
.L_x_1121:
[----:B------:R-:W-:Y:S01]  /*14020*/  IMAD.MOV.U32 R3, RZ, RZ, R8 ;  /* 0x000000ffff037224 */ /* 0x000fe200078e0008 */
[----:B------:R-:W-:Y:S01]  /*14030*/  @P0 LEA R35, R25, UR46, 0x1 ;  /* 0x0000002e19230c11 */ /* 0x000fe2000f8e08ff */
[----:B------:R-:W-:Y:S02]  /*14040*/  IMAD.MOV.U32 R13, RZ, RZ, R7 ;  /* 0x000000ffff0d7224 */ /* 0x000fe400078e0007 */
[----:B------:R-:W-:Y:S02]  /*14050*/  IMAD.MOV.U32 R12, RZ, RZ, 0x3 ;  /* 0x00000003ff0c7424 */ /* 0x000fe400078e00ff */
[----:B------:R-:W-:-:S07]  /*14060*/  IMAD.MOV.U32 R2, RZ, RZ, R14 ;  /* 0x000000ffff027224 */ /* 0x000fce00078e000e */
[----:B------:R-:W-:Y:S05]  /*14070*/  WARPSYNC.COLLECTIVE R15, `(.L_x_1122) ;  /* 0x000000000f087348 */ /* 0x000fea0003c00000 */
[----:B------:R0:W1:Y:S02]  /*14080*/  SHFL.IDX P6, R14, R13, R12, R11 ;  /* 0x0000000c0d0e7389 */ /* 0x00006400000c000b */
[----:B01----:R-:W-:Y:S01]  /*14090*/  ENDCOLLECTIVE ;  /* 0x000000000000791b */ /* 0x003fe20003800000 */
.L_x_1122:
        /* <DEDUP_REMOVED lines=13> */
.L_x_1123:
[----:B------:R-:W-:Y:S01]  /*14170*/  IMAD.MOV.U32 R5, RZ, RZ, R9 ;  /* 0x000000ffff057224 */ /* 0x000fe200078e0009 */
[----:B------:R-:W-:Y:S01]  /*14180*/  @P0 LEA R9, R25, UR46, 0x1 ;  /* 0x0000002e19090c11 */ /* 0x000fe2000f8e08ff */
[----:B------:R-:W-:Y:S01]  /*14190*/  IMAD.MOV.U32 R13, RZ, RZ, R7 ;  /* 0x000000ffff0d7224 */ /* 0x000fe200078e0007 */
[----:B------:R-:W-:Y:S01]  /*141a0*/  MOV R12, 0x4 ;  /* 0x00000004000c7802 */ /* 0x000fe20000000f00 */
[----:B------:R-:W-:-:S07]  /*141b0*/  IMAD.MOV.U32 R10, RZ, RZ, R14 ;  /* 0x000000ffff0a7224 */ /* 0x000fce00078e000e */
[----:B------:R-:W-:Y:S05]  /*141c0*/  WARPSYNC.COLLECTIVE R15, `(.L_x_1124) ;  /* 0x000000000f087348 */ /* 0x000fea0003c00000 */
[----:B------:R0:W1:Y:S02]  /*141d0*/  SHFL.IDX P6, R14, R13, R12, R11 ;  /* 0x0000000c0d0e7389 */ /* 0x00006400000c000b */
[----:B01----:R-:W-:Y:S01]  /*141e0*/  ENDCOLLECTIVE ;  /* 0x000000000000791b */ /* 0x003fe20003800000 */
.L_x_1124:
[----:B------:R-:W-:-:S04]  /*141f0*/  IMAD.MOV.U32 R4, RZ, RZ, R10 ;  /* 0x000000ffff047224 */ /* 0x000fc800078e000a */
[----:B------:R-:W-:-:S05]  /*14200*/  @P0 IMAD.WIDE.U32 R4, R30, 0x2, R4 ;  /* 0x000000021e040825 */ /* 0x000fca00078e0004 */
[----:B------:R-:W-:Y:S01]  /*14210*/  @!PT LDS RZ, [RZ] ;  /* 0x00000000fffff984 */ /* 0x000fe20000000800 */
[----:B------:R-:W-:Y:S01]  /*14220*/  @!PT LDS RZ, [RZ] ;  /* 0x00000000fffff984 */ /* 0x000fe20000000800 */
[----:B------:R-:W-:Y:S01]  /*14230*/  @!PT LDS RZ, [RZ] ;  /* 0x00000000fffff984 */ /* 0x000fe20000000800 */
[----:B------:R0:W-:Y:S01]  /*14240*/  @P0 LDGSTS.E.BYPASS.LTC128B.128 [R9+0x19c00], desc[UR56][R4.64], !P3 ;  /* 0x19c0000004090fae */ /* 0x0001e2000d901d78 */
[----:B------:R-:W-:-:S03]  /*14250*/  IMAD.MOV.U32 R13, RZ, RZ, R0 ;  /* 0x000000ffff0d7224 */ /* 0x000fc600078e0000 */
[----:B------:R0:W-:Y:S04]  /*14260*/  @P0 LDGSTS.E.BYPASS.LTC128B.128 [R9+0x1cc00], desc[UR56][R4.64+0x80], !P2 ;  /* 0x1cc0008004090fae */ /* 0x0001e8000d101d78 */
[----:B------:R0:W-:Y:S01]  /*14270*/  @P0 LDGSTS.E.BYPASS.LTC128B.128 [R9+0x1fc00], desc[UR56][R4.64+0x100], !P1 ;  /* 0x1fc0010004090fae */ /* 0x0001e2000c901d78 */
[----:B------:R-:W-:Y:S01]  /*14280*/  ISETP.GE.AND P0, PT, R6, 0x41, PT ;  /* 0x000000410600780c */ /* 0x000fe20003f06270 */
[----:B------:R-:W-:-:S12]  /*14290*/  IMAD.MOV.U32 R8, RZ, RZ, R14 ;  /* 0x000000ffff087224 */ /* 0x000fd800078e000e */
[----:B0-----:R-:W-:Y:S05]  /*142a0*/  WARPSYNC.COLLECTIVE R15, `(.L_x_1125) ;  /* 0x000000000f087348 */ /* 0x001fea0003c00000 */
[----:B------:R1:W2:Y:S02]  /*142b0*/  SHFL.IDX P6, R14, R13, R12, R11 ;  /* 0x0000000c0d0e7389 */ /* 0x0002a400000c000b */
[----:B012---:R-:W-:Y:S01]  /*142c0*/  ENDCOLLECTIVE ;  /* 0x000000000000791b */ /* 0x007fe20003800000 */
.L_x_1125:
        /* <DEDUP_REMOVED lines=8> */
.L_x_1126:
        /* <DEDUP_REMOVED lines=8> */
[----:B------:R-:W-:-:S07]  /*143d0*/  IMAD.MOV.U32 R7, RZ, RZ, R14 ;  /* 0x000000ffff077224 */ /* 0x000fce00078e000e */
[----:B0-----:R-:W-:Y:S05]  /*143e0*/  WARPSYNC.COLLECTIVE R15, `(.L_x_1127) ;  /* 0x000000000f087348 */ /* 0x001fea0003c00000 */
[----:B------:R1:W2:Y:S02]  /*143f0*/  SHFL.IDX P6, R14, R13, R12, R11 ;  /* 0x0000000c0d0e7389 */ /* 0x0002a400000c000b */
[----:B012---:R-:W-:Y:S01]  /*14400*/  ENDCOLLECTIVE ;  /* 0x000000000000791b */ /* 0x007fe20003800000 */
.L_x_1127:
[----:B------:R-:W-:Y:S05]  /*14410*/  BRA `(.L_x_1128) ;  /* 0xffffffd000007947 */ /* 0x000fea000383ffff */
.L_x_1077:
[----:B------:R-:W-:Y:S01]  /*14420*/  IMAD.MOV.U32 R13, RZ, RZ, R8 ;  /* 0x000000ffff0d7224 */ /* 0x000fe200078e0008 */
[----:B------:R-:W-:Y:S01]  /*14430*/  IADD3 R7, R36, UR40, RZ ;  /* 0x0000002824077c10 */ /* 0x000fe2000fffe0ff */
[----:B------:R-:W-:Y:S02]  /*14440*/  IMAD.MOV.U32 R12, RZ, RZ, RZ ;  /* 0x000000ffff0c7224 */ /* 0x000fe400078e00ff */
[----:B------:R-:W-:Y:S02]  /*14450*/  IMAD.MOV.U32 R11, RZ, RZ, 0x181f ;  /* 0x0000181fff0b7424 */ /* 0x000fe400078e00ff */
[----:B------:R-:W-:Y:S02]  /*14460*/  IMAD.MOV.U32 R15, RZ, RZ, -0x1 ;  /* 0xffffffffff0f7424 */ /* 0x000fe400078e00ff */
[----:B------:R-:W-:-:S07]  /*14470*/  VIADD R5, R7, 0x10 ;  /* 0x0000001007057836 */ /* 0x000fce0000000000 */
[----:B------:R-:W-:Y:S05]  /*14480*/  WARPSYNC.COLLECTIVE R15, `(.L_x_1129) ;  /* 0x000000000f087348 */ /* 0x000fea0003c00000 */
[----:B------:R0:W1:Y:S02]  /*14490*/  SHFL.IDX P6, R14, R13, R12, R11 ;  /* 0x0000000c0d0e7389 */ /* 0x00006400000c000b */
[----:B01----:R-:W-:Y:S01]  /*144a0*/  ENDCOLLECTIVE ;  /* 0x000000000000791b */ /* 0x003fe20003800000 */
.L_x_1129:
[----:B------:R-:W-:Y:S02]  /*144b0*/  IMAD.MOV.U32 R13, RZ, RZ, R0 ;  /* 0x000000ffff0d7224 */ /* 0x000fe400078e0000 */
[----:B------:R-:W-:-:S07]  /*144c0*/  IMAD.MOV.U32 R3, RZ, RZ, R14 ;  /* 0x000000ffff037224 */ /* 0x000fce00078e000e */
[----:B------:R-:W-:Y:S05]  /*144d0*/  WARPSYNC.COLLECTIVE R15, `(.L_x_1130) ;  /* 0x000000000f087348 */ /* 0x000fea0003c00000 */
[----:B------:R0:W1:Y:S02]  /*144e0*/  SHFL.IDX P6, R14, R13, R12, R11 ;  /* 0x0000000c0d0e7389 */ /* 0x00006400000c000b */
[----:B01----:R-:W-:Y:S01]  /*144f0*/  ENDCOLLECTIVE ;  /* 0x000000000000791b */ /* 0x003fe20003800000 */
.L_x_1130:
[----:B------:R-:W-:Y:S02]  /*14500*/  ULDC UR4, c[0x0][0x288] ;  /* 0x0000a20000047ab9 */ /* 0x000fe40000000800 */
[----:B------:R-:W-:-:S05]  /*14510*/  IMAD R6, R6, UR4, RZ ;  /* 0x0000000406067c24 */ /* 0x000fca000f8e02ff */
[----:B------:R-:W-:Y:S01]  /*14520*/  ISETP.GE.AND P1, PT, R7, R6, PT ;  /* 0x000000060700720c */ /* 0x000fe20003f26270 */
[----:B------:R-:W-:Y:S02]  /*14530*/  IMAD.MOV.U32 R13, RZ, RZ, R8 ;  /* 0x000000ffff0d7224 */ /* 0x000fe400078e0008 */
[----:B------:R-:W-:-:S10]  /*14540*/  IMAD.MOV.U32 R12, RZ, RZ, 0x1 ;  /* 0x00000001ff0c7424 */ /* 0x000fd400078e00ff */
[----:B------:R-:W-:Y:S01]  /*14550*/  @!P1 LEA R9, R25, UR46, 0x1 ;  /* 0x0000002e19099c11 */ /* 0x000fe2000f8e08ff */
[----:B------:R-:W-:-:S07]  /*14560*/  IMAD.MOV.U32 R2, RZ, RZ, R14 ;  /* 0x000000ffff027224 */ /* 0x000fce00078e000e */
[----:B------:R-:W-:Y:S05]  /*14570*/  WARPSYNC.COLLECTIVE R15, `(.L_x_1131) ;  /* 0x000000000f087348 */ /* 0x000fea0003c00000 */
[----:B------:R0:W1:Y:S02]  /*14580*/  SHFL.IDX P6, R14, R13, R12, R11 ;  /* 0x0000000c0d0e7389 */ /* 0x00006400000c000b */
[----:B01----:R-:W-:Y:S01]  /*14590*/  ENDCOLLECTIVE ;  /* 0x000000000000791b */ /* 0x003fe20003800000 */
.L_x_1131:
        /* <DEDUP_REMOVED lines=8> */
[----:B------:R-:W-:Y:S01]  /*14620*/  ISETP.GE.AND P1, PT, R5, R6, PT ;  /* 0x000000060500720c */ /* 0x000fe20003f26270 */
[----:B------:R-:W-:-:S12]  /*14630*/  IMAD.MOV.U32 R5, RZ, RZ, R14 ;  /* 0x000000ffff057224 */ /* 0x000fd800078e000e */
[----:B0-----:R-:W-:Y:S05]  /*14640*/  WARPSYNC.COLLECTIVE R15, `(.L_x_1132) ;  /* 0x000000000f087348 */ /* 0x001fea0003c00000 */
[----:B------:R1:W2:Y:S02]  /*14650*/  SHFL.IDX P6, R14, R13, R12, R11 ;  /* 0x0000000c0d0e7389 */ /* 0x0002a400000c000b */
[----:B012---:R-:W-:Y:S01]  /*14660*/  ENDCOLLECTIVE ;  /* 0x000000000000791b */ /* 0x007fe20003800000 */
.L_x_1132:
[----:B------:R-:W-:Y:S01]  /*14670*/  VIADD R3, R7, 0x20 ;  /* 0x0000002007037836 */ /* 0x000fe20000000000 */
[----:B------:R-:W-:Y:S01]  /*14680*/  @!P1 LEA R21, R25, UR46, 0x1 ;  /* 0x0000002e19159c11 */ /* 0x000fe2000f8e08ff */
[----:B------:R-:W-:Y:S02]  /*14690*/  IMAD.MOV.U32 R13, RZ, RZ, R8 ;  /* 0x000000ffff0d7224 */ /* 0x000fe400078e0008 */
[----:B------:R-:W-:Y:S02]  /*146a0*/  IMAD.MOV.U32 R12, RZ, RZ, 0x2 ;  /* 0x00000002ff0c7424 */ /* 0x000fe400078e00ff */
[----:B------:R-:W-:-:S07]  /*146b0*/  IMAD.MOV.U32 R4, RZ, RZ, R14 ;  /* 0x000000ffff047224 */ /* 0x000fce00078e000e */
[----:B------:R-:W-:Y:S05]  /*146c0*/  WARPSYNC.COLLECTIVE R15, `(.L_x_1133) ;  /* 0x000000000f087348 */ /* 0x000fea0003c00000 */
[----:B------:R0:W1:Y:S02]  /*146d0*/  SHFL.IDX P6, R14, R13, R12, R11 ;  /* 0x0000000c0d0e7389 */ /* 0x00006400000c000b */
[----:B01----:R-:W-:Y:S01]  /*146e0*/  ENDCOLLECTIVE ;  /* 0x000000000000791b */ /* 0x003fe20003800000 */
.L_x_1133:
        /* <DEDUP_REMOVED lines=13> */
.L_x_1134:
        /* <DEDUP_REMOVED lines=8> */
.L_x_1135:
        /* <DEDUP_REMOVED lines=13> */
.L_x_1136:
        /* <DEDUP_REMOVED lines=8> */
.L_x_1137:
        /* <DEDUP_REMOVED lines=13> */
.L_x_1138:
        /* <DEDUP_REMOVED lines=8> */
.L_x_1139:
        /* <DEDUP_REMOVED lines=13> */
.L_x_1140:
[----:B------:R-:W-:Y:S01]  /*14bb0*/  VIADD R3, R7, 0x60 ;  /* 0x0000006007037836 */ /* 0x000fe20000000000 */
[----:B------:R-:W-:Y:S02]  /*14bc0*/  @!P1 LEA R21, R25, UR46, 0x1 ;  /* 0x0000002e19159c11 */ /* 0x000fe4000f8e08ff */
[----:B------:R-:W-:Y:S01]  /*14bd0*/  MOV R13, R8 ;  /* 0x00000008000d7202 */ /* 0x000fe20000000f00 */
[----:B------:R-:W-:Y:S02]  /*14be0*/  IMAD.MOV.U32 R12, RZ, RZ, 0x6 ;  /* 0x00000006ff0c7424 */ /* 0x000fe400078e00ff */
[----:B------:R-:W-:-:S07]  /*14bf0*/  IMAD.MOV.U32 R4, RZ, RZ, R14 ;  /* 0x000000ffff047224 */ /* 0x000fce00078e000e */
[----:B------:R-:W-:Y:S05]  /*14c00*/  WARPSYNC.COLLECTIVE R15, `(.L_x_1141) ;  /* 0x000000000f087348 */ /* 0x000fea0003c00000 */
[----:B------:R0:W1:Y:S02]  /*14c10*/  SHFL.IDX P6, R14, R13, R12, R11 ;  /* 0x0000000c0d0e7389 */ /* 0x00006400000c000b */
[----:B01----:R-:W-:Y:S01]  /*14c20*/  ENDCOLLECTIVE ;  /* 0x000000000000791b */ /* 0x003fe20003800000 */
.L_x_1141:
        /* <DEDUP_REMOVED lines=13> */
.L_x_1142:
[----:B------:R-:W-:Y:S01]  /*14d00*/  @!P1 LEA R9, R25, UR46, 0x1 ;  /* 0x0000002e19099c11 */ /* 0x000fe2000f8e08ff */
[----:B------:R-:W-:Y:S02]  /*14d10*/  IMAD.MOV.U32 R13, RZ, RZ, R8 ;  /* 0x000000ffff0d7224 */ /* 0x000fe400078e0008 */
[----:B------:R-:W-:Y:S02]  /*14d20*/  IMAD.MOV.U32 R12, RZ, RZ, 0x7 ;  /* 0x00000007ff0c7424 */ /* 0x000fe400078e00ff */
[----:B------:R-:W-:-:S07]  /*14d30*/  IMAD.MOV.U32 R2, RZ, RZ, R14 ;  /* 0x000000ffff027224 */ /* 0x000fce00078e000e */
[----:B------:R-:W-:Y:S05]  /*14d40*/  WARPSYNC.COLLECTIVE R15, `(.L_x_1143) ;  /* 0x000000000f087348 */ /* 0x000fea0003c00000 */
[----:B------:R0:W1:Y:S02]  /*14d50*/  SHFL.IDX P6, R14, R13, R12, R11 ;  /* 0x0000000c0d0e7389 */ /* 0x00006400000c000b */
[----:B01----:R-:W-:Y:S01]  /*14d60*/  ENDCOLLECTIVE ;  /* 0x000000000000791b */ /* 0x003fe20003800000 */
.L_x_1143:
        /* <DEDUP_REMOVED lines=12> */
.L_x_1144:
[----:B------:R-:W-:Y:S05]  /*14e30*/  BRA `(.L_x_1145) ;  /* 0xffffffcc00ec7947 */ /* 0x000fea000383ffff */
.L_x_1080:
[----:B0-----:R-:W-:-:S04]  /*14e40*/  IMAD.U32 R3, RZ, RZ, UR46 ;  /* 0x0000002eff037e24 */ /* 0x001fc8000f8e00ff */
[----:B------:R0:W1:Y:S03]  /*14e50*/  SYNCS.PHASECHK.TRANS64.TRYWAIT P0, [R3+URZ+0x2a820], R0 ;  /* 0x02a82000030075a7 */ /* 0x000066000800017f */
[----:B-1----:R-:W-:Y:S05]  /*14e60*/  @!P0 NANOSLEEP.SYNCS 0x989680 ;  /* 0x009896800000895d */ /* 0x002fea0003900000 */
[----:B------:R-:W1:Y:S02]  /*14e70*/  @!P0 SYNCS.PHASECHK.TRANS64 P0, [R3+URZ+0x2a820], R0 ;  /* 0x02a82000030085a7 */ /* 0x000e64000800007f */
[----:B-1----:R-:W-:Y:S05]  /*14e80*/  @!P0 BRA `(.L_x_1080) ;  /* 0xfffffffc00ec8947 */ /* 0x002fea000383ffff */
[----:B------:R-:W-:Y:S05]  /*14e90*/  BRA `(.L_x_1146) ;  /* 0xffffffd000387947 */ /* 0x000fea000383ffff */
.L_x_1084:
[----:B0-----:R0:W1:Y:S02]  /*14ea0*/  SYNCS.PHASECHK.TRANS64.TRYWAIT P0, [R8+URZ+0x2a840], R3 ;  /* 0x02a84003080075a7 */ /* 0x001064000800017f */
[----:B-1----:R-:W-:Y:S05]  /*14eb0*/  @!P0 NANOSLEEP.SYNCS 0x989680 ;  /* 0x009896800000895d */ /* 0x002fea0003900000 */
[----:B------:R-:W1:Y:S02]  /*14ec0*/  @!P0 SYNCS.PHASECHK.TRANS64 P0, [R8+URZ+0x2a840], R3 ;  /* 0x02a84003080085a7 */ /* 0x000e64000800007f */
[----:B-1----:R-:W-:Y:S05]  /*14ed0*/  @!P0 BRA `(.L_x_1084) ;  /* 0xfffffffc00f08947 */ /* 0x002fea000383ffff */
[----:B------:R-:W-:Y:S05]  /*14ee0*/  BRA `(.L_x_1147) ;  /* 0xffffffd000fc7947 */ /* 0x000fea000383ffff */
.L_x_1085:
        /* <DEDUP_REMOVED lines=8> */
.L_x_1149:
[----:B------:R-:W-:Y:S05]  /*14f70*/  BSYNC B1 ;  /* 0x0000000000017941 */ /* 0x000fea0003800000 */
.L_x_1148:
[----:B------:R-:W-:Y:S01]  /*14f80*/  IMAD.MOV.U32 R13, RZ, RZ, R10 ;  /* 0x000000ffff0d7224 */ /* 0x000fe200078e000a */
[----:B------:R-:W-:Y:S01]  /*14f90*/  MOV R12, RZ ;  /* 0x000000ff000c7202 */ /* 0x000fe20000000f00 */
[----:B------:R-:W-:Y:S01]  /*14fa0*/  IMAD.MOV.U32 R11, RZ, RZ, 0x181f ;  /* 0x0000181fff0b7424 */ /* 0x000fe200078e00ff */
[----:B------:R-:W-:Y:S01]  /*14fb0*/  LEA R19, R19, UR46, 0x1 ;  /* 0x0000002e13137c11 */ /* 0x000fe2000f8e08ff */
[----:B------:R-:W-:Y:S02]  /*14fc0*/  IMAD.MOV.U32 R15, RZ, RZ, -0x1 ;  /* 0xffffffffff0f7424 */ /* 0x000fe400078e00ff */
[----:B------:R-:W-:-:S07]  /*14fd0*/  IMAD.MOV.U32 R3, RZ, RZ, R14 ;  /* 0x000000ffff037224 */ /* 0x000fce00078e000e */
[----:B------:R-:W-:Y:S05]  /*14fe0*/  WARPSYNC.COLLECTIVE R15, `(.L_x_1150) ;  /* 0x000000000f087348 */ /* 0x000fea0003c00000 */
[----:B------:R0:W1:Y:S02]  /*14ff0*/  SHFL.IDX P6, R14, R13, R12, R11 ;  /* 0x0000000c0d0e7389 */ /* 0x00006400000c000b */
[----:B01----:R-:W-:Y:S01]  /*15000*/  ENDCOLLECTIVE ;  /* 0x000000000000791b */ /* 0x003fe20003800000 */
.L_x_1150:
[----:B------:R-:W-:Y:S02]  /*15010*/  IMAD.MOV.U32 R13, RZ, RZ, R21 ;  /* 0x000000ffff0d7224 */ /* 0x000fe400078e0015 */
[----:B------:R-:W-:Y:S01]  /*15020*/  IMAD.MOV.U32 R12, RZ, RZ, 0x1 ;  /* 0x00000001ff0c7424 */ /* 0x000fe200078e00ff */
[----:B------:R-:W-:-:S13]  /*15030*/  IADD3 R2, P0, R14, R35, RZ ;  /* 0x000000230e027210 */ /* 0x000fda0007f1e0ff */
[----:B------:R-:W-:Y:S05]  /*15040*/  WARPSYNC.COLLECTIVE R15, `(.L_x_1151) ;  /* 0x000000000f087348 */ /* 0x000fea0003c00000 */
[----:B------:R0:W1:Y:S02]  /*15050*/  SHFL.IDX P6, R14, R13, R12, R11 ;  /* 0x0000000c0d0e7389 */ /* 0x00006400000c000b */
[----:B01----:R-:W-:Y:S01]  /*15060*/  ENDCOLLECTIVE ;  /* 0x000000000000791b */ /* 0x003fe20003800000 */
.L_x_1151:
        /* <DEDUP_REMOVED lines=8> */
[----:B------:R-:W-:-:S07]  /*150f0*/  IMAD.MOV.U32 R4, RZ, RZ, R14 ;  /* 0x000000ffff047224 */ /* 0x000fce00078e000e */
[----:B0-----:R-:W-:Y:S05]  /*15100*/  WARPSYNC.COLLECTIVE R15, `(.L_x_1152) ;  /* 0x000000000f087348 */ /* 0x001fea0003c00000 */
[----:B------:R1:W2:Y:S02]  /*15110*/  SHFL.IDX P6, R14, R13, R12, R11 ;  /* 0x0000000c0d0e7389 */ /* 0x0002a400000c000b */
[----:B012---:R-:W-:Y:S01]  /*15120*/  ENDCOLLECTIVE ;  /* 0x000000000000791b */ /* 0x007fe20003800000 */
.L_x_1152:
[----:B------:R-:W-:Y:S02]  /*15130*/  IMAD.MOV.U32 R13, RZ, RZ, R21 ;  /* 0x000000ffff0d7224 */ /* 0x000fe400078e0015 */
[----:B------:R-:W-:Y:S01]  /*15140*/  IMAD.MOV.U32 R12, RZ, RZ, 0x2 ;  /* 0x00000002ff0c7424 */ /* 0x000fe200078e00ff */
[----:B------:R-:W-:-:S13]  /*15150*/  IADD3 R2, P0, R14, R35, RZ ;  /* 0x000000230e027210 */ /* 0x000fda0007f1e0ff */
[----:B------:R-:W-:Y:S05]  /*15160*/  WARPSYNC.COLLECTIVE R15, `(.L_x_1153) ;  /* 0x000000000f087348 */ /* 0x000fea0003c00000 */
[----:B------:R0:W1:Y:S02]  /*15170*/  SHFL.IDX P6, R14, R13, R12, R11 ;  /* 0x0000000c0d0e7389 */ /* 0x00006400000c000b */
[----:B01----:R-:W-:Y:S01]  /*15180*/  ENDCOLLECTIVE ;  /* 0x000000000000791b */ /* 0x003fe20003800000 */
.L_x_1153:
        /* <DEDUP_REMOVED lines=12> */
.L_x_1154:
[----:B------:R-:W-:Y:S02]  /*15250*/  IMAD.MOV.U32 R13, RZ, RZ, R21 ;  /* 0x000000ffff0d7224 */ /* 0x000fe400078e0015 */
[----:B------:R-:W-:-:S05]  /*15260*/  IMAD.MOV.U32 R12, RZ, RZ, R14 ;  /* 0x000000ffff0c7224 */ /* 0x000fca00078e000e */
[----:B------:R-:W-:Y:S02]  /*15270*/  IADD3 R2, P0, R12, R35, RZ ;  /* 0x000000230c027210 */ /* 0x000fe40007f1e0ff */
[----:B------:R-:W-:-:S03]  /*15280*/  MOV R12, 0x3 ;  /* 0x00000003000c7802 */ /* 0x000fc60000000f00 */
[----:B------:R-:W-:-:S08]  /*15290*/  IMAD.X R3, RZ, RZ, R5, P0 ;  /* 0x000000ffff037224 */ /* 0x000fd000000e0605 */
[----:B------:R-:W-:Y:S05]  /*152a0*/  WARPSYNC.COLLECTIVE R15, `(.L_x_1155) ;  /* 0x000000000f087348 */ /* 0x000fea0003c00000 */
[----:B------:R0:W1:Y:S02]  /*152b0*/  SHFL.IDX P6, R14, R13, R12, R11 ;  /* 0x0000000c0d0e7389 */ /* 0x00006400000c000b */
[----:B01----:R-:W-:Y:S01]  /*152c0*/  ENDCOLLECTIVE ;  /* 0x000000000000791b */ /* 0x003fe20003800000 */
.L_x_1155:
[----:B------:R-:W-:Y:S01]  /*152d0*/  @!PT LDS RZ, [RZ] ;  /* 0x00000000fffff984 */ /* 0x000fe20000000800 */
[----:B------:R-:W-:Y:S01]  /*152e0*/  @!PT LDS RZ, [RZ] ;  /* 0x00000000fffff984 */ /* 0x000fe20000000800 */
[----:B------:R-:W-:Y:S01]  /*152f0*/  @!PT LDS RZ, [RZ] ;  /* 0x00000000fffff984 */ /* 0x000fe20000000800 */
[----:B------:R-:W-:Y:S04]  /*15300*/  LDGSTS.E.BYPASS.LTC128B.128 [R19+0x19400], desc[UR56][R2.64], !P3 ;  /* 0x1940000002137fae */ /* 0x000fe8000d901d78 */
[----:B------:R-:W-:Y:S04]  /*15310*/  LDGSTS.E.BYPASS.LTC128B.128 [R19+0x1c400], desc[UR56][R2.64+0x80], !P2 ;  /* 0x1c40008002137fae */ /* 0x000fe8000d101d78 */
[----:B------:R0:W-:Y:S01]  /*15320*/  LDGSTS.E.BYPASS.LTC128B.128 [R19+0x1f400], desc[UR56][R2.64+0x100], !P1 ;  /* 0x1f40010002137fae */ /* 0x0001e2000c901d78 */
[----:B------:R-:W-:Y:S02]  /*15330*/  IMAD.MOV.U32 R13, RZ, RZ, R10 ;  /* 0x000000ffff0d7224 */ /* 0x000fe400078e000a */
[----:B0-----:R-:W-:-:S07]  /*15340*/  IMAD.MOV.U32 R3, RZ, RZ, R14 ;  /* 0x000000ffff037224 */ /* 0x001fce00078e000e */
[----:B------:R-:W-:Y:S05]  /*15350*/  WARPSYNC.COLLECTIVE R15, `(.L_x_1156) ;  /* 0x000000000f087348 */ /* 0x000fea0003c00000 */
[----:B------:R0:W1:Y:S02]  /*15360*/  SHFL.IDX P6, R14, R13, R12, R11 ;  /* 0x0000000c0d0e7389 */ /* 0x00006400000c000b */
[----:B01----:R-:W-:Y:S01]  /*15370*/  ENDCOLLECTIVE ;  /* 0x000000000000791b */ /* 0x003fe20003800000 */
.L_x_1156:
[----:B------:R-:W-:Y:S02]  /*15380*/  IMAD.MOV.U32 R13, RZ, RZ, R21 ;  /* 0x000000ffff0d7224 */ /* 0x000fe400078e0015 */
[----:B------:R-:W-:Y:S01]  /*15390*/  IMAD.MOV.U32 R12, RZ, RZ, 0x4 ;  /* 0x00000004ff0c7424 */ /* 0x000fe200078e00ff */
[----:B------:R-:W-:-:S13]  /*153a0*/  IADD3 R2, P0, R14, R35, RZ ;  /* 0x000000230e027210 */ /* 0x000fda0007f1e0ff */
[----:B------:R-:W-:Y:S05]  /*153b0*/  WARPSYNC.COLLECTIVE R15, `(.L_x_1157) ;  /* 0x000000000f087348 */ /* 0x000fea0003c00000 */
[----:B------:R0:W1:Y:S02]  /*153c0*/  SHFL.IDX P6, R14, R13, R12, R11 ;  /* 0x0000000c0d0e7389 */ /* 0x00006400000c000b */
[----:B01----:R-:W-:Y:S01]  /*153d0*/  ENDCOLLECTIVE ;  /* 0x000000000000791b */ /* 0x003fe20003800000 */
.L_x_1157:
        /* <DEDUP_REMOVED lines=12> */
.L_x_1158:
[----:B------:R-:W-:Y:S02]  /*154a0*/  IMAD.MOV.U32 R13, RZ, RZ, R21 ;  /* 0x000000ffff0d7224 */ /* 0x000fe400078e0015 */
[----:B------:R-:W-:-:S05]  /*154b0*/  IMAD.MOV.U32 R12, RZ, RZ, R14 ;  /* 0x000000ffff0c7224 */ /* 0x000fca00078e000e */
[----:B------:R-:W-:Y:S01]  /*154c0*/  IADD3 R2, P0, R12, R35, RZ ;  /* 0x000000230c027210 */ /* 0x000fe20007f1e0ff */
[----:B------:R-:W-:-:S04]  /*154d0*/  IMAD.MOV.U32 R12, RZ, RZ, 0x5 ;  /* 0x00000005ff0c7424 */ /* 0x000fc800078e00ff */
[----:B------:R-:W-:-:S08]  /*154e0*/  IMAD.X R3, RZ, RZ, R4, P0 ;  /* 0x000000ffff037224 */ /* 0x000fd000000e0604 */
[----:B------:R-:W-:Y:S05]  /*154f0*/  WARPSYNC.COLLECTIVE R15, `(.L_x_1159) ;  /* 0x000000000f087348 */ /* 0x000fea0003c00000 */
[----:B------:R0:W1:Y:S02]  /*15500*/  SHFL.IDX P6, R14, R13, R12, R11 ;  /* 0x0000000c0d0e7389 */ /* 0x00006400000c000b */
[----:B01----:R-:W-:Y:S01]  /*15510*/  ENDCOLLECTIVE ;  /* 0x000000000000791b */ /* 0x003fe20003800000 */
.L_x_1159:
[----:B------:R-:W-:Y:S01]  /*15520*/  @!PT LDS RZ, [RZ] ;  /* 0x00000000fffff984 */ /* 0x000fe20000000800 */
[----:B------:R-:W-:Y:S01]  /*15530*/  @!PT LDS RZ, [RZ] ;  /* 0x00000000fffff984 */ /* 0x000fe20000000800 */
[----:B------:R-:W-:Y:S01]  /*15540*/  @!PT LDS RZ, [RZ] ;  /* 0x00000000fffff984 */ /* 0x000fe20000000800 */
[----:B------:R0:W-:Y:S04]  /*15550*/  LDGSTS.E.BYPASS.LTC128B.128 [R19+0x1a400], desc[UR56][R2.64], !P3 ;  /* 0x1a40000002137fae */ /* 0x0001e8000d901d78 */
[----:B------:R0:W-:Y:S04]  /*15560*/  LDGSTS.E.BYPASS.LTC128B.128 [R19+0x1d400], desc[UR56][R2.64+0x80], !P2 ;  /* 0x1d40008002137fae */ /* 0x0001e8000d101d78 */
[----:B------:R0:W-:Y:S01]  /*15570*/  LDGSTS.E.BYPASS.LTC128B.128 [R19+0x20400], desc[UR56][R2.64+0x100], !P1 ;  /* 0x2040010002137fae */ /* 0x0001e2000c901d78 */
[----:B------:R-:W-:Y:S02]  /*15580*/  IMAD.MOV.U32 R13, RZ, RZ, R10 ;  /* 0x000000ffff0d7224 */ /* 0x000fe400078e000a */
[----:B------:R-:W-:-:S07]  /*15590*/  IMAD.MOV.U32 R21, RZ, RZ, R14 ;  /* 0x000000ffff157224 */ /* 0x000fce00078e000e */
[----:B0-----:R-:W-:Y:S05]  /*155a0*/  WARPSYNC.COLLECTIVE R15, `(.L_x_1160) ;  /* 0x000000000f087348 */ /* 0x001fea0003c00000 */
[----:B------:R1:W2:Y:S02]  /*155b0*/  SHFL.IDX P6, R14, R13, R12, R11 ;  /* 0x0000000c0d0e7389 */ /* 0x0002a400000c000b */
[----:B012---:R-:W-:Y:S01]  /*155c0*/  ENDCOLLECTIVE ;  /* 0x000000000000791b */ /* 0x007fe20003800000 */
.L_x_1160:
[----:B------:R-:W-:Y:S05]  /*155d0*/  BRA `(.L_x_1161) ;  /* 0xffffffd000587947 */ /* 0x000fea000383ffff */
.L_x_1090:
[----:B0-----:R0:W2:Y:S02]  /*155e0*/  SYNCS.PHASECHK.TRANS64.TRYWAIT P0, [R4+URZ+0x2a860], R3 ;  /* 0x02a86003040075a7 */ /* 0x0010a4000800017f */
[----:B--2---:R-:W-:Y:S05]  /*155f0*/  @!P0 NANOSLEEP.SYNCS 0x989680 ;  /* 0x009896800000895d */ /* 0x004fea0003900000 */
[----:B------:R-:W2:Y:S02]  /*15600*/  @!P0 SYNCS.PHASECHK.TRANS64 P0, [R4+URZ+0x2a860], R3 ;  /* 0x02a86003040085a7 */ /* 0x000ea4000800007f */
[----:B--2---:R-:W-:Y:S05]  /*15610*/  @!P0 BRA `(.L_x_1090) ;  /* 0xfffffffc00f08947 */ /* 0x004fea000383ffff */
[----:B------:R-:W-:Y:S05]  /*15620*/  BRA `(.L_x_1162) ;  /* 0xffffffd000b47947 */ /* 0x000fea000383ffff */
.L_x_1091:
[----:B------:R-:W-:Y:S01]  /*15630*/  BSSY B1, `(.L_x_1163) ;  /* 0x0000008000017945 */ /* 0x000fe20003800000 */
[----:B------:R-:W-:Y:S01]  /*15640*/  IMAD.MOV.U32 R13, RZ, RZ, R17 ;  /* 0x000000ffff0d7224 */ /* 0x000fe200078e0011 */
[----:B------:R-:W-:Y:S01]  /*15650*/  MOV R11, 0x181f ;  /* 0x0000181f000b7802 */ /* 0x000fe20000000f00 */
[----:B------:R-:W-:Y:S02]  /*15660*/  IMAD.MOV.U32 R12, RZ, RZ, RZ ;  /* 0x000000ffff0c7224 */ /* 0x000fe400078e00ff */
[----:B------:R-:W-:-:S07]  /*15670*/  IMAD.MOV.U32 R15, RZ, RZ, -0x1 ;  /* 0xffffffffff0f7424 */ /* 0x000fce00078e00ff */
[----:B01----:R-:W-:Y:S05]  /*15680*/  WARPSYNC.COLLECTIVE R15, `(.L_x_1164) ;  /* 0x000000000f087348 */ /* 0x003fea0003c00000 */
[----:B------:R2:W3:Y:S02]  /*15690*/  SHFL.IDX P6, R14, R13, R12, R11 ;  /* 0x0000000c0d0e7389 */ /* 0x0004e400000c000b */
[----:B0123--:R-:W-:Y:S01]  /*156a0*/  ENDCOLLECTIVE ;  /* 0x000000000000791b */ /* 0x00ffe20003800000 */
.L_x_1164:
[----:B------:R-:W-:Y:S05]  /*156b0*/  BSYNC B1 ;  /* 0x0000000000017941 */ /* 0x000fea0003800000 */
.L_x_1163:
[----:B------:R-:W-:Y:S01]  /*156c0*/  IMAD.MOV.U32 R13, RZ, RZ, R16 ;  /* 0x000000ffff0d7224 */ /* 0x000fe200078e0010 */
[----:B------:R-:W-:Y:S01]  /*156d0*/  LEA R5, R5, UR46, 0x1 ;  /* 0x0000002e05057c11 */ /* 0x000fe2000f8e08ff */
[----:B------:R-:W-:Y:S02]  /*156e0*/  IMAD.MOV.U32 R12, RZ, RZ, RZ ;  /* 0x000000ffff0c7224 */ /* 0x000fe400078e00ff */
[----:B------:R-:W-:Y:S02]  /*156f0*/  IMAD.MOV.U32 R11, RZ, RZ, 0x181f ;  /* 0x0000181fff0b7424 */ /* 0x000fe400078e00ff */
[----:B------:R-:W-:Y:S02]  /*15700*/  IMAD.MOV.U32 R15, RZ, RZ, -0x1 ;  /* 0xffffffffff0f7424 */ /* 0x000fe400078e00ff */
[----:B------:R-:W-:-:S07]  /*15710*/  IMAD.MOV.U32 R3, RZ, RZ, R14 ;  /* 0x000000ffff037224 */ /* 0x000fce00078e000e */
[----:B------:R-:W-:Y:S05]  /*15720*/  WARPSYNC.COLLECTIVE R15, `(.L_x_1165) ;  /* 0x000000000f087348 */ /* 0x000fea0003c00000 */
[----:B------:R0:W1:Y:S02]  /*15730*/  SHFL.IDX P6, R14, R13, R12, R11 ;  /* 0x0000000c0d0e7389 */ /* 0x00006400000c000b */
[----:B01----:R-:W-:Y:S01]  /*15740*/  ENDCOLLECTIVE ;  /* 0x000000000000791b */ /* 0x003fe20003800000 */
.L_x_1165:
[----:B------:R-:W-:Y:S02]  /*15750*/  IMAD.MOV.U32 R13, RZ, RZ, R17 ;  /* 0x000000ffff0d7224 */ /* 0x000fe400078e0011 */
[----:B------:R-:W-:Y:S01]  /*15760*/  IMAD.MOV.U32 R12, RZ, RZ, 0x1 ;  /* 0x00000001ff0c7424 */ /* 0x000fe200078e00ff */
[----:B------:R-:W-:-:S13]  /*15770*/  IADD3 R2, P1, R14, R35, RZ ;  /* 0x000000230e027210 */ /* 0x000fda0007f3e0ff */
[----:B------:R-:W-:Y:S05]  /*15780*/  WARPSYNC.COLLECTIVE R15, `(.L_x_1166) ;  /* 0x000000000f087348 */ /* 0x000fea0003c00000 */
[----:B------:R0:W1:Y:S02]  /*15790*/  SHFL.IDX P6, R14, R13, R12, R11 ;  /* 0x0000000c0d0e7389 */ /* 0x00006400000c000b */
[----:B01----:R-:W-:Y:S01]  /*157a0*/  ENDCOLLECTIVE ;  /* 0x000000000000791b */ /* 0x003fe20003800000 */
.L_x_1166:
        /* <DEDUP_REMOVED lines=13> */
.L_x_1167:
[----:B------:R-:W-:Y:S01]  /*15880*/  @!PT LDS RZ, [RZ] ;  /* 0x00000000fffff984 */ /* 0x000fe20000000800 */
[----:B------:R-:W-:Y:S01]  /*15890*/  @!PT LDS RZ, [RZ] ;  /* 0x00000000fffff984 */ /* 0x000fe20000000800 */
[----:B------:R-:W-:Y:S01]  /*158a0*/  @!PT LDS RZ, [RZ] ;  /* 0x00000000fffff984 */ /* 0x000fe20000000800 */
[----:B------:R0:W-:Y:S01]  /*158b0*/  LDGSTS.E.BYPASS.LTC128B.128 [R5+0x3400], desc[UR56][R2.64+0x80], !P2 ;  /* 0x0340008002057fae */ /* 0x0001e2000d101d78 */
[----:B------:R-:W-:Y:S02]  /*158c0*/  IMAD.MOV.U32 R13, RZ, RZ, R17 ;  /* 0x000000ffff0d7224 */ /* 0x000fe400078e0011 */
[----:B------:R-:W-:Y:S01]  /*158d0*/  IMAD.MOV.U32 R12, RZ, RZ, 0x2 ;  /* 0x00000002ff0c7424 */ /* 0x000fe200078e00ff */
[----:B0-----:R-:W-:-:S13]  /*158e0*/  IADD3 R2, P2, R14, R35, RZ ;  /* 0x000000230e027210 */ /* 0x001fda0007f5e0ff */
[----:B------:R-:W-:Y:S05]  /*158f0*/  WARPSYNC.COLLECTIVE R15, `(.L_x_1168) ;  /* 0x000000000f087348 */ /* 0x000fea0003c00000 */
[----:B------:R0:W1:Y:S02]  /*15900*/  SHFL.IDX P6, R14, R13, R12, R11 ;  /* 0x0000000c0d0e7389 */ /* 0x00006400000c000b */
[----:B01----:R-:W-:Y:S01]  /*15910*/  ENDCOLLECTIVE ;  /* 0x000000000000791b */ /* 0x003fe20003800000 */
.L_x_1168:
[----:B------:R-:W-:Y:S01]  /*15920*/  IMAD.X R3, RZ, RZ, R8, P2 ;  /* 0x000000ffff037224 */ /* 0x000fe200010e0608 */
        /* <DEDUP_REMOVED lines=11> */
.L_x_1169:
        /* <DEDUP_REMOVED lines=10> */
.L_x_1170:
        /* <DEDUP_REMOVED lines=12> */
.L_x_1171:
        /* <DEDUP_REMOVED lines=10> */
.L_x_1172:
        /* <DEDUP_REMOVED lines=12> */
.L_x_1173:
        /* <DEDUP_REMOVED lines=10> */
.L_x_1174:
        /* <DEDUP_REMOVED lines=12> */
.L_x_1175:
[----:B------:R-:W-:Y:S01]  /*15e00*/  @!PT LDS RZ, [RZ] ;  /* 0x00000000fffff984 */ /* 0x000fe20000000800 */
[----:B------:R-:W-:Y:S01]  /*15e10*/  @!PT LDS RZ, [RZ] ;  /* 0x00000000fffff984 */ /* 0x000fe20000000800 */
[----:B------:R-:W-:Y:S01]  /*15e20*/  @!PT LDS RZ, [RZ] ;  /* 0x00000000fffff984 */ /* 0x000fe20000000800 */
[----:B------:R0:W-:Y:S01]  /*15e30*/  LDGSTS.E.BYPASS.LTC128B.128 [R5+0x5400], desc[UR56][R2.64+0x80], !P2 ;  /* 0x0540008002057fae */ /* 0x0001e2000d101d78 */
[----:B------:R-:W-:Y:S05]  /*15e40*/  BRA `(.L_x_1176) ;  /* 0xffffffcc00707947 */ /* 0x000fea000383ffff */
.L_x_1097:
[----:B0-----:R0:W1:Y:S02]  /*15e50*/  SYNCS.PHASECHK.TRANS64.TRYWAIT P0, [R0+URZ+0x2a860], R3 ;  /* 0x02a86003000075a7 */ /* 0x001064000800017f */
[----:B-1----:R-:W-:Y:S05]  /*15e60*/  @!P0 NANOSLEEP.SYNCS 0x989680 ;  /* 0x009896800000895d */ /* 0x002fea0003900000 */
[----:B------:R-:W1:Y:S02]  /*15e70*/  @!P0 SYNCS.PHASECHK.TRANS64 P0, [R0+URZ+0x2a860], R3 ;  /* 0x02a86003000085a7 */ /* 0x000e64000800007f */
[----:B-1----:R-:W-:Y:S05]  /*15e80*/  @!P0 BRA `(.L_x_1097) ;  /* 0xfffffffc00f08947 */ /* 0x002fea000383ffff */
[----:B------:R-:W-:Y:S05]  /*15e90*/  BRA `(.L_x_1177) ;  /* 0xffffffd000587947 */ /* 0x000fea000383ffff */
.L_x_1098:
        /* <DEDUP_REMOVED lines=8> */
.L_x_1179:
[----:B------:R-:W-:Y:S05]  /*15f20*/  BSYNC B0 ;  /* 0x0000000000007941 */ /* 0x000fea0003800000 */
.L_x_1178:
        /* <DEDUP_REMOVED lines=9> */
[----:B------:R-:W-:-:S13]  /*15fc0*/  ISETP.LT.OR P2, PT, R5, 0x1, P1 ;  /* 0x000000010500780c */ /* 0x000fda0000f41670 */
[----:B------:R-:W-:Y:S05]  /*15fd0*/  WARPSYNC.COLLECTIVE R15, `(.L_x_1180) ;  /* 0x000000000f087348 */ /* 0x000fea0003c00000 */
[----:B------:R0:W1:Y:S02]  /*15fe0*/  SHFL.IDX P6, R14, R13, R12, R11 ;  /* 0x0000000c0d0e7389 */ /* 0x00006400000c000b */
[----:B01----:R-:W-:Y:S01]  /*15ff0*/  ENDCOLLECTIVE ;  /* 0x000000000000791b */ /* 0x003fe20003800000 */
.L_x_1180:
[----:B------:R-:W-:Y:S01]  /*16000*/  LEA R4, R25, UR46, 0x1 ;  /* 0x0000002e19047c11 */ /* 0x000fe2000f8e08ff */
[----:B------:R-:W-:Y:S02]  /*16010*/  IMAD.MOV.U32 R13, RZ, RZ, R17 ;  /* 0x000000ffff0d7224 */ /* 0x000fe400078e0011 */
[----:B------:R-:W-:Y:S02]  /*16020*/  IMAD.MOV.U32 R12, RZ, RZ, 0x1 ;  /* 0x00000001ff0c7424 */ /* 0x000fe400078e00ff */
[----:B------:R-:W-:-:S07]  /*16030*/  IMAD.MOV.U32 R2, RZ, RZ, R14 ;  /* 0x000000ffff027224 */ /* 0x000fce00078e000e */
[----:B------:R-:W-:Y:S05]  /*16040*/  WARPSYNC.COLLECTIVE R15, `(.L_x_1181) ;  /* 0x000000000f087348 */ /* 0x000fea0003c00000 */
[----:B------:R0:W1:Y:S02]  /*16050*/  SHFL.IDX P6, R14, R13, R12, R11 ;  /* 0x0000000c0d0e7389 */ /* 0x00006400000c000b */
[----:B01----:R-:W-:Y:S01]  /*16060*/  ENDCOLLECTIVE ;  /* 0x000000000000791b */ /* 0x003fe20003800000 */
.L_x_1181:
        /* <DEDUP_REMOVED lines=13> */
.L_x_1182:
[----:B------:R-:W-:Y:S01]  /*16140*/  IMAD.MOV.U32 R3, RZ, RZ, R6 ;  /* 0x000000ffff037224 */ /* 0x000fe200078e0006 */
[----:B------:R-:W-:Y:S01]  /*16150*/  MOV R13, R17 ;  /* 0x00000011000d7202 */ /* 0x000fe20000000f00 */
[----:B------:R-:W-:Y:S02]  /*16160*/  IMAD.MOV.U32 R12, RZ, RZ, 0x2 ;  /* 0x00000002ff0c7424 */ /* 0x000fe400078e00ff */
[----:B------:R-:W-:-:S07]  /*16170*/  IMAD.MOV.U32 R2, RZ, RZ, R14 ;  /* 0x000000ffff027224 */ /* 0x000fce00078e000e */
[----:B------:R-:W-:Y:S05]  /*16180*/  WARPSYNC.COLLECTIVE R15, `(.L_x_1183) ;  /* 0x000000000f087348 */ /* 0x000fea0003c00000 */
[----:B------:R0:W1:Y:S02]  /*16190*/  SHFL.IDX P6, R14, R13, R12, R11 ;  /* 0x0000000c0d0e7389 */ /* 0x00006400000c000b */
[----:B01----:R-:W-:Y:S01]  /*161a0*/  ENDCOLLECTIVE ;  /* 0x000000000000791b */ /* 0x003fe20003800000 */
.L_x_1183:
        /* <DEDUP_REMOVED lines=13> */
.L_x_1184:
[----:B------:R-:W-:Y:S02]  /*16280*/  IMAD.MOV.U32 R3, RZ, RZ, R10 ;  /* 0x000000ffff037224 */ /* 0x000fe400078e000a */
[----:B------:R-:W-:Y:S02]  /*16290*/  IMAD.MOV.U32 R13, RZ, RZ, R17 ;  /* 0x000000ffff0d7224 */ /* 0x000fe400078e0011 */
[----:B------:R-:W-:Y:S02]  /*162a0*/  IMAD.MOV.U32 R12, RZ, RZ, 0x3 ;  /* 0x00000003ff0c7424 */ /* 0x000fe400078e00ff */
[----:B------:R-:W-:-:S07]  /*162b0*/  IMAD.MOV.U32 R19, RZ, RZ, R14 ;  /* 0x000000ffff137224 */ /* 0x000fce00078e000e */
[----:B------:R-:W-:Y:S05]  /*162c0*/  WARPSYNC.COLLECTIVE R15, `(.L_x_1185) ;  /* 0x000000000f087348 */ /* 0x000fea0003c00000 */
[----:B------:R0:W1:Y:S02]  /*162d0*/  SHFL.IDX P6, R14, R13, R12, R11 ;  /* 0x0000000c0d0e7389 */ /* 0x00006400000c000b */
[----:B01----:R-:W-:Y:S01]  /*162e0*/  ENDCOLLECTIVE ;  /* 0x000000000000791b */ /* 0x003fe20003800000 */
.L_x_1185:
[----:B------:R-:W-:-:S04]  /*162f0*/  IMAD.MOV.U32 R2, RZ, RZ, R19 ;  /* 0x000000ffff027224 */ /* 0x000fc800078e0013 */
[----:B------:R-:W-:-:S05]  /*16300*/  IMAD.WIDE.U32 R2, R30, 0x2, R2 ;  /* 0x000000021e027825 */ /* 0x000fca00078e0002 */
[----:B------:R-:W-:Y:S01]  /*16310*/  @!PT LDS RZ, [RZ] ;  /* 0x00000000fffff984 */ /* 0x000fe20000000800 */
[----:B------:R-:W-:Y:S01]  /*16320*/  @!PT LDS RZ, [RZ] ;  /* 0x00000000fffff984 */ /* 0x000fe20000000800 */
[----:B------:R-:W-:Y:S01]  /*16330*/  @!PT LDS RZ, [RZ] ;  /* 0x00000000fffff984 */ /* 0x000fe20000000800 */
[----:B------:R0:W-:Y:S01]  /*16340*/  LDGSTS.E.BYPASS.LTC128B.128 [R4+0x1400], desc[UR56][R2.64], !P2 ;  /* 0x0140000002047fae */ /* 0x0001e2000d101d78 */
[C---:B------:R-:W-:Y:S01]  /*16350*/  ISETP.LT.OR P2, PT, R5.reuse, 0x31, P1 ;  /* 0x000000310500780c */ /* 0x040fe20000f41670 */
[----:B------:R-:W-:Y:S02]  /*16360*/  IMAD.MOV.U32 R13, RZ, RZ, R16 ;  /* 0x000000ffff0d7224 */ /* 0x000fe400078e0010 */
[----:B------:R0:W-:Y:S01]  /*16370*/  LDGSTS.E.BYPASS.LTC128B.128 [R4+0x4400], desc[UR56][R2.64+0x80], !P3 ;  /* 0x0440008002047fae */ /* 0x0001e2000d901d78 */
[----:B------:R-:W-:Y:S01]  /*16380*/  ISETP.LT.OR P3, PT, R5, 0x31, !P0 ;  /* 0x000000310500780c */ /* 0x000fe20004761670 */
[----:B------:R-:W-:-:S12]  /*16390*/  IMAD.MOV.U32 R9, RZ, RZ, R14 ;  /* 0x000000ffff097224 */ /* 0x000fd800078e000e */
[----:B0-----:R-:W-:Y:S05]  /*163a0*/  WARPSYNC.COLLECTIVE R15, `(.L_x_1186) ;  /* 0x000000000f087348 */ /* 0x001fea0003c00000 */
[----:B------:R1:W2:Y:S02]  /*163b0*/  SHFL.IDX P6, R14, R13, R12, R11 ;  /* 0x0000000c0d0e7389 */ /* 0x0002a400000c000b */
[----:B012---:R-:W-:Y:S01]  /*163c0*/  ENDCOLLECTIVE ;  /* 0x000000000000791b */ /* 0x007fe20003800000 */
.L_x_1186:
[----:B------:R-:W-:Y:S02]  /*163d0*/  IMAD.MOV.U32 R3, RZ, RZ, R9 ;  /* 0x000000ffff037224 */ /* 0x000fe400078e0009 */
[----:B------:R-:W-:Y:S02]  /*163e0*/  IMAD.MOV.U32 R13, RZ, RZ, R17 ;  /* 0x000000ffff0d7224 */ /* 0x000fe400078e0011 */
[----:B------:R-:W-:Y:S02]  /*163f0*/  IMAD.MOV.U32 R12, RZ, RZ, 0x4 ;  /* 0x00000004ff0c7424 */ /* 0x000fe400078e00ff */
[----:B------:R-:W-:-:S07]  /*16400*/  IMAD.MOV.U32 R20, RZ, RZ, R14 ;  /* 0x000000ffff147224 */ /* 0x000fce00078e000e */
[----:B------:R-:W-:Y:S05]  /*16410*/  WARPSYNC.COLLECTIVE R15, `(.L_x_1187) ;  /* 0x000000000f087348 */ /* 0x000fea0003c00000 */
[----:B------:R0:W1:Y:S02]  /*16420*/  SHFL.IDX P6, R14, R13, R12, R11 ;  /* 0x0000000c0d0e7389 */ /* 0x00006400000c000b */
[----:B01----:R-:W-:Y:S01]  /*16430*/  ENDCOLLECTIVE ;  /* 0x000000000000791b */ /* 0x003fe20003800000 */
.L_x_1187:
        /* <DEDUP_REMOVED lines=9> */
[----:B------:R-:W-:Y:S02]  /*164d0*/  ISETP.LT.OR P3, PT, R5, 0x41, !P0 ;  /* 0x000000410500780c */ /* 0x000fe40004761670 */
[----:B------:R-:W-:-:S11]  /*164e0*/  MOV R8, R14 ;  /* 0x0000000e00087202 */ /* 0x000fd60000000f00 */
[----:B0-----:R-:W-:Y:S05]  /*164f0*/  WARPSYNC.COLLECTIVE R15, `(.L_x_1188) ;  /* 0x000000000f087348 */ /* 0x001fea0003c00000 */
[----:B------:R1:W2:Y:S02]  /*16500*/  SHFL.IDX P6, R14, R13, R12, R11 ;  /* 0x0000000c0d0e7389 */ /* 0x0002a400000c000b */
[----:B012---:R-:W-:Y:S01]  /*16510*/  ENDCOLLECTIVE ;  /* 0x000000000000791b */ /* 0x007fe20003800000 */
.L_x_1188:
[----:B------:R-:W-:Y:S02]  /*16520*/  IMAD.MOV.U32 R3, RZ, RZ, R8 ;  /* 0x000000ffff037224 */ /* 0x000fe400078e0008 */
[----:B------:R-:W-:Y:S02]  /*16530*/  IMAD.MOV.U32 R8, RZ, RZ, RZ ;  /* 0x000000ffff087224 */ /* 0x000fe400078e00ff */
[----:B------:R-:W-:Y:S02]  /*16540*/  IMAD.MOV.U32 R13, RZ, RZ, R17 ;  /* 0x000000ffff0d7224 */ /* 0x000fe400078e0011 */
[----:B------:R-:W-:Y:S02]  /*16550*/  IMAD.MOV.U32 R12, RZ, RZ, 0x5 ;  /* 0x00000005ff0c7424 */ /* 0x000fe400078e00ff */
[----:B------:R-:W-:-:S07]  /*16560*/  IMAD.MOV.U32 R21, RZ, RZ, R14 ;  /* 0x000000ffff157224 */ /* 0x000fce00078e000e */
[----:B------:R-:W-:Y:S05]  /*16570*/  WARPSYNC.COLLECTIVE R15, `(.L_x_1189) ;  /* 0x000000000f087348 */ /* 0x000fea0003c00000 */
[----:B------:R0:W1:Y:S02]  /*16580*/  SHFL.IDX P6, R14, R13, R12, R11 ;  /* 0x0000000c0d0e7389 */ /* 0x00006400000c000b */
[----:B01----:R-:W-:Y:S01]  /*16590*/  ENDCOLLECTIVE ;  /* 0x000000000000791b */ /* 0x003fe20003800000 */
.L_x_1189:
[----:B------:R-:W-:-:S04]  /*165a0*/  IMAD.MOV.U32 R2, RZ, RZ, R21 ;  /* 0x000000ffff027224 */ /* 0x000fc800078e0015 */
[----:B------:R-:W-:-:S05]  /*165b0*/  IMAD.WIDE.U32 R2, R30, 0x2, R2 ;  /* 0x000000021e027825 */ /* 0x000fca00078e0002 */
        /* <DEDUP_REMOVED lines=10> */
.L_x_1190:
[----:B------:R-:W-:Y:S05]  /*16660*/  BRA `(.L_x_1191) ;  /* 0xffffffcc00387947 */ /* 0x000fea000383ffff */
.L_x_1101:
[----:B0-----:R0:W1:Y:S02]  /*16670*/  SYNCS.PHASECHK.TRANS64.TRYWAIT P0, [R7+URZ+0x2a820], R8 ;  /* 0x02a82008070075a7 */ /* 0x001064000800017f */
[----:B-1----:R-:W-:Y:S05]  /*16680*/  @!P0 NANOSLEEP.SYNCS 0x989680 ;  /* 0x009896800000895d */ /* 0x002fea0003900000 */
[----:B------:R-:W1:Y:S02]  /*16690*/  @!P0 SYNCS.PHASECHK.TRANS64 P0, [R7+URZ+0x2a820], R8 ;  /* 0x02a82008070085a7 */ /* 0x000e64000800007f */
[----:B-1----:R-:W-:Y:S05]  /*166a0*/  @!P0 BRA `(.L_x_1101) ;  /* 0xfffffffc00f08947 */ /* 0x002fea000383ffff */
[----:B------:R-:W-:Y:S05]  /*166b0*/  BRA `(.L_x_1192) ;  /* 0xffffffcc00ac7947 */ /* 0x000fea000383ffff */
.L_x_1102:
[----:B------:R-:W1:Y:S01]  /*166c0*/  S2R R2, SR_TID.X ;  /* 0x0000000000027919 */ /* 0x000e620000002100 */
[----:B------:R-:W-:Y:S01]  /*166d0*/  BSSY B0, `(.L_x_1193) ;  /* 0x000000a000007945 */ /* 0x000fe20003800000 */
[----:B------:R-:W-:Y:S02]  /*166e0*/  IMAD.MOV.U32 R12, RZ, RZ, RZ ;  /* 0x000000ffff0c7224 */ /* 0x000fe400078e00ff */
[----:B------:R-:W-:Y:S02]  /*166f0*/  IMAD.MOV.U32 R11, RZ, RZ, 0x1f ;  /* 0x0000001fff0b7424 */ /* 0x000fe400078e00ff */
[----:B------:R-:W-:Y:S01]  /*16700*/  IMAD.MOV.U32 R15, RZ, RZ, -0x1 ;  /* 0xffffffffff0f7424 */ /* 0x000fe200078e00ff */
[----:B-1----:R-:W-:-:S04]  /*16710*/  SHF.R.U32.HI R2, RZ, 0x5, R2 ;  /* 0x00000005ff027819 */ /* 0x002fc80000011602 */
[----:B------:R-:W-:-:S05]  /*16720*/  LOP3.LUT R2, R2, 0x3, RZ, 0xc0, !PT ;  /* 0x0000000302027812 */ /* 0x000fca00078ec0ff */
[----:B------:R-:W-:-:S07]  /*16730*/  IMAD.MOV.U32 R13, RZ, RZ, R2 ;  /* 0x000000ffff0d7224 */ /* 0x000fce00078e0002 */
[----:B0----5:R-:W-:Y:S05]  /*16740*/  WARPSYNC.COLLECTIVE R15, `(.L_x_1194) ;  /* 0x000000000f087348 */ /* 0x021fea0003c00000 */
[----:B------:R1:W2:Y:S02]  /*16750*/  SHFL.IDX P6, R14, R13, R12, R11 ;  /* 0x0000000c0d0e7389 */ /* 0x0002a400000c000b */
[----:B012--5:R-:W-:Y:S01]  /*16760*/  ENDCOLLECTIVE ;  /* 0x000000000000791b */ /* 0x027fe20003800000 */
.L_x_1194:
[----:B------:R-:W-:Y:S05]  /*16770*/  BSYNC B0 ;  /* 0x0000000000007941 */ /* 0x000fea0003800000 */
.L_x_1193:
[----:B------:R-:W-:Y:S05]  /*16780*/  BRA `(.L_x_1195) ;  /* 0xffffffcc00907947 */ /* 0x000fea000383ffff */
.L_x_1103:
[----:B------:R-:W-:Y:S01]  /*16790*/  BSSY B0, `(.L_x_1196) ;  /* 0x0000006000007945 */ /* 0x000fe20003800000 */
[----:B------:R-:W-:-:S07]  /*167a0*/  IMAD.MOV.U32 R15, RZ, RZ, -0x1 ;  /* 0xffffffffff0f7424 */ /* 0x000fce00078e00ff */
[----:B01---5:R-:W-:Y:S05]  /*167b0*/  WARPSYNC.COLLECTIVE R15, `(.L_x_1197) ;  /* 0x000000000f0c7348 */ /* 0x023fea0003c00000 */
[----:B------:R-:W-:Y:S02]  /*167c0*/  ELECT P6, UR62, PT ;  /* 0x00000000003e782f */ /* 0x000fe400038c0000 */
[----:B------:R-:W-:Y:S01]  /*167d0*/  MOV R14, UR62 ;  /* 0x0000003e000e7c02 */ /* 0x000fe20008000f00 */
[----:B01---5:R-:W-:Y:S10]  /*167e0*/  ENDCOLLECTIVE ;  /* 0x000000000000791b */ /* 0x023ff40003800000 */
.L_x_1197:
[----:B------:R-:W-:Y:S05]  /*167f0*/  BSYNC B0 ;  /* 0x0000000000007941 */ /* 0x000fea0003800000 */
.L_x_1196:
[----:B------:R-:W-:Y:S05]  /*16800*/  BRA `(.L_x_1198) ;  /* 0xffffffcc00847947 */ /* 0x000fea000383ffff */
.L_x_1105:
[----:B-1----:R1:W2:Y:S02]  /*16810*/  SYNCS.PHASECHK.TRANS64.TRYWAIT P1, [R5+URZ+0x2a840], R2 ;  /* 0x02a84002050075a7 */ /* 0x0022a4000802017f */
[----:B--2---:R-:W-:Y:S05]  /*16820*/  @!P1 NANOSLEEP.SYNCS 0x989680 ;  /* 0x009896800000995d */ /* 0x004fea0003900000 */
[----:B------:R-:W2:Y:S02]  /*16830*/  @!P1 SYNCS.PHASECHK.TRANS64 P1, [R5+URZ+0x2a840], R2 ;  /* 0x02a84002050095a7 */ /* 0x000ea4000802007f */
[----:B--2---:R-:W-:Y:S05]  /*16840*/  @!P1 BRA `(.L_x_1105) ;  /* 0xfffffffc00f09947 */ /* 0x004fea000383ffff */
[----:B------:R-:W-:Y:S05]  /*16850*/  BRA `(.L_x_1199) ;  /* 0xffffffcc00ac7947 */ /* 0x000fea000383ffff */
.L_x_1107:
[----:B0-----:R0:W2:Y:S02]  /*16860*/  SYNCS.PHASECHK.TRANS64.TRYWAIT P1, [R7+URZ+0x2a840], R0 ;  /* 0x02a84000070075a7 */ /* 0x0010a4000802017f */
[----:B--2---:R-:W-:Y:S05]  /*16870*/  @!P1 NANOSLEEP.SYNCS 0x989680 ;  /* 0x009896800000995d */ /* 0x004fea0003900000 */
[----:B------:R-:W2:Y:S02]  /*16880*/  @!P1 SYNCS.PHASECHK.TRANS64 P1, [R7+URZ+0x2a840], R0 ;  /* 0x02a84000070095a7 */ /* 0x000ea4000802007f */
[----:B--2---:R-:W-:Y:S05]  /*16890*/  @!P1 BRA `(.L_x_1107) ;  /* 0xfffffffc00f09947 */ /* 0x004fea000383ffff */
[----:B------:R-:W-:Y:S05]  /*168a0*/  BRA `(.L_x_1200) ;  /* 0xffffffcc00b87947 */ /* 0x000fea000383ffff */
.L_x_1109:
[----:B--2---:R2:W3:Y:S02]  /*168b0*/  SYNCS.PHASECHK.TRANS64.TRYWAIT P1, [R5+URZ+0x2a860], R2 ;  /* 0x02a86002050075a7 */ /* 0x0044e4000802017f */
[----:B---3--:R-:W-:Y:S05]  /*168c0*/  @!P1 NANOSLEEP.SYNCS 0x989680 ;  /* 0x009896800000995d */ /* 0x008fea0003900000 */
[----:B------:R-:W3:Y:S02]  /*168d0*/  @!P1 SYNCS.PHASECHK.TRANS64 P1, [R5+URZ+0x2a860], R2 ;  /* 0x02a86002050095a7 */ /* 0x000ee4000802007f */
[----:B---3--:R-:W-:Y:S05]  /*168e0*/  @!P1 BRA `(.L_x_1109) ;  /* 0xfffffffc00f09947 */ /* 0x008fea000383ffff */
[----:B------:R-:W-:Y:S05]  /*168f0*/  BRA `(.L_x_1201) ;  /* 0xffffffcc00b47947 */ /* 0x000fea000383ffff */
.L_x_1202:
        /* <DEDUP_REMOVED lines=16> */
.L_x_15736:


//--------------------- .text._ZN7cutlass13device_kernelIN5flash11enable_sm90INS1_16FlashAttnFwdSm90INS1_25CollectiveMainloopFwdSm90ILi2EN4cute5tupleIJNS5_1CILi1EEES8_S8_EEENS6_IJNS7_ILi128EEENS7_ILi96EEENS7_ILi192EEEEEELi128ENS_10bfloat16_tEfNS_4arch4Sm90ELb0ELb1ELb1ELb1ELb1ELb0ELb0ELb1ELb1ELb1ELb1ELb0EEENS1_21CollectiveEpilogueFwdINS6_IJSA_SA_SB_EEES9_SE_SG_Li256ELb1ELb1ELb1ELb0EEENS1_36VarlenDynamicPersistentTileSchedulerILi128ELi96ELi256ELi128ELb1ELb1ELb1ELb1ELb0ELb1EEEEEEEEEvNT_6ParamsE --------------------------
	.section	.text._ZN7cutlass13device_kernelIN5flash11enable_sm90INS1_16FlashAttnFwdSm90INS1_25CollectiveMainloopFwdSm90ILi2EN4cute5tupleIJNS5_1CILi1EEES8_S8_EEENS6_IJNS7_ILi128EEENS7_ILi96EEENS7_ILi192EEEEEELi128ENS_10bfloat16_tEfNS_4arch4Sm90ELb0ELb1ELb1ELb1ELb1ELb0ELb0ELb1ELb1ELb1ELb1ELb0EEENS1_21CollectiveEpilogueFwdINS6_IJSA_SA_SB_EEES9_SE_SG_Li256ELb1ELb1ELb1ELb0EEENS1_36VarlenDynamicPersistentTileSchedulerILi128ELi96ELi256ELi128ELb1ELb1ELb1ELb1ELb0ELb1EEEEEEEEEvNT_6ParamsE,"ax",@progbits
	.align	128
.text._ZN7cutlass13device_kernelIN5flash11enable_sm90INS1_16FlashAttnFwdSm90INS1_25CollectiveMainloopFwdSm90ILi2EN4cute5tupleIJNS5_1CILi1EEES8_S8_EEENS6_IJNS7_ILi128EEENS7_ILi96EEENS7_ILi192EEEEEELi128ENS_10bfloat16_tEfNS_4arch4Sm90ELb0ELb1ELb1ELb1ELb1ELb0ELb0ELb1ELb1ELb1ELb1ELb0EEENS1_21CollectiveEpilogueFwdINS6_IJSA_SA_SB_EEES9_SE_SG_Li256ELb1ELb1ELb1ELb0EEENS1_36VarlenDynamicPersistentTileSchedulerILi128ELi96ELi256ELi128ELb1ELb1ELb1ELb1ELb0ELb1EEEEEEEEEvNT_6ParamsE:
        .type           _ZN7cutlass13device_kernelIN5flash11enable_sm90INS1_16FlashAttnFwdSm90INS1_25CollectiveMainloopFwdSm90ILi2EN4cute5tupleIJNS5_1CILi1EEES8_S8_EEENS6_IJNS7_ILi128EEENS7_ILi96EEENS7_ILi192EEEEEELi128ENS_10bfloat16_tEfNS_4arch4Sm90ELb0ELb1ELb1ELb1ELb1ELb0ELb0ELb1ELb1ELb1ELb1ELb0EEENS1_21CollectiveEpilogueFwdINS6_IJSA_SA_SB_EEES9_SE_SG_Li256ELb1ELb1ELb1ELb0EEENS1_36VarlenDynamicPersistentTileSchedulerILi128ELi96ELi256ELi128ELb1ELb1ELb1ELb1ELb0ELb1EEEEEEEEEvNT_6ParamsE,@function
        .size           _ZN7cutlass13device_kernelIN5flash11enable_sm90INS1_16FlashAttnFwdSm90INS1_25CollectiveMainloopFwdSm90ILi2EN4cute5tupleIJNS5_1CILi1EEES8_S8_EEENS6_IJNS7_ILi128EEENS7_ILi96EEENS7_ILi192EEEEEELi128ENS_10bfloat16_tEfNS_4arch4Sm90ELb0ELb1ELb1ELb1ELb1ELb0ELb0ELb1ELb1ELb1ELb1ELb0EEENS1_21CollectiveEpilogueFwdINS6_IJSA_SA_SB_EEES9_SE_SG_Li256ELb1ELb1ELb1ELb0EEENS1_36VarlenDynamicPersistentTileSchedulerILi128ELi96ELi256ELi128ELb1ELb1ELb1ELb1ELb0ELb1EEEEEEEEEvNT_6ParamsE,(.L_x_15737 - _ZN7cutlass13device_kernelIN5flash11enable_sm90INS1_16FlashAttnFwdSm90INS1_25CollectiveMainloopFwdSm90ILi2EN4cute5tupleIJNS5_1CILi1EEES8_S8_EEENS6_IJNS7_ILi128EEENS7_ILi96EEENS7_ILi192EEEEEELi128ENS_10bfloat16_tEfNS_4arch4Sm90ELb0ELb1ELb1ELb1ELb1ELb0ELb0ELb1ELb1ELb1ELb1ELb0EEENS1_21CollectiveEpilogueFwdINS6_IJSA_SA_SB_EEES9_SE_SG_Li256ELb1ELb1ELb1ELb0EEENS1_36VarlenDynamicPersistentTileSchedulerILi128ELi96ELi256ELi128ELb1ELb1ELb1ELb1ELb0ELb1EEEEEEEEEvNT_6ParamsE)
        .other          _ZN7cutlass13device_kernelIN5flash11enable_sm90INS1_16FlashAttnFwdSm90INS1_25CollectiveMainloopFwdSm90ILi2EN4cute5tupleIJNS5_1CILi1EEES8_S8_EEENS6_IJNS7_ILi128EEENS7_ILi96EEENS7_ILi192EEEEEELi128ENS_10bfloat16_tEfNS_4arch4Sm90ELb0ELb1ELb1ELb1ELb1ELb0ELb0ELb1ELb1ELb1ELb1ELb0EEENS1_21CollectiveEpilogueFwdINS6_IJSA_SA_SB_EEES9_SE_SG_Li256ELb1ELb1ELb1ELb0EEENS1_36VarlenDynamicPersistentTileSchedulerILi128ELi96ELi256ELi128ELb1ELb1ELb1ELb1ELb0ELb1EEEEEEEEEvNT_6ParamsE,@"STO_CUDA_ENTRY STV_DEFAULT"
_ZN7cutlass13device_kernelIN5flash11enable_sm90INS1_16FlashAttnFwdSm90INS1_25CollectiveMainloopFwdSm90ILi2EN4cute5tupleIJNS5_1CILi1EEES8_S8_EEENS6_IJNS7_ILi128EEENS7_ILi96EEENS7_ILi192EEEEEELi128ENS_10bfloat16_tEfNS_4arch4Sm90ELb0ELb1ELb1ELb1ELb1ELb0ELb0ELb1ELb1ELb1ELb1ELb0EEENS1_21CollectiveEpilogueFwdINS6_IJSA_SA_SB_EEES9_SE_SG_Li256ELb1ELb1ELb1ELb0EEENS1_36VarlenDynamicPersistentTileSchedulerILi128ELi96ELi256ELi128ELb1ELb1ELb1ELb1ELb0ELb1EEEEEEEEEvNT_6ParamsE:
        /* <DEDUP_REMOVED lines=45> */
.L_x_1203:
        /* <DEDUP_REMOVED lines=22> */
.L_x_1204:
        /* <DEDUP_REMOVED lines=18> */
.L_x_1205:
        /* <DEDUP_REMOVED lines=22> */
.L_x_1206:
        /* <DEDUP_REMOVED lines=23> */
.L_x_1207:
        /* <DEDUP_REMOVED lines=10> */
.L_x_1209:
        /* <DEDUP_REMOVED lines=14> */
[----:B------:R-:W2:Y:S01]  /*09a0*/  LDL R2, [R1+0x14] ;  /* 0x0000140001027983 */ /* 0x000ea20000100800 */
[----:B------:R-:W-:Y:S01]  /*09b0*/  VIADD R207, R0, 0xffffff80 ;  /* 0xffffff8000cf7836 */ /* 0x000fe20000000000 */
[----:B------:R-:W-:Y:S01]  /*09c0*/  R2UR UR6, R13 ;  /* 0x000000000d0672ca */ /* 0x000fe200000e0000 */
[----:B------:R-:W-:Y:S01]  /*09d0*/  UMOV UR39, URZ ;  /* 0x0000003f00277c82 */ /* 0x000fe20008000000 */
[----:B------:R-:W-:Y:S01]  /*09e0*/  R2UR UR5, R14 ;  /* 0x000000000e0572ca */ /* 0x000fe200000e0000 */
[----:B------:R-:W-:Y:S01]  /*09f0*/  UMOV UR38, URZ ;  /* 0x0000003f00267c82 */ /* 0x000fe20008000000 */
[----:B------:R-:W-:Y:S02]  /*0a00*/  SHF.R.S32.HI R0, RZ, 0x1f, R207 ;  /* 0x0000001fff007819 */ /* 0x000fe400000114cf */
[----:B------:R-:W-:Y:S02]  /*0a10*/  R2UR UR7, R15 ;  /* 0x000000000f0772ca */ /* 0x000fe400000e0000 */
[----:B0-----:R-:W-:-:S04]  /*0a20*/  LEA.HI R3, R0, R207, RZ, 0x4 ;  /* 0x000000cf00037211 */ /* 0x001fc800078f20ff */
[----:B------:R-:W-:Y:S02]  /*0a30*/  SHF.R.S32.HI R6, RZ, 0x4, R3 ;  /* 0x00000004ff067819 */ /* 0x000fe40000011403 */
[----:B--2---:R-:W-:Y:S02]  /*0a40*/  R2UR UR4, R2 ;  /* 0x00000000020472ca */ /* 0x004fe400000e0000 */
[----:B------:R-:W-:-:S04]  /*0a50*/  LEA.HI R2, R0, R207, RZ, 0x7 ;  /* 0x000000cf00027211 */ /* 0x000fc800078f38ff */
[----:B------:R-:W-:Y:S02]  /*0a60*/  LOP3.LUT R4, R2, 0xffffff80, RZ, 0xc0, !PT ;  /* 0xffffff8002047812 */ /* 0x000fe400078ec0ff */
[----:B------:R-:W-:-:S03]  /*0a70*/  SHF.R.S32.HI R201, RZ, 0x7, R2 ;  /* 0x00000007ffc97819 */ /* 0x000fc60000011402 */
[----:B------:R-:W-:Y:S01]  /*0a80*/  IMAD.IADD R185, R207, 0x1, -R4 ;  /* 0x00000001cfb97824 */ /* 0x000fe200078e0a04 */
[----:B------:R-:W-:Y:S01]  /*0a90*/  LEA.HI R4, R0, R207, RZ, 0x5 ;  /* 0x000000cf00047211 */ /* 0x000fe200078f28ff */
[----:B------:R-:W-:Y:S01]  /*0aa0*/  ULOP3.LUT UR8, UR4, 0x1, URZ, 0xfc, !UPT ;  /* 0x0000000104087892 */ /* 0x000fe2000f8efc3f */
[----:B------:R-:W-:Y:S02]  /*0ab0*/  LEA.HI R2, R2, R201, RZ, 0x1 ;  /* 0x000000c902027211 */ /* 0x000fe400078f08ff */
[----:B------:R-:W-:Y:S01]  /*0ac0*/  SHF.R.S32.HI R8, RZ, 0x1f, R185 ;  /* 0x0000001fff087819 */ /* 0x000fe200000114b9 */
[----:B------:R-:W-:Y:S01]  /*0ad0*/  IMAD.SHL.U32 R5, R4, 0x20, RZ ;  /* 0x0000002004057824 */ /* 0x000fe200078e00ff */
[C---:B------:R-:W-:Y:S01]  /*0ae0*/  LOP3.LUT R4, R3.reuse, 0x3fffff0, RZ, 0xc0, !PT ;  /* 0x03fffff003047812 */ /* 0x040fe200078ec0ff */
[----:B------:R-:W-:Y:S01]  /*0af0*/  UMOV UR4, URZ ;  /* 0x0000003f00047c82 */ /* 0x000fe20008000000 */
[----:B------:R-:W-:Y:S01]  /*0b00*/  LEA.HI R3, R3, R6, RZ, 0x1 ;  /* 0x0000000603037211 */ /* 0x000fe200078f08ff */
[----:B------:R-:W-:Y:S01]  /*0b10*/  IMAD.U32 R204, RZ, RZ, UR8 ;  /* 0x00000008ffcc7e24 */ /* 0x000fe2000f8e00ff */
[----:B------:R-:W-:Y:S01]  /*0b20*/  LOP3.LUT R5, R5, 0xfffffc00, RZ, 0xc0, !PT ;  /* 0xfffffc0005057812 */ /* 0x000fe200078ec0ff */
[----:B------:R-:W-:Y:S01]  /*0b30*/  IMAD.IADD R4, R207, 0x1, -R4 ;  /* 0x00000001cf047824 */ /* 0x000fe200078e0a04 */
[----:B------:R-:W-:Y:S01]  /*0b40*/  LOP3.LUT R3, R3, 0x1ffffffe, RZ, 0xc0, !PT ;  /* 0x1ffffffe03037812 */ /* 0x000fe200078ec0ff */
[----:B------:R-:W-:Y:S01]  /*0b50*/  IMAD.U32 R184, RZ, RZ, UR4 ;  /* 0x00000004ffb87e24 */ /* 0x000fe2000f8e00ff */
[----:B------:R-:W-:Y:S01]  /*0b60*/  LEA.HI R7, R8, R185, RZ, 0x2 ;  /* 0x000000b908077211 */ /* 0x000fe200078f10ff */
[----:B------:R-:W-:Y:S01]  /*0b70*/  IMAD R4, R4, 0x40, R5 ;  /* 0x0000004004047824 */ /* 0x000fe200078e0205 */
[-C--:B------:R-:W-:Y:S01]  /*0b80*/  LEA.HI R5, R0, R207.reuse, RZ, 0x2 ;  /* 0x000000cf00057211 */ /* 0x080fe200078f10ff */
[----:B------:R-:W-:Y:S01]  /*0b90*/  IMAD.IADD R3, R6, 0x1, -R3 ;  /* 0x0000000106037824 */ /* 0x000fe200078e0a03 */
[----:B------:R-:W-:-:S02]  /*0ba0*/  LEA.HI R0, R0, R207, RZ, 0x3 ;  /* 0x000000cf00007211 */ /* 0x000fc400078f18ff */
[--C-:B------:R-:W-:Y:S01]  /*0bb0*/  SHF.R.S32.HI R9, RZ, 0x2, R7.reuse ;  /* 0x00000002ff097819 */ /* 0x100fe20000011407 */
[----:B------:R-:W-:Y:S01]  /*0bc0*/  IMAD R203, R3, 0x8, R4 ;  /* 0x0000000803cb7824 */ /* 0x000fe200078e0204 */
[----:B------:R-:W-:Y:S02]  /*0bd0*/  LOP3.LUT R4, R5, 0xfffffffc, RZ, 0xc0, !PT ;  /* 0xfffffffc05047812 */ /* 0x000fe400078ec0ff */
[----:B------:R-:W-:Y:S02]  /*0be0*/  SHF.R.S32.HI R10, RZ, 0x1f, R7 ;  /* 0x0000001fff0a7819 */ /* 0x000fe40000011407 */
[----:B------:R-:W-:Y:S01]  /*0bf0*/  LEA.HI R8, R8, R185, RZ, 0x5 ;  /* 0x000000b908087211 */ /* 0x000fe200078f28ff */
[----:B------:R-:W-:Y:S01]  /*0c00*/  IMAD.IADD R3, R207, 0x1, -R4 ;  /* 0x00000001cf037824 */ /* 0x000fe200078e0a04 */
[----:B------:R-:W-:Y:S02]  /*0c10*/  LOP3.LUT R4, R2, 0x3fffffe, RZ, 0xc0, !PT ;  /* 0x03fffffe02047812 */ /* 0x000fe400078ec0ff */
[----:B------:R-:W-:-:S02]  /*0c20*/  LOP3.LUT R2, R0, 0xfffffff8, RZ, 0xc0, !PT ;  /* 0xfffffff800027812 */ /* 0x000fc400078ec0ff */
[----:B------:R-:W-:Y:S01]  /*0c30*/  LEA.HI R10, R10, R9, RZ, 0x3 ;  /* 0x000000090a0a7211 */ /* 0x000fe200078f18ff */
[----:B------:R-:W-:Y:S01]  /*0c40*/  IMAD.IADD R4, R201, 0x1, -R4 ;  /* 0x00000001c9047824 */ /* 0x000fe200078e0a04 */
[----:B------:R-:W-:Y:S01]  /*0c50*/  SHF.R.S32.HI R8, RZ, 0x5, R8 ;  /* 0x00000005ff087819 */ /* 0x000fe20000011408 */
[----:B------:R-:W-:Y:S01]  /*0c60*/  IMAD.IADD R163, R207, 0x1, -R2 ;  /* 0x00000001cfa37824 */ /* 0x000fe200078e0a02 */
[----:B------:R-:W-:Y:S02]  /*0c70*/  LOP3.LUT R2, R7, 0x7ffffffc, RZ, 0xc0, !PT ;  /* 0x7ffffffc07027812 */ /* 0x000fe400078ec0ff */
[----:B------:R-:W-:Y:S01]  /*0c80*/  LOP3.LUT R10, R10, 0xfffffff8, RZ, 0xc0, !PT ;  /* 0xfffffff80a0a7812 */ /* 0x000fe200078ec0ff */
[----:B------:R-:W-:Y:S01]  /*0c90*/  IMAD.SHL.U32 R160, R163, 0x8, RZ ;  /* 0x00000008a3a07824 */ /* 0x000fe200078e00ff */
[----:B------:R-:W-:Y:S01]  /*0ca0*/  LEA.HI R5, R3, R3, RZ, 0x1 ;  /* 0x0000000303057211 */ /* 0x000fe200078f08ff */
[----:B------:R-:W-:Y:S01]  /*0cb0*/  IMAD.IADD R2, R185, 0x1, -R2 ;  /* 0x00000001b9027824 */ /* 0x000fe200078e0a02 */
[----:B------:R-:W-:Y:S01]  /*0cc0*/  SHF.R.S32.HI R182, RZ, 0x3, R0 ;  /* 0x00000003ffb67819 */ /* 0x000fe20000011400 */
[----:B------:R-:W-:Y:S01]  /*0cd0*/  IMAD.IADD R9, R9, 0x1, -R10 ;  /* 0x0000000109097824 */ /* 0x000fe200078e0a0a */
[----:B------:R-:W-:Y:S01]  /*0ce0*/  LOP3.LUT R6, R5, 0x1ffffffe, RZ, 0xc0, !PT ;  /* 0x1ffffffe05067812 */ /* 0x000fe200078ec0ff */
[----:B------:R-:W-:Y:S01]  /*0cf0*/  IMAD.SHL.U32 R18, R2, 0x2, RZ ;  /* 0x0000000202127824 */ /* 0x000fe200078e00ff */
[----:B------:R-:W-:Y:S01]  /*0d00*/  SHF.R.S32.HI R206, RZ, 0x1f, R160 ;  /* 0x0000001fffce7819 */ /* 0x000fe200000114a0 */
[----:B------:R-:W-:-:S02]  /*0d10*/  IMAD R9, R8, 0x10, R9 ;  /* 0x0000001008097824 */ /* 0x000fc400078e0209 */
[----:B------:R-:W-:Y:S02]  /*0d20*/  VIADD R162, R160, 0x40 ;  /* 0x00000040a0a27836 */ /* 0x000fe40000000000 */
[C---:B------:R-:W-:Y:S02]  /*0d30*/  VIADD R181, R18.reuse, 0x8 ;  /* 0x0000000812b57836 */ /* 0x040fe40000000000 */
        /* <DEDUP_REMOVED lines=28> */
[----:B------:R-:W-:Y:S01]  /*0f00*/  IMAD.IADD R23, R3, 0x1, -R6 ;  /* 0x0000000103177824 */ /* 0x000fe200078e0a06 */
[----:B------:R-:W-:Y:S01]  /*0f10*/  SHF.R.S32.HI R187, RZ, 0x1f, R168 ;  /* 0x0000001fffbb7819 */ /* 0x000fe200000114a8 */
[----:B------:R-:W-:Y:S01]  /*0f20*/  IMAD R202, R4, 0x40, R9 ;  /* 0x0000004004ca7824 */ /* 0x000fe200078e0209 */
[----:B------:R-:W-:-:S03]  /*0f30*/  SHF.R.S32.HI R186, RZ, 0x1f, R167 ;  /* 0x0000001fffba7819 */ /* 0x000fc600000114a7 */
[----:B------:R-:W-:-:S07]  /*0f40*/  IMAD R23, R23, 0x8, R202 ;  /* 0x0000000817177824 */ /* 0x000fce00078e02ca */
.L_x_1321:
[----:B0--34-:R-:W0:Y:S01]  /*0f50*/  LDC.64 R4, c[0x0][0xa18] ;  /* 0x00028600ff047b82 */ /* 0x019e220000000a00 */
[----:B------:R-:W-:Y:S01]  /*0f60*/  IMAD.U32 R9, RZ, RZ, UR7 ;  /* 0x00000007ff097e24 */ /* 0x000fe2000f8e00ff */
[----:B------:R-:W-:Y:S01]  /*0f70*/  ULDC.64 UR8, c[0x0][0xa20] ;  /* 0x0002880000087ab9 */ /* 0x000fe20000000a00 */
[----:B------:R-:W-:-:S05]  /*0f80*/  IMAD.MOV.U32 R7, RZ, RZ, RZ ;  /* 0x000000ffff077224 */ /* 0x000fca00078e00ff */
[----:B-12---:R-:W1:Y:S08]  /*0f90*/  LDC.64 R2, c[0x0][0xa28] ;  /* 0x00028a00ff027b82 */ /* 0x006e700000000a00 */
[----:B------:R-:W2:Y:S01]  /*0fa0*/  LDC R0, c[0x0][0x424] ;  /* 0x00010900ff007b82 */ /* 0x000ea20000000800 */
[----:B0-----:R-:W-:-:S07]  /*0fb0*/  ISETP.NE.U32.AND P1, PT, R4, RZ, PT ;  /* 0x000000ff0400720c */ /* 0x001fce0003f25070 */
[----:B------:R-:W0:Y:S01]  /*0fc0*/  LDC R11, c[0x0][0x2f0] ;  /* 0x0000bc00ff0b7b82 */ /* 0x000e220000000800 */
[----:B------:R-:W-:Y:S02]  /*0fd0*/  ISETP.NE.AND.EX P1, PT, R5, RZ, PT, P1 ;  /* 0x000000ff0500720c */ /* 0x000fe40003f25310 */
[----:B-1----:R-:W-:-:S04]  /*0fe0*/  ISETP.NE.U32.AND P0, PT, R2, RZ, PT ;  /* 0x000000ff0200720c */ /* 0x002fc80003f05070 */
[----:B------:R-:W-:-:S07]  /*0ff0*/  ISETP.NE.AND.EX P0, PT, R3, RZ, PT, P0 ;  /* 0x000000ff0300720c */ /* 0x000fce0003f05300 */
[----:B------:R-:W1:Y:S08]  /*1000*/  @P1 LDC.64 R4, c[0x0][0xa18] ;  /* 0x00028600ff041b82 */ /* 0x000e700000000a00 */
[----:B------:R-:W3:Y:S01]  /*1010*/  @P0 LDC.64 R2, c[0x0][0xa28] ;  /* 0x00028a00ff020b82 */ /* 0x000ee20000000a00 */
[----:B-1----:R-:W-:-:S05]  /*1020*/  @P1 IMAD.WIDE R4, R9, 0x4, R4 ;  /* 0x0000000409041825 */ /* 0x002fca00078e0204 */
[----:B------:R1:W5:Y:S01]  /*1030*/  @P1 LDG.E R17, desc[UR36][R4.64] ;  /* 0x0000002404111981 */ /* 0x000362000c1e1900 */
[----:B---3--:R-:W-:Y:S02]  /*1040*/  @P0 IMAD.WIDE R2, R9, 0x4, R2 ;  /* 0x0000000409020825 */ /* 0x008fe400078e0202 */
[----:B------:R-:W3:Y:S01]  /*1050*/  LDC.64 R8, c[0x0][0x418] ;  /* 0x00010600ff087b82 */ /* 0x000ee20000000a00 */
[----:B------:R-:W-:Y:S02]  /*1060*/  ULOP3.LUT UR4, UR5, 0xffff, URZ, 0xc0, !UPT ;  /* 0x0000ffff05047892 */ /* 0x000fe4000f8ec03f */
[----:B------:R1:W5:Y:S01]  /*1070*/  @P0 LDG.E R7, desc[UR36][R2.64] ;  /* 0x0000002402070981 */ /* 0x000362000c1e1900 */
[----:B------:R-:W-:-:S03]  /*1080*/  ISETP.NE.U32.AND P2, PT, RZ, UR8, PT ;  /* 0x00000008ff007c0c */ /* 0x000fc6000bf45070 */
[----:B------:R-:W-:Y:S01]  /*1090*/  IMAD.U32 R166, RZ, RZ, UR4 ;  /* 0x00000004ffa67e24 */ /* 0x000fe2000f8e00ff */
[----:B------:R-:W-:Y:S02]  /*10a0*/  ISETP.NE.AND.EX P2, PT, RZ, UR9, PT, P2 ;  /* 0x00000009ff007c0c */ /* 0x000fe4000bf45320 */
[----:B---3--:R-:W-:-:S04]  /*10b0*/  ISETP.NE.U32.AND P0, PT, R8, RZ, PT ;  /* 0x000000ff0800720c */ /* 0x008fc80003f05070 */
[----:B------:R-:W-:-:S04]  /*10c0*/  ISETP.NE.AND.EX P0, PT, R9, RZ, PT, P0 ;  /* 0x000000ff0900720c */ /* 0x000fc80003f05300 */
[----:B--2---:R-:W-:Y:S01]  /*10d0*/  SEL R0, R0, 0x1, P0 ;  /* 0x0000000100007807 */ /* 0x004fe20000000000 */
[----:B01----:R-:W-:Y:S08]  /*10e0*/  @P1 BRA `(.L_x_1210) ;  /* 0x00000000002c1947 */ /* 0x003ff00003800000 */
[----:B------:R-:W-:Y:S01]  /*10f0*/  ULDC.64 UR8, c[0x0][0xa00] ;  /* 0x0002800000087ab9 */ /* 0x000fe20000000a00 */
[----:B-----5:R-:W0:Y:S01]  /*1100*/  LDC R17, c[0x0][0x288] ;  /* 0x0000a200ff117b82 */ /* 0x020e220000000800 */
[----:B------:R-:W-:-:S04]  /*1110*/  ISETP.NE.U32.AND P0, PT, RZ, UR8, PT ;  /* 0x00000008ff007c0c */ /* 0x000fc8000bf05070 */
[----:B------:R-:W-:-:S13]  /*1120*/  ISETP.NE.AND.EX P0, PT, RZ, UR9, PT, P0 ;  /* 0x00000009ff007c0c */ /* 0x000fda000bf05300 */
[----:B------:R-:W-:Y:S05]  /*1130*/  @!P0 BRA `(.L_x_1210) ;  /* 0x0000000000188947 */ /* 0x000fea0003800000 */
[----:B------:R-:W1:Y:S01]  /*1140*/  LDC.64 R2, c[0x0][0xa00] ;  /* 0x00028000ff027b82 */ /* 0x000e620000000a00 */
[----:B------:R-:W-:-:S04]  /*1150*/  IMAD.U32 R5, RZ, RZ, UR7 ;  /* 0x00000007ff057e24 */ /* 0x000fc8000f8e00ff */
[----:B-1----:R-:W-:-:S05]  /*1160*/  IMAD.WIDE R2, R5, 0x4, R2 ;  /* 0x0000000405027825 */ /* 0x002fca00078e0202 */
[----:B0-----:R-:W2:Y:S04]  /*1170*/  LDG.E R17, desc[UR36][R2.64] ;  /* 0x0000002402117981 */ /* 0x001ea8000c1e1900 */
[----:B------:R-:W2:Y:S02]  /*1180*/  LDG.E R4, desc[UR36][R2.64+0x4] ;  /* 0x0000042402047981 */ /* 0x000ea4000c1e1900 */
[----:B--2---:R-:W-:-:S07]  /*1190*/  IMAD.IADD R17, R4, 0x1, -R17 ;  /* 0x0000000104117824 */ /* 0x004fce00078e0a11 */
.L_x_1210:
[----:B------:R-:W-:Y:S02]  /*11a0*/  IMAD R16, R0, R11, RZ ;  /* 0x0000000b00107224 */ /* 0x000fe400078e02ff */
[----:B------:R-:W-:Y:S01]  /*11b0*/  IMAD.U32 R183, RZ, RZ, UR7 ;  /* 0x00000007ffb77e24 */ /* 0x000fe2000f8e00ff */
[----:B------:R-:W-:Y:S06]  /*11c0*/  @!P2 BRA `(.L_x_1211) ;  /* 0x000000000018a947 */ /* 0x000fec0003800000 */
[----:B------:R-:W-:Y:S02]  /*11d0*/  ULDC.64 UR8, c[0x0][0xa20] ;  /* 0x0002880000087ab9 */ /* 0x000fe40000000a00 */
[----:B------:R-:W-:-:S06]  /*11e0*/  UIMAD.WIDE UR8, UR7, 0x4, UR8 ;  /* 0x00000004070878a5 */ /* 0x000fcc000f8e0208 */
[----:B------:R-:W-:Y:S02]  /*11f0*/  IMAD.U32 R2, RZ, RZ, UR8 ;  /* 0x00000008ff027e24 */ /* 0x000fe4000f8e00ff */
[----:B------:R-:W-:-:S05]  /*1200*/  IMAD.U32 R3, RZ, RZ, UR9 ;  /* 0x00000009ff037e24 */ /* 0x000fca000f8e00ff */
[----:B------:R1:W5:Y:S01]  /*1210*/  LDG.E R16, desc[UR36][R2.64] ;  /* 0x0000002402107981 */ /* 0x000362000c1e1900 */
[----:B------:R-:W-:Y:S05]  /*1220*/  BRA `(.L_x_1212) ;  /* 0x0000000000287947 */ /* 0x000fea0003800000 */
.L_x_1211:
[----:B------:R-:W-:Y:S02]  /*1230*/  ULDC.64 UR8, c[0x0][0xa08] ;  /* 0x0002820000087ab9 */ /* 0x000fe40000000a00 */
[----:B------:R-:W-:-:S04]  /*1240*/  ISETP.NE.U32.AND P0, PT, RZ, UR8, PT ;  /* 0x00000008ff007c0c */ /* 0x000fc8000bf05070 */
[----:B------:R-:W-:-:S13]  /*1250*/  ISETP.NE.AND.EX P0, PT, RZ, UR9, PT, P0 ;  /* 0x00000009ff007c0c */ /* 0x000fda000bf05300 */
[----:B------:R-:W-:Y:S05]  /*1260*/  @!P0 BRA `(.L_x_1212) ;  /* 0x0000000000188947 */ /* 0x000fea0003800000 */
[----:B------:R-:W1:Y:S01]  /*1270*/  LDC.64 R2, c[0x0][0xa08] ;  /* 0x00028200ff027b82 */ /* 0x000e620000000a00 */
[----:B------:R-:W-:-:S04]  /*1280*/  IMAD.U32 R5, RZ, RZ, UR7 ;  /* 0x00000007ff057e24 */ /* 0x000fc8000f8e00ff */
[----:B-1----:R-:W-:-:S05]  /*1290*/  IMAD.WIDE R2, R5, 0x4, R2 ;  /* 0x0000000405027825 */ /* 0x002fca00078e0202 */
[----:B------:R-:W2:Y:S04]  /*12a0*/  LDG.E R16, desc[UR36][R2.64] ;  /* 0x0000002402107981 */ /* 0x000ea8000c1e1900 */
[----:B------:R-:W2:Y:S02]  /*12b0*/  LDG.E R5, desc[UR36][R2.64+0x4] ;  /* 0x0000042402057981 */ /* 0x000ea4000c1e1900 */
[----:B--2---:R-:W-:-:S07]  /*12c0*/  IMAD.IADD R16, R5, 0x1, -R16 ;  /* 0x0000000105107824 */ /* 0x004fce00078e0a10 */
.L_x_1212:
[----:B------:R-:W-:Y:S01]  /*12d0*/  ULDC UR4, c[0x0][0x448] ;  /* 0x0001120000047ab9 */ /* 0x000fe20000000800 */
[----:B-----5:R-:W-:Y:S01]  /*12e0*/  IMAD.IADD R16, R16, 0x1, -R7 ;  /* 0x0000000110107824 */ /* 0x020fe200078e0a07 */
[----:B------:R-:W-:Y:S02]  /*12f0*/  UISETP.NE.AND UP0, UPT, UR4, 0x1, UPT ;  /* 0x000000010400788c */ /* 0x000fe4000bf05270 */
[----:B------:R-:W-:Y:S02]  /*1300*/  USHF.L.U32 UR6, UR6, 0x7, URZ ;  /* 0x0000000706067899 */ /* 0x000fe4000800063f */
[----:B0-----:R-:W-:Y:S01]  /*1310*/  IADD3 R0, R16, 0x1, -R17 ;  /* 0x0000000110007810 */ /* 0x001fe20007ffe811 */
[----:B------:R-:W-:Y:S02]  /*1320*/  UP2UR UR7, UPR, URZ, 0x1 ;  /* 0x000000013f077883 */ /* 0x000fe40008000000 */
[----:B------:R-:W-:Y:S01]  /*1330*/  UIADD3 UR4, UR6, 0x7f, URZ ;  /* 0x0000007f06047890 */ /* 0x000fe2000fffe03f */
[----:B------:R-:W-:Y:S01]  /*1340*/  R2UR UR10, R0 ;  /* 0x00000000000a72ca */ /* 0x000fe200000e0000 */
[----:B------:R-:W-:-:S02]  /*1350*/  IMAD.U32 R22, RZ, RZ, UR6 ;  /* 0x00000006ff167e24 */ /* 0x000fc4000f8e00ff */
[----:B------:R-:W-:Y:S01]  /*1360*/  @UP0 ULDC UR8, c[0x0][0x44c] ;  /* 0x0001130000080ab9 */ /* 0x000fe20000000800 */
[----:B------:R-:W-:Y:S01]  /*1370*/  IMAD.U32 R19, RZ, RZ, UR7 ;  /* 0x00000007ff137e24 */ /* 0x000fe2000f8e00ff */
[----:B------:R-:W-:Y:S01]  /*1380*/  UIMAD.WIDE.U32 UR8, UR4, UR8, URZ ;  /* 0x00000008040872a5 */ /* 0x000fe2000f8e003f */
[----:B------:R-:W-:Y:S01]  /*1390*/  @UP0 ULDC UR11, c[0x0][0x450] ;  /* 0x00011400000b0ab9 */ /* 0x000fe20000000800 */
[----:B------:R-:W-:Y:S02]  /*13a0*/  ULDC.64 UR6, c[0x0][0x9e0] ;  /* 0x0002780000067ab9 */ /* 0x000fe40000000a00 */
[----:B------:R-:W-:Y:S02]  /*13b0*/  @UP0 USHF.R.U32.HI UR4, URZ, UR11, UR9 ;  /* 0x0000000b3f040299 */ /* 0x000fe40008011609 */
[----:B------:R-:W-:Y:S02]  /*13c0*/  UISETP.GE.AND UP0, UPT, UR7, 0x1, UPT ;  /* 0x000000010700788c */ /* 0x000fe4000bf06270 */
[----:B------:R-:W-:-:S02]  /*13d0*/  UIADD3 UR8, UR10, UR4, URZ ;  /* 0x000000040a087290 */ /* 0x000fc4000fffe03f */
[----:B------:R-:W-:Y:S02]  /*13e0*/  UP2UR UR61, UPR, URZ, 0x1 ;  /* 0x000000013f3d7883 */ /* 0x000fe40008000000 */
[----:B------:R-:W-:Y:S01]  /*13f0*/  PLOP3.LUT P0, PT, PT, PT, UP0, 0x40, 0x0 ;  /* 0x000000000000781c */ /* 0x000fe20003f0e808 */
[----:B------:R-:W-:-:S06]  /*1400*/  UIADD3 UR6, UR8, UR6, URZ ;  /* 0x0000000608067290 */ /* 0x000fcc000fffe03f */
[----:B------:R-:W-:-:S06]  /*1410*/  IMAD.U32 R0, RZ, RZ, UR6 ;  /* 0x00000006ff007e24 */ /* 0x000fcc000f8e00ff */
[----:B------:R-:W-:Y:S05]  /*1420*/  @P0 BRA `(.L_x_1213) ;  /* 0x0000000000400947 */ /* 0x000fea0003800000 */
        /* <DEDUP_REMOVED lines=10> */
.L_x_1214:
[----:B------:R-:W-:-:S11]  /*14d0*/  UISETP.NE.AND UP0, UPT, UR7, 0x1, UPT ;  /* 0x000000010700788c */ /* 0x000fd6000bf05270 */
[----:B------:R-:W-:Y:S02]  /*14e0*/  @UP0 ULDC.64 UR10, c[0x0][0x9e8] ;  /* 0x00027a00000a0ab9 */ /* 0x000fe40000000a00 */
[----:B------:R-:W-:-:S04]  /*14f0*/  UIMAD.WIDE.U32 UR8, UR4, UR10, URZ ;  /* 0x0000000a040872a5 */ /* 0x000fc8000f8e003f */
[----:B------:R-:W-:-:S12]  /*1500*/  @UP0 USHF.R.U32.HI UR4, URZ, UR11, UR9 ;  /* 0x0000000b3f040299 */ /* 0x000fd80008011609 */
.L_x_1215:
[----:B------:R-:W-:-:S06]  /*1510*/  UIMAD UR4, UR4, UR7, UR7 ;  /* 0x00000007040472a4 */ /* 0x000fcc000f8e0207 */
[----:B------:R-:W-:-:S07]  /*1520*/  VIMNMX R0, R0, UR4, PT ;  /* 0x0000000400007c48 */ /* 0x000fce000bfe0100 */
.L_x_1213:
[----:B------:R-:W-:Y:S01]  /*1530*/  R2UR UR6, R19 ;  /* 0x00000000130672ca */ /* 0x000fe200000e0000 */
[----:B------:R-:W-:Y:S01]  /*1540*/  IMAD.IADD R74, R16, 0x1, -R17 ;  /* 0x00000001104a7824 */ /* 0x000fe200078e0a11 */
[----:B------:R-:W-:Y:S01]  /*1550*/  R2UR UR4, R22 ;  /* 0x00000000160472ca */ /* 0x000fe200000e0000 */
[----:B-1----:R-:W-:Y:S02]  /*1560*/  VIADD R2, R0, 0x5f ;  /* 0x0000005f00027836 */ /* 0x002fe40000000000 */
[----:B------:R-:W-:Y:S02]  /*1570*/  VIADD R0, R16, 0x5f ;  /* 0x0000005f10007836 */ /* 0x000fe40000000000 */
[----:B------:R-:W-:-:S04]  /*1580*/  IMAD.HI R2, R2, 0x2aaaaaab, RZ ;  /* 0x2aaaaaab02027827 */ /* 0x000fc800078e02ff */
[----:B------:R-:W-:Y:S01]  /*1590*/  IMAD.HI R0, R0, 0x2aaaaaab, RZ ;  /* 0x2aaaaaab00007827 */ /* 0x000fe200078e02ff */
[----:B------:R-:W-:Y:S01]  /*15a0*/  SHF.R.U32.HI R5, RZ, 0x1f, R2 ;  /* 0x0000001fff057819 */ /* 0x000fe20000011602 */
[----:B------:R-:W-:Y:S01]  /*15b0*/  UISETP.NE.AND UP0, UPT, UR6, URZ, UPT ;  /* 0x0000003f0600728c */ /* 0x000fe2000bf05270 */
[----:B------:R-:W-:Y:S02]  /*15c0*/  R2UR UR6, R74 ;  /* 0x000000004a0672ca */ /* 0x000fe400000e0000 */
[----:B------:R-:W-:Y:S02]  /*15d0*/  SHF.R.U32.HI R3, RZ, 0x1f, R0 ;  /* 0x0000001fff037819 */ /* 0x000fe40000011600 */
[----:B------:R-:W-:Y:S02]  /*15e0*/  LEA.HI.SX32 R2, R2, R5, 0x1c ;  /* 0x0000000502027211 */ /* 0x000fe400078fe2ff */
[----:B------:R-:W-:-:S04]  /*15f0*/  LEA.HI.SX32 R3, R0, R3, 0x1c ;  /* 0x0000000300037211 */ /* 0x000fc800078fe2ff */
[----:B------:R-:W-:Y:S01]  /*1600*/  @UP0 ULDC UR8, c[0x0][0x44c] ;  /* 0x0001130000080ab9 */ /* 0x000fe20000000800 */
[----:B------:R-:W-:Y:S01]  /*1610*/  @UP0 ULDC UR10, c[0x0][0x450] ;  /* 0x00011400000a0ab9 */ /* 0x000fe20000000800 */
[----:B------:R-:W-:Y:S01]  /*1620*/  UIMAD.WIDE.U32 UR8, UR4, UR8, URZ ;  /* 0x00000008040872a5 */ /* 0x000fe2000f8e003f */
[----:B------:R-:W-:-:S03]  /*1630*/  VIMNMX R75, R3, R2, PT ;  /* 0x00000002034b7248 */ /* 0x000fc60003fe0100 */
[----:B------:R-:W-:Y:S02]  /*1640*/  @UP0 USHF.R.U32.HI UR4, URZ, UR10, UR9 ;  /* 0x0000000a3f040299 */ /* 0x000fe40008011609 */
[----:B------:R-:W-:Y:S02]  /*1650*/  UISETP.GE.AND UP0, UPT, UR7, 0x1, UPT ;  /* 0x000000010700788c */ /* 0x000fe4000bf06270 */
[----:B------:R-:W-:-:S03]  /*1660*/  UIADD3 UR4, UR6, UR4, URZ ;  /* 0x0000000406047290 */ /* 0x000fc6000fffe03f */
[----:B------:R-:W-:Y:S01]  /*1670*/  ULDC UR6, c[0x0][0x9dc] ;  /* 0x0002770000067ab9 */ /* 0x000fe20000000800 */
[----:B------:R-:W-:Y:S01]  /*1680*/  PLOP3.LUT P0, PT, PT, PT, UP0, 0x40, 0x0 ;  /* 0x000000000000781c */ /* 0x000fe20003f0e808 */
[----:B------:R-:W-:-:S12]  /*1690*/  UIADD3 UR6, UR4, -UR6, URZ ;  /* 0x8000000604067290 */ /* 0x000fd8000fffe03f */
[----:B------:R-:W-:Y:S05]  /*16a0*/  @P0 BRA `(.L_x_1216) ;  /* 0x0000000000440947 */ /* 0x000fea0003800000 */
        /* <DEDUP_REMOVED lines=10> */
.L_x_1217:
[----:B------:R-:W-:-:S11]  /*1750*/  UISETP.NE.AND UP0, UPT, UR7, 0x1, UPT ;  /* 0x000000010700788c */ /* 0x000fd6000bf05270 */
[----:B------:R-:W-:Y:S02]  /*1760*/  @UP0 ULDC.64 UR10, c[0x0][0x9e8] ;  /* 0x00027a00000a0ab9 */ /* 0x000fe40000000a00 */
[----:B------:R-:W-:-:S04]  /*1770*/  UIMAD.WIDE.U32 UR8, UR4, UR10, URZ ;  /* 0x0000000a040872a5 */ /* 0x000fc8000f8e003f */
[----:B------:R-:W-:-:S12]  /*1780*/  @UP0 USHF.R.U32.HI UR4, URZ, UR11, UR9 ;  /* 0x0000000b3f040299 */ /* 0x000fd80008011609 */
.L_x_1218:
[----:B------:R-:W-:-:S04]  /*1790*/  UIMAD UR4, UR4, UR7, URZ ;  /* 0x00000007040472a4 */ /* 0x000fc8000f8e023f */
[----:B------:R-:W-:-:S04]  /*17a0*/  UISETP.LT.AND UP0, UPT, UR6, UR4, UPT ;  /* 0x000000040600728c */ /* 0x000fc8000bf01270 */
[----:B------:R-:W-:-:S12]  /*17b0*/  USEL UR6, UR6, UR4, !UP0 ;  /* 0x0000000406067287 */ /* 0x000fd8000c000000 */
.L_x_1216:
[----:B------:R-:W-:-:S04]  /*17c0*/  UIMAD.WIDE UR6, UR6, 0x2aaaaaab, URZ ;  /* 0x2aaaaaab060678a5 */ /* 0x000fc8000f8e023f */
[----:B------:R-:W-:-:S04]  /*17d0*/  USHF.R.U32.HI UR4, URZ, 0x1f, UR7 ;  /* 0x0000001f3f047899 */ /* 0x000fc80008011607 */
[----:B------:R-:W-:Y:S02]  /*17e0*/  ULEA.HI.SX32 UR7, UR7, UR4, 0x1c ;  /* 0x0000000407077291 */ /* 0x000fe4000f8fe23f */
[----:B------:R-:W-:Y:S02]  /*17f0*/  ULOP3.LUT UR4, UR5, 0xff000000, URZ, 0xc0, !UPT ;  /* 0xff00000005047892 */ /* 0x000fe4000f8ec03f */
[----:B------:R-:W-:Y:S02]  /*1800*/  UISETP.LT.AND UP0, UPT, URZ, UR7, UPT ;  /* 0x000000073f00728c */ /* 0x000fe4000bf01270 */
[----:B------:R-:W-:Y:S02]  /*1810*/  ULOP3.LUT UR5, UR5, 0xff0000, URZ, 0xc0, !UPT ;  /* 0x00ff000005057892 */ /* 0x000fe4000f8ec03f */
[----:B------:R-:W-:Y:S02]  /*1820*/  USEL UR9, URZ, UR7, !UP0 ;  /* 0x000000073f097287 */ /* 0x000fe4000c000000 */
[----:B------:R-:W-:-:S04]  /*1830*/  USHF.R.U32.HI UR4, URZ, 0x8, UR4 ;  /* 0x000000083f047899 */ /* 0x000fc80008011604 */
[----:B------:R-:W-:Y:S01]  /*1840*/  ISETP.GT.AND P0, PT, R75, UR9, PT ;  /* 0x000000094b007c0c */ /* 0x000fe2000bf04270 */
[----:B------:R-:W-:-:S03]  /*1850*/  ULEA.HI UR5, UR5, UR4, URZ, 0x10 ;  /* 0x0000000405057291 */ /* 0x000fc6000f8f803f */
[----:B------:R-:W-:Y:S01]  /*1860*/  UMOV UR4, URZ ;  /* 0x0000003f00047c82 */ /* 0x000fe20008000000 */
[----:B------:R-:W-:Y:S02]  /*1870*/  ULOP3.LUT UR6, UR5, 0xff, URZ, 0xc0, !UPT ;  /* 0x000000ff05067892 */ /* 0x000fe4000f8ec03f */
[----:B------:R-:W-:-:S04]  /*1880*/  USHF.R.U32.HI UR5, URZ, 0x10, UR5 ;  /* 0x000000103f057899 */ /* 0x000fc80008011605 */
[----:B------:R-:W-:Y:S02]  /*1890*/  IMAD.U32 R165, RZ, RZ, UR6 ;  /* 0x00000006ffa57e24 */ /* 0x000fe4000f8e00ff */
[----:B------:R-:W-:Y:S01]  /*18a0*/  IMAD.U32 R164, RZ, RZ, UR5 ;  /* 0x00000005ffa47e24 */ /* 0x000fe2000f8e00ff */
[----:B------:R-:W-:Y:S06]  /*18b0*/  @!P0 BRA `(.L_x_1219) ;  /* 0x00000000009c8947 */ /* 0x000fec0003800000 */
[----:B------:R-:W-:Y:S01]  /*18c0*/  R2UR UR5, R164 ;  /* 0x00000000a40572ca */ /* 0x000fe200000e0000 */
[----:B------:R-:W-:-:S12]  /*18d0*/  ULDC UR4, c[0x0][0x9f0] ;  /* 0x00027c0000047ab9 */ /* 0x000fd80000000800 */
[----:B------:R-:W-:-:S04]  /*18e0*/  UISETP.NE.AND UP0, UPT, UR5, URZ, UPT ;  /* 0x0000003f0500728c */ /* 0x000fc8000bf05270 */
[----:B------:R-:W-:-:S03]  /*18f0*/  USEL UR10, UR5, UR4, UP0 ;  /* 0x00000004050a7287 */ /* 0x000fc60008000000 */
[----:B------:R-:W-:-:S03]  /*1900*/  UMOV UR4, URZ ;  /* 0x0000003f00047c82 */ /* 0x000fc60008000000 */
[----:B------:R-:W-:-:S05]  /*1910*/  IMAD.U32 R4, RZ, RZ, UR10 ;  /* 0x0000000aff047e24 */ /* 0x000fca000f8e00ff */
[----:B------:R-:W-:-:S04]  /*1920*/  IABS R0, R4 ;  /* 0x0000000400007213 */ /* 0x000fc80000000000 */
[----:B------:R-:W-:Y:S02]  /*1930*/  R2UR UR11, R0 ;  /* 0x00000000000b72ca */ /* 0x000fe400000e0000 */
[----:B------:R-:W-:Y:S02]  /*1940*/  IADD3 R0, R4, -0x1, R75 ;  /* 0xffffffff04007810 */ /* 0x000fe40007ffe04b */
[----:B------:R-:W-:Y:S02]  /*1950*/  IABS R4, R4 ;  /* 0x0000000400047213 */ /* 0x000fe40000000000 */
[----:B------:R-:W-:-:S03]  /*1960*/  R2UR UR6, R0 ;  /* 0x00000000000672ca */ /* 0x000fc600000e0000 */
[----:B------:R-:W-:-:S04]  /*1970*/  IMAD.MOV R4, RZ, RZ, -R4 ;  /* 0x000000ffff047224 */ /* 0x000fc800078e0a04 */
[----:B------:R-:W0:Y:S06]  /*1980*/  I2F.RP R2, UR11 ;  /* 0x0000000b00027d06 */ /* 0x000e2c0008209400 */
[----:B------:R-:W-:-:S06]  /*1990*/  UIADD3 UR6, -UR9, UR6, URZ ;  /* 0x0000000609067290 */ /* 0x000fcc000fffe13f */
[----:B------:R-:W-:Y:S01]  /*19a0*/  IMAD.U32 R0, RZ, RZ, UR6 ;  /* 0x00000006ff007e24 */ /* 0x000fe2000f8e00ff */
[----:B------:R-:W-:Y:S01]  /*19b0*/  ULOP3.LUT UR6, UR6, UR10, URZ, 0x3c, !UPT ;  /* 0x0000000a06067292 */ /* 0x000fe2000f8e3c3f */
[----:B0-----:R-:W0:Y:S03]  /*19c0*/  MUFU.RCP R2, R2 ;  /* 0x0000000200027308 */ /* 0x001e260000001000 */
[----:B------:R-:W-:-:S04]  /*19d0*/  IABS R0, R0 ;  /* 0x0000000000007213 */ /* 0x000fc80000000000 */
[----:B------:R-:W-:Y:S01]  /*19e0*/  R2UR UR8, R0 ;  /* 0x00000000000872ca */ /* 0x000fe200000e0000 */
[----:B------:R-:W-:Y:S02]  /*19f0*/  IMAD.MOV.U32 R0, RZ, RZ, R4 ;  /* 0x000000ffff007224 */ /* 0x000fe400078e0004 */
[----:B0-----:R-:W-:-:S06]  /*1a00*/  VIADD R3, R2, 0xffffffe ;  /* 0x0ffffffe02037836 */ /* 0x001fcc0000000000 */
        /* <DEDUP_REMOVED lines=18> */
.L_x_1219:
[----:B------:R-:W-:Y:S01]  /*1b30*/  R2UR UR5, R165 ;  /* 0x00000000a50572ca */ /* 0x000fe200000e0000 */
[----:B------:R-:W-:Y:S01]  /*1b40*/  IMAD.U32 R0, RZ, RZ, UR4 ;  /* 0x00000004ff007e24 */ /* 0x000fe2000f8e00ff */
[----:B------:R-:W-:Y:S01]  /*1b50*/  PLOP3.LUT P0, PT, PT, PT, PT, 0x80, 0x0 ;  /* 0x000000000000781c */ /* 0x000fe20003f0f070 */
        /* <DEDUP_REMOVED lines=10> */
[----:B------:R-:W-:Y:S01]  /*1c00*/  UIMAD UR5, UR5, UR4, UR9 ;  /* 0x00000004050572a4 */ /* 0x000fe2000f8e0209 */
[----:B------:R-:W-:-:S02]  /*1c10*/  CS2R R68, SRZ ;  /* 0x0000000000447805 */ /* 0x000fc4000001ff00 */
[----:B------:R-:W-:Y:S02]  /*1c20*/  CS2R R66, SRZ ;  /* 0x0000000000427805 */ /* 0x000fe4000001ff00 */
[----:B------:R-:W-:Y:S02]  /*1c30*/  CS2R R64, SRZ ;  /* 0x0000000000407805 */ /* 0x000fe4000001ff00 */
[----:B------:R-:W-:Y:S02]  /*1c40*/  CS2R R62, SRZ ;  /* 0x00000000003e7805 */ /* 0x000fe4000001ff00 */
[----:B------:R-:W-:Y:S02]  /*1c50*/  CS2R R60, SRZ ;  /* 0x00000000003c7805 */ /* 0x000fe4000001ff00 */
[----:B------:R-:W-:Y:S01]  /*1c60*/  VIADDMNMX R75, R0, UR5, R75, PT ;  /* 0x00000005004b7c46 */ /* 0x000fe2000b80014b */
[----:B------:R-:W-:Y:S01]  /*1c70*/  IMAD.U32 R161, RZ, RZ, UR5 ;  /* 0x00000005ffa17e24 */ /* 0x000fe2000f8e00ff */
[----:B------:R-:W-:Y:S01]  /*1c80*/  CS2R R58, SRZ ;  /* 0x00000000003a7805 */ /* 0x000fe2000001ff00 */
[----:B------:R-:W-:Y:S01]  /*1c90*/  IMAD.MOV.U32 R0, RZ, RZ, RZ ;  /* 0x000000ffff007224 */ /* 0x000fe200078e00ff */
[----:B------:R-:W-:-:S02]  /*1ca0*/  ISETP.GT.AND P1, PT, R75, UR5, PT ;  /* 0x000000054b007c0c */ /* 0x000fc4000bf24270 */
        /* <DEDUP_REMOVED lines=49> */
.L_x_1221:
[----:B------:R-:W-:Y:S02]  /*1fc0*/  R2UR UR6, R184 ;  /* 0x00000000b80672ca */ /* 0x000fe400000e0000 */
[----:B------:R-:W-:-:S11]  /*1fd0*/  R2UR UR5, R204 ;  /* 0x00000000cc0572ca */ /* 0x000fd600000e0000 */
[----:B------:R-:W-:Y:S02]  /*1fe0*/  ULEA.HI UR4, UR6, UR6, URZ, 0x1 ;  /* 0x0000000606047291 */ /* 0x000fe4000f8f083f */
[----:B------:R-:W-:Y:S02]  /*1ff0*/  IMAD.U32 R2, RZ, RZ, UR5 ;  /* 0x00000005ff027e24 */ /* 0x000fe4000f8e00ff */
[----:B------:R-:W-:-:S03]  /*2000*/  ULOP3.LUT UR4, UR4, 0xfffffffe, URZ, 0xc0, !UPT ;  /* 0xfffffffe04047892 */ /* 0x000fc6000f8ec03f */
[----:B------:R-:W-:Y:S01]  /*2010*/  ISETP.NE.AND P0, PT, R2, 0x3, PT ;  /* 0x000000030200780c */ /* 0x000fe20003f05270 */
[----:B------:R-:W-:-:S06]  /*2020*/  UIADD3 UR4, UR6, -UR4, URZ ;  /* 0x8000000406047290 */ /* 0x000fcc000fffe03f */
[----:B------:R-:W-:-:S05]  /*2030*/  IMAD.U32 R0, RZ, RZ, UR4 ;  /* 0x00000004ff007e24 */ /* 0x000fca000f8e00ff */
[----:B------:R-:W-:-:S04]  /*2040*/  SHF.L.U32 R0, R0, 0x1f, RZ ;  /* 0x0000001f00007819 */ /* 0x000fc800000006ff */
[----:B------:R-:W0:Y:S02]  /*2050*/  SYNCS.PHASECHK.TRANS64.TRYWAIT P1, [UR60+0x2a800], R0 ;  /* 0x02a80000ff0075a7 */ /* 0x000e24000802017c */
[----:B0-----:R-:W-:Y:S05]  /*2060*/  @!P1 BRA `(.L_x_1222) ;  /* 0x0000016400209947 */ /* 0x001fea0003800000 */
.L_x_1418:
[----:B------:R-:W-:Y:S05]  /*2070*/  @!P0 BRA `(.L_x_1223) ;  /* 0x0000000000048947 */ /* 0x000fea0003800000 */
[----:B------:R-:W-:Y:S01]  /*2080*/  BPT.TRAP 0x1 ;  /* 0x000000040000795c */ /* 0x000fe20000300000 */
.L_x_1223:
[----:B------:R-:W-:Y:S02]  /*2090*/  IMAD.U32 R21, RZ, RZ, UR38 ;  /* 0x00000026ff157e24 */ /* 0x000fe4000f8e00ff */
[----:B0-----:R-:W-:-:S03]  /*20a0*/  IMAD.U32 R0, RZ, RZ, UR39 ;  /* 0x00000027ff007e24 */ /* 0x001fc6000f8e00ff */
[----:B------:R-:W-:Y:S02]  /*20b0*/  LEA R21, R21, UR60, 0x3 ;  /* 0x0000003c15157c11 */ /* 0x000fe4000f8e18ff */
[----:B------:R-:W-:-:S04]  /*20c0*/  SHF.L.U32 R0, R0, 0x1f, RZ ;  /* 0x0000001f00007819 */ /* 0x000fc800000006ff */
[----:B------:R0:W1:Y:S01]  /*20d0*/  SYNCS.PHASECHK.TRANS64.TRYWAIT P1, [R21+URZ+0x2a830], R0 ;  /* 0x02a83000150075a7 */ /* 0x000062000802017f */
[----:B------:R-:W-:Y:S05]  /*20e0*/  @!P0 BRA `(.L_x_1224) ;  /* 0x0000000000048947 */ /* 0x000fea0003800000 */
[----:B------:R-:W-:Y:S01]  /*20f0*/  BPT.TRAP 0x1 ;  /* 0x000000040000795c */ /* 0x000fe20000300000 */
.L_x_1224:
[----:B-1----:R-:W-:Y:S05]  /*2100*/  @P1 BRA `(.L_x_1225) ;  /* 0x0000000000081947 */ /* 0x002fea0003800000 */
[----:B------:R-:W1:Y:S02]  /*2110*/  SYNCS.PHASECHK.TRANS64.TRYWAIT P1, [R21+URZ+0x2a830], R0 ;  /* 0x02a83000150075a7 */ /* 0x000e64000802017f */
[----:B-1----:R-:W-:Y:S05]  /*2120*/  @!P1 BRA `(.L_x_1226) ;  /* 0x0000016400089947 */ /* 0x002fea0003800000 */
.L_x_1225:
[----:B------:R-:W-:Y:S05]  /*2130*/  WARPSYNC.ALL ;  /* 0x0000000000007948 */ /* 0x000fea0003800000 */
[----:B------:R-:W-:Y:S01]  /*2140*/  UIADD3 UR4, UR60, 0x18400, URZ ;  /* 0x000184003c047890 */ /* 0x000fe2000fffe03f */
[----:B------:R-:W-:Y:S01]  /*2150*/  WARPGROUP.ARRIVE ;  /* 0x00000000000079c5 */ /* 0x000fe20000000000 */
[----:B------:R-:W-:Y:S01]  /*2160*/  UMOV UR9, 0x40000040 ;  /* 0x4000004000097882 */ /* 0x000fe20000000000 */
[----:B------:R-:W-:Y:S01]  /*2170*/  UMOV UR11, 0x40000040 ;  /* 0x40000040000b7882 */ /* 0x000fe20000000000 */
[----:B------:R-:W-:Y:S01]  /*2180*/  USHF.R.U32.HI UR4, URZ, 0x4, UR4 ;  /* 0x000000043f047899 */ /* 0x000fe20008011604 */
[----:B------:R-:W-:Y:S01]  /*2190*/  IMAD.U32 R5, RZ, RZ, UR9 ;  /* 0x00000009ff057e24 */ /* 0x000fe2000f8e00ff */
[----:B------:R-:W-:Y:S01]  /*21a0*/  UMOV UR57, 0x40000040 ;  /* 0x4000004000397882 */ /* 0x000fe20000000000 */
[----:B------:R-:W-:Y:S01]  /*21b0*/  UMOV UR59, 0x40000040 ;  /* 0x40000040003b7882 */ /* 0x000fe20000000000 */
[----:B------:R-:W-:Y:S01]  /*21c0*/  ULOP3.LUT UR4, UR4, 0x3fff, URZ, 0xc0, !UPT ;  /* 0x00003fff04047892 */ /* 0x000fe2000f8ec03f */
[----:B------:R-:W-:Y:S01]  /*21d0*/  UMOV UR53, 0x40000040 ;  /* 0x4000004000357882 */ /* 0x000fe20000000000 */
[----:B------:R-:W-:-:S02]  /*21e0*/  UMOV UR55, 0x40000040 ;  /* 0x4000004000377882 */ /* 0x000fc40000000000 */
[----:B------:R-:W-:Y:S02]  /*21f0*/  ULOP3.LUT UR5, UR4, 0x10000, URZ, 0xfc, !UPT ;  /* 0x0001000004057892 */ /* 0x000fe4000f8efc3f */
[----:B------:R-:W-:Y:S01]  /*2200*/  ULOP3.LUT UR4, UR40, 0x10000, URZ, 0xfc, !UPT ;  /* 0x0001000028047892 */ /* 0x000fe2000f8efc3f */
[----:B------:R-:W-:Y:S01]  /*2210*/  UMOV UR49, 0x40000040 ;  /* 0x4000004000317882 */ /* 0x000fe20000000000 */
[----:B------:R-:W-:Y:S02]  /*2220*/  UMOV UR51, 0x40000040 ;  /* 0x4000004000337882 */ /* 0x000fe40000000000 */
[----:B------:R-:W-:Y:S01]  /*2230*/  IMAD.U32 R7, RZ, RZ, UR5 ;  /* 0x00000005ff077e24 */ /* 0x000fe2000f8e00ff */
[----:B------:R-:W-:Y:S02]  /*2240*/  UIMAD UR5, UR38, 0x900, UR5 ;  /* 0x00000900260578a4 */ /* 0x000fe4000f8e0205 */
[----:B------:R-:W-:Y:S01]  /*2250*/  UMOV UR8, UR4 ;  /* 0x0000000400087c82 */ /* 0x000fe20008000000 */
[----:B------:R-:W-:Y:S01]  /*2260*/  UIADD3 UR56, UR4, 0x2, URZ ;  /* 0x0000000204387890 */ /* 0x000fe2000fffe03f */
[----:B------:R-:W-:Y:S01]  /*2270*/  IMAD.U32 R4, RZ, RZ, UR8 ;  /* 0x00000008ff047e24 */ /* 0x000fe2000f8e00ff */
[----:B------:R-:W-:-:S02]  /*2280*/  UIADD3 UR58, UR5, 0x2, URZ ;  /* 0x00000002053a7890 */ /* 0x000fc4000fffe03f */
[----:B------:R-:W-:Y:S01]  /*2290*/  UMOV UR10, UR5 ;  /* 0x00000005000a7c82 */ /* 0x000fe20008000000 */
[----:B------:R-:W-:Y:S01]  /*22a0*/  UIADD3 UR52, UR4, 0x4, URZ ;  /* 0x0000000404347890 */ /* 0x000fe2000fffe03f */
[----:B------:R-:W-:Y:S01]  /*22b0*/  HGMMA.64x96x16.F32.BF16 R24, gdesc[UR8], RZ, !UPT, gsb0 ;  /* 0x01600000081879f0 */ /* 0x000fe2000c0018ff */
[----:B------:R-:W-:Y:S02]  /*22c0*/  UIADD3 UR54, UR5, 0x4, URZ ;  /* 0x0000000405367890 */ /* 0x000fe4000fffe03f */
[----:B------:R-:W-:Y:S02]  /*22d0*/  UIADD3 UR48, UR4, 0x6, URZ ;  /* 0x0000000604307890 */ /* 0x000fe4000fffe03f */
[----:B------:R-:W-:Y:S02]  /*22e0*/  UIADD3 UR50, UR5, 0x6, URZ ;  /* 0x0000000605327890 */ /* 0x000fe4000fffe03f */
        /* <DEDUP_REMOVED lines=68> */
.L_x_1227:
[----:B------:R-:W-:Y:S01]  /*2730*/  R2UR UR4, R19 ;  /* 0x00000000130472ca */ /* 0x000fe200000e0000 */
[----:B------:R-:W2:Y:S01]  /*2740*/  S2UR UR7, SR_CgaCtaId ;  /* 0x00000000000779c3 */ /* 0x000ea20000008800 */
[----:B------:R-:W-:Y:S01]  /*2750*/  R2UR UR6, R22 ;  /* 0x00000000160672ca */ /* 0x000fe200000e0000 */
[----:B------:R-:W-:Y:S01]  /*2760*/  ULDC UR5, c[0x0][0x9d8] ;  /* 0x0002760000057ab9 */ /* 0x000fe20000000800 */
[----:B------:R-:W-:Y:S01]  /*2770*/  UISETP.NE.AND UP0, UPT, UR61, URZ, UPT ;  /* 0x0000003f3d00728c */ /* 0x000fe2000bf05270 */
[----:B------:R-:W-:Y:S01]  /*2780*/  FMUL.FTZ R36, R36, UR5 ;  /* 0x0000000524247c20 */ /* 0x000fe20008410000 */
[----:B------:R-:W-:Y:S01]  /*2790*/  FMUL.FTZ R33, R33, UR5 ;  /* 0x0000000521217c20 */ /* 0x000fe20008410000 */
[----:B------:R-:W-:Y:S01]  /*27a0*/  FMUL.FTZ R2, R37, UR5 ;  /* 0x0000000525027c20 */ /* 0x000fe20008410000 */
[----:B------:R-:W-:Y:S01]  /*27b0*/  FMUL.FTZ R3, R41, UR5 ;  /* 0x0000000529037c20 */ /* 0x000fe20008410000 */
[----:B------:R3:W4:Y:S01]  /*27c0*/  MUFU.TANH R86, R36 ;  /* 0x0000002400567308 */ /* 0x0007220000002400 */
[----:B------:R-:W-:Y:S01]  /*27d0*/  FMUL.FTZ R6, R67, UR5 ;  /* 0x0000000543067c20 */ /* 0x000fe20008410000 */
[----:B------:R-:W-:Y:S01]  /*27e0*/  FMUL.FTZ R53, R53, UR5 ;  /* 0x0000000535357c20 */ /* 0x000fe20008410000 */
[----:B------:R-:W-:Y:S01]  /*27f0*/  FMUL.FTZ R25, R25, UR5 ;  /* 0x0000000519197c20 */ /* 0x000fe20008410000 */
[----:B------:R-:W-:Y:S01]  /*2800*/  UISETP.NE.AND UP1, UPT, UR4, URZ, UPT ;  /* 0x0000003f0400728c */ /* 0x000fe2000bf25270 */
[----:B------:R-:W-:Y:S01]  /*2810*/  R2UR UR4, R21 ;  /* 0x00000000150472ca */ /* 0x000fe200000e0000 */
[----:B------:R-:W-:-:S02]  /*2820*/  VIADD R10, R23, UR6 ;  /* 0x00000006170a7c36 */ /* 0x000fc40008000000 */
[----:B------:R-:W-:Y:S01]  /*2830*/  FMUL.FTZ R29, R29, UR5 ;  /* 0x000000051d1d7c20 */ /* 0x000fe20008410000 */
[----:B------:R5:W4:Y:S01]  /*2840*/  MUFU.TANH R88, R33 ;  /* 0x0000002100587308 */ /* 0x000b220000002400 */
[----:B01----:R-:W-:Y:S01]  /*2850*/  FMUL.FTZ R0, R26, UR5 ;  /* 0x000000051a007c20 */ /* 0x003fe20008410000 */
[----:B------:R-:W-:Y:S01]  /*2860*/  PLOP3.LUT P1, PT, PT, PT, UP1, 0x80, 0x0 ;  /* 0x000000000000781c */ /* 0x000fe20003f2f018 */
[----:B---3--:R-:W-:Y:S01]  /*2870*/  IMAD.MOV.U32 R36, RZ, RZ, R10 ;  /* 0x000000ffff247224 */ /* 0x008fe200078e000a */
[----:B------:R-:W-:Y:S01]  /*2880*/  PLOP3.LUT P2, PT, PT, PT, UP1, 0x80, 0x0 ;  /* 0x000000000000781c */ /* 0x000fe20003f4f018 */
[----:B------:R-:W-:Y:S01]  /*2890*/  FMUL.FTZ R13, R24, UR5 ;  /* 0x00000005180d7c20 */ /* 0x000fe20008410000 */
[----:B------:R-:W-:Y:S01]  /*28a0*/  FMUL.FTZ R9, R27, UR5 ;  /* 0x000000051b097c20 */ /* 0x000fe20008410000 */
[----:B------:R-:W-:Y:S01]  /*28b0*/  @UP1 ULDC UR6, c[0x0][0x44c] ;  /* 0x0001130000061ab9 */ /* 0x000fe20000000800 */
[----:B------:R0:W1:Y:S01]  /*28c0*/  MUFU.TANH R84, R2 ;  /* 0x0000000200547308 */ /* 0x0000620000002400 */
[----:B-----5:R-:W-:Y:S01]  /*28d0*/  FMUL.FTZ R33, R39, UR5 ;  /* 0x0000000527217c20 */ /* 0x020fe20008410000 */
[----:B------:R-:W-:Y:S01]  /*28e0*/  UIADD3 UR4, UR4, 0x2a840, URZ ;  /* 0x0002a84004047890 */ /* 0x000fe2000fffe03f */
[----:B------:R-:W-:Y:S01]  /*28f0*/  FMUL.FTZ R39, R43, UR5 ;  /* 0x000000052b277c20 */ /* 0x000fe20008410000 */
[----:B------:R-:W-:Y:S01]  /*2900*/  FMUL.FTZ R43, R47, UR5 ;  /* 0x000000052f2b7c20 */ /* 0x000fe20008410000 */
[----:B------:R-:W-:Y:S01]  /*2910*/  FMUL.FTZ R47, R51, UR5 ;  /* 0x00000005332f7c20 */ /* 0x000fe20008410000 */
[----:B--2---:R-:W-:Y:S01]  /*2920*/  UPRMT UR4, UR7, 0x654, UR4 ;  /* 0x0000065407047896 */ /* 0x004fe20008000004 */
[----:B------:R-:W-:Y:S01]  /*2930*/  @P1 IMAD.HI.U32 R14, R10, UR6, RZ ;  /* 0x000000060a0e1c27 */ /* 0x000fe2000f8e00ff */
[----:B------:R-:W-:Y:S01]  /*2940*/  @UP1 ULDC UR6, c[0x0][0x450] ;  /* 0x0001140000061ab9 */ /* 0x000fe20000000800 */
[----:B------:R2:W3:Y:S02]  /*2950*/  MUFU.TANH R80, R3 ;  /* 0x0000000300507308 */ /* 0x0004e40000002400 */
[----:B0-----:R-:W-:Y:S01]  /*2960*/  FMUL.FTZ R2, R45, UR5 ;  /* 0x000000052d027c20 */ /* 0x001fe20008410000 */
[----:B------:R-:W-:Y:S01]  /*2970*/  IMAD.MOV.U32 R10, RZ, RZ, -0x60 ;  /* 0xffffffa0ff0a7424 */ /* 0x000fe200078e00ff */
[----:B------:R-:W-:Y:S01]  /*2980*/  @P2 SHF.R.U32.HI R36, RZ, UR6, R14 ;  /* 0x00000006ff242c19 */ /* 0x000fe2000801160e */
[----:B------:R-:W-:Y:S01]  /*2990*/  FMUL.FTZ R12, R31, UR5 ;  /* 0x000000051f0c7c20 */ /* 0x000fe20008410000 */
[----:B------:R-:W-:Y:S01]  /*29a0*/  FMUL.FTZ R51, R55, UR5 ;  /* 0x0000000537337c20 */ /* 0x000fe20008410000 */
[----:B------:R-:W-:Y:S01]  /*29b0*/  FMUL.FTZ R28, R28, UR5 ;  /* 0x000000051c1c7c20 */ /* 0x000fe20008410000 */
[----:B------:R-:W-:Y:S01]  /*29c0*/  FMUL.FTZ R11, R30, UR5 ;  /* 0x000000051e0b7c20 */ /* 0x000fe20008410000 */
[----:B------:R-:W0:Y:S01]  /*29d0*/  SHFL.IDX PT, R67, R36, RZ, 0x1c1f ;  /* 0x001c1fff24437589 */ /* 0x000e2200000e0000 */
[----:B--2---:R-:W-:Y:S01]  /*29e0*/  FMUL.FTZ R3, R49, UR5 ;  /* 0x0000000531037c20 */ /* 0x004fe20008410000 */
[----:B------:R2:W0:Y:S01]  /*29f0*/  MUFU.TANH R26, R53 ;  /* 0x00000035001a7308 */ /* 0x0004220000002400 */
[----:B------:R-:W-:Y:S01]  /*2a00*/  FMUL.FTZ R32, R32, UR5 ;  /* 0x0000000520207c20 */ /* 0x000fe20008410000 */
[----:B------:R-:W-:Y:S01]  /*2a10*/  FMUL.FTZ R15, R34, UR5 ;  /* 0x00000005220f7c20 */ /* 0x000fe20008410000 */
[----:B------:R-:W-:Y:S01]  /*2a20*/  FMUL.FTZ R27, R35, UR5 ;  /* 0x00000005231b7c20 */ /* 0x000fe20008410000 */
[----:B------:R-:W-:Y:S01]  /*2a30*/  FMUL.FTZ R31, R38, UR5 ;  /* 0x00000005261f7c20 */ /* 0x000fe20008410000 */
[----:B------:R-:W-:Y:S01]  /*2a40*/  FMUL.FTZ R40, R40, UR5 ;  /* 0x0000000528287c20 */ /* 0x000fe20008410000 */
[----:B------:R-:W-:Y:S01]  /*2a50*/  FMUL.FTZ R37, R42, UR5 ;  /* 0x000000052a257c20 */ /* 0x000fe20008410000 */
[----:B------:R-:W-:Y:S01]  /*2a60*/  FMUL.FTZ R44, R44, UR5 ;  /* 0x000000052c2c7c20 */ /* 0x000fe20008410000 */
[----:B------:R-:W0:Y:S01]  /*2a70*/  MUFU.TANH R20, R25 ;  /* 0x0000001900147308 */ /* 0x000e220000002400 */
[----:B--2---:R-:W-:-:S02]  /*2a80*/  IMAD R53, R75, R10, 0x61 ;  /* 0x000000614b357424 */ /* 0x004fc400078e020a */
[----:B------:R-:W-:Y:S01]  /*2a90*/  FMUL.FTZ R41, R46, UR5 ;  /* 0x000000052e297c20 */ /* 0x000fe20008410000 */
[----:B------:R-:W-:Y:S01]  /*2aa0*/  FMUL.FTZ R48, R48, UR5 ;  /* 0x0000000530307c20 */ /* 0x000fe20008410000 */
[----:B------:R-:W-:Y:S01]  /*2ab0*/  FMUL.FTZ R45, R50, UR5 ;  /* 0x00000005322d7c20 */ /* 0x000fe20008410000 */
[----:B------:R-:W-:Y:S01]  /*2ac0*/  FMUL.FTZ R52, R52, UR5 ;  /* 0x0000000534347c20 */ /* 0x000fe20008410000 */
[----:B------:R-:W-:Y:S01]  /*2ad0*/  FMUL.FTZ R49, R54, UR5 ;  /* 0x0000000536317c20 */ /* 0x000fe20008410000 */
[----:B------:R-:W-:Y:S01]  /*2ae0*/  FMUL.FTZ R56, R56, UR5 ;  /* 0x0000000538387c20 */ /* 0x000fe20008410000 */
        /* <DEDUP_REMOVED lines=8> */
[----:B------:R5:W0:Y:S01]  /*2b70*/  MUFU.TANH R76, R2 ;  /* 0x00000002004c7308 */ /* 0x000a220000002400 */
[----:B--2---:R-:W-:Y:S01]  /*2b80*/  FMUL.FTZ R29, R59, UR5 ;  /* 0x000000053b1d7c20 */ /* 0x004fe20008410000 */
[----:B------:R-:W-:Y:S01]  /*2b90*/  FMUL.FTZ R69, R69, UR5 ;  /* 0x0000000545457c20 */ /* 0x000fe20008410000 */
[----:B------:R-:W-:Y:S01]  /*2ba0*/  FMUL.FTZ R25, R70, UR5 ;  /* 0x0000000546197c20 */ /* 0x000fe20008410000 */
[----:B------:R-:W-:Y:S01]  /*2bb0*/  FMUL.FTZ R21, R71, UR5 ;  /* 0x0000000547157c20 */ /* 0x000fe20008410000 */
[----:B------:R-:W-:Y:S01]  /*2bc0*/  FMUL.FTZ R68, R68, UR5 ;  /* 0x0000000544447c20 */ /* 0x000fe20008410000 */
[----:B------:R-:W-:Y:S01]  /*2bd0*/  PLOP3.LUT P1, PT, PT, PT, UP0, 0x40, 0x0 ;  /* 0x000000000000781c */ /* 0x000fe20003f2e808 */
[----:B------:R-:W-:Y:S01]  /*2be0*/  ULDC UR10, c[0x0][0x9dc] ;  /* 0x00027700000a7ab9 */ /* 0x000fe20000000800 */
[----:B------:R2:W0:Y:S01]  /*2bf0*/  MUFU.TANH R24, R3 ;  /* 0x0000000300187308 */ /* 0x0004220000002400 */
[----:B-----5:R-:W-:Y:S01]  /*2c00*/  FMUL.FTZ R2, R63, UR5 ;  /* 0x000000053f027c20 */ /* 0x020fe20008410000 */
[----:B------:R-:W-:Y:S01]  /*2c10*/  IADD3 R10, R16, R53, -R18 ;  /* 0x00000035100a7210 */ /* 0x000fe20007ffe812 */
[----:B------:R-:W-:Y:S01]  /*2c20*/  SYNCS.ARRIVE.TRANS64.RED.A1T0 RZ, [UR4], RZ ;  /* 0x000000ffffff79a7 */ /* 0x000fe20008100404 */
[----:B------:R-:W-:Y:S01]  /*2c30*/  ULOP3.LUT UR4, URZ, UR10, URZ, 0x33, !UPT ;  /* 0x0000000a3f047292 */ /* 0x000fe2000f8e333f */
[----:B------:R-:W-:Y:S01]  /*2c40*/  IMAD R35, R75, -0x60, R16 ;  /* 0xffffffa04b237824 */ /* 0x000fe200078e0210 */
[----:B------:R-:W-:Y:S01]  /*2c50*/  ULDC UR11, c[0x0][0x9e0] ;  /* 0x00027800000b7ab9 */ /* 0x000fe20000000800 */
[----:B------:R-:W-:Y:S01]  /*2c60*/  IMAD.IADD R10, R10, 0x1, -R17 ;  /* 0x000000010a0a7824 */ /* 0x000fe200078e0a11 */
[----:B------:R-:W1:Y:S01]  /*2c70*/  MUFU.TANH R13, R13 ;  /* 0x0000000d000d7308 */ /* 0x000e620000002400 */
[----:B--2---:R-:W-:Y:S01]  /*2c80*/  FMUL.FTZ R3, R62, UR5 ;  /* 0x000000053e037c20 */ /* 0x004fe20008410000 */
[----:B------:R-:W-:Y:S01]  /*2c90*/  IADD3 R46, -R18, 0x60, R35 ;  /* 0x00000060122e7810 */ /* 0x000fe20007ffe123 */
[----:B------:R-:W-:-:S02]  /*2ca0*/  VIADD R59, R10, UR11 ;  /* 0x0000000b0a3b7c36 */ /* 0x000fc40008000000 */
[----:B------:R-:W-:Y:S02]  /*2cb0*/  VIADD R63, R53, 0xffffffff ;  /* 0xffffffff353f7836 */ /* 0x000fe40000000000 */
[----:B------:R-:W-:Y:S01]  /*2cc0*/  VIADD R50, R10, UR4 ;  /* 0x000000040a327c36 */ /* 0x000fe20008000000 */
[----:B------:R-:W2:Y:S01]  /*2cd0*/  MUFU.TANH R0, R0 ;  /* 0x0000000000007308 */ /* 0x000ea20000002400 */
[----:B------:R-:W-:Y:S01]  /*2ce0*/  IMAD.IADD R54, R63, 0x1, -R18 ;  /* 0x000000013f367824 */ /* 0x000fe200078e0a12 */
[----:B0-----:R-:W-:Y:S01]  /*2cf0*/  VIADDMNMX R30, R67, R59, R46, PT ;  /* 0x0000003b431e7246 */ /* 0x001fe2000380012e */
[----:B------:R-:W-:-:S05]  /*2d00*/  IMAD.IADD R38, R50, 0x1, R67 ;  /* 0x0000000132267824 */ /* 0x000fca00078e0243 */
        /* <DEDUP_REMOVED lines=36> */
[----:B------:R-:W0:Y:S01]  /*2f50*/  MUFU.TANH R21, R21 ;  /* 0x0000001500157308 */ /* 0x000e220000002400 */
[----:B-1234-:R-:W-:Y:S05]  /*2f60*/  @P1 BRA `(.L_x_1228) ;  /* 0x00000000005c1947 */ /* 0x01efea0003800000 */
[----:B------:R-:W-:Y:S01]  /*2f70*/  IADD3 R53, -R17, R16, R67 ;  /* 0x0000001011357210 */ /* 0x000fe20007ffe143 */
        /* <DEDUP_REMOVED lines=12> */
.L_x_1230:
[----:B------:R-:W-:Y:S02]  /*3040*/  ULDC UR4, c[0x0][0x9e4] ;  /* 0x0002790000047ab9 */ /* 0x000fe40000000800 */
[----:B------:R-:W-:-:S05]  /*3050*/  IMAD.U32 R10, RZ, RZ, UR4 ;  /* 0x00000004ff0a7e24 */ /* 0x000fca000f8e00ff */
[----:B------:R-:W-:-:S13]  /*3060*/  ISETP.NE.AND P1, PT, R10, 0x1, PT ;  /* 0x000000010a00780c */ /* 0x000fda0003f25270 */
[----:B------:R-:W1:Y:S02]  /*3070*/  @P1 LDC.64 R34, c[0x0][0x9e8] ;  /* 0x00027a00ff221b82 */ /* 0x000e640000000a00 */
[----:B-1----:R-:W-:-:S05]  /*3080*/  @P1 IMAD.HI.U32 R34, R53, R34, RZ ;  /* 0x0000002235221227 */ /* 0x002fca00078e00ff */
[----:B------:R-:W-:-:S07]  /*3090*/  @P1 SHF.R.U32.HI R53, RZ, R35, R34 ;  /* 0x00000023ff351219 */ /* 0x000fce0000011622 */
.L_x_1231:
[----:B------:R-:W-:Y:S05]  /*30a0*/  BSYNC B0 ;  /* 0x0000000000007941 */ /* 0x000fea0003800000 */
.L_x_1229:
[----:B------:R-:W-:-:S05]  /*30b0*/  IMAD R53, R53, R10, R54 ;  /* 0x0000000a35357224 */ /* 0x000fca00078e0236 */
[----:B------:R-:W-:Y:S02]  /*30c0*/  VIADDMNMX R30, R53, R10, R30, PT ;  /* 0x0000000a351e7246 */ /* 0x000fe4000380011e */
[----:B------:R-:W-:-:S07]  /*30d0*/  VIMNMX R38, R38, R53, !PT ;  /* 0x0000003526267248 */ /* 0x000fce0007fe0100 */
.L_x_1228:
[C---:B------:R-:W-:Y:S01]  /*30e0*/  ISETP.GE.AND P2, PT, R63.reuse, 0x9, PT ;  /* 0x000000093f00780c */ /* 0x040fe20003f46270 */
[----:B------:R-:W-:Y:S01]  /*30f0*/  UISETP.NE.AND UP0, UPT, UR61, URZ, UPT ;  /* 0x0000003f3d00728c */ /* 0x000fe2000bf05270 */
[C---:B------:R-:W-:Y:S02]  /*3100*/  ISETP.GE.AND P1, PT, R63.reuse, 0x2, PT ;  /* 0x000000023f00780c */ /* 0x040fe40003f26270 */
[C---:B------:R-:W-:Y:S02]  /*3110*/  ISETP.GT.AND P3, PT, R38.reuse, 0x8, !P2 ;  /* 0x000000082600780c */ /* 0x040fe40005764270 */
[----:B------:R-:W-:Y:S02]  /*3120*/  ISETP.GT.AND P4, PT, R38, 0x1, !P1 ;  /* 0x000000012600780c */ /* 0x000fe40004f84270 */
[----:B------:R-:W-:Y:S02]  /*3130*/  ISETP.LT.OR P3, PT, R30, 0x9, P3 ;  /* 0x000000091e00780c */ /* 0x000fe40001f61670 */
[----:B------:R-:W-:-:S02]  /*3140*/  ISETP.GE.AND P5, PT, R63, 0x11, PT ;  /* 0x000000113f00780c */ /* 0x000fc40003fa6270 */
[----:B0-----:R-:W-:Y:S02]  /*3150*/  FSEL R158, R28, -INF , !P3 ;  /* 0xff8000001c9e7808 */ /* 0x001fe40005800000 */
[----:B------:R-:W-:Y:S02]  /*3160*/  ISETP.LT.OR P4, PT, R30, 0x2, P4 ;  /* 0x000000021e00780c */ /* 0x000fe40002781670 */
[----:B------:R-:W-:Y:S02]  /*3170*/  ISETP.GT.AND P3, PT, R38, 0x10, !P5 ;  /* 0x000000102600780c */ /* 0x000fe40006f64270 */
[----:B------:R-:W-:Y:S02]  /*3180*/  ISETP.GE.AND P6, PT, R63, 0xa, PT ;  /* 0x0000000a3f00780c */ /* 0x000fe40003fc6270 */
[----:B------:R-:W-:Y:S02]  /*3190*/  FSEL R94, R20, -INF , !P4 ;  /* 0xff800000145e7808 */ /* 0x000fe40006000000 */
[----:B------:R-:W-:-:S02]  /*31a0*/  P2R R62, PR, RZ, 0x20 ;  /* 0x00000020ff3e7803 */ /* 0x000fc40000000000 */
[----:B------:R-:W-:Y:S02]  /*31b0*/  ISETP.LT.OR P3, PT, R30, 0x11, P3 ;  /* 0x000000111e00780c */ /* 0x000fe40001f61670 */
[----:B------:R-:W-:Y:S02]  /*31c0*/  ISETP.GT.AND P4, PT, R38, 0x9, !P6 ;  /* 0x000000092600780c */ /* 0x000fe40007784270 */
[----:B------:R-:W-:Y:S02]  /*31d0*/  ISETP.GE.AND P5, PT, R63, 0x12, PT ;  /* 0x000000123f00780c */ /* 0x000fe40003fa6270 */
[----:B------:R-:W-:Y:S02]  /*31e0*/  FSEL R90, R32, -INF , !P3 ;  /* 0xff800000205a7808 */ /* 0x000fe40005800000 */
[----:B------:R-:W-:Y:S02]  /*31f0*/  ISETP.LT.OR P4, PT, R30, 0xa, P4 ;  /* 0x0000000a1e00780c */ /* 0x000fe40002781670 */
[----:B------:R-:W-:-:S02]  /*3200*/  ISETP.GT.AND P3, PT, R38, 0x11, !P5 ;  /* 0x000000112600780c */ /* 0x000fc40006f64270 */
[----:B------:R-:W-:Y:S02]  /*3210*/  FSEL R92, R92, -INF , !P4 ;  /* 0xff8000005c5c7808 */ /* 0x000fe40006000000 */
        /* <DEDUP_REMOVED lines=11> */
[C---:B------:R-:W-:Y:S02]  /*32d0*/  ISETP.GE.AND P4, PT, R63.reuse, 0x21, PT ;  /* 0x000000213f00780c */ /* 0x040fe40003f86270 */
        /* <DEDUP_REMOVED lines=61> */
[----:B------:R-:W-:Y:S02]  /*36b0*/  ISETP.GE.AND P3, PT, R63, 0x51, PT ;  /* 0x000000513f00780c */ /* 0x000fe40003f66270 */
[----:B------:R-:W-:Y:S02]  /*36c0*/  P2R R58, PR, RZ, 0x40 ;  /* 0x00000040ff3a7803 */ /* 0x000fe40000000000 */
        /* <DEDUP_REMOVED lines=16> */
[----:B------:R-:W-:Y:S01]  /*37d0*/  ISETP.GE.AND P6, PT, R63, 0x5a, PT ;  /* 0x0000005a3f00780c */ /* 0x000fe20003fc6270 */
[----:B------:R-:W0:Y:S03]  /*37e0*/  SHFL.IDX PT, R13, R36, 0x1, 0x1c1f ;  /* 0x003c1f00240d7f89 */ /* 0x000e2600000e0000 */
[----:B------:R-:W-:Y:S02]  /*37f0*/  P2R R61, PR, RZ, 0x40 ;  /* 0x00000040ff3d7803 */ /* 0x000fe40000000000 */
[----:B------:R-:W-:-:S04]  /*3800*/  ISETP.GT.AND P6, PT, R38, 0x59, !P6 ;  /* 0x000000592600780c */ /* 0x000fc800077c4270 */
[----:B------:R-:W-:-:S04]  /*3810*/  ISETP.LT.OR P6, PT, R30, 0x5a, P6 ;  /* 0x0000005a1e00780c */ /* 0x000fc800037c1670 */
[----:B------:R-:W-:Y:S02]  /*3820*/  FSEL R30, R69, -INF , !P6 ;  /* 0xff800000451e7808 */ /* 0x000fe40007000000 */
[----:B------:R-:W-:Y:S02]  /*3830*/  PLOP3.LUT P6, PT, PT, PT, UP0, 0x40, 0x0 ;  /* 0x000000000000781c */ /* 0x000fe40003fce808 */
[----:B0-----:R-:W-:Y:S01]  /*3840*/  VIADDMNMX R53, R13, R59, R46, PT ;  /* 0x0000003b0d357246 */ /* 0x001fe2000380012e */
[----:B------:R-:W-:-:S10]  /*3850*/  IMAD.IADD R57, R50, 0x1, R13 ;  /* 0x0000000132397824 */ /* 0x000fd400078e020d */
[----:B------:R-:W-:Y:S05]  /*3860*/  @P6 BRA `(.L_x_1232) ;  /* 0x00000000005c6947 */ /* 0x000fea0003800000 */
        /* <DEDUP_REMOVED lines=13> */
.L_x_1234:
[----:B------:R-:W-:Y:S02]  /*3940*/  ULDC UR4, c[0x0][0x9e4] ;  /* 0x0002790000047ab9 */ /* 0x000fe40000000800 */
[----:B------:R-:W-:-:S05]  /*3950*/  IMAD.U32 R36, RZ, RZ, UR4 ;  /* 0x00000004ff247e24 */ /* 0x000fca000f8e00ff */
[----:B------:R-:W-:-:S13]  /*3960*/  ISETP.NE.AND P6, PT, R36, 0x1, PT ;  /* 0x000000012400780c */ /* 0x000fda0003fc5270 */
[----:B------:R-:W0:Y:S02]  /*3970*/  @P6 LDC.64 R34, c[0x0][0x9e8] ;  /* 0x00027a00ff226b82 */ /* 0x000e240000000a00 */
[----:B0-----:R-:W-:-:S05]  /*3980*/  @P6 IMAD.HI.U32 R34, R13, R34, RZ ;  /* 0x000000220d226227 */ /* 0x001fca00078e00ff */
[----:B------:R-:W-:-:S07]  /*3990*/  @P6 SHF.R.U32.HI R13, RZ, R35, R34 ;  /* 0x00000023ff0d6219 */ /* 0x000fce0000011622 */
.L_x_1235:
[----:B------:R-:W-:Y:S05]  /*39a0*/  BSYNC B0 ;  /* 0x0000000000007941 */ /* 0x000fea0003800000 */
.L_x_1233:
[----:B------:R-:W-:-:S05]  /*39b0*/  IMAD R34, R13, R36, R54 ;  /* 0x000000240d227224 */ /* 0x000fca00078e0236 */
[----:B------:R-:W-:Y:S02]  /*39c0*/  VIADDMNMX R53, R34, R36, R53, PT ;  /* 0x0000002422357246 */ /* 0x000fe40003800135 */
[----:B------:R-:W-:-:S07]  /*39d0*/  VIMNMX R57, R57, R34, !PT ;  /* 0x0000002239397248 */ /* 0x000fce0007fe0100 */
.L_x_1232:
[C---:B------:R-:W-:Y:S01]  /*39e0*/  ISETP.GT.AND P1, PT, R57.reuse, 0x1, !P1 ;  /* 0x000000013900780c */ /* 0x040fe20004f24270 */
[----:B------:R-:W-:Y:S01]  /*39f0*/  UISETP.NE.AND UP0, UPT, UR61, URZ, UPT ;  /* 0x0000003f3d00728c */ /* 0x000fe2000bf05270 */
        /* <DEDUP_REMOVED lines=12> */
[----:B------:R-:W-:Y:S02]  /*3ac0*/  R2UR UR4, R19 ;  /* 0x00000000130472ca */ /* 0x000fe400000e0000 */
[C---:B------:R-:W-:Y:S02]  /*3ad0*/  ISETP.GT.AND P1, PT, R57.reuse, 0x10, !P1 ;  /* 0x000000103900780c */ /* 0x040fe40004f24270 */
[----:B------:R-:W-:Y:S02]  /*3ae0*/  ISETP.GT.AND P3, PT, R57, 0x50, !P3 ;  /* 0x000000503900780c */ /* 0x000fe40005f64270 */
[----:B------:R-:W-:Y:S02]  /*3af0*/  ISETP.LT.OR P1, PT, R53, 0x11, P1 ;  /* 0x000000113500780c */ /* 0x000fe40000f21670 */
[----:B------:R-:W-:-:S02]  /*3b00*/  ISETP.GT.AND P4, PT, R57, 0x51, !P4 ;  /* 0x000000513900780c */ /* 0x000fc40006784270 */
[----:B------:R-:W-:Y:S02]  /*3b10*/  FSEL R40, R15, -INF , !P1 ;  /* 0xff8000000f287808 */ /* 0x000fe40004800000 */
[----:B------:R-:W-:Y:S01]  /*3b20*/  ISETP.GT.AND P1, PT, R57, 0x11, !P2 ;  /* 0x000000113900780c */ /* 0x000fe20005724270 */
[----:B------:R-:W-:Y:S01]  /*3b30*/  UISETP.NE.AND UP1, UPT, UR4, URZ, UPT ;  /* 0x0000003f0400728c */ /* 0x000fe2000bf25270 */
[----:B------:R-:W-:Y:S02]  /*3b40*/  ISETP.NE.AND P2, PT, R48, RZ, PT ;  /* 0x000000ff3000720c */ /* 0x000fe40003f45270 */
[C---:B------:R-:W-:Y:S01]  /*3b50*/  ISETP.LT.OR P1, PT, R53.reuse, 0x12, P1 ;  /* 0x000000123500780c */ /* 0x040fe20000f21670 */
[----:B------:R-:W-:Y:S01]  /*3b60*/  ULDC UR4, c[0x0][0x988] ;  /* 0x0002620000047ab9 */ /* 0x000fe20000000800 */
[----:B------:R-:W-:Y:S01]  /*3b70*/  ISETP.LT.OR P3, PT, R53, 0x51, P3 ;  /* 0x000000513500780c */ /* 0x000fe20001f61670 */
[----:B------:R-:W-:Y:S01]  /*3b80*/  IMAD.U32 R11, RZ, RZ, UR4 ;  /* 0x00000004ff0b7e24 */ /* 0x000fe2000f8e00ff */
[----:B------:R-:W-:-:S02]  /*3b90*/  FSEL R42, R27, -INF , !P1 ;  /* 0xff8000001b2a7808 */ /* 0x000fc40004800000 */
[----:B------:R-:W-:Y:S02]  /*3ba0*/  ISETP.GT.AND P1, PT, R57, 0x18, !P6 ;  /* 0x000000183900780c */ /* 0x000fe40007724270 */
[----:B------:R-:W-:Y:S01]  /*3bb0*/  ISETP.NE.AND P6, PT, R44, RZ, PT ;  /* 0x000000ff2c00720c */ /* 0x000fe20003fc5270 */
[----:B------:R-:W-:Y:S01]  /*3bc0*/  @UP1 ULDC UR4, c[0x0][0x44c] ;  /* 0x0001130000041ab9 */ /* 0x000fe20000000800 */
[----:B------:R-:W-:Y:S01]  /*3bd0*/  ISETP.LT.OR P1, PT, R53, 0x19, P1 ;  /* 0x000000193500780c */ /* 0x000fe20000f21670 */
[----:B------:R-:W-:Y:S01]  /*3be0*/  @UP1 ULDC UR14, c[0x0][0x450] ;  /* 0x00011400000e1ab9 */ /* 0x000fe20000000800 */
[----:B------:R-:W-:Y:S02]  /*3bf0*/  ISETP.GT.AND P5, PT, R57, 0x58, !P5 ;  /* 0x000000583900780c */ /* 0x000fe40006fa4270 */
[----:B------:R-:W-:Y:S02]  /*3c00*/  FSEL R44, R31, -INF , !P1 ;  /* 0xff8000001f2c7808 */ /* 0x000fe40004800000 */
[----:B------:R-:W-:-:S02]  /*3c10*/  ISETP.NE.AND P1, PT, R73, RZ, PT ;  /* 0x000000ff4900720c */ /* 0x000fc40003f25270 */
[----:B------:R-:W-:Y:S02]  /*3c20*/  ISETP.LT.OR P4, PT, R53, 0x52, P4 ;  /* 0x000000523500780c */ /* 0x000fe40002781670 */
[----:B------:R-:W-:Y:S02]  /*3c30*/  ISETP.GT.AND P1, PT, R57, 0x19, !P1 ;  /* 0x000000193900780c */ /* 0x000fe40004f24270 */
[----:B------:R-:W-:Y:S02]  /*3c40*/  FSEL R8, R8, -INF , !P3 ;  /* 0xff80000008087808 */ /* 0x000fe40005800000 */
[C---:B------:R-:W-:Y:S02]  /*3c50*/  ISETP.LT.OR P1, PT, R53.reuse, 0x1a, P1 ;  /* 0x0000001a3500780c */ /* 0x040fe40000f21670 */
[----:B------:R-:W-:Y:S02]  /*3c60*/  ISETP.LT.OR P5, PT, R53, 0x59, P5 ;  /* 0x000000593500780c */ /* 0x000fe40002fa1670 */
[----:B------:R-:W-:-:S02]  /*3c70*/  FSEL R46, R33, -INF , !P1 ;  /* 0xff800000212e7808 */ /* 0x000fc40004800000 */
[----:B------:R-:W-:Y:S02]  /*3c80*/  ISETP.NE.AND P1, PT, R77, RZ, PT ;  /* 0x000000ff4d00720c */ /* 0x000fe40003f25270 */
[----:B------:R-:W-:Y:S02]  /*3c90*/  FSEL R6, R6, -INF , !P4 ;  /* 0xff80000006067808 */ /* 0x000fe40006000000 */
[----:B------:R-:W-:Y:S02]  /*3ca0*/  ISETP.GT.AND P1, PT, R57, 0x20, !P1 ;  /* 0x000000203900780c */ /* 0x000fe40004f24270 */
[----:B------:R-:W-:Y:S02]  /*3cb0*/  R2UR UR6, R22 ;  /* 0x00000000160672ca */ /* 0x000fe400000e0000 */
[----:B------:R-:W-:Y:S02]  /*3cc0*/  ISETP.LT.OR P1, PT, R53, 0x21, P1 ;  /* 0x000000213500780c */ /* 0x000fe40000f21670 */
[----:B------:R-:W-:-:S02]  /*3cd0*/  R2UR UR7, R74 ;  /* 0x000000004a0772ca */ /* 0x000fc400000e0000 */
[----:B------:R-:W-:Y:S02]  /*3ce0*/  FSEL R48, R37, -INF , !P1 ;  /* 0xff80000025307808 */ /* 0x000fe40004800000 */
[----:B------:R-:W-:-:S04]  /*3cf0*/  ISETP.NE.AND P1, PT, R79, RZ, PT ;  /* 0x000000ff4f00720c */ /* 0x000fc80003f25270 */
[----:B------:R-:W-:Y:S01]  /*3d00*/  ISETP.GT.AND P1, PT, R57, 0x21, !P1 ;  /* 0x000000213900780c */ /* 0x000fe20004f24270 */
[----:B------:R-:W-:-:S03]  /*3d10*/  UIMAD.WIDE.U32 UR4, UR6, UR4, URZ ;  /* 0x00000004060472a5 */ /* 0x000fc6000f8e003f */
[----:B------:R-:W-:Y:S01]  /*3d20*/  ISETP.LT.OR P1, PT, R53, 0x22, P1 ;  /* 0x000000223500780c */ /* 0x000fe20000f21670 */
[----:B------:R-:W-:-:S03]  /*3d30*/  @UP1 USHF.R.U32.HI UR6, URZ, UR14, UR5 ;  /* 0x0000000e3f061299 */ /* 0x000fc60008011605 */
[----:B------:R-:W-:Y:S01]  /*3d40*/  FSEL R50, R39, -INF , !P1 ;  /* 0xff80000027327808 */ /* 0x000fe20004800000 */
[----:B------:R-:W-:Y:S01]  /*3d50*/  UIADD3 UR4, UR7, UR6, URZ ;  /* 0x0000000607047290 */ /* 0x000fe2000fffe03f */
[----:B------:R-:W-:-:S03]  /*3d60*/  ISETP.NE.AND P1, PT, R81, RZ, PT ;  /* 0x000000ff5100720c */ /* 0x000fc60003f25270 */
[----:B------:R-:W-:Y:S01]  /*3d70*/  UIADD3 UR11, UR4, UR11, URZ ;  /* 0x0000000b040b7290 */ /* 0x000fe2000fffe03f */
[----:B------:R-:W-:-:S04]  /*3d80*/  ISETP.GT.AND P1, PT, R57, 0x28, !P1 ;  /* 0x000000283900780c */ /* 0x000fc80004f24270 */
[----:B------:R-:W-:-:S04]  /*3d90*/  ISETP.LT.OR P1, PT, R53, 0x29, P1 ;  /* 0x000000293500780c */ /* 0x000fc80000f21670 */
[----:B------:R-:W-:Y:S02]  /*3da0*/  FSEL R52, R41, -INF , !P1 ;  /* 0xff80000029347808 */ /* 0x000fe40004800000 */
[----:B------:R-:W-:-:S04]  /*3db0*/  ISETP.NE.AND P1, PT, R83, RZ, PT ;  /* 0x000000ff5300720c */ /* 0x000fc80003f25270 */
        /* <DEDUP_REMOVED lines=19> */
[----:B------:R-:W-:Y:S02]  /*3ef0*/  ISETP.GT.AND P1, PT, R57, 0x40, !P2 ;  /* 0x000000403900780c */ /* 0x000fe40005724270 */
[----:B------:R-:W-:Y:S02]  /*3f00*/  ISETP.NE.AND P2, PT, R96, RZ, PT ;  /* 0x000000ff6000720c */ /* 0x000fe40003f45270 */
[----:B------:R-:W-:Y:S02]  /*3f10*/  ISETP.LT.OR P1, PT, R53, 0x41, P1 ;  /* 0x000000413500780c */ /* 0x000fe40000f21670 */
[----:B------:R-:W-:Y:S02]  /*3f20*/  ISETP.GT.AND P2, PT, R57, 0x49, !P2 ;  /* 0x000000493900780c */ /* 0x000fe40005744270 */
[----:B------:R-:W-:-:S02]  /*3f30*/  FSEL R64, R55, -INF , !P1 ;  /* 0xff80000037407808 */ /* 0x000fc40004800000 */
[----:B------:R-:W-:Y:S02]  /*3f40*/  ISETP.GT.AND P1, PT, R57, RZ, !P6 ;  /* 0x000000ff3900720c */ /* 0x000fe40007724270 */
[----:B------:R-:W-:Y:S02]  /*3f50*/  ISETP.NE.AND P6, PT, R93, RZ, PT ;  /* 0x000000ff5d00720c */ /* 0x000fe40003fc5270 */
[C---:B------:R-:W-:Y:S02]  /*3f60*/  ISETP.LT.OR P1, PT, R53.reuse, 0x1, P1 ;  /* 0x000000013500780c */ /* 0x040fe40000f21670 */
[----:B------:R-:W-:Y:S02]  /*3f70*/  ISETP.LT.OR P2, PT, R53, 0x4a, P2 ;  /* 0x0000004a3500780c */ /* 0x000fe40001741670 */
[----:B------:R-:W-:Y:S02]  /*3f80*/  FSEL R27, R0, -INF , !P1 ;  /* 0xff800000001b7808 */ /* 0x000fe40004800000 */
[----:B------:R-:W-:-:S02]  /*3f90*/  FMNMX.FTZ R0, R156, R94, !PT ;  /* 0x0000005e9c007209 */ /* 0x000fc40007810000 */
[----:B------:R-:W-:Y:S02]  /*3fa0*/  FSEL R2, R2, -INF , !P2 ;  /* 0xff80000002027808 */ /* 0x000fe40005000000 */
[----:B------:R-:W-:-:S04]  /*3fb0*/  FMNMX.FTZ R9, R158, R0, !PT ;  /* 0x000000009e097209 */ /* 0x000fc80007810000 */
        /* <DEDUP_REMOVED lines=20> */
[----:B------:R-:W-:-:S05]  /*4100*/  FMNMX.FTZ R9, R30, R9, !PT ;  /* 0x000000091e097209 */ /* 0x000fca0007810000 */
[----:B------:R-:W0:Y:S02]  /*4110*/  SHFL.BFLY PT, R0, R9, 0x2, 0x1f ;  /* 0x0c401f0009007f89 */ /* 0x000e2400000e0000 */
[----:B0-----:R-:W-:Y:S02]  /*4120*/  FMNMX.FTZ R13, R9, R0, !PT ;  /* 0x00000000090d7209 */ /* 0x001fe40007810000 */
[----:B------:R-:W-:-:S03]  /*4130*/  FMNMX.FTZ R9, R27, R34, !PT ;  /* 0x000000221b097209 */ /* 0x000fc60007810000 */
[----:B------:R-:W0:Y:S01]  /*4140*/  SHFL.BFLY PT, R12, R13, 0x1, 0x1f ;  /* 0x0c201f000d0c7f89 */ /* 0x000e2200000e0000 */
        /* <DEDUP_REMOVED lines=10> */
[----:B------:R-:W-:Y:S01]  /*41f0*/  ISETP.GT.AND P1, PT, R57, 0x41, !P6 ;  /* 0x000000413900780c */ /* 0x000fe20007724270 */
[--C-:B------:R-:W-:Y:S01]  /*4200*/  FFMA.FTZ R33, R84, R11, -R31.reuse ;  /* 0x0000000b54217223 */ /* 0x100fe2000001081f */
[----:B------:R-:W-:Y:S01]  /*4210*/  FMNMX.FTZ R15, R48, R13, !PT ;  /* 0x0000000d300f7209 */ /* 0x000fe20007810000 */
[-CC-:B------:R-:W-:Y:S01]  /*4220*/  FFMA.FTZ R148, R82, R11.reuse, -R31.reuse ;  /* 0x0000000b52947223 */ /* 0x180fe2000001081f */
[----:B------:R-:W-:Y:S01]  /*4230*/  ISETP.LT.OR P1, PT, R53, 0x42, P1 ;  /* 0x000000423500780c */ /* 0x000fe20000f21670 */
[--C-:B------:R-:W-:Y:S01]  /*4240*/  FFMA.FTZ R156, R156, R11, -R31.reuse ;  /* 0x0000000b9c9c7223 */ /* 0x100fe2000001081f */
[----:B------:R-:W-:Y:S01]  /*4250*/  FMNMX.FTZ R15, R50, R15, !PT ;  /* 0x0000000f320f7209 */ /* 0x000fe20007810000 */
[-CC-:B------:R-:W-:Y:S01]  /*4260*/  FFMA.FTZ R158, R158, R11.reuse, -R31.reuse ;  /* 0x0000000b9e9e7223 */ /* 0x180fe2000001081f */
[----:B------:R-:W-:Y:S01]  /*4270*/  FSEL R0, R29, -INF , !P1 ;  /* 0xff8000001d007808 */ /* 0x000fe20004800000 */
[--C-:B------:R-:W-:Y:S01]  /*4280*/  FFMA.FTZ R29, R94, R11, -R31.reuse ;  /* 0x0000000b5e1d7223 */ /* 0x100fe2000001081f */
[----:B------:R-:W-:Y:S01]  /*4290*/  FMNMX.FTZ R15, R52, R15, !PT ;  /* 0x0000000f340f7209 */ /* 0x000fe20007810000 */
[----:B------:R-:W-:Y:S01]  /*42a0*/  MUFU.EX2 R156, R156 ;  /* 0x0000009c009c7308 */ /* 0x000fe20000000800 */
[----:B------:R-:W-:Y:S01]  /*42b0*/  ISETP.NE.AND P1, PT, R95, RZ, PT ;  /* 0x000000ff5f00720c */ /* 0x000fe20003f25270 */
[--C-:B------:R-:W-:Y:S01]  /*42c0*/  FFMA.FTZ R92, R92, R11, -R31.reuse ;  /* 0x0000000b5c5c7223 */ /* 0x100fe2000001081f */
[----:B------:R-:W-:Y:S01]  /*42d0*/  FMNMX.FTZ R15, R54, R15, !PT ;  /* 0x0000000f360f7209 */ /* 0x000fe20007810000 */
[-CC-:B------:R-:W-:Y:S01]  /*42e0*/  FFMA.FTZ R152, R90, R11.reuse, -R31.reuse ;  /* 0x0000000b5a987223 */ /* 0x180fe2000001081f */
[----:B------:R-:W-:Y:S01]  /*42f0*/  ISETP.GT.AND P1, PT, R57, 0x48, !P1 ;  /* 0x000000483900780c */ /* 0x000fe20004f24270 */
[-CC-:B------:R-:W-:Y:S01]  /*4300*/  FFMA.FTZ R41, R14, R11.reuse, -R31.reuse ;  /* 0x0000000b0e297223 */ /* 0x180fe2000001081f */
[----:B------:R-:W-:Y:S01]  /*4310*/  ISETP.NE.AND P6, PT, R61, RZ, PT ;  /* 0x000000ff3d00720c */ /* 0x000fe20003fc5270 */
[----:B------:R0:W1:Y:S01]  /*4320*/  MUFU.EX2 R9, R29 ;  /* 0x0000001d00097308 */ /* 0x0000620000000800 */
[----:B------:R-:W-:Y:S01]  /*4330*/  ISETP.LT.OR P1, PT, R53, 0x49, P1 ;  /* 0x000000493500780c */ /* 0x000fe20000f21670 */
[-CC-:B------:R-:W-:Y:S01]  /*4340*/  FFMA.FTZ R88, R88, R11.reuse, -R31.reuse ;  /* 0x0000000b58587223 */ /* 0x180fe2000001081f */
[----:B------:R-:W-:Y:S01]  /*4350*/  ISETP.GT.AND P6, PT, R57, 0x59, !P6 ;  /* 0x000000593900780c */ /* 0x000fe200077c4270 */
[-CC-:B------:R-:W-:Y:S01]  /*4360*/  FFMA.FTZ R154, R86, R11.reuse, -R31.reuse ;  /* 0x0000000b569a7223 */ /* 0x180fe2000001081f */
[----:B------:R-:W-:Y:S01]  /*4370*/  FSEL R84, R3, -INF , !P1 ;  /* 0xff80000003547808 */ /* 0x000fe20004800000 */
[--C-:B------:R-:W-:Y:S01]  /*4380*/  FFMA.FTZ R26, R26, R11, -R31.reuse ;  /* 0x0000000b1a1a7223 */ /* 0x100fe2000001081f */
[----:B------:R-:W-:Y:S01]  /*4390*/  ISETP.LT.OR P6, PT, R53, 0x5a, P6 ;  /* 0x0000005a3500780c */ /* 0x000fe200037c1670 */
[----:B------:R2:W-:Y:S01]  /*43a0*/  MUFU.EX2 R3, R33 ;  /* 0x0000002100037308 */ /* 0x0005e20000000800 */
[----:B0-----:R-:W-:Y:S01]  /*43b0*/  FMNMX.FTZ R29, R56, R15, !PT ;  /* 0x0000000f381d7209 */ /* 0x001fe20007810000 */
[-CC-:B------:R-:W-:Y:S01]  /*43c0*/  FFMA.FTZ R78, R78, R11.reuse, -R31.reuse ;  /* 0x0000000b4e4e7223 */ /* 0x180fe2000001081f */
[----:B------:R-:W-:Y:S01]  /*43d0*/  FSEL R82, R21, -INF , !P6 ;  /* 0xff80000015527808 */ /* 0x000fe20007000000 */
[--C-:B------:R-:W-:Y:S01]  /*43e0*/  FFMA.FTZ R21, R76, R11, -R31.reuse ;  /* 0x0000000b4c157223 */ /* 0x100fe2000001081f */
[----:B------:R-:W-:Y:S01]  /*43f0*/  FMNMX.FTZ R29, R58, R29, !PT ;  /* 0x0000001d3a1d7209 */ /* 0x000fe20007810000 */
[-CC-:B------:R-:W-:Y:S01]  /*4400*/  FFMA.FTZ R72, R72, R11.reuse, -R31.reuse ;  /* 0x0000000b48487223 */ /* 0x180fe2000001081f */
[--C-:B------:R-:W-:Y:S01]  /*4410*/  FFMA.FTZ R70, R70, R11, -R31.reuse ;  /* 0x0000000b46467223 */ /* 0x100fe2000001081f */
[----:B------:R-:W0:Y:S01]  /*4420*/  MUFU.EX2 R158, R158 ;  /* 0x0000009e009e7308 */ /* 0x000e220000000800 */
[----:B------:R-:W-:Y:S01]  /*4430*/  FMNMX.FTZ R29, R60, R29, !PT ;  /* 0x0000001d3c1d7209 */ /* 0x000fe20007810000 */
[-CC-:B--2---:R-:W-:Y:S01]  /*4440*/  FFMA.FTZ R33, R80, R11.reuse, -R31.reuse ;  /* 0x0000000b50217223 */ /* 0x184fe2000001081f */
[----:B------:R-:W-:Y:S01]  /*4450*/  FSEL R80, R25, -INF , !P5 ;  /* 0xff80000019507808 */ /* 0x000fe20006800000 */
        /* <DEDUP_REMOVED lines=11> */
[----:B------:R-:W-:Y:S01]  /*4510*/  FFMA.FTZ R30, R30, R11, -R31 ;  /* 0x0000000b1e1e7223 */ /* 0x000fe2000001081f */
[----:B------:R-:W2:Y:S01]  /*4520*/  MUFU.EX2 R13, R92 ;  /* 0x0000005c000d7308 */ /* 0x000ea20000000800 */
[----:B------:R-:W-:Y:S01]  /*4530*/  FMNMX.FTZ R29, R84, R29, !PT ;  /* 0x0000001d541d7209 */ /* 0x000fe20007810000 */
[----:B-1----:R-:W-:Y:S01]  /*4540*/  FADD.FTZ R43, R156, R9 ;  /* 0x000000099c2b7221 */ /* 0x002fe20000010000 */
[----:B------:R-:W-:-:S02]  /*4550*/  F2FP.BF16.F32.PACK_AB R156, R9, R156 ;  /* 0x0000009c099c723e */ /* 0x000fc400000010ff */
[----:B------:R-:W-:-:S03]  /*4560*/  FMNMX.FTZ R29, R2, R29, !PT ;  /* 0x0000001d021d7209 */ /* 0x000fc60007810000 */
[----:B------:R-:W1:Y:S01]  /*4570*/  MUFU.EX2 R152, R152 ;  /* 0x0000009800987308 */ /* 0x000e620000000800 */
[----:B------:R-:W-:-:S04]  /*4580*/  FMNMX.FTZ R29, R8, R29, !PT ;  /* 0x0000001d081d7209 */ /* 0x000fc80007810000 */
[----:B------:R-:W-:-:S03]  /*4590*/  FMNMX.FTZ R29, R6, R29, !PT ;  /* 0x0000001d061d7209 */ /* 0x000fc60007810000 */
[----:B------:R-:W3:Y:S01]  /*45a0*/  MUFU.EX2 R15, R88 ;  /* 0x00000058000f7308 */ /* 0x000ee20000000800 */
[----:B------:R-:W-:-:S04]  /*45b0*/  FMNMX.FTZ R29, R80, R29, !PT ;  /* 0x0000001d501d7209 */ /* 0x000fc80007810000 */
[----:B------:R-:W-:-:S03]  /*45c0*/  FMNMX.FTZ R29, R82, R29, !PT ;  /* 0x0000001d521d7209 */ /* 0x000fc60007810000 */
[----:B------:R-:W4:Y:S02]  /*45d0*/  MUFU.EX2 R154, R154 ;  /* 0x0000009a009a7308 */ /* 0x000f240000000800 */
[----:B------:R-:W5:Y:S06]  /*45e0*/  SHFL.BFLY PT, R76, R29, 0x2, 0x1f ;  /* 0x0c401f001d4c7f89 */ /* 0x000f6c00000e0000 */
[----:B------:R0:W-:Y:S08]  /*45f0*/  MUFU.EX2 R39, R26 ;  /* 0x0000001a00277308 */ /* 0x0001f00000000800 */
[----:B------:R-:W4:Y:S01]  /*4600*/  MUFU.EX2 R148, R148 ;  /* 0x0000009400947308 */ /* 0x000f220000000800 */
[----:B0-----:R-:W-:Y:S01]  /*4610*/  FADD.FTZ R26, R158, R43 ;  /* 0x0000002b9e1a7221 */ /* 0x001fe20000010000 */
[----:B--2---:R-:W-:-:S03]  /*4620*/  F2FP.BF16.F32.PACK_AB R158, R13, R158 ;  /* 0x0000009e0d9e723e */ /* 0x004fc600000010ff */
[----:B------:R-:W-:-:S03]  /*4630*/  FADD.FTZ R43, R13, R26 ;  /* 0x0000001a0d2b7221 */ /* 0x000fc60000010000 */
[----:B------:R-:W0:Y:S01]  /*4640*/  MUFU.EX2 R33, R33 ;  /* 0x0000002100217308 */ /* 0x000e220000000800 */
[----:B-1----:R-:W-:Y:S01]  /*4650*/  FADD.FTZ R26, R152, R43 ;  /* 0x0000002b981a7221 */ /* 0x002fe20000010000 */
[----:B-----5:R-:W-:Y:S02]  /*4660*/  FMNMX.FTZ R76, R29, R76, !PT ;  /* 0x0000004c1d4c7209 */ /* 0x020fe40007810000 */
[C---:B---3--:R-:W-:Y:S01]  /*4670*/  F2FP.BF16.F32.PACK_AB R152, R15.reuse, R152 ;  /* 0x000000980f98723e */ /* 0x048fe200000010ff */
[----:B------:R-:W-:Y:S02]  /*4680*/  FADD.FTZ R43, R15, R26 ;  /* 0x0000001a0f2b7221 */ /* 0x000fe40000010000 */
[----:B------:R-:W1:Y:S01]  /*4690*/  SHFL.BFLY PT, R21, R76, 0x1, 0x1f ;  /* 0x0c201f004c157f89 */ /* 0x000e6200000e0000 */
[----:B------:R-:W2:Y:S01]  /*46a0*/  MUFU.EX2 R78, R78 ;  /* 0x0000004e004e7308 */ /* 0x000ea20000000800 */
[----:B----4-:R-:W-:Y:S01]  /*46b0*/  FADD.FTZ R26, R154, R43 ;  /* 0x0000002b9a1a7221 */ /* 0x010fe20000010000 */
[----:B------:R-:W-:-:S03]  /*46c0*/  F2FP.BF16.F32.PACK_AB R154, R3, R154 ;  /* 0x0000009a039a723e */ /* 0x000fc600000010ff */
[----:B------:R-:W-:-:S03]  /*46d0*/  FADD.FTZ R43, R3, R26 ;  /* 0x0000001a032b7221 */ /* 0x000fc60000010000 */
[----:B------:R-:W-:Y:S01]  /*46e0*/  MUFU.EX2 R72, R72 ;  /* 0x0000004800487308 */ /* 0x000fe20000000800 */
[----:B------:R-:W-:Y:S01]  /*46f0*/  FADD.FTZ R26, R148, R43 ;  /* 0x0000002b941a7221 */ /* 0x000fe20000010000 */
[----:B0-----:R-:W-:-:S03]  /*4700*/  F2FP.BF16.F32.PACK_AB R148, R33, R148 ;  /* 0x000000942194723e */ /* 0x001fc600000010ff */
[----:B------:R-:W-:-:S03]  /*4710*/  FADD.FTZ R45, R33, R26 ;  /* 0x0000001a212d7221 */ /* 0x000fc60000010000 */
[----:B------:R-:W0:Y:S01]  /*4720*/  MUFU.EX2 R35, R70 ;  /* 0x0000004600237308 */ /* 0x000e220000000800 */
[----:B--2---:R-:W-:Y:S02]  /*4730*/  F2FP.BF16.F32.PACK_AB R150, R25, R78 ;  /* 0x0000004e1996723e */ /* 0x004fe400000010ff */
[----:B-1----:R-:W-:-:S05]  /*4740*/  FMNMX.FTZ R14, R76, R21, !PT ;  /* 0x000000154c0e7209 */ /* 0x002fca0007810000 */
[----:B------:R-:W-:Y:S01]  /*4750*/  MUFU.EX2 R68, R68 ;  /* 0x0000004400447308 */ /* 0x000fe20000000800 */
[C---:B------:R-:W-:Y:S01]  /*4760*/  FSETP.NEU.FTZ.AND P1, PT, R14.reuse, -INF , PT ;  /* 0xff8000000e00780b */ /* 0x040fe20003f3d000 */
[----:B------:R-:W-:-:S06]  /*4770*/  FMUL.FTZ R21, R14, R11 ;  /* 0x0000000b0e157220 */ /* 0x000fcc0000410000 */
[----:B------:R1:W-:Y:S01]  /*4780*/  MUFU.EX2 R29, R28 ;  /* 0x0000001c001d7308 */ /* 0x0003e20000000800 */
[----:B------:R-:W-:Y:S02]  /*4790*/  FSEL R31, R21, RZ, P1 ;  /* 0x000000ff151f7208 */ /* 0x000fe40000800000 */
[----:B------:R-:W-:Y:S02]  /*47a0*/  PLOP3.LUT P1, PT, PT, PT, UP0, 0x40, 0x0 ;  /* 0x000000000000781c */ /* 0x000fe40003f2e808 */
[----:B0-----:R-:W-:Y:S01]  /*47b0*/  F2FP.BF16.F32.PACK_AB R144, R35, R72 ;  /* 0x000000482390723e */ /* 0x001fe200000010ff */
        /* <DEDUP_REMOVED lines=18> */
[-C--:B------:R-:W-:Y:S01]  /*48e0*/  FFMA.FTZ R62, R62, R11.reuse, -R31 ;  /* 0x0000000b3e3e7223 */ /* 0x080fe2000001081f */
[----:B-1----:R-:W-:Y:S01]  /*48f0*/  FADD.FTZ R28, R78, R45 ;  /* 0x0000002d4e1c7221 */ /* 0x002fe20000010000 */
[-CC-:B------:R-:W-:Y:S01]  /*4900*/  FFMA.FTZ R64, R64, R11.reuse, -R31.reuse ;  /* 0x0000000b40407223 */ /* 0x180fe2000001081f */
[-CC-:B------:R-:W-:Y:S01]  /*4910*/  FFMA.FTZ R84, R84, R11.reuse, -R31.reuse ;  /* 0x0000000b54547223 */ /* 0x180fe2000001081f */
[----:B------:R-:W1:Y:S01]  /*4920*/  MUFU.EX2 R36, R36 ;  /* 0x0000002400247308 */ /* 0x000e620000000800 */
[----:B------:R-:W-:Y:S01]  /*4930*/  FADD.FTZ R45, R25, R28 ;  /* 0x0000001c192d7221 */ /* 0x000fe20000010000 */
[-CC-:B------:R-:W-:Y:S01]  /*4940*/  FFMA.FTZ R2, R2, R11.reuse, -R31.reuse ;  /* 0x0000000b02027223 */ /* 0x180fe2000001081f */
[-CC-:B------:R-:W-:Y:S01]  /*4950*/  FFMA.FTZ R8, R8, R11.reuse, -R31.reuse ;  /* 0x0000000b08087223 */ /* 0x180fe2000001081f */
[----:B------:R-:W-:Y:S01]  /*4960*/  FFMA.FTZ R80, R80, R11, -R31 ;  /* 0x0000000b50507223 */ /* 0x000fe2000001081f */
[----:B------:R-:W-:-:S03]  /*4970*/  FADD.FTZ R28, R72, R45 ;  /* 0x0000002d481c7221 */ /* 0x000fc60000010000 */
[----:B------:R-:W2:Y:S01]  /*4980*/  MUFU.EX2 R159, R38 ;  /* 0x00000026009f7308 */ /* 0x000ea20000000800 */
[----:B0-----:R-:W-:Y:S01]  /*4990*/  FADD.FTZ R43, R27, R34 ;  /* 0x000000221b2b7221 */ /* 0x001fe20000010000 */
[----:B------:R-:W-:Y:S01]  /*49a0*/  FADD.FTZ R45, R35, R28 ;  /* 0x0000001c232d7221 */ /* 0x000fe20000010000 */
[----:B------:R-:W-:-:S03]  /*49b0*/  F2FP.BF16.F32.PACK_AB R157, R34, R27 ;  /* 0x0000001b229d723e */ /* 0x000fc600000010ff */
[----:B------:R-:W-:Y:S02]  /*49c0*/  FADD.FTZ R28, R68, R45 ;  /* 0x0000002d441c7221 */ /* 0x000fe40000010000 */
[----:B------:R-:W0:Y:S01]  /*49d0*/  MUFU.EX2 R40, R40 ;  /* 0x0000002800287308 */ /* 0x000e220000000800 */
[----:B-1----:R-:W-:-:S07]  /*49e0*/  FADD.FTZ R26, R36, R43 ;  /* 0x0000002b241a7221 */ /* 0x002fce0000010000 */
[----:B------:R-:W1:Y:S01]  /*49f0*/  MUFU.EX2 R153, R42 ;  /* 0x0000002a00997308 */ /* 0x000e620000000800 */
[C---:B--2---:R-:W-:Y:S01]  /*4a00*/  FADD.FTZ R43, R159.reuse, R26 ;  /* 0x0000001a9f2b7221 */ /* 0x044fe20000010000 */
[----:B------:R-:W-:-:S06]  /*4a10*/  F2FP.BF16.F32.PACK_AB R159, R159, R36 ;  /* 0x000000249f9f723e */ /* 0x000fcc00000010ff */
[----:B------:R-:W2:Y:S01]  /*4a20*/  MUFU.EX2 R44, R44 ;  /* 0x0000002c002c7308 */ /* 0x000ea20000000800 */
[----:B0-----:R-:W-:-:S07]  /*4a30*/  FADD.FTZ R26, R40, R43 ;  /* 0x0000002b281a7221 */ /* 0x001fce0000010000 */
[----:B------:R-:W0:Y:S01]  /*4a40*/  MUFU.EX2 R155, R46 ;  /* 0x0000002e009b7308 */ /* 0x000e220000000800 */
[C---:B-1----:R-:W-:Y:S01]  /*4a50*/  FADD.FTZ R43, R153.reuse, R26 ;  /* 0x0000001a992b7221 */ /* 0x042fe20000010000 */
[-CC-:B------:R-:W-:Y:S01]  /*4a60*/  FFMA.FTZ R26, R6, R11.reuse, -R31.reuse ;  /* 0x0000000b061a7223 */ /* 0x180fe2000001081f */
[----:B------:R-:W-:Y:S01]  /*4a70*/  FFMA.FTZ R31, R82, R11, -R31 ;  /* 0x0000000b521f7223 */ /* 0x000fe2000001081f */
[----:B------:R-:W-:-:S04]  /*4a80*/  F2FP.BF16.F32.PACK_AB R153, R153, R40 ;  /* 0x000000289999723e */ /* 0x000fc800000010ff */
[----:B------:R-:W1:Y:S01]  /*4a90*/  MUFU.EX2 R48, R48 ;  /* 0x0000003000307308 */ /* 0x000e620000000800 */
[----:B--2---:R-:W-:-:S07]  /*4aa0*/  FADD.FTZ R6, R44, R43 ;  /* 0x0000002b2c067221 */ /* 0x004fce0000010000 */
[----:B------:R-:W2:Y:S01]  /*4ab0*/  MUFU.EX2 R149, R50 ;  /* 0x0000003200957308 */ /* 0x000ea20000000800 */
[C---:B0-----:R-:W-:Y:S01]  /*4ac0*/  FADD.FTZ R43, R155.reuse, R6 ;  /* 0x000000069b2b7221 */ /* 0x041fe20000010000 */
[----:B------:R-:W-:-:S06]  /*4ad0*/  F2FP.BF16.F32.PACK_AB R155, R155, R44 ;  /* 0x0000002c9b9b723e */ /* 0x000fcc00000010ff */
[----:B------:R-:W0:Y:S01]  /*4ae0*/  MUFU.EX2 R52, R52 ;  /* 0x0000003400347308 */ /* 0x000e220000000800 */
[----:B-1----:R-:W-:-:S07]  /*4af0*/  FADD.FTZ R6, R48, R43 ;  /* 0x0000002b30067221 */ /* 0x002fce0000010000 */
[----:B------:R-:W1:Y:S01]  /*4b00*/  MUFU.EX2 R151, R54 ;  /* 0x0000003600977308 */ /* 0x000e620000000800 */
[C---:B--2---:R-:W-:Y:S01]  /*4b10*/  FADD.FTZ R9, R149.reuse, R6 ;  /* 0x0000000695097221 */ /* 0x044fe20000010000 */
[----:B------:R-:W-:-:S06]  /*4b20*/  F2FP.BF16.F32.PACK_AB R149, R149, R48 ;  /* 0x000000309595723e */ /* 0x000fcc00000010ff */
[----:B------:R-:W2:Y:S08]  /*4b30*/  MUFU.EX2 R56, R56 ;  /* 0x0000003800387308 */ /* 0x000eb00000000800 */
[----:B------:R-:W3:Y:S08]  /*4b40*/  MUFU.EX2 R145, R58 ;  /* 0x0000003a00917308 */ /* 0x000ef00000000800 */
[----:B------:R-:W4:Y:S08]  /*4b50*/  MUFU.EX2 R60, R60 ;  /* 0x0000003c003c7308 */ /* 0x000f300000000800 */
[----:B------:R0:W-:Y:S08]  /*4b60*/  MUFU.EX2 R141, R0 ;  /* 0x00000000008d7308 */ /* 0x0001f00000000800 */
[----:B------:R-:W5:Y:S01]  /*4b70*/  MUFU.EX2 R37, R66 ;  /* 0x0000004200257308 */ /* 0x000f620000000800 */
[----:B0-----:R-:W-:-:S04]  /*4b80*/  FADD.FTZ R0, R52, R9 ;  /* 0x0000000934007221 */ /* 0x001fc80000010000 */
[C---:B-1----:R-:W-:Y:S01]  /*4b90*/  FADD.FTZ R3, R151.reuse, R0 ;  /* 0x0000000097037221 */ /* 0x042fe20000010000 */
[----:B------:R-:W-:Y:S02]  /*4ba0*/  F2FP.BF16.F32.PACK_AB R151, R151, R52 ;  /* 0x000000349797723e */ /* 0x000fe400000010ff */
[----:B------:R-:W0:Y:S01]  /*4bb0*/  MUFU.EX2 R147, R62 ;  /* 0x0000003e00937308 */ /* 0x000e220000000800 */
[----:B--2---:R-:W-:-:S04]  /*4bc0*/  FADD.FTZ R0, R56, R3 ;  /* 0x0000000338007221 */ /* 0x004fc80000010000 */
[C---:B---3--:R-:W-:Y:S01]  /*4bd0*/  FADD.FTZ R3, R145.reuse, R0 ;  /* 0x0000000091037221 */ /* 0x048fe20000010000 */
[----:B------:R-:W-:Y:S02]  /*4be0*/  F2FP.BF16.F32.PACK_AB R145, R145, R56 ;  /* 0x000000389191723e */ /* 0x000fe400000010ff */
[----:B------:R-:W1:Y:S01]  /*4bf0*/  MUFU.EX2 R32, R32 ;  /* 0x0000002000207308 */ /* 0x000e620000000800 */
[----:B----4-:R-:W-:Y:S01]  /*4c00*/  FADD.FTZ R0, R60, R3 ;  /* 0x000000033c007221 */ /* 0x010fe20000010000 */
[C---:B-----5:R-:W-:Y:S01]  /*4c10*/  FADD.FTZ R45, R37.reuse, R28 ;  /* 0x0000001c252d7221 */ /* 0x060fe20000010000 */
[----:B------:R-:W-:-:S05]  /*4c20*/  F2FP.BF16.F32.PACK_AB R146, R37, R68 ;  /* 0x000000442592723e */ /* 0x000fca00000010ff */
[----:B------:R-:W2:Y:S01]  /*4c30*/  MUFU.EX2 R64, R64 ;  /* 0x0000004000407308 */ /* 0x000ea20000000800 */
[C---:B0-----:R-:W-:Y:S01]  /*4c40*/  FADD.FTZ R3, R147.reuse, R0 ;  /* 0x0000000093037221 */ /* 0x041fe20000010000 */
[----:B------:R-:W-:-:S06]  /*4c50*/  F2FP.BF16.F32.PACK_AB R147, R147, R60 ;  /* 0x0000003c9393723e */ /* 0x000fcc00000010ff */
[----:B------:R-:W0:Y:S01]  /*4c60*/  MUFU.EX2 R20, R20 ;  /* 0x0000001400147308 */ /* 0x000e220000000800 */
[----:B-1----:R-:W-:Y:S01]  /*4c70*/  FADD.FTZ R28, R32, R45 ;  /* 0x0000002d201c7221 */ /* 0x002fe20000010000 */
[----:B------:R-:W-:-:S03]  /*4c80*/  F2FP.BF16.F32.PACK_AB R140, R29, R32 ;  /* 0x000000201d8c723e */ /* 0x000fc600000010ff */
[----:B------:R-:W-:-:S03]  /*4c90*/  FADD.FTZ R13, R29, R28 ;  /* 0x0000001c1d0d7221 */ /* 0x000fc60000010000 */
[----:B------:R-:W1:Y:S01]  /*4ca0*/  MUFU.EX2 R84, R84 ;  /* 0x0000005400547308 */ /* 0x000e620000000800 */
[----:B--2---:R-:W-:-:S04]  /*4cb0*/  FADD.FTZ R0, R64, R3 ;  /* 0x0000000340007221 */ /* 0x004fc80000010000 */
[C---:B------:R-:W-:Y:S01]  /*4cc0*/  FADD.FTZ R3, R141.reuse, R0 ;  /* 0x000000008d037221 */ /* 0x040fe20000010000 */
[----:B------:R-:W-:Y:S02]  /*4cd0*/  F2FP.BF16.F32.PACK_AB R141, R141, R64 ;  /* 0x000000408d8d723e */ /* 0x000fe400000010ff */
[----:B------:R-:W2:Y:S01]  /*4ce0*/  MUFU.EX2 R143, R2 ;  /* 0x00000002008f7308 */ /* 0x000ea20000000800 */
[----:B0-----:R-:W-:Y:S01]  /*4cf0*/  FADD.FTZ R6, R20, R13 ;  /* 0x0000000d14067221 */ /* 0x001fe20000010000 */
[----:B------:R-:W-:-:S03]  /*4d00*/  F2FP.BF16.F32.PACK_AB R142, R39, R20 ;  /* 0x00000014278e723e */ /* 0x000fc600000010ff */
[----:B------:R-:W-:-:S03]  /*4d10*/  FADD.FTZ R6, R39, R6 ;  /* 0x0000000627067221 */ /* 0x000fc60000010000 */
        /* <DEDUP_REMOVED lines=8> */
[----:B-1----:R-:W-:-:S07]  /*4da0*/  FADD.FTZ R0, R8, R3 ;  /* 0x0000000308007221 */ /* 0x002fce0000010000 */
[----:B------:R-:W1:Y:S01]  /*4db0*/  MUFU.EX2 R10, R10 ;  /* 0x0000000a000a7308 */ /* 0x000e620000000800 */
[C---:B--2---:R-:W-:Y:S01]  /*4dc0*/  FADD.FTZ R9, R24.reuse, R9 ;  /* 0x0000000918097221 */ /* 0x044fe20000010000 */
[----:B------:R-:W-:-:S06]  /*4dd0*/  F2FP.BF16.F32.PACK_AB R136, R24, R41 ;  /* 0x000000291888723e */ /* 0x000fcc00000010ff */
[----:B------:R-:W2:Y:S01]  /*4de0*/  MUFU.EX2 R80, R80 ;  /* 0x0000005000507308 */ /* 0x000ea20000000800 */
[C---:B0-----:R-:W-:Y:S01]  /*4df0*/  FADD.FTZ R3, R137.reuse, R0 ;  /* 0x0000000089037221 */ /* 0x041fe20000010000 */
[----:B------:R-:W-:-:S06]  /*4e00*/  F2FP.BF16.F32.PACK_AB R137, R137, R8 ;  /* 0x000000088989723e */ /* 0x000fcc00000010ff */
[----:B------:R-:W0:Y:S01]  /*4e10*/  MUFU.EX2 R21, R30 ;  /* 0x0000001e00157308 */ /* 0x000e220000000800 */
[----:B-1----:R-:W-:-:S07]  /*4e20*/  FADD.FTZ R6, R10, R9 ;  /* 0x000000090a067221 */ /* 0x002fce0000010000 */
[----:B------:R-:W1:Y:S01]  /*4e30*/  MUFU.EX2 R31, R31 ;  /* 0x0000001f001f7308 */ /* 0x000e620000000800 */
[----:B--2---:R-:W-:Y:S01]  /*4e40*/  FADD.FTZ R0, R80, R3 ;  /* 0x0000000350007221 */ /* 0x004fe20000010000 */
[C---:B0-----:R-:W-:Y:S01]  /*4e50*/  F2FP.BF16.F32.PACK_AB R138, R21.reuse, R10 ;  /* 0x0000000a158a723e */ /* 0x041fe200000010ff */
[----:B------:R-:W-:Y:S01]  /*4e60*/  FADD.FTZ R6, R21, R6 ;  /* 0x0000000615067221 */ /* 0x000fe20000010000 */
[----:B------:R-:W-:Y:S02]  /*4e70*/  VIADD R10, R75, 0xfffffffe ;  /* 0xfffffffe4b0a7836 */ /* 0x000fe40000000000 */
[C---:B-1----:R-:W-:Y:S01]  /*4e80*/  FADD.FTZ R3, R31.reuse, R0 ;  /* 0x000000001f037221 */ /* 0x042fe20000010000 */
[----:B------:R-:W-:Y:S01]  /*4e90*/  F2FP.BF16.F32.PACK_AB R139, R31, R80 ;  /* 0x000000501f8b723e */ /* 0x000fe200000010ff */
[----:B------:R-:W-:Y:S06]  /*4ea0*/  @P1 BRA `(.L_x_1236) ;  /* 0x00000000004c1947 */ /* 0x000fec0003800000 */
[----:B------:R-:W-:Y:S01]  /*4eb0*/  ISETP.LT.AND P1, PT, RZ, UR4, PT ;  /* 0x00000004ff007c0c */ /* 0x000fe2000bf21270 */
[----:B------:R-:W-:-:S12]  /*4ec0*/  UIADD3 UR14, UR4, -0x1, URZ ;  /* 0xffffffff040e7890 */ /* 0x000fd8000fffe03f */
[----:B------:R-:W-:Y:S05]  /*4ed0*/  @P1 BRA `(.L_x_1237) ;  /* 0x0000000000201947 */ /* 0x000fea0003800000 */
[----:B------:R-:W-:Y:S01]  /*4ee0*/  ULDC UR15, c[0x0][0x9e4] ;  /* 0x00027900000f7ab9 */ /* 0x000fe20000000800 */
[----:B------:R-:W-:Y:S02]  /*4ef0*/  UIADD3 UR14, -UR4, URZ, URZ ;  /* 0x0000003f040e7290 */ /* 0x000fe4000fffe13f */
[----:B------:R-:W-:-:S11]  /*4f00*/  UISETP.NE.AND UP0, UPT, UR15, 0x1, UPT ;  /* 0x000000010f00788c */ /* 0x000fd6000bf05270 */
[----:B------:R-:W-:Y:S02]  /*4f10*/  @UP0 ULDC.64 UR4, c[0x0][0x9e8] ;  /* 0x00027a0000040ab9 */ /* 0x000fe40000000a00 */
[----:B------:R-:W-:-:S04]  /*4f20*/  UIMAD.WIDE.U32 UR6, UR14, UR4, URZ ;  /* 0x000000040e0672a5 */ /* 0x000fc8000f8e003f */
[----:B------:R-:W-:-:S04]  /*4f30*/  @UP0 USHF.R.U32.HI UR14, URZ, UR5, UR7 ;  /* 0x000000053f0e0299 */ /* 0x000fc80008011607 */
[----:B------:R-:W-:Y:S01]  /*4f40*/  ULOP3.LUT UR14, URZ, UR14, URZ, 0x33, !UPT ;  /* 0x0000000e3f0e7292 */ /* 0x000fe2000f8e333f */
[----:B------:R-:W-:Y:S11]  /*4f50*/  BRA `(.L_x_1238) ;  /* 0x0000000000147947 */ /* 0x000ff60003800000 */
.L_x_1237:
[----:B------:R-:W-:Y:S02]  /*4f60*/  ULDC UR15, c[0x0][0x9e4] ;  /* 0x00027900000f7ab9 */ /* 0x000fe40000000800 */
[----:B------:R-:W-:-:S11]  /*4f70*/  UISETP.NE.AND UP0, UPT, UR15, 0x1, UPT ;  /* 0x000000010f00788c */ /* 0x000fd6000bf05270 */
[----:B------:R-:W-:Y:S02]  /*4f80*/  @UP0 ULDC.64 UR4, c[0x0][0x9e8] ;  /* 0x00027a0000040ab9 */ /* 0x000fe40000000a00 */
[----:B------:R-:W-:-:S04]  /*4f90*/  UIMAD.WIDE.U32 UR6, UR14, UR4, URZ ;  /* 0x000000040e0672a5 */ /* 0x000fc8000f8e003f */
[----:B------:R-:W-:-:S12]  /*4fa0*/  @UP0 USHF.R.U32.HI UR14, URZ, UR5, UR7 ;  /* 0x000000053f0e0299 */ /* 0x000fd80008011607 */
.L_x_1238:
[----:B------:R-:W-:-:S04]  /*4fb0*/  UIMAD UR14, UR14, UR15, UR15 ;  /* 0x0000000f0e0e72a4 */ /* 0x000fc8000f8e020f */
[----:B------:R-:W-:-:S04]  /*4fc0*/  UISETP.LT.AND UP0, UPT, UR11, UR14, UPT ;  /* 0x0000000e0b00728c */ /* 0x000fc8000bf01270 */
[----:B------:R-:W-:-:S12]  /*4fd0*/  USEL UR11, UR11, UR14, UP0 ;  /* 0x0000000e0b0b7287 */ /* 0x000fd80008000000 */
.L_x_1236:
[----:B------:R-:W-:Y:S01]  /*4fe0*/  R2UR UR6, R161 ;  /* 0x00000000a10672ca */ /* 0x000fe200000e0000 */
[----:B------:R-:W-:Y:S01]  /*4ff0*/  UIMAD.WIDE UR4, UR11, 0x2aaaaaab, URZ ;  /* 0x2aaaaaab0b0478a5 */ /* 0x000fe2000f8e023f */
[----:B------:R-:W-:Y:S01]  /*5000*/  IMAD.MOV.U32 R2, RZ, RZ, 0x3f800000 ;  /* 0x3f800000ff027424 */ /* 0x000fe200078e00ff */
[----:B------:R-:W-:Y:S01]  /*5010*/  CS2R R86, SRZ ;  /* 0x0000000000567805 */ /* 0x000fe2000001ff00 */
[----:B------:R-:W-:Y:S01]  /*5020*/  IMAD.MOV.U32 R0, RZ, RZ, 0x3f800000 ;  /* 0x3f800000ff007424 */ /* 0x000fe200078e00ff */
[----:B------:R-:W-:Y:S01]  /*5030*/  USHF.R.U32.HI UR4, URZ, 0x1f, UR5 ;  /* 0x0000001f3f047899 */ /* 0x000fe20008011605 */
[----:B------:R-:W-:Y:S02]  /*5040*/  CS2R R84, SRZ ;  /* 0x0000000000547805 */ /* 0x000fe4000001ff00 */
[----:B------:R-:W-:Y:S02]  /*5050*/  CS2R R82, SRZ ;  /* 0x0000000000527805 */ /* 0x000fe4000001ff00 */
[----:B------:R-:W-:Y:S01]  /*5060*/  CS2R R80, SRZ ;  /* 0x0000000000507805 */ /* 0x000fe2000001ff00 */
[----:B------:R-:W-:Y:S01]  /*5070*/  ULEA.HI.SX32 UR4, UR5, UR4, 0x1c ;  /* 0x0000000405047291 */ /* 0x000fe2000f8fe23f */
[----:B------:R-:W-:-:S02]  /*5080*/  CS2R R78, SRZ ;  /* 0x00000000004e7805 */ /* 0x000fc4000001ff00 */
[----:B------:R-:W-:Y:S02]  /*5090*/  CS2R R76, SRZ ;  /* 0x00000000004c7805 */ /* 0x000fe4000001ff00 */
[----:B------:R-:W-:Y:S01]  /*50a0*/  CS2R R74, SRZ ;  /* 0x00000000004a7805 */ /* 0x000fe2000001ff00 */
[----:B------:R-:W-:Y:S01]  /*50b0*/  UISETP.LT.AND UP0, UPT, UR6, UR4, UPT ;  /* 0x000000040600728c */ /* 0x000fe2000bf01270 */
[----:B------:R-:W-:Y:S02]  /*50c0*/  CS2R R72, SRZ ;  /* 0x0000000000487805 */ /* 0x000fe4000001ff00 */
[----:B------:R-:W-:Y:S02]  /*50d0*/  CS2R R70, SRZ ;  /* 0x0000000000467805 */ /* 0x000fe4000001ff00 */
[----:B------:R-:W-:Y:S01]  /*50e0*/  CS2R R68, SRZ ;  /* 0x0000000000447805 */ /* 0x000fe2000001ff00 */
[----:B------:R-:W-:Y:S01]  /*50f0*/  USEL UR47, UR6, UR4, !UP0 ;  /* 0x00000004062f7287 */ /* 0x000fe2000c000000 */
[----:B------:R-:W-:-:S02]  /*5100*/  CS2R R66, SRZ ;  /* 0x0000000000427805 */ /* 0x000fc4000001ff00 */
[----:B------:R-:W-:Y:S02]  /*5110*/  CS2R R64, SRZ ;  /* 0x0000000000407805 */ /* 0x000fe4000001ff00 */
[----:B------:R-:W-:Y:S02]  /*5120*/  CS2R R62, SRZ ;  /* 0x00000000003e7805 */ /* 0x000fe4000001ff00 */
[----:B------:R-:W-:Y:S02]  /*5130*/  CS2R R60, SRZ ;  /* 0x00000000003c7805 */ /* 0x000fe4000001ff00 */
[----:B------:R-:W-:Y:S02]  /*5140*/  CS2R R58, SRZ ;  /* 0x00000000003a7805 */ /* 0x000fe4000001ff00 */
[----:B------:R-:W-:Y:S02]  /*5150*/  ISETP.GE.AND P1, PT, R10, UR47, PT ;  /* 0x0000002f0a007c0c */ /* 0x000fe4000bf26270 */
        /* <DEDUP_REMOVED lines=16> */
[----:B------:R-:W-:Y:S01]  /*5260*/  CS2R R24, SRZ ;  /* 0x0000000000187805 */ /* 0x000fe2000001ff00 */
[----:B------:R-:W-:Y:S06]  /*5270*/  @!P1 BRA `(.L_x_1239) ;  /* 0x0000003400249947 */ /* 0x000fec0003800000 */
[----:B------:R-:W-:Y:S01]  /*5280*/  IMAD.MOV.U32 R9, RZ, RZ, R14 ;  /* 0x000000ffff097224 */ /* 0x000fe200078e000e */
[----:B------:R-:W-:Y:S01]  /*5290*/  UMOV UR46, UR39 ;  /* 0x00000027002e7c82 */ /* 0x000fe20008000000 */
[----:B------:R-:W-:Y:S01]  /*52a0*/  IMAD.MOV.U32 R8, RZ, RZ, R12 ;  /* 0x000000ffff087224 */ /* 0x000fe200078e000c */
[----:B------:R-:W-:Y:S01]  /*52b0*/  UMOV UR4, UR38 ;  /* 0x0000002600047c82 */ /* 0x000fe20008000000 */
[----:B------:R-:W-:Y:S01]  /*52c0*/  IMAD.MOV.U32 R2, RZ, RZ, 0x3f800000 ;  /* 0x3f800000ff027424 */ /* 0x000fe200078e00ff */
[----:B------:R-:W-:Y:S01]  /*52d0*/  ULDC UR50, c[0x0][0x9e4] ;  /* 0x0002790000327ab9 */ /* 0x000fe20000000800 */
[----:B------:R-:W-:Y:S01]  /*52e0*/  IMAD.MOV.U32 R87, RZ, RZ, RZ ;  /* 0x000000ffff577224 */ /* 0x000fe200078e00ff */
[----:B------:R-:W-:Y:S01]  /*52f0*/  ULDC UR51, c[0x0][0x9dc] ;  /* 0x0002770000337ab9 */ /* 0x000fe20000000800 */
[----:B------:R-:W-:Y:S01]  /*5300*/  ULDC UR5, c[0x0][0x9d8] ;  /* 0x0002760000057ab9 */ /* 0x000fe20000000800 */
[----:B------:R-:W-:-:S05]  /*5310*/  ULDC UR54, c[0x0][0x9e0] ;  /* 0x0002780000367ab9 */ /* 0x000fca0000000800 */
.L_x_1258:
[----:B------:R-:W-:-:S04]  /*5320*/  UISETP.NE.AND UP0, UPT, UR4, 0x1, UPT ;  /* 0x000000010400788c */ /* 0x000fc8000bf05270 */
[----:B------:R-:W-:-:S04]  /*5330*/  USEL UR39, URZ, 0x1, UP0 ;  /* 0x000000013f277887 */ /* 0x000fc80008000000 */
[----:B------:R-:W-:Y:S01]  /*5340*/  ULOP3.LUT UR39, UR46, UR39, URZ, 0x3c, !UPT ;  /* 0x000000272e277292 */ /* 0x000fe2000f8e3c3f */
[----:B------:R-:W-:Y:S11]  /*5350*/  @!P0 BRA `(.L_x_1240) ;  /* 0x0000000000048947 */ /* 0x000ff60003800000 */
[----:B------:R-:W-:Y:S01]  /*5360*/  BPT.TRAP 0x1 ;  /* 0x000000040000795c */ /* 0x000fe20000300000 */
.L_x_1240:
[----:B------:R-:W-:Y:S01]  /*5370*/  UIADD3 UR38, UR4, 0x1, URZ ;  /* 0x0000000104267890 */ /* 0x000fe2000fffe03f */
[----:B------:R-:W-:-:S03]  /*5380*/  IMAD.U32 R11, RZ, RZ, UR39 ;  /* 0x00000027ff0b7e24 */ /* 0x000fc6000f8e00ff */
[----:B------:R-:W-:Y:S02]  /*5390*/  UISETP.NE.AND UP0, UPT, UR38, 0x2, UPT ;  /* 0x000000022600788c */ /* 0x000fe4000bf05270 */
[----:B------:R-:W-:Y:S02]  /*53a0*/  SHF.L.U32 R11, R11, 0x1f, RZ ;  /* 0x0000001f0b0b7819 */ /* 0x000fe400000006ff */
[----:B------:R-:W-:-:S04]  /*53b0*/  USEL UR38, UR38, URZ, UP0 ;  /* 0x0000003f26267287 */ /* 0x000fc80008000000 */
[----:B------:R-:W-:-:S09]  /*53c0*/  ULEA UR6, UR38, UR60, 0x3 ;  /* 0x0000003c26067291 */ /* 0x000fd2000f8e183f */
[----:B------:R0:W1:Y:S01]  /*53d0*/  SYNCS.PHASECHK.TRANS64.TRYWAIT P1, [UR6+0x2a830], R11 ;  /* 0x02a8300bff0075a7 */ /* 0x0000620008020146 */
[----:B------:R-:W-:Y:S05]  /*53e0*/  @!P0 BRA `(.L_x_1241) ;  /* 0x0000000000048947 */ /* 0x000fea0003800000 */
[----:B------:R-:W-:Y:S01]  /*53f0*/  BPT.TRAP 0x1 ;  /* 0x000000040000795c */ /* 0x000fe20000300000 */
.L_x_1241:
[----:B-1----:R-:W-:Y:S05]  /*5400*/  @P1 BRA `(.L_x_1242) ;  /* 0x0000000000081947 */ /* 0x002fea0003800000 */
[----:B------:R-:W1:Y:S02]  /*5410*/  SYNCS.PHASECHK.TRANS64.TRYWAIT P1, [UR6+0x2a830], R11 ;  /* 0x02a8300bff0075a7 */ /* 0x000e640008020146 */
[----:B-1----:R-:W-:Y:S05]  /*5420*/  @!P1 BRA `(.L_x_1243) ;  /* 0x00000130005c9947 */ /* 0x002fea0003800000 */
.L_x_1242:
        /* <DEDUP_REMOVED lines=12> */
[-C--:B------:R-:W-:Y:S01]  /*54f0*/  FMUL.FTZ R24, R24, R0.reuse ;  /* 0x0000000018187220 */ /* 0x080fe20000410000 */
[----:B------:R-:W-:Y:S01]  /*5500*/  UIMAD UR7, UR38, 0x900, UR7 ;  /* 0x00000900260778a4 */ /* 0x000fe2000f8e0207 */
[-C--:B------:R-:W-:Y:S01]  /*5510*/  FMUL.FTZ R25, R25, R0.reuse ;  /* 0x0000000019197220 */ /* 0x080fe20000410000 */
[-C--:B------:R-:W-:Y:S01]  /*5520*/  FMUL.FTZ R28, R28, R0.reuse ;  /* 0x000000001c1c7220 */ /* 0x080fe20000410000 */
[-C--:B------:R-:W-:Y:S01]  /*5530*/  FMUL.FTZ R29, R29, R0.reuse ;  /* 0x000000001d1d7220 */ /* 0x080fe20000410000 */
[----:B------:R-:W-:Y:S01]  /*5540*/  UIADD3 UR10, UR7, 0x300, URZ ;  /* 0x00000300070a7890 */ /* 0x000fe2000fffe03f */
[-C--:B------:R-:W-:Y:S01]  /*5550*/  FMUL.FTZ R32, R32, R0.reuse ;  /* 0x0000000020207220 */ /* 0x080fe20000410000 */
[----:B------:R-:W-:Y:S01]  /*5560*/  UIADD3 UR14, UR7, 0x302, URZ ;  /* 0x00000302070e7890 */ /* 0x000fe2000fffe03f */
[-C--:B------:R-:W-:Y:S01]  /*5570*/  FMUL.FTZ R33, R33, R0.reuse ;  /* 0x0000000021217220 */ /* 0x080fe20000410000 */
[----:B------:R-:W-:Y:S01]  /*5580*/  UMOV UR42, UR7 ;  /* 0x00000007002a7c82 */ /* 0x000fe20008000000 */
[----:B------:R-:W-:Y:S01]  /*5590*/  UIADD3 UR18, UR7, 0x304, URZ ;  /* 0x0000030407127890 */ /* 0x000fe2000fffe03f */
[----:B------:R-:W-:Y:S01]  /*55a0*/  HGMMA.64x96x16.F32.BF16 R88, gdesc[UR40], RZ, !UPT, gsb0 ;  /* 0x01600000285879f0 */ /* 0x000fe2000c0018ff */
[----:B------:R-:W-:Y:S01]  /*55b0*/  UIADD3 UR42, UR7, 0x2, URZ ;  /* 0x00000002072a7890 */ /* 0x000fe2000fffe03f */
[-C--:B------:R-:W-:Y:S01]  /*55c0*/  FMUL.FTZ R36, R36, R0.reuse ;  /* 0x0000000024247220 */ /* 0x080fe20000410000 */
[----:B------:R-:W-:Y:S01]  /*55d0*/  UMOV UR40, UR56 ;  /* 0x0000003800287c82 */ /* 0x000fe20008000000 */
[----:B------:R-:W-:Y:S01]  /*55e0*/  UMOV UR41, UR57 ;  /* 0x0000003900297c82 */ /* 0x000fe20008000000 */
[----:B------:R-:W-:Y:S01]  /*55f0*/  UMOV UR43, 0x40000040 ;  /* 0x40000040002b7882 */ /* 0x000fe20000000000 */
        /* <DEDUP_REMOVED lines=109> */
.L_x_1244:
[----:B------:R-:W-:Y:S01]  /*5cd0*/  ULEA UR7, UR4, UR60, 0x3 ;  /* 0x0000003c04077291 */ /* 0x000fe2000f8e183f */
[----:B------:R-:W-:-:S05]  /*5ce0*/  IMAD.U32 R0, RZ, RZ, UR46 ;  /* 0x0000002eff007e24 */ /* 0x000fca000f8e00ff */
[----:B------:R-:W-:-:S04]  /*5cf0*/  SHF.L.U32 R0, R0, 0x1f, RZ ;  /* 0x0000001f00007819 */ /* 0x000fc800000006ff */
[----:B------:R2:W3:Y:S01]  /*5d00*/  SYNCS.PHASECHK.TRANS64.TRYWAIT P1, [UR7+0x2a850], R0 ;  /* 0x02a85000ff0075a7 */ /* 0x0004e20008020147 */
[----:B------:R-:W-:Y:S05]  /*5d10*/  @!P0 BRA `(.L_x_1245) ;  /* 0x0000000000048947 */ /* 0x000fea0003800000 */
[----:B------:R-:W-:Y:S01]  /*5d20*/  BPT.TRAP 0x1 ;  /* 0x000000040000795c */ /* 0x000fe20000300000 */
.L_x_1245:
[----:B---3--:R-:W-:Y:S05]  /*5d30*/  @P1 BRA `(.L_x_1246) ;  /* 0x0000000000081947 */ /* 0x008fea0003800000 */
[----:B------:R-:W3:Y:S02]  /*5d40*/  SYNCS.PHASECHK.TRANS64.TRYWAIT P1, [UR7+0x2a850], R0 ;  /* 0x02a85000ff0075a7 */ /* 0x000ee40008020147 */
[----:B---3--:R-:W-:Y:S05]  /*5d50*/  @!P1 BRA `(.L_x_1247) ;  /* 0x0000012800289947 */ /* 0x008fea0003800000 */
.L_x_1246:
        /* <DEDUP_REMOVED lines=37> */
.L_x_1248:
[----:B------:R-:W-:Y:S01]  /*5fb0*/  R2UR UR4, R19 ;  /* 0x00000000130472ca */ /* 0x000fe200000e0000 */
[----:B------:R-:W-:Y:S01]  /*5fc0*/  FMUL.FTZ R139, R96, UR5 ;  /* 0x00000005608b7c20 */ /* 0x000fe20008410000 */
[----:B------:R-:W-:Y:S01]  /*5fd0*/  FMUL.FTZ R96, R131, UR5 ;  /* 0x0000000583607c20 */ /* 0x000fe20008410000 */
[----:B------:R-:W3:Y:S01]  /*5fe0*/  S2UR UR10, SR_CgaCtaId ;  /* 0x00000000000a79c3 */ /* 0x000ee20000008800 */
[----:B------:R-:W-:Y:S01]  /*5ff0*/  FMUL.FTZ R2, R91, UR5 ;  /* 0x000000055b027c20 */ /* 0x000fe20008410000 */
[----:B------:R-:W-:Y:S01]  /*6000*/  FMUL.FTZ R91, R106, UR5 ;  /* 0x000000056a5b7c20 */ /* 0x000fe20008410000 */
[----:B------:R-:W-:Y:S01]  /*6010*/  UISETP.NE.AND UP0, UPT, UR61, URZ, UPT ;  /* 0x0000003f3d00728c */ /* 0x000fe2000bf05270 */
[----:B------:R-:W-:Y:S01]  /*6020*/  FMUL.FTZ R15, R88, UR5 ;  /* 0x00000005580f7c20 */ /* 0x000fe20008410000 */
[----:B------:R-:W-:Y:S01]  /*6030*/  FMUL.FTZ R136, R89, UR5 ;  /* 0x0000000559887c20 */ /* 0x000fe20008410000 */
[----:B0-2---:R-:W-:Y:S01]  /*6040*/  FMUL.FTZ R0, R90, UR5 ;  /* 0x000000055a007c20 */ /* 0x005fe20008410000 */
[----:B------:R-:W-:Y:S01]  /*6050*/  FMUL.FTZ R138, R92, UR5 ;  /* 0x000000055c8a7c20 */ /* 0x000fe20008410000 */
[----:B------:R-:W-:Y:S01]  /*6060*/  FMUL.FTZ R137, R93, UR5 ;  /* 0x000000055d897c20 */ /* 0x000fe20008410000 */
[----:B------:R-:W-:Y:S01]  /*6070*/  FMUL.FTZ R140, R97, UR5 ;  /* 0x00000005618c7c20 */ /* 0x000fe20008410000 */
[----:B------:R-:W-:Y:S01]  /*6080*/  UISETP.NE.AND UP1, UPT, UR4, URZ, UPT ;  /* 0x0000003f0400728c */ /* 0x000fe2000bf25270 */
[----:B------:R-:W-:Y:S01]  /*6090*/  R2UR UR4, R22 ;  /* 0x00000000160472ca */ /* 0x000fe200000e0000 */
[----:B------:R-:W-:Y:S01]  /*60a0*/  FMUL.FTZ R20, R99, UR5 ;  /* 0x0000000563147c20 */ /* 0x000fe20008410000 */
[----:B------:R-:W-:Y:S01]  /*60b0*/  FMUL.FTZ R88, R103, UR5 ;  /* 0x0000000567587c20 */ /* 0x000fe20008410000 */
[----:B------:R-:W-:Y:S01]  /*60c0*/  FMUL.FTZ R14, R94, UR5 ;  /* 0x000000055e0e7c20 */ /* 0x000fe20008410000 */
[----:B-1----:R-:W-:Y:S01]  /*60d0*/  FMUL.FTZ R11, R95, UR5 ;  /* 0x000000055f0b7c20 */ /* 0x002fe20008410000 */
[----:B------:R-:W-:Y:S01]  /*60e0*/  PLOP3.LUT P1, PT, PT, PT, UP1, 0x80, 0x0 ;  /* 0x000000000000781c */ /* 0x000fe20003f2f018 */
[----:B------:R-:W-:Y:S01]  /*60f0*/  FMUL.FTZ R21, R98, UR5 ;  /* 0x0000000562157c20 */ /* 0x000fe20008410000 */
[----:B------:R-:W-:Y:S01]  /*6100*/  PLOP3.LUT P2, PT, PT, PT, UP1, 0x80, 0x0 ;  /* 0x000000000000781c */ /* 0x000fe20003f4f018 */
[----:B------:R-:W-:Y:S01]  /*6110*/  FMUL.FTZ R141, R100, UR5 ;  /* 0x00000005648d7c20 */ /* 0x000fe20008410000 */
[----:B------:R-:W-:Y:S01]  /*6120*/  FMUL.FTZ R142, R101, UR5 ;  /* 0x00000005658e7c20 */ /* 0x000fe20008410000 */
[----:B------:R-:W-:Y:S01]  /*6130*/  FMUL.FTZ R89, R102, UR5 ;  /* 0x0000000566597c20 */ /* 0x000fe20008410000 */
[----:B------:R-:W-:Y:S01]  /*6140*/  FMUL.FTZ R143, R104, UR5 ;  /* 0x00000005688f7c20 */ /* 0x000fe20008410000 */
[----:B------:R-:W-:Y:S01]  /*6150*/  FMUL.FTZ R144, R105, UR5 ;  /* 0x0000000569907c20 */ /* 0x000fe20008410000 */
[----:B------:R-:W-:Y:S01]  /*6160*/  VIADD R131, R23, UR4 ;  /* 0x0000000417837c36 */ /* 0x000fe20008000000 */
[----:B------:R-:W-:Y:S01]  /*6170*/  @UP1 ULDC UR4, c[0x0][0x44c] ;  /* 0x0001130000041ab9 */ /* 0x000fe20000000800 */
[----:B------:R-:W-:Y:S01]  /*6180*/  FMUL.FTZ R90, R107, UR5 ;  /* 0x000000056b5a7c20 */ /* 0x000fe20008410000 */
[----:B------:R-:W-:Y:S01]  /*6190*/  FMUL.FTZ R93, R111, UR5 ;  /* 0x000000056f5d7c20 */ /* 0x000fe20008410000 */
[----:B------:R-:W-:Y:S01]  /*61a0*/  FMUL.FTZ R97, R115, UR5 ;  /* 0x0000000573617c20 */ /* 0x000fe20008410000 */
[----:B------:R-:W-:Y:S01]  /*61b0*/  @P1 IMAD.HI.U32 R12, R131, UR4, RZ ;  /* 0x00000004830c1c27 */ /* 0x000fe2000f8e00ff */
[----:B------:R-:W-:-:S03]  /*61c0*/  @UP1 ULDC UR4, c[0x0][0x450] ;  /* 0x0001140000041ab9 */ /* 0x000fc60000000800 */
[----:B------:R-:W-:Y:S01]  /*61d0*/  FMUL.FTZ R99, R119, UR5 ;  /* 0x0000000577637c20 */ /* 0x000fe20008410000 */
[----:B------:R-:W-:Y:S01]  /*61e0*/  FMUL.FTZ R103, R123, UR5 ;  /* 0x000000057b677c20 */ /* 0x000fe20008410000 */
[----:B------:R-:W-:Y:S01]  /*61f0*/  FMUL.FTZ R92, R127, UR5 ;  /* 0x000000057f5c7c20 */ /* 0x000fe20008410000 */
[----:B------:R-:W-:Y:S01]  /*6200*/  @P2 SHF.R.U32.HI R131, RZ, UR4, R12 ;  /* 0x00000004ff832c19 */ /* 0x000fe2000801160c */
[----:B------:R-:W-:Y:S01]  /*6210*/  FMUL.FTZ R150, R133, UR5 ;  /* 0x0000000585967c20 */ /* 0x000fe20008410000 */
[----:B------:R-:W-:Y:S01]  /*6220*/  FMUL.FTZ R107, R108, UR5 ;  /* 0x000000056c6b7c20 */ /* 0x000fe20008410000 */
[----:B------:R-:W-:Y:S01]  /*6230*/  FMUL.FTZ R109, R109, UR5 ;  /* 0x000000056d6d7c20 */ /* 0x000fe20008410000 */
[----:B------:R-:W-:Y:S01]  /*6240*/  FMUL.FTZ R94, R110, UR5 ;  /* 0x000000056e5e7c20 */ /* 0x000fe20008410000 */
        /* <DEDUP_REMOVED lines=18> */
[----:B------:R-:W-:-:S02]  /*6370*/  IMAD R133, R10, -0x60, RZ ;  /* 0xffffffa00a857824 */ /* 0x000fc400078e02ff */
[----:B------:R-:W-:Y:S01]  /*6380*/  FMUL.FTZ R102, R135, UR5 ;  /* 0x0000000587667c20 */ /* 0x000fe20008410000 */
[----:B------:R-:W-:Y:S01]  /*6390*/  UIADD3 UR6, UR6, 0x2a840, URZ ;  /* 0x0002a84006067890 */ /* 0x000fe2000fffe03f */
[----:B------:R-:W-:Y:S01]  /*63a0*/  PLOP3.LUT P1, PT, PT, PT, UP0, 0x40, 0x0 ;  /* 0x000000000000781c */ /* 0x000fe20003f2e808 */
[----:B------:R-:W1:Y:S01]  /*63b0*/  MUFU.TANH R15, R15 ;  /* 0x0000000f000f7308 */ /* 0x000e620000002400 */
[----:B------:R-:W-:Y:S01]  /*63c0*/  IADD3 R12, -R18, 0x1, R133 ;  /* 0x00000001120c7810 */ /* 0x000fe20007ffe185 */
[----:B---3--:R-:W-:Y:S01]  /*63d0*/  UPRMT UR6, UR10, 0x654, UR6 ;  /* 0x000006540a067896 */ /* 0x008fe20008000006 */
[----:B------:R-:W-:Y:S02]  /*63e0*/  IMAD.IADD R129, R133, 0x1, -R18 ;  /* 0x0000000185817824 */ /* 0x000fe400078e0a12 */
[----:B------:R-:W-:Y:S01]  /*63f0*/  UMOV UR10, UR51 ;  /* 0x00000033000a7c82 */ /* 0x000fe20008000000 */
[----:B------:R-:W-:Y:S01]  /*6400*/  IADD3 R12, -R17, R12, R16 ;  /* 0x0000000c110c7210 */ /* 0x000fe20007ffe110 */
[----:B------:R-:W-:Y:S01]  /*6410*/  ULOP3.LUT UR4, URZ, UR10, URZ, 0x33, !UPT ;  /* 0x0000000a3f047292 */ /* 0x000fe2000f8e333f */
[----:B------:R-:W2:Y:S03]  /*6420*/  MUFU.TANH R136, R136 ;  /* 0x0000008800887308 */ /* 0x000ea60000002400 */
[C---:B------:R-:W-:Y:S01]  /*6430*/  VIADD R145, R12.reuse, UR54 ;  /* 0x000000360c917c36 */ /* 0x040fe20008000000 */
[----:B------:R-:W-:Y:S01]  /*6440*/  SYNCS.ARRIVE.TRANS64.RED.A1T0 RZ, [UR6], RZ ;  /* 0x000000ffffff79a7 */ /* 0x000fe20008100406 */
[----:B------:R-:W-:-:S02]  /*6450*/  VIADD R135, R12, UR4 ;  /* 0x000000040c877c36 */ /* 0x000fc40008000000 */
[--C-:B0-----:R-:W-:Y:S01]  /*6460*/  IMAD.IADD R149, R145, 0x1, R106.reuse ;  /* 0x0000000191957824 */ /* 0x101fe200078e026a */
[----:B------:R-:W0:Y:S01]  /*6470*/  MUFU.TANH R0, R0 ;  /* 0x0000000000007308 */ /* 0x000e220000002400 */
[----:B------:R-:W-:-:S07]  /*6480*/  IMAD.IADD R147, R135, 0x1, R106 ;  /* 0x0000000187937824 */ /* 0x000fce00078e026a */
        /* <DEDUP_REMOVED lines=58> */
.L_x_1251:
[----:B------:R-:W-:-:S05]  /*6830*/  IMAD.U32 R108, RZ, RZ, UR50 ;  /* 0x00000032ff6c7e24 */ /* 0x000fca000f8e00ff */
[----:B------:R-:W-:-:S13]  /*6840*/  ISETP.NE.AND P1, PT, R108, 0x1, PT ;  /* 0x000000016c00780c */ /* 0x000fda0003f25270 */
[----:B------:R-:W1:Y:S02]  /*6850*/  @P1 LDC.64 R12, c[0x0][0x9e8] ;  /* 0x00027a00ff0c1b82 */ /* 0x000e640000000a00 */
[----:B-1----:R-:W-:-:S05]  /*6860*/  @P1 IMAD.HI.U32 R12, R106, R12, RZ ;  /* 0x0000000c6a0c1227 */ /* 0x002fca00078e00ff */
[----:B------:R-:W-:-:S07]  /*6870*/  @P1 SHF.R.U32.HI R106, RZ, R13, R12 ;  /* 0x0000000dff6a1219 */ /* 0x000fce000001160c */
.L_x_1252:
[----:B------:R-:W-:Y:S05]  /*6880*/  BSYNC B0 ;  /* 0x0000000000007941 */ /* 0x000fea0003800000 */
.L_x_1250:
[----:B------:R-:W-:-:S05]  /*6890*/  IMAD R106, R106, R108, R129 ;  /* 0x0000006c6a6a7224 */ /* 0x000fca00078e0281 */
[----:B------:R-:W-:Y:S02]  /*68a0*/  VIADDMNMX R149, R106, R108, R149, PT ;  /* 0x0000006c6a957246 */ /* 0x000fe40003800195 */
[----:B------:R-:W-:-:S07]  /*68b0*/  VIMNMX R147, R147, R106, !PT ;  /* 0x0000006a93937248 */ /* 0x000fce0007fe0100 */
.L_x_1249:
[C---:B------:R-:W-:Y:S01]  /*68c0*/  ISETP.GE.AND P2, PT, R133.reuse, 0x9, PT ;  /* 0x000000098500780c */ /* 0x040fe20003f46270 */
[----:B------:R-:W1:Y:S01]  /*68d0*/  SHFL.IDX PT, R12, R131, 0x1, 0x1c1f ;  /* 0x003c1f00830c7f89 */ /* 0x000e6200000e0000 */
[----:B------:R-:W-:Y:S01]  /*68e0*/  ISETP.GE.AND P1, PT, R133, 0x2, PT ;  /* 0x000000028500780c */ /* 0x000fe20003f26270 */
[----:B------:R-:W-:Y:S01]  /*68f0*/  UISETP.NE.AND UP0, UPT, UR61, URZ, UPT ;  /* 0x0000003f3d00728c */ /* 0x000fe2000bf05270 */
[C---:B------:R-:W-:Y:S02]  /*6900*/  ISETP.GT.AND P3, PT, R147.reuse, 0x8, !P2 ;  /* 0x000000089300780c */ /* 0x040fe40005764270 */
[----:B------:R-:W-:Y:S02]  /*6910*/  ISETP.GT.AND P4, PT, R147, 0x1, !P1 ;  /* 0x000000019300780c */ /* 0x000fe40004f84270 */
[----:B------:R-:W-:Y:S02]  /*6920*/  ISETP.LT.OR P3, PT, R149, 0x9, P3 ;  /* 0x000000099500780c */ /* 0x000fe40001f61670 */
[----:B------:R-:W-:-:S02]  /*6930*/  ISETP.GE.AND P5, PT, R133, 0x11, PT ;  /* 0x000000118500780c */ /* 0x000fc40003fa6270 */
[----:B------:R-:W-:Y:S02]  /*6940*/  FSEL R106, R138, -INF , !P3 ;  /* 0xff8000008a6a7808 */ /* 0x000fe40005800000 */
        /* <DEDUP_REMOVED lines=8> */
[----:B0-----:R-:W-:Y:S02]  /*69d0*/  FSEL R110, R139, -INF , !P3 ;  /* 0xff8000008b6e7808 */ /* 0x001fe40005800000 */
        /* <DEDUP_REMOVED lines=30> */
[----:B------:R-:W-:Y:S01]  /*6bc0*/  FSEL R122, R107, -INF , !P3 ;  /* 0xff8000006b7a7808 */ /* 0x000fe20005800000 */
[----:B-1----:R-:W-:Y:S01]  /*6bd0*/  IMAD.IADD R107, R145, 0x1, R12 ;  /* 0x00000001916b7824 */ /* 0x002fe200078e020c */
[----:B------:R-:W-:-:S02]  /*6be0*/  ISETP.GT.AND P3, PT, R147, 0x29, !P4 ;  /* 0x000000299300780c */ /* 0x000fc40006764270 */
[----:B------:R-:W-:Y:S02]  /*6bf0*/  P2R R153, PR, RZ, 0x10 ;  /* 0x00000010ff997803 */ /* 0x000fe40000000000 */
[----:B------:R-:W-:Y:S02]  /*6c00*/  ISETP.LT.OR P3, PT, R149, 0x2a, P3 ;  /* 0x0000002a9500780c */ /* 0x000fe40001f61670 */
[----:B------:R-:W-:Y:S02]  /*6c10*/  ISETP.GE.AND P4, PT, R133, 0x31, PT ;  /* 0x000000318500780c */ /* 0x000fe40003f86270 */
[----:B------:R-:W-:Y:S01]  /*6c20*/  FSEL R124, R109, -INF , !P3 ;  /* 0xff8000006d7c7808 */ /* 0x000fe20005800000 */
[----:B------:R-:W-:Y:S01]  /*6c30*/  IMAD.IADD R109, R135, 0x1, R12 ;  /* 0x00000001876d7824 */ /* 0x000fe200078e020c */
        /* <DEDUP_REMOVED lines=60> */
[----:B------:R-:W-:-:S04]  /*7000*/  ISETP.GT.AND P6, PT, R147, 0x59, !P6 ;  /* 0x000000599300780c */ /* 0x000fc800077c4270 */
[----:B------:R-:W-:-:S04]  /*7010*/  ISETP.LT.OR P6, PT, R149, 0x5a, P6 ;  /* 0x0000005a9500780c */ /* 0x000fc800037c1670 */
[----:B------:R-:W-:Y:S02]  /*7020*/  FSEL R150, R150, -INF , !P6 ;  /* 0xff80000096967808 */ /* 0x000fe40007000000 */
[----:B------:R-:W-:-:S13]  /*7030*/  PLOP3.LUT P6, PT, PT, PT, UP0, 0x40, 0x0 ;  /* 0x000000000000781c */ /* 0x000fda0003fce808 */
[----:B------:R-:W-:Y:S05]  /*7040*/  @P6 BRA `(.L_x_1253) ;  /* 0x0000000000546947 */ /* 0x000fea0003800000 */
[----:B------:R-:W-:Y:S01]  /*7050*/  IADD3 R111, -R17, R16, R12 ;  /* 0x00000010116f7210 */ /* 0x000fe20007ffe10c */
[----:B------:R-:W-:Y:S03]  /*7060*/  BSSY B0, `(.L_x_1254) ;  /* 0x0000010000007945 */ /* 0x000fe60003800000 */
        /* <DEDUP_REMOVED lines=10> */
.L_x_1255:
[----:B------:R-:W-:-:S05]  /*7110*/  IMAD.U32 R158, RZ, RZ, UR50 ;  /* 0x00000032ff9e7e24 */ /* 0x000fca000f8e00ff */
[----:B------:R-:W-:-:S13]  /*7120*/  ISETP.NE.AND P6, PT, R158, 0x1, PT ;  /* 0x000000019e00780c */ /* 0x000fda0003fc5270 */
[----:B------:R-:W0:Y:S02]  /*7130*/  @P6 LDC.64 R12, c[0x0][0x9e8] ;  /* 0x00027a00ff0c6b82 */ /* 0x000e240000000a00 */
[----:B0-----:R-:W-:-:S05]  /*7140*/  @P6 IMAD.HI.U32 R12, R111, R12, RZ ;  /* 0x0000000c6f0c6227 */ /* 0x001fca00078e00ff */
[----:B------:R-:W-:-:S07]  /*7150*/  @P6 SHF.R.U32.HI R111, RZ, R13, R12 ;  /* 0x0000000dff6f6219 */ /* 0x000fce000001160c */
.L_x_1256:
[----:B------:R-:W-:Y:S05]  /*7160*/  BSYNC B0 ;  /* 0x0000000000007941 */ /* 0x000fea0003800000 */
.L_x_1254:
[----:B------:R-:W-:-:S05]  /*7170*/  IMAD R12, R111, R158, R129 ;  /* 0x0000009e6f0c7224 */ /* 0x000fca00078e0281 */
[----:B------:R-:W-:Y:S02]  /*7180*/  VIADDMNMX R107, R12, R158, R107, PT ;  /* 0x0000009e0c6b7246 */ /* 0x000fe4000380016b */
[----:B------:R-:W-:-:S07]  /*7190*/  VIMNMX R109, R109, R12, !PT ;  /* 0x0000000c6d6d7248 */ /* 0x000fce0007fe0100 */
.L_x_1253:
        /* <DEDUP_REMOVED lines=27> */
[----:B------:R-:W-:Y:S02]  /*7350*/  ISETP.NE.AND P2, PT, R208, RZ, PT ;  /* 0x000000ffd000720c */ /* 0x000fe40003f45270 */
        /* <DEDUP_REMOVED lines=49> */
[----:B------:R-:W-:Y:S02]  /*7670*/  ISETP.LT.OR P1, PT, R107, 0x32, P1 ;  /* 0x000000326b00780c */ /* 0x000fe40000f21670 */
[----:B------:R-:W-:Y:S02]  /*7680*/  ISETP.GT.AND P4, PT, R109, 0x51, !P4 ;  /* 0x000000516d00780c */ /* 0x000fe40006784270 */
[----:B------:R-:W-:Y:S02]  /*7690*/  FSEL R212, R97, -INF , !P1 ;  /* 0xff80000061d47808 */ /* 0x000fe40004800000 */
[----:B------:R-:W-:-:S02]  /*76a0*/  ISETP.NE.AND P1, PT, R159, RZ, PT ;  /* 0x000000ff9f00720c */ /* 0x000fc40003f25270 */
[----:B------:R-:W-:Y:S02]  /*76b0*/  ISETP.LT.OR P3, PT, R107, 0x51, P3 ;  /* 0x000000516b00780c */ /* 0x000fe40001f61670 */
[C---:B------:R-:W-:Y:S02]  /*76c0*/  ISETP.GT.AND P1, PT, R109.reuse, 0x38, !P1 ;  /* 0x000000386d00780c */ /* 0x040fe40004f24270 */
[----:B------:R-:W-:Y:S02]  /*76d0*/  ISETP.GT.AND P5, PT, R109, 0x58, !P5 ;  /* 0x000000586d00780c */ /* 0x000fe40006fa4270 */
[C---:B------:R-:W-:Y:S02]  /*76e0*/  ISETP.LT.OR P1, PT, R107.reuse, 0x39, P1 ;  /* 0x000000396b00780c */ /* 0x040fe40000f21670 */
[----:B------:R-:W-:Y:S02]  /*76f0*/  ISETP.LT.OR P4, PT, R107, 0x52, P4 ;  /* 0x000000526b00780c */ /* 0x000fe40002781670 */
[----:B------:R-:W-:-:S02]  /*7700*/  FSEL R100, R100, -INF , !P1 ;  /* 0xff80000064647808 */ /* 0x000fc40004800000 */
[----:B------:R-:W-:Y:S02]  /*7710*/  ISETP.NE.AND P1, PT, R115, RZ, PT ;  /* 0x000000ff7300720c */ /* 0x000fe40003f25270 */
[----:B-1----:R-:W-:Y:S02]  /*7720*/  FMNMX.FTZ R14, R13, R12, !PT ;  /* 0x0000000c0d0e7209 */ /* 0x002fe40007810000 */
[----:B------:R-:W-:Y:S02]  /*7730*/  ISETP.GT.AND P1, PT, R109, 0x39, !P1 ;  /* 0x000000396d00780c */ /* 0x000fe40004f24270 */
[C---:B------:R-:W-:Y:S01]  /*7740*/  ISETP.LT.OR P5, PT, R107.reuse, 0x59, P5 ;  /* 0x000000596b00780c */ /* 0x040fe20002fa1670 */
[----:B------:R-:W1:Y:S01]  /*7750*/  SHFL.BFLY PT, R21, R14, 0x1, 0x1f ;  /* 0x0c201f000e157f89 */ /* 0x000e6200000e0000 */
[----:B------:R-:W-:Y:S02]  /*7760*/  ISETP.LT.OR P1, PT, R107, 0x3a, P1 ;  /* 0x0000003a6b00780c */ /* 0x000fe40000f21670 */
[----:B------:R-:W-:-:S02]  /*7770*/  FSEL R224, R101, -INF , !P5 ;  /* 0xff80000065e07808 */ /* 0x000fc40006800000 */
        /* <DEDUP_REMOVED lines=8> */
[----:B-1----:R-:W-:Y:S02]  /*7800*/  FMNMX.FTZ R12, R14, R21, !PT ;  /* 0x000000150e0c7209 */ /* 0x002fe40007810000 */
[----:B------:R-:W-:-:S02]  /*7810*/  FSEL R216, R103, -INF , !P1 ;  /* 0xff80000067d87808 */ /* 0x000fc40004800000 */
[----:B------:R-:W-:Y:S01]  /*7820*/  ISETP.GT.AND P1, PT, R109, 0x48, !P6 ;  /* 0x000000486d00780c */ /* 0x000fe20007724270 */
[----:B0-----:R-:W-:Y:S01]  /*7830*/  FMUL.FTZ R93, R12, R11 ;  /* 0x0000000b0c5d7220 */ /* 0x001fe20000410000 */
[----:B------:R-:W-:Y:S02]  /*7840*/  ISETP.NE.AND P6, PT, R121, RZ, PT ;  /* 0x000000ff7900720c */ /* 0x000fe40003fc5270 */
[----:B------:R-:W-:Y:S02]  /*7850*/  ISETP.LT.OR P1, PT, R107, 0x49, P1 ;  /* 0x000000496b00780c */ /* 0x000fe40000f21670 */
[----:B------:R-:W-:Y:S02]  /*7860*/  ISETP.GT.AND P2, PT, R109, 0x49, !P2 ;  /* 0x000000496d00780c */ /* 0x000fe40005744270 */
[----:B------:R-:W-:Y:S02]  /*7870*/  FSEL R218, R105, -INF , !P1 ;  /* 0xff80000069da7808 */ /* 0x000fe40004800000 */
[----:B------:R-:W-:-:S02]  /*7880*/  ISETP.GT.AND P1, PT, R109, RZ, !P6 ;  /* 0x000000ff6d00720c */ /* 0x000fc40007724270 */
[C---:B------:R-:W-:Y:S02]  /*7890*/  ISETP.LT.OR P2, PT, R107.reuse, 0x4a, P2 ;  /* 0x0000004a6b00780c */ /* 0x040fe40001741670 */
[----:B------:R-:W-:Y:S02]  /*78a0*/  ISETP.LT.OR P1, PT, R107, 0x1, P1 ;  /* 0x000000016b00780c */ /* 0x000fe40000f21670 */
[----:B------:R-:W-:Y:S02]  /*78b0*/  ISETP.NE.AND P6, PT, R119, RZ, PT ;  /* 0x000000ff7700720c */ /* 0x000fe40003fc5270 */
[----:B------:R-:W-:Y:S02]  /*78c0*/  FSEL R222, R0, -INF , !P1 ;  /* 0xff80000000de7808 */ /* 0x000fe40004800000 */
[----:B------:R-:W-:Y:S02]  /*78d0*/  FSETP.NEU.FTZ.AND P1, PT, R12, -INF , PT ;  /* 0xff8000000c00780b */ /* 0x000fe40003f3d000 */
[----:B------:R-:W-:-:S02]  /*78e0*/  FMNMX.FTZ R13, R222, R9, !PT ;  /* 0x00000009de0d7209 */ /* 0x000fc40007810000 */
[----:B------:R-:W-:Y:S02]  /*78f0*/  FSEL R93, R93, RZ, P1 ;  /* 0x000000ff5d5d7208 */ /* 0x000fe40000800000 */
[----:B------:R-:W-:Y:S02]  /*7900*/  FMNMX.FTZ R13, R2, R13, !PT ;  /* 0x0000000d020d7209 */ /* 0x000fe40007810000 */
[----:B------:R-:W-:Y:S01]  /*7910*/  ISETP.GT.AND P6, PT, R109, 0x59, !P6 ;  /* 0x000000596d00780c */ /* 0x000fe200077c4270 */
[--C-:B------:R-:W-:Y:S01]  /*7920*/  FFMA.FTZ R89, R15, R11, -R93.reuse ;  /* 0x0000000b0f597223 */ /* 0x100fe2000001085d */
[----:B------:R-:W-:Y:S01]  /*7930*/  FMNMX.FTZ R13, R152, R13, !PT ;  /* 0x0000000d980d7209 */ /* 0x000fe20007810000 */
[-CC-:B------:R-:W-:Y:S01]  /*7940*/  FFMA.FTZ R15, R110, R11.reuse, -R93.reuse ;  /* 0x0000000b6e0f7223 */ /* 0x180fe2000001085d */
[----:B------:R-:W-:Y:S01]  /*7950*/  FSEL R110, R92, -INF , !P2 ;  /* 0xff8000005c6e7808 */ /* 0x000fe20005000000 */
[--C-:B------:R-:W-:Y:S01]  /*7960*/  FFMA.FTZ R220, R136, R11, -R93.reuse ;  /* 0x0000000b88dc7223 */ /* 0x100fe2000001085d */
[----:B------:R-:W-:Y:S01]  /*7970*/  FMNMX.FTZ R13, R154, R13, !PT ;  /* 0x0000000d9a0d7209 */ /* 0x000fe20007810000 */
[-CC-:B------:R-:W-:Y:S01]  /*7980*/  FFMA.FTZ R136, R108, R11.reuse, -R93.reuse ;  /* 0x0000000b6c887223 */ /* 0x180fe2000001085d */
[-CC-:B------:R-:W-:Y:S01]  /*7990*/  FFMA.FTZ R108, R112, R11.reuse, -R93.reuse ;  /* 0x0000000b706c7223 */ /* 0x180fe2000001085d */
[----:B------:R-:W-:Y:S01]  /*79a0*/  FSEL R112, R95, -INF , !P3 ;  /* 0xff8000005f707808 */ /* 0x000fe20005800000 */
[--C-:B------:R-:W-:Y:S01]  /*79b0*/  FFMA.FTZ R21, R106, R11, -R93.reuse ;  /* 0x0000000b6a157223 */ /* 0x100fe2000001085d */
[----:B------:R-:W-:Y:S01]  /*79c0*/  FMNMX.FTZ R13, R156, R13, !PT ;  /* 0x0000000d9c0d7209 */ /* 0x000fe20007810000 */
[-CC-:B------:R-:W-:Y:S01]  /*79d0*/  FFMA.FTZ R106, R116, R11.reuse, -R93.reuse ;  /* 0x0000000b746a7223 */ /* 0x180fe2000001085d */
[----:B------:R-:W-:Y:S01]  /*79e0*/  FSEL R116, R96, -INF , !P4 ;  /* 0xff80000060747808 */ /* 0x000fe20006000000 */
[--C-:B------:R-:W-:Y:S01]  /*79f0*/  FFMA.FTZ R95, R122, R11, -R93.reuse ;  /* 0x0000000b7a5f7223 */ /* 0x100fe2000001085d */
[----:B------:R-:W-:Y:S01]  /*7a00*/  FMNMX.FTZ R13, R20, R13, !PT ;  /* 0x0000000d140d7209 */ /* 0x000fe20007810000 */
[----:B------:R-:W-:Y:S01]  /*7a10*/  MUFU.EX2 R89, R89 ;  /* 0x0000005900597308 */ /* 0x000fe20000000800 */
        /* <DEDUP_REMOVED lines=8> */
[----:B------:R-:W-:Y:S01]  /*7aa0*/  FSEL R109, R12, RZ, P1 ;  /* 0x000000ff0c6d7208 */ /* 0x000fe20000800000 */
[--C-:B------:R-:W-:Y:S01]  /*7ab0*/  FFMA.FTZ R118, R118, R11, -R93.reuse ;  /* 0x0000000b76767223 */ /* 0x100fe2000001085d */
[----:B------:R-:W-:Y:S01]  /*7ac0*/  FMNMX.FTZ R13, R208, R13, !PT ;  /* 0x0000000dd00d7209 */ /* 0x000fe20007810000 */
[-CC-:B------:R-:W-:Y:S01]  /*7ad0*/  FFMA.FTZ R92, R120, R11.reuse, -R93.reuse ;  /* 0x0000000b785c7223 */ /* 0x180fe2000001085d */
[-CC-:B------:R-:W-:Y:S01]  /*7ae0*/  FFMA.FTZ R101, R128, R11.reuse, -R93.reuse ;  /* 0x0000000b80657223 */ /* 0x180fe2000001085d */
[--C-:B------:R-:W-:Y:S01]  /*7af0*/  FFMA.FTZ R99, R134, R11, -R93.reuse ;  /* 0x0000000b86637223 */ /* 0x100fe2000001085d */
[----:B------:R-:W-:Y:S01]  /*7b00*/  FMNMX.FTZ R13, R90, R13, !PT ;  /* 0x0000000d5a0d7209 */ /* 0x000fe20007810000 */
[----:B------:R-:W-:Y:S01]  /*7b10*/  MUFU.EX2 R21, R21 ;  /* 0x0000001500157308 */ /* 0x000fe20000000800 */
[-CC-:B------:R-:W-:Y:S01]  /*7b20*/  FFMA.FTZ R142, R142, R11.reuse, -R93.reuse ;  /* 0x0000000b8e8e7223 */ /* 0x180fe2000001085d */
[--C-:B------:R-:W-:Y:S01]  /*7b30*/  FFMA.FTZ R105, R144, R11, -R93.reuse ;  /* 0x0000000b90697223 */ /* 0x100fe2000001085d */
[----:B------:R-:W-:Y:S01]  /*7b40*/  FMNMX.FTZ R13, R94, R13, !PT ;  /* 0x0000000d5e0d7209 */ /* 0x000fe20007810000 */
[----:B------:R-:W-:-:S03]  /*7b50*/  FFMA.FTZ R120, R146, R11, -R93 ;  /* 0x0000000b92787223 */ /* 0x000fc6000001085d */
[----:B------:R-:W-:Y:S01]  /*7b60*/  FMNMX.FTZ R13, R210, R13, !PT ;  /* 0x0000000dd20d7209 */ /* 0x000fe20007810000 */
[----:B------:R-:W-:Y:S03]  /*7b70*/  MUFU.EX2 R136, R136 ;  /* 0x0000008800887308 */ /* 0x000fe60000000800 */
[----:B------:R-:W-:-:S04]  /*7b80*/  FMNMX.FTZ R13, R98, R13, !PT ;  /* 0x0000000d620d7209 */ /* 0x000fc80007810000 */
[----:B------:R-:W-:Y:S01]  /*7b90*/  FMNMX.FTZ R91, R212, R13, !PT ;  /* 0x0000000dd45b7209 */ /* 0x000fe20007810000 */
[----:B------:R-:W-:Y:S03]  /*7ba0*/  MUFU.EX2 R15, R15 ;  /* 0x0000000f000f7308 */ /* 0x000fe60000000800 */
[----:B------:R-:W-:-:S04]  /*7bb0*/  FMNMX.FTZ R91, R100, R91, !PT ;  /* 0x0000005b645b7209 */ /* 0x000fc80007810000 */
[----:B------:R-:W-:Y:S01]  /*7bc0*/  FMNMX.FTZ R91, R214, R91, !PT ;  /* 0x0000005bd65b7209 */ /* 0x000fe20007810000 */
[----:B------:R-:W-:Y:S03]  /*7bd0*/  MUFU.EX2 R108, R108 ;  /* 0x0000006c006c7308 */ /* 0x000fe60000000800 */
[----:B------:R-:W-:-:S04]  /*7be0*/  FMNMX.FTZ R91, R104, R91, !PT ;  /* 0x0000005b685b7209 */ /* 0x000fc80007810000 */
[----:B------:R-:W-:Y:S01]  /*7bf0*/  FMNMX.FTZ R97, R216, R91, !PT ;  /* 0x0000005bd8617209 */ /* 0x000fe20007810000 */
[----:B------:R0:W-:Y:S03]  /*7c00*/  MUFU.EX2 R13, R114 ;  /* 0x00000072000d7308 */ /* 0x0001e60000000800 */
[----:B------:R-:W-:-:S04]  /*7c10*/  FMNMX.FTZ R97, R218, R97, !PT ;  /* 0x00000061da617209 */ /* 0x000fc80007810000 */
[----:B------:R-:W-:Y:S01]  /*7c20*/  FMNMX.FTZ R97, R110, R97, !PT ;  /* 0x000000616e617209 */ /* 0x000fe20007810000 */
[----:B------:R-:W-:Y:S01]  /*7c30*/  MUFU.EX2 R106, R106 ;  /* 0x0000006a006a7308 */ /* 0x000fe20000000800 */
[----:B0-----:R-:W-:Y:S02]  /*7c40*/  FFMA.FTZ R114, R132, R11, -R93 ;  /* 0x0000000b84727223 */ /* 0x001fe4000001085d */
[----:B------:R-:W-:-:S04]  /*7c50*/  FMNMX.FTZ R97, R112, R97, !PT ;  /* 0x0000006170617209 */ /* 0x000fc80007810000 */
[----:B------:R-:W-:Y:S01]  /*7c60*/  FMNMX.FTZ R97, R116, R97, !PT ;  /* 0x0000006174617209 */ /* 0x000fe20007810000 */
[----:B------:R0:W-:Y:S03]  /*7c70*/  MUFU.EX2 R91, R118 ;  /* 0x00000076005b7308 */ /* 0x0001e60000000800 */
[----:B------:R-:W-:-:S04]  /*7c80*/  FMNMX.FTZ R97, R224, R97, !PT ;  /* 0x00000061e0617209 */ /* 0x000fc80007810000 */
[----:B------:R-:W-:Y:S01]  /*7c90*/  FMNMX.FTZ R0, R122, R97, !PT ;  /* 0x000000617a007209 */ /* 0x000fe20007810000 */
[----:B------:R-:W-:Y:S01]  /*7ca0*/  MUFU.EX2 R92, R92 ;  /* 0x0000005c005c7308 */ /* 0x000fe20000000800 */
[-CC-:B------:R-:W-:Y:S01]  /*7cb0*/  FFMA.FTZ R97, R130, R11.reuse, -R93.reuse ;  /* 0x0000000b82617223 */ /* 0x180fe2000001085d */
[-CC-:B0-----:R-:W-:Y:S01]  /*7cc0*/  FFMA.FTZ R118, R138, R11.reuse, -R93.reuse ;  /* 0x0000000b8a767223 */ /* 0x181fe2000001085d */
[--C-:B------:R-:W-:Y:S01]  /*7cd0*/  FFMA.FTZ R138, R148, R11, -R93.reuse ;  /* 0x0000000b948a7223 */ /* 0x100fe2000001085d */
[----:B------:R-:W0:Y:S04]  /*7ce0*/  SHFL.BFLY PT, R103, R0, 0x2, 0x1f ;  /* 0x0c401f0000677f89 */ /* 0x000e2800000e0000 */
[----:B------:R-:W-:Y:S08]  /*7cf0*/  MUFU.EX2 R95, R95 ;  /* 0x0000005f005f7308 */ /* 0x000ff00000000800 */
[----:B------:R-:W-:Y:S08]  /*7d00*/  MUFU.EX2 R102, R102 ;  /* 0x0000006600667308 */ /* 0x000ff00000000800 */
[----:B------:R-:W-:Y:S01]  /*7d10*/  MUFU.EX2 R96, R96 ;  /* 0x0000006000607308 */ /* 0x000fe20000000800 */
[----:B0-----:R-:W-:Y:S01]  /*7d20*/  FMNMX.FTZ R14, R0, R103, !PT ;  /* 0x00000067000e7209 */ /* 0x001fe20007810000 */
[----:B------:R-:W-:Y:S01]  /*7d30*/  FADD.FTZ R0, -R109, R8 ;  /* 0x000000086d007221 */ /* 0x000fe20000010100 */
[-CC-:B------:R-:W-:Y:S01]  /*7d40*/  FFMA.FTZ R103, R140, R11.reuse, -R93.reuse ;  /* 0x0000000b8c677223 */ /* 0x180fe2000001085d */
[----:B------:R-:W-:-:S04]  /*7d50*/  FFMA.FTZ R93, R150, R11, -R93 ;  /* 0x0000000b965d7223 */ /* 0x000fc8000001085d */
[----:B------:R-:W-:Y:S01]  /*7d60*/  MUFU.EX2 R101, R101 ;  /* 0x0000006500657308 */ /* 0x000fe20000000800 */
[----:B------:R-:W0:Y:S01]  /*7d70*/  SHFL.BFLY PT, R107, R14, 0x1, 0x1f ;  /* 0x0c201f000e6b7f89 */ /* 0x000e2200000e0000 */
[----:B------:R-:W-:-:S06]  /*7d80*/  FMUL.FTZ R0, R0, R11 ;  /* 0x0000000b00007220 */ /* 0x000fcc0000410000 */
[----:B------:R-:W1:Y:S08]  /*7d90*/  MUFU.EX2 R0, R0 ;  /* 0x0000000000007308 */ /* 0x000e700000000800 */
[----:B------:R-:W-:Y:S08]  /*7da0*/  MUFU.EX2 R97, R97 ;  /* 0x0000006100617308 */ /* 0x000ff00000000800 */
[----:B------:R-:W-:Y:S01]  /*7db0*/  MUFU.EX2 R114, R114 ;  /* 0x0000007200727308 */ /* 0x000fe20000000800 */
[----:B0-----:R-:W-:-:S04]  /*7dc0*/  FMNMX.FTZ R14, R14, R107, !PT ;  /* 0x0000006b0e0e7209 */ /* 0x001fc80007810000 */
[C---:B------:R-:W-:Y:S01]  /*7dd0*/  FSETP.NEU.FTZ.AND P1, PT, R14.reuse, -INF , PT ;  /* 0xff8000000e00780b */ /* 0x040fe20003f3d000 */
[----:B------:R-:W-:Y:S02]  /*7de0*/  FMUL.FTZ R107, R14, R11 ;  /* 0x0000000b0e6b7220 */ /* 0x000fe40000410000 */
[----:B------:R-:W-:Y:S03]  /*7df0*/  MUFU.EX2 R99, R99 ;  /* 0x0000006300637308 */ /* 0x000fe60000000800 */
[----:B------:R-:W-:-:S05]  /*7e00*/  FSEL R107, R107, RZ, P1 ;  /* 0x000000ff6b6b7208 */ /* 0x000fca0000800000 */
[-CC-:B------:R-:W-:Y:S01]  /*7e10*/  FFMA.FTZ R8, R2, R11.reuse, -R107.reuse ;  /* 0x0000000b02087223 */ /* 0x180fe2000001086b */
[----:B------:R-:W-:Y:S01]  /*7e20*/  FSEL R2, R14, RZ, P1 ;  /* 0x000000ff0e027208 */ /* 0x000fe20000800000 */
[-CC-:B------:R-:W-:Y:S01]  /*7e30*/  FFMA.FTZ R157, R222, R11.reuse, -R107.reuse ;  /* 0x0000000bde9d7223 */ /* 0x180fe2000001086b */
[-CC-:B------:R-:W-:Y:S01]  /*7e40*/  FFMA.FTZ R159, R152, R11.reuse, -R107.reuse ;  /* 0x0000000b989f7223 */ /* 0x180fe2000001086b */
[-CC-:B------:R-:W-:Y:S01]  /*7e50*/  FFMA.FTZ R124, R154, R11.reuse, -R107.reuse ;  /* 0x0000000b9a7c7223 */ /* 0x180fe2000001086b */
[-C--:B------:R-:W-:Y:S01]  /*7e60*/  FFMA.FTZ R153, R156, R11.reuse, -R107 ;  /* 0x0000000b9c997223 */ /* 0x080fe2000001086b */
[----:B------:R-:W-:Y:S01]  /*7e70*/  FADD.FTZ R2, -R2, R9 ;  /* 0x0000000902027221 */ /* 0x000fe20000010100 */
[----:B------:R-:W-:Y:S01]  /*7e80*/  MUFU.EX2 R8, R8 ;  /* 0x0000000800087308 */ /* 0x000fe20000000800 */
[-C--:B------:R-:W-:Y:S01]  /*7e90*/  FFMA.FTZ R20, R20, R11.reuse, -R107 ;  /* 0x0000000b14147223 */ /* 0x080fe2000001086b */
[----:B-1----:R-:W-:Y:S01]  /*7ea0*/  FFMA.FTZ R9, R0, R6, R89 ;  /* 0x0000000600097223 */ /* 0x002fe20000010059 */
[-C--:B------:R-:W-:Y:S01]  /*7eb0*/  FMUL.FTZ R2, R2, R11.reuse ;  /* 0x0000000b02027220 */ /* 0x080fe20000410000 */
[-CC-:B------:R-:W-:Y:S01]  /*7ec0*/  FFMA.FTZ R155, R158, R11.reuse, -R107.reuse ;  /* 0x0000000b9e9b7223 */ /* 0x180fe2000001086b */
[-C--:B------:R-:W-:Y:S01]  /*7ed0*/  FFMA.FTZ R88, R88, R11.reuse, -R107 ;  /* 0x0000000b58587223 */ /* 0x080fe2000001086b */
[----:B------:R-:W-:Y:S01]  /*7ee0*/  FADD.FTZ R6, R220, R9 ;  /* 0x00000009dc067221 */ /* 0x000fe20000010000 */
        /* <DEDUP_REMOVED lines=18> */
[----:B------:R-:W-:-:S07]  /*8010*/  FFMA.FTZ R107, R122, R11, -R107 ;  /* 0x0000000b7a6b7223 */ /* 0x000fce000001086b */
[----:B------:R-:W2:Y:S01]  /*8020*/  MUFU.EX2 R124, R124 ;  /* 0x0000007c007c7308 */ /* 0x000ea20000000800 */
[----:B0-----:R-:W-:-:S04]  /*8030*/  FFMA.FTZ R3, R2, R3, R157 ;  /* 0x0000000302037223 */ /* 0x001fc8000001009d */
        /* <DEDUP_REMOVED lines=29> */
[----:B------:R-:W-:-:S04]  /*8210*/  FADD.FTZ R126, R96, R3 ;  /* 0x00000003607e7221 */ /* 0x000fc80000010000 */
[----:B------:R-:W-:Y:S02]  /*8220*/  FADD.FTZ R126, R101, R126 ;  /* 0x0000007e657e7221 */ /* 0x000fe40000010000 */
[----:B------:R-:W0:Y:S01]  /*8230*/  MUFU.EX2 R98, R98 ;  /* 0x0000006200627308 */ /* 0x000e220000000800 */
[----:B-1----:R-:W-:-:S07]  /*8240*/  FADD.FTZ R6, R94, R9 ;  /* 0x000000095e067221 */ /* 0x002fce0000010000 */
[----:B------:R-:W1:Y:S01]  /*8250*/  MUFU.EX2 R147, R147 ;  /* 0x0000009300937308 */ /* 0x000e620000000800 */
[----:B--2---:R-:W-:-:S07]  /*8260*/  FADD.FTZ R3, R145, R6 ;  /* 0x0000000691037221 */ /* 0x004fce0000010000 */
[----:B------:R-:W2:Y:S01]  /*8270*/  MUFU.EX2 R100, R100 ;  /* 0x0000006400647308 */ /* 0x000ea20000000800 */
[----:B0-----:R-:W-:Y:S01]  /*8280*/  FADD.FTZ R6, R98, R3 ;  /* 0x0000000362067221 */ /* 0x001fe20000010000 */
[----:B------:R-:W-:-:S06]  /*8290*/  FADD.FTZ R3, R97, R126 ;  /* 0x0000007e61037221 */ /* 0x000fcc0000010000 */
[----:B------:R-:W0:Y:S01]  /*82a0*/  MUFU.EX2 R141, R141 ;  /* 0x0000008d008d7308 */ /* 0x000e220000000800 */
[----:B-1----:R-:W-:Y:S01]  /*82b0*/  FADD.FTZ R9, R147, R6 ;  /* 0x0000000693097221 */ /* 0x002fe20000010000 */
[----:B------:R-:W-:-:S04]  /*82c0*/  FADD.FTZ R6, R114, R3 ;  /* 0x0000000372067221 */ /* 0x000fc80000010000 */
[----:B------:R-:W-:Y:S02]  /*82d0*/  FADD.FTZ R3, R99, R6 ;  /* 0x0000000663037221 */ /* 0x000fe40000010000 */
[----:B------:R-:W1:Y:S01]  /*82e0*/  MUFU.EX2 R118, R118 ;  /* 0x0000007600767308 */ /* 0x000e620000000800 */
[----:B--2---:R-:W-:-:S07]  /*82f0*/  FADD.FTZ R126, R100, R9 ;  /* 0x00000009647e7221 */ /* 0x004fce0000010000 */
[----:B------:R-:W-:Y:S01]  /*8300*/  MUFU.EX2 R104, R104 ;  /* 0x0000006800687308 */ /* 0x000fe20000000800 */
[----:B0-----:R-:W-:-:S07]  /*8310*/  FADD.FTZ R9, R141, R126 ;  /* 0x0000007e8d097221 */ /* 0x001fce0000010000 */
[----:B------:R-:W0:Y:S01]  /*8320*/  MUFU.EX2 R103, R103 ;  /* 0x0000006700677308 */ /* 0x000e220000000800 */
[----:B-1----:R-:W-:-:S07]  /*8330*/  FADD.FTZ R6, R118, R3 ;  /* 0x0000000376067221 */ /* 0x002fce0000010000 */
[----:B------:R-:W-:Y:S08]  /*8340*/  MUFU.EX2 R143, R143 ;  /* 0x0000008f008f7308 */ /* 0x000ff00000000800 */
[----:B------:R-:W1:Y:S01]  /*8350*/  MUFU.EX2 R142, R142 ;  /* 0x0000008e008e7308 */ /* 0x000e620000000800 */
[----:B0-----:R-:W-:-:S07]  /*8360*/  FADD.FTZ R3, R103, R6 ;  /* 0x0000000667037221 */ /* 0x001fce0000010000 */
[----:B------:R-:W-:Y:S08]  /*8370*/  MUFU.EX2 R110, R110 ;  /* 0x0000006e006e7308 */ /* 0x000ff00000000800 */
[----:B------:R-:W0:Y:S01]  /*8380*/  MUFU.EX2 R105, R105 ;  /* 0x0000006900697308 */ /* 0x000e220000000800 */
[----:B-1----:R-:W-:-:S07]  /*8390*/  FADD.FTZ R6, R142, R3 ;  /* 0x000000038e067221 */ /* 0x002fce0000010000 */
[----:B------:R1:W2:Y:S08]  /*83a0*/  MUFU.EX2 R128, R112 ;  /* 0x0000007000807308 */ /* 0x0002b00000000800 */
[----:B------:R-:W3:Y:S01]  /*83b0*/  MUFU.EX2 R120, R120 ;  /* 0x0000007800787308 */ /* 0x000ee20000000800 */
[----:B-1----:R-:W-:Y:S01]  /*83c0*/  FADD.FTZ R112, R104, R9 ;  /* 0x0000000968707221 */ /* 0x002fe20000010000 */
[----:B0-----:R-:W-:-:S03]  /*83d0*/  FADD.FTZ R3, R105, R6 ;  /* 0x0000000669037221 */ /* 0x001fc60000010000 */
[----:B------:R-:W-:-:S03]  /*83e0*/  FADD.FTZ R9, R143, R112 ;  /* 0x000000708f097221 */ /* 0x000fc60000010000 */
[----:B------:R-:W0:Y:S01]  /*83f0*/  MUFU.EX2 R116, R116 ;  /* 0x0000007400747308 */ /* 0x000e220000000800 */
[----:B------:R-:W-:-:S04]  /*8400*/  FADD.FTZ R9, R110, R9 ;  /* 0x000000096e097221 */ /* 0x000fc80000010000 */
[----:B--2---:R-:W-:-:S03]  /*8410*/  FADD.FTZ R9, R128, R9 ;  /* 0x0000000980097221 */ /* 0x004fc60000010000 */
[----:B------:R-:W1:Y:S01]  /*8420*/  MUFU.EX2 R138, R138 ;  /* 0x0000008a008a7308 */ /* 0x000e620000000800 */
[----:B---3--:R-:W-:-:S07]  /*8430*/  FADD.FTZ R3, R120, R3 ;  /* 0x0000000378037221 */ /* 0x008fce0000010000 */
        /* <DEDUP_REMOVED lines=10> */
.L_x_1257:
[----:B------:R-:W0:Y:S01]  /*84e0*/  S2UR UR4, SR_CgaCtaId ;  /* 0x00000000000479c3 */ /* 0x000e220000008800 */
[----:B------:R-:W-:Y:S01]  /*84f0*/  UIADD3 UR7, UR7, 0x2a860, URZ ;  /* 0x0002a86007077890 */ /* 0x000fe2000fffe03f */
[----:B------:R-:W-:Y:S01]  /*8500*/  ISETP.GT.AND P1, PT, R10, UR47, PT ;  /* 0x0000002f0a007c0c */ /* 0x000fe2000bf24270 */
[----:B------:R-:W-:Y:S01]  /*8510*/  UMOV UR46, UR39 ;  /* 0x00000027002e7c82 */ /* 0x000fe20008000000 */
[----:B------:R-:W-:Y:S01]  /*8520*/  F2FP.BF16.F32.PACK_AB R157, R8, R157 ;  /* 0x0000009d089d723e */ /* 0x000fe200000010ff */
[----:B------:R-:W-:Y:S01]  /*8530*/  VIADD R10, R10, 0xffffffff ;  /* 0xffffffff0a0a7836 */ /* 0x000fe20000000000 */
        /* <DEDUP_REMOVED lines=29> */
.L_x_1239:
[----:B------:R-:W-:Y:S01]  /*8710*/  R2UR UR5, R19 ;  /* 0x00000000130572ca */ /* 0x000fe200000e0000 */
[----:B------:R-:W-:Y:S01]  /*8720*/  UISETP.NE.AND UP0, UPT, UR61, URZ, UPT ;  /* 0x0000003f3d00728c */ /* 0x000fe2000bf05270 */
[----:B------:R-:W-:Y:S02]  /*8730*/  R2UR UR4, R22 ;  /* 0x00000000160472ca */ /* 0x000fe400000e0000 */
[----:B------:R-:W-:-:S03]  /*8740*/  IADD3 R8, R16, 0x1, -R17 ;  /* 0x0000000110087810 */ /* 0x000fc60007ffe811 */
[----:B------:R-:W-:Y:S02]  /*8750*/  PLOP3.LUT P1, PT, PT, PT, UP0, 0x40, 0x0 ;  /* 0x000000000000781c */ /* 0x000fe40003f2e808 */
[----:B------:R-:W-:-:S04]  /*8760*/  R2UR UR7, R8 ;  /* 0x00000000080772ca */ /* 0x000fc800000e0000 */
[----:B------:R-:W-:Y:S02]  /*8770*/  UISETP.NE.AND UP1, UPT, UR5, URZ, UPT ;  /* 0x0000003f0500728c */ /* 0x000fe4000bf25270 */
[----:B------:R-:W-:-:S09]  /*8780*/  UIADD3 UR6, UR4, 0x7f, URZ ;  /* 0x0000007f04067890 */ /* 0x000fd2000fffe03f */
[----:B------:R-:W-:Y:S01]  /*8790*/  @UP1 ULDC UR4, c[0x0][0x44c] ;  /* 0x0001130000041ab9 */ /* 0x000fe20000000800 */
[----:B------:R-:W-:Y:S01]  /*87a0*/  @UP1 ULDC UR11, c[0x0][0x450] ;  /* 0x00011400000b1ab9 */ /* 0x000fe20000000800 */
[----:B------:R-:W-:-:S04]  /*87b0*/  UIMAD.WIDE.U32 UR4, UR6, UR4, URZ ;  /* 0x00000004060472a5 */ /* 0x000fc8000f8e003f */
[----:B------:R-:W-:-:S04]  /*87c0*/  @UP1 USHF.R.U32.HI UR6, URZ, UR11, UR5 ;  /* 0x0000000b3f061299 */ /* 0x000fc80008011605 */
[----:B------:R-:W-:-:S04]  /*87d0*/  UIADD3 UR6, UR7, UR6, URZ ;  /* 0x0000000607067290 */ /* 0x000fc8000fffe03f */
[----:B------:R-:W-:Y:S01]  /*87e0*/  UIADD3 UR11, UR6, -UR10, URZ ;  /* 0x8000000a060b7290 */ /* 0x000fe2000fffe03f */
[----:B------:R-:W-:Y:S11]  /*87f0*/  @P1 BRA `(.L_x_1259) ;  /* 0x0000000000501947 */ /* 0x000ff60003800000 */
[----:B------:R-:W-:Y:S02]  /*8800*/  UMOV UR10, UR6 ;  /* 0x00000006000a7c82 */ /* 0x000fe40008000000 */
[----:B------:R-:W-:-:S06]  /*8810*/  UISETP.GT.AND UP0, UPT, UR10, -0x1, UPT ;  /* 0xffffffff0a00788c */ /* 0x000fcc000bf04270 */
[----:B------:R-:W-:-:S13]  /*8820*/  PLOP3.LUT P1, PT, PT, PT, UP0, 0x80, 0x0 ;  /* 0x000000000000781c */ /* 0x000fda0003f2f008 */
[----:B------:R-:W-:Y:S05]  /*8830*/  @P1 BRA `(.L_x_1260) ;  /* 0x0000000000201947 */ /* 0x000fea0003800000 */
[----:B------:R-:W-:Y:S01]  /*8840*/  ULDC UR14, c[0x0][0x9e4] ;  /* 0x00027900000e7ab9 */ /* 0x000fe20000000800 */
[----:B------:R-:W-:Y:S02]  /*8850*/  ULOP3.LUT UR10, URZ, UR10, URZ, 0x33, !UPT ;  /* 0x0000000a3f0a7292 */ /* 0x000fe4000f8e333f */
[----:B------:R-:W-:-:S11]  /*8860*/  UISETP.NE.AND UP0, UPT, UR14, 0x1, UPT ;  /* 0x000000010e00788c */ /* 0x000fd6000bf05270 */
[----:B------:R-:W-:Y:S02]  /*8870*/  @UP0 ULDC.64 UR4, c[0x0][0x9e8] ;  /* 0x00027a0000040ab9 */ /* 0x000fe40000000a00 */
[----:B------:R-:W-:-:S04]  /*8880*/  UIMAD.WIDE.U32 UR6, UR10, UR4, URZ ;  /* 0x000000040a0672a5 */ /* 0x000fc8000f8e003f */
[----:B------:R-:W-:-:S04]  /*8890*/  @UP0 USHF.R.U32.HI UR10, URZ, UR5, UR7 ;  /* 0x000000053f0a0299 */ /* 0x000fc80008011607 */
[----:B------:R-:W-:Y:S01]  /*88a0*/  ULOP3.LUT UR10, URZ, UR10, URZ, 0x33, !UPT ;  /* 0x0000000a3f0a7292 */ /* 0x000fe2000f8e333f */
[----:B------:R-:W-:Y:S11]  /*88b0*/  BRA `(.L_x_1261) ;  /* 0x0000000000147947 */ /* 0x000ff60003800000 */
.L_x_1260:
[----:B------:R-:W-:Y:S02]  /*88c0*/  ULDC UR14, c[0x0][0x9e4] ;  /* 0x00027900000e7ab9 */ /* 0x000fe40000000800 */
[----:B------:R-:W-:-:S11]  /*88d0*/  UISETP.NE.AND UP0, UPT, UR14, 0x1, UPT ;  /* 0x000000010e00788c */ /* 0x000fd6000bf05270 */
[----:B------:R-:W-:Y:S02]  /*88e0*/  @UP0 ULDC.64 UR4, c[0x0][0x9e8] ;  /* 0x00027a0000040ab9 */ /* 0x000fe40000000a00 */
[----:B------:R-:W-:-:S04]  /*88f0*/  UIMAD.WIDE.U32 UR6, UR10, UR4, URZ ;  /* 0x000000040a0672a5 */ /* 0x000fc8000f8e003f */
[----:B------:R-:W-:-:S12]  /*8900*/  @UP0 USHF.R.U32.HI UR10, URZ, UR5, UR7 ;  /* 0x000000053f0a0299 */ /* 0x000fd80008011607 */
.L_x_1261:
[----:B------:R-:W-:-:S04]  /*8910*/  UIMAD UR10, UR10, UR14, URZ ;  /* 0x0000000e0a0a72a4 */ /* 0x000fc8000f8e023f */
[----:B------:R-:W-:-:S04]  /*8920*/  UISETP.LT.AND UP0, UPT, UR11, UR10, UPT ;  /* 0x0000000a0b00728c */ /* 0x000fc8000bf01270 */
[----:B------:R-:W-:-:S12]  /*8930*/  USEL UR11, UR11, UR10, !UP0 ;  /* 0x0000000a0b0b7287 */ /* 0x000fd8000c000000 */
.L_x_1259:
[----:B------:R-:W-:Y:S01]  /*8940*/  UIADD3 UR4, UR11, 0x5f, URZ ;  /* 0x0000005f0b047890 */ /* 0x000fe2000fffe03f */
[----:B------:R-:W-:-:S03]  /*8950*/  R2UR UR6, R161 ;  /* 0x00000000a10672ca */ /* 0x000fc600000e0000 */
[----:B------:R-:W-:-:S04]  /*8960*/  UIMAD.WIDE UR4, UR4, 0x2aaaaaab, URZ ;  /* 0x2aaaaaab040478a5 */ /* 0x000fc8000f8e023f */
[----:B------:R-:W-:-:S04]  /*8970*/  USHF.R.U32.HI UR4, URZ, 0x1f, UR5 ;  /* 0x0000001f3f047899 */ /* 0x000fc80008011605 */
[----:B------:R-:W-:-:S04]  /*8980*/  ULEA.HI.SX32 UR4, UR5, UR4, 0x1c ;  /* 0x0000000405047291 */ /* 0x000fc8000f8fe23f */
[----:B------:R-:W-:-:S04]  /*8990*/  UISETP.LT.AND UP0, UPT, UR6, UR4, UPT ;  /* 0x000000040600728c */ /* 0x000fc8000bf01270 */
[----:B------:R-:W-:-:S06]  /*89a0*/  USEL UR47, UR6, UR4, !UP0 ;  /* 0x00000004062f7287 */ /* 0x000fcc000c000000 */
[----:B------:R-:W-:-:S13]  /*89b0*/  ISETP.GE.AND P1, PT, R10, UR47, PT ;  /* 0x0000002f0a007c0c */ /* 0x000fda000bf26270 */
[----:B------:R-:W-:Y:S05]  /*89c0*/  @!P1 BRA `(.L_x_1262) ;  /* 0x0000002000a09947 */ /* 0x000fea0003800000 */
[----:B------:R-:W-:Y:S01]  /*89d0*/  IMAD.MOV.U32 R13, RZ, RZ, R14 ;  /* 0x000000ffff0d7224 */ /* 0x000fe200078e000e */
[----:B------:R-:W-:Y:S01]  /*89e0*/  UMOV UR46, UR39 ;  /* 0x00000027002e7c82 */ /* 0x000fe20008000000 */
[----:B------:R-:W-:Y:S01]  /*89f0*/  IMAD.MOV.U32 R9, RZ, RZ, R12 ;  /* 0x000000ffff097224 */ /* 0x000fe200078e000c */
[----:B------:R-:W-:Y:S01]  /*8a00*/  UMOV UR4, UR38 ;  /* 0x0000002600047c82 */ /* 0x000fe20008000000 */
[----:B------:R-:W-:-:S05]  /*8a10*/  ULDC UR5, c[0x0][0x9d8] ;  /* 0x0002760000057ab9 */ /* 0x000fca0000000800 */
.L_x_1273:
[----:B------:R-:W-:-:S04]  /*8a20*/  UISETP.NE.AND UP0, UPT, UR4, 0x1, UPT ;  /* 0x000000010400788c */ /* 0x000fc8000bf05270 */
[----:B------:R-:W-:-:S04]  /*8a30*/  USEL UR39, URZ, 0x1, UP0 ;  /* 0x000000013f277887 */ /* 0x000fc80008000000 */
[----:B------:R-:W-:Y:S01]  /*8a40*/  ULOP3.LUT UR39, UR46, UR39, URZ, 0x3c, !UPT ;  /* 0x000000272e277292 */ /* 0x000fe2000f8e3c3f */
[----:B------:R-:W-:Y:S11]  /*8a50*/  @!P0 BRA `(.L_x_1263) ;  /* 0x0000000000048947 */ /* 0x000ff60003800000 */
[----:B------:R-:W-:Y:S01]  /*8a60*/  BPT.TRAP 0x1 ;  /* 0x000000040000795c */ /* 0x000fe20000300000 */
.L_x_1263:
        /* <DEDUP_REMOVED lines=9> */
.L_x_1264:
[----:B-1----:R-:W-:Y:S05]  /*8b00*/  @P1 BRA `(.L_x_1265) ;  /* 0x0000000000081947 */ /* 0x002fea0003800000 */
[----:B------:R-:W1:Y:S02]  /*8b10*/  SYNCS.PHASECHK.TRANS64.TRYWAIT P1, [UR6+0x2a830], R8 ;  /* 0x02a83008ff0075a7 */ /* 0x000e640008020146 */
[----:B-1----:R-:W-:Y:S05]  /*8b20*/  @!P1 BRA `(.L_x_1266) ;  /* 0x000000f800cc9947 */ /* 0x002fea0003800000 */
.L_x_1265:
        /* <DEDUP_REMOVED lines=138> */
.L_x_1267:
[----:B------:R-:W-:Y:S01]  /*93d0*/  ULEA UR7, UR4, UR60, 0x3 ;  /* 0x0000003c04077291 */ /* 0x000fe2000f8e183f */
[----:B------:R-:W-:-:S05]  /*93e0*/  IMAD.U32 R0, RZ, RZ, UR46 ;  /* 0x0000002eff007e24 */ /* 0x000fca000f8e00ff */
[----:B------:R-:W-:-:S04]  /*93f0*/  SHF.L.U32 R0, R0, 0x1f, RZ ;  /* 0x0000001f00007819 */ /* 0x000fc800000006ff */
[----:B------:R2:W3:Y:S01]  /*9400*/  SYNCS.PHASECHK.TRANS64.TRYWAIT P1, [UR7+0x2a850], R0 ;  /* 0x02a85000ff0075a7 */ /* 0x0004e20008020147 */
[----:B------:R-:W-:Y:S05]  /*9410*/  @!P0 BRA `(.L_x_1268) ;  /* 0x0000000000048947 */ /* 0x000fea0003800000 */
[----:B------:R-:W-:Y:S01]  /*9420*/  BPT.TRAP 0x1 ;  /* 0x000000040000795c */ /* 0x000fe20000300000 */
.L_x_1268:
[----:B---3--:R-:W-:Y:S05]  /*9430*/  @P1 BRA `(.L_x_1269) ;  /* 0x0000000000081947 */ /* 0x008fea0003800000 */
[----:B------:R-:W3:Y:S02]  /*9440*/  SYNCS.PHASECHK.TRANS64.TRYWAIT P1, [UR7+0x2a850], R0 ;  /* 0x02a85000ff0075a7 */ /* 0x000ee40008020147 */
[----:B---3--:R-:W-:Y:S05]  /*9450*/  @!P1 BRA `(.L_x_1270) ;  /* 0x000000f000989947 */ /* 0x008fea0003800000 */
.L_x_1269:
        /* <DEDUP_REMOVED lines=37> */
.L_x_1271:
[----:B------:R-:W-:Y:S01]  /*96b0*/  FMUL.FTZ R136, R88, UR5 ;  /* 0x0000000558887c20 */ /* 0x000fe20008410000 */
[----:B------:R-:W-:Y:S01]  /*96c0*/  FMUL.FTZ R138, R89, UR5 ;  /* 0x00000005598a7c20 */ /* 0x000fe20008410000 */
[----:B01----:R-:W-:Y:S01]  /*96d0*/  FMUL.FTZ R8, R90, UR5 ;  /* 0x000000055a087c20 */ /* 0x003fe20008410000 */
        /* <DEDUP_REMOVED lines=36> */
[----:B---3--:R-:W-:Y:S01]  /*9920*/  FMNMX.FTZ R15, R8, R13, !PT ;  /* 0x0000000d080f7209 */ /* 0x008fe20007810000 */
        /* <DEDUP_REMOVED lines=20> */
[----:B------:R-:W1:Y:S01]  /*9a70*/  S2UR UR4, SR_CgaCtaId ;  /* 0x00000000000479c3 */ /* 0x000e620000008800 */
[----:B------:R-:W-:Y:S01]  /*9a80*/  UIADD3 UR6, UR6, 0x2a840, URZ ;  /* 0x0002a84006067890 */ /* 0x000fe2000fffe03f */
[----:B------:R-:W4:Y:S01]  /*9a90*/  MUFU.TANH R144, R144 ;  /* 0x0000009000907308 */ /* 0x000f220000002400 */
[----:B---3--:R-:W-:-:S07]  /*9aa0*/  FMNMX.FTZ R11, R142, R11, !PT ;  /* 0x0000000b8e0b7209 */ /* 0x008fce0007810000 */
[----:B------:R-:W3:Y:S01]  /*9ab0*/  MUFU.TANH R90, R90 ;  /* 0x0000005a005a7308 */ /* 0x000ee20000002400 */
[----:B0-----:R-:W-:-:S07]  /*9ac0*/  FMNMX.FTZ R15, R88, R15, !PT ;  /* 0x0000000f580f7209 */ /* 0x001fce0007810000 */
[----:B------:R-:W0:Y:S01]  /*9ad0*/  MUFU.TANH R146, R146 ;  /* 0x0000009200927308 */ /* 0x000e220000002400 */
[----:B----4-:R-:W-:Y:S01]  /*9ae0*/  FMNMX.FTZ R11, R144, R11, !PT ;  /* 0x0000000b900b7209 */ /* 0x010fe20007810000 */
[----:B-1----:R-:W-:-:S06]  /*9af0*/  UPRMT UR6, UR4, 0x654, UR6 ;  /* 0x0000065404067896 */ /* 0x002fcc0008000006 */
[----:B------:R-:W1:Y:S01]  /*9b00*/  MUFU.TANH R92, R92 ;  /* 0x0000005c005c7308 */ /* 0x000e620000002400 */
[----:B---3--:R-:W-:Y:S02]  /*9b10*/  FMNMX.FTZ R15, R90, R15, !PT ;  /* 0x0000000f5a0f7209 */ /* 0x008fe40007810000 */
[----:B------:R-:W-:Y:S05]  /*9b20*/  SYNCS.ARRIVE.TRANS64.RED.A1T0 RZ, [UR6], RZ ;  /* 0x000000ffffff79a7 */ /* 0x000fea0008100406 */
[----:B------:R-:W3:Y:S01]  /*9b30*/  MUFU.TANH R148, R148 ;  /* 0x0000009400947308 */ /* 0x000ee20000002400 */
[----:B0-----:R-:W-:-:S07]  /*9b40*/  FMNMX.FTZ R11, R146, R11, !PT ;  /* 0x0000000b920b7209 */ /* 0x001fce0007810000 */
[----:B------:R-:W0:Y:S01]  /*9b50*/  MUFU.TANH R94, R94 ;  /* 0x0000005e005e7308 */ /* 0x000e220000002400 */
[----:B-1----:R-:W-:-:S07]  /*9b60*/  FMNMX.FTZ R15, R92, R15, !PT ;  /* 0x0000000f5c0f7209 */ /* 0x002fce0007810000 */
[----:B------:R-:W1:Y:S01]  /*9b70*/  MUFU.TANH R150, R150 ;  /* 0x0000009600967308 */ /* 0x000e620000002400 */
[----:B---3--:R-:W-:-:S07]  /*9b80*/  FMNMX.FTZ R11, R148, R11, !PT ;  /* 0x0000000b940b7209 */ /* 0x008fce0007810000 */
        /* <DEDUP_REMOVED lines=62> */
[----:B------:R-:W2:Y:S01]  /*9f70*/  MUFU.TANH R228, R228 ;  /* 0x000000e400e47308 */ /* 0x000ea20000002400 */
[----:B-1----:R-:W-:-:S07]  /*9f80*/  FMNMX.FTZ R11, R226, R11, !PT ;  /* 0x0000000be20b7209 */ /* 0x002fce0007810000 */
[----:B------:R-:W0:Y:S01]  /*9f90*/  MUFU.TANH R130, R130 ;  /* 0x0000008200827308 */ /* 0x000e220000002400 */
[----:B---3--:R-:W-:-:S07]  /*9fa0*/  FMNMX.FTZ R15, R126, R15, !PT ;  /* 0x0000000f7e0f7209 */ /* 0x008fce0007810000 */
[----:B------:R-:W1:Y:S01]  /*9fb0*/  MUFU.TANH R132, R132 ;  /* 0x0000008400847308 */ /* 0x000e620000002400 */
[----:B--2---:R-:W-:-:S05]  /*9fc0*/  FMNMX.FTZ R0, R228, R11, !PT ;  /* 0x0000000be4007209 */ /* 0x004fca0007810000 */
[----:B------:R-:W2:Y:S01]  /*9fd0*/  SHFL.BFLY PT, R11, R0, 0x2, 0x1f ;  /* 0x0c401f00000b7f89 */ /* 0x000ea200000e0000 */
[----:B0-----:R-:W-:-:S04]  /*9fe0*/  FMNMX.FTZ R15, R130, R15, !PT ;  /* 0x0000000f820f7209 */ /* 0x001fc80007810000 */
[----:B-1----:R-:W-:-:S05]  /*9ff0*/  FMNMX.FTZ R15, R132, R15, !PT ;  /* 0x0000000f840f7209 */ /* 0x002fca0007810000 */
[----:B------:R-:W0:Y:S01]  /*a000*/  SHFL.BFLY PT, R12, R15, 0x2, 0x1f ;  /* 0x0c401f000f0c7f89 */ /* 0x000e2200000e0000 */
[----:B--2---:R-:W-:Y:S02]  /*a010*/  FMNMX.FTZ R2, R0, R11, !PT ;  /* 0x0000000b00027209 */ /* 0x004fe40007810000 */
[----:B------:R-:W1:Y:S03]  /*a020*/  LDC R11, c[0x0][0x988] ;  /* 0x00026200ff0b7b82 */ /* 0x000e660000000800 */
[----:B------:R-:W2:Y:S01]  /*a030*/  SHFL.BFLY PT, R21, R2, 0x1, 0x1f ;  /* 0x0c201f0002157f89 */ /* 0x000ea200000e0000 */
[----:B0-----:R-:W-:-:S05]  /*a040*/  FMNMX.FTZ R89, R15, R12, !PT ;  /* 0x0000000c0f597209 */ /* 0x001fca0007810000 */
[----:B------:R-:W0:Y:S01]  /*a050*/  SHFL.BFLY PT, R14, R89, 0x1, 0x1f ;  /* 0x0c201f00590e7f89 */ /* 0x000e2200000e0000 */
[----:B--2---:R-:W-:-:S05]  /*a060*/  FMNMX.FTZ R12, R2, R21, !PT ;  /* 0x00000015020c7209 */ /* 0x004fca0007810000 */
[C---:B------:R-:W-:Y:S01]  /*a070*/  FADD.FTZ R134, -R12.reuse, R9 ;  /* 0x000000090c867221 */ /* 0x040fe20000010100 */
[----:B-1----:R-:W-:-:S03]  /*a080*/  FMUL.FTZ R105, R12, R11 ;  /* 0x0000000b0c697220 */ /* 0x002fc60000410000 */
[-C--:B------:R-:W-:Y:S01]  /*a090*/  FMUL.FTZ R21, R134, R11.reuse ;  /* 0x0000000b86157220 */ /* 0x080fe20000410000 */
[-CC-:B------:R-:W-:Y:S01]  /*a0a0*/  FFMA.FTZ R9, R136, R11.reuse, -R105.reuse ;  /* 0x0000000b88097223 */ /* 0x180fe20000010869 */
[-CC-:B------:R-:W-:Y:S01]  /*a0b0*/  FFMA.FTZ R15, R144, R11.reuse, -R105.reuse ;  /* 0x0000000b900f7223 */ /* 0x180fe20000010869 */
[-CC-:B------:R-:W-:Y:S01]  /*a0c0*/  FFMA.FTZ R136, R142, R11.reuse, -R105.reuse ;  /* 0x0000000b8e887223 */ /* 0x180fe20000010869 */
[----:B------:R1:W-:Y:S01]  /*a0d0*/  MUFU.EX2 R0, R21 ;  /* 0x0000001500007308 */ /* 0x0003e20000000800 */
[-CC-:B------:R-:W-:Y:S01]  /*a0e0*/  FFMA.FTZ R144, R208, R11.reuse, -R105.reuse ;  /* 0x0000000bd0907223 */ /* 0x180fe20000010869 */
[-CC-:B------:R-:W-:Y:S01]  /*a0f0*/  FFMA.FTZ R93, R210, R11.reuse, -R105.reuse ;  /* 0x0000000bd25d7223 */ /* 0x180fe20000010869 */
[----:B0-----:R-:W-:Y:S01]  /*a100*/  FMNMX.FTZ R14, R89, R14, !PT ;  /* 0x0000000e590e7209 */ /* 0x001fe20007810000 */
[-CC-:B------:R-:W-:Y:S01]  /*a110*/  FFMA.FTZ R101, R128, R11.reuse, -R105.reuse ;  /* 0x0000000b80657223 */ /* 0x180fe20000010869 */
[-CC-:B------:R-:W-:Y:S01]  /*a120*/  FFMA.FTZ R89, R154, R11.reuse, -R105.reuse ;  /* 0x0000000b9a597223 */ /* 0x180fe20000010869 */
[-CC-:B------:R-:W-:Y:S01]  /*a130*/  FFMA.FTZ R95, R214, R11.reuse, -R105.reuse ;  /* 0x0000000bd65f7223 */ /* 0x180fe20000010869 */
[-C--:B------:R-:W-:Y:S01]  /*a140*/  FFMA.FTZ R97, R216, R11.reuse, -R105 ;  /* 0x0000000bd8617223 */ /* 0x080fe20000010869 */
[----:B------:R-:W-:Y:S01]  /*a150*/  FADD.FTZ R134, -R14, R13 ;  /* 0x0000000d0e867221 */ /* 0x000fe20000010100 */
[-CC-:B------:R-:W-:Y:S01]  /*a160*/  FFMA.FTZ R13, R140, R11.reuse, -R105.reuse ;  /* 0x0000000b8c0d7223 */ /* 0x180fe20000010869 */
[-CC-:B-1----:R-:W-:Y:S01]  /*a170*/  FFMA.FTZ R21, R148, R11.reuse, -R105.reuse ;  /* 0x0000000b94157223 */ /* 0x182fe20000010869 */
[-CC-:B------:R-:W-:Y:S01]  /*a180*/  FFMA.FTZ R140, R150, R11.reuse, -R105.reuse ;  /* 0x0000000b968c7223 */ /* 0x180fe20000010869 */
[-C--:B------:R-:W-:Y:S01]  /*a190*/  FMUL.FTZ R91, R134, R11.reuse ;  /* 0x0000000b865b7220 */ /* 0x080fe20000410000 */
        /* <DEDUP_REMOVED lines=12> */
[-C--:B0-----:R-:W-:Y:S01]  /*a260*/  FFMA.FTZ R91, R158, R11.reuse, -R105 ;  /* 0x0000000b9e5b7223 */ /* 0x081fe20000010869 */
[-C--:B------:R-:W-:Y:S01]  /*a270*/  FMUL.FTZ R105, R14, R11.reuse ;  /* 0x0000000b0e697220 */ /* 0x080fe20000410000 */
[----:B------:R-:W0:Y:S03]  /*a280*/  MUFU.EX2 R9, R9 ;  /* 0x0000000900097308 */ /* 0x000e260000000800 */
        /* <DEDUP_REMOVED lines=10> */
[-CC-:B------:R-:W-:Y:S01]  /*a330*/  FFMA.FTZ R92, R102, R11.reuse, -R105.reuse ;  /* 0x0000000b665c7223 */ /* 0x180fe20000010869 */
[-CC-:B------:R-:W-:Y:S01]  /*a340*/  FFMA.FTZ R151, R104, R11.reuse, -R105.reuse ;  /* 0x0000000b68977223 */ /* 0x180fe20000010869 */
[-C--:B------:R-:W-:Y:S01]  /*a350*/  FFMA.FTZ R94, R106, R11.reuse, -R105 ;  /* 0x0000000b6a5e7223 */ /* 0x080fe20000010869 */
[----:B------:R-:W2:Y:S01]  /*a360*/  MUFU.EX2 R157, R157 ;  /* 0x0000009d009d7308 */ /* 0x000ea20000000800 */
[----:B0-----:R-:W-:Y:S01]  /*a370*/  FFMA.FTZ R107, R0, R6, R9 ;  /* 0x00000006006b7223 */ /* 0x001fe20000010009 */
[-CC-:B------:R-:W-:Y:S01]  /*a380*/  FFMA.FTZ R145, R108, R11.reuse, -R105.reuse ;  /* 0x0000000b6c917223 */ /* 0x180fe20000010869 */
[-CC-:B------:R-:W-:Y:S01]  /*a390*/  FFMA.FTZ R96, R110, R11.reuse, -R105.reuse ;  /* 0x0000000b6e607223 */ /* 0x180fe20000010869 */
[-CC-:B------:R-:W-:Y:S01]  /*a3a0*/  FFMA.FTZ R147, R112, R11.reuse, -R105.reuse ;  /* 0x0000000b70937223 */ /* 0x180fe20000010869 */
[-CC-:B------:R-:W-:Y:S01]  /*a3b0*/  FFMA.FTZ R98, R114, R11.reuse, -R105.reuse ;  /* 0x0000000b72627223 */ /* 0x180fe20000010869 */
[-CC-:B------:R-:W-:Y:S01]  /*a3c0*/  FFMA.FTZ R141, R116, R11.reuse, -R105.reuse ;  /* 0x0000000b748d7223 */ /* 0x180fe20000010869 */
[-C--:B------:R-:W-:Y:S01]  /*a3d0*/  FFMA.FTZ R143, R120, R11.reuse, -R105 ;  /* 0x0000000b788f7223 */ /* 0x080fe20000010869 */
[----:B------:R-:W0:Y:S01]  /*a3e0*/  MUFU.EX2 R8, R8 ;  /* 0x0000000800087308 */ /* 0x000e220000000800 */
[----:B-1----:R-:W-:Y:S01]  /*a3f0*/  FADD.FTZ R6, R134, R107 ;  /* 0x0000006b86067221 */ /* 0x002fe20000010000 */
[-CC-:B------:R-:W-:Y:S01]  /*a400*/  FFMA.FTZ R124, R124, R11.reuse, -R105.reuse ;  /* 0x0000000b7c7c7223 */ /* 0x180fe20000010869 */
[-CC-:B------:R-:W-:Y:S01]  /*a410*/  FFMA.FTZ R126, R126, R11.reuse, -R105.reuse ;  /* 0x0000000b7e7e7223 */ /* 0x180fe20000010869 */
[----:B------:R-:W-:-:S04]  /*a420*/  FFMA.FTZ R130, R130, R11, -R105 ;  /* 0x0000000b82827223 */ /* 0x000fc80000010869 */
[----:B------:R-:W1:Y:S01]  /*a430*/  MUFU.EX2 R13, R13 ;  /* 0x0000000d000d7308 */ /* 0x000e620000000800 */
[----:B--2---:R-:W-:-:S07]  /*a440*/  FFMA.FTZ R3, R2, R3, R157 ;  /* 0x0000000302037223 */ /* 0x004fce000001009d */
        /* <DEDUP_REMOVED lines=14> */
[----:B------:R-:W-:-:S06]  /*a530*/  FFMA.FTZ R100, R118, R11, -R105 ;  /* 0x0000000b76647223 */ /* 0x000fcc0000010869 */
        /* <DEDUP_REMOVED lines=18> */
[-CC-:B------:R-:W-:Y:S01]  /*a660*/  FFMA.FTZ R102, R122, R11.reuse, -R105.reuse ;  /* 0x0000000b7a667223 */ /* 0x180fe20000010869 */
[----:B------:R-:W-:-:S05]  /*a670*/  FFMA.FTZ R105, R132, R11, -R105 ;  /* 0x0000000b84697223 */ /* 0x000fca0000010869 */
        /* <DEDUP_REMOVED lines=58> */
.L_x_1272:
        /* <DEDUP_REMOVED lines=35> */
.L_x_1262:
[----:B------:R-:W-:-:S13]  /*ac50*/  R2UR UR4, R161 ;  /* 0x00000000a10472ca */ /* 0x000fda00000e0000 */
[----:B------:R-:W-:-:S13]  /*ac60*/  ISETP.GE.AND P1, PT, R10, UR4, PT ;  /* 0x000000040a007c0c */ /* 0x000fda000bf26270 */
[----:B------:R-:W-:Y:S05]  /*ac70*/  @!P1 BRA `(.L_x_1274) ;  /* 0x00000034001c9947 */ /* 0x000fea0003800000 */
[----:B------:R-:W-:Y:S01]  /*ac80*/  IMAD.MOV.U32 R9, RZ, RZ, R14 ;  /* 0x000000ffff097224 */ /* 0x000fe200078e000e */
[----:B------:R-:W-:Y:S01]  /*ac90*/  UMOV UR46, UR39 ;  /* 0x00000027002e7c82 */ /* 0x000fe20008000000 */
[----:B------:R-:W-:Y:S01]  /*aca0*/  IMAD.MOV.U32 R8, RZ, RZ, R12 ;  /* 0x000000ffff087224 */ /* 0x000fe200078e000c */
[----:B------:R-:W-:Y:S01]  /*acb0*/  UMOV UR4, UR38 ;  /* 0x0000002600047c82 */ /* 0x000fe20008000000 */
[----:B------:R-:W-:Y:S01]  /*acc0*/  ULDC UR47, c[0x0][0x9e4] ;  /* 0x00027900002f7ab9 */ /* 0x000fe20000000800 */
[----:B------:R-:W-:Y:S01]  /*acd0*/  ULDC UR50, c[0x0][0x9dc] ;  /* 0x0002770000327ab9 */ /* 0x000fe20000000800 */
[----:B------:R-:W-:Y:S01]  /*ace0*/  ULDC UR5, c[0x0][0x9d8] ;  /* 0x0002760000057ab9 */ /* 0x000fe20000000800 */
[----:B------:R-:W-:-:S05]  /*acf0*/  ULDC UR51, c[0x0][0x9e0] ;  /* 0x0002780000337ab9 */ /* 0x000fca0000000800 */
.L_x_1293:
[----:B------:R-:W-:-:S04]  /*ad00*/  UISETP.NE.AND UP0, UPT, UR4, 0x1, UPT ;  /* 0x000000010400788c */ /* 0x000fc8000bf05270 */
[----:B------:R-:W-:-:S04]  /*ad10*/  USEL UR39, URZ, 0x1, UP0 ;  /* 0x000000013f277887 */ /* 0x000fc80008000000 */
[----:B------:R-:W-:Y:S01]  /*ad20*/  ULOP3.LUT UR39, UR46, UR39, URZ, 0x3c, !UPT ;  /* 0x000000272e277292 */ /* 0x000fe2000f8e3c3f */
[----:B------:R-:W-:Y:S11]  /*ad30*/  @!P0 BRA `(.L_x_1275) ;  /* 0x0000000000048947 */ /* 0x000ff60003800000 */
[----:B------:R-:W-:Y:S01]  /*ad40*/  BPT.TRAP 0x1 ;  /* 0x000000040000795c */ /* 0x000fe20000300000 */
.L_x_1275:
        /* <DEDUP_REMOVED lines=9> */
.L_x_1276:
[----:B-1----:R-:W-:Y:S05]  /*ade0*/  @P1 BRA `(.L_x_1277) ;  /* 0x0000000000081947 */ /* 0x002fea0003800000 */
[----:B------:R-:W1:Y:S02]  /*adf0*/  SYNCS.PHASECHK.TRANS64.TRYWAIT P1, [UR6+0x2a830], R11 ;  /* 0x02a8300bff0075a7 */ /* 0x000e640008020146 */
[----:B-1----:R-:W-:Y:S05]  /*ae00*/  @!P1 BRA `(.L_x_1278) ;  /* 0x000000d800449947 */ /* 0x002fea0003800000 */
.L_x_1277:
        /* <DEDUP_REMOVED lines=138> */
.L_x_1279:
[----:B------:R-:W-:Y:S01]  /*b6b0*/  ULEA UR7, UR4, UR60, 0x3 ;  /* 0x0000003c04077291 */ /* 0x000fe2000f8e183f */
[----:B------:R-:W-:-:S05]  /*b6c0*/  IMAD.U32 R0, RZ, RZ, UR46 ;  /* 0x0000002eff007e24 */ /* 0x000fca000f8e00ff */
[----:B------:R-:W-:-:S04]  /*b6d0*/  SHF.L.U32 R0, R0, 0x1f, RZ ;  /* 0x0000001f00007819 */ /* 0x000fc800000006ff */
[----:B------:R2:W3:Y:S01]  /*b6e0*/  SYNCS.PHASECHK.TRANS64.TRYWAIT P1, [UR7+0x2a850], R0 ;  /* 0x02a85000ff0075a7 */ /* 0x0004e20008020147 */
[----:B------:R-:W-:Y:S05]  /*b6f0*/  @!P0 BRA `(.L_x_1280) ;  /* 0x0000000000048947 */ /* 0x000fea0003800000 */
[----:B------:R-:W-:Y:S01]  /*b700*/  BPT.TRAP 0x1 ;  /* 0x000000040000795c */ /* 0x000fe20000300000 */
.L_x_1280:
[----:B---3--:R-:W-:Y:S05]  /*b710*/  @P1 BRA `(.L_x_1281) ;  /* 0x0000000000081947 */ /* 0x008fea0003800000 */
[----:B------:R-:W3:Y:S02]  /*b720*/  SYNCS.PHASECHK.TRANS64.TRYWAIT P1, [UR7+0x2a850], R0 ;  /* 0x02a85000ff0075a7 */ /* 0x000ee40008020147 */
[----:B---3--:R-:W-:Y:S05]  /*b730*/  @!P1 BRA `(.L_x_1282) ;  /* 0x000000d000109947 */ /* 0x008fea0003800000 */
.L_x_1281:
        /* <DEDUP_REMOVED lines=37> */
.L_x_1283:
        /* <DEDUP_REMOVED lines=67> */
[----:B------:R-:W-:Y:S01]  /*bdc0*/  IMAD.IADD R129, R133, 0x1, -R18 ;  /* 0x0000000185817824 */ /* 0x000fe200078e0a12 */
[----:B------:R-:W-:Y:S01]  /*bdd0*/  ULOP3.LUT UR4, URZ, UR50, URZ, 0x33, !UPT ;  /* 0x000000323f047292 */ /* 0x000fe2000f8e333f */
[----:B------:R-:W-:-:S03]  /*bde0*/  IADD3 R12, -R17, R12, R16 ;  /* 0x0000000c110c7210 */ /* 0x000fc60007ffe110 */
[----:B------:R-:W2:Y:S02]  /*bdf0*/  MUFU.TANH R136, R136 ;  /* 0x0000008800887308 */ /* 0x000ea40000002400 */
[C---:B------:R-:W-:Y:S01]  /*be00*/  VIADD R145, R12.reuse, UR51 ;  /* 0x000000330c917c36 */ /* 0x040fe20008000000 */
[----:B------:R-:W-:Y:S01]  /*be10*/  SYNCS.ARRIVE.TRANS64.RED.A1T0 RZ, [UR6], RZ ;  /* 0x000000ffffff79a7 */ /* 0x000fe20008100406 */
[----:B------:R-:W-:Y:S02]  /*be20*/  VIADD R135, R12, UR4 ;  /* 0x000000040c877c36 */ /* 0x000fe40008000000 */
[--C-:B0-----:R-:W-:Y:S02]  /*be30*/  IMAD.IADD R149, R145, 0x1, R106.reuse ;  /* 0x0000000191957824 */ /* 0x101fe400078e026a */
        /* <DEDUP_REMOVED lines=60> */
.L_x_1286:
[----:B------:R-:W-:-:S05]  /*c200*/  IMAD.U32 R108, RZ, RZ, UR47 ;  /* 0x0000002fff6c7e24 */ /* 0x000fca000f8e00ff */
[----:B------:R-:W-:-:S13]  /*c210*/  ISETP.NE.AND P1, PT, R108, 0x1, PT ;  /* 0x000000016c00780c */ /* 0x000fda0003f25270 */
[----:B------:R-:W1:Y:S02]  /*c220*/  @P1 LDC.64 R12, c[0x0][0x9e8] ;  /* 0x00027a00ff0c1b82 */ /* 0x000e640000000a00 */
[----:B-1----:R-:W-:-:S05]  /*c230*/  @P1 IMAD.HI.U32 R12, R106, R12, RZ ;  /* 0x0000000c6a0c1227 */ /* 0x002fca00078e00ff */
[----:B------:R-:W-:-:S07]  /*c240*/  @P1 SHF.R.U32.HI R106, RZ, R13, R12 ;  /* 0x0000000dff6a1219 */ /* 0x000fce000001160c */
.L_x_1287:
[----:B------:R-:W-:Y:S05]  /*c250*/  BSYNC B0 ;  /* 0x0000000000007941 */ /* 0x000fea0003800000 */
.L_x_1285:
[----:B------:R-:W-:-:S05]  /*c260*/  IMAD R106, R106, R108, R129 ;  /* 0x0000006c6a6a7224 */ /* 0x000fca00078e0281 */
[----:B------:R-:W-:Y:S02]  /*c270*/  VIADDMNMX R149, R106, R108, R149, PT ;  /* 0x0000006c6a957246 */ /* 0x000fe40003800195 */
[----:B------:R-:W-:-:S07]  /*c280*/  VIMNMX R147, R147, R106, !PT ;  /* 0x0000006a93937248 */ /* 0x000fce0007fe0100 */
.L_x_1284:
        /* <DEDUP_REMOVED lines=133> */
.L_x_1290:
[----:B------:R-:W-:-:S05]  /*cae0*/  IMAD.U32 R158, RZ, RZ, UR47 ;  /* 0x0000002fff9e7e24 */ /* 0x000fca000f8e00ff */
[----:B------:R-:W-:-:S13]  /*caf0*/  ISETP.NE.AND P6, PT, R158, 0x1, PT ;  /* 0x000000019e00780c */ /* 0x000fda0003fc5270 */
[----:B------:R-:W0:Y:S02]  /*cb00*/  @P6 LDC.64 R12, c[0x0][0x9e8] ;  /* 0x00027a00ff0c6b82 */ /* 0x000e240000000a00 */
[----:B0-----:R-:W-:-:S05]  /*cb10*/  @P6 IMAD.HI.U32 R12, R111, R12, RZ ;  /* 0x0000000c6f0c6227 */ /* 0x001fca00078e00ff */
[----:B------:R-:W-:-:S07]  /*cb20*/  @P6 SHF.R.U32.HI R111, RZ, R13, R12 ;  /* 0x0000000dff6f6219 */ /* 0x000fce000001160c */
.L_x_1291:
[----:B------:R-:W-:Y:S05]  /*cb30*/  BSYNC B0 ;  /* 0x0000000000007941 */ /* 0x000fea0003800000 */
.L_x_1289:
[----:B------:R-:W-:-:S05]  /*cb40*/  IMAD R12, R111, R158, R129 ;  /* 0x0000009e6f0c7224 */ /* 0x000fca00078e0281 */
[----:B------:R-:W-:Y:S02]  /*cb50*/  VIADDMNMX R107, R12, R158, R107, PT ;  /* 0x0000009e0c6b7246 */ /* 0x000fe4000380016b */
[----:B------:R-:W-:-:S07]  /*cb60*/  VIMNMX R109, R109, R12, !PT ;  /* 0x0000000c6d6d7248 */ /* 0x000fce0007fe0100 */
.L_x_1288:
        /* <DEDUP_REMOVED lines=308> */
.L_x_1292:
[----:B------:R-:W0:Y:S01]  /*deb0*/  S2UR UR6, SR_CgaCtaId ;  /* 0x00000000000679c3 */ /* 0x000e220000008800 */
[----:B------:R-:W-:Y:S01]  /*dec0*/  R2UR UR4, R161 ;  /* 0x00000000a10472ca */ /* 0x000fe200000e0000 */
[----:B------:R-:W-:Y:S01]  /*ded0*/  UIADD3 UR7, UR7, 0x2a860, URZ ;  /* 0x0002a86007077890 */ /* 0x000fe2000fffe03f */
[----:B------:R-:W-:Y:S01]  /*dee0*/  F2FP.BF16.F32.PACK_AB R157, R8, R157 ;  /* 0x0000009d089d723e */ /* 0x000fe200000010ff */
[----:B------:R-:W-:Y:S01]  /*def0*/  UMOV UR46, UR39 ;  /* 0x00000027002e7c82 */ /* 0x000fe20008000000 */
[----:B------:R-:W-:Y:S01]  /*df00*/  F2FP.BF16.F32.PACK_AB R158, R136, R21 ;  /* 0x00000015889e723e */ /* 0x000fe200000010ff */
[----:B------:R-:W-:Y:S01]  /*df10*/  IMAD.MOV.U32 R9, RZ, RZ, R14 ;  /* 0x000000ffff097224 */ /* 0x000fe200078e000e */
[----:B------:R-:W-:Y:S01]  /*df20*/  F2FP.BF16.F32.PACK_AB R156, R220, R89 ;  /* 0x00000059dc9c723e */ /* 0x000fe200000010ff */
[----:B------:R-:W-:Y:S01]  /*df30*/  IMAD.MOV.U32 R8, RZ, RZ, R12 ;  /* 0x000000ffff087224 */ /* 0x000fe200078e000c */
[----:B------:R-:W-:Y:S02]  /*df40*/  F2FP.BF16.F32.PACK_AB R159, R124, R159 ;  /* 0x0000009f7c9f723e */ /* 0x000fe400000010ff */
[----:B------:R-:W-:-:S02]  /*df50*/  F2FP.BF16.F32.PACK_AB R152, R108, R15 ;  /* 0x0000000f6c98723e */ /* 0x000fc400000010ff */
[----:B------:R-:W-:Y:S02]  /*df60*/  F2FP.BF16.F32.PACK_AB R153, R20, R153 ;  /* 0x000000991499723e */ /* 0x000fe400000010ff */
[----:B------:R-:W-:Y:S01]  /*df70*/  ISETP.GT.AND P1, PT, R10, UR4, PT ;  /* 0x000000040a007c0c */ /* 0x000fe2000bf24270 */
[----:B------:R-:W-:Y:S01]  /*df80*/  UMOV UR4, UR38 ;  /* 0x0000002600047c82 */ /* 0x000fe20008000000 */
[----:B------:R-:W-:Y:S01]  /*df90*/  F2FP.BF16.F32.PACK_AB R154, R106, R13 ;  /* 0x0000000d6a9a723e */ /* 0x000fe200000010ff */
[----:B------:R-:W-:Y:S01]  /*dfa0*/  VIADD R10, R10, 0xffffffff ;  /* 0xffffffff0a0a7836 */ /* 0x000fe20000000000 */
        /* <DEDUP_REMOVED lines=20> */
.L_x_1274:
        /* <DEDUP_REMOVED lines=67> */
.L_x_1294:
[----:B------:R-:W-:Y:S01]  /*e520*/  ULEA UR5, UR38, UR60, 0x3 ;  /* 0x0000003c26057291 */ /* 0x000fe2000f8e183f */
[----:B------:R-:W-:-:S05]  /*e530*/  IMAD.U32 R0, RZ, RZ, UR39 ;  /* 0x00000027ff007e24 */ /* 0x000fca000f8e00ff */
[----:B------:R-:W-:-:S04]  /*e540*/  SHF.L.U32 R0, R0, 0x1f, RZ ;  /* 0x0000001f00007819 */ /* 0x000fc800000006ff */
[----:B------:R0:W1:Y:S01]  /*e550*/  SYNCS.PHASECHK.TRANS64.TRYWAIT P1, [UR5+0x2a850], R0 ;  /* 0x02a85000ff0075a7 */ /* 0x0000620008020145 */
[----:B------:R-:W-:Y:S05]  /*e560*/  @!P0 BRA `(.L_x_1295) ;  /* 0x0000000000048947 */ /* 0x000fea0003800000 */
[----:B------:R-:W-:Y:S01]  /*e570*/  BPT.TRAP 0x1 ;  /* 0x000000040000795c */ /* 0x000fe20000300000 */
.L_x_1295:
[----:B-1----:R-:W-:Y:S05]  /*e580*/  @P1 BRA `(.L_x_1296) ;  /* 0x0000000000081947 */ /* 0x002fea0003800000 */
[----:B------:R-:W1:Y:S02]  /*e590*/  SYNCS.PHASECHK.TRANS64.TRYWAIT P1, [UR5+0x2a850], R0 ;  /* 0x02a85000ff0075a7 */ /* 0x000e640008020145 */
[----:B-1----:R-:W-:Y:S05]  /*e5a0*/  @!P1 BRA `(.L_x_1297) ;  /* 0x000000a0008c9947 */ /* 0x002fea0003800000 */
.L_x_1296:
[----:B------:R-:W-:Y:S01]  /*e5b0*/  UIADD3 UR60, UR60, 0x400, URZ ;  /* 0x000004003c3c7890 */ /* 0x000fe2000fffe03f */
[----:B------:R-:W-:Y:S01]  /*e5c0*/  WARPGROUP.ARRIVE ;  /* 0x00000000000079c5 */ /* 0x000fe20000000000 */
[----:B------:R-:W-:Y:S01]  /*e5d0*/  UMOV UR7, 0x40000040 ;  /* 0x4000004000077882 */ /* 0x000fe20000000000 */
[----:B-1----:R-:W1:Y:S01]  /*e5e0*/  SHFL.BFLY PT, R5, R6, 0x2, 0x1f ;  /* 0x0c401f0006057f89 */ /* 0x002e6200000e0000 */
[----:B------:R-:W-:Y:S01]  /*e5f0*/  USHF.R.U32.HI UR60, URZ, 0x4, UR60 ;  /* 0x000000043f3c7899 */ /* 0x000fe2000801163c */
[----:B------:R-:W-:Y:S02]  /*e600*/  IMAD.MOV.U32 R4, RZ, RZ, RZ ;  /* 0x000000ffff047224 */ /* 0x000fe400078e00ff */
[----:B0-----:R-:W0:Y:S01]  /*e610*/  SHFL.BFLY PT, R0, R3, 0x2, 0x1f ;  /* 0x0c401f0003007f89 */ /* 0x001e2200000e0000 */
[----:B------:R-:W-:Y:S01]  /*e620*/  ULOP3.LUT UR60, UR60, 0x3fff, URZ, 0xc0, !UPT ;  /* 0x00003fff3c3c7892 */ /* 0x000fe2000f8ec03f */
[----:B------:R-:W-:-:S03]  /*e630*/  IMAD.MOV.U32 R94, RZ, RZ, -0x800000 ;  /* 0xff800000ff5e7424 */ /* 0x000fc600078e00ff */
[----:B------:R-:W-:-:S04]  /*e640*/  ULOP3.LUT UR4, UR60, 0x3000000, URZ, 0xfc, !UPT ;  /* 0x030000003c047892 */ /* 0x000fc8000f8efc3f */
[----:B------:R-:W-:-:S07]  /*e650*/  UIMAD UR4, UR38, 0x600, UR4 ;  /* 0x00000600260478a4 */ /* 0x000fce000f8e0204 */
[----:B------:R-:W-:Y:S02]  /*e660*/  UMOV UR6, UR4 ;  /* 0x0000000400067c82 */ /* 0x000fe40008000000 */
[----:B------:R-:W-:Y:S01]  /*e670*/  HGMMA.64x128x16.F32.BF16 R24, R156, gdesc[UR4].tnspB, R24, gsb0 ;  /* 0x41e000049c187df0 */ /* 0x000fe20008001818 */
[----:B------:R-:W-:Y:S01]  /*e680*/  UIADD3 UR6, UR4, 0x80, URZ ;  /* 0x0000008004067890 */ /* 0x000fe2000fffe03f */
[----:B-1----:R-:W-:Y:S01]  /*e690*/  FADD.FTZ R5, R5, R6 ;  /* 0x0000000605057221 */ /* 0x002fe20000010000 */
[----:B------:R-:W-:Y:S01]  /*e6a0*/  UMOV UR7, 0x40000040 ;  /* 0x4000004000077882 */ /* 0x000fe20000000000 */
[----:B0-----:R-:W-:-:S03]  /*e6b0*/  FADD.FTZ R2, R0, R3 ;  /* 0x0000000300027221 */ /* 0x001fc60000010000 */
[----:B------:R-:W0:Y:S04]  /*e6c0*/  SHFL.BFLY PT, R0, R5, 0x1, 0x1f ;  /* 0x0c201f0005007f89 */ /* 0x000e2800000e0000 */
[----:B------:R-:W1:Y:S01]  /*e6d0*/  SHFL.BFLY PT, R7, R2, 0x1, 0x1f ;  /* 0x0c201f0002077f89 */ /* 0x000e6200000e0000 */
[----:B0-----:R-:W-:Y:S01]  /*e6e0*/  FADD.FTZ R9, R5, R0 ;  /* 0x0000000005097221 */ /* 0x001fe20000010000 */
[----:B------:R-:W-:Y:S02]  /*e6f0*/  IMAD.MOV.U32 R0, RZ, RZ, -0x800000 ;  /* 0xff800000ff007424 */ /* 0x000fe400078e00ff */
[----:B-1----:R-:W-:Y:S02]  /*e700*/  FADD.FTZ R10, R2, R7 ;  /* 0x00000007020a7221 */ /* 0x002fe40000010000 */
[----:B------:R-:W-:Y:S01]  /*e710*/  FSETP.NE.FTZ.AND P1, PT, R9, RZ, PT ;  /* 0x000000ff0900720b */ /* 0x000fe20003f35000 */
[----:B------:R-:W-:-:S02]  /*e720*/  IMAD.MOV.U32 R7, RZ, RZ, RZ ;  /* 0x000000ffff077224 */ /* 0x000fc400078e00ff */
        /* <DEDUP_REMOVED lines=38> */
.L_x_1298:
[----:B------:R-:W-:Y:S01]  /*e990*/  R2UR UR6, R184 ;  /* 0x00000000b80672ca */ /* 0x000fe200000e0000 */
[----:B------:R-:W-:Y:S01]  /*e9a0*/  UIADD3 UR4, UR5, 0x2a860, URZ ;  /* 0x0002a86005047890 */ /* 0x000fe2000fffe03f */
[-C--:B------:R-:W-:Y:S01]  /*e9b0*/  FMUL.FTZ R2, R24, R4.reuse ;  /* 0x0000000418027220 */ /* 0x080fe20000410000 */
[----:B------:R-:W-:Y:S01]  /*e9c0*/  UIADD3 UR38, UR38, 0x1, URZ ;  /* 0x0000000126267890 */ /* 0x000fe2000fffe03f */
[-C--:B------:R-:W-:Y:S01]  /*e9d0*/  FMUL.FTZ R3, R25, R4.reuse ;  /* 0x0000000419037220 */ /* 0x080fe20000410000 */
[-C--:B------:R-:W-:Y:S01]  /*e9e0*/  FMUL.FTZ R20, R28, R4.reuse ;  /* 0x000000041c147220 */ /* 0x080fe20000410000 */
        /* <DEDUP_REMOVED lines=8> */
[-C--:B------:R-:W-:Y:S01]  /*ea70*/  FMUL.FTZ R41, R41, R4.reuse ;  /* 0x0000000429297220 */ /* 0x080fe20000410000 */
[-C--:B------:R-:W-:Y:S01]  /*ea80*/  FMUL.FTZ R44, R44, R4.reuse ;  /* 0x000000042c2c7220 */ /* 0x080fe20000410000 */
[-C--:B------:R-:W-:Y:S01]  /*ea90*/  FMUL.FTZ R45, R45, R4.reuse ;  /* 0x000000042d2d7220 */ /* 0x080fe20000410000 */
[-C--:B------:R-:W-:Y:S01]  /*eaa0*/  FMUL.FTZ R48, R48, R4.reuse ;  /* 0x0000000430307220 */ /* 0x080fe20000410000 */
[----:B------:R-:W-:Y:S01]  /*eab0*/  FMUL.FTZ R49, R49, R4 ;  /* 0x0000000431317220 */ /* 0x000fe20000410000 */
[----:B------:R-:W-:-:S02]  /*eac0*/  IMAD.U32 R184, RZ, RZ, UR6 ;  /* 0x00000006ffb87e24 */ /* 0x000fc4000f8e00ff */
[-C--:B------:R-:W-:Y:S01]  /*ead0*/  FMUL.FTZ R52, R52, R4.reuse ;  /* 0x0000000434347220 */ /* 0x080fe20000410000 */
[-C--:B------:R-:W-:Y:S01]  /*eae0*/  FMUL.FTZ R53, R53, R4.reuse ;  /* 0x0000000435357220 */ /* 0x080fe20000410000 */
[-C--:B------:R-:W-:Y:S01]  /*eaf0*/  FMUL.FTZ R56, R56, R4.reuse ;  /* 0x0000000438387220 */ /* 0x080fe20000410000 */
[-C--:B------:R-:W-:Y:S01]  /*eb00*/  FMUL.FTZ R57, R57, R4.reuse ;  /* 0x0000000439397220 */ /* 0x080fe20000410000 */
[----:B------:R-:W0:Y:S01]  /*eb10*/  S2UR UR6, SR_CgaCtaId ;  /* 0x00000000000679c3 */ /* 0x000e220000008800 */
        /* <DEDUP_REMOVED lines=52> */
.L_x_1220:
[----:B------:R-:W0:Y:S01]  /*ee60*/  S2R R4, SR_CgaCtaId ;  /* 0x0000000000047919 */ /* 0x000e220000008800 */
[----:B------:R-:W-:Y:S01]  /*ee70*/  MOV R19, 0x400 ;  /* 0x0000040000137802 */ /* 0x000fe20000000f00 */
[----:B------:R-:W-:Y:S01]  /*ee80*/  BSSY B0, `(.L_x_1299) ;  /* 0x0000304000007945 */ /* 0x000fe20003800000 */
[----:B------:R-:W-:Y:S02]  /*ee90*/  BAR.SYNC.DEFER_BLOCKING 0x5, 0x180 ;  /* 0x0146000000007b1d */ /* 0x000fe40000010000 */
[----:B0-----:R-:W-:-:S05]  /*eea0*/  LEA R19, R4, R19, 0x18 ;  /* 0x0000001304137211 */ /* 0x001fca00078ec0ff */
[----:B------:R-:W0:Y:S02]  /*eeb0*/  LDS.128 R4, [R19+0x2a8d0] ;  /* 0x02a8d00013047984 */ /* 0x000e240000000c00 */
[----:B0-----:R-:W-:Y:S02]  /*eec0*/  R2UR UR6, R5 ;  /* 0x00000000050672ca */ /* 0x001fe400000e0000 */
[----:B------:R-:W-:Y:S02]  /*eed0*/  R2UR UR5, R6 ;  /* 0x00000000060572ca */ /* 0x000fe400000e0000 */
[----:B------:R-:W-:Y:S01]  /*eee0*/  R2UR UR7, R7 ;  /* 0x00000000070772ca */ /* 0x000fe200000e0000 */
[----:B------:R-:W-:Y:S06]  /*eef0*/  BAR.ARV 0x4, 0x180 ;  /* 0x0106000000007b1d */ /* 0x000fec0000002000 */
[----:B------:R-:W-:Y:S08]  /*ef00*/  @P0 BRA `(.L_x_1300) ;  /* 0x0000002000880947 */ /* 0x000ff00003800000 */
[----:B------:R-:W0:Y:S01]  /*ef10*/  S2R R4, SR_SWINHI ;  /* 0x0000000000047919 */ /* 0x000e220000002f00 */
[----:B------:R-:W-:Y:S01]  /*ef20*/  R2UR UR13, R183 ;  /* 0x00000000b70d72ca */ /* 0x000fe200000e0000 */
[----:B------:R-:W-:Y:S01]  /*ef30*/  ULDC.64 UR10, c[0x0][0xc00] ;  /* 0x00030000000a7ab9 */ /* 0x000fe20000000a00 */
[----:B------:R-:W-:Y:S01]  /*ef40*/  ULDC.64 UR8, c[0x0][0xc00] ;  /* 0x0003000000087ab9 */ /* 0x000fe20000000a00 */
[----:B------:R-:W-:Y:S02]  /*ef50*/  R2UR UR15, R164 ;  /* 0x00000000a40f72ca */ /* 0x000fe400000e0000 */
[----:B------:R-:W-:Y:S02]  /*ef60*/  R2UR UR12, R22 ;  /* 0x00000000160c72ca */ /* 0x000fe400000e0000 */
[----:B------:R-:W-:Y:S02]  /*ef70*/  R2UR UR14, R165 ;  /* 0x00000000a50e72ca */ /* 0x000fe400000e0000 */
[----:B------:R-:W-:-:S04]  /*ef80*/  R2UR UR20, R166 ;  /* 0x00000000a61472ca */ /* 0x000fc800000e0000 */
[----:B------:R-:W-:Y:S01]  /*ef90*/  UIMAD.WIDE UR8, UR13, 0x4, UR8 ;  /* 0x000000040d0878a5 */ /* 0x000fe2000f8e0208 */
[----:B------:R-:W-:Y:S02]  /*efa0*/  MOV R16, R19 ;  /* 0x0000001300107202 */ /* 0x000fe40000000f00 */
[----:B0-----:R-:W-:-:S03]  /*efb0*/  MOV R17, R4 ;  /* 0x0000000400117202 */ /* 0x001fc60000000f00 */
[----:B------:R-:W-:-:S03]  /*efc0*/  IMAD.WIDE R4, R203, 0x2, R16 ;  /* 0x00000002cb047825 */ /* 0x000fc600078e0210 */
[C---:B------:R-:W-:Y:S02]  /*efd0*/  LOP3.LUT R7, R4.reuse, 0x380, RZ, 0xc0, !PT ;  /* 0x0000038004077812 */ /* 0x040fe400078ec0ff */
[C---:B------:R-:W-:Y:S02]  /*efe0*/  IADD3 R8, P5, R4.reuse, 0x40, RZ ;  /* 0x0000004004087810 */ /* 0x040fe40007fbe0ff */
[----:B------:R-:W-:Y:S02]  /*eff0*/  SHF.R.U64 R7, R7, 0x3, RZ ;  /* 0x0000000307077819 */ /* 0x000fe400000012ff */
[C---:B------:R-:W-:Y:S01]  /*f000*/  IADD3 R31, P6, R4.reuse, 0x20, RZ ;  /* 0x00000020041f7810 */ /* 0x040fe20007fde0ff */
[--C-:B------:R-:W-:Y:S01]  /*f010*/  IMAD.X R27, RZ, RZ, R5.reuse, P5 ;  /* 0x000000ffff1b7224 */ /* 0x100fe200028e0605 */
[C---:B------:R-:W-:Y:S02]  /*f020*/  IADD3 R75, P4, R4.reuse, 0x60, RZ ;  /* 0x00000060044b7810 */ /* 0x040fe40007f9e0ff */
[C---:B------:R-:W-:Y:S01]  /*f030*/  IADD3 R95, P3, R4.reuse, 0x4000, RZ ;  /* 0x00004000045f7810 */ /* 0x040fe20007f7e0ff */
[--C-:B------:R-:W-:Y:S01]  /*f040*/  IMAD.X R29, RZ, RZ, R5.reuse, P6 ;  /* 0x000000ffff1d7224 */ /* 0x100fe200030e0605 */
[C---:B------:R-:W-:Y:S01]  /*f050*/  IADD3 R97, P2, R4.reuse, 0x4020, RZ ;  /* 0x0000402004617810 */ /* 0x040fe20007f5e0ff */
[--C-:B------:R-:W-:Y:S01]  /*f060*/  IMAD.X R15, RZ, RZ, R5.reuse, P4 ;  /* 0x000000ffff0f7224 */ /* 0x100fe200020e0605 */
[C---:B------:R-:W-:Y:S01]  /*f070*/  IADD3 R99, P1, R4.reuse, 0x4040, RZ ;  /* 0x0000404004637810 */ /* 0x040fe20007f3e0ff */
[--C-:B------:R-:W-:Y:S01]  /*f080*/  IMAD.X R25, RZ, RZ, R5.reuse, P3 ;  /* 0x000000ffff197224 */ /* 0x100fe200018e0605 */
[----:B------:R-:W-:Y:S01]  /*f090*/  BAR.SYNC.DEFER_BLOCKING 0x1, 0x100 ;  /* 0x0044000000007b1d */ /* 0x000fe20000010000 */
        /* <DEDUP_REMOVED lines=9> */
[----:B------:R-:W-:Y:S02]  /*f130*/  LOP3.LUT R12, R95, 0x380, RZ, 0xc0, !PT ;  /* 0x000003805f0c7812 */ /* 0x000fe400078ec0ff */
[----:B------:R-:W-:Y:S02]  /*f140*/  SHF.R.U64 R10, R10, 0x3, RZ ;  /* 0x000000030a0a7819 */ /* 0x000fe400000012ff */
[----:B------:R-:W-:Y:S02]  /*f150*/  LOP3.LUT R26, R7, R8, RZ, 0x3c, !PT ;  /* 0x00000008071a7212 */ /* 0x000fe400078e3cff */
[----:B------:R-:W-:-:S02]  /*f160*/  SHF.R.U64 R6, R6, 0x3, RZ ;  /* 0x0000000306067819 */ /* 0x000fc400000012ff */
[----:B------:R-:W-:Y:S02]  /*f170*/  LOP3.LUT R8, R97, 0x380, RZ, 0xc0, !PT ;  /* 0x0000038061087812 */ /* 0x000fe400078ec0ff */
[----:B------:R-:W-:Y:S02]  /*f180*/  SHF.R.U64 R12, R12, 0x3, RZ ;  /* 0x000000030c0c7819 */ /* 0x000fe400000012ff */
[----:B------:R-:W-:Y:S02]  /*f190*/  LOP3.LUT R14, R10, R75, RZ, 0x3c, !PT ;  /* 0x0000004b0a0e7212 */ /* 0x000fe400078e3cff */
[----:B------:R-:W-:Y:S02]  /*f1a0*/  LOP3.LUT R28, R6, R31, RZ, 0x3c, !PT ;  /* 0x0000001f061c7212 */ /* 0x000fe400078e3cff */
[----:B------:R-:W-:Y:S02]  /*f1b0*/  LOP3.LUT R10, R99, 0x380, RZ, 0xc0, !PT ;  /* 0x00000380630a7812 */ /* 0x000fe400078ec0ff */
[----:B------:R-:W-:-:S02]  /*f1c0*/  SHF.R.U64 R8, R8, 0x3, RZ ;  /* 0x0000000308087819 */ /* 0x000fc400000012ff */
[----:B------:R-:W-:Y:S02]  /*f1d0*/  LOP3.LUT R31, R74, 0x380, RZ, 0xc0, !PT ;  /* 0x000003804a1f7812 */ /* 0x000fe400078ec0ff */
[----:B------:R-:W-:Y:S02]  /*f1e0*/  LOP3.LUT R24, R12, R95, RZ, 0x3c, !PT ;  /* 0x0000005f0c187212 */ /* 0x000fe400078e3cff */
[----:B------:R-:W-:Y:S02]  /*f1f0*/  SHF.R.U64 R10, R10, 0x3, RZ ;  /* 0x000000030a0a7819 */ /* 0x000fe400000012ff */
[----:B------:R-:W-:Y:S02]  /*f200*/  LOP3.LUT R12, R8, R97, RZ, 0x3c, !PT ;  /* 0x00000061080c7212 */ /* 0x000fe400078e3cff */
[----:B------:R-:W-:Y:S02]  /*f210*/  MOV R30, R4 ;  /* 0x00000004001e7202 */ /* 0x000fe40000000f00 */
[----:B------:R-:W-:-:S02]  /*f220*/  SHF.R.U64 R31, R31, 0x3, RZ ;  /* 0x000000031f1f7819 */ /* 0x000fc400000012ff */
[----:B------:R-:W-:Y:S02]  /*f230*/  F2FP.BF16.F32.PACK_AB R4, R3, R2 ;  /* 0x000000020304723e */ /* 0x000fe400000010ff */
[----:B------:R-:W-:Y:S02]  /*f240*/  F2FP.BF16.F32.PACK_AB R5, R89, R88 ;  /* 0x000000585905723e */ /* 0x000fe400000010ff */
[----:B------:R-:W-:Y:S02]  /*f250*/  F2FP.BF16.F32.PACK_AB R6, R21, R20 ;  /* 0x000000141506723e */ /* 0x000fe400000010ff */
[----:B------:R-:W-:Y:S02]  /*f260*/  F2FP.BF16.F32.PACK_AB R7, R91, R90 ;  /* 0x0000005a5b07723e */ /* 0x000fe400000010ff */
[----:B------:R-:W-:Y:S02]  /*f270*/  LOP3.LUT R10, R10, R99, RZ, 0x3c, !PT ;  /* 0x000000630a0a7212 */ /* 0x000fe400078e3cff */
[----:B------:R-:W-:Y:S01]  /*f280*/  MOV R97, R14 ;  /* 0x0000000e00617202 */ /* 0x000fe20000000f00 */
[----:B------:R0:W-:Y:S01]  /*f290*/  STSM.16.M88.4 [R30], R4 ;  /* 0x000000041e007844 */ /* 0x0001e20000000200 */
[----:B------:R-:W-:-:S02]  /*f2a0*/  MOV R95, R12 ;  /* 0x0000000c005f7202 */ /* 0x000fc40000000f00 */
[----:B------:R-:W-:Y:S02]  /*f2b0*/  LOP3.LUT R8, R31, R74, RZ, 0x3c, !PT ;  /* 0x0000004a1f087212 */ /* 0x000fe400078e3cff */
[----:B------:R-:W-:Y:S02]  /*f2c0*/  MOV R99, R28 ;  /* 0x0000001c00637202 */ /* 0x000fe40000000f00 */
[----:B------:R-:W-:Y:S02]  /*f2d0*/  MOV R98, R26 ;  /* 0x0000001a00627202 */ /* 0x000fe40000000f00 */
[----:B------:R-:W-:Y:S02]  /*f2e0*/  MOV R96, R24 ;  /* 0x0000001800607202 */ /* 0x000fe40000000f00 */
[----:B------:R-:W-:Y:S02]  /*f2f0*/  F2FP.BF16.F32.PACK_AB R12, R33, R32 ;  /* 0x00000020210c723e */ /* 0x000fe400000010ff */
[----:B------:R-:W-:-:S02]  /*f300*/  F2FP.BF16.F32.PACK_AB R13, R35, R34 ;  /* 0x00000022230d723e */ /* 0x000fc400000010ff */
[----:B------:R-:W-:Y:S02]  /*f310*/  F2FP.BF16.F32.PACK_AB R14, R37, R36 ;  /* 0x00000024250e723e */ /* 0x000fe400000010ff */
[----:B------:R-:W-:Y:S02]  /*f320*/  F2FP.BF16.F32.PACK_AB R15, R39, R38 ;  /* 0x00000026270f723e */ /* 0x000fe400000010ff */
[----:B------:R-:W-:Y:S02]  /*f330*/  F2FP.BF16.F32.PACK_AB R24, R41, R40 ;  /* 0x000000282918723e */ /* 0x000fe400000010ff */
[----:B------:R-:W-:Y:S01]  /*f340*/  F2FP.BF16.F32.PACK_AB R25, R43, R42 ;  /* 0x0000002a2b19723e */ /* 0x000fe200000010ff */
[----:B------:R-:W-:Y:S01]  /*f350*/  STSM.16.M88.4 [R99], R12 ;  /* 0x0000000c63007844 */ /* 0x000fe20000000200 */
[----:B------:R-:W-:Y:S02]  /*f360*/  F2FP.BF16.F32.PACK_AB R26, R45, R44 ;  /* 0x0000002c2d1a723e */ /* 0x000fe400000010ff */
[----:B------:R-:W-:-:S02]  /*f370*/  F2FP.BF16.F32.PACK_AB R27, R47, R46 ;  /* 0x0000002e2f1b723e */ /* 0x000fc400000010ff */
[----:B------:R-:W-:Y:S02]  /*f380*/  F2FP.BF16.F32.PACK_AB R28, R49, R48 ;  /* 0x00000030311c723e */ /* 0x000fe400000010ff */
[----:B------:R-:W-:Y:S01]  /*f390*/  F2FP.BF16.F32.PACK_AB R29, R51, R50 ;  /* 0x00000032331d723e */ /* 0x000fe200000010ff */
[----:B------:R1:W-:Y:S01]  /*f3a0*/  STSM.16.M88.4 [R98], R24 ;  /* 0x0000001862007844 */ /* 0x0003e20000000200 */
[----:B0-----:R-:W-:Y:S02]  /*f3b0*/  F2FP.BF16.F32.PACK_AB R30, R53, R52 ;  /* 0x00000034351e723e */ /* 0x001fe400000010ff */
[----:B------:R-:W-:Y:S02]  /*f3c0*/  F2FP.BF16.F32.PACK_AB R31, R55, R54 ;  /* 0x00000036371f723e */ /* 0x000fe400000010ff */
[----:B------:R-:W-:Y:S02]  /*f3d0*/  MOV R75, R10 ;  /* 0x0000000a004b7202 */ /* 0x000fe40000000f00 */
[----:B------:R-:W-:Y:S01]  /*f3e0*/  MOV R74, R8 ;  /* 0x00000008004a7202 */ /* 0x000fe20000000f00 */
[----:B------:R0:W-:Y:S01]  /*f3f0*/  STSM.16.M88.4 [R97], R28 ;  /* 0x0000001c61007844 */ /* 0x0001e20000000200 */
[----:B------:R-:W-:-:S02]  /*f400*/  F2FP.BF16.F32.PACK_AB R4, R57, R56 ;  /* 0x000000383904723e */ /* 0x000fc400000010ff */
[----:B------:R-:W-:Y:S02]  /*f410*/  F2FP.BF16.F32.PACK_AB R5, R59, R58 ;  /* 0x0000003a3b05723e */ /* 0x000fe400000010ff */
[----:B------:R-:W-:Y:S02]  /*f420*/  F2FP.BF16.F32.PACK_AB R6, R61, R60 ;  /* 0x0000003c3d06723e */ /* 0x000fe400000010ff */
[----:B------:R-:W-:Y:S01]  /*f430*/  F2FP.BF16.F32.PACK_AB R7, R63, R62 ;  /* 0x0000003e3f07723e */ /* 0x000fe200000010ff */
[----:B-1----:R-:W1:Y:S01]  /*f440*/  LDC.64 R98, c[0x0][0xc08] ;  /* 0x00030200ff627b82 */ /* 0x002e620000000a00 */
[----:B------:R-:W-:Y:S02]  /*f450*/  F2FP.BF16.F32.PACK_AB R8, R65, R64 ;  /* 0x000000404108723e */ /* 0x000fe400000010ff */
[----:B------:R-:W-:Y:S01]  /*f460*/  F2FP.BF16.F32.PACK_AB R9, R67, R66 ;  /* 0x000000424309723e */ /* 0x000fe200000010ff */
[----:B------:R-:W-:Y:S01]  /*f470*/  STSM.16.M88.4 [R96], R4 ;  /* 0x0000000460007844 */ /* 0x000fe20000000200 */
[----:B------:R-:W-:-:S02]  /*f480*/  F2FP.BF16.F32.PACK_AB R10, R69, R68 ;  /* 0x00000044450a723e */ /* 0x000fc400000010ff */
[----:B------:R-:W-:Y:S01]  /*f490*/  F2FP.BF16.F32.PACK_AB R11, R71, R70 ;  /* 0x00000046470b723e */ /* 0x000fe200000010ff */
[----:B0-----:R-:W-:Y:S01]  /*f4a0*/  IMAD.U32 R28, RZ, RZ, UR8 ;  /* 0x00000008ff1c7e24 */ /* 0x001fe2000f8e00ff */
[----:B------:R-:W-:Y:S01]  /*f4b0*/  F2FP.BF16.F32.PACK_AB R12, R73, R72 ;  /* 0x00000048490c723e */ /* 0x000fe200000010ff */
[----:B------:R-:W-:Y:S01]  /*f4c0*/  IMAD.U32 R29, RZ, RZ, UR9 ;  /* 0x00000009ff1d7e24 */ /* 0x000fe2000f8e00ff */
[----:B------:R-:W-:Y:S01]  /*f4d0*/  F2FP.BF16.F32.PACK_AB R13, R93, R92 ;  /* 0x0000005c5d0d723e */ /* 0x000fe200000010ff */
[----:B------:R-:W-:Y:S01]  /*f4e0*/  STSM.16.M88.4 [R95], R8 ;  /* 0x000000085f007844 */ /* 0x000fe20000000200 */
[----:B------:R-:W-:Y:S02]  /*f4f0*/  F2FP.BF16.F32.PACK_AB R14, R77, R76 ;  /* 0x0000004c4d0e723e */ /* 0x000fe400000010ff */
[----:B------:R-:W-:Y:S02]  /*f500*/  F2FP.BF16.F32.PACK_AB R15, R79, R78 ;  /* 0x0000004e4f0f723e */ /* 0x000fe400000010ff */
[----:B------:R-:W-:-:S02]  /*f510*/  F2FP.BF16.F32.PACK_AB R24, R81, R80 ;  /* 0x000000505118723e */ /* 0x000fc400000010ff */
[----:B------:R-:W-:Y:S01]  /*f520*/  F2FP.BF16.F32.PACK_AB R25, R83, R82 ;  /* 0x000000525319723e */ /* 0x000fe200000010ff */
[----:B------:R0:W-:Y:S01]  /*f530*/  STSM.16.M88.4 [R75], R12 ;  /* 0x0000000c4b007844 */ /* 0x0001e20000000200 */
[----:B------:R-:W-:Y:S02]  /*f540*/  F2FP.BF16.F32.PACK_AB R26, R85, R84 ;  /* 0x00000054551a723e */ /* 0x000fe400000010ff */
[----:B------:R-:W-:Y:S02]  /*f550*/  F2FP.BF16.F32.PACK_AB R27, R87, R86 ;  /* 0x00000056571b723e */ /* 0x000fe400000010ff */
[----:B------:R-:W-:-:S03]  /*f560*/  ISETP.NE.U32.AND P0, PT, RZ, UR10, PT ;  /* 0x0000000aff007c0c */ /* 0x000fc6000bf05070 */
[----:B------:R2:W-:Y:S01]  /*f570*/  STSM.16.M88.4 [R74], R24 ;  /* 0x000000184a007844 */ /* 0x0005e20000000200 */
[----:B------:R-:W-:Y:S01]  /*f580*/  BAR.SYNC.DEFER_BLOCKING 0x1, 0x100 ;  /* 0x0044000000007b1d */ /* 0x000fe20000010000 */
[----:B------:R-:W-:-:S07]  /*f590*/  ISETP.NE.AND.EX P0, PT, RZ, UR11, PT, P0 ;  /* 0x0000000bff007c0c */ /* 0x000fce000bf05300 */
[----:B0-----:R-:W0:Y:S06]  /*f5a0*/  LDC R75, c[0x0][0xbe8] ;  /* 0x0002fa00ff4b7b82 */ /* 0x001e2c0000000800 */
[----:B------:R-:W3:Y:S01]  /*f5b0*/  @P0 LDG.E R30, desc[UR36][R28.64] ;  /* 0x000000241c1e0981 */ /* 0x000ee2000c1e1900 */
[----:B-1----:R-:W-:Y:S02]  /*f5c0*/  ISETP.NE.U32.AND P1, PT, R98, RZ, PT ;  /* 0x000000ff6200720c */ /* 0x002fe40003f25070 */
[----:B------:R-:W-:-:S11]  /*f5d0*/  R2UR UR4, R99 ;  /* 0x00000000630472ca */ /* 0x000fd600000e0000 */
[----:B------:R-:W-:Y:S02]  /*f5e0*/  VOTEU.ANY UP0, P1 ;  /* 0x00000000003f7886 */ /* 0x000fe40000800100 */
[----:B------:R-:W-:Y:S01]  /*f5f0*/  UISETP.NE.AND.EX UP0, UPT, UR4, URZ, UPT, UP0 ;  /* 0x0000003f0400728c */ /* 0x000fe2000bf05300 */
[----:B0-----:R-:W-:Y:S02]  /*f600*/  ISETP.NE.AND P1, PT, R75, 0x1, PT ;  /* 0x000000014b00780c */ /* 0x001fe40003f25270 */
[----:B------:R-:W-:Y:S02]  /*f610*/  ULDC UR4, c[0x0][0xa88] ;  /* 0x0002a20000047ab9 */ /* 0x000fe40000000800 */
[----:B--2---:R-:W-:Y:S01]  /*f620*/  IMAD.U32 R74, RZ, RZ, UR4 ;  /* 0x00000004ff4a7e24 */ /* 0x004fe2000f8e00ff */
[----:B------:R-:W-:Y:S01]  /*f630*/  PLOP3.LUT P4, PT, PT, PT, UP0, 0x80, 0x0 ;  /* 0x000000000000781c */ /* 0x000fe20003f8f008 */
[----:B------:R-:W-:-:S04]  /*f640*/  ULDC UR4, c[0x0][0xad4] ;  /* 0x0002b50000047ab9 */ /* 0x000fc80000000800 */
[----:B------:R-:W-:Y:S02]  /*f650*/  @UP0 ULDC.64 UR8, c[0x0][0xc08] ;  /* 0x0003020000080ab9 */ /* 0x000fe40000000a00 */
[----:B------:R-:W-:Y:S01]  /*f660*/  @UP0 UIMAD.WIDE UR8, UR13, 0x4, UR8 ;  /* 0x000000040d0808a5 */ /* 0x000fe2000f8e0208 */
[----:B------:R-:W0:Y:S01]  /*f670*/  @P1 LDC R6, c[0x0][0xbec] ;  /* 0x0002fb00ff061b82 */ /* 0x000e220000000800 */
[----:B------:R-:W-:-:S04]  /*f680*/  UISETP.NE.AND UP0, UPT, UR15, URZ, UPT ;  /* 0x0000003f0f00728c */ /* 0x000fc8000bf05270 */
[----:B------:R-:W-:Y:S01]  /*f690*/  USEL UR4, UR15, UR4, UP0 ;  /* 0x000000040f047287 */ /* 0x000fe20008000000 */
[----:B------:R-:W-:Y:S02]  /*f6a0*/  IMAD.U32 R4, RZ, RZ, UR8 ;  /* 0x00000008ff047e24 */ /* 0x000fe4000f8e00ff */
[----:B------:R-:W1:Y:S01]  /*f6b0*/  @P1 LDC R9, c[0x0][0xbf0] ;  /* 0x0002fc00ff091b82 */ /* 0x000e620000000800 */
[----:B------:R-:W-:Y:S01]  /*f6c0*/  UISETP.GT.AND UP1, UPT, UR4, 0x1, UPT ;  /* 0x000000010400788c */ /* 0x000fe2000bf24270 */
[----:B------:R-:W-:Y:S01]  /*f6d0*/  IMAD.U32 R5, RZ, RZ, UR9 ;  /* 0x00000009ff057e24 */ /* 0x000fe2000f8e00ff */
[----:B------:R-:W-:Y:S02]  /*f6e0*/  UMOV UR19, 0x9b8 ;  /* 0x000009b800137882 */ /* 0x000fe40000000000 */
[----:B------:R-:W-:Y:S02]  /*f6f0*/  USEL UR19, UR19, 0x978, UP1 ;  /* 0x0000097813137887 */ /* 0x000fe40008800000 */
[----:B------:R-:W-:Y:S01]  /*f700*/  UISETP.NE.U32.AND UP0, UPT, UR10, URZ, UPT ;  /* 0x0000003f0a00728c */ /* 0x000fe2000bf05070 */
[----:B------:R-:W-:Y:S01]  /*f710*/  VIADD R13, R23, UR12 ;  /* 0x0000000c170d7c36 */ /* 0x000fe20008000000 */
[----:B------:R-:W-:Y:S01]  /*f720*/  USHF.R.S32.HI UR10, URZ, 0x1f, UR13 ;  /* 0x0000001f3f0a7899 */ /* 0x000fe2000801140d */
[----:B------:R0:W5:Y:S01]  /*f730*/  @P4 LDG.E R74, desc[UR36][R4.64] ;  /* 0x00000024044a4981 */ /* 0x000162000c1e1900 */
[----:B------:R-:W-:Y:S01]  /*f740*/  UISETP.NE.AND.EX UP0, UPT, UR11, URZ, UPT, UP0 ;  /* 0x0000003f0b00728c */ /* 0x000fe2000bf05300 */
[----:B------:R-:W-:Y:S01]  /*f750*/  IMAD.MOV.U32 R7, RZ, RZ, R13 ;  /* 0x000000ffff077224 */ /* 0x000fe200078e000d */
[----:B------:R-:W-:Y:S01]  /*f760*/  UMOV UR4, URZ ;  /* 0x0000003f00047c82 */ /* 0x000fe20008000000 */
[----:B------:R-:W-:-:S02]  /*f770*/  USEL UR9, UR14, URZ, UP1 ;  /* 0x0000003f0e097287 */ /* 0x000fc40008800000 */
[----:B------:R-:W-:Y:S02]  /*f780*/  USEL UR8, UR13, URZ, !UP0 ;  /* 0x0000003f0d087287 */ /* 0x000fe4000c000000 */
[----:B------:R-:W-:Y:S01]  /*f790*/  USEL UR18, UR10, URZ, !UP0 ;  /* 0x0000003f0a127287 */ /* 0x000fe2000c000000 */
[----:B------:R-:W-:Y:S02]  /*f7a0*/  ULDC.64 UR12, c[0x0][UR19+0x220] ;  /* 0x00008800130c7abb */ /* 0x000fe40008000a00 */
[----:B------:R-:W-:Y:S01]  /*f7b0*/  ULDC.64 UR10, c[0x0][UR19+0x218] ;  /* 0x00008600130a7abb */ /* 0x000fe20008000a00 */
[----:B0-----:R-:W-:Y:S01]  /*f7c0*/  @P1 IMAD.HI.U32 R4, R13, R6, RZ ;  /* 0x000000060d041227 */ /* 0x001fe200078e00ff */
[----:B------:R-:W-:Y:S01]  /*f7d0*/  ULDC.64 UR14, c[0x0][UR19+0x228] ;  /* 0x00008a00130e7abb */ /* 0x000fe20008000a00 */
[----:B------:R-:W-:Y:S02]  /*f7e0*/  UIMAD.WIDE.U32 UR16, UR10, UR20, URZ ;  /* 0x000000140a1072a5 */ /* 0x000fe4000f8e003f */
[----:B------:R-:W-:Y:S01]  /*f7f0*/  UIMAD UR13, UR13, UR8, URZ ;  /* 0x000000080d0d72a4 */ /* 0x000fe2000f8e023f */
[----:B-1----:R-:W-:Y:S01]  /*f800*/  @P1 SHF.R.U32.HI R7, RZ, R9, R4 ;  /* 0x00000009ff071219 */ /* 0x002fe20000011604 */
[----:B------:R-:W-:-:S02]  /*f810*/  UIMAD UR20, UR11, UR20, URZ ;  /* 0x000000140b1472a4 */ /* 0x000fc4000f8e023f */
[----:B------:R-:W-:Y:S02]  /*f820*/  UIMAD.WIDE.U32 UR10, UR12, UR8, URZ ;  /* 0x000000080c0a72a5 */ /* 0x000fe4000f8e003f */
[----:B------:R-:W-:Y:S01]  /*f830*/  UIMAD.WIDE.U32 UR22, UR14, UR9, URZ ;  /* 0x000000090e1672a5 */ /* 0x000fe2000f8e003f */
[----:B------:R-:W-:Y:S01]  /*f840*/  IMAD.MOV R6, RZ, RZ, -R7 ;  /* 0x000000ffff067224 */ /* 0x000fe200078e0a07 */
[----:B------:R-:W-:Y:S02]  /*f850*/  UIMAD UR9, UR15, UR9, URZ ;  /* 0x000000090f0972a4 */ /* 0x000fe4000f8e023f */
[----:B------:R-:W-:Y:S01]  /*f860*/  UIMAD UR13, UR12, UR18, UR13 ;  /* 0x000000120c0d72a4 */ /* 0x000fe2000f8e020d */
[----:B------:R-:W-:Y:S01]  /*f870*/  IMAD R9, R75, R6, R13 ;  /* 0x000000064b097224 */ /* 0x000fe200078e020d */
[----:B------:R-:W-:Y:S01]  /*f880*/  UIADD3 UR20, UR17, UR20, URZ ;  /* 0x0000001411147290 */ /* 0x000fe2000fffe03f */
[----:B------:R-:W-:Y:S02]  /*f890*/  IMAD.U32 R4, RZ, RZ, UR22 ;  /* 0x00000016ff047e24 */ /* 0x000fe4000f8e00ff */
[----:B------:R-:W-:Y:S01]  /*f8a0*/  IMAD.U32 R5, RZ, RZ, UR23 ;  /* 0x00000017ff057e24 */ /* 0x000fe2000f8e00ff */
[----:B------:R-:W-:-:S02]  /*f8b0*/  SHF.R.S32.HI R5, RZ, 0x1f, R7 ;  /* 0x0000001fff057819 */ /* 0x000fc40000011407 */
[----:B------:R-:W-:Y:S02]  /*f8c0*/  SHF.R.S32.HI R6, RZ, 0x1f, R9 ;  /* 0x0000001fff067819 */ /* 0x000fe40000011409 */
[----:B---3--:R-:W-:-:S13]  /*f8d0*/  @P0 R2UR UR4, R30 ;  /* 0x000000001e0402ca */ /* 0x008fda00000e0000 */
        /* <DEDUP_REMOVED lines=23> */
.L_x_1301:
[----:B------:R-:W-:Y:S01]  /*fa50*/  R2UR UR9, R22 ;  /* 0x00000000160972ca */ /* 0x000fe200000e0000 */
[----:B------:R-:W-:Y:S01]  /*fa60*/  SHFL.IDX PT, R4, R8, RZ, 0x1c1f ;  /* 0x001c1fff08047589 */ /* 0x000fe200000e0000 */
[----:B-----5:R-:W-:Y:S01]  /*fa70*/  IMAD R74, R74, R75, RZ ;  /* 0x0000004b4a4a7224 */ /* 0x020fe200078e02ff */
[----:B------:R-:W-:Y:S02]  /*fa80*/  LOP3.LUT P0, RZ, R185, 0x3, RZ, 0xc0, !PT ;  /* 0x00000003b9ff7812 */ /* 0x000fe4000780c0ff */
[----:B------:R-:W0:Y:S01]  /*fa90*/  SHFL.IDX PT, R5, R10, RZ, 0x1c1f ;  /* 0x001c1fff0a057589 */ /* 0x000e2200000e0000 */
[----:B------:R-:W-:-:S03]  /*faa0*/  PLOP3.LUT P3, PT, PT, PT, UP1, 0x80, 0x0 ;  /* 0x000000000000781c */ /* 0x000fc60003f6f018 */
[----:B------:R-:W-:Y:S04]  /*fab0*/  SHFL.IDX PT, R6, R8, 0x1, 0x1c1f ;  /* 0x003c1f0008067f89 */ /* 0x000fe800000e0000 */
[----:B------:R-:W1:Y:S01]  /*fac0*/  SHFL.IDX PT, R7, R10, 0x1, 0x1c1f ;  /* 0x003c1f000a077f89 */ /* 0x000e6200000e0000 */
[----:B------:R-:W-:-:S04]  /*fad0*/  VIADD R11, R202, UR9 ;  /* 0x00000009ca0b7c36 */ /* 0x000fc80008000000 */
[C---:B------:R-:W-:Y:S01]  /*fae0*/  VIADD R9, R11.reuse, 0x8 ;  /* 0x000000080b097836 */ /* 0x040fe20000000000 */
[----:B------:R-:W-:-:S04]  /*faf0*/  ISETP.GE.OR P2, PT, R11, R74, P0 ;  /* 0x0000004a0b00720c */ /* 0x000fc80000746670 */
[----:B------:R-:W-:-:S09]  /*fb00*/  ISETP.GE.OR P0, PT, R9, R74, P0 ;  /* 0x0000004a0900720c */ /* 0x000fd20000706670 */
[----:B0-----:R0:W-:Y:S01]  /*fb10*/  @!P2 ST.E desc[UR36][R4.64], R0 ;  /* 0x000000000400a985 */ /* 0x0011e2000c101924 */
[----:B------:R-:W-:-:S03]  /*fb20*/  ISETP.GE.AND P2, PT, R11, R74, PT ;  /* 0x0000004a0b00720c */ /* 0x000fc60003f46270 */
[----:B-1----:R0:W-:Y:S01]  /*fb30*/  @!P0 ST.E desc[UR36][R6.64], R94 ;  /* 0x0000005e06008985 */ /* 0x0021e2000c101924 */
[----:B------:R-:W-:Y:S01]  /*fb40*/  ISETP.GE.AND P0, PT, R9, R74, PT ;  /* 0x0000004a0900720c */ /* 0x000fe20003f06270 */
[----:B------:R-:W-:-:S12]  /*fb50*/  @P3 BRA `(.L_x_1302) ;  /* 0x0000000800903947 */ /* 0x000fd80003800000 */
[----:B------:R-:W-:Y:S01]  /*fb60*/  IMAD R3, R182, 0x40, R160 ;  /* 0x00000040b6037824 */ /* 0x000fe200078e02a0 */
[----:B------:R-:W-:Y:S01]  /*fb70*/  ULDC.64 UR12, c[0x0][0xaa0] ;  /* 0x0002a800000c7ab9 */ /* 0x000fe20000000a00 */
[----:B------:R-:W-:Y:S01]  /*fb80*/  R2UR UR16, R166 ;  /* 0x00000000a61072ca */ /* 0x000fe200000e0000 */
[----:B------:R-:W1:Y:S01]  /*fb90*/  @P1 LDC R21, c[0x0][0xbf0] ;  /* 0x0002fc00ff151b82 */ /* 0x000e620000000800 */
[----:B------:R-:W-:Y:S01]  /*fba0*/  IMAD.WIDE R16, R3, 0x2, R16 ;  /* 0x0000000203107825 */ /* 0x000fe200078e0210 */
[----:B------:R-:W-:Y:S02]  /*fbb0*/  R2UR UR15, R22 ;  /* 0x00000000160f72ca */ /* 0x000fe400000e0000 */
[C---:B------:R-:W-:Y:S01]  /*fbc0*/  IADD3 R9, P6, R16.reuse, 0x1000, RZ ;  /* 0x0000100010097810 */ /* 0x040fe20007fde0ff */
[----:B------:R-:W-:Y:S01]  /*fbd0*/  UIMAD UR9, UR14, UR12, URZ ;  /* 0x0000000c0e0972a4 */ /* 0x000fe2000f8e023f */
[C---:B------:R-:W-:Y:S02]  /*fbe0*/  IADD3 R13, P5, R16.reuse, 0x2000, RZ ;  /* 0x00002000100d7810 */ /* 0x040fe40007fbe0ff */
[----:B------:R-:W-:Y:S01]  /*fbf0*/  LOP3.LUT R8, R9, 0x380, RZ, 0xc0, !PT ;  /* 0x0000038009087812 */ /* 0x000fe200078ec0ff */
[----:B------:R-:W-:Y:S01]  /*fc00*/  UIMAD.WIDE.U32 UR10, UR4, UR12, URZ ;  /* 0x0000000c040a72a5 */ /* 0x000fe2000f8e003f */
[----:B------:R-:W-:-:S02]  /*fc10*/  IADD3 R25, P4, R16, 0x3000, RZ ;  /* 0x0000300010197810 */ /* 0x000fc40007f9e0ff */
[----:B------:R-:W-:Y:S01]  /*fc20*/  SHF.R.U64 R8, R8, 0x3, RZ ;  /* 0x0000000308087819 */ /* 0x000fe200000012ff */
[----:B------:R-:W-:Y:S01]  /*fc30*/  UIMAD UR9, UR4, UR13, UR9 ;  /* 0x0000000d040972a4 */ /* 0x000fe2000f8e0209 */
[----:B------:R-:W-:Y:S02]  /*fc40*/  IADD3 R29, P3, R16, 0x4000, RZ ;  /* 0x00004000101d7810 */ /* 0x000fe40007f7e0ff */
[----:B------:R-:W-:Y:S01]  /*fc50*/  LOP3.LUT R8, R8, R9, RZ, 0x3c, !PT ;  /* 0x0000000908087212 */ /* 0x000fe200078e3cff */
[----:B------:R-:W-:Y:S01]  /*fc60*/  IMAD.X R9, RZ, RZ, R17, P6 ;  /* 0x000000ffff097224 */ /* 0x000fe200030e0611 */
[C---:B------:R-:W-:Y:S01]  /*fc70*/  IADD3 R3, P6, R16.reuse, 0x7000, RZ ;  /* 0x0000700010037810 */ /* 0x040fe20007fde0ff */
[----:B------:R-:W-:Y:S01]  /*fc80*/  UIADD3 UR11, UR11, UR9, URZ ;  /* 0x000000090b0b7290 */ /* 0x000fe2000fffe03f */
[----:B------:R-:W-:Y:S01]  /*fc90*/  IADD3 R33, P2, R16, 0x5000, RZ ;  /* 0x0000500010217810 */ /* 0x000fe20007f5e0ff */
[----:B------:R-:W-:Y:S01]  /*fca0*/  ULDC.64 UR12, c[0x0][0xae8] ;  /* 0x0002ba00000c7ab9 */ /* 0x000fe20000000a00 */
[----:B0-----:R-:W-:-:S02]  /*fcb0*/  LOP3.LUT R0, R3, 0x380, RZ, 0xc0, !PT ;  /* 0x0000038003007812 */ /* 0x001fc400078ec0ff */
[C---:B------:R-:W-:Y:S02]  /*fcc0*/  IADD3 R37, P0, R16.reuse, 0x6000, RZ ;  /* 0x0000600010257810 */ /* 0x040fe40007f1e0ff */
[----:B------:R-:W-:Y:S02]  /*fcd0*/  LOP3.LUT R5, R16, 0x380, RZ, 0xc0, !PT ;  /* 0x0000038010057812 */ /* 0x000fe400078ec0ff */
[----:B------:R-:W-:Y:S02]  /*fce0*/  LOP3.LUT R12, R13, 0x380, RZ, 0xc0, !PT ;  /* 0x000003800d0c7812 */ /* 0x000fe400078ec0ff */
[----:B------:R-:W-:Y:S01]  /*fcf0*/  LOP3.LUT R24, R25, 0x380, RZ, 0xc0, !PT ;  /* 0x0000038019187812 */ /* 0x000fe200078ec0ff */
[----:B------:R-:W-:Y:S01]  /*fd00*/  USHF.R.S32.HI UR4, URZ, 0x1f, UR8 ;  /* 0x0000001f3f047899 */ /* 0x000fe20008011408 */
[----:B------:R-:W-:Y:S01]  /*fd10*/  SHF.R.U64 R0, R0, 0x3, RZ ;  /* 0x0000000300007819 */ /* 0x000fe200000012ff */
[----:B------:R-:W-:Y:S01]  /*fd20*/  UIMAD.WIDE.U32 UR10, UR16, UR12, UR10 ;  /* 0x0000000c100a72a5 */ /* 0x000fe2000f8e000a */
[----:B------:R-:W-:Y:S01]  /*fd30*/  LOP3.LUT R28, R29, 0x380, RZ, 0xc0, !PT ;  /* 0x000003801d1c7812 */ /* 0x000fe200078ec0ff */
[----:B------:R-:W-:Y:S01]  /*fd40*/  IMAD.X R41, RZ, RZ, R17, P6 ;  /* 0x000000ffff297224 */ /* 0x000fe200030e0611 */
[----:B------:R-:W-:Y:S01]  /*fd50*/  LOP3.LUT R40, R0, R3, RZ, 0x3c, !PT ;  /* 0x0000000300287212 */ /* 0x000fe200078e3cff */
[----:B------:R-:W5:Y:S01]  /*fd60*/  LD.E.128 R8, desc[UR36][R8.64] ;  /* 0x0000002408087980 */ /* 0x000f62000c101d00 */
[----:B------:R-:W0:Y:S01]  /*fd70*/  @P1 LDC R3, c[0x0][0xbec] ;  /* 0x0002fb00ff031b82 */ /* 0x000e220000000800 */
[----:B------:R-:W-:Y:S01]  /*fd80*/  IMAD R0, R163, 0x20, R182 ;  /* 0x00000020a3007824 */ /* 0x000fe200078e02b6 */
[----:B------:R-:W-:-:S02]  /*fd90*/  LOP3.LUT R32, R33, 0x380, RZ, 0xc0, !PT ;  /* 0x0000038021207812 */ /* 0x000fc400078ec0ff */
[----:B------:R-:W-:Y:S02]  /*fda0*/  LOP3.LUT R36, R37, 0x380, RZ, 0xc0, !PT ;  /* 0x0000038025247812 */ /* 0x000fe400078ec0ff */
[----:B------:R-:W-:Y:S01]  /*fdb0*/  SHF.R.U64 R5, R5, 0x3, RZ ;  /* 0x0000000305057819 */ /* 0x000fe200000012ff */
[----:B------:R-:W-:Y:S01]  /*fdc0*/  VIADD R20, R0, UR15 ;  /* 0x0000000f00147c36 */ /* 0x000fe20008000000 */
[----:B------:R-:W-:Y:S01]  /*fdd0*/  SHF.R.U64 R12, R12, 0x3, RZ ;  /* 0x000000030c0c7819 */ /* 0x000fe200000012ff */
[----:B------:R-:W-:Y:S01]  /*fde0*/  UIMAD UR11, UR16, UR13, UR11 ;  /* 0x0000000d100b72a4 */ /* 0x000fe2000f8e020b */
[----:B------:R-:W-:Y:S01]  /*fdf0*/  SHF.R.U64 R24, R24, 0x3, RZ ;  /* 0x0000000318187819 */ /* 0x000fe200000012ff */
[----:B------:R-:W5:Y:S01]  /*fe00*/  LD.E.128 R40, desc[UR36][R40.64] ;  /* 0x0000002428287980 */ /* 0x000f62000c101d00 */
[----:B------:R-:W-:Y:S01]  /*fe10*/  SHF.R.U64 R28, R28, 0x3, RZ ;  /* 0x000000031c1c7819 */ /* 0x000fe200000012ff */
[----:B------:R-:W-:Y:S01]  /*fe20*/  ULDC.64 UR12, c[0x0][0xaf0] ;  /* 0x0002bc00000c7ab9 */ /* 0x000fe20000000a00 */
[----:B------:R-:W-:-:S02]  /*fe30*/  SHF.R.U64 R32, R32, 0x3, RZ ;  /* 0x0000000320207819 */ /* 0x000fc400000012ff */
[----:B------:R-:W-:Y:S02]  /*fe40*/  SHF.R.U64 R36, R36, 0x3, RZ ;  /* 0x0000000324247819 */ /* 0x000fe400000012ff */
[----:B------:R-:W-:Y:S01]  /*fe50*/  LOP3.LUT R16, R5, R16, RZ, 0x3c, !PT ;  /* 0x0000001005107212 */ /* 0x000fe200078e3cff */
[----:B------:R-:W-:Y:S01]  /*fe60*/  UIMAD UR4, UR4, UR12, URZ ;  /* 0x0000000c040472a4 */ /* 0x000fe2000f8e023f */
[----:B------:R-:W-:Y:S01]  /*fe70*/  LOP3.LUT R12, R12, R13, RZ, 0x3c, !PT ;  /* 0x0000000d0c0c7212 */ /* 0x000fe200078e3cff */
[--C-:B------:R-:W-:Y:S01]  /*fe80*/  IMAD.X R13, RZ, RZ, R17.reuse, P5 ;  /* 0x000000ffff0d7224 */ /* 0x100fe200028e0611 */
[----:B------:R-:W-:Y:S01]  /*fe90*/  LOP3.LUT R24, R24, R25, RZ, 0x3c, !PT ;  /* 0x0000001918187212 */ /* 0x000fe200078e3cff */
[--C-:B------:R-:W-:Y:S01]  /*fea0*/  IMAD.X R25, RZ, RZ, R17.reuse, P4 ;  /* 0x000000ffff197224 */ /* 0x100fe200020e0611 */
[----:B------:R-:W-:Y:S01]  /*feb0*/  LOP3.LUT R28, R28, R29, RZ, 0x3c, !PT ;  /* 0x0000001d1c1c7212 */ /* 0x000fe200078e3cff */
[----:B0-----:R-:W-:Y:S01]  /*fec0*/  @P1 IMAD.HI.U32 R0, R20, R3, RZ ;  /* 0x0000000314001227 */ /* 0x001fe200078e00ff */
[----:B------:R-:W-:Y:S01]  /*fed0*/  LOP3.LUT R32, R32, R33, RZ, 0x3c, !PT ;  /* 0x0000002120207212 */ /* 0x000fe200078e3cff */
[----:B------:R0:W5:Y:S01]  /*fee0*/  LD.E.128 R4, desc[UR36][R16.64] ;  /* 0x0000002410047980 */ /* 0x000162000c101d00 */
[----:B------:R-:W-:Y:S01]  /*fef0*/  LOP3.LUT R36, R36, R37, RZ, 0x3c, !PT ;  /* 0x0000002524247212 */ /* 0x000fe200078e3cff */
[----:B------:R-:W-:-:S02]  /*ff00*/  IMAD.X R29, RZ, RZ, R17, P3 ;  /* 0x000000ffff1d7224 */ /* 0x000fc400018e0611 */
[--C-:B------:R-:W-:Y:S01]  /*ff10*/  IMAD.X R33, RZ, RZ, R17.reuse, P2 ;  /* 0x000000ffff217224 */ /* 0x100fe200010e0611 */
[----:B------:R-:W-:Y:S01]  /*ff20*/  UIMAD UR4, UR8, UR13, UR4 ;  /* 0x0000000d080472a4 */ /* 0x000fe2000f8e0204 */
[----:B------:R-:W-:Y:S01]  /*ff30*/  IMAD.X R37, RZ, RZ, R17, P0 ;  /* 0x000000ffff257224 */ /* 0x000fe200000e0611 */
[----:B------:R-:W-:Y:S01]  /*ff40*/  UIMAD.WIDE.U32 UR8, UR8, UR12, UR10 ;  /* 0x0000000c080872a5 */ /* 0x000fe2000f8e000a */
[----:B------:R-:W5:Y:S01]  /*ff50*/  LD.E.128 R12, desc[UR36][R12.64] ;  /* 0x000000240c0c7980 */ /* 0x000f62000c101d00 */
[----:B0-----:R-:W-:Y:S01]  /*ff60*/  IMAD.MOV.U32 R17, RZ, RZ, R20 ;  /* 0x000000ffff117224 */ /* 0x001fe200078e0014 */
[----:B-1----:R-:W-:Y:S01]  /*ff70*/  @P1 SHF.R.U32.HI R17, RZ, R21, R0 ;  /* 0x00000015ff111219 */ /* 0x002fe20000011600 */
[----:B------:R-:W-:Y:S01]  /*ff80*/  UIADD3 UR4, UR9, UR4, URZ ;  /* 0x0000000409047290 */ /* 0x000fe2000fffe03f */
[----:B------:R-:W5:Y:S01]  /*ff90*/  LD.E.128 R24, desc[UR36][R24.64] ;  /* 0x0000002418187980 */ /* 0x000f62000c101d00 */
[----:B------:R-:W-:Y:S01]  /*ffa0*/  ULDC.64 UR10, c[0x0][0xae0] ;  /* 0x0002b800000a7ab9 */ /* 0x000fe20000000a00 */
[--C-:B------:R-:W-:Y:S01]  /*ffb0*/  SHF.R.S32.HI R0, RZ, 0x1f, R17.reuse ;  /* 0x0000001fff007819 */ /* 0x100fe20000011411 */
[----:B------:R-:W-:Y:S01]  /*ffc0*/  IMAD.MOV R16, RZ, RZ, -R17 ;  /* 0x000000ffff107224 */ /* 0x000fe200078e0a11 */
[----:B------:R-:W5:Y:S01]  /*ffd0*/  LD.E.128 R28, desc[UR36][R28.64] ;  /* 0x000000241c1c7980 */ /* 0x000f62000c101d00 */
[----:B------:R-:W-:-:S02]  /*ffe0*/  IMAD.U32 R3, RZ, RZ, UR9 ;  /* 0x00000009ff037e24 */ /* 0x000fc4000f8e00ff */
[----:B------:R-:W-:Y:S01]  /*fff0*/  IMAD R0, R0, UR10, RZ ;  /* 0x0000000a00007c24 */ /* 0x000fe2000f8e02ff */
[----:B------:R-:W5:Y:S01]  /*10000*/  LD.E.128 R32, desc[UR36][R32.64] ;  /* 0x0000002420207980 */ /* 0x000f62000c101d00 */
[----:B------:R-:W-:Y:S02]  /*10010*/  IMAD R75, R75, R16, R20 ;  /* 0x000000104b4b7224 */ /* 0x000fe400078e0214 */
[----:B------:R-:W-:Y:S01]  /*10020*/  IMAD.U32 R2, RZ, RZ, UR8 ;  /* 0x00000008ff027e24 */ /* 0x000fe2000f8e00ff */
[----:B------:R-:W5:Y:S01]  /*10030*/  LD.E.128 R36, desc[UR36][R36.64] ;  /* 0x0000002424247980 */ /* 0x000f62000c101d00 */
[----:B------:R-:W-:Y:S01]  /*10040*/  IMAD.U32 R3, RZ, RZ, UR4 ;  /* 0x00000004ff037e24 */ /* 0x000fe2000f8e00ff */
[----:B------:R-:W-:Y:S01]  /*10050*/  ULDC.64 UR8, c[0x0][0xad8] ;  /* 0x0002b60000087ab9 */ /* 0x000fe20000000a00 */
[C---:B------:R-:W-:Y:S01]  /*10060*/  IMAD R21, R17.reuse, UR11, R0 ;  /* 0x0000000b11157c24 */ /* 0x040fe2000f8e0200 */
[----:B------:R-:W-:Y:S01]  /*10070*/  @!PT LDS RZ, [RZ] ;  /* 0x00000000fffff984 */ /* 0x000fe20000000800 */
[----:B------:R-:W-:Y:S01]  /*10080*/  @!PT LDS RZ, [RZ] ;  /* 0x00000000fffff984 */ /* 0x000fe20000000800 */
[----:B------:R-:W-:Y:S01]  /*10090*/  @!PT LDS RZ, [RZ] ;  /* 0x00000000fffff984 */ /* 0x000fe20000000800 */
[----:B------:R-:W-:Y:S01]  /*100a0*/  @!PT LDS RZ, [RZ] ;  /* 0x00000000fffff984 */ /* 0x000fe20000000800 */
[----:B------:R0:W-:Y:S06]  /*100b0*/  MEMBAR.ALL.CTA ;  /* 0x0000000000007992 */ /* 0x0001ec0000008000 */
[----:B0-----:R-:W0:Y:S01]  /*100c0*/  FENCE.VIEW.ASYNC.S ;  /* 0x00000000000073c6 */ /* 0x001e220000000000 */
[----:B------:R-:W-:Y:S01]  /*100d0*/  SHF.R.S32.HI R0, RZ, 0x1f, R75 ;  /* 0x0000001fff007819 */ /* 0x000fe2000001144b */
[----:B------:R-:W-:-:S04]  /*100e0*/  IMAD.WIDE.U32 R2, R17, UR10, R2 ;  /* 0x0000000a11027c25 */ /* 0x000fc8000f8e0002 */
[----:B------:R-:W-:Y:S02]  /*100f0*/  IMAD.IADD R3, R3, 0x1, R21 ;  /* 0x0000000103037824 */ /* 0x000fe400078e0215 */
[----:B------:R-:W-:Y:S02]  /*10100*/  IMAD R0, R0, UR8, RZ ;  /* 0x0000000800007c24 */ /* 0x000fe4000f8e02ff */
[----:B------:R-:W-:Y:S02]  /*10110*/  VIADD R45, R182, UR15 ;  /* 0x0000000fb62d7c36 */ /* 0x000fe40008000000 */
[C---:B------:R-:W-:Y:S02]  /*10120*/  IMAD R21, R75.reuse, UR9, R0 ;  /* 0x000000094b157c24 */ /* 0x040fe4000f8e0200 */
[----:B------:R-:W-:Y:S01]  /*10130*/  IMAD.WIDE.U32 R2, R75, UR8, R2 ;  /* 0x000000084b027c25 */ /* 0x000fe2000f8e0002 */
[----:B------:R-:W-:Y:S01]  /*10140*/  ISETP.GE.AND P2, PT, R45, R74, PT ;  /* 0x0000004a2d00720c */ /* 0x000fe20003f46270 */
[----:B------:R-:W-:-:S02]  /*10150*/  ULDC.64 UR8, c[0x0][0xa80] ;  /* 0x0002a00000087ab9 */ /* 0x000fc40000000a00 */
[----:B------:R-:W-:Y:S01]  /*10160*/  VIADD R17, R45, 0x20 ;  /* 0x000000202d117836 */ /* 0x000fe20000000000 */
[C---:B------:R-:W-:Y:S01]  /*10170*/  LEA R0, P3, R2.reuse, UR8, 0x1 ;  /* 0x0000000802007c11 */ /* 0x040fe2000f8608ff */
[----:B------:R-:W-:Y:S02]  /*10180*/  IMAD.IADD R3, R3, 0x1, R21 ;  /* 0x0000000103037824 */ /* 0x000fe400078e0215 */
[----:B------:R-:W-:Y:S01]  /*10190*/  VIADD R19, R19, 0x2a820 ;  /* 0x0002a82013137836 */ /* 0x000fe20000000000 */
[-C--:B------:R-:W-:Y:S01]  /*101a0*/  ISETP.GE.AND P0, PT, R17, R74.reuse, PT ;  /* 0x0000004a1100720c */ /* 0x080fe20003f06270 */
[----:B------:R-:W-:Y:S01]  /*101b0*/  VIADD R17, R45, 0x40 ;  /* 0x000000402d117836 */ /* 0x000fe20000000000 */
[----:B------:R-:W-:Y:S02]  /*101c0*/  LEA.HI.X R20, R2, UR9, R3, 0x1, P3 ;  /* 0x0000000902147c11 */ /* 0x000fe400098f0c03 */
        /* <DEDUP_REMOVED lines=16> */
.L_x_1304:
[----:B------:R-:W-:Y:S05]  /*102d0*/  BSYNC B1 ;  /* 0x0000000000017941 */ /* 0x000fea0003800000 */
.L_x_1303:
[----:B---3-5:R3:W4:Y:S01]  /*102e0*/  SHFL.IDX PT, R5, R20, 0x1, 0x181f ;  /* 0x00381f0014057f89 */ /* 0x02872200000e0000 */
        /* <DEDUP_REMOVED lines=10> */
[----:B------:R1:W-:Y:S04]  /*10390*/  @!P3 ST.E.128 desc[UR36][R2.64], R8 ;  /* 0x000000080200b985 */ /* 0x0003e8000c101d24 */
[----:B------:R1:W-:Y:S02]  /*103a0*/  @!P4 ST.E.128 desc[UR36][R4.64], R32 ;  /* 0x000000200400c985 */ /* 0x0003e4000c101d24 */
.L_x_1306:
[----:B------:R-:W-:Y:S05]  /*103b0*/  BSYNC B1 ;  /* 0x0000000000017941 */ /* 0x000fea0003800000 */
.L_x_1305:
[----:B-1--4-:R1:W4:Y:S01]  /*103c0*/  SHFL.IDX PT, R5, R20, 0x2, 0x181f ;  /* 0x00581f0014057f89 */ /* 0x01232200000e0000 */
[----:B------:R-:W-:Y:S03]  /*103d0*/  BSSY B1, `(.L_x_1307) ;  /* 0x000000c000017945 */ /* 0x000fe60003800000 */
[----:B------:R1:W0:Y:S01]  /*103e0*/  SHFL.IDX PT, R3, R0, 0x2, 0x181f ;  /* 0x00581f0000037f89 */ /* 0x00022200000e0000 */
[----:B------:R-:W-:Y:S05]  /*103f0*/  @P1 BRA `(.L_x_1308) ;  /* 0x0000000000241947 */ /* 0x000fea0003800000 */
[----:B------:R-:W-:Y:S02]  /*10400*/  ULDC UR4, c[0x0][0xac8] ;  /* 0x0002b20000047ab9 */ /* 0x000fe40000000800 */
[----:B------:R-:W-:Y:S02]  /*10410*/  ISETP.GE.AND P2, PT, R160, UR4, PT ;  /* 0x00000004a0007c0c */ /* 0x000fe4000bf46270 */
[----:B------:R-:W-:-:S11]  /*10420*/  ISETP.GE.AND P3, PT, R162, UR4, PT ;  /* 0x00000004a2007c0c */ /* 0x000fd6000bf66270 */
[-C--:B0-----:R-:W-:Y:S02]  /*10430*/  @!P2 LEA R2, P0, R160, R3.reuse, 0x1 ;  /* 0x00000003a002a211 */ /* 0x081fe400078008ff */
[----:B------:R-:W-:Y:S02]  /*10440*/  @!P3 LEA R4, P1, R162, R3, 0x1 ;  /* 0x00000003a204b211 */ /* 0x000fe400078208ff */
[-C--:B----4-:R-:W-:Y:S02]  /*10450*/  @!P2 LEA.HI.X R3, R160, R5.reuse, R206, 0x1, P0 ;  /* 0x00000005a003a211 */ /* 0x090fe400000f0cce */
[----:B------:R-:W-:-:S03]  /*10460*/  @!P3 LEA.HI.X R5, R162, R5, R205, 0x1, P1 ;  /* 0x00000005a205b211 */ /* 0x000fc600008f0ccd */
[----:B------:R0:W-:Y:S04]  /*10470*/  @!P2 ST.E.128 desc[UR36][R2.64], R12 ;  /* 0x0000000c0200a985 */ /* 0x0001e8000c101d24 */
[----:B------:R0:W-:Y:S02]  /*10480*/  @!P3 ST.E.128 desc[UR36][R4.64], R36 ;  /* 0x000000240400b985 */ /* 0x0001e4000c101d24 */
.L_x_1308:
[----:B------:R-:W-:Y:S05]  /*10490*/  BSYNC B1 ;  /* 0x0000000000017941 */ /* 0x000fea0003800000 */
.L_x_1307:
[----:B0-----:R-:W-:Y:S01]  /*104a0*/  VIADD R3, R45, 0x60 ;  /* 0x000000602d037836 */ /* 0x001fe20000000000 */
[----:B----4-:R0:W4:Y:S04]  /*104b0*/  SHFL.IDX PT, R5, R20, 0x3, 0x181f ;  /* 0x00781f0014057f89 */ /* 0x01012800000e0000 */
[----:B------:R-:W-:Y:S01]  /*104c0*/  ISETP.GE.AND P0, PT, R3, R74, PT ;  /* 0x0000004a0300720c */ /* 0x000fe20003f06270 */
[----:B------:R0:W0:-:S12]  /*104d0*/  SHFL.IDX PT, R7, R0, 0x3, 0x181f ;  /* 0x00781f0000077f89 */ /* 0x00001800000e0000 */
[----:B------:R-:W-:Y:S05]  /*104e0*/  @P0 BRA `(.L_x_1309) ;  /* 0x0000001800740947 */ /* 0x000fea0003800000 */
[----:B------:R-:W-:Y:S02]  /*104f0*/  ULDC UR4, c[0x0][0xac8] ;  /* 0x0002b20000047ab9 */ /* 0x000fe40000000800 */
[----:B------:R-:W-:-:S13]  /*10500*/  ISETP.GE.AND P1, PT, R160, UR4, PT ;  /* 0x00000004a0007c0c */ /* 0x000fda000bf26270 */
[----:B0-----:R-:W-:-:S04]  /*10510*/  @!P1 LEA R2, P0, R160, R7, 0x1 ;  /* 0x00000007a0029211 */ /* 0x001fc800078008ff */
[----:B----4-:R-:W-:Y:S02]  /*10520*/  @!P1 LEA.HI.X R3, R160, R5, R206, 0x1, P0 ;  /* 0x00000005a0039211 */ /* 0x010fe400000f0cce */
[----:B------:R-:W-:-:S03]  /*10530*/  ISETP.GE.AND P0, PT, R162, UR4, PT ;  /* 0x00000004a2007c0c */ /* 0x000fc6000bf06270 */
[----:B------:R0:W-:Y:S10]  /*10540*/  @!P1 ST.E.128 desc[UR36][R2.64], R24 ;  /* 0x0000001802009985 */ /* 0x0001f4000c101d24 */
[----:B------:R-:W-:Y:S05]  /*10550*/  @P0 BRA `(.L_x_1309) ;  /* 0x0000001800580947 */ /* 0x000fea0003800000 */
[----:B0-----:R-:W-:-:S04]  /*10560*/  LEA R2, P0, R162, R7, 0x1 ;  /* 0x00000007a2027211 */ /* 0x001fc800078008ff */
[----:B------:R-:W-:-:S05]  /*10570*/  LEA.HI.X R3, R162, R5, R205, 0x1, P0 ;  /* 0x00000005a2037211 */ /* 0x000fca00000f0ccd */
[----:B------:R0:W-:Y:S01]  /*10580*/  ST.E.128 desc[UR36][R2.64], R40 ;  /* 0x0000002802007985 */ /* 0x0001e2000c101d24 */
[----:B------:R-:W-:Y:S05]  /*10590*/  BRA `(.L_x_1309) ;  /* 0x0000001800487947 */ /* 0x000fea0003800000 */
.L_x_1302:
        /* <DEDUP_REMOVED lines=19> */
[----:B------:R-:W-:-:S04]  /*106d0*/  UIMAD UR4, UR4, UR12, URZ ;  /* 0x0000000c040472a4 */ /* 0x000fc8000f8e023f */
[----:B------:R-:W-:Y:S01]  /*106e0*/  UIMAD UR4, UR8, UR13, UR4 ;  /* 0x0000000d080472a4 */ /* 0x000fe2000f8e0204 */
[----:B0-----:R-:W-:Y:S01]  /*106f0*/  @P1 IMAD.HI.U32 R0, R13, R0, RZ ;  /* 0x000000000d001227 */ /* 0x001fe200078e00ff */
[----:B------:R-:W-:-:S03]  /*10700*/  UIMAD.WIDE.U32 UR8, UR8, UR12, UR10 ;  /* 0x0000000c080872a5 */ /* 0x000fc6000f8e000a */
[----:B------:R-:W-:Y:S01]  /*10710*/  ULDC.64 UR10, c[0x0][0xb48] ;  /* 0x0002d200000a7ab9 */ /* 0x000fe20000000a00 */
[----:B------:R-:W-:Y:S01]  /*10720*/  UIADD3 UR9, UR9, UR4, URZ ;  /* 0x0000000409097290 */ /* 0x000fe2000fffe03f */
[----:B-1----:R-:W-:-:S03]  /*10730*/  @P1 SHF.R.U32.HI R7, RZ, R5, R0 ;  /* 0x00000005ff071219 */ /* 0x002fc60000011600 */
[----:B------:R-:W-:Y:S01]  /*10740*/  UIMAD.WIDE.U32 UR8, UR15, UR10, UR8 ;  /* 0x0000000a0f0872a5 */ /* 0x000fe2000f8e0008 */
[--C-:B------:R-:W-:Y:S01]  /*10750*/  SHF.R.S32.HI R0, RZ, 0x1f, R7.reuse ;  /* 0x0000001fff007819 */ /* 0x100fe20000011407 */
[----:B------:R-:W-:Y:S02]  /*10760*/  IMAD.MOV R4, RZ, RZ, -R7 ;  /* 0x000000ffff047224 */ /* 0x000fe400078e0a07 */
[----:B------:R-:W-:Y:S02]  /*10770*/  UIMAD UR4, UR15, UR11, UR9 ;  /* 0x0000000b0f0472a4 */ /* 0x000fe4000f8e0209 */
[----:B------:R-:W-:Y:S01]  /*10780*/  IMAD.U32 R5, RZ, RZ, UR9 ;  /* 0x00000009ff057e24 */ /* 0x000fe2000f8e00ff */
[----:B------:R-:W-:Y:S01]  /*10790*/  ULDC.64 UR10, c[0x0][0xb30] ;  /* 0x0002cc00000a7ab9 */ /* 0x000fe20000000a00 */
[----:B------:R-:W-:Y:S02]  /*107a0*/  IMAD R75, R75, R4, R13 ;  /* 0x000000044b4b7224 */ /* 0x000fe400078e020d */
[----:B------:R-:W-:-:S02]  /*107b0*/  IMAD R0, R0, UR10, RZ ;  /* 0x0000000a00007c24 */ /* 0x000fc4000f8e02ff */
[----:B------:R-:W-:Y:S01]  /*107c0*/  IMAD.U32 R4, RZ, RZ, UR8 ;  /* 0x00000008ff047e24 */ /* 0x000fe2000f8e00ff */
[----:B------:R-:W-:Y:S01]  /*107d0*/  ULDC.64 UR8, c[0x0][0xb28] ;  /* 0x0002ca0000087ab9 */ /* 0x000fe20000000a00 */
        /* <DEDUP_REMOVED lines=40> */
[----:B------:R-:W-:Y:S01]  /*10a60*/  @!P1 ST.E.64 desc[UR36][R14.64], R40 ;  /* 0x000000280e009985 */ /* 0x000fe2000c101b24 */
[----:B------:R-:W-:-:S03]  /*10a70*/  @!P5 LEA R4, P1, R176, R6, 0x2 ;  /* 0x00000006b004d211 */ /* 0x000fc600078210ff */
[----:B------:R0:W-:Y:S01]  /*10a80*/  @!P3 ST.E.64 desc[UR36][R2.64], R44 ;  /* 0x0000002c0200b985 */ /* 0x0001e2000c101b24 */
[-C--:B-1----:R-:W-:Y:S02]  /*10a90*/  @!P2 LEA R8, P6, R175, R6.reuse, 0x2 ;  /* 0x00000006af08a211 */ /* 0x082fe400078c10ff */
[----:B------:R-:W-:Y:S02]  /*10aa0*/  ISETP.GE.AND P3, PT, R173, UR4, PT ;  /* 0x00000004ad007c0c */ /* 0x000fe4000bf66270 */
[-C--:B------:R-:W-:Y:S02]  /*10ab0*/  @!P5 LEA.HI.X R5, R176, R7.reuse, R195, 0x2, P1 ;  /* 0x00000007b005d211 */ /* 0x080fe400008f14c3 */
[----:B------:R-:W-:Y:S02]  /*10ac0*/  ISETP.GE.AND P1, PT, R172, UR4, PT ;  /* 0x00000004ac007c0c */ /* 0x000fe4000bf26270 */
[----:B------:R-:W-:Y:S01]  /*10ad0*/  @!P2 LEA.HI.X R9, R175, R7, R194, 0x2, P6 ;  /* 0x00000007af09a211 */ /* 0x000fe200030f14c2 */
[----:B------:R1:W-:Y:S01]  /*10ae0*/  @!P5 ST.E.64 desc[UR36][R4.64], R48 ;  /* 0x000000300400d985 */ /* 0x0003e2000c101b24 */
[----:B---3--:R-:W-:-:S03]  /*10af0*/  @!P4 LEA R10, P6, R174, R6, 0x2 ;  /* 0x00000006ae0ac211 */ /* 0x008fc600078c10ff */
[----:B------:R3:W-:Y:S01]  /*10b00*/  @!P2 ST.E.64 desc[UR36][R8.64], R52 ;  /* 0x000000340800a985 */ /* 0x0007e2000c101b24 */
[----:B------:R-:W-:Y:S02]  /*10b10*/  ISETP.GE.AND P2, PT, R171, UR4, PT ;  /* 0x00000004ab007c0c */ /* 0x000fe4000bf46270 */
[-C--:B------:R-:W-:Y:S02]  /*10b20*/  @!P4 LEA.HI.X R11, R174, R7.reuse, R193, 0x2, P6 ;  /* 0x00000007ae0bc211 */ /* 0x080fe400030f14c1 */
[CC--:B----4-:R-:W-:Y:S02]  /*10b30*/  @!P3 LEA R12, P5, R173.reuse, R6.reuse, 0x2 ;  /* 0x00000006ad0cb211 */ /* 0x0d0fe400078a10ff */
[----:B0-----:R-:W-:Y:S01]  /*10b40*/  @!P1 LEA R2, P6, R172, R6, 0x2 ;  /* 0x00000006ac029211 */ /* 0x001fe200078c10ff */
[----:B------:R0:W-:Y:S01]  /*10b50*/  @!P4 ST.E.64 desc[UR36][R10.64], R56 ;  /* 0x000000380a00c985 */ /* 0x0001e2000c101b24 */
[----:B------:R-:W-:Y:S02]  /*10b60*/  @!P3 LEA.HI.X R13, R173, R7, R192, 0x2, P5 ;  /* 0x00000007ad0db211 */ /* 0x000fe400028f14c0 */
[----:B------:R-:W-:-:S02]  /*10b70*/  ISETP.GE.AND P4, PT, R170, UR4, PT ;  /* 0x00000004aa007c0c */ /* 0x000fc4000bf86270 */
[-C--:B------:R-:W-:Y:S01]  /*10b80*/  @!P1 LEA.HI.X R3, R172, R7.reuse, R191, 0x2, P6 ;  /* 0x00000007ac039211 */ /* 0x080fe200030f14bf */
[----:B------:R4:W-:Y:S01]  /*10b90*/  @!P3 ST.E.64 desc[UR36][R12.64], R60 ;  /* 0x0000003c0c00b985 */ /* 0x0009e2000c101b24 */
[----:B------:R-:W-:Y:S02]  /*10ba0*/  ISETP.GE.AND P5, PT, R169, UR4, PT ;  /* 0x00000004a9007c0c */ /* 0x000fe4000bfa6270 */
[----:B-1----:R-:W-:Y:S01]  /*10bb0*/  @!P2 LEA R4, P6, R171, R6, 0x2 ;  /* 0x00000006ab04a211 */ /* 0x002fe200078c10ff */
[----:B------:R1:W-:Y:S01]  /*10bc0*/  @!P1 ST.E.64 desc[UR36][R2.64], R64 ;  /* 0x0000004002009985 */ /* 0x0003e2000c101b24 */
[----:B------:R-:W-:Y:S02]  /*10bd0*/  ISETP.GE.AND P3, PT, R168, UR4, PT ;  /* 0x00000004a8007c0c */ /* 0x000fe4000bf66270 */
[----:B------:R-:W-:Y:S02]  /*10be0*/  ISETP.GE.AND P1, PT, R167, UR4, PT ;  /* 0x00000004a7007c0c */ /* 0x000fe4000bf26270 */
[----:B------:R-:W-:-:S02]  /*10bf0*/  @!P2 LEA.HI.X R5, R171, R7, R190, 0x2, P6 ;  /* 0x00000007ab05a211 */ /* 0x000fc400030f14be */
[----:B---3--:R-:W-:-:S03]  /*10c00*/  @!P4 LEA R8, P6, R170, R6, 0x2 ;  /* 0x00000006aa08c211 */ /* 0x008fc600078c10ff */
[----:B------:R1:W-:Y:S01]  /*10c10*/  @!P2 ST.E.64 desc[UR36][R4.64], R68 ;  /* 0x000000440400a985 */ /* 0x0003e2000c101b24 */
[CC--:B0-----:R-:W-:Y:S02]  /*10c20*/  @!P5 LEA R10, P2, R169.reuse, R6.reuse, 0x2 ;  /* 0x00000006a90ad211 */ /* 0x0c1fe400078410ff */
[-C--:B------:R-:W-:Y:S02]  /*10c30*/  @!P4 LEA.HI.X R9, R170, R7.reuse, R189, 0x2, P6 ;  /* 0x00000007aa09c211 */ /* 0x080fe400030f14bd */
[CC--:B----4-:R-:W-:Y:S02]  /*10c40*/  @!P3 LEA R12, P6, R168.reuse, R6.reuse, 0x2 ;  /* 0x00000006a80cb211 */ /* 0x0d0fe400078c10ff */
        /* <DEDUP_REMOVED lines=8> */
.L_x_1311:
[----:B------:R-:W-:Y:S05]  /*10cd0*/  BSYNC B1 ;  /* 0x0000000000017941 */ /* 0x000fea0003800000 */
.L_x_1310:
[----:B-1----:R1:W3:Y:S04]  /*10ce0*/  SHFL.IDX PT, R5, R16, 0x1, 0x1c1f ;  /* 0x003c1f0010057f89 */ /* 0x0022e800000e0000 */
[----:B------:R1:W4:Y:S01]  /*10cf0*/  SHFL.IDX PT, R4, R0, 0x1, 0x1c1f ;  /* 0x003c1f0000047f89 */ /* 0x00032200000e0000 */
[----:B------:R-:W-:Y:S05]  /*10d00*/  @P0 BRA `(.L_x_1309) ;  /* 0x00000010006c0947 */ /* 0x000fea0003800000 */
[----:B------:R-:W-:Y:S02]  /*10d10*/  ULDC UR4, c[0x0][0xac8] ;  /* 0x0002b20000047ab9 */ /* 0x000fe40000000800 */
[----:B------:R-:W-:Y:S02]  /*10d20*/  ISETP.GE.AND P1, PT, R181, UR4, PT ;  /* 0x00000004b5007c0c */ /* 0x000fe4000bf26270 */
[----:B------:R-:W-:Y:S02]  /*10d30*/  ISETP.GE.AND P0, PT, R180, UR4, PT ;  /* 0x00000004b4007c0c */ /* 0x000fe4000bf06270 */
[----:B------:R-:W-:Y:S02]  /*10d40*/  ISETP.GE.AND P2, PT, R18, UR4, PT ;  /* 0x0000000412007c0c */ /* 0x000fe4000bf46270 */
[----:B------:R-:W-:Y:S02]  /*10d50*/  ISETP.GE.AND P4, PT, R178, UR4, PT ;  /* 0x00000004b2007c0c */ /* 0x000fe4000bf86270 */
[----:B------:R-:W-:-:S05]  /*10d60*/  ISETP.GE.AND P3, PT, R179, UR4, PT ;  /* 0x00000004b3007c0c */ /* 0x000fca000bf66270 */
[CC--:B0---4-:R-:W-:Y:S02]  /*10d70*/  @!P1 LEA R6, P5, R181.reuse, R4.reuse, 0x2 ;  /* 0x00000004b5069211 */ /* 0x0d1fe400078a10ff */
        /* <DEDUP_REMOVED lines=59> */
.L_x_1300:
[----:B------:R-:W0:Y:S01]  /*11130*/  LDC.64 R2, c[0x0][0xc00] ;  /* 0x00030000ff027b82 */ /* 0x000e220000000a00 */
[----:B------:R-:W-:Y:S01]  /*11140*/  R2UR UR11, R183 ;  /* 0x00000000b70b72ca */ /* 0x000fe200000e0000 */
[----:B------:R-:W-:Y:S01]  /*11150*/  ULDC.64 UR8, c[0x0][0xc00] ;  /* 0x0003000000087ab9 */ /* 0x000fe20000000a00 */
[----:B------:R-:W-:Y:S01]  /*11160*/  IMAD.MOV.U32 R7, RZ, RZ, RZ ;  /* 0x000000ffff077224 */ /* 0x000fe200078e00ff */
[----:B------:R-:W-:-:S04]  /*11170*/  R2UR UR10, R164 ;  /* 0x00000000a40a72ca */ /* 0x000fc800000e0000 */
[----:B------:R-:W1:Y:S06]  /*11180*/  LDC.64 R4, c[0x0][0xc08] ;  /* 0x00030200ff047b82 */ /* 0x000e6c0000000a00 */
[----:B------:R-:W-:Y:S01]  /*11190*/  UIMAD.WIDE UR8, UR11, 0x4, UR8 ;  /* 0x000000040b0878a5 */ /* 0x000fe2000f8e0208 */
[----:B0-----:R-:W-:-:S05]  /*111a0*/  ISETP.NE.U32.AND P0, PT, R2, RZ, PT ;  /* 0x000000ff0200720c */ /* 0x001fca0003f05070 */
[----:B------:R-:W-:Y:S01]  /*111b0*/  IMAD.U32 R2, RZ, RZ, UR8 ;  /* 0x00000008ff027e24 */ /* 0x000fe2000f8e00ff */
[----:B------:R-:W-:Y:S01]  /*111c0*/  R2UR UR4, R3 ;  /* 0x00000000030472ca */ /* 0x000fe200000e0000 */
[----:B------:R-:W-:Y:S01]  /*111d0*/  IMAD.U32 R3, RZ, RZ, UR9 ;  /* 0x00000009ff037e24 */ /* 0x000fe2000f8e00ff */
[----:B-1----:R-:W-:-:S05]  /*111e0*/  ISETP.NE.U32.AND P1, PT, R4, RZ, PT ;  /* 0x000000ff0400720c */ /* 0x002fca0003f25070 */
[----:B------:R-:W-:-:S06]  /*111f0*/  VOTEU.ANY UP0, P0 ;  /* 0x00000000003f7886 */ /* 0x000fcc0000000100 */
[----:B------:R-:W-:Y:S01]  /*11200*/  UISETP.NE.AND.EX UP0, UPT, UR4, URZ, UPT, UP0 ;  /* 0x0000003f0400728c */ /* 0x000fe2000bf05300 */
[----:B------:R-:W-:Y:S01]  /*11210*/  R2UR UR4, R5 ;  /* 0x00000000050472ca */ /* 0x000fe200000e0000 */
[----:B------:R-:W-:-:S04]  /*11220*/  VOTEU.ANY UP1, P1 ;  /* 0x00000000003f7886 */ /* 0x000fc80000820100 */
[----:B------:R-:W-:-:S08]  /*11230*/  PLOP3.LUT P0, PT, PT, PT, UP0, 0x80, 0x0 ;  /* 0x000000000000781c */ /* 0x000fd00003f0f008 */
[----:B------:R-:W-:-:S06]  /*11240*/  UISETP.NE.AND.EX UP1, UPT, UR4, URZ, UPT, UP1 ;  /* 0x0000003f0400728c */ /* 0x000fcc000bf25310 */
[----:B------:R-:W-:Y:S01]  /*11250*/  PLOP3.LUT P1, PT, PT, PT, UP1, 0x80, 0x0 ;  /* 0x000000000000781c */ /* 0x000fe20003f2f018 */
[----:B------:R0:W5:Y:S01]  /*11260*/  @P0 LDG.E R7, desc[UR36][R2.64] ;  /* 0x0000002402070981 */ /* 0x000162000c1e1900 */
[----:B------:R-:W-:Y:S02]  /*11270*/  ULDC UR4, c[0x0][0xa88] ;  /* 0x0002a20000047ab9 */ /* 0x000fe40000000800 */
[----:B------:R-:W-:Y:S01]  /*11280*/  IMAD.U32 R0, RZ, RZ, UR4 ;  /* 0x00000004ff007e24 */ /* 0x000fe2000f8e00ff */
[----:B------:R-:W-:Y:S02]  /*11290*/  @UP1 ULDC.64 UR8, c[0x0][0xc08] ;  /* 0x0003020000081ab9 */ /* 0x000fe40000000a00 */
[----:B------:R-:W-:-:S06]  /*112a0*/  @UP1 UIMAD.WIDE UR8, UR11, 0x4, UR8 ;  /* 0x000000040b0818a5 */ /* 0x000fcc000f8e0208 */
[----:B------:R-:W-:Y:S02]  /*112b0*/  IMAD.U32 R4, RZ, RZ, UR8 ;  /* 0x00000008ff047e24 */ /* 0x000fe4000f8e00ff */
[----:B------:R-:W-:-:S05]  /*112c0*/  IMAD.U32 R5, RZ, RZ, UR9 ;  /* 0x00000009ff057e24 */ /* 0x000fca000f8e00ff */
[----:B------:R0:W5:Y:S01]  /*112d0*/  @P1 LDG.E R0, desc[UR36][R4.64] ;  /* 0x0000002404001981 */ /* 0x000162000c1e1900 */
[----:B------:R-:W-:-:S11]  /*112e0*/  UISETP.NE.AND UP1, UPT, UR10, URZ, UPT ;  /* 0x0000003f0a00728c */ /* 0x000fd6000bf25270 */
[----:B------:R-:W-:Y:S02]  /*112f0*/  @!UP1 ULDC UR10, c[0x0][0xad4] ;  /* 0x0002b500000a9ab9 */ /* 0x000fe40000000800 */
[----:B------:R-:W-:Y:S01]  /*11300*/  IMAD.U32 R164, RZ, RZ, UR10 ;  /* 0x0000000affa47e24 */ /* 0x000fe2000f8e00ff */
[----:B0-----:R-:W-:Y:S06]  /*11310*/  @P1 BRA `(.L_x_1312) ;  /* 0x0000000000101947 */ /* 0x001fec0003800000 */
[----:B------:R-:W-:Y:S05]  /*11320*/  @!P0 BRA `(.L_x_1312) ;  /* 0x00000000000c8947 */ /* 0x000fea0003800000 */
[----:B------:R-:W2:Y:S04]  /*11330*/  LDG.E R5, desc[UR36][R2.64] ;  /* 0x0000002402057981 */ /* 0x000ea8000c1e1900 */
[----:B-----5:R-:W2:Y:S02]  /*11340*/  LDG.E R0, desc[UR36][R2.64+0x4] ;  /* 0x0000042402007981 */ /* 0x020ea4000c1e1900 */
[----:B--2---:R-:W-:-:S07]  /*11350*/  IMAD.IADD R0, R0, 0x1, -R5 ;  /* 0x0000000100007824 */ /* 0x004fce00078e0a05 */
.L_x_1312:
[----:B------:R-:W-:Y:S01]  /*11360*/  R2UR UR4, R183 ;  /* 0x00000000b70472ca */ /* 0x000fe200000e0000 */
[----:B------:R-:W-:Y:S01]  /*11370*/  BSSY B1, `(.L_x_1313) ;  /* 0x0000042000017945 */ /* 0x000fe20003800000 */
[----:B-----5:R-:W-:Y:S02]  /*11380*/  R2UR UR20, R7 ;  /* 0x00000000071472ca */ /* 0x020fe400000e0000 */
[----:B------:R-:W-:-:S09]  /*11390*/  ISETP.GT.AND P0, PT, R207, 0x7f, PT ;  /* 0x0000007fcf00780c */ /* 0x000fd20003f04270 */
[----:B------:R-:W-:Y:S02]  /*113a0*/  USHF.R.S32.HI UR8, URZ, 0x1f, UR4 ;  /* 0x0000001f3f087899 */ /* 0x000fe40008011404 */
[----:B------:R-:W-:Y:S02]  /*113b0*/  USEL UR4, UR4, URZ, !UP0 ;  /* 0x0000003f04047287 */ /* 0x000fe4000c000000 */
[----:B------:R-:W-:Y:S02]  /*113c0*/  USEL UR8, UR8, URZ, !UP0 ;  /* 0x0000003f08087287 */ /* 0x000fe4000c000000 */
[----:B------:R-:W-:Y:S01]  /*113d0*/  USHF.R.S32.HI UR20, URZ, 0x1f, UR20 ;  /* 0x0000001f3f147899 */ /* 0x000fe20008011414 */
[----:B------:R-:W-:Y:S11]  /*113e0*/  @P0 BRA `(.L_x_1314) ;  /* 0x0000000000e80947 */ /* 0x000ff60003800000 */
[----:B------:R-:W0:Y:S01]  /*113f0*/  S2R R6, SR_TID.X ;  /* 0x0000000000067919 */ /* 0x000e220000002100 */
[----:B------:R-:W1:Y:S01]  /*11400*/  LDC R9, c[0x0][0xbe8] ;  /* 0x0002fa00ff097b82 */ /* 0x000e620000000800 */
[----:B------:R-:W-:-:S13]  /*11410*/  R2UR UR9, R22 ;  /* 0x00000000160972ca */ /* 0x000fda00000e0000 */
[----:B------:R-:W-:Y:S02]  /*11420*/  IMAD.U32 R3, RZ, RZ, UR9 ;  /* 0x00000009ff037e24 */ /* 0x000fe4000f8e00ff */
[----:B-1----:R-:W-:-:S03]  /*11430*/  IMAD R2, R0, R9, RZ ;  /* 0x0000000900027224 */ /* 0x002fc600078e02ff */
[----:B0-----:R-:W-:-:S04]  /*11440*/  IADD3 R6, R3, -0x80, R6 ;  /* 0xffffff8003067810 */ /* 0x001fc80007ffe006 */
[----:B------:R-:W-:-:S13]  /*11450*/  ISETP.GE.AND P0, PT, R6, R2, PT ;  /* 0x000000020600720c */ /* 0x000fda0003f06270 */
[----:B------:R-:W-:Y:S05]  /*11460*/  @P0 BRA `(.L_x_1314) ;  /* 0x0000000000c80947 */ /* 0x000fea0003800000 */
[----:B------:R-:W-:Y:S01]  /*11470*/  ISETP.NE.AND P0, PT, R9, 0x1, PT ;  /* 0x000000010900780c */ /* 0x000fe20003f05270 */
[----:B------:R-:W-:Y:S01]  /*11480*/  UMOV UR18, 0x9b8 ;  /* 0x000009b800127882 */ /* 0x000fe20000000000 */
[----:B------:R-:W-:Y:S01]  /*11490*/  R2UR UR10, R164 ;  /* 0x00000000a40a72ca */ /* 0x000fe200000e0000 */
[----:B------:R-:W-:Y:S01]  /*114a0*/  IMAD.MOV.U32 R4, RZ, RZ, R6 ;  /* 0x000000ffff047224 */ /* 0x000fe200078e0006 */
        /* <DEDUP_REMOVED lines=9> */
[----:B------:R-:W-:Y:S02]  /*11540*/  UIMAD.WIDE.U32 UR16, UR10, UR19, URZ ;  /* 0x000000130a1072a5 */ /* 0x000fe4000f8e003f */
[----:B------:R-:W-:Y:S01]  /*11550*/  UIMAD UR19, UR11, UR19, URZ ;  /* 0x000000130b1372a4 */ /* 0x000fe2000f8e023f */
[----:B0-----:R-:W-:Y:S01]  /*11560*/  @P0 IMAD.HI.U32 R5, R6, R5, RZ ;  /* 0x0000000506050227 */ /* 0x001fe200078e00ff */
[----:B------:R-:W-:Y:S02]  /*11570*/  UIMAD UR13, UR13, UR4, URZ ;  /* 0x000000040d0d72a4 */ /* 0x000fe4000f8e023f */
[----:B------:R-:W-:Y:S01]  /*11580*/  UIMAD.WIDE.U32 UR10, UR12, UR4, URZ ;  /* 0x000000040c0a72a5 */ /* 0x000fe2000f8e003f */
[----:B------:R-:W-:Y:S01]  /*11590*/  IMAD.U32 R2, RZ, RZ, UR16 ;  /* 0x00000010ff027e24 */ /* 0x000fe2000f8e00ff */
[----:B------:R-:W-:-:S02]  /*115a0*/  UIADD3 UR19, UR17, UR19, URZ ;  /* 0x0000001311137290 */ /* 0x000fc4000fffe03f */
[----:B------:R-:W-:Y:S01]  /*115b0*/  IMAD.U32 R3, RZ, RZ, UR17 ;  /* 0x00000011ff037e24 */ /* 0x000fe2000f8e00ff */
[----:B------:R-:W-:Y:S01]  /*115c0*/  UIMAD UR13, UR12, UR8, UR13 ;  /* 0x000000080c0d72a4 */ /* 0x000fe2000f8e020d */
[----:B-1----:R-:W-:Y:S01]  /*115d0*/  @P0 SHF.R.U32.HI R4, RZ, R8, R5 ;  /* 0x00000008ff040219 */ /* 0x002fe20000011605 */
[----:B------:R-:W-:Y:S01]  /*115e0*/  ULDC.64 UR14, c[0x0][UR18+0x228] ;  /* 0x00008a00120e7abb */ /* 0x000fe20008000a00 */
[----:B------:R-:W-:Y:S01]  /*115f0*/  IADD3 R3, P0, P1, R2, UR10, R7 ;  /* 0x0000000a02037c10 */ /* 0x000fe2000f91e007 */
[----:B------:R-:W-:Y:S01]  /*11600*/  UIADD3 UR13, UR11, UR13, URZ ;  /* 0x0000000d0b0d7290 */ /* 0x000fe2000fffe03f */
[----:B------:R-:W-:Y:S01]  /*11610*/  IMAD.U32 R2, RZ, RZ, UR20 ;  /* 0x00000014ff027e24 */ /* 0x000fe2000f8e00ff */
[----:B------:R-:W-:Y:S01]  /*11620*/  UIMAD.WIDE.U32 UR16, UR14, UR9, URZ ;  /* 0x000000090e1072a5 */ /* 0x000fe2000f8e003f */
[----:B------:R-:W-:Y:S01]  /*11630*/  IMAD.MOV R5, RZ, RZ, -R4 ;  /* 0x000000ffff057224 */ /* 0x000fe200078e0a04 */
[----:B------:R-:W-:Y:S01]  /*11640*/  UIMAD UR9, UR15, UR9, URZ ;  /* 0x000000090f0972a4 */ /* 0x000fe2000f8e023f */
[----:B------:R-:W-:Y:S01]  /*11650*/  IMAD.U32 R11, RZ, RZ, UR19 ;  /* 0x00000013ff0b7e24 */ /* 0x000fe2000f8e00ff */
[----:B------:R-:W-:Y:S01]  /*11660*/  ULDC.64 UR10, c[0x0][UR18+0x210] ;  /* 0x00008400120a7abb */ /* 0x000fe20008000a00 */
[----:B------:R-:W-:Y:S01]  /*11670*/  IMAD R5, R9, R5, R6 ;  /* 0x0000000509057224 */ /* 0x000fe200078e0206 */
[----:B------:R-:W-:-:S02]  /*11680*/  UIADD3 UR9, UR17, UR9, URZ ;  /* 0x0000000911097290 */ /* 0x000fc4000fffe03f */
[----:B------:R-:W-:Y:S01]  /*11690*/  IADD3.X R6, R11, UR13, R2, P0, P1 ;  /* 0x0000000d0b067c10 */ /* 0x000fe200087e2402 */
[----:B------:R-:W-:Y:S01]  /*116a0*/  IMAD R9, R5, UR11, RZ ;  /* 0x0000000b05097c24 */ /* 0x000fe2000f8e02ff */
[----:B------:R-:W-:Y:S01]  /*116b0*/  IADD3 R2, P0, P1, R4, UR16, R3 ;  /* 0x0000001004027c10 */ /* 0x000fe2000f91e003 */
[----:B------:R-:W-:Y:S01]  /*116c0*/  ULDC.64 UR12, c[0x0][0xba8] ;  /* 0x0002ea00000c7ab9 */ /* 0x000fe20000000a00 */
[----:B------:R-:W-:Y:S01]  /*116d0*/  SHF.R.S32.HI R3, RZ, 0x1f, R4 ;  /* 0x0000001fff037819 */ /* 0x000fe20000011404 */
[----:B------:R-:W-:Y:S01]  /*116e0*/  @!UP0 ULDC UR12, c[0x0][0xb50] ;  /* 0x0002d400000c8ab9 */ /* 0x000fe20000000800 */
[----:B------:R-:W-:Y:S01]  /*116f0*/  SHF.R.S32.HI R4, RZ, 0x1f, R5 ;  /* 0x0000001fff047819 */ /* 0x000fe20000011405 */
[----:B------:R-:W-:Y:S01]  /*11700*/  @!UP0 ULDC UR13, c[0x0][0xb54] ;  /* 0x0002d500000d8ab9 */ /* 0x000fe20000000800 */
[----:B------:R-:W-:-:S03]  /*11710*/  IADD3.X R3, R3, UR9, R6, P0, P1 ;  /* 0x0000000903037c10 */ /* 0x000fc600087e2406 */
[----:B------:R-:W-:Y:S02]  /*11720*/  IMAD R9, R4, UR10, R9 ;  /* 0x0000000a04097c24 */ /* 0x000fe4000f8e0209 */
[----:B------:R-:W-:-:S04]  /*11730*/  IMAD.WIDE.U32 R2, R5, UR10, R2 ;  /* 0x0000000a05027c25 */ /* 0x000fc8000f8e0002 */
[----:B------:R-:W-:Y:S01]  /*11740*/  IMAD.IADD R3, R3, 0x1, R9 ;  /* 0x0000000103037824 */ /* 0x000fe200078e0209 */
[----:B------:R-:W-:-:S04]  /*11750*/  LEA R4, P0, R2, UR12, 0x2 ;  /* 0x0000000c02047c11 */ /* 0x000fc8000f8010ff */
[----:B------:R-:W-:Y:S01]  /*11760*/  LEA.HI.X R5, R2, UR13, R3, 0x2, P0 ;  /* 0x0000000d02057c11 */ /* 0x000fe200080f1403 */
[----:B------:R-:W-:-:S05]  /*11770*/  IMAD.MOV.U32 R3, RZ, RZ, -0x800000 ;  /* 0xff800000ff037424 */ /* 0x000fca00078e00ff */
[----:B------:R0:W-:Y:S03]  /*11780*/  STG.E desc[UR36][R4.64], R3 ;  /* 0x0000000304007986 */ /* 0x0001e6000c101924 */
.L_x_1314:
[----:B------:R-:W-:Y:S05]  /*11790*/  BSYNC B1 ;  /* 0x0000000000017941 */ /* 0x000fea0003800000 */
.L_x_1313:
[----:B------:R-:W-:-:S13]  /*117a0*/  R2UR UR9, R164 ;  /* 0x00000000a40972ca */ /* 0x000fda00000e0000 */
[----:B------:R-:W-:-:S06]  /*117b0*/  UISETP.GT.AND UP0, UPT, UR9, 0x1, UPT ;  /* 0x000000010900788c */ /* 0x000fcc000bf04270 */
[----:B------:R-:W-:-:S13]  /*117c0*/  PLOP3.LUT P0, PT, PT, PT, UP0, 0x80, 0x0 ;  /* 0x000000000000781c */ /* 0x000fda0003f0f008 */
[----:B------:R-:W-:Y:S05]  /*117d0*/  @P0 BRA `(.L_x_1309) ;  /* 0x0000000400b80947 */ /* 0x000fea0003800000 */
[----:B------:R-:W1:Y:S01]  /*117e0*/  LDC R11, c[0x0][0xbe8] ;  /* 0x0002fa00ff0b7b82 */ /* 0x000e620000000800 */
[C---:B------:R-:W-:Y:S01]  /*117f0*/  R2UR UR10, R7.reuse ;  /* 0x00000000070a72ca */ /* 0x040fe200000e0000 */
[----:B------:R-:W-:Y:S01]  /*11800*/  ULDC.64 UR12, c[0x0][0xaa0] ;  /* 0x0002a800000c7ab9 */ /* 0x000fe20000000a00 */
[----:B------:R-:W-:Y:S01]  /*11810*/  R2UR UR14, R7 ;  /* 0x00000000070e72ca */ /* 0x000fe200000e0000 */
[----:B------:R-:W-:Y:S01]  /*11820*/  UIMAD UR9, UR20, UR12, URZ ;  /* 0x0000000c140972a4 */ /* 0x000fe2000f8e023f */
[----:B------:R-:W-:Y:S01]  /*11830*/  R2UR UR16, R166 ;  /* 0x00000000a61072ca */ /* 0x000fe200000e0000 */
[----:B------:R-:W-:Y:S01]  /*11840*/  IMAD R2, R163, 0x20, R182 ;  /* 0x00000020a3027824 */ /* 0x000fe200078e02b6 */
[----:B------:R-:W-:Y:S01]  /*11850*/  R2UR UR15, R22 ;  /* 0x00000000160f72ca */ /* 0x000fe200000e0000 */
[----:B------:R-:W-:Y:S06]  /*11860*/  BSSY B1, `(.L_x_1315) ;  /* 0x000003b000017945 */ /* 0x000fec0003800000 */
[----:B------:R-:W-:-:S02]  /*11870*/  UIMAD.WIDE.U32 UR10, UR10, UR12, URZ ;  /* 0x0000000c0a0a72a5 */ /* 0x000fc4000f8e003f */
[----:B------:R-:W-:-:S03]  /*11880*/  UIMAD UR9, UR14, UR13, UR9 ;  /* 0x0000000d0e0972a4 */ /* 0x000fc6000f8e0209 */
[----:B------:R-:W-:Y:S01]  /*11890*/  ULDC.64 UR12, c[0x0][0xae8] ;  /* 0x0002ba00000c7ab9 */ /* 0x000fe20000000a00 */
[----:B------:R-:W-:Y:S01]  /*118a0*/  UIADD3 UR11, UR11, UR9, URZ ;  /* 0x000000090b0b7290 */ /* 0x000fe2000fffe03f */
[----:B------:R-:W-:Y:S01]  /*118b0*/  VIADD R6, R2, UR15 ;  /* 0x0000000f02067c36 */ /* 0x000fe20008000000 */
[----:B-1----:R-:W-:Y:S02]  /*118c0*/  ISETP.NE.AND P0, PT, R11, 0x1, PT ;  /* 0x000000010b00780c */ /* 0x002fe40003f05270 */
[----:B------:R-:W-:Y:S01]  /*118d0*/  UIMAD.WIDE.U32 UR10, UR16, UR12, UR10 ;  /* 0x0000000c100a72a5 */ /* 0x000fe2000f8e000a */
[----:B0-----:R-:W-:-:S03]  /*118e0*/  IMAD.MOV.U32 R5, RZ, RZ, R6 ;  /* 0x000000ffff057224 */ /* 0x001fc600078e0006 */
[----:B------:R-:W-:-:S03]  /*118f0*/  UIMAD UR9, UR16, UR13, UR11 ;  /* 0x0000000d100972a4 */ /* 0x000fc6000f8e020b */
[----:B------:R-:W-:Y:S02]  /*11900*/  ULDC.64 UR12, c[0x0][0xaf0] ;  /* 0x0002bc00000c7ab9 */ /* 0x000fe40000000a00 */
[----:B------:R-:W-:Y:S02]  /*11910*/  UIMAD UR8, UR8, UR12, URZ ;  /* 0x0000000c080872a4 */ /* 0x000fe4000f8e023f */
[----:B------:R-:W0:Y:S02]  /*11920*/  @P0 LDC R3, c[0x0][0xbec] ;  /* 0x0002fb00ff030b82 */ /* 0x000e240000000800 */
[----:B------:R-:W-:-:S03]  /*11930*/  UIMAD UR11, UR4, UR13, UR8 ;  /* 0x0000000d040b72a4 */ /* 0x000fc6000f8e0208 */
[----:B------:R-:W-:Y:S02]  /*11940*/  UMOV UR8, UR10 ;  /* 0x0000000a00087c82 */ /* 0x000fe40008000000 */
[----:B------:R-:W-:Y:S01]  /*11950*/  UIMAD.WIDE.U32 UR8, UR4, UR12, UR8 ;  /* 0x0000000c040872a5 */ /* 0x000fe2000f8e0008 */
[----:B------:R-:W1:Y:S03]  /*11960*/  @P0 LDC R7, c[0x0][0xbf0] ;  /* 0x0002fc00ff070b82 */ /* 0x000e660000000800 */
[----:B------:R-:W-:-:S03]  /*11970*/  UIADD3 UR4, UR9, UR11, URZ ;  /* 0x0000000b09047290 */ /* 0x000fc6000fffe03f */
[----:B------:R-:W-:Y:S01]  /*11980*/  ULDC.64 UR10, c[0x0][0xae0] ;  /* 0x0002b800000a7ab9 */ /* 0x000fe20000000a00 */
[----:B0-----:R-:W-:-:S04]  /*11990*/  @P0 IMAD.HI.U32 R2, R6, R3, RZ ;  /* 0x0000000306020227 */ /* 0x001fc800078e00ff */
[----:B------:R-:W-:Y:S02]  /*119a0*/  IMAD.U32 R3, RZ, RZ, UR9 ;  /* 0x00000009ff037e24 */ /* 0x000fe4000f8e00ff */
[----:B------:R-:W-:Y:S01]  /*119b0*/  IMAD.U32 R3, RZ, RZ, UR4 ;  /* 0x00000004ff037e24 */ /* 0x000fe2000f8e00ff */
[----:B-1----:R-:W-:-:S04]  /*119c0*/  @P0 SHF.R.U32.HI R5, RZ, R7, R2 ;  /* 0x00000007ff050219 */ /* 0x002fc80000011602 */
[--C-:B------:R-:W-:Y:S01]  /*119d0*/  SHF.R.S32.HI R2, RZ, 0x1f, R5.reuse ;  /* 0x0000001fff027819 */ /* 0x100fe20000011405 */
[----:B------:R-:W-:-:S04]  /*119e0*/  IMAD.MOV R7, RZ, RZ, -R5 ;  /* 0x000000ffff077224 */ /* 0x000fc800078e0a05 */
[----:B------:R-:W-:Y:S02]  /*119f0*/  IMAD R4, R2, UR10, RZ ;  /* 0x0000000a02047c24 */ /* 0x000fe4000f8e02ff */
[----:B------:R-:W-:Y:S02]  /*11a00*/  IMAD R7, R11, R7, R6 ;  /* 0x000000070b077224 */ /* 0x000fe400078e0206 */
[----:B------:R-:W-:Y:S01]  /*11a10*/  IMAD.U32 R2, RZ, RZ, UR8 ;  /* 0x00000008ff027e24 */ /* 0x000fe2000f8e00ff */
[----:B------:R-:W-:Y:S01]  /*11a20*/  ULDC.64 UR8, c[0x0][0xad8] ;  /* 0x0002b60000087ab9 */ /* 0x000fe20000000a00 */
[C---:B------:R-:W-:Y:S01]  /*11a30*/  IMAD R9, R5.reuse, UR11, R4 ;  /* 0x0000000b05097c24 */ /* 0x040fe2000f8e0204 */
[----:B------:R-:W-:Y:S01]  /*11a40*/  SHF.R.S32.HI R4, RZ, 0x1f, R7 ;  /* 0x0000001fff047819 */ /* 0x000fe20000011407 */
[----:B------:R-:W-:-:S04]  /*11a50*/  IMAD.WIDE.U32 R2, R5, UR10, R2 ;  /* 0x0000000a05027c25 */ /* 0x000fc8000f8e0002 */
[----:B------:R-:W-:Y:S02]  /*11a60*/  IMAD.IADD R3, R3, 0x1, R9 ;  /* 0x0000000103037824 */ /* 0x000fe400078e0209 */
[----:B------:R-:W-:Y:S02]  /*11a70*/  IMAD R4, R4, UR8, RZ ;  /* 0x0000000804047c24 */ /* 0x000fe4000f8e02ff */
[----:B------:R-:W-:Y:S02]  /*11a80*/  VIADD R6, R182, UR15 ;  /* 0x0000000fb6067c36 */ /* 0x000fe40008000000 */
[----:B------:R-:W-:Y:S02]  /*11a90*/  IMAD R11, R0, R11, RZ ;  /* 0x0000000b000b7224 */ /* 0x000fe400078e02ff */
        /* <DEDUP_REMOVED lines=9> */
[-C--:B------:R-:W-:Y:S01]  /*11b30*/  ISETP.GE.AND P1, PT, R0, R11.reuse, PT ;  /* 0x0000000b0000720c */ /* 0x080fe20003f26270 */
[----:B------:R-:W-:Y:S02]  /*11b40*/  VIADD R0, R6, 0x40 ;  /* 0x0000004006007836 */ /* 0x000fe40000000000 */
        /* <DEDUP_REMOVED lines=12> */
.L_x_1316:
[----:B------:R-:W-:Y:S05]  /*11c10*/  BSYNC B1 ;  /* 0x0000000000017941 */ /* 0x000fea0003800000 */
.L_x_1315:
        /* <DEDUP_REMOVED lines=13> */
.L_x_1318:
[----:B------:R-:W-:Y:S05]  /*11cf0*/  BSYNC B1 ;  /* 0x0000000000017941 */ /* 0x000fea0003800000 */
.L_x_1317:
        /* <DEDUP_REMOVED lines=13> */
.L_x_1320:
[----:B------:R-:W-:Y:S05]  /*11dd0*/  BSYNC B1 ;  /* 0x0000000000017941 */ /* 0x000fea0003800000 */
.L_x_1319:
        /* <DEDUP_REMOVED lines=14> */
.L_x_1309:
[----:B------:R-:W-:Y:S05]  /*11ec0*/  BSYNC B0 ;  /* 0x0000000000007941 */ /* 0x000fea0003800000 */
.L_x_1299:
[----:B------:R-:W-:Y:S02]  /*11ed0*/  ULDC UR4, c[0x0][0xc3c] ;  /* 0x00030f0000047ab9 */ /* 0x000fe40000000800 */
[----:B------:R-:W-:-:S06]  /*11ee0*/  UISETP.GE.AND UP0, UPT, UR7, UR4, UPT ;  /* 0x000000040700728c */ /* 0x000fcc000bf06270 */
[----:B------:R-:W-:-:S13]  /*11ef0*/  PLOP3.LUT P0, PT, PT, PT, UP0, 0x80, 0x0 ;  /* 0x000000000000781c */ /* 0x000fda0003f0f008 */
[----:B------:R-:W-:Y:S05]  /*11f00*/  @!P0 BRA `(.L_x_1321) ;  /* 0xfffffef000108947 */ /* 0x000fea000383ffff */
[----:B------:R-:W-:Y:S05]  /*11f10*/  EXIT ;  /* 0x000000000000794d */ /* 0x000fea0003800000 */
.L_x_1208:
[----:B------:R-:W-:-:S08]  /*11f20*/  NOP ;  /* 0x0000000000007918 */ /* 0x000fd00000000000 */
[----:B0-----:R-:W0:-:S00]  /*11f30*/  USETMAXREG.DEALLOC.CTAPOOL 0x28 ;  /* 0x00000028000079c8 */ /* 0x001e0000080e0500 */
[----:B0-----:R-:W-:Y:S01]  /*11f40*/  LOP3.LUT R2, R2, 0x3, RZ, 0xc0, !PT ;  /* 0x0000000302027812 */ /* 0x001fe200078ec0ff */
[----:B------:R-:W-:Y:S01]  /*11f50*/  IMAD.MOV.U32 R6, RZ, RZ, RZ ;  /* 0x000000ffff067224 */ /* 0x000fe200078e00ff */
[----:B------:R-:W-:-:S04]  /*11f60*/  LOP3.LUT R23, R23, 0xfffffeff, RZ, 0xc0, !PT ;  /* 0xfffffeff17177812 */ /* 0x000fc800078ec0ff */
[----:B------:R-:W0:Y:S02]  /*11f70*/  SHFL.IDX PT, R2, R2, RZ, 0x1f ;  /* 0x00001fff02027589 */ /* 0x000e2400000e0000 */
[----:B0-----:R-:W-:-:S13]  /*11f80*/  ISETP.NE.AND P0, PT, R2, RZ, PT ;  /* 0x000000ff0200720c */ /* 0x001fda0003f05270 */
[----:B------:R-:W-:Y:S01]  /*11f90*/  @P0 LOP3.LUT R23, R23, 0x100, RZ, 0xfc, !PT ;  /* 0x0000010017170812 */ /* 0x000fe200078efcff */
[----:B------:R-:W-:Y:S06]  /*11fa0*/  @!P0 BRA `(.L_x_1322) ;  /* 0x00000000001c8947 */ /* 0x000fec0003800000 */
[----:B------:R-:W0:Y:S08]  /*11fb0*/  S2UR UR5, SR_CgaCtaId ;  /* 0x00000000000579c3 */ /* 0x000e300000008800 */
[----:B------:R-:W-:Y:S06]  /*11fc0*/  BAR.SYNC.DEFER_BLOCKING 0x5, 0x180 ;  /* 0x0146000000007b1d */ /* 0x000fec0000010000 */
[----:B------:R-:W-:-:S02]  /*11fd0*/  UMOV UR4, 0x400 ;  /* 0x0000040000047882 */ /* 0x000fc40000000000 */
[----:B0-----:R-:W-:-:S09]  /*11fe0*/  ULEA UR4, UR5, UR4, 0x18 ;  /* 0x0000000405047291 */ /* 0x001fd2000f8ec03f */
[----:B------:R-:W1:Y:S01]  /*11ff0*/  LDS.128 R16, [UR4+0x2a8d0] ;  /* 0x02a8d004ff107984 */ /* 0x000e620008000c00 */
[----:B------:R-:W-:Y:S06]  /*12000*/  BAR.ARV 0x4, 0x180 ;  /* 0x0106000000007b1d */ /* 0x000fec0000002000 */
[----:B------:R-:W-:Y:S05]  /*12010*/  BRA `(.L_x_1323) ;  /* 0x0000000c00907947 */ /* 0x000fea0003800000 */
.L_x_1322:
[----:B------:R-:W-:Y:S01]  /*12020*/  LOP3.LUT R7, R0, 0x1f, RZ, 0xc0, !PT ;  /* 0x0000001f00077812 */ /* 0x000fe200078ec0ff */
[----:B------:R-:W-:Y:S01]  /*12030*/  ULDC UR4, c[0x0][0xc3c] ;  /* 0x00030f0000047ab9 */ /* 0x000fe20000000800 */
[----:B------:R-:W-:Y:S01]  /*12040*/  IMAD.MOV.U32 R9, RZ, RZ, RZ ;  /* 0x000000ffff097224 */ /* 0x000fe200078e00ff */
[----:B------:R-:W0:Y:S01]  /*12050*/  S2UR UR6, SR_CTAID.X ;  /* 0x00000000000679c3 */ /* 0x000e220000002500 */
[----:B------:R-:W-:Y:S01]  /*12060*/  ISETP.NE.AND P0, PT, R7, 0x1f, PT ;  /* 0x0000001f0700780c */ /* 0x000fe20003f05270 */
[----:B------:R-:W-:-:S03]  /*12070*/  ULDC UR5, c[0x0][0xc38] ;  /* 0x00030e0000057ab9 */ /* 0x000fc60000000800 */
[----:B------:R-:W-:-:S13]  /*12080*/  ISETP.GE.OR P1, PT, R7, UR4, !P0 ;  /* 0x0000000407007c0c */ /* 0x000fda000c726670 */
[----:B------:R-:W1:Y:S08]  /*12090*/  @!P1 LDC.64 R4, c[0x0][0xc80] ;  /* 0x00032000ff049b82 */ /* 0x000e700000000a00 */
[----:B------:R-:W2:Y:S01]  /*120a0*/  @!P1 LDC.64 R2, c[0x0][0xc78] ;  /* 0x00031e00ff029b82 */ /* 0x000ea20000000a00 */
[----:B-1----:R-:W-:-:S05]  /*120b0*/  @!P1 IMAD.WIDE.U32 R4, R7, 0x4, R4 ;  /* 0x0000000407049825 */ /* 0x002fca00078e0004 */
        /* <DEDUP_REMOVED lines=10> */
[----:B------:R-:W1:Y:S02]  /*12160*/  SHFL.UP PT, R10, R8, 0x1, RZ ;  /* 0x04200000080a7989 */ /* 0x000e6400000e00ff */
[----:B-1----:R-:W-:-:S05]  /*12170*/  SEL R11, R10, RZ, P1 ;  /* 0x000000ff0a0b7207 */ /* 0x002fca0000800000 */
[----:B------:R-:W-:-:S05]  /*12180*/  IMAD.IADD R11, R8, 0x1, R11 ;  /* 0x00000001080b7824 */ /* 0x000fca00078e020b */
        /* <DEDUP_REMOVED lines=12> */
[----:B------:R-:W1:Y:S02]  /*12250*/  SHFL.IDX PT, R8, R5, 0x1f, 0x1f ;  /* 0x03e01f0005087f89 */ /* 0x000e6400000e0000 */
[----:B-1----:R-:W-:-:S05]  /*12260*/  IMAD R8, R8, UR5, RZ ;  /* 0x0000000508087c24 */ /* 0x002fca000f8e02ff */
[----:B0-----:R-:W-:Y:S01]  /*12270*/  ISETP.GT.AND P6, PT, R8, UR6, PT ;  /* 0x0000000608007c0c */ /* 0x001fe2000bfc4270 */
[----:B------:R-:W-:-:S12]  /*12280*/  IMAD.MOV.U32 R3, RZ, RZ, R8 ;  /* 0x000000ffff037224 */ /* 0x000fd800078e0008 */
[----:B------:R-:W-:Y:S05]  /*12290*/  @P6 BRA `(.L_x_1324) ;  /* 0x0000000000986947 */ /* 0x000fea0003800000 */
[----:B------:R-:W-:Y:S01]  /*122a0*/  IMAD.MOV.U32 R8, RZ, RZ, R3 ;  /* 0x000000ffff087224 */ /* 0x000fe200078e0003 */
[----:B------:R-:W-:Y:S01]  /*122b0*/  UMOV UR4, URZ ;  /* 0x0000003f00047c82 */ /* 0x000fe20008000000 */
[----:B------:R-:W-:-:S05]  /*122c0*/  ULDC UR5, c[0x0][0xc38] ;  /* 0x00030e0000057ab9 */ /* 0x000fca0000000800 */
.L_x_1326:
[----:B------:R-:W0:Y:S01]  /*122d0*/  LDC R2, c[0x0][0xc3c] ;  /* 0x00030f00ff027b82 */ /* 0x000e220000000800 */
[----:B------:R-:W-:-:S06]  /*122e0*/  UIADD3 UR4, UR4, 0x1f, URZ ;  /* 0x0000001f04047890 */ /* 0x000fcc000fffe03f */
        /* <DEDUP_REMOVED lines=33> */
.L_x_1324:
        /* <DEDUP_REMOVED lines=9> */
[----:B0-----:R-:W-:-:S07]  /*12590*/  ISETP.NE.AND P1, PT, R9, 0x1, PT ;  /* 0x000000010900780c */ /* 0x001fce0003f25270 */
[----:B-1----:R-:W-:Y:S06]  /*125a0*/  @!P0 BRA `(.L_x_1327) ;  /* 0x0000000000088947 */ /* 0x002fec0003800000 */
[----:B------:R-:W-:-:S06]  /*125b0*/  VIADD R16, R19, 0xffffffff ;  /* 0xffffffff13107836 */ /* 0x000fcc0000000000 */
[----:B------:R0:W1:Y:S02]  /*125c0*/  SHFL.IDX PT, R16, R5, R16, 0x1f ;  /* 0x00001f1005107589 */ /* 0x00006400000e0000 */
.L_x_1327:
[----:B-1----:R-:W-:Y:S02]  /*125d0*/  IMAD R16, R16, UR5, R3 ;  /* 0x0000000510107c24 */ /* 0x002fe4000f8e0203 */
[----:B------:R-:W-:-:S03]  /*125e0*/  VIADD R19, R19, UR4 ;  /* 0x0000000413137c36 */ /* 0x000fc60008000000 */
[----:B0-----:R-:W-:Y:S01]  /*125f0*/  IADD3 R5, -R16, UR6, RZ ;  /* 0x0000000610057c10 */ /* 0x001fe2000fffe1ff */
[----:B------:R-:W-:Y:S06]  /*12600*/  @!P1 BRA `(.L_x_1328) ;  /* 0x0000000000e89947 */ /* 0x000fec0003800000 */
[-C--:B--2---:R-:W-:Y:S02]  /*12610*/  IABS R12, R6.reuse ;  /* 0x00000006000c7213 */ /* 0x084fe40000000000 */
[----:B------:R-:W-:Y:S02]  /*12620*/  IABS R4, R9 ;  /* 0x0000000900047213 */ /* 0x000fe40000000000 */
[----:B------:R-:W0:Y:S01]  /*12630*/  I2F.RP R8, R12 ;  /* 0x0000000c00087306 */ /* 0x000e220000209400 */
[----:B------:R-:W-:-:S07]  /*12640*/  IABS R13, R6 ;  /* 0x00000006000d7213 */ /* 0x000fce0000000000 */
[----:B------:R-:W1:Y:S08]  /*12650*/  I2F.RP R10, R4 ;  /* 0x00000004000a7306 */ /* 0x000e700000209400 */
[----:B0-----:R-:W0:Y:S08]  /*12660*/  MUFU.RCP R8, R8 ;  /* 0x0000000800087308 */ /* 0x001e300000001000 */
[----:B-1----:R-:W-:Y:S01]  /*12670*/  MUFU.RCP R10, R10 ;  /* 0x0000000a000a7308 */ /* 0x002fe20000001000 */
[----:B0-----:R-:W-:Y:S01]  /*12680*/  VIADD R2, R8, 0xffffffe ;  /* 0x0ffffffe08027836 */ /* 0x001fe20000000000 */
[----:B------:R-:W-:-:S06]  /*12690*/  IABS R8, R5 ;  /* 0x0000000500087213 */ /* 0x000fcc0000000000 */
[----:B------:R0:W1:Y:S02]  /*126a0*/  F2I.FTZ.U32.TRUNC.NTZ R3, R2 ;  /* 0x0000000200037305 */ /* 0x000064000021f000 */
[----:B0-----:R-:W-:Y:S02]  /*126b0*/  IMAD.MOV.U32 R2, RZ, RZ, RZ ;  /* 0x000000ffff027224 */ /* 0x001fe400078e00ff */
[----:B-1----:R-:W-:-:S04]  /*126c0*/  IMAD.MOV R11, RZ, RZ, -R3 ;  /* 0x000000ffff0b7224 */ /* 0x002fc800078e0a03 */
[----:B------:R-:W-:-:S04]  /*126d0*/  IMAD R11, R11, R12, RZ ;  /* 0x0000000c0b0b7224 */ /* 0x000fc800078e02ff */
[----:B------:R-:W-:-:S04]  /*126e0*/  IMAD.HI.U32 R3, R3, R11, R2 ;  /* 0x0000000b03037227 */ /* 0x000fc800078e0002 */
[----:B------:R-:W-:Y:S02]  /*126f0*/  IMAD.MOV R11, RZ, RZ, -R13 ;  /* 0x000000ffff0b7224 */ /* 0x000fe400078e0a0d */
[----:B------:R-:W-:-:S04]  /*12700*/  IMAD.HI.U32 R2, R3, R8, RZ ;  /* 0x0000000803027227 */ /* 0x000fc800078e00ff */
[----:B------:R-:W-:Y:S01]  /*12710*/  IMAD R3, R2, R11, R8 ;  /* 0x0000000b02037224 */ /* 0x000fe200078e0208 */
[----:B------:R-:W-:Y:S01]  /*12720*/  LOP3.LUT R8, R5, R6, RZ, 0x3c, !PT ;  /* 0x0000000605087212 */ /* 0x000fe200078e3cff */
[----:B------:R-:W-:-:S03]  /*12730*/  VIADD R11, R10, 0xffffffe ;  /* 0x0ffffffe0a0b7836 */ /* 0x000fc60000000000 */
[----:B------:R-:W-:Y:S02]  /*12740*/  ISETP.GT.U32.AND P1, PT, R12, R3, PT ;  /* 0x000000030c00720c */ /* 0x000fe40003f24070 */
[----:B------:R-:W-:-:S11]  /*12750*/  ISETP.GE.AND P2, PT, R8, RZ, PT ;  /* 0x000000ff0800720c */ /* 0x000fd60003f46270 */
[----:B------:R-:W-:Y:S02]  /*12760*/  @!P1 IMAD.IADD R3, R3, 0x1, -R12 ;  /* 0x0000000103039824 */ /* 0x000fe400078e0a0c */
[----:B------:R-:W-:Y:S01]  /*12770*/  @!P1 VIADD R2, R2, 0x1 ;  /* 0x0000000102029836 */ /* 0x000fe20000000000 */
[----:B------:R-:W-:Y:S02]  /*12780*/  ISETP.NE.AND P1, PT, R6, RZ, PT ;  /* 0x000000ff0600720c */ /* 0x000fe40003f25270 */
[----:B------:R-:W-:Y:S02]  /*12790*/  ISETP.GE.U32.AND P0, PT, R3, R12, PT ;  /* 0x0000000c0300720c */ /* 0x000fe40003f06070 */
[----:B------:R-:W0:Y:S11]  /*127a0*/  F2I.FTZ.U32.TRUNC.NTZ R3, R11 ;  /* 0x0000000b00037305 */ /* 0x000e36000021f000 */
[----:B------:R-:W-:-:S04]  /*127b0*/  @P0 VIADD R2, R2, 0x1 ;  /* 0x0000000102020836 */ /* 0x000fc80000000000 */
[----:B------:R-:W-:Y:S01]  /*127c0*/  IMAD.MOV.U32 R10, RZ, RZ, R2 ;  /* 0x000000ffff0a7224 */ /* 0x000fe200078e0002 */
[----:B------:R-:W-:Y:S01]  /*127d0*/  IABS R2, R9 ;  /* 0x0000000900027213 */ /* 0x000fe20000000000 */
[----:B0-----:R-:W-:Y:S02]  /*127e0*/  IMAD.MOV R13, RZ, RZ, -R3 ;  /* 0x000000ffff0d7224 */ /* 0x001fe400078e0a03 */
[----:B------:R-:W-:Y:S01]  /*127f0*/  @!P2 IMAD.MOV R10, RZ, RZ, -R10 ;  /* 0x000000ffff0aa224 */ /* 0x000fe200078e0a0a */
[----:B------:R-:W-:Y:S01]  /*12800*/  @!P1 LOP3.LUT R10, RZ, R6, RZ, 0x33, !PT ;  /* 0x00000006ff0a9212 */ /* 0x000fe200078e33ff */
[----:B------:R-:W-:Y:S02]  /*12810*/  IMAD.MOV R12, RZ, RZ, -R2 ;  /* 0x000000ffff0c7224 */ /* 0x000fe400078e0a02 */
[----:B------:R-:W-:Y:S01]  /*12820*/  IMAD R11, R13, R4, RZ ;  /* 0x000000040d0b7224 */ /* 0x000fe200078e02ff */
[----:B------:R-:W-:Y:S01]  /*12830*/  IABS R8, R10 ;  /* 0x0000000a00087213 */ /* 0x000fe20000000000 */
[----:B------:R-:W-:-:S04]  /*12840*/  IMAD.MOV.U32 R2, RZ, RZ, RZ ;  /* 0x000000ffff027224 */ /* 0x000fc800078e00ff */
[----:B------:R-:W-:-:S04]  /*12850*/  IMAD.HI.U32 R2, R3, R11, R2 ;  /* 0x0000000b03027227 */ /* 0x000fc800078e0002 */
[----:B------:R-:W-:Y:S02]  /*12860*/  IMAD.MOV.U32 R3, RZ, RZ, R8 ;  /* 0x000000ffff037224 */ /* 0x000fe400078e0008 */
[----:B------:R-:W-:Y:S02]  /*12870*/  IMAD.MOV.U32 R8, RZ, RZ, R12 ;  /* 0x000000ffff087224 */ /* 0x000fe400078e000c */
[----:B------:R-:W-:-:S04]  /*12880*/  IMAD.HI.U32 R2, R2, R3, RZ ;  /* 0x0000000302027227 */ /* 0x000fc800078e00ff */
[----:B------:R-:W-:-:S05]  /*12890*/  IMAD R3, R2, R8, R3 ;  /* 0x0000000802037224 */ /* 0x000fca00078e0203 */
[----:B------:R-:W-:-:S13]  /*128a0*/  ISETP.GT.U32.AND P1, PT, R4, R3, PT ;  /* 0x000000030400720c */ /* 0x000fda0003f24070 */
[----:B------:R-:W-:Y:S02]  /*128b0*/  @!P1 IMAD.IADD R3, R3, 0x1, -R4 ;  /* 0x0000000103039824 */ /* 0x000fe400078e0a04 */
[----:B------:R-:W-:Y:S01]  /*128c0*/  @!P1 VIADD R2, R2, 0x1 ;  /* 0x0000000102029836 */ /* 0x000fe20000000000 */
[----:B------:R-:W-:Y:S02]  /*128d0*/  ISETP.NE.AND P1, PT, R9, RZ, PT ;  /* 0x000000ff0900720c */ /* 0x000fe40003f25270 */
[----:B------:R-:W-:Y:S02]  /*128e0*/  ISETP.GE.U32.AND P0, PT, R3, R4, PT ;  /* 0x000000040300720c */ /* 0x000fe40003f06070 */
[----:B------:R-:W-:-:S04]  /*128f0*/  LOP3.LUT R3, R10, R9, RZ, 0x3c, !PT ;  /* 0x000000090a037212 */ /* 0x000fc800078e3cff */
[----:B------:R-:W-:Y:S01]  /*12900*/  ISETP.GE.AND P2, PT, R3, RZ, PT ;  /* 0x000000ff0300720c */ /* 0x000fe20003f46270 */
[----:B------:R-:W-:-:S06]  /*12910*/  IMAD.MOV R3, RZ, RZ, -R10 ;  /* 0x000000ffff037224 */ /* 0x000fcc00078e0a0a */
[----:B------:R-:W-:-:S06]  /*12920*/  @P0 VIADD R2, R2, 0x1 ;  /* 0x0000000102020836 */ /* 0x000fcc0000000000 */
[----:B------:R-:W-:Y:S01]  /*12930*/  @!P2 IMAD.MOV R2, RZ, RZ, -R2 ;  /* 0x000000ffff02a224 */ /* 0x000fe200078e0a02 */
[----:B------:R-:W-:-:S05]  /*12940*/  @!P1 LOP3.LUT R2, RZ, R9, RZ, 0x33, !PT ;  /* 0x00000009ff029212 */ /* 0x000fca00078e33ff */
[----:B------:R-:W-:-:S04]  /*12950*/  IMAD.MOV R18, RZ, RZ, -R2 ;  /* 0x000000ffff127224 */ /* 0x000fc800078e0a02 */
[C---:B------:R-:W-:Y:S02]  /*12960*/  IMAD R18, R9.reuse, R18, R10 ;  /* 0x0000001209127224 */ /* 0x040fe400078e020a */
[----:B------:R-:W-:Y:S02]  /*12970*/  IMAD R9, R9, 0x1000000, R2 ;  /* 0x0100000009097824 */ /* 0x000fe400078e0202 */
[----:B------:R-:W-:Y:S02]  /*12980*/  IMAD R2, R6, R3, R5 ;  /* 0x0000000306027224 */ /* 0x000fe400078e0205 */
[----:B------:R-:W-:Y:S01]  /*12990*/  IMAD R18, R18, 0x10000, R9 ;  /* 0x0001000012127824 */ /* 0x000fe200078e0209 */
[----:B------:R-:W-:Y:S06]  /*129a0*/  BRA `(.L_x_1329) ;  /* 0x0000000000f47947 */ /* 0x000fec0003800000 */
.L_x_1328:
[----:B------:R-:W0:Y:S02]  /*129b0*/  LDC.64 R2, c[0x0][0xc90] ;  /* 0x00032400ff027b82 */ /* 0x000e240000000a00 */
[----:B0-----:R-:W-:-:S05]  /*129c0*/  IMAD.WIDE R2, R19, 0x4, R2 ;  /* 0x0000000413027825 */ /* 0x001fca00078e0202 */
[----:B------:R0:W2:Y:S01]  /*129d0*/  LDG.E R13, desc[UR36][R2.64] ;  /* 0x00000024020d7981 */ /* 0x0000a2000c1e1900 */
[----:B------:R-:W-:Y:S01]  /*129e0*/  IABS R15, R5 ;  /* 0x00000005000f7213 */ /* 0x000fe20000000000 */
[----:B0-----:R-:W-:Y:S02]  /*129f0*/  IMAD.MOV.U32 R2, RZ, RZ, RZ ;  /* 0x000000ffff027224 */ /* 0x001fe400078e00ff */
[----:B--2---:R-:W-:-:S05]  /*12a00*/  IMAD R4, R6, R13, RZ ;  /* 0x0000000d06047224 */ /* 0x004fca00078e02ff */
[-C--:B------:R-:W-:Y:S02]  /*12a10*/  IABS R10, R4.reuse ;  /* 0x00000004000a7213 */ /* 0x080fe40000000000 */
[----:B------:R-:W-:Y:S02]  /*12a20*/  IABS R12, R4 ;  /* 0x00000004000c7213 */ /* 0x000fe40000000000 */
[----:B------:R-:W0:Y:S08]  /*12a30*/  I2F.RP R8, R10 ;  /* 0x0000000a00087306 */ /* 0x000e300000209400 */
[----:B0-----:R-:W0:Y:S02]  /*12a40*/  MUFU.RCP R8, R8 ;  /* 0x0000000800087308 */ /* 0x001e240000001000 */
[----:B0-----:R-:W-:-:S06]  /*12a50*/  VIADD R9, R8, 0xffffffe ;  /* 0x0ffffffe08097836 */ /* 0x001fcc0000000000 */
[----:B------:R-:W0:Y:S02]  /*12a60*/  F2I.FTZ.U32.TRUNC.NTZ R3, R9 ;  /* 0x0000000900037305 */ /* 0x000e24000021f000 */
[----:B0-----:R-:W-:-:S04]  /*12a70*/  IMAD.MOV R11, RZ, RZ, -R3 ;  /* 0x000000ffff0b7224 */ /* 0x001fc800078e0a03 */
[----:B------:R-:W-:-:S04]  /*12a80*/  IMAD R11, R11, R10, RZ ;  /* 0x0000000a0b0b7224 */ /* 0x000fc800078e02ff */
[----:B------:R-:W-:-:S04]  /*12a90*/  IMAD.HI.U32 R2, R3, R11, R2 ;  /* 0x0000000b03027227 */ /* 0x000fc800078e0002 */
[----:B------:R-:W-:Y:S02]  /*12aa0*/  IMAD.MOV R3, RZ, RZ, -R12 ;  /* 0x000000ffff037224 */ /* 0x000fe400078e0a0c */
        /* <DEDUP_REMOVED lines=11> */
[----:B------:R-:W-:-:S05]  /*12b60*/  @!P1 LOP3.LUT R2, RZ, R4, RZ, 0x33, !PT ;  /* 0x00000004ff029212 */ /* 0x000fca00078e33ff */
[----:B------:R-:W-:Y:S02]  /*12b70*/  IMAD R11, R13, R2, RZ ;  /* 0x000000020d0b7224 */ /* 0x000fe400078e02ff */
[----:B------:R-:W-:Y:S02]  /*12b80*/  IMAD.MOV R2, RZ, RZ, -R2 ;  /* 0x000000ffff027224 */ /* 0x000fe400078e0a02 */
[----:B------:R-:W-:Y:S02]  /*12b90*/  IMAD.MOV R3, RZ, RZ, -R11 ;  /* 0x000000ffff037224 */ /* 0x000fe400078e0a0b */
[----:B------:R-:W-:Y:S02]  /*12ba0*/  IMAD R4, R4, R2, R5 ;  /* 0x0000000204047224 */ /* 0x000fe400078e0205 */
[----:B------:R-:W-:Y:S01]  /*12bb0*/  IMAD.MOV.U32 R2, RZ, RZ, RZ ;  /* 0x000000ffff027224 */ /* 0x000fe200078e00ff */
[----:B------:R-:W-:-:S04]  /*12bc0*/  VIADDMNMX R13, R3, UR5, R13, PT ;  /* 0x00000005030d7c46 */ /* 0x000fc8000b80010d */
[-C--:B------:R-:W-:Y:S01]  /*12bd0*/  IABS R10, R13.reuse ;  /* 0x0000000d000a7213 */ /* 0x080fe20000000000 */
[----:B------:R-:W-:Y:S01]  /*12be0*/  IMAD.MOV R18, RZ, RZ, -R13 ;  /* 0x000000ffff127224 */ /* 0x000fe200078e0a0d */
[----:B------:R-:W-:Y:S02]  /*12bf0*/  IABS R12, R13 ;  /* 0x0000000d000c7213 */ /* 0x000fe40000000000 */
[----:B------:R-:W0:Y:S08]  /*12c00*/  I2F.RP R8, R10 ;  /* 0x0000000a00087306 */ /* 0x000e300000209400 */
[----:B0-----:R-:W0:Y:S02]  /*12c10*/  MUFU.RCP R8, R8 ;  /* 0x0000000800087308 */ /* 0x001e240000001000 */
[----:B0-----:R-:W-:-:S06]  /*12c20*/  VIADD R3, R8, 0xffffffe ;  /* 0x0ffffffe08037836 */ /* 0x001fcc0000000000 */
[----:B------:R-:W0:Y:S02]  /*12c30*/  F2I.FTZ.U32.TRUNC.NTZ R3, R3 ;  /* 0x0000000300037305 */ /* 0x000e24000021f000 */
[----:B0-----:R-:W-:-:S04]  /*12c40*/  IMAD.MOV R9, RZ, RZ, -R3 ;  /* 0x000000ffff097224 */ /* 0x001fc800078e0a03 */
[----:B------:R-:W-:Y:S01]  /*12c50*/  IMAD.MOV.U32 R5, RZ, RZ, R9 ;  /* 0x000000ffff057224 */ /* 0x000fe200078e0009 */
[----:B------:R-:W-:-:S03]  /*12c60*/  IABS R9, R4 ;  /* 0x0000000400097213 */ /* 0x000fc60000000000 */
        /* <DEDUP_REMOVED lines=11> */
[----:B------:R-:W-:Y:S02]  /*12d20*/  ISETP.GE.AND P2, PT, R3, RZ, PT ;  /* 0x000000ff0300720c */ /* 0x000fe40003f46270 */
[----:B------:R-:W-:-:S05]  /*12d30*/  IADD3 R3, R11, 0x1000000, R4 ;  /* 0x010000000b037810 */ /* 0x000fca0007ffe004 */
[----:B------:R-:W-:-:S06]  /*12d40*/  @P0 VIADD R2, R2, 0x1 ;  /* 0x0000000102020836 */ /* 0x000fcc0000000000 */
[----:B------:R-:W-:Y:S01]  /*12d50*/  @!P2 IMAD.MOV R2, RZ, RZ, -R2 ;  /* 0x000000ffff02a224 */ /* 0x000fe200078e0a02 */
[----:B------:R-:W-:-:S05]  /*12d60*/  @!P1 LOP3.LUT R2, RZ, R13, RZ, 0x33, !PT ;  /* 0x0000000dff029212 */ /* 0x000fca00078e33ff */
[----:B------:R-:W-:-:S07]  /*12d70*/  IMAD R18, R2, R18, R3 ;  /* 0x0000001202127224 */ /* 0x000fce00078e0203 */
.L_x_1329:
[----:B------:R-:W-:-:S05]  /*12d80*/  LOP3.LUT R17, RZ, R2, RZ, 0x33, !PT ;  /* 0x00000002ff117212 */ /* 0x000fca00078e33ff */
[----:B------:R-:W-:Y:S01]  /*12d90*/  IMAD.IADD R17, R6, 0x1, R17 ;  /* 0x0000000106117824 */ /* 0x000fe200078e0211 */
[----:B------:R-:W-:Y:S06]  /*12da0*/  BRA `(.L_x_1330) ;  /* 0x0000000000147947 */ /* 0x000fec0003800000 */
.L_x_1325:
[----:B------:R-:W-:Y:S01]  /*12db0*/  ULDC UR4, c[0x0][0xc3c] ;  /* 0x00030f0000047ab9 */ /* 0x000fe20000000800 */
[----:B------:R-:W-:Y:S02]  /*12dc0*/  IMAD.MOV.U32 R17, RZ, RZ, RZ ;  /* 0x000000ffff117224 */ /* 0x000fe400078e00ff */
[----:B------:R-:W-:Y:S02]  /*12dd0*/  IMAD.U32 R16, RZ, RZ, UR6 ;  /* 0x00000006ff107e24 */ /* 0x000fe4000f8e00ff */
[----:B------:R-:W-:Y:S02]  /*12de0*/  IMAD.MOV.U32 R18, RZ, RZ, RZ ;  /* 0x000000ffff127224 */ /* 0x000fe400078e00ff */
[----:B------:R-:W-:-:S07]  /*12df0*/  IMAD.U32 R19, RZ, RZ, UR4 ;  /* 0x00000004ff137e24 */ /* 0x000fce000f8e00ff */
.L_x_1330:
[----:B------:R-:W-:-:S13]  /*12e00*/  ISETP.NE.AND P0, PT, R7, RZ, PT ;  /* 0x000000ff0700720c */ /* 0x000fda0003f05270 */
[----:B------:R-:W0:Y:S01]  /*12e10*/  @!P0 S2R R3, SR_CgaCtaId ;  /* 0x0000000000038919 */ /* 0x000e220000008800 */
[----:B------:R-:W-:-:S04]  /*12e20*/  @!P0 MOV R2, 0x400 ;  /* 0x0000040000028802 */ /* 0x000fc80000000f00 */
[----:B0-----:R-:W-:-:S05]  /*12e30*/  @!P0 LEA R2, R3, R2, 0x18 ;  /* 0x0000000203028211 */ /* 0x001fca00078ec0ff */
[----:B------:R0:W-:Y:S01]  /*12e40*/  @!P0 STS.128 [R2+0x2a8d0], R16 ;  /* 0x02a8d01002008388 */ /* 0x0001e20000000c00 */
[----:B------:R-:W-:Y:S06]  /*12e50*/  BAR.ARV 0x5, 0x180 ;  /* 0x0146000000007b1d */ /* 0x000fec0000002000 */
.L_x_1323:
[----:B------:R2:W-:Y:S01]  /*12e60*/  STL [R1+0x10], RZ ;  /* 0x000010ff01007387 */ /* 0x0005e20000100800 */
[----:B------:R-:W-:Y:S01]  /*12e70*/  ULDC UR4, c[0x0][0xc3c] ;  /* 0x00030f0000047ab9 */ /* 0x000fe20000000800 */
[----:B------:R-:W-:Y:S01]  /*12e80*/  IMAD.MOV.U32 R28, RZ, RZ, 0x1 ;  /* 0x00000001ff1c7424 */ /* 0x000fe200078e00ff */
[----:B-1----:R-:W-:Y:S01]  /*12e90*/  ISETP.GE.AND P0, PT, R19, UR4, PT ;  /* 0x0000000413007c0c */ /* 0x002fe2000bf06270 */
[----:B------:R-:W-:-:S12]  /*12ea0*/  IMAD.MOV.U32 R26, RZ, RZ, RZ ;  /* 0x000000ffff1a7224 */ /* 0x000fd800078e00ff */
[----:B--2---:R-:W-:Y:S05]  /*12eb0*/  @P0 BRA `(.L_x_1331) ;  /* 0x00000050009c0947 */ /* 0x004fea0003800000 */
[----:B0-----:R-:W2:Y:S01]  /*12ec0*/  LDL R2, [R1+0x14] ;  /* 0x0000140001027983 */ /* 0x001ea20000100800 */
[----:B------:R-:W0:Y:S01]  /*12ed0*/  S2UR UR5, SR_CgaCtaId ;  /* 0x00000000000579c3 */ /* 0x000e220000008800 */
[----:B------:R-:W-:Y:S01]  /*12ee0*/  LOP3.LUT R4, R0, 0x7f, RZ, 0xc0, !PT ;  /* 0x0000007f00047812 */ /* 0x000fe200078ec0ff */
[----:B------:R-:W-:Y:S01]  /*12ef0*/  BSSY B8, `(.L_x_1331) ;  /* 0x0000523000087945 */ /* 0x000fe20003800000 */
[----:B------:R1:W-:Y:S01]  /*12f00*/  STL [R1+0x10], RZ ;  /* 0x000010ff01007387 */ /* 0x0003e20000100800 */
[----:B------:R-:W-:Y:S01]  /*12f10*/  IMAD.MOV.U32 R28, RZ, RZ, 0x1 ;  /* 0x00000001ff1c7424 */ /* 0x000fe200078e00ff */
[----:B------:R-:W-:Y:S01]  /*12f20*/  SHF.R.U32.HI R5, RZ, 0x3, R4 ;  /* 0x00000003ff057819 */ /* 0x000fe20000011604 */
[----:B------:R-:W-:Y:S01]  /*12f30*/  IMAD.MOV.U32 R26, RZ, RZ, RZ ;  /* 0x000000ffff1a7224 */ /* 0x000fe200078e00ff */
[----:B------:R-:W-:Y:S01]  /*12f40*/  ULDC UR39, c[0x0][0xc] ;  /* 0x0000030000277ab9 */ /* 0x000fe20000000800 */
[----:B--2---:R-:W-:Y:S01]  /*12f50*/  R2UR UR4, R2 ;  /* 0x00000000020472ca */ /* 0x004fe200000e0000 */
[----:B------:R-:W-:-:S05]  /*12f60*/  IMAD.SHL.U32 R2, R0, 0x8, RZ ;  /* 0x0000000800027824 */ /* 0x000fca00078e00ff */
[C---:B------:R-:W-:Y:S02]  /*12f70*/  LOP3.LUT R3, R2.reuse, 0x1f8, RZ, 0xc0, !PT ;  /* 0x000001f802037812 */ /* 0x040fe400078ec0ff */
[----:B------:R-:W-:Y:S02]  /*12f80*/  LOP3.LUT R4, R2, 0x38, RZ, 0xc0, !PT ;  /* 0x0000003802047812 */ /* 0x000fe400078ec0ff */
[----:B------:R-:W-:Y:S01]  /*12f90*/  LOP3.LUT R3, R3, 0x38, R0, 0x78, !PT ;  /* 0x0000003803037812 */ /* 0x000fe200078e7800 */
[----:B------:R-:W-:Y:S02]  /*12fa0*/  IMAD.SHL.U32 R0, R0, 0x10, RZ ;  /* 0x0000001000007824 */ /* 0x000fe400078e00ff */
[----:B------:R-:W-:Y:S01]  /*12fb0*/  ULOP3.LUT UR38, UR4, 0x2, URZ, 0xfc, !UPT ;  /* 0x0000000204267892 */ /* 0x000fe2000f8efc3f */
[----:B------:R-:W-:Y:S02]  /*12fc0*/  LOP3.LUT R32, R3, 0x200, R2, 0xf8, !PT ;  /* 0x0000020003207812 */ /* 0x000fe400078ef802 */
[----:B------:R-:W-:Y:S01]  /*12fd0*/  UMOV UR4, 0x400 ;  /* 0x0000040000047882 */ /* 0x000fe20000000000 */
[----:B------:R-:W-:Y:S01]  /*12fe0*/  LOP3.LUT R3, R5, 0x70, R0, 0xf8, !PT ;  /* 0x0000007005037812 */ /* 0x000fe200078ef800 */
[----:B0-----:R-:W-:Y:S01]  /*12ff0*/  ULEA UR4, UR5, UR4, 0x18 ;  /* 0x0000000405047291 */ /* 0x001fe2000f8ec03f */
[----:B------:R-:W-:-:S02]  /*13000*/  LOP3.LUT R2, R4, 0x40, RZ, 0xfc, !PT ;  /* 0x0000004004027812 */ /* 0x000fc400078efcff */
[----:B------:R-:W-:-:S03]  /*13010*/  LOP3.LUT R0, R4, 0x80, RZ, 0xfc, !PT ;  /* 0x0000008004007812 */ /* 0x000fc600078efcff */
[----:B------:R-:W-:-:S04]  /*13020*/  IMAD.U32 R22, RZ, RZ, UR4 ;  /* 0x00000004ff167e24 */ /* 0x000fc8000f8e00ff */
[----:B-1----:R-:W-:-:S07]  /*13030*/  IMAD R33, R32, 0x2, R22 ;  /* 0x0000000220217824 */ /* 0x002fce00078e0216 */
.L_x_1404:
[----:B------:R-:W-:Y:S05]  /*13040*/  YIELD ;  /* 0x0000000000007946 */ /* 0x000fea0003800000 */
[----:B------:R-:W-:Y:S01]  /*13050*/  ULDC.64 UR4, c[0x0][0xa28] ;  /* 0x00028a0000047ab9 */ /* 0x000fe20000000a00 */
[----:B------:R-:W-:Y:S01]  /*13060*/  IMAD.MOV.U32 R37, RZ, RZ, RZ ;  /* 0x000000ffff257224 */ /* 0x000fe200078e00ff */
[----:B------:R-:W-:-:S04]  /*13070*/  ISETP.NE.U32.AND P0, PT, RZ, UR4, PT ;  /* 0x00000004ff007c0c */ /* 0x000fc8000bf05070 */
[----:B------:R-:W-:Y:S01]  /*13080*/  ISETP.NE.AND.EX P0, PT, RZ, UR5, PT, P0 ;  /* 0x00000005ff007c0c */ /* 0x000fe2000bf05300 */
[----:B------:R-:W-:-:S12]  /*13090*/  ULDC.64 UR4, c[0x0][0xa18] ;  /* 0x0002860000047ab9 */ /* 0x000fd80000000a00 */
[----:B0-----:R-:W0:Y:S02]  /*130a0*/  @P0 LDC.64 R2, c[0x0][0xa28] ;  /* 0x00028a00ff020b82 */ /* 0x001e240000000a00 */
[----:B0-----:R-:W-:-:S05]  /*130b0*/  @P0 IMAD.WIDE R2, R19, 0x4, R2 ;  /* 0x0000000413020825 */ /* 0x001fca00078e0202 */
[----:B------:R0:W5:Y:S01]  /*130c0*/  @P0 LDG.E R37, desc[UR36][R2.64] ;  /* 0x0000002402250981 */ /* 0x000162000c1e1900 */
[----:B------:R-:W-:Y:S01]  /*130d0*/  ISETP.NE.U32.AND P0, PT, RZ, UR4, PT ;  /* 0x00000004ff007c0c */ /* 0x000fe2000bf05070 */
[----:B------:R-:W-:Y:S01]  /*130e0*/  IMAD.MOV.U32 R35, RZ, RZ, RZ ;  /* 0x000000ffff237224 */ /* 0x000fe200078e00ff */
[----:B------:R-:W-:Y:S02]  /*130f0*/  LOP3.LUT R23, R23, 0xffffff7f, RZ, 0xc0, !PT ;  /* 0xffffff7f17177812 */ /* 0x000fe400078ec0ff */
[----:B------:R-:W-:Y:S01]  /*13100*/  ISETP.NE.AND.EX P1, PT, RZ, UR5, PT, P0 ;  /* 0x00000005ff007c0c */ /* 0x000fe2000bf25300 */
[----:B------:R-:W-:Y:S02]  /*13110*/  ULDC.64 UR4, c[0x0][0xa00] ;  /* 0x0002800000047ab9 */ /* 0x000fe40000000a00 */
[----:B------:R-:W-:Y:S01]  /*13120*/  ISETP.NE.U32.AND P0, PT, RZ, UR4, PT ;  /* 0x00000004ff007c0c */ /* 0x000fe2000bf05070 */
[----:B0-----:R-:W0:Y:S03]  /*13130*/  LDC.64 R2, c[0x0][0xa00] ;  /* 0x00028000ff027b82 */ /* 0x001e260000000a00 */
[----:B------:R-:W-:Y:S01]  /*13140*/  ISETP.NE.AND.EX P2, PT, RZ, UR5, PT, P0 ;  /* 0x00000005ff007c0c */ /* 0x000fe2000bf45300 */
[----:B------:R-:W-:-:S05]  /*13150*/  ULDC.64 UR4, c[0x0][0x418] ;  /* 0x0001060000047ab9 */ /* 0x000fca0000000a00 */
[----:B------:R-:W1:Y:S07]  /*13160*/  @P1 LDC.64 R30, c[0x0][0xa18] ;  /* 0x00028600ff1e1b82 */ /* 0x000e6e0000000a00 */
[----:B------:R-:W-:Y:S01]  /*13170*/  @P2 LOP3.LUT R23, R23, 0x80, RZ, 0xfc, !PT ;  /* 0x0000008017172812 */ /* 0x000fe200078efcff */
[----:B0-----:R-:W-:-:S05]  /*13180*/  IMAD.WIDE R2, R19, 0x4, R2 ;  /* 0x0000000413027825 */ /* 0x001fca00078e0202 */
[----:B------:R0:W5:Y:S01]  /*13190*/  @P2 LDG.E R35, desc[UR36][R2.64] ;  /* 0x0000002402232981 */ /* 0x000162000c1e1900 */
[----:B-1----:R-:W-:-:S06]  /*131a0*/  @P1 IMAD.WIDE R30, R19, 0x4, R30 ;  /* 0x00000004131e1825 */ /* 0x002fcc00078e021e */
[----:B------:R0:W5:Y:S01]  /*131b0*/  @P1 LDG.E R30, desc[UR36][R30.64] ;  /* 0x000000241e1e1981 */ /* 0x000162000c1e1900 */
[----:B------:R-:W-:-:S03]  /*131c0*/  UISETP.NE.U32.AND UP0, UPT, UR4, URZ, UPT ;  /* 0x0000003f0400728c */ /* 0x000fc6000bf05070 */
[----:B------:R-:W-:Y:S01]  /*131d0*/  ULDC UR4, c[0x0][0x424] ;  /* 0x0001090000047ab9 */ /* 0x000fe20000000800 */
[----:B------:R-:W-:-:S03]  /*131e0*/  UISETP.NE.AND.EX UP0, UPT, UR5, URZ, UPT, UP0 ;  /* 0x0000003f0500728c */ /* 0x000fc6000bf05300 */
[----:B------:R-:W-:Y:S01]  /*131f0*/  ULDC UR5, c[0x0][0x2f0] ;  /* 0x0000bc0000057ab9 */ /* 0x000fe20000000800 */
[----:B------:R-:W-:-:S04]  /*13200*/  USEL UR4, UR4, 0x1, UP0 ;  /* 0x0000000104047887 */ /* 0x000fc80008000000 */
[----:B------:R-:W-:-:S06]  /*13210*/  UIMAD UR4, UR4, UR5, URZ ;  /* 0x00000005040472a4 */ /* 0x000fcc000f8e023f */
[----:B------:R-:W-:Y:S01]  /*13220*/  IMAD.U32 R34, RZ, RZ, UR4 ;  /* 0x00000004ff227e24 */ /* 0x000fe2000f8e00ff */
[----:B0-2---:R-:W-:Y:S06]  /*13230*/  @P1 BRA `(.L_x_1332) ;  /* 0x0000000000181947 */ /* 0x005fec0003800000 */
[----:B------:R-:W-:Y:S02]  /*13240*/  ULDC UR4, c[0x0][0x288] ;  /* 0x0000a20000047ab9 */ /* 0x000fe40000000800 */
[----:B-----5:R-:W-:Y:S01]  /*13250*/  IMAD.U32 R30, RZ, RZ, UR4 ;  /* 0x00000004ff1e7e24 */ /* 0x020fe2000f8e00ff */
[----:B------:R-:W-:Y:S06]  /*13260*/  @!P2 BRA `(.L_x_1332) ;  /* 0x00000000000ca947 */ /* 0x000fec0003800000 */
[----:B------:R-:W2:Y:S04]  /*13270*/  LDG.E R5, desc[UR36][R2.64] ;  /* 0x0000002402057981 */ /* 0x000ea8000c1e1900 */
[----:B------:R-:W2:Y:S02]  /*13280*/  LDG.E R30, desc[UR36][R2.64+0x4] ;  /* 0x00000424021e7981 */ /* 0x000ea4000c1e1900 */
[----:B--2---:R-:W-:-:S07]  /*13290*/  IMAD.IADD R30, R30, 0x1, -R5 ;  /* 0x000000011e1e7824 */ /* 0x004fce00078e0a05 */
.L_x_1332:
[----:B------:R-:W-:Y:S02]  /*132a0*/  ULDC.64 UR4, c[0x0][0xa20] ;  /* 0x0002880000047ab9 */ /* 0x000fe40000000a00 */
[----:B------:R-:W-:-:S04]  /*132b0*/  ISETP.NE.U32.AND P0, PT, RZ, UR4, PT ;  /* 0x00000004ff007c0c */ /* 0x000fc8000bf05070 */
[----:B------:R-:W-:-:S13]  /*132c0*/  ISETP.NE.AND.EX P0, PT, RZ, UR5, PT, P0 ;  /* 0x00000005ff007c0c */ /* 0x000fda000bf05300 */
[----:B------:R-:W-:Y:S05]  /*132d0*/  @!P0 BRA `(.L_x_1333) ;  /* 0x0000000000108947 */ /* 0x000fea0003800000 */
[----:B------:R-:W0:Y:S02]  /*132e0*/  LDC.64 R2, c[0x0][0xa20] ;  /* 0x00028800ff027b82 */ /* 0x000e240000000a00 */
[----:B0-----:R-:W-:-:S05]  /*132f0*/  IMAD.WIDE R2, R19, 0x4, R2 ;  /* 0x0000000413027825 */ /* 0x001fca00078e0202 */
[----:B------:R0:W5:Y:S01]  /*13300*/  LDG.E R34, desc[UR36][R2.64] ;  /* 0x0000002402227981 */ /* 0x000162000c1e1900 */
[----:B------:R-:W-:Y:S05]  /*13310*/  BRA `(.L_x_1334) ;  /* 0x0000000000247947 */ /* 0x000fea0003800000 */
.L_x_1333:
        /* <DEDUP_REMOVED lines=9> */
.L_x_1334:
[----:B------:R-:W1:Y:S01]  /*133b0*/  LDC R0, c[0x0][0x448] ;  /* 0x00011200ff007b82 */ /* 0x000e620000000800 */
[----:B------:R-:W-:Y:S01]  /*133c0*/  IMAD.SHL.U32 R27, R17, 0x80, RZ ;  /* 0x00000080111b7824 */ /* 0x000fe200078e00ff */
[----:B------:R-:W-:Y:S01]  /*133d0*/  LOP3.LUT R23, R23, 0xffffffbf, RZ, 0xc0, !PT ;  /* 0xffffffbf17177812 */ /* 0x000fe200078ec0ff */
[----:B-----5:R-:W-:-:S05]  /*133e0*/  IMAD.IADD R34, R34, 0x1, -R37 ;  /* 0x0000000122227824 */ /* 0x020fca00078e0a25 */
[----:B0-----:R-:W0:Y:S01]  /*133f0*/  LDC.64 R2, c[0x0][0x9e0] ;  /* 0x00027800ff027b82 */ /* 0x001e220000000a00 */
[----:B-1----:R-:W-:Y:S01]  /*13400*/  ISETP.NE.AND P2, PT, R0, 0x1, PT ;  /* 0x000000010000780c */ /* 0x002fe20003f45270 */
[----:B------:R-:W-:Y:S01]  /*13410*/  VIADD R0, R27, 0x7f ;  /* 0x0000007f1b007836 */ /* 0x000fe20000000000 */
[----:B0-----:R-:W-:-:S11]  /*13420*/  ISETP.GE.AND P1, PT, R3, 0x1, PT ;  /* 0x000000010300780c */ /* 0x001fd60003f26270 */
[----:B------:R-:W0:Y:S01]  /*13430*/  @P2 LDC R5, c[0x0][0x44c] ;  /* 0x00011300ff052b82 */ /* 0x000e220000000800 */
[----:B------:R-:W-:-:S07]  /*13440*/  @P2 LOP3.LUT R23, R23, 0x40, RZ, 0xfc, !PT ;  /* 0x0000004017172812 */ /* 0x000fce00078efcff */
[----:B------:R-:W1:Y:S01]  /*13450*/  @P2 LDC R7, c[0x0][0x450] ;  /* 0x00011400ff072b82 */ /* 0x000e620000000800 */
[----:B0-----:R-:W-:Y:S01]  /*13460*/  @P2 IMAD.HI.U32 R4, R0, R5, RZ ;  /* 0x0000000500042227 */ /* 0x001fe200078e00ff */
[----:B------:R-:W-:-:S04]  /*13470*/  IADD3 R5, R34, 0x1, -R30 ;  /* 0x0000000122057810 */ /* 0x000fc80007ffe81e */
[----:B-1----:R-:W-:-:S05]  /*13480*/  @P2 SHF.R.U32.HI R0, RZ, R7, R4 ;  /* 0x00000007ff002219 */ /* 0x002fca0000011604 */
[----:B------:R-:W-:-:S04]  /*13490*/  IMAD.IADD R7, R5, 0x1, R0 ;  /* 0x0000000105077824 */ /* 0x000fc800078e0200 */
[----:B------:R-:W-:Y:S01]  /*134a0*/  IMAD.IADD R2, R7, 0x1, R2 ;  /* 0x0000000107027824 */ /* 0x000fe200078e0202 */
[----:B------:R-:W-:Y:S06]  /*134b0*/  @!P1 BRA `(.L_x_1335) ;  /* 0x0000000000489947 */ /* 0x000fec0003800000 */
[C---:B------:R-:W-:Y:S01]  /*134c0*/  ISETP.GT.AND P0, PT, R7.reuse, RZ, PT ;  /* 0x000000ff0700720c */ /* 0x040fe20003f04270 */
[----:B------:R-:W-:Y:S01]  /*134d0*/  BSSY B0, `(.L_x_1336) ;  /* 0x000000e000007945 */ /* 0x000fe20003800000 */
[----:B------:R-:W-:-:S11]  /*134e0*/  VIADD R0, R7, 0xffffffff ;  /* 0xffffffff07007836 */ /* 0x000fd60000000000 */
        /* <DEDUP_REMOVED lines=8> */
.L_x_1337:
[----:B------:R-:W-:-:S13]  /*13570*/  ISETP.NE.AND P0, PT, R3, 0x1, PT ;  /* 0x000000010300780c */ /* 0x000fda0003f05270 */
[----:B------:R-:W0:Y:S02]  /*13580*/  @P0 LDC.64 R4, c[0x0][0x9e8] ;  /* 0x00027a00ff040b82 */ /* 0x000e240000000a00 */
[----:B0-----:R-:W-:-:S05]  /*13590*/  @P0 IMAD.HI.U32 R4, R0, R4, RZ ;  /* 0x0000000400040227 */ /* 0x001fca00078e00ff */
[----:B------:R-:W-:-:S07]  /*135a0*/  @P0 SHF.R.U32.HI R0, RZ, R5, R4 ;  /* 0x00000005ff000219 */ /* 0x000fce0000011604 */
.L_x_1338:
[----:B------:R-:W-:Y:S05]  /*135b0*/  BSYNC B0 ;  /* 0x0000000000007941 */ /* 0x000fea0003800000 */
.L_x_1336:
[----:B------:R-:W-:-:S05]  /*135c0*/  IMAD R5, R0, R3, R3 ;  /* 0x0000000300057224 */ /* 0x000fca00078e0203 */
[----:B------:R-:W-:-:S07]  /*135d0*/  VIMNMX R2, R2, R5, PT ;  /* 0x0000000502027248 */ /* 0x000fce0003fe0100 */
.L_x_1335:
[----:B------:R-:W0:Y:S01]  /*135e0*/  @P2 LDC R0, c[0x0][0x44c] ;  /* 0x00011300ff002b82 */ /* 0x000e220000000800 */
[----:B------:R-:W-:Y:S01]  /*135f0*/  VIADD R2, R2, 0x5f ;  /* 0x0000005f02027836 */ /* 0x000fe20000000000 */
[----:B------:R-:W-:Y:S01]  /*13600*/  ULDC UR4, c[0x0][0x9dc] ;  /* 0x0002770000047ab9 */ /* 0x000fe20000000800 */
[----:B------:R-:W-:Y:S02]  /*13610*/  IMAD.MOV.U32 R5, RZ, RZ, R27 ;  /* 0x000000ffff057224 */ /* 0x000fe400078e001b */
[----:B------:R-:W-:-:S03]  /*13620*/  IMAD.HI R2, R2, 0x2aaaaaab, RZ ;  /* 0x2aaaaaab02027827 */ /* 0x000fc600078e02ff */
[----:B------:R-:W1:Y:S01]  /*13630*/  @P2 LDC R7, c[0x0][0x450] ;  /* 0x00011400ff072b82 */ /* 0x000e620000000800 */
[----:B0-----:R-:W-:-:S05]  /*13640*/  @P2 IMAD.HI.U32 R0, R27, R0, RZ ;  /* 0x000000001b002227 */ /* 0x001fca00078e00ff */
[----:B-1----:R-:W-:Y:S01]  /*13650*/  @P2 SHF.R.U32.HI R5, RZ, R7, R0 ;  /* 0x00000007ff052219 */ /* 0x002fe20000011600 */
[----:B------:R-:W-:Y:S01]  /*13660*/  VIADD R0, R34, 0x5f ;  /* 0x0000005f22007836 */ /* 0x000fe20000000000 */
[----:B------:R-:W-:-:S03]  /*13670*/  SHF.R.U32.HI R7, RZ, 0x1f, R2 ;  /* 0x0000001fff077819 */ /* 0x000fc60000011602 */
[----:B------:R-:W-:Y:S01]  /*13680*/  IMAD.HI R0, R0, 0x2aaaaaab, RZ ;  /* 0x2aaaaaab00007827 */ /* 0x000fe200078e02ff */
[----:B------:R-:W-:-:S04]  /*13690*/  LEA.HI.SX32 R2, R2, R7, 0x1c ;  /* 0x0000000702027211 */ /* 0x000fc800078fe2ff */
[----:B------:R-:W-:-:S04]  /*136a0*/  SHF.R.U32.HI R7, RZ, 0x1f, R0 ;  /* 0x0000001fff077819 */ /* 0x000fc80000011600 */
[----:B------:R-:W-:-:S04]  /*136b0*/  LEA.HI.SX32 R7, R0, R7, 0x1c ;  /* 0x0000000700077211 */ /* 0x000fc800078fe2ff */
[----:B------:R-:W-:Y:S02]  /*136c0*/  VIMNMX R7, R7, R2, PT ;  /* 0x0000000207077248 */ /* 0x000fe40003fe0100 */
[----:B------:R-:W-:-:S05]  /*136d0*/  IADD3 R2, R5, R34, -R30 ;  /* 0x0000002205027210 */ /* 0x000fca0007ffe81e */
[----:B------:R-:W-:Y:S01]  /*136e0*/  VIADD R0, R2, -UR4 ;  /* 0x8000000402007c36 */ /* 0x000fe20008000000 */
[----:B------:R-:W-:Y:S06]  /*136f0*/  @!P1 BRA `(.L_x_1339) ;  /* 0x0000000000449947 */ /* 0x000fec0003800000 */
[----:B------:R-:W-:Y:S01]  /*13700*/  ISETP.GT.AND P0, PT, R2, -0x1, PT ;  /* 0xffffffff0200780c */ /* 0x000fe20003f04270 */
[----:B------:R-:W-:-:S12]  /*13710*/  BSSY B0, `(.L_x_1340) ;  /* 0x000000d000007945 */ /* 0x000fd80003800000 */
        /* <DEDUP_REMOVED lines=8> */
.L_x_1341:
[----:B------:R-:W-:-:S13]  /*137a0*/  ISETP.NE.AND P0, PT, R3, 0x1, PT ;  /* 0x000000010300780c */ /* 0x000fda0003f05270 */
[----:B------:R-:W0:Y:S02]  /*137b0*/  @P0 LDC.64 R4, c[0x0][0x9e8] ;  /* 0x00027a00ff040b82 */ /* 0x000e240000000a00 */
[----:B0-----:R-:W-:-:S05]  /*137c0*/  @P0 IMAD.HI.U32 R4, R2, R4, RZ ;  /* 0x0000000402040227 */ /* 0x001fca00078e00ff */
[----:B------:R-:W-:-:S07]  /*137d0*/  @P0 SHF.R.U32.HI R2, RZ, R5, R4 ;  /* 0x00000005ff020219 */ /* 0x000fce0000011604 */
.L_x_1342:
[----:B------:R-:W-:Y:S05]  /*137e0*/  BSYNC B0 ;  /* 0x0000000000007941 */ /* 0x000fea0003800000 */
.L_x_1340:
[----:B------:R-:W-:-:S05]  /*137f0*/  IMAD R3, R2, R3, RZ ;  /* 0x0000000302037224 */ /* 0x000fca00078e02ff */
[----:B------:R-:W-:-:S07]  /*13800*/  VIMNMX R0, R0, R3, !PT ;  /* 0x0000000300007248 */ /* 0x000fce0007fe0100 */
.L_x_1339:
[----:B------:R-:W-:Y:S01]  /*13810*/  IMAD.HI R0, R0, 0x2aaaaaab, RZ ;  /* 0x2aaaaaab00007827 */ /* 0x000fe200078e02ff */
[----:B------:R-:W-:Y:S04]  /*13820*/  BSSY B0, `(.L_x_1343) ;  /* 0x000002a000007945 */ /* 0x000fe80003800000 */
[----:B------:R-:W-:-:S04]  /*13830*/  SHF.R.U32.HI R3, RZ, 0x1f, R0 ;  /* 0x0000001fff037819 */ /* 0x000fc80000011600 */
[----:B------:R-:W-:Y:S02]  /*13840*/  LEA.HI.SX32 R3, R0, R3, 0x1c ;  /* 0x0000000300037211 */ /* 0x000fe400078fe2ff */
[C---:B------:R-:W-:Y:S02]  /*13850*/  LOP3.LUT R0, R18.reuse, 0xff000000, RZ, 0xc0, !PT ;  /* 0xff00000012007812 */ /* 0x040fe400078ec0ff */
[----:B------:R-:W-:Y:S02]  /*13860*/  VIMNMX R36, RZ, R3, !PT ;  /* 0x00000003ff247248 */ /* 0x000fe40007fe0100 */
[----:B------:R-:W-:Y:S02]  /*13870*/  SHF.R.U32.HI R3, RZ, 0x8, R0 ;  /* 0x00000008ff037819 */ /* 0x000fe40000011600 */
[----:B------:R-:W-:Y:S02]  /*13880*/  ISETP.GT.AND P0, PT, R7, R36, PT ;  /* 0x000000240700720c */ /* 0x000fe40003f04270 */
[----:B------:R-:W-:-:S04]  /*13890*/  LOP3.LUT R0, R18, 0xff0000, RZ, 0xc0, !PT ;  /* 0x00ff000012007812 */ /* 0x000fc800078ec0ff */
[----:B------:R-:W-:Y:S01]  /*138a0*/  LEA.HI R3, R0, R3, RZ, 0x10 ;  /* 0x0000000300037211 */ /* 0x000fe200078f80ff */
[----:B------:R-:W-:-:S03]  /*138b0*/  IMAD.MOV.U32 R0, RZ, RZ, RZ ;  /* 0x000000ffff007224 */ /* 0x000fc600078e00ff */
[----:B------:R-:W-:-:S03]  /*138c0*/  LOP3.LUT R5, R3, 0xff, RZ, 0xc0, !PT ;  /* 0x000000ff03057812 */ /* 0x000fc600078ec0ff */
[----:B------:R-:W-:Y:S05]  /*138d0*/  @!P0 BRA `(.L_x_1344) ;  /* 0x0000000000788947 */ /* 0x000fea0003800000 */
[----:B------:R-:W-:Y:S01]  /*138e0*/  SHF.R.U32.HI R0, RZ, 0x10, R3 ;  /* 0x00000010ff007819 */ /* 0x000fe20000011603 */
[----:B------:R-:W-:-:S03]  /*138f0*/  IMAD.MOV.U32 R2, RZ, RZ, RZ ;  /* 0x000000ffff027224 */ /* 0x000fc600078e00ff */
[----:B------:R-:W-:-:S13]  /*13900*/  ISETP.NE.AND P0, PT, R0, RZ, PT ;  /* 0x000000ff0000720c */ /* 0x000fda0003f05270 */
[----:B------:R-:W0:Y:S02]  /*13910*/  @!P0 LDC R0, c[0x0][0x9f0] ;  /* 0x00027c00ff008b82 */ /* 0x000e240000000800 */
[-C--:B0-----:R-:W-:Y:S02]  /*13920*/  IABS R4, R0.reuse ;  /* 0x0000000000047213 */ /* 0x081fe40000000000 */
[----:B------:R-:W-:Y:S02]  /*13930*/  IABS R10, R0 ;  /* 0x00000000000a7213 */ /* 0x000fe40000000000 */
[----:B------:R-:W0:Y:S08]  /*13940*/  I2F.RP R6, R4 ;  /* 0x0000000400067306 */ /* 0x000e300000209400 */
[----:B0-----:R-:W0:Y:S02]  /*13950*/  MUFU.RCP R6, R6 ;  /* 0x0000000600067308 */ /* 0x001e240000001000 */
[----:B0-----:R-:W-:-:S02]  /*13960*/  VIADD R8, R6, 0xffffffe ;  /* 0x0ffffffe06087836 */ /* 0x001fc40000000000 */
[----:B------:R-:W-:-:S04]  /*13970*/  IMAD.MOV R6, RZ, RZ, -R10 ;  /* 0x000000ffff067224 */ /* 0x000fc800078e0a0a */
[----:B------:R-:W0:Y:S02]  /*13980*/  F2I.FTZ.U32.TRUNC.NTZ R3, R8 ;  /* 0x0000000800037305 */ /* 0x000e24000021f000 */
[----:B0-----:R-:W-:-:S04]  /*13990*/  IMAD.MOV R9, RZ, RZ, -R3 ;  /* 0x000000ffff097224 */ /* 0x001fc800078e0a03 */
[----:B------:R-:W-:-:S04]  /*139a0*/  IMAD R9, R9, R4, RZ ;  /* 0x0000000409097224 */ /* 0x000fc800078e02ff */
[----:B------:R-:W-:Y:S01]  /*139b0*/  IMAD.HI.U32 R2, R3, R9, R2 ;  /* 0x0000000903027227 */ /* 0x000fe200078e0002 */
[----:B------:R-:W-:-:S05]  /*139c0*/  IADD3 R3, R0, -0x1, R7 ;  /* 0xffffffff00037810 */ /* 0x000fca0007ffe007 */
[----:B------:R-:W-:-:S05]  /*139d0*/  IMAD.IADD R3, R3, 0x1, -R36 ;  /* 0x0000000103037824 */ /* 0x000fca00078e0a24 */
[----:B------:R-:W-:Y:S02]  /*139e0*/  IABS R9, R3 ;  /* 0x0000000300097213 */ /* 0x000fe40000000000 */
[----:B------:R-:W-:-:S03]  /*139f0*/  LOP3.LUT R3, R3, R0, RZ, 0x3c, !PT ;  /* 0x0000000003037212 */ /* 0x000fc600078e3cff */
        /* <DEDUP_REMOVED lines=10> */
[----:B------:R-:W-:-:S05]  /*13aa0*/  @!P1 LOP3.LUT R2, RZ, R0, RZ, 0x33, !PT ;  /* 0x00000000ff029212 */ /* 0x000fca00078e33ff */
[----:B------:R-:W-:-:S07]  /*13ab0*/  IMAD.MOV.U32 R0, RZ, RZ, R2 ;  /* 0x000000ffff007224 */ /* 0x000fce00078e0002 */
.L_x_1344:
[----:B------:R-:W-:Y:S05]  /*13ac0*/  BSYNC B0 ;  /* 0x0000000000007941 */ /* 0x000fea0003800000 */
.L_x_1343:
[-C--:B------:R-:W-:Y:S01]  /*13ad0*/  IMAD R36, R5, R0.reuse, R36 ;  /* 0x0000000005247224 */ /* 0x080fe200078e0224 */
        /* <DEDUP_REMOVED lines=22> */
.L_x_1346:
        /* <DEDUP_REMOVED lines=8> */
[----:B------:R-:W-:Y:S02]  /*13cc0*/  IMAD.U32 R4, RZ, RZ, UR6 ;  /* 0x00000006ff047e24 */ /* 0x000fe4000f8e00ff */
[----:B------:R-:W0:Y:S01]  /*13cd0*/  LDC.64 R2, c[0x4][R2] ;  /* 0x0100000002027b82 */ /* 0x000e220000000a00 */
[----:B------:R-:W-:Y:S02]  /*13ce0*/  IMAD.U32 R5, RZ, RZ, UR7 ;  /* 0x00000007ff057e24 */ /* 0x000fe4000f8e00ff */
        /* <DEDUP_REMOVED lines=8> */
[----:B0-----:R-:W-:Y:S05]  /*13d70*/  CALL.ABS.NOINC R2 ;  /* 0x0000000002007343 */ /* 0x001fea0003c00000 */
.L_x_1349:
[----:B------:R-:W-:Y:S05]  /*13d80*/  BSYNC B6 ;  /* 0x0000000000067941 */ /* 0x000fea0003800000 */
.L_x_1348:
        /* <DEDUP_REMOVED lines=9> */
[----:B------:R-:W-:Y:S02]  /*13e20*/  IMAD.U32 R4, RZ, RZ, UR6 ;  /* 0x00000006ff047e24 */ /* 0x000fe4000f8e00ff */
[----:B------:R-:W-:Y:S02]  /*13e30*/  IMAD.U32 R5, RZ, RZ, UR7 ;  /* 0x00000007ff057e24 */ /* 0x000fe4000f8e00ff */
[----:B------:R-:W-:Y:S02]  /*13e40*/  IMAD.U32 R6, RZ, RZ, UR8 ;  /* 0x00000008ff067e24 */ /* 0x000fe4000f8e00ff */
[----:B------:R-:W-:-:S02]  /*13e50*/  IMAD.U32 R7, RZ, RZ, UR9 ;  /* 0x00000009ff077e24 */ /* 0x000fc4000f8e00ff */
[----:B------:R-:W-:Y:S02]  /*13e60*/  IMAD.U32 R10, RZ, RZ, UR4 ;  /* 0x00000004ff0a7e24 */ /* 0x000fe4000f8e00ff */
[----:B------:R-:W-:Y:S02]  /*13e70*/  IMAD.U32 R11, RZ, RZ, UR5 ;  /* 0x00000005ff0b7e24 */ /* 0x000fe4000f8e00ff */
[----:B------:R-:W-:Y:S02]  /*13e80*/  IMAD.MOV.U32 R8, RZ, RZ, 0x70 ;  /* 0x00000070ff087424 */ /* 0x000fe400078e00ff */
[----:B------:R-:W-:Y:S02]  /*13e90*/  IMAD.MOV.U32 R12, RZ, RZ, 0x1 ;  /* 0x00000001ff0c7424 */ /* 0x000fe400078e00ff */
[----:B0-----:R-:W-:-:S07]  /*13ea0*/  IMAD.MOV.U32 R13, RZ, RZ, RZ ;  /* 0x000000ffff0d7224 */ /* 0x001fce00078e00ff */
[----:B------:R-:W-:-:S07]  /*13eb0*/  LEPC R20, `(.L_x_1352) ;  /* 0x000000001014794e */ /* 0x000fce0000000000 */
[----:B-1----:R-:W-:Y:S05]  /*13ec0*/  CALL.ABS.NOINC R2 ;  /* 0x0000000002007343 */ /* 0x002fea0003c00000 */
.L_x_1352:
[----:B------:R0:W1:Y:S01]  /*13ed0*/  LDC.64 R2, c[0x4][R17] ;  /* 0x0100000011027b82 */ /* 0x0000620000000a00 */
[----:B------:R-:W-:Y:S01]  /*13ee0*/  ULDC.64 UR6, c[0x4][0xf0] ;  /* 0x01003c0000067ab9 */ /* 0x000fe20000000a00 */
[----:B------:R-:W-:Y:S01]  /*13ef0*/  ULDC.64 UR8, c[0x4][0xf8] ;  /* 0x01003e0000087ab9 */ /* 0x000fe20000000a00 */
[----:B------:R-:W-:Y:S01]  /*13f00*/  ULDC.64 UR4, c[0x4][0x80] ;  /* 0x0100200000047ab9 */ /* 0x000fe20000000a00 */
        /* <DEDUP_REMOVED lines=11> */
.L_x_1351:
[----:B------:R-:W-:Y:S05]  /*13fc0*/  BSYNC B6 ;  /* 0x0000000000067941 */ /* 0x000fea0003800000 */
.L_x_1350:
[----:B------:R-:W-:Y:S01]  /*13fd0*/  ULDC.64 UR4, c[0x0][0x9f8] ;  /* 0x00027e0000047ab9 */ /* 0x000fe20000000a00 */
[----:B------:R-:W-:Y:S01]  /*13fe0*/  IMAD.MOV.U32 R31, RZ, RZ, R19 ;  /* 0x000000ffff1f7224 */ /* 0x000fe200078e0013 */
[----:B------:R-:W-:Y:S01]  /*13ff0*/  ISETP.NE.U32.AND P0, PT, RZ, UR4, PT ;  /* 0x00000004ff007c0c */ /* 0x000fe2000bf05070 */
[----:B------:R-:W0:Y:S01]  /*14000*/  S2R R17, SR_TID.X ;  /* 0x0000000000117919 */ /* 0x000e220000002100 */
[----:B------:R-:W1:Y:S01]  /*14010*/  LDC R8, c[0x0][0x430] ;  /* 0x00010c00ff087b82 */ /* 0x000e620000000800 */
[----:B------:R-:W-:Y:S01]  /*14020*/  VIADD R25, R24, 0xffffffff ;  /* 0xffffffff18197836 */ /* 0x000fe20000000000 */
[----:B------:R-:W-:Y:S01]  /*14030*/  ISETP.NE.AND.EX P0, PT, RZ, UR5, PT, P0 ;  /* 0x00000005ff007c0c */ /* 0x000fe2000bf05300 */
[----:B------:R-:W2:Y:S01]  /*14040*/  S2R R21, SR_TID.X ;  /* 0x0000000000157919 */ /* 0x000ea20000002100 */
[----:B------:R-:W-:-:S11]  /*14050*/  ULDC UR4, c[0x0][0x320] ;  /* 0x0000c80000047ab9 */ /* 0x000fd60000000800 */
[----:B------:R-:W3:Y:S01]  /*14060*/  @P0 LDC.64 R2, c[0x0][0x9f8] ;  /* 0x00027e00ff020b82 */ /* 0x000ee20000000a00 */
[----:B0-----:R-:W-:-:S04]  /*14070*/  LOP3.LUT R17, R17, 0x7f, RZ, 0xc0, !PT ;  /* 0x0000007f11117812 */ /* 0x001fc800078ec0ff */
[----:B------:R-:W-:Y:S01]  /*14080*/  SHF.R.U32.HI R20, RZ, 0x3, R17 ;  /* 0x00000003ff147819 */ /* 0x000fe20000011611 */
[----:B---3--:R-:W-:-:S05]  /*14090*/  @P0 IMAD.WIDE R2, R19, 0x4, R2 ;  /* 0x0000000413020825 */ /* 0x008fca00078e0202 */
[----:B------:R0:W3:Y:S01]  /*140a0*/  @P0 LDG.E R31, desc[UR36][R2.64] ;  /* 0x00000024021f0981 */ /* 0x0000e2000c1e1900 */
[----:B-1----:R-:W-:Y:S01]  /*140b0*/  ISETP.NE.AND P1, PT, R8, 0x1, PT ;  /* 0x000000010800780c */ /* 0x002fe20003f25270 */
[----:B--2---:R-:W-:Y:S01]  /*140c0*/  IMAD.SHL.U32 R21, R21, 0x8, RZ ;  /* 0x0000000815157824 */ /* 0x004fe200078e00ff */
[----:B------:R-:W-:Y:S01]  /*140d0*/  LOP3.LUT R23, R23, 0xffffffdf, RZ, 0xc0, !PT ;  /* 0xffffffdf17177812 */ /* 0x000fe200078ec0ff */
[----:B------:R-:W1:Y:S03]  /*140e0*/  S2R R17, SR_TID.X ;  /* 0x0000000000117919 */ /* 0x000e660000002100 */
[----:B------:R-:W-:-:S07]  /*140f0*/  LOP3.LUT R21, R21, 0x38, RZ, 0xc0, !PT ;  /* 0x0000003815157812 */ /* 0x000fce00078ec0ff */
[----:B------:R-:W2:Y:S01]  /*14100*/  @P1 LDC R7, c[0x0][0x434] ;  /* 0x00010d00ff071b82 */ /* 0x000ea20000000800 */
[----:B------:R-:W-:-:S07]  /*14110*/  @P1 LOP3.LUT R23, R23, 0x20, RZ, 0xfc, !PT ;  /* 0x0000002017171812 */ /* 0x000fce00078efcff */
[----:B------:R-:W4:Y:S01]  /*14120*/  @P1 LDC R5, c[0x0][0x438] ;  /* 0x00010e00ff051b82 */ /* 0x000f220000000800 */
[----:B-1----:R-:W-:-:S05]  /*14130*/  IMAD.SHL.U32 R17, R17, 0x10, RZ ;  /* 0x0000001011117824 */ /* 0x002fca00078e00ff */
[----:B------:R-:W-:Y:S02]  /*14140*/  LOP3.LUT R17, R20, 0x70, R17, 0xf8, !PT ;  /* 0x0000007014117812 */ /* 0x000fe400078ef811 */
[----:B------:R-:W-:-:S03]  /*14150*/  LOP3.LUT R20, R21, 0x40, RZ, 0xfc, !PT ;  /* 0x0000004015147812 */ /* 0x000fc600078efcff */
[----:B------:R-:W-:Y:S01]  /*14160*/  IMAD R0, R25, 0x60, R17 ;  /* 0x0000006019007824 */ /* 0x000fe200078e0211 */
[----:B------:R-:W-:-:S04]  /*14170*/  ISETP.GE.AND P2, PT, R20, UR4, PT ;  /* 0x0000000414007c0c */ /* 0x000fc8000bf46270 */
[C---:B------:R-:W-:Y:S01]  /*14180*/  ISETP.GE.AND P0, PT, R0.reuse, R34, PT ;  /* 0x000000220000720c */ /* 0x040fe20003f06270 */
[----:B------:R-:W-:-:S03]  /*14190*/  IMAD.IADD R0, R0, 0x1, R37 ;  /* 0x0000000100007824 */ /* 0x000fc600078e0225 */
[----:B------:R-:W-:Y:S01]  /*141a0*/  ISETP.GT.U32.OR P0, PT, R17, 0x5f, P0 ;  /* 0x0000005f1100780c */ /* 0x000fe20000704470 */
[----:B--2---:R-:W-:-:S04]  /*141b0*/  @P1 IMAD.HI.U32 R6, R0, R7, RZ ;  /* 0x0000000700061227 */ /* 0x004fc800078e00ff */
[----:B------:R-:W-:Y:S01]  /*141c0*/  IMAD.MOV.U32 R4, RZ, RZ, R0 ;  /* 0x000000ffff047224 */ /* 0x000fe200078e0000 */
[----:B----4-:R-:W-:Y:S02]  /*141d0*/  @P1 SHF.R.U32.HI R4, RZ, R5, R6 ;  /* 0x00000005ff041219 */ /* 0x010fe40000011606 */
[----:B------:R-:W-:Y:S01]  /*141e0*/  ISETP.GE.AND P1, PT, R21, UR4, PT ;  /* 0x0000000415007c0c */ /* 0x000fe2000bf26270 */
[----:B------:R-:W-:Y:S02]  /*141f0*/  ULDC UR4, c[0x0][0x2f4] ;  /* 0x0000bd0000047ab9 */ /* 0x000fe40000000800 */
[----:B------:R-:W-:Y:S01]  /*14200*/  IMAD.MOV R5, RZ, RZ, -R4 ;  /* 0x000000ffff057224 */ /* 0x000fe200078e0a04 */
[----:B------:R-:W-:Y:S01]  /*14210*/  SEL R29, RZ, 0x1, P1 ;  /* 0x00000001ff1d7807 */ /* 0x000fe20000800000 */
[----:B0-----:R-:W0:Y:S02]  /*14220*/  @!P0 LDC.64 R2, c[0x0][0x428] ;  /* 0x00010a00ff028b82 */ /* 0x001e240000000a00 */
[----:B------:R-:W-:Y:S01]  /*14230*/  IMAD R0, R8, R5, R0 ;  /* 0x0000000508007224 */ /* 0x000fe200078e0200 */
[----:B------:R-:W-:-:S02]  /*14240*/  @!P0 SHF.R.S32.HI R5, RZ, 0x1f, R4 ;  /* 0x0000001fff058819 */ /* 0x000fc40000011404 */
[----:B------:R-:W-:Y:S02]  /*14250*/  LOP3.LUT R23, R23, 0xfffffffb, RZ, 0xc0, !PT ;  /* 0xfffffffb17177812 */ /* 0x000fe400078ec0ff */
[----:B------:R-:W-:Y:S01]  /*14260*/  LOP3.LUT R8, R21, 0x80, RZ, 0xfc, !PT ;  /* 0x0000008015087812 */ /* 0x000fe200078efcff */
[----:B------:R-:W-:Y:S01]  /*14270*/  UMOV UR5, 0xffffffff ;  /* 0xffffffff00057882 */ /* 0x000fe20000000000 */
[----:B------:R-:W-:Y:S02]  /*14280*/  LOP3.LUT R24, R18, 0xffff, RZ, 0xc0, !PT ;  /* 0x0000ffff12187812 */ /* 0x000fe400078ec0ff */
[----:B---3--:R-:W-:Y:S01]  /*14290*/  SHF.R.S32.HI R6, RZ, 0x1f, R31 ;  /* 0x0000001fff067819 */ /* 0x008fe2000001141f */
[----:B0-----:R-:W-:-:S04]  /*142a0*/  @!P0 IMAD.WIDE.U32 R4, R31, R2, R4 ;  /* 0x000000021f048225 */ /* 0x001fc800078e0004 */
[----:B------:R0:W-:Y:S02]  /*142b0*/  STL [R1], R6 ;  /* 0x0000000601007387 */ /* 0x0001e40000100800 */
[----:B0-----:R-:W-:Y:S01]  /*142c0*/  @!P0 IMAD R6, R6, R2, RZ ;  /* 0x0000000206068224 */ /* 0x001fe200078e02ff */
[----:B------:R-:W-:-:S03]  /*142d0*/  SEL R2, RZ, 0xffffffff, P2 ;  /* 0xffffffffff027807 */ /* 0x000fc60001000000 */
[----:B------:R-:W-:Y:S02]  /*142e0*/  @!P0 IMAD R6, R31, R3, R6 ;  /* 0x000000031f068224 */ /* 0x000fe400078e0206 */
[----:B------:R-:W-:Y:S01]  /*142f0*/  IMAD.SHL.U32 R2, R2, 0x2, RZ ;  /* 0x0000000202027824 */ /* 0x000fe200078e00ff */
[----:B------:R-:W-:Y:S01]  /*14300*/  ISETP.GE.AND P2, PT, R21, UR4, PT ;  /* 0x0000000415007c0c */ /* 0x000fe2000bf46270 */
[----:B------:R-:W-:-:S03]  /*14310*/  @!P0 IMAD.IADD R6, R5, 0x1, R6 ;  /* 0x0000000105068824 */ /* 0x000fc600078e0206 */
[----:B------:R-:W-:Y:S02]  /*14320*/  LOP3.LUT R29, R2, 0x2, R29, 0xe2, !PT ;  /* 0x00000002021d7812 */ /* 0x000fe400078ee21d */
[----:B------:R-:W0:Y:S07]  /*14330*/  @!P0 LDC.64 R2, c[0x0][0x418] ;  /* 0x00010600ff028b82 */ /* 0x000e2e0000000a00 */
[----:B------:R-:W-:Y:S02]  /*14340*/  @P2 LOP3.LUT R23, R23, 0x4, RZ, 0xfc, !PT ;  /* 0x0000000417172812 */ /* 0x000fe400078efcff */
[----:B0-----:R-:W-:-:S04]  /*14350*/  @!P0 LEA R2, P1, R4, R2, 0x2 ;  /* 0x0000000204028211 */ /* 0x001fc800078210ff */
[----:B------:R-:W-:Y:S01]  /*14360*/  @!P0 LEA.HI.X R3, R4, R3, R6, 0x2, P1 ;  /* 0x0000000304038211 */ /* 0x000fe200008f1406 */
[----:B------:R-:W-:Y:S01]  /*14370*/  IMAD.MOV.U32 R4, RZ, RZ, RZ ;  /* 0x000000ffff047224 */ /* 0x000fe200078e00ff */
[----:B------:R-:W-:Y:S02]  /*14380*/  ISETP.GE.AND P1, PT, R20, UR4, PT ;  /* 0x0000000414007c0c */ /* 0x000fe4000bf26270 */
[----:B------:R-:W-:-:S03]  /*14390*/  LOP3.LUT R23, R23, 0xfffffffd, RZ, 0xc0, !PT ;  /* 0xfffffffd17177812 */ /* 0x000fc600078ec0ff */
[----:B------:R0:W5:Y:S01]  /*143a0*/  @!P0 LDG.E R4, desc[UR36][R2.64] ;  /* 0x0000002402048981 */ /* 0x000162000c1e1900 */
[----:B------:R-:W-:-:S07]  /*143b0*/  ISETP.GE.AND P0, PT, R8, UR4, PT ;  /* 0x0000000408007c0c */ /* 0x000fce000bf06270 */
[----:B------:R-:W-:Y:S01]  /*143c0*/  @P1 LOP3.LUT R23, R23, 0x2, RZ, 0xfc, !PT ;  /* 0x0000000217171812 */ /* 0x000fe200078efcff */
[----:B0-----:R-:W-:-:S03]  /*143d0*/  IMAD.U32 R2, RZ, RZ, UR38 ;  /* 0x00000026ff027e24 */ /* 0x001fc6000f8e00ff */
[----:B------:R-:W-:-:S04]  /*143e0*/  LOP3.LUT R23, R23, 0xfffffffe, RZ, 0xc0, !PT ;  /* 0xfffffffe17177812 */ /* 0x000fc800078ec0ff */
[----:B------:R-:W-:Y:S01]  /*143f0*/  @P0 LOP3.LUT R23, R23, 0x1, RZ, 0xfc, !PT ;  /* 0x0000000117170812 */ /* 0x000fe200078efcff */
[----:B------:R-:W-:Y:S06]  /*14400*/  BRA.DIV UR5, `(.L_x_1353) ;  /* 0x00000046050c7947 */ /* 0x000fec000b800000 */
.L_x_1421:
[----:B------:R-:W-:Y:S02]  /*14410*/  ISETP.NE.AND P0, PT, R2, 0x3, PT ;  /* 0x000000030200780c */ /* 0x000fe40003f05270 */
[----:B------:R-:W-:Y:S02]  /*14420*/  ISETP.GT.U32.AND P1, PT, R17, 0x5f, PT ;  /* 0x0000005f1100780c */ /* 0x000fe40003f24070 */
[----:B------:R-:W-:-:S09]  /*14430*/  LOP3.LUT R23, R23, 0xffffffef, RZ, 0xc0, !PT ;  /* 0xffffffef17177812 */ /* 0x000fd200078ec0ff */
[----:B------:R-:W-:-:S04]  /*14440*/  @P0 LOP3.LUT R23, R23, 0x10, RZ, 0xfc, !PT ;  /* 0x0000001017170812 */ /* 0x000fc800078efcff */
[----:B------:R-:W-:-:S04]  /*14450*/  LOP3.LUT R23, R23, 0xfffffff7, RZ, 0xc0, !PT ;  /* 0xfffffff717177812 */ /* 0x000fc800078ec0ff */
[----:B------:R-:W-:Y:S01]  /*14460*/  @P1 LOP3.LUT R23, R23, 0x8, RZ, 0xfc, !PT ;  /* 0x0000000817171812 */ /* 0x000fe200078efcff */
[----:B------:R-:W-:Y:S06]  /*14470*/  @!P0 BRA `(.L_x_1354) ;  /* 0x0000000000048947 */ /* 0x000fec0003800000 */
[----:B------:R-:W-:Y:S01]  /*14480*/  BPT.TRAP 0x1 ;  /* 0x000000040000795c */ /* 0x000fe20000300000 */
.L_x_1354:
        /* <DEDUP_REMOVED lines=23> */
.L_x_1422:
[----:B------:R-:W-:Y:S05]  /*14600*/  BSYNC B0 ;  /* 0x0000000000007941 */ /* 0x000fea0003800000 */
.L_x_1355:
[----:B------:R-:W1:Y:S01]  /*14610*/  S2R R8, SR_TID.X ;  /* 0x0000000000087919 */ /* 0x000e620000002100 */
[----:B------:R-:W-:Y:S01]  /*14620*/  ULDC.64 UR4, c[0x0][0x300] ;  /* 0x0000c00000047ab9 */ /* 0x000fe20000000a00 */
[----:B------:R-:W-:Y:S01]  /*14630*/  ULDC.64 UR6, c[0x0][0x2e8] ;  /* 0x0000ba0000067ab9 */ /* 0x000fe20000000a00 */
[----:B------:R-:W-:Y:S01]  /*14640*/  IMAD R5, R5, UR4, RZ ;  /* 0x0000000405057c24 */ /* 0x000fe2000f8e02ff */
[----:B------:R-:W2:Y:S01]  /*14650*/  S2R R9, SR_TID.X ;  /* 0x0000000000097919 */ /* 0x000ea20000002100 */
[C---:B0-----:R-:W-:Y:S01]  /*14660*/  IMAD.WIDE.U32 R2, R0.reuse, UR4, RZ ;  /* 0x0000000400027c25 */ /* 0x041fe2000f8e00ff */
[C---:B------:R-:W-:Y:S02]  /*14670*/  LOP3.LUT P4, RZ, R23.reuse, 0x4, RZ, 0xc0, !PT ;  /* 0x0000000417ff7812 */ /* 0x040fe4000788c0ff */
[C---:B------:R-:W-:Y:S01]  /*14680*/  LOP3.LUT P3, RZ, R23.reuse, 0x2, RZ, 0xc0, !PT ;  /* 0x0000000217ff7812 */ /* 0x040fe2000786c0ff */
[----:B------:R-:W-:Y:S01]  /*14690*/  IMAD R5, R0, UR5, R5 ;  /* 0x0000000500057c24 */ /* 0x000fe2000f8e0205 */
[----:B------:R-:W-:Y:S01]  /*146a0*/  ULDC.64 UR4, c[0x0][0x310] ;  /* 0x0000c40000047ab9 */ /* 0x000fe20000000a00 */
[----:B------:R-:W-:Y:S01]  /*146b0*/  LOP3.LUT P2, RZ, R23, 0x1, RZ, 0xc0, !PT ;  /* 0x0000000117ff7812 */ /* 0x000fe2000784c0ff */
[----:B------:R-:W-:-:S02]  /*146c0*/  IMAD R6, R6, UR4, RZ ;  /* 0x0000000406067c24 */ /* 0x000fc4000f8e02ff */
        /* <DEDUP_REMOVED lines=12> */
[----:B------:R-:W-:Y:S01]  /*14790*/  LEA.HI.X R0, R2, UR7, R0, 0x1, P0 ;  /* 0x0000000702007c11 */ /* 0x000fe200080f0c00 */
[----:B--2---:R-:W-:Y:S01]  /*147a0*/  IMAD.SHL.U32 R9, R9, 0x8, RZ ;  /* 0x0000000809097824 */ /* 0x004fe200078e00ff */
[----:B------:R-:W-:-:S04]  /*147b0*/  SHF.R.U32.HI R8, RZ, 0x3, R8 ;  /* 0x00000003ff087819 */ /* 0x000fc80000011608 */
[----:B------:R-:W-:Y:S01]  /*147c0*/  LOP3.LUT R9, R9, 0x38, RZ, 0xc0, !PT ;  /* 0x0000003809097812 */ /* 0x000fe200078ec0ff */
[----:B------:R-:W-:-:S05]  /*147d0*/  IMAD.IADD R6, R6, 0x1, -R8 ;  /* 0x0000000106067824 */ /* 0x000fca00078e0a08 */
        /* <DEDUP_REMOVED lines=64> */
.L_x_1436:
        /* <DEDUP_REMOVED lines=12> */
.L_x_1358:
        /* <DEDUP_REMOVED lines=10> */
.L_x_1359:
[----:B------:R2:W-:Y:S02]  /*14d40*/  SYNCS.ARRIVE.TRANS64.A1T0 RZ, [R7+URZ+0x2a830], RZ ;  /* 0x02a830ff07ff79a7 */ /* 0x0005e4000810003f */
[----:B------:R-:W-:Y:S05]  /*14d50*/  WARPSYNC.ALL ;  /* 0x0000000000007948 */ /* 0x000fea0003800000 */
[----:B------:R-:W-:Y:S01]  /*14d60*/  ULDC.64 UR4, c[0x0][0x298] ;  /* 0x0000a60000047ab9 */ /* 0x000fe20000000a00 */
[----:B-1----:R-:W-:Y:S01]  /*14d70*/  VIADD R2, R22, 0xc400 ;  /* 0x0000c40016027836 */ /* 0x002fe20000000000 */
[----:B------:R-:W-:Y:S01]  /*14d80*/  SHF.R.S32.HI R0, RZ, 0x1f, R35 ;  /* 0x0000001fff007819 */ /* 0x000fe20000011423 */
[----:B0-----:R-:W-:Y:S01]  /*14d90*/  IMAD.WIDE.U32 R4, R35, UR4, RZ ;  /* 0x0000000423047c25 */ /* 0x001fe2000f8e00ff */
[----:B------:R-:W-:Y:S01]  /*14da0*/  BSSY B6, `(.L_x_1360) ;  /* 0x0000018000067945 */ /* 0x000fe20003800000 */
[----:B------:R-:W-:Y:S01]  /*14db0*/  BAR.SYNC.DEFER_BLOCKING 0x8, 0x180 ;  /* 0x0206000000007b1d */ /* 0x000fe20000010000 */
[----:B------:R-:W-:Y:S01]  /*14dc0*/  LOP3.LUT P0, RZ, R2, 0x3ff, RZ, 0xc0, !PT ;  /* 0x000003ff02ff7812 */ /* 0x000fe2000780c0ff */
[----:B------:R-:W-:-:S04]  /*14dd0*/  IMAD R0, R0, UR4, RZ ;  /* 0x0000000400007c24 */ /* 0x000fc8000f8e02ff */
[----:B------:R-:W-:Y:S01]  /*14de0*/  IMAD R0, R35, UR5, R0 ;  /* 0x0000000523007c24 */ /* 0x000fe2000f8e0200 */
[----:B------:R0:W-:Y:S03]  /*14df0*/  STL.64 [R1+0x8], R4 ;  /* 0x0000080401007387 */ /* 0x0001e60000100a00 */
[----:B------:R-:W-:-:S04]  /*14e00*/  IMAD.IADD R35, R5, 0x1, R0 ;  /* 0x0000000105237824 */ /* 0x000fc800078e0200 */
[----:B------:R-:W-:Y:S05]  /*14e10*/  @!P0 BRA `(.L_x_1361) ;  /* 0x0000000000408947 */ /* 0x000fea0003800000 */
[----:B------:R-:W-:Y:S01]  /*14e20*/  MOV R2, 0x0 ;  /* 0x0000000000027802 */ /* 0x000fe20000000f00 */
[----:B------:R-:W-:Y:S01]  /*14e30*/  ULDC.64 UR6, c[0x4][0xf0] ;  /* 0x01003c0000067ab9 */ /* 0x000fe20000000a00 */
[----:B------:R-:W-:Y:S01]  /*14e40*/  ULDC.64 UR8, c[0x4][0xf8] ;  /* 0x01003e0000087ab9 */ /* 0x000fe20000000a00 */
[----:B------:R-:W-:Y:S01]  /*14e50*/  ULDC.64 UR4, c[0x4][0x88] ;  /* 0x0100220000047ab9 */ /* 0x000fe20000000a00 */
[----:B0-----:R-:W-:Y:S02]  /*14e60*/  IMAD.U32 R4, RZ, RZ, UR6 ;  /* 0x00000006ff047e24 */ /* 0x001fe4000f8e00ff */
[----:B------:R-:W0:Y:S01]  /*14e70*/  LDC.64 R2, c[0x4][R2] ;  /* 0x0100000002027b82 */ /* 0x000e220000000a00 */
[----:B------:R-:W-:Y:S02]  /*14e80*/  IMAD.U32 R5, RZ, RZ, UR7 ;  /* 0x00000007ff057e24 */ /* 0x000fe4000f8e00ff */
[----:B------:R-:W-:Y:S02]  /*14e90*/  IMAD.U32 R6, RZ, RZ, UR8 ;  /* 0x00000008ff067e24 */ /* 0x000fe4000f8e00ff */
[----:B--2---:R-:W-:-:S02]  /*14ea0*/  IMAD.U32 R7, RZ, RZ, UR9 ;  /* 0x00000009ff077e24 */ /* 0x004fc4000f8e00ff */
[----:B------:R-:W-:Y:S02]  /*14eb0*/  IMAD.U32 R10, RZ, RZ, UR4 ;  /* 0x00000004ff0a7e24 */ /* 0x000fe4000f8e00ff */
[----:B------:R-:W-:Y:S02]  /*14ec0*/  IMAD.U32 R11, RZ, RZ, UR5 ;  /* 0x00000005ff0b7e24 */ /* 0x000fe4000f8e00ff */
[----:B------:R-:W-:Y:S02]  /*14ed0*/  IMAD.MOV.U32 R8, RZ, RZ, 0x70 ;  /* 0x00000070ff087424 */ /* 0x000fe400078e00ff */
[----:B------:R-:W-:Y:S02]  /*14ee0*/  IMAD.MOV.U32 R12, RZ, RZ, 0x1 ;  /* 0x00000001ff0c7424 */ /* 0x000fe400078e00ff */
[----:B------:R-:W-:-:S07]  /*14ef0*/  IMAD.MOV.U32 R13, RZ, RZ, RZ ;  /* 0x000000ffff0d7224 */ /* 0x000fce00078e00ff */
[----:B------:R-:W-:-:S07]  /*14f00*/  LEPC R20, `(.L_x_1361) ;  /* 0x000000001014794e */ /* 0x000fce0000000000 */
[----:B0-----:R-:W-:Y:S05]  /*14f10*/  CALL.ABS.NOINC R2 ;  /* 0x0000000002007343 */ /* 0x001fea0003c00000 */
.L_x_1361:
[----:B------:R-:W-:Y:S05]  /*14f20*/  BSYNC B6 ;  /* 0x0000000000067941 */ /* 0x000fea0003800000 */
.L_x_1360:
[----:B------:R-:W3:Y:S01]  /*14f30*/  LDL.LU.64 R20, [R1+0x8] ;  /* 0x0000080001147983 */ /* 0x000ee20000300a00 */
[----:B------:R-:W-:Y:S01]  /*14f40*/  LOP3.LUT P6, RZ, R23, 0x80, RZ, 0xc0, !PT ;  /* 0x0000008017ff7812 */ /* 0x000fe200078cc0ff */
[----:B------:R-:W-:Y:S01]  /*14f50*/  IMAD.MOV.U32 R3, RZ, RZ, R35 ;  /* 0x000000ffff037224 */ /* 0x000fe200078e0023 */
[----:B------:R-:W-:Y:S01]  /*14f60*/  SHF.R.S32.HI R0, RZ, 0x1f, R19 ;  /* 0x0000001fff007819 */ /* 0x000fe20000011413 */
[----:B------:R-:W-:Y:S01]  /*14f70*/  ULDC.64 UR4, c[0x0][0x2d8] ;  /* 0x0000b60000047ab9 */ /* 0x000fe20000000a00 */
[----:B0-----:R-:W-:Y:S01]  /*14f80*/  SEL R4, R19, RZ, !P6 ;  /* 0x000000ff13047207 */ /* 0x001fe20007000000 */
[----:B------:R-:W-:Y:S01]  /*14f90*/  ULDC.64 UR6, c[0x0][0x2e0] ;  /* 0x0000b80000067ab9 */ /* 0x000fe20000000a00 */
[----:B------:R-:W-:Y:S01]  /*14fa0*/  SEL R0, R0, RZ, !P6 ;  /* 0x000000ff00007207 */ /* 0x000fe20007000000 */
[----:B------:R-:W0:Y:S04]  /*14fb0*/  S2R R8, SR_TID.X ;  /* 0x0000000000087919 */ /* 0x000e280000002100 */
[----:B------:R-:W-:-:S04]  /*14fc0*/  IMAD R0, R0, UR6, RZ ;  /* 0x0000000600007c24 */ /* 0x000fc8000f8e02ff */
[----:B------:R-:W-:Y:S02]  /*14fd0*/  IMAD R5, R4, UR7, R0 ;  /* 0x0000000704057c24 */ /* 0x000fe4000f8e0200 */
[----:B0-----:R-:W-:-:S05]  /*14fe0*/  IMAD.SHL.U32 R8, R8, 0x8, RZ ;  /* 0x0000000808087824 */ /* 0x001fca00078e00ff */
[----:B------:R-:W-:Y:S01]  /*14ff0*/  LOP3.LUT R8, R8, 0x38, RZ, 0xc0, !PT ;  /* 0x0000003808087812 */ /* 0x000fe200078ec0ff */
[----:B---3--:R-:W-:Y:S01]  /*15000*/  IMAD.MOV.U32 R2, RZ, RZ, R20 ;  /* 0x000000ffff027224 */ /* 0x008fe200078e0014 */
[----:B------:R-:W0:Y:S01]  /*15010*/  LDC R21, c[0x0][0x448] ;  /* 0x00011200ff157b82 */ /* 0x000e220000000800 */
[----:B------:R-:W1:Y:S02]  /*15020*/  S2R R20, SR_TID.X ;  /* 0x0000000000147919 */ /* 0x000e640000002100 */
[----:B------:R-:W-:-:S04]  /*15030*/  IMAD.WIDE.U32 R2, R24, UR4, R2 ;  /* 0x0000000418027c25 */ /* 0x000fc8000f8e0002 */
[----:B------:R-:W-:Y:S01]  /*15040*/  IMAD R3, R24, UR5, R3 ;  /* 0x0000000518037c24 */ /* 0x000fe2000f8e0203 */
[----:B------:R-:W-:Y:S01]  /*15050*/  ULDC.64 UR4, c[0x0][0x2d0] ;  /* 0x0000b40000047ab9 */ /* 0x000fe20000000a00 */
[----:B------:R-:W-:-:S04]  /*15060*/  IMAD.WIDE.U32 R2, R4, UR6, R2 ;  /* 0x0000000604027c25 */ /* 0x000fc8000f8e0002 */
[----:B------:R-:W-:Y:S01]  /*15070*/  IMAD.IADD R3, R3, 0x1, R5 ;  /* 0x0000000103037824 */ /* 0x000fe200078e0205 */
[----:B0-----:R-:W-:Y:S02]  /*15080*/  ISETP.NE.AND P6, PT, R21, 0x1, PT ;  /* 0x000000011500780c */ /* 0x001fe40003fc5270 */
[----:B-1----:R-:W-:-:S04]  /*15090*/  LOP3.LUT R20, R20, 0x7f, RZ, 0xc0, !PT ;  /* 0x0000007f14147812 */ /* 0x002fc800078ec0ff */
[----:B------:R-:W-:-:S07]  /*150a0*/  SHF.R.U32.HI R21, RZ, 0x3, R20 ;  /* 0x00000003ff157819 */ /* 0x000fce0000011614 */
[----:B--2---:R-:W0:Y:S01]  /*150b0*/  @P6 LDC R7, c[0x0][0x44c] ;  /* 0x00011300ff076b82 */ /* 0x004e220000000800 */
[----:B------:R-:W1:Y:S07]  /*150c0*/  S2R R20, SR_TID.X ;  /* 0x0000000000147919 */ /* 0x000e6e0000002100 */
[----:B------:R-:W2:Y:S01]  /*150d0*/  @P6 LDC R6, c[0x0][0x450] ;  /* 0x00011400ff066b82 */ /* 0x000ea20000000800 */
[----:B-1----:R-:W-:-:S05]  /*150e0*/  IMAD.SHL.U32 R20, R20, 0x10, RZ ;  /* 0x0000001014147824 */ /* 0x002fca00078e00ff */
[----:B------:R-:W-:Y:S02]  /*150f0*/  LOP3.LUT R20, R21, 0x70, R20, 0xf8, !PT ;  /* 0x0000007015147812 */ /* 0x000fe400078ef814 */
[----:B------:R-:W1:Y:S03]  /*15100*/  S2R R21, SR_TID.X ;  /* 0x0000000000157919 */ /* 0x000e660000002100 */
[----:B------:R-:W-:Y:S02]  /*15110*/  IMAD.IADD R4, R20, 0x1, R27 ;  /* 0x0000000114047824 */ /* 0x000fe400078e021b */
[----:B------:R-:W3:Y:S02]  /*15120*/  S2R R20, SR_TID.X ;  /* 0x0000000000147919 */ /* 0x000ee40000002100 */
[----:B0-----:R-:W-:-:S04]  /*15130*/  @P6 IMAD.HI.U32 R7, R4, R7, RZ ;  /* 0x0000000704076227 */ /* 0x001fc800078e00ff */
[----:B------:R-:W-:Y:S01]  /*15140*/  IMAD.MOV.U32 R0, RZ, RZ, R4 ;  /* 0x000000ffff007224 */ /* 0x000fe200078e0004 */
[----:B--2---:R-:W-:Y:S02]  /*15150*/  @P6 SHF.R.U32.HI R0, RZ, R6, R7 ;  /* 0x00000006ff006219 */ /* 0x004fe40000011607 */
[----:B------:R-:W0:Y:S03]  /*15160*/  LDC R6, c[0x0][0x448] ;  /* 0x00011200ff067b82 */ /* 0x000e260000000800 */
[----:B------:R-:W-:Y:S02]  /*15170*/  IMAD.MOV R5, RZ, RZ, -R0 ;  /* 0x000000ffff057224 */ /* 0x000fe400078e0a00 */
[----:B------:R-:W-:-:S04]  /*15180*/  IMAD.WIDE.U32 R2, R0, UR4, R2 ;  /* 0x0000000400027c25 */ /* 0x000fc8000f8e0002 */
[----:B-1----:R-:W-:-:S05]  /*15190*/  IMAD.SHL.U32 R21, R21, 0x8, RZ ;  /* 0x0000000815157824 */ /* 0x002fca00078e00ff */
[----:B------:R-:W-:Y:S01]  /*151a0*/  LOP3.LUT R21, R21, 0x38, RZ, 0xc0, !PT ;  /* 0x0000003815157812 */ /* 0x000fe200078ec0ff */
[----:B0-----:R-:W-:Y:S01]  /*151b0*/  IMAD R4, R6, R5, R4 ;  /* 0x0000000506047224 */ /* 0x001fe200078e0204 */
[----:B------:R-:W-:Y:S02]  /*151c0*/  SHF.R.S32.HI R5, RZ, 0x1f, R0 ;  /* 0x0000001fff057819 */ /* 0x000fe40000011400 */
[C---:B------:R-:W-:Y:S02]  /*151d0*/  LOP3.LUT R9, R21.reuse, 0x40, RZ, 0xfc, !PT ;  /* 0x0000004015097812 */ /* 0x040fe400078efcff */
[----:B------:R-:W-:Y:S01]  /*151e0*/  LOP3.LUT R10, R21, 0x80, RZ, 0xfc, !PT ;  /* 0x00000080150a7812 */ /* 0x000fe200078efcff */
[----:B------:R-:W-:Y:S01]  /*151f0*/  IMAD R5, R5, UR4, RZ ;  /* 0x0000000405057c24 */ /* 0x000fe2000f8e02ff */
[----:B---3--:R-:W-:-:S03]  /*15200*/  LOP3.LUT R20, R20, 0x7f, RZ, 0xc0, !PT ;  /* 0x0000007f14147812 */ /* 0x008fc600078ec0ff */
[----:B------:R-:W-:Y:S01]  /*15210*/  IMAD R5, R0, UR5, R5 ;  /* 0x0000000500057c24 */ /* 0x000fe2000f8e0205 */
[----:B------:R-:W-:Y:S01]  /*15220*/  SHF.R.S32.HI R0, RZ, 0x1f, R4 ;  /* 0x0000001fff007819 */ /* 0x000fe20000011404 */
[----:B------:R-:W-:Y:S02]  /*15230*/  ULDC.64 UR4, c[0x0][0x2c8] ;  /* 0x0000b20000047ab9 */ /* 0x000fe40000000a00 */
[----:B------:R-:W-:Y:S02]  /*15240*/  IMAD.IADD R3, R3, 0x1, R5 ;  /* 0x0000000103037824 */ /* 0x000fe400078e0205 */
[----:B------:R-:W-:Y:S02]  /*15250*/  IMAD R5, R0, UR4, RZ ;  /* 0x0000000400057c24 */ /* 0x000fe4000f8e02ff */
[----:B------:R-:W-:-:S04]  /*15260*/  IMAD.WIDE.U32 R2, R4, UR4, R2 ;  /* 0x0000000404027c25 */ /* 0x000fc8000f8e0002 */
[----:B------:R-:W-:Y:S01]  /*15270*/  IMAD R0, R4, UR5, R5 ;  /* 0x0000000504007c24 */ /* 0x000fe2000f8e0205 */
[----:B------:R-:W-:-:S03]  /*15280*/  ULDC.64 UR4, c[0x0][0x280] ;  /* 0x0000a00000047ab9 */ /* 0x000fc60000000a00 */
[----:B------:R-:W-:Y:S01]  /*15290*/  IMAD.IADD R3, R3, 0x1, R0 ;  /* 0x0000000103037824 */ /* 0x000fe200078e0200 */
[----:B------:R-:W-:Y:S01]  /*152a0*/  LEA R0, P0, R2, UR4, 0x1 ;  /* 0x0000000402007c11 */ /* 0x000fe2000f8008ff */
[----:B------:R-:W-:Y:S02]  /*152b0*/  ULDC UR4, c[0x0][0x2b8] ;  /* 0x0000ae0000047ab9 */ /* 0x000fe40000000800 */
[----:B------:R-:W-:Y:S02]  /*152c0*/  ISETP.GE.AND P3, PT, R8, UR4, PT ;  /* 0x0000000408007c0c */ /* 0x000fe4000bf66270 */
[----:B------:R-:W-:Y:S01]  /*152d0*/  LEA.HI.X R4, R2, UR5, R3, 0x1, P0 ;  /* 0x0000000502047c11 */ /* 0x000fe200080f0c03 */
[----:B------:R-:W-:Y:S01]  /*152e0*/  UMOV UR5, 0xffffffff ;  /* 0xffffffff00057882 */ /* 0x000fe20000000000 */
[----:B------:R-:W-:Y:S02]  /*152f0*/  ISETP.GE.AND P2, PT, R9, UR4, PT ;  /* 0x0000000409007c0c */ /* 0x000fe4000bf46270 */
[----:B------:R-:W-:-:S02]  /*15300*/  ISETP.GE.AND P0, PT, R10, UR4, PT ;  /* 0x000000040a007c0c */ /* 0x000fc4000bf06270 */
[----:B------:R-:W-:Y:S01]  /*15310*/  SHF.R.U32.HI R9, RZ, 0x3, R20 ;  /* 0x00000003ff097819 */ /* 0x000fe20000011614 */
[----:B------:R-:W-:Y:S10]  /*15320*/  BRA.DIV UR5, `(.L_x_1362) ;  /* 0x0000003e05b47947 */ /* 0x000ff4000b800000 */
[----:B------:R-:W0:Y:S01]  /*15330*/  SHFL.IDX PT, R14, R0, RZ, 0x181f ;  /* 0x00181fff000e7589 */ /* 0x000e2200000e0000 */
[----:B------:R-:W-:Y:S02]  /*15340*/  IMAD R30, R30, R6, RZ ;  /* 0x000000061e1e7224 */ /* 0x000fe400078e02ff */
        /* <DEDUP_REMOVED lines=77> */
.L_x_1453:
[----:B------:R-:W-:Y:S01]  /*15820*/  VIADD R27, R27, 0x70 ;  /* 0x000000701b1b7836 */ /* 0x000fe20000000000 */
[----:B------:R-:W-:Y:S04]  /*15830*/  BSSY B0, `(.L_x_1363) ;  /* 0x000000b000007945 */ /* 0x000fe80003800000 */
[----:B------:R-:W-:-:S13]  /*15840*/  ISETP.GE.AND P1, PT, R27, R30, PT ;  /* 0x0000001e1b00720c */ /* 0x000fda0003f26270 */
[----:B------:R-:W-:Y:S05]  /*15850*/  @P1 BRA `(.L_x_1364) ;  /* 0x0000000000201947 */ /* 0x000fea0003800000 */
[----:B-12---:R-:W-:-:S05]  /*15860*/  LEA R2, P1, R8, R14, 0x1 ;  /* 0x0000000e08027211 */ /* 0x006fca00078208ff */
[----:B------:R-:W-:-:S05]  /*15870*/  IMAD.X R3, RZ, RZ, R4, P1 ;  /* 0x000000ffff037224 */ /* 0x000fca00008e0604 */
[----:B------:R-:W-:Y:S01]  /*15880*/  @!PT LDS RZ, [RZ] ;  /* 0x00000000fffff984 */ /* 0x000fe20000000800 */
[----:B------:R-:W-:Y:S01]  /*15890*/  @!PT LDS RZ, [RZ] ;  /* 0x00000000fffff984 */ /* 0x000fe20000000800 */
[----:B------:R-:W-:Y:S01]  /*158a0*/  @!PT LDS RZ, [RZ] ;  /* 0x00000000fffff984 */ /* 0x000fe20000000800 */
[----:B------:R0:W-:Y:S04]  /*158b0*/  LDGSTS.E.BYPASS.LTC128B.128 [R33+0xfc00], desc[UR36][R2.64], !P3 ;  /* 0x0fc0000002217fae */ /* 0x0001e8000d901d64 */
[----:B------:R0:W-:Y:S04]  /*158c0*/  LDGSTS.E.BYPASS.LTC128B.128 [R33+0x13c00], desc[UR36][R2.64+0x80], !P2 ;  /* 0x13c0008002217fae */ /* 0x0001e8000d101d64 */
[----:B------:R0:W-:Y:S02]  /*158d0*/  LDGSTS.E.BYPASS.LTC128B.128 [R33+0x17c00], desc[UR36][R2.64+0x100], !P0 ;  /* 0x17c0010002217fae */ /* 0x0001e4000c101d64 */
.L_x_1364:
[----:B------:R-:W-:Y:S05]  /*158e0*/  BSYNC B0 ;  /* 0x0000000000007941 */ /* 0x000fea0003800000 */
.L_x_1363:
[----:B------:R-:W-:Y:S01]  /*158f0*/  NOP ;  /* 0x0000000000007918 */ /* 0x000fe20000000000 */
[----:B------:R-:W-:-:S13]  /*15900*/  PLOP3.LUT P0, PT, PT, PT, PT, 0x80, 0x0 ;  /* 0x000000000000781c */ /* 0x000fda0003f0f070 */
.L_x_1365:
[----:B------:R-:W-:Y:S02]  /*15910*/  PLOP3.LUT P1, PT, P1, P0, PT, 0xa2, 0x0 ;  /* 0x000000000000781c */ /* 0x000fe40000f21472 */
[----:B------:R-:W-:-:S08]  /*15920*/  @P0 R2UR P1, UR4, R22 ;  /* 0x00000000160402ca */ /* 0x000fd00000020000 */
[----:B------:R-:W-:-:S05]  /*15930*/  @P0 PLOP3.LUT P0, PT, P1, PT, PT, 0x80, 0x0 ;  /* 0x000000000000081c */ /* 0x000fca0000f0f070 */
[----:B------:R-:W-:Y:S01]  /*15940*/  @!P1 SYNCS.ARRIVE.TRANS64.RED.A0T1 RZ, [UR4+0x2a800], RZ ;  /* 0x02a800ffffff99a7 */ /* 0x000fe20008200404 */
[----:B------:R-:W-:Y:S07]  /*15950*/  @!P1 ARRIVES.LDGSTSBAR.64.TRANSCNT [UR4+0x2a800] ;  /* 0x02a80000ff0099b0 */ /* 0x000fee0008000a84 */
[----:B------:R-:W-:Y:S05]  /*15960*/  @P0 BRA.U.ANY `(.L_x_1365) ;  /* 0xfffffffd00e80947 */ /* 0x000fea000393ffff */
[----:B01----:R-:W3:Y:S04]  /*15970*/  LDL.LU R3, [R1+0x10] ;  /* 0x0000100001037983 */ /* 0x003ee80000300800 */
        /* <DEDUP_REMOVED lines=13> */
.L_x_1454:
[----:B------:R-:W-:Y:S05]  /*15a50*/  BSYNC B0 ;  /* 0x0000000000007941 */ /* 0x000fea0003800000 */
.L_x_1366:
[----:B------:R-:W-:Y:S01]  /*15a60*/  ISETP.GE.AND P0, PT, R0, R36, PT ;  /* 0x000000240000720c */ /* 0x000fe20003f06270 */
[----:B------:R-:W-:-:S12]  /*15a70*/  BSSY B0, `(.L_x_1368) ;  /* 0x00000f6000007945 */ /* 0x000fd80003800000 */
[----:B------:R-:W-:Y:S05]  /*15a80*/  @!P0 BRA `(.L_x_1369) ;  /* 0x0000000c00d08947 */ /* 0x000fea0003800000 */
[----:B------:R-:W-:Y:S02]  /*15a90*/  IMAD.MOV.U32 R10, RZ, RZ, R26 ;  /* 0x000000ffff0a7224 */ /* 0x000fe400078e001a */
[----:B------:R-:W-:Y:S02]  /*15aa0*/  IMAD.MOV.U32 R20, RZ, RZ, R28 ;  /* 0x000000ffff147224 */ /* 0x000fe400078e001c */
[----:B------:R-:W-:-:S07]  /*15ab0*/  IMAD.MOV.U32 R30, RZ, RZ, R25 ;  /* 0x000000ffff1e7224 */ /* 0x000fce00078e0019 */
.L_x_1382:
        /* <DEDUP_REMOVED lines=26> */
[----:B------:R-:W-:Y:S01]  /*15c60*/  @!P2 LEA.HI.X R5, R2, R5, R8, 0x2, P0 ;  /* 0x000000050205a211 */ /* 0x000fe200000f1408 */
[----:B------:R-:W-:-:S06]  /*15c70*/  IMAD.MOV.U32 R8, RZ, RZ, RZ ;  /* 0x000000ffff087224 */ /* 0x000fcc00078e00ff */
        /* <DEDUP_REMOVED lines=14> */
.L_x_1370:
[----:B------:R-:W-:Y:S01]  /*15d60*/  IMAD R6, R26, 0x8, R22 ;  /* 0x000000081a067824 */ /* 0x000fe200078e0216 */
[----:B------:R-:W-:Y:S01]  /*15d70*/  SHF.L.U32 R3, R28, 0x1f, RZ ;  /* 0x0000001f1c037819 */ /* 0x000fe200000006ff */
[----:B------:R-:W-:Y:S03]  /*15d80*/  BSSY B1, `(.L_x_1371) ;  /* 0x0000003000017945 */ /* 0x000fe60003800000 */
[----:B------:R-:W0:Y:S02]  /*15d90*/  SYNCS.PHASECHK.TRANS64.TRYWAIT P0, [R6+URZ+0x2a840], R3 ;  /* 0x02a84003060075a7 */ /* 0x000e24000800017f */
[----:B0-----:R-:W-:Y:S05]  /*15da0*/  @!P0 BRA `(.L_x_1372) ;  /* 0x0000003c00c48947 */ /* 0x001fea0003800000 */
.L_x_1455:
[----:B------:R-:W-:Y:S05]  /*15db0*/  BSYNC B1 ;  /* 0x0000000000017941 */ /* 0x000fea0003800000 */
.L_x_1371:
[----:B------:R-:W-:Y:S01]  /*15dc0*/  SHF.R.S32.HI R21, RZ, 0x1f, R7 ;  /* 0x0000001fff157819 */ /* 0x000fe20000011407 */
[----:B------:R-:W-:Y:S01]  /*15dd0*/  ULDC.64 UR4, c[0x0][0x300] ;  /* 0x0000c00000047ab9 */ /* 0x000fe20000000a00 */
[----:B-----5:R-:W-:Y:S01]  /*15de0*/  SHF.R.S32.HI R27, RZ, 0x1f, R8 ;  /* 0x0000001fff1b7819 */ /* 0x020fe20000011408 */
[----:B0-----:R-:W-:Y:S01]  /*15df0*/  IMAD.WIDE.U32 R2, R7, UR4, RZ ;  /* 0x0000000407027c25 */ /* 0x001fe2000f8e00ff */
[----:B------:R-:W-:Y:S01]  /*15e00*/  ULDC.64 UR6, c[0x0][0x2e8] ;  /* 0x0000ba0000067ab9 */ /* 0x000fe20000000a00 */
[----:B------:R-:W-:Y:S02]  /*15e10*/  LOP3.LUT P3, RZ, R23, 0x4, RZ, 0xc0, !PT ;  /* 0x0000000417ff7812 */ /* 0x000fe4000786c0ff */
[----:B------:R-:W-:Y:S01]  /*15e20*/  IMAD R0, R21, UR4, RZ ;  /* 0x0000000415007c24 */ /* 0x000fe2000f8e02ff */
[C---:B------:R-:W-:Y:S01]  /*15e30*/  LOP3.LUT P2, RZ, R23.reuse, 0x2, RZ, 0xc0, !PT ;  /* 0x0000000217ff7812 */ /* 0x040fe2000784c0ff */
        /* <DEDUP_REMOVED lines=19> */
[----:B------:R-:W3:Y:S04]  /*15f70*/  SHFL.IDX PT, R3, R5, RZ, 0x181f ;  /* 0x00181fff05037589 */ /* 0x000ee800000e0000 */
[----:B------:R-:W-:Y:S01]  /*15f80*/  SHFL.IDX PT, R35, R5, 0x2, 0x181f ;  /* 0x00581f0005237f89 */ /* 0x000fe200000e0000 */
[----:B0-----:R-:W-:-:S05]  /*15f90*/  IMAD.SHL.U32 R11, R11, 0x8, RZ ;  /* 0x000000080b0b7824 */ /* 0x001fca00078e00ff */
[----:B------:R-:W-:-:S05]  /*15fa0*/  LOP3.LUT R11, R11, 0x38, RZ, 0xc0, !PT ;  /* 0x000000380b0b7812 */ /* 0x000fca00078ec0ff */
[----:B------:R-:W-:-:S05]  /*15fb0*/  IMAD.SHL.U32 R0, R11, 0x2, RZ ;  /* 0x000000020b007824 */ /* 0x000fca00078e00ff */
[----:B-1----:R-:W-:-:S05]  /*15fc0*/  IADD3 R2, P0, R2, R0, RZ ;  /* 0x0000000002027210 */ /* 0x002fca0007f1e0ff */
[----:B---3--:R-:W-:-:S05]  /*15fd0*/  IMAD.X R3, RZ, RZ, R3, P0 ;  /* 0x000000ffff037224 */ /* 0x008fca00000e0603 */
        /* <DEDUP_REMOVED lines=32> */
.L_x_1469:
[----:B---3--:R-:W-:-:S05]  /*161e0*/  IADD3 R2, P0, R2, R0, RZ ;  /* 0x0000000002027210 */ /* 0x008fca0007f1e0ff */
        /* <DEDUP_REMOVED lines=9> */
.L_x_1374:
        /* <DEDUP_REMOVED lines=10> */
.L_x_1375:
[----:B------:R3:W-:Y:S01]  /*16320*/  SYNCS.ARRIVE.TRANS64.A1T0 RZ, [R6+URZ+0x2a830], RZ ;  /* 0x02a830ff06ff79a7 */ /* 0x0007e2000810003f */
[----:B------:R-:W-:Y:S05]  /*16330*/  @!P2 BRA `(.L_x_1376) ;  /* 0x000000000004a947 */ /* 0x000fea0003800000 */
[----:B------:R-:W-:Y:S01]  /*16340*/  BPT.TRAP 0x1 ;  /* 0x000000040000795c */ /* 0x000fe20000300000 */
.L_x_1376:
[----:B-1----:R-:W-:Y:S01]  /*16350*/  SHF.L.U32 R2, R20, 0x1f, RZ ;  /* 0x0000001f14027819 */ /* 0x002fe200000006ff */
[----:B------:R-:W-:Y:S01]  /*16360*/  IMAD R4, R10, 0x8, R22 ;  /* 0x000000080a047824 */ /* 0x000fe200078e0216 */
[----:B------:R-:W-:Y:S03]  /*16370*/  BSSY B1, `(.L_x_1377) ;  /* 0x0000003000017945 */ /* 0x000fe60003800000 */
[----:B------:R-:W1:Y:S02]  /*16380*/  SYNCS.PHASECHK.TRANS64.TRYWAIT P0, [R4+URZ+0x2a860], R2 ;  /* 0x02a86002040075a7 */ /* 0x000e64000800017f */
[----:B-1----:R-:W-:Y:S05]  /*16390*/  @!P0 BRA `(.L_x_1378) ;  /* 0x0000004000388947 */ /* 0x002fea0003800000 */
.L_x_1470:
[----:B------:R-:W-:Y:S05]  /*163a0*/  BSYNC B1 ;  /* 0x0000000000017941 */ /* 0x000fea0003800000 */
.L_x_1377:
        /* <DEDUP_REMOVED lines=53> */
.L_x_1484:
[C---:B------:R-:W-:Y:S01]  /*16700*/  ISETP.LT.OR P1, PT, R6.reuse, 0x51, !P1 ;  /* 0x000000510600780c */ /* 0x040fe20004f21670 */
[----:B------:R-:W-:Y:S01]  /*16710*/  ULDC.64 UR4, c[0x0][0x328] ;  /* 0x0000ca0000047ab9 */ /* 0x000fe20000000a00 */
[----:B------:R-:W-:Y:S02]  /*16720*/  ISETP.LT.OR P0, PT, R6, 0x51, !P0 ;  /* 0x000000510600780c */ /* 0x000fe40004701670 */
[----:B01----:R-:W-:Y:S01]  /*16730*/  IADD3 R2, P2, R14, R0, RZ ;  /* 0x000000000e027210 */ /* 0x003fe20007f5e0ff */
[----:B------:R-:W-:-:S04]  /*16740*/  IMAD R0, R21, UR4, RZ ;  /* 0x0000000415007c24 */ /* 0x000fc8000f8e02ff */
[----:B------:R-:W-:Y:S02]  /*16750*/  IMAD.X R3, RZ, RZ, R18, P2 ;  /* 0x000000ffff037224 */ /* 0x000fe400010e0612 */
[----:B------:R-:W-:-:S03]  /*16760*/  IMAD R9, R7, UR5, R0 ;  /* 0x0000000507097c24 */ /* 0x000fc6000f8e0200 */
        /* <DEDUP_REMOVED lines=14> */
.L_x_1380:
        /* <DEDUP_REMOVED lines=10> */
.L_x_1381:
[----:B------:R-:W-:Y:S01]  /*168f0*/  IMAD.MOV.U32 R3, RZ, RZ, R27 ;  /* 0x000000ffff037224 */ /* 0x000fe200078e001b */
[----:B------:R-:W-:Y:S01]  /*16900*/  ULDC.64 UR4, c[0x0][0x330] ;  /* 0x0000cc0000047ab9 */ /* 0x000fe20000000a00 */
[----:B------:R-:W-:Y:S01]  /*16910*/  ULDC.64 UR6, c[0x0][0x318] ;  /* 0x0000c60000067ab9 */ /* 0x000fe20000000a00 */
[----:B------:R1:W-:Y:S01]  /*16920*/  SYNCS.ARRIVE.TRANS64.A1T0 RZ, [R4+URZ+0x2a850], RZ ;  /* 0x02a850ff04ff79a7 */ /* 0x0003e2000810003f */
[----:B------:R-:W-:-:S04]  /*16930*/  IMAD.WIDE.U32 R2, R24, UR4, R2 ;  /* 0x0000000418027c25 */ /* 0x000fc8000f8e0002 */
[----:B------:R-:W-:Y:S01]  /*16940*/  IMAD R3, R24, UR5, R3 ;  /* 0x0000000518037c24 */ /* 0x000fe2000f8e0203 */
[C---:B------:R-:W-:Y:S01]  /*16950*/  LEA R17, P0, R2.reuse, UR6, 0x1 ;  /* 0x0000000602117c11 */ /* 0x040fe2000f8008ff */
[C---:B------:R-:W-:Y:S02]  /*16960*/  VIADD R0, R25.reuse, 0xffffffff ;  /* 0xffffffff19007836 */ /* 0x040fe40000000000 */
[----:B------:R-:W-:Y:S01]  /*16970*/  IMAD.MOV.U32 R10, RZ, RZ, R26 ;  /* 0x000000ffff0a7224 */ /* 0x000fe200078e001a */
[----:B------:R-:W-:Y:S01]  /*16980*/  LEA.HI.X R18, R2, UR7, R3, 0x1, P0 ;  /* 0x0000000702127c11 */ /* 0x000fe200080f0c03 */
[----:B------:R-:W-:Y:S01]  /*16990*/  IMAD.MOV.U32 R20, RZ, RZ, R28 ;  /* 0x000000ffff147224 */ /* 0x000fe200078e001c */
[----:B------:R-:W-:Y:S01]  /*169a0*/  ISETP.GT.AND P0, PT, R25, R36, PT ;  /* 0x000000241900720c */ /* 0x000fe20003f04270 */
[----:B------:R-:W-:-:S12]  /*169b0*/  IMAD.MOV.U32 R30, RZ, RZ, R25 ;  /* 0x000000ffff1e7224 */ /* 0x000fd800078e0019 */
[----:B-1----:R-:W-:Y:S05]  /*169c0*/  @P0 BRA `(.L_x_1382) ;  /* 0xfffffff0003c0947 */ /* 0x002fea000383ffff */
.L_x_1369:
[----:B------:R-:W-:Y:S05]  /*169d0*/  BSYNC B0 ;  /* 0x0000000000007941 */ /* 0x000fea0003800000 */
.L_x_1368:
        /* <DEDUP_REMOVED lines=17> */
.L_x_1384:
[----:B------:R-:W-:Y:S05]  /*16af0*/  BSYNC B0 ;  /* 0x0000000000007941 */ /* 0x000fea0003800000 */
.L_x_1383:
[----:B------:R-:W-:-:S13]  /*16b00*/  LOP3.LUT P0, RZ, R23, 0x10, RZ, 0xc0, !PT ;  /* 0x0000001017ff7812 */ /* 0x000fda000780c0ff */
[----:B------:R-:W-:Y:S05]  /*16b10*/  @!P0 BRA `(.L_x_1385) ;  /* 0x0000000000048947 */ /* 0x000fea0003800000 */
[----:B------:R-:W-:Y:S01]  /*16b20*/  BPT.TRAP 0x1 ;  /* 0x000000040000795c */ /* 0x000fe20000300000 */
.L_x_1385:
[----:B------:R-:W-:Y:S01]  /*16b30*/  IMAD R0, R26, 0x8, R22 ;  /* 0x000000081a007824 */ /* 0x000fe200078e0216 */
[----:B0-----:R-:W-:Y:S01]  /*16b40*/  SHF.L.U32 R3, R28, 0x1f, RZ ;  /* 0x0000001f1c037819 */ /* 0x001fe200000006ff */
[----:B------:R-:W-:Y:S01]  /*16b50*/  BSSY B0, `(.L_x_1386) ;  /* 0x0000004000007945 */ /* 0x000fe20003800000 */
[----:B------:R-:W-:Y:S02]  /*16b60*/  IMAD R6, R25, -0x60, R34 ;  /* 0xffffffa019067824 */ /* 0x000fe400078e0222 */
[----:B------:R-:W0:Y:S02]  /*16b70*/  SYNCS.PHASECHK.TRANS64.TRYWAIT P0, [R0+URZ+0x2a860], R3 ;  /* 0x02a86003000075a7 */ /* 0x000e24000800017f */
[----:B0-----:R-:W-:Y:S05]  /*16b80*/  @!P0 BRA `(.L_x_1387) ;  /* 0x00000040003c8947 */ /* 0x001fea0003800000 */
.L_x_1485:
[----:B------:R-:W-:Y:S05]  /*16b90*/  BSYNC B0 ;  /* 0x0000000000007941 */ /* 0x000fea0003800000 */
.L_x_1386:
        /* <DEDUP_REMOVED lines=8> */
[----:B------:R-:W-:Y:S01]  /*16c20*/  LOP3.LUT R2, R29, 0x1, RZ, 0xc0, !PT ;  /* 0x000000011d027812 */ /* 0x000fe200078ec0ff */
[----:B------:R-:W-:Y:S01]  /*16c30*/  IMAD R4, R7, 0x2, R22 ;  /* 0x0000000207047824 */ /* 0x000fe200078e0216 */
[----:B------:R-:W-:Y:S01]  /*16c40*/  LOP3.LUT P0, RZ, R29, 0x2, RZ, 0xc0, !PT ;  /* 0x000000021dff7812 */ /* 0x000fe2000780c0ff */
[----:B--2---:R-:W2:Y:S01]  /*16c50*/  SHFL.IDX PT, R14, R17, RZ, 0x181f ;  /* 0x00181fff110e7589 */ /* 0x004ea200000e0000 */
        /* <DEDUP_REMOVED lines=45> */
.L_x_1499:
        /* <DEDUP_REMOVED lines=11> */
.L_x_1389:
        /* <DEDUP_REMOVED lines=10> */
.L_x_1390:
[----:B------:R1:W-:Y:S01]  /*17080*/  SYNCS.ARRIVE.TRANS64.A1T0 RZ, [R0+URZ+0x2a850], RZ ;  /* 0x02a850ff00ff79a7 */ /* 0x0003e2000810003f */
[----:B------:R-:W-:-:S05]  /*17090*/  VIADD R26, R26, 0x1 ;  /* 0x000000011a1a7836 */ /* 0x000fca0000000000 */
[----:B------:R-:W-:-:S04]  /*170a0*/  ISETP.NE.AND P0, PT, R26, 0x2, PT ;  /* 0x000000021a00780c */ /* 0x000fc80003f05270 */
[----:B0-----:R-:W-:Y:S02]  /*170b0*/  SEL R3, RZ, 0x1, P0 ;  /* 0x00000001ff037807 */ /* 0x001fe40000000000 */
[----:B------:R-:W-:Y:S02]  /*170c0*/  SEL R26, R26, RZ, P0 ;  /* 0x000000ff1a1a7207 */ /* 0x000fe40000000000 */
[----:B-1----:R-:W-:-:S07]  /*170d0*/  LOP3.LUT R28, R28, R3, RZ, 0x3c, !PT ;  /* 0x000000031c1c7212 */ /* 0x002fce00078e3cff */
.L_x_1347:
[----:B------:R-:W-:Y:S05]  /*170e0*/  BSYNC B7 ;  /* 0x0000000000077941 */ /* 0x000fea0003800000 */
.L_x_1345:
        /* <DEDUP_REMOVED lines=11> */
.L_x_1391:
        /* <DEDUP_REMOVED lines=43> */
.L_x_1509:
[----:B------:R-:W-:Y:S02]  /*17450*/  ULDC UR4, c[0x0][0xc38] ;  /* 0x00030e0000047ab9 */ /* 0x000fe40000000800 */
[----:B------:R-:W-:-:S04]  /*17460*/  IMAD.U32 R5, RZ, RZ, UR4 ;  /* 0x00000004ff057e24 */ /* 0x000fc8000f8e00ff */
[----:B-1----:R-:W-:-:S04]  /*17470*/  IMAD R14, R14, R5, RZ ;  /* 0x000000050e0e7224 */ /* 0x002fc800078e02ff */
[----:B------:R-:W-:-:S05]  /*17480*/  IMAD.IADD R7, R7, 0x1, R14 ;  /* 0x0000000107077824 */ /* 0x000fca00078e020e */
[----:B------:R-:W-:-:S13]  /*17490*/  ISETP.GT.AND P6, PT, R7, R0, PT ;  /* 0x000000000700720c */ /* 0x000fda0003fc4270 */
[----:B------:R-:W-:Y:S05]  /*174a0*/  @P6 BRA `(.L_x_1394) ;  /* 0x0000000000a46947 */ /* 0x000fea0003800000 */
.L_x_1397:
        /* <DEDUP_REMOVED lines=34> */
[----:B------:R0:W1:Y:S02]  /*176d0*/  SHFL.IDX PT, R14, R2, 0x1f, 0x1f ;  /* 0x03e01f00020e7f89 */ /* 0x00006400000e0000 */
.L_x_1517:
[----:B------:R-:W-:Y:S02]  /*176e0*/  ULDC UR4, c[0x0][0xc38] ;  /* 0x00030e0000047ab9 */ /* 0x000fe40000000800 */
[----:B------:R-:W-:-:S04]  /*176f0*/  IMAD.U32 R5, RZ, RZ, UR4 ;  /* 0x00000004ff057e24 */ /* 0x000fc8000f8e00ff */
[----:B-1----:R-:W-:-:S04]  /*17700*/  IMAD R14, R14, R5, RZ ;  /* 0x000000050e0e7224 */ /* 0x002fc800078e02ff */
[----:B------:R-:W-:-:S05]  /*17710*/  IMAD.IADD R7, R14, 0x1, R7 ;  /* 0x000000010e077824 */ /* 0x000fca00078e0207 */
[----:B------:R-:W-:-:S13]  /*17720*/  ISETP.GT.AND P6, PT, R7, R0, PT ;  /* 0x000000000700720c */ /* 0x000fda0003fc4270 */
[----:B------:R-:W-:Y:S05]  /*17730*/  @!P6 BRA `(.L_x_1397) ;  /* 0xfffffffc005ce947 */ /* 0x000fea000383ffff */
.L_x_1394:
[----:B------:R-:W-:Y:S01]  /*17740*/  IMAD.IADD R7, R7, 0x1, -R14 ;  /* 0x0000000107077824 */ /* 0x000fe200078e0a0e */
[----:B------:R-:W-:-:S03]  /*17750*/  UMOV UR4, 0xffffffff ;  /* 0xffffffff00047882 */ /* 0x000fc60000000000 */
[----:B------:R-:W-:-:S05]  /*17760*/  IMAD R3, R2, R5, R7 ;  /* 0x0000000502037224 */ /* 0x000fca00078e0207 */
[----:B------:R-:W-:Y:S01]  /*17770*/  ISETP.GT.AND P6, PT, R3, R0, PT ;  /* 0x000000000300720c */ /* 0x000fe20003fc4270 */
[----:B------:R-:W-:-:S12]  /*17780*/  BRA.DIV UR4, `(.L_x_1398) ;  /* 0x0000004604307947 */ /* 0x000fd8000b800000 */
[----:B------:R-:W-:-:S04]  /*17790*/  VOTE.ANY R3, PT, !P6 ;  /* 0x0000000000037806 */ /* 0x000fc800070e0100 */
[----:B------:R-:W1:Y:S02]  /*177a0*/  POPC R12, R3 ;  /* 0x00000003000c7309 */ /* 0x000e640000000000 */
[----:B-1----:R1:W2:Y:S01]  /*177b0*/  SHFL.IDX PT, R17, R17, R12, 0x1f ;  /* 0x00001f0c11117589 */ /* 0x0022a200000e0000 */
[----:B------:R-:W-:-:S03]  /*177c0*/  IMAD.IADD R19, R12, 0x1, R19 ;  /* 0x000000010c137824 */ /* 0x000fc600078e0213 */
[----:B------:R1:W3:Y:S04]  /*177d0*/  SHFL.IDX PT, R8, R8, R12, 0x1f ;  /* 0x00001f0c08087589 */ /* 0x0002e800000e0000 */
.L_x_1522:
[----:B------:R-:W-:-:S13]  /*177e0*/  ISETP.NE.AND P0, PT, R3, RZ, PT ;  /* 0x000000ff0300720c */ /* 0x000fda0003f05270 */
[----:B------:R-:W-:Y:S05]  /*177f0*/  @!P0 BRA `(.L_x_1399) ;  /* 0x0000000000108947 */ /* 0x000fea0003800000 */
[----:B------:R-:W-:Y:S01]  /*17800*/  UMOV UR4, 0xffffffff ;  /* 0xffffffff00047882 */ /* 0x000fe20000000000 */
[----:B-1----:R-:W-:Y:S02]  /*17810*/  VIADD R12, R12, 0xffffffff ;  /* 0xffffffff0c0c7836 */ /* 0x002fe40000000000 */
[----:B------:R-:W-:Y:S05]  /*17820*/  BRA.DIV UR4, `(.L_x_1400) ;  /* 0x0000004604647947 */ /* 0x000fea000b800000 */
[----:B------:R4:W1:Y:S02]  /*17830*/  SHFL.IDX PT, R6, R2, R12, 0x1f ;  /* 0x00001f0c02067589 */ /* 0x00086400000e0000 */
.L_x_1399:
[----:B---3--:R-:W-:Y:S01]  /*17840*/  ISETP.NE.AND P0, PT, R8, 0x1, PT ;  /* 0x000000010800780c */ /* 0x008fe20003f05270 */
[----:B-1----:R-:W-:-:S04]  /*17850*/  IMAD R16, R6, R5, R7 ;  /* 0x0000000506107224 */ /* 0x002fc800078e0207 */
[----:B------:R-:W-:-:S08]  /*17860*/  IMAD.IADD R0, R0, 0x1, -R16 ;  /* 0x0000000100007824 */ /* 0x000fd000078e0a10 */
[----:B------:R-:W-:Y:S05]  /*17870*/  @!P0 BRA `(.L_x_1401) ;  /* 0x0000000000dc8947 */ /* 0x000fea0003800000 */
[-C--:B--2---:R-:W-:Y:S02]  /*17880*/  IABS R5, R17.reuse ;  /* 0x0000001100057213 */ /* 0x084fe40000000000 */
[----:B------:R-:W-:Y:S02]  /*17890*/  IABS R4, R8 ;  /* 0x0000000800047213 */ /* 0x000fe40000000000 */
[----:B------:R-:W1:Y:S08]  /*178a0*/  I2F.RP R6, R5 ;  /* 0x0000000500067306 */ /* 0x000e700000209400 */
[----:B------:R-:W2:Y:S08]  /*178b0*/  I2F.RP R7, R4 ;  /* 0x0000000400077306 */ /* 0x000eb00000209400 */
[----:B-1----:R-:W0:Y:S08]  /*178c0*/  MUFU.RCP R6, R6 ;  /* 0x0000000600067308 */ /* 0x002e300000001000 */
[----:B--2---:R-:W-:Y:S01]  /*178d0*/  MUFU.RCP R7, R7 ;  /* 0x0000000700077308 */ /* 0x004fe20000001000 */
[----:B0---4-:R-:W-:Y:S01]  /*178e0*/  VIADD R2, R6, 0xffffffe ;  /* 0x0ffffffe06027836 */ /* 0x011fe20000000000 */
[----:B------:R-:W-:-:S06]  /*178f0*/  IABS R6, R17 ;  /* 0x0000001100067213 */ /* 0x000fcc0000000000 */
[----:B------:R0:W1:Y:S02]  /*17900*/  F2I.FTZ.U32.TRUNC.NTZ R3, R2 ;  /* 0x0000000200037305 */ /* 0x000064000021f000 */
[----:B0-----:R-:W-:Y:S02]  /*17910*/  IMAD.MOV.U32 R2, RZ, RZ, RZ ;  /* 0x000000ffff027224 */ /* 0x001fe400078e00ff */
[----:B-1----:R-:W-:-:S04]  /*17920*/  IMAD.MOV R10, RZ, RZ, -R3 ;  /* 0x000000ffff0a7224 */ /* 0x002fc800078e0a03 */
[----:B------:R-:W-:-:S04]  /*17930*/  IMAD R9, R10, R5, RZ ;  /* 0x000000050a097224 */ /* 0x000fc800078e02ff */
[----:B------:R-:W-:Y:S01]  /*17940*/  IMAD.HI.U32 R3, R3, R9, R2 ;  /* 0x0000000903037227 */ /* 0x000fe200078e0002 */
[----:B------:R-:W-:-:S03]  /*17950*/  IABS R2, R0 ;  /* 0x0000000000027213 */ /* 0x000fc60000000000 */
[----:B------:R-:W-:Y:S02]  /*17960*/  IMAD.MOV R9, RZ, RZ, -R6 ;  /* 0x000000ffff097224 */ /* 0x000fe400078e0a06 */
[----:B------:R-:W-:-:S04]  /*17970*/  IMAD.HI.U32 R6, R3, R2, RZ ;  /* 0x0000000203067227 */ /* 0x000fc800078e00ff */
[----:B------:R-:W-:Y:S02]  /*17980*/  IMAD R2, R6, R9, R2 ;  /* 0x0000000906027224 */ /* 0x000fe400078e0202 */
[----:B------:R-:W-:-:S03]  /*17990*/  VIADD R3, R7, 0xffffffe ;  /* 0x0ffffffe07037836 */ /* 0x000fc60000000000 */
[----:B------:R-:W-:-:S03]  /*179a0*/  ISETP.GT.U32.AND P1, PT, R5, R2, PT ;  /* 0x000000020500720c */ /* 0x000fc60003f24070 */
[----:B------:R-:W0:Y:S10]  /*179b0*/  F2I.FTZ.U32.TRUNC.NTZ R3, R3 ;  /* 0x0000000300037305 */ /* 0x000e34000021f000 */
[----:B------:R-:W-:-:S02]  /*179c0*/  @!P1 IMAD.IADD R2, R2, 0x1, -R5 ;  /* 0x0000000102029824 */ /* 0x000fc400078e0a05 */
[----:B------:R-:W-:Y:S01]  /*179d0*/  @!P1 VIADD R6, R6, 0x1 ;  /* 0x0000000106069836 */ /* 0x000fe20000000000 */
[----:B------:R-:W-:Y:S02]  /*179e0*/  ISETP.NE.AND P1, PT, R17, RZ, PT ;  /* 0x000000ff1100720c */ /* 0x000fe40003f25270 */
[----:B------:R-:W-:Y:S01]  /*179f0*/  ISETP.GE.U32.AND P0, PT, R2, R5, PT ;  /* 0x000000050200720c */ /* 0x000fe20003f06070 */
[----:B0-----:R-:W-:Y:S02]  /*17a00*/  IMAD.MOV R5, RZ, RZ, -R3 ;  /* 0x000000ffff057224 */ /* 0x001fe400078e0a03 */
[----:B------:R-:W-:Y:S02]  /*17a10*/  IMAD.MOV.U32 R2, RZ, RZ, RZ ;  /* 0x000000ffff027224 */ /* 0x000fe400078e00ff */
[----:B------:R-:W-:-:S04]  /*17a20*/  IMAD R5, R5, R4, RZ ;  /* 0x0000000405057224 */ /* 0x000fc800078e02ff */
[----:B------:R-:W-:Y:S01]  /*17a30*/  IMAD.HI.U32 R5, R3, R5, R2 ;  /* 0x0000000503057227 */ /* 0x000fe200078e0002 */
[----:B------:R-:W-:Y:S02]  /*17a40*/  LOP3.LUT R2, R0, R17, RZ, 0x3c, !PT ;  /* 0x0000001100027212 */ /* 0x000fe400078e3cff */
[----:B------:R-:W-:Y:S01]  /*17a50*/  IABS R3, R8 ;  /* 0x0000000800037213 */ /* 0x000fe20000000000 */
[----:B------:R-:W-:Y:S01]  /*17a60*/  @P0 VIADD R6, R6, 0x1 ;  /* 0x0000000106060836 */ /* 0x000fe20000000000 */
[----:B------:R-:W-:-:S03]  /*17a70*/  ISETP.GE.AND P2, PT, R2, RZ, PT ;  /* 0x000000ff0200720c */ /* 0x000fc60003f46270 */
[----:B------:R-:W-:-:S10]  /*17a80*/  IMAD.MOV R3, RZ, RZ, -R3 ;  /* 0x000000ffff037224 */ /* 0x000fd400078e0a03 */
[----:B------:R-:W-:Y:S01]  /*17a90*/  @!P2 IMAD.MOV R6, RZ, RZ, -R6 ;  /* 0x000000ffff06a224 */ /* 0x000fe200078e0a06 */
[----:B------:R-:W-:-:S04]  /*17aa0*/  @!P1 LOP3.LUT R6, RZ, R17, RZ, 0x33, !PT ;  /* 0x00000011ff069212 */ /* 0x000fc800078e33ff */
[----:B------:R-:W-:-:S05]  /*17ab0*/  IABS R2, R6 ;  /* 0x0000000600027213 */ /* 0x000fca0000000000 */
[----:B------:R-:W-:-:S04]  /*17ac0*/  IMAD.HI.U32 R5, R5, R2, RZ ;  /* 0x0000000205057227 */ /* 0x000fc800078e00ff */
[----:B------:R-:W-:Y:S01]  /*17ad0*/  IMAD R3, R5, R3, R2 ;  /* 0x0000000305037224 */ /* 0x000fe200078e0202 */
[----:B------:R-:W-:-:S04]  /*17ae0*/  LOP3.LUT R2, R6, R8, RZ, 0x3c, !PT ;  /* 0x0000000806027212 */ /* 0x000fc800078e3cff */
[----:B------:R-:W-:Y:S02]  /*17af0*/  ISETP.GT.U32.AND P1, PT, R4, R3, PT ;  /* 0x000000030400720c */ /* 0x000fe40003f24070 */
[----:B------:R-:W-:Y:S01]  /*17b00*/  ISETP.GE.AND P2, PT, R2, RZ, PT ;  /* 0x000000ff0200720c */ /* 0x000fe20003f46270 */
[----:B------:R-:W-:-:S04]  /*17b10*/  IMAD.MOV R2, RZ, RZ, -R6 ;  /* 0x000000ffff027224 */ /* 0x000fc800078e0a06 */
[----:B------:R-:W-:-:S06]  /*17b20*/  IMAD R2, R17, R2, R0 ;  /* 0x0000000211027224 */ /* 0x000fcc00078e0200 */
[----:B------:R-:W-:Y:S02]  /*17b30*/  @!P1 IMAD.IADD R3, R3, 0x1, -R4 ;  /* 0x0000000103039824 */ /* 0x000fe400078e0a04 */
[----:B------:R-:W-:Y:S01]  /*17b40*/  @!P1 VIADD R5, R5, 0x1 ;  /* 0x0000000105059836 */ /* 0x000fe20000000000 */
[----:B------:R-:W-:Y:S02]  /*17b50*/  ISETP.NE.AND P1, PT, R8, RZ, PT ;  /* 0x000000ff0800720c */ /* 0x000fe40003f25270 */
[----:B------:R-:W-:-:S13]  /*17b60*/  ISETP.GE.U32.AND P0, PT, R3, R4, PT ;  /* 0x000000040300720c */ /* 0x000fda0003f06070 */
[----:B------:R-:W-:-:S04]  /*17b70*/  @P0 VIADD R5, R5, 0x1 ;  /* 0x0000000105050836 */ /* 0x000fc80000000000 */
[----:B------:R-:W-:Y:S01]  /*17b80*/  @!P2 IMAD.MOV R5, RZ, RZ, -R5 ;  /* 0x000000ffff05a224 */ /* 0x000fe200078e0a05 */
[----:B------:R-:W-:-:S05]  /*17b90*/  @!P1 LOP3.LUT R5, RZ, R8, RZ, 0x33, !PT ;  /* 0x00000008ff059212 */ /* 0x000fca00078e33ff */
[--C-:B------:R-:W-:Y:S02]  /*17ba0*/  IMAD.MOV R3, RZ, RZ, -R5.reuse ;  /* 0x000000ffff037224 */ /* 0x100fe400078e0a05 */
[C---:B------:R-:W-:Y:S02]  /*17bb0*/  IMAD R5, R8.reuse, 0x1000000, R5 ;  /* 0x0100000008057824 */ /* 0x040fe400078e0205 */
[----:B------:R-:W-:-:S04]  /*17bc0*/  IMAD R8, R8, R3, R6 ;  /* 0x0000000308087224 */ /* 0x000fc800078e0206 */
[----:B------:R-:W-:Y:S01]  /*17bd0*/  IMAD R18, R8, 0x10000, R5 ;  /* 0x0001000008127824 */ /* 0x000fe200078e0205 */
[----:B------:R-:W-:Y:S06]  /*17be0*/  BRA `(.L_x_1402) ;  /* 0x0000000000f07947 */ /* 0x000fec0003800000 */
.L_x_1401:
[----:B0---4-:R-:W0:Y:S02]  /*17bf0*/  LDC.64 R2, c[0x0][0xc90] ;  /* 0x00032400ff027b82 */ /* 0x011e240000000a00 */
[----:B0-----:R-:W-:-:S05]  /*17c00*/  IMAD.WIDE R2, R19, 0x4, R2 ;  /* 0x0000000413027825 */ /* 0x001fca00078e0202 */
[----:B------:R0:W2:Y:S02]  /*17c10*/  LDG.E R6, desc[UR36][R2.64] ;  /* 0x0000002402067981 */ /* 0x0000a4000c1e1900 */
[----:B0-----:R-:W-:Y:S02]  /*17c20*/  IMAD.MOV.U32 R2, RZ, RZ, RZ ;  /* 0x000000ffff027224 */ /* 0x001fe400078e00ff */
[----:B--2---:R-:W-:-:S05]  /*17c30*/  IMAD R7, R17, R6, RZ ;  /* 0x0000000611077224 */ /* 0x004fca00078e02ff */
[----:B------:R-:W-:-:S04]  /*17c40*/  IABS R4, R7 ;  /* 0x0000000700047213 */ /* 0x000fc80000000000 */
[----:B------:R-:W0:Y:S08]  /*17c50*/  I2F.RP R8, R4 ;  /* 0x0000000400087306 */ /* 0x000e300000209400 */
[----:B0-----:R-:W0:Y:S02]  /*17c60*/  MUFU.RCP R8, R8 ;  /* 0x0000000800087308 */ /* 0x001e240000001000 */
[----:B0-----:R-:W-:-:S06]  /*17c70*/  VIADD R9, R8, 0xffffffe ;  /* 0x0ffffffe08097836 */ /* 0x001fcc0000000000 */
[----:B------:R-:W0:Y:S02]  /*17c80*/  F2I.FTZ.U32.TRUNC.NTZ R3, R9 ;  /* 0x0000000900037305 */ /* 0x000e24000021f000 */
[----:B0-----:R-:W-:-:S04]  /*17c90*/  IMAD.MOV R11, RZ, RZ, -R3 ;  /* 0x000000ffff0b7224 */ /* 0x001fc800078e0a03 */
[----:B------:R-:W-:-:S04]  /*17ca0*/  IMAD R11, R11, R4, RZ ;  /* 0x000000040b0b7224 */ /* 0x000fc800078e02ff */
        /* <DEDUP_REMOVED lines=21> */
[----:B------:R-:W-:-:S04]  /*17e00*/  VIADDMNMX R5, R3, R5, R6, PT ;  /* 0x0000000503057246 */ /* 0x000fc80003800106 */
[----:B------:R-:W-:-:S04]  /*17e10*/  IABS R6, R5 ;  /* 0x0000000500067213 */ /* 0x000fc80000000000 */
[----:B------:R-:W0:Y:S08]  /*17e20*/  I2F.RP R8, R6 ;  /* 0x0000000600087306 */ /* 0x000e300000209400 */
[----:B0-----:R-:W0:Y:S02]  /*17e30*/  MUFU.RCP R8, R8 ;  /* 0x0000000800087308 */ /* 0x001e240000001000 */
[----:B0-----:R-:W-:Y:S01]  /*17e40*/  VIADD R3, R8, 0xffffffe ;  /* 0x0ffffffe08037836 */ /* 0x001fe20000000000 */
[----:B------:R-:W-:-:S05]  /*17e50*/  IABS R8, R5 ;  /* 0x0000000500087213 */ /* 0x000fca0000000000 */
[----:B------:R-:W0:Y:S02]  /*17e60*/  F2I.FTZ.U32.TRUNC.NTZ R3, R3 ;  /* 0x0000000300037305 */ /* 0x000e24000021f000 */
[----:B0-----:R-:W-:-:S04]  /*17e70*/  IMAD.MOV R7, RZ, RZ, -R3 ;  /* 0x000000ffff077224 */ /* 0x001fc800078e0a03 */
[----:B------:R-:W-:-:S04]  /*17e80*/  IMAD R7, R7, R6, RZ ;  /* 0x0000000607077224 */ /* 0x000fc800078e02ff */
[----:B------:R-:W-:Y:S01]  /*17e90*/  IMAD.HI.U32 R2, R3, R7, R2 ;  /* 0x0000000703027227 */ /* 0x000fe200078e0002 */
[----:B------:R-:W-:-:S03]  /*17ea0*/  IABS R7, R0 ;  /* 0x0000000000077213 */ /* 0x000fc60000000000 */
        /* <DEDUP_REMOVED lines=13> */
[----:B------:R-:W-:Y:S01]  /*17f80*/  @!P1 LOP3.LUT R2, RZ, R5, RZ, 0x33, !PT ;  /* 0x00000005ff029212 */ /* 0x000fe200078e33ff */
[----:B------:R-:W-:-:S04]  /*17f90*/  IMAD.MOV R5, RZ, RZ, -R5 ;  /* 0x000000ffff057224 */ /* 0x000fc800078e0a05 */
[----:B------:R-:W-:-:S07]  /*17fa0*/  IMAD R18, R2, R5, R3 ;  /* 0x0000000502127224 */ /* 0x000fce00078e0203 */
.L_x_1402:
[----:B------:R-:W-:-:S05]  /*17fb0*/  LOP3.LUT R2, RZ, R2, RZ, 0x33, !PT ;  /* 0x00000002ff027212 */ /* 0x000fca00078e33ff */
[----:B------:R-:W-:Y:S01]  /*17fc0*/  IMAD.IADD R17, R17, 0x1, R2 ;  /* 0x0000000111117824 */ /* 0x000fe200078e0202 */
[----:B------:R-:W-:Y:S06]  /*17fd0*/  BRA `(.L_x_1403) ;  /* 0x00000000001c7947 */ /* 0x000fec0003800000 */
.L_x_1395:
[----:B------:R-:W-:Y:S01]  /*17fe0*/  UMOV UR4, URZ ;  /* 0x0000003f00047c82 */ /* 0x000fe20008000000 */
[----:B------:R-:W-:Y:S01]  /*17ff0*/  UMOV UR5, URZ ;  /* 0x0000003f00057c82 */ /* 0x000fe20008000000 */
[----:B------:R-:W-:Y:S01]  /*18000*/  ULDC UR6, c[0x0][0xc3c] ;  /* 0x00030f0000067ab9 */ /* 0x000fe20000000800 */
[----:B------:R-:W-:Y:S02]  /*18010*/  IMAD.MOV.U32 R16, RZ, RZ, R0 ;  /* 0x000000ffff107224 */ /* 0x000fe400078e0000 */
[----:B------:R-:W-:Y:S02]  /*18020*/  IMAD.U32 R17, RZ, RZ, UR4 ;  /* 0x00000004ff117e24 */ /* 0x000fe4000f8e00ff */
[----:B------:R-:W-:Y:S02]  /*18030*/  IMAD.U32 R18, RZ, RZ, UR5 ;  /* 0x00000005ff127e24 */ /* 0x000fe4000f8e00ff */
[----:B------:R-:W-:-:S07]  /*18040*/  IMAD.U32 R19, RZ, RZ, UR6 ;  /* 0x00000006ff137e24 */ /* 0x000fce000f8e00ff */
.L_x_1403:
        /* <DEDUP_REMOVED lines=10> */
.L_x_1392:
[----:B------:R-:W-:Y:S02]  /*180f0*/  ULDC UR4, c[0x0][0xc3c] ;  /* 0x00030f0000047ab9 */ /* 0x000fe40000000800 */
[----:B-1----:R-:W-:-:S13]  /*18100*/  ISETP.GE.AND P0, PT, R19, UR4, PT ;  /* 0x0000000413007c0c */ /* 0x002fda000bf06270 */
[----:B------:R-:W-:Y:S05]  /*18110*/  @!P0 BRA `(.L_x_1404) ;  /* 0xffffffac00c88947 */ /* 0x000fea000383ffff */
[----:B------:R-:W-:Y:S05]  /*18120*/  BSYNC B8 ;  /* 0x0000000000087941 */ /* 0x000fea0003800000 */
.L_x_1331:
[----:B------:R-:W3:Y:S01]  /*18130*/  LDL.LU R0, [R1+0x10] ;  /* 0x0000100001007983 */ /* 0x000ee20000300800 */
[----:B------:R-:W-:Y:S01]  /*18140*/  BSSY B0, `(.L_x_1405) ;  /* 0x000000b000007945 */ /* 0x000fe20003800000 */
[----:B------:R-:W1:Y:S01]  /*18150*/  S2R R5, SR_CgaCtaId ;  /* 0x0000000000057919 */ /* 0x000e620000008800 */
[----:B---3--:R-:W-:-:S05]  /*18160*/  VIADD R0, R0, 0x1 ;  /* 0x0000000100007836 */ /* 0x008fca0000000000 */
[----:B0-----:R-:W-:-:S04]  /*18170*/  LEA.HI R2, R0, R0, RZ, 0x1 ;  /* 0x0000000000027211 */ /* 0x001fc800078f08ff */
[----:B------:R-:W-:Y:S02]  /*18180*/  LOP3.LUT R3, R2, 0xfffffffe, RZ, 0xc0, !PT ;  /* 0xfffffffe02037812 */ /* 0x000fe400078ec0ff */
[----:B------:R-:W-:-:S03]  /*18190*/  MOV R2, 0x400 ;  /* 0x0000040000027802 */ /* 0x000fc60000000f00 */
[----:B------:R-:W-:Y:S01]  /*181a0*/  IMAD.IADD R0, R0, 0x1, -R3 ;  /* 0x0000000100007824 */ /* 0x000fe200078e0a03 */
[----:B-1----:R-:W-:-:S04]  /*181b0*/  LEA R7, R5, R2, 0x18 ;  /* 0x0000000205077211 */ /* 0x002fc800078ec0ff */
[----:B------:R-:W-:-:S04]  /*181c0*/  SHF.L.U32 R0, R0, 0x1f, RZ ;  /* 0x0000001f00007819 */ /* 0x000fc800000006ff */
[----:B------:R-:W0:Y:S02]  /*181d0*/  SYNCS.PHASECHK.TRANS64.TRYWAIT P0, [R7+URZ+0x2a820], R0 ;  /* 0x02a82000070075a7 */ /* 0x000e24000800017f */
[----:B0-----:R-:W-:Y:S05]  /*181e0*/  @!P0 BRA `(.L_x_1406) ;  /* 0x0000003c001c8947 */ /* 0x001fea0003800000 */
.L_x_1525:
[----:B------:R-:W-:Y:S05]  /*181f0*/  BSYNC B0 ;  /* 0x0000000000007941 */ /* 0x000fea0003800000 */
.L_x_1405:
[----:B------:R-:W-:-:S03]  /*18200*/  UMOV UR4, 0xffffffff ;  /* 0xffffffff00047882 */ /* 0x000fc60000000000 */
[----:B------:R-:W-:Y:S05]  /*18210*/  BRA.DIV UR4, `(.L_x_1407) ;  /* 0x0000003e04247947 */ /* 0x000fea000b800000 */
[----:B0-----:R-:W0:Y:S02]  /*18220*/  S2R R0, SR_TID.X ;  /* 0x0000000000007919 */ /* 0x001e240000002100 */
[----:B0-----:R-:W-:-:S04]  /*18230*/  SHF.R.U32.HI R0, RZ, 0x5, R0 ;  /* 0x00000005ff007819 */ /* 0x001fc80000011600 */
[----:B------:R-:W-:-:S05]  /*18240*/  LOP3.LUT R0, R0, 0x3, RZ, 0xc0, !PT ;  /* 0x0000000300007812 */ /* 0x000fca00078ec0ff */
[----:B------:R0:W1:Y:S02]  /*18250*/  SHFL.IDX PT, R14, R0, RZ, 0x1f ;  /* 0x00001fff000e7589 */ /* 0x00006400000e0000 */
.L_x_1528:
[----:B-1----:R-:W-:Y:S01]  /*18260*/  ISETP.NE.AND P0, PT, R14, RZ, PT ;  /* 0x000000ff0e00720c */ /* 0x002fe20003f05270 */
[----:B------:R-:W-:-:S12]  /*18270*/  BSSY B0, `(.L_x_1408) ;  /* 0x0000026000007945 */ /* 0x000fd80003800000 */
[----:B------:R-:W-:Y:S05]  /*18280*/  @P0 BRA `(.L_x_1409) ;  /* 0x0000000000900947 */ /* 0x000fea0003800000 */
[----:B------:R-:W-:-:S03]  /*18290*/  UMOV UR4, 0xffffffff ;  /* 0xffffffff00047882 */ /* 0x000fc60000000000 */
[----:B------:R-:W-:Y:S05]  /*182a0*/  BRA.DIV UR4, `(.L_x_1410) ;  /* 0x0000003e04347947 */ /* 0x000fea000b800000 */
[----:B------:R-:W-:-:S13]  /*182b0*/  ELECT P6, URZ, PT ;  /* 0x00000000003f782f */ /* 0x000fda00038c0000 */
.L_x_1531:
[----:B------:R-:W-:Y:S05]  /*182c0*/  @!P6 BRA `(.L_x_1409) ;  /* 0x000000000080e947 */ /* 0x000fea0003800000 */
[----:B0-----:R-:W3:Y:S02]  /*182d0*/  LDL R0, [R1+0x14] ;  /* 0x0000140001007983 */ /* 0x001ee40000100800 */
[----:B---3--:R-:W-:-:S13]  /*182e0*/  R2UR UR4, R0 ;  /* 0x00000000000472ca */ /* 0x008fda00000e0000 */
[----:B------:R-:W-:-:S06]  /*182f0*/  ULOP3.LUT UR4, UR4, 0x2, URZ, 0xfc, !UPT ;  /* 0x0000000204047892 */ /* 0x000fcc000f8efc3f */
[----:B------:R-:W-:-:S05]  /*18300*/  IMAD.U32 R0, RZ, RZ, UR4 ;  /* 0x00000004ff007e24 */ /* 0x000fca000f8e00ff */
[----:B------:R-:W-:-:S13]  /*18310*/  ISETP.NE.AND P0, PT, R0, 0x3, PT ;  /* 0x000000030000780c */ /* 0x000fda0003f05270 */
[----:B------:R-:W-:Y:S05]  /*18320*/  @!P0 BRA `(.L_x_1411) ;  /* 0x0000000000048947 */ /* 0x000fea0003800000 */
[----:B------:R-:W-:Y:S01]  /*18330*/  BPT.TRAP 0x1 ;  /* 0x000000040000795c */ /* 0x000fe20000300000 */
.L_x_1411:
[----:B------:R-:W-:Y:S01]  /*18340*/  IMAD R5, R26, 0x8, R7 ;  /* 0x000000081a057824 */ /* 0x000fe200078e0207 */
[----:B------:R-:W-:Y:S01]  /*18350*/  SHF.L.U32 R0, R28, 0x1f, RZ ;  /* 0x0000001f1c007819 */ /* 0x000fe200000006ff */
[----:B------:R-:W-:-:S03]  /*18360*/  VIADD R26, R26, 0x1 ;  /* 0x000000011a1a7836 */ /* 0x000fc60000000000 */
[----:B------:R-:W0:Y:S02]  /*18370*/  SYNCS.PHASECHK.TRANS64.TRYWAIT P1, [R5+URZ+0x2a840], R0 ;  /* 0x02a84000050075a7 */ /* 0x000e24000802017f */
[----:B------:R-:W-:-:S04]  /*18380*/  ISETP.NE.AND P2, PT, R26, 0x2, PT ;  /* 0x000000021a00780c */ /* 0x000fc80003f45270 */
[----:B------:R-:W-:Y:S01]  /*18390*/  SEL R3, RZ, 0x1, P2 ;  /* 0x00000001ff037807 */ /* 0x000fe20001000000 */
[----:B0-----:R-:W-:Y:S08]  /*183a0*/  @!P1 BRA `(.L_x_1412) ;  /* 0x0000003c00149947 */ /* 0x001ff00003800000 */
.L_x_1532:
[----:B------:R-:W-:Y:S02]  /*183b0*/  SEL R26, R26, RZ, P2 ;  /* 0x000000ff1a1a7207 */ /* 0x000fe40001000000 */
[----:B------:R-:W-:Y:S01]  /*183c0*/  LOP3.LUT R2, R28, R3, RZ, 0x3c, !PT ;  /* 0x000000031c027212 */ /* 0x000fe200078e3cff */
[----:B------:R-:W-:Y:S06]  /*183d0*/  @!P0 BRA `(.L_x_1413) ;  /* 0x0000000000048947 */ /* 0x000fec0003800000 */
[----:B------:R-:W-:Y:S01]  /*183e0*/  BPT.TRAP 0x1 ;  /* 0x000000040000795c */ /* 0x000fe20000300000 */
.L_x_1413:
[----:B------:R-:W-:Y:S01]  /*183f0*/  IMAD R3, R26, 0x8, R7 ;  /* 0x000000081a037824 */ /* 0x000fe200078e0207 */
[----:B------:R-:W-:-:S04]  /*18400*/  SHF.L.U32 R2, R2, 0x1f, RZ ;  /* 0x0000001f02027819 */ /* 0x000fc800000006ff */
[----:B------:R-:W1:Y:S02]  /*18410*/  SYNCS.PHASECHK.TRANS64.TRYWAIT P1, [R3+URZ+0x2a840], R2 ;  /* 0x02a84002030075a7 */ /* 0x000e64000802017f */
[----:B-1----:R-:W-:Y:S05]  /*18420*/  @!P1 BRA `(.L_x_1414) ;  /* 0x0000003c00089947 */ /* 0x002fea0003800000 */
.L_x_1533:
[----:B------:R-:W-:Y:S05]  /*18430*/  @!P0 BRA `(.L_x_1415) ;  /* 0x0000000000048947 */ /* 0x000fea0003800000 */
[----:B------:R-:W-:Y:S01]  /*18440*/  BPT.TRAP 0x1 ;  /* 0x000000040000795c */ /* 0x000fe20000300000 */
.L_x_1415:
[----:B------:R-:W3:Y:S02]  /*18450*/  SYNCS.PHASECHK.TRANS64.TRYWAIT P1, [R5+URZ+0x2a860], R0 ;  /* 0x02a86000050075a7 */ /* 0x000ee4000802017f */
[----:B---3--:R-:W-:Y:S05]  /*18460*/  @!P1 BRA `(.L_x_1416) ;  /* 0x0000003c000c9947 */ /* 0x008fea0003800000 */
.L_x_1534:
[----:B------:R-:W-:Y:S05]  /*18470*/  @!P0 BRA `(.L_x_1417) ;  /* 0x0000000000048947 */ /* 0x000fea0003800000 */
[----:B------:R-:W-:Y:S01]  /*18480*/  BPT.TRAP 0x1 ;  /* 0x000000040000795c */ /* 0x000fe20000300000 */
.L_x_1417:
[----:B----4-:R4:W0:Y:S02]  /*18490*/  SYNCS.PHASECHK.TRANS64.TRYWAIT P0, [R3+URZ+0x2a860], R2 ;  /* 0x02a86002030075a7 */ /* 0x010824000800017f */
[----:B0-----:R-:W-:Y:S05]  /*184a0*/  @!P0 NANOSLEEP.SYNCS 0x989680 ;  /* 0x009896800000895d */ /* 0x001fea0003900000 */
[----:B------:R-:W0:Y:S02]  /*184b0*/  @!P0 SYNCS.PHASECHK.TRANS64 P0, [R3+URZ+0x2a860], R2 ;  /* 0x02a86002030085a7 */ /* 0x000e24000800007f */
[----:B0-----:R-:W-:Y:S05]  /*184c0*/  @!P0 BRA `(.L_x_1417) ;  /* 0xfffffffc00f08947 */ /* 0x001fea000383ffff */
.L_x_1409:
[----:B------:R-:W-:Y:S05]  /*184d0*/  BSYNC B0 ;  /* 0x0000000000007941 */ /* 0x000fea0003800000 */
.L_x_1408:
[----:B------:R-:W-:Y:S05]  /*184e0*/  EXIT ;  /* 0x000000000000794d */ /* 0x000fea0003800000 */
.L_x_1222:
[----:B0-----:R-:W-:-:S04]  /*184f0*/  IMAD.U32 R3, RZ, RZ, UR60 ;  /* 0x0000003cff037e24 */ /* 0x001fc8000f8e00ff */
[----:B------:R0:W1:Y:S03]  /*18500*/  SYNCS.PHASECHK.TRANS64.TRYWAIT P1, [R3+URZ+0x2a800], R0 ;  /* 0x02a80000030075a7 */ /* 0x000066000802017f */
[----:B-1----:R-:W-:Y:S05]  /*18510*/  @!P1 NANOSLEEP.SYNCS 0x989680 ;  /* 0x009896800000995d */ /* 0x002fea0003900000 */
[----:B------:R-:W1:Y:S02]  /*18520*/  @!P1 SYNCS.PHASECHK.TRANS64 P1, [R3+URZ+0x2a800], R0 ;  /* 0x02a80000030095a7 */ /* 0x000e64000802007f */
[----:B-1----:R-:W-:Y:S05]  /*18530*/  @!P1 BRA `(.L_x_1222) ;  /* 0xfffffffc00ec9947 */ /* 0x002fea000383ffff */
[----:B------:R-:W-:Y:S05]  /*18540*/  BRA `(.L_x_1418) ;  /* 0xfffffe9800c87947 */ /* 0x000fea000383ffff */
.L_x_1226:
[----:B-1----:R1:W2:Y:S02]  /*18550*/  SYNCS.PHASECHK.TRANS64.TRYWAIT P1, [R21+URZ+0x2a830], R0 ;  /* 0x02a83000150075a7 */ /* 0x0022a4000802017f */
[----:B--2---:R-:W-:Y:S05]  /*18560*/  @!P1 NANOSLEEP.SYNCS 0x989680 ;  /* 0x009896800000995d */ /* 0x004fea0003900000 */
[----:B------:R-:W2:Y:S02]  /*18570*/  @!P1 SYNCS.PHASECHK.TRANS64 P1, [R21+URZ+0x2a830], R0 ;  /* 0x02a83000150095a7 */ /* 0x000ea4000802007f */
[----:B--2---:R-:W-:Y:S05]  /*18580*/  @!P1 BRA `(.L_x_1226) ;  /* 0xfffffffc00f09947 */ /* 0x004fea000383ffff */
[----:B------:R-:W-:Y:S05]  /*18590*/  BRA `(.L_x_1225) ;  /* 0xfffffe9800e47947 */ /* 0x000fea000383ffff */
.L_x_1243:
[----:B-1----:R-:W-:-:S04]  /*185a0*/  IMAD.U32 R12, RZ, RZ, UR6 ;  /* 0x00000006ff0c7e24 */ /* 0x002fc8000f8e00ff */
[----:B------:R1:W2:Y:S03]  /*185b0*/  SYNCS.PHASECHK.TRANS64.TRYWAIT P1, [R12+URZ+0x2a830], R11 ;  /* 0x02a8300b0c0075a7 */ /* 0x0002a6000802017f */
[----:B--2---:R-:W-:Y:S05]  /*185c0*/  @!P1 NANOSLEEP.SYNCS 0x989680 ;  /* 0x009896800000995d */ /* 0x004fea0003900000 */
[----:B------:R-:W2:Y:S02]  /*185d0*/  @!P1 SYNCS.PHASECHK.TRANS64 P1, [R12+URZ+0x2a830], R11 ;  /* 0x02a8300b0c0095a7 */ /* 0x000ea4000802007f */
[----:B--2---:R-:W-:Y:S05]  /*185e0*/  @!P1 BRA `(.L_x_1243) ;  /* 0xfffffffc00ec9947 */ /* 0x004fea000383ffff */
[----:B------:R-:W-:Y:S05]  /*185f0*/  BRA `(.L_x_1242) ;  /* 0xfffffecc008c7947 */ /* 0x000fea000383ffff */
.L_x_1247:
[----:B01----:R-:W-:-:S04]  /*18600*/  IMAD.U32 R11, RZ, RZ, UR7 ;  /* 0x00000007ff0b7e24 */ /* 0x003fc8000f8e00ff */
[----:B------:R0:W1:Y:S03]  /*18610*/  SYNCS.PHASECHK.TRANS64.TRYWAIT P1, [R11+URZ+0x2a850], R0 ;  /* 0x02a850000b0075a7 */ /* 0x000066000802017f */
[----:B-1----:R-:W-:Y:S05]  /*18620*/  @!P1 NANOSLEEP.SYNCS 0x989680 ;  /* 0x009896800000995d */ /* 0x002fea0003900000 */
[----:B------:R-:W1:Y:S02]  /*18630*/  @!P1 SYNCS.PHASECHK.TRANS64 P1, [R11+URZ+0x2a850], R0 ;  /* 0x02a850000b0095a7 */ /* 0x000e64000802007f */
[----:B-1----:R-:W-:Y:S05]  /*18640*/  @!P1 BRA `(.L_x_1247) ;  /* 0xfffffffc00ec9947 */ /* 0x002fea000383ffff */
[----:B------:R-:W-:Y:S05]  /*18650*/  BRA `(.L_x_1246) ;  /* 0xfffffed400c07947 */ /* 0x000fea000383ffff */
.L_x_1266:
[----:B-1----:R-:W-:-:S04]  /*18660*/  IMAD.U32 R11, RZ, RZ, UR6 ;  /* 0x00000006ff0b7e24 */ /* 0x002fc8000f8e00ff */
[----:B------:R1:W2:Y:S03]  /*18670*/  SYNCS.PHASECHK.TRANS64.TRYWAIT P1, [R11+URZ+0x2a830], R8 ;  /* 0x02a830080b0075a7 */ /* 0x0002a6000802017f */
[----:B--2---:R-:W-:Y:S05]  /*18680*/  @!P1 NANOSLEEP.SYNCS 0x989680 ;  /* 0x009896800000995d */ /* 0x004fea0003900000 */
[----:B------:R-:W2:Y:S02]  /*18690*/  @!P1 SYNCS.PHASECHK.TRANS64 P1, [R11+URZ+0x2a830], R8 ;  /* 0x02a830080b0095a7 */ /* 0x000ea4000802007f */
[----:B--2---:R-:W-:Y:S05]  /*186a0*/  @!P1 BRA `(.L_x_1266) ;  /* 0xfffffffc00ec9947 */ /* 0x004fea000383ffff */
[----:B------:R-:W-:Y:S05]  /*186b0*/  BRA `(.L_x_1265) ;  /* 0xffffff04001c7947 */ /* 0x000fea000383ffff */
.L_x_1270:
[----:B-1----:R-:W-:-:S04]  /*186c0*/  IMAD.U32 R11, RZ, RZ, UR7 ;  /* 0x00000007ff0b7e24 */ /* 0x002fc8000f8e00ff */
[----:B------:R1:W3:Y:S03]  /*186d0*/  SYNCS.PHASECHK.TRANS64.TRYWAIT P1, [R11+URZ+0x2a850], R0 ;  /* 0x02a850000b0075a7 */ /* 0x0002e6000802017f */
[----:B---3--:R-:W-:Y:S05]  /*186e0*/  @!P1 NANOSLEEP.SYNCS 0x989680 ;  /* 0x009896800000995d */ /* 0x008fea0003900000 */
[----:B------:R-:W3:Y:S02]  /*186f0*/  @!P1 SYNCS.PHASECHK.TRANS64 P1, [R11+URZ+0x2a850], R0 ;  /* 0x02a850000b0095a7 */ /* 0x000ee4000802007f */
[----:B---3--:R-:W-:Y:S05]  /*18700*/  @!P1 BRA `(.L_x_1270) ;  /* 0xfffffffc00ec9947 */ /* 0x008fea000383ffff */
[----:B------:R-:W-:Y:S05]  /*18710*/  BRA `(.L_x_1269) ;  /* 0xffffff0c00507947 */ /* 0x000fea000383ffff */
.L_x_1278:
[----:B-1----:R-:W-:-:S04]  /*18720*/  IMAD.U32 R12, RZ, RZ, UR6 ;  /* 0x00000006ff0c7e24 */ /* 0x002fc8000f8e00ff */
[----:B------:R1:W2:Y:S03]  /*18730*/  SYNCS.PHASECHK.TRANS64.TRYWAIT P1, [R12+URZ+0x2a830], R11 ;  /* 0x02a8300b0c0075a7 */ /* 0x0002a6000802017f */
[----:B--2---:R-:W-:Y:S05]  /*18740*/  @!P1 NANOSLEEP.SYNCS 0x989680 ;  /* 0x009896800000995d */ /* 0x004fea0003900000 */
[----:B------:R-:W2:Y:S02]  /*18750*/  @!P1 SYNCS.PHASECHK.TRANS64 P1, [R12+URZ+0x2a830], R11 ;  /* 0x02a8300b0c0095a7 */ /* 0x000ea4000802007f */
[----:B--2---:R-:W-:Y:S05]  /*18760*/  @!P1 BRA `(.L_x_1278) ;  /* 0xfffffffc00ec9947 */ /* 0x004fea000383ffff */
[----:B------:R-:W-:Y:S05]  /*18770*/  BRA `(.L_x_1277) ;  /* 0xffffff2400a47947 */ /* 0x000fea000383ffff */
.L_x_1282:
[----:B01----:R-:W-:-:S04]  /*18780*/  IMAD.U32 R11, RZ, RZ, UR7 ;  /* 0x00000007ff0b7e24 */ /* 0x003fc8000f8e00ff */
[----:B------:R0:W1:Y:S03]  /*18790*/  SYNCS.PHASECHK.TRANS64.TRYWAIT P1, [R11+URZ+0x2a850], R0 ;  /* 0x02a850000b0075a7 */ /* 0x000066000802017f */
[----:B-1----:R-:W-:Y:S05]  /*187a0*/  @!P1 NANOSLEEP.SYNCS 0x989680 ;  /* 0x009896800000995d */ /* 0x002fea0003900000 */
[----:B------:R-:W1:Y:S02]  /*187b0*/  @!P1 SYNCS.PHASECHK.TRANS64 P1, [R11+URZ+0x2a850], R0 ;  /* 0x02a850000b0095a7 */ /* 0x000e64000802007f */
[----:B-1----:R-:W-:Y:S05]  /*187c0*/  @!P1 BRA `(.L_x_1282) ;  /* 0xfffffffc00ec9947 */ /* 0x002fea000383ffff */
[----:B------:R-:W-:Y:S05]  /*187d0*/  BRA `(.L_x_1281) ;  /* 0xffffff2c00d87947 */ /* 0x000fea000383ffff */
.L_x_1297:
[----:B-1----:R-:W-:-:S04]  /*187e0*/  IMAD.U32 R5, RZ, RZ, UR5 ;  /* 0x00000005ff057e24 */ /* 0x002fc8000f8e00ff */
[----:B------:R1:W2:Y:S03]  /*187f0*/  SYNCS.PHASECHK.TRANS64.TRYWAIT P1, [R5+URZ+0x2a850], R0 ;  /* 0x02a85000050075a7 */ /* 0x0002a6000802017f */
[----:B--2---:R-:W-:Y:S05]  /*18800*/  @!P1 NANOSLEEP.SYNCS 0x989680 ;  /* 0x009896800000995d */ /* 0x004fea0003900000 */
[----:B------:R-:W2:Y:S02]  /*18810*/  @!P1 SYNCS.PHASECHK.TRANS64 P1, [R5+URZ+0x2a850], R0 ;  /* 0x02a85000050095a7 */ /* 0x000ea4000802007f */
[----:B--2---:R-:W-:Y:S05]  /*18820*/  @!P1 BRA `(.L_x_1297) ;  /* 0xfffffffc00ec9947 */ /* 0x004fea000383ffff */
[----:B------:R-:W-:Y:S05]  /*18830*/  BRA `(.L_x_1296) ;  /* 0xffffff5c005c7947 */ /* 0x000fea000383ffff */
.L_x_1353:
        /* <DEDUP_REMOVED lines=8> */
[----:B-----5:R-:W-:Y:S05]  /*188c0*/  WARPSYNC.COLLECTIVE R15, `(.L_x_1420) ;  /* 0x000000000f087348 */ /* 0x020fea0003c00000 */
[----:B------:R0:W1:Y:S02]  /*188d0*/  SHFL.IDX P6, R14, R13, R12, R11 ;  /* 0x0000000c0d0e7389 */ /* 0x00006400000c000b */
[----:B01---5:R-:W-:Y:S01]  /*188e0*/  ENDCOLLECTIVE ;  /* 0x000000000000791b */ /* 0x023fe20003800000 */
.L_x_1420:
[----:B------:R-:W-:Y:S05]  /*188f0*/  BSYNC B0 ;  /* 0x0000000000007941 */ /* 0x000fea0003800000 */
.L_x_1419:
[----:B------:R-:W-:Y:S05]  /*18900*/  BRA `(.L_x_1421) ;  /* 0xffffffb800c07947 */ /* 0x000fea000383ffff */
.L_x_1356:
[----:B0-----:R0:W1:Y:S02]  /*18910*/  SYNCS.PHASECHK.TRANS64.TRYWAIT P0, [R7+URZ+0x2a840], R2 ;  /* 0x02a84002070075a7 */ /* 0x001064000800017f */
[----:B-1----:R-:W-:Y:S05]  /*18920*/  @!P0 NANOSLEEP.SYNCS 0x989680 ;  /* 0x009896800000895d */ /* 0x002fea0003900000 */
[----:B------:R-:W1:Y:S02]  /*18930*/  @!P0 SYNCS.PHASECHK.TRANS64 P0, [R7+URZ+0x2a840], R2 ;  /* 0x02a84002070085a7 */ /* 0x000e64000800007f */
[----:B-1----:R-:W-:Y:S05]  /*18940*/  @!P0 BRA `(.L_x_1356) ;  /* 0xfffffffc00f08947 */ /* 0x002fea000383ffff */
[----:B------:R-:W-:Y:S05]  /*18950*/  BRA `(.L_x_1422) ;  /* 0xffffffbc00287947 */ /* 0x000fea000383ffff */
.L_x_1357:
        /* <DEDUP_REMOVED lines=8> */
.L_x_1424:
[----:B------:R-:W-:Y:S05]  /*189e0*/  BSYNC B0 ;  /* 0x0000000000007941 */ /* 0x000fea0003800000 */
.L_x_1423:
        /* <DEDUP_REMOVED lines=9> */
.L_x_1425:
[----:B------:R-:W-:Y:S02]  /*18a80*/  IMAD.MOV.U32 R13, RZ, RZ, R0 ;  /* 0x000000ffff0d7224 */ /* 0x000fe400078e0000 */
[----:B------:R-:W-:Y:S02]  /*18a90*/  IMAD.MOV.U32 R12, RZ, RZ, 0x1 ;  /* 0x00000001ff0c7424 */ /* 0x000fe400078e00ff */
[----:B------:R-:W-:-:S07]  /*18aa0*/  IMAD.MOV.U32 R3, RZ, RZ, R14 ;  /* 0x000000ffff037224 */ /* 0x000fce00078e000e */
[----:B------:R-:W-:Y:S05]  /*18ab0*/  WARPSYNC.COLLECTIVE R15, `(.L_x_1426) ;  /* 0x000000000f087348 */ /* 0x000fea0003c00000 */
[----:B------:R0:W1:Y:S02]  /*18ac0*/  SHFL.IDX P6, R14, R13, R12, R11 ;  /* 0x0000000c0d0e7389 */ /* 0x00006400000c000b */
[----:B01----:R-:W-:Y:S01]  /*18ad0*/  ENDCOLLECTIVE ;  /* 0x000000000000791b */ /* 0x003fe20003800000 */
.L_x_1426:
        /* <DEDUP_REMOVED lines=17> */
.L_x_1427:
[----:B------:R-:W-:Y:S02]  /*18bf0*/  @P1 IMAD R8, R5, 0x2, R22 ;  /* 0x0000000205081824 */ /* 0x000fe400078e0216 */
[----:B------:R-:W-:Y:S02]  /*18c00*/  IMAD.MOV.U32 R13, RZ, RZ, R0 ;  /* 0x000000ffff0d7224 */ /* 0x000fe400078e0000 */
[----:B------:R-:W-:Y:S02]  /*18c10*/  IMAD.MOV.U32 R12, RZ, RZ, 0x2 ;  /* 0x00000002ff0c7424 */ /* 0x000fe400078e00ff */
[----:B------:R-:W-:-:S07]  /*18c20*/  IMAD.MOV.U32 R3, RZ, RZ, R14 ;  /* 0x000000ffff037224 */ /* 0x000fce00078e000e */
[----:B------:R-:W-:Y:S05]  /*18c30*/  WARPSYNC.COLLECTIVE R15, `(.L_x_1428) ;  /* 0x000000000f087348 */ /* 0x000fea0003c00000 */
[----:B------:R0:W1:Y:S02]  /*18c40*/  SHFL.IDX P6, R14, R13, R12, R11 ;  /* 0x0000000c0d0e7389 */ /* 0x00006400000c000b */
[----:B01----:R-:W-:Y:S01]  /*18c50*/  ENDCOLLECTIVE ;  /* 0x000000000000791b */ /* 0x003fe20003800000 */
.L_x_1428:
        /* <DEDUP_REMOVED lines=17> */
.L_x_1429:
[----:B------:R-:W-:Y:S02]  /*18d70*/  @P1 IMAD R8, R5, 0x2, R22 ;  /* 0x0000000205081824 */ /* 0x000fe400078e0216 */
[----:B------:R-:W-:Y:S02]  /*18d80*/  IMAD.MOV.U32 R13, RZ, RZ, R0 ;  /* 0x000000ffff0d7224 */ /* 0x000fe400078e0000 */
[----:B------:R-:W-:Y:S02]  /*18d90*/  IMAD.MOV.U32 R12, RZ, RZ, 0x3 ;  /* 0x00000003ff0c7424 */ /* 0x000fe400078e00ff */
[----:B------:R-:W-:-:S07]  /*18da0*/  IMAD.MOV.U32 R3, RZ, RZ, R14 ;  /* 0x000000ffff037224 */ /* 0x000fce00078e000e */
[----:B------:R-:W-:Y:S05]  /*18db0*/  WARPSYNC.COLLECTIVE R15, `(.L_x_1430) ;  /* 0x000000000f087348 */ /* 0x000fea0003c00000 */
[----:B------:R0:W1:Y:S02]  /*18dc0*/  SHFL.IDX P6, R14, R13, R12, R11 ;  /* 0x0000000c0d0e7389 */ /* 0x00006400000c000b */
[----:B01----:R-:W-:Y:S01]  /*18dd0*/  ENDCOLLECTIVE ;  /* 0x000000000000791b */ /* 0x003fe20003800000 */
.L_x_1430:
        /* <DEDUP_REMOVED lines=17> */
.L_x_1431:
[----:B------:R-:W-:Y:S02]  /*18ef0*/  @P1 IMAD R8, R5, 0x2, R22 ;  /* 0x0000000205081824 */ /* 0x000fe400078e0216 */
[----:B------:R-:W-:Y:S02]  /*18f00*/  IMAD.MOV.U32 R13, RZ, RZ, R0 ;  /* 0x000000ffff0d7224 */ /* 0x000fe400078e0000 */
[----:B------:R-:W-:Y:S02]  /*18f10*/  IMAD.MOV.U32 R12, RZ, RZ, 0x4 ;  /* 0x00000004ff0c7424 */ /* 0x000fe400078e00ff */
[----:B------:R-:W-:-:S07]  /*18f20*/  IMAD.MOV.U32 R3, RZ, RZ, R14 ;  /* 0x000000ffff037224 */ /* 0x000fce00078e000e */
[----:B------:R-:W-:Y:S05]  /*18f30*/  WARPSYNC.COLLECTIVE R15, `(.L_x_1432) ;  /* 0x000000000f087348 */ /* 0x000fea0003c00000 */
[----:B------:R0:W1:Y:S02]  /*18f40*/  SHFL.IDX P6, R14, R13, R12, R11 ;  /* 0x0000000c0d0e7389 */ /* 0x00006400000c000b */
[----:B01----:R-:W-:Y:S01]  /*18f50*/  ENDCOLLECTIVE ;  /* 0x000000000000791b */ /* 0x003fe20003800000 */
.L_x_1432:
        /* <DEDUP_REMOVED lines=17> */
.L_x_1433:
[----:B------:R-:W-:Y:S02]  /*19070*/  @P1 IMAD R8, R5, 0x2, R22 ;  /* 0x0000000205081824 */ /* 0x000fe400078e0216 */
[----:B------:R-:W-:Y:S02]  /*19080*/  IMAD.MOV.U32 R13, RZ, RZ, R0 ;  /* 0x000000ffff0d7224 */ /* 0x000fe400078e0000 */
[----:B------:R-:W-:Y:S02]  /*19090*/  IMAD.MOV.U32 R12, RZ, RZ, 0x5 ;  /* 0x00000005ff0c7424 */ /* 0x000fe400078e00ff */
[----:B------:R-:W-:-:S07]  /*190a0*/  IMAD.MOV.U32 R3, RZ, RZ, R14 ;  /* 0x000000ffff037224 */ /* 0x000fce00078e000e */
[----:B------:R-:W-:Y:S05]  /*190b0*/  WARPSYNC.COLLECTIVE R15, `(.L_x_1434) ;  /* 0x000000000f087348 */ /* 0x000fea0003c00000 */
[----:B------:R0:W1:Y:S02]  /*190c0*/  SHFL.IDX P6, R14, R13, R12, R11 ;  /* 0x0000000c0d0e7389 */ /* 0x00006400000c000b */
[----:B01----:R-:W-:Y:S01]  /*190d0*/  ENDCOLLECTIVE ;  /* 0x000000000000791b */ /* 0x003fe20003800000 */
.L_x_1434:
        /* <DEDUP_REMOVED lines=10> */
.L_x_1435:
        /* <DEDUP_REMOVED lines=8> */
.L_x_1362:
[----:B------:R-:W-:Y:S02]  /*19200*/  IMAD.MOV.U32 R13, RZ, RZ, R4 ;  /* 0x000000ffff0d7224 */ /* 0x000fe400078e0004 */
[----:B------:R-:W-:Y:S02]  /*19210*/  IMAD.MOV.U32 R12, RZ, RZ, RZ ;  /* 0x000000ffff0c7224 */ /* 0x000fe400078e00ff */
[----:B------:R-:W-:Y:S02]  /*19220*/  IMAD.MOV.U32 R11, RZ, RZ, 0x181f ;  /* 0x0000181fff0b7424 */ /* 0x000fe400078e00ff */
[----:B------:R-:W-:Y:S02]  /*19230*/  IMAD.MOV.U32 R15, RZ, RZ, -0x1 ;  /* 0xffffffffff0f7424 */ /* 0x000fe400078e00ff */
[----:B------:R-:W-:Y:S02]  /*19240*/  IMAD R30, R30, R6, RZ ;  /* 0x000000061e1e7224 */ /* 0x000fe400078e02ff */
[----:B------:R-:W-:-:S07]  /*19250*/  IMAD.IADD R27, R9, 0x1, R27 ;  /* 0x00000001091b7824 */ /* 0x000fce00078e021b */
[----:B------:R-:W-:Y:S05]  /*19260*/  WARPSYNC.COLLECTIVE R15, `(.L_x_1437) ;  /* 0x000000000f087348 */ /* 0x000fea0003c00000 */
[----:B------:R0:W1:Y:S02]  /*19270*/  SHFL.IDX P6, R14, R13, R12, R11 ;  /* 0x0000000c0d0e7389 */ /* 0x00006400000c000b */
[----:B01----:R-:W-:Y:S01]  /*19280*/  ENDCOLLECTIVE ;  /* 0x000000000000791b */ /* 0x003fe20003800000 */
.L_x_1437:
[C---:B------:R-:W-:Y:S01]  /*19290*/  VIADD R5, R27.reuse, 0x10 ;  /* 0x000000101b057836 */ /* 0x040fe20000000000 */
[----:B------:R-:W-:Y:S01]  /*192a0*/  ISETP.GE.AND P1, PT, R27, R30, PT ;  /* 0x0000001e1b00720c */ /* 0x000fe20003f26270 */
[----:B------:R-:W-:Y:S02]  /*192b0*/  IMAD.MOV.U32 R13, RZ, RZ, R0 ;  /* 0x000000ffff0d7224 */ /* 0x000fe400078e0000 */
[----:B------:R-:W-:-:S10]  /*192c0*/  IMAD.MOV.U32 R2, RZ, RZ, R14 ;  /* 0x000000ffff027224 */ /* 0x000fd400078e000e */
[----:B------:R-:W-:Y:S05]  /*192d0*/  WARPSYNC.COLLECTIVE R15, `(.L_x_1438) ;  /* 0x000000000f087348 */ /* 0x000fea0003c00000 */
[----:B------:R0:W1:Y:S02]  /*192e0*/  SHFL.IDX P6, R14, R13, R12, R11 ;  /* 0x0000000c0d0e7389 */ /* 0x00006400000c000b */
[----:B01----:R-:W-:Y:S01]  /*192f0*/  ENDCOLLECTIVE ;  /* 0x000000000000791b */ /* 0x003fe20003800000 */
.L_x_1438:
        /* <DEDUP_REMOVED lines=8> */
.L_x_1439:
[----:B------:R-:W-:Y:S01]  /*19380*/  @!PT LDS RZ, [RZ] ;  /* 0x00000000fffff984 */ /* 0x000fe20000000800 */
[----:B------:R-:W-:Y:S01]  /*19390*/  @!PT LDS RZ, [RZ] ;  /* 0x00000000fffff984 */ /* 0x000fe20000000800 */
[----:B------:R-:W-:Y:S01]  /*193a0*/  @!PT LDS RZ, [RZ] ;  /* 0x00000000fffff984 */ /* 0x000fe20000000800 */
[----:B------:R-:W-:Y:S04]  /*193b0*/  @!P1 LDGSTS.E.BYPASS.LTC128B.128 [R33+0xc400], desc[UR36][R2.64], !P3 ;  /* 0x0c40000002219fae */ /* 0x000fe8000d901d64 */
[----:B------:R-:W-:Y:S04]  /*193c0*/  @!P1 LDGSTS.E.BYPASS.LTC128B.128 [R33+0x10400], desc[UR36][R2.64+0x80], !P2 ;  /* 0x1040008002219fae */ /* 0x000fe8000d101d64 */
[----:B------:R0:W-:Y:S01]  /*193d0*/  @!P1 LDGSTS.E.BYPASS.LTC128B.128 [R33+0x14400], desc[UR36][R2.64+0x100], !P0 ;  /* 0x1440010002219fae */ /* 0x0001e2000c101d64 */
[----:B------:R-:W-:Y:S01]  /*193e0*/  ISETP.GE.AND P1, PT, R5, R30, PT ;  /* 0x0000001e0500720c */ /* 0x000fe20003f26270 */
[----:B------:R-:W-:-:S02]  /*193f0*/  IMAD.MOV.U32 R13, RZ, RZ, R0 ;  /* 0x000000ffff0d7224 */ /* 0x000fc400078e0000 */
[----:B0-----:R-:W-:-:S10]  /*19400*/  IMAD.MOV.U32 R2, RZ, RZ, R14 ;  /* 0x000000ffff027224 */ /* 0x001fd400078e000e */
[----:B------:R-:W-:Y:S05]  /*19410*/  WARPSYNC.COLLECTIVE R15, `(.L_x_1440) ;  /* 0x000000000f087348 */ /* 0x000fea0003c00000 */
[----:B------:R0:W1:Y:S02]  /*19420*/  SHFL.IDX P6, R14, R13, R12, R11 ;  /* 0x0000000c0d0e7389 */ /* 0x00006400000c000b */
[----:B01----:R-:W-:Y:S01]  /*19430*/  ENDCOLLECTIVE ;  /* 0x000000000000791b */ /* 0x003fe20003800000 */
.L_x_1440:
        /* <DEDUP_REMOVED lines=8> */
.L_x_1441:
        /* <DEDUP_REMOVED lines=14> */
.L_x_1442:
        /* <DEDUP_REMOVED lines=8> */
.L_x_1443:
        /* <DEDUP_REMOVED lines=14> */
.L_x_1444:
        /* <DEDUP_REMOVED lines=8> */
.L_x_1445:
        /* <DEDUP_REMOVED lines=14> */
.L_x_1446:
        /* <DEDUP_REMOVED lines=8> */
.L_x_1447:
        /* <DEDUP_REMOVED lines=14> */
.L_x_1448:
        /* <DEDUP_REMOVED lines=8> */
.L_x_1449:
        /* <DEDUP_REMOVED lines=14> */
.L_x_1450:
        /* <DEDUP_REMOVED lines=8> */
.L_x_1451:
        /* <DEDUP_REMOVED lines=12> */
.L_x_1452:
[----:B------:R-:W-:Y:S05]  /*19c60*/  BRA `(.L_x_1453) ;  /* 0xffffffb800ec7947 */ /* 0x000fea000383ffff */
.L_x_1367:
[----:B0-----:R0:W1:Y:S02]  /*19c70*/  SYNCS.PHASECHK.TRANS64.TRYWAIT P0, [R22+URZ+0x2a820], R3 ;  /* 0x02a82003160075a7 */ /* 0x001064000800017f */
[----:B-1----:R-:W-:Y:S05]  /*19c80*/  @!P0 NANOSLEEP.SYNCS 0x989680 ;  /* 0x009896800000895d */ /* 0x002fea0003900000 */
[----:B------:R-:W1:Y:S02]  /*19c90*/  @!P0 SYNCS.PHASECHK.TRANS64 P0, [R22+URZ+0x2a820], R3 ;  /* 0x02a82003160085a7 */ /* 0x000e64000800007f */
[----:B-1----:R-:W-:Y:S05]  /*19ca0*/  @!P0 BRA `(.L_x_1367) ;  /* 0xfffffffc00f08947 */ /* 0x002fea000383ffff */
[----:B------:R-:W-:Y:S05]  /*19cb0*/  BRA `(.L_x_1454) ;  /* 0xffffffbc00647947 */ /* 0x000fea000383ffff */
.L_x_1372:
[----:B0-----:R0:W1:Y:S02]  /*19cc0*/  SYNCS.PHASECHK.TRANS64.TRYWAIT P0, [R6+URZ+0x2a840], R3 ;  /* 0x02a84003060075a7 */ /* 0x001064000800017f */
[----:B-1----:R-:W-:Y:S05]  /*19cd0*/  @!P0 NANOSLEEP.SYNCS 0x989680 ;  /* 0x009896800000895d */ /* 0x002fea0003900000 */
[----:B------:R-:W1:Y:S02]  /*19ce0*/  @!P0 SYNCS.PHASECHK.TRANS64 P0, [R6+URZ+0x2a840], R3 ;  /* 0x02a84003060085a7 */ /* 0x000e64000800007f */
[----:B-1----:R-:W-:Y:S05]  /*19cf0*/  @!P0 BRA `(.L_x_1372) ;  /* 0xfffffffc00f08947 */ /* 0x002fea000383ffff */
[----:B------:R-:W-:Y:S05]  /*19d00*/  BRA `(.L_x_1455) ;  /* 0xffffffc000287947 */ /* 0x000fea000383ffff */
.L_x_1373:
[----:B------:R-:W-:Y:S01]  /*19d10*/  BSSY B1, `(.L_x_1456) ;  /* 0x0000008000017945 */ /* 0x000fe20003800000 */
[----:B------:R-:W-:Y:S02]  /*19d20*/  IMAD.MOV.U32 R13, RZ, RZ, R5 ;  /* 0x000000ffff0d7224 */ /* 0x000fe400078e0005 */
[----:B------:R-:W-:Y:S02]  /*19d30*/  IMAD.MOV.U32 R12, RZ, RZ, RZ ;  /* 0x000000ffff0c7224 */ /* 0x000fe400078e00ff */
[----:B------:R-:W-:Y:S02]  /*19d40*/  IMAD.MOV.U32 R11, RZ, RZ, 0x181f ;  /* 0x0000181fff0b7424 */ /* 0x000fe400078e00ff */
[----:B------:R-:W-:-:S07]  /*19d50*/  IMAD.MOV.U32 R15, RZ, RZ, -0x1 ;  /* 0xffffffffff0f7424 */ /* 0x000fce00078e00ff */
[----:B--2---:R-:W-:Y:S05]  /*19d60*/  WARPSYNC.COLLECTIVE R15, `(.L_x_1457) ;  /* 0x000000000f087348 */ /* 0x004fea0003c00000 */
[----:B--2---:R0:W1:Y:S02]  /*19d70*/  SHFL.IDX P6, R14, R13, R12, R11 ;  /* 0x0000000c0d0e7389 */ /* 0x00406400000c000b */
[----:B01----:R-:W-:Y:S01]  /*19d80*/  ENDCOLLECTIVE ;  /* 0x000000000000791b */ /* 0x003fe20003800000 */
.L_x_1457:
[----:B------:R-:W-:Y:S05]  /*19d90*/  BSYNC B1 ;  /* 0x0000000000017941 */ /* 0x000fea0003800000 */
.L_x_1456:
        /* <DEDUP_REMOVED lines=10> */
.L_x_1458:
[----:B------:R-:W-:Y:S02]  /*19e40*/  IMAD.MOV.U32 R13, RZ, RZ, R5 ;  /* 0x000000ffff0d7224 */ /* 0x000fe400078e0005 */
[----:B------:R-:W-:Y:S02]  /*19e50*/  IMAD.MOV.U32 R12, RZ, RZ, 0x1 ;  /* 0x00000001ff0c7424 */ /* 0x000fe400078e00ff */
[----:B------:R-:W-:Y:S02]  /*19e60*/  IMAD.SHL.U32 R35, R35, 0x8, RZ ;  /* 0x0000000823237824 */ /* 0x000fe400078e00ff */
[----:B------:R-:W-:-:S03]  /*19e70*/  IMAD.MOV.U32 R2, RZ, RZ, R14 ;  /* 0x000000ffff027224 */ /* 0x000fc600078e000e */
[----:B------:R-:W-:-:S07]  /*19e80*/  LOP3.LUT R35, R35, 0x38, RZ, 0xc0, !PT ;  /* 0x0000003823237812 */ /* 0x000fce00078ec0ff */
[----:B------:R-:W-:Y:S05]  /*19e90*/  WARPSYNC.COLLECTIVE R15, `(.L_x_1459) ;  /* 0x000000000f087348 */ /* 0x000fea0003c00000 */
[----:B------:R0:W1:Y:S02]  /*19ea0*/  SHFL.IDX P6, R14, R13, R12, R11 ;  /* 0x0000000c0d0e7389 */ /* 0x00006400000c000b */
[----:B01----:R-:W-:Y:S01]  /*19eb0*/  ENDCOLLECTIVE ;  /* 0x000000000000791b */ /* 0x003fe20003800000 */
.L_x_1459:
        /* <DEDUP_REMOVED lines=14> */
.L_x_1460:
[----:B------:R-:W-:Y:S02]  /*19fa0*/  IMAD.MOV.U32 R13, RZ, RZ, R5 ;  /* 0x000000ffff0d7224 */ /* 0x000fe400078e0005 */
[----:B------:R-:W-:Y:S02]  /*19fb0*/  IMAD.MOV.U32 R12, RZ, RZ, 0x2 ;  /* 0x00000002ff0c7424 */ /* 0x000fe400078e00ff */
[----:B------:R-:W-:-:S07]  /*19fc0*/  IMAD.MOV.U32 R2, RZ, RZ, R14 ;  /* 0x000000ffff027224 */ /* 0x000fce00078e000e */
[----:B------:R-:W-:Y:S05]  /*19fd0*/  WARPSYNC.COLLECTIVE R15, `(.L_x_1461) ;  /* 0x000000000f087348 */ /* 0x000fea0003c00000 */
[----:B------:R0:W1:Y:S02]  /*19fe0*/  SHFL.IDX P6, R14, R13, R12, R11 ;  /* 0x0000000c0d0e7389 */ /* 0x00006400000c000b */
[----:B01----:R-:W-:Y:S01]  /*19ff0*/  ENDCOLLECTIVE ;  /* 0x000000000000791b */ /* 0x003fe20003800000 */
.L_x_1461:
        /* <DEDUP_REMOVED lines=13> */
.L_x_1462:
[----:B------:R-:W-:Y:S02]  /*1a0d0*/  IMAD.MOV.U32 R13, RZ, RZ, R5 ;  /* 0x000000ffff0d7224 */ /* 0x000fe400078e0005 */
[----:B------:R-:W-:Y:S02]  /*1a0e0*/  IMAD.MOV.U32 R12, RZ, RZ, 0x3 ;  /* 0x00000003ff0c7424 */ /* 0x000fe400078e00ff */
[----:B------:R-:W-:-:S07]  /*1a0f0*/  IMAD.MOV.U32 R2, RZ, RZ, R14 ;  /* 0x000000ffff027224 */ /* 0x000fce00078e000e */
[----:B------:R-:W-:Y:S05]  /*1a100*/  WARPSYNC.COLLECTIVE R15, `(.L_x_1463) ;  /* 0x000000000f087348 */ /* 0x000fea0003c00000 */
[----:B------:R0:W1:Y:S02]  /*1a110*/  SHFL.IDX P6, R14, R13, R12, R11 ;  /* 0x0000000c0d0e7389 */ /* 0x00006400000c000b */
[----:B01----:R-:W-:Y:S01]  /*1a120*/  ENDCOLLECTIVE ;  /* 0x000000000000791b */ /* 0x003fe20003800000 */
.L_x_1463:
        /* <DEDUP_REMOVED lines=13> */
.L_x_1464:
[----:B------:R-:W-:Y:S02]  /*1a200*/  IMAD.MOV.U32 R13, RZ, RZ, R5 ;  /* 0x000000ffff0d7224 */ /* 0x000fe400078e0005 */
[----:B------:R-:W-:Y:S02]  /*1a210*/  IMAD.MOV.U32 R12, RZ, RZ, 0x4 ;  /* 0x00000004ff0c7424 */ /* 0x000fe400078e00ff */
[----:B------:R-:W-:-:S07]  /*1a220*/  IMAD.MOV.U32 R2, RZ, RZ, R14 ;  /* 0x000000ffff027224 */ /* 0x000fce00078e000e */
[----:B------:R-:W-:Y:S05]  /*1a230*/  WARPSYNC.COLLECTIVE R15, `(.L_x_1465) ;  /* 0x000000000f087348 */ /* 0x000fea0003c00000 */
[----:B------:R0:W1:Y:S02]  /*1a240*/  SHFL.IDX P6, R14, R13, R12, R11 ;  /* 0x0000000c0d0e7389 */ /* 0x00006400000c000b */
[----:B01----:R-:W-:Y:S01]  /*1a250*/  ENDCOLLECTIVE ;  /* 0x000000000000791b */ /* 0x003fe20003800000 */
.L_x_1465:
        /* <DEDUP_REMOVED lines=13> */
.L_x_1466:
[----:B------:R-:W-:Y:S02]  /*1a330*/  IMAD.MOV.U32 R13, RZ, RZ, R5 ;  /* 0x000000ffff0d7224 */ /* 0x000fe400078e0005 */
[----:B------:R-:W-:Y:S02]  /*1a340*/  IMAD.MOV.U32 R12, RZ, RZ, 0x5 ;  /* 0x00000005ff0c7424 */ /* 0x000fe400078e00ff */
[----:B------:R-:W-:-:S07]  /*1a350*/  IMAD.MOV.U32 R2, RZ, RZ, R14 ;  /* 0x000000ffff027224 */ /* 0x000fce00078e000e */
[----:B------:R-:W-:Y:S05]  /*1a360*/  WARPSYNC.COLLECTIVE R15, `(.L_x_1467) ;  /* 0x000000000f087348 */ /* 0x000fea0003c00000 */
[----:B------:R0:W1:Y:S02]  /*1a370*/  SHFL.IDX P6, R14, R13, R12, R11 ;  /* 0x0000000c0d0e7389 */ /* 0x00006400000c000b */
[----:B01----:R-:W-:Y:S01]  /*1a380*/  ENDCOLLECTIVE ;  /* 0x000000000000791b */ /* 0x003fe20003800000 */
.L_x_1467:
        /* <DEDUP_REMOVED lines=13> */
.L_x_1468:
[----:B------:R-:W-:Y:S01]  /*1a460*/  IMAD.MOV.U32 R2, RZ, RZ, R14 ;  /* 0x000000ffff027224 */ /* 0x000fe200078e000e */
[----:B------:R-:W-:Y:S06]  /*1a470*/  BRA `(.L_x_1469) ;  /* 0xffffffbc00587947 */ /* 0x000fec000383ffff */
.L_x_1378:
[----:B-1----:R1:W4:Y:S02]  /*1a480*/  SYNCS.PHASECHK.TRANS64.TRYWAIT P0, [R4+URZ+0x2a860], R2 ;  /* 0x02a86002040075a7 */ /* 0x002324000800017f */
[----:B----4-:R-:W-:Y:S05]  /*1a490*/  @!P0 NANOSLEEP.SYNCS 0x989680 ;  /* 0x009896800000895d */ /* 0x010fea0003900000 */
[----:B------:R-:W4:Y:S02]  /*1a4a0*/  @!P0 SYNCS.PHASECHK.TRANS64 P0, [R4+URZ+0x2a860], R2 ;  /* 0x02a86002040085a7 */ /* 0x000f24000800007f */
[----:B----4-:R-:W-:Y:S05]  /*1a4b0*/  @!P0 BRA `(.L_x_1378) ;  /* 0xfffffffc00f08947 */ /* 0x010fea000383ffff */
[----:B------:R-:W-:Y:S05]  /*1a4c0*/  BRA `(.L_x_1470) ;  /* 0xffffffbc00b47947 */ /* 0x000fea000383ffff */
.L_x_1379:
        /* <DEDUP_REMOVED lines=8> */
.L_x_1472:
[----:B------:R-:W-:Y:S05]  /*1a550*/  BSYNC B1 ;  /* 0x0000000000017941 */ /* 0x000fea0003800000 */
.L_x_1471:
[----:B------:R-:W-:Y:S02]  /*1a560*/  IMAD.MOV.U32 R13, RZ, RZ, R17 ;  /* 0x000000ffff0d7224 */ /* 0x000fe400078e0011 */
[----:B------:R-:W-:Y:S02]  /*1a570*/  IMAD.MOV.U32 R12, RZ, RZ, RZ ;  /* 0x000000ffff0c7224 */ /* 0x000fe400078e00ff */
[----:B------:R-:W-:Y:S02]  /*1a580*/  IMAD.MOV.U32 R11, RZ, RZ, 0x181f ;  /* 0x0000181fff0b7424 */ /* 0x000fe400078e00ff */
[----:B------:R-:W-:Y:S02]  /*1a590*/  IMAD.MOV.U32 R15, RZ, RZ, -0x1 ;  /* 0xffffffffff0f7424 */ /* 0x000fe400078e00ff */
[----:B------:R-:W-:Y:S02]  /*1a5a0*/  IMAD.MOV.U32 R3, RZ, RZ, R14 ;  /* 0x000000ffff037224 */ /* 0x000fe400078e000e */
[----:B------:R-:W-:-:S07]  /*1a5b0*/  IMAD R5, R5, 0x2, R22 ;  /* 0x0000000205057824 */ /* 0x000fce00078e0216 */
[----:B------:R-:W-:Y:S05]  /*1a5c0*/  WARPSYNC.COLLECTIVE R15, `(.L_x_1473) ;  /* 0x000000000f087348 */ /* 0x000fea0003c00000 */
[----:B------:R0:W1:Y:S02]  /*1a5d0*/  SHFL.IDX P6, R14, R13, R12, R11 ;  /* 0x0000000c0d0e7389 */ /* 0x00006400000c000b */
[----:B01----:R-:W-:Y:S01]  /*1a5e0*/  ENDCOLLECTIVE ;  /* 0x000000000000791b */ /* 0x003fe20003800000 */
.L_x_1473:
[----:B------:R-:W-:Y:S02]  /*1a5f0*/  IMAD.MOV.U32 R13, RZ, RZ, R18 ;  /* 0x000000ffff0d7224 */ /* 0x000fe400078e0012 */
[----:B------:R-:W-:Y:S02]  /*1a600*/  IMAD.MOV.U32 R12, RZ, RZ, 0x1 ;  /* 0x00000001ff0c7424 */ /* 0x000fe400078e00ff */
[----:B------:R-:W-:-:S07]  /*1a610*/  IMAD.MOV.U32 R2, RZ, RZ, R14 ;  /* 0x000000ffff027224 */ /* 0x000fce00078e000e */
[----:B------:R-:W-:Y:S05]  /*1a620*/  WARPSYNC.COLLECTIVE R15, `(.L_x_1474) ;  /* 0x000000000f087348 */ /* 0x000fea0003c00000 */
[----:B------:R0:W1:Y:S02]  /*1a630*/  SHFL.IDX P6, R14, R13, R12, R11 ;  /* 0x0000000c0d0e7389 */ /* 0x00006400000c000b */
[----:B01----:R-:W-:Y:S01]  /*1a640*/  ENDCOLLECTIVE ;  /* 0x000000000000791b */ /* 0x003fe20003800000 */
.L_x_1474:
        /* <DEDUP_REMOVED lines=15> */
.L_x_1475:
[----:B------:R-:W-:Y:S02]  /*1a740*/  IMAD.MOV.U32 R13, RZ, RZ, R18 ;  /* 0x000000ffff0d7224 */ /* 0x000fe400078e0012 */
[----:B------:R-:W-:Y:S02]  /*1a750*/  IMAD.MOV.U32 R12, RZ, RZ, 0x2 ;  /* 0x00000002ff0c7424 */ /* 0x000fe400078e00ff */
[----:B------:R-:W-:-:S07]  /*1a760*/  IMAD.MOV.U32 R2, RZ, RZ, R14 ;  /* 0x000000ffff027224 */ /* 0x000fce00078e000e */
[----:B------:R-:W-:Y:S05]  /*1a770*/  WARPSYNC.COLLECTIVE R15, `(.L_x_1476) ;  /* 0x000000000f087348 */ /* 0x000fea0003c00000 */
[----:B------:R0:W1:Y:S02]  /*1a780*/  SHFL.IDX P6, R14, R13, R12, R11 ;  /* 0x0000000c0d0e7389 */ /* 0x00006400000c000b */
[----:B01----:R-:W-:Y:S01]  /*1a790*/  ENDCOLLECTIVE ;  /* 0x000000000000791b */ /* 0x003fe20003800000 */
.L_x_1476:
        /* <DEDUP_REMOVED lines=14> */
.L_x_1477:
[----:B------:R-:W-:Y:S02]  /*1a880*/  IMAD.MOV.U32 R13, RZ, RZ, R18 ;  /* 0x000000ffff0d7224 */ /* 0x000fe400078e0012 */
[----:B------:R-:W-:Y:S02]  /*1a890*/  IMAD.MOV.U32 R12, RZ, RZ, 0x3 ;  /* 0x00000003ff0c7424 */ /* 0x000fe400078e00ff */
[----:B------:R-:W-:-:S07]  /*1a8a0*/  IMAD.MOV.U32 R2, RZ, RZ, R14 ;  /* 0x000000ffff027224 */ /* 0x000fce00078e000e */
[----:B------:R-:W-:Y:S05]  /*1a8b0*/  WARPSYNC.COLLECTIVE R15, `(.L_x_1478) ;  /* 0x000000000f087348 */ /* 0x000fea0003c00000 */
[----:B------:R0:W1:Y:S02]  /*1a8c0*/  SHFL.IDX P6, R14, R13, R12, R11 ;  /* 0x0000000c0d0e7389 */ /* 0x00006400000c000b */
[----:B01----:R-:W-:Y:S01]  /*1a8d0*/  ENDCOLLECTIVE ;  /* 0x000000000000791b */ /* 0x003fe20003800000 */
.L_x_1478:
        /* <DEDUP_REMOVED lines=14> */
.L_x_1479:
[----:B------:R-:W-:Y:S02]  /*1a9c0*/  IMAD.MOV.U32 R13, RZ, RZ, R18 ;  /* 0x000000ffff0d7224 */ /* 0x000fe400078e0012 */
[----:B------:R-:W-:Y:S02]  /*1a9d0*/  IMAD.MOV.U32 R12, RZ, RZ, 0x4 ;  /* 0x00000004ff0c7424 */ /* 0x000fe400078e00ff */
[----:B------:R-:W-:-:S07]  /*1a9e0*/  IMAD.MOV.U32 R2, RZ, RZ, R14 ;  /* 0x000000ffff027224 */ /* 0x000fce00078e000e */
[----:B------:R-:W-:Y:S05]  /*1a9f0*/  WARPSYNC.COLLECTIVE R15, `(.L_x_1480) ;  /* 0x000000000f087348 */ /* 0x000fea0003c00000 */
[----:B------:R0:W1:Y:S02]  /*1aa00*/  SHFL.IDX P6, R14, R13, R12, R11 ;  /* 0x0000000c0d0e7389 */ /* 0x00006400000c000b */
[----:B01----:R-:W-:Y:S01]  /*1aa10*/  ENDCOLLECTIVE ;  /* 0x000000000000791b */ /* 0x003fe20003800000 */
.L_x_1480:
        /* <DEDUP_REMOVED lines=14> */
.L_x_1481:
[----:B------:R-:W-:Y:S02]  /*1ab00*/  IMAD.MOV.U32 R13, RZ, RZ, R18 ;  /* 0x000000ffff0d7224 */ /* 0x000fe400078e0012 */
[----:B------:R-:W-:Y:S02]  /*1ab10*/  IMAD.MOV.U32 R12, RZ, RZ, 0x5 ;  /* 0x00000005ff0c7424 */ /* 0x000fe400078e00ff */
[----:B------:R-:W-:-:S07]  /*1ab20*/  IMAD.MOV.U32 R2, RZ, RZ, R14 ;  /* 0x000000ffff027224 */ /* 0x000fce00078e000e */
[----:B------:R-:W-:Y:S05]  /*1ab30*/  WARPSYNC.COLLECTIVE R15, `(.L_x_1482) ;  /* 0x000000000f087348 */ /* 0x000fea0003c00000 */
[----:B------:R0:W1:Y:S02]  /*1ab40*/  SHFL.IDX P6, R14, R13, R12, R11 ;  /* 0x0000000c0d0e7389 */ /* 0x00006400000c000b */
[----:B01----:R-:W-:Y:S01]  /*1ab50*/  ENDCOLLECTIVE ;  /* 0x000000000000791b */ /* 0x003fe20003800000 */
.L_x_1482:
        /* <DEDUP_REMOVED lines=13> */
.L_x_1483:
[----:B------:R-:W-:Y:S01]  /*1ac30*/  @!PT LDS RZ, [RZ] ;  /* 0x00000000fffff984 */ /* 0x000fe20000000800 */
[----:B------:R-:W-:Y:S01]  /*1ac40*/  @!PT LDS RZ, [RZ] ;  /* 0x00000000fffff984 */ /* 0x000fe20000000800 */
[----:B------:R-:W-:Y:S01]  /*1ac50*/  @!PT LDS RZ, [RZ] ;  /* 0x00000000fffff984 */ /* 0x000fe20000000800 */
[----:B------:R1:W-:Y:S01]  /*1ac60*/  LDGSTS.E.BYPASS.LTC128B.128 [R5+0x5400], desc[UR36][R2.64+0x80], !P2 ;  /* 0x0540008002057fae */ /* 0x0003e2000d101d64 */
[----:B------:R-:W-:Y:S05]  /*1ac70*/  BRA `(.L_x_1484) ;  /* 0xffffffb800a07947 */ /* 0x000fea000383ffff */
.L_x_1387:
[----:B0-----:R0:W1:Y:S02]  /*1ac80*/  SYNCS.PHASECHK.TRANS64.TRYWAIT P0, [R0+URZ+0x2a860], R3 ;  /* 0x02a86003000075a7 */ /* 0x001064000800017f */
[----:B-1----:R-:W-:Y:S05]  /*1ac90*/  @!P0 NANOSLEEP.SYNCS 0x989680 ;  /* 0x009896800000895d */ /* 0x002fea0003900000 */
[----:B------:R-:W1:Y:S02]  /*1aca0*/  @!P0 SYNCS.PHASECHK.TRANS64 P0, [R0+URZ+0x2a860], R3 ;  /* 0x02a86003000085a7 */ /* 0x000e64000800007f */
[----:B-1----:R-:W-:Y:S05]  /*1acb0*/  @!P0 BRA `(.L_x_1387) ;  /* 0xfffffffc00f08947 */ /* 0x002fea000383ffff */
[----:B------:R-:W-:Y:S05]  /*1acc0*/  BRA `(.L_x_1485) ;  /* 0xffffffbc00b07947 */ /* 0x000fea000383ffff */
.L_x_1388:
[----:B------:R-:W-:Y:S01]  /*1acd0*/  BSSY B0, `(.L_x_1486) ;  /* 0x0000008000007945 */ /* 0x000fe20003800000 */
[----:B------:R-:W-:Y:S02]  /*1ace0*/  IMAD.MOV.U32 R13, RZ, RZ, R18 ;  /* 0x000000ffff0d7224 */ /* 0x000fe400078e0012 */
[----:B------:R-:W-:Y:S02]  /*1acf0*/  IMAD.MOV.U32 R12, RZ, RZ, RZ ;  /* 0x000000ffff0c7224 */ /* 0x000fe400078e00ff */
[----:B------:R-:W-:Y:S02]  /*1ad00*/  IMAD.MOV.U32 R11, RZ, RZ, 0x181f ;  /* 0x0000181fff0b7424 */ /* 0x000fe400078e00ff */
[----:B------:R-:W-:-:S07]  /*1ad10*/  IMAD.MOV.U32 R15, RZ, RZ, -0x1 ;  /* 0xffffffffff0f7424 */ /* 0x000fce00078e00ff */
[----:B0-2---:R-:W-:Y:S05]  /*1ad20*/  WARPSYNC.COLLECTIVE R15, `(.L_x_1487) ;  /* 0x000000000f087348 */ /* 0x005fea0003c00000 */
[----:B--2---:R1:W2:Y:S02]  /*1ad30*/  SHFL.IDX P6, R14, R13, R12, R11 ;  /* 0x0000000c0d0e7389 */ /* 0x0042a400000c000b */
[----:B012---:R-:W-:Y:S01]  /*1ad40*/  ENDCOLLECTIVE ;  /* 0x000000000000791b */ /* 0x007fe20003800000 */
.L_x_1487:
[----:B------:R-:W-:Y:S05]  /*1ad50*/  BSYNC B0 ;  /* 0x0000000000007941 */ /* 0x000fea0003800000 */
.L_x_1486:
        /* <DEDUP_REMOVED lines=11> */
[----:B0-----:R-:W-:Y:S05]  /*1ae10*/  WARPSYNC.COLLECTIVE R15, `(.L_x_1488) ;  /* 0x000000000f087348 */ /* 0x001fea0003c00000 */
[----:B------:R1:W2:Y:S02]  /*1ae20*/  SHFL.IDX P6, R14, R13, R12, R11 ;  /* 0x0000000c0d0e7389 */ /* 0x0002a400000c000b */
[----:B012---:R-:W-:Y:S01]  /*1ae30*/  ENDCOLLECTIVE ;  /* 0x000000000000791b */ /* 0x007fe20003800000 */
.L_x_1488:
[----:B------:R-:W-:Y:S02]  /*1ae40*/  IMAD.MOV.U32 R13, RZ, RZ, R18 ;  /* 0x000000ffff0d7224 */ /* 0x000fe400078e0012 */
        /* <DEDUP_REMOVED lines=9> */
.L_x_1489:
        /* <DEDUP_REMOVED lines=13> */
.L_x_1490:
[----:B------:R-:W-:Y:S02]  /*1afb0*/  IMAD.MOV.U32 R13, RZ, RZ, R18 ;  /* 0x000000ffff0d7224 */ /* 0x000fe400078e0012 */
[----:B------:R-:W-:Y:S01]  /*1afc0*/  IMAD.MOV.U32 R12, RZ, RZ, 0x2 ;  /* 0x00000002ff0c7424 */ /* 0x000fe200078e00ff */
[----:B------:R-:W-:-:S13]  /*1afd0*/  IADD3 R2, P2, R14, R5, RZ ;  /* 0x000000050e027210 */ /* 0x000fda0007f5e0ff */
[----:B------:R-:W-:Y:S05]  /*1afe0*/  WARPSYNC.COLLECTIVE R15, `(.L_x_1491) ;  /* 0x000000000f087348 */ /* 0x000fea0003c00000 */
[----:B------:R0:W1:Y:S02]  /*1aff0*/  SHFL.IDX P6, R14, R13, R12, R11 ;  /* 0x0000000c0d0e7389 */ /* 0x00006400000c000b */
[----:B01----:R-:W-:Y:S01]  /*1b000*/  ENDCOLLECTIVE ;  /* 0x000000000000791b */ /* 0x003fe20003800000 */
.L_x_1491:
        /* <DEDUP_REMOVED lines=13> */
.L_x_1492:
[----:B------:R-:W-:Y:S02]  /*1b0e0*/  IMAD.MOV.U32 R13, RZ, RZ, R18 ;  /* 0x000000ffff0d7224 */ /* 0x000fe400078e0012 */
[----:B------:R-:W-:Y:S02]  /*1b0f0*/  IMAD.MOV.U32 R12, RZ, RZ, 0x3 ;  /* 0x00000003ff0c7424 */ /* 0x000fe400078e00ff */
[----:B------:R-:W-:-:S07]  /*1b100*/  IMAD.MOV.U32 R10, RZ, RZ, R14 ;  /* 0x000000ffff0a7224 */ /* 0x000fce00078e000e */
[----:B------:R-:W-:Y:S05]  /*1b110*/  WARPSYNC.COLLECTIVE R15, `(.L_x_1493) ;  /* 0x000000000f087348 */ /* 0x000fea0003c00000 */
[----:B------:R0:W1:Y:S02]  /*1b120*/  SHFL.IDX P6, R14, R13, R12, R11 ;  /* 0x0000000c0d0e7389 */ /* 0x00006400000c000b */
[----:B01----:R-:W-:Y:S01]  /*1b130*/  ENDCOLLECTIVE ;  /* 0x000000000000791b */ /* 0x003fe20003800000 */
.L_x_1493:
        /* <DEDUP_REMOVED lines=14> */
.L_x_1494:
[----:B------:R-:W-:Y:S02]  /*1b220*/  IMAD.MOV.U32 R13, RZ, RZ, R18 ;  /* 0x000000ffff0d7224 */ /* 0x000fe400078e0012 */
[----:B------:R-:W-:Y:S01]  /*1b230*/  IMAD.MOV.U32 R12, RZ, RZ, 0x4 ;  /* 0x00000004ff0c7424 */ /* 0x000fe200078e00ff */
[----:B------:R-:W-:-:S13]  /*1b240*/  IADD3 R2, P2, R14, R5, RZ ;  /* 0x000000050e027210 */ /* 0x000fda0007f5e0ff */
[----:B------:R-:W-:Y:S05]  /*1b250*/  WARPSYNC.COLLECTIVE R15, `(.L_x_1495) ;  /* 0x000000000f087348 */ /* 0x000fea0003c00000 */
[----:B------:R0:W1:Y:S02]  /*1b260*/  SHFL.IDX P6, R14, R13, R12, R11 ;  /* 0x0000000c0d0e7389 */ /* 0x00006400000c000b */
[----:B01----:R-:W-:Y:S01]  /*1b270*/  ENDCOLLECTIVE ;  /* 0x000000000000791b */ /* 0x003fe20003800000 */
.L_x_1495:
        /* <DEDUP_REMOVED lines=13> */
.L_x_1496:
[----:B------:R-:W-:Y:S02]  /*1b350*/  IMAD.MOV.U32 R13, RZ, RZ, R18 ;  /* 0x000000ffff0d7224 */ /* 0x000fe400078e0012 */
[----:B------:R-:W-:Y:S02]  /*1b360*/  IMAD.MOV.U32 R12, RZ, RZ, 0x5 ;  /* 0x00000005ff0c7424 */ /* 0x000fe400078e00ff */
[----:B------:R-:W-:-:S07]  /*1b370*/  IMAD.MOV.U32 R10, RZ, RZ, R14 ;  /* 0x000000ffff0a7224 */ /* 0x000fce00078e000e */
[----:B------:R-:W-:Y:S05]  /*1b380*/  WARPSYNC.COLLECTIVE R15, `(.L_x_1497) ;  /* 0x000000000f087348 */ /* 0x000fea0003c00000 */
[----:B------:R0:W1:Y:S02]  /*1b390*/  SHFL.IDX P6, R14, R13, R12, R11 ;  /* 0x0000000c0d0e7389 */ /* 0x00006400000c000b */
[----:B01----:R-:W-:Y:S01]  /*1b3a0*/  ENDCOLLECTIVE ;  /* 0x000000000000791b */ /* 0x003fe20003800000 */
.L_x_1497:
        /* <DEDUP_REMOVED lines=12> */
.L_x_1498:
[----:B------:R-:W-:Y:S05]  /*1b470*/  BRA `(.L_x_1499) ;  /* 0xffffffb800ac7947 */ /* 0x000fea000383ffff */
.L_x_1393:
        /* <DEDUP_REMOVED lines=8> */
.L_x_1501:
[----:B------:R-:W-:Y:S05]  /*1b500*/  BSYNC B0 ;  /* 0x0000000000007941 */ /* 0x000fea0003800000 */
.L_x_1500:
        /* <DEDUP_REMOVED lines=9> */
.L_x_1502:
[----:B------:R-:W-:Y:S02]  /*1b5a0*/  ULDC UR4, c[0x0][0xc3c] ;  /* 0x00030f0000047ab9 */ /* 0x000fe40000000800 */
[----:B------:R-:W-:-:S13]  /*1b5b0*/  ISETP.GE.OR P1, PT, R9, UR4, !P0 ;  /* 0x0000000409007c0c */ /* 0x000fda000c726670 */
[----:B------:R-:W0:Y:S08]  /*1b5c0*/  @!P1 LDC.64 R4, c[0x0][0xc80] ;  /* 0x00032000ff049b82 */ /* 0x000e300000000a00 */
[----:B------:R-:W1:Y:S01]  /*1b5d0*/  @!P1 LDC.64 R2, c[0x0][0xc78] ;  /* 0x00031e00ff029b82 */ /* 0x000e620000000a00 */
[----:B------:R-:W-:Y:S02]  /*1b5e0*/  IMAD.MOV.U32 R17, RZ, RZ, RZ ;  /* 0x000000ffff117224 */ /* 0x000fe400078e00ff */
[----:B------:R-:W-:-:S02]  /*1b5f0*/  IMAD.MOV.U32 R8, RZ, RZ, RZ ;  /* 0x000000ffff087224 */ /* 0x000fc400078e00ff */
[----:B------:R-:W-:Y:S02]  /*1b600*/  IMAD.MOV.U32 R11, RZ, RZ, RZ ;  /* 0x000000ffff0b7224 */ /* 0x000fe400078e00ff */
[----:B------:R-:W-:Y:S02]  /*1b610*/  IMAD.MOV.U32 R7, RZ, RZ, R14 ;  /* 0x000000ffff077224 */ /* 0x000fe400078e000e */
[----:B0-----:R-:W-:-:S06]  /*1b620*/  @!P1 IMAD.WIDE R4, R9, 0x4, R4 ;  /* 0x0000000409049825 */ /* 0x001fcc00078e0204 */
[----:B------:R-:W2:Y:S01]  /*1b630*/  @!P1 LDG.E R4, desc[UR36][R4.64] ;  /* 0x0000002404049981 */ /* 0x000ea2000c1e1900 */
[----:B-1----:R-:W-:-:S06]  /*1b640*/  @!P1 IMAD.WIDE R2, R9, 0x4, R2 ;  /* 0x0000000409029825 */ /* 0x002fcc00078e0202 */
[----:B------:R-:W3:Y:S01]  /*1b650*/  @!P1 LDG.E R2, desc[UR36][R2.64] ;  /* 0x0000002402029981 */ /* 0x000ee2000c1e1900 */
        /* <DEDUP_REMOVED lines=11> */
.L_x_1503:
[----:B------:R-:W-:Y:S01]  /*1b710*/  IMAD.MOV.U32 R12, RZ, RZ, 0x2 ;  /* 0x00000002ff0c7424 */ /* 0x000fe200078e00ff */
[----:B------:R-:W-:-:S05]  /*1b720*/  SEL R6, R14, RZ, P1 ;  /* 0x000000ff0e067207 */ /* 0x000fca0000800000 */
[----:B------:R-:W-:-:S04]  /*1b730*/  IMAD.IADD R6, R13, 0x1, R6 ;  /* 0x000000010d067824 */ /* 0x000fc800078e0206 */
[----:B------:R-:W-:-:S07]  /*1b740*/  IMAD.MOV.U32 R13, RZ, RZ, R6 ;  /* 0x000000ffff0d7224 */ /* 0x000fce00078e0006 */
[----:B------:R-:W-:Y:S05]  /*1b750*/  WARPSYNC.COLLECTIVE R15, `(.L_x_1504) ;  /* 0x000000000f087348 */ /* 0x000fea0003c00000 */
[----:B------:R0:W1:Y:S02]  /*1b760*/  SHFL.UP P6, R14, R13, R12, R11 ;  /* 0x0400000c0d0e7389 */ /* 0x00006400000c000b */
[----:B01----:R-:W-:Y:S01]  /*1b770*/  ENDCOLLECTIVE ;  /* 0x000000000000791b */ /* 0x003fe20003800000 */
.L_x_1504:
        /* <DEDUP_REMOVED lines=8> */
.L_x_1505:
[----:B------:R-:W-:Y:S01]  /*1b800*/  IMAD.MOV.U32 R12, RZ, RZ, 0x8 ;  /* 0x00000008ff0c7424 */ /* 0x000fe200078e00ff */
[----:B------:R-:W-:-:S05]  /*1b810*/  SEL R3, R14, RZ, P3 ;  /* 0x000000ff0e037207 */ /* 0x000fca0001800000 */
[----:B------:R-:W-:-:S04]  /*1b820*/  IMAD.IADD R3, R2, 0x1, R3 ;  /* 0x0000000102037824 */ /* 0x000fc800078e0203 */
[----:B------:R-:W-:-:S07]  /*1b830*/  IMAD.MOV.U32 R13, RZ, RZ, R3 ;  /* 0x000000ffff0d7224 */ /* 0x000fce00078e0003 */
[----:B------:R-:W-:Y:S05]  /*1b840*/  WARPSYNC.COLLECTIVE R15, `(.L_x_1506) ;  /* 0x000000000f087348 */ /* 0x000fea0003c00000 */
[----:B------:R0:W1:Y:S02]  /*1b850*/  SHFL.UP P6, R14, R13, R12, R11 ;  /* 0x0400000c0d0e7389 */ /* 0x00006400000c000b */
[----:B01----:R-:W-:Y:S01]  /*1b860*/  ENDCOLLECTIVE ;  /* 0x000000000000791b */ /* 0x003fe20003800000 */
.L_x_1506:
[----:B------:R-:W-:Y:S01]  /*1b870*/  IMAD.MOV.U32 R12, RZ, RZ, 0x10 ;  /* 0x00000010ff0c7424 */ /* 0x000fe200078e00ff */
[----:B------:R-:W-:-:S05]  /*1b880*/  SEL R4, R14, RZ, P4 ;  /* 0x000000ff0e047207 */ /* 0x000fca0002000000 */
[----:B------:R-:W-:-:S04]  /*1b890*/  IMAD.IADD R4, R3, 0x1, R4 ;  /* 0x0000000103047824 */ /* 0x000fc800078e0204 */
[----:B------:R-:W-:-:S07]  /*1b8a0*/  IMAD.MOV.U32 R13, RZ, RZ, R4 ;  /* 0x000000ffff0d7224 */ /* 0x000fce00078e0004 */
[----:B------:R-:W-:Y:S05]  /*1b8b0*/  WARPSYNC.COLLECTIVE R15, `(.L_x_1507) ;  /* 0x000000000f087348 */ /* 0x000fea0003c00000 */
[----:B------:R0:W1:Y:S02]  /*1b8c0*/  SHFL.UP P6, R14, R13, R12, R11 ;  /* 0x0400000c0d0e7389 */ /* 0x00006400000c000b */
[----:B01----:R-:W-:Y:S01]  /*1b8d0*/  ENDCOLLECTIVE ;  /* 0x000000000000791b */ /* 0x003fe20003800000 */
.L_x_1507:
        /* <DEDUP_REMOVED lines=8> */
.L_x_1508:
[----:B------:R-:W-:Y:S05]  /*1b960*/  BRA `(.L_x_1509) ;  /* 0xffffffb800b87947 */ /* 0x000fea000383ffff */
.L_x_1396:
[----:B------:R-:W-:Y:S01]  /*1b970*/  BSSY B0, `(.L_x_1510) ;  /* 0x0000007000007945 */ /* 0x000fe20003800000 */
[----:B------:R-:W-:Y:S02]  /*1b980*/  IMAD.MOV.U32 R12, RZ, RZ, 0x1 ;  /* 0x00000001ff0c7424 */ /* 0x000fe400078e00ff */
[----:B------:R-:W-:Y:S02]  /*1b990*/  IMAD.MOV.U32 R11, RZ, RZ, RZ ;  /* 0x000000ffff0b7224 */ /* 0x000fe400078e00ff */
[----:B------:R-:W-:-:S07]  /*1b9a0*/  IMAD.MOV.U32 R15, RZ, RZ, -0x1 ;  /* 0xffffffffff0f7424 */ /* 0x000fce00078e00ff */
[----:B------:R-:W-:Y:S05]  /*1b9b0*/  WARPSYNC.COLLECTIVE R15, `(.L_x_1511) ;  /* 0x000000000f087348 */ /* 0x000fea0003c00000 */
[----:B------:R0:W1:Y:S02]  /*1b9c0*/  SHFL.UP P6, R14, R13, R12, R11 ;  /* 0x0400000c0d0e7389 */ /* 0x00006400000c000b */
[----:B01----:R-:W-:Y:S01]  /*1b9d0*/  ENDCOLLECTIVE ;  /* 0x000000000000791b */ /* 0x003fe20003800000 */
.L_x_1511:
[----:B------:R-:W-:Y:S05]  /*1b9e0*/  BSYNC B0 ;  /* 0x0000000000007941 */ /* 0x000fea0003800000 */
.L_x_1510:
[----:B------:R-:W-:Y:S01]  /*1b9f0*/  SEL R14, R14, RZ, P1 ;  /* 0x000000ff0e0e7207 */ /* 0x000fe20000800000 */
[----:B------:R-:W-:Y:S02]  /*1ba00*/  IMAD.MOV.U32 R12, RZ, RZ, 0x2 ;  /* 0x00000002ff0c7424 */ /* 0x000fe400078e00ff */
[----:B------:R-:W-:Y:S02]  /*1ba10*/  IMAD.MOV.U32 R11, RZ, RZ, RZ ;  /* 0x000000ffff0b7224 */ /* 0x000fe400078e00ff */
[----:B------:R-:W-:Y:S02]  /*1ba20*/  IMAD.IADD R13, R13, 0x1, R14 ;  /* 0x000000010d0d7824 */ /* 0x000fe400078e020e */
[----:B------:R-:W-:-:S07]  /*1ba30*/  IMAD.MOV.U32 R15, RZ, RZ, -0x1 ;  /* 0xffffffffff0f7424 */ /* 0x000fce00078e00ff */
[----:B------:R-:W-:Y:S05]  /*1ba40*/  WARPSYNC.COLLECTIVE R15, `(.L_x_1512) ;  /* 0x000000000f087348 */ /* 0x000fea0003c00000 */
[----:B------:R0:W1:Y:S02]  /*1ba50*/  SHFL.UP P6, R14, R13, R12, R11 ;  /* 0x0400000c0d0e7389 */ /* 0x00006400000c000b */
[----:B01----:R-:W-:Y:S01]  /*1ba60*/  ENDCOLLECTIVE ;  /* 0x000000000000791b */ /* 0x003fe20003800000 */
.L_x_1512:
[----:B------:R-:W-:Y:S01]  /*1ba70*/  IMAD.MOV.U32 R12, RZ, RZ, 0x4 ;  /* 0x00000004ff0c7424 */ /* 0x000fe200078e00ff */
[----:B------:R-:W-:-:S05]  /*1ba80*/  SEL R2, R14, RZ, P2 ;  /* 0x000000ff0e027207 */ /* 0x000fca0001000000 */
[----:B------:R-:W-:-:S04]  /*1ba90*/  IMAD.IADD R2, R13, 0x1, R2 ;  /* 0x000000010d027824 */ /* 0x000fc800078e0202 */
[----:B------:R-:W-:-:S07]  /*1baa0*/  IMAD.MOV.U32 R13, RZ, RZ, R2 ;  /* 0x000000ffff0d7224 */ /* 0x000fce00078e0002 */
[----:B------:R-:W-:Y:S05]  /*1bab0*/  WARPSYNC.COLLECTIVE R15, `(.L_x_1513) ;  /* 0x000000000f087348 */ /* 0x000fea0003c00000 */
[----:B------:R0:W1:Y:S02]  /*1bac0*/  SHFL.UP P6, R14, R13, R12, R11 ;  /* 0x0400000c0d0e7389 */ /* 0x00006400000c000b */
[----:B01----:R-:W-:Y:S01]  /*1bad0*/  ENDCOLLECTIVE ;  /* 0x000000000000791b */ /* 0x003fe20003800000 */
.L_x_1513:
[----:B------:R-:W-:Y:S01]  /*1bae0*/  IMAD.MOV.U32 R12, RZ, RZ, 0x8 ;  /* 0x00000008ff0c7424 */ /* 0x000fe200078e00ff */
[----:B------:R-:W-:-:S05]  /*1baf0*/  SEL R3, R14, RZ, P3 ;  /* 0x000000ff0e037207 */ /* 0x000fca0001800000 */
[----:B------:R-:W-:-:S04]  /*1bb00*/  IMAD.IADD R3, R2, 0x1, R3 ;  /* 0x0000000102037824 */ /* 0x000fc800078e0203 */
[----:B------:R-:W-:-:S07]  /*1bb10*/  IMAD.MOV.U32 R13, RZ, RZ, R3 ;  /* 0x000000ffff0d7224 */ /* 0x000fce00078e0003 */
[----:B------:R-:W-:Y:S05]  /*1bb20*/  WARPSYNC.COLLECTIVE R15, `(.L_x_1514) ;  /* 0x000000000f087348 */ /* 0x000fea0003c00000 */
[----:B------:R0:W1:Y:S02]  /*1bb30*/  SHFL.UP P6, R14, R13, R12, R11 ;  /* 0x0400000c0d0e7389 */ /* 0x00006400000c000b */
[----:B01----:R-:W-:Y:S01]  /*1bb40*/  ENDCOLLECTIVE ;  /* 0x000000000000791b */ /* 0x003fe20003800000 */
.L_x_1514:
[----:B------:R-:W-:Y:S01]  /*1bb50*/  IMAD.MOV.U32 R12, RZ, RZ, 0x10 ;  /* 0x00000010ff0c7424 */ /* 0x000fe200078e00ff */
[----:B------:R-:W-:-:S05]  /*1bb60*/  SEL R4, R14, RZ, P4 ;  /* 0x000000ff0e047207 */ /* 0x000fca0002000000 */
[----:B------:R-:W-:-:S04]  /*1bb70*/  IMAD.IADD R4, R3, 0x1, R4 ;  /* 0x0000000103047824 */ /* 0x000fc800078e0204 */
[----:B------:R-:W-:-:S07]  /*1bb80*/  IMAD.MOV.U32 R13, RZ, RZ, R4 ;  /* 0x000000ffff0d7224 */ /* 0x000fce00078e0004 */
[----:B------:R-:W-:Y:S05]  /*1bb90*/  WARPSYNC.COLLECTIVE R15, `(.L_x_1515) ;  /* 0x000000000f087348 */ /* 0x000fea0003c00000 */
[----:B------:R0:W1:Y:S02]  /*1bba0*/  SHFL.UP P6, R14, R13, R12, R11 ;  /* 0x0400000c0d0e7389 */ /* 0x00006400000c000b */
[----:B01----:R-:W-:Y:S01]  /*1bbb0*/  ENDCOLLECTIVE ;  /* 0x000000000000791b */ /* 0x003fe20003800000 */
.L_x_1515:
        /* <DEDUP_REMOVED lines=8> */
.L_x_1516:
[----:B------:R-:W-:Y:S05]  /*1bc40*/  BRA `(.L_x_1517) ;  /* 0xffffffb800a47947 */ /* 0x000fea000383ffff */
.L_x_1398:
[----:B------:R-:W-:Y:S01]  /*1bc50*/  BSSY B0, `(.L_x_1518) ;  /* 0x0000006000007945 */ /* 0x000fe20003800000 */
[----:B------:R-:W-:Y:S01]  /*1bc60*/  PLOP3.LUT P6, PT, P6, PT, PT, 0x8, 0x0 ;  /* 0x000000000000781c */ /* 0x000fe200037ce170 */
[----:B------:R-:W-:-:S12]  /*1bc70*/  IMAD.MOV.U32 R15, RZ, RZ, -0x1 ;  /* 0xffffffffff0f7424 */ /* 0x000fd800078e00ff */
[----:B0-----:R-:W-:Y:S05]  /*1bc80*/  WARPSYNC.COLLECTIVE R15, `(.L_x_1519) ;  /* 0x000000000f087348 */ /* 0x001fea0003c00000 */
[----:B------:R-:W-:Y:S01]  /*1bc90*/  VOTE.ANY R14, PT, P6 ;  /* 0x00000000000e7806 */ /* 0x000fe200030e0100 */
[----:B0-----:R-:W-:Y:S06]  /*1bca0*/  ENDCOLLECTIVE ;  /* 0x000000000000791b */ /* 0x001fec0003800000 */
.L_x_1519:
[----:B------:R-:W-:Y:S05]  /*1bcb0*/  BSYNC B0 ;  /* 0x0000000000007941 */ /* 0x000fea0003800000 */
.L_x_1518:
[----:B------:R-:W-:Y:S02]  /*1bcc0*/  IMAD.MOV.U32 R3, RZ, RZ, R14 ;  /* 0x000000ffff037224 */ /* 0x000fe400078e000e */
[----:B------:R-:W-:Y:S02]  /*1bcd0*/  IMAD.MOV.U32 R13, RZ, RZ, R17 ;  /* 0x000000ffff0d7224 */ /* 0x000fe400078e0011 */
[----:B------:R0:W1:Y:S01]  /*1bce0*/  POPC R12, R3 ;  /* 0x00000003000c7309 */ /* 0x0000620000000000 */
[----:B------:R-:W-:Y:S02]  /*1bcf0*/  IMAD.MOV.U32 R11, RZ, RZ, 0x1f ;  /* 0x0000001fff0b7424 */ /* 0x000fe400078e00ff */
[----:B------:R-:W-:-:S07]  /*1bd00*/  IMAD.MOV.U32 R15, RZ, RZ, -0x1 ;  /* 0xffffffffff0f7424 */ /* 0x000fce00078e00ff */
[----:B01----:R-:W-:Y:S05]  /*1bd10*/  WARPSYNC.COLLECTIVE R15, `(.L_x_1520) ;  /* 0x000000000f087348 */ /* 0x003fea0003c00000 */
[----:B-1----:R1:W2:Y:S02]  /*1bd20*/  SHFL.IDX P6, R14, R13, R12, R11 ;  /* 0x0000000c0d0e7389 */ /* 0x0022a400000c000b */
[----:B012---:R-:W-:Y:S01]  /*1bd30*/  ENDCOLLECTIVE ;  /* 0x000000000000791b */ /* 0x007fe20003800000 */
.L_x_1520:
[----:B------:R-:W-:Y:S02]  /*1bd40*/  IMAD.IADD R19, R12, 0x1, R19 ;  /* 0x000000010c137824 */ /* 0x000fe400078e0213 */
[----:B------:R-:W-:Y:S02]  /*1bd50*/  IMAD.MOV.U32 R13, RZ, RZ, R8 ;  /* 0x000000ffff0d7224 */ /* 0x000fe400078e0008 */
[----:B------:R-:W-:-:S07]  /*1bd60*/  IMAD.MOV.U32 R17, RZ, RZ, R14 ;  /* 0x000000ffff117224 */ /* 0x000fce00078e000e */
[----:B------:R-:W-:Y:S05]  /*1bd70*/  WARPSYNC.COLLECTIVE R15, `(.L_x_1521) ;  /* 0x000000000f087348 */ /* 0x000fea0003c00000 */
[----:B------:R0:W1:Y:S02]  /*1bd80*/  SHFL.IDX P6, R14, R13, R12, R11 ;  /* 0x0000000c0d0e7389 */ /* 0x00006400000c000b */
[----:B01----:R-:W-:Y:S01]  /*1bd90*/  ENDCOLLECTIVE ;  /* 0x000000000000791b */ /* 0x003fe20003800000 */
.L_x_1521:
[----:B------:R-:W-:Y:S01]  /*1bda0*/  IMAD.MOV.U32 R8, RZ, RZ, R14 ;  /* 0x000000ffff087224 */ /* 0x000fe200078e000e */
[----:B------:R-:W-:Y:S06]  /*1bdb0*/  BRA `(.L_x_1522) ;  /* 0xffffffb800887947 */ /* 0x000fec000383ffff */
.L_x_1400:
[----:B------:R-:W-:Y:S01]  /*1bdc0*/  BSSY B0, `(.L_x_1523) ;  /* 0x0000007000007945 */ /* 0x000fe20003800000 */
[----:B------:R-:W-:Y:S02]  /*1bdd0*/  IMAD.MOV.U32 R13, RZ, RZ, R2 ;  /* 0x000000ffff0d7224 */ /* 0x000fe400078e0002 */
[----:B------:R-:W-:Y:S02]  /*1bde0*/  IMAD.MOV.U32 R11, RZ, RZ, 0x1f ;  /* 0x0000001fff0b7424 */ /* 0x000fe400078e00ff */
[----:B------:R-:W-:-:S07]  /*1bdf0*/  IMAD.MOV.U32 R15, RZ, RZ, -0x1 ;  /* 0xffffffffff0f7424 */ /* 0x000fce00078e00ff */
[----:B0-23--:R-:W-:Y:S05]  /*1be00*/  WARPSYNC.COLLECTIVE R15, `(.L_x_1524) ;  /* 0x000000000f087348 */ /* 0x00dfea0003c00000 */
[----:B------:R1:W4:Y:S02]  /*1be10*/  SHFL.IDX P6, R14, R13, R12, R11 ;  /* 0x0000000c0d0e7389 */ /* 0x00032400000c000b */
[----:B01234-:R-:W-:Y:S01]  /*1be20*/  ENDCOLLECTIVE ;  /* 0x000000000000791b */ /* 0x01ffe20003800000 */
.L_x_1524:
[----:B------:R-:W-:Y:S05]  /*1be30*/  BSYNC B0 ;  /* 0x0000000000007941 */ /* 0x000fea0003800000 */
.L_x_1523:
[----:B------:R-:W-:Y:S01]  /*1be40*/  IMAD.MOV.U32 R6, RZ, RZ, R14 ;  /* 0x000000ffff067224 */ /* 0x000fe200078e000e */
[----:B------:R-:W-:Y:S06]  /*1be50*/  BRA `(.L_x_1399) ;  /* 0xffffffb800787947 */ /* 0x000fec000383ffff */
.L_x_1406:
[----:B0-----:R0:W1:Y:S02]  /*1be60*/  SYNCS.PHASECHK.TRANS64.TRYWAIT P0, [R7+URZ+0x2a820], R0 ;  /* 0x02a82000070075a7 */ /* 0x001064000800017f */
[----:B-1----:R-:W-:Y:S05]  /*1be70*/  @!P0 NANOSLEEP.SYNCS 0x989680 ;  /* 0x009896800000895d */ /* 0x002fea0003900000 */
[----:B------:R-:W1:Y:S02]  /*1be80*/  @!P0 SYNCS.PHASECHK.TRANS64 P0, [R7+URZ+0x2a820], R0 ;  /* 0x02a82000070085a7 */ /* 0x000e64000800007f */
[----:B-1----:R-:W-:Y:S05]  /*1be90*/  @!P0 BRA `(.L_x_1406) ;  /* 0xfffffffc00f08947 */ /* 0x002fea000383ffff */
[----:B------:R-:W-:Y:S05]  /*1bea0*/  BRA `(.L_x_1525) ;  /* 0xffffffc000d07947 */ /* 0x000fea000383ffff */
.L_x_1407:
        /* <DEDUP_REMOVED lines=8> */
[----:B0-2---:R-:W-:Y:S05]  /*1bf30*/  WARPSYNC.COLLECTIVE R15, `(.L_x_1527) ;  /* 0x000000000f087348 */ /* 0x005fea0003c00000 */
[----:B------:R1:W3:Y:S02]  /*1bf40*/  SHFL.IDX P6, R14, R13, R12, R11 ;  /* 0x0000000c0d0e7389 */ /* 0x0002e400000c000b */
[----:B0123--:R-:W-:Y:S01]  /*1bf50*/  ENDCOLLECTIVE ;  /* 0x000000000000791b */ /* 0x00ffe20003800000 */
.L_x_1527:
[----:B------:R-:W-:Y:S05]  /*1bf60*/  BSYNC B0 ;  /* 0x0000000000007941 */ /* 0x000fea0003800000 */
.L_x_1526:
[----:B------:R-:W-:Y:S05]  /*1bf70*/  BRA `(.L_x_1528) ;  /* 0xffffffc000b87947 */ /* 0x000fea000383ffff */
.L_x_1410:
[----:B------:R-:W-:Y:S01]  /*1bf80*/  BSSY B1, `(.L_x_1529) ;  /* 0x0000006000017945 */ /* 0x000fe20003800000 */
[----:B------:R-:W-:-:S07]  /*1bf90*/  IMAD.MOV.U32 R15, RZ, RZ, -0x1 ;  /* 0xffffffffff0f7424 */ /* 0x000fce00078e00ff */
[----:B0-2---:R-:W-:Y:S05]  /*1bfa0*/  WARPSYNC.COLLECTIVE R15, `(.L_x_1530) ;  /* 0x000000000f0c7348 */ /* 0x005fea0003c00000 */
[----:B------:R-:W-:Y:S02]  /*1bfb0*/  ELECT P6, UR62, PT ;  /* 0x00000000003e782f */ /* 0x000fe400038c0000 */
[----:B------:R-:W-:Y:S01]  /*1bfc0*/  MOV R14, UR62 ;  /* 0x0000003e000e7c02 */ /* 0x000fe20008000f00 */
[----:B0-2---:R-:W-:Y:S10]  /*1bfd0*/  ENDCOLLECTIVE ;  /* 0x000000000000791b */ /* 0x005ff40003800000 */
.L_x_1530:
[----:B------:R-:W-:Y:S05]  /*1bfe0*/  BSYNC B1 ;  /* 0x0000000000017941 */ /* 0x000fea0003800000 */
.L_x_1529:
[----:B------:R-:W-:Y:S05]  /*1bff0*/  BRA `(.L_x_1531) ;  /* 0xffffffc000b07947 */ /* 0x000fea000383ffff */
.L_x_1412:
[----:B0-----:R0:W1:Y:S02]  /*1c000*/  SYNCS.PHASECHK.TRANS64.TRYWAIT P1, [R5+URZ+0x2a840], R0 ;  /* 0x02a84000050075a7 */ /* 0x001064000802017f */
[----:B-1----:R-:W-:Y:S05]  /*1c010*/  @!P1 NANOSLEEP.SYNCS 0x989680 ;  /* 0x009896800000995d */ /* 0x002fea0003900000 */
[----:B------:R-:W1:Y:S02]  /*1c020*/  @!P1 SYNCS.PHASECHK.TRANS64 P1, [R5+URZ+0x2a840], R0 ;  /* 0x02a84000050095a7 */ /* 0x000e64000802007f */
[----:B-1----:R-:W-:Y:S05]  /*1c030*/  @!P1 BRA `(.L_x_1412) ;  /* 0xfffffffc00f09947 */ /* 0x002fea000383ffff */
[----:B------:R-:W-:Y:S05]  /*1c040*/  BRA `(.L_x_1532) ;  /* 0xffffffc000d87947 */ /* 0x000fea000383ffff */
.L_x_1414:
[----:B-1----:R1:W3:Y:S02]  /*1c050*/  SYNCS.PHASECHK.TRANS64.TRYWAIT P1, [R3+URZ+0x2a840], R2 ;  /* 0x02a84002030075a7 */ /* 0x0022e4000802017f */
[----:B---3--:R-:W-:Y:S05]  /*1c060*/  @!P1 NANOSLEEP.SYNCS 0x989680 ;  /* 0x009896800000995d */ /* 0x008fea0003900000 */
[----:B------:R-:W3:Y:S02]  /*1c070*/  @!P1 SYNCS.PHASECHK.TRANS64 P1, [R3+URZ+0x2a840], R2 ;  /* 0x02a84002030095a7 */ /* 0x000ee4000802007f */
[----:B---3--:R-:W-:Y:S05]  /*1c080*/  @!P1 BRA `(.L_x_1414) ;  /* 0xfffffffc00f09947 */ /* 0x008fea000383ffff */
[----:B------:R-:W-:Y:S05]  /*1c090*/  BRA `(.L_x_1533) ;  /* 0xffffffc000e47947 */ /* 0x000fea000383ffff */
.L_x_1416:
[----:B---3--:R3:W4:Y:S02]  /*1c0a0*/  SYNCS.PHASECHK.TRANS64.TRYWAIT P1, [R5+URZ+0x2a860], R0 ;  /* 0x02a86000050075a7 */ /* 0x008724000802017f */
[----:B----4-:R-:W-:Y:S05]  /*1c0b0*/  @!P1 NANOSLEEP.SYNCS 0x989680 ;  /* 0x009896800000995d */ /* 0x010fea0003900000 */
[----:B------:R-:W4:Y:S02]  /*1c0c0*/  @!P1 SYNCS.PHASECHK.TRANS64 P1, [R5+URZ+0x2a860], R0 ;  /* 0x02a86000050095a7 */ /* 0x000f24000802007f */
[----:B----4-:R-:W-:Y:S05]  /*1c0d0*/  @!P1 BRA `(.L_x_1416) ;  /* 0xfffffffc00f09947 */ /* 0x010fea000383ffff */
[----:B------:R-:W-:Y:S05]  /*1c0e0*/  BRA `(.L_x_1534) ;  /* 0xffffffc000e07947 */ /* 0x000fea000383ffff */
.L_x_1535:
        /* <DEDUP_REMOVED lines=9> */
.L_x_15737:


//--------------------- .text._ZN7cutlass13device_kernelIN5flash11enable_sm90INS1_16FlashAttnFwdSm90INS1_25CollectiveMainloopFwdSm90ILi2EN4cute5tupleIJNS5_1CILi1EEES8_S8_EEENS6_IJNS7_ILi128EEENS7_ILi96EEENS7_ILi192EEEEEELi128ENS_10bfloat16_tEfNS_4arch4Sm90ELb0ELb1ELb1ELb1ELb1ELb1ELb0ELb1ELb1ELb1ELb1ELb0EEENS1_21CollectiveEpilogueFwdINS6_IJSA_SA_SB_EEES9_SE_SG_Li256ELb1ELb1ELb1ELb0EEENS1_36VarlenDynamicPersistentTileSchedulerILi128ELi96ELi256ELi128ELb1ELb1ELb1ELb1ELb0ELb1EEEEEEEEEvNT_6ParamsE --------------------------
	.section	.text._ZN7cutlass13device_kernelIN5flash11enable_sm90INS1_16FlashAttnFwdSm90INS1_25CollectiveMainloopFwdSm90ILi2EN4cute5tupleIJNS5_1CILi1EEES8_S8_EEENS6_IJNS7_ILi128EEENS7_ILi96EEENS7_ILi192EEEEEELi128ENS_10bfloat16_tEfNS_4arch4Sm90ELb0ELb1ELb1ELb1ELb1ELb1ELb0ELb1ELb1ELb1ELb1ELb0EEENS1_21CollectiveEpilogueFwdINS6_IJSA_SA_SB_EEES9_SE_SG_Li256ELb1ELb1ELb1ELb0EEENS1_36VarlenDynamicPersistentTileSchedulerILi128ELi96ELi256ELi128ELb1ELb1ELb1ELb1ELb0ELb1EEEEEEEEEvNT_6ParamsE,"ax",@progbits
	.align	128
.text._ZN7cutlass13device_kernelIN5flash11enable_sm90INS1_16FlashAttnFwdSm90INS1_25CollectiveMainloopFwdSm90ILi2EN4cute5tupleIJNS5_1CILi1EEES8_S8_EEENS6_IJNS7_ILi128EEENS7_ILi96EEENS7_ILi192EEEEEELi128ENS_10bfloat16_tEfNS_4arch4Sm90ELb0ELb1ELb1ELb1ELb1ELb1ELb0ELb1ELb1ELb1ELb1ELb0EEENS1_21CollectiveEpilogueFwdINS6_IJSA_SA_SB_EEES9_SE_SG_Li256ELb1ELb1ELb1ELb0EEENS1_36VarlenDynamicPersistentTileSchedulerILi128ELi96ELi256ELi128ELb1ELb1ELb1ELb1ELb0ELb1EEEEEEEEEvNT_6ParamsE:
        .type           _ZN7cutlass13device_kernelIN5flash11enable_sm90INS1_16FlashAttnFwdSm90INS1_25CollectiveMainloopFwdSm90ILi2EN4cute5tupleIJNS5_1CILi1EEES8_S8_EEENS6_IJNS7_ILi128EEENS7_ILi96EEENS7_ILi192EEEEEELi128ENS_10bfloat16_tEfNS_4arch4Sm90ELb0ELb1ELb1ELb1ELb1ELb1ELb0ELb1ELb1ELb1ELb1ELb0EEENS1_21CollectiveEpilogueFwdINS6_IJSA_SA_SB_EEES9_SE_SG_Li256ELb1ELb1ELb1ELb0EEENS1_36VarlenDynamicPersistentTileSchedulerILi128ELi96ELi256ELi128ELb1ELb1ELb1ELb1ELb0ELb1EEEEEEEEEvNT_6ParamsE,@function
        .size           _ZN7cutlass13device_kernelIN5flash11enable_sm90INS1_16FlashAttnFwdSm90INS1_25CollectiveMainloopFwdSm90ILi2EN4cute5tupleIJNS5_1CILi1EEES8_S8_EEENS6_IJNS7_ILi128EEENS7_ILi96EEENS7_ILi192EEEEEELi128ENS_10bfloat16_tEfNS_4arch4Sm90ELb0ELb1ELb1ELb1ELb1ELb1ELb0ELb1ELb1ELb1ELb1ELb0EEENS1_21CollectiveEpilogueFwdINS6_IJSA_SA_SB_EEES9_SE_SG_Li256ELb1ELb1ELb1ELb0EEENS1_36VarlenDynamicPersistentTileSchedulerILi128ELi96ELi256ELi128ELb1ELb1ELb1ELb1ELb0ELb1EEEEEEEEEvNT_6ParamsE,(.L_x_15738 - _ZN7cutlass13device_kernelIN5flash11enable_sm90INS1_16FlashAttnFwdSm90INS1_25CollectiveMainloopFwdSm90ILi2EN4cute5tupleIJNS5_1CILi1EEES8_S8_EEENS6_IJNS7_ILi128EEENS7_ILi96EEENS7_ILi192EEEEEELi128ENS_10bfloat16_tEfNS_4arch4Sm90ELb0ELb1ELb1ELb1ELb1ELb1ELb0ELb1ELb1ELb1ELb1ELb0EEENS1_21CollectiveEpilogueFwdINS6_IJSA_SA_SB_EEES9_SE_SG_Li256ELb1ELb1ELb1ELb0EEENS1_36VarlenDynamicPersistentTileSchedulerILi128ELi96ELi256ELi128ELb1ELb1ELb1ELb1ELb0ELb1EEEEEEEEEvNT_6ParamsE)
        .other          _ZN7cutlass13device_kernelIN5flash11enable_sm90INS1_16FlashAttnFwdSm90INS1_25CollectiveMainloopFwdSm90ILi2EN4cute5tupleIJNS5_1CILi1EEES8_S8_EEENS6_IJNS7_ILi128EEENS7_ILi96EEENS7_ILi192EEEEEELi128ENS_10bfloat16_tEfNS_4arch4Sm90ELb0ELb1ELb1ELb1ELb1ELb1ELb0ELb1ELb1ELb1ELb1ELb0EEENS1_21CollectiveEpilogueFwdINS6_IJSA_SA_SB_EEES9_SE_SG_Li256ELb1ELb1ELb1ELb0EEENS1_36VarlenDynamicPersistentTileSchedulerILi128ELi96ELi256ELi128ELb1ELb1ELb1ELb1ELb0ELb1EEEEEEEEEvNT_6ParamsE,@"STO_CUDA_ENTRY STV_DEFAULT"
_ZN7cutlass13device_kernelIN5flash11enable_sm90INS1_16FlashAttnFwdSm90INS1_25CollectiveMainloopFwdSm90ILi2EN4cute5tupleIJNS5_1CILi1EEES8_S8_EEENS6_IJNS7_ILi128EEENS7_ILi96EEENS7_ILi192EEEEEELi128ENS_10bfloat16_tEfNS_4arch4Sm90ELb0ELb1ELb1ELb1ELb1ELb1ELb0ELb1ELb1ELb1ELb1ELb0EEENS1_21CollectiveEpilogueFwdINS6_IJSA_SA_SB_EEES9_SE_SG_Li256ELb1ELb1ELb1ELb0EEENS1_36VarlenDynamicPersistentTileSchedulerILi128ELi96ELi256ELi128ELb1ELb1ELb1ELb1ELb0ELb1EEEEEEEEEvNT_6ParamsE:
        /* <DEDUP_REMOVED lines=18> */
.L_x_1537:
[----:B------:R-:W-:Y:S05]  /*0120*/  BSYNC B0 ;  /* 0x0000000000007941 */ /* 0x000fea0003800000 */
.L_x_1536:
        /* <DEDUP_REMOVED lines=41> */
.L_x_1538:
        /* <DEDUP_REMOVED lines=22> */
.L_x_1539:
        /* <DEDUP_REMOVED lines=18> */
.L_x_1540:
        /* <DEDUP_REMOVED lines=22> */
.L_x_1541:
        /* <DEDUP_REMOVED lines=22> */
.L_x_1542:
[----:B0-----:R-:W-:Y:S01]  /*0900*/  UMOV UR4, 0x1 ;  /* 0x0000000100047882 */ /* 0x001fe20000000000 */
[----:B------:R-:W-:Y:S01]  /*0910*/  PLOP3.LUT P0, PT, PT, PT, UP0, 0x80, 0x0 ;  /* 0x000000000000781c */ /* 0x000fe20003f0f008 */
[----:B------:R-:W-:Y:S01]  /*0920*/  USEL UR4, UR4, 0x2, !UP0 ;  /* 0x0000000204047887 */ /* 0x000fe2000c000000 */
[----:B------:R-:W-:Y:S01]  /*0930*/  NOP ;  /* 0x0000000000007918 */ /* 0x000fe20000000000 */
[----:B------:R-:W-:Y:S01]  /*0940*/  ULDC.64 UR60, c[0x0][0x208] ;  /* 0x00008200003c7ab9 */ /* 0x000fe20000000a00 */
[----:B------:R-:W-:Y:S03]  /*0950*/  BSSY B9, `(.L_x_1543) ;  /* 0x0002bd3000097945 */ /* 0x000fe60003800000 */
[----:B------:R-:W-:-:S05]  /*0960*/  IMAD.U32 R3, RZ, RZ, UR4 ;  /* 0x00000004ff037e24 */ /* 0x000fca000f8e00ff */
[----:B------:R0:W-:Y:S01]  /*0970*/  STL [R1+0x58], R3 ;  /* 0x0000580301007387 */ /* 0x0001e20000100800 */
[----:B-12-4-:R-:W-:Y:S06]  /*0980*/  BAR.SYNC.DEFER_BLOCKING 0x0 ;  /* 0x0000000000007b1d */ /* 0x016fec0000010000 */
[----:B------:R-:W-:Y:S05]  /*0990*/  @!P0 BRA `(.L_x_1544) ;  /* 0x0000023c00188947 */ /* 0x000fea0003800000 */
.L_x_1545:
[----:B------:R-:W-:-:S08]  /*09a0*/  NOP ;  /* 0x0000000000007918 */ /* 0x000fd00000000000 */
[----:B------:R-:W1:Y:S02]  /*09b0*/  USETMAXREG.TRY_ALLOC.CTAPOOL UP0, 0xe8 ;  /* 0x000000e8000079c8 */ /* 0x000e640008000600 */
[----:B-1----:R-:W-:-:S13]  /*09c0*/  PLOP3.LUT P0, PT, PT, PT, UP0, 0x80, 0x0 ;  /* 0x000000000000781c */ /* 0x002fda0003f0f008 */
[----:B------:R-:W-:Y:S05]  /*09d0*/  @!P0 BRA `(.L_x_1545) ;  /* 0xfffffffc00f08947 */ /* 0x000fea000383ffff */
[----:B------:R-:W1:Y:S08]  /*09e0*/  S2UR UR4, SR_CgaCtaId ;  /* 0x00000000000479c3 */ /* 0x000e700000008800 */
[----:B------:R-:W-:Y:S06]  /*09f0*/  BAR.ARV 0x8, 0x180 ;  /* 0x0206000000007b1d */ /* 0x000fec0000002000 */
[----:B0-----:R-:W-:-:S02]  /*0a00*/  MOV R3, 0x400 ;  /* 0x0000040000037802 */ /* 0x001fc40000000f00 */
[----:B------:R-:W-:Y:S01]  /*0a10*/  BAR.SYNC.DEFER_BLOCKING 0x5, 0x180 ;  /* 0x0146000000007b1d */ /* 0x000fe20000010000 */
[----:B-1----:R-:W-:-:S05]  /*0a20*/  IMAD.U32 R172, RZ, RZ, UR4 ;  /* 0x00000004ffac7e24 */ /* 0x002fca000f8e00ff */
[----:B------:R-:W-:Y:S01]  /*0a30*/  ULDC UR4, c[0x0][0xc3c] ;  /* 0x00030f0000047ab9 */ /* 0x000fe20000000800 */
[----:B------:R-:W-:-:S05]  /*0a40*/  LEA R2, R172, R3, 0x18 ;  /* 0x00000003ac027211 */ /* 0x000fca00078ec0ff */
[----:B------:R-:W0:Y:S01]  /*0a50*/  LDS.128 R28, [R2+0x2a8d0] ;  /* 0x02a8d000021c7984 */ /* 0x000e220000000c00 */
[----:B------:R-:W-:Y:S06]  /*0a60*/  BAR.ARV 0x4, 0x180 ;  /* 0x0106000000007b1d */ /* 0x000fec0000002000 */
[----:B0-----:R-:W-:-:S13]  /*0a70*/  ISETP.GE.AND P0, PT, R31, UR4, PT ;  /* 0x000000041f007c0c */ /* 0x001fda000bf06270 */
[----:B------:R-:W-:Y:S05]  /*0a80*/  @P0 BRA `(.L_x_1546) ;  /* 0x000002b800fc0947 */ /* 0x000fea0003800000 */
[----:B------:R-:W2:Y:S01]  /*0a90*/  LDL R4, [R1+0x58] ;  /* 0x0000580001047983 */ /* 0x000ea20000100800 */
[----:B------:R-:W-:Y:S01]  /*0aa0*/  VIADD R0, R0, 0xffffff80 ;  /* 0xffffff8000007836 */ /* 0x000fe20000000000 */
[----:B------:R-:W-:Y:S01]  /*0ab0*/  R2UR UR4, R2 ;  /* 0x00000000020472ca */ /* 0x000fe200000e0000 */
[----:B------:R-:W-:Y:S02]  /*0ac0*/  IMAD.MOV.U32 R208, RZ, RZ, RZ ;  /* 0x000000ffffd07224 */ /* 0x000fe400078e00ff */
[----:B------:R-:W-:Y:S01]  /*0ad0*/  IMAD.MOV.U32 R17, RZ, RZ, RZ ;  /* 0x000000ffff117224 */ /* 0x000fe200078e00ff */
[----:B------:R-:W-:Y:S01]  /*0ae0*/  SHF.R.S32.HI R3, RZ, 0x1f, R0 ;  /* 0x0000001fff037819 */ /* 0x000fe20000011400 */
[----:B------:R-:W-:Y:S02]  /*0af0*/  IMAD.MOV.U32 R175, RZ, RZ, RZ ;  /* 0x000000ffffaf7224 */ /* 0x000fe400078e00ff */
[----:B------:R-:W-:Y:S01]  /*0b00*/  IMAD.MOV.U32 R164, RZ, RZ, RZ ;  /* 0x000000ffffa47224 */ /* 0x000fe200078e00ff */
[----:B------:R-:W-:Y:S01]  /*0b10*/  LEA.HI R225, R3, R0, RZ, 0x3 ;  /* 0x0000000003e17211 */ /* 0x000fe200078f18ff */
[----:B------:R-:W-:-:S03]  /*0b20*/  IMAD.MOV.U32 R23, RZ, RZ, RZ ;  /* 0x000000ffff177224 */ /* 0x000fc600078e00ff */
[----:B------:R-:W-:Y:S01]  /*0b30*/  LOP3.LUT R205, R225, 0xfffffff8, RZ, 0xc0, !PT ;  /* 0xfffffff8e1cd7812 */ /* 0x000fe200078ec0ff */
[----:B------:R-:W-:Y:S01]  /*0b40*/  UIADD3 UR4, UR4, 0xc400, URZ ;  /* 0x0000c40004047890 */ /* 0x000fe2000fffe03f */
[----:B------:R-:W-:-:S03]  /*0b50*/  SHF.R.S32.HI R225, RZ, 0x3, R225 ;  /* 0x00000003ffe17819 */ /* 0x000fc600000114e1 */
[----:B------:R-:W-:-:S04]  /*0b60*/  IMAD.IADD R205, R0, 0x1, -R205 ;  /* 0x0000000100cd7824 */ /* 0x000fc800078e0acd */
[----:B------:R-:W-:-:S04]  /*0b70*/  IMAD.SHL.U32 R203, R205, 0x8, RZ ;  /* 0x00000008cdcb7824 */ /* 0x000fc800078e00ff */
[----:B------:R-:W-:Y:S01]  /*0b80*/  VIADD R204, R203, 0x40 ;  /* 0x00000040cbcc7836 */ /* 0x000fe20000000000 */
[----:B--2---:R-:W-:Y:S02]  /*0b90*/  R2UR UR5, R4 ;  /* 0x00000000040572ca */ /* 0x004fe400000e0000 */
[----:B------:R-:W-:-:S04]  /*0ba0*/  LEA.HI R4, R3, R0, RZ, 0x7 ;  /* 0x0000000003047211 */ /* 0x000fc800078f38ff */
[----:B------:R-:W-:Y:S02]  /*0bb0*/  LOP3.LUT R5, R4, 0xffffff80, RZ, 0xc0, !PT ;  /* 0xffffff8004057812 */ /* 0x000fe400078ec0ff */
[----:B------:R-:W-:-:S03]  /*0bc0*/  SHF.R.S32.HI R12, RZ, 0x7, R4 ;  /* 0x00000007ff0c7819 */ /* 0x000fc60000011404 */
[----:B------:R-:W-:Y:S01]  /*0bd0*/  IMAD.IADD R228, R0, 0x1, -R5 ;  /* 0x0000000100e47824 */ /* 0x000fe200078e0a05 */
[----:B------:R-:W-:Y:S01]  /*0be0*/  LEA.HI R5, R3, R0, RZ, 0x4 ;  /* 0x0000000003057211 */ /* 0x000fe200078f20ff */
[----:B------:R0:W-:Y:S01]  /*0bf0*/  STL [R1+0x4c], R12 ;  /* 0x00004c0c01007387 */ /* 0x0001e20000100800 */
[----:B------:R-:W-:Y:S01]  /*0c00*/  LEA.HI R4, R4, R12, RZ, 0x1 ;  /* 0x0000000c04047211 */ /* 0x000fe200078f08ff */
[----:B------:R-:W-:Y:S01]  /*0c10*/  ULOP3.LUT UR5, UR5, 0x1, URZ, 0xfc, !UPT ;  /* 0x0000000105057892 */ /* 0x000fe2000f8efc3f */
[----:B------:R-:W-:Y:S02]  /*0c20*/  SHF.R.S32.HI R9, RZ, 0x1f, R228 ;  /* 0x0000001fff097819 */ /* 0x000fe400000114e4 */
[----:B------:R-:W-:Y:S02]  /*0c30*/  SHF.R.S32.HI R6, RZ, 0x4, R5 ;  /* 0x00000004ff067819 */ /* 0x000fe40000011405 */
[CC--:B------:R-:W-:Y:S02]  /*0c40*/  LEA.HI R10, R9.reuse, R228.reuse, RZ, 0x2 ;  /* 0x000000e4090a7211 */ /* 0x0c0fe400078f10ff */
[----:B------:R-:W-:-:S02]  /*0c50*/  LEA.HI R9, R9, R228, RZ, 0x5 ;  /* 0x000000e409097211 */ /* 0x000fc400078f28ff */
[--C-:B------:R-:W-:Y:S02]  /*0c60*/  SHF.R.S32.HI R8, RZ, 0x2, R10.reuse ;  /* 0x00000002ff087819 */ /* 0x100fe4000001140a */
[----:B------:R-:W-:Y:S02]  /*0c70*/  SHF.R.S32.HI R7, RZ, 0x1f, R10 ;  /* 0x0000001fff077819 */ /* 0x000fe4000001140a */
[----:B------:R-:W-:Y:S02]  /*0c80*/  SHF.R.S32.HI R9, RZ, 0x5, R9 ;  /* 0x00000005ff097819 */ /* 0x000fe40000011409 */
[----:B------:R-:W-:Y:S02]  /*0c90*/  LEA.HI R11, R7, R8, RZ, 0x3 ;  /* 0x00000008070b7211 */ /* 0x000fe400078f18ff */
[----:B------:R-:W-:Y:S02]  /*0ca0*/  LEA.HI R7, R5, R6, RZ, 0x1 ;  /* 0x0000000605077211 */ /* 0x000fe400078f08ff */
[----:B------:R-:W-:-:S02]  /*0cb0*/  LOP3.LUT R11, R11, 0xfffffff8, RZ, 0xc0, !PT ;  /* 0xfffffff80b0b7812 */ /* 0x000fc400078ec0ff */
[----:B------:R-:W-:Y:S02]  /*0cc0*/  LOP3.LUT R7, R7, 0x1ffffffe, RZ, 0xc0, !PT ;  /* 0x1ffffffe07077812 */ /* 0x000fe400078ec0ff */
[----:B------:R-:W-:Y:S01]  /*0cd0*/  LOP3.LUT R5, R5, 0x3fffff0, RZ, 0xc0, !PT ;  /* 0x03fffff005057812 */ /* 0x000fe200078ec0ff */
[----:B------:R-:W-:Y:S01]  /*0ce0*/  IMAD.IADD R8, R8, 0x1, -R11 ;  /* 0x0000000108087824 */ /* 0x000fe200078e0a0b */
[----:B------:R-:W-:Y:S01]  /*0cf0*/  LOP3.LUT R4, R4, 0x3fffffe, RZ, 0xc0, !PT ;  /* 0x03fffffe04047812 */ /* 0x000fe200078ec0ff */
[----:B------:R-:W-:Y:S01]  /*0d00*/  IMAD.IADD R7, R6, 0x1, -R7 ;  /* 0x0000000106077824 */ /* 0x000fe200078e0a07 */
[-C--:B------:R-:W-:Y:S01]  /*0d10*/  LEA.HI R6, R3, R0.reuse, RZ, 0x5 ;  /* 0x0000000003067211 */ /* 0x080fe200078f28ff */
[----:B------:R-:W-:Y:S01]  /*0d20*/  IMAD R9, R9, 0x10, R8 ;  /* 0x0000001009097824 */ /* 0x000fe200078e0208 */
[----:B------:R-:W-:Y:S01]  /*0d30*/  LEA.HI R8, R3, R0, RZ, 0x2 ;  /* 0x0000000003087211 */ /* 0x000fe200078f10ff */
[----:B------:R-:W-:Y:S01]  /*0d40*/  IMAD.IADD R5, R0, 0x1, -R5 ;  /* 0x0000000100057824 */ /* 0x000fe200078e0a05 */
[----:B------:R-:W-:Y:S01]  /*0d50*/  SHF.R.S32.HI R6, RZ, 0x5, R6 ;  /* 0x00000005ff067819 */ /* 0x000fe20000011406 */
[----:B------:R-:W-:Y:S01]  /*0d60*/  IMAD.IADD R4, R12, 0x1, -R4 ;  /* 0x000000010c047824 */ /* 0x000fe200078e0a04 */
[----:B------:R-:W-:-:S02]  /*0d70*/  LOP3.LUT R209, R8, 0xfffffffc, RZ, 0xc0, !PT ;  /* 0xfffffffc08d17812 */ /* 0x000fc400078ec0ff */
[--C-:B------:R-:W-:Y:S01]  /*0d80*/  SHF.R.S32.HI R174, RZ, 0x2, R8.reuse ;  /* 0x00000002ffae7819 */ /* 0x100fe20000011408 */
[----:B------:R-:W-:Y:S01]  /*0d90*/  IMAD R13, R4, 0x40, R9 ;  /* 0x00000040040d7824 */ /* 0x000fe200078e0209 */
[----:B------:R-:W-:Y:S01]  /*0da0*/  SHF.R.S32.HI R3, RZ, 0x1f, R8 ;  /* 0x0000001fff037819 */ /* 0x000fe20000011408 */
[----:B------:R-:W-:Y:S02]  /*0db0*/  IMAD.IADD R209, R0, 0x1, -R209 ;  /* 0x0000000100d17824 */ /* 0x000fe400078e0ad1 */
[----:B------:R-:W-:Y:S01]  /*0dc0*/  IMAD R8, R6, 0x10, R5 ;  /* 0x0000001006087824 */ /* 0x000fe200078e0205 */
[----:B------:R-:W-:Y:S01]  /*0dd0*/  LEA.HI R3, R3, R174, RZ, 0x3 ;  /* 0x000000ae03037211 */ /* 0x000fe200078f18ff */
[----:B------:R-:W-:Y:S01]  /*0de0*/  VIADD R5, R174, 0x40 ;  /* 0x00000040ae057836 */ /* 0x000fe20000000000 */
[----:B------:R-:W-:Y:S01]  /*0df0*/  STL [R1+0x50], R13 ;  /* 0x0000500d01007387 */ /* 0x000fe20000100800 */
[----:B------:R-:W-:Y:S01]  /*0e00*/  IMAD.SHL.U32 R162, R209, 0x4, RZ ;  /* 0x00000004d1a27824 */ /* 0x000fe200078e00ff */
[----:B------:R-:W-:Y:S01]  /*0e10*/  LOP3.LUT R3, R3, 0xfffffff8, RZ, 0xc0, !PT ;  /* 0xfffffff803037812 */ /* 0x000fe200078ec0ff */
[----:B------:R-:W-:Y:S01]  /*0e20*/  IMAD.SHL.U32 R181, R5, 0x40, RZ ;  /* 0x0000004005b57824 */ /* 0x000fe200078e00ff */
[----:B------:R-:W-:Y:S01]  /*0e30*/  SHF.R.S32.HI R0, RZ, 0x1f, R5 ;  /* 0x0000001fff007819 */ /* 0x000fe20000011405 */
[----:B------:R-:W-:-:S02]  /*0e40*/  VIADD R177, R162, 0x20 ;  /* 0x00000020a2b17836 */ /* 0x000fc40000000000 */
[----:B------:R-:W-:Y:S01]  /*0e50*/  VIADD R176, R162, 0x40 ;  /* 0x00000040a2b07836 */ /* 0x000fe20000000000 */
[----:B------:R-:W-:Y:S01]  /*0e60*/  LEA.HI R0, R0, R5, RZ, 0x3 ;  /* 0x0000000500007211 */ /* 0x000fe200078f18ff */
[----:B------:R-:W-:Y:S01]  /*0e70*/  IMAD.IADD R167, R162, 0x1, R177 ;  /* 0x00000001a2a77824 */ /* 0x000fe200078e02b1 */
[----:B------:R-:W-:Y:S01]  /*0e80*/  LOP3.LUT R181, R181, 0x1c0, RZ, 0xc0, !PT ;  /* 0x000001c0b5b57812 */ /* 0x000fe200078ec0ff */
[----:B------:R-:W-:Y:S02]  /*0e90*/  IMAD.IADD R227, R174, 0x1, -R3 ;  /* 0x00000001aee37824 */ /* 0x000fe400078e0a03 */
[----:B------:R-:W-:Y:S01]  /*0ea0*/  IMAD.SHL.U32 R200, R0, 0x40, RZ ;  /* 0x0000004000c87824 */ /* 0x000fe200078e00ff */
[----:B------:R-:W-:Y:S01]  /*0eb0*/  SHF.R.S32.HI R0, RZ, 0x1f, R167 ;  /* 0x0000001fff007819 */ /* 0x000fe200000114a7 */
[----:B------:R-:W-:Y:S01]  /*0ec0*/  IMAD.IADD R168, R162, 0x1, R176 ;  /* 0x00000001a2a87824 */ /* 0x000fe200078e02b0 */
[----:B------:R-:W-:Y:S01]  /*0ed0*/  SHF.R.U32.HI R14, RZ, 0x3, R181 ;  /* 0x00000003ff0e7819 */ /* 0x000fe200000116b5 */
[----:B------:R-:W-:Y:S01]  /*0ee0*/  IMAD.SHL.U32 R185, R227, 0x40, RZ ;  /* 0x00000040e3b97824 */ /* 0x000fe200078e00ff */
[-C--:B------:R-:W-:Y:S01]  /*0ef0*/  LEA.HI R170, R0, R167.reuse, RZ, 0x3 ;  /* 0x000000a700aa7211 */ /* 0x080fe200078f18ff */
[----:B0-----:R-:W-:Y:S01]  /*0f00*/  IMAD R12, R8, 0x8, R7 ;  /* 0x00000008080c7824 */ /* 0x001fe200078e0207 */
[----:B------:R-:W-:Y:S01]  /*0f10*/  SHF.R.S32.HI R3, RZ, 0x1f, R168 ;  /* 0x0000001fff037819 */ /* 0x000fe200000114a8 */
[----:B------:R-:W-:Y:S01]  /*0f20*/  IMAD.SHL.U32 R187, R6, 0x200, RZ ;  /* 0x0000020006bb7824 */ /* 0x000fe200078e00ff */
[----:B------:R-:W-:Y:S01]  /*0f30*/  LEA.HI R0, R0, R167, RZ, 0x6 ;  /* 0x000000a700007211 */ /* 0x000fe200078f30ff */
[----:B------:R-:W-:Y:S01]  /*0f40*/  IMAD.SHL.U32 R18, R209, 0x8, RZ ;  /* 0x00000008d1127824 */ /* 0x000fe200078e00ff */
[----:B------:R-:W-:Y:S01]  /*0f50*/  LOP3.LUT R185, R185, 0x1c0, RZ, 0xc0, !PT ;  /* 0x000001c0b9b97812 */ /* 0x000fe200078ec0ff */
[----:B------:R-:W-:Y:S01]  /*0f60*/  VIADD R179, R162, 0x10 ;  /* 0x00000010a2b37836 */ /* 0x000fe20000000000 */
[CC--:B------:R-:W-:Y:S01]  /*0f70*/  LEA.HI R5, R3.reuse, R168.reuse, RZ, 0x6 ;  /* 0x000000a803057211 */ /* 0x0c0fe200078f30ff */
[----:B------:R-:W-:Y:S01]  /*0f80*/  IMAD.SHL.U32 R0, R0, 0x80, RZ ;  /* 0x0000008000007824 */ /* 0x000fe200078e00ff */
[----:B------:R-:W-:Y:S01]  /*0f90*/  LEA.HI R4, R3, R168, RZ, 0x3 ;  /* 0x000000a803047211 */ /* 0x000fe200078f18ff */
[C---:B------:R-:W-:Y:S01]  /*0fa0*/  VIADD R22, R18.reuse, 0x60 ;  /* 0x0000006012167836 */ /* 0x040fe20000000000 */
[----:B------:R-:W-:Y:S01]  /*0fb0*/  SHF.R.U32.HI R186, RZ, 0x3, R185 ;  /* 0x00000003ffba7819 */ /* 0x000fe200000116b9 */
[----:B------:R-:W-:Y:S01]  /*0fc0*/  IMAD.SHL.U32 R6, R5, 0x80, RZ ;  /* 0x0000008005067824 */ /* 0x000fe200078e00ff */
[--C-:B------:R-:W-:Y:S01]  /*0fd0*/  LOP3.LUT R3, R185, 0x38, R170.reuse, 0xf8, !PT ;  /* 0x00000038b9037812 */ /* 0x100fe200078ef8aa */
[C---:B------:R-:W-:Y:S01]  /*0fe0*/  VIADD R160, R18.reuse, 0x80 ;  /* 0x0000008012a07836 */ /* 0x040fe20000000000 */
[----:B------:R-:W-:Y:S01]  /*0ff0*/  LOP3.LUT R7, R181, 0x38, R170, 0xf8, !PT ;  /* 0x00000038b5077812 */ /* 0x000fe200078ef8aa */
[----:B------:R-:W-:Y:S01]  /*1000*/  VIADD R161, R18, 0xa0 ;  /* 0x000000a012a17836 */ /* 0x000fe20000000000 */
[----:B------:R-:W-:Y:S01]  /*1010*/  LOP3.LUT R5, R185, 0x38, R4, 0xf8, !PT ;  /* 0x00000038b9057812 */ /* 0x000fe200078ef804 */
[----:B------:R-:W-:Y:S01]  /*1020*/  VIADD R178, R162, 0x30 ;  /* 0x00000030a2b27836 */ /* 0x000fe20000000000 */
[----:B------:R-:W-:Y:S01]  /*1030*/  LOP3.LUT R200, R200, 0xfffffe00, RZ, 0xc0, !PT ;  /* 0xfffffe00c8c87812 */ /* 0x000fe200078ec0ff */
[----:B------:R-:W-:Y:S01]  /*1040*/  VIADD R180, R162, 0x50 ;  /* 0x00000050a2b47836 */ /* 0x000fe20000000000 */
[----:B------:R-:W-:-:S02]  /*1050*/  LOP3.LUT R0, R0, 0xffffe000, RZ, 0xc0, !PT ;  /* 0xffffe00000007812 */ /* 0x000fc400078ec0ff */
[----:B------:R-:W-:Y:S02]  /*1060*/  LOP3.LUT R3, R3, R186, RZ, 0x3c, !PT ;  /* 0x000000ba03037212 */ /* 0x000fe400078e3cff */
[----:B------:R-:W-:Y:S02]  /*1070*/  LOP3.LUT R9, R7, R14, RZ, 0x3c, !PT ;  /* 0x0000000e07097212 */ /* 0x000fe400078e3cff */
[----:B------:R-:W-:Y:S02]  /*1080*/  LOP3.LUT R7, R5, R186, RZ, 0x3c, !PT ;  /* 0x000000ba05077212 */ /* 0x000fe400078e3cff */
[-C--:B------:R-:W-:Y:S01]  /*1090*/  IADD3 R5, R3, R0.reuse, R187 ;  /* 0x0000000003057210 */ /* 0x080fe20007ffe0bb */
[----:B------:R-:W-:Y:S01]  /*10a0*/  IMAD.U32 R3, RZ, RZ, UR4 ;  /* 0x00000004ff037e24 */ /* 0x000fe2000f8e00ff */
[----:B------:R-:W-:Y:S01]  /*10b0*/  IADD3 R9, R9, R0, R200 ;  /* 0x0000000009097210 */ /* 0x000fe20007ffe0c8 */
[----:B------:R-:W-:Y:S01]  /*10c0*/  IMAD.U32 R0, RZ, RZ, UR5 ;  /* 0x00000005ff007e24 */ /* 0x000fe2000f8e00ff */
[----:B------:R-:W-:-:S02]  /*10d0*/  LOP3.LUT R8, R181, 0x38, R4, 0xf8, !PT ;  /* 0x00000038b5087812 */ /* 0x000fc400078ef804 */
[----:B------:R-:W-:Y:S02]  /*10e0*/  LOP3.LUT R6, R6, 0xffffe000, RZ, 0xc0, !PT ;  /* 0xffffe00006067812 */ /* 0x000fe400078ec0ff */
[----:B------:R-:W-:Y:S01]  /*10f0*/  STL [R1+0x30], R0 ;  /* 0x0000300001007387 */ /* 0x000fe20000100800 */
[----:B------:R-:W-:Y:S02]  /*1100*/  LOP3.LUT R11, R8, R14, RZ, 0x3c, !PT ;  /* 0x0000000e080b7212 */ /* 0x000fe400078e3cff */
[-C--:B------:R-:W-:Y:S01]  /*1110*/  IADD3 R8, R7, R6.reuse, R187 ;  /* 0x0000000607087210 */ /* 0x080fe20007ffe0bb */
[----:B------:R0:W-:Y:S01]  /*1120*/  STL [R1+0x48], R3 ;  /* 0x0000480301007387 */ /* 0x0001e20000100800 */
[----:B------:R-:W-:Y:S02]  /*1130*/  LOP3.LUT R7, R181, 0x38, R18, 0xf8, !PT ;  /* 0x00000038b5077812 */ /* 0x000fe400078ef812 */
[----:B------:R-:W-:Y:S01]  /*1140*/  IADD3 R11, R11, R6, R200 ;  /* 0x000000060b0b7210 */ /* 0x000fe20007ffe0c8 */
[----:B------:R-:W-:Y:S01]  /*1150*/  IMAD.SHL.U32 R6, R12, 0x8, RZ ;  /* 0x000000080c067824 */ /* 0x000fe200078e00ff */
[----:B------:R-:W-:-:S02]  /*1160*/  LOP3.LUT R7, R200, R7, R14, 0xf6, !PT ;  /* 0x00000007c8077212 */ /* 0x000fc400078ef60e */
[----:B------:R-:W-:Y:S02]  /*1170*/  SHF.R.S32.HI R171, RZ, 0x3, R4 ;  /* 0x00000003ffab7819 */ /* 0x000fe40000011404 */
[----:B------:R-:W-:Y:S01]  /*1180*/  STL [R1+0x54], R6 ;  /* 0x0000540601007387 */ /* 0x000fe20000100800 */
[----:B0-----:R-:W-:Y:S02]  /*1190*/  SHF.R.S32.HI R3, RZ, 0x1f, R203 ;  /* 0x0000001fff037819 */ /* 0x001fe400000114cb */
[----:B------:R-:W-:Y:S02]  /*11a0*/  LOP3.LUT R3, R10, 0x7ffffffc, RZ, 0xc0, !PT ;  /* 0x7ffffffc0a037812 */ /* 0x000fe400078ec0ff */
[----:B------:R-:W-:Y:S02]  /*11b0*/  LEA.HI R0, R209, R209, RZ, 0x1 ;  /* 0x000000d1d1007211 */ /* 0x000fe400078f08ff */
[----:B------:R-:W-:Y:S01]  /*11c0*/  SHF.R.S32.HI R19, RZ, 0x1f, R18 ;  /* 0x0000001fff137819 */ /* 0x000fe20000011412 */
[----:B------:R-:W-:Y:S01]  /*11d0*/  IMAD.IADD R3, R228, 0x1, -R3 ;  /* 0x00000001e4037824 */ /* 0x000fe200078e0a03 */
[----:B------:R-:W-:-:S02]  /*11e0*/  LOP3.LUT R0, R0, 0x1ffffffe, RZ, 0xc0, !PT ;  /* 0x1ffffffe00007812 */ /* 0x000fc400078ec0ff */
[----:B------:R-:W-:Y:S01]  /*11f0*/  SHF.R.S32.HI R173, RZ, 0x1f, R22 ;  /* 0x0000001fffad7819 */ /* 0x000fe20000011416 */
[----:B------:R-:W-:Y:S01]  /*1200*/  IMAD.SHL.U32 R182, R3, 0x2, RZ ;  /* 0x0000000203b67824 */ /* 0x000fe200078e00ff */
[----:B------:R-:W-:Y:S01]  /*1210*/  LEA R3, R7, UR4, 0x1 ;  /* 0x0000000407037c11 */ /* 0x000fe2000f8e08ff */
[----:B------:R-:W-:Y:S01]  /*1220*/  IMAD.IADD R0, R209, 0x1, -R0 ;  /* 0x00000001d1007824 */ /* 0x000fe200078e0a00 */
[----:B------:R-:W-:Y:S01]  /*1230*/  SHF.R.S32.HI R184, RZ, 0x1f, R160 ;  /* 0x0000001fffb87819 */ /* 0x000fe200000114a0 */
[C---:B------:R-:W-:Y:S01]  /*1240*/  VIADD R222, R182.reuse, 0x20 ;  /* 0x00000020b6de7836 */ /* 0x040fe20000000000 */
[----:B------:R-:W-:Y:S01]  /*1250*/  SHF.R.S32.HI R183, RZ, 0x1f, R161 ;  /* 0x0000001fffb77819 */ /* 0x000fe200000114a1 */
[C---:B------:R-:W-:Y:S01]  /*1260*/  VIADD R219, R182.reuse, 0x38 ;  /* 0x00000038b6db7836 */ /* 0x040fe20000000000 */
[----:B------:R0:W-:Y:S01]  /*1270*/  STL [R1+0x40], R3 ;  /* 0x0000400301007387 */ /* 0x0001e20000100800 */
[C---:B------:R-:W-:Y:S01]  /*1280*/  VIADD R216, R182.reuse, 0x50 ;  /* 0x00000050b6d87836 */ /* 0x040fe20000000000 */
[----:B------:R-:W-:Y:S01]  /*1290*/  SHF.R.S32.HI R10, RZ, 0x1f, R204 ;  /* 0x0000001fff0a7819 */ /* 0x000fe200000114cc */
[C---:B------:R-:W-:Y:S01]  /*12a0*/  VIADD R213, R182.reuse, 0x68 ;  /* 0x00000068b6d57836 */ /* 0x040fe20000000000 */
[----:B------:R-:W-:Y:S01]  /*12b0*/  SHF.R.S32.HI R170, RZ, 0x3, R170 ;  /* 0x00000003ffaa7819 */ /* 0x000fe200000114aa */
[----:B------:R-:W-:-:S02]  /*12c0*/  VIADD R221, R182, 0x28 ;  /* 0x00000028b6dd7836 */ /* 0x000fc40000000000 */
[C---:B------:R-:W-:Y:S02]  /*12d0*/  VIADD R218, R182.reuse, 0x40 ;  /* 0x00000040b6da7836 */ /* 0x040fe40000000000 */
[C---:B------:R-:W-:Y:S01]  /*12e0*/  VIADD R215, R182.reuse, 0x58 ;  /* 0x00000058b6d77836 */ /* 0x040fe20000000000 */
[----:B0-----:R-:W-:Y:S01]  /*12f0*/  SHF.R.S32.HI R3, RZ, 0x1f, R222 ;  /* 0x0000001fff037819 */ /* 0x001fe200000114de */
[C---:B------:R-:W-:Y:S01]  /*1300*/  VIADD R212, R182.reuse, 0x70 ;  /* 0x00000070b6d47836 */ /* 0x040fe20000000000 */
[----:B------:R-:W-:Y:S01]  /*1310*/  SHF.R.S32.HI R3, RZ, 0x1f, R219 ;  /* 0x0000001fff037819 */ /* 0x000fe200000114db */
[C---:B------:R-:W-:Y:S01]  /*1320*/  VIADD R223, R182.reuse, 0x18 ;  /* 0x00000018b6df7836 */ /* 0x040fe20000000000 */
[----:B------:R-:W-:Y:S01]  /*1330*/  SHF.R.S32.HI R3, RZ, 0x1f, R216 ;  /* 0x0000001fff037819 */ /* 0x000fe200000114d8 */
[C---:B------:R-:W-:Y:S01]  /*1340*/  VIADD R220, R182.reuse, 0x30 ;  /* 0x00000030b6dc7836 */ /* 0x040fe20000000000 */
[----:B------:R-:W-:Y:S01]  /*1350*/  SHF.R.S32.HI R3, RZ, 0x1f, R213 ;  /* 0x0000001fff037819 */ /* 0x000fe200000114d5 */
[C---:B------:R-:W-:Y:S01]  /*1360*/  VIADD R217, R182.reuse, 0x48 ;  /* 0x00000048b6d97836 */ /* 0x040fe20000000000 */
[----:B------:R-:W-:Y:S01]  /*1370*/  LEA R3, R5, UR4, 0x1 ;  /* 0x0000000405037c11 */ /* 0x000fe2000f8e08ff */
[C---:B------:R-:W-:Y:S01]  /*1380*/  VIADD R214, R182.reuse, 0x60 ;  /* 0x00000060b6d67836 */ /* 0x040fe20000000000 */
[----:B------:R-:W-:Y:S01]  /*1390*/  SHF.R.S32.HI R4, RZ, 0x1f, R221 ;  /* 0x0000001fff047819 */ /* 0x000fe200000114dd */
[----:B------:R-:W-:Y:S01]  /*13a0*/  VIADD R211, R182, 0x78 ;  /* 0x00000078b6d37836 */ /* 0x000fe20000000000 */
[----:B------:R-:W-:Y:S01]  /*13b0*/  SHF.R.S32.HI R4, RZ, 0x1f, R218 ;  /* 0x0000001fff047819 */ /* 0x000fe200000114da */
[----:B------:R0:W-:Y:S01]  /*13c0*/  STL [R1+0x44], R3 ;  /* 0x0000440301007387 */ /* 0x0001e20000100800 */
[----:B------:R-:W-:Y:S01]  /*13d0*/  SHF.R.S32.HI R4, RZ, 0x1f, R215 ;  /* 0x0000001fff047819 */ /* 0x000fe200000114d7 */
[----:B------:R-:W-:Y:S01]  /*13e0*/  IMAD R202, R0, 0x8, R13 ;  /* 0x0000000800ca7824 */ /* 0x000fe200078e020d */
[----:B------:R-:W-:-:S02]  /*13f0*/  SHF.R.S32.HI R4, RZ, 0x1f, R212 ;  /* 0x0000001fff047819 */ /* 0x000fc400000114d4 */
[----:B------:R-:W-:Y:S02]  /*1400*/  LEA R5, R9, UR4, 0x1 ;  /* 0x0000000409057c11 */ /* 0x000fe4000f8e08ff */
[----:B------:R-:W-:Y:S02]  /*1410*/  LEA R4, R8, UR4, 0x1 ;  /* 0x0000000408047c11 */ /* 0x000fe4000f8e08ff */
[----:B------:R-:W-:Y:S01]  /*1420*/  SHF.R.S32.HI R6, RZ, 0x1f, R223 ;  /* 0x0000001fff067819 */ /* 0x000fe200000114df */
[----:B------:R1:W-:Y:S01]  /*1430*/  STL [R1+0x38], R5 ;  /* 0x0000380501007387 */ /* 0x0003e20000100800 */
[----:B0-----:R-:W-:Y:S02]  /*1440*/  LEA R3, R11, UR4, 0x1 ;  /* 0x000000040b037c11 */ /* 0x001fe4000f8e08ff */
[----:B------:R-:W-:Y:S01]  /*1450*/  SHF.R.S32.HI R6, RZ, 0x1f, R220 ;  /* 0x0000001fff067819 */ /* 0x000fe200000114dc */
[----:B------:R1:W-:Y:S01]  /*1460*/  STL [R1+0x3c], R4 ;  /* 0x00003c0401007387 */ /* 0x0003e20000100800 */
[----:B------:R-:W-:-:S02]  /*1470*/  SHF.R.S32.HI R6, RZ, 0x1f, R217 ;  /* 0x0000001fff067819 */ /* 0x000fc400000114d9 */
[----:B------:R-:W-:Y:S01]  /*1480*/  SHF.R.S32.HI R6, RZ, 0x1f, R214 ;  /* 0x0000001fff067819 */ /* 0x000fe200000114d6 */
[----:B------:R1:W-:Y:S01]  /*1490*/  STL [R1+0x34], R3 ;  /* 0x0000340301007387 */ /* 0x0003e20000100800 */
[----:B------:R-:W-:-:S07]  /*14a0*/  SHF.R.S32.HI R229, RZ, 0x1f, R211 ;  /* 0x0000001fffe57819 */ /* 0x000fce00000114d3 */
.L_x_1853:
[----:B------:R-:W-:Y:S01]  /*14b0*/  ULDC.64 UR4, c[0x0][0xa28] ;  /* 0x00028a0000047ab9 */ /* 0x000fe20000000a00 */
[----:B0-23--:R-:W0:Y:S01]  /*14c0*/  LDC.64 R6, c[0x0][0xa08] ;  /* 0x00028200ff067b82 */ /* 0x00de220000000a00 */
[----:B------:R-:W-:Y:S01]  /*14d0*/  ISETP.NE.U32.AND P0, PT, RZ, UR4, PT ;  /* 0x00000004ff007c0c */ /* 0x000fe2000bf05070 */
[----:B------:R-:W-:Y:S01]  /*14e0*/  IMAD.MOV.U32 R13, RZ, RZ, RZ ;  /* 0x000000ffff0d7224 */ /* 0x000fe200078e00ff */
[----:B------:R-:W-:Y:S01]  /*14f0*/  ULDC.64 UR6, c[0x0][0xa20] ;  /* 0x0002880000067ab9 */ /* 0x000fe20000000a00 */
[----:B------:R-:W-:Y:S01]  /*1500*/  IMAD.MOV.U32 R129, RZ, RZ, RZ ;  /* 0x000000ffff817224 */ /* 0x000fe200078e00ff */
[----:B------:R-:W-:Y:S01]  /*1510*/  ISETP.NE.AND.EX P0, PT, RZ, UR5, PT, P0 ;  /* 0x00000005ff007c0c */ /* 0x000fe2000bf05300 */
[----:B------:R-:W-:Y:S02]  /*1520*/  ULDC.64 UR4, c[0x0][0xa18] ;  /* 0x0002860000047ab9 */ /* 0x000fe40000000a00 */
[----:B------:R-:W-:-:S04]  /*1530*/  ISETP.NE.U32.AND P1, PT, RZ, UR4, PT ;  /* 0x00000004ff007c0c */ /* 0x000fc8000bf25070 */
[----:B------:R-:W-:Y:S01]  /*1540*/  ISETP.NE.AND.EX P1, PT, RZ, UR5, PT, P1 ;  /* 0x00000005ff007c0c */ /* 0x000fe2000bf25310 */
[----:B------:R-:W-:Y:S02]  /*1550*/  ULDC.64 UR4, c[0x0][0xa08] ;  /* 0x0002820000047ab9 */ /* 0x000fe40000000a00 */
[----:B------:R-:W-:-:S03]  /*1560*/  ISETP.NE.U32.AND P3, PT, RZ, UR4, PT ;  /* 0x00000004ff007c0c */ /* 0x000fc6000bf65070 */
[----:B-1--4-:R-:W1:Y:S01]  /*1570*/  @P0 LDC.64 R4, c[0x0][0xa28] ;  /* 0x00028a00ff040b82 */ /* 0x012e620000000a00 */
[----:B------:R-:W-:Y:S01]  /*1580*/  ISETP.NE.AND.EX P3, PT, RZ, UR5, PT, P3 ;  /* 0x00000005ff007c0c */ /* 0x000fe2000bf65330 */
[----:B0-----:R-:W-:-:S06]  /*1590*/  IMAD.WIDE R10, R31, 0x4, R6 ;  /* 0x000000041f0a7825 */ /* 0x001fcc00078e0206 */
[----:B------:R-:W0:Y:S01]  /*15a0*/  @P1 LDC.64 R8, c[0x0][0xa18] ;  /* 0x00028600ff081b82 */ /* 0x000e220000000a00 */
[----:B------:R-:W-:Y:S02]  /*15b0*/  ULDC UR4, c[0x0][0x288] ;  /* 0x0000a20000047ab9 */ /* 0x000fe40000000800 */
[----:B------:R-:W-:Y:S01]  /*15c0*/  IMAD.U32 R165, RZ, RZ, UR4 ;  /* 0x00000004ffa57e24 */ /* 0x000fe2000f8e00ff */
[----:B------:R-:W-:Y:S02]  /*15d0*/  ULDC.64 UR4, c[0x0][0x418] ;  /* 0x0001060000047ab9 */ /* 0x000fe40000000a00 */
[----:B------:R2:W5:Y:S01]  /*15e0*/  @P3 LDG.E R129, desc[UR60][R10.64] ;  /* 0x0000003c0a813981 */ /* 0x000562000c1e1900 */
[----:B-1----:R-:W-:-:S05]  /*15f0*/  @P0 IMAD.WIDE R4, R31, 0x4, R4 ;  /* 0x000000041f040825 */ /* 0x002fca00078e0204 */
[----:B------:R2:W5:Y:S01]  /*1600*/  @P0 LDG.E R13, desc[UR60][R4.64] ;  /* 0x0000003c040d0981 */ /* 0x000562000c1e1900 */
[----:B0-----:R-:W-:-:S05]  /*1610*/  @P1 IMAD.WIDE R6, R31, 0x4, R8 ;  /* 0x000000041f061825 */ /* 0x001fca00078e0208 */
[----:B------:R2:W5:Y:S01]  /*1620*/  @P1 LDG.E R165, desc[UR60][R6.64] ;  /* 0x0000003c06a51981 */ /* 0x000562000c1e1900 */
[----:B------:R-:W-:Y:S01]  /*1630*/  UISETP.NE.U32.AND UP0, UPT, UR4, URZ, UPT ;  /* 0x0000003f0400728c */ /* 0x000fe2000bf05070 */
[C---:B------:R-:W-:Y:S02]  /*1640*/  LOP3.LUT R3, R30.reuse, 0xff000000, RZ, 0xc0, !PT ;  /* 0xff0000001e037812 */ /* 0x040fe400078ec0ff */
[----:B------:R-:W-:Y:S01]  /*1650*/  ULDC UR4, c[0x0][0x424] ;  /* 0x0001090000047ab9 */ /* 0x000fe20000000800 */
[----:B------:R-:W-:Y:S01]  /*1660*/  UISETP.NE.AND.EX UP0, UPT, UR5, URZ, UPT, UP0 ;  /* 0x0000003f0500728c */ /* 0x000fe2000bf05300 */
[----:B------:R-:W-:Y:S02]  /*1670*/  ISETP.NE.U32.AND P2, PT, RZ, UR6, PT ;  /* 0x00000006ff007c0c */ /* 0x000fe4000bf45070 */
[----:B------:R-:W-:Y:S01]  /*1680*/  ULDC UR5, c[0x0][0x2f0] ;  /* 0x0000bc0000057ab9 */ /* 0x000fe20000000800 */
[----:B------:R-:W-:Y:S01]  /*1690*/  USEL UR4, UR4, 0x1, UP0 ;  /* 0x0000000104047887 */ /* 0x000fe20008000000 */
[----:B------:R-:W-:-:S02]  /*16a0*/  LOP3.LUT R0, R30, 0xff0000, RZ, 0xc0, !PT ;  /* 0x00ff00001e007812 */ /* 0x000fc400078ec0ff */
[----:B------:R-:W-:Y:S01]  /*16b0*/  SHF.R.U32.HI R3, RZ, 0x8, R3 ;  /* 0x00000008ff037819 */ /* 0x000fe20000011603 */
[----:B------:R-:W-:Y:S01]  /*16c0*/  UIMAD UR4, UR4, UR5, URZ ;  /* 0x00000005040472a4 */ /* 0x000fe2000f8e023f */
[----:B------:R-:W-:Y:S02]  /*16d0*/  ISETP.NE.AND.EX P2, PT, RZ, UR7, PT, P2 ;  /* 0x00000007ff007c0c */ /* 0x000fe4000bf45320 */
[----:B------:R-:W-:Y:S01]  /*16e0*/  ULDC UR5, c[0x0][0x348] ;  /* 0x0000d20000057ab9 */ /* 0x000fe20000000800 */
[----:B------:R-:W-:Y:S01]  /*16f0*/  LEA.HI R206, R0, R3, RZ, 0x10 ;  /* 0x0000000300ce7211 */ /* 0x000fe200078f80ff */
[----:B------:R-:W-:Y:S01]  /*1700*/  IMAD.MOV.U32 R207, RZ, RZ, R31 ;  /* 0x000000ffffcf7224 */ /* 0x000fe200078e001f */
[----:B------:R-:W-:Y:S01]  /*1710*/  LOP3.LUT R169, R30, 0xffff, RZ, 0xc0, !PT ;  /* 0x0000ffff1ea97812 */ /* 0x000fe200078ec0ff */
[----:B--2---:R-:W-:Y:S07]  /*1720*/  @P1 BRA `(.L_x_1547) ;  /* 0x0000000000241947 */ /* 0x004fee0003800000 */
        /* <DEDUP_REMOVED lines=9> */
.L_x_1547:
[----:B------:R-:W-:Y:S02]  /*17c0*/  IMAD.U32 R25, RZ, RZ, UR5 ;  /* 0x00000005ff197e24 */ /* 0x000fe4000f8e00ff */
[----:B------:R-:W-:Y:S01]  /*17d0*/  IMAD.U32 R26, RZ, RZ, UR4 ;  /* 0x00000004ff1a7e24 */ /* 0x000fe2000f8e00ff */
[----:B------:R-:W-:Y:S06]  /*17e0*/  @!P2 BRA `(.L_x_1548) ;  /* 0x000000000010a947 */ /* 0x000fec0003800000 */
[----:B------:R-:W0:Y:S02]  /*17f0*/  LDC.64 R26, c[0x0][0xa20] ;  /* 0x00028800ff1a7b82 */ /* 0x000e240000000a00 */
[----:B0-----:R-:W-:-:S06]  /*1800*/  IMAD.WIDE R26, R31, 0x4, R26 ;  /* 0x000000041f1a7825 */ /* 0x001fcc00078e021a */
[----:B------:R0:W5:Y:S01]  /*1810*/  LDG.E R26, desc[UR60][R26.64] ;  /* 0x0000003c1a1a7981 */ /* 0x000162000c1e1900 */
[----:B------:R-:W-:Y:S05]  /*1820*/  BRA `(.L_x_1549) ;  /* 0x0000000000107947 */ /* 0x000fea0003800000 */
.L_x_1548:
[----:B------:R-:W-:Y:S05]  /*1830*/  @!P3 BRA `(.L_x_1549) ;  /* 0x00000000000cb947 */ /* 0x000fea0003800000 */
[----:B------:R-:W2:Y:S04]  /*1840*/  LDG.E R3, desc[UR60][R10.64] ;  /* 0x0000003c0a037981 */ /* 0x000ea8000c1e1900 */
[----:B------:R-:W2:Y:S02]  /*1850*/  LDG.E R26, desc[UR60][R10.64+0x4] ;  /* 0x0000043c0a1a7981 */ /* 0x000ea4000c1e1900 */
[----:B--2---:R-:W-:-:S07]  /*1860*/  IMAD.IADD R26, R26, 0x1, -R3 ;  /* 0x000000011a1a7824 */ /* 0x004fce00078e0a03 */
.L_x_1549:
[----:B------:R-:W-:Y:S01]  /*1870*/  ULDC.64 UR4, c[0x0][0xa10] ;  /* 0x0002840000047ab9 */ /* 0x000fe20000000a00 */
[----:B------:R-:W1:Y:S01]  /*1880*/  LDC R4, c[0x0][0x448] ;  /* 0x00011200ff047b82 */ /* 0x000e620000000800 */
[----:B------:R-:W-:-:S04]  /*1890*/  ISETP.NE.U32.AND P0, PT, RZ, UR4, PT ;  /* 0x00000004ff007c0c */ /* 0x000fc8000bf05070 */
[----:B------:R-:W-:Y:S01]  /*18a0*/  ISETP.NE.AND.EX P0, PT, RZ, UR5, PT, P0 ;  /* 0x00000005ff007c0c */ /* 0x000fe2000bf05300 */
[----:B------:R-:W-:Y:S02]  /*18b0*/  ULDC.64 UR4, c[0x0][0xa30] ;  /* 0x00028c0000047ab9 */ /* 0x000fe40000000a00 */
[----:B------:R-:W-:-:S04]  /*18c0*/  ISETP.NE.U32.AND P1, PT, RZ, UR4, PT ;  /* 0x00000004ff007c0c */ /* 0x000fc8000bf25070 */
[----:B------:R-:W-:-:S06]  /*18d0*/  ISETP.NE.AND.EX P1, PT, RZ, UR5, PT, P1 ;  /* 0x00000005ff007c0c */ /* 0x000fcc000bf25310 */
[----:B------:R-:W2:Y:S08]  /*18e0*/  @P0 LDC.64 R6, c[0x0][0xa10] ;  /* 0x00028400ff060b82 */ /* 0x000eb00000000a00 */
[----:B------:R-:W3:Y:S01]  /*18f0*/  @P1 LDC.64 R8, c[0x0][0xa30] ;  /* 0x00028c00ff081b82 */ /* 0x000ee20000000a00 */
[----:B--2---:R-:W-:-:S05]  /*1900*/  @P0 IMAD.WIDE R6, R31, 0x4, R6 ;  /* 0x000000041f060825 */ /* 0x004fca00078e0206 */
[----:B------:R-:W2:Y:S04]  /*1910*/  @P0 LDG.E R0, desc[UR60][R6.64] ;  /* 0x0000003c06000981 */ /* 0x000ea8000c1e1900 */
[----:B------:R-:W2:Y:S01]  /*1920*/  @P0 LDG.E R3, desc[UR60][R6.64+0x4] ;  /* 0x0000043c06030981 */ /* 0x000ea2000c1e1900 */
[----:B-----5:R-:W-:Y:S02]  /*1930*/  IMAD.MOV.U32 R140, RZ, RZ, R26 ;  /* 0x000000ffff8c7224 */ /* 0x020fe400078e001a */
[----:B---3--:R-:W-:-:S05]  /*1940*/  @P1 IMAD.WIDE R8, R31, 0x4, R8 ;  /* 0x000000041f081825 */ /* 0x008fca00078e0208 */
[----:B------:R3:W5:Y:S01]  /*1950*/  @P1 LDG.E R140, desc[UR60][R8.64] ;  /* 0x0000003c088c1981 */ /* 0x000762000c1e1900 */
[----:B-1----:R-:W-:Y:S01]  /*1960*/  ISETP.NE.AND P1, PT, R4, 0x1, PT ;  /* 0x000000010400780c */ /* 0x002fe20003f25270 */
[----:B------:R-:W-:Y:S01]  /*1970*/  IMAD.SHL.U32 R188, R29, 0x80, RZ ;  /* 0x000000801dbc7824 */ /* 0x000fe200078e00ff */
[----:B------:R-:W1:Y:S01]  /*1980*/  LDC.64 R4, c[0x0][0x9e0] ;  /* 0x00027800ff047b82 */ /* 0x000e620000000a00 */
[----:B------:R-:W-:-:S10]  /*1990*/  IMAD.IADD R12, R26, 0x1, -R13 ;  /* 0x000000011a0c7824 */ /* 0x000fd400078e0a0d */
[----:B------:R-:W4:Y:S08]  /*19a0*/  @P1 LDC R10, c[0x0][0x44c] ;  /* 0x00011300ff0a1b82 */ /* 0x000f300000000800 */
[----:B------:R-:W0:Y:S01]  /*19b0*/  @P1 LDC R11, c[0x0][0x450] ;  /* 0x00011400ff0b1b82 */ /* 0x000e220000000800 */
[----:B-1----:R-:W-:Y:S01]  /*19c0*/  ISETP.GE.AND P2, PT, R5, 0x1, PT ;  /* 0x000000010500780c */ /* 0x002fe20003f46270 */
[----:B--2---:R-:W-:-:S02]  /*19d0*/  @P0 IMAD.IADD R25, R3, 0x1, -R0 ;  /* 0x0000000103190824 */ /* 0x004fc400078e0a00 */
[----:B------:R-:W-:Y:S02]  /*19e0*/  VIADD R3, R188, 0x7f ;  /* 0x0000007fbc037836 */ /* 0x000fe40000000000 */
[----:B------:R-:W-:Y:S02]  /*19f0*/  IMAD.IADD R166, R12, 0x1, R25 ;  /* 0x000000010ca67824 */ /* 0x000fe400078e0219 */
[----:B----4-:R-:W-:-:S04]  /*1a00*/  @P1 IMAD.HI.U32 R6, R3, R10, RZ ;  /* 0x0000000a03061227 */ /* 0x010fc800078e00ff */
[C---:B------:R-:W-:Y:S01]  /*1a10*/  VIADD R0, R166.reuse, 0x5f ;  /* 0x0000005fa6007836 */ /* 0x040fe20000000000 */
[----:B0-----:R-:W-:Y:S02]  /*1a20*/  @P1 SHF.R.U32.HI R3, RZ, R11, R6 ;  /* 0x0000000bff031219 */ /* 0x001fe40000011606 */
[----:B------:R-:W-:Y:S01]  /*1a30*/  IADD3 R6, R166, 0x1, -R165 ;  /* 0x00000001a6067810 */ /* 0x000fe20007ffe8a5 */
[----:B------:R-:W-:-:S04]  /*1a40*/  IMAD.HI R0, R0, 0x2aaaaaab, RZ ;  /* 0x2aaaaaab00007827 */ /* 0x000fc800078e02ff */
[----:B------:R-:W-:Y:S01]  /*1a50*/  IMAD.IADD R3, R6, 0x1, R3 ;  /* 0x0000000106037824 */ /* 0x000fe200078e0203 */
[----:B------:R-:W-:-:S03]  /*1a60*/  SHF.R.U32.HI R141, RZ, 0x1f, R0 ;  /* 0x0000001fff8d7819 */ /* 0x000fc60000011600 */
[----:B------:R-:W-:Y:S01]  /*1a70*/  IMAD.IADD R4, R3, 0x1, R4 ;  /* 0x0000000103047824 */ /* 0x000fe200078e0204 */
[----:B------:R-:W-:Y:S01]  /*1a80*/  LEA.HI.SX32 R141, R0, R141, 0x1c ;  /* 0x0000008d008d7211 */ /* 0x000fe200078fe2ff */
[----:B---3--:R-:W-:Y:S06]  /*1a90*/  @!P2 BRA `(.L_x_1550) ;  /* 0x000000000048a947 */ /* 0x008fec0003800000 */
        /* <DEDUP_REMOVED lines=11> */
.L_x_1552:
[----:B------:R-:W-:-:S13]  /*1b50*/  ISETP.NE.AND P0, PT, R5, 0x1, PT ;  /* 0x000000010500780c */ /* 0x000fda0003f05270 */
[----:B------:R-:W0:Y:S02]  /*1b60*/  @P0 LDC.64 R6, c[0x0][0x9e8] ;  /* 0x00027a00ff060b82 */ /* 0x000e240000000a00 */
[----:B0-----:R-:W-:-:S05]  /*1b70*/  @P0 IMAD.HI.U32 R6, R0, R6, RZ ;  /* 0x0000000600060227 */ /* 0x001fca00078e00ff */
[----:B------:R-:W-:-:S07]  /*1b80*/  @P0 SHF.R.U32.HI R0, RZ, R7, R6 ;  /* 0x00000007ff000219 */ /* 0x000fce0000011606 */
.L_x_1553:
[----:B------:R-:W-:Y:S05]  /*1b90*/  BSYNC B0 ;  /* 0x0000000000007941 */ /* 0x000fea0003800000 */
.L_x_1551:
[----:B------:R-:W-:-:S05]  /*1ba0*/  IMAD R3, R0, R5, R5 ;  /* 0x0000000500037224 */ /* 0x000fca00078e0205 */
[----:B------:R-:W-:-:S07]  /*1bb0*/  VIMNMX R4, R4, R3, PT ;  /* 0x0000000304047248 */ /* 0x000fce0003fe0100 */
.L_x_1550:
[----:B------:R-:W0:Y:S01]  /*1bc0*/  @P1 LDC R3, c[0x0][0x44c] ;  /* 0x00011300ff031b82 */ /* 0x000e220000000800 */
[----:B------:R-:W-:Y:S01]  /*1bd0*/  VIADD R4, R4, 0x5f ;  /* 0x0000005f04047836 */ /* 0x000fe20000000000 */
[----:B------:R-:W-:Y:S01]  /*1be0*/  ULDC UR4, c[0x0][0x9dc] ;  /* 0x0002770000047ab9 */ /* 0x000fe20000000800 */
[----:B------:R-:W-:Y:S02]  /*1bf0*/  IMAD.MOV.U32 R0, RZ, RZ, R188 ;  /* 0x000000ffff007224 */ /* 0x000fe400078e00bc */
[----:B------:R-:W-:-:S03]  /*1c00*/  IMAD.HI R4, R4, 0x2aaaaaab, RZ ;  /* 0x2aaaaaab04047827 */ /* 0x000fc600078e02ff */
[----:B------:R-:W1:Y:S01]  /*1c10*/  @P1 LDC R7, c[0x0][0x450] ;  /* 0x00011400ff071b82 */ /* 0x000e620000000800 */
[----:B------:R-:W-:Y:S02]  /*1c20*/  IMAD.IADD R193, R166, 0x1, -R165 ;  /* 0x00000001a6c17824 */ /* 0x000fe400078e0aa5 */
        /* <DEDUP_REMOVED lines=18> */
.L_x_1556:
[----:B------:R-:W-:-:S13]  /*1d50*/  ISETP.NE.AND P0, PT, R5, 0x1, PT ;  /* 0x000000010500780c */ /* 0x000fda0003f05270 */
[----:B------:R-:W0:Y:S02]  /*1d60*/  @P0 LDC.64 R6, c[0x0][0x9e8] ;  /* 0x00027a00ff060b82 */ /* 0x000e240000000a00 */
[----:B0-----:R-:W-:-:S05]  /*1d70*/  @P0 IMAD.HI.U32 R4, R0, R6, RZ ;  /* 0x0000000600040227 */ /* 0x001fca00078e00ff */
[----:B------:R-:W-:-:S07]  /*1d80*/  @P0 SHF.R.U32.HI R0, RZ, R7, R4 ;  /* 0x00000007ff000219 */ /* 0x000fce0000011604 */
.L_x_1557:
[----:B------:R-:W-:Y:S05]  /*1d90*/  BSYNC B0 ;  /* 0x0000000000007941 */ /* 0x000fea0003800000 */
.L_x_1555:
[----:B------:R-:W-:-:S05]  /*1da0*/  IMAD R0, R0, R5, RZ ;  /* 0x0000000500007224 */ /* 0x000fca00078e02ff */
[----:B------:R-:W-:-:S07]  /*1db0*/  VIMNMX R3, R3, R0, !PT ;  /* 0x0000000003037248 */ /* 0x000fce0007fe0100 */
.L_x_1554:
[----:B------:R-:W-:Y:S01]  /*1dc0*/  IMAD.HI R3, R3, 0x2aaaaaab, RZ ;  /* 0x2aaaaaab03037827 */ /* 0x000fe200078e02ff */
[----:B------:R-:W-:Y:S01]  /*1dd0*/  BSSY B0, `(.L_x_1558) ;  /* 0x0000028000007945 */ /* 0x000fe20003800000 */
[----:B------:R-:W-:Y:S02]  /*1de0*/  LOP3.LUT R210, R206, 0xff, RZ, 0xc0, !PT ;  /* 0x000000ffced27812 */ /* 0x000fe400078ec0ff */
[----:B------:R-:W-:Y:S02]  /*1df0*/  SHF.R.U32.HI R206, RZ, 0x10, R206 ;  /* 0x00000010ffce7819 */ /* 0x000fe400000116ce */
[----:B------:R-:W-:-:S04]  /*1e00*/  SHF.R.U32.HI R0, RZ, 0x1f, R3 ;  /* 0x0000001fff007819 */ /* 0x000fc80000011603 */
[----:B------:R-:W-:Y:S01]  /*1e10*/  LEA.HI.SX32 R0, R3, R0, 0x1c ;  /* 0x0000000003007211 */ /* 0x000fe200078fe2ff */
[----:B------:R-:W-:-:S03]  /*1e20*/  IMAD.MOV.U32 R3, RZ, RZ, RZ ;  /* 0x000000ffff037224 */ /* 0x000fc600078e00ff */
[----:B------:R-:W-:-:S04]  /*1e30*/  VIMNMX R9, RZ, R0, !PT ;  /* 0x00000000ff097248 */ /* 0x000fc80007fe0100 */
[----:B------:R-:W-:-:S13]  /*1e40*/  ISETP.GT.AND P0, PT, R8, R9, PT ;  /* 0x000000090800720c */ /* 0x000fda0003f04270 */
[----:B------:R-:W-:Y:S05]  /*1e50*/  @!P0 BRA `(.L_x_1559) ;  /* 0x00000000007c8947 */ /* 0x000fea0003800000 */
[----:B------:R-:W-:Y:S01]  /*1e60*/  ISETP.NE.AND P0, PT, R206, RZ, PT ;  /* 0x000000ffce00720c */ /* 0x000fe20003f05270 */
[----:B------:R-:W-:-:S03]  /*1e70*/  ULDC UR4, c[0x0][0x9f0] ;  /* 0x00027c0000047ab9 */ /* 0x000fc60000000800 */
[----:B------:R-:W-:-:S04]  /*1e80*/  SEL R11, R206, UR4, P0 ;  /* 0x00000004ce0b7c07 */ /* 0x000fc80008000000 */
[-C--:B------:R-:W-:Y:S02]  /*1e90*/  IABS R6, R11.reuse ;  /* 0x0000000b00067213 */ /* 0x080fe40000000000 */
[----:B------:R-:W-:Y:S02]  /*1ea0*/  IADD3 R0, R11, -0x1, R8 ;  /* 0xffffffff0b007810 */ /* 0x000fe40007ffe008 */
[----:B------:R-:W0:Y:S01]  /*1eb0*/  I2F.RP R3, R6 ;  /* 0x0000000600037306 */ /* 0x000e220000209400 */
[----:B------:R-:W-:Y:S02]  /*1ec0*/  IABS R13, R11 ;  /* 0x0000000b000d7213 */ /* 0x000fe40000000000 */
[----:B------:R-:W-:-:S05]  /*1ed0*/  IMAD.IADD R0, R0, 0x1, -R9 ;  /* 0x0000000100007824 */ /* 0x000fca00078e0a09 */
        /* <DEDUP_REMOVED lines=23> */
.L_x_1559:
[----:B------:R-:W-:Y:S05]  /*2050*/  BSYNC B0 ;  /* 0x0000000000007941 */ /* 0x000fea0003800000 */
.L_x_1558:
[----:B------:R-:W-:-:S05]  /*2060*/  IMAD R0, R210, R3, R9 ;  /* 0x00000003d2007224 */ /* 0x000fca00078e0209 */
        /* <DEDUP_REMOVED lines=12> */
[----:B------:R-:W-:Y:S02]  /*2130*/  @P0 LEA.HI.SX32 R24, R0, R3, 0x1c ;  /* 0x0000000300180211 */ /* 0x000fe400078fe2ff */
[----:B------:R-:W-:Y:S02]  /*2140*/  PLOP3.LUT P0, PT, PT, PT, PT, 0x80, 0x0 ;  /* 0x000000000000781c */ /* 0x000fe40003f0f070 */
[----:B------:R-:W-:-:S13]  /*2150*/  ISETP.GT.AND P1, PT, R24, R125, PT ;  /* 0x0000007d1800720c */ /* 0x000fda0003f24270 */
[----:B------:R-:W-:Y:S05]  /*2160*/  @!P1 BRA `(.L_x_1560) ;  /* 0x0000009400149947 */ /* 0x000fea0003800000 */
[----:B------:R-:W-:Y:S01]  /*2170*/  VIADD R121, R2, 0x18400 ;  /* 0x0001840002797836 */ /* 0x000fe20000000000 */
[----:B------:R-:W-:Y:S04]  /*2180*/  BSSY B6, `(.L_x_1561) ;  /* 0x0000013000067945 */ /* 0x000fe80003800000 */
[----:B------:R-:W-:-:S13]  /*2190*/  LOP3.LUT P0, RZ, R121, 0x3ff, RZ, 0xc0, !PT ;  /* 0x000003ff79ff7812 */ /* 0x000fda000780c0ff */
        /* <DEDUP_REMOVED lines=17> */
.L_x_1562:
[----:B------:R-:W-:Y:S05]  /*22b0*/  BSYNC B6 ;  /* 0x0000000000067941 */ /* 0x000fea0003800000 */
.L_x_1561:
        /* <DEDUP_REMOVED lines=20> */
.L_x_1564:
[----:B------:R-:W-:Y:S05]  /*2400*/  BSYNC B6 ;  /* 0x0000000000067941 */ /* 0x000fea0003800000 */
.L_x_1563:
[----:B------:R-:W-:Y:S01]  /*2410*/  ULDC.64 UR4, c[0x0][0x9f8] ;  /* 0x00027e0000047ab9 */ /* 0x000fe20000000a00 */
[----:B------:R-:W-:Y:S01]  /*2420*/  IMAD.MOV.U32 R100, RZ, RZ, R31 ;  /* 0x000000ffff647224 */ /* 0x000fe200078e001f */
[----:B------:R-:W-:Y:S01]  /*2430*/  ISETP.NE.U32.AND P0, PT, RZ, UR4, PT ;  /* 0x00000004ff007c0c */ /* 0x000fe2000bf05070 */
[----:B------:R-:W-:Y:S01]  /*2440*/  ULDC UR4, c[0x0][0x2f4] ;  /* 0x0000bd0000047ab9 */ /* 0x000fe20000000800 */
[----:B------:R-:W0:Y:S02]  /*2450*/  LDC.64 R94, c[0x0][0x3f8] ;  /* 0x0000fe00ff5e7b82 */ /* 0x000e240000000a00 */
[----:B------:R-:W-:Y:S01]  /*2460*/  ISETP.NE.AND.EX P0, PT, RZ, UR5, PT, P0 ;  /* 0x00000005ff007c0c */ /* 0x000fe2000bf05300 */
[----:B------:R-:W-:-:S05]  /*2470*/  ULDC UR5, c[0x0][0x320] ;  /* 0x0000c80000057ab9 */ /* 0x000fca0000000800 */
[----:B------:R-:W1:Y:S08]  /*2480*/  LDC R13, c[0x0][0x3f4] ;  /* 0x0000fd00ff0d7b82 */ /* 0x000e700000000800 */
[----:B------:R-:W2:Y:S08]  /*2490*/  @P0 LDC.64 R4, c[0x0][0x9f8] ;  /* 0x00027e00ff040b82 */ /* 0x000eb00000000a00 */
[----:B------:R-:W3:Y:S01]  /*24a0*/  LDC.64 R88, c[0x0][0x408] ;  /* 0x00010200ff587b82 */ /* 0x000ee20000000a00 */
[----:B--2---:R-:W-:-:S05]  /*24b0*/  @P0 IMAD.WIDE R4, R31, 0x4, R4 ;  /* 0x000000041f040825 */ /* 0x004fca00078e0204 */
[----:B------:R2:W4:Y:S01]  /*24c0*/  @P0 LDG.E R100, desc[UR60][R4.64] ;  /* 0x0000003c04640981 */ /* 0x000522000c1e1900 */
[C---:B------:R-:W-:Y:S01]  /*24d0*/  ISETP.GE.AND P1, PT, R167.reuse, UR4, PT ;  /* 0x00000004a7007c0c */ /* 0x040fe2000bf26270 */
[--C-:B0-----:R-:W-:Y:S01]  /*24e0*/  IMAD.WIDE.U32 R96, R174, R94, R18.reuse ;  /* 0x0000005eae607225 */ /* 0x101fe200078e0012 */
[----:B------:R-:W-:Y:S01]  /*24f0*/  ISETP.GE.AND P0, PT, R18, UR4, PT ;  /* 0x0000000412007c0c */ /* 0x000fe2000bf06270 */
[----:B------:R-:W0:Y:S01]  /*2500*/  S2R R194, SR_TID.X ;  /* 0x0000000000c27919 */ /* 0x000e220000002100 */
[----:B------:R-:W-:Y:S01]  /*2510*/  SEL R3, RZ, 0xffffffff, P1 ;  /* 0xffffffffff037807 */ /* 0x000fe20000800000 */
[----:B---3--:R-:W-:Y:S01]  /*2520*/  IMAD.WIDE.U32 R90, R174, R88, R18 ;  /* 0x00000058ae5a7225 */ /* 0x008fe200078e0012 */
[----:B------:R-:W-:Y:S02]  /*2530*/  SEL R0, RZ, 0x1, P0 ;  /* 0x00000001ff007807 */ /* 0x000fe40000000000 */
[----:B------:R-:W-:Y:S01]  /*2540*/  ISETP.GE.AND P0, PT, R167, UR5, PT ;  /* 0x00000005a7007c0c */ /* 0x000fe2000bf06270 */
[----:B------:R-:W-:Y:S01]  /*2550*/  IMAD.SHL.U32 R3, R3, 0x2, RZ ;  /* 0x0000000203037824 */ /* 0x000fe200078e00ff */
[----:B------:R-:W-:Y:S01]  /*2560*/  ISETP.GE.AND P1, PT, R22, UR4, PT ;  /* 0x0000000416007c0c */ /* 0x000fe2000bf26270 */
[----:B------:R-:W-:Y:S01]  /*2570*/  IMAD.SHL.U32 R106, R94, 0x40, RZ ;  /* 0x000000405e6a7824 */ /* 0x000fe200078e00ff */
[----:B------:R-:W-:Y:S01]  /*2580*/  SHF.R.S32.HI R9, RZ, 0x1f, R174 ;  /* 0x0000001fff097819 */ /* 0x000fe200000114ae */
[----:B------:R-:W-:Y:S01]  /*2590*/  IMAD.MOV.U32 R126, RZ, RZ, 0x20 ;  /* 0x00000020ff7e7424 */ /* 0x000fe200078e00ff */
[----:B------:R-:W-:Y:S01]  /*25a0*/  LOP3.LUT R0, R3, 0x2, R0, 0xe2, !PT ;  /* 0x0000000203007812 */ /* 0x000fe200078ee200 */
[----:B------:R-:W-:Y:S01]  /*25b0*/  IMAD.SHL.U32 R108, R88, 0x40, RZ ;  /* 0x00000040586c7824 */ /* 0x000fe200078e00ff */
[----:B------:R-:W-:Y:S01]  /*25c0*/  SEL R3, RZ, 0xffffffff, P0 ;  /* 0xffffffffff037807 */ /* 0x000fe20000000000 */
[----:B------:R-:W-:Y:S01]  /*25d0*/  IMAD.IADD R129, R129, 0x1, R26 ;  /* 0x0000000181817824 */ /* 0x000fe200078e021a */
[----:B------:R-:W-:Y:S01]  /*25e0*/  ISETP.GE.AND P0, PT, R168, UR4, PT ;  /* 0x00000004a8007c0c */ /* 0x000fe2000bf06270 */
[----:B------:R-:W-:Y:S01]  /*25f0*/  IMAD R112, R209, 0x40, R174 ;  /* 0x00000040d1707824 */ /* 0x000fe200078e02ae */
[----:B--2---:R-:W-:Y:S01]  /*2600*/  SEL R4, RZ, 0x8, P1 ;  /* 0x00000008ff047807 */ /* 0x004fe20000800000 */
[----:B------:R-:W-:Y:S01]  /*2610*/  IMAD.SHL.U32 R6, R3, 0x2, RZ ;  /* 0x0000000203067824 */ /* 0x000fe200078e00ff */
[----:B------:R-:W-:Y:S01]  /*2620*/  SEL R3, RZ, 0x4, P0 ;  /* 0x00000004ff037807 */ /* 0x000fe20000000000 */
[----:B-1----:R-:W-:Y:S01]  /*2630*/  IMAD.SHL.U32 R124, R13, 0x2, RZ ;  /* 0x000000020d7c7824 */ /* 0x002fe200078e00ff */
[----:B------:R-:W-:-:S02]  /*2640*/  ISETP.GE.AND P2, PT, R18, UR5, PT ;  /* 0x0000000512007c0c */ /* 0x000fc4000bf46270 */
[--C-:B------:R-:W-:Y:S02]  /*2650*/  SHF.R.S32.HI R163, RZ, 0x1f, R162.reuse ;  /* 0x0000001fffa37819 */ /* 0x100fe400000114a2 */
[----:B------:R-:W-:Y:S01]  /*2660*/  LOP3.LUT R0, R4, R0, R3, 0xfe, !PT ;  /* 0x0000000004007212 */ /* 0x000fe200078efe03 */
[CC--:B------:R-:W-:Y:S01]  /*2670*/  IMAD R3, R9.reuse, R94.reuse, RZ ;  /* 0x0000005e09037224 */ /* 0x0c0fe200078e02ff */
[----:B------:R-:W-:Y:S01]  /*2680*/  SEL R5, RZ, 0x1, P2 ;  /* 0x00000001ff057807 */ /* 0x000fe20001000000 */
[----:B------:R-:W-:Y:S01]  /*2690*/  IMAD.WIDE.U32 R98, R174, R94, R162 ;  /* 0x0000005eae627225 */ /* 0x000fe200078e00a2 */
[----:B------:R-:W-:Y:S02]  /*26a0*/  ISETP.GE.AND P0, PT, R160, UR4, PT ;  /* 0x00000004a0007c0c */ /* 0x000fe4000bf06270 */
[----:B------:R-:W-:Y:S01]  /*26b0*/  ISETP.GE.AND P1, PT, R168, UR5, PT ;  /* 0x00000005a8007c0c */ /* 0x000fe2000bf26270 */
[----:B------:R-:W-:Y:S01]  /*26c0*/  IMAD R3, R174, R95, R3 ;  /* 0x0000005fae037224 */ /* 0x000fe200078e0203 */
[-C--:B------:R-:W-:Y:S01]  /*26d0*/  ISETP.GE.AND P3, PT, R18, R13.reuse, PT ;  /* 0x0000000d1200720c */ /* 0x080fe20003f66270 */
[-C--:B------:R-:W-:Y:S01]  /*26e0*/  IMAD R9, R9, R88.reuse, RZ ;  /* 0x0000005809097224 */ /* 0x080fe200078e02ff */
[----:B------:R-:W-:Y:S01]  /*26f0*/  LOP3.LUT R5, R6, 0x2, R5, 0xe2, !PT ;  /* 0x0000000206057812 */ /* 0x000fe200078ee205 */
[----:B------:R-:W-:Y:S01]  /*2700*/  IMAD.IADD R99, R99, 0x1, R3 ;  /* 0x0000000163637824 */ /* 0x000fe200078e0203 */
[----:B------:R-:W-:Y:S01]  /*2710*/  SEL R7, RZ, 0x10, P0 ;  /* 0x00000010ff077807 */ /* 0x000fe20000000000 */
[----:B------:R-:W-:Y:S01]  /*2720*/  IMAD.IADD R97, R3, 0x1, R97 ;  /* 0x0000000103617824 */ /* 0x000fe200078e0261 */
[----:B------:R-:W-:Y:S01]  /*2730*/  SEL R4, RZ, 0x4, P1 ;  /* 0x00000004ff047807 */ /* 0x000fe20000800000 */
[----:B------:R-:W-:Y:S01]  /*2740*/  IMAD.WIDE.U32 R92, R174, R88, R162 ;  /* 0x00000058ae5c7225 */ /* 0x000fe200078e00a2 */
[----:B------:R-:W-:-:S02]  /*2750*/  ISETP.GE.AND P2, PT, R167, R13, PT ;  /* 0x0000000da700720c */ /* 0x000fc40003f46270 */
[----:B------:R-:W-:Y:S01]  /*2760*/  SEL R3, R13, RZ, P3 ;  /* 0x000000ff0d037207 */ /* 0x000fe20001800000 */
[----:B-----5:R-:W-:Y:S01]  /*2770*/  IMAD.WIDE.U32 R98, R140, R94, R98 ;  /* 0x0000005e8c627225 */ /* 0x020fe200078e0062 */
[----:B------:R-:W-:Y:S02]  /*2780*/  LOP3.LUT R4, R5, R4, RZ, 0xfc, !PT ;  /* 0x0000000405047212 */ /* 0x000fe400078efcff */
[----:B------:R-:W-:Y:S01]  /*2790*/  LOP3.LUT R7, R0, R7, RZ, 0xfc, !PT ;  /* 0x0000000700077212 */ /* 0x000fe200078efcff */
[----:B------:R-:W-:Y:S01]  /*27a0*/  IMAD R5, R174, R89, R9 ;  /* 0x00000059ae057224 */ /* 0x000fe200078e0209 */
[----:B------:R-:W-:Y:S01]  /*27b0*/  SEL R0, R13, RZ, P2 ;  /* 0x000000ff0d007207 */ /* 0x000fe20001000000 */
[----:B------:R-:W-:Y:S01]  /*27c0*/  IMAD.IADD R3, R18, 0x1, R3 ;  /* 0x0000000112037824 */ /* 0x000fe200078e0203 */
[----:B------:R-:W-:Y:S01]  /*27d0*/  ISETP.GE.AND P1, PT, R168, R13, PT ;  /* 0x0000000da800720c */ /* 0x000fe20003f26270 */
[----:B------:R-:W-:Y:S01]  /*27e0*/  IMAD.IADD R93, R93, 0x1, R5 ;  /* 0x000000015d5d7824 */ /* 0x000fe200078e0205 */
[----:B------:R-:W-:Y:S01]  /*27f0*/  SHF.R.U32.HI R21, RZ, 0x3, R181 ;  /* 0x00000003ff157819 */ /* 0x000fe200000116b5 */
[----:B------:R-:W-:Y:S01]  /*2800*/  IMAD.IADD R91, R5, 0x1, R91 ;  /* 0x00000001055b7824 */ /* 0x000fe200078e025b */
[----:B------:R-:W-:Y:S01]  /*2810*/  SEL R9, R13, RZ, P1 ;  /* 0x000000ff0d097207 */ /* 0x000fe20000800000 */
[----:B------:R-:W-:Y:S01]  /*2820*/  IMAD.IADD R5, R167, 0x1, R0 ;  /* 0x00000001a7057824 */ /* 0x000fe200078e0200 */
[----:B------:R-:W-:Y:S01]  /*2830*/  SHF.R.S32.HI R0, RZ, 0x1f, R3 ;  /* 0x0000001fff007819 */ /* 0x000fe20000011403 */
[----:B------:R-:W-:Y:S01]  /*2840*/  IMAD.WIDE.U32 R96, R140, R94, R96 ;  /* 0x0000005e8c607225 */ /* 0x000fe200078e0060 */
[----:B------:R-:W-:-:S02]  /*2850*/  ISETP.GE.AND P4, PT, R22, UR5, PT ;  /* 0x0000000516007c0c */ /* 0x000fc4000bf86270 */
[----:B------:R-:W-:Y:S01]  /*2860*/  SHF.R.S32.HI R8, RZ, 0x1f, R5 ;  /* 0x0000001fff087819 */ /* 0x000fe20000011405 */
[----:B------:R-:W-:Y:S01]  /*2870*/  IMAD.IADD R11, R168, 0x1, R9 ;  /* 0x00000001a80b7824 */ /* 0x000fe200078e0209 */
[-C--:B------:R-:W-:Y:S01]  /*2880*/  LEA.HI R6, R0, R3.reuse, RZ, 0x3 ;  /* 0x0000000300067211 */ /* 0x080fe200078f18ff */
[-C--:B------:R-:W-:Y:S01]  /*2890*/  IMAD.WIDE.U32 R92, R140, R88.reuse, R92 ;  /* 0x000000588c5c7225 */ /* 0x080fe200078e005c */
[----:B------:R-:W-:Y:S02]  /*28a0*/  LEA.HI R0, R0, R3, RZ, 0x6 ;  /* 0x0000000300007211 */ /* 0x000fe400078f30ff */
[-C--:B------:R-:W-:Y:S01]  /*28b0*/  LEA.HI R3, R8, R5.reuse, RZ, 0x6 ;  /* 0x0000000508037211 */ /* 0x080fe200078f30ff */
[----:B------:R-:W-:Y:S01]  /*28c0*/  IMAD.WIDE.U32 R90, R140, R88, R90 ;  /* 0x000000588c5a7225 */ /* 0x000fe200078e005a */
[----:B------:R-:W-:Y:S02]  /*28d0*/  LEA.HI R12, R8, R5, RZ, 0x3 ;  /* 0x00000005080c7211 */ /* 0x000fe400078f18ff */
[----:B------:R-:W-:-:S02]  /*28e0*/  SHF.R.S32.HI R0, RZ, 0x6, R0 ;  /* 0x00000006ff007819 */ /* 0x000fc40000011400 */
[----:B------:R-:W-:Y:S02]  /*28f0*/  SHF.R.S32.HI R8, RZ, 0x6, R3 ;  /* 0x00000006ff087819 */ /* 0x000fe40000011403 */
[----:B------:R-:W-:Y:S01]  /*2900*/  LOP3.LUT R3, R185, 0x38, R6, 0xf8, !PT ;  /* 0x00000038b9037812 */ /* 0x000fe200078ef806 */
[C---:B------:R-:W-:Y:S01]  /*2910*/  IMAD R139, R0.reuse, 0x1800, R187 ;  /* 0x00001800008b7824 */ /* 0x040fe200078e02bb */
[----:B------:R-:W-:Y:S01]  /*2920*/  SHF.R.S32.HI R14, RZ, 0x1f, R11 ;  /* 0x0000001fff0e7819 */ /* 0x000fe2000001140b */
[--C-:B------:R-:W-:Y:S01]  /*2930*/  IMAD R137, R0, 0x1800, R200.reuse ;  /* 0x0000180000897824 */ /* 0x100fe200078e02c8 */
[----:B------:R-:W-:Y:S01]  /*2940*/  LOP3.LUT R0, R3, R186, RZ, 0x3c, !PT ;  /* 0x000000ba03007212 */ /* 0x000fe200078e3cff */
[C---:B------:R-:W-:Y:S01]  /*2950*/  IMAD R135, R8.reuse, 0x1800, R200 ;  /* 0x0000180008877824 */ /* 0x040fe200078e02c8 */
[----:B------:R-:W-:Y:S01]  /*2960*/  LOP3.LUT R9, R181, 0x38, R6, 0xf8, !PT ;  /* 0x00000038b5097812 */ /* 0x000fe200078ef806 */
[----:B------:R-:W-:Y:S01]  /*2970*/  IMAD R138, R8, 0x1800, R187 ;  /* 0x00001800088a7824 */ /* 0x000fe200078e02bb */
[----:B------:R-:W-:Y:S01]  /*2980*/  LEA.HI R20, R14, R11, RZ, 0x3 ;  /* 0x0000000b0e147211 */ /* 0x000fe200078f18ff */
[----:B------:R-:W-:Y:S01]  /*2990*/  IMAD.IADD R139, R139, 0x1, R0 ;  /* 0x000000018b8b7824 */ /* 0x000fe200078e0200 */
[----:B------:R-:W-:-:S02]  /*29a0*/  LOP3.LUT R0, R181, 0x38, R12, 0xf8, !PT ;  /* 0x00000038b5007812 */ /* 0x000fc400078ef80c */
[----:B------:R-:W-:Y:S02]  /*29b0*/  LOP3.LUT R5, R185, 0x38, R12, 0xf8, !PT ;  /* 0x00000038b9057812 */ /* 0x000fe400078ef80c */
[----:B------:R-:W-:Y:S02]  /*29c0*/  LEA.HI R11, R14, R11, RZ, 0x6 ;  /* 0x0000000b0e0b7211 */ /* 0x000fe400078f30ff */
[-C--:B------:R-:W-:Y:S02]  /*29d0*/  LOP3.LUT R10, R9, R21.reuse, RZ, 0x3c, !PT ;  /* 0x00000015090a7212 */ /* 0x080fe400078e3cff */
[-C--:B------:R-:W-:Y:S02]  /*29e0*/  LOP3.LUT R0, R0, R21.reuse, RZ, 0x3c, !PT ;  /* 0x0000001500007212 */ /* 0x080fe400078e3cff */
[----:B------:R-:W-:Y:S01]  /*29f0*/  SHF.R.S32.HI R9, RZ, 0x1f, R140 ;  /* 0x0000001fff097819 */ /* 0x000fe2000001148c */
[----:B------:R-:W-:Y:S01]  /*2a00*/  IMAD.IADD R137, R137, 0x1, R10 ;  /* 0x0000000189897824 */ /* 0x000fe200078e020a */
[----:B------:R-:W-:Y:S01]  /*2a10*/  LOP3.LUT R5, R5, R186, RZ, 0x3c, !PT ;  /* 0x000000ba05057212 */ /* 0x000fe200078e3cff */
[----:B------:R-:W-:Y:S01]  /*2a20*/  IMAD.IADD R135, R135, 0x1, R0 ;  /* 0x0000000187877824 */ /* 0x000fe200078e0200 */
[----:B------:R-:W-:Y:S01]  /*2a30*/  SHF.R.S32.HI R11, RZ, 0x6, R11 ;  /* 0x00000006ff0b7819 */ /* 0x000fe2000001140b */
[----:B------:R-:W-:Y:S01]  /*2a40*/  IMAD R0, R9, R94, RZ ;  /* 0x0000005e09007224 */ /* 0x000fe200078e02ff */
[--C-:B------:R-:W-:Y:S01]  /*2a50*/  LOP3.LUT R3, R185, 0x38, R20.reuse, 0xf8, !PT ;  /* 0x00000038b9037812 */ /* 0x100fe200078ef814 */
[----:B------:R-:W-:Y:S01]  /*2a60*/  IMAD.IADD R138, R138, 0x1, R5 ;  /* 0x000000018a8a7824 */ /* 0x000fe200078e0205 */
[----:B------:R-:W-:Y:S01]  /*2a70*/  LOP3.LUT R5, R181, 0x38, R20, 0xf8, !PT ;  /* 0x00000038b5057812 */ /* 0x000fe200078ef814 */
[----:B------:R-:W-:Y:S01]  /*2a80*/  IMAD R136, R11, 0x1800, R187 ;  /* 0x000018000b887824 */ /* 0x000fe200078e02bb */
[----:B------:R-:W-:Y:S01]  /*2a90*/  LOP3.LUT R3, R3, R186, RZ, 0x3c, !PT ;  /* 0x000000ba03037212 */ /* 0x000fe200078e3cff */
[----:B------:R-:W-:Y:S01]  /*2aa0*/  IMAD R134, R11, 0x1800, R200 ;  /* 0x000018000b867824 */ /* 0x000fe200078e02c8 */
[----:B------:R-:W-:Y:S01]  /*2ab0*/  LOP3.LUT R5, R5, R21, RZ, 0x3c, !PT ;  /* 0x0000001505057212 */ /* 0x000fe200078e3cff */
[----:B------:R-:W-:Y:S01]  /*2ac0*/  IMAD R11, R140, R95, R0 ;  /* 0x0000005f8c0b7224 */ /* 0x000fe200078e0200 */
[----:B------:R-:W-:Y:S01]  /*2ad0*/  ISETP.GE.AND P0, PT, R161, UR4, PT ;  /* 0x00000004a1007c0c */ /* 0x000fe2000bf06270 */
[----:B------:R-:W-:Y:S01]  /*2ae0*/  IMAD.IADD R136, R136, 0x1, R3 ;  /* 0x0000000188887824 */ /* 0x000fe200078e0203 */
[----:B------:R-:W-:Y:S01]  /*2af0*/  LOP3.LUT R3, R185, 0x18, R18, 0xf8, !PT ;  /* 0x00000018b9037812 */ /* 0x000fe200078ef812 */
[----:B------:R-:W-:Y:S01]  /*2b00*/  IMAD R0, R9, R88, RZ ;  /* 0x0000005809007224 */ /* 0x000fe200078e02ff */
[----:B------:R-:W-:Y:S01]  /*2b10*/  SHF.L.U64.HI R105, R94, 0x6, R95 ;  /* 0x000000065e697819 */ /* 0x000fe2000001025f */
[----:B------:R-:W-:Y:S01]  /*2b20*/  IMAD.IADD R134, R134, 0x1, R5 ;  /* 0x0000000186867824 */ /* 0x000fe200078e0205 */
[----:B------:R-:W-:Y:S01]  /*2b30*/  LOP3.LUT P5, RZ, R227, 0x4, RZ, 0xc0, !PT ;  /* 0x00000004e3ff7812 */ /* 0x000fe200078ac0ff */
[----:B------:R-:W-:Y:S01]  /*2b40*/  IMAD R101, R140, R89, R0 ;  /* 0x000000598c657224 */ /* 0x000fe200078e0200 */
[----:B------:R-:W-:Y:S01]  /*2b50*/  LOP3.LUT R0, R3, R186, RZ, 0x3c, !PT ;  /* 0x000000ba03007212 */ /* 0x000fe200078e3cff */
[----:B------:R-:W-:Y:S01]  /*2b60*/  IMAD R5, R95, 0x60, RZ ;  /* 0x000000605f057824 */ /* 0x000fe200078e02ff */
[----:B------:R-:W-:Y:S01]  /*2b70*/  SEL R3, RZ, 0x8, P4 ;  /* 0x00000008ff037807 */ /* 0x000fe20002000000 */
[----:B------:R-:W-:Y:S01]  /*2b80*/  IMAD.WIDE.U32 R94, R94, 0x60, RZ ;  /* 0x000000605e5e7825 */ /* 0x000fe200078e00ff */
[----:B------:R-:W-:-:S02]  /*2b90*/  SEL R8, RZ, 0x20, P0 ;  /* 0x00000020ff087807 */ /* 0x000fc40000000000 */
[----:B------:R-:W-:Y:S01]  /*2ba0*/  SHF.L.U64.HI R107, R88, 0x6, R89 ;  /* 0x00000006586b7819 */ /* 0x000fe20000010259 */
[----:B------:R-:W-:Y:S01]  /*2bb0*/  IMAD R9, R89, 0x60, RZ ;  /* 0x0000006059097824 */ /* 0x000fe200078e02ff */
[----:B------:R-:W-:Y:S01]  /*2bc0*/  LOP3.LUT R10, R4, R3, RZ, 0xfc, !PT ;  /* 0x00000003040a7212 */ /* 0x000fe200078efcff */
[----:B------:R-:W-:Y:S01]  /*2bd0*/  IMAD.WIDE.U32 R88, R88, 0x60, RZ ;  /* 0x0000006058587825 */ /* 0x000fe200078e00ff */
[----:B------:R-:W-:Y:S02]  /*2be0*/  LOP3.LUT R3, R4, 0x1, RZ, 0xc0, !PT ;  /* 0x0000000104037812 */ /* 0x000fe400078ec0ff */
[----:B------:R-:W-:Y:S01]  /*2bf0*/  SEL R126, R126, 0xffffffe0, !P5 ;  /* 0xffffffe07e7e7807 */ /* 0x000fe20006800000 */
[----:B------:R-:W-:Y:S01]  /*2c00*/  IMAD.IADD R130, R95, 0x1, R5 ;  /* 0x000000015f827824 */ /* 0x000fe200078e0205 */
[----:B------:R-:W-:Y:S01]  /*2c10*/  SHF.R.S32.HI R119, RZ, 0x3, R6 ;  /* 0x00000003ff777819 */ /* 0x000fe20000011406 */
[----:B------:R-:W-:Y:S01]  /*2c20*/  IMAD.IADD R0, R187, 0x1, R0 ;  /* 0x00000001bb007824 */ /* 0x000fe200078e0200 */
        /* <DEDUP_REMOVED lines=8> */
[----:B------:R-:W-:Y:S01]  /*2cb0*/  SHF.R.S32.HI R113, RZ, 0x3, R20 ;  /* 0x00000003ff717819 */ /* 0x000fe20000011414 */
[----:B------:R-:W-:Y:S01]  /*2cc0*/  IMAD.IADD R102, R11, 0x1, R97 ;  /* 0x000000010b667824 */ /* 0x000fe200078e0261 */
[C---:B------:R-:W-:Y:S01]  /*2cd0*/  LOP3.LUT R8, R10.reuse, 0x2, RZ, 0xc0, !PT ;  /* 0x000000020a087812 */ /* 0x040fe200078ec0ff */
[----:B------:R-:W-:Y:S01]  /*2ce0*/  IMAD.IADD R101, R101, 0x1, R91 ;  /* 0x0000000165657824 */ /* 0x000fe200078e025b */
[----:B------:R-:W-:-:S02]  /*2cf0*/  LOP3.LUT R9, R10, 0x4, RZ, 0xc0, !PT ;  /* 0x000000040a097812 */ /* 0x000fc400078ec0ff */
[C---:B------:R-:W-:Y:S02]  /*2d00*/  LOP3.LUT R20, R76.reuse, 0x2, RZ, 0xc0, !PT ;  /* 0x000000024c147812 */ /* 0x040fe400078ec0ff */
[C---:B------:R-:W-:Y:S02]  /*2d10*/  LOP3.LUT R21, R76.reuse, 0x4, RZ, 0xc0, !PT ;  /* 0x000000044c157812 */ /* 0x040fe400078ec0ff */
[C---:B------:R-:W-:Y:S02]  /*2d20*/  LOP3.LUT R26, R76.reuse, 0x8, RZ, 0xc0, !PT ;  /* 0x000000084c1a7812 */ /* 0x040fe400078ec0ff */
[----:B------:R-:W-:Y:S02]  /*2d30*/  LOP3.LUT R27, R76, 0x10, RZ, 0xc0, !PT ;  /* 0x000000104c1b7812 */ /* 0x000fe400078ec0ff */
[----:B0-----:R-:W-:Y:S02]  /*2d40*/  LEA.HI R194, R194, 0x8, RZ, 0x19 ;  /* 0x00000008c2c27811 */ /* 0x001fe400078fc8ff */
[----:B------:R-:W-:-:S02]  /*2d50*/  SHF.R.S32.HI R118, RZ, 0x3, R12 ;  /* 0x00000003ff767819 */ /* 0x000fc4000001140c */
[----:B------:R-:W-:Y:S02]  /*2d60*/  LOP3.LUT R7, R7, 0x1, RZ, 0xc0, !PT ;  /* 0x0000000107077812 */ /* 0x000fe400078ec0ff */
[----:B------:R-:W-:Y:S02]  /*2d70*/  LOP3.LUT R10, R10, 0x8, RZ, 0xc0, !PT ;  /* 0x000000080a0a7812 */ /* 0x000fe400078ec0ff */
[----:B------:R-:W-:Y:S02]  /*2d80*/  SHF.R.S32.HI R111, RZ, 0x1f, R4 ;  /* 0x0000001fff6f7819 */ /* 0x000fe40000011404 */
[----:B------:R-:W-:Y:S02]  /*2d90*/  SHF.R.S32.HI R110, RZ, 0x1f, R5 ;  /* 0x0000001fff6e7819 */ /* 0x000fe40000011405 */
[----:B------:R-:W-:Y:S02]  /*2da0*/  SHF.R.S32.HI R109, RZ, 0x1f, R6 ;  /* 0x0000001fff6d7819 */ /* 0x000fe40000011406 */
[----:B------:R-:W-:-:S02]  /*2db0*/  LOP3.LUT R76, R76, 0x20, RZ, 0xc0, !PT ;  /* 0x000000204c4c7812 */ /* 0x000fc400078ec0ff */
[----:B----4-:R-:W-:-:S07]  /*2dc0*/  SHF.R.S32.HI R128, RZ, 0x1f, R100 ;  /* 0x0000001fff807819 */ /* 0x010fce0000011464 */
.L_x_1670:
[----:B0-----:R-:W0:Y:S01]  /*2dd0*/  LDC R78, c[0x0][0x430] ;  /* 0x00010c00ff4e7b82 */ /* 0x001e220000000800 */
[----:B------:R-:W-:Y:S02]  /*2de0*/  VIADD R24, R24, 0xffffffff ;  /* 0xffffffff18187836 */ /* 0x000fe40000000000 */
[----:B------:R-:W-:Y:S02]  /*2df0*/  IMAD.MOV.U32 R77, RZ, RZ, RZ ;  /* 0x000000ffff4d7224 */ /* 0x000fe400078e00ff */
[----:B------:R-:W-:-:S03]  /*2e00*/  IMAD R12, R24, 0x60, R112 ;  /* 0x00000060180c7824 */ /* 0x000fc600078e0270 */
[----:B-1----:R-:W1:Y:S01]  /*2e10*/  LDC R123, c[0x0][0x3f4] ;  /* 0x0000fd00ff7b7b82 */ /* 0x002e620000000800 */
[----:B------:R-:W-:Y:S01]  /*2e20*/  IMAD.IADD R32, R129, 0x1, R12 ;  /* 0x0000000181207824 */ /* 0x000fe200078e020c */
[----:B------:R-:W-:-:S03]  /*2e30*/  ISETP.GE.AND P0, PT, R12, R25, PT ;  /* 0x000000190c00720c */ /* 0x000fc60003f06270 */
[----:B------:R-:W-:Y:S01]  /*2e40*/  IMAD.MOV.U32 R28, RZ, RZ, R32 ;  /* 0x000000ffff1c7224 */ /* 0x000fe200078e0020 */
[----:B------:R-:W-:Y:S02]  /*2e50*/  ISETP.GT.OR P0, PT, R112, 0x5f, P0 ;  /* 0x0000005f7000780c */ /* 0x000fe40000704670 */
[----:B0-----:R-:W-:-:S11]  /*2e60*/  ISETP.NE.AND P4, PT, R78, 0x1, PT ;  /* 0x000000014e00780c */ /* 0x001fd60003f85270 */
[----:B------:R-:W0:Y:S08]  /*2e70*/  @!P0 LDC.64 R14, c[0x0][0x428] ;  /* 0x00010a00ff0e8b82 */ /* 0x000e300000000a00 */
[----:B------:R-:W2:Y:S08]  /*2e80*/  @!P0 LDC.64 R12, c[0x0][0x418] ;  /* 0x00010600ff0c8b82 */ /* 0x000eb00000000a00 */
[----:B------:R-:W3:Y:S08]  /*2e90*/  @P4 LDC R11, c[0x0][0x434] ;  /* 0x00010d00ff0b4b82 */ /* 0x000ef00000000800 */
[----:B----4-:R-:W4:Y:S01]  /*2ea0*/  @P4 LDC R30, c[0x0][0x438] ;  /* 0x00010e00ff1e4b82 */ /* 0x010f220000000800 */
[----:B---3--:R-:W-:-:S05]  /*2eb0*/  @P4 IMAD.HI.U32 R11, R32, R11, RZ ;  /* 0x0000000b200b4227 */ /* 0x008fca00078e00ff */
[----:B----4-:R-:W-:Y:S01]  /*2ec0*/  @P4 SHF.R.U32.HI R28, RZ, R30, R11 ;  /* 0x0000001eff1c4219 */ /* 0x010fe2000001160b */
[----:B0-----:R-:W-:-:S03]  /*2ed0*/  @!P0 IMAD R11, R128, R14, RZ ;  /* 0x0000000e800b8224 */ /* 0x001fc600078e02ff */
[--C-:B------:R-:W-:Y:S01]  /*2ee0*/  @!P0 SHF.R.S32.HI R29, RZ, 0x1f, R28.reuse ;  /* 0x0000001fff1d8819 */ /* 0x100fe2000001141c */
[C---:B------:R-:W-:Y:S02]  /*2ef0*/  @!P0 IMAD R11, R100.reuse, R15, R11 ;  /* 0x0000000f640b8224 */ /* 0x040fe400078e020b */
[----:B------:R-:W-:-:S04]  /*2f00*/  @!P0 IMAD.WIDE.U32 R14, R100, R14, R28 ;  /* 0x0000000e640e8225 */ /* 0x000fc800078e001c */
[----:B------:R-:W-:Y:S01]  /*2f10*/  @!P0 IMAD.IADD R11, R15, 0x1, R11 ;  /* 0x000000010f0b8824 */ /* 0x000fe200078e020b */
[----:B--2---:R-:W-:-:S04]  /*2f20*/  @!P0 LEA R12, P4, R14, R12, 0x2 ;  /* 0x0000000c0e0c8211 */ /* 0x004fc800078810ff */
[----:B------:R-:W-:-:S05]  /*2f30*/  @!P0 LEA.HI.X R13, R14, R13, R11, 0x2, P4 ;  /* 0x0000000d0e0d8211 */ /* 0x000fca00020f140b */
[----:B------:R0:W5:Y:S01]  /*2f40*/  @!P0 LDG.E R77, desc[UR60][R12.64] ;  /* 0x0000003c0c4d8981 */ /* 0x000162000c1e1900 */
[----:B-1----:R-:W-:Y:S01]  /*2f50*/  ISETP.GE.AND P0, PT, R123, 0x1, PT ;  /* 0x000000017b00780c */ /* 0x002fe20003f06270 */
[----:B------:R-:W-:Y:S01]  /*2f60*/  IMAD.MOV R11, RZ, RZ, -R28 ;  /* 0x000000ffff0b7224 */ /* 0x000fe200078e0a1c */
[----:B------:R-:W-:Y:S01]  /*2f70*/  ISETP.GT.AND P4, PT, R24, R125, PT ;  /* 0x0000007d1800720c */ /* 0x000fe20003f84270 */
[C---:B------:R-:W-:Y:S01]  /*2f80*/  IMAD R14, R17.reuse, 0x4800, R0 ;  /* 0x00004800110e7824 */ /* 0x040fe200078e0200 */
[----:B------:R-:W-:Y:S05]  /*2f90*/  YIELD ;  /* 0x0000000000007946 */ /* 0x000fea0003800000 */
[----:B------:R-:W-:Y:S01]  /*2fa0*/  IMAD R28, R17, 0x4800, R133 ;  /* 0x00004800111c7824 */ /* 0x000fe200078e0285 */
[----:B------:R-:W-:Y:S01]  /*2fb0*/  BSSY B0, `(.L_x_1565) ;  /* 0x00007ef000007945 */ /* 0x000fe20003800000 */
[----:B------:R-:W-:Y:S01]  /*2fc0*/  IMAD R78, R78, R11, R32 ;  /* 0x0000000b4e4e7224 */ /* 0x000fe200078e0220 */
[----:B------:R-:W-:Y:S01]  /*2fd0*/  P2R R122, PR, RZ, 0x10 ;  /* 0x00000010ff7a7803 */ /* 0x000fe20000000000 */
[----:B------:R-:W-:-:S02]  /*2fe0*/  IMAD R29, R14, 0x2, R121 ;  /* 0x000000020e1d7824 */ /* 0x000fc400078e0279 */
[----:B------:R-:W-:Y:S01]  /*2ff0*/  IMAD R28, R28, 0x2, R121 ;  /* 0x000000021c1c7824 */ /* 0x000fe200078e0279 */
[----:B0-----:R-:W-:Y:S06]  /*3000*/  @!P0 BRA `(.L_x_1566) ;  /* 0x0000007400d08947 */ /* 0x001fec0003800000 */
[----:B------:R-:W-:Y:S01]  /*3010*/  SHF.R.S32.HI R79, RZ, 0x1f, R78 ;  /* 0x0000001fff4f7819 */ /* 0x000fe2000001144e */
[----:B------:R-:W-:Y:S01]  /*3020*/  ULDC.64 UR4, c[0x0][0x300] ;  /* 0x0000c00000047ab9 */ /* 0x000fe20000000a00 */
[----:B-----5:R-:W-:Y:S01]  /*3030*/  SHF.R.S32.HI R84, RZ, 0x1f, R77 ;  /* 0x0000001fff547819 */ /* 0x020fe2000001144d */
[----:B------:R-:W-:Y:S01]  /*3040*/  IMAD.WIDE.U32 R12, R78, UR4, RZ ;  /* 0x000000044e0c7c25 */ /* 0x000fe2000f8e00ff */
[----:B------:R-:W-:Y:S02]  /*3050*/  ULDC.U8 UR6, c[0x0][0x410] ;  /* 0x0001040000067ab9 */ /* 0x000fe40000000000 */
[----:B------:R-:W-:Y:S01]  /*3060*/  ISETP.NE.AND P0, PT, RZ, UR6, PT ;  /* 0x00000006ff007c0c */ /* 0x000fe2000bf05270 */
[----:B------:R-:W-:Y:S02]  /*3070*/  IMAD R11, R79, UR4, RZ ;  /* 0x000000044f0b7c24 */ /* 0x000fe4000f8e02ff */
[----:B------:R-:W-:Y:S02]  /*3080*/  IMAD R15, R132, R24, RZ ;  /* 0x00000018840f7224 */ /* 0x000fe400078e02ff */
[----:B------:R-:W-:Y:S01]  /*3090*/  IMAD R11, R78, UR5, R11 ;  /* 0x000000054e0b7c24 */ /* 0x000fe2000f8e020b */
[----:B------:R-:W-:Y:S01]  /*30a0*/  ULDC.64 UR4, c[0x0][0x310] ;  /* 0x0000c40000047ab9 */ /* 0x000fe20000000a00 */
[----:B------:R-:W-:-:S02]  /*30b0*/  IMAD R85, R24, -0x60, R25 ;  /* 0xffffffa018557824 */ /* 0x000fc400078e0219 */
[----:B------:R-:W-:Y:S02]  /*30c0*/  IMAD R14, R84, UR4, RZ ;  /* 0x00000004540e7c24 */ /* 0x000fe4000f8e02ff */
[----:B------:R-:W-:Y:S01]  /*30d0*/  IMAD.IADD R13, R13, 0x1, R11 ;  /* 0x000000010d0d7824 */ /* 0x000fe200078e020b */
[----:B------:R-:W-:Y:S01]  /*30e0*/  VIMNMX R85, R85, 0x60, PT ;  /* 0x0000006055557848 */ /* 0x000fe20003fe0100 */
[C---:B------:R-:W-:Y:S02]  /*30f0*/  IMAD R11, R77.reuse, UR5, R14 ;  /* 0x000000054d0b7c24 */ /* 0x040fe4000f8e020e */
[----:B------:R-:W-:Y:S01]  /*3100*/  IMAD.WIDE.U32 R12, R77, UR4, R12 ;  /* 0x000000044d0c7c25 */ /* 0x000fe2000f8e000c */
[----:B------:R-:W-:-:S03]  /*3110*/  ULDC.64 UR4, c[0x0][0x308] ;  /* 0x0000c20000047ab9 */ /* 0x000fc60000000a00 */
[----:B------:R-:W-:Y:S01]  /*3120*/  IMAD.IADD R13, R13, 0x1, R11 ;  /* 0x000000010d0d7824 */ /* 0x000fe200078e020b */
[----:B------:R-:W-:Y:S01]  /*3130*/  SHF.R.S32.HI R11, RZ, 0x1f, R24 ;  /* 0x0000001fff0b7819 */ /* 0x000fe20000011418 */
[----:B------:R-:W-:Y:S02]  /*3140*/  IMAD R14, R130, R24, RZ ;  /* 0x00000018820e7224 */ /* 0x000fe400078e02ff */
[----:B------:R-:W-:-:S04]  /*3150*/  IMAD.WIDE.U32 R116, R169, UR4, R12 ;  /* 0x00000004a9747c25 */ /* 0x000fc8000f8e000c */
[C---:B------:R-:W-:Y:S02]  /*3160*/  IMAD R31, R11.reuse, R94, R14 ;  /* 0x0000005e0b1f7224 */ /* 0x040fe400078e020e */
[----:B------:R-:W-:Y:S02]  /*3170*/  IMAD R33, R11, R88, R15 ;  /* 0x000000580b217224 */ /* 0x000fe400078e020f */
[----:B------:R-:W-:Y:S01]  /*3180*/  IMAD R11, R169, UR5, R117 ;  /* 0x00000005a90b7c24 */ /* 0x000fe2000f8e0275 */
[----:B------:R-:W-:Y:S01]  /*3190*/  ULDC.64 UR4, c[0x0][0x2e8] ;  /* 0x0000ba0000047ab9 */ /* 0x000fe20000000a00 */
[----:B------:R-:W-:Y:S01]  /*31a0*/  IMAD.WIDE.U32 R14, R94, R24, RZ ;  /* 0x000000185e0e7225 */ /* 0x000fe200078e00ff */
[----:B------:R-:W-:-:S03]  /*31b0*/  LEA R117, P4, R116, UR4, 0x1 ;  /* 0x0000000474757c11 */ /* 0x000fc6000f8808ff */
[----:B------:R-:W-:Y:S01]  /*31c0*/  IMAD.WIDE.U32 R12, R88, R24, RZ ;  /* 0x00000018580c7225 */ /* 0x000fe200078e00ff */
[----:B------:R-:W-:-:S03]  /*31d0*/  LEA.HI.X R116, R116, UR5, R11, 0x1, P4 ;  /* 0x0000000574747c11 */ /* 0x000fc6000a0f0c0b */
        /* <DEDUP_REMOVED lines=21> */
[----:B------:R-:W-:Y:S01]  /*3330*/  IADD3 R35, P0, R92, R12, RZ ;  /* 0x0000000c5c237210 */ /* 0x000fe20007f1e0ff */
[----:B------:R-:W-:Y:S01]  /*3340*/  ULDC.64 UR6, c[0x0][0x400] ;  /* 0x0001000000067ab9 */ /* 0x000fe20000000a00 */
[----:B------:R-:W-:Y:S01]  /*3350*/  CS2R R74, SRZ ;  /* 0x00000000004a7805 */ /* 0x000fe2000001ff00 */
[----:B------:R-:W-:Y:S01]  /*3360*/  IMAD.X R34, R11, 0x1, R104, P5 ;  /* 0x000000010b227824 */ /* 0x000fe200028e0668 */
[----:B------:R-:W-:Y:S01]  /*3370*/  LEA R32, P5, R33, UR4, 0x1 ;  /* 0x0000000421207c11 */ /* 0x000fe2000f8a08ff */
[----:B------:R-:W-:Y:S01]  /*3380*/  IMAD.X R36, R82, 0x1, R103, P0 ;  /* 0x0000000152247824 */ /* 0x000fe200000e0667 */
[----:B------:R-:W-:Y:S02]  /*3390*/  ISETP.GE.AND P0, PT, R162, R123, PT ;  /* 0x0000007ba200720c */ /* 0x000fe40003f06270 */
[----:B------:R-:W-:-:S02]  /*33a0*/  CS2R R70, SRZ ;  /* 0x0000000000467805 */ /* 0x000fc4000001ff00 */
[----:B------:R-:W-:Y:S02]  /*33b0*/  LEA.HI.X R33, R33, UR5, R34, 0x1, P5 ;  /* 0x0000000521217c11 */ /* 0x000fe4000a8f0c22 */
[----:B------:R-:W-:Y:S02]  /*33c0*/  CS2R R80, SRZ ;  /* 0x0000000000507805 */ /* 0x000fe4000001ff00 */
[C---:B------:R-:W-:Y:S02]  /*33d0*/  LEA R34, P5, R35.reuse, UR6, 0x1 ;  /* 0x0000000623227c11 */ /* 0x040fe4000f8a08ff */
[----:B------:R-:W-:Y:S02]  /*33e0*/  CS2R R72, SRZ ;  /* 0x0000000000487805 */ /* 0x000fe4000001ff00 */
[----:B------:R-:W-:Y:S02]  /*33f0*/  LEA.HI.X R35, R35, UR7, R36, 0x1, P5 ;  /* 0x0000000723237c11 */ /* 0x000fe4000a8f0c24 */
[-C--:B------:R-:W-:Y:S01]  /*3400*/  ISETP.GE.AND P5, PT, R179, R123.reuse, PT ;  /* 0x0000007bb300720c */ /* 0x080fe20003fa6270 */
[----:B------:R0:W5:Y:S04]  /*3410*/  @!P0 LDG.E.64 R74, desc[UR60][R32.64] ;  /* 0x0000003c204a8981 */ /* 0x000168000c1e1b00 */
[----:B------:R0:W5:Y:S01]  /*3420*/  @!P0 LDG.E.64 R80, desc[UR60][R34.64] ;  /* 0x0000003c22508981 */ /* 0x000162000c1e1b00 */
[----:B------:R-:W-:-:S07]  /*3430*/  ISETP.GE.AND P0, PT, R177, R123, PT ;  /* 0x0000007bb100720c */ /* 0x000fce0003f06270 */
[----:B------:R0:W5:Y:S04]  /*3440*/  @!P5 LDG.E.64 R70, desc[UR60][R32.64+0x20] ;  /* 0x0000203c2046d981 */ /* 0x000168000c1e1b00 */
[----:B------:R0:W5:Y:S01]  /*3450*/  @!P5 LDG.E.64 R72, desc[UR60][R34.64+0x20] ;  /* 0x0000203c2248d981 */ /* 0x000162000c1e1b00 */
[----:B------:R-:W-:Y:S02]  /*3460*/  ISETP.GE.AND P5, PT, R178, R123, PT ;  /* 0x0000007bb200720c */ /* 0x000fe40003fa6270 */
[----:B------:R-:W-:Y:S02]  /*3470*/  CS2R R66, SRZ ;  /* 0x0000000000427805 */ /* 0x000fe4000001ff00 */
[----:B------:R-:W-:Y:S02]  /*3480*/  CS2R R68, SRZ ;  /* 0x0000000000447805 */ /* 0x000fe4000001ff00 */
[----:B------:R-:W-:-:S02]  /*3490*/  CS2R R62, SRZ ;  /* 0x00000000003e7805 */ /* 0x000fc4000001ff00 */
[----:B------:R-:W-:Y:S01]  /*34a0*/  CS2R R64, SRZ ;  /* 0x0000000000407805 */ /* 0x000fe2000001ff00 */
[----:B------:R0:W5:Y:S04]  /*34b0*/  @!P0 LDG.E.64 R66, desc[UR60][R32.64+0x40] ;  /* 0x0000403c20428981 */ /* 0x000168000c1e1b00 */
[----:B------:R0:W5:Y:S01]  /*34c0*/  @!P0 LDG.E.64 R68, desc[UR60][R34.64+0x40] ;  /* 0x0000403c22448981 */ /* 0x000162000c1e1b00 */
[----:B------:R-:W-:-:S03]  /*34d0*/  ISETP.GE.AND P0, PT, R176, R123, PT ;  /* 0x0000007bb000720c */ /* 0x000fc60003f06270 */
        /* <DEDUP_REMOVED lines=8> */
[----:B------:R0:W5:Y:S04]  /*3560*/  @!P0 LDG.E.64 R60, desc[UR60][R34.64+0x80] ;  /* 0x0000803c223c8981 */ /* 0x000168000c1e1b00 */
[----:B------:R0:W5:Y:S04]  /*3570*/  @!P5 LDG.E.64 R54, desc[UR60][R32.64+0xa0] ;  /* 0x0000a03c2036d981 */ /* 0x000168000c1e1b00 */
[----:B------:R0:W5:Y:S02]  /*3580*/  @!P5 LDG.E.64 R56, desc[UR60][R34.64+0xa0] ;  /* 0x0000a03c2238d981 */ /* 0x000164000c1e1b00 */
.L_x_1569:
[----:B------:R-:W-:Y:S05]  /*3590*/  BSYNC B1 ;  /* 0x0000000000017941 */ /* 0x000fea0003800000 */
.L_x_1568:
        /* <DEDUP_REMOVED lines=12> */
[----:B------:R-:W-:Y:S01]  /*3660*/  CS2R R48, SRZ ;  /* 0x0000000000307805 */ /* 0x000fe2000001ff00 */
[----:B-----5:R-:W-:Y:S01]  /*3670*/  IMAD.MOV.U32 R83, RZ, RZ, R54 ;  /* 0x000000ffff537224 */ /* 0x020fe200078e0036 */
[----:B------:R-:W-:Y:S01]  /*3680*/  CS2R R52, SRZ ;  /* 0x0000000000347805 */ /* 0x000fe2000001ff00 */
[----:B------:R-:W-:Y:S06]  /*3690*/  @P5 BRA `(.L_x_1571) ;  /* 0x0000000000a05947 */ /* 0x000fec0003800000 */
[----:B------:R-:W-:Y:S01]  /*36a0*/  IADD3 R14, P0, P6, R98, R14, R106 ;  /* 0x0000000e620e7210 */ /* 0x000fe20007e1e06a */
[----:B------:R-:W-:Y:S01]  /*36b0*/  ULDC.64 UR4, c[0x0][0x3e8] ;  /* 0x0000fa0000047ab9 */ /* 0x000fe20000000a00 */
[----:B------:R-:W-:Y:S01]  /*36c0*/  ULDC.64 UR6, c[0x0][0x400] ;  /* 0x0001000000067ab9 */ /* 0x000fe20000000a00 */
[----:B------:R-:W-:Y:S02]  /*36d0*/  CS2R R50, SRZ ;  /* 0x0000000000327805 */ /* 0x000fe4000001ff00 */
[----:B------:R-:W-:Y:S02]  /*36e0*/  IADD3.X R13, R104, R11, R105, P0, P6 ;  /* 0x0000000b680d7210 */ /* 0x000fe400007ec469 */
[----:B------:R-:W-:Y:S02]  /*36f0*/  CS2R R52, SRZ ;  /* 0x0000000000347805 */ /* 0x000fe4000001ff00 */
[----:B------:R-:W-:-:S04]  /*3700*/  IADD3 R11, P0, P6, R92, R12, R108 ;  /* 0x0000000c5c0b7210 */ /* 0x000fc80007e1e06c */
[----:B------:R-:W-:Y:S02]  /*3710*/  IADD3.X R82, R103, R82, R107, P0, P6 ;  /* 0x0000005267527210 */ /* 0x000fe400007ec46b */
[----:B------:R-:W-:-:S04]  /*3720*/  LEA R12, P0, R14, UR4, 0x1 ;  /* 0x000000040e0c7c11 */ /* 0x000fc8000f8008ff */
[----:B------:R-:W-:Y:S02]  /*3730*/  LEA.HI.X R13, R14, UR5, R13, 0x1, P0 ;  /* 0x000000050e0d7c11 */ /* 0x000fe400080f0c0d */
        /* <DEDUP_REMOVED lines=30> */
.L_x_1571:
[----:B------:R-:W-:Y:S05]  /*3920*/  BSYNC B1 ;  /* 0x0000000000017941 */ /* 0x000fea0003800000 */
.L_x_1570:
[----:B------:R-:W2:Y:S01]  /*3930*/  LDL R11, [R1+0x30] ;  /* 0x00003000010b7983 */ /* 0x000ea20000100800 */
[----:B0-----:R-:W-:Y:S02]  /*3940*/  IMAD.MOV.U32 R12, RZ, RZ, R58 ;  /* 0x000000ffff0c7224 */ /* 0x001fe400078e003a */
[----:B------:R-:W-:Y:S02]  /*3950*/  IMAD.MOV.U32 R13, RZ, RZ, R55 ;  /* 0x000000ffff0d7224 */ /* 0x000fe400078e0037 */
        /* <DEDUP_REMOVED lines=10> */
[----:B------:R-:W-:-:S03]  /*3a00*/  IMAD.MOV.U32 R13, RZ, RZ, R74 ;  /* 0x000000ffff0d7224 */ /* 0x000fc600078e004a */
[----:B------:R-:W-:Y:S01]  /*3a10*/  PRMT R192, R192, 0x5410, R12 ;  /* 0x00005410c0c07816 */ /* 0x000fe2000000000c */
[----:B------:R-:W-:Y:S01]  /*3a20*/  IMAD.MOV.U32 R12, RZ, RZ, R56 ;  /* 0x000000ffff0c7224 */ /* 0x000fe200078e0038 */
[----:B------:R-:W-:Y:S02]  /*3a30*/  PRMT R144, R14, 0x5410, R13 ;  /* 0x000054100e907816 */ /* 0x000fe4000000000d */
[----:B--2---:R-:W-:Y:S01]  /*3a40*/  R2UR UR4, R11 ;  /* 0x000000000b0472ca */ /* 0x004fe200000e0000 */
[----:B------:R-:W-:-:S05]  /*3a50*/  IMAD.MOV.U32 R11, RZ, RZ, R59 ;  /* 0x000000ffff0b7224 */ /* 0x000fca00078e003b */
[----:B------:R-:W-:Y:S01]  /*3a60*/  PRMT R156, R11, 0x7610, R156 ;  /* 0x000076100b9c7816 */ /* 0x000fe2000000009c */
[----:B------:R-:W-:-:S05]  /*3a70*/  IMAD.MOV.U32 R11, RZ, RZ, R66 ;  /* 0x000000ffff0b7224 */ /* 0x000fca00078e0042 */
[----:B------:R-:W-:Y:S01]  /*3a80*/  PRMT R189, R189, 0x5410, R11 ;  /* 0x00005410bdbd7816 */ /* 0x000fe2000000000b */
[----:B------:R-:W-:Y:S01]  /*3a90*/  IMAD.MOV.U32 R11, RZ, RZ, R70 ;  /* 0x000000ffff0b7224 */ /* 0x000fe200078e0046 */
[----:B------:R-:W-:-:S04]  /*3aa0*/  UISETP.NE.AND UP0, UPT, UR4, 0x3, UPT ;  /* 0x000000030400788c */ /* 0x000fc8000bf05270 */
[----:B------:R-:W-:Y:S01]  /*3ab0*/  PRMT R191, R191, 0x5410, R11 ;  /* 0x00005410bfbf7816 */ /* 0x000fe2000000000b */
[----:B------:R-:W-:Y:S01]  /*3ac0*/  IMAD.MOV.U32 R11, RZ, RZ, R57 ;  /* 0x000000ffff0b7224 */ /* 0x000fe200078e0039 */
[----:B------:R-:W-:-:S04]  /*3ad0*/  PLOP3.LUT P0, PT, PT, PT, UP0, 0x80, 0x0 ;  /* 0x000000000000781c */ /* 0x000fc80003f0f008 */
        /* <DEDUP_REMOVED lines=20> */
[----:B-----5:R-:W-:Y:S02]  /*3c20*/  IMAD.MOV.U32 R12, RZ, RZ, R30 ;  /* 0x000000ffff0c7224 */ /* 0x020fe400078e001e */
        /* <DEDUP_REMOVED lines=40> */
.L_x_1572:
[----:B------:R-:W-:Y:S01]  /*3eb0*/  IMAD R86, R17, 0x8, R2 ;  /* 0x0000000811567824 */ /* 0x000fe200078e0202 */
[----:B------:R-:W-:Y:S01]  /*3ec0*/  SHF.L.U32 R87, R175, 0x1f, RZ ;  /* 0x0000001faf577819 */ /* 0x000fe200000006ff */
[----:B------:R-:W-:Y:S03]  /*3ed0*/  BSSY B1, `(.L_x_1573) ;  /* 0x0000003000017945 */ /* 0x000fe60003800000 */
[----:B------:R-:W0:Y:S02]  /*3ee0*/  SYNCS.PHASECHK.TRANS64.TRYWAIT P6, [R86+URZ+0x2a890], R87 ;  /* 0x02a89057560075a7 */ /* 0x000e2400080c017f */
[----:B0-----:R-:W-:Y:S05]  /*3ef0*/  @!P6 BRA `(.L_x_1574) ;  /* 0x0000028400e8e947 */ /* 0x001fea0003800000 */
.L_x_1996:
[----:B------:R-:W-:Y:S05]  /*3f00*/  BSYNC B1 ;  /* 0x0000000000017941 */ /* 0x000fea0003800000 */
.L_x_1573:
[----:B------:R-:W-:-:S03]  /*3f10*/  UMOV UR4, 0xffffffff ;  /* 0xffffffff00047882 */ /* 0x000fc60000000000 */
[----:B------:R-:W-:Y:S05]  /*3f20*/  BRA.DIV UR4, `(.L_x_1575) ;  /* 0x0000028604f07947 */ /* 0x000fea000b800000 */
[----:B------:R1:W2:Y:S04]  /*3f30*/  SHFL.IDX PT, R82, R116, RZ, 0x1c1f ;  /* 0x001c1fff74527589 */ /* 0x0002a800000e0000 */
[----:B------:R1:W3:Y:S02]  /*3f40*/  SHFL.IDX PT, R11, R117, RZ, 0x1c1f ;  /* 0x001c1fff750b7589 */ /* 0x0002e400000e0000 */
.L_x_2000:
        /* <DEDUP_REMOVED lines=13> */
[C---:B------:R-:W-:Y:S02]  /*4020*/  PRMT R81, R145.reuse, 0x5410, R75 ;  /* 0x0000541091517816 */ /* 0x040fe4000000004b */
[----:B------:R-:W-:-:S02]  /*4030*/  PRMT R75, R145, 0x5432, R80 ;  /* 0x00005432914b7816 */ /* 0x000fc40000000050 */
[C---:B------:R-:W-:Y:S02]  /*4040*/  PRMT R74, R144.reuse, 0x5432, R74 ;  /* 0x00005432904a7816 */ /* 0x040fe4000000004a */
[----:B0-----:R-:W-:Y:S02]  /*4050*/  LOP3.LUT R146, R13, 0xffff0000, RZ, 0xc0, !PT ;  /* 0xffff00000d927812 */ /* 0x001fe400078ec0ff */
[C---:B------:R-:W-:Y:S01]  /*4060*/  LOP3.LUT R145, R81.reuse, 0xffff0000, RZ, 0xc0, !PT ;  /* 0xffff000051917812 */ /* 0x040fe200078ec0ff */
[----:B------:R-:W-:Y:S01]  /*4070*/  IMAD.U32 R81, R81, 0x10000, RZ ;  /* 0x0001000051517824 */ /* 0x000fe200078e00ff */
[----:B------:R-:W-:Y:S01]  /*4080*/  PRMT R143, R144, 0x5410, R143 ;  /* 0x00005410908f7816 */ /* 0x000fe2000000008f */
[----:B------:R-:W-:Y:S01]  /*4090*/  IMAD.U32 R144, R13, 0x10000, RZ ;  /* 0x000100000d907824 */ /* 0x000fe200078e00ff */
[----:B------:R-:W-:Y:S01]  /*40a0*/  LOP3.LUT R13, R74, 0xffff0000, RZ, 0xc0, !PT ;  /* 0xffff00004a0d7812 */ /* 0x000fe200078ec0ff */
        /* <DEDUP_REMOVED lines=34> */
.L_x_1581:
[----:B------:R-:W-:Y:S05]  /*42d0*/  BSYNC B3 ;  /* 0x0000000000037941 */ /* 0x000fea0003800000 */
.L_x_1580:
[----:B---3--:R-:W-:-:S04]  /*42e0*/  LEA R74, P4, R18, R11, 0x1 ;  /* 0x0000000b124a7211 */ /* 0x008fc800078808ff */
[----:B--2---:R-:W-:-:S05]  /*42f0*/  LEA.HI.X R75, R18, R82, R19, 0x1, P4 ;  /* 0x00000052124b7211 */ /* 0x004fca00020f0c13 */
[----:B0-----:R4:W-:Y:S04]  /*4300*/  ST.E.128 desc[UR60][R74.64], R12 ;  /* 0x0000000c4a007985 */ /* 0x0019e8000c101d3c */
.L_x_1579:
[----:B------:R-:W-:Y:S05]  /*4310*/  BSYNC B2 ;  /* 0x0000000000027941 */ /* 0x000fea0003800000 */
.L_x_1578:
        /* <DEDUP_REMOVED lines=12> */
[----:B------:R-:W-:Y:S02]  /*43e0*/  PRMT R73, R190, 0x5410, R71 ;  /* 0x00005410be497816 */ /* 0x000fe40000000047 */
        /* <DEDUP_REMOVED lines=41> */
.L_x_1585:
[----:B------:R-:W-:Y:S05]  /*4680*/  BSYNC B3 ;  /* 0x0000000000037941 */ /* 0x000fea0003800000 */
.L_x_1584:
[----:B------:R-:W-:Y:S02]  /*4690*/  IMAD.SHL.U32 R72, R170, 0x8, RZ ;  /* 0x00000008aa487824 */ /* 0x000fe400078e00ff */
[----:B---3--:R-:W-:Y:S02]  /*46a0*/  IMAD.MOV.U32 R70, RZ, RZ, R11 ;  /* 0x000000ffff467224 */ /* 0x008fe400078e000b */
[----:B--2---:R-:W-:Y:S02]  /*46b0*/  IMAD.MOV.U32 R71, RZ, RZ, R82 ;  /* 0x000000ffff477224 */ /* 0x004fe400078e0052 */
[----:B------:R-:W-:-:S05]  /*46c0*/  IMAD.WIDE R70, R72, 0x2, R70 ;  /* 0x0000000248467825 */ /* 0x000fca00078e0246 */
[----:B0-----:R0:W-:Y:S02]  /*46d0*/  ST.E.128 desc[UR60][R70.64], R12 ;  /* 0x0000000c46007985 */ /* 0x0011e4000c101d3c */
.L_x_1583:
[----:B------:R-:W-:Y:S05]  /*46e0*/  BSYNC B2 ;  /* 0x0000000000027941 */ /* 0x000fea0003800000 */
.L_x_1582:
        /* <DEDUP_REMOVED lines=54> */
.L_x_1589:
[----:B------:R-:W-:Y:S05]  /*4a50*/  BSYNC B3 ;  /* 0x0000000000037941 */ /* 0x000fea0003800000 */
.L_x_1588:
[----:B------:R-:W-:Y:S02]  /*4a60*/  IMAD.SHL.U32 R68, R171, 0x8, RZ ;  /* 0x00000008ab447824 */ /* 0x000fe400078e00ff */
[----:B---3--:R-:W-:Y:S02]  /*4a70*/  IMAD.MOV.U32 R66, RZ, RZ, R11 ;  /* 0x000000ffff427224 */ /* 0x008fe400078e000b */
[----:B--2---:R-:W-:Y:S02]  /*4a80*/  IMAD.MOV.U32 R67, RZ, RZ, R82 ;  /* 0x000000ffff437224 */ /* 0x004fe400078e0052 */
[----:B------:R-:W-:-:S05]  /*4a90*/  IMAD.WIDE R66, R68, 0x2, R66 ;  /* 0x0000000244427825 */ /* 0x000fca00078e0242 */
[----:B----4-:R0:W-:Y:S02]  /*4aa0*/  ST.E.128 desc[UR60][R66.64], R12 ;  /* 0x0000000c42007985 */ /* 0x0101e4000c101d3c */
.L_x_1587:
[----:B------:R-:W-:Y:S05]  /*4ab0*/  BSYNC B2 ;  /* 0x0000000000027941 */ /* 0x000fea0003800000 */
.L_x_1586:
        /* <DEDUP_REMOVED lines=11> */
[----:B------:R-:W-:Y:S01]  /*4b70*/  PRMT R65, R159, 0x5432, R63 ;  /* 0x000054329f417816 */ /* 0x000fe2000000003f */
[----:B----4-:R-:W-:Y:S01]  /*4b80*/  IMAD.U32 R63, R13, 0x10000, RZ ;  /* 0x000100000d3f7824 */ /* 0x010fe200078e00ff */
[----:B------:R-:W-:-:S02]  /*4b90*/  PRMT R62, R159, 0x5410, R62 ;  /* 0x000054109f3e7816 */ /* 0x000fc4000000003e */
[----:B------:R-:W-:Y:S02]  /*4ba0*/  LOP3.LUT R70, R13, 0xffff0000, RZ, 0xc0, !PT ;  /* 0xffff00000d467812 */ /* 0x000fe400078ec0ff */
[C---:B------:R-:W-:Y:S01]  /*4bb0*/  LOP3.LUT R68, R65.reuse, 0xffff0000, RZ, 0xc0, !PT ;  /* 0xffff000041447812 */ /* 0x040fe200078ec0ff */
[----:B------:R-:W-:Y:S01]  /*4bc0*/  IMAD.U32 R65, R65, 0x10000, RZ ;  /* 0x0001000041417824 */ /* 0x000fe200078e00ff */
[C---:B------:R-:W-:Y:S01]  /*4bd0*/  LOP3.LUT R64, R62.reuse, 0xffff0000, RZ, 0xc0, !PT ;  /* 0xffff00003e407812 */ /* 0x040fe200078ec0ff */
[----:B------:R-:W-:Y:S02]  /*4be0*/  IMAD.U32 R62, R62, 0x10000, RZ ;  /* 0x000100003e3e7824 */ /* 0x000fe400078e00ff */
[C---:B------:R-:W-:Y:S02]  /*4bf0*/  FMUL.FTZ R69, R70.reuse, R68 ;  /* 0x0000004446457220 */ /* 0x040fe40000410000 */
[-C--:B------:R-:W-:Y:S02]  /*4c00*/  FMUL.FTZ R13, R70, R64.reuse ;  /* 0x00000040460d7220 */ /* 0x080fe40000410000 */
[----:B------:R-:W-:-:S02]  /*4c10*/  FFMA.FTZ R64, R63, R64, -R69 ;  /* 0x000000403f407223 */ /* 0x000fc40000010845 */
[----:B------:R-:W-:Y:S01]  /*4c20*/  FFMA.FTZ R63, R63, R68, R13 ;  /* 0x000000443f3f7223 */ /* 0x000fe2000001000d */
[C---:B------:R-:W-:Y:S02]  /*4c30*/  PRMT R13, R158.reuse, 0x5432, R66 ;  /* 0x000054329e0d7816 */ /* 0x040fe40000000042 */
[----:B------:R-:W-:Y:S02]  /*4c40*/  PRMT R66, R158, 0x5410, R67 ;  /* 0x000054109e427816 */ /* 0x000fe40000000043 */
[----:B------:R-:W-:Y:S01]  /*4c50*/  LOP3.LUT R68, R14, 0xffff0000, RZ, 0xc0, !PT ;  /* 0xffff00000e447812 */ /* 0x000fe200078ec0ff */
[C---:B------:R-:W-:Y:S01]  /*4c60*/  IMAD.U32 R69, R13.reuse, 0x10000, RZ ;  /* 0x000100000d457824 */ /* 0x040fe200078e00ff */
[----:B------:R-:W-:Y:S01]  /*4c70*/  LOP3.LUT R13, R13, 0xffff0000, RZ, 0xc0, !PT ;  /* 0xffff00000d0d7812 */ /* 0x000fe200078ec0ff */
        /* <DEDUP_REMOVED lines=14> */
[C---:B------:R-:W-:Y:S01]  /*4d60*/  LOP3.LUT R13, R12.reuse, 0xffff0000, RZ, 0xc0, !PT ;  /* 0xffff00000c0d7812 */ /* 0x040fe200078ec0ff */
[----:B------:R-:W-:Y:S01]  /*4d70*/  FFMA.FTZ R14, R15, R66, R14 ;  /* 0x000000420f0e7223 */ /* 0x000fe2000001000e */
[----:B------:R-:W-:-:S03]  /*4d80*/  IMAD.U32 R12, R12, 0x10000, RZ ;  /* 0x000100000c0c7824 */ /* 0x000fc600078e00ff */
[C---:B------:R-:W-:Y:S01]  /*4d90*/  FMUL.FTZ R15, R13.reuse, R65 ;  /* 0x000000410d0f7220 */ /* 0x040fe20000410000 */
[-C--:B------:R-:W-:Y:S01]  /*4da0*/  FMUL.FTZ R13, R13, R62.reuse ;  /* 0x0000003e0d0d7220 */ /* 0x080fe20000410000 */
[----:B------:R-:W-:Y:S02]  /*4db0*/  F2FP.BF16.F32.PACK_AB R14, R14, R67 ;  /* 0x000000430e0e723e */ /* 0x000fe400000010ff */
[C---:B------:R-:W-:Y:S01]  /*4dc0*/  FFMA.FTZ R15, R12.reuse, R62, -R15 ;  /* 0x0000003e0c0f7223 */ /* 0x040fe2000001080f */
[----:B------:R-:W-:-:S05]  /*4dd0*/  FFMA.FTZ R13, R12, R65, R13 ;  /* 0x000000410c0d7223 */ /* 0x000fca000001000d */
[----:B------:R-:W-:Y:S01]  /*4de0*/  F2FP.BF16.F32.PACK_AB R13, R13, R15 ;  /* 0x0000000f0d0d723e */ /* 0x000fe200000010ff */
[----:B------:R-:W-:Y:S02]  /*4df0*/  IMAD.MOV.U32 R15, RZ, RZ, R14 ;  /* 0x000000ffff0f7224 */ /* 0x000fe400078e000e */
[----:B------:R-:W-:Y:S02]  /*4e00*/  IMAD.MOV.U32 R14, RZ, RZ, R68 ;  /* 0x000000ffff0e7224 */ /* 0x000fe400078e0044 */
[----:B------:R-:W-:Y:S02]  /*4e10*/  IMAD.MOV.U32 R12, RZ, RZ, R13 ;  /* 0x000000ffff0c7224 */ /* 0x000fe400078e000d */
[----:B------:R-:W-:-:S07]  /*4e20*/  IMAD.MOV.U32 R13, RZ, RZ, R63 ;  /* 0x000000ffff0d7224 */ /* 0x000fce00078e003f */
.L_x_1593:
[----:B------:R-:W-:Y:S05]  /*4e30*/  BSYNC B3 ;  /* 0x0000000000037941 */ /* 0x000fea0003800000 */
.L_x_1592:
[----:B---3--:R-:W-:-:S04]  /*4e40*/  LEA R62, P4, R22, R11, 0x1 ;  /* 0x0000000b163e7211 */ /* 0x008fc800078808ff */
[----:B--2---:R-:W-:-:S05]  /*4e50*/  LEA.HI.X R63, R22, R82, R173, 0x1, P4 ;  /* 0x00000052163f7211 */ /* 0x004fca00020f0cad */
[----:B----4-:R0:W-:Y:S04]  /*4e60*/  ST.E.128 desc[UR60][R62.64], R12 ;  /* 0x0000000c3e007985 */ /* 0x0101e8000c101d3c */
.L_x_1591:
[----:B------:R-:W-:Y:S05]  /*4e70*/  BSYNC B2 ;  /* 0x0000000000027941 */ /* 0x000fea0003800000 */
.L_x_1590:
[----:B------:R-:W-:Y:S01]  /*4e80*/  ISETP.NE.AND P4, PT, R27, RZ, PT ;  /* 0x000000ff1b00720c */ /* 0x000fe20003f85270 */
[----:B------:R-:W-:-:S12]  /*4e90*/  BSSY B2, `(.L_x_1594) ;  /* 0x0000039000027945 */ /* 0x000fd80003800000 */
[----:B------:R-:W-:Y:S05]  /*4ea0*/  @!P4 BRA `(.L_x_1595) ;  /* 0x0000000000dcc947 */ /* 0x000fea0003800000 */
[----:B0---4-:R0:W4:Y:S01]  /*4eb0*/  LDS.128 R12, [R29+0x6000] ;  /* 0x006000001d0c7984 */ /* 0x0111220000000c00 */
[----:B------:R-:W-:Y:S01]  /*4ec0*/  ISETP.GE.AND P4, PT, R176, R123, PT ;  /* 0x0000007bb000720c */ /* 0x000fe20003f86270 */
[----:B------:R-:W-:-:S12]  /*4ed0*/  BSSY B3, `(.L_x_1596) ;  /* 0x0000031000037945 */ /* 0x000fd80003800000 */
[----:B0-----:R-:W-:Y:S05]  /*4ee0*/  @P4 BRA `(.L_x_1597) ;  /* 0x0000000000bc4947 */ /* 0x001fea0003800000 */
[----:B------:R-:W-:Y:S02]  /*4ef0*/  SHF.R.U64 R58, R58, 0x10, R59 ;  /* 0x000000103a3a7819 */ /* 0x000fe4000000123b */
[--C-:B------:R-:W-:Y:S02]  /*4f00*/  SHF.R.U64 R62, R60, 0x10, R61.reuse ;  /* 0x000000103c3e7819 */ /* 0x100fe4000000123d */
[C---:B------:R-:W-:Y:S02]  /*4f10*/  PRMT R58, R157.reuse, 0x5432, R58 ;  /* 0x000054329d3a7816 */ /* 0x040fe4000000003a */
[----:B------:R-:W-:Y:S02]  /*4f20*/  PRMT R157, R157, 0x5410, R62 ;  /* 0x000054109d9d7816 */ /* 0x000fe4000000003e */
[----:B------:R-:W-:Y:S02]  /*4f30*/  SHF.R.U32.HI R60, RZ, 0x10, R61 ;  /* 0x00000010ff3c7819 */ /* 0x000fe4000001163d */
[C---:B----4-:R-:W-:Y:S01]  /*4f40*/  LOP3.LUT R64, R13.reuse, 0xffff0000, RZ, 0xc0, !PT ;  /* 0xffff00000d407812 */ /* 0x050fe200078ec0ff */
[----:B------:R-:W-:Y:S01]  /*4f50*/  IMAD.U32 R13, R13, 0x10000, RZ ;  /* 0x000100000d0d7824 */ /* 0x000fe200078e00ff */
[C---:B------:R-:W-:Y:S01]  /*4f60*/  LOP3.LUT R61, R157.reuse, 0xffff0000, RZ, 0xc0, !PT ;  /* 0xffff00009d3d7812 */ /* 0x040fe200078ec0ff */
[----:B------:R-:W-:Y:S01]  /*4f70*/  IMAD.U32 R157, R157, 0x10000, RZ ;  /* 0x000100009d9d7824 */ /* 0x000fe200078e00ff */
[C---:B------:R-:W-:Y:S01]  /*4f80*/  LOP3.LUT R62, R58.reuse, 0xffff0000, RZ, 0xc0, !PT ;  /* 0xffff00003a3e7812 */ /* 0x040fe200078ec0ff */
[----:B------:R-:W-:Y:S01]  /*4f90*/  IMAD.U32 R58, R58, 0x10000, RZ ;  /* 0x000100003a3a7824 */ /* 0x000fe200078e00ff */
[----:B------:R-:W-:Y:S01]  /*4fa0*/  SHF.R.U32.HI R59, RZ, 0x10, R59 ;  /* 0x00000010ff3b7819 */ /* 0x000fe2000001163b */
[-C--:B------:R-:W-:Y:S01]  /*4fb0*/  FMUL.FTZ R63, R64, R61.reuse ;  /* 0x0000003d403f7220 */ /* 0x080fe20000410000 */
[----:B------:R-:W-:Y:S01]  /*4fc0*/  PRMT R60, R156, 0x5432, R60 ;  /* 0x000054329c3c7816 */ /* 0x000fe2000000003c */
[-C--:B------:R-:W-:Y:S01]  /*4fd0*/  FMUL.FTZ R64, R64, R62.reuse ;  /* 0x0000003e40407220 */ /* 0x080fe20000410000 */
[----:B------:R-:W-:Y:S01]  /*4fe0*/  PRMT R59, R156, 0x5410, R59 ;  /* 0x000054109c3b7816 */ /* 0x000fe2000000003b */
[C---:B------:R-:W-:Y:S01]  /*4ff0*/  FFMA.FTZ R63, R13.reuse, R62, -R63 ;  /* 0x0000003e0d3f7223 */ /* 0x040fe2000001083f */
[----:B------:R-:W-:Y:S01]  /*5000*/  LOP3.LUT R65, R14, 0xffff0000, RZ, 0xc0, !PT ;  /* 0xffff00000e417812 */ /* 0x000fe200078ec0ff */
        /* <DEDUP_REMOVED lines=29> */
.L_x_1597:
[----:B------:R-:W-:Y:S05]  /*51e0*/  BSYNC B3 ;  /* 0x0000000000037941 */ /* 0x000fea0003800000 */
.L_x_1596:
[----:B---3--:R-:W-:-:S04]  /*51f0*/  LEA R58, P4, R160, R11, 0x1 ;  /* 0x0000000ba03a7211 */ /* 0x008fc800078808ff */
[----:B--2---:R-:W-:-:S05]  /*5200*/  LEA.HI.X R59, R160, R82, R184, 0x1, P4 ;  /* 0x00000052a03b7211 */ /* 0x004fca00020f0cb8 */
[----:B----4-:R0:W-:Y:S04]  /*5210*/  ST.E.128 desc[UR60][R58.64], R12 ;  /* 0x0000000c3a007985 */ /* 0x0101e8000c101d3c */
.L_x_1595:
[----:B------:R-:W-:Y:S05]  /*5220*/  BSYNC B2 ;  /* 0x0000000000027941 */ /* 0x000fea0003800000 */
.L_x_1594:
        /* <DEDUP_REMOVED lines=9> */
[----:B------:R-:W-:Y:S02]  /*52c0*/  SHF.R.U64 R54, R54, 0x10, R55 ;  /* 0x0000001036367819 */ /* 0x000fe40000001237 */
[----:B------:R-:W-:Y:S02]  /*52d0*/  PRMT R11, R155, 0x5410, R11 ;  /* 0x000054109b0b7816 */ /* 0x000fe4000000000b */
        /* <DEDUP_REMOVED lines=9> */
[CC--:B------:R-:W-:Y:S01]  /*5370*/  FMUL.FTZ R61, R62.reuse, R57.reuse ;  /* 0x000000393e3d7220 */ /* 0x0c0fe20000410000 */
        /* <DEDUP_REMOVED lines=34> */
.L_x_1599:
[----:B------:R-:W-:Y:S05]  /*55a0*/  BSYNC B2 ;  /* 0x0000000000027941 */ /* 0x000fea0003800000 */
.L_x_1598:
[----:B----4-:R0:W-:Y:S02]  /*55b0*/  ST.E.128 desc[UR60][R58.64], R12 ;  /* 0x0000000c3a007985 */ /* 0x0101e4000c101d3c */
.L_x_1577:
[----:B------:R-:W-:Y:S05]  /*55c0*/  BSYNC B1 ;  /* 0x0000000000017941 */ /* 0x000fea0003800000 */
.L_x_1576:
[----:B------:R-:W-:-:S03]  /*55d0*/  UMOV UR4, 0xffffffff ;  /* 0xffffffff00047882 */ /* 0x000fc60000000000 */
[----:B------:R-:W-:Y:S05]  /*55e0*/  BRA.DIV UR4, `(.L_x_1600) ;  /* 0x00000272048c7947 */ /* 0x000fea000b800000 */
[----:B-1----:R-:W1:Y:S04]  /*55f0*/  SHFL.IDX PT, R116, R116, 0x1, 0x1c1f ;  /* 0x003c1f0074747f89 */ /* 0x002e6800000e0000 */
[----:B------:R-:W0:Y:S02]  /*5600*/  SHFL.IDX PT, R117, R117, 0x1, 0x1c1f ;  /* 0x003c1f0075757f89 */ /* 0x000e2400000e0000 */
.L_x_2004:
[----:B------:R-:W-:Y:S05]  /*5610*/  @P5 BRA `(.L_x_1601) ;  /* 0x0000005800205947 */ /* 0x000fea0003800000 */
[----:B------:R-:W-:Y:S01]  /*5620*/  ISETP.NE.AND P4, PT, R7, RZ, PT ;  /* 0x000000ff0700720c */ /* 0x000fe20003f85270 */
[----:B------:R-:W-:-:S12]  /*5630*/  BSSY B1, `(.L_x_1602) ;  /* 0x0000036000017945 */ /* 0x000fd80003800000 */
[----:B------:R-:W-:Y:S05]  /*5640*/  @!P4 BRA `(.L_x_1603) ;  /* 0x0000000000d0c947 */ /* 0x000fea0003800000 */
[----:B0---4-:R0:W4:Y:S01]  /*5650*/  LDS.128 R12, [R29+0x2000] ;  /* 0x002000001d0c7984 */ /* 0x0111220000000c00 */
[----:B------:R-:W-:Y:S01]  /*5660*/  ISETP.GE.AND P5, PT, R162, R123, PT ;  /* 0x0000007ba200720c */ /* 0x000fe20003fa6270 */
[----:B------:R-:W-:Y:S01]  /*5670*/  BSSY B2, `(.L_x_1604) ;  /* 0x0000030000027945 */ /* 0x000fe20003800000 */
[----:B------:R-:W-:-:S04]  /*5680*/  LEA R54, P4, R18, R117, 0x1 ;  /* 0x0000007512367211 */ /* 0x000fc800078808ff */
[----:B-1----:R-:W-:-:S07]  /*5690*/  LEA.HI.X R55, R18, R116, R19, 0x1, P4 ;  /* 0x0000007412377211 */ /* 0x002fce00020f0c13 */
[----:B0-----:R-:W-:Y:S05]  /*56a0*/  @P5 BRA `(.L_x_1605) ;  /* 0x0000000000b05947 */ /* 0x001fea0003800000 */
[----:B---3--:R-:W-:Y:S01]  /*56b0*/  SHF.R.U64 R11, R50, 0x10, R51 ;  /* 0x00000010320b7819 */ /* 0x008fe20000001233 */
[----:B----4-:R-:W-:Y:S01]  /*56c0*/  IMAD.U32 R58, R15, 0x10000, RZ ;  /* 0x000100000f3a7824 */ /* 0x010fe200078e00ff */
[--C-:B------:R-:W-:Y:S01]  /*56d0*/  SHF.R.U64 R50, R52, 0x10, R53.reuse ;  /* 0x0000001034327819 */ /* 0x100fe20000001235 */
[----:B------:R-:W-:Y:S01]  /*56e0*/  IMAD.U32 R56, R14, 0x10000, RZ ;  /* 0x000100000e387824 */ /* 0x000fe200078e00ff */
[----:B------:R-:W-:Y:S01]  /*56f0*/  SHF.R.U32.HI R53, RZ, 0x10, R53 ;  /* 0x00000010ff357819 */ /* 0x000fe20000011635 */
[----:B------:R-:W-:Y:S01]  /*5700*/  IMAD.U32 R57, R12, 0x10000, RZ ;  /* 0x000100000c397824 */ /* 0x000fe200078e00ff */
[----:B------:R-:W-:Y:S02]  /*5710*/  PRMT R50, R153, 0x5410, R50 ;  /* 0x0000541099327816 */ /* 0x000fe40000000032 */
[----:B------:R-:W-:Y:S02]  /*5720*/  SHF.R.U32.HI R51, RZ, 0x10, R51 ;  /* 0x00000010ff337819 */ /* 0x000fe40000011633 */
[----:B------:R-:W-:Y:S01]  /*5730*/  LOP3.LUT R52, R15, 0xffff0000, RZ, 0xc0, !PT ;  /* 0xffff00000f347812 */ /* 0x000fe200078ec0ff */
[C---:B------:R-:W-:Y:S01]  /*5740*/  IMAD.U32 R15, R13.reuse, 0x10000, RZ ;  /* 0x000100000d0f7824 */ /* 0x040fe200078e00ff */
[----:B------:R-:W-:-:S02]  /*5750*/  LOP3.LUT R13, R13, 0xffff0000, RZ, 0xc0, !PT ;  /* 0xffff00000d0d7812 */ /* 0x000fc400078ec0ff */
[C---:B------:R-:W-:Y:S01]  /*5760*/  LOP3.LUT R59, R50.reuse, 0xffff0000, RZ, 0xc0, !PT ;  /* 0xffff0000323b7812 */ /* 0x040fe200078ec0ff */
[----:B------:R-:W-:Y:S01]  /*5770*/  IMAD.U32 R50, R50, 0x10000, RZ ;  /* 0x0001000032327824 */ /* 0x000fe200078e00ff */
[C---:B------:R-:W-:Y:S02]  /*5780*/  PRMT R11, R152.reuse, 0x5410, R11 ;  /* 0x00005410980b7816 */ /* 0x040fe4000000000b */
[----:B------:R-:W-:Y:S01]  /*5790*/  PRMT R53, R153, 0x5432, R53 ;  /* 0x0000543299357816 */ /* 0x000fe20000000035 */
[----:B------:R-:W-:Y:S01]  /*57a0*/  FMUL.FTZ R60, R13, R59 ;  /* 0x0000003b0d3c7220 */ /* 0x000fe20000410000 */
[----:B------:R-:W-:Y:S02]  /*57b0*/  PRMT R51, R152, 0x5432, R51 ;  /* 0x0000543298337816 */ /* 0x000fe40000000033 */
[----:B------:R-:W-:Y:S01]  /*57c0*/  LOP3.LUT R62, R11, 0xffff0000, RZ, 0xc0, !PT ;  /* 0xffff00000b3e7812 */ /* 0x000fe200078ec0ff */
[----:B------:R-:W-:Y:S01]  /*57d0*/  IMAD.U32 R61, R53, 0x10000, RZ ;  /* 0x00010000353d7824 */ /* 0x000fe200078e00ff */
[----:B------:R-:W-:Y:S01]  /*57e0*/  LOP3.LUT R14, R14, 0xffff0000, RZ, 0xc0, !PT ;  /* 0xffff00000e0e7812 */ /* 0x000fe200078ec0ff */
[----:B------:R-:W-:Y:S01]  /*57f0*/  IMAD.U32 R63, R51, 0x10000, RZ ;  /* 0x00010000333f7824 */ /* 0x000fe200078e00ff */
[----:B------:R-:W-:Y:S01]  /*5800*/  LOP3.LUT R53, R53, 0xffff0000, RZ, 0xc0, !PT ;  /* 0xffff000035357812 */ /* 0x000fe200078ec0ff */
[-C--:B------:R-:W-:Y:S01]  /*5810*/  FMUL.FTZ R13, R13, R62.reuse ;  /* 0x0000003e0d0d7220 */ /* 0x080fe20000410000 */
[----:B------:R-:W-:Y:S01]  /*5820*/  FFMA.FTZ R60, R15, R62, -R60 ;  /* 0x0000003e0f3c7223 */ /* 0x000fe2000001083c */
[C---:B------:R-:W-:Y:S01]  /*5830*/  FMUL.FTZ R62, R14.reuse, R61 ;  /* 0x0000003d0e3e7220 */ /* 0x040fe20000410000 */
[----:B------:R-:W-:Y:S01]  /*5840*/  FMUL.FTZ R14, R14, R63 ;  /* 0x0000003f0e0e7220 */ /* 0x000fe20000410000 */
[----:B------:R-:W-:Y:S01]  /*5850*/  LOP3.LUT R51, R51, 0xffff0000, RZ, 0xc0, !PT ;  /* 0xffff000033337812 */ /* 0x000fe200078ec0ff */
[----:B------:R-:W-:Y:S01]  /*5860*/  IMAD.U32 R11, R11, 0x10000, RZ ;  /* 0x000100000b0b7824 */ /* 0x000fe200078e00ff */
[----:B------:R-:W-:Y:S01]  /*5870*/  LOP3.LUT R12, R12, 0xffff0000, RZ, 0xc0, !PT ;  /* 0xffff00000c0c7812 */ /* 0x000fe200078ec0ff */
[----:B------:R-:W-:Y:S01]  /*5880*/  FFMA.FTZ R13, R15, R59, R13 ;  /* 0x0000003b0f0d7223 */ /* 0x000fe2000001000d */
[C---:B------:R-:W-:Y:S01]  /*5890*/  FFMA.FTZ R62, R56.reuse, R63, -R62 ;  /* 0x0000003f383e7223 */ /* 0x040fe2000001083e */
[----:B------:R-:W-:Y:S01]  /*58a0*/  FFMA.FTZ R14, R56, R61, R14 ;  /* 0x0000003d380e7223 */ /* 0x000fe2000001000e */
[C---:B------:R-:W-:Y:S01]  /*58b0*/  FMUL.FTZ R15, R52.reuse, R53 ;  /* 0x00000035340f7220 */ /* 0x040fe20000410000 */
[----:B------:R-:W-:Y:S01]  /*58c0*/  FMUL.FTZ R56, R52, R51 ;  /* 0x0000003334387220 */ /* 0x000fe20000410000 */
[CC--:B------:R-:W-:Y:S01]  /*58d0*/  FMUL.FTZ R52, R12.reuse, R50.reuse ;  /* 0x000000320c347220 */ /* 0x0c0fe20000410000 */
[----:B------:R-:W-:Y:S01]  /*58e0*/  FMUL.FTZ R12, R12, R11 ;  /* 0x0000000b0c0c7220 */ /* 0x000fe20000410000 */
[C---:B------:R-:W-:Y:S01]  /*58f0*/  FFMA.FTZ R15, R58.reuse, R51, -R15 ;  /* 0x000000333a0f7223 */ /* 0x040fe2000001080f */
[----:B------:R-:W-:Y:S01]  /*5900*/  FFMA.FTZ R56, R58, R53, R56 ;  /* 0x000000353a387223 */ /* 0x000fe20000010038 */
[C---:B------:R-:W-:Y:S01]  /*5910*/  FFMA.FTZ R52, R57.reuse, R11, -R52 ;  /* 0x0000000b39347223 */ /* 0x040fe20000010834 */
[----:B------:R-:W-:Y:S01]  /*5920*/  FFMA.FTZ R12, R57, R50, R12 ;  /* 0x00000032390c7223 */ /* 0x000fe2000001000c */
[----:B------:R-:W-:-:S02]  /*5930*/  F2FP.BF16.F32.PACK_AB R13, R13, R60 ;  /* 0x0000003c0d0d723e */ /* 0x000fc400000010ff */
[----:B------:R-:W-:Y:S02]  /*5940*/  F2FP.BF16.F32.PACK_AB R15, R56, R15 ;  /* 0x0000000f380f723e */ /* 0x000fe400000010ff */
[----:B------:R-:W-:Y:S02]  /*5950*/  F2FP.BF16.F32.PACK_AB R14, R14, R62 ;  /* 0x0000003e0e0e723e */ /* 0x000fe400000010ff */
[----:B------:R-:W-:-:S07]  /*5960*/  F2FP.BF16.F32.PACK_AB R12, R12, R52 ;  /* 0x000000340c0c723e */ /* 0x000fce00000010ff */
.L_x_1605:
[----:B------:R-:W-:Y:S05]  /*5970*/  BSYNC B2 ;  /* 0x0000000000027941 */ /* 0x000fea0003800000 */
.L_x_1604:
[----:B----4-:R0:W-:Y:S02]  /*5980*/  ST.E.128 desc[UR60][R54.64], R12 ;  /* 0x0000000c36007985 */ /* 0x0101e4000c101d3c */
.L_x_1603:
[----:B------:R-:W-:Y:S05]  /*5990*/  BSYNC B1 ;  /* 0x0000000000017941 */ /* 0x000fea0003800000 */
.L_x_1602:
        /* <DEDUP_REMOVED lines=11> */
[----:B------:R-:W-:Y:S01]  /*5a50*/  SHF.R.U64 R11, R46, 0x10, R47 ;  /* 0x000000102e0b7819 */ /* 0x000fe2000000122f */
[----:B----4-:R-:W-:Y:S01]  /*5a60*/  IMAD.U32 R54, R12, 0x10000, RZ ;  /* 0x000100000c367824 */ /* 0x010fe200078e00ff */
[--C-:B------:R-:W-:Y:S02]  /*5a70*/  SHF.R.U64 R46, R48, 0x10, R49.reuse ;  /* 0x00000010302e7819 */ /* 0x100fe40000001231 */
[----:B------:R-:W-:Y:S01]  /*5a80*/  SHF.R.U32.HI R52, RZ, 0x10, R49 ;  /* 0x00000010ff347819 */ /* 0x000fe20000011631 */
[----:B------:R-:W-:Y:S01]  /*5a90*/  IMAD.U32 R49, R14, 0x10000, RZ ;  /* 0x000100000e317824 */ /* 0x000fe200078e00ff */
[----:B------:R-:W-:Y:S02]  /*5aa0*/  PRMT R46, R151, 0x5410, R46 ;  /* 0x00005410972e7816 */ /* 0x000fe4000000002e */
[----:B------:R-:W-:Y:S02]  /*5ab0*/  SHF.R.U32.HI R47, RZ, 0x10, R47 ;  /* 0x00000010ff2f7819 */ /* 0x000fe4000001162f */
[----:B------:R-:W-:-:S02]  /*5ac0*/  PRMT R11, R150, 0x5410, R11 ;  /* 0x00005410960b7816 */ /* 0x000fc4000000000b */
[----:B------:R-:W-:Y:S01]  /*5ad0*/  PRMT R151, R151, 0x5432, R52 ;  /* 0x0000543297977816 */ /* 0x000fe20000000034 */
[C---:B------:R-:W-:Y:S01]  /*5ae0*/  IMAD.U32 R52, R13.reuse, 0x10000, RZ ;  /* 0x000100000d347824 */ /* 0x040fe200078e00ff */
[----:B------:R-:W-:Y:S02]  /*5af0*/  LOP3.LUT R58, R13, 0xffff0000, RZ, 0xc0, !PT ;  /* 0xffff00000d3a7812 */ /* 0x000fe400078ec0ff */
[----:B------:R-:W-:Y:S01]  /*5b00*/  LOP3.LUT R13, R46, 0xffff0000, RZ, 0xc0, !PT ;  /* 0xffff00002e0d7812 */ /* 0x000fe200078ec0ff */
[----:B------:R-:W-:Y:S01]  /*5b10*/  IMAD.U32 R55, R151, 0x10000, RZ ;  /* 0x0001000097377824 */ /* 0x000fe200078e00ff */
[----:B------:R-:W-:Y:S02]  /*5b20*/  PRMT R47, R150, 0x5432, R47 ;  /* 0x00005432962f7816 */ /* 0x000fe4000000002f */
[----:B------:R-:W-:Y:S01]  /*5b30*/  LOP3.LUT R53, R11, 0xffff0000, RZ, 0xc0, !PT ;  /* 0xffff00000b357812 */ /* 0x000fe200078ec0ff */
[----:B------:R-:W-:Y:S01]  /*5b40*/  FMUL.FTZ R57, R58, R13 ;  /* 0x0000000d3a397220 */ /* 0x000fe20000410000 */
[----:B------:R-:W-:Y:S01]  /*5b50*/  LOP3.LUT R14, R14, 0xffff0000, RZ, 0xc0, !PT ;  /* 0xffff00000e0e7812 */ /* 0x000fe200078ec0ff */
[----:B------:R-:W-:Y:S01]  /*5b60*/  IMAD.U32 R56, R47, 0x10000, RZ ;  /* 0x000100002f387824 */ /* 0x000fe200078e00ff */
[----:B------:R-:W-:Y:S01]  /*5b70*/  LOP3.LUT R48, R15, 0xffff0000, RZ, 0xc0, !PT ;  /* 0xffff00000f307812 */ /* 0x000fe200078ec0ff */
[----:B------:R-:W-:Y:S01]  /*5b80*/  FMUL.FTZ R58, R58, R53 ;  /* 0x000000353a3a7220 */ /* 0x000fe20000410000 */
[----:B------:R-:W-:Y:S01]  /*5b90*/  LOP3.LUT R12, R12, 0xffff0000, RZ, 0xc0, !PT ;  /* 0xffff00000c0c7812 */ /* 0x000fe200078ec0ff */
[C---:B------:R-:W-:Y:S01]  /*5ba0*/  FMUL.FTZ R59, R14.reuse, R55 ;  /* 0x000000370e3b7220 */ /* 0x040fe20000410000 */
[----:B------:R-:W-:Y:S01]  /*5bb0*/  FMUL.FTZ R14, R14, R56 ;  /* 0x000000380e0e7220 */ /* 0x000fe20000410000 */
[----:B------:R-:W-:Y:S01]  /*5bc0*/  FFMA.FTZ R58, R52, R13, R58 ;  /* 0x0000000d343a7223 */ /* 0x000fe2000001003a */
[----:B------:R-:W-:Y:S01]  /*5bd0*/  LOP3.LUT R151, R151, 0xffff0000, RZ, 0xc0, !PT ;  /* 0xffff000097977812 */ /* 0x000fe200078ec0ff */
[----:B------:R-:W-:Y:S01]  /*5be0*/  IMAD.U32 R13, R46, 0x10000, RZ ;  /* 0x000100002e0d7824 */ /* 0x000fe200078e00ff */
[----:B------:R-:W-:Y:S01]  /*5bf0*/  LOP3.LUT R47, R47, 0xffff0000, RZ, 0xc0, !PT ;  /* 0xffff00002f2f7812 */ /* 0x000fe200078ec0ff */
[----:B------:R-:W-:-:S02]  /*5c00*/  IMAD.U32 R11, R11, 0x10000, RZ ;  /* 0x000100000b0b7824 */ /* 0x000fc400078e00ff */
[C---:B------:R-:W-:Y:S01]  /*5c10*/  FFMA.FTZ R59, R49.reuse, R56, -R59 ;  /* 0x00000038313b7223 */ /* 0x040fe2000001083b */
[----:B------:R-:W-:Y:S01]  /*5c20*/  FFMA.FTZ R14, R49, R55, R14 ;  /* 0x00000037310e7223 */ /* 0x000fe2000001000e */
[----:B------:R-:W-:Y:S02]  /*5c30*/  IMAD.U32 R15, R15, 0x10000, RZ ;  /* 0x000100000f0f7824 */ /* 0x000fe400078e00ff */
[----:B------:R-:W-:Y:S01]  /*5c40*/  FMUL.FTZ R46, R48, R151 ;  /* 0x00000097302e7220 */ /* 0x000fe20000410000 */
[----:B------:R-:W-:Y:S01]  /*5c50*/  FMUL.FTZ R49, R12, R13 ;  /* 0x0000000d0c317220 */ /* 0x000fe20000410000 */
[----:B------:R-:W-:Y:S01]  /*5c60*/  FMUL.FTZ R48, R48, R47 ;  /* 0x0000002f30307220 */ /* 0x000fe20000410000 */
[----:B------:R-:W-:Y:S01]  /*5c70*/  FMUL.FTZ R12, R12, R11 ;  /* 0x0000000b0c0c7220 */ /* 0x000fe20000410000 */
[C---:B------:R-:W-:Y:S01]  /*5c80*/  FFMA.FTZ R46, R15.reuse, R47, -R46 ;  /* 0x0000002f0f2e7223 */ /* 0x040fe2000001082e */
[----:B------:R-:W-:Y:S01]  /*5c90*/  FFMA.FTZ R57, R52, R53, -R57 ;  /* 0x0000003534397223 */ /* 0x000fe20000010839 */
[----:B------:R-:W-:Y:S01]  /*5ca0*/  FFMA.FTZ R15, R15, R151, R48 ;  /* 0x000000970f0f7223 */ /* 0x000fe20000010030 */
[C---:B------:R-:W-:Y:S01]  /*5cb0*/  FFMA.FTZ R49, R54.reuse, R11, -R49 ;  /* 0x0000000b36317223 */ /* 0x040fe20000010831 */
[----:B------:R-:W-:Y:S01]  /*5cc0*/  FFMA.FTZ R12, R54, R13, R12 ;  /* 0x0000000d360c7223 */ /* 0x000fe2000001000c */
[----:B------:R-:W-:-:S02]  /*5cd0*/  F2FP.BF16.F32.PACK_AB R14, R14, R59 ;  /* 0x0000003b0e0e723e */ /* 0x000fc400000010ff */
[----:B------:R-:W-:Y:S02]  /*5ce0*/  F2FP.BF16.F32.PACK_AB R13, R58, R57 ;  /* 0x000000393a0d723e */ /* 0x000fe400000010ff */
[----:B------:R-:W-:Y:S02]  /*5cf0*/  F2FP.BF16.F32.PACK_AB R15, R15, R46 ;  /* 0x0000002e0f0f723e */ /* 0x000fe400000010ff */
[----:B------:R-:W-:-:S07]  /*5d00*/  F2FP.BF16.F32.PACK_AB R12, R12, R49 ;  /* 0x000000310c0c723e */ /* 0x000fce00000010ff */
.L_x_1609:
[----:B------:R-:W-:Y:S05]  /*5d10*/  BSYNC B2 ;  /* 0x0000000000027941 */ /* 0x000fea0003800000 */
.L_x_1608:
[----:B----4-:R0:W-:Y:S02]  /*5d20*/  ST.E.128 desc[UR60][R50.64], R12 ;  /* 0x0000000c32007985 */ /* 0x0101e4000c101d3c */
.L_x_1607:
[----:B------:R-:W-:Y:S05]  /*5d30*/  BSYNC B1 ;  /* 0x0000000000017941 */ /* 0x000fea0003800000 */
.L_x_1606:
        /* <DEDUP_REMOVED lines=11> */
[----:B------:R-:W-:Y:S02]  /*5df0*/  SHF.R.U64 R44, R44, 0x10, R45 ;  /* 0x000000102c2c7819 */ /* 0x000fe4000000122d */
[----:B------:R-:W-:Y:S01]  /*5e00*/  SHF.R.U64 R51, R42, 0x10, R43 ;  /* 0x000000102a337819 */ /* 0x000fe2000000122b */
[----:B----4-:R-:W-:Y:S01]  /*5e10*/  IMAD.U32 R42, R14, 0x10000, RZ ;  /* 0x000100000e2a7824 */ /* 0x010fe200078e00ff */
[----:B------:R-:W-:Y:S02]  /*5e20*/  SHF.R.U32.HI R48, RZ, 0x10, R45 ;  /* 0x00000010ff307819 */ /* 0x000fe4000001162d */
[----:B------:R-:W-:Y:S02]  /*5e30*/  SHF.R.U32.HI R49, RZ, 0x10, R43 ;  /* 0x00000010ff317819 */ /* 0x000fe4000001162b */
[----:B------:R-:W-:Y:S02]  /*5e40*/  PRMT R44, R149, 0x5410, R44 ;  /* 0x00005410952c7816 */ /* 0x000fe4000000002c */
[----:B------:R-:W-:-:S02]  /*5e50*/  PRMT R43, R148, 0x5410, R51 ;  /* 0x00005410942b7816 */ /* 0x000fc40000000033 */
[----:B------:R-:W-:Y:S02]  /*5e60*/  PRMT R149, R149, 0x5432, R48 ;  /* 0x0000543295957816 */ /* 0x000fe40000000030 */
[----:B------:R-:W-:Y:S02]  /*5e70*/  LOP3.LUT R48, R13, 0xffff0000, RZ, 0xc0, !PT ;  /* 0xffff00000d307812 */ /* 0x000fe400078ec0ff */
[C---:B------:R-:W-:Y:S01]  /*5e80*/  LOP3.LUT R52, R44.reuse, 0xffff0000, RZ, 0xc0, !PT ;  /* 0xffff00002c347812 */ /* 0x040fe200078ec0ff */
[----:B------:R-:W-:Y:S01]  /*5e90*/  IMAD.U32 R45, R149, 0x10000, RZ ;  /* 0x00010000952d7824 */ /* 0x000fe200078e00ff */
[----:B------:R-:W-:Y:S01]  /*5ea0*/  LOP3.LUT R50, R43, 0xffff0000, RZ, 0xc0, !PT ;  /* 0xffff00002b327812 */ /* 0x000fe200078ec0ff */
[----:B------:R-:W-:Y:S01]  /*5eb0*/  IMAD.U32 R44, R44, 0x10000, RZ ;  /* 0x000100002c2c7824 */ /* 0x000fe200078e00ff */
[----:B------:R-:W-:Y:S01]  /*5ec0*/  PRMT R148, R148, 0x5432, R49 ;  /* 0x0000543294947816 */ /* 0x000fe20000000031 */
[----:B------:R-:W-:Y:S02]  /*5ed0*/  IMAD.U32 R49, R13, 0x10000, RZ ;  /* 0x000100000d317824 */ /* 0x000fe400078e00ff */
[----:B------:R-:W-:Y:S01]  /*5ee0*/  FMUL.FTZ R54, R48, R52 ;  /* 0x0000003430367220 */ /* 0x000fe20000410000 */
[----:B------:R-:W-:Y:S01]  /*5ef0*/  LOP3.LUT R14, R14, 0xffff0000, RZ, 0xc0, !PT ;  /* 0xffff00000e0e7812 */ /* 0x000fe200078ec0ff */
[----:B------:R-:W-:Y:S01]  /*5f00*/  FMUL.FTZ R53, R48, R50 ;  /* 0x0000003230357220 */ /* 0x000fe20000410000 */
[----:B------:R-:W-:Y:S01]  /*5f10*/  IMAD.U32 R51, R148, 0x10000, RZ ;  /* 0x0001000094337824 */ /* 0x000fe200078e00ff */
[C---:B------:R-:W-:Y:S01]  /*5f20*/  LOP3.LUT R48, R12.reuse, 0xffff0000, RZ, 0xc0, !PT ;  /* 0xffff00000c307812 */ /* 0x040fe200078ec0ff */
[----:B------:R-:W-:-:S02]  /*5f30*/  IMAD.U32 R13, R12, 0x10000, RZ ;  /* 0x000100000c0d7824 */ /* 0x000fc400078e00ff */
[C---:B------:R-:W-:Y:S01]  /*5f40*/  FFMA.FTZ R12, R49.reuse, R50, -R54 ;  /* 0x00000032310c7223 */ /* 0x040fe20000010836 */
[----:B------:R-:W-:Y:S01]  /*5f50*/  FFMA.FTZ R49, R49, R52, R53 ;  /* 0x0000003431317223 */ /* 0x000fe20000010035 */
[C---:B------:R-:W-:Y:S01]  /*5f60*/  FMUL.FTZ R55, R14.reuse, R45 ;  /* 0x0000002d0e377220 */ /* 0x040fe20000410000 */
[----:B------:R-:W-:Y:S01]  /*5f70*/  FMUL.FTZ R53, R14, R51 ;  /* 0x000000330e357220 */ /* 0x000fe20000410000 */
[----:B------:R-:W-:Y:S01]  /*5f80*/  LOP3.LUT R11, R15, 0xffff0000, RZ, 0xc0, !PT ;  /* 0xffff00000f0b7812 */ /* 0x000fe200078ec0ff */
[----:B------:R-:W-:Y:S01]  /*5f90*/  IMAD.U32 R43, R43, 0x10000, RZ ;  /* 0x000100002b2b7824 */ /* 0x000fe200078e00ff */
[----:B------:R-:W-:Y:S01]  /*5fa0*/  LOP3.LUT R14, R149, 0xffff0000, RZ, 0xc0, !PT ;  /* 0xffff0000950e7812 */ /* 0x000fe200078ec0ff */
[----:B------:R-:W-:Y:S01]  /*5fb0*/  FFMA.FTZ R50, R42, R45, R53 ;  /* 0x0000002d2a327223 */ /* 0x000fe20000010035 */
[----:B------:R-:W-:Y:S01]  /*5fc0*/  LOP3.LUT R148, R148, 0xffff0000, RZ, 0xc0, !PT ;  /* 0xffff000094947812 */ /* 0x000fe200078ec0ff */
[----:B------:R-:W-:Y:S01]  /*5fd0*/  FFMA.FTZ R51, R42, R51, -R55 ;  /* 0x000000332a337223 */ /* 0x000fe20000010837 */
[----:B------:R-:W-:-:S02]  /*5fe0*/  IMAD.U32 R15, R15, 0x10000, RZ ;  /* 0x000100000f0f7824 */ /* 0x000fc400078e00ff */
[C---:B------:R-:W-:Y:S01]  /*5ff0*/  FMUL.FTZ R52, R11.reuse, R14 ;  /* 0x0000000e0b347220 */ /* 0x040fe20000410000 */
[C---:B------:R-:W-:Y:S01]  /*6000*/  FMUL.FTZ R42, R48.reuse, R44 ;  /* 0x0000002c302a7220 */ /* 0x040fe20000410000 */
[-C--:B------:R-:W-:Y:S01]  /*6010*/  FMUL.FTZ R45, R11, R148.reuse ;  /* 0x000000940b2d7220 */ /* 0x080fe20000410000 */
[-C--:B------:R-:W-:Y:S01]  /*6020*/  FMUL.FTZ R11, R48, R43.reuse ;  /* 0x0000002b300b7220 */ /* 0x080fe20000410000 */
[----:B------:R-:W-:Y:S01]  /*6030*/  FFMA.FTZ R52, R15, R148, -R52 ;  /* 0x000000940f347223 */ /* 0x000fe20000010834 */
[----:B------:R-:W-:Y:S01]  /*6040*/  FFMA.FTZ R42, R13, R43, -R42 ;  /* 0x0000002b0d2a7223 */ /* 0x000fe2000001082a */
[----:B------:R-:W-:Y:S01]  /*6050*/  FFMA.FTZ R45, R15, R14, R45 ;  /* 0x0000000e0f2d7223 */ /* 0x000fe2000001002d */
[----:B------:R-:W-:Y:S01]  /*6060*/  FFMA.FTZ R11, R13, R44, R11 ;  /* 0x0000002c0d0b7223 */ /* 0x000fe2000001000b */
[----:B------:R-:W-:Y:S02]  /*6070*/  F2FP.BF16.F32.PACK_AB R13, R49, R12 ;  /* 0x0000000c310d723e */ /* 0x000fe400000010ff */
[----:B------:R-:W-:-:S02]  /*6080*/  F2FP.BF16.F32.PACK_AB R14, R50, R51 ;  /* 0x00000033320e723e */ /* 0x000fc400000010ff */
[----:B------:R-:W-:Y:S02]  /*6090*/  F2FP.BF16.F32.PACK_AB R15, R45, R52 ;  /* 0x000000342d0f723e */ /* 0x000fe400000010ff */
[----:B------:R-:W-:-:S07]  /*60a0*/  F2FP.BF16.F32.PACK_AB R12, R11, R42 ;  /* 0x0000002a0b0c723e */ /* 0x000fce00000010ff */
.L_x_1613:
[----:B------:R-:W-:Y:S05]  /*60b0*/  BSYNC B2 ;  /* 0x0000000000027941 */ /* 0x000fea0003800000 */
.L_x_1612:
[----:B----4-:R0:W-:Y:S02]  /*60c0*/  ST.E.128 desc[UR60][R46.64], R12 ;  /* 0x0000000c2e007985 */ /* 0x0101e4000c101d3c */
.L_x_1611:
[----:B------:R-:W-:Y:S05]  /*60d0*/  BSYNC B1 ;  /* 0x0000000000017941 */ /* 0x000fea0003800000 */
.L_x_1610:
        /* <DEDUP_REMOVED lines=9> */
[--C-:B------:R-:W-:Y:S01]  /*6170*/  SHF.R.U64 R46, R38, 0x10, R39.reuse ;  /* 0x00000010262e7819 */ /* 0x100fe20000001227 */
[----:B----4-:R-:W-:Y:S01]  /*6180*/  IMAD.U32 R38, R14, 0x10000, RZ ;  /* 0x000100000e267824 */ /* 0x010fe200078e00ff */
[----:B------:R-:W-:Y:S02]  /*6190*/  SHF.R.U32.HI R44, RZ, 0x10, R39 ;  /* 0x00000010ff2c7819 */ /* 0x000fe40000011627 */
[--C-:B------:R-:W-:Y:S02]  /*61a0*/  SHF.R.U64 R45, R40, 0x10, R41.reuse ;  /* 0x00000010282d7819 */ /* 0x100fe40000001229 */
[----:B------:R-:W-:Y:S02]  /*61b0*/  SHF.R.U32.HI R41, RZ, 0x10, R41 ;  /* 0x00000010ff297819 */ /* 0x000fe40000011629 */
[----:B------:R-:W-:Y:S01]  /*61c0*/  LOP3.LUT R39, R14, 0xffff0000, RZ, 0xc0, !PT ;  /* 0xffff00000e277812 */ /* 0x000fe200078ec0ff */
[C---:B------:R-:W-:Y:S01]  /*61d0*/  IMAD.U32 R14, R15.reuse, 0x10000, RZ ;  /* 0x000100000f0e7824 */ /* 0x040fe200078e00ff */
[----:B---3--:R-:W-:-:S02]  /*61e0*/  LOP3.LUT R11, R15, 0xffff0000, RZ, 0xc0, !PT ;  /* 0xffff00000f0b7812 */ /* 0x008fc400078ec0ff */
[----:B------:R-:W-:Y:S02]  /*61f0*/  PRMT R15, R131, 0x5410, R46 ;  /* 0x00005410830f7816 */ /* 0x000fe4000000002e */
[C---:B------:R-:W-:Y:S02]  /*6200*/  PRMT R46, R142.reuse, 0x5410, R45 ;  /* 0x000054108e2e7816 */ /* 0x040fe4000000002d */
[----:B------:R-:W-:Y:S01]  /*6210*/  PRMT R142, R142, 0x5432, R41 ;  /* 0x000054328e8e7816 */ /* 0x000fe20000000029 */
[----:B------:R-:W-:Y:S01]  /*6220*/  IMAD.U32 R41, R13, 0x10000, RZ ;  /* 0x000100000d297824 */ /* 0x000fe200078e00ff */
[----:B------:R-:W-:Y:S02]  /*6230*/  PRMT R131, R131, 0x5432, R44 ;  /* 0x0000543283837816 */ /* 0x000fe4000000002c */
[----:B------:R-:W-:Y:S01]  /*6240*/  LOP3.LUT R40, R13, 0xffff0000, RZ, 0xc0, !PT ;  /* 0xffff00000d287812 */ /* 0x000fe200078ec0ff */
[----:B------:R-:W-:Y:S01]  /*6250*/  IMAD.U32 R48, R142, 0x10000, RZ ;  /* 0x000100008e307824 */ /* 0x000fe200078e00ff */
[----:B------:R-:W-:Y:S01]  /*6260*/  LOP3.LUT R47, R46, 0xffff0000, RZ, 0xc0, !PT ;  /* 0xffff00002e2f7812 */ /* 0x000fe200078ec0ff */
[----:B------:R-:W-:Y:S01]  /*6270*/  IMAD.U32 R45, R131, 0x10000, RZ ;  /* 0x00010000832d7824 */ /* 0x000fe200078e00ff */
[----:B------:R-:W-:Y:S01]  /*6280*/  LOP3.LUT R44, R15, 0xffff0000, RZ, 0xc0, !PT ;  /* 0xffff00000f2c7812 */ /* 0x000fe200078ec0ff */
[C---:B------:R-:W-:Y:S01]  /*6290*/  FMUL.FTZ R49, R39.reuse, R48 ;  /* 0x0000003027317220 */ /* 0x040fe20000410000 */
[----:B------:R-:W-:Y:S01]  /*62a0*/  LOP3.LUT R142, R142, 0xffff0000, RZ, 0xc0, !PT ;  /* 0xffff00008e8e7812 */ /* 0x000fe200078ec0ff */
[----:B------:R-:W-:Y:S01]  /*62b0*/  FMUL.FTZ R39, R39, R45 ;  /* 0x0000002d27277220 */ /* 0x000fe20000410000 */
[C---:B------:R-:W-:Y:S01]  /*62c0*/  FMUL.FTZ R50, R40.reuse, R47 ;  /* 0x0000002f28327220 */ /* 0x040fe20000410000 */
[----:B------:R-:W-:Y:S01]  /*62d0*/  FMUL.FTZ R52, R40, R44 ;  /* 0x0000002c28347220 */ /* 0x000fe20000410000 */
[----:B------:R-:W-:Y:S01]  /*62e0*/  LOP3.LUT R131, R131, 0xffff0000, RZ, 0xc0, !PT ;  /* 0xffff000083837812 */ /* 0x000fe200078ec0ff */
[----:B------:R-:W-:Y:S01]  /*62f0*/  IMAD.U32 R46, R46, 0x10000, RZ ;  /* 0x000100002e2e7824 */ /* 0x000fe200078e00ff */
[----:B------:R-:W-:Y:S01]  /*6300*/  LOP3.LUT R40, R12, 0xffff0000, RZ, 0xc0, !PT ;  /* 0xffff00000c287812 */ /* 0x000fe200078ec0ff */
[----:B------:R-:W-:-:S02]  /*6310*/  IMAD.U32 R15, R15, 0x10000, RZ ;  /* 0x000100000f0f7824 */ /* 0x000fc400078e00ff */
[C---:B------:R-:W-:Y:S01]  /*6320*/  FFMA.FTZ R48, R38.reuse, R48, R39 ;  /* 0x0000003026307223 */ /* 0x040fe20000010027 */
[----:B------:R-:W-:Y:S01]  /*6330*/  FFMA.FTZ R49, R38, R45, -R49 ;  /* 0x0000002d26317223 */ /* 0x000fe20000010831 */
[C---:B------:R-:W-:Y:S01]  /*6340*/  FMUL.FTZ R39, R11.reuse, R142 ;  /* 0x0000008e0b277220 */ /* 0x040fe20000410000 */
[----:B------:R-:W-:Y:S01]  /*6350*/  FMUL.FTZ R45, R11, R131 ;  /* 0x000000830b2d7220 */ /* 0x000fe20000410000 */
[----:B------:R-:W-:Y:S02]  /*6360*/  IMAD.U32 R13, R12, 0x10000, RZ ;  /* 0x000100000c0d7824 */ /* 0x000fe400078e00ff */
[C---:B------:R-:W-:Y:S01]  /*6370*/  FMUL.FTZ R38, R40.reuse, R46 ;  /* 0x0000002e28267220 */ /* 0x040fe20000410000 */
[----:B------:R-:W-:Y:S01]  /*6380*/  FMUL.FTZ R11, R40, R15 ;  /* 0x0000000f280b7220 */ /* 0x000fe20000410000 */
[C---:B------:R-:W-:Y:S01]  /*6390*/  FFMA.FTZ R12, R41.reuse, R44, -R50 ;  /* 0x0000002c290c7223 */ /* 0x040fe20000010832 */
[C---:B------:R-:W-:Y:S01]  /*63a0*/  FFMA.FTZ R39, R14.reuse, R131, -R39 ;  /* 0x000000830e277223 */ /* 0x040fe20000010827 */
[----:B------:R-:W-:Y:S01]  /*63b0*/  FFMA.FTZ R41, R41, R47, R52 ;  /* 0x0000002f29297223 */ /* 0x000fe20000010034 */
[----:B------:R-:W-:Y:S01]  /*63c0*/  FFMA.FTZ R14, R14, R142, R45 ;  /* 0x0000008e0e0e7223 */ /* 0x000fe2000001002d */
[C---:B------:R-:W-:Y:S01]  /*63d0*/  FFMA.FTZ R38, R13.reuse, R15, -R38 ;  /* 0x0000000f0d267223 */ /* 0x040fe20000010826 */
[----:B------:R-:W-:-:S02]  /*63e0*/  FFMA.FTZ R11, R13, R46, R11 ;  /* 0x0000002e0d0b7223 */ /* 0x000fc4000001000b */
[----:B------:R-:W-:Y:S02]  /*63f0*/  F2FP.BF16.F32.PACK_AB R13, R41, R12 ;  /* 0x0000000c290d723e */ /* 0x000fe400000010ff */
[----:B------:R-:W-:Y:S02]  /*6400*/  F2FP.BF16.F32.PACK_AB R15, R14, R39 ;  /* 0x000000270e0f723e */ /* 0x000fe400000010ff */
[----:B------:R-:W-:Y:S02]  /*6410*/  F2FP.BF16.F32.PACK_AB R14, R48, R49 ;  /* 0x00000031300e723e */ /* 0x000fe400000010ff */
[----:B------:R-:W-:-:S07]  /*6420*/  F2FP.BF16.F32.PACK_AB R12, R11, R38 ;  /* 0x000000260b0c723e */ /* 0x000fce00000010ff */
.L_x_1617:
[----:B------:R-:W-:Y:S05]  /*6430*/  BSYNC B2 ;  /* 0x0000000000027941 */ /* 0x000fea0003800000 */
.L_x_1616:
[----:B----4-:R0:W-:Y:S02]  /*6440*/  ST.E.128 desc[UR60][R42.64], R12 ;  /* 0x0000000c2a007985 */ /* 0x0101e4000c101d3c */
.L_x_1615:
[----:B------:R-:W-:Y:S05]  /*6450*/  BSYNC B1 ;  /* 0x0000000000017941 */ /* 0x000fea0003800000 */
.L_x_1614:
        /* <DEDUP_REMOVED lines=17> */
[----:B------:R-:W-:Y:S02]  /*6570*/  PRMT R115, R115, 0x5432, R44 ;  /* 0x0000543273737816 */ /* 0x000fe4000000002c */
[----:B------:R-:W-:Y:S01]  /*6580*/  LOP3.LUT R35, R14, 0xffff0000, RZ, 0xc0, !PT ;  /* 0xffff00000e237812 */ /* 0x000fe200078ec0ff */
[----:B------:R-:W-:Y:S01]  /*6590*/  IMAD.U32 R43, R127, 0x10000, RZ ;  /* 0x000100007f2b7824 */ /* 0x000fe200078e00ff */
[----:B------:R-:W-:Y:S01]  /*65a0*/  LOP3.LUT R29, R13, 0xffff0000, RZ, 0xc0, !PT ;  /* 0xffff00000d1d7812 */ /* 0x000fe200078ec0ff */
[----:B------:R-:W-:Y:S01]  /*65b0*/  IMAD.U32 R37, R115, 0x10000, RZ ;  /* 0x0001000073257824 */ /* 0x000fe200078e00ff */
[----:B------:R-:W-:Y:S01]  /*65c0*/  LOP3.LUT R42, R41, 0xffff0000, RZ, 0xc0, !PT ;  /* 0xffff0000292a7812 */ /* 0x000fe200078ec0ff */
[C---:B------:R-:W-:Y:S01]  /*65d0*/  IMAD.U32 R14, R15.reuse, 0x10000, RZ ;  /* 0x000100000f0e7824 */ /* 0x040fe200078e00ff */
[----:B---3--:R-:W-:Y:S01]  /*65e0*/  LOP3.LUT R11, R15, 0xffff0000, RZ, 0xc0, !PT ;  /* 0xffff00000f0b7812 */ /* 0x008fe200078ec0ff */
[----:B------:R-:W-:Y:S01]  /*65f0*/  IMAD.U32 R15, R13, 0x10000, RZ ;  /* 0x000100000d0f7824 */ /* 0x000fe200078e00ff */
[----:B------:R-:W-:Y:S01]  /*6600*/  LOP3.LUT R40, R36, 0xffff0000, RZ, 0xc0, !PT ;  /* 0xffff000024287812 */ /* 0x000fe200078ec0ff */
[----:B------:R-:W-:-:S02]  /*6610*/  IMAD.U32 R13, R12, 0x10000, RZ ;  /* 0x000100000c0d7824 */ /* 0x000fc400078e00ff */
[----:B------:R-:W-:Y:S01]  /*6620*/  FMUL.FTZ R44, R29, R42 ;  /* 0x0000002a1d2c7220 */ /* 0x000fe20000410000 */
[C---:B------:R-:W-:Y:S01]  /*6630*/  FMUL.FTZ R45, R35.reuse, R43 ;  /* 0x0000002b232d7220 */ /* 0x040fe20000410000 */
[----:B------:R-:W-:Y:S01]  /*6640*/  LOP3.LUT R12, R12, 0xffff0000, RZ, 0xc0, !PT ;  /* 0xffff00000c0c7812 */ /* 0x000fe200078ec0ff */
[-C--:B------:R-:W-:Y:S01]  /*6650*/  FMUL.FTZ R35, R35, R37.reuse ;  /* 0x0000002523237220 */ /* 0x080fe20000410000 */
[----:B------:R-:W-:Y:S02]  /*6660*/  IMAD.U32 R41, R41, 0x10000, RZ ;  /* 0x0001000029297824 */ /* 0x000fe400078e00ff */
[-C--:B------:R-:W-:Y:S01]  /*6670*/  FMUL.FTZ R29, R29, R40.reuse ;  /* 0x000000281d1d7220 */ /* 0x080fe20000410000 */
[----:B------:R-:W-:Y:S01]  /*6680*/  LOP3.LUT R127, R127, 0xffff0000, RZ, 0xc0, !PT ;  /* 0xffff00007f7f7812 */ /* 0x000fe200078ec0ff */
[----:B------:R-:W-:Y:S01]  /*6690*/  IMAD.U32 R36, R36, 0x10000, RZ ;  /* 0x0001000024247824 */ /* 0x000fe200078e00ff */
[----:B------:R-:W-:Y:S01]  /*66a0*/  LOP3.LUT R115, R115, 0xffff0000, RZ, 0xc0, !PT ;  /* 0xffff000073737812 */ /* 0x000fe200078ec0ff */
[C---:B------:R-:W-:Y:S01]  /*66b0*/  FFMA.FTZ R44, R15.reuse, R40, -R44 ;  /* 0x000000280f2c7223 */ /* 0x040fe2000001082c */
[C---:B------:R-:W-:Y:S01]  /*66c0*/  FFMA.FTZ R45, R34.reuse, R37, -R45 ;  /* 0x00000025222d7223 */ /* 0x040fe2000001082d */
[----:B------:R-:W-:Y:S01]  /*66d0*/  FFMA.FTZ R40, R34, R43, R35 ;  /* 0x0000002b22287223 */ /* 0x000fe20000010023 */
[C---:B------:R-:W-:Y:S01]  /*66e0*/  FMUL.FTZ R34, R12.reuse, R41 ;  /* 0x000000290c227220 */ /* 0x040fe20000410000 */
[----:B------:R-:W-:Y:S01]  /*66f0*/  FFMA.FTZ R29, R15, R42, R29 ;  /* 0x0000002a0f1d7223 */ /* 0x000fe2000001001d */
[-C--:B------:R-:W-:Y:S01]  /*6700*/  FMUL.FTZ R12, R12, R36.reuse ;  /* 0x000000240c0c7220 */ /* 0x080fe20000410000 */
        /* <DEDUP_REMOVED lines=11> */
.L_x_1621:
[----:B------:R-:W-:Y:S05]  /*67c0*/  BSYNC B2 ;  /* 0x0000000000027941 */ /* 0x000fea0003800000 */
.L_x_1620:
[----:B----4-:R0:W-:Y:S02]  /*67d0*/  ST.E.128 desc[UR60][R38.64], R12 ;  /* 0x0000000c26007985 */ /* 0x0101e4000c101d3c */
.L_x_1619:
[----:B------:R-:W-:Y:S05]  /*67e0*/  BSYNC B1 ;  /* 0x0000000000017941 */ /* 0x000fea0003800000 */
.L_x_1618:
[----:B------:R-:W-:-:S13]  /*67f0*/  ISETP.NE.AND P4, PT, R76, RZ, PT ;  /* 0x000000ff4c00720c */ /* 0x000fda0003f85270 */
        /* <DEDUP_REMOVED lines=10> */
[--C-:B---3--:R-:W-:Y:S02]  /*68a0*/  SHF.R.U64 R11, R32, 0x10, R33.reuse ;  /* 0x00000010200b7819 */ /* 0x108fe40000001221 */
[----:B------:R-:W-:Y:S02]  /*68b0*/  SHF.R.U32.HI R33, RZ, 0x10, R33 ;  /* 0x00000010ff217819 */ /* 0x000fe40000011621 */
[C---:B------:R-:W-:Y:S02]  /*68c0*/  PRMT R31, R83.reuse, 0x5410, R38 ;  /* 0x00005410531f7816 */ /* 0x040fe40000000026 */
[----:B------:R-:W-:-:S02]  /*68d0*/  PRMT R83, R83, 0x5432, R36 ;  /* 0x0000543253537816 */ /* 0x000fc40000000024 */
[----:B------:R-:W-:Y:S01]  /*68e0*/  PRMT R36, R114, 0x5410, R11 ;  /* 0x0000541072247816 */ /* 0x000fe2000000000b */
[----:B------:R-:W-:Y:S01]  /*68f0*/  IMAD.U32 R11, R12, 0x10000, RZ ;  /* 0x000100000c0b7824 */ /* 0x000fe200078e00ff */
[----:B------:R-:W-:Y:S01]  /*6900*/  PRMT R114, R114, 0x5432, R33 ;  /* 0x0000543272727816 */ /* 0x000fe20000000021 */
[----:B------:R-:W-:Y:S01]  /*6910*/  IMAD.U32 R33, R83, 0x10000, RZ ;  /* 0x0001000053217824 */ /* 0x000fe200078e00ff */
[----:B------:R-:W-:Y:S01]  /*6920*/  LOP3.LUT R29, R14, 0xffff0000, RZ, 0xc0, !PT ;  /* 0xffff00000e1d7812 */ /* 0x000fe200078ec0ff */
[C---:B------:R-:W-:Y:S01]  /*6930*/  IMAD.U32 R14, R13.reuse, 0x10000, RZ ;  /* 0x000100000d0e7824 */ /* 0x040fe200078e00ff */
[----:B------:R-:W-:Y:S01]  /*6940*/  LOP3.LUT R13, R13, 0xffff0000, RZ, 0xc0, !PT ;  /* 0xffff00000d0d7812 */ /* 0x000fe200078ec0ff */
[----:B------:R-:W-:Y:S01]  /*6950*/  IMAD.U32 R38, R114, 0x10000, RZ ;  /* 0x0001000072267824 */ /* 0x000fe200078e00ff */
[C---:B------:R-:W-:Y:S01]  /*6960*/  LOP3.LUT R37, R36.reuse, 0xffff0000, RZ, 0xc0, !PT ;  /* 0xffff000024257812 */ /* 0x040fe200078ec0ff */
[----:B------:R-:W-:Y:S01]  /*6970*/  IMAD.U32 R36, R36, 0x10000, RZ ;  /* 0x0001000024247824 */ /* 0x000fe200078e00ff */
[C---:B------:R-:W-:Y:S01]  /*6980*/  LOP3.LUT R32, R31.reuse, 0xffff0000, RZ, 0xc0, !PT ;  /* 0xffff00001f207812 */ /* 0x040fe200078ec0ff */
[----:B------:R-:W-:Y:S01]  /*6990*/  IMAD.U32 R31, R31, 0x10000, RZ ;  /* 0x000100001f1f7824 */ /* 0x000fe200078e00ff */
[----:B------:R-:W-:Y:S01]  /*69a0*/  LOP3.LUT R12, R12, 0xffff0000, RZ, 0xc0, !PT ;  /* 0xffff00000c0c7812 */ /* 0x000fe200078ec0ff */
[----:B------:R-:W-:Y:S01]  /*69b0*/  FMUL.FTZ R39, R13, R37 ;  /* 0x000000250d277220 */ /* 0x000fe20000410000 */
[----:B------:R-:W-:Y:S01]  /*69c0*/  LOP3.LUT R30, R15, 0xffff0000, RZ, 0xc0, !PT ;  /* 0xffff00000f1e7812 */ /* 0x000fe200078ec0ff */
[----:B------:R-:W-:Y:S01]  /*69d0*/  FMUL.FTZ R40, R13, R32 ;  /* 0x000000200d287220 */ /* 0x000fe20000410000 */
[C---:B------:R-:W-:Y:S01]  /*69e0*/  FMUL.FTZ R13, R29.reuse, R38 ;  /* 0x000000261d0d7220 */ /* 0x040fe20000410000 */
[----:B------:R-:W-:Y:S01]  /*69f0*/  FMUL.FTZ R29, R29, R33 ;  /* 0x000000211d1d7220 */ /* 0x000fe20000410000 */
[----:B------:R-:W-:Y:S01]  /*6a00*/  LOP3.LUT R114, R114, 0xffff0000, RZ, 0xc0, !PT ;  /* 0xffff000072727812 */ /* 0x000fe200078ec0ff */
[C---:B------:R-:W-:Y:S01]  /*6a10*/  FFMA.FTZ R39, R14.reuse, R32, -R39 ;  /* 0x000000200e277223 */ /* 0x040fe20000010827 */
[----:B------:R-:W-:Y:S01]  /*6a20*/  LOP3.LUT R83, R83, 0xffff0000, RZ, 0xc0, !PT ;  /* 0xffff000053537812 */ /* 0x000fe200078ec0ff */
[----:B------:R-:W-:Y:S01]  /*6a30*/  FFMA.FTZ R40, R14, R37, R40 ;  /* 0x000000250e287223 */ /* 0x000fe20000010028 */
[C---:B------:R-:W-:Y:S01]  /*6a40*/  FFMA.FTZ R33, R28.reuse, R33, -R13 ;  /* 0x000000211c217223 */ /* 0x040fe2000001080d */
[----:B------:R-:W-:Y:S01]  /*6a50*/  FFMA.FTZ R28, R28, R38, R29 ;  /* 0x000000261c1c7223 */ /* 0x000fe2000001001d */
[C---:B------:R-:W-:Y:S01]  /*6a60*/  FMUL.FTZ R14, R12.reuse, R36 ;  /* 0x000000240c0e7220 */ /* 0x040fe20000410000 */
[----:B------:R-:W-:Y:S01]  /*6a70*/  FMUL.FTZ R13, R12, R31 ;  /* 0x0000001f0c0d7220 */ /* 0x000fe20000410000 */
[----:B------:R-:W-:-:S02]  /*6a80*/  IMAD.U32 R15, R15, 0x10000, RZ ;  /* 0x000100000f0f7824 */ /* 0x000fc400078e00ff */
[C---:B------:R-:W-:Y:S01]  /*6a90*/  FMUL.FTZ R32, R30.reuse, R114 ;  /* 0x000000721e207220 */ /* 0x040fe20000410000 */
[----:B------:R-:W-:Y:S01]  /*6aa0*/  FMUL.FTZ R29, R30, R83 ;  /* 0x000000531e1d7220 */ /* 0x000fe20000410000 */
[C---:B------:R-:W-:Y:S01]  /*6ab0*/  FFMA.FTZ R14, R11.reuse, R31, -R14 ;  /* 0x0000001f0b0e7223 */ /* 0x040fe2000001080e */
[----:B------:R-:W-:Y:S01]  /*6ac0*/  FFMA.FTZ R13, R11, R36, R13 ;  /* 0x000000240b0d7223 */ /* 0x000fe2000001000d */
[C---:B------:R-:W-:Y:S01]  /*6ad0*/  FFMA.FTZ R32, R15.reuse, R83, -R32 ;  /* 0x000000530f207223 */ /* 0x040fe20000010820 */
[----:B------:R-:W-:Y:S01]  /*6ae0*/  FFMA.FTZ R29, R15, R114, R29 ;  /* 0x000000720f1d7223 */ /* 0x000fe2000001001d */
[----:B------:R-:W-:Y:S02]  /*6af0*/  F2FP.BF16.F32.PACK_AB R39, R40, R39 ;  /* 0x000000272827723e */ /* 0x000fe400000010ff */
[----:B------:R-:W-:Y:S02]  /*6b00*/  F2FP.BF16.F32.PACK_AB R28, R28, R33 ;  /* 0x000000211c1c723e */ /* 0x000fe400000010ff */
[----:B------:R-:W-:Y:S01]  /*6b10*/  F2FP.BF16.F32.PACK_AB R12, R13, R14 ;  /* 0x0000000e0d0c723e */ /* 0x000fe200000010ff */
[----:B------:R-:W-:Y:S01]  /*6b20*/  IMAD.MOV.U32 R13, RZ, RZ, R39 ;  /* 0x000000ffff0d7224 */ /* 0x000fe200078e0027 */
[----:B------:R-:W-:Y:S01]  /*6b30*/  F2FP.BF16.F32.PACK_AB R15, R29, R32 ;  /* 0x000000201d0f723e */ /* 0x000fe200000010ff */
[----:B------:R-:W-:-:S07]  /*6b40*/  IMAD.MOV.U32 R14, RZ, RZ, R28 ;  /* 0x000000ffff0e7224 */ /* 0x000fce00078e001c */
.L_x_1623:
[----:B------:R-:W-:Y:S05]  /*6b50*/  BSYNC B1 ;  /* 0x0000000000017941 */ /* 0x000fea0003800000 */
.L_x_1622:
[----:B----4-:R0:W-:Y:S01]  /*6b60*/  ST.E.128 desc[UR60][R34.64], R12 ;  /* 0x0000000c22007985 */ /* 0x0101e2000c101d3c */
[----:B------:R-:W-:Y:S05]  /*6b70*/  BRA `(.L_x_1601) ;  /* 0x0000004000c87947 */ /* 0x000fea0003800000 */
.L_x_1567:
        /* <DEDUP_REMOVED lines=18> */
[----:B------:R-:W-:Y:S02]  /*6ca0*/  IADD3 R28, P5, R90, R12, RZ ;  /* 0x0000000c5a1c7210 */ /* 0x000fe40007fbe0ff */
[----:B------:R-:W-:Y:S02]  /*6cb0*/  CS2R R38, SRZ ;  /* 0x0000000000267805 */ /* 0x000fe4000001ff00 */
[----:B------:R-:W-:Y:S01]  /*6cc0*/  CS2R R36, SRZ ;  /* 0x0000000000247805 */ /* 0x000fe2000001ff00 */
[----:B------:R-:W-:Y:S01]  /*6cd0*/  IMAD.X R30, R11, 0x1, R102, P0 ;  /* 0x000000010b1e7824 */ /* 0x000fe200000e0666 */
[----:B------:R-:W-:Y:S02]  /*6ce0*/  LEA R52, P0, R29, UR4, 0x1 ;  /* 0x000000041d347c11 */ /* 0x000fe4000f8008ff */
[----:B------:R-:W-:-:S02]  /*6cf0*/  CS2R R50, SRZ ;  /* 0x0000000000327805 */ /* 0x000fc4000001ff00 */
[----:B------:R-:W-:Y:S02]  /*6d00*/  CS2R R48, SRZ ;  /* 0x0000000000307805 */ /* 0x000fe4000001ff00 */
[----:B------:R-:W-:Y:S01]  /*6d10*/  LEA.HI.X R53, R29, UR5, R30, 0x1, P0 ;  /* 0x000000051d357c11 */ /* 0x000fe200080f0c1e */
[----:B------:R-:W-:Y:S01]  /*6d20*/  ULDC.64 UR4, c[0x0][0x400] ;  /* 0x0001000000047ab9 */ /* 0x000fe20000000a00 */
[----:B------:R-:W-:Y:S01]  /*6d30*/  ISETP.GE.AND P0, PT, R18, R123, PT ;  /* 0x0000007b1200720c */ /* 0x000fe20003f06270 */
[----:B------:R-:W-:Y:S01]  /*6d40*/  IMAD.X R29, R82, 0x1, R101, P5 ;  /* 0x00000001521d7824 */ /* 0x000fe200028e0665 */
[----:B------:R-:W-:-:S04]  /*6d50*/  LEA R56, P5, R28, UR4, 0x1 ;  /* 0x000000041c387c11 */ /* 0x000fc8000f8a08ff */
[----:B------:R-:W-:Y:S02]  /*6d60*/  LEA.HI.X R57, R28, UR5, R29, 0x1, P5 ;  /* 0x000000051c397c11 */ /* 0x000fe4000a8f0c1d */
[----:B------:R-:W-:-:S05]  /*6d70*/  ISETP.GE.AND P5, PT, R167, R123, PT ;  /* 0x0000007ba700720c */ /* 0x000fca0003fa6270 */
[----:B------:R0:W5:Y:S04]  /*6d80*/  @!P0 LDG.E.128 R36, desc[UR60][R52.64] ;  /* 0x0000003c34248981 */ /* 0x000168000c1e1d00 */
[----:B------:R0:W5:Y:S01]  /*6d90*/  @!P0 LDG.E.128 R48, desc[UR60][R56.64] ;  /* 0x0000003c38308981 */ /* 0x000162000c1e1d00 */
[----:B------:R-:W-:Y:S02]  /*6da0*/  ISETP.GE.AND P0, PT, R168, R123, PT ;  /* 0x0000007ba800720c */ /* 0x000fe40003f06270 */
        /* <DEDUP_REMOVED lines=8> */
[----:B------:R0:W5:Y:S04]  /*6e30*/  @!P5 LDG.E.128 R32, desc[UR60][R52.64+0x40] ;  /* 0x0000403c3420d981 */ /* 0x000168000c1e1d00 */
[----:B------:R0:W5:Y:S04]  /*6e40*/  @!P0 LDG.E.128 R28, desc[UR60][R52.64+0x80] ;  /* 0x0000803c341c8981 */ /* 0x000168000c1e1d00 */
[----:B------:R0:W5:Y:S04]  /*6e50*/  @!P5 LDG.E.128 R44, desc[UR60][R56.64+0x40] ;  /* 0x0000403c382cd981 */ /* 0x000168000c1e1d00 */
[----:B------:R0:W5:Y:S02]  /*6e60*/  @!P0 LDG.E.128 R40, desc[UR60][R56.64+0x80] ;  /* 0x0000803c38288981 */ /* 0x000164000c1e1d00 */
.L_x_1625:
[----:B------:R-:W-:Y:S05]  /*6e70*/  BSYNC B1 ;  /* 0x0000000000017941 */ /* 0x000fea0003800000 */
.L_x_1624:
        /* <DEDUP_REMOVED lines=22> */
[----:B------:R-:W-:Y:S02]  /*6fe0*/  IADD3 R11, P0, P6, R90, R12, R108 ;  /* 0x0000000c5a0b7210 */ /* 0x000fe40007e1e06c */
[----:B------:R-:W-:-:S02]  /*6ff0*/  CS2R R74, SRZ ;  /* 0x00000000004a7805 */ /* 0x000fc4000001ff00 */
[----:B------:R-:W-:Y:S02]  /*7000*/  CS2R R72, SRZ ;  /* 0x0000000000487805 */ /* 0x000fe4000001ff00 */
[----:B------:R-:W-:Y:S02]  /*7010*/  IADD3.X R82, R101, R82, R107, P0, P6 ;  /* 0x0000005265527210 */ /* 0x000fe400007ec46b */
[----:B------:R-:W-:-:S04]  /*7020*/  LEA R12, P0, R14, UR4, 0x1 ;  /* 0x000000040e0c7c11 */ /* 0x000fc8000f8008ff */
[----:B------:R-:W-:Y:S02]  /*7030*/  LEA.HI.X R13, R14, UR5, R13, 0x1, P0 ;  /* 0x000000050e0d7c11 */ /* 0x000fe400080f0c0d */
        /* <DEDUP_REMOVED lines=19> */
.L_x_1627:
[----:B------:R-:W-:Y:S05]  /*7170*/  BSYNC B1 ;  /* 0x0000000000017941 */ /* 0x000fea0003800000 */
.L_x_1626:
[----:B------:R-:W2:Y:S01]  /*7180*/  LDL R11, [R1+0x30] ;  /* 0x00003000010b7983 */ /* 0x000ea20000100800 */
[----:B0-----:R-:W-:Y:S02]  /*7190*/  IMAD.MOV.U32 R12, RZ, RZ, R28 ;  /* 0x000000ffff0c7224 */ /* 0x001fe400078e001c */
[----:B------:R-:W-:Y:S02]  /*71a0*/  IMAD.MOV.U32 R13, RZ, RZ, R31 ;  /* 0x000000ffff0d7224 */ /* 0x000fe400078e001f */
[----:B------:R-:W-:-:S03]  /*71b0*/  IMAD.MOV.U32 R14, RZ, RZ, R34 ;  /* 0x000000ffff0e7224 */ /* 0x000fc600078e0022 */
[----:B------:R-:W-:Y:S01]  /*71c0*/  PRMT R189, R80, 0x5410, R13 ;  /* 0x0000541050bd7816 */ /* 0x000fe2000000000d */
[----:B------:R-:W-:-:S05]  /*71d0*/  IMAD.MOV.U32 R13, RZ, RZ, R35 ;  /* 0x000000ffff0d7224 */ /* 0x000fca00078e0023 */
[----:B------:R-:W-:Y:S01]  /*71e0*/  PRMT R195, R14, 0x5410, R13 ;  /* 0x000054100ec37816 */ /* 0x000fe2000000000d */
[----:B------:R-:W-:Y:S02]  /*71f0*/  IMAD.MOV.U32 R13, RZ, RZ, R36 ;  /* 0x000000ffff0d7224 */ /* 0x000fe400078e0024 */
[----:B------:R-:W-:-:S05]  /*7200*/  IMAD.MOV.U32 R14, RZ, RZ, R37 ;  /* 0x000000ffff0e7224 */ /* 0x000fca00078e0025 */
[----:B------:R-:W-:Y:S02]  /*7210*/  PRMT R151, R14, 0x5410, R13 ;  /* 0x000054100e977816 */ /* 0x000fe4000000000d */
[----:B--2---:R-:W-:Y:S01]  /*7220*/  R2UR UR4, R11 ;  /* 0x000000000b0472ca */ /* 0x004fe200000e0000 */
[----:B------:R-:W-:-:S05]  /*7230*/  IMAD.MOV.U32 R11, RZ, RZ, R29 ;  /* 0x000000ffff0b7224 */ /* 0x000fca00078e001d */
[----:B------:R-:W-:Y:S01]  /*7240*/  PRMT R190, R12, 0x5410, R11 ;  /* 0x000054100cbe7816 */ /* 0x000fe2000000000b */
[----:B------:R-:W-:Y:S02]  /*7250*/  IMAD.MOV.U32 R11, RZ, RZ, R32 ;  /* 0x000000ffff0b7224 */ /* 0x000fe400078e0020 */
[----:B------:R-:W-:-:S03]  /*7260*/  IMAD.MOV.U32 R12, RZ, RZ, R33 ;  /* 0x000000ffff0c7224 */ /* 0x000fc600078e0021 */
[----:B------:R-:W-:Y:S01]  /*7270*/  PRMT R198, R198, 0x5410, R11 ;  /* 0x00005410c6c67816 */ /* 0x000fe2000000000b */
[----:B------:R-:W-:Y:S01]  /*7280*/  IMAD.MOV.U32 R11, RZ, RZ, R38 ;  /* 0x000000ffff0b7224 */ /* 0x000fe200078e0026 */
[----:B------:R-:W-:Y:S01]  /*7290*/  PRMT R196, R12, 0x7610, R196 ;  /* 0x000076100cc47816 */ /* 0x000fe200000000c4 */
[----:B------:R-:W-:Y:S01]  /*72a0*/  IMAD.MOV.U32 R12, RZ, RZ, R39 ;  /* 0x000000ffff0c7224 */ /* 0x000fe200078e0027 */
[----:B------:R-:W-:-:S04]  /*72b0*/  UISETP.NE.AND UP0, UPT, UR4, 0x3, UPT ;  /* 0x000000030400788c */ /* 0x000fc8000bf05270 */
[----:B------:R-:W-:Y:S01]  /*72c0*/  PRMT R153, R12, 0x5410, R11 ;  /* 0x000054100c997816 */ /* 0x000fe2000000000b */
[----:B------:R-:W-:Y:S01]  /*72d0*/  IMAD.MOV.U32 R12, RZ, RZ, R42 ;  /* 0x000000ffff0c7224 */ /* 0x000fe200078e002a */
[----:B------:R-:W-:Y:S01]  /*72e0*/  PLOP3.LUT P0, PT, PT, PT, UP0, 0x80, 0x0 ;  /* 0x000000000000781c */ /* 0x000fe20003f0f008 */
        /* <DEDUP_REMOVED lines=20> */
[----:B-----5:R-:W-:Y:S01]  /*7430*/  IMAD.MOV.U32 R11, RZ, RZ, R55 ;  /* 0x000000ffff0b7224 */ /* 0x020fe200078e0037 */
        /* <DEDUP_REMOVED lines=41> */
.L_x_1628:
[----:B------:R-:W-:Y:S01]  /*76d0*/  IMAD R86, R17, 0x8, R2 ;  /* 0x0000000811567824 */ /* 0x000fe200078e0202 */
[----:B------:R-:W-:Y:S01]  /*76e0*/  SHF.L.U32 R87, R175, 0x1f, RZ ;  /* 0x0000001faf577819 */ /* 0x000fe200000006ff */
[----:B------:R-:W-:Y:S03]  /*76f0*/  BSSY B1, `(.L_x_1629) ;  /* 0x0000003000017945 */ /* 0x000fe60003800000 */
[----:B------:R-:W0:Y:S02]  /*7700*/  SYNCS.PHASECHK.TRANS64.TRYWAIT P6, [R86+URZ+0x2a890], R87 ;  /* 0x02a89057560075a7 */ /* 0x000e2400080c017f */
[----:B0-----:R-:W-:Y:S05]  /*7710*/  @!P6 BRA `(.L_x_1630) ;  /* 0x00000250008ce947 */ /* 0x001fea0003800000 */
.L_x_2005:
[----:B------:R-:W-:Y:S05]  /*7720*/  BSYNC B1 ;  /* 0x0000000000017941 */ /* 0x000fea0003800000 */
.L_x_1629:
[----:B------:R-:W1:Y:S01]  /*7730*/  LDC R127, c[0x0][0x2f4] ;  /* 0x0000bd00ff7f7b82 */ /* 0x000e620000000800 */
[----:B------:R-:W-:Y:S01]  /*7740*/  UMOV UR4, 0xffffffff ;  /* 0xffffffff00047882 */ /* 0x000fe20000000000 */
[----:B-1----:R-:W-:Y:S02]  /*7750*/  IMAD.IADD R131, R127, 0x1, -R124 ;  /* 0x000000017f837824 */ /* 0x002fe400078e0a7c */
[----:B------:R-:W-:Y:S05]  /*7760*/  BRA.DIV UR4, `(.L_x_1631) ;  /* 0x00000252048c7947 */ /* 0x000fea000b800000 */
[----:B------:R1:W2:Y:S04]  /*7770*/  SHFL.IDX PT, R115, R116, RZ, 0x1c1f ;  /* 0x001c1fff74737589 */ /* 0x0002a800000e0000 */
[----:B------:R1:W3:Y:S02]  /*7780*/  SHFL.IDX PT, R11, R117, RZ, 0x1c1f ;  /* 0x001c1fff750b7589 */ /* 0x0002e400000e0000 */
.L_x_2009:
        /* <DEDUP_REMOVED lines=29> */
[C---:B------:R-:W-:Y:S02]  /*7960*/  PRMT R36, R151.reuse, 0x5432, R36 ;  /* 0x0000543297247816 */ /* 0x040fe40000000024 */
[----:B------:R-:W-:Y:S02]  /*7970*/  PRMT R37, R151, 0x5410, R37 ;  /* 0x0000541097257816 */ /* 0x000fe40000000025 */
[----:B------:R-:W-:Y:S02]  /*7980*/  SHF.R.U32.HI R152, RZ, 0x10, R49 ;  /* 0x00000010ff987819 */ /* 0x000fe40000011631 */
[----:B------:R-:W-:-:S02]  /*7990*/  SHF.R.U64 R38, R38, 0x10, R39 ;  /* 0x0000001026267819 */ /* 0x000fc40000001227 */
[----:B------:R-:W-:Y:S02]  /*79a0*/  SHF.R.U32.HI R151, RZ, 0x10, R39 ;  /* 0x00000010ff977819 */ /* 0x000fe40000011627 */
[----:B------:R-:W-:Y:S02]  /*79b0*/  SHF.R.U64 R39, R48, 0x10, R49 ;  /* 0x0000001030277819 */ /* 0x000fe40000001231 */
[--C-:B------:R-:W-:Y:S02]  /*79c0*/  SHF.R.U64 R48, R50, 0x10, R51.reuse ;  /* 0x0000001032307819 */ /* 0x100fe40000001233 */
[----:B------:R-:W-:Y:S01]  /*79d0*/  SHF.R.U32.HI R50, RZ, 0x10, R51 ;  /* 0x00000010ff327819 */ /* 0x000fe20000011633 */
[----:B------:R-:W-:Y:S01]  /*79e0*/  IMAD.U32 R51, R37, 0x10000, RZ ;  /* 0x0001000025337824 */ /* 0x000fe200078e00ff */
[----:B------:R-:W-:Y:S02]  /*79f0*/  PRMT R152, R201, 0x5432, R152 ;  /* 0x00005432c9987816 */ /* 0x000fe40000000098 */
[----:B------:R-:W-:-:S02]  /*7a00*/  PRMT R39, R154, 0x5410, R39 ;  /* 0x000054109a277816 */ /* 0x000fc40000000027 */
[----:B------:R-:W-:Y:S01]  /*7a10*/  PRMT R48, R154, 0x5432, R48 ;  /* 0x000054329a307816 */ /* 0x000fe20000000030 */
[C---:B------:R-:W-:Y:S01]  /*7a20*/  IMAD.U32 R154, R152.reuse, 0x10000, RZ ;  /* 0x00010000989a7824 */ /* 0x040fe200078e00ff */
[----:B------:R-:W-:Y:S01]  /*7a30*/  PRMT R50, R155, 0x5432, R50 ;  /* 0x000054329b327816 */ /* 0x000fe20000000032 */
[----:B---3--:R-:W-:Y:S01]  /*7a40*/  IMAD.U32 R155, R81, 0x10000, RZ ;  /* 0x00010000519b7824 */ /* 0x008fe200078e00ff */
[C---:B------:R-:W-:Y:S02]  /*7a50*/  PRMT R49, R153.reuse, 0x5432, R38 ;  /* 0x0000543299317816 */ /* 0x040fe40000000026 */
[----:B------:R-:W-:Y:S01]  /*7a60*/  PRMT R38, R153, 0x5410, R151 ;  /* 0x0000541099267816 */ /* 0x000fe20000000097 */
[----:B----4-:R-:W-:Y:S02]  /*7a70*/  IMAD.U32 R153, R13, 0x10000, RZ ;  /* 0x000100000d997824 */ /* 0x010fe400078e00ff */
        /* <DEDUP_REMOVED lines=38> */
[-C--:B------:R-:W-:Y:S01]  /*7ce0*/  FMUL.FTZ R51, R51, R81.reuse ;  /* 0x0000005133337220 */ /* 0x080fe20000410000 */
        /* <DEDUP_REMOVED lines=23> */
[CC--:B------:R-:W-:Y:S01]  /*7e60*/  FMUL.FTZ R39, R36.reuse, R48.reuse ;  /* 0x0000003024277220 */ /* 0x0c0fe20000410000 */
[-C--:B------:R-:W-:Y:S01]  /*7e70*/  FMUL.FTZ R36, R36, R49.reuse ;  /* 0x0000003124247220 */ /* 0x080fe20000410000 */
[----:B------:R-:W-:Y:S02]  /*7e80*/  IMAD.MOV.U32 R83, RZ, RZ, R38 ;  /* 0x000000ffff537224 */ /* 0x000fe400078e0026 */
        /* <DEDUP_REMOVED lines=9> */
.L_x_1637:
[----:B------:R-:W-:Y:S05]  /*7f20*/  BSYNC B3 ;  /* 0x0000000000037941 */ /* 0x000fea0003800000 */
.L_x_1636:
[----:B------:R-:W-:-:S04]  /*7f30*/  LEA R36, P4, R4, R11, 0x1 ;  /* 0x0000000b04247211 */ /* 0x000fc800078808ff */
[----:B--2---:R-:W-:Y:S02]  /*7f40*/  LEA.HI.X R37, R4, R115, R111, 0x1, P4 ;  /* 0x0000007304257211 */ /* 0x004fe400020f0c6f */
[----:B------:R-:W-:-:S03]  /*7f50*/  ISETP.GE.AND P4, PT, R150, R127, PT ;  /* 0x0000007f9600720c */ /* 0x000fc60003f86270 */
[----:B----4-:R2:W-:Y:S10]  /*7f60*/  ST.E.128 desc[UR60][R36.64], R12 ;  /* 0x0000000c24007985 */ /* 0x0105f4000c101d3c */
[----:B--2---:R-:W-:-:S05]  /*7f70*/  @!P4 IMAD.WIDE R12, R150, 0x2, R114 ;  /* 0x00000002960cc825 */ /* 0x004fca00078e0272 */
[----:B---3--:R3:W-:Y:S02]  /*7f80*/  @!P4 ST.E.128 desc[UR60][R12.64], R80 ;  /* 0x000000500c00c985 */ /* 0x0087e4000c101d3c */
.L_x_1635:
[----:B------:R-:W-:Y:S05]  /*7f90*/  BSYNC B2 ;  /* 0x0000000000027941 */ /* 0x000fea0003800000 */
.L_x_1634:
        /* <DEDUP_REMOVED lines=24> */
[----:B------:R-:W-:Y:S01]  /*8120*/  SHF.R.U32.HI R50, RZ, 0x10, R45 ;  /* 0x00000010ff327819 */ /* 0x000fe2000001162d */
[----:B---3--:R-:W-:Y:S01]  /*8130*/  IMAD.U32 R81, R37, 0x10000, RZ ;  /* 0x0001000025517824 */ /* 0x008fe200078e00ff */
[--C-:B------:R-:W-:Y:S01]  /*8140*/  SHF.R.U64 R32, R32, 0x10, R33.reuse ;  /* 0x0000001020207819 */ /* 0x100fe20000001221 */
[----:B----4-:R-:W-:Y:S01]  /*8150*/  IMAD.U32 R51, R13, 0x10000, RZ ;  /* 0x000100000d337824 */ /* 0x010fe200078e00ff */
[----:B------:R-:W-:Y:S02]  /*8160*/  SHF.R.U32.HI R33, RZ, 0x10, R33 ;  /* 0x00000010ff217819 */ /* 0x000fe40000011621 */
[----:B------:R-:W-:Y:S02]  /*8170*/  PRMT R50, R199, 0x5432, R50 ;  /* 0x00005432c7327816 */ /* 0x000fe40000000032 */
[----:B------:R-:W-:Y:S02]  /*8180*/  SHF.R.U64 R34, R34, 0x10, R35 ;  /* 0x0000001022227819 */ /* 0x000fe40000001223 */
[----:B------:R-:W-:Y:S01]  /*8190*/  PRMT R33, R196, 0x5410, R33 ;  /* 0x00005410c4217816 */ /* 0x000fe20000000021 */
[----:B------:R-:W-:Y:S01]  /*81a0*/  IMAD.U32 R80, R50, 0x10000, RZ ;  /* 0x0001000032507824 */ /* 0x000fe200078e00ff */
[----:B------:R-:W-:-:S02]  /*81b0*/  SHF.R.U32.HI R49, RZ, 0x10, R35 ;  /* 0x00000010ff317819 */ /* 0x000fc40000011623 */
[----:B------:R-:W-:Y:S02]  /*81c0*/  SHF.R.U64 R35, R44, 0x10, R45 ;  /* 0x000000102c237819 */ /* 0x000fe4000000122d */
[--C-:B------:R-:W-:Y:S02]  /*81d0*/  SHF.R.U64 R44, R46, 0x10, R47.reuse ;  /* 0x000000102e2c7819 */ /* 0x100fe4000000122f */
[----:B------:R-:W-:Y:S02]  /*81e0*/  PRMT R45, R195, 0x5410, R34 ;  /* 0x00005410c32d7816 */ /* 0x000fe40000000022 */
[----:B------:R-:W-:Y:S01]  /*81f0*/  SHF.R.U32.HI R46, RZ, 0x10, R47 ;  /* 0x00000010ff2e7819 */ /* 0x000fe2000001162f */
[----:B------:R-:W-:Y:S01]  /*8200*/  IMAD.U32 R47, R33, 0x10000, RZ ;  /* 0x00010000212f7824 */ /* 0x000fe200078e00ff */
[----:B------:R-:W-:Y:S01]  /*8210*/  PRMT R34, R195, 0x5432, R49 ;  /* 0x00005432c3227816 */ /* 0x000fe20000000031 */
[----:B------:R-:W-:Y:S01]  /*8220*/  FMUL.FTZ R49, R81, R80 ;  /* 0x0000005051317220 */ /* 0x000fe20000410000 */
[----:B------:R-:W-:-:S02]  /*8230*/  LOP3.LUT R50, R50, 0xffff0000, RZ, 0xc0, !PT ;  /* 0xffff000032327812 */ /* 0x000fc400078ec0ff */
[----:B------:R-:W-:Y:S01]  /*8240*/  LOP3.LUT R37, R37, 0xffff0000, RZ, 0xc0, !PT ;  /* 0xffff000025257812 */ /* 0x000fe200078ec0ff */
[-C--:B------:R-:W-:Y:S01]  /*8250*/  FFMA.FTZ R49, R51, R47.reuse, -R49 ;  /* 0x0000002f33317223 */ /* 0x080fe20000010831 */
[----:B------:R-:W-:Y:S01]  /*8260*/  FMUL.FTZ R47, R81, R47 ;  /* 0x0000002f512f7220 */ /* 0x000fe20000410000 */
[----:B------:R-:W-:Y:S01]  /*8270*/  LOP3.LUT R33, R33, 0xffff0000, RZ, 0xc0, !PT ;  /* 0xffff000021217812 */ /* 0x000fe200078ec0ff */
[----:B------:R-:W-:Y:S01]  /*8280*/  IMAD.U32 R81, R39, 0x10000, RZ ;  /* 0x0001000027517824 */ /* 0x000fe200078e00ff */
[----:B------:R-:W-:Y:S01]  /*8290*/  PRMT R46, R197, 0x5432, R46 ;  /* 0x00005432c52e7816 */ /* 0x000fe2000000002e */
[----:B------:R-:W-:Y:S01]  /*82a0*/  FFMA.FTZ R47, R51, R80, R47 ;  /* 0x00000050332f7223 */ /* 0x000fe2000001002f */
[----:B------:R-:W-:Y:S01]  /*82b0*/  LOP3.LUT R51, R13, 0xffff0000, RZ, 0xc0, !PT ;  /* 0xffff00000d337812 */ /* 0x000fe200078ec0ff */
[----:B------:R-:W-:Y:S01]  /*82c0*/  FMUL.FTZ R13, R37, R50 ;  /* 0x00000032250d7220 */ /* 0x000fe20000410000 */
[----:B------:R-:W-:Y:S01]  /*82d0*/  LOP3.LUT R39, R39, 0xffff0000, RZ, 0xc0, !PT ;  /* 0xffff000027277812 */ /* 0x000fe200078ec0ff */
[C---:B------:R-:W-:Y:S01]  /*82e0*/  IMAD.U32 R80, R46.reuse, 0x10000, RZ ;  /* 0x000100002e507824 */ /* 0x040fe200078e00ff */
[----:B------:R-:W-:Y:S01]  /*82f0*/  LOP3.LUT R46, R46, 0xffff0000, RZ, 0xc0, !PT ;  /* 0xffff00002e2e7812 */ /* 0x000fe200078ec0ff */
[-C--:B------:R-:W-:Y:S01]  /*8300*/  FFMA.FTZ R13, R51, R33.reuse, -R13 ;  /* 0x00000021330d7223 */ /* 0x080fe2000001080d */
[----:B------:R-:W-:Y:S01]  /*8310*/  FMUL.FTZ R33, R37, R33 ;  /* 0x0000002125217220 */ /* 0x000fe20000410000 */
[----:B------:R-:W-:Y:S01]  /*8320*/  FMUL.FTZ R37, R81, R80 ;  /* 0x0000005051257220 */ /* 0x000fe20000410000 */
[----:B------:R-:W-:-:S02]  /*8330*/  PRMT R35, R197, 0x5410, R35 ;  /* 0x00005410c5237816 */ /* 0x000fc40000000023 */
[----:B------:R-:W-:Y:S01]  /*8340*/  FFMA.FTZ R33, R51, R50, R33 ;  /* 0x0000003233217223 */ /* 0x000fe20000010021 */
[C---:B------:R-:W-:Y:S01]  /*8350*/  IMAD.U32 R51, R15.reuse, 0x10000, RZ ;  /* 0x000100000f337824 */ /* 0x040fe200078e00ff */
[----:B------:R-:W-:Y:S01]  /*8360*/  LOP3.LUT R15, R15, 0xffff0000, RZ, 0xc0, !PT ;  /* 0xffff00000f0f7812 */ /* 0x000fe200078ec0ff */
[C---:B------:R-:W-:Y:S01]  /*8370*/  IMAD.U32 R50, R34.reuse, 0x10000, RZ ;  /* 0x0001000022327824 */ /* 0x040fe200078e00ff */
[----:B------:R-:W-:Y:S02]  /*8380*/  LOP3.LUT R34, R34, 0xffff0000, RZ, 0xc0, !PT ;  /* 0xffff000022227812 */ /* 0x000fe400078ec0ff */
[----:B------:R-:W-:Y:S01]  /*8390*/  PRMT R32, R198, 0x5432, R32 ;  /* 0x00005432c6207816 */ /* 0x000fe20000000020 */
[-C--:B------:R-:W-:Y:S01]  /*83a0*/  FFMA.FTZ R37, R51, R50.reuse, -R37 ;  /* 0x0000003233257223 */ /* 0x080fe20000010825 */
[----:B------:R-:W-:Y:S01]  /*83b0*/  FMUL.FTZ R50, R81, R50 ;  /* 0x0000003251327220 */ /* 0x000fe20000410000 */
[----:B------:R-:W-:Y:S02]  /*83c0*/  F2FP.BF16.F32.PACK_AB R33, R33, R47 ;  /* 0x0000002f2121723e */ /* 0x000fe400000010ff */
[----:B------:R-:W-:Y:S01]  /*83d0*/  PRMT R44, R196, 0x5432, R44 ;  /* 0x00005432c42c7816 */ /* 0x000fe2000000002c */
[----:B------:R-:W-:Y:S01]  /*83e0*/  FFMA.FTZ R50, R51, R80, R50 ;  /* 0x0000005033327223 */ /* 0x000fe20000010032 */
[----:B------:R-:W-:Y:S01]  /*83f0*/  FMUL.FTZ R51, R39, R46 ;  /* 0x0000002e27337220 */ /* 0x000fe20000410000 */
[----:B------:R-:W-:-:S03]  /*8400*/  F2FP.BF16.F32.PACK_AB R13, R13, R49 ;  /* 0x000000310d0d723e */ /* 0x000fc600000010ff */
        /* <DEDUP_REMOVED lines=26> */
[----:B------:R-:W-:Y:S01]  /*85b0*/  FMUL.FTZ R37, R46, R35 ;  /* 0x000000232e257220 */ /* 0x000fe20000410000 */
[----:B------:R-:W-:Y:S02]  /*85c0*/  IMAD.U32 R32, R14, 0x10000, RZ ;  /* 0x000100000e207824 */ /* 0x000fe400078e00ff */
[-C--:B------:R-:W-:Y:S01]  /*85d0*/  FMUL.FTZ R46, R46, R36.reuse ;  /* 0x000000242e2e7220 */ /* 0x080fe20000410000 */
[----:B------:R-:W-:Y:S01]  /*85e0*/  LOP3.LUT R14, R14, 0xffff0000, RZ, 0xc0, !PT ;  /* 0xffff00000e0e7812 */ /* 0x000fe200078ec0ff */
[----:B------:R-:W-:-:S02]  /*85f0*/  FFMA.FTZ R37, R32, R36, -R37 ;  /* 0x0000002420257223 */ /* 0x000fc40000010825 */
[----:B------:R-:W-:Y:S01]  /*8600*/  FFMA.FTZ R46, R32, R35, R46 ;  /* 0x00000023202e7223 */ /* 0x000fe2000001002e */
[----:B------:R-:W-:Y:S02]  /*8610*/  LOP3.LUT R32, R38, 0xffff0000, RZ, 0xc0, !PT ;  /* 0xffff000026207812 */ /* 0x000fe400078ec0ff */
        /* <DEDUP_REMOVED lines=14> */
.L_x_1641:
[----:B------:R-:W-:Y:S05]  /*8700*/  BSYNC B3 ;  /* 0x0000000000037941 */ /* 0x000fea0003800000 */
.L_x_1640:
[----:B------:R-:W-:-:S04]  /*8710*/  LEA R32, P4, R5, R11, 0x1 ;  /* 0x0000000b05207211 */ /* 0x000fc800078808ff */
[----:B--2---:R-:W-:Y:S02]  /*8720*/  LEA.HI.X R33, R5, R115, R110, 0x1, P4 ;  /* 0x0000007305217211 */ /* 0x004fe400020f0c6e */
[----:B------:R-:W-:-:S03]  /*8730*/  ISETP.GE.AND P4, PT, R48, R127, PT ;  /* 0x0000007f3000720c */ /* 0x000fc60003f86270 */
[----:B----4-:R2:W-:Y:S10]  /*8740*/  ST.E.128 desc[UR60][R32.64], R12 ;  /* 0x0000000c20007985 */ /* 0x0105f4000c101d3c */
[----:B--2---:R-:W-:-:S05]  /*8750*/  @!P4 IMAD.WIDE R12, R48, 0x2, R114 ;  /* 0x00000002300cc825 */ /* 0x004fca00078e0272 */
[----:B---3--:R4:W-:Y:S02]  /*8760*/  @!P4 ST.E.128 desc[UR60][R12.64], R36 ;  /* 0x000000240c00c985 */ /* 0x0089e4000c101d3c */
.L_x_1639:
[----:B------:R-:W-:Y:S05]  /*8770*/  BSYNC B2 ;  /* 0x0000000000027941 */ /* 0x000fea0003800000 */
.L_x_1638:
[----:B------:R-:W-:-:S13]  /*8780*/  ISETP.NE.AND P4, PT, R21, RZ, PT ;  /* 0x000000ff1500720c */ /* 0x000fda0003f85270 */
[----:B------:R-:W-:Y:S05]  /*8790*/  @!P4 BRA `(.L_x_1633) ;  /* 0x0000000400e4c947 */ /* 0x000fea0003800000 */
[----:B---34-:R-:W-:Y:S01]  /*87a0*/  SEL R12, R124, R131, !P1 ;  /* 0x000000837c0c7207 */ /* 0x018fe20004800000 */
        /* <DEDUP_REMOVED lines=20> */
[----:B------:R-:W-:Y:S01]  /*88f0*/  SHF.R.U64 R37, R40, 0x10, R41 ;  /* 0x0000001028257819 */ /* 0x000fe20000001229 */
[----:B----4-:R-:W-:Y:S01]  /*8900*/  IMAD.U32 R39, R13, 0x10000, RZ ;  /* 0x000100000d277824 */ /* 0x010fe200078e00ff */
[----:B------:R-:W-:Y:S02]  /*8910*/  SHF.R.U64 R28, R28, 0x10, R29 ;  /* 0x000000101c1c7819 */ /* 0x000fe4000000121d */
[----:B------:R-:W-:Y:S02]  /*8920*/  SHF.R.U32.HI R40, RZ, 0x10, R41 ;  /* 0x00000010ff287819 */ /* 0x000fe40000011629 */
[----:B------:R-:W-:Y:S02]  /*8930*/  SHF.R.U32.HI R29, RZ, 0x10, R29 ;  /* 0x00000010ff1d7819 */ /* 0x000fe4000001161d */
[----:B------:R-:W-:Y:S02]  /*8940*/  PRMT R40, R192, 0x5432, R40 ;  /* 0x00005432c0287816 */ /* 0x000fe40000000028 */
[----:B------:R-:W-:-:S02]  /*8950*/  PRMT R29, R190, 0x5432, R29 ;  /* 0x00005432be1d7816 */ /* 0x000fc4000000001d */
[--C-:B------:R-:W-:Y:S01]  /*8960*/  SHF.R.U64 R38, R42, 0x10, R43.reuse ;  /* 0x000000102a267819 */ /* 0x100fe2000000122b */
[C---:B------:R-:W-:Y:S01]  /*8970*/  IMAD.U32 R41, R40.reuse, 0x10000, RZ ;  /* 0x0001000028297824 */ /* 0x040fe200078e00ff */
[----:B------:R-:W-:Y:S01]  /*8980*/  SHF.R.U32.HI R42, RZ, 0x10, R43 ;  /* 0x00000010ff2a7819 */ /* 0x000fe2000001162b */
[----:B---3--:R-:W-:Y:S01]  /*8990*/  IMAD.U32 R43, R33, 0x10000, RZ ;  /* 0x00010000212b7824 */ /* 0x008fe200078e00ff */
[----:B------:R-:W-:Y:S01]  /*89a0*/  LOP3.LUT R40, R40, 0xffff0000, RZ, 0xc0, !PT ;  /* 0xffff000028287812 */ /* 0x000fe200078ec0ff */
[C---:B------:R-:W-:Y:S01]  /*89b0*/  IMAD.U32 R44, R29.reuse, 0x10000, RZ ;  /* 0x000100001d2c7824 */ /* 0x040fe200078e00ff */
[----:B------:R-:W-:Y:S01]  /*89c0*/  LOP3.LUT R29, R29, 0xffff0000, RZ, 0xc0, !PT ;  /* 0xffff00001d1d7812 */ /* 0x000fe200078ec0ff */
[CC--:B------:R-:W-:Y:S01]  /*89d0*/  FMUL.FTZ R45, R43.reuse, R41.reuse ;  /* 0x000000292b2d7220 */ /* 0x0c0fe20000410000 */
[--C-:B------:R-:W-:Y:S01]  /*89e0*/  SHF.R.U64 R30, R30, 0x10, R31.reuse ;  /* 0x000000101e1e7819 */ /* 0x100fe2000000121f */
[-C--:B------:R-:W-:Y:S01]  /*89f0*/  FMUL.FTZ R43, R43, R44.reuse ;  /* 0x0000002c2b2b7220 */ /* 0x080fe20000410000 */
[----:B------:R-:W-:Y:S01]  /*8a00*/  SHF.R.U32.HI R31, RZ, 0x10, R31 ;  /* 0x00000010ff1f7819 */ /* 0x000fe2000001161f */
[----:B------:R-:W-:Y:S01]  /*8a10*/  FFMA.FTZ R45, R39, R44, -R45 ;  /* 0x0000002c272d7223 */ /* 0x000fe2000001082d */
[----:B------:R-:W-:Y:S01]  /*8a20*/  LOP3.LUT R13, R13, 0xffff0000, RZ, 0xc0, !PT ;  /* 0xffff00000d0d7812 */ /* 0x000fe200078ec0ff */
[----:B------:R-:W-:Y:S01]  /*8a30*/  FFMA.FTZ R43, R39, R41, R43 ;  /* 0x00000029272b7223 */ /* 0x000fe2000001002b */
[----:B------:R-:W-:Y:S01]  /*8a40*/  LOP3.LUT R39, R33, 0xffff0000, RZ, 0xc0, !PT ;  /* 0xffff000021277812 */ /* 0x000fe200078ec0ff */
[----:B------:R-:W-:Y:S01]  /*8a50*/  IMAD.U32 R41, R35, 0x10000, RZ ;  /* 0x0001000023297824 */ /* 0x000fe200078e00ff */
[----:B------:R-:W-:-:S02]  /*8a60*/  PRMT R42, R191, 0x5432, R42 ;  /* 0x00005432bf2a7816 */ /* 0x000fc4000000002a */
[----:B------:R-:W-:Y:S01]  /*8a70*/  PRMT R31, R189, 0x5432, R31 ;  /* 0x00005432bd1f7816 */ /* 0x000fe2000000001f */
[CC--:B------:R-:W-:Y:S01]  /*8a80*/  FMUL.FTZ R33, R39.reuse, R40.reuse ;  /* 0x0000002827217220 */ /* 0x0c0fe20000410000 */
[-C--:B------:R-:W-:Y:S01]  /*8a90*/  FMUL.FTZ R39, R39, R29.reuse ;  /* 0x0000001d27277220 */ /* 0x080fe20000410000 */
[----:B------:R-:W-:Y:S02]  /*8aa0*/  LOP3.LUT R35, R35, 0xffff0000, RZ, 0xc0, !PT ;  /* 0xffff000023237812 */ /* 0x000fe400078ec0ff */
[C---:B------:R-:W-:Y:S01]  /*8ab0*/  FFMA.FTZ R33, R13.reuse, R29, -R33 ;  /* 0x0000001d0d217223 */ /* 0x040fe20000010821 */
[----:B------:R-:W-:Y:S01]  /*8ac0*/  FFMA.FTZ R39, R13, R40, R39 ;  /* 0x000000280d277223 */ /* 0x000fe20000010027 */
[----:B------:R-:W-:Y:S01]  /*8ad0*/  IMAD.U32 R40, R42, 0x10000, RZ ;  /* 0x000100002a287824 */ /* 0x000fe200078e00ff */
[----:B------:R-:W-:Y:S01]  /*8ae0*/  PRMT R37, R192, 0x5410, R37 ;  /* 0x00005410c0257816 */ /* 0x000fe20000000025 */
[C---:B------:R-:W-:Y:S01]  /*8af0*/  IMAD.U32 R29, R31.reuse, 0x10000, RZ ;  /* 0x000100001f1d7824 */ /* 0x040fe200078e00ff */
[----:B------:R-:W-:Y:S01]  /*8b00*/  LOP3.LUT R31, R31, 0xffff0000, RZ, 0xc0, !PT ;  /* 0xffff00001f1f7812 */ /* 0x000fe200078ec0ff */
[----:B------:R-:W-:-:S02]  /*8b10*/  IMAD.U32 R13, R15, 0x10000, RZ ;  /* 0x000100000f0d7824 */ /* 0x000fc400078e00ff */
[CC--:B------:R-:W-:Y:S01]  /*8b20*/  FMUL.FTZ R44, R41.reuse, R40.reuse ;  /* 0x00000028292c7220 */ /* 0x0c0fe20000410000 */
[-C--:B------:R-:W-:Y:S01]  /*8b30*/  FMUL.FTZ R41, R41, R29.reuse ;  /* 0x0000001d29297220 */ /* 0x080fe20000410000 */
[----:B------:R-:W-:Y:S02]  /*8b40*/  LOP3.LUT R15, R15, 0xffff0000, RZ, 0xc0, !PT ;  /* 0xffff00000f0f7812 */ /* 0x000fe400078ec0ff */
[C---:B------:R-:W-:Y:S01]  /*8b50*/  FFMA.FTZ R29, R13.reuse, R29, -R44 ;  /* 0x0000001d0d1d7223 */ /* 0x040fe2000001082c */
[----:B------:R-:W-:Y:S01]  /*8b60*/  FFMA.FTZ R13, R13, R40, R41 ;  /* 0x000000280d0d7223 */ /* 0x000fe20000010029 */
[----:B------:R-:W-:Y:S02]  /*8b70*/  LOP3.LUT R40, R42, 0xffff0000, RZ, 0xc0, !PT ;  /* 0xffff00002a287812 */ /* 0x000fe400078ec0ff */
[----:B------:R-:W-:Y:S02]  /*8b80*/  PRMT R28, R190, 0x5410, R28 ;  /* 0x00005410be1c7816 */ /* 0x000fe4000000001c */
[----:B------:R-:W-:Y:S01]  /*8b90*/  PRMT R38, R191, 0x5410, R38 ;  /* 0x00005410bf267816 */ /* 0x000fe20000000026 */
[CC--:B------:R-:W-:Y:S01]  /*8ba0*/  FMUL.FTZ R41, R35.reuse, R40.reuse ;  /* 0x0000002823297220 */ /* 0x0c0fe20000410000 */
[-C--:B------:R-:W-:Y:S01]  /*8bb0*/  FMUL.FTZ R35, R35, R31.reuse ;  /* 0x0000001f23237220 */ /* 0x080fe20000410000 */
[C---:B------:R-:W-:Y:S01]  /*8bc0*/  IMAD.U32 R42, R28.reuse, 0x10000, RZ ;  /* 0x000100001c2a7824 */ /* 0x040fe200078e00ff */
[----:B------:R-:W-:Y:S01]  /*8bd0*/  LOP3.LUT R28, R28, 0xffff0000, RZ, 0xc0, !PT ;  /* 0xffff00001c1c7812 */ /* 0x000fe200078ec0ff */
[C---:B------:R-:W-:Y:S01]  /*8be0*/  FFMA.FTZ R31, R15.reuse, R31, -R41 ;  /* 0x0000001f0f1f7223 */ /* 0x040fe20000010829 */
[----:B------:R-:W-:Y:S01]  /*8bf0*/  FFMA.FTZ R15, R15, R40, R35 ;  /* 0x000000280f0f7223 */ /* 0x000fe20000010023 */
[C---:B------:R-:W-:Y:S01]  /*8c00*/  IMAD.U32 R41, R32.reuse, 0x10000, RZ ;  /* 0x0001000020297824 */ /* 0x040fe200078e00ff */
[----:B------:R-:W-:Y:S01]  /*8c10*/  LOP3.LUT R32, R32, 0xffff0000, RZ, 0xc0, !PT ;  /* 0xffff000020207812 */ /* 0x000fe200078ec0ff */
[C---:B------:R-:W-:Y:S01]  /*8c20*/  IMAD.U32 R40, R37.reuse, 0x10000, RZ ;  /* 0x0001000025287824 */ /* 0x040fe200078e00ff */
[----:B------:R-:W-:Y:S01]  /*8c30*/  LOP3.LUT R37, R37, 0xffff0000, RZ, 0xc0, !PT ;  /* 0xffff000025257812 */ /* 0x000fe200078ec0ff */
[----:B------:R-:W-:Y:S01]  /*8c40*/  IMAD.U32 R35, R12, 0x10000, RZ ;  /* 0x000100000c237824 */ /* 0x000fe200078e00ff */
[----:B------:R-:W-:Y:S01]  /*8c50*/  PRMT R30, R189, 0x5410, R30 ;  /* 0x00005410bd1e7816 */ /* 0x000fe2000000001e */
[C---:B------:R-:W-:Y:S01]  /*8c60*/  FMUL.FTZ R44, R41.reuse, R40 ;  /* 0x00000028292c7220 */ /* 0x040fe20000410000 */
[----:B------:R-:W-:Y:S01]  /*8c70*/  FMUL.FTZ R41, R41, R42 ;  /* 0x0000002a29297220 */ /* 0x000fe20000410000 */
[----:B------:R-:W-:-:S02]  /*8c80*/  F2FP.BF16.F32.PACK_AB R33, R33, R45 ;  /* 0x0000002d2121723e */ /* 0x000fc400000010ff */
[C---:B------:R-:W-:Y:S01]  /*8c90*/  FFMA.FTZ R44, R35.reuse, R42, -R44 ;  /* 0x0000002a232c7223 */ /* 0x040fe2000001082c */
[----:B------:R-:W-:Y:S01]  /*8ca0*/  FFMA.FTZ R41, R35, R40, R41 ;  /* 0x0000002823297223 */ /* 0x000fe20000010029 */
[----:B------:R-:W-:Y:S01]  /*8cb0*/  LOP3.LUT R35, R12, 0xffff0000, RZ, 0xc0, !PT ;  /* 0xffff00000c237812 */ /* 0x000fe200078ec0ff */
        /* <DEDUP_REMOVED lines=13> */
[----:B------:R-:W-:Y:S01]  /*8d90*/  LOP3.LUT R14, R14, 0xffff0000, RZ, 0xc0, !PT ;  /* 0xffff00000e0e7812 */ /* 0x000fe200078ec0ff */
[C---:B------:R-:W-:Y:S02]  /*8da0*/  FFMA.FTZ R40, R32.reuse, R37, -R40 ;  /* 0x0000002520287223 */ /* 0x040fe40000010828 */
[----:B------:R-:W-:Y:S01]  /*8db0*/  FFMA.FTZ R42, R32, R35, R42 ;  /* 0x00000023202a7223 */ /* 0x000fe2000001002a */
[C---:B------:R-:W-:Y:S01]  /*8dc0*/  FMUL.FTZ R32, R34.reuse, R38 ;  /* 0x0000002622207220 */ /* 0x040fe20000410000 */
[-C--:B------:R-:W-:Y:S01]  /*8dd0*/  FMUL.FTZ R34, R34, R30.reuse ;  /* 0x0000001e22227220 */ /* 0x080fe20000410000 */
[----:B------:R-:W-:Y:S02]  /*8de0*/  F2FP.BF16.F32.PACK_AB R29, R31, R29 ;  /* 0x0000001d1f1d723e */ /* 0x000fe400000010ff */
[C---:B------:R-:W-:Y:S01]  /*8df0*/  FFMA.FTZ R32, R14.reuse, R30, -R32 ;  /* 0x0000001e0e207223 */ /* 0x040fe20000010820 */
[----:B------:R-:W-:Y:S01]  /*8e00*/  FFMA.FTZ R34, R14, R38, R34 ;  /* 0x000000260e227223 */ /* 0x000fe20000010022 */
[----:B------:R-:W-:-:S02]  /*8e10*/  F2FP.BF16.F32.PACK_AB R39, R39, R43 ;  /* 0x0000002b2727723e */ /* 0x000fc400000010ff */
[----:B------:R-:W-:Y:S02]  /*8e20*/  F2FP.BF16.F32.PACK_AB R28, R28, R41 ;  /* 0x000000291c1c723e */ /* 0x000fe400000010ff */
[----:B------:R-:W-:Y:S02]  /*8e30*/  F2FP.BF16.F32.PACK_AB R40, R32, R40 ;  /* 0x000000282028723e */ /* 0x000fe400000010ff */
[----:B------:R-:W-:Y:S01]  /*8e40*/  F2FP.BF16.F32.PACK_AB R35, R15, R13 ;  /* 0x0000000d0f23723e */ /* 0x000fe200000010ff */
[----:B------:R-:W-:Y:S01]  /*8e50*/  IMAD.MOV.U32 R13, RZ, RZ, R33 ;  /* 0x000000ffff0d7224 */ /* 0x000fe200078e0021 */
[----:B------:R-:W-:Y:S01]  /*8e60*/  F2FP.BF16.F32.PACK_AB R12, R12, R44 ;  /* 0x0000002c0c0c723e */ /* 0x000fe200000010ff */
[----:B------:R-:W-:Y:S01]  /*8e70*/  IMAD.MOV.U32 R32, RZ, RZ, R28 ;  /* 0x000000ffff207224 */ /* 0x000fe200078e001c */
[----:B------:R-:W-:Y:S01]  /*8e80*/  F2FP.BF16.F32.PACK_AB R34, R34, R42 ;  /* 0x0000002a2222723e */ /* 0x000fe200000010ff */
[----:B------:R-:W-:Y:S02]  /*8e90*/  IMAD.MOV.U32 R33, RZ, RZ, R39 ;  /* 0x000000ffff217224 */ /* 0x000fe400078e0027 */
[----:B------:R-:W-:-:S02]  /*8ea0*/  IMAD.MOV.U32 R14, RZ, RZ, R40 ;  /* 0x000000ffff0e7224 */ /* 0x000fc400078e0028 */
[----:B------:R-:W-:-:S07]  /*8eb0*/  IMAD.MOV.U32 R15, RZ, RZ, R29 ;  /* 0x000000ffff0f7224 */ /* 0x000fce00078e001d */
.L_x_1643:
[----:B------:R-:W-:Y:S05]  /*8ec0*/  BSYNC B2 ;  /* 0x0000000000027941 */ /* 0x000fea0003800000 */
.L_x_1642:
[----:B------:R-:W-:-:S04]  /*8ed0*/  LEA R28, P4, R6, R11, 0x1 ;  /* 0x0000000b061c7211 */ /* 0x000fc800078808ff */
[----:B--2---:R-:W-:Y:S02]  /*8ee0*/  LEA.HI.X R29, R6, R115, R109, 0x1, P4 ;  /* 0x00000073061d7211 */ /* 0x004fe400020f0c6d */
[----:B------:R-:W-:-:S03]  /*8ef0*/  ISETP.GE.AND P4, PT, R36, R127, PT ;  /* 0x0000007f2400720c */ /* 0x000fc60003f86270 */
[----:B----4-:R2:W-:Y:S10]  /*8f00*/  ST.E.128 desc[UR60][R28.64], R12 ;  /* 0x0000000c1c007985 */ /* 0x0105f4000c101d3c */
[----:B------:R-:W-:-:S05]  /*8f10*/  @!P4 IMAD.WIDE R114, R36, 0x2, R114 ;  /* 0x000000022472c825 */ /* 0x000fca00078e0272 */
[----:B---3--:R2:W-:Y:S02]  /*8f20*/  @!P4 ST.E.128 desc[UR60][R114.64], R32 ;  /* 0x000000207200c985 */ /* 0x0085e4000c101d3c */
.L_x_1633:
[----:B------:R-:W-:Y:S05]  /*8f30*/  BSYNC B1 ;  /* 0x0000000000017941 */ /* 0x000fea0003800000 */
.L_x_1632:
[----:B------:R-:W-:-:S03]  /*8f40*/  UMOV UR4, 0xffffffff ;  /* 0xffffffff00047882 */ /* 0x000fc60000000000 */
[----:B------:R-:W-:Y:S05]  /*8f50*/  BRA.DIV UR4, `(.L_x_1644) ;  /* 0x0000023a04dc7947 */ /* 0x000fea000b800000 */
[----:B-1----:R-:W1:Y:S04]  /*8f60*/  SHFL.IDX PT, R116, R116, 0x1, 0x1c1f ;  /* 0x003c1f0074747f89 */ /* 0x002e6800000e0000 */
[----:B------:R-:W0:Y:S02]  /*8f70*/  SHFL.IDX PT, R117, R117, 0x1, 0x1c1f ;  /* 0x003c1f0075757f89 */ /* 0x000e2400000e0000 */
.L_x_2013:
[----:B------:R-:W-:Y:S05]  /*8f80*/  @P5 BRA `(.L_x_1601) ;  /* 0x0000001c00c45947 */ /* 0x000fea0003800000 */
[----:B------:R-:W-:Y:S01]  /*8f90*/  ISETP.NE.AND P4, PT, R7, RZ, PT ;  /* 0x000000ff0700720c */ /* 0x000fe20003f85270 */
[----:B------:R-:W-:Y:S01]  /*8fa0*/  BSSY B1, `(.L_x_1645) ;  /* 0x000007e000017945 */ /* 0x000fe20003800000 */
[----:B0-2---:R-:W-:Y:S02]  /*8fb0*/  IMAD.MOV.U32 R32, RZ, RZ, R117 ;  /* 0x000000ffff207224 */ /* 0x005fe400078e0075 */
[----:B-1----:R-:W-:-:S09]  /*8fc0*/  IMAD.MOV.U32 R33, RZ, RZ, R116 ;  /* 0x000000ffff217224 */ /* 0x002fd200078e0074 */
[----:B------:R-:W-:Y:S05]  /*8fd0*/  @!P4 BRA `(.L_x_1646) ;  /* 0x0000000400e8c947 */ /* 0x000fea0003800000 */
[----:B---3--:R-:W-:Y:S01]  /*8fe0*/  SEL R11, R124, R131, !P3 ;  /* 0x000000837c0b7207 */ /* 0x008fe20005800000 */
[----:B------:R-:W-:Y:S01]  /*8ff0*/  BSSY B2, `(.L_x_1647) ;  /* 0x0000076000027945 */ /* 0x000fe20003800000 */
[----:B----4-:R-:W-:Y:S02]  /*9000*/  SHF.R.U32.HI R13, RZ, 0x3, R181 ;  /* 0x00000003ff0d7819 */ /* 0x010fe400000116b5 */
[----:B------:R-:W-:Y:S02]  /*9010*/  SHF.R.S32.HI R12, RZ, 0x1f, R11 ;  /* 0x0000001fff0c7819 */ /* 0x000fe4000001140b */
[----:B------:R-:W-:Y:S02]  /*9020*/  LEA R34, P5, R4, R117, 0x1 ;  /* 0x0000007504227211 */ /* 0x000fe400078a08ff */
[----:B------:R-:W-:Y:S02]  /*9030*/  LEA.HI R12, R12, R11, RZ, 0x4 ;  /* 0x0000000b0c0c7211 */ /* 0x000fe400078f20ff */
[----:B------:R-:W-:-:S02]  /*9040*/  LEA.HI.X R35, R4, R116, R111, 0x1, P5 ;  /* 0x0000007404237211 */ /* 0x000fc400028f0c6f */
[----:B------:R-:W-:Y:S02]  /*9050*/  LEA.HI.SX32 R36, R12, R119, 0x1c ;  /* 0x000000770c247211 */ /* 0x000fe400078fe2ff */
[----:B------:R-:W-:Y:S02]  /*9060*/  ISETP.GE.AND P5, PT, R18, R123, PT ;  /* 0x0000007b1200720c */ /* 0x000fe40003fa6270 */
[----:B------:R-:W-:-:S04]  /*9070*/  SHF.R.S32.HI R12, RZ, 0x1f, R36 ;  /* 0x0000001fff0c7819 */ /* 0x000fc80000011424 */
[----:B------:R-:W-:Y:S01]  /*9080*/  LEA.HI R12, R12, R36, RZ, 0x3 ;  /* 0x000000240c0c7211 */ /* 0x000fe200078f18ff */
[----:B------:R-:W-:-:S03]  /*9090*/  IMAD.SHL.U32 R36, R36, 0x8, RZ ;  /* 0x0000000824247824 */ /* 0x000fc600078e00ff */
[----:B------:R-:W-:Y:S02]  /*90a0*/  SHF.R.S32.HI R12, RZ, 0x3, R12 ;  /* 0x00000003ff0c7819 */ /* 0x000fe4000001140c */
[----:B------:R-:W-:Y:S02]  /*90b0*/  LOP3.LUT R11, R181, 0x38, R36, 0xf8, !PT ;  /* 0x00000038b50b7812 */ /* 0x000fe400078ef824 */
[----:B------:R-:W-:Y:S01]  /*90c0*/  ISETP.GE.AND P4, PT, R36, R127, PT ;  /* 0x0000007f2400720c */ /* 0x000fe20003f86270 */
[----:B------:R-:W-:Y:S01]  /*90d0*/  IMAD R12, R12, 0x1800, R200 ;  /* 0x000018000c0c7824 */ /* 0x000fe200078e02c8 */
[----:B------:R-:W-:-:S05]  /*90e0*/  LOP3.LUT R11, R11, R13, RZ, 0x3c, !PT ;  /* 0x0000000d0b0b7212 */ /* 0x000fca00078e3cff */
[----:B------:R-:W-:Y:S02]  /*90f0*/  IMAD.IADD R11, R12, 0x1, R11 ;  /* 0x000000010c0b7824 */ /* 0x000fe400078e020b */
[C---:B------:R-:W-:Y:S02]  /*9100*/  IMAD R12, R17.reuse, 0x4800, R137 ;  /* 0x00004800110c7824 */ /* 0x040fe400078e0289 */
[----:B------:R-:W-:Y:S02]  /*9110*/  IMAD R28, R17, 0x4800, R11 ;  /* 0x00004800111c7824 */ /* 0x000fe400078e020b */
[--C-:B------:R-:W-:Y:S02]  /*9120*/  IMAD R12, R12, 0x2, R2.reuse ;  /* 0x000000020c0c7824 */ /* 0x100fe400078e0202 */
[----:B------:R-:W-:Y:S02]  /*9130*/  IMAD R28, R28, 0x2, R2 ;  /* 0x000000021c1c7824 */ /* 0x000fe400078e0202 */
[----:B------:R-:W-:-:S02]  /*9140*/  @!P4 IMAD.WIDE R36, R36, 0x2, R32 ;  /* 0x000000022424c825 */ /* 0x000fc400078e0220 */
        /* <DEDUP_REMOVED lines=16> */
[----:B------:R-:W-:Y:S01]  /*9250*/  FMUL.FTZ R43, R42, R11 ;  /* 0x0000000b2a2b7220 */ /* 0x000fe20000410000 */
[----:B------:R-:W-:Y:S01]  /*9260*/  SHF.R.U64 R72, R72, 0x10, R73 ;  /* 0x0000001048487819 */ /* 0x000fe20000001249 */
[-C--:B------:R-:W-:Y:S01]  /*9270*/  FMUL.FTZ R42, R42, R39.reuse ;  /* 0x000000272a2a7220 */ /* 0x080fe20000410000 */
[----:B------:R-:W-:Y:S01]  /*9280*/  SHF.R.U64 R60, R60, 0x10, R61 ;  /* 0x000000103c3c7819 */ /* 0x000fe2000000123d */
[C---:B------:R-:W-:Y:S01]  /*9290*/  FFMA.FTZ R39, R38.reuse, R39, -R43 ;  /* 0x0000002726277223 */ /* 0x040fe2000001082b */
        /* <DEDUP_REMOVED lines=9> */
[C---:B------:R-:W-:Y:S01]  /*9330*/  IMAD.U32 R41, R15.reuse, 0x10000, RZ ;  /* 0x000100000f297824 */ /* 0x040fe200078e00ff */
[----:B------:R-:W-:Y:S02]  /*9340*/  SHF.R.U32.HI R29, RZ, 0x10, R63 ;  /* 0x00000010ff1d7819 */ /* 0x000fe4000001163f */
[----:B------:R-:W-:Y:S02]  /*9350*/  PRMT R40, R158, 0x5432, R40 ;  /* 0x000054329e287816 */ /* 0x000fe40000000028 */
[----:B------:R-:W-:Y:S02]  /*9360*/  PRMT R29, R156, 0x5432, R29 ;  /* 0x000054329c1d7816 */ /* 0x000fe4000000001d */
[----:B------:R-:W-:Y:S01]  /*9370*/  LOP3.LUT R15, R15, 0xffff0000, RZ, 0xc0, !PT ;  /* 0xffff00000f0f7812 */ /* 0x000fe200078ec0ff */
[C---:B------:R-:W-:Y:S01]  /*9380*/  IMAD.U32 R42, R40.reuse, 0x10000, RZ ;  /* 0x00010000282a7824 */ /* 0x040fe200078e00ff */
[----:B------:R-:W-:Y:S01]  /*9390*/  LOP3.LUT R40, R40, 0xffff0000, RZ, 0xc0, !PT ;  /* 0xffff000028287812 */ /* 0x000fe200078ec0ff */
[C---:B------:R-:W-:Y:S01]  /*93a0*/  IMAD.U32 R43, R29.reuse, 0x10000, RZ ;  /* 0x000100001d2b7824 */ /* 0x040fe200078e00ff */
[----:B------:R-:W-:Y:S01]  /*93b0*/  LOP3.LUT R29, R29, 0xffff0000, RZ, 0xc0, !PT ;  /* 0xffff00001d1d7812 */ /* 0x000fe200078ec0ff */
[C---:B------:R-:W-:Y:S01]  /*93c0*/  FMUL.FTZ R44, R45.reuse, R42 ;  /* 0x0000002a2d2c7220 */ /* 0x040fe20000410000 */
[----:B------:R-:W-:Y:S01]  /*93d0*/  SHF.R.U64 R74, R74, 0x10, R75 ;  /* 0x000000104a4a7819 */ /* 0x000fe2000000124b */
[-C--:B------:R-:W-:Y:S01]  /*93e0*/  FMUL.FTZ R45, R45, R43.reuse ;  /* 0x0000002b2d2d7220 */ /* 0x080fe20000410000 */
[----:B------:R-:W-:Y:S01]  /*93f0*/  SHF.R.U64 R62, R62, 0x10, R63 ;  /* 0x000000103e3e7819 */ /* 0x000fe2000000123f */
[----:B------:R-:W-:Y:S01]  /*9400*/  FFMA.FTZ R44, R41, R43, -R44 ;  /* 0x0000002b292c7223 */ /* 0x000fe2000001082c */
[----:B------:R-:W-:-:S02]  /*9410*/  IMAD.U32 R43, R28, 0x10000, RZ ;  /* 0x000100001c2b7824 */ /* 0x000fc400078e00ff */
        /* <DEDUP_REMOVED lines=21> */
[----:B------:R-:W-:Y:S01]  /*9570*/  IMAD.U32 R29, R74, 0x10000, RZ ;  /* 0x000100004a1d7824 */ /* 0x000fe200078e00ff */
[----:B------:R-:W-:Y:S01]  /*9580*/  LOP3.LUT R30, R30, 0xffff0000, RZ, 0xc0, !PT ;  /* 0xffff00001e1e7812 */ /* 0x000fe200078ec0ff */
[----:B------:R-:W-:Y:S02]  /*9590*/  IMAD.U32 R40, R62, 0x10000, RZ ;  /* 0x000100003e287824 */ /* 0x000fe400078e00ff */
[C---:B------:R-:W-:Y:S01]  /*95a0*/  FFMA.FTZ R15, R12.reuse, R60, -R15 ;  /* 0x0000003c0c0f7223 */ /* 0x040fe2000001080f */
[----:B------:R-:W-:Y:S01]  /*95b0*/  FFMA.FTZ R28, R12, R72, R28 ;  /* 0x000000480c1c7223 */ /* 0x000fe2000001001c */
[----:B------:R-:W-:Y:S01]  /*95c0*/  FMUL.FTZ R46, R47, R29 ;  /* 0x0000001d2f2e7220 */ /* 0x000fe20000410000 */
[----:B------:R-:W-:-:S02]  /*95d0*/  IMAD.U32 R12, R14, 0x10000, RZ ;  /* 0x000100000e0c7824 */ /* 0x000fc400078e00ff */
[-C--:B------:R-:W-:Y:S01]  /*95e0*/  FMUL.FTZ R47, R47, R40.reuse ;  /* 0x000000282f2f7220 */ /* 0x080fe20000410000 */
[----:B------:R-:W-:Y:S01]  /*95f0*/  LOP3.LUT R74, R74, 0xffff0000, RZ, 0xc0, !PT ;  /* 0xffff00004a4a7812 */ /* 0x000fe200078ec0ff */
[C---:B------:R-:W-:Y:S02]  /*9600*/  FFMA.FTZ R46, R12.reuse, R40, -R46 ;  /* 0x000000280c2e7223 */ /* 0x040fe4000001082e */
[----:B------:R-:W-:Y:S01]  /*9610*/  FFMA.FTZ R47, R12, R29, R47 ;  /* 0x0000001d0c2f7223 */ /* 0x000fe2000001002f */
[----:B------:R-:W-:Y:S01]  /*9620*/  LOP3.LUT R62, R62, 0xffff0000, RZ, 0xc0, !PT ;  /* 0xffff00003e3e7812 */ /* 0x000fe200078ec0ff */
[----:B------:R-:W-:Y:S01]  /*9630*/  FMUL.FTZ R12, R30, R74 ;  /* 0x0000004a1e0c7220 */ /* 0x000fe20000410000 */
[----:B------:R-:W-:Y:S02]  /*9640*/  LOP3.LUT R14, R14, 0xffff0000, RZ, 0xc0, !PT ;  /* 0xffff00000e0e7812 */ /* 0x000fe400078ec0ff */
[----:B------:R-:W-:Y:S01]  /*9650*/  F2FP.BF16.F32.PACK_AB R15, R15, R42 ;  /* 0x0000002a0f0f723e */ /* 0x000fe200000010ff */
[----:B------:R-:W-:Y:S01]  /*9660*/  FMUL.FTZ R30, R30, R62 ;  /* 0x0000003e1e1e7220 */ /* 0x000fe20000410000 */
[----:B------:R-:W-:Y:S01]  /*9670*/  F2FP.BF16.F32.PACK_AB R31, R31, R44 ;  /* 0x0000002c1f1f723e */ /* 0x000fe200000010ff */
[C---:B------:R-:W-:Y:S01]  /*9680*/  FFMA.FTZ R12, R14.reuse, R62, -R12 ;  /* 0x0000003e0e0c7223 */ /* 0x040fe2000001080c */
[----:B------:R-:W-:Y:S01]  /*9690*/  F2FP.BF16.F32.PACK_AB R11, R11, R38 ;  /* 0x000000260b0b723e */ /* 0x000fe200000010ff */
[----:B------:R-:W-:Y:S01]  /*96a0*/  FFMA.FTZ R30, R14, R74, R30 ;  /* 0x0000004a0e1e7223 */ /* 0x000fe2000001001e */
[----:B------:R-:W-:-:S02]  /*96b0*/  F2FP.BF16.F32.PACK_AB R41, R41, R45 ;  /* 0x0000002d2929723e */ /* 0x000fc400000010ff */
[----:B------:R-:W-:Y:S01]  /*96c0*/  F2FP.BF16.F32.PACK_AB R46, R12, R46 ;  /* 0x0000002e0c2e723e */ /* 0x000fe200000010ff */
[----:B------:R-:W-:Y:S01]  /*96d0*/  IMAD.MOV.U32 R12, RZ, RZ, R15 ;  /* 0x000000ffff0c7224 */ /* 0x000fe200078e000f */
[----:B------:R-:W-:Y:S01]  /*96e0*/  F2FP.BF16.F32.PACK_AB R13, R13, R39 ;  /* 0x000000270d0d723e */ /* 0x000fe200000010ff */
[----:B------:R-:W-:Y:S01]  /*96f0*/  IMAD.MOV.U32 R15, RZ, RZ, R31 ;  /* 0x000000ffff0f7224 */ /* 0x000fe200078e001f */
[----:B------:R-:W-:Y:S01]  /*9700*/  F2FP.BF16.F32.PACK_AB R28, R28, R43 ;  /* 0x0000002b1c1c723e */ /* 0x000fe200000010ff */
[----:B------:R-:W-:Y:S01]  /*9710*/  IMAD.MOV.U32 R29, RZ, RZ, R11 ;  /* 0x000000ffff1d7224 */ /* 0x000fe200078e000b */
[----:B------:R-:W-:Y:S01]  /*9720*/  F2FP.BF16.F32.PACK_AB R30, R30, R47 ;  /* 0x0000002f1e1e723e */ /* 0x000fe200000010ff */
[----:B------:R-:W-:Y:S02]  /*9730*/  IMAD.MOV.U32 R14, RZ, RZ, R46 ;  /* 0x000000ffff0e7224 */ /* 0x000fe400078e002e */
[----:B------:R-:W-:-:S07]  /*9740*/  IMAD.MOV.U32 R31, RZ, RZ, R41 ;  /* 0x000000ffff1f7224 */ /* 0x000fce00078e0029 */
.L_x_1648:
[----:B------:R-:W-:Y:S05]  /*9750*/  BSYNC B2 ;  /* 0x0000000000027941 */ /* 0x000fea0003800000 */
.L_x_1647:
[----:B0-----:R0:W-:Y:S04]  /*9760*/  ST.E.128 desc[UR60][R34.64], R12 ;  /* 0x0000000c22007985 */ /* 0x0011e8000c101d3c */
[----:B-1----:R0:W-:Y:S02]  /*9770*/  @!P4 ST.E.128 desc[UR60][R36.64], R28 ;  /* 0x0000001c2400c985 */ /* 0x0021e4000c101d3c */
.L_x_1646:
[----:B------:R-:W-:Y:S05]  /*9780*/  BSYNC B1 ;  /* 0x0000000000017941 */ /* 0x000fea0003800000 */
.L_x_1645:
[----:B------:R-:W-:Y:S01]  /*9790*/  ISETP.NE.AND P4, PT, R20, RZ, PT ;  /* 0x000000ff1400720c */ /* 0x000fe20003f85270 */
[----:B------:R-:W-:-:S12]  /*97a0*/  BSSY B1, `(.L_x_1649) ;  /* 0x000007c000017945 */ /* 0x000fd80003800000 */
[----:B------:R-:W-:Y:S05]  /*97b0*/  @!P4 BRA `(.L_x_1650) ;  /* 0x0000000400e8c947 */ /* 0x000fea0003800000 */
[----:B---3--:R-:W-:Y:S01]  /*97c0*/  SEL R11, R124, R131, !P2 ;  /* 0x000000837c0b7207 */ /* 0x008fe20005000000 */
[----:B------:R-:W-:Y:S01]  /*97d0*/  BSSY B2, `(.L_x_1651) ;  /* 0x0000076000027945 */ /* 0x000fe20003800000 */
[----:B0-----:R-:W-:Y:S02]  /*97e0*/  SHF.R.U32.HI R14, RZ, 0x3, R181 ;  /* 0x00000003ff0e7819 */ /* 0x001fe400000116b5 */
[----:B----4-:R-:W-:Y:S02]  /*97f0*/  SHF.R.S32.HI R12, RZ, 0x1f, R11 ;  /* 0x0000001fff0c7819 */ /* 0x010fe4000001140b */
[C---:B------:R-:W-:Y:S02]  /*9800*/  LEA R34, P5, R5.reuse, R117, 0x1 ;  /* 0x0000007505227211 */ /* 0x040fe400078a08ff */
[----:B------:R-:W-:Y:S02]  /*9810*/  LEA.HI R11, R12, R11, RZ, 0x4 ;  /* 0x0000000b0c0b7211 */ /* 0x000fe400078f20ff */
[----:B------:R-:W-:-:S02]  /*9820*/  LEA.HI.X R35, R5, R116, R110, 0x1, P5 ;  /* 0x0000007405237211 */ /* 0x000fc400028f0c6e */
[----:B------:R-:W-:Y:S02]  /*9830*/  LEA.HI.SX32 R11, R11, R118, 0x1c ;  /* 0x000000760b0b7211 */ /* 0x000fe400078fe2ff */
[----:B------:R-:W-:Y:S02]  /*9840*/  ISETP.GE.AND P5, PT, R167, R123, PT ;  /* 0x0000007ba700720c */ /* 0x000fe40003fa6270 */
        /* <DEDUP_REMOVED lines=12> */
[----:B------:R-:W-:Y:S02]  /*9910*/  IMAD R28, R13, 0x2, R2 ;  /* 0x000000020d1c7824 */ /* 0x000fe400078e0202 */
[----:B------:R-:W-:Y:S01]  /*9920*/  @!P4 IMAD.WIDE R36, R36, 0x2, R32 ;  /* 0x000000022424c825 */ /* 0x000fe200078e0220 */
[----:B------:R0:W1:Y:S04]  /*9930*/  LDS.128 R12, [R11+0x18400] ;  /* 0x018400000b0c7984 */ /* 0x0000680000000c00 */
[----:B------:R-:W2:Y:S01]  /*9940*/  LDS.128 R28, [R28+0x18400] ;  /* 0x018400001c1c7984 */ /* 0x000ea20000000c00 */
[----:B------:R-:W-:Y:S05]  /*9950*/  @P5 BRA `(.L_x_1652) ;  /* 0x0000000400745947 */ /* 0x000fea0003800000 */
[----:B------:R-:W-:Y:S01]  /*9960*/  SHF.R.U64 R39, R68, 0x10, R69 ;  /* 0x0000001044277819 */ /* 0x000fe20000001245 */
[----:B--2---:R-:W-:Y:S01]  /*9970*/  IMAD.U32 R43, R29, 0x10000, RZ ;  /* 0x000100001d2b7824 */ /* 0x004fe200078e00ff */
[----:B0-----:R-:W-:Y:S01]  /*9980*/  SHF.R.U64 R11, R56, 0x10, R57 ;  /* 0x00000010380b7819 */ /* 0x001fe20000001239 */
[----:B-1----:R-:W-:Y:S01]  /*9990*/  IMAD.U32 R41, R13, 0x10000, RZ ;  /* 0x000100000d297824 */ /* 0x002fe200078e00ff */
[----:B------:R-:W-:Y:S01]  /*99a0*/  SHF.R.U32.HI R68, RZ, 0x10, R69 ;  /* 0x00000010ff447819 */ /* 0x000fe20000011645 */
[----:B------:R-:W-:Y:S01]  /*99b0*/  IMAD.U32 R47, R31, 0x10000, RZ ;  /* 0x000100001f2f7824 */ /* 0x000fe200078e00ff */
[----:B------:R-:W-:Y:S01]  /*99c0*/  SHF.R.U32.HI R56, RZ, 0x10, R57 ;  /* 0x00000010ff387819 */ /* 0x000fe20000011639 */
[----:B------:R-:W-:Y:S01]  /*99d0*/  IMAD.U32 R46, R15, 0x10000, RZ ;  /* 0x000100000f2e7824 */ /* 0x000fe200078e00ff */
[----:B------:R-:W-:Y:S01]  /*99e0*/  PRMT R68, R149, 0x5432, R68 ;  /* 0x0000543295447816 */ /* 0x000fe20000000044 */
[----:B------:R-:W-:Y:S01]  /*99f0*/  IMAD.U32 R48, R30, 0x10000, RZ ;  /* 0x000100001e307824 */ /* 0x000fe200078e00ff */
[----:B------:R-:W-:Y:S01]  /*9a00*/  PRMT R56, R147, 0x5432, R56 ;  /* 0x0000543293387816 */ /* 0x000fe20000000038 */
[----:B------:R-:W-:Y:S01]  /*9a10*/  IMAD.U32 R45, R14, 0x10000, RZ ;  /* 0x000100000e2d7824 */ /* 0x000fe200078e00ff */
[----:B------:R-:W-:Y:S01]  /*9a20*/  SHF.R.U64 R40, R70, 0x10, R71 ;  /* 0x0000001046287819 */ /* 0x000fe20000001247 */
[----:B------:R-:W-:Y:S01]  /*9a30*/  IMAD.U32 R49, R68, 0x10000, RZ ;  /* 0x0001000044317824 */ /* 0x000fe200078e00ff */
[----:B------:R-:W-:Y:S01]  /*9a40*/  SHF.R.U64 R38, R58, 0x10, R59 ;  /* 0x000000103a267819 */ /* 0x000fe2000000123b */
[----:B------:R-:W-:Y:S01]  /*9a50*/  IMAD.U32 R50, R56, 0x10000, RZ ;  /* 0x0001000038327824 */ /* 0x000fe200078e00ff */
[----:B------:R-:W-:-:S02]  /*9a60*/  SHF.R.U32.HI R70, RZ, 0x10, R71 ;  /* 0x00000010ff467819 */ /* 0x000fc40000011647 */
[----:B------:R-:W-:Y:S02]  /*9a70*/  SHF.R.U32.HI R58, RZ, 0x10, R59 ;  /* 0x00000010ff3a7819 */ /* 0x000fe4000001163b */
[----:B------:R-:W-:Y:S01]  /*9a80*/  LOP3.LUT R44, R29, 0xffff0000, RZ, 0xc0, !PT ;  /* 0xffff00001d2c7812 */ /* 0x000fe200078ec0ff */
[----:B------:R-:W-:Y:S01]  /*9a90*/  IMAD.U32 R29, R28, 0x10000, RZ ;  /* 0x000100001c1d7824 */ /* 0x000fe200078e00ff */
[----:B------:R-:W-:Y:S01]  /*9aa0*/  PRMT R51, R148, 0x5410, R40 ;  /* 0x0000541094337816 */ /* 0x000fe20000000028 */
[CC--:B------:R-:W-:Y:S01]  /*9ab0*/  FMUL.FTZ R40, R43.reuse, R49.reuse ;  /* 0x000000312b287220 */ /* 0x0c0fe20000410000 */
[----:B------:R-:W-:Y:S01]  /*9ac0*/  LOP3.LUT R68, R68, 0xffff0000, RZ, 0xc0, !PT ;  /* 0xffff000044447812 */ /* 0x000fe200078ec0ff */
[-C--:B------:R-:W-:Y:S01]  /*9ad0*/  FMUL.FTZ R43, R43, R50.reuse ;  /* 0x000000322b2b7220 */ /* 0x080fe20000410000 */
[----:B------:R-:W-:Y:S01]  /*9ae0*/  PRMT R70, R148, 0x5432, R70 ;  /* 0x0000543294467816 */ /* 0x000fe20000000046 */
[----:B------:R-:W-:Y:S01]  /*9af0*/  FFMA.FTZ R40, R41, R50, -R40 ;  /* 0x0000003229287223 */ /* 0x000fe20000010828 */
[----:B------:R-:W-:Y:S01]  /*9b00*/  PRMT R58, R146, 0x5432, R58 ;  /* 0x00005432923a7816 */ /* 0x000fe2000000003a */
[----:B------:R-:W-:Y:S01]  /*9b10*/  FMUL.FTZ R57, R44, R68 ;  /* 0x000000442c397220 */ /* 0x000fe20000410000 */
[----:B------:R-:W-:Y:S01]  /*9b20*/  LOP3.LUT R42, R13, 0xffff0000, RZ, 0xc0, !PT ;  /* 0xffff00000d2a7812 */ /* 0x000fe200078ec0ff */
[----:B------:R-:W-:Y:S01]  /*9b30*/  IMAD.U32 R50, R70, 0x10000, RZ ;  /* 0x0001000046327824 */ /* 0x000fe200078e00ff */
[----:B------:R-:W-:Y:S01]  /*9b40*/  LOP3.LUT R56, R56, 0xffff0000, RZ, 0xc0, !PT ;  /* 0xffff000038387812 */ /* 0x000fe200078ec0ff */
[----:B------:R-:W-:Y:S01]  /*9b50*/  FFMA.FTZ R43, R41, R49, R43 ;  /* 0x00000031292b7223 */ /* 0x000fe2000001002b */
[----:B------:R-:W-:Y:S01]  /*9b60*/  IMAD.U32 R41, R58, 0x10000, RZ ;  /* 0x000100003a297824 */ /* 0x000fe200078e00ff */
[----:B------:R-:W-:Y:S01]  /*9b70*/  PRMT R39, R149, 0x5410, R39 ;  /* 0x0000541095277816 */ /* 0x000fe20000000027 */
[----:B------:R-:W-:-:S02]  /*9b80*/  IMAD.U32 R13, R12, 0x10000, RZ ;  /* 0x000100000c0d7824 */ /* 0x000fc400078e00ff */
[----:B------:R-:W-:Y:S01]  /*9b90*/  FFMA.FTZ R59, R42, R56, -R57 ;  /* 0x000000382a3b7223 */ /* 0x000fe20000010839 */
[C---:B------:R-:W-:Y:S01]  /*9ba0*/  FMUL.FTZ R57, R47.reuse, R50 ;  /* 0x000000322f397220 */ /* 0x040fe20000410000 */
[-C--:B------:R-:W-:Y:S01]  /*9bb0*/  FMUL.FTZ R47, R47, R41.reuse ;  /* 0x000000292f2f7220 */ /* 0x080fe20000410000 */
[----:B------:R-:W-:Y:S01]  /*9bc0*/  LOP3.LUT R31, R31, 0xffff0000, RZ, 0xc0, !PT ;  /* 0xffff00001f1f7812 */ /* 0x000fe200078ec0ff */
[----:B------:R-:W-:Y:S01]  /*9bd0*/  FMUL.FTZ R49, R44, R56 ;  /* 0x000000382c317220 */ /* 0x000fe20000410000 */
[----:B------:R-:W-:Y:S01]  /*9be0*/  LOP3.LUT R70, R70, 0xffff0000, RZ, 0xc0, !PT ;  /* 0xffff000046467812 */ /* 0x000fe200078ec0ff */
[----:B------:R-:W-:Y:S01]  /*9bf0*/  FFMA.FTZ R57, R46, R41, -R57 ;  /* 0x000000292e397223 */ /* 0x000fe20000010839 */
[----:B------:R-:W-:Y:S01]  /*9c00*/  LOP3.LUT R58, R58, 0xffff0000, RZ, 0xc0, !PT ;  /* 0xffff00003a3a7812 */ /* 0x000fe200078ec0ff */
[----:B------:R-:W-:Y:S01]  /*9c10*/  FFMA.FTZ R47, R46, R50, R47 ;  /* 0x000000322e2f7223 */ /* 0x000fe2000001002f */
[----:B------:R-:W-:Y:S01]  /*9c20*/  PRMT R11, R147, 0x5410, R11 ;  /* 0x00005410930b7816 */ /* 0x000fe2000000000b */
[----:B------:R-:W-:Y:S01]  /*9c30*/  IMAD.U32 R46, R39, 0x10000, RZ ;  /* 0x00010000272e7824 */ /* 0x000fe200078e00ff */
[----:B------:R-:W-:Y:S01]  /*9c40*/  LOP3.LUT R15, R15, 0xffff0000, RZ, 0xc0, !PT ;  /* 0xffff00000f0f7812 */ /* 0x000fe200078ec0ff */
[C---:B------:R-:W-:Y:S01]  /*9c50*/  FMUL.FTZ R56, R31.reuse, R70 ;  /* 0x000000461f387220 */ /* 0x040fe20000410000 */
[----:B------:R-:W-:Y:S01]  /*9c60*/  LOP3.LUT R28, R28, 0xffff0000, RZ, 0xc0, !PT ;  /* 0xffff00001c1c7812 */ /* 0x000fe200078ec0ff */
[-C--:B------:R-:W-:Y:S01]  /*9c70*/  FMUL.FTZ R50, R31, R58.reuse ;  /* 0x0000003a1f327220 */ /* 0x080fe20000410000 */
[----:B------:R-:W-:Y:S01]  /*9c80*/  LOP3.LUT R39, R39, 0xffff0000, RZ, 0xc0, !PT ;  /* 0xffff000027277812 */ /* 0x000fe200078ec0ff */
[C---:B------:R-:W-:Y:S01]  /*9c90*/  IMAD.U32 R44, R11.reuse, 0x10000, RZ ;  /* 0x000100000b2c7824 */ /* 0x040fe200078e00ff */
[----:B------:R-:W-:Y:S01]  /*9ca0*/  LOP3.LUT R11, R11, 0xffff0000, RZ, 0xc0, !PT ;  /* 0xffff00000b0b7812 */ /* 0x000fe200078ec0ff */
[C---:B------:R-:W-:Y:S01]  /*9cb0*/  FFMA.FTZ R58, R15.reuse, R58, -R56 ;  /* 0x0000003a0f3a7223 */ /* 0x040fe20000010838 */
[----:B------:R-:W-:Y:S01]  /*9cc0*/  LOP3.LUT R12, R12, 0xffff0000, RZ, 0xc0, !PT ;  /* 0xffff00000c0c7812 */ /* 0x000fe200078ec0ff */
[----:B------:R-:W-:Y:S01]  /*9cd0*/  FFMA.FTZ R50, R15, R70, R50 ;  /* 0x000000460f327223 */ /* 0x000fe20000010032 */
[----:B------:R-:W-:Y:S01]  /*9ce0*/  FMUL.FTZ R15, R28, R39 ;  /* 0x000000271c0f7220 */ /* 0x000fe20000410000 */
[C---:B------:R-:W-:Y:S01]  /*9cf0*/  FMUL.FTZ R56, R29.reuse, R46 ;  /* 0x0000002e1d387220 */ /* 0x040fe20000410000 */
[-C--:B------:R-:W-:Y:S01]  /*9d00*/  FMUL.FTZ R29, R29, R44.reuse ;  /* 0x0000002c1d1d7220 */ /* 0x080fe20000410000 */
[----:B------:R-:W-:Y:S01]  /*9d10*/  PRMT R38, R146, 0x5410, R38 ;  /* 0x0000541092267816 */ /* 0x000fe20000000026 */
[-C--:B------:R-:W-:Y:S01]  /*9d20*/  FMUL.FTZ R31, R28, R11.reuse ;  /* 0x0000000b1c1f7220 */ /* 0x080fe20000410000 */
[----:B------:R-:W-:Y:S01]  /*9d30*/  FFMA.FTZ R11, R12, R11, -R15 ;  /* 0x0000000b0c0b7223 */ /* 0x000fe2000001080f */
[----:B------:R-:W-:Y:S01]  /*9d40*/  FFMA.FTZ R44, R13, R44, -R56 ;  /* 0x0000002c0d2c7223 */ /* 0x000fe20000010838 */
[----:B------:R-:W-:Y:S01]  /*9d50*/  IMAD.U32 R15, R51, 0x10000, RZ ;  /* 0x00010000330f7824 */ /* 0x000fe200078e00ff */
[----:B------:R-:W-:Y:S01]  /*9d60*/  LOP3.LUT R30, R30, 0xffff0000, RZ, 0xc0, !PT ;  /* 0xffff00001e1e7812 */ /* 0x000fe200078ec0ff */
[----:B------:R-:W-:Y:S01]  /*9d70*/  FFMA.FTZ R13, R13, R46, R29 ;  /* 0x0000002e0d0d7223 */ /* 0x000fe2000001001d */
[----:B------:R-:W-:Y:S01]  /*9d80*/  LOP3.LUT R51, R51, 0xffff0000, RZ, 0xc0, !PT ;  /* 0xffff000033337812 */ /* 0x000fe200078ec0ff */
[C---:B------:R-:W-:Y:S01]  /*9d90*/  IMAD.U32 R28, R38.reuse, 0x10000, RZ ;  /* 0x00010000261c7824 */ /* 0x040fe200078e00ff */
[----:B------:R-:W-:Y:S01]  /*9da0*/  LOP3.LUT R29, R38, 0xffff0000, RZ, 0xc0, !PT ;  /* 0xffff0000261d7812 */ /* 0x000fe200078ec0ff */
[----:B------:R-:W-:Y:S01]  /*9db0*/  FFMA.FTZ R12, R12, R39, R31 ;  /* 0x000000270c0c7223 */ /* 0x000fe2000001001f */
[----:B------:R-:W-:Y:S01]  /*9dc0*/  LOP3.LUT R14, R14, 0xffff0000, RZ, 0xc0, !PT ;  /* 0xffff00000e0e7812 */ /* 0x000fe200078ec0ff */
[----:B------:R-:W-:Y:S01]  /*9dd0*/  FMUL.FTZ R38, R48, R15 ;  /* 0x0000000f30267220 */ /* 0x000fe20000410000 */
[----:B------:R-:W-:Y:S01]  /*9de0*/  FMUL.FTZ R31, R30, R51 ;  /* 0x000000331e1f7220 */ /* 0x000fe20000410000 */
[-C--:B------:R-:W-:Y:S01]  /*9df0*/  FMUL.FTZ R48, R48, R28.reuse ;  /* 0x0000001c30307220 */ /* 0x080fe20000410000 */
[-C--:B------:R-:W-:Y:S01]  /*9e00*/  FMUL.FTZ R30, R30, R29.reuse ;  /* 0x0000001d1e1e7220 */ /* 0x080fe20000410000 */
[C---:B------:R-:W-:Y:S01]  /*9e10*/  FFMA.FTZ R28, R45.reuse, R28, -R38 ;  /* 0x0000001c2d1c7223 */ /* 0x040fe20000010826 */
[C---:B------:R-:W-:Y:S01]  /*9e20*/  FFMA.FTZ R31, R14.reuse, R29, -R31 ;  /* 0x0000001d0e1f7223 */ /* 0x040fe2000001081f */
[----:B------:R-:W-:Y:S01]  /*9e30*/  FFMA.FTZ R15, R45, R15, R48 ;  /* 0x0000000f2d0f7223 */ /* 0x000fe20000010030 */
[----:B------:R-:W-:Y:S01]  /*9e40*/  FFMA.FTZ R30, R14, R51, R30 ;  /* 0x000000330e1e7223 */ /* 0x000fe2000001001e */
[----:B------:R-:W-:Y:S01]  /*9e50*/  FFMA.FTZ R42, R42, R68, R49 ;  /* 0x000000442a2a7223 */ /* 0x000fe20000010031 */
        /* <DEDUP_REMOVED lines=11> */
[----:B------:R-:W-:-:S02]  /*9f10*/  IMAD.MOV.U32 R15, RZ, RZ, R57 ;  /* 0x000000ffff0f7224 */ /* 0x000fc400078e0039 */
[----:B------:R-:W-:-:S07]  /*9f20*/  IMAD.MOV.U32 R31, RZ, RZ, R47 ;  /* 0x000000ffff1f7224 */ /* 0x000fce00078e002f */
.L_x_1652:
[----:B------:R-:W-:Y:S05]  /*9f30*/  BSYNC B2 ;  /* 0x0000000000027941 */ /* 0x000fea0003800000 */
.L_x_1651:
[----:B-1----:R1:W-:Y:S04]  /*9f40*/  ST.E.128 desc[UR60][R34.64], R12 ;  /* 0x0000000c22007985 */ /* 0x0023e8000c101d3c */
[----:B--2---:R1:W-:Y:S02]  /*9f50*/  @!P4 ST.E.128 desc[UR60][R36.64], R28 ;  /* 0x0000001c2400c985 */ /* 0x0043e4000c101d3c */
.L_x_1650:
[----:B------:R-:W-:Y:S05]  /*9f60*/  BSYNC B1 ;  /* 0x0000000000017941 */ /* 0x000fea0003800000 */
.L_x_1649:
[----:B------:R-:W-:-:S13]  /*9f70*/  ISETP.NE.AND P4, PT, R21, RZ, PT ;  /* 0x000000ff1500720c */ /* 0x000fda0003f85270 */
[----:B------:R-:W-:Y:S05]  /*9f80*/  @!P4 BRA `(.L_x_1601) ;  /* 0x0000000c00c4c947 */ /* 0x000fea0003800000 */
[----:B------:R-:W-:Y:S01]  /*9f90*/  SEL R131, R124, R131, !P1 ;  /* 0x000000837c837207 */ /* 0x000fe20004800000 */
[----:B------:R-:W-:Y:S01]  /*9fa0*/  BSSY B1, `(.L_x_1653) ;  /* 0x0000074000017945 */ /* 0x000fe20003800000 */
[----:B01----:R-:W-:Y:S02]  /*9fb0*/  SHF.R.U32.HI R14, RZ, 0x3, R181 ;  /* 0x00000003ff0e7819 */ /* 0x003fe400000116b5 */
[----:B---34-:R-:W-:Y:S02]  /*9fc0*/  SHF.R.S32.HI R12, RZ, 0x1f, R131 ;  /* 0x0000001fff0c7819 */ /* 0x018fe40000011483 */
[----:B------:R-:W-:Y:S02]  /*9fd0*/  ISETP.GE.AND P5, PT, R168, R123, PT ;  /* 0x0000007ba800720c */ /* 0x000fe40003fa6270 */
[----:B------:R-:W-:Y:S02]  /*9fe0*/  LEA.HI R12, R12, R131, RZ, 0x4 ;  /* 0x000000830c0c7211 */ /* 0x000fe400078f20ff */
[----:B------:R-:W-:-:S02]  /*9ff0*/  LEA R34, P4, R6, R117, 0x1 ;  /* 0x0000007506227211 */ /* 0x000fc400078808ff */
[----:B------:R-:W-:Y:S02]  /*a000*/  LEA.HI.SX32 R12, R12, R113, 0x1c ;  /* 0x000000710c0c7211 */ /* 0x000fe400078fe2ff */
[----:B------:R-:W-:Y:S02]  /*a010*/  LEA.HI.X R35, R6, R116, R109, 0x1, P4 ;  /* 0x0000007406237211 */ /* 0x000fe400020f0c6d */
[----:B------:R-:W-:Y:S01]  /*a020*/  SHF.R.S32.HI R11, RZ, 0x1f, R12 ;  /* 0x0000001fff0b7819 */ /* 0x000fe2000001140c */
[----:B------:R-:W-:-:S03]  /*a030*/  IMAD.SHL.U32 R36, R12, 0x8, RZ ;  /* 0x000000080c247824 */ /* 0x000fc600078e00ff */
[----:B------:R-:W-:-:S04]  /*a040*/  LEA.HI R11, R11, R12, RZ, 0x3 ;  /* 0x0000000c0b0b7211 */ /* 0x000fc800078f18ff */
        /* <DEDUP_REMOVED lines=8> */
[----:B------:R-:W-:-:S03]  /*a0d0*/  IMAD R28, R13, 0x2, R2 ;  /* 0x000000020d1c7824 */ /* 0x000fc600078e0202 */
[----:B------:R0:W1:Y:S04]  /*a0e0*/  LDS.128 R12, [R11+0x18400] ;  /* 0x018400000b0c7984 */ /* 0x0000680000000c00 */
[----:B------:R-:W2:Y:S01]  /*a0f0*/  LDS.128 R28, [R28+0x18400] ;  /* 0x018400001c1c7984 */ /* 0x000ea20000000c00 */
[----:B------:R-:W-:Y:S05]  /*a100*/  @P5 BRA `(.L_x_1654) ;  /* 0x0000000400745947 */ /* 0x000fea0003800000 */
[--C-:B------:R-:W-:Y:S01]  /*a110*/  SHF.R.U64 R44, R64, 0x10, R65.reuse ;  /* 0x00000010402c7819 */ /* 0x100fe20000001241 */
[----:B--2---:R-:W-:Y:S01]  /*a120*/  IMAD.U32 R47, R29, 0x10000, RZ ;  /* 0x000100001d2f7824 */ /* 0x004fe200078e00ff */
[----:B------:R-:W-:Y:S01]  /*a130*/  SHF.R.U32.HI R64, RZ, 0x10, R65 ;  /* 0x00000010ff407819 */ /* 0x000fe20000011641 */
[----:B-1----:R-:W-:Y:S01]  /*a140*/  IMAD.U32 R42, R13, 0x10000, RZ ;  /* 0x000100000d2a7824 */ /* 0x002fe200078e00ff */
[--C-:B------:R-:W-:Y:S01]  /*a150*/  SHF.R.U64 R40, R52, 0x10, R53.reuse ;  /* 0x0000001034287819 */ /* 0x100fe20000001235 */
[----:B------:R-:W-:Y:S01]  /*a160*/  IMAD.U32 R46, R31, 0x10000, RZ ;  /* 0x000100001f2e7824 */ /* 0x000fe200078e00ff */
[----:B------:R-:W-:Y:S01]  /*a170*/  SHF.R.U32.HI R52, RZ, 0x10, R53 ;  /* 0x00000010ff347819 */ /* 0x000fe20000011635 */
[----:B------:R-:W-:Y:S01]  /*a180*/  IMAD.U32 R39, R15, 0x10000, RZ ;  /* 0x000100000f277824 */ /* 0x000fe200078e00ff */
[----:B------:R-:W-:Y:S01]  /*a190*/  PRMT R49, R145, 0x5432, R64 ;  /* 0x0000543291317816 */ /* 0x000fe20000000040 */
[----:B0-----:R-:W-:Y:S01]  /*a1a0*/  IMAD.U32 R11, R12, 0x10000, RZ ;  /* 0x000100000c0b7824 */ /* 0x001fe200078e00ff */
[----:B------:R-:W-:-:S02]  /*a1b0*/  PRMT R40, R143, 0x5410, R40 ;  /* 0x000054108f287816 */ /* 0x000fc40000000028 */
[--C-:B------:R-:W-:Y:S01]  /*a1c0*/  SHF.R.U64 R45, R66, 0x10, R67.reuse ;  /* 0x00000010422d7819 */ /* 0x100fe20000001243 */
[----:B------:R-:W-:Y:S01]  /*a1d0*/  IMAD.U32 R50, R49, 0x10000, RZ ;  /* 0x0001000031327824 */ /* 0x000fe200078e00ff */
[----:B------:R-:W-:Y:S02]  /*a1e0*/  PRMT R143, R143, 0x5432, R52 ;  /* 0x000054328f8f7816 */ /* 0x000fe40000000034 */
[----:B------:R-:W-:Y:S02]  /*a1f0*/  SHF.R.U32.HI R67, RZ, 0x10, R67 ;  /* 0x00000010ff437819 */ /* 0x000fe40000011643 */
[----:B------:R-:W-:Y:S01]  /*a200*/  PRMT R145, R145, 0x5410, R44 ;  /* 0x0000541091917816 */ /* 0x000fe2000000002c */
[----:B------:R-:W-:Y:S01]  /*a210*/  IMAD.U32 R48, R143, 0x10000, RZ ;  /* 0x000100008f307824 */ /* 0x000fe200078e00ff */
[----:B------:R-:W-:Y:S01]  /*a220*/  PRMT R44, R144, 0x5410, R45 ;  /* 0x00005410902c7816 */ /* 0x000fe2000000002d */
[C---:B------:R-:W-:Y:S01]  /*a230*/  FMUL.FTZ R45, R47.reuse, R50 ;  /* 0x000000322f2d7220 */ /* 0x040fe20000410000 */
[--C-:B------:R-:W-:Y:S01]  /*a240*/  SHF.R.U64 R41, R54, 0x10, R55.reuse ;  /* 0x0000001036297819 */ /* 0x100fe20000001237 */
[-C--:B------:R-:W-:Y:S01]  /*a250*/  FMUL.FTZ R47, R47, R48.reuse ;  /* 0x000000302f2f7220 */ /* 0x080fe20000410000 */
[----:B------:R-:W-:Y:S01]  /*a260*/  SHF.R.U32.HI R55, RZ, 0x10, R55 ;  /* 0x00000010ff377819 */ /* 0x000fe20000011637 */
[----:B------:R-:W-:Y:S01]  /*a270*/  FFMA.FTZ R45, R42, R48, -R45 ;  /* 0x000000302a2d7223 */ /* 0x000fe2000001082d */
[----:B------:R-:W-:Y:S01]  /*a280*/  PRMT R67, R144, 0x5432, R67 ;  /* 0x0000543290437816 */ /* 0x000fe20000000043 */
[----:B------:R-:W-:Y:S01]  /*a290*/  FFMA.FTZ R42, R42, R50, R47 ;  /* 0x000000322a2a7223 */ /* 0x000fe2000001002f */
[----:B------:R-:W-:Y:S01]  /*a2a0*/  LOP3.LUT R43, R29, 0xffff0000, RZ, 0xc0, !PT ;  /* 0xffff00001d2b7812 */ /* 0x000fe200078ec0ff */
[----:B------:R-:W-:Y:S01]  /*a2b0*/  IMAD.U32 R52, R145, 0x10000, RZ ;  /* 0x0001000091347824 */ /* 0x000fe200078e00ff */
[----:B------:R-:W-:Y:S01]  /*a2c0*/  LOP3.LUT R49, R49, 0xffff0000, RZ, 0xc0, !PT ;  /* 0xffff000031317812 */ /* 0x000fe200078ec0ff */
[----:B------:R-:W-:Y:S01]  /*a2d0*/  IMAD.U32 R51, R67, 0x10000, RZ ;  /* 0x0001000043337824 */ /* 0x000fe200078e00ff */
[----:B------:R-:W-:-:S02]  /*a2e0*/  LOP3.LUT R48, R143, 0xffff0000, RZ, 0xc0, !PT ;  /* 0xffff00008f307812 */ /* 0x000fc400078ec0ff */
[----:B------:R-:W-:Y:S01]  /*a2f0*/  PRMT R55, R142, 0x5432, R55 ;  /* 0x000054328e377816 */ /* 0x000fe20000000037 */
[----:B------:R-:W-:Y:S01]  /*a300*/  FMUL.FTZ R53, R43, R49 ;  /* 0x000000312b357220 */ /* 0x000fe20000410000 */
[----:B------:R-:W-:Y:S01]  /*a310*/  LOP3.LUT R38, R13, 0xffff0000, RZ, 0xc0, !PT ;  /* 0xffff00000d267812 */ /* 0x000fe200078ec0ff */
[-C--:B------:R-:W-:Y:S01]  /*a320*/  FMUL.FTZ R43, R43, R48.reuse ;  /* 0x000000302b2b7220 */ /* 0x080fe20000410000 */
[----:B------:R-:W-:Y:S01]  /*a330*/  FMUL.FTZ R50, R46, R51 ;  /* 0x000000332e327220 */ /* 0x000fe20000410000 */
[----:B------:R-:W-:Y:S01]  /*a340*/  IMAD.U32 R47, R55, 0x10000, RZ ;  /* 0x00010000372f7824 */ /* 0x000fe200078e00ff */
[----:B------:R-:W-:Y:S01]  /*a350*/  LOP3.LUT R31, R31, 0xffff0000, RZ, 0xc0, !PT ;  /* 0xffff00001f1f7812 */ /* 0x000fe200078ec0ff */
[C---:B------:R-:W-:Y:S01]  /*a360*/  FFMA.FTZ R48, R38.reuse, R48, -R53 ;  /* 0x0000003026307223 */ /* 0x040fe20000010835 */
[----:B------:R-:W-:Y:S01]  /*a370*/  FFMA.FTZ R43, R38, R49, R43 ;  /* 0x00000031262b7223 */ /* 0x000fe2000001002b */
[-C--:B------:R-:W-:Y:S01]  /*a380*/  FMUL.FTZ R46, R46, R47.reuse ;  /* 0x0000002f2e2e7220 */ /* 0x080fe20000410000 */
[----:B------:R-:W-:Y:S01]  /*a390*/  FFMA.FTZ R38, R39, R47, -R50 ;  /* 0x0000002f27267223 */ /* 0x000fe20000010832 */
[----:B------:R-:W-:Y:S01]  /*a3a0*/  LOP3.LUT R54, R67, 0xffff0000, RZ, 0xc0, !PT ;  /* 0xffff000043367812 */ /* 0x000fe200078ec0ff */
[----:B------:R-:W-:Y:S01]  /*a3b0*/  IMAD.U32 R13, R28, 0x10000, RZ ;  /* 0x000100001c0d7824 */ /* 0x000fe200078e00ff */
[----:B------:R-:W-:Y:S01]  /*a3c0*/  LOP3.LUT R50, R55, 0xffff0000, RZ, 0xc0, !PT ;  /* 0xffff000037327812 */ /* 0x000fe200078ec0ff */
[----:B------:R-:W-:Y:S01]  /*a3d0*/  FFMA.FTZ R39, R39, R51, R46 ;  /* 0x0000003327277223 */ /* 0x000fe2000001002e */
[----:B------:R-:W-:-:S02]  /*a3e0*/  IMAD.U32 R46, R40, 0x10000, RZ ;  /* 0x00010000282e7824 */ /* 0x000fc400078e00ff */
[----:B------:R-:W-:Y:S01]  /*a3f0*/  FMUL.FTZ R56, R31, R54 ;  /* 0x000000361f387220 */ /* 0x000fe20000410000 */
[----:B------:R-:W-:Y:S01]  /*a400*/  LOP3.LUT R29, R15, 0xffff0000, RZ, 0xc0, !PT ;  /* 0xffff00000f1d7812 */ /* 0x000fe200078ec0ff */
[----:B------:R-:W-:Y:S01]  /*a410*/  FMUL.FTZ R58, R31, R50 ;  /* 0x000000321f3a7220 */ /* 0x000fe20000410000 */
[----:B------:R-:W-:Y:S01]  /*a420*/  LOP3.LUT R31, R40, 0xffff0000, RZ, 0xc0, !PT ;  /* 0xffff0000281f7812 */ /* 0x000fe200078ec0ff */
[C---:B------:R-:W-:Y:S01]  /*a430*/  FMUL.FTZ R40, R13.reuse, R52 ;  /* 0x000000340d287220 */ /* 0x040fe20000410000 */
[----:B------:R-:W-:Y:S01]  /*a440*/  FMUL.FTZ R13, R13, R46 ;  /* 0x0000002e0d0d7220 */ /* 0x000fe20000410000 */
[----:B------:R-:W-:Y:S01]  /*a450*/  LOP3.LUT R28, R28, 0xffff0000, RZ, 0xc0, !PT ;  /* 0xffff00001c1c7812 */ /* 0x000fe200078ec0ff */
[----:B------:R-:W-:Y:S01]  /*a460*/  IMAD.U32 R15, R14, 0x10000, RZ ;  /* 0x000100000e0f7824 */ /* 0x000fe200078e00ff */
[----:B------:R-:W-:Y:S01]  /*a470*/  PRMT R41, R142, 0x5410, R41 ;  /* 0x000054108e297816 */ /* 0x000fe20000000029 */
[----:B------:R-:W-:Y:S01]  /*a480*/  FFMA.FTZ R52, R11, R52, R13 ;  /* 0x000000340b347223 */ /* 0x000fe2000001000d */
[----:B------:R-:W-:Y:S01]  /*a490*/  LOP3.LUT R145, R145, 0xffff0000, RZ, 0xc0, !PT ;  /* 0xffff000091917812 */ /* 0x000fe200078ec0ff */
[C---:B------:R-:W-:Y:S01]  /*a4a0*/  FFMA.FTZ R49, R29.reuse, R50, -R56 ;  /* 0x000000321d317223 */ /* 0x040fe20000010838 */
[----:B------:R-:W-:Y:S01]  /*a4b0*/  LOP3.LUT R37, R14, 0xffff0000, RZ, 0xc0, !PT ;  /* 0xffff00000e257812 */ /* 0x000fe200078ec0ff */
[----:B------:R-:W-:Y:S01]  /*a4c0*/  IMAD.U32 R14, R30, 0x10000, RZ ;  /* 0x000100001e0e7824 */ /* 0x000fe200078e00ff */
[----:B------:R-:W-:Y:S01]  /*a4d0*/  LOP3.LUT R12, R12, 0xffff0000, RZ, 0xc0, !PT ;  /* 0xffff00000c0c7812 */ /* 0x000fe200078ec0ff */
[----:B------:R-:W-:Y:S01]  /*a4e0*/  FFMA.FTZ R58, R29, R54, R58 ;  /* 0x000000361d3a7223 */ /* 0x000fe2000001003a */
[----:B------:R-:W-:Y:S01]  /*a4f0*/  FFMA.FTZ R40, R11, R46, -R40 ;  /* 0x0000002e0b287223 */ /* 0x000fe20000010828 */
[----:B------:R-:W-:Y:S01]  /*a500*/  IMAD.U32 R13, R44, 0x10000, RZ ;  /* 0x000100002c0d7824 */ /* 0x000fe200078e00ff */
[----:B------:R-:W-:Y:S01]  /*a510*/  LOP3.LUT R30, R30, 0xffff0000, RZ, 0xc0, !PT ;  /* 0xffff00001e1e7812 */ /* 0x000fe200078ec0ff */
[C---:B------:R-:W-:Y:S01]  /*a520*/  FMUL.FTZ R29, R28.reuse, R145 ;  /* 0x000000911c1d7220 */ /* 0x040fe20000410000 */
[-C--:B------:R-:W-:Y:S01]  /*a530*/  FMUL.FTZ R47, R28, R31.reuse ;  /* 0x0000001f1c2f7220 */ /* 0x080fe20000410000 */
[C---:B------:R-:W-:Y:S01]  /*a540*/  IMAD.U32 R11, R41.reuse, 0x10000, RZ ;  /* 0x00010000290b7824 */ /* 0x040fe200078e00ff */
[----:B------:R-:W-:Y:S01]  /*a550*/  LOP3.LUT R44, R44, 0xffff0000, RZ, 0xc0, !PT ;  /* 0xffff00002c2c7812 */ /* 0x000fe200078ec0ff */
[C---:B------:R-:W-:Y:S01]  /*a560*/  FFMA.FTZ R29, R12.reuse, R31, -R29 ;  /* 0x0000001f0c1d7223 */ /* 0x040fe2000001081d */
[----:B------:R-:W-:Y:S01]  /*a570*/  LOP3.LUT R41, R41, 0xffff0000, RZ, 0xc0, !PT ;  /* 0xffff000029297812 */ /* 0x000fe200078ec0ff */
[----:B------:R-:W-:Y:S01]  /*a580*/  FFMA.FTZ R47, R12, R145, R47 ;  /* 0x000000910c2f7223 */ /* 0x000fe2000001002f */
[----:B------:R-:W-:Y:S01]  /*a590*/  FMUL.FTZ R12, R14, R13 ;  /* 0x0000000d0e0c7220 */ /* 0x000fe20000410000 */
        /* <DEDUP_REMOVED lines=20> */
.L_x_1654:
[----:B------:R-:W-:Y:S05]  /*a6e0*/  BSYNC B1 ;  /* 0x0000000000017941 */ /* 0x000fea0003800000 */
.L_x_1653:
[----:B-1----:R1:W-:Y:S01]  /*a6f0*/  ST.E.128 desc[UR60][R34.64], R12 ;  /* 0x0000000c22007985 */ /* 0x0023e2000c101d3c */
[----:B------:R-:W-:-:S13]  /*a700*/  ISETP.GE.AND P4, PT, R36, R127, PT ;  /* 0x0000007f2400720c */ /* 0x000fda0003f86270 */
[----:B------:R-:W-:Y:S05]  /*a710*/  @P4 BRA `(.L_x_1601) ;  /* 0x0000000400e04947 */ /* 0x000fea0003800000 */
[----:B------:R-:W-:-:S05]  /*a720*/  IMAD.WIDE R32, R36, 0x2, R32 ;  /* 0x0000000224207825 */ /* 0x000fca00078e0220 */
[----:B--2---:R2:W-:Y:S01]  /*a730*/  ST.E.128 desc[UR60][R32.64], R28 ;  /* 0x0000001c20007985 */ /* 0x0045e2000c101d3c */
[----:B------:R-:W-:Y:S05]  /*a740*/  BRA `(.L_x_1601) ;  /* 0x0000000400d47947 */ /* 0x000fea0003800000 */
.L_x_1566:
[----:B------:R-:W2:Y:S02]  /*a750*/  LDL R11, [R1+0x30] ;  /* 0x00003000010b7983 */ /* 0x000ea40000100800 */
[----:B--2---:R-:W-:-:S13]  /*a760*/  R2UR UR4, R11 ;  /* 0x000000000b0472ca */ /* 0x004fda00000e0000 */
[----:B------:R-:W-:-:S06]  /*a770*/  UISETP.NE.AND UP0, UPT, UR4, 0x3, UPT ;  /* 0x000000030400788c */ /* 0x000fcc000bf05270 */
[----:B------:R-:W-:-:S13]  /*a780*/  PLOP3.LUT P0, PT, PT, PT, UP0, 0x80, 0x0 ;  /* 0x000000000000781c */ /* 0x000fda0003f0f008 */
[----:B------:R-:W-:Y:S05]  /*a790*/  @!P0 BRA `(.L_x_1655) ;  /* 0x0000000000048947 */ /* 0x000fea0003800000 */
[----:B------:R-:W-:Y:S01]  /*a7a0*/  BPT.TRAP 0x1 ;  /* 0x000000040000795c */ /* 0x000fe20000300000 */
.L_x_1655:
[----:B------:R-:W-:Y:S01]  /*a7b0*/  IMAD R86, R17, 0x8, R2 ;  /* 0x0000000811567824 */ /* 0x000fe200078e0202 */
[----:B------:R-:W-:Y:S01]  /*a7c0*/  SHF.L.U32 R87, R175, 0x1f, RZ ;  /* 0x0000001faf577819 */ /* 0x000fe200000006ff */
[----:B------:R-:W-:Y:S01]  /*a7d0*/  BSSY B1, `(.L_x_1656) ;  /* 0x0000004000017945 */ /* 0x000fe20003800000 */
[----:B------:R-:W-:Y:S02]  /*a7e0*/  SHF.R.S32.HI R79, RZ, 0x1f, R78 ;  /* 0x0000001fff4f7819 */ /* 0x000fe4000001144e */
[----:B------:R-:W0:Y:S02]  /*a7f0*/  SYNCS.PHASECHK.TRANS64.TRYWAIT P4, [R86+URZ+0x2a890], R87 ;  /* 0x02a89057560075a7 */ /* 0x000e24000808017f */
[----:B0-----:R-:W-:Y:S05]  /*a800*/  @!P4 BRA `(.L_x_1657) ;  /* 0x0000022000fcc947 */ /* 0x001fea0003800000 */
.L_x_2014:
[----:B------:R-:W-:Y:S05]  /*a810*/  BSYNC B1 ;  /* 0x0000000000017941 */ /* 0x000fea0003800000 */
.L_x_1656:
[----:B------:R-:W-:Y:S01]  /*a820*/  ULDC.64 UR4, c[0x0][0x300] ;  /* 0x0000c00000047ab9 */ /* 0x000fe20000000a00 */
[----:B-----5:R-:W-:Y:S01]  /*a830*/  SHF.R.S32.HI R84, RZ, 0x1f, R77 ;  /* 0x0000001fff547819 */ /* 0x020fe2000001144d */
[----:B------:R-:W-:Y:S01]  /*a840*/  IMAD R11, R79, UR4, RZ ;  /* 0x000000044f0b7c24 */ /* 0x000fe2000f8e02ff */
[----:B------:R-:W-:Y:S01]  /*a850*/  ULDC.64 UR6, c[0x0][0x2e8] ;  /* 0x0000ba0000067ab9 */ /* 0x000fe20000000a00 */
[----:B------:R-:W-:-:S04]  /*a860*/  IMAD.WIDE.U32 R12, R78, UR4, RZ ;  /* 0x000000044e0c7c25 */ /* 0x000fc8000f8e00ff */
        /* <DEDUP_REMOVED lines=20> */
.L_x_2018:
[----:B------:R-:W-:Y:S04]  /*a9b0*/  BSSY B1, `(.L_x_1659) ;  /* 0x0000025000017945 */ /* 0x000fe80003800000 */
[----:B------:R-:W-:Y:S05]  /*a9c0*/  @!P4 BRA `(.L_x_1660) ;  /* 0x00000000008cc947 */ /* 0x000fea0003800000 */
[----:B------:R-:W-:Y:S02]  /*a9d0*/  ULDC UR4, c[0x0][0x2f4] ;  /* 0x0000bd0000047ab9 */ /* 0x000fe40000000800 */
[----:B------:R-:W-:-:S13]  /*a9e0*/  ISETP.GE.AND P4, PT, R18, UR4, PT ;  /* 0x0000000412007c0c */ /* 0x000fda000bf86270 */
[----:B------:R-:W4:Y:S01]  /*a9f0*/  @!P4 LDS.128 R12, [R29] ;  /* 0x000000001d0cc984 */ /* 0x000f220000000c00 */
[----:B---3--:R-:W-:-:S04]  /*aa00*/  @!P4 LEA R30, P5, R18, R34, 0x1 ;  /* 0x00000022121ec211 */ /* 0x008fc800078a08ff */
[----:B--2---:R-:W-:Y:S02]  /*aa10*/  @!P4 LEA.HI.X R31, R18, R35, R19, 0x1, P5 ;  /* 0x00000023121fc211 */ /* 0x004fe400028f0c13 */
[----:B------:R-:W-:-:S13]  /*aa20*/  ISETP.GE.AND P5, PT, R167, UR4, PT ;  /* 0x00000004a7007c0c */ /* 0x000fda000bfa6270 */
[----:B------:R-:W-:Y:S01]  /*aa30*/  @!P5 IMAD.SHL.U32 R11, R170, 0x8, RZ ;  /* 0x00000008aa0bd824 */ /* 0x000fe200078e00ff */
[----:B----4-:R2:W-:Y:S01]  /*aa40*/  @!P4 ST.E.128 desc[UR60][R30.64], R12 ;  /* 0x0000000c1e00c985 */ /* 0x0105e2000c101d3c */
[----:B------:R-:W-:-:S03]  /*aa50*/  ISETP.GE.AND P4, PT, R168, UR4, PT ;  /* 0x00000004a8007c0c */ /* 0x000fc6000bf86270 */
[----:B------:R-:W3:Y:S01]  /*aa60*/  @!P5 LDS.128 R12, [R28] ;  /* 0x000000001c0cd984 */ /* 0x000ee20000000c00 */
[----:B--2---:R-:W-:Y:S02]  /*aa70*/  @!P5 IMAD.MOV.U32 R30, RZ, RZ, R34 ;  /* 0x000000ffff1ed224 */ /* 0x004fe400078e0022 */
[----:B------:R-:W-:Y:S02]  /*aa80*/  @!P5 IMAD.MOV.U32 R31, RZ, RZ, R35 ;  /* 0x000000ffff1fd224 */ /* 0x000fe400078e0023 */
[----:B------:R-:W-:-:S05]  /*aa90*/  @!P5 IMAD.WIDE R30, R11, 0x2, R30 ;  /* 0x000000020b1ed825 */ /* 0x000fca00078e021e */
[----:B------:R-:W-:Y:S01]  /*aaa0*/  @!P4 IMAD.SHL.U32 R11, R171, 0x8, RZ ;  /* 0x00000008ab0bc824 */ /* 0x000fe200078e00ff */
[----:B---3--:R2:W-:Y:S01]  /*aab0*/  @!P5 ST.E.128 desc[UR60][R30.64], R12 ;  /* 0x0000000c1e00d985 */ /* 0x0085e2000c101d3c */
[----:B------:R-:W-:-:S03]  /*aac0*/  ISETP.GE.AND P5, PT, R22, UR4, PT ;  /* 0x0000000416007c0c */ /* 0x000fc6000bfa6270 */
[----:B------:R-:W3:Y:S01]  /*aad0*/  @!P4 LDS.128 R12, [R29+0x3000] ;  /* 0x003000001d0cc984 */ /* 0x000ee20000000c00 */
[----:B--2---:R-:W-:Y:S02]  /*aae0*/  @!P4 IMAD.MOV.U32 R30, RZ, RZ, R34 ;  /* 0x000000ffff1ec224 */ /* 0x004fe400078e0022 */
[----:B------:R-:W-:Y:S02]  /*aaf0*/  @!P4 IMAD.MOV.U32 R31, RZ, RZ, R35 ;  /* 0x000000ffff1fc224 */ /* 0x000fe400078e0023 */
[----:B------:R-:W-:-:S05]  /*ab00*/  @!P4 IMAD.WIDE R30, R11, 0x2, R30 ;  /* 0x000000020b1ec825 */ /* 0x000fca00078e021e */
[----:B---3--:R2:W-:Y:S04]  /*ab10*/  @!P4 ST.E.128 desc[UR60][R30.64], R12 ;  /* 0x0000000c1e00c985 */ /* 0x0085e8000c101d3c */
[----:B------:R-:W3:Y:S01]  /*ab20*/  @!P5 LDS.128 R12, [R28+0x3000] ;  /* 0x003000001c0cd984 */ /* 0x000ee20000000c00 */
[----:B--2---:R-:W-:-:S04]  /*ab30*/  @!P5 LEA R30, P4, R22, R34, 0x1 ;  /* 0x00000022161ed211 */ /* 0x004fc800078808ff */
[----:B------:R-:W-:Y:S02]  /*ab40*/  @!P5 LEA.HI.X R31, R22, R35, R173, 0x1, P4 ;  /* 0x00000023161fd211 */ /* 0x000fe400020f0cad */
[----:B------:R-:W-:-:S03]  /*ab50*/  ISETP.GE.AND P4, PT, R160, UR4, PT ;  /* 0x00000004a0007c0c */ /* 0x000fc6000bf86270 */
[----:B---3--:R2:W-:Y:S10]  /*ab60*/  @!P5 ST.E.128 desc[UR60][R30.64], R12 ;  /* 0x0000000c1e00d985 */ /* 0x0085f4000c101d3c */
[----:B------:R-:W3:Y:S01]  /*ab70*/  @!P4 LDS.128 R12, [R29+0x6000] ;  /* 0x006000001d0cc984 */ /* 0x000ee20000000c00 */
[----:B--2---:R-:W-:-:S04]  /*ab80*/  @!P4 LEA R30, P5, R160, R34, 0x1 ;  /* 0x00000022a01ec211 */ /* 0x004fc800078a08ff */
[----:B------:R-:W-:Y:S02]  /*ab90*/  @!P4 LEA.HI.X R31, R160, R35, R184, 0x1, P5 ;  /* 0x00000023a01fc211 */ /* 0x000fe400028f0cb8 */
[----:B------:R-:W-:-:S03]  /*aba0*/  ISETP.GE.AND P5, PT, R161, UR4, PT ;  /* 0x00000004a1007c0c */ /* 0x000fc6000bfa6270 */
[----:B---3--:R2:W-:Y:S10]  /*abb0*/  @!P4 ST.E.128 desc[UR60][R30.64], R12 ;  /* 0x0000000c1e00c985 */ /* 0x0085f4000c101d3c */
[----:B------:R-:W3:Y:S01]  /*abc0*/  @!P5 LDS.128 R12, [R28+0x6000] ;  /* 0x006000001c0cd984 */ /* 0x000ee20000000c00 */
[----:B--2---:R-:W-:-:S04]  /*abd0*/  @!P5 LEA R30, P4, R161, R34, 0x1 ;  /* 0x00000022a11ed211 */ /* 0x004fc800078808ff */
[----:B------:R-:W-:-:S05]  /*abe0*/  @!P5 LEA.HI.X R31, R161, R35, R183, 0x1, P4 ;  /* 0x00000023a11fd211 */ /* 0x000fca00020f0cb7 */
[----:B---3--:R4:W-:Y:S04]  /*abf0*/  @!P5 ST.E.128 desc[UR60][R30.64], R12 ;  /* 0x0000000c1e00d985 */ /* 0x0089e8000c101d3c */
.L_x_1660:
[----:B------:R-:W-:Y:S05]  /*ac00*/  BSYNC B1 ;  /* 0x0000000000017941 */ /* 0x000fea0003800000 */
.L_x_1659:
[----:B------:R-:W-:-:S03]  /*ac10*/  UMOV UR4, 0xffffffff ;  /* 0xffffffff00047882 */ /* 0x000fc60000000000 */
[----:B------:R-:W-:Y:S05]  /*ac20*/  BRA.DIV UR4, `(.L_x_1661) ;  /* 0x0000022204547947 */ /* 0x000fea000b800000 */
[----:B-1----:R-:W1:Y:S04]  /*ac30*/  SHFL.IDX PT, R33, R33, 0x1, 0x1c1f ;  /* 0x003c1f0021217f89 */ /* 0x002e6800000e0000 */
[----:B------:R-:W0:Y:S02]  /*ac40*/  SHFL.IDX PT, R32, R32, 0x1, 0x1c1f ;  /* 0x003c1f0020207f89 */ /* 0x000e2400000e0000 */
.L_x_2022:
[----:B------:R-:W-:-:S13]  /*ac50*/  ISETP.GE.AND P4, PT, R36, 0x41, PT ;  /* 0x000000412400780c */ /* 0x000fda0003f86270 */
[----:B------:R-:W-:Y:S05]  /*ac60*/  @!P4 BRA `(.L_x_1601) ;  /* 0x00000000008cc947 */ /* 0x000fea0003800000 */
[----:B------:R-:W-:Y:S02]  /*ac70*/  ULDC UR4, c[0x0][0x2f4] ;  /* 0x0000bd0000047ab9 */ /* 0x000fe40000000800 */
[----:B------:R-:W-:-:S13]  /*ac80*/  ISETP.GE.AND P4, PT, R18, UR4, PT ;  /* 0x0000000412007c0c */ /* 0x000fda000bf86270 */
[----:B----4-:R-:W4:Y:S01]  /*ac90*/  @!P4 LDS.128 R12, [R29+0x2000] ;  /* 0x002000001d0cc984 */ /* 0x010f220000000c00 */
[----:B0-----:R-:W-:-:S04]  /*aca0*/  @!P4 LEA R30, P5, R18, R32, 0x1 ;  /* 0x00000020121ec211 */ /* 0x001fc800078a08ff */
[----:B-1----:R-:W-:Y:S02]  /*acb0*/  @!P4 LEA.HI.X R31, R18, R33, R19, 0x1, P5 ;  /* 0x00000021121fc211 */ /* 0x002fe400028f0c13 */
[----:B------:R-:W-:-:S13]  /*acc0*/  ISETP.GE.AND P5, PT, R167, UR4, PT ;  /* 0x00000004a7007c0c */ /* 0x000fda000bfa6270 */
[----:B------:R-:W-:Y:S01]  /*acd0*/  @!P5 IMAD.SHL.U32 R11, R170, 0x8, RZ ;  /* 0x00000008aa0bd824 */ /* 0x000fe200078e00ff */
[----:B----4-:R0:W-:Y:S01]  /*ace0*/  @!P4 ST.E.128 desc[UR60][R30.64], R12 ;  /* 0x0000000c1e00c985 */ /* 0x0101e2000c101d3c */
[----:B------:R-:W-:-:S03]  /*acf0*/  ISETP.GE.AND P4, PT, R168, UR4, PT ;  /* 0x00000004a8007c0c */ /* 0x000fc6000bf86270 */
[----:B------:R-:W1:Y:S01]  /*ad00*/  @!P5 LDS.128 R12, [R28+0x2000] ;  /* 0x002000001c0cd984 */ /* 0x000e620000000c00 */
[----:B0-----:R-:W-:Y:S02]  /*ad10*/  @!P5 IMAD.MOV.U32 R30, RZ, RZ, R32 ;  /* 0x000000ffff1ed224 */ /* 0x001fe400078e0020 */
[----:B------:R-:W-:Y:S02]  /*ad20*/  @!P5 IMAD.MOV.U32 R31, RZ, RZ, R33 ;  /* 0x000000ffff1fd224 */ /* 0x000fe400078e0021 */
[----:B------:R-:W-:-:S05]  /*ad30*/  @!P5 IMAD.WIDE R30, R11, 0x2, R30 ;  /* 0x000000020b1ed825 */ /* 0x000fca00078e021e */
[----:B------:R-:W-:Y:S01]  /*ad40*/  @!P4 IMAD.SHL.U32 R11, R171, 0x8, RZ ;  /* 0x00000008ab0bc824 */ /* 0x000fe200078e00ff */
[----:B-1----:R0:W-:Y:S01]  /*ad50*/  @!P5 ST.E.128 desc[UR60][R30.64], R12 ;  /* 0x0000000c1e00d985 */ /* 0x0021e2000c101d3c */
[----:B------:R-:W-:-:S03]  /*ad60*/  ISETP.GE.AND P5, PT, R22, UR4, PT ;  /* 0x0000000416007c0c */ /* 0x000fc6000bfa6270 */
[----:B------:R-:W1:Y:S01]  /*ad70*/  @!P4 LDS.128 R12, [R29+0x5000] ;  /* 0x005000001d0cc984 */ /* 0x000e620000000c00 */
[----:B0-----:R-:W-:Y:S02]  /*ad80*/  @!P4 IMAD.MOV.U32 R30, RZ, RZ, R32 ;  /* 0x000000ffff1ec224 */ /* 0x001fe400078e0020 */
[----:B------:R-:W-:Y:S02]  /*ad90*/  @!P4 IMAD.MOV.U32 R31, RZ, RZ, R33 ;  /* 0x000000ffff1fc224 */ /* 0x000fe400078e0021 */
[----:B------:R-:W-:-:S05]  /*ada0*/  @!P4 IMAD.WIDE R30, R11, 0x2, R30 ;  /* 0x000000020b1ec825 */ /* 0x000fca00078e021e */
[----:B-1----:R0:W-:Y:S04]  /*adb0*/  @!P4 ST.E.128 desc[UR60][R30.64], R12 ;  /* 0x0000000c1e00c985 */ /* 0x0021e8000c101d3c */
[----:B------:R-:W1:Y:S01]  /*adc0*/  @!P5 LDS.128 R12, [R28+0x5000] ;  /* 0x005000001c0cd984 */ /* 0x000e620000000c00 */
[----:B0-----:R-:W-:-:S04]  /*add0*/  @!P5 LEA R30, P4, R22, R32, 0x1 ;  /* 0x00000020161ed211 */ /* 0x001fc800078808ff */
[----:B------:R-:W-:Y:S02]  /*ade0*/  @!P5 LEA.HI.X R31, R22, R33, R173, 0x1, P4 ;  /* 0x00000021161fd211 */ /* 0x000fe400020f0cad */
[----:B------:R-:W-:-:S03]  /*adf0*/  ISETP.GE.AND P4, PT, R160, UR4, PT ;  /* 0x00000004a0007c0c */ /* 0x000fc6000bf86270 */
[----:B-1----:R0:W-:Y:S10]  /*ae00*/  @!P5 ST.E.128 desc[UR60][R30.64], R12 ;  /* 0x0000000c1e00d985 */ /* 0x0021f4000c101d3c */
[----:B------:R-:W1:Y:S01]  /*ae10*/  @!P4 LDS.128 R12, [R29+0x8000] ;  /* 0x008000001d0cc984 */ /* 0x000e620000000c00 */
[----:B0-----:R-:W-:-:S04]  /*ae20*/  @!P4 LEA R30, P5, R160, R32, 0x1 ;  /* 0x00000020a01ec211 */ /* 0x001fc800078a08ff */
[----:B------:R-:W-:Y:S02]  /*ae30*/  @!P4 LEA.HI.X R31, R160, R33, R184, 0x1, P5 ;  /* 0x00000021a01fc211 */ /* 0x000fe400028f0cb8 */
[----:B------:R-:W-:-:S03]  /*ae40*/  ISETP.GE.AND P5, PT, R161, UR4, PT ;  /* 0x00000004a1007c0c */ /* 0x000fc6000bfa6270 */
[----:B-1----:R-:W-:Y:S10]  /*ae50*/  @!P4 ST.E.128 desc[UR60][R30.64], R12 ;  /* 0x0000000c1e00c985 */ /* 0x002ff4000c101d3c */
[----:B------:R0:W1:Y:S02]  /*ae60*/  @!P5 LDS.128 R12, [R28+0x8000] ;  /* 0x008000001c0cd984 */ /* 0x0000640000000c00 */
[----:B0-----:R-:W-:-:S04]  /*ae70*/  @!P5 LEA R28, P4, R161, R32, 0x1 ;  /* 0x00000020a11cd211 */ /* 0x001fc800078808ff */
[----:B------:R-:W-:-:S05]  /*ae80*/  @!P5 LEA.HI.X R29, R161, R33, R183, 0x1, P4 ;  /* 0x00000021a11dd211 */ /* 0x000fca00020f0cb7 */
[----:B-1----:R0:W-:Y:S04]  /*ae90*/  @!P5 ST.E.128 desc[UR60][R28.64], R12 ;  /* 0x0000000c1c00d985 */ /* 0x0021e8000c101d3c */
.L_x_1601:
[----:B------:R-:W-:Y:S05]  /*aea0*/  BSYNC B0 ;  /* 0x0000000000007941 */ /* 0x000fea0003800000 */
.L_x_1565:
[----:B0--3--:R-:W0:Y:S01]  /*aeb0*/  S2R R11, SR_TID.X ;  /* 0x00000000000b7919 */ /* 0x009e220000002100 */
[----:B------:R-:W-:Y:S01]  /*aec0*/  @!PT LDS RZ, [RZ] ;  /* 0x00000000fffff984 */ /* 0x000fe20000000800 */
[----:B------:R-:W-:Y:S01]  /*aed0*/  @!PT LDS RZ, [RZ] ;  /* 0x00000000fffff984 */ /* 0x000fe20000000800 */
[----:B------:R-:W-:Y:S01]  /*aee0*/  @!PT LDS RZ, [RZ] ;  /* 0x00000000fffff984 */ /* 0x000fe20000000800 */
[----:B------:R-:W-:Y:S01]  /*aef0*/  @!PT LDS RZ, [RZ] ;  /* 0x00000000fffff984 */ /* 0x000fe20000000800 */
[----:B------:R3:W-:Y:S06]  /*af00*/  MEMBAR.ALL.CTA ;  /* 0x0000000000007992 */ /* 0x0007ec0000008000 */
[----:B---3--:R-:W3:Y:S01]  /*af10*/  FENCE.VIEW.ASYNC.S ;  /* 0x00000000000073c6 */ /* 0x008ee20000000000 */
[----:B------:R-:W-:Y:S05]  /*af20*/  WARPSYNC.ALL ;  /* 0x0000000000007948 */ /* 0x000fea0003800000 */
[----:B------:R-:W-:Y:S01]  /*af30*/  BSSY B0, `(.L_x_1662) ;  /* 0x0000009000007945 */ /* 0x000fe20003800000 */
[----:B0-----:R-:W-:Y:S01]  /*af40*/  LOP3.LUT R11, R11, 0x7f, RZ, 0xc0, !PT ;  /* 0x0000007f0b0b7812 */ /* 0x001fe200078ec0ff */
[----:B---3--:R0:W-:Y:S03]  /*af50*/  BAR.SYNC.DEFER_BLOCKING R194, 0x80 ;  /* 0x000200c20000751d */ /* 0x0081e60000010000 */
[----:B------:R-:W-:-:S13]  /*af60*/  ISETP.NE.AND P4, PT, R11, RZ, PT ;  /* 0x000000ff0b00720c */ /* 0x000fda0003f85270 */
[----:B------:R-:W-:-:S05]  /*af70*/  @!P4 VIADD R11, R86, 0x2a8a0 ;  /* 0x0002a8a0560bc836 */ /* 0x000fca0000000000 */
[----:B------:R-:W-:-:S04]  /*af80*/  @!P4 PRMT R11, RZ, 0x654, R11 ;  /* 0x00000654ff0bc816 */ /* 0x000fc8000000000b */
[----:B------:R0:W-:Y:S01]  /*af90*/  @!P4 SYNCS.ARRIVE.TRANS64.RED.A1T0 RZ, [R11+URZ], RZ ;  /* 0x000000ff0bffc9a7 */ /* 0x0001e2000810043f */
[----:B------:R-:W-:Y:S05]  /*afa0*/  @!P0 BRA `(.L_x_1663) ;  /* 0x0000000000048947 */ /* 0x000fea0003800000 */
[----:B------:R-:W-:Y:S01]  /*afb0*/  BPT.TRAP 0x1 ;  /* 0x000000040000795c */ /* 0x000fe20000300000 */
.L_x_1663:
[----:B------:R-:W-:Y:S05]  /*afc0*/  BSYNC B0 ;  /* 0x0000000000007941 */ /* 0x000fea0003800000 */
.L_x_1662:
[----:B------:R-:W3:Y:S01]  /*afd0*/  SYNCS.PHASECHK.TRANS64.TRYWAIT P0, [R86+URZ+0x2a8b0], R87 ;  /* 0x02a8b057560075a7 */ /* 0x000ee2000800017f */
[----:B------:R-:W-:Y:S04]  /*afe0*/  BSSY B0, `(.L_x_1664) ;  /* 0x0000002000007945 */ /* 0x000fe80003800000 */
[----:B---3--:R-:W-:Y:S05]  /*aff0*/  @!P0 BRA `(.L_x_1665) ;  /* 0x0000021c00ac8947 */ /* 0x008fea0003800000 */
.L_x_2023:
[----:B------:R-:W-:Y:S05]  /*b000*/  BSYNC B0 ;  /* 0x0000000000007941 */ /* 0x000fea0003800000 */
.L_x_1664:
[----:B------:R-:W-:Y:S01]  /*b010*/  ULDC.64 UR4, c[0x0][0x328] ;  /* 0x0000ca0000047ab9 */ /* 0x000fe20000000a00 */
[----:B------:R-:W-:Y:S01]  /*b020*/  IMAD.IADD R85, R85, 0x1, -R174 ;  /* 0x0000000155557824 */ /* 0x000fe200078e0aae */
[----:B------:R-:W-:Y:S01]  /*b030*/  ULDC.64 UR6, c[0x0][0x318] ;  /* 0x0000c60000067ab9 */ /* 0x000fe20000000a00 */
[----:B------:R-:W-:Y:S01]  /*b040*/  IMAD R79, R79, UR4, RZ ;  /* 0x000000044f4f7c24 */ /* 0x000fe2000f8e02ff */
[----:B------:R-:W-:Y:S01]  /*b050*/  BSSY B0, `(.L_x_1666) ;  /* 0x000002a000007945 */ /* 0x000fe20003800000 */
[----:B-12-4-:R-:W-:Y:S01]  /*b060*/  IMAD.WIDE.U32 R12, R78, UR4, RZ ;  /* 0x000000044e0c7c25 */ /* 0x016fe2000f8e00ff */
[----:B------:R-:W-:-:S03]  /*b070*/  ISETP.GE.AND P0, PT, R85, 0x1, PT ;  /* 0x000000015500780c */ /* 0x000fc60003f06270 */
[----:B------:R-:W-:Y:S01]  /*b080*/  IMAD R79, R78, UR5, R79 ;  /* 0x000000054e4f7c24 */ /* 0x000fe2000f8e024f */
[----:B------:R-:W-:Y:S02]  /*b090*/  ULDC.64 UR4, c[0x0][0x338] ;  /* 0x0000ce0000047ab9 */ /* 0x000fe40000000a00 */
[----:B------:R-:W-:Y:S02]  /*b0a0*/  IMAD R84, R84, UR4, RZ ;  /* 0x0000000454547c24 */ /* 0x000fe4000f8e02ff */
[----:B------:R-:W-:Y:S02]  /*b0b0*/  IMAD.IADD R13, R13, 0x1, R79 ;  /* 0x000000010d0d7824 */ /* 0x000fe400078e024f */
[C---:B0-----:R-:W-:Y:S02]  /*b0c0*/  IMAD R11, R77.reuse, UR5, R84 ;  /* 0x000000054d0b7c24 */ /* 0x041fe4000f8e0254 */
[----:B------:R-:W-:Y:S01]  /*b0d0*/  IMAD.WIDE.U32 R12, R77, UR4, R12 ;  /* 0x000000044d0c7c25 */ /* 0x000fe2000f8e000c */
[----:B------:R-:W-:-:S03]  /*b0e0*/  ULDC.64 UR4, c[0x0][0x330] ;  /* 0x0000cc0000047ab9 */ /* 0x000fc60000000a00 */
[----:B------:R-:W-:Y:S02]  /*b0f0*/  IMAD.IADD R13, R13, 0x1, R11 ;  /* 0x000000010d0d7824 */ /* 0x000fe400078e020b */
[----:B------:R-:W-:Y:S02]  /*b100*/  IMAD R11, R17, 0x3000, R0 ;  /* 0x00003000110b7824 */ /* 0x000fe400078e0200 */
[----:B------:R-:W-:-:S04]  /*b110*/  IMAD.WIDE.U32 R12, R169, UR4, R12 ;  /* 0x00000004a90c7c25 */ /* 0x000fc8000f8e000c */
[----:B------:R-:W-:Y:S01]  /*b120*/  IMAD R15, R169, UR5, R13 ;  /* 0x00000005a90f7c24 */ /* 0x000fe2000f8e020d */
[----:B------:R-:W-:Y:S01]  /*b130*/  LEA R32, P5, R12, UR6, 0x1 ;  /* 0x000000060c207c11 */ /* 0x000fe2000f8a08ff */
[----:B------:R-:W-:Y:S02]  /*b140*/  IMAD.IADD R13, R126, 0x1, R11 ;  /* 0x000000017e0d7824 */ /* 0x000fe400078e020b */
[--C-:B------:R-:W-:Y:S01]  /*b150*/  IMAD R11, R11, 0x2, R120.reuse ;  /* 0x000000020b0b7824 */ /* 0x100fe200078e0278 */
[----:B------:R-:W-:Y:S01]  /*b160*/  LEA.HI.X R33, R12, UR7, R15, 0x1, P5 ;  /* 0x000000070c217c11 */ /* 0x000fe2000a8f0c0f */
[----:B------:R0:W1:Y:S01]  /*b170*/  SHFL.IDX PT, R28, R32, RZ, 0x1c1f ;  /* 0x001c1fff201c7589 */ /* 0x00006200000e0000 */
[----:B------:R-:W-:-:S03]  /*b180*/  IMAD R34, R13, 0x2, R120 ;  /* 0x000000020d227824 */ /* 0x000fc600078e0278 */
[----:B------:R0:W2:Y:S01]  /*b190*/  SHFL.IDX PT, R29, R33, RZ, 0x1c1f ;  /* 0x001c1fff211d7589 */ /* 0x0000a200000e0000 */
[----:B------:R-:W-:Y:S05]  /*b1a0*/  @!P0 BRA `(.L_x_1667) ;  /* 0x0000000000508947 */ /* 0x000fea0003800000 */
[----:B------:R-:W-:-:S13]  /*b1b0*/  ISETP.NE.AND P5, PT, R3, RZ, PT ;  /* 0x000000ff0300720c */ /* 0x000fda0003fa5270 */
[----:B------:R-:W4:Y:S01]  /*b1c0*/  @P5 LDS.128 R12, [R11] ;  /* 0x000000000b0c5984 */ /* 0x000f220000000c00 */
[----:B-1----:R-:W-:-:S04]  /*b1d0*/  @P5 LEA R30, P0, R18, R28, 0x1 ;  /* 0x0000001c121e5211 */ /* 0x002fc800078008ff */
[----:B--2---:R-:W-:Y:S02]  /*b1e0*/  @P5 LEA.HI.X R31, R18, R29, R19, 0x1, P0 ;  /* 0x0000001d121f5211 */ /* 0x004fe400000f0c13 */
[----:B------:R-:W-:-:S13]  /*b1f0*/  ISETP.NE.AND P0, PT, R8, RZ, PT ;  /* 0x000000ff0800720c */ /* 0x000fda0003f05270 */
[----:B------:R-:W-:Y:S01]  /*b200*/  @P0 IMAD.SHL.U32 R35, R170, 0x8, RZ ;  /* 0x00000008aa230824 */ /* 0x000fe200078e00ff */
[----:B----4-:R1:W-:Y:S01]  /*b210*/  @P5 ST.E.128 desc[UR60][R30.64], R12 ;  /* 0x0000000c1e005985 */ /* 0x0103e2000c101d3c */
[----:B------:R-:W-:-:S03]  /*b220*/  ISETP.NE.AND P5, PT, R9, RZ, PT ;  /* 0x000000ff0900720c */ /* 0x000fc60003fa5270 */
[----:B------:R-:W2:Y:S01]  /*b230*/  @P0 LDS.128 R12, [R34] ;  /* 0x00000000220c0984 */ /* 0x000ea20000000c00 */
[----:B-1----:R-:W-:-:S09]  /*b240*/  @P0 IMAD.WIDE R30, R35, 0x2, R28 ;  /* 0x00000002231e0825 */ /* 0x002fd200078e021c */
[----:B------:R-:W-:Y:S01]  /*b250*/  @P5 IMAD.SHL.U32 R35, R171, 0x8, RZ ;  /* 0x00000008ab235824 */ /* 0x000fe200078e00ff */
[----:B--2---:R1:W-:Y:S01]  /*b260*/  @P0 ST.E.128 desc[UR60][R30.64], R12 ;  /* 0x0000000c1e000985 */ /* 0x0043e2000c101d3c */
[----:B------:R-:W-:-:S03]  /*b270*/  ISETP.NE.AND P0, PT, R10, RZ, PT ;  /* 0x000000ff0a00720c */ /* 0x000fc60003f05270 */
[----:B------:R-:W2:Y:S01]  /*b280*/  @P5 LDS.128 R12, [R11+0x3000] ;  /* 0x003000000b0c5984 */ /* 0x000ea20000000c00 */
[----:B-1----:R-:W-:-:S05]  /*b290*/  @P5 IMAD.WIDE R30, R35, 0x2, R28 ;  /* 0x00000002231e5825 */ /* 0x002fca00078e021c */
[----:B--2---:R-:W-:Y:S04]  /*b2a0*/  @P5 ST.E.128 desc[UR60][R30.64], R12 ;  /* 0x0000000c1e005985 */ /* 0x004fe8000c101d3c */
[C---:B------:R-:W-:Y:S01]  /*b2b0*/  @P0 LEA R28, P5, R22.reuse, R28, 0x1 ;  /* 0x0000001c161c0211 */ /* 0x040fe200078a08ff */
[----:B------:R-:W1:Y:S03]  /*b2c0*/  @P0 LDS.128 R12, [R34+0x3000] ;  /* 0x00300000220c0984 */ /* 0x000e660000000c00 */
[----:B------:R-:W-:-:S05]  /*b2d0*/  @P0 LEA.HI.X R29, R22, R29, R173, 0x1, P5 ;  /* 0x0000001d161d0211 */ /* 0x000fca00028f0cad */
[----:B-1----:R4:W-:Y:S04]  /*b2e0*/  @P0 ST.E.128 desc[UR60][R28.64], R12 ;  /* 0x0000000c1c000985 */ /* 0x0029e8000c101d3c */
.L_x_1667:
[----:B------:R-:W-:Y:S05]  /*b2f0*/  BSYNC B0 ;  /* 0x0000000000007941 */ /* 0x000fea0003800000 */
.L_x_1666:
[----:B------:R-:W-:Y:S01]  /*b300*/  ISETP.GE.AND P0, PT, R85, 0x41, PT ;  /* 0x000000415500780c */ /* 0x000fe20003f06270 */
[----:B--2-4-:R2:W4:Y:S01]  /*b310*/  SHFL.IDX PT, R29, R33, 0x1, 0x1c1f ;  /* 0x003c1f00211d7f89 */ /* 0x01452200000e0000 */
[----:B------:R-:W-:Y:S03]  /*b320*/  BSSY B0, `(.L_x_1668) ;  /* 0x0000017000007945 */ /* 0x000fe60003800000 */
[----:B-1----:R2:W1:Y:S08]  /*b330*/  SHFL.IDX PT, R28, R32, 0x1, 0x1c1f ;  /* 0x003c1f00201c7f89 */ /* 0x00247000000e0000 */
[----:B--2---:R-:W-:Y:S05]  /*b340*/  @!P0 BRA `(.L_x_1669) ;  /* 0x0000000000508947 */ /* 0x004fea0003800000 */
[----:B------:R-:W-:-:S13]  /*b350*/  ISETP.NE.AND P5, PT, R3, RZ, PT ;  /* 0x000000ff0300720c */ /* 0x000fda0003fa5270 */
[----:B------:R-:W2:Y:S01]  /*b360*/  @P5 LDS.128 R12, [R11+0x2000] ;  /* 0x002000000b0c5984 */ /* 0x000ea20000000c00 */
[----:B-1----:R-:W-:-:S04]  /*b370*/  @P5 LEA R30, P0, R18, R28, 0x1 ;  /* 0x0000001c121e5211 */ /* 0x002fc800078008ff */
[----:B----4-:R-:W-:Y:S02]  /*b380*/  @P5 LEA.HI.X R31, R18, R29, R19, 0x1, P0 ;  /* 0x0000001d121f5211 */ /* 0x010fe400000f0c13 */
[----:B------:R-:W-:-:S13]  /*b390*/  ISETP.NE.AND P0, PT, R8, RZ, PT ;  /* 0x000000ff0800720c */ /* 0x000fda0003f05270 */
[----:B0-----:R-:W-:Y:S01]  /*b3a0*/  @P0 IMAD.SHL.U32 R33, R170, 0x8, RZ ;  /* 0x00000008aa210824 */ /* 0x001fe200078e00ff */
[----:B--2---:R0:W-:Y:S01]  /*b3b0*/  @P5 ST.E.128 desc[UR60][R30.64], R12 ;  /* 0x0000000c1e005985 */ /* 0x0041e2000c101d3c */
[----:B------:R-:W-:-:S03]  /*b3c0*/  ISETP.NE.AND P5, PT, R9, RZ, PT ;  /* 0x000000ff0900720c */ /* 0x000fc60003fa5270 */
[----:B------:R-:W1:Y:S01]  /*b3d0*/  @P0 LDS.128 R12, [R34+0x2000] ;  /* 0x00200000220c0984 */ /* 0x000e620000000c00 */
[----:B0-----:R-:W-:-:S09]  /*b3e0*/  @P0 IMAD.WIDE R30, R33, 0x2, R28 ;  /* 0x00000002211e0825 */ /* 0x001fd200078e021c */
[----:B------:R-:W-:Y:S01]  /*b3f0*/  @P5 IMAD.SHL.U32 R33, R171, 0x8, RZ ;  /* 0x00000008ab215824 */ /* 0x000fe200078e00ff */
[----:B-1----:R0:W-:Y:S01]  /*b400*/  @P0 ST.E.128 desc[UR60][R30.64], R12 ;  /* 0x0000000c1e000985 */ /* 0x0021e2000c101d3c */
[----:B------:R-:W-:-:S03]  /*b410*/  ISETP.NE.AND P0, PT, R10, RZ, PT ;  /* 0x000000ff0a00720c */ /* 0x000fc60003f05270 */
[----:B------:R-:W1:Y:S01]  /*b420*/  @P5 LDS.128 R12, [R11+0x5000] ;  /* 0x005000000b0c5984 */ /* 0x000e620000000c00 */
[----:B0-----:R-:W-:-:S05]  /*b430*/  @P5 IMAD.WIDE R30, R33, 0x2, R28 ;  /* 0x00000002211e5825 */ /* 0x001fca00078e021c */
[----:B-1----:R-:W-:Y:S04]  /*b440*/  @P5 ST.E.128 desc[UR60][R30.64], R12 ;  /* 0x0000000c1e005985 */ /* 0x002fe8000c101d3c */
[C---:B------:R-:W-:Y:S01]  /*b450*/  @P0 LEA R28, P5, R22.reuse, R28, 0x1 ;  /* 0x0000001c161c0211 */ /* 0x040fe200078a08ff */
[----:B------:R-:W0:Y:S03]  /*b460*/  @P0 LDS.128 R12, [R34+0x5000] ;  /* 0x00500000220c0984 */ /* 0x000e260000000c00 */
[----:B------:R-:W-:-:S05]  /*b470*/  @P0 LEA.HI.X R29, R22, R29, R173, 0x1, P5 ;  /* 0x0000001d161d0211 */ /* 0x000fca00028f0cad */
[----:B0-----:R2:W-:Y:S04]  /*b480*/  @P0 ST.E.128 desc[UR60][R28.64], R12 ;  /* 0x0000000c1c000985 */ /* 0x0015e8000c101d3c */
.L_x_1669:
[----:B------:R-:W-:Y:S05]  /*b490*/  BSYNC B0 ;  /* 0x0000000000007941 */ /* 0x000fea0003800000 */
.L_x_1668:
[----:B------:R-:W-:Y:S01]  /*b4a0*/  @!PT LDS RZ, [RZ] ;  /* 0x00000000fffff984 */ /* 0x000fe20000000800 */
[----:B------:R-:W-:Y:S01]  /*b4b0*/  @!PT LDS RZ, [RZ] ;  /* 0x00000000fffff984 */ /* 0x000fe20000000800 */
[----:B------:R-:W-:Y:S01]  /*b4c0*/  @!PT LDS RZ, [RZ] ;  /* 0x00000000fffff984 */ /* 0x000fe20000000800 */
[----:B------:R-:W-:Y:S01]  /*b4d0*/  @!PT LDS RZ, [RZ] ;  /* 0x00000000fffff984 */ /* 0x000fe20000000800 */
[----:B------:R5:W-:Y:S06]  /*b4e0*/  MEMBAR.ALL.CTA ;  /* 0x0000000000007992 */ /* 0x000bec0000008000 */
[----:B-----5:R-:W5:Y:S01]  /*b4f0*/  FENCE.VIEW.ASYNC.S ;  /* 0x00000000000073c6 */ /* 0x020f620000000000 */
[----:B---3--:R-:W-:Y:S01]  /*b500*/  @!P4 VIADD R86, R86, 0x2a8c0 ;  /* 0x0002a8c05656c836 */ /* 0x008fe20000000000 */
[----:B-----5:R3:W-:Y:S01]  /*b510*/  BAR.SYNC.DEFER_BLOCKING R194, 0x80 ;  /* 0x000200c20000751d */ /* 0x0207e20000010000 */
[----:B------:R-:W-:Y:S01]  /*b520*/  ISETP.NE.AND P5, PT, R122, RZ, PT ;  /* 0x000000ff7a00720c */ /* 0x000fe20003fa5270 */
[----:B------:R-:W-:-:S02]  /*b530*/  VIADD R17, R17, 0x1 ;  /* 0x0000000111117836 */ /* 0x000fc40000000000 */
[----:B------:R-:W-:Y:S02]  /*b540*/  @!P4 PRMT R86, RZ, 0x654, R86 ;  /* 0x00000654ff56c816 */ /* 0x000fe40000000056 */
[----:B------:R-:W-:Y:S02]  /*b550*/  PLOP3.LUT P0, PT, PT, PT, PT, 0x8, 0x0 ;  /* 0x000000000000781c */ /* 0x000fe40003f0e170 */
[----:B------:R3:W-:Y:S01]  /*b560*/  @!P4 SYNCS.ARRIVE.TRANS64.RED.A1T0 RZ, [R86+URZ], RZ ;  /* 0x000000ff56ffc9a7 */ /* 0x0007e2000810043f */
[----:B------:R-:W-:-:S04]  /*b570*/  ISETP.NE.AND P4, PT, R17, 0x2, PT ;  /* 0x000000021100780c */ /* 0x000fc80003f85270 */
[----:B--2---:R-:W-:Y:S02]  /*b580*/  SEL R12, RZ, 0x1, P4 ;  /* 0x00000001ff0c7807 */ /* 0x004fe40002000000 */
[----:B------:R-:W-:Y:S02]  /*b590*/  SEL R17, R17, RZ, P4 ;  /* 0x000000ff11117207 */ /* 0x000fe40002000000 */
[----:B------:R-:W-:Y:S01]  /*b5a0*/  LOP3.LUT R175, R175, R12, RZ, 0x3c, !PT ;  /* 0x0000000cafaf7212 */ /* 0x000fe200078e3cff */
[----:B---3--:R-:W-:Y:S06]  /*b5b0*/  @P5 BRA `(.L_x_1670) ;  /* 0xffffff7800045947 */ /* 0x008fec000383ffff */
.L_x_1560:
[----:B------:R-:W2:Y:S01]  /*b5c0*/  LDC R0, c[0x0][0x448] ;  /* 0x00011200ff007b82 */ /* 0x000ea20000000800 */
[----:B------:R-:W-:Y:S01]  /*b5d0*/  IADD3 R7, R166, 0x1, -R165 ;  /* 0x00000001a6077810 */ /* 0x000fe20007ffe8a5 */
[----:B------:R-:W-:Y:S06]  /*b5e0*/  BSSY B0, `(.L_x_1671) ;  /* 0x000000d000007945 */ /* 0x000fec0003800000 */
[----:B------:R-:W3:Y:S01]  /*b5f0*/  LDC.64 R4, c[0x0][0x9e0] ;  /* 0x00027800ff047b82 */ /* 0x000ee20000000a00 */
[----:B--2---:R-:W-:Y:S01]  /*b600*/  ISETP.NE.AND P1, PT, R0, 0x1, PT ;  /* 0x000000010000780c */ /* 0x004fe20003f25270 */
[----:B------:R-:W-:Y:S01]  /*b610*/  VIADD R0, R188, 0x7f ;  /* 0x0000007fbc007836 */ /* 0x000fe20000000000 */
[----:B---3--:R-:W-:-:S11]  /*b620*/  ISETP.GE.AND P2, PT, R5, 0x1, PT ;  /* 0x000000010500780c */ /* 0x008fd60003f46270 */
[----:B------:R-:W2:Y:S08]  /*b630*/  @P1 LDC R3, c[0x0][0x44c] ;  /* 0x00011300ff031b82 */ /* 0x000eb00000000800 */
[----:B------:R-:W3:Y:S01]  /*b640*/  @P1 LDC R6, c[0x0][0x450] ;  /* 0x00011400ff061b82 */ /* 0x000ee20000000800 */
[----:B--2---:R-:W-:-:S05]  /*b650*/  @P1 IMAD.HI.U32 R3, R0, R3, RZ ;  /* 0x0000000300031227 */ /* 0x004fca00078e00ff */
[----:B---3--:R-:W-:-:S05]  /*b660*/  @P1 SHF.R.U32.HI R0, RZ, R6, R3 ;  /* 0x00000006ff001219 */ /* 0x008fca0000011603 */
[----:B------:R-:W-:Y:S01]  /*b670*/  IMAD.IADD R3, R7, 0x1, R0 ;  /* 0x0000000107037824 */ /* 0x000fe200078e0200 */
[----:B------:R-:W-:Y:S06]  /*b680*/  @P0 BRA `(.L_x_1672) ;  /* 0x0000000000080947 */ /* 0x000fec0003800000 */
[----:B------:R-:W2:Y:S02]  /*b690*/  FENCE.VIEW.ASYNC.G ;  /* 0x00000000000073c6 */ /* 0x000ea40000000100 */
[----:B--2---:R-:W-:Y:S06]  /*b6a0*/  BAR.ARV 0xc, 0x180 ;  /* 0x0306000000007b1d */ /* 0x004fec0000002000 */
.L_x_1672:
[----:B------:R-:W-:Y:S05]  /*b6b0*/  BSYNC B0 ;  /* 0x0000000000007941 */ /* 0x000fea0003800000 */
.L_x_1671:
        /* <DEDUP_REMOVED lines=8> */
[----:B------:R-:W2:Y:S02]  /*b740*/  @P0 LDC.64 R6, c[0x0][0x9e8] ;  /* 0x00027a00ff060b82 */ /* 0x000ea40000000a00 */
[----:B--2---:R-:W-:-:S05]  /*b750*/  @P0 IMAD.HI.U32 R0, R3, R6, RZ ;  /* 0x0000000603000227 */ /* 0x004fca00078e00ff */
[----:B------:R-:W-:-:S04]  /*b760*/  @P0 SHF.R.U32.HI R3, RZ, R7, R0 ;  /* 0x00000007ff030219 */ /* 0x000fc80000011600 */
[----:B------:R-:W-:Y:S01]  /*b770*/  LOP3.LUT R0, RZ, R3, RZ, 0x33, !PT ;  /* 0x00000003ff007212 */ /* 0x000fe200078e33ff */
[----:B------:R-:W-:Y:S06]  /*b780*/  BRA `(.L_x_1676) ;  /* 0x0000000000107947 */ /* 0x000fec0003800000 */
.L_x_1675:
[----:B------:R-:W-:-:S13]  /*b790*/  ISETP.NE.AND P0, PT, R5, 0x1, PT ;  /* 0x000000010500780c */ /* 0x000fda0003f05270 */
[----:B------:R-:W2:Y:S02]  /*b7a0*/  @P0 LDC.64 R6, c[0x0][0x9e8] ;  /* 0x00027a00ff060b82 */ /* 0x000ea40000000a00 */
[----:B--2---:R-:W-:-:S05]  /*b7b0*/  @P0 IMAD.HI.U32 R6, R0, R6, RZ ;  /* 0x0000000600060227 */ /* 0x004fca00078e00ff */
[----:B------:R-:W-:-:S07]  /*b7c0*/  @P0 SHF.R.U32.HI R0, RZ, R7, R6 ;  /* 0x00000007ff000219 */ /* 0x000fce0000011606 */
.L_x_1676:
[----:B------:R-:W-:Y:S05]  /*b7d0*/  BSYNC B0 ;  /* 0x0000000000007941 */ /* 0x000fea0003800000 */
.L_x_1674:
[----:B------:R-:W-:-:S05]  /*b7e0*/  IMAD R3, R0, R5, R5 ;  /* 0x0000000500037224 */ /* 0x000fca00078e0205 */
[----:B------:R-:W-:-:S07]  /*b7f0*/  VIMNMX R4, R4, R3, PT ;  /* 0x0000000304047248 */ /* 0x000fce0003fe0100 */
.L_x_1673:
[----:B------:R-:W2:Y:S01]  /*b800*/  @P1 LDC R3, c[0x0][0x44c] ;  /* 0x00011300ff031b82 */ /* 0x000ea20000000800 */
[----:B------:R-:W-:Y:S01]  /*b810*/  VIADD R4, R4, 0x5f ;  /* 0x0000005f04047836 */ /* 0x000fe20000000000 */
[----:B------:R-:W-:Y:S01]  /*b820*/  ULDC UR4, c[0x0][0x9dc] ;  /* 0x0002770000047ab9 */ /* 0x000fe20000000800 */
[----:B------:R-:W-:Y:S02]  /*b830*/  IMAD.MOV.U32 R0, RZ, RZ, R188 ;  /* 0x000000ffff007224 */ /* 0x000fe400078e00bc */
[----:B------:R-:W-:-:S03]  /*b840*/  IMAD.HI R4, R4, 0x2aaaaaab, RZ ;  /* 0x2aaaaaab04047827 */ /* 0x000fc600078e02ff */
[----:B------:R-:W3:Y:S01]  /*b850*/  @P1 LDC R7, c[0x0][0x450] ;  /* 0x00011400ff071b82 */ /* 0x000ee20000000800 */
[----:B--2---:R-:W-:Y:S01]  /*b860*/  @P1 IMAD.HI.U32 R6, R188, R3, RZ ;  /* 0x00000003bc061227 */ /* 0x004fe200078e00ff */
[----:B------:R-:W-:-:S04]  /*b870*/  SHF.R.U32.HI R3, RZ, 0x1f, R4 ;  /* 0x0000001fff037819 */ /* 0x000fc80000011604 */
[----:B------:R-:W-:Y:S02]  /*b880*/  LEA.HI.SX32 R4, R4, R3, 0x1c ;  /* 0x0000000304047211 */ /* 0x000fe400078fe2ff */
[----:B---3--:R-:W-:Y:S02]  /*b890*/  @P1 SHF.R.U32.HI R0, RZ, R7, R6 ;  /* 0x00000007ff001219 */ /* 0x008fe40000011606 */
        /* <DEDUP_REMOVED lines=9> */
[----:B------:R-:W2:Y:S02]  /*b930*/  @P0 LDC.64 R8, c[0x0][0x9e8] ;  /* 0x00027a00ff080b82 */ /* 0x000ea40000000a00 */
[----:B--2---:R-:W-:-:S05]  /*b940*/  @P0 IMAD.HI.U32 R0, R7, R8, RZ ;  /* 0x0000000807000227 */ /* 0x004fca00078e00ff */
[----:B------:R-:W-:-:S04]  /*b950*/  @P0 SHF.R.U32.HI R7, RZ, R9, R0 ;  /* 0x00000009ff070219 */ /* 0x000fc80000011600 */
[----:B------:R-:W-:Y:S01]  /*b960*/  LOP3.LUT R0, RZ, R7, RZ, 0x33, !PT ;  /* 0x00000007ff007212 */ /* 0x000fe200078e33ff */
[----:B------:R-:W-:Y:S06]  /*b970*/  BRA `(.L_x_1680) ;  /* 0x0000000000107947 */ /* 0x000fec0003800000 */
.L_x_1679:
[----:B------:R-:W-:-:S13]  /*b980*/  ISETP.NE.AND P0, PT, R5, 0x1, PT ;  /* 0x000000010500780c */ /* 0x000fda0003f05270 */
[----:B------:R-:W2:Y:S02]  /*b990*/  @P0 LDC.64 R6, c[0x0][0x9e8] ;  /* 0x00027a00ff060b82 */ /* 0x000ea40000000a00 */
[----:B--2---:R-:W-:-:S05]  /*b9a0*/  @P0 IMAD.HI.U32 R4, R0, R6, RZ ;  /* 0x0000000600040227 */ /* 0x004fca00078e00ff */
[----:B------:R-:W-:-:S07]  /*b9b0*/  @P0 SHF.R.U32.HI R0, RZ, R7, R4 ;  /* 0x00000007ff000219 */ /* 0x000fce0000011604 */
.L_x_1680:
[----:B------:R-:W-:Y:S05]  /*b9c0*/  BSYNC B0 ;  /* 0x0000000000007941 */ /* 0x000fea0003800000 */
.L_x_1678:
[----:B------:R-:W-:-:S05]  /*b9d0*/  IMAD R0, R0, R5, RZ ;  /* 0x0000000500007224 */ /* 0x000fca00078e02ff */
[----:B------:R-:W-:-:S07]  /*b9e0*/  VIMNMX R3, R3, R0, !PT ;  /* 0x0000000003037248 */ /* 0x000fce0007fe0100 */
.L_x_1677:
[----:B------:R-:W-:Y:S01]  /*b9f0*/  IMAD.HI R3, R3, 0x2aaaaaab, RZ ;  /* 0x2aaaaaab03037827 */ /* 0x000fe200078e02ff */
[----:B------:R-:W-:Y:S03]  /*ba00*/  BSSY B0, `(.L_x_1681) ;  /* 0x0000026000007945 */ /* 0x000fe60003800000 */
[----:B------:R-:W-:Y:S01]  /*ba10*/  IMAD.MOV.U32 R72, RZ, RZ, RZ ;  /* 0x000000ffff487224 */ /* 0x000fe200078e00ff */
[----:B------:R-:W-:-:S04]  /*ba20*/  SHF.R.U32.HI R0, RZ, 0x1f, R3 ;  /* 0x0000001fff007819 */ /* 0x000fc80000011603 */
[----:B------:R-:W-:-:S04]  /*ba30*/  LEA.HI.SX32 R0, R3, R0, 0x1c ;  /* 0x0000000003007211 */ /* 0x000fc800078fe2ff */
        /* <DEDUP_REMOVED lines=8> */
[----:B------:R-:W2:Y:S01]  /*bac0*/  I2F.RP R3, R6 ;  /* 0x0000000600037306 */ /* 0x000ea20000209400 */
[----:B------:R-:W-:Y:S02]  /*bad0*/  IABS R10, R8 ;  /* 0x00000008000a7213 */ /* 0x000fe40000000000 */
[----:B------:R-:W-:-:S05]  /*bae0*/  IMAD.IADD R0, R0, 0x1, -R201 ;  /* 0x0000000100007824 */ /* 0x000fca00078e0ac9 */
[----:B------:R-:W-:Y:S02]  /*baf0*/  IABS R9, R0 ;  /* 0x0000000000097213 */ /* 0x000fe40000000000 */
[----:B------:R-:W-:-:S04]  /*bb00*/  LOP3.LUT R0, R0, R8, RZ, 0x3c, !PT ;  /* 0x0000000800007212 */ /* 0x000fc800078e3cff */
[----:B------:R-:W-:Y:S01]  /*bb10*/  ISETP.GE.AND P2, PT, R0, RZ, PT ;  /* 0x000000ff0000720c */ /* 0x000fe20003f46270 */
[----:B--2---:R-:W2:Y:S02]  /*bb20*/  MUFU.RCP R3, R3 ;  /* 0x0000000300037308 */ /* 0x004ea40000001000 */
[----:B--2---:R-:W-:Y:S02]  /*bb30*/  VIADD R4, R3, 0xffffffe ;  /* 0x0ffffffe03047836 */ /* 0x004fe40000000000 */
[----:B------:R-:W-:-:S04]  /*bb40*/  IMAD.MOV R3, RZ, RZ, -R10 ;  /* 0x000000ffff037224 */ /* 0x000fc800078e0a0a */
[----:B------:R2:W3:Y:S02]  /*bb50*/  F2I.FTZ.U32.TRUNC.NTZ R5, R4 ;  /* 0x0000000400057305 */ /* 0x0004e4000021f000 */
[----:B--2---:R-:W-:Y:S02]  /*bb60*/  IMAD.MOV.U32 R4, RZ, RZ, RZ ;  /* 0x000000ffff047224 */ /* 0x004fe400078e00ff */
[----:B---3--:R-:W-:-:S04]  /*bb70*/  IMAD.MOV R7, RZ, RZ, -R5 ;  /* 0x000000ffff077224 */ /* 0x008fc800078e0a05 */
        /* <DEDUP_REMOVED lines=14> */
.L_x_1682:
[----:B------:R-:W-:Y:S05]  /*bc60*/  BSYNC B0 ;  /* 0x0000000000007941 */ /* 0x000fea0003800000 */
.L_x_1681:
[-C--:B------:R-:W-:Y:S01]  /*bc70*/  IMAD R201, R210, R72.reuse, R201 ;  /* 0x00000048d2c97224 */ /* 0x080fe200078e02c9 */
[----:B------:R-:W-:Y:S01]  /*bc80*/  PLOP3.LUT P0, PT, PT, PT, PT, 0x80, 0x0 ;  /* 0x000000000000781c */ /* 0x000fe20003f0f070 */
[----:B------:R-:W-:Y:S01]  /*bc90*/  IMAD.MOV.U32 R20, RZ, RZ, RZ ;  /* 0x000000ffff147224 */ /* 0x000fe200078e00ff */
        /* <DEDUP_REMOVED lines=36> */
[----:B------:R-:W2:Y:S04]  /*bee0*/  LDL R3, [R1+0x4c] ;  /* 0x00004c0001037983 */ /* 0x000ea80000100800 */
[----:B------:R-:W3:Y:S04]  /*bef0*/  LDL R4, [R1+0x48] ;  /* 0x0000480001047983 */ /* 0x000ee80000100800 */
[----:B--2---:R-:W2:Y:S01]  /*bf00*/  SHFL.IDX PT, R0, R3, RZ, 0x1f ;  /* 0x00001fff03007589 */ /* 0x004ea200000e0000 */
[----:B---3--:R-:W-:-:S13]  /*bf10*/  R2UR UR4, R4 ;  /* 0x00000000040472ca */ /* 0x008fda00000e0000 */
[----:B------:R-:W-:Y:S01]  /*bf20*/  ULOP3.LUT UP0, URZ, UR4, 0x1bf, URZ, 0xc0, !UPT ;  /* 0x000001bf043f7892 */ /* 0x000fe2000f80c03f */
[----:B--2---:R-:W-:-:S04]  /*bf30*/  LEA.HI R3, R0, R0, RZ, 0x1 ;  /* 0x0000000000037211 */ /* 0x004fc800078f08ff */
[----:B------:R-:W-:Y:S02]  /*bf40*/  LOP3.LUT R3, R3, 0x1e, RZ, 0xc0, !PT ;  /* 0x0000001e03037812 */ /* 0x000fe400078ec0ff */
[----:B------:R-:W-:-:S03]  /*bf50*/  PLOP3.LUT P0, PT, PT, PT, UP0, 0x80, 0x0 ;  /* 0x000000000000781c */ /* 0x000fc60003f0f008 */
        /* <DEDUP_REMOVED lines=8> */
[----:B------:R-:W-:Y:S01]  /*bfe0*/  IMAD.U32 R4, RZ, RZ, UR4 ;  /* 0x00000004ff047e24 */ /* 0x000fe2000f8e00ff */
[----:B------:R2:W3:Y:S01]  /*bff0*/  LDC.64 R14, c[0x4][R0] ;  /* 0x01000000000e7b82 */ /* 0x0004e20000000a00 */
        /* <DEDUP_REMOVED lines=8> */
[----:B--2---:R-:W-:-:S07]  /*c080*/  IMAD.MOV.U32 R13, RZ, RZ, RZ ;  /* 0x000000ffff0d7224 */ /* 0x004fce00078e00ff */
[----:B------:R-:W-:-:S07]  /*c090*/  LEPC R20, `(.L_x_1684) ;  /* 0x000000001014794e */ /* 0x000fce0000000000 */
[----:B01-345:R-:W-:Y:S05]  /*c0a0*/  CALL.ABS.NOINC R14 ;  /* 0x000000000e007343 */ /* 0x03bfea0003c00000 */
.L_x_1684:
[----:B------:R-:W-:Y:S02]  /*c0b0*/  ULDC UR4, c[0x0][0x3f4] ;  /* 0x0000fd0000047ab9 */ /* 0x000fe40000000800 */
[----:B------:R-:W-:-:S13]  /*c0c0*/  ISETP.LT.AND P0, PT, RZ, UR4, PT ;  /* 0x00000004ff007c0c */ /* 0x000fda000bf01270 */
[----:B------:R-:W-:Y:S05]  /*c0d0*/  @P0 BRA `(.L_x_1685) ;  /* 0x00000000003c0947 */ /* 0x000fea0003800000 */
[----:B------:R-:W-:-:S04]  /*c0e0*/  LEA.HI R0, R208, R208, RZ, 0x1 ;  /* 0x000000d0d0007211 */ /* 0x000fc800078f08ff */
[----:B------:R-:W-:-:S05]  /*c0f0*/  LOP3.LUT R3, R0, 0xfffffffe, RZ, 0xc0, !PT ;  /* 0xfffffffe00037812 */ /* 0x000fca00078ec0ff */
[----:B------:R-:W-:-:S05]  /*c100*/  IMAD.IADD R3, R208, 0x1, -R3 ;  /* 0x00000001d0037824 */ /* 0x000fca00078e0a03 */
[----:B------:R-:W-:-:S04]  /*c110*/  SHF.L.U32 R3, R3, 0x1f, RZ ;  /* 0x0000001f03037819 */ /* 0x000fc800000006ff */
[----:B------:R2:W3:Y:S03]  /*c120*/  SYNCS.PHASECHK.TRANS64.TRYWAIT P0, [R2+URZ+0x2a800], R3 ;  /* 0x02a80003020075a7 */ /* 0x0004e6000800017f */
[----:B---3--:R-:W-:Y:S05]  /*c130*/  @!P0 NANOSLEEP.SYNCS 0x989680 ;  /* 0x009896800000895d */ /* 0x008fea0003900000 */
[----:B------:R-:W3:Y:S01]  /*c140*/  @!P0 SYNCS.PHASECHK.TRANS64 P0, [R2+URZ+0x2a800], R3 ;  /* 0x02a80003020085a7 */ /* 0x000ee2000800007f */
[----:B------:R-:W-:Y:S04]  /*c150*/  BSSY B0, `(.L_x_1686) ;  /* 0x0000006000007945 */ /* 0x000fe80003800000 */
[----:B---3--:R-:W-:Y:S05]  /*c160*/  @P0 BRA `(.L_x_1687) ;  /* 0x0000000000100947 */ /* 0x008fea0003800000 */
.L_x_1688:
[----:B---3--:R3:W0:Y:S02]  /*c170*/  SYNCS.PHASECHK.TRANS64.TRYWAIT P0, [R2+URZ+0x2a800], R3 ;  /* 0x02a80003020075a7 */ /* 0x008624000800017f */
[----:B0-----:R-:W-:Y:S05]  /*c180*/  @!P0 NANOSLEEP.SYNCS 0x989680 ;  /* 0x009896800000895d */ /* 0x001fea0003900000 */
[----:B------:R-:W0:Y:S02]  /*c190*/  @!P0 SYNCS.PHASECHK.TRANS64 P0, [R2+URZ+0x2a800], R3 ;  /* 0x02a80003020085a7 */ /* 0x000e24000800007f */
[----:B0-----:R-:W-:Y:S05]  /*c1a0*/  @!P0 BRA `(.L_x_1688) ;  /* 0xfffffffc00f08947 */ /* 0x001fea000383ffff */
.L_x_1687:
[----:B------:R-:W-:Y:S05]  /*c1b0*/  BSYNC B0 ;  /* 0x0000000000007941 */ /* 0x000fea0003800000 */
.L_x_1686:
[----:B------:R-:W-:Y:S05]  /*c1c0*/  BRA `(.L_x_1689) ;  /* 0x0000007400647947 */ /* 0x000fea0003800000 */
.L_x_1685:
[----:B------:R-:W2:Y:S01]  /*c1d0*/  LDL R0, [R1+0x48] ;  /* 0x0000480001007983 */ /* 0x000ea20000100800 */
[----:B------:R-:W-:Y:S01]  /*c1e0*/  ULDC.64 UR6, c[0x0][0x408] ;  /* 0x0001020000067ab9 */ /* 0x000fe20000000a00 */
[----:B--2---:R-:W-:Y:S02]  /*c1f0*/  R2UR UR4, R0 ;  /* 0x00000000000472ca */ /* 0x004fe400000e0000 */
[----:B-----5:R-:W-:-:S05]  /*c200*/  SHF.R.S32.HI R0, RZ, 0x1f, R140 ;  /* 0x0000001fff007819 */ /* 0x020fca000001148c */
[----:B------:R-:W-:-:S04]  /*c210*/  IMAD R5, R0, UR6, RZ ;  /* 0x0000000600057c24 */ /* 0x000fc8000f8e02ff */
[----:B------:R-:W-:Y:S02]  /*c220*/  IMAD R5, R140, UR7, R5 ;  /* 0x000000078c057c24 */ /* 0x000fe4000f8e0205 */
[----:B------:R-:W-:-:S03]  /*c230*/  ULOP3.LUT UP0, URZ, UR4, 0x3ff, URZ, 0xc0, !UPT ;  /* 0x000003ff043f7892 */ /* 0x000fc6000f80c03f */
[----:B------:R-:W-:Y:S02]  /*c240*/  ULDC.64 UR4, c[0x0][0x3f8] ;  /* 0x0000fe0000047ab9 */ /* 0x000fe40000000a00 */
[----:B------:R-:W-:Y:S01]  /*c250*/  IMAD R3, R0, UR4, RZ ;  /* 0x0000000400037c24 */ /* 0x000fe2000f8e02ff */
[----:B------:R-:W-:Y:S01]  /*c260*/  PLOP3.LUT P0, PT, PT, PT, UP0, 0x80, 0x0 ;  /* 0x000000000000781c */ /* 0x000fe20003f0f008 */
[----:B------:R-:W-:-:S04]  /*c270*/  IMAD.WIDE.U32 R24, R140, UR4, RZ ;  /* 0x000000048c187c25 */ /* 0x000fc8000f8e00ff */
[C---:B------:R-:W-:Y:S02]  /*c280*/  IMAD R3, R140.reuse, UR5, R3 ;  /* 0x000000058c037c24 */ /* 0x040fe4000f8e0203 */
[----:B------:R-:W-:-:S04]  /*c290*/  IMAD.WIDE.U32 R140, R140, UR6, RZ ;  /* 0x000000068c8c7c25 */ /* 0x000fc8000f8e00ff */
[----:B------:R-:W-:Y:S02]  /*c2a0*/  IMAD.IADD R27, R3, 0x1, R25 ;  /* 0x00000001031b7824 */ /* 0x000fe400078e0219 */
[----:B----4-:R-:W-:Y:S01]  /*c2b0*/  IMAD.IADD R29, R5, 0x1, R141 ;  /* 0x00000001051d7824 */ /* 0x010fe200078e028d */
[----:B------:R-:W-:Y:S06]  /*c2c0*/  @!P0 BRA `(.L_x_1690) ;  /* 0x0000000000408947 */ /* 0x000fec0003800000 */
[----:B------:R-:W-:Y:S01]  /*c2d0*/  MOV R14, 0x0 ;  /* 0x00000000000e7802 */ /* 0x000fe20000000f00 */
[----:B------:R-:W-:Y:S01]  /*c2e0*/  ULDC.64 UR4, c[0x4][0xf0] ;  /* 0x01003c0000047ab9 */ /* 0x000fe20000000a00 */
[----:B------:R-:W-:Y:S01]  /*c2f0*/  ULDC.64 UR6, c[0x4][0xf8] ;  /* 0x01003e0000067ab9 */ /* 0x000fe20000000a00 */
[----:B------:R-:W-:Y:S02]  /*c300*/  IMAD.U32 R4, RZ, RZ, UR4 ;  /* 0x00000004ff047e24 */ /* 0x000fe4000f8e00ff */
[----:B------:R-:W-:Y:S01]  /*c310*/  IMAD.U32 R5, RZ, RZ, UR5 ;  /* 0x00000005ff057e24 */ /* 0x000fe2000f8e00ff */
[----:B------:R-:W2:Y:S01]  /*c320*/  LDC.64 R14, c[0x4][R14] ;  /* 0x010000000e0e7b82 */ /* 0x000ea20000000a00 */
        /* <DEDUP_REMOVED lines=9> */
[----:B012---:R-:W-:Y:S05]  /*c3c0*/  CALL.ABS.NOINC R14 ;  /* 0x000000000e007343 */ /* 0x007fea0003c00000 */
.L_x_1690:
[----:B------:R-:W-:Y:S01]  /*c3d0*/  ULDC.U8 UR4, c[0x0][0x410] ;  /* 0x0001040000047ab9 */ /* 0x000fe20000000000 */
[----:B------:R-:W-:Y:S01]  /*c3e0*/  BSSY B0, `(.L_x_1691) ;  /* 0x000072f000007945 */ /* 0x000fe20003800000 */
[----:B------:R-:W-:Y:S01]  /*c3f0*/  ISETP.NE.AND P0, PT, RZ, UR4, PT ;  /* 0x00000004ff007c0c */ /* 0x000fe2000bf05270 */
[----:B------:R-:W-:-:S12]  /*c400*/  IMAD.IADD R64, R174, 0x1, R188 ;  /* 0x00000001ae407824 */ /* 0x000fd800078e02bc */
[----:B------:R-:W-:Y:S05]  /*c410*/  @!P0 BRA `(.L_x_1692) ;  /* 0x0000003800888947 */ /* 0x000fea0003800000 */
[----:B------:R-:W2:Y:S01]  /*c420*/  LDC R10, c[0x0][0x448] ;  /* 0x00011200ff0a7b82 */ /* 0x000ea20000000800 */
[----:B------:R-:W-:Y:S01]  /*c430*/  IMAD R3, R209, 0x40, R64 ;  /* 0x00000040d1037824 */ /* 0x000fe200078e0240 */
[----:B------:R-:W-:Y:S01]  /*c440*/  ULDC.64 UR4, c[0x0][0x3f8] ;  /* 0x0000fe0000047ab9 */ /* 0x000fe20000000a00 */
[----:B------:R-:W-:Y:S01]  /*c450*/  ULDC.64 UR6, c[0x0][0x408] ;  /* 0x0001020000067ab9 */ /* 0x000fe20000000a00 */
[----:B------:R-:W-:Y:S01]  /*c460*/  IMAD.MOV.U32 R4, RZ, RZ, R24 ;  /* 0x000000ffff047224 */ /* 0x000fe200078e0018 */
[----:B------:R-:W-:Y:S01]  /*c470*/  SHF.R.S32.HI R76, RZ, 0x1f, R179 ;  /* 0x0000001fff4c7819 */ /* 0x000fe200000114b3 */
[----:B------:R-:W-:Y:S01]  /*c480*/  IMAD.MOV.U32 R6, RZ, RZ, R140 ;  /* 0x000000ffff067224 */ /* 0x000fe200078e008c */
[----:B------:R-:W-:Y:S01]  /*c490*/  SHF.R.S32.HI R74, RZ, 0x1f, R177 ;  /* 0x0000001fff4a7819 */ /* 0x000fe200000114b1 */
[----:B------:R-:W-:Y:S01]  /*c4a0*/  IMAD.MOV.U32 R7, RZ, RZ, R29 ;  /* 0x000000ffff077224 */ /* 0x000fe200078e001d */
[----:B------:R-:W-:Y:S02]  /*c4b0*/  SHF.R.S32.HI R81, RZ, 0x1f, R178 ;  /* 0x0000001fff517819 */ /* 0x000fe400000114b2 */
[----:B------:R-:W-:-:S02]  /*c4c0*/  SHF.R.S32.HI R75, RZ, 0x1f, R176 ;  /* 0x0000001fff4b7819 */ /* 0x000fc400000114b0 */
[----:B------:R-:W-:Y:S02]  /*c4d0*/  SHF.R.S32.HI R69, RZ, 0x1f, R180 ;  /* 0x0000001fff457819 */ /* 0x000fe400000114b4 */
[----:B--2---:R-:W-:-:S13]  /*c4e0*/  ISETP.NE.AND P0, PT, R10, 0x1, PT ;  /* 0x000000010a00780c */ /* 0x004fda0003f05270 */
[----:B------:R-:W2:Y:S08]  /*c4f0*/  @P0 LDC R0, c[0x0][0x44c] ;  /* 0x00011300ff000b82 */ /* 0x000eb00000000800 */
[----:B------:R-:W3:Y:S01]  /*c500*/  @P0 LDC R5, c[0x0][0x450] ;  /* 0x00011400ff050b82 */ /* 0x000ee20000000800 */
[----:B--2---:R-:W-:-:S05]  /*c510*/  @P0 IMAD.HI.U32 R0, R3, R0, RZ ;  /* 0x0000000003000227 */ /* 0x004fca00078e00ff */
[----:B---3--:R-:W-:Y:S01]  /*c520*/  @P0 SHF.R.U32.HI R3, RZ, R5, R0 ;  /* 0x00000005ff030219 */ /* 0x008fe20000011600 */
[----:B------:R-:W-:-:S03]  /*c530*/  IMAD.MOV.U32 R5, RZ, RZ, R27 ;  /* 0x000000ffff057224 */ /* 0x000fc600078e001b */
[----:B------:R-:W-:Y:S01]  /*c540*/  SHF.R.S32.HI R0, RZ, 0x1f, R3 ;  /* 0x0000001fff007819 */ /* 0x000fe20000011403 */
[----:B------:R-:W-:-:S04]  /*c550*/  IMAD.WIDE.U32 R4, R3, UR4, R4 ;  /* 0x0000000403047c25 */ /* 0x000fc8000f8e0004 */
[C---:B------:R-:W-:Y:S02]  /*c560*/  IMAD R8, R0.reuse, UR4, RZ ;  /* 0x0000000400087c24 */ /* 0x040fe4000f8e02ff */
[----:B------:R-:W-:Y:S02]  /*c570*/  IMAD R0, R0, UR6, RZ ;  /* 0x0000000600007c24 */ /* 0x000fe4000f8e02ff */
[C---:B------:R-:W-:Y:S01]  /*c580*/  IMAD R9, R3.reuse, UR5, R8 ;  /* 0x0000000503097c24 */ /* 0x040fe2000f8e0208 */
[----:B------:R-:W-:Y:S01]  /*c590*/  ULDC.64 UR4, c[0x0][0x3e8] ;  /* 0x0000fa0000047ab9 */ /* 0x000fe20000000a00 */
[C---:B------:R-:W-:Y:S01]  /*c5a0*/  IMAD.WIDE.U32 R6, R3.reuse, UR6, R6 ;  /* 0x0000000603067c25 */ /* 0x040fe2000f8e0006 */
[----:B------:R-:W-:Y:S01]  /*c5b0*/  LEA R63, P0, R4, UR4, 0x1 ;  /* 0x00000004043f7c11 */ /* 0x000fe2000f8008ff */
[----:B------:R-:W-:Y:S02]  /*c5c0*/  UMOV UR4, 0xffffffff ;  /* 0xffffffff00047882 */ /* 0x000fe40000000000 */
[----:B------:R-:W-:Y:S01]  /*c5d0*/  IMAD R3, R3, UR7, R0 ;  /* 0x0000000703037c24 */ /* 0x000fe2000f8e0200 */
[----:B------:R-:W-:Y:S01]  /*c5e0*/  ULDC.64 UR6, c[0x0][0x400] ;  /* 0x0001000000067ab9 */ /* 0x000fe20000000a00 */
[----:B------:R-:W-:Y:S01]  /*c5f0*/  IMAD.IADD R5, R5, 0x1, R9 ;  /* 0x0000000105057824 */ /* 0x000fe200078e0209 */
[----:B------:R-:W-:Y:S01]  /*c600*/  LEA R65, P1, R6, UR6, 0x1 ;  /* 0x0000000606417c11 */ /* 0x000fe2000f8208ff */
[----:B------:R-:W-:-:S03]  /*c610*/  IMAD.IADD R3, R7, 0x1, R3 ;  /* 0x0000000107037824 */ /* 0x000fc600078e0203 */
[----:B------:R-:W-:Y:S02]  /*c620*/  LEA.HI.X R62, R4, UR5, R5, 0x1, P0 ;  /* 0x00000005043e7c11 */ /* 0x000fe400080f0c05 */
[----:B------:R-:W-:Y:S01]  /*c630*/  LEA.HI.X R0, R6, UR7, R3, 0x1, P1 ;  /* 0x0000000706007c11 */ /* 0x000fe200088f0c03 */
[----:B------:R-:W-:Y:S06]  /*c640*/  BRA.DIV UR4, `(.L_x_1693) ;  /* 0x0000020a042c7947 */ /* 0x000fec000b800000 */
[----:B------:R2:W3:Y:S04]  /*c650*/  SHFL.IDX PT, R3, R62, RZ, 0x1c1f ;  /* 0x001c1fff3e037589 */ /* 0x0004e800000e0000 */
[----:B------:R2:W4:Y:S04]  /*c660*/  SHFL.IDX PT, R6, R63, RZ, 0x1c1f ;  /* 0x001c1fff3f067589 */ /* 0x00052800000e0000 */
[----:B------:R2:W0:Y:S04]  /*c670*/  SHFL.IDX PT, R9, R0, RZ, 0x1c1f ;  /* 0x001c1fff00097589 */ /* 0x00042800000e0000 */
[----:B------:R2:W0:Y:S02]  /*c680*/  SHFL.IDX PT, R8, R65, RZ, 0x1c1f ;  /* 0x001c1fff41087589 */ /* 0x00042400000e0000 */
.L_x_2029:
[----:B------:R-:W-:Y:S01]  /*c690*/  IMAD R67, R165, R10, RZ ;  /* 0x0000000aa5437224 */ /* 0x000fe200078e02ff */
        /* <DEDUP_REMOVED lines=15> */
[----:B------:R-:W-:Y:S01]  /*c790*/  ULDC UR4, c[0x0][0x3f4] ;  /* 0x0000fd0000047ab9 */ /* 0x000fe20000000800 */
[----:B------:R-:W-:Y:S02]  /*c7a0*/  CS2R R60, SRZ ;  /* 0x00000000003c7805 */ /* 0x000fe4000001ff00 */
[----:B------:R-:W-:Y:S02]  /*c7b0*/  ISETP.GE.AND P3, PT, R179, UR4, PT ;  /* 0x00000004b3007c0c */ /* 0x000fe4000bf66270 */
[----:B------:R-:W-:Y:S02]  /*c7c0*/  CS2R R58, SRZ ;  /* 0x00000000003a7805 */ /* 0x000fe4000001ff00 */
[----:B------:R-:W-:Y:S02]  /*c7d0*/  ISETP.GE.AND P2, PT, R177, UR4, PT ;  /* 0x00000004b1007c0c */ /* 0x000fe4000bf46270 */
[----:B------:R-:W-:Y:S02]  /*c7e0*/  ISETP.GE.AND P1, PT, R178, UR4, PT ;  /* 0x00000004b2007c0c */ /* 0x000fe4000bf26270 */
[----:B------:R-:W-:-:S02]  /*c7f0*/  ISETP.GE.AND P0, PT, R176, UR4, PT ;  /* 0x00000004b0007c0c */ /* 0x000fc4000bf06270 */
[----:B------:R-:W-:-:S03]  /*c800*/  ISETP.GE.AND P4, PT, R162, UR4, PT ;  /* 0x00000004a2007c0c */ /* 0x000fc6000bf86270 */
[C---:B------:R-:W-:Y:S01]  /*c810*/  @!P3 IMAD.SHL.U32 R27, R179.reuse, 0x2, RZ ;  /* 0x00000002b31bb824 */ /* 0x040fe200078e00ff */
[----:B------:R-:W-:-:S03]  /*c820*/  @!P3 SHF.L.U64.HI R4, R179, 0x1, R76 ;  /* 0x00000001b304b819 */ /* 0x000fc6000001024c */
[C---:B------:R-:W-:Y:S01]  /*c830*/  @!P2 IMAD.SHL.U32 R21, R177.reuse, 0x2, RZ ;  /* 0x00000002b115a824 */ /* 0x040fe200078e00ff */
[----:B------:R-:W-:Y:S01]  /*c840*/  @!P2 SHF.L.U64.HI R10, R177, 0x1, R74 ;  /* 0x00000001b10aa819 */ /* 0x000fe2000001024a */
[----:B------:R-:W-:Y:S01]  /*c850*/  @!P1 IMAD.SHL.U32 R13, R178, 0x2, RZ ;  /* 0x00000002b20d9824 */ /* 0x000fe200078e00ff */
[-C--:B-1--4-:R-:W-:Y:S01]  /*c860*/  @!P3 IADD3 R28, P6, R6, R27.reuse, RZ ;  /* 0x0000001b061cb210 */ /* 0x092fe20007fde0ff */
[----:B------:R-:W-:Y:S01]  /*c870*/  @!P0 IMAD.SHL.U32 R35, R176, 0x2, RZ ;  /* 0x00000002b0238824 */ /* 0x000fe200078e00ff */
[----:B0-----:R-:W-:Y:S01]  /*c880*/  @!P3 IADD3 R26, P5, R8, R27, RZ ;  /* 0x0000001b081ab210 */ /* 0x001fe20007fbe0ff */
[----:B------:R-:W-:Y:S01]  /*c890*/  @!P4 IMAD.MOV.U32 R5, RZ, RZ, R9 ;  /* 0x000000ffff05c224 */ /* 0x000fe200078e0009 */
[----:B------:R-:W-:Y:S01]  /*c8a0*/  @!P0 SHF.L.U64.HI R36, R176, 0x1, R75 ;  /* 0x00000001b0248819 */ /* 0x000fe2000001024b */
[--C-:B---3--:R-:W-:Y:S01]  /*c8b0*/  @!P3 IMAD.X R29, R3, 0x1, R4.reuse, P6 ;  /* 0x00000001031db824 */ /* 0x108fe200030e0604 */
[-C--:B------:R-:W-:Y:S01]  /*c8c0*/  @!P2 IADD3 R24, P6, R6, R21.reuse, RZ ;  /* 0x000000150618a210 */ /* 0x080fe20007fde0ff */
[----:B------:R-:W-:Y:S01]  /*c8d0*/  @!P3 IMAD.X R27, R9, 0x1, R4, P5 ;  /* 0x00000001091bb824 */ /* 0x000fe200028e0604 */
[----:B------:R-:W-:Y:S01]  /*c8e0*/  @!P2 IADD3 R20, P5, R8, R21, RZ ;  /* 0x000000150814a210 */ /* 0x000fe20007fbe0ff */
[----:B------:R-:W-:Y:S01]  /*c8f0*/  @!P4 IMAD.MOV.U32 R7, RZ, RZ, R3 ;  /* 0x000000ffff07c224 */ /* 0x000fe200078e0003 */
[----:B------:R-:W-:Y:S01]  /*c900*/  @!P1 SHF.L.U64.HI R4, R178, 0x1, R81 ;  /* 0x00000001b2049819 */ /* 0x000fe20000010251 */
[--C-:B------:R-:W-:Y:S01]  /*c910*/  @!P2 IMAD.X R25, R3, 0x1, R10.reuse, P6 ;  /* 0x000000010319a824 */ /* 0x100fe200030e060a */
[----:B------:R-:W-:Y:S01]  /*c920*/  @!P1 IADD3 R14, P6, R6, R13, RZ ;  /* 0x0000000d060e9210 */ /* 0x000fe20007fde0ff */
[----:B------:R-:W-:Y:S01]  /*c930*/  @!P2 IMAD.X R21, R9, 0x1, R10, P5 ;  /* 0x000000010915a824 */ /* 0x000fe200028e060a */
[----:B------:R-:W-:Y:S01]  /*c940*/  ISETP.GE.AND P5, PT, R180, UR4, PT ;  /* 0x00000004b4007c0c */ /* 0x000fe2000bfa6270 */
[----:B------:R-:W-:-:S04]  /*c950*/  @!P4 IMAD.WIDE R32, R162, 0x2, R6 ;  /* 0x00000002a220c825 */ /* 0x000fc800078e0206 */
[--C-:B------:R-:W-:Y:S01]  /*c960*/  @!P1 IMAD.X R15, R3, 0x1, R4.reuse, P6 ;  /* 0x00000001030f9824 */ /* 0x100fe200030e0604 */
[----:B------:R-:W-:Y:S01]  /*c970*/  @!P1 IADD3 R12, P6, R8, R13, RZ ;  /* 0x0000000d080c9210 */ /* 0x000fe20007fde0ff */
[----:B------:R0:W5:Y:S04]  /*c980*/  @!P4 LD.E.64 R60, desc[UR60][R32.64] ;  /* 0x0000003c203cc980 */ /* 0x000168000c101b00 */
[----:B------:R-:W-:Y:S01]  /*c990*/  @!P1 IMAD.X R13, R9, 0x1, R4, P6 ;  /* 0x00000001090d9824 */ /* 0x000fe200030e0604 */
[----:B------:R-:W-:Y:S01]  /*c9a0*/  @!P0 IADD3 R10, P6, R6, R35, RZ ;  /* 0x00000023060a8210 */ /* 0x000fe20007fde0ff */
[----:B------:R-:W-:Y:S02]  /*c9b0*/  @!P4 IMAD.MOV.U32 R4, RZ, RZ, R8 ;  /* 0x000000ffff04c224 */ /* 0x000fe400078e0008 */
[----:B------:R-:W-:-:S02]  /*c9c0*/  @!P5 IMAD.SHL.U32 R7, R180, 0x2, RZ ;  /* 0x00000002b407d824 */ /* 0x000fc400078e00ff */
[----:B------:R-:W-:-:S04]  /*c9d0*/  @!P4 IMAD.WIDE R30, R162, 0x2, R4 ;  /* 0x00000002a21ec825 */ /* 0x000fc800078e0204 */
[--C-:B------:R-:W-:Y:S01]  /*c9e0*/  @!P0 IMAD.X R11, R3, 0x1, R36.reuse, P6 ;  /* 0x00000001030b8824 */ /* 0x100fe200030e0624 */
[----:B------:R-:W-:Y:S01]  /*c9f0*/  @!P0 IADD3 R4, P6, R8, R35, RZ ;  /* 0x0000002308048210 */ /* 0x000fe20007fde0ff */
[----:B------:R0:W5:Y:S01]  /*ca00*/  @!P4 LD.E.64 R58, desc[UR60][R30.64] ;  /* 0x0000003c1e3ac980 */ /* 0x000162000c101b00 */
[----:B------:R-:W-:Y:S02]  /*ca10*/  @!P5 SHF.L.U64.HI R34, R180, 0x1, R69 ;  /* 0x00000001b422d819 */ /* 0x000fe40000010245 */
[-C--:B------:R-:W-:Y:S01]  /*ca20*/  @!P5 IADD3 R6, P4, R6, R7.reuse, RZ ;  /* 0x000000070606d210 */ /* 0x080fe20007f9e0ff */
[----:B------:R-:W-:Y:S01]  /*ca30*/  @!P0 IMAD.X R5, R9, 0x1, R36, P6 ;  /* 0x0000000109058824 */ /* 0x000fe200030e0624 */
[----:B------:R-:W-:Y:S02]  /*ca40*/  @!P5 IADD3 R8, P6, R8, R7, RZ ;  /* 0x000000070808d210 */ /* 0x000fe40007fde0ff */
[----:B------:R-:W-:Y:S02]  /*ca50*/  CS2R R56, SRZ ;  /* 0x0000000000387805 */ /* 0x000fe4000001ff00 */
[----:B------:R-:W-:Y:S01]  /*ca60*/  CS2R R54, SRZ ;  /* 0x0000000000367805 */ /* 0x000fe2000001ff00 */
[--C-:B------:R-:W-:Y:S01]  /*ca70*/  @!P5 IMAD.X R7, R3, 0x1, R34.reuse, P4 ;  /* 0x000000010307d824 */ /* 0x100fe200020e0622 */
[----:B------:R-:W-:Y:S01]  /*ca80*/  CS2R R52, SRZ ;  /* 0x0000000000347805 */ /* 0x000fe2000001ff00 */
[----:B------:R-:W-:Y:S01]  /*ca90*/  @!P5 IMAD.X R9, R9, 0x1, R34, P6 ;  /* 0x000000010909d824 */ /* 0x000fe200030e0622 */
[----:B------:R-:W-:-:S02]  /*caa0*/  CS2R R50, SRZ ;  /* 0x0000000000327805 */ /* 0x000fc4000001ff00 */
[----:B------:R-:W-:Y:S02]  /*cab0*/  CS2R R48, SRZ ;  /* 0x0000000000307805 */ /* 0x000fe4000001ff00 */
[----:B------:R-:W-:Y:S02]  /*cac0*/  CS2R R46, SRZ ;  /* 0x00000000002e7805 */ /* 0x000fe4000001ff00 */
[----:B------:R-:W-:Y:S02]  /*cad0*/  CS2R R44, SRZ ;  /* 0x00000000002c7805 */ /* 0x000fe4000001ff00 */
[----:B------:R-:W-:Y:S02]  /*cae0*/  CS2R R42, SRZ ;  /* 0x00000000002a7805 */ /* 0x000fe4000001ff00 */
[----:B------:R-:W-:Y:S02]  /*caf0*/  CS2R R34, SRZ ;  /* 0x0000000000227805 */ /* 0x000fe4000001ff00 */
[----:B------:R-:W-:Y:S01]  /*cb00*/  CS2R R36, SRZ ;  /* 0x0000000000247805 */ /* 0x000fe2000001ff00 */
[----:B------:R0:W5:Y:S04]  /*cb10*/  @!P3 LD.E.64 R56, desc[UR60][R28.64] ;  /* 0x0000003c1c38b980 */ /* 0x000168000c101b00 */
        /* <DEDUP_REMOVED lines=8> */
[----:B------:R0:W5:Y:S02]  /*cba0*/  @!P5 LD.E.64 R36, desc[UR60][R8.64] ;  /* 0x0000003c0824d980 */ /* 0x000164000c101b00 */
.L_x_1695:
[----:B------:R-:W-:Y:S05]  /*cbb0*/  BSYNC B1 ;  /* 0x0000000000017941 */ /* 0x000fea0003800000 */
.L_x_1694:
[----:B---3-5:R-:W-:Y:S01]  /*cbc0*/  IMAD.MOV.U32 R3, RZ, RZ, R36 ;  /* 0x000000ffff037224 */ /* 0x028fe200078e0024 */
[----:B------:R-:W-:Y:S01]  /*cbd0*/  UMOV UR4, 0xffffffff ;  /* 0xffffffff00047882 */ /* 0x000fe20000000000 */
[----:B0-----:R-:W-:Y:S01]  /*cbe0*/  IMAD.MOV.U32 R4, RZ, RZ, R37 ;  /* 0x000000ffff047224 */ /* 0x001fe200078e0025 */
[----:B------:R-:W-:Y:S01]  /*cbf0*/  CS2R R20, SRZ ;  /* 0x0000000000147805 */ /* 0x000fe2000001ff00 */
[----:B------:R-:W-:Y:S01]  /*cc00*/  IMAD.MOV.U32 R5, RZ, RZ, R42 ;  /* 0x000000ffff057224 */ /* 0x000fe200078e002a */
[----:B------:R-:W-:Y:S01]  /*cc10*/  PRMT R73, R3, 0x7610, R73 ;  /* 0x0000761003497816 */ /* 0x000fe20000000049 */
[----:B----4-:R-:W-:Y:S01]  /*cc20*/  IMAD.MOV.U32 R6, RZ, RZ, R43 ;  /* 0x000000ffff067224 */ /* 0x010fe200078e002b */
        /* <DEDUP_REMOVED lines=41> */
[----:B------:R-:W-:Y:S02]  /*cec0*/  PRMT R70, R5, 0x7610, R70 ;  /* 0x0000761005467816 */ /* 0x000fe40000000046 */
[----:B------:R-:W-:Y:S01]  /*ced0*/  PRMT R66, R6, 0x7610, R66 ;  /* 0x0000761006427816 */ /* 0x000fe20000000042 */
[----:B------:R-:W-:Y:S06]  /*cee0*/  BRA.DIV UR4, `(.L_x_1696) ;  /* 0x0000020204787947 */ /* 0x000fec000b800000 */
[----:B--2---:R-:W0:Y:S04]  /*cef0*/  SHFL.IDX PT, R62, R62, 0x1, 0x1c1f ;  /* 0x003c1f003e3e7f89 */ /* 0x004e2800000e0000 */
[----:B------:R-:W2:Y:S04]  /*cf00*/  SHFL.IDX PT, R63, R63, 0x1, 0x1c1f ;  /* 0x003c1f003f3f7f89 */ /* 0x000ea800000e0000 */
[----:B------:R-:W3:Y:S04]  /*cf10*/  SHFL.IDX PT, R0, R0, 0x1, 0x1c1f ;  /* 0x003c1f0000007f89 */ /* 0x000ee800000e0000 */
[----:B------:R-:W4:Y:S02]  /*cf20*/  SHFL.IDX PT, R65, R65, 0x1, 0x1c1f ;  /* 0x003c1f0041417f89 */ /* 0x000f2400000e0000 */
.L_x_2035:
[----:B------:R-:W-:Y:S01]  /*cf30*/  VIADD R64, R64, 0x40 ;  /* 0x0000004040407836 */ /* 0x000fe20000000000 */
[----:B------:R-:W-:Y:S01]  /*cf40*/  LOP3.LUT R3, R185, 0x18, R18, 0xf8, !PT ;  /* 0x00000018b9037812 */ /* 0x000fe200078ef812 */
[----:B------:R-:W-:Y:S01]  /*cf50*/  BSSY B1, `(.L_x_1697) ;  /* 0x0000055000017945 */ /* 0x000fe20003800000 */
[----:B------:R-:W-:Y:S02]  /*cf60*/  LOP3.LUT P0, RZ, R227, 0x4, RZ, 0xc0, !PT ;  /* 0x00000004e3ff7812 */ /* 0x000fe4000780c0ff */
[----:B------:R-:W-:Y:S02]  /*cf70*/  CS2R R30, SRZ ;  /* 0x00000000001e7805 */ /* 0x000fe4000001ff00 */
[----:B------:R-:W-:Y:S02]  /*cf80*/  ISETP.GE.AND P1, PT, R64, R67, PT ;  /* 0x000000434000720c */ /* 0x000fe40003f26270 */
[----:B------:R-:W-:Y:S02]  /*cf90*/  CS2R R38, SRZ ;  /* 0x0000000000267805 */ /* 0x000fe4000001ff00 */
[----:B------:R-:W-:-:S02]  /*cfa0*/  LOP3.LUT R4, R3, R186, RZ, 0x3c, !PT ;  /* 0x000000ba03047212 */ /* 0x000fc400078e3cff */
[----:B------:R-:W-:Y:S02]  /*cfb0*/  CS2R R24, SRZ ;  /* 0x0000000000187805 */ /* 0x000fe4000001ff00 */
[----:B------:R-:W-:Y:S02]  /*cfc0*/  CS2R R12, SRZ ;  /* 0x00000000000c7805 */ /* 0x000fe4000001ff00 */
[----:B------:R-:W-:Y:S02]  /*cfd0*/  CS2R R8, SRZ ;  /* 0x0000000000087805 */ /* 0x000fe4000001ff00 */
[----:B------:R-:W-:Y:S01]  /*cfe0*/  CS2R R40, SRZ ;  /* 0x0000000000287805 */ /* 0x000fe2000001ff00 */
[----:B------:R-:W-:Y:S01]  /*cff0*/  IMAD.IADD R3, R187, 0x1, R4 ;  /* 0x00000001bb037824 */ /* 0x000fe200078e0204 */
[----:B------:R-:W-:Y:S02]  /*d000*/  CS2R R32, SRZ ;  /* 0x0000000000207805 */ /* 0x000fe4000001ff00 */
[----:B-1----:R-:W-:-:S02]  /*d010*/  CS2R R28, SRZ ;  /* 0x00000000001c7805 */ /* 0x002fc4000001ff00 */
[----:B------:R-:W-:Y:S02]  /*d020*/  CS2R R26, SRZ ;  /* 0x00000000001a7805 */ /* 0x000fe4000001ff00 */
[----:B------:R-:W-:Y:S01]  /*d030*/  CS2R R14, SRZ ;  /* 0x00000000000e7805 */ /* 0x000fe2000001ff00 */
[----:B------:R-:W-:Y:S01]  /*d040*/  IMAD R3, R3, 0x2, R2 ;  /* 0x0000000203037824 */ /* 0x000fe200078e0202 */
        /* <DEDUP_REMOVED lines=8> */
[----:B------:R-:W-:-:S05]  /*d0d0*/  ISETP.GE.AND P1, PT, R176, UR4, PT ;  /* 0x00000004b0007c0c */ /* 0x000fca000bf26270 */
[C---:B------:R-:W-:Y:S01]  /*d0e0*/  @!P4 IMAD.SHL.U32 R20, R179.reuse, 0x2, RZ ;  /* 0x00000002b314c824 */ /* 0x040fe200078e00ff */
[----:B------:R-:W-:-:S03]  /*d0f0*/  @!P4 SHF.L.U64.HI R5, R179, 0x1, R76 ;  /* 0x00000001b305c819 */ /* 0x000fc6000001024c */
[C---:B------:R-:W-:Y:S01]  /*d100*/  @!P3 IMAD.SHL.U32 R14, R177.reuse, 0x2, RZ ;  /* 0x00000002b10eb824 */ /* 0x040fe200078e00ff */
[----:B------:R-:W-:Y:S01]  /*d110*/  @!P3 SHF.L.U64.HI R7, R177, 0x1, R74 ;  /* 0x00000001b107b819 */ /* 0x000fe2000001024a */
[----:B------:R-:W-:Y:S01]  /*d120*/  @!P2 IMAD.SHL.U32 R10, R178, 0x2, RZ ;  /* 0x00000002b20aa824 */ /* 0x000fe200078e00ff */
[-C--:B--2---:R-:W-:Y:S01]  /*d130*/  @!P4 IADD3 R26, P5, R63, R20.reuse, RZ ;  /* 0x000000143f1ac210 */ /* 0x084fe20007fbe0ff */
[----:B------:R-:W-:Y:S01]  /*d140*/  @!P1 IMAD.SHL.U32 R4, R176, 0x2, RZ ;  /* 0x00000002b0049824 */ /* 0x000fe200078e00ff */
[----:B----4-:R-:W-:Y:S02]  /*d150*/  @!P4 IADD3 R20, P6, R65, R20, RZ ;  /* 0x000000144114c210 */ /* 0x010fe40007fde0ff */
[----:B------:R-:W-:Y:S01]  /*d160*/  @!P2 SHF.L.U64.HI R81, R178, 0x1, R81 ;  /* 0x00000001b251a819 */ /* 0x000fe20000010251 */
[--C-:B0-----:R-:W-:Y:S01]  /*d170*/  @!P4 IMAD.X R27, R62, 0x1, R5.reuse, P5 ;  /* 0x000000013e1bc824 */ /* 0x101fe200028e0605 */
[-C--:B------:R-:W-:Y:S01]  /*d180*/  @!P3 IADD3 R24, P5, R63, R14.reuse, RZ ;  /* 0x0000000e3f18b210 */ /* 0x080fe20007fbe0ff */
[----:B---3--:R-:W-:Y:S01]  /*d190*/  @!P4 IMAD.X R21, R0, 0x1, R5, P6 ;  /* 0x000000010015c824 */ /* 0x008fe200030e0605 */
[----:B------:R-:W-:-:S02]  /*d1a0*/  @!P3 IADD3 R14, P6, R65, R14, RZ ;  /* 0x0000000e410eb210 */ /* 0x000fc40007fde0ff */
[----:B------:R-:W-:Y:S01]  /*d1b0*/  @!P1 SHF.L.U64.HI R75, R176, 0x1, R75 ;  /* 0x00000001b04b9819 */ /* 0x000fe2000001024b */
[--C-:B------:R-:W-:Y:S01]  /*d1c0*/  @!P3 IMAD.X R25, R62, 0x1, R7.reuse, P5 ;  /* 0x000000013e19b824 */ /* 0x100fe200028e0607 */
[-C--:B------:R-:W-:Y:S01]  /*d1d0*/  @!P2 IADD3 R12, P5, R63, R10.reuse, RZ ;  /* 0x0000000a3f0ca210 */ /* 0x080fe20007fbe0ff */
[----:B------:R-:W-:Y:S01]  /*d1e0*/  @!P3 IMAD.X R15, R0, 0x1, R7, P6 ;  /* 0x00000001000fb824 */ /* 0x000fe200030e0607 */
[----:B------:R-:W-:-:S03]  /*d1f0*/  @!P2 IADD3 R10, P6, R65, R10, RZ ;  /* 0x0000000a410aa210 */ /* 0x000fc60007fde0ff */
[--C-:B------:R-:W-:Y:S01]  /*d200*/  @!P2 IMAD.X R13, R62, 0x1, R81.reuse, P5 ;  /* 0x000000013e0da824 */ /* 0x100fe200028e0651 */
[----:B------:R-:W-:Y:S01]  /*d210*/  @!P1 IADD3 R8, P5, R63, R4, RZ ;  /* 0x000000043f089210 */ /* 0x000fe20007fbe0ff */
[----:B------:R-:W-:Y:S01]  /*d220*/  @!P2 IMAD.X R11, R0, 0x1, R81, P6 ;  /* 0x00000001000ba824 */ /* 0x000fe200030e0651 */
[----:B------:R-:W-:-:S03]  /*d230*/  ISETP.GE.AND P6, PT, R162, UR4, PT ;  /* 0x00000004a2007c0c */ /* 0x000fc6000bfc6270 */
[----:B------:R-:W-:Y:S01]  /*d240*/  @!P1 IMAD.X R9, R62, 0x1, R75, P5 ;  /* 0x000000013e099824 */ /* 0x000fe200028e064b */
[----:B------:R-:W-:-:S05]  /*d250*/  @!P1 IADD3 R4, P5, R65, R4, RZ ;  /* 0x0000000441049210 */ /* 0x000fca0007fbe0ff */
[----:B------:R-:W-:Y:S01]  /*d260*/  @!P1 IMAD.X R5, R0, 0x1, R75, P5 ;  /* 0x0000000100059824 */ /* 0x000fe200028e064b */
[----:B------:R-:W-:-:S03]  /*d270*/  ISETP.GE.AND P5, PT, R180, UR4, PT ;  /* 0x00000004b4007c0c */ /* 0x000fc6000bfa6270 */
[----:B------:R-:W-:Y:S02]  /*d280*/  @!P6 IMAD.MOV.U32 R28, RZ, RZ, R63 ;  /* 0x000000ffff1ce224 */ /* 0x000fe400078e003f */
[----:B------:R-:W-:Y:S02]  /*d290*/  @!P6 IMAD.MOV.U32 R29, RZ, RZ, R62 ;  /* 0x000000ffff1de224 */ /* 0x000fe400078e003e */
[----:B------:R-:W-:Y:S02]  /*d2a0*/  @!P6 IMAD.MOV.U32 R6, RZ, RZ, R65 ;  /* 0x000000ffff06e224 */ /* 0x000fe400078e0041 */
[----:B------:R-:W-:Y:S02]  /*d2b0*/  @!P6 IMAD.MOV.U32 R7, RZ, RZ, R0 ;  /* 0x000000ffff07e224 */ /* 0x000fe400078e0000 */
[----:B------:R-:W-:-:S04]  /*d2c0*/  @!P6 IMAD.WIDE R28, R162, 0x2, R28 ;  /* 0x00000002a21ce825 */ /* 0x000fc800078e021c */
[----:B------:R-:W-:Y:S01]  /*d2d0*/  @!P6 IMAD.WIDE R6, R162, 0x2, R6 ;  /* 0x00000002a206e825 */ /* 0x000fe200078e0206 */
[----:B------:R-:W5:Y:S03]  /*d2e0*/  @!P6 LD.E.64 R40, desc[UR60][R28.64] ;  /* 0x0000003c1c28e980 */ /* 0x000f66000c101b00 */
[C---:B------:R-:W-:Y:S01]  /*d2f0*/  @!P5 IMAD.SHL.U32 R30, R180.reuse, 0x2, RZ ;  /* 0x00000002b41ed824 */ /* 0x040fe200078e00ff */
[----:B------:R0:W5:Y:S01]  /*d300*/  @!P6 LD.E.64 R38, desc[UR60][R6.64] ;  /* 0x0000003c0626e980 */ /* 0x000162000c101b00 */
[----:B------:R-:W-:-:S03]  /*d310*/  @!P5 SHF.L.U64.HI R69, R180, 0x1, R69 ;  /* 0x00000001b445d819 */ /* 0x000fc60000010245 */
[----:B0-----:R-:W-:-:S05]  /*d320*/  @!P5 IADD3 R6, P6, R63, R30, RZ ;  /* 0x0000001e3f06d210 */ /* 0x001fca0007fde0ff */
[----:B------:R-:W-:Y:S01]  /*d330*/  @!P5 IMAD.X R7, R62, 0x1, R69, P6 ;  /* 0x000000013e07d824 */ /* 0x000fe200030e0645 */
[----:B------:R-:W-:Y:S02]  /*d340*/  @!P5 IADD3 R62, P6, R65, R30, RZ ;  /* 0x0000001e413ed210 */ /* 0x000fe40007fde0ff */
[----:B------:R-:W-:Y:S02]  /*d350*/  CS2R R30, SRZ ;  /* 0x00000000001e7805 */ /* 0x000fe4000001ff00 */
[----:B------:R-:W-:Y:S02]  /*d360*/  CS2R R32, SRZ ;  /* 0x0000000000207805 */ /* 0x000fe4000001ff00 */
[----:B------:R-:W-:Y:S02]  /*d370*/  CS2R R28, SRZ ;  /* 0x00000000001c7805 */ /* 0x000fe4000001ff00 */
[----:B------:R0:W5:Y:S04]  /*d380*/  @!P4 LD.E.64 R30, desc[UR60][R20.64] ;  /* 0x0000003c141ec980 */ /* 0x000168000c101b00 */
[----:B------:R1:W5:Y:S04]  /*d390*/  @!P4 LD.E.64 R32, desc[UR60][R26.64] ;  /* 0x0000003c1a20c980 */ /* 0x000368000c101b00 */
[----:B------:R2:W5:Y:S01]  /*d3a0*/  @!P3 LD.E.64 R28, desc[UR60][R24.64] ;  /* 0x0000003c181cb980 */ /* 0x000562000c101b00 */
[----:B0-----:R-:W-:-:S02]  /*d3b0*/  CS2R R20, SRZ ;  /* 0x0000000000147805 */ /* 0x001fc4000001ff00 */
[----:B-1----:R-:W-:-:S04]  /*d3c0*/  CS2R R26, SRZ ;  /* 0x00000000001a7805 */ /* 0x002fc8000001ff00 */
[----:B------:R0:W5:Y:S01]  /*d3d0*/  @!P3 LD.E.64 R20, desc[UR60][R14.64] ;  /* 0x0000003c0e14b980 */ /* 0x000162000c101b00 */
[----:B--2---:R-:W-:-:S03]  /*d3e0*/  CS2R R24, SRZ ;  /* 0x0000000000187805 */ /* 0x004fc6000001ff00 */
[----:B------:R1:W5:Y:S01]  /*d3f0*/  @!P2 LD.E.64 R26, desc[UR60][R12.64] ;  /* 0x0000003c0c1aa980 */ /* 0x000362000c101b00 */
[----:B------:R-:W-:-:S03]  /*d400*/  @!P5 IMAD.X R63, R0, 0x1, R69, P6 ;  /* 0x00000001003fd824 */ /* 0x000fc600030e0645 */
[----:B------:R2:W5:Y:S01]  /*d410*/  @!P2 LD.E.64 R24, desc[UR60][R10.64] ;  /* 0x0000003c0a18a980 */ /* 0x000562000c101b00 */
[----:B0-----:R-:W-:Y:S02]  /*d420*/  CS2R R14, SRZ ;  /* 0x00000000000e7805 */ /* 0x001fe4000001ff00 */
[----:B-1----:R-:W-:-:S04]  /*d430*/  CS2R R12, SRZ ;  /* 0x00000000000c7805 */ /* 0x002fc8000001ff00 */
[----:B------:R0:W5:Y:S01]  /*d440*/  @!P1 LD.E.64 R14, desc[UR60][R8.64] ;  /* 0x0000003c080e9980 */ /* 0x000162000c101b00 */
[----:B--2---:R-:W-:-:S03]  /*d450*/  CS2R R10, SRZ ;  /* 0x00000000000a7805 */ /* 0x004fc6000001ff00 */
[----:B------:R1:W5:Y:S04]  /*d460*/  @!P1 LD.E.64 R12, desc[UR60][R4.64] ;  /* 0x0000003c040c9980 */ /* 0x000368000c101b00 */
[----:B------:R1:W5:Y:S01]  /*d470*/  @!P5 LD.E.64 R10, desc[UR60][R6.64] ;  /* 0x0000003c060ad980 */ /* 0x000362000c101b00 */
[----:B0-----:R-:W-:-:S06]  /*d480*/  CS2R R8, SRZ ;  /* 0x0000000000087805 */ /* 0x001fcc000001ff00 */
[----:B------:R1:W5:Y:S02]  /*d490*/  @!P5 LD.E.64 R8, desc[UR60][R62.64] ;  /* 0x0000003c3e08d980 */ /* 0x000364000c101b00 */
.L_x_1698:
[----:B------:R-:W-:Y:S05]  /*d4a0*/  BSYNC B1 ;  /* 0x0000000000017941 */ /* 0x000fea0003800000 */
.L_x_1697:
[----:B-1---5:R-:W-:Y:S01]  /*d4b0*/  IMAD.MOV.U32 R5, RZ, RZ, R20 ;  /* 0x000000ffff057224 */ /* 0x022fe200078e0014 */
[----:B------:R-:W-:Y:S01]  /*d4c0*/  LEA.HI R4, R208, R208, RZ, 0x1 ;  /* 0x000000d0d0047211 */ /* 0x000fe200078f08ff */
[----:B------:R-:W-:Y:S01]  /*d4d0*/  VIADD R6, R3, 0xc400 ;  /* 0x0000c40003067836 */ /* 0x000fe20000000000 */
[----:B------:R-:W-:Y:S01]  /*d4e0*/  VIADDMNMX R67, R67, -R188, 0x80, PT ;  /* 0x0000008043437446 */ /* 0x000fe200038009bc */
[----:B---3--:R-:W-:Y:S01]  /*d4f0*/  VIADD R0, R3, 0xc440 ;  /* 0x0000c44003007836 */ /* 0x008fe20000000000 */
[----:B------:R-:W-:Y:S01]  /*d500*/  PRMT R90, R5, 0x7610, R90 ;  /* 0x00007610055a7816 */ /* 0x000fe2000000005a */
[----:B------:R-:W-:Y:S01]  /*d510*/  @P0 VIADD R0, R6, 0xffffffc0 ;  /* 0xffffffc006000836 */ /* 0x000fe20000000000 */
[----:B------:R-:W-:Y:S01]  /*d520*/  LOP3.LUT R5, R4, 0xfffffffe, RZ, 0xc0, !PT ;  /* 0xfffffffe04057812 */ /* 0x000fe200078ec0ff */
[----:B------:R-:W-:Y:S01]  /*d530*/  IMAD.MOV.U32 R6, RZ, RZ, R21 ;  /* 0x000000ffff067224 */ /* 0x000fe200078e0015 */
[----:B------:R-:W-:Y:S01]  /*d540*/  BSSY B1, `(.L_x_1699) ;  /* 0x0000030000017945 */ /* 0x000fe20003800000 */
[----:B------:R-:W-:Y:S01]  /*d550*/  IMAD.MOV.U32 R7, RZ, RZ, R30 ;  /* 0x000000ffff077224 */ /* 0x000fe200078e001e */
[----:B------:R-:W-:Y:S01]  /*d560*/  ISETP.GE.AND P1, PT, R174, R67, PT ;  /* 0x00000043ae00720c */ /* 0x000fe20003f26270 */
[----:B------:R-:W-:Y:S01]  /*d570*/  IMAD.IADD R5, R208, 0x1, -R5 ;  /* 0x00000001d0057824 */ /* 0x000fe200078e0a05 */
[----:B------:R-:W-:Y:S01]  /*d580*/  PRMT R89, R6, 0x7610, R89 ;  /* 0x0000761006597816 */ /* 0x000fe20000000059 */
[----:B------:R-:W-:Y:S01]  /*d590*/  IMAD.MOV.U32 R4, RZ, RZ, R38 ;  /* 0x000000ffff047224 */ /* 0x000fe200078e0026 */
[----:B------:R-:W-:Y:S01]  /*d5a0*/  PRMT R97, R7, 0x7610, R97 ;  /* 0x0000761007617816 */ /* 0x000fe20000000061 */
[----:B------:R-:W-:Y:S01]  /*d5b0*/  IMAD.MOV.U32 R6, RZ, RZ, R39 ;  /* 0x000000ffff067224 */ /* 0x000fe200078e0027 */
[----:B------:R-:W-:Y:S01]  /*d5c0*/  SHF.L.U32 R5, R5, 0x1f, RZ ;  /* 0x0000001f05057819 */ /* 0x000fe200000006ff */
[----:B------:R-:W-:Y:S01]  /*d5d0*/  IMAD.MOV.U32 R7, RZ, RZ, R24 ;  /* 0x000000ffff077224 */ /* 0x000fe200078e0018 */
[----:B------:R-:W-:Y:S01]  /*d5e0*/  PRMT R105, R4, 0x7610, R105 ;  /* 0x0000761004697816 */ /* 0x000fe20000000069 */
[----:B------:R-:W-:Y:S01]  /*d5f0*/  IMAD.MOV.U32 R4, RZ, RZ, R25 ;  /* 0x000000ffff047224 */ /* 0x000fe200078e0019 */
[----:B------:R-:W1:Y:S01]  /*d600*/  SYNCS.PHASECHK.TRANS64.TRYWAIT P0, [R2+URZ+0x2a800], R5 ;  /* 0x02a80005020075a7 */ /* 0x000e62000800017f */
        /* <DEDUP_REMOVED lines=10> */
[----:B--2---:R-:W-:Y:S01]  /*d6b0*/  PRMT R63, R4, 0x7610, R63 ;  /* 0x00007610043f7816 */ /* 0x004fe2000000003f */
        /* <DEDUP_REMOVED lines=8> */
[----:B0-----:R-:W-:Y:S01]  /*d740*/  IMAD.MOV.U32 R62, RZ, RZ, R31 ;  /* 0x000000ffff3e7224 */ /* 0x001fe200078e001f */
        /* <DEDUP_REMOVED lines=14> */
[----:B-1----:R-:W-:Y:S06]  /*d830*/  @!P0 BRA `(.L_x_1700) ;  /* 0x000001f800988947 */ /* 0x002fec0003800000 */
.L_x_2036:
[----:B------:R-:W-:Y:S05]  /*d840*/  BSYNC B1 ;  /* 0x0000000000017941 */ /* 0x000fea0003800000 */
.L_x_1699:
[----:B------:R-:W-:Y:S01]  /*d850*/  BSSY B1, `(.L_x_1701) ;  /* 0x000012f000017945 */ /* 0x000fe20003800000 */
[----:B------:R-:W-:Y:S02]  /*d860*/  PRMT R64, R4, 0x7610, R64 ;  /* 0x0000761004407816 */ /* 0x000fe40000000040 */
[----:B----4-:R-:W-:Y:S01]  /*d870*/  PRMT R65, R6, 0x7610, R65 ;  /* 0x0000761006417816 */ /* 0x010fe20000000041 */
[----:B------:R-:W-:Y:S06]  /*d880*/  @P1 BRA `(.L_x_1702) ;  /* 0x0000001000ac1947 */ /* 0x000fec0003800000 */
[----:B0-----:R-:W0:Y:S01]  /*d890*/  LDC R5, c[0x0][0x3f4] ;  /* 0x0000fd00ff057b82 */ /* 0x001e220000000800 */
        /* <DEDUP_REMOVED lines=9> */
[----:B------:R-:W-:Y:S02]  /*d930*/  SHF.R.U64 R115, R60, 0x10, R61 ;  /* 0x000000103c737819 */ /* 0x000fe4000000123d */
[----:B------:R-:W-:Y:S02]  /*d940*/  SHF.R.U32.HI R112, RZ, 0x10, R59 ;  /* 0x00000010ff707819 */ /* 0x000fe4000001163b */
[----:B------:R-:W-:Y:S02]  /*d950*/  SHF.R.U32.HI R60, RZ, 0x10, R61 ;  /* 0x00000010ff3c7819 */ /* 0x000fe4000001163d */
[----:B------:R-:W-:Y:S02]  /*d960*/  PRMT R112, R109, 0x5410, R112 ;  /* 0x000054106d707816 */ /* 0x000fe40000000070 */
[----:B------:R-:W-:Y:S02]  /*d970*/  SHF.R.U64 R113, R58, 0x10, R59 ;  /* 0x000000103a717819 */ /* 0x000fe4000000123b */
[----:B------:R-:W-:Y:S01]  /*d980*/  PRMT R111, R111, 0x5410, R60 ;  /* 0x000054106f6f7816 */ /* 0x000fe2000000003c */
[----:B------:R-:W-:Y:S01]  /*d990*/  IMAD.U32 R114, R112, 0x10000, RZ ;  /* 0x0001000070727824 */ /* 0x000fe200078e00ff */
[----:B------:R-:W-:-:S02]  /*d9a0*/  PRMT R113, R110, 0x5410, R113 ;  /* 0x000054106e717816 */ /* 0x000fc40000000071 */
[----:B------:R-:W-:Y:S01]  /*d9b0*/  LOP3.LUT R116, R112, 0xffff0000, RZ, 0xc0, !PT ;  /* 0xffff000070747812 */ /* 0x000fe200078ec0ff */
[C---:B------:R-:W-:Y:S01]  /*d9c0*/  IMAD.U32 R110, R111.reuse, 0x10000, RZ ;  /* 0x000100006f6e7824 */ /* 0x040fe200078e00ff */
[----:B------:R-:W-:Y:S02]  /*d9d0*/  LOP3.LUT R112, R111, 0xffff0000, RZ, 0xc0, !PT ;  /* 0xffff00006f707812 */ /* 0x000fe400078ec0ff */
[----:B------:R-:W-:Y:S02]  /*d9e0*/  PRMT R58, R66, 0x5432, R115 ;  /* 0x00005432423a7816 */ /* 0x000fe40000000073 */
[C---:B0-----:R-:W-:Y:S01]  /*d9f0*/  LOP3.LUT R60, R6.reuse, 0xffff0000, RZ, 0xc0, !PT ;  /* 0xffff0000063c7812 */ /* 0x041fe200078ec0ff */
[----:B------:R-:W-:Y:S01]  /*da00*/  IMAD.U32 R59, R6, 0x10000, RZ ;  /* 0x00010000063b7824 */ /* 0x000fe200078e00ff */
[C---:B------:R-:W-:Y:S01]  /*da10*/  LOP3.LUT R109, R7.reuse, 0xffff0000, RZ, 0xc0, !PT ;  /* 0xffff0000076d7812 */ /* 0x040fe200078ec0ff */
[----:B------:R-:W-:Y:S01]  /*da20*/  IMAD.U32 R61, R7, 0x10000, RZ ;  /* 0x00010000073d7824 */ /* 0x000fe200078e00ff */
[----:B------:R-:W-:Y:S01]  /*da30*/  LOP3.LUT R7, R4, 0xffff0000, RZ, 0xc0, !PT ;  /* 0xffff000004077812 */ /* 0x000fe200078ec0ff */
[C---:B------:R-:W-:Y:S01]  /*da40*/  FMUL.FTZ R118, R60.reuse, R114 ;  /* 0x000000723c767220 */ /* 0x040fe20000410000 */
[----:B------:R-:W-:Y:S01]  /*da50*/  FMUL.FTZ R111, R60, R110 ;  /* 0x0000006e3c6f7220 */ /* 0x000fe20000410000 */
[----:B------:R-:W-:Y:S01]  /*da60*/  FMUL.FTZ R60, R109, R116 ;  /* 0x000000746d3c7220 */ /* 0x000fe20000410000 */
[----:B------:R-:W-:-:S02]  /*da70*/  IMAD.U32 R6, R4, 0x10000, RZ ;  /* 0x0001000004067824 */ /* 0x000fc400078e00ff */
[----:B------:R-:W-:Y:S01]  /*da80*/  FFMA.FTZ R118, R59, R110, -R118 ;  /* 0x0000006e3b767223 */ /* 0x000fe20000010876 */
[----:B------:R-:W-:Y:S01]  /*da90*/  FMUL.FTZ R110, R109, R112 ;  /* 0x000000706d6e7220 */ /* 0x000fe20000410000 */
[----:B------:R-:W-:Y:S01]  /*daa0*/  FFMA.FTZ R111, R59, R114, R111 ;  /* 0x000000723b6f7223 */ /* 0x000fe2000001006f */
[----:B------:R-:W-:Y:S01]  /*dab0*/  FFMA.FTZ R112, R61, R112, -R60 ;  /* 0x000000703d707223 */ /* 0x000fe2000001083c */
[C---:B------:R-:W-:Y:S01]  /*dac0*/  IMAD.U32 R4, R5.reuse, 0x10000, RZ ;  /* 0x0001000005047824 */ /* 0x040fe200078e00ff */
[----:B------:R-:W-:Y:S01]  /*dad0*/  LOP3.LUT R5, R5, 0xffff0000, RZ, 0xc0, !PT ;  /* 0xffff000005057812 */ /* 0x000fe200078ec0ff */
[C---:B------:R-:W-:Y:S01]  /*dae0*/  IMAD.U32 R60, R113.reuse, 0x10000, RZ ;  /* 0x00010000713c7824 */ /* 0x040fe200078e00ff */
[----:B------:R-:W-:Y:S01]  /*daf0*/  LOP3.LUT R113, R113, 0xffff0000, RZ, 0xc0, !PT ;  /* 0xffff000071717812 */ /* 0x000fe200078ec0ff */
[C---:B------:R-:W-:Y:S01]  /*db00*/  IMAD.U32 R59, R58.reuse, 0x10000, RZ ;  /* 0x000100003a3b7824 */ /* 0x040fe200078e00ff */
[----:B------:R-:W-:Y:S01]  /*db10*/  LOP3.LUT R58, R58, 0xffff0000, RZ, 0xc0, !PT ;  /* 0xffff00003a3a7812 */ /* 0x000fe200078ec0ff */
[----:B------:R-:W-:Y:S01]  /*db20*/  FFMA.FTZ R115, R61, R116, R110 ;  /* 0x000000743d737223 */ /* 0x000fe2000001006e */
[C---:B------:R-:W-:Y:S01]  /*db30*/  FMUL.FTZ R61, R7.reuse, R60 ;  /* 0x0000003c073d7220 */ /* 0x040fe20000410000 */
        /* <DEDUP_REMOVED lines=12> */
.L_x_1704:
[----:B------:R-:W-:Y:S05]  /*dc00*/  BSYNC B2 ;  /* 0x0000000000027941 */ /* 0x000fea0003800000 */
.L_x_1703:
[----:B------:R-:W-:Y:S04]  /*dc10*/  BSSY B2, `(.L_x_1705) ;  /* 0x0000030000027945 */ /* 0x000fe80003800000 */
[----:B------:R-:W-:Y:S05]  /*dc20*/  @P1 BRA `(.L_x_1706) ;  /* 0x0000000000b81947 */ /* 0x000fea0003800000 */
[----:B0-----:R-:W0:Y:S01]  /*dc30*/  LDS.128 R4, [R0] ;  /* 0x0000000000047984 */ /* 0x001e220000000c00 */
[--C-:B------:R-:W-:Y:S02]  /*dc40*/  SHF.R.U64 R59, R56, 0x10, R57.reuse ;  /* 0x00000010383b7819 */ /* 0x100fe40000001239 */
[----:B------:R-:W-:Y:S02]  /*dc50*/  SHF.R.U32.HI R56, RZ, 0x10, R57 ;  /* 0x00000010ff387819 */ /* 0x000fe40000011639 */
[--C-:B------:R-:W-:Y:S02]  /*dc60*/  SHF.R.U64 R57, R54, 0x10, R55.reuse ;  /* 0x0000001036397819 */ /* 0x100fe40000001237 */
[----:B------:R-:W-:Y:S02]  /*dc70*/  SHF.R.U32.HI R54, RZ, 0x10, R55 ;  /* 0x00000010ff367819 */ /* 0x000fe40000011637 */
[----:B------:R-:W-:Y:S02]  /*dc80*/  PRMT R103, R103, 0x5410, R56 ;  /* 0x0000541067677816 */ /* 0x000fe40000000038 */
[----:B------:R-:W-:-:S02]  /*dc90*/  PRMT R101, R101, 0x5410, R54 ;  /* 0x0000541065657816 */ /* 0x000fc40000000036 */
[----:B------:R-:W-:Y:S01]  /*dca0*/  PRMT R102, R102, 0x5410, R59 ;  /* 0x0000541066667816 */ /* 0x000fe2000000003b */
[----:B------:R-:W-:Y:S01]  /*dcb0*/  IMAD.U32 R58, R103, 0x10000, RZ ;  /* 0x00010000673a7824 */ /* 0x000fe200078e00ff */
[----:B------:R-:W-:Y:S01]  /*dcc0*/  PRMT R100, R100, 0x5410, R57 ;  /* 0x0000541064647816 */ /* 0x000fe20000000039 */
[C---:B------:R-:W-:Y:S01]  /*dcd0*/  IMAD.U32 R59, R101.reuse, 0x10000, RZ ;  /* 0x00010000653b7824 */ /* 0x040fe200078e00ff */
[----:B------:R-:W-:Y:S02]  /*dce0*/  LOP3.LUT R101, R101, 0xffff0000, RZ, 0xc0, !PT ;  /* 0xffff000065657812 */ /* 0x000fe400078ec0ff */
[----:B------:R-:W-:Y:S02]  /*dcf0*/  LOP3.LUT R103, R103, 0xffff0000, RZ, 0xc0, !PT ;  /* 0xffff000067677812 */ /* 0x000fe400078ec0ff */
[C---:B0-----:R-:W-:Y:S01]  /*dd00*/  LOP3.LUT R55, R6.reuse, 0xffff0000, RZ, 0xc0, !PT ;  /* 0xffff000006377812 */ /* 0x041fe200078ec0ff */
[----:B------:R-:W-:Y:S01]  /*dd10*/  IMAD.U32 R54, R6, 0x10000, RZ ;  /* 0x0001000006367824 */ /* 0x000fe200078e00ff */
[C---:B------:R-:W-:Y:S01]  /*dd20*/  LOP3.LUT R57, R7.reuse, 0xffff0000, RZ, 0xc0, !PT ;  /* 0xffff000007397812 */ /* 0x040fe200078ec0ff */
[----:B------:R-:W-:-:S02]  /*dd30*/  IMAD.U32 R56, R7, 0x10000, RZ ;  /* 0x0001000007387824 */ /* 0x000fc400078e00ff */
[CC--:B------:R-:W-:Y:S01]  /*dd40*/  FMUL.FTZ R60, R55.reuse, R58.reuse ;  /* 0x0000003a373c7220 */ /* 0x0c0fe20000410000 */
[----:B------:R-:W-:Y:S01]  /*dd50*/  FMUL.FTZ R61, R55, R59 ;  /* 0x0000003b373d7220 */ /* 0x000fe20000410000 */
[C---:B------:R-:W-:Y:S01]  /*dd60*/  FMUL.FTZ R55, R57.reuse, R101 ;  /* 0x0000006539377220 */ /* 0x040fe20000410000 */
[----:B------:R-:W-:Y:S02]  /*dd70*/  IMAD.U32 R6, R4, 0x10000, RZ ;  /* 0x0001000004067824 */ /* 0x000fe400078e00ff */
[----:B------:R-:W-:Y:S01]  /*dd80*/  FFMA.FTZ R109, R54, R59, R60 ;  /* 0x0000003b366d7223 */ /* 0x000fe2000001003c */
[-C--:B------:R-:W-:Y:S01]  /*dd90*/  FMUL.FTZ R59, R57, R103.reuse ;  /* 0x00000067393b7220 */ /* 0x080fe20000410000 */
[----:B------:R-:W-:Y:S01]  /*dda0*/  FFMA.FTZ R103, R56, R103, -R55 ;  /* 0x0000006738677223 */ /* 0x000fe20000010837 */
[C---:B------:R-:W-:Y:S01]  /*ddb0*/  IMAD.U32 R7, R5.reuse, 0x10000, RZ ;  /* 0x0001000005077824 */ /* 0x040fe200078e00ff */
[----:B------:R-:W-:Y:S01]  /*ddc0*/  LOP3.LUT R4, R4, 0xffff0000, RZ, 0xc0, !PT ;  /* 0xffff000004047812 */ /* 0x000fe200078ec0ff */
[----:B------:R-:W-:Y:S01]  /*ddd0*/  IMAD.U32 R57, R100, 0x10000, RZ ;  /* 0x0001000064397824 */ /* 0x000fe200078e00ff */
[----:B------:R-:W-:Y:S01]  /*dde0*/  LOP3.LUT R5, R5, 0xffff0000, RZ, 0xc0, !PT ;  /* 0xffff000005057812 */ /* 0x000fe200078ec0ff */
        /* <DEDUP_REMOVED lines=18> */
.L_x_1706:
[----:B------:R-:W-:Y:S05]  /*df10*/  BSYNC B2 ;  /* 0x0000000000027941 */ /* 0x000fea0003800000 */
.L_x_1705:
[----:B------:R-:W-:Y:S04]  /*df20*/  BSSY B2, `(.L_x_1707) ;  /* 0x0000030000027945 */ /* 0x000fe80003800000 */
[----:B------:R-:W-:Y:S05]  /*df30*/  @P2 BRA `(.L_x_1708) ;  /* 0x0000000000b82947 */ /* 0x000fea0003800000 */
[----:B01----:R-:W0:Y:S01]  /*df40*/  LDS.128 R4, [R3+0x10400] ;  /* 0x0104000003047984 */ /* 0x003e220000000c00 */
        /* <DEDUP_REMOVED lines=45> */
.L_x_1708:
[----:B------:R-:W-:Y:S05]  /*e220*/  BSYNC B2 ;  /* 0x0000000000027941 */ /* 0x000fea0003800000 */
.L_x_1707:
[----:B------:R-:W-:Y:S04]  /*e230*/  BSSY B2, `(.L_x_1709) ;  /* 0x0000030000027945 */ /* 0x000fe80003800000 */
[----:B------:R-:W-:Y:S05]  /*e240*/  @P3 BRA `(.L_x_1710) ;  /* 0x0000000000b83947 */ /* 0x000fea0003800000 */
[----:B012---:R-:W0:Y:S01]  /*e250*/  LDS.128 R4, [R0+0x4000] ;  /* 0x0040000000047984 */ /* 0x007e220000000c00 */
[--C-:B------:R-:W-:Y:S02]  /*e260*/  SHF.R.U64 R48, R48, 0x10, R49.reuse ;  /* 0x0000001030307819 */ /* 0x100fe40000001231 */
[----:B------:R-:W-:Y:S02]  /*e270*/  SHF.R.U32.HI R51, RZ, 0x10, R49 ;  /* 0x00000010ff337819 */ /* 0x000fe40000011631 */
[--C-:B------:R-:W-:Y:S02]  /*e280*/  SHF.R.U64 R49, R46, 0x10, R47.reuse ;  /* 0x000000102e317819 */ /* 0x100fe4000000122f */
[----:B------:R-:W-:Y:S02]  /*e290*/  SHF.R.U32.HI R46, RZ, 0x10, R47 ;  /* 0x00000010ff2e7819 */ /* 0x000fe4000001162f */
[----:B------:R-:W-:Y:S02]  /*e2a0*/  PRMT R86, R86, 0x5410, R51 ;  /* 0x0000541056567816 */ /* 0x000fe40000000033 */
[----:B------:R-:W-:-:S02]  /*e2b0*/  PRMT R83, R83, 0x5410, R46 ;  /* 0x0000541053537816 */ /* 0x000fc4000000002e */
[----:B------:R-:W-:Y:S01]  /*e2c0*/  PRMT R84, R84, 0x5410, R49 ;  /* 0x0000541054547816 */ /* 0x000fe20000000031 */
[C---:B------:R-:W-:Y:S01]  /*e2d0*/  IMAD.U32 R50, R86.reuse, 0x10000, RZ ;  /* 0x0001000056327824 */ /* 0x040fe200078e00ff */
[----:B------:R-:W-:Y:S01]  /*e2e0*/  LOP3.LUT R86, R86, 0xffff0000, RZ, 0xc0, !PT ;  /* 0xffff000056567812 */ /* 0x000fe200078ec0ff */
[C---:B------:R-:W-:Y:S01]  /*e2f0*/  IMAD.U32 R51, R83.reuse, 0x10000, RZ ;  /* 0x0001000053337824 */ /* 0x040fe200078e00ff */
[----:B------:R-:W-:Y:S02]  /*e300*/  LOP3.LUT R83, R83, 0xffff0000, RZ, 0xc0, !PT ;  /* 0xffff000053537812 */ /* 0x000fe400078ec0ff */
[----:B------:R-:W-:Y:S02]  /*e310*/  PRMT R85, R85, 0x5410, R48 ;  /* 0x0000541055557816 */ /* 0x000fe40000000030 */
[C---:B0-----:R-:W-:Y:S01]  /*e320*/  LOP3.LUT R47, R6.reuse, 0xffff0000, RZ, 0xc0, !PT ;  /* 0xffff0000062f7812 */ /* 0x041fe200078ec0ff */
[----:B------:R-:W-:Y:S01]  /*e330*/  IMAD.U32 R46, R6, 0x10000, RZ ;  /* 0x00010000062e7824 */ /* 0x000fe200078e00ff */
[C---:B------:R-:W-:Y:S01]  /*e340*/  LOP3.LUT R49, R7.reuse, 0xffff0000, RZ, 0xc0, !PT ;  /* 0xffff000007317812 */ /* 0x040fe200078ec0ff */
[----:B------:R-:W-:-:S02]  /*e350*/  IMAD.U32 R48, R7, 0x10000, RZ ;  /* 0x0001000007307824 */ /* 0x000fc400078e00ff */
[C---:B------:R-:W-:Y:S01]  /*e360*/  FMUL.FTZ R54, R47.reuse, R50 ;  /* 0x000000322f367220 */ /* 0x040fe20000410000 */
[----:B------:R-:W-:Y:S01]  /*e370*/  FMUL.FTZ R53, R47, R51 ;  /* 0x000000332f357220 */ /* 0x000fe20000410000 */
[C---:B------:R-:W-:Y:S01]  /*e380*/  FMUL.FTZ R47, R49.reuse, R83 ;  /* 0x00000053312f7220 */ /* 0x040fe20000410000 */
[----:B------:R-:W-:Y:S02]  /*e390*/  IMAD.U32 R6, R4, 0x10000, RZ ;  /* 0x0001000004067824 */ /* 0x000fe400078e00ff */
[C---:B------:R-:W-:Y:S01]  /*e3a0*/  FFMA.FTZ R55, R46.reuse, R51, R54 ;  /* 0x000000332e377223 */ /* 0x040fe20000010036 */
[----:B------:R-:W-:Y:S01]  /*e3b0*/  FMUL.FTZ R51, R49, R86 ;  /* 0x0000005631337220 */ /* 0x000fe20000410000 */
[C---:B------:R-:W-:Y:S02]  /*e3c0*/  IMAD.U32 R7, R5.reuse, 0x10000, RZ ;  /* 0x0001000005077824 */ /* 0x040fe400078e00ff */
[----:B------:R-:W-:Y:S01]  /*e3d0*/  FFMA.FTZ R52, R46, R50, -R53 ;  /* 0x000000322e347223 */ /* 0x000fe20000010835 */
[----:B------:R-:W-:Y:S01]  /*e3e0*/  IMAD.U32 R49, R84, 0x10000, RZ ;  /* 0x0001000054317824 */ /* 0x000fe200078e00ff */
[----:B------:R-:W-:Y:S01]  /*e3f0*/  LOP3.LUT R4, R4, 0xffff0000, RZ, 0xc0, !PT ;  /* 0xffff000004047812 */ /* 0x000fe200078ec0ff */
[----:B------:R-:W-:Y:S01]  /*e400*/  FFMA.FTZ R86, R48, R86, -R47 ;  /* 0x0000005630567223 */ /* 0x000fe2000001082f */
[----:B------:R-:W-:Y:S01]  /*e410*/  LOP3.LUT R5, R5, 0xffff0000, RZ, 0xc0, !PT ;  /* 0xffff000005057812 */ /* 0x000fe200078ec0ff */
[C---:B------:R-:W-:Y:S01]  /*e420*/  IMAD.U32 R47, R85.reuse, 0x10000, RZ ;  /* 0x00010000552f7824 */ /* 0x040fe200078e00ff */
[----:B------:R-:W-:Y:S01]  /*e430*/  LOP3.LUT R84, R84, 0xffff0000, RZ, 0xc0, !PT ;  /* 0xffff000054547812 */ /* 0x000fe200078ec0ff */
[----:B------:R-:W-:Y:S01]  /*e440*/  FFMA.FTZ R83, R48, R83, R51 ;  /* 0x0000005330537223 */ /* 0x000fe20000010033 */
[----:B------:R-:W-:Y:S01]  /*e450*/  LOP3.LUT R46, R85, 0xffff0000, RZ, 0xc0, !PT ;  /* 0xffff0000552e7812 */ /* 0x000fe200078ec0ff */
[C---:B------:R-:W-:Y:S01]  /*e460*/  FMUL.FTZ R51, R4.reuse, R49 ;  /* 0x0000003104337220 */ /* 0x040fe20000410000 */
[----:B------:R-:W-:Y:S01]  /*e470*/  FMUL.FTZ R48, R4, R47 ;  /* 0x0000002f04307220 */ /* 0x000fe20000410000 */
[----:B------:R-:W-:-:S02]  /*e480*/  FMUL.FTZ R50, R5, R84 ;  /* 0x0000005405327220 */ /* 0x000fc40000410000 */
[-C--:B------:R-:W-:Y:S01]  /*e490*/  FMUL.FTZ R53, R5, R46.reuse ;  /* 0x0000002e05357220 */ /* 0x080fe20000410000 */
[C---:B------:R-:W-:Y:S01]  /*e4a0*/  FFMA.FTZ R4, R6.reuse, R47, -R51 ;  /* 0x0000002f06047223 */ /* 0x040fe20000010833 */
[----:B------:R-:W-:Y:S01]  /*e4b0*/  FFMA.FTZ R49, R6, R49, R48 ;  /* 0x0000003106317223 */ /* 0x000fe20000010030 */
[C---:B------:R-:W-:Y:S01]  /*e4c0*/  FFMA.FTZ R5, R7.reuse, R46, -R50 ;  /* 0x0000002e07057223 */ /* 0x040fe20000010832 */
[----:B------:R-:W-:Y:S01]  /*e4d0*/  FFMA.FTZ R84, R7, R84, R53 ;  /* 0x0000005407547223 */ /* 0x000fe20000010035 */
[----:B------:R-:W-:Y:S02]  /*e4e0*/  F2FP.BF16.F32.PACK_AB R6, R55, R52 ;  /* 0x000000343706723e */ /* 0x000fe400000010ff */
[----:B------:R-:W-:Y:S02]  /*e4f0*/  F2FP.BF16.F32.PACK_AB R7, R83, R86 ;  /* 0x000000565307723e */ /* 0x000fe400000010ff */
[----:B------:R-:W-:Y:S02]  /*e500*/  F2FP.BF16.F32.PACK_AB R4, R49, R4 ;  /* 0x000000043104723e */ /* 0x000fe400000010ff */
[----:B------:R-:W-:-:S05]  /*e510*/  F2FP.BF16.F32.PACK_AB R5, R84, R5 ;  /* 0x000000055405723e */ /* 0x000fca00000010ff */
[----:B------:R3:W-:Y:S02]  /*e520*/  STS.128 [R0+0x4000], R4 ;  /* 0x0040000400007388 */ /* 0x0007e40000000c00 */
.L_x_1710:
[----:B------:R-:W-:Y:S05]  /*e530*/  BSYNC B2 ;  /* 0x0000000000027941 */ /* 0x000fea0003800000 */
.L_x_1709:
[----:B------:R-:W-:Y:S04]  /*e540*/  BSSY B2, `(.L_x_1711) ;  /* 0x0000030000027945 */ /* 0x000fe80003800000 */
[----:B------:R-:W-:Y:S05]  /*e550*/  @P4 BRA `(.L_x_1712) ;  /* 0x0000000000b84947 */ /* 0x000fea0003800000 */
[----:B0123--:R-:W0:Y:S01]  /*e560*/  LDS.128 R4, [R3+0x14400] ;  /* 0x0144000003047984 */ /* 0x00fe220000000c00 */
        /* <DEDUP_REMOVED lines=45> */
.L_x_1712:
[----:B------:R-:W-:Y:S05]  /*e840*/  BSYNC B2 ;  /* 0x0000000000027941 */ /* 0x000fea0003800000 */
.L_x_1711:
[----:B------:R-:W-:Y:S05]  /*e850*/  @P5 BRA `(.L_x_1702) ;  /* 0x0000000000b85947 */ /* 0x000fea0003800000 */
[----:B01234-:R-:W0:Y:S01]  /*e860*/  LDS.128 R4, [R0+0x8000] ;  /* 0x0080000000047984 */ /* 0x01fe220000000c00 */
[----:B------:R-:W-:Y:S02]  /*e870*/  SHF.R.U64 R43, R34, 0x10, R35 ;  /* 0x00000010222b7819 */ /* 0x000fe40000001223 */
[----:B------:R-:W-:Y:S02]  /*e880*/  SHF.R.U64 R34, R36, 0x10, R37 ;  /* 0x0000001024227819 */ /* 0x000fe40000001225 */
[----:B------:R-:W-:Y:S02]  /*e890*/  SHF.R.U32.HI R35, RZ, 0x10, R35 ;  /* 0x00000010ff237819 */ /* 0x000fe40000011623 */
[----:B------:R-:W-:Y:S02]  /*e8a0*/  SHF.R.U32.HI R36, RZ, 0x10, R37 ;  /* 0x00000010ff247819 */ /* 0x000fe40000011625 */
[----:B------:R-:W-:Y:S02]  /*e8b0*/  PRMT R66, R66, 0x5410, R35 ;  /* 0x0000541042427816 */ /* 0x000fe40000000023 */
[----:B------:R-:W-:-:S02]  /*e8c0*/  PRMT R71, R71, 0x5410, R36 ;  /* 0x0000541047477816 */ /* 0x000fc40000000024 */
[----:B------:R-:W-:Y:S01]  /*e8d0*/  PRMT R70, R70, 0x5410, R43 ;  /* 0x0000541046467816 */ /* 0x000fe2000000002b */
[C---:B------:R-:W-:Y:S01]  /*e8e0*/  IMAD.U32 R42, R66.reuse, 0x10000, RZ ;  /* 0x00010000422a7824 */ /* 0x040fe200078e00ff */
        /* <DEDUP_REMOVED lines=12> */
[----:B------:R-:W-:Y:S01]  /*e9b0*/  FFMA.FTZ R47, R34, R43, R46 ;  /* 0x0000002b222f7223 */ /* 0x000fe2000001002e */
[-C--:B------:R-:W-:Y:S01]  /*e9c0*/  FMUL.FTZ R43, R37, R66.reuse ;  /* 0x00000042252b7220 */ /* 0x080fe20000410000 */
[----:B------:R-:W-:Y:S01]  /*e9d0*/  FFMA.FTZ R66, R36, R66, -R35 ;  /* 0x0000004224427223 */ /* 0x000fe20000010823 */
[----:B------:R-:W-:Y:S02]  /*e9e0*/  IMAD.U32 R7, R5, 0x10000, RZ ;  /* 0x0001000005077824 */ /* 0x000fe400078e00ff */
[----:B------:R-:W-:Y:S01]  /*e9f0*/  FFMA.FTZ R44, R34, R42, -R45 ;  /* 0x0000002a222c7223 */ /* 0x000fe2000001082d */
[----:B------:R-:W-:Y:S01]  /*ea00*/  IMAD.U32 R35, R70, 0x10000, RZ ;  /* 0x0001000046237824 */ /* 0x000fe200078e00ff */
[----:B------:R-:W-:Y:S01]  /*ea10*/  LOP3.LUT R4, R4, 0xffff0000, RZ, 0xc0, !PT ;  /* 0xffff000004047812 */ /* 0x000fe200078ec0ff */
[----:B------:R-:W-:Y:S01]  /*ea20*/  IMAD.U32 R37, R73, 0x10000, RZ ;  /* 0x0001000049257824 */ /* 0x000fe200078e00ff */
[----:B------:R-:W-:Y:S01]  /*ea30*/  LOP3.LUT R5, R5, 0xffff0000, RZ, 0xc0, !PT ;  /* 0xffff000005057812 */ /* 0x000fe200078ec0ff */
[----:B------:R-:W-:Y:S01]  /*ea40*/  FFMA.FTZ R71, R36, R71, R43 ;  /* 0x0000004724477223 */ /* 0x000fe2000001002b */
[----:B------:R-:W-:Y:S01]  /*ea50*/  LOP3.LUT R34, R73, 0xffff0000, RZ, 0xc0, !PT ;  /* 0xffff000049227812 */ /* 0x000fe200078ec0ff */
[----:B------:R-:W-:Y:S01]  /*ea60*/  FMUL.FTZ R43, R4, R37 ;  /* 0x00000025042b7220 */ /* 0x000fe20000410000 */
[----:B------:R-:W-:Y:S01]  /*ea70*/  LOP3.LUT R70, R70, 0xffff0000, RZ, 0xc0, !PT ;  /* 0xffff000046467812 */ /* 0x000fe200078ec0ff */
[----:B------:R-:W-:-:S02]  /*ea80*/  FMUL.FTZ R36, R4, R35 ;  /* 0x0000002304247220 */ /* 0x000fc40000410000 */
[C---:B------:R-:W-:Y:S01]  /*ea90*/  FMUL.FTZ R42, R5.reuse, R34 ;  /* 0x00000022052a7220 */ /* 0x040fe20000410000 */
[C---:B------:R-:W-:Y:S01]  /*eaa0*/  FFMA.FTZ R4, R6.reuse, R35, -R43 ;  /* 0x0000002306047223 */ /* 0x040fe2000001082b */
[-C--:B------:R-:W-:Y:S01]  /*eab0*/  FMUL.FTZ R45, R5, R70.reuse ;  /* 0x00000046052d7220 */ /* 0x080fe20000410000 */
[----:B------:R-:W-:Y:S01]  /*eac0*/  FFMA.FTZ R37, R6, R37, R36 ;  /* 0x0000002506257223 */ /* 0x000fe20000010024 */
[----:B------:R-:W-:Y:S01]  /*ead0*/  FFMA.FTZ R5, R7, R70, -R42 ;  /* 0x0000004607057223 */ /* 0x000fe2000001082a */
[----:B------:R-:W-:Y:S01]  /*eae0*/  F2FP.BF16.F32.PACK_AB R6, R47, R44 ;  /* 0x0000002c2f06723e */ /* 0x000fe200000010ff */
[----:B------:R-:W-:Y:S01]  /*eaf0*/  FFMA.FTZ R34, R7, R34, R45 ;  /* 0x0000002207227223 */ /* 0x000fe2000001002d */
[----:B------:R-:W-:Y:S02]  /*eb00*/  F2FP.BF16.F32.PACK_AB R7, R71, R66 ;  /* 0x000000424707723e */ /* 0x000fe400000010ff */
[----:B------:R-:W-:Y:S02]  /*eb10*/  F2FP.BF16.F32.PACK_AB R4, R37, R4 ;  /* 0x000000042504723e */ /* 0x000fe400000010ff */
[----:B------:R-:W-:-:S05]  /*eb20*/  F2FP.BF16.F32.PACK_AB R5, R34, R5 ;  /* 0x000000052205723e */ /* 0x000fca00000010ff */
[----:B------:R0:W-:Y:S02]  /*eb30*/  STS.128 [R0+0x8000], R4 ;  /* 0x0080000400007388 */ /* 0x0001e40000000c00 */
.L_x_1702:
[----:B------:R-:W-:Y:S05]  /*eb40*/  BSYNC B1 ;  /* 0x0000000000017941 */ /* 0x000fea0003800000 */
.L_x_1701:
        /* <DEDUP_REMOVED lines=30> */
[-C--:B------:R-:W-:Y:S01]  /*ed30*/  FMUL.FTZ R41, R35, R39.reuse ;  /* 0x0000002723297220 */ /* 0x080fe20000410000 */
[----:B------:R-:W-:Y:S01]  /*ed40*/  FMUL.FTZ R35, R37, R106 ;  /* 0x0000006a25237220 */ /* 0x000fe20000410000 */
[----:B------:R-:W-:Y:S02]  /*ed50*/  IMAD.U32 R6, R4, 0x10000, RZ ;  /* 0x0001000004067824 */ /* 0x000fe400078e00ff */
[C---:B------:R-:W-:Y:S01]  /*ed60*/  FFMA.FTZ R43, R34.reuse, R39, R40 ;  /* 0x00000027222b7223 */ /* 0x040fe20000010028 */
[----:B------:R-:W-:Y:S02]  /*ed70*/  IMAD.U32 R7, R5, 0x10000, RZ ;  /* 0x0001000005077824 */ /* 0x000fe400078e00ff */
[----:B------:R-:W-:Y:S01]  /*ed80*/  FFMA.FTZ R42, R34, R38, -R41 ;  /* 0x00000026222a7223 */ /* 0x000fe20000010829 */
[-C--:B------:R-:W-:Y:S01]  /*ed90*/  FMUL.FTZ R39, R37, R108.reuse ;  /* 0x0000006c25277220 */ /* 0x080fe20000410000 */
[----:B------:R-:W-:Y:S01]  /*eda0*/  LOP3.LUT R4, R4, 0xffff0000, RZ, 0xc0, !PT ;  /* 0xffff000004047812 */ /* 0x000fe200078ec0ff */
[C---:B------:R-:W-:Y:S01]  /*edb0*/  FFMA.FTZ R108, R36.reuse, R108, -R35 ;  /* 0x0000006c246c7223 */ /* 0x040fe20000010823 */
[----:B------:R-:W-:Y:S01]  /*edc0*/  LOP3.LUT R5, R5, 0xffff0000, RZ, 0xc0, !PT ;  /* 0xffff000005057812 */ /* 0x000fe200078ec0ff */
[C---:B------:R-:W-:Y:S01]  /*edd0*/  IMAD.U32 R37, R105.reuse, 0x10000, RZ ;  /* 0x0001000069257824 */ /* 0x040fe200078e00ff */
[----:B------:R-:W-:Y:S01]  /*ede0*/  LOP3.LUT R38, R105, 0xffff0000, RZ, 0xc0, !PT ;  /* 0xffff000069267812 */ /* 0x000fe200078ec0ff */
[C---:B------:R-:W-:Y:S01]  /*edf0*/  IMAD.U32 R35, R107.reuse, 0x10000, RZ ;  /* 0x000100006b237824 */ /* 0x040fe200078e00ff */
        /* <DEDUP_REMOVED lines=15> */
.L_x_1715:
[----:B------:R-:W-:Y:S05]  /*eef0*/  BSYNC B1 ;  /* 0x0000000000017941 */ /* 0x000fea0003800000 */
.L_x_1714:
[----:B------:R-:W-:Y:S04]  /*ef00*/  BSSY B1, `(.L_x_1716) ;  /* 0x0000030000017945 */ /* 0x000fe80003800000 */
[----:B------:R-:W-:Y:S05]  /*ef10*/  @P1 BRA `(.L_x_1717) ;  /* 0x0000000000b81947 */ /* 0x000fea0003800000 */
[----:B0-----:R-:W0:Y:S01]  /*ef20*/  LDS.128 R4, [R0+0x2000] ;  /* 0x0020000000047984 */ /* 0x001e220000000c00 */
        /* <DEDUP_REMOVED lines=45> */
.L_x_1717:
[----:B------:R-:W-:Y:S05]  /*f200*/  BSYNC B1 ;  /* 0x0000000000017941 */ /* 0x000fea0003800000 */
.L_x_1716:
        /* <DEDUP_REMOVED lines=48> */
.L_x_1719:
[----:B------:R-:W-:Y:S05]  /*f510*/  BSYNC B1 ;  /* 0x0000000000017941 */ /* 0x000fea0003800000 */
.L_x_1718:
        /* <DEDUP_REMOVED lines=48> */
.L_x_1721:
[----:B------:R-:W-:Y:S05]  /*f820*/  BSYNC B1 ;  /* 0x0000000000017941 */ /* 0x000fea0003800000 */
.L_x_1720:
[----:B------:R-:W-:Y:S04]  /*f830*/  BSSY B1, `(.L_x_1722) ;  /* 0x0000030000017945 */ /* 0x000fe80003800000 */
[----:B------:R-:W-:Y:S05]  /*f840*/  @P4 BRA `(.L_x_1723) ;  /* 0x0000000000b84947 */ /* 0x000fea0003800000 */
[----:B0123--:R-:W0:Y:S01]  /*f850*/  LDS.128 R4, [R3+0x16400] ;  /* 0x0164000003047984 */ /* 0x00fe220000000c00 */
        /* <DEDUP_REMOVED lines=45> */
.L_x_1723:
[----:B------:R-:W-:Y:S05]  /*fb30*/  BSYNC B1 ;  /* 0x0000000000017941 */ /* 0x000fea0003800000 */
.L_x_1722:
        /* <DEDUP_REMOVED lines=15> */
[C---:B------:R-:W-:Y:S01]  /*fc30*/  IMAD.U32 R10, R7.reuse, 0x10000, RZ ;  /* 0x00010000070a7824 */ /* 0x040fe200078e00ff */
[----:B------:R-:W-:Y:S01]  /*fc40*/  LOP3.LUT R7, R7, 0xffff0000, RZ, 0xc0, !PT ;  /* 0xffff000007077812 */ /* 0x000fe200078ec0ff */
[----:B------:R-:W-:-:S02]  /*fc50*/  IMAD.U32 R8, R6, 0x10000, RZ ;  /* 0x0001000006087824 */ /* 0x000fc400078e00ff */
[CC--:B------:R-:W-:Y:S01]  /*fc60*/  FMUL.FTZ R13, R9.reuse, R12.reuse ;  /* 0x0000000c090d7220 */ /* 0x0c0fe20000410000 */
[----:B------:R-:W-:Y:S01]  /*fc70*/  FMUL.FTZ R9, R9, R11 ;  /* 0x0000000b09097220 */ /* 0x000fe20000410000 */
[C---:B------:R-:W-:Y:S01]  /*fc80*/  FMUL.FTZ R21, R7.reuse, R63 ;  /* 0x0000003f07157220 */ /* 0x040fe20000410000 */
[----:B------:R-:W-:Y:S02]  /*fc90*/  IMAD.U32 R3, R4, 0x10000, RZ ;  /* 0x0001000004037824 */ /* 0x000fe400078e00ff */
[C---:B------:R-:W-:Y:S01]  /*fca0*/  FFMA.FTZ R14, R8.reuse, R11, -R13 ;  /* 0x0000000b080e7223 */ /* 0x040fe2000001080d */
[----:B------:R-:W-:Y:S01]  /*fcb0*/  FFMA.FTZ R15, R8, R12, R9 ;  /* 0x0000000c080f7223 */ /* 0x000fe20000010009 */
[-C--:B------:R-:W-:Y:S01]  /*fcc0*/  FMUL.FTZ R9, R7, R65.reuse ;  /* 0x0000004107097220 */ /* 0x080fe20000410000 */
        /* <DEDUP_REMOVED lines=21> */
[----:B------:R0:W-:Y:S01]  /*fe20*/  STS.128 [R0+0xa000], R4 ;  /* 0x00a0000400007388 */ /* 0x0001e20000000c00 */
[----:B------:R-:W-:Y:S05]  /*fe30*/  BRA `(.L_x_1713) ;  /* 0x0000003800247947 */ /* 0x000fea0003800000 */
.L_x_1692:
[----:B------:R-:W2:Y:S01]  /*fe40*/  LDC R10, c[0x0][0x448] ;  /* 0x00011200ff0a7b82 */ /* 0x000ea20000000800 */
[----:B------:R-:W-:Y:S01]  /*fe50*/  IMAD R3, R209, 0x40, R64 ;  /* 0x00000040d1037824 */ /* 0x000fe200078e0240 */
[----:B------:R-:W-:Y:S01]  /*fe60*/  ULDC.64 UR4, c[0x0][0x3f8] ;  /* 0x0000fe0000047ab9 */ /* 0x000fe20000000a00 */
[----:B------:R-:W-:Y:S01]  /*fe70*/  ULDC.64 UR6, c[0x0][0x408] ;  /* 0x0001020000067ab9 */ /* 0x000fe20000000a00 */
[----:B------:R-:W-:Y:S02]  /*fe80*/  IMAD.MOV.U32 R4, RZ, RZ, R24 ;  /* 0x000000ffff047224 */ /* 0x000fe400078e0018 */
[----:B------:R-:W-:Y:S02]  /*fe90*/  IMAD.MOV.U32 R6, RZ, RZ, R140 ;  /* 0x000000ffff067224 */ /* 0x000fe400078e008c */
[----:B------:R-:W-:Y:S01]  /*fea0*/  IMAD.MOV.U32 R7, RZ, RZ, R29 ;  /* 0x000000ffff077224 */ /* 0x000fe200078e001d */
        /* <DEDUP_REMOVED lines=27> */
.L_x_2042:
        /* <DEDUP_REMOVED lines=9> */
[----:B0-----:R-:W-:Y:S02]  /*100f0*/  CS2R R32, SRZ ;  /* 0x0000000000207805 */ /* 0x001fe4000001ff00 */
[----:B------:R-:W-:Y:S02]  /*10100*/  CS2R R34, SRZ ;  /* 0x0000000000227805 */ /* 0x000fe4000001ff00 */
[----:B-1----:R-:W-:Y:S02]  /*10110*/  CS2R R28, SRZ ;  /* 0x00000000001c7805 */ /* 0x002fe4000001ff00 */
[----:B------:R-:W-:-:S02]  /*10120*/  CS2R R30, SRZ ;  /* 0x00000000001e7805 */ /* 0x000fc4000001ff00 */
[----:B------:R-:W-:Y:S02]  /*10130*/  CS2R R24, SRZ ;  /* 0x0000000000187805 */ /* 0x000fe4000001ff00 */
[----:B------:R-:W-:Y:S01]  /*10140*/  CS2R R26, SRZ ;  /* 0x00000000001a7805 */ /* 0x000fe2000001ff00 */
[----:B------:R-:W-:Y:S06]  /*10150*/  @P0 BRA `(.L_x_1726) ;  /* 0x0000000000980947 */ /* 0x000fec0003800000 */
[----:B------:R-:W-:Y:S01]  /*10160*/  ULDC UR4, c[0x0][0x3f4] ;  /* 0x0000fd0000047ab9 */ /* 0x000fe20000000800 */
[----:B----4-:R-:W-:Y:S01]  /*10170*/  IMAD.MOV.U32 R8, RZ, RZ, R0 ;  /* 0x000000ffff087224 */ /* 0x010fe200078e0000 */
[----:B------:R-:W-:Y:S01]  /*10180*/  ISETP.GE.AND P2, PT, R18, UR4, PT ;  /* 0x0000000412007c0c */ /* 0x000fe2000bf46270 */
[----:B---3--:R-:W-:Y:S01]  /*10190*/  IMAD.MOV.U32 R9, RZ, RZ, R3 ;  /* 0x000000ffff097224 */ /* 0x008fe200078e0003 */
[----:B------:R-:W-:Y:S01]  /*101a0*/  ISETP.GE.AND P3, PT, R167, UR4, PT ;  /* 0x00000004a7007c0c */ /* 0x000fe2000bf66270 */
[----:B------:R-:W-:Y:S01]  /*101b0*/  IMAD.MOV.U32 R24, RZ, RZ, R14 ;  /* 0x000000ffff187224 */ /* 0x000fe200078e000e */
[----:B------:R-:W-:Y:S01]  /*101c0*/  ISETP.GE.AND P4, PT, R168, UR4, PT ;  /* 0x00000004a8007c0c */ /* 0x000fe2000bf86270 */
[----:B------:R-:W-:Y:S01]  /*101d0*/  IMAD.MOV.U32 R25, RZ, RZ, R7 ;  /* 0x000000ffff197224 */ /* 0x000fe200078e0007 */
[----:B------:R-:W-:Y:S02]  /*101e0*/  CS2R R28, SRZ ;  /* 0x00000000001c7805 */ /* 0x000fe4000001ff00 */
[----:B------:R-:W-:-:S02]  /*101f0*/  CS2R R30, SRZ ;  /* 0x00000000001e7805 */ /* 0x000fc4000001ff00 */
[----:B------:R-:W-:Y:S02]  /*10200*/  CS2R R40, SRZ ;  /* 0x0000000000287805 */ /* 0x000fe4000001ff00 */
[----:B------:R-:W-:Y:S01]  /*10210*/  CS2R R42, SRZ ;  /* 0x00000000002a7805 */ /* 0x000fe2000001ff00 */
[----:B------:R-:W-:Y:S02]  /*10220*/  @!P2 IMAD.SHL.U32 R5, R18, 0x2, RZ ;  /* 0x000000021205a824 */ /* 0x000fe400078e00ff */
[----:B------:R-:W-:Y:S02]  /*10230*/  @!P3 IMAD.SHL.U32 R15, R170, 0x8, RZ ;  /* 0x00000008aa0fb824 */ /* 0x000fe400078e00ff */
[----:B------:R-:W-:Y:S01]  /*10240*/  @!P4 IMAD.SHL.U32 R27, R171, 0x8, RZ ;  /* 0x00000008ab1bc824 */ /* 0x000fe200078e00ff */
[-C--:B------:R-:W-:Y:S01]  /*10250*/  @!P2 IADD3 R4, P0, R0, R5.reuse, RZ ;  /* 0x000000050004a210 */ /* 0x080fe20007f1e0ff */
[----:B------:R-:W-:Y:S01]  /*10260*/  @!P3 IMAD.WIDE R10, R15, 0x2, R8 ;  /* 0x000000020f0ab825 */ /* 0x000fe200078e0208 */
[----:B------:R-:W-:-:S02]  /*10270*/  @!P2 IADD3 R6, P1, R14, R5, RZ ;  /* 0x000000050e06a210 */ /* 0x000fc40007f3e0ff */
[----:B------:R-:W-:Y:S01]  /*10280*/  @!P2 SHF.L.U64.HI R0, R18, 0x1, R19 ;  /* 0x000000011200a819 */ /* 0x000fe20000010213 */
[----:B------:R-:W-:Y:S01]  /*10290*/  @!P4 IMAD.WIDE R12, R27, 0x2, R8 ;  /* 0x000000021b0cc825 */ /* 0x000fe200078e0208 */
[----:B------:R-:W-:Y:S02]  /*102a0*/  CS2R R36, SRZ ;  /* 0x0000000000247805 */ /* 0x000fe4000001ff00 */
[----:B------:R-:W-:Y:S02]  /*102b0*/  CS2R R38, SRZ ;  /* 0x0000000000267805 */ /* 0x000fe4000001ff00 */
[----:B------:R-:W-:Y:S01]  /*102c0*/  CS2R R32, SRZ ;  /* 0x0000000000207805 */ /* 0x000fe2000001ff00 */
[----:B------:R-:W-:Y:S01]  /*102d0*/  @!P3 IMAD.WIDE R14, R15, 0x2, R24 ;  /* 0x000000020f0eb825 */ /* 0x000fe200078e0218 */
[----:B------:R-:W-:Y:S02]  /*102e0*/  CS2R R34, SRZ ;  /* 0x0000000000227805 */ /* 0x000fe4000001ff00 */
[----:B------:R-:W-:-:S02]  /*102f0*/  CS2R R44, SRZ ;  /* 0x00000000002c7805 */ /* 0x000fc4000001ff00 */
[----:B------:R-:W-:Y:S01]  /*10300*/  CS2R R46, SRZ ;  /* 0x00000000002e7805 */ /* 0x000fe2000001ff00 */
[----:B------:R-:W-:Y:S01]  /*10310*/  @!P4 IMAD.WIDE R8, R27, 0x2, R24 ;  /* 0x000000021b08c825 */ /* 0x000fe200078e0218 */
[----:B------:R-:W-:Y:S02]  /*10320*/  CS2R R24, SRZ ;  /* 0x0000000000187805 */ /* 0x000fe4000001ff00 */
[----:B------:R-:W-:Y:S01]  /*10330*/  CS2R R26, SRZ ;  /* 0x00000000001a7805 */ /* 0x000fe2000001ff00 */
[----:B------:R0:W5:Y:S01]  /*10340*/  @!P3 LD.E.128 R28, desc[UR60][R10.64] ;  /* 0x0000003c0a1cb980 */ /* 0x000162000c101d00 */
[--C-:B------:R-:W-:Y:S02]  /*10350*/  @!P2 IMAD.X R5, R3, 0x1, R0.reuse, P0 ;  /* 0x000000010305a824 */ /* 0x100fe400000e0600 */
[----:B------:R-:W-:Y:S01]  /*10360*/  @!P2 IMAD.X R7, R7, 0x1, R0, P1 ;  /* 0x000000010707a824 */ /* 0x000fe200008e0600 */
[----:B------:R0:W5:Y:S04]  /*10370*/  @!P3 LD.E.128 R40, desc[UR60][R14.64] ;  /* 0x0000003c0e28b980 */ /* 0x000168000c101d00 */
[----:B------:R0:W5:Y:S04]  /*10380*/  @!P4 LD.E.128 R24, desc[UR60][R12.64] ;  /* 0x0000003c0c18c980 */ /* 0x000168000c101d00 */
[----:B------:R0:W5:Y:S04]  /*10390*/  @!P4 LD.E.128 R36, desc[UR60][R8.64] ;  /* 0x0000003c0824c980 */ /* 0x000168000c101d00 */
[----:B------:R0:W5:Y:S04]  /*103a0*/  @!P2 LD.E.128 R32, desc[UR60][R4.64] ;  /* 0x0000003c0420a980 */ /* 0x000168000c101d00 */
[----:B------:R0:W5:Y:S02]  /*103b0*/  @!P2 LD.E.128 R44, desc[UR60][R6.64] ;  /* 0x0000003c062ca980 */ /* 0x000164000c101d00 */
.L_x_1726:
[----:B------:R-:W-:Y:S05]  /*103c0*/  BSYNC B1 ;  /* 0x0000000000017941 */ /* 0x000fea0003800000 */
.L_x_1725:
[----:B0----5:R-:W-:Y:S01]  /*103d0*/  IMAD.MOV.U32 R4, RZ, RZ, R46 ;  /* 0x000000ffff047224 */ /* 0x021fe200078e002e */
[----:B------:R-:W-:Y:S01]  /*103e0*/  UMOV UR4, 0xffffffff ;  /* 0xffffffff00047882 */ /* 0x000fe20000000000 */
[----:B------:R-:W-:Y:S02]  /*103f0*/  IMAD.MOV.U32 R5, RZ, RZ, R47 ;  /* 0x000000ffff057224 */ /* 0x000fe400078e002f */
[----:B----4-:R-:W-:Y:S01]  /*10400*/  IMAD.MOV.U32 R0, RZ, RZ, R44 ;  /* 0x000000ffff007224 */ /* 0x010fe200078e002c */
[----:B------:R-:W-:Y:S01]  /*10410*/  PRMT R71, R71, 0x5410, R4 ;  /* 0x0000541047477816 */ /* 0x000fe20000000004 */
[----:B---3--:R-:W-:Y:S01]  /*10420*/  IMAD.MOV.U32 R3, RZ, RZ, R45 ;  /* 0x000000ffff037224 */ /* 0x008fe200078e002d */
        /* <DEDUP_REMOVED lines=41> */
[----:B------:R-:W-:Y:S02]  /*106c0*/  CS2R R4, SRZ ;  /* 0x0000000000047805 */ /* 0x000fe4000001ff00 */
[----:B------:R-:W-:Y:S02]  /*106d0*/  PRMT R88, R0, 0x7610, R88 ;  /* 0x0000761000587816 */ /* 0x000fe40000000058 */
[----:B------:R-:W-:Y:S01]  /*106e0*/  PRMT R89, R3, 0x7610, R89 ;  /* 0x0000761003597816 */ /* 0x000fe20000000059 */
[----:B------:R-:W-:Y:S06]  /*106f0*/  BRA.DIV UR4, `(.L_x_1727) ;  /* 0x000001ce046c7947 */ /* 0x000fec000b800000 */
[----:B------:R0:W1:Y:S04]  /*10700*/  SHFL.IDX PT, R0, R21, 0x1, 0x1c1f ;  /* 0x003c1f0015007f89 */ /* 0x00006800000e0000 */
[----:B------:R0:W3:Y:S04]  /*10710*/  SHFL.IDX PT, R3, R20, 0x1, 0x1c1f ;  /* 0x003c1f0014037f89 */ /* 0x0000e800000e0000 */
[----:B--2---:R-:W2:Y:S04]  /*10720*/  SHFL.IDX PT, R61, R61, 0x1, 0x1c1f ;  /* 0x003c1f003d3d7f89 */ /* 0x004ea800000e0000 */
[----:B0-----:R-:W4:Y:S02]  /*10730*/  SHFL.IDX PT, R62, R62, 0x1, 0x1c1f ;  /* 0x003c1f003e3e7f89 */ /* 0x001f2400000e0000 */
.L_x_2048:
[----:B------:R-:W-:Y:S01]  /*10740*/  VIADD R64, R64, 0x40 ;  /* 0x0000004040407836 */ /* 0x000fe20000000000 */
        /* <DEDUP_REMOVED lines=14> */
[----:B------:R-:W-:Y:S01]  /*10830*/  ULDC UR4, c[0x0][0x3f4] ;  /* 0x0000fd0000047ab9 */ /* 0x000fe20000000800 */
[----:B---3--:R-:W-:Y:S01]  /*10840*/  IMAD.MOV.U32 R6, RZ, RZ, R3 ;  /* 0x000000ffff067224 */ /* 0x008fe200078e0003 */
[----:B------:R-:W-:Y:S01]  /*10850*/  ISETP.GE.AND P2, PT, R18, UR4, PT ;  /* 0x0000000412007c0c */ /* 0x000fe2000bf46270 */
[----:B-1----:R-:W-:Y:S01]  /*10860*/  IMAD.MOV.U32 R7, RZ, RZ, R0 ;  /* 0x000000ffff077224 */ /* 0x002fe200078e0000 */
[----:B------:R-:W-:Y:S01]  /*10870*/  ISETP.GE.AND P3, PT, R167, UR4, PT ;  /* 0x00000004a7007c0c */ /* 0x000fe2000bf66270 */
[----:B----4-:R-:W-:Y:S01]  /*10880*/  IMAD.MOV.U32 R8, RZ, RZ, R62 ;  /* 0x000000ffff087224 */ /* 0x010fe200078e003e */
[----:B------:R-:W-:Y:S01]  /*10890*/  ISETP.GE.AND P4, PT, R168, UR4, PT ;  /* 0x00000004a8007c0c */ /* 0x000fe2000bf86270 */
[----:B--2---:R-:W-:Y:S01]  /*108a0*/  IMAD.MOV.U32 R9, RZ, RZ, R61 ;  /* 0x000000ffff097224 */ /* 0x004fe200078e003d */
[----:B------:R-:W-:Y:S02]  /*108b0*/  CS2R R52, SRZ ;  /* 0x0000000000347805 */ /* 0x000fe4000001ff00 */
[----:B------:R-:W-:-:S02]  /*108c0*/  CS2R R54, SRZ ;  /* 0x0000000000367805 */ /* 0x000fc4000001ff00 */
[----:B------:R-:W-:Y:S02]  /*108d0*/  CS2R R10, SRZ ;  /* 0x00000000000a7805 */ /* 0x000fe4000001ff00 */
        /* <DEDUP_REMOVED lines=27> */
.L_x_1729:
[----:B------:R-:W-:Y:S05]  /*10a90*/  BSYNC B1 ;  /* 0x0000000000017941 */ /* 0x000fea0003800000 */
.L_x_1728:
[----:B---3-5:R-:W-:Y:S01]  /*10aa0*/  IMAD.MOV.U32 R3, RZ, RZ, R4 ;  /* 0x000000ffff037224 */ /* 0x028fe200078e0004 */
[----:B-1----:R-:W-:Y:S01]  /*10ab0*/  LEA.HI R0, R208, R208, RZ, 0x1 ;  /* 0x000000d0d0007211 */ /* 0x002fe200078f08ff */
[----:B------:R-:W-:Y:S01]  /*10ac0*/  IMAD.MOV.U32 R60, RZ, RZ, R7 ;  /* 0x000000ffff3c7224 */ /* 0x000fe200078e0007 */
[----:B------:R-:W-:Y:S01]  /*10ad0*/  VIADDMNMX R69, R69, -R188, 0x80, PT ;  /* 0x0000008045457446 */ /* 0x000fe200038009bc */
[----:B------:R-:W-:Y:S01]  /*10ae0*/  IMAD.MOV.U32 R20, RZ, RZ, R5 ;  /* 0x000000ffff147224 */ /* 0x000fe200078e0005 */
[----:B------:R-:W-:Y:S01]  /*10af0*/  PRMT R92, R3, 0x7610, R92 ;  /* 0x00007610035c7816 */ /* 0x000fe2000000005c */
[----:B------:R-:W-:Y:S01]  /*10b00*/  IMAD.MOV.U32 R21, RZ, RZ, R6 ;  /* 0x000000ffff157224 */ /* 0x000fe200078e0006 */
[----:B------:R-:W-:Y:S01]  /*10b10*/  LOP3.LUT R3, R0, 0xfffffffe, RZ, 0xc0, !PT ;  /* 0xfffffffe00037812 */ /* 0x000fe200078ec0ff */
[----:B----4-:R-:W-:Y:S01]  /*10b20*/  IMAD.MOV.U32 R62, RZ, RZ, R49 ;  /* 0x000000ffff3e7224 */ /* 0x010fe200078e0031 */
[----:B------:R-:W-:Y:S01]  /*10b30*/  PRMT R95, R60, 0x7610, R95 ;  /* 0x000076103c5f7816 */ /* 0x000fe2000000005f */
[----:B------:R-:W-:Y:S01]  /*10b40*/  IMAD.MOV.U32 R60, RZ, RZ, R48 ;  /* 0x000000ffff3c7224 */ /* 0x000fe200078e0030 */
[----:B------:R-:W-:Y:S01]  /*10b50*/  PRMT R93, R20, 0x7610, R93 ;  /* 0x00007610145d7816 */ /* 0x000fe2000000005d */
[----:B------:R-:W-:Y:S01]  /*10b60*/  IMAD.IADD R3, R208, 0x1, -R3 ;  /* 0x00000001d0037824 */ /* 0x000fe200078e0a03 */
[----:B------:R-:W-:Y:S01]  /*10b70*/  PRMT R94, R21, 0x7610, R94 ;  /* 0x00007610155e7816 */ /* 0x000fe2000000005e */
[----:B------:R-:W-:Y:S01]  /*10b80*/  IMAD.MOV.U32 R63, RZ, RZ, R50 ;  /* 0x000000ffff3f7224 */ /* 0x000fe200078e0032 */
[----:B------:R-:W-:Y:S01]  /*10b90*/  PRMT R96, R60, 0x7610, R96 ;  /* 0x000076103c607816 */ /* 0x000fe20000000060 */
[----:B------:R-:W-:Y:S01]  /*10ba0*/  IMAD.MOV.U32 R0, RZ, RZ, R8 ;  /* 0x000000ffff007224 */ /* 0x000fe200078e0008 */
[----:B--2---:R-:W-:Y:S01]  /*10bb0*/  SHF.L.U32 R61, R3, 0x1f, RZ ;  /* 0x0000001f033d7819 */ /* 0x004fe200000006ff */
[----:B------:R-:W-:Y:S01]  /*10bc0*/  IMAD.MOV.U32 R20, RZ, RZ, R9 ;  /* 0x000000ffff147224 */ /* 0x000fe200078e0009 */
[----:B------:R-:W-:Y:S01]  /*10bd0*/  PRMT R97, R62, 0x7610, R97 ;  /* 0x000076103e617816 */ /* 0x000fe20000000061 */
[----:B------:R-:W-:Y:S01]  /*10be0*/  IMAD.MOV.U32 R21, RZ, RZ, R10 ;  /* 0x000000ffff157224 */ /* 0x000fe200078e000a */
[----:B------:R-:W0:Y:S01]  /*10bf0*/  SYNCS.PHASECHK.TRANS64.TRYWAIT P0, [R2+URZ+0x2a800], R61 ;  /* 0x02a8003d020075a7 */ /* 0x000e22000800017f */
        /* <DEDUP_REMOVED lines=18> */
[----:B------:R-:W-:Y:S01]  /*10d20*/  BSSY B1, `(.L_x_1730) ;  /* 0x000000e000017945 */ /* 0x000fe20003800000 */
        /* <DEDUP_REMOVED lines=9> */
[----:B------:R-:W-:-:S02]  /*10dc0*/  ISETP.GE.AND P1, PT, R174, R69, PT ;  /* 0x00000045ae00720c */ /* 0x000fc40003f26270 */
[----:B------:R-:W-:Y:S02]  /*10dd0*/  PRMT R70, R63, 0x7610, R70 ;  /* 0x000076103f467816 */ /* 0x000fe40000000046 */
[----:B------:R-:W-:Y:S01]  /*10de0*/  PRMT R71, R64, 0x7610, R71 ;  /* 0x0000761040477816 */ /* 0x000fe20000000047 */
[----:B0-----:R-:W-:Y:S08]  /*10df0*/  @!P0 BRA `(.L_x_1731) ;  /* 0x000001c800208947 */ /* 0x001ff00003800000 */
.L_x_2049:
[----:B------:R-:W-:Y:S05]  /*10e00*/  BSYNC B1 ;  /* 0x0000000000017941 */ /* 0x000fea0003800000 */
.L_x_1730:
[----:B------:R-:W-:Y:S01]  /*10e10*/  BSSY B1, `(.L_x_1732) ;  /* 0x0000147000017945 */ /* 0x000fe20003800000 */
[----:B------:R-:W-:Y:S02]  /*10e20*/  PRMT R73, R60, 0x7610, R73 ;  /* 0x000076103c497816 */ /* 0x000fe40000000049 */
[----:B------:R-:W-:Y:S01]  /*10e30*/  PRMT R74, R62, 0x7610, R74 ;  /* 0x000076103e4a7816 */ /* 0x000fe2000000004a */
[----:B------:R-:W-:Y:S06]  /*10e40*/  @P1 BRA `(.L_x_1733) ;  /* 0x00000014000c1947 */ /* 0x000fec0003800000 */
[----:B------:R-:W1:Y:S01]  /*10e50*/  LDC R83, c[0x0][0x3f4] ;  /* 0x0000fd00ff537b82 */ /* 0x000e620000000800 */
[----:B------:R-:W-:Y:S01]  /*10e60*/  BSSY B2, `(.L_x_1734) ;  /* 0x000006f000027945 */ /* 0x000fe20003800000 */
[-C--:B-1----:R-:W-:Y:S02]  /*10e70*/  ISETP.GE.AND P0, PT, R18, R83.reuse, PT ;  /* 0x000000531200720c */ /* 0x082fe40003f06270 */
[-C--:B------:R-:W-:Y:S02]  /*10e80*/  ISETP.GE.AND P1, PT, R167, R83.reuse, PT ;  /* 0x00000053a700720c */ /* 0x080fe40003f26270 */
[----:B------:R-:W-:-:S09]  /*10e90*/  ISETP.GE.AND P2, PT, R168, R83, PT ;  /* 0x00000053a800720c */ /* 0x000fd20003f46270 */
[----:B------:R-:W-:Y:S05]  /*10ea0*/  @P0 BRA `(.L_x_1735) ;  /* 0x0000000400a80947 */ /* 0x000fea0003800000 */
[----:B------:R-:W-:Y:S02]  /*10eb0*/  LEA.HI R62, R83, R209, RZ, 0x1d ;  /* 0x000000d1533e7211 */ /* 0x000fe400078fe8ff */
[----:B0-----:R-:W-:Y:S02]  /*10ec0*/  LOP3.LUT R61, R185, 0x38, R18, 0xf8, !PT ;  /* 0x00000038b93d7812 */ /* 0x001fe400078ef812 */
[----:B------:R-:W-:Y:S01]  /*10ed0*/  SHF.R.S32.HI R63, RZ, 0x1f, R62 ;  /* 0x0000001fff3f7819 */ /* 0x000fe2000001143e */
[----:B------:R-:W-:Y:S01]  /*10ee0*/  IMAD.SHL.U32 R64, R62, 0x8, RZ ;  /* 0x000000083e407824 */ /* 0x000fe200078e00ff */
[----:B------:R-:W-:Y:S02]  /*10ef0*/  LOP3.LUT R60, R61, R186, RZ, 0x3c, !PT ;  /* 0x000000ba3d3c7212 */ /* 0x000fe400078e3cff */
[----:B------:R-:W-:Y:S02]  /*10f00*/  LEA.HI R62, R63, R62, RZ, 0x3 ;  /* 0x0000003e3f3e7211 */ /* 0x000fe400078f18ff */
[----:B------:R-:W-:Y:S01]  /*10f10*/  LOP3.LUT R63, R185, 0x38, R64, 0xf8, !PT ;  /* 0x00000038b93f7812 */ /* 0x000fe200078ef840 */
[----:B------:R-:W-:Y:S01]  /*10f20*/  IMAD.IADD R61, R187, 0x1, R60 ;  /* 0x00000001bb3d7824 */ /* 0x000fe200078e023c */
[----:B------:R-:W-:Y:S01]  /*10f30*/  SHF.R.U64 R116, R32, 0x10, R33 ;  /* 0x0000001020747819 */ /* 0x000fe20000001221 */
[----:B------:R-:W-:Y:S01]  /*10f40*/  IMAD.SHL.U32 R62, R62, 0x400, RZ ;  /* 0x000004003e3e7824 */ /* 0x000fe200078e00ff */
[----:B------:R-:W-:Y:S01]  /*10f50*/  LOP3.LUT R63, R63, R186, RZ, 0x3c, !PT ;  /* 0x000000ba3f3f7212 */ /* 0x000fe200078e3cff */
[----:B------:R-:W-:Y:S01]  /*10f60*/  IMAD R100, R61, 0x2, R2 ;  /* 0x000000023d647824 */ /* 0x000fe200078e0202 */
[----:B------:R-:W-:-:S02]  /*10f70*/  SHF.R.U64 R115, R44, 0x10, R45 ;  /* 0x000000102c737819 */ /* 0x000fc4000000122d */
[----:B------:R-:W-:Y:S02]  /*10f80*/  LOP3.LUT R62, R62, 0x7fffe000, RZ, 0xc0, !PT ;  /* 0x7fffe0003e3e7812 */ /* 0x000fe400078ec0ff */
[----:B------:R-:W-:Y:S02]  /*10f90*/  SHF.R.U32.HI R32, RZ, 0x10, R35 ;  /* 0x00000010ff207819 */ /* 0x000fe40000011623 */
[----:B------:R-:W-:Y:S02]  /*10fa0*/  IADD3 R101, R63, R62, R187 ;  /* 0x0000003e3f657210 */ /* 0x000fe40007ffe0bb */
[----:B------:R-:W0:Y:S01]  /*10fb0*/  LDS.128 R60, [R100+0xc400] ;  /* 0x00c40000643c7984 */ /* 0x000e220000000c00 */
[----:B------:R-:W-:Y:S02]  /*10fc0*/  SHF.R.U32.HI R113, RZ, 0x10, R45 ;  /* 0x00000010ff717819 */ /* 0x000fe4000001162d */
[----:B------:R-:W-:Y:S01]  /*10fd0*/  IMAD R101, R101, 0x2, R2 ;  /* 0x0000000265657824 */ /* 0x000fe200078e0202 */
[----:B------:R-:W-:-:S02]  /*10fe0*/  SHF.R.U32.HI R45, RZ, 0x10, R47 ;  /* 0x00000010ff2d7819 */ /* 0x000fc4000001162f */
[----:B------:R-:W-:Y:S02]  /*10ff0*/  PRMT R111, R111, 0x5410, R116 ;  /* 0x000054106f6f7816 */ /* 0x000fe40000000074 */
[----:B------:R-:W1:Y:S01]  /*11000*/  LDS.128 R64, [R101+0xc400] ;  /* 0x00c4000065407984 */ /* 0x000e620000000c00 */
[----:B------:R-:W-:Y:S02]  /*11010*/  SHF.R.U32.HI R114, RZ, 0x10, R33 ;  /* 0x00000010ff727819 */ /* 0x000fe40000011621 */
[----:B------:R-:W-:Y:S02]  /*11020*/  SHF.R.U64 R33, R34, 0x10, R35 ;  /* 0x0000001022217819 */ /* 0x000fe40000001223 */
[----:B------:R-:W-:Y:S02]  /*11030*/  PRMT R112, R112, 0x5410, R115 ;  /* 0x0000541070707816 */ /* 0x000fe40000000073 */
[----:B------:R-:W-:Y:S02]  /*11040*/  PRMT R35, R73, 0x5432, R32 ;  /* 0x0000543249237816 */ /* 0x000fe40000000020 */
[----:B------:R-:W-:Y:S01]  /*11050*/  PRMT R110, R110, 0x5410, R113 ;  /* 0x000054106e6e7816 */ /* 0x000fe20000000071 */
[----:B------:R-:W-:Y:S01]  /*11060*/  IMAD.U32 R122, R112, 0x10000, RZ ;  /* 0x00010000707a7824 */ /* 0x000fe200078e00ff */
[----:B------:R-:W-:-:S02]  /*11070*/  SHF.R.U64 R34, R46, 0x10, R47 ;  /* 0x000000102e227819 */ /* 0x000fc4000000122f */
[----:B------:R-:W-:Y:S01]  /*11080*/  PRMT R32, R70, 0x5432, R45 ;  /* 0x0000543246207816 */ /* 0x000fe2000000002d */
[----:B------:R-:W-:Y:S01]  /*11090*/  IMAD.U32 R121, R110, 0x10000, RZ ;  /* 0x000100006e797824 */ /* 0x000fe200078e00ff */
[----:B------:R-:W-:Y:S02]  /*110a0*/  PRMT R47, R75, 0x5432, R114 ;  /* 0x000054324b2f7816 */ /* 0x000fe40000000072 */
[----:B------:R-:W-:Y:S01]  /*110b0*/  PRMT R34, R71, 0x5432, R34 ;  /* 0x0000543247227816 */ /* 0x000fe20000000022 */
[----:B------:R-:W-:Y:S01]  /*110c0*/  IMAD.U32 R120, R32, 0x10000, RZ ;  /* 0x0001000020787824 */ /* 0x000fe200078e00ff */
[----:B------:R-:W-:Y:S01]  /*110d0*/  PRMT R33, R74, 0x5432, R33 ;  /* 0x000054324a217816 */ /* 0x000fe20000000021 */
        /* <DEDUP_REMOVED lines=10> */
[----:B------:R-:W-:Y:S01]  /*11180*/  IMAD.U32 R119, R64, 0x10000, RZ ;  /* 0x0001000040777824 */ /* 0x000fe200078e00ff */
[----:B------:R-:W-:Y:S01]  /*11190*/  LOP3.LUT R61, R66, 0xffff0000, RZ, 0xc0, !PT ;  /* 0xffff0000423d7812 */ /* 0x000fe200078ec0ff */
[----:B------:R-:W-:-:S02]  /*111a0*/  IMAD.U32 R65, R111, 0x10000, RZ ;  /* 0x000100006f417824 */ /* 0x000fc400078e00ff */
[----:B------:R-:W-:Y:S01]  /*111b0*/  FMUL.FTZ R124, R118, R121 ;  /* 0x00000079767c7220 */ /* 0x000fe20000410000 */
[----:B------:R-:W-:Y:S01]  /*111c0*/  IMAD.U32 R63, R66, 0x10000, RZ ;  /* 0x00010000423f7824 */ /* 0x000fe200078e00ff */
[C---:B------:R-:W-:Y:S01]  /*111d0*/  LOP3.LUT R66, R67.reuse, 0xffff0000, RZ, 0xc0, !PT ;  /* 0xffff000043427812 */ /* 0x040fe200078ec0ff */
[----:B------:R-:W-:Y:S02]  /*111e0*/  IMAD.U32 R117, R67, 0x10000, RZ ;  /* 0x0001000043757824 */ /* 0x000fe400078e00ff */
[C---:B------:R-:W-:Y:S01]  /*111f0*/  FMUL.FTZ R67, R119.reuse, R65 ;  /* 0x0000004177437220 */ /* 0x040fe20000410000 */
[-C--:B------:R-:W-:Y:S01]  /*11200*/  FMUL.FTZ R123, R119, R122.reuse ;  /* 0x0000007a777b7220 */ /* 0x080fe20000410000 */
[----:B------:R-:W-:Y:S01]  /*11210*/  IMAD.U32 R119, R47, 0x10000, RZ ;  /* 0x000100002f777824 */ /* 0x000fe200078e00ff */
[----:B------:R-:W-:Y:S01]  /*11220*/  LOP3.LUT R64, R64, 0xffff0000, RZ, 0xc0, !PT ;  /* 0xffff000040407812 */ /* 0x000fe200078ec0ff */
[----:B------:R-:W-:Y:S01]  /*11230*/  FFMA.FTZ R67, R116, R122, R67 ;  /* 0x0000007a74437223 */ /* 0x000fe20000010043 */
[----:B------:R-:W-:-:S02]  /*11240*/  IMAD.U32 R122, R35, 0x10000, RZ ;  /* 0x00010000237a7824 */ /* 0x000fc400078e00ff */
[----:B------:R-:W-:Y:S01]  /*11250*/  FFMA.FTZ R65, R116, R65, -R123 ;  /* 0x0000004174417223 */ /* 0x000fe2000001087b */
[-C--:B------:R-:W-:Y:S01]  /*11260*/  FMUL.FTZ R118, R118, R119.reuse ;  /* 0x0000007776767220 */ /* 0x080fe20000410000 */
[----:B------:R-:W-:Y:S01]  /*11270*/  FFMA.FTZ R116, R113, R119, -R124 ;  /* 0x0000007771747223 */ /* 0x000fe2000001087c */
[C---:B------:R-:W-:Y:S01]  /*11280*/  FMUL.FTZ R123, R117.reuse, R120 ;  /* 0x00000078757b7220 */ /* 0x040fe20000410000 */
[----:B------:R-:W-:Y:S01]  /*11290*/  LOP3.LUT R119, R112, 0xffff0000, RZ, 0xc0, !PT ;  /* 0xffff000070777812 */ /* 0x000fe200078ec0ff */
[-C--:B------:R-:W-:Y:S01]  /*112a0*/  FMUL.FTZ R117, R117, R122.reuse ;  /* 0x0000007a75757220 */ /* 0x080fe20000410000 */
[----:B------:R-:W-:Y:S01]  /*112b0*/  LOP3.LUT R111, R111, 0xffff0000, RZ, 0xc0, !PT ;  /* 0xffff00006f6f7812 */ /* 0x000fe200078ec0ff */
[----:B------:R-:W-:Y:S01]  /*112c0*/  FFMA.FTZ R113, R113, R121, R118 ;  /* 0x0000007971717223 */ /* 0x000fe20000010076 */
[C---:B------:R-:W-:Y:S01]  /*112d0*/  FFMA.FTZ R112, R114.reuse, R122, -R123 ;  /* 0x0000007a72707223 */ /* 0x040fe2000001087b */
[----:B------:R-:W-:Y:S01]  /*112e0*/  FFMA.FTZ R114, R114, R120, R117 ;  /* 0x0000007872727223 */ /* 0x000fe20000010075 */
[----:B------:R-:W-:Y:S01]  /*112f0*/  FMUL.FTZ R121, R64, R119 ;  /* 0x0000007740797220 */ /* 0x000fe20000410000 */
[----:B------:R-:W-:Y:S01]  /*11300*/  LOP3.LUT R117, R110, 0xffff0000, RZ, 0xc0, !PT ;  /* 0xffff00006e757812 */ /* 0x000fe200078ec0ff */
[-C--:B------:R-:W-:Y:S01]  /*11310*/  FMUL.FTZ R123, R64, R111.reuse ;  /* 0x0000006f407b7220 */ /* 0x080fe20000410000 */
[----:B------:R-:W-:Y:S01]  /*11320*/  LOP3.LUT R47, R47, 0xffff0000, RZ, 0xc0, !PT ;  /* 0xffff00002f2f7812 */ /* 0x000fe200078ec0ff */
[----:B------:R-:W-:Y:S01]  /*11330*/  FFMA.FTZ R64, R44, R111, -R121 ;  /* 0x0000006f2c407223 */ /* 0x000fe20000010879 */
[----:B------:R-:W-:-:S02]  /*11340*/  IMAD.U32 R111, R34, 0x10000, RZ ;  /* 0x00010000226f7824 */ /* 0x000fc400078e00ff */
[----:B------:R-:W-:Y:S01]  /*11350*/  FMUL.FTZ R121, R115, R117 ;  /* 0x0000007573797220 */ /* 0x000fe20000410000 */
[----:B------:R-:W-:Y:S02]  /*11360*/  IMAD.U32 R110, R33, 0x10000, RZ ;  /* 0x00010000216e7824 */ /* 0x000fe400078e00ff */
[----:B------:R-:W-:Y:S01]  /*11370*/  FMUL.FTZ R118, R115, R47 ;  /* 0x0000002f73767220 */ /* 0x000fe20000410000 */
[----:B------:R-:W-:Y:S01]  /*11380*/  FMUL.FTZ R115, R63, R111 ;  /* 0x0000006f3f737220 */ /* 0x000fe20000410000 */
[C---:B------:R-:W-:Y:S01]  /*11390*/  FFMA.FTZ R47, R60.reuse, R47, -R121 ;  /* 0x0000002f3c2f7223 */ /* 0x040fe20000010879 */
[----:B------:R-:W-:Y:S01]  /*113a0*/  LOP3.LUT R35, R35, 0xffff0000, RZ, 0xc0, !PT ;  /* 0xffff000023237812 */ /* 0x000fe200078ec0ff */
[----:B------:R-:W-:Y:S01]  /*113b0*/  FFMA.FTZ R60, R60, R117, R118 ;  /* 0x000000753c3c7223 */ /* 0x000fe20000010076 */
[-C--:B------:R-:W-:Y:S01]  /*113c0*/  FMUL.FTZ R117, R63, R110.reuse ;  /* 0x0000006e3f757220 */ /* 0x080fe20000410000 */
[----:B------:R-:W-:Y:S01]  /*113d0*/  FFMA.FTZ R63, R46, R110, -R115 ;  /* 0x0000006e2e3f7223 */ /* 0x000fe20000010873 */
[----:B------:R-:W-:Y:S01]  /*113e0*/  LOP3.LUT R110, R34, 0xffff0000, RZ, 0xc0, !PT ;  /* 0xffff0000226e7812 */ /* 0x000fe200078ec0ff */
[----:B------:R-:W-:Y:S01]  /*113f0*/  FFMA.FTZ R44, R44, R119, R123 ;  /* 0x000000772c2c7223 */ /* 0x000fe2000001007b */
[----:B------:R-:W-:Y:S01]  /*11400*/  LOP3.LUT R34, R33, 0xffff0000, RZ, 0xc0, !PT ;  /* 0xffff000021227812 */ /* 0x000fe200078ec0ff */
[----:B------:R-:W-:Y:S01]  /*11410*/  FFMA.FTZ R46, R46, R111, R117 ;  /* 0x0000006f2e2e7223 */ /* 0x000fe20000010075 */
[----:B------:R-:W-:Y:S01]  /*11420*/  LOP3.LUT R33, R32, 0xffff0000, RZ, 0xc0, !PT ;  /* 0xffff000020217812 */ /* 0x000fe200078ec0ff */
[C---:B------:R-:W-:Y:S01]  /*11430*/  FMUL.FTZ R32, R61.reuse, R110 ;  /* 0x0000006e3d207220 */ /* 0x040fe20000410000 */
[----:B------:R-:W-:Y:S01]  /*11440*/  F2FP.BF16.F32.PACK_AB R44, R44, R67 ;  /* 0x000000432c2c723e */ /* 0x000fe200000010ff */
[----:B------:R-:W-:-:S02]  /*11450*/  FMUL.FTZ R61, R61, R34 ;  /* 0x000000223d3d7220 */ /* 0x000fc40000410000 */
[C---:B------:R-:W-:Y:S01]  /*11460*/  FMUL.FTZ R111, R66.reuse, R33 ;  /* 0x00000021426f7220 */ /* 0x040fe20000410000 */
[-C--:B------:R-:W-:Y:S01]  /*11470*/  FMUL.FTZ R66, R66, R35.reuse ;  /* 0x0000002342427220 */ /* 0x080fe20000410000 */
[C---:B------:R-:W-:Y:S01]  /*11480*/  FFMA.FTZ R34, R45.reuse, R34, -R32 ;  /* 0x000000222d227223 */ /* 0x040fe20000010820 */
[----:B------:R-:W-:Y:S01]  /*11490*/  FFMA.FTZ R61, R45, R110, R61 ;  /* 0x0000006e2d3d7223 */ /* 0x000fe2000001003d */
[C---:B------:R-:W-:Y:S01]  /*114a0*/  FFMA.FTZ R35, R62.reuse, R35, -R111 ;  /* 0x000000233e237223 */ /* 0x040fe2000001086f */
[----:B------:R-:W-:Y:S01]  /*114b0*/  FFMA.FTZ R111, R62, R33, R66 ;  /* 0x000000213e6f7223 */ /* 0x000fe20000010042 */
[----:B------:R-:W-:Y:S02]  /*114c0*/  F2FP.BF16.F32.PACK_AB R32, R64, R65 ;  /* 0x000000414020723e */ /* 0x000fe400000010ff */
[----:B------:R-:W-:Y:S02]  /*114d0*/  F2FP.BF16.F32.PACK_AB R33, R47, R116 ;  /* 0x000000742f21723e */ /* 0x000fe400000010ff */
[----:B------:R-:W-:-:S02]  /*114e0*/  F2FP.BF16.F32.PACK_AB R34, R34, R63 ;  /* 0x0000003f2222723e */ /* 0x000fc400000010ff */
[----:B------:R-:W-:Y:S02]  /*114f0*/  F2FP.BF16.F32.PACK_AB R35, R35, R112 ;  /* 0x000000702323723e */ /* 0x000fe400000010ff */
[----:B------:R-:W-:Y:S02]  /*11500*/  F2FP.BF16.F32.PACK_AB R45, R60, R113 ;  /* 0x000000713c2d723e */ /* 0x000fe400000010ff */
[----:B------:R-:W-:Y:S01]  /*11510*/  F2FP.BF16.F32.PACK_AB R46, R61, R46 ;  /* 0x0000002e3d2e723e */ /* 0x000fe200000010ff */
[----:B------:R1:W-:Y:S01]  /*11520*/  STS.128 [R100+0xc400], R32 ;  /* 0x00c4002064007388 */ /* 0x0003e20000000c00 */
[----:B------:R-:W-:-:S05]  /*11530*/  F2FP.BF16.F32.PACK_AB R47, R111, R114 ;  /* 0x000000726f2f723e */ /* 0x000fca00000010ff */
[----:B------:R1:W-:Y:S02]  /*11540*/  STS.128 [R101+0xc400], R44 ;  /* 0x00c4002c65007388 */ /* 0x0003e40000000c00 */
.L_x_1735:
[----:B------:R-:W-:Y:S05]  /*11550*/  BSYNC B2 ;  /* 0x0000000000027941 */ /* 0x000fea0003800000 */
.L_x_1734:
[----:B------:R-:W-:Y:S04]  /*11560*/  BSSY B2, `(.L_x_1736) ;  /* 0x0000069000027945 */ /* 0x000fe80003800000 */
[----:B------:R-:W-:Y:S05]  /*11570*/  @P1 BRA `(.L_x_1737) ;  /* 0x00000004009c1947 */ /* 0x000fea0003800000 */
[----:B------:R-:W2:Y:S01]  /*11580*/  LDL R67, [R1+0x44] ;  /* 0x0000440001437983 */ /* 0x000ea20000100800 */
[----:B-1----:R-:W-:Y:S02]  /*11590*/  LEA.HI R32, R83, R170, RZ, 0x1d ;  /* 0x000000aa53207211 */ /* 0x002fe400078fe8ff */
[--C-:B0-----:R-:W-:Y:S02]  /*115a0*/  SHF.R.U64 R61, R30, 0x10, R31.reuse ;  /* 0x000000101e3d7819 */ /* 0x101fe4000000121f */
[----:B------:R-:W-:Y:S01]  /*115b0*/  SHF.R.S32.HI R33, RZ, 0x1f, R32 ;  /* 0x0000001fff217819 */ /* 0x000fe20000011420 */
[----:B------:R-:W-:Y:S01]  /*115c0*/  IMAD.SHL.U32 R34, R32, 0x8, RZ ;  /* 0x0000000820227824 */ /* 0x000fe200078e00ff */
[----:B------:R-:W-:Y:S02]  /*115d0*/  SHF.R.U32.HI R30, RZ, 0x10, R31 ;  /* 0x00000010ff1e7819 */ /* 0x000fe4000001161f */
[----:B------:R-:W-:Y:S02]  /*115e0*/  LEA.HI R32, R33, R32, RZ, 0x3 ;  /* 0x0000002021207211 */ /* 0x000fe400078f18ff */
[----:B------:R-:W-:-:S02]  /*115f0*/  LOP3.LUT R33, R185, 0x38, R34, 0xf8, !PT ;  /* 0x00000038b9217812 */ /* 0x000fc400078ef822 */
[----:B------:R-:W-:Y:S01]  /*11600*/  SHF.R.U64 R63, R28, 0x10, R29 ;  /* 0x000000101c3f7819 */ /* 0x000fe2000000121d */
[----:B------:R-:W-:Y:S01]  /*11610*/  IMAD.SHL.U32 R32, R32, 0x400, RZ ;  /* 0x0000040020207824 */ /* 0x000fe200078e00ff */
[----:B------:R-:W-:Y:S02]  /*11620*/  LOP3.LUT R33, R33, R186, RZ, 0x3c, !PT ;  /* 0x000000ba21217212 */ /* 0x000fe400078e3cff */
[----:B------:R-:W-:Y:S02]  /*11630*/  SHF.R.U64 R31, R40, 0x10, R41 ;  /* 0x00000010281f7819 */ /* 0x000fe40000001229 */
[----:B------:R-:W-:Y:S02]  /*11640*/  LOP3.LUT R32, R32, 0x7fffe000, RZ, 0xc0, !PT ;  /* 0x7fffe00020207812 */ /* 0x000fe400078ec0ff */
[----:B------:R-:W-:Y:S02]  /*11650*/  SHF.R.U32.HI R28, RZ, 0x10, R29 ;  /* 0x00000010ff1c7819 */ /* 0x000fe4000001161d */
[----:B------:R-:W-:-:S02]  /*11660*/  IADD3 R45, R33, R32, R187 ;  /* 0x00000020212d7210 */ /* 0x000fc40007ffe0bb */
[----:B------:R-:W-:Y:S02]  /*11670*/  SHF.R.U64 R29, R42, 0x10, R43 ;  /* 0x000000102a1d7819 */ /* 0x000fe4000000122b */
[----:B------:R-:W-:Y:S01]  /*11680*/  PRMT R102, R102, 0x5410, R31 ;  /* 0x0000541066667816 */ /* 0x000fe2000000001f */
[----:B------:R-:W-:Y:S01]  /*11690*/  IMAD R60, R45, 0x2, R2 ;  /* 0x000000022d3c7824 */ /* 0x000fe200078e0202 */
[----:B------:R-:W-:Y:S02]  /*116a0*/  SHF.R.U32.HI R40, RZ, 0x10, R41 ;  /* 0x00000010ff287819 */ /* 0x000fe40000011629 */
[----:B------:R-:W-:Y:S02]  /*116b0*/  PRMT R107, R107, 0x5410, R28 ;  /* 0x000054106b6b7816 */ /* 0x000fe4000000001c */
[----:B------:R-:W0:Y:S01]  /*116c0*/  LDS.128 R44, [R60+0xc400] ;  /* 0x00c400003c2c7984 */ /* 0x000e220000000c00 */
[----:B------:R-:W-:Y:S02]  /*116d0*/  PRMT R104, R104, 0x5410, R29 ;  /* 0x0000541068687816 */ /* 0x000fe4000000001d */
[----:B------:R-:W-:Y:S01]  /*116e0*/  PRMT R106, R106, 0x5410, R63 ;  /* 0x000054106a6a7816 */ /* 0x000fe2000000003f */
[----:B------:R-:W-:Y:S01]  /*116f0*/  IMAD.U32 R63, R102, 0x10000, RZ ;  /* 0x00010000663f7824 */ /* 0x000fe200078e00ff */
[----:B------:R-:W-:-:S02]  /*11700*/  PRMT R108, R108, 0x5410, R61 ;  /* 0x000054106c6c7816 */ /* 0x000fc4000000003d */
[----:B------:R-:W-:Y:S02]  /*11710*/  SHF.R.U32.HI R42, RZ, 0x10, R43 ;  /* 0x00000010ff2a7819 */ /* 0x000fe4000001162b */
[----:B------:R-:W-:Y:S02]  /*11720*/  PRMT R103, R103, 0x5410, R40 ;  /* 0x0000541067677816 */ /* 0x000fe40000000028 */
[----:B------:R-:W-:Y:S02]  /*11730*/  PRMT R109, R109, 0x5410, R30 ;  /* 0x000054106d6d7816 */ /* 0x000fe4000000001e */
[----:B------:R-:W-:Y:S01]  /*11740*/  PRMT R105, R105, 0x5410, R42 ;  /* 0x0000541069697816 */ /* 0x000fe2000000002a */
[C---:B------:R-:W-:Y:S01]  /*11750*/  IMAD.U32 R64, R103.reuse, 0x10000, RZ ;  /* 0x0001000067407824 */ /* 0x040fe200078e00ff */
[----:B------:R-:W-:Y:S02]  /*11760*/  LOP3.LUT R103, R103, 0xffff0000, RZ, 0xc0, !PT ;  /* 0xffff000067677812 */ /* 0x000fe400078ec0ff */
[----:B0-----:R-:W-:Y:S01]  /*11770*/  LOP3.LUT R62, R44, 0xffff0000, RZ, 0xc0, !PT ;  /* 0xffff00002c3e7812 */ /* 0x001fe200078ec0ff */
[----:B------:R-:W-:Y:S01]  /*11780*/  IMAD.U32 R41, R45, 0x10000, RZ ;  /* 0x000100002d297824 */ /* 0x000fe200078e00ff */
[----:B------:R-:W-:Y:S01]  /*11790*/  LOP3.LUT R31, R46, 0xffff0000, RZ, 0xc0, !PT ;  /* 0xffff00002e1f7812 */ /* 0x000fe200078ec0ff */
[----:B------:R-:W-:Y:S01]  /*117a0*/  IMAD.U32 R42, R47, 0x10000, RZ ;  /* 0x000100002f2a7824 */ /* 0x000fe200078e00ff */
[----:B------:R-:W-:Y:S01]  /*117b0*/  LOP3.LUT R45, R45, 0xffff0000, RZ, 0xc0, !PT ;  /* 0xffff00002d2d7812 */ /* 0x000fe200078ec0ff */
[----:B------:R-:W-:Y:S01]  /*117c0*/  FMUL.FTZ R66, R41, R64 ;  /* 0x0000004029427220 */ /* 0x000fe20000410000 */
[----:B--2---:R-:W0:Y:S02]  /*117d0*/  LDS.128 R32, [R67] ;  /* 0x0000000043207984 */ /* 0x004e240000000c00 */
[C---:B0-----:R-:W-:Y:S01]  /*117e0*/  IMAD.U32 R29, R34.reuse, 0x10000, RZ ;  /* 0x00010000221d7824 */ /* 0x041fe200078e00ff */
[----:B------:R-:W-:Y:S01]  /*117f0*/  LOP3.LUT R28, R34, 0xffff0000, RZ, 0xc0, !PT ;  /* 0xffff0000221c7812 */ /* 0x000fe200078ec0ff */
[C---:B------:R-:W-:Y:S01]  /*11800*/  IMAD.U32 R61, R35.reuse, 0x10000, RZ ;  /* 0x00010000233d7824 */ /* 0x040fe200078e00ff */
[----:B------:R-:W-:Y:S01]  /*11810*/  LOP3.LUT R34, R35, 0xffff0000, RZ, 0xc0, !PT ;  /* 0xffff000023227812 */ /* 0x000fe200078ec0ff */
[----:B------:R-:W-:Y:S01]  /*11820*/  IMAD.U32 R35, R44, 0x10000, RZ ;  /* 0x000100002c237824 */ /* 0x000fe200078e00ff */
[C---:B------:R-:W-:Y:S01]  /*11830*/  LOP3.LUT R30, R32.reuse, 0xffff0000, RZ, 0xc0, !PT ;  /* 0xffff0000201e7812 */ /* 0x040fe200078ec0ff */
[----:B------:R-:W-:Y:S01]  /*11840*/  IMAD.U32 R40, R32, 0x10000, RZ ;  /* 0x0001000020287824 */ /* 0x000fe200078e00ff */
[----:B------:R-:W-:Y:S01]  /*11850*/  LOP3.LUT R32, R33, 0xffff0000, RZ, 0xc0, !PT ;  /* 0xffff000021207812 */ /* 0x000fe200078ec0ff */
[----:B------:R-:W-:-:S02]  /*11860*/  IMAD.U32 R44, R106, 0x10000, RZ ;  /* 0x000100006a2c7824 */ /* 0x000fc400078e00ff */
[-C--:B------:R-:W-:Y:S01]  /*11870*/  FMUL.FTZ R65, R35, R63.reuse ;  /* 0x0000003f23417220 */ /* 0x080fe20000410000 */
[----:B------:R-:W-:Y:S02]  /*11880*/  IMAD.U32 R43, R33, 0x10000, RZ ;  /* 0x00010000212b7824 */ /* 0x000fe400078e00ff */
[----:B------:R-:W-:Y:S01]  /*11890*/  IMAD.U32 R33, R46, 0x10000, RZ ;  /* 0x000100002e217824 */ /* 0x000fe200078e00ff */
[----:B------:R-:W-:Y:S01]  /*118a0*/  LOP3.LUT R46, R47, 0xffff0000, RZ, 0xc0, !PT ;  /* 0xffff00002f2e7812 */ /* 0x000fe200078ec0ff */
[-C--:B------:R-:W-:Y:S01]  /*118b0*/  FMUL.FTZ R47, R35, R44.reuse ;  /* 0x0000002c232f7220 */ /* 0x080fe20000410000 */
[C---:B------:R-:W-:Y:S01]  /*118c0*/  FFMA.FTZ R35, R40.reuse, R44, -R65 ;  /* 0x0000002c28237223 */ /* 0x040fe20000010841 */
[C---:B------:R-:W-:Y:S01]  /*118d0*/  IMAD.U32 R44, R107.reuse, 0x10000, RZ ;  /* 0x000100006b2c7824 */ /* 0x040fe200078e00ff */
[----:B------:R-:W-:Y:S01]  /*118e0*/  LOP3.LUT R107, R107, 0xffff0000, RZ, 0xc0, !PT ;  /* 0xffff00006b6b7812 */ /* 0x000fe200078ec0ff */
[----:B------:R-:W-:Y:S02]  /*118f0*/  IMAD.U32 R65, R105, 0x10000, RZ ;  /* 0x0001000069417824 */ /* 0x000fe400078e00ff */
[----:B------:R-:W-:Y:S01]  /*11900*/  FFMA.FTZ R40, R40, R63, R47 ;  /* 0x0000003f28287223 */ /* 0x000fe2000001002f */
[----:B------:R-:W-:-:S02]  /*11910*/  IMAD.U32 R47, R109, 0x10000, RZ ;  /* 0x000100006d2f7824 */ /* 0x000fc400078e00ff */
[-C--:B------:R-:W-:Y:S01]  /*11920*/  FMUL.FTZ R100, R41, R44.reuse ;  /* 0x0000002c29647220 */ /* 0x080fe20000410000 */
[C---:B------:R-:W-:Y:S01]  /*11930*/  FFMA.FTZ R41, R43.reuse, R44, -R66 ;  /* 0x0000002c2b297223 */ /* 0x040fe20000010842 */
[----:B------:R-:W-:Y:S01]  /*11940*/  FMUL.FTZ R44, R42, R65 ;  /* 0x000000412a2c7220 */ /* 0x000fe20000410000 */
[----:B------:R-:W-:Y:S01]  /*11950*/  LOP3.LUT R63, R102, 0xffff0000, RZ, 0xc0, !PT ;  /* 0xffff0000663f7812 */ /* 0x000fe200078ec0ff */
[-C--:B------:R-:W-:Y:S01]  /*11960*/  FMUL.FTZ R66, R42, R47.reuse ;  /* 0x0000002f2a427220 */ /* 0x080fe20000410000 */
[----:B------:R-:W-:Y:S01]  /*11970*/  FFMA.FTZ R43, R43, R64, R100 ;  /* 0x000000402b2b7223 */ /* 0x000fe20000010064 */
[C---:B------:R-:W-:Y:S01]  /*11980*/  FFMA.FTZ R42, R61.reuse, R47, -R44 ;  /* 0x0000002f3d2a7223 */ /* 0x040fe2000001082c */
[----:B------:R-:W-:Y:S01]  /*11990*/  LOP3.LUT R47, R106, 0xffff0000, RZ, 0xc0, !PT ;  /* 0xffff00006a2f7812 */ /* 0x000fe200078ec0ff */
[----:B------:R-:W-:Y:S01]  /*119a0*/  FFMA.FTZ R44, R61, R65, R66 ;  /* 0x000000413d2c7223 */ /* 0x000fe20000010042 */
[----:B------:R-:W-:Y:S01]  /*119b0*/  FMUL.FTZ R61, R62, R63 ;  /* 0x0000003f3e3d7220 */ /* 0x000fe20000410000 */
[----:B------:R-:W-:Y:S01]  /*119c0*/  FMUL.FTZ R100, R45, R107 ;  /* 0x0000006b2d647220 */ /* 0x000fe20000410000 */
[----:B------:R-:W-:-:S02]  /*119d0*/  IMAD.U32 R64, R104, 0x10000, RZ ;  /* 0x0001000068407824 */ /* 0x000fc400078e00ff */
[-C--:B------:R-:W-:Y:S01]  /*119e0*/  FMUL.FTZ R65, R62, R47.reuse ;  /* 0x0000002f3e417220 */ /* 0x080fe20000410000 */
[----:B------:R-:W-:Y:S01]  /*119f0*/  FFMA.FTZ R66, R30, R47, -R61 ;  /* 0x0000002f1e427223 */ /* 0x000fe2000001083d */
[----:B------:R-:W-:Y:S01]  /*11a00*/  FMUL.FTZ R47, R45, R103 ;  /* 0x000000672d2f7220 */ /* 0x000fe20000410000 */
[----:B------:R-:W-:Y:S02]  /*11a10*/  IMAD.U32 R62, R108, 0x10000, RZ ;  /* 0x000100006c3e7824 */ /* 0x000fe400078e00ff */
[----:B------:R-:W-:Y:S01]  /*11a20*/  FFMA.FTZ R65, R30, R63, R65 ;  /* 0x0000003f1e417223 */ /* 0x000fe20000010041 */
[C---:B------:R-:W-:Y:S01]  /*11a30*/  FFMA.FTZ R100, R32.reuse, R103, R100 ;  /* 0x0000006720647223 */ /* 0x040fe20000010064 */
[----:B------:R-:W-:Y:S01]  /*11a40*/  FFMA.FTZ R30, R32, R107, -R47 ;  /* 0x0000006b201e7223 */ /* 0x000fe2000001082f */
[C---:B------:R-:W-:Y:S01]  /*11a50*/  FMUL.FTZ R102, R33.reuse, R64 ;  /* 0x0000004021667220 */ /* 0x040fe20000410000 */
[----:B------:R-:W-:Y:S01]  /*11a60*/  FMUL.FTZ R32, R33, R62 ;  /* 0x0000003e21207220 */ /* 0x000fe20000410000 */
[----:B------:R-:W-:-:S02]  /*11a70*/  LOP3.LUT R104, R104, 0xffff0000, RZ, 0xc0, !PT ;  /* 0xffff000068687812 */ /* 0x000fc400078ec0ff */
[----:B------:R-:W-:Y:S01]  /*11a80*/  LOP3.LUT R105, R105, 0xffff0000, RZ, 0xc0, !PT ;  /* 0xffff000069697812 */ /* 0x000fe200078ec0ff */
[C---:B------:R-:W-:Y:S01]  /*11a90*/  FFMA.FTZ R102, R29.reuse, R62, -R102 ;  /* 0x0000003e1d667223 */ /* 0x040fe20000010866 */
[----:B------:R-:W-:Y:S01]  /*11aa0*/  LOP3.LUT R108, R108, 0xffff0000, RZ, 0xc0, !PT ;  /* 0xffff00006c6c7812 */ /* 0x000fe200078ec0ff */
[----:B------:R-:W-:Y:S01]  /*11ab0*/  FFMA.FTZ R64, R29, R64, R32 ;  /* 0x000000401d407223 */ /* 0x000fe20000010020 */
[----:B------:R-:W-:Y:S01]  /*11ac0*/  LOP3.LUT R109, R109, 0xffff0000, RZ, 0xc0, !PT ;  /* 0xffff00006d6d7812 */ /* 0x000fe200078ec0ff */
[C---:B------:R-:W-:Y:S01]  /*11ad0*/  FMUL.FTZ R29, R31.reuse, R104 ;  /* 0x000000681f1d7220 */ /* 0x040fe20000410000 */
[C---:B------:R-:W-:Y:S01]  /*11ae0*/  FMUL.FTZ R47, R46.reuse, R105 ;  /* 0x000000692e2f7220 */ /* 0x040fe20000410000 */
[----:B------:R-:W-:Y:S01]  /*11af0*/  FMUL.FTZ R33, R31, R108 ;  /* 0x0000006c1f217220 */ /* 0x000fe20000410000 */
[----:B------:R-:W-:Y:S01]  /*11b00*/  F2FP.BF16.F32.PACK_AB R32, R65, R40 ;  /* 0x000000284120723e */ /* 0x000fe200000010ff */
[-C--:B------:R-:W-:Y:S01]  /*11b10*/  FMUL.FTZ R46, R46, R109.reuse ;  /* 0x0000006d2e2e7220 */ /* 0x080fe20000410000 */
        /* <DEDUP_REMOVED lines=13> */
.L_x_1737:
[----:B------:R-:W-:Y:S05]  /*11bf0*/  BSYNC B2 ;  /* 0x0000000000027941 */ /* 0x000fea0003800000 */
.L_x_1736:
[----:B------:R-:W-:Y:S05]  /*11c00*/  @P2 BRA `(.L_x_1733) ;  /* 0x00000004009c2947 */ /* 0x000fea0003800000 */
[----:B------:R-:W3:Y:S01]  /*11c10*/  LDL R43, [R1+0x3c] ;  /* 0x00003c00012b7983 */ /* 0x000ee20000100800 */
[----:B------:R-:W-:Y:S02]  /*11c20*/  LEA.HI R83, R83, R171, RZ, 0x1d ;  /* 0x000000ab53537211 */ /* 0x000fe400078fe8ff */
[----:B------:R-:W-:Y:S02]  /*11c30*/  SHF.R.U64 R41, R24, 0x10, R25 ;  /* 0x0000001018297819 */ /* 0x000fe40000001219 */
[----:B--2---:R-:W-:Y:S01]  /*11c40*/  SHF.R.S32.HI R30, RZ, 0x1f, R83 ;  /* 0x0000001fff1e7819 */ /* 0x004fe20000011453 */
[----:B------:R-:W-:Y:S01]  /*11c50*/  IMAD.SHL.U32 R28, R83, 0x8, RZ ;  /* 0x00000008531c7824 */ /* 0x000fe200078e00ff */
[----:B-1----:R-:W-:Y:S02]  /*11c60*/  SHF.R.U32.HI R44, RZ, 0x10, R25 ;  /* 0x00000010ff2c7819 */ /* 0x002fe40000011619 */
[----:B------:R-:W-:Y:S02]  /*11c70*/  LEA.HI R30, R30, R83, RZ, 0x3 ;  /* 0x000000531e1e7211 */ /* 0x000fe400078f18ff */
[----:B------:R-:W-:-:S02]  /*11c80*/  LOP3.LUT R29, R185, 0x38, R28, 0xf8, !PT ;  /* 0x00000038b91d7812 */ /* 0x000fc400078ef81c */
[----:B------:R-:W-:Y:S01]  /*11c90*/  SHF.R.U64 R25, R26, 0x10, R27 ;  /* 0x000000101a197819 */ /* 0x000fe2000000121b */
[----:B------:R-:W-:Y:S01]  /*11ca0*/  IMAD.SHL.U32 R30, R30, 0x400, RZ ;  /* 0x000004001e1e7824 */ /* 0x000fe200078e00ff */
[----:B------:R-:W-:Y:S02]  /*11cb0*/  LOP3.LUT R29, R29, R186, RZ, 0x3c, !PT ;  /* 0x000000ba1d1d7212 */ /* 0x000fe400078e3cff */
[----:B------:R-:W-:Y:S02]  /*11cc0*/  SHF.R.U64 R26, R36, 0x10, R37 ;  /* 0x00000010241a7819 */ /* 0x000fe40000001225 */
[----:B------:R-:W-:Y:S02]  /*11cd0*/  LOP3.LUT R30, R30, 0x7fffe000, RZ, 0xc0, !PT ;  /* 0x7fffe0001e1e7812 */ /* 0x000fe400078ec0ff */
[----:B------:R-:W-:Y:S02]  /*11ce0*/  SHF.R.U64 R24, R38, 0x10, R39 ;  /* 0x0000001026187819 */ /* 0x000fe40000001227 */
[----:B------:R-:W-:-:S02]  /*11cf0*/  IADD3 R33, R29, R30, R187 ;  /* 0x0000001e1d217210 */ /* 0x000fc40007ffe0bb */
[----:B------:R-:W-:Y:S02]  /*11d00*/  PRMT R90, R90, 0x5410, R25 ;  /* 0x000054105a5a7816 */ /* 0x000fe40000000019 */
[----:B------:R-:W-:Y:S01]  /*11d10*/  PRMT R87, R87, 0x5410, R26 ;  /* 0x0000541057577816 */ /* 0x000fe2000000001a */
[----:B------:R-:W-:Y:S01]  /*11d20*/  IMAD R40, R33, 0x2, R2 ;  /* 0x0000000221287824 */ /* 0x000fe200078e0202 */
[----:B------:R-:W-:Y:S02]  /*11d30*/  SHF.R.U32.HI R42, RZ, 0x10, R27 ;  /* 0x00000010ff2a7819 */ /* 0x000fe4000001161b */
[----:B------:R-:W-:Y:S02]  /*11d40*/  PRMT R85, R85, 0x5410, R24 ;  /* 0x0000541055557816 */ /* 0x000fe40000000018 */
[----:B------:R-:W1:Y:S01]  /*11d50*/  LDS.128 R32, [R40+0xc400] ;  /* 0x00c4000028207984 */ /* 0x000e620000000c00 */
[----:B------:R-:W-:Y:S02]  /*11d60*/  PRMT R88, R88, 0x5410, R41 ;  /* 0x0000541058587816 */ /* 0x000fe40000000029 */
[----:B------:R-:W-:Y:S01]  /*11d70*/  PRMT R89, R89, 0x5410, R44 ;  /* 0x0000541059597816 */ /* 0x000fe2000000002c */
[----:B------:R-:W-:Y:S01]  /*11d80*/  IMAD.U32 R44, R87, 0x10000, RZ ;  /* 0x00010000572c7824 */ /* 0x000fe200078e00ff */
[----:B------:R-:W-:-:S02]  /*11d90*/  SHF.R.U32.HI R37, RZ, 0x10, R37 ;  /* 0x00000010ff257819 */ /* 0x000fc40000011625 */
[----:B------:R-:W-:Y:S02]  /*11da0*/  SHF.R.U32.HI R39, RZ, 0x10, R39 ;  /* 0x00000010ff277819 */ /* 0x000fe40000011627 */
[----:B------:R-:W-:Y:S01]  /*11db0*/  PRMT R91, R91, 0x5410, R42 ;  /* 0x000054105b5b7816 */ /* 0x000fe2000000002a */
[----:B------:R-:W-:Y:S01]  /*11dc0*/  IMAD.U32 R42, R88, 0x10000, RZ ;  /* 0x00010000582a7824 */ /* 0x000fe200078e00ff */
[----:B------:R-:W-:Y:S02]  /*11dd0*/  PRMT R86, R86, 0x5410, R37 ;  /* 0x0000541056567816 */ /* 0x000fe40000000025 */
[----:B------:R-:W-:Y:S02]  /*11de0*/  PRMT R84, R84, 0x5410, R39 ;  /* 0x0000541054547816 */ /* 0x000fe40000000027 */
[----:B------:R-:W-:Y:S01]  /*11df0*/  LOP3.LUT R87, R87, 0xffff0000, RZ, 0xc0, !PT ;  /* 0xffff000057577812 */ /* 0x000fe200078ec0ff */
[C---:B------:R-:W-:Y:S01]  /*11e00*/  IMAD.U32 R46, R86.reuse, 0x10000, RZ ;  /* 0x00010000562e7824 */ /* 0x040fe200078e00ff */
[----:B------:R-:W-:Y:S01]  /*11e10*/  LOP3.LUT R86, R86, 0xffff0000, RZ, 0xc0, !PT ;  /* 0xffff000056567812 */ /* 0x000fe200078ec0ff */
[C---:B-1----:R-:W-:Y:S01]  /*11e20*/  IMAD.U32 R37, R33.reuse, 0x10000, RZ ;  /* 0x0001000021257824 */ /* 0x042fe200078e00ff */
[----:B------:R-:W-:Y:S01]  /*11e30*/  LOP3.LUT R33, R33, 0xffff0000, RZ, 0xc0, !PT ;  /* 0xffff000021217812 */ /* 0x000fe200078ec0ff */
[C---:B------:R-:W-:Y:S01]  /*11e40*/  IMAD.U32 R39, R35.reuse, 0x10000, RZ ;  /* 0x0001000023277824 */ /* 0x040fe200078e00ff */
[----:B------:R-:W-:Y:S01]  /*11e50*/  LOP3.LUT R35, R35, 0xffff0000, RZ, 0xc0, !PT ;  /* 0xffff000023237812 */ /* 0x000fe200078ec0ff */
[----:B------:R-:W-:Y:S01]  /*11e60*/  FMUL.FTZ R64, R37, R46 ;  /* 0x0000002e25407220 */ /* 0x000fe20000410000 */
[C---:B------:R-:W-:Y:S01]  /*11e70*/  IMAD.U32 R38, R34.reuse, 0x10000, RZ ;  /* 0x0001000022267824 */ /* 0x040fe200078e00ff */
[----:B------:R-:W-:Y:S01]  /*11e80*/  LOP3.LUT R34, R34, 0xffff0000, RZ, 0xc0, !PT ;  /* 0xffff000022227812 */ /* 0x000fe200078ec0ff */
[----:B---3--:R-:W1:Y:S02]  /*11e90*/  LDS.128 R28, [R43] ;  /* 0x000000002b1c7984 */ /* 0x008e640000000c00 */
[C---:B-1----:R-:W-:Y:S01]  /*11ea0*/  IMAD.U32 R25, R28.reuse, 0x10000, RZ ;  /* 0x000100001c197824 */ /* 0x042fe200078e00ff */
[----:B------:R-:W-:Y:S01]  /*11eb0*/  LOP3.LUT R26, R28, 0xffff0000, RZ, 0xc0, !PT ;  /* 0xffff00001c1a7812 */ /* 0x000fe200078ec0ff */
[C---:B------:R-:W-:Y:S01]  /*11ec0*/  IMAD.U32 R27, R29.reuse, 0x10000, RZ ;  /* 0x000100001d1b7824 */ /* 0x040fe200078e00ff */
[----:B------:R-:W-:Y:S01]  /*11ed0*/  LOP3.LUT R28, R29, 0xffff0000, RZ, 0xc0, !PT ;  /* 0xffff00001d1c7812 */ /* 0x000fe200078ec0ff */
[C---:B------:R-:W-:Y:S01]  /*11ee0*/  IMAD.U32 R29, R30.reuse, 0x10000, RZ ;  /* 0x000100001e1d7824 */ /* 0x040fe200078e00ff */
[----:B------:R-:W-:Y:S01]  /*11ef0*/  LOP3.LUT R24, R30, 0xffff0000, RZ, 0xc0, !PT ;  /* 0xffff00001e187812 */ /* 0x000fe200078ec0ff */
[C---:B------:R-:W-:Y:S01]  /*11f00*/  IMAD.U32 R36, R31.reuse, 0x10000, RZ ;  /* 0x000100001f247824 */ /* 0x040fe200078e00ff */
[----:B------:R-:W-:Y:S01]  /*11f10*/  LOP3.LUT R30, R31, 0xffff0000, RZ, 0xc0, !PT ;  /* 0xffff00001f1e7812 */ /* 0x000fe200078ec0ff */
[C---:B------:R-:W-:Y:S01]  /*11f20*/  IMAD.U32 R31, R32.reuse, 0x10000, RZ ;  /* 0x00010000201f7824 */ /* 0x040fe200078e00ff */
[----:B------:R-:W-:-:S03]  /*11f30*/  LOP3.LUT R32, R32, 0xffff0000, RZ, 0xc0, !PT ;  /* 0xffff000020207812 */ /* 0x000fc600078ec0ff */
[C---:B------:R-:W-:Y:S01]  /*11f40*/  FMUL.FTZ R60, R31.reuse, R44 ;  /* 0x0000002c1f3c7220 */ /* 0x040fe20000410000 */
[-C--:B------:R-:W-:Y:S01]  /*11f50*/  FMUL.FTZ R62, R31, R42.reuse ;  /* 0x0000002a1f3e7220 */ /* 0x080fe20000410000 */
[C---:B------:R-:W-:Y:S01]  /*11f60*/  IMAD.U32 R31, R84.reuse, 0x10000, RZ ;  /* 0x00010000541f7824 */ /* 0x040fe200078e00ff */
[----:B------:R-:W-:Y:S01]  /*11f70*/  LOP3.LUT R84, R84, 0xffff0000, RZ, 0xc0, !PT ;  /* 0xffff000054547812 */ /* 0x000fe200078ec0ff */
[----:B------:R-:W-:Y:S01]  /*11f80*/  FFMA.FTZ R60, R25, R42, -R60 ;  /* 0x0000002a193c7223 */ /* 0x000fe2000001083c */
[----:B------:R-:W-:Y:S02]  /*11f90*/  IMAD.U32 R42, R89, 0x10000, RZ ;  /* 0x00010000592a7824 */ /* 0x000fe400078e00ff */
[----:B------:R-:W-:Y:S01]  /*11fa0*/  FFMA.FTZ R62, R25, R44, R62 ;  /* 0x0000002c193e7223 */ /* 0x000fe2000001003e */
[----:B------:R-:W-:Y:S01]  /*11fb0*/  IMAD.U32 R25, R91, 0x10000, RZ ;  /* 0x000100005b197824 */ /* 0x000fe200078e00ff */
[----:B------:R-:W-:Y:S01]  /*11fc0*/  LOP3.LUT R89, R89, 0xffff0000, RZ, 0xc0, !PT ;  /* 0xffff000059597812 */ /* 0x000fe200078ec0ff */
[-C--:B------:R-:W-:Y:S01]  /*11fd0*/  FMUL.FTZ R44, R37, R42.reuse ;  /* 0x0000002a252c7220 */ /* 0x080fe20000410000 */
[----:B------:R-:W-:Y:S01]  /*11fe0*/  FMUL.FTZ R37, R39, R31 ;  /* 0x0000001f27257220 */ /* 0x000fe20000410000 */
[----:B------:R-:W-:Y:S01]  /*11ff0*/  FFMA.FTZ R64, R27, R42, -R64 ;  /* 0x0000002a1b407223 */ /* 0x000fe20000010840 */
[-C--:B------:R-:W-:Y:S01]  /*12000*/  FMUL.FTZ R42, R39, R25.reuse ;  /* 0x00000019272a7220 */ /* 0x080fe20000410000 */
[----:B------:R-:W-:Y:S01]  /*12010*/  FFMA.FTZ R44, R27, R46, R44 ;  /* 0x0000002e1b2c7223 */ /* 0x000fe2000001002c */
[----:B------:R-:W-:Y:S01]  /*12020*/  FFMA.FTZ R41, R36, R25, -R37 ;  /* 0x0000001924297223 */ /* 0x000fe20000010825 */
[----:B------:R-:W-:Y:S01]  /*12030*/  LOP3.LUT R25, R88, 0xffff0000, RZ, 0xc0, !PT ;  /* 0xffff000058197812 */ /* 0x000fe200078ec0ff */
[----:B------:R-:W-:Y:S01]  /*12040*/  FMUL.FTZ R27, R32, R87 ;  /* 0x00000057201b7220 */ /* 0x000fe20000410000 */
[----:B------:R-:W-:Y:S01]  /*12050*/  FFMA.FTZ R42, R36, R31, R42 ;  /* 0x0000001f242a7223 */ /* 0x000fe2000001002a */
[----:B------:R-:W-:Y:S01]  /*12060*/  LOP3.LUT R91, R91, 0xffff0000, RZ, 0xc0, !PT ;  /* 0xffff00005b5b7812 */ /* 0x000fe200078ec0ff */
[----:B------:R-:W-:Y:S01]  /*12070*/  FMUL.FTZ R39, R33, R86 ;  /* 0x0000005621277220 */ /* 0x000fe20000410000 */
[-C--:B------:R-:W-:Y:S01]  /*12080*/  FMUL.FTZ R37, R32, R25.reuse ;  /* 0x0000001920257220 */ /* 0x080fe20000410000 */
[----:B------:R-:W-:Y:S01]  /*12090*/  FFMA.FTZ R31, R26, R25, -R27 ;  /* 0x000000191a1f7223 */ /* 0x000fe2000001081b */
[C---:B------:R-:W-:Y:S01]  /*120a0*/  IMAD.U32 R27, R85.reuse, 0x10000, RZ ;  /* 0x00010000551b7824 */ /* 0x040fe200078e00ff */
[----:B------:R-:W-:Y:S01]  /*120b0*/  LOP3.LUT R85, R85, 0xffff0000, RZ, 0xc0, !PT ;  /* 0xffff000055557812 */ /* 0x000fe200078ec0ff */
[----:B------:R-:W-:-:S02]  /*120c0*/  IMAD.U32 R25, R90, 0x10000, RZ ;  /* 0x000100005a197824 */ /* 0x000fc400078e00ff */
[----:B------:R-:W-:Y:S01]  /*120d0*/  FFMA.FTZ R37, R26, R87, R37 ;  /* 0x000000571a257223 */ /* 0x000fe20000010025 */
[C---:B------:R-:W-:Y:S01]  /*120e0*/  FMUL.FTZ R26, R38.reuse, R27 ;  /* 0x0000001b261a7220 */ /* 0x040fe20000410000 */
[----:B------:R-:W-:Y:S01]  /*120f0*/  FMUL.FTZ R33, R33, R89 ;  /* 0x0000005921217220 */ /* 0x000fe20000410000 */
[----:B------:R-:W-:Y:S01]  /*12100*/  FMUL.FTZ R38, R38, R25 ;  /* 0x0000001926267220 */ /* 0x000fe20000410000 */
[----:B------:R-:W-:Y:S01]  /*12110*/  FFMA.FTZ R39, R28, R89, -R39 ;  /* 0x000000591c277223 */ /* 0x000fe20000010827 */
[C---:B------:R-:W-:Y:S01]  /*12120*/  FFMA.FTZ R26, R29.reuse, R25, -R26 ;  /* 0x000000191d1a7223 */ /* 0x040fe2000001081a */
[----:B------:R-:W-:Y:S01]  /*12130*/  LOP3.LUT R25, R90, 0xffff0000, RZ, 0xc0, !PT ;  /* 0xffff00005a197812 */ /* 0x000fe200078ec0ff */
[----:B------:R-:W-:Y:S01]  /*12140*/  FFMA.FTZ R38, R29, R27, R38 ;  /* 0x0000001b1d267223 */ /* 0x000fe20000010026 */
[C---:B------:R-:W-:Y:S01]  /*12150*/  FMUL.FTZ R27, R34.reuse, R85 ;  /* 0x00000055221b7220 */ /* 0x040fe20000410000 */
[C---:B------:R-:W-:Y:S01]  /*12160*/  FMUL.FTZ R29, R35.reuse, R84 ;  /* 0x00000054231d7220 */ /* 0x040fe20000410000 */
[----:B------:R-:W-:Y:S01]  /*12170*/  FMUL.FTZ R35, R35, R91 ;  /* 0x0000005b23237220 */ /* 0x000fe20000410000 */
[-C--:B------:R-:W-:Y:S01]  /*12180*/  FMUL.FTZ R34, R34, R25.reuse ;  /* 0x0000001922227220 */ /* 0x080fe20000410000 */
        /* <DEDUP_REMOVED lines=15> */
.L_x_1733:
[----:B------:R-:W-:Y:S05]  /*12280*/  BSYNC B1 ;  /* 0x0000000000017941 */ /* 0x000fea0003800000 */
.L_x_1732:
[----:B---3--:R-:W-:-:S05]  /*12290*/  VIADD R24, R174, 0x40 ;  /* 0x00000040ae187836 */ /* 0x008fca0000000000 */
[----:B------:R-:W-:-:S13]  /*122a0*/  ISETP.GE.AND P0, PT, R24, R69, PT ;  /* 0x000000451800720c */ /* 0x000fda0003f06270 */
[----:B------:R-:W-:Y:S05]  /*122b0*/  @P0 BRA `(.L_x_1713) ;  /* 0x0000001400040947 */ /* 0x000fea0003800000 */
[----:B-12---:R-:W1:Y:S01]  /*122c0*/  LDC R32, c[0x0][0x3f4] ;  /* 0x0000fd00ff207b82 */ /* 0x006e620000000800 */
[----:B------:R-:W-:Y:S01]  /*122d0*/  BSSY B1, `(.L_x_1738) ;  /* 0x000006d000017945 */ /* 0x000fe20003800000 */
[----:B------:R-:W-:Y:S02]  /*122e0*/  SHF.R.U32.HI R44, RZ, 0x3, R181 ;  /* 0x00000003ff2c7819 */ /* 0x000fe400000116b5 */
[-C--:B-1----:R-:W-:Y:S02]  /*122f0*/  ISETP.GE.AND P0, PT, R18, R32.reuse, PT ;  /* 0x000000201200720c */ /* 0x082fe40003f06270 */
[-C--:B------:R-:W-:Y:S02]  /*12300*/  ISETP.GE.AND P1, PT, R167, R32.reuse, PT ;  /* 0x00000020a700720c */ /* 0x080fe40003f26270 */
[----:B------:R-:W-:-:S09]  /*12310*/  ISETP.GE.AND P2, PT, R168, R32, PT ;  /* 0x00000020a800720c */ /* 0x000fd20003f46270 */
[----:B------:R-:W-:Y:S05]  /*12320*/  @P0 BRA `(.L_x_1739) ;  /* 0x00000004009c0947 */ /* 0x000fea0003800000 */
[----:B------:R-:W2:Y:S01]  /*12330*/  LDL R46, [R1+0x40] ;  /* 0x00004000012e7983 */ /* 0x000ea20000100800 */
[----:B------:R-:W-:Y:S02]  /*12340*/  LEA.HI R24, R32, R209, RZ, 0x1d ;  /* 0x000000d120187211 */ /* 0x000fe400078fe8ff */
[--C-:B------:R-:W-:Y:S02]  /*12350*/  SHF.R.U64 R35, R4, 0x10, R5.reuse ;  /* 0x0000001004237819 */ /* 0x100fe40000001205 */
[----:B------:R-:W-:Y:S01]  /*12360*/  SHF.R.S32.HI R25, RZ, 0x1f, R24 ;  /* 0x0000001fff197819 */ /* 0x000fe20000011418 */
[----:B------:R-:W-:Y:S01]  /*12370*/  IMAD.SHL.U32 R26, R24, 0x8, RZ ;  /* 0x00000008181a7824 */ /* 0x000fe200078e00ff */
[----:B------:R-:W-:Y:S02]  /*12380*/  SHF.R.U32.HI R4, RZ, 0x10, R5 ;  /* 0x00000010ff047819 */ /* 0x000fe40000011605 */
[----:B------:R-:W-:Y:S02]  /*12390*/  LEA.HI R25, R25, R24, RZ, 0x3 ;  /* 0x0000001819197211 */ /* 0x000fe400078f18ff */
[----:B------:R-:W-:-:S02]  /*123a0*/  LOP3.LUT R24, R181, 0x38, R26, 0xf8, !PT ;  /* 0x00000038b5187812 */ /* 0x000fc400078ef81a */
[--C-:B------:R-:W-:Y:S01]  /*123b0*/  SHF.R.U64 R5, R6, 0x10, R7.reuse ;  /* 0x0000001006057819 */ /* 0x100fe20000001207 */
[----:B------:R-:W-:Y:S01]  /*123c0*/  IMAD.SHL.U32 R26, R25, 0x400, RZ ;  /* 0x00000400191a7824 */ /* 0x000fe200078e00ff */
[----:B------:R-:W-:Y:S02]  /*123d0*/  LOP3.LUT R25, R24, R44, RZ, 0x3c, !PT ;  /* 0x0000002c18197212 */ /* 0x000fe400078e3cff */
[----:B------:R-:W-:Y:S02]  /*123e0*/  SHF.R.U32.HI R6, RZ, 0x10, R7 ;  /* 0x00000010ff067819 */ /* 0x000fe40000011607 */
[----:B------:R-:W-:Y:S02]  /*123f0*/  LOP3.LUT R26, R26, 0x7fffe000, RZ, 0xc0, !PT ;  /* 0x7fffe0001a1a7812 */ /* 0x000fe400078ec0ff */
[----:B------:R-:W-:Y:S02]  /*12400*/  SHF.R.U64 R39, R48, 0x10, R49 ;  /* 0x0000001030277819 */ /* 0x000fe40000001231 */
[----:B------:R-:W-:-:S02]  /*12410*/  IADD3 R33, R25, R26, R200 ;  /* 0x0000001a19217210 */ /* 0x000fc40007ffe0c8 */
[----:B------:R-:W-:Y:S02]  /*12420*/  PRMT R92, R92, 0x5410, R35 ;  /* 0x000054105c5c7816 */ /* 0x000fe40000000023 */
[----:B------:R-:W-:Y:S01]  /*12430*/  PRMT R93, R93, 0x5410, R4 ;  /* 0x000054105d5d7816 */ /* 0x000fe20000000004 */
[----:B------:R-:W-:Y:S01]  /*12440*/  IMAD R33, R33, 0x2, R2 ;  /* 0x0000000221217824 */ /* 0x000fe200078e0202 */
[----:B------:R-:W-:Y:S02]  /*12450*/  PRMT R94, R94, 0x5410, R5 ;  /* 0x000054105e5e7816 */ /* 0x000fe40000000005 */
[----:B------:R-:W-:Y:S01]  /*12460*/  PRMT R95, R95, 0x5410, R6 ;  /* 0x000054105f5f7816 */ /* 0x000fe20000000006 */
[----:B------:R-:W-:Y:S01]  /*12470*/  IMAD.U32 R40, R93, 0x10000, RZ ;  /* 0x000100005d287824 */ /* 0x000fe200078e00ff */
[----:B------:R-:W1:Y:S01]  /*12480*/  LDS.128 R28, [R33+0xc400] ;  /* 0x00c40000211c7984 */ /* 0x000e620000000c00 */
[----:B------:R-:W-:Y:S01]  /*12490*/  PRMT R96, R96, 0x5410, R39 ;  /* 0x0000541060607816 */ /* 0x000fe20000000027 */
[----:B------:R-:W-:Y:S01]  /*124a0*/  IMAD.U32 R39, R92, 0x10000, RZ ;  /* 0x000100005c277824 */ /* 0x000fe200078e00ff */
[----:B------:R-:W-:-:S02]  /*124b0*/  SHF.R.U32.HI R48, RZ, 0x10, R49 ;  /* 0x00000010ff307819 */ /* 0x000fc40000011631 */
[--C-:B------:R-:W-:Y:S01]  /*124c0*/  SHF.R.U64 R37, R50, 0x10, R51.reuse ;  /* 0x0000001032257819 */ /* 0x100fe20000001233 */
[----:B------:R-:W-:Y:S01]  /*124d0*/  IMAD.U32 R38, R96, 0x10000, RZ ;  /* 0x0001000060267824 */ /* 0x000fe200078e00ff */
[----:B------:R-:W-:Y:S02]  /*124e0*/  SHF.R.U32.HI R50, RZ, 0x10, R51 ;  /* 0x00000010ff327819 */ /* 0x000fe40000011633 */
[----:B------:R-:W-:Y:S02]  /*124f0*/  PRMT R97, R97, 0x5410, R48 ;  /* 0x0000541061617816 */ /* 0x000fe40000000030 */
[----:B------:R-:W-:Y:S02]  /*12500*/  PRMT R99, R99, 0x5410, R50 ;  /* 0x0000541063637816 */ /* 0x000fe40000000032 */
[----:B------:R-:W-:Y:S02]  /*12510*/  PRMT R98, R98, 0x5410, R37 ;  /* 0x0000541062627816 */ /* 0x000fe40000000025 */
[----:B------:R-:W-:-:S02]  /*12520*/  LOP3.LUT R92, R92, 0xffff0000, RZ, 0xc0, !PT ;  /* 0xffff00005c5c7812 */ /* 0x000fc400078ec0ff */
[----:B------:R-:W-:Y:S02]  /*12530*/  LOP3.LUT R96, R96, 0xffff0000, RZ, 0xc0, !PT ;  /* 0xffff000060607812 */ /* 0x000fe400078ec0ff */
        /* <DEDUP_REMOVED lines=8> */
[----:B--2---:R-:W1:Y:S02]  /*125c0*/  LDS.128 R24, [R46] ;  /* 0x000000002e187984 */ /* 0x004e640000000c00 */
        /* <DEDUP_REMOVED lines=10> */
[CC--:B------:R-:W-:Y:S01]  /*12670*/  FMUL.FTZ R41, R27.reuse, R39.reuse ;  /* 0x000000271b297220 */ /* 0x0c0fe20000410000 */
[-C--:B------:R-:W-:Y:S01]  /*12680*/  FMUL.FTZ R43, R27, R38.reuse ;  /* 0x000000261b2b7220 */ /* 0x080fe20000410000 */
[C---:B------:R-:W-:Y:S01]  /*12690*/  IMAD.U32 R27, R97.reuse, 0x10000, RZ ;  /* 0x00010000611b7824 */ /* 0x040fe200078e00ff */
[----:B------:R-:W-:Y:S01]  /*126a0*/  LOP3.LUT R97, R97, 0xffff0000, RZ, 0xc0, !PT ;  /* 0xffff000061617812 */ /* 0x000fe200078ec0ff */
[C---:B------:R-:W-:Y:S01]  /*126b0*/  FFMA.FTZ R41, R4.reuse, R38, -R41 ;  /* 0x0000002604297223 */ /* 0x040fe20000010829 */
[----:B------:R-:W-:Y:S02]  /*126c0*/  IMAD.U32 R38, R95, 0x10000, RZ ;  /* 0x000100005f267824 */ /* 0x000fe400078e00ff */
[----:B------:R-:W-:Y:S01]  /*126d0*/  FFMA.FTZ R43, R4, R39, R43 ;  /* 0x00000027042b7223 */ /* 0x000fe2000001002b */
[----:B------:R-:W-:Y:S02]  /*126e0*/  IMAD.U32 R4, R99, 0x10000, RZ ;  /* 0x0001000063047824 */ /* 0x000fe400078e00ff */
[-C--:B------:R-:W-:Y:S01]  /*126f0*/  FMUL.FTZ R35, R35, R27.reuse ;  /* 0x0000001b23237220 */ /* 0x080fe20000410000 */
[C---:B------:R-:W-:Y:S01]  /*12700*/  FFMA.FTZ R45, R6.reuse, R27, -R45 ;  /* 0x0000001b062d7223 */ /* 0x040fe2000001082d */
[C---:B------:R-:W-:Y:S01]  /*12710*/  FMUL.FTZ R27, R37.reuse, R38 ;  /* 0x00000026251b7220 */ /* 0x040fe20000410000 */
[----:B------:R-:W-:Y:S01]  /*12720*/  FMUL.FTZ R39, R37, R4 ;  /* 0x0000000425277220 */ /* 0x000fe20000410000 */
[----:B------:R-:W-:Y:S01]  /*12730*/  FFMA.FTZ R35, R6, R40, R35 ;  /* 0x0000002806237223 */ /* 0x000fe20000010023 */
[----:B------:R-:W-:-:S02]  /*12740*/  IMAD.U32 R6, R94, 0x10000, RZ ;  /* 0x000100005e067824 */ /* 0x000fc400078e00ff */
[----:B------:R-:W-:Y:S01]  /*12750*/  FFMA.FTZ R37, R34, R4, -R27 ;  /* 0x0000000422257223 */ /* 0x000fe2000001081b */
[C---:B------:R-:W-:Y:S01]  /*12760*/  FMUL.FTZ R4, R28.reuse, R92 ;  /* 0x0000005c1c047220 */ /* 0x040fe20000410000 */
[----:B------:R-:W-:Y:S01]  /*12770*/  FMUL.FTZ R28, R28, R96 ;  /* 0x000000601c1c7220 */ /* 0x000fe20000410000 */
[----:B------:R-:W-:Y:S01]  /*12780*/  FMUL.FTZ R40, R36, R6 ;  /* 0x0000000624287220 */ /* 0x000fe20000410000 */
[----:B------:R-:W-:Y:S01]  /*12790*/  LOP3.LUT R94, R94, 0xffff0000, RZ, 0xc0, !PT ;  /* 0xffff00005e5e7812 */ /* 0x000fe200078ec0ff */
[----:B------:R-:W-:Y:S01]  /*127a0*/  FFMA.FTZ R96, R5, R96, -R4 ;  /* 0x0000006005607223 */ /* 0x000fe20000010804 */
[C---:B------:R-:W-:Y:S01]  /*127b0*/  IMAD.U32 R4, R98.reuse, 0x10000, RZ ;  /* 0x0001000062047824 */ /* 0x040fe200078e00ff */
[----:B------:R-:W-:Y:S01]  /*127c0*/  LOP3.LUT R98, R98, 0xffff0000, RZ, 0xc0, !PT ;  /* 0xffff000062627812 */ /* 0x000fe200078ec0ff */
[----:B------:R-:W-:Y:S01]  /*127d0*/  FFMA.FTZ R39, R34, R38, R39 ;  /* 0x0000002622277223 */ /* 0x000fe20000010027 */
[----:B------:R-:W-:Y:S01]  /*127e0*/  LOP3.LUT R95, R95, 0xffff0000, RZ, 0xc0, !PT ;  /* 0xffff00005f5f7812 */ /* 0x000fe200078ec0ff */
[-C--:B------:R-:W-:Y:S01]  /*127f0*/  FMUL.FTZ R36, R36, R4.reuse ;  /* 0x0000000424247220 */ /* 0x080fe20000410000 */
[----:B------:R-:W-:Y:S01]  /*12800*/  LOP3.LUT R99, R99, 0xffff0000, RZ, 0xc0, !PT ;  /* 0xffff000063637812 */ /* 0x000fe200078ec0ff */
[----:B------:R-:W-:Y:S01]  /*12810*/  FFMA.FTZ R40, R7, R4, -R40 ;  /* 0x0000000407287223 */ /* 0x000fe20000010828 */
[C---:B------:R-:W-:Y:S01]  /*12820*/  FMUL.FTZ R27, R29.reuse, R93 ;  /* 0x0000005d1d1b7220 */ /* 0x040fe20000410000 */
[----:B------:R-:W-:Y:S01]  /*12830*/  FMUL.FTZ R38, R29, R97 ;  /* 0x000000611d267220 */ /* 0x000fe20000410000 */
[----:B------:R-:W-:Y:S01]  /*12840*/  FFMA.FTZ R28, R5, R92, R28 ;  /* 0x0000005c051c7223 */ /* 0x000fe2000001001c */
[C---:B------:R-:W-:Y:S01]  /*12850*/  FMUL.FTZ R4, R30.reuse, R94 ;  /* 0x0000005e1e047220 */ /* 0x040fe20000410000 */
[----:B------:R-:W-:Y:S01]  /*12860*/  FFMA.FTZ R36, R7, R6, R36 ;  /* 0x0000000607247223 */ /* 0x000fe20000010024 */
[-C--:B------:R-:W-:Y:S01]  /*12870*/  FMUL.FTZ R5, R30, R98.reuse ;  /* 0x000000621e057220 */ /* 0x080fe20000410000 */
[C---:B------:R-:W-:Y:S01]  /*12880*/  FMUL.FTZ R29, R31.reuse, R95 ;  /* 0x0000005f1f1d7220 */ /* 0x040fe20000410000 */
[----:B------:R-:W-:Y:S01]  /*12890*/  FMUL.FTZ R6, R31, R99 ;  /* 0x000000631f067220 */ /* 0x000fe20000410000 */
[----:B------:R-:W-:Y:S01]  /*128a0*/  FFMA.FTZ R34, R24, R97, -R27 ;  /* 0x0000006118227223 */ /* 0x000fe2000001081b */
[C---:B------:R-:W-:Y:S01]  /*128b0*/  FFMA.FTZ R7, R25.reuse, R98, -R4 ;  /* 0x0000006219077223 */ /* 0x040fe20000010804 */
[----:B------:R-:W-:Y:S01]  /*128c0*/  FFMA.FTZ R27, R25, R94, R5 ;  /* 0x0000005e191b7223 */ /* 0x000fe20000010005 */
        /* <DEDUP_REMOVED lines=13> */
.L_x_1739:
[----:B------:R-:W-:Y:S05]  /*129a0*/  BSYNC B1 ;  /* 0x0000000000017941 */ /* 0x000fea0003800000 */
.L_x_1738:
[----:B------:R-:W-:Y:S04]  /*129b0*/  BSSY B1, `(.L_x_1740) ;  /* 0x0000069000017945 */ /* 0x000fe80003800000 */
[----:B------:R-:W-:Y:S05]  /*129c0*/  @P1 BRA `(.L_x_1741) ;  /* 0x00000004009c1947 */ /* 0x000fea0003800000 */
[----:B------:R-:W2:Y:S01]  /*129d0*/  LDL R41, [R1+0x38] ;  /* 0x0000380001297983 */ /* 0x000ea20000100800 */
[----:B-1----:R-:W-:Y:S02]  /*129e0*/  LEA.HI R4, R32, R170, RZ, 0x1d ;  /* 0x000000aa20047211 */ /* 0x002fe400078fe8ff */
[----:B------:R-:W-:Y:S02]  /*129f0*/  SHF.R.U64 R30, R8, 0x10, R9 ;  /* 0x00000010081e7819 */ /* 0x000fe40000001209 */
[----:B------:R-:W-:Y:S01]  /*12a00*/  SHF.R.S32.HI R5, RZ, 0x1f, R4 ;  /* 0x0000001fff057819 */ /* 0x000fe20000011404 */
[----:B------:R-:W-:Y:S01]  /*12a10*/  IMAD.SHL.U32 R6, R4, 0x8, RZ ;  /* 0x0000000804067824 */ /* 0x000fe200078e00ff */
[----:B------:R-:W-:Y:S02]  /*12a20*/  SHF.R.U64 R36, R52, 0x10, R53 ;  /* 0x0000001034247819 */ /* 0x000fe40000001235 */
[----:B------:R-:W-:Y:S02]  /*12a30*/  LEA.HI R5, R5, R4, RZ, 0x3 ;  /* 0x0000000405057211 */ /* 0x000fe400078f18ff */
[----:B------:R-:W-:-:S02]  /*12a40*/  LOP3.LUT R4, R181, 0x38, R6, 0xf8, !PT ;  /* 0x00000038b5047812 */ /* 0x000fc400078ef806 */
[----:B------:R-:W-:Y:S01]  /*12a50*/  PRMT R75, R75, 0x5410, R30 ;  /* 0x000054104b4b7816 */ /* 0x000fe2000000001e */
[----:B------:R-:W-:Y:S01]  /*12a60*/  IMAD.SHL.U32 R6, R5, 0x400, RZ ;  /* 0x0000040005067824 */ /* 0x000fe200078e00ff */
[----:B------:R-:W-:Y:S02]  /*12a70*/  LOP3.LUT R5, R4, R44, RZ, 0x3c, !PT ;  /* 0x0000002c04057212 */ /* 0x000fe400078e3cff */
[----:B------:R-:W-:Y:S01]  /*12a80*/  SHF.R.U64 R34, R54, 0x10, R55 ;  /* 0x0000001036227819 */ /* 0x000fe20000001237 */
[----:B------:R-:W-:Y:S01]  /*12a90*/  IMAD.U32 R35, R75, 0x10000, RZ ;  /* 0x000100004b237824 */ /* 0x000fe200078e00ff */
[----:B------:R-:W-:Y:S02]  /*12aa0*/  LOP3.LUT R6, R6, 0x7fffe000, RZ, 0xc0, !PT ;  /* 0x7fffe00006067812 */ /* 0x000fe400078ec0ff */
[----:B------:R-:W-:Y:S02]  /*12ab0*/  PRMT R79, R79, 0x5410, R36 ;  /* 0x000054104f4f7816 */ /* 0x000fe40000000024 */
[----:B------:R-:W-:-:S02]  /*12ac0*/  IADD3 R25, R5, R6, R200 ;  /* 0x0000000605197210 */ /* 0x000fc40007ffe0c8 */
[----:B------:R-:W-:Y:S02]  /*12ad0*/  SHF.R.U32.HI R9, RZ, 0x10, R9 ;  /* 0x00000010ff097819 */ /* 0x000fe40000011609 */
[----:B------:R-:W-:Y:S01]  /*12ae0*/  SHF.R.U32.HI R53, RZ, 0x10, R53 ;  /* 0x00000010ff357819 */ /* 0x000fe20000011635 */
[----:B------:R-:W-:Y:S01]  /*12af0*/  IMAD R28, R25, 0x2, R2 ;  /* 0x00000002191c7824 */ /* 0x000fe200078e0202 */
[--C-:B------:R-:W-:Y:S02]  /*12b00*/  SHF.R.U64 R8, R10, 0x10, R11.reuse ;  /* 0x000000100a087819 */ /* 0x100fe4000000120b */
[----:B------:R-:W-:Y:S02]  /*12b10*/  SHF.R.U32.HI R11, RZ, 0x10, R11 ;  /* 0x00000010ff0b7819 */ /* 0x000fe4000001160b */
[----:B------:R-:W1:Y:S01]  /*12b20*/  LDS.128 R24, [R28+0xc400] ;  /* 0x00c400001c187984 */ /* 0x000e620000000c00 */
[----:B------:R-:W-:Y:S01]  /*12b30*/  PRMT R81, R81, 0x5410, R34 ;  /* 0x0000541051517816 */ /* 0x000fe20000000022 */
[----:B------:R-:W-:Y:S01]  /*12b40*/  IMAD.U32 R34, R79, 0x10000, RZ ;  /* 0x000100004f227824 */ /* 0x000fe200078e00ff */
[----:B------:R-:W-:-:S02]  /*12b50*/  SHF.R.U32.HI R55, RZ, 0x10, R55 ;  /* 0x00000010ff377819 */ /* 0x000fc40000011637 */
[----:B------:R-:W-:Y:S02]  /*12b60*/  PRMT R76, R76, 0x5410, R9 ;  /* 0x000054104c4c7816 */ /* 0x000fe40000000009 */
[----:B------:R-:W-:Y:S02]  /*12b70*/  PRMT R80, R80, 0x5410, R53 ;  /* 0x0000541050507816 */ /* 0x000fe40000000035 */
[----:B------:R-:W-:Y:S01]  /*12b80*/  PRMT R77, R77, 0x5410, R8 ;  /* 0x000054104d4d7816 */ /* 0x000fe20000000008 */
[----:B------:R-:W-:Y:S01]  /*12b90*/  IMAD.U32 R36, R76, 0x10000, RZ ;  /* 0x000100004c247824 */ /* 0x000fe200078e00ff */
        /* <DEDUP_REMOVED lines=9> */
[C---:B------:R-:W-:Y:S01]  /*12c30*/  FMUL.FTZ R37, R29.reuse, R35 ;  /* 0x000000231d257220 */ /* 0x040fe20000410000 */
[----:B------:R-:W-:Y:S01]  /*12c40*/  FMUL.FTZ R39, R29, R34 ;  /* 0x000000221d277220 */ /* 0x000fe20000410000 */
[----:B------:R-:W-:Y:S02]  /*12c50*/  IMAD.U32 R29, R80, 0x10000, RZ ;  /* 0x00010000501d7824 */ /* 0x000fe400078e00ff */
[----:B------:R-:W-:Y:S01]  /*12c60*/  FMUL.FTZ R38, R30, R36 ;  /* 0x000000241e267220 */ /* 0x000fe20000410000 */
[----:B------:R-:W-:Y:S01]  /*12c70*/  IMAD.U32 R33, R27, 0x10000, RZ ;  /* 0x000100001b217824 */ /* 0x000fe200078e00ff */
[----:B------:R-:W-:Y:S01]  /*12c80*/  LOP3.LUT R80, R80, 0xffff0000, RZ, 0xc0, !PT ;  /* 0xffff000050507812 */ /* 0x000fe200078ec0ff */
[----:B------:R-:W-:Y:S01]  /*12c90*/  FMUL.FTZ R30, R30, R29 ;  /* 0x0000001d1e1e7220 */ /* 0x000fe20000410000 */
[C---:B------:R-:W-:Y:S01]  /*12ca0*/  IMAD.U32 R31, R26.reuse, 0x10000, RZ ;  /* 0x000100001a1f7824 */ /* 0x040fe200078e00ff */
[----:B------:R-:W-:-:S02]  /*12cb0*/  LOP3.LUT R26, R26, 0xffff0000, RZ, 0xc0, !PT ;  /* 0xffff00001a1a7812 */ /* 0x000fc400078ec0ff */
[----:B------:R-:W-:Y:S01]  /*12cc0*/  LOP3.LUT R27, R27, 0xffff0000, RZ, 0xc0, !PT ;  /* 0xffff00001b1b7812 */ /* 0x000fe200078ec0ff */
[----:B--2---:R-:W1:Y:S02]  /*12cd0*/  LDS.128 R4, [R41] ;  /* 0x0000000029047984 */ /* 0x004e640000000c00 */
[C---:B-1----:R-:W-:Y:S01]  /*12ce0*/  IMAD.U32 R8, R4.reuse, 0x10000, RZ ;  /* 0x0001000004087824 */ /* 0x042fe200078e00ff */
[----:B------:R-:W-:Y:S01]  /*12cf0*/  LOP3.LUT R4, R4, 0xffff0000, RZ, 0xc0, !PT ;  /* 0xffff000004047812 */ /* 0x000fe200078ec0ff */
[C---:B------:R-:W-:Y:S01]  /*12d00*/  IMAD.U32 R9, R5.reuse, 0x10000, RZ ;  /* 0x0001000005097824 */ /* 0x040fe200078e00ff */
[----:B------:R-:W-:Y:S01]  /*12d10*/  LOP3.LUT R5, R5, 0xffff0000, RZ, 0xc0, !PT ;  /* 0xffff000005057812 */ /* 0x000fe200078ec0ff */
[----:B------:R-:W-:Y:S01]  /*12d20*/  FFMA.FTZ R37, R8, R34, -R37 ;  /* 0x0000002208257223 */ /* 0x000fe20000010825 */
[----:B------:R-:W-:Y:S02]  /*12d30*/  IMAD.U32 R34, R78, 0x10000, RZ ;  /* 0x000100004e227824 */ /* 0x000fe400078e00ff */
[----:B------:R-:W-:Y:S01]  /*12d40*/  FFMA.FTZ R39, R8, R35, R39 ;  /* 0x0000002308277223 */ /* 0x000fe20000010027 */
[----:B------:R-:W-:-:S02]  /*12d50*/  IMAD.U32 R8, R82, 0x10000, RZ ;  /* 0x0001000052087824 */ /* 0x000fc400078e00ff */
[----:B------:R-:W-:Y:S01]  /*12d60*/  FFMA.FTZ R38, R9, R29, -R38 ;  /* 0x0000001d09267223 */ /* 0x000fe20000010826 */
[----:B------:R-:W-:Y:S01]  /*12d70*/  FMUL.FTZ R40, R33, R34 ;  /* 0x0000002221287220 */ /* 0x000fe20000410000 */
[----:B------:R-:W-:Y:S02]  /*12d80*/  IMAD.U32 R11, R7, 0x10000, RZ ;  /* 0x00010000070b7824 */ /* 0x000fe400078e00ff */
[----:B------:R-:W-:Y:S01]  /*12d90*/  FMUL.FTZ R33, R33, R8 ;  /* 0x0000000821217220 */ /* 0x000fe20000410000 */
[----:B------:R-:W-:Y:S01]  /*12da0*/  FFMA.FTZ R36, R9, R36, R30 ;  /* 0x0000002409247223 */ /* 0x000fe2000001001e */
[C---:B------:R-:W-:Y:S01]  /*12db0*/  FMUL.FTZ R9, R24.reuse, R75 ;  /* 0x0000004b18097220 */ /* 0x040fe20000410000 */
[C---:B------:R-:W-:Y:S01]  /*12dc0*/  FFMA.FTZ R40, R11.reuse, R8, -R40 ;  /* 0x000000080b287223 */ /* 0x040fe20000010828 */
[----:B------:R-:W-:Y:S01]  /*12dd0*/  FFMA.FTZ R33, R11, R34, R33 ;  /* 0x000000220b217223 */ /* 0x000fe20000010021 */
[-C--:B------:R-:W-:Y:S01]  /*12de0*/  FMUL.FTZ R11, R24, R79.reuse ;  /* 0x0000004f180b7220 */ /* 0x080fe20000410000 */
[----:B------:R-:W-:Y:S01]  /*12df0*/  FFMA.FTZ R24, R4, R79, -R9 ;  /* 0x0000004f04187223 */ /* 0x000fe20000010809 */
[----:B------:R-:W-:-:S02]  /*12e00*/  IMAD.U32 R9, R77, 0x10000, RZ ;  /* 0x000100004d097824 */ /* 0x000fc400078e00ff */
[----:B------:R-:W-:Y:S01]  /*12e10*/  FMUL.FTZ R34, R25, R76 ;  /* 0x0000004c19227220 */ /* 0x000fe20000410000 */
[----:B------:R-:W-:Y:S02]  /*12e20*/  IMAD.U32 R8, R81, 0x10000, RZ ;  /* 0x0001000051087824 */ /* 0x000fe400078e00ff */
[----:B------:R-:W-:Y:S01]  /*12e30*/  FMUL.FTZ R25, R25, R80 ;  /* 0x0000005019197220 */ /* 0x000fe20000410000 */
[----:B------:R-:W-:Y:S02]  /*12e40*/  IMAD.U32 R10, R6, 0x10000, RZ ;  /* 0x00010000060a7824 */ /* 0x000fe400078e00ff */
[----:B------:R-:W-:Y:S01]  /*12e50*/  FMUL.FTZ R29, R31, R9 ;  /* 0x000000091f1d7220 */ /* 0x000fe20000410000 */
[----:B------:R-:W-:Y:S01]  /*12e60*/  LOP3.LUT R77, R77, 0xffff0000, RZ, 0xc0, !PT ;  /* 0xffff00004d4d7812 */ /* 0x000fe200078ec0ff */
[----:B------:R-:W-:Y:S01]  /*12e70*/  FMUL.FTZ R31, R31, R8 ;  /* 0x000000081f1f7220 */ /* 0x000fe20000410000 */
[----:B------:R-:W-:Y:S01]  /*12e80*/  LOP3.LUT R78, R78, 0xffff0000, RZ, 0xc0, !PT ;  /* 0xffff00004e4e7812 */ /* 0x000fe200078ec0ff */
[----:B------:R-:W-:Y:S01]  /*12e90*/  FFMA.FTZ R30, R4, R75, R11 ;  /* 0x0000004b041e7223 */ /* 0x000fe2000001000b */
[----:B------:R-:W-:Y:S01]  /*12ea0*/  LOP3.LUT R81, R81, 0xffff0000, RZ, 0xc0, !PT ;  /* 0xffff000051517812 */ /* 0x000fe200078ec0ff */
[C---:B------:R-:W-:Y:S01]  /*12eb0*/  FFMA.FTZ R11, R5.reuse, R80, -R34 ;  /* 0x00000050050b7223 */ /* 0x040fe20000010822 */
[----:B------:R-:W-:Y:S01]  /*12ec0*/  LOP3.LUT R82, R82, 0xffff0000, RZ, 0xc0, !PT ;  /* 0xffff000052527812 */ /* 0x000fe200078ec0ff */
[----:B------:R-:W-:Y:S01]  /*12ed0*/  FFMA.FTZ R25, R5, R76, R25 ;  /* 0x0000004c05197223 */ /* 0x000fe20000010019 */
[----:B------:R-:W-:Y:S01]  /*12ee0*/  LOP3.LUT R6, R6, 0xffff0000, RZ, 0xc0, !PT ;  /* 0xffff000006067812 */ /* 0x000fe200078ec0ff */
[C---:B------:R-:W-:Y:S01]  /*12ef0*/  FFMA.FTZ R29, R10.reuse, R8, -R29 ;  /* 0x000000080a1d7223 */ /* 0x040fe2000001081d */
[----:B------:R-:W-:Y:S01]  /*12f00*/  LOP3.LUT R7, R7, 0xffff0000, RZ, 0xc0, !PT ;  /* 0xffff000007077812 */ /* 0x000fe200078ec0ff */
[----:B------:R-:W-:Y:S01]  /*12f10*/  FFMA.FTZ R10, R10, R9, R31 ;  /* 0x000000090a0a7223 */ /* 0x000fe2000001001f */
[C---:B------:R-:W-:Y:S01]  /*12f20*/  FMUL.FTZ R5, R26.reuse, R77 ;  /* 0x0000004d1a057220 */ /* 0x040fe20000410000 */
[C---:B------:R-:W-:Y:S01]  /*12f30*/  FMUL.FTZ R8, R27.reuse, R78 ;  /* 0x0000004e1b087220 */ /* 0x040fe20000410000 */
[-C--:B------:R-:W-:Y:S01]  /*12f40*/  FMUL.FTZ R4, R26, R81.reuse ;  /* 0x000000511a047220 */ /* 0x080fe20000410000 */
        /* <DEDUP_REMOVED lines=15> */
.L_x_1741:
[----:B------:R-:W-:Y:S05]  /*13040*/  BSYNC B1 ;  /* 0x0000000000017941 */ /* 0x000fea0003800000 */
.L_x_1740:
[----:B------:R-:W-:Y:S05]  /*13050*/  @P2 BRA `(.L_x_1713) ;  /* 0x00000004009c2947 */ /* 0x000fea0003800000 */
[----:B------:R-:W3:Y:S01]  /*13060*/  LDL R34, [R1+0x34] ;  /* 0x0000340001227983 */ /* 0x000ee20000100800 */
[----:B------:R-:W-:Y:S02]  /*13070*/  LEA.HI R32, R32, R171, RZ, 0x1d ;  /* 0x000000ab20207211 */ /* 0x000fe400078fe8ff */
[----:B-1----:R-:W-:Y:S02]  /*13080*/  SHF.R.U64 R26, R58, 0x10, R59 ;  /* 0x000000103a1a7819 */ /* 0x002fe4000000123b */
[----:B--2---:R-:W-:Y:S01]  /*13090*/  SHF.R.S32.HI R5, RZ, 0x1f, R32 ;  /* 0x0000001fff057819 */ /* 0x004fe20000011420 */
[----:B------:R-:W-:Y:S01]  /*130a0*/  IMAD.SHL.U32 R4, R32, 0x8, RZ ;  /* 0x0000000820047824 */ /* 0x000fe200078e00ff */
[----:B------:R-:W-:Y:S02]  /*130b0*/  SHF.R.U64 R25, R12, 0x10, R13 ;  /* 0x000000100c197819 */ /* 0x000fe4000000120d */
[----:B------:R-:W-:Y:S02]  /*130c0*/  LEA.HI R5, R5, R32, RZ, 0x3 ;  /* 0x0000002005057211 */ /* 0x000fe400078f18ff */
[----:B------:R-:W-:-:S02]  /*130d0*/  LOP3.LUT R4, R181, 0x38, R4, 0xf8, !PT ;  /* 0x00000038b5047812 */ /* 0x000fc400078ef804 */
[----:B------:R-:W-:Y:S01]  /*130e0*/  SHF.R.U32.HI R28, RZ, 0x10, R13 ;  /* 0x00000010ff1c7819 */ /* 0x000fe2000001160d */
[----:B------:R-:W-:Y:S01]  /*130f0*/  IMAD.SHL.U32 R6, R5, 0x400, RZ ;  /* 0x0000040005067824 */ /* 0x000fe200078e00ff */
[----:B------:R-:W-:Y:S02]  /*13100*/  LOP3.LUT R5, R4, R44, RZ, 0x3c, !PT ;  /* 0x0000002c04057212 */ /* 0x000fe400078e3cff */
[----:B------:R-:W-:Y:S02]  /*13110*/  SHF.R.U64 R13, R14, 0x10, R15 ;  /* 0x000000100e0d7819 */ /* 0x000fe4000000120f */
[----:B------:R-:W-:Y:S02]  /*13120*/  LOP3.LUT R6, R6, 0x7fffe000, RZ, 0xc0, !PT ;  /* 0x7fffe00006067812 */ /* 0x000fe400078ec0ff */
[----:B------:R-:W-:Y:S02]  /*13130*/  PRMT R73, R73, 0x5410, R26 ;  /* 0x0000541049497816 */ /* 0x000fe4000000001a */
[----:B------:R-:W-:-:S02]  /*13140*/  IADD3 R9, R5, R6, R200 ;  /* 0x0000000605097210 */ /* 0x000fc40007ffe0c8 */
[----:B------:R-:W-:Y:S02]  /*13150*/  SHF.R.U64 R27, R56, 0x10, R57 ;  /* 0x00000010381b7819 */ /* 0x000fe40000001239 */
[----:B------:R-:W-:Y:S01]  /*13160*/  SHF.R.U32.HI R14, RZ, 0x10, R15 ;  /* 0x00000010ff0e7819 */ /* 0x000fe2000001160f */
[----:B------:R-:W-:Y:S01]  /*13170*/  IMAD R24, R9, 0x2, R2 ;  /* 0x0000000209187824 */ /* 0x000fe200078e0202 */
[----:B------:R-:W-:Y:S02]  /*13180*/  PRMT R26, R0, 0x5410, R25 ;  /* 0x00005410001a7816 */ /* 0x000fe40000000019 */
[----:B------:R-:W-:Y:S02]  /*13190*/  PRMT R70, R70, 0x5410, R27 ;  /* 0x0000541046467816 */ /* 0x000fe4000000001b */
[----:B------:R-:W1:Y:S01]  /*131a0*/  LDS.128 R8, [R24+0xc400] ;  /* 0x00c4000018087984 */ /* 0x000e620000000c00 */
[----:B------:R-:W-:Y:S01]  /*131b0*/  PRMT R31, R21, 0x5410, R14 ;  /* 0x00005410151f7816 */ /* 0x000fe2000000000e */
[----:B------:R-:W-:Y:S01]  /*131c0*/  IMAD.U32 R27, R26, 0x10000, RZ ;  /* 0x000100001a1b7824 */ /* 0x000fe200078e00ff */
[----:B------:R-:W-:Y:S01]  /*131d0*/  SHF.R.U32.HI R56, RZ, 0x10, R57 ;  /* 0x00000010ff387819 */ /* 0x000fe20000011639 */
[----:B------:R-:W-:Y:S01]  /*131e0*/  IMAD.U32 R25, R70, 0x10000, RZ ;  /* 0x0001000046197824 */ /* 0x000fe200078e00ff */
[----:B------:R-:W-:Y:S01]  /*131f0*/  PRMT R28, R3, 0x5410, R28 ;  /* 0x00005410031c7816 */ /* 0x000fe2000000001c */
[----:B------:R-:W-:Y:S01]  /*13200*/  IMAD.U32 R32, R31, 0x10000, RZ ;  /* 0x000100001f207824 */ /* 0x000fe200078e00ff */
[----:B------:R-:W-:-:S02]  /*13210*/  SHF.R.U32.HI R59, RZ, 0x10, R59 ;  /* 0x00000010ff3b7819 */ /* 0x000fc4000001163b */
[----:B------:R-:W-:Y:S01]  /*13220*/  PRMT R71, R71, 0x5410, R56 ;  /* 0x0000541047477816 */ /* 0x000fe20000000038 */
[----:B------:R-:W-:Y:S01]  /*13230*/  IMAD.U32 R29, R28, 0x10000, RZ ;  /* 0x000100001c1d7824 */ /* 0x000fe200078e00ff */
[----:B------:R-:W-:Y:S02]  /*13240*/  PRMT R74, R74, 0x5410, R59 ;  /* 0x000054104a4a7816 */ /* 0x000fe4000000003b */
[----:B------:R-:W-:Y:S02]  /*13250*/  PRMT R30, R20, 0x5410, R13 ;  /* 0x00005410141e7816 */ /* 0x000fe4000000000d */
[----:B------:R-:W-:Y:S02]  /*13260*/  LOP3.LUT R26, R26, 0xffff0000, RZ, 0xc0, !PT ;  /* 0xffff00001a1a7812 */ /* 0x000fe400078ec0ff */
[----:B------:R-:W-:Y:S02]  /*13270*/  LOP3.LUT R70, R70, 0xffff0000, RZ, 0xc0, !PT ;  /* 0xffff000046467812 */ /* 0x000fe400078ec0ff */
[----:B------:R-:W-:Y:S01]  /*13280*/  LOP3.LUT R28, R28, 0xffff0000, RZ, 0xc0, !PT ;  /* 0xffff00001c1c7812 */ /* 0x000fe200078ec0ff */
[C---:B-1----:R-:W-:Y:S01]  /*13290*/  IMAD.U32 R14, R8.reuse, 0x10000, RZ ;  /* 0x00010000080e7824 */ /* 0x042fe200078e00ff */
[----:B------:R-:W-:Y:S01]  /*132a0*/  LOP3.LUT R8, R8, 0xffff0000, RZ, 0xc0, !PT ;  /* 0xffff000008087812 */ /* 0x000fe200078ec0ff */
[C---:B------:R-:W-:Y:S01]  /*132b0*/  IMAD.U32 R15, R9.reuse, 0x10000, RZ ;  /* 0x00010000090f7824 */ /* 0x040fe200078e00ff */
[----:B------:R-:W-:Y:S01]  /*132c0*/  LOP3.LUT R9, R9, 0xffff0000, RZ, 0xc0, !PT ;  /* 0xffff000009097812 */ /* 0x000fe200078ec0ff */
[C---:B------:R-:W-:Y:S01]  /*132d0*/  FMUL.FTZ R33, R14.reuse, R27 ;  /* 0x0000001b0e217220 */ /* 0x040fe20000410000 */
[-C--:B------:R-:W-:Y:S01]  /*132e0*/  FMUL.FTZ R35, R14, R25.reuse ;  /* 0x000000190e237220 */ /* 0x080fe20000410000 */
[C---:B------:R-:W-:Y:S01]  /*132f0*/  IMAD.U32 R14, R71.reuse, 0x10000, RZ ;  /* 0x00010000470e7824 */ /* 0x040fe200078e00ff */
[----:B------:R-:W-:Y:S01]  /*13300*/  LOP3.LUT R71, R71, 0xffff0000, RZ, 0xc0, !PT ;  /* 0xffff000047477812 */ /* 0x000fe200078ec0ff */
[C---:B------:R-:W-:Y:S01]  /*13310*/  IMAD.U32 R21, R11.reuse, 0x10000, RZ ;  /* 0x000100000b157824 */ /* 0x040fe200078e00ff */
[----:B------:R-:W-:Y:S01]  /*13320*/  LOP3.LUT R11, R11, 0xffff0000, RZ, 0xc0, !PT ;  /* 0xffff00000b0b7812 */ /* 0x000fe200078ec0ff */
[C---:B------:R-:W-:Y:S01]  /*13330*/  IMAD.U32 R20, R10.reuse, 0x10000, RZ ;  /* 0x000100000a147824 */ /* 0x040fe200078e00ff */
[----:B------:R-:W-:Y:S01]  /*13340*/  LOP3.LUT R10, R10, 0xffff0000, RZ, 0xc0, !PT ;  /* 0xffff00000a0a7812 */ /* 0x000fe200078ec0ff */
[----:B---3--:R-:W1:Y:S02]  /*13350*/  LDS.128 R4, [R34] ;  /* 0x0000000022047984 */ /* 0x008e640000000c00 */
[C---:B-1----:R-:W-:Y:S01]  /*13360*/  IMAD.U32 R0, R4.reuse, 0x10000, RZ ;  /* 0x0001000004007824 */ /* 0x042fe200078e00ff */
[----:B------:R-:W-:Y:S01]  /*13370*/  LOP3.LUT R3, R4, 0xffff0000, RZ, 0xc0, !PT ;  /* 0xffff000004037812 */ /* 0x000fe200078ec0ff */
[C---:B------:R-:W-:Y:S01]  /*13380*/  IMAD.U32 R12, R5.reuse, 0x10000, RZ ;  /* 0x00010000050c7824 */ /* 0x040fe200078e00ff */
[----:B------:R-:W-:Y:S01]  /*13390*/  LOP3.LUT R4, R5, 0xffff0000, RZ, 0xc0, !PT ;  /* 0xffff000005047812 */ /* 0x000fe200078ec0ff */
[C---:B------:R-:W-:Y:S01]  /*133a0*/  FFMA.FTZ R33, R0.reuse, R25, -R33 ;  /* 0x0000001900217223 */ /* 0x040fe20000010821 */
[----:B------:R-:W-:Y:S01]  /*133b0*/  FMUL.FTZ R25, R15, R29 ;  /* 0x0000001d0f197220 */ /* 0x000fe20000410000 */
[----:B------:R-:W-:Y:S01]  /*133c0*/  FFMA.FTZ R35, R0, R27, R35 ;  /* 0x0000001b00237223 */ /* 0x000fe20000010023 */
[----:B------:R-:W-:-:S02]  /*133d0*/  IMAD.U32 R0, R74, 0x10000, RZ ;  /* 0x000100004a007824 */ /* 0x000fc400078e00ff */
[-C--:B------:R-:W-:Y:S01]  /*133e0*/  FMUL.FTZ R15, R15, R14.reuse ;  /* 0x0000000e0f0f7220 */ /* 0x080fe20000410000 */
[C---:B------:R-:W-:Y:S01]  /*133f0*/  FFMA.FTZ R25, R12.reuse, R14, -R25 ;  /* 0x0000000e0c197223 */ /* 0x040fe20000010819 */
[----:B------:R-:W-:Y:S02]  /*13400*/  IMAD.U32 R13, R7, 0x10000, RZ ;  /* 0x00010000070d7824 */ /* 0x000fe400078e00ff */
[C---:B------:R-:W-:Y:S01]  /*13410*/  FMUL.FTZ R14, R21.reuse, R32 ;  /* 0x00000020150e7220 */ /* 0x040fe20000410000 */
[----:B------:R-:W-:Y:S01]  /*13420*/  FMUL.FTZ R27, R21, R0 ;  /* 0x00000000151b7220 */ /* 0x000fe20000410000 */
[----:B------:R-:W-:Y:S01]  /*13430*/  FFMA.FTZ R15, R12, R29, R15 ;  /* 0x0000001d0c0f7223 */ /* 0x000fe2000001000f */
[C---:B------:R-:W-:Y:S01]  /*13440*/  FMUL.FTZ R12, R8.reuse, R70 ;  /* 0x00000046080c7220 */ /* 0x040fe20000410000 */
[----:B------:R-:W-:Y:S01]  /*13450*/  FFMA.FTZ R21, R13, R0, -R14 ;  /* 0x000000000d157223 */ /* 0x000fe2000001080e */
[----:B------:R-:W-:Y:S01]  /*13460*/  FMUL.FTZ R0, R8, R26 ;  /* 0x0000001a08007220 */ /* 0x000fe20000410000 */
[----:B------:R-:W-:-:S02]  /*13470*/  IMAD.U32 R8, R30, 0x10000, RZ ;  /* 0x000100001e087824 */ /* 0x000fc400078e00ff */
[C---:B------:R-:W-:Y:S01]  /*13480*/  FFMA.FTZ R12, R3.reuse, R26, R12 ;  /* 0x0000001a030c7223 */ /* 0x040fe2000001000c */
[----:B------:R-:W-:Y:S02]  /*13490*/  IMAD.U32 R5, R6, 0x10000, RZ ;  /* 0x0001000006057824 */ /* 0x000fe400078e00ff */
[----:B------:R-:W-:Y:S01]  /*134a0*/  FFMA.FTZ R70, R3, R70, -R0 ;  /* 0x0000004603467223 */ /* 0x000fe20000010800 */
[----:B------:R-:W-:Y:S02]  /*134b0*/  IMAD.U32 R0, R73, 0x10000, RZ ;  /* 0x0001000049007824 */ /* 0x000fe400078e00ff */
[C---:B------:R-:W-:Y:S01]  /*134c0*/  FMUL.FTZ R26, R20.reuse, R8 ;  /* 0x00000008141a7220 */ /* 0x040fe20000410000 */
[----:B------:R-:W-:Y:S01]  /*134d0*/  FFMA.FTZ R27, R13, R32, R27 ;  /* 0x000000200d1b7223 */ /* 0x000fe2000001001b */
[----:B------:R-:W-:Y:S01]  /*134e0*/  FMUL.FTZ R13, R9, R28 ;  /* 0x0000001c090d7220 */ /* 0x000fe20000410000 */
[-C--:B------:R-:W-:Y:S01]  /*134f0*/  FMUL.FTZ R20, R20, R0.reuse ;  /* 0x0000000014147220 */ /* 0x080fe20000410000 */
[----:B------:R-:W-:Y:S01]  /*13500*/  FFMA.FTZ R26, R5, R0, -R26 ;  /* 0x00000000051a7223 */ /* 0x000fe2000001081a */
[-C--:B------:R-:W-:Y:S01]  /*13510*/  FMUL.FTZ R9, R9, R71.reuse ;  /* 0x0000004709097220 */ /* 0x080fe20000410000 */
[----:B------:R-:W-:Y:S01]  /*13520*/  LOP3.LUT R3, R30, 0xffff0000, RZ, 0xc0, !PT ;  /* 0xffff00001e037812 */ /* 0x000fe200078ec0ff */
[C---:B------:R-:W-:Y:S01]  /*13530*/  FFMA.FTZ R14, R4.reuse, R71, -R13 ;  /* 0x00000047040e7223 */ /* 0x040fe2000001080d */
[----:B------:R-:W-:Y:S01]  /*13540*/  LOP3.LUT R0, R31, 0xffff0000, RZ, 0xc0, !PT ;  /* 0xffff00001f007812 */ /* 0x000fe200078ec0ff */
[----:B------:R-:W-:Y:S01]  /*13550*/  FFMA.FTZ R28, R4, R28, R9 ;  /* 0x0000001c041c7223 */ /* 0x000fe20000010009 */
        /* <DEDUP_REMOVED lines=8> */
[-C--:B------:R-:W-:Y:S01]  /*135e0*/  FMUL.FTZ R11, R11, R74.reuse ;  /* 0x0000004a0b0b7220 */ /* 0x080fe20000410000 */
[----:B------:R-:W-:Y:S01]  /*135f0*/  FFMA.FTZ R73, R6, R73, -R5 ;  /* 0x0000004906497223 */ /* 0x000fe20000010805 */
[----:B------:R-:W-:Y:S01]  /*13600*/  F2FP.BF16.F32.PACK_AB R5, R14, R25 ;  /* 0x000000190e05723e */ /* 0x000fe200000010ff */
[C---:B------:R-:W-:Y:S01]  /*13610*/  FFMA.FTZ R74, R7.reuse, R74, -R4 ;  /* 0x0000004a074a7223 */ /* 0x040fe20000010804 */
        /* <DEDUP_REMOVED lines=11> */
.L_x_1713:
[----:B------:R-:W-:Y:S05]  /*136d0*/  BSYNC B0 ;  /* 0x0000000000007941 */ /* 0x000fea0003800000 */
.L_x_1691:
        /* <DEDUP_REMOVED lines=8> */
.L_x_1689:
[----:B01-3--:R-:W3:Y:S02]  /*13760*/  LDL R0, [R1+0x30] ;  /* 0x0000300001007983 */ /* 0x00bee40000100800 */
[----:B---3--:R-:W-:-:S13]  /*13770*/  R2UR UR4, R0 ;  /* 0x00000000000472ca */ /* 0x008fda00000e0000 */
[----:B------:R-:W-:-:S05]  /*13780*/  IMAD.U32 R0, RZ, RZ, UR4 ;  /* 0x00000004ff007e24 */ /* 0x000fca000f8e00ff */
[----:B------:R-:W-:-:S13]  /*13790*/  ISETP.NE.AND P0, PT, R0, 0x3, PT ;  /* 0x000000030000780c */ /* 0x000fda0003f05270 */
[----:B------:R-:W-:Y:S05]  /*137a0*/  @!P0 BRA `(.L_x_1742) ;  /* 0x0000000000048947 */ /* 0x000fea0003800000 */
[----:B------:R-:W-:Y:S01]  /*137b0*/  BPT.TRAP 0x1 ;  /* 0x000000040000795c */ /* 0x000fe20000300000 */
.L_x_1742:
[----:B------:R-:W-:Y:S01]  /*137c0*/  IMAD R21, R23, 0x8, R2 ;  /* 0x0000000817157824 */ /* 0x000fe200078e0202 */
[----:B------:R-:W-:-:S04]  /*137d0*/  SHF.L.U32 R0, R164, 0x1f, RZ ;  /* 0x0000001fa4007819 */ /* 0x000fc800000006ff */
[----:B------:R0:W1:Y:S01]  /*137e0*/  SYNCS.PHASECHK.TRANS64.TRYWAIT P1, [R21+URZ+0x2a830], R0 ;  /* 0x02a83000150075a7 */ /* 0x000062000802017f */
[----:B------:R-:W-:Y:S05]  /*137f0*/  @!P0 BRA `(.L_x_1743) ;  /* 0x0000000000048947 */ /* 0x000fea0003800000 */
[----:B------:R-:W-:Y:S01]  /*13800*/  BPT.TRAP 0x1 ;  /* 0x000000040000795c */ /* 0x000fe20000300000 */
.L_x_1743:
[----:B-1----:R-:W-:Y:S05]  /*13810*/  @P1 BRA `(.L_x_1744) ;  /* 0x0000000000081947 */ /* 0x002fea0003800000 */
[----:B------:R-:W1:Y:S02]  /*13820*/  SYNCS.PHASECHK.TRANS64.TRYWAIT P1, [R21+URZ+0x2a830], R0 ;  /* 0x02a83000150075a7 */ /* 0x000e64000802017f */
[----:B-1----:R-:W-:Y:S05]  /*13830*/  @!P1 BRA `(.L_x_1745) ;  /* 0x0000019c00a49947 */ /* 0x002fea0003800000 */
.L_x_1744:
[----:B------:R-:W-:Y:S05]  /*13840*/  WARPSYNC.ALL ;  /* 0x0000000000007948 */ /* 0x000fea0003800000 */
[----:B01----:R-:W-:Y:S01]  /*13850*/  VIADD R0, R2, 0x18400 ;  /* 0x0001840002007836 */ /* 0x003fe20000000000 */
[----:B------:R-:W-:Y:S01]  /*13860*/  R2UR UR4, R68 ;  /* 0x00000000440472ca */ /* 0x000fe200000e0000 */
[----:B--2-4-:R-:W-:Y:S01]  /*13870*/  IMAD.MOV.U32 R5, RZ, RZ, 0x40000040 ;  /* 0x40000040ff057424 */ /* 0x014fe200078e00ff */
[----:B------:R-:W-:Y:S01]  /*13880*/  WARPGROUP.ARRIVE ;  /* 0x00000000000079c5 */ /* 0x000fe20000000000 */
[----:B------:R-:W-:Y:S01]  /*13890*/  UMOV UR9, 0x40000040 ;  /* 0x4000004000097882 */ /* 0x000fe20000000000 */
        /* <DEDUP_REMOVED lines=10> */
[----:B------:R-:W-:Y:S01]  /*13940*/  IMAD.MOV.U32 R5, RZ, RZ, 0x40000040 ;  /* 0x40000040ff057424 */ /* 0x000fe200078e00ff */
        /* <DEDUP_REMOVED lines=22> */
[----:B------:R-:W-:Y:S01]  /*13ab0*/  IMAD.MOV.U32 R9, RZ, RZ, 0x40000040 ;  /* 0x40000040ff097424 */ /* 0x000fe200078e00ff */
[----:B------:R-:W-:Y:S01]  /*13ac0*/  UIADD3 UR36, UR4, 0x806, URZ ;  /* 0x0000080604247890 */ /* 0x000fe2000fffe03f */
[----:B0-----:R-:W-:Y:S01]  /*13ad0*/  IMAD.U32 R10, RZ, RZ, UR8 ;  /* 0x00000008ff0a7e24 */ /* 0x001fe2000f8e00ff */
[----:B------:R-:W-:Y:S01]  /*13ae0*/  UMOV UR37, 0x40000040 ;  /* 0x4000004000257882 */ /* 0x000fe20000000000 */
        /* <DEDUP_REMOVED lines=64> */
[----:B------:R-:W-:-:S03]  /*13ef0*/  IMAD.MOV.U32 R9, RZ, RZ, 0x40000040 ;  /* 0x40000040ff097424 */ /* 0x000fc600078e00ff */
[----:B------:R-:W-:Y:S01]  /*13f00*/  R2UR UR46, R8 ;  /* 0x00000000082e72ca */ /* 0x000fe200000e0000 */
[C---:B------:R-:W-:Y:S01]  /*13f10*/  VIADD R8, R4.reuse, 0x604 ;  /* 0x0000060404087836 */ /* 0x040fe20000000000 */
[----:B------:R-:W-:Y:S01]  /*13f20*/  R2UR UR47, R9 ;  /* 0x00000000092f72ca */ /* 0x000fe200000e0000 */
[----:B------:R-:W-:Y:S02]  /*13f30*/  IMAD.MOV.U32 R9, RZ, RZ, 0x40000040 ;  /* 0x40000040ff097424 */ /* 0x000fe400078e00ff */
[----:B------:R-:W-:Y:S01]  /*13f40*/  VIADD R4, R4, 0x606 ;  /* 0x0000060604047836 */ /* 0x000fe20000000000 */
[----:B------:R-:W-:Y:S02]  /*13f50*/  R2UR UR42, R8 ;  /* 0x00000000082a72ca */ /* 0x000fe400000e0000 */
[----:B------:R-:W-:Y:S02]  /*13f60*/  R2UR UR43, R9 ;  /* 0x00000000092b72ca */ /* 0x000fe400000e0000 */
[----:B------:R-:W-:Y:S01]  /*13f70*/  R2UR UR38, R4 ;  /* 0x00000000042672ca */ /* 0x000fe200000e0000 */
        /* <DEDUP_REMOVED lines=24> */
.L_x_1746:
[----:B------:R-:W0:Y:S01]  /*14100*/  LDC R224, c[0x0][0x448] ;  /* 0x00011200ffe07b82 */ /* 0x000e220000000800 */
[----:B------:R-:W-:Y:S01]  /*14110*/  ULDC UR4, c[0x0][0x9d8] ;  /* 0x0002760000047ab9 */ /* 0x000fe20000000800 */
[----:B------:R-:W-:Y:S02]  /*14120*/  VIADD R21, R21, 0x2a840 ;  /* 0x0002a84015157836 */ /* 0x000fe40000000000 */
[----:B------:R-:W-:Y:S01]  /*14130*/  FMUL.FTZ R15, R38, UR4 ;  /* 0x00000004260f7c20 */ /* 0x000fe20008410000 */
[----:B------:R-:W-:Y:S01]  /*14140*/  FMUL.FTZ R38, R58, UR4 ;  /* 0x000000043a267c20 */ /* 0x000fe20008410000 */
[----:B------:R-:W-:Y:S02]  /*14150*/  IMAD.IADD R58, R202, 0x1, R188 ;  /* 0x00000001ca3a7824 */ /* 0x000fe400078e02bc */
[----:B------:R-:W-:Y:S01]  /*14160*/  FMUL.FTZ R74, R28, UR4 ;  /* 0x000000041c4a7c20 */ /* 0x000fe20008410000 */
[----:B------:R-:W-:Y:S01]  /*14170*/  FMUL.FTZ R14, R39, UR4 ;  /* 0x00000004270e7c20 */ /* 0x000fe20008410000 */
[----:B------:R-:W-:Y:S01]  /*14180*/  FMUL.FTZ R28, R47, UR4 ;  /* 0x000000042f1c7c20 */ /* 0x000fe20008410000 */
[----:B------:R-:W-:Y:S01]  /*14190*/  FMUL.FTZ R39, R59, UR4 ;  /* 0x000000043b277c20 */ /* 0x000fe20008410000 */
[----:B------:R-:W-:Y:S01]  /*141a0*/  FMUL.FTZ R47, R49, UR4 ;  /* 0x00000004312f7c20 */ /* 0x000fe20008410000 */
[----:B------:R-:W-:Y:S01]  /*141b0*/  FMUL.FTZ R3, R27, UR4 ;  /* 0x000000041b037c20 */ /* 0x000fe20008410000 */
[----:B------:R-:W-:-:S02]  /*141c0*/  IMAD.MOV.U32 R49, RZ, RZ, -0x60 ;  /* 0xffffffa0ff317424 */ /* 0x000fc400078e00ff */
        /* <DEDUP_REMOVED lines=11> */
[----:B0-----:R-:W-:Y:S01]  /*14280*/  ISETP.NE.AND P1, PT, R224, 0x1, PT ;  /* 0x00000001e000780c */ /* 0x001fe20003f25270 */
[----:B------:R-:W-:Y:S01]  /*14290*/  FMUL.FTZ R13, R24, UR4 ;  /* 0x00000004180d7c20 */ /* 0x000fe20008410000 */
[----:B------:R-:W-:Y:S01]  /*142a0*/  LOP3.LUT R16, R16, 0xffefffff, RZ, 0xc0, !PT ;  /* 0xffefffff10107812 */ /* 0x000fe200078ec0ff */
        /* <DEDUP_REMOVED lines=8> */
[----:B------:R-:W-:-:S02]  /*14330*/  IMAD R49, R72, R49, 0x61 ;  /* 0x0000006148317424 */ /* 0x000fc400078e0231 */
[----:B------:R-:W-:Y:S01]  /*14340*/  FMUL.FTZ R29, R29, UR4 ;  /* 0x000000041d1d7c20 */ /* 0x000fe20008410000 */
[----:B------:R-:W0:Y:S01]  /*14350*/  @P1 LDC R5, c[0x0][0x44c] ;  /* 0x00011300ff051b82 */ /* 0x000e220000000800 */
[----:B------:R-:W-:Y:S01]  /*14360*/  FMUL.FTZ R32, R32, UR4 ;  /* 0x0000000420207c20 */ /* 0x000fe20008410000 */
[----:B------:R-:W-:Y:S01]  /*14370*/  FMUL.FTZ R33, R33, UR4 ;  /* 0x0000000421217c20 */ /* 0x000fe20008410000 */
[----:B------:R-:W-:Y:S01]  /*14380*/  FMUL.FTZ R36, R36, UR4 ;  /* 0x0000000424247c20 */ /* 0x000fe20008410000 */
[----:B------:R-:W-:Y:S01]  /*14390*/  FMUL.FTZ R37, R37, UR4 ;  /* 0x0000000425257c20 */ /* 0x000fe20008410000 */
[----:B------:R-:W-:Y:S01]  /*143a0*/  FMUL.FTZ R40, R40, UR4 ;  /* 0x0000000428287c20 */ /* 0x000fe20008410000 */
        /* <DEDUP_REMOVED lines=13> */
[----:B------:R-:W-:Y:S01]  /*14480*/  @P1 LOP3.LUT R16, R16, 0x100000, RZ, 0xfc, !PT ;  /* 0x0010000010101812 */ /* 0x000fe200078efcff */
[----:B------:R-:W-:Y:S01]  /*14490*/  FMUL.FTZ R69, R69, UR4 ;  /* 0x0000000445457c20 */ /* 0x000fe20008410000 */
[----:B------:R-:W2:Y:S01]  /*144a0*/  MUFU.TANH R13, R13 ;  /* 0x0000000d000d7308 */ /* 0x000ea20000002400 */
[----:B------:R-:W-:Y:S01]  /*144b0*/  ULDC UR38, c[0x0][0x9dc] ;  /* 0x0002770000267ab9 */ /* 0x000fe20000000800 */
[----:B------:R-:W-:Y:S01]  /*144c0*/  FMUL.FTZ R70, R70, UR4 ;  /* 0x0000000446467c20 */ /* 0x000fe20008410000 */
[----:B0-----:R-:W-:Y:S01]  /*144d0*/  @P1 IMAD.HI.U32 R4, R58, R5, RZ ;  /* 0x000000053a041227 */ /* 0x001fe200078e00ff */
[----:B------:R-:W-:Y:S01]  /*144e0*/  ULOP3.LUT UR38, URZ, UR38, URZ, 0x33, !UPT ;  /* 0x000000263f267292 */ /* 0x000fe2000f8e333f */
[----:B------:R-:W-:-:S02]  /*144f0*/  LOP3.LUT R16, R16, 0xfff7ffff, RZ, 0xc0, !PT ;  /* 0xfff7ffff10107812 */ /* 0x000fc400078ec0ff */
[----:B------:R-:W-:Y:S01]  /*14500*/  IMAD R5, R72, -0x60, R166 ;  /* 0xffffffa048057824 */ /* 0x000fe200078e02a6 */
[----:B------:R-:W0:Y:S01]  /*14510*/  MUFU.TANH R73, R73 ;  /* 0x0000004900497308 */ /* 0x000e220000002400 */
[----:B------:R-:W-:Y:S01]  /*14520*/  VIADD R83, R49, 0xffffffff ;  /* 0xffffffff31537836 */ /* 0x000fe20000000000 */
[----:B-1----:R-:W-:Y:S02]  /*14530*/  @P1 SHF.R.U32.HI R58, RZ, R9, R4 ;  /* 0x00000009ff3a1219 */ /* 0x002fe40000011604 */
[----:B------:R-:W1:Y:S01]  /*14540*/  LDC.64 R8, c[0x0][0x9e0] ;  /* 0x00027800ff087b82 */ /* 0x000e620000000a00 */
[----:B------:R-:W-:Y:S01]  /*14550*/  PRMT R4, R172, 0x654, R21 ;  /* 0x00000654ac047816 */ /* 0x000fe20000000015 */
[--C-:B------:R-:W-:Y:S01]  /*14560*/  IMAD.IADD R62, R83, 0x1, -R182.reuse ;  /* 0x00000001533e7824 */ /* 0x100fe200078e0ab6 */
[----:B------:R-:W3:Y:S01]  /*14570*/  SHFL.IDX PT, R59, R58, RZ, 0x1c1f ;  /* 0x001c1fff3a3b7589 */ /* 0x000ee200000e0000 */
[----:B------:R-:W4:Y:S01]  /*14580*/  MUFU.TANH R0, R0 ;  /* 0x0000000000007308 */ /* 0x000f220000002400 */
[----:B------:R-:W-:Y:S01]  /*14590*/  IADD3 R76, -R182, 0x60, R5 ;  /* 0x00000060b64c7810 */ /* 0x000fe20007ffe105 */
[----:B------:R2:W-:Y:S06]  /*145a0*/  SYNCS.ARRIVE.TRANS64.RED.A1T0 RZ, [R4+URZ], RZ ;  /* 0x000000ff04ff79a7 */ /* 0x0005ec000810043f */
[----:B------:R-:W0:Y:S01]  /*145b0*/  MUFU.TANH R3, R3 ;  /* 0x0000000300037308 */ /* 0x000e220000002400 */
[----:B--2---:R-:W-:-:S07]  /*145c0*/  IADD3 R4, R166, R49, -R182 ;  /* 0x00000031a6047210 */ /* 0x004fce0007ffe8b6 */
[----:B------:R-:W2:Y:S01]  /*145d0*/  MUFU.TANH R74, R74 ;  /* 0x0000004a004a7308 */ /* 0x000ea20000002400 */
[----:B------:R-:W-:Y:S01]  /*145e0*/  IMAD.IADD R57, R4, 0x1, -R165 ;  /* 0x0000000104397824 */ /* 0x000fe200078e0aa5 */
[----:B-1----:R-:W-:-:S03]  /*145f0*/  ISETP.GE.AND P1, PT, R9, 0x1, PT ;  /* 0x000000010900780c */ /* 0x002fc60003f26270 */
[----:B------:R-:W-:-:S03]  /*14600*/  IMAD.IADD R81, R57, 0x1, R8 ;  /* 0x0000000139517824 */ /* 0x000fc600078e0208 */
[----:B------:R-:W1:Y:S02]  /*14610*/  MUFU.TANH R29, R29 ;  /* 0x0000001d001d7308 */ /* 0x000e640000002400 */
[----:B---3--:R-:W-:-:S06]  /*14620*/  VIADDMNMX R64, R59, R81, R76, PT ;  /* 0x000000513b407246 */ /* 0x008fcc000380014c */
[----:B------:R-:W3:Y:S01]  /*14630*/  MUFU.TANH R10, R10 ;  /* 0x0000000a000a7308 */ /* 0x000ee20000002400 */
[----:B------:R-:W-:-:S07]  /*14640*/  @P1 LOP3.LUT R16, R16, 0x80000, RZ, 0xfc, !PT ;  /* 0x0008000010101812 */ /* 0x000fce00078efcff */
        /* <DEDUP_REMOVED lines=41> */
[----:B----4-:R-:W-:-:S04]  /*148e0*/  VIADD R70, R57, UR38 ;  /* 0x0000002639467c36 */ /* 0x010fc80008000000 */
[----:B------:R-:W-:Y:S01]  /*148f0*/  IMAD.IADD R66, R70, 0x1, R59 ;  /* 0x0000000146427824 */ /* 0x000fe200078e023b */
[----:B-123--:R-:W-:Y:S06]  /*14900*/  @!P1 BRA `(.L_x_1747) ;  /* 0x00000000004c9947 */ /* 0x00efec0003800000 */
[----:B------:R-:W-:Y:S01]  /*14910*/  IADD3 R49, -R165, R166, R59 ;  /* 0x000000a6a5317210 */ /* 0x000fe20007ffe13b */
[----:B------:R-:W-:Y:S03]  /*14920*/  BSSY B0, `(.L_x_1748) ;  /* 0x000000e000007945 */ /* 0x000fe60003800000 */
[----:B------:R-:W-:-:S13]  /*14930*/  ISETP.GT.AND P1, PT, R49, -0x1, PT ;  /* 0xffffffff3100780c */ /* 0x000fda0003f24270 */
[----:B------:R-:W-:Y:S05]  /*14940*/  @P1 BRA `(.L_x_1749) ;  /* 0x00000000001c1947 */ /* 0x000fea0003800000 */
[----:B------:R-:W-:Y:S02]  /*14950*/  ISETP.NE.AND P1, PT, R9, 0x1, PT ;  /* 0x000000010900780c */ /* 0x000fe40003f25270 */
[----:B------:R-:W-:-:S11]  /*14960*/  LOP3.LUT R49, RZ, R49, RZ, 0x33, !PT ;  /* 0x00000031ff317212 */ /* 0x000fd600078e33ff */
[----:B------:R-:W1:Y:S02]  /*14970*/  @P1 LDC.64 R4, c[0x0][0x9e8] ;  /* 0x00027a00ff041b82 */ /* 0x000e640000000a00 */
[----:B-1----:R-:W-:-:S05]  /*14980*/  @P1 IMAD.HI.U32 R4, R49, R4, RZ ;  /* 0x0000000431041227 */ /* 0x002fca00078e00ff */
[----:B------:R-:W-:-:S04]  /*14990*/  @P1 SHF.R.U32.HI R49, RZ, R5, R4 ;  /* 0x00000005ff311219 */ /* 0x000fc80000011604 */
[----:B------:R-:W-:Y:S01]  /*149a0*/  LOP3.LUT R49, RZ, R49, RZ, 0x33, !PT ;  /* 0x00000031ff317212 */ /* 0x000fe200078e33ff */
[----:B------:R-:W-:Y:S06]  /*149b0*/  BRA `(.L_x_1750) ;  /* 0x0000000000107947 */ /* 0x000fec0003800000 */
.L_x_1749:
[----:B------:R-:W-:-:S13]  /*149c0*/  ISETP.NE.AND P1, PT, R9, 0x1, PT ;  /* 0x000000010900780c */ /* 0x000fda0003f25270 */
[----:B------:R-:W1:Y:S02]  /*149d0*/  @P1 LDC.64 R4, c[0x0][0x9e8] ;  /* 0x00027a00ff041b82 */ /* 0x000e640000000a00 */
[----:B-1----:R-:W-:-:S05]  /*149e0*/  @P1 IMAD.HI.U32 R4, R49, R4, RZ ;  /* 0x0000000431041227 */ /* 0x002fca00078e00ff */
[----:B------:R-:W-:-:S07]  /*149f0*/  @P1 SHF.R.U32.HI R49, RZ, R5, R4 ;  /* 0x00000005ff311219 */ /* 0x000fce0000011604 */
.L_x_1750:
[----:B------:R-:W-:Y:S05]  /*14a00*/  BSYNC B0 ;  /* 0x0000000000007941 */ /* 0x000fea0003800000 */
.L_x_1748:
[----:B------:R-:W-:-:S05]  /*14a10*/  IMAD R49, R49, R9, R62 ;  /* 0x0000000931317224 */ /* 0x000fca00078e023e */
[----:B------:R-:W-:Y:S02]  /*14a20*/  VIMNMX R66, R66, R49, !PT ;  /* 0x0000003142427248 */ /* 0x000fe40007fe0100 */
[----:B------:R-:W-:-:S07]  /*14a30*/  VIADDMNMX R64, R49, R9, R64, PT ;  /* 0x0000000931407246 */ /* 0x000fce0003800140 */
.L_x_1747:
[C---:B------:R-:W-:Y:S01]  /*14a40*/  ISETP.GE.AND P6, PT, R83.reuse, 0x9, PT ;  /* 0x000000095300780c */ /* 0x040fe20003fc6270 */
[----:B------:R-:W1:Y:S01]  /*14a50*/  SHFL.IDX PT, R5, R58, 0x1, 0x1c1f ;  /* 0x003c1f003a057f89 */ /* 0x000e6200000e0000 */
[C---:B------:R-:W-:Y:S02]  /*14a60*/  ISETP.GE.AND P1, PT, R83.reuse, 0x2, PT ;  /* 0x000000025300780c */ /* 0x040fe40003f26270 */
[C---:B------:R-:W-:Y:S02]  /*14a70*/  ISETP.GT.AND P2, PT, R66.reuse, 0x8, !P6 ;  /* 0x000000084200780c */ /* 0x040fe40007744270 */
[----:B------:R-:W-:Y:S02]  /*14a80*/  ISETP.GT.AND P3, PT, R66, 0x1, !P1 ;  /* 0x000000014200780c */ /* 0x000fe40004f64270 */
[----:B------:R-:W-:Y:S02]  /*14a90*/  ISETP.LT.OR P2, PT, R64, 0x9, P2 ;  /* 0x000000094000780c */ /* 0x000fe40001741670 */
[----:B------:R-:W-:-:S02]  /*14aa0*/  ISETP.GE.AND P4, PT, R83, 0xa, PT ;  /* 0x0000000a5300780c */ /* 0x000fc40003f86270 */
[----:B------:R-:W-:Y:S02]  /*14ab0*/  FSEL R77, R74, -INF , !P2 ;  /* 0xff8000004a4d7808 */ /* 0x000fe40005000000 */
[----:B------:R-:W-:Y:S02]  /*14ac0*/  ISETP.LT.OR P3, PT, R64, 0x2, P3 ;  /* 0x000000024000780c */ /* 0x000fe40001f61670 */
[----:B------:R-:W-:Y:S02]  /*14ad0*/  ISETP.GT.AND P2, PT, R66, 0x9, !P4 ;  /* 0x000000094200780c */ /* 0x000fe40006744270 */
[----:B0-----:R-:W-:Y:S02]  /*14ae0*/  FSEL R79, R73, -INF , !P3 ;  /* 0xff800000494f7808 */ /* 0x001fe40005800000 */
        /* <DEDUP_REMOVED lines=17> */
[----:B------:R-:W-:Y:S01]  /*14c00*/  FSEL R71, R36, -INF , !P2 ;  /* 0xff80000024477808 */ /* 0x000fe20005000000 */
[----:B-1----:R-:W-:Y:S01]  /*14c10*/  IMAD.IADD R36, R70, 0x1, R5 ;  /* 0x0000000146247824 */ /* 0x002fe200078e0205 */
        /* <DEDUP_REMOVED lines=71> */
[----:B------:R-:W-:Y:S02]  /*15090*/  VIADDMNMX R32, R5, R81, R76, PT ;  /* 0x0000005105207246 */ /* 0x000fe4000380014c */
        /* <DEDUP_REMOVED lines=16> */
[----:B------:R-:W-:-:S13]  /*151a0*/  ISETP.GE.AND P5, PT, R9, 0x1, PT ;  /* 0x000000010900780c */ /* 0x000fda0003fa6270 */
[----:B------:R-:W-:Y:S05]  /*151b0*/  @!P5 BRA `(.L_x_1751) ;  /* 0x00000000004cd947 */ /* 0x000fea0003800000 */
[----:B------:R-:W-:Y:S01]  /*151c0*/  IADD3 R81, -R165, R166, R5 ;  /* 0x000000a6a5517210 */ /* 0x000fe20007ffe105 */
[----:B------:R-:W-:Y:S03]  /*151d0*/  BSSY B0, `(.L_x_1752) ;  /* 0x000000e000007945 */ /* 0x000fe60003800000 */
        /* <DEDUP_REMOVED lines=9> */
.L_x_1753:
[----:B------:R-:W-:-:S13]  /*15270*/  ISETP.NE.AND P5, PT, R9, 0x1, PT ;  /* 0x000000010900780c */ /* 0x000fda0003fa5270 */
[----:B------:R-:W0:Y:S02]  /*15280*/  @P5 LDC.64 R4, c[0x0][0x9e8] ;  /* 0x00027a00ff045b82 */ /* 0x000e240000000a00 */
[----:B0-----:R-:W-:-:S05]  /*15290*/  @P5 IMAD.HI.U32 R4, R81, R4, RZ ;  /* 0x0000000451045227 */ /* 0x001fca00078e00ff */
[----:B------:R-:W-:-:S07]  /*152a0*/  @P5 SHF.R.U32.HI R81, RZ, R5, R4 ;  /* 0x00000005ff515219 */ /* 0x000fce0000011604 */
.L_x_1754:
[----:B------:R-:W-:Y:S05]  /*152b0*/  BSYNC B0 ;  /* 0x0000000000007941 */ /* 0x000fea0003800000 */
.L_x_1752:
[----:B------:R-:W-:-:S05]  /*152c0*/  IMAD R81, R81, R9, R62 ;  /* 0x0000000951517224 */ /* 0x000fca00078e023e */
[----:B------:R-:W-:Y:S02]  /*152d0*/  VIMNMX R36, R36, R81, !PT ;  /* 0x0000005124247248 */ /* 0x000fe40007fe0100 */
[----:B------:R-:W-:-:S07]  /*152e0*/  VIADDMNMX R32, R81, R9, R32, PT ;  /* 0x0000000951207246 */ /* 0x000fce0003800120 */
.L_x_1751:
        /* <DEDUP_REMOVED lines=11> */
[----:B------:R-:W-:Y:S02]  /*153a0*/  FMNMX.FTZ R4, R99, R79, !PT ;  /* 0x0000004f63047209 */ /* 0x000fe40007810000 */
[----:B------:R-:W-:-:S02]  /*153b0*/  FSEL R93, R7, -INF , !P1 ;  /* 0xff800000075d7808 */ /* 0x000fc40004800000 */
[----:B------:R-:W-:Y:S02]  /*153c0*/  ISETP.NE.AND P1, PT, R78, RZ, PT ;  /* 0x000000ff4e00720c */ /* 0x000fe40003f25270 */
[----:B------:R-:W-:Y:S02]  /*153d0*/  ISETP.NE.AND P5, PT, R84, RZ, PT ;  /* 0x000000ff5400720c */ /* 0x000fe40003fa5270 */
        /* <DEDUP_REMOVED lines=18> */
[----:B------:R-:W-:Y:S02]  /*15500*/  ISETP.NE.AND P5, PT, R89, RZ, PT ;  /* 0x000000ff5900720c */ /* 0x000fe40003fa5270 */
[----:B------:R-:W-:Y:S02]  /*15510*/  ISETP.LT.OR P1, PT, R32, 0x1a, P1 ;  /* 0x0000001a2000780c */ /* 0x000fe40000f21670 */
[----:B------:R-:W-:Y:S02]  /*15520*/  FMNMX.FTZ R4, R61, R4, !PT ;  /* 0x000000043d047209 */ /* 0x000fe40007810000 */
[----:B------:R-:W-:Y:S01]  /*15530*/  FSEL R89, R14, -INF , !P1 ;  /* 0xff8000000e597808 */ /* 0x000fe20004800000 */
[----:B------:R-:W-:Y:S01]  /*15540*/  IMAD.U32 R14, RZ, RZ, UR4 ;  /* 0x00000004ff0e7e24 */ /* 0x000fe2000f8e00ff */
[----:B------:R-:W-:-:S02]  /*15550*/  ISETP.NE.AND P1, PT, R85, RZ, PT ;  /* 0x000000ff5500720c */ /* 0x000fc40003f25270 */
[----:B------:R-:W-:Y:S02]  /*15560*/  FMNMX.FTZ R4, R75, R4, !PT ;  /* 0x000000044b047209 */ /* 0x000fe40007810000 */
[----:B------:R-:W-:Y:S02]  /*15570*/  ISETP.GT.AND P1, PT, R36, 0x20, !P1 ;  /* 0x000000202400780c */ /* 0x000fe40004f24270 */
[----:B------:R-:W-:Y:S02]  /*15580*/  FMNMX.FTZ R4, R49, R4, !PT ;  /* 0x0000000431047209 */ /* 0x000fe40007810000 */
        /* <DEDUP_REMOVED lines=31> */
[----:B------:R-:W-:Y:S01]  /*15780*/  ISETP.NE.AND P1, PT, R94, RZ, PT ;  /* 0x000000ff5e00720c */ /* 0x000fe20003f25270 */
[----:B------:R-:W0:Y:S01]  /*15790*/  SHFL.BFLY PT, R4, R3, 0x2, 0x1f ;  /* 0x0c401f0003047f89 */ /* 0x000e2200000e0000 */
[----:B------:R-:W-:-:S02]  /*157a0*/  ISETP.GT.AND P4, PT, R36, RZ, !P4 ;  /* 0x000000ff2400720c */ /* 0x000fc40006784270 */
[----:B------:R-:W-:Y:S02]  /*157b0*/  ISETP.GT.AND P1, PT, R36, 0x31, !P1 ;  /* 0x000000312400780c */ /* 0x000fe40004f24270 */
[C---:B------:R-:W-:Y:S02]  /*157c0*/  ISETP.LT.OR P4, PT, R32.reuse, 0x1, P4 ;  /* 0x000000012000780c */ /* 0x040fe40002781670 */
[----:B------:R-:W-:Y:S02]  /*157d0*/  ISETP.LT.OR P1, PT, R32, 0x32, P1 ;  /* 0x000000322000780c */ /* 0x000fe40000f21670 */
[----:B------:R-:W-:Y:S02]  /*157e0*/  FSEL R0, R0, -INF , !P4 ;  /* 0xff80000000007808 */ /* 0x000fe40006000000 */
[----:B------:R-:W-:Y:S02]  /*157f0*/  FSEL R31, R31, -INF , !P1 ;  /* 0xff8000001f1f7808 */ /* 0x000fe40004800000 */
[----:B------:R-:W-:-:S02]  /*15800*/  ISETP.NE.AND P1, PT, R96, RZ, PT ;  /* 0x000000ff6000720c */ /* 0x000fc40003f25270 */
[----:B------:R-:W-:Y:S02]  /*15810*/  FMNMX.FTZ R12, R0, R95, !PT ;  /* 0x0000005f000c7209 */ /* 0x000fe40007810000 */
        /* <DEDUP_REMOVED lines=8> */
[----:B0-----:R-:W-:Y:S02]  /*158a0*/  FMNMX.FTZ R26, R3, R4, !PT ;  /* 0x00000004031a7209 */ /* 0x001fe40007810000 */
[----:B------:R-:W-:Y:S02]  /*158b0*/  ISETP.LT.OR P1, PT, R32, 0x3a, P1 ;  /* 0x0000003a2000780c */ /* 0x000fe40000f21670 */
[----:B------:R-:W-:Y:S01]  /*158c0*/  FMNMX.FTZ R12, R91, R12, !PT ;  /* 0x0000000c5b0c7209 */ /* 0x000fe20007810000 */
[----:B------:R-:W0:Y:S01]  /*158d0*/  SHFL.BFLY PT, R97, R26, 0x1, 0x1f ;  /* 0x0c201f001a617f89 */ /* 0x000e2200000e0000 */
        /* <DEDUP_REMOVED lines=13> */
[----:B------:R-:W-:Y:S02]  /*159b0*/  FMNMX.FTZ R12, R85, R12, !PT ;  /* 0x0000000c550c7209 */ /* 0x000fe40007810000 */
[----:B------:R-:W-:Y:S02]  /*159c0*/  ISETP.GT.AND P1, PT, R36, 0x48, !P5 ;  /* 0x000000482400780c */ /* 0x000fe40006f24270 */
[----:B0-----:R-:W-:Y:S02]  /*159d0*/  FMNMX.FTZ R4, R26, R97, !PT ;  /* 0x000000611a047209 */ /* 0x001fe40007810000 */
[----:B------:R-:W-:Y:S02]  /*159e0*/  FMNMX.FTZ R12, R25, R12, !PT ;  /* 0x0000000c190c7209 */ /* 0x000fe40007810000 */
[----:B------:R-:W-:Y:S01]  /*159f0*/  ISETP.LT.OR P1, PT, R32, 0x49, P1 ;  /* 0x000000492000780c */ /* 0x000fe20000f21670 */
[----:B------:R-:W-:Y:S01]  /*15a00*/  FMUL.FTZ R10, R4, R14 ;  /* 0x0000000e040a7220 */ /* 0x000fe20000410000 */
[----:B------:R-:W-:-:S02]  /*15a10*/  FMNMX.FTZ R12, R31, R12, !PT ;  /* 0x0000000c1f0c7209 */ /* 0x000fc40007810000 */
[----:B------:R-:W-:Y:S02]  /*15a20*/  FSEL R43, R43, -INF , !P1 ;  /* 0xff8000002b2b7808 */ /* 0x000fe40004800000 */
[----:B------:R-:W-:Y:S02]  /*15a30*/  FSETP.NEU.FTZ.AND P1, PT, R4, -INF , PT ;  /* 0xff8000000400780b */ /* 0x000fe40003f3d000 */
[----:B------:R-:W-:Y:S02]  /*15a40*/  ISETP.NE.AND P5, PT, R52, RZ, PT ;  /* 0x000000ff3400720c */ /* 0x000fe40003fa5270 */
[----:B------:R-:W-:Y:S02]  /*15a50*/  FMNMX.FTZ R12, R81, R12, !PT ;  /* 0x0000000c510c7209 */ /* 0x000fe40007810000 */
[----:B------:R-:W-:Y:S02]  /*15a60*/  FSEL R10, R10, RZ, P1 ;  /* 0x000000ff0a0a7208 */ /* 0x000fe40000800000 */
[----:B------:R-:W-:-:S02]  /*15a70*/  ISETP.GT.AND P1, PT, R36, 0x49, !P5 ;  /* 0x000000492400780c */ /* 0x000fc40006f24270 */
[----:B------:R-:W-:Y:S01]  /*15a80*/  FMNMX.FTZ R12, R35, R12, !PT ;  /* 0x0000000c230c7209 */ /* 0x000fe20007810000 */
[-CC-:B------:R-:W-:Y:S01]  /*15a90*/  FFMA.FTZ R148, R69, R14.reuse, -R10.reuse ;  /* 0x0000000e45947223 */ /* 0x180fe2000001080a */
[----:B------:R-:W-:Y:S01]  /*15aa0*/  ISETP.LT.OR P1, PT, R32, 0x4a, P1 ;  /* 0x0000004a2000780c */ /* 0x000fe20000f21670 */
[-CC-:B------:R-:W-:Y:S01]  /*15ab0*/  FFMA.FTZ R154, R71, R14.reuse, -R10.reuse ;  /* 0x0000000e479a7223 */ /* 0x180fe2000001080a */
[----:B------:R-:W-:Y:S01]  /*15ac0*/  ISETP.NE.AND P6, PT, R40, RZ, PT ;  /* 0x000000ff2800720c */ /* 0x000fe20003fc5270 */
[--C-:B------:R-:W-:Y:S01]  /*15ad0*/  FFMA.FTZ R152, R73, R14, -R10.reuse ;  /* 0x0000000e49987223 */ /* 0x100fe2000001080a */
[----:B------:R-:W-:Y:S01]  /*15ae0*/  FMNMX.FTZ R12, R83, R12, !PT ;  /* 0x0000000c530c7209 */ /* 0x000fe20007810000 */
[-CC-:B------:R-:W-:Y:S01]  /*15af0*/  FFMA.FTZ R156, R99, R14.reuse, -R10.reuse ;  /* 0x0000000e639c7223 */ /* 0x180fe2000001080a */
[----:B------:R-:W-:Y:S01]  /*15b00*/  FSEL R97, R42, -INF , !P1 ;  /* 0xff8000002a617808 */ /* 0x000fe20004800000 */
[-CC-:B------:R-:W-:Y:S01]  /*15b10*/  FFMA.FTZ R79, R79, R14.reuse, -R10.reuse ;  /* 0x0000000e4f4f7223 */ /* 0x180fe2000001080a */
[C---:B------:R-:W-:Y:S01]  /*15b20*/  ISETP.GT.AND P1, PT, R36.reuse, 0x50, !P6 ;  /* 0x000000502400780c */ /* 0x040fe20007724270 */
[--C-:B------:R-:W-:Y:S01]  /*15b30*/  FFMA.FTZ R158, R77, R14, -R10.reuse ;  /* 0x0000000e4d9e7223 */ /* 0x100fe2000001080a */
[----:B------:R-:W-:Y:S01]  /*15b40*/  FMNMX.FTZ R12, R39, R12, !PT ;  /* 0x0000000c270c7209 */ /* 0x000fe20007810000 */
[----:B------:R-:W-:Y:S01]  /*15b50*/  MUFU.EX2 R156, R156 ;  /* 0x0000009c009c7308 */ /* 0x000fe20000000800 */
[----:B------:R-:W-:Y:S01]  /*15b60*/  ISETP.GT.AND P2, PT, R36, 0x51, !P2 ;  /* 0x000000512400780c */ /* 0x000fe20005744270 */
[-CC-:B------:R-:W-:Y:S01]  /*15b70*/  FFMA.FTZ R65, R65, R14.reuse, -R10.reuse ;  /* 0x0000000e41417223 */ /* 0x180fe2000001080a */
[----:B------:R-:W-:Y:S01]  /*15b80*/  ISETP.LT.OR P1, PT, R32, 0x51, P1 ;  /* 0x000000512000780c */ /* 0x000fe20000f21670 */
[--C-:B------:R-:W-:Y:S01]  /*15b90*/  FFMA.FTZ R144, R45, R14, -R10.reuse ;  /* 0x0000000e2d907223 */ /* 0x100fe2000001080a */
[----:B------:R-:W-:Y:S01]  /*15ba0*/  FMNMX.FTZ R12, R43, R12, !PT ;  /* 0x0000000c2b0c7209 */ /* 0x000fe20007810000 */
[-CC-:B------:R-:W-:Y:S01]  /*15bb0*/  FFMA.FTZ R146, R33, R14.reuse, -R10.reuse ;  /* 0x0000000e21927223 */ /* 0x180fe2000001080a */
[----:B------:R-:W-:Y:S01]  /*15bc0*/  ISETP.NE.AND P5, PT, R46, RZ, PT ;  /* 0x000000ff2e00720c */ /* 0x000fe20003fa5270 */
[----:B------:R-:W0:Y:S01]  /*15bd0*/  MUFU.EX2 R79, R79 ;  /* 0x0000004f004f7308 */ /* 0x000e220000000800 */
[----:B------:R-:W-:Y:S01]  /*15be0*/  ISETP.GT.AND P3, PT, R36, 0x58, !P3 ;  /* 0x000000582400780c */ /* 0x000fe20005f64270 */
[-CC-:B-----5:R-:W-:Y:S01]  /*15bf0*/  FFMA.FTZ R140, R41, R14.reuse, -R10.reuse ;  /* 0x0000000e298c7223 */ /* 0x1a0fe2000001080a */
[----:B------:R-:W-:Y:S01]  /*15c00*/  ISETP.LT.OR P2, PT, R32, 0x52, P2 ;  /* 0x000000522000780c */ /* 0x000fe20001741670 */
[-CC-:B------:R-:W-:Y:S01]  /*15c10*/  FFMA.FTZ R142, R47, R14.reuse, -R10.reuse ;  /* 0x0000000e2f8e7223 */ /* 0x180fe2000001080a */
[----:B------:R-:W-:Y:S01]  /*15c20*/  FSEL R69, R24, -INF , !P1 ;  /* 0xff80000018457808 */ /* 0x000fe20004800000 */
[--C-:B------:R-:W-:Y:S01]  /*15c30*/  FFMA.FTZ R136, R37, R14, -R10.reuse ;  /* 0x0000000e25887223 */ /* 0x100fe2000001080a */
[----:B------:R-:W-:Y:S01]  /*15c40*/  FMNMX.FTZ R12, R97, R12, !PT ;  /* 0x0000000c610c7209 */ /* 0x000fe20007810000 */
[----:B------:R-:W1:Y:S01]  /*15c50*/  MUFU.EX2 R158, R158 ;  /* 0x0000009e009e7308 */ /* 0x000e620000000800 */
[----:B------:R-:W-:Y:S01]  /*15c60*/  ISETP.GT.AND P4, PT, R36, 0x59, !P5 ;  /* 0x000000592400780c */ /* 0x000fe20006f84270 */
[-CC-:B------:R-:W-:Y:S01]  /*15c70*/  FFMA.FTZ R67, R67, R14.reuse, -R10.reuse ;  /* 0x0000000e43437223 */ /* 0x180fe2000001080a */
[----:B------:R-:W-:Y:S01]  /*15c80*/  ISETP.LT.OR P3, PT, R32, 0x59, P3 ;  /* 0x000000592000780c */ /* 0x000fe20001f61670 */
[-CC-:B------:R-:W-:Y:S01]  /*15c90*/  FFMA.FTZ R63, R63, R14.reuse, -R10.reuse ;  /* 0x0000000e3f3f7223 */ /* 0x180fe2000001080a */
[----:B------:R-:W-:Y:S01]  /*15ca0*/  FSEL R71, R20, -INF , !P2 ;  /* 0xff80000014477808 */ /* 0x000fe20005000000 */
[--C-:B------:R-:W-:Y:S01]  /*15cb0*/  FFMA.FTZ R20, R61, R14, -R10.reuse ;  /* 0x0000000e3d147223 */ /* 0x100fe2000001080a */
[----:B------:R-:W-:Y:S01]  /*15cc0*/  FMNMX.FTZ R12, R69, R12, !PT ;  /* 0x0000000c450c7209 */ /* 0x000fe20007810000 */
[----:B------:R-:W2:Y:S01]  /*15cd0*/  MUFU.EX2 R65, R65 ;  /* 0x0000004100417308 */ /* 0x000ea20000000800 */
[----:B------:R-:W-:Y:S01]  /*15ce0*/  ISETP.LT.OR P4, PT, R32, 0x5a, P4 ;  /* 0x0000005a2000780c */ /* 0x000fe20002781670 */
[-CC-:B------:R-:W-:Y:S01]  /*15cf0*/  FFMA.FTZ R150, R75, R14.reuse, -R10.reuse ;  /* 0x0000000e4b967223 */ /* 0x180fe2000001080a */
[----:B------:R-:W-:Y:S01]  /*15d00*/  FSEL R61, R21, -INF , !P3 ;  /* 0xff800000153d7808 */ /* 0x000fe20005800000 */
[--C-:B------:R-:W-:Y:S01]  /*15d10*/  FFMA.FTZ R49, R49, R14, -R10.reuse ;  /* 0x0000000e31317223 */ /* 0x100fe2000001080a */
[----:B------:R-:W-:Y:S01]  /*15d20*/  FMNMX.FTZ R12, R71, R12, !PT ;  /* 0x0000000c470c7209 */ /* 0x000fe20007810000 */
[--C-:B------:R-:W-:Y:S01]  /*15d30*/  FFMA.FTZ R45, R59, R14, -R10.reuse ;  /* 0x0000000e3b2d7223 */ /* 0x100fe2000001080a */
[----:B------:R-:W-:Y:S01]  /*15d40*/  FSEL R73, R44, -INF , !P4 ;  /* 0xff8000002c497808 */ /* 0x000fe20006000000 */
[----:B------:R3:W-:Y:S01]  /*15d50*/  MUFU.EX2 R21, R20 ;  /* 0x0000001400157308 */ /* 0x0007e20000000800 */
[----:B------:R-:W-:Y:S01]  /*15d60*/  FMNMX.FTZ R12, R61, R12, !PT ;  /* 0x0000000c3d0c7209 */ /* 0x000fe20007810000 */
[-CC-:B------:R-:W-:Y:S01]  /*15d70*/  FFMA.FTZ R33, R57, R14.reuse, -R10.reuse ;  /* 0x0000000e39217223 */ /* 0x180fe2000001080a */
[-CC-:B------:R-:W-:Y:S01]  /*15d80*/  FFMA.FTZ R41, R55, R14.reuse, -R10.reuse ;  /* 0x0000000e37297223 */ /* 0x180fe2000001080a */
[--C-:B------:R-:W-:Y:S01]  /*15d90*/  FFMA.FTZ R47, R53, R14, -R10.reuse ;  /* 0x0000000e352f7223 */ /* 0x100fe2000001080a */
[----:B------:R-:W-:Y:S01]  /*15da0*/  FMNMX.FTZ R12, R73, R12, !PT ;  /* 0x0000000c490c7209 */ /* 0x000fe20007810000 */
[-CC-:B------:R-:W-:Y:S01]  /*15db0*/  FFMA.FTZ R37, R51, R14.reuse, -R10.reuse ;  /* 0x0000000e33257223 */ /* 0x180fe2000001080a */
[-CC-:B------:R-:W-:Y:S01]  /*15dc0*/  FFMA.FTZ R138, R29, R14.reuse, -R10.reuse ;  /* 0x0000000e1d8a7223 */ /* 0x180fe2000001080a */
[----:B------:R-:W-:Y:S01]  /*15dd0*/  FFMA.FTZ R13, R13, R14, -R10 ;  /* 0x0000000e0d0d7223 */ /* 0x000fe2000001080a */
[----:B------:R-:W4:Y:S01]  /*15de0*/  MUFU.EX2 R152, R152 ;  /* 0x0000009800987308 */ /* 0x000f220000000800 */
[----:B------:R-:W3:Y:S01]  /*15df0*/  SHFL.BFLY PT, R3, R12, 0x2, 0x1f ;  /* 0x0c401f000c037f89 */ /* 0x000ee200000e0000 */
[----:B------:R-:W-:Y:S01]  /*15e00*/  ISETP.NE.AND P5, PT, R224, 0x1, PT ;  /* 0x00000001e000780c */ /* 0x000fe20003fa5270 */
[----:B------:R-:W-:-:S05]  /*15e10*/  IMAD.MOV.U32 R40, RZ, RZ, R188 ;  /* 0x000000ffff287224 */ /* 0x000fca00078e00bc */
[----:B------:R-:W4:Y:S07]  /*15e20*/  MUFU.EX2 R67, R67 ;  /* 0x0000004300437308 */ /* 0x000f2e0000000800 */
[----:B------:R-:W4:Y:S01]  /*15e30*/  @P5 LDC R42, c[0x0][0x450] ;  /* 0x00011400ff2a5b82 */ /* 0x000f220000000800 */
[----:B------:R-:W4:Y:S08]  /*15e40*/  MUFU.EX2 R154, R154 ;  /* 0x0000009a009a7308 */ /* 0x000f300000000800 */
[----:B------:R-:W4:Y:S01]  /*15e50*/  MUFU.EX2 R63, R63 ;  /* 0x0000003f003f7308 */ /* 0x000f220000000800 */
[----:B---3--:R-:W-:-:S05]  /*15e60*/  FMNMX.FTZ R20, R12, R3, !PT ;  /* 0x000000030c147209 */ /* 0x008fca0007810000 */
[----:B------:R-:W3:Y:S02]  /*15e70*/  SHFL.BFLY PT, R3, R20, 0x1, 0x1f ;  /* 0x0c201f0014037f89 */ /* 0x000ee400000e0000 */
[----:B------:R-:W-:Y:S08]  /*15e80*/  MUFU.EX2 R148, R148 ;  /* 0x0000009400947308 */ /* 0x000ff00000000800 */
[----:B------:R-:W-:Y:S08]  /*15e90*/  MUFU.EX2 R150, R150 ;  /* 0x0000009600967308 */ /* 0x000ff00000000800 */
[----:B------:R-:W-:Y:S01]  /*15ea0*/  MUFU.EX2 R49, R49 ;  /* 0x0000003100317308 */ /* 0x000fe20000000800 */
[----:B---3--:R-:W-:-:S07]  /*15eb0*/  FMNMX.FTZ R3, R20, R3, !PT ;  /* 0x0000000314037209 */ /* 0x008fce0007810000 */
[----:B------:R-:W-:Y:S01]  /*15ec0*/  MUFU.EX2 R144, R144 ;  /* 0x0000009000907308 */ /* 0x000fe20000000800 */
[C---:B------:R-:W-:Y:S01]  /*15ed0*/  FSETP.NEU.FTZ.AND P1, PT, R3.reuse, -INF , PT ;  /* 0xff8000000300780b */ /* 0x040fe20003f3d000 */
[----:B------:R-:W-:-:S05]  /*15ee0*/  FMUL.FTZ R32, R3, R14 ;  /* 0x0000000e03207220 */ /* 0x000fca0000410000 */
[----:B------:R-:W-:Y:S01]  /*15ef0*/  FSEL R32, R32, RZ, P1 ;  /* 0x000000ff20207208 */ /* 0x000fe20000800000 */
[----:B------:R-:W-:Y:S04]  /*15f00*/  MUFU.EX2 R45, R45 ;  /* 0x0000002d002d7308 */ /* 0x000fe80000000800 */
[-CC-:B------:R-:W-:Y:S01]  /*15f10*/  FFMA.FTZ R157, R0, R14.reuse, -R32.reuse ;  /* 0x0000000e009d7223 */ /* 0x180fe20000010820 */
[-CC-:B------:R-:W-:Y:S01]  /*15f20*/  FFMA.FTZ R0, R95, R14.reuse, -R32.reuse ;  /* 0x0000000e5f007223 */ /* 0x180fe20000010820 */
[-CC-:B------:R-:W-:Y:S01]  /*15f30*/  FFMA.FTZ R159, R5, R14.reuse, -R32.reuse ;  /* 0x0000000e059f7223 */ /* 0x180fe20000010820 */
[-CC-:B------:R-:W-:Y:S01]  /*15f40*/  FFMA.FTZ R10, R93, R14.reuse, -R32.reuse ;  /* 0x0000000e5d0a7223 */ /* 0x180fe20000010820 */
[-CC-:B------:R-:W-:Y:S01]  /*15f50*/  FFMA.FTZ R153, R7, R14.reuse, -R32.reuse ;  /* 0x0000000e07997223 */ /* 0x180fe20000010820 */
[----:B0-----:R-:W-:Y:S01]  /*15f60*/  FADD.FTZ R5, R156, R79 ;  /* 0x0000004f9c057221 */ /* 0x001fe20000010000 */
[----:B------:R-:W-:Y:S01]  /*15f70*/  MUFU.EX2 R157, R157 ;  /* 0x0000009d009d7308 */ /* 0x000fe20000000800 */
[-CC-:B------:R-:W-:Y:S01]  /*15f80*/  FFMA.FTZ R12, R91, R14.reuse, -R32.reuse ;  /* 0x0000000e5b0c7223 */ /* 0x180fe20000010820 */
[-CC-:B------:R-:W-:Y:S01]  /*15f90*/  FFMA.FTZ R155, R15, R14.reuse, -R32.reuse ;  /* 0x0000000e0f9b7223 */ /* 0x180fe20000010820 */
[----:B-1----:R-:W-:Y:S01]  /*15fa0*/  FADD.FTZ R30, R158, R5 ;  /* 0x000000059e1e7221 */ /* 0x002fe20000010000 */
[-CC-:B------:R-:W-:Y:S01]  /*15fb0*/  FFMA.FTZ R20, R89, R14.reuse, -R32.reuse ;  /* 0x0000000e59147223 */ /* 0x180fe20000010820 */
[-CC-:B------:R-:W-:Y:S01]  /*15fc0*/  FFMA.FTZ R149, R11, R14.reuse, -R32.reuse ;  /* 0x0000000e0b957223 */ /* 0x180fe20000010820 */
[-C--:B------:R-:W-:Y:S01]  /*15fd0*/  FFMA.FTZ R24, R87, R14.reuse, -R32 ;  /* 0x0000000e57187223 */ /* 0x080fe20000010820 */
[----:B--2---:R-:W-:Y:S01]  /*15fe0*/  FADD.FTZ R5, R65, R30 ;  /* 0x0000001e41057221 */ /* 0x004fe20000010000 */
[----:B------:R-:W0:Y:S01]  /*15ff0*/  MUFU.EX2 R0, R0 ;  /* 0x0000000000007308 */ /* 0x000e220000000800 */
[-CC-:B------:R-:W-:Y:S01]  /*16000*/  FFMA.FTZ R151, R27, R14.reuse, -R32.reuse ;  /* 0x0000000e1b977223 */ /* 0x180fe20000010820 */
[-CC-:B------:R-:W-:Y:S01]  /*16010*/  FFMA.FTZ R26, R85, R14.reuse, -R32.reuse ;  /* 0x0000000e551a7223 */ /* 0x180fe20000010820 */
[----:B----4-:R-:W-:Y:S01]  /*16020*/  FADD.FTZ R30, R152, R5 ;  /* 0x00000005981e7221 */ /* 0x010fe20000010000 */
[-CC-:B------:R-:W-:Y:S01]  /*16030*/  FFMA.FTZ R145, R25, R14.reuse, -R32.reuse ;  /* 0x0000000e19917223 */ /* 0x180fe20000010820 */
[----:B------:R-:W1:Y:S01]  /*16040*/  @P5 LDC R11, c[0x0][0x44c] ;  /* 0x00011300ff0b5b82 */ /* 0x000e620000000800 */
[-C--:B------:R-:W-:Y:S01]  /*16050*/  FFMA.FTZ R28, R31, R14.reuse, -R32 ;  /* 0x0000000e1f1c7223 */ /* 0x080fe20000010820 */
[----:B------:R-:W-:Y:S01]  /*16060*/  FADD.FTZ R7, R67, R30 ;  /* 0x0000001e43077221 */ /* 0x000fe20000010000 */
[----:B------:R-:W2:Y:S01]  /*16070*/  MUFU.EX2 R159, R159 ;  /* 0x0000009f009f7308 */ /* 0x000ea20000000800 */
[-CC-:B------:R-:W-:Y:S01]  /*16080*/  FFMA.FTZ R147, R81, R14.reuse, -R32.reuse ;  /* 0x0000000e51937223 */ /* 0x180fe20000010820 */
[-CC-:B------:R-:W-:Y:S01]  /*16090*/  FFMA.FTZ R30, R35, R14.reuse, -R32.reuse ;  /* 0x0000000e231e7223 */ /* 0x180fe20000010820 */
[----:B------:R-:W-:Y:S01]  /*160a0*/  FADD.FTZ R36, R154, R7 ;  /* 0x000000079a247221 */ /* 0x000fe20000010000 */
[-CC-:B------:R-:W-:Y:S01]  /*160b0*/  FFMA.FTZ R141, R83, R14.reuse, -R32.reuse ;  /* 0x0000000e538d7223 */ /* 0x180fe20000010820 */
[-CC-:B------:R-:W-:Y:S01]  /*160c0*/  FFMA.FTZ R39, R39, R14.reuse, -R32.reuse ;  /* 0x0000000e27277223 */ /* 0x180fe20000010820 */
[-C--:B------:R-:W-:Y:S01]  /*160d0*/  FFMA.FTZ R43, R43, R14.reuse, -R32 ;  /* 0x0000000e2b2b7223 */ /* 0x080fe20000010820 */
[----:B------:R-:W-:Y:S01]  /*160e0*/  FADD.FTZ R7, R63, R36 ;  /* 0x000000243f077221 */ /* 0x000fe20000010000 */
[----:B------:R-:W3:Y:S01]  /*160f0*/  MUFU.EX2 R10, R10 ;  /* 0x0000000a000a7308 */ /* 0x000ee20000000800 */
[----:B0-----:R-:W-:Y:S01]  /*16100*/  FADD.FTZ R34, R157, R0 ;  /* 0x000000009d227221 */ /* 0x001fe20000010000 */
[-CC-:B------:R-:W-:Y:S01]  /*16110*/  FFMA.FTZ R97, R97, R14.reuse, -R32.reuse ;  /* 0x0000000e61617223 */ /* 0x180fe20000010820 */
[----:B------:R-:W-:Y:S01]  /*16120*/  FADD.FTZ R36, R148, R7 ;  /* 0x0000000794247221 */ /* 0x000fe20000010000 */
[-CC-:B------:R-:W-:Y:S01]  /*16130*/  FFMA.FTZ R69, R69, R14.reuse, -R32.reuse ;  /* 0x0000000e45457223 */ /* 0x180fe20000010820 */
[-CC-:B------:R-:W-:Y:S01]  /*16140*/  FFMA.FTZ R71, R71, R14.reuse, -R32.reuse ;  /* 0x0000000e47477223 */ /* 0x180fe20000010820 */
[-C--:B------:R-:W-:Y:S01]  /*16150*/  FFMA.FTZ R61, R61, R14.reuse, -R32 ;  /* 0x0000000e3d3d7223 */ /* 0x080fe20000010820 */
[----:B------:R-:W-:Y:S01]  /*16160*/  FADD.FTZ R7, R21, R36 ;  /* 0x0000002415077221 */ /* 0x000fe20000010000 */
[----:B------:R-:W0:Y:S01]  /*16170*/  MUFU.EX2 R153, R153 ;  /* 0x0000009900997308 */ /* 0x000e220000000800 */
[----:B--2---:R-:W-:Y:S01]  /*16180*/  FADD.FTZ R5, R159, R34 ;  /* 0x000000229f057221 */ /* 0x004fe20000010000 */
[----:B------:R-:W-:Y:S01]  /*16190*/  FFMA.FTZ R73, R73, R14, -R32 ;  /* 0x0000000e49497223 */ /* 0x000fe20000010820 */
[----:B------:R-:W-:Y:S01]  /*161a0*/  FADD.FTZ R38, R150, R7 ;  /* 0x0000000796267221 */ /* 0x000fe20000010000 */
[----:B------:R-:W-:Y:S01]  /*161b0*/  F2FP.BF16.F32.PACK_AB R157, R0, R157 ;  /* 0x0000009d009d723e */ /* 0x000fe200000010ff */
[----:B-1----:R-:W-:Y:S01]  /*161c0*/  @P5 IMAD.HI.U32 R11, R188, R11, RZ ;  /* 0x0000000bbc0b5227 */ /* 0x002fe200078e00ff */
[----:B------:R-:W-:-:S03]  /*161d0*/  F2FP.BF16.F32.PACK_AB R156, R79, R156 ;  /* 0x0000009c4f9c723e */ /* 0x000fc600000010ff */
[----:B------:R-:W-:Y:S01]  /*161e0*/  FADD.FTZ R7, R49, R38 ;  /* 0x0000002631077221 */ /* 0x000fe20000010000 */
[----:B------:R-:W1:Y:S01]  /*161f0*/  MUFU.EX2 R12, R12 ;  /* 0x0000000c000c7308 */ /* 0x000e620000000800 */
[----:B---3--:R-:W-:Y:S01]  /*16200*/  FADD.FTZ R34, R10, R5 ;  /* 0x000000050a227221 */ /* 0x008fe20000010000 */
[----:B------:R-:W-:Y:S01]  /*16210*/  @P5 SHF.R.U32.HI R40, RZ, R42, R11 ;  /* 0x0000002aff285219 */ /* 0x000fe2000001160b */
[----:B------:R-:W-:Y:S01]  /*16220*/  FADD.FTZ R38, R144, R7 ;  /* 0x0000000790267221 */ /* 0x000fe20000010000 */
[----:B------:R-:W-:Y:S02]  /*16230*/  ISETP.GE.AND P5, PT, R9, 0x1, PT ;  /* 0x000000010900780c */ /* 0x000fe40003fa6270 */
[----:B------:R-:W-:Y:S01]  /*16240*/  F2FP.BF16.F32.PACK_AB R158, R65, R158 ;  /* 0x0000009e419e723e */ /* 0x000fe200000010ff */
[----:B------:R-:W-:Y:S01]  /*16250*/  FADD.FTZ R7, R45, R38 ;  /* 0x000000262d077221 */ /* 0x000fe20000010000 */
[----:B------:R-:W2:Y:S01]  /*16260*/  MUFU.EX2 R155, R155 ;  /* 0x0000009b009b7308 */ /* 0x000ea20000000800 */
[----:B0-----:R-:W-:Y:S01]  /*16270*/  FADD.FTZ R5, R153, R34 ;  /* 0x0000002299057221 */ /* 0x001fe20000010000 */
[----:B------:R-:W-:Y:S01]  /*16280*/  IMAD.IADD R193, R193, 0x1, R40 ;  /* 0x00000001c1c17824 */ /* 0x000fe200078e0228 */
[----:B------:R-:W-:-:S02]  /*16290*/  F2FP.BF16.F32.PACK_AB R152, R67, R152 ;  /* 0x000000984398723e */ /* 0x000fc400000010ff */
[----:B------:R-:W-:Y:S01]  /*162a0*/  F2FP.BF16.F32.PACK_AB R154, R63, R154 ;  /* 0x0000009a3f9a723e */ /* 0x000fe200000010ff */
[----:B------:R-:W-:Y:S01]  /*162b0*/  IMAD.IADD R8, R193, 0x1, R8 ;  /* 0x00000001c1087824 */ /* 0x000fe200078e0208 */
[----:B------:R-:W-:Y:S01]  /*162c0*/  F2FP.BF16.F32.PACK_AB R148, R21, R148 ;  /* 0x000000941594723e */ /* 0x000fe200000010ff */
[----:B------:R-:W0:Y:S01]  /*162d0*/  MUFU.EX2 R20, R20 ;  /* 0x0000001400147308 */ /* 0x000e220000000800 */
[----:B-1----:R-:W-:Y:S01]  /*162e0*/  FADD.FTZ R34, R12, R5 ;  /* 0x000000050c227221 */ /* 0x002fe20000010000 */
[----:B------:R-:W-:Y:S02]  /*162f0*/  F2FP.BF16.F32.PACK_AB R150, R49, R150 ;  /* 0x000000963196723e */ /* 0x000fe400000010ff */
[----:B------:R-:W-:Y:S02]  /*16300*/  F2FP.BF16.F32.PACK_AB R144, R45, R144 ;  /* 0x000000902d90723e */ /* 0x000fe400000010ff */
[----:B------:R-:W-:Y:S02]  /*16310*/  F2FP.BF16.F32.PACK_AB R159, R10, R159 ;  /* 0x0000009f0a9f723e */ /* 0x000fe400000010ff */
[----:B------:R-:W1:Y:S01]  /*16320*/  MUFU.EX2 R149, R149 ;  /* 0x0000009500957308 */ /* 0x000e620000000800 */
[----:B--2---:R-:W-:Y:S01]  /*16330*/  FADD.FTZ R5, R155, R34 ;  /* 0x000000229b057221 */ /* 0x004fe20000010000 */
[----:B------:R-:W-:-:S06]  /*16340*/  F2FP.BF16.F32.PACK_AB R153, R12, R153 ;  /* 0x000000990c99723e */ /* 0x000fcc00000010ff */
        /* <DEDUP_REMOVED lines=12> */
[----:B------:R-:W-:-:S06]  /*16410*/  F2FP.BF16.F32.PACK_AB R151, R26, R151 ;  /* 0x000000971a97723e */ /* 0x000fcc00000010ff */
[----:B------:R-:W1:Y:S01]  /*16420*/  MUFU.EX2 R33, R33 ;  /* 0x0000002100217308 */ /* 0x000e620000000800 */
[----:B--2---:R-:W-:-:S07]  /*16430*/  FADD.FTZ R38, R146, R7 ;  /* 0x0000000792267221 */ /* 0x004fce0000010000 */
[----:B------:R-:W2:Y:S01]  /*16440*/  MUFU.EX2 R28, R28 ;  /* 0x0000001c001c7308 */ /* 0x000ea20000000800 */
[----:B0-----:R-:W-:-:S07]  /*16450*/  FADD.FTZ R5, R145, R36 ;  /* 0x0000002491057221 */ /* 0x001fce0000010000 */
[----:B------:R-:W0:Y:S01]  /*16460*/  MUFU.EX2 R140, R140 ;  /* 0x0000008c008c7308 */ /* 0x000e220000000800 */
[C---:B-1----:R-:W-:Y:S01]  /*16470*/  FADD.FTZ R7, R33.reuse, R38 ;  /* 0x0000002621077221 */ /* 0x042fe20000010000 */
[----:B------:R-:W-:-:S06]  /*16480*/  F2FP.BF16.F32.PACK_AB R146, R33, R146 ;  /* 0x000000922192723e */ /* 0x000fcc00000010ff */
        /* <DEDUP_REMOVED lines=16> */
[----:B--2---:R-:W-:-:S07]  /*16590*/  FADD.FTZ R5, R141, R38 ;  /* 0x000000268d057221 */ /* 0x004fce0000010000 */
[----:B------:R-:W2:Y:S01]  /*165a0*/  MUFU.EX2 R136, R136 ;  /* 0x0000008800887308 */ /* 0x000ea20000000800 */
[C---:B0-----:R-:W-:Y:S01]  /*165b0*/  FADD.FTZ R7, R47.reuse, R40 ;  /* 0x000000282f077221 */ /* 0x041fe20000010000 */
[----:B------:R-:W-:-:S06]  /*165c0*/  F2FP.BF16.F32.PACK_AB R142, R47, R142 ;  /* 0x0000008e2f8e723e */ /* 0x000fcc00000010ff */
        /* <DEDUP_REMOVED lines=21> */
[----:B0-----:R-:W-:-:S04]  /*16720*/  FADD.FTZ R7, R61, R0 ;  /* 0x000000003d077221 */ /* 0x001fc80000010000 */
[C---:B-1----:R-:W-:Y:S01]  /*16730*/  FADD.FTZ R0, R38.reuse, R7 ;  /* 0x0000000726007221 */ /* 0x042fe20000010000 */
[----:B------:R-:W-:Y:S01]  /*16740*/  F2FP.BF16.F32.PACK_AB R139, R38, R61 ;  /* 0x0000003d268b723e */ /* 0x000fe200000010ff */
[----:B------:R-:W-:Y:S02]  /*16750*/  VIADD R7, R72, 0xfffffffe ;  /* 0xfffffffe48077836 */ /* 0x000fe40000000000 */
[C---:B--2---:R-:W-:Y:S01]  /*16760*/  FADD.FTZ R5, R13.reuse, R42 ;  /* 0x0000002a0d057221 */ /* 0x044fe20000010000 */
[----:B------:R-:W-:Y:S01]  /*16770*/  F2FP.BF16.F32.PACK_AB R138, R13, R138 ;  /* 0x0000008a0d8a723e */ /* 0x000fe200000010ff */
        /* <DEDUP_REMOVED lines=12> */
.L_x_1757:
[----:B------:R-:W-:-:S13]  /*16840*/  ISETP.NE.AND P1, PT, R9, 0x1, PT ;  /* 0x000000010900780c */ /* 0x000fda0003f25270 */
[----:B------:R-:W0:Y:S02]  /*16850*/  @P1 LDC.64 R10, c[0x0][0x9e8] ;  /* 0x00027a00ff0a1b82 */ /* 0x000e240000000a00 */
[----:B0-----:R-:W-:-:S05]  /*16860*/  @P1 IMAD.HI.U32 R10, R12, R10, RZ ;  /* 0x0000000a0c0a1227 */ /* 0x001fca00078e00ff */
[----:B------:R-:W-:-:S07]  /*16870*/  @P1 SHF.R.U32.HI R12, RZ, R11, R10 ;  /* 0x0000000bff0c1219 */ /* 0x000fce000001160a */
.L_x_1758:
[----:B------:R-:W-:Y:S05]  /*16880*/  BSYNC B0 ;  /* 0x0000000000007941 */ /* 0x000fea0003800000 */
.L_x_1756:
[----:B------:R-:W-:-:S05]  /*16890*/  IMAD R9, R12, R9, R9 ;  /* 0x000000090c097224 */ /* 0x000fca00078e0209 */
[----:B------:R-:W-:-:S07]  /*168a0*/  VIMNMX R8, R8, R9, PT ;  /* 0x0000000908087248 */ /* 0x000fce0003fe0100 */
.L_x_1755:
[----:B------:R-:W-:Y:S01]  /*168b0*/  IMAD.HI R8, R8, 0x2aaaaaab, RZ ;  /* 0x2aaaaaab08087827 */ /* 0x000fe200078e02ff */
[----:B------:R-:W-:Y:S01]  /*168c0*/  ULDC UR47, c[0x0][0x9e4] ;  /* 0x00027900002f7ab9 */ /* 0x000fe20000000800 */
[----:B------:R-:W-:Y:S01]  /*168d0*/  ULDC UR46, c[0x0][0x9e4] ;  /* 0x00027900002e7ab9 */ /* 0x000fe20000000800 */
[----:B------:R-:W-:Y:S01]  /*168e0*/  ULDC UR39, c[0x0][0x9d8] ;  /* 0x0002760000277ab9 */ /* 0x000fe20000000800 */
[----:B------:R-:W-:Y:S01]  /*168f0*/  ULDC UR43, c[0x0][0x9d8] ;  /* 0x00027600002b7ab9 */ /* 0x000fe20000000800 */
[----:B------:R-:W-:Y:S01]  /*16900*/  SHF.R.U32.HI R9, RZ, 0x1f, R8 ;  /* 0x0000001fff097819 */ /* 0x000fe20000011608 */
[----:B------:R-:W-:Y:S01]  /*16910*/  ULDC UR42, c[0x0][0x9d8] ;  /* 0x00027600002a7ab9 */ /* 0x000fe20000000800 */
[----:B------:R-:W-:Y:S01]  /*16920*/  ULDC UR50, c[0x0][0x988] ;  /* 0x0002620000327ab9 */ /* 0x000fe20000000800 */
[----:B------:R-:W-:Y:S01]  /*16930*/  ULDC UR54, c[0x0][0x988] ;  /* 0x0002620000367ab9 */ /* 0x000fe20000000800 */
[----:B------:R-:W-:Y:S01]  /*16940*/  LEA.HI.SX32 R8, R8, R9, 0x1c ;  /* 0x0000000908087211 */ /* 0x000fe200078fe2ff */
[----:B------:R-:W-:Y:S01]  /*16950*/  ULDC UR51, c[0x0][0x988] ;  /* 0x0002620000337ab9 */ /* 0x000fe20000000800 */
[----:B------:R-:W-:Y:S01]  /*16960*/  ULDC UR58, c[0x0][0x9e0] ;  /* 0x00027800003a7ab9 */ /* 0x000fe20000000800 */
[----:B------:R-:W-:Y:S01]  /*16970*/  ULDC UR55, c[0x0][0x9e0] ;  /* 0x0002780000377ab9 */ /* 0x000fe20000000800 */
[----:B------:R-:W-:Y:S01]  /*16980*/  VIMNMX R8, R201, R8, !PT ;  /* 0x00000008c9087248 */ /* 0x000fe20007fe0100 */
[----:B------:R-:W-:Y:S01]  /*16990*/  BSSY B1, `(.L_x_1759) ;  /* 0x00003c3000017945 */ /* 0x000fe20003800000 */
[----:B------:R-:W-:Y:S01]  /*169a0*/  IMAD.MOV.U32 R9, RZ, RZ, 0x3f800000 ;  /* 0x3f800000ff097424 */ /* 0x000fe200078e00ff */
[----:B------:R-:W-:-:S02]  /*169b0*/  CS2R R86, SRZ ;  /* 0x0000000000567805 */ /* 0x000fc4000001ff00 */
[----:B------:R-:W-:Y:S01]  /*169c0*/  ISETP.GE.AND P1, PT, R7, R8, PT ;  /* 0x000000080700720c */ /* 0x000fe20003f26270 */
[----:B------:R-:W-:Y:S01]  /*169d0*/  IMAD.MOV.U32 R94, RZ, RZ, 0x3f800000 ;  /* 0x3f800000ff5e7424 */ /* 0x000fe200078e00ff */
        /* <DEDUP_REMOVED lines=31> */
[----:B------:R-:W-:Y:S06]  /*16bd0*/  @!P1 BRA `(.L_x_1760) ;  /* 0x0000003800789947 */ /* 0x000fec0003800000 */
[----:B------:R-:W-:Y:S01]  /*16be0*/  BSSY B0, `(.L_x_1761) ;  /* 0x0000399000007945 */ /* 0x000fe20003800000 */
[----:B------:R-:W-:Y:S02]  /*16bf0*/  IMAD.MOV.U32 R9, RZ, RZ, 0x3f800000 ;  /* 0x3f800000ff097424 */ /* 0x000fe400078e00ff */
[----:B------:R-:W-:-:S07]  /*16c00*/  IMAD.MOV.U32 R87, RZ, RZ, RZ ;  /* 0x000000ffff577224 */ /* 0x000fce00078e00ff */
.L_x_1782:
[----:B------:R-:W-:-:S05]  /*16c10*/  VIADD R12, R23, 0x1 ;  /* 0x00000001170c7836 */ /* 0x000fca0000000000 */
[----:B------:R-:W-:-:S04]  /*16c20*/  ISETP.NE.AND P1, PT, R12, 0x2, PT ;  /* 0x000000020c00780c */ /* 0x000fc80003f25270 */
[----:B------:R-:W-:Y:S02]  /*16c30*/  SEL R13, RZ, 0x1, P1 ;  /* 0x00000001ff0d7807 */ /* 0x000fe40000800000 */
[----:B------:R-:W-:Y:S02]  /*16c40*/  SEL R12, R12, RZ, P1 ;  /* 0x000000ff0c0c7207 */ /* 0x000fe40000800000 */
[----:B------:R-:W-:Y:S01]  /*16c50*/  LOP3.LUT R13, R164, R13, RZ, 0x3c, !PT ;  /* 0x0000000da40d7212 */ /* 0x000fe200078e3cff */
[----:B------:R-:W-:Y:S06]  /*16c60*/  @!P0 BRA `(.L_x_1762) ;  /* 0x0000000000048947 */ /* 0x000fec0003800000 */
[----:B------:R-:W-:Y:S01]  /*16c70*/  BPT.TRAP 0x1 ;  /* 0x000000040000795c */ /* 0x000fe20000300000 */
.L_x_1762:
[----:B------:R-:W-:Y:S01]  /*16c80*/  IMAD R20, R12, 0x8, R2 ;  /* 0x000000080c147824 */ /* 0x000fe200078e0202 */
[----:B------:R-:W-:-:S04]  /*16c90*/  SHF.L.U32 R11, R13, 0x1f, RZ ;  /* 0x0000001f0d0b7819 */ /* 0x000fc800000006ff */
[----:B------:R0:W1:Y:S01]  /*16ca0*/  SYNCS.PHASECHK.TRANS64.TRYWAIT P1, [R20+URZ+0x2a830], R11 ;  /* 0x02a8300b140075a7 */ /* 0x000062000802017f */
[----:B------:R-:W-:Y:S05]  /*16cb0*/  @!P0 BRA `(.L_x_1763) ;  /* 0x0000000000048947 */ /* 0x000fea0003800000 */
[----:B------:R-:W-:Y:S01]  /*16cc0*/  BPT.TRAP 0x1 ;  /* 0x000000040000795c */ /* 0x000fe20000300000 */
.L_x_1763:
[----:B------:R-:W-:Y:S01]  /*16cd0*/  IMAD R95, R12, 0x900, R6 ;  /* 0x000009000c5f7824 */ /* 0x000fe200078e0206 */
[----:B------:R-:W-:Y:S03]  /*16ce0*/  BSSY B2, `(.L_x_1764) ;  /* 0x0000006000027945 */ /* 0x000fe60003800000 */
[C---:B------:R-:W-:Y:S02]  /*16cf0*/  VIADD R90, R95.reuse, 0x2 ;  /* 0x000000025f5a7836 */ /* 0x040fe40000000000 */
[----:B------:R-:W-:Y:S01]  /*16d00*/  VIADD R92, R95, 0x4 ;  /* 0x000000045f5c7836 */ /* 0x000fe20000000000 */
[----:B-1----:R-:W-:Y:S06]  /*16d10*/  @P1 BRA `(.L_x_1765) ;  /* 0x0000000000081947 */ /* 0x002fec0003800000 */
[----:B------:R-:W1:Y:S02]  /*16d20*/  SYNCS.PHASECHK.TRANS64.TRYWAIT P1, [R20+URZ+0x2a830], R11 ;  /* 0x02a8300b140075a7 */ /* 0x000e64000802017f */
[----:B-1----:R-:W-:Y:S05]  /*16d30*/  @!P1 BRA `(.L_x_1766) ;  /* 0x0000016800789947 */ /* 0x002fea0003800000 */
.L_x_1765:
[----:B------:R-:W-:Y:S05]  /*16d40*/  BSYNC B2 ;  /* 0x0000000000027941 */ /* 0x000fea0003800000 */
.L_x_1764:
[----:B------:R-:W2:Y:S01]  /*16d50*/  LDL.64 R96, [R1+0x28] ;  /* 0x0000280001607983 */ /* 0x000ea20000100a00 */
[----:B------:R-:W-:Y:S01]  /*16d60*/  IMAD.MOV.U32 R88, RZ, RZ, R95 ;  /* 0x000000ffff587224 */ /* 0x000fe200078e005f */
[----:B------:R-:W-:Y:S01]  /*16d70*/  MOV R197, UR50 ;  /* 0x0000003200c57c02 */ /* 0x000fe20008000f00 */
[----:B------:R-:W-:Y:S01]  /*16d80*/  IMAD.MOV.U32 R89, RZ, RZ, 0x40000040 ;  /* 0x40000040ff597424 */ /* 0x000fe200078e00ff */
[----:B------:R-:W-:Y:S01]  /*16d90*/  MOV R193, UR46 ;  /* 0x0000002e00c17c02 */ /* 0x000fe20008000f00 */
[----:B------:R-:W-:Y:S01]  /*16da0*/  IMAD.MOV.U32 R91, RZ, RZ, 0x40000040 ;  /* 0x40000040ff5b7424 */ /* 0x000fe200078e00ff */
[----:B------:R-:W-:Y:S01]  /*16db0*/  R2UR UR50, R88 ;  /* 0x00000000583272ca */ /* 0x000fe200000e0000 */
[C---:B------:R-:W-:Y:S01]  /*16dc0*/  VIADD R88, R95.reuse, 0x6 ;  /* 0x000000065f587836 */ /* 0x040fe20000000000 */
[----:B01----:R-:W-:Y:S01]  /*16dd0*/  MOV R11, UR38 ;  /* 0x00000026000b7c02 */ /* 0x003fe20008000f00 */
[----:B------:R-:W-:Y:S01]  /*16de0*/  IMAD.MOV.U32 R93, RZ, RZ, 0x40000040 ;  /* 0x40000040ff5d7424 */ /* 0x000fe200078e00ff */
[----:B------:R-:W-:Y:S01]  /*16df0*/  R2UR UR46, R90 ;  /* 0x000000005a2e72ca */ /* 0x000fe200000e0000 */
[C---:B------:R-:W-:Y:S01]  /*16e00*/  VIADD R90, R95.reuse, 0x300 ;  /* 0x000003005f5a7836 */ /* 0x040fe20000000000 */
[----:B------:R-:W-:Y:S01]  /*16e10*/  R2UR UR38, R88 ;  /* 0x00000000582672ca */ /* 0x000fe200000e0000 */
[C---:B------:R-:W-:Y:S01]  /*16e20*/  VIADD R88, R95.reuse, 0x302 ;  /* 0x000003025f587836 */ /* 0x040fe20000000000 */
[----:B------:R-:W-:Y:S01]  /*16e30*/  MOV R189, UR42 ;  /* 0x0000002a00bd7c02 */ /* 0x000fe20008000f00 */
[-C--:B------:R-:W-:Y:S01]  /*16e40*/  FMUL.FTZ R24, R24, R94.reuse ;  /* 0x0000005e18187220 */ /* 0x080fe20000410000 */
[----:B------:R-:W-:Y:S01]  /*16e50*/  R2UR UR42, R92 ;  /* 0x000000005c2a72ca */ /* 0x000fe200000e0000 */
[C---:B------:R-:W-:Y:S01]  /*16e60*/  VIADD R92, R95.reuse, 0x304 ;  /* 0x000003045f5c7836 */ /* 0x040fe20000000000 */
[----:B------:R-:W-:Y:S01]  /*16e70*/  R2UR UR34, R90 ;  /* 0x000000005a2272ca */ /* 0x000fe200000e0000 */
[C---:B------:R-:W-:Y:S01]  /*16e80*/  VIADD R90, R95.reuse, 0x306 ;  /* 0x000003065f5a7836 */ /* 0x040fe20000000000 */
[----:B------:R-:W-:Y:S01]  /*16e90*/  R2UR UR30, R88 ;  /* 0x00000000581e72ca */ /* 0x000fe200000e0000 */
[----:B------:R-:W-:Y:S01]  /*16ea0*/  VIADD R88, R95, 0x600 ;  /* 0x000006005f587836 */ /* 0x000fe20000000000 */
[----:B------:R-:W-:Y:S01]  /*16eb0*/  MOV R196, UR51 ;  /* 0x0000003300c47c02 */ /* 0x000fe20008000f00 */
[-C--:B------:R-:W-:Y:S01]  /*16ec0*/  FMUL.FTZ R25, R25, R94.reuse ;  /* 0x0000005e19197220 */ /* 0x080fe20000410000 */
[----:B------:R-:W-:Y:S01]  /*16ed0*/  MOV R198, UR49 ;  /* 0x0000003100c67c02 */ /* 0x000fe20008000f00 */
[-C--:B------:R-:W-:Y:S01]  /*16ee0*/  FMUL.FTZ R28, R28, R94.reuse ;  /* 0x0000005e1c1c7220 */ /* 0x080fe20000410000 */
[----:B------:R-:W-:Y:S01]  /*16ef0*/  MOV R199, UR48 ;  /* 0x0000003000c77c02 */ /* 0x000fe20008000f00 */
[-C--:B------:R-:W-:Y:S01]  /*16f00*/  FMUL.FTZ R29, R29, R94.reuse ;  /* 0x0000005e1d1d7220 */ /* 0x080fe20000410000 */
        /* <DEDUP_REMOVED lines=94> */
[----:B------:R-:W-:Y:S02]  /*174f0*/  R2UR UR51, R196 ;  /* 0x00000000c43372ca */ /* 0x000fe400000e0000 */
[----:B------:R-:W-:Y:S02]  /*17500*/  R2UR UR50, R197 ;  /* 0x00000000c53272ca */ /* 0x000fe400000e0000 */
[----:B------:R-:W2:Y:S01]  /*17510*/  LDL.64 R196, [R1+0x20] ;  /* 0x0000200001c47983 */ /* 0x000ea20000100a00 */
[----:B------:R-:W-:Y:S02]  /*17520*/  WARPGROUP.DEPBAR.LE gsb0, 0x0 ;  /* 0x00008000000079c5 */ /* 0x000fe40000010000 */
[----:B------:R-:W-:Y:S01]  /*17530*/  WARPGROUP.ARRIVE ;  /* 0x00000000000079c5 */ /* 0x000fe20000000000 */
[----:B--2---:R-:W-:Y:S02]  /*17540*/  R2UR UR44, R196 ;  /* 0x00000000c42c72ca */ /* 0x004fe400000e0000 */
[----:B------:R-:W-:-:S02]  /*17550*/  R2UR UR45, R197 ;  /* 0x00000000c52d72ca */ /* 0x000fc400000e0000 */
[----:B------:R-:W-:Y:S01]  /*17560*/  R2UR UR49, R198 ;  /* 0x00000000c63172ca */ /* 0x000fe200000e0000 */
[----:B------:R-:W2:Y:S10]  /*17570*/  LDL.64 R196, [R1] ;  /* 0x0000000001c47983 */ /* 0x000eb40000100a00 */
[----:B------:R-:W-:Y:S01]  /*17580*/  HGMMA.64x96x16.F32.BF16 R88, gdesc[UR44], R88, gsb0 ;  /* 0x016000002c5879f0 */ /* 0x000fe20008001858 */
[----:B------:R-:W-:-:S02]  /*17590*/  R2UR UR45, R194 ;  /* 0x00000000c22d72ca */ /* 0x000fc400000e0000 */
[----:B------:R-:W-:Y:S02]  /*175a0*/  R2UR UR44, R195 ;  /* 0x00000000c32c72ca */ /* 0x000fe400000e0000 */
[----:B------:R-:W3:Y:S01]  /*175b0*/  LDL.64 R194, [R1+0x18] ;  /* 0x0000180001c27983 */ /* 0x000ee20000100a00 */
[----:B------:R-:W-:Y:S02]  /*175c0*/  R2UR UR47, R192 ;  /* 0x00000000c02f72ca */ /* 0x000fe400000e0000 */
[----:B------:R-:W-:Y:S02]  /*175d0*/  R2UR UR46, R193 ;  /* 0x00000000c12e72ca */ /* 0x000fe400000e0000 */
[----:B------:R-:W4:Y:S01]  /*175e0*/  LDL.64 R192, [R1+0x10] ;  /* 0x0000100001c07983 */ /* 0x000f220000100a00 */
[----:B------:R-:W-:-:S03]  /*175f0*/  R2UR UR48, R199 ;  /* 0x00000000c73072ca */ /* 0x000fc600000e0000 */
[----:B------:R-:W5:Y:S01]  /*17600*/  LDL.64 R198, [R1+0x8] ;  /* 0x0000080001c67983 */ /* 0x000f620000100a00 */
[----:B------:R-:W-:Y:S02]  /*17610*/  WARPGROUP.DEPBAR.LE gsb0, 0x0 ;  /* 0x00008000000079c5 */ /* 0x000fe40000010000 */
[----:B------:R-:W-:Y:S01]  /*17620*/  WARPGROUP.ARRIVE ;  /* 0x00000000000079c5 */ /* 0x000fe20000000000 */
[----:B---3--:R-:W-:Y:S02]  /*17630*/  R2UR UR40, R194 ;  /* 0x00000000c22872ca */ /* 0x008fe400000e0000 */
[----:B------:R-:W-:-:S13]  /*17640*/  R2UR UR41, R195 ;  /* 0x00000000c32972ca */ /* 0x000fda00000e0000 */
[----:B------:R-:W-:Y:S01]  /*17650*/  HGMMA.64x96x16.F32.BF16 R88, gdesc[UR40], R88, gsb0 ;  /* 0x01600000285879f0 */ /* 0x000fe20008001858 */
[----:B----4-:R-:W-:Y:S02]  /*17660*/  R2UR UR36, R192 ;  /* 0x00000000c02472ca */ /* 0x010fe400000e0000 */
[----:B------:R-:W-:Y:S02]  /*17670*/  R2UR UR37, R193 ;  /* 0x00000000c12572ca */ /* 0x000fe400000e0000 */
[----:B-----5:R-:W-:Y:S02]  /*17680*/  R2UR UR32, R198 ;  /* 0x00000000c62072ca */ /* 0x020fe400000e0000 */
[----:B------:R-:W-:Y:S01]  /*17690*/  R2UR UR33, R199 ;  /* 0x00000000c72172ca */ /* 0x000fe200000e0000 */
[----:B------:R-:W-:Y:S02]  /*176a0*/  WARPGROUP.DEPBAR.LE gsb0, 0x0 ;  /* 0x00008000000079c5 */ /* 0x000fe40000010000 */
[----:B------:R-:W-:-:S06]  /*176b0*/  WARPGROUP.ARRIVE ;  /* 0x00000000000079c5 */ /* 0x000fcc0000000000 */
        /* <DEDUP_REMOVED lines=47> */
[----:B------:R-:W-:Y:S02]  /*179b0*/  WARPGROUP.DEPBAR.LE gsb0, 0x0 ;  /* 0x00008000000079c5 */ /* 0x000fe40000010000 */
[----:B------:R-:W-:-:S12]  /*179c0*/  @!P0 BRA `(.L_x_1767) ;  /* 0x0000000000048947 */ /* 0x000fd80003800000 */
[----:B------:R-:W-:Y:S01]  /*179d0*/  BPT.TRAP 0x1 ;  /* 0x000000040000795c */ /* 0x000fe20000300000 */
.L_x_1767:
[----:B------:R-:W-:Y:S01]  /*179e0*/  SHF.L.U32 R9, R164, 0x1f, RZ ;  /* 0x0000001fa4097819 */ /* 0x000fe200000006ff */
[----:B------:R-:W-:-:S04]  /*179f0*/  IMAD R21, R23, 0x8, R2 ;  /* 0x0000000817157824 */ /* 0x000fc800078e0202 */
[----:B------:R0:W1:Y:S01]  /*17a00*/  SYNCS.PHASECHK.TRANS64.TRYWAIT P1, [R21+URZ+0x2a850], R9 ;  /* 0x02a85009150075a7 */ /* 0x000062000802017f */
[----:B------:R-:W-:Y:S05]  /*17a10*/  @!P0 BRA `(.L_x_1768) ;  /* 0x0000000000048947 */ /* 0x000fea0003800000 */
[----:B------:R-:W-:Y:S01]  /*17a20*/  BPT.TRAP 0x1 ;  /* 0x000000040000795c */ /* 0x000fe20000300000 */
.L_x_1768:
[----:B------:R-:W-:Y:S04]  /*17a30*/  BSSY B2, `(.L_x_1769) ;  /* 0x0000004000027945 */ /* 0x000fe80003800000 */
[----:B-1----:R-:W-:Y:S05]  /*17a40*/  @P1 BRA `(.L_x_1770) ;  /* 0x0000000000081947 */ /* 0x002fea0003800000 */
[----:B------:R-:W1:Y:S02]  /*17a50*/  SYNCS.PHASECHK.TRANS64.TRYWAIT P1, [R21+URZ+0x2a850], R9 ;  /* 0x02a85009150075a7 */ /* 0x000e64000802017f */
[----:B-1----:R-:W-:Y:S05]  /*17a60*/  @!P1 BRA `(.L_x_1771) ;  /* 0x0000015c00409947 */ /* 0x002fea0003800000 */
.L_x_1770:
[----:B------:R-:W-:Y:S05]  /*17a70*/  BSYNC B2 ;  /* 0x0000000000027941 */ /* 0x000fea0003800000 */
.L_x_1769:
        /* <DEDUP_REMOVED lines=9> */
[----:B------:R-:W-:-:S04]  /*17b10*/  IMAD R10, R23, 0x600, R9 ;  /* 0x00000600170a7824 */ /* 0x000fc800078e0209 */
[C---:B------:R-:W-:Y:S01]  /*17b20*/  VIADD R14, R10.reuse, 0x80 ;  /* 0x000000800a0e7836 */ /* 0x040fe20000000000 */
[----:B------:R-:W-:-:S13]  /*17b30*/  R2UR UR6, R10 ;  /* 0x000000000a0672ca */ /* 0x000fda00000e0000 */
        /* <DEDUP_REMOVED lines=36> */
.L_x_1772:
[----:B------:R-:W-:Y:S01]  /*17d80*/  ISETP.NE.AND P2, PT, R224, 0x1, PT ;  /* 0x00000001e000780c */ /* 0x000fe20003f45270 */
        /* <DEDUP_REMOVED lines=11> */
[----:B------:R-:W-:Y:S01]  /*17e40*/  IMAD.IADD R131, R202, 0x1, R188 ;  /* 0x00000001ca837824 */ /* 0x000fe200078e02bc */
        /* <DEDUP_REMOVED lines=36> */
[----:B------:R-:W-:Y:S01]  /*18090*/  FMUL.FTZ R121, R127, UR43 ;  /* 0x0000002b7f797c20 */ /* 0x000fe20008410000 */
[----:B------:R-:W0:Y:S01]  /*180a0*/  SHFL.IDX PT, R138, R131, RZ, 0x1c1f ;  /* 0x001c1fff838a7589 */ /* 0x000e2200000e0000 */
[----:B------:R-:W-:Y:S01]  /*180b0*/  FMUL.FTZ R126, R128, UR43 ;  /* 0x0000002b807e7c20 */ /* 0x000fe20008410000 */
[----:B------:R-:W-:-:S02]  /*180c0*/  VIADD R11, R20, 0x2a840 ;  /* 0x0002a840140b7836 */ /* 0x000fc40000000000 */
[----:B------:R-:W-:Y:S01]  /*180d0*/  FMUL.FTZ R127, R129, UR43 ;  /* 0x0000002b817f7c20 */ /* 0x000fe20008410000 */
[----:B------:R-:W-:Y:S02]  /*180e0*/  IMAD R133, R7, -0x60, RZ ;  /* 0xffffffa007857824 */ /* 0x000fe400078e02ff */
[----:B------:R-:W-:Y:S01]  /*180f0*/  FMUL.FTZ R20, R134, UR43 ;  /* 0x0000002b86147c20 */ /* 0x000fe20008410000 */
[----:B------:R-:W-:Y:S01]  /*18100*/  FMUL.FTZ R128, R135, UR43 ;  /* 0x0000002b87807c20 */ /* 0x000fe20008410000 */
[----:B------:R-:W-:Y:S01]  /*18110*/  LOP3.LUT P1, RZ, R16, 0x80000, RZ, 0xc0, !PT ;  /* 0x0008000010ff7812 */ /* 0x000fe2000782c0ff */
[----:B------:R-:W1:Y:S01]  /*18120*/  MUFU.TANH R15, R15 ;  /* 0x0000000f000f7308 */ /* 0x000e620000002400 */
[----:B------:R-:W-:Y:S01]  /*18130*/  IADD3 R136, -R182, 0x1, R133 ;  /* 0x00000001b6887810 */ /* 0x000fe20007ffe185 */
[----:B------:R-:W-:Y:S01]  /*18140*/  IMAD.IADD R129, R133, 0x1, -R182 ;  /* 0x0000000185817824 */ /* 0x000fe200078e0ab6 */
[----:B------:R-:W-:Y:S02]  /*18150*/  PRMT R10, R172, 0x654, R11 ;  /* 0x00000654ac0a7816 */ /* 0x000fe4000000000b */
[----:B------:R-:W-:-:S02]  /*18160*/  IADD3 R136, -R165, R136, R166 ;  /* 0x00000088a5887210 */ /* 0x000fc40007ffe1a6 */
[----:B------:R2:W-:Y:S01]  /*18170*/  SYNCS.ARRIVE.TRANS64.RED.A1T0 RZ, [R10+URZ], RZ ;  /* 0x000000ff0aff79a7 */ /* 0x0005e2000810043f */
[----:B------:R-:W3:Y:S02]  /*18180*/  MUFU.TANH R23, R23 ;  /* 0x0000001700177308 */ /* 0x000ee40000002400 */
[C---:B------:R-:W-:Y:S02]  /*18190*/  VIADD R137, R136.reuse, UR58 ;  /* 0x0000003a88897c36 */ /* 0x040fe40008000000 */
[----:B------:R-:W-:-:S04]  /*181a0*/  VIADD R136, R136, UR38 ;  /* 0x0000002688887c36 */ /* 0x000fc80008000000 */
[----:B------:R-:W4:Y:S01]  /*181b0*/  MUFU.TANH R9, R9 ;  /* 0x0000000900097308 */ /* 0x000f220000002400 */
[--C-:B0-----:R-:W-:Y:S02]  /*181c0*/  IMAD.IADD R135, R137, 0x1, R138.reuse ;  /* 0x0000000189877824 */ /* 0x101fe400078e028a */
        /* <DEDUP_REMOVED lines=59> */
.L_x_1775:
[----:B------:R-:W-:-:S05]  /*18580*/  IMAD.U32 R139, RZ, RZ, UR47 ;  /* 0x0000002fff8b7e24 */ /* 0x000fca000f8e00ff */
[----:B------:R-:W-:-:S13]  /*18590*/  ISETP.NE.AND P1, PT, R139, 0x1, PT ;  /* 0x000000018b00780c */ /* 0x000fda0003f25270 */
[----:B------:R-:W1:Y:S02]  /*185a0*/  @P1 LDC.64 R10, c[0x0][0x9e8] ;  /* 0x00027a00ff0a1b82 */ /* 0x000e640000000a00 */
[----:B-1----:R-:W-:-:S05]  /*185b0*/  @P1 IMAD.HI.U32 R10, R138, R10, RZ ;  /* 0x0000000a8a0a1227 */ /* 0x002fca00078e00ff */
[----:B------:R-:W-:-:S07]  /*185c0*/  @P1 SHF.R.U32.HI R138, RZ, R11, R10 ;  /* 0x0000000bff8a1219 */ /* 0x000fce000001160a */
.L_x_1776:
[----:B------:R-:W-:Y:S05]  /*185d0*/  BSYNC B2 ;  /* 0x0000000000027941 */ /* 0x000fea0003800000 */
.L_x_1774:
[----:B------:R-:W-:-:S05]  /*185e0*/  IMAD R138, R138, R139, R129 ;  /* 0x0000008b8a8a7224 */ /* 0x000fca00078e0281 */
[----:B------:R-:W-:Y:S02]  /*185f0*/  VIADDMNMX R135, R138, R139, R135, PT ;  /* 0x0000008b8a877246 */ /* 0x000fe40003800187 */
[----:B------:R-:W-:-:S07]  /*18600*/  VIMNMX R134, R134, R138, !PT ;  /* 0x0000008a86867248 */ /* 0x000fce0007fe0100 */
.L_x_1773:
[C---:B------:R-:W-:Y:S01]  /*18610*/  ISETP.GE.AND P1, PT, R133.reuse, 0x2, PT ;  /* 0x000000028500780c */ /* 0x040fe20003f26270 */
[----:B------:R-:W1:Y:S01]  /*18620*/  SHFL.IDX PT, R131, R131, 0x1, 0x1c1f ;  /* 0x003c1f0083837f89 */ /* 0x000e6200000e0000 */
[C---:B------:R-:W-:Y:S02]  /*18630*/  ISETP.GE.AND P2, PT, R133.reuse, 0x9, PT ;  /* 0x000000098500780c */ /* 0x040fe40003f46270 */
[C---:B------:R-:W-:Y:S02]  /*18640*/  ISETP.GT.AND P4, PT, R134.reuse, 0x1, !P1 ;  /* 0x000000018600780c */ /* 0x040fe40004f84270 */
[----:B------:R-:W-:Y:S02]  /*18650*/  ISETP.GE.AND P5, PT, R133, 0xa, PT ;  /* 0x0000000a8500780c */ /* 0x000fe40003fa6270 */
[----:B------:R-:W-:Y:S02]  /*18660*/  ISETP.GT.AND P3, PT, R134, 0x8, !P2 ;  /* 0x000000088600780c */ /* 0x000fe40005764270 */
[----:B------:R-:W-:-:S02]  /*18670*/  ISETP.LT.OR P4, PT, R135, 0x2, P4 ;  /* 0x000000028700780c */ /* 0x000fc40002781670 */
[----:B------:R-:W-:Y:S02]  /*18680*/  ISETP.LT.OR P3, PT, R135, 0x9, P3 ;  /* 0x000000098700780c */ /* 0x000fe40001f61670 */
[----:B------:R-:W-:Y:S02]  /*18690*/  FSEL R23, R23, -INF , !P4 ;  /* 0xff80000017177808 */ /* 0x000fe40006000000 */
[----:B------:R-:W-:Y:S02]  /*186a0*/  ISETP.GE.AND P4, PT, R133, 0x11, PT ;  /* 0x000000118500780c */ /* 0x000fe40003f86270 */
[----:B------:R-:W-:Y:S02]  /*186b0*/  LOP3.LUT R16, R16, 0xfffffffb, RZ, 0xc0, !PT ;  /* 0xfffffffb10107812 */ /* 0x000fe400078ec0ff */
[----:B0-----:R-:W-:Y:S02]  /*186c0*/  FSEL R90, R90, -INF , !P3 ;  /* 0xff8000005a5a7808 */ /* 0x001fe40005800000 */
[----:B------:R-:W-:-:S02]  /*186d0*/  ISETP.GT.AND P3, PT, R134, 0x9, !P5 ;  /* 0x000000098600780c */ /* 0x000fc40006f64270 */
[----:B------:R-:W-:Y:S01]  /*186e0*/  @P5 LOP3.LUT R16, R16, 0x4, RZ, 0xfc, !PT ;  /* 0x0000000410105812 */ /* 0x000fe200078efcff */
[--C-:B-1----:R-:W-:Y:S01]  /*186f0*/  IMAD.IADD R137, R137, 0x1, R131.reuse ;  /* 0x0000000189897824 */ /* 0x102fe200078e0283 */
[----:B------:R-:W-:Y:S01]  /*18700*/  ISETP.LT.OR P3, PT, R135, 0xa, P3 ;  /* 0x0000000a8700780c */ /* 0x000fe20001f61670 */
[----:B------:R-:W-:Y:S01]  /*18710*/  IMAD.IADD R136, R136, 0x1, R131 ;  /* 0x0000000188887824 */ /* 0x000fe200078e0283 */
[----:B------:R-:W-:Y:S02]  /*18720*/  LOP3.LUT R16, R16, 0xfffffff7, RZ, 0xc0, !PT ;  /* 0xfffffff710107812 */ /* 0x000fe400078ec0ff */
[----:B------:R-:W-:Y:S02]  /*18730*/  FSEL R91, R91, -INF , !P3 ;  /* 0xff8000005b5b7808 */ /* 0x000fe40005800000 */
[----:B------:R-:W-:Y:S02]  /*18740*/  @P4 LOP3.LUT R16, R16, 0x8, RZ, 0xfc, !PT ;  /* 0x0000000810104812 */ /* 0x000fe400078efcff */
[----:B------:R-:W-:-:S02]  /*18750*/  ISETP.GT.AND P3, PT, R134, 0x10, !P4 ;  /* 0x000000108600780c */ /* 0x000fc40006764270 */
[----:B------:R-:W-:Y:S02]  /*18760*/  ISETP.GE.AND P4, PT, R133, 0x12, PT ;  /* 0x000000128500780c */ /* 0x000fe40003f86270 */
[----:B------:R-:W-:Y:S02]  /*18770*/  ISETP.LT.OR P3, PT, R135, 0x11, P3 ;  /* 0x000000118700780c */ /* 0x000fe40001f61670 */
[----:B------:R-:W-:Y:S02]  /*18780*/  LOP3.LUT R16, R16, 0xffffffef, RZ, 0xc0, !PT ;  /* 0xffffffef10107812 */ /* 0x000fe400078ec0ff */
[----:B------:R-:W-:Y:S02]  /*18790*/  FSEL R94, R94, -INF , !P3 ;  /* 0xff8000005e5e7808 */ /* 0x000fe40005800000 */
[----:B------:R-:W-:-:S04]  /*187a0*/  ISETP.GT.AND P3, PT, R134, 0x11, !P4 ;  /* 0x000000118600780c */ /* 0x000fc80006764270 */
[----:B------:R-:W-:Y:S02]  /*187b0*/  ISETP.LT.OR P3, PT, R135, 0x12, P3 ;  /* 0x000000128700780c */ /* 0x000fe40001f61670 */
[----:B------:R-:W-:Y:S02]  /*187c0*/  @P4 LOP3.LUT R16, R16, 0x10, RZ, 0xfc, !PT ;  /* 0x0000001010104812 */ /* 0x000fe400078efcff */
[----:B------:R-:W-:Y:S02]  /*187d0*/  ISETP.GE.AND P4, PT, R133, 0x19, PT ;  /* 0x000000198500780c */ /* 0x000fe40003f86270 */
[----:B------:R-:W-:Y:S02]  /*187e0*/  LOP3.LUT R16, R16, 0xfffbffff, RZ, 0xc0, !PT ;  /* 0xfffbffff10107812 */ /* 0x000fe400078ec0ff */
[----:B------:R-:W-:Y:S02]  /*187f0*/  FSEL R95, R95, -INF , !P3 ;  /* 0xff8000005f5f7808 */ /* 0x000fe40005800000 */
[----:B------:R-:W-:-:S04]  /*18800*/  ISETP.GT.AND P3, PT, R134, 0x18, !P4 ;  /* 0x000000188600780c */ /* 0x000fc80006764270 */
[----:B------:R-:W-:-:S03]  /*18810*/  ISETP.LT.OR P3, PT, R135, 0x19, P3 ;  /* 0x000000198700780c */ /* 0x000fc60001f61670 */
        /* <DEDUP_REMOVED lines=68> */
[----:B------:R-:W-:Y:S02]  /*18c60*/  FSEL R119, R119, -INF , !P3 ;  /* 0xff80000077777808 */ /* 0x000fe40005800000 */
[----:B------:R-:W-:Y:S02]  /*18c70*/  LOP3.LUT R16, R16, 0xffffffbf, RZ, 0xc0, !PT ;  /* 0xffffffbf10107812 */ /* 0x000fe400078ec0ff */
[----:B------:R-:W-:-:S04]  /*18c80*/  ISETP.GT.AND P3, PT, R134, 0x48, !P4 ;  /* 0x000000488600780c */ /* 0x000fc80006764270 */
[----:B------:R-:W-:-:S03]  /*18c90*/  ISETP.LT.OR P3, PT, R135, 0x49, P3 ;  /* 0x000000498700780c */ /* 0x000fc60001f61670 */
[----:B------:R-:W-:Y:S02]  /*18ca0*/  @P4 LOP3.LUT R16, R16, 0x40, RZ, 0xfc, !PT ;  /* 0x0000004010104812 */ /* 0x000fe400078efcff */
[----:B------:R-:W-:Y:S02]  /*18cb0*/  ISETP.GE.AND P4, PT, R133, 0x4a, PT ;  /* 0x0000004a8500780c */ /* 0x000fe40003f86270 */
[----:B------:R-:W-:Y:S02]  /*18cc0*/  FSEL R122, R122, -INF , !P3 ;  /* 0xff8000007a7a7808 */ /* 0x000fe40005800000 */
[----:B------:R-:W-:Y:S02]  /*18cd0*/  ISETP.GT.AND P3, PT, R134, 0x49, !P4 ;  /* 0x000000498600780c */ /* 0x000fe40006764270 */
[----:B------:R-:W-:Y:S02]  /*18ce0*/  LOP3.LUT R16, R16, 0xffffffdf, RZ, 0xc0, !PT ;  /* 0xffffffdf10107812 */ /* 0x000fe400078ec0ff */
[----:B------:R-:W-:-:S04]  /*18cf0*/  ISETP.LT.OR P3, PT, R135, 0x4a, P3 ;  /* 0x0000004a8700780c */ /* 0x000fc80001f61670 */
[----:B------:R-:W-:Y:S02]  /*18d00*/  FSEL R123, R123, -INF , !P3 ;  /* 0xff8000007b7b7808 */ /* 0x000fe40005800000 */
[----:B------:R-:W-:Y:S02]  /*18d10*/  ISETP.GE.AND P3, PT, R133, 0x51, PT ;  /* 0x000000518500780c */ /* 0x000fe40003f66270 */
[----:B------:R-:W-:Y:S02]  /*18d20*/  @P4 LOP3.LUT R16, R16, 0x20, RZ, 0xfc, !PT ;  /* 0x0000002010104812 */ /* 0x000fe400078efcff */
[----:B------:R-:W-:Y:S02]  /*18d30*/  ISETP.GT.AND P4, PT, R134, 0x50, !P3 ;  /* 0x000000508600780c */ /* 0x000fe40005f84270 */
[----:B------:R-:W-:Y:S02]  /*18d40*/  LOP3.LUT R16, R16, 0xfffffffd, RZ, 0xc0, !PT ;  /* 0xfffffffd10107812 */ /* 0x000fe400078ec0ff */
        /* <DEDUP_REMOVED lines=10> */
[----:B------:R-:W-:-:S13]  /*18df0*/  ISETP.GE.AND P6, PT, R133, 0x1, PT ;  /* 0x000000018500780c */ /* 0x000fda0003fc6270 */
[----:B------:R-:W-:Y:S02]  /*18e00*/  @P6 LOP3.LUT R16, R16, 0x2, RZ, 0xfc, !PT ;  /* 0x0000000210106812 */ /* 0x000fe400078efcff */
[----:B------:R-:W-:Y:S02]  /*18e10*/  ISETP.GT.AND P6, PT, R134, RZ, !P6 ;  /* 0x000000ff8600720c */ /* 0x000fe400077c4270 */
[----:B------:R-:W-:Y:S02]  /*18e20*/  LOP3.LUT R16, R16, 0xfffffffe, RZ, 0xc0, !PT ;  /* 0xfffffffe10107812 */ /* 0x000fe400078ec0ff */
[----:B------:R-:W-:-:S04]  /*18e30*/  ISETP.LT.OR P6, PT, R135, 0x1, P6 ;  /* 0x000000018700780c */ /* 0x000fc800037c1670 */
[----:B------:R-:W-:Y:S02]  /*18e40*/  FSEL R15, R15, -INF , !P6 ;  /* 0xff8000000f0f7808 */ /* 0x000fe40007000000 */
[----:B------:R-:W-:-:S13]  /*18e50*/  ISETP.GE.AND P6, PT, R133, 0x5a, PT ;  /* 0x0000005a8500780c */ /* 0x000fda0003fc6270 */
[----:B------:R-:W-:Y:S02]  /*18e60*/  @P6 LOP3.LUT R16, R16, 0x1, RZ, 0xfc, !PT ;  /* 0x0000000110106812 */ /* 0x000fe400078efcff */
[----:B------:R-:W-:-:S04]  /*18e70*/  ISETP.GT.AND P6, PT, R134, 0x59, !P6 ;  /* 0x000000598600780c */ /* 0x000fc800077c4270 */
[----:B------:R-:W-:-:S04]  /*18e80*/  ISETP.LT.OR P6, PT, R135, 0x5a, P6 ;  /* 0x0000005a8700780c */ /* 0x000fc800037c1670 */
[----:B------:R-:W-:Y:S02]  /*18e90*/  FSEL R132, R132, -INF , !P6 ;  /* 0xff80000084847808 */ /* 0x000fe40007000000 */
[----:B------:R-:W-:-:S13]  /*18ea0*/  LOP3.LUT P6, RZ, R16, 0x80000, RZ, 0xc0, !PT ;  /* 0x0008000010ff7812 */ /* 0x000fda00078cc0ff */
[----:B------:R-:W-:Y:S05]  /*18eb0*/  @!P6 BRA `(.L_x_1777) ;  /* 0x000000000054e947 */ /* 0x000fea0003800000 */
        /* <DEDUP_REMOVED lines=12> */
.L_x_1779:
[----:B------:R-:W-:-:S05]  /*18f80*/  IMAD.U32 R133, RZ, RZ, UR47 ;  /* 0x0000002fff857e24 */ /* 0x000fca000f8e00ff */
[----:B------:R-:W-:-:S13]  /*18f90*/  ISETP.NE.AND P6, PT, R133, 0x1, PT ;  /* 0x000000018500780c */ /* 0x000fda0003fc5270 */
[----:B------:R-:W0:Y:S02]  /*18fa0*/  @P6 LDC.64 R10, c[0x0][0x9e8] ;  /* 0x00027a00ff0a6b82 */ /* 0x000e240000000a00 */
[----:B0-----:R-:W-:-:S05]  /*18fb0*/  @P6 IMAD.HI.U32 R10, R131, R10, RZ ;  /* 0x0000000a830a6227 */ /* 0x001fca00078e00ff */
[----:B------:R-:W-:-:S07]  /*18fc0*/  @P6 SHF.R.U32.HI R131, RZ, R11, R10 ;  /* 0x0000000bff836219 */ /* 0x000fce000001160a */
.L_x_1780:
[----:B------:R-:W-:Y:S05]  /*18fd0*/  BSYNC B2 ;  /* 0x0000000000027941 */ /* 0x000fea0003800000 */
.L_x_1778:
[----:B------:R-:W-:-:S05]  /*18fe0*/  IMAD R10, R131, R133, R129 ;  /* 0x00000085830a7224 */ /* 0x000fca00078e0281 */
[----:B------:R-:W-:Y:S02]  /*18ff0*/  VIADDMNMX R137, R10, R133, R137, PT ;  /* 0x000000850a897246 */ /* 0x000fe40003800189 */
[----:B------:R-:W-:-:S07]  /*19000*/  VIMNMX R136, R136, R10, !PT ;  /* 0x0000000a88887248 */ /* 0x000fce0007fe0100 */
.L_x_1777:
[C---:B------:R-:W-:Y:S02]  /*19010*/  ISETP.GT.AND P1, PT, R136.reuse, 0x1, !P1 ;  /* 0x000000018800780c */ /* 0x040fe40004f24270 */
[----:B------:R-:W-:Y:S02]  /*19020*/  ISETP.GT.AND P2, PT, R136, 0x8, !P2 ;  /* 0x000000088800780c */ /* 0x000fe40005744270 */
[C---:B------:R-:W-:Y:S02]  /*19030*/  ISETP.LT.OR P1, PT, R137.reuse, 0x2, P1 ;  /* 0x000000028900780c */ /* 0x040fe40000f21670 */
[----:B------:R-:W-:Y:S02]  /*19040*/  ISETP.LT.OR P2, PT, R137, 0x9, P2 ;  /* 0x000000098900780c */ /* 0x000fe40001741670 */
[----:B------:R-:W-:Y:S01]  /*19050*/  FSEL R11, R14, -INF , !P1 ;  /* 0xff8000000e0b7808 */ /* 0x000fe20004800000 */
[----:B------:R-:W-:Y:S01]  /*19060*/  IMAD.U32 R14, RZ, RZ, UR54 ;  /* 0x00000036ff0e7e24 */ /* 0x000fe2000f8e00ff */
[----:B------:R-:W-:-:S02]  /*19070*/  LOP3.LUT P1, RZ, R16, 0x4, RZ, 0xc0, !PT ;  /* 0x0000000410ff7812 */ /* 0x000fc4000782c0ff */
[----:B------:R-:W-:Y:S02]  /*19080*/  FSEL R88, R88, -INF , !P2 ;  /* 0xff80000058587808 */ /* 0x000fe40005000000 */
[----:B------:R-:W-:Y:S02]  /*19090*/  ISETP.GT.AND P1, PT, R136, 0x9, !P1 ;  /* 0x000000098800780c */ /* 0x000fe40004f24270 */
[C---:B------:R-:W-:Y:S02]  /*190a0*/  LOP3.LUT P2, RZ, R16.reuse, 0x20000, RZ, 0xc0, !PT ;  /* 0x0002000010ff7812 */ /* 0x040fe4000784c0ff */
[----:B------:R-:W-:Y:S02]  /*190b0*/  ISETP.LT.OR P1, PT, R137, 0xa, P1 ;  /* 0x0000000a8900780c */ /* 0x000fe40000f21670 */
[----:B------:R-:W-:Y:S02]  /*190c0*/  LOP3.LUT P6, RZ, R16, 0x10000, RZ, 0xc0, !PT ;  /* 0x0001000010ff7812 */ /* 0x000fe400078cc0ff */
[----:B------:R-:W-:-:S02]  /*190d0*/  FSEL R89, R89, -INF , !P1 ;  /* 0xff80000059597808 */ /* 0x000fc40004800000 */
[----:B------:R-:W-:Y:S02]  /*190e0*/  LOP3.LUT P1, RZ, R16, 0x8, RZ, 0xc0, !PT ;  /* 0x0000000810ff7812 */ /* 0x000fe4000782c0ff */
[----:B------:R-:W-:Y:S02]  /*190f0*/  FMNMX.FTZ R10, R15, R4, !PT ;  /* 0x000000040f0a7209 */ /* 0x000fe40007810000 */
[----:B------:R-:W-:Y:S02]  /*19100*/  ISETP.GT.AND P1, PT, R136, 0x10, !P1 ;  /* 0x000000108800780c */ /* 0x000fe40004f24270 */
[----:B------:R-:W-:Y:S02]  /*19110*/  FMNMX.FTZ R129, R23, R10, !PT ;  /* 0x0000000a17817209 */ /* 0x000fe40007810000 */
[----:B------:R-:W-:Y:S02]  /*19120*/  ISETP.LT.OR P1, PT, R137, 0x11, P1 ;  /* 0x000000118900780c */ /* 0x000fe40000f21670 */
[----:B------:R-:W-:-:S02]  /*19130*/  FMNMX.FTZ R10, R90, R129, !PT ;  /* 0x000000815a0a7209 */ /* 0x000fc40007810000 */
[----:B------:R-:W-:Y:S02]  /*19140*/  FSEL R92, R92, -INF , !P1 ;  /* 0xff8000005c5c7808 */ /* 0x000fe40004800000 */
[----:B------:R-:W-:Y:S02]  /*19150*/  LOP3.LUT P1, RZ, R16, 0x10, RZ, 0xc0, !PT ;  /* 0x0000001010ff7812 */ /* 0x000fe4000782c0ff */
[----:B------:R-:W-:Y:S02]  /*19160*/  FMNMX.FTZ R129, R91, R10, !PT ;  /* 0x0000000a5b817209 */ /* 0x000fe40007810000 */
[----:B------:R-:W-:Y:S02]  /*19170*/  ISETP.GT.AND P1, PT, R136, 0x11, !P1 ;  /* 0x000000118800780c */ /* 0x000fe40004f24270 */
[----:B------:R-:W-:Y:S02]  /*19180*/  FMNMX.FTZ R10, R94, R129, !PT ;  /* 0x000000815e0a7209 */ /* 0x000fe40007810000 */
[----:B------:R-:W-:-:S02]  /*19190*/  ISETP.LT.OR P1, PT, R137, 0x12, P1 ;  /* 0x000000128900780c */ /* 0x000fc40000f21670 */
[----:B------:R-:W-:Y:S02]  /*191a0*/  FMNMX.FTZ R129, R95, R10, !PT ;  /* 0x0000000a5f817209 */ /* 0x000fe40007810000 */
[----:B------:R-:W-:Y:S02]  /*191b0*/  FSEL R93, R93, -INF , !P1 ;  /* 0xff8000005d5d7808 */ /* 0x000fe40004800000 */
[----:B------:R-:W-:Y:S02]  /*191c0*/  LOP3.LUT P1, RZ, R16, 0x40000, RZ, 0xc0, !PT ;  /* 0x0004000010ff7812 */ /* 0x000fe4000782c0ff */
        /* <DEDUP_REMOVED lines=30> */
[----:B------:R-:W-:Y:S02]  /*193b0*/  LOP3.LUT P1, RZ, R16, 0x2000, RZ, 0xc0, !PT ;  /* 0x0000200010ff7812 */ /* 0x000fe4000782c0ff */
[----:B------:R-:W-:Y:S02]  /*193c0*/  FMNMX.FTZ R129, R123, R10, !PT ;  /* 0x0000000a7b817209 */ /* 0x000fe40007810000 */
[----:B------:R-:W-:-:S02]  /*193d0*/  ISETP.GT.AND P1, PT, R136, 0x29, !P1 ;  /* 0x000000298800780c */ /* 0x000fc40004f24270 */
[----:B------:R-:W-:Y:S02]  /*193e0*/  FMNMX.FTZ R10, R126, R129, !PT ;  /* 0x000000817e0a7209 */ /* 0x000fe40007810000 */
[----:B------:R-:W-:Y:S02]  /*193f0*/  ISETP.LT.OR P1, PT, R137, 0x2a, P1 ;  /* 0x0000002a8900780c */ /* 0x000fe40000f21670 */
[----:B------:R-:W-:Y:S02]  /*19400*/  FMNMX.FTZ R129, R127, R10, !PT ;  /* 0x0000000a7f817209 */ /* 0x000fe40007810000 */
[----:B------:R-:W-:Y:S02]  /*19410*/  FSEL R105, R105, -INF , !P1 ;  /* 0xff80000069697808 */ /* 0x000fe40004800000 */
[----:B------:R-:W-:Y:S02]  /*19420*/  LOP3.LUT P1, RZ, R16, 0x1000, RZ, 0xc0, !PT ;  /* 0x0000100010ff7812 */ /* 0x000fe4000782c0ff */
[----:B------:R-:W-:-:S02]  /*19430*/  FMNMX.FTZ R129, R130, R129, !PT ;  /* 0x0000008182817209 */ /* 0x000fc40007810000 */
[----:B------:R-:W-:Y:S02]  /*19440*/  ISETP.GT.AND P1, PT, R136, 0x30, !P1 ;  /* 0x000000308800780c */ /* 0x000fe40004f24270 */
[----:B------:R-:W-:Y:S02]  /*19450*/  FMNMX.FTZ R131, R132, R129, !PT ;  /* 0x0000008184837209 */ /* 0x000fe40007810000 */
[----:B------:R-:W-:Y:S02]  /*19460*/  ISETP.LT.OR P1, PT, R137, 0x31, P1 ;  /* 0x000000318900780c */ /* 0x000fe40000f21670 */
[----:B------:R-:W-:Y:S01]  /*19470*/  LOP3.LUT P2, RZ, R16, 0x40, RZ, 0xc0, !PT ;  /* 0x0000004010ff7812 */ /* 0x000fe2000784c0ff */
[----:B------:R-:W0:Y:S01]  /*19480*/  SHFL.BFLY PT, R10, R131, 0x2, 0x1f ;  /* 0x0c401f00830a7f89 */ /* 0x000e2200000e0000 */
[----:B------:R-:W-:Y:S02]  /*19490*/  FSEL R108, R108, -INF , !P1 ;  /* 0xff8000006c6c7808 */ /* 0x000fe40004800000 */
[----:B------:R-:W-:-:S02]  /*194a0*/  LOP3.LUT P1, RZ, R16, 0x800, RZ, 0xc0, !PT ;  /* 0x0000080010ff7812 */ /* 0x000fc4000782c0ff */
[----:B------:R-:W-:Y:S02]  /*194b0*/  LOP3.LUT P6, RZ, R16, 0x20, RZ, 0xc0, !PT ;  /* 0x0000002010ff7812 */ /* 0x000fe400078cc0ff */
[C---:B------:R-:W-:Y:S02]  /*194c0*/  ISETP.GT.AND P1, PT, R136.reuse, 0x31, !P1 ;  /* 0x000000318800780c */ /* 0x040fe40004f24270 */
[----:B------:R-:W-:Y:S02]  /*194d0*/  ISETP.GT.AND P3, PT, R136, 0x50, !P3 ;  /* 0x000000508800780c */ /* 0x000fe40005f64270 */
[C---:B------:R-:W-:Y:S02]  /*194e0*/  ISETP.LT.OR P1, PT, R137.reuse, 0x32, P1 ;  /* 0x000000328900780c */ /* 0x040fe40000f21670 */
[----:B------:R-:W-:Y:S02]  /*194f0*/  ISETP.LT.OR P3, PT, R137, 0x51, P3 ;  /* 0x000000518900780c */ /* 0x000fe40001f61670 */
[----:B------:R-:W-:-:S02]  /*19500*/  FSEL R109, R109, -INF , !P1 ;  /* 0xff8000006d6d7808 */ /* 0x000fc40004800000 */
[----:B------:R-:W-:Y:S02]  /*19510*/  LOP3.LUT P1, RZ, R16, 0x400, RZ, 0xc0, !PT ;  /* 0x0000040010ff7812 */ /* 0x000fe4000782c0ff */
[C---:B------:R-:W-:Y:S02]  /*19520*/  ISETP.GT.AND P4, PT, R136.reuse, 0x51, !P4 ;  /* 0x000000518800780c */ /* 0x040fe40006784270 */
[----:B------:R-:W-:Y:S02]  /*19530*/  ISETP.GT.AND P1, PT, R136, 0x38, !P1 ;  /* 0x000000388800780c */ /* 0x000fe40004f24270 */
[----:B------:R-:W-:Y:S02]  /*19540*/  FSEL R125, R125, -INF , !P3 ;  /* 0xff8000007d7d7808 */ /* 0x000fe40005800000 */
[----:B------:R-:W-:Y:S02]  /*19550*/  ISETP.LT.OR P1, PT, R137, 0x39, P1 ;  /* 0x000000398900780c */ /* 0x000fe40000f21670 */
[----:B0-----:R-:W-:-:S02]  /*19560*/  FMNMX.FTZ R133, R131, R10, !PT ;  /* 0x0000000a83857209 */ /* 0x001fc40007810000 */
[----:B------:R-:W-:Y:S02]  /*19570*/  FSEL R112, R112, -INF , !P1 ;  /* 0xff80000070707808 */ /* 0x000fe40004800000 */
[----:B------:R-:W-:Y:S01]  /*19580*/  LOP3.LUT P1, RZ, R16, 0x200, RZ, 0xc0, !PT ;  /* 0x0000020010ff7812 */ /* 0x000fe2000782c0ff */
[----:B------:R-:W0:Y:S01]  /*19590*/  SHFL.BFLY PT, R10, R133, 0x1, 0x1f ;  /* 0x0c201f00850a7f89 */ /* 0x000e2200000e0000 */
[C---:B------:R-:W-:Y:S02]  /*195a0*/  ISETP.GT.AND P5, PT, R136.reuse, 0x58, !P5 ;  /* 0x000000588800780c */ /* 0x040fe40006fa4270 */
[----:B------:R-:W-:Y:S02]  /*195b0*/  ISETP.GT.AND P1, PT, R136, 0x39, !P1 ;  /* 0x000000398800780c */ /* 0x000fe40004f24270 */
[C---:B------:R-:W-:Y:S02]  /*195c0*/  ISETP.LT.OR P4, PT, R137.reuse, 0x52, P4 ;  /* 0x000000528900780c */ /* 0x040fe40002781670 */
[----:B------:R-:W-:-:S02]  /*195d0*/  ISETP.LT.OR P1, PT, R137, 0x3a, P1 ;  /* 0x0000003a8900780c */ /* 0x000fc40000f21670 */
[----:B------:R-:W-:Y:S02]  /*195e0*/  ISETP.LT.OR P5, PT, R137, 0x59, P5 ;  /* 0x000000598900780c */ /* 0x000fe40002fa1670 */
[----:B------:R-:W-:Y:S02]  /*195f0*/  FSEL R113, R113, -INF , !P1 ;  /* 0xff80000071717808 */ /* 0x000fe40004800000 */
[----:B------:R-:W-:Y:S02]  /*19600*/  LOP3.LUT P1, RZ, R16, 0x100, RZ, 0xc0, !PT ;  /* 0x0000010010ff7812 */ /* 0x000fe4000782c0ff */
[----:B------:R-:W-:Y:S02]  /*19610*/  FSEL R124, R124, -INF , !P4 ;  /* 0xff8000007c7c7808 */ /* 0x000fe40006000000 */
[----:B------:R-:W-:-:S04]  /*19620*/  ISETP.GT.AND P1, PT, R136, 0x40, !P1 ;  /* 0x000000408800780c */ /* 0x000fc80004f24270 */
[----:B------:R-:W-:Y:S02]  /*19630*/  ISETP.LT.OR P1, PT, R137, 0x41, P1 ;  /* 0x000000418900780c */ /* 0x000fe40000f21670 */
[----:B0-----:R-:W-:Y:S02]  /*19640*/  FMNMX.FTZ R10, R133, R10, !PT ;  /* 0x0000000a850a7209 */ /* 0x001fe40007810000 */
[----:B------:R-:W-:Y:S02]  /*19650*/  FSEL R116, R116, -INF , !P1 ;  /* 0xff80000074747808 */ /* 0x000fe40004800000 */
[----:B------:R-:W-:Y:S01]  /*19660*/  LOP3.LUT P1, RZ, R16, 0x80, RZ, 0xc0, !PT ;  /* 0x0000008010ff7812 */ /* 0x000fe2000782c0ff */
[----:B------:R-:W-:-:S03]  /*19670*/  FMUL.FTZ R129, R10, R14 ;  /* 0x0000000e0a817220 */ /* 0x000fc60000410000 */
[----:B------:R-:W-:-:S04]  /*19680*/  ISETP.GT.AND P1, PT, R136, 0x41, !P1 ;  /* 0x000000418800780c */ /* 0x000fc80004f24270 */
[----:B------:R-:W-:-:S04]  /*19690*/  ISETP.LT.OR P1, PT, R137, 0x42, P1 ;  /* 0x000000428900780c */ /* 0x000fc80000f21670 */
[----:B------:R-:W-:Y:S02]  /*196a0*/  FSEL R117, R117, -INF , !P1 ;  /* 0xff80000075757808 */ /* 0x000fe40004800000 */
[----:B------:R-:W-:Y:S02]  /*196b0*/  ISETP.GT.AND P1, PT, R136, 0x48, !P2 ;  /* 0x000000488800780c */ /* 0x000fe40005724270 */
[----:B------:R-:W-:Y:S02]  /*196c0*/  LOP3.LUT P2, RZ, R16, 0x2, RZ, 0xc0, !PT ;  /* 0x0000000210ff7812 */ /* 0x000fe4000784c0ff */
[----:B------:R-:W-:-:S04]  /*196d0*/  ISETP.LT.OR P1, PT, R137, 0x49, P1 ;  /* 0x000000498900780c */ /* 0x000fc80000f21670 */
[----:B------:R-:W-:Y:S02]  /*196e0*/  FSEL R120, R120, -INF , !P1 ;  /* 0xff80000078787808 */ /* 0x000fe40004800000 */
[----:B------:R-:W-:Y:S02]  /*196f0*/  ISETP.GT.AND P1, PT, R136, 0x49, !P6 ;  /* 0x000000498800780c */ /* 0x000fe40007724270 */
[----:B------:R-:W-:Y:S02]  /*19700*/  LOP3.LUT P6, RZ, R16, 0x1, RZ, 0xc0, !PT ;  /* 0x0000000110ff7812 */ /* 0x000fe400078cc0ff */
[----:B------:R-:W-:-:S04]  /*19710*/  ISETP.LT.OR P1, PT, R137, 0x4a, P1 ;  /* 0x0000004a8900780c */ /* 0x000fc80000f21670 */
[----:B------:R-:W-:Y:S02]  /*19720*/  FSEL R121, R121, -INF , !P1 ;  /* 0xff80000079797808 */ /* 0x000fe40004800000 */
[C---:B------:R-:W-:Y:S02]  /*19730*/  ISETP.GT.AND P1, PT, R136.reuse, RZ, !P2 ;  /* 0x000000ff8800720c */ /* 0x040fe40005724270 */
[----:B------:R-:W-:Y:S02]  /*19740*/  ISETP.GT.AND P2, PT, R136, 0x59, !P6 ;  /* 0x000000598800780c */ /* 0x000fe40007744270 */
[C---:B------:R-:W-:Y:S02]  /*19750*/  ISETP.LT.OR P1, PT, R137.reuse, 0x1, P1 ;  /* 0x000000018900780c */ /* 0x040fe40000f21670 */
[----:B------:R-:W-:Y:S02]  /*19760*/  ISETP.LT.OR P2, PT, R137, 0x5a, P2 ;  /* 0x0000005a8900780c */ /* 0x000fe40001741670 */
[----:B------:R-:W-:-:S02]  /*19770*/  FSEL R9, R9, -INF , !P1 ;  /* 0xff80000009097808 */ /* 0x000fc40004800000 */
[----:B------:R-:W-:Y:S02]  /*19780*/  FSETP.NEU.FTZ.AND P1, PT, R10, -INF , PT ;  /* 0xff8000000a00780b */ /* 0x000fe40003f3d000 */
[----:B------:R-:W-:Y:S02]  /*19790*/  FSEL R128, R128, -INF , !P2 ;  /* 0xff80000080807808 */ /* 0x000fe40005000000 */
[----:B------:R-:W-:-:S05]  /*197a0*/  FSEL R129, R129, RZ, P1 ;  /* 0x000000ff81817208 */ /* 0x000fca0000800000 */
[-CC-:B------:R-:W-:Y:S01]  /*197b0*/  FFMA.FTZ R156, R15, R14.reuse, -R129.reuse ;  /* 0x0000000e0f9c7223 */ /* 0x180fe20000010881 */
[----:B------:R-:W-:Y:S01]  /*197c0*/  FMNMX.FTZ R15, R9, R3, !PT ;  /* 0x00000003090f7209 */ /* 0x000fe20007810000 */
[-CC-:B------:R-:W-:Y:S01]  /*197d0*/  FFMA.FTZ R152, R94, R14.reuse, -R129.reuse ;  /* 0x0000000e5e987223 */ /* 0x180fe20000010881 */
[-CC-:B------:R-:W-:Y:S01]  /*197e0*/  FFMA.FTZ R158, R90, R14.reuse, -R129.reuse ;  /* 0x0000000e5a9e7223 */ /* 0x180fe20000010881 */
[-CC-:B------:R-:W-:Y:S01]  /*197f0*/  FFMA.FTZ R90, R95, R14.reuse, -R129.reuse ;  /* 0x0000000e5f5a7223 */ /* 0x180fe20000010881 */
[----:B------:R-:W-:Y:S01]  /*19800*/  FMNMX.FTZ R15, R11, R15, !PT ;  /* 0x0000000f0b0f7209 */ /* 0x000fe20007810000 */
[-CC-:B------:R-:W-:Y:S01]  /*19810*/  FFMA.FTZ R95, R107, R14.reuse, -R129.reuse ;  /* 0x0000000e6b5f7223 */ /* 0x180fe20000010881 */
[----:B------:R-:W-:Y:S01]  /*19820*/  FSEL R107, R20, -INF , !P5 ;  /* 0xff800000146b7808 */ /* 0x000fe20006800000 */
[-CC-:B------:R-:W-:Y:S01]  /*19830*/  FFMA.FTZ R150, R106, R14.reuse, -R129.reuse ;  /* 0x0000000e6a967223 */ /* 0x180fe20000010881 */
[----:B------:R-:W-:Y:S01]  /*19840*/  FMNMX.FTZ R15, R88, R15, !PT ;  /* 0x0000000f580f7209 */ /* 0x000fe20007810000 */
[-CC-:B------:R-:W-:Y:S01]  /*19850*/  FFMA.FTZ R144, R110, R14.reuse, -R129.reuse ;  /* 0x0000000e6e907223 */ /* 0x180fe20000010881 */
[-CC-:B------:R-:W-:Y:S01]  /*19860*/  FFMA.FTZ R106, R111, R14.reuse, -R129.reuse ;  /* 0x0000000e6f6a7223 */ /* 0x180fe20000010881 */
[----:B------:R-:W-:Y:S01]  /*19870*/  FSEL R110, R10, RZ, P1 ;  /* 0x000000ff0a6e7208 */ /* 0x000fe20000800000 */
[-CC-:B------:R-:W-:Y:S01]  /*19880*/  FFMA.FTZ R131, R23, R14.reuse, -R129.reuse ;  /* 0x0000000e17837223 */ /* 0x180fe20000010881 */
[----:B------:R-:W-:Y:S01]  /*19890*/  FMNMX.FTZ R15, R89, R15, !PT ;  /* 0x0000000f590f7209 */ /* 0x000fe20007810000 */
[-CC-:B------:R-:W-:Y:S01]  /*198a0*/  FFMA.FTZ R146, R114, R14.reuse, -R129.reuse ;  /* 0x0000000e72927223 */ /* 0x180fe20000010881 */
[----:B------:R-:W-:Y:S01]  /*198b0*/  MUFU.EX2 R156, R156 ;  /* 0x0000009c009c7308 */ /* 0x000fe20000000800 */
[----:B------:R-:W-:Y:S01]  /*198c0*/  FADD.FTZ R110, -R110, R4 ;  /* 0x000000046e6e7221 */ /* 0x000fe20000010100 */
[----:B------:R-:W-:Y:S01]  /*198d0*/  FMNMX.FTZ R15, R92, R15, !PT ;  /* 0x0000000f5c0f7209 */ /* 0x000fe20007810000 */
[-CC-:B------:R-:W-:Y:S01]  /*198e0*/  FFMA.FTZ R91, R91, R14.reuse, -R129.reuse ;  /* 0x0000000e5b5b7223 */ /* 0x180fe20000010881 */
[-CC-:B------:R-:W-:Y:S01]  /*198f0*/  FFMA.FTZ R154, R98, R14.reuse, -R129.reuse ;  /* 0x0000000e629a7223 */ /* 0x180fe20000010881 */
[-C--:B------:R-:W-:Y:S01]  /*19900*/  FMUL.FTZ R110, R110, R14.reuse ;  /* 0x0000000e6e6e7220 */ /* 0x080fe20000410000 */
[----:B------:R-:W-:Y:S01]  /*19910*/  FMNMX.FTZ R15, R93, R15, !PT ;  /* 0x0000000f5d0f7209 */ /* 0x000fe20007810000 */
[-CC-:B------:R-:W-:Y:S01]  /*19920*/  FFMA.FTZ R23, R99, R14.reuse, -R129.reuse ;  /* 0x0000000e63177223 */ /* 0x180fe20000010881 */
[----:B------:R-:W-:Y:S01]  /*19930*/  MUFU.EX2 R131, R131 ;  /* 0x0000008300837308 */ /* 0x000fe20000000800 */
[-CC-:B------:R-:W-:Y:S01]  /*19940*/  FFMA.FTZ R148, R102, R14.reuse, -R129.reuse ;  /* 0x0000000e66947223 */ /* 0x180fe20000010881 */
[----:B------:R-:W-:Y:S01]  /*19950*/  FMNMX.FTZ R15, R96, R15, !PT ;  /* 0x0000000f600f7209 */ /* 0x000fe20007810000 */
[-CC-:B------:R-:W-:Y:S01]  /*19960*/  FFMA.FTZ R103, R103, R14.reuse, -R129.reuse ;  /* 0x0000000e67677223 */ /* 0x180fe20000010881 */
[-CC-:B------:R-:W-:Y:S01]  /*19970*/  FFMA.FTZ R140, R118, R14.reuse, -R129.reuse ;  /* 0x0000000e768c7223 */ /* 0x180fe20000010881 */
[-CC-:B------:R-:W-:Y:S01]  /*19980*/  FFMA.FTZ R102, R119, R14.reuse, -R129.reuse ;  /* 0x0000000e77667223 */ /* 0x180fe20000010881 */
[----:B------:R-:W-:Y:S01]  /*19990*/  FMNMX.FTZ R15, R97, R15, !PT ;  /* 0x0000000f610f7209 */ /* 0x000fe20007810000 */
[-CC-:B------:R-:W-:Y:S01]  /*199a0*/  FFMA.FTZ R142, R122, R14.reuse, -R129.reuse ;  /* 0x0000000e7a8e7223 */ /* 0x180fe20000010881 */
[----:B------:R-:W-:Y:S01]  /*199b0*/  MUFU.EX2 R158, R158 ;  /* 0x0000009e009e7308 */ /* 0x000fe20000000800 */
[-CC-:B------:R-:W-:Y:S01]  /*199c0*/  FFMA.FTZ R99, R123, R14.reuse, -R129.reuse ;  /* 0x0000000e7b637223 */ /* 0x180fe20000010881 */
[----:B------:R-:W-:Y:S01]  /*199d0*/  FMNMX.FTZ R15, R100, R15, !PT ;  /* 0x0000000f640f7209 */ /* 0x000fe20007810000 */
[-CC-:B------:R-:W-:Y:S01]  /*199e0*/  FFMA.FTZ R136, R126, R14.reuse, -R129.reuse ;  /* 0x0000000e7e887223 */ /* 0x180fe20000010881 */
[-CC-:B------:R-:W-:Y:S01]  /*199f0*/  FFMA.FTZ R98, R127, R14.reuse, -R129.reuse ;  /* 0x0000000e7f627223 */ /* 0x180fe20000010881 */
[----:B------:R-:W-:Y:S01]  /*19a00*/  FFMA.FTZ R138, R130, R14, -R129 ;  /* 0x0000000e828a7223 */ /* 0x000fe20000010881 */
[----:B------:R-:W-:-:S02]  /*19a10*/  FMNMX.FTZ R15, R101, R15, !PT ;  /* 0x0000000f650f7209 */ /* 0x000fc40007810000 */
[----:B------:R-:W-:Y:S02]  /*19a20*/  MUFU.EX2 R91, R91 ;  /* 0x0000005b005b7308 */ /* 0x000fe40000000800 */
[----:B------:R-:W-:-:S04]  /*19a30*/  FMNMX.FTZ R15, R104, R15, !PT ;  /* 0x0000000f680f7209 */ /* 0x000fc80007810000 */
[----:B------:R-:W-:Y:S02]  /*19a40*/  FMNMX.FTZ R15, R105, R15, !PT ;  /* 0x0000000f690f7209 */ /* 0x000fe40007810000 */
        /* <DEDUP_REMOVED lines=15> */
[----:B------:R0:W-:Y:S02]  /*19b40*/  MUFU.EX2 R15, R103 ;  /* 0x00000067000f7308 */ /* 0x0001e40000000800 */
[----:B------:R-:W-:-:S04]  /*19b50*/  FMNMX.FTZ R20, R107, R94, !PT ;  /* 0x0000005e6b147209 */ /* 0x000fc80007810000 */
[----:B------:R-:W-:Y:S02]  /*19b60*/  FMNMX.FTZ R20, R128, R20, !PT ;  /* 0x0000001480147209 */ /* 0x000fe40007810000 */
[----:B------:R-:W-:Y:S01]  /*19b70*/  MUFU.EX2 R150, R150 ;  /* 0x0000009600967308 */ /* 0x000fe20000000800 */
[-CC-:B0-----:R-:W-:Y:S01]  /*19b80*/  FFMA.FTZ R103, R115, R14.reuse, -R129.reuse ;  /* 0x0000000e73677223 */ /* 0x181fe20000010881 */
[----:B------:R-:W-:Y:S01]  /*19b90*/  FFMA.FTZ R129, R132, R14, -R129 ;  /* 0x0000000e84817223 */ /* 0x000fe20000010881 */
[----:B------:R-:W0:Y:S05]  /*19ba0*/  SHFL.BFLY PT, R94, R20, 0x2, 0x1f ;  /* 0x0c401f00145e7f89 */ /* 0x000e2a00000e0000 */
[----:B------:R-:W-:Y:S08]  /*19bb0*/  MUFU.EX2 R95, R95 ;  /* 0x0000005f005f7308 */ /* 0x000ff00000000800 */
[----:B------:R-:W-:Y:S08]  /*19bc0*/  MUFU.EX2 R144, R144 ;  /* 0x0000009000907308 */ /* 0x000ff00000000800 */
[----:B------:R-:W-:Y:S01]  /*19bd0*/  MUFU.EX2 R106, R106 ;  /* 0x0000006a006a7308 */ /* 0x000fe20000000800 */
[----:B0-----:R-:W-:-:S05]  /*19be0*/  FMNMX.FTZ R20, R20, R94, !PT ;  /* 0x0000005e14147209 */ /* 0x001fca0007810000 */
[----:B------:R-:W0:Y:S02]  /*19bf0*/  SHFL.BFLY PT, R94, R20, 0x1, 0x1f ;  /* 0x0c201f00145e7f89 */ /* 0x000e2400000e0000 */
[----:B------:R-:W-:Y:S08]  /*19c00*/  MUFU.EX2 R146, R146 ;  /* 0x0000009200927308 */ /* 0x000ff00000000800 */
[----:B------:R-:W-:Y:S08]  /*19c10*/  MUFU.EX2 R103, R103 ;  /* 0x0000006700677308 */ /* 0x000ff00000000800 */
[----:B------:R-:W-:Y:S01]  /*19c20*/  MUFU.EX2 R140, R140 ;  /* 0x0000008c008c7308 */ /* 0x000fe20000000800 */
[----:B0-----:R-:W-:-:S07]  /*19c30*/  FMNMX.FTZ R20, R20, R94, !PT ;  /* 0x0000005e14147209 */ /* 0x001fce0007810000 */
[----:B------:R-:W-:Y:S01]  /*19c40*/  MUFU.EX2 R102, R102 ;  /* 0x0000006600667308 */ /* 0x000fe20000000800 */
[C---:B------:R-:W-:Y:S01]  /*19c50*/  FSETP.NEU.FTZ.AND P1, PT, R20.reuse, -INF , PT ;  /* 0xff8000001400780b */ /* 0x040fe20003f3d000 */
[----:B------:R-:W-:-:S06]  /*19c60*/  FMUL.FTZ R111, R20, R14 ;  /* 0x0000000e146f7220 */ /* 0x000fcc0000410000 */
[----:B------:R-:W0:Y:S01]  /*19c70*/  MUFU.EX2 R94, R110 ;  /* 0x0000006e005e7308 */ /* 0x000e220000000800 */
[----:B------:R-:W-:-:S05]  /*19c80*/  FSEL R111, R111, RZ, P1 ;  /* 0x000000ff6f6f7208 */ /* 0x000fca0000800000 */
        /* <DEDUP_REMOVED lines=11> */
[----:B0-----:R-:W-:Y:S01]  /*19d40*/  FFMA.FTZ R5, R94, R5, R156 ;  /* 0x000000055e057223 */ /* 0x001fe2000001009c */
[-C--:B------:R-:W-:Y:S01]  /*19d50*/  FFMA.FTZ R151, R104, R14.reuse, -R111 ;  /* 0x0000000e68977223 */ /* 0x080fe2000001086f */
[----:B------:R-:W-:Y:S01]  /*19d60*/  MUFU.EX2 R157, R157 ;  /* 0x0000009d009d7308 */ /* 0x000fe20000000800 */
[----:B-1----:R-:W-:Y:S01]  /*19d70*/  FSEL R9, R20, RZ, P1 ;  /* 0x000000ff14097208 */ /* 0x002fe20000800000 */
[----:B------:R-:W-:Y:S01]  /*19d80*/  FADD.FTZ R5, R131, R5 ;  /* 0x0000000583057221 */ /* 0x000fe20000010000 */
[-CC-:B------:R-:W-:Y:S01]  /*19d90*/  FFMA.FTZ R100, R105, R14.reuse, -R111.reuse ;  /* 0x0000000e69647223 */ /* 0x180fe2000001086f */
[-CC-:B------:R-:W-:Y:S01]  /*19da0*/  FFMA.FTZ R145, R108, R14.reuse, -R111.reuse ;  /* 0x0000000e6c917223 */ /* 0x180fe2000001086f */
[-C--:B------:R-:W-:Y:S01]  /*19db0*/  FFMA.FTZ R97, R109, R14.reuse, -R111 ;  /* 0x0000000e6d617223 */ /* 0x080fe2000001086f */
[----:B------:R-:W-:Y:S01]  /*19dc0*/  FADD.FTZ R9, -R9, R3 ;  /* 0x0000000309097221 */ /* 0x000fe20000010100 */
[----:B------:R-:W-:Y:S01]  /*19dd0*/  FADD.FTZ R5, R158, R5 ;  /* 0x000000059e057221 */ /* 0x000fe20000010000 */
[----:B------:R-:W-:Y:S01]  /*19de0*/  MUFU.EX2 R114, R114 ;  /* 0x0000007200727308 */ /* 0x000fe20000000800 */
[-C--:B------:R-:W-:Y:S01]  /*19df0*/  FFMA.FTZ R147, R112, R14.reuse, -R111 ;  /* 0x0000000e70937223 */ /* 0x080fe2000001086f */
[-C--:B------:R-:W-:Y:S01]  /*19e00*/  FMUL.FTZ R9, R9, R14.reuse ;  /* 0x0000000e09097220 */ /* 0x080fe20000410000 */
[----:B------:R-:W-:Y:S01]  /*19e10*/  FADD.FTZ R5, R91, R5 ;  /* 0x000000055b057221 */ /* 0x000fe20000010000 */
[-CC-:B------:R-:W-:Y:S01]  /*19e20*/  FFMA.FTZ R96, R113, R14.reuse, -R111.reuse ;  /* 0x0000000e71607223 */ /* 0x180fe2000001086f */
[-CC-:B------:R-:W-:Y:S01]  /*19e30*/  FFMA.FTZ R141, R116, R14.reuse, -R111.reuse ;  /* 0x0000000e748d7223 */ /* 0x180fe2000001086f */
[-C--:B------:R-:W-:Y:S01]  /*19e40*/  FFMA.FTZ R93, R117, R14.reuse, -R111 ;  /* 0x0000000e755d7223 */ /* 0x080fe2000001086f */
[----:B------:R-:W-:Y:S01]  /*19e50*/  FADD.FTZ R5, R152, R5 ;  /* 0x0000000598057221 */ /* 0x000fe20000010000 */
[----:B------:R-:W0:Y:S01]  /*19e60*/  MUFU.EX2 R9, R9 ;  /* 0x0000000900097308 */ /* 0x000e220000000800 */
[-CC-:B------:R-:W-:Y:S01]  /*19e70*/  FFMA.FTZ R143, R120, R14.reuse, -R111.reuse ;  /* 0x0000000e788f7223 */ /* 0x180fe2000001086f */
[-C--:B------:R-:W-:Y:S01]  /*19e80*/  FFMA.FTZ R92, R121, R14.reuse, -R111 ;  /* 0x0000000e795c7223 */ /* 0x080fe2000001086f */
[----:B------:R-:W-:Y:S01]  /*19e90*/  FADD.FTZ R5, R90, R5 ;  /* 0x000000055a057221 */ /* 0x000fe20000010000 */
[-CC-:B------:R-:W-:Y:S01]  /*19ea0*/  FFMA.FTZ R137, R125, R14.reuse, -R111.reuse ;  /* 0x0000000e7d897223 */ /* 0x180fe2000001086f */
[-CC-:B------:R-:W-:Y:S01]  /*19eb0*/  FFMA.FTZ R3, R124, R14.reuse, -R111.reuse ;  /* 0x0000000e7c037223 */ /* 0x180fe2000001086f */
[-C--:B------:R-:W-:Y:S01]  /*19ec0*/  FFMA.FTZ R139, R107, R14.reuse, -R111 ;  /* 0x0000000e6b8b7223 */ /* 0x080fe2000001086f */
[----:B------:R-:W-:Y:S01]  /*19ed0*/  FADD.FTZ R5, R154, R5 ;  /* 0x000000059a057221 */ /* 0x000fe20000010000 */
[----:B------:R-:W1:Y:S01]  /*19ee0*/  MUFU.EX2 R159, R159 ;  /* 0x0000009f009f7308 */ /* 0x000e620000000800 */
[----:B------:R-:W-:-:S02]  /*19ef0*/  FFMA.FTZ R101, R128, R14, -R111 ;  /* 0x0000000e80657223 */ /* 0x000fc4000001086f */
[----:B------:R-:W-:-:S04]  /*19f00*/  FADD.FTZ R5, R23, R5 ;  /* 0x0000000517057221 */ /* 0x000fc80000010000 */
[----:B------:R-:W-:Y:S01]  /*19f10*/  FADD.FTZ R5, R148, R5 ;  /* 0x0000000594057221 */ /* 0x000fe20000010000 */
[----:B------:R-:W2:Y:S01]  /*19f20*/  MUFU.EX2 R153, R153 ;  /* 0x0000009900997308 */ /* 0x000ea20000000800 */
[----:B0-----:R-:W-:Y:S02]  /*19f30*/  FFMA.FTZ R0, R9, R0, R157 ;  /* 0x0000000009007223 */ /* 0x001fe4000001009d */
[----:B------:R-:W-:Y:S02]  /*19f40*/  FADD.FTZ R5, R15, R5 ;  /* 0x000000050f057221 */ /* 0x000fe40000010000 */
[----:B------:R-:W-:Y:S02]  /*19f50*/  FADD.FTZ R0, R114, R0 ;  /* 0x0000000072007221 */ /* 0x000fe40000010000 */
[----:B------:R-:W-:Y:S01]  /*19f60*/  FADD.FTZ R5, R150, R5 ;  /* 0x0000000596057221 */ /* 0x000fe20000010000 */
[----:B------:R-:W0:Y:S01]  /*19f70*/  MUFU.EX2 R89, R89 ;  /* 0x0000005900597308 */ /* 0x000e220000000800 */
[----:B-1----:R-:W-:-:S02]  /*19f80*/  FADD.FTZ R0, R159, R0 ;  /* 0x000000009f007221 */ /* 0x002fc40000010000 */
[----:B------:R-:W-:Y:S02]  /*19f90*/  FADD.FTZ R5, R95, R5 ;  /* 0x000000055f057221 */ /* 0x000fe40000010000 */
[----:B------:R-:W-:Y:S02]  /*19fa0*/  FADD.FTZ R0, R110, R0 ;  /* 0x000000006e007221 */ /* 0x000fe40000010000 */
[----:B------:R-:W-:Y:S01]  /*19fb0*/  FADD.FTZ R5, R144, R5 ;  /* 0x0000000590057221 */ /* 0x000fe20000010000 */
[----:B------:R-:W1:Y:S01]  /*19fc0*/  MUFU.EX2 R155, R155 ;  /* 0x0000009b009b7308 */ /* 0x000e620000000800 */
[----:B--2---:R-:W-:Y:S02]  /*19fd0*/  FADD.FTZ R0, R153, R0 ;  /* 0x0000000099007221 */ /* 0x004fe40000010000 */
[----:B------:R-:W-:-:S04]  /*19fe0*/  FADD.FTZ R5, R106, R5 ;  /* 0x000000056a057221 */ /* 0x000fc80000010000 */
[----:B------:R-:W-:Y:S01]  /*19ff0*/  FADD.FTZ R5, R146, R5 ;  /* 0x0000000592057221 */ /* 0x000fe20000010000 */
[----:B------:R-:W2:Y:S01]  /*1a000*/  MUFU.EX2 R88, R88 ;  /* 0x0000005800587308 */ /* 0x000ea20000000800 */
[----:B0-----:R-:W-:Y:S02]  /*1a010*/  FADD.FTZ R0, R89, R0 ;  /* 0x0000000059007221 */ /* 0x001fe40000010000 */
[----:B------:R-:W-:-:S04]  /*1a020*/  FADD.FTZ R5, R103, R5 ;  /* 0x0000000567057221 */ /* 0x000fc80000010000 */
[----:B------:R-:W-:Y:S01]  /*1a030*/  FADD.FTZ R5, R140, R5 ;  /* 0x000000058c057221 */ /* 0x000fe20000010000 */
[----:B------:R-:W0:Y:S01]  /*1a040*/  MUFU.EX2 R149, R149 ;  /* 0x0000009500957308 */ /* 0x000e220000000800 */
[----:B-1----:R-:W-:Y:S02]  /*1a050*/  FADD.FTZ R0, R155, R0 ;  /* 0x000000009b007221 */ /* 0x002fe40000010000 */
[----:B------:R-:W-:-:S05]  /*1a060*/  FADD.FTZ R5, R102, R5 ;  /* 0x0000000566057221 */ /* 0x000fca0000010000 */
        /* <DEDUP_REMOVED lines=46> */
.L_x_1781:
[----:B------:R-:W-:Y:S01]  /*1a350*/  ISETP.GT.AND P1, PT, R7, R8, PT ;  /* 0x000000080700720c */ /* 0x000fe20003f24270 */
[----:B------:R-:W-:Y:S01]  /*1a360*/  VIADD R21, R21, 0x2a860 ;  /* 0x0002a86015157836 */ /* 0x000fe20000000000 */
[----:B------:R-:W-:Y:S01]  /*1a370*/  F2FP.BF16.F32.PACK_AB R154, R23, R154 ;  /* 0x0000009a179a723e */ /* 0x000fe200000010ff */
[----:B------:R-:W-:Y:S01]  /*1a380*/  VIADD R7, R7, 0xffffffff ;  /* 0xffffffff07077836 */ /* 0x000fe20000000000 */
[----:B------:R-:W-:Y:S01]  /*1a390*/  F2FP.BF16.F32.PACK_AB R137, R3, R137 ;  /* 0x000000890389723e */ /* 0x000fe200000010ff */
[----:B------:R-:W-:Y:S01]  /*1a3a0*/  IMAD.MOV.U32 R3, RZ, RZ, R20 ;  /* 0x000000ffff037224 */ /* 0x000fe200078e0014 */
[----:B------:R-:W-:Y:S01]  /*1a3b0*/  PRMT R21, R172, 0x654, R21 ;  /* 0x00000654ac157816 */ /* 0x000fe20000000015 */
[----:B------:R-:W-:Y:S01]  /*1a3c0*/  IMAD.MOV.U32 R164, RZ, RZ, R13 ;  /* 0x000000ffffa47224 */ /* 0x000fe200078e000d */
[----:B------:R-:W-:Y:S01]  /*1a3d0*/  F2FP.BF16.F32.PACK_AB R138, R4, R138 ;  /* 0x0000008a048a723e */ /* 0x000fe200000010ff */
[----:B------:R-:W-:Y:S01]  /*1a3e0*/  IMAD.MOV.U32 R4, RZ, RZ, R10 ;  /* 0x000000ffff047224 */ /* 0x000fe200078e000a */
[----:B------:R0:W-:Y:S01]  /*1a3f0*/  SYNCS.ARRIVE.TRANS64.RED.A1T0 RZ, [R21+URZ], RZ ;  /* 0x000000ff15ff79a7 */ /* 0x0001e2000810043f */
        /* <DEDUP_REMOVED lines=23> */
[----:B------:R-:W-:Y:S05]  /*1a570*/  BSYNC B0 ;  /* 0x0000000000007941 */ /* 0x000fea0003800000 */
.L_x_1761:
[----:B------:R-:W-:Y:S02]  /*1a580*/  IMAD.MOV.U32 R3, RZ, RZ, R20 ;  /* 0x000000ffff037224 */ /* 0x000fe400078e0014 */
[----:B------:R-:W-:Y:S02]  /*1a590*/  IMAD.MOV.U32 R4, RZ, RZ, R10 ;  /* 0x000000ffff047224 */ /* 0x000fe400078e000a */
[----:B------:R-:W-:Y:S02]  /*1a5a0*/  IMAD.MOV.U32 R23, RZ, RZ, R12 ;  /* 0x000000ffff177224 */ /* 0x000fe400078e000c */
[----:B------:R-:W-:-:S07]  /*1a5b0*/  IMAD.MOV.U32 R164, RZ, RZ, R13 ;  /* 0x000000ffffa47224 */ /* 0x000fce00078e000d */
.L_x_1760:
[----:B------:R-:W-:Y:S05]  /*1a5c0*/  BSYNC B1 ;  /* 0x0000000000017941 */ /* 0x000fea0003800000 */
.L_x_1759:
[----:B------:R-:W0:Y:S01]  /*1a5d0*/  LDC R226, c[0x0][0x448] ;  /* 0x00011200ffe27b82 */ /* 0x000e220000000800 */
[----:B------:R-:W-:Y:S01]  /*1a5e0*/  VIADD R8, R188, 0x7f ;  /* 0x0000007fbc087836 */ /* 0x000fe20000000000 */
[----:B------:R-:W-:Y:S01]  /*1a5f0*/  LOP3.LUT R16, R16, 0xfff7ffff, RZ, 0xc0, !PT ;  /* 0xfff7ffff10107812 */ /* 0x000fe200078ec0ff */
[----:B------:R-:W-:Y:S01]  /*1a600*/  ULDC UR4, c[0x0][0x9dc] ;  /* 0x0002770000047ab9 */ /* 0x000fe20000000800 */
[----:B------:R-:W-:-:S04]  /*1a610*/  IADD3 R13, R166, 0x1, -R165 ;  /* 0x00000001a60d7810 */ /* 0x000fc80007ffe8a5 */
[----:B------:R-:W1:Y:S01]  /*1a620*/  LDC R224, c[0x0][0x9e4] ;  /* 0x00027900ffe07b82 */ /* 0x000e620000000800 */
[----:B0-----:R-:W-:-:S13]  /*1a630*/  ISETP.NE.AND P1, PT, R226, 0x1, PT ;  /* 0x00000001e200780c */ /* 0x001fda0003f25270 */
[----:B------:R-:W0:Y:S01]  /*1a640*/  @P1 LDC R11, c[0x0][0x44c] ;  /* 0x00011300ff0b1b82 */ /* 0x000e220000000800 */
[----:B------:R-:W-:-:S04]  /*1a650*/  @P1 LOP3.LUT R16, R16, 0x80000, RZ, 0xfc, !PT ;  /* 0x0008000010101812 */ /* 0x000fc800078efcff */
[----:B------:R-:W-:-:S03]  /*1a660*/  LOP3.LUT R16, R16, 0xffefffff, RZ, 0xc0, !PT ;  /* 0xffefffff10107812 */ /* 0x000fc600078ec0ff */
[----:B------:R-:W2:Y:S01]  /*1a670*/  @P1 LDC R10, c[0x0][0x450] ;  /* 0x00011400ff0a1b82 */ /* 0x000ea20000000800 */
[----:B0-----:R-:W-:-:S05]  /*1a680*/  @P1 IMAD.HI.U32 R11, R8, R11, RZ ;  /* 0x0000000b080b1227 */ /* 0x001fca00078e00ff */
[----:B--2---:R-:W-:Y:S02]  /*1a690*/  @P1 SHF.R.U32.HI R8, RZ, R10, R11 ;  /* 0x0000000aff081219 */ /* 0x004fe4000001160b */
[----:B-1----:R-:W-:-:S03]  /*1a6a0*/  ISETP.GE.AND P1, PT, R224, 0x1, PT ;  /* 0x00000001e000780c */ /* 0x002fc60003f26270 */
[----:B------:R-:W-:-:S04]  /*1a6b0*/  IMAD.IADD R8, R13, 0x1, R8 ;  /* 0x000000010d087824 */ /* 0x000fc800078e0208 */
[----:B------:R-:W-:-:S06]  /*1a6c0*/  VIADD R12, R8, -UR4 ;  /* 0x80000004080c7c36 */ /* 0x000fcc0008000000 */
[----:B------:R-:W-:Y:S01]  /*1a6d0*/  @P1 LOP3.LUT R16, R16, 0x100000, RZ, 0xfc, !PT ;  /* 0x0010000010101812 */ /* 0x000fe200078efcff */
        /* <DEDUP_REMOVED lines=11> */
.L_x_1785:
[----:B------:R-:W-:-:S13]  /*1a790*/  ISETP.NE.AND P1, PT, R224, 0x1, PT ;  /* 0x00000001e000780c */ /* 0x000fda0003f25270 */
[----:B------:R-:W0:Y:S02]  /*1a7a0*/  @P1 LDC.64 R10, c[0x0][0x9e8] ;  /* 0x00027a00ff0a1b82 */ /* 0x000e240000000a00 */
[----:B0-----:R-:W-:-:S05]  /*1a7b0*/  @P1 IMAD.HI.U32 R10, R8, R10, RZ ;  /* 0x0000000a080a1227 */ /* 0x001fca00078e00ff */
[----:B------:R-:W-:-:S07]  /*1a7c0*/  @P1 SHF.R.U32.HI R8, RZ, R11, R10 ;  /* 0x0000000bff081219 */ /* 0x000fce000001160a */
.L_x_1786:
[----:B------:R-:W-:Y:S05]  /*1a7d0*/  BSYNC B0 ;  /* 0x0000000000007941 */ /* 0x000fea0003800000 */
.L_x_1784:
[----:B------:R-:W-:-:S05]  /*1a7e0*/  IMAD R11, R8, R224, RZ ;  /* 0x000000e0080b7224 */ /* 0x000fca00078e02ff */
[----:B------:R-:W-:-:S07]  /*1a7f0*/  VIMNMX R12, R12, R11, !PT ;  /* 0x0000000b0c0c7248 */ /* 0x000fce0007fe0100 */
.L_x_1783:
[----:B------:R-:W-:Y:S01]  /*1a800*/  VIADD R12, R12, 0x5f ;  /* 0x0000005f0c0c7836 */ /* 0x000fe20000000000 */
[----:B------:R-:W-:Y:S03]  /*1a810*/  BSSY B0, `(.L_x_1787) ;  /* 0x000027d000007945 */ /* 0x000fe60003800000 */
[----:B------:R-:W-:-:S05]  /*1a820*/  IMAD.HI R12, R12, 0x2aaaaaab, RZ ;  /* 0x2aaaaaab0c0c7827 */ /* 0x000fca00078e02ff */
[----:B------:R-:W-:-:S04]  /*1a830*/  SHF.R.U32.HI R11, RZ, 0x1f, R12 ;  /* 0x0000001fff0b7819 */ /* 0x000fc8000001160c */
[----:B------:R-:W-:-:S04]  /*1a840*/  LEA.HI.SX32 R8, R12, R11, 0x1c ;  /* 0x0000000b0c087211 */ /* 0x000fc800078fe2ff */
[----:B------:R-:W-:-:S04]  /*1a850*/  VIMNMX R8, R201, R8, !PT ;  /* 0x00000008c9087248 */ /* 0x000fc80007fe0100 */
[----:B------:R-:W-:-:S13]  /*1a860*/  ISETP.GE.AND P1, PT, R7, R8, PT ;  /* 0x000000080700720c */ /* 0x000fda0003f26270 */
[----:B------:R-:W-:Y:S05]  /*1a870*/  @!P1 BRA `(.L_x_1788) ;  /* 0x0000002400d89947 */ /* 0x000fea0003800000 */
[----:B------:R-:W-:Y:S01]  /*1a880*/  BSSY B1, `(.L_x_1788) ;  /* 0x0000275000017945 */ /* 0x000fe20003800000 */
[----:B------:R-:W-:Y:S02]  /*1a890*/  IMAD.MOV.U32 R10, RZ, RZ, R3 ;  /* 0x000000ffff0a7224 */ /* 0x000fe400078e0003 */
[----:B------:R-:W-:Y:S02]  /*1a8a0*/  IMAD.MOV.U32 R11, RZ, RZ, R4 ;  /* 0x000000ffff0b7224 */ /* 0x000fe400078e0004 */
[----:B------:R-:W-:Y:S02]  /*1a8b0*/  IMAD.MOV.U32 R12, RZ, RZ, R164 ;  /* 0x000000ffff0c7224 */ /* 0x000fe400078e00a4 */
[----:B------:R-:W-:-:S07]  /*1a8c0*/  IMAD.MOV.U32 R13, RZ, RZ, R23 ;  /* 0x000000ffff0d7224 */ /* 0x000fce00078e0017 */
.L_x_1801:
[----:B------:R-:W-:-:S04]  /*1a8d0*/  ISETP.NE.AND P1, PT, R13, 0x1, PT ;  /* 0x000000010d00780c */ /* 0x000fc80003f25270 */
[----:B------:R-:W-:-:S04]  /*1a8e0*/  SEL R3, RZ, 0x1, P1 ;  /* 0x00000001ff037807 */ /* 0x000fc80000800000 */
[----:B------:R-:W-:Y:S01]  /*1a8f0*/  LOP3.LUT R164, R12, R3, RZ, 0x3c, !PT ;  /* 0x000000030ca47212 */ /* 0x000fe200078e3cff */
[----:B------:R-:W-:Y:S06]  /*1a900*/  @!P0 BRA `(.L_x_1789) ;  /* 0x0000000000048947 */ /* 0x000fec0003800000 */
[----:B------:R-:W-:Y:S01]  /*1a910*/  BPT.TRAP 0x1 ;  /* 0x000000040000795c */ /* 0x000fe20000300000 */
.L_x_1789:
        /* <DEDUP_REMOVED lines=8> */
.L_x_1790:
[----:B------:R-:W-:Y:S01]  /*1a9a0*/  IMAD R95, R23, 0x900, R6 ;  /* 0x00000900175f7824 */ /* 0x000fe200078e0206 */
[----:B------:R-:W-:Y:S03]  /*1a9b0*/  BSSY B2, `(.L_x_1791) ;  /* 0x0000006000027945 */ /* 0x000fe60003800000 */
[C---:B------:R-:W-:Y:S02]  /*1a9c0*/  VIADD R90, R95.reuse, 0x2 ;  /* 0x000000025f5a7836 */ /* 0x040fe40000000000 */
[----:B------:R-:W-:Y:S01]  /*1a9d0*/  VIADD R92, R95, 0x4 ;  /* 0x000000045f5c7836 */ /* 0x000fe20000000000 */
[----:B-1----:R-:W-:Y:S06]  /*1a9e0*/  @P1 BRA `(.L_x_1792) ;  /* 0x0000000000081947 */ /* 0x002fec0003800000 */
[----:B------:R-:W1:Y:S02]  /*1a9f0*/  SYNCS.PHASECHK.TRANS64.TRYWAIT P1, [R20+URZ+0x2a830], R3 ;  /* 0x02a83003140075a7 */ /* 0x000e64000802017f */
[----:B-1----:R-:W-:Y:S05]  /*1aa00*/  @!P1 BRA `(.L_x_1793) ;  /* 0x0000012c006c9947 */ /* 0x002fea0003800000 */
.L_x_1792:
[----:B------:R-:W-:Y:S05]  /*1aa10*/  BSYNC B2 ;  /* 0x0000000000027941 */ /* 0x000fea0003800000 */
.L_x_1791:
        /* <DEDUP_REMOVED lines=8> */
[----:B------:R-:W-:Y:S01]  /*1aaa0*/  MOV R4, UR38 ;  /* 0x0000002600047c02 */ /* 0x000fe20008000f00 */
        /* <DEDUP_REMOVED lines=31> */
[----:B01----:R-:W-:Y:S01]  /*1aca0*/  MOV R3, UR39 ;  /* 0x0000002700037c02 */ /* 0x003fe20008000f00 */
        /* <DEDUP_REMOVED lines=160> */
.L_x_1794:
[----:B------:R-:W-:Y:S01]  /*1b6b0*/  SHF.L.U32 R3, R12, 0x1f, RZ ;  /* 0x0000001f0c037819 */ /* 0x000fe200000006ff */
[----:B------:R-:W-:-:S04]  /*1b6c0*/  IMAD R21, R13, 0x8, R2 ;  /* 0x000000080d157824 */ /* 0x000fc800078e0202 */
[----:B------:R0:W1:Y:S01]  /*1b6d0*/  SYNCS.PHASECHK.TRANS64.TRYWAIT P1, [R21+URZ+0x2a850], R3 ;  /* 0x02a85003150075a7 */ /* 0x000062000802017f */
[----:B------:R-:W-:Y:S05]  /*1b6e0*/  @!P0 BRA `(.L_x_1795) ;  /* 0x0000000000048947 */ /* 0x000fea0003800000 */
[----:B------:R-:W-:Y:S01]  /*1b6f0*/  BPT.TRAP 0x1 ;  /* 0x000000040000795c */ /* 0x000fe20000300000 */
.L_x_1795:
[----:B------:R-:W-:Y:S04]  /*1b700*/  BSSY B2, `(.L_x_1796) ;  /* 0x0000004000027945 */ /* 0x000fe80003800000 */
[----:B-1----:R-:W-:Y:S05]  /*1b710*/  @P1 BRA `(.L_x_1797) ;  /* 0x0000000000081947 */ /* 0x002fea0003800000 */
[----:B------:R-:W1:Y:S02]  /*1b720*/  SYNCS.PHASECHK.TRANS64.TRYWAIT P1, [R21+URZ+0x2a850], R3 ;  /* 0x02a85003150075a7 */ /* 0x000e64000802017f */
[----:B-1----:R-:W-:Y:S05]  /*1b730*/  @!P1 BRA `(.L_x_1798) ;  /* 0x0000012000349947 */ /* 0x002fea0003800000 */
.L_x_1797:
[----:B------:R-:W-:Y:S05]  /*1b740*/  BSYNC B2 ;  /* 0x0000000000027941 */ /* 0x000fea0003800000 */
.L_x_1796:
[----:B01----:R-:W-:Y:S01]  /*1b750*/  VIADD R3, R2, 0x400 ;  /* 0x0000040002037836 */ /* 0x003fe20000000000 */
[----:B------:R-:W-:Y:S01]  /*1b760*/  WARPGROUP.ARRIVE ;  /* 0x00000000000079c5 */ /* 0x000fe20000000000 */
[----:B------:R-:W-:-:S03]  /*1b770*/  IMAD.MOV.U32 R15, RZ, RZ, 0x40000040 ;  /* 0x40000040ff0f7424 */ /* 0x000fc600078e00ff */
[----:B------:R-:W-:-:S04]  /*1b780*/  SHF.R.U32.HI R3, RZ, 0x4, R3 ;  /* 0x00000004ff037819 */ /* 0x000fc80000011603 */
[----:B------:R-:W-:-:S04]  /*1b790*/  LOP3.LUT R3, R3, 0x3fff, RZ, 0xc0, !PT ;  /* 0x00003fff03037812 */ /* 0x000fc800078ec0ff */
[----:B------:R-:W-:-:S05]  /*1b7a0*/  LOP3.LUT R3, R3, 0x3000000, RZ, 0xfc, !PT ;  /* 0x0300000003037812 */ /* 0x000fca00078efcff */
[----:B------:R-:W-:Y:S02]  /*1b7b0*/  IMAD R12, R13, 0x600, R3 ;  /* 0x000006000d0c7824 */ /* 0x000fe400078e0203 */
[----:B------:R-:W-:Y:S02]  /*1b7c0*/  IMAD.MOV.U32 R13, RZ, RZ, 0x40000040 ;  /* 0x40000040ff0d7424 */ /* 0x000fe400078e00ff */
[C---:B------:R-:W-:Y:S01]  /*1b7d0*/  VIADD R14, R12.reuse, 0x80 ;  /* 0x000000800c0e7836 */ /* 0x040fe20000000000 */
[----:B------:R-:W-:Y:S02]  /*1b7e0*/  R2UR UR6, R12 ;  /* 0x000000000c0672ca */ /* 0x000fe400000e0000 */
[----:B------:R-:W-:Y:S01]  /*1b7f0*/  R2UR UR7, R13 ;  /* 0x000000000d0772ca */ /* 0x000fe200000e0000 */
[----:B------:R-:W-:-:S12]  /*1b800*/  IMAD.MOV.U32 R13, RZ, RZ, 0x40000040 ;  /* 0x40000040ff0d7424 */ /* 0x000fd800078e00ff */
        /* <DEDUP_REMOVED lines=36> */
.L_x_1799:
        /* <DEDUP_REMOVED lines=60> */
[----:B------:R-:W-:-:S02]  /*1be10*/  VIADD R20, R20, 0x2a840 ;  /* 0x0002a84014147836 */ /* 0x000fc40000000000 */
[----:B------:R-:W1:Y:S01]  /*1be20*/  MUFU.TANH R92, R92 ;  /* 0x0000005c005c7308 */ /* 0x000e620000002400 */
[----:B--2---:R-:W-:Y:S02]  /*1be30*/  FMNMX.FTZ R4, R91, R4, !PT ;  /* 0x000000045b047209 */ /* 0x004fe40007810000 */
[----:B------:R-:W-:-:S04]  /*1be40*/  PRMT R20, R172, 0x654, R20 ;  /* 0x00000654ac147816 */ /* 0x000fc80000000014 */
[----:B------:R2:W-:Y:S01]  /*1be50*/  SYNCS.ARRIVE.TRANS64.RED.A1T0 RZ, [R20+URZ], RZ ;  /* 0x000000ff14ff79a7 */ /* 0x0005e2000810043f */
        /* <DEDUP_REMOVED lines=79> */
[----:B0-----:R-:W-:Y:S02]  /*1c350*/  FMNMX.FTZ R9, R132, R4, !PT ;  /* 0x0000000484097209 */ /* 0x001fe40007810000 */
[----:B-1----:R-:W-:-:S05]  /*1c360*/  FMNMX.FTZ R4, R131, R3, !PT ;  /* 0x0000000383047209 */ /* 0x002fca0007810000 */
[----:B------:R-:W0:Y:S01]  /*1c370*/  SHFL.BFLY PT, R14, R4, 0x2, 0x1f ;  /* 0x0c401f00040e7f89 */ /* 0x000e2200000e0000 */
[----:B---3--:R-:W-:-:S05]  /*1c380*/  FMNMX.FTZ R3, R133, R9, !PT ;  /* 0x0000000985037209 */ /* 0x008fca0007810000 */
        /* <DEDUP_REMOVED lines=8> */
[-C--:B------:R-:W-:Y:S01]  /*1c410*/  FMUL.FTZ R11, R4, R14.reuse ;  /* 0x0000000e040b7220 */ /* 0x080fe20000410000 */
[----:B-1----:R-:W-:Y:S02]  /*1c420*/  FMNMX.FTZ R3, R3, R9, !PT ;  /* 0x0000000903037209 */ /* 0x002fe40007810000 */
[-C--:B------:R-:W-:Y:S01]  /*1c430*/  FMUL.FTZ R94, R94, R14.reuse ;  /* 0x0000000e5e5e7220 */ /* 0x080fe20000410000 */
[-CC-:B------:R-:W-:Y:S01]  /*1c440*/  FFMA.FTZ R154, R98, R14.reuse, -R11.reuse ;  /* 0x0000000e629a7223 */ /* 0x180fe2000001080b */
[-CC-:B------:R-:W-:Y:S01]  /*1c450*/  FFMA.FTZ R98, R99, R14.reuse, -R11.reuse ;  /* 0x0000000e63627223 */ /* 0x180fe2000001080b */
[-CC-:B------:R-:W-:Y:S01]  /*1c460*/  FFMA.FTZ R156, R12, R14.reuse, -R11.reuse ;  /* 0x0000000e0c9c7223 */ /* 0x180fe2000001080b */
[C---:B------:R-:W-:Y:S01]  /*1c470*/  FADD.FTZ R9, -R3.reuse, R10 ;  /* 0x0000000a03097221 */ /* 0x040fe20000010100 */
[-C--:B------:R-:W-:Y:S01]  /*1c480*/  FMUL.FTZ R99, R3, R14.reuse ;  /* 0x0000000e03637220 */ /* 0x080fe20000410000 */
[-CC-:B------:R-:W-:Y:S01]  /*1c490*/  FFMA.FTZ R152, R93, R14.reuse, -R11.reuse ;  /* 0x0000000e5d987223 */ /* 0x180fe2000001080b */
[-C--:B------:R-:W-:Y:S01]  /*1c4a0*/  FFMA.FTZ R93, R107, R14.reuse, -R11 ;  /* 0x0000000e6b5d7223 */ /* 0x080fe2000001080b */
[-C--:B------:R-:W-:Y:S01]  /*1c4b0*/  FMUL.FTZ R9, R9, R14.reuse ;  /* 0x0000000e09097220 */ /* 0x080fe20000410000 */
[-C--:B------:R-:W-:Y:S01]  /*1c4c0*/  FFMA.FTZ R157, R15, R14.reuse, -R99 ;  /* 0x0000000e0f9d7223 */ /* 0x080fe20000010863 */
[-C--:B------:R-:W-:Y:S01]  /*1c4d0*/  FFMA.FTZ R137, R13, R14.reuse, -R11 ;  /* 0x0000000e0d897223 */ /* 0x080fe2000001080b */
[-C--:B------:R-:W-:Y:S01]  /*1c4e0*/  FFMA.FTZ R107, R88, R14.reuse, -R99 ;  /* 0x0000000e586b7223 */ /* 0x080fe20000010863 */
[----:B------:R-:W-:Y:S01]  /*1c4f0*/  MUFU.EX2 R94, R94 ;  /* 0x0000005e005e7308 */ /* 0x000fe20000000800 */
[-C--:B------:R-:W-:Y:S01]  /*1c500*/  FFMA.FTZ R158, R89, R14.reuse, -R11 ;  /* 0x0000000e599e7223 */ /* 0x080fe2000001080b */
[-C--:B------:R-:W-:Y:S01]  /*1c510*/  FFMA.FTZ R159, R91, R14.reuse, -R99 ;  /* 0x0000000e5b9f7223 */ /* 0x080fe20000010863 */
[-CC-:B------:R-:W-:Y:S01]  /*1c520*/  FFMA.FTZ R150, R106, R14.reuse, -R11.reuse ;  /* 0x0000000e6a967223 */ /* 0x180fe2000001080b */
[-C--:B------:R-:W-:Y:S01]  /*1c530*/  FFMA.FTZ R135, R90, R14.reuse, -R11 ;  /* 0x0000000e5a877223 */ /* 0x080fe2000001080b */
[-CC-:B------:R-:W-:Y:S01]  /*1c540*/  FFMA.FTZ R106, R92, R14.reuse, -R99.reuse ;  /* 0x0000000e5c6a7223 */ /* 0x180fe20000010863 */
[-C--:B------:R-:W-:Y:S01]  /*1c550*/  FFMA.FTZ R153, R96, R14.reuse, -R99 ;  /* 0x0000000e60997223 */ /* 0x080fe20000010863 */
[-CC-:B------:R-:W-:Y:S01]  /*1c560*/  FFMA.FTZ R134, R95, R14.reuse, -R11.reuse ;  /* 0x0000000e5f867223 */ /* 0x180fe2000001080b */
[----:B------:R-:W-:Y:S01]  /*1c570*/  MUFU.EX2 R9, R9 ;  /* 0x0000000900097308 */ /* 0x000fe20000000800 */
[-C--:B------:R-:W-:Y:S01]  /*1c580*/  FFMA.FTZ R95, R103, R14.reuse, -R11 ;  /* 0x0000000e675f7223 */ /* 0x080fe2000001080b */
[-CC-:B------:R-:W-:Y:S01]  /*1c590*/  FFMA.FTZ R103, R97, R14.reuse, -R99.reuse ;  /* 0x0000000e61677223 */ /* 0x180fe20000010863 */
[-C--:B------:R-:W-:Y:S01]  /*1c5a0*/  FFMA.FTZ R155, R100, R14.reuse, -R99 ;  /* 0x0000000e649b7223 */ /* 0x080fe20000010863 */
[-C--:B------:R-:W-:Y:S01]  /*1c5b0*/  FFMA.FTZ R148, R102, R14.reuse, -R11 ;  /* 0x0000000e66947223 */ /* 0x080fe2000001080b */
[-CC-:B------:R-:W-:Y:S01]  /*1c5c0*/  FFMA.FTZ R102, R101, R14.reuse, -R99.reuse ;  /* 0x0000000e65667223 */ /* 0x180fe20000010863 */
[-CC-:B------:R-:W-:Y:S01]  /*1c5d0*/  FFMA.FTZ R149, R104, R14.reuse, -R99.reuse ;  /* 0x0000000e68957223 */ /* 0x180fe20000010863 */
[-CC-:B------:R-:W-:Y:S01]  /*1c5e0*/  FFMA.FTZ R101, R105, R14.reuse, -R99.reuse ;  /* 0x0000000e69657223 */ /* 0x180fe20000010863 */
[----:B------:R-:W0:Y:S01]  /*1c5f0*/  MUFU.EX2 R156, R156 ;  /* 0x0000009c009c7308 */ /* 0x000e220000000800 */
[-CC-:B------:R-:W-:Y:S01]  /*1c600*/  FFMA.FTZ R151, R108, R14.reuse, -R99.reuse ;  /* 0x0000000e6c977223 */ /* 0x180fe20000010863 */
[-C--:B------:R-:W-:Y:S01]  /*1c610*/  FFMA.FTZ R100, R109, R14.reuse, -R99 ;  /* 0x0000000e6d647223 */ /* 0x080fe20000010863 */
[-C--:B------:R-:W-:Y:S01]  /*1c620*/  FFMA.FTZ R144, R110, R14.reuse, -R11 ;  /* 0x0000000e6e907223 */ /* 0x080fe2000001080b */
[-C--:B------:R-:W-:Y:S01]  /*1c630*/  FFMA.FTZ R145, R112, R14.reuse, -R99 ;  /* 0x0000000e70917223 */ /* 0x080fe20000010863 */
[-C--:B------:R-:W-:Y:S01]  /*1c640*/  FFMA.FTZ R90, R111, R14.reuse, -R11 ;  /* 0x0000000e6f5a7223 */ /* 0x080fe2000001080b */
[-C--:B------:R-:W-:Y:S01]  /*1c650*/  FFMA.FTZ R97, R113, R14.reuse, -R99 ;  /* 0x0000000e71617223 */ /* 0x080fe20000010863 */
[-C--:B------:R-:W-:Y:S01]  /*1c660*/  FFMA.FTZ R146, R114, R14.reuse, -R11 ;  /* 0x0000000e72927223 */ /* 0x080fe2000001080b */
[----:B------:R-:W1:Y:S01]  /*1c670*/  MUFU.EX2 R157, R157 ;  /* 0x0000009d009d7308 */ /* 0x000e620000000800 */
[-C--:B------:R-:W-:Y:S01]  /*1c680*/  FFMA.FTZ R147, R116, R14.reuse, -R99 ;  /* 0x0000000e74937223 */ /* 0x080fe20000010863 */
[-C--:B------:R-:W-:Y:S01]  /*1c690*/  FFMA.FTZ R89, R115, R14.reuse, -R11 ;  /* 0x0000000e73597223 */ /* 0x080fe2000001080b */
[-C--:B------:R-:W-:Y:S01]  /*1c6a0*/  FFMA.FTZ R96, R117, R14.reuse, -R99 ;  /* 0x0000000e75607223 */ /* 0x080fe20000010863 */
[-C--:B------:R-:W-:Y:S01]  /*1c6b0*/  FFMA.FTZ R140, R118, R14.reuse, -R11 ;  /* 0x0000000e768c7223 */ /* 0x080fe2000001080b */
[-C--:B------:R-:W-:Y:S01]  /*1c6c0*/  FFMA.FTZ R141, R120, R14.reuse, -R99 ;  /* 0x0000000e788d7223 */ /* 0x080fe20000010863 */
[-C--:B------:R-:W-:Y:S01]  /*1c6d0*/  FFMA.FTZ R13, R119, R14.reuse, -R11 ;  /* 0x0000000e770d7223 */ /* 0x080fe2000001080b */
[-C--:B------:R-:W-:Y:S01]  /*1c6e0*/  FFMA.FTZ R92, R121, R14.reuse, -R99 ;  /* 0x0000000e795c7223 */ /* 0x080fe20000010863 */
[----:B------:R-:W3:Y:S01]  /*1c6f0*/  MUFU.EX2 R137, R137 ;  /* 0x0000008900897308 */ /* 0x000ee20000000800 */
[----:B0-----:R-:W-:Y:S01]  /*1c700*/  FFMA.FTZ R5, R94, R5, R156 ;  /* 0x000000055e057223 */ /* 0x001fe2000001009c */
[-C--:B------:R-:W-:Y:S01]  /*1c710*/  FFMA.FTZ R142, R122, R14.reuse, -R11 ;  /* 0x0000000e7a8e7223 */ /* 0x080fe2000001080b */
[-C--:B------:R-:W-:Y:S01]  /*1c720*/  FFMA.FTZ R143, R124, R14.reuse, -R99 ;  /* 0x0000000e7c8f7223 */ /* 0x080fe20000010863 */
[-C--:B------:R-:W-:Y:S01]  /*1c730*/  FFMA.FTZ R12, R123, R14.reuse, -R11 ;  /* 0x0000000e7b0c7223 */ /* 0x080fe2000001080b */
[-C--:B------:R-:W-:Y:S01]  /*1c740*/  FFMA.FTZ R91, R125, R14.reuse, -R99 ;  /* 0x0000000e7d5b7223 */ /* 0x080fe20000010863 */
[-C--:B------:R-:W-:Y:S01]  /*1c750*/  FFMA.FTZ R136, R126, R14.reuse, -R11 ;  /* 0x0000000e7e887223 */ /* 0x080fe2000001080b */
[----:B------:R-:W-:Y:S01]  /*1c760*/  FFMA.FTZ R15, R128, R14, -R99 ;  /* 0x0000000e800f7223 */ /* 0x000fe20000010863 */
[----:B------:R-:W0:Y:S01]  /*1c770*/  MUFU.EX2 R107, R107 ;  /* 0x0000006b006b7308 */ /* 0x000e220000000800 */
[----:B-1----:R-:W-:Y:S01]  /*1c780*/  FFMA.FTZ R0, R9, R0, R157 ;  /* 0x0000000009007223 */ /* 0x002fe2000001009d */
[-C--:B------:R-:W-:Y:S01]  /*1c790*/  FFMA.FTZ R10, R127, R14.reuse, -R11 ;  /* 0x0000000e7f0a7223 */ /* 0x080fe2000001080b */
[-C--:B------:R-:W-:Y:S01]  /*1c7a0*/  FFMA.FTZ R88, R129, R14.reuse, -R99 ;  /* 0x0000000e81587223 */ /* 0x080fe20000010863 */
[-C--:B------:R-:W-:Y:S01]  /*1c7b0*/  FFMA.FTZ R138, R130, R14.reuse, -R11 ;  /* 0x0000000e828a7223 */ /* 0x080fe2000001080b */
[-C--:B------:R-:W-:Y:S01]  /*1c7c0*/  FFMA.FTZ R139, R132, R14.reuse, -R99 ;  /* 0x0000000e848b7223 */ /* 0x080fe20000010863 */
[-C--:B------:R-:W-:Y:S01]  /*1c7d0*/  FFMA.FTZ R11, R131, R14.reuse, -R11 ;  /* 0x0000000e830b7223 */ /* 0x080fe2000001080b */
[----:B------:R-:W-:Y:S01]  /*1c7e0*/  FFMA.FTZ R99, R133, R14, -R99 ;  /* 0x0000000e85637223 */ /* 0x000fe20000010863 */
[----:B------:R-:W1:Y:S01]  /*1c7f0*/  MUFU.EX2 R158, R158 ;  /* 0x0000009e009e7308 */ /* 0x000e620000000800 */
[----:B---3--:R-:W-:-:S07]  /*1c800*/  FADD.FTZ R5, R137, R5 ;  /* 0x0000000589057221 */ /* 0x008fce0000010000 */
[----:B------:R-:W3:Y:S01]  /*1c810*/  MUFU.EX2 R159, R159 ;  /* 0x0000009f009f7308 */ /* 0x000ee20000000800 */
[----:B0-----:R-:W-:-:S07]  /*1c820*/  FADD.FTZ R0, R107, R0 ;  /* 0x000000006b007221 */ /* 0x001fce0000010000 */
[----:B------:R-:W0:Y:S01]  /*1c830*/  MUFU.EX2 R135, R135 ;  /* 0x0000008700877308 */ /* 0x000e220000000800 */
[----:B-1----:R-:W-:-:S07]  /*1c840*/  FADD.FTZ R5, R158, R5 ;  /* 0x000000059e057221 */ /* 0x002fce0000010000 */
        /* <DEDUP_REMOVED lines=80> */
[----:B--2---:R-:W2:Y:S01]  /*1cd50*/  MUFU.EX2 R20, R99 ;  /* 0x0000006300147308 */ /* 0x004ea20000000800 */
[----:B0-----:R-:W-:Y:S01]  /*1cd60*/  FADD.FTZ R0, R139, R0 ;  /* 0x000000008b007221 */ /* 0x001fe20000010000 */
[----:B-1----:R-:W-:-:S03]  /*1cd70*/  FADD.FTZ R5, R11, R5 ;  /* 0x000000050b057221 */ /* 0x002fc60000010000 */
[----:B--2---:R-:W-:Y:S01]  /*1cd80*/  FADD.FTZ R0, R20, R0 ;  /* 0x0000000014007221 */ /* 0x004fe20000010000 */
[----:B------:R-:W-:Y:S06]  /*1cd90*/  @!P0 BRA `(.L_x_1800) ;  /* 0x0000000000048947 */ /* 0x000fec0003800000 */
[----:B------:R-:W-:Y:S01]  /*1cda0*/  BPT.TRAP 0x1 ;  /* 0x000000040000795c */ /* 0x000fe20000300000 */
.L_x_1800:
[----:B------:R-:W-:Y:S01]  /*1cdb0*/  ISETP.GT.AND P1, PT, R7, R8, PT ;  /* 0x000000080700720c */ /* 0x000fe20003f24270 */
[----:B------:R-:W-:Y:S01]  /*1cdc0*/  VIADD R21, R21, 0x2a860 ;  /* 0x0002a86015157836 */ /* 0x000fe20000000000 */
[----:B------:R-:W-:Y:S01]  /*1cdd0*/  F2FP.BF16.F32.PACK_AB R156, R137, R156 ;  /* 0x0000009c899c723e */ /* 0x000fe200000010ff */
[----:B------:R-:W-:Y:S01]  /*1cde0*/  VIADD R7, R7, 0xffffffff ;  /* 0xffffffff07077836 */ /* 0x000fe20000000000 */
        /* <DEDUP_REMOVED lines=29> */
[----:B0-----:R-:W-:Y:S06]  /*1cfc0*/  @P1 BRA `(.L_x_1801) ;  /* 0xffffffd800401947 */ /* 0x001fec000383ffff */
[----:B------:R-:W-:Y:S05]  /*1cfd0*/  BSYNC B1 ;  /* 0x0000000000017941 */ /* 0x000fea0003800000 */
.L_x_1788:
[----:B------:R-:W-:Y:S05]  /*1cfe0*/  BSYNC B0 ;  /* 0x0000000000007941 */ /* 0x000fea0003800000 */
.L_x_1787:
[----:B------:R-:W-:Y:S01]  /*1cff0*/  ISETP.GE.AND P1, PT, R7, R201, PT ;  /* 0x000000c90700720c */ /* 0x000fe20003f26270 */
[----:B------:R-:W-:-:S12]  /*1d000*/  BSSY B0, `(.L_x_1802) ;  /* 0x000039d000007945 */ /* 0x000fd80003800000 */
[----:B------:R-:W-:Y:S05]  /*1d010*/  @!P1 BRA `(.L_x_1803) ;  /* 0x00000038006c9947 */ /* 0x000fea0003800000 */
[----:B------:R-:W-:Y:S02]  /*1d020*/  IMAD.MOV.U32 R10, RZ, RZ, R3 ;  /* 0x000000ffff0a7224 */ /* 0x000fe400078e0003 */
[----:B------:R-:W-:Y:S02]  /*1d030*/  IMAD.MOV.U32 R11, RZ, RZ, R4 ;  /* 0x000000ffff0b7224 */ /* 0x000fe400078e0004 */
[----:B------:R-:W-:Y:S02]  /*1d040*/  IMAD.MOV.U32 R8, RZ, RZ, R164 ;  /* 0x000000ffff087224 */ /* 0x000fe400078e00a4 */
[----:B------:R-:W-:-:S07]  /*1d050*/  IMAD.MOV.U32 R12, RZ, RZ, R23 ;  /* 0x000000ffff0c7224 */ /* 0x000fce00078e0017 */
.L_x_1824:
[----:B------:R-:W-:-:S04]  /*1d060*/  ISETP.NE.AND P1, PT, R12, 0x1, PT ;  /* 0x000000010c00780c */ /* 0x000fc80003f25270 */
[----:B------:R-:W-:-:S04]  /*1d070*/  SEL R3, RZ, 0x1, P1 ;  /* 0x00000001ff037807 */ /* 0x000fc80000800000 */
[----:B------:R-:W-:Y:S01]  /*1d080*/  LOP3.LUT R164, R8, R3, RZ, 0x3c, !PT ;  /* 0x0000000308a47212 */ /* 0x000fe200078e3cff */
[----:B------:R-:W-:Y:S06]  /*1d090*/  @!P0 BRA `(.L_x_1804) ;  /* 0x0000000000048947 */ /* 0x000fec0003800000 */
[----:B------:R-:W-:Y:S01]  /*1d0a0*/  BPT.TRAP 0x1 ;  /* 0x000000040000795c */ /* 0x000fe20000300000 */
.L_x_1804:
        /* <DEDUP_REMOVED lines=8> */
.L_x_1805:
[----:B------:R-:W-:Y:S01]  /*1d130*/  IMAD R95, R23, 0x900, R6 ;  /* 0x00000900175f7824 */ /* 0x000fe200078e0206 */
[----:B------:R-:W-:Y:S03]  /*1d140*/  BSSY B1, `(.L_x_1806) ;  /* 0x0000006000017945 */ /* 0x000fe60003800000 */
[C---:B------:R-:W-:Y:S02]  /*1d150*/  VIADD R90, R95.reuse, 0x2 ;  /* 0x000000025f5a7836 */ /* 0x040fe40000000000 */
[----:B------:R-:W-:Y:S01]  /*1d160*/  VIADD R92, R95, 0x4 ;  /* 0x000000045f5c7836 */ /* 0x000fe20000000000 */
[----:B-1----:R-:W-:Y:S06]  /*1d170*/  @P1 BRA `(.L_x_1807) ;  /* 0x0000000000081947 */ /* 0x002fec0003800000 */
[----:B------:R-:W1:Y:S02]  /*1d180*/  SYNCS.PHASECHK.TRANS64.TRYWAIT P1, [R3+URZ+0x2a830], R4 ;  /* 0x02a83004030075a7 */ /* 0x000e64000802017f */
[----:B-1----:R-:W-:Y:S05]  /*1d190*/  @!P1 BRA `(.L_x_1808) ;  /* 0x0000010400b09947 */ /* 0x002fea0003800000 */
.L_x_1807:
[----:B------:R-:W-:Y:S05]  /*1d1a0*/  BSYNC B1 ;  /* 0x0000000000017941 */ /* 0x000fea0003800000 */
.L_x_1806:
        /* <DEDUP_REMOVED lines=125> */
[----:B------:R-:W-:Y:S01]  /*1d980*/  R2UR UR51, R195 ;  /* 0x00000000c33372ca */ /* 0x000fe200000e0000 */
[----:B------:R-:W-:Y:S02]  /*1d990*/  WARPGROUP.DEPBAR.LE gsb0, 0x0 ;  /* 0x00008000000079c5 */ /* 0x000fe40000010000 */
[----:B------:R-:W-:Y:S01]  /*1d9a0*/  WARPGROUP.ARRIVE ;  /* 0x00000000000079c5 */ /* 0x000fe20000000000 */
[----:B--2---:R-:W-:-:S02]  /*1d9b0*/  R2UR UR44, R196 ;  /* 0x00000000c42c72ca */ /* 0x004fc400000e0000 */
[----:B------:R-:W-:Y:S02]  /*1d9c0*/  R2UR UR45, R197 ;  /* 0x00000000c52d72ca */ /* 0x000fe400000e0000 */
[----:B------:R-:W-:Y:S01]  /*1d9d0*/  R2UR UR48, R198 ;  /* 0x00000000c63072ca */ /* 0x000fe200000e0000 */
[----:B------:R-:W2:Y:S04]  /*1d9e0*/  LDL.64 R196, [R1] ;  /* 0x0000000001c47983 */ /* 0x000ea80000100a00 */
[----:B------:R-:W3:Y:S06]  /*1d9f0*/  LDL.64 R198, [R1+0x8] ;  /* 0x0000080001c67983 */ /* 0x000eec0000100a00 */
[----:B------:R-:W-:Y:S01]  /*1da00*/  HGMMA.64x96x16.F32.BF16 R88, gdesc[UR44], R88, gsb0 ;  /* 0x016000002c5879f0 */ /* 0x000fe20008001858 */
[----:B------:R-:W-:-:S02]  /*1da10*/  R2UR UR44, R194 ;  /* 0x00000000c22c72ca */ /* 0x000fc400000e0000 */
[----:B------:R-:W4:Y:S01]  /*1da20*/  LDL.64 R194, [R1+0x18] ;  /* 0x0000180001c27983 */ /* 0x000f220000100a00 */
[----:B------:R-:W-:Y:S02]  /*1da30*/  R2UR UR46, R192 ;  /* 0x00000000c02e72ca */ /* 0x000fe400000e0000 */
[----:B------:R-:W-:Y:S02]  /*1da40*/  R2UR UR45, R193 ;  /* 0x00000000c12d72ca */ /* 0x000fe400000e0000 */
[----:B------:R-:W5:Y:S01]  /*1da50*/  LDL.64 R192, [R1+0x10] ;  /* 0x0000100001c07983 */ /* 0x000f620000100a00 */
[----:B------:R-:W-:Y:S02]  /*1da60*/  WARPGROUP.DEPBAR.LE gsb0, 0x0 ;  /* 0x00008000000079c5 */ /* 0x000fe40000010000 */
[----:B------:R-:W-:Y:S01]  /*1da70*/  WARPGROUP.ARRIVE ;  /* 0x00000000000079c5 */ /* 0x000fe20000000000 */
[----:B----4-:R-:W-:Y:S02]  /*1da80*/  R2UR UR40, R194 ;  /* 0x00000000c22872ca */ /* 0x010fe400000e0000 */
[----:B------:R-:W-:-:S13]  /*1da90*/  R2UR UR41, R195 ;  /* 0x00000000c32972ca */ /* 0x000fda00000e0000 */
[----:B------:R-:W-:Y:S01]  /*1daa0*/  HGMMA.64x96x16.F32.BF16 R88, gdesc[UR40], R88, gsb0 ;  /* 0x01600000285879f0 */ /* 0x000fe20008001858 */
[----:B-----5:R-:W-:Y:S02]  /*1dab0*/  R2UR UR36, R192 ;  /* 0x00000000c02472ca */ /* 0x020fe400000e0000 */
[----:B------:R-:W-:Y:S02]  /*1dac0*/  R2UR UR37, R193 ;  /* 0x00000000c12572ca */ /* 0x000fe400000e0000 */
[----:B---3--:R-:W-:Y:S02]  /*1dad0*/  R2UR UR32, R198 ;  /* 0x00000000c62072ca */ /* 0x008fe400000e0000 */
        /* <DEDUP_REMOVED lines=49> */
[----:B------:R-:W-:Y:S02]  /*1ddf0*/  R2UR UR39, R4 ;  /* 0x00000000042772ca */ /* 0x000fe400000e0000 */
[----:B------:R-:W-:Y:S01]  /*1de00*/  R2UR UR38, R13 ;  /* 0x000000000d2672ca */ /* 0x000fe200000e0000 */
[----:B------:R-:W-:Y:S02]  /*1de10*/  WARPGROUP.DEPBAR.LE gsb0, 0x0 ;  /* 0x00008000000079c5 */ /* 0x000fe40000010000 */
[----:B------:R-:W-:-:S12]  /*1de20*/  @!P0 BRA `(.L_x_1809) ;  /* 0x0000000000048947 */ /* 0x000fd80003800000 */
[----:B------:R-:W-:Y:S01]  /*1de30*/  BPT.TRAP 0x1 ;  /* 0x000000040000795c */ /* 0x000fe20000300000 */
.L_x_1809:
[----:B------:R-:W-:Y:S01]  /*1de40*/  SHF.L.U32 R4, R8, 0x1f, RZ ;  /* 0x0000001f08047819 */ /* 0x000fe200000006ff */
[----:B------:R-:W-:-:S04]  /*1de50*/  IMAD R15, R12, 0x8, R2 ;  /* 0x000000080c0f7824 */ /* 0x000fc800078e0202 */
[----:B------:R0:W1:Y:S01]  /*1de60*/  SYNCS.PHASECHK.TRANS64.TRYWAIT P1, [R15+URZ+0x2a850], R4 ;  /* 0x02a850040f0075a7 */ /* 0x000062000802017f */
[----:B------:R-:W-:Y:S05]  /*1de70*/  @!P0 BRA `(.L_x_1810) ;  /* 0x0000000000048947 */ /* 0x000fea0003800000 */
[----:B------:R-:W-:Y:S01]  /*1de80*/  BPT.TRAP 0x1 ;  /* 0x000000040000795c */ /* 0x000fe20000300000 */
.L_x_1810:
[----:B------:R-:W-:Y:S04]  /*1de90*/  BSSY B1, `(.L_x_1811) ;  /* 0x0000004000017945 */ /* 0x000fe80003800000 */
[----:B-1----:R-:W-:Y:S05]  /*1dea0*/  @P1 BRA `(.L_x_1812) ;  /* 0x0000000000081947 */ /* 0x002fea0003800000 */
[----:B------:R-:W1:Y:S02]  /*1deb0*/  SYNCS.PHASECHK.TRANS64.TRYWAIT P1, [R15+URZ+0x2a850], R4 ;  /* 0x02a850040f0075a7 */ /* 0x000e64000802017f */
[----:B-1----:R-:W-:Y:S05]  /*1dec0*/  @!P1 BRA `(.L_x_1813) ;  /* 0x000000f800789947 */ /* 0x002fea0003800000 */
.L_x_1812:
[----:B------:R-:W-:Y:S05]  /*1ded0*/  BSYNC B1 ;  /* 0x0000000000017941 */ /* 0x000fea0003800000 */
.L_x_1811:
        /* <DEDUP_REMOVED lines=48> */
.L_x_1814:
        /* <DEDUP_REMOVED lines=8> */
[----:B------:R-:W-:Y:S02]  /*1e260*/  IMAD.IADD R129, R202, 0x1, R188 ;  /* 0x00000001ca817824 */ /* 0x000fe400078e02bc */
[----:B------:R-:W-:Y:S01]  /*1e270*/  FMUL.FTZ R14, R89, UR39 ;  /* 0x00000027590e7c20 */ /* 0x000fe20008410000 */
[----:B------:R-:W-:Y:S01]  /*1e280*/  FMUL.FTZ R89, R93, UR39 ;  /* 0x000000275d597c20 */ /* 0x000fe20008410000 */
[----:B------:R-:W-:Y:S01]  /*1e290*/  FMUL.FTZ R93, R97, UR39 ;  /* 0x00000027615d7c20 */ /* 0x000fe20008410000 */
        /* <DEDUP_REMOVED lines=39> */
[----:B------:R-:W-:-:S02]  /*1e510*/  VIADD R9, R3, 0x2a840 ;  /* 0x0002a84003097836 */ /* 0x000fc40000000000 */
[----:B------:R-:W-:Y:S01]  /*1e520*/  FMUL.FTZ R119, R127, UR39 ;  /* 0x000000277f777c20 */ /* 0x000fe20008410000 */
[----:B------:R-:W-:Y:S02]  /*1e530*/  IMAD R132, R7, -0x60, RZ ;  /* 0xffffffa007847824 */ /* 0x000fe400078e02ff */
[----:B------:R-:W-:Y:S01]  /*1e540*/  FMUL.FTZ R130, R133, UR39 ;  /* 0x0000002785827c20 */ /* 0x000fe20008410000 */
[----:B------:R-:W-:Y:S01]  /*1e550*/  FMUL.FTZ R3, R134, UR39 ;  /* 0x0000002786037c20 */ /* 0x000fe20008410000 */
[----:B------:R-:W-:Y:S01]  /*1e560*/  FMUL.FTZ R126, R135, UR39 ;  /* 0x00000027877e7c20 */ /* 0x000fe20008410000 */
[----:B------:R-:W-:Y:S01]  /*1e570*/  ISETP.GE.AND P1, PT, R224, 0x1, PT ;  /* 0x00000001e000780c */ /* 0x000fe20003f26270 */
[----:B------:R-:W1:Y:S01]  /*1e580*/  MUFU.TANH R13, R13 ;  /* 0x0000000d000d7308 */ /* 0x000e620000002400 */
[----:B------:R-:W-:Y:S01]  /*1e590*/  IADD3 R135, -R182, 0x1, R132 ;  /* 0x00000001b6877810 */ /* 0x000fe20007ffe184 */
[----:B------:R-:W-:Y:S01]  /*1e5a0*/  IMAD.IADD R127, R132, 0x1, -R182 ;  /* 0x00000001847f7824 */ /* 0x000fe200078e0ab6 */
[----:B------:R-:W-:-:S02]  /*1e5b0*/  PRMT R8, R172, 0x654, R9 ;  /* 0x00000654ac087816 */ /* 0x000fc40000000009 */
[----:B------:R-:W-:Y:S02]  /*1e5c0*/  IADD3 R135, -R165, R135, R166 ;  /* 0x00000087a5877210 */ /* 0x000fe40007ffe1a6 */
        /* <DEDUP_REMOVED lines=65> */
.L_x_1817:
[----:B------:R-:W-:-:S05]  /*1e9e0*/  IMAD.U32 R137, RZ, RZ, UR46 ;  /* 0x0000002eff897e24 */ /* 0x000fca000f8e00ff */
[----:B------:R-:W-:-:S13]  /*1e9f0*/  ISETP.NE.AND P1, PT, R137, 0x1, PT ;  /* 0x000000018900780c */ /* 0x000fda0003f25270 */
[----:B------:R-:W1:Y:S02]  /*1ea00*/  @P1 LDC.64 R8, c[0x0][0x9e8] ;  /* 0x00027a00ff081b82 */ /* 0x000e640000000a00 */
[----:B-1----:R-:W-:-:S05]  /*1ea10*/  @P1 IMAD.HI.U32 R8, R131, R8, RZ ;  /* 0x0000000883081227 */ /* 0x002fca00078e00ff */
[----:B------:R-:W-:-:S07]  /*1ea20*/  @P1 SHF.R.U32.HI R131, RZ, R9, R8 ;  /* 0x00000009ff831219 */ /* 0x000fce0000011608 */
.L_x_1818:
[----:B------:R-:W-:Y:S05]  /*1ea30*/  BSYNC B1 ;  /* 0x0000000000017941 */ /* 0x000fea0003800000 */
.L_x_1816:
[----:B------:R-:W-:-:S05]  /*1ea40*/  IMAD R131, R131, R137, R127 ;  /* 0x0000008983837224 */ /* 0x000fca00078e027f */
[----:B------:R-:W-:Y:S02]  /*1ea50*/  VIADDMNMX R134, R131, R137, R134, PT ;  /* 0x0000008983867246 */ /* 0x000fe40003800186 */
[----:B------:R-:W-:-:S07]  /*1ea60*/  VIMNMX R133, R133, R131, !PT ;  /* 0x0000008385857248 */ /* 0x000fce0007fe0100 */
.L_x_1815:
[C---:B------:R-:W-:Y:S02]  /*1ea70*/  ISETP.GE.AND P1, PT, R132.reuse, 0x2, PT ;  /* 0x000000028400780c */ /* 0x040fe40003f26270 */
[C---:B------:R-:W-:Y:S02]  /*1ea80*/  ISETP.GE.AND P2, PT, R132.reuse, 0x9, PT ;  /* 0x000000098400780c */ /* 0x040fe40003f46270 */
[C---:B------:R-:W-:Y:S02]  /*1ea90*/  ISETP.GT.AND P4, PT, R133.reuse, 0x1, !P1 ;  /* 0x000000018500780c */ /* 0x040fe40004f84270 */
[----:B------:R-:W-:Y:S02]  /*1eaa0*/  ISETP.GE.AND P5, PT, R132, 0xa, PT ;  /* 0x0000000a8400780c */ /* 0x000fe40003fa6270 */
[----:B------:R-:W-:Y:S02]  /*1eab0*/  ISETP.GT.AND P3, PT, R133, 0x8, !P2 ;  /* 0x000000088500780c */ /* 0x000fe40005764270 */
[----:B------:R-:W-:-:S02]  /*1eac0*/  ISETP.LT.OR P4, PT, R134, 0x2, P4 ;  /* 0x000000028600780c */ /* 0x000fc40002781670 */
[----:B------:R-:W-:Y:S02]  /*1ead0*/  ISETP.LT.OR P3, PT, R134, 0x9, P3 ;  /* 0x000000098600780c */ /* 0x000fe40001f61670 */
[----:B------:R-:W-:Y:S02]  /*1eae0*/  FSEL R131, R14, -INF , !P4 ;  /* 0xff8000000e837808 */ /* 0x000fe40006000000 */
[----:B------:R-:W-:Y:S01]  /*1eaf0*/  ISETP.GE.AND P4, PT, R132, 0x11, PT ;  /* 0x000000118400780c */ /* 0x000fe20003f86270 */
[----:B------:R-:W1:Y:S01]  /*1eb00*/  SHFL.IDX PT, R14, R129, 0x1, 0x1c1f ;  /* 0x003c1f00810e7f89 */ /* 0x000e6200000e0000 */
[----:B------:R-:W-:Y:S02]  /*1eb10*/  LOP3.LUT R16, R16, 0xfffffffb, RZ, 0xc0, !PT ;  /* 0xfffffffb10107812 */ /* 0x000fe400078ec0ff */
[----:B0-----:R-:W-:Y:S02]  /*1eb20*/  FSEL R88, R88, -INF , !P3 ;  /* 0xff80000058587808 */ /* 0x001fe40005800000 */
[----:B------:R-:W-:-:S02]  /*1eb30*/  ISETP.GT.AND P3, PT, R133, 0x9, !P5 ;  /* 0x000000098500780c */ /* 0x000fc40006f64270 */
[----:B------:R-:W-:Y:S02]  /*1eb40*/  @P5 LOP3.LUT R16, R16, 0x4, RZ, 0xfc, !PT ;  /* 0x0000000410105812 */ /* 0x000fe400078efcff */
[----:B------:R-:W-:Y:S02]  /*1eb50*/  ISETP.LT.OR P3, PT, R134, 0xa, P3 ;  /* 0x0000000a8600780c */ /* 0x000fe40001f61670 */
[----:B------:R-:W-:Y:S02]  /*1eb60*/  LOP3.LUT R16, R16, 0xfffffff7, RZ, 0xc0, !PT ;  /* 0xfffffff710107812 */ /* 0x000fe400078ec0ff */
[----:B------:R-:W-:Y:S02]  /*1eb70*/  FSEL R89, R89, -INF , !P3 ;  /* 0xff80000059597808 */ /* 0x000fe40005800000 */
[----:B------:R-:W-:Y:S02]  /*1eb80*/  @P4 LOP3.LUT R16, R16, 0x8, RZ, 0xfc, !PT ;  /* 0x0000000810104812 */ /* 0x000fe400078efcff */
[----:B------:R-:W-:-:S02]  /*1eb90*/  ISETP.GT.AND P3, PT, R133, 0x10, !P4 ;  /* 0x000000108500780c */ /* 0x000fc40006764270 */
[----:B------:R-:W-:Y:S02]  /*1eba0*/  ISETP.GE.AND P4, PT, R132, 0x12, PT ;  /* 0x000000128400780c */ /* 0x000fe40003f86270 */
[----:B------:R-:W-:Y:S02]  /*1ebb0*/  ISETP.LT.OR P3, PT, R134, 0x11, P3 ;  /* 0x000000118600780c */ /* 0x000fe40001f61670 */
[----:B------:R-:W-:Y:S01]  /*1ebc0*/  LOP3.LUT R16, R16, 0xffffffef, RZ, 0xc0, !PT ;  /* 0xffffffef10107812 */ /* 0x000fe200078ec0ff */
[--C-:B-1----:R-:W-:Y:S01]  /*1ebd0*/  IMAD.IADD R136, R136, 0x1, R14.reuse ;  /* 0x0000000188887824 */ /* 0x102fe200078e020e */
[----:B------:R-:W-:Y:S01]  /*1ebe0*/  FSEL R92, R92, -INF , !P3 ;  /* 0xff8000005c5c7808 */ /* 0x000fe20005800000 */
[----:B------:R-:W-:Y:S01]  /*1ebf0*/  IMAD.IADD R135, R135, 0x1, R14 ;  /* 0x0000000187877824 */ /* 0x000fe200078e020e */
        /* <DEDUP_REMOVED lines=126> */
.L_x_1821:
[----:B------:R-:W-:-:S05]  /*1f3e0*/  IMAD.U32 R129, RZ, RZ, UR46 ;  /* 0x0000002eff817e24 */ /* 0x000fca000f8e00ff */
[----:B------:R-:W-:-:S13]  /*1f3f0*/  ISETP.NE.AND P6, PT, R129, 0x1, PT ;  /* 0x000000018100780c */ /* 0x000fda0003fc5270 */
[----:B------:R-:W0:Y:S02]  /*1f400*/  @P6 LDC.64 R8, c[0x0][0x9e8] ;  /* 0x00027a00ff086b82 */ /* 0x000e240000000a00 */
[----:B0-----:R-:W-:-:S05]  /*1f410*/  @P6 IMAD.HI.U32 R8, R14, R8, RZ ;  /* 0x000000080e086227 */ /* 0x001fca00078e00ff */
[----:B------:R-:W-:-:S07]  /*1f420*/  @P6 SHF.R.U32.HI R14, RZ, R9, R8 ;  /* 0x00000009ff0e6219 */ /* 0x000fce0000011608 */
.L_x_1822:
[----:B------:R-:W-:Y:S05]  /*1f430*/  BSYNC B1 ;  /* 0x0000000000017941 */ /* 0x000fea0003800000 */
.L_x_1820:
[----:B------:R-:W-:-:S05]  /*1f440*/  IMAD R14, R14, R129, R127 ;  /* 0x000000810e0e7224 */ /* 0x000fca00078e027f */
[----:B------:R-:W-:Y:S02]  /*1f450*/  VIADDMNMX R136, R14, R129, R136, PT ;  /* 0x000000810e887246 */ /* 0x000fe40003800188 */
[----:B------:R-:W-:-:S07]  /*1f460*/  VIMNMX R135, R135, R14, !PT ;  /* 0x0000000e87877248 */ /* 0x000fce0007fe0100 */
.L_x_1819:
[C---:B------:R-:W-:Y:S01]  /*1f470*/  ISETP.GT.AND P1, PT, R135.reuse, 0x1, !P1 ;  /* 0x000000018700780c */ /* 0x040fe20004f24270 */
[----:B------:R-:W-:Y:S01]  /*1f480*/  IMAD.U32 R14, RZ, RZ, UR50 ;  /* 0x00000032ff0e7e24 */ /* 0x000fe2000f8e00ff */
[----:B------:R-:W-:Y:S02]  /*1f490*/  ISETP.GT.AND P2, PT, R135, 0x8, !P2 ;  /* 0x000000088700780c */ /* 0x000fe40005744270 */
[C---:B------:R-:W-:Y:S02]  /*1f4a0*/  ISETP.LT.OR P1, PT, R136.reuse, 0x2, P1 ;  /* 0x000000028800780c */ /* 0x040fe40000f21670 */
[----:B------:R-:W-:Y:S02]  /*1f4b0*/  ISETP.LT.OR P2, PT, R136, 0x9, P2 ;  /* 0x000000098800780c */ /* 0x000fe40001741670 */
[----:B------:R-:W-:Y:S02]  /*1f4c0*/  FSEL R8, R4, -INF , !P1 ;  /* 0xff80000004087808 */ /* 0x000fe40004800000 */
[----:B------:R-:W-:-:S02]  /*1f4d0*/  LOP3.LUT P1, RZ, R16, 0x4, RZ, 0xc0, !PT ;  /* 0x0000000410ff7812 */ /* 0x000fc4000782c0ff */
[----:B------:R-:W-:Y:S02]  /*1f4e0*/  FSEL R20, R20, -INF , !P2 ;  /* 0xff80000014147808 */ /* 0x000fe40005000000 */
[----:B------:R-:W-:Y:S02]  /*1f4f0*/  ISETP.GT.AND P1, PT, R135, 0x9, !P1 ;  /* 0x000000098700780c */ /* 0x000fe40004f24270 */
[----:B------:R-:W-:Y:S02]  /*1f500*/  LOP3.LUT P2, RZ, R16, 0x20000, RZ, 0xc0, !PT ;  /* 0x0002000010ff7812 */ /* 0x000fe4000784c0ff */
        /* <DEDUP_REMOVED lines=96> */
[----:B------:R-:W-:-:S04]  /*1fb10*/  ISETP.GT.AND P1, PT, R135, 0x48, !P2 ;  /* 0x000000488700780c */ /* 0x000fc80005724270 */
[----:B------:R-:W-:-:S04]  /*1fb20*/  ISETP.LT.OR P1, PT, R136, 0x49, P1 ;  /* 0x000000498800780c */ /* 0x000fc80000f21670 */
[----:B------:R-:W-:Y:S02]  /*1fb30*/  FSEL R118, R118, -INF , !P1 ;  /* 0xff80000076767808 */ /* 0x000fe40004800000 */
[----:B------:R-:W-:Y:S02]  /*1fb40*/  ISETP.GT.AND P1, PT, R135, 0x49, !P6 ;  /* 0x000000498700780c */ /* 0x000fe40007724270 */
[----:B------:R-:W-:Y:S02]  /*1fb50*/  LOP3.LUT P6, RZ, R16, 0x2, RZ, 0xc0, !PT ;  /* 0x0000000210ff7812 */ /* 0x000fe400078cc0ff */
[----:B------:R-:W-:-:S04]  /*1fb60*/  ISETP.LT.OR P1, PT, R136, 0x4a, P1 ;  /* 0x0000004a8800780c */ /* 0x000fc80000f21670 */
[----:B------:R-:W-:Y:S02]  /*1fb70*/  FSEL R119, R119, -INF , !P1 ;  /* 0xff80000077777808 */ /* 0x000fe40004800000 */
[C---:B------:R-:W-:Y:S02]  /*1fb80*/  ISETP.GT.AND P1, PT, R135.reuse, RZ, !P6 ;  /* 0x000000ff8700720c */ /* 0x040fe40007724270 */
[----:B------:R-:W-:Y:S02]  /*1fb90*/  LOP3.LUT P6, RZ, R16, 0x1, RZ, 0xc0, !PT ;  /* 0x0000000110ff7812 */ /* 0x000fe400078cc0ff */
[----:B------:R-:W-:Y:S02]  /*1fba0*/  ISETP.LT.OR P1, PT, R136, 0x1, P1 ;  /* 0x000000018800780c */ /* 0x000fe40000f21670 */
[----:B------:R-:W-:Y:S02]  /*1fbb0*/  ISETP.GT.AND P2, PT, R135, 0x59, !P6 ;  /* 0x000000598700780c */ /* 0x000fe40007744270 */
[----:B------:R-:W-:-:S02]  /*1fbc0*/  FSEL R12, R12, -INF , !P1 ;  /* 0xff8000000c0c7808 */ /* 0x000fc40004800000 */
[----:B------:R-:W-:Y:S02]  /*1fbd0*/  FSETP.NEU.FTZ.AND P1, PT, R4, -INF , PT ;  /* 0xff8000000400780b */ /* 0x000fe40003f3d000 */
[----:B------:R-:W-:Y:S02]  /*1fbe0*/  ISETP.LT.OR P2, PT, R136, 0x5a, P2 ;  /* 0x0000005a8800780c */ /* 0x000fe40001741670 */
[----:B------:R-:W-:Y:S02]  /*1fbf0*/  FSEL R129, R129, RZ, P1 ;  /* 0x000000ff81817208 */ /* 0x000fe40000800000 */
[----:B------:R-:W-:-:S03]  /*1fc00*/  FSEL R126, R126, -INF , !P2 ;  /* 0xff8000007e7e7808 */ /* 0x000fc60005000000 */
[--C-:B------:R-:W-:Y:S01]  /*1fc10*/  FFMA.FTZ R156, R13, R14, -R129.reuse ;  /* 0x0000000e0d9c7223 */ /* 0x100fe20000010881 */
        /* <DEDUP_REMOVED lines=10> */
[----:B------:R-:W-:Y:S01]  /*1fcc0*/  FSEL R105, R4, RZ, P1 ;  /* 0x000000ff04697208 */ /* 0x000fe20000800000 */
[-CC-:B------:R-:W-:Y:S01]  /*1fcd0*/  FFMA.FTZ R144, R108, R14.reuse, -R129.reuse ;  /* 0x0000000e6c907223 */ /* 0x180fe20000010881 */
[----:B------:R-:W-:Y:S01]  /*1fce0*/  FMNMX.FTZ R13, R21, R13, !PT ;  /* 0x0000000d150d7209 */ /* 0x000fe20007810000 */
[----:B------:R-:W-:Y:S01]  /*1fcf0*/  MUFU.EX2 R156, R156 ;  /* 0x0000009c009c7308 */ /* 0x000fe20000000800 */
[-C--:B------:R-:W-:Y:S01]  /*1fd00*/  FFMA.FTZ R89, R89, R14.reuse, -R129 ;  /* 0x0000000e59597223 */ /* 0x080fe20000010881 */
[----:B------:R-:W-:Y:S01]  /*1fd10*/  FADD.FTZ R105, -R105, R11 ;  /* 0x0000000b69697221 */ /* 0x000fe20000010100 */
[----:B------:R-:W-:Y:S01]  /*1fd20*/  FMNMX.FTZ R13, R90, R13, !PT ;  /* 0x0000000d5a0d7209 */ /* 0x000fe20007810000 */
[-CC-:B------:R-:W-:Y:S01]  /*1fd30*/  FFMA.FTZ R154, R96, R14.reuse, -R129.reuse ;  /* 0x0000000e609a7223 */ /* 0x180fe20000010881 */
[-CC-:B------:R-:W-:Y:S01]  /*1fd40*/  FFMA.FTZ R97, R97, R14.reuse, -R129.reuse ;  /* 0x0000000e61617223 */ /* 0x180fe20000010881 */
[-C--:B------:R-:W-:Y:S01]  /*1fd50*/  FMUL.FTZ R108, R105, R14.reuse ;  /* 0x0000000e696c7220 */ /* 0x080fe20000410000 */
[----:B------:R-:W-:Y:S01]  /*1fd60*/  FMNMX.FTZ R13, R91, R13, !PT ;  /* 0x0000000d5b0d7209 */ /* 0x000fe20007810000 */
[----:B------:R-:W-:Y:S01]  /*1fd70*/  MUFU.EX2 R127, R127 ;  /* 0x0000007f007f7308 */ /* 0x000fe20000000800 */
[-CC-:B------:R-:W-:Y:S01]  /*1fd80*/  FFMA.FTZ R148, R100, R14.reuse, -R129.reuse ;  /* 0x0000000e64947223 */ /* 0x180fe20000010881 */
[-CC-:B------:R-:W-:Y:S01]  /*1fd90*/  FFMA.FTZ R101, R101, R14.reuse, -R129.reuse ;  /* 0x0000000e65657223 */ /* 0x180fe20000010881 */
[----:B------:R-:W-:Y:S01]  /*1fda0*/  FMNMX.FTZ R13, R9, R13, !PT ;  /* 0x0000000d090d7209 */ /* 0x000fe20007810000 */
[-CC-:B------:R-:W-:Y:S01]  /*1fdb0*/  FFMA.FTZ R146, R112, R14.reuse, -R129.reuse ;  /* 0x0000000e70927223 */ /* 0x180fe20000010881 */
[-CC-:B------:R-:W-:Y:S01]  /*1fdc0*/  FFMA.FTZ R100, R113, R14.reuse, -R129.reuse ;  /* 0x0000000e71647223 */ /* 0x180fe20000010881 */
[-CC-:B------:R-:W-:Y:S01]  /*1fdd0*/  FFMA.FTZ R140, R116, R14.reuse, -R129.reuse ;  /* 0x0000000e748c7223 */ /* 0x180fe20000010881 */
[----:B------:R-:W-:Y:S01]  /*1fde0*/  FMNMX.FTZ R13, R95, R13, !PT ;  /* 0x0000000d5f0d7209 */ /* 0x000fe20007810000 */
[----:B------:R-:W-:Y:S01]  /*1fdf0*/  MUFU.EX2 R158, R158 ;  /* 0x0000009e009e7308 */ /* 0x000fe20000000800 */
[-CC-:B------:R-:W-:Y:S01]  /*1fe00*/  FFMA.FTZ R142, R120, R14.reuse, -R129.reuse ;  /* 0x0000000e788e7223 */ /* 0x180fe20000010881 */
[-CC-:B------:R-:W-:Y:S01]  /*1fe10*/  FFMA.FTZ R96, R122, R14.reuse, -R129.reuse ;  /* 0x0000000e7a607223 */ /* 0x180fe20000010881 */
[----:B------:R-:W-:Y:S01]  /*1fe20*/  FMNMX.FTZ R13, R98, R13, !PT ;  /* 0x0000000d620d7209 */ /* 0x000fe20007810000 */
[-CC-:B------:R-:W-:Y:S01]  /*1fe30*/  FFMA.FTZ R136, R124, R14.reuse, -R129.reuse ;  /* 0x0000000e7c887223 */ /* 0x180fe20000010881 */
[----:B------:R-:W-:-:S02]  /*1fe40*/  FFMA.FTZ R138, R128, R14, -R129 ;  /* 0x0000000e808a7223 */ /* 0x000fc40000010881 */
        /* <DEDUP_REMOVED lines=24> */
[----:B0-----:R-:W-:-:S03]  /*1ffd0*/  FFMA.FTZ R101, R109, R14, -R129 ;  /* 0x0000000e6d657223 */ /* 0x001fc60000010881 */
[----:B------:R-:W0:Y:S04]  /*1ffe0*/  SHFL.BFLY PT, R93, R3, 0x2, 0x1f ;  /* 0x0c401f00035d7f89 */ /* 0x000e2800000e0000 */
[----:B------:R-:W-:Y:S08]  /*1fff0*/  MUFU.EX2 R104, R104 ;  /* 0x0000006800687308 */ /* 0x000ff00000000800 */
[----:B------:R-:W-:Y:S08]  /*20000*/  MUFU.EX2 R144, R144 ;  /* 0x0000009000907308 */ /* 0x000ff00000000800 */
[----:B------:R-:W-:Y:S01]  /*20010*/  MUFU.EX2 R101, R101 ;  /* 0x0000006500657308 */ /* 0x000fe20000000800 */
[----:B0-----:R-:W-:Y:S01]  /*20020*/  FMNMX.FTZ R3, R3, R93, !PT ;  /* 0x0000005d03037209 */ /* 0x001fe20007810000 */
[-CC-:B------:R-:W-:Y:S01]  /*20030*/  FFMA.FTZ R93, R125, R14.reuse, -R129.reuse ;  /* 0x0000000e7d5d7223 */ /* 0x180fe20000010881 */
[----:B------:R-:W-:-:S05]  /*20040*/  FFMA.FTZ R129, R130, R14, -R129 ;  /* 0x0000000e82817223 */ /* 0x000fca0000010881 */
[----:B------:R-:W-:Y:S01]  /*20050*/  MUFU.EX2 R146, R146 ;  /* 0x0000009200927308 */ /* 0x000fe20000000800 */
[----:B------:R-:W0:Y:S07]  /*20060*/  SHFL.BFLY PT, R94, R3, 0x1, 0x1f ;  /* 0x0c201f00035e7f89 */ /* 0x000e2e00000e0000 */
        /* <DEDUP_REMOVED lines=11> */
[----:B------:R-:W0:Y:S01]  /*20120*/  MUFU.EX2 R94, R108 ;  /* 0x0000006c005e7308 */ /* 0x000e220000000800 */
[-CC-:B------:R-:W-:Y:S01]  /*20130*/  FFMA.FTZ R8, R8, R14.reuse, -R105.reuse ;  /* 0x0000000e08087223 */ /* 0x180fe20000010869 */
[-CC-:B------:R-:W-:Y:S01]  /*20140*/  FFMA.FTZ R159, R20, R14.reuse, -R105.reuse ;  /* 0x0000000e149f7223 */ /* 0x180fe20000010869 */
[----:B------:R-:W-:Y:S01]  /*20150*/  FADD.FTZ R9, -R9, R10 ;  /* 0x0000000a09097221 */ /* 0x000fe20000010100 */
[-CC-:B------:R-:W-:Y:S01]  /*20160*/  FFMA.FTZ R21, R21, R14.reuse, -R105.reuse ;  /* 0x0000000e15157223 */ /* 0x180fe20000010869 */
[-CC-:B------:R-:W-:Y:S01]  /*20170*/  FFMA.FTZ R153, R90, R14.reuse, -R105.reuse ;  /* 0x0000000e5a997223 */ /* 0x180fe20000010869 */
[-CC-:B------:R-:W-:Y:S01]  /*20180*/  FFMA.FTZ R20, R91, R14.reuse, -R105.reuse ;  /* 0x0000000e5b147223 */ /* 0x180fe20000010869 */
        /* <DEDUP_REMOVED lines=13> */
[-C--:B------:R-:W-:Y:S01]  /*20260*/  FFMA.FTZ R143, R118, R14.reuse, -R105 ;  /* 0x0000000e768f7223 */ /* 0x080fe20000010869 */
[----:B------:R-:W-:Y:S01]  /*20270*/  FADD.FTZ R5, R127, R5 ;  /* 0x000000057f057221 */ /* 0x000fe20000010000 */
[-CC-:B------:R-:W-:Y:S01]  /*20280*/  FFMA.FTZ R90, R119, R14.reuse, -R105.reuse ;  /* 0x0000000e775a7223 */ /* 0x180fe20000010869 */
[-C--:B------:R-:W-:Y:S01]  /*20290*/  FFMA.FTZ R137, R123, R14.reuse, -R105 ;  /* 0x0000000e7b897223 */ /* 0x080fe20000010869 */
[----:B------:R0:W2:Y:S01]  /*202a0*/  MUFU.EX2 R108, R8 ;  /* 0x00000008006c7308 */ /* 0x0000a20000000800 */
[----:B------:R-:W-:Y:S01]  /*202b0*/  FADD.FTZ R5, R158, R5 ;  /* 0x000000059e057221 */ /* 0x000fe20000010000 */
[-CC-:B------:R-:W-:Y:S01]  /*202c0*/  FFMA.FTZ R10, R121, R14.reuse, -R105.reuse ;  /* 0x0000000e790a7223 */ /* 0x180fe20000010869 */
[-CC-:B------:R-:W-:Y:S01]  /*202d0*/  FFMA.FTZ R139, R131, R14.reuse, -R105.reuse ;  /* 0x0000000e838b7223 */ /* 0x180fe20000010869 */
[----:B------:R-:W-:Y:S01]  /*202e0*/  FFMA.FTZ R102, R126, R14, -R105 ;  /* 0x0000000e7e667223 */ /* 0x000fe20000010869 */
[----:B------:R-:W-:-:S03]  /*202f0*/  FADD.FTZ R5, R89, R5 ;  /* 0x0000000559057221 */ /* 0x000fc60000010000 */
[----:B------:R-:W3:Y:S01]  /*20300*/  MUFU.EX2 R159, R159 ;  /* 0x0000009f009f7308 */ /* 0x000ee20000000800 */
[----:B-1----:R-:W-:Y:S01]  /*20310*/  FFMA.FTZ R0, R9, R0, R157 ;  /* 0x0000000009007223 */ /* 0x002fe2000001009d */
[-C--:B0-----:R-:W-:Y:S01]  /*20320*/  FFMA.FTZ R8, R99, R14.reuse, -R105 ;  /* 0x0000000e63087223 */ /* 0x081fe20000010869 */
[----:B------:R-:W-:Y:S01]  /*20330*/  FADD.FTZ R5, R152, R5 ;  /* 0x0000000598057221 */ /* 0x000fe20000010000 */
[----:B------:R-:W-:-:S03]  /*20340*/  FFMA.FTZ R99, R103, R14, -R105 ;  /* 0x0000000e67637223 */ /* 0x000fc60000010869 */
[----:B------:R-:W-:Y:S01]  /*20350*/  FADD.FTZ R5, R88, R5 ;  /* 0x0000000558057221 */ /* 0x000fe20000010000 */
[----:B------:R-:W0:Y:S01]  /*20360*/  MUFU.EX2 R21, R21 ;  /* 0x0000001500157308 */ /* 0x000e220000000800 */
[----:B--2---:R-:W-:Y:S02]  /*20370*/  FADD.FTZ R0, R108, R0 ;  /* 0x000000006c007221 */ /* 0x004fe40000010000 */
[----:B------:R-:W-:-:S04]  /*20380*/  FADD.FTZ R5, R154, R5 ;  /* 0x000000059a057221 */ /* 0x000fc80000010000 */
[----:B------:R-:W-:Y:S01]  /*20390*/  FADD.FTZ R5, R13, R5 ;  /* 0x000000050d057221 */ /* 0x000fe20000010000 */
[----:B------:R-:W1:Y:S01]  /*203a0*/  MUFU.EX2 R153, R153 ;  /* 0x0000009900997308 */ /* 0x000e620000000800 */
[----:B---3--:R-:W-:Y:S02]  /*203b0*/  FADD.FTZ R0, R159, R0 ;  /* 0x000000009f007221 */ /* 0x008fe40000010000 */
        /* <DEDUP_REMOVED lines=8> */
[----:B------:R-:W-:-:S04]  /*20440*/  FADD.FTZ R5, R144, R5 ;  /* 0x0000000590057221 */ /* 0x000fc80000010000 */
        /* <DEDUP_REMOVED lines=54> */
.L_x_1823:
        /* <DEDUP_REMOVED lines=34> */
.L_x_1803:
[----:B------:R-:W-:Y:S05]  /*209d0*/  BSYNC B0 ;  /* 0x0000000000007941 */ /* 0x000fea0003800000 */
.L_x_1802:
        /* <DEDUP_REMOVED lines=67> */
.L_x_1825:
[----:B------:R-:W-:Y:S01]  /*20e10*/  IMAD R8, R23, 0x8, R2 ;  /* 0x0000000817087824 */ /* 0x000fe200078e0202 */
[----:B------:R-:W-:-:S04]  /*20e20*/  SHF.L.U32 R7, R164, 0x1f, RZ ;  /* 0x0000001fa4077819 */ /* 0x000fc800000006ff */
[----:B------:R0:W1:Y:S01]  /*20e30*/  SYNCS.PHASECHK.TRANS64.TRYWAIT P1, [R8+URZ+0x2a850], R7 ;  /* 0x02a85007080075a7 */ /* 0x000062000802017f */
[----:B------:R-:W-:Y:S05]  /*20e40*/  @!P0 BRA `(.L_x_1826) ;  /* 0x0000000000048947 */ /* 0x000fea0003800000 */
[----:B------:R-:W-:Y:S01]  /*20e50*/  BPT.TRAP 0x1 ;  /* 0x000000040000795c */ /* 0x000fe20000300000 */
.L_x_1826:
        /* <DEDUP_REMOVED lines=9> */
.L_x_1828:
[----:B------:R-:W-:Y:S05]  /*20ef0*/  BSYNC B0 ;  /* 0x0000000000007941 */ /* 0x000fea0003800000 */
.L_x_1827:
[----:B------:R-:W-:Y:S01]  /*20f00*/  IMAD.MOV.U32 R6, RZ, RZ, R2 ;  /* 0x000000ffff067224 */ /* 0x000fe200078e0002 */
[----:B------:R-:W-:Y:S01]  /*20f10*/  WARPGROUP.ARRIVE ;  /* 0x00000000000079c5 */ /* 0x000fe20000000000 */
[----:B01----:R-:W-:Y:S02]  /*20f20*/  IMAD.MOV.U32 R7, RZ, RZ, 0x40000040 ;  /* 0x40000040ff077424 */ /* 0x003fe400078e00ff */
[----:B------:R-:W-:Y:S01]  /*20f30*/  IMAD.MOV.U32 R20, RZ, RZ, -0x800000 ;  /* 0xff800000ff147424 */ /* 0x000fe200078e00ff */
[----:B------:R-:W-:Y:S01]  /*20f40*/  R2UR UR6, R6 ;  /* 0x00000000060672ca */ /* 0x000fe200000e0000 */
[----:B------:R-:W-:Y:S01]  /*20f50*/  VIADD R6, R2, 0x80 ;  /* 0x0000008002067836 */ /* 0x000fe20000000000 */
        /* <DEDUP_REMOVED lines=36> */
[----:B------:R-:W0:Y:S02]  /*211a0*/  SHFL.BFLY PT, R7, R0, 0x2, 0x1f ;  /* 0x0c401f0000077f89 */ /* 0x000e2400000e0000 */
[----:B0-----:R-:W-:Y:S01]  /*211b0*/  FADD.FTZ R9, R7, R0 ;  /* 0x0000000007097221 */ /* 0x001fe20000010000 */
[----:B------:R-:W-:Y:S01]  /*211c0*/  IMAD.MOV.U32 R0, RZ, RZ, -0x800000 ;  /* 0xff800000ff007424 */ /* 0x000fe200078e00ff */
[----:B------:R-:W0:Y:S04]  /*211d0*/  SHFL.BFLY PT, R7, R6, 0x1, 0x1f ;  /* 0x0c201f0006077f89 */ /* 0x000e2800000e0000 */
[----:B------:R-:W1:Y:S01]  /*211e0*/  SHFL.BFLY PT, R2, R9, 0x1, 0x1f ;  /* 0x0c201f0009027f89 */ /* 0x000e6200000e0000 */
[----:B0-----:R-:W-:Y:S01]  /*211f0*/  FADD.FTZ R12, R6, R7 ;  /* 0x00000007060c7221 */ /* 0x001fe20000010000 */
[----:B-1----:R-:W-:-:S04]  /*21200*/  FADD.FTZ R13, R9, R2 ;  /* 0x00000002090d7221 */ /* 0x002fc80000010000 */
[----:B------:R-:W-:Y:S01]  /*21210*/  FSETP.NE.FTZ.AND P1, PT, R12, RZ, PT ;  /* 0x000000ff0c00720b */ /* 0x000fe20003f35000 */
[----:B------:R-:W-:Y:S01]  /*21220*/  IMAD.MOV.U32 R2, RZ, RZ, RZ ;  /* 0x000000ffff027224 */ /* 0x000fe200078e00ff */
[----:B------:R-:W-:-:S11]  /*21230*/  FSETP.NE.FTZ.AND P2, PT, R13, RZ, PT ;  /* 0x000000ff0d00720b */ /* 0x000fd60003f55000 */
[----:B------:R-:W0:Y:S01]  /*21240*/  @P1 MUFU.LG2 R10, R12 ;  /* 0x0000000c000a1308 */ /* 0x000e220000000c00 */
[C---:B------:R-:W-:Y:S01]  /*21250*/  @P1 FMUL.FTZ R7, R14.reuse, 0.69314718246459960938 ;  /* 0x3f3172180e071820 */ /* 0x040fe20000410000 */
[----:B------:R-:W-:-:S06]  /*21260*/  @P2 FMUL.FTZ R9, R14, 0.69314718246459960938 ;  /* 0x3f3172180e092820 */ /* 0x000fcc0000410000 */
        /* <DEDUP_REMOVED lines=13> */
.L_x_1830:
[----:B------:R-:W-:Y:S02]  /*21340*/  VIADD R3, R8, 0x2a860 ;  /* 0x0002a86008037836 */ /* 0x000fe40000000000 */
[-C--:B------:R-:W-:Y:S01]  /*21350*/  FMUL.FTZ R88, R24, R5.reuse ;  /* 0x0000000518587220 */ /* 0x080fe20000410000 */
        /* <DEDUP_REMOVED lines=72> */
.L_x_1683:
[----:B------:R-:W2:Y:S08]  /*217e0*/  S2UR UR4, SR_CgaCtaId ;  /* 0x00000000000479c3 */ /* 0x000eb00000008800 */
[----:B------:R-:W-:Y:S01]  /*217f0*/  BAR.SYNC.DEFER_BLOCKING 0x5, 0x180 ;  /* 0x0146000000007b1d */ /* 0x000fe20000010000 */
[----:B------:R-:W-:-:S05]  /*21800*/  MOV R3, 0x400 ;  /* 0x0000040000037802 */ /* 0x000fca0000000f00 */
[----:B------:R-:W-:Y:S01]  /*21810*/  BSSY B0, `(.L_x_1831) ;  /* 0x00002da000007945 */ /* 0x000fe20003800000 */
[----:B--2---:R-:W-:-:S05]  /*21820*/  IMAD.U32 R172, RZ, RZ, UR4 ;  /* 0x00000004ffac7e24 */ /* 0x004fca000f8e00ff */
[----:B------:R-:W-:-:S05]  /*21830*/  LEA R2, R172, R3, 0x18 ;  /* 0x00000003ac027211 */ /* 0x000fca00078ec0ff */
[----:B-1--4-:R1:W2:Y:S01]  /*21840*/  LDS.128 R28, [R2+0x2a8d0] ;  /* 0x02a8d000021c7984 */ /* 0x0122a20000000c00 */
[----:B------:R-:W-:Y:S06]  /*21850*/  BAR.ARV 0x4, 0x180 ;  /* 0x0106000000007b1d */ /* 0x000fec0000002000 */
[----:B------:R-:W-:Y:S05]  /*21860*/  @P0 BRA `(.L_x_1832) ;  /* 0x0000002000680947 */ /* 0x000fea0003800000 */
[----:B------:R-:W3:Y:S01]  /*21870*/  LDL R4, [R1+0x54] ;  /* 0x0000540001047983 */ /* 0x000ee20000100800 */
[----:B------:R-:W-:Y:S01]  /*21880*/  F2FP.BF16.F32.PACK_AB R34, R69, R68 ;  /* 0x000000444522723e */ /* 0x000fe200000010ff */
[----:B------:R-:W-:Y:S01]  /*21890*/  ULDC.64 UR4, c[0x0][0xc00] ;  /* 0x0003000000047ab9 */ /* 0x000fe20000000a00 */
[----:B------:R-:W-:Y:S01]  /*218a0*/  ULDC.64 UR6, c[0x0][0xc08] ;  /* 0x0003020000067ab9 */ /* 0x000fe20000000a00 */
[----:B------:R-:W4:Y:S01]  /*218b0*/  S2R R3, SR_SWINHI ;  /* 0x0000000000037919 */ /* 0x000f220000002f00 */
[----:B------:R-:W-:Y:S02]  /*218c0*/  MOV R72, R2 ;  /* 0x0000000200487202 */ /* 0x000fe40000000f00 */
[----:B----4-:R-:W-:Y:S01]  /*218d0*/  MOV R73, R3 ;  /* 0x0000000300497202 */ /* 0x010fe20000000f00 */
[----:B------:R-:W-:Y:S02]  /*218e0*/  BAR.SYNC.DEFER_BLOCKING 0x1, 0x100 ;  /* 0x0044000000007b1d */ /* 0x000fe40000010000 */
[----:B---3--:R-:W-:-:S03]  /*218f0*/  IMAD.WIDE R4, R4, 0x2, R72 ;  /* 0x0000000204047825 */ /* 0x008fc600078e0248 */
        /* <DEDUP_REMOVED lines=17> */
[----:B0-----:R-:W-:Y:S01]  /*21a10*/  IMAD.X R33, RZ, RZ, R5, P0 ;  /* 0x000000ffff217224 */ /* 0x001fe200000e0605 */
[----:B------:R-:W-:-:S02]  /*21a20*/  LOP3.LUT R12, R21, 0x380, RZ, 0xc0, !PT ;  /* 0x00000380150c7812 */ /* 0x000fc400078ec0ff */
[----:B------:R-:W-:Y:S02]  /*21a30*/  LOP3.LUT R7, R10, 0x380, RZ, 0xc0, !PT ;  /* 0x000003800a077812 */ /* 0x000fe400078ec0ff */
[----:B------:R-:W-:Y:S02]  /*21a40*/  SHF.R.U64 R3, R3, 0x3, RZ ;  /* 0x0000000303037819 */ /* 0x000fe400000012ff */
[----:B------:R-:W-:Y:S02]  /*21a50*/  SHF.R.U64 R12, R12, 0x3, RZ ;  /* 0x000000030c0c7819 */ /* 0x000fe400000012ff */
[----:B------:R-:W-:Y:S02]  /*21a60*/  SHF.R.U64 R7, R7, 0x3, RZ ;  /* 0x0000000307077819 */ /* 0x000fe400000012ff */
[----:B------:R-:W-:Y:S02]  /*21a70*/  LOP3.LUT R14, R35, 0x380, RZ, 0xc0, !PT ;  /* 0x00000380230e7812 */ /* 0x000fe400078ec0ff */
[----:B------:R-:W-:-:S02]  /*21a80*/  LOP3.LUT R8, R3, R6, RZ, 0x3c, !PT ;  /* 0x0000000603087212 */ /* 0x000fc400078e3cff */
[----:B------:R-:W-:Y:S02]  /*21a90*/  LOP3.LUT R3, R24, 0x380, RZ, 0xc0, !PT ;  /* 0x0000038018037812 */ /* 0x000fe400078ec0ff */
[----:B------:R-:W-:Y:S02]  /*21aa0*/  LOP3.LUT R26, R103, 0x380, RZ, 0xc0, !PT ;  /* 0x00000380671a7812 */ /* 0x000fe400078ec0ff */
[----:B------:R-:W-:Y:S02]  /*21ab0*/  LOP3.LUT R12, R12, R21, RZ, 0x3c, !PT ;  /* 0x000000150c0c7212 */ /* 0x000fe400078e3cff */
[----:B--2---:R-:W-:Y:S02]  /*21ac0*/  LOP3.LUT R28, R105, 0x380, RZ, 0xc0, !PT ;  /* 0x00000380691c7812 */ /* 0x004fe400078ec0ff */
[----:B------:R-:W-:Y:S02]  /*21ad0*/  LOP3.LUT R10, R7, R10, RZ, 0x3c, !PT ;  /* 0x0000000a070a7212 */ /* 0x000fe400078e3cff */
[----:B------:R-:W-:-:S02]  /*21ae0*/  MOV R21, R4 ;  /* 0x0000000400157202 */ /* 0x000fc40000000f00 */
[----:B------:R-:W-:Y:S02]  /*21af0*/  SHF.R.U64 R14, R14, 0x3, RZ ;  /* 0x000000030e0e7819 */ /* 0x000fe400000012ff */
[----:B------:R-:W-:Y:S02]  /*21b00*/  F2FP.BF16.F32.PACK_AB R4, R89, R88 ;  /* 0x000000585904723e */ /* 0x000fe400000010ff */
[----:B------:R-:W-:Y:S02]  /*21b10*/  F2FP.BF16.F32.PACK_AB R5, R97, R96 ;  /* 0x000000606105723e */ /* 0x000fe400000010ff */
[----:B------:R-:W-:Y:S02]  /*21b20*/  F2FP.BF16.F32.PACK_AB R6, R91, R90 ;  /* 0x0000005a5b06723e */ /* 0x000fe400000010ff */
[----:B------:R-:W-:Y:S02]  /*21b30*/  F2FP.BF16.F32.PACK_AB R7, R99, R98 ;  /* 0x000000626307723e */ /* 0x000fe400000010ff */
[----:B------:R-:W-:-:S02]  /*21b40*/  SHF.R.U64 R3, R3, 0x3, RZ ;  /* 0x0000000303037819 */ /* 0x000fc400000012ff */
[----:B------:R-:W-:Y:S01]  /*21b50*/  SHF.R.U64 R26, R26, 0x3, RZ ;  /* 0x000000031a1a7819 */ /* 0x000fe200000012ff */
[----:B------:R0:W-:Y:S01]  /*21b60*/  STSM.16.M88.4 [R21], R4 ;  /* 0x0000000415007844 */ /* 0x0001e20000000200 */
[----:B------:R-:W-:Y:S02]  /*21b70*/  SHF.R.U64 R28, R28, 0x3, RZ ;  /* 0x000000031c1c7819 */ /* 0x000fe400000012ff */
[----:B------:R-:W-:Y:S02]  /*21b80*/  LOP3.LUT R14, R14, R35, RZ, 0x3c, !PT ;  /* 0x000000230e0e7212 */ /* 0x000fe400078e3cff */
[----:B------:R-:W-:Y:S02]  /*21b90*/  LOP3.LUT R24, R3, R24, RZ, 0x3c, !PT ;  /* 0x0000001803187212 */ /* 0x000fe400078e3cff */
[----:B------:R-:W-:Y:S02]  /*21ba0*/  LOP3.LUT R26, R26, R103, RZ, 0x3c, !PT ;  /* 0x000000671a1a7212 */ /* 0x000fe400078e3cff */
[----:B------:R-:W-:Y:S01]  /*21bb0*/  LOP3.LUT R32, R28, R105, RZ, 0x3c, !PT ;  /* 0x000000691c207212 */ /* 0x000fe200078e3cff */
[----:B------:R-:W2:Y:S01]  /*21bc0*/  LDC.64 R102, c[0x0][0xc00] ;  /* 0x00030000ff667b82 */ /* 0x000ea20000000a00 */
[----:B------:R-:W-:-:S02]  /*21bd0*/  MOV R107, R8 ;  /* 0x00000008006b7202 */ /* 0x000fc40000000f00 */
[----:B------:R-:W-:Y:S02]  /*21be0*/  MOV R106, R10 ;  /* 0x0000000a006a7202 */ /* 0x000fe40000000f00 */
[----:B------:R-:W-:Y:S02]  /*21bf0*/  F2FP.BF16.F32.PACK_AB R8, R41, R40 ;  /* 0x000000282908723e */ /* 0x000fe400000010ff */
[----:B0-----:R-:W-:Y:S02]  /*21c00*/  F2FP.BF16.F32.PACK_AB R4, R93, R92 ;  /* 0x0000005c5d04723e */ /* 0x001fe400000010ff */
[----:B------:R-:W-:Y:S02]  /*21c10*/  F2FP.BF16.F32.PACK_AB R5, R101, R100 ;  /* 0x000000646505723e */ /* 0x000fe400000010ff */
[----:B------:R-:W-:Y:S02]  /*21c20*/  F2FP.BF16.F32.PACK_AB R6, R37, R36 ;  /* 0x000000242506723e */ /* 0x000fe400000010ff */
[----:B------:R-:W-:-:S02]  /*21c30*/  F2FP.BF16.F32.PACK_AB R7, R39, R38 ;  /* 0x000000262707723e */ /* 0x000fc400000010ff */
[----:B------:R-:W-:Y:S02]  /*21c40*/  F2FP.BF16.F32.PACK_AB R9, R43, R42 ;  /* 0x0000002a2b09723e */ /* 0x000fe400000010ff */
[----:B------:R-:W-:Y:S01]  /*21c50*/  F2FP.BF16.F32.PACK_AB R10, R45, R44 ;  /* 0x0000002c2d0a723e */ /* 0x000fe200000010ff */
[----:B------:R0:W-:Y:S01]  /*21c60*/  STSM.16.M88.4 [R107], R4 ;  /* 0x000000046b007844 */ /* 0x0001e20000000200 */
[----:B------:R-:W-:Y:S02]  /*21c70*/  F2FP.BF16.F32.PACK_AB R11, R47, R46 ;  /* 0x0000002e2f0b723e */ /* 0x000fe400000010ff */
[----:B------:R-:W-:Y:S02]  /*21c80*/  MOV R105, R12 ;  /* 0x0000000c00697202 */ /* 0x000fe40000000f00 */
[----:B------:R-:W-:Y:S01]  /*21c90*/  MOV R3, R14 ;  /* 0x0000000e00037202 */ /* 0x000fe20000000f00 */
[----:B------:R-:W-:Y:S01]  /*21ca0*/  STSM.16.M88.4 [R106], R8 ;  /* 0x000000086a007844 */ /* 0x000fe20000000200 */
[----:B------:R-:W-:-:S02]  /*21cb0*/  MOV R104, R24 ;  /* 0x0000001800687202 */ /* 0x000fc40000000f00 */
[----:B------:R-:W-:Y:S02]  /*21cc0*/  MOV R28, R26 ;  /* 0x0000001a001c7202 */ /* 0x000fe40000000f00 */
[----:B------:R-:W-:Y:S02]  /*21cd0*/  F2FP.BF16.F32.PACK_AB R12, R49, R48 ;  /* 0x00000030310c723e */ /* 0x000fe400000010ff */
[----:B------:R-:W-:Y:S02]  /*21ce0*/  F2FP.BF16.F32.PACK_AB R13, R51, R50 ;  /* 0x00000032330d723e */ /* 0x000fe400000010ff */
[----:B------:R-:W-:Y:S02]  /*21cf0*/  F2FP.BF16.F32.PACK_AB R14, R53, R52 ;  /* 0x00000034350e723e */ /* 0x000fe400000010ff */
[----:B------:R-:W-:Y:S02]  /*21d00*/  F2FP.BF16.F32.PACK_AB R15, R55, R54 ;  /* 0x00000036370f723e */ /* 0x000fe400000010ff */
[----:B------:R-:W-:-:S02]  /*21d10*/  F2FP.BF16.F32.PACK_AB R24, R57, R56 ;  /* 0x000000383918723e */ /* 0x000fc400000010ff */
[----:B------:R-:W-:Y:S01]  /*21d20*/  F2FP.BF16.F32.PACK_AB R25, R59, R58 ;  /* 0x0000003a3b19723e */ /* 0x000fe200000010ff */
[----:B------:R2:W-:Y:S01]  /*21d30*/  STSM.16.M88.4 [R105], R12 ;  /* 0x0000000c69007844 */ /* 0x0005e20000000200 */
[----:B------:R-:W-:Y:S02]  /*21d40*/  F2FP.BF16.F32.PACK_AB R26, R61, R60 ;  /* 0x0000003c3d1a723e */ /* 0x000fe400000010ff */
[----:B------:R-:W-:Y:S02]  /*21d50*/  F2FP.BF16.F32.PACK_AB R27, R63, R62 ;  /* 0x0000003e3f1b723e */ /* 0x000fe400000010ff */
[----:B------:R-:W-:Y:S02]  /*21d60*/  MOV R21, R32 ;  /* 0x0000002000157202 */ /* 0x000fe40000000f00 */
[----:B------:R-:W-:Y:S01]  /*21d70*/  F2FP.BF16.F32.PACK_AB R32, R65, R64 ;  /* 0x000000404120723e */ /* 0x000fe200000010ff */
[----:B------:R3:W-:Y:S01]  /*21d80*/  STSM.16.M88.4 [R3], R24 ;  /* 0x0000001803007844 */ /* 0x0007e20000000200 */
[----:B------:R-:W-:-:S02]  /*21d90*/  F2FP.BF16.F32.PACK_AB R33, R67, R66 ;  /* 0x000000424321723e */ /* 0x000fc400000010ff */
[----:B------:R-:W-:Y:S02]  /*21da0*/  F2FP.BF16.F32.PACK_AB R35, R71, R70 ;  /* 0x000000464723723e */ /* 0x000fe400000010ff */
[----:B0-----:R-:W-:Y:S02]  /*21db0*/  F2FP.BF16.F32.PACK_AB R4, R95, R94 ;  /* 0x0000005e5f04723e */ /* 0x001fe400000010ff */
[----:B------:R-:W-:Y:S01]  /*21dc0*/  F2FP.BF16.F32.PACK_AB R5, R75, R74 ;  /* 0x0000004a4b05723e */ /* 0x000fe200000010ff */
[----:B------:R-:W-:Y:S01]  /*21dd0*/  STSM.16.M88.4 [R104], R32 ;  /* 0x0000002068007844 */ /* 0x000fe20000000200 */
[----:B------:R-:W-:Y:S01]  /*21de0*/  F2FP.BF16.F32.PACK_AB R6, R77, R76 ;  /* 0x0000004c4d06723e */ /* 0x000fe200000010ff */
[----:B--2---:R-:W-:Y:S01]  /*21df0*/  IMAD.WIDE R12, R207, 0x4, R102 ;  /* 0x00000004cf0c7825 */ /* 0x004fe200078e0266 */
[----:B------:R-:W-:Y:S01]  /*21e00*/  F2FP.BF16.F32.PACK_AB R7, R79, R78 ;  /* 0x0000004e4f07723e */ /* 0x000fe200000010ff */
[----:B------:R-:W0:Y:S01]  /*21e10*/  LDC.64 R14, c[0x0][0xba8] ;  /* 0x0002ea00ff0e7b82 */ /* 0x000e220000000a00 */
[----:B------:R-:W-:-:S02]  /*21e20*/  F2FP.BF16.F32.PACK_AB R8, R81, R80 ;  /* 0x000000505108723e */ /* 0x000fc400000010ff */
[----:B------:R-:W-:Y:S01]  /*21e30*/  F2FP.BF16.F32.PACK_AB R9, R83, R82 ;  /* 0x000000525309723e */ /* 0x000fe200000010ff */
[----:B------:R-:W-:Y:S01]  /*21e40*/  STSM.16.M88.4 [R28], R4 ;  /* 0x000000041c007844 */ /* 0x000fe20000000200 */
[----:B------:R-:W-:Y:S01]  /*21e50*/  F2FP.BF16.F32.PACK_AB R10, R85, R84 ;  /* 0x00000054550a723e */ /* 0x000fe200000010ff */
[----:B---3--:R-:W-:Y:S01]  /*21e60*/  IMAD.MOV.U32 R3, RZ, RZ, RZ ;  /* 0x000000ffff037224 */ /* 0x008fe200078e00ff */
[----:B------:R-:W-:Y:S02]  /*21e70*/  F2FP.BF16.F32.PACK_AB R11, R87, R86 ;  /* 0x00000056570b723e */ /* 0x000fe400000010ff */
[----:B------:R-:W-:-:S03]  /*21e80*/  ISETP.NE.U32.AND P0, PT, RZ, UR4, PT ;  /* 0x00000004ff007c0c */ /* 0x000fc6000bf05070 */
[----:B------:R2:W-:Y:S01]  /*21e90*/  STSM.16.M88.4 [R21], R8 ;  /* 0x0000000815007844 */ /* 0x0005e20000000200 */
[----:B------:R-:W-:Y:S01]  /*21ea0*/  BAR.SYNC.DEFER_BLOCKING 0x1, 0x100 ;  /* 0x0044000000007b1d */ /* 0x000fe20000010000 */
[----:B------:R-:W-:Y:S02]  /*21eb0*/  ISETP.NE.AND.EX P0, PT, RZ, UR5, PT, P0 ;  /* 0x00000005ff007c0c */ /* 0x000fe4000bf05300 */
[----:B------:R-:W-:Y:S02]  /*21ec0*/  ISETP.NE.U32.AND P1, PT, RZ, UR6, PT ;  /* 0x00000006ff007c0c */ /* 0x000fe4000bf25070 */
[----:B------:R-:W-:Y:S01]  /*21ed0*/  ISETP.NE.AND P2, PT, R206, RZ, PT ;  /* 0x000000ffce00720c */ /* 0x000fe20003f45270 */
[----:B------:R-:W-:Y:S02]  /*21ee0*/  IMAD.MOV.U32 R26, RZ, RZ, 0x9b8 ;  /* 0x000009b8ff1a7424 */ /* 0x000fe400078e00ff */
[----:B--2---:R-:W2:Y:S06]  /*21ef0*/  LDC R21, c[0x0][0xbe8] ;  /* 0x0002fa00ff157b82 */ /* 0x004eac0000000800 */
[----:B------:R-:W3:Y:S01]  /*21f00*/  @P0 LDG.E R3, desc[UR60][R12.64] ;  /* 0x0000003c0c030981 */ /* 0x000ee2000c1e1900 */
[----:B------:R-:W-:Y:S01]  /*21f10*/  ULDC UR6, c[0x0][0xa88] ;  /* 0x0002a20000067ab9 */ /* 0x000fe20000000800 */
[----:B------:R-:W-:Y:S01]  /*21f20*/  ISETP.NE.AND.EX P1, PT, RZ, UR7, PT, P1 ;  /* 0x00000007ff007c0c */ /* 0x000fe2000bf25310 */
[----:B------:R-:W-:Y:S01]  /*21f30*/  IMAD.U32 R102, RZ, RZ, UR6 ;  /* 0x00000006ff667e24 */ /* 0x000fe2000f8e00ff */
[----:B------:R-:W-:-:S02]  /*21f40*/  ULDC UR6, c[0x0][0xad4] ;  /* 0x0002b50000067ab9 */ /* 0x000fc40000000800 */
[----:B------:R-:W-:-:S04]  /*21f50*/  SEL R206, R206, UR6, P2 ;  /* 0x00000006cece7c07 */ /* 0x000fc80009000000 */
[----:B------:R-:W-:-:S04]  /*21f60*/  ISETP.GT.AND P3, PT, R206, 0x1, PT ;  /* 0x00000001ce00780c */ /* 0x000fc80003f64270 */
[----:B------:R-:W-:Y:S01]  /*21f70*/  SEL R26, R26, 0x978, P3 ;  /* 0x000009781a1a7807 */ /* 0x000fe20001800000 */
[----:B------:R-:W4:Y:S08]  /*21f80*/  @P1 LDC.64 R4, c[0x0][0xc08] ;  /* 0x00030200ff041b82 */ /* 0x000f300000000a00 */
[----:B------:R-:W1:Y:S08]  /*21f90*/  LDC.64 R6, c[0x0][R26+0x220] ;  /* 0x000088001a067b82 */ /* 0x000e700000000a00 */
[----:B------:R-:W0:Y:S01]  /*21fa0*/  LDC.64 R8, c[0x0][R26+0x218] ;  /* 0x000086001a087b82 */ /* 0x000e220000000a00 */
[----:B--2---:R-:W-:-:S07]  /*21fb0*/  ISETP.NE.AND P4, PT, R21, 0x1, PT ;  /* 0x000000011500780c */ /* 0x004fce0003f85270 */
[----:B------:R-:W2:Y:S01]  /*21fc0*/  LDC.64 R10, c[0x0][R26+0x228] ;  /* 0x00008a001a0a7b82 */ /* 0x000ea20000000a00 */
[----:B----4-:R-:W-:-:S05]  /*21fd0*/  @P1 IMAD.WIDE R4, R207, 0x4, R4 ;  /* 0x00000004cf041825 */ /* 0x010fca00078e0204 */
[----:B------:R4:W5:Y:S01]  /*21fe0*/  @P1 LDG.E R102, desc[UR60][R4.64] ;  /* 0x0000003c04661981 */ /* 0x000962000c1e1900 */
[----:B------:R-:W-:Y:S01]  /*21ff0*/  ISETP.NE.U32.AND P2, PT, RZ, UR4, PT ;  /* 0x00000004ff007c0c */ /* 0x000fe2000bf45070 */
[----:B------:R-:W3:Y:S01]  /*22000*/  @P4 LDC R35, c[0x0][0xbec] ;  /* 0x0002fb00ff234b82 */ /* 0x000ee20000000800 */
[----:B------:R-:W-:Y:S02]  /*22010*/  SHF.R.S32.HI R24, RZ, 0x1f, R207 ;  /* 0x0000001fff187819 */ /* 0x000fe400000114cf */
[----:B------:R-:W-:-:S04]  /*22020*/  ISETP.NE.AND.EX P2, PT, RZ, UR5, PT, P2 ;  /* 0x00000005ff007c0c */ /* 0x000fc8000bf45320 */
[----:B------:R-:W-:Y:S01]  /*22030*/  SEL R28, R207, RZ, !P2 ;  /* 0x000000ffcf1c7207 */ /* 0x000fe20005000000 */
[----:B----4-:R-:W4:Y:S01]  /*22040*/  LDC.64 R4, c[0x0][R26+0x210] ;  /* 0x000084001a047b82 */ /* 0x010f220000000a00 */
[----:B------:R-:W-:Y:S01]  /*22050*/  SEL R25, R24, RZ, !P2 ;  /* 0x000000ff18197207 */ /* 0x000fe20005000000 */
[----:B------:R-:W-:-:S06]  /*22060*/  IMAD.IADD R24, R202, 0x1, R188 ;  /* 0x00000001ca187824 */ /* 0x000fcc00078e02bc */
[----:B------:R-:W4:Y:S01]  /*22070*/  @P4 LDC R105, c[0x0][0xbf0] ;  /* 0x0002fc00ff694b82 */ /* 0x000f220000000800 */
[----:B-1----:R-:W-:-:S07]  /*22080*/  IMAD R7, R7, R28, RZ ;  /* 0x0000001c07077224 */ /* 0x002fce00078e02ff */
[----:B0-----:R-:W0:Y:S01]  /*22090*/  @!P3 LDC R14, c[0x0][0xb50] ;  /* 0x0002d400ff0ebb82 */ /* 0x001e220000000800 */
[----:B------:R-:W-:Y:S01]  /*220a0*/  IMAD R33, R6, R25, R7 ;  /* 0x0000001906217224 */ /* 0x000fe200078e0207 */
[----:B------:R-:W-:Y:S01]  /*220b0*/  SEL R25, R210, RZ, P3 ;  /* 0x000000ffd2197207 */ /* 0x000fe20001800000 */
[----:B------:R-:W-:-:S05]  /*220c0*/  IMAD.WIDE.U32 R6, R6, R28, RZ ;  /* 0x0000001c06067225 */ /* 0x000fca00078e00ff */
[----:B------:R-:W1:Y:S01]  /*220d0*/  @!P3 LDC R15, c[0x0][0xb54] ;  /* 0x0002d500ff0fbb82 */ /* 0x000e620000000800 */
[-C--:B------:R-:W-:Y:S02]  /*220e0*/  IMAD R27, R9, R169.reuse, RZ ;  /* 0x000000a9091b7224 */ /* 0x080fe400078e02ff */
[----:B------:R-:W-:-:S04]  /*220f0*/  IMAD.WIDE.U32 R8, R8, R169, RZ ;  /* 0x000000a908087225 */ /* 0x000fc800078e00ff */
[----:B------:R-:W-:Y:S02]  /*22100*/  IMAD.IADD R32, R9, 0x1, R27 ;  /* 0x0000000109207824 */ /* 0x000fe400078e021b */
[----:B------:R-:W-:Y:S02]  /*22110*/  IMAD.IADD R9, R7, 0x1, R33 ;  /* 0x0000000107097824 */ /* 0x000fe400078e0221 */
[----:B------:R-:W-:Y:S02]  /*22120*/  IMAD.MOV.U32 R7, RZ, RZ, R24 ;  /* 0x000000ffff077224 */ /* 0x000fe400078e0018 */
[-C--:B--2---:R-:W-:Y:S02]  /*22130*/  IMAD R27, R11, R25.reuse, RZ ;  /* 0x000000190b1b7224 */ /* 0x084fe400078e02ff */
[----:B------:R-:W-:-:S04]  /*22140*/  IMAD.WIDE.U32 R10, R10, R25, RZ ;  /* 0x000000190a0a7225 */ /* 0x000fc800078e00ff */
[----:B------:R-:W-:Y:S01]  /*22150*/  IMAD.IADD R27, R11, 0x1, R27 ;  /* 0x000000010b1b7824 */ /* 0x000fe200078e021b */
[--C-:B---3--:R-:W-:Y:S01]  /*22160*/  IADD3 R8, P2, P5, R6, R8, R3.reuse ;  /* 0x0000000806087210 */ /* 0x108fe20007d5e003 */
[----:B------:R-:W-:Y:S01]  /*22170*/  @P4 IMAD.HI.U32 R6, R24, R35, RZ ;  /* 0x0000002318064227 */ /* 0x000fe200078e00ff */
[----:B------:R-:W-:-:S04]  /*22180*/  SHF.R.S32.HI R103, RZ, 0x1f, R3 ;  /* 0x0000001fff677819 */ /* 0x000fc80000011403 */
[----:B----4-:R-:W-:Y:S02]  /*22190*/  @P4 SHF.R.U32.HI R7, RZ, R105, R6 ;  /* 0x00000069ff074219 */ /* 0x010fe40000011606 */
[----:B------:R-:W-:Y:S02]  /*221a0*/  IADD3.X R9, R9, R32, R103, P2, P5 ;  /* 0x0000002009097210 */ /* 0x000fe400017ea467 */
[----:B------:R-:W-:Y:S01]  /*221b0*/  IADD3 R10, P2, P5, R7, R8, R10 ;  /* 0x00000008070a7210 */ /* 0x000fe20007d5e00a */
[--C-:B------:R-:W-:Y:S01]  /*221c0*/  IMAD.MOV R25, RZ, RZ, -R7.reuse ;  /* 0x000000ffff197224 */ /* 0x100fe200078e0a07 */
[----:B------:R-:W-:-:S03]  /*221d0*/  SHF.R.S32.HI R6, RZ, 0x1f, R7 ;  /* 0x0000001fff067819 */ /* 0x000fc60000011407 */
[----:B------:R-:W-:Y:S01]  /*221e0*/  IMAD R7, R21, R25, R24 ;  /* 0x0000001915077224 */ /* 0x000fe200078e0218 */
[----:B------:R-:W-:-:S03]  /*221f0*/  IADD3.X R11, R6, R9, R27, P2, P5 ;  /* 0x00000009060b7210 */ /* 0x000fc600017ea41b */
        /* <DEDUP_REMOVED lines=12> */
.L_x_1833:
[----:B------:R-:W2:Y:S01]  /*222c0*/  LDL R8, [R1+0x50] ;  /* 0x0000500001087983 */ /* 0x000ea20000100800 */
[----:B-----5:R-:W-:Y:S01]  /*222d0*/  IMAD R102, R102, R21, RZ ;  /* 0x0000001566667224 */ /* 0x020fe200078e02ff */
[----:B------:R-:W-:Y:S02]  /*222e0*/  LOP3.LUT P0, RZ, R228, 0x3, RZ, 0xc0, !PT ;  /* 0x00000003e4ff7812 */ /* 0x000fe4000780c0ff */
[----:B------:R-:W-:Y:S04]  /*222f0*/  SHFL.IDX PT, R4, R14, RZ, 0x1c1f ;  /* 0x001c1fff0e047589 */ /* 0x000fe800000e0000 */
[----:B------:R-:W0:Y:S04]  /*22300*/  SHFL.IDX PT, R5, R15, RZ, 0x1c1f ;  /* 0x001c1fff0f057589 */ /* 0x000e2800000e0000 */
[----:B------:R-:W-:Y:S04]  /*22310*/  SHFL.IDX PT, R6, R14, 0x1, 0x1c1f ;  /* 0x003c1f000e067f89 */ /* 0x000fe800000e0000 */
[----:B------:R-:W1:Y:S01]  /*22320*/  SHFL.IDX PT, R7, R15, 0x1, 0x1c1f ;  /* 0x003c1f000f077f89 */ /* 0x000e6200000e0000 */
[----:B--2---:R-:W-:-:S04]  /*22330*/  IMAD.IADD R9, R8, 0x1, R188 ;  /* 0x0000000108097824 */ /* 0x004fc800078e02bc */
[C---:B------:R-:W-:Y:S01]  /*22340*/  VIADD R12, R9.reuse, 0x8 ;  /* 0x00000008090c7836 */ /* 0x040fe20000000000 */
[----:B------:R-:W-:-:S04]  /*22350*/  ISETP.GE.OR P1, PT, R9, R102, P0 ;  /* 0x000000660900720c */ /* 0x000fc80000726670 */
[----:B------:R-:W-:-:S09]  /*22360*/  ISETP.GE.OR P0, PT, R12, R102, P0 ;  /* 0x000000660c00720c */ /* 0x000fd20000706670 */
[----:B0-----:R0:W-:Y:S04]  /*22370*/  @!P1 ST.E desc[UR60][R4.64], R0 ;  /* 0x0000000004009985 */ /* 0x0011e8000c10193c */
[----:B-1----:R0:W-:Y:S01]  /*22380*/  @!P0 ST.E desc[UR60][R6.64], R20 ;  /* 0x0000001406008985 */ /* 0x0021e2000c10193c */
[----:B------:R-:W-:Y:S05]  /*22390*/  @P3 BRA `(.L_x_1834) ;  /* 0x0000000800843947 */ /* 0x000fea0003800000 */
[----:B0-----:R-:W-:Y:S01]  /*223a0*/  IMAD R5, R225, 0x40, R203 ;  /* 0x00000040e1057824 */ /* 0x001fe200078e02cb */
[----:B------:R-:W0:Y:S01]  /*223b0*/  @P4 LDC R53, c[0x0][0xbec] ;  /* 0x0002fb00ff354b82 */ /* 0x000e220000000800 */
[----:B------:R-:W-:Y:S02]  /*223c0*/  ULDC.64 UR4, c[0x0][0xaa0] ;  /* 0x0002a80000047ab9 */ /* 0x000fe40000000a00 */
[----:B------:R-:W-:-:S03]  /*223d0*/  IMAD.WIDE R72, R5, 0x2, R72 ;  /* 0x0000000205487825 */ /* 0x000fc600078e0248 */
[C---:B------:R-:W-:Y:S02]  /*223e0*/  IADD3 R9, P6, R72.reuse, 0x1000, RZ ;  /* 0x0000100048097810 */ /* 0x040fe40007fde0ff */
[----:B------:R-:W1:Y:S01]  /*223f0*/  @P4 LDC R55, c[0x0][0xbf0] ;  /* 0x0002fc00ff374b82 */ /* 0x000e620000000800 */
[----:B------:R-:W-:Y:S01]  /*22400*/  IMAD.WIDE.U32 R48, R3, UR4, RZ ;  /* 0x0000000403307c25 */ /* 0x000fe2000f8e00ff */
[C---:B------:R-:W-:Y:S02]  /*22410*/  IADD3 R13, P5, R72.reuse, 0x2000, RZ ;  /* 0x00002000480d7810 */ /* 0x040fe40007fbe0ff */
[----:B------:R-:W-:Y:S02]  /*22420*/  LOP3.LUT R8, R9, 0x380, RZ, 0xc0, !PT ;  /* 0x0000038009087812 */ /* 0x000fe400078ec0ff */
[----:B------:R-:W-:Y:S02]  /*22430*/  IADD3 R25, P3, R72, 0x3000, RZ ;  /* 0x0000300048197810 */ /* 0x000fe40007f7e0ff */
[----:B------:R-:W-:-:S02]  /*22440*/  SHF.R.U64 R8, R8, 0x3, RZ ;  /* 0x0000000308087819 */ /* 0x000fc400000012ff */
[----:B------:R-:W-:Y:S02]  /*22450*/  IADD3 R33, P2, R72, 0x4000, RZ ;  /* 0x0000400048217810 */ /* 0x000fe40007f5e0ff */
[----:B------:R-:W-:Y:S01]  /*22460*/  LOP3.LUT R8, R8, R9, RZ, 0x3c, !PT ;  /* 0x0000000908087212 */ /* 0x000fe200078e3cff */
[--C-:B------:R-:W-:Y:S01]  /*22470*/  IMAD.X R9, RZ, RZ, R73.reuse, P6 ;  /* 0x000000ffff097224 */ /* 0x100fe200030e0649 */
[C---:B------:R-:W-:Y:S02]  /*22480*/  IADD3 R5, P6, R72.reuse, 0x7000, RZ ;  /* 0x0000700048057810 */ /* 0x040fe40007fde0ff */
[C---:B------:R-:W-:Y:S02]  /*22490*/  IADD3 R37, P1, R72.reuse, 0x5000, RZ ;  /* 0x0000500048257810 */ /* 0x040fe40007f3e0ff */
[----:B------:R-:W-:Y:S01]  /*224a0*/  LOP3.LUT R0, R5, 0x380, RZ, 0xc0, !PT ;  /* 0x0000038005007812 */ /* 0x000fe200078ec0ff */
[----:B------:R-:W-:Y:S01]  /*224b0*/  IMAD.X R45, RZ, RZ, R73, P6 ;  /* 0x000000ffff2d7224 */ /* 0x000fe200030e0649 */
[----:B------:R-:W-:Y:S01]  /*224c0*/  IADD3 R41, P0, R72, 0x6000, RZ ;  /* 0x0000600048297810 */ /* 0x000fe20007f1e0ff */
[----:B------:R-:W5:Y:S01]  /*224d0*/  LD.E.128 R8, desc[UR60][R8.64] ;  /* 0x0000003c08087980 */ /* 0x000f62000c101d00 */
[----:B------:R-:W-:-:S02]  /*224e0*/  SHF.R.U64 R0, R0, 0x3, RZ ;  /* 0x0000000300007819 */ /* 0x000fc400000012ff */
[----:B------:R-:W-:Y:S02]  /*224f0*/  LOP3.LUT R12, R13, 0x380, RZ, 0xc0, !PT ;  /* 0x000003800d0c7812 */ /* 0x000fe400078ec0ff */
[----:B------:R-:W-:Y:S01]  /*22500*/  LOP3.LUT R44, R0, R5, RZ, 0x3c, !PT ;  /* 0x00000005002c7212 */ /* 0x000fe200078e3cff */
[----:B------:R-:W-:Y:S01]  /*22510*/  IMAD R0, R103, UR4, RZ ;  /* 0x0000000467007c24 */ /* 0x000fe2000f8e02ff */
[----:B------:R-:W-:Y:S02]  /*22520*/  LOP3.LUT R24, R25, 0x380, RZ, 0xc0, !PT ;  /* 0x0000038019187812 */ /* 0x000fe400078ec0ff */
[----:B------:R-:W-:Y:S01]  /*22530*/  LOP3.LUT R32, R33, 0x380, RZ, 0xc0, !PT ;  /* 0x0000038021207812 */ /* 0x000fe200078ec0ff */
[----:B------:R-:W-:Y:S01]  /*22540*/  IMAD R51, R3, UR5, R0 ;  /* 0x0000000503337c24 */ /* 0x000fe2000f8e0200 */
[----:B------:R-:W-:Y:S01]  /*22550*/  ULDC.64 UR4, c[0x0][0xae8] ;  /* 0x0002ba0000047ab9 */ /* 0x000fe20000000a00 */
[----:B------:R-:W-:Y:S01]  /*22560*/  IMAD R3, R205, 0x20, R225 ;  /* 0x00000020cd037824 */ /* 0x000fe200078e02e1 */
[----:B------:R-:W-:Y:S01]  /*22570*/  LOP3.LUT R36, R37, 0x380, RZ, 0xc0, !PT ;  /* 0x0000038025247812 */ /* 0x000fe200078ec0ff */
[----:B------:R-:W-:Y:S01]  /*22580*/  IMAD.IADD R49, R49, 0x1, R51 ;  /* 0x0000000131317824 */ /* 0x000fe200078e0233 */
[----:B------:R-:W-:Y:S01]  /*22590*/  LOP3.LUT R40, R41, 0x380, RZ, 0xc0, !PT ;  /* 0x0000038029287812 */ /* 0x000fe200078ec0ff */
[----:B------:R-:W-:Y:S01]  /*225a0*/  IMAD.IADD R50, R188, 0x1, R3 ;  /* 0x00000001bc327824 */ /* 0x000fe200078e0203 */
[----:B------:R-:W-:Y:S01]  /*225b0*/  LOP3.LUT R7, R72, 0x380, RZ, 0xc0, !PT ;  /* 0x0000038048077812 */ /* 0x000fe200078ec0ff */
[----:B------:R-:W-:Y:S01]  /*225c0*/  IMAD.WIDE.U32 R48, R169, UR4, R48 ;  /* 0x00000004a9307c25 */ /* 0x000fe2000f8e0030 */
[----:B------:R-:W-:Y:S01]  /*225d0*/  SHF.R.S32.HI R51, RZ, 0x1f, R28 ;  /* 0x0000001fff337819 */ /* 0x000fe2000001141c */
[----:B------:R-:W5:Y:S01]  /*225e0*/  LD.E.128 R44, desc[UR60][R44.64] ;  /* 0x0000003c2c2c7980 */ /* 0x000f62000c101d00 */
[----:B------:R-:W-:Y:S01]  /*225f0*/  SHF.R.U64 R12, R12, 0x3, RZ ;  /* 0x000000030c0c7819 */ /* 0x000fe200000012ff */
[----:B0-----:R-:W-:Y:S01]  /*22600*/  @P4 IMAD.HI.U32 R0, R50, R53, RZ ;  /* 0x0000003532004227 */ /* 0x001fe200078e00ff */
[----:B------:R-:W-:-:S02]  /*22610*/  SHF.R.U64 R24, R24, 0x3, RZ ;  /* 0x0000000318187819 */ /* 0x000fc400000012ff */
[----:B------:R-:W-:Y:S01]  /*22620*/  SHF.R.U64 R32, R32, 0x3, RZ ;  /* 0x0000000320207819 */ /* 0x000fe200000012ff */
[----:B------:R-:W-:Y:S01]  /*22630*/  IMAD R49, R169, UR5, R49 ;  /* 0x00000005a9317c24 */ /* 0x000fe2000f8e0231 */
[----:B------:R-:W-:Y:S01]  /*22640*/  ULDC.64 UR4, c[0x0][0xaf0] ;  /* 0x0002bc0000047ab9 */ /* 0x000fe20000000a00 */
[----:B------:R-:W-:Y:S01]  /*22650*/  IMAD.MOV.U32 R3, RZ, RZ, R50 ;  /* 0x000000ffff037224 */ /* 0x000fe200078e0032 */
[----:B-1----:R-:W-:Y:S01]  /*22660*/  @P4 SHF.R.U32.HI R3, RZ, R55, R0 ;  /* 0x00000037ff034219 */ /* 0x002fe20000011600 */
[----:B------:R-:W-:Y:S01]  /*22670*/  IMAD R51, R51, UR4, RZ ;  /* 0x0000000433337c24 */ /* 0x000fe2000f8e02ff */
[----:B------:R-:W-:Y:S02]  /*22680*/  SHF.R.U64 R36, R36, 0x3, RZ ;  /* 0x0000000324247819 */ /* 0x000fe400000012ff */
[----:B------:R-:W-:Y:S02]  /*22690*/  SHF.R.U64 R40, R40, 0x3, RZ ;  /* 0x0000000328287819 */ /* 0x000fe400000012ff */
[----:B------:R-:W-:Y:S01]  /*226a0*/  SHF.R.U64 R7, R7, 0x3, RZ ;  /* 0x0000000307077819 */ /* 0x000fe200000012ff */
[--C-:B------:R-:W-:Y:S01]  /*226b0*/  IMAD.MOV R20, RZ, RZ, -R3.reuse ;  /* 0x000000ffff147224 */ /* 0x100fe200078e0a03 */
[----:B------:R-:W-:Y:S01]  /*226c0*/  SHF.R.S32.HI R0, RZ, 0x1f, R3 ;  /* 0x0000001fff007819 */ /* 0x000fe20000011403 */
[----:B------:R-:W-:Y:S01]  /*226d0*/  IMAD R51, R28, UR5, R51 ;  /* 0x000000051c337c24 */ /* 0x000fe2000f8e0233 */
[----:B------:R-:W-:Y:S01]  /*226e0*/  LOP3.LUT R12, R12, R13, RZ, 0x3c, !PT ;  /* 0x0000000d0c0c7212 */ /* 0x000fe200078e3cff */
[--C-:B------:R-:W-:Y:S01]  /*226f0*/  IMAD.X R13, RZ, RZ, R73.reuse, P5 ;  /* 0x000000ffff0d7224 */ /* 0x100fe200028e0649 */
[----:B------:R-:W-:Y:S01]  /*22700*/  LOP3.LUT R24, R24, R25, RZ, 0x3c, !PT ;  /* 0x0000001918187212 */ /* 0x000fe200078e3cff */
[--C-:B------:R-:W-:Y:S01]  /*22710*/  IMAD.X R25, RZ, RZ, R73.reuse, P3 ;  /* 0x000000ffff197224 */ /* 0x100fe200018e0649 */
[----:B------:R-:W-:Y:S01]  /*22720*/  LOP3.LUT R32, R32, R33, RZ, 0x3c, !PT ;  /* 0x0000002120207212 */ /* 0x000fe200078e3cff */
[--C-:B------:R-:W-:Y:S01]  /*22730*/  IMAD.X R33, RZ, RZ, R73.reuse, P2 ;  /* 0x000000ffff217224 */ /* 0x100fe200010e0649 */
[----:B------:R-:W-:Y:S01]  /*22740*/  LOP3.LUT R36, R36, R37, RZ, 0x3c, !PT ;  /* 0x0000002524247212 */ /* 0x000fe200078e3cff */
[--C-:B------:R-:W-:Y:S01]  /*22750*/  IMAD.X R37, RZ, RZ, R73.reuse, P1 ;  /* 0x000000ffff257224 */ /* 0x100fe200008e0649 */
[----:B------:R-:W-:Y:S01]  /*22760*/  LOP3.LUT R40, R40, R41, RZ, 0x3c, !PT ;  /* 0x0000002928287212 */ /* 0x000fe200078e3cff */
[----:B------:R-:W-:Y:S01]  /*22770*/  IMAD.X R41, RZ, RZ, R73, P0 ;  /* 0x000000ffff297224 */ /* 0x000fe200000e0649 */
[----:B------:R-:W-:Y:S01]  /*22780*/  LOP3.LUT R72, R7, R72, RZ, 0x3c, !PT ;  /* 0x0000004807487212 */ /* 0x000fe200078e3cff */
[----:B------:R-:W-:Y:S01]  /*22790*/  IMAD.WIDE.U32 R48, R28, UR4, R48 ;  /* 0x000000041c307c25 */ /* 0x000fe2000f8e0030 */
[----:B------:R-:W-:Y:S01]  /*227a0*/  ULDC.64 UR4, c[0x0][0xae0] ;  /* 0x0002b80000047ab9 */ /* 0x000fe20000000a00 */
[----:B------:R-:W5:Y:S02]  /*227b0*/  LD.E.128 R12, desc[UR60][R12.64] ;  /* 0x0000003c0c0c7980 */ /* 0x000f64000c101d00 */
[----:B------:R-:W-:-:S02]  /*227c0*/  IMAD R0, R0, UR4, RZ ;  /* 0x0000000400007c24 */ /* 0x000fc4000f8e02ff */
[----:B------:R-:W-:Y:S01]  /*227d0*/  IMAD R21, R21, R20, R50 ;  /* 0x0000001415157224 */ /* 0x000fe200078e0232 */
[----:B------:R0:W5:Y:S01]  /*227e0*/  LD.E.128 R4, desc[UR60][R72.64] ;  /* 0x0000003c48047980 */ /* 0x000162000c101d00 */
[----:B------:R-:W-:Y:S02]  /*227f0*/  IMAD.IADD R49, R49, 0x1, R51 ;  /* 0x0000000131317824 */ /* 0x000fe400078e0233 */
[----:B------:R-:W-:Y:S01]  /*22800*/  IMAD R51, R3, UR5, R0 ;  /* 0x0000000503337c24 */ /* 0x000fe2000f8e0200 */
        /* <DEDUP_REMOVED lines=13> */
[----:B------:R-:W-:-:S02]  /*228e0*/  IMAD R0, R0, UR4, RZ ;  /* 0x0000000400007c24 */ /* 0x000fc4000f8e02ff */
[----:B------:R-:W-:Y:S02]  /*228f0*/  IMAD.IADD R49, R49, 0x1, R51 ;  /* 0x0000000131317824 */ /* 0x000fe400078e0233 */
[----:B------:R-:W-:Y:S02]  /*22900*/  IMAD.IADD R53, R225, 0x1, R188 ;  /* 0x00000001e1357824 */ /* 0x000fe400078e02bc */
[C---:B------:R-:W-:Y:S02]  /*22910*/  IMAD R51, R21.reuse, UR5, R0 ;  /* 0x0000000515337c24 */ /* 0x040fe4000f8e0200 */
[----:B------:R-:W-:Y:S01]  /*22920*/  IMAD.WIDE.U32 R20, R21, UR4, R48 ;  /* 0x0000000415147c25 */ /* 0x000fe2000f8e0030 */
[----:B------:R-:W-:Y:S01]  /*22930*/  ISETP.GE.AND P2, PT, R53, R102, PT ;  /* 0x000000663500720c */ /* 0x000fe20003f46270 */
[----:B------:R-:W-:Y:S02]  /*22940*/  ULDC.64 UR4, c[0x0][0xa80] ;  /* 0x0002a00000047ab9 */ /* 0x000fe40000000a00 */
[----:B------:R-:W-:Y:S01]  /*22950*/  VIADD R0, R2, 0x2a820 ;  /* 0x0002a82002007836 */ /* 0x000fe20000000000 */
[----:B------:R-:W-:Y:S01]  /*22960*/  LEA R28, P3, R20, UR4, 0x1 ;  /* 0x00000004141c7c11 */ /* 0x000fe2000f8608ff */
[----:B------:R-:W-:-:S02]  /*22970*/  IMAD.IADD R21, R21, 0x1, R51 ;  /* 0x0000000115157824 */ /* 0x000fc400078e0233 */
[----:B------:R-:W-:Y:S01]  /*22980*/  VIADD R3, R53, 0x20 ;  /* 0x0000002035037836 */ /* 0x000fe20000000000 */
[----:B------:R-:W-:Y:S02]  /*22990*/  PRMT R0, RZ, 0x654, R0 ;  /* 0x00000654ff007816 */ /* 0x000fe40000000000 */
[----:B------:R-:W-:Y:S02]  /*229a0*/  LEA.HI.X R50, R20, UR5, R21, 0x1, P3 ;  /* 0x0000000514327c11 */ /* 0x000fe400098f0c15 */
[----:B------:R-:W-:Y:S01]  /*229b0*/  ISETP.GE.AND P0, PT, R3, R102, PT ;  /* 0x000000660300720c */ /* 0x000fe20003f06270 */
[----:B------:R-:W-:Y:S01]  /*229c0*/  VIADD R3, R53, 0x40 ;  /* 0x0000004035037836 */ /* 0x000fe20000000000 */
[----:B-1----:R1:W-:Y:S01]  /*229d0*/  SYNCS.ARRIVE.TRANS64.RED.A1T0 RZ, [R0+URZ], RZ ;  /* 0x000000ff00ff79a7 */ /* 0x0023e2000810043f */
[----:B------:R0:W2:Y:S01]  /*229e0*/  SHFL.IDX PT, R48, R28, RZ, 0x181f ;  /* 0x00181fff1c307589 */ /* 0x0000a200000e0000 */
[----:B------:R-:W-:Y:S01]  /*229f0*/  BSSY B1, `(.L_x_1835) ;  /* 0x000000f000017945 */ /* 0x000fe20003800000 */
[----:B------:R-:W-:-:S02]  /*22a00*/  SHF.R.S32.HI R104, RZ, 0x1f, R204 ;  /* 0x0000001fff687819 */ /* 0x000fc400000114cc */
[----:B------:R-:W-:Y:S01]  /*22a10*/  ISETP.GE.AND P1, PT, R3, R102, PT ;  /* 0x000000660300720c */ /* 0x000fe20003f26270 */
[----:B-1----:R0:W1:Y:S01]  /*22a20*/  SHFL.IDX PT, R0, R50, RZ, 0x181f ;  /* 0x00181fff32007589 */ /* 0x00206200000e0000 */
[----:B------:R-:W-:Y:S01]  /*22a30*/  SHF.R.S32.HI R105, RZ, 0x1f, R203 ;  /* 0x0000001fff697819 */ /* 0x000fe200000114cb */
[----:B------:R-:W-:Y:S10]  /*22a40*/  @P2 BRA `(.L_x_1836) ;  /* 0x0000000000242947 */ /* 0x000ff40003800000 */
        /* <DEDUP_REMOVED lines=9> */
.L_x_1836:
[----:B------:R-:W-:Y:S05]  /*22ae0*/  BSYNC B1 ;  /* 0x0000000000017941 */ /* 0x000fea0003800000 */
.L_x_1835:
        /* <DEDUP_REMOVED lines=13> */
.L_x_1838:
[----:B------:R-:W-:Y:S05]  /*22bc0*/  BSYNC B1 ;  /* 0x0000000000017941 */ /* 0x000fea0003800000 */
.L_x_1837:
        /* <DEDUP_REMOVED lines=13> */
.L_x_1840:
[----:B------:R-:W-:Y:S05]  /*22ca0*/  BSYNC B1 ;  /* 0x0000000000017941 */ /* 0x000fea0003800000 */
.L_x_1839:
[----:B------:R-:W-:Y:S01]  /*22cb0*/  VIADD R3, R53, 0x60 ;  /* 0x0000006035037836 */ /* 0x000fe20000000000 */
[----:B01--4-:R-:W0:Y:S04]  /*22cc0*/  SHFL.IDX PT, R50, R50, 0x3, 0x181f ;  /* 0x00781f0032327f89 */ /* 0x013e2800000e0000 */
        /* <DEDUP_REMOVED lines=14> */
.L_x_1834:
[----:B------:R-:W-:Y:S01]  /*22db0*/  ULDC.64 UR4, c[0x0][0xb08] ;  /* 0x0002c20000047ab9 */ /* 0x000fe20000000a00 */
[----:B------:R-:W1:Y:S01]  /*22dc0*/  @P4 LDC R11, c[0x0][0xbec] ;  /* 0x0002fb00ff0b4b82 */ /* 0x000e620000000800 */
[----:B0-----:R-:W-:Y:S01]  /*22dd0*/  IMAD R0, R103, UR4, RZ ;  /* 0x0000000467007c24 */ /* 0x001fe2000f8e02ff */
[----:B------:R-:W-:Y:S01]  /*22de0*/  ULDC.64 UR6, c[0x0][0xb30] ;  /* 0x0002cc0000067ab9 */ /* 0x000fe20000000a00 */
[----:B------:R-:W-:Y:S01]  /*22df0*/  IMAD.WIDE.U32 R4, R3, UR4, RZ ;  /* 0x0000000403047c25 */ /* 0x000fe2000f8e00ff */
[----:B------:R-:W-:Y:S01]  /*22e00*/  ISETP.GE.AND P0, PT, R9, R102, PT ;  /* 0x000000660900720c */ /* 0x000fe20003f06270 */
[----:B------:R-:W-:Y:S01]  /*22e10*/  BSSY B1, `(.L_x_1842) ;  /* 0x0000079000017945 */ /* 0x000fe20003800000 */
[----:B------:R-:W-:Y:S01]  /*22e20*/  SHF.R.S32.HI R25, RZ, 0x1f, R212 ;  /* 0x0000001fff197819 */ /* 0x000fe200000114d4 */
[----:B------:R-:W-:Y:S01]  /*22e30*/  IMAD R3, R3, UR5, R0 ;  /* 0x0000000503037c24 */ /* 0x000fe2000f8e0200 */
[----:B------:R-:W-:Y:S01]  /*22e40*/  ULDC.64 UR4, c[0x0][0xb38] ;  /* 0x0002ce0000047ab9 */ /* 0x000fe20000000a00 */
[----:B------:R-:W0:Y:S01]  /*22e50*/  @P4 LDC R0, c[0x0][0xbf0] ;  /* 0x0002fc00ff004b82 */ /* 0x000e220000000800 */
[C---:B------:R-:W-:Y:S01]  /*22e60*/  VIADD R13, R182.reuse, 0x8 ;  /* 0x00000008b60d7836 */ /* 0x040fe20000000000 */
[----:B------:R-:W-:Y:S01]  /*22e70*/  SHF.R.S32.HI R26, RZ, 0x1f, R213 ;  /* 0x0000001fff1a7819 */ /* 0x000fe200000114d5 */
[----:B------:R-:W-:Y:S01]  /*22e80*/  IMAD.IADD R5, R5, 0x1, R3 ;  /* 0x0000000105057824 */ /* 0x000fe200078e0203 */
[----:B------:R-:W-:Y:S01]  /*22e90*/  SHF.R.S32.HI R3, RZ, 0x1f, R28 ;  /* 0x0000001fff037819 */ /* 0x000fe2000001141c */
[----:B------:R-:W-:Y:S01]  /*22ea0*/  VIADD R15, R182, 0x10 ;  /* 0x00000010b60f7836 */ /* 0x000fe20000000000 */
[----:B------:R-:W-:Y:S01]  /*22eb0*/  SHF.R.S32.HI R14, RZ, 0x1f, R13 ;  /* 0x0000001fff0e7819 */ /* 0x000fe2000001140d */
[----:B------:R-:W-:Y:S01]  /*22ec0*/  IMAD.WIDE.U32 R4, R169, UR4, R4 ;  /* 0x00000004a9047c25 */ /* 0x000fe2000f8e0004 */
[----:B------:R-:W-:-:S02]  /*22ed0*/  SHF.R.S32.HI R27, RZ, 0x1f, R214 ;  /* 0x0000001fff1b7819 */ /* 0x000fc400000114d6 */
[----:B------:R-:W-:Y:S01]  /*22ee0*/  SHF.R.S32.HI R20, RZ, 0x1f, R15 ;  /* 0x0000001fff147819 */ /* 0x000fe2000001140f */
[----:B------:R-:W-:Y:S01]  /*22ef0*/  IMAD R5, R169, UR5, R5 ;  /* 0x00000005a9057c24 */ /* 0x000fe2000f8e0205 */
[----:B------:R-:W-:Y:S01]  /*22f00*/  ULDC.64 UR4, c[0x0][0xb40] ;  /* 0x0002d00000047ab9 */ /* 0x000fe20000000a00 */
[----:B------:R-:W-:Y:S01]  /*22f10*/  SHF.R.S32.HI R32, RZ, 0x1f, R215 ;  /* 0x0000001fff207819 */ /* 0x000fe200000114d7 */
[----:B------:R-:W-:Y:S01]  /*22f20*/  IMAD R3, R3, UR4, RZ ;  /* 0x0000000403037c24 */ /* 0x000fe2000f8e02ff */
[----:B------:R-:W-:Y:S01]  /*22f30*/  SHF.R.S32.HI R33, RZ, 0x1f, R216 ;  /* 0x0000001fff217819 */ /* 0x000fe200000114d8 */
[----:B-1----:R-:W-:Y:S01]  /*22f40*/  @P4 IMAD.HI.U32 R11, R24, R11, RZ ;  /* 0x0000000b180b4227 */ /* 0x002fe200078e00ff */
        /* <DEDUP_REMOVED lines=8> */
[----:B0-----:R-:W-:Y:S01]  /*22fd0*/  @P4 SHF.R.U32.HI R3, RZ, R0, R11 ;  /* 0x00000000ff034219 */ /* 0x001fe2000001160b */
[----:B------:R-:W-:Y:S01]  /*22fe0*/  IMAD.IADD R5, R5, 0x1, R7 ;  /* 0x0000000105057824 */ /* 0x000fe200078e0207 */
[----:B------:R-:W-:Y:S02]  /*22ff0*/  SHF.R.S32.HI R104, RZ, 0x1f, R221 ;  /* 0x0000001fff687819 */ /* 0x000fe400000114dd */
[--C-:B------:R-:W-:Y:S01]  /*23000*/  SHF.R.S32.HI R0, RZ, 0x1f, R3.reuse ;  /* 0x0000001fff007819 */ /* 0x100fe20000011403 */
[----:B------:R-:W-:Y:S01]  /*23010*/  IMAD.MOV R6, RZ, RZ, -R3 ;  /* 0x000000ffff067224 */ /* 0x000fe200078e0a03 */
[----:B------:R-:W-:Y:S01]  /*23020*/  SHF.R.S32.HI R105, RZ, 0x1f, R222 ;  /* 0x0000001fff697819 */ /* 0x000fe200000114de */
[----:B------:R-:W-:Y:S01]  /*23030*/  IMAD.WIDE.U32 R4, R210, UR4, R4 ;  /* 0x00000004d2047c25 */ /* 0x000fe2000f8e0004 */
[----:B------:R-:W-:-:S03]  /*23040*/  SHF.R.S32.HI R106, RZ, 0x1f, R223 ;  /* 0x0000001fff6a7819 */ /* 0x000fc600000114df */
[----:B------:R-:W-:Y:S02]  /*23050*/  IMAD R21, R21, R6, R24 ;  /* 0x0000000615157224 */ /* 0x000fe400078e0218 */
[----:B------:R-:W-:Y:S02]  /*23060*/  IMAD R0, R0, UR6, RZ ;  /* 0x0000000600007c24 */ /* 0x000fe4000f8e02ff */
[----:B------:R-:W-:Y:S01]  /*23070*/  IMAD R5, R210, UR5, R5 ;  /* 0x00000005d2057c24 */ /* 0x000fe2000f8e0205 */
[----:B------:R-:W-:Y:S01]  /*23080*/  ULDC.64 UR4, c[0x0][0xb28] ;  /* 0x0002ca0000047ab9 */ /* 0x000fe20000000a00 */
        /* <DEDUP_REMOVED lines=9> */
[----:B------:R-:W-:Y:S01]  /*23120*/  LEA R0, P1, R4, UR4, 0x2 ;  /* 0x0000000404007c11 */ /* 0x000fe2000f8210ff */
[----:B------:R-:W-:-:S03]  /*23130*/  VIADD R6, R2, 0x2a820 ;  /* 0x0002a82002067836 */ /* 0x000fc60000000000 */
[----:B------:R-:W-:Y:S02]  /*23140*/  LEA.HI.X R3, R4, UR5, R3, 0x2, P1 ;  /* 0x0000000504037c11 */ /* 0x000fe400088f1403 */
[----:B------:R-:W-:Y:S01]  /*23150*/  PRMT R6, RZ, 0x654, R6 ;  /* 0x00000654ff067816 */ /* 0x000fe20000000006 */
[----:B------:R0:W1:Y:S03]  /*23160*/  SHFL.IDX PT, R4, R0, RZ, 0x1c1f ;  /* 0x001c1fff00047589 */ /* 0x00006600000e0000 */
[----:B------:R0:W-:Y:S01]  /*23170*/  SYNCS.ARRIVE.TRANS64.RED.A1T0 RZ, [R6+URZ], RZ ;  /* 0x000000ff06ff79a7 */ /* 0x0001e2000810043f */
[----:B------:R0:W2:Y:S01]  /*23180*/  SHFL.IDX PT, R5, R3, RZ, 0x1c1f ;  /* 0x001c1fff03057589 */ /* 0x0000a200000e0000 */
        /* <DEDUP_REMOVED lines=65> */
.L_x_1843:
[----:B------:R-:W-:Y:S05]  /*235a0*/  BSYNC B1 ;  /* 0x0000000000017941 */ /* 0x000fea0003800000 */
.L_x_1842:
[----:B------:R-:W-:Y:S01]  /*235b0*/  ISETP.GE.AND P0, PT, R12, R102, PT ;  /* 0x000000660c00720c */ /* 0x000fe20003f06270 */
[----:B--23--:R2:W3:Y:S04]  /*235c0*/  SHFL.IDX PT, R5, R3, 0x1, 0x1c1f ;  /* 0x003c1f0003057f89 */ /* 0x00c4e800000e0000 */
[----:B-1----:R2:W1:Y:S08]  /*235d0*/  SHFL.IDX PT, R4, R0, 0x1, 0x1c1f ;  /* 0x003c1f0000047f89 */ /* 0x00247000000e0000 */
[----:B--2---:R-:W-:Y:S05]  /*235e0*/  @P0 BRA `(.L_x_1841) ;  /* 0x0000000c00f00947 */ /* 0x004fea0003800000 */
[----:B------:R-:W-:Y:S02]  /*235f0*/  ULDC UR4, c[0x0][0xac8] ;  /* 0x0002b20000047ab9 */ /* 0x000fe40000000800 */
[----:B------:R-:W-:Y:S02]  /*23600*/  ISETP.GE.AND P1, PT, R13, UR4, PT ;  /* 0x000000040d007c0c */ /* 0x000fe4000bf26270 */
[----:B------:R-:W-:Y:S02]  /*23610*/  ISETP.GE.AND P0, PT, R15, UR4, PT ;  /* 0x000000040f007c0c */ /* 0x000fe4000bf06270 */
[----:B------:R-:W-:Y:S02]  /*23620*/  ISETP.GE.AND P2, PT, R182, UR4, PT ;  /* 0x00000004b6007c0c */ /* 0x000fe4000bf46270 */
[----:B------:R-:W-:Y:S02]  /*23630*/  ISETP.GE.AND P4, PT, R222, UR4, PT ;  /* 0x00000004de007c0c */ /* 0x000fe4000bf86270 */
[----:B------:R-:W-:-:S05]  /*23640*/  ISETP.GE.AND P3, PT, R223, UR4, PT ;  /* 0x00000004df007c0c */ /* 0x000fca000bf66270 */
[-C--:B-1----:R-:W-:Y:S02]  /*23650*/  @!P1 LEA R8, P5, R13, R4.reuse, 0x2 ;  /* 0x000000040d089211 */ /* 0x082fe400078a10ff */
[-C--:B------:R-:W-:Y:S02]  /*23660*/  @!P0 LEA R10, P6, R15, R4.reuse, 0x2 ;  /* 0x000000040f0a8211 */ /* 0x080fe400078c10ff */
[-C--:B---3--:R-:W-:Y:S01]  /*23670*/  @!P1 LEA.HI.X R9, R13, R5.reuse, R14, 0x2, P5 ;  /* 0x000000050d099211 */ /* 0x088fe200028f140e */
[----:B0-----:R-:W-:Y:S01]  /*23680*/  @!P2 IMAD.WIDE R6, R182, 0x4, R4 ;  /* 0x00000004b606a825 */ /* 0x001fe200078e0204 */
        /* <DEDUP_REMOVED lines=18> */
[-C--:B-1----:R-:W-:Y:S01]  /*237b0*/  @!P2 LEA R10, P6, R218, R4.reuse, 0x2 ;  /* 0x00000004da0aa211 */ /* 0x082fe200078c10ff */
[----:B------:R-:W-:Y:S01]  /*237c0*/  @!P5 ST.E.64 desc[UR60][R20.64], R46 ;  /* 0x0000002e1400d985 */ /* 0x000fe2000c101b3c */
[----:B------:R-:W-:Y:S02]  /*237d0*/  @!P1 LEA R8, P5, R219, R4, 0x2 ;  /* 0x00000004db089211 */ /* 0x000fe400078a10ff */
        /* <DEDUP_REMOVED lines=35> */
.L_x_1832:
[----:B------:R-:W-:Y:S01]  /*23a10*/  ULDC.64 UR4, c[0x0][0xc08] ;  /* 0x0003020000047ab9 */ /* 0x000fe20000000a00 */
[----:B------:R-:W3:Y:S01]  /*23a20*/  LDC.64 R4, c[0x0][0xc00] ;  /* 0x00030000ff047b82 */ /* 0x000ee20000000a00 */
[----:B------:R-:W-:Y:S01]  /*23a30*/  ISETP.NE.U32.AND P0, PT, RZ, UR4, PT ;  /* 0x00000004ff007c0c */ /* 0x000fe2000bf05070 */
[----:B------:R-:W-:-:S03]  /*23a40*/  IMAD.MOV.U32 R3, RZ, RZ, RZ ;  /* 0x000000ffff037224 */ /* 0x000fc600078e00ff */
[----:B------:R-:W-:Y:S01]  /*23a50*/  ISETP.NE.AND.EX P1, PT, RZ, UR5, PT, P0 ;  /* 0x00000005ff007c0c */ /* 0x000fe2000bf25300 */
[----:B------:R-:W-:Y:S02]  /*23a60*/  ULDC.64 UR4, c[0x0][0xc00] ;  /* 0x0003000000047ab9 */ /* 0x000fe40000000a00 */
[----:B------:R-:W-:-:S04]  /*23a70*/  ISETP.NE.U32.AND P0, PT, RZ, UR4, PT ;  /* 0x00000004ff007c0c */ /* 0x000fc8000bf05070 */
[----:B------:R-:W-:-:S06]  /*23a80*/  ISETP.NE.AND.EX P0, PT, RZ, UR5, PT, P0 ;  /* 0x00000005ff007c0c */ /* 0x000fcc000bf05300 */
[----:B------:R-:W4:Y:S01]  /*23a90*/  @P1 LDC.64 R6, c[0x0][0xc08] ;  /* 0x00030200ff061b82 */ /* 0x000f220000000a00 */
[----:B------:R-:W-:Y:S02]  /*23aa0*/  ULDC UR4, c[0x0][0xa88] ;  /* 0x0002a20000047ab9 */ /* 0x000fe40000000800 */
[----:B------:R-:W-:Y:S02]  /*23ab0*/  IMAD.U32 R0, RZ, RZ, UR4 ;  /* 0x00000004ff007e24 */ /* 0x000fe4000f8e00ff */
[----:B---3--:R-:W-:-:S05]  /*23ac0*/  IMAD.WIDE R4, R207, 0x4, R4 ;  /* 0x00000004cf047825 */ /* 0x008fca00078e0204 */
[----:B------:R3:W5:Y:S01]  /*23ad0*/  @P0 LDG.E R3, desc[UR60][R4.64] ;  /* 0x0000003c04030981 */ /* 0x000762000c1e1900 */
[----:B----4-:R-:W-:-:S05]  /*23ae0*/  @P1 IMAD.WIDE R6, R207, 0x4, R6 ;  /* 0x00000004cf061825 */ /* 0x010fca00078e0206 */
[----:B------:R3:W5:Y:S01]  /*23af0*/  @P1 LDG.E R0, desc[UR60][R6.64] ;  /* 0x0000003c06001981 */ /* 0x000762000c1e1900 */
[----:B------:R-:W-:Y:S02]  /*23b00*/  ISETP.NE.AND P2, PT, R206, RZ, PT ;  /* 0x000000ffce00720c */ /* 0x000fe40003f45270 */
[----:B--2---:R-:W-:Y:S01]  /*23b10*/  SHF.R.S32.HI R28, RZ, 0x1f, R207 ;  /* 0x0000001fff1c7819 */ /* 0x004fe200000114cf */
[----:B------:R-:W2:Y:S10]  /*23b20*/  S2R R35, SR_TID.X ;  /* 0x0000000000237919 */ /* 0x000eb40000002100 */
[----:B------:R-:W4:Y:S01]  /*23b30*/  @!P2 LDC R206, c[0x0][0xad4] ;  /* 0x0002b500ffceab82 */ /* 0x000f220000000800 */
[----:B--2---:R-:W-:Y:S01]  /*23b40*/  VIADD R8, R35, 0xffffff80 ;  /* 0xffffff8023087836 */ /* 0x004fe20000000000 */
[----:B----4-:R-:W-:-:S04]  /*23b50*/  ISETP.GT.AND P2, PT, R206, 0x1, PT ;  /* 0x00000001ce00780c */ /* 0x010fc80003f44270 */
[----:B------:R-:W-:Y:S01]  /*23b60*/  ISETP.GT.AND P3, PT, R8, 0x7f, PT ;  /* 0x0000007f0800780c */ /* 0x000fe20003f64270 */
[----:B---3--:R-:W-:-:S12]  /*23b70*/  @P1 BRA `(.L_x_1844) ;  /* 0x0000000000101947 */ /* 0x008fd80003800000 */
[----:B------:R-:W-:Y:S05]  /*23b80*/  @!P0 BRA `(.L_x_1844) ;  /* 0x00000000000c8947 */ /* 0x000fea0003800000 */
[----:B------:R-:W2:Y:S04]  /*23b90*/  LDG.E R7, desc[UR60][R4.64] ;  /* 0x0000003c04077981 */ /* 0x000ea8000c1e1900 */
[----:B-----5:R-:W2:Y:S02]  /*23ba0*/  LDG.E R0, desc[UR60][R4.64+0x4] ;  /* 0x0000043c04007981 */ /* 0x020ea4000c1e1900 */
[----:B--2---:R-:W-:-:S07]  /*23bb0*/  IMAD.IADD R0, R0, 0x1, -R7 ;  /* 0x0000000100007824 */ /* 0x004fce00078e0a07 */
.L_x_1844:
[----:B------:R-:W-:Y:S01]  /*23bc0*/  BSSY B1, `(.L_x_1845) ;  /* 0x0000035000017945 */ /* 0x000fe20003800000 */
[----:B0-----:R-:W-:Y:S02]  /*23bd0*/  SEL R33, R207, RZ, !P0 ;  /* 0x000000ffcf217207 */ /* 0x001fe40004000000 */
[----:B------:R-:W-:Y:S02]  /*23be0*/  SEL R28, R28, RZ, !P0 ;  /* 0x000000ff1c1c7207 */ /* 0x000fe40004000000 */
[----:B-----5:R-:W-:Y:S01]  /*23bf0*/  SHF.R.S32.HI R26, RZ, 0x1f, R3 ;  /* 0x0000001fff1a7819 */ /* 0x020fe20000011403 */
[----:B------:R-:W-:Y:S06]  /*23c00*/  @P3 BRA `(.L_x_1846) ;  /* 0x0000000000c03947 */ /* 0x000fec0003800000 */
[----:B------:R-:W0:Y:S01]  /*23c10*/  LDC R37, c[0x0][0xbe8] ;  /* 0x0002fa00ff257b82 */ /* 0x000e220000000800 */
[----:B------:R-:W-:Y:S01]  /*23c20*/  IADD3 R35, R188, -0x80, R35 ;  /* 0xffffff80bc237810 */ /* 0x000fe20007ffe023 */
[----:B0-----:R-:W-:-:S05]  /*23c30*/  IMAD R4, R0, R37, RZ ;  /* 0x0000002500047224 */ /* 0x001fca00078e02ff */
[----:B------:R-:W-:-:S13]  /*23c40*/  ISETP.GE.AND P0, PT, R35, R4, PT ;  /* 0x000000042300720c */ /* 0x000fda0003f06270 */
[----:B------:R-:W-:Y:S05]  /*23c50*/  @P0 BRA `(.L_x_1846) ;  /* 0x0000000000ac0947 */ /* 0x000fea0003800000 */
[----:B------:R-:W-:Y:S01]  /*23c60*/  IMAD.MOV.U32 R24, RZ, RZ, 0x9b8 ;  /* 0x000009b8ff187424 */ /* 0x000fe200078e00ff */
[----:B------:R-:W-:Y:S01]  /*23c70*/  ISETP.GT.AND P0, PT, R206, 0x1, PT ;  /* 0x00000001ce00780c */ /* 0x000fe20003f04270 */
[----:B------:R-:W0:Y:S01]  /*23c80*/  LDC.64 R4, c[0x0][0xba8] ;  /* 0x0002ea00ff047b82 */ /* 0x000e220000000a00 */
[----:B------:R-:W-:Y:S01]  /*23c90*/  ISETP.NE.AND P1, PT, R37, 0x1, PT ;  /* 0x000000012500780c */ /* 0x000fe20003f25270 */
[----:B------:R-:W-:Y:S01]  /*23ca0*/  IMAD.MOV.U32 R21, RZ, RZ, R35 ;  /* 0x000000ffff157224 */ /* 0x000fe200078e0023 */
[----:B------:R-:W-:-:S05]  /*23cb0*/  SEL R24, R24, 0x978, P0 ;  /* 0x0000097818187807 */ /* 0x000fca0000000000 */
[----:B------:R-:W2:Y:S08]  /*23cc0*/  LDC.64 R12, c[0x0][R24+0x220] ;  /* 0x00008800180c7b82 */ /* 0x000eb00000000a00 */
[----:B------:R-:W3:Y:S08]  /*23cd0*/  LDC.64 R10, c[0x0][R24+0x218] ;  /* 0x00008600180a7b82 */ /* 0x000ef00000000a00 */
[----:B------:R-:W4:Y:S08]  /*23ce0*/  LDC.64 R8, c[0x0][R24+0x228] ;  /* 0x00008a0018087b82 */ /* 0x000f300000000a00 */
[----:B------:R-:W5:Y:S08]  /*23cf0*/  LDC.64 R6, c[0x0][R24+0x210] ;  /* 0x0000840018067b82 */ /* 0x000f700000000a00 */
[----:B------:R-:W1:Y:S08]  /*23d00*/  @P1 LDC R20, c[0x0][0xbec] ;  /* 0x0002fb00ff141b82 */ /* 0x000e700000000800 */
[----:B------:R-:W4:Y:S01]  /*23d10*/  @P1 LDC R27, c[0x0][0xbf0] ;  /* 0x0002fc00ff1b1b82 */ /* 0x000f220000000800 */
[----:B--2---:R-:W-:-:S07]  /*23d20*/  IMAD R13, R13, R33, RZ ;  /* 0x000000210d0d7224 */ /* 0x004fce00078e02ff */
[----:B0-----:R-:W0:Y:S01]  /*23d30*/  @!P0 LDC R4, c[0x0][0xb50] ;  /* 0x0002d400ff048b82 */ /* 0x001e220000000800 */
[----:B-1----:R-:W-:-:S07]  /*23d40*/  @P1 IMAD.HI.U32 R20, R35, R20, RZ ;  /* 0x0000001423141227 */ /* 0x002fce00078e00ff */
[----:B------:R-:W1:Y:S01]  /*23d50*/  @!P0 LDC R5, c[0x0][0xb54] ;  /* 0x0002d500ff058b82 */ /* 0x000e620000000800 */
[-C--:B---3--:R-:W-:Y:S02]  /*23d60*/  IMAD R25, R11, R169.reuse, RZ ;  /* 0x000000a90b197224 */ /* 0x088fe400078e02ff */
[----:B------:R-:W-:Y:S01]  /*23d70*/  IMAD.WIDE.U32 R14, R10, R169, RZ ;  /* 0x000000a90a0e7225 */ /* 0x000fe200078e00ff */
[----:B----4-:R-:W-:-:S03]  /*23d80*/  @P1 SHF.R.U32.HI R21, RZ, R27, R20 ;  /* 0x0000001bff151219 */ /* 0x010fc60000011614 */
        /* <DEDUP_REMOVED lines=13> */
[----:B-----5:R-:W-:Y:S01]  /*23e60*/  IMAD R7, R7, R11, RZ ;  /* 0x0000000b07077224 */ /* 0x020fe200078e02ff */
[----:B------:R-:W-:Y:S02]  /*23e70*/  SHF.R.S32.HI R21, RZ, 0x1f, R21 ;  /* 0x0000001fff157819 */ /* 0x000fe40000011415 */
[----:B------:R-:W-:Y:S02]  /*23e80*/  SHF.R.S32.HI R13, RZ, 0x1f, R11 ;  /* 0x0000001fff0d7819 */ /* 0x000fe4000001140b */
[----:B------:R-:W-:-:S03]  /*23e90*/  IADD3.X R9, R21, R10, R15, P0, P1 ;  /* 0x0000000a15097210 */ /* 0x000fc600007e240f */
[C---:B------:R-:W-:Y:S02]  /*23ea0*/  IMAD R13, R6.reuse, R13, R7 ;  /* 0x0000000d060d7224 */ /* 0x040fe400078e0207 */
[----:B------:R-:W-:-:S04]  /*23eb0*/  IMAD.WIDE.U32 R6, R6, R11, R8 ;  /* 0x0000000b06067225 */ /* 0x000fc800078e0008 */
[----:B------:R-:W-:Y:S01]  /*23ec0*/  IMAD.IADD R7, R7, 0x1, R13 ;  /* 0x0000000107077824 */ /* 0x000fe200078e020d */
[----:B0-----:R-:W-:-:S04]  /*23ed0*/  LEA R4, P0, R6, R4, 0x2 ;  /* 0x0000000406047211 */ /* 0x001fc800078010ff */
[----:B-1----:R-:W-:Y:S01]  /*23ee0*/  LEA.HI.X R5, R6, R5, R7, 0x2, P0 ;  /* 0x0000000506057211 */ /* 0x002fe200000f1407 */
[----:B------:R-:W-:-:S05]  /*23ef0*/  IMAD.MOV.U32 R7, RZ, RZ, -0x800000 ;  /* 0xff800000ff077424 */ /* 0x000fca00078e00ff */
[----:B------:R0:W-:Y:S03]  /*23f00*/  STG.E desc[UR60][R4.64], R7 ;  /* 0x0000000704007986 */ /* 0x0001e6000c10193c */
.L_x_1846:
[----:B------:R-:W-:Y:S05]  /*23f10*/  BSYNC B1 ;  /* 0x0000000000017941 */ /* 0x000fea0003800000 */
.L_x_1845:
[----:B------:R-:W-:Y:S05]  /*23f20*/  @P2 BRA `(.L_x_1841) ;  /* 0x0000000400a02947 */ /* 0x000fea0003800000 */
[----:B------:R-:W2:Y:S01]  /*23f30*/  LDC R11, c[0x0][0xbe8] ;  /* 0x0002fa00ff0b7b82 */ /* 0x000ea20000000800 */
        /* <DEDUP_REMOVED lines=11> */
[----:B------:R-:W-:Y:S02]  /*23ff0*/  IMAD.IADD R9, R188, 0x1, R3 ;  /* 0x00000001bc097824 */ /* 0x000fe400078e0203 */
[----:B------:R-:W-:-:S04]  /*24000*/  IMAD.WIDE.U32 R4, R169, UR4, R4 ;  /* 0x00000004a9047c25 */ /* 0x000fc8000f8e0004 */
[----:B------:R-:W-:Y:S01]  /*24010*/  IMAD.MOV.U32 R3, RZ, RZ, R9 ;  /* 0x000000ffff037224 */ /* 0x000fe200078e0009 */
[----:B--2---:R-:W-:Y:S01]  /*24020*/  ISETP.NE.AND P0, PT, R11, 0x1, PT ;  /* 0x000000010b00780c */ /* 0x004fe20003f05270 */
[----:B------:R-:W-:Y:S02]  /*24030*/  IMAD R7, R28, UR6, RZ ;  /* 0x000000061c077c24 */ /* 0x000fe4000f8e02ff */
[----:B------:R-:W-:Y:S01]  /*24040*/  IMAD R5, R169, UR5, R5 ;  /* 0x00000005a9057c24 */ /* 0x000fe2000f8e0205 */
[----:B------:R-:W-:Y:S01]  /*24050*/  ULDC.64 UR4, c[0x0][0xae0] ;  /* 0x0002b80000047ab9 */ /* 0x000fe20000000a00 */
[C---:B------:R-:W-:Y:S02]  /*24060*/  IMAD R7, R33.reuse, UR7, R7 ;  /* 0x0000000721077c24 */ /* 0x040fe4000f8e0207 */
[----:B------:R-:W-:-:S04]  /*24070*/  IMAD.WIDE.U32 R4, R33, UR6, R4 ;  /* 0x0000000621047c25 */ /* 0x000fc8000f8e0004 */
[----:B------:R-:W-:Y:S02]  /*24080*/  IMAD.IADD R5, R5, 0x1, R7 ;  /* 0x0000000105057824 */ /* 0x000fe400078e0207 */
[----:B------:R-:W0:Y:S01]  /*24090*/  @P0 LDC R6, c[0x0][0xbec] ;  /* 0x0002fb00ff060b82 */ /* 0x000e220000000800 */
[----:B------:R-:W-:-:S07]  /*240a0*/  IMAD.IADD R188, R225, 0x1, R188 ;  /* 0x00000001e1bc7824 */ /* 0x000fce00078e02bc */
[----:B------:R-:W2:Y:S01]  /*240b0*/  @P0 LDC R13, c[0x0][0xbf0] ;  /* 0x0002fc00ff0d0b82 */ /* 0x000ea20000000800 */
[----:B0-----:R-:W-:-:S05]  /*240c0*/  @P0 IMAD.HI.U32 R6, R9, R6, RZ ;  /* 0x0000000609060227 */ /* 0x001fca00078e00ff */
[----:B--2---:R-:W-:-:S04]  /*240d0*/  @P0 SHF.R.U32.HI R3, RZ, R13, R6 ;  /* 0x0000000dff030219 */ /* 0x004fc80000011606 */
[--C-:B------:R-:W-:Y:S01]  /*240e0*/  SHF.R.S32.HI R6, RZ, 0x1f, R3.reuse ;  /* 0x0000001fff067819 */ /* 0x100fe20000011403 */
[----:B------:R-:W-:Y:S02]  /*240f0*/  IMAD.MOV R8, RZ, RZ, -R3 ;  /* 0x000000ffff087224 */ /* 0x000fe400078e0a03 */
[----:B------:R-:W-:-:S04]  /*24100*/  IMAD.WIDE.U32 R4, R3, UR4, R4 ;  /* 0x0000000403047c25 */ /* 0x000fc8000f8e0004 */
[----:B------:R-:W-:Y:S02]  /*24110*/  IMAD R6, R6, UR4, RZ ;  /* 0x0000000406067c24 */ /* 0x000fe4000f8e02ff */
[----:B------:R-:W-:Y:S02]  /*24120*/  IMAD R7, R11, R8, R9 ;  /* 0x000000080b077224 */ /* 0x000fe400078e0209 */
[----:B------:R-:W-:Y:S01]  /*24130*/  IMAD R9, R3, UR5, R6 ;  /* 0x0000000503097c24 */ /* 0x000fe2000f8e0206 */
[----:B------:R-:W-:Y:S01]  /*24140*/  ULDC.64 UR4, c[0x0][0xad8] ;  /* 0x0002b60000047ab9 */ /* 0x000fe20000000a00 */
[----:B------:R-:W-:Y:S01]  /*24150*/  IMAD R11, R0, R11, RZ ;  /* 0x0000000b000b7224 */ /* 0x000fe200078e02ff */
[----:B------:R-:W-:Y:S01]  /*24160*/  SHF.R.S32.HI R3, RZ, 0x1f, R7 ;  /* 0x0000001fff037819 */ /* 0x000fe20000011407 */
[----:B------:R-:W-:Y:S02]  /*24170*/  IMAD.IADD R5, R5, 0x1, R9 ;  /* 0x0000000105057824 */ /* 0x000fe400078e0209 */
[C---:B------:R-:W-:Y:S01]  /*24180*/  VIADD R0, R188.reuse, 0x20 ;  /* 0x00000020bc007836 */ /* 0x040fe20000000000 */
[----:B------:R-:W-:Y:S01]  /*24190*/  ISETP.GE.AND P2, PT, R188, R11, PT ;  /* 0x0000000bbc00720c */ /* 0x000fe20003f46270 */
[----:B------:R-:W-:-:S02]  /*241a0*/  IMAD R6, R3, UR4, RZ ;  /* 0x0000000403067c24 */ /* 0x000fc4000f8e02ff */
[----:B------:R-:W-:Y:S01]  /*241b0*/  IMAD.WIDE.U32 R4, R7, UR4, R4 ;  /* 0x0000000407047c25 */ /* 0x000fe2000f8e0004 */
[----:B------:R-:W-:-:S03]  /*241c0*/  ISETP.GE.AND P1, PT, R0, R11, PT ;  /* 0x0000000b0000720c */ /* 0x000fc60003f26270 */
[----:B------:R-:W-:Y:S01]  /*241d0*/  IMAD R3, R7, UR5, R6 ;  /* 0x0000000507037c24 */ /* 0x000fe2000f8e0206 */
[----:B------:R-:W-:Y:S01]  /*241e0*/  ULDC.64 UR4, c[0x0][0xa80] ;  /* 0x0002a00000047ab9 */ /* 0x000fe20000000a00 */
[----:B------:R-:W-:Y:S01]  /*241f0*/  VIADD R0, R188, 0x40 ;  /* 0x00000040bc007836 */ /* 0x000fe20000000000 */
[----:B------:R-:W-:Y:S01]  /*24200*/  LEA R6, P3, R4, UR4, 0x1 ;  /* 0x0000000404067c11 */ /* 0x000fe2000f8608ff */
[----:B------:R-:W-:-:S03]  /*24210*/  IMAD.IADD R3, R5, 0x1, R3 ;  /* 0x0000000105037824 */ /* 0x000fc600078e0203 */
[----:B------:R-:W-:Y:S02]  /*24220*/  ISETP.GE.AND P0, PT, R0, R11, PT ;  /* 0x0000000b0000720c */ /* 0x000fe40003f06270 */
[----:B------:R-:W-:Y:S02]  /*24230*/  LEA.HI.X R3, R4, UR5, R3, 0x1, P3 ;  /* 0x0000000504037c11 */ /* 0x000fe400098f0c03 */
[----:B------:R0:W2:Y:S04]  /*24240*/  SHFL.IDX PT, R4, R6, RZ, 0x181f ;  /* 0x00181fff06047589 */ /* 0x0000a800000e0000 */
[----:B------:R0:W3:Y:S01]  /*24250*/  SHFL.IDX PT, R0, R3, RZ, 0x181f ;  /* 0x00181fff03007589 */ /* 0x0000e200000e0000 */
[----:B------:R-:W-:Y:S05]  /*24260*/  @P2 BRA `(.L_x_1848) ;  /* 0x0000000000242947 */ /* 0x000fea0003800000 */
[----:B------:R-:W-:Y:S02]  /*24270*/  ULDC UR4, c[0x0][0xac8] ;  /* 0x0002b20000047ab9 */ /* 0x000fe40000000800 */
[----:B------:R-:W-:Y:S02]  /*24280*/  ISETP.GE.AND P4, PT, R203, UR4, PT ;  /* 0x00000004cb007c0c */ /* 0x000fe4000bf86270 */
[----:B------:R-:W-:-:S11]  /*24290*/  ISETP.GE.AND P5, PT, R204, UR4, PT ;  /* 0x00000004cc007c0c */ /* 0x000fd6000bfa6270 */
[CC--:B--2---:R-:W-:Y:S02]  /*242a0*/  @!P4 LEA R8, P2, R203.reuse, R4.reuse, 0x1 ;  /* 0x00000004cb08c211 */ /* 0x0c4fe400078408ff */
[C---:B------:R-:W-:Y:S02]  /*242b0*/  @!P5 LEA R4, P3, R204.reuse, R4, 0x1 ;  /* 0x00000004cc04d211 */ /* 0x040fe400078608ff */
[-C--:B---3--:R-:W-:Y:S02]  /*242c0*/  @!P4 LEA.HI.X R9, R203, R0.reuse, R12, 0x1, P2 ;  /* 0x00000000cb09c211 */ /* 0x088fe400010f0c0c */
[----:B------:R-:W-:-:S03]  /*242d0*/  @!P5 LEA.HI.X R5, R204, R0, R10, 0x1, P3 ;  /* 0x00000000cc05d211 */ /* 0x000fc600018f0c0a */
[----:B------:R4:W-:Y:S04]  /*242e0*/  @!P4 ST.E.128 desc[UR60][R8.64], RZ ;  /* 0x000000ff0800c985 */ /* 0x0009e8000c101d3c */
[----:B------:R4:W-:Y:S02]  /*242f0*/  @!P5 ST.E.128 desc[UR60][R4.64], RZ ;  /* 0x000000ff0400d985 */ /* 0x0009e4000c101d3c */
.L_x_1848:
[----:B------:R-:W-:Y:S05]  /*24300*/  BSYNC B1 ;  /* 0x0000000000017941 */ /* 0x000fea0003800000 */
.L_x_1847:
[----:B---3--:R3:W0:Y:S01]  /*24310*/  SHFL.IDX PT, R0, R3, 0x1, 0x181f ;  /* 0x00381f0003007f89 */ /* 0x00862200000e0000 */
[----:B------:R-:W-:Y:S03]  /*24320*/  BSSY B1, `(.L_x_1849) ;  /* 0x000000c000017945 */ /* 0x000fe60003800000 */
[----:B--2-4-:R3:W2:Y:S01]  /*24330*/  SHFL.IDX PT, R4, R6, 0x1, 0x181f ;  /* 0x00381f0006047f89 */ /* 0x0146a200000e0000 */
[----:B------:R-:W-:Y:S05]  /*24340*/  @P1 BRA `(.L_x_1850) ;  /* 0x0000000000241947 */ /* 0x000fea0003800000 */
[----:B------:R-:W-:Y:S02]  /*24350*/  ULDC UR4, c[0x0][0xac8] ;  /* 0x0002b20000047ab9 */ /* 0x000fe40000000800 */
[----:B------:R-:W-:Y:S02]  /*24360*/  ISETP.GE.AND P3, PT, R203, UR4, PT ;  /* 0x00000004cb007c0c */ /* 0x000fe4000bf66270 */
[----:B------:R-:W-:-:S11]  /*24370*/  ISETP.GE.AND P4, PT, R204, UR4, PT ;  /* 0x00000004cc007c0c */ /* 0x000fd6000bf86270 */
[CC--:B--2---:R-:W-:Y:S02]  /*24380*/  @!P3 LEA R8, P1, R203.reuse, R4.reuse, 0x1 ;  /* 0x00000004cb08b211 */ /* 0x0c4fe400078208ff */
[C---:B------:R-:W-:Y:S02]  /*24390*/  @!P4 LEA R4, P2, R204.reuse, R4, 0x1 ;  /* 0x00000004cc04c211 */ /* 0x040fe400078408ff */
[-C--:B0-----:R-:W-:Y:S02]  /*243a0*/  @!P3 LEA.HI.X R9, R203, R0.reuse, R12, 0x1, P1 ;  /* 0x00000000cb09b211 */ /* 0x081fe400008f0c0c */
[----:B------:R-:W-:-:S03]  /*243b0*/  @!P4 LEA.HI.X R5, R204, R0, R10, 0x1, P2 ;  /* 0x00000000cc05c211 */ /* 0x000fc600010f0c0a */
[----:B------:R4:W-:Y:S04]  /*243c0*/  @!P3 ST.E.128 desc[UR60][R8.64], RZ ;  /* 0x000000ff0800b985 */ /* 0x0009e8000c101d3c */
[----:B------:R4:W-:Y:S02]  /*243d0*/  @!P4 ST.E.128 desc[UR60][R4.64], RZ ;  /* 0x000000ff0400c985 */ /* 0x0009e4000c101d3c */
.L_x_1850:
[----:B------:R-:W-:Y:S05]  /*243e0*/  BSYNC B1 ;  /* 0x0000000000017941 */ /* 0x000fea0003800000 */
.L_x_1849:
[----:B0-----:R0:W0:Y:S01]  /*243f0*/  SHFL.IDX PT, R0, R3, 0x2, 0x181f ;  /* 0x00581f0003007f89 */ /* 0x00102200000e0000 */
[----:B------:R-:W-:Y:S03]  /*24400*/  BSSY B1, `(.L_x_1851) ;  /* 0x000000c000017945 */ /* 0x000fe60003800000 */
[----:B--2-4-:R2:W4:Y:S01]  /*24410*/  SHFL.IDX PT, R4, R6, 0x2, 0x181f ;  /* 0x00581f0006047f89 */ /* 0x01452200000e0000 */
[----:B------:R-:W-:Y:S05]  /*24420*/  @P0 BRA `(.L_x_1852) ;  /* 0x0000000000240947 */ /* 0x000fea0003800000 */
[----:B------:R-:W-:Y:S02]  /*24430*/  ULDC UR4, c[0x0][0xac8] ;  /* 0x0002b20000047ab9 */ /* 0x000fe40000000800 */
[----:B------:R-:W-:Y:S02]  /*24440*/  ISETP.GE.AND P2, PT, R203, UR4, PT ;  /* 0x00000004cb007c0c */ /* 0x000fe4000bf46270 */
[----:B------:R-:W-:-:S11]  /*24450*/  ISETP.GE.AND P3, PT, R204, UR4, PT ;  /* 0x00000004cc007c0c */ /* 0x000fd6000bf66270 */
[CC--:B----4-:R-:W-:Y:S02]  /*24460*/  @!P2 LEA R8, P0, R203.reuse, R4.reuse, 0x1 ;  /* 0x00000004cb08a211 */ /* 0x0d0fe400078008ff */
[C---:B------:R-:W-:Y:S02]  /*24470*/  @!P3 LEA R4, P1, R204.reuse, R4, 0x1 ;  /* 0x00000004cc04b211 */ /* 0x040fe400078208ff */
[-C--:B0-----:R-:W-:Y:S02]  /*24480*/  @!P2 LEA.HI.X R9, R203, R0.reuse, R12, 0x1, P0 ;  /* 0x00000000cb09a211 */ /* 0x081fe400000f0c0c */
[----:B------:R-:W-:-:S03]  /*24490*/  @!P3 LEA.HI.X R5, R204, R0, R10, 0x1, P1 ;  /* 0x00000000cc05b211 */ /* 0x000fc600008f0c0a */
[----:B------:R0:W-:Y:S04]  /*244a0*/  @!P2 ST.E.128 desc[UR60][R8.64], RZ ;  /* 0x000000ff0800a985 */ /* 0x0001e8000c101d3c */
[----:B------:R0:W-:Y:S02]  /*244b0*/  @!P3 ST.E.128 desc[UR60][R4.64], RZ ;  /* 0x000000ff0400b985 */ /* 0x0001e4000c101d3c */
.L_x_1852:
[----:B------:R-:W-:Y:S05]  /*244c0*/  BSYNC B1 ;  /* 0x0000000000017941 */ /* 0x000fea0003800000 */
.L_x_1851:
[----:B0-----:R-:W-:Y:S01]  /*244d0*/  VIADD R0, R188, 0x60 ;  /* 0x00000060bc007836 */ /* 0x001fe20000000000 */
[----:B---3--:R-:W0:Y:S04]  /*244e0*/  SHFL.IDX PT, R3, R3, 0x3, 0x181f ;  /* 0x00781f0003037f89 */ /* 0x008e2800000e0000 */
[----:B------:R-:W-:Y:S01]  /*244f0*/  ISETP.GE.AND P0, PT, R0, R11, PT ;  /* 0x0000000b0000720c */ /* 0x000fe20003f06270 */
[----:B----4-:R3:W4:-:S12]  /*24500*/  SHFL.IDX PT, R4, R6, 0x3, 0x181f ;  /* 0x00781f0006047f89 */ /* 0x01071800000e0000 */
[----:B---3--:R-:W-:Y:S05]  /*24510*/  @P0 BRA `(.L_x_1841) ;  /* 0x0000000000240947 */ /* 0x008fea0003800000 */
[----:B------:R-:W-:Y:S02]  /*24520*/  ULDC UR4, c[0x0][0xac8] ;  /* 0x0002b20000047ab9 */ /* 0x000fe40000000800 */
[----:B------:R-:W-:Y:S02]  /*24530*/  ISETP.GE.AND P2, PT, R203, UR4, PT ;  /* 0x00000004cb007c0c */ /* 0x000fe4000bf46270 */
[----:B------:R-:W-:-:S11]  /*24540*/  ISETP.GE.AND P3, PT, R204, UR4, PT ;  /* 0x00000004cc007c0c */ /* 0x000fd6000bf66270 */
[CC--:B--2-4-:R-:W-:Y:S02]  /*24550*/  @!P2 LEA R6, P0, R203.reuse, R4.reuse, 0x1 ;  /* 0x00000004cb06a211 */ /* 0x0d4fe400078008ff */
[C---:B------:R-:W-:Y:S02]  /*24560*/  @!P3 LEA R4, P1, R204.reuse, R4, 0x1 ;  /* 0x00000004cc04b211 */ /* 0x040fe400078208ff */
[-C--:B0-----:R-:W-:Y:S02]  /*24570*/  @!P2 LEA.HI.X R7, R203, R3.reuse, R12, 0x1, P0 ;  /* 0x00000003cb07a211 */ /* 0x081fe400000f0c0c */
[----:B------:R-:W-:-:S03]  /*24580*/  @!P3 LEA.HI.X R5, R204, R3, R10, 0x1, P1 ;  /* 0x00000003cc05b211 */ /* 0x000fc600008f0c0a */
[----:B------:R0:W-:Y:S04]  /*24590*/  @!P2 ST.E.128 desc[UR60][R6.64], RZ ;  /* 0x000000ff0600a985 */ /* 0x0001e8000c101d3c */
[----:B------:R0:W-:Y:S02]  /*245a0*/  @!P3 ST.E.128 desc[UR60][R4.64], RZ ;  /* 0x000000ff0400b985 */ /* 0x0001e4000c101d3c */
.L_x_1841:
[----:B------:R-:W-:Y:S05]  /*245b0*/  BSYNC B0 ;  /* 0x0000000000007941 */ /* 0x000fea0003800000 */
.L_x_1831:
[----:B------:R-:W-:Y:S02]  /*245c0*/  ULDC UR4, c[0x0][0xc3c] ;  /* 0x00030f0000047ab9 */ /* 0x000fe40000000800 */
[----:B------:R-:W-:-:S13]  /*245d0*/  ISETP.GE.AND P0, PT, R31, UR4, PT ;  /* 0x000000041f007c0c */ /* 0x000fda000bf06270 */
[----:B------:R-:W-:Y:S05]  /*245e0*/  @!P0 BRA `(.L_x_1853) ;  /* 0xfffffdcc00b08947 */ /* 0x000fea000383ffff */
[----:B------:R-:W-:Y:S05]  /*245f0*/  BRA `(.L_x_1546) ;  /* 0x0000008000207947 */ /* 0x000fea0003800000 */
.L_x_1544:
        /* <DEDUP_REMOVED lines=16> */
.L_x_1854:
        /* <DEDUP_REMOVED lines=43> */
.L_x_1858:
[----:B------:R-:W0:Y:S01]  /*249b0*/  LDC R2, c[0x0][0xc3c] ;  /* 0x00030f00ff027b82 */ /* 0x000e220000000800 */
[----:B------:R-:W-:Y:S01]  /*249c0*/  UIADD3 UR4, UR4, 0x1f, URZ ;  /* 0x0000001f04047890 */ /* 0x000fe2000fffe03f */
[----:B------:R-:W-:Y:S02]  /*249d0*/  ULDC UR7, c[0x0][0xc3c] ;  /* 0x00030f0000077ab9 */ /* 0x000fe40000000800 */
[----:B------:R-:W-:-:S03]  /*249e0*/  IMAD.U32 R27, RZ, RZ, UR7 ;  /* 0x00000007ff1b7e24 */ /* 0x000fc6000f8e00ff */
[----:B0-----:R-:W-:-:S13]  /*249f0*/  ISETP.LE.AND P6, PT, R2, UR4, PT ;  /* 0x0000000402007c0c */ /* 0x001fda000bfc3270 */
[----:B------:R-:W-:Y:S05]  /*24a00*/  @P6 BRA `(.L_x_1857) ;  /* 0x0000000800a86947 */ /* 0x000fea0003800000 */
[----:B------:R-:W-:Y:S02]  /*24a10*/  VIADD R11, R6, UR4 ;  /* 0x00000004060b7c36 */ /* 0x000fe40008000000 */
[----:B------:R-:W-:Y:S02]  /*24a20*/  IMAD.MOV.U32 R7, RZ, RZ, RZ ;  /* 0x000000ffff077224 */ /* 0x000fe400078e00ff */
[----:B------:R-:W-:Y:S01]  /*24a30*/  IMAD.MOV.U32 R8, RZ, RZ, RZ ;  /* 0x000000ffff087224 */ /* 0x000fe200078e00ff */
[----:B------:R-:W-:-:S13]  /*24a40*/  ISETP.GE.OR P6, PT, R11, R2, !P0 ;  /* 0x000000020b00720c */ /* 0x000fda00047c6670 */
[----:B------:R-:W0:Y:S08]  /*24a50*/  @!P6 LDC.64 R4, c[0x0][0xc80] ;  /* 0x00032000ff04eb82 */ /* 0x000e300000000a00 */
[----:B------:R-:W1:Y:S01]  /*24a60*/  @!P6 LDC.64 R2, c[0x0][0xc78] ;  /* 0x00031e00ff02eb82 */ /* 0x000e620000000a00 */
[----:B0-----:R-:W-:-:S05]  /*24a70*/  @!P6 IMAD.WIDE R4, R11, 0x4, R4 ;  /* 0x000000040b04e825 */ /* 0x001fca00078e0204 */
[----:B------:R-:W2:Y:S01]  /*24a80*/  @!P6 LDG.E R7, desc[UR60][R4.64] ;  /* 0x0000003c0407e981 */ /* 0x000ea2000c1e1900 */
[----:B-1----:R-:W-:-:S05]  /*24a90*/  @!P6 IMAD.WIDE R2, R11, 0x4, R2 ;  /* 0x000000040b02e825 */ /* 0x002fca00078e0202 */
        /* <DEDUP_REMOVED lines=22> */
.L_x_1856:
        /* <DEDUP_REMOVED lines=11> */
[----:B------:R-:W-:-:S05]  /*24cb0*/  VIADD R3, R27, 0xffffffff ;  /* 0xffffffff1b037836 */ /* 0x000fca0000000000 */
[----:B------:R0:W1:Y:S02]  /*24cc0*/  SHFL.IDX PT, R24, R2, R3, 0x1f ;  /* 0x00001f0302187589 */ /* 0x00006400000e0000 */
.L_x_1859:
[----:B-1----:R-:W-:Y:S02]  /*24cd0*/  IMAD R24, R24, UR5, R5 ;  /* 0x0000000518187c24 */ /* 0x002fe4000f8e0205 */
[----:B------:R-:W-:-:S03]  /*24ce0*/  VIADD R27, R27, UR4 ;  /* 0x000000041b1b7c36 */ /* 0x000fc60008000000 */
[----:B------:R-:W-:Y:S01]  /*24cf0*/  IADD3 R4, -R24, UR6, RZ ;  /* 0x0000000618047c10 */ /* 0x000fe2000fffe1ff */
[----:B------:R-:W-:Y:S06]  /*24d00*/  @!P1 BRA `(.L_x_1860) ;  /* 0x0000000000e89947 */ /* 0x000fec0003800000 */
[-C--:B--2---:R-:W-:Y:S02]  /*24d10*/  IABS R12, R7.reuse ;  /* 0x00000007000c7213 */ /* 0x084fe40000000000 */
[----:B------:R-:W-:Y:S02]  /*24d20*/  IABS R5, R8 ;  /* 0x0000000800057213 */ /* 0x000fe40000000000 */
[----:B------:R-:W1:Y:S01]  /*24d30*/  I2F.RP R9, R12 ;  /* 0x0000000c00097306 */ /* 0x000e620000209400 */
[----:B------:R-:W-:-:S07]  /*24d40*/  IABS R13, R7 ;  /* 0x00000007000d7213 */ /* 0x000fce0000000000 */
[----:B------:R-:W2:Y:S08]  /*24d50*/  I2F.RP R10, R5 ;  /* 0x00000005000a7306 */ /* 0x000eb00000209400 */
[----:B-1----:R-:W0:Y:S08]  /*24d60*/  MUFU.RCP R9, R9 ;  /* 0x0000000900097308 */ /* 0x002e300000001000 */
[----:B--2---:R-:W-:Y:S01]  /*24d70*/  MUFU.RCP R10, R10 ;  /* 0x0000000a000a7308 */ /* 0x004fe20000001000 */
        /* <DEDUP_REMOVED lines=18> */
[----:B------:R-:W0:Y:S01]  /*24ea0*/  F2I.FTZ.U32.TRUNC.NTZ R3, R11 ;  /* 0x0000000b00037305 */ /* 0x000e22000021f000 */
[----:B------:R-:W-:-:S05]  /*24eb0*/  IABS R12, R8 ;  /* 0x00000008000c7213 */ /* 0x000fca0000000000 */
[----:B------:R-:W-:-:S05]  /*24ec0*/  IMAD.MOV R12, RZ, RZ, -R12 ;  /* 0x000000ffff0c7224 */ /* 0x000fca00078e0a0c */
[----:B------:R-:W-:-:S04]  /*24ed0*/  @P0 VIADD R2, R2, 0x1 ;  /* 0x0000000102020836 */ /* 0x000fc80000000000 */
[----:B------:R-:W-:Y:S02]  /*24ee0*/  IMAD.MOV.U32 R13, RZ, RZ, R2 ;  /* 0x000000ffff0d7224 */ /* 0x000fe400078e0002 */
[----:B0-----:R-:W-:Y:S02]  /*24ef0*/  IMAD.MOV R2, RZ, RZ, -R3 ;  /* 0x000000ffff027224 */ /* 0x001fe400078e0a03 */
[----:B------:R-:W-:Y:S01]  /*24f00*/  @!P2 IMAD.MOV R13, RZ, RZ, -R13 ;  /* 0x000000ffff0da224 */ /* 0x000fe200078e0a0d */
[----:B------:R-:W-:Y:S01]  /*24f10*/  @!P1 LOP3.LUT R13, RZ, R7, RZ, 0x33, !PT ;  /* 0x00000007ff0d9212 */ /* 0x000fe200078e33ff */
[----:B------:R-:W-:Y:S02]  /*24f20*/  IMAD R9, R2, R5, RZ ;  /* 0x0000000502097224 */ /* 0x000fe400078e02ff */
[----:B------:R-:W-:Y:S01]  /*24f30*/  IMAD.MOV.U32 R2, RZ, RZ, RZ ;  /* 0x000000ffff027224 */ /* 0x000fe200078e00ff */
[----:B------:R-:W-:-:S03]  /*24f40*/  IABS R10, R13 ;  /* 0x0000000d000a7213 */ /* 0x000fc60000000000 */
[----:B------:R-:W-:-:S04]  /*24f50*/  IMAD.HI.U32 R2, R3, R9, R2 ;  /* 0x0000000903027227 */ /* 0x000fc800078e0002 */
[----:B------:R-:W-:Y:S02]  /*24f60*/  IMAD.MOV.U32 R3, RZ, RZ, R10 ;  /* 0x000000ffff037224 */ /* 0x000fe400078e000a */
[----:B------:R-:W-:Y:S02]  /*24f70*/  IMAD.MOV.U32 R10, RZ, RZ, R12 ;  /* 0x000000ffff0a7224 */ /* 0x000fe400078e000c */
[----:B------:R-:W-:-:S04]  /*24f80*/  IMAD.HI.U32 R2, R2, R3, RZ ;  /* 0x0000000302027227 */ /* 0x000fc800078e00ff */
[----:B------:R-:W-:Y:S01]  /*24f90*/  IMAD R10, R2, R10, R3 ;  /* 0x0000000a020a7224 */ /* 0x000fe200078e0203 */
[----:B------:R-:W-:-:S04]  /*24fa0*/  LOP3.LUT R3, R13, R8, RZ, 0x3c, !PT ;  /* 0x000000080d037212 */ /* 0x000fc800078e3cff */
[----:B------:R-:W-:Y:S02]  /*24fb0*/  ISETP.GT.U32.AND P1, PT, R5, R10, PT ;  /* 0x0000000a0500720c */ /* 0x000fe40003f24070 */
[----:B------:R-:W-:-:S11]  /*24fc0*/  ISETP.GE.AND P2, PT, R3, RZ, PT ;  /* 0x000000ff0300720c */ /* 0x000fd60003f46270 */
[----:B------:R-:W-:Y:S02]  /*24fd0*/  @!P1 IMAD.IADD R10, R10, 0x1, -R5 ;  /* 0x000000010a0a9824 */ /* 0x000fe400078e0a05 */
[----:B------:R-:W-:Y:S01]  /*24fe0*/  @!P1 VIADD R2, R2, 0x1 ;  /* 0x0000000102029836 */ /* 0x000fe20000000000 */
[----:B------:R-:W-:Y:S02]  /*24ff0*/  ISETP.NE.AND P1, PT, R8, RZ, PT ;  /* 0x000000ff0800720c */ /* 0x000fe40003f25270 */
[----:B------:R-:W-:Y:S01]  /*25000*/  ISETP.GE.U32.AND P0, PT, R10, R5, PT ;  /* 0x000000050a00720c */ /* 0x000fe20003f06070 */
[----:B------:R-:W-:-:S12]  /*25010*/  IMAD.MOV R5, RZ, RZ, -R13 ;  /* 0x000000ffff057224 */ /* 0x000fd800078e0a0d */
[----:B------:R-:W-:-:S04]  /*25020*/  @P0 VIADD R2, R2, 0x1 ;  /* 0x0000000102020836 */ /* 0x000fc80000000000 */
        /* <DEDUP_REMOVED lines=8> */
.L_x_1860:
[----:B0-----:R-:W0:Y:S02]  /*250b0*/  LDC.64 R2, c[0x0][0xc90] ;  /* 0x00032400ff027b82 */ /* 0x001e240000000a00 */
        /* <DEDUP_REMOVED lines=32> */
[----:B------:R-:W-:Y:S02]  /*252c0*/  VIADDMNMX R8, R8, UR5, R13, PT ;  /* 0x0000000508087c46 */ /* 0x000fe4000b80010d */
[----:B------:R-:W-:-:S02]  /*252d0*/  IADD3 R9, R9, 0x1000000, R4 ;  /* 0x0100000009097810 */ /* 0x000fc40007ffe004 */
        /* <DEDUP_REMOVED lines=25> */
[----:B------:R-:W-:-:S07]  /*25470*/  IMAD R26, R2, R26, R9 ;  /* 0x0000001a021a7224 */ /* 0x000fce00078e0209 */
.L_x_1861:
[----:B------:R-:W-:-:S05]  /*25480*/  LOP3.LUT R2, RZ, R2, RZ, 0x33, !PT ;  /* 0x00000002ff027212 */ /* 0x000fca00078e33ff */
[----:B------:R-:W-:Y:S01]  /*25490*/  IMAD.IADD R25, R7, 0x1, R2 ;  /* 0x0000000107197824 */ /* 0x000fe200078e0202 */
[----:B------:R-:W-:Y:S06]  /*254a0*/  BRA `(.L_x_1862) ;  /* 0x00000000000c7947 */ /* 0x000fec0003800000 */
.L_x_1857:
[----:B------:R-:W-:Y:S02]  /*254b0*/  IMAD.MOV.U32 R25, RZ, RZ, RZ ;  /* 0x000000ffff197224 */ /* 0x000fe400078e00ff */
[----:B------:R-:W-:Y:S02]  /*254c0*/  IMAD.U32 R24, RZ, RZ, UR6 ;  /* 0x00000006ff187e24 */ /* 0x000fe4000f8e00ff */
[----:B------:R-:W-:-:S07]  /*254d0*/  IMAD.MOV.U32 R26, RZ, RZ, RZ ;  /* 0x000000ffff1a7224 */ /* 0x000fce00078e00ff */
.L_x_1862:
[----:B------:R-:W-:-:S13]  /*254e0*/  ISETP.NE.AND P0, PT, R6, RZ, PT ;  /* 0x000000ff0600720c */ /* 0x000fda0003f05270 */
[----:B------:R-:W0:Y:S01]  /*254f0*/  @!P0 S2R R3, SR_CgaCtaId ;  /* 0x0000000000038919 */ /* 0x000e220000008800 */
[----:B------:R-:W-:-:S04]  /*25500*/  @!P0 MOV R2, 0x400 ;  /* 0x0000040000028802 */ /* 0x000fc80000000f00 */
[----:B0-----:R-:W-:-:S05]  /*25510*/  @!P0 LEA R2, R3, R2, 0x18 ;  /* 0x0000000203028211 */ /* 0x001fca00078ec0ff */
[----:B------:R0:W-:Y:S01]  /*25520*/  @!P0 STS.128 [R2+0x2a8d0], R24 ;  /* 0x02a8d01802008388 */ /* 0x0001e20000000c00 */
[----:B------:R-:W-:Y:S06]  /*25530*/  BAR.ARV 0x5, 0x180 ;  /* 0x0146000000007b1d */ /* 0x000fec0000002000 */
.L_x_1855:
        /* <DEDUP_REMOVED lines=12> */
[----:B------:R-:W-:Y:S01]  /*25600*/  ULDC.64 UR36, c[0x0][0x198] ;  /* 0x0000660000247ab9 */ /* 0x000fe20000000a00 */
[----:B------:R-:W-:Y:S01]  /*25610*/  IMAD.SHL.U32 R34, R4, 0x8, RZ ;  /* 0x0000000804227824 */ /* 0x000fe200078e00ff */
[----:B------:R-:W-:Y:S01]  /*25620*/  ULDC UR38, c[0x0][0xc] ;  /* 0x0000030000267ab9 */ /* 0x000fe20000000800 */
[----:B------:R-:W-:Y:S02]  /*25630*/  IMAD.MOV.U32 R22, RZ, RZ, RZ ;  /* 0x000000ffff167224 */ /* 0x000fe400078e00ff */
[----:B------:R-:W-:-:S02]  /*25640*/  IMAD.MOV.U32 R28, RZ, RZ, RZ ;  /* 0x000000ffff1c7224 */ /* 0x000fc400078e00ff */
[----:B------:R-:W-:Y:S01]  /*25650*/  IMAD.MOV.U32 R30, RZ, RZ, 0x1 ;  /* 0x00000001ff1e7424 */ /* 0x000fe200078e00ff */
        /* <DEDUP_REMOVED lines=9> */
[----:B------:R-:W-:Y:S01]  /*256f0*/  SHF.R.U32.HI R3, RZ, 0x3, R4 ;  /* 0x00000003ff037819 */ /* 0x000fe20000011604 */
[----:B0-----:R-:W-:-:S03]  /*25700*/  ULEA UR4, UR5, UR4, 0x18 ;  /* 0x0000000405047291 */ /* 0x001fc6000f8ec03f */
[----:B------:R-:W-:Y:S02]  /*25710*/  LOP3.LUT R4, R3, 0x70, R0, 0xf8, !PT ;  /* 0x0000007003047812 */ /* 0x000fe400078ef800 */
[C---:B------:R-:W-:Y:S01]  /*25720*/  LOP3.LUT R3, R2.reuse, 0x40, RZ, 0xfc, !PT ;  /* 0x0000004002037812 */ /* 0x040fe200078efcff */
[----:B------:R-:W-:Y:S01]  /*25730*/  IMAD.U32 R17, RZ, RZ, UR4 ;  /* 0x00000004ff117e24 */ /* 0x000fe2000f8e00ff */
[----:B------:R-:W-:-:S03]  /*25740*/  LOP3.LUT R0, R2, 0x80, RZ, 0xfc, !PT ;  /* 0x0000008002007812 */ /* 0x000fc600078efcff */
[----:B-1----:R-:W-:-:S07]  /*25750*/  IMAD R36, R34, 0x2, R17 ;  /* 0x0000000222247824 */ /* 0x002fce00078e0211 */
.L_x_1984:
[----:B------:R-:W-:Y:S05]  /*25760*/  YIELD ;  /* 0x0000000000007946 */ /* 0x000fea0003800000 */
[----:B------:R-:W-:Y:S01]  /*25770*/  ULDC.64 UR4, c[0x0][0xa28] ;  /* 0x00028a0000047ab9 */ /* 0x000fe20000000a00 */
[----:B------:R-:W-:Y:S01]  /*25780*/  IMAD.MOV.U32 R11, RZ, RZ, RZ ;  /* 0x000000ffff0b7224 */ /* 0x000fe200078e00ff */
[----:B------:R-:W-:Y:S01]  /*25790*/  ISETP.NE.U32.AND P0, PT, RZ, UR4, PT ;  /* 0x00000004ff007c0c */ /* 0x000fe2000bf05070 */
[----:B0-----:R-:W0:Y:S01]  /*257a0*/  LDC.64 R4, c[0x0][0xa00] ;  /* 0x00028000ff047b82 */ /* 0x001e220000000a00 */
[----:B------:R-:W-:Y:S02]  /*257b0*/  ULDC.64 UR6, c[0x0][0xa10] ;  /* 0x0002840000067ab9 */ /* 0x000fe40000000a00 */
[----:B------:R-:W-:Y:S01]  /*257c0*/  ISETP.NE.AND.EX P0, PT, RZ, UR5, PT, P0 ;  /* 0x00000005ff007c0c */ /* 0x000fe2000bf05300 */
[----:B------:R-:W-:-:S12]  /*257d0*/  ULDC.64 UR4, c[0x0][0xa18] ;  /* 0x0002860000047ab9 */ /* 0x000fd80000000a00 */
[----:B-1----:R-:W1:Y:S01]  /*257e0*/  @P0 LDC.64 R2, c[0x0][0xa28] ;  /* 0x00028a00ff020b82 */ /* 0x002e620000000a00 */
[----:B------:R-:W-:Y:S01]  /*257f0*/  ISETP.NE.U32.AND P1, PT, RZ, UR6, PT ;  /* 0x00000006ff007c0c */ /* 0x000fe2000bf25070 */
[----:B-1----:R-:W-:-:S05]  /*25800*/  @P0 IMAD.WIDE R2, R27, 0x4, R2 ;  /* 0x000000041b020825 */ /* 0x002fca00078e0202 */
[----:B------:R1:W2:Y:S01]  /*25810*/  @P0 LDG.E R11, desc[UR60][R2.64] ;  /* 0x0000003c020b0981 */ /* 0x0002a2000c1e1900 */
[----:B------:R-:W-:Y:S01]  /*25820*/  ISETP.NE.U32.AND P0, PT, RZ, UR4, PT ;  /* 0x00000004ff007c0c */ /* 0x000fe2000bf05070 */
[----:B------:R-:W-:Y:S01]  /*25830*/  IMAD.MOV.U32 R35, RZ, RZ, RZ ;  /* 0x000000ffff237224 */ /* 0x000fe200078e00ff */
[----:B------:R-:W-:Y:S01]  /*25840*/  ISETP.NE.AND.EX P1, PT, RZ, UR7, PT, P1 ;  /* 0x00000007ff007c0c */ /* 0x000fe2000bf25310 */
[----:B------:R-:W-:Y:S01]  /*25850*/  IMAD.MOV.U32 R0, RZ, RZ, RZ ;  /* 0x000000ffff007224 */ /* 0x000fe200078e00ff */
[----:B------:R-:W-:Y:S01]  /*25860*/  ISETP.NE.AND.EX P2, PT, RZ, UR5, PT, P0 ;  /* 0x00000005ff007c0c */ /* 0x000fe2000bf45300 */
[----:B------:R-:W-:Y:S01]  /*25870*/  ULDC.64 UR4, c[0x0][0xa00] ;  /* 0x0002800000047ab9 */ /* 0x000fe20000000a00 */
[----:B0-----:R-:W-:Y:S01]  /*25880*/  IMAD.WIDE R4, R27, 0x4, R4 ;  /* 0x000000041b047825 */ /* 0x001fe200078e0204 */
[----:B------:R-:W-:Y:S01]  /*25890*/  ISETP.NE.U32.AND P0, PT, RZ, UR4, PT ;  /* 0x00000004ff007c0c */ /* 0x000fe2000bf05070 */
[----:B-1----:R-:W0:Y:S03]  /*258a0*/  LDC.64 R2, c[0x0][0xa10] ;  /* 0x00028400ff027b82 */ /* 0x002e260000000a00 */
[----:B------:R-:W-:-:S06]  /*258b0*/  ISETP.NE.AND.EX P0, PT, RZ, UR5, PT, P0 ;  /* 0x00000005ff007c0c */ /* 0x000fcc000bf05300 */
[----:B------:R-:W1:Y:S07]  /*258c0*/  @P2 LDC.64 R6, c[0x0][0xa18] ;  /* 0x00028600ff062b82 */ /* 0x000e6e0000000a00 */
[----:B------:R-:W5:Y:S01]  /*258d0*/  @P0 LDG.E R35, desc[UR60][R4.64] ;  /* 0x0000003c04230981 */ /* 0x000f62000c1e1900 */
[----:B0-----:R-:W-:-:S05]  /*258e0*/  IMAD.WIDE R2, R27, 0x4, R2 ;  /* 0x000000041b027825 */ /* 0x001fca00078e0202 */
[----:B------:R-:W5:Y:S01]  /*258f0*/  @P1 LDG.E R0, desc[UR60][R2.64] ;  /* 0x0000003c02001981 */ /* 0x000f62000c1e1900 */
[----:B------:R-:W-:Y:S02]  /*25900*/  ULDC UR4, c[0x0][0x288] ;  /* 0x0000a20000047ab9 */ /* 0x000fe40000000800 */
[----:B------:R-:W-:Y:S01]  /*25910*/  IMAD.U32 R32, RZ, RZ, UR4 ;  /* 0x00000004ff207e24 */ /* 0x000fe2000f8e00ff */
[----:B------:R-:W-:Y:S02]  /*25920*/  ULDC.64 UR4, c[0x0][0x418] ;  /* 0x0001060000047ab9 */ /* 0x000fe40000000a00 */
[----:B------:R-:W-:-:S03]  /*25930*/  UISETP.NE.U32.AND UP0, UPT, UR4, URZ, UPT ;  /* 0x0000003f0400728c */ /* 0x000fc6000bf05070 */
[----:B------:R-:W-:Y:S01]  /*25940*/  ULDC UR4, c[0x0][0x424] ;  /* 0x0001090000047ab9 */ /* 0x000fe20000000800 */
[----:B------:R-:W-:Y:S01]  /*25950*/  UISETP.NE.AND.EX UP0, UPT, UR5, URZ, UPT, UP0 ;  /* 0x0000003f0500728c */ /* 0x000fe2000bf05300 */
[----:B-1----:R-:W-:Y:S02]  /*25960*/  @P2 IMAD.WIDE R6, R27, 0x4, R6 ;  /* 0x000000041b062825 */ /* 0x002fe400078e0206 */
[----:B------:R-:W-:Y:S01]  /*25970*/  ULDC UR5, c[0x0][0x2f0] ;  /* 0x0000bc0000057ab9 */ /* 0x000fe20000000800 */
[----:B------:R-:W-:Y:S02]  /*25980*/  USEL UR4, UR4, 0x1, UP0 ;  /* 0x0000000104047887 */ /* 0x000fe40008000000 */
[----:B------:R0:W5:Y:S02]  /*25990*/  @P2 LDG.E R32, desc[UR60][R6.64] ;  /* 0x0000003c06202981 */ /* 0x000164000c1e1900 */
[----:B------:R-:W-:-:S03]  /*259a0*/  UIMAD UR4, UR4, UR5, URZ ;  /* 0x00000005040472a4 */ /* 0x000fc6000f8e023f */
[----:B------:R-:W-:-:S03]  /*259b0*/  ULDC UR5, c[0x0][0x348] ;  /* 0x0000d20000057ab9 */ /* 0x000fc60000000800 */
[----:B------:R-:W-:Y:S02]  /*259c0*/  IMAD.U32 R10, RZ, RZ, UR4 ;  /* 0x00000004ff0a7e24 */ /* 0x000fe4000f8e00ff */
[----:B0-----:R-:W-:Y:S01]  /*259d0*/  IMAD.U32 R7, RZ, RZ, UR5 ;  /* 0x00000005ff077e24 */ /* 0x001fe2000f8e00ff */
[----:B--2---:R0:W-:Y:S01]  /*259e0*/  STL [R1+0x4], R11 ;  /* 0x0000040b01007387 */ /* 0x0041e20000100800 */
[----:B---3--:R-:W-:Y:S05]  /*259f0*/  @P2 BRA `(.L_x_1864) ;  /* 0x0000000000102947 */ /* 0x008fea0003800000 */
[----:B------:R-:W-:Y:S05]  /*25a00*/  @!P0 BRA `(.L_x_1864) ;  /* 0x00000000000c8947 */ /* 0x000fea0003800000 */
[----:B------:R-:W2:Y:S04]  /*25a10*/  LDG.E R9, desc[UR60][R4.64] ;  /* 0x0000003c04097981 */ /* 0x000ea8000c1e1900 */
[----:B-----5:R-:W2:Y:S02]  /*25a20*/  LDG.E R32, desc[UR60][R4.64+0x4] ;  /* 0x0000043c04207981 */ /* 0x020ea4000c1e1900 */
[----:B--2---:R-:W-:-:S07]  /*25a30*/  IMAD.IADD R32, R32, 0x1, -R9 ;  /* 0x0000000120207824 */ /* 0x004fce00078e0a09 */
.L_x_1864:
[----:B------:R-:W-:Y:S01]  /*25a40*/  ULDC.64 UR4, c[0x0][0xa20] ;  /* 0x0002880000047ab9 */ /* 0x000fe20000000a00 */
[C---:B------:R-:W-:Y:S02]  /*25a50*/  LOP3.LUT R4, R26.reuse, 0xff000000, RZ, 0xc0, !PT ;  /* 0xff0000001a047812 */ /* 0x040fe400078ec0ff */
[----:B------:R-:W-:Y:S02]  /*25a60*/  ISETP.NE.U32.AND P0, PT, RZ, UR4, PT ;  /* 0x00000004ff007c0c */ /* 0x000fe4000bf05070 */
[----:B------:R-:W-:Y:S02]  /*25a70*/  SHF.R.U32.HI R5, RZ, 0x8, R4 ;  /* 0x00000008ff057819 */ /* 0x000fe40000011604 */
[----:B------:R-:W-:Y:S02]  /*25a80*/  ISETP.NE.AND.EX P0, PT, RZ, UR5, PT, P0 ;  /* 0x00000005ff007c0c */ /* 0x000fe4000bf05300 */
[C---:B------:R-:W-:Y:S02]  /*25a90*/  LOP3.LUT R6, R26.reuse, 0xff0000, RZ, 0xc0, !PT ;  /* 0x00ff00001a067812 */ /* 0x040fe400078ec0ff */
[----:B------:R-:W-:-:S02]  /*25aa0*/  LOP3.LUT R26, R26, 0xffff, RZ, 0xc0, !PT ;  /* 0x0000ffff1a1a7812 */ /* 0x000fc400078ec0ff */
[----:B------:R-:W-:-:S07]  /*25ab0*/  LEA.HI R6, R6, R5, RZ, 0x10 ;  /* 0x0000000506067211 */ /* 0x000fce00078f80ff */
[----:B------:R-:W-:Y:S05]  /*25ac0*/  @!P0 BRA `(.L_x_1865) ;  /* 0x0000000000108947 */ /* 0x000fea0003800000 */
[----:B------:R-:W1:Y:S02]  /*25ad0*/  LDC.64 R4, c[0x0][0xa20] ;  /* 0x00028800ff047b82 */ /* 0x000e640000000a00 */
[----:B-1----:R-:W-:-:S05]  /*25ae0*/  IMAD.WIDE R4, R27, 0x4, R4 ;  /* 0x000000041b047825 */ /* 0x002fca00078e0204 */
[----:B------:R1:W5:Y:S01]  /*25af0*/  LDG.E R10, desc[UR60][R4.64] ;  /* 0x0000003c040a7981 */ /* 0x000362000c1e1900 */
[----:B------:R-:W-:Y:S05]  /*25b00*/  BRA `(.L_x_1866) ;  /* 0x0000000000247947 */ /* 0x000fea0003800000 */
.L_x_1865:
[----:B------:R-:W-:Y:S02]  /*25b10*/  ULDC.64 UR4, c[0x0][0xa08] ;  /* 0x0002820000047ab9 */ /* 0x000fe40000000a00 */
[----:B------:R-:W-:-:S04]  /*25b20*/  ISETP.NE.U32.AND P0, PT, RZ, UR4, PT ;  /* 0x00000004ff007c0c */ /* 0x000fc8000bf05070 */
[----:B------:R-:W-:-:S13]  /*25b30*/  ISETP.NE.AND.EX P0, PT, RZ, UR5, PT, P0 ;  /* 0x00000005ff007c0c */ /* 0x000fda000bf05300 */
[----:B------:R-:W-:Y:S05]  /*25b40*/  @!P0 BRA `(.L_x_1866) ;  /* 0x0000000000148947 */ /* 0x000fea0003800000 */
[----:B------:R-:W1:Y:S02]  /*25b50*/  LDC.64 R4, c[0x0][0xa08] ;  /* 0x00028200ff047b82 */ /* 0x000e640000000a00 */
[----:B-1----:R-:W-:-:S05]  /*25b60*/  IMAD.WIDE R4, R27, 0x4, R4 ;  /* 0x000000041b047825 */ /* 0x002fca00078e0204 */
[----:B------:R-:W2:Y:S04]  /*25b70*/  LDG.E R10, desc[UR60][R4.64] ;  /* 0x0000003c040a7981 */ /* 0x000ea8000c1e1900 */
[----:B------:R-:W2:Y:S02]  /*25b80*/  LDG.E R9, desc[UR60][R4.64+0x4] ;  /* 0x0000043c04097981 */ /* 0x000ea4000c1e1900 */
[----:B--2---:R-:W-:-:S07]  /*25b90*/  IMAD.IADD R10, R9, 0x1, -R10 ;  /* 0x00000001090a7824 */ /* 0x004fce00078e0a0a */
.L_x_1866:
[----:B-1----:R-:W2:Y:S01]  /*25ba0*/  @P1 LDG.E R5, desc[UR60][R2.64] ;  /* 0x0000003c02051981 */ /* 0x002ea2000c1e1900 */
[----:B------:R-:W1:Y:S03]  /*25bb0*/  LDC R8, c[0x0][0x448] ;  /* 0x00011200ff087b82 */ /* 0x000e660000000800 */
[----:B------:R3:W2:Y:S01]  /*25bc0*/  @P1 LDG.E R4, desc[UR60][R2.64+0x4] ;  /* 0x0000043c02041981 */ /* 0x0006a2000c1e1900 */
[----:B------:R-:W-:Y:S02]  /*25bd0*/  IMAD.SHL.U32 R25, R25, 0x80, RZ ;  /* 0x0000008019197824 */ /* 0x000fe400078e00ff */
[----:B-----5:R-:W-:Y:S02]  /*25be0*/  IMAD.IADD R10, R10, 0x1, -R11 ;  /* 0x000000010a0a7824 */ /* 0x020fe400078e0a0b */
[----:B---3--:R-:W3:Y:S01]  /*25bf0*/  LDC.64 R2, c[0x0][0x9e0] ;  /* 0x00027800ff027b82 */ /* 0x008ee20000000a00 */
[----:B-1----:R-:W-:-:S13]  /*25c00*/  ISETP.NE.AND P2, PT, R8, 0x1, PT ;  /* 0x000000010800780c */ /* 0x002fda0003f45270 */
[----:B------:R-:W1:Y:S01]  /*25c10*/  @P2 LDC R8, c[0x0][0x44c] ;  /* 0x00011300ff082b82 */ /* 0x000e620000000800 */
[----:B---3--:R-:W-:-:S07]  /*25c20*/  ISETP.GE.AND P3, PT, R3, 0x1, PT ;  /* 0x000000010300780c */ /* 0x008fce0003f66270 */
[----:B------:R-:W3:Y:S01]  /*25c30*/  @P2 LDC R9, c[0x0][0x450] ;  /* 0x00011400ff092b82 */ /* 0x000ee20000000800 */
[----:B--2---:R-:W-:Y:S02]  /*25c40*/  @P1 IMAD.IADD R7, R4, 0x1, -R5 ;  /* 0x0000000104071824 */ /* 0x004fe400078e0a05 */
[----:B------:R-:W-:Y:S02]  /*25c50*/  VIADD R5, R25, 0x7f ;  /* 0x0000007f19057836 */ /* 0x000fe40000000000 */
[----:B------:R-:W-:Y:S02]  /*25c60*/  IMAD.IADD R37, R10, 0x1, R7 ;  /* 0x000000010a257824 */ /* 0x000fe400078e0207 */
[----:B-1----:R-:W-:-:S03]  /*25c70*/  @P2 IMAD.HI.U32 R4, R5, R8, RZ ;  /* 0x0000000805042227 */ /* 0x002fc600078e00ff */
[C---:B------:R-:W-:Y:S02]  /*25c80*/  IADD3 R18, R37.reuse, 0x1, -R32 ;  /* 0x0000000125127810 */ /* 0x040fe40007ffe820 */
[----:B---3--:R-:W-:Y:S01]  /*25c90*/  @P2 SHF.R.U32.HI R5, RZ, R9, R4 ;  /* 0x00000009ff052219 */ /* 0x008fe20000011604 */
[----:B------:R-:W-:-:S04]  /*25ca0*/  VIADD R4, R37, 0x5f ;  /* 0x0000005f25047836 */ /* 0x000fc80000000000 */
[----:B------:R-:W-:-:S04]  /*25cb0*/  IMAD.HI R4, R4, 0x2aaaaaab, RZ ;  /* 0x2aaaaaab04047827 */ /* 0x000fc800078e02ff */
[----:B------:R-:W-:Y:S01]  /*25cc0*/  IMAD.IADD R8, R18, 0x1, R5 ;  /* 0x0000000112087824 */ /* 0x000fe200078e0205 */
[----:B------:R-:W-:-:S03]  /*25cd0*/  SHF.R.U32.HI R19, RZ, 0x1f, R4 ;  /* 0x0000001fff137819 */ /* 0x000fc60000011604 */
[----:B------:R-:W-:Y:S01]  /*25ce0*/  IMAD.IADD R2, R8, 0x1, R2 ;  /* 0x0000000108027824 */ /* 0x000fe200078e0202 */
[----:B------:R-:W-:Y:S01]  /*25cf0*/  LEA.HI.SX32 R19, R4, R19, 0x1c ;  /* 0x0000001304137211 */ /* 0x000fe200078fe2ff */
[----:B------:R-:W-:Y:S06]  /*25d00*/  @!P3 BRA `(.L_x_1867) ;  /* 0x000000000048b947 */ /* 0x000fec0003800000 */
[C---:B------:R-:W-:Y:S01]  /*25d10*/  ISETP.GT.AND P0, PT, R8.reuse, RZ, PT ;  /* 0x000000ff0800720c */ /* 0x040fe20003f04270 */
[----:B------:R-:W-:Y:S01]  /*25d20*/  BSSY B0, `(.L_x_1868) ;  /* 0x000000e000007945 */ /* 0x000fe20003800000 */
[----:B------:R-:W-:-:S11]  /*25d30*/  VIADD R9, R8, 0xffffffff ;  /* 0xffffffff08097836 */ /* 0x000fd60000000000 */
[----:B------:R-:W-:Y:S05]  /*25d40*/  @P0 BRA `(.L_x_1869) ;  /* 0x00000000001c0947 */ /* 0x000fea0003800000 */
[----:B------:R-:W-:Y:S01]  /*25d50*/  ISETP.NE.AND P0, PT, R3, 0x1, PT ;  /* 0x000000010300780c */ /* 0x000fe20003f05270 */
[----:B------:R-:W-:-:S12]  /*25d60*/  IMAD.MOV R9, RZ, RZ, -R8 ;  /* 0x000000ffff097224 */ /* 0x000fd800078e0a08 */
[----:B------:R-:W1:Y:S02]  /*25d70*/  @P0 LDC.64 R4, c[0x0][0x9e8] ;  /* 0x00027a00ff040b82 */ /* 0x000e640000000a00 */
[----:B-1----:R-:W-:-:S05]  /*25d80*/  @P0 IMAD.HI.U32 R4, R9, R4, RZ ;  /* 0x0000000409040227 */ /* 0x002fca00078e00ff */
[----:B------:R-:W-:-:S04]  /*25d90*/  @P0 SHF.R.U32.HI R9, RZ, R5, R4 ;  /* 0x00000005ff090219 */ /* 0x000fc80000011604 */
[----:B------:R-:W-:Y:S01]  /*25da0*/  LOP3.LUT R9, RZ, R9, RZ, 0x33, !PT ;  /* 0x00000009ff097212 */ /* 0x000fe200078e33ff */
[----:B------:R-:W-:Y:S06]  /*25db0*/  BRA `(.L_x_1870) ;  /* 0x0000000000107947 */ /* 0x000fec0003800000 */
.L_x_1869:
[----:B------:R-:W-:-:S13]  /*25dc0*/  ISETP.NE.AND P0, PT, R3, 0x1, PT ;  /* 0x000000010300780c */ /* 0x000fda0003f05270 */
[----:B------:R-:W1:Y:S02]  /*25dd0*/  @P0 LDC.64 R4, c[0x0][0x9e8] ;  /* 0x00027a00ff040b82 */ /* 0x000e640000000a00 */
[----:B-1----:R-:W-:-:S05]  /*25de0*/  @P0 IMAD.HI.U32 R4, R9, R4, RZ ;  /* 0x0000000409040227 */ /* 0x002fca00078e00ff */
[----:B------:R-:W-:-:S07]  /*25df0*/  @P0 SHF.R.U32.HI R9, RZ, R5, R4 ;  /* 0x00000005ff090219 */ /* 0x000fce0000011604 */
.L_x_1870:
[----:B------:R-:W-:Y:S05]  /*25e00*/  BSYNC B0 ;  /* 0x0000000000007941 */ /* 0x000fea0003800000 */
.L_x_1868:
[----:B------:R-:W-:-:S05]  /*25e10*/  IMAD R9, R9, R3, R3 ;  /* 0x0000000309097224 */ /* 0x000fca00078e0203 */
[----:B------:R-:W-:-:S07]  /*25e20*/  VIMNMX R2, R2, R9, PT ;  /* 0x0000000902027248 */ /* 0x000fce0003fe0100 */
.L_x_1867:
[----:B------:R-:W1:Y:S01]  /*25e30*/  @P2 LDC R8, c[0x0][0x44c] ;  /* 0x00011300ff082b82 */ /* 0x000e620000000800 */
[----:B------:R-:W-:Y:S01]  /*25e40*/  VIADD R2, R2, 0x5f ;  /* 0x0000005f02027836 */ /* 0x000fe20000000000 */
[----:B------:R-:W-:Y:S01]  /*25e50*/  ULDC UR4, c[0x0][0x9dc] ;  /* 0x0002770000047ab9 */ /* 0x000fe20000000800 */
[----:B------:R-:W-:Y:S02]  /*25e60*/  IMAD.MOV.U32 R5, RZ, RZ, R25 ;  /* 0x000000ffff057224 */ /* 0x000fe400078e0019 */
[----:B------:R-:W-:-:S03]  /*25e70*/  IMAD.HI R2, R2, 0x2aaaaaab, RZ ;  /* 0x2aaaaaab02027827 */ /* 0x000fc600078e02ff */
[----:B------:R-:W2:Y:S01]  /*25e80*/  @P2 LDC R4, c[0x0][0x450] ;  /* 0x00011400ff042b82 */ /* 0x000ea20000000800 */
[----:B-1----:R-:W-:-:S04]  /*25e90*/  @P2 IMAD.HI.U32 R9, R25, R8, RZ ;  /* 0x0000000819092227 */ /* 0x002fc800078e00ff */
[----:B------:R-:W-:Y:S01]  /*25ea0*/  IMAD.IADD R8, R37, 0x1, -R32 ;  /* 0x0000000125087824 */ /* 0x000fe200078e0a20 */
[----:B--2---:R-:W-:Y:S02]  /*25eb0*/  @P2 SHF.R.U32.HI R5, RZ, R4, R9 ;  /* 0x00000004ff052219 */ /* 0x004fe40000011609 */
[----:B------:R-:W-:-:S04]  /*25ec0*/  SHF.R.U32.HI R9, RZ, 0x1f, R2 ;  /* 0x0000001fff097819 */ /* 0x000fc80000011602 */
[----:B------:R-:W-:Y:S01]  /*25ed0*/  LEA.HI.SX32 R2, R2, R9, 0x1c ;  /* 0x0000000902027211 */ /* 0x000fe200078fe2ff */
[----:B------:R-:W-:-:S03]  /*25ee0*/  IMAD.IADD R9, R8, 0x1, R5 ;  /* 0x0000000108097824 */ /* 0x000fc600078e0205 */
[----:B0-----:R-:W-:Y:S01]  /*25ef0*/  VIMNMX R11, R19, R2, PT ;  /* 0x00000002130b7248 */ /* 0x001fe20003fe0100 */
        /* <DEDUP_REMOVED lines=12> */
.L_x_1873:
[----:B------:R-:W-:-:S13]  /*25fc0*/  ISETP.NE.AND P0, PT, R3, 0x1, PT ;  /* 0x000000010300780c */ /* 0x000fda0003f05270 */
[----:B------:R-:W0:Y:S02]  /*25fd0*/  @P0 LDC.64 R4, c[0x0][0x9e8] ;  /* 0x00027a00ff040b82 */ /* 0x000e240000000a00 */
[----:B0-----:R-:W-:-:S05]  /*25fe0*/  @P0 IMAD.HI.U32 R4, R9, R4, RZ ;  /* 0x0000000409040227 */ /* 0x001fca00078e00ff */
[----:B------:R-:W-:-:S07]  /*25ff0*/  @P0 SHF.R.U32.HI R9, RZ, R5, R4 ;  /* 0x00000005ff090219 */ /* 0x000fce0000011604 */
.L_x_1874:
[----:B------:R-:W-:Y:S05]  /*26000*/  BSYNC B0 ;  /* 0x0000000000007941 */ /* 0x000fea0003800000 */
.L_x_1872:
[----:B------:R-:W-:-:S05]  /*26010*/  IMAD R3, R9, R3, RZ ;  /* 0x0000000309037224 */ /* 0x000fca00078e02ff */
[----:B------:R-:W-:-:S07]  /*26020*/  VIMNMX R2, R2, R3, !PT ;  /* 0x0000000302027248 */ /* 0x000fce0007fe0100 */
.L_x_1871:
[----:B------:R-:W-:Y:S01]  /*26030*/  IMAD.HI R2, R2, 0x2aaaaaab, RZ ;  /* 0x2aaaaaab02027827 */ /* 0x000fe200078e02ff */
[----:B------:R-:W-:Y:S01]  /*26040*/  BSSY B0, `(.L_x_1875) ;  /* 0x0000026000007945 */ /* 0x000fe20003800000 */
[----:B------:R-:W-:Y:S02]  /*26050*/  LOP3.LUT R9, R6, 0xff, RZ, 0xc0, !PT ;  /* 0x000000ff06097812 */ /* 0x000fe400078ec0ff */
[----:B------:R-:W-:Y:S01]  /*26060*/  SHF.R.U32.HI R6, RZ, 0x10, R6 ;  /* 0x00000010ff067819 */ /* 0x000fe20000011606 */
        /* <DEDUP_REMOVED lines=9> */
[----:B------:R-:W-:Y:S02]  /*26100*/  IABS R13, R5 ;  /* 0x00000005000d7213 */ /* 0x000fe40000000000 */
[----:B------:R-:W-:Y:S02]  /*26110*/  IADD3 R12, R5, -0x1, R11 ;  /* 0xffffffff050c7810 */ /* 0x000fe40007ffe00b */
[----:B------:R-:W0:Y:S03]  /*26120*/  I2F.RP R2, R13 ;  /* 0x0000000d00027306 */ /* 0x000e260000209400 */
[----:B------:R-:W-:-:S05]  /*26130*/  IMAD.IADD R12, R12, 0x1, -R4 ;  /* 0x000000010c0c7824 */ /* 0x000fca00078e0a04 */
        /* <DEDUP_REMOVED lines=22> */
.L_x_1876:
[----:B------:R-:W-:Y:S05]  /*262a0*/  BSYNC B0 ;  /* 0x0000000000007941 */ /* 0x000fea0003800000 */
.L_x_1875:
[-C--:B------:R-:W-:Y:S01]  /*262b0*/  IMAD R3, R9, R14.reuse, R4 ;  /* 0x0000000e09037224 */ /* 0x080fe200078e0204 */
        /* <DEDUP_REMOVED lines=11> */
[----:B------:R-:W-:Y:S01]  /*26370*/  @P0 SHF.R.U32.HI R3, RZ, 0x1f, R4 ;  /* 0x0000001fff030819 */ /* 0x000fe20000011604 */
[----:B------:R-:W-:-:S03]  /*26380*/  IMAD.MOV.U32 R2, RZ, RZ, R5 ;  /* 0x000000ffff027224 */ /* 0x000fc600078e0005 */
        /* <DEDUP_REMOVED lines=11> */
.L_x_2052:
[----:B-1----:R-:W-:Y:S02]  /*26440*/  ISETP.NE.AND P0, PT, R14, RZ, PT ;  /* 0x000000ff0e00720c */ /* 0x002fe40003f05270 */
[----:B------:R-:W-:-:S11]  /*26450*/  PLOP3.LUT P6, PT, PT, PT, PT, 0x8, 0x0 ;  /* 0x000000000000781c */ /* 0x000fd60003fce170 */
[----:B------:R-:W-:Y:S05]  /*26460*/  @P0 BRA `(.L_x_1880) ;  /* 0x00000000000c0947 */ /* 0x000fea0003800000 */
[----:B------:R-:W-:-:S03]  /*26470*/  UMOV UR4, 0xffffffff ;  /* 0xffffffff00047882 */ /* 0x000fc60000000000 */
[----:B------:R-:W-:Y:S05]  /*26480*/  BRA.DIV UR4, `(.L_x_1881) ;  /* 0x0000007604647947 */ /* 0x000fea000b800000 */
[----:B------:R-:W-:-:S13]  /*26490*/  ELECT P6, URZ, PT ;  /* 0x00000000003f782f */ /* 0x000fda00038c0000 */
.L_x_1880:
        /* <DEDUP_REMOVED lines=9> */
.L_x_2055:
[----:B------:R-:W-:Y:S05]  /*26530*/  BSYNC B1 ;  /* 0x0000000000017941 */ /* 0x000fea0003800000 */
.L_x_1882:
        /* <DEDUP_REMOVED lines=10> */
.L_x_2056:
[----:B------:R-:W-:Y:S05]  /*265e0*/  BSYNC B2 ;  /* 0x0000000000027941 */ /* 0x000fea0003800000 */
.L_x_1886:
[----:B------:R-:W-:Y:S04]  /*265f0*/  BSSY B2, `(.L_x_1888) ;  /* 0x0000009000027945 */ /* 0x000fe80003800000 */
        /* <DEDUP_REMOVED lines=8> */
.L_x_1889:
[----:B------:R-:W-:Y:S05]  /*26680*/  BSYNC B2 ;  /* 0x0000000000027941 */ /* 0x000fea0003800000 */
.L_x_1888:
[----:B------:R-:W-:Y:S01]  /*26690*/  IMAD.MOV.U32 R20, RZ, RZ, RZ ;  /* 0x000000ffff147224 */ /* 0x000fe200078e00ff */
[----:B------:R-:W-:Y:S01]  /*266a0*/  UIADD3 UR4, UP0, UR36, 0x570, URZ ;  /* 0x0000057024047890 */ /* 0x000fe2000ff1e03f */
[----:B------:R-:W-:Y:S01]  /*266b0*/  IMAD R7, R2, 0x60, R0 ;  /* 0x0000006002077824 */ /* 0x000fe200078e0200 */
[----:B------:R-:W-:Y:S01]  /*266c0*/  PLOP3.LUT P0, PT, PT, PT, PT, 0x80, 0x0 ;  /* 0x000000000000781c */ /* 0x000fe20003f0f070 */
[----:B0-----:R-:W-:Y:S01]  /*266d0*/  IMAD R10, R22, 0x9000, R17 ;  /* 0x00009000160a7824 */ /* 0x001fe200078e0211 */
[----:B------:R-:W-:Y:S01]  /*266e0*/  R2UR UR10, R20 ;  /* 0x00000000140a72ca */ /* 0x000fe200000e0000 */
[----:B------:R-:W-:Y:S01]  /*266f0*/  VIADD R7, R7, 0xffffffa0 ;  /* 0xffffffa007077836 */ /* 0x000fe20000000000 */
[----:B------:R-:W-:Y:S01]  /*26700*/  UIADD3.X UR5, URZ, UR37, URZ, UP0, !UPT ;  /* 0x000000253f057290 */ /* 0x000fe200087fe43f */
[----:B------:R-:W-:Y:S01]  /*26710*/  VIADD R3, R12, 0x2a890 ;  /* 0x0002a8900c037836 */ /* 0x000fe20000000000 */
[----:B------:R-:W-:Y:S01]  /*26720*/  UMOV UR6, 0x0 ;  /* 0x0000000000067882 */ /* 0x000fe20000000000 */
[----:B------:R-:W-:Y:S01]  /*26730*/  VIADD R13, R10, 0x18400 ;  /* 0x000184000a0d7836 */ /* 0x000fe20000000000 */
[----:B------:R-:W-:-:S09]  /*26740*/  UMOV UR7, 0x12f00000 ;  /* 0x12f0000000077882 */ /* 0x000fd20000000000 */
.L_x_1890:
        /* <DEDUP_REMOVED lines=16> */
.L_x_1891:
        /* <DEDUP_REMOVED lines=15> */
.L_x_1892:
        /* <DEDUP_REMOVED lines=13> */
.L_x_2057:
[----:B------:R-:W-:Y:S05]  /*26a10*/  BSYNC B2 ;  /* 0x0000000000027941 */ /* 0x000fea0003800000 */
.L_x_1893:
        /* <DEDUP_REMOVED lines=11> */
.L_x_1896:
[----:B------:R-:W-:Y:S05]  /*26ad0*/  BSYNC B2 ;  /* 0x0000000000027941 */ /* 0x000fea0003800000 */
.L_x_1895:
        /* <DEDUP_REMOVED lines=9> */
.L_x_1897:
        /* <DEDUP_REMOVED lines=15> */
.L_x_1898:
        /* <DEDUP_REMOVED lines=10> */
.L_x_1885:
[----:B------:R-:W-:Y:S05]  /*26d00*/  BSYNC B1 ;  /* 0x0000000000017941 */ /* 0x000fea0003800000 */
.L_x_1884:
        /* <DEDUP_REMOVED lines=9> */
.L_x_1914:
[----:B------:R-:W-:Y:S05]  /*26da0*/  YIELD ;  /* 0x0000000000007946 */ /* 0x000fea0003800000 */
[----:B------:R-:W-:Y:S04]  /*26db0*/  BSSY B1, `(.L_x_1899) ;  /* 0x000007b000017945 */ /* 0x000fe80003800000 */
[----:B------:R-:W-:Y:S05]  /*26dc0*/  @!P6 BRA `(.L_x_1900) ;  /* 0x0000000400e4e947 */ /* 0x000fea0003800000 */
[----:B0-----:R-:W-:Y:S01]  /*26dd0*/  IMAD R10, R22, 0x8, R17 ;  /* 0x00000008160a7824 */ /* 0x001fe200078e0211 */
[----:B------:R-:W-:Y:S01]  /*26de0*/  SHF.L.U32 R2, R31, 0x1f, RZ ;  /* 0x0000001f1f027819 */ /* 0x000fe200000006ff */
[----:B------:R-:W0:Y:S01]  /*26df0*/  S2R R3, SR_TID.X ;  /* 0x0000000000037919 */ /* 0x000e220000002100 */
[----:B------:R-:W-:Y:S02]  /*26e00*/  BSSY B2, `(.L_x_1901) ;  /* 0x0000005000027945 */ /* 0x000fe40003800000 */
[----:B------:R-:W1:Y:S01]  /*26e10*/  SYNCS.PHASECHK.TRANS64.TRYWAIT P1, [R10+URZ+0x2a8a0], R2 ;  /* 0x02a8a0020a0075a7 */ /* 0x000e62000802017f */
[----:B0-----:R-:W-:-:S04]  /*26e20*/  LOP3.LUT R3, R3, 0x7f, RZ, 0xc0, !PT ;  /* 0x0000007f03037812 */ /* 0x001fc800078ec0ff */
[----:B------:R-:W-:Y:S01]  /*26e30*/  ISETP.NE.AND P2, PT, R3, RZ, PT ;  /* 0x000000ff0300720c */ /* 0x000fe20003f45270 */
[----:B-1----:R-:W-:-:S12]  /*26e40*/  @!P1 BRA `(.L_x_1902) ;  /* 0x0000006c00509947 */ /* 0x002fd80003800000 */
.L_x_2058:
[----:B------:R-:W-:Y:S05]  /*26e50*/  BSYNC B2 ;  /* 0x0000000000027941 */ /* 0x000fea0003800000 */
.L_x_1901:
[----:B------:R-:W-:Y:S04]  /*26e60*/  BSSY B2, `(.L_x_1903) ;  /* 0x0000009000027945 */ /* 0x000fe80003800000 */
[----:B------:R-:W-:Y:S05]  /*26e70*/  @P2 BRA `(.L_x_1904) ;  /* 0x00000000001c2947 */ /* 0x000fea0003800000 */
[----:B------:R-:W1:Y:S01]  /*26e80*/  S2R R7, SR_TID.X ;  /* 0x0000000000077919 */ /* 0x000e620000002100 */
[----:B------:R-:W-:-:S04]  /*26e90*/  IMAD.MOV.U32 R3, RZ, RZ, 0x9000 ;  /* 0x00009000ff037424 */ /* 0x000fc800078e00ff */
[----:B------:R2:W-:Y:S01]  /*26ea0*/  SYNCS.ARRIVE.TRANS64 RZ, [R10+URZ+0x2a890], R3 ;  /* 0x02a890030aff79a7 */ /* 0x0005e2000800003f */
[----:B-1----:R-:W-:-:S04]  /*26eb0*/  LOP3.LUT R7, R7, 0x1f, RZ, 0xc0, !PT ;  /* 0x0000001f07077812 */ /* 0x002fc800078ec0ff */
[----:B------:R-:W-:-:S13]  /*26ec0*/  ISETP.NE.AND P1, PT, R7, RZ, PT ;  /* 0x000000ff0700720c */ /* 0x000fda0003f25270 */
[----:B--2---:R-:W-:Y:S05]  /*26ed0*/  @!P1 BRA `(.L_x_1904) ;  /* 0x0000000000049947 */ /* 0x004fea0003800000 */
[----:B------:R-:W-:Y:S01]  /*26ee0*/  BPT.TRAP 0x1 ;  /* 0x000000040000795c */ /* 0x000fe20000300000 */
.L_x_1904:
[----:B------:R-:W-:Y:S05]  /*26ef0*/  BSYNC B2 ;  /* 0x0000000000027941 */ /* 0x000fea0003800000 */
.L_x_1903:
        /* <DEDUP_REMOVED lines=8> */
[----:B------:R-:W-:Y:S01]  /*26f80*/  VIADD R12, R3, 0x18400 ;  /* 0x00018400030c7836 */ /* 0x000fe20000000000 */
[----:B------:R-:W-:Y:S01]  /*26f90*/  UMOV UR6, 0x0 ;  /* 0x0000000000067882 */ /* 0x000fe20000000000 */
[----:B------:R-:W-:-:S10]  /*26fa0*/  UMOV UR7, 0x12f00000 ;  /* 0x12f0000000077882 */ /* 0x000fd40000000000 */
.L_x_1905:
        /* <DEDUP_REMOVED lines=10> */
[----:B------:R-:W-:Y:S01]  /*27050*/  IMAD.MOV.U32 R12, RZ, RZ, 0x40 ;  /* 0x00000040ff0c7424 */ /* 0x000fe200078e00ff */
[----:B------:R-:W-:Y:S01]  /*27060*/  PLOP3.LUT P1, PT, PT, PT, PT, 0x80, 0x0 ;  /* 0x000000000000781c */ /* 0x000fe20003f2f070 */
[----:B------:R-:W-:Y:S01]  /*27070*/  VIADD R14, R3, 0x1b400 ;  /* 0x0001b400030e7836 */ /* 0x000fe20000000000 */
[----:B------:R-:W-:Y:S01]  /*27080*/  UMOV UR6, 0x0 ;  /* 0x0000000000067882 */ /* 0x000fe20000000000 */
[----:B------:R-:W-:Y:S01]  /*27090*/  UMOV UR7, 0x12f00000 ;  /* 0x12f0000000077882 */ /* 0x000fe20000000000 */
[----:B------:R-:W-:-:S15]  /*270a0*/  R2UR UR10, R12 ;  /* 0x000000000c0a72ca */ /* 0x000fde00000e0000 */
.L_x_1906:
        /* <DEDUP_REMOVED lines=10> */
[----:B------:R-:W-:Y:S01]  /*27150*/  PLOP3.LUT P1, PT, PT, PT, PT, 0x80, 0x0 ;  /* 0x000000000000781c */ /* 0x000fe20003f2f070 */
[----:B------:R-:W-:Y:S01]  /*27160*/  VIADD R3, R3, 0x1e400 ;  /* 0x0001e40003037836 */ /* 0x000fe20000000000 */
[----:B------:R-:W-:Y:S01]  /*27170*/  UMOV UR6, 0x0 ;  /* 0x0000000000067882 */ /* 0x000fe20000000000 */
[----:B------:R-:W-:Y:S01]  /*27180*/  UMOV UR7, 0x12f00000 ;  /* 0x12f0000000077882 */ /* 0x000fe20000000000 */
[----:B------:R-:W-:-:S09]  /*27190*/  UMOV UR10, 0x80 ;  /* 0x00000080000a7882 */ /* 0x000fd20000000000 */
.L_x_1907:
        /* <DEDUP_REMOVED lines=10> */
[----:B------:R-:W1:Y:S01]  /*27240*/  SYNCS.PHASECHK.TRANS64.TRYWAIT P1, [R10+URZ+0x2a8c0], R2 ;  /* 0x02a8c0020a0075a7 */ /* 0x000e62000802017f */
[----:B------:R-:W-:Y:S04]  /*27250*/  BSSY B2, `(.L_x_1908) ;  /* 0x0000002000027945 */ /* 0x000fe80003800000 */
[----:B-1----:R-:W-:Y:S05]  /*27260*/  @!P1 BRA `(.L_x_1909) ;  /* 0x00000068005c9947 */ /* 0x002fea0003800000 */
.L_x_2059:
[----:B------:R-:W-:Y:S05]  /*27270*/  BSYNC B2 ;  /* 0x0000000000027941 */ /* 0x000fea0003800000 */
.L_x_1908:
[----:B------:R-:W-:Y:S01]  /*27280*/  BSSY B2, `(.L_x_1910) ;  /* 0x000000b000027945 */ /* 0x000fe20003800000 */
[----:B01----:R-:W-:Y:S02]  /*27290*/  IMAD.MOV.U32 R2, RZ, RZ, 0x0 ;  /* 0x00000000ff027424 */ /* 0x003fe400078e00ff */
[----:B------:R-:W-:Y:S01]  /*272a0*/  IMAD.MOV.U32 R3, RZ, RZ, 0x12f00000 ;  /* 0x12f00000ff037424 */ /* 0x000fe200078e00ff */
[----:B------:R-:W-:Y:S06]  /*272b0*/  @P2 BRA `(.L_x_1911) ;  /* 0x00000000001c2947 */ /* 0x000fec0003800000 */
[----:B------:R-:W0:Y:S01]  /*272c0*/  S2R R14, SR_TID.X ;  /* 0x00000000000e7919 */ /* 0x000e220000002100 */
[----:B------:R-:W-:-:S04]  /*272d0*/  IMAD.MOV.U32 R13, RZ, RZ, 0x6000 ;  /* 0x00006000ff0d7424 */ /* 0x000fc800078e00ff */
[----:B------:R1:W-:Y:S01]  /*272e0*/  SYNCS.ARRIVE.TRANS64 RZ, [R10+URZ+0x2a8b0], R13 ;  /* 0x02a8b00d0aff79a7 */ /* 0x0003e2000800003f */
[----:B0-----:R-:W-:-:S04]  /*272f0*/  LOP3.LUT R14, R14, 0x1f, RZ, 0xc0, !PT ;  /* 0x0000001f0e0e7812 */ /* 0x001fc800078ec0ff */
[----:B------:R-:W-:-:S13]  /*27300*/  ISETP.NE.AND P1, PT, R14, RZ, PT ;  /* 0x000000ff0e00720c */ /* 0x000fda0003f25270 */
[----:B-1----:R-:W-:Y:S05]  /*27310*/  @!P1 BRA `(.L_x_1911) ;  /* 0x0000000000049947 */ /* 0x002fea0003800000 */
[----:B------:R-:W-:Y:S01]  /*27320*/  BPT.TRAP 0x1 ;  /* 0x000000040000795c */ /* 0x000fe20000300000 */
.L_x_1911:
[----:B------:R-:W-:Y:S05]  /*27330*/  BSYNC B2 ;  /* 0x0000000000027941 */ /* 0x000fea0003800000 */
.L_x_1910:
[----:B------:R-:W-:Y:S01]  /*27340*/  R2UR UR10, R15 ;  /* 0x000000000f0a72ca */ /* 0x000fe200000e0000 */
[----:B------:R-:W-:Y:S01]  /*27350*/  IMAD R13, R22, 0x6000, R17 ;  /* 0x00006000160d7824 */ /* 0x000fe200078e0211 */
[----:B------:R-:W-:Y:S01]  /*27360*/  R2UR UR6, R2 ;  /* 0x00000000020672ca */ /* 0x000fe200000e0000 */
[----:B------:R-:W-:Y:S01]  /*27370*/  UIADD3 UR4, UP0, UR36, 0x670, URZ ;  /* 0x0000067024047890 */ /* 0x000fe2000ff1e03f */
[----:B------:R-:W-:Y:S01]  /*27380*/  R2UR UR7, R3 ;  /* 0x00000000030772ca */ /* 0x000fe200000e0000 */
[----:B------:R-:W-:Y:S01]  /*27390*/  VIADD R10, R10, 0x2a8b0 ;  /* 0x0002a8b00a0a7836 */ /* 0x000fe20000000000 */
[----:B------:R-:W-:Y:S01]  /*273a0*/  PLOP3.LUT P1, PT, PT, PT, PT, 0x80, 0x0 ;  /* 0x000000000000781c */ /* 0x000fe20003f2f070 */
[----:B------:R-:W-:Y:S01]  /*273b0*/  VIADD R14, R13, 0x400 ;  /* 0x000004000d0e7836 */ /* 0x000fe20000000000 */
[----:B------:R-:W-:-:S12]  /*273c0*/  UIADD3.X UR5, URZ, UR37, URZ, UP0, !UPT ;  /* 0x000000253f057290 */ /* 0x000fd800087fe43f */
.L_x_1912:
        /* <DEDUP_REMOVED lines=15> */
.L_x_1913:
        /* <DEDUP_REMOVED lines=10> */
.L_x_1900:
[----:B------:R-:W-:Y:S05]  /*27560*/  BSYNC B1 ;  /* 0x0000000000017941 */ /* 0x000fea0003800000 */
.L_x_1899:
[C---:B------:R-:W-:Y:S01]  /*27570*/  ISETP.GT.AND P2, PT, R11.reuse, R5, PT ;  /* 0x000000050b00720c */ /* 0x040fe20003f44270 */
[----:B------:R-:W-:Y:S02]  /*27580*/  VIADD R22, R22, 0x1 ;  /* 0x0000000116167836 */ /* 0x000fe40000000000 */
[----:B------:R-:W-:-:S03]  /*27590*/  VIADD R11, R11, 0xffffffff ;  /* 0xffffffff0b0b7836 */ /* 0x000fc60000000000 */
[----:B------:R-:W-:-:S04]  /*275a0*/  ISETP.NE.AND P1, PT, R22, 0x2, PT ;  /* 0x000000021600780c */ /* 0x000fc80003f25270 */
[----:B------:R-:W-:Y:S02]  /*275b0*/  SEL R2, RZ, 0x1, P1 ;  /* 0x00000001ff027807 */ /* 0x000fe40000800000 */
[----:B------:R-:W-:Y:S02]  /*275c0*/  SEL R22, R22, RZ, P1 ;  /* 0x000000ff16167207 */ /* 0x000fe40000800000 */
[----:B------:R-:W-:Y:S01]  /*275d0*/  LOP3.LUT R31, R31, R2, RZ, 0x3c, !PT ;  /* 0x000000021f1f7212 */ /* 0x000fe200078e3cff */
[----:B------:R-:W-:Y:S06]  /*275e0*/  @P2 BRA `(.L_x_1914) ;  /* 0xfffffff400ec2947 */ /* 0x000fec000383ffff */
.L_x_1878:
[----:B------:R-:W-:Y:S05]  /*275f0*/  BSYNC B0 ;  /* 0x0000000000007941 */ /* 0x000fea0003800000 */
.L_x_1877:
[----:B------:R-:W1:Y:S01]  /*27600*/  LDC R0, c[0x0][0x448] ;  /* 0x00011200ff007b82 */ /* 0x000e620000000800 */
[----:B------:R-:W-:Y:S01]  /*27610*/  VIADD R5, R25, 0x7f ;  /* 0x0000007f19057836 */ /* 0x000fe20000000000 */
[----:B------:R-:W-:Y:S06]  /*27620*/  @!P0 WARPSYNC.ALL ;  /* 0x0000000000008948 */ /* 0x000fec0003800000 */
[----:B------:R-:W2:Y:S08]  /*27630*/  LDC.64 R2, c[0x0][0x9e0] ;  /* 0x00027800ff027b82 */ /* 0x000eb00000000a00 */
[----:B------:R-:W-:Y:S01]  /*27640*/  @!P0 BAR.SYNC.DEFER_BLOCKING 0xc, 0x180 ;  /* 0x0306000000008b1d */ /* 0x000fe20000010000 */
[----:B-1----:R-:W-:-:S02]  /*27650*/  ISETP.NE.AND P1, PT, R0, 0x1, PT ;  /* 0x000000010000780c */ /* 0x002fc40003f25270 */
[----:B--2---:R-:W-:-:S11]  /*27660*/  ISETP.GE.AND P2, PT, R3, 0x1, PT ;  /* 0x000000010300780c */ /* 0x004fd60003f46270 */
[----:B------:R-:W1:Y:S08]  /*27670*/  @P1 LDC R4, c[0x0][0x44c] ;  /* 0x00011300ff041b82 */ /* 0x000e700000000800 */
[----:B------:R-:W2:Y:S01]  /*27680*/  @P1 LDC R0, c[0x0][0x450] ;  /* 0x00011400ff001b82 */ /* 0x000ea20000000800 */
[----:B-1----:R-:W-:-:S05]  /*27690*/  @P1 IMAD.HI.U32 R7, R5, R4, RZ ;  /* 0x0000000405071227 */ /* 0x002fca00078e00ff */
[----:B--2---:R-:W-:-:S05]  /*276a0*/  @P1 SHF.R.U32.HI R5, RZ, R0, R7 ;  /* 0x00000000ff051219 */ /* 0x004fca0000011607 */
        /* <DEDUP_REMOVED lines=14> */
.L_x_1917:
[----:B------:R-:W-:-:S13]  /*27790*/  ISETP.NE.AND P0, PT, R3, 0x1, PT ;  /* 0x000000010300780c */ /* 0x000fda0003f05270 */
[----:B------:R-:W1:Y:S02]  /*277a0*/  @P0 LDC.64 R4, c[0x0][0x9e8] ;  /* 0x00027a00ff040b82 */ /* 0x000e640000000a00 */
[----:B-1----:R-:W-:-:S05]  /*277b0*/  @P0 IMAD.HI.U32 R4, R0, R4, RZ ;  /* 0x0000000400040227 */ /* 0x002fca00078e00ff */
[----:B------:R-:W-:-:S07]  /*277c0*/  @P0 SHF.R.U32.HI R0, RZ, R5, R4 ;  /* 0x00000005ff000219 */ /* 0x000fce0000011604 */
.L_x_1918:
[----:B------:R-:W-:Y:S05]  /*277d0*/  BSYNC B0 ;  /* 0x0000000000007941 */ /* 0x000fea0003800000 */
.L_x_1916:
[----:B------:R-:W-:-:S05]  /*277e0*/  IMAD R5, R0, R3, R3 ;  /* 0x0000000300057224 */ /* 0x000fca00078e0203 */
[----:B------:R-:W-:-:S07]  /*277f0*/  VIMNMX R2, R2, R5, PT ;  /* 0x0000000502027248 */ /* 0x000fce0003fe0100 */
.L_x_1915:
[----:B------:R-:W1:Y:S01]  /*27800*/  @P1 LDC R0, c[0x0][0x44c] ;  /* 0x00011300ff001b82 */ /* 0x000e620000000800 */
[----:B------:R-:W-:Y:S01]  /*27810*/  VIADD R2, R2, 0x5f ;  /* 0x0000005f02027836 */ /* 0x000fe20000000000 */
[----:B------:R-:W-:Y:S01]  /*27820*/  ULDC UR4, c[0x0][0x9dc] ;  /* 0x0002770000047ab9 */ /* 0x000fe20000000800 */
[----:B------:R-:W-:Y:S02]  /*27830*/  IMAD.MOV.U32 R5, RZ, RZ, R25 ;  /* 0x000000ffff057224 */ /* 0x000fe400078e0019 */
[----:B------:R-:W-:-:S03]  /*27840*/  IMAD.HI R2, R2, 0x2aaaaaab, RZ ;  /* 0x2aaaaaab02027827 */ /* 0x000fc600078e02ff */
[----:B------:R-:W2:Y:S01]  /*27850*/  @P1 LDC R7, c[0x0][0x450] ;  /* 0x00011400ff071b82 */ /* 0x000ea20000000800 */
[----:B-1----:R-:W-:-:S05]  /*27860*/  @P1 IMAD.HI.U32 R0, R25, R0, RZ ;  /* 0x0000000019001227 */ /* 0x002fca00078e00ff */
[----:B--2---:R-:W-:Y:S02]  /*27870*/  @P1 SHF.R.U32.HI R5, RZ, R7, R0 ;  /* 0x00000007ff051219 */ /* 0x004fe40000011600 */
[----:B------:R-:W-:-:S03]  /*27880*/  SHF.R.U32.HI R7, RZ, 0x1f, R2 ;  /* 0x0000001fff077819 */ /* 0x000fc60000011602 */
[----:B------:R-:W-:Y:S01]  /*27890*/  IMAD.IADD R8, R8, 0x1, R5 ;  /* 0x0000000108087824 */ /* 0x000fe200078e0205 */
[----:B------:R-:W-:-:S03]  /*278a0*/  LEA.HI.SX32 R2, R2, R7, 0x1c ;  /* 0x0000000702027211 */ /* 0x000fc600078fe2ff */
[----:B------:R-:W-:Y:S01]  /*278b0*/  VIADD R0, R8, -UR4 ;  /* 0x8000000408007c36 */ /* 0x000fe20008000000 */
[----:B------:R-:W-:Y:S01]  /*278c0*/  VIMNMX R19, R19, R2, PT ;  /* 0x0000000213137248 */ /* 0x000fe20003fe0100 */
[----:B------:R-:W-:Y:S06]  /*278d0*/  @!P2 BRA `(.L_x_1919) ;  /* 0x000000000044a947 */ /* 0x000fec0003800000 */
[----:B------:R-:W-:Y:S01]  /*278e0*/  ISETP.GT.AND P0, PT, R8, -0x1, PT ;  /* 0xffffffff0800780c */ /* 0x000fe20003f04270 */
[----:B------:R-:W-:-:S12]  /*278f0*/  BSSY B0, `(.L_x_1920) ;  /* 0x000000d000007945 */ /* 0x000fd80003800000 */
        /* <DEDUP_REMOVED lines=8> */
.L_x_1921:
[----:B------:R-:W-:-:S13]  /*27980*/  ISETP.NE.AND P0, PT, R3, 0x1, PT ;  /* 0x000000010300780c */ /* 0x000fda0003f05270 */
[----:B------:R-:W1:Y:S02]  /*27990*/  @P0 LDC.64 R4, c[0x0][0x9e8] ;  /* 0x00027a00ff040b82 */ /* 0x000e640000000a00 */
[----:B-1----:R-:W-:-:S05]  /*279a0*/  @P0 IMAD.HI.U32 R4, R8, R4, RZ ;  /* 0x0000000408040227 */ /* 0x002fca00078e00ff */
[----:B------:R-:W-:-:S07]  /*279b0*/  @P0 SHF.R.U32.HI R8, RZ, R5, R4 ;  /* 0x00000005ff080219 */ /* 0x000fce0000011604 */
.L_x_1922:
[----:B------:R-:W-:Y:S05]  /*279c0*/  BSYNC B0 ;  /* 0x0000000000007941 */ /* 0x000fea0003800000 */
.L_x_1920:
[----:B------:R-:W-:-:S05]  /*279d0*/  IMAD R3, R8, R3, RZ ;  /* 0x0000000308037224 */ /* 0x000fca00078e02ff */
[----:B------:R-:W-:-:S07]  /*279e0*/  VIMNMX R0, R0, R3, !PT ;  /* 0x0000000300007248 */ /* 0x000fce0007fe0100 */
.L_x_1919:
[----:B------:R-:W-:Y:S01]  /*279f0*/  ISETP.NE.AND P1, PT, R6, RZ, PT ;  /* 0x000000ff0600720c */ /* 0x000fe20003f25270 */
[----:B------:R-:W-:Y:S01]  /*27a00*/  IMAD.HI R0, R0, 0x2aaaaaab, RZ ;  /* 0x2aaaaaab00007827 */ /* 0x000fe200078e02ff */
[----:B------:R-:W-:Y:S03]  /*27a10*/  BSSY B0, `(.L_x_1923) ;  /* 0x0000022000007945 */ /* 0x000fe60003800000 */
[----:B------:R-:W-:Y:S01]  /*27a20*/  IMAD.MOV.U32 R2, RZ, RZ, RZ ;  /* 0x000000ffff027224 */ /* 0x000fe200078e00ff */
[----:B------:R-:W-:-:S04]  /*27a30*/  SHF.R.U32.HI R3, RZ, 0x1f, R0 ;  /* 0x0000001fff037819 */ /* 0x000fc80000011600 */
[----:B------:R-:W-:-:S03]  /*27a40*/  LEA.HI.SX32 R0, R0, R3, 0x1c ;  /* 0x0000000300007211 */ /* 0x000fc600078fe2ff */
[----:B------:R-:W1:Y:S01]  /*27a50*/  @!P1 LDC R6, c[0x0][0x9f0] ;  /* 0x00027c00ff069b82 */ /* 0x000e620000000800 */
[----:B------:R-:W-:-:S04]  /*27a60*/  VIMNMX R0, RZ, R0, !PT ;  /* 0x00000000ff007248 */ /* 0x000fc80007fe0100 */
[----:B------:R-:W-:-:S13]  /*27a70*/  ISETP.GT.AND P0, PT, R19, R0, PT ;  /* 0x000000001300720c */ /* 0x000fda0003f04270 */
[----:B------:R-:W-:Y:S05]  /*27a80*/  @!P0 BRA `(.L_x_1924) ;  /* 0x0000000000688947 */ /* 0x000fea0003800000 */
[-C--:B-1----:R-:W-:Y:S01]  /*27a90*/  IABS R4, R6.reuse ;  /* 0x0000000600047213 */ /* 0x082fe20000000000 */
[----:B------:R-:W-:Y:S01]  /*27aa0*/  IMAD.MOV.U32 R2, RZ, RZ, RZ ;  /* 0x000000ffff027224 */ /* 0x000fe200078e00ff */
[----:B------:R-:W-:Y:S02]  /*27ab0*/  IABS R8, R6 ;  /* 0x0000000600087213 */ /* 0x000fe40000000000 */
[----:B------:R-:W1:Y:S08]  /*27ac0*/  I2F.RP R5, R4 ;  /* 0x0000000400057306 */ /* 0x000e700000209400 */
[----:B-1----:R-:W1:Y:S02]  /*27ad0*/  MUFU.RCP R5, R5 ;  /* 0x0000000500057308 */ /* 0x002e640000001000 */
[----:B-1----:R-:W-:-:S06]  /*27ae0*/  VIADD R7, R5, 0xffffffe ;  /* 0x0ffffffe05077836 */ /* 0x002fcc0000000000 */
[----:B------:R1:W2:Y:S02]  /*27af0*/  F2I.FTZ.U32.TRUNC.NTZ R3, R7 ;  /* 0x0000000700037305 */ /* 0x0002a4000021f000 */
[----:B-1----:R-:W-:Y:S02]  /*27b00*/  IMAD.MOV R7, RZ, RZ, -R8 ;  /* 0x000000ffff077224 */ /* 0x002fe400078e0a08 */
[----:B--2---:R-:W-:-:S04]  /*27b10*/  IMAD.MOV R11, RZ, RZ, -R3 ;  /* 0x000000ffff0b7224 */ /* 0x004fc800078e0a03 */
        /* <DEDUP_REMOVED lines=17> */
.L_x_1924:
[----:B------:R-:W-:Y:S05]  /*27c30*/  BSYNC B0 ;  /* 0x0000000000007941 */ /* 0x000fea0003800000 */
.L_x_1923:
[-C--:B------:R-:W-:Y:S01]  /*27c40*/  IMAD R0, R9, R2.reuse, R0 ;  /* 0x0000000209007224 */ /* 0x080fe200078e0200 */
[----:B------:R-:W-:Y:S04]  /*27c50*/  BSSY B7, `(.L_x_1925) ;  /* 0x0000365000077945 */ /* 0x000fe80003800000 */
[----:B------:R-:W-:Y:S01]  /*27c60*/  VIADDMNMX R19, R0, R2, R19, PT ;  /* 0x0000000200137246 */ /* 0x000fe20003800113 */
[----:B------:R2:W-:Y:S03]  /*27c70*/  STL [R1], R0 ;  /* 0x0000000001007387 */ /* 0x0005e60000100800 */
[----:B------:R-:W-:Y:S01]  /*27c80*/  ISETP.GT.AND P0, PT, R19, R0, PT ;  /* 0x000000001300720c */ /* 0x000fe20003f04270 */
[----:B------:R2:W-:-:S12]  /*27c90*/  STL [R1+0x20], R19 ;  /* 0x0000201301007387 */ /* 0x0005d80000100800 */
[----:B--2---:R-:W-:Y:S05]  /*27ca0*/  @P0 BRA `(.L_x_1926) ;  /* 0x0000000000440947 */ /* 0x004fea0003800000 */
[----:B------:R-:W2:Y:S02]  /*27cb0*/  S2R R3, SR_TID.X ;  /* 0x0000000000037919 */ /* 0x000ea40000002100 */
[----:B--2---:R-:W-:-:S04]  /*27cc0*/  LOP3.LUT R3, R3, 0x7f, RZ, 0xc0, !PT ;  /* 0x0000007f03037812 */ /* 0x004fc800078ec0ff */
[----:B------:R-:W-:-:S13]  /*27cd0*/  ISETP.NE.AND P0, PT, R3, RZ, PT ;  /* 0x000000ff0300720c */ /* 0x000fda0003f05270 */
[----:B------:R-:W-:Y:S05]  /*27ce0*/  @P0 BRA `(.L_x_1927) ;  /* 0x00000034006c0947 */ /* 0x000fea0003800000 */
[----:B------:R-:W2:Y:S01]  /*27cf0*/  S2R R5, SR_LANEID ;  /* 0x0000000000057919 */ /* 0x000ea20000000000 */
[----:B------:R-:W-:Y:S01]  /*27d00*/  VOTEU.ANY UR4, UPT, PT ;  /* 0x0000000000047886 */ /* 0x000fe200038e0100 */
[----:B------:R-:W3:Y:S01]  /*27d10*/  LDC.64 R2, c[0x0][0xc60] ;  /* 0x00031800ff027b82 */ /* 0x000ee20000000a00 */
[----:B------:R-:W2:Y:S02]  /*27d20*/  FLO.U32 R0, UR4 ;  /* 0x0000000400007d00 */ /* 0x000ea400080e0000 */
[----:B--2---:R-:W-:-:S06]  /*27d30*/  ISETP.EQ.U32.AND P0, PT, R0, R5, PT ;  /* 0x000000050000720c */ /* 0x004fcc0003f02070 */
[----:B------:R-:W3:Y:S07]  /*27d40*/  POPC R5, UR4 ;  /* 0x0000000400057d09 */ /* 0x000eee0008000000 */
[----:B---3--:R-:W2:Y:S01]  /*27d50*/  @P0 ATOMG.E.ADD.STRONG.GPU PT, R3, desc[UR60][R2.64], R5 ;  /* 0x00000005020309a8 */ /* 0x008ea200081ee1fc */
[----:B------:R-:W3:Y:S02]  /*27d60*/  S2R R4, SR_LTMASK ;  /* 0x0000000000047919 */ /* 0x000ee40000003900 */
[----:B---3--:R-:W-:-:S04]  /*27d70*/  LOP3.LUT R4, R4, UR4, RZ, 0xc0, !PT ;  /* 0x0000000404047c12 */ /* 0x008fc8000f8ec0ff */
[----:B------:R-:W3:Y:S01]  /*27d80*/  POPC R7, R4 ;  /* 0x0000000400077309 */ /* 0x000ee20000000000 */
[----:B--2---:R-:W3:Y:S02]  /*27d90*/  SHFL.IDX PT, R0, R3, R0, 0x1f ;  /* 0x00001f0003007589 */ /* 0x004ee400000e0000 */
[----:B---3--:R-:W-:Y:S01]  /*27da0*/  IADD3 R24, R0, UR38, R7 ;  /* 0x0000002600187c10 */ /* 0x008fe2000fffe007 */
[----:B------:R-:W-:Y:S06]  /*27db0*/  BRA `(.L_x_1927) ;  /* 0x0000003400387947 */ /* 0x000fec0003800000 */
.L_x_1926:
        /* <DEDUP_REMOVED lines=9> */
[----:B------:R-:W2:Y:S01]  /*27e50*/  LDC.64 R2, c[0x4][R2] ;  /* 0x0100000002027b82 */ /* 0x000ea20000000a00 */
[----:B------:R-:W-:Y:S02]  /*27e60*/  IMAD.U32 R5, RZ, RZ, UR7 ;  /* 0x00000007ff057e24 */ /* 0x000fe4000f8e00ff */
[----:B-1----:R-:W-:Y:S02]  /*27e70*/  IMAD.U32 R6, RZ, RZ, UR8 ;  /* 0x00000008ff067e24 */ /* 0x002fe4000f8e00ff */
[----:B------:R-:W-:-:S02]  /*27e80*/  IMAD.U32 R7, RZ, RZ, UR9 ;  /* 0x00000009ff077e24 */ /* 0x000fc4000f8e00ff */
[----:B0-----:R-:W-:Y:S02]  /*27e90*/  IMAD.U32 R10, RZ, RZ, UR4 ;  /* 0x00000004ff0a7e24 */ /* 0x001fe4000f8e00ff */
[----:B------:R-:W-:Y:S02]  /*27ea0*/  IMAD.U32 R11, RZ, RZ, UR5 ;  /* 0x00000005ff0b7e24 */ /* 0x000fe4000f8e00ff */
[----:B------:R-:W-:Y:S02]  /*27eb0*/  IMAD.MOV.U32 R8, RZ, RZ, 0x70 ;  /* 0x00000070ff087424 */ /* 0x000fe400078e00ff */
[----:B------:R-:W-:Y:S02]  /*27ec0*/  IMAD.MOV.U32 R12, RZ, RZ, 0x1 ;  /* 0x00000001ff0c7424 */ /* 0x000fe400078e00ff */
[----:B------:R-:W-:-:S07]  /*27ed0*/  IMAD.MOV.U32 R13, RZ, RZ, RZ ;  /* 0x000000ffff0d7224 */ /* 0x000fce00078e00ff */
[----:B------:R-:W-:-:S07]  /*27ee0*/  LEPC R20, `(.L_x_1929) ;  /* 0x000000001014794e */ /* 0x000fce0000000000 */
[----:B--2---:R-:W-:Y:S05]  /*27ef0*/  CALL.ABS.NOINC R2 ;  /* 0x0000000002007343 */ /* 0x004fea0003c00000 */
.L_x_1929:
[----:B------:R-:W-:Y:S05]  /*27f00*/  BSYNC B6 ;  /* 0x0000000000067941 */ /* 0x000fea0003800000 */
.L_x_1928:
        /* <DEDUP_REMOVED lines=8> */
[----:B------:R2:W3:Y:S01]  /*27f90*/  LDC.64 R2, c[0x4][R18] ;  /* 0x0100000012027b82 */ /* 0x0004e20000000a00 */
[----:B------:R-:W-:Y:S02]  /*27fa0*/  IMAD.U32 R4, RZ, RZ, UR6 ;  /* 0x00000006ff047e24 */ /* 0x000fe4000f8e00ff */
[----:B------:R-:W-:Y:S02]  /*27fb0*/  IMAD.U32 R5, RZ, RZ, UR7 ;  /* 0x00000007ff057e24 */ /* 0x000fe4000f8e00ff */
[----:B-1----:R-:W-:Y:S02]  /*27fc0*/  IMAD.U32 R6, RZ, RZ, UR8 ;  /* 0x00000008ff067e24 */ /* 0x002fe4000f8e00ff */
[----:B------:R-:W-:-:S02]  /*27fd0*/  IMAD.U32 R7, RZ, RZ, UR9 ;  /* 0x00000009ff077e24 */ /* 0x000fc4000f8e00ff */
[----:B0-----:R-:W-:Y:S02]  /*27fe0*/  IMAD.U32 R10, RZ, RZ, UR4 ;  /* 0x00000004ff0a7e24 */ /* 0x001fe4000f8e00ff */
[----:B------:R-:W-:Y:S02]  /*27ff0*/  IMAD.U32 R11, RZ, RZ, UR5 ;  /* 0x00000005ff0b7e24 */ /* 0x000fe4000f8e00ff */
[----:B------:R-:W-:Y:S02]  /*28000*/  IMAD.MOV.U32 R8, RZ, RZ, 0x70 ;  /* 0x00000070ff087424 */ /* 0x000fe400078e00ff */
[----:B------:R-:W-:Y:S02]  /*28010*/  IMAD.MOV.U32 R12, RZ, RZ, 0x1 ;  /* 0x00000001ff0c7424 */ /* 0x000fe400078e00ff */
[----:B--2---:R-:W-:-:S07]  /*28020*/  IMAD.MOV.U32 R13, RZ, RZ, RZ ;  /* 0x000000ffff0d7224 */ /* 0x004fce00078e00ff */
[----:B------:R-:W-:-:S07]  /*28030*/  LEPC R20, `(.L_x_1932) ;  /* 0x000000001014794e */ /* 0x000fce0000000000 */
[----:B---3--:R-:W-:Y:S05]  /*28040*/  CALL.ABS.NOINC R2 ;  /* 0x0000000002007343 */ /* 0x008fea0003c00000 */
.L_x_1932:
        /* <DEDUP_REMOVED lines=15> */
.L_x_1931:
[----:B------:R-:W-:Y:S05]  /*28140*/  BSYNC B6 ;  /* 0x0000000000067941 */ /* 0x000fea0003800000 */
.L_x_1930:
[----:B------:R-:W-:Y:S01]  /*28150*/  ULDC.64 UR4, c[0x0][0x9f8] ;  /* 0x00027e0000047ab9 */ /* 0x000fe20000000a00 */
[----:B------:R-:W2:Y:S01]  /*28160*/  LDL R18, [R1+0x4] ;  /* 0x0000040001127983 */ /* 0x000ea20000100800 */
[----:B------:R-:W-:Y:S01]  /*28170*/  ISETP.NE.U32.AND P0, PT, RZ, UR4, PT ;  /* 0x00000004ff007c0c */ /* 0x000fe2000bf05070 */
[----:B------:R-:W-:Y:S01]  /*28180*/  IMAD.MOV.U32 R33, RZ, RZ, R27 ;  /* 0x000000ffff217224 */ /* 0x000fe200078e001b */
[----:B------:R-:W3:Y:S01]  /*28190*/  LDC R0, c[0x0][0x430] ;  /* 0x00010c00ff007b82 */ /* 0x000ee20000000800 */
[----:B------:R-:W4:Y:S01]  /*281a0*/  S2R R20, SR_TID.X ;  /* 0x0000000000147919 */ /* 0x000f220000002100 */
[----:B------:R-:W-:Y:S01]  /*281b0*/  ISETP.NE.AND.EX P0, PT, RZ, UR5, PT, P0 ;  /* 0x00000005ff007c0c */ /* 0x000fe2000bf05300 */
[----:B------:R-:W-:Y:S01]  /*281c0*/  VIADD R23, R19, 0xffffffff ;  /* 0xffffffff13177836 */ /* 0x000fe20000000000 */
[----:B------:R-:W-:-:S11]  /*281d0*/  ULDC UR4, c[0x0][0x320] ;  /* 0x0000c80000047ab9 */ /* 0x000fd60000000800 */
[----:B------:R-:W0:Y:S01]  /*281e0*/  @P0 LDC.64 R2, c[0x0][0x9f8] ;  /* 0x00027e00ff020b82 */ /* 0x000e220000000a00 */
[----:B----4-:R-:W-:Y:S01]  /*281f0*/  LOP3.LUT R20, R20, 0x7f, RZ, 0xc0, !PT ;  /* 0x0000007f14147812 */ /* 0x010fe200078ec0ff */
[----:B0-----:R-:W-:-:S05]  /*28200*/  @P0 IMAD.WIDE R2, R27, 0x4, R2 ;  /* 0x000000041b020825 */ /* 0x001fca00078e0202 */
[----:B------:R0:W4:Y:S01]  /*28210*/  @P0 LDG.E R33, desc[UR60][R2.64] ;  /* 0x0000003c02210981 */ /* 0x000122000c1e1900 */
[----:B------:R-:W-:Y:S02]  /*28220*/  SHF.R.U32.HI R21, RZ, 0x3, R20 ;  /* 0x00000003ff157819 */ /* 0x000fe40000011614 */
[----:B---3--:R-:W-:Y:S01]  /*28230*/  ISETP.NE.AND P1, PT, R0, 0x1, PT ;  /* 0x000000010000780c */ /* 0x008fe20003f25270 */
[----:B------:R-:W3:Y:S01]  /*28240*/  S2R R20, SR_TID.X ;  /* 0x0000000000147919 */ /* 0x000ee20000002100 */
[----:B------:R-:W0:Y:S11]  /*28250*/  S2R R19, SR_TID.X ;  /* 0x0000000000137919 */ /* 0x000e360000002100 */
[----:B-1----:R-:W1:Y:S08]  /*28260*/  @P1 LDC R6, c[0x0][0x434] ;  /* 0x00010d00ff061b82 */ /* 0x002e700000000800 */
[----:B------:R-:W1:Y:S01]  /*28270*/  @P1 LDC R7, c[0x0][0x438] ;  /* 0x00010e00ff071b82 */ /* 0x000e620000000800 */
[----:B---3--:R-:W-:-:S02]  /*28280*/  IMAD.SHL.U32 R20, R20, 0x10, RZ ;  /* 0x0000001014147824 */ /* 0x008fc400078e00ff */
[----:B0-----:R-:W-:-:S03]  /*28290*/  IMAD.SHL.U32 R19, R19, 0x8, RZ ;  /* 0x0000000813137824 */ /* 0x001fc600078e00ff */
[----:B------:R-:W-:Y:S02]  /*282a0*/  LOP3.LUT R20, R21, 0x70, R20, 0xf8, !PT ;  /* 0x0000007015147812 */ /* 0x000fe400078ef814 */
[----:B------:R-:W-:-:S03]  /*282b0*/  LOP3.LUT R19, R19, 0x38, RZ, 0xc0, !PT ;  /* 0x0000003813137812 */ /* 0x000fc600078ec0ff */
[----:B------:R-:W-:-:S05]  /*282c0*/  IMAD R4, R23, 0x60, R20 ;  /* 0x0000006017047824 */ /* 0x000fca00078e0214 */
[----:B------:R-:W-:-:S04]  /*282d0*/  ISETP.GE.AND P0, PT, R4, R37, PT ;  /* 0x000000250400720c */ /* 0x000fc80003f06270 */
[----:B------:R-:W-:Y:S02]  /*282e0*/  ISETP.GT.U32.OR P0, PT, R20, 0x5f, P0 ;  /* 0x0000005f1400780c */ /* 0x000fe40000704470 */
[----:B------:R-:W-:Y:S01]  /*282f0*/  LOP3.LUT R16, R16, 0xfffffff7, RZ, 0xc0, !PT ;  /* 0xfffffff710107812 */ /* 0x000fe200078ec0ff */
[----:B------:R-:W-:Y:S01]  /*28300*/  UMOV UR5, 0xffffffff ;  /* 0xffffffff00057882 */ /* 0x000fe20000000000 */
[----:B--2---:R-:W-:Y:S01]  /*28310*/  IMAD.IADD R5, R4, 0x1, R18 ;  /* 0x0000000104057824 */ /* 0x004fe200078e0212 */
[----:B------:R-:W-:-:S03]  /*28320*/  LOP3.LUT R18, R19, 0x40, RZ, 0xfc, !PT ;  /* 0x0000004013127812 */ /* 0x000fc600078efcff */
[----:B-1----:R-:W-:Y:S01]  /*28330*/  @P1 IMAD.HI.U32 R6, R5, R6, RZ ;  /* 0x0000000605061227 */ /* 0x002fe200078e00ff */
[----:B------:R-:W-:-:S03]  /*28340*/  ISETP.GE.AND P2, PT, R18, UR4, PT ;  /* 0x0000000412007c0c */ /* 0x000fc6000bf46270 */
[----:B------:R-:W-:Y:S01]  /*28350*/  IMAD.MOV.U32 R4, RZ, RZ, R5 ;  /* 0x000000ffff047224 */ /* 0x000fe200078e0005 */
[----:B------:R-:W-:Y:S02]  /*28360*/  @P1 SHF.R.U32.HI R4, RZ, R7, R6 ;  /* 0x00000007ff041219 */ /* 0x000fe40000011606 */
[----:B------:R-:W-:Y:S01]  /*28370*/  ISETP.GE.AND P1, PT, R19, UR4, PT ;  /* 0x0000000413007c0c */ /* 0x000fe2000bf26270 */
[----:B------:R-:W-:Y:S02]  /*28380*/  ULDC UR4, c[0x0][0x2f4] ;  /* 0x0000bd0000047ab9 */ /* 0x000fe40000000800 */
[----:B------:R-:W-:Y:S01]  /*28390*/  IMAD.MOV R2, RZ, RZ, -R4 ;  /* 0x000000ffff027224 */ /* 0x000fe200078e0a04 */
[----:B------:R-:W-:-:S03]  /*283a0*/  SEL R29, RZ, 0x1, P1 ;  /* 0x00000001ff1d7807 */ /* 0x000fc60000800000 */
[----:B------:R-:W-:Y:S01]  /*283b0*/  IMAD R0, R0, R2, R5 ;  /* 0x0000000200007224 */ /* 0x000fe200078e0205 */
[----:B------:R-:W-:Y:S01]  /*283c0*/  SEL R5, RZ, 0xffffffff, P2 ;  /* 0xffffffffff057807 */ /* 0x000fe20001000000 */
[----:B------:R-:W0:Y:S04]  /*283d0*/  @!P0 LDC.64 R2, c[0x0][0x428] ;  /* 0x00010a00ff028b82 */ /* 0x000e280000000a00 */
[----:B------:R-:W-:Y:S01]  /*283e0*/  IMAD.SHL.U32 R6, R5, 0x2, RZ ;  /* 0x0000000205067824 */ /* 0x000fe200078e00ff */
[----:B------:R-:W-:-:S04]  /*283f0*/  @!P0 SHF.R.S32.HI R5, RZ, 0x1f, R4 ;  /* 0x0000001fff058819 */ /* 0x000fc80000011404 */
[----:B------:R-:W-:Y:S02]  /*28400*/  LOP3.LUT R29, R6, 0x2, R29, 0xe2, !PT ;  /* 0x00000002061d7812 */ /* 0x000fe400078ee21d */
[----:B----4-:R-:W-:Y:S01]  /*28410*/  SHF.R.S32.HI R8, RZ, 0x1f, R33 ;  /* 0x0000001fff087819 */ /* 0x010fe20000011421 */
[----:B0-----:R-:W-:-:S04]  /*28420*/  @!P0 IMAD.WIDE.U32 R4, R33, R2, R4 ;  /* 0x0000000221048225 */ /* 0x001fc800078e0004 */
[----:B------:R-:W-:Y:S01]  /*28430*/  @!P0 IMAD R6, R8, R2, RZ ;  /* 0x0000000208068224 */ /* 0x000fe200078e02ff */
[----:B------:R-:W-:Y:S01]  /*28440*/  ISETP.GE.AND P2, PT, R19, UR4, PT ;  /* 0x0000000413007c0c */ /* 0x000fe2000bf46270 */
[----:B------:R0:W-:Y:S02]  /*28450*/  STL [R1+0x8], R8 ;  /* 0x0000080801007387 */ /* 0x0001e40000100800 */
[----:B------:R-:W-:Y:S02]  /*28460*/  @!P0 IMAD R6, R33, R3, R6 ;  /* 0x0000000321068224 */ /* 0x000fe400078e0206 */
[----:B------:R-:W1:Y:S02]  /*28470*/  @!P0 LDC.64 R2, c[0x0][0x418] ;  /* 0x00010600ff028b82 */ /* 0x000e640000000a00 */
[----:B------:R-:W-:Y:S02]  /*28480*/  @!P0 IMAD.IADD R6, R5, 0x1, R6 ;  /* 0x0000000105068824 */ /* 0x000fe400078e0206 */
[----:B------:R-:W-:Y:S01]  /*28490*/  IMAD.U32 R5, RZ, RZ, UR39 ;  /* 0x00000027ff057e24 */ /* 0x000fe2000f8e00ff */
[----:B-1----:R-:W-:-:S04]  /*284a0*/  @!P0 LEA R2, P1, R4, R2, 0x2 ;  /* 0x0000000204028211 */ /* 0x002fc800078210ff */
[----:B------:R-:W-:Y:S01]  /*284b0*/  @!P0 LEA.HI.X R3, R4, R3, R6, 0x2, P1 ;  /* 0x0000000304038211 */ /* 0x000fe200008f1406 */
[----:B------:R-:W-:-:S06]  /*284c0*/  IMAD.MOV.U32 R4, RZ, RZ, RZ ;  /* 0x000000ffff047224 */ /* 0x000fcc00078e00ff */
[----:B------:R1:W5:Y:S01]  /*284d0*/  @!P0 LDG.E R4, desc[UR60][R2.64] ;  /* 0x0000003c02048981 */ /* 0x000362000c1e1900 */
[----:B------:R-:W-:Y:S02]  /*284e0*/  ISETP.GT.U32.AND P0, PT, R20, 0x5f, PT ;  /* 0x0000005f1400780c */ /* 0x000fe40003f04070 */
[----:B------:R-:W-:Y:S02]  /*284f0*/  ISETP.NE.AND P3, PT, R5, 0x3, PT ;  /* 0x000000030500780c */ /* 0x000fe40003f65270 */
[----:B0-----:R-:W-:Y:S02]  /*28500*/  LOP3.LUT R8, R19, 0x80, RZ, 0xfc, !PT ;  /* 0x0000008013087812 */ /* 0x001fe400078efcff */
[----:B------:R-:W-:-:S07]  /*28510*/  ISETP.GE.AND P1, PT, R18, UR4, PT ;  /* 0x0000000412007c0c */ /* 0x000fce000bf26270 */
[----:B------:R-:W-:Y:S02]  /*28520*/  @P0 LOP3.LUT R16, R16, 0x8, RZ, 0xfc, !PT ;  /* 0x0000000810100812 */ /* 0x000fe400078efcff */
[----:B------:R-:W-:Y:S02]  /*28530*/  ISETP.GE.AND P0, PT, R8, UR4, PT ;  /* 0x0000000408007c0c */ /* 0x000fe4000bf06270 */
[----:B------:R-:W-:-:S04]  /*28540*/  LOP3.LUT R16, R16, 0xffffffef, RZ, 0xc0, !PT ;  /* 0xffffffef10107812 */ /* 0x000fc800078ec0ff */
[----:B------:R-:W-:-:S04]  /*28550*/  @P3 LOP3.LUT R16, R16, 0x10, RZ, 0xfc, !PT ;  /* 0x0000001010103812 */ /* 0x000fc800078efcff */
[----:B------:R-:W-:-:S04]  /*28560*/  LOP3.LUT R16, R16, 0xfffffffb, RZ, 0xc0, !PT ;  /* 0xfffffffb10107812 */ /* 0x000fc800078ec0ff */
[----:B------:R-:W-:-:S04]  /*28570*/  @P2 LOP3.LUT R16, R16, 0x4, RZ, 0xfc, !PT ;  /* 0x0000000410102812 */ /* 0x000fc800078efcff */
[----:B------:R-:W-:-:S04]  /*28580*/  LOP3.LUT R16, R16, 0xfffffffe, RZ, 0xc0, !PT ;  /* 0xfffffffe10107812 */ /* 0x000fc800078ec0ff */
[----:B------:R-:W-:-:S04]  /*28590*/  LOP3.LUT R16, R16, 0xfffffffd, RZ, 0xc0, !PT ;  /* 0xfffffffd10107812 */ /* 0x000fc800078ec0ff */
[----:B------:R-:W-:-:S04]  /*285a0*/  @P1 LOP3.LUT R16, R16, 0x2, RZ, 0xfc, !PT ;  /* 0x0000000210101812 */ /* 0x000fc800078efcff */
[----:B------:R-:W-:Y:S01]  /*285b0*/  @P0 LOP3.LUT R16, R16, 0x1, RZ, 0xfc, !PT ;  /* 0x0000000110100812 */ /* 0x000fe200078efcff */
[----:B-1----:R-:W-:Y:S06]  /*285c0*/  BRA.DIV UR5, `(.L_x_1933) ;  /* 0x0000005605987947 */ /* 0x002fec000b800000 */
.L_x_2062:
[----:B------:R-:W-:Y:S05]  /*285d0*/  @!P3 BRA `(.L_x_1934) ;  /* 0x000000000004b947 */ /* 0x000fea0003800000 */
[----:B------:R-:W-:Y:S01]  /*285e0*/  BPT.TRAP 0x1 ;  /* 0x000000040000795c */ /* 0x000fe20000300000 */
.L_x_1934:
        /* <DEDUP_REMOVED lines=23> */
.L_x_2063:
[----:B------:R-:W-:Y:S05]  /*28760*/  BSYNC B0 ;  /* 0x0000000000007941 */ /* 0x000fea0003800000 */
.L_x_1935:
[----:B------:R-:W1:Y:S01]  /*28770*/  S2R R8, SR_TID.X ;  /* 0x0000000000087919 */ /* 0x000e620000002100 */
[----:B------:R-:W-:Y:S01]  /*28780*/  ULDC.64 UR4, c[0x0][0x300] ;  /* 0x0000c00000047ab9 */ /* 0x000fe20000000a00 */
[----:B------:R-:W-:Y:S01]  /*28790*/  ULDC.64 UR6, c[0x0][0x2e8] ;  /* 0x0000ba0000067ab9 */ /* 0x000fe20000000a00 */
[----:B------:R-:W-:Y:S01]  /*287a0*/  IMAD R5, R5, UR4, RZ ;  /* 0x0000000405057c24 */ /* 0x000fe2000f8e02ff */
[----:B------:R-:W2:Y:S01]  /*287b0*/  S2R R9, SR_TID.X ;  /* 0x0000000000097919 */ /* 0x000ea20000002100 */
[----:B0-----:R-:W-:Y:S01]  /*287c0*/  IMAD.WIDE.U32 R2, R0, UR4, RZ ;  /* 0x0000000400027c25 */ /* 0x001fe2000f8e00ff */
[C---:B------:R-:W-:Y:S02]  /*287d0*/  LOP3.LUT P4, RZ, R16.reuse, 0x4, RZ, 0xc0, !PT ;  /* 0x0000000410ff7812 */ /* 0x040fe4000788c0ff */
[----:B------:R-:W-:Y:S01]  /*287e0*/  LOP3.LUT P3, RZ, R16, 0x2, RZ, 0xc0, !PT ;  /* 0x0000000210ff7812 */ /* 0x000fe2000786c0ff */
        /* <DEDUP_REMOVED lines=85> */
.L_x_2077:
        /* <DEDUP_REMOVED lines=12> */
.L_x_1938:
        /* <DEDUP_REMOVED lines=10> */
.L_x_1939:
[----:B------:R2:W-:Y:S02]  /*28ea0*/  SYNCS.ARRIVE.TRANS64.A1T0 RZ, [R7+URZ+0x2a830], RZ ;  /* 0x02a830ff07ff79a7 */ /* 0x0005e4000810003f */
[----:B------:R-:W-:Y:S05]  /*28eb0*/  WARPSYNC.ALL ;  /* 0x0000000000007948 */ /* 0x000fea0003800000 */
[----:B------:R-:W-:Y:S01]  /*28ec0*/  ULDC.64 UR4, c[0x0][0xa00] ;  /* 0x0002800000047ab9 */ /* 0x000fe20000000a00 */
[----:B-1----:R-:W-:Y:S01]  /*28ed0*/  VIADD R2, R17, 0xc400 ;  /* 0x0000c40011027836 */ /* 0x002fe20000000000 */
[----:B------:R-:W-:Y:S01]  /*28ee0*/  BAR.SYNC.DEFER_BLOCKING 0x8, 0x180 ;  /* 0x0206000000007b1d */ /* 0x000fe20000010000 */
[----:B------:R-:W-:Y:S02]  /*28ef0*/  ISETP.NE.U32.AND P0, PT, RZ, UR4, PT ;  /* 0x00000004ff007c0c */ /* 0x000fe4000bf05070 */
[----:B------:R-:W-:-:S02]  /*28f00*/  SHF.R.S32.HI R0, RZ, 0x1f, R27 ;  /* 0x0000001fff007819 */ /* 0x000fc4000001141b */
[----:B------:R-:W-:Y:S01]  /*28f10*/  ISETP.NE.AND.EX P0, PT, RZ, UR5, PT, P0 ;  /* 0x00000005ff007c0c */ /* 0x000fe2000bf05300 */
[----:B------:R-:W-:Y:S01]  /*28f20*/  ULDC.64 UR4, c[0x0][0x298] ;  /* 0x0000a60000047ab9 */ /* 0x000fe20000000a00 */
[----:B------:R-:W-:Y:S01]  /*28f30*/  LOP3.LUT P1, RZ, R2, 0x3ff, RZ, 0xc0, !PT ;  /* 0x000003ff02ff7812 */ /* 0x000fe2000782c0ff */
[----:B------:R-:W-:Y:S01]  /*28f40*/  BSSY B6, `(.L_x_1940) ;  /* 0x000001c000067945 */ /* 0x000fe20003800000 */
[----:B------:R-:W-:Y:S02]  /*28f50*/  SEL R0, R0, RZ, !P0 ;  /* 0x000000ff00007207 */ /* 0x000fe40004000000 */
[----:B------:R-:W-:-:S03]  /*28f60*/  SEL R2, R27, RZ, !P0 ;  /* 0x000000ff1b027207 */ /* 0x000fc60004000000 */
[----:B------:R1:W-:Y:S04]  /*28f70*/  STL [R1+0x28], R0 ;  /* 0x0000280001007387 */ /* 0x0003e80000100800 */
[----:B------:R3:W-:Y:S01]  /*28f80*/  STL [R1+0x14], R2 ;  /* 0x0000140201007387 */ /* 0x0007e20000100800 */
[----:B-1----:R-:W-:Y:S01]  /*28f90*/  SHF.R.S32.HI R0, RZ, 0x1f, R35 ;  /* 0x0000001fff007819 */ /* 0x002fe20000011423 */
[----:B---3--:R-:W-:-:S04]  /*28fa0*/  IMAD.WIDE.U32 R2, R35, UR4, RZ ;  /* 0x0000000423027c25 */ /* 0x008fc8000f8e00ff */
[----:B------:R-:W-:Y:S01]  /*28fb0*/  IMAD R0, R0, UR4, RZ ;  /* 0x0000000400007c24 */ /* 0x000fe2000f8e02ff */
[----:B------:R1:W-:Y:S03]  /*28fc0*/  STL.64 [R1+0x18], R2 ;  /* 0x0000180201007387 */ /* 0x0003e60000100a00 */
[----:B------:R-:W-:-:S04]  /*28fd0*/  IMAD R0, R35, UR5, R0 ;  /* 0x0000000523007c24 */ /* 0x000fc8000f8e0200 */
[----:B------:R-:W-:Y:S01]  /*28fe0*/  IMAD.IADD R35, R3, 0x1, R0 ;  /* 0x0000000103237824 */ /* 0x000fe200078e0200 */
[----:B------:R-:W-:Y:S06]  /*28ff0*/  @!P1 BRA `(.L_x_1941) ;  /* 0x0000000000409947 */ /* 0x000fec0003800000 */
[----:B-1----:R-:W-:Y:S01]  /*29000*/  MOV R2, 0x0 ;  /* 0x0000000000027802 */ /* 0x002fe20000000f00 */
        /* <DEDUP_REMOVED lines=15> */
.L_x_1941:
[----:B------:R-:W-:Y:S05]  /*29100*/  BSYNC B6 ;  /* 0x0000000000067941 */ /* 0x000fea0003800000 */
.L_x_1940:
[----:B------:R-:W3:Y:S01]  /*29110*/  LDL.LU R20, [R1+0x28] ;  /* 0x0000280001147983 */ /* 0x000ee20000300800 */
[----:B------:R-:W-:Y:S01]  /*29120*/  ULDC.64 UR4, c[0x0][0x2d8] ;  /* 0x0000b60000047ab9 */ /* 0x000fe20000000a00 */
[----:B--2---:R-:W2:Y:S02]  /*29130*/  LDC R7, c[0x0][0x448] ;  /* 0x00011200ff077b82 */ /* 0x004ea40000000800 */
[----:B------:R-:W4:Y:S04]  /*29140*/  LDL.LU R21, [R1+0x14] ;  /* 0x0000140001157983 */ /* 0x000f280000300800 */
[----:B-1----:R-:W5:Y:S01]  /*29150*/  LDL.LU.64 R2, [R1+0x18] ;  /* 0x0000180001027983 */ /* 0x002f620000300a00 */
[----:B------:R-:W1:Y:S01]  /*29160*/  S2R R8, SR_TID.X ;  /* 0x0000000000087919 */ /* 0x000e620000002100 */
[----:B--2---:R-:W-:-:S13]  /*29170*/  ISETP.NE.AND P0, PT, R7, 0x1, PT ;  /* 0x000000010700780c */ /* 0x004fda0003f05270 */
[----:B------:R-:W2:Y:S01]  /*29180*/  @P0 LDC R6, c[0x0][0x44c] ;  /* 0x00011300ff060b82 */ /* 0x000ea20000000800 */
[----:B-1----:R-:W-:-:S05]  /*29190*/  IMAD.SHL.U32 R8, R8, 0x8, RZ ;  /* 0x0000000808087824 */ /* 0x002fca00078e00ff */
[----:B------:R-:W-:Y:S01]  /*291a0*/  LOP3.LUT R8, R8, 0x38, RZ, 0xc0, !PT ;  /* 0x0000003808087812 */ /* 0x000fe200078ec0ff */
[----:B-----5:R-:W-:Y:S02]  /*291b0*/  IMAD.MOV.U32 R3, RZ, RZ, R35 ;  /* 0x000000ffff037224 */ /* 0x020fe400078e0023 */
[----:B------:R-:W-:-:S04]  /*291c0*/  IMAD.WIDE.U32 R2, R26, UR4, R2 ;  /* 0x000000041a027c25 */ /* 0x000fc8000f8e0002 */
[----:B------:R-:W-:Y:S01]  /*291d0*/  IMAD R3, R26, UR5, R3 ;  /* 0x000000051a037c24 */ /* 0x000fe2000f8e0203 */
[----:B------:R-:W-:Y:S02]  /*291e0*/  ULDC.64 UR4, c[0x0][0x2e0] ;  /* 0x0000b80000047ab9 */ /* 0x000fe40000000a00 */
[----:B---3--:R-:W-:Y:S02]  /*291f0*/  IMAD R0, R20, UR4, RZ ;  /* 0x0000000414007c24 */ /* 0x008fe4000f8e02ff */
[----:B------:R-:W1:Y:S01]  /*29200*/  S2R R20, SR_TID.X ;  /* 0x0000000000147919 */ /* 0x000e620000002100 */
[----:B----4-:R-:W-:-:S04]  /*29210*/  IMAD.WIDE.U32 R2, R21, UR4, R2 ;  /* 0x0000000415027c25 */ /* 0x010fc8000f8e0002 */
[----:B------:R-:W-:Y:S01]  /*29220*/  IMAD R0, R21, UR5, R0 ;  /* 0x0000000515007c24 */ /* 0x000fe2000f8e0200 */
[----:B------:R-:W-:-:S03]  /*29230*/  ULDC.64 UR4, c[0x0][0x2d0] ;  /* 0x0000b40000047ab9 */ /* 0x000fc60000000a00 */
[----:B------:R-:W-:Y:S02]  /*29240*/  IMAD.IADD R3, R3, 0x1, R0 ;  /* 0x0000000103037824 */ /* 0x000fe400078e0200 */
[----:B------:R-:W3:Y:S01]  /*29250*/  @P0 LDC R0, c[0x0][0x450] ;  /* 0x00011400ff000b82 */ /* 0x000ee20000000800 */
[----:B-1----:R-:W-:-:S04]  /*29260*/  LOP3.LUT R20, R20, 0x7f, RZ, 0xc0, !PT ;  /* 0x0000007f14147812 */ /* 0x002fc800078ec0ff */
[----:B------:R-:W-:Y:S02]  /*29270*/  SHF.R.U32.HI R21, RZ, 0x3, R20 ;  /* 0x00000003ff157819 */ /* 0x000fe40000011614 */
[----:B------:R-:W1:Y:S02]  /*29280*/  S2R R20, SR_TID.X ;  /* 0x0000000000147919 */ /* 0x000e640000002100 */
[----:B-1----:R-:W-:-:S05]  /*29290*/  IMAD.SHL.U32 R20, R20, 0x10, RZ ;  /* 0x0000001014147824 */ /* 0x002fca00078e00ff */
[----:B------:R-:W-:Y:S02]  /*292a0*/  LOP3.LUT R20, R21, 0x70, R20, 0xf8, !PT ;  /* 0x0000007015147812 */ /* 0x000fe400078ef814 */
[----:B------:R-:W1:Y:S03]  /*292b0*/  S2R R21, SR_TID.X ;  /* 0x0000000000157919 */ /* 0x000e660000002100 */
[----:B------:R-:W-:Y:S02]  /*292c0*/  IMAD.IADD R5, R20, 0x1, R25 ;  /* 0x0000000114057824 */ /* 0x000fe400078e0219 */
[----:B------:R-:W4:Y:S02]  /*292d0*/  S2R R20, SR_TID.X ;  /* 0x0000000000147919 */ /* 0x000f240000002100 */
[----:B--2---:R-:W-:-:S04]  /*292e0*/  @P0 IMAD.HI.U32 R6, R5, R6, RZ ;  /* 0x0000000605060227 */ /* 0x004fc800078e00ff */
[----:B0-----:R-:W-:Y:S01]  /*292f0*/  IMAD.MOV.U32 R4, RZ, RZ, R5 ;  /* 0x000000ffff047224 */ /* 0x001fe200078e0005 */
[----:B---3--:R-:W-:-:S05]  /*29300*/  @P0 SHF.R.U32.HI R4, RZ, R0, R6 ;  /* 0x00000000ff040219 */ /* 0x008fca0000011606 */
[----:B------:R-:W-:Y:S02]  /*29310*/  IMAD.MOV R0, RZ, RZ, -R4 ;  /* 0x000000ffff007224 */ /* 0x000fe400078e0a04 */
[----:B------:R-:W-:-:S04]  /*29320*/  IMAD.WIDE.U32 R2, R4, UR4, R2 ;  /* 0x0000000404027c25 */ /* 0x000fc8000f8e0002 */
[----:B------:R-:W-:Y:S01]  /*29330*/  IMAD R0, R7, R0, R5 ;  /* 0x0000000007007224 */ /* 0x000fe200078e0205 */
[----:B------:R-:W-:-:S05]  /*29340*/  SHF.R.S32.HI R5, RZ, 0x1f, R4 ;  /* 0x0000001fff057819 */ /* 0x000fca0000011404 */
[----:B------:R-:W-:Y:S02]  /*29350*/  IMAD R5, R5, UR4, RZ ;  /* 0x0000000405057c24 */ /* 0x000fe4000f8e02ff */
[----:B-1----:R-:W-:Y:S02]  /*29360*/  IMAD.SHL.U32 R21, R21, 0x8, RZ ;  /* 0x0000000815157824 */ /* 0x002fe400078e00ff */
[----:B------:R-:W-:Y:S01]  /*29370*/  IMAD R5, R4, UR5, R5 ;  /* 0x0000000504057c24 */ /* 0x000fe2000f8e0205 */
[----:B------:R-:W-:Y:S01]  /*29380*/  SHF.R.S32.HI R4, RZ, 0x1f, R0 ;  /* 0x0000001fff047819 */ /* 0x000fe20000011400 */
[----:B------:R-:W-:Y:S01]  /*29390*/  ULDC.64 UR4, c[0x0][0x2c8] ;  /* 0x0000b20000047ab9 */ /* 0x000fe20000000a00 */
[----:B------:R-:W-:Y:S01]  /*293a0*/  LOP3.LUT R21, R21, 0x38, RZ, 0xc0, !PT ;  /* 0x0000003815157812 */ /* 0x000fe200078ec0ff */
[----:B------:R-:W-:Y:S01]  /*293b0*/  IMAD.IADD R3, R3, 0x1, R5 ;  /* 0x0000000103037824 */ /* 0x000fe200078e0205 */
[----:B----4-:R-:W-:Y:S01]  /*293c0*/  LOP3.LUT R20, R20, 0x7f, RZ, 0xc0, !PT ;  /* 0x0000007f14147812 */ /* 0x010fe200078ec0ff */
[----:B------:R-:W-:Y:S01]  /*293d0*/  IMAD R4, R4, UR4, RZ ;  /* 0x0000000404047c24 */ /* 0x000fe2000f8e02ff */
[C---:B------:R-:W-:Y:S01]  /*293e0*/  LOP3.LUT R9, R21.reuse, 0x40, RZ, 0xfc, !PT ;  /* 0x0000004015097812 */ /* 0x040fe200078efcff */
[----:B------:R-:W-:Y:S01]  /*293f0*/  IMAD.WIDE.U32 R2, R0, UR4, R2 ;  /* 0x0000000400027c25 */ /* 0x000fe2000f8e0002 */
[----:B------:R-:W-:-:S03]  /*29400*/  LOP3.LUT R10, R21, 0x80, RZ, 0xfc, !PT ;  /* 0x00000080150a7812 */ /* 0x000fc600078efcff */
[----:B------:R-:W-:Y:S01]  /*29410*/  IMAD R5, R0, UR5, R4 ;  /* 0x0000000500057c24 */ /* 0x000fe2000f8e0204 */
[----:B------:R-:W-:Y:S02]  /*29420*/  ULDC.64 UR4, c[0x0][0x280] ;  /* 0x0000a00000047ab9 */ /* 0x000fe40000000a00 */
[----:B------:R-:W-:Y:S01]  /*29430*/  LEA R0, P0, R2, UR4, 0x1 ;  /* 0x0000000402007c11 */ /* 0x000fe2000f8008ff */
[----:B------:R-:W-:Y:S01]  /*29440*/  IMAD.IADD R4, R3, 0x1, R5 ;  /* 0x0000000103047824 */ /* 0x000fe200078e0205 */
[----:B------:R-:W-:Y:S02]  /*29450*/  ULDC UR4, c[0x0][0x2b8] ;  /* 0x0000ae0000047ab9 */ /* 0x000fe40000000800 */
[----:B------:R-:W-:Y:S02]  /*29460*/  ISETP.GE.AND P3, PT, R8, UR4, PT ;  /* 0x0000000408007c0c */ /* 0x000fe4000bf66270 */
[----:B------:R-:W-:Y:S01]  /*29470*/  LEA.HI.X R4, R2, UR5, R4, 0x1, P0 ;  /* 0x0000000502047c11 */ /* 0x000fe200080f0c04 */
[----:B------:R-:W-:Y:S01]  /*29480*/  UMOV UR5, 0xffffffff ;  /* 0xffffffff00057882 */ /* 0x000fe20000000000 */
[----:B------:R-:W-:-:S02]  /*29490*/  ISETP.GE.AND P2, PT, R9, UR4, PT ;  /* 0x0000000409007c0c */ /* 0x000fc4000bf46270 */
[----:B------:R-:W-:Y:S02]  /*294a0*/  ISETP.GE.AND P0, PT, R10, UR4, PT ;  /* 0x000000040a007c0c */ /* 0x000fe4000bf06270 */
[----:B------:R-:W-:Y:S01]  /*294b0*/  SHF.R.U32.HI R9, RZ, 0x3, R20 ;  /* 0x00000003ff097819 */ /* 0x000fe20000011614 */
[----:B------:R-:W-:Y:S10]  /*294c0*/  BRA.DIV UR5, `(.L_x_1942) ;  /* 0x0000005205487947 */ /* 0x000ff4000b800000 */
[----:B------:R-:W0:Y:S01]  /*294d0*/  SHFL.IDX PT, R3, R0, RZ, 0x181f ;  /* 0x00181fff00037589 */ /* 0x000e2200000e0000 */
[----:B------:R-:W-:Y:S02]  /*294e0*/  IMAD R32, R32, R7, RZ ;  /* 0x0000000720207224 */ /* 0x000fe400078e02ff */
        /* <DEDUP_REMOVED lines=77> */
.L_x_2094:
[----:B------:R-:W-:Y:S01]  /*299c0*/  VIADD R25, R25, 0x70 ;  /* 0x0000007019197836 */ /* 0x000fe20000000000 */
[----:B------:R-:W-:Y:S04]  /*299d0*/  BSSY B0, `(.L_x_1943) ;  /* 0x000000b000007945 */ /* 0x000fe80003800000 */
[----:B------:R-:W-:-:S13]  /*299e0*/  ISETP.GE.AND P1, PT, R25, R32, PT ;  /* 0x000000201900720c */ /* 0x000fda0003f26270 */
[----:B------:R-:W-:Y:S05]  /*299f0*/  @P1 BRA `(.L_x_1944) ;  /* 0x0000000000201947 */ /* 0x000fea0003800000 */
[----:B0-----:R-:W-:-:S05]  /*29a00*/  LEA R2, P1, R8, R14, 0x1 ;  /* 0x0000000e08027211 */ /* 0x001fca00078208ff */
[----:B------:R-:W-:-:S05]  /*29a10*/  IMAD.X R3, RZ, RZ, R4, P1 ;  /* 0x000000ffff037224 */ /* 0x000fca00008e0604 */
[----:B------:R-:W-:Y:S01]  /*29a20*/  @!PT LDS RZ, [RZ] ;  /* 0x00000000fffff984 */ /* 0x000fe20000000800 */
[----:B------:R-:W-:Y:S01]  /*29a30*/  @!PT LDS RZ, [RZ] ;  /* 0x00000000fffff984 */ /* 0x000fe20000000800 */
[----:B------:R-:W-:Y:S01]  /*29a40*/  @!PT LDS RZ, [RZ] ;  /* 0x00000000fffff984 */ /* 0x000fe20000000800 */
[----:B------:R1:W-:Y:S04]  /*29a50*/  LDGSTS.E.BYPASS.LTC128B.128 [R36+0xfc00], desc[UR60][R2.64], !P3 ;  /* 0x0fc0000002247fae */ /* 0x0003e8000d901d7c */
[----:B------:R1:W-:Y:S04]  /*29a60*/  LDGSTS.E.BYPASS.LTC128B.128 [R36+0x13c00], desc[UR60][R2.64+0x80], !P2 ;  /* 0x13c0008002247fae */ /* 0x0003e8000d101d7c */
[----:B------:R1:W-:Y:S02]  /*29a70*/  LDGSTS.E.BYPASS.LTC128B.128 [R36+0x17c00], desc[UR60][R2.64+0x100], !P0 ;  /* 0x17c0010002247fae */ /* 0x0003e4000c101d7c */
.L_x_1944:
[----:B------:R-:W-:Y:S05]  /*29a80*/  BSYNC B0 ;  /* 0x0000000000007941 */ /* 0x000fea0003800000 */
.L_x_1943:
[----:B------:R-:W-:Y:S01]  /*29a90*/  NOP ;  /* 0x0000000000007918 */ /* 0x000fe20000000000 */
[----:B------:R-:W-:-:S13]  /*29aa0*/  PLOP3.LUT P0, PT, PT, PT, PT, 0x80, 0x0 ;  /* 0x000000000000781c */ /* 0x000fda0003f0f070 */
.L_x_1945:
[----:B------:R-:W-:Y:S02]  /*29ab0*/  PLOP3.LUT P1, PT, P1, P0, PT, 0xa2, 0x0 ;  /* 0x000000000000781c */ /* 0x000fe40000f21472 */
[----:B------:R-:W-:-:S08]  /*29ac0*/  @P0 R2UR P1, UR4, R17 ;  /* 0x00000000110402ca */ /* 0x000fd00000020000 */
[----:B------:R-:W-:-:S05]  /*29ad0*/  @P0 PLOP3.LUT P0, PT, P1, PT, PT, 0x80, 0x0 ;  /* 0x000000000000081c */ /* 0x000fca0000f0f070 */
[----:B------:R-:W-:Y:S01]  /*29ae0*/  @!P1 SYNCS.ARRIVE.TRANS64.RED.A0T1 RZ, [UR4+0x2a800], RZ ;  /* 0x02a800ffffff99a7 */ /* 0x000fe20008200404 */
[----:B------:R-:W-:Y:S07]  /*29af0*/  @!P1 ARRIVES.LDGSTSBAR.64.TRANSCNT [UR4+0x2a800] ;  /* 0x02a80000ff0099b0 */ /* 0x000fee0008000a84 */
[----:B------:R-:W-:Y:S05]  /*29b00*/  @P0 BRA.U.ANY `(.L_x_1945) ;  /* 0xfffffffd00e80947 */ /* 0x000fea000393ffff */
[----:B01----:R-:W2:Y:S02]  /*29b10*/  LDL.LU R2, [R1+0x24] ;  /* 0x0000240001027983 */ /* 0x003ea40000300800 */
[----:B--2---:R-:W-:-:S05]  /*29b20*/  VIADD R2, R2, 0x1 ;  /* 0x0000000102027836 */ /* 0x004fca0000000000 */
[----:B------:R-:W-:Y:S01]  /*29b30*/  LEA.HI R0, R2, R2, RZ, 0x1 ;  /* 0x0000000202007211 */ /* 0x000fe200078f08ff */
[----:B------:R0:W-:Y:S03]  /*29b40*/  STL [R1+0x24], R2 ;  /* 0x0000240201007387 */ /* 0x0001e60000100800 */
[----:B------:R-:W-:-:S05]  /*29b50*/  LOP3.LUT R0, R0, 0xfffffffe, RZ, 0xc0, !PT ;  /* 0xfffffffe00007812 */ /* 0x000fca00078ec0ff */
[----:B------:R-:W-:-:S05]  /*29b60*/  IMAD.IADD R0, R2, 0x1, -R0 ;  /* 0x0000000102007824 */ /* 0x000fca00078e0a00 */
[----:B0-----:R-:W-:Y:S01]  /*29b70*/  SHF.L.U32 R2, R0, 0x1f, RZ ;  /* 0x0000001f00027819 */ /* 0x001fe200000006ff */
[----:B------:R-:W-:Y:S01]  /*29b80*/  NOP ;  /* 0x0000000000007918 */ /* 0x000fe20000000000 */
[----:B------:R-:W2:Y:S01]  /*29b90*/  LDL.LU R3, [R1+0x20] ;  /* 0x0000200001037983 */ /* 0x000ea20000300800 */
[----:B------:R0:W-:Y:S01]  /*29ba0*/  SYNCS.ARRIVE.TRANS64.A1T0 RZ, [R17+URZ+0x2a800], RZ ;  /* 0x02a800ff11ff79a7 */ /* 0x0001e2000810003f */
[----:B------:R-:W-:Y:S01]  /*29bb0*/  BSSY B0, `(.L_x_1946) ;  /* 0x0000004000007945 */ /* 0x000fe20003800000 */
[----:B------:R-:W1:Y:S01]  /*29bc0*/  SYNCS.PHASECHK.TRANS64.TRYWAIT P0, [R17+URZ+0x2a820], R2 ;  /* 0x02a82002110075a7 */ /* 0x000e62000800017f */
[----:B--2---:R-:W-:Y:S02]  /*29bd0*/  VIADD R0, R3, 0xfffffffe ;  /* 0xfffffffe03007836 */ /* 0x004fe40000000000 */
[----:B01----:R-:W-:Y:S05]  /*29be0*/  @!P0 BRA `(.L_x_1947) ;  /* 0x0000005400388947 */ /* 0x003fea0003800000 */
.L_x_2095:
[----:B------:R-:W-:Y:S05]  /*29bf0*/  BSYNC B0 ;  /* 0x0000000000007941 */ /* 0x000fea0003800000 */
.L_x_1946:
[----:B------:R-:W2:Y:S01]  /*29c00*/  LDL R3, [R1] ;  /* 0x0000000001037983 */ /* 0x000ea20000100800 */
[----:B------:R-:W-:Y:S01]  /*29c10*/  BSSY B0, `(.L_x_1948) ;  /* 0x00000f8000007945 */ /* 0x000fe20003800000 */
[----:B--2---:R-:W-:-:S13]  /*29c20*/  ISETP.GE.AND P0, PT, R0, R3, PT ;  /* 0x000000030000720c */ /* 0x004fda0003f06270 */
[----:B------:R-:W-:Y:S05]  /*29c30*/  @!P0 BRA `(.L_x_1949) ;  /* 0x0000000c00d48947 */ /* 0x000fea0003800000 */
[----:B------:R-:W-:Y:S02]  /*29c40*/  IMAD.MOV.U32 R10, RZ, RZ, R28 ;  /* 0x000000ffff0a7224 */ /* 0x000fe400078e001c */
[----:B------:R-:W-:Y:S02]  /*29c50*/  IMAD.MOV.U32 R20, RZ, RZ, R30 ;  /* 0x000000ffff147224 */ /* 0x000fe400078e001e */
[----:B------:R-:W-:-:S07]  /*29c60*/  IMAD.MOV.U32 R32, RZ, RZ, R23 ;  /* 0x000000ffff207224 */ /* 0x000fce00078e0017 */
.L_x_1962:
[----:B0-----:R-:W2:Y:S01]  /*29c70*/  LDL R2, [R1+0x4] ;  /* 0x0000040001027983 */ /* 0x001ea20000100800 */
[----:B------:R-:W0:Y:S03]  /*29c80*/  LDC R7, c[0x0][0x430] ;  /* 0x00010c00ff077b82 */ /* 0x000e260000000800 */
[----:B------:R-:W3:Y:S01]  /*29c90*/  LDL R8, [R1+0x8] ;  /* 0x0000080001087983 */ /* 0x000ee20000100800 */
[----:B------:R-:W1:Y:S01]  /*29ca0*/  S2R R3, SR_TID.X ;  /* 0x0000000000037919 */ /* 0x000e620000002100 */
[----:B------:R-:W4:Y:S01]  /*29cb0*/  S2R R9, SR_TID.X ;  /* 0x0000000000097919 */ /* 0x000f220000002100 */
[----:B0-----:R-:W-:-:S13]  /*29cc0*/  ISETP.NE.AND P0, PT, R7, 0x1, PT ;  /* 0x000000010700780c */ /* 0x001fda0003f05270 */
[----:B------:R-:W0:Y:S01]  /*29cd0*/  @P0 LDC R5, c[0x0][0x434] ;  /* 0x00010d00ff050b82 */ /* 0x000e220000000800 */
[----:B-1----:R-:W-:-:S04]  /*29ce0*/  LOP3.LUT R3, R3, 0x7f, RZ, 0xc0, !PT ;  /* 0x0000007f03037812 */ /* 0x002fc800078ec0ff */
[----:B------:R-:W-:Y:S01]  /*29cf0*/  SHF.R.U32.HI R3, RZ, 0x3, R3 ;  /* 0x00000003ff037819 */ /* 0x000fe20000011603 */
[----:B----4-:R-:W-:-:S05]  /*29d00*/  IMAD.SHL.U32 R9, R9, 0x10, RZ ;  /* 0x0000001009097824 */ /* 0x010fca00078e00ff */
[----:B------:R-:W-:Y:S02]  /*29d10*/  LOP3.LUT R9, R3, 0x70, R9, 0xf8, !PT ;  /* 0x0000007003097812 */ /* 0x000fe400078ef809 */
[----:B------:R-:W1:Y:S02]  /*29d20*/  @P0 LDC R3, c[0x0][0x438] ;  /* 0x00010e00ff030b82 */ /* 0x000e640000000800 */
[----:B------:R-:W-:Y:S01]  /*29d30*/  ISETP.GT.U32.AND P2, PT, R9, 0x5f, PT ;  /* 0x0000005f0900780c */ /* 0x000fe20003f44070 */
[----:B--2---:R-:W-:-:S04]  /*29d40*/  IMAD R4, R0, 0x60, R2 ;  /* 0x0000006000047824 */ /* 0x004fc800078e0202 */
[----:B------:R-:W-:-:S04]  /*29d50*/  IMAD.IADD R4, R9, 0x1, R4 ;  /* 0x0000000109047824 */ /* 0x000fc800078e0204 */
[----:B0-----:R-:W-:-:S04]  /*29d60*/  @P0 IMAD.HI.U32 R6, R4, R5, RZ ;  /* 0x0000000504060227 */ /* 0x001fc800078e00ff */
[----:B------:R-:W-:Y:S01]  /*29d70*/  IMAD.MOV.U32 R2, RZ, RZ, R4 ;  /* 0x000000ffff027224 */ /* 0x000fe200078e0004 */
[----:B-1----:R-:W-:-:S05]  /*29d80*/  @P0 SHF.R.U32.HI R2, RZ, R3, R6 ;  /* 0x00000003ff020219 */ /* 0x002fca0000011606 */
        /* <DEDUP_REMOVED lines=13> */
[----:B------:R-:W-:Y:S01]  /*29e60*/  LOP3.LUT P1, RZ, R16, 0x10, RZ, 0xc0, !PT ;  /* 0x0000001010ff7812 */ /* 0x000fe2000782c0ff */
[----:B------:R-:W-:-:S05]  /*29e70*/  VIADD R28, R10, 0x1 ;  /* 0x000000010a1c7836 */ /* 0x000fca0000000000 */
[C---:B------:R-:W-:Y:S01]  /*29e80*/  ISETP.NE.AND P0, PT, R28.reuse, 0x2, PT ;  /* 0x000000021c00780c */ /* 0x040fe20003f05270 */
[----:B------:R-:W-:Y:S05]  /*29e90*/  YIELD ;  /* 0x0000000000007946 */ /* 0x000fea0003800000 */
[----:B------:R-:W-:Y:S01]  /*29ea0*/  SEL R3, RZ, 0x1, P0 ;  /* 0x00000001ff037807 */ /* 0x000fe20000000000 */
[----:B------:R-:W-:Y:S01]  /*29eb0*/  IMAD.MOV.U32 R23, RZ, RZ, R0 ;  /* 0x000000ffff177224 */ /* 0x000fe200078e0000 */
[----:B------:R-:W-:Y:S02]  /*29ec0*/  SEL R28, R28, RZ, P0 ;  /* 0x000000ff1c1c7207 */ /* 0x000fe40000000000 */
[----:B------:R-:W-:Y:S01]  /*29ed0*/  LOP3.LUT R30, R20, R3, RZ, 0x3c, !PT ;  /* 0x00000003141e7212 */ /* 0x000fe200078e3cff */
[----:B0-----:R-:W-:Y:S06]  /*29ee0*/  @!P1 BRA `(.L_x_1950) ;  /* 0x0000000000049947 */ /* 0x001fec0003800000 */
[----:B------:R-:W-:Y:S01]  /*29ef0*/  BPT.TRAP 0x1 ;  /* 0x000000040000795c */ /* 0x000fe20000300000 */
.L_x_1950:
[----:B------:R-:W-:Y:S01]  /*29f00*/  IMAD R5, R28, 0x8, R17 ;  /* 0x000000081c057824 */ /* 0x000fe200078e0211 */
[----:B------:R-:W-:Y:S01]  /*29f10*/  SHF.L.U32 R0, R30, 0x1f, RZ ;  /* 0x0000001f1e007819 */ /* 0x000fe200000006ff */
[----:B------:R-:W-:Y:S03]  /*29f20*/  BSSY B1, `(.L_x_1951) ;  /* 0x0000003000017945 */ /* 0x000fe60003800000 */
[----:B------:R-:W0:Y:S02]  /*29f30*/  SYNCS.PHASECHK.TRANS64.TRYWAIT P0, [R5+URZ+0x2a840], R0 ;  /* 0x02a84000050075a7 */ /* 0x000e24000800017f */
[----:B0-----:R-:W-:Y:S05]  /*29f40*/  @!P0 BRA `(.L_x_1952) ;  /* 0x0000005000748947 */ /* 0x001fea0003800000 */
.L_x_2096:
[----:B------:R-:W-:Y:S05]  /*29f50*/  BSYNC B1 ;  /* 0x0000000000017941 */ /* 0x000fea0003800000 */
.L_x_1951:
[----:B------:R-:W-:Y:S01]  /*29f60*/  SHF.R.S32.HI R21, RZ, 0x1f, R7 ;  /* 0x0000001fff157819 */ /* 0x000fe20000011407 */
[----:B------:R-:W-:Y:S01]  /*29f70*/  ULDC.64 UR4, c[0x0][0x300] ;  /* 0x0000c00000047ab9 */ /* 0x000fe20000000a00 */
[----:B-----5:R-:W-:Y:S01]  /*29f80*/  SHF.R.S32.HI R25, RZ, 0x1f, R6 ;  /* 0x0000001fff197819 */ /* 0x020fe20000011406 */
[----:B------:R-:W-:Y:S01]  /*29f90*/  IMAD.WIDE.U32 R2, R7, UR4, RZ ;  /* 0x0000000407027c25 */ /* 0x000fe2000f8e00ff */
[----:B------:R-:W-:Y:S01]  /*29fa0*/  ULDC.64 UR6, c[0x0][0x2e8] ;  /* 0x0000ba0000067ab9 */ /* 0x000fe20000000a00 */
[C---:B------:R-:W-:Y:S02]  /*29fb0*/  LOP3.LUT P3, RZ, R16.reuse, 0x4, RZ, 0xc0, !PT ;  /* 0x0000000410ff7812 */ /* 0x040fe4000786c0ff */
[----:B0-----:R-:W-:Y:S01]  /*29fc0*/  IMAD R0, R21, UR4, RZ ;  /* 0x0000000415007c24 */ /* 0x001fe2000f8e02ff */
        /* <DEDUP_REMOVED lines=59> */
.L_x_2110:
        /* <DEDUP_REMOVED lines=10> */
.L_x_1954:
        /* <DEDUP_REMOVED lines=10> */
.L_x_1955:
[----:B------:R2:W-:Y:S01]  /*2a4c0*/  SYNCS.ARRIVE.TRANS64.A1T0 RZ, [R5+URZ+0x2a830], RZ ;  /* 0x02a830ff05ff79a7 */ /* 0x0005e2000810003f */
[----:B------:R-:W-:Y:S05]  /*2a4d0*/  @!P2 BRA `(.L_x_1956) ;  /* 0x000000000004a947 */ /* 0x000fea0003800000 */
[----:B------:R-:W-:Y:S01]  /*2a4e0*/  BPT.TRAP 0x1 ;  /* 0x000000040000795c */ /* 0x000fe20000300000 */
.L_x_1956:
[----:B-1----:R-:W-:Y:S01]  /*2a4f0*/  SHF.L.U32 R2, R20, 0x1f, RZ ;  /* 0x0000001f14027819 */ /* 0x002fe200000006ff */
[----:B--2---:R-:W-:Y:S01]  /*2a500*/  IMAD R5, R10, 0x8, R17 ;  /* 0x000000080a057824 */ /* 0x004fe200078e0211 */
[----:B------:R-:W-:Y:S03]  /*2a510*/  BSSY B1, `(.L_x_1957) ;  /* 0x0000003000017945 */ /* 0x000fe60003800000 */
[----:B------:R-:W1:Y:S02]  /*2a520*/  SYNCS.PHASECHK.TRANS64.TRYWAIT P0, [R5+URZ+0x2a860], R2 ;  /* 0x02a86002050075a7 */ /* 0x000e64000800017f */
[----:B-1----:R-:W-:Y:S05]  /*2a530*/  @!P0 BRA `(.L_x_1958) ;  /* 0x0000005000e88947 */ /* 0x002fea0003800000 */
.L_x_2111:
[----:B------:R-:W-:Y:S05]  /*2a540*/  BSYNC B1 ;  /* 0x0000000000017941 */ /* 0x000fea0003800000 */
.L_x_1957:
[----:B------:R-:W2:Y:S01]  /*2a550*/  S2R R3, SR_TID.X ;  /* 0x0000000000037919 */ /* 0x000ea20000002100 */
[----:B------:R-:W-:Y:S01]  /*2a560*/  UMOV UR4, 0xffffffff ;  /* 0xffffffff00047882 */ /* 0x000fe20000000000 */
[----:B0-----:R-:W-:Y:S01]  /*2a570*/  IMAD R8, R32, -0x60, R37 ;  /* 0xffffffa020087824 */ /* 0x001fe200078e0225 */
[----:B------:R-:W-:Y:S01]  /*2a580*/  LOP3.LUT P0, RZ, R29, 0x2, RZ, 0xc0, !PT ;  /* 0x000000021dff7812 */ /* 0x000fe2000780c0ff */
[----:B------:R-:W-:Y:S01]  /*2a590*/  IMAD R4, R10, 0x3000, R34 ;  /* 0x000030000a047824 */ /* 0x000fe200078e0222 */
[----:B--2---:R-:W-:-:S04]  /*2a5a0*/  LOP3.LUT R3, R3, 0x7f, RZ, 0xc0, !PT ;  /* 0x0000007f03037812 */ /* 0x004fc800078ec0ff */
[----:B------:R-:W-:-:S05]  /*2a5b0*/  SHF.R.U32.HI R3, RZ, 0x3, R3 ;  /* 0x00000003ff037819 */ /* 0x000fca0000011603 */
[----:B------:R-:W-:Y:S01]  /*2a5c0*/  IMAD.IADD R8, R8, 0x1, -R3 ;  /* 0x0000000108087824 */ /* 0x000fe200078e0a03 */
[----:B------:R-:W-:Y:S06]  /*2a5d0*/  BRA.DIV UR4, `(.L_x_1959) ;  /* 0x0000005204d47947 */ /* 0x000fec000b800000 */
[----:B-1----:R-:W0:Y:S01]  /*2a5e0*/  SHFL.IDX PT, R2, R18, RZ, 0x181f ;  /* 0x00181fff12027589 */ /* 0x002e2200000e0000 */
        /* <DEDUP_REMOVED lines=44> */
.L_x_2125:
[C---:B------:R-:W-:Y:S01]  /*2a8b0*/  ISETP.LT.OR P1, PT, R8.reuse, 0x51, !P1 ;  /* 0x000000510800780c */ /* 0x040fe20004f21670 */
[----:B------:R-:W-:Y:S01]  /*2a8c0*/  ULDC.64 UR4, c[0x0][0x328] ;  /* 0x0000ca0000047ab9 */ /* 0x000fe20000000a00 */
[----:B------:R-:W-:Y:S02]  /*2a8d0*/  ISETP.LT.OR P0, PT, R8, 0x51, !P0 ;  /* 0x000000510800780c */ /* 0x000fe40004701670 */
[----:B-1----:R-:W-:Y:S01]  /*2a8e0*/  IADD3 R2, P2, R2, R0, RZ ;  /* 0x0000000002027210 */ /* 0x002fe20007f5e0ff */
        /* <DEDUP_REMOVED lines=17> */
.L_x_1960:
        /* <DEDUP_REMOVED lines=10> */
.L_x_1961:
[----:B------:R-:W2:Y:S01]  /*2aaa0*/  LDL R0, [R1] ;  /* 0x0000000001007983 */ /* 0x000ea20000100800 */
[----:B------:R-:W-:Y:S01]  /*2aab0*/  IMAD.MOV.U32 R3, RZ, RZ, R25 ;  /* 0x000000ffff037224 */ /* 0x000fe200078e0019 */
[----:B------:R-:W-:Y:S01]  /*2aac0*/  ULDC.64 UR4, c[0x0][0x330] ;  /* 0x0000cc0000047ab9 */ /* 0x000fe20000000a00 */
[----:B------:R-:W-:Y:S01]  /*2aad0*/  ULDC.64 UR6, c[0x0][0x318] ;  /* 0x0000c60000067ab9 */ /* 0x000fe20000000a00 */
[----:B------:R1:W-:Y:S01]  /*2aae0*/  SYNCS.ARRIVE.TRANS64.A1T0 RZ, [R5+URZ+0x2a850], RZ ;  /* 0x02a850ff05ff79a7 */ /* 0x0003e2000810003f */
[----:B------:R-:W-:-:S04]  /*2aaf0*/  IMAD.WIDE.U32 R2, R26, UR4, R2 ;  /* 0x000000041a027c25 */ /* 0x000fc8000f8e0002 */
[----:B------:R-:W-:Y:S01]  /*2ab00*/  IMAD R19, R26, UR5, R3 ;  /* 0x000000051a137c24 */ /* 0x000fe2000f8e0203 */
[C---:B0-----:R-:W-:Y:S01]  /*2ab10*/  LEA R18, P0, R2.reuse, UR6, 0x1 ;  /* 0x0000000602127c11 */ /* 0x041fe2000f8008ff */
[----:B------:R-:W-:Y:S02]  /*2ab20*/  IMAD.MOV.U32 R10, RZ, RZ, R28 ;  /* 0x000000ffff0a7224 */ /* 0x000fe400078e001c */
[----:B------:R-:W-:Y:S01]  /*2ab30*/  IMAD.MOV.U32 R20, RZ, RZ, R30 ;  /* 0x000000ffff147224 */ /* 0x000fe200078e001e */
[----:B------:R-:W-:Y:S01]  /*2ab40*/  LEA.HI.X R19, R2, UR7, R19, 0x1, P0 ;  /* 0x0000000702137c11 */ /* 0x000fe200080f0c13 */
[----:B------:R-:W-:Y:S01]  /*2ab50*/  IMAD.MOV.U32 R32, RZ, RZ, R23 ;  /* 0x000000ffff207224 */ /* 0x000fe200078e0017 */
[C---:B--2---:R-:W-:Y:S01]  /*2ab60*/  ISETP.GT.AND P0, PT, R23.reuse, R0, PT ;  /* 0x000000001700720c */ /* 0x044fe20003f04270 */
[----:B------:R-:W-:-:S12]  /*2ab70*/  VIADD R0, R23, 0xffffffff ;  /* 0xffffffff17007836 */ /* 0x000fd80000000000 */
[----:B-1----:R-:W-:Y:S05]  /*2ab80*/  @P0 BRA `(.L_x_1962) ;  /* 0xfffffff000380947 */ /* 0x002fea000383ffff */
.L_x_1949:
[----:B------:R-:W-:Y:S05]  /*2ab90*/  BSYNC B0 ;  /* 0x0000000000007941 */ /* 0x000fea0003800000 */
.L_x_1948:
[----:B0-----:R-:W0:Y:S01]  /*2aba0*/  S2R R2, SR_TID.X ;  /* 0x0000000000027919 */ /* 0x001e220000002100 */
[----:B------:R-:W-:Y:S01]  /*2abb0*/  BSSY B0, `(.L_x_1963) ;  /* 0x0000010000007945 */ /* 0x000fe20003800000 */
[----:B0-----:R-:W-:-:S04]  /*2abc0*/  LOP3.LUT R2, R2, 0x7f, RZ, 0xc0, !PT ;  /* 0x0000007f02027812 */ /* 0x001fc800078ec0ff */
[----:B------:R-:W-:-:S13]  /*2abd0*/  ISETP.NE.AND P0, PT, R2, RZ, PT ;  /* 0x000000ff0200720c */ /* 0x000fda0003f05270 */
[----:B------:R-:W-:Y:S05]  /*2abe0*/  @P0 BRA `(.L_x_1964) ;  /* 0x0000000000300947 */ /* 0x000fea0003800000 */
[----:B------:R-:W0:Y:S01]  /*2abf0*/  S2R R5, SR_LANEID ;  /* 0x0000000000057919 */ /* 0x000e220000000000 */
[----:B------:R-:W-:Y:S01]  /*2ac00*/  VOTEU.ANY UR4, UPT, PT ;  /* 0x0000000000047886 */ /* 0x000fe200038e0100 */
[----:B------:R-:W1:Y:S01]  /*2ac10*/  LDC.64 R2, c[0x0][0xc60] ;  /* 0x00031800ff027b82 */ /* 0x000e620000000a00 */
[----:B------:R-:W0:Y:S02]  /*2ac20*/  FLO.U32 R0, UR4 ;  /* 0x0000000400007d00 */ /* 0x000e2400080e0000 */
[----:B0-----:R-:W-:-:S06]  /*2ac30*/  ISETP.EQ.U32.AND P0, PT, R0, R5, PT ;  /* 0x000000050000720c */ /* 0x001fcc0003f02070 */
[----:B------:R-:W1:Y:S07]  /*2ac40*/  POPC R5, UR4 ;  /* 0x0000000400057d09 */ /* 0x000e6e0008000000 */
[----:B-1----:R-:W2:Y:S01]  /*2ac50*/  @P0 ATOMG.E.ADD.STRONG.GPU PT, R3, desc[UR60][R2.64], R5 ;  /* 0x00000005020309a8 */ /* 0x002ea200081ee1fc */
[----:B------:R-:W0:Y:S02]  /*2ac60*/  S2R R4, SR_LTMASK ;  /* 0x0000000000047919 */ /* 0x000e240000003900 */
[----:B0-----:R-:W-:-:S04]  /*2ac70*/  LOP3.LUT R4, R4, UR4, RZ, 0xc0, !PT ;  /* 0x0000000404047c12 */ /* 0x001fc8000f8ec0ff */
[----:B------:R-:W0:Y:S01]  /*2ac80*/  POPC R7, R4 ;  /* 0x0000000400077309 */ /* 0x000e220000000000 */
[----:B--2---:R-:W0:Y:S02]  /*2ac90*/  SHFL.IDX PT, R0, R3, R0, 0x1f ;  /* 0x00001f0003007589 */ /* 0x004e2400000e0000 */
[----:B0-----:R-:W-:-:S07]  /*2aca0*/  IADD3 R24, R0, UR38, R7 ;  /* 0x0000002600187c10 */ /* 0x001fce000fffe007 */
.L_x_1964:
[----:B------:R-:W-:Y:S05]  /*2acb0*/  BSYNC B0 ;  /* 0x0000000000007941 */ /* 0x000fea0003800000 */
.L_x_1963:
[----:B------:R-:W-:-:S13]  /*2acc0*/  LOP3.LUT P0, RZ, R16, 0x10, RZ, 0xc0, !PT ;  /* 0x0000001010ff7812 */ /* 0x000fda000780c0ff */
[----:B------:R-:W-:Y:S05]  /*2acd0*/  @!P0 BRA `(.L_x_1965) ;  /* 0x0000000000048947 */ /* 0x000fea0003800000 */
[----:B------:R-:W-:Y:S01]  /*2ace0*/  BPT.TRAP 0x1 ;  /* 0x000000040000795c */ /* 0x000fe20000300000 */
.L_x_1965:
[----:B------:R-:W-:Y:S01]  /*2acf0*/  IMAD R0, R28, 0x8, R17 ;  /* 0x000000081c007824 */ /* 0x000fe200078e0211 */
[----:B------:R-:W-:Y:S01]  /*2ad00*/  SHF.L.U32 R3, R30, 0x1f, RZ ;  /* 0x0000001f1e037819 */ /* 0x000fe200000006ff */
[----:B------:R-:W-:Y:S01]  /*2ad10*/  BSSY B0, `(.L_x_1966) ;  /* 0x0000004000007945 */ /* 0x000fe20003800000 */
[----:B------:R-:W-:Y:S02]  /*2ad20*/  IMAD R6, R23, -0x60, R37 ;  /* 0xffffffa017067824 */ /* 0x000fe400078e0225 */
[----:B------:R-:W0:Y:S02]  /*2ad30*/  SYNCS.PHASECHK.TRANS64.TRYWAIT P0, [R0+URZ+0x2a860], R3 ;  /* 0x02a86003000075a7 */ /* 0x000e24000800017f */
[----:B0-----:R-:W-:Y:S05]  /*2ad40*/  @!P0 BRA `(.L_x_1967) ;  /* 0x0000005000e88947 */ /* 0x001fea0003800000 */
.L_x_2126:
[----:B------:R-:W-:Y:S05]  /*2ad50*/  BSYNC B0 ;  /* 0x0000000000007941 */ /* 0x000fea0003800000 */
.L_x_1966:
        /* <DEDUP_REMOVED lines=57> */
.L_x_2140:
        /* <DEDUP_REMOVED lines=11> */
.L_x_1969:
        /* <DEDUP_REMOVED lines=10> */
.L_x_1970:
[----:B------:R2:W-:Y:S01]  /*2b240*/  SYNCS.ARRIVE.TRANS64.A1T0 RZ, [R0+URZ+0x2a850], RZ ;  /* 0x02a850ff00ff79a7 */ /* 0x0005e2000810003f */
[----:B------:R-:W-:-:S05]  /*2b250*/  VIADD R28, R28, 0x1 ;  /* 0x000000011c1c7836 */ /* 0x000fca0000000000 */
[----:B------:R-:W-:-:S04]  /*2b260*/  ISETP.NE.AND P0, PT, R28, 0x2, PT ;  /* 0x000000021c00780c */ /* 0x000fc80003f05270 */
[----:B0-----:R-:W-:Y:S02]  /*2b270*/  SEL R3, RZ, 0x1, P0 ;  /* 0x00000001ff037807 */ /* 0x001fe40000000000 */
[----:B------:R-:W-:Y:S02]  /*2b280*/  SEL R28, R28, RZ, P0 ;  /* 0x000000ff1c1c7207 */ /* 0x000fe40000000000 */
[----:B--2---:R-:W-:-:S07]  /*2b290*/  LOP3.LUT R30, R30, R3, RZ, 0x3c, !PT ;  /* 0x000000031e1e7212 */ /* 0x004fce00078e3cff */
.L_x_1927:
[----:B------:R-:W-:Y:S05]  /*2b2a0*/  BSYNC B7 ;  /* 0x0000000000077941 */ /* 0x000fea0003800000 */
.L_x_1925:
[----:B------:R-:W-:-:S13]  /*2b2b0*/  LOP3.LUT P0, RZ, R16, 0x20, RZ, 0xc0, !PT ;  /* 0x0000002010ff7812 */ /* 0x000fda000780c0ff */
[----:B------:R-:W-:Y:S05]  /*2b2c0*/  @!P0 BRA `(.L_x_1971) ;  /* 0x0000000000248947 */ /* 0x000fea0003800000 */
[----:B------:R-:W-:Y:S05]  /*2b2d0*/  WARPSYNC.ALL ;  /* 0x0000000000007948 */ /* 0x000fea0003800000 */
[----:B------:R-:W2:Y:S08]  /*2b2e0*/  S2UR UR5, SR_CgaCtaId ;  /* 0x00000000000579c3 */ /* 0x000eb00000008800 */
[----:B------:R-:W-:Y:S06]  /*2b2f0*/  BAR.SYNC.DEFER_BLOCKING 0x5, 0x180 ;  /* 0x0146000000007b1d */ /* 0x000fec0000010000 */
[----:B------:R-:W-:-:S02]  /*2b300*/  UMOV UR4, 0x400 ;  /* 0x0000040000047882 */ /* 0x000fc40000000000 */
[----:B--2---:R-:W-:-:S06]  /*2b310*/  ULEA UR4, UR5, UR4, 0x18 ;  /* 0x0000000405047291 */ /* 0x004fcc000f8ec03f */
[----:B0-----:R-:W-:-:S05]  /*2b320*/  IMAD.U32 R17, RZ, RZ, UR4 ;  /* 0x00000004ff117e24 */ /* 0x001fca000f8e00ff */
[----:B------:R0:W2:Y:S01]  /*2b330*/  LDS.128 R24, [R17+0x2a8d0] ;  /* 0x02a8d00011187984 */ /* 0x0000a20000000c00 */
[----:B------:R-:W-:Y:S06]  /*2b340*/  BAR.ARV 0x4, 0x180 ;  /* 0x0106000000007b1d */ /* 0x000fec0000002000 */
[----:B------:R-:W-:Y:S05]  /*2b350*/  BRA `(.L_x_1972) ;  /* 0x0000000c00d47947 */ /* 0x000fea0003800000 */
.L_x_1971:
[----:B------:R-:W2:Y:S01]  /*2b360*/  S2R R8, SR_TID.X ;  /* 0x0000000000087919 */ /* 0x000ea20000002100 */
[----:B------:R-:W-:Y:S01]  /*2b370*/  UMOV UR4, 0xffffffff ;  /* 0xffffffff00047882 */ /* 0x000fe20000000000 */
[----:B--2---:R-:W-:-:S04]  /*2b380*/  LOP3.LUT R8, R8, 0x1f, RZ, 0xc0, !PT ;  /* 0x0000001f08087812 */ /* 0x004fc800078ec0ff */
[----:B------:R-:W-:Y:S01]  /*2b390*/  ISETP.NE.AND P0, PT, R8, 0x1f, PT ;  /* 0x0000001f0800780c */ /* 0x000fe20003f05270 */
[----:B------:R-:W-:-:S12]  /*2b3a0*/  BRA.DIV UR4, `(.L_x_1973) ;  /* 0x0000005604507947 */ /* 0x000fd8000b800000 */
[----:B------:R-:W-:Y:S01]  /*2b3b0*/  IMAD.IADD R7, R27, 0x1, R8 ;  /* 0x000000011b077824 */ /* 0x000fe200078e0208 */
[----:B------:R-:W-:-:S04]  /*2b3c0*/  ULDC UR4, c[0x0][0xc3c] ;  /* 0x00030f0000047ab9 */ /* 0x000fc80000000800 */
[----:B------:R-:W-:-:S13]  /*2b3d0*/  ISETP.GE.OR P1, PT, R7, UR4, !P0 ;  /* 0x0000000407007c0c */ /* 0x000fda000c726670 */
[----:B------:R-:W2:Y:S08]  /*2b3e0*/  @!P1 LDC.64 R2, c[0x0][0xc80] ;  /* 0x00032000ff029b82 */ /* 0x000eb00000000a00 */
[----:B------:R-:W3:Y:S01]  /*2b3f0*/  @!P1 LDC.64 R4, c[0x0][0xc78] ;  /* 0x00031e00ff049b82 */ /* 0x000ee20000000a00 */
[----:B--2---:R-:W-:-:S05]  /*2b400*/  @!P1 IMAD.WIDE R2, R7, 0x4, R2 ;  /* 0x0000000407029825 */ /* 0x004fca00078e0202 */
[----:B-1----:R3:W2:Y:S02]  /*2b410*/  @!P1 LDG.E R6, desc[UR60][R2.64] ;  /* 0x0000003c02069981 */ /* 0x0026a4000c1e1900 */
[----:B---3--:R-:W-:-:S05]  /*2b420*/  @!P1 IMAD.WIDE R2, R7, 0x4, R4 ;  /* 0x0000000407029825 */ /* 0x008fca00078e0204 */
        /* <DEDUP_REMOVED lines=29> */
[----:B------:R1:W2:Y:S02]  /*2b600*/  SHFL.IDX PT, R14, R2, 0x1f, 0x1f ;  /* 0x03e01f00020e7f89 */ /* 0x0002a400000e0000 */
.L_x_2150:
[----:B------:R-:W-:Y:S02]  /*2b610*/  ULDC UR4, c[0x0][0xc38] ;  /* 0x00030e0000047ab9 */ /* 0x000fe40000000800 */
[----:B------:R-:W-:-:S04]  /*2b620*/  IMAD.U32 R5, RZ, RZ, UR4 ;  /* 0x00000004ff057e24 */ /* 0x000fc8000f8e00ff */
[----:B--2---:R-:W-:-:S04]  /*2b630*/  IMAD R14, R14, R5, RZ ;  /* 0x000000050e0e7224 */ /* 0x004fc800078e02ff */
[----:B------:R-:W-:-:S05]  /*2b640*/  IMAD.IADD R7, R7, 0x1, R14 ;  /* 0x0000000107077824 */ /* 0x000fca00078e020e */
[----:B------:R-:W-:-:S13]  /*2b650*/  ISETP.GT.AND P6, PT, R7, R0, PT ;  /* 0x000000000700720c */ /* 0x000fda0003fc4270 */
[----:B------:R-:W-:Y:S05]  /*2b660*/  @P6 BRA `(.L_x_1974) ;  /* 0x0000000000a46947 */ /* 0x000fea0003800000 */
.L_x_1977:
[----:B-1----:R-:W1:Y:S01]  /*2b670*/  LDC R2, c[0x0][0xc3c] ;  /* 0x00030f00ff027b82 */ /* 0x002e620000000800 */
[----:B------:R-:W-:-:S05]  /*2b680*/  VIADD R27, R27, 0x1f ;  /* 0x0000001f1b1b7836 */ /* 0x000fca0000000000 */
[----:B-1----:R-:W-:-:S13]  /*2b690*/  ISETP.GE.AND P6, PT, R27, R2, PT ;  /* 0x000000021b00720c */ /* 0x002fda0003fc6270 */
[----:B------:R-:W-:Y:S05]  /*2b6a0*/  @P6 BRA `(.L_x_1975) ;  /* 0x0000000800bc6947 */ /* 0x000fea0003800000 */
[----:B------:R-:W1:Y:S01]  /*2b6b0*/  S2R R3, SR_TID.X ;  /* 0x0000000000037919 */ /* 0x000e620000002100 */
[----:B------:R-:W-:Y:S01]  /*2b6c0*/  IMAD.MOV.U32 R25, RZ, RZ, RZ ;  /* 0x000000ffff197224 */ /* 0x000fe200078e00ff */
[----:B-1----:R-:W-:-:S05]  /*2b6d0*/  LOP3.LUT R3, R3, 0x1f, RZ, 0xc0, !PT ;  /* 0x0000001f03037812 */ /* 0x002fca00078ec0ff */
[----:B------:R-:W-:-:S05]  /*2b6e0*/  IMAD.IADD R9, R27, 0x1, R3 ;  /* 0x000000011b097824 */ /* 0x000fca00078e0203 */
[----:B------:R-:W-:-:S13]  /*2b6f0*/  ISETP.GE.OR P6, PT, R9, R2, !P0 ;  /* 0x000000020900720c */ /* 0x000fda00047c6670 */
[----:B------:R-:W1:Y:S08]  /*2b700*/  @!P6 LDC.64 R2, c[0x0][0xc80] ;  /* 0x00032000ff02eb82 */ /* 0x000e700000000a00 */
[----:B------:R-:W2:Y:S01]  /*2b710*/  @!P6 LDC.64 R4, c[0x0][0xc78] ;  /* 0x00031e00ff04eb82 */ /* 0x000ea20000000a00 */
[----:B-1----:R-:W-:-:S05]  /*2b720*/  @!P6 IMAD.WIDE R2, R9, 0x4, R2 ;  /* 0x000000040902e825 */ /* 0x002fca00078e0202 */
[----:B------:R2:W3:Y:S02]  /*2b730*/  @!P6 LDG.E R25, desc[UR60][R2.64] ;  /* 0x0000003c0219e981 */ /* 0x0004e4000c1e1900 */
[----:B--2---:R-:W-:-:S04]  /*2b740*/  @!P6 IMAD.WIDE R2, R9, 0x4, R4 ;  /* 0x000000040902e825 */ /* 0x004fc800078e0204 */
[----:B------:R-:W-:-:S06]  /*2b750*/  IMAD.MOV.U32 R4, RZ, RZ, RZ ;  /* 0x000000ffff047224 */ /* 0x000fcc00078e00ff */
[----:B------:R-:W3:Y:S01]  /*2b760*/  @!P6 LDG.E R4, desc[UR60][R2.64] ;  /* 0x0000003c0204e981 */ /* 0x000ee2000c1e1900 */
[----:B------:R-:W-:Y:S01]  /*2b770*/  UMOV UR4, 0xffffffff ;  /* 0xffffffff00047882 */ /* 0x000fe20000000000 */
[----:B---3--:R-:W-:Y:S02]  /*2b780*/  IMAD R13, R4, R25, RZ ;  /* 0x00000019040d7224 */ /* 0x008fe400078e02ff */
[----:B------:R-:W-:Y:S05]  /*2b790*/  BRA.DIV UR4, `(.L_x_1976) ;  /* 0x0000005604907947 */ /* 0x000fea000b800000 */
        /* <DEDUP_REMOVED lines=16> */
.L_x_2158:
[----:B------:R-:W-:Y:S02]  /*2b8a0*/  ULDC UR4, c[0x0][0xc38] ;  /* 0x00030e0000047ab9 */ /* 0x000fe40000000800 */
[----:B------:R-:W-:-:S04]  /*2b8b0*/  IMAD.U32 R5, RZ, RZ, UR4 ;  /* 0x00000004ff057e24 */ /* 0x000fc8000f8e00ff */
[----:B--2---:R-:W-:-:S04]  /*2b8c0*/  IMAD R14, R14, R5, RZ ;  /* 0x000000050e0e7224 */ /* 0x004fc800078e02ff */
[----:B------:R-:W-:-:S05]  /*2b8d0*/  IMAD.IADD R7, R14, 0x1, R7 ;  /* 0x000000010e077824 */ /* 0x000fca00078e0207 */
[----:B------:R-:W-:-:S13]  /*2b8e0*/  ISETP.GT.AND P6, PT, R7, R0, PT ;  /* 0x000000000700720c */ /* 0x000fda0003fc4270 */
[----:B------:R-:W-:Y:S05]  /*2b8f0*/  @!P6 BRA `(.L_x_1977) ;  /* 0xfffffffc005ce947 */ /* 0x000fea000383ffff */
.L_x_1974:
[----:B------:R-:W-:Y:S01]  /*2b900*/  IMAD.IADD R7, R7, 0x1, -R14 ;  /* 0x0000000107077824 */ /* 0x000fe200078e0a0e */
[----:B------:R-:W-:-:S03]  /*2b910*/  UMOV UR4, 0xffffffff ;  /* 0xffffffff00047882 */ /* 0x000fc60000000000 */
[----:B------:R-:W-:-:S05]  /*2b920*/  IMAD R3, R2, R5, R7 ;  /* 0x0000000502037224 */ /* 0x000fca00078e0207 */
[----:B------:R-:W-:Y:S01]  /*2b930*/  ISETP.GT.AND P6, PT, R3, R0, PT ;  /* 0x000000000300720c */ /* 0x000fe20003fc4270 */
[----:B------:R-:W-:-:S12]  /*2b940*/  BRA.DIV UR4, `(.L_x_1978) ;  /* 0x0000005604dc7947 */ /* 0x000fd8000b800000 */
[----:B------:R-:W-:-:S04]  /*2b950*/  VOTE.ANY R3, PT, !P6 ;  /* 0x0000000000037806 */ /* 0x000fc800070e0100 */
[----:B------:R-:W2:Y:S02]  /*2b960*/  POPC R12, R3 ;  /* 0x00000003000c7309 */ /* 0x000ea40000000000 */
[----:B--2---:R2:W3:Y:S01]  /*2b970*/  SHFL.IDX PT, R25, R25, R12, 0x1f ;  /* 0x00001f0c19197589 */ /* 0x0044e200000e0000 */
[----:B------:R-:W-:-:S03]  /*2b980*/  IMAD.IADD R27, R12, 0x1, R27 ;  /* 0x000000010c1b7824 */ /* 0x000fc600078e021b */
[----:B------:R2:W4:Y:S04]  /*2b990*/  SHFL.IDX PT, R4, R4, R12, 0x1f ;  /* 0x00001f0c04047589 */ /* 0x00052800000e0000 */
.L_x_2163:
[----:B------:R-:W-:-:S13]  /*2b9a0*/  ISETP.NE.AND P0, PT, R3, RZ, PT ;  /* 0x000000ff0300720c */ /* 0x000fda0003f05270 */
[----:B------:R-:W-:Y:S05]  /*2b9b0*/  @!P0 BRA `(.L_x_1979) ;  /* 0x0000000000108947 */ /* 0x000fea0003800000 */
[----:B------:R-:W-:Y:S01]  /*2b9c0*/  UMOV UR4, 0xffffffff ;  /* 0xffffffff00047882 */ /* 0x000fe20000000000 */
[----:B--2---:R-:W-:Y:S02]  /*2b9d0*/  VIADD R12, R12, 0xffffffff ;  /* 0xffffffff0c0c7836 */ /* 0x004fe40000000000 */
[----:B------:R-:W-:Y:S05]  /*2b9e0*/  BRA.DIV UR4, `(.L_x_1980) ;  /* 0x0000005a04107947 */ /* 0x000fea000b800000 */
[----:B------:R2:W0:Y:S02]  /*2b9f0*/  SHFL.IDX PT, R6, R2, R12, 0x1f ;  /* 0x00001f0c02067589 */ /* 0x00042400000e0000 */
.L_x_1979:
[----:B----4-:R-:W-:Y:S01]  /*2ba00*/  ISETP.NE.AND P0, PT, R4, 0x1, PT ;  /* 0x000000010400780c */ /* 0x010fe20003f05270 */
[----:B0-----:R-:W-:-:S04]  /*2ba10*/  IMAD R24, R6, R5, R7 ;  /* 0x0000000506187224 */ /* 0x001fc800078e0207 */
[----:B------:R-:W-:-:S08]  /*2ba20*/  IMAD.IADD R0, R0, 0x1, -R24 ;  /* 0x0000000100007824 */ /* 0x000fd000078e0a18 */
[----:B------:R-:W-:Y:S05]  /*2ba30*/  @!P0 BRA `(.L_x_1981) ;  /* 0x0000000000dc8947 */ /* 0x000fea0003800000 */
[-C--:B---3--:R-:W-:Y:S02]  /*2ba40*/  IABS R5, R25.reuse ;  /* 0x0000001900057213 */ /* 0x088fe40000000000 */
[----:B------:R-:W-:Y:S02]  /*2ba50*/  IABS R6, R4 ;  /* 0x0000000400067213 */ /* 0x000fe40000000000 */
[----:B------:R-:W0:Y:S08]  /*2ba60*/  I2F.RP R7, R5 ;  /* 0x0000000500077306 */ /* 0x000e300000209400 */
[----:B------:R-:W3:Y:S08]  /*2ba70*/  I2F.RP R8, R6 ;  /* 0x0000000600087306 */ /* 0x000ef00000209400 */
[----:B0-----:R-:W1:Y:S08]  /*2ba80*/  MUFU.RCP R7, R7 ;  /* 0x0000000700077308 */ /* 0x001e700000001000 */
[----:B---3--:R-:W-:Y:S01]  /*2ba90*/  MUFU.RCP R8, R8 ;  /* 0x0000000800087308 */ /* 0x008fe20000001000 */
[----:B-12---:R-:W-:Y:S01]  /*2baa0*/  VIADD R2, R7, 0xffffffe ;  /* 0x0ffffffe07027836 */ /* 0x006fe20000000000 */
        /* <DEDUP_REMOVED lines=43> */
[--C-:B------:R-:W-:Y:S02]  /*2bd60*/  IMAD R4, R4, R2, R7.reuse ;  /* 0x0000000204047224 */ /* 0x100fe400078e0207 */
[----:B------:R-:W-:Y:S02]  /*2bd70*/  IMAD.MOV R2, RZ, RZ, -R7 ;  /* 0x000000ffff027224 */ /* 0x000fe400078e0a07 */
[----:B------:R-:W-:Y:S02]  /*2bd80*/  IMAD R26, R4, 0x10000, R5 ;  /* 0x00010000041a7824 */ /* 0x000fe400078e0205 */
[----:B------:R-:W-:Y:S01]  /*2bd90*/  IMAD R2, R25, R2, R0 ;  /* 0x0000000219027224 */ /* 0x000fe200078e0200 */
[----:B------:R-:W-:Y:S06]  /*2bda0*/  BRA `(.L_x_1982) ;  /* 0x0000000000f07947 */ /* 0x000fec0003800000 */
.L_x_1981:
[----:B-12---:R-:W0:Y:S02]  /*2bdb0*/  LDC.64 R2, c[0x0][0xc90] ;  /* 0x00032400ff027b82 */ /* 0x006e240000000a00 */
[----:B0-----:R-:W-:-:S05]  /*2bdc0*/  IMAD.WIDE R2, R27, 0x4, R2 ;  /* 0x000000041b027825 */ /* 0x001fca00078e0202 */
[----:B------:R0:W3:Y:S02]  /*2bdd0*/  LDG.E R6, desc[UR60][R2.64] ;  /* 0x0000003c02067981 */ /* 0x0000e4000c1e1900 */
[----:B0-----:R-:W-:Y:S02]  /*2bde0*/  IMAD.MOV.U32 R2, RZ, RZ, RZ ;  /* 0x000000ffff027224 */ /* 0x001fe400078e00ff */
[----:B---3--:R-:W-:-:S05]  /*2bdf0*/  IMAD R7, R25, R6, RZ ;  /* 0x0000000619077224 */ /* 0x008fca00078e02ff */
        /* <DEDUP_REMOVED lines=55> */
.L_x_1982:
[----:B------:R-:W-:-:S05]  /*2c170*/  LOP3.LUT R2, RZ, R2, RZ, 0x33, !PT ;  /* 0x00000002ff027212 */ /* 0x000fca00078e33ff */
[----:B------:R-:W-:Y:S01]  /*2c180*/  IMAD.IADD R25, R25, 0x1, R2 ;  /* 0x0000000119197824 */ /* 0x000fe200078e0202 */
[----:B------:R-:W-:Y:S06]  /*2c190*/  BRA `(.L_x_1983) ;  /* 0x00000000001c7947 */ /* 0x000fec0003800000 */
.L_x_1975:
[----:B------:R-:W-:Y:S01]  /*2c1a0*/  UMOV UR4, URZ ;  /* 0x0000003f00047c82 */ /* 0x000fe20008000000 */
[----:B------:R-:W-:Y:S01]  /*2c1b0*/  UMOV UR5, URZ ;  /* 0x0000003f00057c82 */ /* 0x000fe20008000000 */
[----:B------:R-:W-:Y:S01]  /*2c1c0*/  ULDC UR6, c[0x0][0xc3c] ;  /* 0x00030f0000067ab9 */ /* 0x000fe20000000800 */
[----:B------:R-:W-:Y:S02]  /*2c1d0*/  IMAD.MOV.U32 R24, RZ, RZ, R0 ;  /* 0x000000ffff187224 */ /* 0x000fe400078e0000 */
[----:B------:R-:W-:Y:S02]  /*2c1e0*/  IMAD.U32 R25, RZ, RZ, UR4 ;  /* 0x00000004ff197e24 */ /* 0x000fe4000f8e00ff */
[----:B------:R-:W-:Y:S02]  /*2c1f0*/  IMAD.U32 R26, RZ, RZ, UR5 ;  /* 0x00000005ff1a7e24 */ /* 0x000fe4000f8e00ff */
[----:B------:R-:W-:-:S07]  /*2c200*/  IMAD.U32 R27, RZ, RZ, UR6 ;  /* 0x00000006ff1b7e24 */ /* 0x000fce000f8e00ff */
.L_x_1983:
[----:B------:R-:W1:Y:S01]  /*2c210*/  S2R R0, SR_TID.X ;  /* 0x0000000000007919 */ /* 0x000e620000002100 */
[----:B------:R-:W-:Y:S05]  /*2c220*/  WARPSYNC.ALL ;  /* 0x0000000000007948 */ /* 0x000fea0003800000 */
[----:B------:R-:W-:Y:S01]  /*2c230*/  BAR.SYNC.DEFER_BLOCKING 0x4, 0x180 ;  /* 0x0106000000007b1d */ /* 0x000fe20000010000 */
[----:B-1----:R-:W-:-:S04]  /*2c240*/  LOP3.LUT R0, R0, 0x1f, RZ, 0xc0, !PT ;  /* 0x0000001f00007812 */ /* 0x002fc800078ec0ff */
[----:B------:R-:W-:-:S13]  /*2c250*/  ISETP.NE.AND P0, PT, R0, RZ, PT ;  /* 0x000000ff0000720c */ /* 0x000fda0003f05270 */
[----:B------:R-:W0:Y:S01]  /*2c260*/  @!P0 S2R R3, SR_CgaCtaId ;  /* 0x0000000000038919 */ /* 0x000e220000008800 */
[----:B------:R-:W-:-:S04]  /*2c270*/  @!P0 MOV R0, 0x400 ;  /* 0x0000040000008802 */ /* 0x000fc80000000f00 */
[----:B0-----:R-:W-:-:S05]  /*2c280*/  @!P0 LEA R17, R3, R0, 0x18 ;  /* 0x0000000003118211 */ /* 0x001fca00078ec0ff */
[----:B------:R3:W-:Y:S01]  /*2c290*/  @!P0 STS.128 [R17+0x2a8d0], R24 ;  /* 0x02a8d01811008388 */ /* 0x0007e20000000c00 */
[----:B------:R-:W-:Y:S06]  /*2c2a0*/  BAR.ARV 0x5, 0x180 ;  /* 0x0146000000007b1d */ /* 0x000fec0000002000 */
.L_x_1972:
[----:B------:R-:W-:Y:S02]  /*2c2b0*/  ULDC UR4, c[0x0][0xc3c] ;  /* 0x00030f0000047ab9 */ /* 0x000fe40000000800 */
[----:B--2---:R-:W-:-:S13]  /*2c2c0*/  ISETP.GE.AND P0, PT, R27, UR4, PT ;  /* 0x000000041b007c0c */ /* 0x004fda000bf06270 */
[----:B------:R-:W-:Y:S05]  /*2c2d0*/  @!P0 BRA `(.L_x_1984) ;  /* 0xffffff9400208947 */ /* 0x000fea000383ffff */
[----:B------:R-:W-:Y:S05]  /*2c2e0*/  BSYNC B8 ;  /* 0x0000000000087941 */ /* 0x000fea0003800000 */
.L_x_1863:
[----:B------:R-:W2:Y:S01]  /*2c2f0*/  LDL.LU R0, [R1+0x24] ;  /* 0x0000240001007983 */ /* 0x000ea20000300800 */
[----:B------:R-:W-:Y:S01]  /*2c300*/  BSSY B0, `(.L_x_1985) ;  /* 0x000000b000007945 */ /* 0x000fe20003800000 */
[----:B------:R-:W4:Y:S01]  /*2c310*/  S2R R5, SR_CgaCtaId ;  /* 0x0000000000057919 */ /* 0x000f220000008800 */
[----:B--2---:R-:W-:-:S05]  /*2c320*/  VIADD R0, R0, 0x1 ;  /* 0x0000000100007836 */ /* 0x004fca0000000000 */
        /* <DEDUP_REMOVED lines=8> */
.L_x_2166:
[----:B------:R-:W-:Y:S05]  /*2c3b0*/  BSYNC B0 ;  /* 0x0000000000007941 */ /* 0x000fea0003800000 */
.L_x_1985:
[----:B------:R-:W-:-:S03]  /*2c3c0*/  UMOV UR4, 0xffffffff ;  /* 0xffffffff00047882 */ /* 0x000fc60000000000 */
[----:B------:R-:W-:Y:S05]  /*2c3d0*/  BRA.DIV UR4, `(.L_x_1987) ;  /* 0x0000004e04d07947 */ /* 0x000fea000b800000 */
[----:B0-----:R-:W0:Y:S02]  /*2c3e0*/  S2R R0, SR_TID.X ;  /* 0x0000000000007919 */ /* 0x001e240000002100 */
[----:B0-----:R-:W-:-:S04]  /*2c3f0*/  SHF.R.U32.HI R0, RZ, 0x5, R0 ;  /* 0x00000005ff007819 */ /* 0x001fc80000011600 */
[----:B------:R-:W-:-:S05]  /*2c400*/  LOP3.LUT R0, R0, 0x3, RZ, 0xc0, !PT ;  /* 0x0000000300007812 */ /* 0x000fca00078ec0ff */
[----:B------:R0:W2:Y:S02]  /*2c410*/  SHFL.IDX PT, R14, R0, RZ, 0x1f ;  /* 0x00001fff000e7589 */ /* 0x0000a400000e0000 */
.L_x_2169:
[----:B--2---:R-:W-:-:S13]  /*2c420*/  ISETP.NE.AND P0, PT, R14, RZ, PT ;  /* 0x000000ff0e00720c */ /* 0x004fda0003f05270 */
[----:B------:R-:W-:Y:S05]  /*2c430*/  @P0 BRA `(.L_x_1546) ;  /* 0x0000000000900947 */ /* 0x000fea0003800000 */
[----:B------:R-:W-:-:S03]  /*2c440*/  UMOV UR4, 0xffffffff ;  /* 0xffffffff00047882 */ /* 0x000fc60000000000 */
[----:B------:R-:W-:Y:S05]  /*2c450*/  BRA.DIV UR4, `(.L_x_1988) ;  /* 0x0000004e04e47947 */ /* 0x000fea000b800000 */
[----:B------:R-:W-:-:S13]  /*2c460*/  ELECT P6, URZ, PT ;  /* 0x00000000003f782f */ /* 0x000fda00038c0000 */
.L_x_2172:
[----:B------:R-:W-:Y:S05]  /*2c470*/  @!P6 BRA `(.L_x_1546) ;  /* 0x000000000080e947 */ /* 0x000fea0003800000 */
[----:B0-----:R-:W2:Y:S02]  /*2c480*/  LDL R0, [R1+0x58] ;  /* 0x0000580001007983 */ /* 0x001ea40000100800 */
[----:B--2---:R-:W-:-:S13]  /*2c490*/  R2UR UR4, R0 ;  /* 0x00000000000472ca */ /* 0x004fda00000e0000 */
[----:B------:R-:W-:-:S06]  /*2c4a0*/  ULOP3.LUT UR4, UR4, 0x2, URZ, 0xfc, !UPT ;  /* 0x0000000204047892 */ /* 0x000fcc000f8efc3f */
[----:B------:R-:W-:-:S05]  /*2c4b0*/  IMAD.U32 R0, RZ, RZ, UR4 ;  /* 0x00000004ff007e24 */ /* 0x000fca000f8e00ff */
[----:B------:R-:W-:-:S13]  /*2c4c0*/  ISETP.NE.AND P0, PT, R0, 0x3, PT ;  /* 0x000000030000780c */ /* 0x000fda0003f05270 */
[----:B------:R-:W-:Y:S05]  /*2c4d0*/  @!P0 BRA `(.L_x_1989) ;  /* 0x0000000000048947 */ /* 0x000fea0003800000 */
[----:B------:R-:W-:Y:S01]  /*2c4e0*/  BPT.TRAP 0x1 ;  /* 0x000000040000795c */ /* 0x000fe20000300000 */
.L_x_1989:
[----:B------:R-:W-:Y:S01]  /*2c4f0*/  IMAD R5, R28, 0x8, R7 ;  /* 0x000000081c057824 */ /* 0x000fe200078e0207 */
[----:B------:R-:W-:Y:S01]  /*2c500*/  SHF.L.U32 R0, R30, 0x1f, RZ ;  /* 0x0000001f1e007819 */ /* 0x000fe200000006ff */
[----:B------:R-:W-:-:S03]  /*2c510*/  VIADD R28, R28, 0x1 ;  /* 0x000000011c1c7836 */ /* 0x000fc60000000000 */
[----:B------:R-:W0:Y:S02]  /*2c520*/  SYNCS.PHASECHK.TRANS64.TRYWAIT P1, [R5+URZ+0x2a840], R0 ;  /* 0x02a84000050075a7 */ /* 0x000e24000802017f */
[----:B------:R-:W-:-:S04]  /*2c530*/  ISETP.NE.AND P2, PT, R28, 0x2, PT ;  /* 0x000000021c00780c */ /* 0x000fc80003f45270 */
[----:B------:R-:W-:Y:S01]  /*2c540*/  SEL R3, RZ, 0x1, P2 ;  /* 0x00000001ff037807 */ /* 0x000fe20001000000 */
[----:B0-----:R-:W-:Y:S08]  /*2c550*/  @!P1 BRA `(.L_x_1990) ;  /* 0x0000004c00c49947 */ /* 0x001ff00003800000 */
.L_x_2173:
[----:B------:R-:W-:Y:S02]  /*2c560*/  SEL R28, R28, RZ, P2 ;  /* 0x000000ff1c1c7207 */ /* 0x000fe40001000000 */
[----:B------:R-:W-:Y:S01]  /*2c570*/  LOP3.LUT R2, R30, R3, RZ, 0x3c, !PT ;  /* 0x000000031e027212 */ /* 0x000fe200078e3cff */
[----:B------:R-:W-:Y:S06]  /*2c580*/  @!P0 BRA `(.L_x_1991) ;  /* 0x0000000000048947 */ /* 0x000fec0003800000 */
[----:B------:R-:W-:Y:S01]  /*2c590*/  BPT.TRAP 0x1 ;  /* 0x000000040000795c */ /* 0x000fe20000300000 */
.L_x_1991:
[----:B------:R-:W-:Y:S01]  /*2c5a0*/  IMAD R3, R28, 0x8, R7 ;  /* 0x000000081c037824 */ /* 0x000fe200078e0207 */
[----:B------:R-:W-:-:S04]  /*2c5b0*/  SHF.L.U32 R2, R2, 0x1f, RZ ;  /* 0x0000001f02027819 */ /* 0x000fc800000006ff */
[----:B------:R-:W2:Y:S02]  /*2c5c0*/  SYNCS.PHASECHK.TRANS64.TRYWAIT P1, [R3+URZ+0x2a840], R2 ;  /* 0x02a84002030075a7 */ /* 0x000ea4000802017f */
[----:B--2---:R-:W-:Y:S05]  /*2c5d0*/  @!P1 BRA `(.L_x_1992) ;  /* 0x0000004c00b89947 */ /* 0x004fea0003800000 */
.L_x_2174:
[----:B------:R-:W-:Y:S05]  /*2c5e0*/  @!P0 BRA `(.L_x_1993) ;  /* 0x0000000000048947 */ /* 0x000fea0003800000 */
[----:B------:R-:W-:Y:S01]  /*2c5f0*/  BPT.TRAP 0x1 ;  /* 0x000000040000795c */ /* 0x000fe20000300000 */
.L_x_1993:
[----:B------:R-:W4:Y:S02]  /*2c600*/  SYNCS.PHASECHK.TRANS64.TRYWAIT P1, [R5+URZ+0x2a860], R0 ;  /* 0x02a86000050075a7 */ /* 0x000f24000802017f */
[----:B----4-:R-:W-:Y:S05]  /*2c610*/  @!P1 BRA `(.L_x_1994) ;  /* 0x0000004c00bc9947 */ /* 0x010fea0003800000 */
.L_x_2175:
[----:B------:R-:W-:Y:S05]  /*2c620*/  @!P0 BRA `(.L_x_1995) ;  /* 0x0000000000048947 */ /* 0x000fea0003800000 */
[----:B------:R-:W-:Y:S01]  /*2c630*/  BPT.TRAP 0x1 ;  /* 0x000000040000795c */ /* 0x000fe20000300000 */
.L_x_1995:
[----:B------:R0:W0:Y:S02]  /*2c640*/  SYNCS.PHASECHK.TRANS64.TRYWAIT P0, [R3+URZ+0x2a860], R2 ;  /* 0x02a86002030075a7 */ /* 0x000024000800017f */
[----:B0-----:R-:W-:Y:S05]  /*2c650*/  @!P0 NANOSLEEP.SYNCS 0x989680 ;  /* 0x009896800000895d */ /* 0x001fea0003900000 */
[----:B------:R-:W0:Y:S02]  /*2c660*/  @!P0 SYNCS.PHASECHK.TRANS64 P0, [R3+URZ+0x2a860], R2 ;  /* 0x02a86002030085a7 */ /* 0x000e24000800007f */
[----:B0-----:R-:W-:Y:S05]  /*2c670*/  @!P0 BRA `(.L_x_1995) ;  /* 0xfffffffc00f08947 */ /* 0x001fea000383ffff */
.L_x_1546:
[----:B------:R-:W-:Y:S05]  /*2c680*/  BSYNC B9 ;  /* 0x0000000000097941 */ /* 0x000fea0003800000 */
.L_x_1543:
[----:B------:R-:W-:Y:S05]  /*2c690*/  EXIT ;  /* 0x000000000000794d */ /* 0x000fea0003800000 */
.L_x_1574:
[----:B0-----:R0:W1:Y:S02]  /*2c6a0*/  SYNCS.PHASECHK.TRANS64.TRYWAIT P6, [R86+URZ+0x2a890], R87 ;  /* 0x02a89057560075a7 */ /* 0x00106400080c017f */
[----:B-1----:R-:W-:Y:S05]  /*2c6b0*/  @!P6 NANOSLEEP.SYNCS 0x989680 ;  /* 0x009896800000e95d */ /* 0x002fea0003900000 */
[----:B------:R-:W1:Y:S02]  /*2c6c0*/  @!P6 SYNCS.PHASECHK.TRANS64 P6, [R86+URZ+0x2a890], R87 ;  /* 0x02a890575600e5a7 */ /* 0x000e6400080c007f */
[----:B-1----:R-:W-:Y:S05]  /*2c6d0*/  @!P6 BRA `(.L_x_1574) ;  /* 0xfffffffc00f0e947 */ /* 0x002fea000383ffff */
[----:B------:R-:W-:Y:S05]  /*2c6e0*/  BRA `(.L_x_1996) ;  /* 0xfffffd7800047947 */ /* 0x000fea000383ffff */
.L_x_1575:
        /* <DEDUP_REMOVED lines=8> */
.L_x_1998:
[----:B------:R-:W-:Y:S05]  /*2c770*/  BSYNC B1 ;  /* 0x0000000000017941 */ /* 0x000fea0003800000 */
.L_x_1997:
        /* <DEDUP_REMOVED lines=8> */
.L_x_1999:
[----:B------:R-:W-:Y:S01]  /*2c800*/  IMAD.MOV.U32 R11, RZ, RZ, R14 ;  /* 0x000000ffff0b7224 */ /* 0x000fe200078e000e */
[----:B------:R-:W-:Y:S06]  /*2c810*/  BRA `(.L_x_2000) ;  /* 0xfffffd7400cc7947 */ /* 0x000fec000383ffff */
.L_x_1600:
        /* <DEDUP_REMOVED lines=8> */
.L_x_2002:
[----:B------:R-:W-:Y:S05]  /*2c8a0*/  BSYNC B1 ;  /* 0x0000000000017941 */ /* 0x000fea0003800000 */
.L_x_2001:
        /* <DEDUP_REMOVED lines=8> */
.L_x_2003:
[----:B------:R-:W-:Y:S01]  /*2c930*/  IMAD.MOV.U32 R117, RZ, RZ, R14 ;  /* 0x000000ffff757224 */ /* 0x000fe200078e000e */
[----:B------:R-:W-:Y:S06]  /*2c940*/  BRA `(.L_x_2004) ;  /* 0xfffffd8c00307947 */ /* 0x000fec000383ffff */
.L_x_1630:
[----:B0-----:R0:W1:Y:S02]  /*2c950*/  SYNCS.PHASECHK.TRANS64.TRYWAIT P6, [R86+URZ+0x2a890], R87 ;  /* 0x02a89057560075a7 */ /* 0x00106400080c017f */
[----:B-1----:R-:W-:Y:S05]  /*2c960*/  @!P6 NANOSLEEP.SYNCS 0x989680 ;  /* 0x009896800000e95d */ /* 0x002fea0003900000 */
[----:B------:R-:W1:Y:S02]  /*2c970*/  @!P6 SYNCS.PHASECHK.TRANS64 P6, [R86+URZ+0x2a890], R87 ;  /* 0x02a890575600e5a7 */ /* 0x000e6400080c007f */
[----:B-1----:R-:W-:Y:S05]  /*2c980*/  @!P6 BRA `(.L_x_1630) ;  /* 0xfffffffc00f0e947 */ /* 0x002fea000383ffff */
[----:B------:R-:W-:Y:S05]  /*2c990*/  BRA `(.L_x_2005) ;  /* 0xfffffdac00607947 */ /* 0x000fea000383ffff */
.L_x_1631:
        /* <DEDUP_REMOVED lines=8> */
.L_x_2007:
[----:B------:R-:W-:Y:S05]  /*2ca20*/  BSYNC B1 ;  /* 0x0000000000017941 */ /* 0x000fea0003800000 */
.L_x_2006:
        /* <DEDUP_REMOVED lines=8> */
.L_x_2008:
[----:B------:R-:W-:Y:S01]  /*2cab0*/  IMAD.MOV.U32 R11, RZ, RZ, R14 ;  /* 0x000000ffff0b7224 */ /* 0x000fe200078e000e */
[----:B------:R-:W-:Y:S06]  /*2cac0*/  BRA `(.L_x_2009) ;  /* 0xfffffdac00307947 */ /* 0x000fec000383ffff */
.L_x_1644:
[----:B------:R-:W-:Y:S01]  /*2cad0*/  BSSY B1, `(.L_x_2010) ;  /* 0x0000008000017945 */ /* 0x000fe20003800000 */
[----:B--234-:R-:W-:Y:S02]  /*2cae0*/  IMAD.MOV.U32 R13, RZ, RZ, R116 ;  /* 0x000000ffff0d7224 */ /* 0x01cfe400078e0074 */
[----:B------:R-:W-:Y:S02]  /*2caf0*/  IMAD.MOV.U32 R12, RZ, RZ, 0x1 ;  /* 0x00000001ff0c7424 */ /* 0x000fe400078e00ff */
[----:B------:R-:W-:Y:S02]  /*2cb00*/  IMAD.MOV.U32 R11, RZ, RZ, 0x1c1f ;  /* 0x00001c1fff0b7424 */ /* 0x000fe400078e00ff */
[----:B------:R-:W-:-:S07]  /*2cb10*/  IMAD.MOV.U32 R15, RZ, RZ, -0x1 ;  /* 0xffffffffff0f7424 */ /* 0x000fce00078e00ff */
[----:B01----:R-:W-:Y:S05]  /*2cb20*/  WARPSYNC.COLLECTIVE R15, `(.L_x_2011) ;  /* 0x000000000f087348 */ /* 0x003fea0003c00000 */
[----:B------:R2:W3:Y:S02]  /*2cb30*/  SHFL.IDX P6, R14, R13, R12, R11 ;  /* 0x0000000c0d0e7389 */ /* 0x0004e400000c000b */
[----:B0123--:R-:W-:Y:S01]  /*2cb40*/  ENDCOLLECTIVE ;  /* 0x000000000000791b */ /* 0x00ffe20003800000 */
.L_x_2011:
[----:B------:R-:W-:Y:S05]  /*2cb50*/  BSYNC B1 ;  /* 0x0000000000017941 */ /* 0x000fea0003800000 */
.L_x_2010:
        /* <DEDUP_REMOVED lines=8> */
.L_x_2012:
[----:B------:R-:W-:Y:S01]  /*2cbe0*/  IMAD.MOV.U32 R117, RZ, RZ, R14 ;  /* 0x000000ffff757224 */ /* 0x000fe200078e000e */
[----:B------:R-:W-:Y:S06]  /*2cbf0*/  BRA `(.L_x_2013) ;  /* 0xfffffdc000e07947 */ /* 0x000fec000383ffff */
.L_x_1657:
[----:B0-----:R0:W1:Y:S02]  /*2cc00*/  SYNCS.PHASECHK.TRANS64.TRYWAIT P4, [R86+URZ+0x2a890], R87 ;  /* 0x02a89057560075a7 */ /* 0x001064000808017f */
[----:B-1----:R-:W-:Y:S05]  /*2cc10*/  @!P4 NANOSLEEP.SYNCS 0x989680 ;  /* 0x009896800000c95d */ /* 0x002fea0003900000 */
[----:B------:R-:W1:Y:S02]  /*2cc20*/  @!P4 SYNCS.PHASECHK.TRANS64 P4, [R86+URZ+0x2a890], R87 ;  /* 0x02a890575600c5a7 */ /* 0x000e64000808007f */
[----:B-1----:R-:W-:Y:S05]  /*2cc30*/  @!P4 BRA `(.L_x_1657) ;  /* 0xfffffffc00f0c947 */ /* 0x002fea000383ffff */
[----:B------:R-:W-:Y:S05]  /*2cc40*/  BRA `(.L_x_2014) ;  /* 0xfffffdd800f07947 */ /* 0x000fea000383ffff */
.L_x_1658:
        /* <DEDUP_REMOVED lines=8> */
.L_x_2016:
[----:B------:R-:W-:Y:S05]  /*2ccd0*/  BSYNC B1 ;  /* 0x0000000000017941 */ /* 0x000fea0003800000 */
.L_x_2015:
        /* <DEDUP_REMOVED lines=8> */
.L_x_2017:
[----:B------:R-:W-:Y:S01]  /*2cd60*/  IMAD.MOV.U32 R34, RZ, RZ, R14 ;  /* 0x000000ffff227224 */ /* 0x000fe200078e000e */
[----:B------:R-:W-:Y:S06]  /*2cd70*/  BRA `(.L_x_2018) ;  /* 0xfffffddc000c7947 */ /* 0x000fec000383ffff */
.L_x_1661:
        /* <DEDUP_REMOVED lines=8> */
.L_x_2020:
[----:B------:R-:W-:Y:S05]  /*2ce00*/  BSYNC B1 ;  /* 0x0000000000017941 */ /* 0x000fea0003800000 */
.L_x_2019:
        /* <DEDUP_REMOVED lines=8> */
.L_x_2021:
[----:B------:R-:W-:Y:S01]  /*2ce90*/  IMAD.MOV.U32 R32, RZ, RZ, R14 ;  /* 0x000000ffff207224 */ /* 0x000fe200078e000e */
[----:B------:R-:W-:Y:S06]  /*2cea0*/  BRA `(.L_x_2022) ;  /* 0xfffffddc00687947 */ /* 0x000fec000383ffff */
.L_x_1665:
[----:B---3--:R3:W0:Y:S02]  /*2ceb0*/  SYNCS.PHASECHK.TRANS64.TRYWAIT P0, [R86+URZ+0x2a8b0], R87 ;  /* 0x02a8b057560075a7 */ /* 0x008624000800017f */
[----:B0-----:R-:W-:Y:S05]  /*2cec0*/  @!P0 NANOSLEEP.SYNCS 0x989680 ;  /* 0x009896800000895d */ /* 0x001fea0003900000 */
[----:B------:R-:W0:Y:S02]  /*2ced0*/  @!P0 SYNCS.PHASECHK.TRANS64 P0, [R86+URZ+0x2a8b0], R87 ;  /* 0x02a8b057560085a7 */ /* 0x000e24000800007f */
[----:B0-----:R-:W-:Y:S05]  /*2cee0*/  @!P0 BRA `(.L_x_1665) ;  /* 0xfffffffc00f08947 */ /* 0x001fea000383ffff */
[----:B------:R-:W-:Y:S05]  /*2cef0*/  BRA `(.L_x_2023) ;  /* 0xfffffde000407947 */ /* 0x000fea000383ffff */
.L_x_1693:
[----:B------:R-:W-:Y:S01]  /*2cf00*/  BSSY B1, `(.L_x_2024) ;  /* 0x0000008000017945 */ /* 0x000fe20003800000 */
[----:B------:R-:W-:Y:S02]  /*2cf10*/  IMAD.MOV.U32 R13, RZ, RZ, R62 ;  /* 0x000000ffff0d7224 */ /* 0x000fe400078e003e */
[----:B------:R-:W-:Y:S02]  /*2cf20*/  IMAD.MOV.U32 R12, RZ, RZ, RZ ;  /* 0x000000ffff0c7224 */ /* 0x000fe400078e00ff */
[----:B------:R-:W-:Y:S02]  /*2cf30*/  IMAD.MOV.U32 R11, RZ, RZ, 0x1c1f ;  /* 0x00001c1fff0b7424 */ /* 0x000fe400078e00ff */
[----:B------:R-:W-:-:S07]  /*2cf40*/  IMAD.MOV.U32 R15, RZ, RZ, -0x1 ;  /* 0xffffffffff0f7424 */ /* 0x000fce00078e00ff */
[----:B01----:R-:W-:Y:S05]  /*2cf50*/  WARPSYNC.COLLECTIVE R15, `(.L_x_2025) ;  /* 0x000000000f087348 */ /* 0x003fea0003c00000 */
[----:B------:R2:W3:Y:S02]  /*2cf60*/  SHFL.IDX P6, R14, R13, R12, R11 ;  /* 0x0000000c0d0e7389 */ /* 0x0004e400000c000b */
[----:B0123--:R-:W-:Y:S01]  /*2cf70*/  ENDCOLLECTIVE ;  /* 0x000000000000791b */ /* 0x00ffe20003800000 */
.L_x_2025:
[----:B------:R-:W-:Y:S05]  /*2cf80*/  BSYNC B1 ;  /* 0x0000000000017941 */ /* 0x000fea0003800000 */
.L_x_2024:
        /* <DEDUP_REMOVED lines=8> */
.L_x_2026:
[----:B------:R-:W-:Y:S02]  /*2d010*/  IMAD.MOV.U32 R13, RZ, RZ, R0 ;  /* 0x000000ffff0d7224 */ /* 0x000fe400078e0000 */
[----:B------:R-:W-:-:S07]  /*2d020*/  IMAD.MOV.U32 R6, RZ, RZ, R14 ;  /* 0x000000ffff067224 */ /* 0x000fce00078e000e */
[----:B------:R-:W-:Y:S05]  /*2d030*/  WARPSYNC.COLLECTIVE R15, `(.L_x_2027) ;  /* 0x000000000f087348 */ /* 0x000fea0003c00000 */
[----:B------:R0:W1:Y:S02]  /*2d040*/  SHFL.IDX P6, R14, R13, R12, R11 ;  /* 0x0000000c0d0e7389 */ /* 0x00006400000c000b */
[----:B01----:R-:W-:Y:S01]  /*2d050*/  ENDCOLLECTIVE ;  /* 0x000000000000791b */ /* 0x003fe20003800000 */
.L_x_2027:
[----:B------:R-:W-:Y:S02]  /*2d060*/  IMAD.MOV.U32 R13, RZ, RZ, R65 ;  /* 0x000000ffff0d7224 */ /* 0x000fe400078e0041 */
[----:B------:R-:W-:-:S07]  /*2d070*/  IMAD.MOV.U32 R9, RZ, RZ, R14 ;  /* 0x000000ffff097224 */ /* 0x000fce00078e000e */
[----:B------:R-:W-:Y:S05]  /*2d080*/  WARPSYNC.COLLECTIVE R15, `(.L_x_2028) ;  /* 0x000000000f087348 */ /* 0x000fea0003c00000 */
[----:B------:R0:W1:Y:S02]  /*2d090*/  SHFL.IDX P6, R14, R13, R12, R11 ;  /* 0x0000000c0d0e7389 */ /* 0x00006400000c000b */
[----:B01----:R-:W-:Y:S01]  /*2d0a0*/  ENDCOLLECTIVE ;  /* 0x000000000000791b */ /* 0x003fe20003800000 */
.L_x_2028:
[----:B------:R-:W-:Y:S01]  /*2d0b0*/  IMAD.MOV.U32 R8, RZ, RZ, R14 ;  /* 0x000000ffff087224 */ /* 0x000fe200078e000e */
[----:B------:R-:W-:Y:S06]  /*2d0c0*/  BRA `(.L_x_2029) ;  /* 0xfffffdf400707947 */ /* 0x000fec000383ffff */
.L_x_1696:
[----:B------:R-:W-:Y:S01]  /*2d0d0*/  BSSY B1, `(.L_x_2030) ;  /* 0x0000008000017945 */ /* 0x000fe20003800000 */
[----:B------:R-:W-:Y:S02]  /*2d0e0*/  IMAD.MOV.U32 R13, RZ, RZ, R62 ;  /* 0x000000ffff0d7224 */ /* 0x000fe400078e003e */
[----:B------:R-:W-:Y:S02]  /*2d0f0*/  IMAD.MOV.U32 R12, RZ, RZ, 0x1 ;  /* 0x00000001ff0c7424 */ /* 0x000fe400078e00ff */
[----:B------:R-:W-:Y:S02]  /*2d100*/  IMAD.MOV.U32 R11, RZ, RZ, 0x1c1f ;  /* 0x00001c1fff0b7424 */ /* 0x000fe400078e00ff */
[----:B------:R-:W-:-:S07]  /*2d110*/  IMAD.MOV.U32 R15, RZ, RZ, -0x1 ;  /* 0xffffffffff0f7424 */ /* 0x000fce00078e00ff */
[----:B-12---:R-:W-:Y:S05]  /*2d120*/  WARPSYNC.COLLECTIVE R15, `(.L_x_2031) ;  /* 0x000000000f087348 */ /* 0x006fea0003c00000 */
[----:B------:R0:W3:Y:S02]  /*2d130*/  SHFL.IDX P6, R14, R13, R12, R11 ;  /* 0x0000000c0d0e7389 */ /* 0x0000e400000c000b */
[----:B0123--:R-:W-:Y:S01]  /*2d140*/  ENDCOLLECTIVE ;  /* 0x000000000000791b */ /* 0x00ffe20003800000 */
.L_x_2031:
[----:B------:R-:W-:Y:S05]  /*2d150*/  BSYNC B1 ;  /* 0x0000000000017941 */ /* 0x000fea0003800000 */
.L_x_2030:
        /* <DEDUP_REMOVED lines=8> */
.L_x_2032:
[----:B------:R-:W-:Y:S02]  /*2d1e0*/  IMAD.MOV.U32 R13, RZ, RZ, R0 ;  /* 0x000000ffff0d7224 */ /* 0x000fe400078e0000 */
[----:B------:R-:W-:-:S07]  /*2d1f0*/  IMAD.MOV.U32 R63, RZ, RZ, R14 ;  /* 0x000000ffff3f7224 */ /* 0x000fce00078e000e */
[----:B------:R-:W-:Y:S05]  /*2d200*/  WARPSYNC.COLLECTIVE R15, `(.L_x_2033) ;  /* 0x000000000f087348 */ /* 0x000fea0003c00000 */
[----:B------:R0:W1:Y:S02]  /*2d210*/  SHFL.IDX P6, R14, R13, R12, R11 ;  /* 0x0000000c0d0e7389 */ /* 0x00006400000c000b */
[----:B01----:R-:W-:Y:S01]  /*2d220*/  ENDCOLLECTIVE ;  /* 0x000000000000791b */ /* 0x003fe20003800000 */
.L_x_2033:
[----:B------:R-:W-:Y:S02]  /*2d230*/  IMAD.MOV.U32 R13, RZ, RZ, R65 ;  /* 0x000000ffff0d7224 */ /* 0x000fe400078e0041 */
[----:B------:R-:W-:-:S07]  /*2d240*/  IMAD.MOV.U32 R0, RZ, RZ, R14 ;  /* 0x000000ffff007224 */ /* 0x000fce00078e000e */
[----:B------:R-:W-:Y:S05]  /*2d250*/  WARPSYNC.COLLECTIVE R15, `(.L_x_2034) ;  /* 0x000000000f087348 */ /* 0x000fea0003c00000 */
[----:B------:R0:W1:Y:S02]  /*2d260*/  SHFL.IDX P6, R14, R13, R12, R11 ;  /* 0x0000000c0d0e7389 */ /* 0x00006400000c000b */
[----:B01----:R-:W-:Y:S01]  /*2d270*/  ENDCOLLECTIVE ;  /* 0x000000000000791b */ /* 0x003fe20003800000 */
.L_x_2034:
[----:B------:R-:W-:Y:S01]  /*2d280*/  IMAD.MOV.U32 R65, RZ, RZ, R14 ;  /* 0x000000ffff417224 */ /* 0x000fe200078e000e */
[----:B------:R-:W-:Y:S06]  /*2d290*/  BRA `(.L_x_2035) ;  /* 0xfffffdfc00247947 */ /* 0x000fec000383ffff */
.L_x_1700:
[----:B0-----:R0:W1:Y:S02]  /*2d2a0*/  SYNCS.PHASECHK.TRANS64.TRYWAIT P0, [R2+URZ+0x2a800], R5 ;  /* 0x02a80005020075a7 */ /* 0x001064000800017f */
[----:B-1----:R-:W-:Y:S05]  /*2d2b0*/  @!P0 NANOSLEEP.SYNCS 0x989680 ;  /* 0x009896800000895d */ /* 0x002fea0003900000 */
[----:B------:R-:W1:Y:S02]  /*2d2c0*/  @!P0 SYNCS.PHASECHK.TRANS64 P0, [R2+URZ+0x2a800], R5 ;  /* 0x02a80005020085a7 */ /* 0x000e64000800007f */
[----:B-1----:R-:W-:Y:S05]  /*2d2d0*/  @!P0 BRA `(.L_x_1700) ;  /* 0xfffffffc00f08947 */ /* 0x002fea000383ffff */
[----:B------:R-:W-:Y:S05]  /*2d2e0*/  BRA `(.L_x_2036) ;  /* 0xfffffe0400547947 */ /* 0x000fea000383ffff */
.L_x_1724:
        /* <DEDUP_REMOVED lines=8> */
.L_x_2038:
[----:B------:R-:W-:Y:S05]  /*2d370*/  BSYNC B1 ;  /* 0x0000000000017941 */ /* 0x000fea0003800000 */
.L_x_2037:
        /* <DEDUP_REMOVED lines=8> */
.L_x_2039:
[----:B------:R-:W-:Y:S02]  /*2d400*/  IMAD.MOV.U32 R13, RZ, RZ, R61 ;  /* 0x000000ffff0d7224 */ /* 0x000fe400078e003d */
[----:B------:R-:W-:-:S07]  /*2d410*/  IMAD.MOV.U32 R0, RZ, RZ, R14 ;  /* 0x000000ffff007224 */ /* 0x000fce00078e000e */
[----:B------:R-:W-:Y:S05]  /*2d420*/  WARPSYNC.COLLECTIVE R15, `(.L_x_2040) ;  /* 0x000000000f087348 */ /* 0x000fea0003c00000 */
[----:B------:R0:W1:Y:S02]  /*2d430*/  SHFL.IDX P6, R14, R13, R12, R11 ;  /* 0x0000000c0d0e7389 */ /* 0x00006400000c000b */
[----:B01----:R-:W-:Y:S01]  /*2d440*/  ENDCOLLECTIVE ;  /* 0x000000000000791b */ /* 0x003fe20003800000 */
.L_x_2040:
[----:B------:R-:W-:Y:S02]  /*2d450*/  IMAD.MOV.U32 R13, RZ, RZ, R62 ;  /* 0x000000ffff0d7224 */ /* 0x000fe400078e003e */
[----:B------:R-:W-:-:S07]  /*2d460*/  IMAD.MOV.U32 R7, RZ, RZ, R14 ;  /* 0x000000ffff077224 */ /* 0x000fce00078e000e */
[----:B------:R-:W-:Y:S05]  /*2d470*/  WARPSYNC.COLLECTIVE R15, `(.L_x_2041) ;  /* 0x000000000f087348 */ /* 0x000fea0003c00000 */
[----:B------:R0:W1:Y:S02]  /*2d480*/  SHFL.IDX P6, R14, R13, R12, R11 ;  /* 0x0000000c0d0e7389 */ /* 0x00006400000c000b */
[----:B01----:R-:W-:Y:S01]  /*2d490*/  ENDCOLLECTIVE ;  /* 0x000000000000791b */ /* 0x003fe20003800000 */
.L_x_2041:
[----:B------:R-:W-:Y:S05]  /*2d4a0*/  BRA `(.L_x_2042) ;  /* 0xfffffe2800ec7947 */ /* 0x000fea000383ffff */
.L_x_1727:
[----:B------:R-:W-:Y:S01]  /*2d4b0*/  BSSY B1, `(.L_x_2043) ;  /* 0x0000008000017945 */ /* 0x000fe20003800000 */
[----:B------:R-:W-:Y:S02]  /*2d4c0*/  IMAD.MOV.U32 R13, RZ, RZ, R21 ;  /* 0x000000ffff0d7224 */ /* 0x000fe400078e0015 */
[----:B------:R-:W-:Y:S02]  /*2d4d0*/  IMAD.MOV.U32 R12, RZ, RZ, 0x1 ;  /* 0x00000001ff0c7424 */ /* 0x000fe400078e00ff */
[----:B------:R-:W-:Y:S02]  /*2d4e0*/  IMAD.MOV.U32 R11, RZ, RZ, 0x1c1f ;  /* 0x00001c1fff0b7424 */ /* 0x000fe400078e00ff */
[----:B------:R-:W-:-:S07]  /*2d4f0*/  IMAD.MOV.U32 R15, RZ, RZ, -0x1 ;  /* 0xffffffffff0f7424 */ /* 0x000fce00078e00ff */
[----:B--2---:R-:W-:Y:S05]  /*2d500*/  WARPSYNC.COLLECTIVE R15, `(.L_x_2044) ;  /* 0x000000000f087348 */ /* 0x004fea0003c00000 */
[----:B------:R0:W1:Y:S02]  /*2d510*/  SHFL.IDX P6, R14, R13, R12, R11 ;  /* 0x0000000c0d0e7389 */ /* 0x00006400000c000b */
[----:B012---:R-:W-:Y:S01]  /*2d520*/  ENDCOLLECTIVE ;  /* 0x000000000000791b */ /* 0x007fe20003800000 */
.L_x_2044:
[----:B------:R-:W-:Y:S05]  /*2d530*/  BSYNC B1 ;  /* 0x0000000000017941 */ /* 0x000fea0003800000 */
.L_x_2043:
        /* <DEDUP_REMOVED lines=8> */
.L_x_2045:
[----:B------:R-:W-:Y:S02]  /*2d5c0*/  IMAD.MOV.U32 R13, RZ, RZ, R61 ;  /* 0x000000ffff0d7224 */ /* 0x000fe400078e003d */
[----:B------:R-:W-:-:S07]  /*2d5d0*/  IMAD.MOV.U32 R3, RZ, RZ, R14 ;  /* 0x000000ffff037224 */ /* 0x000fce00078e000e */
[----:B------:R-:W-:Y:S05]  /*2d5e0*/  WARPSYNC.COLLECTIVE R15, `(.L_x_2046) ;  /* 0x000000000f087348 */ /* 0x000fea0003c00000 */
[----:B------:R0:W1:Y:S02]  /*2d5f0*/  SHFL.IDX P6, R14, R13, R12, R11 ;  /* 0x0000000c0d0e7389 */ /* 0x00006400000c000b */
[----:B01----:R-:W-:Y:S01]  /*2d600*/  ENDCOLLECTIVE ;  /* 0x000000000000791b */ /* 0x003fe20003800000 */
.L_x_2046:
[----:B------:R-:W-:Y:S02]  /*2d610*/  IMAD.MOV.U32 R13, RZ, RZ, R62 ;  /* 0x000000ffff0d7224 */ /* 0x000fe400078e003e */
[----:B------:R-:W-:-:S07]  /*2d620*/  IMAD.MOV.U32 R61, RZ, RZ, R14 ;  /* 0x000000ffff3d7224 */ /* 0x000fce00078e000e */
[----:B------:R-:W-:Y:S05]  /*2d630*/  WARPSYNC.COLLECTIVE R15, `(.L_x_2047) ;  /* 0x000000000f087348 */ /* 0x000fea0003c00000 */
[----:B------:R0:W1:Y:S02]  /*2d640*/  SHFL.IDX P6, R14, R13, R12, R11 ;  /* 0x0000000c0d0e7389 */ /* 0x00006400000c000b */
[----:B01----:R-:W-:Y:S01]  /*2d650*/  ENDCOLLECTIVE ;  /* 0x000000000000791b */ /* 0x003fe20003800000 */
.L_x_2047:
[----:B------:R-:W-:Y:S01]  /*2d660*/  IMAD.MOV.U32 R62, RZ, RZ, R14 ;  /* 0x000000ffff3e7224 */ /* 0x000fe200078e000e */
[----:B------:R-:W-:Y:S06]  /*2d670*/  BRA `(.L_x_2048) ;  /* 0xfffffe3000307947 */ /* 0x000fec000383ffff */
.L_x_1731:
[----:B0-----:R0:W1:Y:S02]  /*2d680*/  SYNCS.PHASECHK.TRANS64.TRYWAIT P0, [R2+URZ+0x2a800], R61 ;  /* 0x02a8003d020075a7 */ /* 0x001064000800017f */
[----:B-1----:R-:W-:Y:S05]  /*2d690*/  @!P0 NANOSLEEP.SYNCS 0x989680 ;  /* 0x009896800000895d */ /* 0x002fea0003900000 */
[----:B------:R-:W1:Y:S02]  /*2d6a0*/  @!P0 SYNCS.PHASECHK.TRANS64 P0, [R2+URZ+0x2a800], R61 ;  /* 0x02a8003d020085a7 */ /* 0x000e64000800007f */
[----:B-1----:R-:W-:Y:S05]  /*2d6b0*/  @!P0 BRA `(.L_x_1731) ;  /* 0xfffffffc00f08947 */ /* 0x002fea000383ffff */
[----:B------:R-:W-:Y:S05]  /*2d6c0*/  BRA `(.L_x_2049) ;  /* 0xfffffe3400cc7947 */ /* 0x000fea000383ffff */
.L_x_1745:
[----:B-1----:R1:W3:Y:S02]  /*2d6d0*/  SYNCS.PHASECHK.TRANS64.TRYWAIT P1, [R21+URZ+0x2a830], R0 ;  /* 0x02a83000150075a7 */ /* 0x0022e4000802017f */
[----:B---3--:R-:W-:Y:S05]  /*2d6e0*/  @!P1 NANOSLEEP.SYNCS 0x989680 ;  /* 0x009896800000995d */ /* 0x008fea0003900000 */
[----:B------:R-:W3:Y:S02]  /*2d6f0*/  @!P1 SYNCS.PHASECHK.TRANS64 P1, [R21+URZ+0x2a830], R0 ;  /* 0x02a83000150095a7 */ /* 0x000ee4000802007f */
[----:B---3--:R-:W-:Y:S05]  /*2d700*/  @!P1 BRA `(.L_x_1745) ;  /* 0xfffffffc00f09947 */ /* 0x008fea000383ffff */
[----:B------:R-:W-:Y:S05]  /*2d710*/  BRA `(.L_x_1744) ;  /* 0xfffffe6000487947 */ /* 0x000fea000383ffff */
.L_x_1766:
[----:B-1----:R1:W2:Y:S02]  /*2d720*/  SYNCS.PHASECHK.TRANS64.TRYWAIT P1, [R20+URZ+0x2a830], R11 ;  /* 0x02a8300b140075a7 */ /* 0x0022a4000802017f */
[----:B--2---:R-:W-:Y:S05]  /*2d730*/  @!P1 NANOSLEEP.SYNCS 0x989680 ;  /* 0x009896800000995d */ /* 0x004fea0003900000 */
[----:B------:R-:W2:Y:S02]  /*2d740*/  @!P1 SYNCS.PHASECHK.TRANS64 P1, [R20+URZ+0x2a830], R11 ;  /* 0x02a8300b140095a7 */ /* 0x000ea4000802007f */
[----:B--2---:R-:W-:Y:S05]  /*2d750*/  @!P1 BRA `(.L_x_1766) ;  /* 0xfffffffc00f09947 */ /* 0x004fea000383ffff */
[----:B------:R-:W-:Y:S05]  /*2d760*/  BRA `(.L_x_1765) ;  /* 0xfffffe9400747947 */ /* 0x000fea000383ffff */
.L_x_1771:
[----:B-1----:R1:W2:Y:S02]  /*2d770*/  SYNCS.PHASECHK.TRANS64.TRYWAIT P1, [R21+URZ+0x2a850], R9 ;  /* 0x02a85009150075a7 */ /* 0x0022a4000802017f */
[----:B--2---:R-:W-:Y:S05]  /*2d780*/  @!P1 NANOSLEEP.SYNCS 0x989680 ;  /* 0x009896800000995d */ /* 0x004fea0003900000 */
[----:B------:R-:W2:Y:S02]  /*2d790*/  @!P1 SYNCS.PHASECHK.TRANS64 P1, [R21+URZ+0x2a850], R9 ;  /* 0x02a85009150095a7 */ /* 0x000ea4000802007f */
[----:B--2---:R-:W-:Y:S05]  /*2d7a0*/  @!P1 BRA `(.L_x_1771) ;  /* 0xfffffffc00f09947 */ /* 0x004fea000383ffff */
[----:B------:R-:W-:Y:S05]  /*2d7b0*/  BRA `(.L_x_1770) ;  /* 0xfffffea000ac7947 */ /* 0x000fea000383ffff */
.L_x_1793:
[----:B-1----:R1:W2:Y:S02]  /*2d7c0*/  SYNCS.PHASECHK.TRANS64.TRYWAIT P1, [R20+URZ+0x2a830], R3 ;  /* 0x02a83003140075a7 */ /* 0x0022a4000802017f */
[----:B--2---:R-:W-:Y:S05]  /*2d7d0*/  @!P1 NANOSLEEP.SYNCS 0x989680 ;  /* 0x009896800000995d */ /* 0x004fea0003900000 */
[----:B------:R-:W2:Y:S02]  /*2d7e0*/  @!P1 SYNCS.PHASECHK.TRANS64 P1, [R20+URZ+0x2a830], R3 ;  /* 0x02a83003140095a7 */ /* 0x000ea4000802007f */
[----:B--2---:R-:W-:Y:S05]  /*2d7f0*/  @!P1 BRA `(.L_x_1793) ;  /* 0xfffffffc00f09947 */ /* 0x004fea000383ffff */
[----:B------:R-:W-:Y:S05]  /*2d800*/  BRA `(.L_x_1792) ;  /* 0xfffffed000807947 */ /* 0x000fea000383ffff */
.L_x_1798:
[----:B-1----:R1:W2:Y:S02]  /*2d810*/  SYNCS.PHASECHK.TRANS64.TRYWAIT P1, [R21+URZ+0x2a850], R3 ;  /* 0x02a85003150075a7 */ /* 0x0022a4000802017f */
[----:B--2---:R-:W-:Y:S05]  /*2d820*/  @!P1 NANOSLEEP.SYNCS 0x989680 ;  /* 0x009896800000995d */ /* 0x004fea0003900000 */
[----:B------:R-:W2:Y:S02]  /*2d830*/  @!P1 SYNCS.PHASECHK.TRANS64 P1, [R21+URZ+0x2a850], R3 ;  /* 0x02a85003150095a7 */ /* 0x000ea4000802007f */
[----:B--2---:R-:W-:Y:S05]  /*2d840*/  @!P1 BRA `(.L_x_1798) ;  /* 0xfffffffc00f09947 */ /* 0x004fea000383ffff */
[----:B------:R-:W-:Y:S05]  /*2d850*/  BRA `(.L_x_1797) ;  /* 0xfffffedc00b87947 */ /* 0x000fea000383ffff */
.L_x_1808:
[----:B-1----:R1:W2:Y:S02]  /*2d860*/  SYNCS.PHASECHK.TRANS64.TRYWAIT P1, [R3+URZ+0x2a830], R4 ;  /* 0x02a83004030075a7 */ /* 0x0022a4000802017f */
[----:B--2---:R-:W-:Y:S05]  /*2d870*/  @!P1 NANOSLEEP.SYNCS 0x989680 ;  /* 0x009896800000995d */ /* 0x004fea0003900000 */
[----:B------:R-:W2:Y:S02]  /*2d880*/  @!P1 SYNCS.PHASECHK.TRANS64 P1, [R3+URZ+0x2a830], R4 ;  /* 0x02a83004030095a7 */ /* 0x000ea4000802007f */
[----:B--2---:R-:W-:Y:S05]  /*2d890*/  @!P1 BRA `(.L_x_1808) ;  /* 0xfffffffc00f09947 */ /* 0x004fea000383ffff */
[----:B------:R-:W-:Y:S05]  /*2d8a0*/  BRA `(.L_x_1807) ;  /* 0xfffffef8003c7947 */ /* 0x000fea000383ffff */
.L_x_1813:
[----:B-1----:R1:W2:Y:S02]  /*2d8b0*/  SYNCS.PHASECHK.TRANS64.TRYWAIT P1, [R15+URZ+0x2a850], R4 ;  /* 0x02a850040f0075a7 */ /* 0x0022a4000802017f */
[----:B--2---:R-:W-:Y:S05]  /*2d8c0*/  @!P1 NANOSLEEP.SYNCS 0x989680 ;  /* 0x009896800000995d */ /* 0x004fea0003900000 */
[----:B------:R-:W2:Y:S02]  /*2d8d0*/  @!P1 SYNCS.PHASECHK.TRANS64 P1, [R15+URZ+0x2a850], R4 ;  /* 0x02a850040f0095a7 */ /* 0x000ea4000802007f */
[----:B--2---:R-:W-:Y:S05]  /*2d8e0*/  @!P1 BRA `(.L_x_1813) ;  /* 0xfffffffc00f09947 */ /* 0x004fea000383ffff */
[----:B------:R-:W-:Y:S05]  /*2d8f0*/  BRA `(.L_x_1812) ;  /* 0xffffff0400747947 */ /* 0x000fea000383ffff */
.L_x_1829:
[----:B-1----:R1:W2:Y:S02]  /*2d900*/  SYNCS.PHASECHK.TRANS64.TRYWAIT P1, [R8+URZ+0x2a850], R7 ;  /* 0x02a85007080075a7 */ /* 0x0022a4000802017f */
[----:B--2---:R-:W-:Y:S05]  /*2d910*/  @!P1 NANOSLEEP.SYNCS 0x989680 ;  /* 0x009896800000995d */ /* 0x004fea0003900000 */
[----:B------:R-:W2:Y:S02]  /*2d920*/  @!P1 SYNCS.PHASECHK.TRANS64 P1, [R8+URZ+0x2a850], R7 ;  /* 0x02a85007080095a7 */ /* 0x000ea4000802007f */
[----:B--2---:R-:W-:Y:S05]  /*2d930*/  @!P1 BRA `(.L_x_1829) ;  /* 0xfffffffc00f09947 */ /* 0x004fea000383ffff */
[----:B------:R-:W-:Y:S05]  /*2d940*/  BRA `(.L_x_1828) ;  /* 0xffffff3400687947 */ /* 0x000fea000383ffff */
.L_x_1879:
[----:B------:R-:W0:Y:S01]  /*2d950*/  S2R R12, SR_TID.X ;  /* 0x00000000000c7919 */ /* 0x000e220000002100 */
[----:B------:R-:W-:Y:S01]  /*2d960*/  BSSY B1, `(.L_x_2050) ;  /* 0x000000a000017945 */ /* 0x000fe20003800000 */
[----:B------:R-:W-:Y:S02]  /*2d970*/  IMAD.MOV.U32 R11, RZ, RZ, 0x1f ;  /* 0x0000001fff0b7424 */ /* 0x000fe400078e00ff */
[----:B------:R-:W-:Y:S01]  /*2d980*/  IMAD.MOV.U32 R15, RZ, RZ, -0x1 ;  /* 0xffffffffff0f7424 */ /* 0x000fe200078e00ff */
[----:B0-----:R-:W-:-:S04]  /*2d990*/  SHF.R.U32.HI R12, RZ, 0x5, R12 ;  /* 0x00000005ff0c7819 */ /* 0x001fc8000001160c */
[----:B------:R-:W-:-:S05]  /*2d9a0*/  LOP3.LUT R12, R12, 0x3, RZ, 0xc0, !PT ;  /* 0x000000030c0c7812 */ /* 0x000fca00078ec0ff */
[----:B------:R-:W-:Y:S02]  /*2d9b0*/  IMAD.MOV.U32 R13, RZ, RZ, R12 ;  /* 0x000000ffff0d7224 */ /* 0x000fe400078e000c */
[----:B------:R-:W-:-:S07]  /*2d9c0*/  IMAD.MOV.U32 R12, RZ, RZ, RZ ;  /* 0x000000ffff0c7224 */ /* 0x000fce00078e00ff */
[----:B------:R-:W-:Y:S05]  /*2d9d0*/  WARPSYNC.COLLECTIVE R15, `(.L_x_2051) ;  /* 0x000000000f087348 */ /* 0x000fea0003c00000 */
[----:B------:R0:W1:Y:S02]  /*2d9e0*/  SHFL.IDX P6, R14, R13, R12, R11 ;  /* 0x0000000c0d0e7389 */ /* 0x00006400000c000b */
[----:B01----:R-:W-:Y:S01]  /*2d9f0*/  ENDCOLLECTIVE ;  /* 0x000000000000791b */ /* 0x003fe20003800000 */
.L_x_2051:
[----:B------:R-:W-:Y:S05]  /*2da00*/  BSYNC B1 ;  /* 0x0000000000017941 */ /* 0x000fea0003800000 */
.L_x_2050:
[----:B------:R-:W-:Y:S05]  /*2da10*/  BRA `(.L_x_2052) ;  /* 0xffffff8800887947 */ /* 0x000fea000383ffff */
.L_x_1881:
[----:B------:R-:W-:Y:S01]  /*2da20*/  BSSY B1, `(.L_x_2053) ;  /* 0x0000006000017945 */ /* 0x000fe20003800000 */
[----:B------:R-:W-:-:S07]  /*2da30*/  IMAD.MOV.U32 R15, RZ, RZ, -0x1 ;  /* 0xffffffffff0f7424 */ /* 0x000fce00078e00ff */
[----:B0-----:R-:W-:Y:S05]  /*2da40*/  WARPSYNC.COLLECTIVE R15, `(.L_x_2054) ;  /* 0x000000000f0c7348 */ /* 0x001fea0003c00000 */
[----:B------:R-:W-:Y:S02]  /*2da50*/  ELECT P6, UR62, PT ;  /* 0x00000000003e782f */ /* 0x000fe400038c0000 */
[----:B------:R-:W-:Y:S01]  /*2da60*/  MOV R14, UR62 ;  /* 0x0000003e000e7c02 */ /* 0x000fe20008000f00 */
[----:B0-----:R-:W-:Y:S10]  /*2da70*/  ENDCOLLECTIVE ;  /* 0x000000000000791b */ /* 0x001ff40003800000 */
.L_x_2054:
[----:B------:R-:W-:Y:S05]  /*2da80*/  BSYNC B1 ;  /* 0x0000000000017941 */ /* 0x000fea0003800000 */
.L_x_2053:
[----:B------:R-:W-:Y:S05]  /*2da90*/  BRA `(.L_x_1880) ;  /* 0xffffff8800807947 */ /* 0x000fea000383ffff */
.L_x_1883:
[----:B0-----:R0:W1:Y:S02]  /*2daa0*/  SYNCS.PHASECHK.TRANS64.TRYWAIT P0, [R17+URZ+0x2a820], R10 ;  /* 0x02a8200a110075a7 */ /* 0x001064000800017f */
[----:B-1----:R-:W-:Y:S05]  /*2dab0*/  @!P0 NANOSLEEP.SYNCS 0x989680 ;  /* 0x009896800000895d */ /* 0x002fea0003900000 */
[----:B------:R-:W1:Y:S02]  /*2dac0*/  @!P0 SYNCS.PHASECHK.TRANS64 P0, [R17+URZ+0x2a820], R10 ;  /* 0x02a8200a110085a7 */ /* 0x000e64000800007f */
[----:B-1----:R-:W-:Y:S05]  /*2dad0*/  @!P0 BRA `(.L_x_1883) ;  /* 0xfffffffc00f08947 */ /* 0x002fea000383ffff */
[----:B------:R-:W-:Y:S05]  /*2dae0*/  BRA `(.L_x_2055) ;  /* 0xffffff8800907947 */ /* 0x000fea000383ffff */
.L_x_1887:
[----:B-1----:R1:W2:Y:S02]  /*2daf0*/  SYNCS.PHASECHK.TRANS64.TRYWAIT P0, [R12+URZ+0x2a8a0], R11 ;  /* 0x02a8a00b0c0075a7 */ /* 0x0022a4000800017f */
[----:B--2---:R-:W-:Y:S05]  /*2db00*/  @!P0 NANOSLEEP.SYNCS 0x989680 ;  /* 0x009896800000895d */ /* 0x004fea0003900000 */
[----:B------:R-:W2:Y:S02]  /*2db10*/  @!P0 SYNCS.PHASECHK.TRANS64 P0, [R12+URZ+0x2a8a0], R11 ;  /* 0x02a8a00b0c0085a7 */ /* 0x000ea4000800007f */
[----:B--2---:R-:W-:Y:S05]  /*2db20*/  @!P0 BRA `(.L_x_1887) ;  /* 0xfffffffc00f08947 */ /* 0x004fea000383ffff */
[----:B------:R-:W-:Y:S05]  /*2db30*/  BRA `(.L_x_2056) ;  /* 0xffffff8800a87947 */ /* 0x000fea000383ffff */
.L_x_1894:
[----:B0-----:R0:W2:Y:S02]  /*2db40*/  SYNCS.PHASECHK.TRANS64.TRYWAIT P0, [R12+URZ+0x2a8c0], R11 ;  /* 0x02a8c00b0c0075a7 */ /* 0x0010a4000800017f */
[----:B--2---:R-:W-:Y:S05]  /*2db50*/  @!P0 NANOSLEEP.SYNCS 0x989680 ;  /* 0x009896800000895d */ /* 0x004fea0003900000 */
[----:B------:R-:W2:Y:S02]  /*2db60*/  @!P0 SYNCS.PHASECHK.TRANS64 P0, [R12+URZ+0x2a8c0], R11 ;  /* 0x02a8c00b0c0085a7 */ /* 0x000ea4000800007f */
[----:B--2---:R-:W-:Y:S05]  /*2db70*/  @!P0 BRA `(.L_x_1894) ;  /* 0xfffffffc00f08947 */ /* 0x004fea000383ffff */
[----:B------:R-:W-:Y:S05]  /*2db80*/  BRA `(.L_x_2057) ;  /* 0xffffff8c00a07947 */ /* 0x000fea000383ffff */
.L_x_1902:
[----:B0-----:R0:W1:Y:S02]  /*2db90*/  SYNCS.PHASECHK.TRANS64.TRYWAIT P1, [R10+URZ+0x2a8a0], R2 ;  /* 0x02a8a0020a0075a7 */ /* 0x001064000802017f */
[----:B-1----:R-:W-:Y:S05]  /*2dba0*/  @!P1 NANOSLEEP.SYNCS 0x989680 ;  /* 0x009896800000995d */ /* 0x002fea0003900000 */
[----:B------:R-:W1:Y:S02]  /*2dbb0*/  @!P1 SYNCS.PHASECHK.TRANS64 P1, [R10+URZ+0x2a8a0], R2 ;  /* 0x02a8a0020a0095a7 */ /* 0x000e64000802007f */
[----:B-1----:R-:W-:Y:S05]  /*2dbc0*/  @!P1 BRA `(.L_x_1902) ;  /* 0xfffffffc00f09947 */ /* 0x002fea000383ffff */
[----:B------:R-:W-:Y:S05]  /*2dbd0*/  BRA `(.L_x_2058) ;  /* 0xffffff90009c7947 */ /* 0x000fea000383ffff */
.L_x_1909:
[----:B-1----:R1:W2:Y:S02]  /*2dbe0*/  SYNCS.PHASECHK.TRANS64.TRYWAIT P1, [R10+URZ+0x2a8c0], R2 ;  /* 0x02a8c0020a0075a7 */ /* 0x0022a4000802017f */
[----:B--2---:R-:W-:Y:S05]  /*2dbf0*/  @!P1 NANOSLEEP.SYNCS 0x989680 ;  /* 0x009896800000995d */ /* 0x004fea0003900000 */
[----:B------:R-:W2:Y:S02]  /*2dc00*/  @!P1 SYNCS.PHASECHK.TRANS64 P1, [R10+URZ+0x2a8c0], R2 ;  /* 0x02a8c0020a0095a7 */ /* 0x000ea4000802007f */
[----:B--2---:R-:W-:Y:S05]  /*2dc10*/  @!P1 BRA `(.L_x_1909) ;  /* 0xfffffffc00f09947 */ /* 0x004fea000383ffff */
[----:B------:R-:W-:Y:S05]  /*2dc20*/  BRA `(.L_x_2059) ;  /* 0xffffff9400907947 */ /* 0x000fea000383ffff */
.L_x_1933:
        /* <DEDUP_REMOVED lines=11> */
.L_x_2061:
[----:B------:R-:W-:Y:S05]  /*2dce0*/  BSYNC B0 ;  /* 0x0000000000007941 */ /* 0x000fea0003800000 */
.L_x_2060:
[----:B------:R-:W-:Y:S05]  /*2dcf0*/  BRA `(.L_x_2062) ;  /* 0xffffffa800347947 */ /* 0x000fea000383ffff */
.L_x_1936:
[----:B0-----:R0:W1:Y:S02]  /*2dd00*/  SYNCS.PHASECHK.TRANS64.TRYWAIT P0, [R7+URZ+0x2a840], R2 ;  /* 0x02a84002070075a7 */ /* 0x001064000800017f */
[----:B-1----:R-:W-:Y:S05]  /*2dd10*/  @!P0 NANOSLEEP.SYNCS 0x989680 ;  /* 0x009896800000895d */ /* 0x002fea0003900000 */
[----:B------:R-:W1:Y:S02]  /*2dd20*/  @!P0 SYNCS.PHASECHK.TRANS64 P0, [R7+URZ+0x2a840], R2 ;  /* 0x02a84002070085a7 */ /* 0x000e64000800007f */
[----:B-1----:R-:W-:Y:S05]  /*2dd30*/  @!P0 BRA `(.L_x_1936) ;  /* 0xfffffffc00f08947 */ /* 0x002fea000383ffff */
[----:B------:R-:W-:Y:S05]  /*2dd40*/  BRA `(.L_x_2063) ;  /* 0xffffffa800847947 */ /* 0x000fea000383ffff */
.L_x_1937:
        /* <DEDUP_REMOVED lines=8> */
.L_x_2065:
[----:B------:R-:W-:Y:S05]  /*2ddd0*/  BSYNC B0 ;  /* 0x0000000000007941 */ /* 0x000fea0003800000 */
.L_x_2064:
        /* <DEDUP_REMOVED lines=9> */
.L_x_2066:
[----:B------:R-:W-:Y:S02]  /*2de70*/  IMAD.MOV.U32 R13, RZ, RZ, R0 ;  /* 0x000000ffff0d7224 */ /* 0x000fe400078e0000 */
[----:B------:R-:W-:Y:S02]  /*2de80*/  IMAD.MOV.U32 R12, RZ, RZ, 0x1 ;  /* 0x00000001ff0c7424 */ /* 0x000fe400078e00ff */
[----:B------:R-:W-:-:S07]  /*2de90*/  IMAD.MOV.U32 R3, RZ, RZ, R14 ;  /* 0x000000ffff037224 */ /* 0x000fce00078e000e */
[----:B------:R-:W-:Y:S05]  /*2dea0*/  WARPSYNC.COLLECTIVE R15, `(.L_x_2067) ;  /* 0x000000000f087348 */ /* 0x000fea0003c00000 */
[----:B------:R0:W1:Y:S02]  /*2deb0*/  SHFL.IDX P6, R14, R13, R12, R11 ;  /* 0x0000000c0d0e7389 */ /* 0x00006400000c000b */
[----:B01----:R-:W-:Y:S01]  /*2dec0*/  ENDCOLLECTIVE ;  /* 0x000000000000791b */ /* 0x003fe20003800000 */
.L_x_2067:
        /* <DEDUP_REMOVED lines=17> */
.L_x_2068:
[----:B------:R-:W-:Y:S02]  /*2dfe0*/  @P1 IMAD R8, R5, 0x2, R17 ;  /* 0x0000000205081824 */ /* 0x000fe400078e0211 */
[----:B------:R-:W-:Y:S02]  /*2dff0*/  IMAD.MOV.U32 R13, RZ, RZ, R0 ;  /* 0x000000ffff0d7224 */ /* 0x000fe400078e0000 */
[----:B------:R-:W-:Y:S02]  /*2e000*/  IMAD.MOV.U32 R12, RZ, RZ, 0x2 ;  /* 0x00000002ff0c7424 */ /* 0x000fe400078e00ff */
[----:B------:R-:W-:-:S07]  /*2e010*/  IMAD.MOV.U32 R3, RZ, RZ, R14 ;  /* 0x000000ffff037224 */ /* 0x000fce00078e000e */
[----:B------:R-:W-:Y:S05]  /*2e020*/  WARPSYNC.COLLECTIVE R15, `(.L_x_2069) ;  /* 0x000000000f087348 */ /* 0x000fea0003c00000 */
[----:B------:R0:W1:Y:S02]  /*2e030*/  SHFL.IDX P6, R14, R13, R12, R11 ;  /* 0x0000000c0d0e7389 */ /* 0x00006400000c000b */
[----:B01----:R-:W-:Y:S01]  /*2e040*/  ENDCOLLECTIVE ;  /* 0x000000000000791b */ /* 0x003fe20003800000 */
.L_x_2069:
        /* <DEDUP_REMOVED lines=17> */
.L_x_2070:
[----:B------:R-:W-:Y:S02]  /*2e160*/  @P1 IMAD R8, R5, 0x2, R17 ;  /* 0x0000000205081824 */ /* 0x000fe400078e0211 */
[----:B------:R-:W-:Y:S02]  /*2e170*/  IMAD.MOV.U32 R13, RZ, RZ, R0 ;  /* 0x000000ffff0d7224 */ /* 0x000fe400078e0000 */
[----:B------:R-:W-:Y:S02]  /*2e180*/  IMAD.MOV.U32 R12, RZ, RZ, 0x3 ;  /* 0x00000003ff0c7424 */ /* 0x000fe400078e00ff */
[----:B------:R-:W-:-:S07]  /*2e190*/  IMAD.MOV.U32 R3, RZ, RZ, R14 ;  /* 0x000000ffff037224 */ /* 0x000fce00078e000e */
[----:B------:R-:W-:Y:S05]  /*2e1a0*/  WARPSYNC.COLLECTIVE R15, `(.L_x_2071) ;  /* 0x000000000f087348 */ /* 0x000fea0003c00000 */
[----:B------:R0:W1:Y:S02]  /*2e1b0*/  SHFL.IDX P6, R14, R13, R12, R11 ;  /* 0x0000000c0d0e7389 */ /* 0x00006400000c000b */
[----:B01----:R-:W-:Y:S01]  /*2e1c0*/  ENDCOLLECTIVE ;  /* 0x000000000000791b */ /* 0x003fe20003800000 */
.L_x_2071:
        /* <DEDUP_REMOVED lines=17> */
.L_x_2072:
[----:B------:R-:W-:Y:S02]  /*2e2e0*/  @P1 IMAD R8, R5, 0x2, R17 ;  /* 0x0000000205081824 */ /* 0x000fe400078e0211 */
[----:B------:R-:W-:Y:S02]  /*2e2f0*/  IMAD.MOV.U32 R13, RZ, RZ, R0 ;  /* 0x000000ffff0d7224 */ /* 0x000fe400078e0000 */
[----:B------:R-:W-:Y:S02]  /*2e300*/  IMAD.MOV.U32 R12, RZ, RZ, 0x4 ;  /* 0x00000004ff0c7424 */ /* 0x000fe400078e00ff */
[----:B------:R-:W-:-:S07]  /*2e310*/  IMAD.MOV.U32 R3, RZ, RZ, R14 ;  /* 0x000000ffff037224 */ /* 0x000fce00078e000e */
[----:B------:R-:W-:Y:S05]  /*2e320*/  WARPSYNC.COLLECTIVE R15, `(.L_x_2073) ;  /* 0x000000000f087348 */ /* 0x000fea0003c00000 */
[----:B------:R0:W1:Y:S02]  /*2e330*/  SHFL.IDX P6, R14, R13, R12, R11 ;  /* 0x0000000c0d0e7389 */ /* 0x00006400000c000b */
[----:B01----:R-:W-:Y:S01]  /*2e340*/  ENDCOLLECTIVE ;  /* 0x000000000000791b */ /* 0x003fe20003800000 */
.L_x_2073:
        /* <DEDUP_REMOVED lines=17> */
.L_x_2074:
[----:B------:R-:W-:Y:S02]  /*2e460*/  @P1 IMAD R8, R5, 0x2, R17 ;  /* 0x0000000205081824 */ /* 0x000fe400078e0211 */
[----:B------:R-:W-:Y:S02]  /*2e470*/  IMAD.MOV.U32 R13, RZ, RZ, R0 ;  /* 0x000000ffff0d7224 */ /* 0x000fe400078e0000 */
[----:B------:R-:W-:Y:S02]  /*2e480*/  IMAD.MOV.U32 R12, RZ, RZ, 0x5 ;  /* 0x00000005ff0c7424 */ /* 0x000fe400078e00ff */
[----:B------:R-:W-:-:S07]  /*2e490*/  IMAD.MOV.U32 R3, RZ, RZ, R14 ;  /* 0x000000ffff037224 */ /* 0x000fce00078e000e */
[----:B------:R-:W-:Y:S05]  /*2e4a0*/  WARPSYNC.COLLECTIVE R15, `(.L_x_2075) ;  /* 0x000000000f087348 */ /* 0x000fea0003c00000 */
[----:B------:R0:W1:Y:S02]  /*2e4b0*/  SHFL.IDX P6, R14, R13, R12, R11 ;  /* 0x0000000c0d0e7389 */ /* 0x00006400000c000b */
[----:B01----:R-:W-:Y:S01]  /*2e4c0*/  ENDCOLLECTIVE ;  /* 0x000000000000791b */ /* 0x003fe20003800000 */
.L_x_2075:
        /* <DEDUP_REMOVED lines=10> */
.L_x_2076:
        /* <DEDUP_REMOVED lines=8> */
.L_x_1942:
        /* <DEDUP_REMOVED lines=9> */
.L_x_2078:
[----:B------:R-:W-:Y:S01]  /*2e680*/  ISETP.GE.AND P1, PT, R25, R32, PT ;  /* 0x000000201900720c */ /* 0x000fe20003f26270 */
[----:B------:R-:W-:Y:S02]  /*2e690*/  IMAD.MOV.U32 R13, RZ, RZ, R0 ;  /* 0x000000ffff0d7224 */ /* 0x000fe400078e0000 */
[----:B------:R-:W-:-:S10]  /*2e6a0*/  IMAD.MOV.U32 R2, RZ, RZ, R14 ;  /* 0x000000ffff027224 */ /* 0x000fd400078e000e */
[----:B------:R-:W-:Y:S05]  /*2e6b0*/  WARPSYNC.COLLECTIVE R15, `(.L_x_2079) ;  /* 0x000000000f087348 */ /* 0x000fea0003c00000 */
[----:B------:R0:W1:Y:S02]  /*2e6c0*/  SHFL.IDX P6, R14, R13, R12, R11 ;  /* 0x0000000c0d0e7389 */ /* 0x00006400000c000b */
[----:B01----:R-:W-:Y:S01]  /*2e6d0*/  ENDCOLLECTIVE ;  /* 0x000000000000791b */ /* 0x003fe20003800000 */
.L_x_2079:
[----:B------:R-:W-:Y:S02]  /*2e6e0*/  IMAD.MOV.U32 R13, RZ, RZ, R4 ;  /* 0x000000ffff0d7224 */ /* 0x000fe400078e0004 */
[----:B------:R-:W-:Y:S02]  /*2e6f0*/  IMAD.MOV.U32 R12, RZ, RZ, 0x1 ;  /* 0x00000001ff0c7424 */ /* 0x000fe400078e00ff */
[----:B------:R-:W-:-:S07]  /*2e700*/  IMAD.MOV.U32 R3, RZ, RZ, R14 ;  /* 0x000000ffff037224 */ /* 0x000fce00078e000e */
[----:B------:R-:W-:Y:S05]  /*2e710*/  WARPSYNC.COLLECTIVE R15, `(.L_x_2080) ;  /* 0x000000000f087348 */ /* 0x000fea0003c00000 */
[----:B------:R0:W1:Y:S02]  /*2e720*/  SHFL.IDX P6, R14, R13, R12, R11 ;  /* 0x0000000c0d0e7389 */ /* 0x00006400000c000b */
[----:B01----:R-:W-:Y:S01]  /*2e730*/  ENDCOLLECTIVE ;  /* 0x000000000000791b */ /* 0x003fe20003800000 */
.L_x_2080:
        /* <DEDUP_REMOVED lines=16> */
.L_x_2081:
[----:B------:R-:W-:Y:S02]  /*2e840*/  IMAD.MOV.U32 R13, RZ, RZ, R4 ;  /* 0x000000ffff0d7224 */ /* 0x000fe400078e0004 */
[----:B------:R-:W-:Y:S02]  /*2e850*/  IMAD.MOV.U32 R12, RZ, RZ, 0x2 ;  /* 0x00000002ff0c7424 */ /* 0x000fe400078e00ff */
[----:B------:R-:W-:-:S07]  /*2e860*/  IMAD.MOV.U32 R3, RZ, RZ, R14 ;  /* 0x000000ffff037224 */ /* 0x000fce00078e000e */
[----:B------:R-:W-:Y:S05]  /*2e870*/  WARPSYNC.COLLECTIVE R15, `(.L_x_2082) ;  /* 0x000000000f087348 */ /* 0x000fea0003c00000 */
[----:B------:R0:W1:Y:S02]  /*2e880*/  SHFL.IDX P6, R14, R13, R12, R11 ;  /* 0x0000000c0d0e7389 */ /* 0x00006400000c000b */
[----:B01----:R-:W-:Y:S01]  /*2e890*/  ENDCOLLECTIVE ;  /* 0x000000000000791b */ /* 0x003fe20003800000 */
.L_x_2082:
        /* <DEDUP_REMOVED lines=17> */
.L_x_2083:
[----:B------:R-:W-:Y:S02]  /*2e9b0*/  IMAD.MOV.U32 R13, RZ, RZ, R4 ;  /* 0x000000ffff0d7224 */ /* 0x000fe400078e0004 */
[----:B------:R-:W-:Y:S02]  /*2e9c0*/  IMAD.MOV.U32 R12, RZ, RZ, 0x3 ;  /* 0x00000003ff0c7424 */ /* 0x000fe400078e00ff */
[----:B------:R-:W-:-:S07]  /*2e9d0*/  IMAD.MOV.U32 R3, RZ, RZ, R14 ;  /* 0x000000ffff037224 */ /* 0x000fce00078e000e */
[----:B------:R-:W-:Y:S05]  /*2e9e0*/  WARPSYNC.COLLECTIVE R15, `(.L_x_2084) ;  /* 0x000000000f087348 */ /* 0x000fea0003c00000 */
[----:B------:R0:W1:Y:S02]  /*2e9f0*/  SHFL.IDX P6, R14, R13, R12, R11 ;  /* 0x0000000c0d0e7389 */ /* 0x00006400000c000b */
[----:B01----:R-:W-:Y:S01]  /*2ea00*/  ENDCOLLECTIVE ;  /* 0x000000000000791b */ /* 0x003fe20003800000 */
.L_x_2084:
        /* <DEDUP_REMOVED lines=17> */
.L_x_2085:
[----:B------:R-:W-:Y:S02]  /*2eb20*/  IMAD.MOV.U32 R13, RZ, RZ, R4 ;  /* 0x000000ffff0d7224 */ /* 0x000fe400078e0004 */
[----:B------:R-:W-:Y:S02]  /*2eb30*/  IMAD.MOV.U32 R12, RZ, RZ, 0x4 ;  /* 0x00000004ff0c7424 */ /* 0x000fe400078e00ff */
[----:B------:R-:W-:-:S07]  /*2eb40*/  IMAD.MOV.U32 R3, RZ, RZ, R14 ;  /* 0x000000ffff037224 */ /* 0x000fce00078e000e */
[----:B------:R-:W-:Y:S05]  /*2eb50*/  WARPSYNC.COLLECTIVE R15, `(.L_x_2086) ;  /* 0x000000000f087348 */ /* 0x000fea0003c00000 */
[----:B------:R0:W1:Y:S02]  /*2eb60*/  SHFL.IDX P6, R14, R13, R12, R11 ;  /* 0x0000000c0d0e7389 */ /* 0x00006400000c000b */
[----:B01----:R-:W-:Y:S01]  /*2eb70*/  ENDCOLLECTIVE ;  /* 0x000000000000791b */ /* 0x003fe20003800000 */
.L_x_2086:
        /* <DEDUP_REMOVED lines=17> */
.L_x_2087:
[----:B------:R-:W-:Y:S02]  /*2ec90*/  IMAD.MOV.U32 R13, RZ, RZ, R4 ;  /* 0x000000ffff0d7224 */ /* 0x000fe400078e0004 */
[----:B------:R-:W-:Y:S02]  /*2eca0*/  IMAD.MOV.U32 R12, RZ, RZ, 0x5 ;  /* 0x00000005ff0c7424 */ /* 0x000fe400078e00ff */
[----:B------:R-:W-:-:S07]  /*2ecb0*/  IMAD.MOV.U32 R3, RZ, RZ, R14 ;  /* 0x000000ffff037224 */ /* 0x000fce00078e000e */
[----:B------:R-:W-:Y:S05]  /*2ecc0*/  WARPSYNC.COLLECTIVE R15, `(.L_x_2088) ;  /* 0x000000000f087348 */ /* 0x000fea0003c00000 */
[----:B------:R0:W1:Y:S02]  /*2ecd0*/  SHFL.IDX P6, R14, R13, R12, R11 ;  /* 0x0000000c0d0e7389 */ /* 0x00006400000c000b */
[----:B01----:R-:W-:Y:S01]  /*2ece0*/  ENDCOLLECTIVE ;  /* 0x000000000000791b */ /* 0x003fe20003800000 */
.L_x_2088:
        /* <DEDUP_REMOVED lines=17> */
.L_x_2089:
[----:B------:R-:W-:Y:S02]  /*2ee00*/  IMAD.MOV.U32 R13, RZ, RZ, R4 ;  /* 0x000000ffff0d7224 */ /* 0x000fe400078e0004 */
[----:B------:R-:W-:Y:S02]  /*2ee10*/  IMAD.MOV.U32 R12, RZ, RZ, 0x6 ;  /* 0x00000006ff0c7424 */ /* 0x000fe400078e00ff */
[----:B------:R-:W-:-:S07]  /*2ee20*/  IMAD.MOV.U32 R3, RZ, RZ, R14 ;  /* 0x000000ffff037224 */ /* 0x000fce00078e000e */
[----:B------:R-:W-:Y:S05]  /*2ee30*/  WARPSYNC.COLLECTIVE R15, `(.L_x_2090) ;  /* 0x000000000f087348 */ /* 0x000fea0003c00000 */
[----:B------:R0:W1:Y:S02]  /*2ee40*/  SHFL.IDX P6, R14, R13, R12, R11 ;  /* 0x0000000c0d0e7389 */ /* 0x00006400000c000b */
[----:B01----:R-:W-:Y:S01]  /*2ee50*/  ENDCOLLECTIVE ;  /* 0x000000000000791b */ /* 0x003fe20003800000 */
.L_x_2090:
        /* <DEDUP_REMOVED lines=17> */
.L_x_2091:
[----:B------:R-:W-:Y:S02]  /*2ef70*/  IMAD.MOV.U32 R13, RZ, RZ, R4 ;  /* 0x000000ffff0d7224 */ /* 0x000fe400078e0004 */
[----:B------:R-:W-:Y:S02]  /*2ef80*/  IMAD.MOV.U32 R12, RZ, RZ, 0x7 ;  /* 0x00000007ff0c7424 */ /* 0x000fe400078e00ff */
[----:B------:R-:W-:-:S07]  /*2ef90*/  IMAD.MOV.U32 R3, RZ, RZ, R14 ;  /* 0x000000ffff037224 */ /* 0x000fce00078e000e */
[----:B------:R-:W-:Y:S05]  /*2efa0*/  WARPSYNC.COLLECTIVE R15, `(.L_x_2092) ;  /* 0x000000000f087348 */ /* 0x000fea0003c00000 */
[----:B------:R0:W1:Y:S02]  /*2efb0*/  SHFL.IDX P6, R14, R13, R12, R11 ;  /* 0x0000000c0d0e7389 */ /* 0x00006400000c000b */
[----:B01----:R-:W-:Y:S01]  /*2efc0*/  ENDCOLLECTIVE ;  /* 0x000000000000791b */ /* 0x003fe20003800000 */
.L_x_2092:
        /* <DEDUP_REMOVED lines=15> */
.L_x_2093:
[----:B------:R-:W-:Y:S05]  /*2f0c0*/  BRA `(.L_x_2094) ;  /* 0xffffffa8003c7947 */ /* 0x000fea000383ffff */
.L_x_1947:
[----:B0-----:R0:W1:Y:S02]  /*2f0d0*/  SYNCS.PHASECHK.TRANS64.TRYWAIT P0, [R17+URZ+0x2a820], R2 ;  /* 0x02a82002110075a7 */ /* 0x001064000800017f */
[----:B-1----:R-:W-:Y:S05]  /*2f0e0*/  @!P0 NANOSLEEP.SYNCS 0x989680 ;  /* 0x009896800000895d */ /* 0x002fea0003900000 */
[----:B------:R-:W1:Y:S02]  /*2f0f0*/  @!P0 SYNCS.PHASECHK.TRANS64 P0, [R17+URZ+0x2a820], R2 ;  /* 0x02a82002110085a7 */ /* 0x000e64000800007f */
[----:B-1----:R-:W-:Y:S05]  /*2f100*/  @!P0 BRA `(.L_x_1947) ;  /* 0xfffffffc00f08947 */ /* 0x002fea000383ffff */
[----:B------:R-:W-:Y:S05]  /*2f110*/  BRA `(.L_x_2095) ;  /* 0xffffffa800b47947 */ /* 0x000fea000383ffff */
.L_x_1952:
[----:B0-----:R0:W1:Y:S02]  /*2f120*/  SYNCS.PHASECHK.TRANS64.TRYWAIT P0, [R5+URZ+0x2a840], R0 ;  /* 0x02a84000050075a7 */ /* 0x001064000800017f */
[----:B-1----:R-:W-:Y:S05]  /*2f130*/  @!P0 NANOSLEEP.SYNCS 0x989680 ;  /* 0x009896800000895d */ /* 0x002fea0003900000 */
[----:B------:R-:W1:Y:S02]  /*2f140*/  @!P0 SYNCS.PHASECHK.TRANS64 P0, [R5+URZ+0x2a840], R0 ;  /* 0x02a84000050085a7 */ /* 0x000e64000800007f */
[----:B-1----:R-:W-:Y:S05]  /*2f150*/  @!P0 BRA `(.L_x_1952) ;  /* 0xfffffffc00f08947 */ /* 0x002fea000383ffff */
[----:B------:R-:W-:Y:S05]  /*2f160*/  BRA `(.L_x_2096) ;  /* 0xffffffac00787947 */ /* 0x000fea000383ffff */
.L_x_1953:
        /* <DEDUP_REMOVED lines=8> */
.L_x_2098:
[----:B------:R-:W-:Y:S05]  /*2f1f0*/  BSYNC B1 ;  /* 0x0000000000017941 */ /* 0x000fea0003800000 */
.L_x_2097:
        /* <DEDUP_REMOVED lines=10> */
.L_x_2099:
        /* <DEDUP_REMOVED lines=8> */
.L_x_2100:
        /* <DEDUP_REMOVED lines=14> */
.L_x_2101:
[----:B------:R-:W-:Y:S02]  /*2f400*/  IMAD.MOV.U32 R13, RZ, RZ, R8 ;  /* 0x000000ffff0d7224 */ /* 0x000fe400078e0008 */
[----:B------:R-:W-:Y:S02]  /*2f410*/  IMAD.MOV.U32 R12, RZ, RZ, 0x2 ;  /* 0x00000002ff0c7424 */ /* 0x000fe400078e00ff */
[----:B------:R-:W-:-:S07]  /*2f420*/  IMAD.MOV.U32 R2, RZ, RZ, R14 ;  /* 0x000000ffff027224 */ /* 0x000fce00078e000e */
[----:B------:R-:W-:Y:S05]  /*2f430*/  WARPSYNC.COLLECTIVE R15, `(.L_x_2102) ;  /* 0x000000000f087348 */ /* 0x000fea0003c00000 */
[----:B------:R0:W1:Y:S02]  /*2f440*/  SHFL.IDX P6, R14, R13, R12, R11 ;  /* 0x0000000c0d0e7389 */ /* 0x00006400000c000b */
[----:B01----:R-:W-:Y:S01]  /*2f450*/  ENDCOLLECTIVE ;  /* 0x000000000000791b */ /* 0x003fe20003800000 */
.L_x_2102:
        /* <DEDUP_REMOVED lines=13> */
.L_x_2103:
[----:B------:R-:W-:Y:S02]  /*2f530*/  IMAD.MOV.U32 R13, RZ, RZ, R8 ;  /* 0x000000ffff0d7224 */ /* 0x000fe400078e0008 */
[----:B------:R-:W-:Y:S02]  /*2f540*/  IMAD.MOV.U32 R12, RZ, RZ, 0x3 ;  /* 0x00000003ff0c7424 */ /* 0x000fe400078e00ff */
[----:B------:R-:W-:-:S07]  /*2f550*/  IMAD.MOV.U32 R2, RZ, RZ, R14 ;  /* 0x000000ffff027224 */ /* 0x000fce00078e000e */
[----:B------:R-:W-:Y:S05]  /*2f560*/  WARPSYNC.COLLECTIVE R15, `(.L_x_2104) ;  /* 0x000000000f087348 */ /* 0x000fea0003c00000 */
[----:B------:R0:W1:Y:S02]  /*2f570*/  SHFL.IDX P6, R14, R13, R12, R11 ;  /* 0x0000000c0d0e7389 */ /* 0x00006400000c000b */
[----:B01----:R-:W-:Y:S01]  /*2f580*/  ENDCOLLECTIVE ;  /* 0x000000000000791b */ /* 0x003fe20003800000 */
.L_x_2104:
        /* <DEDUP_REMOVED lines=13> */
.L_x_2105:
[----:B------:R-:W-:Y:S02]  /*2f660*/  IMAD.MOV.U32 R13, RZ, RZ, R8 ;  /* 0x000000ffff0d7224 */ /* 0x000fe400078e0008 */
[----:B------:R-:W-:Y:S02]  /*2f670*/  IMAD.MOV.U32 R12, RZ, RZ, 0x4 ;  /* 0x00000004ff0c7424 */ /* 0x000fe400078e00ff */
[----:B------:R-:W-:-:S07]  /*2f680*/  IMAD.MOV.U32 R2, RZ, RZ, R14 ;  /* 0x000000ffff027224 */ /* 0x000fce00078e000e */
[----:B------:R-:W-:Y:S05]  /*2f690*/  WARPSYNC.COLLECTIVE R15, `(.L_x_2106) ;  /* 0x000000000f087348 */ /* 0x000fea0003c00000 */
[----:B------:R0:W1:Y:S02]  /*2f6a0*/  SHFL.IDX P6, R14, R13, R12, R11 ;  /* 0x0000000c0d0e7389 */ /* 0x00006400000c000b */
[----:B01----:R-:W-:Y:S01]  /*2f6b0*/  ENDCOLLECTIVE ;  /* 0x000000000000791b */ /* 0x003fe20003800000 */
.L_x_2106:
        /* <DEDUP_REMOVED lines=13> */
.L_x_2107:
[----:B------:R-:W-:Y:S02]  /*2f790*/  IMAD.MOV.U32 R13, RZ, RZ, R8 ;  /* 0x000000ffff0d7224 */ /* 0x000fe400078e0008 */
[----:B------:R-:W-:Y:S02]  /*2f7a0*/  IMAD.MOV.U32 R12, RZ, RZ, 0x5 ;  /* 0x00000005ff0c7424 */ /* 0x000fe400078e00ff */
[----:B------:R-:W-:-:S07]  /*2f7b0*/  IMAD.MOV.U32 R2, RZ, RZ, R14 ;  /* 0x000000ffff027224 */ /* 0x000fce00078e000e */
[----:B------:R-:W-:Y:S05]  /*2f7c0*/  WARPSYNC.COLLECTIVE R15, `(.L_x_2108) ;  /* 0x000000000f087348 */ /* 0x000fea0003c00000 */
[----:B------:R0:W1:Y:S02]  /*2f7d0*/  SHFL.IDX P6, R14, R13, R12, R11 ;  /* 0x0000000c0d0e7389 */ /* 0x00006400000c000b */
[----:B01----:R-:W-:Y:S01]  /*2f7e0*/  ENDCOLLECTIVE ;  /* 0x000000000000791b */ /* 0x003fe20003800000 */
.L_x_2108:
        /* <DEDUP_REMOVED lines=13> */
.L_x_2109:
[----:B------:R-:W-:Y:S01]  /*2f8c0*/  IMAD.MOV.U32 R2, RZ, RZ, R14 ;  /* 0x000000ffff027224 */ /* 0x000fe200078e000e */
[----:B------:R-:W-:Y:S06]  /*2f8d0*/  BRA `(.L_x_2110) ;  /* 0xffffffa800a87947 */ /* 0x000fec000383ffff */
.L_x_1958:
[----:B-1----:R1:W2:Y:S02]  /*2f8e0*/  SYNCS.PHASECHK.TRANS64.TRYWAIT P0, [R5+URZ+0x2a860], R2 ;  /* 0x02a86002050075a7 */ /* 0x0022a4000800017f */
[----:B--2---:R-:W-:Y:S05]  /*2f8f0*/  @!P0 NANOSLEEP.SYNCS 0x989680 ;  /* 0x009896800000895d */ /* 0x004fea0003900000 */
[----:B------:R-:W2:Y:S02]  /*2f900*/  @!P0 SYNCS.PHASECHK.TRANS64 P0, [R5+URZ+0x2a860], R2 ;  /* 0x02a86002050085a7 */ /* 0x000ea4000800007f */
[----:B--2---:R-:W-:Y:S05]  /*2f910*/  @!P0 BRA `(.L_x_1958) ;  /* 0xfffffffc00f08947 */ /* 0x004fea000383ffff */
[----:B------:R-:W-:Y:S05]  /*2f920*/  BRA `(.L_x_2111) ;  /* 0xffffffac00047947 */ /* 0x000fea000383ffff */
.L_x_1959:
        /* <DEDUP_REMOVED lines=8> */
.L_x_2113:
[----:B------:R-:W-:Y:S05]  /*2f9b0*/  BSYNC B1 ;  /* 0x0000000000017941 */ /* 0x000fea0003800000 */
.L_x_2112:
        /* <DEDUP_REMOVED lines=9> */
.L_x_2114:
[----:B------:R-:W-:Y:S02]  /*2fa50*/  IMAD.MOV.U32 R13, RZ, RZ, R19 ;  /* 0x000000ffff0d7224 */ /* 0x000fe400078e0013 */
[----:B------:R-:W-:Y:S02]  /*2fa60*/  IMAD.MOV.U32 R12, RZ, RZ, 0x1 ;  /* 0x00000001ff0c7424 */ /* 0x000fe400078e00ff */
[----:B------:R-:W-:-:S07]  /*2fa70*/  IMAD.MOV.U32 R2, RZ, RZ, R14 ;  /* 0x000000ffff027224 */ /* 0x000fce00078e000e */
[----:B------:R-:W-:Y:S05]  /*2fa80*/  WARPSYNC.COLLECTIVE R15, `(.L_x_2115) ;  /* 0x000000000f087348 */ /* 0x000fea0003c00000 */
[----:B------:R0:W1:Y:S02]  /*2fa90*/  SHFL.IDX P6, R14, R13, R12, R11 ;  /* 0x0000000c0d0e7389 */ /* 0x00006400000c000b */
[----:B01----:R-:W-:Y:S01]  /*2faa0*/  ENDCOLLECTIVE ;  /* 0x000000000000791b */ /* 0x003fe20003800000 */
.L_x_2115:
        /* <DEDUP_REMOVED lines=15> */
.L_x_2116:
[----:B------:R-:W-:Y:S02]  /*2fba0*/  IMAD.MOV.U32 R13, RZ, RZ, R19 ;  /* 0x000000ffff0d7224 */ /* 0x000fe400078e0013 */
[----:B------:R-:W-:Y:S02]  /*2fbb0*/  IMAD.MOV.U32 R12, RZ, RZ, 0x2 ;  /* 0x00000002ff0c7424 */ /* 0x000fe400078e00ff */
[----:B------:R-:W-:-:S07]  /*2fbc0*/  IMAD.MOV.U32 R2, RZ, RZ, R14 ;  /* 0x000000ffff027224 */ /* 0x000fce00078e000e */
[----:B------:R-:W-:Y:S05]  /*2fbd0*/  WARPSYNC.COLLECTIVE R15, `(.L_x_2117) ;  /* 0x000000000f087348 */ /* 0x000fea0003c00000 */
[----:B------:R0:W1:Y:S02]  /*2fbe0*/  SHFL.IDX P6, R14, R13, R12, R11 ;  /* 0x0000000c0d0e7389 */ /* 0x00006400000c000b */
[----:B01----:R-:W-:Y:S01]  /*2fbf0*/  ENDCOLLECTIVE ;  /* 0x000000000000791b */ /* 0x003fe20003800000 */
.L_x_2117:
        /* <DEDUP_REMOVED lines=14> */
.L_x_2118:
[----:B------:R-:W-:Y:S02]  /*2fce0*/  IMAD.MOV.U32 R13, RZ, RZ, R19 ;  /* 0x000000ffff0d7224 */ /* 0x000fe400078e0013 */
[----:B------:R-:W-:Y:S02]  /*2fcf0*/  IMAD.MOV.U32 R12, RZ, RZ, 0x3 ;  /* 0x00000003ff0c7424 */ /* 0x000fe400078e00ff */
[----:B------:R-:W-:-:S07]  /*2fd00*/  IMAD.MOV.U32 R2, RZ, RZ, R14 ;  /* 0x000000ffff027224 */ /* 0x000fce00078e000e */
[----:B------:R-:W-:Y:S05]  /*2fd10*/  WARPSYNC.COLLECTIVE R15, `(.L_x_2119) ;  /* 0x000000000f087348 */ /* 0x000fea0003c00000 */
[----:B------:R0:W1:Y:S02]  /*2fd20*/  SHFL.IDX P6, R14, R13, R12, R11 ;  /* 0x0000000c0d0e7389 */ /* 0x00006400000c000b */
[----:B01----:R-:W-:Y:S01]  /*2fd30*/  ENDCOLLECTIVE ;  /* 0x000000000000791b */ /* 0x003fe20003800000 */
.L_x_2119:
        /* <DEDUP_REMOVED lines=14> */
.L_x_2120:
[----:B------:R-:W-:Y:S02]  /*2fe20*/  IMAD.MOV.U32 R13, RZ, RZ, R19 ;  /* 0x000000ffff0d7224 */ /* 0x000fe400078e0013 */
[----:B------:R-:W-:Y:S02]  /*2fe30*/  IMAD.MOV.U32 R12, RZ, RZ, 0x4 ;  /* 0x00000004ff0c7424 */ /* 0x000fe400078e00ff */
[----:B------:R-:W-:-:S07]  /*2fe40*/  IMAD.MOV.U32 R2, RZ, RZ, R14 ;  /* 0x000000ffff027224 */ /* 0x000fce00078e000e */
[----:B------:R-:W-:Y:S05]  /*2fe50*/  WARPSYNC.COLLECTIVE R15, `(.L_x_2121) ;  /* 0x000000000f087348 */ /* 0x000fea0003c00000 */
[----:B------:R0:W1:Y:S02]  /*2fe60*/  SHFL.IDX P6, R14, R13, R12, R11 ;  /* 0x0000000c0d0e7389 */ /* 0x00006400000c000b */
[----:B01----:R-:W-:Y:S01]  /*2fe70*/  ENDCOLLECTIVE ;  /* 0x000000000000791b */ /* 0x003fe20003800000 */
.L_x_2121:
        /* <DEDUP_REMOVED lines=14> */
.L_x_2122:
[----:B------:R-:W-:Y:S02]  /*2ff60*/  IMAD.MOV.U32 R13, RZ, RZ, R19 ;  /* 0x000000ffff0d7224 */ /* 0x000fe400078e0013 */
[----:B------:R-:W-:Y:S02]  /*2ff70*/  IMAD.MOV.U32 R12, RZ, RZ, 0x5 ;  /* 0x00000005ff0c7424 */ /* 0x000fe400078e00ff */
[----:B------:R-:W-:-:S07]  /*2ff80*/  IMAD.MOV.U32 R2, RZ, RZ, R14 ;  /* 0x000000ffff027224 */ /* 0x000fce00078e000e */
[----:B------:R-:W-:Y:S05]  /*2ff90*/  WARPSYNC.COLLECTIVE R15, `(.L_x_2123) ;  /* 0x000000000f087348 */ /* 0x000fea0003c00000 */
[----:B------:R0:W1:Y:S02]  /*2ffa0*/  SHFL.IDX P6, R14, R13, R12, R11 ;  /* 0x0000000c0d0e7389 */ /* 0x00006400000c000b */
[----:B01----:R-:W-:Y:S01]  /*2ffb0*/  ENDCOLLECTIVE ;  /* 0x000000000000791b */ /* 0x003fe20003800000 */
.L_x_2123:
        /* <DEDUP_REMOVED lines=13> */
.L_x_2124:
[----:B------:R-:W-:Y:S01]  /*30090*/  @!PT LDS RZ, [RZ] ;  /* 0x00000000fffff984 */ /* 0x000fe20000000800 */
[----:B------:R-:W-:Y:S01]  /*300a0*/  @!PT LDS RZ, [RZ] ;  /* 0x00000000fffff984 */ /* 0x000fe20000000800 */
[----:B------:R-:W-:Y:S01]  /*300b0*/  @!PT LDS RZ, [RZ] ;  /* 0x00000000fffff984 */ /* 0x000fe20000000800 */
[----:B------:R0:W-:Y:S02]  /*300c0*/  LDGSTS.E.BYPASS.LTC128B.128 [R4+0x5400], desc[UR60][R2.64+0x80], !P2 ;  /* 0x0540008002047fae */ /* 0x0001e4000d101d7c */
[----:B0-----:R-:W-:Y:S01]  /*300d0*/  IMAD.MOV.U32 R2, RZ, RZ, R14 ;  /* 0x000000ffff027224 */ /* 0x001fe200078e000e */
[----:B------:R-:W-:Y:S06]  /*300e0*/  BRA `(.L_x_2125) ;  /* 0xffffffa400f07947 */ /* 0x000fec000383ffff */
.L_x_1967:
[----:B0-----:R0:W1:Y:S02]  /*300f0*/  SYNCS.PHASECHK.TRANS64.TRYWAIT P0, [R0+URZ+0x2a860], R3 ;  /* 0x02a86003000075a7 */ /* 0x001064000800017f */
[----:B-1----:R-:W-:Y:S05]  /*30100*/  @!P0 NANOSLEEP.SYNCS 0x989680 ;  /* 0x009896800000895d */ /* 0x002fea0003900000 */
[----:B------:R-:W1:Y:S02]  /*30110*/  @!P0 SYNCS.PHASECHK.TRANS64 P0, [R0+URZ+0x2a860], R3 ;  /* 0x02a86003000085a7 */ /* 0x000e64000800007f */
[----:B-1----:R-:W-:Y:S05]  /*30120*/  @!P0 BRA `(.L_x_1967) ;  /* 0xfffffffc00f08947 */ /* 0x002fea000383ffff */
[----:B------:R-:W-:Y:S05]  /*30130*/  BRA `(.L_x_2126) ;  /* 0xffffffac00047947 */ /* 0x000fea000383ffff */
.L_x_1968:
        /* <DEDUP_REMOVED lines=8> */
.L_x_2128:
[----:B------:R-:W-:Y:S05]  /*301c0*/  BSYNC B0 ;  /* 0x0000000000007941 */ /* 0x000fea0003800000 */
.L_x_2127:
        /* <DEDUP_REMOVED lines=15> */
.L_x_2129:
        /* <DEDUP_REMOVED lines=9> */
.L_x_2130:
        /* <DEDUP_REMOVED lines=13> */
.L_x_2131:
[----:B------:R-:W-:Y:S02]  /*30420*/  IMAD.MOV.U32 R13, RZ, RZ, R19 ;  /* 0x000000ffff0d7224 */ /* 0x000fe400078e0013 */
[----:B------:R-:W-:Y:S01]  /*30430*/  IMAD.MOV.U32 R12, RZ, RZ, 0x2 ;  /* 0x00000002ff0c7424 */ /* 0x000fe200078e00ff */
[----:B------:R-:W-:-:S13]  /*30440*/  IADD3 R2, P2, R14, R5, RZ ;  /* 0x000000050e027210 */ /* 0x000fda0007f5e0ff */
[----:B------:R-:W-:Y:S05]  /*30450*/  WARPSYNC.COLLECTIVE R15, `(.L_x_2132) ;  /* 0x000000000f087348 */ /* 0x000fea0003c00000 */
[----:B------:R0:W1:Y:S02]  /*30460*/  SHFL.IDX P6, R14, R13, R12, R11 ;  /* 0x0000000c0d0e7389 */ /* 0x00006400000c000b */
[----:B01----:R-:W-:Y:S01]  /*30470*/  ENDCOLLECTIVE ;  /* 0x000000000000791b */ /* 0x003fe20003800000 */
.L_x_2132:
        /* <DEDUP_REMOVED lines=13> */
.L_x_2133:
[----:B------:R-:W-:Y:S02]  /*30550*/  IMAD.MOV.U32 R13, RZ, RZ, R19 ;  /* 0x000000ffff0d7224 */ /* 0x000fe400078e0013 */
[----:B------:R-:W-:Y:S02]  /*30560*/  IMAD.MOV.U32 R12, RZ, RZ, 0x3 ;  /* 0x00000003ff0c7424 */ /* 0x000fe400078e00ff */
[----:B------:R-:W-:-:S07]  /*30570*/  IMAD.MOV.U32 R10, RZ, RZ, R14 ;  /* 0x000000ffff0a7224 */ /* 0x000fce00078e000e */
[----:B------:R-:W-:Y:S05]  /*30580*/  WARPSYNC.COLLECTIVE R15, `(.L_x_2134) ;  /* 0x000000000f087348 */ /* 0x000fea0003c00000 */
[----:B------:R0:W1:Y:S02]  /*30590*/  SHFL.IDX P6, R14, R13, R12, R11 ;  /* 0x0000000c0d0e7389 */ /* 0x00006400000c000b */
[----:B01----:R-:W-:Y:S01]  /*305a0*/  ENDCOLLECTIVE ;  /* 0x000000000000791b */ /* 0x003fe20003800000 */
.L_x_2134:
        /* <DEDUP_REMOVED lines=14> */
.L_x_2135:
[----:B------:R-:W-:Y:S02]  /*30690*/  IMAD.MOV.U32 R13, RZ, RZ, R19 ;  /* 0x000000ffff0d7224 */ /* 0x000fe400078e0013 */
[----:B------:R-:W-:Y:S01]  /*306a0*/  IMAD.MOV.U32 R12, RZ, RZ, 0x4 ;  /* 0x00000004ff0c7424 */ /* 0x000fe200078e00ff */
[----:B------:R-:W-:-:S13]  /*306b0*/  IADD3 R2, P2, R14, R5, RZ ;  /* 0x000000050e027210 */ /* 0x000fda0007f5e0ff */
[----:B------:R-:W-:Y:S05]  /*306c0*/  WARPSYNC.COLLECTIVE R15, `(.L_x_2136) ;  /* 0x000000000f087348 */ /* 0x000fea0003c00000 */
[----:B------:R0:W1:Y:S02]  /*306d0*/  SHFL.IDX P6, R14, R13, R12, R11 ;  /* 0x0000000c0d0e7389 */ /* 0x00006400000c000b */
[----:B01----:R-:W-:Y:S01]  /*306e0*/  ENDCOLLECTIVE ;  /* 0x000000000000791b */ /* 0x003fe20003800000 */
.L_x_2136:
        /* <DEDUP_REMOVED lines=13> */
.L_x_2137:
[----:B------:R-:W-:Y:S02]  /*307c0*/  IMAD.MOV.U32 R13, RZ, RZ, R19 ;  /* 0x000000ffff0d7224 */ /* 0x000fe400078e0013 */
[----:B------:R-:W-:Y:S02]  /*307d0*/  IMAD.MOV.U32 R12, RZ, RZ, 0x5 ;  /* 0x00000005ff0c7424 */ /* 0x000fe400078e00ff */
[----:B------:R-:W-:-:S07]  /*307e0*/  IMAD.MOV.U32 R10, RZ, RZ, R14 ;  /* 0x000000ffff0a7224 */ /* 0x000fce00078e000e */
[----:B------:R-:W-:Y:S05]  /*307f0*/  WARPSYNC.COLLECTIVE R15, `(.L_x_2138) ;  /* 0x000000000f087348 */ /* 0x000fea0003c00000 */
[----:B------:R0:W1:Y:S02]  /*30800*/  SHFL.IDX P6, R14, R13, R12, R11 ;  /* 0x0000000c0d0e7389 */ /* 0x00006400000c000b */
[----:B01----:R-:W-:Y:S01]  /*30810*/  ENDCOLLECTIVE ;  /* 0x000000000000791b */ /* 0x003fe20003800000 */
.L_x_2138:
        /* <DEDUP_REMOVED lines=12> */
.L_x_2139:
[----:B------:R-:W-:Y:S05]  /*308e0*/  BRA `(.L_x_2140) ;  /* 0xffffffa800007947 */ /* 0x000fea000383ffff */
.L_x_1973:
        /* <DEDUP_REMOVED lines=8> */
.L_x_2142:
[----:B------:R-:W-:Y:S05]  /*30970*/  BSYNC B0 ;  /* 0x0000000000007941 */ /* 0x000fea0003800000 */
.L_x_2141:
        /* <DEDUP_REMOVED lines=9> */
.L_x_2143:
[----:B------:R-:W-:Y:S02]  /*30a10*/  ULDC UR4, c[0x0][0xc3c] ;  /* 0x00030f0000047ab9 */ /* 0x000fe40000000800 */
[----:B------:R-:W-:-:S13]  /*30a20*/  ISETP.GE.OR P1, PT, R9, UR4, !P0 ;  /* 0x0000000409007c0c */ /* 0x000fda000c726670 */
[----:B------:R-:W0:Y:S08]  /*30a30*/  @!P1 LDC.64 R2, c[0x0][0xc80] ;  /* 0x00032000ff029b82 */ /* 0x000e300000000a00 */
[----:B------:R-:W1:Y:S01]  /*30a40*/  @!P1 LDC.64 R4, c[0x0][0xc78] ;  /* 0x00031e00ff049b82 */ /* 0x000e620000000a00 */
[----:B------:R-:W-:Y:S02]  /*30a50*/  IMAD.MOV.U32 R25, RZ, RZ, RZ ;  /* 0x000000ffff197224 */ /* 0x000fe400078e00ff */
[----:B------:R-:W-:-:S02]  /*30a60*/  IMAD.MOV.U32 R11, RZ, RZ, RZ ;  /* 0x000000ffff0b7224 */ /* 0x000fc400078e00ff */
[----:B------:R-:W-:Y:S02]  /*30a70*/  IMAD.MOV.U32 R7, RZ, RZ, R14 ;  /* 0x000000ffff077224 */ /* 0x000fe400078e000e */
[----:B0-----:R-:W-:-:S05]  /*30a80*/  @!P1 IMAD.WIDE R2, R9, 0x4, R2 ;  /* 0x0000000409029825 */ /* 0x001fca00078e0202 */
[----:B------:R1:W2:Y:S02]  /*30a90*/  @!P1 LDG.E R6, desc[UR60][R2.64] ;  /* 0x0000003c02069981 */ /* 0x0002a4000c1e1900 */
[----:B-1----:R-:W-:-:S05]  /*30aa0*/  @!P1 IMAD.WIDE R2, R9, 0x4, R4 ;  /* 0x0000000409029825 */ /* 0x002fca00078e0204 */
[----:B------:R-:W3:Y:S01]  /*30ab0*/  @!P1 LDG.E R5, desc[UR60][R2.64] ;  /* 0x0000003c02059981 */ /* 0x000ee2000c1e1900 */
[----:B------:R-:W-:Y:S01]  /*30ac0*/  IMAD.MOV.U32 R4, RZ, RZ, RZ ;  /* 0x000000ffff047224 */ /* 0x000fe200078e00ff */
[C---:B------:R-:W-:Y:S02]  /*30ad0*/  ISETP.GE.U32.AND P2, PT, R8.reuse, 0x2, PT ;  /* 0x000000020800780c */ /* 0x040fe40003f46070 */
[C---:B------:R-:W-:Y:S02]  /*30ae0*/  ISETP.GE.U32.AND P3, PT, R8.reuse, 0x4, PT ;  /* 0x000000040800780c */ /* 0x040fe40003f66070 */
[C---:B------:R-:W-:Y:S02]  /*30af0*/  ISETP.GE.U32.AND P4, PT, R8.reuse, 0x8, PT ;  /* 0x000000080800780c */ /* 0x040fe40003f86070 */
[----:B------:R-:W-:Y:S01]  /*30b00*/  ISETP.GE.U32.AND P5, PT, R8, 0x10, PT ;  /* 0x000000100800780c */ /* 0x000fe20003fa6070 */
[----:B--2---:R-:W-:Y:S02]  /*30b10*/  @!P1 IMAD.MOV.U32 R25, RZ, RZ, R6 ;  /* 0x000000ffff199224 */ /* 0x004fe400078e0006 */
[----:B------:R-:W-:-:S02]  /*30b20*/  IMAD.MOV.U32 R6, RZ, RZ, RZ ;  /* 0x000000ffff067224 */ /* 0x000fc400078e00ff */
[----:B---3--:R-:W-:Y:S01]  /*30b30*/  @!P1 IMAD.MOV.U32 R4, RZ, RZ, R5 ;  /* 0x000000ffff049224 */ /* 0x008fe200078e0005 */
[----:B------:R-:W-:-:S03]  /*30b40*/  ISETP.NE.AND P1, PT, R8, RZ, PT ;  /* 0x000000ff0800720c */ /* 0x000fc60003f25270 */
[----:B------:R-:W-:-:S10]  /*30b50*/  IMAD R13, R4, R25, RZ ;  /* 0x00000019040d7224 */ /* 0x000fd400078e02ff */
[----:B------:R-:W-:Y:S05]  /*30b60*/  WARPSYNC.COLLECTIVE R15, `(.L_x_2144) ;  /* 0x000000000f087348 */ /* 0x000fea0003c00000 */
[----:B------:R0:W1:Y:S02]  /*30b70*/  SHFL.UP P6, R14, R13, R12, R11 ;  /* 0x0400000c0d0e7389 */ /* 0x00006400000c000b */
[----:B01----:R-:W-:Y:S01]  /*30b80*/  ENDCOLLECTIVE ;  /* 0x000000000000791b */ /* 0x003fe20003800000 */
.L_x_2144:
[----:B------:R-:W-:Y:S01]  /*30b90*/  IMAD.MOV.U32 R12, RZ, RZ, 0x2 ;  /* 0x00000002ff0c7424 */ /* 0x000fe200078e00ff */
[----:B------:R-:W-:-:S05]  /*30ba0*/  SEL R14, R14, RZ, P1 ;  /* 0x000000ff0e0e7207 */ /* 0x000fca0000800000 */
[----:B------:R-:W-:-:S04]  /*30bb0*/  IMAD.IADD R5, R13, 0x1, R14 ;  /* 0x000000010d057824 */ /* 0x000fc800078e020e */
[----:B------:R-:W-:-:S07]  /*30bc0*/  IMAD.MOV.U32 R13, RZ, RZ, R5 ;  /* 0x000000ffff0d7224 */ /* 0x000fce00078e0005 */
[----:B------:R-:W-:Y:S05]  /*30bd0*/  WARPSYNC.COLLECTIVE R15, `(.L_x_2145) ;  /* 0x000000000f087348 */ /* 0x000fea0003c00000 */
[----:B------:R0:W1:Y:S02]  /*30be0*/  SHFL.UP P6, R14, R13, R12, R11 ;  /* 0x0400000c0d0e7389 */ /* 0x00006400000c000b */
[----:B01----:R-:W-:Y:S01]  /*30bf0*/  ENDCOLLECTIVE ;  /* 0x000000000000791b */ /* 0x003fe20003800000 */
.L_x_2145:
[----:B------:R-:W-:Y:S01]  /*30c00*/  IMAD.MOV.U32 R12, RZ, RZ, 0x4 ;  /* 0x00000004ff0c7424 */ /* 0x000fe200078e00ff */
[----:B------:R-:W-:-:S05]  /*30c10*/  SEL R2, R14, RZ, P2 ;  /* 0x000000ff0e027207 */ /* 0x000fca0001000000 */
[----:B------:R-:W-:-:S04]  /*30c20*/  IMAD.IADD R2, R5, 0x1, R2 ;  /* 0x0000000105027824 */ /* 0x000fc800078e0202 */
[----:B------:R-:W-:-:S07]  /*30c30*/  IMAD.MOV.U32 R13, RZ, RZ, R2 ;  /* 0x000000ffff0d7224 */ /* 0x000fce00078e0002 */
[----:B------:R-:W-:Y:S05]  /*30c40*/  WARPSYNC.COLLECTIVE R15, `(.L_x_2146) ;  /* 0x000000000f087348 */ /* 0x000fea0003c00000 */
[----:B------:R0:W1:Y:S02]  /*30c50*/  SHFL.UP P6, R14, R13, R12, R11 ;  /* 0x0400000c0d0e7389 */ /* 0x00006400000c000b */
[----:B01----:R-:W-:Y:S01]  /*30c60*/  ENDCOLLECTIVE ;  /* 0x000000000000791b */ /* 0x003fe20003800000 */
.L_x_2146:
[----:B------:R-:W-:Y:S01]  /*30c70*/  IMAD.MOV.U32 R12, RZ, RZ, 0x8 ;  /* 0x00000008ff0c7424 */ /* 0x000fe200078e00ff */
[----:B------:R-:W-:-:S05]  /*30c80*/  SEL R3, R14, RZ, P3 ;  /* 0x000000ff0e037207 */ /* 0x000fca0001800000 */
[----:B------:R-:W-:-:S04]  /*30c90*/  IMAD.IADD R3, R2, 0x1, R3 ;  /* 0x0000000102037824 */ /* 0x000fc800078e0203 */
[----:B------:R-:W-:-:S07]  /*30ca0*/  IMAD.MOV.U32 R13, RZ, RZ, R3 ;  /* 0x000000ffff0d7224 */ /* 0x000fce00078e0003 */
[----:B------:R-:W-:Y:S05]  /*30cb0*/  WARPSYNC.COLLECTIVE R15, `(.L_x_2147) ;  /* 0x000000000f087348 */ /* 0x000fea0003c00000 */
[----:B------:R0:W1:Y:S02]  /*30cc0*/  SHFL.UP P6, R14, R13, R12, R11 ;  /* 0x0400000c0d0e7389 */ /* 0x00006400000c000b */
[----:B01----:R-:W-:Y:S01]  /*30cd0*/  ENDCOLLECTIVE ;  /* 0x000000000000791b */ /* 0x003fe20003800000 */
.L_x_2147:
[----:B------:R-:W-:Y:S01]  /*30ce0*/  IMAD.MOV.U32 R12, RZ, RZ, 0x10 ;  /* 0x00000010ff0c7424 */ /* 0x000fe200078e00ff */
[----:B------:R-:W-:-:S05]  /*30cf0*/  SEL R14, R14, RZ, P4 ;  /* 0x000000ff0e0e7207 */ /* 0x000fca0002000000 */
[----:B------:R-:W-:-:S04]  /*30d00*/  IMAD.IADD R5, R3, 0x1, R14 ;  /* 0x0000000103057824 */ /* 0x000fc800078e020e */
[----:B------:R-:W-:-:S07]  /*30d10*/  IMAD.MOV.U32 R13, RZ, RZ, R5 ;  /* 0x000000ffff0d7224 */ /* 0x000fce00078e0005 */
[----:B------:R-:W-:Y:S05]  /*30d20*/  WARPSYNC.COLLECTIVE R15, `(.L_x_2148) ;  /* 0x000000000f087348 */ /* 0x000fea0003c00000 */
[----:B------:R0:W1:Y:S02]  /*30d30*/  SHFL.UP P6, R14, R13, R12, R11 ;  /* 0x0400000c0d0e7389 */ /* 0x00006400000c000b */
[----:B01----:R-:W-:Y:S01]  /*30d40*/  ENDCOLLECTIVE ;  /* 0x000000000000791b */ /* 0x003fe20003800000 */
.L_x_2148:
        /* <DEDUP_REMOVED lines=8> */
.L_x_2149:
[----:B------:R-:W-:Y:S05]  /*30dd0*/  BRA `(.L_x_2150) ;  /* 0xffffffa8000c7947 */ /* 0x000fea000383ffff */
.L_x_1976:
[----:B------:R-:W-:Y:S01]  /*30de0*/  BSSY B0, `(.L_x_2151) ;  /* 0x0000007000007945 */ /* 0x000fe20003800000 */
[----:B------:R-:W-:Y:S02]  /*30df0*/  IMAD.MOV.U32 R12, RZ, RZ, 0x1 ;  /* 0x00000001ff0c7424 */ /* 0x000fe400078e00ff */
[----:B------:R-:W-:Y:S02]  /*30e00*/  IMAD.MOV.U32 R11, RZ, RZ, RZ ;  /* 0x000000ffff0b7224 */ /* 0x000fe400078e00ff */
[----:B------:R-:W-:-:S07]  /*30e10*/  IMAD.MOV.U32 R15, RZ, RZ, -0x1 ;  /* 0xffffffffff0f7424 */ /* 0x000fce00078e00ff */
[----:B0-----:R-:W-:Y:S05]  /*30e20*/  WARPSYNC.COLLECTIVE R15, `(.L_x_2152) ;  /* 0x000000000f087348 */ /* 0x001fea0003c00000 */
[----:B------:R1:W2:Y:S02]  /*30e30*/  SHFL.UP P6, R14, R13, R12, R11 ;  /* 0x0400000c0d0e7389 */ /* 0x0002a400000c000b */
[----:B012---:R-:W-:Y:S01]  /*30e40*/  ENDCOLLECTIVE ;  /* 0x000000000000791b */ /* 0x007fe20003800000 */
.L_x_2152:
[----:B------:R-:W-:Y:S05]  /*30e50*/  BSYNC B0 ;  /* 0x0000000000007941 */ /* 0x000fea0003800000 */
.L_x_2151:
        /* <DEDUP_REMOVED lines=8> */
.L_x_2153:
[----:B------:R-:W-:Y:S01]  /*30ee0*/  IMAD.MOV.U32 R12, RZ, RZ, 0x4 ;  /* 0x00000004ff0c7424 */ /* 0x000fe200078e00ff */
[----:B------:R-:W-:-:S05]  /*30ef0*/  SEL R2, R14, RZ, P2 ;  /* 0x000000ff0e027207 */ /* 0x000fca0001000000 */
[----:B------:R-:W-:-:S04]  /*30f00*/  IMAD.IADD R2, R13, 0x1, R2 ;  /* 0x000000010d027824 */ /* 0x000fc800078e0202 */
[----:B------:R-:W-:-:S07]  /*30f10*/  IMAD.MOV.U32 R13, RZ, RZ, R2 ;  /* 0x000000ffff0d7224 */ /* 0x000fce00078e0002 */
[----:B------:R-:W-:Y:S05]  /*30f20*/  WARPSYNC.COLLECTIVE R15, `(.L_x_2154) ;  /* 0x000000000f087348 */ /* 0x000fea0003c00000 */
[----:B------:R0:W1:Y:S02]  /*30f30*/  SHFL.UP P6, R14, R13, R12, R11 ;  /* 0x0400000c0d0e7389 */ /* 0x00006400000c000b */
[----:B01----:R-:W-:Y:S01]  /*30f40*/  ENDCOLLECTIVE ;  /* 0x000000000000791b */ /* 0x003fe20003800000 */
.L_x_2154:
[----:B------:R-:W-:Y:S01]  /*30f50*/  IMAD.MOV.U32 R12, RZ, RZ, 0x8 ;  /* 0x00000008ff0c7424 */ /* 0x000fe200078e00ff */
[----:B------:R-:W-:-:S05]  /*30f60*/  SEL R3, R14, RZ, P3 ;  /* 0x000000ff0e037207 */ /* 0x000fca0001800000 */
[----:B------:R-:W-:-:S04]  /*30f70*/  IMAD.IADD R3, R2, 0x1, R3 ;  /* 0x0000000102037824 */ /* 0x000fc800078e0203 */
[----:B------:R-:W-:-:S07]  /*30f80*/  IMAD.MOV.U32 R13, RZ, RZ, R3 ;  /* 0x000000ffff0d7224 */ /* 0x000fce00078e0003 */
[----:B------:R-:W-:Y:S05]  /*30f90*/  WARPSYNC.COLLECTIVE R15, `(.L_x_2155) ;  /* 0x000000000f087348 */ /* 0x000fea0003c00000 */
[----:B------:R0:W1:Y:S02]  /*30fa0*/  SHFL.UP P6, R14, R13, R12, R11 ;  /* 0x0400000c0d0e7389 */ /* 0x00006400000c000b */
[----:B01----:R-:W-:Y:S01]  /*30fb0*/  ENDCOLLECTIVE ;  /* 0x000000000000791b */ /* 0x003fe20003800000 */
.L_x_2155:
[----:B------:R-:W-:Y:S01]  /*30fc0*/  IMAD.MOV.U32 R12, RZ, RZ, 0x10 ;  /* 0x00000010ff0c7424 */ /* 0x000fe200078e00ff */
[----:B------:R-:W-:-:S05]  /*30fd0*/  SEL R14, R14, RZ, P4 ;  /* 0x000000ff0e0e7207 */ /* 0x000fca0002000000 */
[----:B------:R-:W-:-:S04]  /*30fe0*/  IMAD.IADD R5, R3, 0x1, R14 ;  /* 0x0000000103057824 */ /* 0x000fc800078e020e */
[----:B------:R-:W-:-:S07]  /*30ff0*/  IMAD.MOV.U32 R13, RZ, RZ, R5 ;  /* 0x000000ffff0d7224 */ /* 0x000fce00078e0005 */
[----:B------:R-:W-:Y:S05]  /*31000*/  WARPSYNC.COLLECTIVE R15, `(.L_x_2156) ;  /* 0x000000000f087348 */ /* 0x000fea0003c00000 */
[----:B------:R0:W1:Y:S02]  /*31010*/  SHFL.UP P6, R14, R13, R12, R11 ;  /* 0x0400000c0d0e7389 */ /* 0x00006400000c000b */
[----:B01----:R-:W-:Y:S01]  /*31020*/  ENDCOLLECTIVE ;  /* 0x000000000000791b */ /* 0x003fe20003800000 */
.L_x_2156:
        /* <DEDUP_REMOVED lines=8> */
.L_x_2157:
[----:B------:R-:W-:Y:S05]  /*310b0*/  BRA `(.L_x_2158) ;  /* 0xffffffa400f87947 */ /* 0x000fea000383ffff */
.L_x_1978:
[----:B------:R-:W-:Y:S01]  /*310c0*/  BSSY B0, `(.L_x_2159) ;  /* 0x0000006000007945 */ /* 0x000fe20003800000 */
[----:B------:R-:W-:Y:S01]  /*310d0*/  PLOP3.LUT P6, PT, P6, PT, PT, 0x8, 0x0 ;  /* 0x000000000000781c */ /* 0x000fe200037ce170 */
[----:B------:R-:W-:-:S12]  /*310e0*/  IMAD.MOV.U32 R15, RZ, RZ, -0x1 ;  /* 0xffffffffff0f7424 */ /* 0x000fd800078e00ff */
[----:B01----:R-:W-:Y:S05]  /*310f0*/  WARPSYNC.COLLECTIVE R15, `(.L_x_2160) ;  /* 0x000000000f087348 */ /* 0x003fea0003c00000 */
[----:B------:R-:W-:Y:S01]  /*31100*/  VOTE.ANY R14, PT, P6 ;  /* 0x00000000000e7806 */ /* 0x000fe200030e0100 */
[----:B01----:R-:W-:Y:S06]  /*31110*/  ENDCOLLECTIVE ;  /* 0x000000000000791b */ /* 0x003fec0003800000 */
.L_x_2160:
[----:B------:R-:W-:Y:S05]  /*31120*/  BSYNC B0 ;  /* 0x0000000000007941 */ /* 0x000fea0003800000 */
.L_x_2159:
        /* <DEDUP_REMOVED lines=8> */
.L_x_2161:
[----:B------:R-:W-:Y:S02]  /*311b0*/  IMAD.IADD R27, R12, 0x1, R27 ;  /* 0x000000010c1b7824 */ /* 0x000fe400078e021b */
[----:B------:R-:W-:Y:S02]  /*311c0*/  IMAD.MOV.U32 R13, RZ, RZ, R4 ;  /* 0x000000ffff0d7224 */ /* 0x000fe400078e0004 */
[----:B------:R-:W-:-:S07]  /*311d0*/  IMAD.MOV.U32 R25, RZ, RZ, R14 ;  /* 0x000000ffff197224 */ /* 0x000fce00078e000e */
[----:B------:R-:W-:Y:S05]  /*311e0*/  WARPSYNC.COLLECTIVE R15, `(.L_x_2162) ;  /* 0x000000000f087348 */ /* 0x000fea0003c00000 */
[----:B------:R0:W1:Y:S02]  /*311f0*/  SHFL.IDX P6, R14, R13, R12, R11 ;  /* 0x0000000c0d0e7389 */ /* 0x00006400000c000b */
[----:B01----:R-:W-:Y:S01]  /*31200*/  ENDCOLLECTIVE ;  /* 0x000000000000791b */ /* 0x003fe20003800000 */
.L_x_2162:
[----:B------:R-:W-:Y:S01]  /*31210*/  IMAD.MOV.U32 R4, RZ, RZ, R14 ;  /* 0x000000ffff047224 */ /* 0x000fe200078e000e */
[----:B------:R-:W-:Y:S06]  /*31220*/  BRA `(.L_x_2163) ;  /* 0xffffffa400dc7947 */ /* 0x000fec000383ffff */
.L_x_1980:
[----:B------:R-:W-:Y:S01]  /*31230*/  BSSY B0, `(.L_x_2164) ;  /* 0x0000007000007945 */ /* 0x000fe20003800000 */
[----:B------:R-:W-:Y:S02]  /*31240*/  IMAD.MOV.U32 R13, RZ, RZ, R2 ;  /* 0x000000ffff0d7224 */ /* 0x000fe400078e0002 */
[----:B------:R-:W-:Y:S02]  /*31250*/  IMAD.MOV.U32 R11, RZ, RZ, 0x1f ;  /* 0x0000001fff0b7424 */ /* 0x000fe400078e00ff */
[----:B------:R-:W-:-:S07]  /*31260*/  IMAD.MOV.U32 R15, RZ, RZ, -0x1 ;  /* 0xffffffffff0f7424 */ /* 0x000fce00078e00ff */
[----:B01-34-:R-:W-:Y:S05]  /*31270*/  WARPSYNC.COLLECTIVE R15, `(.L_x_2165) ;  /* 0x000000000f087348 */ /* 0x01bfea0003c00000 */
[----:B------:R2:W0:Y:S02]  /*31280*/  SHFL.IDX P6, R14, R13, R12, R11 ;  /* 0x0000000c0d0e7389 */ /* 0x00042400000c000b */
[----:B01234-:R-:W-:Y:S01]  /*31290*/  ENDCOLLECTIVE ;  /* 0x000000000000791b */ /* 0x01ffe20003800000 */
.L_x_2165:
[----:B------:R-:W-:Y:S05]  /*312a0*/  BSYNC B0 ;  /* 0x0000000000007941 */ /* 0x000fea0003800000 */
.L_x_2164:
[----:B------:R-:W-:Y:S01]  /*312b0*/  IMAD.MOV.U32 R6, RZ, RZ, R14 ;  /* 0x000000ffff067224 */ /* 0x000fe200078e000e */
[----:B------:R-:W-:Y:S06]  /*312c0*/  BRA `(.L_x_1979) ;  /* 0xffffffa400cc7947 */ /* 0x000fec000383ffff */
.L_x_1986:
[----:B0-----:R0:W2:Y:S02]  /*312d0*/  SYNCS.PHASECHK.TRANS64.TRYWAIT P0, [R7+URZ+0x2a820], R0 ;  /* 0x02a82000070075a7 */ /* 0x0010a4000800017f */
[----:B--2---:R-:W-:Y:S05]  /*312e0*/  @!P0 NANOSLEEP.SYNCS 0x989680 ;  /* 0x009896800000895d */ /* 0x004fea0003900000 */
[----:B------:R-:W2:Y:S02]  /*312f0*/  @!P0 SYNCS.PHASECHK.TRANS64 P0, [R7+URZ+0x2a820], R0 ;  /* 0x02a82000070085a7 */ /* 0x000ea4000800007f */
[----:B--2---:R-:W-:Y:S05]  /*31300*/  @!P0 BRA `(.L_x_1986) ;  /* 0xfffffffc00f08947 */ /* 0x004fea000383ffff */
[----:B------:R-:W-:Y:S05]  /*31310*/  BRA `(.L_x_2166) ;  /* 0xffffffb000247947 */ /* 0x000fea000383ffff */
.L_x_1987:
[----:B------:R-:W2:Y:S01]  /*31320*/  S2R R2, SR_TID.X ;  /* 0x0000000000027919 */ /* 0x000ea20000002100 */
[----:B------:R-:W-:Y:S01]  /*31330*/  BSSY B0, `(.L_x_2167) ;  /* 0x000000a000007945 */ /* 0x000fe20003800000 */
[----:B------:R-:W-:Y:S02]  /*31340*/  IMAD.MOV.U32 R12, RZ, RZ, RZ ;  /* 0x000000ffff0c7224 */ /* 0x000fe400078e00ff */
[----:B------:R-:W-:Y:S02]  /*31350*/  IMAD.MOV.U32 R11, RZ, RZ, 0x1f ;  /* 0x0000001fff0b7424 */ /* 0x000fe400078e00ff */
[----:B------:R-:W-:Y:S01]  /*31360*/  IMAD.MOV.U32 R15, RZ, RZ, -0x1 ;  /* 0xffffffffff0f7424 */ /* 0x000fe200078e00ff */
[----:B--2---:R-:W-:-:S04]  /*31370*/  SHF.R.U32.HI R2, RZ, 0x5, R2 ;  /* 0x00000005ff027819 */ /* 0x004fc80000011602 */
[----:B------:R-:W-:-:S05]  /*31380*/  LOP3.LUT R2, R2, 0x3, RZ, 0xc0, !PT ;  /* 0x0000000302027812 */ /* 0x000fca00078ec0ff */
[----:B------:R-:W-:-:S07]  /*31390*/  IMAD.MOV.U32 R13, RZ, RZ, R2 ;  /* 0x000000ffff0d7224 */ /* 0x000fce00078e0002 */
[----:B01-3--:R-:W-:Y:S05]  /*313a0*/  WARPSYNC.COLLECTIVE R15, `(.L_x_2168) ;  /* 0x000000000f087348 */ /* 0x00bfea0003c00000 */
[----:B------:R2:W4:Y:S02]  /*313b0*/  SHFL.IDX P6, R14, R13, R12, R11 ;  /* 0x0000000c0d0e7389 */ /* 0x00052400000c000b */
[----:B01234-:R-:W-:Y:S01]  /*313c0*/  ENDCOLLECTIVE ;  /* 0x000000000000791b */ /* 0x01ffe20003800000 */
.L_x_2168:
[----:B------:R-:W-:Y:S05]  /*313d0*/  BSYNC B0 ;  /* 0x0000000000007941 */ /* 0x000fea0003800000 */
.L_x_2167:
[----:B------:R-:W-:Y:S05]  /*313e0*/  BRA `(.L_x_2169) ;  /* 0xffffffb0000c7947 */ /* 0x000fea000383ffff */
.L_x_1988:
[----:B------:R-:W-:Y:S01]  /*313f0*/  BSSY B0, `(.L_x_2170) ;  /* 0x0000006000007945 */ /* 0x000fe20003800000 */
[----:B------:R-:W-:-:S07]  /*31400*/  IMAD.MOV.U32 R15, RZ, RZ, -0x1 ;  /* 0xffffffffff0f7424 */ /* 0x000fce00078e00ff */
[----:B01-3--:R-:W-:Y:S05]  /*31410*/  WARPSYNC.COLLECTIVE R15, `(.L_x_2171) ;  /* 0x000000000f0c7348 */ /* 0x00bfea0003c00000 */
[----:B------:R-:W-:Y:S02]  /*31420*/  ELECT P6, UR62, PT ;  /* 0x00000000003e782f */ /* 0x000fe400038c0000 */
[----:B------:R-:W-:Y:S01]  /*31430*/  MOV R14, UR62 ;  /* 0x0000003e000e7c02 */ /* 0x000fe20008000f00 */
[----:B01-3--:R-:W-:Y:S10]  /*31440*/  ENDCOLLECTIVE ;  /* 0x000000000000791b */ /* 0x00bff40003800000 */
.L_x_2171:
[----:B------:R-:W-:Y:S05]  /*31450*/  BSYNC B0 ;  /* 0x0000000000007941 */ /* 0x000fea0003800000 */
.L_x_2170:
[----:B------:R-:W-:Y:S05]  /*31460*/  BRA `(.L_x_2172) ;  /* 0xffffffb000007947 */ /* 0x000fea000383ffff */
.L_x_1990:
[----:B0-----:R0:W2:Y:S02]  /*31470*/  SYNCS.PHASECHK.TRANS64.TRYWAIT P1, [R5+URZ+0x2a840], R0 ;  /* 0x02a84000050075a7 */ /* 0x0010a4000802017f */
[----:B--2---:R-:W-:Y:S05]  /*31480*/  @!P1 NANOSLEEP.SYNCS 0x989680 ;  /* 0x009896800000995d */ /* 0x004fea0003900000 */
[----:B------:R-:W2:Y:S02]  /*31490*/  @!P1 SYNCS.PHASECHK.TRANS64 P1, [R5+URZ+0x2a840], R0 ;  /* 0x02a84000050095a7 */ /* 0x000ea4000802007f */
[----:B--2---:R-:W-:Y:S05]  /*314a0*/  @!P1 BRA `(.L_x_1990) ;  /* 0xfffffffc00f09947 */ /* 0x004fea000383ffff */
[----:B------:R-:W-:Y:S05]  /*314b0*/  BRA `(.L_x_2173) ;  /* 0xffffffb000287947 */ /* 0x000fea000383ffff */
.L_x_1992:
[----:B--2---:R2:W4:Y:S02]  /*314c0*/  SYNCS.PHASECHK.TRANS64.TRYWAIT P1, [R3+URZ+0x2a840], R2 ;  /* 0x02a84002030075a7 */ /* 0x004524000802017f */
[----:B----4-:R-:W-:Y:S05]  /*314d0*/  @!P1 NANOSLEEP.SYNCS 0x989680 ;  /* 0x009896800000995d */ /* 0x010fea0003900000 */
[----:B------:R-:W4:Y:S02]  /*314e0*/  @!P1 SYNCS.PHASECHK.TRANS64 P1, [R3+URZ+0x2a840], R2 ;  /* 0x02a84002030095a7 */ /* 0x000f24000802007f */
[----:B----4-:R-:W-:Y:S05]  /*314f0*/  @!P1 BRA `(.L_x_1992) ;  /* 0xfffffffc00f09947 */ /* 0x010fea000383ffff */
[----:B------:R-:W-:Y:S05]  /*31500*/  BRA `(.L_x_2174) ;  /* 0xffffffb000347947 */ /* 0x000fea000383ffff */
.L_x_1994:
[----:B----4-:R4:W0:Y:S02]  /*31510*/  SYNCS.PHASECHK.TRANS64.TRYWAIT P1, [R5+URZ+0x2a860], R0 ;  /* 0x02a86000050075a7 */ /* 0x010824000802017f */
[----:B0-----:R-:W-:Y:S05]  /*31520*/  @!P1 NANOSLEEP.SYNCS 0x989680 ;  /* 0x009896800000995d */ /* 0x001fea0003900000 */
[----:B------:R-:W0:Y:S02]  /*31530*/  @!P1 SYNCS.PHASECHK.TRANS64 P1, [R5+URZ+0x2a860], R0 ;  /* 0x02a86000050095a7 */ /* 0x000e24000802007f */
[----:B0-----:R-:W-:Y:S05]  /*31540*/  @!P1 BRA `(.L_x_1994) ;  /* 0xfffffffc00f09947 */ /* 0x001fea000383ffff */
[----:B------:R-:W-:Y:S05]  /*31550*/  BRA `(.L_x_2175) ;  /* 0xffffffb000307947 */ /* 0x000fea000383ffff */
.L_x_2176:
        /* <DEDUP_REMOVED lines=10> */
.L_x_15738:


//--------------------- .text._ZN7cutlass13device_kernelIN5flash11enable_sm90INS1_16FlashAttnFwdSm90INS1_25CollectiveMainloopFwdSm90ILi2EN4cute5tupleIJNS5_1CILi1EEES8_S8_EEENS6_IJNS7_ILi128EEENS7_ILi96EEENS7_ILi192EEEEEELi128ENS_10bfloat16_tEfNS_4arch4Sm90ELb1ELb0ELb1ELb0ELb1ELb0ELb0ELb1ELb1ELb1ELb1ELb0EEENS1_21CollectiveEpilogueFwdINS6_IJSA_SA_SB_EEES9_SE_SG_Li256ELb0ELb1ELb1ELb0EEENS1_19SingleTileSchedulerILb0ELb1ELb1ELi128EEEEEEEEEvNT_6ParamsE --------------------------
	.section	.text._ZN7cutlass13device_kernelIN5flash11enable_sm90INS1_16FlashAttnFwdSm90INS1_25CollectiveMainloopFwdSm90ILi2EN4cute5tupleIJNS5_1CILi1EEES8_S8_EEENS6_IJNS7_ILi128EEENS7_ILi96EEENS7_ILi192EEEEEELi128ENS_10bfloat16_tEfNS_4arch4Sm90ELb1ELb0ELb1ELb0ELb1ELb0ELb0ELb1ELb1ELb1ELb1ELb0EEENS1_21CollectiveEpilogueFwdINS6_IJSA_SA_SB_EEES9_SE_SG_Li256ELb0ELb1ELb1ELb0EEENS1_19SingleTileSchedulerILb0ELb1ELb1ELi128EEEEEEEEEvNT_6ParamsE,"ax",@progbits
	.align	128
.text._ZN7cutlass13device_kernelIN5flash11enable_sm90INS1_16FlashAttnFwdSm90INS1_25CollectiveMainloopFwdSm90ILi2EN4cute5tupleIJNS5_1CILi1EEES8_S8_EEENS6_IJNS7_ILi128EEENS7_ILi96EEENS7_ILi192EEEEEELi128ENS_10bfloat16_tEfNS_4arch4Sm90ELb1ELb0ELb1ELb0ELb1ELb0ELb0ELb1ELb1ELb1ELb1ELb0EEENS1_21CollectiveEpilogueFwdINS6_IJSA_SA_SB_EEES9_SE_SG_Li256ELb0ELb1ELb1ELb0EEENS1_19SingleTileSchedulerILb0ELb1ELb1ELi128EEEEEEEEEvNT_6ParamsE:
        .type           _ZN7cutlass13device_kernelIN5flash11enable_sm90INS1_16FlashAttnFwdSm90INS1_25CollectiveMainloopFwdSm90ILi2EN4cute5tupleIJNS5_1CILi1EEES8_S8_EEENS6_IJNS7_ILi128EEENS7_ILi96EEENS7_ILi192EEEEEELi128ENS_10bfloat16_tEfNS_4arch4Sm90ELb1ELb0ELb1ELb0ELb1ELb0ELb0ELb1ELb1ELb1ELb1ELb0EEENS1_21CollectiveEpilogueFwdINS6_IJSA_SA_SB_EEES9_SE_SG_Li256ELb0ELb1ELb1ELb0EEENS1_19SingleTileSchedulerILb0ELb1ELb1ELi128EEEEEEEEEvNT_6ParamsE,@function
        .size           _ZN7cutlass13device_kernelIN5flash11enable_sm90INS1_16FlashAttnFwdSm90INS1_25CollectiveMainloopFwdSm90ILi2EN4cute5tupleIJNS5_1CILi1EEES8_S8_EEENS6_IJNS7_ILi128EEENS7_ILi96EEENS7_ILi192EEEEEELi128ENS_10bfloat16_tEfNS_4arch4Sm90ELb1ELb0ELb1ELb0ELb1ELb0ELb0ELb1ELb1ELb1ELb1ELb0EEENS1_21CollectiveEpilogueFwdINS6_IJSA_SA_SB_EEES9_SE_SG_Li256ELb0ELb1ELb1ELb0EEENS1_19SingleTileSchedulerILb0ELb1ELb1ELi128EEEEEEEEEvNT_6ParamsE,(.L_x_15739 - _ZN7cutlass13device_kernelIN5flash11enable_sm90INS1_16FlashAttnFwdSm90INS1_25CollectiveMainloopFwdSm90ILi2EN4cute5tupleIJNS5_1CILi1EEES8_S8_EEENS6_IJNS7_ILi128EEENS7_ILi96EEENS7_ILi192EEEEEELi128ENS_10bfloat16_tEfNS_4arch4Sm90ELb1ELb0ELb1ELb0ELb1ELb0ELb0ELb1ELb1ELb1ELb1ELb0EEENS1_21CollectiveEpilogueFwdINS6_IJSA_SA_SB_EEES9_SE_SG_Li256ELb0ELb1ELb1ELb0EEENS1_19SingleTileSchedulerILb0ELb1ELb1ELi128EEEEEEEEEvNT_6ParamsE)
        .other          _ZN7cutlass13device_kernelIN5flash11enable_sm90INS1_16FlashAttnFwdSm90INS1_25CollectiveMainloopFwdSm90ILi2EN4cute5tupleIJNS5_1CILi1EEES8_S8_EEENS6_IJNS7_ILi128EEENS7_ILi96EEENS7_ILi192EEEEEELi128ENS_10bfloat16_tEfNS_4arch4Sm90ELb1ELb0ELb1ELb0ELb1ELb0ELb0ELb1ELb1ELb1ELb1ELb0EEENS1_21CollectiveEpilogueFwdINS6_IJSA_SA_SB_EEES9_SE_SG_Li256ELb0ELb1ELb1ELb0EEENS1_19SingleTileSchedulerILb0ELb1ELb1ELi128EEEEEEEEEvNT_6ParamsE,@"STO_CUDA_ENTRY STV_DEFAULT"
_ZN7cutlass13device_kernelIN5flash11enable_sm90INS1_16FlashAttnFwdSm90INS1_25CollectiveMainloopFwdSm90ILi2EN4cute5tupleIJNS5_1CILi1EEES8_S8_EEENS6_IJNS7_ILi128EEENS7_ILi96EEENS7_ILi192EEEEEELi128ENS_10bfloat16_tEfNS_4arch4Sm90ELb1ELb0ELb1ELb0ELb1ELb0ELb0ELb1ELb1ELb1ELb1ELb0EEENS1_21CollectiveEpilogueFwdINS6_IJSA_SA_SB_EEES9_SE_SG_Li256ELb0ELb1ELb1ELb0EEENS1_19SingleTileSchedulerILb0ELb1ELb1ELi128EEEEEEEEEvNT_6ParamsE:
        /* <DEDUP_REMOVED lines=44> */
.L_x_2177:
        /* <DEDUP_REMOVED lines=22> */
.L_x_2178:
        /* <DEDUP_REMOVED lines=18> */
.L_x_2179:
        /* <DEDUP_REMOVED lines=22> */
.L_x_2180:
        /* <DEDUP_REMOVED lines=23> */
.L_x_2181:
        /* <DEDUP_REMOVED lines=8> */
[----:B------:R-:W-:-:S10]  /*0890*/  IMAD.U32 R2, RZ, RZ, UR4 ;  /* 0x00000004ff027e24 */ /* 0x000fd4000f8e00ff */
[----:B------:R-:W-:Y:S05]  /*08a0*/  @!P0 BRA `(.L_x_2183) ;  /* 0x000000a000748947 */ /* 0x000fea0003800000 */
.L_x_2184:
        /* <DEDUP_REMOVED lines=14> */
[----:B--2---:R-:W-:Y:S02]  /*0990*/  ISETP.LE.AND P0, PT, RZ, UR5, PT ;  /* 0x00000005ff007c0c */ /* 0x004fe4000bf03270 */
[----:B------:R-:W-:-:S05]  /*09a0*/  IADD3 R0, -R16, RZ, RZ ;  /* 0x000000ff10007210 */ /* 0x000fca0007ffe1ff */
[----:B------:R-:W-:-:S06]  /*09b0*/  IMAD R17, R3, R0, UR4 ;  /* 0x0000000403117e24 */ /* 0x000fcc000f8e0200 */
[----:B------:R-:W-:Y:S05]  /*09c0*/  @!P0 BRA `(.L_x_2185) ;  /* 0x000000d800d88947 */ /* 0x000fea0003800000 */
[----:B------:R-:W0:Y:S01]  /*09d0*/  S2UR UR42, SR_CTAID.X ;  /* 0x00000000002a79c3 */ /* 0x000e220000002500 */
[----:B------:R-:W-:Y:S01]  /*09e0*/  ULDC UR4, c[0x0][0x448] ;  /* 0x0001120000047ab9 */ /* 0x000fe20000000800 */
[----:B------:R-:W-:Y:S01]  /*09f0*/  SHF.R.U32.HI R6, RZ, 0x10, R17 ;  /* 0x00000010ff067819 */ /* 0x000fe20000011611 */
[----:B------:R-:W-:Y:S01]  /*0a00*/  UISETP.NE.AND UP0, UPT, UR4, 0x1, UPT ;  /* 0x000000010400788c */ /* 0x000fe2000bf05270 */
[----:B------:R-:W-:Y:S01]  /*0a10*/  LOP3.LUT R17, R17, 0xffff, RZ, 0xc0, !PT ;  /* 0x0000ffff11117812 */ /* 0x000fe200078ec0ff */
[----:B------:R-:W-:Y:S02]  /*0a20*/  IMAD.MOV.U32 R22, RZ, RZ, RZ ;  /* 0x000000ffff167224 */ /* 0x000fe400078e00ff */
[----:B------:R-:W-:Y:S01]  /*0a30*/  UP2UR UR38, UPR, URZ, 0x1 ;  /* 0x000000013f267883 */ /* 0x000fe20008000000 */
[----:B------:R-:W1:Y:S06]  /*0a40*/  LDC.64 R4, c[0x0][0x418] ;  /* 0x00010600ff047b82 */ /* 0x000e6c0000000a00 */
[----:B------:R-:W-:Y:S01]  /*0a50*/  @UP0 ULDC UR5, c[0x0][0x44c] ;  /* 0x0001130000050ab9 */ /* 0x000fe20000000800 */
[----:B------:R-:W-:Y:S01]  /*0a60*/  @UP0 ULDC UR7, c[0x0][0x450] ;  /* 0x0001140000070ab9 */ /* 0x000fe20000000800 */
[----:B------:R-:W2:Y:S08]  /*0a70*/  LDC R3, c[0x0][0x288] ;  /* 0x0000a200ff037b82 */ /* 0x000eb00000000800 */
[----:B------:R-:W3:Y:S01]  /*0a80*/  LDC R18, c[0x0][0x424] ;  /* 0x00010900ff127b82 */ /* 0x000ee20000000800 */
[----:B0-----:R-:W-:-:S04]  /*0a90*/  USHF.L.U32 UR42, UR42, 0x7, URZ ;  /* 0x000000072a2a7899 */ /* 0x001fc8000800063f */
[----:B------:R-:W-:Y:S02]  /*0aa0*/  @UP0 UIADD3 UR4, UR42, 0x7f, URZ ;  /* 0x0000007f2a040890 */ /* 0x000fe4000fffe03f */
[----:B------:R-:W-:Y:S01]  /*0ab0*/  UIADD3 UR6, UR42, 0x7f, URZ ;  /* 0x0000007f2a067890 */ /* 0x000fe2000fffe03f */
[----:B------:R-:W0:Y:S01]  /*0ac0*/  LDC R7, c[0x0][0x2f0] ;  /* 0x0000bc00ff077b82 */ /* 0x000e220000000800 */
[----:B-1----:R-:W-:Y:S01]  /*0ad0*/  ISETP.NE.U32.AND P0, PT, R4, RZ, PT ;  /* 0x000000ff0400720c */ /* 0x002fe20003f05070 */
[----:B------:R-:W-:-:S03]  /*0ae0*/  UIMAD.WIDE.U32 UR4, UR4, UR5, URZ ;  /* 0x00000005040472a5 */ /* 0x000fc6000f8e003f */
[----:B------:R-:W-:Y:S01]  /*0af0*/  ISETP.NE.AND.EX P0, PT, R5, RZ, PT, P0 ;  /* 0x000000ff0500720c */ /* 0x000fe20003f05300 */
[----:B------:R-:W-:Y:S01]  /*0b00*/  @UP0 USHF.R.U32.HI UR6, URZ, UR7, UR5 ;  /* 0x000000073f060299 */ /* 0x000fe20008011605 */
[----:B--2---:R-:W-:Y:S02]  /*0b10*/  IADD3 R3, -R3, 0x60, RZ ;  /* 0x0000006003037810 */ /* 0x004fe40007ffe1ff */
[----:B---3--:R-:W-:Y:S02]  /*0b20*/  SEL R18, R18, 0x1, P0 ;  /* 0x0000000112127807 */ /* 0x008fe40000000000 */
[----:B------:R-:W-:-:S03]  /*0b30*/  ISETP.NE.AND P0, PT, R6, RZ, PT ;  /* 0x000000ff0600720c */ /* 0x000fc60003f05270 */
[CC--:B0-----:R-:W-:Y:S02]  /*0b40*/  IMAD R3, R18.reuse, R7.reuse, R3 ;  /* 0x0000000712037224 */ /* 0x0c1fe400078e0203 */
[----:B------:R-:W-:Y:S02]  /*0b50*/  IMAD R0, R18, R7, 0x5f ;  /* 0x0000005f12007424 */ /* 0x000fe400078e0207 */
[----:B------:R-:W-:Y:S02]  /*0b60*/  VIADD R3, R3, UR6 ;  /* 0x0000000603037c36 */ /* 0x000fe40008000000 */
[----:B------:R-:W-:-:S04]  /*0b70*/  IMAD.HI R0, R0, 0x2aaaaaab, RZ ;  /* 0x2aaaaaab00007827 */ /* 0x000fc800078e02ff */
[----:B------:R-:W0:Y:S01]  /*0b80*/  @!P0 LDC R6, c[0x0][0x9f0] ;  /* 0x00027c00ff068b82 */ /* 0x000e220000000800 */
[----:B------:R-:W-:Y:S01]  /*0b90*/  IMAD.HI R4, R3, 0x2aaaaaab, RZ ;  /* 0x2aaaaaab03047827 */ /* 0x000fe200078e02ff */
[----:B------:R-:W-:-:S04]  /*0ba0*/  SHF.R.U32.HI R3, RZ, 0x1f, R0 ;  /* 0x0000001fff037819 */ /* 0x000fc80000011600 */
[----:B------:R-:W-:Y:S02]  /*0bb0*/  SHF.R.U32.HI R5, RZ, 0x1f, R4 ;  /* 0x0000001fff057819 */ /* 0x000fe40000011604 */
[----:B------:R-:W-:Y:S02]  /*0bc0*/  LEA.HI.SX32 R3, R0, R3, 0x1c ;  /* 0x0000000300037211 */ /* 0x000fe400078fe2ff */
[----:B------:R-:W-:-:S04]  /*0bd0*/  LEA.HI.SX32 R4, R4, R5, 0x1c ;  /* 0x0000000504047211 */ /* 0x000fc800078fe2ff */
[----:B------:R-:W-:-:S04]  /*0be0*/  VIMNMX R13, R3, R4, PT ;  /* 0x00000004030d7248 */ /* 0x000fc80003fe0100 */
[----:B------:R-:W-:-:S13]  /*0bf0*/  ISETP.GE.AND P1, PT, R13, 0x1, PT ;  /* 0x000000010d00780c */ /* 0x000fda0003f26270 */
[----:B------:R-:W-:Y:S05]  /*0c00*/  @!P1 BRA `(.L_x_2186) ;  /* 0x00000000006c9947 */ /* 0x000fea0003800000 */
[-C--:B0-----:R-:W-:Y:S02]  /*0c10*/  IABS R9, R6.reuse ;  /* 0x0000000600097213 */ /* 0x081fe40000000000 */
[----:B------:R-:W-:Y:S02]  /*0c20*/  IADD3 R3, R6, -0x1, R13 ;  /* 0xffffffff06037810 */ /* 0x000fe40007ffe00d */
[----:B------:R-:W0:Y:S01]  /*0c30*/  I2F.RP R0, R9 ;  /* 0x0000000900007306 */ /* 0x000e220000209400 */
[----:B------:R-:W-:-:S05]  /*0c40*/  IABS R10, R6 ;  /* 0x00000006000a7213 */ /* 0x000fca0000000000 */
[----:B------:R-:W-:Y:S02]  /*0c50*/  IMAD.MOV R10, RZ, RZ, -R10 ;  /* 0x000000ffff0a7224 */ /* 0x000fe400078e0a0a */
[----:B0-----:R-:W0:Y:S02]  /*0c60*/  MUFU.RCP R0, R0 ;  /* 0x0000000000007308 */ /* 0x001e240000001000 */
[----:B0-----:R-:W-:Y:S02]  /*0c70*/  IADD3 R4, R0, 0xffffffe, RZ ;  /* 0x0ffffffe00047810 */ /* 0x001fe40007ffe0ff */
[----:B------:R-:W-:-:S04]  /*0c80*/  IABS R0, R3 ;  /* 0x0000000300007213 */ /* 0x000fc80000000000 */
[----:B------:R0:W1:Y:S01]  /*0c90*/  F2I.FTZ.U32.TRUNC.NTZ R5, R4 ;  /* 0x0000000400057305 */ /* 0x000062000021f000 */
[----:B------:R-:W-:-:S04]  /*0ca0*/  LOP3.LUT R3, R3, R6, RZ, 0x3c, !PT ;  /* 0x0000000603037212 */ /* 0x000fc800078e3cff */
[----:B------:R-:W-:Y:S02]  /*0cb0*/  ISETP.GE.AND P2, PT, R3, RZ, PT ;  /* 0x000000ff0300720c */ /* 0x000fe40003f46270 */
[----:B0-----:R-:W-:Y:S01]  /*0cc0*/  MOV R4, RZ ;  /* 0x000000ff00047202 */ /* 0x001fe20000000f00 */
[----:B-1----:R-:W-:-:S04]  /*0cd0*/  IMAD.MOV R8, RZ, RZ, -R5 ;  /* 0x000000ffff087224 */ /* 0x002fc800078e0a05 */
[----:B------:R-:W-:-:S04]  /*0ce0*/  IMAD R11, R8, R9, RZ ;  /* 0x00000009080b7224 */ /* 0x000fc800078e02ff */
[----:B------:R-:W-:-:S04]  /*0cf0*/  IMAD.HI.U32 R5, R5, R11, R4 ;  /* 0x0000000b05057227 */ /* 0x000fc800078e0004 */
[----:B------:R-:W-:Y:S02]  /*0d00*/  IMAD.MOV.U32 R4, RZ, RZ, R10 ;  /* 0x000000ffff047224 */ /* 0x000fe400078e000a */
[----:B------:R-:W-:-:S04]  /*0d10*/  IMAD.HI.U32 R5, R5, R0, RZ ;  /* 0x0000000005057227 */ /* 0x000fc800078e00ff */
[----:B------:R-:W-:-:S05]  /*0d20*/  IMAD R0, R5, R4, R0 ;  /* 0x0000000405007224 */ /* 0x000fca00078e0200 */
[----:B------:R-:W-:-:S13]  /*0d30*/  ISETP.GT.U32.AND P1, PT, R9, R0, PT ;  /* 0x000000000900720c */ /* 0x000fda0003f24070 */
[----:B------:R-:W-:Y:S01]  /*0d40*/  @!P1 IMAD.IADD R0, R0, 0x1, -R9 ;  /* 0x0000000100009824 */ /* 0x000fe200078e0a09 */
[----:B------:R-:W-:Y:S02]  /*0d50*/  @!P1 IADD3 R5, R5, 0x1, RZ ;  /* 0x0000000105059810 */ /* 0x000fe40007ffe0ff */
[----:B------:R-:W-:Y:S02]  /*0d60*/  ISETP.NE.AND P1, PT, R6, RZ, PT ;  /* 0x000000ff0600720c */ /* 0x000fe40003f25270 */
[----:B------:R-:W-:-:S13]  /*0d70*/  ISETP.GE.U32.AND P0, PT, R0, R9, PT ;  /* 0x000000090000720c */ /* 0x000fda0003f06070 */
[----:B------:R-:W-:-:S04]  /*0d80*/  @P0 VIADD R5, R5, 0x1 ;  /* 0x0000000105050836 */ /* 0x000fc80000000000 */
[----:B------:R-:W-:Y:S01]  /*0d90*/  @!P2 IMAD.MOV R5, RZ, RZ, -R5 ;  /* 0x000000ffff05a224 */ /* 0x000fe200078e0a05 */
[----:B------:R-:W-:-:S04]  /*0da0*/  @!P1 LOP3.LUT R5, RZ, R6, RZ, 0x33, !PT ;  /* 0x00000006ff059212 */ /* 0x000fc800078e33ff */
[----:B------:R-:W-:-:S07]  /*0db0*/  MOV R22, R5 ;  /* 0x0000000500167202 */ /* 0x000fce0000000f00 */
.L_x_2186:
[-C--:B------:R-:W-:Y:S01]  /*0dc0*/  IMAD R17, R17, R22.reuse, RZ ;  /* 0x0000001611117224 */ /* 0x080fe200078e02ff */
[----:B------:R-:W-:Y:S01]  /*0dd0*/  PLOP3.LUT P0, PT, PT, PT, PT, 0x80, 0x0 ;  /* 0x000000000000781c */ /* 0x000fe20003f0f070 */
[----:B------:R-:W-:Y:S01]  /*0de0*/  VIADD R23, R19, 0xffffff80 ;  /* 0xffffff8013177836 */ /* 0x000fe20000000000 */
[----:B------:R-:W-:Y:S01]  /*0df0*/  MOV R3, RZ ;  /* 0x000000ff00037202 */ /* 0x000fe20000000f00 */
        /* <DEDUP_REMOVED lines=35> */
[----:B------:R-:W-:Y:S01]  /*1030*/  IMAD R19, R18, R7, RZ ;  /* 0x0000000712137224 */ /* 0x000fe200078e02ff */
[----:B------:R-:W-:Y:S06]  /*1040*/  @!P1 BRA `(.L_x_2187) ;  /* 0x0000008000709947 */ /* 0x000fec0003800000 */
[----:B------:R-:W-:Y:S01]  /*1050*/  SHF.R.S32.HI R72, RZ, 0x1f, R23 ;  /* 0x0000001fff487819 */ /* 0x000fe20000011417 */
[----:B------:R-:W1:Y:S01]  /*1060*/  S2UR UR6, SR_CgaCtaId ;  /* 0x00000000000679c3 */ /* 0x000e620000008800 */
[----:B------:R-:W-:Y:S02]  /*1070*/  UMOV UR39, 0x400 ;  /* 0x0000040000277882 */ /* 0x000fe40000000000 */
[----:B------:R-:W-:-:S04]  /*1080*/  LEA.HI R73, R72, R23, RZ, 0x7 ;  /* 0x0000001748497211 */ /* 0x000fc800078f38ff */
[----:B------:R-:W-:-:S05]  /*1090*/  SHF.R.S32.HI R74, RZ, 0x7, R73 ;  /* 0x00000007ff4a7819 */ /* 0x000fca0000011449 */
[----:B------:R-:W2:Y:S01]  /*10a0*/  SHFL.IDX PT, R0, R74, RZ, 0x1f ;  /* 0x00001fff4a007589 */ /* 0x000ea200000e0000 */
[----:B-1----:R-:W-:-:S04]  /*10b0*/  ULEA UR39, UR6, UR39, 0x18 ;  /* 0x0000002706277291 */ /* 0x002fc8000f8ec03f */
[----:B------:R-:W-:-:S04]  /*10c0*/  UIADD3 UR6, UR39, 0xc400, URZ ;  /* 0x0000c40027067890 */ /* 0x000fc8000fffe03f */
[----:B------:R-:W-:Y:S01]  /*10d0*/  ULOP3.LUT UP0, URZ, UR6, 0x1bf, URZ, 0xc0, !UPT ;  /* 0x000001bf063f7892 */ /* 0x000fe2000f80c03f */
[----:B--2---:R-:W-:-:S05]  /*10e0*/  R2UR UR4, R0 ;  /* 0x00000000000472ca */ /* 0x004fca00000e0000 */
        /* <DEDUP_REMOVED lines=12> */
[----:B------:R1:W2:Y:S01]  /*11b0*/  LDC.64 R14, c[0x4][R0] ;  /* 0x01000000000e7b82 */ /* 0x0002a20000000a00 */
[----:B------:R-:W-:Y:S01]  /*11c0*/  IMAD.U32 R5, RZ, RZ, UR5 ;  /* 0x00000005ff057e24 */ /* 0x000fe2000f8e00ff */
[----:B------:R-:W-:Y:S01]  /*11d0*/  ULDC.64 UR4, c[0x4][0xf8] ;  /* 0x01003e0000047ab9 */ /* 0x000fe20000000a00 */
[----:B------:R-:W-:Y:S01]  /*11e0*/  IMAD.U32 R10, RZ, RZ, UR6 ;  /* 0x00000006ff0a7e24 */ /* 0x000fe2000f8e00ff */
[----:B0-----:R-:W-:Y:S01]  /*11f0*/  MOV R6, UR4 ;  /* 0x0000000400067c02 */ /* 0x001fe20008000f00 */
[----:B------:R-:W-:Y:S01]  /*1200*/  IMAD.U32 R7, RZ, RZ, UR5 ;  /* 0x00000005ff077e24 */ /* 0x000fe2000f8e00ff */
[----:B------:R-:W-:Y:S01]  /*1210*/  MOV R11, UR7 ;  /* 0x00000007000b7c02 */ /* 0x000fe20008000f00 */
[----:B------:R-:W-:Y:S01]  /*1220*/  IMAD.MOV.U32 R8, RZ, RZ, 0x70 ;  /* 0x00000070ff087424 */ /* 0x000fe200078e00ff */
[----:B------:R-:W-:Y:S01]  /*1230*/  MOV R13, RZ ;  /* 0x000000ff000d7202 */ /* 0x000fe20000000f00 */
[----:B-1----:R-:W-:-:S07]  /*1240*/  IMAD.MOV.U32 R12, RZ, RZ, 0x1 ;  /* 0x00000001ff0c7424 */ /* 0x002fce00078e00ff */
[----:B------:R-:W-:-:S07]  /*1250*/  LEPC R20, `(.L_x_2188) ;  /* 0x000000001014794e */ /* 0x000fce0000000000 */
[----:B--2---:R-:W-:Y:S05]  /*1260*/  CALL.ABS.NOINC R14 ;  /* 0x000000000e007343 */ /* 0x004fea0003c00000 */
.L_x_2188:
[----:B------:R-:W-:-:S04]  /*1270*/  SHF.L.U32 R0, RZ, 0x1f, RZ ;  /* 0x0000001fff007819 */ /* 0x000fc800000006ff */
[----:B------:R-:W1:Y:S02]  /*1280*/  SYNCS.PHASECHK.TRANS64.TRYWAIT P0, [UR39+0x2a800], R0 ;  /* 0x02a80000ff0075a7 */ /* 0x000e640008000167 */
[----:B-1----:R-:W-:Y:S05]  /*1290*/  @!P0 BRA `(.L_x_2189) ;  /* 0x000000d000ac8947 */ /* 0x002fea0003800000 */
.L_x_2274:
[----:B------:R-:W-:-:S13]  /*12a0*/  R2UR UR4, R2 ;  /* 0x00000000020472ca */ /* 0x000fda00000e0000 */
[----:B------:R-:W-:-:S06]  /*12b0*/  ULOP3.LUT UR4, UR4, 0x1, URZ, 0xfc, !UPT ;  /* 0x0000000104047892 */ /* 0x000fcc000f8efc3f */
[----:B-1----:R-:W-:-:S05]  /*12c0*/  IMAD.U32 R3, RZ, RZ, UR4 ;  /* 0x00000004ff037e24 */ /* 0x002fca000f8e00ff */
[----:B------:R-:W-:-:S13]  /*12d0*/  ISETP.NE.AND P0, PT, R3, 0x3, PT ;  /* 0x000000030300780c */ /* 0x000fda0003f05270 */
[----:B------:R-:W-:Y:S05]  /*12e0*/  @!P0 BRA `(.L_x_2190) ;  /* 0x0000000000048947 */ /* 0x000fea0003800000 */
[----:B------:R-:W-:Y:S01]  /*12f0*/  BPT.TRAP 0x1 ;  /* 0x000000040000795c */ /* 0x000fe20000300000 */
.L_x_2190:
[----:B------:R1:W2:Y:S01]  /*1300*/  SYNCS.PHASECHK.TRANS64.TRYWAIT P1, [UR39+0x2a830], R0 ;  /* 0x02a83000ff0075a7 */ /* 0x0002a20008020167 */
[----:B------:R-:W-:Y:S05]  /*1310*/  @!P0 BRA `(.L_x_2191) ;  /* 0x0000000000048947 */ /* 0x000fea0003800000 */
[----:B------:R-:W-:Y:S01]  /*1320*/  BPT.TRAP 0x1 ;  /* 0x000000040000795c */ /* 0x000fe20000300000 */
.L_x_2191:
[----:B------:R-:W-:-:S05]  /*1330*/  IMAD.U32 R8, RZ, RZ, UR40 ;  /* 0x00000028ff087e24 */ /* 0x000fca000f8e00ff */
[----:B------:R-:W-:Y:S01]  /*1340*/  LOP3.LUT R8, R8, 0x10000, RZ, 0xfc, !PT ;  /* 0x0001000008087812 */ /* 0x000fe200078efcff */
[----:B--2---:R-:W-:Y:S06]  /*1350*/  @P1 BRA `(.L_x_2192) ;  /* 0x0000000000081947 */ /* 0x004fec0003800000 */
[----:B------:R-:W2:Y:S02]  /*1360*/  SYNCS.PHASECHK.TRANS64.TRYWAIT P1, [UR39+0x2a830], R0 ;  /* 0x02a83000ff0075a7 */ /* 0x000ea40008020167 */
[----:B--2---:R-:W-:Y:S05]  /*1370*/  @!P1 BRA `(.L_x_2193) ;  /* 0x000000d0008c9947 */ /* 0x004fea0003800000 */
.L_x_2192:
[----:B------:R-:W-:Y:S05]  /*1380*/  WARPSYNC.ALL ;  /* 0x0000000000007948 */ /* 0x000fea0003800000 */
[----:B------:R-:W-:Y:S01]  /*1390*/  MOV R9, 0x40000040 ;  /* 0x4000004000097802 */ /* 0x000fe20000000f00 */
[----:B------:R-:W-:Y:S01]  /*13a0*/  UIADD3 UR4, UR39, 0x18400, URZ ;  /* 0x0001840027047890 */ /* 0x000fe2000fffe03f */
[----:B------:R-:W-:Y:S01]  /*13b0*/  R2UR UR8, R8 ;  /* 0x00000000080872ca */ /* 0x000fe200000e0000 */
[----:B------:R-:W-:Y:S01]  /*13c0*/  WARPGROUP.ARRIVE ;  /* 0x00000000000079c5 */ /* 0x000fe20000000000 */
[----:B------:R-:W-:Y:S01]  /*13d0*/  R2UR UR9, R9 ;  /* 0x00000000090972ca */ /* 0x000fe200000e0000 */
[----:B------:R-:W-:-:S04]  /*13e0*/  USHF.R.U32.HI UR4, URZ, 0x4, UR4 ;  /* 0x000000043f047899 */ /* 0x000fc80008011604 */
[----:B------:R-:W3:Y:S01]  /*13f0*/  S2UR UR61, SR_CgaCtaId ;  /* 0x00000000003d79c3 */ /* 0x000ee20000008800 */
[----:B------:R-:W-:Y:S01]  /*1400*/  UMOV UR11, 0x40000040 ;  /* 0x40000040000b7882 */ /* 0x000fe20000000000 */
[----:B------:R-:W-:Y:S01]  /*1410*/  UMOV UR7, 0x40000040 ;  /* 0x4000004000077882 */ /* 0x000fe20000000000 */
[----:B------:R-:W-:Y:S01]  /*1420*/  ULOP3.LUT UR4, UR4, 0x3fff, URZ, 0xc0, !UPT ;  /* 0x00003fff04047892 */ /* 0x000fe2000f8ec03f */
[----:B------:R-:W-:Y:S01]  /*1430*/  UMOV UR13, 0x40000040 ;  /* 0x40000040000d7882 */ /* 0x000fe20000000000 */
[----:B------:R-:W-:Y:S02]  /*1440*/  UMOV UR15, 0x40000040 ;  /* 0x40000040000f7882 */ /* 0x000fe40000000000 */
[----:B------:R-:W-:Y:S01]  /*1450*/  ULOP3.LUT UR60, UR4, 0x10000, URZ, 0xfc, !UPT ;  /* 0x00010000043c7892 */ /* 0x000fe2000f8efc3f */
[----:B------:R-:W-:Y:S01]  /*1460*/  UMOV UR17, 0x40000040 ;  /* 0x4000004000117882 */ /* 0x000fe20000000000 */
[----:B------:R-:W-:Y:S02]  /*1470*/  UMOV UR19, 0x40000040 ;  /* 0x4000004000137882 */ /* 0x000fe40000000000 */
[----:B------:R-:W-:-:S02]  /*1480*/  UIADD3 UR6, UR60, 0x2, URZ ;  /* 0x000000023c067890 */ /* 0x000fc4000fffe03f */
[----:B------:R-:W-:Y:S02]  /*1490*/  UIADD3 UR14, UR60, 0x4, URZ ;  /* 0x000000043c0e7890 */ /* 0x000fe4000fffe03f */
[----:B------:R-:W-:Y:S01]  /*14a0*/  UMOV UR10, UR60 ;  /* 0x0000003c000a7c82 */ /* 0x000fe20008000000 */
[----:B------:R-:W-:Y:S01]  /*14b0*/  UIADD3 UR18, UR60, 0x6, URZ ;  /* 0x000000063c127890 */ /* 0x000fe2000fffe03f */
[----:B------:R-:W-:Y:S01]  /*14c0*/  HGMMA.64x96x16.F32.BF16 R24, gdesc[UR8], RZ, !UPT, gsb0 ;  /* 0x01600000081879f0 */ /* 0x000fe2000c0018ff */
[----:B------:R-:W-:Y:S01]  /*14d0*/  R2UR UR10, R8 ;  /* 0x00000000080a72ca */ /* 0x000fe200000e0000 */
[----:B------:R-:W-:Y:S01]  /*14e0*/  UMOV UR9, 0x40000040 ;  /* 0x4000004000097882 */ /* 0x000fe20000000000 */
[----:B------:R-:W-:Y:S01]  /*14f0*/  UIADD3 UR22, UR60, 0x300, URZ ;  /* 0x000003003c167890 */ /* 0x000fe2000fffe03f */
[----:B------:R-:W-:Y:S01]  /*1500*/  UMOV UR5, UR9 ;  /* 0x0000000900057c82 */ /* 0x000fe20008000000 */
[----:B------:R-:W-:Y:S01]  /*1510*/  UMOV UR21, 0x40000040 ;  /* 0x4000004000157882 */ /* 0x000fe20000000000 */
[----:B------:R-:W-:Y:S01]  /*1520*/  UMOV UR23, 0x40000040 ;  /* 0x4000004000177882 */ /* 0x000fe20000000000 */
[----:B------:R-:W-:Y:S01]  /*1530*/  UIADD3 UR26, UR60, 0x302, URZ ;  /* 0x000003023c1a7890 */ /* 0x000fe2000fffe03f */
[----:B------:R-:W-:Y:S01]  /*1540*/  UMOV UR25, 0x40000040 ;  /* 0x4000004000197882 */ /* 0x000fe20000000000 */
[----:B------:R-:W-:Y:S01]  /*1550*/  UMOV UR27, 0x40000040 ;  /* 0x40000040001b7882 */ /* 0x000fe20000000000 */
[----:B------:R-:W-:-:S04]  /*1560*/  UIADD3 UR30, UR60, 0x304, URZ ;  /* 0x000003043c1e7890 */ /* 0x000fc8000fffe03f */
[----:B------:R-:W-:Y:S02]  /*1570*/  UIADD3 UR8, UR10, 0x2, URZ ;  /* 0x000000020a087890 */ /* 0x000fe4000fffe03f */
[----:B------:R-:W-:Y:S02]  /*1580*/  UIADD3 UR12, UR10, 0x4, URZ ;  /* 0x000000040a0c7890 */ /* 0x000fe4000fffe03f */
[----:B------:R-:W-:Y:S02]  /*1590*/  UIADD3 UR16, UR10, 0x6, URZ ;  /* 0x000000060a107890 */ /* 0x000fe4000fffe03f */
[----:B------:R-:W-:Y:S01]  /*15a0*/  UIADD3 UR20, UR10, 0x400, URZ ;  /* 0x000004000a147890 */ /* 0x000fe2000fffe03f */
[----:B------:R-:W-:Y:S01]  /*15b0*/  UMOV UR4, UR8 ;  /* 0x0000000800047c82 */ /* 0x000fe20008000000 */
        /* <DEDUP_REMOVED lines=8> */
[----:B------:R-:W-:Y:S01]  /*1640*/  UIADD3 UR40, UR10, 0x800, URZ ;  /* 0x000008000a287890 */ /* 0x000fe2000fffe03f */
[----:B------:R-:W-:Y:S01]  /*1650*/  UMOV UR41, 0x40000040 ;  /* 0x4000004000297882 */ /* 0x000fe20000000000 */
[----:B------:R-:W-:Y:S01]  /*1660*/  UIADD3 UR44, UR10, 0x802, URZ ;  /* 0x000008020a2c7890 */ /* 0x000fe2000fffe03f */
[----:B------:R-:W-:Y:S01]  /*1670*/  UMOV UR45, 0x40000040 ;  /* 0x40000040002d7882 */ /* 0x000fe20000000000 */
[----:B------:R-:W-:Y:S01]  /*1680*/  UIADD3 UR48, UR10, 0x804, URZ ;  /* 0x000008040a307890 */ /* 0x000fe2000fffe03f */
[----:B------:R-:W-:Y:S01]  /*1690*/  UMOV UR49, 0x40000040 ;  /* 0x4000004000317882 */ /* 0x000fe20000000000 */
[----:B------:R-:W-:Y:S01]  /*16a0*/  UIADD3 UR52, UR10, 0x806, URZ ;  /* 0x000008060a347890 */ /* 0x000fe2000fffe03f */
[----:B------:R-:W-:Y:S01]  /*16b0*/  UMOV UR53, 0x40000040 ;  /* 0x4000004000357882 */ /* 0x000fe20000000000 */
        /* <DEDUP_REMOVED lines=50> */
[----:B---3--:R-:W-:Y:S05]  /*19e0*/  @!P0 BRA `(.L_x_2194) ;  /* 0x0000000000048947 */ /* 0x008fea0003800000 */
[----:B------:R-:W-:Y:S01]  /*19f0*/  BPT.TRAP 0x1 ;  /* 0x000000040000795c */ /* 0x000fe20000300000 */
.L_x_2194:
[----:B-12---:R-:W-:Y:S01]  /*1a00*/  LOP3.LUT R0, R73, 0xffffff80, RZ, 0xc0, !PT ;  /* 0xffffff8049007812 */ /* 0x006fe200078ec0ff */
[----:B------:R-:W-:Y:S01]  /*1a10*/  UISETP.NE.AND UP0, UPT, UR38, URZ, UPT ;  /* 0x0000003f2600728c */ /* 0x000fe2000bf05270 */
[----:B------:R-:W-:Y:S01]  /*1a20*/  LEA.HI R72, R72, R23, RZ, 0x2 ;  /* 0x0000001748487211 */ /* 0x000fe200078f10ff */
[----:B------:R-:W-:Y:S01]  /*1a30*/  ULDC UR4, c[0x0][0x9d8] ;  /* 0x0002760000047ab9 */ /* 0x000fe20000000800 */
[----:B------:R-:W-:Y:S01]  /*1a40*/  LEA.HI R14, R74, R74, RZ, 0x1 ;  /* 0x0000004a4a0e7211 */ /* 0x000fe200078f08ff */
[----:B------:R-:W-:Y:S01]  /*1a50*/  IMAD.IADD R10, R23, 0x1, -R0 ;  /* 0x00000001170a7824 */ /* 0x000fe200078e0a00 */
[----:B------:R-:W-:Y:S01]  /*1a60*/  LOP3.LUT R72, R72, 0xfffffffc, RZ, 0xc0, !PT ;  /* 0xfffffffc48487812 */ /* 0x000fe200078ec0ff */
[----:B------:R-:W-:Y:S01]  /*1a70*/  FMUL.FTZ R5, R25, UR4 ;  /* 0x0000000419057c20 */ /* 0x000fe20008410000 */
[----:B------:R-:W-:Y:S01]  /*1a80*/  PLOP3.LUT P1, PT, PT, PT, UP0, 0x80, 0x0 ;  /* 0x000000000000781c */ /* 0x000fe20003f2f008 */
[----:B------:R-:W-:Y:S01]  /*1a90*/  FMUL.FTZ R26, R26, UR4 ;  /* 0x000000041a1a7c20 */ /* 0x000fe20008410000 */
[----:B------:R-:W-:Y:S01]  /*1aa0*/  SHF.R.S32.HI R7, RZ, 0x1f, R10 ;  /* 0x0000001fff077819 */ /* 0x000fe2000001140a */
[----:B------:R-:W-:Y:S01]  /*1ab0*/  IMAD.IADD R72, R23, 0x1, -R72 ;  /* 0x0000000117487824 */ /* 0x000fe200078e0a48 */
[----:B------:R-:W-:Y:S01]  /*1ac0*/  LOP3.LUT R23, R14, 0x3fffffe, RZ, 0xc0, !PT ;  /* 0x03fffffe0e177812 */ /* 0x000fe200078ec0ff */
[----:B------:R-:W-:Y:S01]  /*1ad0*/  @UP0 ULDC UR5, c[0x0][0x44c] ;  /* 0x0001130000050ab9 */ /* 0x000fe20000000800 */
[-C--:B------:R-:W-:Y:S01]  /*1ae0*/  LEA.HI R4, R7, R10.reuse, RZ, 0x2 ;  /* 0x0000000a07047211 */ /* 0x080fe200078f10ff */
[----:B------:R-:W-:Y:S01]  /*1af0*/  FMUL.FTZ R27, R27, UR4 ;  /* 0x000000041b1b7c20 */ /* 0x000fe20008410000 */
[----:B------:R-:W-:Y:S01]  /*1b00*/  LEA.HI R7, R7, R10, RZ, 0x5 ;  /* 0x0000000a07077211 */ /* 0x000fe200078f28ff */
[----:B------:R-:W-:Y:S01]  /*1b10*/  FMUL.FTZ R30, R30, UR4 ;  /* 0x000000041e1e7c20 */ /* 0x000fe20008410000 */
[--C-:B------:R-:W-:Y:S01]  /*1b20*/  SHF.R.S32.HI R0, RZ, 0x2, R4.reuse ;  /* 0x00000002ff007819 */ /* 0x100fe20000011404 */
[----:B------:R-:W1:Y:S01]  /*1b30*/  MUFU.TANH R26, R26 ;  /* 0x0000001a001a7308 */ /* 0x000e620000002400 */
[----:B------:R-:W-:Y:S01]  /*1b40*/  SHF.R.S32.HI R11, RZ, 0x1f, R4 ;  /* 0x0000001fff0b7819 */ /* 0x000fe20000011404 */
[----:B------:R-:W-:Y:S01]  /*1b50*/  FMUL.FTZ R31, R31, UR4 ;  /* 0x000000041f1f7c20 */ /* 0x000fe20008410000 */
[----:B------:R-:W-:Y:S01]  /*1b60*/  SHF.R.S32.HI R7, RZ, 0x5, R7 ;  /* 0x00000005ff077819 */ /* 0x000fe20000011407 */
[----:B------:R-:W-:Y:S01]  /*1b70*/  FMUL.FTZ R3, R24, UR4 ;  /* 0x0000000418037c20 */ /* 0x000fe20008410000 */
[----:B------:R-:W-:Y:S01]  /*1b80*/  LEA.HI R11, R11, R0, RZ, 0x3 ;  /* 0x000000000b0b7211 */ /* 0x000fe200078f18ff */
[----:B------:R-:W-:Y:S01]  /*1b90*/  FMUL.FTZ R34, R34, UR4 ;  /* 0x0000000422227c20 */ /* 0x000fe20008410000 */
[----:B------:R-:W-:Y:S01]  /*1ba0*/  LEA R14, R7, UR42, 0x4 ;  /* 0x0000002a070e7c11 */ /* 0x000fe2000f8e20ff */
[----:B------:R-:W2:Y:S01]  /*1bb0*/  MUFU.TANH R27, R27 ;  /* 0x0000001b001b7308 */ /* 0x000ea20000002400 */
[----:B------:R-:W-:Y:S01]  /*1bc0*/  LOP3.LUT R11, R11, 0xfffffff8, RZ, 0xc0, !PT ;  /* 0xfffffff80b0b7812 */ /* 0x000fe200078ec0ff */
[----:B------:R-:W-:Y:S01]  /*1bd0*/  FMUL.FTZ R35, R35, UR4 ;  /* 0x0000000423237c20 */ /* 0x000fe20008410000 */
[----:B------:R-:W-:Y:S01]  /*1be0*/  LEA.HI R7, R72, R72, RZ, 0x1 ;  /* 0x0000004848077211 */ /* 0x000fe200078f08ff */
[----:B------:R-:W-:Y:S01]  /*1bf0*/  FMUL.FTZ R38, R38, UR4 ;  /* 0x0000000426267c20 */ /* 0x000fe20008410000 */
[----:B------:R-:W-:Y:S01]  /*1c00*/  IADD3 R23, R74, -R23, RZ ;  /* 0x800000174a177210 */ /* 0x000fe20007ffe0ff */
[----:B------:R-:W-:Y:S01]  /*1c10*/  FMUL.FTZ R21, R36, UR4 ;  /* 0x0000000424157c20 */ /* 0x000fe20008410000 */
[----:B------:R-:W-:Y:S01]  /*1c20*/  IADD3 R14, R14, R0, -R11 ;  /* 0x000000000e0e7210 */ /* 0x000fe20007ffe80b */
[----:B------:R-:W3:Y:S01]  /*1c30*/  MUFU.TANH R30, R30 ;  /* 0x0000001e001e7308 */ /* 0x000ee20000002400 */
[----:B------:R-:W-:Y:S01]  /*1c40*/  LOP3.LUT R7, R7, 0x1ffffffe, RZ, 0xc0, !PT ;  /* 0x1ffffffe07077812 */ /* 0x000fe200078ec0ff */
[----:B------:R-:W-:Y:S01]  /*1c50*/  FMUL.FTZ R46, R46, UR4 ;  /* 0x000000042e2e7c20 */ /* 0x000fe20008410000 */
[----:B------:R-:W-:Y:S01]  /*1c60*/  PLOP3.LUT P2, PT, PT, PT, UP0, 0x80, 0x0 ;  /* 0x000000000000781c */ /* 0x000fe20003f4f008 */
[----:B------:R-:W-:Y:S01]  /*1c70*/  IMAD R14, R23, 0x40, R14 ;  /* 0x00000040170e7824 */ /* 0x000fe200078e020e */
[----:B------:R-:W-:Y:S01]  /*1c80*/  LOP3.LUT R11, R4, 0x7ffffffc, RZ, 0xc0, !PT ;  /* 0x7ffffffc040b7812 */ /* 0x000fe200078ec0ff */
[----:B------:R-:W-:-:S02]  /*1c90*/  IMAD.IADD R7, R72, 0x1, -R7 ;  /* 0x0000000148077824 */ /* 0x000fc400078e0a07 */
[----:B------:R-:W-:Y:S01]  /*1ca0*/  FMUL.FTZ R39, R39, UR4 ;  /* 0x0000000427277c20 */ /* 0x000fe20008410000 */
[----:B------:R-:W-:Y:S01]  /*1cb0*/  IMAD.MOV.U32 R23, RZ, RZ, -0x60 ;  /* 0xffffffa0ff177424 */ /* 0x000fe200078e00ff */
[----:B------:R-:W-:Y:S01]  /*1cc0*/  IADD3 R10, R10, -R11, RZ ;  /* 0x8000000b0a0a7210 */ /* 0x000fe20007ffe0ff */
[C---:B------:R-:W-:Y:S01]  /*1cd0*/  IMAD R4, R22.reuse, -0x60, R19 ;  /* 0xffffffa016047824 */ /* 0x040fe200078e0213 */
[----:B------:R-:W-:Y:S01]  /*1ce0*/  LEA R7, R7, R14, 0x3 ;  /* 0x0000000e07077211 */ /* 0x000fe200078e18ff */
[----:B------:R-:W-:Y:S01]  /*1cf0*/  IMAD R23, R22, R23, 0x61 ;  /* 0x0000006116177424 */ /* 0x000fe200078e0217 */
[----:B------:R-:W4:Y:S01]  /*1d00*/  MUFU.TANH R31, R31 ;  /* 0x0000001f001f7308 */ /* 0x000f220000002400 */
[----:B------:R-:W-:Y:S02]  /*1d10*/  VIADD R11, R4, 0x60 ;  /* 0x00000060040b7836 */ /* 0x000fe40000000000 */
[----:B------:R-:W-:Y:S01]  /*1d20*/  FMUL.FTZ R50, R50, UR4 ;  /* 0x0000000432327c20 */ /* 0x000fe20008410000 */
[----:B------:R-:W-:Y:S01]  /*1d30*/  @P1 IMAD.HI.U32 R0, R7, UR5, RZ ;  /* 0x0000000507001c27 */ /* 0x000fe2000f8e00ff */
[----:B------:R-:W-:-:S03]  /*1d40*/  @UP0 ULDC UR5, c[0x0][0x450] ;  /* 0x0001140000050ab9 */ /* 0x000fc60000000800 */
[----:B------:R-:W-:Y:S01]  /*1d50*/  FMUL.FTZ R42, R42, UR4 ;  /* 0x000000042a2a7c20 */ /* 0x000fe20008410000 */
[----:B------:R-:W-:Y:S01]  /*1d60*/  FMUL.FTZ R54, R54, UR4 ;  /* 0x0000000436367c20 */ /* 0x000fe20008410000 */
[----:B------:R-:W-:Y:S01]  /*1d70*/  IMAD.MOV.U32 R14, RZ, RZ, R7 ;  /* 0x000000ffff0e7224 */ /* 0x000fe200078e0007 */
[----:B------:R-:W-:Y:S01]  /*1d80*/  @P2 SHF.R.U32.HI R14, RZ, UR5, R0 ;  /* 0x00000005ff0e2c19 */ /* 0x000fe20008011600 */
[C---:B------:R-:W-:Y:S01]  /*1d90*/  IMAD R23, R10.reuse, -0x2, R23 ;  /* 0xfffffffe0a177824 */ /* 0x040fe200078e0217 */
[----:B------:R-:W5:Y:S01]  /*1da0*/  LDC R0, c[0x0][0x288] ;  /* 0x0000a200ff007b82 */ /* 0x000f620000000800 */
[----:B------:R-:W-:Y:S01]  /*1db0*/  IMAD R11, R10, -0x2, R11 ;  /* 0xfffffffe0a0b7824 */ /* 0x000fe200078e020b */
[----:B------:R-:W-:Y:S01]  /*1dc0*/  MUFU.TANH R34, R34 ;  /* 0x0000002200227308 */ /* 0x000fe20000002400 */
[----:B------:R-:W1:Y:S01]  /*1dd0*/  SHFL.IDX PT, R25, R14, 0x1, 0x1c1f ;  /* 0x003c1f000e197f89 */ /* 0x000e6200000e0000 */
        /* <DEDUP_REMOVED lines=13> */
[----:B------:R-:W4:Y:S01]  /*1eb0*/  SHFL.IDX PT, R14, R14, RZ, 0x1c1f ;  /* 0x001c1fff0e0e7589 */ /* 0x000f2200000e0000 */
[----:B------:R-:W-:Y:S01]  /*1ec0*/  MUFU.TANH R38, R38 ;  /* 0x0000002600267308 */ /* 0x000fe20000002400 */
[----:B0-----:R-:W-:Y:S01]  /*1ed0*/  FMUL.FTZ R6, R28, UR4 ;  /* 0x000000041c067c20 */ /* 0x001fe20008410000 */
[----:B------:R-:W-:Y:S01]  /*1ee0*/  FMUL.FTZ R12, R29, UR4 ;  /* 0x000000041d0c7c20 */ /* 0x000fe20008410000 */
[----:B------:R-:W-:Y:S01]  /*1ef0*/  FMUL.FTZ R15, R32, UR4 ;  /* 0x00000004200f7c20 */ /* 0x000fe20008410000 */
[----:B------:R-:W-:Y:S01]  /*1f00*/  FMUL.FTZ R13, R33, UR4 ;  /* 0x00000004210d7c20 */ /* 0x000fe20008410000 */
[----:B------:R-:W-:Y:S01]  /*1f10*/  FMUL.FTZ R20, R37, UR4 ;  /* 0x0000000425147c20 */ /* 0x000fe20008410000 */
[----:B-----5:R-:W-:Y:S01]  /*1f20*/  IADD3 R24, R23, -R0, R19 ;  /* 0x8000000017187210 */ /* 0x020fe20007ffe013 */
[----:B------:R-:W-:Y:S01]  /*1f30*/  FMUL.FTZ R40, R40, UR4 ;  /* 0x0000000428287c20 */ /* 0x000fe20008410000 */
[----:B------:R3:W-:Y:S01]  /*1f40*/  MUFU.TANH R82, R46 ;  /* 0x0000002e00527308 */ /* 0x0007e20000002400 */
[----:B------:R-:W-:Y:S01]  /*1f50*/  FMUL.FTZ R41, R41, UR4 ;  /* 0x0000000429297c20 */ /* 0x000fe20008410000 */
[-CC-:B-1----:R-:W-:Y:S01]  /*1f60*/  VIADDMNMX R25, R25, R24.reuse, R11.reuse, PT ;  /* 0x0000001819197246 */ /* 0x182fe2000380010b */
[----:B------:R-:W-:Y:S01]  /*1f70*/  FMUL.FTZ R44, R44, UR4 ;  /* 0x000000042c2c7c20 */ /* 0x000fe20008410000 */
[----:B------:R-:W-:Y:S01]  /*1f80*/  FMUL.FTZ R45, R45, UR4 ;  /* 0x000000042d2d7c20 */ /* 0x000fe20008410000 */
[----:B------:R-:W-:Y:S01]  /*1f90*/  FMUL.FTZ R48, R48, UR4 ;  /* 0x0000000430307c20 */ /* 0x000fe20008410000 */
[----:B------:R-:W-:Y:S01]  /*1fa0*/  ISETP.GT.AND P1, PT, R25, RZ, PT ;  /* 0x000000ff1900720c */ /* 0x000fe20003f24270 */
[----:B------:R-:W-:Y:S01]  /*1fb0*/  FMUL.FTZ R49, R49, UR4 ;  /* 0x0000000431317c20 */ /* 0x000fe20008410000 */
[C---:B------:R-:W-:Y:S01]  /*1fc0*/  ISETP.GT.AND P2, PT, R25.reuse, 0x1, PT ;  /* 0x000000011900780c */ /* 0x040fe20003f44270 */
[----:B------:R-:W0:Y:S01]  /*1fd0*/  MUFU.TANH R39, R39 ;  /* 0x0000002700277308 */ /* 0x000e220000002400 */
[----:B------:R-:W-:Y:S01]  /*1fe0*/  ISETP.GT.AND P3, PT, R25, 0x8, PT ;  /* 0x000000081900780c */ /* 0x000fe20003f64270 */
[----:B------:R-:W-:Y:S01]  /*1ff0*/  FMUL.FTZ R52, R52, UR4 ;  /* 0x0000000434347c20 */ /* 0x000fe20008410000 */
[----:B------:R-:W-:Y:S01]  /*2000*/  FSEL R36, R26, -INF , P1 ;  /* 0xff8000001a247808 */ /* 0x000fe20000800000 */
[----:B------:R-:W-:Y:S01]  /*2010*/  FMUL.FTZ R53, R53, UR4 ;  /* 0x0000000435357c20 */ /* 0x000fe20008410000 */
[----:B--2---:R-:W-:Y:S01]  /*2020*/  FSEL R23, R27, -INF , P2 ;  /* 0xff8000001b177808 */ /* 0x004fe20001000000 */
[----:B------:R-:W-:Y:S01]  /*2030*/  FMUL.FTZ R56, R56, UR4 ;  /* 0x0000000438387c20 */ /* 0x000fe20008410000 */
[----:B------:R-:W-:Y:S01]  /*2040*/  ISETP.GT.AND P1, PT, R25, 0x9, PT ;  /* 0x000000091900780c */ /* 0x000fe20003f24270 */
[----:B------:R4:W-:Y:S01]  /*2050*/  MUFU.TANH R86, R50 ;  /* 0x0000003200567308 */ /* 0x0009e20000002400 */
[----:B---3--:R-:W-:Y:S01]  /*2060*/  FSEL R46, R30, -INF , P3 ;  /* 0xff8000001e2e7808 */ /* 0x008fe20001800000 */
[----:B------:R-:W-:Y:S01]  /*2070*/  FMUL.FTZ R57, R57, UR4 ;  /* 0x0000000439397c20 */ /* 0x000fe20008410000 */
[----:B------:R-:W-:Y:S01]  /*2080*/  FMNMX.FTZ R27, R36, R23, !PT ;  /* 0x00000017241b7209 */ /* 0x000fe20007810000 */
[----:B------:R-:W-:Y:S01]  /*2090*/  FMUL.FTZ R60, R60, UR4 ;  /* 0x000000043c3c7c20 */ /* 0x000fe20008410000 */
[----:B------:R-:W-:Y:S01]  /*20a0*/  ISETP.GT.AND P2, PT, R25, 0x10, PT ;  /* 0x000000101900780c */ /* 0x000fe20003f44270 */
[----:B------:R-:W-:Y:S01]  /*20b0*/  FMUL.FTZ R61, R61, UR4 ;  /* 0x000000043d3d7c20 */ /* 0x000fe20008410000 */
[----:B------:R-:W-:Y:S01]  /*20c0*/  FMNMX.FTZ R27, R46, R27, !PT ;  /* 0x0000001b2e1b7209 */ /* 0x000fe20007810000 */
[----:B------:R-:W1:Y:S01]  /*20d0*/  MUFU.TANH R42, R42 ;  /* 0x0000002a002a7308 */ /* 0x000e620000002400 */
[----:B----4-:R-:W-:Y:S01]  /*20e0*/  FSEL R50, R31, -INF , P1 ;  /* 0xff8000001f327808 */ /* 0x010fe20000800000 */
[----:B------:R-:W-:Y:S01]  /*20f0*/  FMUL.FTZ R64, R64, UR4 ;  /* 0x0000000440407c20 */ /* 0x000fe20008410000 */
[----:B------:R-:W-:Y:S01]  /*2100*/  ISETP.GT.AND P1, PT, R25, 0x11, PT ;  /* 0x000000111900780c */ /* 0x000fe20003f24270 */
[----:B------:R-:W-:Y:S01]  /*2110*/  FMUL.FTZ R65, R65, UR4 ;  /* 0x0000000441417c20 */ /* 0x000fe20008410000 */
[----:B------:R-:W-:Y:S01]  /*2120*/  FMNMX.FTZ R27, R50, R27, !PT ;  /* 0x0000001b321b7209 */ /* 0x000fe20007810000 */
[----:B------:R-:W-:Y:S01]  /*2130*/  FMUL.FTZ R68, R68, UR4 ;  /* 0x0000000444447c20 */ /* 0x000fe20008410000 */
[----:B------:R-:W-:Y:S01]  /*2140*/  FSEL R72, R35, -INF , P1 ;  /* 0xff80000023487808 */ /* 0x000fe20000800000 */
[----:B------:R2:W-:Y:S01]  /*2150*/  MUFU.TANH R90, R54 ;  /* 0x00000036005a7308 */ /* 0x0005e20000002400 */
[----:B------:R-:W-:Y:S01]  /*2160*/  ISETP.GT.AND P1, PT, R25, 0x19, PT ;  /* 0x000000191900780c */ /* 0x000fe20003f24270 */
[----:B------:R-:W-:Y:S01]  /*2170*/  FMUL.FTZ R69, R69, UR4 ;  /* 0x0000000445457c20 */ /* 0x000fe20008410000 */
[----:B------:R-:W-:Y:S01]  /*2180*/  VIADDMNMX R24, R14, R24, R11, PT ;  /* 0x000000180e187246 */ /* 0x000fe2000380010b */
[----:B------:R-:W-:Y:S01]  /*2190*/  ULDC UR4, c[0x0][0x988] ;  /* 0x0002620000047ab9 */ /* 0x000fe20000000800 */
[----:B0-----:R-:W-:Y:S01]  /*21a0*/  FSEL R76, R39, -INF , P1 ;  /* 0xff800000274c7808 */ /* 0x001fe20000800000 */
[----:B------:R-:W-:Y:S01]  /*21b0*/  IMAD.U32 R11, RZ, RZ, UR4 ;  /* 0x00000004ff0b7e24 */ /* 0x000fe2000f8e00ff */
[C---:B------:R-:W-:Y:S01]  /*21c0*/  ISETP.GT.AND P1, PT, R25.reuse, 0x21, PT ;  /* 0x000000211900780c */ /* 0x040fe20003f24270 */
[----:B------:R-:W0:Y:S01]  /*21d0*/  MUFU.TANH R43, R43 ;  /* 0x0000002b002b7308 */ /* 0x000e220000002400 */
[----:B--2---:R-:W-:Y:S01]  /*21e0*/  FSEL R54, R34, -INF , P2 ;  /* 0xff80000022367808 */ /* 0x004fe20001000000 */
[----:B------:R-:W-:Y:S01]  /*21f0*/  @UP0 ULDC UR4, c[0x0][0x44c] ;  /* 0x0001130000040ab9 */ /* 0x000fe20000000800 */
[C---:B------:R-:W-:Y:S01]  /*2200*/  ISETP.GT.AND P2, PT, R25.reuse, 0x18, PT ;  /* 0x000000181900780c */ /* 0x040fe20003f44270 */
[----:B------:R-:W-:Y:S01]  /*2210*/  UIMAD.WIDE.U32 UR4, UR42, UR4, URZ ;  /* 0x000000042a0472a5 */ /* 0x000fe2000f8e003f */
[----:B------:R-:W-:Y:S01]  /*2220*/  FMNMX.FTZ R27, R54, R27, !PT ;  /* 0x0000001b361b7209 */ /* 0x000fe20007810000 */
[----:B------:R-:W-:Y:S01]  /*2230*/  @UP0 ULDC UR6, c[0x0][0x450] ;  /* 0x0001140000060ab9 */ /* 0x000fe20000000800 */
[----:B------:R-:W-:Y:S01]  /*2240*/  FSEL R74, R38, -INF , P2 ;  /* 0xff800000264a7808 */ /* 0x000fe20001000000 */
[----:B------:R-:W2:Y:S01]  /*2250*/  MUFU.TANH R47, R47 ;  /* 0x0000002f002f7308 */ /* 0x000ea20000002400 */
[----:B------:R-:W-:Y:S01]  /*2260*/  FMNMX.FTZ R27, R72, R27, !PT ;  /* 0x0000001b481b7209 */ /* 0x000fe20007810000 */
[----:B------:R-:W-:Y:S01]  /*2270*/  @UP0 USHF.R.U32.HI UR42, URZ, UR6, UR5 ;  /* 0x000000063f2a0299 */ /* 0x000fe20008011605 */
[----:B------:R-:W-:Y:S01]  /*2280*/  ISETP.GT.AND P2, PT, R25, 0x20, PT ;  /* 0x000000201900780c */ /* 0x000fe20003f44270 */
[----:B------:R-:W-:Y:S01]  /*2290*/  UIADD3 UR4, UR39, 0x2a840, URZ ;  /* 0x0002a84027047890 */ /* 0x000fe2000fffe03f */
[----:B------:R-:W-:-:S02]  /*22a0*/  FMNMX.FTZ R27, R74, R27, !PT ;  /* 0x0000001b4a1b7209 */ /* 0x000fc40007810000 */
[----:B-1----:R-:W-:Y:S01]  /*22b0*/  FSEL R78, R42, -INF , P2 ;  /* 0xff8000002a4e7808 */ /* 0x002fe20001000000 */
[----:B------:R-:W1:Y:S01]  /*22c0*/  MUFU.TANH R51, R51 ;  /* 0x0000003300337308 */ /* 0x000e620000002400 */
[----:B------:R-:W-:Y:S01]  /*22d0*/  FMNMX.FTZ R27, R76, R27, !PT ;  /* 0x0000001b4c1b7209 */ /* 0x000fe20007810000 */
[----:B------:R-:W-:Y:S01]  /*22e0*/  UPRMT UR4, UR61, 0x654, UR4 ;  /* 0x000006543d047896 */ /* 0x000fe20008000004 */
[----:B------:R-:W-:Y:S02]  /*22f0*/  ISETP.GT.AND P2, PT, R25, 0x28, PT ;  /* 0x000000281900780c */ /* 0x000fe40003f44270 */
[----:B0-----:R-:W-:Y:S02]  /*2300*/  FSEL R80, R43, -INF , P1 ;  /* 0xff8000002b507808 */ /* 0x001fe40000800000 */
[----:B------:R-:W-:Y:S01]  /*2310*/  FMNMX.FTZ R27, R78, R27, !PT ;  /* 0x0000001b4e1b7209 */ /* 0x000fe20007810000 */
[----:B------:R-:W0:Y:S01]  /*2320*/  MUFU.TANH R55, R55 ;  /* 0x0000003700377308 */ /* 0x000e220000002400 */
[----:B------:R-:W-:-:S02]  /*2330*/  ISETP.GT.AND P1, PT, R25, 0x29, PT ;  /* 0x000000291900780c */ /* 0x000fc40003f24270 */
[----:B------:R-:W-:Y:S01]  /*2340*/  FSEL R82, R82, -INF , P2 ;  /* 0xff80000052527808 */ /* 0x000fe20001000000 */
[----:B------:R-:W-:Y:S01]  /*2350*/  SYNCS.ARRIVE.TRANS64.RED.A1T0 RZ, [UR4], RZ ;  /* 0x000000ffffff79a7 */ /* 0x000fe20008100404 */
[----:B------:R-:W-:Y:S01]  /*2360*/  FMNMX.FTZ R27, R80, R27, !PT ;  /* 0x0000001b501b7209 */ /* 0x000fe20007810000 */
[----:B------:R-:W-:Y:S01]  /*2370*/  UMOV UR4, URZ ;  /* 0x0000003f00047c82 */ /* 0x000fe20008000000 */
[----:B------:R-:W-:Y:S01]  /*2380*/  ISETP.GT.AND P2, PT, R25, 0x30, PT ;  /* 0x000000301900780c */ /* 0x000fe20003f44270 */
[----:B------:R-:W-:Y:S01]  /*2390*/  MUFU.TANH R58, R58 ;  /* 0x0000003a003a7308 */ /* 0x000fe20000002400 */
[----:B--2---:R-:W-:Y:S02]  /*23a0*/  FSEL R84, R47, -INF , P1 ;  /* 0xff8000002f547808 */ /* 0x004fe40000800000 */
[----:B------:R-:W-:Y:S02]  /*23b0*/  FMNMX.FTZ R27, R82, R27, !PT ;  /* 0x0000001b521b7209 */ /* 0x000fe40007810000 */
[----:B------:R-:W-:-:S02]  /*23c0*/  ISETP.GT.AND P1, PT, R25, 0x31, PT ;  /* 0x000000311900780c */ /* 0x000fc40003f24270 */
[----:B------:R-:W-:Y:S01]  /*23d0*/  FSEL R86, R86, -INF , P2 ;  /* 0xff80000056567808 */ /* 0x000fe20001000000 */
[----:B------:R-:W2:Y:S01]  /*23e0*/  MUFU.TANH R59, R59 ;  /* 0x0000003b003b7308 */ /* 0x000ea20000002400 */
[----:B------:R-:W-:Y:S02]  /*23f0*/  FMNMX.FTZ R27, R84, R27, !PT ;  /* 0x0000001b541b7209 */ /* 0x000fe40007810000 */
[----:B------:R-:W-:Y:S02]  /*2400*/  ISETP.GT.AND P2, PT, R25, 0x38, PT ;  /* 0x000000381900780c */ /* 0x000fe40003f44270 */
[----:B-1----:R-:W-:Y:S02]  /*2410*/  FSEL R88, R51, -INF , P1 ;  /* 0xff80000033587808 */ /* 0x002fe40000800000 */
[----:B------:R-:W-:Y:S01]  /*2420*/  FMNMX.FTZ R27, R86, R27, !PT ;  /* 0x0000001b561b7209 */ /* 0x000fe20007810000 */
[----:B------:R-:W1:Y:S01]  /*2430*/  MUFU.TANH R62, R62 ;  /* 0x0000003e003e7308 */ /* 0x000e620000002400 */
[----:B------:R-:W-:-:S02]  /*2440*/  ISETP.GT.AND P1, PT, R25, 0x39, PT ;  /* 0x000000391900780c */ /* 0x000fc40003f24270 */
[----:B------:R-:W-:Y:S02]  /*2450*/  FSEL R90, R90, -INF , P2 ;  /* 0xff8000005a5a7808 */ /* 0x000fe40001000000 */
[----:B------:R-:W-:Y:S02]  /*2460*/  FMNMX.FTZ R27, R88, R27, !PT ;  /* 0x0000001b581b7209 */ /* 0x000fe40007810000 */
[----:B------:R-:W-:Y:S01]  /*2470*/  ISETP.GT.AND P2, PT, R25, 0x40, PT ;  /* 0x000000401900780c */ /* 0x000fe20003f44270 */
[----:B------:R-:W3:Y:S01]  /*2480*/  MUFU.TANH R63, R63 ;  /* 0x0000003f003f7308 */ /* 0x000ee20000002400 */
[----:B0-----:R-:W-:Y:S02]  /*2490*/  FSEL R92, R55, -INF , P1 ;  /* 0xff800000375c7808 */ /* 0x001fe40000800000 */
[----:B------:R-:W-:Y:S02]  /*24a0*/  FMNMX.FTZ R27, R90, R27, !PT ;  /* 0x0000001b5a1b7209 */ /* 0x000fe40007810000 */
[----:B------:R-:W-:-:S02]  /*24b0*/  ISETP.GT.AND P1, PT, R25, 0x41, PT ;  /* 0x000000411900780c */ /* 0x000fc40003f24270 */
[----:B------:R-:W-:Y:S01]  /*24c0*/  FMNMX.FTZ R27, R92, R27, !PT ;  /* 0x0000001b5c1b7209 */ /* 0x000fe20007810000 */
[----:B------:R0:W4:Y:S01]  /*24d0*/  MUFU.TANH R4, R66 ;  /* 0x0000004200047308 */ /* 0x0001220000002400 */
[----:B--2---:R-:W-:Y:S02]  /*24e0*/  FSEL R94, R59, -INF , P1 ;  /* 0xff8000003b5e7808 */ /* 0x004fe40000800000 */
[----:B------:R-:W-:Y:S02]  /*24f0*/  ISETP.GT.AND P1, PT, R25, 0x49, PT ;  /* 0x000000491900780c */ /* 0x000fe40003f24270 */
[----:B------:R-:W-:Y:S02]  /*2500*/  ISETP.GT.AND P3, PT, R24, 0x8, PT ;  /* 0x000000081800780c */ /* 0x000fe40003f64270 */
[----:B------:R-:W-:Y:S01]  /*2510*/  IADD3 R0, -R0, UR42, R19 ;  /* 0x0000002a00007c10 */ /* 0x000fe2000fffe113 */
[----:B------:R-:W2:Y:S01]  /*2520*/  MUFU.TANH R67, R67 ;  /* 0x0000004300437308 */ /* 0x000ea20000002400 */
[----:B0-----:R-:W-:-:S02]  /*2530*/  FSEL R66, R58, -INF , P2 ;  /* 0xff8000003a427808 */ /* 0x001fc40001000000 */
[C---:B------:R-:W-:Y:S02]  /*2540*/  ISETP.GT.AND P2, PT, R25.reuse, 0x48, PT ;  /* 0x000000481900780c */ /* 0x040fe40003f44270 */
[----:B------:R-:W-:Y:S02]  /*2550*/  FMNMX.FTZ R27, R66, R27, !PT ;  /* 0x0000001b421b7209 */ /* 0x000fe40007810000 */
[----:B-1----:R-:W-:Y:S01]  /*2560*/  FSEL R96, R62, -INF , P2 ;  /* 0xff8000003e607808 */ /* 0x002fe20001000000 */
[----:B------:R4:W0:Y:S01]  /*2570*/  MUFU.TANH R102, R70 ;  /* 0x0000004600667308 */ /* 0x0008220000002400 */
[----:B------:R-:W-:Y:S02]  /*2580*/  FMNMX.FTZ R27, R94, R27, !PT ;  /* 0x0000001b5e1b7209 */ /* 0x000fe40007810000 */
[----:B------:R-:W-:Y:S02]  /*2590*/  ISETP.GT.AND P2, PT, R25, 0x50, PT ;  /* 0x000000501900780c */ /* 0x000fe40003f44270 */
[----:B---3--:R-:W-:-:S02]  /*25a0*/  FSEL R98, R63, -INF , P1 ;  /* 0xff8000003f627808 */ /* 0x008fc40000800000 */
[----:B------:R-:W-:Y:S01]  /*25b0*/  FMNMX.FTZ R27, R96, R27, !PT ;  /* 0x0000001b601b7209 */ /* 0x000fe20007810000 */
[----:B------:R-:W1:Y:S01]  /*25c0*/  MUFU.TANH R71, R71 ;  /* 0x0000004700477308 */ /* 0x000e620000002400 */
[C---:B------:R-:W-:Y:S02]  /*25d0*/  ISETP.GT.AND P1, PT, R25.reuse, 0x51, PT ;  /* 0x000000511900780c */ /* 0x040fe40003f24270 */
[----:B----4-:R-:W-:Y:S02]  /*25e0*/  FSEL R70, R4, -INF , P2 ;  /* 0xff80000004467808 */ /* 0x010fe40001000000 */
[----:B------:R-:W-:Y:S02]  /*25f0*/  FMNMX.FTZ R27, R98, R27, !PT ;  /* 0x0000001b621b7209 */ /* 0x000fe40007810000 */
[----:B------:R-:W-:Y:S01]  /*2600*/  ISETP.GT.AND P2, PT, R25, 0x58, PT ;  /* 0x000000581900780c */ /* 0x000fe20003f44270 */
[----:B------:R-:W-:Y:S01]  /*2610*/  MUFU.TANH R3, R3 ;  /* 0x0000000300037308 */ /* 0x000fe20000002400 */
[----:B--2---:R-:W-:-:S02]  /*2620*/  FSEL R100, R67, -INF , P1 ;  /* 0xff80000043647808 */ /* 0x004fc40000800000 */
[----:B------:R-:W-:Y:S02]  /*2630*/  FMNMX.FTZ R27, R70, R27, !PT ;  /* 0x0000001b461b7209 */ /* 0x000fe40007810000 */
[----:B------:R-:W-:Y:S02]  /*2640*/  ISETP.GT.AND P1, PT, R25, 0x59, PT ;  /* 0x000000591900780c */ /* 0x000fe40003f24270 */
[----:B0-----:R-:W-:Y:S01]  /*2650*/  FSEL R102, R102, -INF , P2 ;  /* 0xff80000066667808 */ /* 0x001fe20001000000 */
[----:B------:R-:W0:Y:S01]  /*2660*/  MUFU.TANH R5, R5 ;  /* 0x0000000500057308 */ /* 0x000e220000002400 */
[----:B------:R-:W-:Y:S02]  /*2670*/  FMNMX.FTZ R27, R100, R27, !PT ;  /* 0x0000001b641b7209 */ /* 0x000fe40007810000 */
[----:B-1----:R-:W-:Y:S02]  /*2680*/  FSEL R4, R71, -INF , P1 ;  /* 0xff80000047047808 */ /* 0x002fe40000800000 */
[----:B------:R-:W-:-:S02]  /*2690*/  FMNMX.FTZ R27, R102, R27, !PT ;  /* 0x0000001b661b7209 */ /* 0x000fc40007810000 */
[----:B------:R-:W-:Y:S01]  /*26a0*/  ISETP.GT.AND P1, PT, R24, RZ, PT ;  /* 0x000000ff1800720c */ /* 0x000fe20003f24270 */
[----:B------:R-:W1:Y:S01]  /*26b0*/  MUFU.TANH R6, R6 ;  /* 0x0000000600067308 */ /* 0x000e620000002400 */
[----:B------:R-:W-:Y:S02]  /*26c0*/  FMNMX.FTZ R27, R4, R27, !PT ;  /* 0x0000001b041b7209 */ /* 0x000fe40007810000 */
[----:B------:R-:W-:-:S03]  /*26d0*/  ISETP.GT.AND P2, PT, R24, 0x1, PT ;  /* 0x000000011800780c */ /* 0x000fc60003f44270 */
[----:B------:R-:W2:Y:S02]  /*26e0*/  SHFL.BFLY PT, R26, R27, 0x2, 0x1f ;  /* 0x0c401f001b1a7f89 */ /* 0x000ea400000e0000 */
[----:B------:R-:W-:Y:S01]  /*26f0*/  MUFU.TANH R12, R12 ;  /* 0x0000000c000c7308 */ /* 0x000fe20000002400 */
[----:B0-----:R-:W-:Y:S02]  /*2700*/  FSEL R5, R5, -INF , P2 ;  /* 0xff80000005057808 */ /* 0x001fe40001000000 */
[----:B------:R-:W-:-:S05]  /*2710*/  ISETP.GT.AND P2, PT, R24, 0x10, PT ;  /* 0x000000101800780c */ /* 0x000fca0003f44270 */
[----:B------:R-:W0:Y:S01]  /*2720*/  MUFU.TANH R15, R15 ;  /* 0x0000000f000f7308 */ /* 0x000e220000002400 */
[----:B-1----:R-:W-:Y:S02]  /*2730*/  FSEL R6, R6, -INF , P3 ;  /* 0xff80000006067808 */ /* 0x002fe40001800000 */
[----:B------:R-:W-:-:S05]  /*2740*/  ISETP.GT.AND P3, PT, R24, 0x18, PT ;  /* 0x000000181800780c */ /* 0x000fca0003f64270 */
[----:B------:R-:W-:Y:S01]  /*2750*/  MUFU.TANH R13, R13 ;  /* 0x0000000d000d7308 */ /* 0x000fe20000002400 */
[----:B--2---:R-:W-:-:S07]  /*2760*/  FMNMX.FTZ R26, R27, R26, !PT ;  /* 0x0000001a1b1a7209 */ /* 0x004fce0007810000 */
[----:B------:R-:W1:Y:S01]  /*2770*/  MUFU.TANH R21, R21 ;  /* 0x0000001500157308 */ /* 0x000e620000002400 */
[----:B0-----:R-:W-:Y:S01]  /*2780*/  FSEL R30, R15, -INF , P2 ;  /* 0xff8000000f1e7808 */ /* 0x001fe20001000000 */
[----:B------:R-:W0:Y:S06]  /*2790*/  SHFL.BFLY PT, R25, R26, 0x1, 0x1f ;  /* 0x0c201f001a197f89 */ /* 0x000e2c00000e0000 */
[----:B------:R-:W2:Y:S08]  /*27a0*/  MUFU.TANH R20, R20 ;  /* 0x0000001400147308 */ /* 0x000eb00000002400 */
[----:B------:R-:W3:Y:S01]  /*27b0*/  MUFU.TANH R40, R40 ;  /* 0x0000002800287308 */ /* 0x000ee20000002400 */
[----:B-1----:R-:W-:-:S07]  /*27c0*/  FSEL R34, R21, -INF , P3 ;  /* 0xff80000015227808 */ /* 0x002fce0001800000 */
[----:B------:R-:W1:Y:S01]  /*27d0*/  MUFU.TANH R41, R41 ;  /* 0x0000002900297308 */ /* 0x000e620000002400 */
[----:B0-----:R-:W-:Y:S02]  /*27e0*/  FMNMX.FTZ R14, R26, R25, !PT ;  /* 0x000000191a0e7209 */ /* 0x001fe40007810000 */
[----:B------:R-:W-:Y:S02]  /*27f0*/  FSEL R26, R3, -INF , P1 ;  /* 0xff800000031a7808 */ /* 0x000fe40000800000 */
[----:B------:R-:W-:-:S03]  /*2800*/  ISETP.GT.AND P1, PT, R24, 0x9, PT ;  /* 0x000000091800780c */ /* 0x000fc60003f24270 */
[----:B------:R-:W0:Y:S01]  /*2810*/  MUFU.TANH R44, R44 ;  /* 0x0000002c002c7308 */ /* 0x000e220000002400 */
[----:B------:R-:W-:Y:S02]  /*2820*/  FMNMX.FTZ R3, R26, R5, !PT ;  /* 0x000000051a037209 */ /* 0x000fe40007810000 */
[----:B------:R-:W-:Y:S01]  /*2830*/  FSEL R28, R12, -INF , P1 ;  /* 0xff8000000c1c7808 */ /* 0x000fe20000800000 */
[----:B------:R-:W-:Y:S01]  /*2840*/  FMUL.FTZ R12, R14, R11 ;  /* 0x0000000b0e0c7220 */ /* 0x000fe20000410000 */
[----:B------:R-:W-:Y:S02]  /*2850*/  FMNMX.FTZ R3, R6, R3, !PT ;  /* 0x0000000306037209 */ /* 0x000fe40007810000 */
[----:B------:R-:W-:Y:S01]  /*2860*/  ISETP.GT.AND P1, PT, R24, 0x11, PT ;  /* 0x000000111800780c */ /* 0x000fe20003f24270 */
[----:B------:R-:W4:Y:S01]  /*2870*/  MUFU.TANH R42, R45 ;  /* 0x0000002d002a7308 */ /* 0x000f220000002400 */
[----:B------:R-:W-:Y:S02]  /*2880*/  FMNMX.FTZ R3, R28, R3, !PT ;  /* 0x000000031c037209 */ /* 0x000fe40007810000 */
[----:B------:R-:W-:-:S02]  /*2890*/  FSEL R32, R13, -INF , P1 ;  /* 0xff8000000d207808 */ /* 0x000fc40000800000 */
[----:B------:R-:W-:Y:S02]  /*28a0*/  FMNMX.FTZ R3, R30, R3, !PT ;  /* 0x000000031e037209 */ /* 0x000fe40007810000 */
[----:B------:R-:W-:Y:S01]  /*28b0*/  FSETP.NEU.FTZ.AND P2, PT, R14, -INF , PT ;  /* 0xff8000000e00780b */ /* 0x000fe20003f5d000 */
[----:B------:R-:W5:Y:S01]  /*28c0*/  MUFU.TANH R48, R48 ;  /* 0x0000003000307308 */ /* 0x000f620000002400 */
[----:B------:R-:W-:Y:S02]  /*28d0*/  ISETP.GT.AND P1, PT, R24, 0x19, PT ;  /* 0x000000191800780c */ /* 0x000fe40003f24270 */
[----:B------:R-:W-:Y:S02]  /*28e0*/  FMNMX.FTZ R3, R32, R3, !PT ;  /* 0x0000000320037209 */ /* 0x000fe40007810000 */
[----:B------:R-:W-:Y:S02]  /*28f0*/  FSEL R29, R12, RZ, P2 ;  /* 0x000000ff0c1d7208 */ /* 0x000fe40001000000 */
[----:B------:R-:W-:Y:S01]  /*2900*/  ISETP.GT.AND P2, PT, R24, 0x20, PT ;  /* 0x000000201800780c */ /* 0x000fe20003f44270 */
[----:B------:R-:W-:Y:S01]  /*2910*/  MUFU.TANH R49, R49 ;  /* 0x0000003100317308 */ /* 0x000fe20000002400 */
[----:B--2---:R-:W-:Y:S01]  /*2920*/  FSEL R20, R20, -INF , P1 ;  /* 0xff80000014147808 */ /* 0x004fe20000800000 */
[--C-:B------:R-:W-:Y:S01]  /*2930*/  FFMA.FTZ R12, R36, R11, -R29.reuse ;  /* 0x0000000b240c7223 */ /* 0x100fe2000001081d */
[----:B------:R-:W-:Y:S01]  /*2940*/  FMNMX.FTZ R3, R34, R3, !PT ;  /* 0x0000000322037209 */ /* 0x000fe20007810000 */
[-CC-:B------:R-:W-:Y:S01]  /*2950*/  FFMA.FTZ R13, R50, R11.reuse, -R29.reuse ;  /* 0x0000000b320d7223 */ /* 0x180fe2000001081d */
[----:B------:R-:W-:Y:S01]  /*2960*/  ISETP.GT.AND P1, PT, R24, 0x21, PT ;  /* 0x000000211800780c */ /* 0x000fe20003f24270 */
[--C-:B------:R-:W-:Y:S01]  /*2970*/  FFMA.FTZ R23, R23, R11, -R29.reuse ;  /* 0x0000000b17177223 */ /* 0x100fe2000001081d */
[----:B---3--:R-:W-:Y:S01]  /*2980*/  FSEL R36, R40, -INF , P2 ;  /* 0xff80000028247808 */ /* 0x008fe20001000000 */
[----:B------:R-:W2:Y:S01]  /*2990*/  MUFU.TANH R52, R52 ;  /* 0x0000003400347308 */ /* 0x000ea20000002400 */
[----:B------:R-:W-:Y:S01]  /*29a0*/  FMNMX.FTZ R3, R20, R3, !PT ;  /* 0x0000000314037209 */ /* 0x000fe20007810000 */
[-CC-:B------:R-:W-:Y:S01]  /*29b0*/  FFMA.FTZ R72, R72, R11.reuse, -R29.reuse ;  /* 0x0000000b48487223 */ /* 0x180fe2000001081d */
[----:B------:R-:W-:Y:S01]  /*29c0*/  ISETP.GT.AND P2, PT, R24, 0x28, PT ;  /* 0x000000281800780c */ /* 0x000fe20003f44270 */
[-CC-:B------:R-:W-:Y:S01]  /*29d0*/  FFMA.FTZ R74, R74, R11.reuse, -R29.reuse ;  /* 0x0000000b4a4a7223 */ /* 0x180fe2000001081d */
[----:B-1----:R-:W-:Y:S01]  /*29e0*/  FSEL R38, R41, -INF , P1 ;  /* 0xff80000029267808 */ /* 0x002fe20000800000 */
[--C-:B------:R-:W-:Y:S01]  /*29f0*/  FFMA.FTZ R76, R76, R11, -R29.reuse ;  /* 0x0000000b4c4c7223 */ /* 0x100fe2000001081d */
[----:B------:R-:W-:Y:S01]  /*2a00*/  FMNMX.FTZ R3, R36, R3, !PT ;  /* 0x0000000324037209 */ /* 0x000fe20007810000 */
[----:B------:R-:W1:Y:S01]  /*2a10*/  MUFU.TANH R53, R53 ;  /* 0x0000003500357308 */ /* 0x000e620000002400 */
[----:B------:R-:W-:Y:S01]  /*2a20*/  ISETP.GT.AND P1, PT, R24, 0x29, PT ;  /* 0x000000291800780c */ /* 0x000fe20003f24270 */
[-CC-:B------:R-:W-:Y:S01]  /*2a30*/  FFMA.FTZ R78, R78, R11.reuse, -R29.reuse ;  /* 0x0000000b4e4e7223 */ /* 0x180fe2000001081d */
[----:B0-----:R-:W-:Y:S01]  /*2a40*/  FSEL R40, R44, -INF , P2 ;  /* 0xff8000002c287808 */ /* 0x001fe20001000000 */
[--C-:B------:R-:W-:Y:S01]  /*2a50*/  FFMA.FTZ R80, R80, R11, -R29.reuse ;  /* 0x0000000b50507223 */ /* 0x100fe2000001081d */
[----:B------:R-:W-:Y:S01]  /*2a60*/  FMNMX.FTZ R3, R38, R3, !PT ;  /* 0x0000000326037209 */ /* 0x000fe20007810000 */
[-CC-:B------:R-:W-:Y:S01]  /*2a70*/  FFMA.FTZ R82, R82, R11.reuse, -R29.reuse ;  /* 0x0000000b52527223 */ /* 0x180fe2000001081d */
[----:B------:R-:W-:Y:S01]  /*2a80*/  ISETP.GT.AND P2, PT, R24, 0x30, PT ;  /* 0x000000301800780c */ /* 0x000fe20003f44270 */
[----:B------:R-:W0:Y:S01]  /*2a90*/  MUFU.TANH R56, R56 ;  /* 0x0000003800387308 */ /* 0x000e220000002400 */
[----:B----4-:R-:W-:Y:S01]  /*2aa0*/  FSEL R42, R42, -INF , P1 ;  /* 0xff8000002a2a7808 */ /* 0x010fe20000800000 */
[--C-:B------:R-:W-:Y:S01]  /*2ab0*/  FFMA.FTZ R84, R84, R11, -R29.reuse ;  /* 0x0000000b54547223 */ /* 0x100fe2000001081d */
[----:B------:R-:W-:Y:S01]  /*2ac0*/  FMNMX.FTZ R3, R40, R3, !PT ;  /* 0x0000000328037209 */ /* 0x000fe20007810000 */
[-CC-:B------:R-:W-:Y:S01]  /*2ad0*/  FFMA.FTZ R86, R86, R11.reuse, -R29.reuse ;  /* 0x0000000b56567223 */ /* 0x180fe2000001081d */
[----:B------:R-:W-:Y:S01]  /*2ae0*/  ISETP.GT.AND P1, PT, R24, 0x31, PT ;  /* 0x000000311800780c */ /* 0x000fe20003f24270 */
[--C-:B------:R-:W-:Y:S01]  /*2af0*/  FFMA.FTZ R88, R88, R11, -R29.reuse ;  /* 0x0000000b58587223 */ /* 0x100fe2000001081d */
[----:B-----5:R-:W-:Y:S01]  /*2b00*/  FSEL R44, R48, -INF , P2 ;  /* 0xff800000302c7808 */ /* 0x020fe20001000000 */
[----:B------:R3:W-:Y:S01]  /*2b10*/  MUFU.EX2 R157, R12 ;  /* 0x0000000c009d7308 */ /* 0x0007e20000000800 */
[----:B------:R-:W-:Y:S01]  /*2b20*/  FMNMX.FTZ R3, R42, R3, !PT ;  /* 0x000000032a037209 */ /* 0x000fe20007810000 */
[-CC-:B------:R-:W-:Y:S01]  /*2b30*/  FFMA.FTZ R90, R90, R11.reuse, -R29.reuse ;  /* 0x0000000b5a5a7223 */ /* 0x180fe2000001081d */
[----:B------:R-:W-:Y:S01]  /*2b40*/  ISETP.GT.AND P2, PT, R24, 0x38, PT ;  /* 0x000000381800780c */ /* 0x000fe20003f44270 */
[--C-:B------:R-:W-:Y:S01]  /*2b50*/  FFMA.FTZ R92, R92, R11, -R29.reuse ;  /* 0x0000000b5c5c7223 */ /* 0x100fe2000001081d */
[----:B------:R-:W-:Y:S01]  /*2b60*/  FMNMX.FTZ R3, R44, R3, !PT ;  /* 0x000000032c037209 */ /* 0x000fe20007810000 */
[-CC-:B------:R-:W-:Y:S01]  /*2b70*/  FFMA.FTZ R66, R66, R11.reuse, -R29.reuse ;  /* 0x0000000b42427223 */ /* 0x180fe2000001081d */
[----:B--2---:R-:W-:Y:S01]  /*2b80*/  FSEL R48, R52, -INF , P2 ;  /* 0xff80000034307808 */ /* 0x004fe20001000000 */
[----:B------:R-:W-:Y:S01]  /*2b90*/  MUFU.TANH R57, R57 ;  /* 0x0000003900397308 */ /* 0x000fe20000002400 */
[-CC-:B---3--:R-:W-:Y:S01]  /*2ba0*/  FFMA.FTZ R12, R46, R11.reuse, -R29.reuse ;  /* 0x0000000b2e0c7223 */ /* 0x188fe2000001081d */
[----:B------:R-:W-:Y:S01]  /*2bb0*/  FSEL R46, R49, -INF , P1 ;  /* 0xff800000312e7808 */ /* 0x000fe20000800000 */
[-CC-:B------:R-:W-:Y:S01]  /*2bc0*/  FFMA.FTZ R94, R94, R11.reuse, -R29.reuse ;  /* 0x0000000b5e5e7223 */ /* 0x180fe2000001081d */
[----:B------:R-:W-:Y:S01]  /*2bd0*/  ISETP.GT.AND P1, PT, R24, 0x39, PT ;  /* 0x000000391800780c */ /* 0x000fe20003f24270 */
[--C-:B------:R-:W-:Y:S01]  /*2be0*/  FFMA.FTZ R96, R96, R11, -R29.reuse ;  /* 0x0000000b60607223 */ /* 0x100fe2000001081d */
[----:B------:R-:W-:Y:S01]  /*2bf0*/  FMNMX.FTZ R3, R46, R3, !PT ;  /* 0x000000032e037209 */ /* 0x000fe20007810000 */
[-CC-:B------:R-:W-:Y:S01]  /*2c00*/  FFMA.FTZ R98, R98, R11.reuse, -R29.reuse ;  /* 0x0000000b62627223 */ /* 0x180fe2000001081d */
[----:B------:R-:W2:Y:S01]  /*2c10*/  MUFU.TANH R60, R60 ;  /* 0x0000003c003c7308 */ /* 0x000ea20000002400 */
[----:B------:R-:W-:Y:S01]  /*2c20*/  ISETP.GT.AND P2, PT, R24, 0x40, PT ;  /* 0x000000401800780c */ /* 0x000fe20003f44270 */
[-CC-:B------:R-:W-:Y:S01]  /*2c30*/  FFMA.FTZ R70, R70, R11.reuse, -R29.reuse ;  /* 0x0000000b46467223 */ /* 0x180fe2000001081d */
[----:B-1----:R-:W-:Y:S01]  /*2c40*/  FSEL R50, R53, -INF , P1 ;  /* 0xff80000035327808 */ /* 0x002fe20000800000 */
[--C-:B------:R-:W-:Y:S01]  /*2c50*/  FFMA.FTZ R100, R100, R11, -R29.reuse ;  /* 0x0000000b64647223 */ /* 0x100fe2000001081d */
[----:B------:R-:W-:Y:S01]  /*2c60*/  FMNMX.FTZ R3, R48, R3, !PT ;  /* 0x0000000330037209 */ /* 0x000fe20007810000 */
[-CC-:B------:R-:W-:Y:S01]  /*2c70*/  FFMA.FTZ R102, R102, R11.reuse, -R29.reuse ;  /* 0x0000000b66667223 */ /* 0x180fe2000001081d */
[----:B------:R-:W-:Y:S01]  /*2c80*/  ISETP.GT.AND P1, PT, R24, 0x41, PT ;  /* 0x000000411800780c */ /* 0x000fe20003f24270 */
[----:B------:R-:W1:Y:S01]  /*2c90*/  MUFU.TANH R58, R61 ;  /* 0x0000003d003a7308 */ /* 0x000e620000002400 */
[----:B0-----:R-:W-:Y:S01]  /*2ca0*/  FSEL R52, R56, -INF , P2 ;  /* 0xff80000038347808 */ /* 0x001fe20001000000 */
[----:B------:R-:W-:Y:S01]  /*2cb0*/  FFMA.FTZ R4, R4, R11, -R29 ;  /* 0x0000000b04047223 */ /* 0x000fe2000001081d */
[----:B------:R-:W-:-:S02]  /*2cc0*/  FMNMX.FTZ R3, R50, R3, !PT ;  /* 0x0000000332037209 */ /* 0x000fc40007810000 */
[----:B------:R-:W-:Y:S02]  /*2cd0*/  ISETP.GT.AND P2, PT, R24, 0x48, PT ;  /* 0x000000481800780c */ /* 0x000fe40003f44270 */
[----:B------:R-:W-:Y:S01]  /*2ce0*/  FMNMX.FTZ R3, R52, R3, !PT ;  /* 0x0000000334037209 */ /* 0x000fe20007810000 */
[----:B------:R-:W0:Y:S01]  /*2cf0*/  MUFU.TANH R64, R64 ;  /* 0x0000004000407308 */ /* 0x000e220000002400 */
[----:B--2---:R-:W-:Y:S02]  /*2d00*/  FSEL R56, R60, -INF , P2 ;  /* 0xff8000003c387808 */ /* 0x004fe40001000000 */
[----:B------:R-:W-:-:S05]  /*2d10*/  ISETP.GT.AND P2, PT, R24, 0x50, PT ;  /* 0x000000501800780c */ /* 0x000fca0003f44270 */
[----:B------:R2:W-:Y:S08]  /*2d20*/  MUFU.EX2 R159, R12 ;  /* 0x0000000c009f7308 */ /* 0x0005f00000000800 */
[----:B------:R-:W3:Y:S01]  /*2d30*/  MUFU.TANH R62, R65 ;  /* 0x00000041003e7308 */ /* 0x000ee20000002400 */
[----:B--2---:R-:W-:Y:S01]  /*2d40*/  FFMA.FTZ R12, R54, R11, -R29 ;  /* 0x0000000b360c7223 */ /* 0x004fe2000001081d */
[----:B------:R-:W-:-:S02]  /*2d50*/  FSEL R54, R57, -INF , P1 ;  /* 0xff80000039367808 */ /* 0x000fc40000800000 */
[----:B------:R-:W-:Y:S02]  /*2d60*/  ISETP.GT.AND P1, PT, R24, 0x49, PT ;  /* 0x000000491800780c */ /* 0x000fe40003f24270 */
[----:B------:R-:W-:Y:S02]  /*2d70*/  FMNMX.FTZ R3, R54, R3, !PT ;  /* 0x0000000336037209 */ /* 0x000fe40007810000 */
[----:B------:R-:W2:Y:S01]  /*2d80*/  MUFU.TANH R25, R68 ;  /* 0x0000004400197308 */ /* 0x000ea20000002400 */
[----:B-1----:R-:W-:Y:S02]  /*2d90*/  FSEL R58, R58, -INF , P1 ;  /* 0xff8000003a3a7808 */ /* 0x002fe40000800000 */
[----:B------:R-:W-:Y:S02]  /*2da0*/  FMNMX.FTZ R3, R56, R3, !PT ;  /* 0x0000000338037209 */ /* 0x000fe40007810000 */
[----:B------:R-:W-:Y:S02]  /*2db0*/  ISETP.GT.AND P1, PT, R24, 0x51, PT ;  /* 0x000000511800780c */ /* 0x000fe40003f24270 */
[----:B0-----:R-:W-:Y:S01]  /*2dc0*/  FSEL R60, R64, -INF , P2 ;  /* 0xff800000403c7808 */ /* 0x001fe20001000000 */
[----:B------:R-:W0:Y:S01]  /*2dd0*/  MUFU.TANH R69, R69 ;  /* 0x0000004500457308 */ /* 0x000e220000002400 */
[----:B------:R-:W-:-:S02]  /*2de0*/  FMNMX.FTZ R3, R58, R3, !PT ;  /* 0x000000033a037209 */ /* 0x000fc40007810000 */
[----:B------:R-:W-:Y:S02]  /*2df0*/  ISETP.GT.AND P2, PT, R24, 0x58, PT ;  /* 0x000000581800780c */ /* 0x000fe40003f44270 */
[----:B---3--:R-:W-:Y:S02]  /*2e00*/  FSEL R62, R62, -INF , P1 ;  /* 0xff8000003e3e7808 */ /* 0x008fe40000800000 */
[----:B------:R-:W-:Y:S01]  /*2e10*/  FMNMX.FTZ R3, R60, R3, !PT ;  /* 0x000000033c037209 */ /* 0x000fe20007810000 */
[----:B------:R1:W-:Y:S01]  /*2e20*/  MUFU.EX2 R153, R12 ;  /* 0x0000000c00997308 */ /* 0x0003e20000000800 */
[----:B------:R-:W-:Y:S02]  /*2e30*/  ISETP.GT.AND P1, PT, R24, 0x59, PT ;  /* 0x000000591800780c */ /* 0x000fe40003f24270 */
[----:B--2---:R-:W-:Y:S02]  /*2e40*/  FSEL R24, R25, -INF , P2 ;  /* 0xff80000019187808 */ /* 0x004fe40001000000 */
[----:B------:R-:W-:-:S03]  /*2e50*/  FMNMX.FTZ R3, R62, R3, !PT ;  /* 0x000000033e037209 */ /* 0x000fc60007810000 */
[----:B------:R2:W-:Y:S01]  /*2e60*/  MUFU.EX2 R104, R13 ;  /* 0x0000000d00687308 */ /* 0x0005e20000000800 */
[----:B0-----:R-:W-:Y:S02]  /*2e70*/  FSEL R64, R69, -INF , P1 ;  /* 0xff80000045407808 */ /* 0x001fe40000800000 */
[----:B------:R-:W-:-:S04]  /*2e80*/  FMNMX.FTZ R3, R24, R3, !PT ;  /* 0x0000000318037209 */ /* 0x000fc80007810000 */
[----:B------:R-:W-:Y:S01]  /*2e90*/  FMNMX.FTZ R3, R64, R3, !PT ;  /* 0x0000000340037209 */ /* 0x000fe20007810000 */
[----:B------:R-:W-:Y:S04]  /*2ea0*/  MUFU.EX2 R68, R23 ;  /* 0x0000001700447308 */ /* 0x000fe80000000800 */
[----:B-1----:R-:W2:Y:S04]  /*2eb0*/  SHFL.BFLY PT, R12, R3, 0x2, 0x1f ;  /* 0x0c401f00030c7f89 */ /* 0x002ea800000e0000 */
[----:B------:R-:W-:Y:S08]  /*2ec0*/  MUFU.EX2 R72, R72 ;  /* 0x0000004800487308 */ /* 0x000ff00000000800 */
[----:B------:R-:W-:Y:S08]  /*2ed0*/  MUFU.EX2 R74, R74 ;  /* 0x0000004a004a7308 */ /* 0x000ff00000000800 */
[----:B------:R0:W-:Y:S01]  /*2ee0*/  MUFU.EX2 R155, R76 ;  /* 0x0000004c009b7308 */ /* 0x0001e20000000800 */
[----:B--2---:R-:W-:-:S07]  /*2ef0*/  FMNMX.FTZ R13, R3, R12, !PT ;  /* 0x0000000c030d7209 */ /* 0x004fce0007810000 */
[----:B------:R-:W-:Y:S01]  /*2f00*/  MUFU.EX2 R78, R78 ;  /* 0x0000004e004e7308 */ /* 0x000fe20000000800 */
[----:B------:R-:W1:Y:S01]  /*2f10*/  SHFL.BFLY PT, R12, R13, 0x1, 0x1f ;  /* 0x0c201f000d0c7f89 */ /* 0x000e6200000e0000 */
[----:B0-----:R-:W-:-:S06]  /*2f20*/  CS2R R76, SRZ ;  /* 0x00000000004c7805 */ /* 0x001fcc000001ff00 */
[----:B------:R0:W-:Y:S08]  /*2f30*/  MUFU.EX2 R149, R80 ;  /* 0x0000005000957308 */ /* 0x0001f00000000800 */
[----:B------:R-:W-:Y:S01]  /*2f40*/  MUFU.EX2 R82, R82 ;  /* 0x0000005200527308 */ /* 0x000fe20000000800 */
[----:B0-----:R-:W-:-:S07]  /*2f50*/  CS2R R80, SRZ ;  /* 0x0000000000507805 */ /* 0x001fce000001ff00 */
[----:B------:R0:W-:Y:S01]  /*2f60*/  MUFU.EX2 R151, R84 ;  /* 0x0000005400977308 */ /* 0x0001e20000000800 */
[----:B-1----:R-:W-:-:S04]  /*2f70*/  FMNMX.FTZ R12, R13, R12, !PT ;  /* 0x0000000c0d0c7209 */ /* 0x002fc80007810000 */
[C---:B------:R-:W-:Y:S01]  /*2f80*/  FSETP.NEU.FTZ.AND P1, PT, R12.reuse, -INF , PT ;  /* 0xff8000000c00780b */ /* 0x040fe20003f3d000 */
[----:B------:R-:W-:Y:S02]  /*2f90*/  FMUL.FTZ R3, R12, R11 ;  /* 0x0000000b0c037220 */ /* 0x000fe40000410000 */
[----:B------:R-:W-:Y:S01]  /*2fa0*/  MUFU.EX2 R86, R86 ;  /* 0x0000005600567308 */ /* 0x000fe20000000800 */
[----:B0-----:R-:W-:Y:S02]  /*2fb0*/  CS2R R84, SRZ ;  /* 0x0000000000547805 */ /* 0x001fe4000001ff00 */
[----:B------:R-:W-:-:S05]  /*2fc0*/  FSEL R3, R3, RZ, P1 ;  /* 0x000000ff03037208 */ /* 0x000fca0000800000 */
        /* <DEDUP_REMOVED lines=26> */
[----:B------:R-:W-:-:S04]  /*3170*/  FFMA.FTZ R64, R64, R11, -R3 ;  /* 0x0000000b40407223 */ /* 0x000fc80000010803 */
[----:B------:R1:W2:Y:S01]  /*3180*/  MUFU.EX2 R13, R28 ;  /* 0x0000001c000d7308 */ /* 0x0002a20000000800 */
[----:B0-----:R-:W-:Y:S01]  /*3190*/  FADD.FTZ R31, R26, R5 ;  /* 0x000000051a1f7221 */ /* 0x001fe20000010000 */
[----:B------:R-:W-:-:S06]  /*31a0*/  F2FP.BF16.F32.PACK_AB R156, R5, R26 ;  /* 0x0000001a059c723e */ /* 0x000fcc00000010ff */
[----:B------:R-:W-:Y:S01]  /*31b0*/  MUFU.EX2 R30, R30 ;  /* 0x0000001e001e7308 */ /* 0x000fe20000000800 */
[----:B-1----:R-:W-:-:S04]  /*31c0*/  IMAD.HI R28, R0, 0x2aaaaaab, RZ ;  /* 0x2aaaaaab001c7827 */ /* 0x002fc800078e02ff */
[----:B------:R-:W-:Y:S01]  /*31d0*/  FADD.FTZ R0, R157, R68 ;  /* 0x000000449d007221 */ /* 0x000fe20000010000 */
[----:B------:R-:W-:Y:S02]  /*31e0*/  F2FP.BF16.F32.PACK_AB R157, R68, R157 ;  /* 0x0000009d449d723e */ /* 0x000fe400000010ff */
[----:B------:R-:W-:Y:S02]  /*31f0*/  CS2R R68, SRZ ;  /* 0x0000000000447805 */ /* 0x000fe4000001ff00 */
[----:B------:R-:W-:Y:S01]  /*3200*/  SHF.R.U32.HI R35, RZ, 0x1f, R28 ;  /* 0x0000001fff237819 */ /* 0x000fe2000001161c */
[----:B------:R-:W0:Y:S01]  /*3210*/  MUFU.EX2 R15, R32 ;  /* 0x00000020000f7308 */ /* 0x000e220000000800 */
[----:B--2---:R-:W-:Y:S02]  /*3220*/  F2FP.BF16.F32.PACK_AB R158, R13, R6 ;  /* 0x000000060d9e723e */ /* 0x004fe400000010ff */
[----:B------:R-:W-:-:S05]  /*3230*/  LEA.HI.SX32 R28, R28, R35, 0x1c ;  /* 0x000000231c1c7211 */ /* 0x000fca00078fe2ff */
[----:B------:R1:W-:Y:S08]  /*3240*/  MUFU.EX2 R21, R20 ;  /* 0x0000001400157308 */ /* 0x0003f00000000800 */
[----:B------:R-:W2:Y:S01]  /*3250*/  MUFU.EX2 R34, R34 ;  /* 0x0000002200227308 */ /* 0x000ea20000000800 */
[----:B-1----:R-:W-:Y:S01]  /*3260*/  FADD.FTZ R20, R6, R31 ;  /* 0x0000001f06147221 */ /* 0x002fe20000010000 */
[----:B------:R-:W-:Y:S01]  /*3270*/  FADD.FTZ R31, R159, R0 ;  /* 0x000000009f1f7221 */ /* 0x000fe20000010000 */
[----:B0-----:R-:W-:-:S02]  /*3280*/  F2FP.BF16.F32.PACK_AB R152, R15, R30 ;  /* 0x0000001e0f98723e */ /* 0x001fc400000010ff */
[----:B------:R-:W-:Y:S01]  /*3290*/  FADD.FTZ R33, R13, R20 ;  /* 0x000000140d217221 */ /* 0x000fe20000010000 */
[C---:B------:R-:W-:Y:S01]  /*32a0*/  FADD.FTZ R0, R104.reuse, R31 ;  /* 0x0000001f68007221 */ /* 0x040fe20000010000 */
[----:B------:R-:W-:Y:S01]  /*32b0*/  F2FP.BF16.F32.PACK_AB R159, R104, R159 ;  /* 0x0000009f689f723e */ /* 0x000fe200000010ff */
[----:B------:R-:W0:Y:S01]  /*32c0*/  MUFU.EX2 R36, R36 ;  /* 0x0000002400247308 */ /* 0x000e220000000800 */
[----:B------:R-:W-:Y:S01]  /*32d0*/  FADD.FTZ R20, R30, R33 ;  /* 0x000000211e147221 */ /* 0x000fe20000010000 */
[----:B------:R-:W-:Y:S01]  /*32e0*/  FADD.FTZ R31, R153, R0 ;  /* 0x00000000991f7221 */ /* 0x000fe20000010000 */
[C---:B------:R-:W-:Y:S02]  /*32f0*/  F2FP.BF16.F32.PACK_AB R153, R72.reuse, R153 ;  /* 0x000000994899723e */ /* 0x040fe400000010ff */
[----:B------:R-:W-:Y:S01]  /*3300*/  FADD.FTZ R33, R15, R20 ;  /* 0x000000140f217221 */ /* 0x000fe20000010000 */
[----:B------:R-:W-:Y:S01]  /*3310*/  FADD.FTZ R31, R72, R31 ;  /* 0x0000001f481f7221 */ /* 0x000fe20000010000 */
[----:B------:R-:W-:Y:S01]  /*3320*/  CS2R R72, SRZ ;  /* 0x0000000000487805 */ /* 0x000fe2000001ff00 */
[----:B------:R1:W3:Y:S01]  /*3330*/  MUFU.EX2 R23, R38 ;  /* 0x0000002600177308 */ /* 0x0002e20000000800 */
[----:B--2---:R-:W-:Y:S01]  /*3340*/  FADD.FTZ R0, R34, R33 ;  /* 0x0000002122007221 */ /* 0x004fe20000010000 */
[----:B------:R-:W-:Y:S01]  /*3350*/  FADD.FTZ R20, R74, R31 ;  /* 0x0000001f4a147221 */ /* 0x000fe20000010000 */
[----:B------:R-:W-:-:S02]  /*3360*/  F2FP.BF16.F32.PACK_AB R154, R21, R34 ;  /* 0x00000022159a723e */ /* 0x000fc400000010ff */
[----:B------:R-:W-:Y:S01]  /*3370*/  FADD.FTZ R31, R21, R0 ;  /* 0x00000000151f7221 */ /* 0x000fe20000010000 */
[C---:B------:R-:W-:Y:S01]  /*3380*/  FADD.FTZ R33, R155.reuse, R20 ;  /* 0x000000149b217221 */ /* 0x040fe20000010000 */
[----:B------:R-:W-:Y:S01]  /*3390*/  F2FP.BF16.F32.PACK_AB R155, R155, R74 ;  /* 0x0000004a9b9b723e */ /* 0x000fe200000010ff */
[----:B------:R-:W2:Y:S01]  /*33a0*/  MUFU.EX2 R40, R40 ;  /* 0x0000002800287308 */ /* 0x000ea20000000800 */
[----:B0-----:R-:W-:Y:S01]  /*33b0*/  FADD.FTZ R0, R36, R31 ;  /* 0x0000001f24007221 */ /* 0x001fe20000010000 */
[----:B------:R-:W-:Y:S01]  /*33c0*/  FADD.FTZ R20, R78, R33 ;  /* 0x000000214e147221 */ /* 0x000fe20000010000 */
[----:B------:R-:W-:Y:S02]  /*33d0*/  CS2R R74, SRZ ;  /* 0x00000000004a7805 */ /* 0x000fe4000001ff00 */
[----:B-1----:R-:W-:Y:S01]  /*33e0*/  CS2R R38, SRZ ;  /* 0x0000000000267805 */ /* 0x002fe2000001ff00 */
[C---:B------:R-:W-:Y:S01]  /*33f0*/  FADD.FTZ R33, R149.reuse, R20 ;  /* 0x0000001495217221 */ /* 0x040fe20000010000 */
[----:B------:R-:W-:Y:S01]  /*3400*/  F2FP.BF16.F32.PACK_AB R149, R149, R78 ;  /* 0x0000004e9595723e */ /* 0x000fe200000010ff */
[----:B------:R0:W1:Y:S01]  /*3410*/  MUFU.EX2 R25, R42 ;  /* 0x0000002a00197308 */ /* 0x0000620000000800 */
[C---:B---3--:R-:W-:Y:S01]  /*3420*/  FADD.FTZ R31, R23.reuse, R0 ;  /* 0x00000000171f7221 */ /* 0x048fe20000010000 */
[----:B------:R-:W-:Y:S01]  /*3430*/  FADD.FTZ R20, R82, R33 ;  /* 0x0000002152147221 */ /* 0x000fe20000010000 */
[----:B------:R-:W-:-:S02]  /*3440*/  F2FP.BF16.F32.PACK_AB R148, R23, R36 ;  /* 0x000000241794723e */ /* 0x000fc400000010ff */
[----:B------:R-:W-:Y:S02]  /*3450*/  CS2R R78, SRZ ;  /* 0x00000000004e7805 */ /* 0x000fe4000001ff00 */
[----:B------:R-:W-:Y:S01]  /*3460*/  CS2R R36, SRZ ;  /* 0x0000000000247805 */ /* 0x000fe2000001ff00 */
[C---:B------:R-:W-:Y:S01]  /*3470*/  FADD.FTZ R33, R151.reuse, R20 ;  /* 0x0000001497217221 */ /* 0x040fe20000010000 */
[----:B------:R-:W-:Y:S01]  /*3480*/  F2FP.BF16.F32.PACK_AB R151, R151, R82 ;  /* 0x000000529797723e */ /* 0x000fe200000010ff */
[----:B------:R-:W3:Y:S01]  /*3490*/  MUFU.EX2 R145, R88 ;  /* 0x0000005800917308 */ /* 0x000ee20000000800 */
[----:B--2---:R-:W-:Y:S01]  /*34a0*/  FADD.FTZ R0, R40, R31 ;  /* 0x0000001f28007221 */ /* 0x004fe20000010000 */
[----:B------:R-:W-:Y:S01]  /*34b0*/  FADD.FTZ R20, R86, R33 ;  /* 0x0000002156147221 */ /* 0x000fe20000010000 */
[----:B------:R-:W-:Y:S02]  /*34c0*/  CS2R R82, SRZ ;  /* 0x0000000000527805 */ /* 0x000fe4000001ff00 */
[----:B0-----:R-:W-:-:S03]  /*34d0*/  CS2R R42, SRZ ;  /* 0x00000000002a7805 */ /* 0x001fc6000001ff00 */
[----:B------:R-:W0:Y:S01]  /*34e0*/  MUFU.EX2 R44, R44 ;  /* 0x0000002c002c7308 */ /* 0x000e220000000800 */
[C---:B-1----:R-:W-:Y:S01]  /*34f0*/  FADD.FTZ R31, R25.reuse, R0 ;  /* 0x00000000191f7221 */ /* 0x042fe20000010000 */
[----:B------:R-:W-:Y:S02]  /*3500*/  F2FP.BF16.F32.PACK_AB R150, R25, R40 ;  /* 0x000000281996723e */ /* 0x000fe400000010ff */
[----:B------:R-:W-:-:S04]  /*3510*/  CS2R R40, SRZ ;  /* 0x0000000000287805 */ /* 0x000fc8000001ff00 */
[----:B------:R-:W1:Y:S01]  /*3520*/  MUFU.EX2 R90, R90 ;  /* 0x0000005a005a7308 */ /* 0x000e620000000800 */
[C---:B---3--:R-:W-:Y:S01]  /*3530*/  FADD.FTZ R35, R145.reuse, R20 ;  /* 0x0000001491237221 */ /* 0x048fe20000010000 */
[----:B------:R-:W-:Y:S02]  /*3540*/  IADD3 R20, R22, -0x2, RZ ;  /* 0xfffffffe16147810 */ /* 0x000fe40007ffe0ff */
[----:B------:R-:W-:Y:S02]  /*3550*/  F2FP.BF16.F32.PACK_AB R145, R145, R86 ;  /* 0x000000569191723e */ /* 0x000fe400000010ff */
[----:B------:R-:W-:Y:S02]  /*3560*/  CS2R R86, SRZ ;  /* 0x0000000000567805 */ /* 0x000fe4000001ff00 */
[----:B------:R2:W3:Y:S01]  /*3570*/  MUFU.EX2 R27, R46 ;  /* 0x0000002e001b7308 */ /* 0x0004e20000000800 */
[----:B0-----:R-:W-:-:S07]  /*3580*/  FADD.FTZ R0, R44, R31 ;  /* 0x0000001f2c007221 */ /* 0x001fce0000010000 */
[----:B------:R-:W0:Y:S01]  /*3590*/  MUFU.EX2 R147, R92 ;  /* 0x0000005c00937308 */ /* 0x000e220000000800 */
[----:B-1----:R-:W-:Y:S01]  /*35a0*/  FADD.FTZ R6, R90, R35 ;  /* 0x000000235a067221 */ /* 0x002fe20000010000 */
[----:B--2---:R-:W-:Y:S02]  /*35b0*/  CS2R R46, SRZ ;  /* 0x00000000002e7805 */ /* 0x004fe4000001ff00 */
[----:B------:R-:W-:-:S04]  /*35c0*/  CS2R R34, SRZ ;  /* 0x0000000000227805 */ /* 0x000fc8000001ff00 */
[----:B------:R-:W1:Y:S01]  /*35d0*/  MUFU.EX2 R48, R48 ;  /* 0x0000003000307308 */ /* 0x000e620000000800 */
[C---:B---3--:R-:W-:Y:S01]  /*35e0*/  FADD.FTZ R33, R27.reuse, R0 ;  /* 0x000000001b217221 */ /* 0x048fe20000010000 */
[----:B------:R-:W-:Y:S02]  /*35f0*/  F2FP.BF16.F32.PACK_AB R144, R27, R44 ;  /* 0x0000002c1b90723e */ /* 0x000fe400000010ff */
[----:B------:R-:W-:Y:S02]  /*3600*/  CS2R R44, SRZ ;  /* 0x00000000002c7805 */ /* 0x000fe4000001ff00 */
[----:B------:R-:W-:Y:S02]  /*3610*/  CS2R R26, SRZ ;  /* 0x00000000001a7805 */ /* 0x000fe4000001ff00 */
[----:B------:R-:W2:Y:S01]  /*3620*/  MUFU.EX2 R66, R66 ;  /* 0x0000004200427308 */ /* 0x000ea20000000800 */
[C---:B0-----:R-:W-:Y:S01]  /*3630*/  FADD.FTZ R13, R147.reuse, R6 ;  /* 0x00000006930d7221 */ /* 0x041fe20000010000 */
[----:B------:R-:W-:-:S06]  /*3640*/  F2FP.BF16.F32.PACK_AB R147, R147, R90 ;  /* 0x0000005a9393723e */ /* 0x000fcc00000010ff */
[----:B------:R0:W3:Y:S01]  /*3650*/  MUFU.EX2 R19, R50 ;  /* 0x0000003200137308 */ /* 0x0000e20000000800 */
[----:B-1----:R-:W-:Y:S01]  /*3660*/  FADD.FTZ R0, R48, R33 ;  /* 0x0000002130007221 */ /* 0x002fe20000010000 */
[----:B------:R-:W-:-:S06]  /*3670*/  CS2R R32, SRZ ;  /* 0x0000000000207805 */ /* 0x000fcc000001ff00 */
[----:B------:R-:W1:Y:S01]  /*3680*/  MUFU.EX2 R141, R94 ;  /* 0x0000005e008d7308 */ /* 0x000e620000000800 */
[----:B--2---:R-:W-:Y:S01]  /*3690*/  FADD.FTZ R6, R66, R13 ;  /* 0x0000000d42067221 */ /* 0x004fe20000010000 */
[----:B0-----:R-:W-:-:S06]  /*36a0*/  CS2R R50, SRZ ;  /* 0x0000000000327805 */ /* 0x001fcc000001ff00 */
[----:B------:R-:W0:Y:S01]  /*36b0*/  MUFU.EX2 R52, R52 ;  /* 0x0000003400347308 */ /* 0x000e220000000800 */
[C---:B---3--:R-:W-:Y:S01]  /*36c0*/  FADD.FTZ R5, R19.reuse, R0 ;  /* 0x0000000013057221 */ /* 0x048fe20000010000 */
[----:B------:R-:W-:Y:S02]  /*36d0*/  F2FP.BF16.F32.PACK_AB R146, R19, R48 ;  /* 0x000000301392723e */ /* 0x000fe400000010ff */
[----:B------:R-:W-:-:S04]  /*36e0*/  CS2R R48, SRZ ;  /* 0x0000000000307805 */ /* 0x000fc8000001ff00 */
[----:B------:R-:W2:Y:S01]  /*36f0*/  MUFU.EX2 R96, R96 ;  /* 0x0000006000607308 */ /* 0x000ea20000000800 */
[C---:B-1----:R-:W-:Y:S01]  /*3700*/  FADD.FTZ R15, R141.reuse, R6 ;  /* 0x000000068d0f7221 */ /* 0x042fe20000010000 */
[----:B------:R-:W-:Y:S02]  /*3710*/  F2FP.BF16.F32.PACK_AB R141, R141, R66 ;  /* 0x000000428d8d723e */ /* 0x000fe400000010ff */
[----:B------:R-:W-:-:S04]  /*3720*/  CS2R R66, SRZ ;  /* 0x0000000000427805 */ /* 0x000fc8000001ff00 */
[----:B------:R1:W3:Y:S01]  /*3730*/  MUFU.EX2 R29, R54 ;  /* 0x00000036001d7308 */ /* 0x0002e20000000800 */
[----:B0-----:R-:W-:-:S07]  /*3740*/  FADD.FTZ R0, R52, R5 ;  /* 0x0000000534007221 */ /* 0x001fce0000010000 */
[----:B------:R-:W0:Y:S01]  /*3750*/  MUFU.EX2 R143, R98 ;  /* 0x00000062008f7308 */ /* 0x000e220000000800 */
[----:B--2---:R-:W-:Y:S01]  /*3760*/  FADD.FTZ R6, R96, R15 ;  /* 0x0000000f60067221 */ /* 0x004fe20000010000 */
[----:B-1----:R-:W-:-:S06]  /*3770*/  CS2R R54, SRZ ;  /* 0x0000000000367805 */ /* 0x002fcc000001ff00 */
[----:B------:R-:W1:Y:S01]  /*3780*/  MUFU.EX2 R56, R56 ;  /* 0x0000003800387308 */ /* 0x000e620000000800 */
[C---:B---3--:R-:W-:Y:S01]  /*3790*/  FADD.FTZ R13, R29.reuse, R0 ;  /* 0x000000001d0d7221 */ /* 0x048fe20000010000 */
[----:B------:R-:W-:Y:S02]  /*37a0*/  F2FP.BF16.F32.PACK_AB R140, R29, R52 ;  /* 0x000000341d8c723e */ /* 0x000fe400000010ff */
[----:B------:R-:W-:-:S04]  /*37b0*/  CS2R R52, SRZ ;  /* 0x0000000000347805 */ /* 0x000fc8000001ff00 */
[----:B------:R-:W2:Y:S01]  /*37c0*/  MUFU.EX2 R70, R70 ;  /* 0x0000004600467308 */ /* 0x000ea20000000800 */
[C---:B0-----:R-:W-:Y:S01]  /*37d0*/  FADD.FTZ R15, R143.reuse, R6 ;  /* 0x000000068f0f7221 */ /* 0x041fe20000010000 */
[----:B------:R-:W-:-:S06]  /*37e0*/  F2FP.BF16.F32.PACK_AB R143, R143, R96 ;  /* 0x000000608f8f723e */ /* 0x000fcc00000010ff */
[----:B------:R0:W3:Y:S01]  /*37f0*/  MUFU.EX2 R3, R58 ;  /* 0x0000003a00037308 */ /* 0x0000e20000000800 */
[----:B-1----:R-:W-:-:S07]  /*3800*/  FADD.FTZ R0, R56, R13 ;  /* 0x0000000d38007221 */ /* 0x002fce0000010000 */
[----:B------:R-:W1:Y:S01]  /*3810*/  MUFU.EX2 R60, R60 ;  /* 0x0000003c003c7308 */ /* 0x000e620000000800 */
[----:B--2---:R-:W-:Y:S01]  /*3820*/  FADD.FTZ R6, R70, R15 ;  /* 0x0000000f46067221 */ /* 0x004fe20000010000 */
[----:B------:R-:W-:Y:S02]  /*3830*/  VIMNMX R15, R17, R28, !PT ;  /* 0x0000001c110f7248 */ /* 0x000fe40007fe0100 */
[----:B0-----:R-:W-:Y:S02]  /*3840*/  CS2R R58, SRZ ;  /* 0x00000000003a7805 */ /* 0x001fe4000001ff00 */
[----:B------:R-:W-:Y:S02]  /*3850*/  CS2R R28, SRZ ;  /* 0x00000000001c7805 */ /* 0x000fe4000001ff00 */
[----:B------:R-:W-:Y:S01]  /*3860*/  ISETP.GE.AND P1, PT, R20, R15, PT ;  /* 0x0000000f1400720c */ /* 0x000fe20003f26270 */
[----:B------:R-:W0:Y:S01]  /*3870*/  MUFU.EX2 R137, R100 ;  /* 0x0000006400897308 */ /* 0x000e220000000800 */
[C---:B---3--:R-:W-:Y:S01]  /*3880*/  FADD.FTZ R13, R3.reuse, R0 ;  /* 0x00000000030d7221 */ /* 0x048fe20000010000 */
[----:B------:R-:W-:-:S02]  /*3890*/  F2FP.BF16.F32.PACK_AB R142, R3, R56 ;  /* 0x00000038038e723e */ /* 0x000fc400000010ff */
[----:B------:R-:W-:-:S04]  /*38a0*/  CS2R R56, SRZ ;  /* 0x0000000000387805 */ /* 0x000fc8000001ff00 */
[----:B------:R2:W3:Y:S01]  /*38b0*/  MUFU.EX2 R31, R62 ;  /* 0x0000003e001f7308 */ /* 0x0004e20000000800 */
[----:B-1----:R-:W-:-:S07]  /*38c0*/  FADD.FTZ R0, R60, R13 ;  /* 0x0000000d3c007221 */ /* 0x002fce0000010000 */
[----:B------:R-:W1:Y:S01]  /*38d0*/  MUFU.EX2 R102, R102 ;  /* 0x0000006600667308 */ /* 0x000e620000000800 */
[C---:B0-----:R-:W-:Y:S01]  /*38e0*/  FADD.FTZ R3, R137.reuse, R6 ;  /* 0x0000000689037221 */ /* 0x041fe20000010000 */
[----:B------:R-:W-:Y:S01]  /*38f0*/  F2FP.BF16.F32.PACK_AB R137, R137, R70 ;  /* 0x000000468989723e */ /* 0x000fe200000010ff */
[----:B------:R-:W-:Y:S01]  /*3900*/  IMAD.MOV.U32 R6, RZ, RZ, 0x3f800000 ;  /* 0x3f800000ff067424 */ /* 0x000fe200078e00ff */
[----:B------:R-:W-:Y:S02]  /*3910*/  CS2R R70, SRZ ;  /* 0x0000000000467805 */ /* 0x000fe4000001ff00 */
[----:B--2---:R-:W-:Y:S02]  /*3920*/  CS2R R62, SRZ ;  /* 0x00000000003e7805 */ /* 0x004fe4000001ff00 */
[----:B------:R-:W0:Y:S01]  /*3930*/  MUFU.EX2 R24, R24 ;  /* 0x0000001800187308 */ /* 0x000e220000000800 */
[C---:B---3--:R-:W-:Y:S01]  /*3940*/  FADD.FTZ R13, R31.reuse, R0 ;  /* 0x000000001f0d7221 */ /* 0x048fe20000010000 */
[----:B------:R-:W-:-:S02]  /*3950*/  F2FP.BF16.F32.PACK_AB R136, R31, R60 ;  /* 0x0000003c1f88723e */ /* 0x000fc400000010ff */
[----:B------:R-:W-:Y:S02]  /*3960*/  CS2R R60, SRZ ;  /* 0x00000000003c7805 */ /* 0x000fe4000001ff00 */
[----:B------:R-:W-:Y:S02]  /*3970*/  CS2R R30, SRZ ;  /* 0x00000000001e7805 */ /* 0x000fe4000001ff00 */
[----:B------:R2:W3:Y:S01]  /*3980*/  MUFU.EX2 R5, R64 ;  /* 0x0000004000057308 */ /* 0x0004e20000000800 */
[----:B-1----:R-:W-:-:S07]  /*3990*/  FADD.FTZ R0, R102, R3 ;  /* 0x0000000366007221 */ /* 0x002fce0000010000 */
[----:B------:R0:W1:Y:S01]  /*39a0*/  MUFU.EX2 R139, R4 ;  /* 0x00000004008b7308 */ /* 0x0000620000000800 */
[----:B--2---:R-:W-:Y:S01]  /*39b0*/  CS2R R64, SRZ ;  /* 0x0000000000407805 */ /* 0x004fe2000001ff00 */
[----:B0-----:R-:W-:Y:S01]  /*39c0*/  FADD.FTZ R4, R24, R13 ;  /* 0x0000000d18047221 */ /* 0x001fe20000010000 */
[C---:B---3--:R-:W-:Y:S02]  /*39d0*/  F2FP.BF16.F32.PACK_AB R138, R5.reuse, R24 ;  /* 0x00000018058a723e */ /* 0x048fe400000010ff */
[----:B------:R-:W-:Y:S01]  /*39e0*/  CS2R R24, SRZ ;  /* 0x0000000000187805 */ /* 0x000fe2000001ff00 */
[----:B------:R-:W-:Y:S01]  /*39f0*/  FADD.FTZ R4, R5, R4 ;  /* 0x0000000405047221 */ /* 0x000fe20000010000 */
[----:B------:R-:W-:Y:S02]  /*3a00*/  IMAD.MOV.U32 R5, RZ, RZ, 0x3f800000 ;  /* 0x3f800000ff057424 */ /* 0x000fe400078e00ff */
[C---:B-1----:R-:W-:Y:S01]  /*3a10*/  FADD.FTZ R3, R139.reuse, R0 ;  /* 0x000000008b037221 */ /* 0x042fe20000010000 */
[----:B------:R-:W-:-:S02]  /*3a20*/  F2FP.BF16.F32.PACK_AB R139, R139, R102 ;  /* 0x000000668b8b723e */ /* 0x000fc400000010ff */
[----:B------:R-:W-:Y:S01]  /*3a30*/  MOV R0, RZ ;  /* 0x000000ff00007202 */ /* 0x000fe20000000f00 */
[----:B------:R-:W-:Y:S06]  /*3a40*/  @!P1 BRA `(.L_x_2195) ;  /* 0x0000002800509947 */ /* 0x000fec0003800000 */
[----:B------:R-:W-:Y:S01]  /*3a50*/  IMAD.MOV.U32 R13, RZ, RZ, R14 ;  /* 0x000000ffff0d7224 */ /* 0x000fe200078e000e */
[----:B------:R-:W-:Y:S01]  /*3a60*/  MOV R21, RZ ;  /* 0x000000ff00157202 */ /* 0x000fe20000000f00 */
[----:B------:R-:W-:Y:S01]  /*3a70*/  IMAD.MOV.U32 R19, RZ, RZ, R12 ;  /* 0x000000ffff137224 */ /* 0x000fe200078e000c */
[----:B------:R-:W-:Y:S01]  /*3a80*/  UMOV UR5, URZ ;  /* 0x0000003f00057c82 */ /* 0x000fe20008000000 */
[----:B------:R-:W-:Y:S01]  /*3a90*/  IMAD.MOV.U32 R6, RZ, RZ, 0x3f800000 ;  /* 0x3f800000ff067424 */ /* 0x000fe200078e00ff */
[----:B------:R-:W-:Y:S01]  /*3aa0*/  ULDC UR6, c[0x0][0x9d8] ;  /* 0x0002760000067ab9 */ /* 0x000fe20000000800 */
[----:B------:R-:W-:-:S07]  /*3ab0*/  IMAD.MOV.U32 R87, RZ, RZ, RZ ;  /* 0x000000ffff577224 */ /* 0x000fce00078e00ff */
.L_x_2206:
[----:B------:R-:W-:-:S04]  /*3ac0*/  UISETP.NE.AND UP0, UPT, UR5, 0x1, UPT ;  /* 0x000000010500788c */ /* 0x000fc8000bf05270 */
[----:B------:R-:W-:-:S06]  /*3ad0*/  USEL UR4, URZ, 0x1, UP0 ;  /* 0x000000013f047887 */ /* 0x000fcc0008000000 */
[----:B------:R-:W-:Y:S01]  /*3ae0*/  LOP3.LUT R0, R21, UR4, RZ, 0x3c, !PT ;  /* 0x0000000415007c12 */ /* 0x000fe2000f8e3cff */
[----:B------:R-:W-:Y:S06]  /*3af0*/  @!P0 BRA `(.L_x_2196) ;  /* 0x0000000000048947 */ /* 0x000fec0003800000 */
[----:B------:R-:W-:Y:S01]  /*3b00*/  BPT.TRAP 0x1 ;  /* 0x000000040000795c */ /* 0x000fe20000300000 */
.L_x_2196:
        /* <DEDUP_REMOVED lines=8> */
.L_x_2197:
[----:B-1----:R-:W-:Y:S05]  /*3b90*/  @P1 BRA `(.L_x_2198) ;  /* 0x0000000000081947 */ /* 0x002fea0003800000 */
[----:B------:R-:W1:Y:S02]  /*3ba0*/  SYNCS.PHASECHK.TRANS64.TRYWAIT P1, [UR7+0x2a830], R11 ;  /* 0x02a8300bff0075a7 */ /* 0x000e640008020147 */
[----:B-1----:R-:W-:Y:S05]  /*3bb0*/  @!P1 BRA `(.L_x_2199) ;  /* 0x000000a800949947 */ /* 0x002fea0003800000 */
.L_x_2198:
        /* <DEDUP_REMOVED lines=129> */
.L_x_2200:
[----:B------:R-:W-:Y:S01]  /*43d0*/  ULEA UR10, UR5, UR39, 0x3 ;  /* 0x00000027050a7291 */ /* 0x000fe2000f8e183f */
[----:B------:R-:W-:-:S08]  /*43e0*/  SHF.L.U32 R5, R21, 0x1f, RZ ;  /* 0x0000001f15057819 */ /* 0x000fd000000006ff */
[----:B------:R2:W3:Y:S01]  /*43f0*/  SYNCS.PHASECHK.TRANS64.TRYWAIT P1, [UR10+0x2a850], R5 ;  /* 0x02a85005ff0075a7 */ /* 0x0004e2000802014a */
[----:B------:R-:W-:Y:S05]  /*4400*/  @!P0 BRA `(.L_x_2201) ;  /* 0x0000000000048947 */ /* 0x000fea0003800000 */
[----:B------:R-:W-:Y:S01]  /*4410*/  BPT.TRAP 0x1 ;  /* 0x000000040000795c */ /* 0x000fe20000300000 */
.L_x_2201:
[----:B---3--:R-:W-:Y:S05]  /*4420*/  @P1 BRA `(.L_x_2202) ;  /* 0x0000000000081947 */ /* 0x008fea0003800000 */
[----:B------:R-:W3:Y:S02]  /*4430*/  SYNCS.PHASECHK.TRANS64.TRYWAIT P1, [UR10+0x2a850], R5 ;  /* 0x02a85005ff0075a7 */ /* 0x000ee4000802014a */
[----:B---3--:R-:W-:Y:S05]  /*4440*/  @!P1 BRA `(.L_x_2203) ;  /* 0x000000a000889947 */ /* 0x008fea0003800000 */
.L_x_2202:
        /* <DEDUP_REMOVED lines=36> */
.L_x_2204:
[----:B------:R-:W-:Y:S01]  /*4690*/  UISETP.NE.AND UP0, UPT, UR38, URZ, UPT ;  /* 0x0000003f2600728c */ /* 0x000fe2000bf05270 */
[----:B------:R-:W-:Y:S01]  /*46a0*/  FMUL.FTZ R88, R88, UR6 ;  /* 0x0000000658587c20 */ /* 0x000fe20008410000 */
[----:B-1----:R-:W-:Y:S01]  /*46b0*/  MOV R12, R7 ;  /* 0x00000007000c7202 */ /* 0x002fe20000000f00 */
[----:B------:R-:W-:Y:S01]  /*46c0*/  FMUL.FTZ R101, R101, UR6 ;  /* 0x0000000665657c20 */ /* 0x000fe20008410000 */
[----:B------:R-:W-:Y:S01]  /*46d0*/  FMUL.FTZ R89, R89, UR6 ;  /* 0x0000000659597c20 */ /* 0x000fe20008410000 */
[----:B------:R1:W4:Y:S01]  /*46e0*/  MUFU.TANH R148, R88 ;  /* 0x0000005800947308 */ /* 0x0003220000002400 */
[----:B------:R-:W-:Y:S01]  /*46f0*/  PLOP3.LUT P1, PT, PT, PT, UP0, 0x80, 0x0 ;  /* 0x000000000000781c */ /* 0x000fe20003f2f008 */
[----:B--23--:R-:W-:Y:S01]  /*4700*/  FMUL.FTZ R5, R90, UR6 ;  /* 0x000000065a057c20 */ /* 0x00cfe20008410000 */
[----:B------:R-:W-:Y:S01]  /*4710*/  PLOP3.LUT P2, PT, PT, PT, UP0, 0x80, 0x0 ;  /* 0x000000000000781c */ /* 0x000fe20003f4f008 */
[----:B------:R-:W-:Y:S01]  /*4720*/  FMUL.FTZ R92, R92, UR6 ;  /* 0x000000065c5c7c20 */ /* 0x000fe20008410000 */
[----:B------:R-:W-:Y:S01]  /*4730*/  ULDC UR14, c[0x0][0x2f0] ;  /* 0x0000bc00000e7ab9 */ /* 0x000fe20000000800 */
[----:B------:R-:W-:Y:S01]  /*4740*/  @UP0 ULDC UR5, c[0x0][0x44c] ;  /* 0x0001130000050ab9 */ /* 0x000fe20000000800 */
[----:B------:R-:W-:Y:S01]  /*4750*/  ULDC UR11, c[0x0][0x288] ;  /* 0x0000a200000b7ab9 */ /* 0x000fe20000000800 */
[----:B------:R-:W-:Y:S01]  /*4760*/  MUFU.TANH R90, R101 ;  /* 0x00000065005a7308 */ /* 0x000fe20000002400 */
[----:B------:R-:W-:Y:S01]  /*4770*/  FMUL.FTZ R93, R93, UR6 ;  /* 0x000000065d5d7c20 */ /* 0x000fe20008410000 */
[----:B------:R-:W-:Y:S01]  /*4780*/  FMUL.FTZ R96, R96, UR6 ;  /* 0x0000000660607c20 */ /* 0x000fe20008410000 */
[----:B------:R-:W-:Y:S01]  /*4790*/  FMUL.FTZ R97, R97, UR6 ;  /* 0x0000000661617c20 */ /* 0x000fe20008410000 */
[----:B------:R-:W-:Y:S01]  /*47a0*/  FMUL.FTZ R100, R100, UR6 ;  /* 0x0000000664647c20 */ /* 0x000fe20008410000 */
[----:B------:R-:W-:Y:S01]  /*47b0*/  FMUL.FTZ R105, R105, UR6 ;  /* 0x0000000669697c20 */ /* 0x000fe20008410000 */
[----:B0-----:R-:W-:Y:S01]  /*47c0*/  @P1 IMAD.HI.U32 R11, R7, UR5, RZ ;  /* 0x00000005070b1c27 */ /* 0x001fe2000f8e00ff */
[----:B------:R-:W-:Y:S01]  /*47d0*/  @UP0 ULDC UR5, c[0x0][0x450] ;  /* 0x0001140000050ab9 */ /* 0x000fe20000000800 */
[----:B------:R0:W2:Y:S02]  /*47e0*/  MUFU.TANH R146, R89 ;  /* 0x0000005900927308 */ /* 0x0000a40000002400 */
[----:B------:R-:W-:Y:S01]  /*47f0*/  FMUL.FTZ R104, R104, UR6 ;  /* 0x0000000668687c20 */ /* 0x000fe20008410000 */
[----:B------:R-:W-:Y:S01]  /*4800*/  FMUL.FTZ R23, R98, UR6 ;  /* 0x0000000662177c20 */ /* 0x000fe20008410000 */
[----:B------:R-:W-:Y:S01]  /*4810*/  @P2 SHF.R.U32.HI R12, RZ, UR5, R11 ;  /* 0x00000005ff0c2c19 */ /* 0x000fe2000801160b */
[----:B------:R-:W-:-:S02]  /*4820*/  IMAD.MOV.U32 R11, RZ, RZ, -0x60 ;  /* 0xffffffa0ff0b7424 */ /* 0x000fc400078e00ff */
[----:B------:R-:W-:Y:S01]  /*4830*/  FMUL.FTZ R108, R108, UR6 ;  /* 0x000000066c6c7c20 */ /* 0x000fe20008410000 */
[----:B------:R-:W-:Y:S01]  /*4840*/  FMUL.FTZ R109, R109, UR6 ;  /* 0x000000066d6d7c20 */ /* 0x000fe20008410000 */
[----:B------:R-:W-:Y:S01]  /*4850*/  FMUL.FTZ R112, R112, UR6 ;  /* 0x0000000670707c20 */ /* 0x000fe20008410000 */
[----:B-1----:R-:W1:Y:S01]  /*4860*/  SHFL.IDX PT, R88, R12, RZ, 0x1c1f ;  /* 0x001c1fff0c587589 */ /* 0x002e6200000e0000 */
[----:B------:R-:W-:Y:S01]  /*4870*/  IMAD R11, R20, R11, 0x1 ;  /* 0x00000001140b7424 */ /* 0x000fe200078e020b */
[----:B------:R-:W3:Y:S01]  /*4880*/  MUFU.TANH R92, R92 ;  /* 0x0000005c005c7308 */ /* 0x000ee20000002400 */
[----:B0-----:R-:W-:Y:S01]  /*4890*/  FMUL.FTZ R89, R103, UR6 ;  /* 0x0000000667597c20 */ /* 0x001fe20008410000 */
[----:B------:R-:W-:Y:S01]  /*48a0*/  FMUL.FTZ R22, R99, UR6 ;  /* 0x0000000663167c20 */ /* 0x000fe20008410000 */
[----:B------:R-:W-:Y:S02]  /*48b0*/  IMAD R11, R10, -0x2, R11 ;  /* 0xfffffffe0a0b7824 */ /* 0x000fe400078e020b */
[----:B------:R-:W-:Y:S01]  /*48c0*/  FMUL.FTZ R99, R110, UR6 ;  /* 0x000000066e637c20 */ /* 0x000fe20008410000 */
[----:B------:R-:W-:Y:S01]  /*48d0*/  FMUL.FTZ R113, R113, UR6 ;  /* 0x0000000671717c20 */ /* 0x000fe20008410000 */
[----:B------:R-:W-:Y:S01]  /*48e0*/  FMUL.FTZ R116, R116, UR6 ;  /* 0x0000000674747c20 */ /* 0x000fe20008410000 */
[----:B------:R-:W-:Y:S01]  /*48f0*/  IMAD R101, R18, UR14, R11 ;  /* 0x0000000e12657c24 */ /* 0x000fe2000f8e020b */
[----:B------:R0:W5:Y:S01]  /*4900*/  MUFU.TANH R142, R93 ;  /* 0x0000005d008e7308 */ /* 0x0001620000002400 */
        /* <DEDUP_REMOVED lines=8> */
[----:B------:R-:W-:Y:S01]  /*4990*/  FMUL.FTZ R95, R106, UR6 ;  /* 0x000000066a5f7c20 */ /* 0x000fe20008410000 */
[----:B------:R-:W-:Y:S01]  /*49a0*/  FMUL.FTZ R125, R125, UR6 ;  /* 0x000000067d7d7c20 */ /* 0x000fe20008410000 */
[----:B------:R-:W-:Y:S01]  /*49b0*/  FMUL.FTZ R128, R128, UR6 ;  /* 0x0000000680807c20 */ /* 0x000fe20008410000 */
[----:B------:R-:W-:Y:S01]  /*49c0*/  FMUL.FTZ R129, R129, UR6 ;  /* 0x0000000681817c20 */ /* 0x000fe20008410000 */
[----:B------:R-:W-:Y:S01]  /*49d0*/  FMUL.FTZ R132, R132, UR6 ;  /* 0x0000000684847c20 */ /* 0x000fe20008410000 */
[----:B-1----:R-:W-:Y:S01]  /*49e0*/  IADD3 R103, R88, -UR11, R101 ;  /* 0x8000000b58677c10 */ /* 0x002fe2000fffe065 */
[----:B------:R-:W-:Y:S01]  /*49f0*/  FMUL.FTZ R133, R133, UR6 ;  /* 0x0000000685857c20 */ /* 0x000fe20008410000 */
[----:B------:R1:W5:Y:S01]  /*4a00*/  MUFU.TANH R138, R97 ;  /* 0x00000061008a7308 */ /* 0x0003620000002400 */
[----:B------:R-:W5:Y:S01]  /*4a10*/  SHFL.IDX PT, R12, R12, 0x1, 0x1c1f ;  /* 0x003c1f000c0c7f89 */ /* 0x000f6200000e0000 */
[C---:B------:R-:W-:Y:S01]  /*4a20*/  ISETP.GT.AND P1, PT, R103.reuse, RZ, PT ;  /* 0x000000ff6700720c */ /* 0x040fe20003f24270 */
[----:B------:R-:W-:Y:S01]  /*4a30*/  FMUL.FTZ R122, R122, UR6 ;  /* 0x000000067a7a7c20 */ /* 0x000fe20008410000 */
[C---:B------:R-:W-:Y:S01]  /*4a40*/  ISETP.GT.AND P2, PT, R103.reuse, 0x1, PT ;  /* 0x000000016700780c */ /* 0x040fe20003f44270 */
[----:B------:R-:W-:Y:S01]  /*4a50*/  FMUL.FTZ R126, R126, UR6 ;  /* 0x000000067e7e7c20 */ /* 0x000fe20008410000 */
[----:B----4-:R-:W-:Y:S01]  /*4a60*/  FSEL R148, R148, -INF , P1 ;  /* 0xff80000094947808 */ /* 0x010fe20000800000 */
[----:B------:R-:W-:Y:S01]  /*4a70*/  FMUL.FTZ R130, R130, UR6 ;  /* 0x0000000682827c20 */ /* 0x000fe20008410000 */
[----:B------:R-:W-:Y:S01]  /*4a80*/  ISETP.GT.AND P1, PT, R103, 0x8, PT ;  /* 0x000000086700780c */ /* 0x000fe20003f24270 */
[----:B------:R-:W4:Y:S01]  /*4a90*/  MUFU.TANH R100, R100 ;  /* 0x0000006400647308 */ /* 0x000f220000002400 */
[----:B--2---:R-:W-:Y:S01]  /*4aa0*/  FSEL R146, R146, -INF , P2 ;  /* 0xff80000092927808 */ /* 0x004fe20001000000 */
[----:B0-----:R-:W-:Y:S01]  /*4ab0*/  FMUL.FTZ R93, R107, UR6 ;  /* 0x000000066b5d7c20 */ /* 0x001fe20008410000 */
[----:B------:R-:W-:Y:S01]  /*4ac0*/  FMNMX.FTZ R11, R148, R19, !PT ;  /* 0x00000013940b7209 */ /* 0x000fe20007810000 */
[----:B------:R-:W-:Y:S01]  /*4ad0*/  FMUL.FTZ R134, R134, UR6 ;  /* 0x0000000686867c20 */ /* 0x000fe20008410000 */
[----:B------:R-:W-:Y:S01]  /*4ae0*/  ISETP.GT.AND P2, PT, R103, 0x9, PT ;  /* 0x000000096700780c */ /* 0x000fe20003f44270 */
[----:B-1----:R-:W-:Y:S01]  /*4af0*/  FMUL.FTZ R97, R111, UR6 ;  /* 0x000000066f617c20 */ /* 0x002fe20008410000 */
[----:B---3--:R-:W-:Y:S01]  /*4b00*/  FSEL R144, R92, -INF , P1 ;  /* 0xff8000005c907808 */ /* 0x008fe20000800000 */
[----:B------:R0:W-:Y:S01]  /*4b10*/  MUFU.TANH R98, R105 ;  /* 0x0000006900627308 */ /* 0x0001e20000002400 */
[----:B------:R-:W-:Y:S01]  /*4b20*/  FMNMX.FTZ R11, R146, R11, !PT ;  /* 0x0000000b920b7209 */ /* 0x000fe20007810000 */
[----:B------:R-:W-:Y:S01]  /*4b30*/  FMUL.FTZ R115, R115, UR6 ;  /* 0x0000000673737c20 */ /* 0x000fe20008410000 */
[----:B------:R-:W-:Y:S01]  /*4b40*/  ISETP.GT.AND P1, PT, R103, 0x10, PT ;  /* 0x000000106700780c */ /* 0x000fe20003f24270 */
[----:B------:R-:W-:Y:S01]  /*4b50*/  FMUL.FTZ R118, R118, UR6 ;  /* 0x0000000676767c20 */ /* 0x000fe20008410000 */
[----:B-----5:R-:W-:Y:S01]  /*4b60*/  FSEL R142, R142, -INF , P2 ;  /* 0xff8000008e8e7808 */ /* 0x020fe20001000000 */
[----:B------:R-:W-:Y:S01]  /*4b70*/  FMUL.FTZ R119, R119, UR6 ;  /* 0x0000000677777c20 */ /* 0x000fe20008410000 */
[----:B------:R-:W-:Y:S01]  /*4b80*/  ISETP.GT.AND P2, PT, R103, 0x11, PT ;  /* 0x000000116700780c */ /* 0x000fe20003f44270 */
[----:B------:R-:W1:Y:S01]  /*4b90*/  MUFU.TANH R104, R104 ;  /* 0x0000006800687308 */ /* 0x000e620000002400 */
[----:B0-----:R-:W-:Y:S01]  /*4ba0*/  FMNMX.FTZ R105, R144, R11, !PT ;  /* 0x0000000b90697209 */ /* 0x001fe20007810000 */
[----:B------:R-:W-:Y:S01]  /*4bb0*/  FMUL.FTZ R11, R120, UR6 ;  /* 0x00000006780b7c20 */ /* 0x000fe20008410000 */
[----:B------:R-:W-:Y:S01]  /*4bc0*/  FSEL R140, R96, -INF , P1 ;  /* 0xff800000608c7808 */ /* 0x000fe20000800000 */
[----:B------:R-:W-:Y:S01]  /*4bd0*/  FMUL.FTZ R123, R123, UR6 ;  /* 0x000000067b7b7c20 */ /* 0x000fe20008410000 */
[----:B------:R-:W-:Y:S01]  /*4be0*/  FMNMX.FTZ R105, R142, R105, !PT ;  /* 0x000000698e697209 */ /* 0x000fe20007810000 */
[----:B------:R-:W-:Y:S01]  /*4bf0*/  FMUL.FTZ R127, R127, UR6 ;  /* 0x000000067f7f7c20 */ /* 0x000fe20008410000 */
[----:B------:R-:W-:Y:S01]  /*4c00*/  ISETP.GT.AND P1, PT, R103, 0x18, PT ;  /* 0x000000186700780c */ /* 0x000fe20003f24270 */
[----:B------:R-:W0:Y:S01]  /*4c10*/  MUFU.TANH R108, R108 ;  /* 0x0000006c006c7308 */ /* 0x000e220000002400 */
[----:B------:R-:W-:Y:S01]  /*4c20*/  FSEL R138, R138, -INF , P2 ;  /* 0xff8000008a8a7808 */ /* 0x000fe20001000000 */
[----:B------:R-:W-:Y:S01]  /*4c30*/  FMUL.FTZ R131, R131, UR6 ;  /* 0x0000000683837c20 */ /* 0x000fe20008410000 */
[----:B------:R-:W-:Y:S01]  /*4c40*/  FMNMX.FTZ R105, R140, R105, !PT ;  /* 0x000000698c697209 */ /* 0x000fe20007810000 */
[----:B------:R-:W-:Y:S01]  /*4c50*/  FMUL.FTZ R135, R135, UR6 ;  /* 0x0000000687877c20 */ /* 0x000fe20008410000 */
[C---:B------:R-:W-:Y:S01]  /*4c60*/  ISETP.GT.AND P2, PT, R103.reuse, 0x19, PT ;  /* 0x000000196700780c */ /* 0x040fe20003f44270 */
[----:B------:R-:W-:Y:S01]  /*4c70*/  UIADD3 UR7, UR7, 0x2a840, URZ ;  /* 0x0002a84007077890 */ /* 0x000fe2000fffe03f */
[----:B----4-:R-:W-:Y:S01]  /*4c80*/  FSEL R136, R100, -INF , P1 ;  /* 0xff80000064887808 */ /* 0x010fe20000800000 */
[----:B------:R-:W2:Y:S01]  /*4c90*/  MUFU.TANH R109, R109 ;  /* 0x0000006d006d7308 */ /* 0x000ea20000002400 */
[----:B------:R-:W-:Y:S01]  /*4ca0*/  FMNMX.FTZ R105, R138, R105, !PT ;  /* 0x000000698a697209 */ /* 0x000fe20007810000 */
[----:B------:R-:W-:Y:S01]  /*4cb0*/  UPRMT UR7, UR61, 0x654, UR7 ;  /* 0x000006543d077896 */ /* 0x000fe20008000007 */
[----:B------:R-:W-:-:S02]  /*4cc0*/  ISETP.GT.AND P1, PT, R103, 0x20, PT ;  /* 0x000000206700780c */ /* 0x000fc40003f24270 */
[----:B------:R-:W-:Y:S02]  /*4cd0*/  FSEL R120, R90, -INF , P2 ;  /* 0xff8000005a787808 */ /* 0x000fe40001000000 */
[----:B------:R-:W-:Y:S01]  /*4ce0*/  FMNMX.FTZ R105, R136, R105, !PT ;  /* 0x0000006988697209 */ /* 0x000fe20007810000 */
[----:B------:R-:W3:Y:S01]  /*4cf0*/  MUFU.TANH R112, R112 ;  /* 0x0000007000707308 */ /* 0x000ee20000002400 */
[C---:B------:R-:W-:Y:S02]  /*4d00*/  ISETP.GT.AND P2, PT, R103.reuse, 0x21, PT ;  /* 0x000000216700780c */ /* 0x040fe40003f44270 */
[----:B-1----:R-:W-:Y:S01]  /*4d10*/  FSEL R110, R104, -INF , P1 ;  /* 0xff800000686e7808 */ /* 0x002fe20000800000 */
[----:B------:R-:W-:Y:S01]  /*4d20*/  SYNCS.ARRIVE.TRANS64.RED.A1T0 RZ, [UR7], RZ ;  /* 0x000000ffffff79a7 */ /* 0x000fe20008100407 */
[----:B------:R-:W-:Y:S02]  /*4d30*/  FMNMX.FTZ R105, R120, R105, !PT ;  /* 0x0000006978697209 */ /* 0x000fe40007810000 */
[----:B------:R-:W-:Y:S01]  /*4d40*/  ISETP.GT.AND P1, PT, R103, 0x28, PT ;  /* 0x000000286700780c */ /* 0x000fe20003f24270 */
[----:B------:R-:W1:Y:S01]  /*4d50*/  MUFU.TANH R94, R113 ;  /* 0x00000071005e7308 */ /* 0x000e620000002400 */
[----:B------:R-:W-:-:S02]  /*4d60*/  FSEL R98, R98, -INF , P2 ;  /* 0xff80000062627808 */ /* 0x000fc40001000000 */
[----:B------:R-:W-:Y:S02]  /*4d70*/  FMNMX.FTZ R105, R110, R105, !PT ;  /* 0x000000696e697209 */ /* 0x000fe40007810000 */
[C---:B------:R-:W-:Y:S02]  /*4d80*/  ISETP.GT.AND P2, PT, R103.reuse, 0x29, PT ;  /* 0x000000296700780c */ /* 0x040fe40003f44270 */
[----:B0-----:R-:W-:Y:S01]  /*4d90*/  FSEL R90, R108, -INF , P1 ;  /* 0xff8000006c5a7808 */ /* 0x001fe20000800000 */
[----:B------:R-:W0:Y:S01]  /*4da0*/  MUFU.TANH R116, R116 ;  /* 0x0000007400747308 */ /* 0x000e220000002400 */
[----:B------:R-:W-:Y:S02]  /*4db0*/  FMNMX.FTZ R105, R98, R105, !PT ;  /* 0x0000006962697209 */ /* 0x000fe40007810000 */
[----:B------:R-:W-:Y:S02]  /*4dc0*/  ISETP.GT.AND P1, PT, R103, 0x30, PT ;  /* 0x000000306700780c */ /* 0x000fe40003f24270 */
[----:B--2---:R-:W-:-:S02]  /*4dd0*/  FSEL R88, R109, -INF , P2 ;  /* 0xff8000006d587808 */ /* 0x004fc40001000000 */
[----:B------:R-:W-:Y:S01]  /*4de0*/  FMNMX.FTZ R105, R90, R105, !PT ;  /* 0x000000695a697209 */ /* 0x000fe20007810000 */
[----:B------:R-:W2:Y:S01]  /*4df0*/  MUFU.TANH R102, R117 ;  /* 0x0000007500667308 */ /* 0x000ea20000002400 */
[C---:B------:R-:W-:Y:S02]  /*4e00*/  ISETP.GT.AND P2, PT, R103.reuse, 0x31, PT ;  /* 0x000000316700780c */ /* 0x040fe40003f44270 */
[----:B---3--:R-:W-:Y:S02]  /*4e10*/  FSEL R92, R112, -INF , P1 ;  /* 0xff800000705c7808 */ /* 0x008fe40000800000 */
[----:B------:R-:W-:Y:S02]  /*4e20*/  FMNMX.FTZ R105, R88, R105, !PT ;  /* 0x0000006958697209 */ /* 0x000fe40007810000 */
[----:B------:R-:W-:Y:S01]  /*4e30*/  ISETP.GT.AND P1, PT, R103, 0x38, PT ;  /* 0x000000386700780c */ /* 0x000fe20003f24270 */
[----:B------:R-:W3:Y:S01]  /*4e40*/  MUFU.TANH R11, R11 ;  /* 0x0000000b000b7308 */ /* 0x000ee20000002400 */
[----:B-1----:R-:W-:-:S02]  /*4e50*/  FSEL R94, R94, -INF , P2 ;  /* 0xff8000005e5e7808 */ /* 0x002fc40001000000 */
        /* <DEDUP_REMOVED lines=8> */
[----:B------:R-:W1:Y:S01]  /*4ee0*/  MUFU.TANH R106, R124 ;  /* 0x0000007c006a7308 */ /* 0x000e620000002400 */
[----:B------:R-:W-:Y:S02]  /*4ef0*/  ISETP.GT.AND P2, PT, R103, 0x41, PT ;  /* 0x000000416700780c */ /* 0x000fe40003f44270 */
[----:B---3--:R-:W-:Y:S01]  /*4f00*/  FSEL R104, R11, -INF , P1 ;  /* 0xff8000000b687808 */ /* 0x008fe20000800000 */
[----:B------:R-:W-:Y:S01]  /*4f10*/  FMUL.FTZ R11, R114, UR6 ;  /* 0x00000006720b7c20 */ /* 0x000fe20008410000 */
[----:B------:R-:W-:Y:S02]  /*4f20*/  FMNMX.FTZ R105, R102, R105, !PT ;  /* 0x0000006966697209 */ /* 0x000fe40007810000 */
[----:B------:R-:W-:Y:S01]  /*4f30*/  ISETP.GT.AND P1, PT, R103, 0x48, PT ;  /* 0x000000486700780c */ /* 0x000fe20003f24270 */
[----:B------:R-:W2:Y:S01]  /*4f40*/  MUFU.TANH R108, R125 ;  /* 0x0000007d006c7308 */ /* 0x000ea20000002400 */
[----:B0-----:R-:W-:-:S02]  /*4f50*/  FSEL R100, R100, -INF , P2 ;  /* 0xff80000064647808 */ /* 0x001fc40001000000 */
[----:B------:R-:W-:Y:S02]  /*4f60*/  FMNMX.FTZ R105, R104, R105, !PT ;  /* 0x0000006968697209 */ /* 0x000fe40007810000 */
[C---:B------:R-:W-:Y:S02]  /*4f70*/  ISETP.GT.AND P2, PT, R103.reuse, 0x49, PT ;  /* 0x000000496700780c */ /* 0x040fe40003f44270 */
[----:B------:R-:W-:Y:S01]  /*4f80*/  FMNMX.FTZ R105, R100, R105, !PT ;  /* 0x0000006964697209 */ /* 0x000fe20007810000 */
[----:B------:R-:W0:Y:S01]  /*4f90*/  MUFU.TANH R112, R128 ;  /* 0x0000008000707308 */ /* 0x000e220000002400 */
[----:B-1----:R-:W-:Y:S02]  /*4fa0*/  FSEL R106, R106, -INF , P1 ;  /* 0xff8000006a6a7808 */ /* 0x002fe40000800000 */
[----:B------:R-:W-:Y:S02]  /*4fb0*/  ISETP.GT.AND P1, PT, R103, 0x50, PT ;  /* 0x000000506700780c */ /* 0x000fe40003f24270 */
[----:B------:R-:W-:-:S02]  /*4fc0*/  FMNMX.FTZ R105, R106, R105, !PT ;  /* 0x000000696a697209 */ /* 0x000fc40007810000 */
[----:B------:R-:W-:Y:S01]  /*4fd0*/  IADD3 R101, R12, -UR11, R101 ;  /* 0x8000000b0c657c10 */ /* 0x000fe2000fffe065 */
[----:B------:R-:W1:Y:S01]  /*4fe0*/  MUFU.TANH R129, R129 ;  /* 0x0000008100817308 */ /* 0x000e620000002400 */
[----:B--2---:R-:W-:Y:S02]  /*4ff0*/  FSEL R108, R108, -INF , P2 ;  /* 0xff8000006c6c7808 */ /* 0x004fe40001000000 */
[----:B------:R-:W-:Y:S02]  /*5000*/  ISETP.GT.AND P2, PT, R103, 0x51, PT ;  /* 0x000000516700780c */ /* 0x000fe40003f44270 */
[----:B------:R-:W-:Y:S02]  /*5010*/  FMNMX.FTZ R105, R108, R105, !PT ;  /* 0x000000696c697209 */ /* 0x000fe40007810000 */
[----:B------:R-:W-:Y:S01]  /*5020*/  ISETP.GT.AND P3, PT, R101, 0x8, PT ;  /* 0x000000086500780c */ /* 0x000fe20003f64270 */
[----:B------:R-:W2:Y:S01]  /*5030*/  MUFU.TANH R116, R132 ;  /* 0x0000008400747308 */ /* 0x000ea20000002400 */
[----:B0-----:R-:W-:-:S02]  /*5040*/  FSEL R112, R112, -INF , P1 ;  /* 0xff80000070707808 */ /* 0x001fc40000800000 */
[----:B------:R-:W-:Y:S02]  /*5050*/  ISETP.GT.AND P1, PT, R103, 0x58, PT ;  /* 0x000000586700780c */ /* 0x000fe40003f24270 */
[----:B------:R-:W-:Y:S02]  /*5060*/  FMNMX.FTZ R105, R112, R105, !PT ;  /* 0x0000006970697209 */ /* 0x000fe40007810000 */
[----:B------:R-:W-:Y:S01]  /*5070*/  ISETP.GT.AND P4, PT, R101, 0x9, PT ;  /* 0x000000096500780c */ /* 0x000fe20003f84270 */
[----:B------:R-:W0:Y:S01]  /*5080*/  MUFU.TANH R124, R133 ;  /* 0x00000085007c7308 */ /* 0x000e220000002400 */
[----:B-1----:R-:W-:Y:S02]  /*5090*/  FSEL R114, R129, -INF , P2 ;  /* 0xff80000081727808 */ /* 0x002fe40001000000 */
[----:B------:R-:W-:Y:S02]  /*50a0*/  ISETP.GT.AND P2, PT, R103, 0x59, PT ;  /* 0x000000596700780c */ /* 0x000fe40003f44270 */
[----:B------:R-:W-:-:S03]  /*50b0*/  FMNMX.FTZ R105, R114, R105, !PT ;  /* 0x0000006972697209 */ /* 0x000fc60007810000 */
[----:B------:R-:W-:Y:S01]  /*50c0*/  MUFU.TANH R5, R5 ;  /* 0x0000000500057308 */ /* 0x000fe20000002400 */
[----:B--2---:R-:W-:Y:S02]  /*50d0*/  FSEL R116, R116, -INF , P1 ;  /* 0xff80000074747808 */ /* 0x004fe40000800000 */
[----:B------:R-:W-:Y:S02]  /*50e0*/  ISETP.GT.AND P1, PT, R101, RZ, PT ;  /* 0x000000ff6500720c */ /* 0x000fe40003f24270 */
[----:B------:R-:W-:-:S03]  /*50f0*/  FMNMX.FTZ R105, R116, R105, !PT ;  /* 0x0000006974697209 */ /* 0x000fc60007810000 */
[----:B------:R-:W1:Y:S01]  /*5100*/  MUFU.TANH R6, R6 ;  /* 0x0000000600067308 */ /* 0x000e620000002400 */
[----:B0-----:R-:W-:Y:S02]  /*5110*/  FSEL R124, R124, -INF , P2 ;  /* 0xff8000007c7c7808 */ /* 0x001fe40001000000 */
[----:B------:R-:W-:Y:S02]  /*5120*/  ISETP.GT.AND P2, PT, R101, 0x1, PT ;  /* 0x000000016500780c */ /* 0x000fe40003f44270 */
[----:B------:R-:W-:-:S03]  /*5130*/  FMNMX.FTZ R105, R124, R105, !PT ;  /* 0x000000697c697209 */ /* 0x000fc60007810000 */
[----:B------:R-:W0:Y:S02]  /*5140*/  MUFU.TANH R21, R21 ;  /* 0x0000001500157308 */ /* 0x000e240000002400 */
[----:B------:R-:W2:Y:S06]  /*5150*/  SHFL.BFLY PT, R128, R105, 0x2, 0x1f ;  /* 0x0c401f0069807f89 */ /* 0x000eac00000e0000 */
[----:B------:R-:W-:Y:S08]  /*5160*/  MUFU.TANH R14, R14 ;  /* 0x0000000e000e7308 */ /* 0x000ff00000002400 */
[----:B------:R-:W-:Y:S08]  /*5170*/  MUFU.TANH R23, R23 ;  /* 0x0000001700177308 */ /* 0x000ff00000002400 */
[----:B------:R-:W3:Y:S01]  /*5180*/  MUFU.TANH R22, R22 ;  /* 0x0000001600167308 */ /* 0x000ee20000002400 */
[----:B--2---:R-:W-:-:S05]  /*5190*/  FMNMX.FTZ R128, R105, R128, !PT ;  /* 0x0000008069807209 */ /* 0x004fca0007810000 */
[----:B------:R-:W2:Y:S02]  /*51a0*/  SHFL.BFLY PT, R103, R128, 0x1, 0x1f ;  /* 0x0c201f0080677f89 */ /* 0x000ea400000e0000 */
[----:B------:R1:W-:Y:S08]  /*51b0*/  MUFU.TANH R172, R122 ;  /* 0x0000007a00ac7308 */ /* 0x0003f00000002400 */
[----:B------:R-:W-:Y:S01]  /*51c0*/  MUFU.TANH R91, R91 ;  /* 0x0000005b005b7308 */ /* 0x000fe20000002400 */
[----:B-1----:R-:W-:-:S02]  /*51d0*/  FSEL R122, R6, -INF , P2 ;  /* 0xff800000067a7808 */ /* 0x002fc40001000000 */
[----:B0-----:R-:W-:Y:S02]  /*51e0*/  FSEL R6, R21, -INF , P3 ;  /* 0xff80000015067808 */ /* 0x001fe40001800000 */
[C---:B------:R-:W-:Y:S02]  /*51f0*/  ISETP.GT.AND P2, PT, R101.reuse, 0x10, PT ;  /* 0x000000106500780c */ /* 0x040fe40003f44270 */
[C---:B------:R-:W-:Y:S01]  /*5200*/  ISETP.GT.AND P3, PT, R101.reuse, 0x11, PT ;  /* 0x000000116500780c */ /* 0x040fe20003f64270 */
[----:B------:R-:W0:Y:S03]  /*5210*/  MUFU.TANH R89, R89 ;  /* 0x0000005900597308 */ /* 0x000e260000002400 */
[----:B---3--:R-:W-:Y:S02]  /*5220*/  FSEL R132, R22, -INF , P3 ;  /* 0xff80000016847808 */ /* 0x008fe40001800000 */
[----:B------:R-:W-:-:S02]  /*5230*/  ISETP.GT.AND P3, PT, R101, 0x19, PT ;  /* 0x000000196500780c */ /* 0x000fc40003f64270 */
[----:B--2---:R-:W-:Y:S01]  /*5240*/  FMNMX.FTZ R12, R128, R103, !PT ;  /* 0x00000067800c7209 */ /* 0x004fe20007810000 */
[----:B------:R1:W-:Y:S01]  /*5250*/  MUFU.TANH R160, R126 ;  /* 0x0000007e00a07308 */ /* 0x0003e20000002400 */
[----:B------:R-:W-:Y:S02]  /*5260*/  FSEL R128, R5, -INF , P1 ;  /* 0xff80000005807808 */ /* 0x000fe40000800000 */
[----:B------:R-:W-:Y:S02]  /*5270*/  FSETP.NEU.FTZ.AND P1, PT, R12, -INF , PT ;  /* 0xff8000000c00780b */ /* 0x000fe40003f3d000 */
[----:B------:R-:W-:-:S03]  /*5280*/  FMNMX.FTZ R5, R128, R13, !PT ;  /* 0x0000000d80057209 */ /* 0x000fc60007810000 */
[----:B------:R-:W-:Y:S01]  /*5290*/  MUFU.TANH R95, R95 ;  /* 0x0000005f005f7308 */ /* 0x000fe20000002400 */
[----:B------:R-:W-:Y:S02]  /*52a0*/  FMNMX.FTZ R5, R122, R5, !PT ;  /* 0x000000057a057209 */ /* 0x000fe40007810000 */
[----:B-1----:R-:W-:Y:S02]  /*52b0*/  FSEL R126, R14, -INF , P4 ;  /* 0xff8000000e7e7808 */ /* 0x002fe40002000000 */
[----:B------:R-:W-:Y:S02]  /*52c0*/  FMNMX.FTZ R5, R6, R5, !PT ;  /* 0x0000000506057209 */ /* 0x000fe40007810000 */
[----:B0-----:R-:W-:Y:S01]  /*52d0*/  FSEL R162, R89, -INF , P3 ;  /* 0xff80000059a27808 */ /* 0x001fe20001800000 */
[----:B------:R0:W-:Y:S01]  /*52e0*/  MUFU.TANH R105, R130 ;  /* 0x0000008200697308 */ /* 0x0001e20000002400 */
[----:B------:R-:W-:Y:S02]  /*52f0*/  FMNMX.FTZ R5, R126, R5, !PT ;  /* 0x000000057e057209 */ /* 0x000fe40007810000 */
[----:B------:R-:W-:-:S05]  /*5300*/  ISETP.GT.AND P3, PT, R101, 0x21, PT ;  /* 0x000000216500780c */ /* 0x000fca0003f64270 */
[----:B------:R-:W1:Y:S01]  /*5310*/  MUFU.TANH R93, R93 ;  /* 0x0000005d005d7308 */ /* 0x000e620000002400 */
[----:B0-----:R-:W-:Y:S02]  /*5320*/  FSEL R130, R23, -INF , P2 ;  /* 0xff80000017827808 */ /* 0x001fe40001000000 */
[----:B------:R-:W-:Y:S02]  /*5330*/  ISETP.GT.AND P2, PT, R101, 0x18, PT ;  /* 0x000000186500780c */ /* 0x000fe40003f44270 */
[----:B------:R-:W-:-:S03]  /*5340*/  FMNMX.FTZ R5, R130, R5, !PT ;  /* 0x0000000582057209 */ /* 0x000fc60007810000 */
[----:B------:R-:W0:Y:S01]  /*5350*/  MUFU.TANH R99, R99 ;  /* 0x0000006300637308 */ /* 0x000e220000002400 */
[----:B------:R-:W-:-:S07]  /*5360*/  FMNMX.FTZ R5, R132, R5, !PT ;  /* 0x0000000584057209 */ /* 0x000fce0007810000 */
[----:B------:R2:W-:Y:S01]  /*5370*/  MUFU.TANH R109, R134 ;  /* 0x00000086006d7308 */ /* 0x0005e20000002400 */
[----:B-1----:R-:W-:Y:S02]  /*5380*/  FSEL R174, R93, -INF , P3 ;  /* 0xff8000005dae7808 */ /* 0x002fe40001800000 */
[----:B------:R-:W-:-:S05]  /*5390*/  ISETP.GT.AND P3, PT, R101, 0x29, PT ;  /* 0x000000296500780c */ /* 0x000fca0003f64270 */
[----:B------:R-:W1:Y:S01]  /*53a0*/  MUFU.TANH R97, R97 ;  /* 0x0000006100617308 */ /* 0x000e620000002400 */
[----:B--2---:R-:W-:Y:S02]  /*53b0*/  FSEL R134, R91, -INF , P2 ;  /* 0xff8000005b867808 */ /* 0x004fe40001000000 */
[----:B------:R-:W-:Y:S02]  /*53c0*/  ISETP.GT.AND P2, PT, R101, 0x20, PT ;  /* 0x000000206500780c */ /* 0x000fe40003f44270 */
[----:B------:R-:W-:Y:S02]  /*53d0*/  FMNMX.FTZ R5, R134, R5, !PT ;  /* 0x0000000586057209 */ /* 0x000fe40007810000 */
[----:B------:R-:W-:Y:S01]  /*53e0*/  FSEL R168, R95, -INF , P2 ;  /* 0xff8000005fa87808 */ /* 0x000fe20001000000 */
[----:B------:R2:W3:Y:S01]  /*53f0*/  MUFU.TANH R170, R11 ;  /* 0x0000000b00aa7308 */ /* 0x0004e20000002400 */
[----:B------:R-:W-:Y:S02]  /*5400*/  FMNMX.FTZ R5, R162, R5, !PT ;  /* 0x00000005a2057209 */ /* 0x000fe40007810000 */
[----:B------:R-:W-:-:S02]  /*5410*/  ISETP.GT.AND P2, PT, R101, 0x28, PT ;  /* 0x000000286500780c */ /* 0x000fc40003f44270 */
[----:B------:R-:W-:Y:S02]  /*5420*/  FMNMX.FTZ R5, R168, R5, !PT ;  /* 0x00000005a8057209 */ /* 0x000fe40007810000 */
[----:B0-----:R-:W-:Y:S01]  /*5430*/  FSEL R176, R99, -INF , P2 ;  /* 0xff80000063b07808 */ /* 0x001fe20001000000 */
[----:B------:R-:W0:Y:S01]  /*5440*/  MUFU.TANH R115, R115 ;  /* 0x0000007300737308 */ /* 0x000e220000002400 */
[----:B------:R-:W-:Y:S01]  /*5450*/  FMNMX.FTZ R5, R174, R5, !PT ;  /* 0x00000005ae057209 */ /* 0x000fe20007810000 */
[----:B--2---:R-:W2:Y:S01]  /*5460*/  LDC R11, c[0x0][0x988] ;  /* 0x00026200ff0b7b82 */ /* 0x004ea20000000800 */
[----:B------:R-:W-:Y:S02]  /*5470*/  ISETP.GT.AND P2, PT, R101, 0x30, PT ;  /* 0x000000306500780c */ /* 0x000fe40003f44270 */
[----:B-1----:R-:W-:Y:S02]  /*5480*/  FSEL R164, R97, -INF , P3 ;  /* 0xff80000061a47808 */ /* 0x002fe40001800000 */
[----:B------:R-:W-:Y:S01]  /*5490*/  FMNMX.FTZ R5, R176, R5, !PT ;  /* 0x00000005b0057209 */ /* 0x000fe20007810000 */
[----:B------:R-:W1:Y:S01]  /*54a0*/  MUFU.TANH R118, R118 ;  /* 0x0000007600767308 */ /* 0x000e620000002400 */
[----:B------:R-:W-:-:S02]  /*54b0*/  ISETP.GT.AND P3, PT, R101, 0x31, PT ;  /* 0x000000316500780c */ /* 0x000fc40003f64270 */
[----:B---3--:R-:W-:Y:S02]  /*54c0*/  FSEL R170, R170, -INF , P2 ;  /* 0xff800000aaaa7808 */ /* 0x008fe40001000000 */
[----:B------:R-:W-:Y:S02]  /*54d0*/  FMNMX.FTZ R5, R164, R5, !PT ;  /* 0x00000005a4057209 */ /* 0x000fe40007810000 */
[----:B------:R-:W-:Y:S01]  /*54e0*/  ISETP.GT.AND P2, PT, R101, 0x38, PT ;  /* 0x000000386500780c */ /* 0x000fe20003f44270 */
[----:B------:R-:W3:Y:S01]  /*54f0*/  MUFU.TANH R119, R119 ;  /* 0x0000007700777308 */ /* 0x000ee20000002400 */
[----:B0-----:R-:W-:Y:S02]  /*5500*/  FSEL R178, R115, -INF , P3 ;  /* 0xff80000073b27808 */ /* 0x001fe40001800000 */
[----:B------:R-:W-:Y:S02]  /*5510*/  FMNMX.FTZ R5, R170, R5, !PT ;  /* 0x00000005aa057209 */ /* 0x000fe40007810000 */
[----:B------:R-:W-:-:S02]  /*5520*/  ISETP.GT.AND P3, PT, R101, 0x39, PT ;  /* 0x000000396500780c */ /* 0x000fc40003f64270 */
[----:B------:R-:W-:Y:S01]  /*5530*/  FMNMX.FTZ R5, R178, R5, !PT ;  /* 0x00000005b2057209 */ /* 0x000fe20007810000 */
[----:B------:R-:W0:Y:S01]  /*5540*/  MUFU.TANH R123, R123 ;  /* 0x0000007b007b7308 */ /* 0x000e220000002400 */
[----:B-1----:R-:W-:Y:S01]  /*5550*/  FSEL R182, R118, -INF , P2 ;  /* 0xff80000076b67808 */ /* 0x002fe20001000000 */
[----:B--2---:R-:W-:Y:S01]  /*5560*/  FMUL.FTZ R103, R12, R11 ;  /* 0x0000000b0c677220 */ /* 0x004fe20000410000 */
[----:B------:R-:W-:Y:S02]  /*5570*/  ISETP.GT.AND P2, PT, R101, 0x40, PT ;  /* 0x000000406500780c */ /* 0x000fe40003f44270 */
[----:B------:R-:W-:Y:S02]  /*5580*/  FMNMX.FTZ R5, R182, R5, !PT ;  /* 0x00000005b6057209 */ /* 0x000fe40007810000 */
[----:B------:R-:W-:Y:S01]  /*5590*/  FSEL R172, R172, -INF , P2 ;  /* 0xff800000acac7808 */ /* 0x000fe20001000000 */
[----:B------:R-:W1:Y:S01]  /*55a0*/  MUFU.TANH R127, R127 ;  /* 0x0000007f007f7308 */ /* 0x000e620000002400 */
[----:B---3--:R-:W-:-:S02]  /*55b0*/  FSEL R180, R119, -INF , P3 ;  /* 0xff80000077b47808 */ /* 0x008fc40001800000 */
[C---:B------:R-:W-:Y:S02]  /*55c0*/  ISETP.GT.AND P3, PT, R101.reuse, 0x41, PT ;  /* 0x000000416500780c */ /* 0x040fe40003f64270 */
[----:B------:R-:W-:Y:S02]  /*55d0*/  FMNMX.FTZ R5, R180, R5, !PT ;  /* 0x00000005b4057209 */ /* 0x000fe40007810000 */
[----:B------:R-:W-:Y:S01]  /*55e0*/  ISETP.GT.AND P2, PT, R101, 0x48, PT ;  /* 0x000000486500780c */ /* 0x000fe20003f44270 */
[----:B------:R-:W2:Y:S01]  /*55f0*/  MUFU.TANH R131, R131 ;  /* 0x0000008300837308 */ /* 0x000ea20000002400 */
[----:B0-----:R-:W-:Y:S02]  /*5600*/  FSEL R166, R123, -INF , P3 ;  /* 0xff8000007ba67808 */ /* 0x001fe40001800000 */
[----:B------:R-:W-:Y:S02]  /*5610*/  FMNMX.FTZ R5, R172, R5, !PT ;  /* 0x00000005ac057209 */ /* 0x000fe40007810000 */
[----:B------:R-:W-:-:S02]  /*5620*/  FSEL R107, R103, RZ, P1 ;  /* 0x000000ff676b7208 */ /* 0x000fc40000800000 */
[C---:B------:R-:W-:Y:S01]  /*5630*/  ISETP.GT.AND P3, PT, R101.reuse, 0x49, PT ;  /* 0x000000496500780c */ /* 0x040fe20003f64270 */
[----:B------:R-:W0:Y:S01]  /*5640*/  MUFU.TANH R135, R135 ;  /* 0x0000008700877308 */ /* 0x000e220000002400 */
[----:B------:R-:W-:Y:S01]  /*5650*/  FSEL R160, R160, -INF , P2 ;  /* 0xff800000a0a07808 */ /* 0x000fe20001000000 */
[--C-:B------:R-:W-:Y:S01]  /*5660*/  FFMA.FTZ R91, R120, R11, -R107.reuse ;  /* 0x0000000b785b7223 */ /* 0x100fe2000001086b */
[----:B------:R-:W-:Y:S01]  /*5670*/  FMNMX.FTZ R5, R166, R5, !PT ;  /* 0x00000005a6057209 */ /* 0x000fe20007810000 */
[-CC-:B------:R-:W-:Y:S01]  /*5680*/  FFMA.FTZ R156, R148, R11.reuse, -R107.reuse ;  /* 0x0000000b949c7223 */ /* 0x180fe2000001086b */
[----:B------:R-:W-:Y:S01]  /*5690*/  ISETP.GT.AND P2, PT, R101, 0x50, PT ;  /* 0x000000506500780c */ /* 0x000fe20003f44270 */
[-CC-:B------:R-:W-:Y:S01]  /*56a0*/  FFMA.FTZ R148, R110, R11.reuse, -R107.reuse ;  /* 0x0000000b6e947223 */ /* 0x180fe2000001086b */
[----:B-1----:R-:W-:Y:S01]  /*56b0*/  FSEL R120, R127, -INF , P3 ;  /* 0xff8000007f787808 */ /* 0x002fe20001800000 */
[--C-:B------:R-:W-:Y:S01]  /*56c0*/  FFMA.FTZ R93, R98, R11, -R107.reuse ;  /* 0x0000000b625d7223 */ /* 0x100fe2000001086b */
[----:B------:R-:W-:Y:S01]  /*56d0*/  FMNMX.FTZ R5, R160, R5, !PT ;  /* 0x00000005a0057209 */ /* 0x000fe20007810000 */
[-CC-:B------:R-:W-:Y:S01]  /*56e0*/  FFMA.FTZ R95, R88, R11.reuse, -R107.reuse ;  /* 0x0000000b585f7223 */ /* 0x180fe2000001086b */
[----:B------:R-:W-:Y:S01]  /*56f0*/  ISETP.GT.AND P3, PT, R101, 0x51, PT ;  /* 0x000000516500780c */ /* 0x000fe20003f64270 */
[-CC-:B------:R-:W-:Y:S01]  /*5700*/  FFMA.FTZ R150, R90, R11.reuse, -R107.reuse ;  /* 0x0000000b5a967223 */ /* 0x180fe2000001086b */
[----:B------:R-:W-:Y:S01]  /*5710*/  FSEL R22, R105, -INF , P2 ;  /* 0xff80000069167808 */ /* 0x000fe20001000000 */
[--C-:B------:R-:W-:Y:S01]  /*5720*/  FFMA.FTZ R21, R146, R11, -R107.reuse ;  /* 0x0000000b92157223 */ /* 0x100fe2000001086b */
[----:B------:R-:W-:Y:S01]  /*5730*/  FMNMX.FTZ R5, R120, R5, !PT ;  /* 0x0000000578057209 */ /* 0x000fe20007810000 */
[----:B------:R-:W-:Y:S01]  /*5740*/  MUFU.EX2 R156, R156 ;  /* 0x0000009c009c7308 */ /* 0x000fe20000000800 */
[----:B------:R-:W-:Y:S01]  /*5750*/  ISETP.GT.AND P2, PT, R101, 0x58, PT ;  /* 0x000000586500780c */ /* 0x000fe20003f44270 */
[-CC-:B------:R-:W-:Y:S01]  /*5760*/  FFMA.FTZ R158, R144, R11.reuse, -R107.reuse ;  /* 0x0000000b909e7223 */ /* 0x180fe2000001086b */
[----:B--2---:R-:W-:Y:S01]  /*5770*/  FSEL R110, R131, -INF , P3 ;  /* 0xff800000836e7808 */ /* 0x004fe20001800000 */
[--C-:B------:R-:W-:Y:S01]  /*5780*/  FFMA.FTZ R23, R142, R11, -R107.reuse ;  /* 0x0000000b8e177223 */ /* 0x100fe2000001086b */
[----:B------:R-:W-:Y:S01]  /*5790*/  FMNMX.FTZ R5, R22, R5, !PT ;  /* 0x0000000516057209 */ /* 0x000fe20007810000 */
[-CC-:B------:R-:W-:Y:S01]  /*57a0*/  FFMA.FTZ R152, R140, R11.reuse, -R107.reuse ;  /* 0x0000000b8c987223 */ /* 0x180fe2000001086b */
[----:B------:R-:W-:Y:S01]  /*57b0*/  ISETP.GT.AND P3, PT, R101, 0x59, PT ;  /* 0x000000596500780c */ /* 0x000fe20003f64270 */
[----:B------:R-:W-:Y:S01]  /*57c0*/  MUFU.EX2 R21, R21 ;  /* 0x0000001500157308 */ /* 0x000fe20000000800 */
[----:B------:R-:W-:Y:S01]  /*57d0*/  FSEL R118, R109, -INF , P2 ;  /* 0xff8000006d767808 */ /* 0x000fe20001000000 */
[--C-:B------:R-:W-:Y:S01]  /*57e0*/  FFMA.FTZ R89, R138, R11, -R107.reuse ;  /* 0x0000000b8a597223 */ /* 0x100fe2000001086b */
[----:B------:R-:W-:Y:S01]  /*57f0*/  FMNMX.FTZ R5, R110, R5, !PT ;  /* 0x000000056e057209 */ /* 0x000fe20007810000 */
[-CC-:B------:R-:W-:Y:S01]  /*5800*/  FFMA.FTZ R154, R136, R11.reuse, -R107.reuse ;  /* 0x0000000b889a7223 */ /* 0x180fe2000001086b */
[----:B0-----:R-:W-:Y:S01]  /*5810*/  FSEL R98, R135, -INF , P3 ;  /* 0xff80000087627808 */ /* 0x001fe20001800000 */
[--C-:B------:R-:W-:Y:S01]  /*5820*/  FFMA.FTZ R144, R92, R11, -R107.reuse ;  /* 0x0000000b5c907223 */ /* 0x100fe2000001086b */
[----:B------:R-:W-:Y:S01]  /*5830*/  FMNMX.FTZ R5, R118, R5, !PT ;  /* 0x0000000576057209 */ /* 0x000fe20007810000 */
[----:B------:R-:W-:Y:S01]  /*5840*/  MUFU.EX2 R158, R158 ;  /* 0x0000009e009e7308 */ /* 0x000fe20000000800 */
[-CC-:B------:R-:W-:Y:S01]  /*5850*/  FFMA.FTZ R97, R94, R11.reuse, -R107.reuse ;  /* 0x0000000b5e617223 */ /* 0x180fe2000001086b */
[--C-:B------:R-:W-:Y:S01]  /*5860*/  FFMA.FTZ R146, R96, R11, -R107.reuse ;  /* 0x0000000b60927223 */ /* 0x100fe2000001086b */
[----:B------:R-:W-:Y:S01]  /*5870*/  FMNMX.FTZ R5, R98, R5, !PT ;  /* 0x0000000562057209 */ /* 0x000fe20007810000 */
[-CC-:B------:R-:W-:Y:S01]  /*5880*/  FFMA.FTZ R99, R102, R11.reuse, -R107.reuse ;  /* 0x0000000b66637223 */ /* 0x180fe2000001086b */
[-CC-:B------:R-:W-:Y:S01]  /*5890*/  FFMA.FTZ R140, R104, R11.reuse, -R107.reuse ;  /* 0x0000000b688c7223 */ /* 0x180fe2000001086b */
[-CC-:B------:R-:W-:Y:S01]  /*58a0*/  FFMA.FTZ R101, R100, R11.reuse, -R107.reuse ;  /* 0x0000000b64657223 */ /* 0x180fe2000001086b */
[-CC-:B------:R-:W-:Y:S01]  /*58b0*/  FFMA.FTZ R142, R106, R11.reuse, -R107.reuse ;  /* 0x0000000b6a8e7223 */ /* 0x180fe2000001086b */
[----:B------:R-:W0:Y:S01]  /*58c0*/  SHFL.BFLY PT, R14, R5, 0x2, 0x1f ;  /* 0x0c401f00050e7f89 */ /* 0x000e2200000e0000 */
[----:B------:R-:W-:Y:S01]  /*58d0*/  MUFU.EX2 R23, R23 ;  /* 0x0000001700177308 */ /* 0x000fe20000000800 */
[-CC-:B------:R-:W-:Y:S01]  /*58e0*/  FFMA.FTZ R103, R108, R11.reuse, -R107.reuse ;  /* 0x0000000b6c677223 */ /* 0x180fe2000001086b */
[-CC-:B------:R-:W-:Y:S01]  /*58f0*/  FFMA.FTZ R136, R112, R11.reuse, -R107.reuse ;  /* 0x0000000b70887223 */ /* 0x180fe2000001086b */
[-CC-:B------:R-:W-:Y:S01]  /*5900*/  FFMA.FTZ R105, R114, R11.reuse, -R107.reuse ;  /* 0x0000000b72697223 */ /* 0x180fe2000001086b */
[-CC-:B------:R-:W-:Y:S01]  /*5910*/  FFMA.FTZ R138, R116, R11.reuse, -R107.reuse ;  /* 0x0000000b748a7223 */ /* 0x180fe2000001086b */
[----:B------:R-:W-:-:S03]  /*5920*/  FFMA.FTZ R107, R124, R11, -R107 ;  /* 0x0000000b7c6b7223 */ /* 0x000fc6000001086b */
[----:B------:R-:W-:Y:S08]  /*5930*/  MUFU.EX2 R152, R152 ;  /* 0x0000009800987308 */ /* 0x000ff00000000800 */
[----:B------:R-:W-:Y:S01]  /*5940*/  MUFU.EX2 R89, R89 ;  /* 0x0000005900597308 */ /* 0x000fe20000000800 */
[----:B0-----:R-:W-:-:S07]  /*5950*/  FMNMX.FTZ R88, R5, R14, !PT ;  /* 0x0000000e05587209 */ /* 0x001fce0007810000 */
[----:B------:R-:W-:Y:S01]  /*5960*/  MUFU.EX2 R154, R154 ;  /* 0x0000009a009a7308 */ /* 0x000fe20000000800 */
[----:B------:R-:W0:Y:S07]  /*5970*/  SHFL.BFLY PT, R5, R88, 0x1, 0x1f ;  /* 0x0c201f0058057f89 */ /* 0x000e2e00000e0000 */
[----:B------:R-:W-:Y:S08]  /*5980*/  MUFU.EX2 R91, R91 ;  /* 0x0000005b005b7308 */ /* 0x000ff00000000800 */
[----:B------:R-:W-:Y:S08]  /*5990*/  MUFU.EX2 R148, R148 ;  /* 0x0000009400947308 */ /* 0x000ff00000000800 */
[----:B------:R-:W-:Y:S01]  /*59a0*/  MUFU.EX2 R93, R93 ;  /* 0x0000005d005d7308 */ /* 0x000fe20000000800 */
[----:B0-----:R-:W-:-:S04]  /*59b0*/  FMNMX.FTZ R14, R88, R5, !PT ;  /* 0x00000005580e7209 */ /* 0x001fc80007810000 */
[C---:B------:R-:W-:Y:S01]  /*59c0*/  FSETP.NEU.FTZ.AND P2, PT, R14.reuse, -INF , PT ;  /* 0xff8000000e00780b */ /* 0x040fe20003f5d000 */
[C---:B------:R-:W-:Y:S02]  /*59d0*/  FMUL.FTZ R5, R14.reuse, R11 ;  /* 0x0000000b0e057220 */ /* 0x040fe40000410000 */
[----:B------:R-:W-:Y:S01]  /*59e0*/  MUFU.EX2 R150, R150 ;  /* 0x0000009600967308 */ /* 0x000fe20000000800 */
[----:B------:R-:W-:Y:S02]  /*59f0*/  FSEL R90, R14, RZ, P2 ;  /* 0x000000ff0e5a7208 */ /* 0x000fe40001000000 */
[----:B------:R-:W-:-:S03]  /*5a00*/  FSEL R109, R5, RZ, P2 ;  /* 0x000000ff056d7208 */ /* 0x000fc60001000000 */
[----:B------:R-:W-:Y:S02]  /*5a10*/  FADD.FTZ R90, -R90, R13 ;  /* 0x0000000d5a5a7221 */ /* 0x000fe40000010100 */
[----:B------:R-:W-:Y:S01]  /*5a20*/  MUFU.EX2 R95, R95 ;  /* 0x0000005f005f7308 */ /* 0x000fe20000000800 */
[-CC-:B------:R-:W-:Y:S01]  /*5a30*/  FFMA.FTZ R159, R6, R11.reuse, -R109.reuse ;  /* 0x0000000b069f7223 */ /* 0x180fe2000001086d */
[----:B------:R-:W-:Y:S01]  /*5a40*/  FSEL R6, R12, RZ, P1 ;  /* 0x000000ff0c067208 */ /* 0x000fe20000800000 */
[-CC-:B------:R-:W-:Y:S01]  /*5a50*/  FFMA.FTZ R157, R128, R11.reuse, -R109.reuse ;  /* 0x0000000b809d7223 */ /* 0x180fe2000001086d */
[-C--:B------:R-:W-:Y:S01]  /*5a60*/  FMUL.FTZ R90, R90, R11.reuse ;  /* 0x0000000b5a5a7220 */ /* 0x080fe20000410000 */
[-CC-:B------:R-:W-:Y:S01]  /*5a70*/  FFMA.FTZ R88, R122, R11.reuse, -R109.reuse ;  /* 0x0000000b7a587223 */ /* 0x180fe2000001086d */
[-C--:B------:R-:W-:Y:S01]  /*5a80*/  FFMA.FTZ R126, R126, R11.reuse, -R109 ;  /* 0x0000000b7e7e7223 */ /* 0x080fe2000001086d */
        /* <DEDUP_REMOVED lines=27> */
[----:B0-----:R-:W-:-:S04]  /*5c40*/  FFMA.FTZ R4, R5, R4, R156 ;  /* 0x0000000405047223 */ /* 0x001fc8000001009c */
[----:B------:R-:W-:-:S03]  /*5c50*/  FADD.FTZ R13, R21, R4 ;  /* 0x00000004150d7221 */ /* 0x000fc60000010000 */
[----:B------:R-:W0:Y:S01]  /*5c60*/  MUFU.EX2 R126, R126 ;  /* 0x0000007e007e7308 */ /* 0x000e220000000800 */
[----:B-1----:R-:W-:Y:S01]  /*5c70*/  FFMA.FTZ R3, R6, R3, R157 ;  /* 0x0000000306037223 */ /* 0x002fe2000001009d */
[----:B------:R-:W-:-:S06]  /*5c80*/  FADD.FTZ R90, R158, R13 ;  /* 0x0000000d9e5a7221 */ /* 0x000fcc0000010000 */
[----:B------:R-:W1:Y:S01]  /*5c90*/  MUFU.EX2 R153, R130 ;  /* 0x0000008200997308 */ /* 0x000e620000000800 */
[----:B--2---:R-:W-:Y:S01]  /*5ca0*/  FADD.FTZ R4, R88, R3 ;  /* 0x0000000358047221 */ /* 0x004fe20000010000 */
[----:B------:R-:W-:-:S03]  /*5cb0*/  FADD.FTZ R3, R23, R90 ;  /* 0x0000005a17037221 */ /* 0x000fc60000010000 */
[----:B------:R-:W-:Y:S01]  /*5cc0*/  FADD.FTZ R4, R159, R4 ;  /* 0x000000049f047221 */ /* 0x000fe20000010000 */
        /* <DEDUP_REMOVED lines=15> */
[----:B------:R-:W-:-:S06]  /*5dc0*/  FADD.FTZ R3, R95, R90 ;  /* 0x0000005a5f037221 */ /* 0x000fcc0000010000 */
        /* <DEDUP_REMOVED lines=32> */
[----:B------:R-:W-:Y:S08]  /*5fd0*/  MUFU.EX2 R103, R103 ;  /* 0x0000006700677308 */ /* 0x000ff00000000800 */
[----:B------:R-:W1:Y:S01]  /*5fe0*/  MUFU.EX2 R120, R120 ;  /* 0x0000007800787308 */ /* 0x000e620000000800 */
[----:B0-----:R-:W-:-:S07]  /*5ff0*/  FADD.FTZ R4, R143, R4 ;  /* 0x000000048f047221 */ /* 0x001fce0000010000 */
[----:B------:R-:W-:Y:S08]  /*6000*/  MUFU.EX2 R136, R136 ;  /* 0x0000008800887308 */ /* 0x000ff00000000800 */
[----:B------:R0:W2:Y:S01]  /*6010*/  MUFU.EX2 R137, R22 ;  /* 0x0000001600897308 */ /* 0x0000a20000000800 */
[----:B-1----:R-:W-:-:S07]  /*6020*/  FADD.FTZ R4, R120, R4 ;  /* 0x0000000478047221 */ /* 0x002fce0000010000 */
[----:B------:R-:W1:Y:S01]  /*6030*/  MUFU.EX2 R105, R105 ;  /* 0x0000006900697308 */ /* 0x000e620000000800 */
[----:B0-----:R-:W-:-:S04]  /*6040*/  FADD.FTZ R22, R140, R3 ;  /* 0x000000038c167221 */ /* 0x001fc80000010000 */
[----:B------:R-:W-:-:S03]  /*6050*/  FADD.FTZ R3, R101, R22 ;  /* 0x0000001665037221 */ /* 0x000fc60000010000 */
[----:B------:R-:W0:Y:S01]  /*6060*/  MUFU.EX2 R110, R110 ;  /* 0x0000006e006e7308 */ /* 0x000e220000000800 */
[----:B------:R-:W-:Y:S01]  /*6070*/  FADD.FTZ R22, R142, R3 ;  /* 0x000000038e167221 */ /* 0x000fe20000010000 */
[----:B--2---:R-:W-:-:S03]  /*6080*/  FADD.FTZ R4, R137, R4 ;  /* 0x0000000489047221 */ /* 0x004fc60000010000 */
[----:B------:R-:W-:-:S03]  /*6090*/  FADD.FTZ R3, R103, R22 ;  /* 0x0000001667037221 */ /* 0x000fc60000010000 */
[----:B------:R-:W2:Y:S01]  /*60a0*/  MUFU.EX2 R138, R138 ;  /* 0x0000008a008a7308 */ /* 0x000ea20000000800 */
[----:B------:R-:W-:-:S04]  /*60b0*/  FADD.FTZ R22, R136, R3 ;  /* 0x0000000388167221 */ /* 0x000fc80000010000 */
[----:B-1----:R-:W-:-:S03]  /*60c0*/  FADD.FTZ R3, R105, R22 ;  /* 0x0000001669037221 */ /* 0x002fc60000010000 */
[----:B------:R-:W1:Y:S01]  /*60d0*/  MUFU.EX2 R139, R118 ;  /* 0x00000076008b7308 */ /* 0x000e620000000800 */
[----:B0-----:R-:W-:-:S07]  /*60e0*/  FADD.FTZ R4, R110, R4 ;  /* 0x000000046e047221 */ /* 0x001fce0000010000 */
[----:B------:R-:W0:Y:S01]  /*60f0*/  MUFU.EX2 R107, R107 ;  /* 0x0000006b006b7308 */ /* 0x000e220000000800 */
[----:B--2---:R-:W-:-:S07]  /*6100*/  FADD.FTZ R22, R138, R3 ;  /* 0x000000038a167221 */ /* 0x004fce0000010000 */
[----:B------:R-:W2:Y:S01]  /*6110*/  MUFU.EX2 R98, R98 ;  /* 0x0000006200627308 */ /* 0x000ea20000000800 */
[----:B-1----:R-:W-:Y:S01]  /*6120*/  FADD.FTZ R3, R139, R4 ;  /* 0x000000048b037221 */ /* 0x002fe20000010000 */
[----:B0-----:R-:W-:-:S03]  /*6130*/  FADD.FTZ R4, R107, R22 ;  /* 0x000000166b047221 */ /* 0x001fc60000010000 */
[----:B--2---:R-:W-:Y:S01]  /*6140*/  FADD.FTZ R3, R98, R3 ;  /* 0x0000000362037221 */ /* 0x004fe20000010000 */
[----:B------:R-:W-:Y:S06]  /*6150*/  @!P0 BRA `(.L_x_2205) ;  /* 0x0000000000048947 */ /* 0x000fec0003800000 */
[----:B------:R-:W-:Y:S01]  /*6160*/  BPT.TRAP 0x1 ;  /* 0x000000040000795c */ /* 0x000fe20000300000 */
.L_x_2205:
[----:B------:R-:W-:Y:S01]  /*6170*/  UIADD3 UR10, UR10, 0x2a860, URZ ;  /* 0x0002a8600a0a7890 */ /* 0x000fe2000fffe03f */
[----:B------:R-:W-:Y:S01]  /*6180*/  ISETP.GT.AND P1, PT, R20, R15, PT ;  /* 0x0000000f1400720c */ /* 0x000fe20003f24270 */
[----:B------:R-:W-:Y:S01]  /*6190*/  UMOV UR5, UR4 ;  /* 0x0000000400057c82 */ /* 0x000fe20008000000 */
[----:B------:R-:W-:Y:S01]  /*61a0*/  F2FP.BF16.F32.PACK_AB R156, R21, R156 ;  /* 0x0000009c159c723e */ /* 0x000fe200000010ff */
[----:B------:R-:W-:Y:S01]  /*61b0*/  UPRMT UR10, UR61, 0x654, UR10 ;  /* 0x000006543d0a7896 */ /* 0x000fe2000800000a */
[----:B------:R-:W-:Y:S01]  /*61c0*/  F2FP.BF16.F32.PACK_AB R157, R88, R157 ;  /* 0x0000009d589d723e */ /* 0x000fe200000010ff */
[----:B------:R-:W-:Y:S01]  /*61d0*/  VIADD R20, R20, 0xffffffff ;  /* 0xffffffff14147836 */ /* 0x000fe20000000000 */
[----:B------:R-:W-:Y:S01]  /*61e0*/  F2FP.BF16.F32.PACK_AB R158, R23, R158 ;  /* 0x0000009e179e723e */ /* 0x000fe200000010ff */
[----:B------:R-:W-:Y:S01]  /*61f0*/  IMAD.MOV.U32 R19, RZ, RZ, R12 ;  /* 0x000000ffff137224 */ /* 0x000fe200078e000c */
[----:B------:R-:W-:Y:S01]  /*6200*/  F2FP.BF16.F32.PACK_AB R159, R126, R159 ;  /* 0x0000009f7e9f723e */ /* 0x000fe200000010ff */
[----:B------:R-:W-:Y:S01]  /*6210*/  IMAD.MOV.U32 R21, RZ, RZ, R0 ;  /* 0x000000ffff157224 */ /* 0x000fe200078e0000 */
        /* <DEDUP_REMOVED lines=21> */
[----:B------:R-:W-:Y:S01]  /*6370*/  MOV R13, R14 ;  /* 0x0000000e000d7202 */ /* 0x000fe20000000f00 */
[----:B------:R-:W-:Y:S06]  /*6380*/  @P1 BRA `(.L_x_2206) ;  /* 0xffffffd400cc1947 */ /* 0x000fec000383ffff */
.L_x_2195:
[----:B------:R-:W-:-:S13]  /*6390*/  ISETP.GE.AND P1, PT, R20, R17, PT ;  /* 0x000000111400720c */ /* 0x000fda0003f26270 */
[----:B------:R-:W-:Y:S05]  /*63a0*/  @!P1 BRA `(.L_x_2207) ;  /* 0x0000002000649947 */ /* 0x000fea0003800000 */
[----:B------:R-:W-:Y:S01]  /*63b0*/  MOV R13, R14 ;  /* 0x0000000e000d7202 */ /* 0x000fe20000000f00 */
[----:B------:R-:W-:Y:S01]  /*63c0*/  IMAD.MOV.U32 R7, RZ, RZ, R12 ;  /* 0x000000ffff077224 */ /* 0x000fe200078e000c */
[----:B------:R-:W-:Y:S01]  /*63d0*/  UMOV UR7, UR4 ;  /* 0x0000000400077c82 */ /* 0x000fe20008000000 */
[----:B------:R-:W-:Y:S01]  /*63e0*/  IMAD.MOV.U32 R10, RZ, RZ, R0 ;  /* 0x000000ffff0a7224 */ /* 0x000fe200078e0000 */
[----:B------:R-:W-:-:S06]  /*63f0*/  ULDC UR6, c[0x0][0x9d8] ;  /* 0x0002760000067ab9 */ /* 0x000fcc0000000800 */
.L_x_2218:
[----:B------:R-:W-:-:S04]  /*6400*/  UIADD3 UR4, UR7, 0x1, URZ ;  /* 0x0000000107047890 */ /* 0x000fc8000fffe03f */
[----:B------:R-:W-:-:S04]  /*6410*/  UISETP.NE.AND UP0, UPT, UR4, 0x2, UPT ;  /* 0x000000020400788c */ /* 0x000fc8000bf05270 */
[----:B------:R-:W-:Y:S02]  /*6420*/  USEL UR5, URZ, 0x1, UP0 ;  /* 0x000000013f057887 */ /* 0x000fe40008000000 */
[----:B------:R-:W-:-:S04]  /*6430*/  USEL UR4, UR4, URZ, UP0 ;  /* 0x0000003f04047287 */ /* 0x000fc80008000000 */
[----:B------:R-:W-:Y:S01]  /*6440*/  LOP3.LUT R0, R10, UR5, RZ, 0x3c, !PT ;  /* 0x000000050a007c12 */ /* 0x000fe2000f8e3cff */
[----:B------:R-:W-:Y:S07]  /*6450*/  @!P0 BRA `(.L_x_2208) ;  /* 0x0000000000048947 */ /* 0x000fee0003800000 */
[----:B------:R-:W-:Y:S01]  /*6460*/  BPT.TRAP 0x1 ;  /* 0x000000040000795c */ /* 0x000fe20000300000 */
.L_x_2208:
[----:B------:R-:W-:Y:S01]  /*6470*/  ULEA UR38, UR4, UR39, 0x3 ;  /* 0x0000002704267291 */ /* 0x000fe2000f8e183f */
[----:B------:R-:W-:-:S08]  /*6480*/  SHF.L.U32 R11, R0, 0x1f, RZ ;  /* 0x0000001f000b7819 */ /* 0x000fd000000006ff */
[----:B------:R0:W1:Y:S01]  /*6490*/  SYNCS.PHASECHK.TRANS64.TRYWAIT P1, [UR38+0x2a830], R11 ;  /* 0x02a8300bff0075a7 */ /* 0x0000620008020166 */
[----:B------:R-:W-:Y:S05]  /*64a0*/  @!P0 BRA `(.L_x_2209) ;  /* 0x0000000000048947 */ /* 0x000fea0003800000 */
[----:B------:R-:W-:Y:S01]  /*64b0*/  BPT.TRAP 0x1 ;  /* 0x000000040000795c */ /* 0x000fe20000300000 */
.L_x_2209:
[----:B-1----:R-:W-:Y:S05]  /*64c0*/  @P1 BRA `(.L_x_2210) ;  /* 0x0000000000081947 */ /* 0x002fea0003800000 */
[----:B------:R-:W1:Y:S02]  /*64d0*/  SYNCS.PHASECHK.TRANS64.TRYWAIT P1, [UR38+0x2a830], R11 ;  /* 0x02a8300bff0075a7 */ /* 0x000e640008020166 */
[----:B-1----:R-:W-:Y:S05]  /*64e0*/  @!P1 BRA `(.L_x_2211) ;  /* 0x0000008000789947 */ /* 0x002fea0003800000 */
.L_x_2210:
        /* <DEDUP_REMOVED lines=129> */
.L_x_2212:
[----:B------:R-:W-:Y:S01]  /*6d00*/  ULEA UR5, UR7, UR39, 0x3 ;  /* 0x0000002707057291 */ /* 0x000fe2000f8e183f */
[----:B------:R-:W-:-:S08]  /*6d10*/  SHF.L.U32 R5, R10, 0x1f, RZ ;  /* 0x0000001f0a057819 */ /* 0x000fd000000006ff */
[----:B------:R2:W3:Y:S01]  /*6d20*/  SYNCS.PHASECHK.TRANS64.TRYWAIT P1, [UR5+0x2a850], R5 ;  /* 0x02a85005ff0075a7 */ /* 0x0004e20008020145 */
[----:B------:R-:W-:Y:S05]  /*6d30*/  @!P0 BRA `(.L_x_2213) ;  /* 0x0000000000048947 */ /* 0x000fea0003800000 */
[----:B------:R-:W-:Y:S01]  /*6d40*/  BPT.TRAP 0x1 ;  /* 0x000000040000795c */ /* 0x000fe20000300000 */
.L_x_2213:
[----:B---3--:R-:W-:Y:S05]  /*6d50*/  @P1 BRA `(.L_x_2214) ;  /* 0x0000000000081947 */ /* 0x008fea0003800000 */
[----:B------:R-:W3:Y:S02]  /*6d60*/  SYNCS.PHASECHK.TRANS64.TRYWAIT P1, [UR5+0x2a850], R5 ;  /* 0x02a85005ff0075a7 */ /* 0x000ee40008020145 */
[----:B---3--:R-:W-:Y:S05]  /*6d70*/  @!P1 BRA `(.L_x_2215) ;  /* 0x00000078006c9947 */ /* 0x008fea0003800000 */
.L_x_2214:
        /* <DEDUP_REMOVED lines=36> */
.L_x_2216:
        /* <DEDUP_REMOVED lines=23> */
[----:B--23--:R-:W-:Y:S01]  /*7130*/  FMNMX.FTZ R5, R136, R7, !PT ;  /* 0x0000000788057209 */ /* 0x00cfe20007810000 */
        /* <DEDUP_REMOVED lines=34> */
[----:B------:R-:W-:-:S04]  /*7360*/  UIADD3 UR38, UR38, 0x2a840, URZ ;  /* 0x0002a84026267890 */ /* 0x000fc8000fffe03f */
[----:B------:R-:W2:Y:S01]  /*7370*/  MUFU.TANH R144, R144 ;  /* 0x0000009000907308 */ /* 0x000ea20000002400 */
[----:B0-----:R-:W-:Y:S01]  /*7380*/  FMNMX.FTZ R5, R142, R5, !PT ;  /* 0x000000058e057209 */ /* 0x001fe20007810000 */
[----:B------:R-:W-:-:S06]  /*7390*/  UPRMT UR38, UR61, 0x654, UR38 ;  /* 0x000006543d267896 */ /* 0x000fcc0008000026 */
[----:B------:R-:W0:Y:S01]  /*73a0*/  MUFU.TANH R88, R88 ;  /* 0x0000005800587308 */ /* 0x000e220000002400 */
[----:B-1----:R-:W-:Y:S02]  /*73b0*/  FMNMX.FTZ R11, R22, R11, !PT ;  /* 0x0000000b160b7209 */ /* 0x002fe40007810000 */
[----:B------:R-:W-:Y:S05]  /*73c0*/  SYNCS.ARRIVE.TRANS64.RED.A1T0 RZ, [UR38], RZ ;  /* 0x000000ffffff79a7 */ /* 0x000fea0008100426 */
        /* <DEDUP_REMOVED lines=49> */
[----:B--2---:R-:W-:Y:S01]  /*76e0*/  FMNMX.FTZ R15, R164, R5, !PT ;  /* 0x00000005a40f7209 */ /* 0x004fe20007810000 */
[----:B------:R-:W-:Y:S01]  /*76f0*/  FMUL.FTZ R5, R134, UR6 ;  /* 0x0000000686057c20 */ /* 0x000fe20008410000 */
[----:B------:R-:W-:-:S05]  /*7700*/  FMUL.FTZ R134, R135, UR6 ;  /* 0x0000000687867c20 */ /* 0x000fca0008410000 */
        /* <DEDUP_REMOVED lines=27> */
[----:B-1----:R-:W-:-:S05]  /*78c0*/  FMNMX.FTZ R15, R176, R15, !PT ;  /* 0x0000000fb00f7209 */ /* 0x002fca0007810000 */
[----:B------:R-:W1:Y:S01]  /*78d0*/  SHFL.BFLY PT, R6, R15, 0x2, 0x1f ;  /* 0x0c401f000f067f89 */ /* 0x000e6200000e0000 */
[----:B--2---:R-:W-:-:S04]  /*78e0*/  FMNMX.FTZ R11, R132, R11, !PT ;  /* 0x0000000b840b7209 */ /* 0x004fc80007810000 */
[----:B0-----:R-:W-:Y:S02]  /*78f0*/  FMNMX.FTZ R5, R134, R11, !PT ;  /* 0x0000000b86057209 */ /* 0x001fe40007810000 */
[----:B------:R-:W0:Y:S03]  /*7900*/  LDC R11, c[0x0][0x988] ;  /* 0x00026200ff0b7b82 */ /* 0x000e260000000800 */
[----:B------:R-:W2:Y:S01]  /*7910*/  SHFL.BFLY PT, R12, R5, 0x2, 0x1f ;  /* 0x0c401f00050c7f89 */ /* 0x000ea200000e0000 */
[----:B-1----:R-:W-:-:S05]  /*7920*/  FMNMX.FTZ R6, R15, R6, !PT ;  /* 0x000000060f067209 */ /* 0x002fca0007810000 */
[----:B------:R-:W1:Y:S01]  /*7930*/  SHFL.BFLY PT, R19, R6, 0x1, 0x1f ;  /* 0x0c201f0006137f89 */ /* 0x000e6200000e0000 */
[----:B--2---:R-:W-:-:S05]  /*7940*/  FMNMX.FTZ R21, R5, R12, !PT ;  /* 0x0000000c05157209 */ /* 0x004fca0007810000 */
[----:B------:R-:W2:Y:S01]  /*7950*/  SHFL.BFLY PT, R14, R21, 0x1, 0x1f ;  /* 0x0c201f00150e7f89 */ /* 0x000ea200000e0000 */
[----:B-1----:R-:W-:-:S05]  /*7960*/  FMNMX.FTZ R12, R6, R19, !PT ;  /* 0x00000013060c7209 */ /* 0x002fca0007810000 */
        /* <DEDUP_REMOVED lines=9> */
[----:B--2---:R-:W-:Y:S01]  /*7a00*/  FMNMX.FTZ R14, R21, R14, !PT ;  /* 0x0000000e150e7209 */ /* 0x004fe20007810000 */
        /* <DEDUP_REMOVED lines=145> */
.L_x_2217:
[----:B------:R-:W-:Y:S01]  /*8320*/  UIADD3 UR5, UR5, 0x2a860, URZ ;  /* 0x0002a86005057890 */ /* 0x000fe2000fffe03f */
[----:B------:R-:W-:Y:S01]  /*8330*/  ISETP.GT.AND P1, PT, R20, R17, PT ;  /* 0x000000111400720c */ /* 0x000fe20003f24270 */
[----:B------:R-:W-:Y:S01]  /*8340*/  UMOV UR7, UR4 ;  /* 0x0000000400077c82 */ /* 0x000fe20008000000 */
[----:B------:R-:W-:Y:S01]  /*8350*/  F2FP.BF16.F32.PACK_AB R156, R7, R136 ;  /* 0x00000088079c723e */ /* 0x000fe200000010ff */
        /* <DEDUP_REMOVED lines=27> */
[----:B------:R-:W-:Y:S02]  /*8510*/  IADD3 R20, R20, -0x1, RZ ;  /* 0xffffffff14147810 */ /* 0x000fe40007ffe0ff */
[----:B------:R-:W-:Y:S01]  /*8520*/  MOV R10, R0 ;  /* 0x00000000000a7202 */ /* 0x000fe20000000f00 */
[----:B------:R-:W-:Y:S06]  /*8530*/  @P1 BRA `(.L_x_2218) ;  /* 0xffffffdc00b01947 */ /* 0x000fec000383ffff */
.L_x_2207:
        /* <DEDUP_REMOVED lines=67> */
.L_x_2219:
[----:B------:R-:W-:Y:S01]  /*8970*/  ULEA UR5, UR4, UR39, 0x3 ;  /* 0x0000002704057291 */ /* 0x000fe2000f8e183f */
[----:B------:R-:W-:-:S08]  /*8980*/  SHF.L.U32 R0, R0, 0x1f, RZ ;  /* 0x0000001f00007819 */ /* 0x000fd000000006ff */
[----:B------:R0:W1:Y:S01]  /*8990*/  SYNCS.PHASECHK.TRANS64.TRYWAIT P1, [UR5+0x2a850], R0 ;  /* 0x02a85000ff0075a7 */ /* 0x0000620008020145 */
[----:B------:R-:W-:Y:S05]  /*89a0*/  @!P0 BRA `(.L_x_2220) ;  /* 0x0000000000048947 */ /* 0x000fea0003800000 */
[----:B------:R-:W-:Y:S01]  /*89b0*/  BPT.TRAP 0x1 ;  /* 0x000000040000795c */ /* 0x000fe20000300000 */
.L_x_2220:
[----:B-1----:R-:W-:Y:S05]  /*89c0*/  @P1 BRA `(.L_x_2221) ;  /* 0x0000000000081947 */ /* 0x002fea0003800000 */
[----:B------:R-:W1:Y:S02]  /*89d0*/  SYNCS.PHASECHK.TRANS64.TRYWAIT P1, [UR5+0x2a850], R0 ;  /* 0x02a85000ff0075a7 */ /* 0x000e640008020145 */
[----:B-1----:R-:W-:Y:S05]  /*89e0*/  @!P1 BRA `(.L_x_2222) ;  /* 0x0000005c00689947 */ /* 0x002fea0003800000 */
.L_x_2221:
[----:B------:R-:W-:Y:S01]  /*89f0*/  UIADD3 UR39, UR39, 0x400, URZ ;  /* 0x0000040027277890 */ /* 0x000fe2000fffe03f */
[----:B------:R-:W-:Y:S01]  /*8a00*/  WARPGROUP.ARRIVE ;  /* 0x00000000000079c5 */ /* 0x000fe20000000000 */
[----:B------:R-:W-:Y:S01]  /*8a10*/  UMOV UR7, 0x40000040 ;  /* 0x4000004000077882 */ /* 0x000fe20000000000 */
[----:B-1----:R-:W1:Y:S01]  /*8a20*/  SHFL.BFLY PT, R5, R4, 0x2, 0x1f ;  /* 0x0c401f0004057f89 */ /* 0x002e6200000e0000 */
[----:B------:R-:W-:Y:S01]  /*8a30*/  USHF.R.U32.HI UR39, URZ, 0x4, UR39 ;  /* 0x000000043f277899 */ /* 0x000fe20008011627 */
[----:B------:R-:W-:Y:S02]  /*8a40*/  IMAD.MOV.U32 R8, RZ, RZ, RZ ;  /* 0x000000ffff087224 */ /* 0x000fe400078e00ff */
        /* <DEDUP_REMOVED lines=11> */
[----:B------:R-:W-:Y:S01]  /*8b00*/  MOV R3, 0xff800000 ;  /* 0xff80000000037802 */ /* 0x000fe20000000f00 */
        /* <DEDUP_REMOVED lines=44> */
.L_x_2223:
        /* <DEDUP_REMOVED lines=68> */
.L_x_2187:
[----:B------:R-:W-:Y:S05]  /*9210*/  @P0 BRA `(.L_x_2224) ;  /* 0x0000001400340947 */ /* 0x000fea0003800000 */
[----:B------:R-:W1:Y:S01]  /*9220*/  S2R R4, SR_TID.X ;  /* 0x0000000000047919 */ /* 0x000e620000002100 */
[----:B------:R-:W2:Y:S01]  /*9230*/  LDC R18, c[0x0][0xbe8] ;  /* 0x0002fa00ff127b82 */ /* 0x000ea20000000800 */
[----:B------:R-:W-:Y:S01]  /*9240*/  ULDC.64 UR4, c[0x0][0xbd0] ;  /* 0x0002f40000047ab9 */ /* 0x000fe20000000a00 */
[----:B------:R-:W-:Y:S01]  /*9250*/  ULDC.64 UR6, c[0x0][0xb38] ;  /* 0x0002ce0000067ab9 */ /* 0x000fe20000000a00 */
[----:B------:R-:W3:Y:S01]  /*9260*/  S2R R19, SR_CTAID.X ;  /* 0x0000000000137919 */ /* 0x000ee20000002500 */
[----:B------:R-:W-:Y:S04]  /*9270*/  BSSY B0, `(.L_x_2225) ;  /* 0x00000e3000007945 */ /* 0x000fe80003800000 */
[----:B------:R-:W4:Y:S08]  /*9280*/  S2UR UR9, SR_CTAID.Z ;  /* 0x00000000000979c3 */ /* 0x000f300000002700 */
[----:B------:R-:W5:Y:S08]  /*9290*/  LDC.64 R20, c[0x0][0xbd8] ;  /* 0x0002f600ff147b82 */ /* 0x000f700000000a00 */
[----:B------:R-:W-:Y:S01]  /*92a0*/  BAR.SYNC.DEFER_BLOCKING 0x1, 0x100 ;  /* 0x0044000000007b1d */ /* 0x000fe20000010000 */
[----:B--2---:R-:W-:-:S07]  /*92b0*/  ISETP.NE.AND P0, PT, R18, 0x1, PT ;  /* 0x000000011200780c */ /* 0x004fce0003f05270 */
[----:B------:R-:W2:Y:S01]  /*92c0*/  S2UR UR8, SR_CTAID.Y ;  /* 0x00000000000879c3 */ /* 0x000ea20000002600 */
[----:B-1----:R-:W-:-:S07]  /*92d0*/  VIADD R4, R4, 0xffffff80 ;  /* 0xffffff8004047836 */ /* 0x002fce0000000000 */
[----:B------:R-:W2:Y:S01]  /*92e0*/  LDC R17, c[0x0][0xc50] ;  /* 0x00031400ff117b82 */ /* 0x000ea20000000800 */
[----:B------:R-:W-:-:S04]  /*92f0*/  SHF.R.S32.HI R5, RZ, 0x1f, R4 ;  /* 0x0000001fff057819 */ /* 0x000fc80000011404 */
[----:B0-----:R-:W-:-:S03]  /*9300*/  LEA.HI R6, R5, R4, RZ, 0x7 ;  /* 0x0000000405067211 */ /* 0x001fc600078f38ff */
[----:B------:R-:W0:Y:S01]  /*9310*/  @P0 LDC R12, c[0x0][0xbec] ;  /* 0x0002fb00ff0c0b82 */ /* 0x000e220000000800 */
[----:B------:R-:W-:Y:S02]  /*9320*/  LEA.HI R5, R5, R4, RZ, 0x2 ;  /* 0x0000000405057211 */ /* 0x000fe400078f10ff */
[----:B------:R-:W-:Y:S02]  /*9330*/  LOP3.LUT R7, R6, 0xffffff80, RZ, 0xc0, !PT ;  /* 0xffffff8006077812 */ /* 0x000fe400078ec0ff */
[----:B------:R-:W-:Y:S02]  /*9340*/  LOP3.LUT R11, R5, 0xfffffffc, RZ, 0xc0, !PT ;  /* 0xfffffffc050b7812 */ /* 0x000fe400078ec0ff */
[C---:B------:R-:W-:Y:S01]  /*9350*/  IADD3 R88, R4.reuse, -R7, RZ ;  /* 0x8000000704587210 */ /* 0x040fe20007ffe0ff */
[----:B------:R-:W1:Y:S02]  /*9360*/  LDC.64 R22, c[0x0][0xb40] ;  /* 0x0002d000ff167b82 */ /* 0x000e640000000a00 */
[----:B------:R-:W-:Y:S01]  /*9370*/  IMAD.IADD R11, R4, 0x1, -R11 ;  /* 0x00000001040b7824 */ /* 0x000fe200078e0a0b */
[----:B------:R-:W-:-:S04]  /*9380*/  SHF.R.S32.HI R9, RZ, 0x1f, R88 ;  /* 0x0000001fff097819 */ /* 0x000fc80000011458 */
[CC--:B------:R-:W-:Y:S01]  /*9390*/  LEA.HI R89, R9.reuse, R88.reuse, RZ, 0x2 ;  /* 0x0000005809597211 */ /* 0x0c0fe200078f10ff */
[----:B------:R-:W1:Y:S01]  /*93a0*/  @P0 LDC R90, c[0x0][0xbec] ;  /* 0x0002fb00ff5a0b82 */ /* 0x000e620000000800 */
[----:B------:R-:W-:Y:S02]  /*93b0*/  LEA.HI R9, R9, R88, RZ, 0x5 ;  /* 0x0000005809097211 */ /* 0x000fe400078f28ff */
[--C-:B------:R-:W-:Y:S02]  /*93c0*/  SHF.R.S32.HI R8, RZ, 0x2, R89.reuse ;  /* 0x00000002ff087819 */ /* 0x100fe40000011459 */
[----:B------:R-:W-:Y:S02]  /*93d0*/  SHF.R.S32.HI R7, RZ, 0x1f, R89 ;  /* 0x0000001fff077819 */ /* 0x000fe40000011459 */
[----:B------:R-:W-:Y:S01]  /*93e0*/  LOP3.LUT R89, R89, 0x7ffffffc, RZ, 0xc0, !PT ;  /* 0x7ffffffc59597812 */ /* 0x000fe200078ec0ff */
[----:B------:R-:W1:Y:S01]  /*93f0*/  @P0 LDC R15, c[0x0][0xbf0] ;  /* 0x0002fc00ff0f0b82 */ /* 0x000e620000000800 */
[----:B------:R-:W-:-:S04]  /*9400*/  LEA.HI R7, R7, R8, RZ, 0x3 ;  /* 0x0000000807077211 */ /* 0x000fc800078f18ff */
[----:B------:R-:W-:Y:S02]  /*9410*/  LOP3.LUT R5, R7, 0xfffffff8, RZ, 0xc0, !PT ;  /* 0xfffffff807057812 */ /* 0x000fe400078ec0ff */
[----:B------:R-:W-:Y:S01]  /*9420*/  SHF.R.S32.HI R7, RZ, 0x7, R6 ;  /* 0x00000007ff077819 */ /* 0x000fe20000011406 */
[----:B------:R-:W1:Y:S02]  /*9430*/  @P0 LDC R91, c[0x0][0xbf0] ;  /* 0x0002fc00ff5b0b82 */ /* 0x000e640000000800 */
[----:B------:R-:W-:Y:S01]  /*9440*/  IMAD.IADD R5, R8, 0x1, -R5 ;  /* 0x0000000108057824 */ /* 0x000fe200078e0a05 */
[----:B------:R-:W-:Y:S02]  /*9450*/  LEA.HI R8, R11, R11, RZ, 0x1 ;  /* 0x0000000b0b087211 */ /* 0x000fe400078f08ff */
[----:B------:R-:W-:Y:S02]  /*9460*/  LEA.HI R4, R6, R7, RZ, 0x1 ;  /* 0x0000000706047211 */ /* 0x000fe400078f08ff */
[----:B------:R-:W-:-:S02]  /*9470*/  LOP3.LUT R8, R8, 0x1ffffffe, RZ, 0xc0, !PT ;  /* 0x1ffffffe08087812 */ /* 0x000fc400078ec0ff */
[----:B------:R-:W-:Y:S02]  /*9480*/  SHF.R.S32.HI R6, RZ, 0x5, R9 ;  /* 0x00000005ff067819 */ /* 0x000fe40000011409 */
[----:B------:R-:W-:Y:S01]  /*9490*/  LOP3.LUT R4, R4, 0x3fffffe, RZ, 0xc0, !PT ;  /* 0x03fffffe04047812 */ /* 0x000fe200078ec0ff */
[----:B------:R-:W-:Y:S01]  /*94a0*/  IMAD.IADD R13, R11, 0x1, -R8 ;  /* 0x000000010b0d7824 */ /* 0x000fe200078e0a08 */
[----:B------:R-:W-:Y:S01]  /*94b0*/  SHF.R.S32.HI R11, RZ, 0x1f, R16 ;  /* 0x0000001fff0b7819 */ /* 0x000fe20000011410 */
[----:B------:R-:W-:Y:S01]  /*94c0*/  IMAD R5, R6, 0x10, R5 ;  /* 0x0000001006057824 */ /* 0x000fe200078e0205 */
[----:B------:R-:W-:-:S03]  /*94d0*/  IADD3 R4, R7, -R4, RZ ;  /* 0x8000000407047210 */ /* 0x000fc60007ffe0ff */
[----:B------:R-:W-:Y:S01]  /*94e0*/  IMAD R7, R11, UR4, RZ ;  /* 0x000000040b077c24 */ /* 0x000fe2000f8e02ff */
[----:B------:R-:W-:Y:S01]  /*94f0*/  LEA R8, R4, R5, 0x6 ;  /* 0x0000000504087211 */ /* 0x000fe200078e30ff */
[----:B------:R-:W-:Y:S01]  /*9500*/  IMAD.WIDE.U32 R4, R16, UR4, RZ ;  /* 0x0000000410047c25 */ /* 0x000fe2000f8e00ff */
[----:B----4-:R-:W-:-:S03]  /*9510*/  USHF.R.S32.HI UR4, URZ, 0x1f, UR9 ;  /* 0x0000001f3f047899 */ /* 0x010fc60008011409 */
[C---:B------:R-:W-:Y:S02]  /*9520*/  IMAD R9, R16.reuse, UR5, R7 ;  /* 0x0000000510097c24 */ /* 0x040fe4000f8e0207 */
[----:B------:R-:W-:Y:S02]  /*9530*/  IMAD R11, R11, UR6, RZ ;  /* 0x000000060b0b7c24 */ /* 0x000fe4000f8e02ff */
[----:B------:R-:W-:Y:S02]  /*9540*/  IMAD.IADD R5, R5, 0x1, R9 ;  /* 0x0000000105057824 */ /* 0x000fe400078e0209 */
[----:B------:R-:W-:Y:S02]  /*9550*/  IMAD R9, R13, 0x8, R8 ;  /* 0x000000080d097824 */ /* 0x000fe400078e0208 */
[----:B------:R-:W-:-:S03]  /*9560*/  IMAD.WIDE.U32 R6, R16, UR6, RZ ;  /* 0x0000000610067c25 */ /* 0x000fc6000f8e00ff */
[----:B---3--:R-:W-:Y:S01]  /*9570*/  LEA R9, R19, R9, 0x7 ;  /* 0x0000000913097211 */ /* 0x008fe200078e38ff */
[----:B------:R-:W-:Y:S01]  /*9580*/  IMAD R11, R16, UR7, R11 ;  /* 0x00000007100b7c24 */ /* 0x000fe2000f8e020b */
[----:B------:R-:W-:Y:S01]  /*9590*/  ULDC.64 UR6, c[0x0][0xb48] ;  /* 0x0002d20000067ab9 */ /* 0x000fe20000000a00 */
[C---:B-----5:R-:W-:Y:S02]  /*95a0*/  IMAD R10, R20.reuse, UR4, RZ ;  /* 0x00000004140a7c24 */ /* 0x060fe4000f8e02ff */
[----:B------:R-:W-:Y:S02]  /*95b0*/  IMAD.MOV R16, RZ, RZ, -R16 ;  /* 0x000000ffff107224 */ /* 0x000fe400078e0a10 */
[----:B------:R-:W-:Y:S02]  /*95c0*/  IMAD R13, R21, UR9, R10 ;  /* 0x00000009150d7c24 */ /* 0x000fe4000f8e020a */
[----:B--2---:R-:W-:Y:S02]  /*95d0*/  IMAD R21, R17, R16, UR8 ;  /* 0x0000000811157e24 */ /* 0x004fe4000f8e0210 */
[----:B------:R-:W-:-:S03]  /*95e0*/  IMAD.WIDE.U32 R4, R20, UR9, R4 ;  /* 0x0000000914047c25 */ /* 0x000fc6000f8e0004 */
[----:B------:R-:W-:Y:S01]  /*95f0*/  SHF.R.S32.HI R14, RZ, 0x1f, R21 ;  /* 0x0000001fff0e7819 */ /* 0x000fe20000011415 */
[----:B0-----:R-:W-:-:S04]  /*9600*/  @P0 IMAD.HI.U32 R10, R9, R12, RZ ;  /* 0x0000000c090a0227 */ /* 0x001fc800078e00ff */
[----:B------:R-:W-:Y:S01]  /*9610*/  IMAD.IADD R7, R7, 0x1, R11 ;  /* 0x0000000107077824 */ /* 0x000fe200078e020b */
[----:B------:R-:W-:Y:S01]  /*9620*/  MOV R11, R9 ;  /* 0x00000009000b7202 */ /* 0x000fe20000000f00 */
[----:B-1----:R-:W-:Y:S01]  /*9630*/  IMAD R12, R22, UR4, RZ ;  /* 0x00000004160c7c24 */ /* 0x002fe2000f8e02ff */
[----:B------:R-:W-:Y:S01]  /*9640*/  @P0 SHF.R.U32.HI R11, RZ, R15, R10 ;  /* 0x0000000fff0b0219 */ /* 0x000fe2000001160a */
[----:B------:R-:W-:Y:S01]  /*9650*/  IMAD.IADD R5, R5, 0x1, R13 ;  /* 0x0000000105057824 */ /* 0x000fe200078e020d */
[----:B------:R-:W-:Y:S01]  /*9660*/  ULDC.64 UR4, c[0x0][0xbe0] ;  /* 0x0002f80000047ab9 */ /* 0x000fe20000000a00 */
[----:B------:R-:W-:-:S04]  /*9670*/  @P0 IMAD.HI.U32 R90, R9, R90, RZ ;  /* 0x0000005a095a0227 */ /* 0x000fc800078e00ff */
[----:B------:R-:W-:Y:S02]  /*9680*/  IMAD R15, R23, UR9, R12 ;  /* 0x00000009170f7c24 */ /* 0x000fe4000f8e020c */
[----:B------:R-:W-:Y:S01]  /*9690*/  IMAD.WIDE.U32 R6, R22, UR9, R6 ;  /* 0x0000000916067c25 */ /* 0x000fe2000f8e0006 */
[----:B------:R-:W-:-:S03]  /*96a0*/  ULDC.64 UR8, c[0x0][0xb28] ;  /* 0x0002ca0000087ab9 */ /* 0x000fc60000000a00 */
[----:B------:R-:W-:Y:S01]  /*96b0*/  IMAD.MOV.U32 R13, RZ, RZ, R9 ;  /* 0x000000ffff0d7224 */ /* 0x000fe200078e0009 */
[----:B------:R-:W-:Y:S01]  /*96c0*/  @P0 SHF.R.U32.HI R13, RZ, R91, R90 ;  /* 0x0000005bff0d0219 */ /* 0x000fe2000001165a */
[----:B------:R-:W-:Y:S01]  /*96d0*/  IMAD R10, R14, UR4, RZ ;  /* 0x000000040e0a7c24 */ /* 0x000fe2000f8e02ff */
[----:B------:R-:W-:Y:S01]  /*96e0*/  IADD3 R7, R7, R15, RZ ;  /* 0x0000000f07077210 */ /* 0x000fe20007ffe0ff */
[----:B------:R-:W-:Y:S01]  /*96f0*/  IMAD.WIDE.U32 R4, R21, UR4, R4 ;  /* 0x0000000415047c25 */ /* 0x000fe2000f8e0004 */
[----:B------:R-:W-:-:S03]  /*9700*/  SHF.R.S32.HI R15, RZ, 0x1f, R11 ;  /* 0x0000001fff0f7819 */ /* 0x000fc6000001140b */
[----:B------:R-:W-:Y:S01]  /*9710*/  IMAD R14, R14, UR6, RZ ;  /* 0x000000060e0e7c24 */ /* 0x000fe2000f8e02ff */
[----:B------:R-:W-:Y:S01]  /*9720*/  IADD3 R4, P0, R11, R4, RZ ;  /* 0x000000040b047210 */ /* 0x000fe20007f1e0ff */
[C---:B------:R-:W-:Y:S01]  /*9730*/  IMAD R12, R21.reuse, UR5, R10 ;  /* 0x00000005150c7c24 */ /* 0x040fe2000f8e020a */
[----:B------:R-:W-:Y:S01]  /*9740*/  SHF.R.S32.HI R10, RZ, 0x1f, R13 ;  /* 0x0000001fff0a7819 */ /* 0x000fe2000001140d */
[----:B------:R-:W-:Y:S01]  /*9750*/  IMAD.MOV R11, RZ, RZ, -R11 ;  /* 0x000000ffff0b7224 */ /* 0x000fe200078e0a0b */
[----:B------:R-:W-:Y:S01]  /*9760*/  ULDC.64 UR4, c[0x0][0xb30] ;  /* 0x0002cc0000047ab9 */ /* 0x000fe20000000a00 */
[----:B------:R-:W-:Y:S01]  /*9770*/  IMAD R17, R21, UR7, R14 ;  /* 0x0000000715117c24 */ /* 0x000fe2000f8e020e */
[----:B------:R-:W-:Y:S01]  /*9780*/  IADD3.X R5, R15, R5, R12, P0, !PT ;  /* 0x000000050f057210 */ /* 0x000fe200007fe40c */
[----:B------:R-:W-:Y:S01]  /*9790*/  IMAD.WIDE.U32 R6, R21, UR6, R6 ;  /* 0x0000000615067c25 */ /* 0x000fe2000f8e0006 */
[----:B------:R-:W-:Y:S01]  /*97a0*/  ULDC.64 UR6, c[0x0][0xbc8] ;  /* 0x0002f20000067ab9 */ /* 0x000fe20000000a00 */
[----:B------:R-:W-:-:S02]  /*97b0*/  IADD3 R21, R88, -R89, RZ ;  /* 0x8000005958157210 */ /* 0x000fc40007ffe0ff */
[----:B------:R-:W-:Y:S01]  /*97c0*/  IMAD.MOV R14, RZ, RZ, -R13 ;  /* 0x000000ffff0e7224 */ /* 0x000fe200078e0a0d */
[----:B------:R-:W-:Y:S01]  /*97d0*/  IADD3 R7, R7, R17, RZ ;  /* 0x0000001107077210 */ /* 0x000fe20007ffe0ff */
[----:B------:R-:W-:Y:S02]  /*97e0*/  IMAD R10, R10, UR4, RZ ;  /* 0x000000040a0a7c24 */ /* 0x000fe4000f8e02ff */
[C-C-:B------:R-:W-:Y:S02]  /*97f0*/  IMAD R11, R18.reuse, R11, R9.reuse ;  /* 0x0000000b120b7224 */ /* 0x140fe400078e0209 */
[----:B------:R-:W-:Y:S02]  /*9800*/  IMAD R9, R18, R14, R9 ;  /* 0x0000000e12097224 */ /* 0x000fe400078e0209 */
[C---:B------:R-:W-:Y:S01]  /*9810*/  IMAD R15, R13.reuse, UR5, R10 ;  /* 0x000000050d0f7c24 */ /* 0x040fe2000f8e020a */
[----:B------:R-:W-:Y:S01]  /*9820*/  SHF.R.S32.HI R10, RZ, 0x1f, R11 ;  /* 0x0000001fff0a7819 */ /* 0x000fe2000001140b */
[----:B------:R-:W-:Y:S01]  /*9830*/  IMAD.WIDE.U32 R6, R13, UR4, R6 ;  /* 0x000000040d067c25 */ /* 0x000fe2000f8e0006 */
[----:B------:R-:W-:Y:S01]  /*9840*/  SHF.R.S32.HI R12, RZ, 0x1f, R9 ;  /* 0x0000001fff0c7819 */ /* 0x000fe20000011409 */
[----:B------:R-:W0:Y:S01]  /*9850*/  S2UR UR5, SR_CgaCtaId ;  /* 0x00000000000579c3 */ /* 0x000e220000008800 */
[----:B------:R-:W-:Y:S01]  /*9860*/  UMOV UR4, 0x400 ;  /* 0x0000040000047882 */ /* 0x000fe20000000000 */
[----:B------:R-:W-:-:S02]  /*9870*/  IMAD R10, R10, UR6, RZ ;  /* 0x000000060a0a7c24 */ /* 0x000fc4000f8e02ff */
        /* <DEDUP_REMOVED lines=11> */
[----:B------:R-:W-:Y:S01]  /*9930*/  IADD3 R5, R7, R11, RZ ;  /* 0x0000000b07057210 */ /* 0x000fe20007ffe0ff */
[----:B------:R-:W-:Y:S01]  /*9940*/  IMAD R8, R19, 0x80, R8 ;  /* 0x0000008013087824 */ /* 0x000fe200078e0208 */
[----:B------:R-:W-:Y:S01]  /*9950*/  LEA R20, P1, R6, UR8, 0x2 ;  /* 0x0000000806147c11 */ /* 0x000fe2000f8210ff */
[----:B0-----:R-:W-:Y:S01]  /*9960*/  ULEA UR4, UR5, UR4, 0x18 ;  /* 0x0000000405047291 */ /* 0x001fe2000f8ec03f */
        /* <DEDUP_REMOVED lines=8> */
[-C--:B------:R-:W-:Y:S01]  /*99f0*/  ISETP.GE.OR P1, PT, R8, R19.reuse, P0 ;  /* 0x000000130800720c */ /* 0x080fe20000726670 */
[----:B------:R-:W-:Y:S01]  /*9a00*/  IMAD.SHL.U32 R21, R21, 0x2, RZ ;  /* 0x0000000215157824 */ /* 0x000fe200078e00ff */
[-C--:B------:R-:W-:Y:S01]  /*9a10*/  ISETP.GE.OR P0, PT, R18, R19.reuse, P0 ;  /* 0x000000131200720c */ /* 0x080fe20000706670 */
[----:B------:R-:W-:Y:S01]  /*9a20*/  SHFL.IDX PT, R6, R10, 0x1, 0x1c1f ;  /* 0x003c1f000a067f89 */ /* 0x000fe200000e0000 */
[----:B------:R-:W-:Y:S01]  /*9a30*/  UPRMT UR4, URZ, 0x654, UR4 ;  /* 0x000006543f047896 */ /* 0x000fe20008000004 */
[----:B------:R-:W-:-:S02]  /*9a40*/  ISETP.GE.AND P2, PT, R8, R19, PT ;  /* 0x000000130800720c */ /* 0x000fc40003f46270 */
[----:B------:R-:W1:Y:S04]  /*9a50*/  SHFL.IDX PT, R7, R9, 0x1, 0x1c1f ;  /* 0x003c1f0009077f89 */ /* 0x000e6800000e0000 */
[----:B------:R2:W3:Y:S02]  /*9a60*/  SHFL.IDX PT, R16, R20, RZ, 0x1c1f ;  /* 0x001c1fff14107589 */ /* 0x0004e400000e0000 */
[----:B------:R-:W-:Y:S02]  /*9a70*/  SYNCS.ARRIVE.TRANS64.RED.A1T0 RZ, [UR4], RZ ;  /* 0x000000ffffff79a7 */ /* 0x000fe40008100404 */
[----:B------:R2:W4:Y:S04]  /*9a80*/  SHFL.IDX PT, R17, R22, RZ, 0x1c1f ;  /* 0x001c1fff16117589 */ /* 0x00052800000e0000 */
[----:B0-----:R2:W-:Y:S04]  /*9a90*/  @!P1 ST.E desc[UR36][R4.64], R3 ;  /* 0x0000000304009985 */ /* 0x0015e8000c101924 */
[----:B-1----:R2:W-:Y:S01]  /*9aa0*/  @!P0 ST.E desc[UR36][R6.64], R0 ;  /* 0x0000000006008985 */ /* 0x0025e2000c101924 */
[----:B------:R-:W-:Y:S05]  /*9ab0*/  @P2 BRA `(.L_x_2226) ;  /* 0x0000000400782947 */ /* 0x000fea0003800000 */
[C---:B--2---:R-:W-:Y:S01]  /*9ac0*/  VIADD R0, R21.reuse, 0x8 ;  /* 0x0000000815007836 */ /* 0x044fe20000000000 */
[----:B------:R-:W-:Y:S01]  /*9ad0*/  ULDC UR4, c[0x0][0xac8] ;  /* 0x0002b20000047ab9 */ /* 0x000fe20000000800 */
[C---:B------:R-:W-:Y:S01]  /*9ae0*/  IADD3 R3, R21.reuse, 0x10, RZ ;  /* 0x0000001015037810 */ /* 0x040fe20007ffe0ff */
[C---:B------:R-:W-:Y:S01]  /*9af0*/  VIADD R8, R21.reuse, 0x18 ;  /* 0x0000001815087836 */ /* 0x040fe20000000000 */
[C---:B------:R-:W-:Y:S01]  /*9b00*/  ISETP.GE.AND P2, PT, R21.reuse, UR4, PT ;  /* 0x0000000415007c0c */ /* 0x040fe2000bf46270 */
[C---:B------:R-:W-:Y:S01]  /*9b10*/  VIADD R10, R21.reuse, 0x30 ;  /* 0x00000030150a7836 */ /* 0x040fe20000000000 */
[----:B------:R-:W-:Y:S01]  /*9b20*/  ISETP.GE.AND P3, PT, R0, UR4, PT ;  /* 0x0000000400007c0c */ /* 0x000fe2000bf66270 */
[----:B------:R-:W-:Y:S01]  /*9b30*/  VIADD R11, R21, 0x38 ;  /* 0x00000038150b7836 */ /* 0x000fe20000000000 */
[----:B------:R-:W-:Y:S01]  /*9b40*/  ISETP.GE.AND P0, PT, R3, UR4, PT ;  /* 0x0000000403007c0c */ /* 0x000fe2000bf06270 */
[C---:B------:R-:W-:Y:S01]  /*9b50*/  VIADD R15, R21.reuse, 0x60 ;  /* 0x00000060150f7836 */ /* 0x040fe20000000000 */
[----:B------:R-:W-:-:S02]  /*9b60*/  IADD3 R9, R21, 0x28, RZ ;  /* 0x0000002815097810 */ /* 0x000fc40007ffe0ff */
[----:B------:R-:W-:Y:S02]  /*9b70*/  ISETP.GE.AND P1, PT, R8, UR4, PT ;  /* 0x0000000408007c0c */ /* 0x000fe4000bf26270 */
[C---:B------:R-:W-:Y:S02]  /*9b80*/  IADD3 R12, R21.reuse, 0x40, RZ ;  /* 0x00000040150c7810 */ /* 0x040fe40007ffe0ff */
[----:B------:R-:W-:Y:S01]  /*9b90*/  ISETP.GE.AND P4, PT, R10, UR4, PT ;  /* 0x000000040a007c0c */ /* 0x000fe2000bf86270 */
[----:B---34-:R-:W-:Y:S01]  /*9ba0*/  @!P2 IMAD.WIDE R4, R21, 0x4, R16 ;  /* 0x000000041504a825 */ /* 0x018fe200078e0210 */
[----:B------:R-:W-:Y:S02]  /*9bb0*/  ISETP.GE.AND P5, PT, R11, UR4, PT ;  /* 0x000000040b007c0c */ /* 0x000fe4000bfa6270 */
[----:B------:R-:W-:Y:S02]  /*9bc0*/  @!P3 LEA.HI R0, R0, R0, RZ, 0x1 ;  /* 0x000000000000b211 */ /* 0x000fe400078f08ff */
[----:B------:R0:W-:Y:S01]  /*9bd0*/  @!P2 ST.E.64 desc[UR36][R4.64], R24 ;  /* 0x000000180400a985 */ /* 0x0001e2000c101b24 */
[----:B------:R-:W-:-:S02]  /*9be0*/  @!P0 LEA.HI R3, R3, R3, RZ, 0x1 ;  /* 0x0000000303038211 */ /* 0x000fc400078f08ff */
[----:B------:R-:W-:Y:S01]  /*9bf0*/  @!P3 LOP3.LUT R7, R0, 0xfffffffe, RZ, 0xc0, !PT ;  /* 0xfffffffe0007b812 */ /* 0x000fe200078ec0ff */
[----:B------:R-:W-:Y:S01]  /*9c00*/  VIADD R0, R21, 0x20 ;  /* 0x0000002015007836 */ /* 0x000fe20000000000 */
[----:B------:R-:W-:Y:S02]  /*9c10*/  ISETP.GE.AND P6, PT, R12, UR4, PT ;  /* 0x000000040c007c0c */ /* 0x000fe4000bfc6270 */
[----:B------:R-:W-:Y:S01]  /*9c20*/  @!P0 LOP3.LUT R3, R3, 0xfffffffe, RZ, 0xc0, !PT ;  /* 0xfffffffe03038812 */ /* 0x000fe200078ec0ff */
[--C-:B------:R-:W-:Y:S01]  /*9c30*/  @!P3 IMAD.WIDE R6, R7, 0x4, R16.reuse ;  /* 0x000000040706b825 */ /* 0x100fe200078e0210 */
[----:B------:R-:W-:Y:S02]  /*9c40*/  ISETP.GE.AND P2, PT, R0, UR4, PT ;  /* 0x0000000400007c0c */ /* 0x000fe4000bf46270 */
[----:B------:R-:W-:Y:S02]  /*9c50*/  @!P1 LEA.HI R8, R8, R8, RZ, 0x1 ;  /* 0x0000000808089211 */ /* 0x000fe400078f08ff */
[----:B------:R1:W-:Y:S01]  /*9c60*/  @!P3 ST.E.64 desc[UR36][R6.64], R28 ;  /* 0x0000001c0600b985 */ /* 0x0003e2000c101b24 */
[----:B------:R-:W-:Y:S01]  /*9c70*/  ISETP.GE.AND P3, PT, R9, UR4, PT ;  /* 0x0000000409007c0c */ /* 0x000fe2000bf66270 */
[----:B0-----:R-:W-:Y:S01]  /*9c80*/  @!P0 IMAD.WIDE R4, R3, 0x4, R16 ;  /* 0x0000000403048825 */ /* 0x001fe200078e0210 */
[----:B------:R-:W-:-:S02]  /*9c90*/  @!P4 LEA.HI R10, R10, R10, RZ, 0x1 ;  /* 0x0000000a0a0ac211 */ /* 0x000fc400078f08ff */
[----:B------:R-:W-:Y:S02]  /*9ca0*/  @!P6 LEA.HI R12, R12, R12, RZ, 0x1 ;  /* 0x0000000c0c0ce211 */ /* 0x000fe400078f08ff */
[----:B------:R0:W-:Y:S01]  /*9cb0*/  @!P0 ST.E.64 desc[UR36][R4.64], R32 ;  /* 0x0000002004008985 */ /* 0x0001e2000c101b24 */
[----:B------:R-:W-:Y:S02]  /*9cc0*/  IADD3 R14, R21, 0x58, RZ ;  /* 0x00000058150e7810 */ /* 0x000fe40007ffe0ff */
[----:B------:R-:W-:-:S04]  /*9cd0*/  @!P2 LEA.HI R0, R0, R0, RZ, 0x1 ;  /* 0x000000000000a211 */ /* 0x000fc800078f08ff */
[----:B------:R-:W-:Y:S02]  /*9ce0*/  @!P3 LEA.HI R3, R9, R9, RZ, 0x1 ;  /* 0x000000090903b211 */ /* 0x000fe400078f08ff */
[----:B-1----:R-:W-:Y:S02]  /*9cf0*/  @!P1 LOP3.LUT R7, R8, 0xfffffffe, RZ, 0xc0, !PT ;  /* 0xfffffffe08079812 */ /* 0x002fe400078ec0ff */
[----:B------:R-:W-:Y:S02]  /*9d00*/  @!P2 LOP3.LUT R9, R0, 0xfffffffe, RZ, 0xc0, !PT ;  /* 0xfffffffe0009a812 */ /* 0x000fe400078ec0ff */
[----:B------:R-:W-:Y:S01]  /*9d10*/  @!P3 LOP3.LUT R3, R3, 0xfffffffe, RZ, 0xc0, !PT ;  /* 0xfffffffe0303b812 */ /* 0x000fe200078ec0ff */
[--C-:B------:R-:W-:Y:S01]  /*9d20*/  @!P1 IMAD.WIDE R6, R7, 0x4, R16.reuse ;  /* 0x0000000407069825 */ /* 0x100fe200078e0210 */
[----:B------:R-:W-:Y:S02]  /*9d30*/  @!P5 LEA.HI R0, R11, R11, RZ, 0x1 ;  /* 0x0000000b0b00d211 */ /* 0x000fe400078f08ff */
[----:B------:R-:W-:Y:S01]  /*9d40*/  @!P4 LOP3.LUT R11, R10, 0xfffffffe, RZ, 0xc0, !PT ;  /* 0xfffffffe0a0bc812 */ /* 0x000fe200078ec0ff */
[--C-:B0-----:R-:W-:Y:S01]  /*9d50*/  @!P3 IMAD.WIDE R4, R3, 0x4, R16.reuse ;  /* 0x000000040304b825 */ /* 0x101fe200078e0210 */
[----:B------:R-:W-:Y:S01]  /*9d60*/  @!P5 LOP3.LUT R13, R0, 0xfffffffe, RZ, 0xc0, !PT ;  /* 0xfffffffe000dd812 */ /* 0x000fe200078ec0ff */
[----:B------:R0:W-:Y:S01]  /*9d70*/  @!P1 ST.E.64 desc[UR36][R6.64], R36 ;  /* 0x0000002406009985 */ /* 0x0001e2000c101b24 */
[----:B------:R-:W-:Y:S01]  /*9d80*/  @!P6 LOP3.LUT R3, R12, 0xfffffffe, RZ, 0xc0, !PT ;  /* 0xfffffffe0c03e812 */ /* 0x000fe200078ec0ff */
[----:B------:R-:W-:-:S04]  /*9d90*/  @!P2 IMAD.WIDE R8, R9, 0x4, R16 ;  /* 0x000000040908a825 */ /* 0x000fc800078e0210 */
[----:B------:R-:W-:Y:S01]  /*9da0*/  VIADD R0, R21, 0x48 ;  /* 0x0000004815007836 */ /* 0x000fe20000000000 */
[----:B------:R1:W-:Y:S01]  /*9db0*/  @!P2 ST.E.64 desc[UR36][R8.64], R40 ;  /* 0x000000280800a985 */ /* 0x0003e2000c101b24 */
[----:B------:R-:W-:-:S03]  /*9dc0*/  ISETP.GE.AND P2, PT, R14, UR4, PT ;  /* 0x000000040e007c0c */ /* 0x000fc6000bf46270 */
[----:B------:R2:W-:Y:S01]  /*9dd0*/  @!P3 ST.E.64 desc[UR36][R4.64], R44 ;  /* 0x0000002c0400b985 */ /* 0x0005e2000c101b24 */
[----:B------:R-:W-:Y:S01]  /*9de0*/  ISETP.GE.AND P0, PT, R0, UR4, PT ;  /* 0x0000000400007c0c */ /* 0x000fe2000bf06270 */
[----:B0-----:R-:W-:Y:S01]  /*9df0*/  @!P4 IMAD.WIDE R6, R11, 0x4, R16 ;  /* 0x000000040b06c825 */ /* 0x001fe200078e0210 */
[----:B------:R-:W-:-:S03]  /*9e00*/  ISETP.GE.AND P3, PT, R15, UR4, PT ;  /* 0x000000040f007c0c */ /* 0x000fc6000bf66270 */
[--C-:B------:R-:W-:Y:S01]  /*9e10*/  @!P5 IMAD.WIDE R10, R13, 0x4, R16.reuse ;  /* 0x000000040d0ad825 */ /* 0x100fe200078e0210 */
[----:B------:R0:W-:Y:S01]  /*9e20*/  @!P4 ST.E.64 desc[UR36][R6.64], R48 ;  /* 0x000000300600c985 */ /* 0x0001e2000c101b24 */
[----:B-1----:R-:W-:Y:S02]  /*9e30*/  IADD3 R9, R21, 0x70, RZ ;  /* 0x0000007015097810 */ /* 0x002fe40007ffe0ff */
[----:B------:R-:W-:Y:S01]  /*9e40*/  @!P6 IMAD.WIDE R12, R3, 0x4, R16 ;  /* 0x00000004030ce825 */ /* 0x000fe200078e0210 */
[----:B------:R1:W-:Y:S01]  /*9e50*/  @!P5 ST.E.64 desc[UR36][R10.64], R52 ;  /* 0x000000340a00d985 */ /* 0x0003e2000c101b24 */
[----:B------:R-:W-:Y:S02]  /*9e60*/  @!P2 LEA.HI R14, R14, R14, RZ, 0x1 ;  /* 0x0000000e0e0ea211 */ /* 0x000fe400078f08ff */
[C---:B------:R-:W-:Y:S01]  /*9e70*/  VIADD R3, R21.reuse, 0x50 ;  /* 0x0000005015037836 */ /* 0x040fe20000000000 */
[----:B------:R3:W-:Y:S01]  /*9e80*/  @!P6 ST.E.64 desc[UR36][R12.64], R56 ;  /* 0x000000380c00e985 */ /* 0x0007e2000c101b24 */
[----:B--2---:R-:W-:Y:S01]  /*9e90*/  VIADD R5, R21, 0x78 ;  /* 0x0000007815057836 */ /* 0x004fe20000000000 */
[----:B------:R-:W-:Y:S01]  /*9ea0*/  ISETP.GE.AND P5, PT, R9, UR4, PT ;  /* 0x0000000409007c0c */ /* 0x000fe2000bfa6270 */
[----:B------:R-:W-:Y:S01]  /*9eb0*/  VIADD R8, R21, 0x68 ;  /* 0x0000006815087836 */ /* 0x000fe20000000000 */
[----:B------:R-:W-:-:S02]  /*9ec0*/  ISETP.GE.AND P1, PT, R3, UR4, PT ;  /* 0x0000000403007c0c */ /* 0x000fc4000bf26270 */
[----:B------:R-:W-:Y:S02]  /*9ed0*/  ISETP.GE.AND P6, PT, R5, UR4, PT ;  /* 0x0000000405007c0c */ /* 0x000fe4000bfc6270 */
[----:B------:R-:W-:Y:S02]  /*9ee0*/  ISETP.GE.AND P4, PT, R8, UR4, PT ;  /* 0x0000000408007c0c */ /* 0x000fe4000bf86270 */
[----:B------:R-:W-:Y:S02]  /*9ef0*/  @!P0 LEA.HI R0, R0, R0, RZ, 0x1 ;  /* 0x0000000000008211 */ /* 0x000fe400078f08ff */
[----:B------:R-:W-:-:S03]  /*9f00*/  @!P3 LEA.HI R15, R15, R15, RZ, 0x1 ;  /* 0x0000000f0f0fb211 */ /* 0x000fc600078f08ff */
[----:B------:R-:W-:Y:S02]  /*9f10*/  @!P5 LEA.HI R4, R9, R9, RZ, 0x1 ;  /* 0x000000090904d211 */ /* 0x000fe400078f08ff */
[----:B------:R-:W-:Y:S02]  /*9f20*/  @!P1 LEA.HI R3, R3, R3, RZ, 0x1 ;  /* 0x0000000303039211 */ /* 0x000fe400078f08ff */
[----:B0-----:R-:W-:Y:S02]  /*9f30*/  @!P6 LEA.HI R6, R5, R5, RZ, 0x1 ;  /* 0x000000050506e211 */ /* 0x001fe400078f08ff */
[----:B------:R-:W-:Y:S02]  /*9f40*/  @!P4 LEA.HI R8, R8, R8, RZ, 0x1 ;  /* 0x000000080808c211 */ /* 0x000fe400078f08ff */
[----:B------:R-:W-:Y:S02]  /*9f50*/  @!P0 LOP3.LUT R5, R0, 0xfffffffe, RZ, 0xc0, !PT ;  /* 0xfffffffe00058812 */ /* 0x000fe400078ec0ff */
[----:B------:R-:W-:-:S02]  /*9f60*/  @!P1 LOP3.LUT R3, R3, 0xfffffffe, RZ, 0xc0, !PT ;  /* 0xfffffffe03039812 */ /* 0x000fc400078ec0ff */
[----:B------:R-:W-:Y:S02]  /*9f70*/  @!P2 LOP3.LUT R9, R14, 0xfffffffe, RZ, 0xc0, !PT ;  /* 0xfffffffe0e09a812 */ /* 0x000fe400078ec0ff */
[----:B-1----:R-:W-:Y:S02]  /*9f80*/  @!P3 LOP3.LUT R11, R15, 0xfffffffe, RZ, 0xc0, !PT ;  /* 0xfffffffe0f0bb812 */ /* 0x002fe400078ec0ff */
[----:B---3--:R-:W-:Y:S01]  /*9f90*/  @!P4 LOP3.LUT R13, R8, 0xfffffffe, RZ, 0xc0, !PT ;  /* 0xfffffffe080dc812 */ /* 0x008fe200078ec0ff */
        /* <DEDUP_REMOVED lines=16> */
.L_x_2226:
[----:B------:R-:W-:Y:S05]  /*a0a0*/  BSYNC B0 ;  /* 0x0000000000007941 */ /* 0x000fea0003800000 */
.L_x_2225:
[----:B------:R-:W-:Y:S01]  /*a0b0*/  ISETP.GE.AND P0, PT, R18, R19, PT ;  /* 0x000000131200720c */ /* 0x000fe20003f06270 */
[----:B0-----:R0:W1:Y:S04]  /*a0c0*/  SHFL.IDX PT, R15, R22, 0x1, 0x1c1f ;  /* 0x003c1f00160f7f89 */ /* 0x00106800000e0000 */
[----:B------:R0:W0:Y:S08]  /*a0d0*/  SHFL.IDX PT, R14, R20, 0x1, 0x1c1f ;  /* 0x003c1f00140e7f89 */ /* 0x00003000000e0000 */
[----:B------:R-:W-:Y:S05]  /*a0e0*/  @P0 BRA `(.L_x_2185) ;  /* 0x0000004400100947 */ /* 0x000fea0003800000 */
[----:B------:R-:W-:Y:S01]  /*a0f0*/  ULDC UR4, c[0x0][0xac8] ;  /* 0x0002b20000047ab9 */ /* 0x000fe20000000800 */
[C---:B--2---:R-:W-:Y:S01]  /*a100*/  VIADD R0, R21.reuse, 0x8 ;  /* 0x0000000815007836 */ /* 0x044fe20000000000 */
[C---:B------:R-:W-:Y:S01]  /*a110*/  ISETP.GE.AND P0, PT, R21.reuse, UR4, PT ;  /* 0x0000000415007c0c */ /* 0x040fe2000bf06270 */
[C---:B------:R-:W-:Y:S01]  /*a120*/  VIADD R8, R21.reuse, 0x18 ;  /* 0x0000001815087836 */ /* 0x040fe20000000000 */
[C---:B------:R-:W-:Y:S01]  /*a130*/  IADD3 R3, R21.reuse, 0x10, RZ ;  /* 0x0000001015037810 */ /* 0x040fe20007ffe0ff */
[C---:B------:R-:W-:Y:S01]  /*a140*/  VIADD R9, R21.reuse, 0x20 ;  /* 0x0000002015097836 */ /* 0x040fe20000000000 */
[----:B------:R-:W-:Y:S01]  /*a150*/  ISETP.GE.AND P5, PT, R0, UR4, PT ;  /* 0x0000000400007c0c */ /* 0x000fe2000bfa6270 */
[----:B------:R-:W-:Y:S01]  /*a160*/  VIADD R11, R21, 0x30 ;  /* 0x00000030150b7836 */ /* 0x000fe20000000000 */
[----:B------:R-:W-:Y:S01]  /*a170*/  ISETP.GE.AND P6, PT, R3, UR4, PT ;  /* 0x0000000403007c0c */ /* 0x000fe2000bfc6270 */
[C---:B------:R-:W-:Y:S01]  /*a180*/  VIADD R12, R21.reuse, 0x38 ;  /* 0x00000038150c7836 */ /* 0x040fe20000000000 */
[C---:B------:R-:W-:Y:S01]  /*a190*/  IADD3 R10, R21.reuse, 0x28, RZ ;  /* 0x00000028150a7810 */ /* 0x040fe20007ffe0ff */
[----:B------:R-:W-:Y:S01]  /*a1a0*/  VIADD R18, R21, 0x48 ;  /* 0x0000004815127836 */ /* 0x000fe20000000000 */
[----:B------:R-:W-:Y:S01]  /*a1b0*/  ISETP.GE.AND P4, PT, R9, UR4, PT ;  /* 0x0000000409007c0c */ /* 0x000fe2000bf86270 */
[C---:B------:R-:W-:Y:S01]  /*a1c0*/  VIADD R19, R21.reuse, 0x68 ;  /* 0x0000006815137836 */ /* 0x040fe20000000000 */
[----:B------:R-:W-:Y:S01]  /*a1d0*/  ISETP.GE.AND P3, PT, R10, UR4, PT ;  /* 0x000000040a007c0c */ /* 0x000fe2000bf66270 */
[----:B01----:R-:W-:Y:S01]  /*a1e0*/  @!P0 IMAD.WIDE R4, R21, 0x4, R14 ;  /* 0x0000000415048825 */ /* 0x003fe200078e020e */
        /* <DEDUP_REMOVED lines=14> */
[----:B------:R-:W-:Y:S01]  /*a2d0*/  @!P1 LEA.HI R12, R12, R12, RZ, 0x1 ;  /* 0x0000000c0c0c9211 */ /* 0x000fe200078f08ff */
[----:B------:R0:W-:Y:S01]  /*a2e0*/  @!P5 ST.E.64 desc[UR36][R4.64], R30 ;  /* 0x0000001e0400d985 */ /* 0x0001e2000c101b24 */
[----:B------:R-:W-:-:S02]  /*a2f0*/  @!P0 LOP3.LUT R3, R8, 0xfffffffe, RZ, 0xc0, !PT ;  /* 0xfffffffe08038812 */ /* 0x000fc400078ec0ff */
[----:B------:R-:W-:Y:S01]  /*a300*/  @!P4 LOP3.LUT R9, R9, 0xfffffffe, RZ, 0xc0, !PT ;  /* 0xfffffffe0909c812 */ /* 0x000fe200078ec0ff */
[----:B------:R1:W-:Y:S01]  /*a310*/  @!P6 ST.E.64 desc[UR36][R6.64], R34 ;  /* 0x000000220600e985 */ /* 0x0003e2000c101b24 */
[----:B------:R-:W-:Y:S02]  /*a320*/  @!P3 LOP3.LUT R11, R10, 0xfffffffe, RZ, 0xc0, !PT ;  /* 0xfffffffe0a0bb812 */ /* 0x000fe400078ec0ff */
[----:B------:R-:W-:Y:S01]  /*a330*/  @!P2 LOP3.LUT R13, R0, 0xfffffffe, RZ, 0xc0, !PT ;  /* 0xfffffffe000da812 */ /* 0x000fe200078ec0ff */
[C---:B------:R-:W-:Y:S01]  /*a340*/  VIADD R0, R21.reuse, 0x50 ;  /* 0x0000005015007836 */ /* 0x040fe20000000000 */
[----:B---3--:R-:W-:Y:S02]  /*a350*/  IADD3 R16, R21, 0x40, RZ ;  /* 0x0000004015107810 */ /* 0x008fe40007ffe0ff */
[----:B----4-:R-:W-:Y:S02]  /*a360*/  @!P1 LOP3.LUT R17, R12, 0xfffffffe, RZ, 0xc0, !PT ;  /* 0xfffffffe0c119812 */ /* 0x010fe400078ec0ff */
[----:B------:R-:W-:Y:S01]  /*a370*/  ISETP.GE.AND P5, PT, R16, UR4, PT ;  /* 0x0000000410007c0c */ /* 0x000fe2000bfa6270 */
[----:B0-----:R-:W-:Y:S01]  /*a380*/  @!P0 IMAD.WIDE R4, R3, 0x4, R14 ;  /* 0x0000000403048825 */ /* 0x001fe200078e020e */
[----:B------:R-:W-:-:S02]  /*a390*/  ISETP.GE.AND P6, PT, R18, UR4, PT ;  /* 0x0000000412007c0c */ /* 0x000fc4000bfc6270 */
[----:B------:R-:W-:Y:S01]  /*a3a0*/  IADD3 R3, R21, 0x58, RZ ;  /* 0x0000005815037810 */ /* 0x000fe20007ffe0ff */
[--C-:B-1----:R-:W-:Y:S01]  /*a3b0*/  @!P4 IMAD.WIDE R6, R9, 0x4, R14.reuse ;  /* 0x000000040906c825 */ /* 0x102fe200078e020e */
[----:B------:R0:W-:Y:S01]  /*a3c0*/  @!P0 ST.E.64 desc[UR36][R4.64], R38 ;  /* 0x0000002604008985 */ /* 0x0001e2000c101b24 */
[----:B------:R-:W-:Y:S02]  /*a3d0*/  IADD3 R20, R21, 0x70, RZ ;  /* 0x0000007015147810 */ /* 0x000fe40007ffe0ff */
[--C-:B------:R-:W-:Y:S01]  /*a3e0*/  @!P3 IMAD.WIDE R8, R11, 0x4, R14.reuse ;  /* 0x000000040b08b825 */ /* 0x100fe200078e020e */
[----:B------:R1:W-:Y:S01]  /*a3f0*/  @!P4 ST.E.64 desc[UR36][R6.64], R42 ;  /* 0x0000002a0600c985 */ /* 0x0003e2000c101b24 */
[----:B------:R-:W-:Y:S02]  /*a400*/  ISETP.GE.AND P0, PT, R0, UR4, PT ;  /* 0x0000000400007c0c */ /* 0x000fe4000bf06270 */
[----:B------:R-:W-:Y:S01]  /*a410*/  @!P2 IMAD.WIDE R10, R13, 0x4, R14 ;  /* 0x000000040d0aa825 */ /* 0x000fe200078e020e */
[----:B------:R2:W-:Y:S01]  /*a420*/  @!P3 ST.E.64 desc[UR36][R8.64], R46 ;  /* 0x0000002e0800b985 */ /* 0x0005e2000c101b24 */
[----:B------:R-:W-:-:S02]  /*a430*/  ISETP.GE.AND P3, PT, R19, UR4, PT ;  /* 0x0000000413007c0c */ /* 0x000fc4000bf66270 */
[----:B------:R-:W-:Y:S01]  /*a440*/  @!P1 IMAD.WIDE R12, R17, 0x4, R14 ;  /* 0x00000004110c9825 */ /* 0x000fe200078e020e */
[----:B------:R3:W-:Y:S01]  /*a450*/  @!P2 ST.E.64 desc[UR36][R10.64], R50 ;  /* 0x000000320a00a985 */ /* 0x0007e2000c101b24 */
[----:B------:R-:W-:Y:S02]  /*a460*/  ISETP.GE.AND P4, PT, R20, UR4, PT ;  /* 0x0000000414007c0c */ /* 0x000fe4000bf86270 */
[----:B------:R-:W-:Y:S01]  /*a470*/  VIADD R17, R21, 0x60 ;  /* 0x0000006015117836 */ /* 0x000fe20000000000 */
[----:B------:R4:W-:Y:S01]  /*a480*/  @!P1 ST.E.64 desc[UR36][R12.64], R54 ;  /* 0x000000360c009985 */ /* 0x0009e2000c101b24 */
[----:B------:R-:W-:Y:S01]  /*a490*/  ISETP.GE.AND P1, PT, R3, UR4, PT ;  /* 0x0000000403007c0c */ /* 0x000fe2000bf26270 */
[----:B------:R-:W-:Y:S01]  /*a4a0*/  VIADD R21, R21, 0x78 ;  /* 0x0000007815157836 */ /* 0x000fe20000000000 */
[----:B------:R-:W-:Y:S02]  /*a4b0*/  @!P5 LEA.HI R16, R16, R16, RZ, 0x1 ;  /* 0x000000101010d211 */ /* 0x000fe400078f08ff */
[----:B------:R-:W-:-:S02]  /*a4c0*/  ISETP.GE.AND P2, PT, R17, UR4, PT ;  /* 0x0000000411007c0c */ /* 0x000fc4000bf46270 */
[----:B------:R-:W-:Y:S02]  /*a4d0*/  @!P6 LEA.HI R18, R18, R18, RZ, 0x1 ;  /* 0x000000121212e211 */ /* 0x000fe400078f08ff */
[----:B0-----:R-:W-:Y:S02]  /*a4e0*/  @!P5 LOP3.LUT R5, R16, 0xfffffffe, RZ, 0xc0, !PT ;  /* 0xfffffffe1005d812 */ /* 0x001fe400078ec0ff */
[----:B-1----:R-:W-:Y:S02]  /*a4f0*/  @!P6 LOP3.LUT R7, R18, 0xfffffffe, RZ, 0xc0, !PT ;  /* 0xfffffffe1207e812 */ /* 0x002fe400078ec0ff */
[----:B------:R-:W-:Y:S01]  /*a500*/  @!P0 LEA.HI R0, R0, R0, RZ, 0x1 ;  /* 0x0000000000008211 */ /* 0x000fe200078f08ff */
[--C-:B------:R-:W-:Y:S01]  /*a510*/  @!P5 IMAD.WIDE R4, R5, 0x4, R14.reuse ;  /* 0x000000040504d825 */ /* 0x100fe200078e020e */
[----:B--2---:R-:W-:Y:S02]  /*a520*/  @!P1 LEA.HI R8, R3, R3, RZ, 0x1 ;  /* 0x0000000303089211 */ /* 0x004fe400078f08ff */
[----:B------:R-:W-:Y:S01]  /*a530*/  @!P3 LEA.HI R19, R19, R19, RZ, 0x1 ;  /* 0x000000131313b211 */ /* 0x000fe200078f08ff */
[----:B------:R-:W-:Y:S01]  /*a540*/  @!P6 IMAD.WIDE R6, R7, 0x4, R14 ;  /* 0x000000040706e825 */ /* 0x000fe200078e020e */
[----:B------:R-:W-:Y:S01]  /*a550*/  @!P2 LEA.HI R17, R17, R17, RZ, 0x1 ;  /* 0x000000111111a211 */ /* 0x000fe200078f08ff */
[----:B------:R0:W-:Y:S01]  /*a560*/  @!P5 ST.E.64 desc[UR36][R4.64], R58 ;  /* 0x0000003a0400d985 */ /* 0x0001e2000c101b24 */
[----:B------:R-:W-:-:S02]  /*a570*/  @!P4 LEA.HI R20, R20, R20, RZ, 0x1 ;  /* 0x000000141414c211 */ /* 0x000fc400078f08ff */
[----:B------:R-:W-:Y:S01]  /*a580*/  @!P0 LOP3.LUT R3, R0, 0xfffffffe, RZ, 0xc0, !PT ;  /* 0xfffffffe00038812 */ /* 0x000fe200078ec0ff */
[----:B------:R1:W-:Y:S01]  /*a590*/  @!P6 ST.E.64 desc[UR36][R6.64], R62 ;  /* 0x0000003e0600e985 */ /* 0x0003e2000c101b24 */
[----:B------:R-:W-:Y:S02]  /*a5a0*/  @!P1 LOP3.LUT R9, R8, 0xfffffffe, RZ, 0xc0, !PT ;  /* 0xfffffffe08099812 */ /* 0x000fe400078ec0ff */
[----:B------:R-:W-:Y:S02]  /*a5b0*/  @!P2 LOP3.LUT R17, R17, 0xfffffffe, RZ, 0xc0, !PT ;  /* 0xfffffffe1111a812 */ /* 0x000fe400078ec0ff */
[----:B---3--:R-:W-:Y:S02]  /*a5c0*/  @!P3 LOP3.LUT R11, R19, 0xfffffffe, RZ, 0xc0, !PT ;  /* 0xfffffffe130bb812 */ /* 0x008fe400078ec0ff */
        /* <DEDUP_REMOVED lines=18> */
.L_x_2224:
[----:B------:R-:W1:Y:S02]  /*a6f0*/  S2R R0, SR_TID.X ;  /* 0x0000000000007919 */ /* 0x000e640000002100 */
[----:B-1----:R-:W-:-:S05]  /*a700*/  VIADD R3, R0, 0xffffff80 ;  /* 0xffffff8000037836 */ /* 0x002fca0000000000 */
[----:B------:R-:W-:-:S13]  /*a710*/  ISETP.GT.AND P0, PT, R3, 0x7f, PT ;  /* 0x0000007f0300780c */ /* 0x000fda0003f04270 */
[----:B------:R-:W-:Y:S05]  /*a720*/  @P0 BRA `(.L_x_2185) ;  /* 0x0000003c00800947 */ /* 0x000fea0003800000 */
[----:B------:R-:W1:Y:S01]  /*a730*/  S2R R3, SR_CTAID.X ;  /* 0x0000000000037919 */ /* 0x000e620000002500 */
[----:B------:R-:W2:Y:S01]  /*a740*/  LDC R8, c[0x0][0xbe8] ;  /* 0x0002fa00ff087b82 */ /* 0x000ea20000000800 */
[----:B------:R-:W-:Y:S01]  /*a750*/  ULDC UR4, c[0x0][0xa88] ;  /* 0x0002a20000047ab9 */ /* 0x000fe20000000800 */
[----:B-1----:R-:W-:Y:S01]  /*a760*/  LEA R0, R3, R0, 0x7 ;  /* 0x0000000003007211 */ /* 0x002fe200078e38ff */
[----:B--2---:R-:W-:-:S04]  /*a770*/  IMAD R3, R8, UR4, RZ ;  /* 0x0000000408037c24 */ /* 0x004fc8000f8e02ff */
[----:B------:R-:W-:-:S05]  /*a780*/  VIADD R0, R0, 0xffffff80 ;  /* 0xffffff8000007836 */ /* 0x000fca0000000000 */
[----:B------:R-:W-:-:S13]  /*a790*/  ISETP.GE.AND P0, PT, R0, R3, PT ;  /* 0x000000030000720c */ /* 0x000fda0003f06270 */
[----:B------:R-:W-:Y:S05]  /*a7a0*/  @P0 BRA `(.L_x_2185) ;  /* 0x0000003c00600947 */ /* 0x000fea0003800000 */
[----:B------:R-:W-:Y:S01]  /*a7b0*/  ISETP.NE.AND P0, PT, R8, 0x1, PT ;  /* 0x000000010800780c */ /* 0x000fe20003f05270 */
[----:B------:R-:W1:Y:S01]  /*a7c0*/  S2UR UR4, SR_CTAID.Z ;  /* 0x00000000000479c3 */ /* 0x000e620000002700 */
[----:B------:R-:W-:Y:S01]  /*a7d0*/  SHF.R.S32.HI R3, RZ, 0x1f, R16 ;  /* 0x0000001fff037819 */ /* 0x000fe20000011410 */
[----:B------:R-:W-:Y:S02]  /*a7e0*/  ULDC.64 UR6, c[0x0][0xbd0] ;  /* 0x0002f40000067ab9 */ /* 0x000fe40000000a00 */
[----:B------:R-:W-:-:S04]  /*a7f0*/  IMAD.WIDE.U32 R4, R16, UR6, RZ ;  /* 0x0000000610047c25 */ /* 0x000fc8000f8e00ff */
[----:B------:R-:W2:Y:S01]  /*a800*/  LDC.64 R12, c[0x0][0xbd8] ;  /* 0x0002f600ff0c7b82 */ /* 0x000ea20000000a00 */
[----:B------:R-:W-:-:S04]  /*a810*/  IMAD R3, R3, UR6, RZ ;  /* 0x0000000603037c24 */ /* 0x000fc8000f8e02ff */
[----:B------:R-:W-:Y:S02]  /*a820*/  IMAD R3, R16, UR7, R3 ;  /* 0x0000000710037c24 */ /* 0x000fe4000f8e0203 */
[----:B------:R-:W-:Y:S01]  /*a830*/  IMAD.MOV R16, RZ, RZ, -R16 ;  /* 0x000000ffff107224 */ /* 0x000fe200078e0a10 */
[----:B------:R-:W0:Y:S02]  /*a840*/  @P0 LDC R9, c[0x0][0xbec] ;  /* 0x0002fb00ff090b82 */ /* 0x000e240000000800 */
[----:B------:R-:W-:Y:S01]  /*a850*/  IADD3 R5, R5, R3, RZ ;  /* 0x0000000305057210 */ /* 0x000fe20007ffe0ff */
[----:B------:R-:W-:-:S05]  /*a860*/  IMAD.MOV.U32 R3, RZ, RZ, R0 ;  /* 0x000000ffff037224 */ /* 0x000fca00078e0000 */
[----:B------:R-:W3:Y:S01]  /*a870*/  S2UR UR8, SR_CTAID.Y ;  /* 0x00000000000879c3 */ /* 0x000ee20000002600 */
[----:B-1----:R-:W-:-:S07]  /*a880*/  USHF.R.S32.HI UR5, URZ, 0x1f, UR4 ;  /* 0x0000001f3f057899 */ /* 0x002fce0008011404 */
[----:B------:R-:W3:Y:S01]  /*a890*/  LDC R7, c[0x0][0xc50] ;  /* 0x00031400ff077b82 */ /* 0x000ee20000000800 */
[C---:B--2---:R-:W-:Y:S02]  /*a8a0*/  IMAD R10, R12.reuse, UR5, RZ ;  /* 0x000000050c0a7c24 */ /* 0x044fe4000f8e02ff */
[----:B------:R-:W-:-:S04]  /*a8b0*/  IMAD.WIDE.U32 R4, R12, UR4, R4 ;  /* 0x000000040c047c25 */ /* 0x000fc8000f8e0004 */
[----:B------:R-:W-:Y:S01]  /*a8c0*/  IMAD R13, R13, UR4, R10 ;  /* 0x000000040d0d7c24 */ /* 0x000fe2000f8e020a */
[----:B------:R-:W1:Y:S01]  /*a8d0*/  @P0 LDC R11, c[0x0][0xbf0] ;  /* 0x0002fc00ff0b0b82 */ /* 0x000e620000000800 */
[----:B0-----:R-:W-:Y:S01]  /*a8e0*/  @P0 IMAD.HI.U32 R6, R0, R9, RZ ;  /* 0x0000000900060227 */ /* 0x001fe200078e00ff */
[----:B------:R-:W-:Y:S02]  /*a8f0*/  ULDC.64 UR4, c[0x0][0xbe0] ;  /* 0x0002f80000047ab9 */ /* 0x000fe40000000a00 */
[----:B------:R-:W-:Y:S01]  /*a900*/  IADD3 R5, R13, R5, RZ ;  /* 0x000000050d057210 */ /* 0x000fe20007ffe0ff */
[----:B---3--:R-:W-:-:S04]  /*a910*/  IMAD R9, R7, R16, UR8 ;  /* 0x0000000807097e24 */ /* 0x008fc8000f8e0210 */
[----:B------:R-:W-:Y:S01]  /*a920*/  IMAD.WIDE.U32 R4, R9, UR4, R4 ;  /* 0x0000000409047c25 */ /* 0x000fe2000f8e0004 */
[----:B-1----:R-:W-:Y:S02]  /*a930*/  @P0 SHF.R.U32.HI R3, RZ, R11, R6 ;  /* 0x0000000bff030219 */ /* 0x002fe40000011606 */
[----:B------:R-:W-:Y:S02]  /*a940*/  SHF.R.S32.HI R6, RZ, 0x1f, R9 ;  /* 0x0000001fff067819 */ /* 0x000fe40000011409 */
[----:B------:R-:W-:Y:S01]  /*a950*/  IADD3 R4, P0, R3, R4, RZ ;  /* 0x0000000403047210 */ /* 0x000fe20007f1e0ff */
[----:B------:R-:W-:Y:S02]  /*a960*/  IMAD.MOV R7, RZ, RZ, -R3 ;  /* 0x000000ffff077224 */ /* 0x000fe400078e0a03 */
[----:B------:R-:W-:Y:S02]  /*a970*/  IMAD R6, R6, UR4, RZ ;  /* 0x0000000406067c24 */ /* 0x000fe4000f8e02ff */
[----:B------:R-:W-:-:S02]  /*a980*/  IMAD R7, R8, R7, R0 ;  /* 0x0000000708077224 */ /* 0x000fc400078e0200 */
[----:B------:R-:W-:Y:S01]  /*a990*/  IMAD R6, R9, UR5, R6 ;  /* 0x0000000509067c24 */ /* 0x000fe2000f8e0206 */
[----:B------:R-:W-:Y:S01]  /*a9a0*/  SHF.R.S32.HI R9, RZ, 0x1f, R3 ;  /* 0x0000001fff097819 */ /* 0x000fe20000011403 */
[----:B------:R-:W-:Y:S01]  /*a9b0*/  ULDC.64 UR4, c[0x0][0xbc8] ;  /* 0x0002f20000047ab9 */ /* 0x000fe20000000a00 */
        /* <DEDUP_REMOVED lines=12> */
.L_x_2183:
        /* <DEDUP_REMOVED lines=18> */
.L_x_2227:
[----:B------:R-:W-:Y:S01]  /*aba0*/  ULDC UR44, c[0x0][0xc50] ;  /* 0x00031400002c7ab9 */ /* 0x000fe20000000800 */
[----:B------:R-:W-:Y:S01]  /*abb0*/  UMOV UR41, UR6 ;  /* 0x0000000600297c82 */ /* 0x000fe20008000000 */
[----:B------:R-:W-:-:S11]  /*abc0*/  UISETP.NE.AND UP0, UPT, UR44, 0x1, UPT ;  /* 0x000000012c00788c */ /* 0x000fd6000bf05270 */
[----:B------:R-:W-:Y:S01]  /*abd0*/  @UP0 ULDC UR4, c[0x0][0xc54] ;  /* 0x0003150000040ab9 */ /* 0x000fe20000000800 */
[----:B------:R-:W-:Y:S01]  /*abe0*/  @UP0 ULDC UR7, c[0x0][0xc58] ;  /* 0x0003160000070ab9 */ /* 0x000fe20000000800 */
[----:B------:R-:W-:-:S04]  /*abf0*/  UIMAD.WIDE.U32 UR4, UR6, UR4, URZ ;  /* 0x00000004060472a5 */ /* 0x000fc8000f8e003f */
[----:B------:R-:W-:-:S12]  /*ac00*/  @UP0 USHF.R.U32.HI UR41, URZ, UR7, UR5 ;  /* 0x000000073f290299 */ /* 0x000fd80008011605 */
.L_x_2228:
[----:B------:R-:W-:Y:S01]  /*ac10*/  ISETP.GE.AND P0, PT, R31, RZ, PT ;  /* 0x000000ff1f00720c */ /* 0x000fe20003f06270 */
[----:B------:R-:W-:Y:S01]  /*ac20*/  UIADD3 UR4, -UR41, URZ, URZ ;  /* 0x0000003f29047290 */ /* 0x000fe2000fffe13f */
[----:B------:R-:W-:Y:S01]  /*ac30*/  MOV R9, 0x1 ;  /* 0x0000000100097802 */ /* 0x000fe20000000f00 */
[----:B------:R-:W-:Y:S02]  /*ac40*/  IMAD.MOV.U32 R0, RZ, RZ, RZ ;  /* 0x000000ffff007224 */ /* 0x000fe400078e00ff */
[----:B------:R-:W-:Y:S01]  /*ac50*/  UIMAD UR44, UR44, UR4, UR6 ;  /* 0x000000042c2c72a4 */ /* 0x000fe2000f8e0206 */
[----:B------:R-:W-:-:S07]  /*ac60*/  IMAD.MOV.U32 R10, RZ, RZ, 0x1 ;  /* 0x00000001ff0a7424 */ /* 0x000fce00078e00ff */
[----:B------:R-:W-:Y:S05]  /*ac70*/  @!P0 BRA `(.L_x_2229) ;  /* 0x0000003400748947 */ /* 0x000fea0003800000 */
[----:B------:R-:W0:Y:S01]  /*ac80*/  LDC.64 R4, c[0x0][0xa28] ;  /* 0x00028a00ff047b82 */ /* 0x000e220000000a00 */
[----:B------:R-:W-:Y:S01]  /*ac90*/  ULDC UR4, c[0x0][0x448] ;  /* 0x0001120000047ab9 */ /* 0x000fe20000000800 */
[----:B------:R-:W-:Y:S01]  /*aca0*/  ULDC UR7, c[0x0][0x2f0] ;  /* 0x0000bc0000077ab9 */ /* 0x000fe20000000800 */
[----:B------:R-:W-:-:S05]  /*acb0*/  MOV R30, RZ ;  /* 0x000000ff001e7202 */ /* 0x000fca0000000f00 */
[----:B------:R-:W1:Y:S01]  /*acc0*/  S2UR UR48, SR_CTAID.X ;  /* 0x00000000003079c3 */ /* 0x000e620000002500 */
[----:B------:R-:W-:Y:S01]  /*acd0*/  UISETP.NE.AND UP1, UPT, UR4, 0x1, UPT ;  /* 0x000000010400788c */ /* 0x000fe2000bf25270 */
[----:B------:R-:W-:Y:S02]  /*ace0*/  ULDC UR8, c[0x0][0x288] ;  /* 0x0000a20000087ab9 */ /* 0x000fe40000000800 */
[----:B------:R-:W-:Y:S02]  /*acf0*/  ULDC.64 UR4, c[0x0][0x418] ;  /* 0x0001060000047ab9 */ /* 0x000fe40000000a00 */
[----:B------:R-:W-:-:S03]  /*ad00*/  UISETP.NE.U32.AND UP0, UPT, UR4, URZ, UPT ;  /* 0x0000003f0400728c */ /* 0x000fc6000bf05070 */
[----:B------:R-:W-:Y:S01]  /*ad10*/  ULDC UR4, c[0x0][0x424] ;  /* 0x0001090000047ab9 */ /* 0x000fe20000000800 */
[----:B------:R-:W-:-:S03]  /*ad20*/  UISETP.NE.AND.EX UP0, UPT, UR5, URZ, UPT, UP0 ;  /* 0x0000003f0500728c */ /* 0x000fc6000bf05300 */
[----:B------:R-:W-:Y:S01]  /*ad30*/  @UP1 ULDC UR5, c[0x0][0x44c] ;  /* 0x0001130000051ab9 */ /* 0x000fe20000000800 */
[----:B0-----:R-:W-:Y:S01]  /*ad40*/  ISETP.NE.U32.AND P0, PT, R4, RZ, PT ;  /* 0x000000ff0400720c */ /* 0x001fe20003f05070 */
[----:B------:R-:W-:-:S03]  /*ad50*/  USEL UR42, UR4, 0x1, UP0 ;  /* 0x00000001042a7887 */ /* 0x000fc60008000000 */
[----:B------:R-:W-:Y:S01]  /*ad60*/  ISETP.NE.AND.EX P0, PT, R5, RZ, PT, P0 ;  /* 0x000000ff0500720c */ /* 0x000fe20003f05300 */
[----:B-1----:R-:W-:Y:S02]  /*ad70*/  ULEA UR6, UR48, 0x7f, 0x7 ;  /* 0x0000007f30067891 */ /* 0x002fe4000f8e383f */
[----:B------:R-:W-:Y:S02]  /*ad80*/  UIMAD UR42, UR42, UR7, URZ ;  /* 0x000000072a2a72a4 */ /* 0x000fe4000f8e023f */
[----:B------:R-:W-:Y:S01]  /*ad90*/  UIMAD.WIDE.U32 UR4, UR6, UR5, URZ ;  /* 0x00000005060472a5 */ /* 0x000fe2000f8e003f */
[----:B------:R-:W-:-:S03]  /*ada0*/  @UP1 ULDC UR7, c[0x0][0x450] ;  /* 0x0001140000071ab9 */ /* 0x000fc60000000800 */
[----:B------:R-:W-:-:S04]  /*adb0*/  @UP1 USHF.R.U32.HI UR6, URZ, UR7, UR5 ;  /* 0x000000073f061299 */ /* 0x000fc80008011605 */
[----:B------:R-:W0:Y:S01]  /*adc0*/  @P0 LDC.64 R4, c[0x0][0xa28] ;  /* 0x00028a00ff040b82 */ /* 0x000e220000000a00 */
[----:B------:R-:W-:Y:S02]  /*add0*/  UIADD3 UR5, UR42, 0x60, -UR8 ;  /* 0x000000602a057890 */ /* 0x000fe4000fffe808 */
[----:B------:R-:W-:Y:S02]  /*ade0*/  UIADD3 UR4, UR42, 0x5f, URZ ;  /* 0x0000005f2a047890 */ /* 0x000fe4000fffe03f */
[----:B------:R-:W-:Y:S02]  /*adf0*/  UIADD3 UR6, UR5, UR6, URZ ;  /* 0x0000000605067290 */ /* 0x000fe4000fffe03f */
[----:B------:R-:W-:Y:S02]  /*ae00*/  UIMAD.WIDE UR4, UR4, 0x2aaaaaab, URZ ;  /* 0x2aaaaaab040478a5 */ /* 0x000fe4000f8e023f */
[----:B------:R-:W-:Y:S02]  /*ae10*/  UIMAD.WIDE UR6, UR6, 0x2aaaaaab, URZ ;  /* 0x2aaaaaab060678a5 */ /* 0x000fe4000f8e023f */
[----:B------:R-:W-:-:S02]  /*ae20*/  USHF.R.U32.HI UR43, URZ, 0x1f, UR5 ;  /* 0x0000001f3f2b7899 */ /* 0x000fc40008011605 */
[----:B------:R-:W-:Y:S02]  /*ae30*/  USHF.R.U32.HI UR45, URZ, 0x1f, UR7 ;  /* 0x0000001f3f2d7899 */ /* 0x000fe40008011607 */
[----:B------:R-:W-:Y:S02]  /*ae40*/  ULEA.HI.SX32 UR43, UR5, UR43, 0x1c ;  /* 0x0000002b052b7291 */ /* 0x000fe4000f8fe23f */
[----:B------:R-:W-:-:S04]  /*ae50*/  ULEA.HI.SX32 UR45, UR7, UR45, 0x1c ;  /* 0x0000002d072d7291 */ /* 0x000fc8000f8fe23f */
[----:B------:R-:W-:Y:S02]  /*ae60*/  UISETP.LT.AND UP0, UPT, UR43, UR45, UPT ;  /* 0x0000002d2b00728c */ /* 0x000fe4000bf01270 */
[----:B------:R-:W-:Y:S01]  /*ae70*/  UP2UR UR49, UPR, URZ, 0x2 ;  /* 0x000000023f317883 */ /* 0x000fe20008000000 */
[----:B0-----:R-:W-:Y:S01]  /*ae80*/  @P0 IMAD.WIDE R4, R31, 0x4, R4 ;  /* 0x000000041f040825 */ /* 0x001fe200078e0204 */
[----:B------:R-:W-:-:S04]  /*ae90*/  USEL UR11, UR43, UR45, UP0 ;  /* 0x0000002d2b0b7287 */ /* 0x000fc80008000000 */
[----:B------:R-:W-:Y:S01]  /*aea0*/  UISETP.GE.AND UP1, UPT, UR11, 0x1, UPT ;  /* 0x000000010b00788c */ /* 0x000fe2000bf26270 */
[----:B------:R0:W5:Y:S01]  /*aeb0*/  @P0 LDG.E R30, desc[UR36][R4.64] ;  /* 0x00000024041e0981 */ /* 0x000162000c1e1900 */
[----:B------:R-:W-:Y:S02]  /*aec0*/  USHF.R.U32.HI UR9, URZ, 0x10, UR44 ;  /* 0x000000103f097899 */ /* 0x000fe4000801162c */
[----:B------:R-:W-:Y:S02]  /*aed0*/  ULOP3.LUT UR44, UR44, 0xffff, URZ, 0xc0, !UPT ;  /* 0x0000ffff2c2c7892 */ /* 0x000fe4000f8ec03f */
[----:B------:R-:W-:Y:S01]  /*aee0*/  PLOP3.LUT P0, PT, PT, PT, UP1, 0x80, 0x0 ;  /* 0x000000000000781c */ /* 0x000fe20003f0f018 */
[----:B------:R-:W-:Y:S01]  /*aef0*/  UISETP.NE.AND UP0, UPT, UR9, URZ, UPT ;  /* 0x0000003f0900728c */ /* 0x000fe2000bf05270 */
[----:B------:R-:W-:-:S10]  /*af00*/  UMOV UR40, URZ ;  /* 0x0000003f00287c82 */ /* 0x000fd40008000000 */
[----:B------:R-:W-:Y:S01]  /*af10*/  @!UP0 ULDC UR9, c[0x0][0x9f0] ;  /* 0x00027c0000098ab9 */ /* 0x000fe20000000800 */
[----:B0-----:R-:W-:Y:S05]  /*af20*/  @!P0 BRA `(.L_x_2230) ;  /* 0x0000000000788947 */ /* 0x001fea0003800000 */
[----:B------:R-:W-:Y:S01]  /*af30*/  IABS R0, UR9 ;  /* 0x0000000900007c13 */ /* 0x000fe20008000000 */
[----:B------:R-:W-:Y:S02]  /*af40*/  UIADD3 UR6, UR9, -0x1, UR11 ;  /* 0xffffffff09067890 */ /* 0x000fe4000fffe00b */
[----:B------:R-:W-:Y:S01]  /*af50*/  IABS R5, UR9 ;  /* 0x0000000900057c13 */ /* 0x000fe20008000000 */
[----:B------:R-:W-:Y:S01]  /*af60*/  UMOV UR4, URZ ;  /* 0x0000003f00047c82 */ /* 0x000fe20008000000 */
[----:B------:R-:W-:Y:S02]  /*af70*/  R2UR UR10, R0 ;  /* 0x00000000000a72ca */ /* 0x000fe400000e0000 */
[----:B------:R-:W-:Y:S01]  /*af80*/  IABS R4, UR6 ;  /* 0x0000000600047c13 */ /* 0x000fe20008000000 */
[----:B------:R-:W-:-:S03]  /*af90*/  ULOP3.LUT UR6, UR6, UR9, URZ, 0x3c, !UPT ;  /* 0x0000000906067292 */ /* 0x000fc6000f8e3c3f */
[----:B------:R-:W-:-:S07]  /*afa0*/  R2UR UR8, R4 ;  /* 0x00000000040872ca */ /* 0x000fce00000e0000 */
        /* <DEDUP_REMOVED lines=22> */
.L_x_2230:
[----:B------:R-:W-:Y:S02]  /*b110*/  UIMAD UR50, UR44, UR40, URZ ;  /* 0x000000282c3272a4 */ /* 0x000fe4000f8e023f */
[----:B------:R-:W-:Y:S02]  /*b120*/  MOV R3, UR40 ;  /* 0x0000002800037c02 */ /* 0x000fe40008000f00 */
[----:B------:R-:W-:Y:S02]  /*b130*/  MOV R10, 0x1 ;  /* 0x00000001000a7802 */ /* 0x000fe40000000f00 */
[----:B------:R-:W-:-:S05]  /*b140*/  IMAD.U32 R0, RZ, RZ, UR50 ;  /* 0x00000032ff007e24 */ /* 0x000fca000f8e00ff */
        /* <DEDUP_REMOVED lines=17> */
[----:B------:R-:W-:Y:S01]  /*b260*/  MOV R6, UR6 ;  /* 0x0000000600067c02 */ /* 0x000fe20008000f00 */
[----:B------:R-:W-:Y:S01]  /*b270*/  IMAD.U32 R5, RZ, RZ, UR5 ;  /* 0x00000005ff057e24 */ /* 0x000fe2000f8e00ff */
[----:B------:R-:W0:Y:S01]  /*b280*/  LDC.64 R14, c[0x4][R14] ;  /* 0x010000000e0e7b82 */ /* 0x000e220000000a00 */
[----:B------:R-:W-:Y:S01]  /*b290*/  ULDC.64 UR4, c[0x4][0x70] ;  /* 0x01001c0000047ab9 */ /* 0x000fe20000000a00 */
[----:B------:R-:W-:Y:S01]  /*b2a0*/  IMAD.U32 R7, RZ, RZ, UR7 ;  /* 0x00000007ff077e24 */ /* 0x000fe2000f8e00ff */
[----:B------:R-:W-:Y:S01]  /*b2b0*/  MOV R11, UR5 ;  /* 0x00000005000b7c02 */ /* 0x000fe20008000f00 */
[----:B------:R-:W-:Y:S01]  /*b2c0*/  IMAD.U32 R10, RZ, RZ, UR4 ;  /* 0x00000004ff0a7e24 */ /* 0x000fe2000f8e00ff */
[----:B------:R-:W-:Y:S01]  /*b2d0*/  MOV R13, RZ ;  /* 0x000000ff000d7202 */ /* 0x000fe20000000f00 */
[----:B------:R-:W-:-:S02]  /*b2e0*/  IMAD.MOV.U32 R8, RZ, RZ, 0x70 ;  /* 0x00000070ff087424 */ /* 0x000fc400078e00ff */
[----:B------:R-:W-:-:S07]  /*b2f0*/  IMAD.MOV.U32 R12, RZ, RZ, 0x1 ;  /* 0x00000001ff0c7424 */ /* 0x000fce00078e00ff */
[----:B------:R-:W-:-:S07]  /*b300*/  LEPC R20, `(.L_x_2231) ;  /* 0x000000001014794e */ /* 0x000fce0000000000 */
[----:B0----5:R-:W-:Y:S05]  /*b310*/  CALL.ABS.NOINC R14 ;  /* 0x000000000e007343 */ /* 0x021fea0003c00000 */
.L_x_2231:
        /* <DEDUP_REMOVED lines=12> */
[----:B------:R-:W-:Y:S01]  /*b3e0*/  IMAD.U32 R7, RZ, RZ, UR7 ;  /* 0x00000007ff077e24 */ /* 0x000fe2000f8e00ff */
[----:B------:R-:W-:Y:S01]  /*b3f0*/  MOV R11, UR5 ;  /* 0x00000005000b7c02 */ /* 0x000fe20008000f00 */
[----:B------:R-:W-:Y:S01]  /*b400*/  IMAD.U32 R10, RZ, RZ, UR4 ;  /* 0x00000004ff0a7e24 */ /* 0x000fe2000f8e00ff */
[----:B------:R-:W-:Y:S01]  /*b410*/  MOV R13, RZ ;  /* 0x000000ff000d7202 */ /* 0x000fe20000000f00 */
[----:B------:R-:W-:-:S02]  /*b420*/  IMAD.MOV.U32 R8, RZ, RZ, 0x70 ;  /* 0x00000070ff087424 */ /* 0x000fc400078e00ff */
[----:B0-----:R-:W-:-:S07]  /*b430*/  IMAD.MOV.U32 R12, RZ, RZ, 0x1 ;  /* 0x00000001ff0c7424 */ /* 0x001fce00078e00ff */
[----:B------:R-:W-:-:S07]  /*b440*/  LEPC R20, `(.L_x_2233) ;  /* 0x000000001014794e */ /* 0x000fce0000000000 */
[----:B-1---5:R-:W-:Y:S05]  /*b450*/  CALL.ABS.NOINC R14 ;  /* 0x000000000e007343 */ /* 0x022fea0003c00000 */
.L_x_2233:
[----:B------:R0:W1:Y:S01]  /*b460*/  LDC.64 R14, c[0x4][R17] ;  /* 0x01000000110e7b82 */ /* 0x0000620000000a00 */
[----:B------:R-:W-:Y:S01]  /*b470*/  ULDC.64 UR4, c[0x4][0xf0] ;  /* 0x01003c0000047ab9 */ /* 0x000fe20000000a00 */
[----:B------:R-:W-:Y:S01]  /*b480*/  ULDC.64 UR6, c[0x4][0xf8] ;  /* 0x01003e0000067ab9 */ /* 0x000fe20000000a00 */
[----:B------:R-:W-:Y:S01]  /*b490*/  IMAD.U32 R4, RZ, RZ, UR4 ;  /* 0x00000004ff047e24 */ /* 0x000fe2000f8e00ff */
[----:B------:R-:W-:Y:S01]  /*b4a0*/  MOV R6, UR6 ;  /* 0x0000000600067c02 */ /* 0x000fe20008000f00 */
[----:B------:R-:W-:Y:S01]  /*b4b0*/  IMAD.U32 R5, RZ, RZ, UR5 ;  /* 0x00000005ff057e24 */ /* 0x000fe2000f8e00ff */
[----:B------:R-:W-:Y:S01]  /*b4c0*/  ULDC.64 UR4, c[0x4][0x80] ;  /* 0x0100200000047ab9 */ /* 0x000fe20000000a00 */
[----:B------:R-:W-:Y:S01]  /*b4d0*/  IMAD.U32 R7, RZ, RZ, UR7 ;  /* 0x00000007ff077e24 */ /* 0x000fe2000f8e00ff */
[----:B------:R-:W-:Y:S01]  /*b4e0*/  MOV R11, UR5 ;  /* 0x00000005000b7c02 */ /* 0x000fe20008000f00 */
[----:B------:R-:W-:Y:S01]  /*b4f0*/  IMAD.U32 R10, RZ, RZ, UR4 ;  /* 0x00000004ff0a7e24 */ /* 0x000fe2000f8e00ff */
[----:B------:R-:W-:Y:S01]  /*b500*/  MOV R13, RZ ;  /* 0x000000ff000d7202 */ /* 0x000fe20000000f00 */
[----:B------:R-:W-:-:S02]  /*b510*/  IMAD.MOV.U32 R8, RZ, RZ, 0x70 ;  /* 0x00000070ff087424 */ /* 0x000fc400078e00ff */
[----:B0-----:R-:W-:-:S07]  /*b520*/  IMAD.MOV.U32 R12, RZ, RZ, 0x1 ;  /* 0x00000001ff0c7424 */ /* 0x001fce00078e00ff */
[----:B------:R-:W-:-:S07]  /*b530*/  LEPC R20, `(.L_x_2232) ;  /* 0x000000001014794e */ /* 0x000fce0000000000 */
[----:B-1----:R-:W-:Y:S05]  /*b540*/  CALL.ABS.NOINC R14 ;  /* 0x000000000e007343 */ /* 0x002fea0003c00000 */
.L_x_2232:
[----:B------:R-:W0:Y:S01]  /*b550*/  LDC.64 R4, c[0x0][0x9f8] ;  /* 0x00027e00ff047b82 */ /* 0x000e220000000a00 */
[----:B------:R-:W-:Y:S01]  /*b560*/  IMAD.SHL.U32 R6, R19, 0x8, RZ ;  /* 0x0000000813067824 */ /* 0x000fe200078e00ff */
[----:B------:R-:W-:Y:S01]  /*b570*/  ULDC UR4, c[0x0][0x2f4] ;  /* 0x0000bd0000047ab9 */ /* 0x000fe20000000800 */
[----:B------:R-:W-:Y:S01]  /*b580*/  IMAD.MOV.U32 R29, RZ, RZ, R31 ;  /* 0x000000ffff1d7224 */ /* 0x000fe200078e001f */
        /* <DEDUP_REMOVED lines=12> */
[----:B------:R-:W-:Y:S01]  /*b650*/  UMOV UR6, 0xffffffff ;  /* 0xffffffff00067882 */ /* 0x000fe20000000000 */
[----:B------:R-:W-:Y:S02]  /*b660*/  LOP3.LUT R24, R27, 0x80, RZ, 0xfc, !PT ;  /* 0x000000801b187812 */ /* 0x000fe400078efcff */
[----:B------:R-:W-:Y:S02]  /*b670*/  SHF.L.U32 R26, R19, 0x4, RZ ;  /* 0x00000004131a7819 */ /* 0x000fe400000006ff */
[----:B------:R-:W-:Y:S02]  /*b680*/  ISETP.GE.AND P1, PT, R24, UR4, PT ;  /* 0x0000000418007c0c */ /* 0x000fe4000bf26270 */
[----:B------:R-:W-:Y:S02]  /*b690*/  ISETP.GE.AND P3, PT, R27, UR5, PT ;  /* 0x000000051b007c0c */ /* 0x000fe4000bf66270 */
[----:B------:R-:W-:-:S02]  /*b6a0*/  LOP3.LUT R7, R19, 0x7f, RZ, 0xc0, !PT ;  /* 0x0000007f13077812 */ /* 0x000fc400078ec0ff */
[----:B------:R-:W-:Y:S02]  /*b6b0*/  LOP3.LUT R26, R26, 0x70, RZ, 0xc0, !PT ;  /* 0x000000701a1a7812 */ /* 0x000fe400078ec0ff */
[----:B------:R-:W-:Y:S02]  /*b6c0*/  @P0 LOP3.LUT R36, R36, 0x4, RZ, 0xfc, !PT ;  /* 0x0000000424240812 */ /* 0x000fe400078efcff */
[----:B------:R-:W-:Y:S02]  /*b6d0*/  ISETP.GE.AND P0, PT, R25, UR5, PT ;  /* 0x0000000519007c0c */ /* 0x000fe4000bf06270 */
[----:B------:R-:W-:-:S04]  /*b6e0*/  LOP3.LUT R36, R36, 0xfffffffd, RZ, 0xc0, !PT ;  /* 0xfffffffd24247812 */ /* 0x000fc800078ec0ff */
[----:B------:R-:W-:-:S04]  /*b6f0*/  @P2 LOP3.LUT R36, R36, 0x2, RZ, 0xfc, !PT ;  /* 0x0000000224242812 */ /* 0x000fc800078efcff */
[----:B------:R-:W-:-:S04]  /*b700*/  LOP3.LUT R36, R36, 0xfffffffe, RZ, 0xc0, !PT ;  /* 0xfffffffe24247812 */ /* 0x000fc800078ec0ff */
[----:B------:R-:W-:Y:S01]  /*b710*/  @P1 LOP3.LUT R36, R36, 0x1, RZ, 0xfc, !PT ;  /* 0x0000000124241812 */ /* 0x000fe200078efcff */
[----:B01----:R-:W-:Y:S06]  /*b720*/  BRA.DIV UR6, `(.L_x_2234) ;  /* 0x0000003206307947 */ /* 0x003fec000b800000 */
.L_x_2276:
[----:B------:R-:W-:Y:S01]  /*b730*/  UIADD3 UR4, UR51, -0x1, URZ ;  /* 0xffffffff33047890 */ /* 0x000fe2000fffe03f */
[----:B------:R-:W-:Y:S02]  /*b740*/  SHF.R.U32.HI R23, RZ, 0x3, R7 ;  /* 0x00000003ff177819 */ /* 0x000fe40000011607 */
[----:B------:R-:W-:Y:S02]  /*b750*/  ISETP.NE.AND P2, PT, R28, 0x1, PT ;  /* 0x000000011c00780c */ /* 0x000fe40003f45270 */
[----:B------:R-:W-:Y:S01]  /*b760*/  LOP3.LUT R22, R26, R23, RZ, 0xfc, !PT ;  /* 0x000000171a167212 */ /* 0x000fe200078efcff */
[----:B------:R-:W-:Y:S01]  /*b770*/  IMAD.U32 R13, RZ, RZ, UR4 ;  /* 0x00000004ff0d7e24 */ /* 0x000fe2000f8e00ff */
[----:B-----5:R-:W-:Y:S02]  /*b780*/  SHF.R.S32.HI R33, RZ, 0x1f, R29 ;  /* 0x0000001fff217819 */ /* 0x020fe4000001141d */
[----:B------:R-:W-:Y:S01]  /*b790*/  LOP3.LUT R36, R36, 0xffffffdf, RZ, 0xc0, !PT ;  /* 0xffffffdf24247812 */ /* 0x000fe200078ec0ff */
[----:B------:R-:W-:Y:S01]  /*b7a0*/  IMAD R13, R13, 0x60, R22 ;  /* 0x000000600d0d7824 */ /* 0x000fe200078e0216 */
[----:B------:R-:W-:-:S04]  /*b7b0*/  R2UR UR5, R2 ;  /* 0x00000000020572ca */ /* 0x000fc800000e0000 */
[C---:B------:R-:W-:Y:S01]  /*b7c0*/  ISETP.GE.AND P1, PT, R13.reuse, UR42, PT ;  /* 0x0000002a0d007c0c */ /* 0x040fe2000bf26270 */
[----:B------:R-:W0:Y:S01]  /*b7d0*/  @P2 LDC R0, c[0x0][0x434] ;  /* 0x00010d00ff002b82 */ /* 0x000e220000000800 */
[----:B------:R-:W-:Y:S01]  /*b7e0*/  IMAD.IADD R13, R13, 0x1, R30 ;  /* 0x000000010d0d7824 */ /* 0x000fe200078e021e */
[----:B------:R-:W-:Y:S02]  /*b7f0*/  @P2 LOP3.LUT R36, R36, 0x20, RZ, 0xfc, !PT ;  /* 0x0000002024242812 */ /* 0x000fe400078efcff */
[----:B------:R-:W-:Y:S02]  /*b800*/  ISETP.GT.U32.OR P1, PT, R22, 0x5f, P1 ;  /* 0x0000005f1600780c */ /* 0x000fe40000f24470 */
[----:B------:R-:W-:Y:S02]  /*b810*/  MOV R10, R13 ;  /* 0x0000000d000a7202 */ /* 0x000fe40000000f00 */
[----:B------:R-:W1:Y:S09]  /*b820*/  @P2 LDC R3, c[0x0][0x438] ;  /* 0x00010e00ff032b82 */ /* 0x000e720000000800 */
[----:B------:R-:W2:Y:S01]  /*b830*/  @!P1 LDC.64 R4, c[0x0][0x428] ;  /* 0x00010a00ff049b82 */ /* 0x000ea20000000a00 */
[----:B0-----:R-:W-:-:S07]  /*b840*/  @P2 IMAD.HI.U32 R0, R13, R0, RZ ;  /* 0x000000000d002227 */ /* 0x001fce00078e00ff */
[----:B------:R-:W0:Y:S01]  /*b850*/  @!P1 LDC.64 R8, c[0x0][0x418] ;  /* 0x00010600ff089b82 */ /* 0x000e220000000a00 */
[----:B-1----:R-:W-:-:S04]  /*b860*/  @P2 SHF.R.U32.HI R10, RZ, R3, R0 ;  /* 0x00000003ff0a2219 */ /* 0x002fc80000011600 */
[----:B------:R-:W-:Y:S01]  /*b870*/  @!P1 SHF.R.S32.HI R11, RZ, 0x1f, R10 ;  /* 0x0000001fff0b9819 */ /* 0x000fe2000001140a */
[----:B--2---:R-:W-:-:S04]  /*b880*/  @!P1 IMAD R0, R33, R4, RZ ;  /* 0x0000000421009224 */ /* 0x004fc800078e02ff */
[C---:B------:R-:W-:Y:S02]  /*b890*/  @!P1 IMAD R3, R29.reuse, R5, R0 ;  /* 0x000000051d039224 */ /* 0x040fe400078e0200 */
[----:B------:R-:W-:-:S04]  /*b8a0*/  @!P1 IMAD.WIDE.U32 R4, R29, R4, R10 ;  /* 0x000000041d049225 */ /* 0x000fc800078e000a */
[----:B------:R-:W-:Y:S01]  /*b8b0*/  @!P1 IMAD.IADD R0, R5, 0x1, R3 ;  /* 0x0000000105009824 */ /* 0x000fe200078e0203 */
[----:B0-----:R-:W-:Y:S01]  /*b8c0*/  @!P1 LEA R8, P2, R4, R8, 0x2 ;  /* 0x0000000804089211 */ /* 0x001fe200078410ff */
[----:B------:R-:W-:-:S03]  /*b8d0*/  IMAD.MOV.U32 R3, RZ, RZ, RZ ;  /* 0x000000ffff037224 */ /* 0x000fc600078e00ff */
[----:B------:R-:W-:-:S05]  /*b8e0*/  @!P1 LEA.HI.X R9, R4, R9, R0, 0x2, P2 ;  /* 0x0000000904099211 */ /* 0x000fca00010f1400 */
[----:B------:R0:W5:Y:S01]  /*b8f0*/  @!P1 LDG.E R3, desc[UR36][R8.64] ;  /* 0x0000002408039981 */ /* 0x000162000c1e1900 */
[----:B------:R-:W-:Y:S01]  /*b900*/  ULOP3.LUT UR5, UR5, 0x2, URZ, 0xfc, !UPT ;  /* 0x0000000205057892 */ /* 0x000fe2000f8efc3f */
[----:B------:R-:W-:Y:S01]  /*b910*/  SEL R0, RZ, 0xffffffff, P0 ;  /* 0xffffffffff007807 */ /* 0x000fe20000000000 */
[----:B------:R-:W-:Y:S01]  /*b920*/  IMAD.MOV R10, RZ, RZ, -R10 ;  /* 0x000000ffff0a7224 */ /* 0x000fe200078e0a0a */
[----:B------:R-:W-:Y:S01]  /*b930*/  ISETP.GT.U32.AND P0, PT, R22, 0x5f, PT ;  /* 0x0000005f1600780c */ /* 0x000fe20003f04070 */
[----:B------:R-:W-:Y:S01]  /*b940*/  IMAD.U32 R35, RZ, RZ, UR4 ;  /* 0x00000004ff237e24 */ /* 0x000fe2000f8e00ff */
[----:B------:R-:W-:Y:S01]  /*b950*/  LOP3.LUT R36, R36, 0xffffffef, RZ, 0xc0, !PT ;  /* 0xffffffef24247812 */ /* 0x000fe200078ec0ff */
[----:B------:R-:W-:Y:S01]  /*b960*/  IMAD.SHL.U32 R5, R0, 0x2, RZ ;  /* 0x0000000200057824 */ /* 0x000fe200078e00ff */
[----:B------:R-:W-:Y:S01]  /*b970*/  MOV R4, UR5 ;  /* 0x0000000500047c02 */ /* 0x000fe20008000f00 */
[----:B------:R-:W-:Y:S01]  /*b980*/  IMAD R10, R28, R10, R13 ;  /* 0x0000000a1c0a7224 */ /* 0x000fe200078e020d */
[----:B------:R-:W-:-:S02]  /*b990*/  SEL R32, RZ, 0x1, P3 ;  /* 0x00000001ff207807 */ /* 0x000fc40001800000 */
[----:B------:R-:W-:Y:S02]  /*b9a0*/  ISETP.NE.AND P4, PT, R4, 0x3, PT ;  /* 0x000000030400780c */ /* 0x000fe40003f85270 */
[----:B------:R-:W-:Y:S02]  /*b9b0*/  MOV R34, UR41 ;  /* 0x0000002900227c02 */ /* 0x000fe40008000f00 */
[----:B------:R-:W-:Y:S02]  /*b9c0*/  LOP3.LUT R32, R5, 0x2, R32, 0xe2, !PT ;  /* 0x0000000205207812 */ /* 0x000fe400078ee220 */
[----:B------:R-:W-:-:S07]  /*b9d0*/  SHF.R.S32.HI R34, RZ, 0x1f, R34 ;  /* 0x0000001fff227819 */ /* 0x000fce0000011422 */
[----:B------:R-:W-:-:S04]  /*b9e0*/  @P4 LOP3.LUT R36, R36, 0x10, RZ, 0xfc, !PT ;  /* 0x0000001024244812 */ /* 0x000fc800078efcff */
[----:B------:R-:W-:-:S04]  /*b9f0*/  LOP3.LUT R36, R36, 0xfffffff7, RZ, 0xc0, !PT ;  /* 0xfffffff724247812 */ /* 0x000fc800078ec0ff */
[----:B------:R-:W-:Y:S01]  /*ba00*/  @P0 LOP3.LUT R36, R36, 0x8, RZ, 0xfc, !PT ;  /* 0x0000000824240812 */ /* 0x000fe200078efcff */
[----:B0-----:R-:W-:Y:S06]  /*ba10*/  @!P4 BRA `(.L_x_2235) ;  /* 0x000000000004c947 */ /* 0x001fec0003800000 */
[----:B------:R-:W-:Y:S01]  /*ba20*/  BPT.TRAP 0x1 ;  /* 0x000000040000795c */ /* 0x000fe20000300000 */
.L_x_2235:
        /* <DEDUP_REMOVED lines=26> */
.L_x_2277:
[----:B------:R-:W-:Y:S01]  /*bbd0*/  ULDC.64 UR4, c[0x0][0x300] ;  /* 0x0000c00000047ab9 */ /* 0x000fe20000000a00 */
[----:B------:R-:W-:Y:S01]  /*bbe0*/  R2UR UR6, R34 ;  /* 0x00000000220672ca */ /* 0x000fe200000e0000 */
[----:B0-----:R-:W-:Y:S01]  /*bbf0*/  IMAD R5, R8, UR4, RZ ;  /* 0x0000000408057c24 */ /* 0x001fe2000f8e02ff */
[C---:B------:R-:W-:Y:S01]  /*bc00*/  LOP3.LUT P3, RZ, R36.reuse, 0x4, RZ, 0xc0, !PT ;  /* 0x0000000424ff7812 */ /* 0x040fe2000786c0ff */
[----:B------:R-:W-:Y:S01]  /*bc10*/  IMAD.MOV.U32 R8, RZ, RZ, -0x60 ;  /* 0xffffffa0ff087424 */ /* 0x000fe200078e00ff */
[----:B------:R-:W-:Y:S01]  /*bc20*/  LOP3.LUT P2, RZ, R36, 0x2, RZ, 0xc0, !PT ;  /* 0x0000000224ff7812 */ /* 0x000fe2000784c0ff */
[----:B------:R-:W-:Y:S01]  /*bc30*/  IMAD R9, R10, UR5, R5 ;  /* 0x000000050a097c24 */ /* 0x000fe2000f8e0205 */
[----:B------:R-:W-:Y:S01]  /*bc40*/  LOP3.LUT P1, RZ, R36, 0x1, RZ, 0xc0, !PT ;  /* 0x0000000124ff7812 */ /* 0x000fe2000782c0ff */
[----:B------:R-:W-:Y:S01]  /*bc50*/  IMAD.WIDE.U32 R4, R10, UR4, RZ ;  /* 0x000000040a047c25 */ /* 0x000fe2000f8e00ff */
[----:B------:R-:W-:-:S03]  /*bc60*/  ULDC.64 UR4, c[0x0][0x310] ;  /* 0x0000c40000047ab9 */ /* 0x000fc60000000a00 */
[----:B------:R-:W-:Y:S02]  /*bc70*/  IMAD.IADD R5, R5, 0x1, R9 ;  /* 0x0000000105057824 */ /* 0x000fe400078e0209 */
[----:B------:R-:W-:Y:S02]  /*bc80*/  IMAD R0, R0, UR4, RZ ;  /* 0x0000000400007c24 */ /* 0x000fe4000f8e02ff */
[----:B------:R-:W-:-:S04]  /*bc90*/  IMAD.WIDE.U32 R4, R3, UR4, R4 ;  /* 0x0000000403047c25 */ /* 0x000fc8000f8e0004 */
[----:B------:R-:W-:Y:S01]  /*bca0*/  IMAD R9, R3, UR5, R0 ;  /* 0x0000000503097c24 */ /* 0x000fe2000f8e0200 */
[----:B------:R-:W-:Y:S01]  /*bcb0*/  ULDC.64 UR4, c[0x0][0x308] ;  /* 0x0000c20000047ab9 */ /* 0x000fe20000000a00 */
[----:B------:R-:W-:Y:S01]  /*bcc0*/  IMAD R8, R35, R8, UR42 ;  /* 0x0000002a23087e24 */ /* 0x000fe2000f8e0208 */
[----:B------:R-:W-:Y:S01]  /*bcd0*/  MOV R3, UR4 ;  /* 0x0000000400037c02 */ /* 0x000fe20008000f00 */
[----:B------:R-:W-:Y:S01]  /*bce0*/  UIMAD UR4, UR6, UR4, URZ ;  /* 0x00000004060472a4 */ /* 0x000fe2000f8e023f */
[----:B------:R-:W-:Y:S02]  /*bcf0*/  IMAD.IADD R5, R5, 0x1, R9 ;  /* 0x0000000105057824 */ /* 0x000fe400078e0209 */
[----:B------:R-:W-:Y:S01]  /*bd00*/  ULDC.64 UR6, c[0x0][0x2e8] ;  /* 0x0000ba0000067ab9 */ /* 0x000fe20000000a00 */
[----:B------:R-:W-:Y:S02]  /*bd10*/  UIMAD UR4, UR41, UR5, UR4 ;  /* 0x00000005290472a4 */ /* 0x000fe4000f8e0204 */
[----:B------:R-:W-:-:S04]  /*bd20*/  IMAD.WIDE.U32 R4, R3, UR41, R4 ;  /* 0x0000002903047c25 */ /* 0x000fc8000f8e0004 */
[----:B------:R-:W-:Y:S01]  /*bd30*/  IMAD.SHL.U32 R37, R7, 0x8, RZ ;  /* 0x0000000807257824 */ /* 0x000fe200078e00ff */
[----:B------:R-:W-:Y:S01]  /*bd40*/  LEA R0, P0, R4, UR6, 0x1 ;  /* 0x0000000604007c11 */ /* 0x000fe2000f8008ff */
[----:B------:R-:W-:Y:S01]  /*bd50*/  VIADD R3, R5, UR4 ;  /* 0x0000000405037c36 */ /* 0x000fe20008000000 */
[----:B------:R-:W-:Y:S01]  /*bd60*/  LOP3.LUT R5, R6, 0x1c0, RZ, 0xc0, !PT ;  /* 0x000001c006057812 */ /* 0x000fe200078ec0ff */
[----:B------:R-:W-:-:S03]  /*bd70*/  UMOV UR4, 0xffffffff ;  /* 0xffffffff00047882 */ /* 0x000fc60000000000 */
[----:B------:R-:W-:Y:S02]  /*bd80*/  LEA.HI.X R3, R4, UR7, R3, 0x1, P0 ;  /* 0x0000000704037c11 */ /* 0x000fe400080f0c03 */
[----:B------:R-:W-:Y:S02]  /*bd90*/  LOP3.LUT R4, R5, 0x38, R6, 0xf8, !PT ;  /* 0x0000003805047812 */ /* 0x000fe400078ef806 */
[----:B------:R-:W-:Y:S02]  /*bda0*/  IADD3 R6, -R23, R8, RZ ;  /* 0x0000000817067210 */ /* 0x000fe40007ffe1ff */
[----:B------:R-:W-:Y:S02]  /*bdb0*/  LOP3.LUT R4, R4, 0x38, R19, 0x78, !PT ;  /* 0x0000003804047812 */ /* 0x000fe400078e7813 */
[----:B------:R-:W-:Y:S02]  /*bdc0*/  ISETP.GE.AND P0, PT, R6, 0x1, PT ;  /* 0x000000010600780c */ /* 0x000fe40003f06270 */
[----:B------:R-:W-:Y:S01]  /*bdd0*/  LOP3.LUT R37, R4, 0x200, R37, 0xf8, !PT ;  /* 0x0000020004257812 */ /* 0x000fe200078ef825 */
[----:B------:R-:W-:Y:S10]  /*bde0*/  BRA.DIV UR4, `(.L_x_2237) ;  /* 0x0000002a04b87947 */ /* 0x000ff4000b800000 */
[----:B------:R-:W-:Y:S01]  /*bdf0*/  SHFL.IDX PT, R5, R3, RZ, 0x181f ;  /* 0x00181fff03057589 */ /* 0x000fe200000e0000 */
[----:B------:R-:W-:-:S03]  /*be00*/  @P0 LEA R19, R37, UR46, 0x1 ;  /* 0x0000002e25130c11 */ /* 0x000fc6000f8e08ff */
[----:B------:R-:W0:Y:S04]  /*be10*/  SHFL.IDX PT, R4, R0, RZ, 0x181f ;  /* 0x00181fff00047589 */ /* 0x000e2800000e0000 */
[----:B------:R-:W1:Y:S04]  /*be20*/  SHFL.IDX PT, R7, R3, 0x1, 0x181f ;  /* 0x00381f0003077f89 */ /* 0x000e6800000e0000 */
[----:B------:R-:W2:Y:S04]  /*be30*/  SHFL.IDX PT, R14, R0, 0x1, 0x181f ;  /* 0x00381f00000e7f89 */ /* 0x000ea800000e0000 */
[----:B------:R-:W-:Y:S04]  /*be40*/  SHFL.IDX PT, R10, R3, 0x2, 0x181f ;  /* 0x00581f00030a7f89 */ /* 0x000fe800000e0000 */
[----:B------:R-:W3:Y:S01]  /*be50*/  SHFL.IDX PT, R21, R0, 0x2, 0x181f ;  /* 0x00581f0000157f89 */ /* 0x000ee200000e0000 */
[----:B0-----:R-:W-:-:S05]  /*be60*/  @P0 IMAD.WIDE.U32 R4, R27, 0x2, R4 ;  /* 0x000000021b040825 */ /* 0x001fca00078e0004 */
[----:B------:R-:W-:Y:S04]  /*be70*/  @P0 LDGSTS.E.BYPASS.LTC128B.128 [R19+0x18400], desc[UR36][R4.64], !P3 ;  /* 0x1840000004130fae */ /* 0x000fe8000d901d64 */
[----:B------:R-:W-:Y:S04]  /*be80*/  @P0 LDGSTS.E.BYPASS.LTC128B.128 [R19+0x1b400], desc[UR36][R4.64+0x80], !P2 ;  /* 0x1b40008004130fae */ /* 0x000fe8000d101d64 */
[----:B------:R1:W-:Y:S01]  /*be90*/  @P0 LDGSTS.E.BYPASS.LTC128B.128 [R19+0x1e400], desc[UR36][R4.64+0x100], !P1 ;  /* 0x1e40010004130fae */ /* 0x0003e2000c901d64 */
[----:B------:R-:W-:Y:S02]  /*bea0*/  ISETP.GE.AND P0, PT, R6, 0x11, PT ;  /* 0x000000110600780c */ /* 0x000fe40003f06270 */
[----:B-1----:R-:W-:Y:S01]  /*beb0*/  MOV R5, R7 ;  /* 0x0000000700057202 */ /* 0x002fe20000000f00 */
[----:B--2---:R-:W-:-:S10]  /*bec0*/  IMAD.MOV.U32 R4, RZ, RZ, R14 ;  /* 0x000000ffff047224 */ /* 0x004fd400078e000e */
[----:B------:R-:W-:Y:S01]  /*bed0*/  @P0 LEA R20, R37, UR46, 0x1 ;  /* 0x0000002e25140c11 */ /* 0x000fe2000f8e08ff */
[----:B------:R-:W0:Y:S01]  /*bee0*/  SHFL.IDX PT, R14, R0, 0x3, 0x181f ;  /* 0x00781f00000e7f89 */ /* 0x000e2200000e0000 */
[----:B------:R-:W-:-:S03]  /*bef0*/  @P0 IMAD.WIDE.U32 R8, R27, 0x2, R4 ;  /* 0x000000021b080825 */ /* 0x000fc600078e0004 */
[----:B------:R-:W1:Y:S01]  /*bf00*/  SHFL.IDX PT, R7, R3, 0x3, 0x181f ;  /* 0x00781f0003077f89 */ /* 0x000e6200000e0000 */
[----:B---3--:R-:W-:-:S03]  /*bf10*/  IMAD.MOV.U32 R4, RZ, RZ, R21 ;  /* 0x000000ffff047224 */ /* 0x008fc600078e0015 */
[----:B------:R-:W-:Y:S01]  /*bf20*/  @P0 LDGSTS.E.BYPASS.LTC128B.128 [R20+0x18c00], desc[UR36][R8.64], !P3 ;  /* 0x18c0000008140fae */ /* 0x000fe2000d901d64 */
[----:B------:R-:W-:-:S03]  /*bf30*/  IMAD.MOV.U32 R5, RZ, RZ, R10 ;  /* 0x000000ffff057224 */ /* 0x000fc600078e000a */
[----:B------:R-:W-:Y:S04]  /*bf40*/  @P0 LDGSTS.E.BYPASS.LTC128B.128 [R20+0x1bc00], desc[UR36][R8.64+0x80], !P2 ;  /* 0x1bc0008008140fae */ /* 0x000fe8000d101d64 */
[----:B------:R-:W-:Y:S01]  /*bf50*/  @P0 LDGSTS.E.BYPASS.LTC128B.128 [R20+0x1ec00], desc[UR36][R8.64+0x100], !P1 ;  /* 0x1ec0010008140fae */ /* 0x000fe2000c901d64 */
[----:B------:R-:W-:-:S03]  /*bf60*/  ISETP.GE.AND P0, PT, R6, 0x21, PT ;  /* 0x000000210600780c */ /* 0x000fc60003f06270 */
[----:B------:R-:W2:Y:S04]  /*bf70*/  SHFL.IDX PT, R10, R3, 0x4, 0x181f ;  /* 0x00981f00030a7f89 */ /* 0x000ea800000e0000 */
[----:B------:R-:W3:Y:S04]  /*bf80*/  SHFL.IDX PT, R19, R0, 0x4, 0x181f ;  /* 0x00981f0000137f89 */ /* 0x000ee800000e0000 */
[----:B------:R-:W4:Y:S02]  /*bf90*/  SHFL.IDX PT, R3, R3, 0x5, 0x181f ;  /* 0x00b81f0003037f89 */ /* 0x000f2400000e0000 */
[----:B------:R-:W-:Y:S01]  /*bfa0*/  @P0 IMAD.WIDE.U32 R4, R27, 0x2, R4 ;  /* 0x000000021b040825 */ /* 0x000fe200078e0004 */
[----:B------:R-:W-:-:S05]  /*bfb0*/  @P0 LEA R21, R37, UR46, 0x1 ;  /* 0x0000002e25150c11 */ /* 0x000fca000f8e08ff */
[----:B------:R-:W-:Y:S04]  /*bfc0*/  @P0 LDGSTS.E.BYPASS.LTC128B.128 [R21+0x19400], desc[UR36][R4.64], !P3 ;  /* 0x1940000004150fae */ /* 0x000fe8000d901d64 */
[----:B------:R-:W-:Y:S04]  /*bfd0*/  @P0 LDGSTS.E.BYPASS.LTC128B.128 [R21+0x1c400], desc[UR36][R4.64+0x80], !P2 ;  /* 0x1c40008004150fae */ /* 0x000fe8000d101d64 */
[----:B------:R0:W-:Y:S01]  /*bfe0*/  @P0 LDGSTS.E.BYPASS.LTC128B.128 [R21+0x1f400], desc[UR36][R4.64+0x100], !P1 ;  /* 0x1f40010004150fae */ /* 0x0001e2000c901d64 */
[----:B------:R-:W-:Y:S02]  /*bff0*/  ISETP.GE.AND P0, PT, R6, 0x31, PT ;  /* 0x000000310600780c */ /* 0x000fe40003f06270 */
[----:B0-----:R-:W-:Y:S01]  /*c000*/  MOV R4, R14 ;  /* 0x0000000e00047202 */ /* 0x001fe20000000f00 */
[----:B-1----:R-:W-:-:S10]  /*c010*/  IMAD.MOV.U32 R5, RZ, RZ, R7 ;  /* 0x000000ffff057224 */ /* 0x002fd400078e0007 */
[----:B------:R-:W-:Y:S01]  /*c020*/  @P0 LEA R7, R37, UR46, 0x1 ;  /* 0x0000002e25070c11 */ /* 0x000fe2000f8e08ff */
[----:B------:R0:W1:Y:S01]  /*c030*/  SHFL.IDX PT, R14, R0, 0x5, 0x181f ;  /* 0x00b81f00000e7f89 */ /* 0x00006200000e0000 */
[----:B------:R-:W-:Y:S01]  /*c040*/  @P0 IMAD.WIDE.U32 R8, R27, 0x2, R4 ;  /* 0x000000021b080825 */ /* 0x000fe200078e0004 */
[----:B--2---:R-:W-:-:S03]  /*c050*/  MOV R5, R10 ;  /* 0x0000000a00057202 */ /* 0x004fc60000000f00 */
[----:B---3--:R-:W-:Y:S01]  /*c060*/  IMAD.MOV.U32 R4, RZ, RZ, R19 ;  /* 0x000000ffff047224 */ /* 0x008fe200078e0013 */
        /* <DEDUP_REMOVED lines=9> */
.L_x_2291:
        /* <DEDUP_REMOVED lines=18> */
.L_x_2238:
        /* <DEDUP_REMOVED lines=18> */
[----:B------:R-:W-:Y:S01]  /*c340*/  MOV R4, UR6 ;  /* 0x0000000600047c02 */ /* 0x000fe20008000f00 */
[----:B------:R-:W-:Y:S01]  /*c350*/  IMAD.U32 R5, RZ, RZ, UR7 ;  /* 0x00000007ff057e24 */ /* 0x000fe2000f8e00ff */
        /* <DEDUP_REMOVED lines=9> */
[----:B0-----:R-:W-:Y:S05]  /*c3f0*/  CALL.ABS.NOINC R14 ;  /* 0x000000000e007343 */ /* 0x001fea0003c00000 */
.L_x_2239:
[----:B------:R-:W-:Y:S01]  /*c400*/  UISETP.NE.AND UP0, UPT, UR49, URZ, UPT ;  /* 0x0000003f3100728c */ /* 0x000fe2000bf05270 */
[----:B------:R-:W-:Y:S01]  /*c410*/  MOV R3, UR48 ;  /* 0x0000003000037c02 */ /* 0x000fe20008000f00 */
[----:B------:R-:W0:Y:S01]  /*c420*/  LDC R8, c[0x0][0x448] ;  /* 0x00011200ff087b82 */ /* 0x000e220000000800 */
[----:B------:R-:W-:Y:S01]  /*c430*/  MOV R4, UR38 ;  /* 0x0000002600047c02 */ /* 0x000fe20008000f00 */
[----:B------:R-:W-:Y:S01]  /*c440*/  IMAD.U32 R7, RZ, RZ, UR47 ;  /* 0x0000002fff077e24 */ /* 0x000fe2000f8e00ff */
[----:B------:R-:W-:Y:S01]  /*c450*/  ULDC.64 UR4, c[0x0][0x2e0] ;  /* 0x0000b80000047ab9 */ /* 0x000fe20000000a00 */
[----:B------:R-:W-:Y:S01]  /*c460*/  PLOP3.LUT P0, PT, PT, PT, UP0, 0x80, 0x0 ;  /* 0x000000000000781c */ /* 0x000fe20003f0f008 */
[----:B------:R-:W-:Y:S02]  /*c470*/  IMAD R3, R3, 0x80, R22 ;  /* 0x0000008003037824 */ /* 0x000fe400078e0216 */
[----:B------:R-:W-:Y:S02]  /*c480*/  IMAD.MOV.U32 R6, RZ, RZ, R4 ;  /* 0x000000ffff067224 */ /* 0x000fe400078e0004 */
[----:B------:R-:W-:Y:S01]  /*c490*/  @UP0 ULDC UR6, c[0x0][0x44c] ;  /* 0x0001130000060ab9 */ /* 0x000fe20000000800 */
[----:B------:R-:W-:Y:S01]  /*c4a0*/  IMAD R0, R19, UR4, RZ ;  /* 0x0000000413007c24 */ /* 0x000fe2000f8e02ff */
[----:B------:R-:W-:Y:S01]  /*c4b0*/  MOV R9, R3 ;  /* 0x0000000300097202 */ /* 0x000fe20000000f00 */
[----:B------:R-:W-:Y:S01]  /*c4c0*/  IMAD.WIDE.U32 R6, R31, UR4, R6 ;  /* 0x000000041f067c25 */ /* 0x000fe2000f8e0006 */
[----:B------:R-:W-:-:S03]  /*c4d0*/  @UP0 ULDC UR4, c[0x0][0x450] ;  /* 0x0001140000040ab9 */ /* 0x000fc60000000800 */
[----:B------:R-:W-:Y:S02]  /*c4e0*/  IMAD.U32 R5, RZ, RZ, UR39 ;  /* 0x00000027ff057e24 */ /* 0x000fe4000f8e00ff */
        /* <DEDUP_REMOVED lines=29> */
[----:B------:R-:W-:Y:S01]  /*c6c0*/  IMAD.U32 R10, RZ, RZ, UR48 ;  /* 0x00000030ff0a7e24 */ /* 0x000fe2000f8e00ff */
[----:B------:R-:W-:Y:S02]  /*c6d0*/  ULDC UR4, c[0x0][0x288] ;  /* 0x0000a20000047ab9 */ /* 0x000fe40000000800 */
[----:B------:R-:W0:Y:S01]  /*c6e0*/  SHFL.IDX PT, R4, R3, RZ, 0x181f ;  /* 0x00181fff03047589 */ /* 0x000e2200000e0000 */
[----:B------:R-:W-:Y:S01]  /*c6f0*/  IMAD R6, R8, UR4, RZ ;  /* 0x0000000408067c24 */ /* 0x000fe2000f8e02ff */
[----:B------:R-:W-:Y:S02]  /*c700*/  LEA R7, R10, R23, 0x7 ;  /* 0x000000170a077211 */ /* 0x000fe400078e38ff */
[----:B------:R-:W-:Y:S02]  /*c710*/  SHFL.IDX PT, R8, R0, 0x1, 0x181f ;  /* 0x00381f0000087f89 */ /* 0x000fe400000e0000 */
[C---:B------:R-:W-:Y:S01]  /*c720*/  ISETP.GE.AND P1, PT, R7.reuse, R6, PT ;  /* 0x000000060700720c */ /* 0x040fe20003f26270 */
[C---:B------:R-:W-:Y:S01]  /*c730*/  VIADD R9, R7.reuse, 0x10 ;  /* 0x0000001007097836 */ /* 0x040fe20000000000 */
[----:B------:R-:W1:Y:S01]  /*c740*/  SHFL.IDX PT, R14, R3, 0x1, 0x181f ;  /* 0x00381f00030e7f89 */ /* 0x000e6200000e0000 */
[----:B------:R-:W-:-:S10]  /*c750*/  VIADD R11, R7, 0x20 ;  /* 0x00000020070b7836 */ /* 0x000fd40000000000 */
[----:B------:R-:W-:Y:S01]  /*c760*/  @!P1 LEA R19, R37, UR46, 0x1 ;  /* 0x0000002e25139c11 */ /* 0x000fe2000f8e08ff */
[----:B0-----:R-:W-:-:S05]  /*c770*/  @!P1 IMAD.WIDE.U32 R4, R27, 0x2, R4 ;  /* 0x000000021b049825 */ /* 0x001fca00078e0004 */
[----:B------:R-:W-:Y:S04]  /*c780*/  @!P1 LDGSTS.E.BYPASS.LTC128B.128 [R19+0xc400], desc[UR36][R4.64], !P3 ;  /* 0x0c40000004139fae */ /* 0x000fe8000d901d64 */
[----:B------:R-:W-:Y:S04]  /*c790*/  @!P1 LDGSTS.E.BYPASS.LTC128B.128 [R19+0x10400], desc[UR36][R4.64+0x80], !P2 ;  /* 0x1040008004139fae */ /* 0x000fe8000d101d64 */
[----:B------:R1:W-:Y:S01]  /*c7a0*/  @!P1 LDGSTS.E.BYPASS.LTC128B.128 [R19+0x14400], desc[UR36][R4.64+0x100], !P0 ;  /* 0x1440010004139fae */ /* 0x0003e2000c101d64 */
[----:B------:R-:W-:Y:S01]  /*c7b0*/  ISETP.GE.AND P1, PT, R9, R6, PT ;  /* 0x000000060900720c */ /* 0x000fe20003f26270 */
[----:B-1----:R-:W-:Y:S01]  /*c7c0*/  IMAD.MOV.U32 R4, RZ, RZ, R14 ;  /* 0x000000ffff047224 */ /* 0x002fe200078e000e */
[----:B------:R-:W-:Y:S01]  /*c7d0*/  MOV R5, R8 ;  /* 0x0000000800057202 */ /* 0x000fe20000000f00 */
[----:B------:R-:W-:Y:S10]  /*c7e0*/  SHFL.IDX PT, R14, R3, 0x3, 0x181f ;  /* 0x00781f00030e7f89 */ /* 0x000ff400000e0000 */
[----:B------:R-:W-:Y:S01]  /*c7f0*/  @!P1 LEA R21, R37, UR46, 0x1 ;  /* 0x0000002e25159c11 */ /* 0x000fe2000f8e08ff */
[----:B------:R-:W-:-:S02]  /*c800*/  @!P1 IMAD.WIDE.U32 R8, R27, 0x2, R4 ;  /* 0x000000021b089825 */ /* 0x000fc400078e0004 */
[----:B------:R-:W-:Y:S04]  /*c810*/  SHFL.IDX PT, R5, R0, 0x2, 0x181f ;  /* 0x00581f0000057f89 */ /* 0x000fe800000e0000 */
[----:B------:R-:W0:Y:S04]  /*c820*/  SHFL.IDX PT, R4, R3, 0x2, 0x181f ;  /* 0x00581f0003047f89 */ /* 0x000e2800000e0000 */
[----:B------:R-:W-:Y:S04]  /*c830*/  @!P1 LDGSTS.E.BYPASS.LTC128B.128 [R21+0xcc00], desc[UR36][R8.64], !P3 ;  /* 0x0cc0000008159fae */ /* 0x000fe8000d901d64 */
[----:B------:R-:W-:Y:S04]  /*c840*/  @!P1 LDGSTS.E.BYPASS.LTC128B.128 [R21+0x10c00], desc[UR36][R8.64+0x80], !P2 ;  /* 0x10c0008008159fae */ /* 0x000fe8000d101d64 */
[----:B------:R1:W-:Y:S01]  /*c850*/  @!P1 LDGSTS.E.BYPASS.LTC128B.128 [R21+0x14c00], desc[UR36][R8.64+0x100], !P0 ;  /* 0x14c0010008159fae */ /* 0x0003e2000c101d64 */
[----:B------:R-:W-:Y:S01]  /*c860*/  ISETP.GE.AND P1, PT, R11, R6, PT ;  /* 0x000000060b00720c */ /* 0x000fe20003f26270 */
[----:B------:R-:W-:-:S02]  /*c870*/  VIADD R11, R7, 0x40 ;  /* 0x00000040070b7836 */ /* 0x000fc40000000000 */
[----:B-1----:R-:W1:Y:S01]  /*c880*/  SHFL.IDX PT, R8, R0, 0x3, 0x181f ;  /* 0x00781f0000087f89 */ /* 0x002e6200000e0000 */
[----:B------:R-:W-:-:S09]  /*c890*/  VIADD R9, R7, 0x30 ;  /* 0x0000003007097836 */ /* 0x000fd20000000000 */
[----:B------:R-:W-:Y:S01]  /*c8a0*/  @!P1 LEA R19, R37, UR46, 0x1 ;  /* 0x0000002e25139c11 */ /* 0x000fe2000f8e08ff */
[----:B0-----:R-:W-:-:S05]  /*c8b0*/  @!P1 IMAD.WIDE.U32 R4, R27, 0x2, R4 ;  /* 0x000000021b049825 */ /* 0x001fca00078e0004 */
[----:B------:R-:W-:Y:S04]  /*c8c0*/  @!P1 LDGSTS.E.BYPASS.LTC128B.128 [R19+0xd400], desc[UR36][R4.64], !P3 ;  /* 0x0d40000004139fae */ /* 0x000fe8000d901d64 */
[----:B------:R-:W-:Y:S04]  /*c8d0*/  @!P1 LDGSTS.E.BYPASS.LTC128B.128 [R19+0x11400], desc[UR36][R4.64+0x80], !P2 ;  /* 0x1140008004139fae */ /* 0x000fe8000d101d64 */
[----:B------:R0:W-:Y:S01]  /*c8e0*/  @!P1 LDGSTS.E.BYPASS.LTC128B.128 [R19+0x15400], desc[UR36][R4.64+0x100], !P0 ;  /* 0x1540010004139fae */ /* 0x0001e2000c101d64 */
[----:B------:R-:W-:Y:S02]  /*c8f0*/  ISETP.GE.AND P1, PT, R9, R6, PT ;  /* 0x000000060900720c */ /* 0x000fe40003f26270 */
[----:B0-----:R-:W-:Y:S01]  /*c900*/  MOV R4, R14 ;  /* 0x0000000e00047202 */ /* 0x001fe20000000f00 */
[----:B-1----:R-:W-:-:S10]  /*c910*/  IMAD.MOV.U32 R5, RZ, RZ, R8 ;  /* 0x000000ffff057224 */ /* 0x002fd400078e0008 */
[----:B------:R-:W-:Y:S01]  /*c920*/  @!P1 LEA R21, R37, UR46, 0x1 ;  /* 0x0000002e25159c11 */ /* 0x000fe2000f8e08ff */
[----:B------:R-:W-:Y:S01]  /*c930*/  SHFL.IDX PT, R14, R3, 0x5, 0x181f ;  /* 0x00b81f00030e7f89 */ /* 0x000fe200000e0000 */
[----:B------:R-:W-:-:S03]  /*c940*/  @!P1 IMAD.WIDE.U32 R8, R27, 0x2, R4 ;  /* 0x000000021b089825 */ /* 0x000fc600078e0004 */
[----:B------:R-:W-:Y:S04]  /*c950*/  SHFL.IDX PT, R5, R0, 0x4, 0x181f ;  /* 0x00981f0000057f89 */ /* 0x000fe800000e0000 */
[----:B------:R-:W0:Y:S04]  /*c960*/  SHFL.IDX PT, R4, R3, 0x4, 0x181f ;  /* 0x00981f0003047f89 */ /* 0x000e2800000e0000 */
[----:B------:R-:W-:Y:S04]  /*c970*/  @!P1 LDGSTS.E.BYPASS.LTC128B.128 [R21+0xdc00], desc[UR36][R8.64], !P3 ;  /* 0x0dc0000008159fae */ /* 0x000fe8000d901d64 */
[----:B------:R-:W-:Y:S04]  /*c980*/  @!P1 LDGSTS.E.BYPASS.LTC128B.128 [R21+0x11c00], desc[UR36][R8.64+0x80], !P2 ;  /* 0x11c0008008159fae */ /* 0x000fe8000d101d64 */
[----:B------:R1:W-:Y:S01]  /*c990*/  @!P1 LDGSTS.E.BYPASS.LTC128B.128 [R21+0x15c00], desc[UR36][R8.64+0x100], !P0 ;  /* 0x15c0010008159fae */ /* 0x0003e2000c101d64 */
[----:B------:R-:W-:-:S02]  /*c9a0*/  ISETP.GE.AND P1, PT, R11, R6, PT ;  /* 0x000000060b00720c */ /* 0x000fc40003f26270 */
[C---:B------:R-:W-:Y:S01]  /*c9b0*/  IADD3 R11, R7.reuse, 0x60, RZ ;  /* 0x00000060070b7810 */ /* 0x040fe20007ffe0ff */
[----:B-1----:R-:W1:Y:S01]  /*c9c0*/  SHFL.IDX PT, R8, R0, 0x5, 0x181f ;  /* 0x00b81f0000087f89 */ /* 0x002e6200000e0000 */
[----:B------:R-:W-:-:S09]  /*c9d0*/  IADD3 R9, R7, 0x50, RZ ;  /* 0x0000005007097810 */ /* 0x000fd20007ffe0ff */
[----:B0-----:R-:W-:Y:S01]  /*c9e0*/  @!P1 IMAD.WIDE.U32 R4, R27, 0x2, R4 ;  /* 0x000000021b049825 */ /* 0x001fe200078e0004 */
[----:B------:R-:W-:-:S05]  /*c9f0*/  @!P1 LEA R19, R37, UR46, 0x1 ;  /* 0x0000002e25139c11 */ /* 0x000fca000f8e08ff */
[----:B------:R-:W-:Y:S04]  /*ca00*/  @!P1 LDGSTS.E.BYPASS.LTC128B.128 [R19+0xe400], desc[UR36][R4.64], !P3 ;  /* 0x0e40000004139fae */ /* 0x000fe8000d901d64 */
[----:B------:R-:W-:Y:S04]  /*ca10*/  @!P1 LDGSTS.E.BYPASS.LTC128B.128 [R19+0x12400], desc[UR36][R4.64+0x80], !P2 ;  /* 0x1240008004139fae */ /* 0x000fe8000d101d64 */
[----:B------:R0:W-:Y:S01]  /*ca20*/  @!P1 LDGSTS.E.BYPASS.LTC128B.128 [R19+0x16400], desc[UR36][R4.64+0x100], !P0 ;  /* 0x1640010004139fae */ /* 0x0001e2000c101d64 */
[----:B------:R-:W-:Y:S01]  /*ca30*/  ISETP.GE.AND P1, PT, R9, R6, PT ;  /* 0x000000060900720c */ /* 0x000fe20003f26270 */
[----:B0-----:R-:W-:-:S02]  /*ca40*/  IMAD.MOV.U32 R4, RZ, RZ, R14 ;  /* 0x000000ffff047224 */ /* 0x001fc400078e000e */
        /* <DEDUP_REMOVED lines=16> */
.L_x_2308:
[----:B------:R-:W-:Y:S01]  /*cb50*/  VIADD R7, R7, 0x70 ;  /* 0x0000007007077836 */ /* 0x000fe20000000000 */
[----:B------:R-:W-:Y:S01]  /*cb60*/  BSSY B0, `(.L_x_2241) ;  /* 0x000000d000007945 */ /* 0x000fe20003800000 */
[----:B-1----:R-:W-:Y:S01]  /*cb70*/  IMAD.MOV.U32 R4, RZ, RZ, R14 ;  /* 0x000000ffff047224 */ /* 0x002fe200078e000e */
[----:B--2---:R-:W-:Y:S02]  /*cb80*/  MOV R5, R8 ;  /* 0x0000000800057202 */ /* 0x004fe40000000f00 */
        /* <DEDUP_REMOVED lines=10> */
.L_x_2242:
[----:B------:R-:W-:Y:S05]  /*cc30*/  BSYNC B0 ;  /* 0x0000000000007941 */ /* 0x000fea0003800000 */
.L_x_2241:
[----:B------:R-:W-:Y:S01]  /*cc40*/  NOP ;  /* 0x0000000000007918 */ /* 0x000fe20000000000 */
[----:B------:R-:W-:Y:S01]  /*cc50*/  SYNCS.ARRIVE.TRANS64.RED.A0T1 RZ, [UR46+0x2a800], RZ ;  /* 0x02a800ffffff79a7 */ /* 0x000fe2000820042e */
[----:B------:R-:W-:Y:S01]  /*cc60*/  IMAD.MOV.U32 R0, RZ, RZ, 0x1 ;  /* 0x00000001ff007424 */ /* 0x000fe200078e00ff */
[----:B------:R-:W-:Y:S04]  /*cc70*/  ARRIVES.LDGSTSBAR.64.TRANSCNT [UR46+0x2a800] ;  /* 0x02a80000ff0079b0 */ /* 0x000fe80008000aae */
[----:B------:R-:W-:Y:S01]  /*cc80*/  SHF.L.U32 R0, R0, 0x1f, RZ ;  /* 0x0000001f00007819 */ /* 0x000fe200000006ff */
[----:B------:R-:W-:Y:S01]  /*cc90*/  NOP ;  /* 0x0000000000007918 */ /* 0x000fe20000000000 */
[----:B------:R-:W-:Y:S02]  /*cca0*/  SYNCS.ARRIVE.TRANS64.A1T0 RZ, [UR46+0x2a800], RZ ;  /* 0x02a800ffffff79a7 */ /* 0x000fe4000810002e */
[----:B------:R-:W1:Y:S02]  /*ccb0*/  SYNCS.PHASECHK.TRANS64.TRYWAIT P0, [UR46+0x2a820], R0 ;  /* 0x02a82000ff0075a7 */ /* 0x000e64000800016e */
[----:B-1----:R-:W-:Y:S05]  /*ccc0*/  @!P0 BRA `(.L_x_2243) ;  /* 0x0000002c00848947 */ /* 0x002fea0003800000 */
.L_x_2309:
[----:B------:R-:W-:Y:S01]  /*ccd0*/  UIADD3 UR4, UR51, -0x2, URZ ;  /* 0xfffffffe33047890 */ /* 0x000fe2000fffe03f */
[----:B------:R-:W-:Y:S01]  /*cce0*/  IMAD.MOV.U32 R9, RZ, RZ, 0x1 ;  /* 0x00000001ff097424 */ /* 0x000fe200078e00ff */
[----:B------:R-:W-:Y:S02]  /*ccf0*/  MOV R8, RZ ;  /* 0x000000ff00087202 */ /* 0x000fe40000000f00 */
[----:B------:R-:W-:-:S06]  /*cd00*/  UISETP.GE.AND UP0, UPT, UR4, UR50, UPT ;  /* 0x000000320400728c */ /* 0x000fcc000bf06270 */
[----:B------:R-:W-:-:S13]  /*cd10*/  PLOP3.LUT P0, PT, PT, PT, UP0, 0x80, 0x0 ;  /* 0x000000000000781c */ /* 0x000fda0003f0f008 */
[----:B------:R-:W-:Y:S05]  /*cd20*/  @!P0 BRA `(.L_x_2244) ;  /* 0x0000000c00dc8947 */ /* 0x000fea0003800000 */
[----:B------:R-:W-:Y:S01]  /*cd30*/  UIADD3 UR4, UR44, 0x1, URZ ;  /* 0x000000012c047890 */ /* 0x000fe2000fffe03f */
[----:B0-----:R-:W-:Y:S01]  /*cd40*/  LOP3.LUT R0, RZ, UR43, RZ, 0x33, !PT ;  /* 0x0000002bff007c12 */ /* 0x001fe2000f8e33ff */
[----:B------:R-:W-:Y:S01]  /*cd50*/  ULOP3.LUT UR5, URZ, UR45, URZ, 0x33, !UPT ;  /* 0x0000002d3f057292 */ /* 0x000fe2000f8e333f */
[----:B------:R-:W-:Y:S01]  /*cd60*/  IADD3 R26, R26, R30, R23 ;  /* 0x0000001e1a1a7210 */ /* 0x000fe20007ffe017 */
[----:B------:R-:W-:Y:S01]  /*cd70*/  UIMAD UR4, UR4, UR40, URZ ;  /* 0x00000028040472a4 */ /* 0x000fe2000f8e023f */
[----:B------:R-:W-:Y:S01]  /*cd80*/  IADD3 R5, -R23, UR42, RZ ;  /* 0x0000002a17057c10 */ /* 0x000fe2000fffe1ff */
[----:B------:R-:W-:Y:S01]  /*cd90*/  BSSY B0, `(.L_x_2244) ;  /* 0x00000f0000007945 */ /* 0x000fe20003800000 */
[----:B------:R-:W-:Y:S01]  /*cda0*/  IMAD.SHL.U32 R20, R27, 0x2, RZ ;  /* 0x000000021b147824 */ /* 0x000fe200078e00ff */
[----:B------:R-:W-:Y:S01]  /*cdb0*/  MOV R19, 0x1 ;  /* 0x0000000100137802 */ /* 0x000fe20000000f00 */
[----:B------:R-:W-:Y:S01]  /*cdc0*/  VIADD R7, R26, 0xfffffee0 ;  /* 0xfffffee01a077836 */ /* 0x000fe20000000000 */
[----:B------:R-:W-:Y:S01]  /*cdd0*/  LOP3.LUT R3, RZ, UR4, RZ, 0x33, !PT ;  /* 0x00000004ff037c12 */ /* 0x000fe2000f8e33ff */
[----:B------:R-:W-:-:S03]  /*cde0*/  IMAD.MOV.U32 R10, RZ, RZ, RZ ;  /* 0x000000ffff0a7224 */ /* 0x000fc600078e00ff */
[----:B------:R-:W-:-:S04]  /*cdf0*/  VIMNMX3 R0, R0, UR5, R3, !PT ;  /* 0x0000000500007c0f */ /* 0x000fc8000f800103 */
[C---:B------:R-:W-:Y:S01]  /*ce00*/  IADD3 R35, -R0.reuse, -0x2, RZ ;  /* 0xfffffffe00237810 */ /* 0x040fe20007ffe1ff */
[C---:B------:R-:W-:Y:S02]  /*ce10*/  IMAD R5, R0.reuse, 0x60, R5 ;  /* 0x0000006000057824 */ /* 0x040fe400078e0205 */
[----:B------:R-:W-:Y:S02]  /*ce20*/  IMAD R7, R0, -0x60, R7 ;  /* 0xffffffa000077824 */ /* 0x000fe400078e0207 */
[----:B------:R-:W-:-:S07]  /*ce30*/  VIADD R6, R5, 0xc0 ;  /* 0x000000c005067836 */ /* 0x000fce0000000000 */
.L_x_2257:
[----:B------:R-:W-:Y:S02]  /*ce40*/  ISETP.NE.AND P0, PT, R28, 0x1, PT ;  /* 0x000000011c00780c */ /* 0x000fe40003f05270 */
[----:B------:R-:W-:Y:S02]  /*ce50*/  ISETP.GT.U32.AND P2, PT, R22, 0x5f, PT ;  /* 0x0000005f1600780c */ /* 0x000fe40003f44070 */
[----:B------:R-:W-:Y:S02]  /*ce60*/  MOV R30, RZ ;  /* 0x000000ff001e7202 */ /* 0x000fe40000000f00 */
[----:B------:R-:W-:-:S07]  /*ce70*/  LOP3.LUT P1, RZ, R36, 0x10, RZ, 0xc0, !PT ;  /* 0x0000001024ff7812 */ /* 0x000fce000782c0ff */
[----:B------:R-:W0:Y:S08]  /*ce80*/  @P0 LDC R0, c[0x0][0x434] ;  /* 0x00010d00ff000b82 */ /* 0x000e300000000800 */
[----:B-1----:R-:W1:Y:S08]  /*ce90*/  @P0 LDC R12, c[0x0][0x438] ;  /* 0x00010e00ff0c0b82 */ /* 0x002e700000000800 */
[----:B------:R-:W2:Y:S08]  /*cea0*/  @!P2 LDC.64 R4, c[0x0][0x428] ;  /* 0x00010a00ff04ab82 */ /* 0x000eb00000000a00 */
[----:B------:R-:W3:Y:S01]  /*ceb0*/  @!P2 LDC.64 R8, c[0x0][0x418] ;  /* 0x00010600ff08ab82 */ /* 0x000ee20000000a00 */
[----:B0-----:R-:W-:Y:S01]  /*cec0*/  @P0 IMAD.HI.U32 R3, R7, R0, RZ ;  /* 0x0000000007030227 */ /* 0x001fe200078e00ff */
[----:B------:R-:W-:-:S04]  /*ced0*/  MOV R0, R7 ;  /* 0x0000000700007202 */ /* 0x000fc80000000f00 */
[----:B-1----:R-:W-:-:S04]  /*cee0*/  @P0 SHF.R.U32.HI R0, RZ, R12, R3 ;  /* 0x0000000cff000219 */ /* 0x002fc80000011603 */
[----:B------:R-:W-:Y:S01]  /*cef0*/  @!P2 SHF.R.S32.HI R13, RZ, 0x1f, R0 ;  /* 0x0000001fff0da819 */ /* 0x000fe20000011400 */
[----:B--2---:R-:W-:-:S04]  /*cf00*/  @!P2 IMAD R12, R33, R4, RZ ;  /* 0x00000004210ca224 */ /* 0x004fc800078e02ff */
[----:B------:R-:W-:Y:S02]  /*cf10*/  @!P2 IMAD R3, R29, R5, R12 ;  /* 0x000000051d03a224 */ /* 0x000fe400078e020c */
[----:B------:R-:W-:-:S04]  /*cf20*/  @!P2 IMAD.MOV.U32 R12, RZ, RZ, R0 ;  /* 0x000000ffff0ca224 */ /* 0x000fc800078e0000 */
[----:B------:R-:W-:-:S04]  /*cf30*/  @!P2 IMAD.WIDE.U32 R12, R29, R4, R12 ;  /* 0x000000041d0ca225 */ /* 0x000fc800078e000c */
[----:B------:R-:W-:Y:S01]  /*cf40*/  @!P2 IMAD.IADD R3, R3, 0x1, R13 ;  /* 0x000000010303a824 */ /* 0x000fe200078e020d */
[----:B---3--:R-:W-:-:S04]  /*cf50*/  @!P2 LEA R4, P0, R12, R8, 0x2 ;  /* 0x000000080c04a211 */ /* 0x008fc800078010ff */
        /* <DEDUP_REMOVED lines=9> */
.L_x_2245:
[----:B------:R-:W-:Y:S01]  /*cff0*/  LEA R26, R8, UR46, 0x3 ;  /* 0x0000002e081a7c11 */ /* 0x000fe2000f8e18ff */
[----:B------:R-:W-:Y:S01]  /*d000*/  BSSY B1, `(.L_x_2246) ;  /* 0x0000004000017945 */ /* 0x000fe20003800000 */
[----:B------:R-:W-:-:S04]  /*d010*/  SHF.L.U32 R3, R9, 0x1f, RZ ;  /* 0x0000001f09037819 */ /* 0x000fc800000006ff */
[----:B------:R-:W0:Y:S02]  /*d020*/  SYNCS.PHASECHK.TRANS64.TRYWAIT P0, [R26+URZ+0x2a840], R3 ;  /* 0x02a840031a0075a7 */ /* 0x000e24000800017f */
[----:B0-----:R-:W-:Y:S05]  /*d030*/  @!P0 BRA `(.L_x_2247) ;  /* 0x0000002800c08947 */ /* 0x001fea0003800000 */
.L_x_2310:
[----:B------:R-:W-:Y:S05]  /*d040*/  BSYNC B1 ;  /* 0x0000000000017941 */ /* 0x000fea0003800000 */
.L_x_2246:
[----:B------:R-:W-:Y:S01]  /*d050*/  ULDC UR4, c[0x0][0x430] ;  /* 0x00010c0000047ab9 */ /* 0x000fe20000000800 */
[----:B-----5:R-:W-:Y:S01]  /*d060*/  SHF.R.S32.HI R21, RZ, 0x1f, R30 ;  /* 0x0000001fff157819 */ /* 0x020fe2000001141e */
[----:B------:R-:W-:Y:S01]  /*d070*/  UIADD3 UR4, -UR4, URZ, URZ ;  /* 0x0000003f04047290 */ /* 0x000fe2000fffe13f */
[----:B------:R-:W-:Y:S02]  /*d080*/  R2UR UR6, R34 ;  /* 0x00000000220672ca */ /* 0x000fe400000e0000 */
[C---:B------:R-:W-:Y:S02]  /*d090*/  LOP3.LUT P3, RZ, R36.reuse, 0x4, RZ, 0xc0, !PT ;  /* 0x0000000424ff7812 */ /* 0x040fe4000786c0ff */
[----:B------:R-:W-:Y:S01]  /*d0a0*/  LOP3.LUT P2, RZ, R36, 0x2, RZ, 0xc0, !PT ;  /* 0x0000000224ff7812 */ /* 0x000fe2000784c0ff */
[----:B------:R-:W-:Y:S01]  /*d0b0*/  IMAD R25, R0, UR4, R7 ;  /* 0x0000000400197c24 */ /* 0x000fe2000f8e0207 */
[----:B------:R-:W-:Y:S01]  /*d0c0*/  ULDC.64 UR4, c[0x0][0x300] ;  /* 0x0000c00000047ab9 */ /* 0x000fe20000000a00 */
[----:B------:R-:W-:-:S02]  /*d0d0*/  LOP3.LUT P1, RZ, R36, 0x1, RZ, 0xc0, !PT ;  /* 0x0000000124ff7812 */ /* 0x000fc4000782c0ff */
[----:B------:R-:W-:Y:S01]  /*d0e0*/  IMAD.WIDE.U32 R4, R25, UR4, RZ ;  /* 0x0000000419047c25 */ /* 0x000fe2000f8e00ff */
[----:B------:R-:W-:-:S05]  /*d0f0*/  SHF.R.S32.HI R24, RZ, 0x1f, R25 ;  /* 0x0000001fff187819 */ /* 0x000fca0000011419 */
[----:B------:R-:W-:-:S04]  /*d100*/  IMAD R0, R24, UR4, RZ ;  /* 0x0000000418007c24 */ /* 0x000fc8000f8e02ff */
[----:B0-----:R-:W-:Y:S01]  /*d110*/  IMAD R3, R25, UR5, R0 ;  /* 0x0000000519037c24 */ /* 0x001fe2000f8e0200 */
        /* <DEDUP_REMOVED lines=16> */
[----:B------:R-:W-:Y:S01]  /*d220*/  IMAD R5, R8, 0x4800, R37 ;  /* 0x0000480008057824 */ /* 0x000fe200078e0225 */
[----:B------:R-:W-:Y:S06]  /*d230*/  BRA.DIV UR4, `(.L_x_2248) ;  /* 0x0000002a04547947 */ /* 0x000fec000b800000 */
[----:B------:R-:W0:Y:S01]  /*d240*/  SHFL.IDX PT, R14, R3, RZ, 0x181f ;  /* 0x00181fff030e7589 */ /* 0x000e2200000e0000 */
[----:B------:R-:W-:-:S03]  /*d250*/  LEA R5, R5, UR46, 0x1 ;  /* 0x0000002e05057c11 */ /* 0x000fc6000f8e08ff */
[----:B------:R-:W1:Y:S04]  /*d260*/  SHFL.IDX PT, R4, R0, RZ, 0x181f ;  /* 0x00181fff00047589 */ /* 0x000e6800000e0000 */
[----:B------:R-:W-:Y:S04]  /*d270*/  SHFL.IDX PT, R11, R3, 0x2, 0x181f ;  /* 0x00581f00030b7f89 */ /* 0x000fe800000e0000 */
[----:B------:R-:W-:Y:S01]  /*d280*/  SHFL.IDX PT, R31, R0, 0x2, 0x181f ;  /* 0x00581f00001f7f89 */ /* 0x000fe200000e0000 */
[----:B0-----:R-:W-:-:S03]  /*d290*/  IADD3 R12, P0, R14, R20, RZ ;  /* 0x000000140e0c7210 */ /* 0x001fc60007f1e0ff */
[----:B------:R-:W0:Y:S01]  /*d2a0*/  SHFL.IDX PT, R14, R3, 0x1, 0x181f ;  /* 0x00381f00030e7f89 */ /* 0x000e2200000e0000 */
[----:B-1----:R-:W-:-:S03]  /*d2b0*/  IADD3.X R13, RZ, R4, RZ, P0, !PT ;  /* 0x00000004ff0d7210 */ /* 0x002fc600007fe4ff */
[----:B------:R-:W1:Y:S04]  /*d2c0*/  SHFL.IDX PT, R4, R0, 0x1, 0x181f ;  /* 0x00381f0000047f89 */ /* 0x000e6800000e0000 */
[----:B------:R-:W-:Y:S04]  /*d2d0*/  LDGSTS.E.BYPASS.LTC128B.128 [R5+0x18400], desc[UR36][R12.64], !P3 ;  /* 0x184000000c057fae */ /* 0x000fe8000d901d64 */
[----:B------:R-:W-:Y:S04]  /*d2e0*/  LDGSTS.E.BYPASS.LTC128B.128 [R5+0x1b400], desc[UR36][R12.64+0x80], !P2 ;  /* 0x1b4000800c057fae */ /* 0x000fe8000d101d64 */
[----:B------:R-:W-:Y:S01]  /*d2f0*/  LDGSTS.E.BYPASS.LTC128B.128 [R5+0x1e400], desc[UR36][R12.64+0x100], !P1 ;  /* 0x1e4001000c057fae */ /* 0x000fe2000c901d64 */
[----:B0-----:R-:W-:-:S05]  /*d300*/  IADD3 R14, P0, R14, R20, RZ ;  /* 0x000000140e0e7210 */ /* 0x001fca0007f1e0ff */
[----:B-1----:R-:W-:Y:S02]  /*d310*/  IMAD.X R15, RZ, RZ, R4, P0 ;  /* 0x000000ffff0f7224 */ /* 0x002fe400000e0604 */
[----:B------:R-:W-:Y:S04]  /*d320*/  SHFL.IDX PT, R4, R0, 0x4, 0x181f ;  /* 0x00981f0000047f89 */ /* 0x000fe800000e0000 */
[----:B------:R-:W-:Y:S04]  /*d330*/  LDGSTS.E.BYPASS.LTC128B.128 [R5+0x18c00], desc[UR36][R14.64], !P3 ;  /* 0x18c000000e057fae */ /* 0x000fe8000d901d64 */
[----:B------:R-:W-:Y:S04]  /*d340*/  LDGSTS.E.BYPASS.LTC128B.128 [R5+0x1bc00], desc[UR36][R14.64+0x80], !P2 ;  /* 0x1bc000800e057fae */ /* 0x000fe8000d101d64 */
[----:B------:R0:W-:Y:S02]  /*d350*/  LDGSTS.E.BYPASS.LTC128B.128 [R5+0x1ec00], desc[UR36][R14.64+0x100], !P1 ;  /* 0x1ec001000e057fae */ /* 0x0001e4000c901d64 */
[----:B0-----:R-:W-:-:S02]  /*d360*/  IADD3 R14, P0, R11, R20, RZ ;  /* 0x000000140b0e7210 */ /* 0x001fc40007f1e0ff */
[----:B------:R-:W0:Y:S03]  /*d370*/  SHFL.IDX PT, R11, R3, 0x3, 0x181f ;  /* 0x00781f00030b7f89 */ /* 0x000e2600000e0000 */
[----:B------:R-:W-:Y:S02]  /*d380*/  IMAD.X R15, RZ, RZ, R31, P0 ;  /* 0x000000ffff0f7224 */ /* 0x000fe400000e061f */
[----:B------:R-:W1:Y:S04]  /*d390*/  SHFL.IDX PT, R31, R0, 0x3, 0x181f ;  /* 0x00781f00001f7f89 */ /* 0x000e6800000e0000 */
[----:B------:R-:W-:Y:S04]  /*d3a0*/  LDGSTS.E.BYPASS.LTC128B.128 [R5+0x19400], desc[UR36][R14.64], !P3 ;  /* 0x194000000e057fae */ /* 0x000fe8000d901d64 */
[----:B------:R-:W-:Y:S04]  /*d3b0*/  LDGSTS.E.BYPASS.LTC128B.128 [R5+0x1c400], desc[UR36][R14.64+0x80], !P2 ;  /* 0x1c4000800e057fae */ /* 0x000fe8000d101d64 */
[----:B------:R2:W-:Y:S04]  /*d3c0*/  LDGSTS.E.BYPASS.LTC128B.128 [R5+0x1f400], desc[UR36][R14.64+0x100], !P1 ;  /* 0x1f4001000e057fae */ /* 0x0005e8000c901d64 */
[----:B------:R-:W-:Y:S01]  /*d3d0*/  SHFL.IDX PT, R0, R0, 0x5, 0x181f ;  /* 0x00b81f0000007f89 */ /* 0x000fe200000e0000 */
[----:B0-----:R-:W-:-:S03]  /*d3e0*/  IADD3 R12, P0, R11, R20, RZ ;  /* 0x000000140b0c7210 */ /* 0x001fc60007f1e0ff */
[----:B--2---:R-:W0:Y:S01]  /*d3f0*/  SHFL.IDX PT, R14, R3, 0x4, 0x181f ;  /* 0x00981f00030e7f89 */ /* 0x004e2200000e0000 */
[----:B-1----:R-:W-:-:S03]  /*d400*/  IADD3.X R13, RZ, R31, RZ, P0, !PT ;  /* 0x0000001fff0d7210 */ /* 0x002fc600007fe4ff */
[----:B------:R-:W1:Y:S04]  /*d410*/  SHFL.IDX PT, R3, R3, 0x5, 0x181f ;  /* 0x00b81f0003037f89 */ /* 0x000e6800000e0000 */
[----:B------:R2:W-:Y:S04]  /*d420*/  LDGSTS.E.BYPASS.LTC128B.128 [R5+0x19c00], desc[UR36][R12.64], !P3 ;  /* 0x19c000000c057fae */ /* 0x0005e8000d901d64 */
[----:B------:R2:W-:Y:S04]  /*d430*/  LDGSTS.E.BYPASS.LTC128B.128 [R5+0x1cc00], desc[UR36][R12.64+0x80], !P2 ;  /* 0x1cc000800c057fae */ /* 0x0005e8000d101d64 */
[----:B------:R2:W-:Y:S01]  /*d440*/  LDGSTS.E.BYPASS.LTC128B.128 [R5+0x1fc00], desc[UR36][R12.64+0x100], !P1 ;  /* 0x1fc001000c057fae */ /* 0x0005e2000c901d64 */
[----:B0-----:R-:W-:-:S05]  /*d450*/  IADD3 R14, P0, R14, R20, RZ ;  /* 0x000000140e0e7210 */ /* 0x001fca0007f1e0ff */
[----:B------:R-:W-:-:S05]  /*d460*/  IMAD.X R15, RZ, RZ, R4, P0 ;  /* 0x000000ffff0f7224 */ /* 0x000fca00000e0604 */
[----:B------:R2:W-:Y:S04]  /*d470*/  LDGSTS.E.BYPASS.LTC128B.128 [R5+0x1a400], desc[UR36][R14.64], !P3 ;  /* 0x1a4000000e057fae */ /* 0x0005e8000d901d64 */
[----:B------:R2:W-:Y:S04]  /*d480*/  LDGSTS.E.BYPASS.LTC128B.128 [R5+0x1d400], desc[UR36][R14.64+0x80], !P2 ;  /* 0x1d4000800e057fae */ /* 0x0005e8000d101d64 */
[----:B-1----:R2:W-:Y:S02]  /*d490*/  LDGSTS.E.BYPASS.LTC128B.128 [R5+0x20400], desc[UR36][R14.64+0x100], !P1 ;  /* 0x204001000e057fae */ /* 0x0025e4000c901d64 */
.L_x_2324:
        /* <DEDUP_REMOVED lines=10> */
.L_x_2249:
        /* <DEDUP_REMOVED lines=10> */
.L_x_2250:
[----:B------:R1:W-:Y:S01]  /*d5e0*/  SYNCS.ARRIVE.TRANS64.A1T0 RZ, [R26+URZ+0x2a830], RZ ;  /* 0x02a830ff1aff79a7 */ /* 0x0003e2000810003f */
[----:B------:R-:W-:Y:S05]  /*d5f0*/  @!P2 BRA `(.L_x_2251) ;  /* 0x000000000004a947 */ /* 0x000fea0003800000 */
[----:B------:R-:W-:Y:S01]  /*d600*/  BPT.TRAP 0x1 ;  /* 0x000000040000795c */ /* 0x000fe20000300000 */
.L_x_2251:
[----:B------:R-:W-:Y:S01]  /*d610*/  SHF.L.U32 R3, R19, 0x1f, RZ ;  /* 0x0000001f13037819 */ /* 0x000fe200000006ff */
[----:B------:R-:W-:Y:S01]  /*d620*/  BSSY B1, `(.L_x_2252) ;  /* 0x0000004000017945 */ /* 0x000fe20003800000 */
[----:B------:R-:W-:-:S04]  /*d630*/  LEA R0, R10, UR46, 0x3 ;  /* 0x0000002e0a007c11 */ /* 0x000fc8000f8e18ff */
[----:B------:R-:W2:Y:S02]  /*d640*/  SYNCS.PHASECHK.TRANS64.TRYWAIT P0, [R0+URZ+0x2a860], R3 ;  /* 0x02a86003000075a7 */ /* 0x000ea4000800017f */
[----:B--2---:R-:W-:Y:S05]  /*d650*/  @!P0 BRA `(.L_x_2253) ;  /* 0x0000002c00288947 */ /* 0x004fea0003800000 */
.L_x_2325:
[----:B------:R-:W-:Y:S05]  /*d660*/  BSYNC B1 ;  /* 0x0000000000017941 */ /* 0x000fea0003800000 */
.L_x_2252:
[----:B------:R-:W-:Y:S01]  /*d670*/  UMOV UR4, 0xffffffff ;  /* 0xffffffff00047882 */ /* 0x000fe20000000000 */
[----:B------:R-:W-:Y:S01]  /*d680*/  LOP3.LUT P0, RZ, R32, 0x2, RZ, 0xc0, !PT ;  /* 0x0000000220ff7812 */ /* 0x000fe2000780c0ff */
[----:B------:R-:W-:Y:S01]  /*d690*/  IMAD R10, R10, 0x3000, R37 ;  /* 0x000030000a0a7824 */ /* 0x000fe200078e0225 */
[----:B------:R-:W-:Y:S11]  /*d6a0*/  BRA.DIV UR4, `(.L_x_2254) ;  /* 0x0000002e04287947 */ /* 0x000ff6000b800000 */
[----:B------:R-:W3:Y:S04]  /*d6b0*/  SHFL.IDX PT, R14, R17, RZ, 0x181f ;  /* 0x00181fff110e7589 */ /* 0x000ee800000e0000 */
[----:B--2---:R-:W0:Y:S04]  /*d6c0*/  SHFL.IDX PT, R3, R18, RZ, 0x181f ;  /* 0x00181fff12037589 */ /* 0x004e2800000e0000 */
[----:B------:R-:W-:Y:S01]  /*d6d0*/  SHFL.IDX PT, R19, R18, 0x1, 0x181f ;  /* 0x00381f0012137f89 */ /* 0x000fe200000e0000 */
[----:B---3--:R-:W-:-:S03]  /*d6e0*/  IADD3 R4, P1, R14, R20, RZ ;  /* 0x000000140e047210 */ /* 0x008fc60007f3e0ff */
[----:B------:R-:W2:Y:S01]  /*d6f0*/  SHFL.IDX PT, R14, R17, 0x1, 0x181f ;  /* 0x00381f00110e7f89 */ /* 0x000ea200000e0000 */
[----:B0-----:R-:W-:Y:S02]  /*d700*/  IADD3.X R5, RZ, R3, RZ, P1, !PT ;  /* 0x00000003ff057210 */ /* 0x001fe40000ffe4ff */
[----:B------:R-:W-:Y:S02]  /*d710*/  LOP3.LUT P1, RZ, R32, 0x1, RZ, 0xc0, !PT ;  /* 0x0000000120ff7812 */ /* 0x000fe4000782c0ff */
[----:B------:R-:W-:Y:S02]  /*d720*/  LEA R3, R10, UR46, 0x1 ;  /* 0x0000002e0a037c11 */ /* 0x000fe4000f8e08ff */
[----:B------:R-:W-:-:S13]  /*d730*/  ISETP.LT.OR P2, PT, R6, 0x1, !P1 ;  /* 0x000000010600780c */ /* 0x000fda0004f41670 */
[----:B------:R-:W-:Y:S01]  /*d740*/  LDGSTS.E.BYPASS.LTC128B.128 [R3+0x400], desc[UR36][R4.64], !P2 ;  /* 0x0040000004037fae */ /* 0x000fe2000d101d64 */
[----:B------:R-:W-:-:S13]  /*d750*/  ISETP.LT.OR P2, PT, R6, 0x1, !P0 ;  /* 0x000000010600780c */ /* 0x000fda0004741670 */
[----:B------:R0:W-:Y:S01]  /*d760*/  LDGSTS.E.BYPASS.LTC128B.128 [R3+0x3400], desc[UR36][R4.64+0x80], !P2 ;  /* 0x0340008004037fae */ /* 0x0001e2000d101d64 */
[----:B--2---:R-:W-:-:S03]  /*d770*/  IADD3 R10, P2, R14, R20, RZ ;  /* 0x000000140e0a7210 */ /* 0x004fc60007f5e0ff */
[----:B------:R-:W0:Y:S02]  /*d780*/  SHFL.IDX PT, R14, R17, 0x2, 0x181f ;  /* 0x00581f00110e7f89 */ /* 0x000e2400000e0000 */
[----:B------:R-:W-:Y:S01]  /*d790*/  IMAD.X R11, RZ, RZ, R19, P2 ;  /* 0x000000ffff0b7224 */ /* 0x000fe200010e0613 */
[----:B------:R-:W-:Y:S01]  /*d7a0*/  ISETP.LT.OR P2, PT, R6, 0x11, !P1 ;  /* 0x000000110600780c */ /* 0x000fe20004f41670 */
[----:B------:R-:W2:-:S12]  /*d7b0*/  SHFL.IDX PT, R19, R18, 0x2, 0x181f ;  /* 0x00581f0012137f89 */ /* 0x000e9800000e0000 */
[----:B------:R-:W-:Y:S01]  /*d7c0*/  LDGSTS.E.BYPASS.LTC128B.128 [R3+0xc00], desc[UR36][R10.64], !P2 ;  /* 0x00c000000a037fae */ /* 0x000fe2000d101d64 */
[----:B------:R-:W-:-:S13]  /*d7d0*/  ISETP.LT.OR P2, PT, R6, 0x11, !P0 ;  /* 0x000000110600780c */ /* 0x000fda0004741670 */
[----:B------:R3:W-:Y:S01]  /*d7e0*/  LDGSTS.E.BYPASS.LTC128B.128 [R3+0x3c00], desc[UR36][R10.64+0x80], !P2 ;  /* 0x03c000800a037fae */ /* 0x0007e2000d101d64 */
[----:B0-----:R-:W-:-:S03]  /*d7f0*/  IADD3 R4, P2, R14, R20, RZ ;  /* 0x000000140e047210 */ /* 0x001fc60007f5e0ff */
[----:B------:R-:W3:Y:S02]  /*d800*/  SHFL.IDX PT, R14, R17, 0x3, 0x181f ;  /* 0x00781f00110e7f89 */ /* 0x000ee400000e0000 */
[----:B--2---:R-:W-:Y:S01]  /*d810*/  IMAD.X R5, RZ, RZ, R19, P2 ;  /* 0x000000ffff057224 */ /* 0x004fe200010e0613 */
[----:B------:R-:W-:Y:S01]  /*d820*/  ISETP.LT.OR P2, PT, R6, 0x21, !P1 ;  /* 0x000000210600780c */ /* 0x000fe20004f41670 */
[----:B------:R-:W0:-:S12]  /*d830*/  SHFL.IDX PT, R19, R18, 0x3, 0x181f ;  /* 0x00781f0012137f89 */ /* 0x000e1800000e0000 */
[----:B------:R-:W-:Y:S01]  /*d840*/  LDGSTS.E.BYPASS.LTC128B.128 [R3+0x1400], desc[UR36][R4.64], !P2 ;  /* 0x0140000004037fae */ /* 0x000fe2000d101d64 */
[----:B------:R-:W-:-:S13]  /*d850*/  ISETP.LT.OR P2, PT, R6, 0x21, !P0 ;  /* 0x000000210600780c */ /* 0x000fda0004741670 */
[----:B------:R2:W-:Y:S01]  /*d860*/  LDGSTS.E.BYPASS.LTC128B.128 [R3+0x4400], desc[UR36][R4.64+0x80], !P2 ;  /* 0x0440008004037fae */ /* 0x0005e2000d101d64 */
[----:B---3--:R-:W-:-:S03]  /*d870*/  IADD3 R10, P2, R14, R20, RZ ;  /* 0x000000140e0a7210 */ /* 0x008fc60007f5e0ff */
[----:B------:R-:W2:Y:S01]  /*d880*/  SHFL.IDX PT, R14, R17, 0x4, 0x181f ;  /* 0x00981f00110e7f89 */ /* 0x000ea200000e0000 */
[----:B0-----:R-:W-:Y:S02]  /*d890*/  IADD3.X R11, RZ, R19, RZ, P2, !PT ;  /* 0x00000013ff0b7210 */ /* 0x001fe400017fe4ff */
[----:B------:R-:W-:Y:S01]  /*d8a0*/  ISETP.LT.OR P2, PT, R6, 0x31, !P1 ;  /* 0x000000310600780c */ /* 0x000fe20004f41670 */
[----:B------:R-:W0:-:S12]  /*d8b0*/  SHFL.IDX PT, R19, R18, 0x4, 0x181f ;  /* 0x00981f0012137f89 */ /* 0x000e1800000e0000 */
[----:B------:R3:W-:Y:S01]  /*d8c0*/  LDGSTS.E.BYPASS.LTC128B.128 [R3+0x1c00], desc[UR36][R10.64], !P2 ;  /* 0x01c000000a037fae */ /* 0x0007e2000d101d64 */
[----:B------:R-:W-:-:S13]  /*d8d0*/  ISETP.LT.OR P2, PT, R6, 0x31, !P0 ;  /* 0x000000310600780c */ /* 0x000fda0004741670 */
[----:B------:R3:W-:Y:S01]  /*d8e0*/  LDGSTS.E.BYPASS.LTC128B.128 [R3+0x4c00], desc[UR36][R10.64+0x80], !P2 ;  /* 0x04c000800a037fae */ /* 0x0007e2000d101d64 */
[----:B--2---:R-:W-:-:S03]  /*d8f0*/  IADD3 R4, P2, R14, R20, RZ ;  /* 0x000000140e047210 */ /* 0x004fc60007f5e0ff */
[----:B------:R3:W2:Y:S02]  /*d900*/  SHFL.IDX PT, R14, R17, 0x5, 0x181f ;  /* 0x00b81f00110e7f89 */ /* 0x0006a400000e0000 */
[----:B0-----:R-:W-:Y:S01]  /*d910*/  IMAD.X R5, RZ, RZ, R19, P2 ;  /* 0x000000ffff057224 */ /* 0x001fe200010e0613 */
[----:B------:R-:W-:Y:S01]  /*d920*/  ISETP.LT.OR P2, PT, R6, 0x41, !P1 ;  /* 0x000000410600780c */ /* 0x000fe20004f41670 */
[----:B------:R3:W4:-:S12]  /*d930*/  SHFL.IDX PT, R19, R18, 0x5, 0x181f ;  /* 0x00b81f0012137f89 */ /* 0x00071800000e0000 */
[----:B------:R3:W-:Y:S01]  /*d940*/  LDGSTS.E.BYPASS.LTC128B.128 [R3+0x2400], desc[UR36][R4.64], !P2 ;  /* 0x0240000004037fae */ /* 0x0007e2000d101d64 */
[----:B------:R-:W-:-:S13]  /*d950*/  ISETP.LT.OR P2, PT, R6, 0x41, !P0 ;  /* 0x000000410600780c */ /* 0x000fda0004741670 */
[----:B--2-4-:R3:W-:Y:S02]  /*d960*/  LDGSTS.E.BYPASS.LTC128B.128 [R3+0x5400], desc[UR36][R4.64+0x80], !P2 ;  /* 0x0540008004037fae */ /* 0x0147e4000d101d64 */
.L_x_2339:
[C---:B------:R-:W-:Y:S01]  /*d970*/  ISETP.LT.OR P1, PT, R6.reuse, 0x51, !P1 ;  /* 0x000000510600780c */ /* 0x040fe20004f21670 */
[----:B------:R-:W-:Y:S01]  /*d980*/  ULDC.64 UR4, c[0x0][0x328] ;  /* 0x0000ca0000047ab9 */ /* 0x000fe20000000a00 */
[----:B------:R-:W-:Y:S01]  /*d990*/  ISETP.LT.OR P0, PT, R6, 0x51, !P0 ;  /* 0x000000510600780c */ /* 0x000fe20004701670 */
[----:B------:R-:W-:Y:S01]  /*d9a0*/  IMAD R24, R24, UR4, RZ ;  /* 0x0000000418187c24 */ /* 0x000fe2000f8e02ff */
[----:B0--3--:R-:W-:Y:S01]  /*d9b0*/  IADD3 R4, P2, R14, R20, RZ ;  /* 0x000000140e047210 */ /* 0x009fe20007f5e0ff */
[----:B------:R-:W-:-:S04]  /*d9c0*/  IMAD.WIDE.U32 R10, R25, UR4, RZ ;  /* 0x00000004190a7c25 */ /* 0x000fc8000f8e00ff */
[----:B------:R-:W-:Y:S02]  /*d9d0*/  IMAD.X R5, RZ, RZ, R19, P2 ;  /* 0x000000ffff057224 */ /* 0x000fe400010e0613 */
[----:B------:R-:W-:Y:S01]  /*d9e0*/  IMAD R13, R25, UR5, R24 ;  /* 0x00000005190d7c24 */ /* 0x000fe2000f8e0218 */
[----:B------:R-:W-:Y:S02]  /*d9f0*/  ULDC.64 UR4, c[0x0][0x338] ;  /* 0x0000ce0000047ab9 */ /* 0x000fe40000000a00 */
[----:B------:R-:W-:Y:S01]  /*da00*/  @!PT LDS RZ, [RZ] ;  /* 0x00000000fffff984 */ /* 0x000fe20000000800 */
[----:B------:R-:W-:Y:S01]  /*da10*/  @!PT LDS RZ, [RZ] ;  /* 0x00000000fffff984 */ /* 0x000fe20000000800 */
[----:B------:R-:W-:Y:S01]  /*da20*/  @!PT LDS RZ, [RZ] ;  /* 0x00000000fffff984 */ /* 0x000fe20000000800 */
[----:B------:R0:W-:Y:S01]  /*da30*/  LDGSTS.E.BYPASS.LTC128B.128 [R3+0x2c00], desc[UR36][R4.64], !P1 ;  /* 0x02c0000004037fae */ /* 0x0001e2000c901d64 */
[----:B------:R-:W-:Y:S01]  /*da40*/  IMAD R21, R21, UR4, RZ ;  /* 0x0000000415157c24 */ /* 0x000fe2000f8e02ff */
[----:B------:R-:W-:Y:S02]  /*da50*/  IADD3 R11, R11, R13, RZ ;  /* 0x0000000d0b0b7210 */ /* 0x000fe40007ffe0ff */
[----:B------:R0:W-:Y:S01]  /*da60*/  LDGSTS.E.BYPASS.LTC128B.128 [R3+0x5c00], desc[UR36][R4.64+0x80], !P0 ;  /* 0x05c0008004037fae */ /* 0x0001e2000c101d64 */
[C---:B------:R-:W-:Y:S01]  /*da70*/  IMAD R21, R30.reuse, UR5, R21 ;  /* 0x000000051e157c24 */ /* 0x040fe2000f8e0215 */
[----:B------:R-:W-:Y:S01]  /*da80*/  PLOP3.LUT P0, PT, PT, PT, PT, 0x80, 0x0 ;  /* 0x000000000000781c */ /* 0x000fe20003f0f070 */
[----:B------:R-:W-:Y:S01]  /*da90*/  IMAD.WIDE.U32 R10, R30, UR4, R10 ;  /* 0x000000041e0a7c25 */ /* 0x000fe2000f8e000a */
[----:B------:R-:W-:-:S03]  /*daa0*/  NOP ;  /* 0x0000000000007918 */ /* 0x000fc60000000000 */
[----:B------:R-:W-:-:S08]  /*dab0*/  IMAD.IADD R21, R11, 0x1, R21 ;  /* 0x000000010b157824 */ /* 0x000fd000078e0215 */
.L_x_2255:
        /* <DEDUP_REMOVED lines=10> */
.L_x_2256:
[----:B------:R-:W-:Y:S01]  /*db60*/  R2UR UR4, R34 ;  /* 0x00000000220472ca */ /* 0x000fe200000e0000 */
[----:B------:R-:W-:Y:S01]  /*db70*/  ULDC.64 UR6, c[0x0][0x330] ;  /* 0x0000cc0000067ab9 */ /* 0x000fe20000000a00 */
[----:B------:R-:W-:Y:S01]  /*db80*/  MOV R11, R21 ;  /* 0x00000015000b7202 */ /* 0x000fe20000000f00 */
[----:B0-----:R-:W-:Y:S01]  /*db90*/  IMAD.U32 R3, RZ, RZ, UR6 ;  /* 0x00000006ff037e24 */ /* 0x001fe2000f8e00ff */
[----:B------:R0:W-:Y:S01]  /*dba0*/  SYNCS.ARRIVE.TRANS64.A1T0 RZ, [R0+URZ+0x2a850], RZ ;  /* 0x02a850ff00ff79a7 */ /* 0x0001e2000810003f */
[----:B------:R-:W-:Y:S01]  /*dbb0*/  VIADD R35, R35, 0xffffffff ;  /* 0xffffffff23237836 */ /* 0x000fe20000000000 */
[----:B------:R-:W-:Y:S01]  /*dbc0*/  IADD3 R6, R6, 0x60, RZ ;  /* 0x0000006006067810 */ /* 0x000fe20007ffe0ff */
[----:B------:R-:W-:-:S04]  /*dbd0*/  IMAD.WIDE.U32 R10, R3, UR41, R10 ;  /* 0x00000029030a7c25 */ /* 0x000fc8000f8e000a */
[----:B------:R-:W-:Y:S02]  /*dbe0*/  VIADD R7, R7, 0xffffffa0 ;  /* 0xffffffa007077836 */ /* 0x000fe40000000000 */
[----:B------:R-:W-:Y:S01]  /*dbf0*/  UIMAD UR4, UR4, UR6, URZ ;  /* 0x00000006040472a4 */ /* 0x000fe2000f8e023f */
[----:B------:R-:W-:-:S03]  /*dc00*/  IMAD.MOV.U32 R19, RZ, RZ, R9 ;  /* 0x000000ffff137224 */ /* 0x000fc600078e0009 */
[----:B------:R-:W-:-:S03]  /*dc10*/  UIMAD UR4, UR41, UR7, UR4 ;  /* 0x00000007290472a4 */ /* 0x000fc6000f8e0204 */
[----:B------:R-:W-:Y:S02]  /*dc20*/  ULDC.64 UR6, c[0x0][0x318] ;  /* 0x0000c60000067ab9 */ /* 0x000fe40000000a00 */
[----:B------:R-:W-:Y:S01]  /*dc30*/  LEA R17, P0, R10, UR6, 0x1 ;  /* 0x000000060a117c11 */ /* 0x000fe2000f8008ff */
[----:B------:R-:W-:-:S05]  /*dc40*/  VIADD R3, R11, UR4 ;  /* 0x000000040b037c36 */ /* 0x000fca0008000000 */
[----:B------:R-:W-:Y:S02]  /*dc50*/  LEA.HI.X R18, R10, UR7, R3, 0x1, P0 ;  /* 0x000000070a127c11 */ /* 0x000fe400080f0c03 */
[----:B------:R-:W-:Y:S02]  /*dc60*/  ISETP.GT.AND P0, PT, R35, UR50, PT ;  /* 0x0000003223007c0c */ /* 0x000fe4000bf04270 */
[----:B------:R-:W-:-:S11]  /*dc70*/  MOV R10, R8 ;  /* 0x00000008000a7202 */ /* 0x000fd60000000f00 */
[----:B0-----:R-:W-:Y:S05]  /*dc80*/  @P0 BRA `(.L_x_2257) ;  /* 0xfffffff0006c0947 */ /* 0x001fea000383ffff */
[----:B------:R-:W-:Y:S05]  /*dc90*/  BSYNC B0 ;  /* 0x0000000000007941 */ /* 0x000fea0003800000 */
.L_x_2244:
[----:B------:R-:W-:-:S13]  /*dca0*/  LOP3.LUT P0, RZ, R36, 0x10, RZ, 0xc0, !PT ;  /* 0x0000001024ff7812 */ /* 0x000fda000780c0ff */
[----:B------:R-:W-:Y:S05]  /*dcb0*/  @!P0 BRA `(.L_x_2258) ;  /* 0x0000000000048947 */ /* 0x000fea0003800000 */
[----:B------:R-:W-:Y:S01]  /*dcc0*/  BPT.TRAP 0x1 ;  /* 0x000000040000795c */ /* 0x000fe20000300000 */
.L_x_2258:
[C---:B0-----:R-:W-:Y:S01]  /*dcd0*/  LEA R0, R8.reuse, UR46, 0x3 ;  /* 0x0000002e08007c11 */ /* 0x041fe2000f8e18ff */
        /* <DEDUP_REMOVED lines=8> */
.L_x_2340:
[----:B------:R-:W-:Y:S05]  /*dd60*/  BSYNC B0 ;  /* 0x0000000000007941 */ /* 0x000fea0003800000 */
.L_x_2259:
[----:B------:R-:W-:-:S03]  /*dd70*/  UMOV UR4, 0xffffffff ;  /* 0xffffffff00047882 */ /* 0x000fc60000000000 */
[----:B------:R-:W-:Y:S05]  /*dd80*/  BRA.DIV UR4, `(.L_x_2261) ;  /* 0x0000002e048c7947 */ /* 0x000fea000b800000 */
[----:B------:R-:W-:Y:S01]  /*dd90*/  SHFL.IDX PT, R5, R18, RZ, 0x181f ;  /* 0x00181fff12057589 */ /* 0x000fe200000e0000 */
[C---:B0-----:R-:W-:Y:S02]  /*dda0*/  LOP3.LUT R3, R32.reuse, 0x1, RZ, 0xc0, !PT ;  /* 0x0000000120037812 */ /* 0x041fe400078ec0ff */
[----:B------:R-:W-:Y:S01]  /*ddb0*/  LOP3.LUT P0, RZ, R32, 0x2, RZ, 0xc0, !PT ;  /* 0x0000000220ff7812 */ /* 0x000fe2000780c0ff */
[----:B------:R-:W0:Y:S01]  /*ddc0*/  SHFL.IDX PT, R4, R17, RZ, 0x181f ;  /* 0x00181fff11047589 */ /* 0x000e2200000e0000 */
[----:B------:R-:W-:Y:S02]  /*ddd0*/  ISETP.NE.U32.AND P1, PT, R3, 0x1, PT ;  /* 0x000000010300780c */ /* 0x000fe40003f25070 */
[C---:B------:R-:W-:Y:S01]  /*dde0*/  ISETP.LT.OR P3, PT, R23.reuse, 0x1, !P0 ;  /* 0x000000011700780c */ /* 0x040fe20004761670 */
[----:B------:R-:W2:Y:S01]  /*ddf0*/  SHFL.IDX PT, R14, R17, 0x1, 0x181f ;  /* 0x00381f00110e7f89 */ /* 0x000ea200000e0000 */
[----:B------:R-:W-:Y:S02]  /*de00*/  ISETP.LT.OR P2, PT, R23, 0x1, P1 ;  /* 0x000000011700780c */ /* 0x000fe40000f41670 */
[----:B------:R-:W-:Y:S01]  /*de10*/  LEA R3, R37, UR46, 0x1 ;  /* 0x0000002e25037c11 */ /* 0x000fe2000f8e08ff */
[----:B------:R-:W3:Y:S01]  /*de20*/  SHFL.IDX PT, R6, R18, 0x1, 0x181f ;  /* 0x00381f0012067f89 */ /* 0x000ee200000e0000 */
[----:B------:R-:W-:-:S02]  /*de30*/  ISETP.LT.OR P4, PT, R23, 0x11, P1 ;  /* 0x000000111700780c */ /* 0x000fc40000f81670 */
[----:B------:R-:W-:Y:S01]  /*de40*/  ISETP.LT.OR P5, PT, R23, 0x11, !P0 ;  /* 0x000000111700780c */ /* 0x000fe200047a1670 */
[----:B------:R-:W4:Y:S04]  /*de50*/  SHFL.IDX PT, R20, R18, 0x2, 0x181f ;  /* 0x00581f0012147f89 */ /* 0x000f2800000e0000 */
[----:B------:R-:W5:Y:S04]  /*de60*/  SHFL.IDX PT, R10, R17, 0x2, 0x181f ;  /* 0x00581f00110a7f89 */ /* 0x000f6800000e0000 */
[----:B------:R-:W1:Y:S01]  /*de70*/  SHFL.IDX PT, R22, R17, 0x3, 0x181f ;  /* 0x00781f0011167f89 */ /* 0x000e6200000e0000 */
[----:B0-----:R-:W-:-:S03]  /*de80*/  IMAD.WIDE.U32 R4, R27, 0x2, R4 ;  /* 0x000000021b047825 */ /* 0x001fc600078e0004 */
[----:B------:R-:W-:Y:S01]  /*de90*/  SHFL.IDX PT, R19, R18, 0x4, 0x181f ;  /* 0x00981f0012137f89 */ /* 0x000fe200000e0000 */
[----:B--2---:R-:W-:-:S03]  /*dea0*/  MOV R12, R14 ;  /* 0x0000000e000c7202 */ /* 0x004fc60000000f00 */
[----:B------:R-:W0:Y:S01]  /*deb0*/  SHFL.IDX PT, R24, R17, 0x4, 0x181f ;  /* 0x00981f0011187f89 */ /* 0x000e2200000e0000 */
[----:B---3--:R-:W-:-:S03]  /*dec0*/  IMAD.MOV.U32 R13, RZ, RZ, R6 ;  /* 0x000000ffff0d7224 */ /* 0x008fc600078e0006 */
[----:B------:R-:W2:Y:S01]  /*ded0*/  SHFL.IDX PT, R7, R18, 0x3, 0x181f ;  /* 0x00781f0012077f89 */ /* 0x000ea200000e0000 */
[----:B----4-:R-:W-:-:S03]  /*dee0*/  IMAD.MOV.U32 R11, RZ, RZ, R20 ;  /* 0x000000ffff0b7224 */ /* 0x010fc600078e0014 */
[----:B------:R-:W-:Y:S01]  /*def0*/  LDGSTS.E.BYPASS.LTC128B.128 [R3+0x400], desc[UR36][R4.64], !P2 ;  /* 0x0040000004037fae */ /* 0x000fe2000d101d64 */
[----:B------:R-:W-:Y:S01]  /*df00*/  ISETP.LT.OR P2, PT, R23, 0x21, P1 ;  /* 0x000000211700780c */ /* 0x000fe20000f41670 */
[----:B------:R-:W-:Y:S02]  /*df10*/  IMAD.WIDE.U32 R12, R27, 0x2, R12 ;  /* 0x000000021b0c7825 */ /* 0x000fe400078e000c */
[----:B------:R0:W-:Y:S01]  /*df20*/  LDGSTS.E.BYPASS.LTC128B.128 [R3+0x3400], desc[UR36][R4.64+0x80], !P3 ;  /* 0x0340008004037fae */ /* 0x0001e2000d901d64 */
[----:B------:R-:W-:Y:S01]  /*df30*/  ISETP.LT.OR P3, PT, R23, 0x21, !P0 ;  /* 0x000000211700780c */ /* 0x000fe20004761670 */
[----:B-----5:R-:W-:Y:S01]  /*df40*/  IMAD.WIDE.U32 R10, R27, 0x2, R10 ;  /* 0x000000021b0a7825 */ /* 0x020fe200078e000a */
[----:B-1----:R-:W-:Y:S01]  /*df50*/  MOV R6, R22 ;  /* 0x0000001600067202 */ /* 0x002fe20000000f00 */
[----:B------:R-:W-:Y:S01]  /*df60*/  LDGSTS.E.BYPASS.LTC128B.128 [R3+0xc00], desc[UR36][R12.64], !P4 ;  /* 0x00c000000c037fae */ /* 0x000fe2000e101d64 */
[----:B------:R-:W-:-:S03]  /*df70*/  ISETP.LT.OR P4, PT, R23, 0x31, P1 ;  /* 0x000000311700780c */ /* 0x000fc60000f81670 */
[----:B------:R-:W-:Y:S01]  /*df80*/  LDGSTS.E.BYPASS.LTC128B.128 [R3+0x3c00], desc[UR36][R12.64+0x80], !P5 ;  /* 0x03c000800c037fae */ /* 0x000fe2000e901d64 */
[----:B------:R-:W-:-:S03]  /*df90*/  ISETP.LT.OR P5, PT, R23, 0x31, !P0 ;  /* 0x000000311700780c */ /* 0x000fc600047a1670 */
[----:B------:R-:W-:Y:S01]  /*dfa0*/  LDGSTS.E.BYPASS.LTC128B.128 [R3+0x1400], desc[UR36][R10.64], !P2 ;  /* 0x014000000a037fae */ /* 0x000fe2000d101d64 */
[C---:B------:R-:W-:Y:S01]  /*dfb0*/  ISETP.LT.OR P2, PT, R23.reuse, 0x41, P1 ;  /* 0x000000411700780c */ /* 0x040fe20000f41670 */
[----:B0-----:R-:W-:Y:S02]  /*dfc0*/  IMAD.MOV.U32 R4, RZ, RZ, R24 ;  /* 0x000000ffff047224 */ /* 0x001fe400078e0018 */
[----:B------:R0:W-:Y:S01]  /*dfd0*/  LDGSTS.E.BYPASS.LTC128B.128 [R3+0x4400], desc[UR36][R10.64+0x80], !P3 ;  /* 0x044000800a037fae */ /* 0x0001e2000d901d64 */
[----:B------:R-:W-:Y:S01]  /*dfe0*/  ISETP.LT.OR P3, PT, R23, 0x41, !P0 ;  /* 0x000000411700780c */ /* 0x000fe20004761670 */
[----:B------:R-:W-:Y:S02]  /*dff0*/  IMAD.MOV.U32 R5, RZ, RZ, R19 ;  /* 0x000000ffff057224 */ /* 0x000fe400078e0013 */
[C---:B--2---:R-:W-:Y:S01]  /*e000*/  IMAD.WIDE.U32 R6, R27.reuse, 0x2, R6 ;  /* 0x000000021b067825 */ /* 0x044fe200078e0006 */
[----:B------:R-:W1:Y:S03]  /*e010*/  SHFL.IDX PT, R18, R18, 0x5, 0x181f ;  /* 0x00b81f0012127f89 */ /* 0x000e6600000e0000 */
[----:B------:R-:W-:Y:S01]  /*e020*/  IMAD.WIDE.U32 R4, R27, 0x2, R4 ;  /* 0x000000021b047825 */ /* 0x000fe200078e0004 */
[----:B------:R2:W-:Y:S01]  /*e030*/  LDGSTS.E.BYPASS.LTC128B.128 [R3+0x1c00], desc[UR36][R6.64], !P4 ;  /* 0x01c0000006037fae */ /* 0x0005e2000e101d64 */
[----:B0-----:R-:W-:-:S03]  /*e040*/  MOV R10, RZ ;  /* 0x000000ff000a7202 */ /* 0x001fc60000000f00 */
[----:B------:R2:W-:Y:S04]  /*e050*/  LDGSTS.E.BYPASS.LTC128B.128 [R3+0x4c00], desc[UR36][R6.64+0x80], !P5 ;  /* 0x04c0008006037fae */ /* 0x0005e8000e901d64 */
[----:B------:R2:W-:Y:S04]  /*e060*/  LDGSTS.E.BYPASS.LTC128B.128 [R3+0x2400], desc[UR36][R4.64], !P2 ;  /* 0x0240000004037fae */ /* 0x0005e8000d101d64 */
[----:B------:R2:W0:Y:S04]  /*e070*/  SHFL.IDX PT, R14, R17, 0x5, 0x181f ;  /* 0x00b81f00110e7f89 */ /* 0x00042800000e0000 */
[----:B------:R2:W-:Y:S02]  /*e080*/  LDGSTS.E.BYPASS.LTC128B.128 [R3+0x5400], desc[UR36][R4.64+0x80], !P3 ;  /* 0x0540008004037fae */ /* 0x0005e4000d901d64 */
.L_x_2354:
[C---:B------:R-:W-:Y:S01]  /*e090*/  ISETP.LT.OR P1, PT, R23.reuse, 0x51, P1 ;  /* 0x000000511700780c */ /* 0x040fe20000f21670 */
[----:B0-2---:R-:W-:Y:S01]  /*e0a0*/  IMAD.MOV.U32 R4, RZ, RZ, R14 ;  /* 0x000000ffff047224 */ /* 0x005fe200078e000e */
[----:B------:R-:W-:Y:S01]  /*e0b0*/  ISETP.LT.OR P0, PT, R23, 0x51, !P0 ;  /* 0x000000511700780c */ /* 0x000fe20004701670 */
[----:B-1----:R-:W-:Y:S02]  /*e0c0*/  IMAD.MOV.U32 R5, RZ, RZ, R18 ;  /* 0x000000ffff057224 */ /* 0x002fe400078e0012 */
        /* <DEDUP_REMOVED lines=8> */
.L_x_2262:
        /* <DEDUP_REMOVED lines=10> */
.L_x_2263:
[----:B------:R1:W-:Y:S02]  /*e1f0*/  SYNCS.ARRIVE.TRANS64.A1T0 RZ, [R0+URZ+0x2a850], RZ ;  /* 0x02a850ff00ff79a7 */ /* 0x0003e4000810003f */
[----:B-1----:R-:W-:-:S04]  /*e200*/  IADD3 R0, R8, 0x1, RZ ;  /* 0x0000000108007810 */ /* 0x002fc80007ffe0ff */
[----:B------:R-:W-:-:S04]  /*e210*/  ISETP.NE.AND P0, PT, R0, 0x2, PT ;  /* 0x000000020000780c */ /* 0x000fc80003f05270 */
[----:B0-----:R-:W-:Y:S02]  /*e220*/  SEL R4, RZ, 0x1, P0 ;  /* 0x00000001ff047807 */ /* 0x001fe40000000000 */
[----:B------:R-:W-:Y:S02]  /*e230*/  SEL R0, R0, RZ, P0 ;  /* 0x000000ff00007207 */ /* 0x000fe40000000000 */
[----:B------:R-:W-:-:S07]  /*e240*/  LOP3.LUT R9, R9, R4, RZ, 0x3c, !PT ;  /* 0x0000000409097212 */ /* 0x000fce00078e3cff */
.L_x_2229:
[----:B------:R-:W0:Y:S01]  /*e250*/  S2R R4, SR_CgaCtaId ;  /* 0x0000000000047919 */ /* 0x000e220000008800 */
[----:B------:R-:W-:Y:S02]  /*e260*/  MOV R3, 0x400 ;  /* 0x0000040000037802 */ /* 0x000fe40000000f00 */
[----:B------:R-:W-:Y:S02]  /*e270*/  SHF.L.U32 R10, R10, 0x1f, RZ ;  /* 0x0000001f0a0a7819 */ /* 0x000fe400000006ff */
[----:B0-----:R-:W-:-:S04]  /*e280*/  LEA R5, R4, R3, 0x18 ;  /* 0x0000000304057211 */ /* 0x001fc800078ec0ff */
[----:B------:R-:W0:Y:S02]  /*e290*/  SYNCS.PHASECHK.TRANS64.TRYWAIT P0, [R5+URZ+0x2a820], R10 ;  /* 0x02a8200a050075a7 */ /* 0x000e24000800017f */
[----:B0-----:R-:W-:Y:S05]  /*e2a0*/  @!P0 BRA `(.L_x_2264) ;  /* 0x0000003000388947 */ /* 0x001fea0003800000 */
.L_x_2355:
[----:B------:R-:W-:-:S03]  /*e2b0*/  UMOV UR4, 0xffffffff ;  /* 0xffffffff00047882 */ /* 0x000fc60000000000 */
[----:B------:R-:W-:Y:S05]  /*e2c0*/  BRA.DIV UR4, `(.L_x_2265) ;  /* 0x0000003204447947 */ /* 0x000fea000b800000 */
[----:B------:R1:W2:Y:S02]  /*e2d0*/  SHFL.IDX PT, R14, R16, RZ, 0x1f ;  /* 0x00001fff100e7589 */ /* 0x0002a400000e0000 */
.L_x_2358:
[----:B--2---:R-:W-:-:S13]  /*e2e0*/  ISETP.NE.AND P0, PT, R14, RZ, PT ;  /* 0x000000ff0e00720c */ /* 0x004fda0003f05270 */
[----:B------:R-:W-:Y:S05]  /*e2f0*/  @P0 BRA `(.L_x_2185) ;  /* 0x00000000008c0947 */ /* 0x000fea0003800000 */
[----:B------:R-:W-:-:S03]  /*e300*/  UMOV UR4, 0xffffffff ;  /* 0xffffffff00047882 */ /* 0x000fc60000000000 */
[----:B------:R-:W-:Y:S05]  /*e310*/  BRA.DIV UR4, `(.L_x_2266) ;  /* 0x0000003204587947 */ /* 0x000fea000b800000 */
[----:B------:R-:W-:-:S13]  /*e320*/  ELECT P6, URZ, PT ;  /* 0x00000000003f782f */ /* 0x000fda00038c0000 */
.L_x_2361:
[----:B------:R-:W-:Y:S05]  /*e330*/  @!P6 BRA `(.L_x_2185) ;  /* 0x00000000007ce947 */ /* 0x000fea0003800000 */
[----:B------:R-:W-:-:S13]  /*e340*/  R2UR UR4, R2 ;  /* 0x00000000020472ca */ /* 0x000fda00000e0000 */
[----:B------:R-:W-:-:S06]  /*e350*/  ULOP3.LUT UR4, UR4, 0x2, URZ, 0xfc, !UPT ;  /* 0x0000000204047892 */ /* 0x000fcc000f8efc3f */
[----:B------:R-:W-:-:S05]  /*e360*/  IMAD.U32 R3, RZ, RZ, UR4 ;  /* 0x00000004ff037e24 */ /* 0x000fca000f8e00ff */
[----:B------:R-:W-:-:S13]  /*e370*/  ISETP.NE.AND P0, PT, R3, 0x3, PT ;  /* 0x000000030300780c */ /* 0x000fda0003f05270 */
[----:B------:R-:W-:Y:S05]  /*e380*/  @!P0 BRA `(.L_x_2267) ;  /* 0x0000000000048947 */ /* 0x000fea0003800000 */
[----:B------:R-:W-:Y:S01]  /*e390*/  BPT.TRAP 0x1 ;  /* 0x000000040000795c */ /* 0x000fe20000300000 */
.L_x_2267:
[C---:B------:R-:W-:Y:S01]  /*e3a0*/  IMAD R6, R0.reuse, 0x8, R5 ;  /* 0x0000000800067824 */ /* 0x040fe200078e0205 */
[----:B------:R-:W-:Y:S02]  /*e3b0*/  SHF.L.U32 R3, R9, 0x1f, RZ ;  /* 0x0000001f09037819 */ /* 0x000fe400000006ff */
[----:B------:R-:W-:Y:S02]  /*e3c0*/  IADD3 R0, R0, 0x1, RZ ;  /* 0x0000000100007810 */ /* 0x000fe40007ffe0ff */
[----:B------:R-:W2:Y:S02]  /*e3d0*/  SYNCS.PHASECHK.TRANS64.TRYWAIT P1, [R6+URZ+0x2a840], R3 ;  /* 0x02a84003060075a7 */ /* 0x000ea4000802017f */
[----:B------:R-:W-:-:S04]  /*e3e0*/  ISETP.NE.AND P2, PT, R0, 0x2, PT ;  /* 0x000000020000780c */ /* 0x000fc80003f45270 */
[----:B------:R-:W-:Y:S01]  /*e3f0*/  SEL R4, RZ, 0x1, P2 ;  /* 0x00000001ff047807 */ /* 0x000fe20001000000 */
[----:B--2---:R-:W-:Y:S08]  /*e400*/  @!P1 BRA `(.L_x_2268) ;  /* 0x00000030003c9947 */ /* 0x004ff00003800000 */
.L_x_2362:
[----:B------:R-:W-:Y:S02]  /*e410*/  SEL R0, R0, RZ, P2 ;  /* 0x000000ff00007207 */ /* 0x000fe40001000000 */
[----:B------:R-:W-:Y:S01]  /*e420*/  LOP3.LUT R4, R9, R4, RZ, 0x3c, !PT ;  /* 0x0000000409047212 */ /* 0x000fe200078e3cff */
[----:B------:R-:W-:Y:S06]  /*e430*/  @!P0 BRA `(.L_x_2269) ;  /* 0x0000000000048947 */ /* 0x000fec0003800000 */
[----:B------:R-:W-:Y:S01]  /*e440*/  BPT.TRAP 0x1 ;  /* 0x000000040000795c */ /* 0x000fe20000300000 */
.L_x_2269:
[----:B0-----:R-:W-:Y:S01]  /*e450*/  IMAD R5, R0, 0x8, R5 ;  /* 0x0000000800057824 */ /* 0x001fe200078e0205 */
[----:B------:R-:W-:-:S04]  /*e460*/  SHF.L.U32 R0, R4, 0x1f, RZ ;  /* 0x0000001f04007819 */ /* 0x000fc800000006ff */
[----:B------:R-:W0:Y:S02]  /*e470*/  SYNCS.PHASECHK.TRANS64.TRYWAIT P1, [R5+URZ+0x2a840], R0 ;  /* 0x02a84000050075a7 */ /* 0x000e24000802017f */
[----:B0-----:R-:W-:Y:S05]  /*e480*/  @!P1 BRA `(.L_x_2270) ;  /* 0x0000003000309947 */ /* 0x001fea0003800000 */
.L_x_2363:
[----:B------:R-:W-:Y:S05]  /*e490*/  @!P0 BRA `(.L_x_2271) ;  /* 0x0000000000048947 */ /* 0x000fea0003800000 */
[----:B------:R-:W-:Y:S01]  /*e4a0*/  BPT.TRAP 0x1 ;  /* 0x000000040000795c */ /* 0x000fe20000300000 */
.L_x_2271:
[----:B------:R-:W3:Y:S02]  /*e4b0*/  SYNCS.PHASECHK.TRANS64.TRYWAIT P1, [R6+URZ+0x2a860], R3 ;  /* 0x02a86003060075a7 */ /* 0x000ee4000802017f */
[----:B---3--:R-:W-:Y:S05]  /*e4c0*/  @!P1 BRA `(.L_x_2272) ;  /* 0x0000003000349947 */ /* 0x008fea0003800000 */
.L_x_2364:
[----:B------:R-:W-:Y:S05]  /*e4d0*/  @!P0 BRA `(.L_x_2273) ;  /* 0x0000000000048947 */ /* 0x000fea0003800000 */
[----:B------:R-:W-:Y:S01]  /*e4e0*/  BPT.TRAP 0x1 ;  /* 0x000000040000795c */ /* 0x000fe20000300000 */
.L_x_2273:
[----:B----4-:R4:W0:Y:S02]  /*e4f0*/  SYNCS.PHASECHK.TRANS64.TRYWAIT P0, [R5+URZ+0x2a860], R0 ;  /* 0x02a86000050075a7 */ /* 0x010824000800017f */
[----:B0-----:R-:W-:Y:S05]  /*e500*/  @!P0 NANOSLEEP.SYNCS 0x989680 ;  /* 0x009896800000895d */ /* 0x001fea0003900000 */
[----:B------:R-:W0:Y:S02]  /*e510*/  @!P0 SYNCS.PHASECHK.TRANS64 P0, [R5+URZ+0x2a860], R0 ;  /* 0x02a86000050085a7 */ /* 0x000e24000800007f */
[----:B0-----:R-:W-:Y:S05]  /*e520*/  @!P0 BRA `(.L_x_2273) ;  /* 0xfffffffc00f08947 */ /* 0x001fea000383ffff */
.L_x_2185:
[----:B------:R-:W-:Y:S05]  /*e530*/  BSYNC B6 ;  /* 0x0000000000067941 */ /* 0x000fea0003800000 */
.L_x_2182:
[----:B------:R-:W-:Y:S05]  /*e540*/  EXIT ;  /* 0x000000000000794d */ /* 0x000fea0003800000 */
.L_x_2189:
[----:B-1----:R-:W-:-:S04]  /*e550*/  IMAD.U32 R3, RZ, RZ, UR39 ;  /* 0x00000027ff037e24 */ /* 0x002fc8000f8e00ff */
[----:B------:R1:W2:Y:S03]  /*e560*/  SYNCS.PHASECHK.TRANS64.TRYWAIT P0, [R3+URZ+0x2a800], R0 ;  /* 0x02a80000030075a7 */ /* 0x0002a6000800017f */
[----:B--2---:R-:W-:Y:S05]  /*e570*/  @!P0 NANOSLEEP.SYNCS 0x989680 ;  /* 0x009896800000895d */ /* 0x004fea0003900000 */
[----:B------:R-:W2:Y:S02]  /*e580*/  @!P0 SYNCS.PHASECHK.TRANS64 P0, [R3+URZ+0x2a800], R0 ;  /* 0x02a80000030085a7 */ /* 0x000ea4000800007f */
[----:B--2---:R-:W-:Y:S05]  /*e590*/  @!P0 BRA `(.L_x_2189) ;  /* 0xfffffffc00ec8947 */ /* 0x004fea000383ffff */
[----:B------:R-:W-:Y:S05]  /*e5a0*/  BRA `(.L_x_2274) ;  /* 0xffffff2c003c7947 */ /* 0x000fea000383ffff */
.L_x_2193:
[----:B--2---:R-:W-:-:S04]  /*e5b0*/  MOV R3, UR39 ;  /* 0x0000002700037c02 */ /* 0x004fc80008000f00 */
[----:B------:R2:W3:Y:S03]  /*e5c0*/  SYNCS.PHASECHK.TRANS64.TRYWAIT P1, [R3+URZ+0x2a830], R0 ;  /* 0x02a83000030075a7 */ /* 0x0004e6000802017f */
[----:B---3--:R-:W-:Y:S05]  /*e5d0*/  @!P1 NANOSLEEP.SYNCS 0x989680 ;  /* 0x009896800000995d */ /* 0x008fea0003900000 */
[----:B------:R-:W3:Y:S02]  /*e5e0*/  @!P1 SYNCS.PHASECHK.TRANS64 P1, [R3+URZ+0x2a830], R0 ;  /* 0x02a83000030095a7 */ /* 0x000ee4000802007f */
[----:B---3--:R-:W-:Y:S05]  /*e5f0*/  @!P1 BRA `(.L_x_2193) ;  /* 0xfffffffc00ec9947 */ /* 0x008fea000383ffff */
[----:B------:R-:W-:Y:S05]  /*e600*/  BRA `(.L_x_2192) ;  /* 0xffffff2c005c7947 */ /* 0x000fea000383ffff */
.L_x_2199:
[----:B-1----:R-:W-:-:S04]  /*e610*/  IMAD.U32 R12, RZ, RZ, UR7 ;  /* 0x00000007ff0c7e24 */ /* 0x002fc8000f8e00ff */
[----:B------:R1:W2:Y:S03]  /*e620*/  SYNCS.PHASECHK.TRANS64.TRYWAIT P1, [R12+URZ+0x2a830], R11 ;  /* 0x02a8300b0c0075a7 */ /* 0x0002a6000802017f */
[----:B--2---:R-:W-:Y:S05]  /*e630*/  @!P1 NANOSLEEP.SYNCS 0x989680 ;  /* 0x009896800000995d */ /* 0x004fea0003900000 */
[----:B------:R-:W2:Y:S02]  /*e640*/  @!P1 SYNCS.PHASECHK.TRANS64 P1, [R12+URZ+0x2a830], R11 ;  /* 0x02a8300b0c0095a7 */ /* 0x000ea4000802007f */
[----:B--2---:R-:W-:Y:S05]  /*e650*/  @!P1 BRA `(.L_x_2199) ;  /* 0xfffffffc00ec9947 */ /* 0x004fea000383ffff */
[----:B------:R-:W-:Y:S05]  /*e660*/  BRA `(.L_x_2198) ;  /* 0xffffff5400547947 */ /* 0x000fea000383ffff */
.L_x_2203:
[----:B---3--:R-:W-:-:S04]  /*e670*/  IMAD.U32 R6, RZ, RZ, UR10 ;  /* 0x0000000aff067e24 */ /* 0x008fc8000f8e00ff */
[----:B------:R3:W4:Y:S03]  /*e680*/  SYNCS.PHASECHK.TRANS64.TRYWAIT P1, [R6+URZ+0x2a850], R5 ;  /* 0x02a85005060075a7 */ /* 0x000726000802017f */
[----:B----4-:R-:W-:Y:S05]  /*e690*/  @!P1 NANOSLEEP.SYNCS 0x989680 ;  /* 0x009896800000995d */ /* 0x010fea0003900000 */
[----:B------:R-:W4:Y:S02]  /*e6a0*/  @!P1 SYNCS.PHASECHK.TRANS64 P1, [R6+URZ+0x2a850], R5 ;  /* 0x02a85005060095a7 */ /* 0x000f24000802007f */
[----:B----4-:R-:W-:Y:S05]  /*e6b0*/  @!P1 BRA `(.L_x_2203) ;  /* 0xfffffffc00ec9947 */ /* 0x010fea000383ffff */
[----:B------:R-:W-:Y:S05]  /*e6c0*/  BRA `(.L_x_2202) ;  /* 0xffffff5c00607947 */ /* 0x000fea000383ffff */
.L_x_2211:
[----:B-1----:R-:W-:-:S04]  /*e6d0*/  MOV R12, UR38 ;  /* 0x00000026000c7c02 */ /* 0x002fc80008000f00 */
[----:B------:R1:W2:Y:S03]  /*e6e0*/  SYNCS.PHASECHK.TRANS64.TRYWAIT P1, [R12+URZ+0x2a830], R11 ;  /* 0x02a8300b0c0075a7 */ /* 0x0002a6000802017f */
[----:B--2---:R-:W-:Y:S05]  /*e6f0*/  @!P1 NANOSLEEP.SYNCS 0x989680 ;  /* 0x009896800000995d */ /* 0x004fea0003900000 */
[----:B------:R-:W2:Y:S02]  /*e700*/  @!P1 SYNCS.PHASECHK.TRANS64 P1, [R12+URZ+0x2a830], R11 ;  /* 0x02a8300b0c0095a7 */ /* 0x000ea4000802007f */
[----:B--2---:R-:W-:Y:S05]  /*e710*/  @!P1 BRA `(.L_x_2211) ;  /* 0xfffffffc00ec9947 */ /* 0x004fea000383ffff */
[----:B------:R-:W-:Y:S05]  /*e720*/  BRA `(.L_x_2210) ;  /* 0xffffff7c00707947 */ /* 0x000fea000383ffff */
.L_x_2215:
[----:B---3--:R-:W-:-:S04]  /*e730*/  IMAD.U32 R6, RZ, RZ, UR5 ;  /* 0x00000005ff067e24 */ /* 0x008fc8000f8e00ff */
[----:B------:R3:W4:Y:S03]  /*e740*/  SYNCS.PHASECHK.TRANS64.TRYWAIT P1, [R6+URZ+0x2a850], R5 ;  /* 0x02a85005060075a7 */ /* 0x000726000802017f */
[----:B----4-:R-:W-:Y:S05]  /*e750*/  @!P1 NANOSLEEP.SYNCS 0x989680 ;  /* 0x009896800000995d */ /* 0x010fea0003900000 */
[----:B------:R-:W4:Y:S02]  /*e760*/  @!P1 SYNCS.PHASECHK.TRANS64 P1, [R6+URZ+0x2a850], R5 ;  /* 0x02a85005060095a7 */ /* 0x000f24000802007f */
[----:B----4-:R-:W-:Y:S05]  /*e770*/  @!P1 BRA `(.L_x_2215) ;  /* 0xfffffffc00ec9947 */ /* 0x010fea000383ffff */
[----:B------:R-:W-:Y:S05]  /*e780*/  BRA `(.L_x_2214) ;  /* 0xffffff84007c7947 */ /* 0x000fea000383ffff */
.L_x_2222:
[----:B-1----:R-:W-:-:S04]  /*e790*/  IMAD.U32 R5, RZ, RZ, UR5 ;  /* 0x00000005ff057e24 */ /* 0x002fc8000f8e00ff */
[----:B------:R1:W2:Y:S03]  /*e7a0*/  SYNCS.PHASECHK.TRANS64.TRYWAIT P1, [R5+URZ+0x2a850], R0 ;  /* 0x02a85000050075a7 */ /* 0x0002a6000802017f */
[----:B--2---:R-:W-:Y:S05]  /*e7b0*/  @!P1 NANOSLEEP.SYNCS 0x989680 ;  /* 0x009896800000995d */ /* 0x004fea0003900000 */
[----:B------:R-:W2:Y:S02]  /*e7c0*/  @!P1 SYNCS.PHASECHK.TRANS64 P1, [R5+URZ+0x2a850], R0 ;  /* 0x02a85000050095a7 */ /* 0x000ea4000802007f */
[----:B--2---:R-:W-:Y:S05]  /*e7d0*/  @!P1 BRA `(.L_x_2222) ;  /* 0xfffffffc00ec9947 */ /* 0x004fea000383ffff */
[----:B------:R-:W-:Y:S05]  /*e7e0*/  BRA `(.L_x_2221) ;  /* 0xffffffa000807947 */ /* 0x000fea000383ffff */
.L_x_2234:
[----:B------:R-:W-:Y:S01]  /*e7f0*/  MOV R13, R16 ;  /* 0x00000010000d7202 */ /* 0x000fe20000000f00 */
[----:B------:R-:W-:Y:S01]  /*e800*/  IMAD.MOV.U32 R12, RZ, RZ, RZ ;  /* 0x000000ffff0c7224 */ /* 0x000fe200078e00ff */
[----:B------:R-:W-:Y:S01]  /*e810*/  MOV R15, 0xffffffff ;  /* 0xffffffff000f7802 */ /* 0x000fe20000000f00 */
[----:B------:R-:W-:-:S07]  /*e820*/  IMAD.MOV.U32 R11, RZ, RZ, 0x1f ;  /* 0x0000001fff0b7424 */ /* 0x000fce00078e00ff */
[----:B-----5:R-:W-:Y:S05]  /*e830*/  WARPSYNC.COLLECTIVE R15, `(.L_x_2275) ;  /* 0x000000000f087348 */ /* 0x020fea0003c00000 */
[----:B------:R0:W1:Y:S02]  /*e840*/  SHFL.IDX P6, R14, R13, R12, R11 ;  /* 0x0000000c0d0e7389 */ /* 0x00006400000c000b */
[----:B01---5:R-:W-:Y:S01]  /*e850*/  ENDCOLLECTIVE ;  /* 0x000000000000791b */ /* 0x023fe20003800000 */
.L_x_2275:
[----:B------:R-:W-:Y:S05]  /*e860*/  BRA `(.L_x_2276) ;  /* 0xffffffcc00b07947 */ /* 0x000fea000383ffff */
.L_x_2236:
[----:B0-----:R-:W-:-:S04]  /*e870*/  IMAD.U32 R5, RZ, RZ, UR46 ;  /* 0x0000002eff057e24 */ /* 0x001fc8000f8e00ff */
[----:B------:R0:W1:Y:S03]  /*e880*/  SYNCS.PHASECHK.TRANS64.TRYWAIT P0, [R5+URZ+0x2a840], R4 ;  /* 0x02a84004050075a7 */ /* 0x000066000800017f */
[----:B-1----:R-:W-:Y:S05]  /*e890*/  @!P0 NANOSLEEP.SYNCS 0x989680 ;  /* 0x009896800000895d */ /* 0x002fea0003900000 */
[----:B------:R-:W1:Y:S02]  /*e8a0*/  @!P0 SYNCS.PHASECHK.TRANS64 P0, [R5+URZ+0x2a840], R4 ;  /* 0x02a84004050085a7 */ /* 0x000e64000800007f */
[----:B-1----:R-:W-:Y:S05]  /*e8b0*/  @!P0 BRA `(.L_x_2236) ;  /* 0xfffffffc00ec8947 */ /* 0x002fea000383ffff */
[----:B------:R-:W-:Y:S05]  /*e8c0*/  BRA `(.L_x_2277) ;  /* 0xffffffd000c07947 */ /* 0x000fea000383ffff */
.L_x_2237:
[----:B------:R-:W-:Y:S01]  /*e8d0*/  BSSY B0, `(.L_x_2278) ;  /* 0x0000008000007945 */ /* 0x000fe20003800000 */
[----:B------:R-:W-:Y:S01]  /*e8e0*/  IMAD.MOV.U32 R13, RZ, RZ, R3 ;  /* 0x000000ffff0d7224 */ /* 0x000fe200078e0003 */
[----:B------:R-:W-:Y:S01]  /*e8f0*/  MOV R12, RZ ;  /* 0x000000ff000c7202 */ /* 0x000fe20000000f00 */
[----:B------:R-:W-:Y:S02]  /*e900*/  IMAD.MOV.U32 R11, RZ, RZ, 0x181f ;  /* 0x0000181fff0b7424 */ /* 0x000fe400078e00ff */
[----:B------:R-:W-:-:S07]  /*e910*/  IMAD.MOV.U32 R15, RZ, RZ, -0x1 ;  /* 0xffffffffff0f7424 */ /* 0x000fce00078e00ff */
[----:B------:R-:W-:Y:S05]  /*e920*/  WARPSYNC.COLLECTIVE R15, `(.L_x_2279) ;  /* 0x000000000f087348 */ /* 0x000fea0003c00000 */
[----:B------:R0:W1:Y:S02]  /*e930*/  SHFL.IDX P6, R14, R13, R12, R11 ;  /* 0x0000000c0d0e7389 */ /* 0x00006400000c000b */
[----:B01----:R-:W-:Y:S01]  /*e940*/  ENDCOLLECTIVE ;  /* 0x000000000000791b */ /* 0x003fe20003800000 */
.L_x_2279:
[----:B------:R-:W-:Y:S05]  /*e950*/  BSYNC B0 ;  /* 0x0000000000007941 */ /* 0x000fea0003800000 */
.L_x_2278:
[----:B------:R-:W-:Y:S01]  /*e960*/  IMAD.MOV.U32 R13, RZ, RZ, R0 ;  /* 0x000000ffff0d7224 */ /* 0x000fe200078e0000 */
[----:B------:R-:W-:Y:S01]  /*e970*/  MOV R11, 0x181f ;  /* 0x0000181f000b7802 */ /* 0x000fe20000000f00 */
[----:B------:R-:W-:Y:S01]  /*e980*/  IMAD.MOV.U32 R12, RZ, RZ, RZ ;  /* 0x000000ffff0c7224 */ /* 0x000fe200078e00ff */
[----:B------:R-:W-:Y:S01]  /*e990*/  MOV R5, R14 ;  /* 0x0000000e00057202 */ /* 0x000fe20000000f00 */
[----:B------:R-:W-:Y:S01]  /*e9a0*/  IMAD.MOV.U32 R15, RZ, RZ, -0x1 ;  /* 0xffffffffff0f7424 */ /* 0x000fe200078e00ff */
[----:B------:R-:W-:-:S07]  /*e9b0*/  @P0 LEA R19, R37, UR46, 0x1 ;  /* 0x0000002e25130c11 */ /* 0x000fce000f8e08ff */
[----:B------:R-:W-:Y:S05]  /*e9c0*/  WARPSYNC.COLLECTIVE R15, `(.L_x_2280) ;  /* 0x000000000f087348 */ /* 0x000fea0003c00000 */
[----:B------:R0:W1:Y:S02]  /*e9d0*/  SHFL.IDX P6, R14, R13, R12, R11 ;  /* 0x0000000c0d0e7389 */ /* 0x00006400000c000b */
[----:B01----:R-:W-:Y:S01]  /*e9e0*/  ENDCOLLECTIVE ;  /* 0x000000000000791b */ /* 0x003fe20003800000 */
.L_x_2280:
[----:B------:R-:W-:Y:S01]  /*e9f0*/  MOV R13, R3 ;  /* 0x00000003000d7202 */ /* 0x000fe20000000f00 */
[----:B------:R-:W-:Y:S02]  /*ea00*/  IMAD.MOV.U32 R12, RZ, RZ, 0x1 ;  /* 0x00000001ff0c7424 */ /* 0x000fe400078e00ff */
[----:B------:R-:W-:-:S07]  /*ea10*/  IMAD.MOV.U32 R4, RZ, RZ, R14 ;  /* 0x000000ffff047224 */ /* 0x000fce00078e000e */
[----:B------:R-:W-:Y:S05]  /*ea20*/  WARPSYNC.COLLECTIVE R15, `(.L_x_2281) ;  /* 0x000000000f087348 */ /* 0x000fea0003c00000 */
[----:B------:R0:W1:Y:S02]  /*ea30*/  SHFL.IDX P6, R14, R13, R12, R11 ;  /* 0x0000000c0d0e7389 */ /* 0x00006400000c000b */
[----:B01----:R-:W-:Y:S01]  /*ea40*/  ENDCOLLECTIVE ;  /* 0x000000000000791b */ /* 0x003fe20003800000 */
.L_x_2281:
        /* <DEDUP_REMOVED lines=13> */
.L_x_2282:
[----:B------:R-:W-:Y:S01]  /*eb20*/  IMAD.MOV.U32 R5, RZ, RZ, R7 ;  /* 0x000000ffff057224 */ /* 0x000fe200078e0007 */
[----:B------:R-:W-:Y:S02]  /*eb30*/  @P0 LEA R20, R37, UR46, 0x1 ;  /* 0x0000002e25140c11 */ /* 0x000fe4000f8e08ff */
[----:B------:R-:W-:Y:S01]  /*eb40*/  MOV R13, R3 ;  /* 0x00000003000d7202 */ /* 0x000fe20000000f00 */
[----:B------:R-:W-:Y:S02]  /*eb50*/  IMAD.MOV.U32 R12, RZ, RZ, 0x2 ;  /* 0x00000002ff0c7424 */ /* 0x000fe400078e00ff */
[----:B------:R-:W-:-:S07]  /*eb60*/  IMAD.MOV.U32 R4, RZ, RZ, R14 ;  /* 0x000000ffff047224 */ /* 0x000fce00078e000e */
[----:B------:R-:W-:Y:S05]  /*eb70*/  WARPSYNC.COLLECTIVE R15, `(.L_x_2283) ;  /* 0x000000000f087348 */ /* 0x000fea0003c00000 */
[----:B------:R0:W1:Y:S02]  /*eb80*/  SHFL.IDX P6, R14, R13, R12, R11 ;  /* 0x0000000c0d0e7389 */ /* 0x00006400000c000b */
[----:B01----:R-:W-:Y:S01]  /*eb90*/  ENDCOLLECTIVE ;  /* 0x000000000000791b */ /* 0x003fe20003800000 */
.L_x_2283:
        /* <DEDUP_REMOVED lines=13> */
.L_x_2284:
[----:B------:R-:W-:Y:S01]  /*ec70*/  MOV R5, R10 ;  /* 0x0000000a00057202 */ /* 0x000fe20000000f00 */
[----:B------:R-:W-:Y:S02]  /*ec80*/  IMAD.MOV.U32 R13, RZ, RZ, R3 ;  /* 0x000000ffff0d7224 */ /* 0x000fe400078e0003 */
[----:B------:R-:W-:Y:S02]  /*ec90*/  IMAD.MOV.U32 R12, RZ, RZ, 0x3 ;  /* 0x00000003ff0c7424 */ /* 0x000fe400078e00ff */
[----:B------:R-:W-:-:S07]  /*eca0*/  IMAD.MOV.U32 R21, RZ, RZ, R14 ;  /* 0x000000ffff157224 */ /* 0x000fce00078e000e */
[----:B------:R-:W-:Y:S05]  /*ecb0*/  WARPSYNC.COLLECTIVE R15, `(.L_x_2285) ;  /* 0x000000000f087348 */ /* 0x000fea0003c00000 */
[----:B------:R0:W1:Y:S02]  /*ecc0*/  SHFL.IDX P6, R14, R13, R12, R11 ;  /* 0x0000000c0d0e7389 */ /* 0x00006400000c000b */
[----:B01----:R-:W-:Y:S01]  /*ecd0*/  ENDCOLLECTIVE ;  /* 0x000000000000791b */ /* 0x003fe20003800000 */
.L_x_2285:
[----:B------:R-:W-:Y:S01]  /*ece0*/  IMAD.MOV.U32 R4, RZ, RZ, R21 ;  /* 0x000000ffff047224 */ /* 0x000fe200078e0015 */
[----:B------:R-:W-:-:S03]  /*ecf0*/  @P0 LEA R21, R37, UR46, 0x1 ;  /* 0x0000002e25150c11 */ /* 0x000fc6000f8e08ff */
        /* <DEDUP_REMOVED lines=8> */
[----:B------:R-:W-:Y:S02]  /*ed80*/  ISETP.GE.AND P0, PT, R6, 0x31, PT ;  /* 0x000000310600780c */ /* 0x000fe40003f06270 */
[----:B------:R-:W-:-:S11]  /*ed90*/  MOV R7, R14 ;  /* 0x0000000e00077202 */ /* 0x000fd60000000f00 */
[----:B0-----:R-:W-:Y:S05]  /*eda0*/  WARPSYNC.COLLECTIVE R15, `(.L_x_2286) ;  /* 0x000000000f087348 */ /* 0x001fea0003c00000 */
[----:B------:R1:W2:Y:S02]  /*edb0*/  SHFL.IDX P6, R14, R13, R12, R11 ;  /* 0x0000000c0d0e7389 */ /* 0x0002a400000c000b */
[----:B012---:R-:W-:Y:S01]  /*edc0*/  ENDCOLLECTIVE ;  /* 0x000000000000791b */ /* 0x007fe20003800000 */
.L_x_2286:
[----:B------:R-:W-:Y:S02]  /*edd0*/  MOV R5, R7 ;  /* 0x0000000700057202 */ /* 0x000fe40000000f00 */
[----:B------:R-:W-:Y:S01]  /*ede0*/  @P0 LEA R7, R37, UR46, 0x1 ;  /* 0x0000002e25070c11 */ /* 0x000fe2000f8e08ff */
[----:B------:R-:W-:Y:S02]  /*edf0*/  IMAD.MOV.U32 R13, RZ, RZ, R3 ;  /* 0x000000ffff0d7224 */ /* 0x000fe400078e0003 */
[----:B------:R-:W-:Y:S02]  /*ee00*/  IMAD.MOV.U32 R12, RZ, RZ, 0x4 ;  /* 0x00000004ff0c7424 */ /* 0x000fe400078e00ff */
[----:B------:R-:W-:-:S07]  /*ee10*/  IMAD.MOV.U32 R4, RZ, RZ, R14 ;  /* 0x000000ffff047224 */ /* 0x000fce00078e000e */
[----:B------:R-:W-:Y:S05]  /*ee20*/  WARPSYNC.COLLECTIVE R15, `(.L_x_2287) ;  /* 0x000000000f087348 */ /* 0x000fea0003c00000 */
[----:B------:R0:W1:Y:S02]  /*ee30*/  SHFL.IDX P6, R14, R13, R12, R11 ;  /* 0x0000000c0d0e7389 */ /* 0x00006400000c000b */
[----:B01----:R-:W-:Y:S01]  /*ee40*/  ENDCOLLECTIVE ;  /* 0x000000000000791b */ /* 0x003fe20003800000 */
.L_x_2287:
        /* <DEDUP_REMOVED lines=13> */
.L_x_2288:
[----:B------:R-:W-:Y:S02]  /*ef20*/  IMAD.MOV.U32 R5, RZ, RZ, R10 ;  /* 0x000000ffff057224 */ /* 0x000fe400078e000a */
[----:B------:R-:W-:Y:S01]  /*ef30*/  IMAD.MOV.U32 R13, RZ, RZ, R3 ;  /* 0x000000ffff0d7224 */ /* 0x000fe200078e0003 */
[----:B------:R-:W-:Y:S01]  /*ef40*/  MOV R12, 0x5 ;  /* 0x00000005000c7802 */ /* 0x000fe20000000f00 */
[----:B------:R-:W-:-:S07]  /*ef50*/  IMAD.MOV.U32 R19, RZ, RZ, R14 ;  /* 0x000000ffff137224 */ /* 0x000fce00078e000e */
[----:B------:R-:W-:Y:S05]  /*ef60*/  WARPSYNC.COLLECTIVE R15, `(.L_x_2289) ;  /* 0x000000000f087348 */ /* 0x000fea0003c00000 */
[----:B------:R0:W1:Y:S02]  /*ef70*/  SHFL.IDX P6, R14, R13, R12, R11 ;  /* 0x0000000c0d0e7389 */ /* 0x00006400000c000b */
[----:B01----:R-:W-:Y:S01]  /*ef80*/  ENDCOLLECTIVE ;  /* 0x000000000000791b */ /* 0x003fe20003800000 */
.L_x_2289:
[----:B------:R-:W-:Y:S02]  /*ef90*/  MOV R4, R19 ;  /* 0x0000001300047202 */ /* 0x000fe40000000f00 */
        /* <DEDUP_REMOVED lines=9> */
[----:B------:R-:W-:-:S07]  /*f030*/  IMAD.MOV.U32 R3, RZ, RZ, R14 ;  /* 0x000000ffff037224 */ /* 0x000fce00078e000e */
[----:B0-----:R-:W-:Y:S05]  /*f040*/  WARPSYNC.COLLECTIVE R15, `(.L_x_2290) ;  /* 0x000000000f087348 */ /* 0x001fea0003c00000 */
[----:B------:R1:W2:Y:S02]  /*f050*/  SHFL.IDX P6, R14, R13, R12, R11 ;  /* 0x0000000c0d0e7389 */ /* 0x0002a400000c000b */
[----:B012---:R-:W-:Y:S01]  /*f060*/  ENDCOLLECTIVE ;  /* 0x000000000000791b */ /* 0x007fe20003800000 */
.L_x_2290:
[----:B------:R-:W-:Y:S05]  /*f070*/  BRA `(.L_x_2291) ;  /* 0xffffffd000207947 */ /* 0x000fea000383ffff */
.L_x_2240:
[----:B------:R-:W-:Y:S01]  /*f080*/  MOV R13, R0 ;  /* 0x00000000000d7202 */ /* 0x000fe20000000f00 */
[----:B------:R-:W-:Y:S01]  /*f090*/  IMAD.MOV.U32 R12, RZ, RZ, RZ ;  /* 0x000000ffff0c7224 */ /* 0x000fe200078e00ff */
[----:B------:R-:W-:Y:S01]  /*f0a0*/  MOV R15, 0xffffffff ;  /* 0xffffffff000f7802 */ /* 0x000fe20000000f00 */
[----:B------:R-:W-:Y:S02]  /*f0b0*/  IMAD.MOV.U32 R11, RZ, RZ, 0x181f ;  /* 0x0000181fff0b7424 */ /* 0x000fe400078e00ff */
[----:B------:R-:W-:-:S07]  /*f0c0*/  IMAD.U32 R10, RZ, RZ, UR48 ;  /* 0x00000030ff0a7e24 */ /* 0x000fce000f8e00ff */
[----:B------:R-:W-:Y:S05]  /*f0d0*/  WARPSYNC.COLLECTIVE R15, `(.L_x_2292) ;  /* 0x000000000f087348 */ /* 0x000fea0003c00000 */
[----:B------:R0:W1:Y:S02]  /*f0e0*/  SHFL.IDX P6, R14, R13, R12, R11 ;  /* 0x0000000c0d0e7389 */ /* 0x00006400000c000b */
[----:B01----:R-:W-:Y:S01]  /*f0f0*/  ENDCOLLECTIVE ;  /* 0x000000000000791b */ /* 0x003fe20003800000 */
.L_x_2292:
[----:B------:R-:W-:-:S05]  /*f100*/  IMAD R7, R10, 0x80, R23 ;  /* 0x000000800a077824 */ /* 0x000fca00078e0217 */
[----:B------:R-:W-:Y:S01]  /*f110*/  IADD3 R9, R7, 0x10, RZ ;  /* 0x0000001007097810 */ /* 0x000fe20007ffe0ff */
[----:B------:R-:W-:Y:S02]  /*f120*/  IMAD.MOV.U32 R13, RZ, RZ, R3 ;  /* 0x000000ffff0d7224 */ /* 0x000fe400078e0003 */
[----:B------:R-:W-:-:S07]  /*f130*/  IMAD.MOV.U32 R5, RZ, RZ, R14 ;  /* 0x000000ffff057224 */ /* 0x000fce00078e000e */
[----:B------:R-:W-:Y:S05]  /*f140*/  WARPSYNC.COLLECTIVE R15, `(.L_x_2293) ;  /* 0x000000000f087348 */ /* 0x000fea0003c00000 */
[----:B------:R0:W1:Y:S02]  /*f150*/  SHFL.IDX P6, R14, R13, R12, R11 ;  /* 0x0000000c0d0e7389 */ /* 0x00006400000c000b */
[----:B01----:R-:W-:Y:S01]  /*f160*/  ENDCOLLECTIVE ;  /* 0x000000000000791b */ /* 0x003fe20003800000 */
.L_x_2293:
[----:B------:R-:W-:Y:S02]  /*f170*/  ULDC UR4, c[0x0][0x288] ;  /* 0x0000a20000047ab9 */ /* 0x000fe40000000800 */
[----:B------:R-:W-:-:S05]  /*f180*/  IMAD R6, R8, UR4, RZ ;  /* 0x0000000408067c24 */ /* 0x000fca000f8e02ff */
[----:B------:R-:W-:Y:S01]  /*f190*/  ISETP.GE.AND P1, PT, R7, R6, PT ;  /* 0x000000060700720c */ /* 0x000fe20003f26270 */
[----:B------:R-:W-:Y:S02]  /*f1a0*/  IMAD.MOV.U32 R13, RZ, RZ, R0 ;  /* 0x000000ffff0d7224 */ /* 0x000fe400078e0000 */
[----:B------:R-:W-:-:S10]  /*f1b0*/  IMAD.MOV.U32 R12, RZ, RZ, 0x1 ;  /* 0x00000001ff0c7424 */ /* 0x000fd400078e00ff */
[----:B------:R-:W-:Y:S02]  /*f1c0*/  @!P1 LEA R19, R37, UR46, 0x1 ;  /* 0x0000002e25139c11 */ /* 0x000fe4000f8e08ff */
[----:B------:R-:W-:-:S07]  /*f1d0*/  MOV R4, R14 ;  /* 0x0000000e00047202 */ /* 0x000fce0000000f00 */
[----:B------:R-:W-:Y:S05]  /*f1e0*/  WARPSYNC.COLLECTIVE R15, `(.L_x_2294) ;  /* 0x000000000f087348 */ /* 0x000fea0003c00000 */
[----:B------:R0:W1:Y:S02]  /*f1f0*/  SHFL.IDX P6, R14, R13, R12, R11 ;  /* 0x0000000c0d0e7389 */ /* 0x00006400000c000b */
[----:B01----:R-:W-:Y:S01]  /*f200*/  ENDCOLLECTIVE ;  /* 0x000000000000791b */ /* 0x003fe20003800000 */
.L_x_2294:
        /* <DEDUP_REMOVED lines=13> */
.L_x_2295:
[----:B------:R-:W-:Y:S02]  /*f2e0*/  MOV R5, R8 ;  /* 0x0000000800057202 */ /* 0x000fe40000000f00 */
[----:B------:R-:W-:Y:S01]  /*f2f0*/  @!P1 LEA R21, R37, UR46, 0x1 ;  /* 0x0000002e25159c11 */ /* 0x000fe2000f8e08ff */
[----:B------:R-:W-:Y:S01]  /*f300*/  IMAD.MOV.U32 R13, RZ, RZ, R0 ;  /* 0x000000ffff0d7224 */ /* 0x000fe200078e0000 */
[----:B------:R-:W-:Y:S01]  /*f310*/  MOV R12, 0x2 ;  /* 0x00000002000c7802 */ /* 0x000fe20000000f00 */
[----:B------:R-:W-:-:S07]  /*f320*/  IMAD.MOV.U32 R4, RZ, RZ, R14 ;  /* 0x000000ffff047224 */ /* 0x000fce00078e000e */
[----:B------:R-:W-:Y:S05]  /*f330*/  WARPSYNC.COLLECTIVE R15, `(.L_x_2296) ;  /* 0x000000000f087348 */ /* 0x000fea0003c00000 */
[----:B------:R0:W1:Y:S02]  /*f340*/  SHFL.IDX P6, R14, R13, R12, R11 ;  /* 0x0000000c0d0e7389 */ /* 0x00006400000c000b */
[----:B01----:R-:W-:Y:S01]  /*f350*/  ENDCOLLECTIVE ;  /* 0x000000000000791b */ /* 0x003fe20003800000 */
.L_x_2296:
[----:B------:R-:W-:-:S04]  /*f360*/  @!P1 IMAD.WIDE.U32 R8, R27, 0x2, R4 ;  /* 0x000000021b089825 */ /* 0x000fc800078e0004 */
[----:B------:R-:W-:Y:S01]  /*f370*/  VIADD R5, R7, 0x20 ;  /* 0x0000002007057836 */ /* 0x000fe20000000000 */
        /* <DEDUP_REMOVED lines=12> */
.L_x_2297:
[----:B------:R-:W-:Y:S01]  /*f440*/  VIADD R9, R7, 0x30 ;  /* 0x0000003007097836 */ /* 0x000fe20000000000 */
[----:B------:R-:W-:Y:S01]  /*f450*/  @!P1 LEA R19, R37, UR46, 0x1 ;  /* 0x0000002e25139c11 */ /* 0x000fe2000f8e08ff */
[----:B------:R-:W-:Y:S01]  /*f460*/  IMAD.MOV.U32 R13, RZ, RZ, R0 ;  /* 0x000000ffff0d7224 */ /* 0x000fe200078e0000 */
[----:B------:R-:W-:Y:S02]  /*f470*/  MOV R12, 0x3 ;  /* 0x00000003000c7802 */ /* 0x000fe40000000f00 */
[----:B------:R-:W-:-:S07]  /*f480*/  MOV R4, R14 ;  /* 0x0000000e00047202 */ /* 0x000fce0000000f00 */
[----:B------:R-:W-:Y:S05]  /*f490*/  WARPSYNC.COLLECTIVE R15, `(.L_x_2298) ;  /* 0x000000000f087348 */ /* 0x000fea0003c00000 */
[----:B------:R0:W1:Y:S02]  /*f4a0*/  SHFL.IDX P6, R14, R13, R12, R11 ;  /* 0x0000000c0d0e7389 */ /* 0x00006400000c000b */
[----:B01----:R-:W-:Y:S01]  /*f4b0*/  ENDCOLLECTIVE ;  /* 0x000000000000791b */ /* 0x003fe20003800000 */
.L_x_2298:
        /* <DEDUP_REMOVED lines=13> */
.L_x_2299:
[----:B------:R-:W-:Y:S01]  /*f590*/  IMAD.MOV.U32 R5, RZ, RZ, R8 ;  /* 0x000000ffff057224 */ /* 0x000fe200078e0008 */
[----:B------:R-:W-:Y:S02]  /*f5a0*/  @!P1 LEA R21, R37, UR46, 0x1 ;  /* 0x0000002e25159c11 */ /* 0x000fe4000f8e08ff */
[----:B------:R-:W-:Y:S01]  /*f5b0*/  MOV R13, R0 ;  /* 0x00000000000d7202 */ /* 0x000fe20000000f00 */
[----:B------:R-:W-:Y:S01]  /*f5c0*/  IMAD.MOV.U32 R12, RZ, RZ, 0x4 ;  /* 0x00000004ff0c7424 */ /* 0x000fe200078e00ff */
[----:B------:R-:W-:-:S07]  /*f5d0*/  MOV R4, R14 ;  /* 0x0000000e00047202 */ /* 0x000fce0000000f00 */
[----:B------:R-:W-:Y:S05]  /*f5e0*/  WARPSYNC.COLLECTIVE R15, `(.L_x_2300) ;  /* 0x000000000f087348 */ /* 0x000fea0003c00000 */
[----:B------:R0:W1:Y:S02]  /*f5f0*/  SHFL.IDX P6, R14, R13, R12, R11 ;  /* 0x0000000c0d0e7389 */ /* 0x00006400000c000b */
[----:B01----:R-:W-:Y:S01]  /*f600*/  ENDCOLLECTIVE ;  /* 0x000000000000791b */ /* 0x003fe20003800000 */
.L_x_2300:
[----:B------:R-:W-:-:S04]  /*f610*/  @!P1 IMAD.WIDE.U32 R8, R27, 0x2, R4 ;  /* 0x000000021b089825 */ /* 0x000fc800078e0004 */
[----:B------:R-:W-:Y:S01]  /*f620*/  VIADD R5, R7, 0x40 ;  /* 0x0000004007057836 */ /* 0x000fe20000000000 */
[----:B------:R-:W-:Y:S01]  /*f630*/  @!PT LDS RZ, [RZ] ;  /* 0x00000000fffff984 */ /* 0x000fe20000000800 */
[----:B------:R-:W-:Y:S01]  /*f640*/  @!PT LDS RZ, [RZ] ;  /* 0x00000000fffff984 */ /* 0x000fe20000000800 */
[----:B------:R-:W-:Y:S01]  /*f650*/  @!PT LDS RZ, [RZ] ;  /* 0x00000000fffff984 */ /* 0x000fe20000000800 */
[----:B------:R0:W-:Y:S04]  /*f660*/  @!P1 LDGSTS.E.BYPASS.LTC128B.128 [R21+0xdc00], desc[UR36][R8.64], !P3 ;  /* 0x0dc0000008159fae */ /* 0x0001e8000d901d64 */
[----:B------:R0:W-:Y:S01]  /*f670*/  @!P1 LDGSTS.E.BYPASS.LTC128B.128 [R21+0x11c00], desc[UR36][R8.64+0x80], !P2 ;  /* 0x11c0008008159fae */ /* 0x0001e2000d101d64 */
[----:B------:R-:W-:-:S03]  /*f680*/  MOV R13, R3 ;  /* 0x00000003000d7202 */ /* 0x000fc60000000f00 */
[----:B------:R0:W-:Y:S01]  /*f690*/  @!P1 LDGSTS.E.BYPASS.LTC128B.128 [R21+0x15c00], desc[UR36][R8.64+0x100], !P0 ;  /* 0x15c0010008159fae */ /* 0x0001e2000c101d64 */
[----:B------:R-:W-:Y:S01]  /*f6a0*/  ISETP.GE.AND P1, PT, R5, R6, PT ;  /* 0x000000060500720c */ /* 0x000fe20003f26270 */
[----:B------:R-:W-:-:S12]  /*f6b0*/  IMAD.MOV.U32 R5, RZ, RZ, R14 ;  /* 0x000000ffff057224 */ /* 0x000fd800078e000e */
[----:B0-----:R-:W-:Y:S05]  /*f6c0*/  WARPSYNC.COLLECTIVE R15, `(.L_x_2301) ;  /* 0x000000000f087348 */ /* 0x001fea0003c00000 */
[----:B------:R1:W2:Y:S02]  /*f6d0*/  SHFL.IDX P6, R14, R13, R12, R11 ;  /* 0x0000000c0d0e7389 */ /* 0x0002a400000c000b */
[----:B012---:R-:W-:Y:S01]  /*f6e0*/  ENDCOLLECTIVE ;  /* 0x000000000000791b */ /* 0x007fe20003800000 */
.L_x_2301:
        /* <DEDUP_REMOVED lines=8> */
.L_x_2302:
        /* <DEDUP_REMOVED lines=13> */
.L_x_2303:
[----:B------:R-:W-:Y:S02]  /*f840*/  MOV R5, R8 ;  /* 0x0000000800057202 */ /* 0x000fe40000000f00 */
[----:B------:R-:W-:Y:S02]  /*f850*/  @!P1 LEA R21, R37, UR46, 0x1 ;  /* 0x0000002e25159c11 */ /* 0x000fe4000f8e08ff */
[----:B------:R-:W-:Y:S01]  /*f860*/  MOV R13, R0 ;  /* 0x00000000000d7202 */ /* 0x000fe20000000f00 */
[----:B------:R-:W-:Y:S02]  /*f870*/  IMAD.MOV.U32 R12, RZ, RZ, 0x6 ;  /* 0x00000006ff0c7424 */ /* 0x000fe400078e00ff */
[----:B------:R-:W-:-:S07]  /*f880*/  IMAD.MOV.U32 R4, RZ, RZ, R14 ;  /* 0x000000ffff047224 */ /* 0x000fce00078e000e */
[----:B------:R-:W-:Y:S05]  /*f890*/  WARPSYNC.COLLECTIVE R15, `(.L_x_2304) ;  /* 0x000000000f087348 */ /* 0x000fea0003c00000 */
[----:B------:R0:W1:Y:S02]  /*f8a0*/  SHFL.IDX P6, R14, R13, R12, R11 ;  /* 0x0000000c0d0e7389 */ /* 0x00006400000c000b */
[----:B01----:R-:W-:Y:S01]  /*f8b0*/  ENDCOLLECTIVE ;  /* 0x000000000000791b */ /* 0x003fe20003800000 */
.L_x_2304:
        /* <DEDUP_REMOVED lines=14> */
.L_x_2305:
[----:B------:R-:W-:Y:S01]  /*f9a0*/  @!P1 LEA R19, R37, UR46, 0x1 ;  /* 0x0000002e25139c11 */ /* 0x000fe2000f8e08ff */
[----:B------:R-:W-:Y:S01]  /*f9b0*/  IMAD.MOV.U32 R13, RZ, RZ, R0 ;  /* 0x000000ffff0d7224 */ /* 0x000fe200078e0000 */
[----:B------:R-:W-:Y:S02]  /*f9c0*/  MOV R12, 0x7 ;  /* 0x00000007000c7802 */ /* 0x000fe40000000f00 */
[----:B------:R-:W-:-:S07]  /*f9d0*/  MOV R4, R14 ;  /* 0x0000000e00047202 */ /* 0x000fce0000000f00 */
[----:B------:R-:W-:Y:S05]  /*f9e0*/  WARPSYNC.COLLECTIVE R15, `(.L_x_2306) ;  /* 0x000000000f087348 */ /* 0x000fea0003c00000 */
[----:B------:R0:W1:Y:S02]  /*f9f0*/  SHFL.IDX P6, R14, R13, R12, R11 ;  /* 0x0000000c0d0e7389 */ /* 0x00006400000c000b */
[----:B01----:R-:W-:Y:S01]  /*fa00*/  ENDCOLLECTIVE ;  /* 0x000000000000791b */ /* 0x003fe20003800000 */
.L_x_2306:
        /* <DEDUP_REMOVED lines=12> */
.L_x_2307:
[----:B------:R-:W-:Y:S05]  /*fad0*/  BRA `(.L_x_2308) ;  /* 0xffffffd0001c7947 */ /* 0x000fea000383ffff */
.L_x_2243:
[----:B0-----:R-:W-:-:S04]  /*fae0*/  IMAD.U32 R3, RZ, RZ, UR46 ;  /* 0x0000002eff037e24 */ /* 0x001fc8000f8e00ff */
[----:B------:R0:W1:Y:S03]  /*faf0*/  SYNCS.PHASECHK.TRANS64.TRYWAIT P0, [R3+URZ+0x2a820], R0 ;  /* 0x02a82000030075a7 */ /* 0x000066000800017f */
[----:B-1----:R-:W-:Y:S05]  /*fb00*/  @!P0 NANOSLEEP.SYNCS 0x989680 ;  /* 0x009896800000895d */ /* 0x002fea0003900000 */
[----:B------:R-:W1:Y:S02]  /*fb10*/  @!P0 SYNCS.PHASECHK.TRANS64 P0, [R3+URZ+0x2a820], R0 ;  /* 0x02a82000030085a7 */ /* 0x000e64000800007f */
[----:B-1----:R-:W-:Y:S05]  /*fb20*/  @!P0 BRA `(.L_x_2243) ;  /* 0xfffffffc00ec8947 */ /* 0x002fea000383ffff */
[----:B------:R-:W-:Y:S05]  /*fb30*/  BRA `(.L_x_2309) ;  /* 0xffffffd000647947 */ /* 0x000fea000383ffff */
.L_x_2247:
[----:B0-----:R0:W1:Y:S02]  /*fb40*/  SYNCS.PHASECHK.TRANS64.TRYWAIT P0, [R26+URZ+0x2a840], R3 ;  /* 0x02a840031a0075a7 */ /* 0x001064000800017f */
[----:B-1----:R-:W-:Y:S05]  /*fb50*/  @!P0 NANOSLEEP.SYNCS 0x989680 ;  /* 0x009896800000895d */ /* 0x002fea0003900000 */
[----:B------:R-:W1:Y:S02]  /*fb60*/  @!P0 SYNCS.PHASECHK.TRANS64 P0, [R26+URZ+0x2a840], R3 ;  /* 0x02a840031a0085a7 */ /* 0x000e64000800007f */
[----:B-1----:R-:W-:Y:S05]  /*fb70*/  @!P0 BRA `(.L_x_2247) ;  /* 0xfffffffc00f08947 */ /* 0x002fea000383ffff */
[----:B------:R-:W-:Y:S05]  /*fb80*/  BRA `(.L_x_2310) ;  /* 0xffffffd4002c7947 */ /* 0x000fea000383ffff */
.L_x_2248:
        /* <DEDUP_REMOVED lines=8> */
.L_x_2312:
[----:B------:R-:W-:Y:S05]  /*fc10*/  BSYNC B1 ;  /* 0x0000000000017941 */ /* 0x000fea0003800000 */
.L_x_2311:
        /* <DEDUP_REMOVED lines=9> */
.L_x_2313:
[----:B------:R-:W-:Y:S01]  /*fcb0*/  MOV R13, R0 ;  /* 0x00000000000d7202 */ /* 0x000fe20000000f00 */
[----:B------:R-:W-:Y:S01]  /*fcc0*/  IMAD.MOV.U32 R12, RZ, RZ, 0x1 ;  /* 0x00000001ff0c7424 */ /* 0x000fe200078e00ff */
[----:B------:R-:W-:-:S05]  /*fcd0*/  IADD3 R14, P0, R14, R20, RZ ;  /* 0x000000140e0e7210 */ /* 0x000fca0007f1e0ff */
[----:B------:R-:W-:-:S05]  /*fce0*/  IMAD.X R15, RZ, RZ, R4, P0 ;  /* 0x000000ffff0f7224 */ /* 0x000fca00000e0604 */
[----:B------:R-:W-:Y:S01]  /*fcf0*/  @!PT LDS RZ, [RZ] ;  /* 0x00000000fffff984 */ /* 0x000fe20000000800 */
[----:B------:R-:W-:Y:S01]  /*fd00*/  @!PT LDS RZ, [RZ] ;  /* 0x00000000fffff984 */ /* 0x000fe20000000800 */
[----:B------:R-:W-:Y:S01]  /*fd10*/  @!PT LDS RZ, [RZ] ;  /* 0x00000000fffff984 */ /* 0x000fe20000000800 */
[----:B------:R-:W-:Y:S04]  /*fd20*/  LDGSTS.E.BYPASS.LTC128B.128 [R5+0x18400], desc[UR36][R14.64], !P3 ;  /* 0x184000000e057fae */ /* 0x000fe8000d901d64 */
[----:B------:R-:W-:Y:S04]  /*fd30*/  LDGSTS.E.BYPASS.LTC128B.128 [R5+0x1b400], desc[UR36][R14.64+0x80], !P2 ;  /* 0x1b4000800e057fae */ /* 0x000fe8000d101d64 */
[----:B------:R0:W-:Y:S02]  /*fd40*/  LDGSTS.E.BYPASS.LTC128B.128 [R5+0x1e400], desc[UR36][R14.64+0x100], !P1 ;  /* 0x1e4001000e057fae */ /* 0x0001e4000c901d64 */
[----:B0-----:R-:W-:-:S07]  /*fd50*/  MOV R15, 0xffffffff ;  /* 0xffffffff000f7802 */ /* 0x001fce0000000f00 */
[----:B------:R-:W-:Y:S05]  /*fd60*/  WARPSYNC.COLLECTIVE R15, `(.L_x_2314) ;  /* 0x000000000f087348 */ /* 0x000fea0003c00000 */
[----:B------:R0:W1:Y:S02]  /*fd70*/  SHFL.IDX P6, R14, R13, R12, R11 ;  /* 0x0000000c0d0e7389 */ /* 0x00006400000c000b */
[----:B01----:R-:W-:Y:S01]  /*fd80*/  ENDCOLLECTIVE ;  /* 0x000000000000791b */ /* 0x003fe20003800000 */
.L_x_2314:
[----:B------:R-:W-:Y:S01]  /*fd90*/  MOV R13, R3 ;  /* 0x00000003000d7202 */ /* 0x000fe20000000f00 */
[----:B------:R-:W-:-:S07]  /*fda0*/  IMAD.MOV.U32 R4, RZ, RZ, R14 ;  /* 0x000000ffff047224 */ /* 0x000fce00078e000e */
[----:B------:R-:W-:Y:S05]  /*fdb0*/  WARPSYNC.COLLECTIVE R15, `(.L_x_2315) ;  /* 0x000000000f087348 */ /* 0x000fea0003c00000 */
[----:B------:R0:W1:Y:S02]  /*fdc0*/  SHFL.IDX P6, R14, R13, R12, R11 ;  /* 0x0000000c0d0e7389 */ /* 0x00006400000c000b */
[----:B01----:R-:W-:Y:S01]  /*fdd0*/  ENDCOLLECTIVE ;  /* 0x000000000000791b */ /* 0x003fe20003800000 */
.L_x_2315:
        /* <DEDUP_REMOVED lines=14> */
.L_x_2316:
[----:B------:R-:W-:Y:S01]  /*fec0*/  MOV R13, R3 ;  /* 0x00000003000d7202 */ /* 0x000fe20000000f00 */
[----:B------:R-:W-:-:S07]  /*fed0*/  IMAD.MOV.U32 R31, RZ, RZ, R14 ;  /* 0x000000ffff1f7224 */ /* 0x000fce00078e000e */
[----:B------:R-:W-:Y:S05]  /*fee0*/  WARPSYNC.COLLECTIVE R15, `(.L_x_2317) ;  /* 0x000000000f087348 */ /* 0x000fea0003c00000 */
[----:B------:R0:W1:Y:S02]  /*fef0*/  SHFL.IDX P6, R14, R13, R12, R11 ;  /* 0x0000000c0d0e7389 */ /* 0x00006400000c000b */
[----:B01----:R-:W-:Y:S01]  /*ff00*/  ENDCOLLECTIVE ;  /* 0x000000000000791b */ /* 0x003fe20003800000 */
.L_x_2317:
[----:B------:R-:W-:Y:S01]  /*ff10*/  IMAD.MOV.U32 R13, RZ, RZ, R0 ;  /* 0x000000ffff0d7224 */ /* 0x000fe200078e0000 */
[----:B------:R-:W-:Y:S01]  /*ff20*/  MOV R12, 0x3 ;  /* 0x00000003000c7802 */ /* 0x000fe20000000f00 */
[----:B------:R-:W-:-:S05]  /*ff30*/  IMAD.MOV.U32 R11, RZ, RZ, R14 ;  /* 0x000000ffff0b7224 */ /* 0x000fca00078e000e */
[----:B------:R-:W-:Y:S01]  /*ff40*/  IADD3 R14, P0, R11, R20, RZ ;  /* 0x000000140b0e7210 */ /* 0x000fe20007f1e0ff */
[----:B------:R-:W-:-:S03]  /*ff50*/  IMAD.MOV.U32 R11, RZ, RZ, 0x181f ;  /* 0x0000181fff0b7424 */ /* 0x000fc600078e00ff */
[----:B------:R-:W-:-:S05]  /*ff60*/  IADD3.X R15, RZ, R31, RZ, P0, !PT ;  /* 0x0000001fff0f7210 */ /* 0x000fca00007fe4ff */
        /* <DEDUP_REMOVED lines=10> */
.L_x_2318:
[----:B------:R-:W-:Y:S01]  /*10010*/  MOV R13, R3 ;  /* 0x00000003000d7202 */ /* 0x000fe20000000f00 */
[----:B------:R-:W-:-:S07]  /*10020*/  IMAD.MOV.U32 R31, RZ, RZ, R14 ;  /* 0x000000ffff1f7224 */ /* 0x000fce00078e000e */
[----:B------:R-:W-:Y:S05]  /*10030*/  WARPSYNC.COLLECTIVE R15, `(.L_x_2319) ;  /* 0x000000000f087348 */ /* 0x000fea0003c00000 */
[----:B------:R0:W1:Y:S02]  /*10040*/  SHFL.IDX P6, R14, R13, R12, R11 ;  /* 0x0000000c0d0e7389 */ /* 0x00006400000c000b */
[----:B01----:R-:W-:Y:S01]  /*10050*/  ENDCOLLECTIVE ;  /* 0x000000000000791b */ /* 0x003fe20003800000 */
.L_x_2319:
        /* <DEDUP_REMOVED lines=16> */
.L_x_2320:
[----:B------:R-:W-:Y:S01]  /*10160*/  MOV R13, R3 ;  /* 0x00000003000d7202 */ /* 0x000fe20000000f00 */
[----:B------:R-:W-:-:S07]  /*10170*/  IMAD.MOV.U32 R4, RZ, RZ, R14 ;  /* 0x000000ffff047224 */ /* 0x000fce00078e000e */
[----:B------:R-:W-:Y:S05]  /*10180*/  WARPSYNC.COLLECTIVE R15, `(.L_x_2321) ;  /* 0x000000000f087348 */ /* 0x000fea0003c00000 */
[----:B------:R0:W1:Y:S02]  /*10190*/  SHFL.IDX P6, R14, R13, R12, R11 ;  /* 0x0000000c0d0e7389 */ /* 0x00006400000c000b */
[----:B01----:R-:W-:Y:S01]  /*101a0*/  ENDCOLLECTIVE ;  /* 0x000000000000791b */ /* 0x003fe20003800000 */
.L_x_2321:
        /* <DEDUP_REMOVED lines=14> */
.L_x_2322:
[----:B------:R-:W-:Y:S01]  /*10290*/  MOV R13, R3 ;  /* 0x00000003000d7202 */ /* 0x000fe20000000f00 */
[----:B------:R-:W-:-:S07]  /*102a0*/  IMAD.MOV.U32 R0, RZ, RZ, R14 ;  /* 0x000000ffff007224 */ /* 0x000fce00078e000e */
[----:B------:R-:W-:Y:S05]  /*102b0*/  WARPSYNC.COLLECTIVE R15, `(.L_x_2323) ;  /* 0x000000000f087348 */ /* 0x000fea0003c00000 */
[----:B------:R0:W1:Y:S02]  /*102c0*/  SHFL.IDX P6, R14, R13, R12, R11 ;  /* 0x0000000c0d0e7389 */ /* 0x00006400000c000b */
[----:B01----:R-:W-:Y:S01]  /*102d0*/  ENDCOLLECTIVE ;  /* 0x000000000000791b */ /* 0x003fe20003800000 */
.L_x_2323:
[----:B------:R-:W-:Y:S01]  /*102e0*/  IMAD.MOV.U32 R3, RZ, RZ, R14 ;  /* 0x000000ffff037224 */ /* 0x000fe200078e000e */
[----:B------:R-:W-:Y:S06]  /*102f0*/  BRA `(.L_x_2324) ;  /* 0xffffffd000687947 */ /* 0x000fec000383ffff */
.L_x_2253:
[----:B--2---:R2:W3:Y:S02]  /*10300*/  SYNCS.PHASECHK.TRANS64.TRYWAIT P0, [R0+URZ+0x2a860], R3 ;  /* 0x02a86003000075a7 */ /* 0x0044e4000800017f */
[----:B---3--:R-:W-:Y:S05]  /*10310*/  @!P0 NANOSLEEP.SYNCS 0x989680 ;  /* 0x009896800000895d */ /* 0x008fea0003900000 */
[----:B------:R-:W3:Y:S02]  /*10320*/  @!P0 SYNCS.PHASECHK.TRANS64 P0, [R0+URZ+0x2a860], R3 ;  /* 0x02a86003000085a7 */ /* 0x000ee4000800007f */
[----:B---3--:R-:W-:Y:S05]  /*10330*/  @!P0 BRA `(.L_x_2253) ;  /* 0xfffffffc00f08947 */ /* 0x008fea000383ffff */
[----:B------:R-:W-:Y:S05]  /*10340*/  BRA `(.L_x_2325) ;  /* 0xffffffd000c47947 */ /* 0x000fea000383ffff */
.L_x_2254:
[----:B------:R-:W-:Y:S01]  /*10350*/  BSSY B1, `(.L_x_2326) ;  /* 0x0000008000017945 */ /* 0x000fe20003800000 */
[----:B0-----:R-:W-:Y:S01]  /*10360*/  MOV R13, R18 ;  /* 0x00000012000d7202 */ /* 0x001fe20000000f00 */
[----:B------:R-:W-:Y:S01]  /*10370*/  IMAD.MOV.U32 R12, RZ, RZ, RZ ;  /* 0x000000ffff0c7224 */ /* 0x000fe200078e00ff */
[----:B------:R-:W-:Y:S01]  /*10380*/  MOV R11, 0x181f ;  /* 0x0000181f000b7802 */ /* 0x000fe20000000f00 */
[----:B------:R-:W-:-:S07]  /*10390*/  IMAD.MOV.U32 R15, RZ, RZ, -0x1 ;  /* 0xffffffffff0f7424 */ /* 0x000fce00078e00ff */
[----:B-12---:R-:W-:Y:S05]  /*103a0*/  WARPSYNC.COLLECTIVE R15, `(.L_x_2327) ;  /* 0x000000000f087348 */ /* 0x006fea0003c00000 */
[----:B------:R0:W3:Y:S02]  /*103b0*/  SHFL.IDX P6, R14, R13, R12, R11 ;  /* 0x0000000c0d0e7389 */ /* 0x0000e400000c000b */
[----:B0123--:R-:W-:Y:S01]  /*103c0*/  ENDCOLLECTIVE ;  /* 0x000000000000791b */ /* 0x00ffe20003800000 */
.L_x_2327:
[----:B------:R-:W-:Y:S05]  /*103d0*/  BSYNC B1 ;  /* 0x0000000000017941 */ /* 0x000fea0003800000 */
.L_x_2326:
[----:B------:R-:W-:Y:S01]  /*103e0*/  IMAD.MOV.U32 R13, RZ, RZ, R17 ;  /* 0x000000ffff0d7224 */ /* 0x000fe200078e0011 */
[----:B------:R-:W-:Y:S01]  /*103f0*/  MOV R12, RZ ;  /* 0x000000ff000c7202 */ /* 0x000fe20000000f00 */
[----:B------:R-:W-:Y:S01]  /*10400*/  IMAD.MOV.U32 R11, RZ, RZ, 0x181f ;  /* 0x0000181fff0b7424 */ /* 0x000fe200078e00ff */
[----:B------:R-:W-:Y:S02]  /*10410*/  MOV R15, 0xffffffff ;  /* 0xffffffff000f7802 */ /* 0x000fe40000000f00 */
[----:B------:R-:W-:-:S07]  /*10420*/  MOV R3, R14 ;  /* 0x0000000e00037202 */ /* 0x000fce0000000f00 */
[----:B------:R-:W-:Y:S05]  /*10430*/  WARPSYNC.COLLECTIVE R15, `(.L_x_2328) ;  /* 0x000000000f087348 */ /* 0x000fea0003c00000 */
[----:B------:R0:W1:Y:S02]  /*10440*/  SHFL.IDX P6, R14, R13, R12, R11 ;  /* 0x0000000c0d0e7389 */ /* 0x00006400000c000b */
[----:B01----:R-:W-:Y:S01]  /*10450*/  ENDCOLLECTIVE ;  /* 0x000000000000791b */ /* 0x003fe20003800000 */
.L_x_2328:
[----:B------:R-:W-:Y:S01]  /*10460*/  MOV R13, R18 ;  /* 0x00000012000d7202 */ /* 0x000fe20000000f00 */
[----:B------:R-:W-:Y:S01]  /*10470*/  IMAD.MOV.U32 R12, RZ, RZ, 0x1 ;  /* 0x00000001ff0c7424 */ /* 0x000fe200078e00ff */
[----:B------:R-:W-:-:S13]  /*10480*/  IADD3 R4, P1, R14, R20, RZ ;  /* 0x000000140e047210 */ /* 0x000fda0007f3e0ff */
[----:B------:R-:W-:Y:S05]  /*10490*/  WARPSYNC.COLLECTIVE R15, `(.L_x_2329) ;  /* 0x000000000f087348 */ /* 0x000fea0003c00000 */
[----:B------:R0:W1:Y:S02]  /*104a0*/  SHFL.IDX P6, R14, R13, R12, R11 ;  /* 0x0000000c0d0e7389 */ /* 0x00006400000c000b */
[----:B01----:R-:W-:Y:S01]  /*104b0*/  ENDCOLLECTIVE ;  /* 0x000000000000791b */ /* 0x003fe20003800000 */
.L_x_2329:
[----:B------:R-:W-:Y:S01]  /*104c0*/  IMAD.X R5, RZ, RZ, R3, P1 ;  /* 0x000000ffff057224 */ /* 0x000fe200008e0603 */
[----:B------:R-:W-:Y:S02]  /*104d0*/  LOP3.LUT P1, RZ, R32, 0x1, RZ, 0xc0, !PT ;  /* 0x0000000120ff7812 */ /* 0x000fe4000782c0ff */
[----:B------:R-:W-:Y:S02]  /*104e0*/  LEA R3, R10, UR46, 0x1 ;  /* 0x0000002e0a037c11 */ /* 0x000fe4000f8e08ff */
        /* <DEDUP_REMOVED lines=11> */
.L_x_2330:
        /* <DEDUP_REMOVED lines=10> */
.L_x_2331:
        /* <DEDUP_REMOVED lines=12> */
.L_x_2332:
        /* <DEDUP_REMOVED lines=10> */
.L_x_2333:
        /* <DEDUP_REMOVED lines=12> */
.L_x_2334:
        /* <DEDUP_REMOVED lines=10> */
.L_x_2335:
        /* <DEDUP_REMOVED lines=12> */
.L_x_2336:
        /* <DEDUP_REMOVED lines=10> */
.L_x_2337:
        /* <DEDUP_REMOVED lines=12> */
.L_x_2338:
[----:B------:R-:W-:Y:S01]  /*10b20*/  @!PT LDS RZ, [RZ] ;  /* 0x00000000fffff984 */ /* 0x000fe20000000800 */
[----:B------:R-:W-:Y:S01]  /*10b30*/  @!PT LDS RZ, [RZ] ;  /* 0x00000000fffff984 */ /* 0x000fe20000000800 */
[----:B------:R-:W-:Y:S01]  /*10b40*/  @!PT LDS RZ, [RZ] ;  /* 0x00000000fffff984 */ /* 0x000fe20000000800 */
[----:B------:R0:W-:Y:S01]  /*10b50*/  LDGSTS.E.BYPASS.LTC128B.128 [R3+0x5400], desc[UR36][R4.64+0x80], !P2 ;  /* 0x0540008004037fae */ /* 0x0001e2000d101d64 */
[----:B------:R-:W-:Y:S05]  /*10b60*/  BRA `(.L_x_2339) ;  /* 0xffffffcc00807947 */ /* 0x000fea000383ffff */
.L_x_2260:
[----:B0-----:R0:W2:Y:S02]  /*10b70*/  SYNCS.PHASECHK.TRANS64.TRYWAIT P0, [R0+URZ+0x2a860], R3 ;  /* 0x02a86003000075a7 */ /* 0x0010a4000800017f */
[----:B--2---:R-:W-:Y:S05]  /*10b80*/  @!P0 NANOSLEEP.SYNCS 0x989680 ;  /* 0x009896800000895d */ /* 0x004fea0003900000 */
[----:B------:R-:W2:Y:S02]  /*10b90*/  @!P0 SYNCS.PHASECHK.TRANS64 P0, [R0+URZ+0x2a860], R3 ;  /* 0x02a86003000085a7 */ /* 0x000ea4000800007f */
[----:B--2---:R-:W-:Y:S05]  /*10ba0*/  @!P0 BRA `(.L_x_2260) ;  /* 0xfffffffc00f08947 */ /* 0x004fea000383ffff */
[----:B------:R-:W-:Y:S05]  /*10bb0*/  BRA `(.L_x_2340) ;  /* 0xffffffd000687947 */ /* 0x000fea000383ffff */
.L_x_2261:
        /* <DEDUP_REMOVED lines=8> */
.L_x_2342:
[----:B------:R-:W-:Y:S05]  /*10c40*/  BSYNC B0 ;  /* 0x0000000000007941 */ /* 0x000fea0003800000 */
.L_x_2341:
        /* <DEDUP_REMOVED lines=9> */
.L_x_2343:
        /* <DEDUP_REMOVED lines=11> */
.L_x_2344:
        /* <DEDUP_REMOVED lines=13> */
.L_x_2345:
[----:B------:R-:W-:Y:S01]  /*10e60*/  IMAD.MOV.U32 R5, RZ, RZ, R6 ;  /* 0x000000ffff057224 */ /* 0x000fe200078e0006 */
[----:B------:R-:W-:Y:S01]  /*10e70*/  MOV R13, R18 ;  /* 0x00000012000d7202 */ /* 0x000fe20000000f00 */
[----:B------:R-:W-:Y:S01]  /*10e80*/  IMAD.MOV.U32 R12, RZ, RZ, 0x2 ;  /* 0x00000002ff0c7424 */ /* 0x000fe200078e00ff */
[----:B------:R-:W-:-:S07]  /*10e90*/  MOV R4, R14 ;  /* 0x0000000e00047202 */ /* 0x000fce0000000f00 */
[----:B------:R-:W-:Y:S05]  /*10ea0*/  WARPSYNC.COLLECTIVE R15, `(.L_x_2346) ;  /* 0x000000000f087348 */ /* 0x000fea0003c00000 */
[----:B------:R0:W1:Y:S02]  /*10eb0*/  SHFL.IDX P6, R14, R13, R12, R11 ;  /* 0x0000000c0d0e7389 */ /* 0x00006400000c000b */
[----:B01----:R-:W-:Y:S01]  /*10ec0*/  ENDCOLLECTIVE ;  /* 0x000000000000791b */ /* 0x003fe20003800000 */
.L_x_2346:
        /* <DEDUP_REMOVED lines=13> */
.L_x_2347:
[----:B------:R-:W-:Y:S01]  /*10fa0*/  MOV R5, R20 ;  /* 0x0000001400057202 */ /* 0x000fe20000000f00 */
[----:B------:R-:W-:Y:S01]  /*10fb0*/  IMAD.MOV.U32 R13, RZ, RZ, R18 ;  /* 0x000000ffff0d7224 */ /* 0x000fe200078e0012 */
[----:B------:R-:W-:Y:S02]  /*10fc0*/  MOV R12, 0x3 ;  /* 0x00000003000c7802 */ /* 0x000fe40000000f00 */
[----:B------:R-:W-:-:S07]  /*10fd0*/  MOV R10, R14 ;  /* 0x0000000e000a7202 */ /* 0x000fce0000000f00 */
[----:B------:R-:W-:Y:S05]  /*10fe0*/  WARPSYNC.COLLECTIVE R15, `(.L_x_2348) ;  /* 0x000000000f087348 */ /* 0x000fea0003c00000 */
[----:B------:R0:W1:Y:S02]  /*10ff0*/  SHFL.IDX P6, R14, R13, R12, R11 ;  /* 0x0000000c0d0e7389 */ /* 0x00006400000c000b */
[----:B01----:R-:W-:Y:S01]  /*11000*/  ENDCOLLECTIVE ;  /* 0x000000000000791b */ /* 0x003fe20003800000 */
.L_x_2348:
[----:B------:R-:W-:Y:S02]  /*11010*/  IMAD.MOV.U32 R4, RZ, RZ, R10 ;  /* 0x000000ffff047224 */ /* 0x000fe400078e000a */
[----:B------:R-:W-:Y:S02]  /*11020*/  IMAD.MOV.U32 R10, RZ, RZ, RZ ;  /* 0x000000ffff0a7224 */ /* 0x000fe400078e00ff */
        /* <DEDUP_REMOVED lines=13> */
.L_x_2349:
[----:B------:R-:W-:Y:S01]  /*11100*/  IMAD.MOV.U32 R5, RZ, RZ, R7 ;  /* 0x000000ffff057224 */ /* 0x000fe200078e0007 */
[----:B------:R-:W-:Y:S01]  /*11110*/  MOV R13, R18 ;  /* 0x00000012000d7202 */ /* 0x000fe20000000f00 */
[----:B------:R-:W-:Y:S02]  /*11120*/  IMAD.MOV.U32 R12, RZ, RZ, 0x4 ;  /* 0x00000004ff0c7424 */ /* 0x000fe400078e00ff */
[----:B------:R-:W-:-:S07]  /*11130*/  IMAD.MOV.U32 R22, RZ, RZ, R14 ;  /* 0x000000ffff167224 */ /* 0x000fce00078e000e */
[----:B------:R-:W-:Y:S05]  /*11140*/  WARPSYNC.COLLECTIVE R15, `(.L_x_2350) ;  /* 0x000000000f087348 */ /* 0x000fea0003c00000 */
[----:B------:R0:W1:Y:S02]  /*11150*/  SHFL.IDX P6, R14, R13, R12, R11 ;  /* 0x0000000c0d0e7389 */ /* 0x00006400000c000b */
[----:B01----:R-:W-:Y:S01]  /*11160*/  ENDCOLLECTIVE ;  /* 0x000000000000791b */ /* 0x003fe20003800000 */
.L_x_2350:
        /* <DEDUP_REMOVED lines=14> */
.L_x_2351:
[----:B------:R-:W-:Y:S01]  /*11250*/  MOV R5, R19 ;  /* 0x0000001300057202 */ /* 0x000fe20000000f00 */
[----:B------:R-:W-:Y:S01]  /*11260*/  IMAD.MOV.U32 R13, RZ, RZ, R18 ;  /* 0x000000ffff0d7224 */ /* 0x000fe200078e0012 */
[----:B------:R-:W-:Y:S02]  /*11270*/  MOV R12, 0x5 ;  /* 0x00000005000c7802 */ /* 0x000fe40000000f00 */
[----:B------:R-:W-:-:S07]  /*11280*/  MOV R24, R14 ;  /* 0x0000000e00187202 */ /* 0x000fce0000000f00 */
[----:B------:R-:W-:Y:S05]  /*11290*/  WARPSYNC.COLLECTIVE R15, `(.L_x_2352) ;  /* 0x000000000f087348 */ /* 0x000fea0003c00000 */
[----:B------:R0:W1:Y:S02]  /*112a0*/  SHFL.IDX P6, R14, R13, R12, R11 ;  /* 0x0000000c0d0e7389 */ /* 0x00006400000c000b */
[----:B01----:R-:W-:Y:S01]  /*112b0*/  ENDCOLLECTIVE ;  /* 0x000000000000791b */ /* 0x003fe20003800000 */
.L_x_2352:
        /* <DEDUP_REMOVED lines=12> */
.L_x_2353:
[----:B------:R-:W-:Y:S05]  /*11380*/  BRA `(.L_x_2354) ;  /* 0xffffffcc00407947 */ /* 0x000fea000383ffff */
.L_x_2264:
[----:B0-----:R0:W1:Y:S02]  /*11390*/  SYNCS.PHASECHK.TRANS64.TRYWAIT P0, [R5+URZ+0x2a820], R10 ;  /* 0x02a8200a050075a7 */ /* 0x001064000800017f */
[----:B-1----:R-:W-:Y:S05]  /*113a0*/  @!P0 NANOSLEEP.SYNCS 0x989680 ;  /* 0x009896800000895d */ /* 0x002fea0003900000 */
[----:B------:R-:W1:Y:S02]  /*113b0*/  @!P0 SYNCS.PHASECHK.TRANS64 P0, [R5+URZ+0x2a820], R10 ;  /* 0x02a8200a050085a7 */ /* 0x000e64000800007f */
[----:B-1----:R-:W-:Y:S05]  /*113c0*/  @!P0 BRA `(.L_x_2264) ;  /* 0xfffffffc00f08947 */ /* 0x002fea000383ffff */
[----:B------:R-:W-:Y:S05]  /*113d0*/  BRA `(.L_x_2355) ;  /* 0xffffffcc00b47947 */ /* 0x000fea000383ffff */
.L_x_2265:
[----:B------:R-:W-:Y:S01]  /*113e0*/  BSSY B0, `(.L_x_2356) ;  /* 0x0000008000007945 */ /* 0x000fe20003800000 */
[----:B------:R-:W-:Y:S01]  /*113f0*/  MOV R13, R16 ;  /* 0x00000010000d7202 */ /* 0x000fe20000000f00 */
[----:B------:R-:W-:Y:S01]  /*11400*/  IMAD.MOV.U32 R12, RZ, RZ, RZ ;  /* 0x000000ffff0c7224 */ /* 0x000fe200078e00ff */
[----:B------:R-:W-:Y:S01]  /*11410*/  MOV R11, 0x1f ;  /* 0x0000001f000b7802 */ /* 0x000fe20000000f00 */
[----:B------:R-:W-:-:S07]  /*11420*/  IMAD.MOV.U32 R15, RZ, RZ, -0x1 ;  /* 0xffffffffff0f7424 */ /* 0x000fce00078e00ff */
[----:B0----5:R-:W-:Y:S05]  /*11430*/  WARPSYNC.COLLECTIVE R15, `(.L_x_2357) ;  /* 0x000000000f087348 */ /* 0x021fea0003c00000 */
[----:B------:R1:W2:Y:S02]  /*11440*/  SHFL.IDX P6, R14, R13, R12, R11 ;  /* 0x0000000c0d0e7389 */ /* 0x0002a400000c000b */
[----:B012--5:R-:W-:Y:S01]  /*11450*/  ENDCOLLECTIVE ;  /* 0x000000000000791b */ /* 0x027fe20003800000 */
.L_x_2357:
[----:B------:R-:W-:Y:S05]  /*11460*/  BSYNC B0 ;  /* 0x0000000000007941 */ /* 0x000fea0003800000 */
.L_x_2356:
[----:B------:R-:W-:Y:S05]  /*11470*/  BRA `(.L_x_2358) ;  /* 0xffffffcc00987947 */ /* 0x000fea000383ffff */
.L_x_2266:
[----:B------:R-:W-:Y:S01]  /*11480*/  BSSY B0, `(.L_x_2359) ;  /* 0x0000006000007945 */ /* 0x000fe20003800000 */
[----:B------:R-:W-:-:S07]  /*11490*/  MOV R15, 0xffffffff ;  /* 0xffffffff000f7802 */ /* 0x000fce0000000f00 */
[----:B01---5:R-:W-:Y:S05]  /*114a0*/  WARPSYNC.COLLECTIVE R15, `(.L_x_2360) ;  /* 0x000000000f0c7348 */ /* 0x023fea0003c00000 */
[----:B------:R-:W-:Y:S02]  /*114b0*/  ELECT P6, UR62, PT ;  /* 0x00000000003e782f */ /* 0x000fe400038c0000 */
[----:B------:R-:W-:Y:S01]  /*114c0*/  MOV R14, UR62 ;  /* 0x0000003e000e7c02 */ /* 0x000fe20008000f00 */
[----:B01---5:R-:W-:Y:S10]  /*114d0*/  ENDCOLLECTIVE ;  /* 0x000000000000791b */ /* 0x023ff40003800000 */
.L_x_2360:
[----:B------:R-:W-:Y:S05]  /*114e0*/  BSYNC B0 ;  /* 0x0000000000007941 */ /* 0x000fea0003800000 */
.L_x_2359:
[----:B------:R-:W-:Y:S05]  /*114f0*/  BRA `(.L_x_2361) ;  /* 0xffffffcc008c7947 */ /* 0x000fea000383ffff */
.L_x_2268:
[----:B--2---:R2:W3:Y:S02]  /*11500*/  SYNCS.PHASECHK.TRANS64.TRYWAIT P1, [R6+URZ+0x2a840], R3 ;  /* 0x02a84003060075a7 */ /* 0x0044e4000802017f */
[----:B---3--:R-:W-:Y:S05]  /*11510*/  @!P1 NANOSLEEP.SYNCS 0x989680 ;  /* 0x009896800000995d */ /* 0x008fea0003900000 */
[----:B------:R-:W3:Y:S02]  /*11520*/  @!P1 SYNCS.PHASECHK.TRANS64 P1, [R6+URZ+0x2a840], R3 ;  /* 0x02a84003060095a7 */ /* 0x000ee4000802007f */
[----:B---3--:R-:W-:Y:S05]  /*11530*/  @!P1 BRA `(.L_x_2268) ;  /* 0xfffffffc00f09947 */ /* 0x008fea000383ffff */
[----:B------:R-:W-:Y:S05]  /*11540*/  BRA `(.L_x_2362) ;  /* 0xffffffcc00b07947 */ /* 0x000fea000383ffff */
.L_x_2270:
[----:B0-----:R0:W3:Y:S02]  /*11550*/  SYNCS.PHASECHK.TRANS64.TRYWAIT P1, [R5+URZ+0x2a840], R0 ;  /* 0x02a84000050075a7 */ /* 0x0010e4000802017f */
[----:B---3--:R-:W-:Y:S05]  /*11560*/  @!P1 NANOSLEEP.SYNCS 0x989680 ;  /* 0x009896800000995d */ /* 0x008fea0003900000 */
[----:B------:R-:W3:Y:S02]  /*11570*/  @!P1 SYNCS.PHASECHK.TRANS64 P1, [R5+URZ+0x2a840], R0 ;  /* 0x02a84000050095a7 */ /* 0x000ee4000802007f */
[----:B---3--:R-:W-:Y:S05]  /*11580*/  @!P1 BRA `(.L_x_2270) ;  /* 0xfffffffc00f09947 */ /* 0x008fea000383ffff */
[----:B------:R-:W-:Y:S05]  /*11590*/  BRA `(.L_x_2363) ;  /* 0xffffffcc00bc7947 */ /* 0x000fea000383ffff */
.L_x_2272:
[----:B---3--:R3:W4:Y:S02]  /*115a0*/  SYNCS.PHASECHK.TRANS64.TRYWAIT P1, [R6+URZ+0x2a860], R3 ;  /* 0x02a86003060075a7 */ /* 0x008724000802017f */
[----:B----4-:R-:W-:Y:S05]  /*115b0*/  @!P1 NANOSLEEP.SYNCS 0x989680 ;  /* 0x009896800000995d */ /* 0x010fea0003900000 */
[----:B------:R-:W4:Y:S02]  /*115c0*/  @!P1 SYNCS.PHASECHK.TRANS64 P1, [R6+URZ+0x2a860], R3 ;  /* 0x02a86003060095a7 */ /* 0x000f24000802007f */
[----:B----4-:R-:W-:Y:S05]  /*115d0*/  @!P1 BRA `(.L_x_2272) ;  /* 0xfffffffc00f09947 */ /* 0x010fea000383ffff */
[----:B------:R-:W-:Y:S05]  /*115e0*/  BRA `(.L_x_2364) ;  /* 0xffffffcc00b87947 */ /* 0x000fea000383ffff */
.L_x_2365:
        /* <DEDUP_REMOVED lines=9> */
.L_x_15739:


//--------------------- .text._ZN7cutlass13device_kernelIN5flash11enable_sm90INS1_16FlashAttnFwdSm90INS1_25CollectiveMainloopFwdSm90ILi2EN4cute5tupleIJNS5_1CILi1EEES8_S8_EEENS6_IJNS7_ILi128EEENS7_ILi96EEENS7_ILi192EEEEEELi128ENS_10bfloat16_tEfNS_4arch4Sm90ELb1ELb0ELb1ELb1ELb1ELb0ELb0ELb1ELb1ELb1ELb1ELb0EEENS1_21CollectiveEpilogueFwdINS6_IJSA_SA_SB_EEES9_SE_SG_Li256ELb1ELb1ELb1ELb0EEENS1_36VarlenDynamicPersistentTileSchedulerILi128ELi96ELi256ELi128ELb1ELb1ELb1ELb1ELb1ELb1EEEEEEEEEvNT_6ParamsE --------------------------
	.section	.text._ZN7cutlass13device_kernelIN5flash11enable_sm90INS1_16FlashAttnFwdSm90INS1_25CollectiveMainloopFwdSm90ILi2EN4cute5tupleIJNS5_1CILi1EEES8_S8_EEENS6_IJNS7_ILi128EEENS7_ILi96EEENS7_ILi192EEEEEELi128ENS_10bfloat16_tEfNS_4arch4Sm90ELb1ELb0ELb1ELb1ELb1ELb0ELb0ELb1ELb1ELb1ELb1ELb0EEENS1_21CollectiveEpilogueFwdINS6_IJSA_SA_SB_EEES9_SE_SG_Li256ELb1ELb1ELb1ELb0EEENS1_36VarlenDynamicPersistentTileSchedulerILi128ELi96ELi256ELi128ELb1ELb1ELb1ELb1ELb1ELb1EEEEEEEEEvNT_6ParamsE,"ax",@progbits
	.align	128
.text._ZN7cutlass13device_kernelIN5flash11enable_sm90INS1_16FlashAttnFwdSm90INS1_25CollectiveMainloopFwdSm90ILi2EN4cute5tupleIJNS5_1CILi1EEES8_S8_EEENS6_IJNS7_ILi128EEENS7_ILi96EEENS7_ILi192EEEEEELi128ENS_10bfloat16_tEfNS_4arch4Sm90ELb1ELb0ELb1ELb1ELb1ELb0ELb0ELb1ELb1ELb1ELb1ELb0EEENS1_21CollectiveEpilogueFwdINS6_IJSA_SA_SB_EEES9_SE_SG_Li256ELb1ELb1ELb1ELb0EEENS1_36VarlenDynamicPersistentTileSchedulerILi128ELi96ELi256ELi128ELb1ELb1ELb1ELb1ELb1ELb1EEEEEEEEEvNT_6ParamsE:
        .type           _ZN7cutlass13device_kernelIN5flash11enable_sm90INS1_16FlashAttnFwdSm90INS1_25CollectiveMainloopFwdSm90ILi2EN4cute5tupleIJNS5_1CILi1EEES8_S8_EEENS6_IJNS7_ILi128EEENS7_ILi96EEENS7_ILi192EEEEEELi128ENS_10bfloat16_tEfNS_4arch4Sm90ELb1ELb0ELb1ELb1ELb1ELb0ELb0ELb1ELb1ELb1ELb1ELb0EEENS1_21CollectiveEpilogueFwdINS6_IJSA_SA_SB_EEES9_SE_SG_Li256ELb1ELb1ELb1ELb0EEENS1_36VarlenDynamicPersistentTileSchedulerILi128ELi96ELi256ELi128ELb1ELb1ELb1ELb1ELb1ELb1EEEEEEEEEvNT_6ParamsE,@function
        .size           _ZN7cutlass13device_kernelIN5flash11enable_sm90INS1_16FlashAttnFwdSm90INS1_25CollectiveMainloopFwdSm90ILi2EN4cute5tupleIJNS5_1CILi1EEES8_S8_EEENS6_IJNS7_ILi128EEENS7_ILi96EEENS7_ILi192EEEEEELi128ENS_10bfloat16_tEfNS_4arch4Sm90ELb1ELb0ELb1ELb1ELb1ELb0ELb0ELb1ELb1ELb1ELb1ELb0EEENS1_21CollectiveEpilogueFwdINS6_IJSA_SA_SB_EEES9_SE_SG_Li256ELb1ELb1ELb1ELb0EEENS1_36VarlenDynamicPersistentTileSchedulerILi128ELi96ELi256ELi128ELb1ELb1ELb1ELb1ELb1ELb1EEEEEEEEEvNT_6ParamsE,(.L_x_15740 - _ZN7cutlass13device_kernelIN5flash11enable_sm90INS1_16FlashAttnFwdSm90INS1_25CollectiveMainloopFwdSm90ILi2EN4cute5tupleIJNS5_1CILi1EEES8_S8_EEENS6_IJNS7_ILi128EEENS7_ILi96EEENS7_ILi192EEEEEELi128ENS_10bfloat16_tEfNS_4arch4Sm90ELb1ELb0ELb1ELb1ELb1ELb0ELb0ELb1ELb1ELb1ELb1ELb0EEENS1_21CollectiveEpilogueFwdINS6_IJSA_SA_SB_EEES9_SE_SG_Li256ELb1ELb1ELb1ELb0EEENS1_36VarlenDynamicPersistentTileSchedulerILi128ELi96ELi256ELi128ELb1ELb1ELb1ELb1ELb1ELb1EEEEEEEEEvNT_6ParamsE)
        .other          _ZN7cutlass13device_kernelIN5flash11enable_sm90INS1_16FlashAttnFwdSm90INS1_25CollectiveMainloopFwdSm90ILi2EN4cute5tupleIJNS5_1CILi1EEES8_S8_EEENS6_IJNS7_ILi128EEENS7_ILi96EEENS7_ILi192EEEEEELi128ENS_10bfloat16_tEfNS_4arch4Sm90ELb1ELb0ELb1ELb1ELb1ELb0ELb0ELb1ELb1ELb1ELb1ELb0EEENS1_21CollectiveEpilogueFwdINS6_IJSA_SA_SB_EEES9_SE_SG_Li256ELb1ELb1ELb1ELb0EEENS1_36VarlenDynamicPersistentTileSchedulerILi128ELi96ELi256ELi128ELb1ELb1ELb1ELb1ELb1ELb1EEEEEEEEEvNT_6ParamsE,@"STO_CUDA_ENTRY STV_DEFAULT"
_ZN7cutlass13device_kernelIN5flash11enable_sm90INS1_16FlashAttnFwdSm90INS1_25CollectiveMainloopFwdSm90ILi2EN4cute5tupleIJNS5_1CILi1EEES8_S8_EEENS6_IJNS7_ILi128EEENS7_ILi96EEENS7_ILi192EEEEEELi128ENS_10bfloat16_tEfNS_4arch4Sm90ELb1ELb0ELb1ELb1ELb1ELb0ELb0ELb1ELb1ELb1ELb1ELb0EEENS1_21CollectiveEpilogueFwdINS6_IJSA_SA_SB_EEES9_SE_SG_Li256ELb1ELb1ELb1ELb0EEENS1_36VarlenDynamicPersistentTileSchedulerILi128ELi96ELi256ELi128ELb1ELb1ELb1ELb1ELb1ELb1EEEEEEEEEvNT_6ParamsE:
        /* <DEDUP_REMOVED lines=45> */
.L_x_2366:
        /* <DEDUP_REMOVED lines=22> */
.L_x_2367:
        /* <DEDUP_REMOVED lines=18> */
.L_x_2368:
        /* <DEDUP_REMOVED lines=22> */
.L_x_2369:
        /* <DEDUP_REMOVED lines=23> */
.L_x_2370:
        /* <DEDUP_REMOVED lines=10> */
.L_x_2372:
        /* <DEDUP_REMOVED lines=22> */
[----:B------:R-:W-:-:S04]  /*0a20*/  LEA.HI R3, R0, R203, RZ, 0x4 ;  /* 0x000000cb00037211 */ /* 0x000fc800078f20ff */
        /* <DEDUP_REMOVED lines=17> */
[----:B------:R-:W-:Y:S01]  /*0b40*/  LEA.HI R7, R8, R181, RZ, 0x2 ;  /* 0x000000b508077211 */ /* 0x000fe200078f10ff */
[----:B------:R-:W-:Y:S01]  /*0b50*/  IMAD.U32 R180, RZ, RZ, UR4 ;  /* 0x00000004ffb47e24 */ /* 0x000fe2000f8e00ff */
[----:B------:R-:W-:Y:S01]  /*0b60*/  LOP3.LUT R3, R3, 0x1ffffffe, RZ, 0xc0, !PT ;  /* 0x1ffffffe03037812 */ /* 0x000fe200078ec0ff */
[----:B------:R-:W-:Y:S01]  /*0b70*/  IMAD R4, R4, 0x40, R5 ;  /* 0x0000004004047824 */ /* 0x000fe200078e0205 */
[----:B------:R-:W-:-:S02]  /*0b80*/  LEA.HI R5, R0, R203, RZ, 0x2 ;  /* 0x000000cb00057211 */ /* 0x000fc400078f10ff */
[----:B------:R-:W-:Y:S01]  /*0b90*/  SHF.R.S32.HI R9, RZ, 0x2, R7 ;  /* 0x00000002ff097819 */ /* 0x000fe20000011407 */
[----:B------:R-:W-:Y:S01]  /*0ba0*/  IMAD.IADD R3, R6, 0x1, -R3 ;  /* 0x0000000106037824 */ /* 0x000fe200078e0a03 */
[----:B------:R-:W-:Y:S02]  /*0bb0*/  SHF.R.S32.HI R10, RZ, 0x1f, R7 ;  /* 0x0000001fff0a7819 */ /* 0x000fe40000011407 */
[----:B------:R-:W-:Y:S02]  /*0bc0*/  LOP3.LUT R6, R5, 0xfffffffc, RZ, 0xc0, !PT ;  /* 0xfffffffc05067812 */ /* 0x000fe400078ec0ff */
[----:B------:R-:W-:Y:S02]  /*0bd0*/  LEA.HI R0, R0, R203, RZ, 0x3 ;  /* 0x000000cb00007211 */ /* 0x000fe400078f18ff */
[----:B------:R-:W-:Y:S01]  /*0be0*/  LEA.HI R10, R10, R9, RZ, 0x3 ;  /* 0x000000090a0a7211 */ /* 0x000fe200078f18ff */
[----:B------:R-:W-:Y:S01]  /*0bf0*/  IMAD.IADD R6, R203, 0x1, -R6 ;  /* 0x00000001cb067824 */ /* 0x000fe200078e0a06 */
[----:B------:R-:W-:-:S02]  /*0c00*/  LEA R199, R3, R4, 0x3 ;  /* 0x0000000403c77211 */ /* 0x000fc400078e18ff */
[----:B------:R-:W-:Y:S02]  /*0c10*/  LOP3.LUT R22, R0, 0xfffffff8, RZ, 0xc0, !PT ;  /* 0xfffffff800167812 */ /* 0x000fe400078ec0ff */
[----:B------:R-:W-:Y:S02]  /*0c20*/  LOP3.LUT R4, R7, 0x7ffffffc, RZ, 0xc0, !PT ;  /* 0x7ffffffc07047812 */ /* 0x000fe400078ec0ff */
[----:B------:R-:W-:Y:S01]  /*0c30*/  LOP3.LUT R10, R10, 0xfffffff8, RZ, 0xc0, !PT ;  /* 0xfffffff80a0a7812 */ /* 0x000fe200078ec0ff */
[----:B------:R-:W-:Y:S01]  /*0c40*/  IMAD.IADD R22, R203, 0x1, -R22 ;  /* 0x00000001cb167824 */ /* 0x000fe200078e0a16 */
[----:B------:R-:W-:Y:S02]  /*0c50*/  LEA.HI R8, R8, R181, RZ, 0x5 ;  /* 0x000000b508087211 */ /* 0x000fe400078f28ff */
[----:B------:R-:W-:Y:S01]  /*0c60*/  IADD3 R4, R181, -R4, RZ ;  /* 0x80000004b5047210 */ /* 0x000fe20007ffe0ff */
[----:B------:R-:W-:Y:S01]  /*0c70*/  IMAD.IADD R9, R9, 0x1, -R10 ;  /* 0x0000000109097824 */ /* 0x000fe200078e0a0a */
[----:B------:R-:W-:Y:S01]  /*0c80*/  LEA.HI R3, R6, R6, RZ, 0x1 ;  /* 0x0000000606037211 */ /* 0x000fe200078f08ff */
[----:B------:R-:W-:Y:S01]  /*0c90*/  IMAD.SHL.U32 R16, R22, 0x8, RZ ;  /* 0x0000000816107824 */ /* 0x000fe200078e00ff */
[----:B------:R-:W-:Y:S01]  /*0ca0*/  SHF.R.S32.HI R8, RZ, 0x5, R8 ;  /* 0x00000005ff087819 */ /* 0x000fe20000011408 */
[----:B------:R-:W-:Y:S01]  /*0cb0*/  IMAD.SHL.U32 R17, R4, 0x2, RZ ;  /* 0x0000000204117824 */ /* 0x000fe200078e00ff */
[----:B------:R-:W-:Y:S01]  /*0cc0*/  LOP3.LUT R2, R2, 0x3fffffe, RZ, 0xc0, !PT ;  /* 0x03fffffe02027812 */ /* 0x000fe200078ec0ff */
[----:B------:R-:W-:Y:S01]  /*0cd0*/  VIADD R19, R16, 0x40 ;  /* 0x0000004010137836 */ /* 0x000fe20000000000 */
[----:B------:R-:W-:Y:S01]  /*0ce0*/  LOP3.LUT R3, R3, 0x1ffffffe, RZ, 0xc0, !PT ;  /* 0x1ffffffe03037812 */ /* 0x000fe200078ec0ff */
[----:B------:R-:W-:Y:S01]  /*0cf0*/  IMAD R9, R8, 0x10, R9 ;  /* 0x0000001008097824 */ /* 0x000fe200078e0209 */
[----:B------:R-:W-:Y:S01]  /*0d00*/  IADD3 R172, R17, 0x28, RZ ;  /* 0x0000002811ac7810 */ /* 0x000fe20007ffe0ff */
[----:B------:R-:W-:Y:S01]  /*0d10*/  IMAD.IADD R2, R197, 0x1, -R2 ;  /* 0x00000001c5027824 */ /* 0x000fe200078e0a02 */
        /* <DEDUP_REMOVED lines=30> */
[----:B------:R-:W-:-:S02]  /*0f00*/  SHF.R.S32.HI R185, RZ, 0x1f, R165 ;  /* 0x0000001fffb97819 */ /* 0x000fc400000114a5 */
[----:B------:R-:W-:Y:S01]  /*0f10*/  SHF.R.S32.HI R184, RZ, 0x1f, R164 ;  /* 0x0000001fffb87819 */ /* 0x000fe200000114a4 */
[----:B------:R-:W-:Y:S01]  /*0f20*/  IMAD R18, R3, 0x8, R198 ;  /* 0x0000000803127824 */ /* 0x000fe200078e02c6 */
[----:B------:R-:W-:Y:S02]  /*0f30*/  SHF.R.S32.HI R183, RZ, 0x1f, R163 ;  /* 0x0000001fffb77819 */ /* 0x000fe400000114a3 */
[----:B------:R-:W-:-:S07]  /*0f40*/  SHF.R.S32.HI R182, RZ, 0x1f, R162 ;  /* 0x0000001fffb67819 */ /* 0x000fce00000114a2 */
.L_x_2436:
[----:B01-34-:R-:W0:Y:S01]  /*0f50*/  LDC.64 R2, c[0x0][0xc88] ;  /* 0x00032200ff027b82 */ /* 0x01be220000000a00 */
[----:B------:R-:W-:Y:S01]  /*0f60*/  ULDC.64 UR8, c[0x0][0xa28] ;  /* 0x00028a0000087ab9 */ /* 0x000fe20000000a00 */
[----:B------:R-:W-:Y:S01]  /*0f70*/  ULDC.64 UR10, c[0x0][0xa18] ;  /* 0x00028600000a7ab9 */ /* 0x000fe20000000a00 */
[----:B0-----:R-:W-:-:S06]  /*0f80*/  IMAD.WIDE R2, R27, 0x4, R2 ;  /* 0x000000041b027825 */ /* 0x001fcc00078e0202 */
[----:B--2---:R-:W2:Y:S01]  /*0f90*/  LDG.E R2, desc[UR36][R2.64] ;  /* 0x0000002402027981 */ /* 0x004ea2000c1e1900 */
        /* <DEDUP_REMOVED lines=8> */
[----:B------:R-:W-:Y:S01]  /*1020*/  IMAD.U32 R161, RZ, RZ, UR4 ;  /* 0x00000004ffa17e24 */ /* 0x000fe2000f8e00ff */
[----:B------:R-:W-:-:S04]  /*1030*/  @UP0 ULEA UR8, UP2, UR4, UR8, 0x2 ;  /* 0x0000000804080291 */ /* 0x000fc8000f84103f */
[----:B------:R-:W-:Y:S02]  /*1040*/  @UP0 ULEA.HI.X UR9, UR4, UR9, UR7, 0x2, UP2 ;  /* 0x0000000904090291 */ /* 0x000fe400090f1407 */
[----:B------:R-:W-:Y:S01]  /*1050*/  IMAD.U32 R179, RZ, RZ, UR7 ;  /* 0x00000007ffb37e24 */ /* 0x000fe2000f8e00ff */
[----:B------:R-:W-:Y:S01]  /*1060*/  @UP1 ULEA UR10, UP0, UR4, UR10, 0x2 ;  /* 0x0000000a040a1291 */ /* 0x000fe2000f80103f */
[----:B------:R-:W-:-:S03]  /*1070*/  IMAD.U32 R2, RZ, RZ, UR8 ;  /* 0x00000008ff027e24 */ /* 0x000fc6000f8e00ff */
[----:B------:R-:W-:Y:S01]  /*1080*/  @UP1 ULEA.HI.X UR11, UR4, UR11, UR7, 0x2, UP0 ;  /* 0x0000000b040b1291 */ /* 0x000fe200080f1407 */
[----:B------:R-:W-:Y:S01]  /*1090*/  IMAD.U32 R3, RZ, RZ, UR9 ;  /* 0x00000009ff037e24 */ /* 0x000fe2000f8e00ff */
[----:B------:R-:W-:Y:S01]  /*10a0*/  ULDC.64 UR8, c[0x0][0x418] ;  /* 0x0001060000087ab9 */ /* 0x000fe20000000a00 */
[----:B------:R-:W-:Y:S01]  /*10b0*/  IMAD.U32 R4, RZ, RZ, UR10 ;  /* 0x0000000aff047e24 */ /* 0x000fe2000f8e00ff */
[----:B------:R-:W-:Y:S01]  /*10c0*/  ULDC UR4, c[0x0][0x424] ;  /* 0x0001090000047ab9 */ /* 0x000fe20000000800 */
[----:B------:R-:W-:Y:S01]  /*10d0*/  ULDC UR7, c[0x0][0x2f0] ;  /* 0x0000bc0000077ab9 */ /* 0x000fe20000000800 */
[----:B------:R-:W-:Y:S01]  /*10e0*/  IMAD.U32 R5, RZ, RZ, UR11 ;  /* 0x0000000bff057e24 */ /* 0x000fe2000f8e00ff */
[----:B------:R-:W2:Y:S01]  /*10f0*/  @P0 LDG.E R2, desc[UR36][R2.64] ;  /* 0x0000002402020981 */ /* 0x000ea2000c1e1900 */
[----:B------:R-:W-:Y:S01]  /*1100*/  UISETP.NE.U32.AND UP0, UPT, UR8, URZ, UPT ;  /* 0x0000003f0800728c */ /* 0x000fe2000bf05070 */
[----:B------:R-:W-:Y:S02]  /*1110*/  ULDC.64 UR10, c[0x0][0xa20] ;  /* 0x00028800000a7ab9 */ /* 0x000fe40000000a00 */
[----:B------:R-:W3:Y:S01]  /*1120*/  @P2 LDG.E R4, desc[UR36][R4.64] ;  /* 0x0000002404042981 */ /* 0x000ee2000c1e1900 */
[----:B------:R-:W-:Y:S01]  /*1130*/  UISETP.NE.AND.EX UP0, UPT, UR9, URZ, UPT, UP0 ;  /* 0x0000003f0900728c */ /* 0x000fe2000bf05300 */
[----:B------:R-:W-:Y:S01]  /*1140*/  ISETP.NE.U32.AND P1, PT, RZ, UR10, PT ;  /* 0x0000000aff007c0c */ /* 0x000fe2000bf25070 */
[----:B------:R-:W-:-:S02]  /*1150*/  ULOP3.LUT UR8, UR5, 0xffff, URZ, 0xc0, !UPT ;  /* 0x0000ffff05087892 */ /* 0x000fc4000f8ec03f */
[----:B------:R-:W-:Y:S01]  /*1160*/  USEL UR4, UR4, 0x1, UP0 ;  /* 0x0000000104047887 */ /* 0x000fe20008000000 */
[----:B------:R-:W-:Y:S01]  /*1170*/  ISETP.NE.AND.EX P1, PT, RZ, UR11, PT, P1 ;  /* 0x0000000bff007c0c */ /* 0x000fe2000bf25310 */
[----:B------:R-:W-:Y:S02]  /*1180*/  UMOV UR43, URZ ;  /* 0x0000003f002b7c82 */ /* 0x000fe40008000000 */
[----:B------:R-:W-:Y:S01]  /*1190*/  MOV R177, UR8 ;  /* 0x0000000800b17c02 */ /* 0x000fe20008000f00 */
[----:B------:R-:W-:Y:S01]  /*11a0*/  UIMAD UR4, UR4, UR7, URZ ;  /* 0x00000007040472a4 */ /* 0x000fe2000f8e023f */
[----:B--2---:R-:W-:Y:S02]  /*11b0*/  @P0 R2UR UR43, R2 ;  /* 0x00000000022b02ca */ /* 0x004fe400000e0000 */
[----:B---3--:R-:W-:Y:S01]  /*11c0*/  @P2 R2UR UR41, R4 ;  /* 0x00000000042922ca */ /* 0x008fe200000e0000 */
[----:B-----5:R-:W-:-:S14]  /*11d0*/  @P2 BRA `(.L_x_2373) ;  /* 0x00000000003c2947 */ /* 0x020fdc0003800000 */
[----:B------:R-:W-:Y:S01]  /*11e0*/  ULDC.64 UR8, c[0x0][0xa00] ;  /* 0x0002800000087ab9 */ /* 0x000fe20000000a00 */
[----:B------:R-:W-:Y:S01]  /*11f0*/  ULDC UR41, c[0x0][0x288] ;  /* 0x0000a20000297ab9 */ /* 0x000fe20000000800 */
[----:B------:R-:W-:-:S04]  /*1200*/  ISETP.NE.U32.AND P0, PT, RZ, UR8, PT ;  /* 0x00000008ff007c0c */ /* 0x000fc8000bf05070 */
[----:B------:R-:W-:-:S13]  /*1210*/  ISETP.NE.AND.EX P0, PT, RZ, UR9, PT, P0 ;  /* 0x00000009ff007c0c */ /* 0x000fda000bf05300 */
[----:B------:R-:W-:Y:S05]  /*1220*/  @!P0 BRA `(.L_x_2373) ;  /* 0x0000000000288947 */ /* 0x000fea0003800000 */
[----:B------:R-:W-:Y:S01]  /*1230*/  R2UR UR7, R161 ;  /* 0x00000000a10772ca */ /* 0x000fe200000e0000 */
[----:B------:R-:W-:-:S12]  /*1240*/  ULDC.64 UR8, c[0x0][0xa00] ;  /* 0x0002800000087ab9 */ /* 0x000fd80000000a00 */
        /* <DEDUP_REMOVED lines=8> */
.L_x_2373:
[----:B------:R-:W-:Y:S05]  /*12d0*/  @!P1 BRA `(.L_x_2374) ;  /* 0x0000000000249947 */ /* 0x000fea0003800000 */
[----:B------:R-:W-:Y:S02]  /*12e0*/  R2UR UR7, R161 ;  /* 0x00000000a10772ca */ /* 0x000fe400000e0000 */
[----:B------:R-:W-:-:S11]  /*12f0*/  R2UR UR8, R179 ;  /* 0x00000000b30872ca */ /* 0x000fd600000e0000 */
[----:B------:R-:W-:-:S04]  /*1300*/  ULEA UR4, UP0, UR7, UR10, 0x2 ;  /* 0x0000000a07047291 */ /* 0x000fc8000f80103f */
[----:B------:R-:W-:Y:S02]  /*1310*/  ULEA.HI.X UR7, UR7, UR11, UR8, 0x2, UP0 ;  /* 0x0000000b07077291 */ /* 0x000fe400080f1408 */
[----:B------:R-:W-:-:S04]  /*1320*/  IMAD.U32 R2, RZ, RZ, UR4 ;  /* 0x00000004ff027e24 */ /* 0x000fc8000f8e00ff */
[----:B------:R-:W-:-:S05]  /*1330*/  IMAD.U32 R3, RZ, RZ, UR7 ;  /* 0x00000007ff037e24 */ /* 0x000fca000f8e00ff */
[----:B------:R-:W2:Y:S02]  /*1340*/  LDG.E R2, desc[UR36][R2.64] ;  /* 0x0000002402027981 */ /* 0x000ea4000c1e1900 */
[----:B--2---:R-:W-:Y:S01]  /*1350*/  R2UR UR4, R2 ;  /* 0x00000000020472ca */ /* 0x004fe200000e0000 */
[----:B------:R-:W-:-:S14]  /*1360*/  BRA `(.L_x_2375) ;  /* 0x0000000000387947 */ /* 0x000fdc0003800000 */
.L_x_2374:
[----:B------:R-:W-:Y:S02]  /*1370*/  ULDC.64 UR8, c[0x0][0xa08] ;  /* 0x0002820000087ab9 */ /* 0x000fe40000000a00 */
        /* <DEDUP_REMOVED lines=13> */
.L_x_2375:
[----:B------:R-:W-:Y:S01]  /*1450*/  ULDC UR7, c[0x0][0x448] ;  /* 0x0001120000077ab9 */ /* 0x000fe20000000800 */
[----:B------:R-:W-:Y:S02]  /*1460*/  USHF.L.U32 UR42, UR6, 0x7, URZ ;  /* 0x00000007062a7899 */ /* 0x000fe4000800063f */
[----:B------:R-:W-:Y:S02]  /*1470*/  UISETP.NE.AND UP0, UPT, UR7, 0x1, UPT ;  /* 0x000000010700788c */ /* 0x000fe4000bf05270 */
[----:B------:R-:W-:Y:S02]  /*1480*/  UIADD3 UR8, UR42, 0x7f, URZ ;  /* 0x0000007f2a087890 */ /* 0x000fe4000fffe03f */
[----:B------:R-:W-:Y:S02]  /*1490*/  UIADD3 UR43, -UR43, UR4, URZ ;  /* 0x000000042b2b7290 */ /* 0x000fe4000fffe13f */
[----:B------:R-:W-:Y:S02]  /*14a0*/  UP2UR UR61, UPR, URZ, 0x1 ;  /* 0x000000013f3d7883 */ /* 0x000fe40008000000 */
[----:B------:R-:W-:-:S03]  /*14b0*/  UIADD3 UR4, UR43, 0x60, -UR41 ;  /* 0x000000602b047890 */ /* 0x000fc6000fffe829 */
[----:B------:R-:W-:Y:S01]  /*14c0*/  @UP0 ULDC UR6, c[0x0][0x44c] ;  /* 0x0001130000060ab9 */ /* 0x000fe20000000800 */
[----:B------:R-:W-:Y:S01]  /*14d0*/  @UP0 ULDC UR9, c[0x0][0x450] ;  /* 0x0001140000090ab9 */ /* 0x000fe20000000800 */
[----:B------:R-:W-:Y:S02]  /*14e0*/  UIMAD.WIDE.U32 UR6, UR8, UR6, URZ ;  /* 0x00000006080672a5 */ /* 0x000fe4000f8e003f */
[----:B------:R-:W-:Y:S02]  /*14f0*/  UIADD3 UR6, UR43, 0x5f, URZ ;  /* 0x0000005f2b067890 */ /* 0x000fe4000fffe03f */
[----:B------:R-:W-:Y:S02]  /*1500*/  @UP0 USHF.R.U32.HI UR8, URZ, UR9, UR7 ;  /* 0x000000093f080299 */ /* 0x000fe40008011607 */
[----:B------:R-:W-:Y:S02]  /*1510*/  UIMAD.WIDE UR6, UR6, 0x2aaaaaab, URZ ;  /* 0x2aaaaaab060678a5 */ /* 0x000fe4000f8e023f */
[----:B------:R-:W-:-:S02]  /*1520*/  UIADD3 UR8, UR4, UR8, URZ ;  /* 0x0000000804087290 */ /* 0x000fc4000fffe03f */
[----:B------:R-:W-:Y:S02]  /*1530*/  USHF.R.U32.HI UR4, URZ, 0x1f, UR7 ;  /* 0x0000001f3f047899 */ /* 0x000fe40008011607 */
[----:B------:R-:W-:Y:S02]  /*1540*/  UIMAD.WIDE UR8, UR8, 0x2aaaaaab, URZ ;  /* 0x2aaaaaab080878a5 */ /* 0x000fe4000f8e023f */
[----:B------:R-:W-:Y:S02]  /*1550*/  ULEA.HI.SX32 UR7, UR7, UR4, 0x1c ;  /* 0x0000000407077291 */ /* 0x000fe4000f8fe23f */
[----:B------:R-:W-:Y:S02]  /*1560*/  USHF.R.U32.HI UR6, URZ, 0x1f, UR9 ;  /* 0x0000001f3f067899 */ /* 0x000fe40008011609 */
[----:B------:R-:W-:Y:S02]  /*1570*/  ULOP3.LUT UR4, UR5, 0xff000000, URZ, 0xc0, !UPT ;  /* 0xff00000005047892 */ /* 0x000fe4000f8ec03f */
[----:B------:R-:W-:-:S02]  /*1580*/  ULEA.HI.SX32 UR6, UR9, UR6, 0x1c ;  /* 0x0000000609067291 */ /* 0x000fc4000f8fe23f */
[----:B------:R-:W-:Y:S02]  /*1590*/  ULOP3.LUT UR5, UR5, 0xff0000, URZ, 0xc0, !UPT ;  /* 0x00ff000005057892 */ /* 0x000fe4000f8ec03f */
[----:B------:R-:W-:Y:S02]  /*15a0*/  UISETP.LT.AND UP0, UPT, UR7, UR6, UPT ;  /* 0x000000060700728c */ /* 0x000fe4000bf01270 */
[----:B------:R-:W-:Y:S02]  /*15b0*/  USHF.R.U32.HI UR4, URZ, 0x8, UR4 ;  /* 0x000000083f047899 */ /* 0x000fe40008011604 */
[----:B------:R-:W-:Y:S02]  /*15c0*/  USEL UR9, UR7, UR6, UP0 ;  /* 0x0000000607097287 */ /* 0x000fe40008000000 */
[----:B------:R-:W-:Y:S02]  /*15d0*/  ULEA.HI UR5, UR5, UR4, URZ, 0x10 ;  /* 0x0000000405057291 */ /* 0x000fe4000f8f803f */
[----:B------:R-:W-:-:S02]  /*15e0*/  UISETP.GE.AND UP0, UPT, UR9, 0x1, UPT ;  /* 0x000000010900788c */ /* 0x000fc4000bf06270 */
[----:B------:R-:W-:Y:S02]  /*15f0*/  ULOP3.LUT UR6, UR5, 0xff, URZ, 0xc0, !UPT ;  /* 0x000000ff05067892 */ /* 0x000fe4000f8ec03f */
[----:B------:R-:W-:Y:S02]  /*1600*/  USHF.R.U32.HI UR5, URZ, 0x10, UR5 ;  /* 0x000000103f057899 */ /* 0x000fe40008011605 */
[----:B------:R-:W-:Y:S01]  /*1610*/  PLOP3.LUT P0, PT, PT, PT, UP0, 0x80, 0x0 ;  /* 0x000000000000781c */ /* 0x000fe20003f0f008 */
[----:B------:R-:W-:Y:S01]  /*1620*/  UMOV UR4, URZ ;  /* 0x0000003f00047c82 */ /* 0x000fe20008000000 */
[----:B------:R-:W-:Y:S02]  /*1630*/  IMAD.U32 R160, RZ, RZ, UR6 ;  /* 0x00000006ffa07e24 */ /* 0x000fe4000f8e00ff */
[----:B------:R-:W-:-:S09]  /*1640*/  IMAD.U32 R23, RZ, RZ, UR5 ;  /* 0x00000005ff177e24 */ /* 0x000fd2000f8e00ff */
[----:B------:R-:W-:Y:S05]  /*1650*/  @!P0 BRA `(.L_x_2376) ;  /* 0x0000000000948947 */ /* 0x000fea0003800000 */
[----:B------:R-:W-:Y:S01]  /*1660*/  R2UR UR5, R23 ;  /* 0x00000000170572ca */ /* 0x000fe200000e0000 */
[----:B------:R-:W-:-:S12]  /*1670*/  ULDC UR4, c[0x0][0x9f0] ;  /* 0x00027c0000047ab9 */ /* 0x000fd80000000800 */
[----:B------:R-:W-:-:S04]  /*1680*/  UISETP.NE.AND UP0, UPT, UR5, URZ, UPT ;  /* 0x0000003f0500728c */ /* 0x000fc8000bf05270 */
[----:B------:R-:W-:-:S03]  /*1690*/  USEL UR10, UR5, UR4, UP0 ;  /* 0x00000004050a7287 */ /* 0x000fc60008000000 */
[----:B------:R-:W-:Y:S01]  /*16a0*/  UMOV UR4, URZ ;  /* 0x0000003f00047c82 */ /* 0x000fe20008000000 */
[----:B------:R-:W-:Y:S02]  /*16b0*/  UIADD3 UR6, UR10, -0x1, UR9 ;  /* 0xffffffff0a067890 */ /* 0x000fe4000fffe009 */
[----:B------:R-:W-:-:S04]  /*16c0*/  MOV R3, UR10 ;  /* 0x0000000a00037c02 */ /* 0x000fc80008000f00 */
[-C--:B------:R-:W-:Y:S01]  /*16d0*/  IABS R0, R3.reuse ;  /* 0x0000000300007213 */ /* 0x080fe20000000000 */
[----:B------:R-:W-:Y:S01]  /*16e0*/  IMAD.U32 R4, RZ, RZ, UR6 ;  /* 0x00000006ff047e24 */ /* 0x000fe2000f8e00ff */
[----:B------:R-:W-:Y:S01]  /*16f0*/  IABS R5, R3 ;  /* 0x0000000300057213 */ /* 0x000fe20000000000 */
[----:B------:R-:W-:Y:S01]  /*1700*/  ULOP3.LUT UR6, UR6, UR10, URZ, 0x3c, !UPT ;  /* 0x0000000a06067292 */ /* 0x000fe2000f8e3c3f */
        /* <DEDUP_REMOVED lines=26> */
.L_x_2376:
[----:B------:R-:W-:Y:S01]  /*18b0*/  R2UR UR5, R160 ;  /* 0x00000000a00572ca */ /* 0x000fe200000e0000 */
[----:B------:R-:W-:Y:S01]  /*18c0*/  IMAD.U32 R0, RZ, RZ, UR9 ;  /* 0x00000009ff007e24 */ /* 0x000fe2000f8e00ff */
[----:B------:R-:W-:Y:S01]  /*18d0*/  PLOP3.LUT P0, PT, PT, PT, PT, 0x80, 0x0 ;  /* 0x000000000000781c */ /* 0x000fe20003f0f070 */
[----:B------:R-:W-:Y:S01]  /*18e0*/  IMAD.U32 R3, RZ, RZ, UR4 ;  /* 0x00000004ff037e24 */ /* 0x000fe2000f8e00ff */
[----:B------:R-:W-:Y:S01]  /*18f0*/  CS2R R86, SRZ ;  /* 0x0000000000567805 */ /* 0x000fe2000001ff00 */
[----:B------:R-:W-:Y:S01]  /*1900*/  IMAD.MOV.U32 R96, RZ, RZ, RZ ;  /* 0x000000ffff607224 */ /* 0x000fe200078e00ff */
[----:B------:R-:W-:Y:S02]  /*1910*/  CS2R R84, SRZ ;  /* 0x0000000000547805 */ /* 0x000fe4000001ff00 */
[----:B------:R-:W-:Y:S02]  /*1920*/  CS2R R82, SRZ ;  /* 0x0000000000527805 */ /* 0x000fe4000001ff00 */
[----:B------:R-:W-:-:S02]  /*1930*/  CS2R R80, SRZ ;  /* 0x0000000000507805 */ /* 0x000fc4000001ff00 */
[----:B------:R-:W-:Y:S02]  /*1940*/  CS2R R78, SRZ ;  /* 0x00000000004e7805 */ /* 0x000fe4000001ff00 */
[----:B------:R-:W-:Y:S02]  /*1950*/  CS2R R76, SRZ ;  /* 0x00000000004c7805 */ /* 0x000fe4000001ff00 */
[----:B------:R-:W-:Y:S02]  /*1960*/  CS2R R74, SRZ ;  /* 0x00000000004a7805 */ /* 0x000fe4000001ff00 */
[----:B------:R-:W-:Y:S01]  /*1970*/  CS2R R72, SRZ ;  /* 0x0000000000487805 */ /* 0x000fe2000001ff00 */
[----:B------:R-:W-:Y:S01]  /*1980*/  UIMAD UR60, UR5, UR4, URZ ;  /* 0x00000004053c72a4 */ /* 0x000fe2000f8e023f */
[----:B------:R-:W-:Y:S02]  /*1990*/  CS2R R70, SRZ ;  /* 0x0000000000467805 */ /* 0x000fe4000001ff00 */
[----:B------:R-:W-:-:S02]  /*19a0*/  CS2R R68, SRZ ;  /* 0x0000000000447805 */ /* 0x000fc4000001ff00 */
[----:B------:R-:W-:Y:S02]  /*19b0*/  CS2R R66, SRZ ;  /* 0x0000000000427805 */ /* 0x000fe4000001ff00 */
[----:B------:R-:W-:Y:S02]  /*19c0*/  CS2R R64, SRZ ;  /* 0x0000000000407805 */ /* 0x000fe4000001ff00 */
[----:B------:R-:W-:Y:S02]  /*19d0*/  CS2R R62, SRZ ;  /* 0x00000000003e7805 */ /* 0x000fe4000001ff00 */
[----:B------:R-:W-:Y:S01]  /*19e0*/  VIADDMNMX R3, R3, UR60, R0, PT ;  /* 0x0000003c03037c46 */ /* 0x000fe2000b800100 */
[----:B------:R-:W-:Y:S01]  /*19f0*/  IMAD.MOV.U32 R0, RZ, RZ, RZ ;  /* 0x000000ffff007224 */ /* 0x000fe200078e00ff */
[----:B------:R-:W-:Y:S02]  /*1a00*/  CS2R R60, SRZ ;  /* 0x00000000003c7805 */ /* 0x000fe4000001ff00 */
[----:B------:R-:W-:-:S02]  /*1a10*/  CS2R R58, SRZ ;  /* 0x00000000003a7805 */ /* 0x000fc4000001ff00 */
[----:B------:R-:W-:Y:S02]  /*1a20*/  R2UR UR5, R3 ;  /* 0x00000000030572ca */ /* 0x000fe400000e0000 */
        /* <DEDUP_REMOVED lines=13> */
[----:B------:R-:W-:Y:S02]  /*1b00*/  MOV R97, UR5 ;  /* 0x0000000500617c02 */ /* 0x000fe40008000f00 */
        /* <DEDUP_REMOVED lines=30> */
[----:B------:R-:W-:Y:S01]  /*1cf0*/  MOV R13, RZ ;  /* 0x000000ff000d7202 */ /* 0x000fe20000000f00 */
[----:B------:R-:W-:Y:S02]  /*1d00*/  IMAD.U32 R6, RZ, RZ, UR4 ;  /* 0x00000004ff067e24 */ /* 0x000fe4000f8e00ff */
[----:B------:R-:W-:-:S02]  /*1d10*/  IMAD.U32 R7, RZ, RZ, UR5 ;  /* 0x00000005ff077e24 */ /* 0x000fc4000f8e00ff */
[----:B------:R-:W-:Y:S02]  /*1d20*/  IMAD.U32 R11, RZ, RZ, UR7 ;  /* 0x00000007ff0b7e24 */ /* 0x000fe4000f8e00ff */
[----:B------:R-:W-:Y:S02]  /*1d30*/  IMAD.MOV.U32 R8, RZ, RZ, 0x70 ;  /* 0x00000070ff087424 */ /* 0x000fe400078e00ff */
[----:B0-----:R-:W-:-:S07]  /*1d40*/  IMAD.MOV.U32 R12, RZ, RZ, 0x1 ;  /* 0x00000001ff0c7424 */ /* 0x001fce00078e00ff */
[----:B------:R-:W-:-:S07]  /*1d50*/  LEPC R20, `(.L_x_2378) ;  /* 0x000000001014794e */ /* 0x000fce0000000000 */
[----:B-1----:R-:W-:Y:S05]  /*1d60*/  CALL.ABS.NOINC R2 ;  /* 0x0000000002007343 */ /* 0x002fea0003c00000 */
.L_x_2378:
        /* <DEDUP_REMOVED lines=11> */
.L_x_2525:
[----:B------:R-:W-:Y:S05]  /*1e20*/  @!P0 BRA `(.L_x_2380) ;  /* 0x0000000000048947 */ /* 0x000fea0003800000 */
[----:B------:R-:W-:Y:S01]  /*1e30*/  BPT.TRAP 0x1 ;  /* 0x000000040000795c */ /* 0x000fe20000300000 */
.L_x_2380:
[----:B0-----:R-:W-:Y:S02]  /*1e40*/  IMAD.U32 R0, RZ, RZ, UR39 ;  /* 0x00000027ff007e24 */ /* 0x001fe4000f8e00ff */
[----:B------:R-:W-:-:S03]  /*1e50*/  IMAD.U32 R3, RZ, RZ, UR38 ;  /* 0x00000026ff037e24 */ /* 0x000fc6000f8e00ff */
[----:B------:R-:W-:Y:S02]  /*1e60*/  LEA R0, R0, UR40, 0x3 ;  /* 0x0000002800007c11 */ /* 0x000fe4000f8e18ff */
[----:B------:R-:W-:-:S04]  /*1e70*/  SHF.L.U32 R3, R3, 0x1f, RZ ;  /* 0x0000001f03037819 */ /* 0x000fc800000006ff */
[----:B------:R0:W1:Y:S01]  /*1e80*/  SYNCS.PHASECHK.TRANS64.TRYWAIT P1, [R0+URZ+0x2a830], R3 ;  /* 0x02a83003000075a7 */ /* 0x000062000802017f */
[----:B------:R-:W-:Y:S05]  /*1e90*/  @!P0 BRA `(.L_x_2381) ;  /* 0x0000000000048947 */ /* 0x000fea0003800000 */
[----:B------:R-:W-:Y:S01]  /*1ea0*/  BPT.TRAP 0x1 ;  /* 0x000000040000795c */ /* 0x000fe20000300000 */
.L_x_2381:
[----:B-1----:R-:W-:Y:S05]  /*1eb0*/  @P1 BRA `(.L_x_2382) ;  /* 0x0000000000081947 */ /* 0x002fea0003800000 */
[----:B------:R-:W1:Y:S02]  /*1ec0*/  SYNCS.PHASECHK.TRANS64.TRYWAIT P1, [R0+URZ+0x2a830], R3 ;  /* 0x02a83003000075a7 */ /* 0x000e64000802017f */
[----:B-1----:R-:W-:Y:S05]  /*1ed0*/  @!P1 BRA `(.L_x_2383) ;  /* 0x0000011400009947 */ /* 0x002fea0003800000 */
.L_x_2382:
        /* <DEDUP_REMOVED lines=13> */
[----:B------:R-:W-:Y:S02]  /*1fb0*/  ULOP3.LUT UR4, UR44, 0x10000, URZ, 0xfc, !UPT ;  /* 0x000100002c047892 */ /* 0x000fe4000f8efc3f */
[----:B------:R-:W-:Y:S02]  /*1fc0*/  UIMAD UR5, UR39, 0x900, UR11 ;  /* 0x00000900270578a4 */ /* 0x000fe4000f8e020b */
[----:B------:R-:W-:Y:S02]  /*1fd0*/  UIADD3 UR6, UR4, 0x2, URZ ;  /* 0x0000000204067890 */ /* 0x000fe4000fffe03f */
[----:B------:R-:W-:Y:S01]  /*1fe0*/  UIADD3 UR7, UR5, 0x2, URZ ;  /* 0x0000000205077890 */ /* 0x000fe2000fffe03f */
[----:B------:R-:W-:Y:S02]  /*1ff0*/  UMOV UR12, UR4 ;  /* 0x00000004000c7c82 */ /* 0x000fe40008000000 */
[----:B------:R-:W-:Y:S01]  /*2000*/  UMOV UR14, UR5 ;  /* 0x00000005000e7c82 */ /* 0x000fe20008000000 */
[----:B------:R-:W-:Y:S01]  /*2010*/  IMAD.U32 R6, RZ, RZ, UR12 ;  /* 0x0000000cff067e24 */ /* 0x000fe2000f8e00ff */
[----:B------:R-:W-:Y:S01]  /*2020*/  HGMMA.64x96x16.F32.BF16 R24, gdesc[UR12], RZ, !UPT, gsb0 ;  /* 0x016000000c1879f0 */ /* 0x000fe2000c0018ff */
[----:B------:R-:W-:Y:S01]  /*2030*/  UMOV UR12, UR6 ;  /* 0x00000006000c7c82 */ /* 0x000fe20008000000 */
[----:B------:R-:W-:Y:S01]  /*2040*/  UMOV UR13, 0x40000040 ;  /* 0x40000040000d7882 */ /* 0x000fe20000000000 */
[----:B------:R-:W-:Y:S01]  /*2050*/  UMOV UR14, UR7 ;  /* 0x00000007000e7c82 */ /* 0x000fe20008000000 */
[----:B------:R-:W-:Y:S01]  /*2060*/  UMOV UR15, 0x40000040 ;  /* 0x40000040000f7882 */ /* 0x000fe20000000000 */
[----:B------:R-:W-:Y:S01]  /*2070*/  UIADD3 UR6, UR4, 0x4, URZ ;  /* 0x0000000404067890 */ /* 0x000fe2000fffe03f */
[----:B------:R-:W-:Y:S01]  /*2080*/  IMAD.U32 R4, RZ, RZ, UR12 ;  /* 0x0000000cff047e24 */ /* 0x000fe2000f8e00ff */
[----:B------:R-:W-:Y:S01]  /*2090*/  UIADD3 UR7, UR5, 0x4, URZ ;  /* 0x0000000405077890 */ /* 0x000fe2000fffe03f */
[----:B------:R-:W-:Y:S01]  /*20a0*/  IMAD.U32 R5, RZ, RZ, UR13 ;  /* 0x0000000dff057e24 */ /* 0x000fe2000f8e00ff */
[----:B------:R-:W-:-:S02]  /*20b0*/  UIADD3 UR56, UR4, 0x6, URZ ;  /* 0x0000000604387890 */ /* 0x000fc4000fffe03f */
        /* <DEDUP_REMOVED lines=29> */
[----:B------:R-:W-:Y:S01]  /*2290*/  HGMMA.64x96x16.F32.BF16 R24, gdesc[UR12], R24, gsb0 ;  /* 0x016000000c1879f0 */ /* 0x000fe20008001818 */
[----:B------:R-:W-:Y:S01]  /*22a0*/  UMOV UR12, UR6 ;  /* 0x00000006000c7c82 */ /* 0x000fe20008000000 */
[----:B------:R-:W-:Y:S01]  /*22b0*/  UMOV UR13, 0x40000040 ;  /* 0x40000040000d7882 */ /* 0x000fe20000000000 */
[----:B------:R-:W-:Y:S01]  /*22c0*/  UMOV UR14, UR7 ;  /* 0x00000007000e7c82 */ /* 0x000fe20008000000 */
[----:B------:R-:W-:Y:S01]  /*22d0*/  UMOV UR15, 0x40000040 ;  /* 0x40000040000f7882 */ /* 0x000fe20000000000 */
[----:B------:R-:W-:Y:S01]  /*22e0*/  MOV R2, UR12 ;  /* 0x0000000c00027c02 */ /* 0x000fe20008000f00 */
[----:B01----:R-:W-:Y:S01]  /*22f0*/  IMAD.U32 R3, RZ, RZ, UR13 ;  /* 0x0000000dff037e24 */ /* 0x003fe2000f8e00ff */
[----:B------:R-:W-:Y:S02]  /*2300*/  WARPGROUP.DEPBAR.LE gsb0, 0x0 ;  /* 0x00008000000079c5 */ /* 0x000fe40000010000 */
        /* <DEDUP_REMOVED lines=36> */
.L_x_2384:
[----:B------:R-:W-:Y:S01]  /*2550*/  UISETP.NE.AND UP0, UPT, UR61, URZ, UPT ;  /* 0x0000003f3d00728c */ /* 0x000fe2000bf05270 */
[----:B------:R-:W-:Y:S01]  /*2560*/  VIADD R12, R18, UR42 ;  /* 0x0000002a120c7c36 */ /* 0x000fe20008000000 */
[----:B------:R-:W-:Y:S01]  /*2570*/  R2UR UR7, R97 ;  /* 0x00000000610772ca */ /* 0x000fe200000e0000 */
[----:B------:R-:W-:Y:S01]  /*2580*/  ULDC UR6, c[0x0][0x9d8] ;  /* 0x0002760000067ab9 */ /* 0x000fe20000000800 */
[----:B------:R-:W-:Y:S02]  /*2590*/  IMAD.U32 R15, RZ, RZ, UR41 ;  /* 0x00000029ff0f7e24 */ /* 0x000fe4000f8e00ff */
[----:B------:R-:W-:Y:S01]  /*25a0*/  FMUL.FTZ R26, R26, UR6 ;  /* 0x000000061a1a7c20 */ /* 0x000fe20008410000 */
[----:B------:R-:W-:Y:S01]  /*25b0*/  PLOP3.LUT P1, PT, PT, PT, UP0, 0x80, 0x0 ;  /* 0x000000000000781c */ /* 0x000fe20003f2f008 */
[----:B------:R-:W-:Y:S01]  /*25c0*/  FMUL.FTZ R27, R27, UR6 ;  /* 0x000000061b1b7c20 */ /* 0x000fe20008410000 */
[----:B------:R-:W-:Y:S01]  /*25d0*/  PLOP3.LUT P2, PT, PT, PT, UP0, 0x80, 0x0 ;  /* 0x000000000000781c */ /* 0x000fe20003f4f008 */
[----:B------:R-:W-:Y:S01]  /*25e0*/  FMUL.FTZ R30, R30, UR6 ;  /* 0x000000061e1e7c20 */ /* 0x000fe20008410000 */
[----:B------:R-:W-:Y:S01]  /*25f0*/  FMUL.FTZ R35, R35, UR6 ;  /* 0x0000000623237c20 */ /* 0x000fe20008410000 */
[----:B------:R-:W-:Y:S01]  /*2600*/  @UP0 ULDC UR4, c[0x0][0x44c] ;  /* 0x0001130000040ab9 */ /* 0x000fe20000000800 */
[----:B------:R-:W0:Y:S01]  /*2610*/  MUFU.TANH R26, R26 ;  /* 0x0000001a001a7308 */ /* 0x000e220000002400 */
[----:B------:R-:W-:Y:S01]  /*2620*/  FMUL.FTZ R31, R31, UR6 ;  /* 0x000000061f1f7c20 */ /* 0x000fe20008410000 */
[----:B------:R-:W-:Y:S01]  /*2630*/  FMUL.FTZ R34, R34, UR6 ;  /* 0x0000000622227c20 */ /* 0x000fe20008410000 */
[----:B------:R-:W-:Y:S01]  /*2640*/  UIMAD UR5, UR7, -0x60, UR43 ;  /* 0xffffffa0070578a4 */ /* 0x000fe2000f8e022b */
[----:B------:R-:W-:Y:S01]  /*2650*/  FMUL.FTZ R38, R38, UR6 ;  /* 0x0000000626267c20 */ /* 0x000fe20008410000 */
[----:B------:R-:W-:Y:S01]  /*2660*/  FMUL.FTZ R39, R39, UR6 ;  /* 0x0000000627277c20 */ /* 0x000fe20008410000 */
[----:B------:R-:W-:Y:S01]  /*2670*/  FMUL.FTZ R42, R42, UR6 ;  /* 0x000000062a2a7c20 */ /* 0x000fe20008410000 */
[----:B------:R-:W-:Y:S01]  /*2680*/  @P1 IMAD.HI.U32 R8, R12, UR4, RZ ;  /* 0x000000040c081c27 */ /* 0x000fe2000f8e00ff */
[----:B------:R-:W-:Y:S01]  /*2690*/  @UP0 ULDC UR4, c[0x0][0x450] ;  /* 0x0001140000040ab9 */ /* 0x000fe20000000800 */
[----:B------:R-:W1:Y:S02]  /*26a0*/  MUFU.TANH R84, R27 ;  /* 0x0000001b00547308 */ /* 0x000e640000002400 */
[----:B------:R-:W-:Y:S01]  /*26b0*/  FMUL.FTZ R43, R43, UR6 ;  /* 0x000000062b2b7c20 */ /* 0x000fe20008410000 */
[----:B------:R-:W-:Y:S01]  /*26c0*/  IMAD.U32 R10, RZ, RZ, UR5 ;  /* 0x00000005ff0a7e24 */ /* 0x000fe2000f8e00ff */
[----:B------:R-:W-:Y:S01]  /*26d0*/  @P2 SHF.R.U32.HI R12, RZ, UR4, R8 ;  /* 0x00000004ff0c2c19 */ /* 0x000fe20008011608 */
[----:B------:R-:W-:Y:S01]  /*26e0*/  UIMAD UR4, UR7, -0x60, URZ ;  /* 0xffffffa0070478a4 */ /* 0x000fe2000f8e023f */
[----:B------:R-:W-:Y:S01]  /*26f0*/  FMUL.FTZ R46, R46, UR6 ;  /* 0x000000062e2e7c20 */ /* 0x000fe20008410000 */
[----:B------:R-:W-:Y:S01]  /*2700*/  FMUL.FTZ R11, R24, UR6 ;  /* 0x00000006180b7c20 */ /* 0x000fe20008410000 */
[----:B------:R-:W-:Y:S01]  /*2710*/  FMUL.FTZ R47, R47, UR6 ;  /* 0x000000062f2f7c20 */ /* 0x000fe20008410000 */
[----:B------:R-:W2:Y:S01]  /*2720*/  SHFL.IDX PT, R9, R12, 0x1, 0x1c1f ;  /* 0x003c1f000c097f89 */ /* 0x000ea200000e0000 */
[----:B------:R-:W3:Y:S01]  /*2730*/  MUFU.TANH R30, R30 ;  /* 0x0000001e001e7308 */ /* 0x000ee20000002400 */
[----:B------:R-:W-:-:S02]  /*2740*/  IMAD.U32 R8, RZ, RZ, UR4 ;  /* 0x00000004ff087e24 */ /* 0x000fc4000f8e00ff */
[----:B------:R-:W-:Y:S01]  /*2750*/  FMUL.FTZ R54, R54, UR6 ;  /* 0x0000000636367c20 */ /* 0x000fe20008410000 */
[----:B------:R-:W-:Y:S01]  /*2760*/  FMUL.FTZ R50, R50, UR6 ;  /* 0x0000000632327c20 */ /* 0x000fe20008410000 */
[----:B------:R-:W-:Y:S01]  /*2770*/  FMUL.FTZ R21, R33, UR6 ;  /* 0x0000000621157c20 */ /* 0x000fe20008410000 */
[----:B------:R-:W-:Y:S01]  /*2780*/  FMUL.FTZ R51, R51, UR6 ;  /* 0x0000000633337c20 */ /* 0x000fe20008410000 */
[----:B------:R-:W-:Y:S01]  /*2790*/  IADD3 R8, -R17, 0x61, R8 ;  /* 0x0000006111087810 */ /* 0x000fe20007ffe108 */
[----:B------:R-:W-:Y:S01]  /*27a0*/  FMUL.FTZ R33, R40, UR6 ;  /* 0x0000000628217c20 */ /* 0x000fe20008410000 */
[----:B------:R4:W-:Y:S01]  /*27b0*/  MUFU.TANH R72, R35 ;  /* 0x0000002300487308 */ /* 0x0009e20000002400 */
[----:B------:R-:W-:Y:S01]  /*27c0*/  FMUL.FTZ R55, R55, UR6 ;  /* 0x0000000637377c20 */ /* 0x000fe20008410000 */
[----:B------:R-:W-:Y:S01]  /*27d0*/  IADD3 R80, -R15, UR43, R8 ;  /* 0x0000002b0f507c10 */ /* 0x000fe2000fffe108 */
[----:B------:R-:W-:Y:S01]  /*27e0*/  FMUL.FTZ R8, R58, UR6 ;  /* 0x000000063a087c20 */ /* 0x000fe20008410000 */
[----:B------:R-:W-:Y:S01]  /*27f0*/  FMUL.FTZ R20, R29, UR6 ;  /* 0x000000061d147c20 */ /* 0x000fe20008410000 */
[----:B------:R-:W-:Y:S01]  /*2800*/  FMUL.FTZ R29, R36, UR6 ;  /* 0x00000006241d7c20 */ /* 0x000fe20008410000 */
[----:B------:R-:W-:Y:S01]  /*2810*/  FMUL.FTZ R59, R59, UR6 ;  /* 0x000000063b3b7c20 */ /* 0x000fe20008410000 */
[----:B------:R-:W-:Y:S01]  /*2820*/  FMUL.FTZ R62, R62, UR6 ;  /* 0x000000063e3e7c20 */ /* 0x000fe20008410000 */
[----:B------:R5:W5:Y:S01]  /*2830*/  MUFU.TANH R76, R31 ;  /* 0x0000001f004c7308 */ /* 0x000b620000002400 */
[----:B----4-:R-:W-:Y:S01]  /*2840*/  IADD3 R35, -R17, 0x60, R10 ;  /* 0x0000006011237810 */ /* 0x010fe20007ffe10a */
[----:B------:R-:W-:Y:S01]  /*2850*/  FMUL.FTZ R63, R63, UR6 ;  /* 0x000000063f3f7c20 */ /* 0x000fe20008410000 */
[----:B------:R-:W-:Y:S01]  /*2860*/  FMUL.FTZ R13, R25, UR6 ;  /* 0x00000006190d7c20 */ /* 0x000fe20008410000 */
[----:B------:R-:W-:Y:S01]  /*2870*/  FMUL.FTZ R66, R66, UR6 ;  /* 0x0000000642427c20 */ /* 0x000fe20008410000 */
[----:B------:R-:W-:Y:S01]  /*2880*/  FMUL.FTZ R25, R32, UR6 ;  /* 0x0000000620197c20 */ /* 0x000fe20008410000 */
[----:B------:R-:W-:Y:S01]  /*2890*/  FMUL.FTZ R67, R67, UR6 ;  /* 0x0000000643437c20 */ /* 0x000fe20008410000 */
[--C-:B--2---:R-:W-:Y:S01]  /*28a0*/  VIADDMNMX R10, R9, R80, R35.reuse, PT ;  /* 0x00000050090a7246 */ /* 0x104fe20003800123 */
[----:B------:R-:W2:Y:S01]  /*28b0*/  MUFU.TANH R34, R34 ;  /* 0x0000002200227308 */ /* 0x000ea20000002400 */
[----:B------:R-:W-:Y:S01]  /*28c0*/  FMUL.FTZ R14, R28, UR6 ;  /* 0x000000061c0e7c20 */ /* 0x000fe20008410000 */
[----:B------:R-:W-:Y:S01]  /*28d0*/  FMUL.FTZ R70, R70, UR6 ;  /* 0x0000000646467c20 */ /* 0x000fe20008410000 */
[C---:B------:R-:W-:Y:S01]  /*28e0*/  ISETP.GT.AND P1, PT, R10.reuse, RZ, PT ;  /* 0x000000ff0a00720c */ /* 0x040fe20003f24270 */
[----:B------:R-:W-:Y:S01]  /*28f0*/  FMUL.FTZ R71, R71, UR6 ;  /* 0x0000000647477c20 */ /* 0x000fe20008410000 */
[C---:B------:R-:W-:Y:S01]  /*2900*/  ISETP.GT.AND P2, PT, R10.reuse, 0x1, PT ;  /* 0x000000010a00780c */ /* 0x040fe20003f44270 */
[----:B------:R-:W-:Y:S01]  /*2910*/  FMUL.FTZ R27, R37, UR6 ;  /* 0x00000006251b7c20 */ /* 0x000fe20008410000 */
[----:B------:R-:W-:Y:S01]  /*2920*/  ISETP.GT.AND P3, PT, R10, 0x8, PT ;  /* 0x000000080a00780c */ /* 0x000fe20003f64270 */
[----:B------:R-:W4:Y:S01]  /*2930*/  MUFU.TANH R38, R38 ;  /* 0x0000002600267308 */ /* 0x000f220000002400 */
[----:B0-----:R-:W-:Y:S01]  /*2940*/  FSEL R82, R26, -INF , P1 ;  /* 0xff8000001a527808 */ /* 0x001fe20000800000 */
[----:B------:R-:W-:Y:S01]  /*2950*/  FMUL.FTZ R44, R44, UR6 ;  /* 0x000000062c2c7c20 */ /* 0x000fe20008410000 */
[----:B-1----:R-:W-:Y:S01]  /*2960*/  FSEL R84, R84, -INF , P2 ;  /* 0xff80000054547808 */ /* 0x002fe20001000000 */
[----:B------:R-:W0:Y:S01]  /*2970*/  SHFL.IDX PT, R12, R12, RZ, 0x1c1f ;  /* 0x001c1fff0c0c7589 */ /* 0x000e2200000e0000 */
[----:B------:R-:W-:Y:S01]  /*2980*/  ISETP.GT.AND P1, PT, R10, 0x9, PT ;  /* 0x000000090a00780c */ /* 0x000fe20003f24270 */
[----:B------:R-:W-:Y:S01]  /*2990*/  FMUL.FTZ R48, R48, UR6 ;  /* 0x0000000630307c20 */ /* 0x000fe20008410000 */
[----:B---3--:R-:W-:Y:S01]  /*29a0*/  FSEL R78, R30, -INF , P3 ;  /* 0xff8000001e4e7808 */ /* 0x008fe20001800000 */
[----:B------:R-:W-:Y:S01]  /*29b0*/  MUFU.TANH R39, R39 ;  /* 0x0000002700277308 */ /* 0x000fe20000002400 */
[----:B------:R-:W-:Y:S01]  /*29c0*/  FMNMX.FTZ R9, R82, R84, !PT ;  /* 0x0000005452097209 */ /* 0x000fe20007810000 */
[----:B-----5:R-:W-:Y:S01]  /*29d0*/  FMUL.FTZ R31, R41, UR6 ;  /* 0x00000006291f7c20 */ /* 0x020fe20008410000 */
[----:B------:R-:W-:Y:S01]  /*29e0*/  ISETP.GT.AND P2, PT, R10, 0x10, PT ;  /* 0x000000100a00780c */ /* 0x000fe20003f44270 */
[----:B------:R-:W-:Y:S01]  /*29f0*/  ULDC UR14, c[0x0][0x988] ;  /* 0x00026200000e7ab9 */ /* 0x000fe20000000800 */
[----:B------:R-:W-:Y:S01]  /*2a00*/  FSEL R76, R76, -INF , P1 ;  /* 0xff8000004c4c7808 */ /* 0x000fe20000800000 */
[----:B------:R-:W-:Y:S01]  /*2a10*/  FMUL.FTZ R45, R45, UR6 ;  /* 0x000000062d2d7c20 */ /* 0x000fe20008410000 */
[----:B------:R-:W-:Y:S01]  /*2a20*/  FMNMX.FTZ R9, R78, R9, !PT ;  /* 0x000000094e097209 */ /* 0x000fe20007810000 */
[----:B------:R-:W1:Y:S01]  /*2a30*/  MUFU.TANH R42, R42 ;  /* 0x0000002a002a7308 */ /* 0x000e620000002400 */
[----:B------:R-:W-:Y:S01]  /*2a40*/  ISETP.GT.AND P1, PT, R10, 0x11, PT ;  /* 0x000000110a00780c */ /* 0x000fe20003f24270 */
[----:B------:R-:W-:Y:S01]  /*2a50*/  FMUL.FTZ R49, R49, UR6 ;  /* 0x0000000631317c20 */ /* 0x000fe20008410000 */
[----:B--2---:R-:W-:Y:S01]  /*2a60*/  FSEL R74, R34, -INF , P2 ;  /* 0xff800000224a7808 */ /* 0x004fe20001000000 */
[----:B------:R-:W-:Y:S01]  /*2a70*/  FMUL.FTZ R52, R52, UR6 ;  /* 0x0000000634347c20 */ /* 0x000fe20008410000 */
[----:B------:R-:W-:Y:S01]  /*2a80*/  FMNMX.FTZ R9, R76, R9, !PT ;  /* 0x000000094c097209 */ /* 0x000fe20007810000 */
[----:B------:R-:W-:Y:S01]  /*2a90*/  FMUL.FTZ R53, R53, UR6 ;  /* 0x0000000635357c20 */ /* 0x000fe20008410000 */
[----:B------:R-:W-:Y:S01]  /*2aa0*/  ISETP.GT.AND P2, PT, R10, 0x18, PT ;  /* 0x000000180a00780c */ /* 0x000fe20003f44270 */
[----:B------:R-:W-:Y:S01]  /*2ab0*/  MUFU.TANH R24, R43 ;  /* 0x0000002b00187308 */ /* 0x000fe20000002400 */
[----:B------:R-:W-:Y:S01]  /*2ac0*/  FSEL R72, R72, -INF , P1 ;  /* 0xff80000048487808 */ /* 0x000fe20000800000 */
        /* <DEDUP_REMOVED lines=9> */
[----:B------:R-:W-:Y:S01]  /*2b60*/  ISETP.GT.AND P2, PT, R10, 0x20, PT ;  /* 0x000000200a00780c */ /* 0x000fe20003f44270 */
[----:B------:R-:W-:Y:S01]  /*2b70*/  FMUL.FTZ R64, R64, UR6 ;  /* 0x0000000640407c20 */ /* 0x000fe20008410000 */
[----:B------:R-:W-:Y:S01]  /*2b80*/  FMNMX.FTZ R9, R58, R9, !PT ;  /* 0x000000093a097209 */ /* 0x000fe20007810000 */
[----:B------:R-:W-:Y:S01]  /*2b90*/  FMUL.FTZ R65, R65, UR6 ;  /* 0x0000000641417c20 */ /* 0x000fe20008410000 */
[----:B-1----:R-:W-:Y:S01]  /*2ba0*/  FSEL R42, R42, -INF , P2 ;  /* 0xff8000002a2a7808 */ /* 0x002fe20001000000 */
[----:B------:R-:W1:Y:S01]  /*2bb0*/  MUFU.TANH R47, R47 ;  /* 0x0000002f002f7308 */ /* 0x000e620000002400 */
[----:B------:R-:W-:Y:S01]  /*2bc0*/  ISETP.GT.AND P2, PT, R10, 0x28, PT ;  /* 0x000000280a00780c */ /* 0x000fe20003f44270 */
[----:B------:R-:W-:Y:S01]  /*2bd0*/  FMUL.FTZ R68, R68, UR6 ;  /* 0x0000000644447c20 */ /* 0x000fe20008410000 */
[----:B0-----:R-:W-:Y:S01]  /*2be0*/  VIADDMNMX R35, R12, R80, R35, PT ;  /* 0x000000500c237246 */ /* 0x001fe20003800123 */
[----:B------:R-:W-:Y:S01]  /*2bf0*/  FMUL.FTZ R69, R69, UR6 ;  /* 0x0000000645457c20 */ /* 0x000fe20008410000 */
[----:B------:R-:W-:Y:S01]  /*2c00*/  R2UR UR8, R0 ;  /* 0x00000000000872ca */ /* 0x000fe200000e0000 */
[----:B------:R-:W-:Y:S01]  /*2c10*/  @UP0 ULDC UR6, c[0x0][0x44c] ;  /* 0x0001130000060ab9 */ /* 0x000fe20000000800 */
[----:B------:R-:W-:Y:S01]  /*2c20*/  ISETP.GT.AND P3, PT, R35, 0x8, PT ;  /* 0x000000082300780c */ /* 0x000fe20003f64270 */
[----:B------:R0:W-:Y:S01]  /*2c30*/  MUFU.TANH R15, R54 ;  /* 0x00000036000f7308 */ /* 0x0001e20000002400 */
[----:B--2---:R-:W-:Y:S01]  /*2c40*/  FSEL R26, R46, -INF , P2 ;  /* 0xff8000002e1a7808 */ /* 0x004fe20001000000 */
[----:B------:R-:W-:Y:S01]  /*2c50*/  UIADD3 UR4, UR7, -0x2, URZ ;  /* 0xfffffffe07047890 */ /* 0x000fe2000fffe03f */
[C---:B------:R-:W-:Y:S01]  /*2c60*/  ISETP.GT.AND P2, PT, R10.reuse, 0x30, PT ;  /* 0x000000300a00780c */ /* 0x040fe20003f44270 */
[----:B------:R-:W-:Y:S01]  /*2c70*/  UIMAD.WIDE.U32 UR6, UR42, UR6, URZ ;  /* 0x000000062a0672a5 */ /* 0x000fe2000f8e003f */
[----:B------:R-:W2:Y:S01]  /*2c80*/  S2UR UR10, SR_CgaCtaId ;  /* 0x00000000000a79c3 */ /* 0x000ea20000008800 */
[----:B------:R-:W-:Y:S01]  /*2c90*/  @UP0 ULDC UR9, c[0x0][0x450] ;  /* 0x0001140000090ab9 */ /* 0x000fe20000000800 */
[----:B------:R-:W-:Y:S01]  /*2ca0*/  UMOV UR5, UR42 ;  /* 0x0000002a00057c82 */ /* 0x000fe20008000000 */
[----:B------:R1:W3:Y:S01]  /*2cb0*/  MUFU.TANH R40, R50 ;  /* 0x0000003200287308 */ /* 0x0002e20000002400 */
[----:B0-----:R-:W-:Y:S01]  /*2cc0*/  FSEL R54, R39, -INF , P1 ;  /* 0xff80000027367808 */ /* 0x001fe20000800000 */
[----:B------:R-:W-:Y:S01]  /*2cd0*/  @UP0 USHF.R.U32.HI UR5, URZ, UR9, UR7 ;  /* 0x000000093f050299 */ /* 0x000fe20008011607 */
[----:B------:R-:W-:-:S02]  /*2ce0*/  ISETP.GT.AND P1, PT, R10, 0x21, PT ;  /* 0x000000210a00780c */ /* 0x000fc40003f24270 */
[----:B------:R-:W-:Y:S02]  /*2cf0*/  CS2R R86, SRZ ;  /* 0x0000000000567805 */ /* 0x000fe4000001ff00 */
[----:B------:R-:W-:Y:S01]  /*2d00*/  FMNMX.FTZ R9, R54, R9, !PT ;  /* 0x0000000936097209 */ /* 0x000fe20007810000 */
[----:B------:R-:W-:Y:S01]  /*2d10*/  UIADD3 UR6, UR5, UR43, -UR41 ;  /* 0x0000002b05067290 */ /* 0x000fe2000fffe829 */
[----:B------:R-:W-:Y:S01]  /*2d20*/  FSEL R24, R24, -INF , P1 ;  /* 0xff80000018187808 */ /* 0x000fe20000800000 */
[----:B------:R-:W0:Y:S01]  /*2d30*/  MUFU.TANH R51, R51 ;  /* 0x0000003300337308 */ /* 0x000e220000002400 */
[----:B------:R-:W-:Y:S01]  /*2d40*/  FMNMX.FTZ R9, R42, R9, !PT ;  /* 0x000000092a097209 */ /* 0x000fe20007810000 */
[----:B------:R-:W-:Y:S01]  /*2d50*/  UIMAD.WIDE UR6, UR6, 0x2aaaaaab, URZ ;  /* 0x2aaaaaab060678a5 */ /* 0x000fe2000f8e023f */
[----:B------:R-:W-:Y:S01]  /*2d60*/  ISETP.GT.AND P1, PT, R10, 0x29, PT ;  /* 0x000000290a00780c */ /* 0x000fe20003f24270 */
[----:B------:R-:W-:Y:S01]  /*2d70*/  UIADD3 UR5, UR8, 0x2a840, URZ ;  /* 0x0002a84008057890 */ /* 0x000fe2000fffe03f */
[----:B------:R-:W-:Y:S01]  /*2d80*/  FMNMX.FTZ R9, R24, R9, !PT ;  /* 0x0000000918097209 */ /* 0x000fe20007810000 */
[----:B------:R-:W-:Y:S01]  /*2d90*/  USHF.R.U32.HI UR6, URZ, 0x1f, UR7 ;  /* 0x0000001f3f067899 */ /* 0x000fe20008011607 */
[----:B-1----:R-:W-:Y:S01]  /*2da0*/  FSEL R50, R47, -INF , P1 ;  /* 0xff8000002f327808 */ /* 0x002fe20000800000 */
[----:B------:R-:W1:Y:S01]  /*2db0*/  MUFU.TANH R36, R55 ;  /* 0x0000003700247308 */ /* 0x000e620000002400 */
[----:B------:R-:W-:Y:S01]  /*2dc0*/  FMNMX.FTZ R9, R26, R9, !PT ;  /* 0x000000091a097209 */ /* 0x000fe20007810000 */
[----:B------:R-:W-:Y:S01]  /*2dd0*/  ULEA.HI.SX32 UR6, UR7, UR6, 0x1c ;  /* 0x0000000607067291 */ /* 0x000fe2000f8fe23f */
[----:B------:R-:W-:-:S02]  /*2de0*/  ISETP.GT.AND P1, PT, R10, 0x31, PT ;  /* 0x000000310a00780c */ /* 0x000fc40003f24270 */
[----:B------:R-:W-:Y:S02]  /*2df0*/  CS2R R80, SRZ ;  /* 0x0000000000507805 */ /* 0x000fe4000001ff00 */
[----:B---3--:R-:W-:Y:S01]  /*2e00*/  FSEL R40, R40, -INF , P2 ;  /* 0xff80000028287808 */ /* 0x008fe20001000000 */
[----:B------:R-:W-:Y:S01]  /*2e10*/  UISETP.LT.AND UP0, UPT, UR60, UR6, UPT ;  /* 0x000000063c00728c */ /* 0x000fe2000bf01270 */
[----:B------:R-:W-:Y:S01]  /*2e20*/  FMNMX.FTZ R9, R50, R9, !PT ;  /* 0x0000000932097209 */ /* 0x000fe20007810000 */
[----:B------:R-:W3:Y:S01]  /*2e30*/  MUFU.TANH R8, R8 ;  /* 0x0000000800087308 */ /* 0x000ee20000002400 */
[----:B------:R-:W-:Y:S01]  /*2e40*/  ISETP.GT.AND P2, PT, R10, 0x38, PT ;  /* 0x000000380a00780c */ /* 0x000fe20003f44270 */
[----:B--2---:R-:W-:Y:S01]  /*2e50*/  UPRMT UR5, UR10, 0x654, UR5 ;  /* 0x000006540a057896 */ /* 0x004fe20008000005 */
[----:B0-----:R-:W-:Y:S01]  /*2e60*/  FSEL R46, R51, -INF , P1 ;  /* 0xff800000332e7808 */ /* 0x001fe20000800000 */
[----:B------:R-:W-:Y:S01]  /*2e70*/  USEL UR10, UR60, UR6, !UP0 ;  /* 0x000000063c0a7287 */ /* 0x000fe2000c000000 */
[----:B------:R-:W-:-:S02]  /*2e80*/  FMNMX.FTZ R9, R40, R9, !PT ;  /* 0x0000000928097209 */ /* 0x000fc40007810000 */
[----:B------:R-:W-:Y:S01]  /*2e90*/  ISETP.GT.AND P1, PT, R10, 0x39, PT ;  /* 0x000000390a00780c */ /* 0x000fe20003f24270 */
[----:B------:R-:W0:Y:S01]  /*2ea0*/  MUFU.TANH R34, R59 ;  /* 0x0000003b00227308 */ /* 0x000e220000002400 */
[----:B------:R-:W-:Y:S01]  /*2eb0*/  FSEL R38, R15, -INF , P2 ;  /* 0xff8000000f267808 */ /* 0x000fe20001000000 */
[----:B------:R-:W-:Y:S01]  /*2ec0*/  UISETP.GE.AND UP0, UPT, UR4, UR10, UPT ;  /* 0x0000000a0400728c */ /* 0x000fe2000bf06270 */
[----:B------:R-:W-:Y:S01]  /*2ed0*/  FMNMX.FTZ R9, R46, R9, !PT ;  /* 0x000000092e097209 */ /* 0x000fe20007810000 */
[----:B------:R-:W-:Y:S01]  /*2ee0*/  SYNCS.ARRIVE.TRANS64.RED.A1T0 RZ, [UR5], RZ ;  /* 0x000000ffffff79a7 */ /* 0x000fe20008100405 */
[----:B------:R-:W-:Y:S02]  /*2ef0*/  ISETP.GT.AND P2, PT, R10, 0x40, PT ;  /* 0x000000400a00780c */ /* 0x000fe40003f44270 */
[----:B-1----:R-:W-:Y:S01]  /*2f00*/  FSEL R36, R36, -INF , P1 ;  /* 0xff80000024247808 */ /* 0x002fe20000800000 */
[----:B------:R-:W1:Y:S01]  /*2f10*/  MUFU.TANH R30, R62 ;  /* 0x0000003e001e7308 */ /* 0x000e620000002400 */
[----:B------:R-:W-:-:S02]  /*2f20*/  FMNMX.FTZ R9, R38, R9, !PT ;  /* 0x0000000926097209 */ /* 0x000fc40007810000 */
[----:B------:R-:W-:Y:S02]  /*2f30*/  ISETP.GT.AND P1, PT, R10, 0x41, PT ;  /* 0x000000410a00780c */ /* 0x000fe40003f24270 */
[----:B---3--:R-:W-:Y:S02]  /*2f40*/  FSEL R28, R8, -INF , P2 ;  /* 0xff800000081c7808 */ /* 0x008fe40001000000 */
[----:B------:R-:W-:Y:S01]  /*2f50*/  FMNMX.FTZ R9, R36, R9, !PT ;  /* 0x0000000924097209 */ /* 0x000fe20007810000 */
[----:B------:R-:W2:Y:S01]  /*2f60*/  MUFU.TANH R32, R63 ;  /* 0x0000003f00207308 */ /* 0x000ea20000002400 */
[----:B------:R-:W-:Y:S02]  /*2f70*/  ISETP.GT.AND P2, PT, R10, 0x48, PT ;  /* 0x000000480a00780c */ /* 0x000fe40003f44270 */
[----:B0-----:R-:W-:Y:S02]  /*2f80*/  FSEL R34, R34, -INF , P1 ;  /* 0xff80000022227808 */ /* 0x001fe40000800000 */
[----:B------:R-:W-:-:S02]  /*2f90*/  FMNMX.FTZ R9, R28, R9, !PT ;  /* 0x000000091c097209 */ /* 0x000fc40007810000 */
[----:B------:R-:W-:Y:S01]  /*2fa0*/  ISETP.GT.AND P1, PT, R10, 0x49, PT ;  /* 0x000000490a00780c */ /* 0x000fe20003f24270 */
[----:B------:R-:W0:Y:S01]  /*2fb0*/  MUFU.TANH R66, R66 ;  /* 0x0000004200427308 */ /* 0x000e220000002400 */
[----:B-1----:R-:W-:Y:S02]  /*2fc0*/  FSEL R30, R30, -INF , P2 ;  /* 0xff8000001e1e7808 */ /* 0x002fe40001000000 */
[----:B------:R-:W-:Y:S02]  /*2fd0*/  FMNMX.FTZ R9, R34, R9, !PT ;  /* 0x0000000922097209 */ /* 0x000fe40007810000 */
[----:B------:R-:W-:Y:S02]  /*2fe0*/  ISETP.GT.AND P2, PT, R10, 0x50, PT ;  /* 0x000000500a00780c */ /* 0x000fe40003f44270 */
[----:B------:R-:W-:Y:S01]  /*2ff0*/  FMNMX.FTZ R9, R30, R9, !PT ;  /* 0x000000091e097209 */ /* 0x000fe20007810000 */
[----:B------:R-:W1:Y:S01]  /*3000*/  MUFU.TANH R67, R67 ;  /* 0x0000004300437308 */ /* 0x000e620000002400 */
[----:B--2---:R-:W-:-:S02]  /*3010*/  FSEL R32, R32, -INF , P1 ;  /* 0xff80000020207808 */ /* 0x004fc40000800000 */
[----:B------:R-:W-:Y:S02]  /*3020*/  ISETP.GT.AND P1, PT, R10, 0x51, PT ;  /* 0x000000510a00780c */ /* 0x000fe40003f24270 */
[----:B------:R-:W-:-:S03]  /*3030*/  FMNMX.FTZ R8, R32, R9, !PT ;  /* 0x0000000920087209 */ /* 0x000fc60007810000 */
[----:B------:R-:W2:Y:S01]  /*3040*/  MUFU.TANH R70, R70 ;  /* 0x0000004600467308 */ /* 0x000ea20000002400 */
[----:B0-----:R-:W-:Y:S02]  /*3050*/  FSEL R15, R66, -INF , P2 ;  /* 0xff800000420f7808 */ /* 0x001fe40001000000 */
[----:B------:R-:W-:Y:S02]  /*3060*/  ISETP.GT.AND P2, PT, R10, 0x58, PT ;  /* 0x000000580a00780c */ /* 0x000fe40003f44270 */
[----:B------:R-:W-:-:S03]  /*3070*/  FMNMX.FTZ R8, R15, R8, !PT ;  /* 0x000000080f087209 */ /* 0x000fc60007810000 */
[----:B------:R-:W0:Y:S01]  /*3080*/  MUFU.TANH R71, R71 ;  /* 0x0000004700477308 */ /* 0x000e220000002400 */
[----:B-1----:R-:W-:Y:S02]  /*3090*/  FSEL R9, R67, -INF , P1 ;  /* 0xff80000043097808 */ /* 0x002fe40000800000 */
[----:B------:R-:W-:Y:S02]  /*30a0*/  CS2R R66, SRZ ;  /* 0x0000000000427805 */ /* 0x000fe4000001ff00 */
[----:B------:R-:W-:Y:S02]  /*30b0*/  ISETP.GT.AND P1, PT, R10, 0x59, PT ;  /* 0x000000590a00780c */ /* 0x000fe40003f24270 */
[----:B------:R-:W-:Y:S01]  /*30c0*/  FMNMX.FTZ R37, R9, R8, !PT ;  /* 0x0000000809257209 */ /* 0x000fe20007810000 */
[----:B------:R1:W-:Y:S01]  /*30d0*/  MUFU.TANH R43, R44 ;  /* 0x0000002c002b7308 */ /* 0x0003e20000002400 */
[----:B--2---:R-:W-:Y:S02]  /*30e0*/  FSEL R10, R70, -INF , P2 ;  /* 0xff800000460a7808 */ /* 0x004fe40001000000 */
[----:B------:R-:W-:-:S02]  /*30f0*/  ISETP.GT.AND P2, PT, R35, 0x1, PT ;  /* 0x000000012300780c */ /* 0x000fc40003f44270 */
[----:B------:R-:W-:-:S03]  /*3100*/  FMNMX.FTZ R37, R10, R37, !PT ;  /* 0x000000250a257209 */ /* 0x000fc60007810000 */
[----:B------:R-:W-:Y:S01]  /*3110*/  MUFU.TANH R11, R11 ;  /* 0x0000000b000b7308 */ /* 0x000fe20000002400 */
[----:B0-----:R-:W-:Y:S02]  /*3120*/  FSEL R8, R71, -INF , P1 ;  /* 0xff80000047087808 */ /* 0x001fe40000800000 */
[----:B------:R-:W-:Y:S02]  /*3130*/  CS2R R70, SRZ ;  /* 0x0000000000467805 */ /* 0x000fe4000001ff00 */
[----:B------:R-:W-:Y:S02]  /*3140*/  ISETP.GT.AND P1, PT, R35, RZ, PT ;  /* 0x000000ff2300720c */ /* 0x000fe40003f24270 */
[----:B------:R-:W-:Y:S01]  /*3150*/  FMNMX.FTZ R37, R8, R37, !PT ;  /* 0x0000002508257209 */ /* 0x000fe20007810000 */
[----:B------:R-:W-:Y:S04]  /*3160*/  MUFU.TANH R13, R13 ;  /* 0x0000000d000d7308 */ /* 0x000fe80000002400 */
[----:B-1----:R-:W0:Y:S04]  /*3170*/  SHFL.BFLY PT, R44, R37, 0x2, 0x1f ;  /* 0x0c401f00252c7f89 */ /* 0x002e2800000e0000 */
[----:B------:R-:W1:Y:S08]  /*3180*/  MUFU.TANH R14, R14 ;  /* 0x0000000e000e7308 */ /* 0x000e700000002400 */
[----:B------:R-:W2:Y:S08]  /*3190*/  MUFU.TANH R20, R20 ;  /* 0x0000001400147308 */ /* 0x000eb00000002400 */
[----:B------:R-:W3:Y:S01]  /*31a0*/  MUFU.TANH R25, R25 ;  /* 0x0000001900197308 */ /* 0x000ee20000002400 */
[----:B-1----:R-:W-:-:S02]  /*31b0*/  FSEL R39, R14, -INF , P3 ;  /* 0xff8000000e277808 */ /* 0x002fc40001800000 */
[----:B0-----:R-:W-:Y:S02]  /*31c0*/  FMNMX.FTZ R44, R37, R44, !PT ;  /* 0x0000002c252c7209 */ /* 0x001fe40007810000 */
[----:B------:R-:W-:-:S03]  /*31d0*/  ISETP.GT.AND P3, PT, R35, 0x18, PT ;  /* 0x000000182300780c */ /* 0x000fc60003f64270 */
[----:B------:R-:W0:Y:S01]  /*31e0*/  SHFL.BFLY PT, R37, R44, 0x1, 0x1f ;  /* 0x0c201f002c257f89 */ /* 0x000e2200000e0000 */
[----:B------:R-:W1:Y:S08]  /*31f0*/  MUFU.TANH R21, R21 ;  /* 0x0000001500157308 */ /* 0x000e700000002400 */
[----:B------:R4:W-:Y:S08]  /*3200*/  MUFU.TANH R47, R48 ;  /* 0x00000030002f7308 */ /* 0x0009f00000002400 */
[----:B------:R-:W5:Y:S01]  /*3210*/  MUFU.TANH R29, R29 ;  /* 0x0000001d001d7308 */ /* 0x000f620000002400 */
[----:B----4-:R-:W-:-:S02]  /*3220*/  FSEL R48, R13, -INF , P2 ;  /* 0xff8000000d307808 */ /* 0x010fc40001000000 */
[----:B------:R-:W-:Y:S02]  /*3230*/  ISETP.GT.AND P2, PT, R35, 0x10, PT ;  /* 0x000000102300780c */ /* 0x000fe40003f44270 */
[----:B0-----:R-:W-:-:S03]  /*3240*/  FMNMX.FTZ R12, R44, R37, !PT ;  /* 0x000000252c0c7209 */ /* 0x001fc60007810000 */
[----:B------:R-:W0:Y:S01]  /*3250*/  MUFU.TANH R27, R27 ;  /* 0x0000001b001b7308 */ /* 0x000e220000002400 */
[----:B------:R-:W-:Y:S02]  /*3260*/  FSEL R37, R11, -INF , P1 ;  /* 0xff8000000b257808 */ /* 0x000fe40000800000 */
[----:B------:R-:W-:Y:S01]  /*3270*/  ISETP.GT.AND P1, PT, R35, 0x9, PT ;  /* 0x000000092300780c */ /* 0x000fe20003f24270 */
[----:B------:R-:W-:Y:S01]  /*3280*/  FMUL.FTZ R13, R12, UR14 ;  /* 0x0000000e0c0d7c20 */ /* 0x000fe20008410000 */
[----:B------:R-:W-:Y:S02]  /*3290*/  FMNMX.FTZ R14, R37, R48, !PT ;  /* 0x00000030250e7209 */ /* 0x000fe40007810000 */
[----:B--2---:R-:W-:Y:S01]  /*32a0*/  FSEL R41, R20, -INF , P1 ;  /* 0xff80000014297808 */ /* 0x004fe20000800000 */
[----:B------:R-:W2:Y:S01]  /*32b0*/  MUFU.TANH R33, R33 ;  /* 0x0000002100217308 */ /* 0x000ea20000002400 */
[----:B------:R-:W-:Y:S02]  /*32c0*/  FMNMX.FTZ R14, R39, R14, !PT ;  /* 0x0000000e270e7209 */ /* 0x000fe40007810000 */
[----:B------:R-:W-:-:S02]  /*32d0*/  ISETP.GT.AND P1, PT, R35, 0x11, PT ;  /* 0x000000112300780c */ /* 0x000fc40003f24270 */
[----:B---3--:R-:W-:Y:S02]  /*32e0*/  FSEL R25, R25, -INF , P2 ;  /* 0xff80000019197808 */ /* 0x008fe40001000000 */
[----:B------:R-:W-:Y:S01]  /*32f0*/  FMNMX.FTZ R14, R41, R14, !PT ;  /* 0x0000000e290e7209 */ /* 0x000fe20007810000 */
[----:B------:R-:W3:Y:S01]  /*3300*/  MUFU.TANH R31, R31 ;  /* 0x0000001f001f7308 */ /* 0x000ee20000002400 */
[----:B-1----:R-:W-:Y:S02]  /*3310*/  FSEL R21, R21, -INF , P1 ;  /* 0xff80000015157808 */ /* 0x002fe40000800000 */
[----:B------:R-:W-:Y:S02]  /*3320*/  FMNMX.FTZ R14, R25, R14, !PT ;  /* 0x0000000e190e7209 */ /* 0x000fe40007810000 */
[----:B------:R-:W-:Y:S02]  /*3330*/  FSETP.NEU.FTZ.AND P2, PT, R12, -INF , PT ;  /* 0xff8000000c00780b */ /* 0x000fe40003f5d000 */
[----:B------:R-:W-:Y:S01]  /*3340*/  ISETP.GT.AND P1, PT, R35, 0x19, PT ;  /* 0x000000192300780c */ /* 0x000fe20003f24270 */
[----:B------:R-:W1:Y:S01]  /*3350*/  MUFU.TANH R45, R45 ;  /* 0x0000002d002d7308 */ /* 0x000e620000002400 */
[----:B-----5:R-:W-:-:S02]  /*3360*/  FSEL R29, R29, -INF , P3 ;  /* 0xff8000001d1d7808 */ /* 0x020fc40001800000 */
[----:B------:R-:W-:Y:S02]  /*3370*/  FMNMX.FTZ R14, R21, R14, !PT ;  /* 0x0000000e150e7209 */ /* 0x000fe40007810000 */
[----:B------:R-:W-:Y:S02]  /*3380*/  FSEL R13, R13, RZ, P2 ;  /* 0x000000ff0d0d7208 */ /* 0x000fe40001000000 */
[----:B------:R-:W-:Y:S01]  /*3390*/  ISETP.GT.AND P2, PT, R35, 0x20, PT ;  /* 0x000000202300780c */ /* 0x000fe20003f44270 */
[----:B------:R-:W4:Y:S01]  /*33a0*/  MUFU.TANH R49, R49 ;  /* 0x0000003100317308 */ /* 0x000f220000002400 */
[----:B0-----:R-:W-:Y:S01]  /*33b0*/  FSEL R27, R27, -INF , P1 ;  /* 0xff8000001b1b7808 */ /* 0x001fe20000800000 */
[--C-:B------:R-:W-:Y:S01]  /*33c0*/  FFMA.FTZ R62, R54, UR14, -R13.reuse ;  /* 0x0000000e363e7c23 */ /* 0x100fe2000801080d */
[----:B------:R-:W-:Y:S01]  /*33d0*/  FMNMX.FTZ R14, R29, R14, !PT ;  /* 0x0000000e1d0e7209 */ /* 0x000fe20007810000 */
[--C-:B------:R-:W-:Y:S01]  /*33e0*/  FFMA.FTZ R63, R42, UR14, -R13.reuse ;  /* 0x0000000e2a3f7c23 */ /* 0x100fe2000801080d */
[----:B------:R-:W-:Y:S01]  /*33f0*/  ISETP.GT.AND P1, PT, R35, 0x21, PT ;  /* 0x000000212300780c */ /* 0x000fe20003f24270 */
[--C-:B------:R-:W-:Y:S01]  /*3400*/  FFMA.FTZ R137, R15, UR14, -R13.reuse ;  /* 0x0000000e0f897c23 */ /* 0x100fe2000801080d */
[----:B--2---:R-:W-:Y:S01]  /*3410*/  FSEL R33, R33, -INF , P2 ;  /* 0xff80000021217808 */ /* 0x004fe20001000000 */
[----:B------:R-:W0:Y:S01]  /*3420*/  MUFU.TANH R51, R52 ;  /* 0x0000003400337308 */ /* 0x000e220000002400 */
[----:B------:R-:W-:Y:S01]  /*3430*/  FMNMX.FTZ R14, R27, R14, !PT ;  /* 0x0000000e1b0e7209 */ /* 0x000fe20007810000 */
[--C-:B------:R-:W-:Y:S01]  /*3440*/  FFMA.FTZ R143, R30, UR14, -R13.reuse ;  /* 0x0000000e1e8f7c23 */ /* 0x100fe2000801080d */
[----:B------:R-:W-:Y:S01]  /*3450*/  ISETP.GT.AND P2, PT, R35, 0x28, PT ;  /* 0x000000282300780c */ /* 0x000fe20003f44270 */
[--C-:B------:R-:W-:Y:S01]  /*3460*/  FFMA.FTZ R30, R32, UR14, -R13.reuse ;  /* 0x0000000e201e7c23 */ /* 0x100fe2000801080d */
[----:B---3--:R-:W-:Y:S01]  /*3470*/  FSEL R31, R31, -INF , P1 ;  /* 0xff8000001f1f7808 */ /* 0x008fe20000800000 */
[--C-:B------:R-:W-:Y:S01]  /*3480*/  FFMA.FTZ R157, R82, UR14, -R13.reuse ;  /* 0x0000000e529d7c23 */ /* 0x100fe2000801080d */
[----:B------:R-:W-:Y:S01]  /*3490*/  FMNMX.FTZ R20, R33, R14, !PT ;  /* 0x0000000e21147209 */ /* 0x000fe20007810000 */
[----:B------:R-:W2:Y:S01]  /*34a0*/  MUFU.TANH R53, R53 ;  /* 0x0000003500357308 */ /* 0x000ea20000002400 */
[----:B------:R-:W-:Y:S01]  /*34b0*/  ISETP.GT.AND P1, PT, R35, 0x29, PT ;  /* 0x000000292300780c */ /* 0x000fe20003f24270 */
[--C-:B------:R-:W-:Y:S01]  /*34c0*/  FFMA.FTZ R84, R84, UR14, -R13.reuse ;  /* 0x0000000e54547c23 */ /* 0x100fe2000801080d */
[----:B------:R-:W-:Y:S01]  /*34d0*/  FSEL R43, R43, -INF , P2 ;  /* 0xff8000002b2b7808 */ /* 0x000fe20001000000 */
[--C-:B------:R-:W-:Y:S01]  /*34e0*/  FFMA.FTZ R159, R78, UR14, -R13.reuse ;  /* 0x0000000e4e9f7c23 */ /* 0x100fe2000801080d */
[----:B------:R-:W-:Y:S01]  /*34f0*/  FMNMX.FTZ R20, R31, R20, !PT ;  /* 0x000000141f147209 */ /* 0x000fe20007810000 */
[--C-:B------:R-:W-:Y:S01]  /*3500*/  FFMA.FTZ R76, R76, UR14, -R13.reuse ;  /* 0x0000000e4c4c7c23 */ /* 0x100fe2000801080d */
[----:B------:R-:W-:Y:S01]  /*3510*/  ISETP.GT.AND P2, PT, R35, 0x30, PT ;  /* 0x000000302300780c */ /* 0x000fe20003f44270 */
[----:B------:R-:W3:Y:S01]  /*3520*/  MUFU.TANH R56, R56 ;  /* 0x0000003800387308 */ /* 0x000ee20000002400 */
[----:B-1----:R-:W-:Y:S01]  /*3530*/  FSEL R45, R45, -INF , P1 ;  /* 0xff8000002d2d7808 */ /* 0x002fe20000800000 */
[--C-:B------:R-:W-:Y:S01]  /*3540*/  FFMA.FTZ R153, R74, UR14, -R13.reuse ;  /* 0x0000000e4a997c23 */ /* 0x100fe2000801080d */
[----:B------:R-:W-:Y:S01]  /*3550*/  FMNMX.FTZ R20, R43, R20, !PT ;  /* 0x000000142b147209 */ /* 0x000fe20007810000 */
[--C-:B------:R-:W-:Y:S01]  /*3560*/  FFMA.FTZ R26, R26, UR14, -R13.reuse ;  /* 0x0000000e1a1a7c23 */ /* 0x100fe2000801080d */
[----:B------:R-:W-:Y:S01]  /*3570*/  ISETP.GT.AND P1, PT, R35, 0x31, PT ;  /* 0x000000312300780c */ /* 0x000fe20003f24270 */
[--C-:B------:R-:W-:Y:S01]  /*3580*/  FFMA.FTZ R72, R72, UR14, -R13.reuse ;  /* 0x0000000e48487c23 */ /* 0x100fe2000801080d */
[----:B------:R-:W-:Y:S01]  /*3590*/  FSEL R47, R47, -INF , P2 ;  /* 0xff8000002f2f7808 */ /* 0x000fe20001000000 */
[----:B------:R-:W1:Y:S01]  /*35a0*/  MUFU.TANH R55, R57 ;  /* 0x0000003900377308 */ /* 0x000e620000002400 */
[----:B------:R-:W-:Y:S01]  /*35b0*/  FMNMX.FTZ R20, R45, R20, !PT ;  /* 0x000000142d147209 */ /* 0x000fe20007810000 */
[--C-:B------:R-:W-:Y:S01]  /*35c0*/  FFMA.FTZ R36, R36, UR14, -R13.reuse ;  /* 0x0000000e24247c23 */ /* 0x100fe2000801080d */
[----:B------:R-:W-:Y:S01]  /*35d0*/  ISETP.GT.AND P2, PT, R35, 0x38, PT ;  /* 0x000000382300780c */ /* 0x000fe20003f44270 */
[--C-:B------:R-:W-:Y:S01]  /*35e0*/  FFMA.FTZ R9, R9, UR14, -R13.reuse ;  /* 0x0000000e09097c23 */ /* 0x100fe2000801080d */
[----:B----4-:R-:W-:Y:S01]  /*35f0*/  FSEL R49, R49, -INF , P1 ;  /* 0xff80000031317808 */ /* 0x010fe20000800000 */
[--C-:B------:R-:W-:Y:S01]  /*3600*/  FFMA.FTZ R139, R10, UR14, -R13.reuse ;  /* 0x0000000e0a8b7c23 */ /* 0x100fe2000801080d */
[----:B------:R-:W-:Y:S01]  /*3610*/  FMNMX.FTZ R44, R47, R20, !PT ;  /* 0x000000142f2c7209 */ /* 0x000fe20007810000 */
[----:B------:R4:W5:Y:S01]  /*3620*/  MUFU.TANH R59, R60 ;  /* 0x0000003c003b7308 */ /* 0x0009620000002400 */
[----:B------:R-:W-:Y:S01]  /*3630*/  ISETP.GT.AND P1, PT, R35, 0x39, PT ;  /* 0x000000392300780c */ /* 0x000fe20003f24270 */
[--C-:B------:R-:W-:Y:S01]  /*3640*/  FFMA.FTZ R141, R28, UR14, -R13.reuse ;  /* 0x0000000e1c8d7c23 */ /* 0x100fe2000801080d */
[----:B0-----:R-:W-:Y:S01]  /*3650*/  FSEL R51, R51, -INF , P2 ;  /* 0xff80000033337808 */ /* 0x001fe20001000000 */
[--C-:B------:R-:W-:Y:S01]  /*3660*/  FFMA.FTZ R28, R34, UR14, -R13.reuse ;  /* 0x0000000e221c7c23 */ /* 0x100fe2000801080d */
[----:B------:R-:W-:Y:S01]  /*3670*/  FMNMX.FTZ R44, R49, R44, !PT ;  /* 0x0000002c312c7209 */ /* 0x000fe20007810000 */
[--C-:B------:R-:W-:Y:S01]  /*3680*/  FFMA.FTZ R50, R50, UR14, -R13.reuse ;  /* 0x0000000e32327c23 */ /* 0x100fe2000801080d */
[----:B------:R-:W-:Y:S01]  /*3690*/  ISETP.GT.AND P2, PT, R35, 0x40, PT ;  /* 0x000000402300780c */ /* 0x000fe20003f44270 */
[----:B------:R-:W0:Y:S01]  /*36a0*/  MUFU.TANH R61, R61 ;  /* 0x0000003d003d7308 */ /* 0x000e220000002400 */
[----:B--2---:R-:W-:Y:S01]  /*36b0*/  FSEL R52, R53, -INF , P1 ;  /* 0xff80000035347808 */ /* 0x004fe20000800000 */
[--C-:B------:R-:W-:Y:S01]  /*36c0*/  FFMA.FTZ R145, R40, UR14, -R13.reuse ;  /* 0x0000000e28917c23 */ /* 0x100fe2000801080d */
[----:B------:R-:W-:Y:S01]  /*36d0*/  FMNMX.FTZ R11, R51, R44, !PT ;  /* 0x0000002c330b7209 */ /* 0x000fe20007810000 */
[--C-:B------:R-:W-:Y:S01]  /*36e0*/  FFMA.FTZ R147, R38, UR14, -R13.reuse ;  /* 0x0000000e26937c23 */ /* 0x100fe2000801080d */
[----:B------:R-:W-:Y:S01]  /*36f0*/  ISETP.GT.AND P1, PT, R35, 0x41, PT ;  /* 0x000000412300780c */ /* 0x000fe20003f24270 */
[----:B------:R-:W-:Y:S01]  /*3700*/  FFMA.FTZ R8, R8, UR14, -R13 ;  /* 0x0000000e08087c23 */ /* 0x000fe2000801080d */
[----:B---3--:R-:W-:Y:S01]  /*3710*/  FSEL R53, R56, -INF , P2 ;  /* 0xff80000038357808 */ /* 0x008fe20001000000 */
[----:B------:R-:W2:Y:S01]  /*3720*/  MUFU.TANH R64, R64 ;  /* 0x0000004000407308 */ /* 0x000ea20000002400 */
[----:B------:R-:W-:-:S02]  /*3730*/  FMNMX.FTZ R44, R52, R11, !PT ;  /* 0x0000000b342c7209 */ /* 0x000fc40007810000 */
[----:B------:R-:W-:Y:S02]  /*3740*/  CS2R R82, SRZ ;  /* 0x0000000000527805 */ /* 0x000fe4000001ff00 */
[----:B------:R-:W-:Y:S02]  /*3750*/  ISETP.GT.AND P2, PT, R35, 0x48, PT ;  /* 0x000000482300780c */ /* 0x000fe40003f44270 */
[----:B------:R-:W-:Y:S02]  /*3760*/  CS2R R78, SRZ ;  /* 0x00000000004e7805 */ /* 0x000fe4000001ff00 */
[----:B-1----:R-:W-:Y:S02]  /*3770*/  FSEL R55, R55, -INF , P1 ;  /* 0xff80000037377808 */ /* 0x002fe40000800000 */
[----:B------:R-:W-:Y:S02]  /*3780*/  CS2R R74, SRZ ;  /* 0x00000000004a7805 */ /* 0x000fe4000001ff00 */
[----:B----4-:R-:W-:Y:S01]  /*3790*/  FMNMX.FTZ R60, R53, R44, !PT ;  /* 0x0000002c353c7209 */ /* 0x010fe20007810000 */
[----:B------:R-:W1:Y:S01]  /*37a0*/  MUFU.TANH R65, R65 ;  /* 0x0000004100417308 */ /* 0x000e620000002400 */
[----:B------:R-:W-:-:S02]  /*37b0*/  ISETP.GT.AND P1, PT, R35, 0x49, PT ;  /* 0x000000492300780c */ /* 0x000fc40003f24270 */
[----:B-----5:R-:W-:Y:S02]  /*37c0*/  FSEL R56, R59, -INF , P2 ;  /* 0xff8000003b387808 */ /* 0x020fe40001000000 */
[----:B------:R-:W-:Y:S02]  /*37d0*/  FMNMX.FTZ R11, R55, R60, !PT ;  /* 0x0000003c370b7209 */ /* 0x000fe40007810000 */
[----:B------:R-:W-:Y:S01]  /*37e0*/  ISETP.GT.AND P2, PT, R35, 0x50, PT ;  /* 0x000000502300780c */ /* 0x000fe20003f44270 */
[----:B------:R-:W3:Y:S01]  /*37f0*/  MUFU.TANH R68, R68 ;  /* 0x0000004400447308 */ /* 0x000ee20000002400 */
[----:B0-----:R-:W-:Y:S01]  /*3800*/  FSEL R57, R61, -INF , P1 ;  /* 0xff8000003d397808 */ /* 0x001fe20000800000 */
[----:B------:R-:W-:Y:S01]  /*3810*/  FFMA.FTZ R61, R58, UR14, -R13 ;  /* 0x0000000e3a3d7c23 */ /* 0x000fe2000801080d */
[----:B------:R-:W-:Y:S02]  /*3820*/  FMNMX.FTZ R60, R56, R11, !PT ;  /* 0x0000000b383c7209 */ /* 0x000fe40007810000 */
[----:B------:R-:W-:-:S02]  /*3830*/  ISETP.GT.AND P1, PT, R35, 0x51, PT ;  /* 0x000000512300780c */ /* 0x000fc40003f24270 */
[----:B--2---:R-:W-:Y:S01]  /*3840*/  FSEL R58, R64, -INF , P2 ;  /* 0xff800000403a7808 */ /* 0x004fe20001000000 */
[----:B------:R-:W0:Y:S01]  /*3850*/  MUFU.TANH R69, R69 ;  /* 0x0000004500457308 */ /* 0x000e220000002400 */
[----:B------:R-:W-:Y:S02]  /*3860*/  FMNMX.FTZ R11, R57, R60, !PT ;  /* 0x0000003c390b7209 */ /* 0x000fe40007810000 */
[----:B------:R-:W-:Y:S02]  /*3870*/  ISETP.GT.AND P2, PT, R35, 0x58, PT ;  /* 0x000000582300780c */ /* 0x000fe40003f44270 */
[----:B-1----:R-:W-:Y:S02]  /*3880*/  FSEL R59, R65, -INF , P1 ;  /* 0xff800000413b7808 */ /* 0x002fe40000800000 */
[----:B------:R-:W-:Y:S02]  /*3890*/  CS2R R64, SRZ ;  /* 0x0000000000407805 */ /* 0x000fe4000001ff00 */
[----:B------:R-:W-:Y:S01]  /*38a0*/  FMNMX.FTZ R54, R58, R11, !PT ;  /* 0x0000000b3a367209 */ /* 0x000fe20007810000 */
[----:B------:R-:W-:Y:S01]  /*38b0*/  MUFU.EX2 R157, R157 ;  /* 0x0000009d009d7308 */ /* 0x000fe20000000800 */
[----:B------:R-:W-:-:S02]  /*38c0*/  ISETP.GT.AND P1, PT, R35, 0x59, PT ;  /* 0x000000592300780c */ /* 0x000fc40003f24270 */
[----:B---3--:R-:W-:Y:S02]  /*38d0*/  FSEL R35, R68, -INF , P2 ;  /* 0xff80000044237808 */ /* 0x008fe40001000000 */
[----:B------:R-:W-:-:S03]  /*38e0*/  FMNMX.FTZ R60, R59, R54, !PT ;  /* 0x000000363b3c7209 */ /* 0x000fc60007810000 */
[----:B------:R1:W2:Y:S01]  /*38f0*/  MUFU.EX2 R14, R84 ;  /* 0x00000054000e7308 */ /* 0x0002a20000000800 */
[----:B0-----:R-:W-:Y:S02]  /*3900*/  FSEL R54, R69, -INF , P1 ;  /* 0xff80000045367808 */ /* 0x001fe40000800000 */
[----:B------:R-:W-:Y:S02]  /*3910*/  CS2R R68, SRZ ;  /* 0x0000000000447805 */ /* 0x000fe4000001ff00 */
[----:B------:R-:W-:Y:S01]  /*3920*/  FMNMX.FTZ R11, R35, R60, !PT ;  /* 0x0000003c230b7209 */ /* 0x000fe20007810000 */
[--C-:B------:R-:W-:Y:S01]  /*3930*/  FFMA.FTZ R60, R24, UR14, -R13.reuse ;  /* 0x0000000e183c7c23 */ /* 0x100fe2000801080d */
[----:B------:R-:W-:Y:S02]  /*3940*/  FFMA.FTZ R24, R46, UR14, -R13 ;  /* 0x0000000e2e187c23 */ /* 0x000fe4000801080d */
[----:B------:R-:W-:Y:S01]  /*3950*/  FMNMX.FTZ R11, R54, R11, !PT ;  /* 0x0000000b360b7209 */ /* 0x000fe20007810000 */
[----:B------:R-:W0:Y:S01]  /*3960*/  MUFU.EX2 R159, R159 ;  /* 0x0000009f009f7308 */ /* 0x000e220000000800 */
[----:B-1----:R-:W-:-:S03]  /*3970*/  CS2R R84, SRZ ;  /* 0x0000000000547805 */ /* 0x002fc6000001ff00 */
[----:B------:R-:W1:Y:S04]  /*3980*/  SHFL.BFLY PT, R42, R11, 0x2, 0x1f ;  /* 0x0c401f000b2a7f89 */ /* 0x000e6800000e0000 */
[----:B------:R3:W4:Y:S08]  /*3990*/  MUFU.EX2 R20, R76 ;  /* 0x0000004c00147308 */ /* 0x0007300000000800 */
[----:B------:R-:W5:Y:S01]  /*39a0*/  MUFU.EX2 R153, R153 ;  /* 0x0000009900997308 */ /* 0x000f620000000800 */
[----:B---3--:R-:W-:-:S07]  /*39b0*/  CS2R R76, SRZ ;  /* 0x00000000004c7805 */ /* 0x008fce000001ff00 */
[----:B------:R-:W-:Y:S01]  /*39c0*/  MUFU.EX2 R151, R26 ;  /* 0x0000001a00977308 */ /* 0x000fe20000000800 */
[----:B-1----:R-:W-:-:S07]  /*39d0*/  FMNMX.FTZ R42, R11, R42, !PT ;  /* 0x0000002a0b2a7209 */ /* 0x002fce0007810000 */
[----:B------:R1:W3:Y:S01]  /*39e0*/  MUFU.EX2 R44, R72 ;  /* 0x00000048002c7308 */ /* 0x0002e20000000800 */
[----:B------:R-:W0:Y:S07]  /*39f0*/  SHFL.BFLY PT, R11, R42, 0x1, 0x1f ;  /* 0x0c201f002a0b7f89 */ /* 0x000e2e00000e0000 */
[----:B------:R2:W-:Y:S01]  /*3a00*/  MUFU.EX2 R26, R36 ;  /* 0x00000024001a7308 */ /* 0x0005e20000000800 */
[----:B-1----:R-:W-:-:S07]  /*3a10*/  CS2R R72, SRZ ;  /* 0x0000000000487805 */ /* 0x002fce000001ff00 */
[----:B------:R-:W-:Y:S01]  /*3a20*/  MUFU.EX2 R34, R9 ;  /* 0x0000000900227308 */ /* 0x000fe20000000800 */
[----:B--2---:R-:W-:Y:S01]  /*3a30*/  FADD.FTZ R36, R157, R14 ;  /* 0x0000000e9d247221 */ /* 0x004fe20000010000 */
[----:B------:R-:W-:-:S06]  /*3a40*/  F2FP.BF16.F32.PACK_AB R157, R14, R157 ;  /* 0x0000009d0e9d723e */ /* 0x000fcc00000010ff */
[----:B------:R-:W-:Y:S01]  /*3a50*/  MUFU.EX2 R61, R61 ;  /* 0x0000003d003d7308 */ /* 0x000fe20000000800 */
[----:B0-----:R-:W-:-:S04]  /*3a60*/  FMNMX.FTZ R11, R42, R11, !PT ;  /* 0x0000000b2a0b7209 */ /* 0x001fc80007810000 */
[C---:B------:R-:W-:Y:S01]  /*3a70*/  FSETP.NEU.FTZ.AND P1, PT, R11.reuse, -INF , PT ;  /* 0xff8000000b00780b */ /* 0x040fe20003f3d000 */
[----:B------:R-:W-:Y:S02]  /*3a80*/  FMUL.FTZ R15, R11, UR14 ;  /* 0x0000000e0b0f7c20 */ /* 0x000fe40008410000 */
[----:B------:R-:W-:Y:S03]  /*3a90*/  MUFU.EX2 R62, R62 ;  /* 0x0000003e003e7308 */ /* 0x000fe60000000800 */
[----:B------:R-:W-:Y:S01]  /*3aa0*/  FSEL R32, R15, RZ, P1 ;  /* 0x000000ff0f207208 */ /* 0x000fe20000800000 */
[----:B------:R-:W-:Y:S01]  /*3ab0*/  FADD.FTZ R15, R159, R36 ;  /* 0x000000249f0f7221 */ /* 0x000fe20000010000 */
[----:B------:R-:W-:Y:S02]  /*3ac0*/  PLOP3.LUT P1, PT, PT, PT, UP0, 0x80, 0x0 ;  /* 0x000000000000781c */ /* 0x000fe40003f2f008 */
[----:B----4-:R-:W-:Y:S01]  /*3ad0*/  F2FP.BF16.F32.PACK_AB R159, R20, R159 ;  /* 0x0000009f149f723e */ /* 0x010fe200000010ff */
[--C-:B------:R-:W-:Y:S01]  /*3ae0*/  FFMA.FTZ R37, R37, UR14, -R32.reuse ;  /* 0x0000000e25257c23 */ /* 0x100fe20008010820 */
[--C-:B------:R-:W-:Y:S01]  /*3af0*/  FFMA.FTZ R48, R48, UR14, -R32.reuse ;  /* 0x0000000e30307c23 */ /* 0x100fe20008010820 */
[--C-:B------:R-:W-:Y:S01]  /*3b00*/  FFMA.FTZ R39, R39, UR14, -R32.reuse ;  /* 0x0000000e27277c23 */ /* 0x100fe20008010820 */
[--C-:B------:R-:W-:Y:S01]  /*3b10*/  FFMA.FTZ R41, R41, UR14, -R32.reuse ;  /* 0x0000000e29297c23 */ /* 0x100fe20008010820 */
[--C-:B------:R-:W-:Y:S01]  /*3b20*/  FFMA.FTZ R25, R25, UR14, -R32.reuse ;  /* 0x0000000e19197c23 */ /* 0x100fe20008010820 */
[--C-:B------:R-:W-:Y:S01]  /*3b30*/  FFMA.FTZ R21, R21, UR14, -R32.reuse ;  /* 0x0000000e15157c23 */ /* 0x100fe20008010820 */
[----:B------:R-:W-:Y:S01]  /*3b40*/  MUFU.EX2 R37, R37 ;  /* 0x0000002500257308 */ /* 0x000fe20000000800 */
[--C-:B------:R-:W-:Y:S01]  /*3b50*/  FFMA.FTZ R29, R29, UR14, -R32.reuse ;  /* 0x0000000e1d1d7c23 */ /* 0x100fe20008010820 */
[--C-:B------:R-:W-:Y:S01]  /*3b60*/  FFMA.FTZ R27, R27, UR14, -R32.reuse ;  /* 0x0000000e1b1b7c23 */ /* 0x100fe20008010820 */
[--C-:B------:R-:W-:Y:S01]  /*3b70*/  FFMA.FTZ R33, R33, UR14, -R32.reuse ;  /* 0x0000000e21217c23 */ /* 0x100fe20008010820 */
[----:B------:R-:W-:Y:S01]  /*3b80*/  FADD.FTZ R36, R20, R15 ;  /* 0x0000000f14247221 */ /* 0x000fe20000010000 */
[--C-:B------:R-:W-:Y:S01]  /*3b90*/  FFMA.FTZ R31, R31, UR14, -R32.reuse ;  /* 0x0000000e1f1f7c23 */ /* 0x100fe20008010820 */
[--C-:B------:R-:W-:Y:S01]  /*3ba0*/  FFMA.FTZ R43, R43, UR14, -R32.reuse ;  /* 0x0000000e2b2b7c23 */ /* 0x100fe20008010820 */
[----:B------:R-:W-:Y:S01]  /*3bb0*/  FFMA.FTZ R45, R45, UR14, -R32 ;  /* 0x0000000e2d2d7c23 */ /* 0x000fe20008010820 */
[----:B------:R-:W0:Y:S01]  /*3bc0*/  MUFU.EX2 R48, R48 ;  /* 0x0000003000307308 */ /* 0x000e220000000800 */
[----:B-----5:R-:W-:Y:S01]  /*3bd0*/  FADD.FTZ R15, R153, R36 ;  /* 0x00000024990f7221 */ /* 0x020fe20000010000 */
[--C-:B------:R-:W-:Y:S01]  /*3be0*/  FFMA.FTZ R47, R47, UR14, -R32.reuse ;  /* 0x0000000e2f2f7c23 */ /* 0x100fe20008010820 */
[--C-:B------:R-:W-:Y:S01]  /*3bf0*/  FFMA.FTZ R49, R49, UR14, -R32.reuse ;  /* 0x0000000e31317c23 */ /* 0x100fe20008010820 */
[--C-:B------:R-:W-:Y:S01]  /*3c00*/  FFMA.FTZ R51, R51, UR14, -R32.reuse ;  /* 0x0000000e33337c23 */ /* 0x100fe20008010820 */
[--C-:B------:R-:W-:Y:S01]  /*3c10*/  FFMA.FTZ R52, R52, UR14, -R32.reuse ;  /* 0x0000000e34347c23 */ /* 0x100fe20008010820 */
[--C-:B------:R-:W-:Y:S01]  /*3c20*/  FFMA.FTZ R53, R53, UR14, -R32.reuse ;  /* 0x0000000e35357c23 */ /* 0x100fe20008010820 */
[--C-:B------:R-:W-:Y:S01]  /*3c30*/  FFMA.FTZ R55, R55, UR14, -R32.reuse ;  /* 0x0000000e37377c23 */ /* 0x100fe20008010820 */
[----:B------:R-:W1:Y:S01]  /*3c40*/  MUFU.EX2 R39, R39 ;  /* 0x0000002700277308 */ /* 0x000e620000000800 */
[--C-:B------:R-:W-:Y:S01]  /*3c50*/  FFMA.FTZ R56, R56, UR14, -R32.reuse ;  /* 0x0000000e38387c23 */ /* 0x100fe20008010820 */
[--C-:B------:R-:W-:Y:S01]  /*3c60*/  FFMA.FTZ R57, R57, UR14, -R32.reuse ;  /* 0x0000000e39397c23 */ /* 0x100fe20008010820 */
[--C-:B------:R-:W-:Y:S01]  /*3c70*/  FFMA.FTZ R58, R58, UR14, -R32.reuse ;  /* 0x0000000e3a3a7c23 */ /* 0x100fe20008010820 */
[--C-:B------:R-:W-:Y:S01]  /*3c80*/  FFMA.FTZ R59, R59, UR14, -R32.reuse ;  /* 0x0000000e3b3b7c23 */ /* 0x100fe20008010820 */
[--C-:B------:R-:W-:Y:S01]  /*3c90*/  FFMA.FTZ R35, R35, UR14, -R32.reuse ;  /* 0x0000000e23237c23 */ /* 0x100fe20008010820 */
[----:B------:R-:W-:Y:S01]  /*3ca0*/  FFMA.FTZ R32, R54, UR14, -R32 ;  /* 0x0000000e36207c23 */ /* 0x000fe20008010820 */
[----:B---3--:R-:W-:Y:S01]  /*3cb0*/  F2FP.BF16.F32.PACK_AB R153, R44, R153 ;  /* 0x000000992c99723e */ /* 0x008fe200000010ff */
[----:B------:R2:W3:Y:S01]  /*3cc0*/  MUFU.EX2 R158, R41 ;  /* 0x00000029009e7308 */ /* 0x0004e20000000800 */
[----:B0-----:R-:W-:Y:S01]  /*3cd0*/  FADD.FTZ R10, R37, R48 ;  /* 0x00000030250a7221 */ /* 0x001fe20000010000 */
[----:B------:R-:W-:-:S02]  /*3ce0*/  F2FP.BF16.F32.PACK_AB R155, R62, R61 ;  /* 0x0000003d3e9b723e */ /* 0x000fc400000010ff */
[----:B------:R-:W-:Y:S02]  /*3cf0*/  F2FP.BF16.F32.PACK_AB R156, R48, R37 ;  /* 0x00000025309c723e */ /* 0x000fe400000010ff */
[----:B------:R-:W-:Y:S02]  /*3d00*/  CS2R R36, SRZ ;  /* 0x0000000000247805 */ /* 0x000fe4000001ff00 */
[----:B------:R-:W0:Y:S01]  /*3d10*/  MUFU.EX2 R25, R25 ;  /* 0x0000001900197308 */ /* 0x000e220000000800 */
[----:B-1----:R-:W-:Y:S01]  /*3d20*/  FADD.FTZ R9, R39, R10 ;  /* 0x0000000a27097221 */ /* 0x002fe20000010000 */
[----:B--2---:R-:W-:-:S06]  /*3d30*/  CS2R R40, SRZ ;  /* 0x0000000000287805 */ /* 0x004fcc000001ff00 */
[----:B------:R-:W1:Y:S01]  /*3d40*/  MUFU.EX2 R152, R21 ;  /* 0x0000001500987308 */ /* 0x000e620000000800 */
[C---:B---3--:R-:W-:Y:S01]  /*3d50*/  FADD.FTZ R10, R158.reuse, R9 ;  /* 0x000000099e0a7221 */ /* 0x048fe20000010000 */
[----:B------:R-:W-:Y:S02]  /*3d60*/  F2FP.BF16.F32.PACK_AB R158, R158, R39 ;  /* 0x000000279e9e723e */ /* 0x000fe400000010ff */
[----:B------:R-:W-:-:S04]  /*3d70*/  CS2R R38, SRZ ;  /* 0x0000000000267805 */ /* 0x000fc8000001ff00 */
[----:B------:R-:W2:Y:S01]  /*3d80*/  MUFU.EX2 R29, R29 ;  /* 0x0000001d001d7308 */ /* 0x000ea20000000800 */
[----:B0-----:R-:W-:Y:S01]  /*3d90*/  FADD.FTZ R9, R25, R10 ;  /* 0x0000000a19097221 */ /* 0x001fe20000010000 */
[----:B------:R-:W-:-:S04]  /*3da0*/  FADD.FTZ R10, R44, R15 ;  /* 0x0000000f2c0a7221 */ /* 0x000fc80000010000 */
[----:B------:R-:W-:Y:S02]  /*3db0*/  FADD.FTZ R13, R61, R10 ;  /* 0x0000000a3d0d7221 */ /* 0x000fe40000010000 */
[----:B------:R-:W0:Y:S01]  /*3dc0*/  MUFU.EX2 R154, R27 ;  /* 0x0000001b009a7308 */ /* 0x000e220000000800 */
[----:B-1----:R-:W-:Y:S01]  /*3dd0*/  FADD.FTZ R0, R152, R9 ;  /* 0x0000000998007221 */ /* 0x002fe20000010000 */
[----:B------:R-:W-:Y:S01]  /*3de0*/  FADD.FTZ R10, R62, R13 ;  /* 0x0000000d3e0a7221 */ /* 0x000fe20000010000 */
[----:B------:R-:W-:-:S05]  /*3df0*/  F2FP.BF16.F32.PACK_AB R152, R152, R25 ;  /* 0x000000199898723e */ /* 0x000fca00000010ff */
        /* <DEDUP_REMOVED lines=12> */
[----:B------:R0:W3:Y:S01]  /*3ec0*/  MUFU.EX2 R150, R45 ;  /* 0x0000002d00967308 */ /* 0x0000e20000000800 */
[C---:B-1----:R-:W-:Y:S01]  /*3ed0*/  FADD.FTZ R10, R60.reuse, R13 ;  /* 0x0000000d3c0a7221 */ /* 0x042fe20000010000 */
[----:B------:R-:W-:Y:S02]  /*3ee0*/  F2FP.BF16.F32.PACK_AB R149, R60, R63 ;  /* 0x0000003f3c95723e */ /* 0x000fe400000010ff */
[----:B------:R-:W-:Y:S02]  /*3ef0*/  CS2R R62, SRZ ;  /* 0x00000000003e7805 */ /* 0x000fe4000001ff00 */
[----:B------:R-:W-:Y:S01]  /*3f00*/  CS2R R60, SRZ ;  /* 0x00000000003c7805 */ /* 0x000fe2000001ff00 */
[----:B------:R-:W-:Y:S01]  /*3f10*/  FADD.FTZ R13, R151, R10 ;  /* 0x0000000a970d7221 */ /* 0x000fe20000010000 */
        /* <DEDUP_REMOVED lines=9> */
[----:B------:R-:W-:-:S06]  /*3fb0*/  F2FP.BF16.F32.PACK_AB R151, R50, R151 ;  /* 0x000000973297723e */ /* 0x000fcc00000010ff */
        /* <DEDUP_REMOVED lines=11> */
[----:B------:R-:W-:Y:S02]  /*4070*/  F2FP.BF16.F32.PACK_AB R145, R24, R145 ;  /* 0x000000911891723e */ /* 0x000fe400000010ff */
[----:B------:R-:W-:-:S04]  /*4080*/  CS2R R24, SRZ ;  /* 0x0000000000187805 */ /* 0x000fc8000001ff00 */
[----:B------:R-:W0:Y:S01]  /*4090*/  MUFU.EX2 R52, R52 ;  /* 0x0000003400347308 */ /* 0x000e220000000800 */
[----:B-1----:R-:W-:-:S07]  /*40a0*/  FADD.FTZ R9, R51, R0 ;  /* 0x0000000033097221 */ /* 0x002fce0000010000 */
[----:B------:R-:W1:Y:S01]  /*40b0*/  MUFU.EX2 R53, R53 ;  /* 0x0000003500357308 */ /* 0x000e620000000800 */
[----:B--2---:R-:W-:Y:S01]  /*40c0*/  FADD.FTZ R13, R147, R10 ;  /* 0x0000000a930d7221 */ /* 0x004fe20000010000 */
[----:B------:R-:W-:-:S03]  /*40d0*/  F2FP.BF16.F32.PACK_AB R147, R26, R147 ;  /* 0x000000931a93723e */ /* 0x000fc600000010ff */
[----:B------:R-:W-:Y:S01]  /*40e0*/  FADD.FTZ R10, R26, R13 ;  /* 0x0000000d1a0a7221 */ /* 0x000fe20000010000 */
[----:B------:R-:W-:Y:S02]  /*40f0*/  CS2R R26, SRZ ;  /* 0x00000000001a7805 */ /* 0x000fe4000001ff00 */
[----:B------:R-:W2:Y:S01]  /*4100*/  MUFU.EX2 R141, R141 ;  /* 0x0000008d008d7308 */ /* 0x000ea20000000800 */
[C---:B0-----:R-:W-:Y:S01]  /*4110*/  FADD.FTZ R0, R52.reuse, R9 ;  /* 0x0000000934007221 */ /* 0x041fe20000010000 */
[----:B------:R-:W-:Y:S02]  /*4120*/  F2FP.BF16.F32.PACK_AB R146, R52, R51 ;  /* 0x000000333492723e */ /* 0x000fe400000010ff */
[----:B------:R-:W-:-:S04]  /*4130*/  CS2R R50, SRZ ;  /* 0x0000000000327805 */ /* 0x000fc8000001ff00 */
[----:B------:R0:W3:Y:S01]  /*4140*/  MUFU.EX2 R140, R55 ;  /* 0x00000037008c7308 */ /* 0x0000e20000000800 */
[----:B-1----:R-:W-:-:S07]  /*4150*/  FADD.FTZ R9, R53, R0 ;  /* 0x0000000035097221 */ /* 0x002fce0000010000 */
        /* <DEDUP_REMOVED lines=11> */
[----:B------:R-:W1:Y:S01]  /*4210*/  MUFU.EX2 R57, R57 ;  /* 0x0000003900397308 */ /* 0x000e620000000800 */
[----:B0-----:R-:W-:-:S07]  /*4220*/  FADD.FTZ R10, R56, R9 ;  /* 0x00000009380a7221 */ /* 0x001fce0000010000 */
[----:B------:R-:W0:Y:S01]  /*4230*/  MUFU.EX2 R30, R30 ;  /* 0x0000001e001e7308 */ /* 0x000e220000000800 */
[----:B--2---:R-:W-:-:S07]  /*4240*/  FADD.FTZ R9, R143, R0 ;  /* 0x000000008f097221 */ /* 0x004fce0000010000 */
[----:B------:R-:W2:Y:S01]  /*4250*/  MUFU.EX2 R137, R137 ;  /* 0x0000008900897308 */ /* 0x000ea20000000800 */
[C---:B-1----:R-:W-:Y:S01]  /*4260*/  FADD.FTZ R13, R57.reuse, R10 ;  /* 0x0000000a390d7221 */ /* 0x042fe20000010000 */
[----:B------:R-:W-:Y:S02]  /*4270*/  F2FP.BF16.F32.PACK_AB R142, R57, R56 ;  /* 0x00000038398e723e */ /* 0x000fe400000010ff */
[----:B------:R-:W-:-:S04]  /*4280*/  CS2R R56, SRZ ;  /* 0x0000000000387805 */ /* 0x000fc8000001ff00 */
[----:B------:R-:W1:Y:S01]  /*4290*/  MUFU.EX2 R58, R58 ;  /* 0x0000003a003a7308 */ /* 0x000e620000000800 */
[C---:B0-----:R-:W-:Y:S01]  /*42a0*/  FADD.FTZ R10, R30.reuse, R9 ;  /* 0x000000091e0a7221 */ /* 0x041fe20000010000 */
[----:B------:R-:W-:Y:S02]  /*42b0*/  F2FP.BF16.F32.PACK_AB R143, R30, R143 ;  /* 0x0000008f1e8f723e */ /* 0x000fe400000010ff */
[----:B------:R-:W-:-:S04]  /*42c0*/  CS2R R30, SRZ ;  /* 0x00000000001e7805 */ /* 0x000fc8000001ff00 */
[----:B------:R-:W0:Y:S01]  /*42d0*/  MUFU.EX2 R59, R59 ;  /* 0x0000003b003b7308 */ /* 0x000e220000000800 */
[----:B--2---:R-:W-:Y:S01]  /*42e0*/  FADD.FTZ R9, R137, R10 ;  /* 0x0000000a89097221 */ /* 0x004fe20000010000 */
[----:B------:R-:W-:-:S03]  /*42f0*/  F2FP.BF16.F32.PACK_AB R137, R34, R137 ;  /* 0x000000892289723e */ /* 0x000fc600000010ff */
[----:B------:R-:W-:-:S03]  /*4300*/  FADD.FTZ R10, R34, R9 ;  /* 0x00000009220a7221 */ /* 0x000fc60000010000 */
[----:B------:R-:W2:Y:S01]  /*4310*/  MUFU.EX2 R139, R139 ;  /* 0x0000008b008b7308 */ /* 0x000ea20000000800 */
[----:B-1----:R-:W-:-:S07]  /*4320*/  FADD.FTZ R14, R58, R13 ;  /* 0x0000000d3a0e7221 */ /* 0x002fce0000010000 */
[----:B------:R-:W1:Y:S01]  /*4330*/  MUFU.EX2 R35, R35 ;  /* 0x0000002300237308 */ /* 0x000e620000000800 */
[C---:B0-----:R-:W-:Y:S01]  /*4340*/  FADD.FTZ R14, R59.reuse, R14 ;  /* 0x0000000e3b0e7221 */ /* 0x041fe20000010000 */
[----:B------:R-:W-:Y:S02]  /*4350*/  F2FP.BF16.F32.PACK_AB R136, R59, R58 ;  /* 0x0000003a3b88723e */ /* 0x000fe400000010ff */
[----:B------:R-:W-:-:S04]  /*4360*/  CS2R R58, SRZ ;  /* 0x00000000003a7805 */ /* 0x000fc8000001ff00 */
[----:B------:R-:W0:Y:S01]  /*4370*/  MUFU.EX2 R32, R32 ;  /* 0x0000002000207308 */ /* 0x000e220000000800 */
[----:B--2---:R-:W-:Y:S01]  /*4380*/  FADD.FTZ R13, R139, R10 ;  /* 0x0000000a8b0d7221 */ /* 0x004fe20000010000 */
[----:B------:R-:W-:-:S06]  /*4390*/  IMAD.MOV.U32 R10, RZ, RZ, 0x3f800000 ;  /* 0x3f800000ff0a7424 */ /* 0x000fcc00078e00ff */
[----:B------:R-:W2:Y:S01]  /*43a0*/  MUFU.EX2 R0, R8 ;  /* 0x0000000800007308 */ /* 0x000ea20000000800 */
[----:B-1----:R-:W-:-:S04]  /*43b0*/  FADD.FTZ R9, R35, R14 ;  /* 0x0000000e23097221 */ /* 0x002fc80000010000 */
[C---:B0-----:R-:W-:Y:S01]  /*43c0*/  FADD.FTZ R9, R32.reuse, R9 ;  /* 0x0000000920097221 */ /* 0x041fe20000010000 */
[----:B------:R-:W-:Y:S02]  /*43d0*/  F2FP.BF16.F32.PACK_AB R138, R32, R35 ;  /* 0x00000023208a723e */ /* 0x000fe400000010ff */
[----:B------:R-:W-:Y:S02]  /*43e0*/  CS2R R34, SRZ ;  /* 0x0000000000227805 */ /* 0x000fe4000001ff00 */
[----:B------:R-:W-:Y:S01]  /*43f0*/  CS2R R32, SRZ ;  /* 0x0000000000207805 */ /* 0x000fe2000001ff00 */
[C---:B--2---:R-:W-:Y:S01]  /*4400*/  FADD.FTZ R8, R0.reuse, R13 ;  /* 0x0000000d00087221 */ /* 0x044fe20000010000 */
[----:B------:R-:W-:Y:S01]  /*4410*/  F2FP.BF16.F32.PACK_AB R139, R0, R139 ;  /* 0x0000008b008b723e */ /* 0x000fe200000010ff */
[----:B------:R-:W-:Y:S01]  /*4420*/  IMAD.MOV.U32 R0, RZ, RZ, 0x3f800000 ;  /* 0x3f800000ff007424 */ /* 0x000fe200078e00ff */
[----:B------:R-:W-:Y:S06]  /*4430*/  @!P1 BRA `(.L_x_2385) ;  /* 0x0000002800a09947 */ /* 0x000fec0003800000 */
[----:B------:R-:W-:Y:S01]  /*4440*/  MOV R13, R12 ;  /* 0x0000000c000d7202 */ /* 0x000fe20000000f00 */
[----:B------:R-:W-:Y:S01]  /*4450*/  IMAD.MOV.U32 R14, RZ, RZ, R11 ;  /* 0x000000ffff0e7224 */ /* 0x000fe200078e000b */
[----:B------:R-:W-:Y:S01]  /*4460*/  UMOV UR5, UR38 ;  /* 0x0000002600057c82 */ /* 0x000fe20008000000 */
[----:B------:R-:W-:Y:S01]  /*4470*/  IMAD.MOV.U32 R0, RZ, RZ, 0x3f800000 ;  /* 0x3f800000ff007424 */ /* 0x000fe200078e00ff */
[----:B------:R-:W-:Y:S01]  /*4480*/  UMOV UR6, UR39 ;  /* 0x0000002700067c82 */ /* 0x000fe20008000000 */
[----:B------:R-:W-:Y:S01]  /*4490*/  IMAD.MOV.U32 R87, RZ, RZ, RZ ;  /* 0x000000ffff577224 */ /* 0x000fe200078e00ff */
[----:B------:R-:W-:Y:S01]  /*44a0*/  ULDC UR7, c[0x0][0x9d8] ;  /* 0x0002760000077ab9 */ /* 0x000fe20000000800 */
[----:B------:R-:W-:-:S05]  /*44b0*/  ULDC UR34, c[0x0][0x988] ;  /* 0x0002620000227ab9 */ /* 0x000fca0000000800 */
.L_x_2396:
[----:B------:R-:W-:-:S04]  /*44c0*/  UISETP.NE.AND UP0, UPT, UR6, 0x1, UPT ;  /* 0x000000010600788c */ /* 0x000fc8000bf05270 */
[----:B------:R-:W-:-:S04]  /*44d0*/  USEL UR38, URZ, 0x1, UP0 ;  /* 0x000000013f267887 */ /* 0x000fc80008000000 */
[----:B------:R-:W-:Y:S01]  /*44e0*/  ULOP3.LUT UR38, UR5, UR38, URZ, 0x3c, !UPT ;  /* 0x0000002605267292 */ /* 0x000fe2000f8e3c3f */
[----:B------:R-:W-:Y:S11]  /*44f0*/  @!P0 BRA `(.L_x_2386) ;  /* 0x0000000000048947 */ /* 0x000ff60003800000 */
[----:B------:R-:W-:Y:S01]  /*4500*/  BPT.TRAP 0x1 ;  /* 0x000000040000795c */ /* 0x000fe20000300000 */
.L_x_2386:
        /* <DEDUP_REMOVED lines=9> */
.L_x_2387:
[----:B-1----:R-:W-:Y:S05]  /*45a0*/  @P1 BRA `(.L_x_2388) ;  /* 0x0000000000081947 */ /* 0x002fea0003800000 */
[----:B------:R-:W1:Y:S02]  /*45b0*/  SYNCS.PHASECHK.TRANS64.TRYWAIT P1, [UR8+0x2a830], R11 ;  /* 0x02a8300bff0075a7 */ /* 0x000e640008020148 */
[----:B-1----:R-:W-:Y:S05]  /*45c0*/  @!P1 BRA `(.L_x_2389) ;  /* 0x000000ec00589947 */ /* 0x002fea0003800000 */
.L_x_2388:
        /* <DEDUP_REMOVED lines=86> */
[----:B------:R-:W-:Y:S01]  /*4b30*/  R2UR UR28, R2 ;  /* 0x00000000021c72ca */ /* 0x000fe200000e0000 */
[----:B------:R-:W-:Y:S01]  /*4b40*/  UIADD3 UR30, UR9, 0x4, URZ ;  /* 0x00000004091e7890 */ /* 0x000fe2000fffe03f */
[----:B------:R-:W-:Y:S01]  /*4b50*/  R2UR UR29, R3 ;  /* 0x00000000031d72ca */ /* 0x000fe200000e0000 */
[----:B------:R-:W-:Y:S01]  /*4b60*/  UMOV UR31, 0x40000040 ;  /* 0x40000040001f7882 */ /* 0x000fe20000000000 */
[----:B------:R-:W-:Y:S02]  /*4b70*/  WARPGROUP.DEPBAR.LE gsb0, 0x0 ;  /* 0x00008000000079c5 */ /* 0x000fe40000010000 */
[----:B------:R-:W-:-:S09]  /*4b80*/  WARPGROUP.ARRIVE ;  /* 0x00000000000079c5 */ /* 0x000fd20000000000 */
        /* <DEDUP_REMOVED lines=51> */
.L_x_2390:
[----:B------:R-:W-:Y:S01]  /*4ec0*/  ULEA UR9, UR6, UR40, 0x3 ;  /* 0x0000002806097291 */ /* 0x000fe2000f8e183f */
[----:B------:R-:W-:-:S05]  /*4ed0*/  IMAD.U32 R0, RZ, RZ, UR5 ;  /* 0x00000005ff007e24 */ /* 0x000fca000f8e00ff */
[----:B------:R-:W-:-:S04]  /*4ee0*/  SHF.L.U32 R0, R0, 0x1f, RZ ;  /* 0x0000001f00007819 */ /* 0x000fc800000006ff */
[----:B------:R2:W3:Y:S01]  /*4ef0*/  SYNCS.PHASECHK.TRANS64.TRYWAIT P1, [UR9+0x2a850], R0 ;  /* 0x02a85000ff0075a7 */ /* 0x0004e20008020149 */
[----:B------:R-:W-:Y:S05]  /*4f00*/  @!P0 BRA `(.L_x_2391) ;  /* 0x0000000000048947 */ /* 0x000fea0003800000 */
[----:B------:R-:W-:Y:S01]  /*4f10*/  BPT.TRAP 0x1 ;  /* 0x000000040000795c */ /* 0x000fe20000300000 */
.L_x_2391:
[----:B---3--:R-:W-:Y:S05]  /*4f20*/  @P1 BRA `(.L_x_2392) ;  /* 0x0000000000081947 */ /* 0x008fea0003800000 */
[----:B------:R-:W3:Y:S02]  /*4f30*/  SYNCS.PHASECHK.TRANS64.TRYWAIT P1, [UR9+0x2a850], R0 ;  /* 0x02a85000ff0075a7 */ /* 0x000ee40008020149 */
[----:B---3--:R-:W-:Y:S05]  /*4f40*/  @!P1 BRA `(.L_x_2393) ;  /* 0x000000e400109947 */ /* 0x008fea0003800000 */
.L_x_2392:
        /* <DEDUP_REMOVED lines=37> */
.L_x_2394:
[----:B------:R-:W-:Y:S01]  /*51a0*/  UISETP.NE.AND UP0, UPT, UR61, URZ, UPT ;  /* 0x0000003f3d00728c */ /* 0x000fe2000bf05270 */
[----:B01----:R-:W-:Y:S01]  /*51b0*/  FMUL.FTZ R11, R97, UR7 ;  /* 0x00000007610b7c20 */ /* 0x003fe20008410000 */
[----:B------:R-:W-:Y:S01]  /*51c0*/  FMUL.FTZ R15, R100, UR7 ;  /* 0x00000007640f7c20 */ /* 0x000fe20008410000 */
[----:B------:R-:W-:Y:S01]  /*51d0*/  FMUL.FTZ R10, R88, UR7 ;  /* 0x00000007580a7c20 */ /* 0x000fe20008410000 */
[----:B------:R-:W-:Y:S01]  /*51e0*/  FMUL.FTZ R137, R91, UR7 ;  /* 0x000000075b897c20 */ /* 0x000fe20008410000 */
[----:B------:R0:W-:Y:S01]  /*51f0*/  MUFU.TANH R20, R11 ;  /* 0x0000000b00147308 */ /* 0x0001e20000002400 */
[----:B------:R-:W-:Y:S01]  /*5200*/  PLOP3.LUT P1, PT, PT, PT, UP0, 0x80, 0x0 ;  /* 0x000000000000781c */ /* 0x000fe20003f2f008 */
[----:B--2---:R-:W-:Y:S01]  /*5210*/  FMUL.FTZ R0, R89, UR7 ;  /* 0x0000000759007c20 */ /* 0x004fe20008410000 */
[----:B------:R-:W-:Y:S01]  /*5220*/  PLOP3.LUT P2, PT, PT, PT, UP0, 0x80, 0x0 ;  /* 0x000000000000781c */ /* 0x000fe20003f4f008 */
[----:B------:R-:W-:Y:S01]  /*5230*/  FMUL.FTZ R92, R92, UR7 ;  /* 0x000000075c5c7c20 */ /* 0x000fe20008410000 */
[----:B------:R-:W-:Y:S01]  /*5240*/  FMUL.FTZ R12, R93, UR7 ;  /* 0x000000075d0c7c20 */ /* 0x000fe20008410000 */
[----:B------:R-:W-:Y:S01]  /*5250*/  @UP0 ULDC UR5, c[0x0][0x44c] ;  /* 0x0001130000050ab9 */ /* 0x000fe20000000800 */
[----:B------:R-:W-:Y:S01]  /*5260*/  FMUL.FTZ R96, R96, UR7 ;  /* 0x0000000760607c20 */ /* 0x000fe20008410000 */
[----:B------:R1:W-:Y:S01]  /*5270*/  MUFU.TANH R88, R15 ;  /* 0x0000000f00587308 */ /* 0x0003e20000002400 */
[----:B0-----:R-:W-:-:S02]  /*5280*/  VIADD R11, R18, UR42 ;  /* 0x0000002a120b7c36 */ /* 0x001fc40008000000 */
[----:B------:R-:W-:Y:S01]  /*5290*/  FMUL.FTZ R112, R112, UR7 ;  /* 0x0000000770707c20 */ /* 0x000fe20008410000 */
[----:B------:R-:W-:Y:S01]  /*52a0*/  FMUL.FTZ R139, R94, UR7 ;  /* 0x000000075e8b7c20 */ /* 0x000fe20008410000 */
[----:B------:R-:W-:Y:S01]  /*52b0*/  FMUL.FTZ R104, R104, UR7 ;  /* 0x0000000768687c20 */ /* 0x000fe20008410000 */
[----:B------:R-:W-:Y:S01]  /*52c0*/  FMUL.FTZ R100, R103, UR7 ;  /* 0x0000000767647c20 */ /* 0x000fe20008410000 */
[----:B------:R-:W-:Y:S01]  /*52d0*/  FMUL.FTZ R101, R101, UR7 ;  /* 0x0000000765657c20 */ /* 0x000fe20008410000 */
[----:B------:R-:W-:Y:S01]  /*52e0*/  FMUL.FTZ R109, R109, UR7 ;  /* 0x000000076d6d7c20 */ /* 0x000fe20008410000 */
[----:B------:R-:W0:Y:S01]  /*52f0*/  MUFU.TANH R10, R10 ;  /* 0x0000000a000a7308 */ /* 0x000e220000002400 */
[----:B-1----:R-:W-:Y:S01]  /*5300*/  @P1 IMAD.HI.U32 R15, R11, UR5, RZ ;  /* 0x000000050b0f1c27 */ /* 0x002fe2000f8e00ff */
[----:B------:R-:W-:-:S03]  /*5310*/  @UP0 ULDC UR5, c[0x0][0x450] ;  /* 0x0001140000050ab9 */ /* 0x000fc60000000800 */
[----:B------:R-:W-:Y:S01]  /*5320*/  FMUL.FTZ R108, R108, UR7 ;  /* 0x000000076c6c7c20 */ /* 0x000fe20008410000 */
[----:B------:R-:W-:Y:S01]  /*5330*/  FMUL.FTZ R138, R95, UR7 ;  /* 0x000000075f8a7c20 */ /* 0x000fe20008410000 */
[----:B------:R-:W-:Y:S01]  /*5340*/  FMUL.FTZ R105, R105, UR7 ;  /* 0x0000000769697c20 */ /* 0x000fe20008410000 */
[----:B------:R-:W-:Y:S01]  /*5350*/  @P2 SHF.R.U32.HI R11, RZ, UR5, R15 ;  /* 0x00000005ff0b2c19 */ /* 0x000fe2000801160f */
[----:B------:R-:W-:Y:S01]  /*5360*/  UIMAD UR5, UR4, -0x60, URZ ;  /* 0xffffffa0040578a4 */ /* 0x000fe2000f8e023f */
[----:B------:R-:W-:Y:S01]  /*5370*/  MOV R15, UR41 ;  /* 0x00000029000f7c02 */ /* 0x000fe20008000f00 */
[----:B------:R-:W1:Y:S01]  /*5380*/  MUFU.TANH R0, R0 ;  /* 0x0000000000007308 */ /* 0x000e620000002400 */
[----:B------:R-:W-:Y:S01]  /*5390*/  FMUL.FTZ R97, R98, UR7 ;  /* 0x0000000762617c20 */ /* 0x000fe20008410000 */
[----:B------:R-:W2:Y:S01]  /*53a0*/  SHFL.IDX PT, R91, R11, RZ, 0x1c1f ;  /* 0x001c1fff0b5b7589 */ /* 0x000ea200000e0000 */
[----:B------:R-:W-:Y:S01]  /*53b0*/  FMUL.FTZ R98, R99, UR7 ;  /* 0x0000000763627c20 */ /* 0x000fe20008410000 */
[----:B------:R-:W-:-:S02]  /*53c0*/  IMAD.U32 R140, RZ, RZ, UR5 ;  /* 0x00000005ff8c7e24 */ /* 0x000fc4000f8e00ff */
[----:B------:R-:W-:Y:S01]  /*53d0*/  FMUL.FTZ R136, R90, UR7 ;  /* 0x000000075a887c20 */ /* 0x000fe20008410000 */
[----:B------:R-:W-:Y:S01]  /*53e0*/  FMUL.FTZ R99, R102, UR7 ;  /* 0x0000000766637c20 */ /* 0x000fe20008410000 */
[----:B------:R-:W-:Y:S01]  /*53f0*/  FMUL.FTZ R106, R106, UR7 ;  /* 0x000000076a6a7c20 */ /* 0x000fe20008410000 */
[----:B------:R-:W3:Y:S01]  /*5400*/  MUFU.TANH R92, R92 ;  /* 0x0000005c005c7308 */ /* 0x000ee20000002400 */
[----:B------:R-:W-:Y:S01]  /*5410*/  IADD3 R140, -R17, 0x1, R140 ;  /* 0x00000001118c7810 */ /* 0x000fe20007ffe18c */
[----:B------:R-:W-:Y:S01]  /*5420*/  FMUL.FTZ R102, R107, UR7 ;  /* 0x000000076b667c20 */ /* 0x000fe20008410000 */
[----:B------:R-:W-:Y:S01]  /*5430*/  FMUL.FTZ R116, R116, UR7 ;  /* 0x0000000774747c20 */ /* 0x000fe20008410000 */
[----:B------:R-:W-:Y:S01]  /*5440*/  FMUL.FTZ R117, R117, UR7 ;  /* 0x0000000775757c20 */ /* 0x000fe20008410000 */
[----:B------:R-:W-:Y:S01]  /*5450*/  IADD3 R140, -R15, UR43, R140 ;  /* 0x0000002b0f8c7c10 */ /* 0x000fe2000fffe18c */
        /* <DEDUP_REMOVED lines=11> */
[----:B------:R-:W4:Y:S01]  /*5510*/  SHFL.IDX PT, R11, R11, 0x1, 0x1c1f ;  /* 0x003c1f000b0b7f89 */ /* 0x000f2200000e0000 */
[----:B--2---:R-:W-:Y:S01]  /*5520*/  IMAD.IADD R91, R140, 0x1, R91 ;  /* 0x000000018c5b7824 */ /* 0x004fe200078e025b */
[----:B------:R-:W-:Y:S01]  /*5530*/  UMOV UR14, UR34 ;  /* 0x00000022000e7c82 */ /* 0x000fe20008000000 */
[----:B------:R-:W2:Y:S01]  /*5540*/  S2UR UR6, SR_CgaCtaId ;  /* 0x00000000000679c3 */ /* 0x000ea20000008800 */
[----:B------:R-:W-:-:S02]  /*5550*/  UIADD3 UR8, UR8, 0x2a840, URZ ;  /* 0x0002a84008087890 */ /* 0x000fc4000fffe03f */
[C---:B------:R-:W-:Y:S01]  /*5560*/  ISETP.GT.AND P1, PT, R91.reuse, RZ, PT ;  /* 0x000000ff5b00720c */ /* 0x040fe20003f24270 */
[----:B------:R1:W-:Y:S01]  /*5570*/  MUFU.TANH R94, R112 ;  /* 0x00000070005e7308 */ /* 0x0003e20000002400 */
[C---:B------:R-:W-:Y:S02]  /*5580*/  ISETP.GT.AND P2, PT, R91.reuse, 0x1, PT ;  /* 0x000000015b00780c */ /* 0x040fe40003f44270 */
[----:B0-----:R-:W-:Y:S02]  /*5590*/  FSEL R113, R10, -INF , P1 ;  /* 0xff8000000a717808 */ /* 0x001fe40000800000 */
[----:B------:R-:W-:Y:S02]  /*55a0*/  ISETP.GT.AND P1, PT, R91, 0x8, PT ;  /* 0x000000085b00780c */ /* 0x000fe40003f24270 */
[----:B------:R-:W-:Y:S01]  /*55b0*/  FMNMX.FTZ R21, R113, R14, !PT ;  /* 0x0000000e71157209 */ /* 0x000fe20007810000 */
[----:B------:R0:W-:Y:S01]  /*55c0*/  MUFU.TANH R103, R104 ;  /* 0x0000006800677308 */ /* 0x0001e20000002400 */
[----:B-1----:R-:W-:-:S02]  /*55d0*/  FSEL R112, R0, -INF , P2 ;  /* 0xff80000000707808 */ /* 0x002fc40001000000 */
[----:B------:R-:W-:Y:S02]  /*55e0*/  ISETP.GT.AND P2, PT, R91, 0x9, PT ;  /* 0x000000095b00780c */ /* 0x000fe40003f44270 */
[----:B------:R-:W-:-:S03]  /*55f0*/  FMNMX.FTZ R21, R112, R21, !PT ;  /* 0x0000001570157209 */ /* 0x000fc60007810000 */
[----:B------:R-:W1:Y:S01]  /*5600*/  MUFU.TANH R89, R101 ;  /* 0x0000006500597308 */ /* 0x000e620000002400 */
[----:B0-----:R-:W-:Y:S01]  /*5610*/  FMUL.FTZ R104, R110, UR7 ;  /* 0x000000076e687c20 */ /* 0x001fe20008410000 */
[----:B---3--:R-:W-:Y:S01]  /*5620*/  FSEL R110, R92, -INF , P1 ;  /* 0xff8000005c6e7808 */ /* 0x008fe20000800000 */
[----:B----4-:R-:W-:Y:S01]  /*5630*/  IMAD.IADD R140, R140, 0x1, R11 ;  /* 0x000000018c8c7824 */ /* 0x010fe200078e020b */
[----:B------:R-:W-:Y:S01]  /*5640*/  ISETP.GT.AND P1, PT, R91, 0x10, PT ;  /* 0x000000105b00780c */ /* 0x000fe20003f24270 */
[----:B--2---:R-:W-:Y:S01]  /*5650*/  UPRMT UR8, UR6, 0x654, UR8 ;  /* 0x0000065406087896 */ /* 0x004fe20008000008 */
[----:B------:R-:W-:Y:S02]  /*5660*/  FMNMX.FTZ R0, R110, R21, !PT ;  /* 0x000000156e007209 */ /* 0x000fe40007810000 */
[----:B------:R0:W-:Y:S01]  /*5670*/  MUFU.TANH R93, R109 ;  /* 0x0000006d005d7308 */ /* 0x0001e20000002400 */
[C---:B------:R-:W-:Y:S02]  /*5680*/  ISETP.GT.AND P3, PT, R140.reuse, 0x8, PT ;  /* 0x000000088c00780c */ /* 0x040fe40003f64270 */
[----:B------:R-:W-:-:S03]  /*5690*/  ISETP.GT.AND P4, PT, R140, 0x9, PT ;  /* 0x000000098c00780c */ /* 0x000fc60003f84270 */
[----:B------:R-:W-:Y:S02]  /*56a0*/  SYNCS.ARRIVE.TRANS64.RED.A1T0 RZ, [UR8], RZ ;  /* 0x000000ffffff79a7 */ /* 0x000fe40008100408 */
[----:B------:R5:W-:Y:S01]  /*56b0*/  MUFU.TANH R95, R108 ;  /* 0x0000006c005f7308 */ /* 0x000be20000002400 */
[----:B0-----:R-:W-:Y:S02]  /*56c0*/  FSEL R109, R12, -INF , P2 ;  /* 0xff8000000c6d7808 */ /* 0x001fe40001000000 */
[----:B------:R-:W-:-:S04]  /*56d0*/  ISETP.GT.AND P2, PT, R91, 0x11, PT ;  /* 0x000000115b00780c */ /* 0x000fc80003f44270 */
[----:B------:R-:W-:Y:S01]  /*56e0*/  FSEL R107, R20, -INF , P2 ;  /* 0xff800000146b7808 */ /* 0x000fe20001000000 */
[----:B------:R0:W-:Y:S01]  /*56f0*/  MUFU.TANH R141, R15 ;  /* 0x0000000f008d7308 */ /* 0x0001e20000002400 */
[----:B-----5:R-:W-:Y:S02]  /*5700*/  FSEL R108, R96, -INF , P1 ;  /* 0xff800000606c7808 */ /* 0x020fe40000800000 */
[C---:B------:R-:W-:Y:S02]  /*5710*/  ISETP.GT.AND P1, PT, R91.reuse, 0x18, PT ;  /* 0x000000185b00780c */ /* 0x040fe40003f24270 */
[----:B------:R-:W-:-:S03]  /*5720*/  ISETP.GT.AND P2, PT, R91, 0x19, PT ;  /* 0x000000195b00780c */ /* 0x000fc60003f44270 */
[----:B------:R1:W2:Y:S01]  /*5730*/  MUFU.TANH R90, R105 ;  /* 0x00000069005a7308 */ /* 0x0002a20000002400 */
[----:B0-----:R-:W-:-:S04]  /*5740*/  FMNMX.FTZ R15, R109, R0, !PT ;  /* 0x000000006d0f7209 */ /* 0x001fc80007810000 */
[----:B------:R-:W-:-:S03]  /*5750*/  FMNMX.FTZ R0, R108, R15, !PT ;  /* 0x0000000f6c007209 */ /* 0x000fc60007810000 */
[----:B------:R0:W-:Y:S01]  /*5760*/  MUFU.TANH R101, R106 ;  /* 0x0000006a00657308 */ /* 0x0001e20000002400 */
[----:B------:R-:W-:Y:S02]  /*5770*/  FMNMX.FTZ R15, R107, R0, !PT ;  /* 0x000000006b0f7209 */ /* 0x000fe40007810000 */
[----:B-1----:R-:W-:Y:S02]  /*5780*/  FSEL R105, R89, -INF , P2 ;  /* 0xff80000059697808 */ /* 0x002fe40001000000 */
[----:B------:R-:W-:-:S03]  /*5790*/  ISETP.GT.AND P2, PT, R91, 0x21, PT ;  /* 0x000000215b00780c */ /* 0x000fc60003f44270 */
[----:B------:R-:W1:Y:S01]  /*57a0*/  MUFU.TANH R116, R116 ;  /* 0x0000007400747308 */ /* 0x000e620000002400 */
[----:B0-----:R-:W-:Y:S02]  /*57b0*/  FSEL R106, R88, -INF , P1 ;  /* 0xff800000586a7808 */ /* 0x001fe40000800000 */
[----:B------:R-:W-:Y:S02]  /*57c0*/  ISETP.GT.AND P1, PT, R91, 0x20, PT ;  /* 0x000000205b00780c */ /* 0x000fe40003f24270 */
[----:B------:R-:W-:Y:S02]  /*57d0*/  FMNMX.FTZ R0, R106, R15, !PT ;  /* 0x0000000f6a007209 */ /* 0x000fe40007810000 */
[----:B------:R-:W-:Y:S01]  /*57e0*/  FSEL R103, R103, -INF , P1 ;  /* 0xff80000067677808 */ /* 0x000fe20000800000 */
[----:B------:R-:W0:Y:S01]  /*57f0*/  MUFU.TANH R117, R117 ;  /* 0x0000007500757308 */ /* 0x000e220000002400 */
[----:B------:R-:W-:Y:S02]  /*5800*/  FMNMX.FTZ R0, R105, R0, !PT ;  /* 0x0000000069007209 */ /* 0x000fe40007810000 */
[----:B------:R-:W-:-:S02]  /*5810*/  ISETP.GT.AND P1, PT, R91, 0x28, PT ;  /* 0x000000285b00780c */ /* 0x000fc40003f24270 */
[----:B--2---:R-:W-:Y:S02]  /*5820*/  FSEL R96, R90, -INF , P2 ;  /* 0xff8000005a607808 */ /* 0x004fe40001000000 */
[----:B------:R-:W-:Y:S01]  /*5830*/  FMNMX.FTZ R15, R103, R0, !PT ;  /* 0x00000000670f7209 */ /* 0x000fe20007810000 */
[----:B------:R-:W2:Y:S01]  /*5840*/  MUFU.TANH R10, R120 ;  /* 0x00000078000a7308 */ /* 0x000ea20000002400 */
[----:B------:R-:W-:Y:S02]  /*5850*/  ISETP.GT.AND P2, PT, R91, 0x29, PT ;  /* 0x000000295b00780c */ /* 0x000fe40003f44270 */
[----:B------:R-:W-:Y:S02]  /*5860*/  FSEL R95, R95, -INF , P1 ;  /* 0xff8000005f5f7808 */ /* 0x000fe40000800000 */
[----:B------:R-:W-:Y:S02]  /*5870*/  FMNMX.FTZ R0, R96, R15, !PT ;  /* 0x0000000f60007209 */ /* 0x000fe40007810000 */
[----:B------:R-:W-:Y:S01]  /*5880*/  ISETP.GT.AND P1, PT, R91, 0x30, PT ;  /* 0x000000305b00780c */ /* 0x000fe20003f24270 */
[----:B------:R3:W4:Y:S01]  /*5890*/  MUFU.TANH R12, R121 ;  /* 0x00000079000c7308 */ /* 0x0007220000002400 */
[----:B------:R-:W-:-:S02]  /*58a0*/  FSEL R93, R93, -INF , P2 ;  /* 0xff8000005d5d7808 */ /* 0x000fc40001000000 */
[----:B------:R-:W-:Y:S02]  /*58b0*/  FMNMX.FTZ R0, R95, R0, !PT ;  /* 0x000000005f007209 */ /* 0x000fe40007810000 */
[----:B------:R-:W-:Y:S02]  /*58c0*/  ISETP.GT.AND P2, PT, R91, 0x31, PT ;  /* 0x000000315b00780c */ /* 0x000fe40003f44270 */
[----:B------:R-:W-:Y:S01]  /*58d0*/  FSEL R94, R94, -INF , P1 ;  /* 0xff8000005e5e7808 */ /* 0x000fe20000800000 */
[----:B------:R-:W5:Y:S01]  /*58e0*/  MUFU.TANH R124, R124 ;  /* 0x0000007c007c7308 */ /* 0x000f620000002400 */
[----:B------:R-:W-:Y:S01]  /*58f0*/  FMNMX.FTZ R21, R93, R0, !PT ;  /* 0x000000005d157209 */ /* 0x000fe20007810000 */
[----:B---3--:R-:W-:Y:S01]  /*5900*/  FMUL.FTZ R121, R130, UR7 ;  /* 0x0000000782797c20 */ /* 0x008fe20008410000 */
[----:B------:R-:W-:Y:S02]  /*5910*/  ISETP.GT.AND P1, PT, R91, 0x38, PT ;  /* 0x000000385b00780c */ /* 0x000fe40003f24270 */
[----:B------:R-:W-:-:S02]  /*5920*/  FSEL R15, R141, -INF , P2 ;  /* 0xff8000008d0f7808 */ /* 0x000fc40001000000 */
[----:B------:R-:W-:Y:S01]  /*5930*/  FMNMX.FTZ R0, R94, R21, !PT ;  /* 0x000000155e007209 */ /* 0x000fe20007810000 */
[----:B------:R3:W5:Y:S01]  /*5940*/  MUFU.TANH R88, R125 ;  /* 0x0000007d00587308 */ /* 0x0007620000002400 */
[----:B------:R-:W-:Y:S02]  /*5950*/  ISETP.GT.AND P2, PT, R91, 0x39, PT ;  /* 0x000000395b00780c */ /* 0x000fe40003f44270 */
[----:B-1----:R-:W-:Y:S01]  /*5960*/  FSEL R20, R116, -INF , P1 ;  /* 0xff80000074147808 */ /* 0x002fe20000800000 */
[----:B------:R-:W-:Y:S01]  /*5970*/  FMUL.FTZ R116, R122, UR7 ;  /* 0x000000077a747c20 */ /* 0x000fe20008410000 */
[----:B------:R-:W-:Y:S01]  /*5980*/  FMNMX.FTZ R21, R15, R0, !PT ;  /* 0x000000000f157209 */ /* 0x000fe20007810000 */
[----:B------:R-:W-:Y:S01]  /*5990*/  FMUL.FTZ R122, R131, UR7 ;  /* 0x00000007837a7c20 */ /* 0x000fe20008410000 */
[----:B------:R-:W-:Y:S01]  /*59a0*/  ISETP.GT.AND P1, PT, R91, 0x40, PT ;  /* 0x000000405b00780c */ /* 0x000fe20003f24270 */
[----:B------:R-:W1:Y:S01]  /*59b0*/  MUFU.TANH R128, R128 ;  /* 0x0000008000807308 */ /* 0x000e620000002400 */
[----:B0-----:R-:W-:Y:S01]  /*59c0*/  FSEL R0, R117, -INF , P2 ;  /* 0xff80000075007808 */ /* 0x001fe20001000000 */
[----:B---3--:R-:W-:Y:S01]  /*59d0*/  FMUL.FTZ R125, R135, UR7 ;  /* 0x00000007877d7c20 */ /* 0x008fe20008410000 */
[----:B------:R-:W-:-:S02]  /*59e0*/  FMNMX.FTZ R21, R20, R21, !PT ;  /* 0x0000001514157209 */ /* 0x000fc40007810000 */
[C---:B------:R-:W-:Y:S02]  /*59f0*/  ISETP.GT.AND P2, PT, R91.reuse, 0x41, PT ;  /* 0x000000415b00780c */ /* 0x040fe40003f44270 */
[----:B--2---:R-:W-:Y:S01]  /*5a00*/  FSEL R10, R10, -INF , P1 ;  /* 0xff8000000a0a7808 */ /* 0x004fe20000800000 */
[----:B------:R-:W0:Y:S01]  /*5a10*/  MUFU.TANH R129, R129 ;  /* 0x0000008100817308 */ /* 0x000e220000002400 */
[----:B------:R-:W-:Y:S02]  /*5a20*/  FMNMX.FTZ R21, R0, R21, !PT ;  /* 0x0000001500157209 */ /* 0x000fe40007810000 */
[C---:B------:R-:W-:Y:S02]  /*5a30*/  ISETP.GT.AND P1, PT, R91.reuse, 0x48, PT ;  /* 0x000000485b00780c */ /* 0x040fe40003f24270 */
[----:B----4-:R-:W-:Y:S02]  /*5a40*/  FSEL R12, R12, -INF , P2 ;  /* 0xff8000000c0c7808 */ /* 0x010fe40001000000 */
[----:B------:R-:W-:Y:S01]  /*5a50*/  FMNMX.FTZ R89, R10, R21, !PT ;  /* 0x000000150a597209 */ /* 0x000fe20007810000 */
[----:B------:R-:W2:Y:S01]  /*5a60*/  MUFU.TANH R132, R132 ;  /* 0x0000008400847308 */ /* 0x000ea20000002400 */
[----:B------:R-:W-:-:S02]  /*5a70*/  ISETP.GT.AND P2, PT, R91, 0x49, PT ;  /* 0x000000495b00780c */ /* 0x000fc40003f44270 */
[----:B-----5:R-:W-:Y:S01]  /*5a80*/  FSEL R21, R124, -INF , P1 ;  /* 0xff8000007c157808 */ /* 0x020fe20000800000 */
[----:B------:R-:W-:Y:S01]  /*5a90*/  FMUL.FTZ R124, R111, UR7 ;  /* 0x000000076f7c7c20 */ /* 0x000fe20008410000 */
[----:B------:R-:W-:Y:S02]  /*5aa0*/  FMNMX.FTZ R90, R12, R89, !PT ;  /* 0x000000590c5a7209 */ /* 0x000fe40007810000 */
[----:B------:R-:W-:Y:S01]  /*5ab0*/  ISETP.GT.AND P1, PT, R91, 0x50, PT ;  /* 0x000000505b00780c */ /* 0x000fe20003f24270 */
[----:B------:R-:W3:Y:S01]  /*5ac0*/  MUFU.TANH R133, R133 ;  /* 0x0000008500857308 */ /* 0x000ee20000002400 */
[----:B------:R-:W-:Y:S02]  /*5ad0*/  FSEL R88, R88, -INF , P2 ;  /* 0xff80000058587808 */ /* 0x000fe40001000000 */
[----:B------:R-:W-:Y:S02]  /*5ae0*/  FMNMX.FTZ R117, R21, R90, !PT ;  /* 0x0000005a15757209 */ /* 0x000fe40007810000 */
[----:B------:R-:W-:-:S02]  /*5af0*/  ISETP.GT.AND P2, PT, R91, 0x51, PT ;  /* 0x000000515b00780c */ /* 0x000fc40003f44270 */
[----:B-1----:R-:W-:Y:S01]  /*5b00*/  FSEL R89, R128, -INF , P1 ;  /* 0xff80000080597808 */ /* 0x002fe20000800000 */
[----:B------:R-:W-:Y:S01]  /*5b10*/  FMUL.FTZ R128, R114, UR7 ;  /* 0x0000000772807c20 */ /* 0x000fe20008410000 */
[----:B------:R-:W-:Y:S01]  /*5b20*/  FMNMX.FTZ R92, R88, R117, !PT ;  /* 0x00000075585c7209 */ /* 0x000fe20007810000 */
[----:B------:R-:W-:Y:S01]  /*5b30*/  FMUL.FTZ R117, R119, UR7 ;  /* 0x0000000777757c20 */ /* 0x000fe20008410000 */
[----:B------:R-:W-:Y:S01]  /*5b40*/  ISETP.GT.AND P1, PT, R91, 0x58, PT ;  /* 0x000000585b00780c */ /* 0x000fe20003f24270 */
[----:B------:R-:W-:Y:S01]  /*5b50*/  FMUL.FTZ R119, R126, UR7 ;  /* 0x000000077e777c20 */ /* 0x000fe20008410000 */
[----:B0-----:R-:W-:Y:S01]  /*5b60*/  FSEL R90, R129, -INF , P2 ;  /* 0xff800000815a7808 */ /* 0x001fe20001000000 */
[----:B------:R-:W-:Y:S01]  /*5b70*/  FMUL.FTZ R129, R115, UR7 ;  /* 0x0000000773817c20 */ /* 0x000fe20008410000 */
[----:B------:R-:W-:Y:S01]  /*5b80*/  FMNMX.FTZ R111, R89, R92, !PT ;  /* 0x0000005c596f7209 */ /* 0x000fe20007810000 */
[----:B------:R-:W0:Y:S01]  /*5b90*/  MUFU.TANH R136, R136 ;  /* 0x0000008800887308 */ /* 0x000e220000002400 */
[----:B------:R-:W-:-:S02]  /*5ba0*/  ISETP.GT.AND P2, PT, R91, 0x59, PT ;  /* 0x000000595b00780c */ /* 0x000fc40003f44270 */
[----:B--2---:R-:W-:Y:S02]  /*5bb0*/  FSEL R91, R132, -INF , P1 ;  /* 0xff800000845b7808 */ /* 0x004fe40000800000 */
[----:B------:R-:W-:Y:S02]  /*5bc0*/  FMNMX.FTZ R114, R90, R111, !PT ;  /* 0x0000006f5a727209 */ /* 0x000fe40007810000 */
[----:B---3--:R-:W-:Y:S01]  /*5bd0*/  FSEL R92, R133, -INF , P2 ;  /* 0xff800000855c7808 */ /* 0x008fe20001000000 */
[----:B------:R-:W1:Y:S01]  /*5be0*/  MUFU.TANH R137, R137 ;  /* 0x0000008900897308 */ /* 0x000e620000002400 */
[----:B------:R-:W-:Y:S01]  /*5bf0*/  FMNMX.FTZ R111, R91, R114, !PT ;  /* 0x000000725b6f7209 */ /* 0x000fe20007810000 */
[----:B------:R-:W-:Y:S01]  /*5c00*/  FMUL.FTZ R114, R118, UR7 ;  /* 0x0000000776727c20 */ /* 0x000fe20008410000 */
[----:B------:R-:W-:Y:S01]  /*5c10*/  ISETP.GT.AND P1, PT, R140, RZ, PT ;  /* 0x000000ff8c00720c */ /* 0x000fe20003f24270 */
[----:B------:R-:W-:Y:S01]  /*5c20*/  FMUL.FTZ R118, R123, UR7 ;  /* 0x000000077b767c20 */ /* 0x000fe20008410000 */
[----:B------:R-:W-:Y:S01]  /*5c30*/  FMNMX.FTZ R111, R92, R111, !PT ;  /* 0x0000006f5c6f7209 */ /* 0x000fe20007810000 */
[----:B------:R-:W-:Y:S01]  /*5c40*/  FMUL.FTZ R123, R134, UR7 ;  /* 0x00000007867b7c20 */ /* 0x000fe20008410000 */
[----:B------:R-:W-:Y:S01]  /*5c50*/  ISETP.GT.AND P2, PT, R140, 0x1, PT ;  /* 0x000000018c00780c */ /* 0x000fe20003f44270 */
[----:B------:R-:W2:Y:S01]  /*5c60*/  MUFU.TANH R139, R139 ;  /* 0x0000008b008b7308 */ /* 0x000ea20000002400 */
[----:B0-----:R-:W-:Y:S01]  /*5c70*/  FSEL R136, R136, -INF , P1 ;  /* 0xff80000088887808 */ /* 0x001fe20000800000 */
[----:B------:R-:W0:Y:S06]  /*5c80*/  SHFL.BFLY PT, R120, R111, 0x2, 0x1f ;  /* 0x0c401f006f787f89 */ /* 0x000e2c00000e0000 */
[----:B------:R-:W3:Y:S01]  /*5c90*/  MUFU.TANH R138, R138 ;  /* 0x0000008a008a7308 */ /* 0x000ee20000002400 */
[----:B-1----:R-:W-:-:S02]  /*5ca0*/  FSEL R137, R137, -INF , P2 ;  /* 0xff80000089897808 */ /* 0x002fc40001000000 */
[----:B------:R-:W-:-:S05]  /*5cb0*/  ISETP.GT.AND P2, PT, R140, 0x10, PT ;  /* 0x000000108c00780c */ /* 0x000fca0003f44270 */
[----:B------:R-:W1:Y:S01]  /*5cc0*/  MUFU.TANH R97, R97 ;  /* 0x0000006100617308 */ /* 0x000e620000002400 */
[----:B--2---:R-:W-:Y:S02]  /*5cd0*/  FSEL R139, R139, -INF , P3 ;  /* 0xff8000008b8b7808 */ /* 0x004fe40001800000 */
[----:B------:R-:W-:-:S05]  /*5ce0*/  ISETP.GT.AND P3, PT, R140, 0x11, PT ;  /* 0x000000118c00780c */ /* 0x000fca0003f64270 */
[----:B------:R-:W2:Y:S01]  /*5cf0*/  MUFU.TANH R98, R98 ;  /* 0x0000006200627308 */ /* 0x000ea20000002400 */
[----:B---3--:R-:W-:Y:S02]  /*5d00*/  FSEL R138, R138, -INF , P4 ;  /* 0xff8000008a8a7808 */ /* 0x008fe40002000000 */
[----:B0-----:R-:W-:Y:S01]  /*5d10*/  FMNMX.FTZ R115, R111, R120, !PT ;  /* 0x000000786f737209 */ /* 0x001fe20007810000 */
[----:B------:R-:W-:-:S04]  /*5d20*/  FMUL.FTZ R120, R127, UR7 ;  /* 0x000000077f787c20 */ /* 0x000fc80008410000 */
[----:B------:R-:W0:Y:S01]  /*5d30*/  SHFL.BFLY PT, R126, R115, 0x1, 0x1f ;  /* 0x0c201f00737e7f89 */ /* 0x000e2200000e0000 */
[----:B------:R-:W-:Y:S01]  /*5d40*/  MUFU.TANH R99, R99 ;  /* 0x0000006300637308 */ /* 0x000fe20000002400 */
[----:B-1----:R-:W-:Y:S02]  /*5d50*/  FSEL R111, R97, -INF , P2 ;  /* 0xff800000616f7808 */ /* 0x002fe40001000000 */
[----:B------:R-:W-:-:S05]  /*5d60*/  ISETP.GT.AND P2, PT, R140, 0x18, PT ;  /* 0x000000188c00780c */ /* 0x000fca0003f44270 */
[----:B------:R-:W1:Y:S01]  /*5d70*/  MUFU.TANH R100, R100 ;  /* 0x0000006400647308 */ /* 0x000e620000002400 */
[----:B--2---:R-:W-:Y:S02]  /*5d80*/  FSEL R98, R98, -INF , P3 ;  /* 0xff80000062627808 */ /* 0x004fe40001800000 */
[----:B------:R-:W-:-:S05]  /*5d90*/  ISETP.GT.AND P3, PT, R140, 0x19, PT ;  /* 0x000000198c00780c */ /* 0x000fca0003f64270 */
[----:B------:R-:W2:Y:S01]  /*5da0*/  MUFU.TANH R102, R102 ;  /* 0x0000006600667308 */ /* 0x000ea20000002400 */
[----:B0-----:R-:W-:-:S07]  /*5db0*/  FMNMX.FTZ R11, R115, R126, !PT ;  /* 0x0000007e730b7209 */ /* 0x001fce0007810000 */
[----:B------:R-:W0:Y:S01]  /*5dc0*/  MUFU.TANH R104, R104 ;  /* 0x0000006800687308 */ /* 0x000e220000002400 */
[----:B------:R-:W-:Y:S02]  /*5dd0*/  FMNMX.FTZ R126, R136, R13, !PT ;  /* 0x0000000d887e7209 */ /* 0x000fe40007810000 */
[C---:B------:R-:W-:Y:S01]  /*5de0*/  FSETP.NEU.FTZ.AND P1, PT, R11.reuse, -INF , PT ;  /* 0xff8000000b00780b */ /* 0x040fe20003f3d000 */
[----:B------:R-:W-:Y:S01]  /*5df0*/  FMUL.FTZ R115, R11, UR14 ;  /* 0x0000000e0b737c20 */ /* 0x000fe20008410000 */
[----:B------:R-:W-:Y:S02]  /*5e00*/  FMNMX.FTZ R126, R137, R126, !PT ;  /* 0x0000007e897e7209 */ /* 0x000fe40007810000 */
[----:B-1----:R-:W-:Y:S01]  /*5e10*/  FSEL R100, R100, -INF , P3 ;  /* 0xff80000064647808 */ /* 0x002fe20001800000 */
[----:B------:R-:W1:Y:S01]  /*5e20*/  MUFU.TANH R124, R124 ;  /* 0x0000007c007c7308 */ /* 0x000e620000002400 */
[----:B------:R-:W-:Y:S02]  /*5e30*/  FMNMX.FTZ R127, R139, R126, !PT ;  /* 0x0000007e8b7f7209 */ /* 0x000fe40007810000 */
[----:B------:R-:W-:-:S02]  /*5e40*/  FSEL R115, R115, RZ, P1 ;  /* 0x000000ff73737208 */ /* 0x000fc40000800000 */
[----:B------:R-:W-:Y:S02]  /*5e50*/  FMNMX.FTZ R126, R138, R127, !PT ;  /* 0x0000007f8a7e7209 */ /* 0x000fe40007810000 */
[----:B------:R-:W-:Y:S01]  /*5e60*/  ISETP.GT.AND P3, PT, R140, 0x21, PT ;  /* 0x000000218c00780c */ /* 0x000fe20003f64270 */
[--C-:B------:R-:W-:Y:S01]  /*5e70*/  FFMA.FTZ R97, R113, UR14, -R115.reuse ;  /* 0x0000000e71617c23 */ /* 0x100fe20008010873 */
[----:B------:R-:W-:Y:S01]  /*5e80*/  FMNMX.FTZ R127, R111, R126, !PT ;  /* 0x0000007e6f7f7209 */ /* 0x000fe20007810000 */
[--C-:B------:R-:W-:Y:S01]  /*5e90*/  FFMA.FTZ R156, R112, UR14, -R115.reuse ;  /* 0x0000000e709c7c23 */ /* 0x100fe20008010873 */
[----:B------:R-:W-:Y:S01]  /*5ea0*/  FSEL R113, R99, -INF , P2 ;  /* 0xff80000063717808 */ /* 0x000fe20001000000 */
[----:B------:R-:W3:Y:S01]  /*5eb0*/  MUFU.TANH R128, R128 ;  /* 0x0000008000807308 */ /* 0x000ee20000002400 */
[----:B------:R-:W-:Y:S01]  /*5ec0*/  FMNMX.FTZ R112, R98, R127, !PT ;  /* 0x0000007f62707209 */ /* 0x000fe20007810000 */
[--C-:B------:R-:W-:Y:S01]  /*5ed0*/  FFMA.FTZ R158, R110, UR14, -R115.reuse ;  /* 0x0000000e6e9e7c23 */ /* 0x100fe20008010873 */
[----:B------:R-:W-:Y:S01]  /*5ee0*/  ISETP.GT.AND P2, PT, R140, 0x20, PT ;  /* 0x000000208c00780c */ /* 0x000fe20003f44270 */
[--C-:B------:R-:W-:Y:S01]  /*5ef0*/  FFMA.FTZ R126, R109, UR14, -R115.reuse ;  /* 0x0000000e6d7e7c23 */ /* 0x100fe20008010873 */
[----:B------:R-:W-:Y:S01]  /*5f00*/  FMNMX.FTZ R99, R113, R112, !PT ;  /* 0x0000007071637209 */ /* 0x000fe20007810000 */
[--C-:B------:R-:W-:Y:S01]  /*5f10*/  FFMA.FTZ R152, R108, UR14, -R115.reuse ;  /* 0x0000000e6c987c23 */ /* 0x100fe20008010873 */
[----:B------:R-:W-:Y:S01]  /*5f20*/  FSEL R112, R101, -INF , P2 ;  /* 0xff80000065707808 */ /* 0x000fe20001000000 */
[----:B------:R-:W4:Y:S01]  /*5f30*/  MUFU.TANH R129, R129 ;  /* 0x0000008100817308 */ /* 0x000f220000002400 */
[----:B------:R-:W-:Y:S01]  /*5f40*/  FMNMX.FTZ R99, R100, R99, !PT ;  /* 0x0000006364637209 */ /* 0x000fe20007810000 */
[--C-:B------:R-:W-:Y:S01]  /*5f50*/  FFMA.FTZ R154, R106, UR14, -R115.reuse ;  /* 0x0000000e6a9a7c23 */ /* 0x100fe20008010873 */
[----:B------:R-:W-:Y:S01]  /*5f60*/  ISETP.GT.AND P2, PT, R140, 0x28, PT ;  /* 0x000000288c00780c */ /* 0x000fe20003f44270 */
[--C-:B------:R-:W-:Y:S01]  /*5f70*/  FFMA.FTZ R148, R103, UR14, -R115.reuse ;  /* 0x0000000e67947c23 */ /* 0x100fe20008010873 */
[----:B--2---:R-:W-:Y:S01]  /*5f80*/  FSEL R102, R102, -INF , P3 ;  /* 0xff80000066667808 */ /* 0x004fe20001800000 */
[--C-:B------:R-:W-:Y:S01]  /*5f90*/  FFMA.FTZ R150, R95, UR14, -R115.reuse ;  /* 0x0000000e5f967c23 */ /* 0x100fe20008010873 */
[----:B------:R-:W-:Y:S01]  /*5fa0*/  FMNMX.FTZ R99, R112, R99, !PT ;  /* 0x0000006370637209 */ /* 0x000fe20007810000 */
[----:B------:R-:W2:Y:S01]  /*5fb0*/  MUFU.TANH R114, R114 ;  /* 0x0000007200727308 */ /* 0x000ea20000002400 */
        /* <DEDUP_REMOVED lines=8> */
[----:B-1----:R-:W-:Y:S01]  /*6040*/  FSEL R104, R124, -INF , P3 ;  /* 0xff8000007c687808 */ /* 0x002fe20001800000 */
[--C-:B------:R-:W-:Y:S01]  /*6050*/  FFMA.FTZ R21, R88, UR14, -R115.reuse ;  /* 0x0000000e58157c23 */ /* 0x100fe20008010873 */
[----:B------:R-:W-:Y:S01]  /*6060*/  FMNMX.FTZ R101, R110, R101, !PT ;  /* 0x000000656e657209 */ /* 0x000fe20007810000 */
[--C-:B------:R-:W-:Y:S01]  /*6070*/  FFMA.FTZ R20, R89, UR14, -R115.reuse ;  /* 0x0000000e59147c23 */ /* 0x100fe20008010873 */
[----:B------:R-:W-:Y:S01]  /*6080*/  ISETP.GT.AND P3, PT, R140, 0x31, PT ;  /* 0x000000318c00780c */ /* 0x000fe20003f64270 */
[--C-:B------:R-:W-:Y:S01]  /*6090*/  FFMA.FTZ R88, R91, UR14, -R115.reuse ;  /* 0x0000000e5b587c23 */ /* 0x100fe20008010873 */
[----:B---3--:R-:W-:Y:S01]  /*60a0*/  FSEL R109, R128, -INF , P2 ;  /* 0xff800000806d7808 */ /* 0x008fe20001000000 */
        /* <DEDUP_REMOVED lines=8> */
[----:B------:R-:W3:Y:S01]  /*6130*/  MUFU.TANH R118, R118 ;  /* 0x0000007600767308 */ /* 0x000ee20000002400 */
[----:B------:R-:W-:Y:S01]  /*6140*/  ISETP.GT.AND P3, PT, R140, 0x39, PT ;  /* 0x000000398c00780c */ /* 0x000fe20003f64270 */
[--C-:B------:R-:W-:Y:S01]  /*6150*/  FFMA.FTZ R15, R15, UR14, -R115.reuse ;  /* 0x0000000e0f0f7c23 */ /* 0x100fe20008010873 */
[----:B--2---:R-:W-:Y:S01]  /*6160*/  FSEL R114, R114, -INF , P2 ;  /* 0xff80000072727808 */ /* 0x004fe20001000000 */
[--C-:B------:R-:W-:Y:S01]  /*6170*/  FFMA.FTZ R89, R90, UR14, -R115.reuse ;  /* 0x0000000e5a597c23 */ /* 0x100fe20008010873 */
[----:B------:R-:W-:Y:S01]  /*6180*/  ISETP.GT.AND P2, PT, R140, 0x40, PT ;  /* 0x000000408c00780c */ /* 0x000fe20003f44270 */
[----:B------:R-:W-:Y:S01]  /*6190*/  FFMA.FTZ R91, R92, UR14, -R115 ;  /* 0x0000000e5c5b7c23 */ /* 0x000fe20008010873 */
[----:B0-----:R-:W-:Y:S01]  /*61a0*/  FSEL R117, R117, -INF , P3 ;  /* 0xff80000075757808 */ /* 0x001fe20001800000 */
[----:B------:R0:W-:Y:S01]  /*61b0*/  MUFU.EX2 R99, R126 ;  /* 0x0000007e00637308 */ /* 0x0001e20000000800 */
[----:B------:R-:W-:-:S02]  /*61c0*/  ISETP.GT.AND P3, PT, R140, 0x41, PT ;  /* 0x000000418c00780c */ /* 0x000fc40003f64270 */
[----:B-1----:R-:W-:Y:S02]  /*61d0*/  FSEL R116, R116, -INF , P2 ;  /* 0xff80000074747808 */ /* 0x002fe40001000000 */
[----:B------:R-:W-:-:S03]  /*61e0*/  ISETP.GT.AND P2, PT, R140, 0x48, PT ;  /* 0x000000488c00780c */ /* 0x000fc60003f44270 */
[----:B------:R-:W1:Y:S01]  /*61f0*/  MUFU.TANH R119, R119 ;  /* 0x0000007700777308 */ /* 0x000e620000002400 */
[----:B0-----:R-:W-:Y:S01]  /*6200*/  FFMA.FTZ R126, R107, UR14, -R115 ;  /* 0x0000000e6b7e7c23 */ /* 0x001fe20008010873 */
[----:B------:R-:W-:Y:S02]  /*6210*/  FMNMX.FTZ R107, R108, R101, !PT ;  /* 0x000000656c6b7209 */ /* 0x000fe40007810000 */
[----:B---3--:R-:W-:Y:S02]  /*6220*/  FSEL R118, R118, -INF , P3 ;  /* 0xff80000076767808 */ /* 0x008fe40001800000 */
[----:B------:R-:W-:Y:S02]  /*6230*/  FMNMX.FTZ R124, R114, R107, !PT ;  /* 0x0000006b727c7209 */ /* 0x000fe40007810000 */
[----:B------:R-:W0:Y:S01]  /*6240*/  MUFU.TANH R120, R120 ;  /* 0x0000007800787308 */ /* 0x000e220000002400 */
[----:B------:R-:W-:Y:S02]  /*6250*/  ISETP.GT.AND P3, PT, R140, 0x49, PT ;  /* 0x000000498c00780c */ /* 0x000fe40003f64270 */
[----:B------:R-:W-:-:S04]  /*6260*/  FMNMX.FTZ R107, R117, R124, !PT ;  /* 0x0000007c756b7209 */ /* 0x000fc80007810000 */
[----:B------:R-:W-:Y:S01]  /*6270*/  FMNMX.FTZ R107, R116, R107, !PT ;  /* 0x0000006b746b7209 */ /* 0x000fe20007810000 */
[----:B------:R-:W2:Y:S01]  /*6280*/  MUFU.TANH R121, R121 ;  /* 0x0000007900797308 */ /* 0x000ea20000002400 */
[----:B-1----:R-:W-:Y:S02]  /*6290*/  FSEL R119, R119, -INF , P2 ;  /* 0xff80000077777808 */ /* 0x002fe40001000000 */
[----:B------:R-:W-:Y:S02]  /*62a0*/  FMNMX.FTZ R106, R118, R107, !PT ;  /* 0x0000006b766a7209 */ /* 0x000fe40007810000 */
[----:B------:R-:W-:Y:S02]  /*62b0*/  ISETP.GT.AND P2, PT, R140, 0x50, PT ;  /* 0x000000508c00780c */ /* 0x000fe40003f44270 */
[----:B------:R-:W-:Y:S01]  /*62c0*/  FMNMX.FTZ R107, R119, R106, !PT ;  /* 0x0000006a776b7209 */ /* 0x000fe20007810000 */
[----:B------:R-:W1:Y:S01]  /*62d0*/  MUFU.TANH R122, R122 ;  /* 0x0000007a007a7308 */ /* 0x000e620000002400 */
[----:B0-----:R-:W-:-:S02]  /*62e0*/  FSEL R120, R120, -INF , P3 ;  /* 0xff80000078787808 */ /* 0x001fc40001800000 */
[----:B------:R-:W-:Y:S02]  /*62f0*/  ISETP.GT.AND P3, PT, R140, 0x51, PT ;  /* 0x000000518c00780c */ /* 0x000fe40003f64270 */
[----:B------:R-:W-:-:S03]  /*6300*/  FMNMX.FTZ R106, R120, R107, !PT ;  /* 0x0000006b786a7209 */ /* 0x000fc60007810000 */
[----:B------:R-:W0:Y:S01]  /*6310*/  MUFU.TANH R123, R123 ;  /* 0x0000007b007b7308 */ /* 0x000e220000002400 */
[----:B--2---:R-:W-:Y:S02]  /*6320*/  FSEL R121, R121, -INF , P2 ;  /* 0xff80000079797808 */ /* 0x004fe40001000000 */
[----:B------:R-:W-:Y:S02]  /*6330*/  ISETP.GT.AND P2, PT, R140, 0x58, PT ;  /* 0x000000588c00780c */ /* 0x000fe40003f44270 */
[----:B------:R-:W-:Y:S01]  /*6340*/  FMNMX.FTZ R103, R121, R106, !PT ;  /* 0x0000006a79677209 */ /* 0x000fe20007810000 */
[--C-:B------:R-:W-:Y:S02]  /*6350*/  FFMA.FTZ R106, R96, UR14, -R115.reuse ;  /* 0x0000000e606a7c23 */ /* 0x100fe40008010873 */
[----:B------:R-:W2:Y:S01]  /*6360*/  MUFU.TANH R125, R125 ;  /* 0x0000007d007d7308 */ /* 0x000ea20000002400 */
[----:B-1----:R-:W-:Y:S02]  /*6370*/  FSEL R122, R122, -INF , P3 ;  /* 0xff8000007a7a7808 */ /* 0x002fe40001800000 */
[----:B------:R-:W-:Y:S01]  /*6380*/  ISETP.GT.AND P3, PT, R140, 0x59, PT ;  /* 0x000000598c00780c */ /* 0x000fe20003f64270 */
[----:B------:R-:W-:Y:S01]  /*6390*/  FFMA.FTZ R140, R10, UR14, -R115 ;  /* 0x0000000e0a8c7c23 */ /* 0x000fe20008010873 */
[----:B------:R-:W-:-:S03]  /*63a0*/  FMNMX.FTZ R96, R122, R103, !PT ;  /* 0x000000677a607209 */ /* 0x000fc60007810000 */
[----:B------:R-:W-:Y:S01]  /*63b0*/  MUFU.EX2 R97, R97 ;  /* 0x0000006100617308 */ /* 0x000fe20000000800 */
[----:B0-----:R-:W-:-:S04]  /*63c0*/  FSEL R123, R123, -INF , P2 ;  /* 0xff8000007b7b7808 */ /* 0x001fc80001000000 */
[----:B------:R-:W-:-:S03]  /*63d0*/  FMNMX.FTZ R96, R123, R96, !PT ;  /* 0x000000607b607209 */ /* 0x000fc60007810000 */
[----:B------:R-:W-:Y:S01]  /*63e0*/  MUFU.EX2 R156, R156 ;  /* 0x0000009c009c7308 */ /* 0x000fe20000000800 */
[----:B--2---:R-:W-:-:S04]  /*63f0*/  FSEL R125, R125, -INF , P3 ;  /* 0xff8000007d7d7808 */ /* 0x004fc80001800000 */
[----:B------:R-:W-:-:S03]  /*6400*/  FMNMX.FTZ R96, R125, R96, !PT ;  /* 0x000000607d607209 */ /* 0x000fc60007810000 */
[----:B------:R-:W-:Y:S02]  /*6410*/  MUFU.EX2 R158, R158 ;  /* 0x0000009e009e7308 */ /* 0x000fe40000000800 */
[----:B------:R-:W0:Y:S06]  /*6420*/  SHFL.BFLY PT, R107, R96, 0x2, 0x1f ;  /* 0x0c401f00606b7f89 */ /* 0x000e2c00000e0000 */
[----:B------:R-:W-:Y:S08]  /*6430*/  MUFU.EX2 R152, R152 ;  /* 0x0000009800987308 */ /* 0x000ff00000000800 */
[----:B------:R-:W-:Y:S08]  /*6440*/  MUFU.EX2 R101, R126 ;  /* 0x0000007e00657308 */ /* 0x000ff00000000800 */
[----:B------:R-:W-:Y:S01]  /*6450*/  MUFU.EX2 R154, R154 ;  /* 0x0000009a009a7308 */ /* 0x000fe20000000800 */
[----:B0-----:R-:W-:Y:S01]  /*6460*/  FMNMX.FTZ R0, R96, R107, !PT ;  /* 0x0000006b60007209 */ /* 0x001fe20007810000 */
[----:B------:R-:W-:-:S04]  /*6470*/  FFMA.FTZ R107, R12, UR14, -R115 ;  /* 0x0000000e0c6b7c23 */ /* 0x000fc80008010873 */
[----:B------:R-:W0:Y:S02]  /*6480*/  SHFL.BFLY PT, R127, R0, 0x1, 0x1f ;  /* 0x0c201f00007f7f89 */ /* 0x000e2400000e0000 */
[----:B------:R-:W-:Y:S08]  /*6490*/  MUFU.EX2 R105, R105 ;  /* 0x0000006900697308 */ /* 0x000ff00000000800 */
[----:B------:R-:W-:Y:S08]  /*64a0*/  MUFU.EX2 R148, R148 ;  /* 0x0000009400947308 */ /* 0x000ff00000000800 */
[----:B------:R-:W-:Y:S01]  /*64b0*/  MUFU.EX2 R103, R106 ;  /* 0x0000006a00677308 */ /* 0x000fe20000000800 */
[----:B0-----:R-:W-:-:S07]  /*64c0*/  FMNMX.FTZ R12, R0, R127, !PT ;  /* 0x0000007f000c7209 */ /* 0x001fce0007810000 */
[----:B------:R-:W-:Y:S01]  /*64d0*/  MUFU.EX2 R150, R150 ;  /* 0x0000009600967308 */ /* 0x000fe20000000800 */
[C---:B------:R-:W-:Y:S01]  /*64e0*/  FSETP.NEU.FTZ.AND P2, PT, R12.reuse, -INF , PT ;  /* 0xff8000000c00780b */ /* 0x040fe20003f5d000 */
[----:B------:R-:W-:-:S06]  /*64f0*/  FMUL.FTZ R0, R12, UR14 ;  /* 0x0000000e0c007c20 */ /* 0x000fcc0008410000 */
[----:B------:R-:W-:Y:S01]  /*6500*/  MUFU.EX2 R93, R93 ;  /* 0x0000005d005d7308 */ /* 0x000fe20000000800 */
[----:B------:R-:W-:Y:S02]  /*6510*/  FSEL R115, R0, RZ, P2 ;  /* 0x000000ff00737208 */ /* 0x000fe40001000000 */
[----:B------:R-:W-:-:S03]  /*6520*/  FSEL R0, R12, RZ, P2 ;  /* 0x000000ff0c007208 */ /* 0x000fc60001000000 */
[----:B------:R-:W-:Y:S01]  /*6530*/  FFMA.FTZ R153, R111, UR14, -R115 ;  /* 0x0000000e6f997c23 */ /* 0x000fe20008010873 */
[----:B------:R-:W-:Y:S01]  /*6540*/  FSEL R111, R11, RZ, P1 ;  /* 0x000000ff0b6f7208 */ /* 0x000fe20000800000 */
[----:B------:R-:W-:Y:S01]  /*6550*/  FADD.FTZ R0, -R0, R13 ;  /* 0x0000000d00007221 */ /* 0x000fe20000010100 */
[--C-:B------:R-:W-:Y:S01]  /*6560*/  FFMA.FTZ R157, R136, UR14, -R115.reuse ;  /* 0x0000000e889d7c23 */ /* 0x100fe20008010873 */
[--C-:B------:R-:W-:Y:S01]  /*6570*/  FFMA.FTZ R90, R137, UR14, -R115.reuse ;  /* 0x0000000e895a7c23 */ /* 0x100fe20008010873 */
[--C-:B------:R-:W-:Y:S01]  /*6580*/  FFMA.FTZ R159, R139, UR14, -R115.reuse ;  /* 0x0000000e8b9f7c23 */ /* 0x100fe20008010873 */
[----:B------:R-:W-:Y:S01]  /*6590*/  FADD.FTZ R111, -R111, R14 ;  /* 0x0000000e6f6f7221 */ /* 0x000fe20000010100 */
[----:B------:R-:W-:Y:S01]  /*65a0*/  FMUL.FTZ R0, R0, UR14 ;  /* 0x0000000e00007c20 */ /* 0x000fe20008410000 */
[--C-:B------:R-:W-:Y:S01]  /*65b0*/  FFMA.FTZ R92, R138, UR14, -R115.reuse ;  /* 0x0000000e8a5c7c23 */ /* 0x100fe20008010873 */
[----:B------:R-:W-:Y:S01]  /*65c0*/  MUFU.EX2 R157, R157 ;  /* 0x0000009d009d7308 */ /* 0x000fe20000000800 */
[----:B------:R-:W-:Y:S01]  /*65d0*/  FMUL.FTZ R111, R111, UR14 ;  /* 0x0000000e6f6f7c20 */ /* 0x000fe20008410000 */
[--C-:B------:R-:W-:Y:S01]  /*65e0*/  FFMA.FTZ R94, R98, UR14, -R115.reuse ;  /* 0x0000000e625e7c23 */ /* 0x100fe20008010873 */
[--C-:B------:R-:W-:Y:S01]  /*65f0*/  FFMA.FTZ R155, R113, UR14, -R115.reuse ;  /* 0x0000000e719b7c23 */ /* 0x100fe20008010873 */
[--C-:B------:R-:W-:Y:S01]  /*6600*/  FFMA.FTZ R96, R100, UR14, -R115.reuse ;  /* 0x0000000e64607c23 */ /* 0x100fe20008010873 */
[--C-:B------:R-:W-:Y:S01]  /*6610*/  FFMA.FTZ R14, R104, UR14, -R115.reuse ;  /* 0x0000000e680e7c23 */ /* 0x100fe20008010873 */
[--C-:B------:R-:W-:Y:S01]  /*6620*/  FFMA.FTZ R149, R112, UR14, -R115.reuse ;  /* 0x0000000e70957c23 */ /* 0x100fe20008010873 */
[--C-:B------:R-:W-:Y:S01]  /*6630*/  FFMA.FTZ R98, R102, UR14, -R115.reuse ;  /* 0x0000000e66627c23 */ /* 0x100fe20008010873 */
[----:B------:R-:W0:Y:S01]  /*6640*/  MUFU.EX2 R10, R111 ;  /* 0x0000006f000a7308 */ /* 0x000e220000000800 */
[--C-:B------:R-:W-:Y:S01]  /*6650*/  FFMA.FTZ R151, R110, UR14, -R115.reuse ;  /* 0x0000000e6e977c23 */ /* 0x100fe20008010873 */
        /* <DEDUP_REMOVED lines=9> */
[----:B------:R-:W-:-:S05]  /*66f0*/  FFMA.FTZ R123, R123, UR14, -R115 ;  /* 0x0000000e7b7b7c23 */ /* 0x000fca0008010873 */
        /* <DEDUP_REMOVED lines=8> */
[----:B------:R-:W-:-:S04]  /*6780*/  FADD.FTZ R13, R99, R104 ;  /* 0x00000068630d7221 */ /* 0x000fc80000010000 */
[----:B------:R-:W-:Y:S02]  /*6790*/  FADD.FTZ R104, R152, R13 ;  /* 0x0000000d98687221 */ /* 0x000fe40000010000 */
[----:B------:R-:W2:Y:S01]  /*67a0*/  MUFU.EX2 R153, R153 ;  /* 0x0000009900997308 */ /* 0x000ea20000000800 */
[----:B0-----:R-:W-:Y:S01]  /*67b0*/  FADD.FTZ R9, R159, R8 ;  /* 0x000000089f097221 */ /* 0x001fe20000010000 */
[----:B------:R-:W-:Y:S01]  /*67c0*/  FADD.FTZ R13, R101, R104 ;  /* 0x00000068650d7221 */ /* 0x000fe20000010000 */
[----:B------:R-:W-:-:S03]  /*67d0*/  FFMA.FTZ R104, R118, UR14, -R115 ;  /* 0x0000000e76687c23 */ /* 0x000fc60008010873 */
[----:B------:R-:W-:Y:S02]  /*67e0*/  FADD.FTZ R106, R154, R13 ;  /* 0x0000000d9a6a7221 */ /* 0x000fe40000010000 */
[----:B------:R-:W0:Y:S01]  /*67f0*/  MUFU.EX2 R94, R94 ;  /* 0x0000005e005e7308 */ /* 0x000e220000000800 */
[----:B-1----:R-:W-:Y:S01]  /*6800*/  FADD.FTZ R8, R92, R9 ;  /* 0x000000095c087221 */ /* 0x002fe20000010000 */
[----:B------:R-:W-:-:S04]  /*6810*/  FADD.FTZ R13, R105, R106 ;  /* 0x0000006a690d7221 */ /* 0x000fc80000010000 */
[----:B------:R-:W-:Y:S02]  /*6820*/  FADD.FTZ R106, R148, R13 ;  /* 0x0000000d946a7221 */ /* 0x000fe40000010000 */
[----:B------:R-:W1:Y:S01]  /*6830*/  MUFU.EX2 R155, R155 ;  /* 0x0000009b009b7308 */ /* 0x000e620000000800 */
[----:B--2---:R-:W-:Y:S01]  /*6840*/  FADD.FTZ R9, R153, R8 ;  /* 0x0000000899097221 */ /* 0x004fe20000010000 */
[----:B------:R-:W-:Y:S01]  /*6850*/  FADD.FTZ R13, R103, R106 ;  /* 0x0000006a670d7221 */ /* 0x000fe20000010000 */
[--C-:B------:R-:W-:Y:S01]  /*6860*/  FFMA.FTZ R106, R120, UR14, -R115.reuse ;  /* 0x0000000e786a7c23 */ /* 0x100fe20008010873 */
[----:B------:R-:W-:Y:S02]  /*6870*/  FFMA.FTZ R115, R125, UR14, -R115 ;  /* 0x0000000e7d737c23 */ /* 0x000fe40008010873 */
        /* <DEDUP_REMOVED lines=64> */
.L_x_2395:
[----:B------:R-:W0:Y:S01]  /*6c80*/  S2UR UR5, SR_CgaCtaId ;  /* 0x00000000000579c3 */ /* 0x000e220000008800 */
[----:B------:R-:W-:Y:S01]  /*6c90*/  UISETP.GT.AND UP0, UPT, UR4, UR10, UPT ;  /* 0x0000000a0400728c */ /* 0x000fe2000bf04270 */
[----:B------:R-:W-:Y:S01]  /*6ca0*/  F2FP.BF16.F32.PACK_AB R151, R14, R151 ;  /* 0x000000970e97723e */ /* 0x000fe200000010ff */
[----:B------:R-:W-:Y:S01]  /*6cb0*/  UIADD3 UR9, UR9, 0x2a860, URZ ;  /* 0x0002a86009097890 */ /* 0x000fe2000fffe03f */
[----:B------:R-:W-:Y:S01]  /*6cc0*/  F2FP.BF16.F32.PACK_AB R156, R156, R97 ;  /* 0x000000619c9c723e */ /* 0x000fe200000010ff */
[----:B------:R-:W-:Y:S01]  /*6cd0*/  UIADD3 UR4, UR4, -0x1, URZ ;  /* 0xffffffff04047890 */ /* 0x000fe2000fffe03f */
[----:B------:R-:W-:Y:S01]  /*6ce0*/  F2FP.BF16.F32.PACK_AB R157, R90, R157 ;  /* 0x0000009d5a9d723e */ /* 0x000fe200000010ff */
[----:B------:R-:W-:Y:S01]  /*6cf0*/  UMOV UR6, UR39 ;  /* 0x0000002700067c82 */ /* 0x000fe20008000000 */
[----:B------:R-:W-:Y:S01]  /*6d00*/  PLOP3.LUT P1, PT, PT, PT, UP0, 0x80, 0x0 ;  /* 0x000000000000781c */ /* 0x000fe20003f2f008 */
        /* <DEDUP_REMOVED lines=27> */
.L_x_2385:
[----:B------:R-:W-:-:S06]  /*6ec0*/  UISETP.GE.AND UP0, UPT, UR4, UR60, UPT ;  /* 0x0000003c0400728c */ /* 0x000fcc000bf06270 */
[----:B------:R-:W-:-:S13]  /*6ed0*/  PLOP3.LUT P1, PT, PT, PT, UP0, 0x80, 0x0 ;  /* 0x000000000000781c */ /* 0x000fda0003f2f008 */
[----:B------:R-:W-:Y:S05]  /*6ee0*/  @!P1 BRA `(.L_x_2397) ;  /* 0x0000002000c09947 */ /* 0x000fea0003800000 */
[----:B------:R-:W-:Y:S01]  /*6ef0*/  IMAD.MOV.U32 R13, RZ, RZ, R12 ;  /* 0x000000ffff0d7224 */ /* 0x000fe200078e000c */
[----:B------:R-:W-:Y:S01]  /*6f00*/  UMOV UR5, UR38 ;  /* 0x0000002600057c82 */ /* 0x000fe20008000000 */
[----:B------:R-:W-:Y:S01]  /*6f10*/  IMAD.MOV.U32 R14, RZ, RZ, R11 ;  /* 0x000000ffff0e7224 */ /* 0x000fe200078e000b */
[----:B------:R-:W-:Y:S01]  /*6f20*/  UMOV UR6, UR39 ;  /* 0x0000002700067c82 */ /* 0x000fe20008000000 */
[----:B------:R-:W-:Y:S01]  /*6f30*/  ULDC UR7, c[0x0][0x9d8] ;  /* 0x0002760000077ab9 */ /* 0x000fe20000000800 */
[----:B------:R-:W-:-:S05]  /*6f40*/  ULDC UR10, c[0x0][0x988] ;  /* 0x00026200000a7ab9 */ /* 0x000fca0000000800 */
.L_x_2408:
[----:B------:R-:W-:-:S04]  /*6f50*/  UIADD3 UR9, UR6, 0x1, URZ ;  /* 0x0000000106097890 */ /* 0x000fc8000fffe03f */
[----:B------:R-:W-:-:S04]  /*6f60*/  UISETP.NE.AND UP0, UPT, UR9, 0x2, UPT ;  /* 0x000000020900788c */ /* 0x000fc8000bf05270 */
[----:B------:R-:W-:Y:S02]  /*6f70*/  USEL UR9, UR9, URZ, UP0 ;  /* 0x0000003f09097287 */ /* 0x000fe40008000000 */
[----:B------:R-:W-:-:S04]  /*6f80*/  USEL UR38, URZ, 0x1, UP0 ;  /* 0x000000013f267887 */ /* 0x000fc80008000000 */
[----:B------:R-:W-:Y:S01]  /*6f90*/  ULOP3.LUT UR38, UR5, UR38, URZ, 0x3c, !UPT ;  /* 0x0000002605267292 */ /* 0x000fe2000f8e3c3f */
[----:B------:R-:W-:Y:S01]  /*6fa0*/  UMOV UR39, UR9 ;  /* 0x0000000900277c82 */ /* 0x000fe20008000000 */
[----:B------:R-:W-:Y:S10]  /*6fb0*/  @!P0 BRA `(.L_x_2398) ;  /* 0x0000000000048947 */ /* 0x000ff40003800000 */
[----:B------:R-:W-:Y:S01]  /*6fc0*/  BPT.TRAP 0x1 ;  /* 0x000000040000795c */ /* 0x000fe20000300000 */
.L_x_2398:
[----:B------:R-:W-:Y:S01]  /*6fd0*/  ULEA UR8, UR39, UR40, 0x3 ;  /* 0x0000002827087291 */ /* 0x000fe2000f8e183f */
[----:B------:R-:W-:-:S05]  /*6fe0*/  IMAD.U32 R11, RZ, RZ, UR38 ;  /* 0x00000026ff0b7e24 */ /* 0x000fca000f8e00ff */
[----:B------:R-:W-:-:S04]  /*6ff0*/  SHF.L.U32 R11, R11, 0x1f, RZ ;  /* 0x0000001f0b0b7819 */ /* 0x000fc800000006ff */
[----:B------:R0:W1:Y:S01]  /*7000*/  SYNCS.PHASECHK.TRANS64.TRYWAIT P1, [UR8+0x2a830], R11 ;  /* 0x02a8300bff0075a7 */ /* 0x0000620008020148 */
[----:B------:R-:W-:Y:S05]  /*7010*/  @!P0 BRA `(.L_x_2399) ;  /* 0x0000000000048947 */ /* 0x000fea0003800000 */
[----:B------:R-:W-:Y:S01]  /*7020*/  BPT.TRAP 0x1 ;  /* 0x000000040000795c */ /* 0x000fe20000300000 */
.L_x_2399:
[----:B-1----:R-:W-:Y:S05]  /*7030*/  @P1 BRA `(.L_x_2400) ;  /* 0x0000000000081947 */ /* 0x002fea0003800000 */
[----:B------:R-:W1:Y:S02]  /*7040*/  SYNCS.PHASECHK.TRANS64.TRYWAIT P1, [UR8+0x2a830], R11 ;  /* 0x02a8300bff0075a7 */ /* 0x000e640008020148 */
[----:B-1----:R-:W-:Y:S05]  /*7050*/  @!P1 BRA `(.L_x_2401) ;  /* 0x000000c000e49947 */ /* 0x002fea0003800000 */
.L_x_2400:
        /* <DEDUP_REMOVED lines=143> */
.L_x_2402:
[----:B------:R-:W-:Y:S01]  /*7950*/  ULEA UR8, UR6, UR40, 0x3 ;  /* 0x0000002806087291 */ /* 0x000fe2000f8e183f */
[----:B------:R-:W-:-:S04]  /*7960*/  MOV R0, UR5 ;  /* 0x0000000500007c02 */ /* 0x000fc80008000f00 */
[----:B------:R-:W-:-:S04]  /*7970*/  SHF.L.U32 R0, R0, 0x1f, RZ ;  /* 0x0000001f00007819 */ /* 0x000fc800000006ff */
[----:B------:R2:W3:Y:S01]  /*7980*/  SYNCS.PHASECHK.TRANS64.TRYWAIT P1, [UR8+0x2a850], R0 ;  /* 0x02a85000ff0075a7 */ /* 0x0004e20008020148 */
[----:B------:R-:W-:Y:S05]  /*7990*/  @!P0 BRA `(.L_x_2403) ;  /* 0x0000000000048947 */ /* 0x000fea0003800000 */
[----:B------:R-:W-:Y:S01]  /*79a0*/  BPT.TRAP 0x1 ;  /* 0x000000040000795c */ /* 0x000fe20000300000 */
.L_x_2403:
[----:B---3--:R-:W-:Y:S05]  /*79b0*/  @P1 BRA `(.L_x_2404) ;  /* 0x0000000000081947 */ /* 0x008fea0003800000 */
[----:B------:R-:W3:Y:S02]  /*79c0*/  SYNCS.PHASECHK.TRANS64.TRYWAIT P1, [UR8+0x2a850], R0 ;  /* 0x02a85000ff0075a7 */ /* 0x000ee40008020148 */
[----:B---3--:R-:W-:Y:S05]  /*79d0*/  @!P1 BRA `(.L_x_2405) ;  /* 0x000000b8009c9947 */ /* 0x008fea0003800000 */
.L_x_2404:
        /* <DEDUP_REMOVED lines=37> */
.L_x_2406:
        /* <DEDUP_REMOVED lines=58> */
[----:B------:R-:W-:Y:S01]  /*7fd0*/  UMOV UR14, UR10 ;  /* 0x0000000a000e7c82 */ /* 0x000fe20008000000 */
[----:B------:R-:W1:Y:S01]  /*7fe0*/  S2UR UR6, SR_CgaCtaId ;  /* 0x00000000000679c3 */ /* 0x000e620000008800 */
[----:B------:R-:W-:-:S02]  /*7ff0*/  ULEA UR5, UR9, UR40, 0x3 ;  /* 0x0000002809057291 */ /* 0x000fc4000f8e183f */
[----:B------:R-:W3:Y:S01]  /*8000*/  MUFU.TANH R88, R88 ;  /* 0x0000005800587308 */ /* 0x000ee20000002400 */
[----:B--2---:R-:W-:Y:S01]  /*8010*/  FMNMX.FTZ R11, R21, R0, !PT ;  /* 0x00000000150b7209 */ /* 0x004fe20007810000 */
[----:B------:R-:W-:-:S06]  /*8020*/  UIADD3 UR5, UR5, 0x2a840, URZ ;  /* 0x0002a84005057890 */ /* 0x000fcc000fffe03f */
[----:B------:R-:W2:Y:S01]  /*8030*/  MUFU.TANH R140, R140 ;  /* 0x0000008c008c7308 */ /* 0x000ea20000002400 */
[----:B0-----:R-:W-:-:S07]  /*8040*/  FMNMX.FTZ R111, R139, R10, !PT ;  /* 0x0000000a8b6f7209 */ /* 0x001fce0007810000 */
[----:B------:R-:W0:Y:S01]  /*8050*/  MUFU.TANH R89, R89 ;  /* 0x0000005900597308 */ /* 0x000e220000002400 */
[----:B---3--:R-:W-:Y:S01]  /*8060*/  FMNMX.FTZ R0, R88, R11, !PT ;  /* 0x0000000b58007209 */ /* 0x008fe20007810000 */
[----:B-1----:R-:W-:-:S06]  /*8070*/  UPRMT UR5, UR6, 0x654, UR5 ;  /* 0x0000065406057896 */ /* 0x002fcc0008000005 */
[----:B------:R-:W1:Y:S01]  /*8080*/  MUFU.TANH R141, R141 ;  /* 0x0000008d008d7308 */ /* 0x000e620000002400 */
[----:B--2---:R-:W-:Y:S02]  /*8090*/  FMNMX.FTZ R10, R140, R111, !PT ;  /* 0x0000006f8c0a7209 */ /* 0x004fe40007810000 */
        /* <DEDUP_REMOVED lines=25> */
[----:B------:R-:W-:-:S06]  /*8230*/  FMUL.FTZ R111, R131, UR7 ;  /* 0x00000007836f7c20 */ /* 0x000fcc0008410000 */
        /* <DEDUP_REMOVED lines=31> */
[----:B0-----:R-:W-:Y:S01]  /*8430*/  FMNMX.FTZ R10, R116, R121, !PT ;  /* 0x00000079740a7209 */ /* 0x001fe20007810000 */
[----:B------:R-:W-:-:S06]  /*8440*/  FMUL.FTZ R121, R135, UR7 ;  /* 0x0000000787797c20 */ /* 0x000fcc0008410000 */
        /* <DEDUP_REMOVED lines=20> */
[----:B---3--:R-:W-:-:S05]  /*8590*/  FMNMX.FTZ R10, R121, R10, !PT ;  /* 0x0000000a790a7209 */ /* 0x008fca0007810000 */
[----:B------:R-:W0:Y:S01]  /*85a0*/  SHFL.BFLY PT, R125, R10, 0x2, 0x1f ;  /* 0x0c401f000a7d7f89 */ /* 0x000e2200000e0000 */
[----:B--2---:R-:W-:-:S05]  /*85b0*/  FMNMX.FTZ R124, R0, R11, !PT ;  /* 0x0000000b007c7209 */ /* 0x004fca0007810000 */
[----:B------:R-:W1:Y:S01]  /*85c0*/  SHFL.BFLY PT, R11, R124, 0x1, 0x1f ;  /* 0x0c201f007c0b7f89 */ /* 0x000e6200000e0000 */
[----:B0-----:R-:W-:-:S05]  /*85d0*/  FMNMX.FTZ R125, R10, R125, !PT ;  /* 0x0000007d0a7d7209 */ /* 0x001fca0007810000 */
[----:B------:R-:W0:Y:S01]  /*85e0*/  SHFL.BFLY PT, R12, R125, 0x1, 0x1f ;  /* 0x0c201f007d0c7f89 */ /* 0x000e2200000e0000 */
[----:B-1----:R-:W-:-:S05]  /*85f0*/  FMNMX.FTZ R11, R124, R11, !PT ;  /* 0x0000000b7c0b7209 */ /* 0x002fca0007810000 */
[C---:B------:R-:W-:Y:S01]  /*8600*/  FADD.FTZ R14, -R11.reuse, R14 ;  /* 0x0000000e0b0e7221 */ /* 0x040fe20000010100 */
[----:B------:R-:W-:-:S03]  /*8610*/  FMUL.FTZ R126, R11, UR14 ;  /* 0x0000000e0b7e7c20 */ /* 0x000fc60008410000 */
[----:B------:R-:W-:Y:S01]  /*8620*/  FMUL.FTZ R14, R14, UR14 ;  /* 0x0000000e0e0e7c20 */ /* 0x000fe20008410000 */
[--C-:B------:R-:W-:Y:S01]  /*8630*/  FFMA.FTZ R156, R136, UR14, -R126.reuse ;  /* 0x0000000e889c7c23 */ /* 0x100fe2000801087e */
[--C-:B------:R-:W-:Y:S01]  /*8640*/  FFMA.FTZ R158, R138, UR14, -R126.reuse ;  /* 0x0000000e8a9e7c23 */ /* 0x100fe2000801087e */
[--C-:B------:R-:W-:Y:S01]  /*8650*/  FFMA.FTZ R152, R140, UR14, -R126.reuse ;  /* 0x0000000e8c987c23 */ /* 0x100fe2000801087e */
[----:B------:R1:W-:Y:S01]  /*8660*/  MUFU.EX2 R10, R14 ;  /* 0x0000000e000a7308 */ /* 0x0003e20000000800 */
[--C-:B------:R-:W-:Y:S01]  /*8670*/  FFMA.FTZ R127, R141, UR14, -R126.reuse ;  /* 0x0000000e8d7f7c23 */ /* 0x100fe2000801087e */
        /* <DEDUP_REMOVED lines=8> */
[----:B0-----:R-:W-:Y:S01]  /*8700*/  FMNMX.FTZ R12, R125, R12, !PT ;  /* 0x0000000c7d0c7209 */ /* 0x001fe20007810000 */
[--C-:B------:R-:W-:Y:S01]  /*8710*/  FFMA.FTZ R125, R139, UR14, -R126.reuse ;  /* 0x0000000e8b7d7c23 */ /* 0x100fe2000801087e */
[--C-:B------:R-:W-:Y:S01]  /*8720*/  FFMA.FTZ R109, R109, UR14, -R126.reuse ;  /* 0x0000000e6d6d7c23 */ /* 0x100fe2000801087e */
[--C-:B------:R-:W-:Y:S01]  /*8730*/  FFMA.FTZ R146, R112, UR14, -R126.reuse ;  /* 0x0000000e70927c23 */ /* 0x100fe2000801087e */
[--C-:B------:R-:W-:Y:S01]  /*8740*/  FFMA.FTZ R113, R113, UR14, -R126.reuse ;  /* 0x0000000e71717c23 */ /* 0x100fe2000801087e */
[C---:B------:R-:W-:Y:S01]  /*8750*/  FADD.FTZ R0, -R12.reuse, R13 ;  /* 0x0000000d0c007221 */ /* 0x040fe20000010100 */
[----:B-1----:R-:W-:Y:S01]  /*8760*/  FMUL.FTZ R14, R12, UR14 ;  /* 0x0000000e0c0e7c20 */ /* 0x002fe20008410000 */
[----:B------:R-:W-:Y:S01]  /*8770*/  FFMA.FTZ R13, R137, UR14, -R126 ;  /* 0x0000000e890d7c23 */ /* 0x000fe2000801087e */
        /* <DEDUP_REMOVED lines=19> */
[----:B------:R-:W-:Y:S01]  /*88b0*/  FFMA.FTZ R100, R100, UR14, -R14 ;  /* 0x0000000e64647c23 */ /* 0x000fe2000801080e */
[----:B------:R-:W-:Y:S01]  /*88c0*/  FFMA.FTZ R140, R114, UR14, -R126 ;  /* 0x0000000e728c7c23 */ /* 0x000fe2000801087e */
[----:B------:R-:W-:Y:S01]  /*88d0*/  FFMA.FTZ R141, R101, UR14, -R14 ;  /* 0x0000000e658d7c23 */ /* 0x000fe2000801080e */
[----:B------:R-:W-:Y:S01]  /*88e0*/  FFMA.FTZ R115, R115, UR14, -R126 ;  /* 0x0000000e73737c23 */ /* 0x000fe2000801087e */
[----:B------:R-:W-:Y:S01]  /*88f0*/  FFMA.FTZ R102, R102, UR14, -R14 ;  /* 0x0000000e66667c23 */ /* 0x000fe2000801080e */
[----:B------:R-:W1:Y:S01]  /*8900*/  MUFU.EX2 R157, R157 ;  /* 0x0000009d009d7308 */ /* 0x000e620000000800 */
[----:B0-----:R-:W-:Y:S01]  /*8910*/  FFMA.FTZ R9, R10, R9, R13 ;  /* 0x000000090a097223 */ /* 0x001fe2000001000d */
[----:B------:R-:W-:Y:S01]  /*8920*/  FFMA.FTZ R142, R116, UR14, -R126 ;  /* 0x0000000e748e7c23 */ /* 0x000fe2000801087e */
[----:B------:R-:W-:Y:S01]  /*8930*/  FFMA.FTZ R143, R103, UR14, -R14 ;  /* 0x0000000e678f7c23 */ /* 0x000fe2000801080e */
[----:B------:R-:W-:Y:S01]  /*8940*/  FFMA.FTZ R117, R117, UR14, -R126 ;  /* 0x0000000e75757c23 */ /* 0x000fe2000801087e */
[----:B------:R-:W-:Y:S01]  /*8950*/  FADD.FTZ R9, R156, R9 ;  /* 0x000000099c097221 */ /* 0x000fe20000010000 */
[----:B------:R-:W-:Y:S01]  /*8960*/  FFMA.FTZ R104, R104, UR14, -R14 ;  /* 0x0000000e68687c23 */ /* 0x000fe2000801080e */
[----:B------:R-:W-:Y:S01]  /*8970*/  FFMA.FTZ R136, R118, UR14, -R126 ;  /* 0x0000000e76887c23 */ /* 0x000fe2000801087e */
[----:B------:R-:W0:Y:S01]  /*8980*/  MUFU.EX2 R20, R20 ;  /* 0x0000001400147308 */ /* 0x000e220000000800 */
[----:B------:R-:W-:Y:S01]  /*8990*/  FADD.FTZ R106, R158, R9 ;  /* 0x000000099e6a7221 */ /* 0x000fe20000010000 */
[----:B------:R-:W-:Y:S01]  /*89a0*/  FFMA.FTZ R110, R110, UR14, -R14 ;  /* 0x0000000e6e6e7c23 */ /* 0x000fe2000801080e */
[----:B------:R-:W-:Y:S01]  /*89b0*/  FFMA.FTZ R119, R119, UR14, -R126 ;  /* 0x0000000e77777c23 */ /* 0x000fe2000801087e */
[----:B------:R-:W-:Y:S01]  /*89c0*/  FFMA.FTZ R111, R111, UR14, -R14 ;  /* 0x0000000e6f6f7c23 */ /* 0x000fe2000801080e */
[----:B------:R-:W-:Y:S01]  /*89d0*/  FFMA.FTZ R138, R122, UR14, -R126 ;  /* 0x0000000e7a8a7c23 */ /* 0x000fe2000801087e */
[----:B------:R-:W-:Y:S01]  /*89e0*/  FFMA.FTZ R120, R120, UR14, -R14 ;  /* 0x0000000e78787c23 */ /* 0x000fe2000801080e */
[----:B------:R-:W-:Y:S01]  /*89f0*/  FFMA.FTZ R123, R123, UR14, -R126 ;  /* 0x0000000e7b7b7c23 */ /* 0x000fe2000801087e */
[----:B------:R-:W2:Y:S01]  /*8a00*/  MUFU.EX2 R159, R159 ;  /* 0x0000009f009f7308 */ /* 0x000ea20000000800 */
[----:B-1----:R-:W-:Y:S01]  /*8a10*/  FFMA.FTZ R15, R0, R8, R157 ;  /* 0x00000008000f7223 */ /* 0x002fe2000001009d */
[----:B------:R-:W-:-:S06]  /*8a20*/  FFMA.FTZ R14, R121, UR14, -R14 ;  /* 0x0000000e790e7c23 */ /* 0x000fcc000801080e */
        /* <DEDUP_REMOVED lines=88> */
.L_x_2407:
        /* <DEDUP_REMOVED lines=36> */
.L_x_2397:
        /* <DEDUP_REMOVED lines=67> */
.L_x_2409:
[----:B------:R-:W-:Y:S01]  /*9620*/  ULEA UR5, UR39, UR40, 0x3 ;  /* 0x0000002827057291 */ /* 0x000fe2000f8e183f */
[----:B------:R-:W-:-:S05]  /*9630*/  IMAD.U32 R0, RZ, RZ, UR38 ;  /* 0x00000026ff007e24 */ /* 0x000fca000f8e00ff */
[----:B------:R-:W-:-:S04]  /*9640*/  SHF.L.U32 R0, R0, 0x1f, RZ ;  /* 0x0000001f00007819 */ /* 0x000fc800000006ff */
[----:B------:R0:W1:Y:S01]  /*9650*/  SYNCS.PHASECHK.TRANS64.TRYWAIT P1, [UR5+0x2a850], R0 ;  /* 0x02a85000ff0075a7 */ /* 0x0000620008020145 */
[----:B------:R-:W-:Y:S05]  /*9660*/  @!P0 BRA `(.L_x_2410) ;  /* 0x0000000000048947 */ /* 0x000fea0003800000 */
[----:B------:R-:W-:Y:S01]  /*9670*/  BPT.TRAP 0x1 ;  /* 0x000000040000795c */ /* 0x000fe20000300000 */
.L_x_2410:
[----:B-1----:R-:W-:Y:S05]  /*9680*/  @P1 BRA `(.L_x_2411) ;  /* 0x0000000000081947 */ /* 0x002fea0003800000 */
[----:B------:R-:W1:Y:S02]  /*9690*/  SYNCS.PHASECHK.TRANS64.TRYWAIT P1, [UR5+0x2a850], R0 ;  /* 0x02a85000ff0075a7 */ /* 0x000e640008020145 */
[----:B-1----:R-:W-:Y:S05]  /*96a0*/  @!P1 BRA `(.L_x_2412) ;  /* 0x0000009c00809947 */ /* 0x002fea0003800000 */
.L_x_2411:
[----:B------:R-:W-:Y:S01]  /*96b0*/  UIADD3 UR40, UR40, 0x400, URZ ;  /* 0x0000040028287890 */ /* 0x000fe2000fffe03f */
[----:B------:R-:W-:Y:S01]  /*96c0*/  WARPGROUP.ARRIVE ;  /* 0x00000000000079c5 */ /* 0x000fe20000000000 */
[----:B------:R-:W-:Y:S01]  /*96d0*/  UMOV UR7, 0x40000040 ;  /* 0x4000004000077882 */ /* 0x000fe20000000000 */
[----:B01----:R-:W0:Y:S01]  /*96e0*/  SHFL.BFLY PT, R0, R9, 0x2, 0x1f ;  /* 0x0c401f0009007f89 */ /* 0x003e2200000e0000 */
[----:B------:R-:W-:Y:S01]  /*96f0*/  USHF.R.U32.HI UR40, URZ, 0x4, UR40 ;  /* 0x000000043f287899 */ /* 0x000fe20008011628 */
[----:B------:R-:W-:Y:S02]  /*9700*/  IMAD.U32 R7, RZ, RZ, UR14 ;  /* 0x0000000eff077e24 */ /* 0x000fe4000f8e00ff */
[----:B------:R-:W1:Y:S01]  /*9710*/  SHFL.BFLY PT, R3, R8, 0x2, 0x1f ;  /* 0x0c401f0008037f89 */ /* 0x000e6200000e0000 */
[----:B------:R-:W-:Y:S01]  /*9720*/  ULOP3.LUT UR40, UR40, 0x3fff, URZ, 0xc0, !UPT ;  /* 0x00003fff28287892 */ /* 0x000fe2000f8ec03f */
[----:B------:R-:W-:-:S03]  /*9730*/  IMAD.MOV.U32 R96, RZ, RZ, -0x800000 ;  /* 0xff800000ff607424 */ /* 0x000fc600078e00ff */
[----:B------:R-:W-:-:S04]  /*9740*/  ULOP3.LUT UR4, UR40, 0x3000000, URZ, 0xfc, !UPT ;  /* 0x0300000028047892 */ /* 0x000fc8000f8efc3f */
[----:B------:R-:W-:-:S07]  /*9750*/  UIMAD UR4, UR39, 0x600, UR4 ;  /* 0x00000600270478a4 */ /* 0x000fce000f8e0204 */
[----:B------:R-:W-:Y:S02]  /*9760*/  UMOV UR6, UR4 ;  /* 0x0000000400067c82 */ /* 0x000fe40008000000 */
[----:B------:R-:W-:Y:S01]  /*9770*/  HGMMA.64x128x16.F32.BF16 R24, R156, gdesc[UR4].tnspB, R24, gsb0 ;  /* 0x41e000049c187df0 */ /* 0x000fe20008001818 */
[----:B------:R-:W-:Y:S01]  /*9780*/  UIADD3 UR6, UR4, 0x80, URZ ;  /* 0x0000008004067890 */ /* 0x000fe2000fffe03f */
[----:B0-----:R-:W-:Y:S01]  /*9790*/  FADD.FTZ R0, R0, R9 ;  /* 0x0000000900007221 */ /* 0x001fe20000010000 */
[----:B------:R-:W-:Y:S01]  /*97a0*/  UMOV UR7, 0x40000040 ;  /* 0x4000004000077882 */ /* 0x000fe20000000000 */
[----:B-1----:R-:W-:Y:S01]  /*97b0*/  FADD.FTZ R2, R3, R8 ;  /* 0x0000000803027221 */ /* 0x002fe20000010000 */
[----:B------:R-:W-:Y:S02]  /*97c0*/  IMAD.U32 R8, RZ, RZ, UR14 ;  /* 0x0000000eff087e24 */ /* 0x000fe4000f8e00ff */
[----:B------:R-:W0:Y:S04]  /*97d0*/  SHFL.BFLY PT, R3, R0, 0x1, 0x1f ;  /* 0x0c201f0000037f89 */ /* 0x000e2800000e0000 */
[----:B------:R-:W1:Y:S01]  /*97e0*/  SHFL.BFLY PT, R5, R2, 0x1, 0x1f ;  /* 0x0c201f0002057f89 */ /* 0x000e6200000e0000 */
[----:B0-----:R-:W-:Y:S01]  /*97f0*/  FADD.FTZ R10, R0, R3 ;  /* 0x00000003000a7221 */ /* 0x001fe20000010000 */
[----:B------:R-:W-:-:S02]  /*9800*/  IMAD.MOV.U32 R0, RZ, RZ, -0x800000 ;  /* 0xff800000ff007424 */ /* 0x000fc400078e00ff */
[----:B-1----:R-:W-:Y:S02]  /*9810*/  FADD.FTZ R13, R2, R5 ;  /* 0x00000005020d7221 */ /* 0x002fe40000010000 */
[----:B------:R-:W-:Y:S02]  /*9820*/  FSETP.NE.FTZ.AND P1, PT, R10, RZ, PT ;  /* 0x000000ff0a00720b */ /* 0x000fe40003f35000 */
[----:B------:R-:W-:Y:S02]  /*9830*/  CS2R R4, SRZ ;  /* 0x0000000000047805 */ /* 0x000fe4000001ff00 */
        /* <DEDUP_REMOVED lines=35> */
[----:B0-23--:R-:W-:Y:S05]  /*9a70*/  @!P0 BRA `(.L_x_2413) ;  /* 0x0000000000048947 */ /* 0x00dfea0003800000 */
[----:B------:R-:W-:Y:S01]  /*9a80*/  BPT.TRAP 0x1 ;  /* 0x000000040000795c */ /* 0x000fe20000300000 */
.L_x_2413:
        /* <DEDUP_REMOVED lines=18> */
[-C--:B------:R-:W-:Y:S01]  /*9bb0*/  FMUL.FTZ R49, R49, R4.reuse ;  /* 0x0000000431317220 */ /* 0x080fe20000410000 */
[----:B------:R-:W-:Y:S01]  /*9bc0*/  MOV R180, UR6 ;  /* 0x0000000600b47c02 */ /* 0x000fe20008000f00 */
        /* <DEDUP_REMOVED lines=57> */
.L_x_2377:
        /* <DEDUP_REMOVED lines=12> */
[----:B------:R-:W-:Y:S01]  /*a020*/  ULDC.64 UR10, c[0x0][0xc00] ;  /* 0x00030000000a7ab9 */ /* 0x000fe20000000a00 */
[----:B------:R-:W-:Y:S01]  /*a030*/  R2UR UR7, R161 ;  /* 0x00000000a10772ca */ /* 0x000fe200000e0000 */
[----:B------:R-:W-:Y:S01]  /*a040*/  ULDC.64 UR8, c[0x0][0xc00] ;  /* 0x0003000000087ab9 */ /* 0x000fe20000000a00 */
[----:B------:R-:W-:Y:S02]  /*a050*/  R2UR UR12, R179 ;  /* 0x00000000b30c72ca */ /* 0x000fe400000e0000 */
[----:B------:R-:W-:Y:S02]  /*a060*/  R2UR UR13, R160 ;  /* 0x00000000a00d72ca */ /* 0x000fe400000e0000 */
[----:B------:R-:W-:-:S07]  /*a070*/  R2UR UR19, R177 ;  /* 0x00000000b11372ca */ /* 0x000fce00000e0000 */
        /* <DEDUP_REMOVED lines=26> */
[----:B------:R-:W-:Y:S02]  /*a220*/  LOP3.LUT R30, R7, R8, RZ, 0x3c, !PT ;  /* 0x00000008071e7212 */ /* 0x000fe400078e3cff */
[----:B------:R-:W-:Y:S02]  /*a230*/  SHF.R.U64 R6, R6, 0x3, RZ ;  /* 0x0000000306067819 */ /* 0x000fe400000012ff */
[----:B------:R-:W-:-:S02]  /*a240*/  SHF.R.U64 R10, R10, 0x3, RZ ;  /* 0x000000030a0a7819 */ /* 0x000fc400000012ff */
[----:B------:R-:W-:Y:S02]  /*a250*/  LOP3.LUT R8, R101, 0x380, RZ, 0xc0, !PT ;  /* 0x0000038065087812 */ /* 0x000fe400078ec0ff */
[----:B------:R-:W-:Y:S02]  /*a260*/  SHF.R.U64 R12, R12, 0x3, RZ ;  /* 0x000000030c0c7819 */ /* 0x000fe400000012ff */
[----:B------:R-:W-:Y:S02]  /*a270*/  LOP3.LUT R32, R6, R23, RZ, 0x3c, !PT ;  /* 0x0000001706207212 */ /* 0x000fe400078e3cff */
[----:B------:R-:W-:Y:S02]  /*a280*/  LOP3.LUT R28, R10, R35, RZ, 0x3c, !PT ;  /* 0x000000230a1c7212 */ /* 0x000fe400078e3cff */
[----:B------:R-:W-:Y:S02]  /*a290*/  SHF.R.U64 R8, R8, 0x3, RZ ;  /* 0x0000000308087819 */ /* 0x000fe400000012ff */
[----:B------:R-:W-:-:S02]  /*a2a0*/  LOP3.LUT R10, R103, 0x380, RZ, 0xc0, !PT ;  /* 0x00000380670a7812 */ /* 0x000fc400078ec0ff */
[----:B------:R-:W-:Y:S02]  /*a2b0*/  LOP3.LUT R23, R34, 0x380, RZ, 0xc0, !PT ;  /* 0x0000038022177812 */ /* 0x000fe400078ec0ff */
[----:B------:R-:W-:Y:S02]  /*a2c0*/  LOP3.LUT R14, R12, R99, RZ, 0x3c, !PT ;  /* 0x000000630c0e7212 */ /* 0x000fe400078e3cff */
[----:B------:R-:W-:Y:S02]  /*a2d0*/  LOP3.LUT R12, R8, R101, RZ, 0x3c, !PT ;  /* 0x00000065080c7212 */ /* 0x000fe400078e3cff */
[----:B------:R-:W-:Y:S02]  /*a2e0*/  SHF.R.U64 R10, R10, 0x3, RZ ;  /* 0x000000030a0a7819 */ /* 0x000fe400000012ff */
[----:B------:R-:W-:Y:S02]  /*a2f0*/  SHF.R.U64 R23, R23, 0x3, RZ ;  /* 0x0000000317177819 */ /* 0x000fe400000012ff */
[----:B------:R-:W-:-:S02]  /*a300*/  MOV R26, R4 ;  /* 0x00000004001a7202 */ /* 0x000fc40000000f00 */
[----:B------:R-:W-:Y:S02]  /*a310*/  F2FP.BF16.F32.PACK_AB R4, R3, R2 ;  /* 0x000000020304723e */ /* 0x000fe400000010ff */
[----:B------:R-:W-:Y:S02]  /*a320*/  F2FP.BF16.F32.PACK_AB R5, R91, R90 ;  /* 0x0000005a5b05723e */ /* 0x000fe400000010ff */
[----:B------:R-:W-:Y:S02]  /*a330*/  F2FP.BF16.F32.PACK_AB R6, R21, R20 ;  /* 0x000000141506723e */ /* 0x000fe400000010ff */
[----:B------:R-:W-:Y:S01]  /*a340*/  F2FP.BF16.F32.PACK_AB R7, R93, R92 ;  /* 0x0000005c5d07723e */ /* 0x000fe200000010ff */
[----:B------:R-:W-:Y:S01]  /*a350*/  BAR.SYNC.DEFER_BLOCKING 0x1, 0x100 ;  /* 0x0044000000007b1d */ /* 0x000fe20000010000 */
[----:B------:R-:W-:Y:S02]  /*a360*/  MOV R99, R14 ;  /* 0x0000000e00637202 */ /* 0x000fe40000000f00 */
[----:B------:R-:W-:-:S02]  /*a370*/  MOV R98, R12 ;  /* 0x0000000c00627202 */ /* 0x000fc40000000f00 */
[----:B------:R-:W-:Y:S02]  /*a380*/  LOP3.LUT R10, R10, R103, RZ, 0x3c, !PT ;  /* 0x000000670a0a7212 */ /* 0x000fe400078e3cff */
[----:B------:R-:W-:Y:S02]  /*a390*/  LOP3.LUT R8, R23, R34, RZ, 0x3c, !PT ;  /* 0x0000002217087212 */ /* 0x000fe400078e3cff */
[----:B------:R-:W-:Y:S02]  /*a3a0*/  MOV R102, R32 ;  /* 0x0000002000667202 */ /* 0x000fe40000000f00 */
[----:B------:R-:W-:Y:S02]  /*a3b0*/  MOV R101, R30 ;  /* 0x0000001e00657202 */ /* 0x000fe40000000f00 */
[----:B------:R-:W-:Y:S02]  /*a3c0*/  MOV R100, R28 ;  /* 0x0000001c00647202 */ /* 0x000fe40000000f00 */
[----:B------:R-:W-:-:S02]  /*a3d0*/  F2FP.BF16.F32.PACK_AB R12, R89, R88 ;  /* 0x00000058590c723e */ /* 0x000fc400000010ff */
[----:B------:R-:W-:Y:S02]  /*a3e0*/  F2FP.BF16.F32.PACK_AB R13, R95, R94 ;  /* 0x0000005e5f0d723e */ /* 0x000fe400000010ff */
[----:B------:R-:W-:Y:S02]  /*a3f0*/  F2FP.BF16.F32.PACK_AB R14, R37, R36 ;  /* 0x00000024250e723e */ /* 0x000fe400000010ff */
[----:B------:R-:W-:Y:S02]  /*a400*/  F2FP.BF16.F32.PACK_AB R15, R39, R38 ;  /* 0x00000026270f723e */ /* 0x000fe400000010ff */
[----:B------:R-:W-:Y:S01]  /*a410*/  F2FP.BF16.F32.PACK_AB R28, R41, R40 ;  /* 0x00000028291c723e */ /* 0x000fe200000010ff */
[----:B------:R0:W-:Y:S01]  /*a420*/  STSM.16.M88.4 [R26], R4 ;  /* 0x000000041a007844 */ /* 0x0001e20000000200 */
[----:B------:R-:W-:Y:S02]  /*a430*/  F2FP.BF16.F32.PACK_AB R29, R43, R42 ;  /* 0x0000002a2b1d723e */ /* 0x000fe400000010ff */
[----:B------:R-:W-:Y:S01]  /*a440*/  F2FP.BF16.F32.PACK_AB R30, R45, R44 ;  /* 0x0000002c2d1e723e */ /* 0x000fe200000010ff */
[----:B------:R-:W-:Y:S01]  /*a450*/  STSM.16.M88.4 [R102], R12 ;  /* 0x0000000c66007844 */ /* 0x000fe20000000200 */
[----:B------:R-:W-:-:S02]  /*a460*/  F2FP.BF16.F32.PACK_AB R31, R47, R46 ;  /* 0x0000002e2f1f723e */ /* 0x000fc400000010ff */
[----:B------:R-:W-:Y:S02]  /*a470*/  F2FP.BF16.F32.PACK_AB R32, R49, R48 ;  /* 0x000000303120723e */ /* 0x000fe400000010ff */
[----:B------:R-:W-:Y:S01]  /*a480*/  F2FP.BF16.F32.PACK_AB R33, R51, R50 ;  /* 0x000000323321723e */ /* 0x000fe200000010ff */
[----:B------:R-:W-:Y:S01]  /*a490*/  STSM.16.M88.4 [R101], R28 ;  /* 0x0000001c65007844 */ /* 0x000fe20000000200 */
[----:B------:R-:W-:Y:S02]  /*a4a0*/  F2FP.BF16.F32.PACK_AB R34, R53, R52 ;  /* 0x000000343522723e */ /* 0x000fe400000010ff */
        /* <DEDUP_REMOVED lines=32> */
[----:B------:R-:W-:Y:S01]  /*a6b0*/  UISETP.NE.U32.AND UP0, UPT, UR8, URZ, UPT ;  /* 0x0000003f0800728c */ /* 0x000fe2000bf05070 */
[----:B------:R-:W-:-:S03]  /*a6c0*/  ULDC UR4, c[0x0][0xa88] ;  /* 0x0002a20000047ab9 */ /* 0x000fc60000000800 */
[----:B------:R-:W-:Y:S01]  /*a6d0*/  UISETP.NE.AND.EX UP0, UPT, UR9, URZ, UPT, UP0 ;  /* 0x0000003f0900728c */ /* 0x000fe2000bf05300 */
[----:B------:R-:W-:Y:S01]  /*a6e0*/  IMAD.U32 R23, RZ, RZ, UR4 ;  /* 0x00000004ff177e24 */ /* 0x000fe2000f8e00ff */
[----:B------:R-:W-:-:S04]  /*a6f0*/  ULDC UR4, c[0x0][0xad4] ;  /* 0x0002b50000047ab9 */ /* 0x000fc80000000800 */
[----:B------:R-:W-:Y:S02]  /*a700*/  PLOP3.LUT P4, PT, PT, PT, UP0, 0x80, 0x0 ;  /* 0x000000000000781c */ /* 0x000fe40003f8f008 */
[----:B0-----:R-:W-:-:S03]  /*a710*/  ISETP.NE.AND P1, PT, R26, 0x1, PT ;  /* 0x000000011a00780c */ /* 0x001fc60003f25270 */
[----:B------:R-:W-:-:S04]  /*a720*/  @UP0 ULEA UR8, UP1, UR7, UR8, 0x2 ;  /* 0x0000000807080291 */ /* 0x000fc8000f82103f */
[----:B------:R-:W-:Y:S02]  /*a730*/  @UP0 ULEA.HI.X UR9, UR7, UR9, UR12, 0x2, UP1 ;  /* 0x0000000907090291 */ /* 0x000fe400088f140c */
[----:B------:R-:W-:Y:S01]  /*a740*/  UISETP.NE.AND UP0, UPT, UR14, URZ, UPT ;  /* 0x0000003f0e00728c */ /* 0x000fe2000bf05270 */
[----:B------:R-:W-:-:S03]  /*a750*/  IMAD.U32 R4, RZ, RZ, UR8 ;  /* 0x00000008ff047e24 */ /* 0x000fc6000f8e00ff */
[----:B------:R-:W0:Y:S01]  /*a760*/  @P1 LDC R6, c[0x0][0xbec] ;  /* 0x0002fb00ff061b82 */ /* 0x000e220000000800 */
[----:B------:R-:W-:Y:S01]  /*a770*/  USEL UR4, UR14, UR4, UP0 ;  /* 0x000000040e047287 */ /* 0x000fe20008000000 */
[----:B------:R-:W-:Y:S01]  /*a780*/  IMAD.U32 R5, RZ, RZ, UR9 ;  /* 0x00000009ff057e24 */ /* 0x000fe2000f8e00ff */
[----:B------:R-:W-:Y:S02]  /*a790*/  UMOV UR18, 0x9b8 ;  /* 0x000009b800127882 */ /* 0x000fe40000000000 */
[----:B------:R-:W-:-:S03]  /*a7a0*/  UISETP.GT.AND UP1, UPT, UR4, 0x1, UPT ;  /* 0x000000010400788c */ /* 0x000fc6000bf24270 */
[----:B------:R-:W1:Y:S01]  /*a7b0*/  @P1 LDC R9, c[0x0][0xbf0] ;  /* 0x0002fc00ff091b82 */ /* 0x000e620000000800 */
[----:B------:R-:W-:Y:S01]  /*a7c0*/  USEL UR18, UR18, 0x978, UP1 ;  /* 0x0000097812127887 */ /* 0x000fe20008800000 */
[----:B------:R-:W-:Y:S01]  /*a7d0*/  VIADD R11, R18, UR42 ;  /* 0x0000002a120b7c36 */ /* 0x000fe20008000000 */
[----:B------:R-:W-:Y:S01]  /*a7e0*/  UISETP.NE.U32.AND UP0, UPT, UR10, URZ, UPT ;  /* 0x0000003f0a00728c */ /* 0x000fe2000bf05070 */
[----:B------:R0:W5:Y:S01]  /*a7f0*/  @P4 LDG.E R23, desc[UR36][R4.64] ;  /* 0x0000002404174981 */ /* 0x000162000c1e1900 */
[----:B------:R-:W-:Y:S01]  /*a800*/  UMOV UR4, URZ ;  /* 0x0000003f00047c82 */ /* 0x000fe20008000000 */
[----:B------:R-:W-:Y:S01]  /*a810*/  USEL UR16, UR13, URZ, UP1 ;  /* 0x0000003f0d107287 */ /* 0x000fe20008800000 */
[----:B------:R-:W-:Y:S01]  /*a820*/  IMAD.MOV.U32 R7, RZ, RZ, R11 ;  /* 0x000000ffff077224 */ /* 0x000fe200078e000b */
[----:B------:R-:W-:-:S04]  /*a830*/  UISETP.NE.AND.EX UP0, UPT, UR11, URZ, UPT, UP0 ;  /* 0x0000003f0b00728c */ /* 0x000fc8000bf05300 */
[----:B------:R-:W-:Y:S01]  /*a840*/  USEL UR7, UR7, URZ, !UP0 ;  /* 0x0000003f07077287 */ /* 0x000fe2000c000000 */
[----:B------:R-:W-:Y:S01]  /*a850*/  ULDC.64 UR10, c[0x0][UR18+0x220] ;  /* 0x00008800120a7abb */ /* 0x000fe20008000a00 */
[----:B------:R-:W-:Y:S01]  /*a860*/  USEL UR17, UR12, URZ, !UP0 ;  /* 0x0000003f0c117287 */ /* 0x000fe2000c000000 */
[----:B0-----:R-:W-:Y:S01]  /*a870*/  @P1 IMAD.HI.U32 R4, R11, R6, RZ ;  /* 0x000000060b041227 */ /* 0x001fe200078e00ff */
[----:B------:R-:W-:Y:S01]  /*a880*/  ULDC.64 UR8, c[0x0][UR18+0x218] ;  /* 0x0000860012087abb */ /* 0x000fe20008000a00 */
[----:B------:R-:W-:Y:S01]  /*a890*/  UIMAD UR11, UR11, UR7, URZ ;  /* 0x000000070b0b72a4 */ /* 0x000fe2000f8e023f */
[----:B------:R-:W-:Y:S01]  /*a8a0*/  ULDC.64 UR12, c[0x0][UR18+0x228] ;  /* 0x00008a00120c7abb */ /* 0x000fe20008000a00 */
[----:B------:R-:W-:Y:S02]  /*a8b0*/  UIMAD.WIDE.U32 UR14, UR8, UR19, URZ ;  /* 0x00000013080e72a5 */ /* 0x000fe4000f8e003f */
[----:B------:R-:W-:Y:S01]  /*a8c0*/  UIMAD UR19, UR9, UR19, URZ ;  /* 0x00000013091372a4 */ /* 0x000fe2000f8e023f */
[----:B-1----:R-:W-:Y:S01]  /*a8d0*/  @P1 SHF.R.U32.HI R7, RZ, R9, R4 ;  /* 0x00000009ff071219 */ /* 0x002fe20000011604 */
[----:B------:R-:W-:-:S02]  /*a8e0*/  UIMAD.WIDE.U32 UR20, UR12, UR16, URZ ;  /* 0x000000100c1472a5 */ /* 0x000fc4000f8e003f */
[----:B------:R-:W-:Y:S02]  /*a8f0*/  UIMAD.WIDE.U32 UR8, UR10, UR7, URZ ;  /* 0x000000070a0872a5 */ /* 0x000fe4000f8e003f */
[----:B------:R-:W-:Y:S01]  /*a900*/  UIMAD UR12, UR13, UR16, URZ ;  /* 0x000000100d0c72a4 */ /* 0x000fe2000f8e023f */
[----:B------:R-:W-:Y:S01]  /*a910*/  IMAD.MOV R9, RZ, RZ, -R7 ;  /* 0x000000ffff097224 */ /* 0x000fe200078e0a07 */
[----:B------:R-:W-:Y:S01]  /*a920*/  UIMAD UR11, UR10, UR17, UR11 ;  /* 0x000000110a0b72a4 */ /* 0x000fe2000f8e020b */
[----:B------:R-:W-:Y:S01]  /*a930*/  MOV R4, UR20 ;  /* 0x0000001400047c02 */ /* 0x000fe20008000f00 */
[----:B------:R-:W-:Y:S02]  /*a940*/  UIADD3 UR12, UR21, UR12, URZ ;  /* 0x0000000c150c7290 */ /* 0x000fe4000fffe03f */
[----:B------:R-:W-:Y:S01]  /*a950*/  IMAD.U32 R5, RZ, RZ, UR21 ;  /* 0x00000015ff057e24 */ /* 0x000fe2000f8e00ff */
[----:B------:R-:W-:Y:S01]  /*a960*/  UIADD3 UR10, UR9, UR11, URZ ;  /* 0x0000000b090a7290 */ /* 0x000fe2000fffe03f */
[----:B------:R-:W-:Y:S01]  /*a970*/  IMAD R9, R26, R9, R11 ;  /* 0x000000091a097224 */ /* 0x000fe200078e020b */
[----:B------:R-:W-:Y:S01]  /*a980*/  UIADD3 UR19, UR15, UR19, URZ ;  /* 0x000000130f137290 */ /* 0x000fe2000fffe03f */
[----:B------:R-:W-:Y:S01]  /*a990*/  SHF.R.S32.HI R5, RZ, 0x1f, R7 ;  /* 0x0000001fff057819 */ /* 0x000fe20000011407 */
[----:B------:R-:W-:Y:S01]  /*a9a0*/  IMAD.U32 R8, RZ, RZ, UR12 ;  /* 0x0000000cff087e24 */ /* 0x000fe2000f8e00ff */
[----:B------:R-:W-:Y:S01]  /*a9b0*/  ULDC.64 UR12, c[0x0][0xba8] ;  /* 0x0002ea00000c7ab9 */ /* 0x000fe20000000a00 */
[----:B------:R-:W-:Y:S01]  /*a9c0*/  SHF.R.S32.HI R6, RZ, 0x1f, R9 ;  /* 0x0000001fff067819 */ /* 0x000fe20000011409 */
[----:B------:R-:W-:Y:S01]  /*a9d0*/  @!UP1 ULDC UR12, c[0x0][0xb50] ;  /* 0x0002d400000c9ab9 */ /* 0x000fe20000000800 */
[----:B------:R-:W-:Y:S01]  /*a9e0*/  @!UP1 ULDC UR13, c[0x0][0xb54] ;  /* 0x0002d500000d9ab9 */ /* 0x000fe20000000800 */
[----:B--2---:R-:W-:-:S13]  /*a9f0*/  @P0 R2UR UR4, R34 ;  /* 0x00000000220402ca */ /* 0x004fda00000e0000 */
[----:B------:R-:W-:Y:S02]  /*aa00*/  UIADD3 UR14, UP0, UP2, UR8, UR14, UR4 ;  /* 0x0000000e080e7290 */ /* 0x000fe4000fa1e004 */
[----:B------:R-:W-:Y:S01]  /*aa10*/  USHF.R.S32.HI UR11, URZ, 0x1f, UR4 ;  /* 0x0000001f3f0b7899 */ /* 0x000fe20008011404 */
[----:B------:R-:W-:-:S03]  /*aa20*/  ULDC.64 UR8, c[0x0][UR18+0x210] ;  /* 0x0000840012087abb */ /* 0x000fc60008000a00 */
[----:B------:R-:W-:Y:S01]  /*aa30*/  UIADD3.X UR10, UR10, UR19, UR11, UP0, UP2 ;  /* 0x000000130a0a7290 */ /* 0x000fe200087e440b */
[----:B------:R-:W-:Y:S01]  /*aa40*/  IADD3 R4, P2, P3, R7, UR14, R4 ;  /* 0x0000000e07047c10 */ /* 0x000fe2000fb5e004 */
[----:B------:R-:W-:-:S04]  /*aa50*/  IMAD R7, R9, UR9, RZ ;  /* 0x0000000909077c24 */ /* 0x000fc8000f8e02ff */
[----:B------:R-:W-:Y:S01]  /*aa60*/  IADD3.X R5, R5, UR10, R8, P2, P3 ;  /* 0x0000000a05057c10 */ /* 0x000fe200097e6408 */
[----:B------:R-:W-:Y:S02]  /*aa70*/  IMAD R7, R6, UR8, R7 ;  /* 0x0000000806077c24 */ /* 0x000fe4000f8e0207 */
        /* <DEDUP_REMOVED lines=9> */
.L_x_2416:
[----:B------:R-:W-:Y:S01]  /*ab10*/  SHFL.IDX PT, R4, R9, RZ, 0x1c1f ;  /* 0x001c1fff09047589 */ /* 0x000fe200000e0000 */
[----:B------:R-:W-:Y:S01]  /*ab20*/  VIADD R12, R198, UR42 ;  /* 0x0000002ac60c7c36 */ /* 0x000fe20008000000 */
[----:B------:R-:W-:Y:S01]  /*ab30*/  LOP3.LUT P0, RZ, R181, 0x3, RZ, 0xc0, !PT ;  /* 0x00000003b5ff7812 */ /* 0x000fe2000780c0ff */
[----:B-----5:R-:W-:Y:S01]  /*ab40*/  IMAD R23, R23, R26, RZ ;  /* 0x0000001a17177224 */ /* 0x020fe200078e02ff */
[----:B------:R-:W0:Y:S01]  /*ab50*/  SHFL.IDX PT, R5, R10, RZ, 0x1c1f ;  /* 0x001c1fff0a057589 */ /* 0x000e2200000e0000 */
[C---:B------:R-:W-:Y:S01]  /*ab60*/  VIADD R8, R12.reuse, 0x8 ;  /* 0x000000080c087836 */ /* 0x040fe20000000000 */
[----:B------:R-:W-:Y:S02]  /*ab70*/  PLOP3.LUT P3, PT, PT, PT, UP1, 0x80, 0x0 ;  /* 0x000000000000781c */ /* 0x000fe40003f6f018 */
[----:B------:R-:W-:Y:S01]  /*ab80*/  SHFL.IDX PT, R6, R9, 0x1, 0x1c1f ;  /* 0x003c1f0009067f89 */ /* 0x000fe200000e0000 */
[-C--:B------:R-:W-:Y:S02]  /*ab90*/  ISETP.GE.OR P2, PT, R12, R23.reuse, P0 ;  /* 0x000000170c00720c */ /* 0x080fe40000746670 */
[-C--:B------:R-:W-:Y:S01]  /*aba0*/  ISETP.GE.OR P0, PT, R8, R23.reuse, P0 ;  /* 0x000000170800720c */ /* 0x080fe20000706670 */
[----:B------:R-:W1:Y:S10]  /*abb0*/  SHFL.IDX PT, R7, R10, 0x1, 0x1c1f ;  /* 0x003c1f000a077f89 */ /* 0x000e7400000e0000 */
[----:B0-----:R0:W-:Y:S01]  /*abc0*/  @!P2 ST.E desc[UR36][R4.64], R96 ;  /* 0x000000600400a985 */ /* 0x0011e2000c101924 */
[----:B------:R-:W-:-:S03]  /*abd0*/  ISETP.GE.AND P2, PT, R12, R23, PT ;  /* 0x000000170c00720c */ /* 0x000fc60003f46270 */
[----:B-1----:R0:W-:Y:S01]  /*abe0*/  @!P0 ST.E desc[UR36][R6.64], R0 ;  /* 0x0000000006008985 */ /* 0x0021e2000c101924 */
[----:B------:R-:W-:Y:S01]  /*abf0*/  ISETP.GE.AND P0, PT, R8, R23, PT ;  /* 0x000000170800720c */ /* 0x000fe20003f06270 */
[----:B------:R-:W-:-:S12]  /*ac00*/  @P3 BRA `(.L_x_2417) ;  /* 0x00000008008c3947 */ /* 0x000fd80003800000 */
[----:B------:R-:W-:Y:S01]  /*ac10*/  IMAD R3, R178, 0x40, R16 ;  /* 0x00000040b2037824 */ /* 0x000fe200078e0210 */
[----:B------:R-:W-:Y:S01]  /*ac20*/  ULDC.64 UR12, c[0x0][0xaa0] ;  /* 0x0002a800000c7ab9 */ /* 0x000fe20000000a00 */
[----:B------:R-:W-:Y:S02]  /*ac30*/  R2UR UR14, R177 ;  /* 0x00000000b10e72ca */ /* 0x000fe400000e0000 */
[----:B------:R-:W-:-:S03]  /*ac40*/  IMAD.WIDE R24, R3, 0x2, R24 ;  /* 0x0000000203187825 */ /* 0x000fc600078e0218 */
[C---:B------:R-:W-:Y:S02]  /*ac50*/  IADD3 R9, P6, R24.reuse, 0x1000, RZ ;  /* 0x0000100018097810 */ /* 0x040fe40007fde0ff */
[C---:B------:R-:W-:Y:S02]  /*ac60*/  IADD3 R13, P5, R24.reuse, 0x2000, RZ ;  /* 0x00002000180d7810 */ /* 0x040fe40007fbe0ff */
[----:B------:R-:W-:Y:S02]  /*ac70*/  LOP3.LUT R8, R9, 0x380, RZ, 0xc0, !PT ;  /* 0x0000038009087812 */ /* 0x000fe400078ec0ff */
[----:B------:R-:W-:Y:S02]  /*ac80*/  IADD3 R29, P4, R24, 0x3000, RZ ;  /* 0x00003000181d7810 */ /* 0x000fe40007f9e0ff */
[----:B------:R-:W-:Y:S02]  /*ac90*/  SHF.R.U64 R8, R8, 0x3, RZ ;  /* 0x0000000308087819 */ /* 0x000fe400000012ff */
[----:B------:R-:W-:-:S02]  /*aca0*/  IADD3 R33, P3, R24, 0x4000, RZ ;  /* 0x0000400018217810 */ /* 0x000fc40007f7e0ff */
[----:B------:R-:W-:Y:S02]  /*acb0*/  LOP3.LUT R8, R8, R9, RZ, 0x3c, !PT ;  /* 0x0000000908087212 */ /* 0x000fe400078e3cff */
[----:B------:R-:W-:Y:S02]  /*acc0*/  IADD3.X R9, RZ, R25, RZ, P6, !PT ;  /* 0x00000019ff097210 */ /* 0x000fe400037fe4ff */
[C---:B------:R-:W-:Y:S02]  /*acd0*/  IADD3 R3, P6, R24.reuse, 0x7000, RZ ;  /* 0x0000700018037810 */ /* 0x040fe40007fde0ff */
[C---:B------:R-:W-:Y:S02]  /*ace0*/  IADD3 R37, P2, R24.reuse, 0x5000, RZ ;  /* 0x0000500018257810 */ /* 0x040fe40007f5e0ff */
[C---:B------:R-:W-:Y:S01]  /*acf0*/  IADD3 R41, P0, R24.reuse, 0x6000, RZ ;  /* 0x0000600018297810 */ /* 0x040fe20007f1e0ff */
[----:B------:R-:W-:Y:S01]  /*ad00*/  IMAD.X R45, RZ, RZ, R25, P6 ;  /* 0x000000ffff2d7224 */ /* 0x000fe200030e0619 */
[----:B0-----:R-:W-:Y:S01]  /*ad10*/  LOP3.LUT R5, R24, 0x380, RZ, 0xc0, !PT ;  /* 0x0000038018057812 */ /* 0x001fe200078ec0ff */
[----:B------:R-:W-:Y:S01]  /*ad20*/  UIMAD UR10, UR11, UR12, URZ ;  /* 0x0000000c0b0a72a4 */ /* 0x000fe2000f8e023f */
[----:B------:R-:W-:Y:S01]  /*ad30*/  LOP3.LUT R0, R3, 0x380, RZ, 0xc0, !PT ;  /* 0x0000038003007812 */ /* 0x000fe200078ec0ff */
[----:B------:R-:W-:Y:S01]  /*ad40*/  UIMAD.WIDE.U32 UR8, UR4, UR12, URZ ;  /* 0x0000000c040872a5 */ /* 0x000fe2000f8e003f */
[----:B------:R-:W-:Y:S01]  /*ad50*/  LOP3.LUT R12, R13, 0x380, RZ, 0xc0, !PT ;  /* 0x000003800d0c7812 */ /* 0x000fe200078ec0ff */
[----:B------:R-:W5:Y:S01]  /*ad60*/  LD.E.128 R8, desc[UR36][R8.64] ;  /* 0x0000002408087980 */ /* 0x000f62000c101d00 */
[----:B------:R-:W-:-:S02]  /*ad70*/  LOP3.LUT R28, R29, 0x380, RZ, 0xc0, !PT ;  /* 0x000003801d1c7812 */ /* 0x000fc400078ec0ff */
[----:B------:R-:W-:Y:S02]  /*ad80*/  LOP3.LUT R32, R33, 0x380, RZ, 0xc0, !PT ;  /* 0x0000038021207812 */ /* 0x000fe400078ec0ff */
[----:B------:R-:W-:Y:S02]  /*ad90*/  LOP3.LUT R36, R37, 0x380, RZ, 0xc0, !PT ;  /* 0x0000038025247812 */ /* 0x000fe400078ec0ff */
[----:B------:R-:W-:Y:S02]  /*ada0*/  LOP3.LUT R40, R41, 0x380, RZ, 0xc0, !PT ;  /* 0x0000038029287812 */ /* 0x000fe400078ec0ff */
[----:B------:R-:W-:Y:S02]  /*adb0*/  SHF.R.U64 R5, R5, 0x3, RZ ;  /* 0x0000000305057819 */ /* 0x000fe400000012ff */
[----:B------:R-:W-:Y:S02]  /*adc0*/  SHF.R.U64 R0, R0, 0x3, RZ ;  /* 0x0000000300007819 */ /* 0x000fe400000012ff */
[----:B------:R-:W-:-:S02]  /*add0*/  SHF.R.U64 R12, R12, 0x3, RZ ;  /* 0x000000030c0c7819 */ /* 0x000fc400000012ff */
[----:B------:R-:W-:Y:S02]  /*ade0*/  SHF.R.U64 R28, R28, 0x3, RZ ;  /* 0x000000031c1c7819 */ /* 0x000fe400000012ff */
[----:B------:R-:W-:Y:S02]  /*adf0*/  SHF.R.U64 R32, R32, 0x3, RZ ;  /* 0x0000000320207819 */ /* 0x000fe400000012ff */
[----:B------:R-:W-:Y:S02]  /*ae00*/  SHF.R.U64 R36, R36, 0x3, RZ ;  /* 0x0000000324247819 */ /* 0x000fe400000012ff */
[----:B------:R-:W-:Y:S02]  /*ae10*/  SHF.R.U64 R40, R40, 0x3, RZ ;  /* 0x0000000328287819 */ /* 0x000fe400000012ff */
[----:B------:R-:W-:Y:S02]  /*ae20*/  LOP3.LUT R24, R5, R24, RZ, 0x3c, !PT ;  /* 0x0000001805187212 */ /* 0x000fe400078e3cff */
[----:B------:R-:W-:-:S02]  /*ae30*/  LOP3.LUT R44, R0, R3, RZ, 0x3c, !PT ;  /* 0x00000003002c7212 */ /* 0x000fc400078e3cff */
[----:B------:R-:W0:Y:S01]  /*ae40*/  @P1 LDC R3, c[0x0][0xbec] ;  /* 0x0002fb00ff031b82 */ /* 0x000e220000000800 */
        /* <DEDUP_REMOVED lines=10> */
[----:B------:R1:W5:Y:S01]  /*aef0*/  LD.E.128 R4, desc[UR36][R24.64] ;  /* 0x0000002418047980 */ /* 0x000362000c101d00 */
[----:B------:R-:W-:Y:S01]  /*af00*/  UIMAD UR10, UR4, UR13, UR10 ;  /* 0x0000000d040a72a4 */ /* 0x000fe2000f8e020a */
[----:B------:R-:W-:-:S02]  /*af10*/  IMAD R0, R22, 0x20, R178 ;  /* 0x0000002016007824 */ /* 0x000fc400078e02b2 */
[----:B------:R-:W5:Y:S04]  /*af20*/  LD.E.128 R12, desc[UR36][R12.64] ;  /* 0x000000240c0c7980 */ /* 0x000f68000c101d00 */
[----:B------:R-:W5:Y:S01]  /*af30*/  LD.E.128 R28, desc[UR36][R28.64] ;  /* 0x000000241c1c7980 */ /* 0x000f62000c101d00 */
[----:B-1----:R-:W1:Y:S01]  /*af40*/  @P1 LDC R25, c[0x0][0xbf0] ;  /* 0x0002fc00ff191b82 */ /* 0x002e620000000800 */
[----:B------:R-:W-:Y:S01]  /*af50*/  UIADD3 UR9, UR9, UR10, URZ ;  /* 0x0000000a09097290 */ /* 0x000fe2000fffe03f */
[----:B------:R-:W-:Y:S01]  /*af60*/  IADD3 R20, R0, UR42, RZ ;  /* 0x0000002a00147c10 */ /* 0x000fe2000fffe0ff */
[----:B------:R-:W5:Y:S01]  /*af70*/  LD.E.128 R32, desc[UR36][R32.64] ;  /* 0x0000002420207980 */ /* 0x000f62000c101d00 */
[----:B------:R-:W-:Y:S02]  /*af80*/  ULDC.64 UR10, c[0x0][0xae8] ;  /* 0x0002ba00000a7ab9 */ /* 0x000fe40000000a00 */
[----:B------:R-:W-:Y:S01]  /*af90*/  UIMAD.WIDE.U32 UR8, UR14, UR10, UR8 ;  /* 0x0000000a0e0872a5 */ /* 0x000fe2000f8e0008 */
[----:B------:R-:W5:Y:S01]  /*afa0*/  LD.E.128 R36, desc[UR36][R36.64] ;  /* 0x0000002424247980 */ /* 0x000f62000c101d00 */
[----:B------:R-:W-:Y:S01]  /*afb0*/  USHF.R.S32.HI UR4, URZ, 0x1f, UR7 ;  /* 0x0000001f3f047899 */ /* 0x000fe20008011407 */
[----:B0-----:R-:W-:Y:S01]  /*afc0*/  @P1 IMAD.HI.U32 R0, R20, R3, RZ ;  /* 0x0000000314001227 */ /* 0x001fe200078e00ff */
[----:B------:R-:W-:Y:S01]  /*afd0*/  UIMAD UR9, UR14, UR11, UR9 ;  /* 0x0000000b0e0972a4 */ /* 0x000fe2000f8e0209 */
[----:B------:R-:W5:Y:S02]  /*afe0*/  LD.E.128 R40, desc[UR36][R40.64] ;  /* 0x0000002428287980 */ /* 0x000f64000c101d00 */
[----:B------:R-:W-:-:S02]  /*aff0*/  ULDC.64 UR10, c[0x0][0xaf0] ;  /* 0x0002bc00000a7ab9 */ /* 0x000fc40000000a00 */
[----:B------:R-:W-:Y:S01]  /*b000*/  UIMAD UR4, UR4, UR10, URZ ;  /* 0x0000000a040472a4 */ /* 0x000fe2000f8e023f */
[----:B------:R-:W-:Y:S01]  /*b010*/  IMAD.MOV.U32 R21, RZ, RZ, R20 ;  /* 0x000000ffff157224 */ /* 0x000fe200078e0014 */
[----:B------:R-:W-:Y:S01]  /*b020*/  UIMAD.WIDE.U32 UR8, UR7, UR10, UR8 ;  /* 0x0000000a070872a5 */ /* 0x000fe2000f8e0008 */
[----:B------:R-:W5:Y:S01]  /*b030*/  LD.E.128 R44, desc[UR36][R44.64] ;  /* 0x000000242c2c7980 */ /* 0x000f62000c101d00 */
[----:B------:R-:W-:-:S03]  /*b040*/  UIMAD UR4, UR7, UR11, UR4 ;  /* 0x0000000b070472a4 */ /* 0x000fc6000f8e0204 */
[----:B------:R-:W-:Y:S01]  /*b050*/  ULDC.64 UR10, c[0x0][0xae0] ;  /* 0x0002b800000a7ab9 */ /* 0x000fe20000000a00 */
[----:B-1----:R-:W-:Y:S01]  /*b060*/  @P1 SHF.R.U32.HI R21, RZ, R25, R0 ;  /* 0x00000019ff151219 */ /* 0x002fe20000011600 */
[----:B------:R-:W-:Y:S02]  /*b070*/  UIADD3 UR4, UR9, UR4, URZ ;  /* 0x0000000409047290 */ /* 0x000fe4000fffe03f */
[----:B------:R-:W-:Y:S01]  /*b080*/  IMAD.U32 R3, RZ, RZ, UR9 ;  /* 0x00000009ff037e24 */ /* 0x000fe2000f8e00ff */
[----:B------:R-:W-:Y:S01]  /*b090*/  @!PT LDS RZ, [RZ] ;  /* 0x00000000fffff984 */ /* 0x000fe20000000800 */
[----:B------:R-:W-:Y:S01]  /*b0a0*/  @!PT LDS RZ, [RZ] ;  /* 0x00000000fffff984 */ /* 0x000fe20000000800 */
[----:B------:R-:W-:Y:S01]  /*b0b0*/  @!PT LDS RZ, [RZ] ;  /* 0x00000000fffff984 */ /* 0x000fe20000000800 */
[----:B------:R-:W-:Y:S01]  /*b0c0*/  @!PT LDS RZ, [RZ] ;  /* 0x00000000fffff984 */ /* 0x000fe20000000800 */
[----:B------:R0:W-:Y:S06]  /*b0d0*/  MEMBAR.ALL.CTA ;  /* 0x0000000000007992 */ /* 0x0001ec0000008000 */
[----:B0-----:R-:W0:Y:S01]  /*b0e0*/  FENCE.VIEW.ASYNC.S ;  /* 0x00000000000073c6 */ /* 0x001e220000000000 */
[--C-:B------:R-:W-:Y:S01]  /*b0f0*/  SHF.R.S32.HI R0, RZ, 0x1f, R21.reuse ;  /* 0x0000001fff007819 */ /* 0x100fe20000011415 */
[----:B------:R-:W-:-:S02]  /*b100*/  IMAD.MOV R25, RZ, RZ, -R21 ;  /* 0x000000ffff197224 */ /* 0x000fc400078e0a15 */
[----:B------:R-:W-:Y:S01]  /*b110*/  IMAD.U32 R2, RZ, RZ, UR8 ;  /* 0x00000008ff027e24 */ /* 0x000fe2000f8e00ff */
[----:B------:R-:W-:Y:S01]  /*b120*/  ULDC.64 UR8, c[0x0][0xad8] ;  /* 0x0002b60000087ab9 */ /* 0x000fe20000000a00 */
[----:B------:R-:W-:Y:S02]  /*b130*/  IMAD R0, R0, UR10, RZ ;  /* 0x0000000a00007c24 */ /* 0x000fe4000f8e02ff */
[----:B------:R-:W-:Y:S02]  /*b140*/  IMAD R25, R26, R25, R20 ;  /* 0x000000191a197224 */ /* 0x000fe400078e0214 */
[----:B------:R-:W-:Y:S02]  /*b150*/  IMAD.U32 R3, RZ, RZ, UR4 ;  /* 0x00000004ff037e24 */ /* 0x000fe4000f8e00ff */
[C---:B------:R-:W-:Y:S01]  /*b160*/  IMAD R49, R21.reuse, UR11, R0 ;  /* 0x0000000b15317c24 */ /* 0x040fe2000f8e0200 */
[----:B------:R-:W-:Y:S01]  /*b170*/  SHF.R.S32.HI R0, RZ, 0x1f, R25 ;  /* 0x0000001fff007819 */ /* 0x000fe20000011419 */
[----:B------:R-:W-:-:S04]  /*b180*/  IMAD.WIDE.U32 R2, R21, UR10, R2 ;  /* 0x0000000a15027c25 */ /* 0x000fc8000f8e0002 */
[----:B------:R-:W-:Y:S02]  /*b190*/  IMAD.IADD R3, R3, 0x1, R49 ;  /* 0x0000000103037824 */ /* 0x000fe400078e0231 */
[----:B------:R-:W-:Y:S02]  /*b1a0*/  IMAD R20, R0, UR8, RZ ;  /* 0x0000000800147c24 */ /* 0x000fe4000f8e02ff */
[----:B------:R-:W-:Y:S02]  /*b1b0*/  VIADD R26, R178, UR42 ;  /* 0x0000002ab21a7c36 */ /* 0x000fe40008000000 */
        /* <DEDUP_REMOVED lines=21> */
[CC--:B-1----:R-:W-:Y:S02]  /*b310*/  @!P2 LEA R2, P4, R16.reuse, R20.reuse, 0x1 ;  /* 0x000000141002a211 */ /* 0x0c2fe400078808ff */
[C---:B------:R-:W-:Y:S02]  /*b320*/  @!P3 LEA R20, P5, R19.reuse, R20, 0x1 ;  /* 0x000000141314b211 */ /* 0x040fe400078a08ff */
[-C--:B--2---:R-:W-:Y:S02]  /*b330*/  @!P2 LEA.HI.X R3, R16, R0.reuse, R202, 0x1, P4 ;  /* 0x000000001003a211 */ /* 0x084fe400020f0cca */
[----:B------:R-:W-:-:S03]  /*b340*/  @!P3 LEA.HI.X R21, R19, R0, R201, 0x1, P5 ;  /* 0x000000001315b211 */ /* 0x000fc600028f0cc9 */
[----:B-----5:R3:W-:Y:S04]  /*b350*/  @!P2 ST.E.128 desc[UR36][R2.64], R4 ;  /* 0x000000040200a985 */ /* 0x0207e8000c101d24 */
[----:B------:R3:W-:Y:S02]  /*b360*/  @!P3 ST.E.128 desc[UR36][R20.64], R32 ;  /* 0x000000201400b985 */ /* 0x0007e4000c101d24 */
.L_x_2419:
[----:B------:R-:W-:Y:S05]  /*b370*/  BSYNC B1 ;  /* 0x0000000000017941 */ /* 0x000fea0003800000 */
.L_x_2418:
[----:B--2---:R2:W4:Y:S01]  /*b380*/  SHFL.IDX PT, R0, R25, 0x1, 0x181f ;  /* 0x00381f0019007f89 */ /* 0x00452200000e0000 */
        /* <DEDUP_REMOVED lines=12> */
.L_x_2421:
[----:B------:R-:W-:Y:S05]  /*b450*/  BSYNC B1 ;  /* 0x0000000000017941 */ /* 0x000fea0003800000 */
.L_x_2420:
        /* <DEDUP_REMOVED lines=13> */
.L_x_2423:
[----:B------:R-:W-:Y:S05]  /*b530*/  BSYNC B1 ;  /* 0x0000000000017941 */ /* 0x000fea0003800000 */
.L_x_2422:
[----:B0-----:R-:W-:Y:S01]  /*b540*/  VIADD R0, R26, 0x60 ;  /* 0x000000601a007836 */ /* 0x001fe20000000000 */
[----:B--2-4-:R-:W4:Y:S04]  /*b550*/  SHFL.IDX PT, R25, R25, 0x3, 0x181f ;  /* 0x00781f0019197f89 */ /* 0x014f2800000e0000 */
[----:B------:R-:W-:Y:S01]  /*b560*/  ISETP.GE.AND P0, PT, R0, R23, PT ;  /* 0x000000170000720c */ /* 0x000fe20003f06270 */
[----:B------:R-:W0:-:S12]  /*b570*/  SHFL.IDX PT, R24, R24, 0x3, 0x181f ;  /* 0x00781f0018187f89 */ /* 0x000e1800000e0000 */
        /* <DEDUP_REMOVED lines=12> */
.L_x_2417:
        /* <DEDUP_REMOVED lines=12> */
[----:B------:R-:W-:Y:S01]  /*b700*/  BSSY B1, `(.L_x_2425) ;  /* 0x0000067000017945 */ /* 0x000fe20003800000 */
[----:B------:R-:W-:Y:S01]  /*b710*/  ULDC.64 UR10, c[0x0][0xb38] ;  /* 0x0002ce00000a7ab9 */ /* 0x000fe20000000a00 */
[----:B------:R-:W-:Y:S01]  /*b720*/  PRMT R97, RZ, 0x654, R97 ;  /* 0x00000654ff617816 */ /* 0x000fe20000000061 */
[----:B------:R-:W-:-:S04]  /*b730*/  UIMAD.WIDE.U32 UR8, UR15, UR10, UR8 ;  /* 0x0000000a0f0872a5 */ /* 0x000fc8000f8e0008 */
[----:B------:R-:W-:Y:S01]  /*b740*/  UIMAD UR9, UR15, UR11, UR9 ;  /* 0x0000000b0f0972a4 */ /* 0x000fe2000f8e0209 */
[----:B------:R2:W-:Y:S02]  /*b750*/  SYNCS.ARRIVE.TRANS64.RED.A1T0 RZ, [R97+URZ], RZ ;  /* 0x000000ff61ff79a7 */ /* 0x0005e4000810043f */
[----:B------:R-:W-:Y:S02]  /*b760*/  ULDC.64 UR10, c[0x0][0xb40] ;  /* 0x0002d000000a7ab9 */ /* 0x000fe40000000a00 */
[----:B------:R-:W-:Y:S02]  /*b770*/  UIMAD UR4, UR4, UR10, URZ ;  /* 0x0000000a040472a4 */ /* 0x000fe4000f8e023f */
[----:B------:R-:W-:Y:S01]  /*b780*/  UIMAD.WIDE.U32 UR8, UR7, UR10, UR8 ;  /* 0x0000000a070872a5 */ /* 0x000fe2000f8e0008 */
[----:B0-----:R-:W-:Y:S01]  /*b790*/  @P1 IMAD.HI.U32 R0, R11, R0, RZ ;  /* 0x000000000b001227 */ /* 0x001fe200078e00ff */
[----:B------:R-:W-:-:S03]  /*b7a0*/  UIMAD UR4, UR7, UR11, UR4 ;  /* 0x0000000b070472a4 */ /* 0x000fc6000f8e0204 */
[----:B------:R-:W-:Y:S01]  /*b7b0*/  ULDC.64 UR10, c[0x0][0xb48] ;  /* 0x0002d200000a7ab9 */ /* 0x000fe20000000a00 */
[----:B------:R-:W-:Y:S01]  /*b7c0*/  UIADD3 UR9, UR9, UR4, URZ ;  /* 0x0000000409097290 */ /* 0x000fe2000fffe03f */
[----:B-1----:R-:W-:-:S03]  /*b7d0*/  @P1 SHF.R.U32.HI R7, RZ, R5, R0 ;  /* 0x00000005ff071219 */ /* 0x002fc60000011600 */
[----:B------:R-:W-:Y:S01]  /*b7e0*/  UIMAD.WIDE.U32 UR8, UR14, UR10, UR8 ;  /* 0x0000000a0e0872a5 */ /* 0x000fe2000f8e0008 */
[--C-:B------:R-:W-:Y:S01]  /*b7f0*/  SHF.R.S32.HI R0, RZ, 0x1f, R7.reuse ;  /* 0x0000001fff007819 */ /* 0x100fe20000011407 */
[----:B------:R-:W-:Y:S02]  /*b800*/  IMAD.MOV R9, RZ, RZ, -R7 ;  /* 0x000000ffff097224 */ /* 0x000fe400078e0a07 */
        /* <DEDUP_REMOVED lines=86> */
.L_x_2426:
[----:B------:R-:W-:Y:S05]  /*bd70*/  BSYNC B1 ;  /* 0x0000000000017941 */ /* 0x000fea0003800000 */
.L_x_2425:
        /* <DEDUP_REMOVED lines=69> */
.L_x_2415:
[----:B------:R-:W-:Y:S01]  /*c1d0*/  R2UR UR4, R161 ;  /* 0x00000000a10472ca */ /* 0x000fe200000e0000 */
[----:B------:R-:W-:Y:S01]  /*c1e0*/  ULDC.64 UR8, c[0x0][0xc00] ;  /* 0x0003000000087ab9 */ /* 0x000fe20000000a00 */
[----:B------:R-:W-:Y:S01]  /*c1f0*/  R2UR UR10, R179 ;  /* 0x00000000b30a72ca */ /* 0x000fe200000e0000 */
[----:B------:R-:W-:Y:S01]  /*c200*/  UISETP.NE.U32.AND UP0, UPT, UR8, URZ, UPT ;  /* 0x0000003f0800728c */ /* 0x000fe2000bf05070 */
[----:B------:R-:W-:-:S03]  /*c210*/  R2UR UR7, R23 ;  /* 0x00000000170772ca */ /* 0x000fc600000e0000 */
[----:B------:R-:W-:-:S03]  /*c220*/  UISETP.NE.AND.EX UP0, UPT, UR9, URZ, UPT, UP0 ;  /* 0x0000003f0900728c */ /* 0x000fc6000bf05300 */
[----:B------:R-:W-:-:S03]  /*c230*/  ULDC.64 UR8, c[0x0][0xc00] ;  /* 0x0003000000087ab9 */ /* 0x000fc60000000a00 */
[----:B------:R-:W-:Y:S01]  /*c240*/  UIMAD.WIDE UR8, UR4, 0x4, UR8 ;  /* 0x00000004040878a5 */ /* 0x000fe2000f8e0208 */
[----:B------:R-:W-:-:S05]  /*c250*/  PLOP3.LUT P1, PT, PT, PT, UP0, 0x80, 0x0 ;  /* 0x000000000000781c */ /* 0x000fca0003f2f008 */
[----:B------:R-:W-:Y:S02]  /*c260*/  IMAD.U32 R2, RZ, RZ, UR8 ;  /* 0x00000008ff027e24 */ /* 0x000fe4000f8e00ff */
[----:B------:R-:W-:Y:S01]  /*c270*/  IMAD.U32 R3, RZ, RZ, UR9 ;  /* 0x00000009ff037e24 */ /* 0x000fe2000f8e00ff */
[----:B------:R-:W-:Y:S02]  /*c280*/  ULDC.64 UR8, c[0x0][0xc08] ;  /* 0x0003020000087ab9 */ /* 0x000fe40000000a00 */
[----:B------:R-:W-:-:S03]  /*c290*/  UISETP.NE.U32.AND UP1, UPT, UR8, URZ, UPT ;  /* 0x0000003f0800728c */ /* 0x000fc6000bf25070 */
[----:B------:R-:W2:Y:S01]  /*c2a0*/  @P1 LDG.E R6, desc[UR36][R2.64] ;  /* 0x0000002402061981 */ /* 0x000ea2000c1e1900 */
[----:B------:R-:W-:-:S06]  /*c2b0*/  UISETP.NE.AND.EX UP1, UPT, UR9, URZ, UPT, UP1 ;  /* 0x0000003f0900728c */ /* 0x000fcc000bf25310 */
[----:B------:R-:W-:-:S05]  /*c2c0*/  PLOP3.LUT P2, PT, PT, PT, UP1, 0x80, 0x0 ;  /* 0x000000000000781c */ /* 0x000fca0003f4f018 */
[----:B------:R-:W-:-:S04]  /*c2d0*/  @UP1 ULEA UR8, UP2, UR4, UR8, 0x2 ;  /* 0x0000000804081291 */ /* 0x000fc8000f84103f */
[----:B------:R-:W-:Y:S02]  /*c2e0*/  @UP1 ULEA.HI.X UR9, UR4, UR9, UR10, 0x2, UP2 ;  /* 0x0000000904091291 */ /* 0x000fe400090f140a */
[----:B------:R-:W-:Y:S01]  /*c2f0*/  MOV R4, UR8 ;  /* 0x0000000800047c02 */ /* 0x000fe20008000f00 */
        /* <DEDUP_REMOVED lines=16> */
.L_x_2427:
[----:B------:R-:W-:Y:S01]  /*c400*/  R2UR UR7, R161 ;  /* 0x00000000a10772ca */ /* 0x000fe200000e0000 */
[----:B------:R-:W-:Y:S01]  /*c410*/  BSSY B1, `(.L_x_2428) ;  /* 0x000003d000017945 */ /* 0x000fe20003800000 */
[----:B------:R-:W-:-:S11]  /*c420*/  R2UR UR8, R179 ;  /* 0x00000000b30872ca */ /* 0x000fd600000e0000 */
[----:B------:R-:W-:Y:S02]  /*c430*/  USEL UR7, UR7, URZ, !UP0 ;  /* 0x0000003f07077287 */ /* 0x000fe4000c000000 */
[----:B------:R-:W-:Y:S01]  /*c440*/  USEL UR10, UR8, URZ, !UP0 ;  /* 0x0000003f080a7287 */ /* 0x000fe2000c000000 */
[----:B------:R-:W-:Y:S11]  /*c450*/  @P0 BRA `(.L_x_2429) ;  /* 0x0000000000e00947 */ /* 0x000ff60003800000 */
[----:B------:R-:W0:Y:S01]  /*c460*/  S2R R3, SR_TID.X ;  /* 0x0000000000037919 */ /* 0x000e220000002100 */
[----:B------:R-:W1:Y:S01]  /*c470*/  LDC R9, c[0x0][0xbe8] ;  /* 0x0002fa00ff097b82 */ /* 0x000e620000000800 */
[----:B------:R-:W-:Y:S02]  /*c480*/  IMAD.U32 R4, RZ, RZ, UR42 ;  /* 0x0000002aff047e24 */ /* 0x000fe4000f8e00ff */
[----:B-1---5:R-:W-:-:S03]  /*c490*/  IMAD R2, R0, R9, RZ ;  /* 0x0000000900027224 */ /* 0x022fc600078e02ff */
        /* <DEDUP_REMOVED lines=17> */
[----:B------:R-:W-:Y:S02]  /*c5b0*/  UIMAD.WIDE.U32 UR16, UR8, UR19, URZ ;  /* 0x00000013081072a5 */ /* 0x000fe4000f8e003f */
[----:B------:R-:W-:Y:S01]  /*c5c0*/  UIMAD UR13, UR13, UR7, URZ ;  /* 0x000000070d0d72a4 */ /* 0x000fe2000f8e023f */
[----:B0-----:R-:W-:Y:S01]  /*c5d0*/  @P0 IMAD.HI.U32 R2, R4, R3, RZ ;  /* 0x0000000304020227 */ /* 0x001fe200078e00ff */
[----:B------:R-:W-:Y:S02]  /*c5e0*/  UIMAD UR19, UR9, UR19, URZ ;  /* 0x00000013091372a4 */ /* 0x000fe4000f8e023f */
[----:B------:R-:W-:Y:S02]  /*c5f0*/  UIMAD.WIDE.U32 UR8, UR12, UR7, URZ ;  /* 0x000000070c0872a5 */ /* 0x000fe4000f8e003f */
[----:B------:R-:W-:-:S02]  /*c600*/  UIMAD.WIDE.U32 UR22, UR14, UR11, URZ ;  /* 0x0000000b0e1672a5 */ /* 0x000fc4000f8e003f */
[----:B------:R-:W-:Y:S01]  /*c610*/  UIMAD UR11, UR15, UR11, URZ ;  /* 0x0000000b0f0b72a4 */ /* 0x000fe2000f8e023f */
[----:B-1----:R-:W-:Y:S01]  /*c620*/  @P0 SHF.R.U32.HI R5, RZ, R7, R2 ;  /* 0x00000007ff050219 */ /* 0x002fe20000011602 */
[----:B------:R-:W-:Y:S02]  /*c630*/  UIMAD UR13, UR12, UR10, UR13 ;  /* 0x0000000a0c0d72a4 */ /* 0x000fe4000f8e020d */
[----:B------:R-:W-:Y:S01]  /*c640*/  UIADD3 UR16, UP1, UP2, UR8, UR16, UR4 ;  /* 0x0000001008107290 */ /* 0x000fe2000fa3e004 */
[----:B------:R-:W-:Y:S01]  /*c650*/  IMAD.U32 R2, RZ, RZ, UR22 ;  /* 0x00000016ff027e24 */ /* 0x000fe2000f8e00ff */
[----:B------:R-:W-:Y:S01]  /*c660*/  UIADD3 UR8, UR23, UR11, URZ ;  /* 0x0000000b17087290 */ /* 0x000fe2000fffe03f */
[--C-:B------:R-:W-:Y:S01]  /*c670*/  IMAD.MOV R7, RZ, RZ, -R5.reuse ;  /* 0x000000ffff077224 */ /* 0x100fe200078e0a05 */
[----:B------:R-:W-:Y:S01]  /*c680*/  UIADD3 UR19, UR17, UR19, URZ ;  /* 0x0000001311137290 */ /* 0x000fe2000fffe03f */
[----:B------:R-:W-:Y:S01]  /*c690*/  MOV R3, UR23 ;  /* 0x0000001700037c02 */ /* 0x000fe20008000f00 */
[----:B------:R-:W-:Y:S01]  /*c6a0*/  UIADD3 UR11, UR9, UR13, URZ ;  /* 0x0000000d090b7290 */ /* 0x000fe2000fffe03f */
[----:B------:R-:W-:Y:S01]  /*c6b0*/  IMAD R7, R9, R7, R4 ;  /* 0x0000000709077224 */ /* 0x000fe200078e0204 */
[----:B------:R-:W-:Y:S01]  /*c6c0*/  IADD3 R2, P0, P1, R5, UR16, R2 ;  /* 0x0000001005027c10 */ /* 0x000fe2000f91e002 */
[----:B------:R-:W-:Y:S01]  /*c6d0*/  IMAD.U32 R6, RZ, RZ, UR8 ;  /* 0x00000008ff067e24 */ /* 0x000fe2000f8e00ff */
[----:B------:R-:W-:Y:S01]  /*c6e0*/  UIADD3.X UR11, UR11, UR19, UR20, UP1, UP2 ;  /* 0x000000130b0b7290 */ /* 0x000fe20008fe4414 */
[----:B------:R-:W-:Y:S01]  /*c6f0*/  SHF.R.S32.HI R5, RZ, 0x1f, R5 ;  /* 0x0000001fff057819 */ /* 0x000fe20000011405 */
[----:B------:R-:W-:Y:S01]  /*c700*/  ULDC.64 UR8, c[0x0][UR18+0x210] ;  /* 0x0000840012087abb */ /* 0x000fe20008000a00 */
[----:B------:R-:W-:Y:S01]  /*c710*/  SHF.R.S32.HI R4, RZ, 0x1f, R7 ;  /* 0x0000001fff047819 */ /* 0x000fe20000011407 */
[----:B------:R-:W-:Y:S01]  /*c720*/  IMAD R9, R7, UR9, RZ ;  /* 0x0000000907097c24 */ /* 0x000fe2000f8e02ff */
[----:B------:R-:W-:Y:S01]  /*c730*/  ULDC.64 UR12, c[0x0][0xba8] ;  /* 0x0002ea00000c7ab9 */ /* 0x000fe20000000a00 */
[----:B------:R-:W-:Y:S01]  /*c740*/  IADD3.X R3, R5, UR11, R6, P0, P1 ;  /* 0x0000000b05037c10 */ /* 0x000fe200087e2406 */
[----:B------:R-:W-:Y:S01]  /*c750*/  @!UP0 ULDC UR12, c[0x0][0xb50] ;  /* 0x0002d400000c8ab9 */ /* 0x000fe20000000800 */
[----:B------:R-:W-:Y:S01]  /*c760*/  IMAD R9, R4, UR8, R9 ;  /* 0x0000000804097c24 */ /* 0x000fe2000f8e0209 */
[----:B------:R-:W-:Y:S01]  /*c770*/  @!UP0 ULDC UR13, c[0x0][0xb54] ;  /* 0x0002d500000d8ab9 */ /* 0x000fe20000000800 */
[----:B------:R-:W-:-:S04]  /*c780*/  IMAD.WIDE.U32 R2, R7, UR8, R2 ;  /* 0x0000000807027c25 */ /* 0x000fc8000f8e0002 */
[----:B------:R-:W-:Y:S01]  /*c790*/  IMAD.IADD R3, R3, 0x1, R9 ;  /* 0x0000000103037824 */ /* 0x000fe200078e0209 */
[----:B------:R-:W-:-:S04]  /*c7a0*/  LEA R4, P0, R2, UR12, 0x2 ;  /* 0x0000000c02047c11 */ /* 0x000fc8000f8010ff */
[----:B------:R-:W-:Y:S01]  /*c7b0*/  LEA.HI.X R5, R2, UR13, R3, 0x2, P0 ;  /* 0x0000000d02057c11 */ /* 0x000fe200080f1403 */
[----:B------:R-:W-:-:S05]  /*c7c0*/  IMAD.MOV.U32 R3, RZ, RZ, -0x800000 ;  /* 0xff800000ff037424 */ /* 0x000fca00078e00ff */
[----:B------:R0:W-:Y:S03]  /*c7d0*/  STG.E desc[UR36][R4.64], R3 ;  /* 0x0000000304007986 */ /* 0x0001e6000c101924 */
.L_x_2429:
[----:B------:R-:W-:Y:S05]  /*c7e0*/  BSYNC B1 ;  /* 0x0000000000017941 */ /* 0x000fea0003800000 */
.L_x_2428:
[----:B------:R-:W-:-:S13]  /*c7f0*/  R2UR UR8, R23 ;  /* 0x00000000170872ca */ /* 0x000fda00000e0000 */
[----:B------:R-:W-:-:S06]  /*c800*/  UISETP.GT.AND UP0, UPT, UR8, 0x1, UPT ;  /* 0x000000010800788c */ /* 0x000fcc000bf04270 */
[----:B------:R-:W-:-:S13]  /*c810*/  PLOP3.LUT P0, PT, PT, PT, UP0, 0x80, 0x0 ;  /* 0x000000000000781c */ /* 0x000fda0003f0f008 */
[----:B------:R-:W-:Y:S05]  /*c820*/  @P0 BRA `(.L_x_2424) ;  /* 0x0000000400a80947 */ /* 0x000fea0003800000 */
[----:B------:R-:W1:Y:S01]  /*c830*/  LDC R11, c[0x0][0xbe8] ;  /* 0x0002fa00ff0b7b82 */ /* 0x000e620000000800 */
[----:B------:R-:W-:Y:S01]  /*c840*/  ULDC.64 UR12, c[0x0][0xaa0] ;  /* 0x0002a800000c7ab9 */ /* 0x000fe20000000a00 */
[----:B------:R-:W-:Y:S01]  /*c850*/  R2UR UR14, R177 ;  /* 0x00000000b10e72ca */ /* 0x000fe200000e0000 */
[----:B------:R-:W-:Y:S01]  /*c860*/  UIMAD UR11, UR20, UR12, URZ ;  /* 0x0000000c140b72a4 */ /* 0x000fe2000f8e023f */
[----:B------:R-:W-:Y:S01]  /*c870*/  IMAD R2, R22, 0x20, R178 ;  /* 0x0000002016027824 */ /* 0x000fe200078e02b2 */
[----:B------:R-:W-:Y:S01]  /*c880*/  UIMAD.WIDE.U32 UR8, UR4, UR12, URZ ;  /* 0x0000000c040872a5 */ /* 0x000fe2000f8e003f */
[----:B------:R-:W-:Y:S01]  /*c890*/  BSSY B1, `(.L_x_2430) ;  /* 0x0000039000017945 */ /* 0x000fe20003800000 */
[----:B------:R-:W-:Y:S01]  /*c8a0*/  UIMAD UR11, UR4, UR13, UR11 ;  /* 0x0000000d040b72a4 */ /* 0x000fe2000f8e020b */
[----:B------:R-:W-:Y:S02]  /*c8b0*/  VIADD R6, R2, UR42 ;  /* 0x0000002a02067c36 */ /* 0x000fe40008000000 */
[----:B------:R-:W-:Y:S01]  /*c8c0*/  ULDC.64 UR12, c[0x0][0xae8] ;  /* 0x0002ba00000c7ab9 */ /* 0x000fe20000000a00 */
[----:B------:R-:W-:Y:S01]  /*c8d0*/  UIADD3 UR9, UR9, UR11, URZ ;  /* 0x0000000b09097290 */ /* 0x000fe2000fffe03f */
[----:B0-----:R-:W-:-:S03]  /*c8e0*/  IMAD.MOV.U32 R5, RZ, RZ, R6 ;  /* 0x000000ffff057224 */ /* 0x001fc600078e0006 */
[----:B------:R-:W-:-:S04]  /*c8f0*/  UIMAD.WIDE.U32 UR8, UR14, UR12, UR8 ;  /* 0x0000000c0e0872a5 */ /* 0x000fc8000f8e0008 */
[----:B------:R-:W-:-:S03]  /*c900*/  UIMAD UR9, UR14, UR13, UR9 ;  /* 0x0000000d0e0972a4 */ /* 0x000fc6000f8e0209 */
[----:B------:R-:W-:Y:S01]  /*c910*/  ULDC.64 UR12, c[0x0][0xaf0] ;  /* 0x0002bc00000c7ab9 */ /* 0x000fe20000000a00 */
[----:B-1----:R-:W-:Y:S01]  /*c920*/  ISETP.NE.AND P0, PT, R11, 0x1, PT ;  /* 0x000000010b00780c */ /* 0x002fe20003f05270 */
[----:B------:R-:W-:Y:S02]  /*c930*/  UIMAD UR10, UR10, UR12, URZ ;  /* 0x0000000c0a0a72a4 */ /* 0x000fe4000f8e023f */
[----:B------:R-:W-:Y:S02]  /*c940*/  UIMAD.WIDE.U32 UR8, UR7, UR12, UR8 ;  /* 0x0000000c070872a5 */ /* 0x000fe4000f8e0008 */
[----:B------:R-:W-:-:S03]  /*c950*/  UIMAD UR4, UR7, UR13, UR10 ;  /* 0x0000000d070472a4 */ /* 0x000fc6000f8e020a */
[----:B------:R-:W-:Y:S01]  /*c960*/  ULDC.64 UR10, c[0x0][0xae0] ;  /* 0x0002b800000a7ab9 */ /* 0x000fe20000000a00 */
[----:B------:R-:W-:-:S04]  /*c970*/  UIADD3 UR4, UR9, UR4, URZ ;  /* 0x0000000409047290 */ /* 0x000fc8000fffe03f */
        /* <DEDUP_REMOVED lines=17> */
[----:B------:R-:W-:Y:S02]  /*ca90*/  VIADD R6, R178, UR42 ;  /* 0x0000002ab2067c36 */ /* 0x000fe40008000000 */
[----:B-----5:R-:W-:Y:S02]  /*caa0*/  IMAD R11, R0, R11, RZ ;  /* 0x0000000b000b7224 */ /* 0x020fe400078e02ff */
[C---:B------:R-:W-:Y:S02]  /*cab0*/  IMAD R5, R7.reuse, UR9, R4 ;  /* 0x0000000907057c24 */ /* 0x040fe4000f8e0204 */
[----:B------:R-:W-:Y:S01]  /*cac0*/  IMAD.WIDE.U32 R2, R7, UR8, R2 ;  /* 0x0000000807027c25 */ /* 0x000fe2000f8e0002 */
[----:B------:R-:W-:Y:S01]  /*cad0*/  ISETP.GE.AND P2, PT, R6, R11, PT ;  /* 0x0000000b0600720c */ /* 0x000fe20003f46270 */
[----:B------:R-:W-:-:S02]  /*cae0*/  ULDC.64 UR8, c[0x0][0xa80] ;  /* 0x0002a00000087ab9 */ /* 0x000fc40000000a00 */
[----:B------:R-:W-:Y:S01]  /*caf0*/  VIADD R0, R6, 0x20 ;  /* 0x0000002006007836 */ /* 0x000fe20000000000 */
[----:B------:R-:W-:Y:S01]  /*cb00*/  LEA R4, P3, R2, UR8, 0x1 ;  /* 0x0000000802047c11 */ /* 0x000fe2000f8608ff */
[----:B------:R-:W-:-:S03]  /*cb10*/  IMAD.IADD R3, R3, 0x1, R5 ;  /* 0x0000000103037824 */ /* 0x000fc600078e0205 */
[-C--:B------:R-:W-:Y:S01]  /*cb20*/  ISETP.GE.AND P1, PT, R0, R11.reuse, PT ;  /* 0x0000000b0000720c */ /* 0x080fe20003f26270 */
[----:B------:R-:W-:Y:S01]  /*cb30*/  VIADD R0, R6, 0x40 ;  /* 0x0000004006007836 */ /* 0x000fe20000000000 */
[----:B------:R-:W-:Y:S02]  /*cb40*/  LEA.HI.X R5, R2, UR9, R3, 0x1, P3 ;  /* 0x0000000902057c11 */ /* 0x000fe400098f0c03 */
[----:B------:R0:W1:Y:S02]  /*cb50*/  SHFL.IDX PT, R2, R4, RZ, 0x181f ;  /* 0x00181fff04027589 */ /* 0x00006400000e0000 */
[----:B------:R-:W-:Y:S02]  /*cb60*/  ISETP.GE.AND P0, PT, R0, R11, PT ;  /* 0x0000000b0000720c */ /* 0x000fe40003f06270 */
[----:B------:R0:W2:Y:S01]  /*cb70*/  SHFL.IDX PT, R0, R5, RZ, 0x181f ;  /* 0x00181fff05007589 */ /* 0x0000a200000e0000 */
[----:B------:R-:W-:Y:S10]  /*cb80*/  @P2 BRA `(.L_x_2431) ;  /* 0x0000000000242947 */ /* 0x000ff40003800000 */
[----:B------:R-:W-:Y:S02]  /*cb90*/  ULDC UR4, c[0x0][0xac8] ;  /* 0x0002b20000047ab9 */ /* 0x000fe40000000800 */
[----:B------:R-:W-:Y:S02]  /*cba0*/  ISETP.GE.AND P4, PT, R16, UR4, PT ;  /* 0x0000000410007c0c */ /* 0x000fe4000bf86270 */
[----:B------:R-:W-:-:S11]  /*cbb0*/  ISETP.GE.AND P5, PT, R19, UR4, PT ;  /* 0x0000000413007c0c */ /* 0x000fd6000bfa6270 */
[CC--:B-1----:R-:W-:Y:S02]  /*cbc0*/  @!P4 LEA R8, P2, R16.reuse, R2.reuse, 0x1 ;  /* 0x000000021008c211 */ /* 0x0c2fe400078408ff */
[C---:B------:R-:W-:Y:S02]  /*cbd0*/  @!P5 LEA R2, P3, R19.reuse, R2, 0x1 ;  /* 0x000000021302d211 */ /* 0x040fe400078608ff */
[-C--:B--2---:R-:W-:Y:S02]  /*cbe0*/  @!P4 LEA.HI.X R9, R16, R0.reuse, R202, 0x1, P2 ;  /* 0x000000001009c211 */ /* 0x084fe400010f0cca */
[----:B------:R-:W-:-:S03]  /*cbf0*/  @!P5 LEA.HI.X R3, R19, R0, R201, 0x1, P3 ;  /* 0x000000001303d211 */ /* 0x000fc600018f0cc9 */
[----:B------:R3:W-:Y:S04]  /*cc00*/  @!P4 ST.E.128 desc[UR36][R8.64], RZ ;  /* 0x000000ff0800c985 */ /* 0x0007e8000c101d24 */
[----:B------:R3:W-:Y:S02]  /*cc10*/  @!P5 ST.E.128 desc[UR36][R2.64], RZ ;  /* 0x000000ff0200d985 */ /* 0x0007e4000c101d24 */
.L_x_2431:
[----:B------:R-:W-:Y:S05]  /*cc20*/  BSYNC B1 ;  /* 0x0000000000017941 */ /* 0x000fea0003800000 */
.L_x_2430:
[----:B--2---:R2:W4:Y:S01]  /*cc30*/  SHFL.IDX PT, R0, R5, 0x1, 0x181f ;  /* 0x00381f0005007f89 */ /* 0x00452200000e0000 */
[----:B------:R-:W-:Y:S03]  /*cc40*/  BSSY B1, `(.L_x_2432) ;  /* 0x000000c000017945 */ /* 0x000fe60003800000 */
[----:B-1-3--:R2:W1:Y:S01]  /*cc50*/  SHFL.IDX PT, R2, R4, 0x1, 0x181f ;  /* 0x00381f0004027f89 */ /* 0x00a46200000e0000 */
[----:B------:R-:W-:Y:S05]  /*cc60*/  @P1 BRA `(.L_x_2433) ;  /* 0x0000000000241947 */ /* 0x000fea0003800000 */
[----:B------:R-:W-:Y:S02]  /*cc70*/  ULDC UR4, c[0x0][0xac8] ;  /* 0x0002b20000047ab9 */ /* 0x000fe40000000800 */
[----:B------:R-:W-:Y:S02]  /*cc80*/  ISETP.GE.AND P3, PT, R16, UR4, PT ;  /* 0x0000000410007c0c */ /* 0x000fe4000bf66270 */
[----:B------:R-:W-:-:S11]  /*cc90*/  ISETP.GE.AND P4, PT, R19, UR4, PT ;  /* 0x0000000413007c0c */ /* 0x000fd6000bf86270 */
[CC--:B-1----:R-:W-:Y:S02]  /*cca0*/  @!P3 LEA R8, P1, R16.reuse, R2.reuse, 0x1 ;  /* 0x000000021008b211 */ /* 0x0c2fe400078208ff */
[C---:B------:R-:W-:Y:S02]  /*ccb0*/  @!P4 LEA R2, P2, R19.reuse, R2, 0x1 ;  /* 0x000000021302c211 */ /* 0x040fe400078408ff */
[-C--:B----4-:R-:W-:Y:S02]  /*ccc0*/  @!P3 LEA.HI.X R9, R16, R0.reuse, R202, 0x1, P1 ;  /* 0x000000001009b211 */ /* 0x090fe400008f0cca */
[----:B------:R-:W-:-:S03]  /*ccd0*/  @!P4 LEA.HI.X R3, R19, R0, R201, 0x1, P2 ;  /* 0x000000001303c211 */ /* 0x000fc600010f0cc9 */
[----:B------:R3:W-:Y:S04]  /*cce0*/  @!P3 ST.E.128 desc[UR36][R8.64], RZ ;  /* 0x000000ff0800b985 */ /* 0x0007e8000c101d24 */
[----:B------:R3:W-:Y:S02]  /*ccf0*/  @!P4 ST.E.128 desc[UR36][R2.64], RZ ;  /* 0x000000ff0200c985 */ /* 0x0007e4000c101d24 */
.L_x_2433:
[----:B------:R-:W-:Y:S05]  /*cd00*/  BSYNC B1 ;  /* 0x0000000000017941 */ /* 0x000fea0003800000 */
.L_x_2432:
[----:B----4-:R4:W0:Y:S01]  /*cd10*/  SHFL.IDX PT, R0, R5, 0x2, 0x181f ;  /* 0x00581f0005007f89 */ /* 0x01082200000e0000 */
        /* <DEDUP_REMOVED lines=8> */
[-C--:B0-----:R-:W-:Y:S02]  /*cda0*/  @!P2 LEA.HI.X R9, R16, R0.reuse, R202, 0x1, P0 ;  /* 0x000000001009a211 */ /* 0x081fe400000f0cca */
[----:B------:R-:W-:-:S03]  /*cdb0*/  @!P3 LEA.HI.X R3, R19, R0, R201, 0x1, P1 ;  /* 0x000000001303b211 */ /* 0x000fc600008f0cc9 */
[----:B------:R3:W-:Y:S04]  /*cdc0*/  @!P2 ST.E.128 desc[UR36][R8.64], RZ ;  /* 0x000000ff0800a985 */ /* 0x0007e8000c101d24 */
[----:B------:R3:W-:Y:S02]  /*cdd0*/  @!P3 ST.E.128 desc[UR36][R2.64], RZ ;  /* 0x000000ff0200b985 */ /* 0x0007e4000c101d24 */
.L_x_2435:
[----:B------:R-:W-:Y:S05]  /*cde0*/  BSYNC B1 ;  /* 0x0000000000017941 */ /* 0x000fea0003800000 */
.L_x_2434:
[----:B0-----:R-:W-:Y:S01]  /*cdf0*/  IADD3 R0, R6, 0x60, RZ ;  /* 0x0000006006007810 */ /* 0x001fe20007ffe0ff */
[----:B--2-4-:R-:W2:Y:S03]  /*ce00*/  SHFL.IDX PT, R5, R5, 0x3, 0x181f ;  /* 0x00781f0005057f89 */ /* 0x014ea600000e0000 */
[----:B------:R-:W-:Y:S01]  /*ce10*/  ISETP.GE.AND P0, PT, R0, R11, PT ;  /* 0x0000000b0000720c */ /* 0x000fe20003f06270 */
[----:B-1-3--:R1:W3:-:S12]  /*ce20*/  SHFL.IDX PT, R2, R4, 0x3, 0x181f ;  /* 0x00781f0004027f89 */ /* 0x00a2d800000e0000 */
[----:B-1----:R-:W-:Y:S05]  /*ce30*/  @P0 BRA `(.L_x_2424) ;  /* 0x0000000000240947 */ /* 0x002fea0003800000 */
[----:B------:R-:W-:Y:S02]  /*ce40*/  ULDC UR4, c[0x0][0xac8] ;  /* 0x0002b20000047ab9 */ /* 0x000fe40000000800 */
[----:B------:R-:W-:Y:S02]  /*ce50*/  ISETP.GE.AND P2, PT, R16, UR4, PT ;  /* 0x0000000410007c0c */ /* 0x000fe4000bf46270 */
[----:B------:R-:W-:-:S11]  /*ce60*/  ISETP.GE.AND P3, PT, R19, UR4, PT ;  /* 0x0000000413007c0c */ /* 0x000fd6000bf66270 */
[CC--:B---3--:R-:W-:Y:S02]  /*ce70*/  @!P2 LEA R6, P0, R16.reuse, R2.reuse, 0x1 ;  /* 0x000000021006a211 */ /* 0x0c8fe400078008ff */
[C---:B------:R-:W-:Y:S02]  /*ce80*/  @!P3 LEA R2, P1, R19.reuse, R2, 0x1 ;  /* 0x000000021302b211 */ /* 0x040fe400078208ff */
[-C--:B--2---:R-:W-:Y:S02]  /*ce90*/  @!P2 LEA.HI.X R7, R16, R5.reuse, R202, 0x1, P0 ;  /* 0x000000051007a211 */ /* 0x084fe400000f0cca */
[----:B------:R-:W-:-:S03]  /*cea0*/  @!P3 LEA.HI.X R3, R19, R5, R201, 0x1, P1 ;  /* 0x000000051303b211 */ /* 0x000fc600008f0cc9 */
[----:B------:R1:W-:Y:S04]  /*ceb0*/  @!P2 ST.E.128 desc[UR36][R6.64], RZ ;  /* 0x000000ff0600a985 */ /* 0x0003e8000c101d24 */
[----:B------:R1:W-:Y:S02]  /*cec0*/  @!P3 ST.E.128 desc[UR36][R2.64], RZ ;  /* 0x000000ff0200b985 */ /* 0x0003e4000c101d24 */
.L_x_2424:
[----:B------:R-:W-:Y:S05]  /*ced0*/  BSYNC B0 ;  /* 0x0000000000007941 */ /* 0x000fea0003800000 */
.L_x_2414:
[----:B------:R-:W-:Y:S02]  /*cee0*/  ULDC UR4, c[0x0][0xc3c] ;  /* 0x00030f0000047ab9 */ /* 0x000fe40000000800 */
[----:B------:R-:W-:-:S13]  /*cef0*/  ISETP.GE.AND P0, PT, R27, UR4, PT ;  /* 0x000000041b007c0c */ /* 0x000fda000bf06270 */
[----:B------:R-:W-:Y:S05]  /*cf00*/  @!P0 BRA `(.L_x_2436) ;  /* 0xffffff4000108947 */ /* 0x000fea000383ffff */
[----:B------:R-:W-:Y:S05]  /*cf10*/  EXIT ;  /* 0x000000000000794d */ /* 0x000fea0003800000 */
.L_x_2371:
        /* <DEDUP_REMOVED lines=16> */
.L_x_2437:
        /* <DEDUP_REMOVED lines=38> */
[----:B-1----:R-:W-:Y:S02]  /*d280*/  ISETP.GT.AND P6, PT, R6, UR6, PT ;  /* 0x0000000606007c0c */ /* 0x002fe4000bfc4270 */
[----:B------:R-:W-:-:S11]  /*d290*/  MOV R3, R6 ;  /* 0x0000000600037202 */ /* 0x000fd60000000f00 */
[----:B------:R-:W-:Y:S05]  /*d2a0*/  @P6 BRA `(.L_x_2439) ;  /* 0x0000000000986947 */ /* 0x000fea0003800000 */
[----:B------:R-:W-:Y:S01]  /*d2b0*/  IMAD.MOV.U32 R6, RZ, RZ, R3 ;  /* 0x000000ffff067224 */ /* 0x000fe200078e0003 */
[----:B------:R-:W-:Y:S01]  /*d2c0*/  UMOV UR4, URZ ;  /* 0x0000003f00047c82 */ /* 0x000fe20008000000 */
[----:B------:R-:W-:-:S05]  /*d2d0*/  ULDC UR5, c[0x0][0xc38] ;  /* 0x00030e0000057ab9 */ /* 0x000fca0000000800 */
.L_x_2441:
        /* <DEDUP_REMOVED lines=35> */
.L_x_2439:
        /* <DEDUP_REMOVED lines=13> */
.L_x_2442:
        /* <DEDUP_REMOVED lines=14> */
[----:B0-----:R-:W-:Y:S01]  /*d6c0*/  IMAD.MOV.U32 R2, RZ, RZ, RZ ;  /* 0x000000ffff027224 */ /* 0x001fe200078e00ff */
[----:B-1----:R-:W-:-:S05]  /*d6d0*/  IADD3 R11, RZ, -R3, RZ ;  /* 0x80000003ff0b7210 */ /* 0x002fca0007ffe0ff */
        /* <DEDUP_REMOVED lines=16> */
[----:B------:R-:W-:Y:S02]  /*d7e0*/  IABS R2, R9 ;  /* 0x0000000900027213 */ /* 0x000fe40000000000 */
[----:B0-----:R-:W-:Y:S01]  /*d7f0*/  IADD3 R11, RZ, -R3, RZ ;  /* 0x80000003ff0b7210 */ /* 0x001fe20007ffe0ff */
        /* <DEDUP_REMOVED lines=19> */
[----:B------:R-:W-:-:S06]  /*d930*/  @P0 IADD3 R2, R2, 0x1, RZ ;  /* 0x0000000102020810 */ /* 0x000fcc0007ffe0ff */
        /* <DEDUP_REMOVED lines=8> */
.L_x_2443:
[----:B------:R-:W0:Y:S02]  /*d9c0*/  LDC.64 R2, c[0x0][0xc90] ;  /* 0x00032400ff027b82 */ /* 0x000e240000000a00 */
[----:B0-----:R-:W-:-:S05]  /*d9d0*/  IMAD.WIDE R2, R19, 0x4, R2 ;  /* 0x0000000413027825 */ /* 0x001fca00078e0202 */
[----:B------:R0:W2:Y:S01]  /*d9e0*/  LDG.E R11, desc[UR36][R2.64] ;  /* 0x00000024020b7981 */ /* 0x0000a2000c1e1900 */
[----:B------:R-:W-:Y:S02]  /*d9f0*/  IABS R13, R5 ;  /* 0x00000005000d7213 */ /* 0x000fe40000000000 */
[----:B0-----:R-:W-:Y:S01]  /*da00*/  MOV R2, RZ ;  /* 0x000000ff00027202 */ /* 0x001fe20000000f00 */
        /* <DEDUP_REMOVED lines=23> */
[----:B------:R-:W-:Y:S01]  /*db80*/  IMAD R13, R11, R2, RZ ;  /* 0x000000020b0d7224 */ /* 0x000fe200078e02ff */
[----:B------:R-:W-:-:S03]  /*db90*/  IADD3 R2, -R2, RZ, RZ ;  /* 0x000000ff02027210 */ /* 0x000fc60007ffe1ff */
        /* <DEDUP_REMOVED lines=28> */
[----:B------:R-:W-:Y:S02]  /*dd60*/  @!P2 IADD3 R2, -R2, RZ, RZ ;  /* 0x000000ff0202a210 */ /* 0x000fe40007ffe1ff */
[----:B------:R-:W-:-:S05]  /*dd70*/  @!P1 LOP3.LUT R2, RZ, R11, RZ, 0x33, !PT ;  /* 0x0000000bff029212 */ /* 0x000fca00078e33ff */
[----:B------:R-:W-:-:S07]  /*dd80*/  IMAD R18, R2, R18, R3 ;  /* 0x0000001202127224 */ /* 0x000fce00078e0203 */
.L_x_2444:
[----:B------:R-:W-:-:S05]  /*dd90*/  LOP3.LUT R17, RZ, R2, RZ, 0x33, !PT ;  /* 0x00000002ff117212 */ /* 0x000fca00078e33ff */
[----:B------:R-:W-:Y:S01]  /*dda0*/  IMAD.IADD R17, R0, 0x1, R17 ;  /* 0x0000000100117824 */ /* 0x000fe200078e0211 */
[----:B------:R-:W-:Y:S06]  /*ddb0*/  BRA `(.L_x_2445) ;  /* 0x0000000000147947 */ /* 0x000fec0003800000 */
.L_x_2440:
[----:B------:R-:W-:Y:S01]  /*ddc0*/  ULDC UR4, c[0x0][0xc3c] ;  /* 0x00030f0000047ab9 */ /* 0x000fe20000000800 */
[----:B------:R-:W-:Y:S02]  /*ddd0*/  IMAD.MOV.U32 R17, RZ, RZ, RZ ;  /* 0x000000ffff117224 */ /* 0x000fe400078e00ff */
[----:B------:R-:W-:Y:S02]  /*dde0*/  IMAD.U32 R16, RZ, RZ, UR6 ;  /* 0x00000006ff107e24 */ /* 0x000fe4000f8e00ff */
[----:B------:R-:W-:Y:S02]  /*ddf0*/  IMAD.MOV.U32 R18, RZ, RZ, RZ ;  /* 0x000000ffff127224 */ /* 0x000fe400078e00ff */
[----:B------:R-:W-:-:S07]  /*de00*/  IMAD.U32 R19, RZ, RZ, UR4 ;  /* 0x00000004ff137e24 */ /* 0x000fce000f8e00ff */
.L_x_2445:
[----:B------:R-:W-:-:S13]  /*de10*/  ISETP.NE.AND P0, PT, R7, RZ, PT ;  /* 0x000000ff0700720c */ /* 0x000fda0003f05270 */
[----:B------:R-:W0:Y:S01]  /*de20*/  @!P0 S2R R3, SR_CgaCtaId ;  /* 0x0000000000038919 */ /* 0x000e220000008800 */
[----:B------:R-:W-:-:S04]  /*de30*/  @!P0 MOV R0, 0x400 ;  /* 0x0000040000008802 */ /* 0x000fc80000000f00 */
[----:B0-----:R-:W-:-:S05]  /*de40*/  @!P0 LEA R0, R3, R0, 0x18 ;  /* 0x0000000003008211 */ /* 0x001fca00078ec0ff */
[----:B------:R1:W-:Y:S01]  /*de50*/  @!P0 STS.128 [R0+0x2a8d0], R16 ;  /* 0x02a8d01000008388 */ /* 0x0003e20000000c00 */
[----:B------:R-:W-:Y:S06]  /*de60*/  BAR.ARV 0x5, 0x180 ;  /* 0x0146000000007b1d */ /* 0x000fec0000002000 */
.L_x_2438:
[----:B------:R2:W-:Y:S01]  /*de70*/  STL [R1+0x14], RZ ;  /* 0x000014ff01007387 */ /* 0x0005e20000100800 */
[----:B------:R-:W-:Y:S01]  /*de80*/  ULDC UR4, c[0x0][0xc3c] ;  /* 0x00030f0000047ab9 */ /* 0x000fe20000000800 */
[----:B------:R-:W-:Y:S01]  /*de90*/  IMAD.MOV.U32 R28, RZ, RZ, 0x1 ;  /* 0x00000001ff1c7424 */ /* 0x000fe200078e00ff */
[----:B0-----:R-:W-:Y:S02]  /*dea0*/  ISETP.GE.AND P0, PT, R19, UR4, PT ;  /* 0x0000000413007c0c */ /* 0x001fe4000bf06270 */
[----:B------:R-:W-:-:S11]  /*deb0*/  MOV R27, RZ ;  /* 0x000000ff001b7202 */ /* 0x000fd60000000f00 */
        /* <DEDUP_REMOVED lines=9> */
[C---:B-1----:R-:W-:Y:S02]  /*df50*/  LOP3.LUT R4, R5.reuse, 0x7f, RZ, 0xc0, !PT ;  /* 0x0000007f05047812 */ /* 0x042fe400078ec0ff */
[----:B--2---:R-:W-:Y:S01]  /*df60*/  R2UR UR4, R0 ;  /* 0x00000000000472ca */ /* 0x004fe200000e0000 */
[----:B------:R-:W-:-:S05]  /*df70*/  IMAD.SHL.U32 R0, R5, 0x8, RZ ;  /* 0x0000000805007824 */ /* 0x000fca00078e00ff */
        /* <DEDUP_REMOVED lines=14> */
.L_x_2511:
[----:B0-----:R-:W0:Y:S02]  /*e060*/  LDC.64 R30, c[0x0][0xc88] ;  /* 0x00032200ff1e7b82 */ /* 0x001e240000000a00 */
[----:B0-----:R-:W-:-:S06]  /*e070*/  IMAD.WIDE R30, R19, 0x4, R30 ;  /* 0x00000004131e7825 */ /* 0x001fcc00078e021e */
[----:B------:R-:W2:Y:S01]  /*e080*/  LDG.E R30, desc[UR36][R30.64] ;  /* 0x000000241e1e7981 */ /* 0x000ea2000c1e1900 */
        /* <DEDUP_REMOVED lines=13> */
[----:B-1----:R1:W5:Y:S01]  /*e160*/  @P0 LDG.E R37, desc[UR36][R2.64] ;  /* 0x0000002402250981 */ /* 0x002362000c1e1900 */
        /* <DEDUP_REMOVED lines=31> */
.L_x_2447:
        /* <DEDUP_REMOVED lines=9> */
.L_x_2448:
        /* <DEDUP_REMOVED lines=9> */
.L_x_2449:
[----:B------:R-:W4:Y:S01]  /*e480*/  LDL R4, [R1+0x4] ;  /* 0x0000040001047983 */ /* 0x000f220000100800 */
[----:B012---:R-:W0:Y:S01]  /*e490*/  LDC R0, c[0x0][0x448] ;  /* 0x00011200ff007b82 */ /* 0x007e220000000800 */
[----:B-----5:R-:W-:Y:S01]  /*e4a0*/  IMAD.IADD R34, R34, 0x1, -R37 ;  /* 0x0000000122227824 */ /* 0x020fe200078e0a25 */
[----:B------:R-:W-:Y:S01]  /*e4b0*/  LOP3.LUT R23, R23, 0xffffff7f, RZ, 0xc0, !PT ;  /* 0xffffff7f17177812 */ /* 0x000fe200078ec0ff */
[----:B------:R-:W-:Y:S01]  /*e4c0*/  BSSY B0, `(.L_x_2450) ;  /* 0x0000038000007945 */ /* 0x000fe20003800000 */
[----:B0-----:R-:W-:Y:S01]  /*e4d0*/  ISETP.NE.AND P0, PT, R0, 0x1, PT ;  /* 0x000000010000780c */ /* 0x001fe20003f05270 */
[----:B------:R-:W-:-:S05]  /*e4e0*/  IMAD.SHL.U32 R0, R17, 0x80, RZ ;  /* 0x0000008011007824 */ /* 0x000fca00078e00ff */
[----:B------:R-:W-:-:S07]  /*e4f0*/  IADD3 R0, R0, 0x7f, RZ ;  /* 0x0000007f00007810 */ /* 0x000fce0007ffe0ff */
[----:B---3--:R-:W0:Y:S01]  /*e500*/  @P0 LDC R3, c[0x0][0x44c] ;  /* 0x00011300ff030b82 */ /* 0x008e220000000800 */
[----:B------:R-:W-:-:S07]  /*e510*/  @P0 LOP3.LUT R23, R23, 0x80, RZ, 0xfc, !PT ;  /* 0x0000008017170812 */ /* 0x000fce00078efcff */
[----:B------:R-:W1:Y:S01]  /*e520*/  @P0 LDC R5, c[0x0][0x450] ;  /* 0x00011400ff050b82 */ /* 0x000e620000000800 */
[----:B0-----:R-:W-:-:S05]  /*e530*/  @P0 IMAD.HI.U32 R2, R0, R3, RZ ;  /* 0x0000000300020227 */ /* 0x001fca00078e00ff */
[----:B-1----:R-:W-:Y:S01]  /*e540*/  @P0 SHF.R.U32.HI R0, RZ, R5, R2 ;  /* 0x00000005ff000219 */ /* 0x002fe20000011602 */
[----:B------:R-:W-:-:S04]  /*e550*/  VIADD R2, R34, 0x5f ;  /* 0x0000005f22027836 */ /* 0x000fc80000000000 */
[----:B------:R-:W-:Y:S01]  /*e560*/  IMAD.HI R2, R2, 0x2aaaaaab, RZ ;  /* 0x2aaaaaab02027827 */ /* 0x000fe200078e02ff */
[----:B----4-:R-:W-:-:S05]  /*e570*/  IADD3 R3, R34, 0x60, -R4 ;  /* 0x0000006022037810 */ /* 0x010fca0007ffe804 */
[----:B------:R-:W-:Y:S01]  /*e580*/  IMAD.IADD R0, R3, 0x1, R0 ;  /* 0x0000000103007824 */ /* 0x000fe200078e0200 */
[----:B------:R-:W-:-:S03]  /*e590*/  SHF.R.U32.HI R3, RZ, 0x1f, R2 ;  /* 0x0000001fff037819 */ /* 0x000fc60000011602 */
[----:B------:R-:W-:Y:S01]  /*e5a0*/  IMAD.HI R4, R0, 0x2aaaaaab, RZ ;  /* 0x2aaaaaab00047827 */ /* 0x000fe200078e02ff */
[----:B------:R-:W-:Y:S02]  /*e5b0*/  LEA.HI.SX32 R0, R2, R3, 0x1c ;  /* 0x0000000302007211 */ /* 0x000fe400078fe2ff */
[----:B------:R-:W-:Y:S02]  /*e5c0*/  LOP3.LUT R2, R18, 0xff000000, RZ, 0xc0, !PT ;  /* 0xff00000012027812 */ /* 0x000fe400078ec0ff */
[----:B------:R-:W-:Y:S02]  /*e5d0*/  SHF.R.U32.HI R3, RZ, 0x1f, R4 ;  /* 0x0000001fff037819 */ /* 0x000fe40000011604 */
[----:B------:R-:W-:Y:S02]  /*e5e0*/  SHF.R.U32.HI R2, RZ, 0x8, R2 ;  /* 0x00000008ff027819 */ /* 0x000fe40000011602 */
[----:B------:R-:W-:-:S04]  /*e5f0*/  LEA.HI.SX32 R3, R4, R3, 0x1c ;  /* 0x0000000304037211 */ /* 0x000fc800078fe2ff */
[----:B------:R-:W-:Y:S02]  /*e600*/  VIMNMX R0, R0, R3, PT ;  /* 0x0000000300007248 */ /* 0x000fe40003fe0100 */
[----:B------:R-:W-:Y:S02]  /*e610*/  LOP3.LUT R3, R18, 0xff0000, RZ, 0xc0, !PT ;  /* 0x00ff000012037812 */ /* 0x000fe400078ec0ff */
[----:B------:R-:W-:Y:S02]  /*e620*/  ISETP.GE.AND P0, PT, R0, 0x1, PT ;  /* 0x000000010000780c */ /* 0x000fe40003f06270 */
[----:B------:R-:W-:Y:S01]  /*e630*/  LEA.HI R2, R3, R2, RZ, 0x10 ;  /* 0x0000000203027211 */ /* 0x000fe200078f80ff */
[----:B------:R-:W-:-:S03]  /*e640*/  IMAD.MOV.U32 R3, RZ, RZ, RZ ;  /* 0x000000ffff037224 */ /* 0x000fc600078e00ff */
[----:B------:R-:W-:-:S07]  /*e650*/  LOP3.LUT R36, R2, 0xff, RZ, 0xc0, !PT ;  /* 0x000000ff02247812 */ /* 0x000fce00078ec0ff */
[----:B------:R-:W-:Y:S05]  /*e660*/  @!P0 BRA `(.L_x_2451) ;  /* 0x0000000000748947 */ /* 0x000fea0003800000 */
[----:B------:R-:W-:-:S04]  /*e670*/  SHF.R.U32.HI R4, RZ, 0x10, R2 ;  /* 0x00000010ff047819 */ /* 0x000fc80000011602 */
[----:B------:R-:W-:-:S13]  /*e680*/  ISETP.NE.AND P0, PT, R4, RZ, PT ;  /* 0x000000ff0400720c */ /* 0x000fda0003f05270 */
[----:B------:R-:W0:Y:S02]  /*e690*/  @!P0 LDC R4, c[0x0][0x9f0] ;  /* 0x00027c00ff048b82 */ /* 0x000e240000000800 */
[-C--:B0-----:R-:W-:Y:S02]  /*e6a0*/  IABS R6, R4.reuse ;  /* 0x0000000400067213 */ /* 0x081fe40000000000 */
[----:B------:R-:W-:Y:S02]  /*e6b0*/  IADD3 R5, R4, -0x1, R0 ;  /* 0xffffffff04057810 */ /* 0x000fe40007ffe000 */
[----:B------:R-:W0:Y:S02]  /*e6c0*/  I2F.RP R8, R6 ;  /* 0x0000000600087306 */ /* 0x000e240000209400 */
[----:B------:R-:W-:-:S04]  /*e6d0*/  LOP3.LUT R2, R5, R4, RZ, 0x3c, !PT ;  /* 0x0000000405027212 */ /* 0x000fc800078e3cff */
[----:B------:R-:W-:Y:S02]  /*e6e0*/  ISETP.GE.AND P2, PT, R2, RZ, PT ;  /* 0x000000ff0200720c */ /* 0x000fe40003f46270 */
[----:B0-----:R-:W0:Y:S02]  /*e6f0*/  MUFU.RCP R8, R8 ;  /* 0x0000000800087308 */ /* 0x001e240000001000 */
[----:B0-----:R-:W-:-:S06]  /*e700*/  VIADD R3, R8, 0xffffffe ;  /* 0x0ffffffe08037836 */ /* 0x001fcc0000000000 */
[----:B------:R-:W0:Y:S02]  /*e710*/  F2I.FTZ.U32.TRUNC.NTZ R3, R3 ;  /* 0x0000000300037305 */ /* 0x000e24000021f000 */
[----:B0-----:R-:W-:-:S04]  /*e720*/  IMAD.MOV R2, RZ, RZ, -R3 ;  /* 0x000000ffff027224 */ /* 0x001fc800078e0a03 */
[----:B------:R-:W-:Y:S02]  /*e730*/  IMAD R7, R2, R6, RZ ;  /* 0x0000000602077224 */ /* 0x000fe400078e02ff */
[----:B------:R-:W-:-:S04]  /*e740*/  IMAD.MOV.U32 R2, RZ, RZ, RZ ;  /* 0x000000ffff027224 */ /* 0x000fc800078e00ff */
[----:B------:R-:W-:Y:S01]  /*e750*/  IMAD.HI.U32 R7, R3, R7, R2 ;  /* 0x0000000703077227 */ /* 0x000fe200078e0002 */
[----:B------:R-:W-:Y:S02]  /*e760*/  IABS R2, R5 ;  /* 0x0000000500027213 */ /* 0x000fe40000000000 */
[----:B------:R-:W-:-:S03]  /*e770*/  IABS R5, R4 ;  /* 0x0000000400057213 */ /* 0x000fc60000000000 */
[----:B------:R-:W-:Y:S01]  /*e780*/  IMAD.HI.U32 R7, R7, R2, RZ ;  /* 0x0000000207077227 */ /* 0x000fe200078e00ff */
[----:B------:R-:W-:-:S05]  /*e790*/  IADD3 R3, RZ, -R5, RZ ;  /* 0x80000005ff037210 */ /* 0x000fca0007ffe0ff */
        /* <DEDUP_REMOVED lines=10> */
.L_x_2451:
[----:B------:R-:W-:Y:S05]  /*e840*/  BSYNC B0 ;  /* 0x0000000000007941 */ /* 0x000fea0003800000 */
.L_x_2450:
        /* <DEDUP_REMOVED lines=23> */
.L_x_2453:
        /* <DEDUP_REMOVED lines=20> */
.L_x_2456:
[----:B------:R-:W-:Y:S05]  /*eb00*/  BSYNC B6 ;  /* 0x0000000000067941 */ /* 0x000fea0003800000 */
.L_x_2455:
[----:B------:R-:W-:Y:S01]  /*eb10*/  IADD3 R0, R22, 0x400, RZ ;  /* 0x0000040016007810 */ /* 0x000fe20007ffe0ff */
[----:B------:R-:W-:Y:S03]  /*eb20*/  BSSY B6, `(.L_x_2457) ;  /* 0x0000022000067945 */ /* 0x000fe60003800000 */
        /* <DEDUP_REMOVED lines=18> */
.L_x_2459:
        /* <DEDUP_REMOVED lines=15> */
.L_x_2458:
[----:B------:R-:W-:Y:S05]  /*ed40*/  BSYNC B6 ;  /* 0x0000000000067941 */ /* 0x000fea0003800000 */
.L_x_2457:
[----:B------:R-:W-:Y:S01]  /*ed50*/  ULDC.64 UR4, c[0x0][0x9f8] ;  /* 0x00027e0000047ab9 */ /* 0x000fe20000000a00 */
[----:B------:R-:W0:Y:S01]  /*ed60*/  S2R R2, SR_TID.X ;  /* 0x0000000000027919 */ /* 0x000e220000002100 */
[----:B------:R-:W-:Y:S01]  /*ed70*/  ISETP.NE.U32.AND P0, PT, RZ, UR4, PT ;  /* 0x00000004ff007c0c */ /* 0x000fe2000bf05070 */
[----:B------:R-:W1:Y:S03]  /*ed80*/  LDC R5, c[0x0][0x430] ;  /* 0x00010c00ff057b82 */ /* 0x000e660000000800 */
[----:B------:R-:W-:-:S13]  /*ed90*/  ISETP.NE.AND.EX P0, PT, RZ, UR5, PT, P0 ;  /* 0x00000005ff007c0c */ /* 0x000fda000bf05300 */
[----:B------:R-:W-:Y:S01]  /*eda0*/  @P0 IADD3 R24, P1, R24, UR4, RZ ;  /* 0x0000000418180c10 */ /* 0x000fe2000ff3e0ff */
[----:B------:R-:W2:Y:S01]  /*edb0*/  S2R R21, SR_TID.X ;  /* 0x0000000000157919 */ /* 0x000ea20000002100 */
[----:B------:R-:W-:Y:S01]  /*edc0*/  LOP3.LUT R23, R23, 0xffffffdf, RZ, 0xc0, !PT ;  /* 0xffffffdf17177812 */ /* 0x000fe200078ec0ff */
[----:B------:R-:W-:Y:S01]  /*edd0*/  ULDC UR4, c[0x0][0x320] ;  /* 0x0000c80000047ab9 */ /* 0x000fe20000000800 */
[----:B------:R-:W-:-:S05]  /*ede0*/  @P0 IADD3.X R25, R25, UR5, RZ, P1, !PT ;  /* 0x0000000519190c10 */ /* 0x000fca0008ffe4ff */
[----:B------:R3:W4:Y:S01]  /*edf0*/  @P0 LDG.E R31, desc[UR36][R24.64] ;  /* 0x00000024181f0981 */ /* 0x000722000c1e1900 */
[----:B-1----:R-:W-:Y:S01]  /*ee00*/  ISETP.NE.AND P2, PT, R5, 0x1, PT ;  /* 0x000000010500780c */ /* 0x002fe20003f45270 */
[----:B------:R-:W1:Y:S01]  /*ee10*/  S2R R26, SR_TID.X ;  /* 0x00000000001a7919 */ /* 0x000e620000002100 */
[----:B0-----:R-:W-:-:S04]  /*ee20*/  LOP3.LUT R2, R2, 0x7f, RZ, 0xc0, !PT ;  /* 0x0000007f02027812 */ /* 0x001fc800078ec0ff */
[----:B------:R-:W-:Y:S01]  /*ee30*/  SHF.R.U32.HI R2, RZ, 0x3, R2 ;  /* 0x00000003ff027819 */ /* 0x000fe20000011602 */
[----:B---3--:R-:W-:-:S06]  /*ee40*/  VIADD R25, R29, 0xffffffff ;  /* 0xffffffff1d197836 */ /* 0x008fcc0000000000 */
[----:B------:R-:W0:Y:S01]  /*ee50*/  @P2 LDC R3, c[0x0][0x434] ;  /* 0x00010d00ff032b82 */ /* 0x000e220000000800 */
[----:B------:R-:W-:Y:S01]  /*ee60*/  @P2 LOP3.LUT R23, R23, 0x20, RZ, 0xfc, !PT ;  /* 0x0000002017172812 */ /* 0x000fe200078efcff */
[----:B--2---:R-:W-:-:S05]  /*ee70*/  IMAD.SHL.U32 R20, R21, 0x10, RZ ;  /* 0x0000001015147824 */ /* 0x004fca00078e00ff */
[----:B------:R-:W-:Y:S02]  /*ee80*/  LOP3.LUT R20, R2, 0x70, R20, 0xf8, !PT ;  /* 0x0000007002147812 */ /* 0x000fe400078ef814 */
[----:B------:R-:W2:Y:S03]  /*ee90*/  @P2 LDC R2, c[0x0][0x438] ;  /* 0x00010e00ff022b82 */ /* 0x000ea60000000800 */
[----:B------:R-:W-:Y:S02]  /*eea0*/  IMAD R4, R25, 0x60, R20 ;  /* 0x0000006019047824 */ /* 0x000fe400078e0214 */
[----:B-1----:R-:W-:Y:S02]  /*eeb0*/  IMAD.SHL.U32 R9, R26, 0x8, RZ ;  /* 0x000000081a097824 */ /* 0x002fe400078e00ff */
[C---:B------:R-:W-:Y:S01]  /*eec0*/  IMAD.IADD R0, R4.reuse, 0x1, R37 ;  /* 0x0000000104007824 */ /* 0x040fe200078e0225 */
[----:B------:R-:W-:-:S02]  /*eed0*/  ISETP.GE.AND P0, PT, R4, R34, PT ;  /* 0x000000220400720c */ /* 0x000fc40003f06270 */
[----:B------:R-:W-:Y:S01]  /*eee0*/  LOP3.LUT R9, R9, 0x38, RZ, 0xc0, !PT ;  /* 0x0000003809097812 */ /* 0x000fe200078ec0ff */
[----:B0-----:R-:W-:Y:S01]  /*eef0*/  @P2 IMAD.HI.U32 R3, R0, R3, RZ ;  /* 0x0000000300032227 */ /* 0x001fe200078e00ff */
[----:B------:R-:W-:Y:S02]  /*ef00*/  ISETP.GT.U32.OR P0, PT, R20, 0x5f, P0 ;  /* 0x0000005f1400780c */ /* 0x000fe40000704470 */
[C---:B------:R-:W-:Y:S01]  /*ef10*/  LOP3.LUT R8, R9.reuse, 0x40, RZ, 0xfc, !PT ;  /* 0x0000004009087812 */ /* 0x040fe200078efcff */
[----:B------:R-:W-:Y:S01]  /*ef20*/  IMAD.MOV.U32 R4, RZ, RZ, R0 ;  /* 0x000000ffff047224 */ /* 0x000fe200078e0000 */
[----:B------:R-:W-:Y:S02]  /*ef30*/  ISETP.GE.AND P1, PT, R9, UR4, PT ;  /* 0x0000000409007c0c */ /* 0x000fe4000bf26270 */
[----:B--2---:R-:W-:Y:S02]  /*ef40*/  @P2 SHF.R.U32.HI R4, RZ, R2, R3 ;  /* 0x00000002ff042219 */ /* 0x004fe40000011603 */
[----:B------:R-:W-:Y:S01]  /*ef50*/  ISETP.GE.AND P2, PT, R8, UR4, PT ;  /* 0x0000000408007c0c */ /* 0x000fe2000bf46270 */
[----:B------:R-:W-:Y:S01]  /*ef60*/  ULDC UR4, c[0x0][0x2f4] ;  /* 0x0000bd0000047ab9 */ /* 0x000fe20000000800 */
[----:B------:R-:W-:-:S02]  /*ef70*/  IADD3 R3, -R4, RZ, RZ ;  /* 0x000000ff04037210 */ /* 0x000fc40007ffe1ff */
[----:B------:R-:W-:-:S03]  /*ef80*/  SEL R29, RZ, 0xffffffff, P2 ;  /* 0xffffffffff1d7807 */ /* 0x000fc60001000000 */
[----:B------:R-:W-:Y:S01]  /*ef90*/  IMAD R0, R5, R3, R0 ;  /* 0x0000000305007224 */ /* 0x000fe200078e0200 */
[----:B------:R-:W-:Y:S01]  /*efa0*/  SEL R5, RZ, 0x1, P1 ;  /* 0x00000001ff057807 */ /* 0x000fe20000800000 */
[----:B------:R-:W0:Y:S01]  /*efb0*/  @!P0 LDC.64 R2, c[0x0][0x428] ;  /* 0x00010a00ff028b82 */ /* 0x000e220000000a00 */
[----:B------:R-:W-:-:S05]  /*efc0*/  IMAD.SHL.U32 R29, R29, 0x2, RZ ;  /* 0x000000021d1d7824 */ /* 0x000fca00078e00ff */
[----:B------:R-:W-:Y:S02]  /*efd0*/  LOP3.LUT R29, R29, 0x2, R5, 0xe2, !PT ;  /* 0x000000021d1d7812 */ /* 0x000fe400078ee205 */
[----:B------:R-:W-:Y:S02]  /*efe0*/  @!P0 SHF.R.S32.HI R5, RZ, 0x1f, R4 ;  /* 0x0000001fff058819 */ /* 0x000fe40000011404 */
[----:B------:R-:W-:Y:S02]  /*eff0*/  ISETP.GE.AND P2, PT, R9, UR4, PT ;  /* 0x0000000409007c0c */ /* 0x000fe4000bf46270 */
[----:B------:R-:W-:Y:S02]  /*f000*/  LOP3.LUT R23, R23, 0xfffffffb, RZ, 0xc0, !PT ;  /* 0xfffffffb17177812 */ /* 0x000fe400078ec0ff */
[----:B------:R-:W-:-:S09]  /*f010*/  LOP3.LUT R7, R9, 0x80, RZ, 0xfc, !PT ;  /* 0x0000008009077812 */ /* 0x000fd200078efcff */
[----:B------:R-:W-:-:S04]  /*f020*/  @P2 LOP3.LUT R23, R23, 0x4, RZ, 0xfc, !PT ;  /* 0x0000000417172812 */ /* 0x000fc800078efcff */
[----:B------:R-:W-:Y:S01]  /*f030*/  LOP3.LUT R23, R23, 0xfffffffd, RZ, 0xc0, !PT ;  /* 0xfffffffd17177812 */ /* 0x000fe200078ec0ff */
[----:B------:R-:W-:Y:S01]  /*f040*/  UMOV UR5, 0xffffffff ;  /* 0xffffffff00057882 */ /* 0x000fe20000000000 */
[----:B------:R-:W-:Y:S02]  /*f050*/  LOP3.LUT R26, R18, 0xffff, RZ, 0xc0, !PT ;  /* 0x0000ffff121a7812 */ /* 0x000fe400078ec0ff */
[----:B----4-:R-:W-:Y:S01]  /*f060*/  SHF.R.S32.HI R6, RZ, 0x1f, R31 ;  /* 0x0000001fff067819 */ /* 0x010fe2000001141f */
[----:B0-----:R-:W-:-:S04]  /*f070*/  @!P0 IMAD.WIDE.U32 R4, R31, R2, R4 ;  /* 0x000000021f048225 */ /* 0x001fc800078e0004 */
[----:B------:R0:W-:Y:S02]  /*f080*/  STL [R1], R6 ;  /* 0x0000000601007387 */ /* 0x0001e40000100800 */
[----:B0-----:R-:W-:-:S04]  /*f090*/  @!P0 IMAD R6, R6, R2, RZ ;  /* 0x0000000206068224 */ /* 0x001fc800078e02ff */
[----:B------:R-:W-:Y:S02]  /*f0a0*/  @!P0 IMAD R6, R31, R3, R6 ;  /* 0x000000031f068224 */ /* 0x000fe400078e0206 */
[----:B------:R-:W0:Y:S02]  /*f0b0*/  @!P0 LDC.64 R2, c[0x0][0x418] ;  /* 0x00010600ff028b82 */ /* 0x000e240000000a00 */
[----:B------:R-:W-:Y:S01]  /*f0c0*/  @!P0 IMAD.IADD R6, R5, 0x1, R6 ;  /* 0x0000000105068824 */ /* 0x000fe200078e0206 */
[----:B0-----:R-:W-:-:S04]  /*f0d0*/  @!P0 LEA R2, P1, R4, R2, 0x2 ;  /* 0x0000000204028211 */ /* 0x001fc800078210ff */
[----:B------:R-:W-:Y:S01]  /*f0e0*/  @!P0 LEA.HI.X R3, R4, R3, R6, 0x2, P1 ;  /* 0x0000000304038211 */ /* 0x000fe200008f1406 */
[----:B------:R-:W-:Y:S01]  /*f0f0*/  IMAD.MOV.U32 R4, RZ, RZ, RZ ;  /* 0x000000ffff047224 */ /* 0x000fe200078e00ff */
[----:B------:R-:W-:-:S05]  /*f100*/  ISETP.GE.AND P1, PT, R8, UR4, PT ;  /* 0x0000000408007c0c */ /* 0x000fca000bf26270 */
[----:B------:R0:W5:Y:S01]  /*f110*/  @!P0 LDG.E R4, desc[UR36][R2.64] ;  /* 0x0000002402048981 */ /* 0x000162000c1e1900 */
[----:B------:R-:W-:-:S07]  /*f120*/  ISETP.GE.AND P0, PT, R7, UR4, PT ;  /* 0x0000000407007c0c */ /* 0x000fce000bf06270 */
[----:B------:R-:W-:Y:S01]  /*f130*/  @P1 LOP3.LUT R23, R23, 0x2, RZ, 0xfc, !PT ;  /* 0x0000000217171812 */ /* 0x000fe200078efcff */
[----:B0-----:R-:W-:-:S03]  /*f140*/  IMAD.U32 R2, RZ, RZ, UR38 ;  /* 0x00000026ff027e24 */ /* 0x001fc6000f8e00ff */
[----:B------:R-:W-:-:S04]  /*f150*/  LOP3.LUT R23, R23, 0xfffffffe, RZ, 0xc0, !PT ;  /* 0xfffffffe17177812 */ /* 0x000fc800078ec0ff */
[----:B------:R-:W-:Y:S01]  /*f160*/  @P0 LOP3.LUT R23, R23, 0x1, RZ, 0xfc, !PT ;  /* 0x0000000117170812 */ /* 0x000fe200078efcff */
[----:B------:R-:W-:Y:S06]  /*f170*/  BRA.DIV UR5, `(.L_x_2460) ;  /* 0x0000004205e47947 */ /* 0x000fec000b800000 */
.L_x_2528:
        /* <DEDUP_REMOVED lines=8> */
.L_x_2461:
[----:B------:R-:W-:Y:S01]  /*f200*/  SHF.R.S32.HI R5, RZ, 0x1f, R0 ;  /* 0x0000001fff057819 */ /* 0x000fe20000011400 */
[----:B------:R-:W-:Y:S01]  /*f210*/  ULDC.64 UR4, c[0x0][0x328] ;  /* 0x0000ca0000047ab9 */ /* 0x000fe20000000a00 */
[----:B------:R-:W-:Y:S01]  /*f220*/  ULDC.64 UR6, c[0x0][0x318] ;  /* 0x0000c60000067ab9 */ /* 0x000fe20000000a00 */
[----:B------:R-:W-:Y:S01]  /*f230*/  IMAD.WIDE.U32 R2, R0, UR4, RZ ;  /* 0x0000000400027c25 */ /* 0x000fe2000f8e00ff */
        /* <DEDUP_REMOVED lines=19> */
.L_x_2529:
[----:B------:R-:W-:Y:S05]  /*f370*/  BSYNC B0 ;  /* 0x0000000000007941 */ /* 0x000fea0003800000 */
.L_x_2462:
        /* <DEDUP_REMOVED lines=11> */
[----:B------:R-:W-:Y:S01]  /*f430*/  IADD3 R3, R3, R5, RZ ;  /* 0x0000000503037210 */ /* 0x000fe20007ffe0ff */
[----:B------:R-:W-:Y:S02]  /*f440*/  IMAD R5, R27, 0x4800, R32 ;  /* 0x000048001b057824 */ /* 0x000fe400078e0220 */
        /* <DEDUP_REMOVED lines=8> */
[----:B-1----:R-:W-:Y:S02]  /*f4d0*/  LOP3.LUT R8, R8, 0x7f, RZ, 0xc0, !PT ;  /* 0x0000007f08087812 */ /* 0x002fe400078ec0ff */
[C---:B------:R-:W-:Y:S02]  /*f4e0*/  LEA R4, P0, R2.reuse, UR6, 0x1 ;  /* 0x0000000602047c11 */ /* 0x040fe4000f8008ff */
[----:B------:R-:W-:Y:S02]  /*f4f0*/  SHF.R.U32.HI R9, RZ, 0x3, R8 ;  /* 0x00000003ff097819 */ /* 0x000fe40000011608 */
[----:B------:R-:W0:Y:S01]  /*f500*/  S2R R8, SR_TID.X ;  /* 0x0000000000087919 */ /* 0x000e220000002100 */
[----:B------:R-:W-:Y:S02]  /*f510*/  LEA.HI.X R0, R2, UR7, R0, 0x1, P0 ;  /* 0x0000000702007c11 */ /* 0x000fe400080f0c00 */
[----:B------:R-:W-:-:S05]  /*f520*/  IMAD.IADD R6, R6, 0x1, -R9 ;  /* 0x0000000106067824 */ /* 0x000fca00078e0a09 */
        /* <DEDUP_REMOVED lines=66> */
.L_x_2543:
        /* <DEDUP_REMOVED lines=12> */
.L_x_2465:
        /* <DEDUP_REMOVED lines=10> */
.L_x_2466:
        /* <DEDUP_REMOVED lines=24> */
[----:B------:R-:W-:Y:S01]  /*fc30*/  MOV R8, 0x70 ;  /* 0x0000007000087802 */ /* 0x000fe20000000f00 */
[----:B------:R-:W0:Y:S01]  /*fc40*/  LDC.64 R2, c[0x4][R2] ;  /* 0x0100000002027b82 */ /* 0x000e220000000a00 */
[----:B------:R-:W-:Y:S02]  /*fc50*/  IMAD.U32 R5, RZ, RZ, UR7 ;  /* 0x00000007ff057e24 */ /* 0x000fe4000f8e00ff */
[----:B------:R-:W-:Y:S02]  /*fc60*/  IMAD.U32 R6, RZ, RZ, UR8 ;  /* 0x00000008ff067e24 */ /* 0x000fe4000f8e00ff */
[----:B--2---:R-:W-:-:S02]  /*fc70*/  IMAD.U32 R7, RZ, RZ, UR9 ;  /* 0x00000009ff077e24 */ /* 0x004fc4000f8e00ff */
[----:B------:R-:W-:Y:S02]  /*fc80*/  IMAD.U32 R10, RZ, RZ, UR4 ;  /* 0x00000004ff0a7e24 */ /* 0x000fe4000f8e00ff */
[----:B------:R-:W-:Y:S02]  /*fc90*/  IMAD.U32 R11, RZ, RZ, UR5 ;  /* 0x00000005ff0b7e24 */ /* 0x000fe4000f8e00ff */
[----:B------:R-:W-:Y:S02]  /*fca0*/  IMAD.MOV.U32 R12, RZ, RZ, 0x1 ;  /* 0x00000001ff0c7424 */ /* 0x000fe400078e00ff */
[----:B------:R-:W-:-:S07]  /*fcb0*/  IMAD.MOV.U32 R13, RZ, RZ, RZ ;  /* 0x000000ffff0d7224 */ /* 0x000fce00078e00ff */
[----:B------:R-:W-:-:S07]  /*fcc0*/  LEPC R20, `(.L_x_2468) ;  /* 0x000000001014794e */ /* 0x000fce0000000000 */
[----:B0-----:R-:W-:Y:S05]  /*fcd0*/  CALL.ABS.NOINC R2 ;  /* 0x0000000002007343 */ /* 0x001fea0003c00000 */
.L_x_2468:
[----:B------:R-:W-:Y:S05]  /*fce0*/  BSYNC B6 ;  /* 0x0000000000067941 */ /* 0x000fea0003800000 */
.L_x_2467:
[----:B------:R-:W3:Y:S01]  /*fcf0*/  LDL.LU R2, [R1+0x18] ;  /* 0x0000180001027983 */ /* 0x000ee20000300800 */
[----:B------:R-:W-:Y:S01]  /*fd00*/  ULDC.64 UR6, c[0x0][0x2e0] ;  /* 0x0000b80000067ab9 */ /* 0x000fe20000000a00 */
[----:B------:R-:W-:Y:S01]  /*fd10*/  IMAD.MOV.U32 R3, RZ, RZ, R35 ;  /* 0x000000ffff037224 */ /* 0x000fe200078e0023 */
[----:B------:R-:W-:Y:S01]  /*fd20*/  ULDC.64 UR4, c[0x0][0x2d8] ;  /* 0x0000b60000047ab9 */ /* 0x000fe20000000a00 */
[----:B------:R-:W4:Y:S04]  /*fd30*/  LDL.LU.64 R20, [R1+0x8] ;  /* 0x0000080001147983 */ /* 0x000f280000300a00 */
[----:B------:R0:W5:Y:S01]  /*fd40*/  LDL R10, [R1+0x4] ;  /* 0x00000400010a7983 */ /* 0x0001620000100800 */
[----:B------:R-:W1:Y:S02]  /*fd50*/  S2R R11, SR_TID.X ;  /* 0x00000000000b7919 */ /* 0x000e640000002100 */
[----:B-1----:R-:W-:-:S05]  /*fd60*/  IMAD.SHL.U32 R8, R11, 0x8, RZ ;  /* 0x000000080b087824 */ /* 0x002fca00078e00ff */
[----:B------:R-:W-:Y:S01]  /*fd70*/  LOP3.LUT R8, R8, 0x38, RZ, 0xc0, !PT ;  /* 0x0000003808087812 */ /* 0x000fe200078ec0ff */
[----:B---3--:R-:W-:Y:S02]  /*fd80*/  IMAD.MOV.U32 R0, RZ, RZ, R2 ;  /* 0x000000ffff007224 */ /* 0x008fe400078e0002 */
[----:B----4-:R-:W-:Y:S01]  /*fd90*/  IMAD.MOV.U32 R2, RZ, RZ, R20 ;  /* 0x000000ffff027224 */ /* 0x010fe200078e0014 */
[----:B------:R-:W1:Y:S01]  /*fda0*/  S2R R21, SR_TID.X ;  /* 0x0000000000157919 */ /* 0x000e620000002100 */
[----:B------:R-:W3:Y:S01]  /*fdb0*/  LDC R20, c[0x0][0x448] ;  /* 0x00011200ff147b82 */ /* 0x000ee20000000800 */
[----:B------:R-:W-:Y:S02]  /*fdc0*/  IMAD R4, R0, UR6, RZ ;  /* 0x0000000600047c24 */ /* 0x000fe4000f8e02ff */
[----:B------:R-:W-:-:S04]  /*fdd0*/  IMAD.WIDE.U32 R2, R26, UR4, R2 ;  /* 0x000000041a027c25 */ /* 0x000fc8000f8e0002 */
[----:B------:R-:W-:Y:S01]  /*fde0*/  IMAD R3, R26, UR5, R3 ;  /* 0x000000051a037c24 */ /* 0x000fe2000f8e0203 */
[----:B------:R-:W-:Y:S01]  /*fdf0*/  ULDC.64 UR4, c[0x0][0x2d0] ;  /* 0x0000b40000047ab9 */ /* 0x000fe20000000a00 */
[C---:B------:R-:W-:Y:S02]  /*fe00*/  IMAD R4, R30.reuse, UR7, R4 ;  /* 0x000000071e047c24 */ /* 0x040fe4000f8e0204 */
[----:B------:R-:W-:Y:S01]  /*fe10*/  IMAD.WIDE.U32 R2, R30, UR6, R2 ;  /* 0x000000061e027c25 */ /* 0x000fe2000f8e0002 */
[----:B---3--:R-:W-:Y:S02]  /*fe20*/  ISETP.NE.AND P6, PT, R20, 0x1, PT ;  /* 0x000000011400780c */ /* 0x008fe40003fc5270 */
[----:B------:R-:W3:Y:S01]  /*fe30*/  S2R R20, SR_TID.X ;  /* 0x0000000000147919 */ /* 0x000ee20000002100 */
[----:B-1----:R-:W-:-:S04]  /*fe40*/  LOP3.LUT R21, R21, 0x7f, RZ, 0xc0, !PT ;  /* 0x0000007f15157812 */ /* 0x002fc800078ec0ff */
[----:B------:R-:W-:-:S06]  /*fe50*/  SHF.R.U32.HI R21, RZ, 0x3, R21 ;  /* 0x00000003ff157819 */ /* 0x000fcc0000011615 */
[----:B--2---:R-:W1:Y:S08]  /*fe60*/  @P6 LDC R7, c[0x0][0x44c] ;  /* 0x00011300ff076b82 */ /* 0x004e700000000800 */
[----:B------:R-:W2:Y:S01]  /*fe70*/  @P6 LDC R6, c[0x0][0x450] ;  /* 0x00011400ff066b82 */ /* 0x000ea20000000800 */
[----:B---3--:R-:W-:-:S05]  /*fe80*/  IMAD.SHL.U32 R20, R20, 0x10, RZ ;  /* 0x0000001014147824 */ /* 0x008fca00078e00ff */
[----:B------:R-:W-:-:S05]  /*fe90*/  LOP3.LUT R20, R21, 0x70, R20, 0xf8, !PT ;  /* 0x0000007015147812 */ /* 0x000fca00078ef814 */
[----:B------:R-:W-:-:S04]  /*fea0*/  IMAD R5, R17, 0x80, R20 ;  /* 0x0000008011057824 */ /* 0x000fc800078e0214 */
[----:B-1----:R-:W-:Y:S01]  /*feb0*/  @P6 IMAD.HI.U32 R7, R5, R7, RZ ;  /* 0x0000000705076227 */ /* 0x002fe200078e00ff */
[----:B------:R-:W-:-:S04]  /*fec0*/  MOV R0, R5 ;  /* 0x0000000500007202 */ /* 0x000fc80000000f00 */
[----:B--2---:R-:W-:Y:S02]  /*fed0*/  @P6 SHF.R.U32.HI R0, RZ, R6, R7 ;  /* 0x00000006ff006219 */ /* 0x004fe40000011607 */
[----:B------:R-:W1:Y:S01]  /*fee0*/  LDC R6, c[0x0][0x448] ;  /* 0x00011200ff067b82 */ /* 0x000e620000000800 */
[----:B------:R-:W-:Y:S02]  /*fef0*/  IMAD.IADD R3, R3, 0x1, R4 ;  /* 0x0000000103037824 */ /* 0x000fe400078e0204 */
[----:B------:R-:W-:Y:S02]  /*ff00*/  IMAD.MOV R4, RZ, RZ, -R0 ;  /* 0x000000ffff047224 */ /* 0x000fe400078e0a00 */
[----:B------:R-:W-:-:S04]  /*ff10*/  IMAD.WIDE.U32 R2, R0, UR4, R2 ;  /* 0x0000000400027c25 */ /* 0x000fc8000f8e0002 */
[----:B-1----:R-:W-:Y:S01]  /*ff20*/  IMAD R4, R6, R4, R5 ;  /* 0x0000000406047224 */ /* 0x002fe200078e0205 */
[----:B------:R-:W-:-:S05]  /*ff30*/  SHF.R.S32.HI R5, RZ, 0x1f, R0 ;  /* 0x0000001fff057819 */ /* 0x000fca0000011400 */
[----:B------:R-:W-:-:S04]  /*ff40*/  IMAD R5, R5, UR4, RZ ;  /* 0x0000000405057c24 */ /* 0x000fc8000f8e02ff */
[----:B------:R-:W-:Y:S01]  /*ff50*/  IMAD R5, R0, UR5, R5 ;  /* 0x0000000500057c24 */ /* 0x000fe2000f8e0205 */
[----:B------:R-:W-:Y:S01]  /*ff60*/  SHF.R.S32.HI R0, RZ, 0x1f, R4 ;  /* 0x0000001fff007819 */ /* 0x000fe20000011404 */
[----:B------:R-:W-:Y:S02]  /*ff70*/  ULDC.64 UR4, c[0x0][0x2c8] ;  /* 0x0000b20000047ab9 */ /* 0x000fe40000000a00 */
[----:B------:R-:W-:Y:S02]  /*ff80*/  IMAD.IADD R3, R3, 0x1, R5 ;  /* 0x0000000103037824 */ /* 0x000fe400078e0205 */
[----:B------:R-:W-:Y:S02]  /*ff90*/  IMAD R5, R0, UR4, RZ ;  /* 0x0000000400057c24 */ /* 0x000fe4000f8e02ff */
[----:B------:R-:W-:Y:S02]  /*ffa0*/  IMAD.SHL.U32 R21, R11, 0x8, RZ ;  /* 0x000000080b157824 */ /* 0x000fe400078e00ff */
[----:B------:R-:W-:-:S02]  /*ffb0*/  IMAD R0, R4, UR5, R5 ;  /* 0x0000000504007c24 */ /* 0x000fc4000f8e0205 */
[----:B------:R-:W-:Y:S01]  /*ffc0*/  IMAD.WIDE.U32 R2, R4, UR4, R2 ;  /* 0x0000000404027c25 */ /* 0x000fe2000f8e0002 */
        /* <DEDUP_REMOVED lines=14> */
[----:B0-----:R-:W-:Y:S10]  /*100b0*/  BRA.DIV UR5, `(.L_x_2469) ;  /* 0x0000003e05807947 */ /* 0x001ff4000b800000 */
[----:B------:R-:W0:Y:S01]  /*100c0*/  SHFL.IDX PT, R14, R0, RZ, 0x181f ;  /* 0x00181fff000e7589 */ /* 0x000e2200000e0000 */
[----:B-----5:R-:W-:Y:S02]  /*100d0*/  IMAD R5, R10, R6, RZ ;  /* 0x000000060a057224 */ /* 0x020fe400078e02ff */
[----:B------:R-:W-:Y:S01]  /*100e0*/  IMAD R17, R17, 0x80, R9 ;  /* 0x0000008011117824 */ /* 0x000fe200078e0209 */
[----:B------:R-:W1:Y:S03]  /*100f0*/  SHFL.IDX PT, R2, R4, RZ, 0x181f ;  /* 0x00181fff04027589 */ /* 0x000e6600000e0000 */
[C---:B------:R-:W-:Y:S01]  /*10100*/  VIADD R6, R17.reuse, 0x10 ;  /* 0x0000001011067836 */ /* 0x040fe20000000000 */
[----:B------:R-:W-:-:S13]  /*10110*/  ISETP.GE.AND P1, PT, R17, R5, PT ;  /* 0x000000051100720c */ /* 0x000fda0003f26270 */
[----:B0-----:R-:W-:-:S04]  /*10120*/  @!P1 LEA R14, P4, R8, R14, 0x1 ;  /* 0x0000000e080e9211 */ /* 0x001fc800078808ff */
[----:B-1----:R-:W-:Y:S01]  /*10130*/  @!P1 IADD3.X R3, RZ, R2, RZ, P4, !PT ;  /* 0x00000002ff039210 */ /* 0x002fe200027fe4ff */
[----:B------:R-:W-:Y:S02]  /*10140*/  @!P1 IMAD.MOV.U32 R2, RZ, RZ, R14 ;  /* 0x000000ffff029224 */ /* 0x000fe400078e000e */
[----:B------:R-:W0:Y:S04]  /*10150*/  SHFL.IDX PT, R14, R0, 0x1, 0x181f ;  /* 0x00381f00000e7f89 */ /* 0x000e2800000e0000 */
[----:B------:R-:W-:Y:S04]  /*10160*/  @!P1 LDGSTS.E.BYPASS.LTC128B.128 [R33+0xc400], desc[UR36][R2.64], !P3 ;  /* 0x0c40000002219fae */ /* 0x000fe8000d901d64 */
[----:B------:R-:W-:Y:S04]  /*10170*/  @!P1 LDGSTS.E.BYPASS.LTC128B.128 [R33+0x10400], desc[UR36][R2.64+0x80], !P2 ;  /* 0x1040008002219fae */ /* 0x000fe8000d101d64 */
[----:B------:R1:W-:Y:S01]  /*10180*/  @!P1 LDGSTS.E.BYPASS.LTC128B.128 [R33+0x14400], desc[UR36][R2.64+0x100], !P0 ;  /* 0x1440010002219fae */ /* 0x0003e2000c101d64 */
[----:B------:R-:W-:Y:S01]  /*10190*/  ISETP.GE.AND P1, PT, R6, R5, PT ;  /* 0x000000050600720c */ /* 0x000fe20003f26270 */
[----:B------:R-:W-:-:S02]  /*101a0*/  VIADD R6, R17, 0x20 ;  /* 0x0000002011067836 */ /* 0x000fc40000000000 */
[----:B-1----:R-:W1:Y:S10]  /*101b0*/  SHFL.IDX PT, R2, R4, 0x1, 0x181f ;  /* 0x00381f0004027f89 */ /* 0x002e7400000e0000 */
[----:B0-----:R-:W-:-:S05]  /*101c0*/  @!P1 LEA R14, P4, R8, R14, 0x1 ;  /* 0x0000000e080e9211 */ /* 0x001fca00078808ff */
[----:B-1----:R-:W-:Y:S02]  /*101d0*/  @!P1 IMAD.X R7, RZ, RZ, R2, P4 ;  /* 0x000000ffff079224 */ /* 0x002fe400020e0602 */
[----:B------:R-:W-:Y:S02]  /*101e0*/  @!P1 IMAD.MOV.U32 R2, RZ, RZ, R14 ;  /* 0x000000ffff029224 */ /* 0x000fe400078e000e */
[----:B------:R-:W-:Y:S01]  /*101f0*/  @!P1 IMAD.MOV.U32 R3, RZ, RZ, R7 ;  /* 0x000000ffff039224 */ /* 0x000fe200078e0007 */
        /* <DEDUP_REMOVED lines=8> */
[----:B-1----:R-:W-:Y:S01]  /*10280*/  @!P1 IMAD.X R7, RZ, RZ, R2, P4 ;  /* 0x000000ffff079224 */ /* 0x002fe200020e0602 */
[----:B------:R-:W-:Y:S02]  /*10290*/  @!P1 MOV R2, R14 ;  /* 0x0000000e00029202 */ /* 0x000fe40000000f00 */
[----:B------:R-:W0:Y:S01]  /*102a0*/  SHFL.IDX PT, R14, R0, 0x3, 0x181f ;  /* 0x00781f00000e7f89 */ /* 0x000e2200000e0000 */
[----:B------:R-:W-:-:S05]  /*102b0*/  @!P1 IMAD.MOV.U32 R3, RZ, RZ, R7 ;  /* 0x000000ffff039224 */ /* 0x000fca00078e0007 */
        /* <DEDUP_REMOVED lines=36> */
[----:B------:R-:W-:-:S03]  /*10500*/  ISETP.GE.AND P1, PT, R6, R5, PT ;  /* 0x000000050600720c */ /* 0x000fc60003f26270 */
[----:B-1----:R-:W1:Y:S10]  /*10510*/  SHFL.IDX PT, R2, R4, 0x6, 0x181f ;  /* 0x00d81f0004027f89 */ /* 0x002e7400000e0000 */
[----:B0-----:R-:W-:Y:S01]  /*10520*/  @!P1 LEA R14, P4, R8, R14, 0x1 ;  /* 0x0000000e080e9211 */ /* 0x001fe200078808ff */
[----:B------:R-:W0:Y:S04]  /*10530*/  SHFL.IDX PT, R4, R4, 0x7, 0x181f ;  /* 0x00f81f0004047f89 */ /* 0x000e2800000e0000 */
[----:B-1----:R-:W-:Y:S01]  /*10540*/  @!P1 IMAD.X R7, RZ, RZ, R2, P4 ;  /* 0x000000ffff079224 */ /* 0x002fe200020e0602 */
[----:B------:R-:W-:-:S02]  /*10550*/  @!P1 MOV R2, R14 ;  /* 0x0000000e00029202 */ /* 0x000fc40000000f00 */
[----:B------:R1:W2:Y:S01]  /*10560*/  SHFL.IDX PT, R14, R0, 0x7, 0x181f ;  /* 0x00f81f00000e7f89 */ /* 0x0002a200000e0000 */
[----:B------:R-:W-:-:S05]  /*10570*/  @!P1 IMAD.MOV.U32 R3, RZ, RZ, R7 ;  /* 0x000000ffff039224 */ /* 0x000fca00078e0007 */
[----:B------:R1:W-:Y:S04]  /*10580*/  @!P1 LDGSTS.E.BYPASS.LTC128B.128 [R33+0xf400], desc[UR36][R2.64], !P3 ;  /* 0x0f40000002219fae */ /* 0x0003e8000d901d64 */
[----:B------:R1:W-:Y:S04]  /*10590*/  @!P1 LDGSTS.E.BYPASS.LTC128B.128 [R33+0x13400], desc[UR36][R2.64+0x80], !P2 ;  /* 0x1340008002219fae */ /* 0x0003e8000d101d64 */
[----:B0-----:R1:W-:Y:S02]  /*105a0*/  @!P1 LDGSTS.E.BYPASS.LTC128B.128 [R33+0x17400], desc[UR36][R2.64+0x100], !P0 ;  /* 0x1740010002219fae */ /* 0x0013e4000c101d64 */
.L_x_2560:
[----:B-1----:R-:W-:Y:S01]  /*105b0*/  VIADD R0, R17, 0x70 ;  /* 0x0000007011007836 */ /* 0x002fe20000000000 */
[----:B------:R-:W-:Y:S04]  /*105c0*/  BSSY B0, `(.L_x_2470) ;  /* 0x000000b000007945 */ /* 0x000fe80003800000 */
        /* <DEDUP_REMOVED lines=10> */
.L_x_2471:
[----:B------:R-:W-:Y:S05]  /*10670*/  BSYNC B0 ;  /* 0x0000000000007941 */ /* 0x000fea0003800000 */
.L_x_2470:
[----:B------:R-:W-:Y:S01]  /*10680*/  NOP ;  /* 0x0000000000007918 */ /* 0x000fe20000000000 */
[----:B------:R-:W-:-:S13]  /*10690*/  PLOP3.LUT P0, PT, PT, PT, PT, 0x80, 0x0 ;  /* 0x000000000000781c */ /* 0x000fda0003f0f070 */
.L_x_2472:
        /* <DEDUP_REMOVED lines=20> */
.L_x_2561:
[----:B------:R-:W-:Y:S05]  /*107e0*/  BSYNC B0 ;  /* 0x0000000000007941 */ /* 0x000fea0003800000 */
.L_x_2473:
[----:B------:R-:W-:Y:S01]  /*107f0*/  ISETP.GE.AND P0, PT, R0, R36, PT ;  /* 0x000000240000720c */ /* 0x000fe20003f06270 */
[----:B------:R-:W-:-:S12]  /*10800*/  BSSY B0, `(.L_x_2475) ;  /* 0x00000f6000007945 */ /* 0x000fd80003800000 */
[----:B------:R-:W-:Y:S05]  /*10810*/  @!P0 BRA `(.L_x_2476) ;  /* 0x0000000c00d08947 */ /* 0x000fea0003800000 */
[----:B------:R-:W-:Y:S01]  /*10820*/  IMAD.MOV.U32 R10, RZ, RZ, R27 ;  /* 0x000000ffff0a7224 */ /* 0x000fe200078e001b */
[----:B------:R-:W-:Y:S01]  /*10830*/  MOV R17, R28 ;  /* 0x0000001c00117202 */ /* 0x000fe20000000f00 */
[----:B------:R-:W-:-:S07]  /*10840*/  IMAD.MOV.U32 R30, RZ, RZ, R25 ;  /* 0x000000ffff1e7224 */ /* 0x000fce00078e0019 */
.L_x_2489:
        /* <DEDUP_REMOVED lines=42> */
.L_x_2477:
[----:B------:R-:W-:Y:S01]  /*10af0*/  IMAD R6, R27, 0x8, R22 ;  /* 0x000000081b067824 */ /* 0x000fe200078e0216 */
[----:B------:R-:W-:Y:S01]  /*10b00*/  SHF.L.U32 R3, R28, 0x1f, RZ ;  /* 0x0000001f1c037819 */ /* 0x000fe200000006ff */
[----:B------:R-:W-:Y:S03]  /*10b10*/  BSSY B1, `(.L_x_2478) ;  /* 0x0000003000017945 */ /* 0x000fe60003800000 */
[----:B------:R-:W0:Y:S02]  /*10b20*/  SYNCS.PHASECHK.TRANS64.TRYWAIT P0, [R6+URZ+0x2a840], R3 ;  /* 0x02a84003060075a7 */ /* 0x000e24000800017f */
[----:B0-----:R-:W-:Y:S05]  /*10b30*/  @!P0 BRA `(.L_x_2479) ;  /* 0x0000003c00908947 */ /* 0x001fea0003800000 */
.L_x_2562:
[----:B------:R-:W-:Y:S05]  /*10b40*/  BSYNC B1 ;  /* 0x0000000000017941 */ /* 0x000fea0003800000 */
.L_x_2478:
        /* <DEDUP_REMOVED lines=30> */
[----:B------:R-:W-:-:S05]  /*10d30*/  LOP3.LUT R11, R11, 0x38, RZ, 0xc0, !PT ;  /* 0x000000380b0b7812 */ /* 0x000fca00078ec0ff */
[----:B------:R-:W-:-:S05]  /*10d40*/  IMAD.SHL.U32 R0, R11, 0x2, RZ ;  /* 0x000000020b007824 */ /* 0x000fca00078e00ff */
[----:B-1----:R-:W-:-:S04]  /*10d50*/  IADD3 R2, P0, R2, R0, RZ ;  /* 0x0000000002027210 */ /* 0x002fc80007f1e0ff */
[----:B0-----:R-:W-:-:S05]  /*10d60*/  IADD3.X R3, RZ, R3, RZ, P0, !PT ;  /* 0x00000003ff037210 */ /* 0x001fca00007fe4ff */
        /* <DEDUP_REMOVED lines=32> */
.L_x_2576:
        /* <DEDUP_REMOVED lines=10> */
.L_x_2481:
        /* <DEDUP_REMOVED lines=10> */
.L_x_2482:
[----:B------:R3:W-:Y:S01]  /*110b0*/  SYNCS.ARRIVE.TRANS64.A1T0 RZ, [R6+URZ+0x2a830], RZ ;  /* 0x02a830ff06ff79a7 */ /* 0x0007e2000810003f */
[----:B------:R-:W-:Y:S05]  /*110c0*/  @!P2 BRA `(.L_x_2483) ;  /* 0x000000000004a947 */ /* 0x000fea0003800000 */
[----:B------:R-:W-:Y:S01]  /*110d0*/  BPT.TRAP 0x1 ;  /* 0x000000040000795c */ /* 0x000fe20000300000 */
.L_x_2483:
[----:B-1----:R-:W-:Y:S01]  /*110e0*/  SHF.L.U32 R2, R17, 0x1f, RZ ;  /* 0x0000001f11027819 */ /* 0x002fe200000006ff */
[----:B------:R-:W-:Y:S01]  /*110f0*/  IMAD R4, R10, 0x8, R22 ;  /* 0x000000080a047824 */ /* 0x000fe200078e0216 */
[----:B------:R-:W-:Y:S03]  /*11100*/  BSSY B1, `(.L_x_2484) ;  /* 0x0000003000017945 */ /* 0x000fe60003800000 */
[----:B------:R-:W1:Y:S02]  /*11110*/  SYNCS.PHASECHK.TRANS64.TRYWAIT P0, [R4+URZ+0x2a860], R2 ;  /* 0x02a86002040075a7 */ /* 0x000e64000800017f */
[----:B-1----:R-:W-:Y:S05]  /*11120*/  @!P0 BRA `(.L_x_2485) ;  /* 0x0000004000048947 */ /* 0x002fea0003800000 */
.L_x_2577:
[----:B------:R-:W-:Y:S05]  /*11130*/  BSYNC B1 ;  /* 0x0000000000017941 */ /* 0x000fea0003800000 */
.L_x_2484:
[----:B------:R-:W4:Y:S01]  /*11140*/  S2R R3, SR_TID.X ;  /* 0x0000000000037919 */ /* 0x000f220000002100 */
[----:B---3--:R-:W-:Y:S01]  /*11150*/  IMAD R6, R30, -0x60, R34 ;  /* 0xffffffa01e067824 */ /* 0x008fe200078e0222 */
[----:B------:R-:W-:Y:S01]  /*11160*/  UMOV UR4, 0xffffffff ;  /* 0xffffffff00047882 */ /* 0x000fe20000000000 */
[----:B0-----:R-:W-:Y:S01]  /*11170*/  IMAD R5, R10, 0x3000, R32 ;  /* 0x000030000a057824 */ /* 0x001fe200078e0220 */
[----:B------:R-:W-:Y:S02]  /*11180*/  LOP3.LUT P0, RZ, R29, 0x2, RZ, 0xc0, !PT ;  /* 0x000000021dff7812 */ /* 0x000fe4000780c0ff */
[----:B----4-:R-:W-:-:S04]  /*11190*/  LOP3.LUT R3, R3, 0x7f, RZ, 0xc0, !PT ;  /* 0x0000007f03037812 */ /* 0x010fc800078ec0ff */
[----:B------:R-:W-:-:S04]  /*111a0*/  SHF.R.U32.HI R3, RZ, 0x3, R3 ;  /* 0x00000003ff037819 */ /* 0x000fc80000011603 */
[----:B------:R-:W-:Y:S01]  /*111b0*/  IADD3 R6, -R3, R6, RZ ;  /* 0x0000000603067210 */ /* 0x000fe20007ffe1ff */
        /* <DEDUP_REMOVED lines=45> */
.L_x_2591:
        /* <DEDUP_REMOVED lines=16> */
[----:B------:R-:W-:Y:S01]  /*11590*/  IMAD R21, R21, UR4, RZ ;  /* 0x0000000415157c24 */ /* 0x000fe2000f8e02ff */
[----:B------:R-:W-:-:S03]  /*115a0*/  IADD3 R3, R3, R9, RZ ;  /* 0x0000000903037210 */ /* 0x000fc60007ffe0ff */
[C---:B------:R-:W-:Y:S02]  /*115b0*/  IMAD R21, R8.reuse, UR5, R21 ;  /* 0x0000000508157c24 */ /* 0x040fe4000f8e0215 */
[----:B------:R-:W-:-:S04]  /*115c0*/  IMAD.WIDE.U32 R2, R8, UR4, R2 ;  /* 0x0000000408027c25 */ /* 0x000fc8000f8e0002 */
[----:B------:R-:W-:-:S07]  /*115d0*/  IMAD.IADD R21, R3, 0x1, R21 ;  /* 0x0000000103157824 */ /* 0x000fce00078e0215 */
.L_x_2487:
        /* <DEDUP_REMOVED lines=10> */
.L_x_2488:
        /* <DEDUP_REMOVED lines=14> */
.L_x_2476:
[----:B------:R-:W-:Y:S05]  /*11760*/  BSYNC B0 ;  /* 0x0000000000007941 */ /* 0x000fea0003800000 */
.L_x_2475:
        /* <DEDUP_REMOVED lines=17> */
.L_x_2491:
[----:B------:R-:W-:Y:S05]  /*11880*/  BSYNC B0 ;  /* 0x0000000000007941 */ /* 0x000fea0003800000 */
.L_x_2490:
[----:B------:R-:W-:-:S13]  /*11890*/  LOP3.LUT P0, RZ, R23, 0x10, RZ, 0xc0, !PT ;  /* 0x0000001017ff7812 */ /* 0x000fda000780c0ff */
[----:B------:R-:W-:Y:S05]  /*118a0*/  @!P0 BRA `(.L_x_2492) ;  /* 0x0000000000048947 */ /* 0x000fea0003800000 */
[----:B------:R-:W-:Y:S01]  /*118b0*/  BPT.TRAP 0x1 ;  /* 0x000000040000795c */ /* 0x000fe20000300000 */
.L_x_2492:
[----:B------:R-:W-:Y:S01]  /*118c0*/  IMAD R0, R27, 0x8, R22 ;  /* 0x000000081b007824 */ /* 0x000fe200078e0216 */
[----:B0-----:R-:W-:Y:S01]  /*118d0*/  SHF.L.U32 R3, R28, 0x1f, RZ ;  /* 0x0000001f1c037819 */ /* 0x001fe200000006ff */
[----:B------:R-:W-:Y:S01]  /*118e0*/  BSSY B0, `(.L_x_2493) ;  /* 0x0000004000007945 */ /* 0x000fe20003800000 */
[----:B------:R-:W-:Y:S02]  /*118f0*/  IMAD R6, R25, -0x60, R34 ;  /* 0xffffffa019067824 */ /* 0x000fe400078e0222 */
[----:B------:R-:W0:Y:S02]  /*11900*/  SYNCS.PHASECHK.TRANS64.TRYWAIT P0, [R0+URZ+0x2a860], R3 ;  /* 0x02a86003000075a7 */ /* 0x000e24000800017f */
[----:B0-----:R-:W-:Y:S05]  /*11910*/  @!P0 BRA `(.L_x_2494) ;  /* 0x0000004000088947 */ /* 0x001fea0003800000 */
.L_x_2592:
[----:B------:R-:W-:Y:S05]  /*11920*/  BSYNC B0 ;  /* 0x0000000000007941 */ /* 0x000fea0003800000 */
.L_x_2493:
[----:B------:R-:W1:Y:S01]  /*11930*/  S2R R2, SR_TID.X ;  /* 0x0000000000027919 */ /* 0x000e620000002100 */
[----:B------:R-:W-:Y:S01]  /*11940*/  UMOV UR4, 0xffffffff ;  /* 0xffffffff00047882 */ /* 0x000fe20000000000 */
[----:B------:R-:W-:Y:S01]  /*11950*/  IMAD R7, R27, 0x3000, R32 ;  /* 0x000030001b077824 */ /* 0x000fe200078e0220 */
[----:B-1----:R-:W-:-:S04]  /*11960*/  LOP3.LUT R2, R2, 0x7f, RZ, 0xc0, !PT ;  /* 0x0000007f02027812 */ /* 0x002fc800078ec0ff */
[----:B------:R-:W-:-:S04]  /*11970*/  SHF.R.U32.HI R2, RZ, 0x3, R2 ;  /* 0x00000003ff027819 */ /* 0x000fc80000011602 */
[----:B------:R-:W-:Y:S01]  /*11980*/  IADD3 R6, -R2, R6, RZ ;  /* 0x0000000602067210 */ /* 0x000fe20007ffe1ff */
        /* <DEDUP_REMOVED lines=47> */
[----:B--2---:R-:W-:-:S04]  /*11c80*/  IADD3 R2, P4, R10, R5, RZ ;  /* 0x000000050a027210 */ /* 0x004fc80007f9e0ff */
[----:B---3--:R-:W-:-:S05]  /*11c90*/  IADD3.X R3, RZ, R7, RZ, P4, !PT ;  /* 0x00000007ff037210 */ /* 0x008fca00027fe4ff */
[----:B------:R1:W-:Y:S04]  /*11ca0*/  LDGSTS.E.BYPASS.LTC128B.128 [R4+0x2400], desc[UR36][R2.64], !P2 ;  /* 0x0240000002047fae */ /* 0x0003e8000d101d64 */
[----:B0---4-:R1:W-:Y:S02]  /*11cb0*/  LDGSTS.E.BYPASS.LTC128B.128 [R4+0x5400], desc[UR36][R2.64+0x80], !P3 ;  /* 0x0540008002047fae */ /* 0x0113e4000d901d64 */
.L_x_2606:
        /* <DEDUP_REMOVED lines=11> */
.L_x_2496:
        /* <DEDUP_REMOVED lines=10> */
.L_x_2497:
[----:B------:R1:W-:Y:S01]  /*11e10*/  SYNCS.ARRIVE.TRANS64.A1T0 RZ, [R0+URZ+0x2a850], RZ ;  /* 0x02a850ff00ff79a7 */ /* 0x0003e2000810003f */
[----:B------:R-:W-:-:S05]  /*11e20*/  VIADD R27, R27, 0x1 ;  /* 0x000000011b1b7836 */ /* 0x000fca0000000000 */
[----:B------:R-:W-:-:S04]  /*11e30*/  ISETP.NE.AND P0, PT, R27, 0x2, PT ;  /* 0x000000021b00780c */ /* 0x000fc80003f05270 */
[----:B0-----:R-:W-:Y:S02]  /*11e40*/  SEL R3, RZ, 0x1, P0 ;  /* 0x00000001ff037807 */ /* 0x001fe40000000000 */
[----:B------:R-:W-:Y:S02]  /*11e50*/  SEL R27, R27, RZ, P0 ;  /* 0x000000ff1b1b7207 */ /* 0x000fe40000000000 */
[----:B-1----:R-:W-:-:S07]  /*11e60*/  LOP3.LUT R28, R28, R3, RZ, 0x3c, !PT ;  /* 0x000000031c1c7212 */ /* 0x002fce00078e3cff */
.L_x_2454:
[----:B------:R-:W-:Y:S05]  /*11e70*/  BSYNC B7 ;  /* 0x0000000000077941 */ /* 0x000fea0003800000 */
.L_x_2452:
        /* <DEDUP_REMOVED lines=8> */
[----:B------:R1:W2:Y:S01]  /*11f00*/  LDS.128 R16, [R22+0x2a8d0] ;  /* 0x02a8d00016107984 */ /* 0x0002a20000000c00 */
[----:B------:R-:W-:Y:S06]  /*11f10*/  BAR.ARV 0x4, 0x180 ;  /* 0x0106000000007b1d */ /* 0x000fec0000002000 */
[----:B------:R-:W-:Y:S05]  /*11f20*/  BRA `(.L_x_2499) ;  /* 0x0000000c00d47947 */ /* 0x000fea0003800000 */
.L_x_2498:
        /* <DEDUP_REMOVED lines=22> */
[----:B--2---:R-:W-:Y:S01]  /*12090*/  @!P1 MOV R8, R2 ;  /* 0x0000000200089202 */ /* 0x004fe20000000f00 */
        /* <DEDUP_REMOVED lines=20> */
.L_x_2616:
[----:B------:R-:W-:Y:S02]  /*121e0*/  ULDC UR4, c[0x0][0xc38] ;  /* 0x00030e0000047ab9 */ /* 0x000fe40000000800 */
[----:B------:R-:W-:-:S04]  /*121f0*/  IMAD.U32 R5, RZ, RZ, UR4 ;  /* 0x00000004ff057e24 */ /* 0x000fc8000f8e00ff */
[----:B-1----:R-:W-:-:S05]  /*12200*/  IMAD R14, R14, R5, RZ ;  /* 0x000000050e0e7224 */ /* 0x002fca00078e02ff */
[----:B------:R-:W-:-:S04]  /*12210*/  IADD3 R7, R7, R14, RZ ;  /* 0x0000000e07077210 */ /* 0x000fc80007ffe0ff */
[----:B------:R-:W-:-:S13]  /*12220*/  ISETP.GT.AND P6, PT, R7, R0, PT ;  /* 0x000000000700720c */ /* 0x000fda0003fc4270 */
[----:B------:R-:W-:Y:S05]  /*12230*/  @P6 BRA `(.L_x_2501) ;  /* 0x0000000000a46947 */ /* 0x000fea0003800000 */
.L_x_2504:
        /* <DEDUP_REMOVED lines=34> */
[----:B------:R0:W1:Y:S02]  /*12460*/  SHFL.IDX PT, R14, R2, 0x1f, 0x1f ;  /* 0x03e01f00020e7f89 */ /* 0x00006400000e0000 */
.L_x_2624:
[----:B------:R-:W-:Y:S02]  /*12470*/  ULDC UR4, c[0x0][0xc38] ;  /* 0x00030e0000047ab9 */ /* 0x000fe40000000800 */
[----:B------:R-:W-:-:S04]  /*12480*/  IMAD.U32 R5, RZ, RZ, UR4 ;  /* 0x00000004ff057e24 */ /* 0x000fc8000f8e00ff */
[----:B-1----:R-:W-:-:S04]  /*12490*/  IMAD R14, R14, R5, RZ ;  /* 0x000000050e0e7224 */ /* 0x002fc800078e02ff */
[----:B------:R-:W-:-:S05]  /*124a0*/  IMAD.IADD R7, R14, 0x1, R7 ;  /* 0x000000010e077824 */ /* 0x000fca00078e0207 */
[----:B------:R-:W-:-:S13]  /*124b0*/  ISETP.GT.AND P6, PT, R7, R0, PT ;  /* 0x000000000700720c */ /* 0x000fda0003fc4270 */
[----:B------:R-:W-:Y:S05]  /*124c0*/  @!P6 BRA `(.L_x_2504) ;  /* 0xfffffffc005ce947 */ /* 0x000fea000383ffff */
.L_x_2501:
        /* <DEDUP_REMOVED lines=10> */
.L_x_2629:
[----:B------:R-:W-:-:S13]  /*12570*/  ISETP.NE.AND P0, PT, R3, RZ, PT ;  /* 0x000000ff0300720c */ /* 0x000fda0003f05270 */
[----:B------:R-:W-:Y:S05]  /*12580*/  @!P0 BRA `(.L_x_2506) ;  /* 0x0000000000108947 */ /* 0x000fea0003800000 */
[----:B------:R-:W-:Y:S01]  /*12590*/  UMOV UR4, 0xffffffff ;  /* 0xffffffff00047882 */ /* 0x000fe20000000000 */
[----:B-1----:R-:W-:Y:S02]  /*125a0*/  VIADD R12, R12, 0xffffffff ;  /* 0xffffffff0c0c7836 */ /* 0x002fe40000000000 */
[----:B------:R-:W-:Y:S05]  /*125b0*/  BRA.DIV UR4, `(.L_x_2507) ;  /* 0x0000004604307947 */ /* 0x000fea000b800000 */
[----:B------:R4:W1:Y:S02]  /*125c0*/  SHFL.IDX PT, R6, R2, R12, 0x1f ;  /* 0x00001f0c02067589 */ /* 0x00086400000e0000 */
.L_x_2506:
[----:B---3--:R-:W-:Y:S01]  /*125d0*/  ISETP.NE.AND P0, PT, R8, 0x1, PT ;  /* 0x000000010800780c */ /* 0x008fe20003f05270 */
[----:B-1----:R-:W-:-:S04]  /*125e0*/  IMAD R16, R6, R5, R7 ;  /* 0x0000000506107224 */ /* 0x002fc800078e0207 */
[----:B------:R-:W-:-:S08]  /*125f0*/  IMAD.IADD R0, R0, 0x1, -R16 ;  /* 0x0000000100007824 */ /* 0x000fd000078e0a10 */
[----:B------:R-:W-:Y:S05]  /*12600*/  @!P0 BRA `(.L_x_2508) ;  /* 0x0000000000dc8947 */ /* 0x000fea0003800000 */
[----:B--2---:R-:W-:Y:S02]  /*12610*/  IABS R5, R17 ;  /* 0x0000001100057213 */ /* 0x004fe40000000000 */
[----:B------:R-:W-:Y:S02]  /*12620*/  IABS R4, R8 ;  /* 0x0000000800047213 */ /* 0x000fe40000000000 */
[----:B------:R-:W1:Y:S08]  /*12630*/  I2F.RP R6, R5 ;  /* 0x0000000500067306 */ /* 0x000e700000209400 */
[----:B------:R-:W2:Y:S08]  /*12640*/  I2F.RP R7, R4 ;  /* 0x0000000400077306 */ /* 0x000eb00000209400 */
[----:B-1----:R-:W0:Y:S08]  /*12650*/  MUFU.RCP R6, R6 ;  /* 0x0000000600067308 */ /* 0x002e300000001000 */
[----:B--2---:R-:W-:Y:S01]  /*12660*/  MUFU.RCP R7, R7 ;  /* 0x0000000700077308 */ /* 0x004fe20000001000 */
[----:B0---4-:R-:W-:-:S02]  /*12670*/  IADD3 R2, R6, 0xffffffe, RZ ;  /* 0x0ffffffe06027810 */ /* 0x011fc40007ffe0ff */
[----:B------:R-:W-:-:S05]  /*12680*/  IABS R6, R17 ;  /* 0x0000001100067213 */ /* 0x000fca0000000000 */
        /* <DEDUP_REMOVED lines=12> */
[----:B------:R-:W-:Y:S01]  /*12750*/  @!P1 IMAD.IADD R2, R2, 0x1, -R5 ;  /* 0x0000000102029824 */ /* 0x000fe200078e0a05 */
[----:B------:R-:W-:-:S02]  /*12760*/  @!P1 IADD3 R6, R6, 0x1, RZ ;  /* 0x0000000106069810 */ /* 0x000fc40007ffe0ff */
        /* <DEDUP_REMOVED lines=27> */
[----:B------:R-:W-:-:S04]  /*12920*/  @!P1 LOP3.LUT R5, RZ, R8, RZ, 0x33, !PT ;  /* 0x00000008ff059212 */ /* 0x000fc800078e33ff */
[----:B------:R-:W-:Y:S01]  /*12930*/  IADD3 R3, -R5, RZ, RZ ;  /* 0x000000ff05037210 */ /* 0x000fe20007ffe1ff */
[----:B------:R-:W-:-:S04]  /*12940*/  IMAD R5, R8, 0x1000000, R5 ;  /* 0x0100000008057824 */ /* 0x000fc800078e0205 */
[----:B------:R-:W-:-:S04]  /*12950*/  IMAD R8, R8, R3, R6 ;  /* 0x0000000308087224 */ /* 0x000fc800078e0206 */
[----:B------:R-:W-:Y:S01]  /*12960*/  IMAD R18, R8, 0x10000, R5 ;  /* 0x0001000008127824 */ /* 0x000fe200078e0205 */
[----:B------:R-:W-:Y:S06]  /*12970*/  BRA `(.L_x_2509) ;  /* 0x0000000000f07947 */ /* 0x000fec0003800000 */
.L_x_2508:
        /* <DEDUP_REMOVED lines=19> */
[-C--:B------:R-:W-:Y:S01]  /*12ab0*/  @!P1 IADD3 R3, R3, -R4.reuse, RZ ;  /* 0x8000000403039210 */ /* 0x080fe20007ffe0ff */
        /* <DEDUP_REMOVED lines=11> */
[----:B------:R-:W-:Y:S01]  /*12b70*/  IMAD R0, R7, R2, R0 ;  /* 0x0000000207007224 */ /* 0x000fe200078e0200 */
[----:B------:R-:W-:Y:S02]  /*12b80*/  MOV R2, RZ ;  /* 0x000000ff00027202 */ /* 0x000fe40000000f00 */
        /* <DEDUP_REMOVED lines=27> */
.L_x_2509:
[----:B------:R-:W-:-:S05]  /*12d40*/  LOP3.LUT R2, RZ, R2, RZ, 0x33, !PT ;  /* 0x00000002ff027212 */ /* 0x000fca00078e33ff */
[----:B------:R-:W-:Y:S01]  /*12d50*/  IMAD.IADD R17, R17, 0x1, R2 ;  /* 0x0000000111117824 */ /* 0x000fe200078e0202 */
[----:B------:R-:W-:Y:S06]  /*12d60*/  BRA `(.L_x_2510) ;  /* 0x00000000001c7947 */ /* 0x000fec0003800000 */
.L_x_2502:
[----:B------:R-:W-:Y:S01]  /*12d70*/  UMOV UR4, URZ ;  /* 0x0000003f00047c82 */ /* 0x000fe20008000000 */
[----:B------:R-:W-:Y:S01]  /*12d80*/  UMOV UR5, URZ ;  /* 0x0000003f00057c82 */ /* 0x000fe20008000000 */
[----:B------:R-:W-:Y:S01]  /*12d90*/  ULDC UR6, c[0x0][0xc3c] ;  /* 0x00030f0000067ab9 */ /* 0x000fe20000000800 */
[----:B------:R-:W-:Y:S01]  /*12da0*/  MOV R16, R0 ;  /* 0x0000000000107202 */ /* 0x000fe20000000f00 */
[----:B------:R-:W-:Y:S02]  /*12db0*/  IMAD.U32 R17, RZ, RZ, UR4 ;  /* 0x00000004ff117e24 */ /* 0x000fe4000f8e00ff */
[----:B------:R-:W-:Y:S02]  /*12dc0*/  IMAD.U32 R18, RZ, RZ, UR5 ;  /* 0x00000005ff127e24 */ /* 0x000fe4000f8e00ff */
[----:B------:R-:W-:-:S07]  /*12dd0*/  IMAD.U32 R19, RZ, RZ, UR6 ;  /* 0x00000006ff137e24 */ /* 0x000fce000f8e00ff */
.L_x_2510:
        /* <DEDUP_REMOVED lines=10> */
.L_x_2499:
[----:B------:R-:W-:Y:S02]  /*12e80*/  ULDC UR4, c[0x0][0xc3c] ;  /* 0x00030f0000047ab9 */ /* 0x000fe40000000800 */
[----:B--2---:R-:W-:-:S13]  /*12e90*/  ISETP.GE.AND P0, PT, R19, UR4, PT ;  /* 0x0000000413007c0c */ /* 0x004fda000bf06270 */
[----:B------:R-:W-:Y:S05]  /*12ea0*/  @!P0 BRA `(.L_x_2511) ;  /* 0xffffffb0006c8947 */ /* 0x000fea000383ffff */
[----:B------:R-:W-:Y:S05]  /*12eb0*/  BSYNC B8 ;  /* 0x0000000000087941 */ /* 0x000fea0003800000 */
.L_x_2446:
[----:B-1----:R-:W2:Y:S01]  /*12ec0*/  LDL.LU R0, [R1+0x14] ;  /* 0x0000140001007983 */ /* 0x002ea20000300800 */
[----:B------:R-:W-:Y:S01]  /*12ed0*/  BSSY B0, `(.L_x_2512) ;  /* 0x000000b000007945 */ /* 0x000fe20003800000 */
[----:B------:R-:W1:Y:S01]  /*12ee0*/  S2R R5, SR_CgaCtaId ;  /* 0x0000000000057919 */ /* 0x000e620000008800 */
[----:B--2---:R-:W-:-:S05]  /*12ef0*/  VIADD R0, R0, 0x1 ;  /* 0x0000000100007836 */ /* 0x004fca0000000000 */
        /* <DEDUP_REMOVED lines=8> */
.L_x_2632:
[----:B------:R-:W-:Y:S05]  /*12f80*/  BSYNC B0 ;  /* 0x0000000000007941 */ /* 0x000fea0003800000 */
.L_x_2512:
[----:B------:R-:W-:-:S03]  /*12f90*/  UMOV UR4, 0xffffffff ;  /* 0xffffffff00047882 */ /* 0x000fc60000000000 */
[----:B------:R-:W-:Y:S05]  /*12fa0*/  BRA.DIV UR4, `(.L_x_2514) ;  /* 0x0000003a04f07947 */ /* 0x000fea000b800000 */
[----:B-1----:R-:W1:Y:S02]  /*12fb0*/  S2R R0, SR_TID.X ;  /* 0x0000000000007919 */ /* 0x002e640000002100 */
[----:B-1----:R-:W-:-:S04]  /*12fc0*/  SHF.R.U32.HI R0, RZ, 0x5, R0 ;  /* 0x00000005ff007819 */ /* 0x002fc80000011600 */
[----:B------:R-:W-:-:S05]  /*12fd0*/  LOP3.LUT R0, R0, 0x3, RZ, 0xc0, !PT ;  /* 0x0000000300007812 */ /* 0x000fca00078ec0ff */
[----:B------:R1:W2:Y:S02]  /*12fe0*/  SHFL.IDX PT, R14, R0, RZ, 0x1f ;  /* 0x00001fff000e7589 */ /* 0x0002a400000e0000 */
.L_x_2635:
[----:B--2---:R-:W-:Y:S01]  /*12ff0*/  ISETP.NE.AND P0, PT, R14, RZ, PT ;  /* 0x000000ff0e00720c */ /* 0x004fe20003f05270 */
[----:B------:R-:W-:-:S12]  /*13000*/  BSSY B0, `(.L_x_2515) ;  /* 0x0000026000007945 */ /* 0x000fd80003800000 */
[----:B------:R-:W-:Y:S05]  /*13010*/  @P0 BRA `(.L_x_2516) ;  /* 0x0000000000900947 */ /* 0x000fea0003800000 */
[----:B------:R-:W-:-:S03]  /*13020*/  UMOV UR4, 0xffffffff ;  /* 0xffffffff00047882 */ /* 0x000fc60000000000 */
[----:B------:R-:W-:Y:S05]  /*13030*/  BRA.DIV UR4, `(.L_x_2517) ;  /* 0x0000003e04007947 */ /* 0x000fea000b800000 */
[----:B------:R-:W-:-:S13]  /*13040*/  ELECT P6, URZ, PT ;  /* 0x00000000003f782f */ /* 0x000fda00038c0000 */
.L_x_2638:
[----:B------:R-:W-:Y:S05]  /*13050*/  @!P6 BRA `(.L_x_2516) ;  /* 0x000000000080e947 */ /* 0x000fea0003800000 */
[----:B-1----:R-:W2:Y:S02]  /*13060*/  LDL R0, [R1+0x1c] ;  /* 0x00001c0001007983 */ /* 0x002ea40000100800 */
[----:B--2---:R-:W-:-:S13]  /*13070*/  R2UR UR4, R0 ;  /* 0x00000000000472ca */ /* 0x004fda00000e0000 */
[----:B------:R-:W-:-:S06]  /*13080*/  ULOP3.LUT UR4, UR4, 0x2, URZ, 0xfc, !UPT ;  /* 0x0000000204047892 */ /* 0x000fcc000f8efc3f */
[----:B------:R-:W-:-:S05]  /*13090*/  IMAD.U32 R0, RZ, RZ, UR4 ;  /* 0x00000004ff007e24 */ /* 0x000fca000f8e00ff */
[----:B------:R-:W-:-:S13]  /*130a0*/  ISETP.NE.AND P0, PT, R0, 0x3, PT ;  /* 0x000000030000780c */ /* 0x000fda0003f05270 */
[----:B------:R-:W-:Y:S05]  /*130b0*/  @!P0 BRA `(.L_x_2518) ;  /* 0x0000000000048947 */ /* 0x000fea0003800000 */
[----:B------:R-:W-:Y:S01]  /*130c0*/  BPT.TRAP 0x1 ;  /* 0x000000040000795c */ /* 0x000fe20000300000 */
.L_x_2518:
[C---:B------:R-:W-:Y:S01]  /*130d0*/  IMAD R5, R27.reuse, 0x8, R4 ;  /* 0x000000081b057824 */ /* 0x040fe200078e0204 */
[----:B------:R-:W-:Y:S02]  /*130e0*/  SHF.L.U32 R0, R28, 0x1f, RZ ;  /* 0x0000001f1c007819 */ /* 0x000fe400000006ff */
[----:B------:R-:W-:Y:S02]  /*130f0*/  IADD3 R27, R27, 0x1, RZ ;  /* 0x000000011b1b7810 */ /* 0x000fe40007ffe0ff */
[----:B------:R-:W1:Y:S02]  /*13100*/  SYNCS.PHASECHK.TRANS64.TRYWAIT P1, [R5+URZ+0x2a840], R0 ;  /* 0x02a84000050075a7 */ /* 0x000e64000802017f */
[----:B------:R-:W-:-:S04]  /*13110*/  ISETP.NE.AND P2, PT, R27, 0x2, PT ;  /* 0x000000021b00780c */ /* 0x000fc80003f45270 */
[----:B------:R-:W-:Y:S01]  /*13120*/  SEL R3, RZ, 0x1, P2 ;  /* 0x00000001ff037807 */ /* 0x000fe20001000000 */
[----:B-1----:R-:W-:Y:S08]  /*13130*/  @!P1 BRA `(.L_x_2519) ;  /* 0x0000003800e09947 */ /* 0x002ff00003800000 */
.L_x_2639:
[----:B------:R-:W-:Y:S02]  /*13140*/  SEL R27, R27, RZ, P2 ;  /* 0x000000ff1b1b7207 */ /* 0x000fe40001000000 */
[----:B------:R-:W-:Y:S01]  /*13150*/  LOP3.LUT R2, R28, R3, RZ, 0x3c, !PT ;  /* 0x000000031c027212 */ /* 0x000fe200078e3cff */
[----:B------:R-:W-:Y:S06]  /*13160*/  @!P0 BRA `(.L_x_2520) ;  /* 0x0000000000048947 */ /* 0x000fec0003800000 */
[----:B------:R-:W-:Y:S01]  /*13170*/  BPT.TRAP 0x1 ;  /* 0x000000040000795c */ /* 0x000fe20000300000 */
.L_x_2520:
[----:B------:R-:W-:Y:S01]  /*13180*/  IMAD R27, R27, 0x8, R4 ;  /* 0x000000081b1b7824 */ /* 0x000fe200078e0204 */
[----:B------:R-:W-:-:S04]  /*13190*/  SHF.L.U32 R2, R2, 0x1f, RZ ;  /* 0x0000001f02027819 */ /* 0x000fc800000006ff */
[----:B------:R-:W2:Y:S02]  /*131a0*/  SYNCS.PHASECHK.TRANS64.TRYWAIT P1, [R27+URZ+0x2a840], R2 ;  /* 0x02a840021b0075a7 */ /* 0x000ea4000802017f */
[----:B--2---:R-:W-:Y:S05]  /*131b0*/  @!P1 BRA `(.L_x_2521) ;  /* 0x0000003800d49947 */ /* 0x004fea0003800000 */
.L_x_2640:
[----:B------:R-:W-:Y:S05]  /*131c0*/  @!P0 BRA `(.L_x_2522) ;  /* 0x0000000000048947 */ /* 0x000fea0003800000 */
[----:B------:R-:W-:Y:S01]  /*131d0*/  BPT.TRAP 0x1 ;  /* 0x000000040000795c */ /* 0x000fe20000300000 */
.L_x_2522:
[----:B------:R-:W3:Y:S02]  /*131e0*/  SYNCS.PHASECHK.TRANS64.TRYWAIT P1, [R5+URZ+0x2a860], R0 ;  /* 0x02a86000050075a7 */ /* 0x000ee4000802017f */
[----:B---3--:R-:W-:Y:S05]  /*131f0*/  @!P1 BRA `(.L_x_2523) ;  /* 0x0000003800d89947 */ /* 0x008fea0003800000 */
.L_x_2641:
[----:B------:R-:W-:Y:S05]  /*13200*/  @!P0 BRA `(.L_x_2524) ;  /* 0x0000000000048947 */ /* 0x000fea0003800000 */
[----:B------:R-:W-:Y:S01]  /*13210*/  BPT.TRAP 0x1 ;  /* 0x000000040000795c */ /* 0x000fe20000300000 */
.L_x_2524:
[----:B----4-:R4:W0:Y:S02]  /*13220*/  SYNCS.PHASECHK.TRANS64.TRYWAIT P0, [R27+URZ+0x2a860], R2 ;  /* 0x02a860021b0075a7 */ /* 0x010824000800017f */
[----:B0-----:R-:W-:Y:S05]  /*13230*/  @!P0 NANOSLEEP.SYNCS 0x989680 ;  /* 0x009896800000895d */ /* 0x001fea0003900000 */
[----:B------:R-:W0:Y:S02]  /*13240*/  @!P0 SYNCS.PHASECHK.TRANS64 P0, [R27+URZ+0x2a860], R2 ;  /* 0x02a860021b0085a7 */ /* 0x000e24000800007f */
[----:B0-----:R-:W-:Y:S05]  /*13250*/  @!P0 BRA `(.L_x_2524) ;  /* 0xfffffffc00f08947 */ /* 0x001fea000383ffff */
.L_x_2516:
[----:B------:R-:W-:Y:S05]  /*13260*/  BSYNC B0 ;  /* 0x0000000000007941 */ /* 0x000fea0003800000 */
.L_x_2515:
[----:B------:R-:W-:Y:S05]  /*13270*/  EXIT ;  /* 0x000000000000794d */ /* 0x000fea0003800000 */
.L_x_2379:
[----:B0-----:R-:W-:-:S04]  /*13280*/  IMAD.U32 R3, RZ, RZ, UR40 ;  /* 0x00000028ff037e24 */ /* 0x001fc8000f8e00ff */
[----:B------:R0:W1:Y:S03]  /*13290*/  SYNCS.PHASECHK.TRANS64.TRYWAIT P1, [R3+URZ+0x2a800], R0 ;  /* 0x02a80000030075a7 */ /* 0x000066000802017f */
[----:B-1----:R-:W-:Y:S05]  /*132a0*/  @!P1 NANOSLEEP.SYNCS 0x989680 ;  /* 0x009896800000995d */ /* 0x002fea0003900000 */
[----:B------:R-:W1:Y:S02]  /*132b0*/  @!P1 SYNCS.PHASECHK.TRANS64 P1, [R3+URZ+0x2a800], R0 ;  /* 0x02a80000030095a7 */ /* 0x000e64000802007f */
[----:B-1----:R-:W-:Y:S05]  /*132c0*/  @!P1 BRA `(.L_x_2379) ;  /* 0xfffffffc00ec9947 */ /* 0x002fea000383ffff */
[----:B------:R-:W-:Y:S05]  /*132d0*/  BRA `(.L_x_2525) ;  /* 0xfffffee800d07947 */ /* 0x000fea000383ffff */
.L_x_2383:
[----:B-1----:R1:W2:Y:S02]  /*132e0*/  SYNCS.PHASECHK.TRANS64.TRYWAIT P1, [R0+URZ+0x2a830], R3 ;  /* 0x02a83003000075a7 */ /* 0x0022a4000802017f */
[----:B--2---:R-:W-:Y:S05]  /*132f0*/  @!P1 NANOSLEEP.SYNCS 0x989680 ;  /* 0x009896800000995d */ /* 0x004fea0003900000 */
[----:B------:R-:W2:Y:S02]  /*13300*/  @!P1 SYNCS.PHASECHK.TRANS64 P1, [R0+URZ+0x2a830], R3 ;  /* 0x02a83003000095a7 */ /* 0x000ea4000802007f */
[----:B--2---:R-:W-:Y:S05]  /*13310*/  @!P1 BRA `(.L_x_2383) ;  /* 0xfffffffc00f09947 */ /* 0x004fea000383ffff */
[----:B------:R-:W-:Y:S05]  /*13320*/  BRA `(.L_x_2382) ;  /* 0xfffffee800ec7947 */ /* 0x000fea000383ffff */
.L_x_2389:
[----:B-1----:R-:W-:-:S04]  /*13330*/  IMAD.U32 R12, RZ, RZ, UR8 ;  /* 0x00000008ff0c7e24 */ /* 0x002fc8000f8e00ff */
[----:B------:R1:W2:Y:S03]  /*13340*/  SYNCS.PHASECHK.TRANS64.TRYWAIT P1, [R12+URZ+0x2a830], R11 ;  /* 0x02a8300b0c0075a7 */ /* 0x0002a6000802017f */
[----:B--2---:R-:W-:Y:S05]  /*13350*/  @!P1 NANOSLEEP.SYNCS 0x989680 ;  /* 0x009896800000995d */ /* 0x004fea0003900000 */
[----:B------:R-:W2:Y:S02]  /*13360*/  @!P1 SYNCS.PHASECHK.TRANS64 P1, [R12+URZ+0x2a830], R11 ;  /* 0x02a8300b0c0095a7 */ /* 0x000ea4000802007f */
[----:B--2---:R-:W-:Y:S05]  /*13370*/  @!P1 BRA `(.L_x_2389) ;  /* 0xfffffffc00ec9947 */ /* 0x004fea000383ffff */
[----:B------:R-:W-:Y:S05]  /*13380*/  BRA `(.L_x_2388) ;  /* 0xffffff1000907947 */ /* 0x000fea000383ffff */
.L_x_2393:
[----:B01----:R-:W-:-:S04]  /*13390*/  IMAD.U32 R11, RZ, RZ, UR9 ;  /* 0x00000009ff0b7e24 */ /* 0x003fc8000f8e00ff */
[----:B------:R0:W1:Y:S03]  /*133a0*/  SYNCS.PHASECHK.TRANS64.TRYWAIT P1, [R11+URZ+0x2a850], R0 ;  /* 0x02a850000b0075a7 */ /* 0x000066000802017f */
[----:B-1----:R-:W-:Y:S05]  /*133b0*/  @!P1 NANOSLEEP.SYNCS 0x989680 ;  /* 0x009896800000995d */ /* 0x002fea0003900000 */
[----:B------:R-:W1:Y:S02]  /*133c0*/  @!P1 SYNCS.PHASECHK.TRANS64 P1, [R11+URZ+0x2a850], R0 ;  /* 0x02a850000b0095a7 */ /* 0x000e64000802007f */
[----:B-1----:R-:W-:Y:S05]  /*133d0*/  @!P1 BRA `(.L_x_2393) ;  /* 0xfffffffc00ec9947 */ /* 0x002fea000383ffff */
[----:B------:R-:W-:Y:S05]  /*133e0*/  BRA `(.L_x_2392) ;  /* 0xffffff1800d87947 */ /* 0x000fea000383ffff */
.L_x_2401:
[----:B-1----:R-:W-:-:S04]  /*133f0*/  IMAD.U32 R12, RZ, RZ, UR8 ;  /* 0x00000008ff0c7e24 */ /* 0x002fc8000f8e00ff */
[----:B------:R1:W2:Y:S03]  /*13400*/  SYNCS.PHASECHK.TRANS64.TRYWAIT P1, [R12+URZ+0x2a830], R11 ;  /* 0x02a8300b0c0075a7 */ /* 0x0002a6000802017f */
[----:B--2---:R-:W-:Y:S05]  /*13410*/  @!P1 NANOSLEEP.SYNCS 0x989680 ;  /* 0x009896800000995d */ /* 0x004fea0003900000 */
[----:B------:R-:W2:Y:S02]  /*13420*/  @!P1 SYNCS.PHASECHK.TRANS64 P1, [R12+URZ+0x2a830], R11 ;  /* 0x02a8300b0c0095a7 */ /* 0x000ea4000802007f */
[----:B--2---:R-:W-:Y:S05]  /*13430*/  @!P1 BRA `(.L_x_2401) ;  /* 0xfffffffc00ec9947 */ /* 0x004fea000383ffff */
[----:B------:R-:W-:Y:S05]  /*13440*/  BRA `(.L_x_2400) ;  /* 0xffffff3c00047947 */ /* 0x000fea000383ffff */
.L_x_2405:
[----:B01----:R-:W-:-:S04]  /*13450*/  IMAD.U32 R11, RZ, RZ, UR8 ;  /* 0x00000008ff0b7e24 */ /* 0x003fc8000f8e00ff */
[----:B------:R0:W1:Y:S03]  /*13460*/  SYNCS.PHASECHK.TRANS64.TRYWAIT P1, [R11+URZ+0x2a850], R0 ;  /* 0x02a850000b0075a7 */ /* 0x000066000802017f */
[----:B-1----:R-:W-:Y:S05]  /*13470*/  @!P1 NANOSLEEP.SYNCS 0x989680 ;  /* 0x009896800000995d */ /* 0x002fea0003900000 */
[----:B------:R-:W1:Y:S02]  /*13480*/  @!P1 SYNCS.PHASECHK.TRANS64 P1, [R11+URZ+0x2a850], R0 ;  /* 0x02a850000b0095a7 */ /* 0x000e64000802007f */
[----:B-1----:R-:W-:Y:S05]  /*13490*/  @!P1 BRA `(.L_x_2405) ;  /* 0xfffffffc00ec9947 */ /* 0x002fea000383ffff */
[----:B------:R-:W-:Y:S05]  /*134a0*/  BRA `(.L_x_2404) ;  /* 0xffffff44004c7947 */ /* 0x000fea000383ffff */
.L_x_2412:
[----:B-1----:R-:W-:-:S04]  /*134b0*/  IMAD.U32 R3, RZ, RZ, UR5 ;  /* 0x00000005ff037e24 */ /* 0x002fc8000f8e00ff */
[----:B------:R1:W2:Y:S03]  /*134c0*/  SYNCS.PHASECHK.TRANS64.TRYWAIT P1, [R3+URZ+0x2a850], R0 ;  /* 0x02a85000030075a7 */ /* 0x0002a6000802017f */
[----:B--2---:R-:W-:Y:S05]  /*134d0*/  @!P1 NANOSLEEP.SYNCS 0x989680 ;  /* 0x009896800000995d */ /* 0x004fea0003900000 */
[----:B------:R-:W2:Y:S02]  /*134e0*/  @!P1 SYNCS.PHASECHK.TRANS64 P1, [R3+URZ+0x2a850], R0 ;  /* 0x02a85000030095a7 */ /* 0x000ea4000802007f */
[----:B--2---:R-:W-:Y:S05]  /*134f0*/  @!P1 BRA `(.L_x_2412) ;  /* 0xfffffffc00ec9947 */ /* 0x004fea000383ffff */
[----:B------:R-:W-:Y:S05]  /*13500*/  BRA `(.L_x_2411) ;  /* 0xffffff6000687947 */ /* 0x000fea000383ffff */
.L_x_2460:
[----:B------:R-:W-:Y:S01]  /*13510*/  SHF.R.U32.HI R7, RZ, 0x5, R21 ;  /* 0x00000005ff077819 */ /* 0x000fe20000011615 */
[----:B------:R-:W-:Y:S01]  /*13520*/  BSSY B0, `(.L_x_2526) ;  /* 0x0000009000007945 */ /* 0x000fe20003800000 */
[----:B------:R-:W-:Y:S02]  /*13530*/  IMAD.MOV.U32 R12, RZ, RZ, RZ ;  /* 0x000000ffff0c7224 */ /* 0x000fe400078e00ff */
[----:B------:R-:W-:Y:S01]  /*13540*/  LOP3.LUT R7, R7, 0x3, RZ, 0xc0, !PT ;  /* 0x0000000307077812 */ /* 0x000fe200078ec0ff */
[----:B------:R-:W-:Y:S02]  /*13550*/  IMAD.MOV.U32 R11, RZ, RZ, 0x1f ;  /* 0x0000001fff0b7424 */ /* 0x000fe400078e00ff */
[----:B------:R-:W-:Y:S01]  /*13560*/  IMAD.MOV.U32 R15, RZ, RZ, -0x1 ;  /* 0xffffffffff0f7424 */ /* 0x000fe200078e00ff */
[----:B------:R-:W-:-:S07]  /*13570*/  MOV R13, R7 ;  /* 0x00000007000d7202 */ /* 0x000fce0000000f00 */
[----:B-----5:R-:W-:Y:S05]  /*13580*/  WARPSYNC.COLLECTIVE R15, `(.L_x_2527) ;  /* 0x000000000f087348 */ /* 0x020fea0003c00000 */
[----:B------:R0:W1:Y:S02]  /*13590*/  SHFL.IDX P6, R14, R13, R12, R11 ;  /* 0x0000000c0d0e7389 */ /* 0x00006400000c000b */
[----:B01---5:R-:W-:Y:S01]  /*135a0*/  ENDCOLLECTIVE ;  /* 0x000000000000791b */ /* 0x023fe20003800000 */
.L_x_2527:
[----:B------:R-:W-:Y:S05]  /*135b0*/  BSYNC B0 ;  /* 0x0000000000007941 */ /* 0x000fea0003800000 */
.L_x_2526:
[----:B------:R-:W-:Y:S05]  /*135c0*/  BRA `(.L_x_2528) ;  /* 0xffffffb800ec7947 */ /* 0x000fea000383ffff */
.L_x_2463:
[----:B0-----:R0:W1:Y:S02]  /*135d0*/  SYNCS.PHASECHK.TRANS64.TRYWAIT P0, [R7+URZ+0x2a840], R2 ;  /* 0x02a84002070075a7 */ /* 0x001064000800017f */
[----:B-1----:R-:W-:Y:S05]  /*135e0*/  @!P0 NANOSLEEP.SYNCS 0x989680 ;  /* 0x009896800000895d */ /* 0x002fea0003900000 */
[----:B------:R-:W1:Y:S02]  /*135f0*/  @!P0 SYNCS.PHASECHK.TRANS64 P0, [R7+URZ+0x2a840], R2 ;  /* 0x02a84002070085a7 */ /* 0x000e64000800007f */
[----:B-1----:R-:W-:Y:S05]  /*13600*/  @!P0 BRA `(.L_x_2463) ;  /* 0xfffffffc00f08947 */ /* 0x002fea000383ffff */
[----:B------:R-:W-:Y:S05]  /*13610*/  BRA `(.L_x_2529) ;  /* 0xffffffbc00547947 */ /* 0x000fea000383ffff */
.L_x_2464:
        /* <DEDUP_REMOVED lines=8> */
.L_x_2531:
[----:B------:R-:W-:Y:S05]  /*136a0*/  BSYNC B0 ;  /* 0x0000000000007941 */ /* 0x000fea0003800000 */
.L_x_2530:
[----:B------:R-:W-:Y:S01]  /*136b0*/  IMAD.MOV.U32 R13, RZ, RZ, R4 ;  /* 0x000000ffff0d7224 */ /* 0x000fe200078e0004 */
[----:B------:R-:W-:Y:S01]  /*136c0*/  MOV R2, R14 ;  /* 0x0000000e00027202 */ /* 0x000fe20000000f00 */
[----:B------:R-:W-:Y:S02]  /*136d0*/  IMAD.MOV.U32 R12, RZ, RZ, RZ ;  /* 0x000000ffff0c7224 */ /* 0x000fe400078e00ff */
[----:B------:R-:W-:Y:S02]  /*136e0*/  IMAD.MOV.U32 R11, RZ, RZ, 0x181f ;  /* 0x0000181fff0b7424 */ /* 0x000fe400078e00ff */
[----:B------:R-:W-:Y:S02]  /*136f0*/  IMAD.MOV.U32 R15, RZ, RZ, -0x1 ;  /* 0xffffffffff0f7424 */ /* 0x000fe400078e00ff */
[----:B------:R-:W-:-:S07]  /*13700*/  @P0 IMAD R8, R5, 0x2, R22 ;  /* 0x0000000205080824 */ /* 0x000fce00078e0216 */
[----:B------:R-:W-:Y:S05]  /*13710*/  WARPSYNC.COLLECTIVE R15, `(.L_x_2532) ;  /* 0x000000000f087348 */ /* 0x000fea0003c00000 */
[----:B------:R0:W1:Y:S02]  /*13720*/  SHFL.IDX P6, R14, R13, R12, R11 ;  /* 0x0000000c0d0e7389 */ /* 0x00006400000c000b */
[----:B01----:R-:W-:Y:S01]  /*13730*/  ENDCOLLECTIVE ;  /* 0x000000000000791b */ /* 0x003fe20003800000 */
.L_x_2532:
[----:B------:R-:W-:Y:S01]  /*13740*/  MOV R13, R0 ;  /* 0x00000000000d7202 */ /* 0x000fe20000000f00 */
[----:B------:R-:W-:Y:S02]  /*13750*/  IMAD.MOV.U32 R12, RZ, RZ, 0x1 ;  /* 0x00000001ff0c7424 */ /* 0x000fe400078e00ff */
[----:B------:R-:W-:-:S07]  /*13760*/  IMAD.MOV.U32 R3, RZ, RZ, R14 ;  /* 0x000000ffff037224 */ /* 0x000fce00078e000e */
[----:B------:R-:W-:Y:S05]  /*13770*/  WARPSYNC.COLLECTIVE R15, `(.L_x_2533) ;  /* 0x000000000f087348 */ /* 0x000fea0003c00000 */
[----:B------:R0:W1:Y:S02]  /*13780*/  SHFL.IDX P6, R14, R13, R12, R11 ;  /* 0x0000000c0d0e7389 */ /* 0x00006400000c000b */
[----:B01----:R-:W-:Y:S01]  /*13790*/  ENDCOLLECTIVE ;  /* 0x000000000000791b */ /* 0x003fe20003800000 */
.L_x_2533:
        /* <DEDUP_REMOVED lines=17> */
.L_x_2534:
[----:B------:R-:W-:Y:S02]  /*138b0*/  @P1 IMAD R8, R5, 0x2, R22 ;  /* 0x0000000205081824 */ /* 0x000fe400078e0216 */
[----:B------:R-:W-:Y:S01]  /*138c0*/  IMAD.MOV.U32 R13, RZ, RZ, R0 ;  /* 0x000000ffff0d7224 */ /* 0x000fe200078e0000 */
[----:B------:R-:W-:Y:S01]  /*138d0*/  MOV R12, 0x2 ;  /* 0x00000002000c7802 */ /* 0x000fe20000000f00 */
[----:B------:R-:W-:-:S07]  /*138e0*/  IMAD.MOV.U32 R3, RZ, RZ, R14 ;  /* 0x000000ffff037224 */ /* 0x000fce00078e000e */
[----:B------:R-:W-:Y:S05]  /*138f0*/  WARPSYNC.COLLECTIVE R15, `(.L_x_2535) ;  /* 0x000000000f087348 */ /* 0x000fea0003c00000 */
[----:B------:R0:W1:Y:S02]  /*13900*/  SHFL.IDX P6, R14, R13, R12, R11 ;  /* 0x0000000c0d0e7389 */ /* 0x00006400000c000b */
[----:B01----:R-:W-:Y:S01]  /*13910*/  ENDCOLLECTIVE ;  /* 0x000000000000791b */ /* 0x003fe20003800000 */
.L_x_2535:
        /* <DEDUP_REMOVED lines=17> */
.L_x_2536:
[----:B------:R-:W-:Y:S02]  /*13a30*/  @P1 IMAD R8, R5, 0x2, R22 ;  /* 0x0000000205081824 */ /* 0x000fe400078e0216 */
[----:B------:R-:W-:Y:S02]  /*13a40*/  IMAD.MOV.U32 R13, RZ, RZ, R0 ;  /* 0x000000ffff0d7224 */ /* 0x000fe400078e0000 */
[----:B------:R-:W-:Y:S02]  /*13a50*/  IMAD.MOV.U32 R12, RZ, RZ, 0x3 ;  /* 0x00000003ff0c7424 */ /* 0x000fe400078e00ff */
[----:B------:R-:W-:-:S07]  /*13a60*/  IMAD.MOV.U32 R3, RZ, RZ, R14 ;  /* 0x000000ffff037224 */ /* 0x000fce00078e000e */
[----:B------:R-:W-:Y:S05]  /*13a70*/  WARPSYNC.COLLECTIVE R15, `(.L_x_2537) ;  /* 0x000000000f087348 */ /* 0x000fea0003c00000 */
[----:B------:R0:W1:Y:S02]  /*13a80*/  SHFL.IDX P6, R14, R13, R12, R11 ;  /* 0x0000000c0d0e7389 */ /* 0x00006400000c000b */
[----:B01----:R-:W-:Y:S01]  /*13a90*/  ENDCOLLECTIVE ;  /* 0x000000000000791b */ /* 0x003fe20003800000 */
.L_x_2537:
        /* <DEDUP_REMOVED lines=17> */
.L_x_2538:
[----:B------:R-:W-:Y:S02]  /*13bb0*/  @P1 IMAD R8, R5, 0x2, R22 ;  /* 0x0000000205081824 */ /* 0x000fe400078e0216 */
[----:B------:R-:W-:Y:S02]  /*13bc0*/  IMAD.MOV.U32 R13, RZ, RZ, R0 ;  /* 0x000000ffff0d7224 */ /* 0x000fe400078e0000 */
[----:B------:R-:W-:Y:S02]  /*13bd0*/  IMAD.MOV.U32 R12, RZ, RZ, 0x4 ;  /* 0x00000004ff0c7424 */ /* 0x000fe400078e00ff */
[----:B------:R-:W-:-:S07]  /*13be0*/  IMAD.MOV.U32 R3, RZ, RZ, R14 ;  /* 0x000000ffff037224 */ /* 0x000fce00078e000e */
[----:B------:R-:W-:Y:S05]  /*13bf0*/  WARPSYNC.COLLECTIVE R15, `(.L_x_2539) ;  /* 0x000000000f087348 */ /* 0x000fea0003c00000 */
[----:B------:R0:W1:Y:S02]  /*13c00*/  SHFL.IDX P6, R14, R13, R12, R11 ;  /* 0x0000000c0d0e7389 */ /* 0x00006400000c000b */
[----:B01----:R-:W-:Y:S01]  /*13c10*/  ENDCOLLECTIVE ;  /* 0x000000000000791b */ /* 0x003fe20003800000 */
.L_x_2539:
        /* <DEDUP_REMOVED lines=17> */
.L_x_2540:
[----:B------:R-:W-:Y:S02]  /*13d30*/  @P1 IMAD R8, R5, 0x2, R22 ;  /* 0x0000000205081824 */ /* 0x000fe400078e0216 */
[----:B------:R-:W-:Y:S02]  /*13d40*/  IMAD.MOV.U32 R13, RZ, RZ, R0 ;  /* 0x000000ffff0d7224 */ /* 0x000fe400078e0000 */
[----:B------:R-:W-:Y:S02]  /*13d50*/  IMAD.MOV.U32 R12, RZ, RZ, 0x5 ;  /* 0x00000005ff0c7424 */ /* 0x000fe400078e00ff */
[----:B------:R-:W-:-:S07]  /*13d60*/  IMAD.MOV.U32 R3, RZ, RZ, R14 ;  /* 0x000000ffff037224 */ /* 0x000fce00078e000e */
[----:B------:R-:W-:Y:S05]  /*13d70*/  WARPSYNC.COLLECTIVE R15, `(.L_x_2541) ;  /* 0x000000000f087348 */ /* 0x000fea0003c00000 */
[----:B------:R0:W1:Y:S02]  /*13d80*/  SHFL.IDX P6, R14, R13, R12, R11 ;  /* 0x0000000c0d0e7389 */ /* 0x00006400000c000b */
[----:B01----:R-:W-:Y:S01]  /*13d90*/  ENDCOLLECTIVE ;  /* 0x000000000000791b */ /* 0x003fe20003800000 */
.L_x_2541:
        /* <DEDUP_REMOVED lines=10> */
.L_x_2542:
        /* <DEDUP_REMOVED lines=8> */
.L_x_2469:
[----:B------:R-:W-:Y:S02]  /*13ec0*/  IMAD.MOV.U32 R13, RZ, RZ, R4 ;  /* 0x000000ffff0d7224 */ /* 0x000fe400078e0004 */
[----:B------:R-:W-:Y:S02]  /*13ed0*/  IMAD.MOV.U32 R12, RZ, RZ, RZ ;  /* 0x000000ffff0c7224 */ /* 0x000fe400078e00ff */
[----:B------:R-:W-:Y:S02]  /*13ee0*/  IMAD.MOV.U32 R11, RZ, RZ, 0x181f ;  /* 0x0000181fff0b7424 */ /* 0x000fe400078e00ff */
[----:B------:R-:W-:Y:S02]  /*13ef0*/  IMAD.MOV.U32 R15, RZ, RZ, -0x1 ;  /* 0xffffffffff0f7424 */ /* 0x000fe400078e00ff */
[----:B-----5:R-:W-:Y:S02]  /*13f00*/  IMAD R5, R10, R6, RZ ;  /* 0x000000060a057224 */ /* 0x020fe400078e02ff */
[----:B------:R-:W-:-:S07]  /*13f10*/  IMAD R17, R17, 0x80, R9 ;  /* 0x0000008011117824 */ /* 0x000fce00078e0209 */
[----:B------:R-:W-:Y:S05]  /*13f20*/  WARPSYNC.COLLECTIVE R15, `(.L_x_2544) ;  /* 0x000000000f087348 */ /* 0x000fea0003c00000 */
[----:B------:R0:W1:Y:S02]  /*13f30*/  SHFL.IDX P6, R14, R13, R12, R11 ;  /* 0x0000000c0d0e7389 */ /* 0x00006400000c000b */
[----:B01----:R-:W-:Y:S01]  /*13f40*/  ENDCOLLECTIVE ;  /* 0x000000000000791b */ /* 0x003fe20003800000 */
.L_x_2544:
[C---:B------:R-:W-:Y:S01]  /*13f50*/  VIADD R6, R17.reuse, 0x10 ;  /* 0x0000001011067836 */ /* 0x040fe20000000000 */
[----:B------:R-:W-:Y:S01]  /*13f60*/  ISETP.GE.AND P1, PT, R17, R5, PT ;  /* 0x000000051100720c */ /* 0x000fe20003f26270 */
[----:B------:R-:W-:Y:S02]  /*13f70*/  IMAD.MOV.U32 R13, RZ, RZ, R0 ;  /* 0x000000ffff0d7224 */ /* 0x000fe400078e0000 */
[----:B------:R-:W-:-:S10]  /*13f80*/  IMAD.MOV.U32 R2, RZ, RZ, R14 ;  /* 0x000000ffff027224 */ /* 0x000fd400078e000e */
[----:B------:R-:W-:Y:S05]  /*13f90*/  WARPSYNC.COLLECTIVE R15, `(.L_x_2545) ;  /* 0x000000000f087348 */ /* 0x000fea0003c00000 */
[----:B------:R0:W1:Y:S02]  /*13fa0*/  SHFL.IDX P6, R14, R13, R12, R11 ;  /* 0x0000000c0d0e7389 */ /* 0x00006400000c000b */
[----:B01----:R-:W-:Y:S01]  /*13fb0*/  ENDCOLLECTIVE ;  /* 0x000000000000791b */ /* 0x003fe20003800000 */
.L_x_2545:
        /* <DEDUP_REMOVED lines=8> */
.L_x_2546:
        /* <DEDUP_REMOVED lines=8> */
[----:B------:R-:W-:Y:S02]  /*140c0*/  VIADD R6, R17, 0x20 ;  /* 0x0000002011067836 */ /* 0x000fe40000000000 */
[----:B0-----:R-:W-:-:S08]  /*140d0*/  IMAD.MOV.U32 R2, RZ, RZ, R14 ;  /* 0x000000ffff027224 */ /* 0x001fd000078e000e */
[----:B------:R-:W-:Y:S05]  /*140e0*/  WARPSYNC.COLLECTIVE R15, `(.L_x_2547) ;  /* 0x000000000f087348 */ /* 0x000fea0003c00000 */
[----:B------:R0:W1:Y:S02]  /*140f0*/  SHFL.IDX P6, R14, R13, R12, R11 ;  /* 0x0000000c0d0e7389 */ /* 0x00006400000c000b */
[----:B01----:R-:W-:Y:S01]  /*14100*/  ENDCOLLECTIVE ;  /* 0x000000000000791b */ /* 0x003fe20003800000 */
.L_x_2547:
        /* <DEDUP_REMOVED lines=8> */
.L_x_2548:
[----:B------:R-:W-:-:S05]  /*14190*/  @!P1 IMAD.MOV.U32 R3, RZ, RZ, R7 ;  /* 0x000000ffff039224 */ /* 0x000fca00078e0007 */
        /* <DEDUP_REMOVED lines=8> */
[----:B------:R-:W-:Y:S02]  /*14220*/  VIADD R6, R17, 0x30 ;  /* 0x0000003011067836 */ /* 0x000fe40000000000 */
[----:B0-----:R-:W-:-:S10]  /*14230*/  IMAD.MOV.U32 R2, RZ, RZ, R14 ;  /* 0x000000ffff027224 */ /* 0x001fd400078e000e */
[----:B------:R-:W-:Y:S05]  /*14240*/  WARPSYNC.COLLECTIVE R15, `(.L_x_2549) ;  /* 0x000000000f087348 */ /* 0x000fea0003c00000 */
[----:B------:R0:W1:Y:S02]  /*14250*/  SHFL.IDX P6, R14, R13, R12, R11 ;  /* 0x0000000c0d0e7389 */ /* 0x00006400000c000b */
[----:B01----:R-:W-:Y:S01]  /*14260*/  ENDCOLLECTIVE ;  /* 0x000000000000791b */ /* 0x003fe20003800000 */
.L_x_2549:
        /* <DEDUP_REMOVED lines=8> */
.L_x_2550:
        /* <DEDUP_REMOVED lines=14> */
.L_x_2551:
        /* <DEDUP_REMOVED lines=8> */
.L_x_2552:
        /* <DEDUP_REMOVED lines=14> */
.L_x_2553:
        /* <DEDUP_REMOVED lines=8> */
.L_x_2554:
        /* <DEDUP_REMOVED lines=14> */
.L_x_2555:
        /* <DEDUP_REMOVED lines=8> */
.L_x_2556:
        /* <DEDUP_REMOVED lines=13> */
.L_x_2557:
        /* <DEDUP_REMOVED lines=8> */
.L_x_2558:
        /* <DEDUP_REMOVED lines=12> */
.L_x_2559:
[----:B------:R-:W-:Y:S05]  /*14920*/  BRA `(.L_x_2560) ;  /* 0xffffffbc00207947 */ /* 0x000fea000383ffff */
.L_x_2474:
[----:B0-----:R0:W1:Y:S02]  /*14930*/  SYNCS.PHASECHK.TRANS64.TRYWAIT P0, [R22+URZ+0x2a820], R3 ;  /* 0x02a82003160075a7 */ /* 0x001064000800017f */
[----:B-1----:R-:W-:Y:S05]  /*14940*/  @!P0 NANOSLEEP.SYNCS 0x989680 ;  /* 0x009896800000895d */ /* 0x002fea0003900000 */
[----:B------:R-:W1:Y:S02]  /*14950*/  @!P0 SYNCS.PHASECHK.TRANS64 P0, [R22+URZ+0x2a820], R3 ;  /* 0x02a82003160085a7 */ /* 0x000e64000800007f */
[----:B-1----:R-:W-:Y:S05]  /*14960*/  @!P0 BRA `(.L_x_2474) ;  /* 0xfffffffc00f08947 */ /* 0x002fea000383ffff */
[----:B------:R-:W-:Y:S05]  /*14970*/  BRA `(.L_x_2561) ;  /* 0xffffffbc00987947 */ /* 0x000fea000383ffff */
.L_x_2479:
[----:B0-----:R0:W1:Y:S02]  /*14980*/  SYNCS.PHASECHK.TRANS64.TRYWAIT P0, [R6+URZ+0x2a840], R3 ;  /* 0x02a84003060075a7 */ /* 0x001064000800017f */
[----:B-1----:R-:W-:Y:S05]  /*14990*/  @!P0 NANOSLEEP.SYNCS 0x989680 ;  /* 0x009896800000895d */ /* 0x002fea0003900000 */
[----:B------:R-:W1:Y:S02]  /*149a0*/  @!P0 SYNCS.PHASECHK.TRANS64 P0, [R6+URZ+0x2a840], R3 ;  /* 0x02a84003060085a7 */ /* 0x000e64000800007f */
[----:B-1----:R-:W-:Y:S05]  /*149b0*/  @!P0 BRA `(.L_x_2479) ;  /* 0xfffffffc00f08947 */ /* 0x002fea000383ffff */
[----:B------:R-:W-:Y:S05]  /*149c0*/  BRA `(.L_x_2562) ;  /* 0xffffffc0005c7947 */ /* 0x000fea000383ffff */
.L_x_2480:
[----:B------:R-:W-:Y:S01]  /*149d0*/  BSSY B1, `(.L_x_2563) ;  /* 0x0000008000017945 */ /* 0x000fe20003800000 */
[----:B------:R-:W-:Y:S01]  /*149e0*/  IMAD.MOV.U32 R13, RZ, RZ, R5 ;  /* 0x000000ffff0d7224 */ /* 0x000fe200078e0005 */
[----:B------:R-:W-:Y:S01]  /*149f0*/  MOV R11, 0x181f ;  /* 0x0000181f000b7802 */ /* 0x000fe20000000f00 */
[----:B------:R-:W-:Y:S02]  /*14a00*/  IMAD.MOV.U32 R12, RZ, RZ, RZ ;  /* 0x000000ffff0c7224 */ /* 0x000fe400078e00ff */
[----:B------:R-:W-:-:S07]  /*14a10*/  IMAD.MOV.U32 R15, RZ, RZ, -0x1 ;  /* 0xffffffffff0f7424 */ /* 0x000fce00078e00ff */
[----:B--2---:R-:W-:Y:S05]  /*14a20*/  WARPSYNC.COLLECTIVE R15, `(.L_x_2564) ;  /* 0x000000000f087348 */ /* 0x004fea0003c00000 */
[----:B--2---:R0:W1:Y:S02]  /*14a30*/  SHFL.IDX P6, R14, R13, R12, R11 ;  /* 0x0000000c0d0e7389 */ /* 0x00406400000c000b */
[----:B01----:R-:W-:Y:S01]  /*14a40*/  ENDCOLLECTIVE ;  /* 0x000000000000791b */ /* 0x003fe20003800000 */
.L_x_2564:
[----:B------:R-:W-:Y:S05]  /*14a50*/  BSYNC B1 ;  /* 0x0000000000017941 */ /* 0x000fea0003800000 */
.L_x_2563:
        /* <DEDUP_REMOVED lines=10> */
.L_x_2565:
[----:B------:R-:W-:Y:S02]  /*14b00*/  IMAD.MOV.U32 R13, RZ, RZ, R5 ;  /* 0x000000ffff0d7224 */ /* 0x000fe400078e0005 */
[----:B------:R-:W-:Y:S02]  /*14b10*/  IMAD.MOV.U32 R12, RZ, RZ, 0x1 ;  /* 0x00000001ff0c7424 */ /* 0x000fe400078e00ff */
[----:B------:R-:W-:Y:S01]  /*14b20*/  IMAD.SHL.U32 R35, R35, 0x8, RZ ;  /* 0x0000000823237824 */ /* 0x000fe200078e00ff */
[----:B------:R-:W-:-:S07]  /*14b30*/  MOV R2, R14 ;  /* 0x0000000e00027202 */ /* 0x000fce0000000f00 */
[----:B------:R-:W-:Y:S05]  /*14b40*/  WARPSYNC.COLLECTIVE R15, `(.L_x_2566) ;  /* 0x000000000f087348 */ /* 0x000fea0003c00000 */
[----:B------:R0:W1:Y:S02]  /*14b50*/  SHFL.IDX P6, R14, R13, R12, R11 ;  /* 0x0000000c0d0e7389 */ /* 0x00006400000c000b */
[----:B01----:R-:W-:Y:S01]  /*14b60*/  ENDCOLLECTIVE ;  /* 0x000000000000791b */ /* 0x003fe20003800000 */
.L_x_2566:
[----:B------:R-:W-:-:S05]  /*14b70*/  LOP3.LUT R35, R35, 0x38, RZ, 0xc0, !PT ;  /* 0x0000003823237812 */ /* 0x000fca00078ec0ff */
[----:B------:R-:W-:-:S05]  /*14b80*/  IMAD.SHL.U32 R0, R35, 0x2, RZ ;  /* 0x0000000223007824 */ /* 0x000fca00078e00ff */
[----:B------:R-:W-:Y:S01]  /*14b90*/  IADD3 R2, P0, R2, R0, RZ ;  /* 0x0000000002027210 */ /* 0x000fe20007f1e0ff */
[----:B------:R-:W-:-:S04]  /*14ba0*/  IMAD.MOV.U32 R13, RZ, RZ, R9 ;  /* 0x000000ffff0d7224 */ /* 0x000fc800078e0009 */
[----:B------:R-:W-:-:S05]  /*14bb0*/  IMAD.X R3, RZ, RZ, R3, P0 ;  /* 0x000000ffff037224 */ /* 0x000fca00000e0603 */
        /* <DEDUP_REMOVED lines=10> */
.L_x_2567:
[----:B------:R-:W-:Y:S02]  /*14c60*/  IMAD.MOV.U32 R13, RZ, RZ, R5 ;  /* 0x000000ffff0d7224 */ /* 0x000fe400078e0005 */
[----:B------:R-:W-:Y:S01]  /*14c70*/  IMAD.MOV.U32 R12, RZ, RZ, 0x2 ;  /* 0x00000002ff0c7424 */ /* 0x000fe200078e00ff */
[----:B------:R-:W-:-:S07]  /*14c80*/  MOV R2, R14 ;  /* 0x0000000e00027202 */ /* 0x000fce0000000f00 */
[----:B------:R-:W-:Y:S05]  /*14c90*/  WARPSYNC.COLLECTIVE R15, `(.L_x_2568) ;  /* 0x000000000f087348 */ /* 0x000fea0003c00000 */
[----:B------:R0:W1:Y:S02]  /*14ca0*/  SHFL.IDX P6, R14, R13, R12, R11 ;  /* 0x0000000c0d0e7389 */ /* 0x00006400000c000b */
[----:B01----:R-:W-:Y:S01]  /*14cb0*/  ENDCOLLECTIVE ;  /* 0x000000000000791b */ /* 0x003fe20003800000 */
.L_x_2568:
        /* <DEDUP_REMOVED lines=13> */
.L_x_2569:
[----:B------:R-:W-:Y:S01]  /*14d90*/  MOV R13, R5 ;  /* 0x00000005000d7202 */ /* 0x000fe20000000f00 */
[----:B------:R-:W-:Y:S02]  /*14da0*/  IMAD.MOV.U32 R12, RZ, RZ, 0x3 ;  /* 0x00000003ff0c7424 */ /* 0x000fe400078e00ff */
[----:B------:R-:W-:-:S07]  /*14db0*/  IMAD.MOV.U32 R2, RZ, RZ, R14 ;  /* 0x000000ffff027224 */ /* 0x000fce00078e000e */
[----:B------:R-:W-:Y:S05]  /*14dc0*/  WARPSYNC.COLLECTIVE R15, `(.L_x_2570) ;  /* 0x000000000f087348 */ /* 0x000fea0003c00000 */
[----:B------:R0:W1:Y:S02]  /*14dd0*/  SHFL.IDX P6, R14, R13, R12, R11 ;  /* 0x0000000c0d0e7389 */ /* 0x00006400000c000b */
[----:B01----:R-:W-:Y:S01]  /*14de0*/  ENDCOLLECTIVE ;  /* 0x000000000000791b */ /* 0x003fe20003800000 */
.L_x_2570:
        /* <DEDUP_REMOVED lines=13> */
.L_x_2571:
[----:B------:R-:W-:Y:S02]  /*14ec0*/  IMAD.MOV.U32 R13, RZ, RZ, R5 ;  /* 0x000000ffff0d7224 */ /* 0x000fe400078e0005 */
[----:B------:R-:W-:Y:S02]  /*14ed0*/  IMAD.MOV.U32 R12, RZ, RZ, 0x4 ;  /* 0x00000004ff0c7424 */ /* 0x000fe400078e00ff */
[----:B------:R-:W-:-:S07]  /*14ee0*/  IMAD.MOV.U32 R2, RZ, RZ, R14 ;  /* 0x000000ffff027224 */ /* 0x000fce00078e000e */
[----:B------:R-:W-:Y:S05]  /*14ef0*/  WARPSYNC.COLLECTIVE R15, `(.L_x_2572) ;  /* 0x000000000f087348 */ /* 0x000fea0003c00000 */
[----:B------:R0:W1:Y:S02]  /*14f00*/  SHFL.IDX P6, R14, R13, R12, R11 ;  /* 0x0000000c0d0e7389 */ /* 0x00006400000c000b */
[----:B01----:R-:W-:Y:S01]  /*14f10*/  ENDCOLLECTIVE ;  /* 0x000000000000791b */ /* 0x003fe20003800000 */
.L_x_2572:
        /* <DEDUP_REMOVED lines=9> */
[----:B------:R-:W-:-:S07]  /*14fb0*/  MOV R35, R14 ;  /* 0x0000000e00237202 */ /* 0x000fce0000000f00 */
[----:B0-----:R-:W-:Y:S05]  /*14fc0*/  WARPSYNC.COLLECTIVE R15, `(.L_x_2573) ;  /* 0x000000000f087348 */ /* 0x001fea0003c00000 */
[----:B------:R1:W2:Y:S02]  /*14fd0*/  SHFL.IDX P6, R14, R13, R12, R11 ;  /* 0x0000000c0d0e7389 */ /* 0x0002a400000c000b */
[----:B012---:R-:W-:Y:S01]  /*14fe0*/  ENDCOLLECTIVE ;  /* 0x000000000000791b */ /* 0x007fe20003800000 */
.L_x_2573:
[----:B------:R-:W-:Y:S02]  /*14ff0*/  IMAD.MOV.U32 R13, RZ, RZ, R5 ;  /* 0x000000ffff0d7224 */ /* 0x000fe400078e0005 */
[----:B------:R-:W-:Y:S02]  /*15000*/  IMAD.MOV.U32 R12, RZ, RZ, 0x5 ;  /* 0x00000005ff0c7424 */ /* 0x000fe400078e00ff */
[----:B------:R-:W-:-:S07]  /*15010*/  IMAD.MOV.U32 R2, RZ, RZ, R14 ;  /* 0x000000ffff027224 */ /* 0x000fce00078e000e */
[----:B------:R-:W-:Y:S05]  /*15020*/  WARPSYNC.COLLECTIVE R15, `(.L_x_2574) ;  /* 0x000000000f087348 */ /* 0x000fea0003c00000 */
[----:B------:R0:W1:Y:S02]  /*15030*/  SHFL.IDX P6, R14, R13, R12, R11 ;  /* 0x0000000c0d0e7389 */ /* 0x00006400000c000b */
[----:B01----:R-:W-:Y:S01]  /*15040*/  ENDCOLLECTIVE ;  /* 0x000000000000791b */ /* 0x003fe20003800000 */
.L_x_2574:
        /* <DEDUP_REMOVED lines=13> */
.L_x_2575:
[----:B------:R-:W-:Y:S01]  /*15120*/  MOV R2, R14 ;  /* 0x0000000e00027202 */ /* 0x000fe20000000f00 */
[----:B------:R-:W-:Y:S06]  /*15130*/  BRA `(.L_x_2576) ;  /* 0xffffffbc008c7947 */ /* 0x000fec000383ffff */
.L_x_2485:
[----:B-1----:R1:W4:Y:S02]  /*15140*/  SYNCS.PHASECHK.TRANS64.TRYWAIT P0, [R4+URZ+0x2a860], R2 ;  /* 0x02a86002040075a7 */ /* 0x002324000800017f */
[----:B----4-:R-:W-:Y:S05]  /*15150*/  @!P0 NANOSLEEP.SYNCS 0x989680 ;  /* 0x009896800000895d */ /* 0x010fea0003900000 */
[----:B------:R-:W4:Y:S02]  /*15160*/  @!P0 SYNCS.PHASECHK.TRANS64 P0, [R4+URZ+0x2a860], R2 ;  /* 0x02a86002040085a7 */ /* 0x000f24000800007f */
[----:B----4-:R-:W-:Y:S05]  /*15170*/  @!P0 BRA `(.L_x_2485) ;  /* 0xfffffffc00f08947 */ /* 0x010fea000383ffff */
[----:B------:R-:W-:Y:S05]  /*15180*/  BRA `(.L_x_2577) ;  /* 0xffffffbc00e87947 */ /* 0x000fea000383ffff */
.L_x_2486:
        /* <DEDUP_REMOVED lines=8> */
.L_x_2579:
[----:B------:R-:W-:Y:S05]  /*15210*/  BSYNC B1 ;  /* 0x0000000000017941 */ /* 0x000fea0003800000 */
.L_x_2578:
[----:B------:R-:W-:Y:S01]  /*15220*/  IMAD.MOV.U32 R13, RZ, RZ, R18 ;  /* 0x000000ffff0d7224 */ /* 0x000fe200078e0012 */
[----:B------:R-:W-:Y:S01]  /*15230*/  MOV R11, 0x181f ;  /* 0x0000181f000b7802 */ /* 0x000fe20000000f00 */
[----:B------:R-:W-:Y:S02]  /*15240*/  IMAD.MOV.U32 R12, RZ, RZ, RZ ;  /* 0x000000ffff0c7224 */ /* 0x000fe400078e00ff */
[----:B------:R-:W-:Y:S02]  /*15250*/  IMAD.MOV.U32 R15, RZ, RZ, -0x1 ;  /* 0xffffffffff0f7424 */ /* 0x000fe400078e00ff */
[----:B------:R-:W-:Y:S02]  /*15260*/  IMAD.MOV.U32 R3, RZ, RZ, R14 ;  /* 0x000000ffff037224 */ /* 0x000fe400078e000e */
[----:B------:R-:W-:-:S07]  /*15270*/  IMAD R5, R5, 0x2, R22 ;  /* 0x0000000205057824 */ /* 0x000fce00078e0216 */
[----:B------:R-:W-:Y:S05]  /*15280*/  WARPSYNC.COLLECTIVE R15, `(.L_x_2580) ;  /* 0x000000000f087348 */ /* 0x000fea0003c00000 */
[----:B------:R0:W1:Y:S02]  /*15290*/  SHFL.IDX P6, R14, R13, R12, R11 ;  /* 0x0000000c0d0e7389 */ /* 0x00006400000c000b */
[----:B01----:R-:W-:Y:S01]  /*152a0*/  ENDCOLLECTIVE ;  /* 0x000000000000791b */ /* 0x003fe20003800000 */
.L_x_2580:
[----:B------:R-:W-:Y:S02]  /*152b0*/  IMAD.MOV.U32 R13, RZ, RZ, R24 ;  /* 0x000000ffff0d7224 */ /* 0x000fe400078e0018 */
[----:B------:R-:W-:Y:S02]  /*152c0*/  IMAD.MOV.U32 R12, RZ, RZ, 0x1 ;  /* 0x00000001ff0c7424 */ /* 0x000fe400078e00ff */
[----:B------:R-:W-:-:S07]  /*152d0*/  IMAD.MOV.U32 R2, RZ, RZ, R14 ;  /* 0x000000ffff027224 */ /* 0x000fce00078e000e */
[----:B------:R-:W-:Y:S05]  /*152e0*/  WARPSYNC.COLLECTIVE R15, `(.L_x_2581) ;  /* 0x000000000f087348 */ /* 0x000fea0003c00000 */
[----:B------:R0:W1:Y:S02]  /*152f0*/  SHFL.IDX P6, R14, R13, R12, R11 ;  /* 0x0000000c0d0e7389 */ /* 0x00006400000c000b */
[----:B01----:R-:W-:Y:S01]  /*15300*/  ENDCOLLECTIVE ;  /* 0x000000000000791b */ /* 0x003fe20003800000 */
.L_x_2581:
[----:B------:R-:W-:-:S05]  /*15310*/  IADD3 R2, P1, R2, R0, RZ ;  /* 0x0000000002027210 */ /* 0x000fca0007f3e0ff */
[----:B------:R-:W-:Y:S01]  /*15320*/  IMAD.X R3, RZ, RZ, R3, P1 ;  /* 0x000000ffff037224 */ /* 0x000fe200008e0603 */
[----:B------:R-:W-:-:S04]  /*15330*/  LOP3.LUT P1, RZ, R29, 0x1, RZ, 0xc0, !PT ;  /* 0x000000011dff7812 */ /* 0x000fc8000782c0ff */
[----:B------:R-:W-:Y:S02]  /*15340*/  ISETP.LT.OR P2, PT, R6, 0x1, !P1 ;  /* 0x000000010600780c */ /* 0x000fe40004f41670 */
[----:B------:R-:W-:-:S11]  /*15350*/  MOV R13, R18 ;  /* 0x00000012000d7202 */ /* 0x000fd60000000f00 */
        /* <DEDUP_REMOVED lines=10> */
.L_x_2582:
[----:B------:R-:W-:Y:S02]  /*15400*/  IMAD.MOV.U32 R13, RZ, RZ, R24 ;  /* 0x000000ffff0d7224 */ /* 0x000fe400078e0018 */
[----:B------:R-:W-:Y:S02]  /*15410*/  IMAD.MOV.U32 R12, RZ, RZ, 0x2 ;  /* 0x00000002ff0c7424 */ /* 0x000fe400078e00ff */
[----:B------:R-:W-:-:S07]  /*15420*/  IMAD.MOV.U32 R2, RZ, RZ, R14 ;  /* 0x000000ffff027224 */ /* 0x000fce00078e000e */
[----:B------:R-:W-:Y:S05]  /*15430*/  WARPSYNC.COLLECTIVE R15, `(.L_x_2583) ;  /* 0x000000000f087348 */ /* 0x000fea0003c00000 */
[----:B------:R0:W1:Y:S02]  /*15440*/  SHFL.IDX P6, R14, R13, R12, R11 ;  /* 0x0000000c0d0e7389 */ /* 0x00006400000c000b */
[----:B01----:R-:W-:Y:S01]  /*15450*/  ENDCOLLECTIVE ;  /* 0x000000000000791b */ /* 0x003fe20003800000 */
.L_x_2583:
        /* <DEDUP_REMOVED lines=14> */
.L_x_2584:
[----:B------:R-:W-:Y:S02]  /*15540*/  IMAD.MOV.U32 R13, RZ, RZ, R24 ;  /* 0x000000ffff0d7224 */ /* 0x000fe400078e0018 */
[----:B------:R-:W-:Y:S02]  /*15550*/  IMAD.MOV.U32 R12, RZ, RZ, 0x3 ;  /* 0x00000003ff0c7424 */ /* 0x000fe400078e00ff */
[----:B------:R-:W-:-:S07]  /*15560*/  IMAD.MOV.U32 R2, RZ, RZ, R14 ;  /* 0x000000ffff027224 */ /* 0x000fce00078e000e */
[----:B------:R-:W-:Y:S05]  /*15570*/  WARPSYNC.COLLECTIVE R15, `(.L_x_2585) ;  /* 0x000000000f087348 */ /* 0x000fea0003c00000 */
[----:B------:R0:W1:Y:S02]  /*15580*/  SHFL.IDX P6, R14, R13, R12, R11 ;  /* 0x0000000c0d0e7389 */ /* 0x00006400000c000b */
[----:B01----:R-:W-:Y:S01]  /*15590*/  ENDCOLLECTIVE ;  /* 0x000000000000791b */ /* 0x003fe20003800000 */
.L_x_2585:
        /* <DEDUP_REMOVED lines=14> */
.L_x_2586:
[----:B------:R-:W-:Y:S01]  /*15680*/  IMAD.MOV.U32 R13, RZ, RZ, R24 ;  /* 0x000000ffff0d7224 */ /* 0x000fe200078e0018 */
[----:B------:R-:W-:Y:S01]  /*15690*/  MOV R12, 0x4 ;  /* 0x00000004000c7802 */ /* 0x000fe20000000f00 */
[----:B------:R-:W-:-:S07]  /*156a0*/  IMAD.MOV.U32 R2, RZ, RZ, R14 ;  /* 0x000000ffff027224 */ /* 0x000fce00078e000e */
[----:B------:R-:W-:Y:S05]  /*156b0*/  WARPSYNC.COLLECTIVE R15, `(.L_x_2587) ;  /* 0x000000000f087348 */ /* 0x000fea0003c00000 */
[----:B------:R0:W1:Y:S02]  /*156c0*/  SHFL.IDX P6, R14, R13, R12, R11 ;  /* 0x0000000c0d0e7389 */ /* 0x00006400000c000b */
[----:B01----:R-:W-:Y:S01]  /*156d0*/  ENDCOLLECTIVE ;  /* 0x000000000000791b */ /* 0x003fe20003800000 */
.L_x_2587:
        /* <DEDUP_REMOVED lines=14> */
.L_x_2588:
[----:B------:R-:W-:Y:S02]  /*157c0*/  IMAD.MOV.U32 R13, RZ, RZ, R24 ;  /* 0x000000ffff0d7224 */ /* 0x000fe400078e0018 */
[----:B------:R-:W-:Y:S02]  /*157d0*/  IMAD.MOV.U32 R12, RZ, RZ, 0x5 ;  /* 0x00000005ff0c7424 */ /* 0x000fe400078e00ff */
[----:B------:R-:W-:-:S07]  /*157e0*/  IMAD.MOV.U32 R2, RZ, RZ, R14 ;  /* 0x000000ffff027224 */ /* 0x000fce00078e000e */
[----:B------:R-:W-:Y:S05]  /*157f0*/  WARPSYNC.COLLECTIVE R15, `(.L_x_2589) ;  /* 0x000000000f087348 */ /* 0x000fea0003c00000 */
[----:B------:R0:W1:Y:S02]  /*15800*/  SHFL.IDX P6, R14, R13, R12, R11 ;  /* 0x0000000c0d0e7389 */ /* 0x00006400000c000b */
[----:B01----:R-:W-:Y:S01]  /*15810*/  ENDCOLLECTIVE ;  /* 0x000000000000791b */ /* 0x003fe20003800000 */
.L_x_2589:
[----:B------:R-:W-:-:S05]  /*15820*/  IADD3 R2, P2, R2, R0, RZ ;  /* 0x0000000002027210 */ /* 0x000fca0007f5e0ff */
        /* <DEDUP_REMOVED lines=12> */
.L_x_2590:
[----:B------:R-:W-:Y:S01]  /*158f0*/  @!PT LDS RZ, [RZ] ;  /* 0x00000000fffff984 */ /* 0x000fe20000000800 */
[----:B------:R-:W-:Y:S01]  /*15900*/  @!PT LDS RZ, [RZ] ;  /* 0x00000000fffff984 */ /* 0x000fe20000000800 */
[----:B------:R-:W-:Y:S01]  /*15910*/  @!PT LDS RZ, [RZ] ;  /* 0x00000000fffff984 */ /* 0x000fe20000000800 */
[----:B------:R1:W-:Y:S01]  /*15920*/  LDGSTS.E.BYPASS.LTC128B.128 [R5+0x5400], desc[UR36][R2.64+0x80], !P2 ;  /* 0x0540008002057fae */ /* 0x0003e2000d101d64 */
[----:B------:R-:W-:Y:S05]  /*15930*/  BRA `(.L_x_2591) ;  /* 0xffffffb800d47947 */ /* 0x000fea000383ffff */
.L_x_2494:
[----:B0-----:R0:W1:Y:S02]  /*15940*/  SYNCS.PHASECHK.TRANS64.TRYWAIT P0, [R0+URZ+0x2a860], R3 ;  /* 0x02a86003000075a7 */ /* 0x001064000800017f */
[----:B-1----:R-:W-:Y:S05]  /*15950*/  @!P0 NANOSLEEP.SYNCS 0x989680 ;  /* 0x009896800000895d */ /* 0x002fea0003900000 */
[----:B------:R-:W1:Y:S02]  /*15960*/  @!P0 SYNCS.PHASECHK.TRANS64 P0, [R0+URZ+0x2a860], R3 ;  /* 0x02a86003000085a7 */ /* 0x000e64000800007f */
[----:B-1----:R-:W-:Y:S05]  /*15970*/  @!P0 BRA `(.L_x_2494) ;  /* 0xfffffffc00f08947 */ /* 0x002fea000383ffff */
[----:B------:R-:W-:Y:S05]  /*15980*/  BRA `(.L_x_2592) ;  /* 0xffffffbc00e47947 */ /* 0x000fea000383ffff */
.L_x_2495:
        /* <DEDUP_REMOVED lines=8> */
.L_x_2594:
[----:B------:R-:W-:Y:S05]  /*15a10*/  BSYNC B0 ;  /* 0x0000000000007941 */ /* 0x000fea0003800000 */
.L_x_2593:
        /* <DEDUP_REMOVED lines=12> */
.L_x_2595:
[C---:B------:R-:W-:Y:S02]  /*15ae0*/  ISETP.LT.OR P4, PT, R6.reuse, 0x1, !P0 ;  /* 0x000000010600780c */ /* 0x040fe40004781670 */
[----:B------:R-:W-:Y:S01]  /*15af0*/  ISETP.LT.OR P3, PT, R6, 0x1, P1 ;  /* 0x000000010600780c */ /* 0x000fe20000f61670 */
        /* <DEDUP_REMOVED lines=10> */
.L_x_2596:
        /* <DEDUP_REMOVED lines=13> */
.L_x_2597:
[----:B------:R-:W-:Y:S02]  /*15c70*/  IMAD.MOV.U32 R13, RZ, RZ, R24 ;  /* 0x000000ffff0d7224 */ /* 0x000fe400078e0018 */
[----:B------:R-:W-:Y:S01]  /*15c80*/  IMAD.MOV.U32 R12, RZ, RZ, 0x2 ;  /* 0x00000002ff0c7424 */ /* 0x000fe200078e00ff */
[----:B------:R-:W-:-:S13]  /*15c90*/  IADD3 R2, P2, R14, R5, RZ ;  /* 0x000000050e027210 */ /* 0x000fda0007f5e0ff */
[----:B------:R-:W-:Y:S05]  /*15ca0*/  WARPSYNC.COLLECTIVE R15, `(.L_x_2598) ;  /* 0x000000000f087348 */ /* 0x000fea0003c00000 */
[----:B------:R0:W1:Y:S02]  /*15cb0*/  SHFL.IDX P6, R14, R13, R12, R11 ;  /* 0x0000000c0d0e7389 */ /* 0x00006400000c000b */
[----:B01----:R-:W-:Y:S01]  /*15cc0*/  ENDCOLLECTIVE ;  /* 0x000000000000791b */ /* 0x003fe20003800000 */
.L_x_2598:
        /* <DEDUP_REMOVED lines=13> */
.L_x_2599:
[----:B------:R-:W-:Y:S02]  /*15da0*/  IMAD.MOV.U32 R13, RZ, RZ, R24 ;  /* 0x000000ffff0d7224 */ /* 0x000fe400078e0018 */
[----:B------:R-:W-:Y:S02]  /*15db0*/  IMAD.MOV.U32 R12, RZ, RZ, 0x3 ;  /* 0x00000003ff0c7424 */ /* 0x000fe400078e00ff */
[----:B------:R-:W-:-:S07]  /*15dc0*/  IMAD.MOV.U32 R10, RZ, RZ, R14 ;  /* 0x000000ffff0a7224 */ /* 0x000fce00078e000e */
[----:B------:R-:W-:Y:S05]  /*15dd0*/  WARPSYNC.COLLECTIVE R15, `(.L_x_2600) ;  /* 0x000000000f087348 */ /* 0x000fea0003c00000 */
[----:B------:R0:W1:Y:S02]  /*15de0*/  SHFL.IDX P6, R14, R13, R12, R11 ;  /* 0x0000000c0d0e7389 */ /* 0x00006400000c000b */
[----:B01----:R-:W-:Y:S01]  /*15df0*/  ENDCOLLECTIVE ;  /* 0x000000000000791b */ /* 0x003fe20003800000 */
.L_x_2600:
[----:B------:R-:W-:-:S04]  /*15e00*/  IADD3 R2, P2, R10, R5, RZ ;  /* 0x000000050a027210 */ /* 0x000fc80007f5e0ff */
[----:B------:R-:W-:-:S05]  /*15e10*/  IADD3.X R3, RZ, R7, RZ, P2, !PT ;  /* 0x00000007ff037210 */ /* 0x000fca00017fe4ff */
        /* <DEDUP_REMOVED lines=12> */
.L_x_2601:
[----:B------:R-:W-:Y:S02]  /*15ee0*/  IMAD.MOV.U32 R13, RZ, RZ, R24 ;  /* 0x000000ffff0d7224 */ /* 0x000fe400078e0018 */
[----:B------:R-:W-:Y:S01]  /*15ef0*/  IMAD.MOV.U32 R12, RZ, RZ, 0x4 ;  /* 0x00000004ff0c7424 */ /* 0x000fe200078e00ff */
[----:B------:R-:W-:-:S13]  /*15f00*/  IADD3 R2, P2, R14, R5, RZ ;  /* 0x000000050e027210 */ /* 0x000fda0007f5e0ff */
[----:B------:R-:W-:Y:S05]  /*15f10*/  WARPSYNC.COLLECTIVE R15, `(.L_x_2602) ;  /* 0x000000000f087348 */ /* 0x000fea0003c00000 */
[----:B------:R0:W1:Y:S02]  /*15f20*/  SHFL.IDX P6, R14, R13, R12, R11 ;  /* 0x0000000c0d0e7389 */ /* 0x00006400000c000b */
[----:B01----:R-:W-:Y:S01]  /*15f30*/  ENDCOLLECTIVE ;  /* 0x000000000000791b */ /* 0x003fe20003800000 */
.L_x_2602:
        /* <DEDUP_REMOVED lines=13> */
.L_x_2603:
[----:B------:R-:W-:Y:S02]  /*16010*/  IMAD.MOV.U32 R13, RZ, RZ, R24 ;  /* 0x000000ffff0d7224 */ /* 0x000fe400078e0018 */
[----:B------:R-:W-:Y:S02]  /*16020*/  IMAD.MOV.U32 R12, RZ, RZ, 0x5 ;  /* 0x00000005ff0c7424 */ /* 0x000fe400078e00ff */
[----:B------:R-:W-:-:S07]  /*16030*/  IMAD.MOV.U32 R10, RZ, RZ, R14 ;  /* 0x000000ffff0a7224 */ /* 0x000fce00078e000e */
[----:B------:R-:W-:Y:S05]  /*16040*/  WARPSYNC.COLLECTIVE R15, `(.L_x_2604) ;  /* 0x000000000f087348 */ /* 0x000fea0003c00000 */
[----:B------:R0:W1:Y:S02]  /*16050*/  SHFL.IDX P6, R14, R13, R12, R11 ;  /* 0x0000000c0d0e7389 */ /* 0x00006400000c000b */
[----:B01----:R-:W-:Y:S01]  /*16060*/  ENDCOLLECTIVE ;  /* 0x000000000000791b */ /* 0x003fe20003800000 */
.L_x_2604:
        /* <DEDUP_REMOVED lines=12> */
.L_x_2605:
[----:B------:R-:W-:Y:S05]  /*16130*/  BRA `(.L_x_2606) ;  /* 0xffffffb800e07947 */ /* 0x000fea000383ffff */
.L_x_2500:
[----:B------:R-:W-:Y:S01]  /*16140*/  BSSY B0, `(.L_x_2607) ;  /* 0x0000008000007945 */ /* 0x000fe20003800000 */
[----:B------:R-:W-:Y:S01]  /*16150*/  MOV R13, R16 ;  /* 0x00000010000d7202 */ /* 0x000fe20000000f00 */
[----:B------:R-:W-:Y:S02]  /*16160*/  IMAD.MOV.U32 R12, RZ, RZ, RZ ;  /* 0x000000ffff0c7224 */ /* 0x000fe400078e00ff */
[----:B------:R-:W-:Y:S02]  /*16170*/  IMAD.MOV.U32 R11, RZ, RZ, 0x1f ;  /* 0x0000001fff0b7424 */ /* 0x000fe400078e00ff */
[----:B------:R-:W-:-:S07]  /*16180*/  IMAD.MOV.U32 R15, RZ, RZ, -0x1 ;  /* 0xffffffffff0f7424 */ /* 0x000fce00078e00ff */
[----:B------:R-:W-:Y:S05]  /*16190*/  WARPSYNC.COLLECTIVE R15, `(.L_x_2608) ;  /* 0x000000000f087348 */ /* 0x000fea0003c00000 */
[----:B------:R0:W1:Y:S02]  /*161a0*/  SHFL.IDX P6, R14, R13, R12, R11 ;  /* 0x0000000c0d0e7389 */ /* 0x00006400000c000b */
[----:B01----:R-:W-:Y:S01]  /*161b0*/  ENDCOLLECTIVE ;  /* 0x000000000000791b */ /* 0x003fe20003800000 */
.L_x_2608:
[----:B------:R-:W-:Y:S05]  /*161c0*/  BSYNC B0 ;  /* 0x0000000000007941 */ /* 0x000fea0003800000 */
.L_x_2607:
[----:B------:R-:W-:Y:S01]  /*161d0*/  IMAD.MOV.U32 R13, RZ, RZ, R16 ;  /* 0x000000ffff0d7224 */ /* 0x000fe200078e0010 */
[----:B------:R-:W-:Y:S01]  /*161e0*/  MOV R15, 0xffffffff ;  /* 0xffffffff000f7802 */ /* 0x000fe20000000f00 */
[----:B------:R-:W-:Y:S02]  /*161f0*/  IMAD.MOV.U32 R12, RZ, RZ, 0x1 ;  /* 0x00000001ff0c7424 */ /* 0x000fe400078e00ff */
[----:B------:R-:W-:Y:S02]  /*16200*/  IMAD.MOV.U32 R11, RZ, RZ, 0x1f ;  /* 0x0000001fff0b7424 */ /* 0x000fe400078e00ff */
[----:B------:R-:W-:Y:S02]  /*16210*/  IMAD.IADD R9, R19, 0x1, R10 ;  /* 0x0000000113097824 */ /* 0x000fe400078e020a */
[----:B------:R-:W-:-:S07]  /*16220*/  IMAD.MOV.U32 R0, RZ, RZ, R14 ;  /* 0x000000ffff007224 */ /* 0x000fce00078e000e */
[----:B------:R-:W-:Y:S05]  /*16230*/  WARPSYNC.COLLECTIVE R15, `(.L_x_2609) ;  /* 0x000000000f087348 */ /* 0x000fea0003c00000 */
[----:B------:R0:W1:Y:S02]  /*16240*/  SHFL.IDX P6, R14, R13, R12, R11 ;  /* 0x0000000c0d0e7389 */ /* 0x00006400000c000b */
[----:B01----:R-:W-:Y:S01]  /*16250*/  ENDCOLLECTIVE ;  /* 0x000000000000791b */ /* 0x003fe20003800000 */
.L_x_2609:
        /* <DEDUP_REMOVED lines=23> */
.L_x_2610:
[----:B------:R-:W-:Y:S01]  /*163d0*/  IMAD.MOV.U32 R12, RZ, RZ, 0x2 ;  /* 0x00000002ff0c7424 */ /* 0x000fe200078e00ff */
[----:B------:R-:W-:-:S04]  /*163e0*/  SEL R6, R14, RZ, P1 ;  /* 0x000000ff0e067207 */ /* 0x000fc80000800000 */
[----:B------:R-:W-:-:S05]  /*163f0*/  IADD3 R6, R13, R6, RZ ;  /* 0x000000060d067210 */ /* 0x000fca0007ffe0ff */
[----:B------:R-:W-:-:S07]  /*16400*/  IMAD.MOV.U32 R13, RZ, RZ, R6 ;  /* 0x000000ffff0d7224 */ /* 0x000fce00078e0006 */
[----:B------:R-:W-:Y:S05]  /*16410*/  WARPSYNC.COLLECTIVE R15, `(.L_x_2611) ;  /* 0x000000000f087348 */ /* 0x000fea0003c00000 */
[----:B------:R0:W1:Y:S02]  /*16420*/  SHFL.UP P6, R14, R13, R12, R11 ;  /* 0x0400000c0d0e7389 */ /* 0x00006400000c000b */
[----:B01----:R-:W-:Y:S01]  /*16430*/  ENDCOLLECTIVE ;  /* 0x000000000000791b */ /* 0x003fe20003800000 */
.L_x_2611:
[----:B------:R-:W-:Y:S01]  /*16440*/  IMAD.MOV.U32 R12, RZ, RZ, 0x4 ;  /* 0x00000004ff0c7424 */ /* 0x000fe200078e00ff */
[----:B------:R-:W-:-:S05]  /*16450*/  SEL R3, R14, RZ, P2 ;  /* 0x000000ff0e037207 */ /* 0x000fca0001000000 */
[----:B------:R-:W-:Y:S01]  /*16460*/  IMAD.IADD R2, R6, 0x1, R3 ;  /* 0x0000000106027824 */ /* 0x000fe200078e0203 */
[----:B------:R-:W-:-:S03]  /*16470*/  MOV R6, RZ ;  /* 0x000000ff00067202 */ /* 0x000fc60000000f00 */
[----:B------:R-:W-:-:S07]  /*16480*/  IMAD.MOV.U32 R13, RZ, RZ, R2 ;  /* 0x000000ffff0d7224 */ /* 0x000fce00078e0002 */
[----:B------:R-:W-:Y:S05]  /*16490*/  WARPSYNC.COLLECTIVE R15, `(.L_x_2612) ;  /* 0x000000000f087348 */ /* 0x000fea0003c00000 */
[----:B------:R0:W1:Y:S02]  /*164a0*/  SHFL.UP P6, R14, R13, R12, R11 ;  /* 0x0400000c0d0e7389 */ /* 0x00006400000c000b */
[----:B01----:R-:W-:Y:S01]  /*164b0*/  ENDCOLLECTIVE ;  /* 0x000000000000791b */ /* 0x003fe20003800000 */
.L_x_2612:
[----:B------:R-:W-:Y:S02]  /*164c0*/  MOV R12, 0x8 ;  /* 0x00000008000c7802 */ /* 0x000fe40000000f00 */
[----:B------:R-:W-:-:S05]  /*164d0*/  SEL R3, R14, RZ, P3 ;  /* 0x000000ff0e037207 */ /* 0x000fca0001800000 */
[----:B------:R-:W-:-:S04]  /*164e0*/  IMAD.IADD R3, R2, 0x1, R3 ;  /* 0x0000000102037824 */ /* 0x000fc800078e0203 */
[----:B------:R-:W-:-:S07]  /*164f0*/  IMAD.MOV.U32 R13, RZ, RZ, R3 ;  /* 0x000000ffff0d7224 */ /* 0x000fce00078e0003 */
[----:B------:R-:W-:Y:S05]  /*16500*/  WARPSYNC.COLLECTIVE R15, `(.L_x_2613) ;  /* 0x000000000f087348 */ /* 0x000fea0003c00000 */
[----:B------:R0:W1:Y:S02]  /*16510*/  SHFL.UP P6, R14, R13, R12, R11 ;  /* 0x0400000c0d0e7389 */ /* 0x00006400000c000b */
[----:B01----:R-:W-:Y:S01]  /*16520*/  ENDCOLLECTIVE ;  /* 0x000000000000791b */ /* 0x003fe20003800000 */
.L_x_2613:
[----:B------:R-:W-:Y:S01]  /*16530*/  IMAD.MOV.U32 R12, RZ, RZ, 0x10 ;  /* 0x00000010ff0c7424 */ /* 0x000fe200078e00ff */
[----:B------:R-:W-:-:S05]  /*16540*/  SEL R4, R14, RZ, P4 ;  /* 0x000000ff0e047207 */ /* 0x000fca0002000000 */
[----:B------:R-:W-:-:S04]  /*16550*/  IMAD.IADD R4, R3, 0x1, R4 ;  /* 0x0000000103047824 */ /* 0x000fc800078e0204 */
[----:B------:R-:W-:-:S07]  /*16560*/  IMAD.MOV.U32 R13, RZ, RZ, R4 ;  /* 0x000000ffff0d7224 */ /* 0x000fce00078e0004 */
[----:B------:R-:W-:Y:S05]  /*16570*/  WARPSYNC.COLLECTIVE R15, `(.L_x_2614) ;  /* 0x000000000f087348 */ /* 0x000fea0003c00000 */
[----:B------:R0:W1:Y:S02]  /*16580*/  SHFL.UP P6, R14, R13, R12, R11 ;  /* 0x0400000c0d0e7389 */ /* 0x00006400000c000b */
[----:B01----:R-:W-:Y:S01]  /*16590*/  ENDCOLLECTIVE ;  /* 0x000000000000791b */ /* 0x003fe20003800000 */
.L_x_2614:
        /* <DEDUP_REMOVED lines=8> */
.L_x_2615:
[----:B------:R-:W-:Y:S05]  /*16620*/  BRA `(.L_x_2616) ;  /* 0xffffffb800ec7947 */ /* 0x000fea000383ffff */
.L_x_2503:
[----:B------:R-:W-:Y:S01]  /*16630*/  BSSY B0, `(.L_x_2617) ;  /* 0x0000007000007945 */ /* 0x000fe20003800000 */
[----:B------:R-:W-:Y:S02]  /*16640*/  IMAD.MOV.U32 R12, RZ, RZ, 0x1 ;  /* 0x00000001ff0c7424 */ /* 0x000fe400078e00ff */
[----:B------:R-:W-:Y:S02]  /*16650*/  IMAD.MOV.U32 R11, RZ, RZ, RZ ;  /* 0x000000ffff0b7224 */ /* 0x000fe400078e00ff */
[----:B------:R-:W-:-:S07]  /*16660*/  IMAD.MOV.U32 R15, RZ, RZ, -0x1 ;  /* 0xffffffffff0f7424 */ /* 0x000fce00078e00ff */
[----:B------:R-:W-:Y:S05]  /*16670*/  WARPSYNC.COLLECTIVE R15, `(.L_x_2618) ;  /* 0x000000000f087348 */ /* 0x000fea0003c00000 */
[----:B------:R0:W1:Y:S02]  /*16680*/  SHFL.UP P6, R14, R13, R12, R11 ;  /* 0x0400000c0d0e7389 */ /* 0x00006400000c000b */
[----:B01----:R-:W-:Y:S01]  /*16690*/  ENDCOLLECTIVE ;  /* 0x000000000000791b */ /* 0x003fe20003800000 */
.L_x_2618:
[----:B------:R-:W-:Y:S05]  /*166a0*/  BSYNC B0 ;  /* 0x0000000000007941 */ /* 0x000fea0003800000 */
.L_x_2617:
        /* <DEDUP_REMOVED lines=8> */
.L_x_2619:
[----:B------:R-:W-:Y:S01]  /*16730*/  IMAD.MOV.U32 R12, RZ, RZ, 0x4 ;  /* 0x00000004ff0c7424 */ /* 0x000fe200078e00ff */
[----:B------:R-:W-:-:S04]  /*16740*/  SEL R2, R14, RZ, P2 ;  /* 0x000000ff0e027207 */ /* 0x000fc80001000000 */
[----:B------:R-:W-:-:S05]  /*16750*/  IADD3 R2, R13, R2, RZ ;  /* 0x000000020d027210 */ /* 0x000fca0007ffe0ff */
[----:B------:R-:W-:-:S07]  /*16760*/  IMAD.MOV.U32 R13, RZ, RZ, R2 ;  /* 0x000000ffff0d7224 */ /* 0x000fce00078e0002 */
[----:B------:R-:W-:Y:S05]  /*16770*/  WARPSYNC.COLLECTIVE R15, `(.L_x_2620) ;  /* 0x000000000f087348 */ /* 0x000fea0003c00000 */
[----:B------:R0:W1:Y:S02]  /*16780*/  SHFL.UP P6, R14, R13, R12, R11 ;  /* 0x0400000c0d0e7389 */ /* 0x00006400000c000b */
[----:B01----:R-:W-:Y:S01]  /*16790*/  ENDCOLLECTIVE ;  /* 0x000000000000791b */ /* 0x003fe20003800000 */
.L_x_2620:
[----:B------:R-:W-:Y:S01]  /*167a0*/  IMAD.MOV.U32 R12, RZ, RZ, 0x8 ;  /* 0x00000008ff0c7424 */ /* 0x000fe200078e00ff */
[----:B------:R-:W-:-:S05]  /*167b0*/  SEL R3, R14, RZ, P3 ;  /* 0x000000ff0e037207 */ /* 0x000fca0001800000 */
[----:B------:R-:W-:-:S04]  /*167c0*/  IMAD.IADD R3, R2, 0x1, R3 ;  /* 0x0000000102037824 */ /* 0x000fc800078e0203 */
[----:B------:R-:W-:-:S07]  /*167d0*/  IMAD.MOV.U32 R13, RZ, RZ, R3 ;  /* 0x000000ffff0d7224 */ /* 0x000fce00078e0003 */
[----:B------:R-:W-:Y:S05]  /*167e0*/  WARPSYNC.COLLECTIVE R15, `(.L_x_2621) ;  /* 0x000000000f087348 */ /* 0x000fea0003c00000 */
[----:B------:R0:W1:Y:S02]  /*167f0*/  SHFL.UP P6, R14, R13, R12, R11 ;  /* 0x0400000c0d0e7389 */ /* 0x00006400000c000b */
[----:B01----:R-:W-:Y:S01]  /*16800*/  ENDCOLLECTIVE ;  /* 0x000000000000791b */ /* 0x003fe20003800000 */
.L_x_2621:
[----:B------:R-:W-:Y:S02]  /*16810*/  MOV R12, 0x10 ;  /* 0x00000010000c7802 */ /* 0x000fe40000000f00 */
[----:B------:R-:W-:-:S05]  /*16820*/  SEL R4, R14, RZ, P4 ;  /* 0x000000ff0e047207 */ /* 0x000fca0002000000 */
[----:B------:R-:W-:-:S04]  /*16830*/  IMAD.IADD R4, R3, 0x1, R4 ;  /* 0x0000000103047824 */ /* 0x000fc800078e0204 */
[----:B------:R-:W-:-:S07]  /*16840*/  IMAD.MOV.U32 R13, RZ, RZ, R4 ;  /* 0x000000ffff0d7224 */ /* 0x000fce00078e0004 */
[----:B------:R-:W-:Y:S05]  /*16850*/  WARPSYNC.COLLECTIVE R15, `(.L_x_2622) ;  /* 0x000000000f087348 */ /* 0x000fea0003c00000 */
[----:B------:R0:W1:Y:S02]  /*16860*/  SHFL.UP P6, R14, R13, R12, R11 ;  /* 0x0400000c0d0e7389 */ /* 0x00006400000c000b */
[----:B01----:R-:W-:Y:S01]  /*16870*/  ENDCOLLECTIVE ;  /* 0x000000000000791b */ /* 0x003fe20003800000 */
.L_x_2622:
        /* <DEDUP_REMOVED lines=8> */
.L_x_2623:
[----:B------:R-:W-:Y:S05]  /*16900*/  BRA `(.L_x_2624) ;  /* 0xffffffb800d87947 */ /* 0x000fea000383ffff */
.L_x_2505:
[----:B------:R-:W-:Y:S01]  /*16910*/  BSSY B0, `(.L_x_2625) ;  /* 0x0000006000007945 */ /* 0x000fe20003800000 */
[----:B------:R-:W-:Y:S01]  /*16920*/  PLOP3.LUT P6, PT, P6, PT, PT, 0x8, 0x0 ;  /* 0x000000000000781c */ /* 0x000fe200037ce170 */
[----:B------:R-:W-:-:S12]  /*16930*/  IMAD.MOV.U32 R15, RZ, RZ, -0x1 ;  /* 0xffffffffff0f7424 */ /* 0x000fd800078e00ff */
[----:B0-----:R-:W-:Y:S05]  /*16940*/  WARPSYNC.COLLECTIVE R15, `(.L_x_2626) ;  /* 0x000000000f087348 */ /* 0x001fea0003c00000 */
[----:B------:R-:W-:Y:S01]  /*16950*/  VOTE.ANY R14, PT, P6 ;  /* 0x00000000000e7806 */ /* 0x000fe200030e0100 */
[----:B0-----:R-:W-:Y:S06]  /*16960*/  ENDCOLLECTIVE ;  /* 0x000000000000791b */ /* 0x001fec0003800000 */
.L_x_2626:
[----:B------:R-:W-:Y:S05]  /*16970*/  BSYNC B0 ;  /* 0x0000000000007941 */ /* 0x000fea0003800000 */
.L_x_2625:
[----:B------:R-:W-:Y:S01]  /*16980*/  IMAD.MOV.U32 R3, RZ, RZ, R14 ;  /* 0x000000ffff037224 */ /* 0x000fe200078e000e */
[----:B------:R-:W-:Y:S01]  /*16990*/  MOV R11, 0x1f ;  /* 0x0000001f000b7802 */ /* 0x000fe20000000f00 */
[----:B------:R-:W-:Y:S02]  /*169a0*/  IMAD.MOV.U32 R13, RZ, RZ, R17 ;  /* 0x000000ffff0d7224 */ /* 0x000fe400078e0011 */
[----:B------:R0:W1:Y:S01]  /*169b0*/  POPC R12, R3 ;  /* 0x00000003000c7309 */ /* 0x0000620000000000 */
[----:B------:R-:W-:-:S07]  /*169c0*/  IMAD.MOV.U32 R15, RZ, RZ, -0x1 ;  /* 0xffffffffff0f7424 */ /* 0x000fce00078e00ff */
[----:B01----:R-:W-:Y:S05]  /*169d0*/  WARPSYNC.COLLECTIVE R15, `(.L_x_2627) ;  /* 0x000000000f087348 */ /* 0x003fea0003c00000 */
[----:B-1----:R1:W2:Y:S02]  /*169e0*/  SHFL.IDX P6, R14, R13, R12, R11 ;  /* 0x0000000c0d0e7389 */ /* 0x0022a400000c000b */
[----:B012---:R-:W-:Y:S01]  /*169f0*/  ENDCOLLECTIVE ;  /* 0x000000000000791b */ /* 0x007fe20003800000 */
.L_x_2627:
[----:B------:R-:W-:Y:S02]  /*16a00*/  IMAD.IADD R19, R12, 0x1, R19 ;  /* 0x000000010c137824 */ /* 0x000fe400078e0213 */
[----:B------:R-:W-:Y:S02]  /*16a10*/  IMAD.MOV.U32 R13, RZ, RZ, R8 ;  /* 0x000000ffff0d7224 */ /* 0x000fe400078e0008 */
[----:B------:R-:W-:-:S07]  /*16a20*/  IMAD.MOV.U32 R17, RZ, RZ, R14 ;  /* 0x000000ffff117224 */ /* 0x000fce00078e000e */
[----:B------:R-:W-:Y:S05]  /*16a30*/  WARPSYNC.COLLECTIVE R15, `(.L_x_2628) ;  /* 0x000000000f087348 */ /* 0x000fea0003c00000 */
[----:B------:R0:W1:Y:S02]  /*16a40*/  SHFL.IDX P6, R14, R13, R12, R11 ;  /* 0x0000000c0d0e7389 */ /* 0x00006400000c000b */
[----:B01----:R-:W-:Y:S01]  /*16a50*/  ENDCOLLECTIVE ;  /* 0x000000000000791b */ /* 0x003fe20003800000 */
.L_x_2628:
[----:B------:R-:W-:Y:S01]  /*16a60*/  IMAD.MOV.U32 R8, RZ, RZ, R14 ;  /* 0x000000ffff087224 */ /* 0x000fe200078e000e */
[----:B------:R-:W-:Y:S06]  /*16a70*/  BRA `(.L_x_2629) ;  /* 0xffffffb800bc7947 */ /* 0x000fec000383ffff */
.L_x_2507:
[----:B------:R-:W-:Y:S01]  /*16a80*/  BSSY B0, `(.L_x_2630) ;  /* 0x0000007000007945 */ /* 0x000fe20003800000 */
[----:B------:R-:W-:Y:S01]  /*16a90*/  IMAD.MOV.U32 R13, RZ, RZ, R2 ;  /* 0x000000ffff0d7224 */ /* 0x000fe200078e0002 */
[----:B------:R-:W-:Y:S01]  /*16aa0*/  MOV R15, 0xffffffff ;  /* 0xffffffff000f7802 */ /* 0x000fe20000000f00 */
[----:B------:R-:W-:-:S07]  /*16ab0*/  IMAD.MOV.U32 R11, RZ, RZ, 0x1f ;  /* 0x0000001fff0b7424 */ /* 0x000fce00078e00ff */
[----:B0-23--:R-:W-:Y:S05]  /*16ac0*/  WARPSYNC.COLLECTIVE R15, `(.L_x_2631) ;  /* 0x000000000f087348 */ /* 0x00dfea0003c00000 */
[----:B------:R1:W4:Y:S02]  /*16ad0*/  SHFL.IDX P6, R14, R13, R12, R11 ;  /* 0x0000000c0d0e7389 */ /* 0x00032400000c000b */
[----:B01234-:R-:W-:Y:S01]  /*16ae0*/  ENDCOLLECTIVE ;  /* 0x000000000000791b */ /* 0x01ffe20003800000 */
.L_x_2631:
[----:B------:R-:W-:Y:S05]  /*16af0*/  BSYNC B0 ;  /* 0x0000000000007941 */ /* 0x000fea0003800000 */
.L_x_2630:
[----:B------:R-:W-:Y:S01]  /*16b00*/  IMAD.MOV.U32 R6, RZ, RZ, R14 ;  /* 0x000000ffff067224 */ /* 0x000fe200078e000e */
[----:B------:R-:W-:Y:S06]  /*16b10*/  BRA `(.L_x_2506) ;  /* 0xffffffb800ac7947 */ /* 0x000fec000383ffff */
.L_x_2513:
[----:B-1----:R1:W2:Y:S02]  /*16b20*/  SYNCS.PHASECHK.TRANS64.TRYWAIT P0, [R4+URZ+0x2a820], R0 ;  /* 0x02a82000040075a7 */ /* 0x0022a4000800017f */
[----:B--2---:R-:W-:Y:S05]  /*16b30*/  @!P0 NANOSLEEP.SYNCS 0x989680 ;  /* 0x009896800000895d */ /* 0x004fea0003900000 */
[----:B------:R-:W2:Y:S02]  /*16b40*/  @!P0 SYNCS.PHASECHK.TRANS64 P0, [R4+URZ+0x2a820], R0 ;  /* 0x02a82000040085a7 */ /* 0x000ea4000800007f */
[----:B--2---:R-:W-:Y:S05]  /*16b50*/  @!P0 BRA `(.L_x_2513) ;  /* 0xfffffffc00f08947 */ /* 0x004fea000383ffff */
[----:B------:R-:W-:Y:S05]  /*16b60*/  BRA `(.L_x_2632) ;  /* 0xffffffc400047947 */ /* 0x000fea000383ffff */
.L_x_2514:
        /* <DEDUP_REMOVED lines=8> */
[----:B01----:R-:W-:Y:S05]  /*16bf0*/  WARPSYNC.COLLECTIVE R15, `(.L_x_2634) ;  /* 0x000000000f087348 */ /* 0x003fea0003c00000 */
[----:B------:R2:W3:Y:S02]  /*16c00*/  SHFL.IDX P6, R14, R13, R12, R11 ;  /* 0x0000000c0d0e7389 */ /* 0x0004e400000c000b */
[----:B0123--:R-:W-:Y:S01]  /*16c10*/  ENDCOLLECTIVE ;  /* 0x000000000000791b */ /* 0x00ffe20003800000 */
.L_x_2634:
[----:B------:R-:W-:Y:S05]  /*16c20*/  BSYNC B0 ;  /* 0x0000000000007941 */ /* 0x000fea0003800000 */
.L_x_2633:
[----:B------:R-:W-:Y:S05]  /*16c30*/  BRA `(.L_x_2635) ;  /* 0xffffffc000ec7947 */ /* 0x000fea000383ffff */
.L_x_2517:
[----:B------:R-:W-:Y:S01]  /*16c40*/  BSSY B1, `(.L_x_2636) ;  /* 0x0000006000017945 */ /* 0x000fe20003800000 */
[----:B------:R-:W-:-:S07]  /*16c50*/  IMAD.MOV.U32 R15, RZ, RZ, -0x1 ;  /* 0xffffffffff0f7424 */ /* 0x000fce00078e00ff */
[----:B01----:R-:W-:Y:S05]  /*16c60*/  WARPSYNC.COLLECTIVE R15, `(.L_x_2637) ;  /* 0x000000000f0c7348 */ /* 0x003fea0003c00000 */
[----:B------:R-:W-:Y:S02]  /*16c70*/  ELECT P6, UR62, PT ;  /* 0x00000000003e782f */ /* 0x000fe400038c0000 */
[----:B------:R-:W-:Y:S01]  /*16c80*/  MOV R14, UR62 ;  /* 0x0000003e000e7c02 */ /* 0x000fe20008000f00 */
[----:B01----:R-:W-:Y:S10]  /*16c90*/  ENDCOLLECTIVE ;  /* 0x000000000000791b */ /* 0x003ff40003800000 */
.L_x_2637:
[----:B------:R-:W-:Y:S05]  /*16ca0*/  BSYNC B1 ;  /* 0x0000000000017941 */ /* 0x000fea0003800000 */
.L_x_2636:
[----:B------:R-:W-:Y:S05]  /*16cb0*/  BRA `(.L_x_2638) ;  /* 0xffffffc000e47947 */ /* 0x000fea000383ffff */
.L_x_2519:
[----:B-1----:R1:W2:Y:S02]  /*16cc0*/  SYNCS.PHASECHK.TRANS64.TRYWAIT P1, [R5+URZ+0x2a840], R0 ;  /* 0x02a84000050075a7 */ /* 0x0022a4000802017f */
[----:B--2---:R-:W-:Y:S05]  /*16cd0*/  @!P1 NANOSLEEP.SYNCS 0x989680 ;  /* 0x009896800000995d */ /* 0x004fea0003900000 */
[----:B------:R-:W2:Y:S02]  /*16ce0*/  @!P1 SYNCS.PHASECHK.TRANS64 P1, [R5+URZ+0x2a840], R0 ;  /* 0x02a84000050095a7 */ /* 0x000ea4000802007f */
[----:B--2---:R-:W-:Y:S05]  /*16cf0*/  @!P1 BRA `(.L_x_2519) ;  /* 0xfffffffc00f09947 */ /* 0x004fea000383ffff */
[----:B------:R-:W-:Y:S05]  /*16d00*/  BRA `(.L_x_2639) ;  /* 0xffffffc4000c7947 */ /* 0x000fea000383ffff */
.L_x_2521:
[----:B--2---:R2:W3:Y:S02]  /*16d10*/  SYNCS.PHASECHK.TRANS64.TRYWAIT P1, [R27+URZ+0x2a840], R2 ;  /* 0x02a840021b0075a7 */ /* 0x0044e4000802017f */
[----:B---3--:R-:W-:Y:S05]  /*16d20*/  @!P1 NANOSLEEP.SYNCS 0x989680 ;  /* 0x009896800000995d */ /* 0x008fea0003900000 */
[----:B------:R-:W3:Y:S02]  /*16d30*/  @!P1 SYNCS.PHASECHK.TRANS64 P1, [R27+URZ+0x2a840], R2 ;  /* 0x02a840021b0095a7 */ /* 0x000ee4000802007f */
[----:B---3--:R-:W-:Y:S05]  /*16d40*/  @!P1 BRA `(.L_x_2521) ;  /* 0xfffffffc00f09947 */ /* 0x008fea000383ffff */
[----:B------:R-:W-:Y:S05]  /*16d50*/  BRA `(.L_x_2640) ;  /* 0xffffffc400187947 */ /* 0x000fea000383ffff */
.L_x_2523:
[----:B---3--:R3:W4:Y:S02]  /*16d60*/  SYNCS.PHASECHK.TRANS64.TRYWAIT P1, [R5+URZ+0x2a860], R0 ;  /* 0x02a86000050075a7 */ /* 0x008724000802017f */
[----:B----4-:R-:W-:Y:S05]  /*16d70*/  @!P1 NANOSLEEP.SYNCS 0x989680 ;  /* 0x009896800000995d */ /* 0x010fea0003900000 */
[----:B------:R-:W4:Y:S02]  /*16d80*/  @!P1 SYNCS.PHASECHK.TRANS64 P1, [R5+URZ+0x2a860], R0 ;  /* 0x02a86000050095a7 */ /* 0x000f24000802007f */
[----:B----4-:R-:W-:Y:S05]  /*16d90*/  @!P1 BRA `(.L_x_2523) ;  /* 0xfffffffc00f09947 */ /* 0x010fea000383ffff */
[----:B------:R-:W-:Y:S05]  /*16da0*/  BRA `(.L_x_2641) ;  /* 0xffffffc400147947 */ /* 0x000fea000383ffff */
.L_x_2642:
        /* <DEDUP_REMOVED lines=13> */
.L_x_15740:


//--------------------- .text._ZN7cutlass13device_kernelIN5flash11enable_sm90INS1_16FlashAttnFwdSm90INS1_25CollectiveMainloopFwdSm90ILi2EN4cute5tupleIJNS5_1CILi1EEES8_S8_EEENS6_IJNS7_ILi128EEENS7_ILi96EEENS7_ILi192EEEEEELi128ENS_10bfloat16_tEfNS_4arch4Sm90ELb1ELb0ELb1ELb1ELb1ELb1ELb0ELb1ELb1ELb1ELb1ELb0EEENS1_21CollectiveEpilogueFwdINS6_IJSA_SA_SB_EEES9_SE_SG_Li256ELb1ELb1ELb1ELb0EEENS1_36VarlenDynamicPersistentTileSchedulerILi128ELi96ELi256ELi128ELb1ELb1ELb1ELb1ELb1ELb1EEEEEEEEEvNT_6ParamsE --------------------------
	.section	.text._ZN7cutlass13device_kernelIN5flash11enable_sm90INS1_16FlashAttnFwdSm90INS1_25CollectiveMainloopFwdSm90ILi2EN4cute5tupleIJNS5_1CILi1EEES8_S8_EEENS6_IJNS7_ILi128EEENS7_ILi96EEENS7_ILi192EEEEEELi128ENS_10bfloat16_tEfNS_4arch4Sm90ELb1ELb0ELb1ELb1ELb1ELb1ELb0ELb1ELb1ELb1ELb1ELb0EEENS1_21CollectiveEpilogueFwdINS6_IJSA_SA_SB_EEES9_SE_SG_Li256ELb1ELb1ELb1ELb0EEENS1_36VarlenDynamicPersistentTileSchedulerILi128ELi96ELi256ELi128ELb1ELb1ELb1ELb1ELb1ELb1EEEEEEEEEvNT_6ParamsE,"ax",@progbits
	.align	128
.text._ZN7cutlass13device_kernelIN5flash11enable_sm90INS1_16FlashAttnFwdSm90INS1_25CollectiveMainloopFwdSm90ILi2EN4cute5tupleIJNS5_1CILi1EEES8_S8_EEENS6_IJNS7_ILi128EEENS7_ILi96EEENS7_ILi192EEEEEELi128ENS_10bfloat16_tEfNS_4arch4Sm90ELb1ELb0ELb1ELb1ELb1ELb1ELb0ELb1ELb1ELb1ELb1ELb0EEENS1_21CollectiveEpilogueFwdINS6_IJSA_SA_SB_EEES9_SE_SG_Li256ELb1ELb1ELb1ELb0EEENS1_36VarlenDynamicPersistentTileSchedulerILi128ELi96ELi256ELi128ELb1ELb1ELb1ELb1ELb1ELb1EEEEEEEEEvNT_6ParamsE:
        .type           _ZN7cutlass13device_kernelIN5flash11enable_sm90INS1_16FlashAttnFwdSm90INS1_25CollectiveMainloopFwdSm90ILi2EN4cute5tupleIJNS5_1CILi1EEES8_S8_EEENS6_IJNS7_ILi128EEENS7_ILi96EEENS7_ILi192EEEEEELi128ENS_10bfloat16_tEfNS_4arch4Sm90ELb1ELb0ELb1ELb1ELb1ELb1ELb0ELb1ELb1ELb1ELb1ELb0EEENS1_21CollectiveEpilogueFwdINS6_IJSA_SA_SB_EEES9_SE_SG_Li256ELb1ELb1ELb1ELb0EEENS1_36VarlenDynamicPersistentTileSchedulerILi128ELi96ELi256ELi128ELb1ELb1ELb1ELb1ELb1ELb1EEEEEEEEEvNT_6ParamsE,@function
        .size           _ZN7cutlass13device_kernelIN5flash11enable_sm90INS1_16FlashAttnFwdSm90INS1_25CollectiveMainloopFwdSm90ILi2EN4cute5tupleIJNS5_1CILi1EEES8_S8_EEENS6_IJNS7_ILi128EEENS7_ILi96EEENS7_ILi192EEEEEELi128ENS_10bfloat16_tEfNS_4arch4Sm90ELb1ELb0ELb1ELb1ELb1ELb1ELb0ELb1ELb1ELb1ELb1ELb0EEENS1_21CollectiveEpilogueFwdINS6_IJSA_SA_SB_EEES9_SE_SG_Li256ELb1ELb1ELb1ELb0EEENS1_36VarlenDynamicPersistentTileSchedulerILi128ELi96ELi256ELi128ELb1ELb1ELb1ELb1ELb1ELb1EEEEEEEEEvNT_6ParamsE,(.L_x_15741 - _ZN7cutlass13device_kernelIN5flash11enable_sm90INS1_16FlashAttnFwdSm90INS1_25CollectiveMainloopFwdSm90ILi2EN4cute5tupleIJNS5_1CILi1EEES8_S8_EEENS6_IJNS7_ILi128EEENS7_ILi96EEENS7_ILi192EEEEEELi128ENS_10bfloat16_tEfNS_4arch4Sm90ELb1ELb0ELb1ELb1ELb1ELb1ELb0ELb1ELb1ELb1ELb1ELb0EEENS1_21CollectiveEpilogueFwdINS6_IJSA_SA_SB_EEES9_SE_SG_Li256ELb1ELb1ELb1ELb0EEENS1_36VarlenDynamicPersistentTileSchedulerILi128ELi96ELi256ELi128ELb1ELb1ELb1ELb1ELb1ELb1EEEEEEEEEvNT_6ParamsE)
        .other          _ZN7cutlass13device_kernelIN5flash11enable_sm90INS1_16FlashAttnFwdSm90INS1_25CollectiveMainloopFwdSm90ILi2EN4cute5tupleIJNS5_1CILi1EEES8_S8_EEENS6_IJNS7_ILi128EEENS7_ILi96EEENS7_ILi192EEEEEELi128ENS_10bfloat16_tEfNS_4arch4Sm90ELb1ELb0ELb1ELb1ELb1ELb1ELb0ELb1ELb1ELb1ELb1ELb0EEENS1_21CollectiveEpilogueFwdINS6_IJSA_SA_SB_EEES9_SE_SG_Li256ELb1ELb1ELb1ELb0EEENS1_36VarlenDynamicPersistentTileSchedulerILi128ELi96ELi256ELi128ELb1ELb1ELb1ELb1ELb1ELb1EEEEEEEEEvNT_6ParamsE,@"STO_CUDA_ENTRY STV_DEFAULT"
_ZN7cutlass13device_kernelIN5flash11enable_sm90INS1_16FlashAttnFwdSm90INS1_25CollectiveMainloopFwdSm90ILi2EN4cute5tupleIJNS5_1CILi1EEES8_S8_EEENS6_IJNS7_ILi128EEENS7_ILi96EEENS7_ILi192EEEEEELi128ENS_10bfloat16_tEfNS_4arch4Sm90ELb1ELb0ELb1ELb1ELb1ELb1ELb0ELb1ELb1ELb1ELb1ELb0EEENS1_21CollectiveEpilogueFwdINS6_IJSA_SA_SB_EEES9_SE_SG_Li256ELb1ELb1ELb1ELb0EEENS1_36VarlenDynamicPersistentTileSchedulerILi128ELi96ELi256ELi128ELb1ELb1ELb1ELb1ELb1ELb1EEEEEEEEEvNT_6ParamsE:
        /* <DEDUP_REMOVED lines=18> */
.L_x_2644:
[----:B------:R-:W-:Y:S05]  /*0120*/  BSYNC B0 ;  /* 0x0000000000007941 */ /* 0x000fea0003800000 */
.L_x_2643:
        /* <DEDUP_REMOVED lines=41> */
.L_x_2645:
        /* <DEDUP_REMOVED lines=22> */
.L_x_2646:
        /* <DEDUP_REMOVED lines=18> */
.L_x_2647:
        /* <DEDUP_REMOVED lines=22> */
.L_x_2648:
        /* <DEDUP_REMOVED lines=22> */
.L_x_2649:
        /* <DEDUP_REMOVED lines=10> */
.L_x_2652:
        /* <DEDUP_REMOVED lines=23> */
[CC--:B------:R-:W-:Y:S01]  /*0b10*/  LEA.HI R5, R3.reuse, R0.reuse, RZ, 0x4 ;  /* 0x0000000003057211 */ /* 0x0c0fe200078f20ff */
[----:B------:R-:W-:Y:S01]  /*0b20*/  IMAD.MOV.U32 R162, RZ, RZ, RZ ;  /* 0x000000ffffa27224 */ /* 0x000fe200078e00ff */
[----:B------:R-:W-:-:S02]  /*0b30*/  LEA.HI R224, R3, R0, RZ, 0x3 ;  /* 0x0000000003e07211 */ /* 0x000fc400078f18ff */
[----:B------:R-:W-:Y:S01]  /*0b40*/  SHF.R.S32.HI R6, RZ, 0x4, R5 ;  /* 0x00000004ff067819 */ /* 0x000fe20000011405 */
[----:B------:R-:W-:Y:S01]  /*0b50*/  UIADD3 UR4, UR4, 0xc400, URZ ;  /* 0x0000c40004047890 */ /* 0x000fe2000fffe03f */
[----:B------:R-:W-:Y:S02]  /*0b60*/  LOP3.LUT R11, R224, 0xfffffff8, RZ, 0xc0, !PT ;  /* 0xfffffff8e00b7812 */ /* 0x000fe400078ec0ff */
[C---:B------:R-:W-:Y:S02]  /*0b70*/  LEA.HI R7, R5.reuse, R6, RZ, 0x1 ;  /* 0x0000000605077211 */ /* 0x040fe400078f08ff */
[----:B------:R-:W-:Y:S01]  /*0b80*/  LOP3.LUT R5, R5, 0x3fffff0, RZ, 0xc0, !PT ;  /* 0x03fffff005057812 */ /* 0x000fe200078ec0ff */
[C---:B------:R-:W-:Y:S01]  /*0b90*/  IMAD.IADD R200, R0.reuse, 0x1, -R11 ;  /* 0x0000000100c87824 */ /* 0x040fe200078e0a0b */
[----:B------:R-:W-:Y:S02]  /*0ba0*/  LOP3.LUT R7, R7, 0x1ffffffe, RZ, 0xc0, !PT ;  /* 0x1ffffffe07077812 */ /* 0x000fe400078ec0ff */
[----:B------:R-:W-:Y:S01]  /*0bb0*/  SHF.R.S32.HI R224, RZ, 0x3, R224 ;  /* 0x00000003ffe07819 */ /* 0x000fe200000114e0 */
[----:B------:R-:W-:-:S02]  /*0bc0*/  IMAD.IADD R5, R0, 0x1, -R5 ;  /* 0x0000000100057824 */ /* 0x000fc400078e0a05 */
[----:B------:R-:W-:Y:S01]  /*0bd0*/  IMAD.IADD R7, R6, 0x1, -R7 ;  /* 0x0000000106077824 */ /* 0x000fe200078e0a07 */
[----:B------:R-:W-:Y:S01]  /*0be0*/  LEA.HI R6, R3, R0, RZ, 0x5 ;  /* 0x0000000003067211 */ /* 0x000fe200078f28ff */
[----:B------:R-:W-:-:S03]  /*0bf0*/  IMAD.SHL.U32 R189, R200, 0x8, RZ ;  /* 0x00000008c8bd7824 */ /* 0x000fc600078e00ff */
[----:B------:R-:W-:Y:S01]  /*0c00*/  SHF.R.S32.HI R6, RZ, 0x5, R6 ;  /* 0x00000005ff067819 */ /* 0x000fe20000011406 */
[----:B------:R-:W-:-:S04]  /*0c10*/  VIADD R192, R189, 0x40 ;  /* 0x00000040bdc07836 */ /* 0x000fc80000000000 */
[----:B------:R-:W-:Y:S01]  /*0c20*/  IMAD.SHL.U32 R183, R6, 0x200, RZ ;  /* 0x0000020006b77824 */ /* 0x000fe200078e00ff */
[----:B--2---:R-:W-:Y:S02]  /*0c30*/  R2UR UR5, R4 ;  /* 0x00000000040572ca */ /* 0x004fe400000e0000 */
[----:B------:R-:W-:-:S04]  /*0c40*/  LEA.HI R4, R3, R0, RZ, 0x7 ;  /* 0x0000000003047211 */ /* 0x000fc800078f38ff */
[----:B------:R-:W-:Y:S02]  /*0c50*/  LOP3.LUT R227, R4, 0xffffff80, RZ, 0xc0, !PT ;  /* 0xffffff8004e37812 */ /* 0x000fe400078ec0ff */
[----:B------:R-:W-:-:S03]  /*0c60*/  SHF.R.S32.HI R16, RZ, 0x7, R4 ;  /* 0x00000007ff107819 */ /* 0x000fc60000011404 */
[----:B------:R-:W-:Y:S01]  /*0c70*/  IMAD.IADD R227, R0, 0x1, -R227 ;  /* 0x0000000100e37824 */ /* 0x000fe200078e0ae3 */
[----:B------:R-:W-:Y:S01]  /*0c80*/  LEA.HI R4, R4, R16, RZ, 0x1 ;  /* 0x0000001004047211 */ /* 0x000fe200078f08ff */
[----:B------:R-:W-:Y:S01]  /*0c90*/  ULOP3.LUT UR5, UR5, 0x1, URZ, 0xfc, !UPT ;  /* 0x0000000105057892 */ /* 0x000fe2000f8efc3f */
[----:B------:R0:W-:Y:S02]  /*0ca0*/  STL [R1+0x4c], R16 ;  /* 0x00004c1001007387 */ /* 0x0001e40000100800 */
[----:B------:R-:W-:Y:S02]  /*0cb0*/  SHF.R.S32.HI R8, RZ, 0x1f, R227 ;  /* 0x0000001fff087819 */ /* 0x000fe400000114e3 */
[----:B------:R-:W-:Y:S02]  /*0cc0*/  LOP3.LUT R4, R4, 0x3fffffe, RZ, 0xc0, !PT ;  /* 0x03fffffe04047812 */ /* 0x000fe400078ec0ff */
[CC--:B------:R-:W-:Y:S02]  /*0cd0*/  LEA.HI R10, R8.reuse, R227.reuse, RZ, 0x2 ;  /* 0x000000e3080a7211 */ /* 0x0c0fe400078f10ff */
[----:B------:R-:W-:Y:S01]  /*0ce0*/  LEA.HI R8, R8, R227, RZ, 0x5 ;  /* 0x000000e308087211 */ /* 0x000fe200078f28ff */
[----:B------:R-:W-:Y:S01]  /*0cf0*/  IMAD.IADD R4, R16, 0x1, -R4 ;  /* 0x0000000110047824 */ /* 0x000fe200078e0a04 */
[----:B------:R-:W-:-:S02]  /*0d00*/  SHF.R.S32.HI R9, RZ, 0x2, R10 ;  /* 0x00000002ff097819 */ /* 0x000fc4000001140a */
[----:B------:R-:W-:Y:S02]  /*0d10*/  SHF.R.S32.HI R12, RZ, 0x1f, R10 ;  /* 0x0000001fff0c7819 */ /* 0x000fe4000001140a */
[----:B------:R-:W-:Y:S02]  /*0d20*/  SHF.R.S32.HI R8, RZ, 0x5, R8 ;  /* 0x00000005ff087819 */ /* 0x000fe40000011408 */
[----:B------:R-:W-:Y:S02]  /*0d30*/  LEA.HI R12, R12, R9, RZ, 0x3 ;  /* 0x000000090c0c7211 */ /* 0x000fe400078f18ff */
[----:B------:R-:W-:Y:S02]  /*0d40*/  LOP3.LUT R10, R10, 0x7ffffffc, RZ, 0xc0, !PT ;  /* 0x7ffffffc0a0a7812 */ /* 0x000fe400078ec0ff */
[----:B------:R-:W-:-:S03]  /*0d50*/  LOP3.LUT R12, R12, 0xfffffff8, RZ, 0xc0, !PT ;  /* 0xfffffff80c0c7812 */ /* 0x000fc600078ec0ff */
[----:B------:R-:W-:Y:S02]  /*0d60*/  IMAD.IADD R10, R227, 0x1, -R10 ;  /* 0x00000001e30a7824 */ /* 0x000fe400078e0a0a */
[----:B------:R-:W-:Y:S02]  /*0d70*/  IMAD.IADD R9, R9, 0x1, -R12 ;  /* 0x0000000109097824 */ /* 0x000fe400078e0a0c */
[----:B------:R-:W-:Y:S02]  /*0d80*/  IMAD.SHL.U32 R190, R10, 0x2, RZ ;  /* 0x000000020abe7824 */ /* 0x000fe400078e00ff */
[----:B------:R-:W-:Y:S01]  /*0d90*/  IMAD R17, R8, 0x10, R9 ;  /* 0x0000001008117824 */ /* 0x000fe200078e0209 */
[----:B------:R-:W-:Y:S01]  /*0da0*/  LEA.HI R8, R3, R0, RZ, 0x2 ;  /* 0x0000000003087211 */ /* 0x000fe200078f10ff */
[----:B------:R-:W-:Y:S02]  /*0db0*/  VIADD R220, R190, 0x20 ;  /* 0x00000020bedc7836 */ /* 0x000fe40000000000 */
[----:B------:R-:W-:Y:S01]  /*0dc0*/  IMAD R24, R4, 0x40, R17 ;  /* 0x0000004004187824 */ /* 0x000fe200078e0211 */
[----:B------:R-:W-:Y:S01]  /*0dd0*/  LOP3.LUT R3, R8, 0xfffffffc, RZ, 0xc0, !PT ;  /* 0xfffffffc08037812 */ /* 0x000fe200078ec0ff */
[C---:B------:R-:W-:Y:S01]  /*0de0*/  VIADD R217, R190.reuse, 0x38 ;  /* 0x00000038bed97836 */ /* 0x040fe20000000000 */
[--C-:B------:R-:W-:Y:S01]  /*0df0*/  SHF.R.S32.HI R170, RZ, 0x2, R8.reuse ;  /* 0x00000002ffaa7819 */ /* 0x100fe20000011408 */
[----:B------:R-:W-:Y:S01]  /*0e00*/  VIADD R214, R190, 0x50 ;  /* 0x00000050bed67836 */ /* 0x000fe20000000000 */
[----:B------:R-:W-:Y:S01]  /*0e10*/  SHF.R.S32.HI R9, RZ, 0x1f, R8 ;  /* 0x0000001fff097819 */ /* 0x000fe20000011408 */
[----:B------:R-:W-:Y:S01]  /*0e20*/  IMAD.IADD R206, R0, 0x1, -R3 ;  /* 0x0000000100ce7824 */ /* 0x000fe200078e0a03 */
[----:B------:R-:W-:Y:S01]  /*0e30*/  STL [R1+0x58], R24 ;  /* 0x0000581801007387 */ /* 0x000fe20000100800 */
[----:B------:R-:W-:Y:S01]  /*0e40*/  IMAD R8, R6, 0x10, R5 ;  /* 0x0000001006087824 */ /* 0x000fe200078e0205 */
[----:B------:R-:W-:Y:S01]  /*0e50*/  LEA.HI R9, R9, R170, RZ, 0x3 ;  /* 0x000000aa09097211 */ /* 0x000fe200078f18ff */
[----:B------:R-:W-:-:S02]  /*0e60*/  VIADD R5, R170, 0x40 ;  /* 0x00000040aa057836 */ /* 0x000fc40000000000 */
[----:B------:R-:W-:Y:S01]  /*0e70*/  IMAD.SHL.U32 R160, R206, 0x4, RZ ;  /* 0x00000004cea07824 */ /* 0x000fe200078e00ff */
[----:B------:R-:W-:Y:S01]  /*0e80*/  LOP3.LUT R9, R9, 0xfffffff8, RZ, 0xc0, !PT ;  /* 0xfffffff809097812 */ /* 0x000fe200078ec0ff */
[----:B------:R-:W-:Y:S01]  /*0e90*/  IMAD.SHL.U32 R177, R5, 0x40, RZ ;  /* 0x0000004005b17824 */ /* 0x000fe200078e00ff */
[----:B------:R-:W-:Y:S01]  /*0ea0*/  SHF.R.S32.HI R0, RZ, 0x1f, R5 ;  /* 0x0000001fff007819 */ /* 0x000fe20000011405 */
[C---:B------:R-:W-:Y:S01]  /*0eb0*/  VIADD R173, R160.reuse, 0x20 ;  /* 0x00000020a0ad7836 */ /* 0x040fe20000000000 */
[C---:B------:R-:W-:Y:S01]  /*0ec0*/  IADD3 R176, R160.reuse, 0x50, RZ ;  /* 0x00000050a0b07810 */ /* 0x040fe20007ffe0ff */
[----:B------:R-:W-:Y:S01]  /*0ed0*/  VIADD R172, R160, 0x40 ;  /* 0x00000040a0ac7836 */ /* 0x000fe20000000000 */
[----:B------:R-:W-:Y:S01]  /*0ee0*/  LEA.HI R0, R0, R5, RZ, 0x3 ;  /* 0x0000000500007211 */ /* 0x000fe200078f18ff */
[----:B------:R-:W-:Y:S01]  /*0ef0*/  IMAD.IADD R163, R160, 0x1, R173 ;  /* 0x00000001a0a37824 */ /* 0x000fe200078e02ad */
[----:B------:R-:W-:Y:S01]  /*0f00*/  LOP3.LUT R177, R177, 0x1c0, RZ, 0xc0, !PT ;  /* 0x000001c0b1b17812 */ /* 0x000fe200078ec0ff */
[----:B------:R-:W-:Y:S01]  /*0f10*/  IMAD.IADD R226, R170, 0x1, -R9 ;  /* 0x00000001aae27824 */ /* 0x000fe200078e0a09 */
[----:B------:R-:W-:Y:S01]  /*0f20*/  SHF.R.S32.HI R225, RZ, 0x1f, R176 ;  /* 0x0000001fffe17819 */ /* 0x000fe200000114b0 */
[----:B------:R-:W-:Y:S01]  /*0f30*/  IMAD.SHL.U32 R184, R0, 0x40, RZ ;  /* 0x0000004000b87824 */ /* 0x000fe200078e00ff */
[----:B------:R-:W-:Y:S01]  /*0f40*/  SHF.R.S32.HI R0, RZ, 0x1f, R163 ;  /* 0x0000001fff007819 */ /* 0x000fe200000114a3 */
[----:B------:R-:W-:Y:S01]  /*0f50*/  IMAD.IADD R164, R160, 0x1, R172 ;  /* 0x00000001a0a47824 */ /* 0x000fe200078e02ac */
[----:B------:R-:W-:Y:S01]  /*0f60*/  SHF.R.U32.HI R25, RZ, 0x3, R177 ;  /* 0x00000003ff197819 */ /* 0x000fe200000116b1 */
[----:B------:R-:W-:Y:S01]  /*0f70*/  IMAD.SHL.U32 R181, R226, 0x40, RZ ;  /* 0x00000040e2b57824 */ /* 0x000fe200078e00ff */
[-C--:B------:R-:W-:Y:S01]  /*0f80*/  LEA.HI R166, R0, R163.reuse, RZ, 0x3 ;  /* 0x000000a300a67211 */ /* 0x080fe200078f18ff */
[----:B------:R-:W-:Y:S01]  /*0f90*/  IMAD R21, R8, 0x8, R7 ;  /* 0x0000000808157824 */ /* 0x000fe200078e0207 */
[----:B------:R-:W-:Y:S01]  /*0fa0*/  LEA.HI R0, R0, R163, RZ, 0x6 ;  /* 0x000000a300007211 */ /* 0x000fe200078f30ff */
[----:B0-----:R-:W-:Y:S01]  /*0fb0*/  IMAD.SHL.U32 R16, R206, 0x8, RZ ;  /* 0x00000008ce107824 */ /* 0x001fe200078e00ff */
[----:B------:R-:W-:Y:S01]  /*0fc0*/  SHF.R.S32.HI R3, RZ, 0x1f, R164 ;  /* 0x0000001fff037819 */ /* 0x000fe200000114a4 */
[----:B------:R-:W-:Y:S01]  /*0fd0*/  VIADD R211, R190, 0x68 ;  /* 0x00000068bed37836 */ /* 0x000fe20000000000 */
[----:B------:R-:W-:Y:S01]  /*0fe0*/  LOP3.LUT R181, R181, 0x1c0, RZ, 0xc0, !PT ;  /* 0x000001c0b5b57812 */ /* 0x000fe200078ec0ff */
[----:B------:R-:W-:Y:S01]  /*0ff0*/  IMAD.SHL.U32 R0, R0, 0x80, RZ ;  /* 0x0000008000007824 */ /* 0x000fe200078e00ff */
[CC--:B------:R-:W-:Y:S01]  /*1000*/  LEA.HI R5, R3.reuse, R164.reuse, RZ, 0x6 ;  /* 0x000000a403057211 */ /* 0x0c0fe200078f30ff */
[C---:B------:R-:W-:Y:S01]  /*1010*/  VIADD R221, R190.reuse, 0x18 ;  /* 0x00000018bedd7836 */ /* 0x040fe20000000000 */
[----:B------:R-:W-:Y:S01]  /*1020*/  LEA.HI R4, R3, R164, RZ, 0x3 ;  /* 0x000000a403047211 */ /* 0x000fe200078f18ff */
[C---:B------:R-:W-:Y:S01]  /*1030*/  VIADD R218, R190.reuse, 0x30 ;  /* 0x00000030beda7836 */ /* 0x040fe20000000000 */
[----:B------:R-:W-:Y:S01]  /*1040*/  SHF.R.U32.HI R182, RZ, 0x3, R181 ;  /* 0x00000003ffb67819 */ /* 0x000fe200000116b5 */
[----:B------:R-:W-:Y:S01]  /*1050*/  IMAD.SHL.U32 R6, R5, 0x80, RZ ;  /* 0x0000008005067824 */ /* 0x000fe200078e00ff */
[--C-:B------:R-:W-:Y:S01]  /*1060*/  LOP3.LUT R3, R181, 0x38, R166.reuse, 0xf8, !PT ;  /* 0x00000038b5037812 */ /* 0x100fe200078ef8a6 */
[C---:B------:R-:W-:Y:S01]  /*1070*/  VIADD R215, R190.reuse, 0x48 ;  /* 0x00000048bed77836 */ /* 0x040fe20000000000 */
[C---:B------:R-:W-:Y:S01]  /*1080*/  LOP3.LUT R7, R177.reuse, 0x38, R166, 0xf8, !PT ;  /* 0x00000038b1077812 */ /* 0x040fe200078ef8a6 */
[C---:B------:R-:W-:Y:S01]  /*1090*/  VIADD R212, R190.reuse, 0x60 ;  /* 0x00000060bed47836 */ /* 0x040fe20000000000 */
[----:B------:R-:W-:Y:S01]  /*10a0*/  LOP3.LUT R8, R177, 0x38, R4, 0xf8, !PT ;  /* 0x00000038b1087812 */ /* 0x000fe200078ef804 */
[----:B------:R-:W-:Y:S01]  /*10b0*/  VIADD R222, R190, 0x10 ;  /* 0x00000010bede7836 */ /* 0x000fe20000000000 */
[----:B------:R-:W-:Y:S01]  /*10c0*/  LOP3.LUT R184, R184, 0xfffffe00, RZ, 0xc0, !PT ;  /* 0xfffffe00b8b87812 */ /* 0x000fe200078ec0ff */
[----:B------:R-:W-:Y:S01]  /*10d0*/  VIADD R219, R190, 0x28 ;  /* 0x00000028bedb7836 */ /* 0x000fe20000000000 */
[----:B------:R-:W-:Y:S01]  /*10e0*/  LOP3.LUT R0, R0, 0xffffe000, RZ, 0xc0, !PT ;  /* 0xffffe00000007812 */ /* 0x000fe200078ec0ff */
[----:B------:R-:W-:Y:S01]  /*10f0*/  VIADD R216, R190, 0x40 ;  /* 0x00000040bed87836 */ /* 0x000fe20000000000 */
[----:B------:R-:W-:Y:S01]  /*1100*/  LOP3.LUT R3, R3, R182, RZ, 0x3c, !PT ;  /* 0x000000b603037212 */ /* 0x000fe200078e3cff */
[C---:B------:R-:W-:Y:S01]  /*1110*/  VIADD R19, R16.reuse, 0x60 ;  /* 0x0000006010137836 */ /* 0x040fe20000000000 */
[-C--:B------:R-:W-:Y:S01]  /*1120*/  LOP3.LUT R7, R7, R25.reuse, RZ, 0x3c, !PT ;  /* 0x0000001907077212 */ /* 0x080fe200078e3cff */
[----:B------:R-:W-:Y:S01]  /*1130*/  VIADD R22, R16, 0x80 ;  /* 0x0000008010167836 */ /* 0x000fe20000000000 */
[----:B------:R-:W-:Y:S01]  /*1140*/  LOP3.LUT R9, R8, R25, RZ, 0x3c, !PT ;  /* 0x0000001908097212 */ /* 0x000fe200078e3cff */
[----:B------:R-:W-:Y:S01]  /*1150*/  VIADD R23, R16, 0xa0 ;  /* 0x000000a010177836 */ /* 0x000fe20000000000 */
[-C--:B------:R-:W-:Y:S01]  /*1160*/  IADD3 R8, R3, R0.reuse, R183 ;  /* 0x0000000003087210 */ /* 0x080fe20007ffe0b7 */
[----:B------:R-:W-:Y:S01]  /*1170*/  VIADD R213, R190, 0x58 ;  /* 0x00000058bed57836 */ /* 0x000fe20000000000 */
[----:B------:R-:W-:Y:S01]  /*1180*/  IADD3 R12, R7, R0, R184 ;  /* 0x00000000070c7210 */ /* 0x000fe20007ffe0b8 */
[----:B------:R-:W-:Y:S01]  /*1190*/  IMAD.U32 R0, RZ, RZ, UR5 ;  /* 0x00000005ff007e24 */ /* 0x000fe2000f8e00ff */
[----:B------:R-:W-:Y:S01]  /*11a0*/  LOP3.LUT R6, R6, 0xffffe000, RZ, 0xc0, !PT ;  /* 0xffffe00006067812 */ /* 0x000fe200078ec0ff */
[C---:B------:R-:W-:Y:S01]  /*11b0*/  VIADD R210, R190.reuse, 0x70 ;  /* 0x00000070bed27836 */ /* 0x040fe20000000000 */
[----:B------:R-:W-:Y:S01]  /*11c0*/  LOP3.LUT R5, R181, 0x38, R4, 0xf8, !PT ;  /* 0x00000038b5057812 */ /* 0x000fe200078ef804 */
[----:B------:R-:W-:Y:S01]  /*11d0*/  VIADD R209, R190, 0x78 ;  /* 0x00000078bed17836 */ /* 0x000fe20000000000 */
[----:B------:R-:W-:Y:S01]  /*11e0*/  IADD3 R20, R9, R6, R184 ;  /* 0x0000000609147210 */ /* 0x000fe20007ffe0b8 */
[----:B------:R0:W-:Y:S01]  /*11f0*/  STL [R1+0x30], R0 ;  /* 0x0000300001007387 */ /* 0x0001e20000100800 */
[----:B------:R-:W-:Y:S01]  /*1200*/  IMAD.U32 R9, RZ, RZ, UR4 ;  /* 0x00000004ff097e24 */ /* 0x000fe2000f8e00ff */
[----:B------:R-:W-:Y:S01]  /*1210*/  LOP3.LUT R5, R5, R182, RZ, 0x3c, !PT ;  /* 0x000000b605057212 */ /* 0x000fe200078e3cff */
[----:B------:R-:W-:Y:S01]  /*1220*/  IMAD.MOV.U32 R7, RZ, RZ, R15 ;  /* 0x000000ffff077224 */ /* 0x000fe200078e000f */
[----:B------:R-:W-:Y:S01]  /*1230*/  SHF.R.S32.HI R167, RZ, 0x3, R4 ;  /* 0x00000003ffa77819 */ /* 0x000fe20000011404 */
[----:B------:R-:W-:Y:S01]  /*1240*/  VIADD R175, R160, 0x10 ;  /* 0x00000010a0af7836 */ /* 0x000fe20000000000 */
[----:B------:R1:W-:Y:S01]  /*1250*/  STL [R1+0x48], R9 ;  /* 0x0000480901007387 */ /* 0x0003e20000100800 */
[----:B------:R-:W-:Y:S01]  /*1260*/  IADD3 R11, R5, R6, R183 ;  /* 0x00000006050b7210 */ /* 0x000fe20007ffe0b7 */
[----:B------:R-:W-:Y:S01]  /*1270*/  IMAD.MOV.U32 R5, RZ, RZ, R13 ;  /* 0x000000ffff057224 */ /* 0x000fe200078e000d */
[----:B------:R-:W-:Y:S01]  /*1280*/  SHF.R.S32.HI R4, RZ, 0x1f, R221 ;  /* 0x0000001fff047819 */ /* 0x000fe200000114dd */
[----:B------:R-:W-:Y:S01]  /*1290*/  IMAD.MOV.U32 R6, RZ, RZ, R14 ;  /* 0x000000ffff067224 */ /* 0x000fe200078e000e */
[----:B0-----:R-:W-:Y:S01]  /*12a0*/  LEA.HI R0, R206, R206, RZ, 0x1 ;  /* 0x000000cece007211 */ /* 0x001fe200078f08ff */
[----:B------:R-:W-:Y:S01]  /*12b0*/  VIADD R174, R160, 0x30 ;  /* 0x00000030a0ae7836 */ /* 0x000fe20000000000 */
[----:B------:R-:W-:Y:S01]  /*12c0*/  SHF.R.S32.HI R4, RZ, 0x1f, R218 ;  /* 0x0000001fff047819 */ /* 0x000fe200000114da */
[----:B------:R-:W-:Y:S01]  /*12d0*/  VIADD R208, R190, 0x8 ;  /* 0x00000008bed07836 */ /* 0x000fe20000000000 */
[----:B------:R-:W-:-:S02]  /*12e0*/  LOP3.LUT R3, R0, 0x1ffffffe, RZ, 0xc0, !PT ;  /* 0x1ffffffe00037812 */ /* 0x000fc400078ec0ff */
[----:B------:R-:W-:Y:S02]  /*12f0*/  SHF.R.S32.HI R0, RZ, 0x1f, R189 ;  /* 0x0000001fff007819 */ /* 0x000fe400000114bd */
[----:B-1----:R-:W-:Y:S01]  /*1300*/  LOP3.LUT R9, R177, 0x38, R16, 0xf8, !PT ;  /* 0x00000038b1097812 */ /* 0x002fe200078ef810 */
[----:B------:R-:W-:Y:S01]  /*1310*/  IMAD.IADD R3, R206, 0x1, -R3 ;  /* 0x00000001ce037824 */ /* 0x000fe200078e0a03 */
[----:B------:R-:W-:Y:S01]  /*1320*/  SHF.R.S32.HI R0, RZ, 0x1f, R192 ;  /* 0x0000001fff007819 */ /* 0x000fe200000114c0 */
[----:B------:R-:W-:Y:S01]  /*1330*/  IMAD.SHL.U32 R0, R21, 0x8, RZ ;  /* 0x0000000815007824 */ /* 0x000fe200078e00ff */
[----:B------:R-:W-:Y:S01]  /*1340*/  LOP3.LUT R9, R184, R9, R25, 0xf6, !PT ;  /* 0x00000009b8097212 */ /* 0x000fe200078ef619 */
[----:B------:R-:W-:Y:S01]  /*1350*/  IMAD R191, R3, 0x8, R24 ;  /* 0x0000000803bf7824 */ /* 0x000fe200078e0218 */
[----:B------:R-:W-:Y:S02]  /*1360*/  SHF.R.S32.HI R4, RZ, 0x1f, R215 ;  /* 0x0000001fff047819 */ /* 0x000fe400000114d7 */
[----:B------:R0:W-:Y:S01]  /*1370*/  STL [R1+0x5c], R0 ;  /* 0x00005c0001007387 */ /* 0x0001e20000100800 */
[----:B------:R-:W-:-:S02]  /*1380*/  SHF.R.S32.HI R4, RZ, 0x1f, R212 ;  /* 0x0000001fff047819 */ /* 0x000fc400000114d4 */
[----:B------:R-:W-:Y:S02]  /*1390*/  LEA R4, R11, UR4, 0x1 ;  /* 0x000000040b047c11 */ /* 0x000fe4000f8e08ff */
[----:B------:R-:W-:Y:S02]  /*13a0*/  SHF.R.S32.HI R17, RZ, 0x1f, R16 ;  /* 0x0000001fff117819 */ /* 0x000fe40000011410 */
[----:B------:R-:W-:Y:S02]  /*13b0*/  SHF.R.S32.HI R169, RZ, 0x1f, R19 ;  /* 0x0000001fffa97819 */ /* 0x000fe40000011413 */
[----:B------:R-:W-:Y:S02]  /*13c0*/  SHF.R.S32.HI R180, RZ, 0x1f, R22 ;  /* 0x0000001fffb47819 */ /* 0x000fe40000011416 */
[----:B0-----:R-:W-:Y:S02]  /*13d0*/  LEA R0, R9, UR4, 0x1 ;  /* 0x0000000409007c11 */ /* 0x001fe4000f8e08ff */
[----:B------:R-:W-:-:S02]  /*13e0*/  SHF.R.S32.HI R9, RZ, 0x1f, R222 ;  /* 0x0000001fff097819 */ /* 0x000fc400000114de */
[----:B------:R-:W-:Y:S01]  /*13f0*/  SHF.R.S32.HI R9, RZ, 0x1f, R219 ;  /* 0x0000001fff097819 */ /* 0x000fe200000114db */
[----:B------:R0:W-:Y:S01]  /*1400*/  STL [R1+0x40], R0 ;  /* 0x0000400001007387 */ /* 0x0001e20000100800 */
[----:B------:R-:W-:Y:S02]  /*1410*/  SHF.R.S32.HI R9, RZ, 0x1f, R216 ;  /* 0x0000001fff097819 */ /* 0x000fe400000114d8 */
[----:B------:R-:W-:Y:S02]  /*1420*/  SHF.R.S32.HI R179, RZ, 0x1f, R23 ;  /* 0x0000001fffb37819 */ /* 0x000fe40000011417 */
[----:B------:R-:W-:Y:S02]  /*1430*/  SHF.R.S32.HI R166, RZ, 0x3, R166 ;  /* 0x00000003ffa67819 */ /* 0x000fe400000114a6 */
[----:B------:R-:W-:Y:S02]  /*1440*/  SHF.R.S32.HI R9, RZ, 0x1f, R213 ;  /* 0x0000001fff097819 */ /* 0x000fe400000114d5 */
[----:B------:R-:W-:-:S02]  /*1450*/  SHF.R.S32.HI R229, RZ, 0x1f, R210 ;  /* 0x0000001fffe57819 */ /* 0x000fc400000114d2 */
[----:B0-----:R-:W-:Y:S02]  /*1460*/  SHF.R.S32.HI R0, RZ, 0x1f, R220 ;  /* 0x0000001fff007819 */ /* 0x001fe400000114dc */
[----:B------:R-:W-:Y:S02]  /*1470*/  SHF.R.S32.HI R0, RZ, 0x1f, R217 ;  /* 0x0000001fff007819 */ /* 0x000fe400000114d9 */
[----:B------:R-:W-:Y:S02]  /*1480*/  SHF.R.S32.HI R0, RZ, 0x1f, R214 ;  /* 0x0000001fff007819 */ /* 0x000fe400000114d6 */
[----:B------:R-:W-:Y:S02]  /*1490*/  SHF.R.S32.HI R0, RZ, 0x1f, R211 ;  /* 0x0000001fff007819 */ /* 0x000fe400000114d3 */
[----:B------:R-:W-:Y:S02]  /*14a0*/  LEA R0, R8, UR4, 0x1 ;  /* 0x0000000408007c11 */ /* 0x000fe4000f8e08ff */
[----:B------:R-:W-:-:S02]  /*14b0*/  LEA R8, R12, UR4, 0x1 ;  /* 0x000000040c087c11 */ /* 0x000fc4000f8e08ff */
[----:B------:R-:W-:Y:S01]  /*14c0*/  SHF.R.S32.HI R228, RZ, 0x1f, R209 ;  /* 0x0000001fffe47819 */ /* 0x000fe200000114d1 */
[----:B------:R0:W-:Y:S04]  /*14d0*/  STL [R1+0x44], R0 ;  /* 0x0000440001007387 */ /* 0x0001e80000100800 */
[----:B------:R1:W-:Y:S04]  /*14e0*/  STL [R1+0x38], R8 ;  /* 0x0000380801007387 */ /* 0x0003e80000100800 */
[----:B------:R1:W-:Y:S01]  /*14f0*/  STL [R1+0x3c], R4 ;  /* 0x00003c0401007387 */ /* 0x0003e20000100800 */
[----:B0-----:R-:W-:-:S05]  /*1500*/  LEA R0, R20, UR4, 0x1 ;  /* 0x0000000414007c11 */ /* 0x001fca000f8e08ff */
[----:B------:R1:W-:Y:S02]  /*1510*/  STL [R1+0x34], R0 ;  /* 0x0000340001007387 */ /* 0x0003e40000100800 */
.L_x_2896:
[----:B0-----:R-:W0:Y:S01]  /*1520*/  LDC.64 R202, c[0x0][0xc88] ;  /* 0x00032200ffca7b82 */ /* 0x001e220000000a00 */
[----:B------:R-:W-:Y:S01]  /*1530*/  ULDC.64 UR4, c[0x0][0xa28] ;  /* 0x00028a0000047ab9 */ /* 0x000fe20000000a00 */
[----:B------:R-:W-:Y:S01]  /*1540*/  ULDC.64 UR8, c[0x0][0xa18] ;  /* 0x0002860000087ab9 */ /* 0x000fe20000000a00 */
[----:B------:R-:W-:Y:S01]  /*1550*/  ULDC.64 UR6, c[0x0][0xa08] ;  /* 0x0002820000067ab9 */ /* 0x000fe20000000a00 */
[----:B0-----:R-:W-:-:S06]  /*1560*/  IMAD.WIDE R202, R7, 0x4, R202 ;  /* 0x0000000407ca7825 */ /* 0x001fcc00078e02ca */
[----:B--2---:R-:W2:Y:S01]  /*1570*/  LDG.E R202, desc[UR60][R202.64] ;  /* 0x0000003ccaca7981 */ /* 0x004ea2000c1e1900 */
[----:B------:R-:W-:Y:S01]  /*1580*/  ISETP.NE.U32.AND P2, PT, RZ, UR4, PT ;  /* 0x00000004ff007c0c */ /* 0x000fe2000bf45070 */
[----:B-1----:R-:W-:Y:S01]  /*1590*/  IMAD.MOV.U32 R4, RZ, RZ, RZ ;  /* 0x000000ffff047224 */ /* 0x002fe200078e00ff */
[----:B------:R-:W-:Y:S01]  /*15a0*/  ISETP.NE.U32.AND P1, PT, RZ, UR8, PT ;  /* 0x00000008ff007c0c */ /* 0x000fe2000bf25070 */
[----:B------:R-:W-:Y:S01]  /*15b0*/  IMAD.MOV.U32 R128, RZ, RZ, RZ ;  /* 0x000000ffff807224 */ /* 0x000fe200078e00ff */
[----:B------:R-:W-:Y:S02]  /*15c0*/  ISETP.NE.AND.EX P2, PT, RZ, UR5, PT, P2 ;  /* 0x00000005ff007c0c */ /* 0x000fe4000bf45320 */
[----:B------:R-:W-:Y:S02]  /*15d0*/  ISETP.NE.AND.EX P1, PT, RZ, UR9, PT, P1 ;  /* 0x00000009ff007c0c */ /* 0x000fe4000bf25310 */
[----:B------:R-:W-:-:S04]  /*15e0*/  ISETP.NE.U32.AND P0, PT, RZ, UR6, PT ;  /* 0x00000006ff007c0c */ /* 0x000fc8000bf05070 */
[----:B------:R-:W-:Y:S02]  /*15f0*/  ISETP.NE.AND.EX P0, PT, RZ, UR7, PT, P0 ;  /* 0x00000007ff007c0c */ /* 0x000fe4000bf05300 */
[----:B--2---:R-:W-:Y:S01]  /*1600*/  SHF.R.S32.HI R223, RZ, 0x1f, R202 ;  /* 0x0000001fffdf7819 */ /* 0x004fe200000114ca */
[C---:B------:R-:W-:Y:S02]  /*1610*/  IMAD.SHL.U32 R203, R202.reuse, 0x4, RZ ;  /* 0x00000004cacb7824 */ /* 0x040fe400078e00ff */
[C---:B---34-:R-:W-:Y:S02]  /*1620*/  @P2 LEA R10, P3, R202.reuse, UR4, 0x2 ;  /* 0x00000004ca0a2c11 */ /* 0x058fe4000f8610ff */
[C-C-:B------:R-:W-:Y:S02]  /*1630*/  SHF.L.U64.HI R204, R202.reuse, 0x2, R223.reuse ;  /* 0x00000002cacc7819 */ /* 0x140fe400000102df */
[----:B------:R-:W-:Y:S01]  /*1640*/  @P2 LEA.HI.X R11, R202, UR5, R223, 0x2, P3 ;  /* 0x00000005ca0b2c11 */ /* 0x000fe200098f14df */
[----:B------:R-:W-:Y:S01]  /*1650*/  ULDC UR4, c[0x0][0x288] ;  /* 0x0000a20000047ab9 */ /* 0x000fe20000000800 */
[----:B------:R-:W-:-:S03]  /*1660*/  IADD3 R8, P4, R203, UR6, RZ ;  /* 0x00000006cb087c10 */ /* 0x000fc6000ff9e0ff */
        /* <DEDUP_REMOVED lines=8> */
[C---:B------:R-:W-:Y:S01]  /*16f0*/  LOP3.LUT R3, R6.reuse, 0xff000000, RZ, 0xc0, !PT ;  /* 0xff00000006037812 */ /* 0x040fe200078ec0ff */
        /* <DEDUP_REMOVED lines=12> */
[----:B------:R-:W-:Y:S02]  /*17c0*/  LEA.HI R201, R0, R3, RZ, 0x10 ;  /* 0x0000000300c97211 */ /* 0x000fe400078f80ff */
[----:B------:R-:W-:Y:S01]  /*17d0*/  LOP3.LUT R165, R6, 0xffff, RZ, 0xc0, !PT ;  /* 0x0000ffff06a57812 */ /* 0x000fe200078ec0ff */
[----:B0-----:R-:W-:Y:S08]  /*17e0*/  @P1 BRA `(.L_x_2654) ;  /* 0x0000000000241947 */ /* 0x001ff00003800000 */
        /* <DEDUP_REMOVED lines=9> */
.L_x_2654:
[----:B------:R-:W-:Y:S02]  /*1880*/  IMAD.U32 R25, RZ, RZ, UR5 ;  /* 0x00000005ff197e24 */ /* 0x000fe4000f8e00ff */
[----:B------:R-:W-:Y:S01]  /*1890*/  IMAD.U32 R27, RZ, RZ, UR4 ;  /* 0x00000004ff1b7e24 */ /* 0x000fe2000f8e00ff */
[----:B------:R-:W-:Y:S06]  /*18a0*/  @!P2 BRA `(.L_x_2655) ;  /* 0x000000000010a947 */ /* 0x000fec0003800000 */
[----:B------:R-:W-:-:S04]  /*18b0*/  IADD3 R6, P0, R203, UR8, RZ ;  /* 0x00000008cb067c10 */ /* 0x000fc8000ff1e0ff */
[----:B------:R-:W-:-:S05]  /*18c0*/  IADD3.X R7, R204, UR9, RZ, P0, !PT ;  /* 0x00000009cc077c10 */ /* 0x000fca00087fe4ff */
[----:B------:R0:W5:Y:S01]  /*18d0*/  LDG.E R27, desc[UR60][R6.64] ;  /* 0x0000003c061b7981 */ /* 0x000162000c1e1900 */
[----:B------:R-:W-:Y:S05]  /*18e0*/  BRA `(.L_x_2656) ;  /* 0x0000000000107947 */ /* 0x000fea0003800000 */
.L_x_2655:
[----:B------:R-:W-:Y:S05]  /*18f0*/  @!P0 BRA `(.L_x_2656) ;  /* 0x00000000000c8947 */ /* 0x000fea0003800000 */
[----:B------:R-:W2:Y:S04]  /*1900*/  LDG.E R0, desc[UR60][R8.64] ;  /* 0x0000003c08007981 */ /* 0x000ea8000c1e1900 */
[----:B------:R-:W2:Y:S02]  /*1910*/  LDG.E R27, desc[UR60][R8.64+0x4] ;  /* 0x0000043c081b7981 */ /* 0x000ea4000c1e1900 */
[----:B--2---:R-:W-:-:S07]  /*1920*/  IMAD.IADD R27, R27, 0x1, -R0 ;  /* 0x000000011b1b7824 */ /* 0x004fce00078e0a00 */
.L_x_2656:
[----:B------:R-:W-:Y:S01]  /*1930*/  ULDC.64 UR4, c[0x0][0xa10] ;  /* 0x0002840000047ab9 */ /* 0x000fe20000000a00 */
[----:B------:R-:W1:Y:S01]  /*1940*/  LDC R10, c[0x0][0x448] ;  /* 0x00011200ff0a7b82 */ /* 0x000e620000000800 */
[----:B------:R-:W-:-:S04]  /*1950*/  ISETP.NE.U32.AND P0, PT, RZ, UR4, PT ;  /* 0x00000004ff007c0c */ /* 0x000fc8000bf05070 */
[----:B------:R-:W-:Y:S01]  /*1960*/  ISETP.NE.AND.EX P0, PT, RZ, UR5, PT, P0 ;  /* 0x00000005ff007c0c */ /* 0x000fe2000bf05300 */
[----:B------:R-:W-:-:S12]  /*1970*/  ULDC.64 UR4, c[0x0][0xa30] ;  /* 0x00028c0000047ab9 */ /* 0x000fd80000000a00 */
[----:B0-----:R-:W0:Y:S02]  /*1980*/  @P0 LDC.64 R6, c[0x0][0xa10] ;  /* 0x00028400ff060b82 */ /* 0x001e240000000a00 */
[----:B0-----:R-:W-:-:S05]  /*1990*/  @P0 IMAD.WIDE R6, R202, 0x4, R6 ;  /* 0x00000004ca060825 */ /* 0x001fca00078e0206 */
[----:B------:R-:W2:Y:S04]  /*19a0*/  @P0 LDG.E R0, desc[UR60][R6.64] ;  /* 0x0000003c06000981 */ /* 0x000ea8000c1e1900 */
[----:B------:R0:W2:Y:S01]  /*19b0*/  @P0 LDG.E R3, desc[UR60][R6.64+0x4] ;  /* 0x0000043c06030981 */ /* 0x0000a2000c1e1900 */
[----:B------:R-:W-:Y:S01]  /*19c0*/  ISETP.NE.U32.AND P1, PT, RZ, UR4, PT ;  /* 0x00000004ff007c0c */ /* 0x000fe2000bf25070 */
[----:B-----5:R-:W-:-:S03]  /*19d0*/  IMAD.MOV.U32 R140, RZ, RZ, R27 ;  /* 0x000000ffff8c7224 */ /* 0x020fc600078e001b */
[----:B------:R-:W-:-:S13]  /*19e0*/  ISETP.NE.AND.EX P1, PT, RZ, UR5, PT, P1 ;  /* 0x00000005ff007c0c */ /* 0x000fda000bf25310 */
[----:B------:R-:W-:-:S04]  /*19f0*/  @P1 IADD3 R8, P2, R203, UR4, RZ ;  /* 0x00000004cb081c10 */ /* 0x000fc8000ff5e0ff */
[----:B------:R-:W-:-:S05]  /*1a00*/  @P1 IADD3.X R9, R204, UR5, RZ, P2, !PT ;  /* 0x00000005cc091c10 */ /* 0x000fca00097fe4ff */
[----:B------:R3:W5:Y:S01]  /*1a10*/  @P1 LDG.E R140, desc[UR60][R8.64] ;  /* 0x0000003c088c1981 */ /* 0x000762000c1e1900 */
[----:B-1----:R-:W-:Y:S01]  /*1a20*/  ISETP.NE.AND P1, PT, R10, 0x1, PT ;  /* 0x000000010a00780c */ /* 0x002fe20003f25270 */
[----:B------:R-:W-:Y:S01]  /*1a30*/  IMAD.SHL.U32 R186, R5, 0x80, RZ ;  /* 0x0000008005ba7824 */ /* 0x000fe200078e00ff */
[----:B------:R-:W-:Y:S01]  /*1a40*/  BSSY B0, `(.L_x_2657) ;  /* 0x0000035000007945 */ /* 0x000fe20003800000 */
[----:B------:R-:W-:Y:S01]  /*1a50*/  IMAD.IADD R12, R27, 0x1, -R4 ;  /* 0x000000011b0c7824 */ /* 0x000fe200078e0a04 */
[----:B------:R-:W-:Y:S01]  /*1a60*/  LOP3.LUT R207, R201, 0xff, RZ, 0xc0, !PT ;  /* 0x000000ffc9cf7812 */ /* 0x000fe200078ec0ff */
[----:B------:R-:W-:Y:S01]  /*1a70*/  VIADD R5, R186, 0x7f ;  /* 0x0000007fba057836 */ /* 0x000fe20000000000 */
[----:B------:R-:W-:-:S07]  /*1a80*/  SHF.R.U32.HI R201, RZ, 0x10, R201 ;  /* 0x00000010ffc97819 */ /* 0x000fce00000116c9 */
[----:B------:R-:W1:Y:S08]  /*1a90*/  @P1 LDC R10, c[0x0][0x44c] ;  /* 0x00011300ff0a1b82 */ /* 0x000e700000000800 */
[----:B0-----:R-:W0:Y:S01]  /*1aa0*/  @P1 LDC R7, c[0x0][0x450] ;  /* 0x00011400ff071b82 */ /* 0x001e220000000800 */
[----:B--2---:R-:W-:Y:S02]  /*1ab0*/  @P0 IMAD.IADD R25, R3, 0x1, -R0 ;  /* 0x0000000103190824 */ /* 0x004fe400078e0a00 */
[----:B-1----:R-:W-:-:S04]  /*1ac0*/  @P1 IMAD.HI.U32 R0, R5, R10, RZ ;  /* 0x0000000a05001227 */ /* 0x002fc800078e00ff */
[----:B------:R-:W-:Y:S01]  /*1ad0*/  IMAD.IADD R188, R12, 0x1, R25 ;  /* 0x000000010cbc7824 */ /* 0x000fe200078e0219 */
[----:B0-----:R-:W-:-:S03]  /*1ae0*/  @P1 SHF.R.U32.HI R5, RZ, R7, R0 ;  /* 0x00000007ff051219 */ /* 0x001fc60000011600 */
[C---:B------:R-:W-:Y:S01]  /*1af0*/  VIADD R0, R188.reuse, 0x5f ;  /* 0x0000005fbc007836 */ /* 0x040fe20000000000 */
[----:B------:R-:W-:-:S03]  /*1b00*/  IADD3 R195, R188, 0x60, -R187 ;  /* 0x00000060bcc37810 */ /* 0x000fc60007ffe8bb */
[----:B------:R-:W-:-:S04]  /*1b10*/  IMAD.HI R0, R0, 0x2aaaaaab, RZ ;  /* 0x2aaaaaab00007827 */ /* 0x000fc800078e02ff */
[----:B------:R-:W-:Y:S01]  /*1b20*/  IMAD.IADD R5, R195, 0x1, R5 ;  /* 0x00000001c3057824 */ /* 0x000fe200078e0205 */
[----:B------:R-:W-:-:S03]  /*1b30*/  SHF.R.U32.HI R3, RZ, 0x1f, R0 ;  /* 0x0000001fff037819 */ /* 0x000fc60000011600 */
[----:B------:R-:W-:Y:S01]  /*1b40*/  IMAD.HI R5, R5, 0x2aaaaaab, RZ ;  /* 0x2aaaaaab05057827 */ /* 0x000fe200078e02ff */
[----:B------:R-:W-:-:S03]  /*1b50*/  LEA.HI.SX32 R196, R0, R3, 0x1c ;  /* 0x0000000300c47211 */ /* 0x000fc600078fe2ff */
[----:B------:R-:W-:Y:S01]  /*1b60*/  IMAD.MOV.U32 R0, RZ, RZ, RZ ;  /* 0x000000ffff007224 */ /* 0x000fe200078e00ff */
[----:B------:R-:W-:-:S04]  /*1b70*/  SHF.R.U32.HI R4, RZ, 0x1f, R5 ;  /* 0x0000001fff047819 */ /* 0x000fc80000011605 */
[----:B------:R-:W-:-:S04]  /*1b80*/  LEA.HI.SX32 R5, R5, R4, 0x1c ;  /* 0x0000000405057211 */ /* 0x000fc800078fe2ff */
[----:B---3--:R-:W-:-:S04]  /*1b90*/  VIMNMX R9, R196, R5, PT ;  /* 0x00000005c4097248 */ /* 0x008fc80003fe0100 */
[----:B------:R-:W-:-:S13]  /*1ba0*/  ISETP.GE.AND P0, PT, R9, 0x1, PT ;  /* 0x000000010900780c */ /* 0x000fda0003f06270 */
        /* <DEDUP_REMOVED lines=27> */
[----:B------:R-:W-:-:S05]  /*1d60*/  IMAD.MOV.U32 R0, RZ, RZ, R5 ;  /* 0x000000ffff007224 */ /* 0x000fca00078e0005 */
[----:B------:R-:W-:Y:S02]  /*1d70*/  @!P2 IADD3 R0, -R0, RZ, RZ ;  /* 0x000000ff0000a210 */ /* 0x000fe40007ffe1ff */
[----:B------:R-:W-:-:S07]  /*1d80*/  @!P1 LOP3.LUT R0, RZ, R10, RZ, 0x33, !PT ;  /* 0x0000000aff009212 */ /* 0x000fce00078e33ff */
.L_x_2658:
[----:B------:R-:W-:Y:S05]  /*1d90*/  BSYNC B0 ;  /* 0x0000000000007941 */ /* 0x000fea0003800000 */
.L_x_2657:
[----:B------:R-:W-:-:S05]  /*1da0*/  IMAD R3, R207, R0, RZ ;  /* 0x00000000cf037224 */ /* 0x000fca00078e02ff */
        /* <DEDUP_REMOVED lines=36> */
.L_x_2661:
[----:B------:R-:W-:Y:S05]  /*1ff0*/  BSYNC B6 ;  /* 0x0000000000067941 */ /* 0x000fea0003800000 */
.L_x_2660:
        /* <DEDUP_REMOVED lines=20> */
.L_x_2663:
[----:B------:R-:W-:Y:S05]  /*2140*/  BSYNC B6 ;  /* 0x0000000000067941 */ /* 0x000fea0003800000 */
.L_x_2662:
[----:B------:R-:W-:Y:S01]  /*2150*/  ULDC.64 UR4, c[0x0][0x9f8] ;  /* 0x00027e0000047ab9 */ /* 0x000fe20000000a00 */
[----:B------:R-:W-:Y:S01]  /*2160*/  IMAD.MOV.U32 R100, RZ, RZ, R202 ;  /* 0x000000ffff647224 */ /* 0x000fe200078e00ca */
[----:B------:R-:W-:Y:S01]  /*2170*/  ISETP.NE.U32.AND P0, PT, RZ, UR4, PT ;  /* 0x00000004ff007c0c */ /* 0x000fe2000bf05070 */
[----:B------:R-:W0:Y:S03]  /*2180*/  LDC.64 R92, c[0x0][0x3f8] ;  /* 0x0000fe00ff5c7b82 */ /* 0x000e260000000a00 */
[----:B------:R-:W-:-:S05]  /*2190*/  ISETP.NE.AND.EX P0, PT, RZ, UR5, PT, P0 ;  /* 0x00000005ff007c0c */ /* 0x000fca000bf05300 */
[----:B------:R-:W1:Y:S08]  /*21a0*/  LDC.64 R86, c[0x0][0x408] ;  /* 0x00010200ff567b82 */ /* 0x000e700000000a00 */
[----:B------:R-:W-:Y:S01]  /*21b0*/  @P0 IADD3 R4, P1, R203, UR4, RZ ;  /* 0x00000004cb040c10 */ /* 0x000fe2000ff3e0ff */
[----:B------:R-:W-:-:S03]  /*21c0*/  ULDC UR4, c[0x0][0x2f4] ;  /* 0x0000bd0000047ab9 */ /* 0x000fc60000000800 */
[----:B------:R-:W-:Y:S01]  /*21d0*/  @P0 IADD3.X R5, R204, UR5, RZ, P1, !PT ;  /* 0x00000005cc050c10 */ /* 0x000fe20008ffe4ff */
[----:B------:R-:W-:-:S04]  /*21e0*/  ULDC UR5, c[0x0][0x320] ;  /* 0x0000c80000057ab9 */ /* 0x000fc80000000800 */
[----:B------:R2:W3:Y:S01]  /*21f0*/  @P0 LDG.E R100, desc[UR60][R4.64] ;  /* 0x0000003c04640981 */ /* 0x0004e2000c1e1900 */
[C---:B------:R-:W-:Y:S01]  /*2200*/  ISETP.GE.AND P1, PT, R163.reuse, UR4, PT ;  /* 0x00000004a3007c0c */ /* 0x040fe2000bf26270 */
[--C-:B0-----:R-:W-:Y:S01]  /*2210*/  IMAD.WIDE.U32 R94, R170, R92, R16.reuse ;  /* 0x0000005caa5e7225 */ /* 0x101fe200078e0010 */
[----:B------:R-:W-:Y:S01]  /*2220*/  ISETP.GE.AND P0, PT, R16, UR4, PT ;  /* 0x0000000410007c0c */ /* 0x000fe2000bf06270 */
[----:B------:R-:W0:Y:S01]  /*2230*/  S2R R197, SR_TID.X ;  /* 0x0000000000c57919 */ /* 0x000e220000002100 */
[----:B------:R-:W-:Y:S01]  /*2240*/  SEL R3, RZ, 0xffffffff, P1 ;  /* 0xffffffffff037807 */ /* 0x000fe20000800000 */
[----:B------:R-:W-:Y:S01]  /*2250*/  IMAD.MOV.U32 R126, RZ, RZ, 0x20 ;  /* 0x00000020ff7e7424 */ /* 0x000fe200078e00ff */
[----:B------:R-:W-:Y:S01]  /*2260*/  SEL R0, RZ, 0x1, P0 ;  /* 0x00000001ff007807 */ /* 0x000fe20000000000 */
[----:B-1----:R-:W-:Y:S01]  /*2270*/  IMAD.WIDE.U32 R88, R170, R86, R16 ;  /* 0x00000056aa587225 */ /* 0x002fe200078e0010 */
[----:B------:R-:W-:Y:S02]  /*2280*/  ISETP.GE.AND P0, PT, R163, UR5, PT ;  /* 0x00000005a3007c0c */ /* 0x000fe4000bf06270 */
[----:B------:R-:W-:Y:S01]  /*2290*/  ISETP.GE.AND P1, PT, R19, UR4, PT ;  /* 0x0000000413007c0c */ /* 0x000fe2000bf26270 */
[----:B------:R-:W-:Y:S01]  /*22a0*/  IMAD.SHL.U32 R3, R3, 0x2, RZ ;  /* 0x0000000203037824 */ /* 0x000fe200078e00ff */
[----:B--2---:R-:W-:Y:S01]  /*22b0*/  SEL R4, RZ, 0xffffffff, P0 ;  /* 0xffffffffff047807 */ /* 0x004fe20000000000 */
[----:B------:R-:W-:Y:S01]  /*22c0*/  IMAD.SHL.U32 R108, R86, 0x40, RZ ;  /* 0x00000040566c7824 */ /* 0x000fe200078e00ff */
[----:B------:R-:W-:Y:S01]  /*22d0*/  ISETP.GE.AND P0, PT, R164, UR4, PT ;  /* 0x00000004a4007c0c */ /* 0x000fe2000bf06270 */
[----:B------:R-:W-:Y:S01]  /*22e0*/  IMAD R129, R93, 0x60, RZ ;  /* 0x000000605d817824 */ /* 0x000fe200078e02ff */
[----:B------:R-:W-:Y:S01]  /*22f0*/  LOP3.LUT R0, R3, 0x2, R0, 0xe2, !PT ;  /* 0x0000000203007812 */ /* 0x000fe200078ee200 */
[----:B------:R-:W-:Y:S01]  /*2300*/  IMAD.SHL.U32 R7, R4, 0x2, RZ ;  /* 0x0000000204077824 */ /* 0x000fe200078e00ff */
[----:B------:R-:W1:Y:S01]  /*2310*/  LDC R3, c[0x0][0x3f4] ;  /* 0x0000fd00ff037b82 */ /* 0x000e620000000800 */
[----:B------:R-:W-:Y:S01]  /*2320*/  ISETP.GE.AND P2, PT, R16, UR5, PT ;  /* 0x0000000510007c0c */ /* 0x000fe2000bf46270 */
[----:B------:R-:W-:Y:S01]  /*2330*/  IMAD.SHL.U32 R106, R92, 0x40, RZ ;  /* 0x000000405c6a7824 */ /* 0x000fe200078e00ff */
[----:B------:R-:W-:Y:S01]  /*2340*/  SEL R5, RZ, 0x4, P0 ;  /* 0x00000004ff057807 */ /* 0x000fe20000000000 */
[----:B------:R-:W-:Y:S01]  /*2350*/  IMAD.IADD R128, R128, 0x1, R27 ;  /* 0x0000000180807824 */ /* 0x000fe200078e021b */
[----:B------:R-:W-:Y:S01]  /*2360*/  SEL R4, RZ, 0x8, P1 ;  /* 0x00000008ff047807 */ /* 0x000fe20000800000 */
[--C-:B------:R-:W-:Y:S01]  /*2370*/  IMAD R112, R206, 0x40, R170.reuse ;  /* 0x00000040ce707824 */ /* 0x100fe200078e02aa */
[----:B------:R-:W-:-:S02]  /*2380*/  SHF.R.S32.HI R9, RZ, 0x1f, R170 ;  /* 0x0000001fff097819 */ /* 0x000fc400000114aa */
[----:B------:R-:W-:Y:S02]  /*2390*/  SEL R6, RZ, 0x1, P2 ;  /* 0x00000001ff067807 */ /* 0x000fe40001000000 */
[----:B------:R-:W-:Y:S02]  /*23a0*/  ISETP.GE.AND P1, PT, R164, UR5, PT ;  /* 0x00000005a4007c0c */ /* 0x000fe4000bf26270 */
[----:B------:R-:W-:Y:S02]  /*23b0*/  ISETP.GE.AND P0, PT, R22, UR4, PT ;  /* 0x0000000416007c0c */ /* 0x000fe4000bf06270 */
[----:B------:R-:W-:Y:S01]  /*23c0*/  LOP3.LUT R0, R4, R0, R5, 0xfe, !PT ;  /* 0x0000000004007212 */ /* 0x000fe200078efe05 */
[----:B------:R-:W-:Y:S01]  /*23d0*/  IMAD R4, R9, R92, RZ ;  /* 0x0000005c09047224 */ /* 0x000fe200078e02ff */
[----:B------:R-:W-:Y:S01]  /*23e0*/  LOP3.LUT R6, R7, 0x2, R6, 0xe2, !PT ;  /* 0x0000000207067812 */ /* 0x000fe200078ee206 */
[----:B------:R-:W-:Y:S01]  /*23f0*/  IMAD R9, R9, R86, RZ ;  /* 0x0000005609097224 */ /* 0x000fe200078e02ff */
[----:B------:R-:W-:Y:S01]  /*2400*/  SHF.R.S32.HI R161, RZ, 0x1f, R160 ;  /* 0x0000001fffa17819 */ /* 0x000fe200000114a0 */
[----:B------:R-:W-:Y:S01]  /*2410*/  IMAD R11, R170, R93, R4 ;  /* 0x0000005daa0b7224 */ /* 0x000fe200078e0204 */
[----:B------:R-:W-:-:S02]  /*2420*/  SEL R5, RZ, 0x4, P1 ;  /* 0x00000004ff057807 */ /* 0x000fc40000800000 */
[----:B------:R-:W-:Y:S01]  /*2430*/  SEL R7, RZ, 0x10, P0 ;  /* 0x00000010ff077807 */ /* 0x000fe20000000000 */
[----:B------:R-:W-:Y:S01]  /*2440*/  IMAD.WIDE.U32 R96, R170, R92, R160 ;  /* 0x0000005caa607225 */ /* 0x000fe200078e00a0 */
[-C--:B-1----:R-:W-:Y:S02]  /*2450*/  ISETP.GE.AND P3, PT, R16, R3.reuse, PT ;  /* 0x000000031000720c */ /* 0x082fe40003f66270 */
[----:B------:R-:W-:Y:S01]  /*2460*/  ISETP.GE.AND P2, PT, R163, R3, PT ;  /* 0x00000003a300720c */ /* 0x000fe20003f46270 */
[----:B------:R-:W-:Y:S01]  /*2470*/  IMAD.IADD R97, R97, 0x1, R11 ;  /* 0x0000000161617824 */ /* 0x000fe200078e020b */
[----:B------:R-:W-:Y:S01]  /*2480*/  LOP3.LUT R6, R6, R5, RZ, 0xfc, !PT ;  /* 0x0000000506067212 */ /* 0x000fe200078efcff */
[----:B------:R-:W-:Y:S01]  /*2490*/  IMAD.IADD R95, R11, 0x1, R95 ;  /* 0x000000010b5f7824 */ /* 0x000fe200078e025f */
[----:B------:R-:W-:Y:S01]  /*24a0*/  SEL R5, R3, RZ, P3 ;  /* 0x000000ff03057207 */ /* 0x000fe20001800000 */
[----:B------:R-:W-:Y:S01]  /*24b0*/  IMAD R11, R170, R87, R9 ;  /* 0x00000057aa0b7224 */ /* 0x000fe200078e0209 */
[----:B------:R-:W-:Y:S01]  /*24c0*/  LOP3.LUT R7, R0, R7, RZ, 0xfc, !PT ;  /* 0x0000000700077212 */ /* 0x000fe200078efcff */
[----:B------:R-:W-:Y:S01]  /*24d0*/  IMAD.WIDE.U32 R90, R170, R86, R160 ;  /* 0x00000056aa5a7225 */ /* 0x000fe200078e00a0 */
[----:B------:R-:W-:-:S02]  /*24e0*/  ISETP.GE.AND P1, PT, R164, R3, PT ;  /* 0x00000003a400720c */ /* 0x000fc40003f26270 */
[C---:B------:R-:W-:Y:S01]  /*24f0*/  SEL R0, R3.reuse, RZ, P2 ;  /* 0x000000ff03007207 */ /* 0x040fe20001000000 */
[----:B------:R-:W-:Y:S01]  /*2500*/  IMAD.IADD R5, R16, 0x1, R5 ;  /* 0x0000000110057824 */ /* 0x000fe200078e0205 */
[----:B------:R-:W-:Y:S01]  /*2510*/  SEL R9, R3, RZ, P1 ;  /* 0x000000ff03097207 */ /* 0x000fe20000800000 */
[----:B------:R-:W-:Y:S01]  /*2520*/  IMAD.IADD R91, R91, 0x1, R11 ;  /* 0x000000015b5b7824 */ /* 0x000fe200078e020b */
[----:B------:R-:W-:Y:S01]  /*2530*/  SHF.R.U32.HI R21, RZ, 0x3, R177 ;  /* 0x00000003ff157819 */ /* 0x000fe200000116b1 */
[----:B------:R-:W-:Y:S01]  /*2540*/  IMAD.IADD R8, R163, 0x1, R0 ;  /* 0x00000001a3087824 */ /* 0x000fe200078e0200 */
[----:B------:R-:W-:Y:S01]  /*2550*/  SHF.R.S32.HI R0, RZ, 0x1f, R5 ;  /* 0x0000001fff007819 */ /* 0x000fe20000011405 */
[----:B------:R-:W-:Y:S01]  /*2560*/  IMAD.IADD R89, R11, 0x1, R89 ;  /* 0x000000010b597824 */ /* 0x000fe200078e0259 */
[----:B-----5:R-:W-:Y:S01]  /*2570*/  SHF.R.S32.HI R13, RZ, 0x1f, R140 ;  /* 0x0000001fff0d7819 */ /* 0x020fe2000001148c */
[----:B------:R-:W-:Y:S01]  /*2580*/  IMAD.IADD R11, R164, 0x1, R9 ;  /* 0x00000001a40b7824 */ /* 0x000fe200078e0209 */
[----:B------:R-:W-:Y:S01]  /*2590*/  SHF.R.S32.HI R9, RZ, 0x1f, R8 ;  /* 0x0000001fff097819 */ /* 0x000fe20000011408 */
[----:B------:R-:W-:Y:S01]  /*25a0*/  IMAD.SHL.U32 R124, R3, 0x2, RZ ;  /* 0x00000002037c7824 */ /* 0x000fe200078e00ff */
[-C--:B------:R-:W-:Y:S01]  /*25b0*/  LEA.HI R4, R0, R5.reuse, RZ, 0x3 ;  /* 0x0000000500047211 */ /* 0x080fe200078f18ff */
[----:B------:R-:W-:Y:S01]  /*25c0*/  IMAD.WIDE.U32 R90, R140, R86, R90 ;  /* 0x000000568c5a7225 */ /* 0x000fe200078e005a */
[----:B------:R-:W-:-:S02]  /*25d0*/  LEA.HI R0, R0, R5, RZ, 0x6 ;  /* 0x0000000500007211 */ /* 0x000fc400078f30ff */
[C---:B------:R-:W-:Y:S01]  /*25e0*/  LEA.HI R5, R9.reuse, R8, RZ, 0x6 ;  /* 0x0000000809057211 */ /* 0x040fe200078f30ff */
[C---:B------:R-:W-:Y:S01]  /*25f0*/  IMAD.WIDE.U32 R88, R140.reuse, R86, R88 ;  /* 0x000000568c587225 */ /* 0x040fe200078e0058 */
[----:B------:R-:W-:Y:S02]  /*2600*/  SHF.R.S32.HI R14, RZ, 0x1f, R11 ;  /* 0x0000001fff0e7819 */ /* 0x000fe4000001140b */
[----:B------:R-:W-:Y:S01]  /*2610*/  LEA.HI R12, R9, R8, RZ, 0x3 ;  /* 0x00000008090c7211 */ /* 0x000fe200078f18ff */
[CC--:B------:R-:W-:Y:S01]  /*2620*/  IMAD.WIDE.U32 R96, R140.reuse, R92.reuse, R96 ;  /* 0x0000005c8c607225 */ /* 0x0c0fe200078e0060 */
[----:B------:R-:W-:Y:S02]  /*2630*/  SHF.R.S32.HI R0, RZ, 0x6, R0 ;  /* 0x00000006ff007819 */ /* 0x000fe40000011400 */
[----:B------:R-:W-:Y:S01]  /*2640*/  SHF.R.S32.HI R8, RZ, 0x6, R5 ;  /* 0x00000006ff087819 */ /* 0x000fe20000011405 */
[----:B------:R-:W-:Y:S01]  /*2650*/  IMAD.WIDE.U32 R94, R140, R92, R94 ;  /* 0x0000005c8c5e7225 */ /* 0x000fe200078e005e */
[----:B------:R-:W-:-:S02]  /*2660*/  LOP3.LUT R10, R177, 0x38, R4, 0xf8, !PT ;  /* 0x00000038b10a7812 */ /* 0x000fc400078ef804 */
[C---:B------:R-:W-:Y:S01]  /*2670*/  LOP3.LUT R5, R181.reuse, 0x38, R4, 0xf8, !PT ;  /* 0x00000038b5057812 */ /* 0x040fe200078ef804 */
[--C-:B------:R-:W-:Y:S01]  /*2680*/  IMAD R139, R0, 0x1800, R183.reuse ;  /* 0x00001800008b7824 */ /* 0x100fe200078e02b7 */
[-C--:B------:R-:W-:Y:S01]  /*2690*/  LEA.HI R20, R14, R11.reuse, RZ, 0x3 ;  /* 0x0000000b0e147211 */ /* 0x080fe200078f18ff */
[--C-:B------:R-:W-:Y:S01]  /*26a0*/  IMAD R137, R0, 0x1800, R184.reuse ;  /* 0x0000180000897824 */ /* 0x100fe200078e02b8 */
[----:B------:R-:W-:Y:S01]  /*26b0*/  LEA.HI R11, R14, R11, RZ, 0x6 ;  /* 0x0000000b0e0b7211 */ /* 0x000fe200078f30ff */
[----:B------:R-:W-:Y:S01]  /*26c0*/  IMAD R138, R8, 0x1800, R183 ;  /* 0x00001800088a7824 */ /* 0x000fe200078e02b7 */
[----:B------:R-:W-:Y:S01]  /*26d0*/  LOP3.LUT R10, R10, R21, RZ, 0x3c, !PT ;  /* 0x000000150a0a7212 */ /* 0x000fe200078e3cff */
[----:B------:R-:W-:Y:S01]  /*26e0*/  IMAD R134, R8, 0x1800, R184 ;  /* 0x0000180008867824 */ /* 0x000fe200078e02b8 */
[----:B------:R-:W-:Y:S02]  /*26f0*/  LOP3.LUT R9, R181, 0x38, R12, 0xf8, !PT ;  /* 0x00000038b5097812 */ /* 0x000fe400078ef80c */
[----:B------:R-:W-:Y:S01]  /*2700*/  LOP3.LUT R0, R5, R182, RZ, 0x3c, !PT ;  /* 0x000000b605007212 */ /* 0x000fe200078e3cff */
[----:B------:R-:W-:Y:S01]  /*2710*/  IMAD.IADD R137, R137, 0x1, R10 ;  /* 0x0000000189897824 */ /* 0x000fe200078e020a */
[----:B------:R-:W-:-:S02]  /*2720*/  SHF.R.S32.HI R11, RZ, 0x6, R11 ;  /* 0x00000006ff0b7819 */ /* 0x000fc4000001140b */
[----:B------:R-:W-:Y:S01]  /*2730*/  LOP3.LUT R5, R181, 0x38, R20, 0xf8, !PT ;  /* 0x00000038b5057812 */ /* 0x000fe200078ef814 */
[----:B------:R-:W-:Y:S01]  /*2740*/  IMAD.IADD R139, R139, 0x1, R0 ;  /* 0x000000018b8b7824 */ /* 0x000fe200078e0200 */
[-C--:B------:R-:W-:Y:S01]  /*2750*/  LOP3.LUT R9, R9, R182.reuse, RZ, 0x3c, !PT ;  /* 0x000000b609097212 */ /* 0x080fe200078e3cff */
[----:B------:R-:W-:Y:S01]  /*2760*/  IMAD R136, R11, 0x1800, R183 ;  /* 0x000018000b887824 */ /* 0x000fe200078e02b7 */
[----:B------:R-:W-:Y:S01]  /*2770*/  LOP3.LUT R10, R177, 0x38, R20, 0xf8, !PT ;  /* 0x00000038b10a7812 */ /* 0x000fe200078ef814 */
[----:B------:R-:W-:Y:S01]  /*2780*/  IMAD R132, R11, 0x1800, R184 ;  /* 0x000018000b847824 */ /* 0x000fe200078e02b8 */
[----:B------:R-:W-:Y:S01]  /*2790*/  LOP3.LUT R0, R177, 0x38, R12, 0xf8, !PT ;  /* 0x00000038b1007812 */ /* 0x000fe200078ef80c */
[----:B------:R-:W-:Y:S01]  /*27a0*/  IMAD.IADD R138, R138, 0x1, R9 ;  /* 0x000000018a8a7824 */ /* 0x000fe200078e0209 */
[----:B------:R-:W-:Y:S02]  /*27b0*/  LOP3.LUT R5, R5, R182, RZ, 0x3c, !PT ;  /* 0x000000b605057212 */ /* 0x000fe400078e3cff */
[----:B------:R-:W-:-:S02]  /*27c0*/  LOP3.LUT R11, R10, R21, RZ, 0x3c, !PT ;  /* 0x000000150a0b7212 */ /* 0x000fc400078e3cff */
[----:B------:R-:W-:Y:S01]  /*27d0*/  LOP3.LUT R9, R0, R21, RZ, 0x3c, !PT ;  /* 0x0000001500097212 */ /* 0x000fe200078e3cff */
[----:B------:R-:W-:Y:S01]  /*27e0*/  IMAD R0, R13, R92, RZ ;  /* 0x0000005c0d007224 */ /* 0x000fe200078e02ff */
[----:B------:R-:W-:Y:S01]  /*27f0*/  ISETP.GE.AND P4, PT, R19, UR5, PT ;  /* 0x0000000513007c0c */ /* 0x000fe2000bf86270 */
[----:B------:R-:W-:Y:S01]  /*2800*/  IMAD.IADD R136, R136, 0x1, R5 ;  /* 0x0000000188887824 */ /* 0x000fe200078e0205 */
[----:B------:R-:W-:Y:S01]  /*2810*/  LOP3.LUT R5, R181, 0x18, R16, 0xf8, !PT ;  /* 0x00000018b5057812 */ /* 0x000fe200078ef810 */
[----:B------:R-:W-:Y:S01]  /*2820*/  IMAD.IADD R132, R132, 0x1, R11 ;  /* 0x0000000184847824 */ /* 0x000fe200078e020b */
[----:B------:R-:W-:Y:S01]  /*2830*/  ISETP.GE.AND P0, PT, R23, UR4, PT ;  /* 0x0000000417007c0c */ /* 0x000fe2000bf06270 */
[----:B------:R-:W-:Y:S01]  /*2840*/  IMAD R13, R13, R86, RZ ;  /* 0x000000560d0d7224 */ /* 0x000fe200078e02ff */
[----:B------:R-:W-:Y:S01]  /*2850*/  SEL R3, RZ, 0x8, P4 ;  /* 0x00000008ff037807 */ /* 0x000fe20002000000 */
[----:B------:R-:W-:Y:S01]  /*2860*/  IMAD R11, R140, R93, R0 ;  /* 0x0000005d8c0b7224 */ /* 0x000fe200078e0200 */
[----:B------:R-:W-:Y:S01]  /*2870*/  LOP3.LUT P5, RZ, R226, 0x4, RZ, 0xc0, !PT ;  /* 0x00000004e2ff7812 */ /* 0x000fe200078ac0ff */
[----:B------:R-:W-:Y:S01]  /*2880*/  IMAD.IADD R134, R134, 0x1, R9 ;  /* 0x0000000186867824 */ /* 0x000fe200078e0209 */
[----:B------:R-:W-:Y:S01]  /*2890*/  LOP3.LUT R0, R5, R182, RZ, 0x3c, !PT ;  /* 0x000000b605007212 */ /* 0x000fe200078e3cff */
[----:B------:R-:W-:Y:S01]  /*28a0*/  IMAD R9, R87, 0x60, RZ ;  /* 0x0000006057097824 */ /* 0x000fe200078e02ff */
[----:B------:R-:W-:Y:S01]  /*28b0*/  SEL R8, RZ, 0x20, P0 ;  /* 0x00000020ff087807 */ /* 0x000fe20000000000 */
[----:B------:R-:W-:Y:S01]  /*28c0*/  IMAD R13, R140, R87, R13 ;  /* 0x000000578c0d7224 */ /* 0x000fe200078e020d */
[C---:B------:R-:W-:Y:S01]  /*28d0*/  SHF.L.U64.HI R107, R86.reuse, 0x6, R87 ;  /* 0x00000006566b7819 */ /* 0x040fe20000010257 */
[----:B------:R-:W-:Y:S01]  /*28e0*/  IMAD.WIDE.U32 R86, R86, 0x60, RZ ;  /* 0x0000006056567825 */ /* 0x000fe200078e00ff */
[----:B------:R-:W-:-:S02]  /*28f0*/  SHF.L.U64.HI R105, R92, 0x6, R93 ;  /* 0x000000065c697819 */ /* 0x000fc4000001025d */
[----:B------:R-:W-:Y:S01]  /*2900*/  LOP3.LUT R10, R6, R3, RZ, 0xfc, !PT ;  /* 0x00000003060a7212 */ /* 0x000fe200078efcff */
[----:B------:R-:W-:Y:S01]  /*2910*/  IMAD.WIDE.U32 R92, R92, 0x60, RZ ;  /* 0x000000605c5c7825 */ /* 0x000fe200078e00ff */
[----:B------:R-:W-:Y:S02]  /*2920*/  SEL R126, R126, 0xffffffe0, !P5 ;  /* 0xffffffe07e7e7807 */ /* 0x000fe40006800000 */
[----:B------:R-:W-:Y:S01]  /*2930*/  LOP3.LUT R3, R6, 0x1, RZ, 0xc0, !PT ;  /* 0x0000000106037812 */ /* 0x000fe200078ec0ff */
[----:B------:R-:W-:Y:S01]  /*2940*/  IMAD.IADD R0, R183, 0x1, R0 ;  /* 0x00000001b7007824 */ /* 0x000fe200078e0200 */
[----:B------:R-:W-:Y:S01]  /*2950*/  SHF.R.S32.HI R115, RZ, 0x3, R4 ;  /* 0x00000003ff737819 */ /* 0x000fe20000011404 */
[----:B------:R-:W-:Y:S01]  /*2960*/  IMAD.IADD R130, R87, 0x1, R9 ;  /* 0x0000000157827824 */ /* 0x000fe200078e0209 */
[----:B------:R-:W-:Y:S01]  /*2970*/  LOP3.LUT R26, R7, R8, RZ, 0xfc, !PT ;  /* 0x00000008071a7212 */ /* 0x000fe200078efcff */
[----:B------:R-:W-:Y:S01]  /*2980*/  IMAD.IADD R131, R126, 0x1, R0 ;  /* 0x000000017e837824 */ /* 0x000fe200078e0200 */
[----:B------:R-:W-:Y:S01]  /*2990*/  LOP3.LUT R4, R4, 0xfffffff8, RZ, 0xc0, !PT ;  /* 0xfffffff804047812 */ /* 0x000fe200078ec0ff */
[----:B------:R-:W-:Y:S01]  /*29a0*/  IMAD.IADD R104, R97, 0x1, R11 ;  /* 0x0000000161687824 */ /* 0x000fe200078e020b */
[----:B------:R-:W-:Y:S01]  /*29b0*/  LOP3.LUT R5, R12, 0xfffffff8, RZ, 0xc0, !PT ;  /* 0xfffffff80c057812 */ /* 0x000fe200078ec0ff */
[----:B------:R-:W-:Y:S01]  /*29c0*/  IMAD.IADD R102, R11, 0x1, R95 ;  /* 0x000000010b667824 */ /* 0x000fe200078e025f */
[----:B------:R-:W-:Y:S01]  /*29d0*/  LOP3.LUT R6, R20, 0xfffffff8, RZ, 0xc0, !PT ;  /* 0xfffffff814067812 */ /* 0x000fe200078ec0ff */
[----:B------:R-:W-:Y:S01]  /*29e0*/  IMAD.IADD R103, R91, 0x1, R13 ;  /* 0x000000015b677824 */ /* 0x000fe200078e020d */
[----:B------:R-:W-:Y:S01]  /*29f0*/  SHF.R.S32.HI R113, RZ, 0x3, R20 ;  /* 0x00000003ff717819 */ /* 0x000fe20000011414 */
[----:B------:R-:W-:Y:S01]  /*2a00*/  IMAD.IADD R101, R13, 0x1, R89 ;  /* 0x000000010d657824 */ /* 0x000fe200078e0259 */
[----:B------:R-:W-:-:S02]  /*2a10*/  LOP3.LUT R8, R10, 0x2, RZ, 0xc0, !PT ;  /* 0x000000020a087812 */ /* 0x000fc400078ec0ff */
[----:B------:R-:W-:Y:S02]  /*2a20*/  LOP3.LUT R9, R10, 0x4, RZ, 0xc0, !PT ;  /* 0x000000040a097812 */ /* 0x000fe400078ec0ff */
[C---:B------:R-:W-:Y:S02]  /*2a30*/  LOP3.LUT R20, R26.reuse, 0x2, RZ, 0xc0, !PT ;  /* 0x000000021a147812 */ /* 0x040fe400078ec0ff */
[C---:B------:R-:W-:Y:S02]  /*2a40*/  LOP3.LUT R21, R26.reuse, 0x4, RZ, 0xc0, !PT ;  /* 0x000000041a157812 */ /* 0x040fe400078ec0ff */
[C---:B------:R-:W-:Y:S02]  /*2a50*/  LOP3.LUT R99, R26.reuse, 0x8, RZ, 0xc0, !PT ;  /* 0x000000081a637812 */ /* 0x040fe400078ec0ff */
[----:B------:R-:W-:Y:S02]  /*2a60*/  LOP3.LUT R98, R26, 0x10, RZ, 0xc0, !PT ;  /* 0x000000101a627812 */ /* 0x000fe400078ec0ff */
[----:B0-----:R-:W-:-:S02]  /*2a70*/  LEA.HI R197, R197, 0x8, RZ, 0x19 ;  /* 0x00000008c5c57811 */ /* 0x001fc400078fc8ff */
[----:B------:R-:W-:Y:S02]  /*2a80*/  IADD3 R129, R93, R129, RZ ;  /* 0x000000815d817210 */ /* 0x000fe40007ffe0ff */
[----:B------:R-:W-:Y:S02]  /*2a90*/  SHF.R.S32.HI R114, RZ, 0x3, R12 ;  /* 0x00000003ff727819 */ /* 0x000fe4000001140c */
[----:B------:R-:W-:Y:S02]  /*2aa0*/  LOP3.LUT R7, R7, 0x1, RZ, 0xc0, !PT ;  /* 0x0000000107077812 */ /* 0x000fe400078ec0ff */
[----:B------:R-:W-:Y:S02]  /*2ab0*/  LOP3.LUT R10, R10, 0x8, RZ, 0xc0, !PT ;  /* 0x000000080a0a7812 */ /* 0x000fe400078ec0ff */
[----:B------:R-:W-:Y:S02]  /*2ac0*/  SHF.R.S32.HI R111, RZ, 0x1f, R4 ;  /* 0x0000001fff6f7819 */ /* 0x000fe40000011404 */
[----:B------:R-:W-:-:S02]  /*2ad0*/  SHF.R.S32.HI R110, RZ, 0x1f, R5 ;  /* 0x0000001fff6e7819 */ /* 0x000fc40000011405 */
[----:B------:R-:W-:Y:S02]  /*2ae0*/  SHF.R.S32.HI R109, RZ, 0x1f, R6 ;  /* 0x0000001fff6d7819 */ /* 0x000fe40000011406 */
[----:B------:R-:W-:Y:S02]  /*2af0*/  LOP3.LUT R26, R26, 0x20, RZ, 0xc0, !PT ;  /* 0x000000201a1a7812 */ /* 0x000fe400078ec0ff */
[----:B---3--:R-:W-:-:S07]  /*2b00*/  SHF.R.S32.HI R127, RZ, 0x1f, R100 ;  /* 0x0000001fff7f7819 */ /* 0x008fce0000011464 */
.L_x_2769:
        /* <DEDUP_REMOVED lines=124> */
.L_x_2668:
[----:B------:R-:W-:Y:S05]  /*32d0*/  BSYNC B1 ;  /* 0x0000000000017941 */ /* 0x000fea0003800000 */
.L_x_2667:
        /* <DEDUP_REMOVED lines=55> */
.L_x_2670:
[----:B------:R-:W-:Y:S05]  /*3650*/  BSYNC B1 ;  /* 0x0000000000017941 */ /* 0x000fea0003800000 */
.L_x_2669:
[----:B------:R-:W2:Y:S01]  /*3660*/  LDL R11, [R1+0x30] ;  /* 0x00003000010b7983 */ /* 0x000ea20000100800 */
[----:B0----5:R-:W-:Y:S02]  /*3670*/  IMAD.MOV.U32 R12, RZ, RZ, R54 ;  /* 0x000000ffff0c7224 */ /* 0x021fe400078e0036 */
[----:B------:R-:W-:Y:S02]  /*3680*/  IMAD.MOV.U32 R14, RZ, RZ, R58 ;  /* 0x000000ffff0e7224 */ /* 0x000fe400078e003a */
[----:B------:R-:W-:-:S05]  /*3690*/  IMAD.MOV.U32 R13, RZ, RZ, R59 ;  /* 0x000000ffff0d7224 */ /* 0x000fca00078e003b */
[----:B------:R-:W-:Y:S01]  /*36a0*/  PRMT R156, R13, 0x5410, R14 ;  /* 0x000054100d9c7816 */ /* 0x000fe2000000000e */
[----:B------:R-:W-:Y:S02]  /*36b0*/  IMAD.MOV.U32 R13, RZ, RZ, R70 ;  /* 0x000000ffff0d7224 */ /* 0x000fe400078e0046 */
[----:B------:R-:W-:-:S03]  /*36c0*/  IMAD.MOV.U32 R14, RZ, RZ, R71 ;  /* 0x000000ffff0e7224 */ /* 0x000fc600078e0047 */
[----:B------:R-:W-:Y:S02]  /*36d0*/  PRMT R193, R193, 0x5410, R13 ;  /* 0x00005410c1c17816 */ /* 0x000fe4000000000d */
        /* <DEDUP_REMOVED lines=10> */
[----:B------:R-:W-:Y:S02]  /*3780*/  UISETP.NE.AND UP0, UPT, UR4, 0x3, UPT ;  /* 0x000000030400788c */ /* 0x000fe4000bf05270 */
[----:B------:R-:W-:Y:S01]  /*3790*/  PRMT R185, R185, 0x5410, R12 ;  /* 0x00005410b9b97816 */ /* 0x000fe2000000000c */
[----:B------:R-:W-:Y:S01]  /*37a0*/  IMAD.MOV.U32 R12, RZ, RZ, R75 ;  /* 0x000000ffff0c7224 */ /* 0x000fe200078e004b */
[----:B------:R-:W-:Y:S01]  /*37b0*/  PRMT R159, R159, 0x5410, R11 ;  /* 0x000054109f9f7816 */ /* 0x000fe2000000000b */
[----:B------:R-:W-:Y:S01]  /*37c0*/  IMAD.MOV.U32 R11, RZ, RZ, R74 ;  /* 0x000000ffff0b7224 */ /* 0x000fe200078e004a */
[----:B------:R-:W-:-:S02]  /*37d0*/  PLOP3.LUT P0, PT, PT, PT, UP0, 0x80, 0x0 ;  /* 0x000000000000781c */ /* 0x000fc40003f0f008 */
        /* <DEDUP_REMOVED lines=65> */
.L_x_2671:
[----:B------:R-:W-:Y:S01]  /*3bf0*/  IMAD R84, R18, 0x8, R2 ;  /* 0x0000000812547824 */ /* 0x000fe200078e0202 */
[----:B------:R-:W-:Y:S01]  /*3c00*/  SHF.L.U32 R85, R171, 0x1f, RZ ;  /* 0x0000001fab557819 */ /* 0x000fe200000006ff */
[----:B------:R-:W-:Y:S03]  /*3c10*/  BSSY B1, `(.L_x_2672) ;  /* 0x0000003000017945 */ /* 0x000fe60003800000 */
[----:B------:R-:W0:Y:S02]  /*3c20*/  SYNCS.PHASECHK.TRANS64.TRYWAIT P6, [R84+URZ+0x2a890], R85 ;  /* 0x02a89055540075a7 */ /* 0x000e2400080c017f */
[----:B0-----:R-:W-:Y:S05]  /*3c30*/  @!P6 BRA `(.L_x_2673) ;  /* 0x000002280048e947 */ /* 0x001fea0003800000 */
.L_x_3023:
[----:B------:R-:W-:Y:S05]  /*3c40*/  BSYNC B1 ;  /* 0x0000000000017941 */ /* 0x000fea0003800000 */
.L_x_2672:
[----:B------:R-:W-:-:S03]  /*3c50*/  UMOV UR4, 0xffffffff ;  /* 0xffffffff00047882 */ /* 0x000fc60000000000 */
[----:B------:R-:W-:Y:S05]  /*3c60*/  BRA.DIV UR4, `(.L_x_2674) ;  /* 0x0000022a04507947 */ /* 0x000fea000b800000 */
[----:B------:R1:W2:Y:S04]  /*3c70*/  SHFL.IDX PT, R78, R118, RZ, 0x1c1f ;  /* 0x001c1fff764e7589 */ /* 0x0002a800000e0000 */
[----:B------:R1:W3:Y:S02]  /*3c80*/  SHFL.IDX PT, R11, R119, RZ, 0x1c1f ;  /* 0x001c1fff770b7589 */ /* 0x0002e400000e0000 */
.L_x_3027:
        /* <DEDUP_REMOVED lines=16> */
[----:B------:R-:W-:Y:S01]  /*3d90*/  PRMT R74, R143, 0x5432, R74 ;  /* 0x000054328f4a7816 */ /* 0x000fe2000000004a */
[C---:B0-----:R-:W-:Y:S01]  /*3da0*/  IMAD.U32 R143, R13.reuse, 0x10000, RZ ;  /* 0x000100000d8f7824 */ /* 0x041fe200078e00ff */
[----:B------:R-:W-:Y:S02]  /*3db0*/  LOP3.LUT R145, R13, 0xffff0000, RZ, 0xc0, !PT ;  /* 0xffff00000d917812 */ /* 0x000fe400078ec0ff */
[C---:B------:R-:W-:Y:S01]  /*3dc0*/  LOP3.LUT R144, R77.reuse, 0xffff0000, RZ, 0xc0, !PT ;  /* 0xffff00004d907812 */ /* 0x040fe200078ec0ff */
[----:B------:R-:W-:Y:S01]  /*3dd0*/  IMAD.U32 R77, R77, 0x10000, RZ ;  /* 0x000100004d4d7824 */ /* 0x000fe200078e00ff */
[C---:B------:R-:W-:Y:S01]  /*3de0*/  LOP3.LUT R13, R74.reuse, 0xffff0000, RZ, 0xc0, !PT ;  /* 0xffff00004a0d7812 */ /* 0x040fe200078ec0ff */
[----:B------:R-:W-:Y:S02]  /*3df0*/  IMAD.U32 R74, R74, 0x10000, RZ ;  /* 0x000100004a4a7824 */ /* 0x000fe400078e00ff */
[----:B------:R-:W-:-:S04]  /*3e00*/  FMUL.FTZ R76, R145, R144 ;  /* 0x00000090914c7220 */ /* 0x000fc80000410000 */
        /* <DEDUP_REMOVED lines=32> */
.L_x_2680:
[----:B------:R-:W-:Y:S05]  /*4010*/  BSYNC B3 ;  /* 0x0000000000037941 */ /* 0x000fea0003800000 */
.L_x_2679:
[----:B---3--:R-:W-:-:S04]  /*4020*/  LEA R74, P4, R16, R11, 0x1 ;  /* 0x0000000b104a7211 */ /* 0x008fc800078808ff */
[----:B--2---:R-:W-:-:S05]  /*4030*/  LEA.HI.X R75, R16, R78, R17, 0x1, P4 ;  /* 0x0000004e104b7211 */ /* 0x004fca00020f0c11 */
[----:B0-----:R4:W-:Y:S04]  /*4040*/  ST.E.128 desc[UR60][R74.64], R12 ;  /* 0x0000000c4a007985 */ /* 0x0019e8000c101d3c */
.L_x_2678:
[----:B------:R-:W-:Y:S05]  /*4050*/  BSYNC B2 ;  /* 0x0000000000027941 */ /* 0x000fea0003800000 */
.L_x_2677:
        /* <DEDUP_REMOVED lines=52> */
[----:B------:R-:W-:Y:S01]  /*43a0*/  IMAD.MOV.U32 R14, RZ, RZ, R76 ;  /* 0x000000ffff0e7224 */ /* 0x000fe200078e004c */
[----:B------:R-:W-:-:S07]  /*43b0*/  MOV R12, R71 ;  /* 0x00000047000c7202 */ /* 0x000fce0000000f00 */
.L_x_2684:
[----:B------:R-:W-:Y:S05]  /*43c0*/  BSYNC B3 ;  /* 0x0000000000037941 */ /* 0x000fea0003800000 */
.L_x_2683:
[----:B------:R-:W-:Y:S02]  /*43d0*/  IMAD.SHL.U32 R72, R166, 0x8, RZ ;  /* 0x00000008a6487824 */ /* 0x000fe400078e00ff */
[----:B---3--:R-:W-:Y:S02]  /*43e0*/  IMAD.MOV.U32 R70, RZ, RZ, R11 ;  /* 0x000000ffff467224 */ /* 0x008fe400078e000b */
[----:B--2---:R-:W-:Y:S02]  /*43f0*/  IMAD.MOV.U32 R71, RZ, RZ, R78 ;  /* 0x000000ffff477224 */ /* 0x004fe400078e004e */
[----:B------:R-:W-:-:S05]  /*4400*/  IMAD.WIDE R70, R72, 0x2, R70 ;  /* 0x0000000248467825 */ /* 0x000fca00078e0246 */
[----:B0-----:R0:W-:Y:S02]  /*4410*/  ST.E.128 desc[UR60][R70.64], R12 ;  /* 0x0000000c46007985 */ /* 0x0011e4000c101d3c */
.L_x_2682:
[----:B------:R-:W-:Y:S05]  /*4420*/  BSYNC B2 ;  /* 0x0000000000027941 */ /* 0x000fea0003800000 */
.L_x_2681:
        /* <DEDUP_REMOVED lines=18> */
[C---:B------:R-:W-:Y:S01]  /*4550*/  LOP3.LUT R13, R66.reuse, 0xffff0000, RZ, 0xc0, !PT ;  /* 0xffff0000420d7812 */ /* 0x040fe200078ec0ff */
        /* <DEDUP_REMOVED lines=35> */
.L_x_2688:
[----:B------:R-:W-:Y:S05]  /*4790*/  BSYNC B3 ;  /* 0x0000000000037941 */ /* 0x000fea0003800000 */
.L_x_2687:
[----:B------:R-:W-:Y:S02]  /*47a0*/  IMAD.SHL.U32 R68, R167, 0x8, RZ ;  /* 0x00000008a7447824 */ /* 0x000fe400078e00ff */
[----:B---3--:R-:W-:Y:S02]  /*47b0*/  IMAD.MOV.U32 R66, RZ, RZ, R11 ;  /* 0x000000ffff427224 */ /* 0x008fe400078e000b */
[----:B--2---:R-:W-:Y:S02]  /*47c0*/  IMAD.MOV.U32 R67, RZ, RZ, R78 ;  /* 0x000000ffff437224 */ /* 0x004fe400078e004e */
[----:B------:R-:W-:-:S05]  /*47d0*/  IMAD.WIDE R66, R68, 0x2, R66 ;  /* 0x0000000244427825 */ /* 0x000fca00078e0242 */
[----:B----4-:R0:W-:Y:S02]  /*47e0*/  ST.E.128 desc[UR60][R66.64], R12 ;  /* 0x0000000c42007985 */ /* 0x0101e4000c101d3c */
.L_x_2686:
[----:B------:R-:W-:Y:S05]  /*47f0*/  BSYNC B2 ;  /* 0x0000000000027941 */ /* 0x000fea0003800000 */
.L_x_2685:
        /* <DEDUP_REMOVED lines=54> */
.L_x_2692:
[----:B------:R-:W-:Y:S05]  /*4b60*/  BSYNC B3 ;  /* 0x0000000000037941 */ /* 0x000fea0003800000 */
.L_x_2691:
[----:B---3--:R-:W-:-:S04]  /*4b70*/  LEA R62, P4, R19, R11, 0x1 ;  /* 0x0000000b133e7211 */ /* 0x008fc800078808ff */
[----:B--2---:R-:W-:-:S05]  /*4b80*/  LEA.HI.X R63, R19, R78, R169, 0x1, P4 ;  /* 0x0000004e133f7211 */ /* 0x004fca00020f0ca9 */
[----:B----4-:R0:W-:Y:S04]  /*4b90*/  ST.E.128 desc[UR60][R62.64], R12 ;  /* 0x0000000c3e007985 */ /* 0x0101e8000c101d3c */
.L_x_2690:
[----:B------:R-:W-:Y:S05]  /*4ba0*/  BSYNC B2 ;  /* 0x0000000000027941 */ /* 0x000fea0003800000 */
.L_x_2689:
        /* <DEDUP_REMOVED lines=13> */
[----:B------:R-:W-:Y:S02]  /*4c80*/  PRMT R155, R155, 0x5410, R60 ;  /* 0x000054109b9b7816 */ /* 0x000fe4000000003c */
[C---:B----4-:R-:W-:Y:S01]  /*4c90*/  LOP3.LUT R63, R13.reuse, 0xffff0000, RZ, 0xc0, !PT ;  /* 0xffff00000d3f7812 */ /* 0x050fe200078ec0ff */
[----:B------:R-:W-:Y:S01]  /*4ca0*/  IMAD.U32 R13, R13, 0x10000, RZ ;  /* 0x000100000d0d7824 */ /* 0x000fe200078e00ff */
[C---:B------:R-:W-:Y:S01]  /*4cb0*/  LOP3.LUT R61, R59.reuse, 0xffff0000, RZ, 0xc0, !PT ;  /* 0xffff00003b3d7812 */ /* 0x040fe200078ec0ff */
[----:B------:R-:W-:Y:S01]  /*4cc0*/  IMAD.U32 R59, R59, 0x10000, RZ ;  /* 0x000100003b3b7824 */ /* 0x000fe200078e00ff */
[C---:B------:R-:W-:Y:S01]  /*4cd0*/  LOP3.LUT R60, R58.reuse, 0xffff0000, RZ, 0xc0, !PT ;  /* 0xffff00003a3c7812 */ /* 0x040fe200078ec0ff */
[----:B------:R-:W-:Y:S01]  /*4ce0*/  IMAD.U32 R58, R58, 0x10000, RZ ;  /* 0x000100003a3a7824 */ /* 0x000fe200078e00ff */
[----:B------:R-:W-:Y:S01]  /*4cf0*/  PRMT R62, R156, 0x5410, R62 ;  /* 0x000054109c3e7816 */ /* 0x000fe2000000003e */
[C---:B------:R-:W-:Y:S02]  /*4d00*/  FMUL.FTZ R64, R63.reuse, R61 ;  /* 0x0000003d3f407220 */ /* 0x040fe40000410000 */
[----:B------:R-:W-:-:S02]  /*4d10*/  FMUL.FTZ R63, R63, R60 ;  /* 0x0000003c3f3f7220 */ /* 0x000fc40000410000 */
[C---:B------:R-:W-:Y:S01]  /*4d20*/  FFMA.FTZ R60, R13.reuse, R60, -R64 ;  /* 0x0000003c0d3c7223 */ /* 0x040fe20000010840 */
[----:B------:R-:W-:Y:S02]  /*4d30*/  IMAD.U32 R64, R62, 0x10000, RZ ;  /* 0x000100003e407824 */ /* 0x000fe400078e00ff */
[----:B------:R-:W-:Y:S01]  /*4d40*/  FFMA.FTZ R13, R13, R61, R63 ;  /* 0x0000003d0d0d7223 */ /* 0x000fe2000001003f */
[C---:B------:R-:W-:Y:S01]  /*4d50*/  LOP3.LUT R63, R14.reuse, 0xffff0000, RZ, 0xc0, !PT ;  /* 0xffff00000e3f7812 */ /* 0x040fe200078ec0ff */
[C---:B------:R-:W-:Y:S01]  /*4d60*/  IMAD.U32 R61, R155.reuse, 0x10000, RZ ;  /* 0x000100009b3d7824 */ /* 0x040fe200078e00ff */
[----:B------:R-:W-:Y:S01]  /*4d70*/  LOP3.LUT R155, R155, 0xffff0000, RZ, 0xc0, !PT ;  /* 0xffff00009b9b7812 */ /* 0x000fe200078ec0ff */
[----:B------:R-:W-:Y:S01]  /*4d80*/  IMAD.U32 R14, R14, 0x10000, RZ ;  /* 0x000100000e0e7824 */ /* 0x000fe200078e00ff */
[----:B------:R-:W-:Y:S01]  /*4d90*/  LOP3.LUT R62, R62, 0xffff0000, RZ, 0xc0, !PT ;  /* 0xffff00003e3e7812 */ /* 0x000fe200078ec0ff */
[C---:B------:R-:W-:Y:S01]  /*4da0*/  FMUL.FTZ R65, R63.reuse, R61 ;  /* 0x0000003d3f417220 */ /* 0x040fe20000410000 */
[----:B------:R-:W-:Y:S01]  /*4db0*/  FMUL.FTZ R63, R63, R64 ;  /* 0x000000403f3f7220 */ /* 0x000fe20000410000 */
[----:B------:R-:W-:-:S02]  /*4dc0*/  F2FP.BF16.F32.PACK_AB R13, R13, R60 ;  /* 0x0000003c0d0d723e */ /* 0x000fc400000010ff */
        /* <DEDUP_REMOVED lines=20> */
.L_x_2696:
[----:B------:R-:W-:Y:S05]  /*4f10*/  BSYNC B3 ;  /* 0x0000000000037941 */ /* 0x000fea0003800000 */
.L_x_2695:
[----:B---3--:R-:W-:-:S04]  /*4f20*/  LEA R58, P4, R22, R11, 0x1 ;  /* 0x0000000b163a7211 */ /* 0x008fc800078808ff */
[----:B--2---:R-:W-:-:S05]  /*4f30*/  LEA.HI.X R59, R22, R78, R180, 0x1, P4 ;  /* 0x0000004e163b7211 */ /* 0x004fca00020f0cb4 */
[----:B----4-:R0:W-:Y:S04]  /*4f40*/  ST.E.128 desc[UR60][R58.64], R12 ;  /* 0x0000000c3a007985 */ /* 0x0101e8000c101d3c */
.L_x_2694:
[----:B------:R-:W-:Y:S05]  /*4f50*/  BSYNC B2 ;  /* 0x0000000000027941 */ /* 0x000fea0003800000 */
.L_x_2693:
[----:B------:R-:W-:-:S13]  /*4f60*/  ISETP.NE.AND P4, PT, R26, RZ, PT ;  /* 0x000000ff1a00720c */ /* 0x000fda0003f85270 */
[----:B------:R-:W-:Y:S05]  /*4f70*/  @!P4 BRA `(.L_x_2676) ;  /* 0x0000000000dcc947 */ /* 0x000fea0003800000 */
[----:B0---4-:R0:W4:Y:S01]  /*4f80*/  LDS.128 R12, [R28+0x6000] ;  /* 0x006000001c0c7984 */ /* 0x0111220000000c00 */
[----:B------:R-:W-:Y:S01]  /*4f90*/  ISETP.GE.AND P4, PT, R176, R123, PT ;  /* 0x0000007bb000720c */ /* 0x000fe20003f86270 */
[----:B------:R-:W-:-:S12]  /*4fa0*/  BSSY B2, `(.L_x_2697) ;  /* 0x0000031000027945 */ /* 0x000fd80003800000 */
[----:B0-----:R-:W-:Y:S05]  /*4fb0*/  @P4 BRA `(.L_x_2698) ;  /* 0x0000000000bc4947 */ /* 0x001fea0003800000 */
[----:B------:R-:W-:Y:S02]  /*4fc0*/  SHF.R.U64 R58, R56, 0x10, R57 ;  /* 0x00000010383a7819 */ /* 0x000fe40000001239 */
[----:B------:R-:W-:Y:S02]  /*4fd0*/  SHF.R.U64 R54, R54, 0x10, R55 ;  /* 0x0000001036367819 */ /* 0x000fe40000001237 */
[----:B------:R-:W-:Y:S02]  /*4fe0*/  SHF.R.U32.HI R56, RZ, 0x10, R57 ;  /* 0x00000010ff387819 */ /* 0x000fe40000011639 */
[----:B------:R-:W-:Y:S02]  /*4ff0*/  PRMT R57, R154, 0x5410, R58 ;  /* 0x000054109a397816 */ /* 0x000fe4000000003a */
[----:B------:R-:W-:Y:S02]  /*5000*/  PRMT R54, R153, 0x5410, R54 ;  /* 0x0000541099367816 */ /* 0x000fe40000000036 */
[C---:B----4-:R-:W-:Y:S01]  /*5010*/  LOP3.LUT R61, R13.reuse, 0xffff0000, RZ, 0xc0, !PT ;  /* 0xffff00000d3d7812 */ /* 0x050fe200078ec0ff */
[----:B------:R-:W-:Y:S01]  /*5020*/  IMAD.U32 R13, R13, 0x10000, RZ ;  /* 0x000100000d0d7824 */ /* 0x000fe200078e00ff */
[----:B------:R-:W-:-:S02]  /*5030*/  LOP3.LUT R58, R57, 0xffff0000, RZ, 0xc0, !PT ;  /* 0xffff0000393a7812 */ /* 0x000fc400078ec0ff */
        /* <DEDUP_REMOVED lines=15> */
[CC--:B------:R-:W-:Y:S01]  /*5130*/  FMUL.FTZ R14, R62.reuse, R58.reuse ;  /* 0x0000003a3e0e7220 */ /* 0x0c0fe20000410000 */
[-C--:B------:R-:W-:Y:S01]  /*5140*/  FMUL.FTZ R62, R62, R59.reuse ;  /* 0x0000003b3e3e7220 */ /* 0x080fe20000410000 */
[----:B------:R-:W-:Y:S02]  /*5150*/  SHF.L.U32 R57, R57, 0x10, RZ ;  /* 0x0000001039397819 */ /* 0x000fe400000006ff */
        /* <DEDUP_REMOVED lines=21> */
.L_x_2698:
[----:B------:R-:W-:Y:S05]  /*52b0*/  BSYNC B2 ;  /* 0x0000000000027941 */ /* 0x000fea0003800000 */
.L_x_2697:
[----:B---3--:R-:W-:-:S04]  /*52c0*/  LEA R54, P4, R23, R11, 0x1 ;  /* 0x0000000b17367211 */ /* 0x008fc800078808ff */
[----:B--2---:R-:W-:-:S05]  /*52d0*/  LEA.HI.X R55, R23, R78, R179, 0x1, P4 ;  /* 0x0000004e17377211 */ /* 0x004fca00020f0cb3 */
[----:B----4-:R0:W-:Y:S04]  /*52e0*/  ST.E.128 desc[UR60][R54.64], R12 ;  /* 0x0000000c36007985 */ /* 0x0101e8000c101d3c */
.L_x_2676:
[----:B------:R-:W-:Y:S05]  /*52f0*/  BSYNC B1 ;  /* 0x0000000000017941 */ /* 0x000fea0003800000 */
.L_x_2675:
[----:B------:R-:W-:-:S03]  /*5300*/  UMOV UR4, 0xffffffff ;  /* 0xffffffff00047882 */ /* 0x000fc60000000000 */
[----:B------:R-:W-:Y:S05]  /*5310*/  BRA.DIV UR4, `(.L_x_2699) ;  /* 0x0000021204f07947 */ /* 0x000fea000b800000 */
[----:B-1----:R-:W1:Y:S04]  /*5320*/  SHFL.IDX PT, R118, R118, 0x1, 0x1c1f ;  /* 0x003c1f0076767f89 */ /* 0x002e6800000e0000 */
[----:B------:R-:W0:Y:S02]  /*5330*/  SHFL.IDX PT, R119, R119, 0x1, 0x1c1f ;  /* 0x003c1f0077777f89 */ /* 0x000e2400000e0000 */
.L_x_3031:
        /* <DEDUP_REMOVED lines=29> */
[C---:B------:R-:W-:Y:S01]  /*5510*/  IMAD.U32 R53, R52.reuse, 0x10000, RZ ;  /* 0x0001000034357824 */ /* 0x040fe200078e00ff */
[----:B------:R-:W-:Y:S01]  /*5520*/  LOP3.LUT R52, R52, 0xffff0000, RZ, 0xc0, !PT ;  /* 0xffff000034347812 */ /* 0x000fe200078ec0ff */
[C---:B------:R-:W-:Y:S01]  /*5530*/  IMAD.U32 R56, R50.reuse, 0x10000, RZ ;  /* 0x0001000032387824 */ /* 0x040fe200078e00ff */
[----:B------:R-:W-:Y:S01]  /*5540*/  LOP3.LUT R50, R50, 0xffff0000, RZ, 0xc0, !PT ;  /* 0xffff000032327812 */ /* 0x000fe200078ec0ff */
[----:B------:R-:W-:Y:S02]  /*5550*/  IMAD.U32 R13, R14, 0x10000, RZ ;  /* 0x000100000e0d7824 */ /* 0x000fe400078e00ff */
        /* <DEDUP_REMOVED lines=23> */
.L_x_2704:
[----:B------:R-:W-:Y:S05]  /*56d0*/  BSYNC B2 ;  /* 0x0000000000027941 */ /* 0x000fea0003800000 */
.L_x_2703:
[----:B----4-:R0:W-:Y:S02]  /*56e0*/  ST.E.128 desc[UR60][R54.64], R12 ;  /* 0x0000000c36007985 */ /* 0x0101e4000c101d3c */
.L_x_2702:
[----:B------:R-:W-:Y:S05]  /*56f0*/  BSYNC B1 ;  /* 0x0000000000017941 */ /* 0x000fea0003800000 */
.L_x_2701:
        /* <DEDUP_REMOVED lines=42> */
[----:B------:R-:W-:Y:S01]  /*59a0*/  FMUL.FTZ R13, R48, R52 ;  /* 0x00000034300d7220 */ /* 0x000fe20000410000 */
[----:B------:R-:W-:-:S02]  /*59b0*/  IMAD.U32 R15, R15, 0x10000, RZ ;  /* 0x000100000f0f7824 */ /* 0x000fc400078e00ff */
        /* <DEDUP_REMOVED lines=8> */
[----:B------:R-:W-:Y:S02]  /*5a40*/  F2FP.BF16.F32.PACK_AB R14, R14, R53 ;  /* 0x000000350e0e723e */ /* 0x000fe400000010ff */
[----:B------:R-:W-:Y:S01]  /*5a50*/  F2FP.BF16.F32.PACK_AB R15, R49, R13 ;  /* 0x0000000d310f723e */ /* 0x000fe200000010ff */
[----:B------:R-:W-:Y:S01]  /*5a60*/  IMAD.MOV.U32 R13, RZ, RZ, R54 ;  /* 0x000000ffff0d7224 */ /* 0x000fe200078e0036 */
[----:B------:R-:W-:-:S07]  /*5a70*/  F2FP.BF16.F32.PACK_AB R12, R47, R48 ;  /* 0x000000302f0c723e */ /* 0x000fce00000010ff */
.L_x_2708:
[----:B------:R-:W-:Y:S05]  /*5a80*/  BSYNC B2 ;  /* 0x0000000000027941 */ /* 0x000fea0003800000 */
.L_x_2707:
[----:B----4-:R0:W-:Y:S02]  /*5a90*/  ST.E.128 desc[UR60][R50.64], R12 ;  /* 0x0000000c32007985 */ /* 0x0101e4000c101d3c */
.L_x_2706:
[----:B------:R-:W-:Y:S05]  /*5aa0*/  BSYNC B1 ;  /* 0x0000000000017941 */ /* 0x000fea0003800000 */
.L_x_2705:
        /* <DEDUP_REMOVED lines=41> */
[----:B------:R-:W-:Y:S01]  /*5d40*/  FFMA.FTZ R53, R48, R49, -R53 ;  /* 0x0000003130357223 */ /* 0x000fe20000010835 */
[----:B------:R-:W-:Y:S01]  /*5d50*/  FMUL.FTZ R45, R12, R13 ;  /* 0x0000000d0c2d7220 */ /* 0x000fe20000410000 */
[----:B------:R-:W-:Y:S02]  /*5d60*/  IMAD.U32 R15, R15, 0x10000, RZ ;  /* 0x000100000f0f7824 */ /* 0x000fe400078e00ff */
[CC--:B------:R-:W-:Y:S01]  /*5d70*/  FMUL.FTZ R42, R44.reuse, R148.reuse ;  /* 0x000000942c2a7220 */ /* 0x0c0fe20000410000 */
        /* <DEDUP_REMOVED lines=9> */
[----:B------:R-:W-:-:S07]  /*5e10*/  F2FP.BF16.F32.PACK_AB R12, R12, R45 ;  /* 0x0000002d0c0c723e */ /* 0x000fce00000010ff */
.L_x_2712:
[----:B------:R-:W-:Y:S05]  /*5e20*/  BSYNC B2 ;  /* 0x0000000000027941 */ /* 0x000fea0003800000 */
.L_x_2711:
[----:B----4-:R0:W-:Y:S02]  /*5e30*/  ST.E.128 desc[UR60][R46.64], R12 ;  /* 0x0000000c2e007985 */ /* 0x0101e4000c101d3c */
.L_x_2710:
[----:B------:R-:W-:Y:S05]  /*5e40*/  BSYNC B1 ;  /* 0x0000000000017941 */ /* 0x000fea0003800000 */
.L_x_2709:
        /* <DEDUP_REMOVED lines=9> */
[----:B------:R-:W-:Y:S01]  /*5ee0*/  SHF.R.U64 R44, R40, 0x10, R41 ;  /* 0x00000010282c7819 */ /* 0x000fe20000001229 */
[----:B----4-:R-:W-:Y:S01]  /*5ef0*/  IMAD.U32 R45, R13, 0x10000, RZ ;  /* 0x000100000d2d7824 */ /* 0x010fe200078e00ff */
[--C-:B------:R-:W-:Y:S01]  /*5f00*/  SHF.R.U64 R48, R38, 0x10, R39.reuse ;  /* 0x0000001026307819 */ /* 0x100fe20000001227 */
[C---:B------:R-:W-:Y:S01]  /*5f10*/  IMAD.U32 R38, R14.reuse, 0x10000, RZ ;  /* 0x000100000e267824 */ /* 0x040fe200078e00ff */
[----:B------:R-:W-:Y:S02]  /*5f20*/  SHF.R.U32.HI R46, RZ, 0x10, R39 ;  /* 0x00000010ff2e7819 */ /* 0x000fe40000011627 */
[----:B------:R-:W-:Y:S02]  /*5f30*/  SHF.R.U32.HI R40, RZ, 0x10, R41 ;  /* 0x00000010ff287819 */ /* 0x000fe40000011629 */
[----:B------:R-:W-:Y:S01]  /*5f40*/  LOP3.LUT R39, R14, 0xffff0000, RZ, 0xc0, !PT ;  /* 0xffff00000e277812 */ /* 0x000fe200078ec0ff */
[C---:B------:R-:W-:Y:S01]  /*5f50*/  IMAD.U32 R14, R15.reuse, 0x10000, RZ ;  /* 0x000100000f0e7824 */ /* 0x040fe200078e00ff */
[----:B---3--:R-:W-:-:S02]  /*5f60*/  LOP3.LUT R11, R15, 0xffff0000, RZ, 0xc0, !PT ;  /* 0xffff00000f0b7812 */ /* 0x008fc400078ec0ff */
[----:B------:R-:W-:Y:S02]  /*5f70*/  PRMT R41, R141, 0x5410, R44 ;  /* 0x000054108d297816 */ /* 0x000fe4000000002c */
[C---:B------:R-:W-:Y:S02]  /*5f80*/  PRMT R15, R135.reuse, 0x5410, R48 ;  /* 0x00005410870f7816 */ /* 0x040fe40000000030 */
[----:B------:R-:W-:Y:S02]  /*5f90*/  PRMT R135, R135, 0x5432, R46 ;  /* 0x0000543287877816 */ /* 0x000fe4000000002e */
[----:B------:R-:W-:Y:S01]  /*5fa0*/  LOP3.LUT R44, R13, 0xffff0000, RZ, 0xc0, !PT ;  /* 0xffff00000d2c7812 */ /* 0x000fe200078ec0ff */
[----:B------:R-:W-:Y:S01]  /*5fb0*/  IMAD.U32 R13, R12, 0x10000, RZ ;  /* 0x000100000c0d7824 */ /* 0x000fe200078e00ff */
[----:B------:R-:W-:Y:S01]  /*5fc0*/  LOP3.LUT R48, R41, 0xffff0000, RZ, 0xc0, !PT ;  /* 0xffff000029307812 */ /* 0x000fe200078ec0ff */
[----:B------:R-:W-:Y:S01]  /*5fd0*/  IMAD.U32 R47, R135, 0x10000, RZ ;  /* 0x00010000872f7824 */ /* 0x000fe200078e00ff */
[----:B------:R-:W-:Y:S01]  /*5fe0*/  LOP3.LUT R46, R15, 0xffff0000, RZ, 0xc0, !PT ;  /* 0xffff00000f2e7812 */ /* 0x000fe200078ec0ff */
[----:B------:R-:W-:Y:S01]  /*5ff0*/  IMAD.U32 R41, R41, 0x10000, RZ ;  /* 0x0001000029297824 */ /* 0x000fe200078e00ff */
[----:B------:R-:W-:Y:S01]  /*6000*/  PRMT R141, R141, 0x5432, R40 ;  /* 0x000054328d8d7816 */ /* 0x000fe20000000028 */
[C---:B------:R-:W-:Y:S01]  /*6010*/  FMUL.FTZ R50, R44.reuse, R48 ;  /* 0x000000302c327220 */ /* 0x040fe20000410000 */
[----:B------:R-:W-:Y:S01]  /*6020*/  SHF.L.U32 R15, R15, 0x10, RZ ;  /* 0x000000100f0f7819 */ /* 0x000fe200000006ff */
[----:B------:R-:W-:Y:S01]  /*6030*/  FMUL.FTZ R49, R44, R46 ;  /* 0x0000002e2c317220 */ /* 0x000fe20000410000 */
[----:B------:R-:W-:Y:S01]  /*6040*/  LOP3.LUT R44, R12, 0xffff0000, RZ, 0xc0, !PT ;  /* 0xffff00000c2c7812 */ /* 0x000fe200078ec0ff */
[----:B------:R-:W-:-:S02]  /*6050*/  IMAD.U32 R40, R141, 0x10000, RZ ;  /* 0x000100008d287824 */ /* 0x000fc400078e00ff */
[C---:B------:R-:W-:Y:S01]  /*6060*/  FFMA.FTZ R12, R45.reuse, R46, -R50 ;  /* 0x0000002e2d0c7223 */ /* 0x040fe20000010832 */
[----:B------:R-:W-:Y:S01]  /*6070*/  FFMA.FTZ R45, R45, R48, R49 ;  /* 0x000000302d2d7223 */ /* 0x000fe20000010031 */
[CC--:B------:R-:W-:Y:S01]  /*6080*/  FMUL.FTZ R49, R39.reuse, R47.reuse ;  /* 0x0000002f27317220 */ /* 0x0c0fe20000410000 */
[-C--:B------:R-:W-:Y:S01]  /*6090*/  FMUL.FTZ R51, R39, R40.reuse ;  /* 0x0000002827337220 */ /* 0x080fe20000410000 */
[----:B------:R-:W-:Y:S02]  /*60a0*/  LOP3.LUT R141, R141, 0xffff0000, RZ, 0xc0, !PT ;  /* 0xffff00008d8d7812 */ /* 0x000fe400078ec0ff */
[----:B------:R-:W-:Y:S01]  /*60b0*/  LOP3.LUT R135, R135, 0xffff0000, RZ, 0xc0, !PT ;  /* 0xffff000087877812 */ /* 0x000fe200078ec0ff */
[C---:B------:R-:W-:Y:S01]  /*60c0*/  FFMA.FTZ R39, R38.reuse, R47, -R51 ;  /* 0x0000002f26277223 */ /* 0x040fe20000010833 */
        /* <DEDUP_REMOVED lines=14> */
.L_x_2716:
[----:B------:R-:W-:Y:S05]  /*61b0*/  BSYNC B2 ;  /* 0x0000000000027941 */ /* 0x000fea0003800000 */
.L_x_2715:
[----:B----4-:R0:W-:Y:S02]  /*61c0*/  ST.E.128 desc[UR60][R42.64], R12 ;  /* 0x0000000c2a007985 */ /* 0x0101e4000c101d3c */
.L_x_2714:
[----:B------:R-:W-:Y:S05]  /*61d0*/  BSYNC B1 ;  /* 0x0000000000017941 */ /* 0x000fea0003800000 */
.L_x_2713:
        /* <DEDUP_REMOVED lines=11> */
[--C-:B------:R-:W-:Y:S02]  /*6290*/  SHF.R.U64 R40, R36, 0x10, R37.reuse ;  /* 0x0000001024287819 */ /* 0x100fe40000001225 */
[----:B------:R-:W-:Y:S02]  /*62a0*/  SHF.R.U32.HI R34, RZ, 0x10, R37 ;  /* 0x00000010ff227819 */ /* 0x000fe40000011625 */
[----:B------:R-:W-:Y:S02]  /*62b0*/  PRMT R36, R117, 0x5410, R44 ;  /* 0x0000541075247816 */ /* 0x000fe4000000002c */
[----:B------:R-:W-:Y:S02]  /*62c0*/  SHF.R.U32.HI R42, RZ, 0x10, R35 ;  /* 0x00000010ff2a7819 */ /* 0x000fe40000011623 */
[----:B------:R-:W-:-:S02]  /*62d0*/  PRMT R41, R133, 0x5410, R40 ;  /* 0x0000541085297816 */ /* 0x000fc40000000028 */
[----:B------:R-:W-:Y:S02]  /*62e0*/  PRMT R133, R133, 0x5432, R34 ;  /* 0x0000543285857816 */ /* 0x000fe40000000022 */
        /* <DEDUP_REMOVED lines=8> */
[C---:B------:R-:W-:Y:S01]  /*6370*/  IMAD.U32 R14, R15.reuse, 0x10000, RZ ;  /* 0x000100000f0e7824 */ /* 0x040fe200078e00ff */
[----:B---3--:R-:W-:Y:S01]  /*6380*/  LOP3.LUT R11, R15, 0xffff0000, RZ, 0xc0, !PT ;  /* 0xffff00000f0b7812 */ /* 0x008fe200078ec0ff */
[----:B------:R-:W-:-:S02]  /*6390*/  IMAD.U32 R15, R13, 0x10000, RZ ;  /* 0x000100000d0f7824 */ /* 0x000fc400078e00ff */
[----:B------:R-:W-:Y:S01]  /*63a0*/  FMUL.FTZ R46, R34, R42 ;  /* 0x0000002a222e7220 */ /* 0x000fe20000410000 */
[----:B------:R-:W-:Y:S02]  /*63b0*/  IMAD.U32 R40, R117, 0x10000, RZ ;  /* 0x0001000075287824 */ /* 0x000fe400078e00ff */
[----:B------:R-:W-:Y:S01]  /*63c0*/  FMUL.FTZ R34, R35, R44 ;  /* 0x0000002c23227220 */ /* 0x000fe20000410000 */
[C---:B------:R-:W-:Y:S01]  /*63d0*/  IMAD.U32 R13, R12.reuse, 0x10000, RZ ;  /* 0x000100000c0d7824 */ /* 0x040fe200078e00ff */
[----:B------:R-:W-:Y:S01]  /*63e0*/  LOP3.LUT R12, R12, 0xffff0000, RZ, 0xc0, !PT ;  /* 0xffff00000c0c7812 */ /* 0x000fe200078ec0ff */
[----:B------:R-:W-:Y:S01]  /*63f0*/  FFMA.FTZ R43, R15, R42, R43 ;  /* 0x0000002a0f2b7223 */ /* 0x000fe2000001002b */
[----:B------:R-:W-:Y:S02]  /*6400*/  IMAD.U32 R41, R41, 0x10000, RZ ;  /* 0x0001000029297824 */ /* 0x000fe400078e00ff */
[-C--:B------:R-:W-:Y:S01]  /*6410*/  FMUL.FTZ R42, R35, R40.reuse ;  /* 0x00000028232a7220 */ /* 0x080fe20000410000 */
[----:B------:R-:W-:Y:S01]  /*6420*/  LOP3.LUT R133, R133, 0xffff0000, RZ, 0xc0, !PT ;  /* 0xffff000085857812 */ /* 0x000fe200078ec0ff */
[----:B------:R-:W-:Y:S01]  /*6430*/  FFMA.FTZ R40, R29, R40, -R34 ;  /* 0x000000281d287223 */ /* 0x000fe20000010822 */
[----:B------:R-:W-:Y:S01]  /*6440*/  LOP3.LUT R117, R117, 0xffff0000, RZ, 0xc0, !PT ;  /* 0xffff000075757812 */ /* 0x000fe200078ec0ff */
[C---:B------:R-:W-:Y:S01]  /*6450*/  FMUL.FTZ R34, R12.reuse, R41 ;  /* 0x000000290c227220 */ /* 0x040fe20000410000 */
[----:B------:R-:W-:Y:S01]  /*6460*/  FFMA.FTZ R46, R15, R37, -R46 ;  /* 0x000000250f2e7223 */ /* 0x000fe2000001082e */
        /* <DEDUP_REMOVED lines=13> */
.L_x_2720:
[----:B------:R-:W-:Y:S05]  /*6540*/  BSYNC B2 ;  /* 0x0000000000027941 */ /* 0x000fea0003800000 */
.L_x_2719:
[----:B----4-:R0:W-:Y:S02]  /*6550*/  ST.E.128 desc[UR60][R38.64], R12 ;  /* 0x0000000c26007985 */ /* 0x0101e4000c101d3c */
.L_x_2718:
[----:B------:R-:W-:Y:S05]  /*6560*/  BSYNC B1 ;  /* 0x0000000000017941 */ /* 0x000fea0003800000 */
.L_x_2717:
        /* <DEDUP_REMOVED lines=54> */
.L_x_2722:
[----:B------:R-:W-:Y:S05]  /*68d0*/  BSYNC B1 ;  /* 0x0000000000017941 */ /* 0x000fea0003800000 */
.L_x_2721:
[----:B----4-:R0:W-:Y:S01]  /*68e0*/  ST.E.128 desc[UR60][R34.64], R12 ;  /* 0x0000000c22007985 */ /* 0x0101e2000c101d3c */
[----:B------:R-:W-:Y:S05]  /*68f0*/  BRA `(.L_x_2700) ;  /* 0x0000004000d07947 */ /* 0x000fea0003800000 */
.L_x_2666:
        /* <DEDUP_REMOVED lines=47> */
.L_x_2724:
[----:B------:R-:W-:Y:S05]  /*6bf0*/  BSYNC B1 ;  /* 0x0000000000017941 */ /* 0x000fea0003800000 */
.L_x_2723:
        /* <DEDUP_REMOVED lines=47> */
.L_x_2726:
[----:B------:R-:W-:Y:S05]  /*6ef0*/  BSYNC B1 ;  /* 0x0000000000017941 */ /* 0x000fea0003800000 */
.L_x_2725:
        /* <DEDUP_REMOVED lines=15> */
[----:B------:R0:W-:Y:S01]  /*6ff0*/  STL.S16 [R1+0x52], R11 ;  /* 0x0000520b01007387 */ /* 0x0001e20000100600 */
[----:B------:R-:W-:-:S03]  /*7000*/  UISETP.NE.AND UP0, UPT, UR4, 0x3, UPT ;  /* 0x000000030400788c */ /* 0x000fc6000bf05270 */
[----:B------:R1:W-:Y:S03]  /*7010*/  STL.S16 [R1+0x50], R12 ;  /* 0x0000500c01007387 */ /* 0x0003e60000100600 */
[----:B------:R-:W-:Y:S01]  /*7020*/  PLOP3.LUT P0, PT, PT, PT, UP0, 0x80, 0x0 ;  /* 0x000000000000781c */ /* 0x000fe20003f0f008 */
[----:B0-----:R-:W-:Y:S02]  /*7030*/  IMAD.MOV.U32 R11, RZ, RZ, R38 ;  /* 0x000000ffff0b7224 */ /* 0x001fe400078e0026 */
[----:B-1----:R-:W-:-:S03]  /*7040*/  IMAD.MOV.U32 R12, RZ, RZ, R39 ;  /* 0x000000ffff0c7224 */ /* 0x002fc600078e0027 */
        /* <DEDUP_REMOVED lines=22> */
[----:B-----5:R-:W-:-:S03]  /*71b0*/  IMAD.MOV.U32 R11, RZ, RZ, R55 ;  /* 0x000000ffff0b7224 */ /* 0x020fc600078e0037 */
        /* <DEDUP_REMOVED lines=41> */
.L_x_2727:
[----:B------:R-:W-:Y:S01]  /*7450*/  IMAD R84, R18, 0x8, R2 ;  /* 0x0000000812547824 */ /* 0x000fe200078e0202 */
[----:B------:R-:W-:Y:S01]  /*7460*/  SHF.L.U32 R85, R171, 0x1f, RZ ;  /* 0x0000001fab557819 */ /* 0x000fe200000006ff */
[----:B------:R-:W-:Y:S03]  /*7470*/  BSSY B1, `(.L_x_2728) ;  /* 0x0000003000017945 */ /* 0x000fe60003800000 */
[----:B------:R-:W0:Y:S02]  /*7480*/  SYNCS.PHASECHK.TRANS64.TRYWAIT P6, [R84+URZ+0x2a890], R85 ;  /* 0x02a89055540075a7 */ /* 0x000e2400080c017f */
[----:B0-----:R-:W-:Y:S05]  /*7490*/  @!P6 BRA `(.L_x_2729) ;  /* 0x000001f000dce947 */ /* 0x001fea0003800000 */
.L_x_3032:
[----:B------:R-:W-:Y:S05]  /*74a0*/  BSYNC B1 ;  /* 0x0000000000017941 */ /* 0x000fea0003800000 */
.L_x_2728:
[----:B------:R-:W1:Y:S01]  /*74b0*/  LDC R133, c[0x0][0x2f4] ;  /* 0x0000bd00ff857b82 */ /* 0x000e620000000800 */
[----:B------:R-:W-:Y:S01]  /*74c0*/  UMOV UR4, 0xffffffff ;  /* 0xffffffff00047882 */ /* 0x000fe20000000000 */
[----:B-1----:R-:W-:Y:S02]  /*74d0*/  IMAD.IADD R135, R133, 0x1, -R124 ;  /* 0x0000000185877824 */ /* 0x002fe400078e0a7c */
[----:B------:R-:W-:Y:S05]  /*74e0*/  BRA.DIV UR4, `(.L_x_2730) ;  /* 0x000001f204dc7947 */ /* 0x000fea000b800000 */
[----:B------:R1:W2:Y:S04]  /*74f0*/  SHFL.IDX PT, R117, R118, RZ, 0x1c1f ;  /* 0x001c1fff76757589 */ /* 0x0002a800000e0000 */
[----:B------:R1:W3:Y:S02]  /*7500*/  SHFL.IDX PT, R11, R119, RZ, 0x1c1f ;  /* 0x001c1fff770b7589 */ /* 0x0002e400000e0000 */
.L_x_3036:
        /* <DEDUP_REMOVED lines=38> */
[----:B------:R-:W-:Y:S01]  /*7770*/  SHF.R.U32.HI R50, RZ, 0x10, R51 ;  /* 0x00000010ff327819 */ /* 0x000fe20000011633 */
[----:B------:R-:W-:Y:S01]  /*7780*/  IMAD.U32 R51, R37, 0x10000, RZ ;  /* 0x0001000025337824 */ /* 0x000fe200078e00ff */
[----:B------:R-:W-:-:S02]  /*7790*/  PRMT R38, R153, 0x5432, R150 ;  /* 0x0000543299267816 */ /* 0x000fc40000000096 */
[----:B------:R-:W-:Y:S01]  /*77a0*/  PRMT R39, R153, 0x5410, R39 ;  /* 0x0000541099277816 */ /* 0x000fe20000000027 */
[----:B------:R-:W-:Y:S01]  /*77b0*/  IMAD.U32 R153, R151, 0x10000, RZ ;  /* 0x0001000097997824 */ /* 0x000fe200078e00ff */
[----:B------:R-:W-:Y:S01]  /*77c0*/  PRMT R48, R154, 0x5432, R48 ;  /* 0x000054329a307816 */ /* 0x000fe20000000030 */
[----:B---3--:R-:W-:Y:S01]  /*77d0*/  IMAD.U32 R154, R77, 0x10000, RZ ;  /* 0x000100004d9a7824 */ /* 0x008fe200078e00ff */
[----:B------:R-:W-:Y:S01]  /*77e0*/  PRMT R50, R152, 0x5410, R50 ;  /* 0x0000541098327816 */ /* 0x000fe20000000032 */
[----:B----4-:R-:W-:Y:S01]  /*77f0*/  IMAD.U32 R152, R13, 0x10000, RZ ;  /* 0x000100000d987824 */ /* 0x010fe200078e00ff */
[----:B------:R-:W-:Y:S01]  /*7800*/  LOP3.LUT R151, R151, 0xffff0000, RZ, 0xc0, !PT ;  /* 0xffff000097977812 */ /* 0x000fe200078ec0ff */
[----:B------:R-:W-:Y:S01]  /*7810*/  FMUL.FTZ R150, R154, R153 ;  /* 0x000000999a967220 */ /* 0x000fe20000410000 */
[----:B------:R-:W-:Y:S02]  /*7820*/  LOP3.LUT R77, R77, 0xffff0000, RZ, 0xc0, !PT ;  /* 0xffff00004d4d7812 */ /* 0x000fe400078ec0ff */
[----:B------:R-:W-:Y:S01]  /*7830*/  LOP3.LUT R37, R37, 0xffff0000, RZ, 0xc0, !PT ;  /* 0xffff000025257812 */ /* 0x000fe200078ec0ff */
[-C--:B------:R-:W-:Y:S01]  /*7840*/  FFMA.FTZ R150, R152, R51.reuse, -R150 ;  /* 0x0000003398967223 */ /* 0x080fe20000010896 */
[----:B------:R-:W-:Y:S01]  /*7850*/  FMUL.FTZ R51, R154, R51 ;  /* 0x000000339a337220 */ /* 0x000fe20000410000 */
[C---:B------:R-:W-:Y:S01]  /*7860*/  IMAD.U32 R154, R79.reuse, 0x10000, RZ ;  /* 0x000100004f9a7824 */ /* 0x040fe200078e00ff */
[----:B------:R-:W-:-:S02]  /*7870*/  LOP3.LUT R79, R79, 0xffff0000, RZ, 0xc0, !PT ;  /* 0xffff00004f4f7812 */ /* 0x000fc400078ec0ff */
[----:B------:R-:W-:Y:S01]  /*7880*/  FFMA.FTZ R51, R152, R153, R51 ;  /* 0x0000009998337223 */ /* 0x000fe20000010033 */
[----:B------:R-:W-:Y:S01]  /*7890*/  LOP3.LUT R152, R13, 0xffff0000, RZ, 0xc0, !PT ;  /* 0xffff00000d987812 */ /* 0x000fe200078ec0ff */
[C---:B------:R-:W-:Y:S01]  /*78a0*/  FMUL.FTZ R13, R77.reuse, R151 ;  /* 0x000000974d0d7220 */ /* 0x040fe20000410000 */
        /* <DEDUP_REMOVED lines=48> */
[----:B------:R-:W-:-:S02]  /*7bb0*/  LOP3.LUT R36, R78, 0xffff0000, RZ, 0xc0, !PT ;  /* 0xffff00004e247812 */ /* 0x000fc400078ec0ff */
        /* <DEDUP_REMOVED lines=14> */
.L_x_2736:
[----:B------:R-:W-:Y:S05]  /*7ca0*/  BSYNC B3 ;  /* 0x0000000000037941 */ /* 0x000fea0003800000 */
.L_x_2735:
[----:B------:R-:W-:-:S04]  /*7cb0*/  LEA R36, P4, R4, R11, 0x1 ;  /* 0x0000000b04247211 */ /* 0x000fc800078808ff */
[----:B--2---:R-:W-:Y:S02]  /*7cc0*/  LEA.HI.X R37, R4, R117, R111, 0x1, P4 ;  /* 0x0000007504257211 */ /* 0x004fe400020f0c6f */
[----:B------:R-:W-:-:S03]  /*7cd0*/  ISETP.GE.AND P4, PT, R149, R133, PT ;  /* 0x000000859500720c */ /* 0x000fc60003f86270 */
[----:B----4-:R2:W-:Y:S10]  /*7ce0*/  ST.E.128 desc[UR60][R36.64], R12 ;  /* 0x0000000c24007985 */ /* 0x0105f4000c101d3c */
[----:B--2---:R-:W-:-:S05]  /*7cf0*/  @!P4 IMAD.WIDE R12, R149, 0x2, R116 ;  /* 0x00000002950cc825 */ /* 0x004fca00078e0274 */
[----:B---3--:R3:W-:Y:S02]  /*7d00*/  @!P4 ST.E.128 desc[UR60][R12.64], R76 ;  /* 0x0000004c0c00c985 */ /* 0x0087e4000c101d3c */
.L_x_2734:
[----:B------:R-:W-:Y:S05]  /*7d10*/  BSYNC B2 ;  /* 0x0000000000027941 */ /* 0x000fea0003800000 */
.L_x_2733:
        /* <DEDUP_REMOVED lines=26> */
[----:B------:R-:W4:Y:S04]  /*7ec0*/  LDL.S16 R76, [R1+0x54] ;  /* 0x00005400014c7983 */ /* 0x000f280000100600 */
[----:B------:R-:W4:Y:S01]  /*7ed0*/  LDL.LU.S16 R51, [R1+0x56] ;  /* 0x0000560001337983 */ /* 0x000f220000300600 */
[--C-:B------:R-:W-:Y:S01]  /*7ee0*/  SHF.R.U64 R32, R32, 0x10, R33.reuse ;  /* 0x0000001020207819 */ /* 0x100fe20000001221 */
[----:B---3--:R-:W-:Y:S01]  /*7ef0*/  IMAD.U32 R77, R37, 0x10000, RZ ;  /* 0x00010000254d7824 */ /* 0x008fe200078e00ff */
[----:B------:R-:W-:-:S02]  /*7f00*/  SHF.R.U32.HI R33, RZ, 0x10, R33 ;  /* 0x00000010ff217819 */ /* 0x000fc40000011621 */
[----:B------:R-:W-:Y:S02]  /*7f10*/  SHF.R.U64 R34, R34, 0x10, R35 ;  /* 0x0000001022227819 */ /* 0x000fe40000001223 */
[----:B------:R-:W-:Y:S02]  /*7f20*/  LOP3.LUT R37, R37, 0xffff0000, RZ, 0xc0, !PT ;  /* 0xffff000025257812 */ /* 0x000fe400078ec0ff */
[----:B-----5:R-:W-:Y:S02]  /*7f30*/  PRMT R32, R50, 0x5410, R32 ;  /* 0x0000541032207816 */ /* 0x020fe40000000020 */
[----:B------:R-:W-:Y:S02]  /*7f40*/  SHF.R.U32.HI R50, RZ, 0x10, R45 ;  /* 0x00000010ff327819 */ /* 0x000fe4000001162d */
[----:B--2---:R-:W-:Y:S02]  /*7f50*/  PRMT R33, R49, 0x5410, R33 ;  /* 0x0000541031217816 */ /* 0x004fe40000000021 */
[----:B------:R-:W-:-:S02]  /*7f60*/  SHF.R.U32.HI R49, RZ, 0x10, R35 ;  /* 0x00000010ff317819 */ /* 0x000fc40000011623 */
[----:B------:R-:W-:Y:S02]  /*7f70*/  SHF.R.U64 R35, R44, 0x10, R45 ;  /* 0x000000102c237819 */ /* 0x000fe4000000122d */
[----:B------:R-:W-:Y:S02]  /*7f80*/  SHF.R.U64 R44, R46, 0x10, R47 ;  /* 0x000000102e2c7819 */ /* 0x000fe4000000122f */
[----:B----4-:R-:W-:Y:S01]  /*7f90*/  PRMT R50, R51, 0x5410, R50 ;  /* 0x0000541033327816 */ /* 0x010fe20000000032 */
[----:B------:R-:W-:Y:S01]  /*7fa0*/  IMAD.U32 R51, R13, 0x10000, RZ ;  /* 0x000100000d337824 */ /* 0x000fe200078e00ff */
[----:B------:R-:W-:Y:S02]  /*7fb0*/  PRMT R35, R76, 0x5410, R35 ;  /* 0x000054104c237816 */ /* 0x000fe40000000023 */
[----:B------:R-:W-:Y:S01]  /*7fc0*/  PRMT R45, R198, 0x5410, R34 ;  /* 0x00005410c62d7816 */ /* 0x000fe20000000022 */
[----:B------:R-:W-:Y:S01]  /*7fd0*/  IMAD.U32 R76, R50, 0x10000, RZ ;  /* 0x00010000324c7824 */ /* 0x000fe200078e00ff */
        /* <DEDUP_REMOVED lines=8> */
[----:B------:R-:W-:Y:S01]  /*8060*/  PRMT R46, R199, 0x5432, R46 ;  /* 0x00005432c72e7816 */ /* 0x000fe2000000002e */
        /* <DEDUP_REMOVED lines=9> */
[----:B------:R-:W-:Y:S01]  /*8100*/  FMUL.FTZ R37, R77, R76 ;  /* 0x0000004c4d257220 */ /* 0x000fe20000410000 */
[----:B------:R-:W-:Y:S02]  /*8110*/  PRMT R44, R199, 0x5410, R44 ;  /* 0x00005410c72c7816 */ /* 0x000fe4000000002c */
        /* <DEDUP_REMOVED lines=58> */
.L_x_2740:
[----:B------:R-:W-:Y:S05]  /*84c0*/  BSYNC B3 ;  /* 0x0000000000037941 */ /* 0x000fea0003800000 */
.L_x_2739:
[----:B------:R-:W-:-:S04]  /*84d0*/  LEA R32, P4, R5, R11, 0x1 ;  /* 0x0000000b05207211 */ /* 0x000fc800078808ff */
[----:B--2---:R-:W-:Y:S02]  /*84e0*/  LEA.HI.X R33, R5, R117, R110, 0x1, P4 ;  /* 0x0000007505217211 */ /* 0x004fe400020f0c6e */
[----:B------:R-:W-:-:S03]  /*84f0*/  ISETP.GE.AND P4, PT, R48, R133, PT ;  /* 0x000000853000720c */ /* 0x000fc60003f86270 */
[----:B----4-:R2:W-:Y:S10]  /*8500*/  ST.E.128 desc[UR60][R32.64], R12 ;  /* 0x0000000c20007985 */ /* 0x0105f4000c101d3c */
[----:B--2---:R-:W-:-:S05]  /*8510*/  @!P4 IMAD.WIDE R12, R48, 0x2, R116 ;  /* 0x00000002300cc825 */ /* 0x004fca00078e0274 */
[----:B---3--:R4:W-:Y:S02]  /*8520*/  @!P4 ST.E.128 desc[UR60][R12.64], R36 ;  /* 0x000000240c00c985 */ /* 0x0089e4000c101d3c */
.L_x_2738:
[----:B------:R-:W-:Y:S05]  /*8530*/  BSYNC B2 ;  /* 0x0000000000027941 */ /* 0x000fea0003800000 */
.L_x_2737:
        /* <DEDUP_REMOVED lines=55> */
[C---:B------:R-:W-:Y:S01]  /*88b0*/  SHF.L.U32 R33, R37.reuse, 0x10, RZ ;  /* 0x0000001025217819 */ /* 0x040fe200000006ff */
        /* <DEDUP_REMOVED lines=8> */
[----:B------:R-:W-:Y:S01]  /*8940*/  F2FP.BF16.F32.PACK_AB R29, R29, R39 ;  /* 0x000000271d1d723e */ /* 0x000fe200000010ff */
[C---:B------:R-:W-:Y:S01]  /*8950*/  IMAD.U32 R39, R28.reuse, 0x10000, RZ ;  /* 0x000100001c277824 */ /* 0x040fe200078e00ff */
[----:B------:R-:W-:Y:S01]  /*8960*/  LOP3.LUT R28, R28, 0xffff0000, RZ, 0xc0, !PT ;  /* 0xffff00001c1c7812 */ /* 0x000fe200078ec0ff */
[----:B------:R-:W-:Y:S01]  /*8970*/  FFMA.FTZ R41, R41, R43, R33 ;  /* 0x0000002b29297223 */ /* 0x000fe20000010021 */
[----:B------:R-:W-:-:S02]  /*8980*/  LOP3.LUT R33, R35, 0xffff0000, RZ, 0xc0, !PT ;  /* 0xffff000023217812 */ /* 0x000fc400078ec0ff */
[----:B------:R-:W-:Y:S02]  /*8990*/  PRMT R38, R193, 0x5410, R38 ;  /* 0x00005410c1267816 */ /* 0x000fe40000000026 */
[----:B------:R-:W-:Y:S01]  /*89a0*/  PRMT R30, R159, 0x5410, R30 ;  /* 0x000054109f1e7816 */ /* 0x000fe2000000001e */
[C---:B------:R-:W-:Y:S01]  /*89b0*/  FMUL.FTZ R35, R33.reuse, R42 ;  /* 0x0000002a21237220 */ /* 0x040fe20000410000 */
[----:B------:R-:W-:-:S03]  /*89c0*/  FMUL.FTZ R33, R33, R37 ;  /* 0x0000002521217220 */ /* 0x000fc60000410000 */
[C---:B------:R-:W-:Y:S01]  /*89d0*/  FFMA.FTZ R35, R15.reuse, R37, -R35 ;  /* 0x000000250f237223 */ /* 0x040fe20000010823 */
[----:B------:R-:W-:Y:S01]  /*89e0*/  FFMA.FTZ R33, R15, R42, R33 ;  /* 0x0000002a0f217223 */ /* 0x000fe20000010021 */
[----:B------:R-:W-:Y:S02]  /*89f0*/  IMAD.U32 R37, R32, 0x10000, RZ ;  /* 0x0001000020257824 */ /* 0x000fe400078e00ff */
        /* <DEDUP_REMOVED lines=41> */
.L_x_2742:
[----:B------:R-:W-:Y:S05]  /*8c90*/  BSYNC B2 ;  /* 0x0000000000027941 */ /* 0x000fea0003800000 */
.L_x_2741:
[----:B------:R-:W-:-:S04]  /*8ca0*/  LEA R28, P4, R6, R11, 0x1 ;  /* 0x0000000b061c7211 */ /* 0x000fc800078808ff */
[----:B--2---:R-:W-:Y:S02]  /*8cb0*/  LEA.HI.X R29, R6, R117, R109, 0x1, P4 ;  /* 0x00000075061d7211 */ /* 0x004fe400020f0c6d */
[----:B------:R-:W-:-:S03]  /*8cc0*/  ISETP.GE.AND P4, PT, R36, R133, PT ;  /* 0x000000852400720c */ /* 0x000fc60003f86270 */
[----:B----4-:R2:W-:Y:S10]  /*8cd0*/  ST.E.128 desc[UR60][R28.64], R12 ;  /* 0x0000000c1c007985 */ /* 0x0105f4000c101d3c */
[----:B------:R-:W-:-:S05]  /*8ce0*/  @!P4 IMAD.WIDE R116, R36, 0x2, R116 ;  /* 0x000000022474c825 */ /* 0x000fca00078e0274 */
[----:B---3--:R2:W-:Y:S02]  /*8cf0*/  @!P4 ST.E.128 desc[UR60][R116.64], R32 ;  /* 0x000000207400c985 */ /* 0x0085e4000c101d3c */
.L_x_2732:
[----:B------:R-:W-:Y:S05]  /*8d00*/  BSYNC B1 ;  /* 0x0000000000017941 */ /* 0x000fea0003800000 */
.L_x_2731:
[----:B------:R-:W-:-:S03]  /*8d10*/  UMOV UR4, 0xffffffff ;  /* 0xffffffff00047882 */ /* 0x000fc60000000000 */
[----:B------:R-:W-:Y:S05]  /*8d20*/  BRA.DIV UR4, `(.L_x_2743) ;  /* 0x000001de04187947 */ /* 0x000fea000b800000 */
[----:B-1----:R-:W1:Y:S04]  /*8d30*/  SHFL.IDX PT, R118, R118, 0x1, 0x1c1f ;  /* 0x003c1f0076767f89 */ /* 0x002e6800000e0000 */
[----:B------:R-:W0:Y:S02]  /*8d40*/  SHFL.IDX PT, R119, R119, 0x1, 0x1c1f ;  /* 0x003c1f0077777f89 */ /* 0x000e2400000e0000 */
.L_x_3040:
        /* <DEDUP_REMOVED lines=106> */
[-C--:B------:R-:W-:Y:S01]  /*93f0*/  FMUL.FTZ R30, R30, R62.reuse ;  /* 0x0000003e1e1e7220 */ /* 0x080fe20000410000 */
        /* <DEDUP_REMOVED lines=14> */
.L_x_2747:
[----:B------:R-:W-:Y:S05]  /*94e0*/  BSYNC B2 ;  /* 0x0000000000027941 */ /* 0x000fea0003800000 */
.L_x_2746:
[----:B------:R-:W-:Y:S02]  /*94f0*/  ISETP.GE.AND P5, PT, R36, R133, PT ;  /* 0x000000852400720c */ /* 0x000fe40003fa6270 */
[----:B------:R-:W-:-:S04]  /*9500*/  LEA R34, P4, R4, R119, 0x1 ;  /* 0x0000007704227211 */ /* 0x000fc800078808ff */
[----:B------:R-:W-:-:S05]  /*9510*/  LEA.HI.X R35, R4, R118, R111, 0x1, P4 ;  /* 0x0000007604237211 */ /* 0x000fca00020f0c6f */
[----:B0-----:R0:W-:Y:S02]  /*9520*/  ST.E.128 desc[UR60][R34.64], R12 ;  /* 0x0000000c22007985 */ /* 0x0011e4000c101d3c */
[----:B------:R-:W-:-:S05]  /*9530*/  @!P5 IMAD.WIDE R36, R36, 0x2, R32 ;  /* 0x000000022424d825 */ /* 0x000fca00078e0220 */
[----:B-1----:R0:W-:Y:S02]  /*9540*/  @!P5 ST.E.128 desc[UR60][R36.64], R28 ;  /* 0x0000001c2400d985 */ /* 0x0021e4000c101d3c */
.L_x_2745:
[----:B------:R-:W-:Y:S05]  /*9550*/  BSYNC B1 ;  /* 0x0000000000017941 */ /* 0x000fea0003800000 */
.L_x_2744:
        /* <DEDUP_REMOVED lines=29> */
[----:B------:R-:W-:Y:S01]  /*9730*/  SHF.R.U32.HI R41, RZ, 0x10, R69 ;  /* 0x00000010ff297819 */ /* 0x000fe20000011645 */
[----:B-1----:R-:W-:Y:S01]  /*9740*/  IMAD.U32 R44, R13, 0x10000, RZ ;  /* 0x000100000d2c7824 */ /* 0x002fe200078e00ff */
[----:B0-----:R-:W-:Y:S01]  /*9750*/  SHF.R.U32.HI R11, RZ, 0x10, R57 ;  /* 0x00000010ff0b7819 */ /* 0x001fe20000011639 */
[----:B------:R-:W-:Y:S01]  /*9760*/  IMAD.U32 R46, R15, 0x10000, RZ ;  /* 0x000100000f2e7824 */ /* 0x000fe200078e00ff */
[----:B------:R-:W-:Y:S02]  /*9770*/  PRMT R41, R148, 0x5432, R41 ;  /* 0x0000543294297816 */ /* 0x000fe40000000029 */
[----:B------:R-:W-:Y:S02]  /*9780*/  PRMT R11, R146, 0x5432, R11 ;  /* 0x00005432920b7816 */ /* 0x000fe4000000000b */
[----:B--2---:R-:W-:Y:S01]  /*9790*/  SHF.L.U32 R39, R29, 0x10, RZ ;  /* 0x000000101d277819 */ /* 0x004fe200000006ff */
[----:B------:R-:W-:Y:S01]  /*97a0*/  IMAD.U32 R42, R41, 0x10000, RZ ;  /* 0x00010000292a7824 */ /* 0x000fe200078e00ff */
[----:B------:R-:W-:Y:S01]  /*97b0*/  LOP3.LUT R29, R29, 0xffff0000, RZ, 0xc0, !PT ;  /* 0xffff00001d1d7812 */ /* 0x000fe200078ec0ff */
[----:B------:R-:W-:Y:S01]  /*97c0*/  IMAD.U32 R40, R11, 0x10000, RZ ;  /* 0x000100000b287824 */ /* 0x000fe200078e00ff */
[----:B------:R-:W-:Y:S01]  /*97d0*/  LOP3.LUT R41, R41, 0xffff0000, RZ, 0xc0, !PT ;  /* 0xffff000029297812 */ /* 0x000fe200078ec0ff */
[C---:B------:R-:W-:Y:S01]  /*97e0*/  FMUL.FTZ R43, R39.reuse, R42 ;  /* 0x0000002a272b7220 */ /* 0x040fe20000410000 */
[----:B------:R-:W-:Y:S01]  /*97f0*/  SHF.R.U64 R45, R70, 0x10, R71 ;  /* 0x00000010462d7819 */ /* 0x000fe20000001247 */
[-C--:B------:R-:W-:Y:S01]  /*9800*/  FMUL.FTZ R39, R39, R40.reuse ;  /* 0x0000002827277220 */ /* 0x080fe20000410000 */
[----:B------:R-:W-:Y:S01]  /*9810*/  SHF.R.U64 R38, R58, 0x10, R59 ;  /* 0x000000103a267819 */ /* 0x000fe2000000123b */
[C---:B------:R-:W-:Y:S01]  /*9820*/  FFMA.FTZ R43, R44.reuse, R40, -R43 ;  /* 0x000000282c2b7223 */ /* 0x040fe2000001082b */
[----:B------:R-:W-:Y:S01]  /*9830*/  LOP3.LUT R40, R11, 0xffff0000, RZ, 0xc0, !PT ;  /* 0xffff00000b287812 */ /* 0x000fe200078ec0ff */
[----:B------:R-:W-:Y:S01]  /*9840*/  FFMA.FTZ R39, R44, R42, R39 ;  /* 0x0000002a2c277223 */ /* 0x000fe20000010027 */
[----:B------:R-:W-:Y:S01]  /*9850*/  SHF.R.U32.HI R70, RZ, 0x10, R71 ;  /* 0x00000010ff467819 */ /* 0x000fe20000011647 */
[C---:B------:R-:W-:Y:S01]  /*9860*/  FMUL.FTZ R42, R29.reuse, R41 ;  /* 0x000000291d2a7220 */ /* 0x040fe20000410000 */
[----:B------:R-:W-:Y:S01]  /*9870*/  SHF.R.U32.HI R58, RZ, 0x10, R59 ;  /* 0x00000010ff3a7819 */ /* 0x000fe2000001163b */
[----:B------:R-:W-:Y:S01]  /*9880*/  FMUL.FTZ R29, R29, R40 ;  /* 0x000000281d1d7220 */ /* 0x000fe20000410000 */
[----:B------:R-:W-:Y:S01]  /*9890*/  LOP3.LUT R13, R13, 0xffff0000, RZ, 0xc0, !PT ;  /* 0xffff00000d0d7812 */ /* 0x000fe200078ec0ff */
[----:B------:R-:W-:Y:S01]  /*98a0*/  IMAD.U32 R11, R12, 0x10000, RZ ;  /* 0x000100000c0b7824 */ /* 0x000fe200078e00ff */
[----:B------:R-:W-:-:S02]  /*98b0*/  PRMT R70, R147, 0x5432, R70 ;  /* 0x0000543293467816 */ /* 0x000fc40000000046 */
[----:B------:R-:W-:Y:S01]  /*98c0*/  PRMT R58, R145, 0x5432, R58 ;  /* 0x00005432913a7816 */ /* 0x000fe2000000003a */
[C---:B------:R-:W-:Y:S01]  /*98d0*/  FFMA.FTZ R42, R13.reuse, R40, -R42 ;  /* 0x000000280d2a7223 */ /* 0x040fe2000001082a */
[----:B------:R-:W-:Y:S01]  /*98e0*/  FFMA.FTZ R29, R13, R41, R29 ;  /* 0x000000290d1d7223 */ /* 0x000fe2000001001d */
[C---:B------:R-:W-:Y:S01]  /*98f0*/  IMAD.U32 R13, R31.reuse, 0x10000, RZ ;  /* 0x000100001f0d7824 */ /* 0x040fe200078e00ff */
[----:B------:R-:W-:Y:S01]  /*9900*/  LOP3.LUT R31, R31, 0xffff0000, RZ, 0xc0, !PT ;  /* 0xffff00001f1f7812 */ /* 0x000fe200078ec0ff */
[C---:B------:R-:W-:Y:S01]  /*9910*/  IMAD.U32 R41, R70.reuse, 0x10000, RZ ;  /* 0x0001000046297824 */ /* 0x040fe200078e00ff */
[----:B------:R-:W-:Y:S01]  /*9920*/  LOP3.LUT R70, R70, 0xffff0000, RZ, 0xc0, !PT ;  /* 0xffff000046467812 */ /* 0x000fe200078ec0ff */
[----:B------:R-:W-:Y:S01]  /*9930*/  IMAD.U32 R44, R58, 0x10000, RZ ;  /* 0x000100003a2c7824 */ /* 0x000fe200078e00ff */
[----:B------:R-:W-:Y:S01]  /*9940*/  SHF.R.U64 R68, R68, 0x10, R69 ;  /* 0x0000001044447819 */ /* 0x000fe20000001245 */
[CC--:B------:R-:W-:Y:S01]  /*9950*/  FMUL.FTZ R47, R13.reuse, R41.reuse ;  /* 0x000000290d2f7220 */ /* 0x0c0fe20000410000 */
[----:B------:R-:W-:Y:S01]  /*9960*/  LOP3.LUT R58, R58, 0xffff0000, RZ, 0xc0, !PT ;  /* 0xffff00003a3a7812 */ /* 0x000fe200078ec0ff */
        /* <DEDUP_REMOVED lines=8> */
[----:B------:R-:W-:Y:S01]  /*99f0*/  PRMT R56, R146, 0x5410, R56 ;  /* 0x0000541092387816 */ /* 0x000fe20000000038 */
[----:B------:R-:W-:-:S02]  /*9a00*/  IMAD.U32 R40, R28, 0x10000, RZ ;  /* 0x000100001c287824 */ /* 0x000fc400078e00ff */
[C---:B------:R-:W-:Y:S01]  /*9a10*/  FFMA.FTZ R46, R41.reuse, R58, -R46 ;  /* 0x0000003a292e7223 */ /* 0x040fe2000001082e */
[----:B------:R-:W-:Y:S01]  /*9a20*/  FFMA.FTZ R31, R41, R70, R31 ;  /* 0x00000046291f7223 */ /* 0x000fe2000001001f */
[----:B------:R-:W-:Y:S01]  /*9a30*/  IMAD.U32 R48, R68, 0x10000, RZ ;  /* 0x0001000044307824 */ /* 0x000fe200078e00ff */
[----:B------:R-:W-:Y:S01]  /*9a40*/  LOP3.LUT R28, R28, 0xffff0000, RZ, 0xc0, !PT ;  /* 0xffff00001c1c7812 */ /* 0x000fe200078ec0ff */
[----:B------:R-:W-:Y:S01]  /*9a50*/  IMAD.U32 R41, R56, 0x10000, RZ ;  /* 0x0001000038297824 */ /* 0x000fe200078e00ff */
[----:B------:R-:W-:Y:S01]  /*9a60*/  LOP3.LUT R68, R68, 0xffff0000, RZ, 0xc0, !PT ;  /* 0xffff000044447812 */ /* 0x000fe200078ec0ff */
[----:B------:R-:W-:Y:S01]  /*9a70*/  FMUL.FTZ R49, R40, R48 ;  /* 0x0000003028317220 */ /* 0x000fe20000410000 */
[----:B------:R-:W-:Y:S01]  /*9a80*/  LOP3.LUT R56, R56, 0xffff0000, RZ, 0xc0, !PT ;  /* 0xffff000038387812 */ /* 0x000fe200078ec0ff */
[-C--:B------:R-:W-:Y:S01]  /*9a90*/  FMUL.FTZ R40, R40, R41.reuse ;  /* 0x0000002928287220 */ /* 0x080fe20000410000 */
[----:B------:R-:W-:Y:S01]  /*9aa0*/  PRMT R45, R147, 0x5410, R45 ;  /* 0x00005410932d7816 */ /* 0x000fe2000000002d */
[----:B------:R-:W-:Y:S01]  /*9ab0*/  FMUL.FTZ R50, R28, R68 ;  /* 0x000000441c327220 */ /* 0x000fe20000410000 */
[----:B------:R-:W-:Y:S01]  /*9ac0*/  PRMT R38, R145, 0x5410, R38 ;  /* 0x0000541091267816 */ /* 0x000fe20000000026 */
[C---:B------:R-:W-:Y:S01]  /*9ad0*/  FFMA.FTZ R49, R11.reuse, R41, -R49 ;  /* 0x000000290b317223 */ /* 0x040fe20000010831 */
[----:B------:R-:W-:Y:S01]  /*9ae0*/  LOP3.LUT R12, R12, 0xffff0000, RZ, 0xc0, !PT ;  /* 0xffff00000c0c7812 */ /* 0x000fe200078ec0ff */
[----:B------:R-:W-:Y:S01]  /*9af0*/  FFMA.FTZ R40, R11, R48, R40 ;  /* 0x000000300b287223 */ /* 0x000fe20000010028 */
[----:B------:R-:W-:-:S02]  /*9b00*/  IMAD.U32 R44, R30, 0x10000, RZ ;  /* 0x000100001e2c7824 */ /* 0x000fc400078e00ff */
[-C--:B------:R-:W-:Y:S01]  /*9b10*/  FMUL.FTZ R28, R28, R56.reuse ;  /* 0x000000381c1c7220 */ /* 0x080fe20000410000 */
[C---:B------:R-:W-:Y:S01]  /*9b20*/  IMAD.U32 R11, R45.reuse, 0x10000, RZ ;  /* 0x000100002d0b7824 */ /* 0x040fe200078e00ff */
[----:B------:R-:W-:Y:S01]  /*9b30*/  LOP3.LUT R30, R30, 0xffff0000, RZ, 0xc0, !PT ;  /* 0xffff00001e1e7812 */ /* 0x000fe200078ec0ff */
[----:B------:R-:W-:Y:S01]  /*9b40*/  IMAD.U32 R41, R38, 0x10000, RZ ;  /* 0x0001000026297824 */ /* 0x000fe200078e00ff */
[----:B------:R-:W-:Y:S01]  /*9b50*/  LOP3.LUT R45, R45, 0xffff0000, RZ, 0xc0, !PT ;  /* 0xffff00002d2d7812 */ /* 0x000fe200078ec0ff */
[----:B------:R-:W-:Y:S01]  /*9b60*/  IMAD.U32 R15, R14, 0x10000, RZ ;  /* 0x000100000e0f7824 */ /* 0x000fe200078e00ff */
[----:B------:R-:W-:Y:S01]  /*9b70*/  LOP3.LUT R38, R38, 0xffff0000, RZ, 0xc0, !PT ;  /* 0xffff000026267812 */ /* 0x000fe200078ec0ff */
[C---:B------:R-:W-:Y:S01]  /*9b80*/  FFMA.FTZ R50, R12.reuse, R56, -R50 ;  /* 0x000000380c327223 */ /* 0x040fe20000010832 */
[----:B------:R-:W-:Y:S01]  /*9b90*/  FFMA.FTZ R28, R12, R68, R28 ;  /* 0x000000440c1c7223 */ /* 0x000fe2000001001c */
[----:B------:R-:W-:Y:S01]  /*9ba0*/  LOP3.LUT R14, R14, 0xffff0000, RZ, 0xc0, !PT ;  /* 0xffff00000e0e7812 */ /* 0x000fe200078ec0ff */
[C---:B------:R-:W-:Y:S01]  /*9bb0*/  FMUL.FTZ R12, R44.reuse, R11 ;  /* 0x0000000b2c0c7220 */ /* 0x040fe20000410000 */
[----:B------:R-:W-:Y:S01]  /*9bc0*/  FMUL.FTZ R48, R44, R41 ;  /* 0x000000292c307220 */ /* 0x000fe20000410000 */
        /* <DEDUP_REMOVED lines=10> */
[----:B------:R-:W-:Y:S01]  /*9c70*/  F2FP.BF16.F32.PACK_AB R14, R11, R12 ;  /* 0x0000000c0b0e723e */ /* 0x000fe200000010ff */
[----:B------:R-:W-:Y:S01]  /*9c80*/  IMAD.MOV.U32 R12, RZ, RZ, R49 ;  /* 0x000000ffff0c7224 */ /* 0x000fe200078e0031 */
[----:B------:R-:W-:Y:S02]  /*9c90*/  F2FP.BF16.F32.PACK_AB R15, R46, R47 ;  /* 0x0000002f2e0f723e */ /* 0x000fe400000010ff */
[----:B------:R-:W-:Y:S02]  /*9ca0*/  F2FP.BF16.F32.PACK_AB R29, R29, R39 ;  /* 0x000000271d1d723e */ /* 0x000fe400000010ff */
[----:B------:R-:W-:-:S02]  /*9cb0*/  F2FP.BF16.F32.PACK_AB R28, R28, R40 ;  /* 0x000000281c1c723e */ /* 0x000fc400000010ff */
[----:B------:R-:W-:-:S07]  /*9cc0*/  F2FP.BF16.F32.PACK_AB R30, R45, R48 ;  /* 0x000000302d1e723e */ /* 0x000fce00000010ff */
.L_x_2751:
[----:B------:R-:W-:Y:S05]  /*9cd0*/  BSYNC B2 ;  /* 0x0000000000027941 */ /* 0x000fea0003800000 */
.L_x_2750:
[----:B-1----:R1:W-:Y:S04]  /*9ce0*/  ST.E.128 desc[UR60][R34.64], R12 ;  /* 0x0000000c22007985 */ /* 0x0023e8000c101d3c */
[----:B--2---:R1:W-:Y:S02]  /*9cf0*/  @!P4 ST.E.128 desc[UR60][R36.64], R28 ;  /* 0x0000001c2400c985 */ /* 0x0043e4000c101d3c */
.L_x_2749:
[----:B------:R-:W-:Y:S05]  /*9d00*/  BSYNC B1 ;  /* 0x0000000000017941 */ /* 0x000fea0003800000 */
.L_x_2748:
        /* <DEDUP_REMOVED lines=36> */
[----:B------:R-:W-:-:S02]  /*9f50*/  PRMT R53, R142, 0x5432, R53 ;  /* 0x000054328e357816 */ /* 0x000fc40000000035 */
[--C-:B------:R-:W-:Y:S01]  /*9f60*/  SHF.R.U64 R40, R66, 0x10, R67.reuse ;  /* 0x0000001042287819 */ /* 0x100fe20000001243 */
[----:B------:R-:W-:Y:S01]  /*9f70*/  IMAD.U32 R48, R65, 0x10000, RZ ;  /* 0x0001000041307824 */ /* 0x000fe200078e00ff */
[----:B------:R-:W-:Y:S02]  /*9f80*/  SHF.R.U32.HI R66, RZ, 0x10, R67 ;  /* 0x00000010ff427819 */ /* 0x000fe40000011643 */
[----:B------:R-:W-:Y:S01]  /*9f90*/  PRMT R144, R144, 0x5410, R37 ;  /* 0x0000541090907816 */ /* 0x000fe20000000025 */
[----:B------:R-:W-:Y:S01]  /*9fa0*/  IMAD.U32 R37, R53, 0x10000, RZ ;  /* 0x0001000035257824 */ /* 0x000fe200078e00ff */
[--C-:B------:R-:W-:Y:S01]  /*9fb0*/  SHF.R.U64 R38, R54, 0x10, R55.reuse ;  /* 0x0000001036267819 */ /* 0x100fe20000001237 */
[CC--:B------:R-:W-:Y:S01]  /*9fc0*/  FMUL.FTZ R50, R46.reuse, R48.reuse ;  /* 0x000000302e327220 */ /* 0x0c0fe20000410000 */
[----:B------:R-:W-:Y:S01]  /*9fd0*/  SHF.R.U32.HI R54, RZ, 0x10, R55 ;  /* 0x00000010ff367819 */ /* 0x000fe20000011637 */
[-C--:B------:R-:W-:Y:S01]  /*9fe0*/  FMUL.FTZ R46, R46, R37.reuse ;  /* 0x000000252e2e7220 */ /* 0x080fe20000410000 */
[----:B------:R-:W-:Y:S01]  /*9ff0*/  PRMT R66, R143, 0x5432, R66 ;  /* 0x000054328f427816 */ /* 0x000fe20000000042 */
[----:B------:R-:W-:Y:S01]  /*a000*/  FFMA.FTZ R37, R39, R37, -R50 ;  /* 0x0000002527257223 */ /* 0x000fe20000010832 */
[----:B------:R-:W-:Y:S01]  /*a010*/  LOP3.LUT R42, R29, 0xffff0000, RZ, 0xc0, !PT ;  /* 0xffff00001d2a7812 */ /* 0x000fe200078ec0ff */
[----:B------:R-:W-:Y:S01]  /*a020*/  FFMA.FTZ R39, R39, R48, R46 ;  /* 0x0000003027277223 */ /* 0x000fe2000001002e */
[----:B------:R-:W-:Y:S01]  /*a030*/  LOP3.LUT R65, R65, 0xffff0000, RZ, 0xc0, !PT ;  /* 0xffff000041417812 */ /* 0x000fe200078ec0ff */
[----:B------:R-:W-:Y:S01]  /*a040*/  IMAD.U32 R49, R66, 0x10000, RZ ;  /* 0x0001000042317824 */ /* 0x000fe200078e00ff */
[----:B------:R-:W-:Y:S01]  /*a050*/  LOP3.LUT R53, R53, 0xffff0000, RZ, 0xc0, !PT ;  /* 0xffff000035357812 */ /* 0x000fe200078ec0ff */
[----:B------:R-:W-:Y:S01]  /*a060*/  IMAD.U32 R29, R28, 0x10000, RZ ;  /* 0x000100001c1d7824 */ /* 0x000fe200078e00ff */
[----:B------:R-:W-:Y:S01]  /*a070*/  PRMT R54, R141, 0x5432, R54 ;  /* 0x000054328d367816 */ /* 0x000fe20000000036 */
[C---:B------:R-:W-:Y:S01]  /*a080*/  FMUL.FTZ R50, R42.reuse, R65 ;  /* 0x000000412a327220 */ /* 0x040fe20000410000 */
[----:B------:R-:W-:Y:S01]  /*a090*/  LOP3.LUT R41, R13, 0xffff0000, RZ, 0xc0, !PT ;  /* 0xffff00000d297812 */ /* 0x000fe200078ec0ff */
[----:B------:R-:W-:Y:S01]  /*a0a0*/  FMUL.FTZ R46, R42, R53 ;  /* 0x000000352a2e7220 */ /* 0x000fe20000410000 */
[----:B------:R-:W-:Y:S01]  /*a0b0*/  FMUL.FTZ R51, R47, R49 ;  /* 0x000000312f337220 */ /* 0x000fe20000410000 */
[----:B------:R-:W-:Y:S01]  /*a0c0*/  IMAD.U32 R48, R54, 0x10000, RZ ;  /* 0x0001000036307824 */ /* 0x000fe200078e00ff */
[----:B------:R-:W-:Y:S01]  /*a0d0*/  LOP3.LUT R31, R31, 0xffff0000, RZ, 0xc0, !PT ;  /* 0xffff00001f1f7812 */ /* 0x000fe200078ec0ff */
[C---:B------:R-:W-:Y:S01]  /*a0e0*/  FFMA.FTZ R42, R41.reuse, R53, -R50 ;  /* 0x00000035292a7223 */ /* 0x040fe20000010832 */
        /* <DEDUP_REMOVED lines=9> */
[----:B------:R-:W-:-:S02]  /*a180*/  IMAD.U32 R52, R144, 0x10000, RZ ;  /* 0x0001000090347824 */ /* 0x000fc400078e00ff */
[-C--:B------:R-:W-:Y:S01]  /*a190*/  FMUL.FTZ R56, R31, R48.reuse ;  /* 0x000000301f387220 */ /* 0x080fe20000410000 */
[----:B------:R-:W-:Y:S02]  /*a1a0*/  IMAD.U32 R50, R11, 0x10000, RZ ;  /* 0x000100000b327824 */ /* 0x000fe400078e00ff */
[----:B------:R-:W-:Y:S01]  /*a1b0*/  FFMA.FTZ R48, R15, R48, -R54 ;  /* 0x000000300f307223 */ /* 0x000fe20000010836 */
[----:B------:R-:W-:Y:S01]  /*a1c0*/  LOP3.LUT R28, R28, 0xffff0000, RZ, 0xc0, !PT ;  /* 0xffff00001c1c7812 */ /* 0x000fe200078ec0ff */
[----:B------:R-:W-:Y:S01]  /*a1d0*/  FMUL.FTZ R54, R29, R52 ;  /* 0x000000341d367220 */ /* 0x000fe20000410000 */
[----:B------:R-:W-:Y:S01]  /*a1e0*/  LOP3.LUT R47, R144, 0xffff0000, RZ, 0xc0, !PT ;  /* 0xffff0000902f7812 */ /* 0x000fe200078ec0ff */
[----:B------:R-:W-:Y:S01]  /*a1f0*/  IMAD.U32 R13, R12, 0x10000, RZ ;  /* 0x000100000c0d7824 */ /* 0x000fe200078e00ff */
        /* <DEDUP_REMOVED lines=8> */
[----:B------:R-:W-:Y:S01]  /*a280*/  LOP3.LUT R45, R14, 0xffff0000, RZ, 0xc0, !PT ;  /* 0xffff00000e2d7812 */ /* 0x000fe200078ec0ff */
[-C--:B------:R-:W-:Y:S01]  /*a290*/  FMUL.FTZ R51, R28, R31.reuse ;  /* 0x0000001f1c337220 */ /* 0x080fe20000410000 */
[C---:B------:R-:W-:Y:S01]  /*a2a0*/  IMAD.U32 R14, R30.reuse, 0x10000, RZ ;  /* 0x000100001e0e7824 */ /* 0x040fe200078e00ff */
[----:B------:R-:W-:Y:S01]  /*a2b0*/  LOP3.LUT R30, R30, 0xffff0000, RZ, 0xc0, !PT ;  /* 0xffff00001e1e7812 */ /* 0x000fe200078ec0ff */
[C---:B------:R-:W-:Y:S01]  /*a2c0*/  IMAD.U32 R28, R40.reuse, 0x10000, RZ ;  /* 0x00010000281c7824 */ /* 0x040fe200078e00ff */
[----:B------:R-:W-:Y:S01]  /*a2d0*/  LOP3.LUT R40, R40, 0xffff0000, RZ, 0xc0, !PT ;  /* 0xffff000028287812 */ /* 0x000fe200078ec0ff */
[C---:B------:R-:W-:Y:S01]  /*a2e0*/  IMAD.U32 R13, R38.reuse, 0x10000, RZ ;  /* 0x00010000260d7824 */ /* 0x040fe200078e00ff */
[----:B------:R-:W-:Y:S01]  /*a2f0*/  LOP3.LUT R38, R38, 0xffff0000, RZ, 0xc0, !PT ;  /* 0xffff000026267812 */ /* 0x000fe200078ec0ff */
[C---:B------:R-:W-:Y:S01]  /*a300*/  FFMA.FTZ R50, R12.reuse, R31, -R49 ;  /* 0x0000001f0c327223 */ /* 0x040fe20000010831 */
[----:B------:R-:W-:Y:S01]  /*a310*/  FFMA.FTZ R12, R12, R47, R51 ;  /* 0x0000002f0c0c7223 */ /* 0x000fe20000010033 */
[C---:B------:R-:W-:Y:S01]  /*a320*/  FMUL.FTZ R52, R14.reuse, R28 ;  /* 0x0000001c0e347220 */ /* 0x040fe20000410000 */
[-C--:B------:R-:W-:Y:S01]  /*a330*/  FMUL.FTZ R31, R14, R13.reuse ;  /* 0x0000000d0e1f7220 */ /* 0x080fe20000410000 */
[----:B------:R-:W-:Y:S01]  /*a340*/  FFMA.FTZ R15, R15, R66, R56 ;  /* 0x000000420f0f7223 */ /* 0x000fe20000010038 */
        /* <DEDUP_REMOVED lines=9> */
[----:B------:R-:W-:Y:S01]  /*a3e0*/  F2FP.BF16.F32.PACK_AB R44, R15, R44 ;  /* 0x0000002c0f2c723e */ /* 0x000fe200000010ff */
[----:B------:R-:W-:Y:S01]  /*a3f0*/  IMAD.MOV.U32 R15, RZ, RZ, R41 ;  /* 0x000000ffff0f7224 */ /* 0x000fe200078e0029 */
[----:B------:R-:W-:Y:S02]  /*a400*/  F2FP.BF16.F32.PACK_AB R50, R50, R11 ;  /* 0x0000000b3232723e */ /* 0x000fe400000010ff */
[----:B------:R-:W-:Y:S01]  /*a410*/  F2FP.BF16.F32.PACK_AB R28, R12, R29 ;  /* 0x0000001d0c1c723e */ /* 0x000fe200000010ff */
[----:B------:R-:W-:Y:S01]  /*a420*/  IMAD.MOV.U32 R29, RZ, RZ, R39 ;  /* 0x000000ffff1d7224 */ /* 0x000fe200078e0027 */
[----:B------:R-:W-:Y:S01]  /*a430*/  F2FP.BF16.F32.PACK_AB R14, R13, R52 ;  /* 0x000000340d0e723e */ /* 0x000fe200000010ff */
[----:B------:R-:W-:Y:S01]  /*a440*/  IMAD.MOV.U32 R12, RZ, RZ, R50 ;  /* 0x000000ffff0c7224 */ /* 0x000fe200078e0032 */
[----:B------:R-:W-:Y:S01]  /*a450*/  F2FP.BF16.F32.PACK_AB R30, R40, R31 ;  /* 0x0000001f281e723e */ /* 0x000fe200000010ff */
[----:B------:R-:W-:-:S02]  /*a460*/  IMAD.MOV.U32 R13, RZ, RZ, R37 ;  /* 0x000000ffff0d7224 */ /* 0x000fc400078e0025 */
[----:B------:R-:W-:-:S07]  /*a470*/  IMAD.MOV.U32 R31, RZ, RZ, R44 ;  /* 0x000000ffff1f7224 */ /* 0x000fce00078e002c */
.L_x_2753:
[----:B------:R-:W-:Y:S05]  /*a480*/  BSYNC B1 ;  /* 0x0000000000017941 */ /* 0x000fea0003800000 */
.L_x_2752:
[----:B-1----:R1:W-:Y:S01]  /*a490*/  ST.E.128 desc[UR60][R34.64], R12 ;  /* 0x0000000c22007985 */ /* 0x0023e2000c101d3c */
[----:B------:R-:W-:-:S13]  /*a4a0*/  ISETP.GE.AND P4, PT, R36, R133, PT ;  /* 0x000000852400720c */ /* 0x000fda0003f86270 */
[----:B------:R-:W-:Y:S05]  /*a4b0*/  @P4 BRA `(.L_x_2700) ;  /* 0x0000000400e04947 */ /* 0x000fea0003800000 */
[----:B------:R-:W-:-:S05]  /*a4c0*/  IMAD.WIDE R32, R36, 0x2, R32 ;  /* 0x0000000224207825 */ /* 0x000fca00078e0220 */
[----:B--2---:R2:W-:Y:S01]  /*a4d0*/  ST.E.128 desc[UR60][R32.64], R28 ;  /* 0x0000001c20007985 */ /* 0x0045e2000c101d3c */
[----:B------:R-:W-:Y:S05]  /*a4e0*/  BRA `(.L_x_2700) ;  /* 0x0000000400d47947 */ /* 0x000fea0003800000 */
.L_x_2665:
[----:B------:R-:W2:Y:S02]  /*a4f0*/  LDL R11, [R1+0x30] ;  /* 0x00003000010b7983 */ /* 0x000ea40000100800 */
[----:B--2---:R-:W-:-:S13]  /*a500*/  R2UR UR4, R11 ;  /* 0x000000000b0472ca */ /* 0x004fda00000e0000 */
[----:B------:R-:W-:-:S06]  /*a510*/  UISETP.NE.AND UP0, UPT, UR4, 0x3, UPT ;  /* 0x000000030400788c */ /* 0x000fcc000bf05270 */
[----:B------:R-:W-:-:S13]  /*a520*/  PLOP3.LUT P0, PT, PT, PT, UP0, 0x80, 0x0 ;  /* 0x000000000000781c */ /* 0x000fda0003f0f008 */
[----:B------:R-:W-:Y:S05]  /*a530*/  @!P0 BRA `(.L_x_2754) ;  /* 0x0000000000048947 */ /* 0x000fea0003800000 */
[----:B------:R-:W-:Y:S01]  /*a540*/  BPT.TRAP 0x1 ;  /* 0x000000040000795c */ /* 0x000fe20000300000 */
.L_x_2754:
[----:B------:R-:W-:Y:S01]  /*a550*/  IMAD R84, R18, 0x8, R2 ;  /* 0x0000000812547824 */ /* 0x000fe200078e0202 */
[----:B------:R-:W-:Y:S01]  /*a560*/  SHF.L.U32 R85, R171, 0x1f, RZ ;  /* 0x0000001fab557819 */ /* 0x000fe200000006ff */
[----:B------:R-:W-:Y:S01]  /*a570*/  BSSY B1, `(.L_x_2755) ;  /* 0x0000004000017945 */ /* 0x000fe20003800000 */
[----:B------:R-:W-:Y:S02]  /*a580*/  SHF.R.S32.HI R81, RZ, 0x1f, R80 ;  /* 0x0000001fff517819 */ /* 0x000fe40000011450 */
[----:B------:R-:W0:Y:S02]  /*a590*/  SYNCS.PHASECHK.TRANS64.TRYWAIT P4, [R84+URZ+0x2a890], R85 ;  /* 0x02a89055540075a7 */ /* 0x000e24000808017f */
[----:B0-----:R-:W-:Y:S05]  /*a5a0*/  @!P4 BRA `(.L_x_2756) ;  /* 0x000001c40044c947 */ /* 0x001fea0003800000 */
.L_x_3041:
[----:B------:R-:W-:Y:S05]  /*a5b0*/  BSYNC B1 ;  /* 0x0000000000017941 */ /* 0x000fea0003800000 */
.L_x_2755:
        /* <DEDUP_REMOVED lines=13> */
[----:B------:R-:W-:Y:S01]  /*a690*/  ULDC.64 UR4, c[0x0][0x308] ;  /* 0x0000c20000047ab9 */ /* 0x000fe20000000a00 */
[----:B------:R-:W-:-:S02]  /*a6a0*/  IADD3 R35, -R170, R83, RZ ;  /* 0x00000053aa237210 */ /* 0x000fc40007ffe1ff */
[----:B------:R-:W-:Y:S02]  /*a6b0*/  IMAD.IADD R13, R13, 0x1, R11 ;  /* 0x000000010d0d7824 */ /* 0x000fe400078e020b */
        /* <DEDUP_REMOVED lines=9> */
.L_x_3045:
        /* <DEDUP_REMOVED lines=37> */
.L_x_2759:
[----:B------:R-:W-:Y:S05]  /*a9a0*/  BSYNC B1 ;  /* 0x0000000000017941 */ /* 0x000fea0003800000 */
.L_x_2758:
[----:B------:R-:W-:-:S03]  /*a9b0*/  UMOV UR4, 0xffffffff ;  /* 0xffffffff00047882 */ /* 0x000fc60000000000 */
[----:B------:R-:W-:Y:S05]  /*a9c0*/  BRA.DIV UR4, `(.L_x_2760) ;  /* 0x000001c2049c7947 */ /* 0x000fea000b800000 */
[----:B-1----:R-:W1:Y:S04]  /*a9d0*/  SHFL.IDX PT, R33, R33, 0x1, 0x1c1f ;  /* 0x003c1f0021217f89 */ /* 0x002e6800000e0000 */
[----:B------:R-:W0:Y:S02]  /*a9e0*/  SHFL.IDX PT, R32, R32, 0x1, 0x1c1f ;  /* 0x003c1f0020207f89 */ /* 0x000e2400000e0000 */
.L_x_3049:
        /* <DEDUP_REMOVED lines=37> */
.L_x_2700:
[----:B------:R-:W-:Y:S05]  /*ac40*/  BSYNC B0 ;  /* 0x0000000000007941 */ /* 0x000fea0003800000 */
.L_x_2664:
        /* <DEDUP_REMOVED lines=17> */
.L_x_2762:
[----:B------:R-:W-:Y:S05]  /*ad60*/  BSYNC B0 ;  /* 0x0000000000007941 */ /* 0x000fea0003800000 */
.L_x_2761:
[----:B------:R-:W3:Y:S01]  /*ad70*/  SYNCS.PHASECHK.TRANS64.TRYWAIT P0, [R84+URZ+0x2a8b0], R85 ;  /* 0x02a8b055540075a7 */ /* 0x000ee2000800017f */
[----:B------:R-:W-:Y:S04]  /*ad80*/  BSSY B0, `(.L_x_2763) ;  /* 0x0000002000007945 */ /* 0x000fe80003800000 */
[----:B---3--:R-:W-:Y:S05]  /*ad90*/  @!P0 BRA `(.L_x_2764) ;  /* 0x000001bc00f48947 */ /* 0x008fea0003800000 */
.L_x_3050:
[----:B------:R-:W-:Y:S05]  /*ada0*/  BSYNC B0 ;  /* 0x0000000000007941 */ /* 0x000fea0003800000 */
.L_x_2763:
        /* <DEDUP_REMOVED lines=46> */
.L_x_2766:
[----:B------:R-:W-:Y:S05]  /*b090*/  BSYNC B0 ;  /* 0x0000000000007941 */ /* 0x000fea0003800000 */
.L_x_2765:
        /* <DEDUP_REMOVED lines=25> */
.L_x_2768:
[----:B------:R-:W-:Y:S05]  /*b230*/  BSYNC B0 ;  /* 0x0000000000007941 */ /* 0x000fea0003800000 */
.L_x_2767:
        /* <DEDUP_REMOVED lines=18> */
.L_x_2659:
[----:B------:R-:W2:Y:S01]  /*b360*/  LDC R0, c[0x0][0x448] ;  /* 0x00011200ff007b82 */ /* 0x000ea20000000800 */
[----:B------:R-:W-:Y:S01]  /*b370*/  BSSY B0, `(.L_x_2770) ;  /* 0x0000011000007945 */ /* 0x000fe20003800000 */
[----:B------:R-:W-:Y:S01]  /*b380*/  IMAD.MOV.U32 R72, RZ, RZ, RZ ;  /* 0x000000ffff487224 */ /* 0x000fe200078e00ff */
[----:B--2---:R-:W-:Y:S01]  /*b390*/  ISETP.NE.AND P1, PT, R0, 0x1, PT ;  /* 0x000000010000780c */ /* 0x004fe20003f25270 */
[----:B------:R-:W-:-:S12]  /*b3a0*/  VIADD R0, R186, 0x7f ;  /* 0x0000007fba007836 */ /* 0x000fd80000000000 */
[----:B------:R-:W2:Y:S08]  /*b3b0*/  @P1 LDC R3, c[0x0][0x44c] ;  /* 0x00011300ff031b82 */ /* 0x000eb00000000800 */
[----:B------:R-:W3:Y:S01]  /*b3c0*/  @P1 LDC R4, c[0x0][0x450] ;  /* 0x00011400ff041b82 */ /* 0x000ee20000000800 */
[----:B--2---:R-:W-:-:S05]  /*b3d0*/  @P1 IMAD.HI.U32 R3, R0, R3, RZ ;  /* 0x0000000300031227 */ /* 0x004fca00078e00ff */
[----:B---3--:R-:W-:-:S05]  /*b3e0*/  @P1 SHF.R.U32.HI R0, RZ, R4, R3 ;  /* 0x00000004ff001219 */ /* 0x008fca0000011603 */
[----:B------:R-:W-:-:S04]  /*b3f0*/  IMAD.IADD R0, R195, 0x1, R0 ;  /* 0x00000001c3007824 */ /* 0x000fc800078e0200 */
[----:B------:R-:W-:-:S05]  /*b400*/  IMAD.HI R0, R0, 0x2aaaaaab, RZ ;  /* 0x2aaaaaab00007827 */ /* 0x000fca00078e02ff */
[----:B------:R-:W-:-:S04]  /*b410*/  SHF.R.U32.HI R3, RZ, 0x1f, R0 ;  /* 0x0000001fff037819 */ /* 0x000fc80000011600 */
[----:B------:R-:W-:-:S04]  /*b420*/  LEA.HI.SX32 R3, R0, R3, 0x1c ;  /* 0x0000000300037211 */ /* 0x000fc800078fe2ff */
[----:B------:R-:W-:-:S04]  /*b430*/  VIMNMX R196, R196, R3, PT ;  /* 0x00000003c4c47248 */ /* 0x000fc80003fe0100 */
[----:B------:R-:W-:Y:S01]  /*b440*/  ISETP.GE.AND P1, PT, R196, 0x1, PT ;  /* 0x00000001c400780c */ /* 0x000fe20003f26270 */
[----:B------:R-:W-:-:S12]  /*b450*/  @P0 BRA `(.L_x_2771) ;  /* 0x0000000000080947 */ /* 0x000fd80003800000 */
[----:B------:R-:W2:Y:S02]  /*b460*/  FENCE.VIEW.ASYNC.G ;  /* 0x00000000000073c6 */ /* 0x000ea40000000100 */
[----:B--2---:R-:W-:Y:S06]  /*b470*/  BAR.ARV 0xc, 0x180 ;  /* 0x0306000000007b1d */ /* 0x004fec0000002000 */
.L_x_2771:
[----:B------:R-:W-:Y:S05]  /*b480*/  BSYNC B0 ;  /* 0x0000000000007941 */ /* 0x000fea0003800000 */
.L_x_2770:
[----:B------:R-:W-:Y:S04]  /*b490*/  BSSY B0, `(.L_x_2772) ;  /* 0x000001f000007945 */ /* 0x000fe80003800000 */
[----:B------:R-:W-:Y:S05]  /*b4a0*/  @!P1 BRA `(.L_x_2773) ;  /* 0x0000000000749947 */ /* 0x000fea0003800000 */
[----:B------:R-:W-:Y:S01]  /*b4b0*/  ISETP.NE.AND P0, PT, R201, RZ, PT ;  /* 0x000000ffc900720c */ /* 0x000fe20003f05270 */
[----:B------:R-:W-:-:S03]  /*b4c0*/  ULDC UR4, c[0x0][0x9f0] ;  /* 0x00027c0000047ab9 */ /* 0x000fc60000000800 */
[----:B------:R-:W-:-:S04]  /*b4d0*/  SEL R9, R201, UR4, P0 ;  /* 0x00000004c9097c07 */ /* 0x000fc80008000000 */
[-C--:B------:R-:W-:Y:S02]  /*b4e0*/  IABS R6, R9.reuse ;  /* 0x0000000900067213 */ /* 0x080fe40000000000 */
[----:B------:R-:W-:Y:S02]  /*b4f0*/  IADD3 R0, R9, -0x1, R196 ;  /* 0xffffffff09007810 */ /* 0x000fe40007ffe0c4 */
[----:B------:R-:W2:Y:S01]  /*b500*/  I2F.RP R3, R6 ;  /* 0x0000000600037306 */ /* 0x000ea20000209400 */
[-C--:B------:R-:W-:Y:S02]  /*b510*/  IABS R10, R9.reuse ;  /* 0x00000009000a7213 */ /* 0x080fe40000000000 */
        /* <DEDUP_REMOVED lines=22> */
.L_x_2773:
[----:B------:R-:W-:Y:S05]  /*b680*/  BSYNC B0 ;  /* 0x0000000000007941 */ /* 0x000fea0003800000 */
.L_x_2772:
[-C--:B------:R-:W-:Y:S01]  /*b690*/  IMAD R185, R207, R72.reuse, RZ ;  /* 0x00000048cfb97224 */ /* 0x080fe200078e02ff */
        /* <DEDUP_REMOVED lines=58> */
[----:B------:R-:W-:Y:S01]  /*ba40*/  IMAD.U32 R6, RZ, RZ, UR6 ;  /* 0x00000006ff067e24 */ /* 0x000fe2000f8e00ff */
[----:B------:R-:W-:Y:S01]  /*ba50*/  MOV R11, UR5 ;  /* 0x00000005000b7c02 */ /* 0x000fe20008000f00 */
[----:B------:R-:W-:-:S02]  /*ba60*/  IMAD.U32 R7, RZ, RZ, UR7 ;  /* 0x00000007ff077e24 */ /* 0x000fc4000f8e00ff */
[----:B------:R-:W-:Y:S02]  /*ba70*/  IMAD.U32 R10, RZ, RZ, UR4 ;  /* 0x00000004ff0a7e24 */ /* 0x000fe4000f8e00ff */
[----:B------:R-:W-:Y:S02]  /*ba80*/  IMAD.MOV.U32 R8, RZ, RZ, 0x70 ;  /* 0x00000070ff087424 */ /* 0x000fe400078e00ff */
[----:B------:R-:W-:Y:S02]  /*ba90*/  IMAD.MOV.U32 R12, RZ, RZ, 0x1 ;  /* 0x00000001ff0c7424 */ /* 0x000fe400078e00ff */
[----:B------:R-:W-:-:S07]  /*baa0*/  IMAD.MOV.U32 R13, RZ, RZ, RZ ;  /* 0x000000ffff0d7224 */ /* 0x000fce00078e00ff */
[----:B------:R-:W-:-:S07]  /*bab0*/  LEPC R20, `(.L_x_2775) ;  /* 0x000000001014794e */ /* 0x000fce0000000000 */
[----:B012-45:R-:W-:Y:S05]  /*bac0*/  CALL.ABS.NOINC R14 ;  /* 0x000000000e007343 */ /* 0x037fea0003c00000 */
.L_x_2775:
        /* <DEDUP_REMOVED lines=12> */
.L_x_2779:
[----:B---3--:R3:W0:Y:S02]  /*bb90*/  SYNCS.PHASECHK.TRANS64.TRYWAIT P0, [R2+URZ+0x2a800], R3 ;  /* 0x02a80003020075a7 */ /* 0x008624000800017f */
[----:B0-----:R-:W-:Y:S05]  /*bba0*/  @!P0 NANOSLEEP.SYNCS 0x989680 ;  /* 0x009896800000895d */ /* 0x001fea0003900000 */
[----:B------:R-:W0:Y:S02]  /*bbb0*/  @!P0 SYNCS.PHASECHK.TRANS64 P0, [R2+URZ+0x2a800], R3 ;  /* 0x02a80003020085a7 */ /* 0x000e24000800007f */
[----:B0-----:R-:W-:Y:S05]  /*bbc0*/  @!P0 BRA `(.L_x_2779) ;  /* 0xfffffffc00f08947 */ /* 0x001fea000383ffff */
.L_x_2778:
[----:B------:R-:W-:Y:S05]  /*bbd0*/  BSYNC B0 ;  /* 0x0000000000007941 */ /* 0x000fea0003800000 */
.L_x_2777:
[----:B------:R-:W-:Y:S05]  /*bbe0*/  BRA `(.L_x_2780) ;  /* 0x00000074005c7947 */ /* 0x000fea0003800000 */
.L_x_2776:
        /* <DEDUP_REMOVED lines=13> */
[----:B0-----:R-:W-:Y:S02]  /*bcc0*/  IMAD.IADD R27, R3, 0x1, R25 ;  /* 0x00000001031b7824 */ /* 0x001fe400078e0219 */
[----:B----4-:R-:W-:Y:S01]  /*bcd0*/  IMAD.IADD R29, R5, 0x1, R141 ;  /* 0x00000001051d7824 */ /* 0x010fe200078e028d */
[----:B------:R-:W-:Y:S06]  /*bce0*/  @!P0 BRA `(.L_x_2781) ;  /* 0x0000000000408947 */ /* 0x000fec0003800000 */
        /* <DEDUP_REMOVED lines=15> */
[----:B01----:R-:W-:Y:S05]  /*bde0*/  CALL.ABS.NOINC R14 ;  /* 0x000000000e007343 */ /* 0x003fea0003c00000 */
.L_x_2781:
[----:B------:R-:W-:Y:S01]  /*bdf0*/  ULDC.U8 UR4, c[0x0][0x410] ;  /* 0x0001040000047ab9 */ /* 0x000fe20000000000 */
[----:B------:R-:W-:Y:S01]  /*be00*/  BSSY B0, `(.L_x_2782) ;  /* 0x000072d000007945 */ /* 0x000fe20003800000 */
[----:B------:R-:W-:Y:S01]  /*be10*/  ISETP.NE.AND P0, PT, RZ, UR4, PT ;  /* 0x00000004ff007c0c */ /* 0x000fe2000bf05270 */
[----:B------:R-:W-:-:S12]  /*be20*/  IMAD.IADD R69, R170, 0x1, R186 ;  /* 0x00000001aa457824 */ /* 0x000fd800078e02ba */
[----:B------:R-:W-:Y:S05]  /*be30*/  @!P0 BRA `(.L_x_2783) ;  /* 0x0000003800888947 */ /* 0x000fea0003800000 */
[----:B------:R-:W0:Y:S01]  /*be40*/  LDC R10, c[0x0][0x448] ;  /* 0x00011200ff0a7b82 */ /* 0x000e220000000800 */
        /* <DEDUP_REMOVED lines=10> */
[----:B0-----:R-:W-:-:S13]  /*bef0*/  ISETP.NE.AND P0, PT, R10, 0x1, PT ;  /* 0x000000010a00780c */ /* 0x001fda0003f05270 */
[----:B------:R-:W0:Y:S08]  /*bf00*/  @P0 LDC R0, c[0x0][0x44c] ;  /* 0x00011300ff000b82 */ /* 0x000e300000000800 */
[----:B------:R-:W2:Y:S01]  /*bf10*/  @P0 LDC R5, c[0x0][0x450] ;  /* 0x00011400ff050b82 */ /* 0x000ea20000000800 */
[----:B0-----:R-:W-:-:S05]  /*bf20*/  @P0 IMAD.HI.U32 R0, R3, R0, RZ ;  /* 0x0000000003000227 */ /* 0x001fca00078e00ff */
[----:B--2---:R-:W-:Y:S01]  /*bf30*/  @P0 SHF.R.U32.HI R3, RZ, R5, R0 ;  /* 0x00000005ff030219 */ /* 0x004fe20000011600 */
        /* <DEDUP_REMOVED lines=18> */
[----:B------:R0:W2:Y:S04]  /*c060*/  SHFL.IDX PT, R9, R0, RZ, 0x1c1f ;  /* 0x001c1fff00097589 */ /* 0x0000a800000e0000 */
[----:B------:R0:W3:Y:S04]  /*c070*/  SHFL.IDX PT, R8, R65, RZ, 0x1c1f ;  /* 0x001c1fff41087589 */ /* 0x0000e800000e0000 */
[----:B------:R0:W4:Y:S04]  /*c080*/  SHFL.IDX PT, R30, R63, RZ, 0x1c1f ;  /* 0x001c1fff3f1e7589 */ /* 0x00012800000e0000 */
[----:B------:R0:W0:Y:S02]  /*c090*/  SHFL.IDX PT, R31, R3, RZ, 0x1c1f ;  /* 0x001c1fff031f7589 */ /* 0x00002400000e0000 */
.L_x_3056:
        /* <DEDUP_REMOVED lines=29> */
[-C--:B-1-3--:R-:W-:Y:S01]  /*c270*/  @!P3 IADD3 R28, P6, R8, R26.reuse, RZ ;  /* 0x0000001a081cb210 */ /* 0x08afe20007fde0ff */
[----:B------:R-:W-:Y:S01]  /*c280*/  @!P0 IMAD.SHL.U32 R32, R172, 0x2, RZ ;  /* 0x00000002ac208824 */ /* 0x000fe200078e00ff */
[----:B0-----:R-:W-:Y:S01]  /*c290*/  @!P3 IADD3 R26, P5, R31, R26, RZ ;  /* 0x0000001a1f1ab210 */ /* 0x001fe20007fbe0ff */
[----:B----4-:R-:W-:Y:S01]  /*c2a0*/  @!P4 IMAD.MOV.U32 R7, RZ, RZ, R30 ;  /* 0x000000ffff07c224 */ /* 0x010fe200078e001e */
[----:B------:R-:W-:Y:S01]  /*c2b0*/  @!P1 SHF.L.U64.HI R6, R174, 0x1, R81 ;  /* 0x00000001ae069819 */ /* 0x000fe20000010251 */
[--C-:B--2---:R-:W-:Y:S01]  /*c2c0*/  @!P3 IMAD.X R29, R9, 0x1, R5.reuse, P6 ;  /* 0x00000001091db824 */ /* 0x104fe200030e0605 */
        /* <DEDUP_REMOVED lines=9> */
[----:B------:R-:W-:-:S02]  /*c360*/  @!P4 IMAD.MOV.U32 R4, RZ, RZ, R8 ;  /* 0x000000ffff04c224 */ /* 0x000fc400078e0008 */
[----:B------:R-:W-:Y:S01]  /*c370*/  @!P1 IMAD.X R15, R9, 0x1, R6, P6 ;  /* 0x00000001090f9824 */ /* 0x000fe200030e0606 */
[----:B------:R-:W-:Y:S01]  /*c380*/  @!P1 IADD3 R12, P6, R31, R12, RZ ;  /* 0x0000000c1f0c9210 */ /* 0x000fe20007fde0ff */
[----:B------:R-:W-:-:S04]  /*c390*/  @!P4 IMAD.WIDE R4, R160, 0x2, R4 ;  /* 0x00000002a004c825 */ /* 0x000fc800078e0204 */
[----:B------:R-:W-:Y:S01]  /*c3a0*/  @!P1 IMAD.X R13, R30, 0x1, R6, P6 ;  /* 0x000000011e0d9824 */ /* 0x000fe200030e0606 */
[-C--:B------:R-:W-:Y:S01]  /*c3b0*/  @!P0 IADD3 R10, P6, R8, R32.reuse, RZ ;  /* 0x00000020080a8210 */ /* 0x080fe20007fde0ff */
[----:B------:R-:W-:Y:S01]  /*c3c0*/  @!P4 IMAD.MOV.U32 R6, RZ, RZ, R31 ;  /* 0x000000ffff06c224 */ /* 0x000fe200078e001f */
[----:B------:R0:W5:Y:S03]  /*c3d0*/  @!P4 LD.E.64 R60, desc[UR60][R4.64] ;  /* 0x0000003c043cc980 */ /* 0x000166000c101b00 */
[----:B------:R-:W-:Y:S02]  /*c3e0*/  @!P0 IMAD.X R11, R9, 0x1, R34, P6 ;  /* 0x00000001090b8824 */ /* 0x000fe400030e0622 */
[----:B------:R-:W-:Y:S01]  /*c3f0*/  @!P4 IMAD.WIDE R6, R160, 0x2, R6 ;  /* 0x00000002a006c825 */ /* 0x000fe200078e0206 */
[----:B0-----:R-:W-:-:S03]  /*c400*/  @!P0 IADD3 R4, P6, R31, R32, RZ ;  /* 0x000000201f048210 */ /* 0x001fc60007fde0ff */
[C---:B------:R-:W-:Y:S01]  /*c410*/  @!P5 IMAD.SHL.U32 R32, R176.reuse, 0x2, RZ ;  /* 0x00000002b020d824 */ /* 0x040fe200078e00ff */
[----:B------:R0:W5:Y:S01]  /*c420*/  @!P4 LD.E.64 R58, desc[UR60][R6.64] ;  /* 0x0000003c063ac980 */ /* 0x000162000c101b00 */
[----:B------:R-:W-:Y:S01]  /*c430*/  @!P5 SHF.L.U64.HI R33, R176, 0x1, R225 ;  /* 0x00000001b021d819 */ /* 0x000fe200000102e1 */
[----:B------:R-:W-:Y:S01]  /*c440*/  @!P0 IMAD.X R5, R30, 0x1, R34, P6 ;  /* 0x000000011e058824 */ /* 0x000fe200030e0622 */
[----:B------:R-:W-:Y:S02]  /*c450*/  CS2R R56, SRZ ;  /* 0x0000000000387805 */ /* 0x000fe4000001ff00 */
[----:B------:R-:W-:Y:S02]  /*c460*/  CS2R R54, SRZ ;  /* 0x0000000000367805 */ /* 0x000fe4000001ff00 */
[----:B0-----:R-:W-:Y:S02]  /*c470*/  @!P5 IADD3 R6, P4, R8, R32, RZ ;  /* 0x000000200806d210 */ /* 0x001fe40007f9e0ff */
[----:B------:R-:W-:-:S02]  /*c480*/  CS2R R52, SRZ ;  /* 0x0000000000347805 */ /* 0x000fc4000001ff00 */
[----:B------:R-:W-:Y:S02]  /*c490*/  @!P5 IADD3 R8, P6, R31, R32, RZ ;  /* 0x000000201f08d210 */ /* 0x000fe40007fde0ff */
[----:B------:R-:W-:Y:S02]  /*c4a0*/  CS2R R50, SRZ ;  /* 0x0000000000327805 */ /* 0x000fe4000001ff00 */
[----:B------:R-:W-:Y:S01]  /*c4b0*/  CS2R R48, SRZ ;  /* 0x0000000000307805 */ /* 0x000fe2000001ff00 */
[----:B------:R-:W-:Y:S01]  /*c4c0*/  @!P5 IMAD.X R7, R9, 0x1, R33, P4 ;  /* 0x000000010907d824 */ /* 0x000fe200020e0621 */
[----:B------:R-:W-:Y:S02]  /*c4d0*/  CS2R R46, SRZ ;  /* 0x00000000002e7805 */ /* 0x000fe4000001ff00 */
[----:B------:R-:W-:Y:S02]  /*c4e0*/  CS2R R44, SRZ ;  /* 0x00000000002c7805 */ /* 0x000fe4000001ff00 */
[----:B------:R-:W-:-:S02]  /*c4f0*/  CS2R R42, SRZ ;  /* 0x00000000002a7805 */ /* 0x000fc4000001ff00 */
[----:B------:R-:W-:Y:S02]  /*c500*/  CS2R R34, SRZ ;  /* 0x0000000000227805 */ /* 0x000fe4000001ff00 */
[----:B------:R-:W-:Y:S01]  /*c510*/  CS2R R36, SRZ ;  /* 0x0000000000247805 */ /* 0x000fe2000001ff00 */
[----:B------:R-:W-:Y:S01]  /*c520*/  @!P5 IMAD.X R9, R30, 0x1, R33, P6 ;  /* 0x000000011e09d824 */ /* 0x000fe200030e0621 */
        /* <DEDUP_REMOVED lines=10> */
.L_x_2786:
[----:B------:R-:W-:Y:S05]  /*c5d0*/  BSYNC B1 ;  /* 0x0000000000017941 */ /* 0x000fea0003800000 */
.L_x_2785:
[----:B0----5:R-:W-:Y:S01]  /*c5e0*/  IMAD.MOV.U32 R4, RZ, RZ, R36 ;  /* 0x000000ffff047224 */ /* 0x021fe200078e0024 */
[----:B------:R-:W-:Y:S01]  /*c5f0*/  MOV R7, R43 ;  /* 0x0000002b00077202 */ /* 0x000fe20000000f00 */
[----:B------:R-:W-:Y:S01]  /*c600*/  IMAD.MOV.U32 R5, RZ, RZ, R37 ;  /* 0x000000ffff057224 */ /* 0x000fe200078e0025 */
[----:B------:R-:W-:Y:S01]  /*c610*/  UMOV UR4, 0xffffffff ;  /* 0xffffffff00047882 */ /* 0x000fe20000000000 */
        /* <DEDUP_REMOVED lines=44> */
[----:B------:R-:W-:Y:S02]  /*c8e0*/  PRMT R71, R6, 0x7610, R71 ;  /* 0x0000761006477816 */ /* 0x000fe40000000047 */
[----:B------:R-:W-:Y:S01]  /*c8f0*/  PRMT R73, R7, 0x7610, R73 ;  /* 0x0000761007497816 */ /* 0x000fe20000000049 */
[----:B------:R-:W-:Y:S06]  /*c900*/  BRA.DIV UR4, `(.L_x_2787) ;  /* 0x000001a604a07947 */ /* 0x000fec000b800000 */
[----:B------:R-:W0:Y:S04]  /*c910*/  SHFL.IDX PT, R0, R0, 0x1, 0x1c1f ;  /* 0x003c1f0000007f89 */ /* 0x000e2800000e0000 */
[----:B------:R-:W0:Y:S04]  /*c920*/  SHFL.IDX PT, R65, R65, 0x1, 0x1c1f ;  /* 0x003c1f0041417f89 */ /* 0x000e2800000e0000 */
[----:B------:R-:W0:Y:S04]  /*c930*/  SHFL.IDX PT, R63, R63, 0x1, 0x1c1f ;  /* 0x003c1f003f3f7f89 */ /* 0x000e2800000e0000 */
[----:B------:R0:W0:Y:S02]  /*c940*/  SHFL.IDX PT, R62, R3, 0x1, 0x1c1f ;  /* 0x003c1f00033e7f89 */ /* 0x00002400000e0000 */
.L_x_3062:
[----:B------:R-:W-:Y:S01]  /*c950*/  VIADD R4, R69, 0x40 ;  /* 0x0000004045047836 */ /* 0x000fe20000000000 */
[----:B0-----:R-:W-:Y:S01]  /*c960*/  LOP3.LUT R3, R181, 0x18, R16, 0xf8, !PT ;  /* 0x00000018b5037812 */ /* 0x001fe200078ef810 */
[----:B------:R-:W-:Y:S01]  /*c970*/  BSSY B1, `(.L_x_2788) ;  /* 0x0000055000017945 */ /* 0x000fe20003800000 */
[----:B------:R-:W-:Y:S02]  /*c980*/  LOP3.LUT P0, RZ, R226, 0x4, RZ, 0xc0, !PT ;  /* 0x00000004e2ff7812 */ /* 0x000fe4000780c0ff */
[----:B----4-:R-:W-:Y:S02]  /*c990*/  CS2R R30, SRZ ;  /* 0x00000000001e7805 */ /* 0x010fe4000001ff00 */
[----:B------:R-:W-:Y:S02]  /*c9a0*/  ISETP.GE.AND P1, PT, R4, R67, PT ;  /* 0x000000430400720c */ /* 0x000fe40003f26270 */
[----:B------:R-:W-:Y:S02]  /*c9b0*/  CS2R R38, SRZ ;  /* 0x0000000000267805 */ /* 0x000fe4000001ff00 */
[----:B------:R-:W-:-:S02]  /*c9c0*/  LOP3.LUT R4, R3, R182, RZ, 0x3c, !PT ;  /* 0x000000b603047212 */ /* 0x000fc400078e3cff */
[----:B------:R-:W-:Y:S02]  /*c9d0*/  CS2R R24, SRZ ;  /* 0x0000000000187805 */ /* 0x000fe4000001ff00 */
[----:B------:R-:W-:Y:S02]  /*c9e0*/  CS2R R12, SRZ ;  /* 0x00000000000c7805 */ /* 0x000fe4000001ff00 */
[----:B--23--:R-:W-:Y:S02]  /*c9f0*/  CS2R R8, SRZ ;  /* 0x0000000000087805 */ /* 0x00cfe4000001ff00 */
        /* <DEDUP_REMOVED lines=21> */
[CC--:B------:R-:W-:Y:S01]  /*cb50*/  @!P4 IADD3 R26, P5, R65.reuse, R20.reuse, RZ ;  /* 0x00000014411ac210 */ /* 0x0c0fe20007fbe0ff */
[----:B------:R-:W-:Y:S01]  /*cb60*/  @!P1 IMAD.SHL.U32 R4, R172, 0x2, RZ ;  /* 0x00000002ac049824 */ /* 0x000fe200078e00ff */
[----:B------:R-:W-:Y:S02]  /*cb70*/  @!P4 IADD3 R20, P6, R62, R20, RZ ;  /* 0x000000143e14c210 */ /* 0x000fe40007fde0ff */
[----:B------:R-:W-:Y:S01]  /*cb80*/  @!P2 SHF.L.U64.HI R81, R174, 0x1, R81 ;  /* 0x00000001ae51a819 */ /* 0x000fe20000010251 */
[--C-:B------:R-:W-:Y:S01]  /*cb90*/  @!P4 IMAD.X R27, R0, 0x1, R74.reuse, P5 ;  /* 0x00000001001bc824 */ /* 0x100fe200028e064a */
[-C--:B------:R-:W-:Y:S01]  /*cba0*/  @!P3 IADD3 R24, P5, R65, R14.reuse, RZ ;  /* 0x0000000e4118b210 */ /* 0x080fe20007fbe0ff */
[----:B------:R-:W-:Y:S01]  /*cbb0*/  @!P4 IMAD.X R21, R63, 0x1, R74, P6 ;  /* 0x000000013f15c824 */ /* 0x000fe200030e064a */
        /* <DEDUP_REMOVED lines=26> */
[----:B------:R-:W-:-:S05]  /*cd60*/  @!P5 IADD3 R62, P6, R62, R31, RZ ;  /* 0x0000001f3e3ed210 */ /* 0x000fca0007fde0ff */
[----:B------:R-:W-:Y:S01]  /*cd70*/  @!P5 IMAD.X R63, R63, 0x1, R30, P6 ;  /* 0x000000013f3fd824 */ /* 0x000fe200030e061e */
        /* <DEDUP_REMOVED lines=10> */
[----:B------:R1:W5:Y:S04]  /*ce20*/  @!P2 LD.E.64 R26, desc[UR60][R12.64] ;  /* 0x0000003c0c1aa980 */ /* 0x000368000c101b00 */
        /* <DEDUP_REMOVED lines=9> */
.L_x_2789:
[----:B------:R-:W-:Y:S05]  /*cec0*/  BSYNC B1 ;  /* 0x0000000000017941 */ /* 0x000fea0003800000 */
.L_x_2788:
[----:B-1----:R-:W-:Y:S01]  /*ced0*/  LEA.HI R4, R205, R205, RZ, 0x1 ;  /* 0x000000cdcd047211 */ /* 0x002fe200078f08ff */
[----:B-----5:R-:W-:Y:S01]  /*cee0*/  IMAD.MOV.U32 R5, RZ, RZ, R20 ;  /* 0x000000ffff057224 */ /* 0x020fe200078e0014 */
[----:B------:R-:W-:Y:S01]  /*cef0*/  VIADDMNMX R67, R67, -R186, 0x80, PT ;  /* 0x0000008043437446 */ /* 0x000fe200038009ba */
[C---:B------:R-:W-:Y:S01]  /*cf00*/  VIADD R6, R3.reuse, 0xc400 ;  /* 0x0000c40003067836 */ /* 0x040fe20000000000 */
[----:B------:R-:W-:Y:S01]  /*cf10*/  LOP3.LUT R4, R4, 0xfffffffe, RZ, 0xc0, !PT ;  /* 0xfffffffe04047812 */ /* 0x000fe200078ec0ff */
[----:B------:R-:W-:Y:S01]  /*cf20*/  VIADD R0, R3, 0xc440 ;  /* 0x0000c44003007836 */ /* 0x000fe20000000000 */
[----:B------:R-:W-:Y:S01]  /*cf30*/  PRMT R90, R5, 0x7610, R90 ;  /* 0x00007610055a7816 */ /* 0x000fe2000000005a */
[----:B------:R-:W-:Y:S01]  /*cf40*/  IMAD.MOV.U32 R5, RZ, RZ, R21 ;  /* 0x000000ffff057224 */ /* 0x000fe200078e0015 */
[----:B------:R-:W-:Y:S01]  /*cf50*/  @P0 IADD3 R0, R6, -0x40, RZ ;  /* 0xffffffc006000810 */ /* 0x000fe20007ffe0ff */
[----:B------:R-:W-:Y:S01]  /*cf60*/  IMAD.IADD R4, R205, 0x1, -R4 ;  /* 0x00000001cd047824 */ /* 0x000fe200078e0a04 */
[----:B------:R-:W-:Y:S01]  /*cf70*/  BSSY B1, `(.L_x_2790) ;  /* 0x000002f000017945 */ /* 0x000fe20003800000 */
[----:B------:R-:W-:Y:S01]  /*cf80*/  IMAD.MOV.U32 R6, RZ, RZ, R30 ;  /* 0x000000ffff067224 */ /* 0x000fe200078e001e */
[----:B------:R-:W-:Y:S01]  /*cf90*/  PRMT R89, R5, 0x7610, R89 ;  /* 0x0000761005597816 */ /* 0x000fe20000000059 */
[----:B------:R-:W-:Y:S01]  /*cfa0*/  IMAD.MOV.U32 R7, RZ, RZ, R31 ;  /* 0x000000ffff077224 */ /* 0x000fe200078e001f */
[----:B------:R-:W-:Y:S01]  /*cfb0*/  SHF.L.U32 R5, R4, 0x1f, RZ ;  /* 0x0000001f04057819 */ /* 0x000fe200000006ff */
        /* <DEDUP_REMOVED lines=36> */
[----:B------:R-:W-:Y:S01]  /*d200*/  ISETP.GE.AND P1, PT, R170, R67, PT ;  /* 0x00000043aa00720c */ /* 0x000fe20003f26270 */
[----:B------:R-:W-:Y:S01]  /*d210*/  IMAD.MOV.U32 R4, RZ, RZ, R10 ;  /* 0x000000ffff047224 */ /* 0x000fe200078e000a */
[----:B------:R-:W-:Y:S01]  /*d220*/  PRMT R75, R7, 0x7610, R75 ;  /* 0x00007610074b7816 */ /* 0x000fe2000000004b */
[----:B------:R-:W-:Y:S01]  /*d230*/  IMAD.MOV.U32 R6, RZ, RZ, R11 ;  /* 0x000000ffff067224 */ /* 0x000fe200078e000b */
[----:B------:R-:W-:Y:S01]  /*d240*/  PRMT R76, R64, 0x7610, R76 ;  /* 0x00007610404c7816 */ /* 0x000fe2000000004c */
[----:B0-----:R-:W-:Y:S08]  /*d250*/  @!P0 BRA `(.L_x_2791) ;  /* 0x0000019c00c08947 */ /* 0x001ff00003800000 */
.L_x_3063:
[----:B------:R-:W-:Y:S05]  /*d260*/  BSYNC B1 ;  /* 0x0000000000017941 */ /* 0x000fea0003800000 */
.L_x_2790:
[----:B------:R-:W-:Y:S01]  /*d270*/  BSSY B1, `(.L_x_2792) ;  /* 0x000012f000017945 */ /* 0x000fe20003800000 */
[----:B------:R-:W-:Y:S02]  /*d280*/  PRMT R64, R4, 0x7610, R64 ;  /* 0x0000761004407816 */ /* 0x000fe40000000040 */
[----:B------:R-:W-:Y:S01]  /*d290*/  PRMT R65, R6, 0x7610, R65 ;  /* 0x0000761006417816 */ /* 0x000fe20000000041 */
        /* <DEDUP_REMOVED lines=11> */
[----:B------:R-:W-:Y:S02]  /*d350*/  SHF.R.U32.HI R111, RZ, 0x10, R61 ;  /* 0x00000010ff6f7819 */ /* 0x000fe4000001163d */
[----:B------:R-:W-:Y:S02]  /*d360*/  SHF.R.U32.HI R112, RZ, 0x10, R59 ;  /* 0x00000010ff707819 */ /* 0x000fe4000001163b */
[----:B------:R-:W-:Y:S02]  /*d370*/  SHF.R.U64 R113, R60, 0x10, R61 ;  /* 0x000000103c717819 */ /* 0x000fe4000000123d */
[----:B------:R-:W-:Y:S02]  /*d380*/  SHF.R.U64 R61, R58, 0x10, R59 ;  /* 0x000000103a3d7819 */ /* 0x000fe4000000123b */
[----:B------:R-:W-:Y:S02]  /*d390*/  PRMT R111, R110, 0x5410, R111 ;  /* 0x000054106e6f7816 */ /* 0x000fe4000000006f */
[----:B------:R-:W-:-:S02]  /*d3a0*/  PRMT R110, R109, 0x5410, R112 ;  /* 0x000054106d6e7816 */ /* 0x000fc40000000070 */
[----:B------:R-:W-:Y:S02]  /*d3b0*/  PRMT R60, R66, 0x5432, R61 ;  /* 0x00005432423c7816 */ /* 0x000fe4000000003d */
[----:B------:R-:W-:Y:S01]  /*d3c0*/  PRMT R58, R70, 0x5432, R113 ;  /* 0x00005432463a7816 */ /* 0x000fe20000000071 */
[C---:B------:R-:W-:Y:S01]  /*d3d0*/  IMAD.U32 R115, R110.reuse, 0x10000, RZ ;  /* 0x000100006e737824 */ /* 0x040fe200078e00ff */
[C---:B------:R-:W-:Y:S01]  /*d3e0*/  LOP3.LUT R114, R111.reuse, 0xffff0000, RZ, 0xc0, !PT ;  /* 0xffff00006f727812 */ /* 0x040fe200078ec0ff */
[----:B------:R-:W-:Y:S01]  /*d3f0*/  IMAD.U32 R113, R111, 0x10000, RZ ;  /* 0x000100006f717824 */ /* 0x000fe200078e00ff */
[----:B------:R-:W-:Y:S02]  /*d400*/  LOP3.LUT R110, R110, 0xffff0000, RZ, 0xc0, !PT ;  /* 0xffff00006e6e7812 */ /* 0x000fe400078ec0ff */
[C---:B0-----:R-:W-:Y:S01]  /*d410*/  LOP3.LUT R61, R6.reuse, 0xffff0000, RZ, 0xc0, !PT ;  /* 0xffff0000063d7812 */ /* 0x041fe200078ec0ff */
[----:B------:R-:W-:Y:S01]  /*d420*/  IMAD.U32 R112, R6, 0x10000, RZ ;  /* 0x0001000006707824 */ /* 0x000fe200078e00ff */
[C---:B------:R-:W-:Y:S01]  /*d430*/  LOP3.LUT R109, R7.reuse, 0xffff0000, RZ, 0xc0, !PT ;  /* 0xffff0000076d7812 */ /* 0x040fe200078ec0ff */
[----:B------:R-:W-:Y:S01]  /*d440*/  IMAD.U32 R59, R7, 0x10000, RZ ;  /* 0x00010000073b7824 */ /* 0x000fe200078e00ff */
[C---:B------:R-:W-:Y:S01]  /*d450*/  LOP3.LUT R7, R4.reuse, 0xffff0000, RZ, 0xc0, !PT ;  /* 0xffff000004077812 */ /* 0x040fe200078ec0ff */
[C---:B------:R-:W-:Y:S01]  /*d460*/  FMUL.FTZ R111, R61.reuse, R115 ;  /* 0x000000733d6f7220 */ /* 0x040fe20000410000 */
[----:B------:R-:W-:Y:S01]  /*d470*/  FMUL.FTZ R116, R61, R113 ;  /* 0x000000713d747220 */ /* 0x000fe20000410000 */
[----:B------:R-:W-:Y:S01]  /*d480*/  IMAD.U32 R6, R4, 0x10000, RZ ;  /* 0x0001000004067824 */ /* 0x000fe200078e00ff */
[C---:B------:R-:W-:Y:S01]  /*d490*/  LOP3.LUT R61, R5.reuse, 0xffff0000, RZ, 0xc0, !PT ;  /* 0xffff0000053d7812 */ /* 0x040fe200078ec0ff */
[----:B------:R-:W-:-:S02]  /*d4a0*/  IMAD.U32 R4, R5, 0x10000, RZ ;  /* 0x0001000005047824 */ /* 0x000fc400078e00ff */
[C---:B------:R-:W-:Y:S01]  /*d4b0*/  FFMA.FTZ R5, R112.reuse, R113, -R111 ;  /* 0x0000007170057223 */ /* 0x040fe2000001086f */
[----:B------:R-:W-:Y:S01]  /*d4c0*/  FFMA.FTZ R112, R112, R115, R116 ;  /* 0x0000007370707223 */ /* 0x000fe20000010074 */
[C---:B------:R-:W-:Y:S01]  /*d4d0*/  FMUL.FTZ R118, R109.reuse, R110 ;  /* 0x0000006e6d767220 */ /* 0x040fe20000410000 */
[-C--:B------:R-:W-:Y:S01]  /*d4e0*/  FMUL.FTZ R116, R109, R114.reuse ;  /* 0x000000726d747220 */ /* 0x080fe20000410000 */
        /* <DEDUP_REMOVED lines=19> */
.L_x_2795:
[----:B------:R-:W-:Y:S05]  /*d620*/  BSYNC B2 ;  /* 0x0000000000027941 */ /* 0x000fea0003800000 */
.L_x_2794:
[----:B------:R-:W-:Y:S04]  /*d630*/  BSSY B2, `(.L_x_2796) ;  /* 0x0000030000027945 */ /* 0x000fe80003800000 */
[----:B------:R-:W-:Y:S05]  /*d640*/  @P1 BRA `(.L_x_2797) ;  /* 0x0000000000b81947 */ /* 0x000fea0003800000 */
[----:B0-----:R-:W0:Y:S01]  /*d650*/  LDS.128 R4, [R0] ;  /* 0x0000000000047984 */ /* 0x001e220000000c00 */
        /* <DEDUP_REMOVED lines=16> */
[C---:B------:R-:W-:Y:S01]  /*d760*/  LOP3.LUT R7, R4.reuse, 0xffff0000, RZ, 0xc0, !PT ;  /* 0xffff000004077812 */ /* 0x040fe200078ec0ff */
[C---:B------:R-:W-:Y:S01]  /*d770*/  FMUL.FTZ R61, R55.reuse, R59 ;  /* 0x0000003b373d7220 */ /* 0x040fe20000410000 */
[----:B------:R-:W-:Y:S01]  /*d780*/  FMUL.FTZ R60, R55, R58 ;  /* 0x0000003a373c7220 */ /* 0x000fe20000410000 */
[C---:B------:R-:W-:Y:S01]  /*d790*/  FMUL.FTZ R55, R57.reuse, R102 ;  /* 0x0000006639377220 */ /* 0x040fe20000410000 */
[----:B------:R-:W-:Y:S01]  /*d7a0*/  FMUL.FTZ R57, R57, R104 ;  /* 0x0000006839397220 */ /* 0x000fe20000410000 */
[----:B------:R-:W-:-:S02]  /*d7b0*/  IMAD.U32 R6, R4, 0x10000, RZ ;  /* 0x0001000004067824 */ /* 0x000fc400078e00ff */
[C---:B------:R-:W-:Y:S01]  /*d7c0*/  FFMA.FTZ R61, R54.reuse, R58, -R61 ;  /* 0x0000003a363d7223 */ /* 0x040fe2000001083d */
[----:B------:R-:W-:Y:S01]  /*d7d0*/  FFMA.FTZ R60, R54, R59, R60 ;  /* 0x0000003b363c7223 */ /* 0x000fe2000001003c */
[C---:B------:R-:W-:Y:S01]  /*d7e0*/  FFMA.FTZ R104, R56.reuse, R104, -R55 ;  /* 0x0000006838687223 */ /* 0x040fe20000010837 */
        /* <DEDUP_REMOVED lines=20> */
.L_x_2797:
[----:B------:R-:W-:Y:S05]  /*d930*/  BSYNC B2 ;  /* 0x0000000000027941 */ /* 0x000fea0003800000 */
.L_x_2796:
        /* <DEDUP_REMOVED lines=18> */
[----:B------:R-:W-:Y:S01]  /*da60*/  IMAD.U32 R52, R7, 0x10000, RZ ;  /* 0x0001000007347824 */ /* 0x000fe200078e00ff */
[----:B------:R-:W-:Y:S01]  /*da70*/  SHF.L.U32 R7, R5, 0x10, RZ ;  /* 0x0000001005077819 */ /* 0x000fe200000006ff */
[C---:B------:R-:W-:Y:S01]  /*da80*/  FMUL.FTZ R56, R51.reuse, R54 ;  /* 0x0000003633387220 */ /* 0x040fe20000410000 */
[----:B------:R-:W-:Y:S01]  /*da90*/  FMUL.FTZ R57, R51, R55 ;  /* 0x0000003733397220 */ /* 0x000fe20000410000 */
[----:B------:R-:W-:Y:S01]  /*daa0*/  FMUL.FTZ R51, R53, R95 ;  /* 0x0000005f35337220 */ /* 0x000fe20000410000 */
[----:B------:R-:W-:-:S02]  /*dab0*/  IMAD.U32 R6, R4, 0x10000, RZ ;  /* 0x0001000004067824 */ /* 0x000fc400078e00ff */
[----:B------:R-:W-:Y:S01]  /*dac0*/  FFMA.FTZ R59, R50, R55, R56 ;  /* 0x00000037323b7223 */ /* 0x000fe20000010038 */
[-C--:B------:R-:W-:Y:S01]  /*dad0*/  FMUL.FTZ R55, R53, R93.reuse ;  /* 0x0000005d35377220 */ /* 0x080fe20000410000 */
[----:B------:R-:W-:Y:S01]  /*dae0*/  FFMA.FTZ R93, R52, R93, -R51 ;  /* 0x0000005d345d7223 */ /* 0x000fe20000010833 */
[----:B------:R-:W-:Y:S01]  /*daf0*/  IMAD.U32 R53, R96, 0x10000, RZ ;  /* 0x0001000060357824 */ /* 0x000fe200078e00ff */
[----:B------:R-:W-:Y:S01]  /*db00*/  LOP3.LUT R4, R4, 0xffff0000, RZ, 0xc0, !PT ;  /* 0xffff000004047812 */ /* 0x000fe200078ec0ff */
[----:B------:R-:W-:Y:S01]  /*db10*/  IMAD.U32 R51, R94, 0x10000, RZ ;  /* 0x000100005e337824 */ /* 0x000fe200078e00ff */
[----:B------:R-:W-:Y:S01]  /*db20*/  LOP3.LUT R5, R5, 0xffff0000, RZ, 0xc0, !PT ;  /* 0xffff000005057812 */ /* 0x000fe200078ec0ff */
[----:B------:R-:W-:Y:S01]  /*db30*/  FFMA.FTZ R54, R50, R54, -R57 ;  /* 0x0000003632367223 */ /* 0x000fe20000010839 */
        /* <DEDUP_REMOVED lines=16> */
.L_x_2799:
[----:B------:R-:W-:Y:S05]  /*dc40*/  BSYNC B2 ;  /* 0x0000000000027941 */ /* 0x000fea0003800000 */
.L_x_2798:
        /* <DEDUP_REMOVED lines=48> */
.L_x_2801:
[----:B------:R-:W-:Y:S05]  /*df50*/  BSYNC B2 ;  /* 0x0000000000027941 */ /* 0x000fea0003800000 */
.L_x_2800:
        /* <DEDUP_REMOVED lines=48> */
.L_x_2803:
[----:B------:R-:W-:Y:S05]  /*e260*/  BSYNC B2 ;  /* 0x0000000000027941 */ /* 0x000fea0003800000 */
.L_x_2802:
[----:B------:R-:W-:Y:S05]  /*e270*/  @P5 BRA `(.L_x_2793) ;  /* 0x0000000000b85947 */ /* 0x000fea0003800000 */
[----:B01234-:R-:W0:Y:S01]  /*e280*/  LDS.128 R4, [R0+0x8000] ;  /* 0x0080000000047984 */ /* 0x01fe220000000c00 */
        /* <DEDUP_REMOVED lines=8> */
[C---:B------:R-:W-:Y:S01]  /*e310*/  IMAD.U32 R42, R73.reuse, 0x10000, RZ ;  /* 0x00010000492a7824 */ /* 0x040fe200078e00ff */
[----:B------:R-:W-:Y:S01]  /*e320*/  LOP3.LUT R73, R73, 0xffff0000, RZ, 0xc0, !PT ;  /* 0xffff000049497812 */ /* 0x000fe200078ec0ff */
[C---:B------:R-:W-:Y:S01]  /*e330*/  IMAD.U32 R43, R66.reuse, 0x10000, RZ ;  /* 0x00010000422b7824 */ /* 0x040fe200078e00ff */
[----:B------:R-:W-:Y:S02]  /*e340*/  LOP3.LUT R66, R66, 0xffff0000, RZ, 0xc0, !PT ;  /* 0xffff000042427812 */ /* 0x000fe400078ec0ff */
[C---:B0-----:R-:W-:Y:S01]  /*e350*/  LOP3.LUT R35, R6.reuse, 0xffff0000, RZ, 0xc0, !PT ;  /* 0xffff000006237812 */ /* 0x041fe200078ec0ff */
[----:B------:R-:W-:Y:S01]  /*e360*/  IMAD.U32 R34, R6, 0x10000, RZ ;  /* 0x0001000006227824 */ /* 0x000fe200078e00ff */
[C---:B------:R-:W-:Y:S01]  /*e370*/  LOP3.LUT R37, R7.reuse, 0xffff0000, RZ, 0xc0, !PT ;  /* 0xffff000007257812 */ /* 0x040fe200078ec0ff */
[----:B------:R-:W-:-:S02]  /*e380*/  IMAD.U32 R36, R7, 0x10000, RZ ;  /* 0x0001000007247824 */ /* 0x000fc400078e00ff */
[C---:B------:R-:W-:Y:S01]  /*e390*/  FMUL.FTZ R46, R35.reuse, R42 ;  /* 0x0000002a232e7220 */ /* 0x040fe20000410000 */
[-C--:B------:R-:W-:Y:S01]  /*e3a0*/  FMUL.FTZ R45, R35, R43.reuse ;  /* 0x0000002b232d7220 */ /* 0x080fe20000410000 */
[C---:B------:R-:W-:Y:S01]  /*e3b0*/  FMUL.FTZ R35, R37.reuse, R66 ;  /* 0x0000004225237220 */ /* 0x040fe20000410000 */
[----:B------:R-:W-:Y:S02]  /*e3c0*/  IMAD.U32 R6, R4, 0x10000, RZ ;  /* 0x0001000004067824 */ /* 0x000fe400078e00ff */
[C---:B------:R-:W-:Y:S01]  /*e3d0*/  FFMA.FTZ R47, R34.reuse, R43, R46 ;  /* 0x0000002b222f7223 */ /* 0x040fe2000001002e */
[-C--:B------:R-:W-:Y:S01]  /*e3e0*/  FMUL.FTZ R43, R37, R73.reuse ;  /* 0x00000049252b7220 */ /* 0x080fe20000410000 */
        /* <DEDUP_REMOVED lines=23> */
.L_x_2793:
[----:B------:R-:W-:Y:S05]  /*e560*/  BSYNC B1 ;  /* 0x0000000000017941 */ /* 0x000fea0003800000 */
.L_x_2792:
        /* <DEDUP_REMOVED lines=58> */
.L_x_2806:
[----:B------:R-:W-:Y:S05]  /*e910*/  BSYNC B1 ;  /* 0x0000000000017941 */ /* 0x000fea0003800000 */
.L_x_2805:
        /* <DEDUP_REMOVED lines=48> */
.L_x_2808:
[----:B------:R-:W-:Y:S05]  /*ec20*/  BSYNC B1 ;  /* 0x0000000000017941 */ /* 0x000fea0003800000 */
.L_x_2807:
        /* <DEDUP_REMOVED lines=24> */
[C---:B------:R-:W-:Y:S01]  /*edb0*/  FFMA.FTZ R35, R20.reuse, R31, R34 ;  /* 0x0000001f14237223 */ /* 0x040fe20000010022 */
[----:B------:R-:W-:Y:S01]  /*edc0*/  FMUL.FTZ R31, R29, R92 ;  /* 0x0000005c1d1f7220 */ /* 0x000fe20000410000 */
        /* <DEDUP_REMOVED lines=22> */
.L_x_2810:
[----:B------:R-:W-:Y:S05]  /*ef30*/  BSYNC B1 ;  /* 0x0000000000017941 */ /* 0x000fea0003800000 */
.L_x_2809:
[----:B------:R-:W-:Y:S04]  /*ef40*/  BSSY B1, `(.L_x_2811) ;  /* 0x0000030000017945 */ /* 0x000fe80003800000 */
[----:B------:R-:W-:Y:S05]  /*ef50*/  @P3 BRA `(.L_x_2812) ;  /* 0x0000000000b83947 */ /* 0x000fea0003800000 */
[----:B012---:R-:W0:Y:S01]  /*ef60*/  LDS.128 R4, [R0+0x6000] ;  /* 0x0060000000047984 */ /* 0x007e220000000c00 */
[----:B------:R-:W-:Y:S02]  /*ef70*/  SHF.R.U64 R26, R26, 0x10, R27 ;  /* 0x000000101a1a7819 */ /* 0x000fe4000000121b */
[----:B------:R-:W-:Y:S02]  /*ef80*/  SHF.R.U64 R20, R24, 0x10, R25 ;  /* 0x0000001018147819 */ /* 0x000fe40000001219 */
[----:B------:R-:W-:Y:S02]  /*ef90*/  SHF.R.U32.HI R27, RZ, 0x10, R27 ;  /* 0x00000010ff1b7819 */ /* 0x000fe4000001161b */
        /* <DEDUP_REMOVED lines=42> */
.L_x_2812:
[----:B------:R-:W-:Y:S05]  /*f240*/  BSYNC B1 ;  /* 0x0000000000017941 */ /* 0x000fea0003800000 */
.L_x_2811:
        /* <DEDUP_REMOVED lines=48> */
.L_x_2814:
[----:B------:R-:W-:Y:S05]  /*f550*/  BSYNC B1 ;  /* 0x0000000000017941 */ /* 0x000fea0003800000 */
.L_x_2813:
        /* <DEDUP_REMOVED lines=48> */
.L_x_2783:
[----:B------:R-:W0:Y:S01]  /*f860*/  LDC R64, c[0x0][0x448] ;  /* 0x00011200ff407b82 */ /* 0x000e220000000800 */
[----:B------:R-:W-:Y:S01]  /*f870*/  IMAD R3, R206, 0x40, R69 ;  /* 0x00000040ce037824 */ /* 0x000fe200078e0245 */
[----:B------:R-:W-:Y:S01]  /*f880*/  ULDC.64 UR4, c[0x0][0x3f8] ;  /* 0x0000fe0000047ab9 */ /* 0x000fe20000000a00 */
[----:B------:R-:W-:Y:S01]  /*f890*/  ULDC.64 UR6, c[0x0][0x408] ;  /* 0x0001020000067ab9 */ /* 0x000fe20000000a00 */
[----:B------:R-:W-:Y:S02]  /*f8a0*/  IMAD.MOV.U32 R4, RZ, RZ, R24 ;  /* 0x000000ffff047224 */ /* 0x000fe400078e0018 */
[----:B------:R-:W-:Y:S02]  /*f8b0*/  IMAD.MOV.U32 R6, RZ, RZ, R140 ;  /* 0x000000ffff067224 */ /* 0x000fe400078e008c */
[----:B------:R-:W-:Y:S01]  /*f8c0*/  IMAD.MOV.U32 R7, RZ, RZ, R29 ;  /* 0x000000ffff077224 */ /* 0x000fe200078e001d */
        /* <DEDUP_REMOVED lines=12> */
[----:B------:R-:W-:-:S04]  /*f990*/  IMAD.WIDE.U32 R6, R3, UR6, R6 ;  /* 0x0000000603067c25 */ /* 0x000fc8000f8e0006 */
[----:B------:R-:W-:Y:S01]  /*f9a0*/  IMAD R61, R3, UR7, R0 ;  /* 0x00000007033d7c24 */ /* 0x000fe2000f8e0200 */
[----:B------:R-:W-:Y:S01]  /*f9b0*/  ULDC.64 UR6, c[0x0][0x400] ;  /* 0x0001000000067ab9 */ /* 0x000fe20000000a00 */
[----:B------:R-:W-:Y:S01]  /*f9c0*/  IMAD.IADD R21, R5, 0x1, R21 ;  /* 0x0000000105157824 */ /* 0x000fe200078e0215 */
[----:B------:R-:W-:Y:S01]  /*f9d0*/  LEA R3, P0, R4, UR4, 0x1 ;  /* 0x0000000404037c11 */ /* 0x000fe2000f8008ff */
[----:B------:R-:W-:Y:S01]  /*f9e0*/  IMAD.IADD R61, R7, 0x1, R61 ;  /* 0x00000001073d7824 */ /* 0x000fe200078e023d */
[----:B------:R-:W-:Y:S01]  /*f9f0*/  LEA R0, P1, R6, UR6, 0x1 ;  /* 0x0000000606007c11 */ /* 0x000fe2000f8208ff */
[----:B------:R-:W-:Y:S01]  /*fa00*/  UMOV UR4, 0xffffffff ;  /* 0xffffffff00047882 */ /* 0x000fe20000000000 */
[----:B------:R-:W-:Y:S02]  /*fa10*/  LEA.HI.X R21, R4, UR5, R21, 0x1, P0 ;  /* 0x0000000504157c11 */ /* 0x000fe400080f0c15 */
[----:B------:R-:W-:Y:S01]  /*fa20*/  LEA.HI.X R61, R6, UR7, R61, 0x1, P1 ;  /* 0x00000007063d7c11 */ /* 0x000fe200088f0c3d */
[----:B------:R-:W-:Y:S08]  /*fa30*/  BRA.DIV UR4, `(.L_x_2815) ;  /* 0x0000017604dc7947 */ /* 0x000ff0000b800000 */
[----:B------:R0:W2:Y:S04]  /*fa40*/  SHFL.IDX PT, R5, R21, RZ, 0x1c1f ;  /* 0x001c1fff15057589 */ /* 0x0000a800000e0000 */
[----:B------:R0:W3:Y:S04]  /*fa50*/  SHFL.IDX PT, R4, R3, RZ, 0x1c1f ;  /* 0x001c1fff03047589 */ /* 0x0000e800000e0000 */
[----:B------:R0:W4:Y:S04]  /*fa60*/  SHFL.IDX PT, R7, R61, RZ, 0x1c1f ;  /* 0x001c1fff3d077589 */ /* 0x00012800000e0000 */
[----:B------:R0:W0:Y:S02]  /*fa70*/  SHFL.IDX PT, R8, R0, RZ, 0x1c1f ;  /* 0x001c1fff00087589 */ /* 0x00002400000e0000 */
.L_x_3069:
        /* <DEDUP_REMOVED lines=11> */
[----:B-1----:R-:W-:Y:S02]  /*fb30*/  CS2R R28, SRZ ;  /* 0x00000000001c7805 */ /* 0x002fe4000001ff00 */
[----:B------:R-:W-:-:S02]  /*fb40*/  CS2R R30, SRZ ;  /* 0x00000000001e7805 */ /* 0x000fc4000001ff00 */
[----:B------:R-:W-:Y:S02]  /*fb50*/  CS2R R24, SRZ ;  /* 0x0000000000187805 */ /* 0x000fe4000001ff00 */
[----:B------:R-:W-:Y:S01]  /*fb60*/  CS2R R26, SRZ ;  /* 0x00000000001a7805 */ /* 0x000fe2000001ff00 */
[----:B------:R-:W-:Y:S06]  /*fb70*/  @P0 BRA `(.L_x_2817) ;  /* 0x0000000000940947 */ /* 0x000fec0003800000 */
[----:B------:R-:W-:Y:S01]  /*fb80*/  ULDC UR4, c[0x0][0x3f4] ;  /* 0x0000fd0000047ab9 */ /* 0x000fe20000000800 */
[----:B---3--:R-:W-:Y:S01]  /*fb90*/  IMAD.MOV.U32 R12, RZ, RZ, R4 ;  /* 0x000000ffff0c7224 */ /* 0x008fe200078e0004 */
[----:B------:R-:W-:Y:S01]  /*fba0*/  ISETP.GE.AND P2, PT, R16, UR4, PT ;  /* 0x0000000410007c0c */ /* 0x000fe2000bf46270 */
[----:B--2---:R-:W-:Y:S01]  /*fbb0*/  IMAD.MOV.U32 R13, RZ, RZ, R5 ;  /* 0x000000ffff0d7224 */ /* 0x004fe200078e0005 */
[----:B------:R-:W-:Y:S02]  /*fbc0*/  ISETP.GE.AND P3, PT, R163, UR4, PT ;  /* 0x00000004a3007c0c */ /* 0x000fe4000bf66270 */
[----:B------:R-:W-:Y:S02]  /*fbd0*/  CS2R R28, SRZ ;  /* 0x00000000001c7805 */ /* 0x000fe4000001ff00 */
[----:B------:R-:W-:Y:S02]  /*fbe0*/  ISETP.GE.AND P4, PT, R164, UR4, PT ;  /* 0x00000004a4007c0c */ /* 0x000fe4000bf86270 */
[----:B------:R-:W-:-:S02]  /*fbf0*/  CS2R R30, SRZ ;  /* 0x00000000001e7805 */ /* 0x000fc4000001ff00 */
[----:B------:R-:W-:Y:S02]  /*fc00*/  CS2R R40, SRZ ;  /* 0x0000000000287805 */ /* 0x000fe4000001ff00 */
[----:B------:R-:W-:Y:S02]  /*fc10*/  CS2R R42, SRZ ;  /* 0x00000000002a7805 */ /* 0x000fe4000001ff00 */
[----:B------:R-:W-:Y:S01]  /*fc20*/  CS2R R26, SRZ ;  /* 0x00000000001a7805 */ /* 0x000fe2000001ff00 */
[C---:B------:R-:W-:Y:S01]  /*fc30*/  @!P2 IMAD.SHL.U32 R9, R16.reuse, 0x2, RZ ;  /* 0x000000021009a824 */ /* 0x040fe200078e00ff */
[----:B------:R-:W-:Y:S01]  /*fc40*/  @!P2 SHF.L.U64.HI R20, R16, 0x1, R17 ;  /* 0x000000011014a819 */ /* 0x000fe20000010211 */
[----:B------:R-:W-:Y:S02]  /*fc50*/  @!P3 IMAD.SHL.U32 R15, R166, 0x8, RZ ;  /* 0x00000008a60fb824 */ /* 0x000fe400078e00ff */
[----:B------:R-:W-:Y:S01]  /*fc60*/  @!P4 IMAD.SHL.U32 R25, R167, 0x8, RZ ;  /* 0x00000008a719c824 */ /* 0x000fe200078e00ff */
[-C--:B------:R-:W-:Y:S01]  /*fc70*/  @!P2 IADD3 R4, P0, R4, R9.reuse, RZ ;  /* 0x000000090404a210 */ /* 0x080fe20007f1e0ff */
[----:B------:R-:W-:Y:S01]  /*fc80*/  @!P3 IMAD.WIDE R10, R15, 0x2, R12 ;  /* 0x000000020f0ab825 */ /* 0x000fe200078e020c */
[----:B0-----:R-:W-:-:S03]  /*fc90*/  @!P2 IADD3 R6, P1, R8, R9, RZ ;  /* 0x000000090806a210 */ /* 0x001fc60007f3e0ff */
[----:B----4-:R-:W-:Y:S01]  /*fca0*/  IMAD.MOV.U32 R9, RZ, RZ, R7 ;  /* 0x000000ffff097224 */ /* 0x010fe200078e0007 */
[----:B------:R-:W-:Y:S01]  /*fcb0*/  CS2R R36, SRZ ;  /* 0x0000000000247805 */ /* 0x000fe2000001ff00 */
[----:B------:R-:W-:Y:S01]  /*fcc0*/  @!P4 IMAD.WIDE R12, R25, 0x2, R12 ;  /* 0x00000002190cc825 */ /* 0x000fe200078e020c */
[----:B------:R-:W-:Y:S02]  /*fcd0*/  CS2R R38, SRZ ;  /* 0x0000000000267805 */ /* 0x000fe4000001ff00 */
[----:B------:R-:W-:Y:S02]  /*fce0*/  CS2R R32, SRZ ;  /* 0x0000000000207805 */ /* 0x000fe4000001ff00 */
[----:B------:R-:W-:Y:S01]  /*fcf0*/  CS2R R34, SRZ ;  /* 0x0000000000227805 */ /* 0x000fe2000001ff00 */
[--C-:B------:R-:W-:Y:S01]  /*fd00*/  @!P3 IMAD.WIDE R14, R15, 0x2, R8.reuse ;  /* 0x000000020f0eb825 */ /* 0x100fe200078e0208 */
[----:B------:R-:W-:Y:S02]  /*fd10*/  CS2R R44, SRZ ;  /* 0x00000000002c7805 */ /* 0x000fe4000001ff00 */
[----:B------:R-:W-:Y:S01]  /*fd20*/  CS2R R46, SRZ ;  /* 0x00000000002e7805 */ /* 0x000fe2000001ff00 */
[----:B------:R1:W5:Y:S01]  /*fd30*/  @!P3 LD.E.128 R28, desc[UR60][R10.64] ;  /* 0x0000003c0a1cb980 */ /* 0x000362000c101d00 */
[----:B------:R-:W-:Y:S01]  /*fd40*/  @!P4 IMAD.WIDE R8, R25, 0x2, R8 ;  /* 0x000000021908c825 */ /* 0x000fe200078e0208 */
[----:B------:R-:W-:-:S02]  /*fd50*/  CS2R R24, SRZ ;  /* 0x0000000000187805 */ /* 0x000fc4000001ff00 */
[----:B------:R1:W5:Y:S01]  /*fd60*/  @!P3 LD.E.128 R40, desc[UR60][R14.64] ;  /* 0x0000003c0e28b980 */ /* 0x000362000c101d00 */
[--C-:B------:R-:W-:Y:S02]  /*fd70*/  @!P2 IMAD.X R5, R5, 0x1, R20.reuse, P0 ;  /* 0x000000010505a824 */ /* 0x100fe400000e0614 */
[----:B------:R-:W-:Y:S01]  /*fd80*/  @!P2 IMAD.X R7, R7, 0x1, R20, P1 ;  /* 0x000000010707a824 */ /* 0x000fe200008e0614 */
[----:B------:R1:W5:Y:S04]  /*fd90*/  @!P4 LD.E.128 R24, desc[UR60][R12.64] ;  /* 0x0000003c0c18c980 */ /* 0x000368000c101d00 */
[----:B------:R1:W5:Y:S04]  /*fda0*/  @!P4 LD.E.128 R36, desc[UR60][R8.64] ;  /* 0x0000003c0824c980 */ /* 0x000368000c101d00 */
[----:B------:R1:W5:Y:S04]  /*fdb0*/  @!P2 LD.E.128 R32, desc[UR60][R4.64] ;  /* 0x0000003c0420a980 */ /* 0x000368000c101d00 */
[----:B------:R1:W5:Y:S02]  /*fdc0*/  @!P2 LD.E.128 R44, desc[UR60][R6.64] ;  /* 0x0000003c062ca980 */ /* 0x000364000c101d00 */
.L_x_2817:
[----:B------:R-:W-:Y:S05]  /*fdd0*/  BSYNC B1 ;  /* 0x0000000000017941 */ /* 0x000fea0003800000 */
.L_x_2816:
[----:B-1-3-5:R-:W-:Y:S01]  /*fde0*/  IMAD.MOV.U32 R4, RZ, RZ, R44 ;  /* 0x000000ffff047224 */ /* 0x02afe200078e002c */
[----:B--2---:R-:W-:Y:S01]  /*fdf0*/  MOV R5, R45 ;  /* 0x0000002d00057202 */ /* 0x004fe20000000f00 */
[----:B------:R-:W-:Y:S01]  /*fe00*/  IMAD.MOV.U32 R6, RZ, RZ, R46 ;  /* 0x000000ffff067224 */ /* 0x000fe200078e002e */
[----:B------:R-:W-:Y:S01]  /*fe10*/  UMOV UR4, 0xffffffff ;  /* 0xffffffff00047882 */ /* 0x000fe20000000000 */
        /* <DEDUP_REMOVED lines=43> */
[----:B------:R-:W-:Y:S02]  /*100d0*/  CS2R R4, SRZ ;  /* 0x0000000000047805 */ /* 0x000fe4000001ff00 */
[----:B------:R-:W-:Y:S02]  /*100e0*/  PRMT R90, R6, 0x7610, R90 ;  /* 0x00007610065a7816 */ /* 0x000fe4000000005a */
[----:B------:R-:W-:Y:S01]  /*100f0*/  PRMT R91, R7, 0x7610, R91 ;  /* 0x00007610075b7816 */ /* 0x000fe2000000005b */
[----:B------:R-:W-:Y:S06]  /*10100*/  BRA.DIV UR4, `(.L_x_2818) ;  /* 0x00000172049c7947 */ /* 0x000fec000b800000 */
[----:B0-----:R-:W0:Y:S04]  /*10110*/  SHFL.IDX PT, R21, R21, 0x1, 0x1c1f ;  /* 0x003c1f0015157f89 */ /* 0x001e2800000e0000 */
[----:B------:R1:W2:Y:S04]  /*10120*/  SHFL.IDX PT, R20, R3, 0x1, 0x1c1f ;  /* 0x003c1f0003147f89 */ /* 0x0002a800000e0000 */
[----:B------:R-:W3:Y:S04]  /*10130*/  SHFL.IDX PT, R61, R61, 0x1, 0x1c1f ;  /* 0x003c1f003d3d7f89 */ /* 0x000ee800000e0000 */
[----:B-1----:R-:W4:Y:S02]  /*10140*/  SHFL.IDX PT, R0, R0, 0x1, 0x1c1f ;  /* 0x003c1f0000007f89 */ /* 0x002f2400000e0000 */
.L_x_3075:
        /* <DEDUP_REMOVED lines=16> */
[----:B--2---:R-:W-:Y:S01]  /*10250*/  IMAD.MOV.U32 R6, RZ, RZ, R20 ;  /* 0x000000ffff067224 */ /* 0x004fe200078e0014 */
[----:B------:R-:W-:Y:S01]  /*10260*/  ISETP.GE.AND P3, PT, R163, UR4, PT ;  /* 0x00000004a3007c0c */ /* 0x000fe2000bf66270 */
[----:B0-----:R-:W-:Y:S01]  /*10270*/  IMAD.MOV.U32 R7, RZ, RZ, R21 ;  /* 0x000000ffff077224 */ /* 0x001fe200078e0015 */
[----:B------:R-:W-:Y:S01]  /*10280*/  ISETP.GE.AND P4, PT, R164, UR4, PT ;  /* 0x00000004a4007c0c */ /* 0x000fe2000bf86270 */
[----:B----4-:R-:W-:Y:S01]  /*10290*/  IMAD.MOV.U32 R8, RZ, RZ, R0 ;  /* 0x000000ffff087224 */ /* 0x010fe200078e0000 */
[----:B------:R-:W-:Y:S01]  /*102a0*/  ISETP.GE.AND P2, PT, R16, UR4, PT ;  /* 0x0000000410007c0c */ /* 0x000fe2000bf46270 */
[----:B---3--:R-:W-:Y:S01]  /*102b0*/  IMAD.MOV.U32 R9, RZ, RZ, R61 ;  /* 0x000000ffff097224 */ /* 0x008fe200078e003d */
[----:B------:R-:W-:Y:S02]  /*102c0*/  CS2R R52, SRZ ;  /* 0x0000000000347805 */ /* 0x000fe4000001ff00 */
[----:B------:R-:W-:-:S02]  /*102d0*/  CS2R R54, SRZ ;  /* 0x0000000000367805 */ /* 0x000fc4000001ff00 */
[----:B------:R-:W-:Y:S02]  /*102e0*/  CS2R R10, SRZ ;  /* 0x00000000000a7805 */ /* 0x000fe4000001ff00 */
[----:B------:R-:W-:Y:S02]  /*102f0*/  CS2R R56, SRZ ;  /* 0x0000000000387805 */ /* 0x000fe4000001ff00 */
[----:B------:R-:W-:Y:S01]  /*10300*/  CS2R R58, SRZ ;  /* 0x00000000003a7805 */ /* 0x000fe2000001ff00 */
[----:B------:R-:W-:Y:S02]  /*10310*/  @!P3 IMAD.SHL.U32 R13, R166, 0x8, RZ ;  /* 0x00000008a60db824 */ /* 0x000fe400078e00ff */
[----:B------:R-:W-:Y:S02]  /*10320*/  @!P4 IMAD.SHL.U32 R63, R167, 0x8, RZ ;  /* 0x00000008a73fc824 */ /* 0x000fe400078e00ff */
[----:B------:R-:W-:Y:S02]  /*10330*/  @!P2 IMAD.SHL.U32 R3, R16, 0x2, RZ ;  /* 0x000000021003a824 */ /* 0x000fe400078e00ff */
[----:B------:R-:W-:-:S03]  /*10340*/  @!P3 IMAD.WIDE R4, R13, 0x2, R6 ;  /* 0x000000020d04b825 */ /* 0x000fc600078e0206 */
[-C--:B------:R-:W-:Y:S01]  /*10350*/  @!P2 IADD3 R60, P1, R0, R3.reuse, RZ ;  /* 0x00000003003ca210 */ /* 0x080fe20007f3e0ff */
[----:B------:R-:W-:Y:S01]  /*10360*/  @!P4 IMAD.WIDE R6, R63, 0x2, R6 ;  /* 0x000000023f06c825 */ /* 0x000fe200078e0206 */
[----:B------:R-:W-:Y:S01]  /*10370*/  @!P2 IADD3 R20, P0, R20, R3, RZ ;  /* 0x000000031414a210 */ /* 0x000fe20007f1e0ff */
[----:B------:R0:W5:Y:S01]  /*10380*/  @!P3 LD.E.128 R52, desc[UR60][R4.64] ;  /* 0x0000003c0434b980 */ /* 0x000162000c101d00 */
[----:B------:R-:W-:Y:S01]  /*10390*/  @!P2 SHF.L.U64.HI R0, R16, 0x1, R17 ;  /* 0x000000011000a819 */ /* 0x000fe20000010211 */
[--C-:B------:R-:W-:Y:S01]  /*103a0*/  @!P3 IMAD.WIDE R12, R13, 0x2, R8.reuse ;  /* 0x000000020d0cb825 */ /* 0x100fe200078e0208 */
[----:B------:R-:W-:Y:S01]  /*103b0*/  CS2R R14, SRZ ;  /* 0x00000000000e7805 */ /* 0x000fe2000001ff00 */
[----:B------:R1:W5:Y:S02]  /*103c0*/  @!P4 LD.E.128 R56, desc[UR60][R6.64] ;  /* 0x0000003c0638c980 */ /* 0x000364000c101d00 */
[----:B------:R-:W-:Y:S01]  /*103d0*/  @!P4 IMAD.WIDE R62, R63, 0x2, R8 ;  /* 0x000000023f3ec825 */ /* 0x000fe200078e0208 */
[----:B------:R-:W-:-:S02]  /*103e0*/  CS2R R8, SRZ ;  /* 0x0000000000087805 */ /* 0x000fc4000001ff00 */
[----:B------:R-:W-:Y:S02]  /*103f0*/  CS2R R48, SRZ ;  /* 0x0000000000307805 */ /* 0x000fe4000001ff00 */
[----:B------:R-:W-:Y:S02]  /*10400*/  CS2R R50, SRZ ;  /* 0x0000000000327805 */ /* 0x000fe4000001ff00 */
[----:B0-----:R-:W-:Y:S01]  /*10410*/  CS2R R4, SRZ ;  /* 0x0000000000047805 */ /* 0x001fe2000001ff00 */
[--C-:B------:R-:W-:Y:S01]  /*10420*/  @!P2 IMAD.X R21, R21, 0x1, R0.reuse, P0 ;  /* 0x000000011515a824 */ /* 0x100fe200000e0600 */
[----:B------:R0:W5:Y:S01]  /*10430*/  @!P3 LD.E.128 R8, desc[UR60][R12.64] ;  /* 0x0000003c0c08b980 */ /* 0x000162000c101d00 */
[----:B-1----:R-:W-:Y:S01]  /*10440*/  CS2R R6, SRZ ;  /* 0x0000000000067805 */ /* 0x002fe2000001ff00 */
[----:B------:R-:W-:Y:S02]  /*10450*/  @!P2 IMAD.X R61, R61, 0x1, R0, P1 ;  /* 0x000000013d3da824 */ /* 0x000fe400008e0600 */
[----:B------:R1:W5:Y:S04]  /*10460*/  @!P2 LD.E.128 R48, desc[UR60][R20.64] ;  /* 0x0000003c1430a980 */ /* 0x000368000c101d00 */
[----:B------:R1:W5:Y:S01]  /*10470*/  @!P2 LD.E.128 R4, desc[UR60][R60.64] ;  /* 0x0000003c3c04a980 */ /* 0x000362000c101d00 */
[----:B0-----:R-:W-:-:S06]  /*10480*/  CS2R R12, SRZ ;  /* 0x00000000000c7805 */ /* 0x001fcc000001ff00 */
[----:B------:R1:W5:Y:S02]  /*10490*/  @!P4 LD.E.128 R12, desc[UR60][R62.64] ;  /* 0x0000003c3e0cc980 */ /* 0x000364000c101d00 */
.L_x_2820:
[----:B------:R-:W-:Y:S05]  /*104a0*/  BSYNC B1 ;  /* 0x0000000000017941 */ /* 0x000fea0003800000 */
.L_x_2819:
[----:B----4-:R-:W-:Y:S01]  /*104b0*/  LEA.HI R0, R205, R205, RZ, 0x1 ;  /* 0x000000cdcd007211 */ /* 0x010fe200078f08ff */
[----:B-----5:R-:W-:Y:S01]  /*104c0*/  IMAD.MOV.U32 R3, RZ, RZ, R4 ;  /* 0x000000ffff037224 */ /* 0x020fe200078e0004 */
[----:B-1----:R-:W-:Y:S01]  /*104d0*/  MOV R60, R48 ;  /* 0x00000030003c7202 */ /* 0x002fe20000000f00 */
[----:B------:R-:W-:Y:S01]  /*104e0*/  IMAD.MOV.U32 R62, RZ, RZ, R49 ;  /* 0x000000ffff3e7224 */ /* 0x000fe200078e0031 */
[----:B------:R-:W-:Y:S01]  /*104f0*/  LOP3.LUT R0, R0, 0xfffffffe, RZ, 0xc0, !PT ;  /* 0xfffffffe00007812 */ /* 0x000fe200078ec0ff */
[----:B------:R-:W-:Y:S01]  /*10500*/  IMAD.MOV.U32 R63, RZ, RZ, R50 ;  /* 0x000000ffff3f7224 */ /* 0x000fe200078e0032 */
[----:B------:R-:W-:Y:S01]  /*10510*/  PRMT R94, R3, 0x7610, R94 ;  /* 0x00007610035e7816 */ /* 0x000fe2000000005e */
[----:B------:R-:W-:Y:S01]  /*10520*/  IMAD.MOV.U32 R3, RZ, RZ, R6 ;  /* 0x000000ffff037224 */ /* 0x000fe200078e0006 */
[----:B------:R-:W-:Y:S01]  /*10530*/  PRMT R98, R60, 0x7610, R98 ;  /* 0x000076103c627816 */ /* 0x000fe20000000062 */
[----:B------:R-:W-:Y:S01]  /*10540*/  IMAD.IADD R0, R205, 0x1, -R0 ;  /* 0x00000001cd007824 */ /* 0x000fe200078e0a00 */
[----:B------:R-:W-:Y:S01]  /*10550*/  PRMT R99, R62, 0x7610, R99 ;  /* 0x000076103e637816 */ /* 0x000fe20000000063 */
[----:B--2---:R-:W-:Y:S01]  /*10560*/  IMAD.MOV.U32 R20, RZ, RZ, R5 ;  /* 0x000000ffff147224 */ /* 0x004fe200078e0005 */
[----:B------:R-:W-:Y:S01]  /*10570*/  PRMT R96, R3, 0x7610, R96 ;  /* 0x0000761003607816 */ /* 0x000fe20000000060 */
[----:B------:R-:W-:Y:S01]  /*10580*/  IMAD.MOV.U32 R3, RZ, RZ, R8 ;  /* 0x000000ffff037224 */ /* 0x000fe200078e0008 */
[----:B---3--:R-:W-:Y:S01]  /*10590*/  SHF.L.U32 R61, R0, 0x1f, RZ ;  /* 0x0000001f003d7819 */ /* 0x008fe200000006ff */
[----:B------:R-:W-:Y:S01]  /*105a0*/  IMAD.MOV.U32 R0, RZ, RZ, R11 ;  /* 0x000000ffff007224 */ /* 0x000fe200078e000b */
[----:B------:R-:W-:Y:S01]  /*105b0*/  PRMT R100, R63, 0x7610, R100 ;  /* 0x000076103f647816 */ /* 0x000fe20000000064 */
[----:B0-----:R-:W-:Y:S01]  /*105c0*/  IMAD.MOV.U32 R21, RZ, RZ, R7 ;  /* 0x000000ffff157224 */ /* 0x001fe200078e0007 */
        /* <DEDUP_REMOVED lines=17> */
[----:B------:R-:W-:Y:S01]  /*106e0*/  VIADDMNMX R3, R64, -R186, 0x80, PT ;  /* 0x0000008040037446 */ /* 0x000fe200038009ba */
        /* <DEDUP_REMOVED lines=17> */
.L_x_3076:
[----:B------:R-:W-:Y:S05]  /*10800*/  BSYNC B1 ;  /* 0x0000000000017941 */ /* 0x000fea0003800000 */
.L_x_2821:
        /* <DEDUP_REMOVED lines=24> */
[----:B------:R-:W-:Y:S02]  /*10990*/  SHF.R.U64 R115, R34, 0x10, R35 ;  /* 0x0000001022737819 */ /* 0x000fe40000001223 */
[----:B------:R-:W-:Y:S02]  /*109a0*/  IADD3 R93, R63, R62, R183 ;  /* 0x0000003e3f5d7210 */ /* 0x000fe40007ffe0b7 */
[----:B------:R-:W0:Y:S01]  /*109b0*/  LDS.128 R60, [R92+0xc400] ;  /* 0x00c400005c3c7984 */ /* 0x000e220000000c00 */
[----:B------:R-:W-:Y:S02]  /*109c0*/  PRMT R113, R113, 0x5410, R110 ;  /* 0x0000541071717816 */ /* 0x000fe4000000006e */
[----:B------:R-:W-:Y:S01]  /*109d0*/  IMAD R93, R93, 0x2, R2 ;  /* 0x000000025d5d7824 */ /* 0x000fe200078e0202 */
[----:B------:R-:W-:-:S02]  /*109e0*/  SHF.R.U32.HI R32, RZ, 0x10, R33 ;  /* 0x00000010ff207819 */ /* 0x000fc40000011621 */
[----:B------:R-:W-:Y:S01]  /*109f0*/  SHF.R.U32.HI R34, RZ, 0x10, R45 ;  /* 0x00000010ff227819 */ /* 0x000fe2000001162d */
[----:B------:R-:W-:Y:S01]  /*10a00*/  IMAD.U32 R121, R113, 0x10000, RZ ;  /* 0x0001000071797824 */ /* 0x000fe200078e00ff */
[----:B------:R-:W1:Y:S01]  /*10a10*/  LDS.128 R64, [R93+0xc400] ;  /* 0x00c400005d407984 */ /* 0x000e620000000c00 */
[--C-:B------:R-:W-:Y:S02]  /*10a20*/  SHF.R.U64 R44, R46, 0x10, R47.reuse ;  /* 0x000000102e2c7819 */ /* 0x100fe4000000122f */
[----:B------:R-:W-:Y:S02]  /*10a30*/  SHF.R.U32.HI R33, RZ, 0x10, R47 ;  /* 0x00000010ff217819 */ /* 0x000fe4000001162f */
[----:B------:R-:W-:Y:S02]  /*10a40*/  PRMT R47, R78, 0x5432, R117 ;  /* 0x000054324e2f7816 */ /* 0x000fe40000000075 */
[----:B------:R-:W-:Y:S02]  /*10a50*/  PRMT R34, R73, 0x5432, R34 ;  /* 0x0000543249227816 */ /* 0x000fe40000000022 */
[----:B------:R-:W-:Y:S01]  /*10a60*/  SHF.R.U32.HI R111, RZ, 0x10, R35 ;  /* 0x00000010ff6f7819 */ /* 0x000fe20000011623 */
[----:B------:R-:W-:Y:S01]  /*10a70*/  IMAD.U32 R119, R47, 0x10000, RZ ;  /* 0x000100002f777824 */ /* 0x000fe200078e00ff */
[----:B------:R-:W-:Y:S01]  /*10a80*/  PRMT R32, R77, 0x5432, R32 ;  /* 0x000054324d207816 */ /* 0x000fe20000000020 */
[----:B------:R-:W-:Y:S01]  /*10a90*/  IMAD.U32 R120, R34, 0x10000, RZ ;  /* 0x0001000022787824 */ /* 0x000fe200078e00ff */
[----:B------:R-:W-:-:S02]  /*10aa0*/  PRMT R35, R76, 0x5432, R115 ;  /* 0x000054324c237816 */ /* 0x000fc40000000073 */
[----:B------:R-:W-:Y:S01]  /*10ab0*/  PRMT R33, R70, 0x5432, R33 ;  /* 0x0000543246217816 */ /* 0x000fe20000000021 */
[----:B------:R-:W-:Y:S01]  /*10ac0*/  IMAD.U32 R122, R32, 0x10000, RZ ;  /* 0x00010000207a7824 */ /* 0x000fe200078e00ff */
[----:B------:R-:W-:Y:S02]  /*10ad0*/  PRMT R45, R74, 0x5432, R111 ;  /* 0x000054324a2d7816 */ /* 0x000fe4000000006f */
        /* <DEDUP_REMOVED lines=16> */
[C---:B------:R-:W-:Y:S01]  /*10be0*/  IMAD.U32 R118, R67.reuse, 0x10000, RZ ;  /* 0x0001000043767824 */ /* 0x040fe200078e00ff */
[----:B------:R-:W-:Y:S01]  /*10bf0*/  LOP3.LUT R66, R67, 0xffff0000, RZ, 0xc0, !PT ;  /* 0xffff000043427812 */ /* 0x000fe200078ec0ff */
[-C--:B------:R-:W-:Y:S01]  /*10c00*/  FMUL.FTZ R125, R116, R119.reuse ;  /* 0x00000077747d7220 */ /* 0x080fe20000410000 */
[----:B------:R-:W-:Y:S01]  /*10c10*/  FFMA.FTZ R67, R114, R119, -R123 ;  /* 0x0000007772437223 */ /* 0x000fe2000001087b */
[----:B------:R-:W-:Y:S01]  /*10c20*/  FMUL.FTZ R123, R117, R120 ;  /* 0x00000078757b7220 */ /* 0x000fe20000410000 */
[----:B------:R-:W-:-:S02]  /*10c30*/  IMAD.U32 R119, R33, 0x10000, RZ ;  /* 0x0001000021777824 */ /* 0x000fc400078e00ff */
[----:B------:R-:W-:Y:S01]  /*10c40*/  FFMA.FTZ R116, R114, R121, R125 ;  /* 0x0000007972747223 */ /* 0x000fe2000001007d */
[----:B------:R-:W-:Y:S02]  /*10c50*/  IMAD.U32 R121, R45, 0x10000, RZ ;  /* 0x000100002d797824 */ /* 0x000fe400078e00ff */
[-C--:B------:R-:W-:Y:S01]  /*10c60*/  FMUL.FTZ R125, R117, R122.reuse ;  /* 0x0000007a757d7220 */ /* 0x080fe20000410000 */
[----:B------:R-:W-:Y:S01]  /*10c70*/  FFMA.FTZ R114, R112, R122, -R123 ;  /* 0x0000007a70727223 */ /* 0x000fe2000001087b */
[C---:B------:R-:W-:Y:S01]  /*10c80*/  FMUL.FTZ R122, R118.reuse, R119 ;  /* 0x00000077767a7220 */ /* 0x040fe20000410000 */
[----:B------:R-:W-:Y:S01]  /*10c90*/  LOP3.LUT R117, R113, 0xffff0000, RZ, 0xc0, !PT ;  /* 0xffff000071757812 */ /* 0x000fe200078ec0ff */
[-C--:B------:R-:W-:Y:S01]  /*10ca0*/  FMUL.FTZ R118, R118, R121.reuse ;  /* 0x0000007976767220 */ /* 0x080fe20000410000 */
[----:B------:R-:W-:Y:S01]  /*10cb0*/  FFMA.FTZ R113, R112, R120, R125 ;  /* 0x0000007870717223 */ /* 0x000fe2000001007d */
[----:B------:R-:W-:Y:S01]  /*10cc0*/  FFMA.FTZ R112, R111, R121, -R122 ;  /* 0x000000796f707223 */ /* 0x000fe2000001087a */
[----:B------:R-:W-:Y:S01]  /*10cd0*/  LOP3.LUT R121, R47, 0xffff0000, RZ, 0xc0, !PT ;  /* 0xffff00002f797812 */ /* 0x000fe200078ec0ff */
[----:B------:R-:W-:Y:S01]  /*10ce0*/  FFMA.FTZ R47, R111, R119, R118 ;  /* 0x000000776f2f7223 */ /* 0x000fe20000010076 */
[----:B------:R-:W-:Y:S01]  /*10cf0*/  FMUL.FTZ R119, R62, R117 ;  /* 0x000000753e777220 */ /* 0x000fe20000410000 */
[----:B------:R-:W-:Y:S01]  /*10d00*/  LOP3.LUT R111, R34, 0xffff0000, RZ, 0xc0, !PT ;  /* 0xffff0000226f7812 */ /* 0x000fe200078ec0ff */
[----:B------:R-:W-:Y:S01]  /*10d10*/  IMAD.U32 R34, R44, 0x10000, RZ ;  /* 0x000100002c227824 */ /* 0x000fe200078e00ff */
[----:B------:R-:W-:Y:S01]  /*10d20*/  LOP3.LUT R118, R32, 0xffff0000, RZ, 0xc0, !PT ;  /* 0xffff000020767812 */ /* 0x000fe200078ec0ff */
[-C--:B------:R-:W-:Y:S01]  /*10d30*/  FFMA.FTZ R32, R46, R121.reuse, -R119 ;  /* 0x000000792e207223 */ /* 0x080fe20000010877 */
[----:B------:R-:W-:Y:S01]  /*10d40*/  FMUL.FTZ R123, R62, R121 ;  /* 0x000000793e7b7220 */ /* 0x000fe20000410000 */
[----:B------:R-:W-:Y:S01]  /*10d50*/  FMUL.FTZ R119, R115, R111 ;  /* 0x0000006f73777220 */ /* 0x000fe20000410000 */
[----:B------:R-:W-:-:S02]  /*10d60*/  IMAD.U32 R62, R35, 0x10000, RZ ;  /* 0x00010000233e7824 */ /* 0x000fc400078e00ff */
[-C--:B------:R-:W-:Y:S01]  /*10d70*/  FMUL.FTZ R120, R115, R118.reuse ;  /* 0x0000007673787220 */ /* 0x080fe20000410000 */
[----:B------:R-:W-:Y:S01]  /*10d80*/  FFMA.FTZ R117, R46, R117, R123 ;  /* 0x000000752e757223 */ /* 0x000fe2000001007b */
[----:B------:R-:W-:Y:S01]  /*10d90*/  FFMA.FTZ R115, R110, R118, -R119 ;  /* 0x000000766e737223 */ /* 0x000fe20000010877 */
[C---:B------:R-:W-:Y:S01]  /*10da0*/  FMUL.FTZ R46, R65.reuse, R34 ;  /* 0x00000022412e7220 */ /* 0x040fe20000410000 */
[-C--:B------:R-:W-:Y:S01]  /*10db0*/  FMUL.FTZ R118, R65, R62.reuse ;  /* 0x0000003e41767220 */ /* 0x080fe20000410000 */
[----:B------:R-:W-:Y:S01]  /*10dc0*/  LOP3.LUT R65, R44, 0xffff0000, RZ, 0xc0, !PT ;  /* 0xffff00002c417812 */ /* 0x000fe200078ec0ff */
[----:B------:R-:W-:Y:S01]  /*10dd0*/  FFMA.FTZ R110, R110, R111, R120 ;  /* 0x0000006f6e6e7223 */ /* 0x000fe20000010078 */
[----:B------:R-:W-:Y:S01]  /*10de0*/  LOP3.LUT R33, R33, 0xffff0000, RZ, 0xc0, !PT ;  /* 0xffff000021217812 */ /* 0x000fe200078ec0ff */
[----:B------:R-:W-:Y:S01]  /*10df0*/  FFMA.FTZ R46, R61, R62, -R46 ;  /* 0x0000003e3d2e7223 */ /* 0x000fe2000001082e */
[----:B------:R-:W-:Y:S01]  /*10e00*/  LOP3.LUT R35, R35, 0xffff0000, RZ, 0xc0, !PT ;  /* 0xffff000023237812 */ /* 0x000fe200078ec0ff */
[----:B------:R-:W-:Y:S01]  /*10e10*/  FFMA.FTZ R118, R61, R34, R118 ;  /* 0x000000223d767223 */ /* 0x000fe20000010076 */
[----:B------:R-:W-:Y:S01]  /*10e20*/  LOP3.LUT R45, R45, 0xffff0000, RZ, 0xc0, !PT ;  /* 0xffff00002d2d7812 */ /* 0x000fe200078ec0ff */
[----:B------:R-:W-:Y:S01]  /*10e30*/  FMUL.FTZ R61, R64, R65 ;  /* 0x00000041403d7220 */ /* 0x000fe20000410000 */
[----:B------:R-:W-:Y:S01]  /*10e40*/  FMUL.FTZ R34, R66, R33 ;  /* 0x0000002142227220 */ /* 0x000fe20000410000 */
[----:B------:R-:W-:Y:S01]  /*10e50*/  FMUL.FTZ R64, R64, R35 ;  /* 0x0000002340407220 */ /* 0x000fe20000410000 */
[----:B------:R-:W-:Y:S01]  /*10e60*/  F2FP.BF16.F32.PACK_AB R32, R32, R67 ;  /* 0x000000432020723e */ /* 0x000fe200000010ff */
[----:B------:R-:W-:Y:S01]  /*10e70*/  FMUL.FTZ R66, R66, R45 ;  /* 0x0000002d42427220 */ /* 0x000fe20000410000 */
        /* <DEDUP_REMOVED lines=9> */
[----:B------:R1:W-:Y:S01]  /*10f10*/  STS.128 [R92+0xc400], R32 ;  /* 0x00c400205c007388 */ /* 0x0003e20000000c00 */
[----:B------:R-:W-:Y:S02]  /*10f20*/  F2FP.BF16.F32.PACK_AB R46, R65, R118 ;  /* 0x00000076412e723e */ /* 0x000fe400000010ff */
[----:B------:R-:W-:-:S05]  /*10f30*/  F2FP.BF16.F32.PACK_AB R47, R66, R47 ;  /* 0x0000002f422f723e */ /* 0x000fca00000010ff */
[----:B------:R1:W-:Y:S02]  /*10f40*/  STS.128 [R93+0xc400], R44 ;  /* 0x00c4002c5d007388 */ /* 0x0003e40000000c00 */
.L_x_2826:
[----:B------:R-:W-:Y:S05]  /*10f50*/  BSYNC B2 ;  /* 0x0000000000027941 */ /* 0x000fea0003800000 */
.L_x_2825:
[----:B------:R-:W-:Y:S04]  /*10f60*/  BSSY B2, `(.L_x_2827) ;  /* 0x0000069000027945 */ /* 0x000fe80003800000 */
[----:B------:R-:W-:Y:S05]  /*10f70*/  @P1 BRA `(.L_x_2828) ;  /* 0x00000004009c1947 */ /* 0x000fea0003800000 */
[----:B-1----:R-:W2:Y:S01]  /*10f80*/  LDL R93, [R1+0x44] ;  /* 0x00004400015d7983 */ /* 0x002ea20000100800 */
[----:B------:R-:W-:Y:S02]  /*10f90*/  LEA.HI R32, R75, R166, RZ, 0x1d ;  /* 0x000000a64b207211 */ /* 0x000fe400078fe8ff */
        /* <DEDUP_REMOVED lines=20> */
[----:B------:R-:W-:-:S02]  /*110e0*/  SHF.R.U32.HI R42, RZ, 0x10, R43 ;  /* 0x00000010ff2a7819 */ /* 0x000fc4000001162b */
[----:B------:R-:W-:Y:S01]  /*110f0*/  PRMT R106, R106, 0x5410, R63 ;  /* 0x000054106a6a7816 */ /* 0x000fe2000000003f */
[----:B------:R-:W-:Y:S01]  /*11100*/  IMAD.U32 R63, R102, 0x10000, RZ ;  /* 0x00010000663f7824 */ /* 0x000fe200078e00ff */
[----:B------:R-:W-:Y:S02]  /*11110*/  PRMT R103, R103, 0x5410, R40 ;  /* 0x0000541067677816 */ /* 0x000fe40000000028 */
[----:B------:R-:W-:Y:S01]  /*11120*/  PRMT R109, R109, 0x5410, R30 ;  /* 0x000054106d6d7816 */ /* 0x000fe2000000001e */
[----:B------:R-:W-:Y:S01]  /*11130*/  IMAD.U32 R62, R106, 0x10000, RZ ;  /* 0x000100006a3e7824 */ /* 0x000fe200078e00ff */
[----:B------:R-:W-:Y:S02]  /*11140*/  PRMT R108, R108, 0x5410, R61 ;  /* 0x000054106c6c7816 */ /* 0x000fe4000000003d */
[----:B------:R-:W-:Y:S02]  /*11150*/  PRMT R105, R105, 0x5410, R42 ;  /* 0x0000541069697816 */ /* 0x000fe4000000002a */
[----:B------:R-:W-:-:S02]  /*11160*/  SHF.L.U32 R64, R103, 0x10, RZ ;  /* 0x0000001067407819 */ /* 0x000fc400000006ff */
[----:B------:R-:W-:Y:S01]  /*11170*/  LOP3.LUT R102, R102, 0xffff0000, RZ, 0xc0, !PT ;  /* 0xffff000066667812 */ /* 0x000fe200078ec0ff */
[----:B------:R-:W-:Y:S01]  /*11180*/  IMAD.U32 R66, R105, 0x10000, RZ ;  /* 0x0001000069427824 */ /* 0x000fe200078e00ff */
[----:B------:R-:W-:Y:S02]  /*11190*/  LOP3.LUT R106, R106, 0xffff0000, RZ, 0xc0, !PT ;  /* 0xffff00006a6a7812 */ /* 0x000fe400078ec0ff */
[----:B------:R-:W-:Y:S02]  /*111a0*/  LOP3.LUT R103, R103, 0xffff0000, RZ, 0xc0, !PT ;  /* 0xffff000067677812 */ /* 0x000fe400078ec0ff */
[----:B------:R-:W-:Y:S01]  /*111b0*/  LOP3.LUT R105, R105, 0xffff0000, RZ, 0xc0, !PT ;  /* 0xffff000069697812 */ /* 0x000fe200078ec0ff */
[----:B0-----:R-:W-:Y:S01]  /*111c0*/  IMAD.U32 R41, R45, 0x10000, RZ ;  /* 0x000100002d297824 */ /* 0x001fe200078e00ff */
[----:B------:R-:W-:Y:S02]  /*111d0*/  LOP3.LUT R61, R44, 0xffff0000, RZ, 0xc0, !PT ;  /* 0xffff00002c3d7812 */ /* 0x000fe400078ec0ff */
[----:B------:R-:W-:Y:S01]  /*111e0*/  LOP3.LUT R31, R46, 0xffff0000, RZ, 0xc0, !PT ;  /* 0xffff00002e1f7812 */ /* 0x000fe200078ec0ff */
        /* <DEDUP_REMOVED lines=9> */
[----:B------:R-:W-:Y:S01]  /*11280*/  FMUL.FTZ R65, R35, R63 ;  /* 0x0000003f23417220 */ /* 0x000fe20000410000 */
[----:B------:R-:W-:Y:S01]  /*11290*/  IMAD.U32 R42, R33, 0x10000, RZ ;  /* 0x00010000212a7824 */ /* 0x000fe200078e00ff */
[----:B------:R-:W-:Y:S01]  /*112a0*/  LOP3.LUT R44, R45, 0xffff0000, RZ, 0xc0, !PT ;  /* 0xffff00002d2c7812 */ /* 0x000fe200078ec0ff */
[----:B------:R-:W-:Y:S01]  /*112b0*/  IMAD.U32 R33, R46, 0x10000, RZ ;  /* 0x000100002e217824 */ /* 0x000fe200078e00ff */
[C---:B------:R-:W-:Y:S01]  /*112c0*/  LOP3.LUT R46, R47.reuse, 0xffff0000, RZ, 0xc0, !PT ;  /* 0xffff00002f2e7812 */ /* 0x040fe200078ec0ff */
[----:B------:R-:W-:-:S02]  /*112d0*/  IMAD.U32 R45, R47, 0x10000, RZ ;  /* 0x000100002f2d7824 */ /* 0x000fc400078e00ff */
[-C--:B------:R-:W-:Y:S01]  /*112e0*/  FMUL.FTZ R67, R35, R62.reuse ;  /* 0x0000003e23437220 */ /* 0x080fe20000410000 */
[C---:B------:R-:W-:Y:S01]  /*112f0*/  FFMA.FTZ R35, R40.reuse, R62, -R65 ;  /* 0x0000003e28237223 */ /* 0x040fe20000010841 */
[----:B------:R-:W-:Y:S02]  /*11300*/  IMAD.U32 R47, R107, 0x10000, RZ ;  /* 0x000100006b2f7824 */ /* 0x000fe400078e00ff */
[----:B------:R-:W-:Y:S01]  /*11310*/  FMUL.FTZ R65, R41, R64 ;  /* 0x0000004029417220 */ /* 0x000fe20000410000 */
[----:B------:R-:W-:Y:S02]  /*11320*/  IMAD.U32 R62, R109, 0x10000, RZ ;  /* 0x000100006d3e7824 */ /* 0x000fe400078e00ff */
[----:B------:R-:W-:Y:S01]  /*11330*/  FFMA.FTZ R40, R40, R63, R67 ;  /* 0x0000003f28287223 */ /* 0x000fe20000010043 */
[-C--:B------:R-:W-:Y:S01]  /*11340*/  FMUL.FTZ R63, R41, R47.reuse ;  /* 0x0000002f293f7220 */ /* 0x080fe20000410000 */
[C---:B------:R-:W-:Y:S01]  /*11350*/  FFMA.FTZ R41, R42.reuse, R47, -R65 ;  /* 0x0000002f2a297223 */ /* 0x040fe20000010841 */
[C---:B------:R-:W-:Y:S01]  /*11360*/  FMUL.FTZ R92, R45.reuse, R66 ;  /* 0x000000422d5c7220 */ /* 0x040fe20000410000 */
[----:B------:R-:W-:Y:S01]  /*11370*/  FMUL.FTZ R47, R45, R62 ;  /* 0x0000003e2d2f7220 */ /* 0x000fe20000410000 */
[----:B------:R-:W-:Y:S01]  /*11380*/  FFMA.FTZ R45, R42, R64, R63 ;  /* 0x000000402a2d7223 */ /* 0x000fe2000001003f */
[----:B------:R-:W-:Y:S01]  /*11390*/  LOP3.LUT R107, R107, 0xffff0000, RZ, 0xc0, !PT ;  /* 0xffff00006b6b7812 */ /* 0x000fe200078ec0ff */
[C---:B------:R-:W-:Y:S01]  /*113a0*/  FFMA.FTZ R42, R43.reuse, R62, -R92 ;  /* 0x0000003e2b2a7223 */ /* 0x040fe2000001085c */
[----:B------:R-:W-:Y:S01]  /*113b0*/  FFMA.FTZ R43, R43, R66, R47 ;  /* 0x000000422b2b7223 */ /* 0x000fe2000001002f */
[C---:B------:R-:W-:Y:S01]  /*113c0*/  FMUL.FTZ R47, R61.reuse, R102 ;  /* 0x000000663d2f7220 */ /* 0x040fe20000410000 */
[-C--:B------:R-:W-:Y:S01]  /*113d0*/  FMUL.FTZ R61, R61, R106.reuse ;  /* 0x0000006a3d3d7220 */ /* 0x080fe20000410000 */
[C---:B------:R-:W-:Y:S01]  /*113e0*/  IMAD.U32 R64, R104.reuse, 0x10000, RZ ;  /* 0x0001000068407824 */ /* 0x040fe200078e00ff */
[----:B------:R-:W-:Y:S01]  /*113f0*/  LOP3.LUT R104, R104, 0xffff0000, RZ, 0xc0, !PT ;  /* 0xffff000068687812 */ /* 0x000fe200078ec0ff */
[----:B------:R-:W-:Y:S01]  /*11400*/  FFMA.FTZ R106, R30, R106, -R47 ;  /* 0x0000006a1e6a7223 */ /* 0x000fe2000001082f */
[C---:B------:R-:W-:Y:S01]  /*11410*/  FMUL.FTZ R47, R44.reuse, R103 ;  /* 0x000000672c2f7220 */ /* 0x040fe20000410000 */
[----:B------:R-:W-:Y:S01]  /*11420*/  FMUL.FTZ R44, R44, R107 ;  /* 0x0000006b2c2c7220 */ /* 0x000fe20000410000 */
[----:B------:R-:W-:-:S02]  /*11430*/  IMAD.U32 R62, R108, 0x10000, RZ ;  /* 0x000100006c3e7824 */ /* 0x000fc400078e00ff */
[----:B------:R-:W-:Y:S01]  /*11440*/  FFMA.FTZ R61, R30, R102, R61 ;  /* 0x000000661e3d7223 */ /* 0x000fe2000001003d */
[C---:B------:R-:W-:Y:S01]  /*11450*/  FFMA.FTZ R30, R32.reuse, R107, -R47 ;  /* 0x0000006b201e7223 */ /* 0x040fe2000001082f */
[----:B------:R-:W-:Y:S01]  /*11460*/  FFMA.FTZ R44, R32, R103, R44 ;  /* 0x00000067202c7223 */ /* 0x000fe2000001002c */
[C---:B------:R-:W-:Y:S01]  /*11470*/  FMUL.FTZ R66, R33.reuse, R64 ;  /* 0x0000004021427220 */ /* 0x040fe20000410000 */
[-C--:B------:R-:W-:Y:S01]  /*11480*/  FMUL.FTZ R32, R33, R62.reuse ;  /* 0x0000003e21207220 */ /* 0x080fe20000410000 */
[----:B------:R-:W-:Y:S01]  /*11490*/  LOP3.LUT R108, R108, 0xffff0000, RZ, 0xc0, !PT ;  /* 0xffff00006c6c7812 */ /* 0x000fe200078ec0ff */
[C---:B------:R-:W-:Y:S01]  /*114a0*/  FMUL.FTZ R63, R46.reuse, R105 ;  /* 0x000000692e3f7220 */ /* 0x040fe20000410000 */
[----:B------:R-:W-:Y:S01]  /*114b0*/  LOP3.LUT R109, R109, 0xffff0000, RZ, 0xc0, !PT ;  /* 0xffff00006d6d7812 */ /* 0x000fe200078ec0ff */
[C---:B------:R-:W-:Y:S01]  /*114c0*/  FFMA.FTZ R66, R29.reuse, R62, -R66 ;  /* 0x0000003e1d427223 */ /* 0x040fe20000010842 */
[----:B------:R-:W-:Y:S01]  /*114d0*/  FFMA.FTZ R64, R29, R64, R32 ;  /* 0x000000401d407223 */ /* 0x000fe20000010020 */
[C---:B------:R-:W-:Y:S01]  /*114e0*/  FMUL.FTZ R29, R31.reuse, R104 ;  /* 0x000000681f1d7220 */ /* 0x040fe20000410000 */
[-C--:B------:R-:W-:Y:S01]  /*114f0*/  FMUL.FTZ R33, R31, R108.reuse ;  /* 0x0000006c1f217220 */ /* 0x080fe20000410000 */
[-C--:B------:R-:W-:Y:S01]  /*11500*/  FMUL.FTZ R46, R46, R109.reuse ;  /* 0x0000006d2e2e7220 */ /* 0x080fe20000410000 */
[----:B------:R-:W-:Y:S01]  /*11510*/  FFMA.FTZ R63, R34, R109, -R63 ;  /* 0x0000006d223f7223 */ /* 0x000fe2000001083f */
        /* <DEDUP_REMOVED lines=13> */
.L_x_2828:
[----:B------:R-:W-:Y:S05]  /*115f0*/  BSYNC B2 ;  /* 0x0000000000027941 */ /* 0x000fea0003800000 */
.L_x_2827:
[----:B------:R-:W-:Y:S05]  /*11600*/  @P2 BRA `(.L_x_2824) ;  /* 0x00000004009c2947 */ /* 0x000fea0003800000 */
[----:B-1----:R-:W3:Y:S01]  /*11610*/  LDL R47, [R1+0x3c] ;  /* 0x00003c00012f7983 */ /* 0x002ee20000100800 */
[----:B------:R-:W-:Y:S02]  /*11620*/  LEA.HI R75, R75, R167, RZ, 0x1d ;  /* 0x000000a74b4b7211 */ /* 0x000fe400078fe8ff */
[----:B------:R-:W-:Y:S02]  /*11630*/  SHF.R.U64 R41, R24, 0x10, R25 ;  /* 0x0000001018297819 */ /* 0x000fe40000001219 */
[----:B--2---:R-:W-:Y:S01]  /*11640*/  SHF.R.S32.HI R30, RZ, 0x1f, R75 ;  /* 0x0000001fff1e7819 */ /* 0x004fe2000001144b */
        /* <DEDUP_REMOVED lines=11> */
[----:B------:R-:W-:Y:S02]  /*11700*/  PRMT R87, R87, 0x5410, R26 ;  /* 0x0000541057577816 */ /* 0x000fe4000000001a */
[----:B------:R-:W-:Y:S01]  /*11710*/  SHF.R.U32.HI R37, RZ, 0x10, R37 ;  /* 0x00000010ff257819 */ /* 0x000fe20000011625 */
[----:B------:R-:W-:Y:S01]  /*11720*/  IMAD R40, R33, 0x2, R2 ;  /* 0x0000000221287824 */ /* 0x000fe200078e0202 */
[----:B------:R-:W-:Y:S02]  /*11730*/  PRMT R88, R88, 0x5410, R41 ;  /* 0x0000541058587816 */ /* 0x000fe40000000029 */
[----:B------:R-:W-:Y:S01]  /*11740*/  PRMT R91, R91, 0x5410, R42 ;  /* 0x000054105b5b7816 */ /* 0x000fe2000000002a */
[----:B------:R-:W-:Y:S01]  /*11750*/  IMAD.U32 R42, R87, 0x10000, RZ ;  /* 0x00010000572a7824 */ /* 0x000fe200078e00ff */
[----:B------:R-:W1:Y:S01]  /*11760*/  LDS.128 R32, [R40+0xc400] ;  /* 0x00c4000028207984 */ /* 0x000e620000000c00 */
[----:B------:R-:W-:Y:S01]  /*11770*/  SHF.R.U64 R24, R38, 0x10, R39 ;  /* 0x0000001026187819 */ /* 0x000fe20000001227 */
[----:B------:R-:W-:Y:S01]  /*11780*/  IMAD.U32 R41, R88, 0x10000, RZ ;  /* 0x0001000058297824 */ /* 0x000fe200078e00ff */
[----:B------:R-:W-:-:S02]  /*11790*/  PRMT R86, R86, 0x5410, R37 ;  /* 0x0000541056567816 */ /* 0x000fc40000000025 */
[----:B------:R-:W-:Y:S02]  /*117a0*/  SHF.R.U32.HI R39, RZ, 0x10, R39 ;  /* 0x00000010ff277819 */ /* 0x000fe40000011627 */
[----:B------:R-:W-:Y:S01]  /*117b0*/  PRMT R89, R89, 0x5410, R44 ;  /* 0x0000541059597816 */ /* 0x000fe2000000002c */
[----:B------:R-:W-:Y:S01]  /*117c0*/  IMAD.U32 R43, R86, 0x10000, RZ ;  /* 0x00010000562b7824 */ /* 0x000fe200078e00ff */
[----:B------:R-:W-:Y:S02]  /*117d0*/  PRMT R84, R84, 0x5410, R39 ;  /* 0x0000541054547816 */ /* 0x000fe40000000027 */
[----:B------:R-:W-:Y:S02]  /*117e0*/  PRMT R90, R90, 0x5410, R25 ;  /* 0x000054105a5a7816 */ /* 0x000fe40000000019 */
[----:B------:R-:W-:Y:S02]  /*117f0*/  PRMT R85, R85, 0x5410, R24 ;  /* 0x0000541055557816 */ /* 0x000fe40000000018 */
[----:B------:R-:W-:-:S02]  /*11800*/  LOP3.LUT R87, R87, 0xffff0000, RZ, 0xc0, !PT ;  /* 0xffff000057577812 */ /* 0x000fc400078ec0ff */
[----:B------:R-:W-:Y:S02]  /*11810*/  LOP3.LUT R88, R88, 0xffff0000, RZ, 0xc0, !PT ;  /* 0xffff000058587812 */ /* 0x000fe400078ec0ff */
[----:B------:R-:W-:Y:S01]  /*11820*/  LOP3.LUT R86, R86, 0xffff0000, RZ, 0xc0, !PT ;  /* 0xffff000056567812 */ /* 0x000fe200078ec0ff */
[----:B-1----:R-:W-:Y:S02]  /*11830*/  IMAD.U32 R26, R32, 0x10000, RZ ;  /* 0x00010000201a7824 */ /* 0x002fe400078e00ff */
[----:B------:R-:W-:Y:S02]  /*11840*/  IMAD.U32 R38, R33, 0x10000, RZ ;  /* 0x0001000021267824 */ /* 0x000fe400078e00ff */
[C---:B------:R-:W-:Y:S01]  /*11850*/  FMUL.FTZ R44, R26.reuse, R42 ;  /* 0x0000002a1a2c7220 */ /* 0x040fe20000410000 */
[----:B------:R-:W-:Y:S01]  /*11860*/  FMUL.FTZ R46, R26, R41 ;  /* 0x000000291a2e7220 */ /* 0x000fe20000410000 */
[----:B------:R-:W-:Y:S01]  /*11870*/  FMUL.FTZ R45, R38, R43 ;  /* 0x0000002b262d7220 */ /* 0x000fe20000410000 */
[C---:B------:R-:W-:Y:S01]  /*11880*/  IMAD.U32 R39, R35.reuse, 0x10000, RZ ;  /* 0x0001000023277824 */ /* 0x040fe200078e00ff */
[----:B------:R-:W-:Y:S01]  /*11890*/  LOP3.LUT R35, R35, 0xffff0000, RZ, 0xc0, !PT ;  /* 0xffff000023237812 */ /* 0x000fe200078ec0ff */
[----:B---3--:R-:W1:Y:S02]  /*118a0*/  LDS.128 R28, [R47] ;  /* 0x000000002f1c7984 */ /* 0x008e640000000c00 */
[----:B-1----:R-:W-:Y:S01]  /*118b0*/  IMAD.U32 R27, R28, 0x10000, RZ ;  /* 0x000100001c1b7824 */ /* 0x002fe200078e00ff */
[----:B------:R-:W-:Y:S01]  /*118c0*/  LOP3.LUT R24, R30, 0xffff0000, RZ, 0xc0, !PT ;  /* 0xffff00001e187812 */ /* 0x000fe200078ec0ff */
[----:B------:R-:W-:Y:S01]  /*118d0*/  IMAD.U32 R36, R29, 0x10000, RZ ;  /* 0x000100001d247824 */ /* 0x000fe200078e00ff */
[----:B------:R-:W-:Y:S01]  /*118e0*/  LOP3.LUT R28, R28, 0xffff0000, RZ, 0xc0, !PT ;  /* 0xffff00001c1c7812 */ /* 0x000fe200078ec0ff */
[----:B------:R-:W-:Y:S01]  /*118f0*/  FFMA.FTZ R26, R27, R41, -R44 ;  /* 0x000000291b1a7223 */ /* 0x000fe2000001082c */
[----:B------:R-:W-:-:S02]  /*11900*/  IMAD.U32 R41, R89, 0x10000, RZ ;  /* 0x0001000059297824 */ /* 0x000fc400078e00ff */
[----:B------:R-:W-:Y:S01]  /*11910*/  FFMA.FTZ R46, R27, R42, R46 ;  /* 0x0000002a1b2e7223 */ /* 0x000fe2000001002e */
[----:B------:R-:W-:Y:S01]  /*11920*/  IMAD.U32 R25, R30, 0x10000, RZ ;  /* 0x000100001e197824 */ /* 0x000fe200078e00ff */
[C---:B------:R-:W-:Y:S01]  /*11930*/  LOP3.LUT R30, R31.reuse, 0xffff0000, RZ, 0xc0, !PT ;  /* 0xffff00001f1e7812 */ /* 0x040fe200078ec0ff */
[----:B------:R-:W-:Y:S01]  /*11940*/  IMAD.U32 R37, R31, 0x10000, RZ ;  /* 0x000100001f257824 */ /* 0x000fe200078e00ff */
[----:B------:R-:W-:Y:S01]  /*11950*/  LOP3.LUT R31, R32, 0xffff0000, RZ, 0xc0, !PT ;  /* 0xffff0000201f7812 */ /* 0x000fe200078ec0ff */
[----:B------:R-:W-:Y:S02]  /*11960*/  IMAD.U32 R44, R84, 0x10000, RZ ;  /* 0x00010000542c7824 */ /* 0x000fe400078e00ff */
[-C--:B------:R-:W-:Y:S01]  /*11970*/  FMUL.FTZ R27, R38, R41.reuse ;  /* 0x00000029261b7220 */ /* 0x080fe20000410000 */
[----:B------:R-:W-:Y:S02]  /*11980*/  IMAD.U32 R42, R91, 0x10000, RZ ;  /* 0x000100005b2a7824 */ /* 0x000fe400078e00ff */
[C---:B------:R-:W-:Y:S01]  /*11990*/  FFMA.FTZ R45, R36.reuse, R41, -R45 ;  /* 0x00000029242d7223 */ /* 0x040fe2000001082d */
[C---:B------:R-:W-:Y:S01]  /*119a0*/  FMUL.FTZ R38, R39.reuse, R44 ;  /* 0x0000002c27267220 */ /* 0x040fe20000410000 */
[----:B------:R-:W-:Y:S01]  /*119b0*/  FFMA.FTZ R43, R36, R43, R27 ;  /* 0x0000002b242b7223 */ /* 0x000fe2000001001b */
[-C--:B------:R-:W-:Y:S01]  /*119c0*/  FMUL.FTZ R41, R39, R42.reuse ;  /* 0x0000002a27297220 */ /* 0x080fe20000410000 */
[----:B------:R-:W-:Y:S01]  /*119d0*/  LOP3.LUT R32, R33, 0xffff0000, RZ, 0xc0, !PT ;  /* 0xffff000021207812 */ /* 0x000fe200078ec0ff */
[----:B------:R-:W-:Y:S01]  /*119e0*/  FMUL.FTZ R27, R31, R87 ;  /* 0x000000571f1b7220 */ /* 0x000fe20000410000 */
[----:B------:R-:W-:Y:S01]  /*119f0*/  LOP3.LUT R89, R89, 0xffff0000, RZ, 0xc0, !PT ;  /* 0xffff000059597812 */ /* 0x000fe200078ec0ff */
[C---:B------:R-:W-:Y:S01]  /*11a00*/  FFMA.FTZ R39, R37.reuse, R42, -R38 ;  /* 0x0000002a25277223 */ /* 0x040fe20000010826 */
[----:B------:R-:W-:Y:S01]  /*11a10*/  FFMA.FTZ R41, R37, R44, R41 ;  /* 0x0000002c25297223 */ /* 0x000fe20000010029 */
[-C--:B------:R-:W-:Y:S01]  /*11a20*/  FMUL.FTZ R37, R31, R88.reuse ;  /* 0x000000581f257220 */ /* 0x080fe20000410000 */
[----:B------:R-:W-:Y:S01]  /*11a30*/  LOP3.LUT R29, R29, 0xffff0000, RZ, 0xc0, !PT ;  /* 0xffff00001d1d7812 */ /* 0x000fe200078ec0ff */
[----:B------:R-:W-:Y:S01]  /*11a40*/  FFMA.FTZ R31, R28, R88, -R27 ;  /* 0x000000581c1f7223 */ /* 0x000fe2000001081b */
[----:B------:R-:W-:-:S02]  /*11a50*/  IMAD.U32 R33, R34, 0x10000, RZ ;  /* 0x0001000022217824 */ /* 0x000fc400078e00ff */
[C---:B------:R-:W-:Y:S01]  /*11a60*/  FMUL.FTZ R27, R32.reuse, R89 ;  /* 0x00000059201b7220 */ /* 0x040fe20000410000 */
[----:B------:R-:W-:Y:S02]  /*11a70*/  IMAD.U32 R38, R85, 0x10000, RZ ;  /* 0x0001000055267824 */ /* 0x000fe400078e00ff */
[----:B------:R-:W-:Y:S01]  /*11a80*/  FMUL.FTZ R42, R32, R86 ;  /* 0x00000056202a7220 */ /* 0x000fe20000410000 */
[----:B------:R-:W-:Y:S02]  /*11a90*/  IMAD.U32 R36, R90, 0x10000, RZ ;  /* 0x000100005a247824 */ /* 0x000fe400078e00ff */
[----:B------:R-:W-:Y:S01]  /*11aa0*/  FFMA.FTZ R37, R28, R87, R37 ;  /* 0x000000571c257223 */ /* 0x000fe20000010025 */
[----:B------:R-:W-:Y:S01]  /*11ab0*/  LOP3.LUT R34, R34, 0xffff0000, RZ, 0xc0, !PT ;  /* 0xffff000022227812 */ /* 0x000fe200078ec0ff */
[----:B------:R-:W-:Y:S01]  /*11ac0*/  FMUL.FTZ R28, R33, R38 ;  /* 0x00000026211c7220 */ /* 0x000fe20000410000 */
[----:B------:R-:W-:Y:S01]  /*11ad0*/  FFMA.FTZ R86, R29, R86, R27 ;  /* 0x000000561d567223 */ /* 0x000fe2000001001b */
[-C--:B------:R-:W-:Y:S01]  /*11ae0*/  FMUL.FTZ R32, R33, R36.reuse ;  /* 0x0000002421207220 */ /* 0x080fe20000410000 */
[----:B------:R-:W-:Y:S01]  /*11af0*/  LOP3.LUT R85, R85, 0xffff0000, RZ, 0xc0, !PT ;  /* 0xffff000055557812 */ /* 0x000fe200078ec0ff */
[C---:B------:R-:W-:Y:S01]  /*11b00*/  FFMA.FTZ R36, R25.reuse, R36, -R28 ;  /* 0x0000002419247223 */ /* 0x040fe2000001081c */
[----:B------:R-:W-:Y:S01]  /*11b10*/  LOP3.LUT R27, R90, 0xffff0000, RZ, 0xc0, !PT ;  /* 0xffff00005a1b7812 */ /* 0x000fe200078ec0ff */
[----:B------:R-:W-:Y:S01]  /*11b20*/  FFMA.FTZ R32, R25, R38, R32 ;  /* 0x0000002619207223 */ /* 0x000fe20000010020 */
[----:B------:R-:W-:Y:S01]  /*11b30*/  LOP3.LUT R84, R84, 0xffff0000, RZ, 0xc0, !PT ;  /* 0xffff000054547812 */ /* 0x000fe200078ec0ff */
[C---:B------:R-:W-:Y:S01]  /*11b40*/  FMUL.FTZ R25, R34.reuse, R85 ;  /* 0x0000005522197220 */ /* 0x040fe20000410000 */
[----:B------:R-:W-:Y:S01]  /*11b50*/  LOP3.LUT R91, R91, 0xffff0000, RZ, 0xc0, !PT ;  /* 0xffff00005b5b7812 */ /* 0x000fe200078ec0ff */
[----:B------:R-:W-:Y:S01]  /*11b60*/  FFMA.FTZ R42, R29, R89, -R42 ;  /* 0x000000591d2a7223 */ /* 0x000fe2000001082a */
[-C--:B------:R-:W-:Y:S01]  /*11b70*/  FMUL.FTZ R34, R34, R27.reuse ;  /* 0x0000001b22227220 */ /* 0x080fe20000410000 */
[C---:B------:R-:W-:Y:S01]  /*11b80*/  FMUL.FTZ R29, R35.reuse, R84 ;  /* 0x00000054231d7220 */ /* 0x040fe20000410000 */
[C---:B------:R-:W-:Y:S01]  /*11b90*/  FFMA.FTZ R27, R24.reuse, R27, -R25 ;  /* 0x0000001b181b7223 */ /* 0x040fe20000010819 */
[----:B------:R-:W-:Y:S01]  /*11ba0*/  FMUL.FTZ R35, R35, R91 ;  /* 0x0000005b23237220 */ /* 0x000fe20000410000 */
[----:B------:R-:W-:Y:S01]  /*11bb0*/  FFMA.FTZ R85, R24, R85, R34 ;  /* 0x0000005518557223 */ /* 0x000fe20000010022 */
[C---:B------:R-:W-:Y:S01]  /*11bc0*/  FFMA.FTZ R34, R30.reuse, R91, -R29 ;  /* 0x0000005b1e227223 */ /* 0x040fe2000001081d */
[----:B------:R-:W-:Y:S01]  /*11bd0*/  F2FP.BF16.F32.PACK_AB R24, R31, R26 ;  /* 0x0000001a1f18723e */ /* 0x000fe200000010ff */
        /* <DEDUP_REMOVED lines=10> */
.L_x_2824:
[----:B------:R-:W-:Y:S05]  /*11c80*/  BSYNC B1 ;  /* 0x0000000000017941 */ /* 0x000fea0003800000 */
.L_x_2823:
[----:B---3--:R-:W-:-:S05]  /*11c90*/  VIADD R24, R170, 0x40 ;  /* 0x00000040aa187836 */ /* 0x008fca0000000000 */
[----:B------:R-:W-:-:S13]  /*11ca0*/  ISETP.GE.AND P0, PT, R24, R3, PT ;  /* 0x000000031800720c */ /* 0x000fda0003f06270 */
[----:B------:R-:W-:Y:S05]  /*11cb0*/  @P0 BRA `(.L_x_2804) ;  /* 0x0000001400040947 */ /* 0x000fea0003800000 */
[----:B------:R-:W3:Y:S01]  /*11cc0*/  LDC R3, c[0x0][0x3f4] ;  /* 0x0000fd00ff037b82 */ /* 0x000ee20000000800 */
[----:B------:R-:W-:Y:S01]  /*11cd0*/  BSSY B1, `(.L_x_2829) ;  /* 0x000006d000017945 */ /* 0x000fe20003800000 */
[----:B-1----:R-:W-:Y:S02]  /*11ce0*/  SHF.R.U32.HI R44, RZ, 0x3, R177 ;  /* 0x00000003ff2c7819 */ /* 0x002fe400000116b1 */
[-C--:B---3--:R-:W-:Y:S02]  /*11cf0*/  ISETP.GE.AND P0, PT, R16, R3.reuse, PT ;  /* 0x000000031000720c */ /* 0x088fe40003f06270 */
[-C--:B------:R-:W-:Y:S02]  /*11d00*/  ISETP.GE.AND P1, PT, R163, R3.reuse, PT ;  /* 0x00000003a300720c */ /* 0x080fe40003f26270 */
[----:B------:R-:W-:-:S09]  /*11d10*/  ISETP.GE.AND P2, PT, R164, R3, PT ;  /* 0x00000003a400720c */ /* 0x000fd20003f46270 */
[----:B------:R-:W-:Y:S05]  /*11d20*/  @P0 BRA `(.L_x_2830) ;  /* 0x00000004009c0947 */ /* 0x000fea0003800000 */
[----:B------:R-:W3:Y:S01]  /*11d30*/  LDL R42, [R1+0x40] ;  /* 0x00004000012a7983 */ /* 0x000ee20000100800 */
[----:B------:R-:W-:Y:S02]  /*11d40*/  LEA.HI R24, R3, R206, RZ, 0x1d ;  /* 0x000000ce03187211 */ /* 0x000fe400078fe8ff */
[--C-:B--2---:R-:W-:Y:S02]  /*11d50*/  SHF.R.U64 R33, R4, 0x10, R5.reuse ;  /* 0x0000001004217819 */ /* 0x104fe40000001205 */
        /* <DEDUP_REMOVED lines=15> */
[----:B------:R-:W-:Y:S01]  /*11e50*/  PRMT R96, R96, 0x5410, R5 ;  /* 0x0000541060607816 */ /* 0x000fe20000000005 */
[----:B------:R-:W-:Y:S01]  /*11e60*/  IMAD.U32 R38, R94, 0x10000, RZ ;  /* 0x000100005e267824 */ /* 0x000fe200078e00ff */
[----:B------:R-:W-:Y:S01]  /*11e70*/  PRMT R97, R97, 0x5410, R6 ;  /* 0x0000541061617816 */ /* 0x000fe20000000006 */
[----:B------:R-:W-:Y:S01]  /*11e80*/  IMAD.U32 R39, R95, 0x10000, RZ ;  /* 0x000100005f277824 */ /* 0x000fe200078e00ff */
[----:B------:R-:W1:Y:S01]  /*11e90*/  LDS.128 R28, [R32+0xc400] ;  /* 0x00c40000201c7984 */ /* 0x000e620000000c00 */
[----:B------:R-:W-:Y:S02]  /*11ea0*/  PRMT R98, R98, 0x5410, R37 ;  /* 0x0000541062627816 */ /* 0x000fe40000000025 */
[----:B------:R-:W-:-:S02]  /*11eb0*/  SHF.R.U32.HI R48, RZ, 0x10, R49 ;  /* 0x00000010ff307819 */ /* 0x000fc40000011631 */
[--C-:B------:R-:W-:Y:S01]  /*11ec0*/  SHF.R.U64 R35, R50, 0x10, R51.reuse ;  /* 0x0000001032237819 */ /* 0x100fe20000001233 */
[----:B------:R-:W-:Y:S01]  /*11ed0*/  IMAD.U32 R37, R98, 0x10000, RZ ;  /* 0x0001000062257824 */ /* 0x000fe200078e00ff */
[----:B------:R-:W-:Y:S02]  /*11ee0*/  PRMT R99, R99, 0x5410, R48 ;  /* 0x0000541063637816 */ /* 0x000fe40000000030 */
[----:B------:R-:W-:Y:S02]  /*11ef0*/  SHF.R.U32.HI R50, RZ, 0x10, R51 ;  /* 0x00000010ff327819 */ /* 0x000fe40000011633 */
[----:B------:R-:W-:Y:S02]  /*11f00*/  LOP3.LUT R94, R94, 0xffff0000, RZ, 0xc0, !PT ;  /* 0xffff00005e5e7812 */ /* 0x000fe400078ec0ff */
[----:B------:R-:W-:Y:S02]  /*11f10*/  PRMT R101, R101, 0x5410, R50 ;  /* 0x0000541065657816 */ /* 0x000fe40000000032 */
[----:B------:R-:W-:-:S02]  /*11f20*/  LOP3.LUT R98, R98, 0xffff0000, RZ, 0xc0, !PT ;  /* 0xffff000062627812 */ /* 0x000fc400078ec0ff */
[----:B------:R-:W-:Y:S02]  /*11f30*/  LOP3.LUT R95, R95, 0xffff0000, RZ, 0xc0, !PT ;  /* 0xffff00005f5f7812 */ /* 0x000fe400078ec0ff */
[----:B------:R-:W-:Y:S01]  /*11f40*/  PRMT R100, R100, 0x5410, R35 ;  /* 0x0000541064647816 */ /* 0x000fe20000000023 */
        /* <DEDUP_REMOVED lines=25> */
[----:B------:R-:W-:Y:S01]  /*120e0*/  FMUL.FTZ R47, R34, R27 ;  /* 0x0000001b222f7220 */ /* 0x000fe20000410000 */
[----:B------:R-:W-:Y:S02]  /*120f0*/  IMAD.U32 R4, R101, 0x10000, RZ ;  /* 0x0001000065047824 */ /* 0x000fe400078e00ff */
[----:B------:R-:W-:Y:S01]  /*12100*/  FMUL.FTZ R34, R36, R37 ;  /* 0x0000002524227220 */ /* 0x000fe20000410000 */
[C---:B------:R-:W-:Y:S01]  /*12110*/  FFMA.FTZ R45, R6.reuse, R27, -R45 ;  /* 0x0000001b062d7223 */ /* 0x040fe2000001082d */
[----:B------:R-:W-:Y:S01]  /*12120*/  FFMA.FTZ R47, R6, R39, R47 ;  /* 0x00000027062f7223 */ /* 0x000fe2000001002f */
        /* <DEDUP_REMOVED lines=8> */
[-C--:B------:R-:W-:Y:S01]  /*121b0*/  FMUL.FTZ R36, R29, R99.reuse ;  /* 0x000000631d247220 */ /* 0x080fe20000410000 */
[C---:B------:R-:W-:Y:S01]  /*121c0*/  IMAD.U32 R4, R100.reuse, 0x10000, RZ ;  /* 0x0001000064047824 */ /* 0x040fe200078e00ff */
[----:B------:R-:W-:Y:S01]  /*121d0*/  LOP3.LUT R100, R100, 0xffff0000, RZ, 0xc0, !PT ;  /* 0xffff000064647812 */ /* 0x000fe200078ec0ff */
[C---:B------:R-:W-:Y:S01]  /*121e0*/  FMUL.FTZ R38, R35.reuse, R6 ;  /* 0x0000000623267220 */ /* 0x040fe20000410000 */
[C---:B------:R-:W-:Y:S01]  /*121f0*/  FFMA.FTZ R34, R24.reuse, R99, -R27 ;  /* 0x0000006318227223 */ /* 0x040fe2000001081b */
[----:B------:R-:W-:Y:S01]  /*12200*/  FFMA.FTZ R36, R24, R95, R36 ;  /* 0x0000005f18247223 */ /* 0x000fe20000010024 */
[----:B------:R-:W-:Y:S01]  /*12210*/  LOP3.LUT R96, R96, 0xffff0000, RZ, 0xc0, !PT ;  /* 0xffff000060607812 */ /* 0x000fe200078ec0ff */
[----:B------:R-:W-:Y:S01]  /*12220*/  FMUL.FTZ R24, R35, R4 ;  /* 0x0000000423187220 */ /* 0x000fe20000410000 */
[----:B------:R-:W-:Y:S01]  /*12230*/  LOP3.LUT R97, R97, 0xffff0000, RZ, 0xc0, !PT ;  /* 0xffff000061617812 */ /* 0x000fe200078ec0ff */
[----:B------:R-:W-:Y:S01]  /*12240*/  FFMA.FTZ R28, R5, R94, R28 ;  /* 0x0000005e051c7223 */ /* 0x000fe2000001001c */
[----:B------:R-:W-:Y:S01]  /*12250*/  LOP3.LUT R101, R101, 0xffff0000, RZ, 0xc0, !PT ;  /* 0xffff000065657812 */ /* 0x000fe200078ec0ff */
[C---:B------:R-:W-:Y:S01]  /*12260*/  FFMA.FTZ R38, R7.reuse, R4, -R38 ;  /* 0x0000000407267223 */ /* 0x040fe20000010826 */
[C---:B------:R-:W-:Y:S01]  /*12270*/  FMUL.FTZ R5, R30.reuse, R100 ;  /* 0x000000641e057220 */ /* 0x040fe20000410000 */
[----:B------:R-:W-:Y:S01]  /*12280*/  FFMA.FTZ R7, R7, R6, R24 ;  /* 0x0000000607077223 */ /* 0x000fe20000010018 */
[-C--:B------:R-:W-:Y:S01]  /*12290*/  FMUL.FTZ R4, R30, R96.reuse ;  /* 0x000000601e047220 */ /* 0x080fe20000410000 */
[C---:B------:R-:W-:Y:S01]  /*122a0*/  FMUL.FTZ R29, R31.reuse, R97 ;  /* 0x000000611f1d7220 */ /* 0x040fe20000410000 */
[-C--:B------:R-:W-:Y:S01]  /*122b0*/  FMUL.FTZ R6, R31, R101.reuse ;  /* 0x000000651f067220 */ /* 0x080fe20000410000 */
[C---:B------:R-:W-:Y:S01]  /*122c0*/  FFMA.FTZ R96, R25.reuse, R96, R5 ;  /* 0x0000006019607223 */ /* 0x040fe20000010005 */
[----:B------:R-:W-:Y:S01]  /*122d0*/  FFMA.FTZ R27, R25, R100, -R4 ;  /* 0x00000064191b7223 */ /* 0x000fe20000010804 */
[C---:B------:R-:W-:Y:S01]  /*122e0*/  FFMA.FTZ R30, R26.reuse, R101, -R29 ;  /* 0x000000651a1e7223 */ /* 0x040fe2000001081d */
        /* <DEDUP_REMOVED lines=11> */
.L_x_2830:
[----:B------:R-:W-:Y:S05]  /*123a0*/  BSYNC B1 ;  /* 0x0000000000017941 */ /* 0x000fea0003800000 */
.L_x_2829:
[----:B------:R-:W-:Y:S04]  /*123b0*/  BSSY B1, `(.L_x_2831) ;  /* 0x0000069000017945 */ /* 0x000fe80003800000 */
[----:B------:R-:W-:Y:S05]  /*123c0*/  @P1 BRA `(.L_x_2832) ;  /* 0x00000004009c1947 */ /* 0x000fea0003800000 */
[----:B------:R-:W3:Y:S01]  /*123d0*/  LDL R43, [R1+0x38] ;  /* 0x00003800012b7983 */ /* 0x000ee20000100800 */
[----:B-1----:R-:W-:Y:S02]  /*123e0*/  LEA.HI R4, R3, R166, RZ, 0x1d ;  /* 0x000000a603047211 */ /* 0x002fe400078fe8ff */
[----:B--2---:R-:W-:Y:S02]  /*123f0*/  SHF.R.U64 R29, R8, 0x10, R9 ;  /* 0x00000010081d7819 */ /* 0x004fe40000001209 */
[----:B------:R-:W-:Y:S01]  /*12400*/  SHF.R.S32.HI R5, RZ, 0x1f, R4 ;  /* 0x0000001fff057819 */ /* 0x000fe20000011404 */
[----:B------:R-:W-:Y:S01]  /*12410*/  IMAD.SHL.U32 R6, R4, 0x8, RZ ;  /* 0x0000000804067824 */ /* 0x000fe200078e00ff */
[----:B------:R-:W-:Y:S02]  /*12420*/  SHF.R.U64 R33, R52, 0x10, R53 ;  /* 0x0000001034217819 */ /* 0x000fe40000001235 */
[----:B------:R-:W-:Y:S02]  /*12430*/  LEA.HI R5, R5, R4, RZ, 0x3 ;  /* 0x0000000405057211 */ /* 0x000fe400078f18ff */
[----:B------:R-:W-:-:S02]  /*12440*/  LOP3.LUT R4, R177, 0x38, R6, 0xf8, !PT ;  /* 0x00000038b1047812 */ /* 0x000fc400078ef806 */
[----:B------:R-:W-:Y:S02]  /*12450*/  SHF.L.U32 R6, R5, 0xa, RZ ;  /* 0x0000000a05067819 */ /* 0x000fe400000006ff */
[----:B------:R-:W-:Y:S02]  /*12460*/  LOP3.LUT R5, R4, R44, RZ, 0x3c, !PT ;  /* 0x0000002c04057212 */ /* 0x000fe400078e3cff */
[----:B------:R-:W-:Y:S02]  /*12470*/  LOP3.LUT R6, R6, 0x7fffe000, RZ, 0xc0, !PT ;  /* 0x7fffe00006067812 */ /* 0x000fe400078ec0ff */
[----:B------:R-:W-:Y:S02]  /*12480*/  PRMT R76, R76, 0x5410, R29 ;  /* 0x000054104c4c7816 */ /* 0x000fe4000000001d */
[----:B------:R-:W-:Y:S02]  /*12490*/  IADD3 R25, R5, R6, R184 ;  /* 0x0000000605197210 */ /* 0x000fe40007ffe0b8 */
[----:B------:R-:W-:Y:S01]  /*124a0*/  SHF.R.U32.HI R8, RZ, 0x10, R9 ;  /* 0x00000010ff087819 */ /* 0x000fe20000011609 */
[----:B------:R-:W-:Y:S01]  /*124b0*/  IMAD.U32 R34, R76, 0x10000, RZ ;  /* 0x000100004c227824 */ /* 0x000fe200078e00ff */
[----:B------:R-:W-:Y:S01]  /*124c0*/  PRMT R80, R80, 0x5410, R33 ;  /* 0x0000541050507816 */ /* 0x000fe20000000021 */
[----:B------:R-:W-:Y:S01]  /*124d0*/  IMAD R28, R25, 0x2, R2 ;  /* 0x00000002191c7824 */ /* 0x000fe200078e0202 */
[----:B------:R-:W-:-:S02]  /*124e0*/  SHF.R.U32.HI R52, RZ, 0x10, R53 ;  /* 0x00000010ff347819 */ /* 0x000fc40000011635 */
[----:B------:R-:W-:Y:S01]  /*124f0*/  SHF.R.U64 R9, R10, 0x10, R11 ;  /* 0x000000100a097819 */ /* 0x000fe2000000120b */
[----:B------:R-:W-:Y:S01]  /*12500*/  IMAD.U32 R33, R80, 0x10000, RZ ;  /* 0x0001000050217824 */ /* 0x000fe200078e00ff */
[----:B------:R-:W1:Y:S01]  /*12510*/  LDS.128 R24, [R28+0xc400] ;  /* 0x00c400001c187984 */ /* 0x000e620000000c00 */
[----:B------:R-:W-:Y:S02]  /*12520*/  SHF.R.U64 R31, R54, 0x10, R55 ;  /* 0x00000010361f7819 */ /* 0x000fe40000001237 */
[----:B------:R-:W-:Y:S02]  /*12530*/  SHF.R.U32.HI R10, RZ, 0x10, R11 ;  /* 0x00000010ff0a7819 */ /* 0x000fe4000001160b */
[----:B------:R-:W-:Y:S02]  /*12540*/  PRMT R77, R77, 0x5410, R8 ;  /* 0x000054104d4d7816 */ /* 0x000fe40000000008 */
[----:B------:R-:W-:Y:S02]  /*12550*/  SHF.R.U32.HI R54, RZ, 0x10, R55 ;  /* 0x00000010ff367819 */ /* 0x000fe40000011637 */
[----:B------:R-:W-:Y:S01]  /*12560*/  PRMT R81, R81, 0x5410, R52 ;  /* 0x0000541051517816 */ /* 0x000fe20000000034 */
[----:B------:R-:W-:Y:S01]  /*12570*/  IMAD.U32 R35, R77, 0x10000, RZ ;  /* 0x000100004d237824 */ /* 0x000fe200078e00ff */
[----:B------:R-:W-:-:S02]  /*12580*/  PRMT R79, R79, 0x5410, R10 ;  /* 0x000054104f4f7816 */ /* 0x000fc4000000000a */
[----:B------:R-:W-:Y:S02]  /*12590*/  PRMT R83, R83, 0x5410, R54 ;  /* 0x0000541053537816 */ /* 0x000fe40000000036 */
[----:B------:R-:W-:Y:S02]  /*125a0*/  PRMT R78, R78, 0x5410, R9 ;  /* 0x000054104e4e7816 */ /* 0x000fe40000000009 */
[----:B------:R-:W-:Y:S01]  /*125b0*/  PRMT R82, R82, 0x5410, R31 ;  /* 0x0000541052527816 */ /* 0x000fe2000000001f */
[C---:B-1----:R-:W-:Y:S01]  /*125c0*/  IMAD.U32 R29, R24.reuse, 0x10000, RZ ;  /* 0x00010000181d7824 */ /* 0x042fe200078e00ff */
[----:B------:R-:W-:Y:S01]  /*125d0*/  LOP3.LUT R24, R24, 0xffff0000, RZ, 0xc0, !PT ;  /* 0xffff000018187812 */ /* 0x000fe200078ec0ff */
[C---:B------:R-:W-:Y:S01]  /*125e0*/  IMAD.U32 R30, R25.reuse, 0x10000, RZ ;  /* 0x00010000191e7824 */ /* 0x040fe200078e00ff */
[----:B------:R-:W-:Y:S01]  /*125f0*/  LOP3.LUT R25, R25, 0xffff0000, RZ, 0xc0, !PT ;  /* 0xffff000019197812 */ /* 0x000fe200078ec0ff */
[C---:B------:R-:W-:Y:S01]  /*12600*/  FMUL.FTZ R37, R29.reuse, R34 ;  /* 0x000000221d257220 */ /* 0x040fe20000410000 */
[----:B------:R-:W-:Y:S01]  /*12610*/  FMUL.FTZ R39, R29, R33 ;  /* 0x000000211d277220 */ /* 0x000fe20000410000 */
[----:B------:R-:W-:-:S02]  /*12620*/  IMAD.U32 R29, R81, 0x10000, RZ ;  /* 0x00010000511d7824 */ /* 0x000fc400078e00ff */
[C---:B------:R-:W-:Y:S01]  /*12630*/  FMUL.FTZ R36, R30.reuse, R35 ;  /* 0x000000231e247220 */ /* 0x040fe20000410000 */
        /* <DEDUP_REMOVED lines=10> */
[----:B------:R-:W-:Y:S01]  /*126e0*/  FFMA.FTZ R37, R8, R33, -R37 ;  /* 0x0000002108257223 */ /* 0x000fe20000010825 */
[----:B------:R-:W-:-:S02]  /*126f0*/  IMAD.U32 R33, R79, 0x10000, RZ ;  /* 0x000100004f217824 */ /* 0x000fc400078e00ff */
[----:B------:R-:W-:Y:S01]  /*12700*/  FFMA.FTZ R39, R8, R34, R39 ;  /* 0x0000002208277223 */ /* 0x000fe20000010027 */
[----:B------:R-:W-:Y:S02]  /*12710*/  IMAD.U32 R8, R83, 0x10000, RZ ;  /* 0x0001000053087824 */ /* 0x000fe400078e00ff */
[----:B------:R-:W-:Y:S01]  /*12720*/  FFMA.FTZ R36, R9, R29, -R36 ;  /* 0x0000001d09247223 */ /* 0x000fe20000010824 */
[----:B------:R-:W-:Y:S01]  /*12730*/  FMUL.FTZ R34, R32, R33 ;  /* 0x0000002120227220 */ /* 0x000fe20000410000 */
[----:B------:R-:W-:Y:S01]  /*12740*/  IMAD.U32 R11, R7, 0x10000, RZ ;  /* 0x00010000070b7824 */ /* 0x000fe200078e00ff */
[----:B------:R-:W-:Y:S01]  /*12750*/  LOP3.LUT R29, R76, 0xffff0000, RZ, 0xc0, !PT ;  /* 0xffff00004c1d7812 */ /* 0x000fe200078ec0ff */
[-C--:B------:R-:W-:Y:S01]  /*12760*/  FMUL.FTZ R32, R32, R8.reuse ;  /* 0x0000000820207220 */ /* 0x080fe20000410000 */
[----:B------:R-:W-:Y:S01]  /*12770*/  FFMA.FTZ R35, R9, R35, R30 ;  /* 0x0000002309237223 */ /* 0x000fe2000001001e */
[----:B------:R-:W-:Y:S01]  /*12780*/  LOP3.LUT R9, R80, 0xffff0000, RZ, 0xc0, !PT ;  /* 0xffff000050097812 */ /* 0x000fe200078ec0ff */
[C---:B------:R-:W-:Y:S01]  /*12790*/  FFMA.FTZ R38, R11.reuse, R8, -R34 ;  /* 0x000000080b267223 */ /* 0x040fe20000010822 */
[----:B------:R-:W-:Y:S01]  /*127a0*/  FFMA.FTZ R40, R11, R33, R32 ;  /* 0x000000210b287223 */ /* 0x000fe20000010020 */
[C---:B------:R-:W-:Y:S01]  /*127b0*/  FMUL.FTZ R11, R24.reuse, R29 ;  /* 0x0000001d180b7220 */ /* 0x040fe20000410000 */
[----:B------:R-:W-:Y:S01]  /*127c0*/  LOP3.LUT R8, R81, 0xffff0000, RZ, 0xc0, !PT ;  /* 0xffff000051087812 */ /* 0x000fe200078ec0ff */
[-C--:B------:R-:W-:Y:S01]  /*127d0*/  FMUL.FTZ R33, R24, R9.reuse ;  /* 0x0000000918217220 */ /* 0x080fe20000410000 */
[----:B------:R-:W-:Y:S01]  /*127e0*/  LOP3.LUT R30, R77, 0xffff0000, RZ, 0xc0, !PT ;  /* 0xffff00004d1e7812 */ /* 0x000fe200078ec0ff */
[----:B------:R-:W-:Y:S01]  /*127f0*/  FFMA.FTZ R24, R4, R9, -R11 ;  /* 0x0000000904187223 */ /* 0x000fe2000001080b */
[----:B------:R-:W-:-:S02]  /*12800*/  IMAD.U32 R11, R78, 0x10000, RZ ;  /* 0x000100004e0b7824 */ /* 0x000fc400078e00ff */
[----:B------:R-:W-:Y:S01]  /*12810*/  FFMA.FTZ R32, R4, R29, R33 ;  /* 0x0000001d04207223 */ /* 0x000fe20000010021 */
[----:B------:R-:W-:Y:S02]  /*12820*/  IMAD.U32 R10, R6, 0x10000, RZ ;  /* 0x00010000060a7824 */ /* 0x000fe400078e00ff */
[----:B------:R-:W-:Y:S01]  /*12830*/  FMUL.FTZ R34, R25, R30 ;  /* 0x0000001e19227220 */ /* 0x000fe20000410000 */
[----:B------:R-:W-:Y:S02]  /*12840*/  IMAD.U32 R9, R82, 0x10000, RZ ;  /* 0x0001000052097824 */ /* 0x000fe400078e00ff */
[----:B------:R-:W-:Y:S01]  /*12850*/  FMUL.FTZ R29, R31, R11 ;  /* 0x0000000b1f1d7220 */ /* 0x000fe20000410000 */
[-C--:B------:R-:W-:Y:S01]  /*12860*/  FMUL.FTZ R41, R25, R8.reuse ;  /* 0x0000000819297220 */ /* 0x080fe20000410000 */
[----:B------:R-:W-:Y:S01]  /*12870*/  FFMA.FTZ R25, R5, R8, -R34 ;  /* 0x0000000805197223 */ /* 0x000fe20000010822 */
[-C--:B------:R-:W-:Y:S01]  /*12880*/  FMUL.FTZ R31, R31, R9.reuse ;  /* 0x000000091f1f7220 */ /* 0x080fe20000410000 */
[----:B------:R-:W-:Y:S01]  /*12890*/  FFMA.FTZ R29, R10, R9, -R29 ;  /* 0x000000090a1d7223 */ /* 0x000fe2000001081d */
[----:B------:R-:W-:Y:S01]  /*128a0*/  FFMA.FTZ R30, R5, R30, R41 ;  /* 0x0000001e051e7223 */ /* 0x000fe20000010029 */
[----:B------:R-:W-:Y:S01]  /*128b0*/  LOP3.LUT R9, R78, 0xffff0000, RZ, 0xc0, !PT ;  /* 0xffff00004e097812 */ /* 0x000fe200078ec0ff */
[----:B------:R-:W-:Y:S01]  /*128c0*/  FFMA.FTZ R10, R10, R11, R31 ;  /* 0x0000000b0a0a7223 */ /* 0x000fe2000001001f */
[----:B------:R-:W-:-:S02]  /*128d0*/  LOP3.LUT R5, R82, 0xffff0000, RZ, 0xc0, !PT ;  /* 0xffff000052057812 */ /* 0x000fc400078ec0ff */
[----:B------:R-:W-:Y:S01]  /*128e0*/  LOP3.LUT R8, R79, 0xffff0000, RZ, 0xc0, !PT ;  /* 0xffff00004f087812 */ /* 0x000fe200078ec0ff */
[C---:B------:R-:W-:Y:S01]  /*128f0*/  FMUL.FTZ R11, R26.reuse, R9 ;  /* 0x000000091a0b7220 */ /* 0x040fe20000410000 */
[----:B------:R-:W-:Y:S01]  /*12900*/  LOP3.LUT R4, R83, 0xffff0000, RZ, 0xc0, !PT ;  /* 0xffff000053047812 */ /* 0x000fe200078ec0ff */
[-C--:B------:R-:W-:Y:S01]  /*12910*/  FMUL.FTZ R34, R26, R5.reuse ;  /* 0x000000051a227220 */ /* 0x080fe20000410000 */
[----:B------:R-:W-:Y:S01]  /*12920*/  LOP3.LUT R6, R6, 0xffff0000, RZ, 0xc0, !PT ;  /* 0xffff000006067812 */ /* 0x000fe200078ec0ff */
[----:B------:R-:W-:Y:S01]  /*12930*/  FMUL.FTZ R42, R27, R8 ;  /* 0x000000081b2a7220 */ /* 0x000fe20000410000 */
[----:B------:R-:W-:Y:S01]  /*12940*/  LOP3.LUT R7, R7, 0xffff0000, RZ, 0xc0, !PT ;  /* 0xffff000007077812 */ /* 0x000fe200078ec0ff */
[-C--:B------:R-:W-:Y:S02]  /*12950*/  FMUL.FTZ R31, R27, R4.reuse ;  /* 0x000000041b1f7220 */ /* 0x080fe40000410000 */
[C---:B------:R-:W-:Y:S01]  /*12960*/  FFMA.FTZ R26, R6.reuse, R5, -R11 ;  /* 0x00000005061a7223 */ /* 0x040fe2000001080b */
[----:B------:R-:W-:Y:S01]  /*12970*/  FFMA.FTZ R11, R6, R9, R34 ;  /* 0x00000009060b7223 */ /* 0x000fe20000010022 */
        /* <DEDUP_REMOVED lines=12> */
.L_x_2832:
[----:B------:R-:W-:Y:S05]  /*12a40*/  BSYNC B1 ;  /* 0x0000000000017941 */ /* 0x000fea0003800000 */
.L_x_2831:
[----:B------:R-:W-:Y:S05]  /*12a50*/  @P2 BRA `(.L_x_2804) ;  /* 0x00000004009c2947 */ /* 0x000fea0003800000 */
[----:B--2---:R-:W2:Y:S01]  /*12a60*/  LDL R34, [R1+0x34] ;  /* 0x0000340001227983 */ /* 0x004ea20000100800 */
[----:B------:R-:W-:Y:S02]  /*12a70*/  LEA.HI R3, R3, R167, RZ, 0x1d ;  /* 0x000000a703037211 */ /* 0x000fe400078fe8ff */
[----:B-1----:R-:W-:Y:S02]  /*12a80*/  SHF.R.U64 R25, R12, 0x10, R13 ;  /* 0x000000100c197819 */ /* 0x002fe4000000120d */
[----:B---3--:R-:W-:Y:S01]  /*12a90*/  SHF.R.S32.HI R6, RZ, 0x1f, R3 ;  /* 0x0000001fff067819 */ /* 0x008fe20000011403 */
[----:B------:R-:W-:Y:S01]  /*12aa0*/  IMAD.SHL.U32 R4, R3, 0x8, RZ ;  /* 0x0000000803047824 */ /* 0x000fe200078e00ff */
[----:B------:R-:W-:Y:S02]  /*12ab0*/  SHF.R.U64 R27, R56, 0x10, R57 ;  /* 0x00000010381b7819 */ /* 0x000fe40000001239 */
[----:B------:R-:W-:Y:S02]  /*12ac0*/  LEA.HI R6, R6, R3, RZ, 0x3 ;  /* 0x0000000306067211 */ /* 0x000fe400078f18ff */
[----:B------:R-:W-:-:S02]  /*12ad0*/  LOP3.LUT R3, R177, 0x38, R4, 0xf8, !PT ;  /* 0x00000038b1037812 */ /* 0x000fc400078ef804 */
[----:B------:R-:W-:Y:S01]  /*12ae0*/  SHF.R.U32.HI R13, RZ, 0x10, R13 ;  /* 0x00000010ff0d7819 */ /* 0x000fe2000001160d */
[----:B------:R-:W-:Y:S01]  /*12af0*/  IMAD.SHL.U32 R6, R6, 0x400, RZ ;  /* 0x0000040006067824 */ /* 0x000fe200078e00ff */
[----:B------:R-:W-:Y:S02]  /*12b00*/  LOP3.LUT R3, R3, R44, RZ, 0x3c, !PT ;  /* 0x0000002c03037212 */ /* 0x000fe400078e3cff */
[----:B------:R-:W-:Y:S02]  /*12b10*/  PRMT R26, R0, 0x5410, R25 ;  /* 0x00005410001a7816 */ /* 0x000fe40000000019 */
[----:B------:R-:W-:Y:S02]  /*12b20*/  LOP3.LUT R6, R6, 0x7fffe000, RZ, 0xc0, !PT ;  /* 0x7fffe00006067812 */ /* 0x000fe400078ec0ff */
[----:B------:R-:W-:Y:S02]  /*12b30*/  SHF.R.U64 R30, R14, 0x10, R15 ;  /* 0x000000100e1e7819 */ /* 0x000fe4000000120f */
[----:B------:R-:W-:-:S02]  /*12b40*/  IADD3 R3, R3, R6, R184 ;  /* 0x0000000603037210 */ /* 0x000fc40007ffe0b8 */
[----:B------:R-:W-:Y:S01]  /*12b50*/  PRMT R70, R70, 0x5410, R27 ;  /* 0x0000541046467816 */ /* 0x000fe2000000001b */
[----:B------:R-:W-:Y:S01]  /*12b60*/  IMAD.U32 R27, R26, 0x10000, RZ ;  /* 0x000100001a1b7824 */ /* 0x000fe200078e00ff */
[----:B------:R-:W-:Y:S01]  /*12b70*/  SHF.R.U32.HI R56, RZ, 0x10, R57 ;  /* 0x00000010ff387819 */ /* 0x000fe20000011639 */
[----:B------:R-:W-:Y:S01]  /*12b80*/  IMAD R3, R3, 0x2, R2 ;  /* 0x0000000203037824 */ /* 0x000fe200078e0202 */
[----:B------:R-:W-:Y:S01]  /*12b90*/  SHF.R.U32.HI R14, RZ, 0x10, R15 ;  /* 0x00000010ff0e7819 */ /* 0x000fe2000001160f */
[----:B------:R-:W-:Y:S01]  /*12ba0*/  IMAD.U32 R25, R70, 0x10000, RZ ;  /* 0x0001000046197824 */ /* 0x000fe200078e00ff */
[----:B------:R-:W-:Y:S02]  /*12bb0*/  PRMT R28, R20, 0x5410, R13 ;  /* 0x00005410141c7816 */ /* 0x000fe4000000000d */
[----:B------:R-:W1:Y:S01]  /*12bc0*/  LDS.128 R8, [R3+0xc400] ;  /* 0x00c4000003087984 */ /* 0x000e620000000c00 */
[--C-:B------:R-:W-:Y:S02]  /*12bd0*/  SHF.R.U64 R24, R58, 0x10, R59.reuse ;  /* 0x000000103a187819 */ /* 0x100fe4000000123b */
[----:B------:R-:W-:Y:S01]  /*12be0*/  PRMT R71, R71, 0x5410, R56 ;  /* 0x0000541047477816 */ /* 0x000fe20000000038 */
[----:B------:R-:W-:Y:S01]  /*12bf0*/  IMAD.U32 R29, R28, 0x10000, RZ ;  /* 0x000100001c1d7824 */ /* 0x000fe200078e00ff */
[----:B------:R-:W-:-:S02]  /*12c00*/  SHF.R.U32.HI R59, RZ, 0x10, R59 ;  /* 0x00000010ff3b7819 */ /* 0x000fc4000001163b */
[----:B------:R-:W-:Y:S02]  /*12c10*/  PRMT R69, R69, 0x5410, R14 ;  /* 0x0000541045457816 */ /* 0x000fe4000000000e */
[----:B------:R-:W-:Y:S02]  /*12c20*/  PRMT R73, R73, 0x5410, R24 ;  /* 0x0000541049497816 */ /* 0x000fe40000000018 */
[----:B------:R-:W-:Y:S02]  /*12c30*/  PRMT R74, R74, 0x5410, R59 ;  /* 0x000054104a4a7816 */ /* 0x000fe4000000003b */
[----:B------:R-:W-:Y:S02]  /*12c40*/  LOP3.LUT R28, R28, 0xffff0000, RZ, 0xc0, !PT ;  /* 0xffff00001c1c7812 */ /* 0x000fe400078ec0ff */
        /* <DEDUP_REMOVED lines=20> */
[----:B------:R-:W-:Y:S01]  /*12d90*/  FFMA.FTZ R32, R0, R25, -R31 ;  /* 0x0000001900207223 */ /* 0x000fe2000001081f */
[----:B------:R-:W-:-:S02]  /*12da0*/  IMAD.U32 R31, R69, 0x10000, RZ ;  /* 0x00010000451f7824 */ /* 0x000fc400078e00ff */
[----:B------:R-:W-:Y:S01]  /*12db0*/  FFMA.FTZ R35, R12, R15, -R35 ;  /* 0x0000000f0c237223 */ /* 0x000fe20000010823 */
[----:B------:R-:W-:Y:S02]  /*12dc0*/  IMAD.U32 R14, R7, 0x10000, RZ ;  /* 0x00010000070e7824 */ /* 0x000fe400078e00ff */
[----:B------:R-:W-:Y:S01]  /*12dd0*/  FFMA.FTZ R33, R0, R27, R33 ;  /* 0x0000001b00217223 */ /* 0x000fe20000010021 */
[----:B------:R-:W-:Y:S02]  /*12de0*/  IMAD.U32 R25, R74, 0x10000, RZ ;  /* 0x000100004a197824 */ /* 0x000fe400078e00ff */
[----:B------:R-:W-:Y:S01]  /*12df0*/  FMUL.FTZ R15, R24, R31 ;  /* 0x0000001f180f7220 */ /* 0x000fe20000410000 */
[----:B------:R-:W-:Y:S01]  /*12e00*/  LOP3.LUT R27, R26, 0xffff0000, RZ, 0xc0, !PT ;  /* 0xffff00001a1b7812 */ /* 0x000fe200078ec0ff */
[----:B------:R-:W-:Y:S01]  /*12e10*/  FFMA.FTZ R37, R12, R29, R37 ;  /* 0x0000001d0c257223 */ /* 0x000fe20000010025 */
[----:B------:R-:W-:Y:S01]  /*12e20*/  LOP3.LUT R0, R71, 0xffff0000, RZ, 0xc0, !PT ;  /* 0xffff000047007812 */ /* 0x000fe200078ec0ff */
[-C--:B------:R-:W-:Y:S01]  /*12e30*/  FFMA.FTZ R26, R14, R25.reuse, -R15 ;  /* 0x000000190e1a7223 */ /* 0x080fe2000001080f */
[----:B------:R-:W-:Y:S01]  /*12e40*/  LOP3.LUT R15, R70, 0xffff0000, RZ, 0xc0, !PT ;  /* 0xffff0000460f7812 */ /* 0x000fe200078ec0ff */
[----:B------:R-:W-:Y:S01]  /*12e50*/  FMUL.FTZ R24, R24, R25 ;  /* 0x0000001918187220 */ /* 0x000fe20000410000 */
[----:B------:R-:W-:Y:S01]  /*12e60*/  FMUL.FTZ R25, R8, R27 ;  /* 0x0000001b08197220 */ /* 0x000fe20000410000 */
[----:B------:R-:W-:Y:S01]  /*12e70*/  FMUL.FTZ R9, R9, R0 ;  /* 0x0000000009097220 */ /* 0x000fe20000410000 */
[----:B------:R-:W-:-:S02]  /*12e80*/  IMAD.U32 R12, R30, 0x10000, RZ ;  /* 0x000100001e0c7824 */ /* 0x000fc400078e00ff */
[----:B------:R-:W-:Y:S01]  /*12e90*/  FMUL.FTZ R29, R8, R15 ;  /* 0x0000000f081d7220 */ /* 0x000fe20000410000 */
[----:B------:R-:W-:Y:S01]  /*12ea0*/  FFMA.FTZ R31, R14, R31, R24 ;  /* 0x0000001f0e1f7223 */ /* 0x000fe20000010018 */
[C---:B------:R-:W-:Y:S01]  /*12eb0*/  FFMA.FTZ R20, R5.reuse, R0, -R20 ;  /* 0x0000000005147223 */ /* 0x040fe20000010814 */
[----:B------:R-:W-:Y:S01]  /*12ec0*/  FFMA.FTZ R28, R5, R28, R9 ;  /* 0x0000001c051c7223 */ /* 0x000fe20000010009 */
[C---:B------:R-:W-:Y:S01]  /*12ed0*/  FFMA.FTZ R25, R4.reuse, R15, -R25 ;  /* 0x0000000f04197223 */ /* 0x040fe20000010819 */
[----:B------:R-:W-:Y:S02]  /*12ee0*/  IMAD.U32 R8, R73, 0x10000, RZ ;  /* 0x0001000049087824 */ /* 0x000fe400078e00ff */
[----:B------:R-:W-:Y:S01]  /*12ef0*/  FFMA.FTZ R14, R4, R27, R29 ;  /* 0x0000001b040e7223 */ /* 0x000fe2000001001d */
[----:B------:R-:W-:Y:S01]  /*12f00*/  LOP3.LUT R5, R30, 0xffff0000, RZ, 0xc0, !PT ;  /* 0xffff00001e057812 */ /* 0x000fe200078ec0ff */
[----:B------:R-:W-:Y:S02]  /*12f10*/  IMAD.U32 R13, R6, 0x10000, RZ ;  /* 0x00010000060d7824 */ /* 0x000fe400078e00ff */
[----:B------:R-:W-:Y:S01]  /*12f20*/  FMUL.FTZ R4, R21, R12 ;  /* 0x0000000c15047220 */ /* 0x000fe20000410000 */
[----:B------:R-:W-:Y:S01]  /*12f30*/  LOP3.LUT R73, R73, 0xffff0000, RZ, 0xc0, !PT ;  /* 0xffff000049497812 */ /* 0x000fe200078ec0ff */
[-C--:B------:R-:W-:Y:S01]  /*12f40*/  FMUL.FTZ R24, R21, R8.reuse ;  /* 0x0000000815187220 */ /* 0x080fe20000410000 */
[----:B------:R-:W-:Y:S01]  /*12f50*/  LOP3.LUT R0, R69, 0xffff0000, RZ, 0xc0, !PT ;  /* 0xffff000045007812 */ /* 0x000fe200078ec0ff */
[----:B------:R-:W-:Y:S01]  /*12f60*/  FFMA.FTZ R15, R13, R8, -R4 ;  /* 0x000000080d0f7223 */ /* 0x000fe20000010804 */
[----:B------:R-:W-:Y:S01]  /*12f70*/  LOP3.LUT R74, R74, 0xffff0000, RZ, 0xc0, !PT ;  /* 0xffff00004a4a7812 */ /* 0x000fe200078ec0ff */
[----:B------:R-:W-:Y:S01]  /*12f80*/  FMUL.FTZ R9, R10, R5 ;  /* 0x000000050a097220 */ /* 0x000fe20000410000 */
[----:B------:R-:W-:Y:S01]  /*12f90*/  LOP3.LUT R6, R6, 0xffff0000, RZ, 0xc0, !PT ;  /* 0xffff000006067812 */ /* 0x000fe200078ec0ff */
[-C--:B------:R-:W-:Y:S01]  /*12fa0*/  FMUL.FTZ R4, R10, R73.reuse ;  /* 0x000000490a047220 */ /* 0x080fe20000410000 */
[----:B------:R-:W-:Y:S01]  /*12fb0*/  LOP3.LUT R7, R7, 0xffff0000, RZ, 0xc0, !PT ;  /* 0xffff000007077812 */ /* 0x000fe200078ec0ff */
[C---:B------:R-:W-:Y:S01]  /*12fc0*/  FMUL.FTZ R8, R11.reuse, R0 ;  /* 0x000000000b087220 */ /* 0x040fe20000410000 */
[----:B------:R-:W-:Y:S01]  /*12fd0*/  FMUL.FTZ R21, R11, R74 ;  /* 0x0000004a0b157220 */ /* 0x000fe20000410000 */
[----:B------:R-:W-:Y:S01]  /*12fe0*/  FFMA.FTZ R24, R13, R12, R24 ;  /* 0x0000000c0d187223 */ /* 0x000fe20000010018 */
        /* <DEDUP_REMOVED lines=14> */
.L_x_2804:
[----:B------:R-:W-:Y:S05]  /*130d0*/  BSYNC B0 ;  /* 0x0000000000007941 */ /* 0x000fea0003800000 */
.L_x_2782:
        /* <DEDUP_REMOVED lines=8> */
.L_x_2780:
[----:B01-3--:R-:W3:Y:S02]  /*13160*/  LDL R0, [R1+0x30] ;  /* 0x0000300001007983 */ /* 0x00bee40000100800 */
[----:B---3--:R-:W-:-:S13]  /*13170*/  R2UR UR4, R0 ;  /* 0x00000000000472ca */ /* 0x008fda00000e0000 */
[----:B------:R-:W-:-:S05]  /*13180*/  IMAD.U32 R0, RZ, RZ, UR4 ;  /* 0x00000004ff007e24 */ /* 0x000fca000f8e00ff */
[----:B------:R-:W-:-:S13]  /*13190*/  ISETP.NE.AND P0, PT, R0, 0x3, PT ;  /* 0x000000030000780c */ /* 0x000fda0003f05270 */
[----:B------:R-:W-:Y:S05]  /*131a0*/  @!P0 BRA `(.L_x_2833) ;  /* 0x0000000000048947 */ /* 0x000fea0003800000 */
[----:B------:R-:W-:Y:S01]  /*131b0*/  BPT.TRAP 0x1 ;  /* 0x000000040000795c */ /* 0x000fe20000300000 */
.L_x_2833:
[----:B------:R-:W-:Y:S01]  /*131c0*/  IMAD R0, R162, 0x8, R2 ;  /* 0x00000008a2007824 */ /* 0x000fe200078e0202 */
[----:B--2-4-:R-:W-:-:S04]  /*131d0*/  SHF.L.U32 R3, R168, 0x1f, RZ ;  /* 0x0000001fa8037819 */ /* 0x014fc800000006ff */
[----:B------:R0:W1:Y:S01]  /*131e0*/  SYNCS.PHASECHK.TRANS64.TRYWAIT P1, [R0+URZ+0x2a830], R3 ;  /* 0x02a83003000075a7 */ /* 0x000062000802017f */
[----:B------:R-:W-:Y:S05]  /*131f0*/  @!P0 BRA `(.L_x_2834) ;  /* 0x0000000000048947 */ /* 0x000fea0003800000 */
[----:B------:R-:W-:Y:S01]  /*13200*/  BPT.TRAP 0x1 ;  /* 0x000000040000795c */ /* 0x000fe20000300000 */
.L_x_2834:
[----:B-1----:R-:W-:Y:S05]  /*13210*/  @P1 BRA `(.L_x_2835) ;  /* 0x0000000000081947 */ /* 0x002fea0003800000 */
[----:B------:R-:W1:Y:S02]  /*13220*/  SYNCS.PHASECHK.TRANS64.TRYWAIT P1, [R0+URZ+0x2a830], R3 ;  /* 0x02a83003000075a7 */ /* 0x000e64000802017f */
[----:B-1----:R-:W-:Y:S05]  /*13230*/  @!P1 BRA `(.L_x_2836) ;  /* 0x0000014000d89947 */ /* 0x002fea0003800000 */
.L_x_2835:
[----:B------:R-:W-:Y:S05]  /*13240*/  WARPSYNC.ALL ;  /* 0x0000000000007948 */ /* 0x000fea0003800000 */
[----:B01----:R-:W-:Y:S01]  /*13250*/  VIADD R3, R2, 0x18400 ;  /* 0x0001840002037836 */ /* 0x003fe20000000000 */
[----:B------:R-:W-:Y:S01]  /*13260*/  R2UR UR4, R68 ;  /* 0x00000000440472ca */ /* 0x000fe200000e0000 */
[----:B------:R-:W-:Y:S01]  /*13270*/  IMAD.MOV.U32 R7, RZ, RZ, 0x40000040 ;  /* 0x40000040ff077424 */ /* 0x000fe200078e00ff */
        /* <DEDUP_REMOVED lines=36> */
[----:B0-----:R-:W-:Y:S01]  /*134c0*/  MOV R11, UR9 ;  /* 0x00000009000b7c02 */ /* 0x001fe20008000f00 */
[----:B------:R-:W-:Y:S01]  /*134d0*/  IMAD.U32 R10, RZ, RZ, UR8 ;  /* 0x00000008ff0a7e24 */ /* 0x000fe2000f8e00ff */
[----:B------:R-:W-:Y:S01]  /*134e0*/  UIADD3 UR36, UR4, 0x806, URZ ;  /* 0x0000080604247890 */ /* 0x000fe2000fffe03f */
[----:B------:R-:W-:-:S03]  /*134f0*/  UMOV UR37, 0x40000040 ;  /* 0x4000004000257882 */ /* 0x000fc60000000000 */
        /* <DEDUP_REMOVED lines=96> */
.L_x_2837:
[----:B------:R-:W0:Y:S01]  /*13b00*/  LDC R6, c[0x0][0x448] ;  /* 0x00011200ff067b82 */ /* 0x000e220000000800 */
[----:B------:R-:W-:Y:S01]  /*13b10*/  IMAD.IADD R8, R191, 0x1, R186 ;  /* 0x00000001bf087824 */ /* 0x000fe200078e02ba */
[----:B------:R-:W-:Y:S01]  /*13b20*/  ULDC UR4, c[0x0][0x9d8] ;  /* 0x0002760000047ab9 */ /* 0x000fe20000000800 */
[----:B------:R-:W-:Y:S01]  /*13b30*/  ULDC UR38, c[0x0][0x9d8] ;  /* 0x0002760000267ab9 */ /* 0x000fe20000000800 */
        /* <DEDUP_REMOVED lines=20> */
[----:B0-----:R-:W-:Y:S01]  /*13c80*/  ISETP.NE.AND P1, PT, R6, 0x1, PT ;  /* 0x000000010600780c */ /* 0x001fe20003f25270 */
        /* <DEDUP_REMOVED lines=12> */
[----:B------:R-:W4:Y:S01]  /*13d50*/  @P1 LDC R9, c[0x0][0x44c] ;  /* 0x00011300ff091b82 */ /* 0x000f220000000800 */
[----:B------:R-:W-:Y:S01]  /*13d60*/  FMUL.FTZ R71, R71, UR4 ;  /* 0x0000000447477c20 */ /* 0x000fe20008410000 */
[----:B------:R-:W-:Y:S01]  /*13d70*/  FMUL.FTZ R44, R44, UR4 ;  /* 0x000000042c2c7c20 */ /* 0x000fe20008410000 */
[----:B------:R-:W-:Y:S01]  /*13d80*/  FMUL.FTZ R10, R29, UR4 ;  /* 0x000000041d0a7c20 */ /* 0x000fe20008410000 */
[----:B------:R-:W-:Y:S01]  /*13d90*/  FMUL.FTZ R12, R33, UR4 ;  /* 0x00000004210c7c20 */ /* 0x000fe20008410000 */
[----:B------:R-:W3:Y:S01]  /*13da0*/  MUFU.TANH R34, R34 ;  /* 0x0000002200227308 */ /* 0x000ee20000002400 */
[----:B------:R-:W-:Y:S01]  /*13db0*/  FMUL.FTZ R14, R37, UR4 ;  /* 0x00000004250e7c20 */ /* 0x000fe20008410000 */
[----:B------:R-:W-:Y:S01]  /*13dc0*/  FMUL.FTZ R15, R41, UR4 ;  /* 0x00000004290f7c20 */ /* 0x000fe20008410000 */
[----:B------:R-:W1:Y:S01]  /*13dd0*/  @P1 LDC R21, c[0x0][0x450] ;  /* 0x00011400ff151b82 */ /* 0x000e620000000800 */
        /* <DEDUP_REMOVED lines=15> */
[----:B----4-:R-:W-:Y:S01]  /*13ed0*/  @P1 IMAD.HI.U32 R6, R8, R9, RZ ;  /* 0x0000000908061227 */ /* 0x010fe200078e00ff */
[----:B------:R-:W-:Y:S01]  /*13ee0*/  ULDC UR39, c[0x0][0x9d8] ;  /* 0x0002760000277ab9 */ /* 0x000fe20000000800 */
[----:B------:R-:W-:Y:S01]  /*13ef0*/  ULDC UR42, c[0x0][0x988] ;  /* 0x00026200002a7ab9 */ /* 0x000fe20000000800 */
[----:B------:R-:W-:Y:S01]  /*13f00*/  ULDC UR43, c[0x0][0x988] ;  /* 0x00026200002b7ab9 */ /* 0x000fe20000000800 */
[C---:B------:R-:W-:Y:S01]  /*13f10*/  IMAD R9, R72.reuse, -0x60, RZ ;  /* 0xffffffa048097824 */ /* 0x040fe200078e02ff */
[----:B------:R-:W4:Y:S01]  /*13f20*/  MUFU.TANH R39, R39 ;  /* 0x0000002700277308 */ /* 0x000f220000002400 */
[----:B------:R-:W-:Y:S01]  /*13f30*/  BSSY B0, `(.L_x_2838) ;  /* 0x000048c000007945 */ /* 0x000fe20003800000 */
[----:B-1----:R-:W-:Y:S01]  /*13f40*/  @P1 SHF.R.U32.HI R8, RZ, R21, R6 ;  /* 0x00000015ff081219 */ /* 0x002fe20000011606 */
[----:B------:R-:W-:Y:S01]  /*13f50*/  IMAD R21, R72, -0x60, R188 ;  /* 0xffffffa048157824 */ /* 0x000fe200078e02bc */
[----:B------:R-:W-:-:S03]  /*13f60*/  IADD3 R88, -R190, 0x61, R9 ;  /* 0x00000061be587810 */ /* 0x000fc60007ffe109 */
[----:B------:R-:W1:Y:S01]  /*13f70*/  SHFL.IDX PT, R6, R8, 0x1, 0x1c1f ;  /* 0x003c1f0008067f89 */ /* 0x000e6200000e0000 */
[----:B------:R-:W-:Y:S01]  /*13f80*/  IADD3 R9, -R190, 0x60, R21 ;  /* 0x00000060be097810 */ /* 0x000fe20007ffe115 */
[----:B------:R-:W4:Y:S01]  /*13f90*/  MUFU.TANH R42, R42 ;  /* 0x0000002a002a7308 */ /* 0x000f220000002400 */
[----:B------:R-:W-:Y:S01]  /*13fa0*/  IADD3 R88, -R187, R88, R188 ;  /* 0x00000058bb587210 */ /* 0x000fe20007ffe1bc */
[----:B------:R-:W-:Y:S06]  /*13fb0*/  SHFL.IDX PT, R8, R8, RZ, 0x1c1f ;  /* 0x001c1fff08087589 */ /* 0x000fec00000e0000 */
[----:B------:R-:W4:Y:S08]  /*13fc0*/  MUFU.TANH R40, R43 ;  /* 0x0000002b00287308 */ /* 0x000f300000002400 */
[----:B------:R-:W4:Y:S01]  /*13fd0*/  MUFU.TANH R46, R46 ;  /* 0x0000002e002e7308 */ /* 0x000f220000002400 */
[----:B-1----:R-:W-:Y:S01]  /*13fe0*/  VIADDMNMX R25, R6, R88, R9, PT ;  /* 0x0000005806197246 */ /* 0x002fe20003800109 */
[----:B------:R-:W-:-:S06]  /*13ff0*/  FMUL.FTZ R6, R62, UR4 ;  /* 0x000000043e067c20 */ /* 0x000fcc0008410000 */
[----:B------:R-:W1:Y:S01]  /*14000*/  MUFU.TANH R47, R47 ;  /* 0x0000002f002f7308 */ /* 0x000e620000002400 */
[----:B------:R-:W-:Y:S01]  /*14010*/  ULDC UR4, c[0x0][0x988] ;  /* 0x0002620000047ab9 */ /* 0x000fe20000000800 */
[C---:B------:R-:W-:Y:S02]  /*14020*/  ISETP.GT.AND P2, PT, R25.reuse, RZ, PT ;  /* 0x000000ff1900720c */ /* 0x040fe40003f44270 */
[C---:B------:R-:W-:Y:S02]  /*14030*/  ISETP.GT.AND P3, PT, R25.reuse, 0x1, PT ;  /* 0x000000011900780c */ /* 0x040fe40003f64270 */
[----:B------:R-:W-:Y:S02]  /*14040*/  ISETP.GT.AND P4, PT, R25, 0x8, PT ;  /* 0x000000081900780c */ /* 0x000fe40003f84270 */
[----:B------:R-:W-:Y:S01]  /*14050*/  FSEL R21, R26, -INF , P2 ;  /* 0xff8000001a157808 */ /* 0x000fe20001000000 */
[----:B------:R1:W1:Y:S01]  /*14060*/  MUFU.TANH R24, R50 ;  /* 0x0000003200187308 */ /* 0x0002620000002400 */
[----:B--2---:R-:W-:-:S02]  /*14070*/  FSEL R86, R27, -INF , P3 ;  /* 0xff8000001b567808 */ /* 0x004fc40001800000 */
[----:B------:R-:W-:Y:S02]  /*14080*/  ISETP.GT.AND P2, PT, R25, 0x9, PT ;  /* 0x000000091900780c */ /* 0x000fe40003f44270 */
[----:B0-----:R-:W-:Y:S02]  /*14090*/  FSEL R84, R30, -INF , P4 ;  /* 0xff8000001e547808 */ /* 0x001fe40002000000 */
[----:B------:R-:W-:Y:S01]  /*140a0*/  FMNMX.FTZ R27, R21, R86, !PT ;  /* 0x00000056151b7209 */ /* 0x000fe20007810000 */
[----:B------:R-:W0:Y:S01]  /*140b0*/  MUFU.TANH R51, R51 ;  /* 0x0000003300337308 */ /* 0x000e220000002400 */
[----:B------:R-:W-:Y:S02]  /*140c0*/  ISETP.GT.AND P3, PT, R25, 0x10, PT ;  /* 0x000000101900780c */ /* 0x000fe40003f64270 */
[----:B---3--:R-:W-:Y:S02]  /*140d0*/  FSEL R82, R31, -INF , P2 ;  /* 0xff8000001f527808 */ /* 0x008fe40001000000 */
[----:B------:R-:W-:-:S02]  /*140e0*/  FMNMX.FTZ R27, R84, R27, !PT ;  /* 0x0000001b541b7209 */ /* 0x000fc40007810000 */
[C---:B------:R-:W-:Y:S01]  /*140f0*/  ISETP.GT.AND P2, PT, R25.reuse, 0x11, PT ;  /* 0x000000111900780c */ /* 0x040fe20003f44270 */
[----:B------:R-:W2:Y:S01]  /*14100*/  MUFU.TANH R32, R54 ;  /* 0x0000003600207308 */ /* 0x000ea20000002400 */
[----:B------:R-:W-:Y:S02]  /*14110*/  FSEL R80, R34, -INF , P3 ;  /* 0xff80000022507808 */ /* 0x000fe40001800000 */
[----:B------:R-:W-:Y:S02]  /*14120*/  FMNMX.FTZ R27, R82, R27, !PT ;  /* 0x0000001b521b7209 */ /* 0x000fe40007810000 */
[----:B------:R-:W-:Y:S02]  /*14130*/  ISETP.GT.AND P3, PT, R25, 0x18, PT ;  /* 0x000000181900780c */ /* 0x000fe40003f64270 */
[----:B------:R-:W-:Y:S01]  /*14140*/  FSEL R78, R35, -INF , P2 ;  /* 0xff800000234e7808 */ /* 0x000fe20001000000 */
[----:B------:R-:W3:Y:S01]  /*14150*/  MUFU.TANH R55, R55 ;  /* 0x0000003700377308 */ /* 0x000ee20000002400 */
[----:B------:R-:W-:-:S02]  /*14160*/  FMNMX.FTZ R27, R80, R27, !PT ;  /* 0x0000001b501b7209 */ /* 0x000fc40007810000 */
[C---:B------:R-:W-:Y:S02]  /*14170*/  ISETP.GT.AND P2, PT, R25.reuse, 0x19, PT ;  /* 0x000000191900780c */ /* 0x040fe40003f44270 */
[----:B------:R-:W-:Y:S02]  /*14180*/  FSEL R76, R38, -INF , P3 ;  /* 0xff800000264c7808 */ /* 0x000fe40001800000 */
[----:B------:R-:W-:Y:S01]  /*14190*/  FMNMX.FTZ R27, R78, R27, !PT ;  /* 0x0000001b4e1b7209 */ /* 0x000fe20007810000 */
[----:B------:R0:W3:Y:S01]  /*141a0*/  MUFU.TANH R34, R58 ;  /* 0x0000003a00227308 */ /* 0x0000e20000002400 */
[----:B------:R-:W-:Y:S02]  /*141b0*/  ISETP.GT.AND P3, PT, R25, 0x20, PT ;  /* 0x000000201900780c */ /* 0x000fe40003f64270 */
[----:B----4-:R-:W-:Y:S02]  /*141c0*/  FSEL R74, R39, -INF , P2 ;  /* 0xff800000274a7808 */ /* 0x010fe40001000000 */
[----:B------:R-:W-:-:S02]  /*141d0*/  FMNMX.FTZ R27, R76, R27, !PT ;  /* 0x0000001b4c1b7209 */ /* 0x000fc40007810000 */
[C---:B------:R-:W-:Y:S01]  /*141e0*/  ISETP.GT.AND P2, PT, R25.reuse, 0x21, PT ;  /* 0x000000211900780c */ /* 0x040fe20003f44270 */
[----:B------:R-:W4:Y:S01]  /*141f0*/  MUFU.TANH R59, R59 ;  /* 0x0000003b003b7308 */ /* 0x000f220000002400 */
[----:B-1----:R-:W-:Y:S02]  /*14200*/  FSEL R50, R42, -INF , P3 ;  /* 0xff8000002a327808 */ /* 0x002fe40001800000 */
[----:B------:R-:W-:Y:S02]  /*14210*/  FMNMX.FTZ R27, R74, R27, !PT ;  /* 0x0000001b4a1b7209 */ /* 0x000fe40007810000 */
[----:B------:R-:W-:Y:S02]  /*14220*/  ISETP.GT.AND P3, PT, R25, 0x28, PT ;  /* 0x000000281900780c */ /* 0x000fe40003f64270 */
[----:B------:R-:W-:Y:S01]  /*14230*/  FSEL R40, R40, -INF , P2 ;  /* 0xff80000028287808 */ /* 0x000fe20001000000 */
[----:B------:R-:W1:Y:S01]  /*14240*/  MUFU.TANH R6, R6 ;  /* 0x0000000600067308 */ /* 0x000e620000002400 */
[----:B------:R-:W-:-:S02]  /*14250*/  FMNMX.FTZ R27, R50, R27, !PT ;  /* 0x0000001b321b7209 */ /* 0x000fc40007810000 */
[C---:B------:R-:W-:Y:S02]  /*14260*/  ISETP.GT.AND P2, PT, R25.reuse, 0x29, PT ;  /* 0x000000291900780c */ /* 0x040fe40003f44270 */
[----:B------:R-:W-:Y:S02]  /*14270*/  FSEL R38, R46, -INF , P3 ;  /* 0xff8000002e267808 */ /* 0x000fe40001800000 */
[----:B------:R-:W-:Y:S01]  /*14280*/  FMNMX.FTZ R27, R40, R27, !PT ;  /* 0x0000001b281b7209 */ /* 0x000fe20007810000 */
[----:B------:R-:W1:Y:S01]  /*14290*/  MUFU.TANH R42, R63 ;  /* 0x0000003f002a7308 */ /* 0x000e620000002400 */
[----:B------:R-:W-:Y:S02]  /*142a0*/  ISETP.GT.AND P3, PT, R25, 0x30, PT ;  /* 0x000000301900780c */ /* 0x000fe40003f64270 */
[----:B------:R-:W-:Y:S02]  /*142b0*/  FSEL R62, R47, -INF , P2 ;  /* 0xff8000002f3e7808 */ /* 0x000fe40001000000 */
[----:B------:R-:W-:-:S02]  /*142c0*/  FMNMX.FTZ R27, R38, R27, !PT ;  /* 0x0000001b261b7209 */ /* 0x000fc40007810000 */
[C---:B------:R-:W-:Y:S01]  /*142d0*/  ISETP.GT.AND P2, PT, R25.reuse, 0x31, PT ;  /* 0x000000311900780c */ /* 0x040fe20003f44270 */
[----:B------:R-:W-:Y:S01]  /*142e0*/  MUFU.TANH R28, R67 ;  /* 0x00000043001c7308 */ /* 0x000fe20000002400 */
[----:B------:R-:W-:Y:S02]  /*142f0*/  FSEL R30, R24, -INF , P3 ;  /* 0xff800000181e7808 */ /* 0x000fe40001800000 */
[----:B------:R-:W-:Y:S02]  /*14300*/  FMNMX.FTZ R27, R62, R27, !PT ;  /* 0x0000001b3e1b7209 */ /* 0x000fe40007810000 */
[----:B------:R-:W-:Y:S02]  /*14310*/  ISETP.GT.AND P3, PT, R25, 0x38, PT ;  /* 0x000000381900780c */ /* 0x000fe40003f64270 */
[----:B0-----:R-:W-:Y:S01]  /*14320*/  FSEL R58, R51, -INF , P2 ;  /* 0xff800000333a7808 */ /* 0x001fe20001000000 */
[----:B------:R-:W0:Y:S01]  /*14330*/  MUFU.TANH R24, R66 ;  /* 0x0000004200187308 */ /* 0x000e220000002400 */
[----:B------:R-:W-:-:S02]  /*14340*/  FMNMX.FTZ R27, R30, R27, !PT ;  /* 0x0000001b1e1b7209 */ /* 0x000fc40007810000 */
[C---:B------:R-:W-:Y:S02]  /*14350*/  ISETP.GT.AND P2, PT, R25.reuse, 0x39, PT ;  /* 0x000000391900780c */ /* 0x040fe40003f44270 */
[----:B--2---:R-:W-:Y:S02]  /*14360*/  FSEL R32, R32, -INF , P3 ;  /* 0xff80000020207808 */ /* 0x004fe40001800000 */
[----:B------:R-:W-:Y:S01]  /*14370*/  FMNMX.FTZ R27, R58, R27, !PT ;  /* 0x0000001b3a1b7209 */ /* 0x000fe20007810000 */
[----:B------:R-:W2:Y:S01]  /*14380*/  MUFU.TANH R26, R70 ;  /* 0x00000046001a7308 */ /* 0x000ea20000002400 */
[----:B------:R-:W-:Y:S02]  /*14390*/  ISETP.GT.AND P3, PT, R25, 0x40, PT ;  /* 0x000000401900780c */ /* 0x000fe40003f64270 */
[----:B---3--:R-:W-:Y:S02]  /*143a0*/  FSEL R54, R55, -INF , P2 ;  /* 0xff80000037367808 */ /* 0x008fe40001000000 */
[----:B------:R-:W-:-:S02]  /*143b0*/  FMNMX.FTZ R27, R32, R27, !PT ;  /* 0x0000001b201b7209 */ /* 0x000fc40007810000 */
[C---:B------:R-:W-:Y:S01]  /*143c0*/  ISETP.GT.AND P2, PT, R25.reuse, 0x41, PT ;  /* 0x000000411900780c */ /* 0x040fe20003f44270 */
[----:B------:R-:W-:Y:S01]  /*143d0*/  MUFU.TANH R29, R44 ;  /* 0x0000002c001d7308 */ /* 0x000fe20000002400 */
[----:B------:R-:W-:Y:S02]  /*143e0*/  FSEL R34, R34, -INF , P3 ;  /* 0xff80000022227808 */ /* 0x000fe40001800000 */
[----:B------:R-:W-:Y:S02]  /*143f0*/  FMNMX.FTZ R27, R54, R27, !PT ;  /* 0x0000001b361b7209 */ /* 0x000fe40007810000 */
[----:B------:R-:W-:Y:S02]  /*14400*/  ISETP.GT.AND P3, PT, R25, 0x48, PT ;  /* 0x000000481900780c */ /* 0x000fe40003f64270 */
[----:B----4-:R-:W-:Y:S01]  /*14410*/  FSEL R46, R59, -INF , P2 ;  /* 0xff8000003b2e7808 */ /* 0x010fe20001000000 */
[----:B------:R-:W-:Y:S01]  /*14420*/  MUFU.TANH R3, R3 ;  /* 0x0000000300037308 */ /* 0x000fe20000002400 */
[----:B------:R-:W-:-:S02]  /*14430*/  FMNMX.FTZ R27, R34, R27, !PT ;  /* 0x0000001b221b7209 */ /* 0x000fc40007810000 */
[C---:B------:R-:W-:Y:S02]  /*14440*/  ISETP.GT.AND P2, PT, R25.reuse, 0x49, PT ;  /* 0x000000491900780c */ /* 0x040fe40003f44270 */
[----:B-1----:R-:W-:Y:S02]  /*14450*/  FSEL R36, R6, -INF , P3 ;  /* 0xff80000006247808 */ /* 0x002fe40001800000 */
[----:B------:R-:W-:Y:S01]  /*14460*/  FMNMX.FTZ R27, R46, R27, !PT ;  /* 0x0000001b2e1b7209 */ /* 0x000fe20007810000 */
[----:B------:R-:W1:Y:S01]  /*14470*/  MUFU.TANH R6, R71 ;  /* 0x0000004700067308 */ /* 0x000e620000002400 */
[----:B------:R-:W-:Y:S02]  /*14480*/  ISETP.GT.AND P3, PT, R25, 0x50, PT ;  /* 0x000000501900780c */ /* 0x000fe40003f64270 */
[----:B------:R-:W-:Y:S02]  /*14490*/  FSEL R42, R42, -INF , P2 ;  /* 0xff8000002a2a7808 */ /* 0x000fe40001000000 */
[----:B------:R-:W-:-:S02]  /*144a0*/  FMNMX.FTZ R27, R36, R27, !PT ;  /* 0x0000001b241b7209 */ /* 0x000fc40007810000 */
[C---:B------:R-:W-:Y:S01]  /*144b0*/  ISETP.GT.AND P2, PT, R25.reuse, 0x51, PT ;  /* 0x000000511900780c */ /* 0x040fe20003f44270 */
[----:B------:R-:W3:Y:S01]  /*144c0*/  MUFU.TANH R5, R5 ;  /* 0x0000000500057308 */ /* 0x000ee20000002400 */
[----:B0-----:R-:W-:Y:S02]  /*144d0*/  FSEL R24, R24, -INF , P3 ;  /* 0xff80000018187808 */ /* 0x001fe40001800000 */
[----:B------:R-:W-:Y:S02]  /*144e0*/  FMNMX.FTZ R27, R42, R27, !PT ;  /* 0x0000001b2a1b7209 */ /* 0x000fe40007810000 */
[----:B------:R-:W-:Y:S02]  /*144f0*/  ISETP.GT.AND P3, PT, R25, 0x58, PT ;  /* 0x000000581900780c */ /* 0x000fe40003f64270 */
[----:B------:R-:W-:Y:S01]  /*14500*/  FSEL R28, R28, -INF , P2 ;  /* 0xff8000001c1c7808 */ /* 0x000fe20001000000 */
[----:B------:R-:W0:Y:S01]  /*14510*/  MUFU.TANH R7, R7 ;  /* 0x0000000700077308 */ /* 0x000e220000002400 */
[----:B------:R-:W-:-:S02]  /*14520*/  FMNMX.FTZ R27, R24, R27, !PT ;  /* 0x0000001b181b7209 */ /* 0x000fc40007810000 */
[----:B------:R-:W-:Y:S02]  /*14530*/  ISETP.GT.AND P2, PT, R25, 0x59, PT ;  /* 0x000000591900780c */ /* 0x000fe40003f44270 */
[----:B--2---:R-:W-:Y:S02]  /*14540*/  FSEL R26, R26, -INF , P3 ;  /* 0xff8000001a1a7808 */ /* 0x004fe40001800000 */
[----:B------:R-:W-:Y:S01]  /*14550*/  FMNMX.FTZ R27, R28, R27, !PT ;  /* 0x0000001b1c1b7209 */ /* 0x000fe20007810000 */
[----:B------:R-:W-:Y:S01]  /*14560*/  MUFU.TANH R10, R10 ;  /* 0x0000000a000a7308 */ /* 0x000fe20000002400 */
[----:B-1----:R-:W-:Y:S02]  /*14570*/  FSEL R6, R6, -INF , P2 ;  /* 0xff80000006067808 */ /* 0x002fe40001000000 */
[----:B------:R-:W-:-:S04]  /*14580*/  FMNMX.FTZ R27, R26, R27, !PT ;  /* 0x0000001b1a1b7209 */ /* 0x000fc80007810000 */
[----:B------:R-:W-:Y:S01]  /*14590*/  FMNMX.FTZ R27, R6, R27, !PT ;  /* 0x0000001b061b7209 */ /* 0x000fe20007810000 */
[----:B------:R-:W1:Y:S04]  /*145a0*/  MUFU.TANH R11, R11 ;  /* 0x0000000b000b7308 */ /* 0x000e680000002400 */
[----:B------:R-:W2:Y:S04]  /*145b0*/  SHFL.BFLY PT, R44, R27, 0x2, 0x1f ;  /* 0x0c401f001b2c7f89 */ /* 0x000ea800000e0000 */
[----:B------:R-:W-:Y:S08]  /*145c0*/  MUFU.TANH R12, R12 ;  /* 0x0000000c000c7308 */ /* 0x000ff00000002400 */
[----:B------:R-:W4:Y:S08]  /*145d0*/  MUFU.TANH R13, R13 ;  /* 0x0000000d000d7308 */ /* 0x000f300000002400 */
[----:B------:R-:W4:Y:S01]  /*145e0*/  MUFU.TANH R14, R14 ;  /* 0x0000000e000e7308 */ /* 0x000f220000002400 */
[----:B--2---:R-:W-:-:S02]  /*145f0*/  FMNMX.FTZ R44, R27, R44, !PT ;  /* 0x0000002c1b2c7209 */ /* 0x004fc40007810000 */
[----:B------:R-:W-:Y:S01]  /*14600*/  VIADDMNMX R27, R8, R88, R9, PT ;  /* 0x00000058081b7246 */ /* 0x000fe20003800109 */
[----:B------:R-:W-:-:S04]  /*14610*/  IMAD.U32 R9, RZ, RZ, UR4 ;  /* 0x00000004ff097e24 */ /* 0x000fc8000f8e00ff */
[----:B------:R-:W2:Y:S01]  /*14620*/  MUFU.TANH R20, R20 ;  /* 0x0000001400147308 */ /* 0x000ea20000002400 */
[----:B------:R-:W2:Y:S01]  /*14630*/  SHFL.BFLY PT, R25, R44, 0x1, 0x1f ;  /* 0x0c201f002c197f89 */ /* 0x000ea200000e0000 */
[C---:B------:R-:W-:Y:S02]  /*14640*/  ISETP.GT.AND P2, PT, R27.reuse, RZ, PT ;  /* 0x000000ff1b00720c */ /* 0x040fe40003f44270 */
[C---:B------:R-:W-:Y:S02]  /*14650*/  ISETP.GT.AND P3, PT, R27.reuse, 0x1, PT ;  /* 0x000000011b00780c */ /* 0x040fe40003f64270 */
[----:B------:R-:W-:Y:S02]  /*14660*/  ISETP.GT.AND P4, PT, R27, 0x8, PT ;  /* 0x000000081b00780c */ /* 0x000fe40003f84270 */
[----:B---3--:R-:W-:Y:S01]  /*14670*/  FSEL R100, R5, -INF , P3 ;  /* 0xff80000005647808 */ /* 0x008fe20001800000 */
[----:B------:R-:W3:Y:S01]  /*14680*/  MUFU.TANH R15, R15 ;  /* 0x0000000f000f7308 */ /* 0x000ee20000002400 */
[----:B0-----:R-:W-:-:S02]  /*14690*/  FSEL R90, R7, -INF , P4 ;  /* 0xff800000075a7808 */ /* 0x001fc40002000000 */
[C---:B------:R-:W-:Y:S02]  /*146a0*/  ISETP.GT.AND P3, PT, R27.reuse, 0x10, PT ;  /* 0x000000101b00780c */ /* 0x040fe40003f64270 */
[----:B------:R-:W-:Y:S02]  /*146b0*/  ISETP.GT.AND P4, PT, R27, 0x18, PT ;  /* 0x000000181b00780c */ /* 0x000fe40003f84270 */
[----:B-1----:R-:W-:Y:S01]  /*146c0*/  FSEL R88, R11, -INF , P3 ;  /* 0xff8000000b587808 */ /* 0x002fe20001800000 */
[----:B------:R-:W0:Y:S01]  /*146d0*/  MUFU.TANH R45, R45 ;  /* 0x0000002d002d7308 */ /* 0x000e220000002400 */
[----:B----4-:R-:W-:Y:S02]  /*146e0*/  FSEL R96, R13, -INF , P4 ;  /* 0xff8000000d607808 */ /* 0x010fe40002000000 */
[----:B--2---:R-:W-:-:S05]  /*146f0*/  FMNMX.FTZ R8, R44, R25, !PT ;  /* 0x000000192c087209 */ /* 0x004fca0007810000 */
[----:B------:R-:W1:Y:S01]  /*14700*/  MUFU.TANH R48, R48 ;  /* 0x0000003000307308 */ /* 0x000e620000002400 */
[----:B------:R-:W-:Y:S02]  /*14710*/  FSEL R25, R3, -INF , P2 ;  /* 0xff80000003197808 */ /* 0x000fe40001000000 */
[----:B------:R-:W-:Y:S01]  /*14720*/  ISETP.GT.AND P2, PT, R27, 0x9, PT ;  /* 0x000000091b00780c */ /* 0x000fe20003f44270 */
[----:B------:R-:W-:Y:S01]  /*14730*/  FMUL.FTZ R7, R8, R9 ;  /* 0x0000000908077220 */ /* 0x000fe20000410000 */
[----:B------:R-:W-:Y:S02]  /*14740*/  FMNMX.FTZ R3, R25, R100, !PT ;  /* 0x0000006419037209 */ /* 0x000fe40007810000 */
[----:B------:R-:W-:Y:S01]  /*14750*/  FSEL R92, R10, -INF , P2 ;  /* 0xff8000000a5c7808 */ /* 0x000fe20001000000 */
[----:B------:R-:W2:Y:S01]  /*14760*/  MUFU.TANH R49, R49 ;  /* 0x0000003100317308 */ /* 0x000ea20000002400 */
[----:B------:R-:W-:Y:S02]  /*14770*/  FMNMX.FTZ R3, R90, R3, !PT ;  /* 0x000000035a037209 */ /* 0x000fe40007810000 */
[----:B------:R-:W-:-:S02]  /*14780*/  ISETP.GT.AND P2, PT, R27, 0x11, PT ;  /* 0x000000111b00780c */ /* 0x000fc40003f44270 */
[----:B------:R-:W-:Y:S02]  /*14790*/  FMNMX.FTZ R3, R92, R3, !PT ;  /* 0x000000035c037209 */ /* 0x000fe40007810000 */
[----:B------:R-:W-:Y:S01]  /*147a0*/  FSEL R94, R12, -INF , P2 ;  /* 0xff8000000c5e7808 */ /* 0x000fe20001000000 */
[----:B------:R-:W4:Y:S01]  /*147b0*/  MUFU.TANH R52, R52 ;  /* 0x0000003400347308 */ /* 0x000f220000002400 */
[----:B------:R-:W-:Y:S02]  /*147c0*/  FMNMX.FTZ R5, R88, R3, !PT ;  /* 0x0000000358057209 */ /* 0x000fe40007810000 */
[----:B------:R-:W-:Y:S02]  /*147d0*/  FSETP.NEU.FTZ.AND P3, PT, R8, -INF , PT ;  /* 0xff8000000800780b */ /* 0x000fe40003f7d000 */
[----:B------:R-:W-:Y:S02]  /*147e0*/  ISETP.GT.AND P2, PT, R27, 0x19, PT ;  /* 0x000000191b00780c */ /* 0x000fe40003f44270 */
[----:B------:R-:W-:Y:S01]  /*147f0*/  FMNMX.FTZ R5, R94, R5, !PT ;  /* 0x000000055e057209 */ /* 0x000fe20007810000 */
[----:B------:R-:W4:Y:S01]  /*14800*/  MUFU.TANH R53, R53 ;  /* 0x0000003500357308 */ /* 0x000f220000002400 */
[----:B------:R-:W-:-:S02]  /*14810*/  FSEL R3, R7, RZ, P3 ;  /* 0x000000ff07037208 */ /* 0x000fc40001800000 */
[C---:B------:R-:W-:Y:S02]  /*14820*/  ISETP.GT.AND P3, PT, R27.reuse, 0x20, PT ;  /* 0x000000201b00780c */ /* 0x040fe40003f64270 */
[----:B------:R-:W-:Y:S01]  /*14830*/  FSEL R98, R14, -INF , P2 ;  /* 0xff8000000e627808 */ /* 0x000fe20001000000 */
[--C-:B------:R-:W-:Y:S01]  /*14840*/  FFMA.FTZ R12, R86, R9, -R3.reuse ;  /* 0x00000009560c7223 */ /* 0x100fe20000010803 */
[----:B------:R-:W-:Y:S01]  /*14850*/  FMNMX.FTZ R5, R96, R5, !PT ;  /* 0x0000000560057209 */ /* 0x000fe20007810000 */
[----:B------:R2:W4:Y:S01]  /*14860*/  MUFU.TANH R31, R56 ;  /* 0x00000038001f7308 */ /* 0x0005220000002400 */
[C---:B------:R-:W-:Y:S01]  /*14870*/  ISETP.GT.AND P2, PT, R27.reuse, 0x21, PT ;  /* 0x000000211b00780c */ /* 0x040fe20003f44270 */
[-CC-:B------:R-:W-:Y:S01]  /*14880*/  FFMA.FTZ R159, R84, R9.reuse, -R3.reuse ;  /* 0x00000009549f7223 */ /* 0x180fe20000010803 */
[----:B------:R-:W-:Y:S01]  /*14890*/  FSEL R102, R20, -INF , P3 ;  /* 0xff80000014667808 */ /* 0x000fe20001800000 */
[--C-:B------:R-:W-:Y:S01]  /*148a0*/  FFMA.FTZ R66, R74, R9, -R3.reuse ;  /* 0x000000094a427223 */ /* 0x100fe20000010803 */
[----:B------:R-:W-:Y:S01]  /*148b0*/  FMNMX.FTZ R5, R98, R5, !PT ;  /* 0x0000000562057209 */ /* 0x000fe20007810000 */
[-CC-:B------:R-:W-:Y:S01]  /*148c0*/  FFMA.FTZ R155, R76, R9.reuse, -R3.reuse ;  /* 0x000000094c9b7223 */ /* 0x180fe20000010803 */
[----:B------:R-:W-:Y:S01]  /*148d0*/  ISETP.GT.AND P3, PT, R27, 0x28, PT ;  /* 0x000000281b00780c */ /* 0x000fe20003f64270 */
[----:B------:R-:W4:Y:S01]  /*148e0*/  MUFU.TANH R57, R57 ;  /* 0x0000003900397308 */ /* 0x000f220000002400 */
[----:B---3--:R-:W-:Y:S01]  /*148f0*/  FSEL R106, R15, -INF , P2 ;  /* 0xff8000000f6a7808 */ /* 0x008fe20001000000 */
[--C-:B------:R-:W-:Y:S01]  /*14900*/  FFMA.FTZ R20, R78, R9, -R3.reuse ;  /* 0x000000094e147223 */ /* 0x100fe20000010803 */
[----:B------:R-:W-:Y:S01]  /*14910*/  FMNMX.FTZ R5, R102, R5, !PT ;  /* 0x0000000566057209 */ /* 0x000fe20007810000 */
[-CC-:B------:R-:W-:Y:S01]  /*14920*/  FFMA.FTZ R157, R21, R9.reuse, -R3.reuse ;  /* 0x00000009159d7223 */ /* 0x180fe20000010803 */
[----:B------:R-:W-:Y:S01]  /*14930*/  ISETP.GT.AND P2, PT, R27, 0x29, PT ;  /* 0x000000291b00780c */ /* 0x000fe20003f44270 */
[--C-:B------:R-:W-:Y:S01]  /*14940*/  FFMA.FTZ R14, R82, R9, -R3.reuse ;  /* 0x00000009520e7223 */ /* 0x100fe20000010803 */
[----:B------:R-:W-:Y:S01]  /*14950*/  FSEL R86, R29, -INF , P3 ;  /* 0xff8000001d567808 */ /* 0x000fe20001800000 */
[----:B------:R-:W3:Y:S01]  /*14960*/  MUFU.TANH R60, R60 ;  /* 0x0000003c003c7308 */ /* 0x000ee20000002400 */
[----:B------:R-:W-:Y:S01]  /*14970*/  FMNMX.FTZ R5, R106, R5, !PT ;  /* 0x000000056a057209 */ /* 0x000fe20007810000 */
[-CC-:B------:R-:W-:Y:S01]  /*14980*/  FFMA.FTZ R153, R80, R9.reuse, -R3.reuse ;  /* 0x0000000950997223 */ /* 0x180fe20000010803 */
[----:B------:R-:W-:Y:S01]  /*14990*/  ISETP.GT.AND P3, PT, R27, 0x30, PT ;  /* 0x000000301b00780c */ /* 0x000fe20003f64270 */
[-CC-:B------:R-:W-:Y:S01]  /*149a0*/  FFMA.FTZ R137, R24, R9.reuse, -R3.reuse ;  /* 0x0000000918897223 */ /* 0x180fe20000010803 */
[----:B0-----:R-:W-:Y:S01]  /*149b0*/  FSEL R104, R45, -INF , P2 ;  /* 0xff8000002d687808 */ /* 0x001fe20001000000 */
[--C-:B------:R-:W-:Y:S01]  /*149c0*/  FFMA.FTZ R24, R28, R9, -R3.reuse ;  /* 0x000000091c187223 */ /* 0x100fe20000010803 */
[----:B------:R-:W-:Y:S01]  /*149d0*/  FMNMX.FTZ R5, R86, R5, !PT ;  /* 0x0000000556057209 */ /* 0x000fe20007810000 */
[----:B------:R-:W0:Y:S01]  /*149e0*/  MUFU.TANH R61, R61 ;  /* 0x0000003d003d7308 */ /* 0x000e220000002400 */
[C---:B------:R-:W-:Y:S01]  /*149f0*/  ISETP.GT.AND P2, PT, R27.reuse, 0x31, PT ;  /* 0x000000311b00780c */ /* 0x040fe20003f44270 */
[----:B------:R-:W-:Y:S01]  /*14a00*/  VIADD R29, R0, 0x2a840 ;  /* 0x0002a840001d7836 */ /* 0x000fe20000000000 */
[----:B-1----:R-:W-:Y:S01]  /*14a10*/  FSEL R84, R48, -INF , P3 ;  /* 0xff80000030547808 */ /* 0x002fe20001800000 */
[--C-:B------:R-:W-:Y:S01]  /*14a20*/  FFMA.FTZ R139, R26, R9, -R3.reuse ;  /* 0x000000091a8b7223 */ /* 0x100fe20000010803 */
[----:B------:R-:W-:Y:S01]  /*14a30*/  FMNMX.FTZ R5, R104, R5, !PT ;  /* 0x0000000568057209 */ /* 0x000fe20007810000 */
[----:B------:R-:W-:Y:S01]  /*14a40*/  IMAD.MOV.U32 R26, RZ, RZ, R186 ;  /* 0x000000ffff1a7224 */ /* 0x000fe200078e00ba */
[----:B------:R-:W-:Y:S01]  /*14a50*/  ISETP.GT.AND P3, PT, R27, 0x38, PT ;  /* 0x000000381b00780c */ /* 0x000fe20003f64270 */
[----:B------:R0:W1:Y:S01]  /*14a60*/  MUFU.TANH R33, R64 ;  /* 0x0000004000217308 */ /* 0x0000620000002400 */
[----:B--2---:R-:W-:Y:S01]  /*14a70*/  FSEL R56, R49, -INF , P2 ;  /* 0xff80000031387808 */ /* 0x004fe20001000000 */
[--C-:B------:R-:W-:Y:S01]  /*14a80*/  FFMA.FTZ R149, R50, R9, -R3.reuse ;  /* 0x0000000932957223 */ /* 0x100fe20000010803 */
[----:B------:R-:W-:Y:S01]  /*14a90*/  FMNMX.FTZ R5, R84, R5, !PT ;  /* 0x0000000554057209 */ /* 0x000fe20007810000 */
[-CC-:B------:R-:W-:Y:S01]  /*14aa0*/  FFMA.FTZ R40, R40, R9.reuse, -R3.reuse ;  /* 0x0000000928287223 */ /* 0x180fe20000010803 */
[C---:B------:R-:W-:Y:S01]  /*14ab0*/  ISETP.GT.AND P2, PT, R27.reuse, 0x39, PT ;  /* 0x000000391b00780c */ /* 0x040fe20003f44270 */
[--C-:B------:R-:W-:Y:S01]  /*14ac0*/  FFMA.FTZ R151, R38, R9, -R3.reuse ;  /* 0x0000000926977223 */ /* 0x100fe20000010803 */
[----:B----4-:R-:W-:Y:S01]  /*14ad0*/  FSEL R52, R52, -INF , P3 ;  /* 0xff80000034347808 */ /* 0x010fe20001800000 */
[----:B------:R-:W2:Y:S01]  /*14ae0*/  MUFU.TANH R65, R65 ;  /* 0x0000004100417308 */ /* 0x000ea20000002400 */
[----:B------:R-:W-:Y:S01]  /*14af0*/  FMNMX.FTZ R5, R56, R5, !PT ;  /* 0x0000000538057209 */ /* 0x000fe20007810000 */
[-CC-:B------:R-:W-:Y:S01]  /*14b00*/  FFMA.FTZ R145, R30, R9.reuse, -R3.reuse ;  /* 0x000000091e917223 */ /* 0x180fe20000010803 */
[----:B------:R-:W-:Y:S01]  /*14b10*/  ISETP.GT.AND P3, PT, R27, 0x40, PT ;  /* 0x000000401b00780c */ /* 0x000fe20003f64270 */
[-CC-:B------:R-:W-:Y:S01]  /*14b20*/  FFMA.FTZ R147, R32, R9.reuse, -R3.reuse ;  /* 0x0000000920937223 */ /* 0x180fe20000010803 */
[----:B------:R-:W-:Y:S01]  /*14b30*/  FSEL R44, R53, -INF , P2 ;  /* 0xff800000352c7808 */ /* 0x000fe20001000000 */
[--C-:B------:R-:W-:Y:S01]  /*14b40*/  FFMA.FTZ R38, R62, R9, -R3.reuse ;  /* 0x000000093e267223 */ /* 0x100fe20000010803 */
[----:B------:R-:W-:Y:S01]  /*14b50*/  FMNMX.FTZ R5, R52, R5, !PT ;  /* 0x0000000534057209 */ /* 0x000fe20007810000 */
[----:B------:R1:W4:Y:S01]  /*14b60*/  MUFU.TANH R35, R68 ;  /* 0x0000004400237308 */ /* 0x0003220000002400 */
[----:B------:R-:W-:Y:S01]  /*14b70*/  ISETP.GT.AND P2, PT, R27, 0x41, PT ;  /* 0x000000411b00780c */ /* 0x000fe20003f44270 */
[-CC-:B------:R-:W-:Y:S01]  /*14b80*/  FFMA.FTZ R50, R58, R9.reuse, -R3.reuse ;  /* 0x000000093a327223 */ /* 0x180fe20000010803 */
[----:B------:R-:W-:Y:S01]  /*14b90*/  FSEL R48, R31, -INF , P3 ;  /* 0xff8000001f307808 */ /* 0x000fe20001800000 */
[--C-:B------:R-:W-:Y:S01]  /*14ba0*/  FFMA.FTZ R54, R54, R9, -R3.reuse ;  /* 0x0000000936367223 */ /* 0x100fe20000010803 */
[----:B------:R-:W-:Y:S01]  /*14bb0*/  FMNMX.FTZ R5, R44, R5, !PT ;  /* 0x000000052c057209 */ /* 0x000fe20007810000 */
[-CC-:B------:R-:W-:Y:S01]  /*14bc0*/  FFMA.FTZ R141, R34, R9.reuse, -R3.reuse ;  /* 0x00000009228d7223 */ /* 0x180fe20000010803 */
[----:B------:R-:W-:Y:S01]  /*14bd0*/  ISETP.GT.AND P3, PT, R27, 0x48, PT ;  /* 0x000000481b00780c */ /* 0x000fe20003f64270 */
[----:B------:R-:W4:Y:S01]  /*14be0*/  MUFU.TANH R69, R69 ;  /* 0x0000004500457308 */ /* 0x000f220000002400 */
[----:B------:R-:W-:Y:S01]  /*14bf0*/  FSEL R10, R57, -INF , P2 ;  /* 0xff800000390a7808 */ /* 0x000fe20001000000 */
[--C-:B------:R-:W-:Y:S01]  /*14c00*/  FFMA.FTZ R30, R46, R9, -R3.reuse ;  /* 0x000000092e1e7223 */ /* 0x100fe20000010803 */
[----:B------:R-:W-:Y:S01]  /*14c10*/  FMNMX.FTZ R5, R48, R5, !PT ;  /* 0x0000000530057209 */ /* 0x000fe20007810000 */
[-CC-:B------:R-:W-:Y:S01]  /*14c20*/  FFMA.FTZ R143, R36, R9.reuse, -R3.reuse ;  /* 0x00000009248f7223 */ /* 0x180fe20000010803 */
[C---:B------:R-:W-:Y:S01]  /*14c30*/  ISETP.GT.AND P2, PT, R27.reuse, 0x49, PT ;  /* 0x000000491b00780c */ /* 0x040fe20003f44270 */
[--C-:B------:R-:W-:Y:S01]  /*14c40*/  FFMA.FTZ R32, R42, R9, -R3.reuse ;  /* 0x000000092a207223 */ /* 0x100fe20000010803 */
[----:B---3--:R-:W-:Y:S01]  /*14c50*/  FSEL R60, R60, -INF , P3 ;  /* 0xff8000003c3c7808 */ /* 0x008fe20001800000 */
[----:B------:R-:W-:Y:S01]  /*14c60*/  MUFU.EX2 R157, R157 ;  /* 0x0000009d009d7308 */ /* 0x000fe20000000800 */
[----:B------:R-:W-:Y:S01]  /*14c70*/  FMNMX.FTZ R5, R10, R5, !PT ;  /* 0x000000050a057209 */ /* 0x000fe20007810000 */
[----:B------:R-:W-:Y:S01]  /*14c80*/  FFMA.FTZ R3, R6, R9, -R3 ;  /* 0x0000000906037223 */ /* 0x000fe20000010803 */
[----:B------:R-:W-:-:S02]  /*14c90*/  ISETP.GT.AND P3, PT, R27, 0x50, PT ;  /* 0x000000501b00780c */ /* 0x000fc40003f64270 */
[----:B------:R-:W-:Y:S02]  /*14ca0*/  CS2R R82, SRZ ;  /* 0x0000000000527805 */ /* 0x000fe4000001ff00 */
[----:B0-----:R-:W-:Y:S02]  /*14cb0*/  FSEL R64, R61, -INF , P2 ;  /* 0xff8000003d407808 */ /* 0x001fe40001000000 */
[----:B------:R-:W-:Y:S02]  /*14cc0*/  CS2R R80, SRZ ;  /* 0x0000000000507805 */ /* 0x000fe4000001ff00 */
[----:B------:R-:W-:Y:S01]  /*14cd0*/  FMNMX.FTZ R5, R60, R5, !PT ;  /* 0x000000053c057209 */ /* 0x000fe20007810000 */
[----:B------:R-:W0:Y:S01]  /*14ce0*/  MUFU.EX2 R12, R12 ;  /* 0x0000000c000c7308 */ /* 0x000e220000000800 */
[----:B------:R-:W-:Y:S02]  /*14cf0*/  ISETP.GT.AND P2, PT, R27, 0x51, PT ;  /* 0x000000511b00780c */ /* 0x000fe40003f44270 */
[----:B------:R-:W-:-:S02]  /*14d00*/  CS2R R62, SRZ ;  /* 0x00000000003e7805 */ /* 0x000fc4000001ff00 */
[----:B-1----:R-:W-:Y:S02]  /*14d10*/  FSEL R68, R33, -INF , P3 ;  /* 0xff80000021447808 */ /* 0x002fe40001800000 */
[----:B------:R-:W-:Y:S02]  /*14d20*/  CS2R R58, SRZ ;  /* 0x00000000003a7805 */ /* 0x000fe4000001ff00 */
[----:B------:R-:W-:Y:S01]  /*14d30*/  FMNMX.FTZ R5, R64, R5, !PT ;  /* 0x0000000540057209 */ /* 0x000fe20007810000 */
[----:B------:R-:W1:Y:S01]  /*14d40*/  @P1 LDC R33, c[0x0][0x44c] ;  /* 0x00011300ff211b82 */ /* 0x000e620000000800 */
[----:B------:R-:W-:Y:S01]  /*14d50*/  ISETP.GT.AND P3, PT, R27, 0x58, PT ;  /* 0x000000581b00780c */ /* 0x000fe20003f64270 */
[----:B------:R-:W3:Y:S01]  /*14d60*/  MUFU.EX2 R159, R159 ;  /* 0x0000009f009f7308 */ /* 0x000ee20000000800 */
[----:B--2---:R-:W-:Y:S02]  /*14d70*/  FSEL R70, R65, -INF , P2 ;  /* 0xff80000041467808 */ /* 0x004fe40001000000 */
[----:B------:R-:W-:-:S02]  /*14d80*/  CS2R R46, SRZ ;  /* 0x00000000002e7805 */ /* 0x000fc4000001ff00 */
[----:B------:R-:W-:Y:S02]  /*14d90*/  FMNMX.FTZ R5, R68, R5, !PT ;  /* 0x0000000544057209 */ /* 0x000fe40007810000 */
[----:B------:R-:W-:Y:S02]  /*14da0*/  CS2R R42, SRZ ;  /* 0x00000000002a7805 */ /* 0x000fe4000001ff00 */
[----:B------:R-:W-:Y:S02]  /*14db0*/  ISETP.GT.AND P2, PT, R27, 0x59, PT ;  /* 0x000000591b00780c */ /* 0x000fe40003f44270 */
[----:B----4-:R-:W-:Y:S01]  /*14dc0*/  FSEL R74, R35, -INF , P3 ;  /* 0xff800000234a7808 */ /* 0x010fe20001800000 */
[----:B------:R-:W2:Y:S01]  /*14dd0*/  MUFU.EX2 R14, R14 ;  /* 0x0000000e000e7308 */ /* 0x000ea20000000800 */
[----:B------:R-:W-:Y:S01]  /*14de0*/  FMNMX.FTZ R5, R70, R5, !PT ;  /* 0x0000000546057209 */ /* 0x000fe20007810000 */
[----:B------:R-:W4:Y:S01]  /*14df0*/  @P1 LDC R35, c[0x0][0x450] ;  /* 0x00011400ff231b82 */ /* 0x000f220000000800 */
[----:B------:R-:W-:Y:S01]  /*14e00*/  FSEL R76, R69, -INF , P2 ;  /* 0xff800000454c7808 */ /* 0x000fe20001000000 */
[----:B0-----:R-:W-:Y:S01]  /*14e10*/  FADD.FTZ R0, R157, R12 ;  /* 0x0000000c9d007221 */ /* 0x001fe20000010000 */
[----:B------:R-:W-:-:S02]  /*14e20*/  FMNMX.FTZ R5, R74, R5, !PT ;  /* 0x000000054a057209 */ /* 0x000fc40007810000 */
[----:B------:R-:W-:Y:S01]  /*14e30*/  PRMT R29, R178, 0x654, R29 ;  /* 0x00000654b21d7816 */ /* 0x000fe2000000001d */
[----:B------:R-:W0:Y:S01]  /*14e40*/  MUFU.EX2 R153, R153 ;  /* 0x0000009900997308 */ /* 0x000e220000000800 */
[----:B------:R-:W-:Y:S02]  /*14e50*/  FMNMX.FTZ R5, R76, R5, !PT ;  /* 0x000000054c057209 */ /* 0x000fe40007810000 */
[----:B------:R0:W-:Y:S01]  /*14e60*/  SYNCS.ARRIVE.TRANS64.RED.A1T0 RZ, [R29+URZ], RZ ;  /* 0x000000ff1dff79a7 */ /* 0x0001e2000810043f */
[----:B------:R-:W-:Y:S02]  /*14e70*/  F2FP.BF16.F32.PACK_AB R157, R12, R157 ;  /* 0x0000009d0c9d723e */ /* 0x000fe400000010ff */
[----:B------:R-:W0:Y:S01]  /*14e80*/  SHFL.BFLY PT, R78, R5, 0x2, 0x1f ;  /* 0x0c401f00054e7f89 */ /* 0x000e2200000e0000 */
[----:B-1----:R-:W-:Y:S01]  /*14e90*/  @P1 IMAD.HI.U32 R28, R186, R33, RZ ;  /* 0x00000021ba1c1227 */ /* 0x002fe200078e00ff */
[----:B------:R-:W1:Y:S08]  /*14ea0*/  MUFU.EX2 R20, R20 ;  /* 0x0000001400147308 */ /* 0x000e700000000800 */
[----:B------:R-:W1:Y:S01]  /*14eb0*/  MUFU.EX2 R155, R155 ;  /* 0x0000009b009b7308 */ /* 0x000e620000000800 */
[----:B----4-:R-:W-:Y:S01]  /*14ec0*/  @P1 SHF.R.U32.HI R26, RZ, R35, R28 ;  /* 0x00000023ff1a1219 */ /* 0x010fe2000001161c */
[----:B---3--:R-:W-:Y:S01]  /*14ed0*/  FADD.FTZ R35, R159, R0 ;  /* 0x000000009f237221 */ /* 0x008fe20000010000 */
[----:B--2---:R-:W-:-:S02]  /*14ee0*/  F2FP.BF16.F32.PACK_AB R159, R14, R159 ;  /* 0x0000009f0e9f723e */ /* 0x004fc400000010ff */
[----:B------:R-:W-:Y:S01]  /*14ef0*/  IADD3 R28, R26, R188, -R187 ;  /* 0x000000bc1a1c7210 */ /* 0x000fe20007ffe8bb */
[----:B------:R-:W-:Y:S02]  /*14f00*/  FADD.FTZ R26, R14, R35 ;  /* 0x000000230e1a7221 */ /* 0x000fe40000010000 */
[----:B------:R-:W2:Y:S02]  /*14f10*/  MUFU.EX2 R66, R66 ;  /* 0x0000004200427308 */ /* 0x000ea40000000800 */
[----:B0-----:R-:W-:Y:S01]  /*14f20*/  FADD.FTZ R35, R153, R26 ;  /* 0x0000001a99237221 */ /* 0x001fe20000010000 */
[----:B------:R-:W-:Y:S01]  /*14f30*/  IMAD.HI R28, R28, 0x2aaaaaab, RZ ;  /* 0x2aaaaaab1c1c7827 */ /* 0x000fe200078e02ff */
[C---:B-1----:R-:W-:Y:S02]  /*14f40*/  F2FP.BF16.F32.PACK_AB R153, R20.reuse, R153 ;  /* 0x000000991499723e */ /* 0x042fe400000010ff */
[----:B------:R-:W-:Y:S02]  /*14f50*/  FMNMX.FTZ R78, R5, R78, !PT ;  /* 0x0000004e054e7209 */ /* 0x000fe40007810000 */
[----:B------:R-:W0:Y:S01]  /*14f60*/  MUFU.EX2 R149, R149 ;  /* 0x0000009500957308 */ /* 0x000e220000000800 */
[----:B------:R-:W-:Y:S01]  /*14f70*/  FADD.FTZ R6, R20, R35 ;  /* 0x0000002314067221 */ /* 0x000fe20000010000 */
[----:B------:R-:W-:Y:S01]  /*14f80*/  SHF.R.U32.HI R39, RZ, 0x1f, R28 ;  /* 0x0000001fff277819 */ /* 0x000fe2000001161c */
[----:B------:R-:W1:Y:S02]  /*14f90*/  SHFL.BFLY PT, R15, R78, 0x1, 0x1f ;  /* 0x0c201f004e0f7f89 */ /* 0x000e6400000e0000 */
[----:B------:R-:W-:-:S03]  /*14fa0*/  FADD.FTZ R37, R155, R6 ;  /* 0x000000069b257221 */ /* 0x000fc60000010000 */
[----:B------:R-:W3:Y:S01]  /*14fb0*/  MUFU.EX2 R40, R40 ;  /* 0x0000002800287308 */ /* 0x000ee20000000800 */
[C---:B--2---:R-:W-:Y:S01]  /*14fc0*/  FADD.FTZ R6, R66.reuse, R37 ;  /* 0x0000002542067221 */ /* 0x044fe20000010000 */
[----:B------:R-:W-:Y:S02]  /*14fd0*/  F2FP.BF16.F32.PACK_AB R155, R66, R155 ;  /* 0x0000009b429b723e */ /* 0x000fe400000010ff */
[----:B------:R-:W-:-:S04]  /*14fe0*/  CS2R R66, SRZ ;  /* 0x0000000000427805 */ /* 0x000fc8000001ff00 */
[----:B------:R-:W2:Y:S01]  /*14ff0*/  MUFU.EX2 R151, R151 ;  /* 0x0000009700977308 */ /* 0x000ea20000000800 */
[----:B0-----:R-:W-:-:S07]  /*15000*/  FADD.FTZ R37, R149, R6 ;  /* 0x0000000695257221 */ /* 0x001fce0000010000 */
[----:B------:R-:W0:Y:S01]  /*15010*/  MUFU.EX2 R38, R38 ;  /* 0x0000002600267308 */ /* 0x000e220000000800 */
[C---:B---3--:R-:W-:Y:S01]  /*15020*/  FADD.FTZ R6, R40.reuse, R37 ;  /* 0x0000002528067221 */ /* 0x048fe20000010000 */
[----:B------:R-:W-:Y:S02]  /*15030*/  F2FP.BF16.F32.PACK_AB R149, R40, R149 ;  /* 0x000000952895723e */ /* 0x000fe400000010ff */
[----:B------:R-:W-:Y:S02]  /*15040*/  CS2R R40, SRZ ;  /* 0x0000000000287805 */ /* 0x000fe4000001ff00 */
[----:B-1----:R-:W-:Y:S02]  /*15050*/  FMNMX.FTZ R15, R78, R15, !PT ;  /* 0x0000000f4e0f7209 */ /* 0x002fe40007810000 */
[----:B------:R-:W-:Y:S02]  /*15060*/  CS2R R78, SRZ ;  /* 0x00000000004e7805 */ /* 0x000fe4000001ff00 */
[C---:B------:R-:W-:Y:S01]  /*15070*/  FSETP.NEU.FTZ.AND P2, PT, R15.reuse, -INF , PT ;  /* 0xff8000000f00780b */ /* 0x040fe20003f5d000 */
[----:B------:R-:W-:Y:S01]  /*15080*/  FMUL.FTZ R31, R15, R9 ;  /* 0x000000090f1f7220 */ /* 0x000fe20000410000 */
[----:B------:R-:W1:Y:S01]  /*15090*/  MUFU.EX2 R145, R145 ;  /* 0x0000009100917308 */ /* 0x000e620000000800 */
[----:B--2---:R-:W-:-:S03]  /*150a0*/  FADD.FTZ R37, R151, R6 ;  /* 0x0000000697257221 */ /* 0x004fc60000010000 */
[----:B------:R-:W-:Y:S01]  /*150b0*/  FSEL R31, R31, RZ, P2 ;  /* 0x000000ff1f1f7208 */ /* 0x000fe20001000000 */
[----:B0-----:R-:W-:-:S03]  /*150c0*/  FADD.FTZ R6, R38, R37 ;  /* 0x0000002526067221 */ /* 0x001fc60000010000 */
        /* <DEDUP_REMOVED lines=19> */
[-CC-:B-----5:R-:W-:Y:S01]  /*15200*/  FFMA.FTZ R140, R48, R9.reuse, -R31.reuse ;  /* 0x00000009308c7223 */ /* 0x1a0fe2000001081f */
[-CC-:B------:R-:W-:Y:S01]  /*15210*/  FFMA.FTZ R10, R10, R9.reuse, -R31.reuse ;  /* 0x000000090a0a7223 */ /* 0x180fe2000001081f */
[----:B-1----:R-:W-:Y:S01]  /*15220*/  FADD.FTZ R37, R145, R6 ;  /* 0x0000000691257221 */ /* 0x002fe20000010000 */
[-CC-:B------:R-:W-:Y:S01]  /*15230*/  FFMA.FTZ R60, R60, R9.reuse, -R31.reuse ;  /* 0x000000093c3c7223 */ /* 0x180fe2000001081f */
[-C--:B------:R-:W-:Y:S01]  /*15240*/  FFMA.FTZ R64, R64, R9.reuse, -R31 ;  /* 0x0000000940407223 */ /* 0x080fe2000001081f */
[----:B------:R-:W1:Y:S01]  /*15250*/  MUFU.EX2 R158, R158 ;  /* 0x0000009e009e7308 */ /* 0x000e620000000800 */
[----:B0-----:R-:W-:Y:S01]  /*15260*/  FADD.FTZ R6, R50, R37 ;  /* 0x0000002532067221 */ /* 0x001fe20000010000 */
[-CC-:B------:R-:W-:Y:S01]  /*15270*/  FFMA.FTZ R68, R68, R9.reuse, -R31.reuse ;  /* 0x0000000944447223 */ /* 0x180fe2000001081f */
[-CC-:B------:R-:W-:Y:S01]  /*15280*/  FFMA.FTZ R70, R70, R9.reuse, -R31.reuse ;  /* 0x0000000946467223 */ /* 0x180fe2000001081f */
[-CC-:B------:R-:W-:Y:S01]  /*15290*/  FFMA.FTZ R74, R74, R9.reuse, -R31.reuse ;  /* 0x000000094a4a7223 */ /* 0x180fe2000001081f */
[----:B------:R-:W-:Y:S01]  /*152a0*/  FFMA.FTZ R76, R76, R9, -R31 ;  /* 0x000000094c4c7223 */ /* 0x000fe2000001081f */
[----:B------:R-:W-:Y:S01]  /*152b0*/  F2FP.BF16.F32.PACK_AB R151, R38, R151 ;  /* 0x000000972697723e */ /* 0x000fe200000010ff */
[----:B------:R-:W-:Y:S01]  /*152c0*/  IMAD.MOV.U32 R94, RZ, RZ, 0x3f800000 ;  /* 0x3f800000ff5e7424 */ /* 0x000fe200078e00ff */
[----:B------:R-:W0:Y:S01]  /*152d0*/  MUFU.EX2 R7, R7 ;  /* 0x0000000700077308 */ /* 0x000e220000000800 */
[----:B--2---:R-:W-:Y:S01]  /*152e0*/  FADD.FTZ R33, R156, R5 ;  /* 0x000000059c217221 */ /* 0x004fe20000010000 */
[----:B------:R-:W-:-:S02]  /*152f0*/  F2FP.BF16.F32.PACK_AB R156, R5, R156 ;  /* 0x0000009c059c723e */ /* 0x000fc400000010ff */
[----:B------:R-:W-:Y:S02]  /*15300*/  CS2R R86, SRZ ;  /* 0x0000000000567805 */ /* 0x000fe4000001ff00 */
[----:B------:R-:W-:Y:S02]  /*15310*/  F2FP.BF16.F32.PACK_AB R145, R50, R145 ;  /* 0x000000913291723e */ /* 0x000fe400000010ff */
[----:B------:R-:W-:Y:S02]  /*15320*/  CS2R R84, SRZ ;  /* 0x0000000000547805 */ /* 0x000fe4000001ff00 */
[----:B------:R-:W-:Y:S02]  /*15330*/  CS2R R56, SRZ ;  /* 0x0000000000387805 */ /* 0x000fe4000001ff00 */
[----:B------:R-:W-:Y:S01]  /*15340*/  CS2R R52, SRZ ;  /* 0x0000000000347805 */ /* 0x000fe2000001ff00 */
[----:B------:R-:W2:Y:S01]  /*15350*/  MUFU.EX2 R152, R152 ;  /* 0x0000009800987308 */ /* 0x000ea20000000800 */
[----:B-1----:R-:W-:Y:S01]  /*15360*/  FADD.FTZ R0, R158, R33 ;  /* 0x000000219e007221 */ /* 0x002fe20000010000 */
[----:B------:R-:W-:-:S02]  /*15370*/  CS2R R50, SRZ ;  /* 0x0000000000327805 */ /* 0x000fc4000001ff00 */
[----:B------:R-:W-:Y:S02]  /*15380*/  CS2R R48, SRZ ;  /* 0x0000000000307805 */ /* 0x000fe4000001ff00 */
[----:B------:R-:W-:Y:S02]  /*15390*/  CS2R R44, SRZ ;  /* 0x00000000002c7805 */ /* 0x000fe4000001ff00 */
[----:B------:R-:W1:Y:S01]  /*153a0*/  MUFU.EX2 R11, R11 ;  /* 0x0000000b000b7308 */ /* 0x000e620000000800 */
[C---:B0-----:R-:W-:Y:S01]  /*153b0*/  FADD.FTZ R33, R7.reuse, R0 ;  /* 0x0000000007217221 */ /* 0x041fe20000010000 */
[----:B------:R-:W-:-:S06]  /*153c0*/  F2FP.BF16.F32.PACK_AB R158, R7, R158 ;  /* 0x0000009e079e723e */ /* 0x000fcc00000010ff */
[----:B------:R-:W0:Y:S01]  /*153d0*/  MUFU.EX2 R154, R154 ;  /* 0x0000009a009a7308 */ /* 0x000e220000000800 */
[----:B--2---:R-:W-:-:S07]  /*153e0*/  FADD.FTZ R0, R152, R33 ;  /* 0x0000002198007221 */ /* 0x004fce0000010000 */
[----:B------:R-:W2:Y:S01]  /*153f0*/  MUFU.EX2 R13, R13 ;  /* 0x0000000d000d7308 */ /* 0x000ea20000000800 */
[C---:B-1----:R-:W-:Y:S01]  /*15400*/  FADD.FTZ R35, R11.reuse, R0 ;  /* 0x000000000b237221 */ /* 0x042fe20000010000 */
[----:B------:R-:W-:-:S06]  /*15410*/  F2FP.BF16.F32.PACK_AB R152, R11, R152 ;  /* 0x000000980b98723e */ /* 0x000fcc00000010ff */
[----:B------:R-:W1:Y:S01]  /*15420*/  MUFU.EX2 R148, R148 ;  /* 0x0000009400947308 */ /* 0x000e620000000800 */
[----:B0-----:R-:W-:-:S07]  /*15430*/  FADD.FTZ R0, R154, R35 ;  /* 0x000000239a007221 */ /* 0x001fce0000010000 */
[----:B------:R-:W0:Y:S01]  /*15440*/  MUFU.EX2 R21, R21 ;  /* 0x0000001500157308 */ /* 0x000e220000000800 */
[C---:B--2---:R-:W-:Y:S01]  /*15450*/  FADD.FTZ R35, R13.reuse, R0 ;  /* 0x000000000d237221 */ /* 0x044fe20000010000 */
[----:B------:R-:W-:Y:S01]  /*15460*/  F2FP.BF16.F32.PACK_AB R154, R13, R154 ;  /* 0x0000009a0d9a723e */ /* 0x000fe200000010ff */
[----:B------:R-:W-:Y:S01]  /*15470*/  VIADD R13, R72, 0xfffffffe ;  /* 0xfffffffe480d7836 */ /* 0x000fe20000000000 */
[----:B------:R-:W-:-:S04]  /*15480*/  CS2R R72, SRZ ;  /* 0x0000000000487805 */ /* 0x000fc8000001ff00 */
[----:B------:R-:W2:Y:S01]  /*15490*/  MUFU.EX2 R150, R150 ;  /* 0x0000009600967308 */ /* 0x000ea20000000800 */
[----:B-1----:R-:W-:-:S07]  /*154a0*/  FADD.FTZ R0, R148, R35 ;  /* 0x0000002394007221 */ /* 0x002fce0000010000 */
        /* <DEDUP_REMOVED lines=10> */
[----:B------:R-:W-:Y:S01]  /*15550*/  MUFU.EX2 R147, R147 ;  /* 0x0000009300937308 */ /* 0x000fe20000000800 */
[C---:B--2---:R-:W-:Y:S01]  /*15560*/  FADD.FTZ R37, R27.reuse, R0 ;  /* 0x000000001b257221 */ /* 0x044fe20000010000 */
[----:B------:R-:W-:Y:S02]  /*15570*/  F2FP.BF16.F32.PACK_AB R144, R27, R144 ;  /* 0x000000901b90723e */ /* 0x000fe400000010ff */
[----:B------:R-:W-:-:S04]  /*15580*/  CS2R R26, SRZ ;  /* 0x00000000001a7805 */ /* 0x000fc8000001ff00 */
[----:B------:R-:W0:Y:S01]  /*15590*/  MUFU.EX2 R29, R29 ;  /* 0x0000001d001d7308 */ /* 0x000e220000000800 */
[----:B-1----:R-:W-:-:S07]  /*155a0*/  FADD.FTZ R0, R146, R37 ;  /* 0x0000002592007221 */ /* 0x002fce0000010000 */
[----:B------:R-:W-:Y:S08]  /*155b0*/  MUFU.EX2 R54, R54 ;  /* 0x0000003600367308 */ /* 0x000ff00000000800 */
[----:B------:R-:W1:Y:S01]  /*155c0*/  MUFU.EX2 R140, R140 ;  /* 0x0000008c008c7308 */ /* 0x000e620000000800 */
[C---:B0-----:R-:W-:Y:S01]  /*155d0*/  FADD.FTZ R37, R29.reuse, R0 ;  /* 0x000000001d257221 */ /* 0x041fe20000010000 */
[----:B------:R-:W-:-:S06]  /*155e0*/  F2FP.BF16.F32.PACK_AB R146, R29, R146 ;  /* 0x000000921d92723e */ /* 0x000fcc00000010ff */
[----:B------:R-:W-:Y:S08]  /*155f0*/  MUFU.EX2 R141, R141 ;  /* 0x0000008d008d7308 */ /* 0x000ff00000000800 */
[----:B------:R0:W2:Y:S01]  /*15600*/  MUFU.EX2 R33, R10 ;  /* 0x0000000a00217308 */ /* 0x0000a20000000800 */
[----:B-1----:R-:W-:Y:S01]  /*15610*/  FADD.FTZ R0, R140, R37 ;  /* 0x000000258c007221 */ /* 0x002fe20000010000 */
[----:B------:R-:W-:-:S06]  /*15620*/  CS2R R36, SRZ ;  /* 0x0000000000247805 */ /* 0x000fcc000001ff00 */
[----:B------:R-:W1:Y:S01]  /*15630*/  MUFU.EX2 R30, R30 ;  /* 0x0000001e001e7308 */ /* 0x000e620000000800 */
[----:B0-----:R-:W-:Y:S01]  /*15640*/  LEA.HI.SX32 R10, R28, R39, 0x1c ;  /* 0x000000271c0a7211 */ /* 0x001fe200078fe2ff */
[----:B------:R-:W-:Y:S01]  /*15650*/  FADD.FTZ R39, R147, R6 ;  /* 0x0000000693277221 */ /* 0x000fe20000010000 */
[C---:B------:R-:W-:Y:S02]  /*15660*/  F2FP.BF16.F32.PACK_AB R147, R54.reuse, R147 ;  /* 0x000000933693723e */ /* 0x040fe400000010ff */
[----:B------:R-:W-:Y:S02]  /*15670*/  CS2R R28, SRZ ;  /* 0x00000000001c7805 */ /* 0x000fe4000001ff00 */
[----:B------:R-:W-:Y:S01]  /*15680*/  VIMNMX R10, R185, R10, !PT ;  /* 0x0000000ab90a7248 */ /* 0x000fe20007fe0100 */
[----:B------:R-:W-:Y:S01]  /*15690*/  FADD.FTZ R6, R54, R39 ;  /* 0x0000002736067221 */ /* 0x000fe20000010000 */
[----:B------:R-:W-:Y:S01]  /*156a0*/  CS2R R54, SRZ ;  /* 0x0000000000367805 */ /* 0x000fe2000001ff00 */
[----:B------:R-:W0:Y:S01]  /*156b0*/  MUFU.EX2 R60, R60 ;  /* 0x0000003c003c7308 */ /* 0x000e220000000800 */
[----:B--2---:R-:W-:Y:S01]  /*156c0*/  FADD.FTZ R11, R33, R0 ;  /* 0x00000000210b7221 */ /* 0x004fe20000010000 */
[----:B------:R-:W-:Y:S01]  /*156d0*/  FADD.FTZ R7, R141, R6 ;  /* 0x000000068d077221 */ /* 0x000fe20000010000 */
[----:B------:R-:W-:-:S02]  /*156e0*/  ISETP.GE.AND P2, PT, R13, R10, PT ;  /* 0x0000000a0d00720c */ /* 0x000fc40003f46270 */
[----:B------:R-:W-:Y:S02]  /*156f0*/  CS2R R38, SRZ ;  /* 0x0000000000267805 */ /* 0x000fe4000001ff00 */
[----:B------:R-:W-:Y:S01]  /*15700*/  F2FP.BF16.F32.PACK_AB R140, R33, R140 ;  /* 0x0000008c218c723e */ /* 0x000fe200000010ff */
        /* <DEDUP_REMOVED lines=11> */
[----:B------:R-:W-:Y:S02]  /*157c0*/  CS2R R60, SRZ ;  /* 0x00000000003c7805 */ /* 0x000fe4000001ff00 */
[----:B------:R-:W-:Y:S02]  /*157d0*/  CS2R R30, SRZ ;  /* 0x00000000001e7805 */ /* 0x000fe4000001ff00 */
[----:B------:R-:W2:Y:S01]  /*157e0*/  MUFU.EX2 R137, R137 ;  /* 0x0000008900897308 */ /* 0x000ea20000000800 */
[C---:B0-----:R-:W-:Y:S01]  /*157f0*/  FADD.FTZ R0, R32.reuse, R7 ;  /* 0x0000000720007221 */ /* 0x041fe20000010000 */
[----:B------:R-:W-:-:S02]  /*15800*/  F2FP.BF16.F32.PACK_AB R143, R32, R143 ;  /* 0x0000008f208f723e */ /* 0x000fc400000010ff */
        /* <DEDUP_REMOVED lines=9> */
[----:B------:R-:W-:Y:S02]  /*158a0*/  CS2R R68, SRZ ;  /* 0x0000000000447805 */ /* 0x000fe4000001ff00 */
[----:B------:R-:W-:Y:S02]  /*158b0*/  CS2R R34, SRZ ;  /* 0x0000000000227805 */ /* 0x000fe4000001ff00 */
[----:B------:R-:W2:Y:S01]  /*158c0*/  MUFU.EX2 R139, R139 ;  /* 0x0000008b008b7308 */ /* 0x000ea20000000800 */
[C---:B-1----:R-:W-:Y:S01]  /*158d0*/  FADD.FTZ R0, R24.reuse, R7 ;  /* 0x0000000718007221 */ /* 0x042fe20000010000 */
[----:B------:R-:W-:-:S02]  /*158e0*/  F2FP.BF16.F32.PACK_AB R137, R24, R137 ;  /* 0x000000891889723e */ /* 0x000fc400000010ff */
[----:B------:R-:W-:-:S04]  /*158f0*/  CS2R R24, SRZ ;  /* 0x0000000000187805 */ /* 0x000fc8000001ff00 */
[----:B------:R1:W3:Y:S01]  /*15900*/  MUFU.EX2 R5, R76 ;  /* 0x0000004c00057308 */ /* 0x0002e20000000800 */
[----:B0-----:R-:W-:-:S07]  /*15910*/  FADD.FTZ R12, R74, R11 ;  /* 0x0000000b4a0c7221 */ /* 0x001fce0000010000 */
[----:B------:R3:W0:Y:S01]  /*15920*/  MUFU.EX2 R6, R3 ;  /* 0x0000000300067308 */ /* 0x0006220000000800 */
[----:B--2---:R-:W-:Y:S01]  /*15930*/  FADD.FTZ R7, R139, R0 ;  /* 0x000000008b077221 */ /* 0x004fe20000010000 */
[----:B-1----:R-:W-:Y:S01]  /*15940*/  CS2R R76, SRZ ;  /* 0x00000000004c7805 */ /* 0x002fe2000001ff00 */
[C---:B---3--:R-:W-:Y:S01]  /*15950*/  FADD.FTZ R3, R5.reuse, R12 ;  /* 0x0000000c05037221 */ /* 0x048fe20000010000 */
[----:B------:R-:W-:Y:S01]  /*15960*/  F2FP.BF16.F32.PACK_AB R138, R5, R74 ;  /* 0x0000004a058a723e */ /* 0x000fe200000010ff */
[----:B------:R-:W-:Y:S01]  /*15970*/  IMAD.MOV.U32 R5, RZ, RZ, 0x3f800000 ;  /* 0x3f800000ff057424 */ /* 0x000fe200078e00ff */
[----:B------:R-:W-:Y:S01]  /*15980*/  CS2R R74, SRZ ;  /* 0x00000000004a7805 */ /* 0x000fe2000001ff00 */
[C---:B0-----:R-:W-:Y:S01]  /*15990*/  FADD.FTZ R0, R6.reuse, R7 ;  /* 0x0000000706007221 */ /* 0x041fe20000010000 */
[----:B------:R-:W-:Y:S01]  /*159a0*/  F2FP.BF16.F32.PACK_AB R139, R6, R139 ;  /* 0x0000008b068b723e */ /* 0x000fe200000010ff */
[----:B------:R-:W-:Y:S06]  /*159b0*/  @!P2 BRA `(.L_x_2839) ;  /* 0x0000002c008ca947 */ /* 0x000fec0003800000 */
[----:B------:R-:W-:Y:S01]  /*159c0*/  BSSY B1, `(.L_x_2839) ;  /* 0x00002e2000017945 */ /* 0x000fe20003800000 */
[----:B------:R-:W-:Y:S02]  /*159d0*/  IMAD.MOV.U32 R11, RZ, RZ, R8 ;  /* 0x000000ffff0b7224 */ /* 0x000fe400078e0008 */
[----:B------:R-:W-:Y:S02]  /*159e0*/  IMAD.MOV.U32 R12, RZ, RZ, R15 ;  /* 0x000000ffff0c7224 */ /* 0x000fe400078e000f */
[----:B------:R-:W-:Y:S02]  /*159f0*/  IMAD.MOV.U32 R6, RZ, RZ, R168 ;  /* 0x000000ffff067224 */ /* 0x000fe400078e00a8 */
[----:B------:R-:W-:Y:S02]  /*15a00*/  IMAD.MOV.U32 R7, RZ, RZ, R162 ;  /* 0x000000ffff077224 */ /* 0x000fe400078e00a2 */
[----:B------:R-:W-:Y:S02]  /*15a10*/  IMAD.MOV.U32 R5, RZ, RZ, 0x3f800000 ;  /* 0x3f800000ff057424 */ /* 0x000fe400078e00ff */
[----:B------:R-:W-:-:S07]  /*15a20*/  IMAD.MOV.U32 R87, RZ, RZ, RZ ;  /* 0x000000ffff577224 */ /* 0x000fce00078e00ff */
.L_x_2852:
[----:B------:R-:W-:-:S04]  /*15a30*/  ISETP.NE.AND P2, PT, R7, 0x1, PT ;  /* 0x000000010700780c */ /* 0x000fc80003f45270 */
[----:B------:R-:W-:-:S04]  /*15a40*/  SEL R9, RZ, 0x1, P2 ;  /* 0x00000001ff097807 */ /* 0x000fc80001000000 */
[----:B------:R-:W-:Y:S01]  /*15a50*/  LOP3.LUT R168, R6, R9, RZ, 0x3c, !PT ;  /* 0x0000000906a87212 */ /* 0x000fe200078e3cff */
[----:B------:R-:W-:Y:S06]  /*15a60*/  @!P0 BRA `(.L_x_2840) ;  /* 0x0000000000048947 */ /* 0x000fec0003800000 */
[----:B------:R-:W-:Y:S01]  /*15a70*/  BPT.TRAP 0x1 ;  /* 0x000000040000795c */ /* 0x000fe20000300000 */
.L_x_2840:
        /* <DEDUP_REMOVED lines=8> */
.L_x_2841:
[----:B------:R-:W-:Y:S01]  /*15b00*/  IMAD R95, R162, 0x900, R4 ;  /* 0x00000900a25f7824 */ /* 0x000fe200078e0204 */
[----:B------:R-:W-:Y:S03]  /*15b10*/  BSSY B2, `(.L_x_2842) ;  /* 0x0000006000027945 */ /* 0x000fe60003800000 */
[C---:B------:R-:W-:Y:S02]  /*15b20*/  VIADD R90, R95.reuse, 0x2 ;  /* 0x000000025f5a7836 */ /* 0x040fe40000000000 */
[----:B------:R-:W-:Y:S01]  /*15b30*/  VIADD R92, R95, 0x4 ;  /* 0x000000045f5c7836 */ /* 0x000fe20000000000 */
[----:B-1----:R-:W-:Y:S06]  /*15b40*/  @P2 BRA `(.L_x_2843) ;  /* 0x0000000000082947 */ /* 0x002fec0003800000 */
[----:B------:R-:W1:Y:S02]  /*15b50*/  SYNCS.PHASECHK.TRANS64.TRYWAIT P2, [R14+URZ+0x2a830], R9 ;  /* 0x02a830090e0075a7 */ /* 0x000e64000804017f */
[----:B-1----:R-:W-:Y:S05]  /*15b60*/  @!P2 BRA `(.L_x_2844) ;  /* 0x0000011800a0a947 */ /* 0x002fea0003800000 */
.L_x_2843:
[----:B------:R-:W-:Y:S05]  /*15b70*/  BSYNC B2 ;  /* 0x0000000000027941 */ /* 0x000fea0003800000 */
.L_x_2842:
[----:B------:R-:W2:Y:S01]  /*15b80*/  LDL.64 R96, [R1+0x28] ;  /* 0x0000280001607983 */ /* 0x000ea20000100a00 */
[----:B------:R-:W-:Y:S01]  /*15b90*/  MOV R88, R95 ;  /* 0x0000005f00587202 */ /* 0x000fe20000000f00 */
[----:B------:R-:W-:Y:S01]  /*15ba0*/  IMAD.MOV.U32 R89, RZ, RZ, 0x40000040 ;  /* 0x40000040ff597424 */ /* 0x000fe200078e00ff */
[----:B------:R-:W-:Y:S01]  /*15bb0*/  R2UR UR46, R90 ;  /* 0x000000005a2e72ca */ /* 0x000fe200000e0000 */
[----:B------:R-:W-:Y:S01]  /*15bc0*/  IMAD.MOV.U32 R90, RZ, RZ, R92 ;  /* 0x000000ffff5a7224 */ /* 0x000fe200078e005c */
[----:B------:R-:W-:Y:S01]  /*15bd0*/  R2UR UR50, R88 ;  /* 0x00000000583272ca */ /* 0x000fe200000e0000 */
[C---:B------:R-:W-:Y:S01]  /*15be0*/  VIADD R88, R95.reuse, 0x6 ;  /* 0x000000065f587836 */ /* 0x040fe20000000000 */
[----:B------:R-:W-:Y:S01]  /*15bf0*/  MOV R193, UR42 ;  /* 0x0000002a00c17c02 */ /* 0x000fe20008000f00 */
        /* <DEDUP_REMOVED lines=8> */
[----:B------:R-:W-:Y:S01]  /*15c80*/  IMAD.MOV.U32 R93, RZ, RZ, 0x40000040 ;  /* 0x40000040ff5d7424 */ /* 0x000fe200078e00ff */
[----:B------:R-:W-:Y:S01]  /*15c90*/  R2UR UR34, R90 ;  /* 0x000000005a2272ca */ /* 0x000fe200000e0000 */
[C---:B------:R-:W-:Y:S01]  /*15ca0*/  VIADD R90, R95.reuse, 0x306 ;  /* 0x000003065f5a7836 */ /* 0x040fe20000000000 */
[----:B------:R-:W-:Y:S01]  /*15cb0*/  R2UR UR26, R88 ;  /* 0x00000000581a72ca */ /* 0x000fe200000e0000 */
[----:B------:R-:W-:Y:S01]  /*15cc0*/  VIADD R88, R95, 0x602 ;  /* 0x000006025f587836 */ /* 0x000fe20000000000 */
        /* <DEDUP_REMOVED lines=105> */
[----:B------:R-:W2:Y:S11]  /*16360*/  LDL.64 R198, [R1+0x8] ;  /* 0x0000080001c67983 */ /* 0x000eb60000100a00 */
[----:B------:R-:W-:Y:S01]  /*16370*/  HGMMA.64x96x16.F32.BF16 R88, gdesc[UR44], R88, gsb0 ;  /* 0x016000002c5879f0 */ /* 0x000fe20008001858 */
[----:B------:R-:W-:-:S02]  /*16380*/  R2UR UR45, R196 ;  /* 0x00000000c42d72ca */ /* 0x000fc400000e0000 */
[----:B------:R-:W-:Y:S02]  /*16390*/  R2UR UR44, R197 ;  /* 0x00000000c52c72ca */ /* 0x000fe400000e0000 */
[----:B------:R-:W3:Y:S01]  /*163a0*/  LDL.64 R196, [R1+0x18] ;  /* 0x0000180001c47983 */ /* 0x000ee20000100a00 */
[----:B------:R-:W-:Y:S02]  /*163b0*/  WARPGROUP.DEPBAR.LE gsb0, 0x0 ;  /* 0x00008000000079c5 */ /* 0x000fe40000010000 */
[----:B------:R-:W-:Y:S01]  /*163c0*/  WARPGROUP.ARRIVE ;  /* 0x00000000000079c5 */ /* 0x000fe20000000000 */
[----:B---3--:R-:W-:Y:S02]  /*163d0*/  R2UR UR40, R196 ;  /* 0x00000000c42872ca */ /* 0x008fe400000e0000 */
[----:B------:R-:W-:Y:S02]  /*163e0*/  R2UR UR41, R197 ;  /* 0x00000000c52972ca */ /* 0x000fe400000e0000 */
[----:B------:R-:W3:Y:S11]  /*163f0*/  LDL.64 R196, [R1] ;  /* 0x0000000001c47983 */ /* 0x000ef60000100a00 */
[----:B------:R-:W-:Y:S01]  /*16400*/  HGMMA.64x96x16.F32.BF16 R88, gdesc[UR40], R88, gsb0 ;  /* 0x01600000285879f0 */ /* 0x000fe20008001858 */
[----:B------:R-:W-:-:S02]  /*16410*/  R2UR UR41, R194 ;  /* 0x00000000c22972ca */ /* 0x000fc400000e0000 */
[----:B------:R-:W-:Y:S02]  /*16420*/  R2UR UR40, R195 ;  /* 0x00000000c32872ca */ /* 0x000fe400000e0000 */
[----:B------:R-:W4:Y:S01]  /*16430*/  LDL.64 R194, [R1+0x10] ;  /* 0x0000100001c27983 */ /* 0x000f220000100a00 */
[----:B--2---:R-:W-:Y:S02]  /*16440*/  R2UR UR32, R198 ;  /* 0x00000000c62072ca */ /* 0x004fe400000e0000 */
[----:B------:R-:W-:Y:S01]  /*16450*/  R2UR UR33, R199 ;  /* 0x00000000c72172ca */ /* 0x000fe200000e0000 */
[----:B------:R-:W-:Y:S02]  /*16460*/  WARPGROUP.DEPBAR.LE gsb0, 0x0 ;  /* 0x00008000000079c5 */ /* 0x000fe40000010000 */
[----:B------:R-:W-:Y:S01]  /*16470*/  WARPGROUP.ARRIVE ;  /* 0x00000000000079c5 */ /* 0x000fe20000000000 */
[----:B----4-:R-:W-:Y:S02]  /*16480*/  R2UR UR36, R194 ;  /* 0x00000000c22472ca */ /* 0x010fe400000e0000 */
[----:B------:R-:W-:-:S13]  /*16490*/  R2UR UR37, R195 ;  /* 0x00000000c32572ca */ /* 0x000fda00000e0000 */
[----:B------:R-:W-:Y:S01]  /*164a0*/  HGMMA.64x96x16.F32.BF16 R88, gdesc[UR36], R88, gsb0 ;  /* 0x01600000245879f0 */ /* 0x000fe20008001858 */
[----:B---3--:R-:W-:Y:S02]  /*164b0*/  R2UR UR28, R196 ;  /* 0x00000000c41c72ca */ /* 0x008fe400000e0000 */
        /* <DEDUP_REMOVED lines=46> */
.L_x_2845:
[----:B------:R-:W-:Y:S01]  /*167a0*/  SHF.L.U32 R5, R6, 0x1f, RZ ;  /* 0x0000001f06057819 */ /* 0x000fe200000006ff */
[----:B------:R-:W-:-:S04]  /*167b0*/  IMAD R20, R7, 0x8, R2 ;  /* 0x0000000807147824 */ /* 0x000fc800078e0202 */
[----:B------:R0:W1:Y:S01]  /*167c0*/  SYNCS.PHASECHK.TRANS64.TRYWAIT P2, [R20+URZ+0x2a850], R5 ;  /* 0x02a85005140075a7 */ /* 0x000062000804017f */
[----:B------:R-:W-:Y:S05]  /*167d0*/  @!P0 BRA `(.L_x_2846) ;  /* 0x0000000000048947 */ /* 0x000fea0003800000 */
[----:B------:R-:W-:Y:S01]  /*167e0*/  BPT.TRAP 0x1 ;  /* 0x000000040000795c */ /* 0x000fe20000300000 */
.L_x_2846:
[----:B------:R-:W-:Y:S04]  /*167f0*/  BSSY B2, `(.L_x_2847) ;  /* 0x0000004000027945 */ /* 0x000fe80003800000 */
[----:B-1----:R-:W-:Y:S05]  /*16800*/  @P2 BRA `(.L_x_2848) ;  /* 0x0000000000082947 */ /* 0x002fea0003800000 */
[----:B------:R-:W1:Y:S02]  /*16810*/  SYNCS.PHASECHK.TRANS64.TRYWAIT P2, [R20+URZ+0x2a850], R5 ;  /* 0x02a85005140075a7 */ /* 0x000e64000804017f */
[----:B-1----:R-:W-:Y:S05]  /*16820*/  @!P2 BRA `(.L_x_2849) ;  /* 0x0000010c0084a947 */ /* 0x002fea0003800000 */
.L_x_2848:
[----:B------:R-:W-:Y:S05]  /*16830*/  BSYNC B2 ;  /* 0x0000000000027941 */ /* 0x000fea0003800000 */
.L_x_2847:
        /* <DEDUP_REMOVED lines=48> */
.L_x_2850:
[----:B------:R-:W0:Y:S01]  /*16b40*/  @P1 LDC R7, c[0x0][0x44c] ;  /* 0x00011300ff071b82 */ /* 0x000e220000000800 */
[----:B------:R-:W-:Y:S02]  /*16b50*/  IMAD.IADD R5, R191, 0x1, R186 ;  /* 0x00000001bf057824 */ /* 0x000fe400078e02ba */
[----:B------:R-:W-:Y:S01]  /*16b60*/  FMUL.FTZ R137, R89, UR39 ;  /* 0x0000002759897c20 */ /* 0x000fe20008410000 */
[----:B------:R-:W-:Y:S01]  /*16b70*/  FMUL.FTZ R89, R102, UR39 ;  /* 0x0000002766597c20 */ /* 0x000fe20008410000 */
[----:B------:R-:W-:Y:S01]  /*16b80*/  FMUL.FTZ R102, R113, UR39 ;  /* 0x0000002771667c20 */ /* 0x000fe20008410000 */
[----:B------:R-:W-:Y:S01]  /*16b90*/  FMUL.FTZ R136, R88, UR39 ;  /* 0x0000002758887c20 */ /* 0x000fe20008410000 */
[----:B------:R-:W-:Y:S02]  /*16ba0*/  IMAD R15, R13, -0x60, RZ ;  /* 0xffffffa00d0f7824 */ /* 0x000fe400078e02ff */
[----:B------:R-:W-:Y:S01]  /*16bb0*/  FMUL.FTZ R8, R94, UR39 ;  /* 0x000000275e087c20 */ /* 0x000fe20008410000 */
[----:B------:R-:W1:Y:S01]  /*16bc0*/  @P1 LDC R6, c[0x0][0x450] ;  /* 0x00011400ff061b82 */ /* 0x000e620000000800 */
[----:B------:R-:W-:Y:S01]  /*16bd0*/  FMUL.FTZ R94, R97, UR39 ;  /* 0x00000027615e7c20 */ /* 0x000fe20008410000 */
[----:B------:R-:W-:Y:S01]  /*16be0*/  FMUL.FTZ R9, R95, UR39 ;  /* 0x000000275f097c20 */ /* 0x000fe20008410000 */
[----:B------:R-:W-:Y:S01]  /*16bf0*/  IADD3 R15, -R190, 0x1, R15 ;  /* 0x00000001be0f7810 */ /* 0x000fe20007ffe10f */
[----:B------:R-:W2:Y:S01]  /*16c00*/  MUFU.TANH R136, R136 ;  /* 0x0000008800887308 */ /* 0x000ea20000002400 */
[----:B------:R-:W-:Y:S01]  /*16c10*/  FMUL.FTZ R95, R100, UR39 ;  /* 0x00000027645f7c20 */ /* 0x000fe20008410000 */
[----:B------:R-:W-:Y:S01]  /*16c20*/  FMUL.FTZ R97, R104, UR39 ;  /* 0x0000002768617c20 */ /* 0x000fe20008410000 */
[----:B------:R-:W-:Y:S01]  /*16c30*/  FMUL.FTZ R21, R98, UR39 ;  /* 0x0000002762157c20 */ /* 0x000fe20008410000 */
[----:B------:R-:W-:Y:S01]  /*16c40*/  IADD3 R15, -R187, R15, R188 ;  /* 0x0000000fbb0f7210 */ /* 0x000fe20007ffe1bc */
[----:B------:R-:W-:Y:S01]  /*16c50*/  FMUL.FTZ R98, R108, UR39 ;  /* 0x000000276c627c20 */ /* 0x000fe20008410000 */
[----:B------:R-:W-:Y:S01]  /*16c60*/  FMUL.FTZ R138, R112, UR39 ;  /* 0x00000027708a7c20 */ /* 0x000fe20008410000 */
[----:B------:R-:W-:Y:S01]  /*16c70*/  FMUL.FTZ R105, R105, UR39 ;  /* 0x0000002769697c20 */ /* 0x000fe20008410000 */
[----:B------:R-:W-:Y:S01]  /*16c80*/  MUFU.TANH R137, R137 ;  /* 0x0000008900897308 */ /* 0x000fe20000002400 */
[----:B------:R-:W-:Y:S01]  /*16c90*/  FMUL.FTZ R109, R109, UR39 ;  /* 0x000000276d6d7c20 */ /* 0x000fe20008410000 */
[----:B------:R-:W-:Y:S01]  /*16ca0*/  FMUL.FTZ R88, R99, UR39 ;  /* 0x0000002763587c20 */ /* 0x000fe20008410000 */
[----:B------:R-:W-:Y:S01]  /*16cb0*/  FMUL.FTZ R100, R117, UR39 ;  /* 0x0000002775647c20 */ /* 0x000fe20008410000 */
[----:B0-----:R-:W-:-:S04]  /*16cc0*/  @P1 IMAD.HI.U32 R7, R5, R7, RZ ;  /* 0x0000000705071227 */ /* 0x001fc800078e00ff */
[----:B------:R-:W-:Y:S01]  /*16cd0*/  FMUL.FTZ R104, R121, UR39 ;  /* 0x0000002779687c20 */ /* 0x000fe20008410000 */
[----:B------:R-:W-:Y:S01]  /*16ce0*/  FMUL.FTZ R99, R116, UR39 ;  /* 0x0000002774637c20 */ /* 0x000fe20008410000 */
[----:B------:R-:W-:Y:S01]  /*16cf0*/  FMUL.FTZ R117, R124, UR39 ;  /* 0x000000277c757c20 */ /* 0x000fe20008410000 */
[----:B------:R-:W-:Y:S01]  /*16d00*/  MUFU.TANH R94, R94 ;  /* 0x0000005e005e7308 */ /* 0x000fe20000002400 */
        /* <DEDUP_REMOVED lines=10> */
[----:B------:R-:W-:Y:S01]  /*16db0*/  MUFU.TANH R95, R95 ;  /* 0x0000005f005f7308 */ /* 0x000fe20000002400 */
        /* <DEDUP_REMOVED lines=12> */
[----:B------:R-:W-:-:S03]  /*16e80*/  VIADD R14, R14, 0x2a840 ;  /* 0x0002a8400e0e7836 */ /* 0x000fc60000000000 */
[----:B------:R-:W3:Y:S02]  /*16e90*/  MUFU.TANH R92, R92 ;  /* 0x0000005c005c7308 */ /* 0x000ee40000002400 */
[----:B------:R-:W-:Y:S01]  /*16ea0*/  PRMT R14, R178, 0x654, R14 ;  /* 0x00000654b20e7816 */ /* 0x000fe2000000000e */
[----:B0-----:R-:W-:-:S03]  /*16eb0*/  IMAD.IADD R113, R15, 0x1, R113 ;  /* 0x000000010f717824 */ /* 0x001fc600078e0271 */
[----:B------:R0:W-:Y:S02]  /*16ec0*/  SYNCS.ARRIVE.TRANS64.RED.A1T0 RZ, [R14+URZ], RZ ;  /* 0x000000ff0eff79a7 */ /* 0x0001e4000810043f */
[----:B------:R-:W4:Y:S01]  /*16ed0*/  MUFU.TANH R96, R96 ;  /* 0x0000006000607308 */ /* 0x000f220000002400 */
[C---:B------:R-:W-:Y:S02]  /*16ee0*/  ISETP.GT.AND P5, PT, R113.reuse, RZ, PT ;  /* 0x000000ff7100720c */ /* 0x040fe40003fa4270 */
[C---:B------:R-:W-:Y:S02]  /*16ef0*/  ISETP.GT.AND P4, PT, R113.reuse, 0x8, PT ;  /* 0x000000087100780c */ /* 0x040fe40003f84270 */
[----:B------:R-:W-:-:S03]  /*16f00*/  ISETP.GT.AND P2, PT, R113, 0x1, PT ;  /* 0x000000017100780c */ /* 0x000fc60003f44270 */
[----:B------:R-:W5:Y:S01]  /*16f10*/  MUFU.TANH R93, R93 ;  /* 0x0000005d005d7308 */ /* 0x000f620000002400 */
[C---:B------:R-:W-:Y:S02]  /*16f20*/  ISETP.GT.AND P3, PT, R113.reuse, 0x9, PT ;  /* 0x000000097100780c */ /* 0x040fe40003f64270 */
[----:B--2---:R-:W-:Y:S02]  /*16f30*/  FSEL R108, R136, -INF , P5 ;  /* 0xff800000886c7808 */ /* 0x004fe40002800000 */
[----:B------:R-:W-:Y:S02]  /*16f40*/  ISETP.GT.AND P5, PT, R113, 0x11, PT ;  /* 0x000000117100780c */ /* 0x000fe40003fa4270 */
[----:B-1----:R-:W-:Y:S01]  /*16f50*/  FSEL R91, R91, -INF , P4 ;  /* 0xff8000005b5b7808 */ /* 0x002fe20002000000 */
[----:B------:R-:W1:Y:S01]  /*16f60*/  MUFU.TANH R97, R97 ;  /* 0x0000006100617308 */ /* 0x000e620000002400 */
[----:B------:R-:W-:Y:S02]  /*16f70*/  FSEL R90, R137, -INF , P2 ;  /* 0xff800000895a7808 */ /* 0x000fe40001000000 */
[----:B------:R-:W-:-:S02]  /*16f80*/  ISETP.GT.AND P4, PT, R113, 0x19, PT ;  /* 0x000000197100780c */ /* 0x000fc40003f84270 */
[----:B---3--:R-:W-:Y:S02]  /*16f90*/  FSEL R92, R92, -INF , P3 ;  /* 0xff8000005c5c7808 */ /* 0x008fe40001800000 */
[C---:B------:R-:W-:Y:S01]  /*16fa0*/  ISETP.GT.AND P6, PT, R113.reuse, 0x10, PT ;  /* 0x000000107100780c */ /* 0x040fe20003fc4270 */
[----:B------:R-:W2:Y:S01]  /*16fb0*/  MUFU.TANH R98, R98 ;  /* 0x0000006200627308 */ /* 0x000ea20000002400 */
[C---:B------:R-:W-:Y:S02]  /*16fc0*/  ISETP.GT.AND P2, PT, R113.reuse, 0x18, PT ;  /* 0x000000187100780c */ /* 0x040fe40003f44270 */
[C---:B------:R-:W-:Y:S02]  /*16fd0*/  ISETP.GT.AND P3, PT, R113.reuse, 0x20, PT ;  /* 0x000000207100780c */ /* 0x040fe40003f64270 */
[----:B------:R-:W-:Y:S02]  /*16fe0*/  FSEL R94, R94, -INF , P5 ;  /* 0xff8000005e5e7808 */ /* 0x000fe40002800000 */
[----:B------:R-:W-:Y:S01]  /*16ff0*/  ISETP.GT.AND P5, PT, R113, 0x28, PT ;  /* 0x000000287100780c */ /* 0x000fe20003fa4270 */
[----:B------:R-:W3:Y:S01]  /*17000*/  MUFU.TANH R138, R138 ;  /* 0x0000008a008a7308 */ /* 0x000ee20000002400 */
[----:B----4-:R-:W-:-:S02]  /*17010*/  FSEL R96, R96, -INF , P4 ;  /* 0xff80000060607808 */ /* 0x010fc40002000000 */
[----:B-----5:R-:W-:Y:S02]  /*17020*/  FSEL R93, R93, -INF , P6 ;  /* 0xff8000005d5d7808 */ /* 0x020fe40003000000 */
[----:B------:R-:W-:Y:S02]  /*17030*/  FSEL R95, R95, -INF , P2 ;  /* 0xff8000005f5f7808 */ /* 0x000fe40001000000 */
[----:B------:R-:W-:Y:S01]  /*17040*/  ISETP.GT.AND P4, PT, R113, 0x30, PT ;  /* 0x000000307100780c */ /* 0x000fe20003f84270 */
[----:B------:R-:W4:Y:S01]  /*17050*/  MUFU.TANH R105, R105 ;  /* 0x0000006900697308 */ /* 0x000f220000002400 */
[----:B-1----:R-:W-:Y:S02]  /*17060*/  FSEL R97, R97, -INF , P3 ;  /* 0xff80000061617808 */ /* 0x002fe40001800000 */
[C---:B------:R-:W-:Y:S02]  /*17070*/  ISETP.GT.AND P6, PT, R113.reuse, 0x21, PT ;  /* 0x000000217100780c */ /* 0x040fe40003fc4270 */
[----:B------:R-:W-:-:S02]  /*17080*/  ISETP.GT.AND P2, PT, R113, 0x29, PT ;  /* 0x000000297100780c */ /* 0x000fc40003f44270 */
[C---:B------:R-:W-:Y:S01]  /*17090*/  ISETP.GT.AND P3, PT, R113.reuse, 0x31, PT ;  /* 0x000000317100780c */ /* 0x040fe20003f64270 */
[----:B------:R-:W1:Y:S01]  /*170a0*/  MUFU.TANH R109, R109 ;  /* 0x0000006d006d7308 */ /* 0x000e620000002400 */
[----:B--2---:R-:W-:Y:S02]  /*170b0*/  FSEL R112, R98, -INF , P5 ;  /* 0xff80000062707808 */ /* 0x004fe40002800000 */
[----:B---3--:R-:W-:Y:S02]  /*170c0*/  FSEL R98, R138, -INF , P4 ;  /* 0xff8000008a627808 */ /* 0x008fe40002000000 */
[C---:B------:R-:W-:Y:S02]  /*170d0*/  ISETP.GT.AND P4, PT, R113.reuse, 0x41, PT ;  /* 0x000000417100780c */ /* 0x040fe40003f84270 */
[----:B------:R-:W-:Y:S01]  /*170e0*/  ISETP.GT.AND P5, PT, R113, 0x39, PT ;  /* 0x000000397100780c */ /* 0x000fe20003fa4270 */
[----:B------:R-:W2:Y:S01]  /*170f0*/  MUFU.TANH R102, R102 ;  /* 0x0000006600667308 */ /* 0x000ea20000002400 */
[----:B----4-:R-:W-:-:S02]  /*17100*/  FSEL R105, R105, -INF , P6 ;  /* 0xff80000069697808 */ /* 0x010fc40003000000 */
[----:B------:R-:W-:-:S05]  /*17110*/  ISETP.GT.AND P6, PT, R113, 0x38, PT ;  /* 0x000000387100780c */ /* 0x000fca0003fc4270 */
[----:B------:R-:W3:Y:S01]  /*17120*/  MUFU.TANH R104, R104 ;  /* 0x0000006800687308 */ /* 0x000ee20000002400 */
[----:B-1----:R-:W-:Y:S02]  /*17130*/  FSEL R109, R109, -INF , P2 ;  /* 0xff8000006d6d7808 */ /* 0x002fe40001000000 */
[----:B------:R-:W-:-:S05]  /*17140*/  ISETP.GT.AND P2, PT, R113, 0x40, PT ;  /* 0x000000407100780c */ /* 0x000fca0003f44270 */
[----:B------:R-:W1:Y:S01]  /*17150*/  MUFU.TANH R99, R99 ;  /* 0x0000006300637308 */ /* 0x000e620000002400 */
[----:B--2---:R-:W-:Y:S02]  /*17160*/  FSEL R102, R102, -INF , P3 ;  /* 0xff80000066667808 */ /* 0x004fe40001800000 */
[----:B------:R-:W-:-:S05]  /*17170*/  ISETP.GT.AND P3, PT, R113, 0x48, PT ;  /* 0x000000487100780c */ /* 0x000fca0003f64270 */
[----:B------:R-:W2:Y:S01]  /*17180*/  MUFU.TANH R100, R100 ;  /* 0x0000006400647308 */ /* 0x000ea20000002400 */
[----:B---3--:R-:W-:Y:S02]  /*17190*/  FSEL R103, R104, -INF , P4 ;  /* 0xff80000068677808 */ /* 0x008fe40002000000 */
[----:B------:R-:W-:-:S05]  /*171a0*/  ISETP.GT.AND P4, PT, R113, 0x58, PT ;  /* 0x000000587100780c */ /* 0x000fca0003f84270 */
[----:B------:R-:W3:Y:S01]  /*171b0*/  MUFU.TANH R101, R101 ;  /* 0x0000006500657308 */ /* 0x000ee20000002400 */
[----:B-1----:R-:W-:Y:S02]  /*171c0*/  FSEL R99, R99, -INF , P6 ;  /* 0xff80000063637808 */ /* 0x002fe40003000000 */
[----:B------:R-:W-:-:S05]  /*171d0*/  ISETP.GT.AND P6, PT, R113, 0x49, PT ;  /* 0x000000497100780c */ /* 0x000fca0003fc4270 */
[----:B------:R-:W1:Y:S01]  /*171e0*/  MUFU.TANH R117, R117 ;  /* 0x0000007500757308 */ /* 0x000e620000002400 */
[----:B--2---:R-:W-:Y:S02]  /*171f0*/  FSEL R100, R100, -INF , P5 ;  /* 0xff80000064647808 */ /* 0x004fe40002800000 */
[----:B------:R-:W-:-:S05]  /*17200*/  ISETP.GT.AND P5, PT, R113, 0x50, PT ;  /* 0x000000507100780c */ /* 0x000fca0003fa4270 */
[----:B------:R-:W-:Y:S01]  /*17210*/  MUFU.TANH R124, R124 ;  /* 0x0000007c007c7308 */ /* 0x000fe20000002400 */
[----:B---3--:R-:W-:Y:S02]  /*17220*/  FSEL R101, R101, -INF , P2 ;  /* 0xff80000065657808 */ /* 0x008fe40001000000 */
[----:B------:R-:W-:-:S05]  /*17230*/  ISETP.GT.AND P2, PT, R113, 0x51, PT ;  /* 0x000000517100780c */ /* 0x000fca0003f44270 */
[----:B------:R-:W-:Y:S01]  /*17240*/  MUFU.TANH R21, R21 ;  /* 0x0000001500157308 */ /* 0x000fe20000002400 */
[----:B-1----:R-:W-:Y:S02]  /*17250*/  FSEL R104, R117, -INF , P3 ;  /* 0xff80000075687808 */ /* 0x002fe40001800000 */
[----:B------:R-:W-:-:S05]  /*17260*/  ISETP.GT.AND P3, PT, R113, 0x59, PT ;  /* 0x000000597100780c */ /* 0x000fca0003f64270 */
[----:B------:R1:W-:Y:S08]  /*17270*/  MUFU.TANH R113, R116 ;  /* 0x0000007400717308 */ /* 0x0003f00000002400 */
[----:B------:R-:W-:Y:S01]  /*17280*/  MUFU.TANH R107, R107 ;  /* 0x0000006b006b7308 */ /* 0x000fe20000002400 */
[----:B-1----:R-:W-:-:S04]  /*17290*/  FMNMX.FTZ R116, R108, R12, !PT ;  /* 0x0000000c6c747209 */ /* 0x002fc80007810000 */
[----:B------:R-:W-:-:S03]  /*172a0*/  FMNMX.FTZ R116, R90, R116, !PT ;  /* 0x000000745a747209 */ /* 0x000fc60007810000 */
[----:B------:R-:W-:Y:S01]  /*172b0*/  MUFU.TANH R6, R6 ;  /* 0x0000000600067308 */ /* 0x000fe20000002400 */
[----:B------:R-:W-:-:S04]  /*172c0*/  FMNMX.FTZ R116, R91, R116, !PT ;  /* 0x000000745b747209 */ /* 0x000fc80007810000 */
        /* <DEDUP_REMOVED lines=10> */
[----:B------:R1:W2:Y:S01]  /*17370*/  MUFU.TANH R116, R125 ;  /* 0x0000007d00747308 */ /* 0x0002a20000002400 */
[----:B------:R-:W-:-:S04]  /*17380*/  FMNMX.FTZ R117, R112, R117, !PT ;  /* 0x0000007570757209 */ /* 0x000fc80007810000 */
[----:B------:R-:W-:-:S03]  /*17390*/  FMNMX.FTZ R120, R109, R117, !PT ;  /* 0x000000756d787209 */ /* 0x000fc60007810000 */
[----:B------:R-:W3:Y:S01]  /*173a0*/  MUFU.TANH R117, R128 ;  /* 0x0000008000757308 */ /* 0x000ee20000002400 */
[----:B------:R-:W-:Y:S01]  /*173b0*/  FMNMX.FTZ R120, R98, R120, !PT ;  /* 0x0000007862787209 */ /* 0x000fe20007810000 */
[----:B-1----:R-:W-:-:S03]  /*173c0*/  FMUL.FTZ R125, R133, UR39 ;  /* 0x00000027857d7c20 */ /* 0x002fc60008410000 */
[----:B------:R-:W-:-:S03]  /*173d0*/  FMNMX.FTZ R121, R102, R120, !PT ;  /* 0x0000007866797209 */ /* 0x000fc60007810000 */
[----:B------:R-:W1:Y:S01]  /*173e0*/  MUFU.TANH R120, R129 ;  /* 0x0000008100787308 */ /* 0x000e620000002400 */
[----:B------:R-:W-:Y:S02]  /*173f0*/  FMNMX.FTZ R121, R99, R121, !PT ;  /* 0x0000007963797209 */ /* 0x000fe40007810000 */
[----:B--2---:R-:W-:Y:S02]  /*17400*/  FSEL R116, R116, -INF , P6 ;  /* 0xff80000074747808 */ /* 0x004fe40003000000 */
[----:B------:R-:W-:-:S03]  /*17410*/  FMNMX.FTZ R121, R100, R121, !PT ;  /* 0x0000007964797209 */ /* 0x000fc60007810000 */
[----:B------:R-:W2:Y:S01]  /*17420*/  MUFU.TANH R125, R125 ;  /* 0x0000007d007d7308 */ /* 0x000ea20000002400 */
[----:B------:R-:W-:Y:S02]  /*17430*/  FMNMX.FTZ R121, R101, R121, !PT ;  /* 0x0000007965797209 */ /* 0x000fe40007810000 */
[----:B---3--:R-:W-:Y:S02]  /*17440*/  FSEL R117, R117, -INF , P5 ;  /* 0xff80000075757808 */ /* 0x008fe40002800000 */
[----:B------:R-:W-:-:S03]  /*17450*/  FMNMX.FTZ R121, R103, R121, !PT ;  /* 0x0000007967797209 */ /* 0x000fc60007810000 */
[----:B------:R-:W-:Y:S01]  /*17460*/  MUFU.TANH R88, R88 ;  /* 0x0000005800587308 */ /* 0x000fe20000002400 */
[----:B------:R-:W-:Y:S02]  /*17470*/  FMNMX.FTZ R121, R104, R121, !PT ;  /* 0x0000007968797209 */ /* 0x000fe40007810000 */
[----:B-1----:R-:W-:Y:S02]  /*17480*/  FSEL R120, R120, -INF , P2 ;  /* 0xff80000078787808 */ /* 0x002fe40001000000 */
[----:B------:R-:W-:-:S03]  /*17490*/  FMNMX.FTZ R128, R116, R121, !PT ;  /* 0x0000007974807209 */ /* 0x000fc60007810000 */
[----:B------:R1:W-:Y:S01]  /*174a0*/  MUFU.TANH R121, R114 ;  /* 0x0000007200797308 */ /* 0x0003e20000002400 */
[----:B------:R-:W-:-:S04]  /*174b0*/  FMNMX.FTZ R128, R117, R128, !PT ;  /* 0x0000008075807209 */ /* 0x000fc80007810000 */
[----:B------:R-:W-:-:S03]  /*174c0*/  FMNMX.FTZ R128, R120, R128, !PT ;  /* 0x0000008078807209 */ /* 0x000fc60007810000 */
[----:B------:R-:W-:Y:S01]  /*174d0*/  MUFU.TANH R89, R89 ;  /* 0x0000005900597308 */ /* 0x000fe20000002400 */
[----:B-1----:R-:W-:-:S04]  /*174e0*/  FSEL R114, R124, -INF , P4 ;  /* 0xff8000007c727808 */ /* 0x002fc80002000000 */
[----:B------:R-:W-:-:S03]  /*174f0*/  FMNMX.FTZ R128, R114, R128, !PT ;  /* 0x0000008072807209 */ /* 0x000fc60007810000 */
[----:B------:R2:W-:Y:S08]  /*17500*/  MUFU.TANH R124, R115 ;  /* 0x00000073007c7308 */ /* 0x0005f00000002400 */
[----:B------:R-:W-:Y:S01]  /*17510*/  MUFU.TANH R106, R106 ;  /* 0x0000006a006a7308 */ /* 0x000fe20000002400 */
[----:B--2---:R-:W-:Y:S01]  /*17520*/  FSEL R115, R125, -INF , P3 ;  /* 0xff8000007d737808 */ /* 0x004fe20001800000 */
[----:B------:R-:W-:Y:S01]  /*17530*/  FMUL.FTZ R125, R118, UR39 ;  /* 0x00000027767d7c20 */ /* 0x000fe20008410000 */
[----:B------:R-:W-:Y:S01]  /*17540*/  FMUL.FTZ R118, R119, UR39 ;  /* 0x0000002777767c20 */ /* 0x000fe20008410000 */
[----:B------:R-:W-:Y:S01]  /*17550*/  FMUL.FTZ R119, R122, UR39 ;  /* 0x000000277a777c20 */ /* 0x000fe20008410000 */
[----:B------:R-:W-:Y:S01]  /*17560*/  FMNMX.FTZ R128, R115, R128, !PT ;  /* 0x0000008073807209 */ /* 0x000fe20007810000 */
[----:B------:R-:W-:Y:S01]  /*17570*/  FMUL.FTZ R122, R123, UR39 ;  /* 0x000000277b7a7c20 */ /* 0x000fe20008410000 */
[----:B------:R-:W-:Y:S01]  /*17580*/  FMUL.FTZ R123, R126, UR39 ;  /* 0x000000277e7b7c20 */ /* 0x000fe20008410000 */
[----:B------:R-:W1:Y:S01]  /*17590*/  MUFU.TANH R125, R125 ;  /* 0x0000007d007d7308 */ /* 0x000e620000002400 */
[----:B------:R-:W-:Y:S01]  /*175a0*/  FMUL.FTZ R126, R130, UR39 ;  /* 0x00000027827e7c20 */ /* 0x000fe20008410000 */
[----:B------:R-:W2:Y:S01]  /*175b0*/  SHFL.BFLY PT, R129, R128, 0x2, 0x1f ;  /* 0x0c401f0080817f89 */ /* 0x000ea200000e0000 */
[----:B------:R-:W-:-:S05]  /*175c0*/  FMUL.FTZ R130, R135, UR39 ;  /* 0x0000002787827c20 */ /* 0x000fca0008410000 */
[----:B------:R-:W-:Y:S08]  /*175d0*/  MUFU.TANH R110, R110 ;  /* 0x0000006e006e7308 */ /* 0x000ff00000002400 */
[----:B------:R-:W-:Y:S08]  /*175e0*/  MUFU.TANH R111, R111 ;  /* 0x0000006f006f7308 */ /* 0x000ff00000002400 */
[----:B------:R-:W-:Y:S01]  /*175f0*/  MUFU.TANH R118, R118 ;  /* 0x0000007600767308 */ /* 0x000fe20000002400 */
[----:B--2---:R-:W-:Y:S01]  /*17600*/  FMNMX.FTZ R132, R128, R129, !PT ;  /* 0x0000008180847209 */ /* 0x004fe20007810000 */
[----:B------:R-:W-:Y:S01]  /*17610*/  FMUL.FTZ R128, R134, UR39 ;  /* 0x0000002786807c20 */ /* 0x000fe20008410000 */
[----:B------:R2:W3:Y:S04]  /*17620*/  SHFL.IDX PT, R129, R5, 0x1, 0x1c1f ;  /* 0x003c1f0005817f89 */ /* 0x0004e800000e0000 */
[----:B------:R-:W4:Y:S01]  /*17630*/  SHFL.BFLY PT, R133, R132, 0x1, 0x1f ;  /* 0x0c201f0084857f89 */ /* 0x000f2200000e0000 */
[----:B------:R-:W-:Y:S08]  /*17640*/  MUFU.TANH R119, R119 ;  /* 0x0000007700777308 */ /* 0x000ff00000002400 */
[----:B--2---:R2:W5:Y:S08]  /*17650*/  MUFU.TANH R5, R127 ;  /* 0x0000007f00057308 */ /* 0x0045700000002400 */
[----:B------:R-:W0:Y:S01]  /*17660*/  MUFU.TANH R122, R122 ;  /* 0x0000007a007a7308 */ /* 0x000e220000002400 */
[----:B--2---:R-:W-:Y:S01]  /*17670*/  FMUL.FTZ R127, R131, UR39 ;  /* 0x00000027837f7c20 */ /* 0x004fe20008410000 */
[----:B---3--:R-:W-:Y:S01]  /*17680*/  IMAD.IADD R129, R15, 0x1, R129 ;  /* 0x000000010f817824 */ /* 0x008fe200078e0281 */
[----:B----4-:R-:W-:-:S05]  /*17690*/  FMNMX.FTZ R15, R132, R133, !PT ;  /* 0x00000085840f7209 */ /* 0x010fca0007810000 */
[----:B------:R-:W2:Y:S01]  /*176a0*/  MUFU.TANH R123, R123 ;  /* 0x0000007b007b7308 */ /* 0x000ea20000002400 */
[C---:B------:R-:W-:Y:S02]  /*176b0*/  ISETP.GT.AND P6, PT, R129.reuse, 0x10, PT ;  /* 0x000000108100780c */ /* 0x040fe40003fc4270 */
[----:B------:R-:W-:Y:S02]  /*176c0*/  ISETP.GT.AND P5, PT, R129, RZ, PT ;  /* 0x000000ff8100720c */ /* 0x000fe40003fa4270 */
[----:B------:R-:W-:Y:S02]  /*176d0*/  FSEL R21, R21, -INF , P6 ;  /* 0xff80000015157808 */ /* 0x000fe40003000000 */
[C---:B------:R-:W-:Y:S01]  /*176e0*/  ISETP.GT.AND P6, PT, R129.reuse, 0x21, PT ;  /* 0x000000218100780c */ /* 0x040fe20003fc4270 */
[----:B------:R-:W3:Y:S01]  /*176f0*/  MUFU.TANH R126, R126 ;  /* 0x0000007e007e7308 */ /* 0x000ee20000002400 */
[----:B------:R-:W-:Y:S02]  /*17700*/  ISETP.GT.AND P3, PT, R129, 0x1, PT ;  /* 0x000000018100780c */ /* 0x000fe40003f64270 */
[----:B------:R-:W-:-:S02]  /*17710*/  FSEL R107, R107, -INF , P6 ;  /* 0xff8000006b6b7808 */ /* 0x000fc40003000000 */
[----:B------:R-:W-:Y:S02]  /*17720*/  ISETP.GT.AND P6, PT, R129, 0x38, PT ;  /* 0x000000388100780c */ /* 0x000fe40003fc4270 */
[----:B------:R-:W-:Y:S01]  /*17730*/  FSEL R6, R6, -INF , P5 ;  /* 0xff80000006067808 */ /* 0x000fe20002800000 */
[----:B------:R-:W4:Y:S01]  /*17740*/  MUFU.TANH R127, R127 ;  /* 0x0000007f007f7308 */ /* 0x000f220000002400 */
[----:B-1----:R-:W-:Y:S02]  /*17750*/  FSEL R125, R125, -INF , P6 ;  /* 0xff8000007d7d7808 */ /* 0x002fe40003000000 */
[C---:B------:R-:W-:Y:S02]  /*17760*/  ISETP.GT.AND P6, PT, R129.reuse, 0x49, PT ;  /* 0x000000498100780c */ /* 0x040fe40003fc4270 */
[----:B------:R-:W-:Y:S02]  /*17770*/  ISETP.GT.AND P4, PT, R129, 0x8, PT ;  /* 0x000000088100780c */ /* 0x000fe40003f84270 */
[----:B-----5:R-:W-:Y:S01]  /*17780*/  FSEL R133, R5, -INF , P6 ;  /* 0xff80000005857808 */ /* 0x020fe20003000000 */
[----:B------:R-:W1:Y:S01]  /*17790*/  MUFU.TANH R128, R128 ;  /* 0x0000008000807308 */ /* 0x000e620000002400 */
[----:B------:R-:W-:-:S02]  /*177a0*/  FSEL R7, R7, -INF , P3 ;  /* 0xff80000007077808 */ /* 0x000fc40001800000 */
[----:B------:R-:W-:Y:S02]  /*177b0*/  FMNMX.FTZ R5, R6, R11, !PT ;  /* 0x0000000b06057209 */ /* 0x000fe40007810000 */
[----:B------:R-:W-:Y:S02]  /*177c0*/  ISETP.GT.AND P2, PT, R129, 0x9, PT ;  /* 0x000000098100780c */ /* 0x000fe40003f44270 */
[----:B------:R-:W-:Y:S01]  /*177d0*/  FSEL R131, R8, -INF , P4 ;  /* 0xff80000008837808 */ /* 0x000fe20002000000 */
[----:B------:R-:W5:Y:S01]  /*177e0*/  MUFU.TANH R130, R130 ;  /* 0x0000008200827308 */ /* 0x000f620000002400 */
[----:B------:R-:W-:Y:S02]  /*177f0*/  FMNMX.FTZ R5, R7, R5, !PT ;  /* 0x0000000507057209 */ /* 0x000fe40007810000 */
[----:B------:R-:W-:Y:S01]  /*17800*/  FSEL R132, R9, -INF , P2 ;  /* 0xff80000009847808 */ /* 0x000fe20001000000 */
[----:B------:R-:W-:Y:S01]  /*17810*/  IMAD.U32 R9, RZ, RZ, UR43 ;  /* 0x0000002bff097e24 */ /* 0x000fe2000f8e00ff */
[----:B------:R-:W-:-:S02]  /*17820*/  FMNMX.FTZ R5, R131, R5, !PT ;  /* 0x0000000583057209 */ /* 0x000fc40007810000 */
[----:B------:R-:W-:Y:S01]  /*17830*/  ISETP.GT.AND P5, PT, R129, 0x11, PT ;  /* 0x000000118100780c */ /* 0x000fe20003fa4270 */
[----:B------:R-:W-:Y:S01]  /*17840*/  FMUL.FTZ R134, R15, R9 ;  /* 0x000000090f867220 */ /* 0x000fe20000410000 */
[----:B------:R-:W-:Y:S02]  /*17850*/  FMNMX.FTZ R5, R132, R5, !PT ;  /* 0x0000000584057209 */ /* 0x000fe40007810000 */
[----:B------:R-:W-:Y:S02]  /*17860*/  ISETP.GT.AND P3, PT, R129, 0x18, PT ;  /* 0x000000188100780c */ /* 0x000fe40003f64270 */
[----:B------:R-:W-:Y:S02]  /*17870*/  FSEL R88, R88, -INF , P5 ;  /* 0xff80000058587808 */ /* 0x000fe40002800000 */
[----:B------:R-:W-:Y:S02]  /*17880*/  FMNMX.FTZ R5, R21, R5, !PT ;  /* 0x0000000515057209 */ /* 0x000fe40007810000 */
[----:B------:R-:W-:-:S02]  /*17890*/  ISETP.GT.AND P4, PT, R129, 0x19, PT ;  /* 0x000000198100780c */ /* 0x000fc40003f84270 */
[----:B------:R-:W-:Y:S02]  /*178a0*/  FSEL R89, R89, -INF , P3 ;  /* 0xff80000059597808 */ /* 0x000fe40001800000 */
[----:B------:R-:W-:Y:S02]  /*178b0*/  FMNMX.FTZ R5, R88, R5, !PT ;  /* 0x0000000558057209 */ /* 0x000fe40007810000 */
[----:B------:R-:W-:Y:S02]  /*178c0*/  ISETP.GT.AND P2, PT, R129, 0x20, PT ;  /* 0x000000208100780c */ /* 0x000fe40003f44270 */
[----:B------:R-:W-:Y:S02]  /*178d0*/  FSEL R113, R113, -INF , P4 ;  /* 0xff80000071717808 */ /* 0x000fe40002000000 */
[----:B------:R-:W-:Y:S02]  /*178e0*/  FMNMX.FTZ R5, R89, R5, !PT ;  /* 0x0000000559057209 */ /* 0x000fe40007810000 */
[----:B------:R-:W-:-:S02]  /*178f0*/  FSEL R106, R106, -INF , P2 ;  /* 0xff8000006a6a7808 */ /* 0x000fc40001000000 */
[----:B------:R-:W-:Y:S02]  /*17900*/  FMNMX.FTZ R5, R113, R5, !PT ;  /* 0x0000000571057209 */ /* 0x000fe40007810000 */
[C---:B------:R-:W-:Y:S02]  /*17910*/  ISETP.GT.AND P5, PT, R129.reuse, 0x28, PT ;  /* 0x000000288100780c */ /* 0x040fe40003fa4270 */
[----:B------:R-:W-:Y:S02]  /*17920*/  FMNMX.FTZ R5, R106, R5, !PT ;  /* 0x000000056a057209 */ /* 0x000fe40007810000 */
[----:B------:R-:W-:Y:S02]  /*17930*/  ISETP.GT.AND P3, PT, R129, 0x29, PT ;  /* 0x000000298100780c */ /* 0x000fe40003f64270 */
[----:B------:R-:W-:Y:S02]  /*17940*/  FSEL R110, R110, -INF , P5 ;  /* 0xff8000006e6e7808 */ /* 0x000fe40002800000 */
[----:B------:R-:W-:-:S02]  /*17950*/  FMNMX.FTZ R5, R107, R5, !PT ;  /* 0x000000056b057209 */ /* 0x000fc40007810000 */
[----:B------:R-:W-:Y:S02]  /*17960*/  ISETP.GT.AND P4, PT, R129, 0x30, PT ;  /* 0x000000308100780c */ /* 0x000fe40003f84270 */
[----:B------:R-:W-:Y:S02]  /*17970*/  FSEL R111, R111, -INF , P3 ;  /* 0xff8000006f6f7808 */ /* 0x000fe40001800000 */
[----:B------:R-:W-:Y:S02]  /*17980*/  FMNMX.FTZ R5, R110, R5, !PT ;  /* 0x000000056e057209 */ /* 0x000fe40007810000 */
[----:B------:R-:W-:Y:S02]  /*17990*/  ISETP.GT.AND P2, PT, R129, 0x31, PT ;  /* 0x000000318100780c */ /* 0x000fe40003f44270 */
[----:B------:R-:W-:Y:S02]  /*179a0*/  FSEL R121, R121, -INF , P4 ;  /* 0xff80000079797808 */ /* 0x000fe40002000000 */
[----:B------:R-:W-:-:S02]  /*179b0*/  FMNMX.FTZ R5, R111, R5, !PT ;  /* 0x000000056f057209 */ /* 0x000fc40007810000 */
[----:B------:R-:W-:Y:S02]  /*179c0*/  FSEL R124, R124, -INF , P2 ;  /* 0xff8000007c7c7808 */ /* 0x000fe40001000000 */
[----:B------:R-:W-:Y:S02]  /*179d0*/  FMNMX.FTZ R5, R121, R5, !PT ;  /* 0x0000000579057209 */ /* 0x000fe40007810000 */
[C---:B------:R-:W-:Y:S02]  /*179e0*/  ISETP.GT.AND P5, PT, R129.reuse, 0x39, PT ;  /* 0x000000398100780c */ /* 0x040fe40003fa4270 */
[----:B------:R-:W-:Y:S02]  /*179f0*/  FMNMX.FTZ R5, R124, R5, !PT ;  /* 0x000000057c057209 */ /* 0x000fe40007810000 */
[----:B------:R-:W-:Y:S02]  /*17a00*/  ISETP.GT.AND P3, PT, R129, 0x40, PT ;  /* 0x000000408100780c */ /* 0x000fe40003f64270 */
[----:B------:R-:W-:-:S02]  /*17a10*/  FSEL R118, R118, -INF , P5 ;  /* 0xff80000076767808 */ /* 0x000fc40002800000 */
[----:B------:R-:W-:Y:S02]  /*17a20*/  FMNMX.FTZ R5, R125, R5, !PT ;  /* 0x000000057d057209 */ /* 0x000fe40007810000 */
[----:B------:R-:W-:Y:S02]  /*17a30*/  ISETP.GT.AND P4, PT, R129, 0x41, PT ;  /* 0x000000418100780c */ /* 0x000fe40003f84270 */
[----:B------:R-:W-:Y:S02]  /*17a40*/  FSEL R119, R119, -INF , P3 ;  /* 0xff80000077777808 */ /* 0x000fe40001800000 */
[----:B------:R-:W-:Y:S02]  /*17a50*/  FMNMX.FTZ R5, R118, R5, !PT ;  /* 0x0000000576057209 */ /* 0x000fe40007810000 */
[----:B------:R-:W-:Y:S02]  /*17a60*/  ISETP.GT.AND P2, PT, R129, 0x48, PT ;  /* 0x000000488100780c */ /* 0x000fe40003f44270 */
[----:B0-----:R-:W-:-:S02]  /*17a70*/  FSEL R122, R122, -INF , P4 ;  /* 0xff8000007a7a7808 */ /* 0x001fc40002000000 */
[----:B------:R-:W-:Y:S02]  /*17a80*/  FMNMX.FTZ R5, R119, R5, !PT ;  /* 0x0000000577057209 */ /* 0x000fe40007810000 */
[----:B--2---:R-:W-:Y:S02]  /*17a90*/  FSEL R123, R123, -INF , P2 ;  /* 0xff8000007b7b7808 */ /* 0x004fe40001000000 */
[----:B------:R-:W-:Y:S02]  /*17aa0*/  FMNMX.FTZ R5, R122, R5, !PT ;  /* 0x000000057a057209 */ /* 0x000fe40007810000 */
[----:B------:R-:W-:Y:S02]  /*17ab0*/  ISETP.GT.AND P5, PT, R129, 0x50, PT ;  /* 0x000000508100780c */ /* 0x000fe40003fa4270 */
[----:B------:R-:W-:Y:S02]  /*17ac0*/  FMNMX.FTZ R5, R123, R5, !PT ;  /* 0x000000057b057209 */ /* 0x000fe40007810000 */
[----:B------:R-:W-:-:S02]  /*17ad0*/  ISETP.GT.AND P4, PT, R129, 0x51, PT ;  /* 0x000000518100780c */ /* 0x000fc40003f84270 */
[----:B---3--:R-:W-:Y:S02]  /*17ae0*/  FSEL R126, R126, -INF , P5 ;  /* 0xff8000007e7e7808 */ /* 0x008fe40002800000 */
[----:B------:R-:W-:Y:S02]  /*17af0*/  FMNMX.FTZ R5, R133, R5, !PT ;  /* 0x0000000585057209 */ /* 0x000fe40007810000 */
[----:B------:R-:W-:Y:S02]  /*17b00*/  ISETP.GT.AND P2, PT, R129, 0x58, PT ;  /* 0x000000588100780c */ /* 0x000fe40003f44270 */
[----:B----4-:R-:W-:Y:S02]  /*17b10*/  FSEL R127, R127, -INF , P4 ;  /* 0xff8000007f7f7808 */ /* 0x010fe40002000000 */
[----:B------:R-:W-:Y:S02]  /*17b20*/  FMNMX.FTZ R5, R126, R5, !PT ;  /* 0x000000057e057209 */ /* 0x000fe40007810000 */
[----:B------:R-:W-:-:S02]  /*17b30*/  ISETP.GT.AND P6, PT, R129, 0x59, PT ;  /* 0x000000598100780c */ /* 0x000fc40003fc4270 */
[----:B-1----:R-:W-:Y:S02]  /*17b40*/  FSEL R128, R128, -INF , P2 ;  /* 0xff80000080807808 */ /* 0x002fe40001000000 */
[----:B------:R-:W-:Y:S02]  /*17b50*/  FMNMX.FTZ R5, R127, R5, !PT ;  /* 0x000000057f057209 */ /* 0x000fe40007810000 */
[----:B-----5:R-:W-:Y:S02]  /*17b60*/  FSEL R130, R130, -INF , P6 ;  /* 0xff80000082827808 */ /* 0x020fe40003000000 */
[----:B------:R-:W-:Y:S02]  /*17b70*/  FMNMX.FTZ R5, R128, R5, !PT ;  /* 0x0000000580057209 */ /* 0x000fe40007810000 */
[----:B------:R-:W-:Y:S02]  /*17b80*/  FSETP.NEU.FTZ.AND P3, PT, R15, -INF , PT ;  /* 0xff8000000f00780b */ /* 0x000fe40003f7d000 */
[----:B------:R-:W-:-:S02]  /*17b90*/  FMNMX.FTZ R5, R130, R5, !PT ;  /* 0x0000000582057209 */ /* 0x000fc40007810000 */
[----:B------:R-:W-:-:S03]  /*17ba0*/  FSEL R134, R134, RZ, P3 ;  /* 0x000000ff86867208 */ /* 0x000fc60001800000 */
[----:B------:R-:W0:Y:S02]  /*17bb0*/  SHFL.BFLY PT, R8, R5, 0x2, 0x1f ;  /* 0x0c401f0005087f89 */ /* 0x000e2400000e0000 */
        /* <DEDUP_REMOVED lines=22> */
[----:B0-----:R-:W-:Y:S01]  /*17d20*/  FMNMX.FTZ R5, R5, R8, !PT ;  /* 0x0000000805057209 */ /* 0x001fe20007810000 */
[-CC-:B------:R-:W-:Y:S01]  /*17d30*/  FFMA.FTZ R136, R117, R9.reuse, -R134.reuse ;  /* 0x0000000975887223 */ /* 0x180fe20000010886 */
[----:B------:R-:W-:Y:S01]  /*17d40*/  MUFU.EX2 R158, R158 ;  /* 0x0000009e009e7308 */ /* 0x000fe20000000800 */
[-CC-:B------:R-:W-:Y:S01]  /*17d50*/  FFMA.FTZ R95, R120, R9.reuse, -R134.reuse ;  /* 0x00000009785f7223 */ /* 0x180fe20000010886 */
[-CC-:B------:R-:W-:Y:S01]  /*17d60*/  FFMA.FTZ R138, R114, R9.reuse, -R134.reuse ;  /* 0x00000009728a7223 */ /* 0x180fe20000010886 */
[----:B------:R-:W0:Y:S01]  /*17d70*/  SHFL.BFLY PT, R8, R5, 0x1, 0x1f ;  /* 0x0c201f0005087f89 */ /* 0x000e2200000e0000 */
[----:B------:R-:W-:-:S04]  /*17d80*/  FFMA.FTZ R99, R115, R9, -R134 ;  /* 0x0000000973637223 */ /* 0x000fc80000010886 */
[----:B------:R-:W-:Y:S08]  /*17d90*/  MUFU.EX2 R92, R92 ;  /* 0x0000005c005c7308 */ /* 0x000ff00000000800 */
[----:B------:R-:W-:Y:S08]  /*17da0*/  MUFU.EX2 R152, R152 ;  /* 0x0000009800987308 */ /* 0x000ff00000000800 */
[----:B------:R-:W-:Y:S01]  /*17db0*/  MUFU.EX2 R91, R91 ;  /* 0x0000005b005b7308 */ /* 0x000fe20000000800 */
[----:B0-----:R-:W-:-:S02]  /*17dc0*/  FMNMX.FTZ R8, R5, R8, !PT ;  /* 0x0000000805087209 */ /* 0x001fc40007810000 */
[----:B------:R-:W-:Y:S02]  /*17dd0*/  FSEL R5, R15, RZ, P3 ;  /* 0x000000ff0f057208 */ /* 0x000fe40001800000 */
[C---:B------:R-:W-:Y:S01]  /*17de0*/  FSETP.NEU.FTZ.AND P2, PT, R8.reuse, -INF , PT ;  /* 0xff8000000800780b */ /* 0x040fe20003f5d000 */
[-C--:B------:R-:W-:Y:S02]  /*17df0*/  FMUL.FTZ R100, R8, R9.reuse ;  /* 0x0000000908647220 */ /* 0x080fe40000410000 */
[----:B------:R-:W-:Y:S01]  /*17e00*/  MUFU.EX2 R154, R154 ;  /* 0x0000009a009a7308 */ /* 0x000fe20000000800 */
[----:B------:R-:W-:Y:S02]  /*17e10*/  FADD.FTZ R5, -R5, R12 ;  /* 0x0000000c05057221 */ /* 0x000fe40000010100 */
[----:B------:R-:W-:Y:S02]  /*17e20*/  FSEL R100, R100, RZ, P2 ;  /* 0x000000ff64647208 */ /* 0x000fe40001000000 */
[----:B------:R-:W-:-:S03]  /*17e30*/  FMUL.FTZ R5, R5, R9 ;  /* 0x0000000905057220 */ /* 0x000fc60000410000 */
[----:B------:R-:W-:Y:S01]  /*17e40*/  MUFU.EX2 R90, R90 ;  /* 0x0000005a005a7308 */ /* 0x000fe20000000800 */
[-CC-:B------:R-:W-:Y:S01]  /*17e50*/  FFMA.FTZ R153, R21, R9.reuse, -R100.reuse ;  /* 0x0000000915997223 */ /* 0x180fe20000010864 */
[-CC-:B------:R-:W-:Y:S01]  /*17e60*/  FFMA.FTZ R21, R88, R9.reuse, -R100.reuse ;  /* 0x0000000958157223 */ /* 0x180fe20000010864 */
[----:B------:R-:W-:Y:S01]  /*17e70*/  FSEL R88, R8, RZ, P2 ;  /* 0x000000ff08587208 */ /* 0x000fe20001000000 */
[-CC-:B------:R-:W-:Y:S01]  /*17e80*/  FFMA.FTZ R157, R6, R9.reuse, -R100.reuse ;  /* 0x00000009069d7223 */ /* 0x180fe20000010864 */
[-CC-:B------:R-:W-:Y:S01]  /*17e90*/  FFMA.FTZ R103, R7, R9.reuse, -R100.reuse ;  /* 0x0000000907677223 */ /* 0x180fe20000010864 */
[-CC-:B------:R-:W-:Y:S01]  /*17ea0*/  FFMA.FTZ R159, R131, R9.reuse, -R100.reuse ;  /* 0x00000009839f7223 */ /* 0x180fe20000010864 */
[-CC-:B------:R-:W-:Y:S01]  /*17eb0*/  FFMA.FTZ R101, R132, R9.reuse, -R100.reuse ;  /* 0x0000000984657223 */ /* 0x180fe20000010864 */
[----:B------:R-:W-:Y:S01]  /*17ec0*/  FADD.FTZ R88, -R88, R11 ;  /* 0x0000000b58587221 */ /* 0x000fe20000010100 */
[----:B------:R-:W0:Y:S01]  /*17ed0*/  MUFU.EX2 R94, R5 ;  /* 0x00000005005e7308 */ /* 0x000e220000000800 */
        /* <DEDUP_REMOVED lines=15> */
[----:B------:R1:W2:Y:S01]  /*17fd0*/  MUFU.EX2 R5, R88 ;  /* 0x0000005800057308 */ /* 0x0002a20000000800 */
[----:B0-----:R-:W-:Y:S01]  /*17fe0*/  FFMA.FTZ R3, R94, R3, R156 ;  /* 0x000000035e037223 */ /* 0x001fe2000001009c */
[-CC-:B------:R-:W-:Y:S01]  /*17ff0*/  FFMA.FTZ R137, R126, R9.reuse, -R100.reuse ;  /* 0x000000097e897223 */ /* 0x180fe20000010864 */
[-CC-:B------:R-:W-:Y:S01]  /*18000*/  FFMA.FTZ R14, R127, R9.reuse, -R100.reuse ;  /* 0x000000097f0e7223 */ /* 0x180fe20000010864 */
[-CC-:B------:R-:W-:Y:S01]  /*18010*/  FFMA.FTZ R139, R128, R9.reuse, -R100.reuse ;  /* 0x00000009808b7223 */ /* 0x180fe20000010864 */
[----:B------:R-:W-:Y:S01]  /*18020*/  FFMA.FTZ R11, R130, R9, -R100 ;  /* 0x00000009820b7223 */ /* 0x000fe20000010864 */
[----:B------:R-:W-:-:S02]  /*18030*/  FADD.FTZ R3, R108, R3 ;  /* 0x000000036c037221 */ /* 0x000fc40000010000 */
[----:B------:R-:W0:Y:S01]  /*18040*/  MUFU.EX2 R103, R103 ;  /* 0x0000006700677308 */ /* 0x000e220000000800 */
[----:B-1----:R-:W-:-:S07]  /*18050*/  FFMA.FTZ R88, R133, R9, -R100 ;  /* 0x0000000985587223 */ /* 0x002fce0000010864 */
[----:B------:R-:W1:Y:S01]  /*18060*/  MUFU.EX2 R159, R159 ;  /* 0x0000009f009f7308 */ /* 0x000e620000000800 */
[----:B--2---:R-:W-:-:S07]  /*18070*/  FFMA.FTZ R0, R5, R0, R157 ;  /* 0x0000000005007223 */ /* 0x004fce000001009d */
        /* <DEDUP_REMOVED lines=84> */
.L_x_2851:
        /* <DEDUP_REMOVED lines=35> */
.L_x_2839:
[----:B------:R-:W-:Y:S05]  /*187f0*/  BSYNC B0 ;  /* 0x0000000000007941 */ /* 0x000fea0003800000 */
.L_x_2838:
[----:B------:R-:W-:Y:S01]  /*18800*/  ISETP.GE.AND P1, PT, R13, R185, PT ;  /* 0x000000b90d00720c */ /* 0x000fe20003f26270 */
[----:B------:R-:W-:-:S12]  /*18810*/  BSSY B0, `(.L_x_2853) ;  /* 0x0000270000007945 */ /* 0x000fd80003800000 */
[----:B------:R-:W-:Y:S05]  /*18820*/  @!P1 BRA `(.L_x_2854) ;  /* 0x0000002400b89947 */ /* 0x000fea0003800000 */
[----:B------:R-:W-:Y:S02]  /*18830*/  IMAD.MOV.U32 R10, RZ, RZ, R8 ;  /* 0x000000ffff0a7224 */ /* 0x000fe400078e0008 */
[----:B------:R-:W-:Y:S02]  /*18840*/  IMAD.MOV.U32 R11, RZ, RZ, R15 ;  /* 0x000000ffff0b7224 */ /* 0x000fe400078e000f */
[----:B------:R-:W-:Y:S02]  /*18850*/  IMAD.MOV.U32 R6, RZ, RZ, R168 ;  /* 0x000000ffff067224 */ /* 0x000fe400078e00a8 */
[----:B------:R-:W-:-:S07]  /*18860*/  IMAD.MOV.U32 R7, RZ, RZ, R162 ;  /* 0x000000ffff077224 */ /* 0x000fce00078e00a2 */
.L_x_2867:
[----:B------:R-:W-:-:S05]  /*18870*/  VIADD R12, R7, 0x1 ;  /* 0x00000001070c7836 */ /* 0x000fca0000000000 */
[----:B------:R-:W-:-:S04]  /*18880*/  ISETP.NE.AND P1, PT, R12, 0x2, PT ;  /* 0x000000020c00780c */ /* 0x000fc80003f25270 */
[----:B------:R-:W-:Y:S02]  /*18890*/  SEL R12, R12, RZ, P1 ;  /* 0x000000ff0c0c7207 */ /* 0x000fe40000800000 */
[----:B------:R-:W-:-:S03]  /*188a0*/  SEL R9, RZ, 0x1, P1 ;  /* 0x00000001ff097807 */ /* 0x000fc60000800000 */
[----:B------:R-:W-:Y:S01]  /*188b0*/  IMAD.MOV.U32 R162, RZ, RZ, R12 ;  /* 0x000000ffffa27224 */ /* 0x000fe200078e000c */
[----:B------:R-:W-:Y:S01]  /*188c0*/  LOP3.LUT R168, R6, R9, RZ, 0x3c, !PT ;  /* 0x0000000906a87212 */ /* 0x000fe200078e3cff */
[----:B------:R-:W-:Y:S06]  /*188d0*/  @!P0 BRA `(.L_x_2855) ;  /* 0x0000000000048947 */ /* 0x000fec0003800000 */
[----:B------:R-:W-:Y:S01]  /*188e0*/  BPT.TRAP 0x1 ;  /* 0x000000040000795c */ /* 0x000fe20000300000 */
.L_x_2855:
[----:B------:R-:W-:Y:S01]  /*188f0*/  IMAD R8, R162, 0x8, R2 ;  /* 0x00000008a2087824 */ /* 0x000fe200078e0202 */
[----:B------:R-:W-:-:S04]  /*18900*/  SHF.L.U32 R9, R168, 0x1f, RZ ;  /* 0x0000001fa8097819 */ /* 0x000fc800000006ff */
[----:B------:R0:W1:Y:S01]  /*18910*/  SYNCS.PHASECHK.TRANS64.TRYWAIT P1, [R8+URZ+0x2a830], R9 ;  /* 0x02a83009080075a7 */ /* 0x000062000802017f */
[----:B------:R-:W-:Y:S05]  /*18920*/  @!P0 BRA `(.L_x_2856) ;  /* 0x0000000000048947 */ /* 0x000fea0003800000 */
[----:B------:R-:W-:Y:S01]  /*18930*/  BPT.TRAP 0x1 ;  /* 0x000000040000795c */ /* 0x000fe20000300000 */
.L_x_2856:
[----:B------:R-:W-:Y:S01]  /*18940*/  IMAD R95, R162, 0x900, R4 ;  /* 0x00000900a25f7824 */ /* 0x000fe200078e0204 */
[----:B------:R-:W-:Y:S03]  /*18950*/  BSSY B1, `(.L_x_2857) ;  /* 0x0000006000017945 */ /* 0x000fe60003800000 */
[C---:B------:R-:W-:Y:S01]  /*18960*/  VIADD R90, R95.reuse, 0x2 ;  /* 0x000000025f5a7836 */ /* 0x040fe20000000000 */
[----:B------:R-:W-:Y:S01]  /*18970*/  IADD3 R92, R95, 0x4, RZ ;  /* 0x000000045f5c7810 */ /* 0x000fe20007ffe0ff */
[----:B-1----:R-:W-:Y:S06]  /*18980*/  @P1 BRA `(.L_x_2858) ;  /* 0x0000000000081947 */ /* 0x002fec0003800000 */
[----:B------:R-:W1:Y:S02]  /*18990*/  SYNCS.PHASECHK.TRANS64.TRYWAIT P1, [R8+URZ+0x2a830], R9 ;  /* 0x02a83009080075a7 */ /* 0x000e64000802017f */
[----:B-1----:R-:W-:Y:S05]  /*189a0*/  @!P1 BRA `(.L_x_2859) ;  /* 0x000000ec00389947 */ /* 0x002fea0003800000 */
.L_x_2858:
[----:B------:R-:W-:Y:S05]  /*189b0*/  BSYNC B1 ;  /* 0x0000000000017941 */ /* 0x000fea0003800000 */
.L_x_2857:
[----:B------:R-:W2:Y:S01]  /*189c0*/  LDL.64 R96, [R1+0x28] ;  /* 0x0000280001607983 */ /* 0x000ea20000100a00 */
[----:B------:R-:W-:Y:S01]  /*189d0*/  IMAD.MOV.U32 R88, RZ, RZ, R95 ;  /* 0x000000ffff587224 */ /* 0x000fe200078e005f */
[----:B------:R-:W-:Y:S01]  /*189e0*/  R2UR UR46, R90 ;  /* 0x000000005a2e72ca */ /* 0x000fe200000e0000 */
[----:B------:R-:W-:Y:S01]  /*189f0*/  IMAD.MOV.U32 R90, RZ, RZ, R92 ;  /* 0x000000ffff5a7224 */ /* 0x000fe200078e005c */
[----:B------:R-:W-:Y:S01]  /*18a00*/  MOV R21, UR42 ;  /* 0x0000002a00157c02 */ /* 0x000fe20008000f00 */
[----:B------:R-:W-:Y:S01]  /*18a10*/  IMAD.MOV.U32 R89, RZ, RZ, 0x40000040 ;  /* 0x40000040ff597424 */ /* 0x000fe200078e00ff */
[----:B------:R-:W-:Y:S01]  /*18a20*/  R2UR UR50, R88 ;  /* 0x00000000583272ca */ /* 0x000fe200000e0000 */
[C---:B------:R-:W-:Y:S01]  /*18a30*/  VIADD R88, R95.reuse, 0x6 ;  /* 0x000000065f587836 */ /* 0x040fe20000000000 */
[----:B01----:R-:W-:Y:S01]  /*18a40*/  MOV R9, UR38 ;  /* 0x0000002600097c02 */ /* 0x003fe20008000f00 */
[C---:B------:R-:W-:Y:S01]  /*18a50*/  VIADD R92, R95.reuse, 0x302 ;  /* 0x000003025f5c7836 */ /* 0x040fe20000000000 */
        /* <DEDUP_REMOVED lines=11> */
[----:B------:R-:W-:Y:S01]  /*18b10*/  IMAD.MOV.U32 R93, RZ, RZ, 0x40000040 ;  /* 0x40000040ff5d7424 */ /* 0x000fe200078e00ff */
        /* <DEDUP_REMOVED lines=54> */
[----:B------:R-:W3:Y:S01]  /*18e80*/  LDL.64 R198, [R1+0x10] ;  /* 0x0000100001c67983 */ /* 0x000ee20000100a00 */
        /* <DEDUP_REMOVED lines=44> */
[----:B------:R-:W2:Y:S01]  /*19150*/  LDL.64 R196, [R1+0x20] ;  /* 0x0000200001c47983 */ /* 0x000ea20000100a00 */
[----:B------:R-:W-:Y:S01]  /*19160*/  R2UR UR49, R195 ;  /* 0x00000000c33172ca */ /* 0x000fe200000e0000 */
[----:B------:R-:W-:Y:S02]  /*19170*/  WARPGROUP.DEPBAR.LE gsb0, 0x0 ;  /* 0x00008000000079c5 */ /* 0x000fe40000010000 */
[----:B------:R-:W-:Y:S01]  /*19180*/  WARPGROUP.ARRIVE ;  /* 0x00000000000079c5 */ /* 0x000fe20000000000 */
[----:B--2---:R-:W-:Y:S02]  /*19190*/  R2UR UR44, R196 ;  /* 0x00000000c42c72ca */ /* 0x004fe400000e0000 */
[----:B------:R-:W-:-:S02]  /*191a0*/  R2UR UR45, R197 ;  /* 0x00000000c52d72ca */ /* 0x000fc400000e0000 */
[----:B------:R-:W2:Y:S11]  /*191b0*/  LDL.64 R196, [R1+0x8] ;  /* 0x0000080001c47983 */ /* 0x000eb60000100a00 */
[----:B------:R-:W-:Y:S01]  /*191c0*/  HGMMA.64x96x16.F32.BF16 R88, gdesc[UR44], R88, gsb0 ;  /* 0x016000002c5879f0 */ /* 0x000fe20008001858 */
[----:B------:R-:W-:-:S02]  /*191d0*/  R2UR UR44, R194 ;  /* 0x00000000c22c72ca */ /* 0x000fc400000e0000 */
[----:B------:R-:W4:Y:S01]  /*191e0*/  LDL.64 R194, [R1+0x18] ;  /* 0x0000180001c27983 */ /* 0x000f220000100a00 */
[----:B---3--:R-:W-:Y:S02]  /*191f0*/  R2UR UR36, R198 ;  /* 0x00000000c62472ca */ /* 0x008fe400000e0000 */
[----:B------:R-:W-:Y:S01]  /*19200*/  R2UR UR37, R199 ;  /* 0x00000000c72572ca */ /* 0x000fe200000e0000 */
[----:B------:R-:W-:Y:S02]  /*19210*/  WARPGROUP.DEPBAR.LE gsb0, 0x0 ;  /* 0x00008000000079c5 */ /* 0x000fe40000010000 */
[----:B------:R-:W-:Y:S01]  /*19220*/  WARPGROUP.ARRIVE ;  /* 0x00000000000079c5 */ /* 0x000fe20000000000 */
[----:B----4-:R-:W-:Y:S02]  /*19230*/  R2UR UR40, R194 ;  /* 0x00000000c22872ca */ /* 0x010fe400000e0000 */
[----:B------:R-:W-:Y:S02]  /*19240*/  R2UR UR41, R195 ;  /* 0x00000000c32972ca */ /* 0x000fe400000e0000 */
[----:B------:R-:W3:Y:S11]  /*19250*/  LDL.64 R194, [R1] ;  /* 0x0000000001c27983 */ /* 0x000ef60000100a00 */
[----:B------:R-:W-:Y:S01]  /*19260*/  HGMMA.64x96x16.F32.BF16 R88, gdesc[UR40], R88, gsb0 ;  /* 0x01600000285879f0 */ /* 0x000fe20008001858 */
[----:B--2---:R-:W-:-:S02]  /*19270*/  R2UR UR32, R196 ;  /* 0x00000000c42072ca */ /* 0x004fc400000e0000 */
[----:B------:R-:W-:Y:S01]  /*19280*/  R2UR UR33, R197 ;  /* 0x00000000c52172ca */ /* 0x000fe200000e0000 */
[----:B------:R-:W-:Y:S02]  /*19290*/  WARPGROUP.DEPBAR.LE gsb0, 0x0 ;  /* 0x00008000000079c5 */ /* 0x000fe40000010000 */
[----:B------:R-:W-:-:S06]  /*192a0*/  WARPGROUP.ARRIVE ;  /* 0x00000000000079c5 */ /* 0x000fcc0000000000 */
[----:B------:R-:W-:Y:S03]  /*192b0*/  HGMMA.64x96x16.F32.BF16 R88, gdesc[UR36], R88, gsb0 ;  /* 0x01600000245879f0 */ /* 0x000fe60008001858 */
[----:B------:R-:W-:Y:S02]  /*192c0*/  WARPGROUP.DEPBAR.LE gsb0, 0x0 ;  /* 0x00008000000079c5 */ /* 0x000fe40000010000 */
[----:B------:R-:W-:-:S06]  /*192d0*/  WARPGROUP.ARRIVE ;  /* 0x00000000000079c5 */ /* 0x000fcc0000000000 */
[----:B------:R-:W-:Y:S01]  /*192e0*/  HGMMA.64x96x16.F32.BF16 R88, gdesc[UR32], R88, gsb0 ;  /* 0x01600000205879f0 */ /* 0x000fe20008001858 */
[----:B---3--:R-:W-:Y:S02]  /*192f0*/  R2UR UR28, R194 ;  /* 0x00000000c21c72ca */ /* 0x008fe400000e0000 */
[----:B------:R-:W-:Y:S01]  /*19300*/  R2UR UR29, R195 ;  /* 0x00000000c31d72ca */ /* 0x000fe200000e0000 */
[----:B------:R-:W-:Y:S02]  /*19310*/  WARPGROUP.DEPBAR.LE gsb0, 0x0 ;  /* 0x00008000000079c5 */ /* 0x000fe40000010000 */
[----:B------:R-:W-:-:S10]  /*19320*/  WARPGROUP.ARRIVE ;  /* 0x00000000000079c5 */ /* 0x000fd40000000000 */
        /* <DEDUP_REMOVED lines=17> */
[----:B------:R-:W-:-:S03]  /*19440*/  UMOV UR12, UR44 ;  /* 0x0000002c000c7c82 */ /* 0x000fc60008000000 */
        /* <DEDUP_REMOVED lines=25> */
.L_x_2860:
[----:B------:R-:W-:Y:S01]  /*195e0*/  SHF.L.U32 R5, R6, 0x1f, RZ ;  /* 0x0000001f06057819 */ /* 0x000fe200000006ff */
[----:B------:R-:W-:-:S04]  /*195f0*/  IMAD R14, R7, 0x8, R2 ;  /* 0x00000008070e7824 */ /* 0x000fc800078e0202 */
[----:B------:R0:W1:Y:S01]  /*19600*/  SYNCS.PHASECHK.TRANS64.TRYWAIT P1, [R14+URZ+0x2a850], R5 ;  /* 0x02a850050e0075a7 */ /* 0x000062000802017f */
[----:B------:R-:W-:Y:S05]  /*19610*/  @!P0 BRA `(.L_x_2861) ;  /* 0x0000000000048947 */ /* 0x000fea0003800000 */
[----:B------:R-:W-:Y:S01]  /*19620*/  BPT.TRAP 0x1 ;  /* 0x000000040000795c */ /* 0x000fe20000300000 */
.L_x_2861:
[----:B------:R-:W-:Y:S04]  /*19630*/  BSSY B1, `(.L_x_2862) ;  /* 0x0000004000017945 */ /* 0x000fe80003800000 */
[----:B-1----:R-:W-:Y:S05]  /*19640*/  @P1 BRA `(.L_x_2863) ;  /* 0x0000000000081947 */ /* 0x002fea0003800000 */
[----:B------:R-:W1:Y:S02]  /*19650*/  SYNCS.PHASECHK.TRANS64.TRYWAIT P1, [R14+URZ+0x2a850], R5 ;  /* 0x02a850050e0075a7 */ /* 0x000e64000802017f */
[----:B-1----:R-:W-:Y:S05]  /*19660*/  @!P1 BRA `(.L_x_2864) ;  /* 0x000000e0001c9947 */ /* 0x002fea0003800000 */
.L_x_2863:
[----:B------:R-:W-:Y:S05]  /*19670*/  BSYNC B1 ;  /* 0x0000000000017941 */ /* 0x000fea0003800000 */
.L_x_2862:
        /* <DEDUP_REMOVED lines=48> */
.L_x_2865:
        /* <DEDUP_REMOVED lines=60> */
[----:B------:R-:W-:-:S02]  /*19d40*/  IMAD R12, R12, 0x8, R2 ;  /* 0x000000080c0c7824 */ /* 0x000fc400078e0202 */
        /* <DEDUP_REMOVED lines=81> */
[----:B0-----:R-:W-:Y:S02]  /*1a260*/  FMNMX.FTZ R5, R131, R5, !PT ;  /* 0x0000000583057209 */ /* 0x001fe40007810000 */
[----:B-1----:R-:W-:-:S05]  /*1a270*/  FMNMX.FTZ R15, R130, R8, !PT ;  /* 0x00000008820f7209 */ /* 0x002fca0007810000 */
[----:B------:R-:W0:Y:S01]  /*1a280*/  SHFL.BFLY PT, R9, R15, 0x2, 0x1f ;  /* 0x0c401f000f097f89 */ /* 0x000e2200000e0000 */
        /* <DEDUP_REMOVED lines=8> */
[----:B------:R-:W-:Y:S01]  /*1a310*/  FADD.FTZ R94, -R15, R11 ;  /* 0x0000000b0f5e7221 */ /* 0x000fe20000010100 */
[----:B-1----:R-:W-:-:S03]  /*1a320*/  FMNMX.FTZ R8, R8, R5, !PT ;  /* 0x0000000508087209 */ /* 0x002fc60007810000 */
[-C--:B------:R-:W-:Y:S02]  /*1a330*/  FMUL.FTZ R94, R94, R9.reuse ;  /* 0x000000095e5e7220 */ /* 0x080fe40000410000 */
[----:B------:R-:W-:Y:S01]  /*1a340*/  FADD.FTZ R5, -R8, R10 ;  /* 0x0000000a08057221 */ /* 0x000fe20000010100 */
[----:B------:R-:W-:-:S03]  /*1a350*/  FMUL.FTZ R10, R15, R9 ;  /* 0x000000090f0a7220 */ /* 0x000fc60000410000 */
[----:B------:R-:W-:Y:S01]  /*1a360*/  MUFU.EX2 R94, R94 ;  /* 0x0000005e005e7308 */ /* 0x000fe20000000800 */
[-C--:B------:R-:W-:Y:S01]  /*1a370*/  FMUL.FTZ R5, R5, R9.reuse ;  /* 0x0000000905057220 */ /* 0x080fe20000410000 */
[-CC-:B------:R-:W-:Y:S01]  /*1a380*/  FFMA.FTZ R154, R97, R9.reuse, -R10.reuse ;  /* 0x00000009619a7223 */ /* 0x180fe2000001080a */
[-CC-:B------:R-:W-:Y:S01]  /*1a390*/  FFMA.FTZ R97, R98, R9.reuse, -R10.reuse ;  /* 0x0000000962617223 */ /* 0x180fe2000001080a */
[-C--:B------:R-:W-:Y:S01]  /*1a3a0*/  FMUL.FTZ R98, R8, R9.reuse ;  /* 0x0000000908627220 */ /* 0x080fe20000410000 */
[-CC-:B------:R-:W-:Y:S01]  /*1a3b0*/  FFMA.FTZ R156, R6, R9.reuse, -R10.reuse ;  /* 0x00000009069c7223 */ /* 0x180fe2000001080a */
[-CC-:B------:R-:W-:Y:S01]  /*1a3c0*/  FFMA.FTZ R135, R7, R9.reuse, -R10.reuse ;  /* 0x0000000907877223 */ /* 0x180fe2000001080a */
[-C--:B------:R-:W-:Y:S01]  /*1a3d0*/  FFMA.FTZ R148, R101, R9.reuse, -R10 ;  /* 0x0000000965947223 */ /* 0x080fe2000001080a */
[-CC-:B------:R-:W-:Y:S01]  /*1a3e0*/  FFMA.FTZ R157, R20, R9.reuse, -R98.reuse ;  /* 0x00000009149d7223 */ /* 0x180fe20000010862 */
[-C--:B------:R-:W-:Y:S01]  /*1a3f0*/  FFMA.FTZ R101, R21, R9.reuse, -R98 ;  /* 0x0000000915657223 */ /* 0x080fe20000010862 */
[----:B------:R-:W-:Y:S01]  /*1a400*/  MUFU.EX2 R5, R5 ;  /* 0x0000000500057308 */ /* 0x000fe20000000800 */
[-C--:B------:R-:W-:Y:S01]  /*1a410*/  FFMA.FTZ R158, R88, R9.reuse, -R10 ;  /* 0x00000009589e7223 */ /* 0x080fe2000001080a */
[-C--:B------:R-:W-:Y:S01]  /*1a420*/  FFMA.FTZ R159, R90, R9.reuse, -R98 ;  /* 0x000000095a9f7223 */ /* 0x080fe20000010862 */
[-C--:B------:R-:W-:Y:S01]  /*1a430*/  FFMA.FTZ R134, R89, R9.reuse, -R10 ;  /* 0x0000000959867223 */ /* 0x080fe2000001080a */
[-C--:B------:R-:W-:Y:S01]  /*1a440*/  FFMA.FTZ R91, R91, R9.reuse, -R98 ;  /* 0x000000095b5b7223 */ /* 0x080fe20000010862 */
[-C--:B------:R-:W-:Y:S01]  /*1a450*/  FFMA.FTZ R152, R92, R9.reuse, -R10 ;  /* 0x000000095c987223 */ /* 0x080fe2000001080a */
[-C--:B------:R-:W-:Y:S01]  /*1a460*/  FFMA.FTZ R153, R95, R9.reuse, -R98 ;  /* 0x000000095f997223 */ /* 0x080fe20000010862 */
[----:B------:R-:W-:Y:S01]  /*1a470*/  VIADD R95, R12, 0x2a840 ;  /* 0x0002a8400c5f7836 */ /* 0x000fe20000000000 */
[----:B------:R-:W0:Y:S01]  /*1a480*/  MUFU.EX2 R156, R156 ;  /* 0x0000009c009c7308 */ /* 0x000e220000000800 */
[-C--:B------:R-:W-:Y:S01]  /*1a490*/  FFMA.FTZ R133, R93, R9.reuse, -R10 ;  /* 0x000000095d857223 */ /* 0x080fe2000001080a */
[-CC-:B------:R-:W-:Y:S01]  /*1a4a0*/  FFMA.FTZ R90, R96, R9.reuse, -R98.reuse ;  /* 0x00000009605a7223 */ /* 0x180fe20000010862 */
[-C--:B------:R-:W-:Y:S01]  /*1a4b0*/  FFMA.FTZ R155, R99, R9.reuse, -R98 ;  /* 0x00000009639b7223 */ /* 0x080fe20000010862 */
[----:B------:R-:W-:Y:S01]  /*1a4c0*/  PRMT R95, R178, 0x654, R95 ;  /* 0x00000654b25f7816 */ /* 0x000fe2000000005f */
[-C--:B------:R-:W-:Y:S01]  /*1a4d0*/  FFMA.FTZ R93, R102, R9.reuse, -R10 ;  /* 0x00000009665d7223 */ /* 0x080fe2000001080a */
[-CC-:B------:R-:W-:Y:S01]  /*1a4e0*/  FFMA.FTZ R21, R100, R9.reuse, -R98.reuse ;  /* 0x0000000964157223 */ /* 0x180fe20000010862 */
[-CC-:B------:R-:W-:Y:S01]  /*1a4f0*/  FFMA.FTZ R149, R103, R9.reuse, -R98.reuse ;  /* 0x0000000967957223 */ /* 0x180fe20000010862 */
[----:B------:R-:W1:Y:S01]  /*1a500*/  MUFU.EX2 R157, R157 ;  /* 0x0000009d009d7308 */ /* 0x000e620000000800 */
[----:B------:R2:W-:Y:S01]  /*1a510*/  SYNCS.ARRIVE.TRANS64.RED.A1T0 RZ, [R95+URZ], RZ ;  /* 0x000000ff5fff79a7 */ /* 0x0005e2000810043f */
[-CC-:B------:R-:W-:Y:S01]  /*1a520*/  FFMA.FTZ R20, R104, R9.reuse, -R98.reuse ;  /* 0x0000000968147223 */ /* 0x180fe20000010862 */
[-CC-:B------:R-:W-:Y:S01]  /*1a530*/  FFMA.FTZ R151, R107, R9.reuse, -R98.reuse ;  /* 0x000000096b977223 */ /* 0x180fe20000010862 */
[-CC-:B------:R-:W-:Y:S01]  /*1a540*/  FFMA.FTZ R108, R108, R9.reuse, -R98.reuse ;  /* 0x000000096c6c7223 */ /* 0x180fe20000010862 */
[-CC-:B------:R-:W-:Y:S01]  /*1a550*/  FFMA.FTZ R145, R111, R9.reuse, -R98.reuse ;  /* 0x000000096f917223 */ /* 0x180fe20000010862 */
[-CC-:B------:R-:W-:Y:S01]  /*1a560*/  FFMA.FTZ R99, R112, R9.reuse, -R98.reuse ;  /* 0x0000000970637223 */ /* 0x180fe20000010862 */
[----:B------:R-:W-:Y:S01]  /*1a570*/  FFMA.FTZ R147, R115, R9, -R98 ;  /* 0x0000000973937223 */ /* 0x000fe20000010862 */
[----:B------:R-:W3:Y:S01]  /*1a580*/  MUFU.EX2 R135, R135 ;  /* 0x0000008700877308 */ /* 0x000ee20000000800 */
        /* <DEDUP_REMOVED lines=8> */
[----:B-1----:R-:W-:Y:S01]  /*1a610*/  FFMA.FTZ R0, R5, R0, R157 ;  /* 0x0000000005007223 */ /* 0x002fe2000001009d */
[-CC-:B------:R-:W-:Y:S01]  /*1a620*/  FFMA.FTZ R96, R128, R9.reuse, -R98.reuse ;  /* 0x0000000980607223 */ /* 0x180fe20000010862 */
[-CC-:B------:R-:W-:Y:S01]  /*1a630*/  FFMA.FTZ R139, R131, R9.reuse, -R98.reuse ;  /* 0x00000009838b7223 */ /* 0x180fe20000010862 */
[-C--:B--2---:R-:W-:Y:S01]  /*1a640*/  FFMA.FTZ R95, R132, R9.reuse, -R98 ;  /* 0x00000009845f7223 */ /* 0x084fe20000010862 */
[-CC-:B------:R-:W-:Y:S01]  /*1a650*/  FFMA.FTZ R150, R105, R9.reuse, -R10.reuse ;  /* 0x0000000969967223 */ /* 0x180fe2000001080a */
[-CC-:B------:R-:W-:Y:S01]  /*1a660*/  FFMA.FTZ R92, R106, R9.reuse, -R10.reuse ;  /* 0x000000096a5c7223 */ /* 0x180fe2000001080a */
[-CC-:B------:R-:W-:Y:S01]  /*1a670*/  FFMA.FTZ R144, R109, R9.reuse, -R10.reuse ;  /* 0x000000096d907223 */ /* 0x180fe2000001080a */
[----:B------:R-:W1:Y:S01]  /*1a680*/  MUFU.EX2 R158, R158 ;  /* 0x0000009e009e7308 */ /* 0x000e620000000800 */
[----:B---3--:R-:W-:Y:S01]  /*1a690*/  FADD.FTZ R3, R135, R3 ;  /* 0x0000000387037221 */ /* 0x008fe20000010000 */
[-CC-:B------:R-:W-:Y:S01]  /*1a6a0*/  FFMA.FTZ R89, R110, R9.reuse, -R10.reuse ;  /* 0x000000096e597223 */ /* 0x180fe2000001080a */
[-CC-:B------:R-:W-:Y:S01]  /*1a6b0*/  FFMA.FTZ R146, R113, R9.reuse, -R10.reuse ;  /* 0x0000000971927223 */ /* 0x180fe2000001080a */
[-CC-:B------:R-:W-:Y:S01]  /*1a6c0*/  FFMA.FTZ R88, R114, R9.reuse, -R10.reuse ;  /* 0x0000000972587223 */ /* 0x180fe2000001080a */
[-CC-:B------:R-:W-:Y:S01]  /*1a6d0*/  FFMA.FTZ R140, R117, R9.reuse, -R10.reuse ;  /* 0x00000009758c7223 */ /* 0x180fe2000001080a */
[-CC-:B------:R-:W-:Y:S01]  /*1a6e0*/  FFMA.FTZ R11, R118, R9.reuse, -R10.reuse ;  /* 0x00000009760b7223 */ /* 0x180fe2000001080a */
[-C--:B------:R-:W-:Y:S01]  /*1a6f0*/  FFMA.FTZ R142, R121, R9.reuse, -R10 ;  /* 0x00000009798e7223 */ /* 0x080fe2000001080a */
[----:B------:R-:W2:Y:S01]  /*1a700*/  MUFU.EX2 R159, R159 ;  /* 0x0000009f009f7308 */ /* 0x000ea20000000800 */
[----:B0-----:R-:W-:Y:S01]  /*1a710*/  FADD.FTZ R98, R101, R0 ;  /* 0x0000000065627221 */ /* 0x001fe20000010000 */
[-CC-:B------:R-:W-:Y:S01]  /*1a720*/  FFMA.FTZ R7, R122, R9.reuse, -R10.reuse ;  /* 0x000000097a077223 */ /* 0x180fe2000001080a */
[-CC-:B------:R-:W-:Y:S01]  /*1a730*/  FFMA.FTZ R136, R125, R9.reuse, -R10.reuse ;  /* 0x000000097d887223 */ /* 0x180fe2000001080a */
[-CC-:B------:R-:W-:Y:S01]  /*1a740*/  FFMA.FTZ R6, R126, R9.reuse, -R10.reuse ;  /* 0x000000097e067223 */ /* 0x180fe2000001080a */
[-CC-:B------:R-:W-:Y:S01]  /*1a750*/  FFMA.FTZ R138, R129, R9.reuse, -R10.reuse ;  /* 0x00000009818a7223 */ /* 0x180fe2000001080a */
[----:B------:R-:W-:-:S02]  /*1a760*/  FFMA.FTZ R10, R130, R9, -R10 ;  /* 0x00000009820a7223 */ /* 0x000fc4000001080a */
        /* <DEDUP_REMOVED lines=88> */
.L_x_2866:
        /* <DEDUP_REMOVED lines=34> */
.L_x_2854:
[----:B------:R-:W-:Y:S05]  /*1af10*/  BSYNC B0 ;  /* 0x0000000000007941 */ /* 0x000fea0003800000 */
.L_x_2853:
        /* <DEDUP_REMOVED lines=67> */
.L_x_2868:
[----:B------:R-:W-:Y:S01]  /*1b350*/  IMAD R6, R162, 0x8, R2 ;  /* 0x00000008a2067824 */ /* 0x000fe200078e0202 */
[----:B------:R-:W-:-:S04]  /*1b360*/  SHF.L.U32 R5, R168, 0x1f, RZ ;  /* 0x0000001fa8057819 */ /* 0x000fc800000006ff */
[----:B------:R0:W1:Y:S01]  /*1b370*/  SYNCS.PHASECHK.TRANS64.TRYWAIT P1, [R6+URZ+0x2a850], R5 ;  /* 0x02a85005060075a7 */ /* 0x000062000802017f */
[----:B------:R-:W-:Y:S05]  /*1b380*/  @!P0 BRA `(.L_x_2869) ;  /* 0x0000000000048947 */ /* 0x000fea0003800000 */
[----:B------:R-:W-:Y:S01]  /*1b390*/  BPT.TRAP 0x1 ;  /* 0x000000040000795c */ /* 0x000fe20000300000 */
.L_x_2869:
        /* <DEDUP_REMOVED lines=9> */
.L_x_2871:
[----:B------:R-:W-:Y:S05]  /*1b430*/  BSYNC B0 ;  /* 0x0000000000007941 */ /* 0x000fea0003800000 */
.L_x_2870:
[----:B------:R-:W-:Y:S01]  /*1b440*/  IMAD.MOV.U32 R4, RZ, RZ, R2 ;  /* 0x000000ffff047224 */ /* 0x000fe200078e0002 */
[----:B------:R-:W-:Y:S01]  /*1b450*/  WARPGROUP.ARRIVE ;  /* 0x00000000000079c5 */ /* 0x000fe20000000000 */
[----:B01----:R-:W-:-:S03]  /*1b460*/  IMAD.MOV.U32 R5, RZ, RZ, 0x40000040 ;  /* 0x40000040ff057424 */ /* 0x003fc600078e00ff */
        /* <DEDUP_REMOVED lines=14> */
[----:B------:R-:W-:Y:S02]  /*1b550*/  R2UR UR7, R5 ;  /* 0x00000000050772ca */ /* 0x000fe400000e0000 */
[----:B------:R-:W-:Y:S01]  /*1b560*/  MOV R5, 0x40000040 ;  /* 0x4000004000057802 */ /* 0x000fe20000000f00 */
        /* <DEDUP_REMOVED lines=21> */
[----:B------:R-:W-:Y:S01]  /*1b6c0*/  IMAD.MOV.U32 R3, RZ, RZ, -0x800000 ;  /* 0xff800000ff037424 */ /* 0x000fe200078e00ff */
[----:B------:R-:W0:Y:S02]  /*1b6d0*/  SHFL.BFLY PT, R5, R0, 0x2, 0x1f ;  /* 0x0c401f0000057f89 */ /* 0x000e2400000e0000 */
[----:B0-----:R-:W-:Y:S01]  /*1b6e0*/  FADD.FTZ R7, R5, R0 ;  /* 0x0000000005077221 */ /* 0x001fe20000010000 */
[----:B------:R-:W-:Y:S01]  /*1b6f0*/  IMAD.MOV.U32 R0, RZ, RZ, -0x800000 ;  /* 0xff800000ff007424 */ /* 0x000fe200078e00ff */
[----:B------:R-:W0:Y:S04]  /*1b700*/  SHFL.BFLY PT, R5, R4, 0x1, 0x1f ;  /* 0x0c201f0004057f89 */ /* 0x000e2800000e0000 */
[----:B------:R-:W1:Y:S01]  /*1b710*/  SHFL.BFLY PT, R2, R7, 0x1, 0x1f ;  /* 0x0c201f0007027f89 */ /* 0x000e6200000e0000 */
[----:B0-----:R-:W-:Y:S01]  /*1b720*/  FADD.FTZ R12, R4, R5 ;  /* 0x00000005040c7221 */ /* 0x001fe20000010000 */
[----:B------:R-:W-:-:S02]  /*1b730*/  IMAD.MOV.U32 R5, RZ, RZ, RZ ;  /* 0x000000ffff057224 */ /* 0x000fc400078e00ff */
[----:B-1----:R-:W-:Y:S02]  /*1b740*/  FADD.FTZ R13, R7, R2 ;  /* 0x00000002070d7221 */ /* 0x002fe40000010000 */
[----:B------:R-:W-:Y:S01]  /*1b750*/  FSETP.NE.FTZ.AND P1, PT, R12, RZ, PT ;  /* 0x000000ff0c00720b */ /* 0x000fe20003f35000 */
[----:B------:R-:W-:Y:S02]  /*1b760*/  IMAD.MOV.U32 R2, RZ, RZ, RZ ;  /* 0x000000ffff027224 */ /* 0x000fe400078e00ff */
        /* <DEDUP_REMOVED lines=17> */
.L_x_2873:
        /* <DEDUP_REMOVED lines=37> */
[----:B------:R-:W-:Y:S01]  /*1bad0*/  SEL R5, RZ, 0x1, P1 ;  /* 0x00000001ff057807 */ /* 0x000fe20000800000 */
[-C--:B0-----:R-:W-:Y:S01]  /*1bae0*/  FMUL.FTZ R96, R26, R2.reuse ;  /* 0x000000021a607220 */ /* 0x081fe20000410000 */
        /* <DEDUP_REMOVED lines=34> */
[----:B--2---:R-:W-:-:S07]  /*1bd10*/  SEL R162, R162, RZ, P1 ;  /* 0x000000ffa2a27207 */ /* 0x004fce0000800000 */
.L_x_2774:
[----:B------:R-:W2:Y:S08]  /*1bd20*/  S2UR UR4, SR_CgaCtaId ;  /* 0x00000000000479c3 */ /* 0x000eb00000008800 */
[----:B------:R-:W-:Y:S01]  /*1bd30*/  BAR.SYNC.DEFER_BLOCKING 0x5, 0x180 ;  /* 0x0146000000007b1d */ /* 0x000fe20000010000 */
[----:B------:R-:W-:-:S05]  /*1bd40*/  MOV R5, 0x400 ;  /* 0x0000040000057802 */ /* 0x000fca0000000f00 */
[----:B------:R-:W-:Y:S01]  /*1bd50*/  BSSY B0, `(.L_x_2874) ;  /* 0x00002d5000007945 */ /* 0x000fe20003800000 */
[----:B--2---:R-:W-:-:S05]  /*1bd60*/  IMAD.U32 R178, RZ, RZ, UR4 ;  /* 0x00000004ffb27e24 */ /* 0x004fca000f8e00ff */
[----:B------:R-:W-:-:S05]  /*1bd70*/  LEA R2, R178, R5, 0x18 ;  /* 0x00000005b2027211 */ /* 0x000fca00078ec0ff */
[----:B------:R2:W3:Y:S01]  /*1bd80*/  LDS.128 R4, [R2+0x2a8d0] ;  /* 0x02a8d00002047984 */ /* 0x0004e20000000c00 */
[----:B------:R-:W-:Y:S06]  /*1bd90*/  BAR.ARV 0x4, 0x180 ;  /* 0x0106000000007b1d */ /* 0x000fec0000002000 */
[----:B------:R-:W-:Y:S05]  /*1bda0*/  @P0 BRA `(.L_x_2875) ;  /* 0x0000002000580947 */ /* 0x000fea0003800000 */
[----:B------:R-:W4:Y:S01]  /*1bdb0*/  LDL R8, [R1+0x5c] ;  /* 0x00005c0001087983 */ /* 0x000f220000100800 */
[----:B------:R-:W-:Y:S01]  /*1bdc0*/  F2FP.BF16.F32.PACK_AB R36, R95, R94 ;  /* 0x0000005e5f24723e */ /* 0x000fe200000010ff */
[----:B------:R-:W-:Y:S01]  /*1bdd0*/  ULDC.64 UR6, c[0x0][0xc00] ;  /* 0x0003000000067ab9 */ /* 0x000fe20000000a00 */
[----:B------:R-:W-:Y:S01]  /*1bde0*/  ULDC.64 UR4, c[0x0][0xc08] ;  /* 0x0003020000047ab9 */ /* 0x000fe20000000a00 */
[----:B------:R-:W0:Y:S01]  /*1bdf0*/  S2R R9, SR_SWINHI ;  /* 0x0000000000097919 */ /* 0x000e220000002f00 */
[----:B------:R-:W-:Y:S02]  /*1be00*/  MOV R72, R2 ;  /* 0x0000000200487202 */ /* 0x000fe40000000f00 */
[----:B0-----:R-:W-:Y:S01]  /*1be10*/  MOV R73, R9 ;  /* 0x0000000900497202 */ /* 0x001fe20000000f00 */
[----:B------:R-:W-:Y:S02]  /*1be20*/  BAR.SYNC.DEFER_BLOCKING 0x1, 0x100 ;  /* 0x0044000000007b1d */ /* 0x000fe40000010000 */
[----:B----4-:R-:W-:-:S03]  /*1be30*/  IMAD.WIDE R12, R8, 0x2, R72 ;  /* 0x00000002080c7825 */ /* 0x010fc600078e0248 */
        /* <DEDUP_REMOVED lines=8> */
[----:B---3--:R-:W-:Y:S01]  /*1bec0*/  LOP3.LUT R4, R35, 0x380, RZ, 0xc0, !PT ;  /* 0x0000038023047812 */ /* 0x008fe200078ec0ff */
[--C-:B------:R-:W-:Y:S01]  /*1bed0*/  IMAD.X R27, RZ, RZ, R13.reuse, P3 ;  /* 0x000000ffff1b7224 */ /* 0x100fe200018e060d */
[C---:B------:R-:W-:Y:S01]  /*1bee0*/  IADD3 R105, P2, R12.reuse, 0x4020, RZ ;  /* 0x000040200c697810 */ /* 0x040fe20007f5e0ff */
[----:B------:R-:W-:Y:S01]  /*1bef0*/  IMAD.X R11, RZ, RZ, R13, P5 ;  /* 0x000000ffff0b7224 */ /* 0x000fe200028e060d */
[----:B------:R-:W-:-:S02]  /*1bf00*/  IADD3 R107, P1, R12, 0x4040, RZ ;  /* 0x000040400c6b7810 */ /* 0x000fc40007f3e0ff */
[----:B------:R-:W-:Y:S01]  /*1bf10*/  IADD3 R109, P0, R12, 0x4060, RZ ;  /* 0x000040600c6d7810 */ /* 0x000fe20007f1e0ff */
[--C-:B------:R-:W-:Y:S01]  /*1bf20*/  IMAD.X R29, RZ, RZ, R13.reuse, P2 ;  /* 0x000000ffff1d7224 */ /* 0x100fe200010e060d */
[----:B------:R-:W-:Y:S01]  /*1bf30*/  LOP3.LUT R12, R15, R12, RZ, 0x3c, !PT ;  /* 0x0000000c0f0c7212 */ /* 0x000fe200078e3cff */
[--C-:B------:R-:W-:Y:S01]  /*1bf40*/  IMAD.X R31, RZ, RZ, R13.reuse, P1 ;  /* 0x000000ffff1f7224 */ /* 0x100fe200008e060d */
[----:B------:R-:W-:Y:S01]  /*1bf50*/  LOP3.LUT R14, R39, 0x380, RZ, 0xc0, !PT ;  /* 0x00000380270e7812 */ /* 0x000fe200078ec0ff */
[----:B------:R-:W-:Y:S01]  /*1bf60*/  IMAD.X R33, RZ, RZ, R13, P0 ;  /* 0x000000ffff217224 */ /* 0x000fe200000e060d */
[----:B------:R-:W-:Y:S02]  /*1bf70*/  LOP3.LUT R15, R26, 0x380, RZ, 0xc0, !PT ;  /* 0x000003801a0f7812 */ /* 0x000fe400078ec0ff */
[----:B------:R-:W-:Y:S02]  /*1bf80*/  LOP3.LUT R10, R37, 0x380, RZ, 0xc0, !PT ;  /* 0x00000380250a7812 */ /* 0x000fe400078ec0ff */
[----:B------:R-:W-:-:S02]  /*1bf90*/  SHF.R.U64 R4, R4, 0x3, RZ ;  /* 0x0000000304047819 */ /* 0x000fc400000012ff */
[----:B------:R-:W-:Y:S02]  /*1bfa0*/  SHF.R.U64 R14, R14, 0x3, RZ ;  /* 0x000000030e0e7819 */ /* 0x000fe400000012ff */
[----:B------:R-:W-:Y:S02]  /*1bfb0*/  SHF.R.U64 R15, R15, 0x3, RZ ;  /* 0x000000030f0f7819 */ /* 0x000fe400000012ff */
[----:B------:R-:W-:Y:S02]  /*1bfc0*/  SHF.R.U64 R10, R10, 0x3, RZ ;  /* 0x000000030a0a7819 */ /* 0x000fe400000012ff */
[----:B------:R-:W-:Y:S02]  /*1bfd0*/  LOP3.LUT R8, R4, R35, RZ, 0x3c, !PT ;  /* 0x0000002304087212 */ /* 0x000fe400078e3cff */
[----:B------:R-:W-:Y:S02]  /*1bfe0*/  LOP3.LUT R4, R105, 0x380, RZ, 0xc0, !PT ;  /* 0x0000038069047812 */ /* 0x000fe400078ec0ff */
[----:B------:R-:W-:-:S02]  /*1bff0*/  LOP3.LUT R30, R107, 0x380, RZ, 0xc0, !PT ;  /* 0x000003806b1e7812 */ /* 0x000fc400078ec0ff */
[----:B------:R-:W-:Y:S02]  /*1c000*/  LOP3.LUT R24, R14, R39, RZ, 0x3c, !PT ;  /* 0x000000270e187212 */ /* 0x000fe400078e3cff */
[----:B------:R-:W-:Y:S02]  /*1c010*/  LOP3.LUT R26, R15, R26, RZ, 0x3c, !PT ;  /* 0x0000001a0f1a7212 */ /* 0x000fe400078e3cff */
[----:B------:R-:W-:Y:S02]  /*1c020*/  MOV R34, R12 ;  /* 0x0000000c00227202 */ /* 0x000fe40000000f00 */
[----:B------:R-:W-:Y:S02]  /*1c030*/  LOP3.LUT R32, R109, 0x380, RZ, 0xc0, !PT ;  /* 0x000003806d207812 */ /* 0x000fe400078ec0ff */
[----:B------:R-:W-:Y:S02]  /*1c040*/  LOP3.LUT R10, R10, R37, RZ, 0x3c, !PT ;  /* 0x000000250a0a7212 */ /* 0x000fe400078e3cff */
[----:B------:R-:W-:-:S02]  /*1c050*/  F2FP.BF16.F32.PACK_AB R12, R21, R20 ;  /* 0x00000014150c723e */ /* 0x000fc400000010ff */
[----:B------:R-:W-:Y:S02]  /*1c060*/  F2FP.BF16.F32.PACK_AB R13, R97, R96 ;  /* 0x00000060610d723e */ /* 0x000fe400000010ff */
[----:B------:R-:W-:Y:S02]  /*1c070*/  F2FP.BF16.F32.PACK_AB R14, R89, R88 ;  /* 0x00000058590e723e */ /* 0x000fe400000010ff */
[----:B------:R-:W-:Y:S02]  /*1c080*/  F2FP.BF16.F32.PACK_AB R15, R99, R98 ;  /* 0x00000062630f723e */ /* 0x000fe400000010ff */
[----:B------:R-:W-:Y:S02]  /*1c090*/  SHF.R.U64 R4, R4, 0x3, RZ ;  /* 0x0000000304047819 */ /* 0x000fe400000012ff */
[----:B------:R-:W-:Y:S01]  /*1c0a0*/  SHF.R.U64 R30, R30, 0x3, RZ ;  /* 0x000000031e1e7819 */ /* 0x000fe200000012ff */
[----:B------:R0:W-:Y:S01]  /*1c0b0*/  STSM.16.M88.4 [R34], R12 ;  /* 0x0000000c22007844 */ /* 0x0001e20000000200 */
[----:B------:R-:W-:-:S02]  /*1c0c0*/  SHF.R.U64 R32, R32, 0x3, RZ ;  /* 0x0000000320207819 */ /* 0x000fc400000012ff */
[----:B------:R-:W-:Y:S02]  /*1c0d0*/  MOV R37, R8 ;  /* 0x0000000800257202 */ /* 0x000fe40000000f00 */
[----:B------:R-:W-:Y:S02]  /*1c0e0*/  MOV R38, R10 ;  /* 0x0000000a00267202 */ /* 0x000fe40000000f00 */
[----:B-1----:R-:W-:Y:S02]  /*1c0f0*/  LOP3.LUT R28, R4, R105, RZ, 0x3c, !PT ;  /* 0x00000069041c7212 */ /* 0x002fe400078e3cff */
[----:B------:R-:W-:Y:S02]  /*1c100*/  F2FP.BF16.F32.PACK_AB R8, R91, R90 ;  /* 0x0000005a5b08723e */ /* 0x000fe400000010ff */
[----:B------:R-:W-:Y:S02]  /*1c110*/  F2FP.BF16.F32.PACK_AB R9, R101, R100 ;  /* 0x000000646509723e */ /* 0x000fe400000010ff */
[----:B------:R-:W-:-:S02]  /*1c120*/  F2FP.BF16.F32.PACK_AB R10, R93, R92 ;  /* 0x0000005c5d0a723e */ /* 0x000fc400000010ff */
[----:B------:R-:W-:Y:S02]  /*1c130*/  F2FP.BF16.F32.PACK_AB R11, R103, R102 ;  /* 0x00000066670b723e */ /* 0x000fe400000010ff */
[----:B------:R-:W-:Y:S02]  /*1c140*/  LOP3.LUT R30, R30, R107, RZ, 0x3c, !PT ;  /* 0x0000006b1e1e7212 */ /* 0x000fe400078e3cff */
[----:B------:R-:W-:Y:S01]  /*1c150*/  MOV R39, R24 ;  /* 0x0000001800277202 */ /* 0x000fe20000000f00 */
[----:B------:R-:W-:Y:S01]  /*1c160*/  STSM.16.M88.4 [R37], R8 ;  /* 0x0000000825007844 */ /* 0x000fe20000000200 */
[----:B------:R-:W-:Y:S02]  /*1c170*/  MOV R4, R26 ;  /* 0x0000001a00047202 */ /* 0x000fe40000000f00 */
[----:B0-----:R-:W-:Y:S02]  /*1c180*/  F2FP.BF16.F32.PACK_AB R12, R41, R40 ;  /* 0x00000028290c723e */ /* 0x001fe400000010ff */
[----:B------:R-:W-:-:S02]  /*1c190*/  F2FP.BF16.F32.PACK_AB R13, R43, R42 ;  /* 0x0000002a2b0d723e */ /* 0x000fc400000010ff */
[----:B------:R-:W-:Y:S02]  /*1c1a0*/  F2FP.BF16.F32.PACK_AB R14, R45, R44 ;  /* 0x0000002c2d0e723e */ /* 0x000fe400000010ff */
[----:B------:R-:W-:Y:S02]  /*1c1b0*/  F2FP.BF16.F32.PACK_AB R15, R47, R46 ;  /* 0x0000002e2f0f723e */ /* 0x000fe400000010ff */
[----:B------:R-:W-:Y:S02]  /*1c1c0*/  LOP3.LUT R32, R32, R109, RZ, 0x3c, !PT ;  /* 0x0000006d20207212 */ /* 0x000fe400078e3cff */
[----:B------:R-:W-:Y:S01]  /*1c1d0*/  F2FP.BF16.F32.PACK_AB R24, R49, R48 ;  /* 0x000000303118723e */ /* 0x000fe200000010ff */
[----:B------:R-:W-:Y:S01]  /*1c1e0*/  STSM.16.M88.4 [R38], R12 ;  /* 0x0000000c26007844 */ /* 0x000fe20000000200 */
[----:B------:R-:W-:Y:S02]  /*1c1f0*/  F2FP.BF16.F32.PACK_AB R25, R51, R50 ;  /* 0x000000323319723e */ /* 0x000fe400000010ff */
[----:B------:R-:W-:-:S02]  /*1c200*/  F2FP.BF16.F32.PACK_AB R26, R53, R52 ;  /* 0x00000034351a723e */ /* 0x000fc400000010ff */
[----:B------:R-:W-:Y:S02]  /*1c210*/  F2FP.BF16.F32.PACK_AB R27, R55, R54 ;  /* 0x00000036371b723e */ /* 0x000fe400000010ff */
[----:B------:R-:W-:Y:S02]  /*1c220*/  MOV R104, R28 ;  /* 0x0000001c00687202 */ /* 0x000fe40000000f00 */
[----:B------:R-:W-:Y:S01]  /*1c230*/  MOV R106, R30 ;  /* 0x0000001e006a7202 */ /* 0x000fe20000000f00 */
[----:B------:R0:W-:Y:S01]  /*1c240*/  STSM.16.M88.4 [R39], R24 ;  /* 0x0000001827007844 */ /* 0x0001e20000000200 */
[----:B------:R-:W-:Y:S02]  /*1c250*/  F2FP.BF16.F32.PACK_AB R28, R57, R56 ;  /* 0x00000038391c723e */ /* 0x000fe400000010ff */
[----:B------:R-:W-:Y:S02]  /*1c260*/  F2FP.BF16.F32.PACK_AB R29, R59, R58 ;  /* 0x0000003a3b1d723e */ /* 0x000fe400000010ff */
[----:B------:R-:W-:-:S02]  /*1c270*/  F2FP.BF16.F32.PACK_AB R30, R61, R60 ;  /* 0x0000003c3d1e723e */ /* 0x000fc400000010ff */
[----:B------:R-:W-:Y:S02]  /*1c280*/  F2FP.BF16.F32.PACK_AB R31, R63, R62 ;  /* 0x0000003e3f1f723e */ /* 0x000fe400000010ff */
[----:B------:R-:W-:Y:S02]  /*1c290*/  MOV R105, R32 ;  /* 0x0000002000697202 */ /* 0x000fe40000000f00 */
[----:B------:R-:W-:Y:S01]  /*1c2a0*/  F2FP.BF16.F32.PACK_AB R32, R65, R64 ;  /* 0x000000404120723e */ /* 0x000fe200000010ff */
[----:B------:R1:W-:Y:S01]  /*1c2b0*/  STSM.16.M88.4 [R4], R28 ;  /* 0x0000001c04007844 */ /* 0x0003e20000000200 */
[----:B------:R-:W-:Y:S02]  /*1c2c0*/  F2FP.BF16.F32.PACK_AB R33, R67, R66 ;  /* 0x000000424321723e */ /* 0x000fe400000010ff */
[----:B------:R-:W-:Y:S01]  /*1c2d0*/  F2FP.BF16.F32.PACK_AB R34, R69, R68 ;  /* 0x000000444522723e */ /* 0x000fe200000010ff */
[----:B0-----:R-:W0:Y:S01]  /*1c2e0*/  LDC.64 R26, c[0x0][0xba8] ;  /* 0x0002ea00ff1a7b82 */ /* 0x001e220000000a00 */
[----:B------:R-:W-:-:S02]  /*1c2f0*/  F2FP.BF16.F32.PACK_AB R35, R71, R70 ;  /* 0x000000464723723e */ /* 0x000fc400000010ff */
[----:B------:R-:W-:Y:S02]  /*1c300*/  F2FP.BF16.F32.PACK_AB R37, R75, R74 ;  /* 0x0000004a4b25723e */ /* 0x000fe400000010ff */
[----:B------:R-:W-:Y:S01]  /*1c310*/  F2FP.BF16.F32.PACK_AB R38, R77, R76 ;  /* 0x0000004c4d26723e */ /* 0x000fe200000010ff */
[----:B------:R-:W-:Y:S01]  /*1c320*/  STSM.16.M88.4 [R104], R32 ;  /* 0x0000002068007844 */ /* 0x000fe20000000200 */
[----:B------:R-:W-:Y:S02]  /*1c330*/  F2FP.BF16.F32.PACK_AB R39, R79, R78 ;  /* 0x0000004e4f27723e */ /* 0x000fe400000010ff */
[----:B------:R-:W-:Y:S02]  /*1c340*/  F2FP.BF16.F32.PACK_AB R8, R81, R80 ;  /* 0x000000505108723e */ /* 0x000fe400000010ff */
[----:B------:R-:W-:Y:S01]  /*1c350*/  F2FP.BF16.F32.PACK_AB R9, R83, R82 ;  /* 0x000000525309723e */ /* 0x000fe200000010ff */
[----:B------:R-:W-:Y:S01]  /*1c360*/  STSM.16.M88.4 [R106], R36 ;  /* 0x000000246a007844 */ /* 0x000fe20000000200 */
[----:B------:R-:W-:Y:S01]  /*1c370*/  F2FP.BF16.F32.PACK_AB R10, R85, R84 ;  /* 0x00000054550a723e */ /* 0x000fe200000010ff */
[----:B-1----:R-:W-:Y:S01]  /*1c380*/  IMAD.MOV.U32 R4, RZ, RZ, RZ ;  /* 0x000000ffff047224 */ /* 0x002fe200078e00ff */
[----:B------:R-:W-:-:S02]  /*1c390*/  F2FP.BF16.F32.PACK_AB R11, R87, R86 ;  /* 0x00000056570b723e */ /* 0x000fc400000010ff */
[----:B------:R-:W-:Y:S02]  /*1c3a0*/  ISETP.NE.U32.AND P0, PT, RZ, UR6, PT ;  /* 0x00000006ff007c0c */ /* 0x000fe4000bf05070 */
[----:B------:R-:W-:Y:S01]  /*1c3b0*/  IADD3 R12, P1, R203, UR6, RZ ;  /* 0x00000006cb0c7c10 */ /* 0x000fe2000ff3e0ff */
[----:B------:R1:W-:Y:S01]  /*1c3c0*/  STSM.16.M88.4 [R105], R8 ;  /* 0x0000000869007844 */ /* 0x0003e20000000200 */
[----:B------:R-:W-:Y:S01]  /*1c3d0*/  BAR.SYNC.DEFER_BLOCKING 0x1, 0x100 ;  /* 0x0044000000007b1d */ /* 0x000fe20000010000 */
[----:B------:R-:W-:Y:S02]  /*1c3e0*/  ISETP.NE.AND.EX P0, PT, RZ, UR7, PT, P0 ;  /* 0x00000007ff007c0c */ /* 0x000fe4000bf05300 */
[----:B------:R-:W-:Y:S01]  /*1c3f0*/  IADD3.X R13, R204, UR7, RZ, P1, !PT ;  /* 0x00000007cc0d7c10 */ /* 0x000fe20008ffe4ff */
[----:B------:R-:W-:-:S04]  /*1c400*/  IMAD.MOV.U32 R30, RZ, RZ, 0x9b8 ;  /* 0x000009b8ff1e7424 */ /* 0x000fc800078e00ff */
[----:B-1----:R-:W1:Y:S06]  /*1c410*/  LDC R105, c[0x0][0xbe8] ;  /* 0x0002fa00ff697b82 */ /* 0x002e6c0000000800 */
[----:B------:R-:W3:Y:S01]  /*1c420*/  @P0 LDG.E R4, desc[UR60][R12.64] ;  /* 0x0000003c0c040981 */ /* 0x000ee2000c1e1900 */
[----:B------:R-:W-:-:S04]  /*1c430*/  ISETP.NE.U32.AND P1, PT, RZ, UR4, PT ;  /* 0x00000004ff007c0c */ /* 0x000fc8000bf25070 */
[----:B------:R-:W-:-:S13]  /*1c440*/  ISETP.NE.AND.EX P1, PT, RZ, UR5, PT, P1 ;  /* 0x00000005ff007c0c */ /* 0x000fda000bf25310 */
[----:B------:R-:W-:Y:S01]  /*1c450*/  @P1 IADD3 R8, P2, R203, UR4, RZ ;  /* 0x00000004cb081c10 */ /* 0x000fe2000ff5e0ff */
[----:B------:R-:W-:Y:S02]  /*1c460*/  ULDC UR4, c[0x0][0xa88] ;  /* 0x0002a20000047ab9 */ /* 0x000fe40000000800 */
[----:B------:R-:W-:Y:S01]  /*1c470*/  IMAD.U32 R104, RZ, RZ, UR4 ;  /* 0x00000004ff687e24 */ /* 0x000fe2000f8e00ff */
[----:B------:R-:W-:Y:S01]  /*1c480*/  @P1 IADD3.X R9, R204, UR5, RZ, P2, !PT ;  /* 0x00000005cc091c10 */ /* 0x000fe200097fe4ff */
[----:B------:R-:W-:Y:S01]  /*1c490*/  ULDC UR4, c[0x0][0xad4] ;  /* 0x0002b50000047ab9 */ /* 0x000fe20000000800 */
[----:B------:R-:W-:Y:S02]  /*1c4a0*/  ISETP.NE.AND P2, PT, R201, RZ, PT ;  /* 0x000000ffc900720c */ /* 0x000fe40003f45270 */
[----:B-1----:R-:W-:Y:S01]  /*1c4b0*/  ISETP.NE.AND P4, PT, R105, 0x1, PT ;  /* 0x000000016900780c */ /* 0x002fe20003f85270 */
[----:B------:R1:W5:Y:S01]  /*1c4c0*/  @P1 LDG.E R104, desc[UR60][R8.64] ;  /* 0x0000003c08681981 */ /* 0x000362000c1e1900 */
[----:B------:R-:W-:Y:S01]  /*1c4d0*/  SEL R201, R201, UR4, P2 ;  /* 0x00000004c9c97c07 */ /* 0x000fe20009000000 */
[----:B------:R-:W-:Y:S01]  /*1c4e0*/  IMAD.IADD R28, R191, 0x1, R186 ;  /* 0x00000001bf1c7824 */ /* 0x000fe200078e02ba */
[----:B------:R-:W-:-:S02]  /*1c4f0*/  ISETP.NE.U32.AND P2, PT, RZ, UR6, PT ;  /* 0x00000006ff007c0c */ /* 0x000fc4000bf45070 */
[----:B------:R-:W-:Y:S02]  /*1c500*/  ISETP.GT.AND P3, PT, R201, 0x1, PT ;  /* 0x00000001c900780c */ /* 0x000fe40003f64270 */
[----:B------:R-:W-:Y:S02]  /*1c510*/  ISETP.NE.AND.EX P2, PT, RZ, UR7, PT, P2 ;  /* 0x00000007ff007c0c */ /* 0x000fe4000bf45320 */
[----:B------:R-:W-:Y:S02]  /*1c520*/  SEL R30, R30, 0x978, P3 ;  /* 0x000009781e1e7807 */ /* 0x000fe40001800000 */
[----:B------:R-:W-:Y:S01]  /*1c530*/  SEL R202, R202, RZ, !P2 ;  /* 0x000000ffcaca7207 */ /* 0x000fe20005000000 */
[----:B------:R-:W4:Y:S01]  /*1c540*/  @P4 LDC R33, c[0x0][0xbec] ;  /* 0x0002fb00ff214b82 */ /* 0x000f220000000800 */
[----:B------:R-:W-:Y:S02]  /*1c550*/  SEL R223, R223, RZ, !P2 ;  /* 0x000000ffdfdf7207 */ /* 0x000fe40005000000 */
[----:B------:R-:W-:-:S05]  /*1c560*/  SEL R29, R207, RZ, P3 ;  /* 0x000000ffcf1d7207 */ /* 0x000fca0001800000 */
[----:B------:R-:W2:Y:S08]  /*1c570*/  LDC.64 R10, c[0x0][R30+0x220] ;  /* 0x000088001e0a7b82 */ /* 0x000eb00000000a00 */
[----:B------:R-:W4:Y:S08]  /*1c580*/  LDC.64 R14, c[0x0][R30+0x218] ;  /* 0x000086001e0e7b82 */ /* 0x000f300000000a00 */
[----:B------:R-:W4:Y:S08]  /*1c590*/  LDC.64 R24, c[0x0][R30+0x228] ;  /* 0x00008a001e187b82 */ /* 0x000f300000000a00 */
[----:B-1----:R-:W1:Y:S08]  /*1c5a0*/  LDC.64 R8, c[0x0][R30+0x210] ;  /* 0x000084001e087b82 */ /* 0x002e700000000a00 */
[----:B------:R-:W1:Y:S08]  /*1c5b0*/  @P4 LDC R35, c[0x0][0xbf0] ;  /* 0x0002fc00ff234b82 */ /* 0x000e700000000800 */
[----:B0-----:R-:W0:Y:S01]  /*1c5c0*/  @!P3 LDC R26, c[0x0][0xb50] ;  /* 0x0002d400ff1abb82 */ /* 0x001e220000000800 */
[----:B--2---:R-:W-:-:S07]  /*1c5d0*/  IMAD R11, R11, R202, RZ ;  /* 0x000000ca0b0b7224 */ /* 0x004fce00078e02ff */
[----:B------:R-:W2:Y:S01]  /*1c5e0*/  @!P3 LDC R27, c[0x0][0xb54] ;  /* 0x0002d500ff1bbb82 */ /* 0x000ea20000000800 */
[C---:B------:R-:W-:Y:S02]  /*1c5f0*/  IMAD R223, R10.reuse, R223, R11 ;  /* 0x000000df0adf7224 */ /* 0x040fe400078e020b */
[----:B------:R-:W-:-:S04]  /*1c600*/  IMAD.WIDE.U32 R10, R10, R202, RZ ;  /* 0x000000ca0a0a7225 */ /* 0x000fc800078e00ff */
[-C--:B----4-:R-:W-:Y:S02]  /*1c610*/  IMAD R31, R15, R165.reuse, RZ ;  /* 0x000000a50f1f7224 */ /* 0x090fe400078e02ff */
[----:B------:R-:W-:-:S04]  /*1c620*/  IMAD.WIDE.U32 R14, R14, R165, RZ ;  /* 0x000000a50e0e7225 */ /* 0x000fc800078e00ff */
[----:B------:R-:W-:Y:S02]  /*1c630*/  IMAD.IADD R223, R11, 0x1, R223 ;  /* 0x000000010bdf7824 */ /* 0x000fe400078e02df */
[----:B------:R-:W-:Y:S02]  /*1c640*/  IMAD.MOV.U32 R11, RZ, RZ, R28 ;  /* 0x000000ffff0b7224 */ /* 0x000fe400078e001c */
[----:B------:R-:W-:Y:S02]  /*1c650*/  IMAD.IADD R15, R15, 0x1, R31 ;  /* 0x000000010f0f7824 */ /* 0x000fe400078e021f */
[-C--:B------:R-:W-:Y:S02]  /*1c660*/  IMAD R31, R25, R29.reuse, RZ ;  /* 0x0000001d191f7224 */ /* 0x080fe400078e02ff */
[----:B------:R-:W-:-:S04]  /*1c670*/  IMAD.WIDE.U32 R24, R24, R29, RZ ;  /* 0x0000001d18187225 */ /* 0x000fc800078e00ff */
[----:B------:R-:W-:Y:S01]  /*1c680*/  IMAD.IADD R31, R25, 0x1, R31 ;  /* 0x00000001191f7824 */ /* 0x000fe200078e021f */
[--C-:B---3--:R-:W-:Y:S01]  /*1c690*/  IADD3 R14, P2, P5, R10, R14, R4.reuse ;  /* 0x0000000e0a0e7210 */ /* 0x108fe20007d5e004 */
[----:B------:R-:W-:Y:S01]  /*1c6a0*/  @P4 IMAD.HI.U32 R10, R28, R33, RZ ;  /* 0x000000211c0a4227 */ /* 0x000fe200078e00ff */
[----:B------:R-:W-:-:S04]  /*1c6b0*/  SHF.R.S32.HI R106, RZ, 0x1f, R4 ;  /* 0x0000001fff6a7819 */ /* 0x000fc80000011404 */
[----:B-1----:R-:W-:Y:S02]  /*1c6c0*/  @P4 SHF.R.U32.HI R11, RZ, R35, R10 ;  /* 0x00000023ff0b4219 */ /* 0x002fe4000001160a */
        /* <DEDUP_REMOVED lines=12> */
[----:B--2---:R-:W-:Y:S01]  /*1c790*/  LEA.HI.X R27, R24, R27, R8, 0x2, P2 ;  /* 0x0000001b181b7211 */ /* 0x004fe200010f1408 */
[----:B------:R-:W-:Y:S06]  /*1c7a0*/  @P1 BRA `(.L_x_2876) ;  /* 0x0000000000101947 */ /* 0x000fec0003800000 */
[----:B------:R-:W-:Y:S05]  /*1c7b0*/  @!P0 BRA `(.L_x_2876) ;  /* 0x00000000000c8947 */ /* 0x000fea0003800000 */
[----:B------:R-:W2:Y:S04]  /*1c7c0*/  LDG.E R9, desc[UR60][R12.64] ;  /* 0x0000003c0c097981 */ /* 0x000ea8000c1e1900 */
[----:B-----5:R-:W2:Y:S02]  /*1c7d0*/  LDG.E R104, desc[UR60][R12.64+0x4] ;  /* 0x0000043c0c687981 */ /* 0x020ea4000c1e1900 */
[----:B--2---:R-:W-:-:S07]  /*1c7e0*/  IMAD.IADD R104, R104, 0x1, -R9 ;  /* 0x0000000168687824 */ /* 0x004fce00078e0a09 */
.L_x_2876:
        /* <DEDUP_REMOVED lines=18> */
[----:B------:R-:W-:Y:S02]  /*1c910*/  IADD3 R13, P6, R72, 0x1000, RZ ;  /* 0x00001000480d7810 */ /* 0x000fe40007fde0ff */
        /* <DEDUP_REMOVED lines=23> */
[----:B------:R-:W-:Y:S01]  /*1ca90*/  LOP3.LUT R36, R37, 0x380, RZ, 0xc0, !PT ;  /* 0x0000038025247812 */ /* 0x000fe200078ec0ff */
[----:B------:R-:W5:Y:S01]  /*1caa0*/  LD.E.128 R44, desc[UR60][R44.64] ;  /* 0x0000003c2c2c7980 */ /* 0x000f62000c101d00 */
[----:B------:R-:W-:Y:S01]  /*1cab0*/  IMAD.IADD R21, R21, 0x1, R3 ;  /* 0x0000000115157824 */ /* 0x000fe200078e0203 */
[----:B------:R-:W-:Y:S01]  /*1cac0*/  LOP3.LUT R40, R41, 0x380, RZ, 0xc0, !PT ;  /* 0x0000038029287812 */ /* 0x000fe200078ec0ff */
[----:B------:R-:W-:Y:S01]  /*1cad0*/  IMAD R3, R200, 0x20, R224 ;  /* 0x00000020c8037824 */ /* 0x000fe200078e02e0 */
[----:B------:R-:W-:Y:S01]  /*1cae0*/  SHF.R.S32.HI R49, RZ, 0x1f, R202 ;  /* 0x0000001fff317819 */ /* 0x000fe200000114ca */
[----:B------:R-:W-:Y:S01]  /*1caf0*/  IMAD.WIDE.U32 R20, R165, UR4, R20 ;  /* 0x00000004a5147c25 */ /* 0x000fe2000f8e0014 */
[----:B------:R-:W-:-:S02]  /*1cb00*/  LOP3.LUT R9, R72, 0x380, RZ, 0xc0, !PT ;  /* 0x0000038048097812 */ /* 0x000fc400078ec0ff */
[----:B------:R-:W-:Y:S01]  /*1cb10*/  SHF.R.U64 R24, R24, 0x3, RZ ;  /* 0x0000000318187819 */ /* 0x000fe200000012ff */
[----:B------:R-:W-:Y:S01]  /*1cb20*/  IMAD.IADD R48, R186, 0x1, R3 ;  /* 0x00000001ba307824 */ /* 0x000fe200078e0203 */
[----:B------:R-:W-:Y:S01]  /*1cb30*/  SHF.R.U64 R28, R28, 0x3, RZ ;  /* 0x000000031c1c7819 */ /* 0x000fe200000012ff */
[----:B------:R-:W-:Y:S01]  /*1cb40*/  IMAD R21, R165, UR5, R21 ;  /* 0x00000005a5157c24 */ /* 0x000fe2000f8e0215 */
[----:B------:R-:W-:Y:S01]  /*1cb50*/  ULDC.64 UR4, c[0x0][0xaf0] ;  /* 0x0002bc0000047ab9 */ /* 0x000fe20000000a00 */
[----:B0-----:R-:W-:Y:S01]  /*1cb60*/  @P4 IMAD.HI.U32 R0, R48, R51, RZ ;  /* 0x0000003330004227 */ /* 0x001fe200078e00ff */
[----:B------:R-:W-:Y:S02]  /*1cb70*/  SHF.R.U64 R32, R32, 0x3, RZ ;  /* 0x0000000320207819 */ /* 0x000fe400000012ff */
[----:B------:R-:W-:Y:S01]  /*1cb80*/  SHF.R.U64 R36, R36, 0x3, RZ ;  /* 0x0000000324247819 */ /* 0x000fe200000012ff */
[----:B------:R-:W-:Y:S01]  /*1cb90*/  IMAD.MOV.U32 R3, RZ, RZ, R48 ;  /* 0x000000ffff037224 */ /* 0x000fe200078e0030 */
[----:B------:R-:W-:Y:S01]  /*1cba0*/  SHF.R.U64 R40, R40, 0x3, RZ ;  /* 0x0000000328287819 */ /* 0x000fe200000012ff */
[----:B------:R-:W-:Y:S01]  /*1cbb0*/  IMAD R49, R49, UR4, RZ ;  /* 0x0000000431317c24 */ /* 0x000fe2000f8e02ff */
[----:B-1----:R-:W-:-:S02]  /*1cbc0*/  @P4 SHF.R.U32.HI R3, RZ, R53, R0 ;  /* 0x00000035ff034219 */ /* 0x002fc40000011600 */
[----:B------:R-:W-:Y:S01]  /*1cbd0*/  SHF.R.U64 R9, R9, 0x3, RZ ;  /* 0x0000000309097819 */ /* 0x000fe200000012ff */
        /* <DEDUP_REMOVED lines=11> */
[----:B------:R-:W-:Y:S01]  /*1cc90*/  SHF.R.S32.HI R0, RZ, 0x1f, R3 ;  /* 0x0000001fff007819 */ /* 0x000fe20000011403 */
[----:B------:R-:W-:Y:S01]  /*1cca0*/  IMAD.WIDE.U32 R20, R202, UR4, R20 ;  /* 0x00000004ca147c25 */ /* 0x000fe2000f8e0014 */
[----:B------:R-:W-:Y:S01]  /*1ccb0*/  LOP3.LUT R72, R9, R72, RZ, 0x3c, !PT ;  /* 0x0000004809487212 */ /* 0x000fe200078e3cff */
[----:B------:R-:W-:Y:S01]  /*1ccc0*/  ULDC.64 UR4, c[0x0][0xae0] ;  /* 0x0002b80000047ab9 */ /* 0x000fe20000000a00 */
[----:B------:R-:W5:Y:S01]  /*1ccd0*/  LD.E.128 R24, desc[UR60][R24.64] ;  /* 0x0000003c18187980 */ /* 0x000f62000c101d00 */
[----:B------:R-:W-:Y:S01]  /*1cce0*/  IMAD.MOV R4, RZ, RZ, -R3 ;  /* 0x000000ffff047224 */ /* 0x000fe200078e0a03 */
[----:B------:R-:W-:Y:S01]  /*1ccf0*/  IADD3 R21, R21, R49, RZ ;  /* 0x0000003115157210 */ /* 0x000fe20007ffe0ff */
[----:B------:R-:W-:Y:S01]  /*1cd00*/  IMAD R0, R0, UR4, RZ ;  /* 0x0000000400007c24 */ /* 0x000fe2000f8e02ff */
[----:B------:R0:W5:Y:S01]  /*1cd10*/  LD.E.128 R8, desc[UR60][R72.64] ;  /* 0x0000003c48087980 */ /* 0x000162000c101d00 */
[----:B------:R-:W-:-:S03]  /*1cd20*/  IMAD R105, R105, R4, R48 ;  /* 0x0000000469697224 */ /* 0x000fc600078e0230 */
[----:B------:R-:W5:Y:S01]  /*1cd30*/  LD.E.128 R28, desc[UR60][R28.64] ;  /* 0x0000003c1c1c7980 */ /* 0x000f62000c101d00 */
[----:B------:R-:W-:-:S03]  /*1cd40*/  IMAD R49, R3, UR5, R0 ;  /* 0x0000000503317c24 */ /* 0x000fc6000f8e0200 */
[----:B------:R-:W5:Y:S01]  /*1cd50*/  LD.E.128 R32, desc[UR60][R32.64] ;  /* 0x0000003c20207980 */ /* 0x000f62000c101d00 */
[----:B------:R-:W-:-:S03]  /*1cd60*/  SHF.R.S32.HI R0, RZ, 0x1f, R105 ;  /* 0x0000001fff007819 */ /* 0x000fc60000011469 */
        /* <DEDUP_REMOVED lines=10> */
[----:B------:R-:W-:-:S02]  /*1ce10*/  IMAD.IADD R21, R21, 0x1, R49 ;  /* 0x0000000115157824 */ /* 0x000fc400078e0231 */
[----:B------:R-:W-:Y:S02]  /*1ce20*/  IMAD R0, R0, UR4, RZ ;  /* 0x0000000400007c24 */ /* 0x000fe4000f8e02ff */
        /* <DEDUP_REMOVED lines=30> */
.L_x_2879:
[----:B------:R-:W-:Y:S05]  /*1d010*/  BSYNC B1 ;  /* 0x0000000000017941 */ /* 0x000fea0003800000 */
.L_x_2878:
        /* <DEDUP_REMOVED lines=13> */
.L_x_2881:
[----:B------:R-:W-:Y:S05]  /*1d0f0*/  BSYNC B1 ;  /* 0x0000000000017941 */ /* 0x000fea0003800000 */
.L_x_2880:
        /* <DEDUP_REMOVED lines=13> */
.L_x_2883:
[----:B------:R-:W-:Y:S05]  /*1d1d0*/  BSYNC B1 ;  /* 0x0000000000017941 */ /* 0x000fea0003800000 */
.L_x_2882:
        /* <DEDUP_REMOVED lines=16> */
.L_x_2877:
[----:B------:R-:W1:Y:S01]  /*1d2e0*/  @P4 LDC R15, c[0x0][0xbec] ;  /* 0x0002fb00ff0f4b82 */ /* 0x000e620000000800 */
[----:B------:R-:W-:Y:S01]  /*1d2f0*/  ULDC.64 UR4, c[0x0][0xb08] ;  /* 0x0002c20000047ab9 */ /* 0x000fe20000000a00 */
[----:B------:R-:W-:Y:S01]  /*1d300*/  ULDC.64 UR6, c[0x0][0xb30] ;  /* 0x0002cc0000067ab9 */ /* 0x000fe20000000a00 */
[----:B0-----:R-:W-:Y:S01]  /*1d310*/  IMAD R3, R106, UR4, RZ ;  /* 0x000000046a037c24 */ /* 0x001fe2000f8e02ff */
[----:B------:R-:W-:Y:S01]  /*1d320*/  ISETP.GE.AND P0, PT, R13, R104, PT ;  /* 0x000000680d00720c */ /* 0x000fe20003f06270 */
[C---:B------:R-:W-:Y:S01]  /*1d330*/  IMAD.WIDE.U32 R8, R4.reuse, UR4, RZ ;  /* 0x0000000404087c25 */ /* 0x040fe2000f8e00ff */
[----:B------:R-:W-:Y:S01]  /*1d340*/  BSSY B1, `(.L_x_2885) ;  /* 0x0000076000017945 */ /* 0x000fe20003800000 */
[----:B------:R-:W-:Y:S01]  /*1d350*/  SHF.R.S32.HI R25, RZ, 0x1f, R208 ;  /* 0x0000001fff197819 */ /* 0x000fe200000114d0 */
[----:B------:R-:W0:Y:S01]  /*1d360*/  @P4 LDC R0, c[0x0][0xbf0] ;  /* 0x0002fc00ff004b82 */ /* 0x000e220000000800 */
[----:B------:R-:W-:Y:S01]  /*1d370*/  IMAD R3, R4, UR5, R3 ;  /* 0x0000000504037c24 */ /* 0x000fe2000f8e0203 */
[----:B------:R-:W-:Y:S01]  /*1d380*/  ULDC.64 UR4, c[0x0][0xb38] ;  /* 0x0002ce0000047ab9 */ /* 0x000fe20000000a00 */
[----:B------:R-:W-:-:S02]  /*1d390*/  SHF.R.S32.HI R29, RZ, 0x1f, R211 ;  /* 0x0000001fff1d7819 */ /* 0x000fc400000114d3 */
[----:B------:R-:W-:Y:S01]  /*1d3a0*/  IMAD.IADD R9, R9, 0x1, R3 ;  /* 0x0000000109097824 */ /* 0x000fe200078e0203 */
[----:B------:R-:W-:Y:S02]  /*1d3b0*/  SHF.R.S32.HI R3, RZ, 0x1f, R202 ;  /* 0x0000001fff037819 */ /* 0x000fe400000114ca */
[----:B------:R-:W-:Y:S01]  /*1d3c0*/  SHF.R.S32.HI R30, RZ, 0x1f, R212 ;  /* 0x0000001fff1e7819 */ /* 0x000fe200000114d4 */
[C---:B------:R-:W-:Y:S01]  /*1d3d0*/  IMAD.WIDE.U32 R8, R165.reuse, UR4, R8 ;  /* 0x00000004a5087c25 */ /* 0x040fe2000f8e0008 */
[----:B------:R-:W-:Y:S02]  /*1d3e0*/  SHF.R.S32.HI R31, RZ, 0x1f, R213 ;  /* 0x0000001fff1f7819 */ /* 0x000fe400000114d5 */
[----:B------:R-:W-:Y:S01]  /*1d3f0*/  SHF.R.S32.HI R32, RZ, 0x1f, R214 ;  /* 0x0000001fff207819 */ /* 0x000fe200000114d6 */
[----:B------:R-:W-:Y:S01]  /*1d400*/  IMAD R9, R165, UR5, R9 ;  /* 0x00000005a5097c24 */ /* 0x000fe2000f8e0209 */
[----:B------:R-:W-:Y:S01]  /*1d410*/  ULDC.64 UR4, c[0x0][0xb40] ;  /* 0x0002d00000047ab9 */ /* 0x000fe20000000a00 */
[----:B------:R-:W-:Y:S01]  /*1d420*/  SHF.R.S32.HI R33, RZ, 0x1f, R215 ;  /* 0x0000001fff217819 */ /* 0x000fe200000114d7 */
[----:B------:R-:W-:Y:S01]  /*1d430*/  IMAD R3, R3, UR4, RZ ;  /* 0x0000000403037c24 */ /* 0x000fe2000f8e02ff */
[----:B------:R-:W-:Y:S01]  /*1d440*/  SHF.R.S32.HI R34, RZ, 0x1f, R216 ;  /* 0x0000001fff227819 */ /* 0x000fe200000114d8 */
[----:B-1----:R-:W-:Y:S01]  /*1d450*/  @P4 IMAD.HI.U32 R15, R28, R15, RZ ;  /* 0x0000000f1c0f4227 */ /* 0x002fe200078e00ff */
[----:B------:R-:W-:-:S02]  /*1d460*/  SHF.R.S32.HI R35, RZ, 0x1f, R217 ;  /* 0x0000001fff237819 */ /* 0x000fc400000114d9 */
[----:B------:R-:W-:Y:S01]  /*1d470*/  SHF.R.S32.HI R36, RZ, 0x1f, R218 ;  /* 0x0000001fff247819 */ /* 0x000fe200000114da */
[C---:B------:R-:W-:Y:S01]  /*1d480*/  IMAD R11, R202.reuse, UR5, R3 ;  /* 0x00000005ca0b7c24 */ /* 0x040fe2000f8e0203 */
[----:B------:R-:W-:Y:S01]  /*1d490*/  SHF.R.S32.HI R37, RZ, 0x1f, R219 ;  /* 0x0000001fff257819 */ /* 0x000fe200000114db */
[----:B------:R-:W-:Y:S01]  /*1d4a0*/  IMAD.WIDE.U32 R8, R202, UR4, R8 ;  /* 0x00000004ca087c25 */ /* 0x000fe2000f8e0008 */
[----:B------:R-:W-:Y:S01]  /*1d4b0*/  ULDC.64 UR4, c[0x0][0xb48] ;  /* 0x0002d20000047ab9 */ /* 0x000fe20000000a00 */
[----:B------:R-:W-:Y:S02]  /*1d4c0*/  SHF.R.S32.HI R38, RZ, 0x1f, R220 ;  /* 0x0000001fff267819 */ /* 0x000fe400000114dc */
[----:B------:R-:W-:Y:S01]  /*1d4d0*/  IMAD.MOV.U32 R3, RZ, RZ, R28 ;  /* 0x000000ffff037224 */ /* 0x000fe200078e001c */
[----:B0-----:R-:W-:Y:S01]  /*1d4e0*/  @P4 SHF.R.U32.HI R3, RZ, R0, R15 ;  /* 0x00000000ff034219 */ /* 0x001fe2000001160f */
[----:B------:R-:W-:Y:S01]  /*1d4f0*/  IMAD.IADD R9, R9, 0x1, R11 ;  /* 0x0000000109097824 */ /* 0x000fe200078e020b */
[----:B------:R-:W-:-:S02]  /*1d500*/  SHF.R.S32.HI R26, RZ, 0x1f, R221 ;  /* 0x0000001fff1a7819 */ /* 0x000fc400000114dd */
[--C-:B------:R-:W-:Y:S01]  /*1d510*/  SHF.R.S32.HI R0, RZ, 0x1f, R3.reuse ;  /* 0x0000001fff007819 */ /* 0x100fe20000011403 */
[----:B------:R-:W-:Y:S01]  /*1d520*/  IMAD.MOV R4, RZ, RZ, -R3 ;  /* 0x000000ffff047224 */ /* 0x000fe200078e0a03 */
[----:B------:R-:W-:Y:S01]  /*1d530*/  SHF.R.S32.HI R27, RZ, 0x1f, R222 ;  /* 0x0000001fff1b7819 */ /* 0x000fe200000114de */
[----:B------:R-:W-:-:S04]  /*1d540*/  IMAD.WIDE.U32 R8, R207, UR4, R8 ;  /* 0x00000004cf087c25 */ /* 0x000fc8000f8e0008 */
        /* <DEDUP_REMOVED lines=27> */
[----:B-12---:R-:W-:-:S04]  /*1d700*/  @!P3 IMAD.WIDE R10, R190, 0x4, R8 ;  /* 0x00000004be0ab825 */ /* 0x006fc800078e0208 */
[-C--:B------:R-:W-:Y:S01]  /*1d710*/  @!P1 LEA R12, P5, R222, R8.reuse, 0x2 ;  /* 0x00000008de0c9211 */ /* 0x080fe200078a10ff */
[----:B------:R1:W-:Y:S01]  /*1d720*/  @!P3 ST.E.64 desc[UR60][R10.64], R20 ;  /* 0x000000140a00b985 */ /* 0x0003e2000c101b3c */
[----:B------:R-:W-:Y:S02]  /*1d730*/  ISETP.GE.AND P3, PT, R220, UR4, PT ;  /* 0x00000004dc007c0c */ /* 0x000fe4000bf66270 */
[----:B------:R-:W-:Y:S02]  /*1d740*/  @!P1 LEA.HI.X R13, R222, R9, R27, 0x2, P5 ;  /* 0x00000009de0d9211 */ /* 0x000fe400028f141b */
[----:B------:R-:W-:Y:S02]  /*1d750*/  ISETP.GE.AND P5, PT, R218, UR4, PT ;  /* 0x00000004da007c0c */ /* 0x000fe4000bfa6270 */
[----:B-1----:R-:W-:-:S04]  /*1d760*/  @!P2 LEA R10, P6, R208, R8, 0x2 ;  /* 0x00000008d00aa211 */ /* 0x002fc800078c10ff */
        /* <DEDUP_REMOVED lines=8> */
[CC--:B-1----:R-:W-:Y:S02]  /*1d7f0*/  @!P3 LEA R10, P6, R220.reuse, R8.reuse, 0x2 ;  /* 0x00000008dc0ab211 */ /* 0x0c2fe400078c10ff */
[CC--:B--2---:R-:W-:Y:S02]  /*1d800*/  @!P4 LEA R12, P0, R219.reuse, R8.reuse, 0x2 ;  /* 0x00000008db0cc211 */ /* 0x0c4fe400078010ff */
[-C--:B------:R-:W-:Y:S02]  /*1d810*/  @!P3 LEA.HI.X R11, R220, R9.reuse, R38, 0x2, P6 ;  /* 0x00000009dc0bb211 */ /* 0x080fe400030f1426 */
[----:B------:R-:W-:Y:S02]  /*1d820*/  @!P4 LEA.HI.X R13, R219, R9, R37, 0x2, P0 ;  /* 0x00000009db0dc211 */ /* 0x000fe400000f1425 */
[----:B------:R-:W-:Y:S01]  /*1d830*/  ISETP.GE.AND P0, PT, R215, UR4, PT ;  /* 0x00000004d7007c0c */ /* 0x000fe2000bf06270 */
[----:B------:R1:W-:Y:S01]  /*1d840*/  @!P3 ST.E.64 desc[UR60][R10.64], R40 ;  /* 0x000000280a00b985 */ /* 0x0003e2000c101b3c */
[----:B---3--:R-:W-:-:S02]  /*1d850*/  @!P5 LEA R14, P6, R218, R8, 0x2 ;  /* 0x00000008da0ed211 */ /* 0x008fc400078c10ff */
[----:B------:R-:W-:Y:S01]  /*1d860*/  ISETP.GE.AND P3, PT, R214, UR4, PT ;  /* 0x00000004d6007c0c */ /* 0x000fe2000bf66270 */
[----:B------:R2:W-:Y:S01]  /*1d870*/  @!P4 ST.E.64 desc[UR60][R12.64], R44 ;  /* 0x0000002c0c00c985 */ /* 0x0005e2000c101b3c */
[----:B------:R-:W-:-:S05]  /*1d880*/  @!P5 LEA.HI.X R15, R218, R9, R36, 0x2, P6 ;  /* 0x00000009da0fd211 */ /* 0x000fca00030f1424 */
[----:B------:R3:W-:Y:S01]  /*1d890*/  @!P5 ST.E.64 desc[UR60][R14.64], R48 ;  /* 0x000000300e00d985 */ /* 0x0007e2000c101b3c */
[CC--:B-1----:R-:W-:Y:S02]  /*1d8a0*/  @!P2 LEA R10, P4, R217.reuse, R8.reuse, 0x2 ;  /* 0x00000008d90aa211 */ /* 0x0c2fe400078810ff */
[CC--:B--2---:R-:W-:Y:S02]  /*1d8b0*/  @!P1 LEA R12, P5, R216.reuse, R8.reuse, 0x2 ;  /* 0x00000008d80c9211 */ /* 0x0c4fe400078a10ff */
[-C--:B------:R-:W-:Y:S02]  /*1d8c0*/  @!P2 LEA.HI.X R11, R217, R9.reuse, R35, 0x2, P4 ;  /* 0x00000009d90ba211 */ /* 0x080fe400020f1423 */
[----:B------:R-:W-:Y:S02]  /*1d8d0*/  ISETP.GE.AND P4, PT, R213, UR4, PT ;  /* 0x00000004d5007c0c */ /* 0x000fe4000bf86270 */
[----:B---3--:R-:W-:Y:S01]  /*1d8e0*/  @!P0 LEA R14, P6, R215, R8, 0x2 ;  /* 0x00000008d70e8211 */ /* 0x008fe200078c10ff */
        /* <DEDUP_REMOVED lines=8> */
[----:B-1----:R-:W-:-:S04]  /*1d970*/  @!P3 LEA R10, P5, R214, R8, 0x2 ;  /* 0x00000008d60ab211 */ /* 0x002fc800078a10ff */
[-C--:B------:R-:W-:Y:S02]  /*1d980*/  @!P3 LEA.HI.X R11, R214, R9.reuse, R32, 0x2, P5 ;  /* 0x00000009d60bb211 */ /* 0x080fe400028f1420 */
[----:B------:R-:W-:Y:S02]  /*1d990*/  ISETP.GE.AND P5, PT, R209, UR4, PT ;  /* 0x00000004d1007c0c */ /* 0x000fe4000bfa6270 */
[CC--:B--2---:R-:W-:Y:S01]  /*1d9a0*/  @!P4 LEA R12, P6, R213.reuse, R8.reuse, 0x2 ;  /* 0x00000008d50cc211 */ /* 0x0c4fe200078c10ff */
[----:B------:R1:W-:Y:S03]  /*1d9b0*/  @!P3 ST.E.64 desc[UR60][R10.64], R64 ;  /* 0x000000400a00b985 */ /* 0x0003e6000c101b3c */
[----:B------:R-:W-:Y:S02]  /*1d9c0*/  @!P4 LEA.HI.X R13, R213, R9, R31, 0x2, P6 ;  /* 0x00000009d50dc211 */ /* 0x000fe400030f141f */
[----:B---3--:R-:W-:-:S03]  /*1d9d0*/  @!P1 LEA R14, P6, R211, R8, 0x2 ;  /* 0x00000008d30e9211 */ /* 0x008fc600078c10ff */
[----:B------:R2:W-:Y:S01]  /*1d9e0*/  @!P4 ST.E.64 desc[UR60][R12.64], R68 ;  /* 0x000000440c00c985 */ /* 0x0005e2000c101b3c */
[----:B------:R-:W-:Y:S02]  /*1d9f0*/  @!P1 LEA.HI.X R15, R211, R9, R29, 0x2, P6 ;  /* 0x00000009d30f9211 */ /* 0x000fe400030f141d */
[----:B-1----:R-:W-:-:S04]  /*1da00*/  @!P2 LEA R10, P3, R212, R8, 0x2 ;  /* 0x00000008d40aa211 */ /* 0x002fc800078610ff */
[----:B------:R-:W-:Y:S02]  /*1da10*/  @!P2 LEA.HI.X R11, R212, R9, R30, 0x2, P3 ;  /* 0x00000009d40ba211 */ /* 0x000fe400018f141e */
[----:B--2---:R-:W-:-:S03]  /*1da20*/  @!P0 LEA R12, P4, R210, R8, 0x2 ;  /* 0x00000008d20c8211 */ /* 0x004fc600078810ff */
[----:B------:R3:W-:Y:S01]  /*1da30*/  @!P2 ST.E.64 desc[UR60][R10.64], R94 ;  /* 0x0000005e0a00a985 */ /* 0x0007e2000c101b3c */
[C---:B------:R-:W-:Y:S02]  /*1da40*/  @!P5 LEA R8, P3, R209.reuse, R8, 0x2 ;  /* 0x00000008d108d211 */ /* 0x040fe400078610ff */
[-C--:B------:R-:W-:Y:S01]  /*1da50*/  @!P0 LEA.HI.X R13, R210, R9.reuse, R229, 0x2, P4 ;  /* 0x00000009d20d8211 */ /* 0x080fe200020f14e5 */
[----:B------:R3:W-:Y:S01]  /*1da60*/  @!P1 ST.E.64 desc[UR60][R14.64], R76 ;  /* 0x0000004c0e009985 */ /* 0x0007e2000c101b3c */
[----:B------:R-:W-:-:S03]  /*1da70*/  @!P5 LEA.HI.X R9, R209, R9, R228, 0x2, P3 ;  /* 0x00000009d109d211 */ /* 0x000fc600018f14e4 */
[----:B------:R3:W-:Y:S04]  /*1da80*/  @!P0 ST.E.64 desc[UR60][R12.64], R80 ;  /* 0x000000500c008985 */ /* 0x0007e8000c101b3c */
[----:B------:R3:W-:Y:S02]  /*1da90*/  @!P5 ST.E.64 desc[UR60][R8.64], R84 ;  /* 0x000000540800d985 */ /* 0x0007e4000c101b3c */
.L_x_2886:
[----:B------:R-:W-:Y:S05]  /*1daa0*/  BSYNC B1 ;  /* 0x0000000000017941 */ /* 0x000fea0003800000 */
.L_x_2885:
        /* <DEDUP_REMOVED lines=31> */
[-C--:B-1----:R-:W-:Y:S02]  /*1dca0*/  @!P0 LEA R10, P4, R218, R8.reuse, 0x2 ;  /* 0x00000008da0a8211 */ /* 0x082fe400078810ff */
[-C--:B--2---:R-:W-:Y:S01]  /*1dcb0*/  @!P2 LEA R14, P6, R216, R8.reuse, 0x2 ;  /* 0x00000008d80ea211 */ /* 0x084fe200078c10ff */
[----:B------:R-:W-:Y:S01]  /*1dcc0*/  @!P5 ST.E.64 desc[UR60][R26.64], R46 ;  /* 0x0000002e1a00d985 */ /* 0x000fe2000c101b3c */
[----:B------:R-:W-:Y:S02]  /*1dcd0*/  @!P1 LEA R12, P5, R217, R8, 0x2 ;  /* 0x00000008d90c9211 */ /* 0x000fe400078a10ff */
[----:B------:R-:W-:-:S02]  /*1dce0*/  @!P0 LEA.HI.X R11, R218, R9, R36, 0x2, P4 ;  /* 0x00000009da0b8211 */ /* 0x000fc400020f1424 */
[-C--:B------:R-:W-:Y:S02]  /*1dcf0*/  @!P1 LEA.HI.X R13, R217, R9.reuse, R35, 0x2, P5 ;  /* 0x00000009d90d9211 */ /* 0x080fe400028f1423 */
[----:B------:R-:W-:Y:S01]  /*1dd00*/  ISETP.GE.AND P4, PT, R214, UR4, PT ;  /* 0x00000004d6007c0c */ /* 0x000fe2000bf86270 */
[----:B------:R-:W-:Y:S01]  /*1dd10*/  @!P0 ST.E.64 desc[UR60][R10.64], R50 ;  /* 0x000000320a008985 */ /* 0x000fe2000c101b3c */
[----:B------:R-:W-:Y:S02]  /*1dd20*/  @!P2 LEA.HI.X R15, R216, R9, R34, 0x2, P6 ;  /* 0x00000009d80fa211 */ /* 0x000fe400030f1422 */
[----:B---3--:R-:W-:Y:S01]  /*1dd30*/  @!P3 LEA R20, P5, R215, R8, 0x2 ;  /* 0x00000008d714b211 */ /* 0x008fe200078a10ff */
[----:B------:R1:W-:Y:S01]  /*1dd40*/  @!P1 ST.E.64 desc[UR60][R12.64], R54 ;  /* 0x000000360c009985 */ /* 0x0003e2000c101b3c */
[----:B------:R-:W-:Y:S02]  /*1dd50*/  ISETP.GE.AND P1, PT, R212, UR4, PT ;  /* 0x00000004d4007c0c */ /* 0x000fe4000bf26270 */
[----:B------:R-:W-:Y:S01]  /*1dd60*/  ISETP.GE.AND P0, PT, R211, UR4, PT ;  /* 0x00000004d3007c0c */ /* 0x000fe2000bf06270 */
[----:B------:R2:W-:Y:S01]  /*1dd70*/  @!P2 ST.E.64 desc[UR60][R14.64], R58 ;  /* 0x0000003a0e00a985 */ /* 0x0005e2000c101b3c */
[----:B------:R-:W-:-:S02]  /*1dd80*/  ISETP.GE.AND P2, PT, R213, UR4, PT ;  /* 0x00000004d5007c0c */ /* 0x000fc4000bf46270 */
[-C--:B------:R-:W-:Y:S02]  /*1dd90*/  @!P3 LEA.HI.X R21, R215, R9.reuse, R33, 0x2, P5 ;  /* 0x00000009d715b211 */ /* 0x080fe400028f1421 */
[----:B------:R-:W-:Y:S02]  /*1dda0*/  ISETP.GE.AND P5, PT, R210, UR4, PT ;  /* 0x00000004d2007c0c */ /* 0x000fe4000bfa6270 */
[CC--:B----4-:R-:W-:Y:S01]  /*1ddb0*/  @!P4 LEA R24, P6, R214.reuse, R8.reuse, 0x2 ;  /* 0x00000008d618c211 */ /* 0x0d0fe200078c10ff */
[----:B------:R4:W-:Y:S03]  /*1ddc0*/  @!P3 ST.E.64 desc[UR60][R20.64], R62 ;  /* 0x0000003e1400b985 */ /* 0x0009e6000c101b3c */
[----:B------:R-:W-:Y:S02]  /*1ddd0*/  @!P4 LEA.HI.X R25, R214, R9, R32, 0x2, P6 ;  /* 0x00000009d619c211 */ /* 0x000fe400030f1420 */
[----:B-1----:R-:W-:-:S02]  /*1dde0*/  @!P1 LEA R12, P6, R212, R8, 0x2 ;  /* 0x00000008d40c9211 */ /* 0x002fc400078c10ff */
[-C--:B------:R-:W-:Y:S01]  /*1ddf0*/  @!P2 LEA R10, P3, R213, R8.reuse, 0x2 ;  /* 0x00000008d50aa211 */ /* 0x080fe200078610ff */
[----:B------:R4:W-:Y:S01]  /*1de00*/  @!P4 ST.E.64 desc[UR60][R24.64], R66 ;  /* 0x000000421800c985 */ /* 0x0009e2000c101b3c */
[-C--:B--2---:R-:W-:Y:S02]  /*1de10*/  @!P0 LEA R14, P4, R211, R8.reuse, 0x2 ;  /* 0x00000008d30e8211 */ /* 0x084fe400078810ff */
        /* <DEDUP_REMOVED lines=15> */
.L_x_2875:
        /* <DEDUP_REMOVED lines=11> */
[----:B------:R-:W-:-:S04]  /*1dfc0*/  @P1 IADD3 R10, P2, R203, UR6, RZ ;  /* 0x00000006cb0a1c10 */ /* 0x000fc8000ff5e0ff */
[----:B------:R-:W-:Y:S01]  /*1dfd0*/  @P1 IADD3.X R11, R204, UR7, RZ, P2, !PT ;  /* 0x00000007cc0b1c10 */ /* 0x000fe200097fe4ff */
[----:B------:R0:W5:Y:S04]  /*1dfe0*/  @P0 LDG.E R3, desc[UR60][R8.64] ;  /* 0x0000003c08030981 */ /* 0x000168000c1e1900 */
[----:B------:R0:W5:Y:S01]  /*1dff0*/  @P1 LDG.E R0, desc[UR60][R10.64] ;  /* 0x0000003c0a001981 */ /* 0x000162000c1e1900 */
[----:B------:R-:W-:Y:S01]  /*1e000*/  ISETP.NE.AND P2, PT, R201, RZ, PT ;  /* 0x000000ffc900720c */ /* 0x000fe20003f45270 */
[----:B------:R-:W3:-:S12]  /*1e010*/  S2R R33, SR_TID.X ;  /* 0x0000000000217919 */ /* 0x000ed80000002100 */
[----:B------:R-:W1:Y:S01]  /*1e020*/  @!P2 LDC R201, c[0x0][0xad4] ;  /* 0x0002b500ffc9ab82 */ /* 0x000e620000000800 */
[----:B---3--:R-:W-:Y:S01]  /*1e030*/  VIADD R4, R33, 0xffffff80 ;  /* 0xffffff8021047836 */ /* 0x008fe20000000000 */
[----:B-1----:R-:W-:-:S04]  /*1e040*/  ISETP.GT.AND P2, PT, R201, 0x1, PT ;  /* 0x00000001c900780c */ /* 0x002fc80003f44270 */
[----:B------:R-:W-:Y:S01]  /*1e050*/  ISETP.GT.AND P3, PT, R4, 0x7f, PT ;  /* 0x0000007f0400780c */ /* 0x000fe20003f64270 */
[----:B0-----:R-:W-:-:S12]  /*1e060*/  @P1 BRA `(.L_x_2887) ;  /* 0x0000000000101947 */ /* 0x001fd80003800000 */
[----:B------:R-:W-:Y:S05]  /*1e070*/  @!P0 BRA `(.L_x_2887) ;  /* 0x00000000000c8947 */ /* 0x000fea0003800000 */
[----:B------:R-:W3:Y:S04]  /*1e080*/  LDG.E R11, desc[UR60][R8.64] ;  /* 0x0000003c080b7981 */ /* 0x000ee8000c1e1900 */
[----:B-----5:R-:W3:Y:S02]  /*1e090*/  LDG.E R0, desc[UR60][R8.64+0x4] ;  /* 0x0000043c08007981 */ /* 0x020ee4000c1e1900 */
[----:B---3--:R-:W-:-:S07]  /*1e0a0*/  IMAD.IADD R0, R0, 0x1, -R11 ;  /* 0x0000000100007824 */ /* 0x008fce00078e0a0b */
.L_x_2887:
[----:B------:R-:W-:Y:S01]  /*1e0b0*/  BSSY B1, `(.L_x_2888) ;  /* 0x0000035000017945 */ /* 0x000fe20003800000 */
[----:B------:R-:W-:Y:S02]  /*1e0c0*/  SEL R31, R202, RZ, !P0 ;  /* 0x000000ffca1f7207 */ /* 0x000fe40004000000 */
        /* <DEDUP_REMOVED lines=13> */
[----:B------:R-:W-:Y:S02]  /*1e1a0*/  SEL R26, R26, 0x978, P0 ;  /* 0x000009781a1a7807 */ /* 0x000fe40000000000 */
[----:B------:R-:W-:-:S03]  /*1e1b0*/  SEL R207, R207, RZ, P0 ;  /* 0x000000ffcfcf7207 */ /* 0x000fc60000000000 */
[----:B------:R-:W1:Y:S08]  /*1e1c0*/  LDC.64 R24, c[0x0][R26+0x220] ;  /* 0x000088001a187b82 */ /* 0x000e700000000a00 */
[----:B------:R-:W4:Y:S08]  /*1e1d0*/  LDC.64 R20, c[0x0][R26+0x218] ;  /* 0x000086001a147b82 */ /* 0x000f300000000a00 */
[----:B------:R-:W3:Y:S08]  /*1e1e0*/  LDC.64 R12, c[0x0][R26+0x228] ;  /* 0x00008a001a0c7b82 */ /* 0x000ef00000000a00 */
[----:B------:R-:W5:Y:S08]  /*1e1f0*/  LDC.64 R10, c[0x0][R26+0x210] ;  /* 0x000084001a0a7b82 */ /* 0x000f700000000a00 */
[----:B------:R-:W2:Y:S08]  /*1e200*/  @P1 LDC R4, c[0x0][0xbec] ;  /* 0x0002fb00ff041b82 */ /* 0x000eb00000000800 */
[----:B------:R-:W3:Y:S01]  /*1e210*/  @P1 LDC R37, c[0x0][0xbf0] ;  /* 0x0002fc00ff251b82 */ /* 0x000ee20000000800 */
[----:B-1----:R-:W-:-:S07]  /*1e220*/  IMAD R25, R25, R31, RZ ;  /* 0x0000001f19197224 */ /* 0x002fce00078e02ff */
[----:B0-----:R-:W0:Y:S01]  /*1e230*/  @!P0 LDC R8, c[0x0][0xb50] ;  /* 0x0002d400ff088b82 */ /* 0x001e220000000800 */
[----:B------:R-:W-:-:S04]  /*1e240*/  IMAD.WIDE.U32 R14, R24, R31, RZ ;  /* 0x0000001f180e7225 */ /* 0x000fc800078e00ff */
[----:B------:R-:W-:Y:S02]  /*1e250*/  IMAD R25, R24, R223, R25 ;  /* 0x000000df18197224 */ /* 0x000fe400078e0219 */
[----:B--2---:R-:W-:Y:S01]  /*1e260*/  @P1 IMAD.HI.U32 R4, R33, R4, RZ ;  /* 0x0000000421041227 */ /* 0x004fe200078e00ff */
[----:B------:R-:W1:Y:S03]  /*1e270*/  @!P0 LDC R9, c[0x0][0xb54] ;  /* 0x0002d500ff098b82 */ /* 0x000e660000000800 */
[-C--:B----4-:R-:W-:Y:S02]  /*1e280*/  IMAD R29, R21, R165.reuse, RZ ;  /* 0x000000a5151d7224 */ /* 0x090fe400078e02ff */
[----:B------:R-:W-:Y:S01]  /*1e290*/  IMAD.WIDE.U32 R20, R20, R165, RZ ;  /* 0x000000a514147225 */ /* 0x000fe200078e00ff */
[----:B---3--:R-:W-:-:S03]  /*1e2a0*/  @P1 SHF.R.U32.HI R27, RZ, R37, R4 ;  /* 0x00000025ff1b1219 */ /* 0x008fc60000011604 */
[----:B------:R-:W-:Y:S01]  /*1e2b0*/  IMAD.IADD R29, R21, 0x1, R29 ;  /* 0x00000001151d7824 */ /* 0x000fe200078e021d */
[----:B------:R-:W-:Y:S01]  /*1e2c0*/  IADD3 R20, P1, P3, R14, R20, R3 ;  /* 0x000000140e147210 */ /* 0x000fe20007b3e003 */
[----:B------:R-:W-:Y:S02]  /*1e2d0*/  IMAD.IADD R25, R15, 0x1, R25 ;  /* 0x000000010f197824 */ /* 0x000fe400078e0219 */
[----:B------:R-:W-:Y:S02]  /*1e2e0*/  IMAD.MOV R4, RZ, RZ, -R27 ;  /* 0x000000ffff047224 */ /* 0x000fe400078e0a1b */
[-C--:B------:R-:W-:Y:S02]  /*1e2f0*/  IMAD R21, R13, R207.reuse, RZ ;  /* 0x000000cf0d157224 */ /* 0x080fe400078e02ff */
[----:B------:R-:W-:-:S04]  /*1e300*/  IMAD.WIDE.U32 R12, R12, R207, RZ ;  /* 0x000000cf0c0c7225 */ /* 0x000fc800078e00ff */
[----:B------:R-:W-:Y:S01]  /*1e310*/  IMAD R15, R35, R4, R33 ;  /* 0x00000004230f7224 */ /* 0x000fe200078e0221 */
[----:B------:R-:W-:Y:S01]  /*1e320*/  IADD3.X R4, R25, R29, R28, P1, P3 ;  /* 0x0000001d19047210 */ /* 0x000fe20000fe641c */
[----:B------:R-:W-:Y:S01]  /*1e330*/  IMAD.IADD R21, R13, 0x1, R21 ;  /* 0x000000010d157824 */ /* 0x000fe200078e0215 */
[----:B------:R-:W-:Y:S02]  /*1e340*/  IADD3 R12, P0, P1, R27, R20, R12 ;  /* 0x000000141b0c7210 */ /* 0x000fe4000791e00c */
[----:B------:R-:W-:-:S04]  /*1e350*/  SHF.R.S32.HI R27, RZ, 0x1f, R27 ;  /* 0x0000001fff1b7819 */ /* 0x000fc8000001141b */
[----:B------:R-:W-:Y:S01]  /*1e360*/  IADD3.X R13, R27, R4, R21, P0, P1 ;  /* 0x000000041b0d7210 */ /* 0x000fe200007e2415 */
[----:B-----5:R-:W-:Y:S01]  /*1e370*/  IMAD R4, R11, R15, RZ ;  /* 0x0000000f0b047224 */ /* 0x020fe200078e02ff */
[----:B------:R-:W-:-:S05]  /*1e380*/  SHF.R.S32.HI R21, RZ, 0x1f, R15 ;  /* 0x0000001fff157819 */ /* 0x000fca000001140f */
[C---:B------:R-:W-:Y:S02]  /*1e390*/  IMAD R21, R10.reuse, R21, R4 ;  /* 0x000000150a157224 */ /* 0x040fe400078e0204 */
[----:B------:R-:W-:-:S04]  /*1e3a0*/  IMAD.WIDE.U32 R10, R10, R15, R12 ;  /* 0x0000000f0a0a7225 */ /* 0x000fc800078e000c */
[----:B------:R-:W-:Y:S01]  /*1e3b0*/  IMAD.IADD R4, R11, 0x1, R21 ;  /* 0x000000010b047824 */ /* 0x000fe200078e0215 */
[----:B0-----:R-:W-:Y:S01]  /*1e3c0*/  LEA R8, P0, R10, R8, 0x2 ;  /* 0x000000080a087211 */ /* 0x001fe200078010ff */
[----:B------:R-:W-:-:S03]  /*1e3d0*/  IMAD.MOV.U32 R11, RZ, RZ, -0x800000 ;  /* 0xff800000ff0b7424 */ /* 0x000fc600078e00ff */
[----:B-1----:R-:W-:-:S05]  /*1e3e0*/  LEA.HI.X R9, R10, R9, R4, 0x2, P0 ;  /* 0x000000090a097211 */ /* 0x002fca00000f1404 */
[----:B------:R0:W-:Y:S04]  /*1e3f0*/  STG.E desc[UR60][R8.64], R11 ;  /* 0x0000000b08007986 */ /* 0x0001e8000c10193c */
.L_x_2889:
[----:B------:R-:W-:Y:S05]  /*1e400*/  BSYNC B1 ;  /* 0x0000000000017941 */ /* 0x000fea0003800000 */
.L_x_2888:
[----:B------:R-:W-:Y:S05]  /*1e410*/  @P2 BRA `(.L_x_2884) ;  /* 0x0000000400a02947 */ /* 0x000fea0003800000 */
[----:B------:R-:W1:Y:S01]  /*1e420*/  LDC R15, c[0x0][0xbe8] ;  /* 0x0002fa00ff0f7b82 */ /* 0x000e620000000800 */
[----:B------:R-:W-:Y:S01]  /*1e430*/  ULDC.64 UR4, c[0x0][0xaa0] ;  /* 0x0002a80000047ab9 */ /* 0x000fe20000000a00 */
[----:B------:R-:W-:Y:S01]  /*1e440*/  ULDC.64 UR6, c[0x0][0xaf0] ;  /* 0x0002bc0000067ab9 */ /* 0x000fe20000000a00 */
[----:B------:R-:W-:Y:S01]  /*1e450*/  IMAD R4, R28, UR4, RZ ;  /* 0x000000041c047c24 */ /* 0x000fe2000f8e02ff */
[----:B------:R-:W-:Y:S01]  /*1e460*/  BSSY B1, `(.L_x_2890) ;  /* 0x0000039000017945 */ /* 0x000fe20003800000 */
[C---:B0-----:R-:W-:Y:S01]  /*1e470*/  IMAD.WIDE.U32 R8, R3.reuse, UR4, RZ ;  /* 0x0000000403087c25 */ /* 0x041fe2000f8e00ff */
[----:B------:R-:W-:Y:S02]  /*1e480*/  SHF.R.S32.HI R12, RZ, 0x1f, R192 ;  /* 0x0000001fff0c7819 */ /* 0x000fe400000114c0 */
[----:B------:R-:W-:Y:S01]  /*1e490*/  SHF.R.S32.HI R14, RZ, 0x1f, R189 ;  /* 0x0000001fff0e7819 */ /* 0x000fe200000114bd */
[----:B------:R-:W-:Y:S01]  /*1e4a0*/  IMAD R11, R3, UR5, R4 ;  /* 0x00000005030b7c24 */ /* 0x000fe2000f8e0204 */
[----:B------:R-:W-:Y:S01]  /*1e4b0*/  ULDC.64 UR4, c[0x0][0xae8] ;  /* 0x0002ba0000047ab9 */ /* 0x000fe20000000a00 */
[----:B------:R-:W-:-:S02]  /*1e4c0*/  IMAD R3, R200, 0x20, R224 ;  /* 0x00000020c8037824 */ /* 0x000fc400078e02e0 */
[----:B------:R-:W-:Y:S02]  /*1e4d0*/  IMAD.IADD R9, R9, 0x1, R11 ;  /* 0x0000000109097824 */ /* 0x000fe400078e020b */
[----:B------:R-:W-:Y:S02]  /*1e4e0*/  IMAD.IADD R13, R186, 0x1, R3 ;  /* 0x00000001ba0d7824 */ /* 0x000fe400078e0203 */
[----:B------:R-:W-:-:S04]  /*1e4f0*/  IMAD.WIDE.U32 R8, R165, UR4, R8 ;  /* 0x00000004a5087c25 */ /* 0x000fc8000f8e0008 */
[----:B------:R-:W-:Y:S02]  /*1e500*/  IMAD.MOV.U32 R3, RZ, RZ, R13 ;  /* 0x000000ffff037224 */ /* 0x000fe400078e000d */
[----:B------:R-:W-:Y:S01]  /*1e510*/  IMAD R9, R165, UR5, R9 ;  /* 0x00000005a5097c24 */ /* 0x000fe2000f8e0209 */
[----:B-1----:R-:W-:Y:S01]  /*1e520*/  ISETP.NE.AND P0, PT, R15, 0x1, PT ;  /* 0x000000010f00780c */ /* 0x002fe20003f05270 */
[----:B------:R-:W-:Y:S01]  /*1e530*/  ULDC.64 UR4, c[0x0][0xae0] ;  /* 0x0002b80000047ab9 */ /* 0x000fe20000000a00 */
[----:B------:R-:W-:Y:S02]  /*1e540*/  IMAD.IADD R186, R224, 0x1, R186 ;  /* 0x00000001e0ba7824 */ /* 0x000fe400078e02ba */
[----:B------:R-:W-:-:S09]  /*1e550*/  IMAD.WIDE.U32 R8, R31, UR6, R8 ;  /* 0x000000061f087c25 */ /* 0x000fd2000f8e0008 */
[----:B------:R-:W0:Y:S08]  /*1e560*/  @P0 LDC R10, c[0x0][0xbec] ;  /* 0x0002fb00ff0a0b82 */ /* 0x000e300000000800 */
[----:B------:R-:W1:Y:S01]  /*1e570*/  @P0 LDC R21, c[0x0][0xbf0] ;  /* 0x0002fc00ff150b82 */ /* 0x000e620000000800 */
[----:B0-----:R-:W-:-:S04]  /*1e580*/  @P0 IMAD.HI.U32 R4, R13, R10, RZ ;  /* 0x0000000a0d040227 */ /* 0x001fc800078e00ff */
[----:B------:R-:W-:Y:S01]  /*1e590*/  IMAD R10, R223, UR6, RZ ;  /* 0x00000006df0a7c24 */ /* 0x000fe2000f8e02ff */
[----:B-1----:R-:W-:-:S03]  /*1e5a0*/  @P0 SHF.R.U32.HI R3, RZ, R21, R4 ;  /* 0x00000015ff030219 */ /* 0x002fc60000011604 */
[----:B------:R-:W-:Y:S01]  /*1e5b0*/  IMAD R11, R31, UR7, R10 ;  /* 0x000000071f0b7c24 */ /* 0x000fe2000f8e020a */
[--C-:B------:R-:W-:Y:S01]  /*1e5c0*/  SHF.R.S32.HI R4, RZ, 0x1f, R3.reuse ;  /* 0x0000001fff047819 */ /* 0x100fe20000011403 */
[----:B------:R-:W-:Y:S02]  /*1e5d0*/  IMAD.MOV R10, RZ, RZ, -R3 ;  /* 0x000000ffff0a7224 */ /* 0x000fe400078e0a03 */
[----:B------:R-:W-:Y:S02]  /*1e5e0*/  IMAD.IADD R9, R9, 0x1, R11 ;  /* 0x0000000109097824 */ /* 0x000fe400078e020b */
[----:B------:R-:W-:Y:S02]  /*1e5f0*/  IMAD R4, R4, UR4, RZ ;  /* 0x0000000404047c24 */ /* 0x000fe4000f8e02ff */
[----:B------:R-:W-:Y:S02]  /*1e600*/  IMAD R11, R15, R10, R13 ;  /* 0x0000000a0f0b7224 */ /* 0x000fe400078e020d */
[----:B------:R-:W-:-:S02]  /*1e610*/  IMAD R13, R3, UR5, R4 ;  /* 0x00000005030d7c24 */ /* 0x000fc4000f8e0204 */
[----:B------:R-:W-:Y:S01]  /*1e620*/  IMAD.WIDE.U32 R8, R3, UR4, R8 ;  /* 0x0000000403087c25 */ /* 0x000fe2000f8e0008 */
[----:B------:R-:W-:Y:S01]  /*1e630*/  SHF.R.S32.HI R3, RZ, 0x1f, R11 ;  /* 0x0000001fff037819 */ /* 0x000fe2000001140b */
[----:B------:R-:W-:Y:S02]  /*1e640*/  ULDC.64 UR4, c[0x0][0xad8] ;  /* 0x0002b60000047ab9 */ /* 0x000fe40000000a00 */
[----:B------:R-:W-:Y:S02]  /*1e650*/  IMAD.IADD R9, R9, 0x1, R13 ;  /* 0x0000000109097824 */ /* 0x000fe400078e020d */
[----:B------:R-:W-:Y:S02]  /*1e660*/  IMAD R4, R3, UR4, RZ ;  /* 0x0000000403047c24 */ /* 0x000fe4000f8e02ff */
[----:B------:R-:W-:Y:S02]  /*1e670*/  IMAD R15, R0, R15, RZ ;  /* 0x0000000f000f7224 */ /* 0x000fe400078e02ff */
[----:B------:R-:W-:-:S02]  /*1e680*/  IMAD R3, R11, UR5, R4 ;  /* 0x000000050b037c24 */ /* 0x000fc4000f8e0204 */
[----:B------:R-:W-:Y:S01]  /*1e690*/  IMAD.WIDE.U32 R8, R11, UR4, R8 ;  /* 0x000000040b087c25 */ /* 0x000fe2000f8e0008 */
[C---:B------:R-:W-:Y:S01]  /*1e6a0*/  ISETP.GE.AND P2, PT, R186.reuse, R15, PT ;  /* 0x0000000fba00720c */ /* 0x040fe20003f46270 */
[----:B------:R-:W-:Y:S02]  /*1e6b0*/  ULDC.64 UR4, c[0x0][0xa80] ;  /* 0x0002a00000047ab9 */ /* 0x000fe40000000a00 */
        /* <DEDUP_REMOVED lines=8> */
[----:B------:R0:W3:Y:S01]  /*1e740*/  SHFL.IDX PT, R0, R3, RZ, 0x181f ;  /* 0x00181fff03007589 */ /* 0x0000e200000e0000 */
[----:B------:R-:W-:Y:S10]  /*1e750*/  @P2 BRA `(.L_x_2891) ;  /* 0x0000000000242947 */ /* 0x000ff40003800000 */
[----:B------:R-:W-:Y:S02]  /*1e760*/  ULDC UR4, c[0x0][0xac8] ;  /* 0x0002b20000047ab9 */ /* 0x000fe40000000800 */
[----:B------:R-:W-:Y:S02]  /*1e770*/  ISETP.GE.AND P4, PT, R189, UR4, PT ;  /* 0x00000004bd007c0c */ /* 0x000fe4000bf86270 */
[----:B------:R-:W-:-:S11]  /*1e780*/  ISETP.GE.AND P5, PT, R192, UR4, PT ;  /* 0x00000004c0007c0c */ /* 0x000fd6000bfa6270 */
[CC--:B-1----:R-:W-:Y:S02]  /*1e790*/  @!P4 LEA R10, P2, R189.reuse, R8.reuse, 0x1 ;  /* 0x00000008bd0ac211 */ /* 0x0c2fe400078408ff */
[C---:B------:R-:W-:Y:S02]  /*1e7a0*/  @!P5 LEA R8, P3, R192.reuse, R8, 0x1 ;  /* 0x00000008c008d211 */ /* 0x040fe400078608ff */
[-C--:B---3--:R-:W-:Y:S02]  /*1e7b0*/  @!P4 LEA.HI.X R11, R189, R0.reuse, R14, 0x1, P2 ;  /* 0x00000000bd0bc211 */ /* 0x088fe400010f0c0e */
[----:B------:R-:W-:-:S03]  /*1e7c0*/  @!P5 LEA.HI.X R9, R192, R0, R12, 0x1, P3 ;  /* 0x00000000c009d211 */ /* 0x000fc600018f0c0c */
[----:B------:R1:W-:Y:S04]  /*1e7d0*/  @!P4 ST.E.128 desc[UR60][R10.64], RZ ;  /* 0x000000ff0a00c985 */ /* 0x0003e8000c101d3c */
[----:B------:R1:W-:Y:S02]  /*1e7e0*/  @!P5 ST.E.128 desc[UR60][R8.64], RZ ;  /* 0x000000ff0800d985 */ /* 0x0003e4000c101d3c */
.L_x_2891:
[----:B------:R-:W-:Y:S05]  /*1e7f0*/  BSYNC B1 ;  /* 0x0000000000017941 */ /* 0x000fea0003800000 */
.L_x_2890:
[----:B---3--:R3:W0:Y:S01]  /*1e800*/  SHFL.IDX PT, R0, R3, 0x1, 0x181f ;  /* 0x00381f0003007f89 */ /* 0x00862200000e0000 */
[----:B------:R-:W-:Y:S03]  /*1e810*/  BSSY B1, `(.L_x_2892) ;  /* 0x000000c000017945 */ /* 0x000fe60003800000 */
[----:B-1----:R3:W1:Y:S01]  /*1e820*/  SHFL.IDX PT, R8, R4, 0x1, 0x181f ;  /* 0x00381f0004087f89 */ /* 0x00266200000e0000 */
        /* <DEDUP_REMOVED lines=10> */
.L_x_2893:
[----:B------:R-:W-:Y:S05]  /*1e8d0*/  BSYNC B1 ;  /* 0x0000000000017941 */ /* 0x000fea0003800000 */
.L_x_2892:
[----:B0-----:R0:W0:Y:S01]  /*1e8e0*/  SHFL.IDX PT, R0, R3, 0x2, 0x181f ;  /* 0x00581f0003007f89 */ /* 0x00102200000e0000 */
[----:B------:R-:W-:Y:S03]  /*1e8f0*/  BSSY B1, `(.L_x_2894) ;  /* 0x000000c000017945 */ /* 0x000fe60003800000 */
[----:B-1----:R1:W0:Y:S01]  /*1e900*/  SHFL.IDX PT, R8, R4, 0x2, 0x181f ;  /* 0x00581f0004087f89 */ /* 0x00222200000e0000 */
        /* <DEDUP_REMOVED lines=10> */
.L_x_2895:
[----:B------:R-:W-:Y:S05]  /*1e9b0*/  BSYNC B1 ;  /* 0x0000000000017941 */ /* 0x000fea0003800000 */
.L_x_2894:
[----:B0-----:R-:W-:Y:S01]  /*1e9c0*/  VIADD R0, R186, 0x60 ;  /* 0x00000060ba007836 */ /* 0x001fe20000000000 */
[----:B---3--:R-:W0:Y:S04]  /*1e9d0*/  SHFL.IDX PT, R3, R3, 0x3, 0x181f ;  /* 0x00781f0003037f89 */ /* 0x008e2800000e0000 */
[----:B------:R-:W-:Y:S01]  /*1e9e0*/  ISETP.GE.AND P0, PT, R0, R15, PT ;  /* 0x0000000f0000720c */ /* 0x000fe20003f06270 */
[----:B-1----:R-:W1:-:S12]  /*1e9f0*/  SHFL.IDX PT, R4, R4, 0x3, 0x181f ;  /* 0x00781f0004047f89 */ /* 0x002e5800000e0000 */
        /* <DEDUP_REMOVED lines=10> */
.L_x_2884:
[----:B------:R-:W-:Y:S05]  /*1eaa0*/  BSYNC B0 ;  /* 0x0000000000007941 */ /* 0x000fea0003800000 */
.L_x_2874:
[----:B------:R-:W-:Y:S02]  /*1eab0*/  ULDC UR4, c[0x0][0xc3c] ;  /* 0x00030f0000047ab9 */ /* 0x000fe40000000800 */
[----:B------:R-:W-:-:S13]  /*1eac0*/  ISETP.GE.AND P0, PT, R7, UR4, PT ;  /* 0x0000000407007c0c */ /* 0x000fda000bf06270 */
[----:B------:R-:W-:Y:S05]  /*1ead0*/  @!P0 BRA `(.L_x_2896) ;  /* 0xfffffe2800908947 */ /* 0x000fea000383ffff */
[----:B------:R-:W-:Y:S05]  /*1eae0*/  BRA `(.L_x_2653) ;  /* 0x0000007800947947 */ /* 0x000fea0003800000 */
.L_x_2651:
        /* <DEDUP_REMOVED lines=16> */
.L_x_2897:
        /* <DEDUP_REMOVED lines=37> */
[----:B0-----:R-:W-:Y:S02]  /*1ee40*/  ISETP.GT.AND P6, PT, R9, UR6, PT ;  /* 0x0000000609007c0c */ /* 0x001fe4000bfc4270 */
[----:B------:R-:W-:-:S11]  /*1ee50*/  MOV R4, R9 ;  /* 0x0000000900047202 */ /* 0x000fd60000000f00 */
[----:B------:R-:W-:Y:S05]  /*1ee60*/  @P6 BRA `(.L_x_2899) ;  /* 0x0000000000a06947 */ /* 0x000fea0003800000 */
[----:B------:R-:W-:Y:S01]  /*1ee70*/  IMAD.MOV.U32 R9, RZ, RZ, R4 ;  /* 0x000000ffff097224 */ /* 0x000fe200078e0004 */
[----:B------:R-:W-:Y:S01]  /*1ee80*/  UMOV UR4, URZ ;  /* 0x0000003f00047c82 */ /* 0x000fe20008000000 */
[----:B------:R-:W-:-:S05]  /*1ee90*/  ULDC UR5, c[0x0][0xc38] ;  /* 0x00030e0000057ab9 */ /* 0x000fca0000000800 */
.L_x_2901:
        /* <DEDUP_REMOVED lines=37> */
.L_x_2899:
        /* <DEDUP_REMOVED lines=13> */
.L_x_2902:
        /* <DEDUP_REMOVED lines=62> */
.L_x_2903:
        /* <DEDUP_REMOVED lines=26> */
[----:B------:R-:W-:Y:S02]  /*1f740*/  @!P2 IADD3 R2, -R2, RZ, RZ ;  /* 0x000000ff0202a210 */ /* 0x000fe40007ffe1ff */
        /* <DEDUP_REMOVED lines=34> */
.L_x_2904:
[----:B------:R-:W-:-:S05]  /*1f970*/  LOP3.LUT R2, RZ, R2, RZ, 0x33, !PT ;  /* 0x00000002ff027212 */ /* 0x000fca00078e33ff */
[----:B------:R-:W-:Y:S01]  /*1f980*/  IMAD.IADD R17, R7, 0x1, R2 ;  /* 0x0000000107117824 */ /* 0x000fe200078e0202 */
[----:B------:R-:W-:Y:S06]  /*1f990*/  BRA `(.L_x_2905) ;  /* 0x00000000000c7947 */ /* 0x000fec0003800000 */
.L_x_2900:
[----:B------:R-:W-:Y:S02]  /*1f9a0*/  IMAD.MOV.U32 R17, RZ, RZ, RZ ;  /* 0x000000ffff117224 */ /* 0x000fe400078e00ff */
[----:B------:R-:W-:Y:S02]  /*1f9b0*/  IMAD.U32 R16, RZ, RZ, UR6 ;  /* 0x00000006ff107e24 */ /* 0x000fe4000f8e00ff */
[----:B------:R-:W-:-:S07]  /*1f9c0*/  IMAD.MOV.U32 R18, RZ, RZ, RZ ;  /* 0x000000ffff127224 */ /* 0x000fce00078e00ff */
.L_x_2905:
[----:B------:R-:W-:-:S13]  /*1f9d0*/  ISETP.NE.AND P0, PT, R6, RZ, PT ;  /* 0x000000ff0600720c */ /* 0x000fda0003f05270 */
[----:B------:R-:W0:Y:S01]  /*1f9e0*/  @!P0 S2R R3, SR_CgaCtaId ;  /* 0x0000000000038919 */ /* 0x000e220000008800 */
[----:B------:R-:W-:-:S04]  /*1f9f0*/  @!P0 MOV R2, 0x400 ;  /* 0x0000040000028802 */ /* 0x000fc80000000f00 */
[----:B0-----:R-:W-:-:S05]  /*1fa00*/  @!P0 LEA R2, R3, R2, 0x18 ;  /* 0x0000000203028211 */ /* 0x001fca00078ec0ff */
[----:B------:R1:W-:Y:S01]  /*1fa10*/  @!P0 STS.128 [R2+0x2a8d0], R16 ;  /* 0x02a8d01002008388 */ /* 0x0003e20000000c00 */
[----:B------:R-:W-:Y:S06]  /*1fa20*/  BAR.ARV 0x5, 0x180 ;  /* 0x0146000000007b1d */ /* 0x000fec0000002000 */
.L_x_2898:
        /* <DEDUP_REMOVED lines=34> */
.L_x_3011:
[----:B0-----:R-:W0:Y:S02]  /*1fc50*/  LDC.64 R32, c[0x0][0xc88] ;  /* 0x00032200ff207b82 */ /* 0x001e240000000a00 */
[----:B0-----:R-:W-:-:S06]  /*1fc60*/  IMAD.WIDE R32, R19, 0x4, R32 ;  /* 0x0000000413207825 */ /* 0x001fcc00078e0220 */
        /* <DEDUP_REMOVED lines=12> */
[C---:B------:R-:W-:Y:S01]  /*1fd30*/  @P0 LEA R2, P1, R32.reuse, UR4, 0x2 ;  /* 0x0000000420020c11 */ /* 0x040fe2000f8210ff */
[C---:B------:R-:W-:Y:S01]  /*1fd40*/  IMAD.SHL.U32 R24, R32.reuse, 0x4, RZ ;  /* 0x0000000420187824 */ /* 0x040fe200078e00ff */
[C-C-:B------:R-:W-:Y:S01]  /*1fd50*/  SHF.L.U64.HI R25, R32.reuse, 0x2, R0.reuse ;  /* 0x0000000220197819 */ /* 0x140fe20000010200 */
[----:B------:R0:W-:Y:S01]  /*1fd60*/  STL [R1+0x18], R0 ;  /* 0x0000180001007387 */ /* 0x0001e20000100800 */
[----:B------:R-:W-:Y:S01]  /*1fd70*/  @P0 LEA.HI.X R3, R32, UR5, R0, 0x2, P1 ;  /* 0x0000000520030c11 */ /* 0x000fe200088f1400 */
[----:B------:R-:W-:-:S04]  /*1fd80*/  ULDC.64 UR4, c[0x0][0xa00] ;  /* 0x0002800000047ab9 */ /* 0x000fc80000000a00 */
[----:B------:R1:W2:Y:S01]  /*1fd90*/  @P0 LDG.E R12, desc[UR60][R2.64] ;  /* 0x0000003c020c0981 */ /* 0x0002a2000c1e1900 */
[----:B------:R-:W-:Y:S02]  /*1fda0*/  ISETP.NE.U32.AND P0, PT, RZ, UR4, PT ;  /* 0x00000004ff007c0c */ /* 0x000fe4000bf05070 */
[----:B------:R-:W-:Y:S01]  /*1fdb0*/  ISETP.NE.U32.AND P1, PT, RZ, UR6, PT ;  /* 0x00000006ff007c0c */ /* 0x000fe2000bf25070 */
[----:B0-----:R-:W-:Y:S01]  /*1fdc0*/  IMAD.MOV.U32 R0, RZ, RZ, RZ ;  /* 0x000000ffff007224 */ /* 0x001fe200078e00ff */
[----:B------:R-:W-:Y:S02]  /*1fdd0*/  ISETP.NE.AND.EX P0, PT, RZ, UR5, PT, P0 ;  /* 0x00000005ff007c0c */ /* 0x000fe4000bf05300 */
[----:B------:R-:W-:Y:S02]  /*1fde0*/  ISETP.NE.AND.EX P1, PT, RZ, UR7, PT, P1 ;  /* 0x00000007ff007c0c */ /* 0x000fe4000bf25310 */
[C---:B------:R-:W-:Y:S02]  /*1fdf0*/  IADD3 R4, P4, R24.reuse, UR6, RZ ;  /* 0x0000000618047c10 */ /* 0x040fe4000ff9e0ff */
[----:B-1----:R-:W-:Y:S01]  /*1fe00*/  IADD3 R2, P3, R24, UR4, RZ ;  /* 0x0000000418027c10 */ /* 0x002fe2000ff7e0ff */
[----:B------:R-:W-:Y:S01]  /*1fe10*/  ULDC UR4, c[0x0][0x288] ;  /* 0x0000a20000047ab9 */ /* 0x000fe20000000800 */
[----:B------:R-:W-:-:S02]  /*1fe20*/  IADD3.X R5, R25, UR7, RZ, P4, !PT ;  /* 0x0000000719057c10 */ /* 0x000fc4000a7fe4ff */
[C---:B------:R-:W-:Y:S02]  /*1fe30*/  IADD3.X R3, R25.reuse, UR5, RZ, P3, !PT ;  /* 0x0000000519037c10 */ /* 0x040fe40009ffe4ff */
[----:B------:R-:W-:Y:S01]  /*1fe40*/  @P2 IADD3 R6, P3, R24, UR8, RZ ;  /* 0x0000000818062c10 */ /* 0x000fe2000ff7e0ff */
[----:B------:R-:W-:Y:S01]  /*1fe50*/  IMAD.U32 R8, RZ, RZ, UR4 ;  /* 0x00000004ff087e24 */ /* 0x000fe2000f8e00ff */
[----:B------:R-:W-:Y:S01]  /*1fe60*/  ULDC.64 UR4, c[0x0][0x418] ;  /* 0x0001060000047ab9 */ /* 0x000fe20000000a00 */
[----:B------:R-:W5:Y:S01]  /*1fe70*/  @P0 LDG.E R35, desc[UR60][R2.64] ;  /* 0x0000003c02230981 */ /* 0x000f62000c1e1900 */
[----:B------:R-:W-:-:S03]  /*1fe80*/  @P2 IADD3.X R7, R25, UR9, RZ, P3, !PT ;  /* 0x0000000919072c10 */ /* 0x000fc60009ffe4ff */
[----:B------:R-:W5:Y:S04]  /*1fe90*/  @P1 LDG.E R0, desc[UR60][R4.64] ;  /* 0x0000003c04001981 */ /* 0x000f68000c1e1900 */
        /* <DEDUP_REMOVED lines=8> */
[----:B0-----:R-:W-:Y:S02]  /*1ff20*/  IMAD.U32 R6, RZ, RZ, UR5 ;  /* 0x00000005ff067e24 */ /* 0x001fe4000f8e00ff */
[----:B------:R-:W-:Y:S01]  /*1ff30*/  IMAD.U32 R10, RZ, RZ, UR4 ;  /* 0x00000004ff0a7e24 */ /* 0x000fe2000f8e00ff */
[----:B---3--:R0:W-:Y:S01]  /*1ff40*/  STL [R1+0x10], R8 ;  /* 0x0000100801007387 */ /* 0x0081e20000100800 */
[----:B------:R-:W-:-:S03]  /*1ff50*/  IMAD.MOV.U32 R11, RZ, RZ, R8 ;  /* 0x000000ffff0b7224 */ /* 0x000fc600078e0008 */
[----:B--2---:R0:W-:Y:S01]  /*1ff60*/  STL [R1+0x4], R12 ;  /* 0x0000040c01007387 */ /* 0x0041e20000100800 */
[----:B------:R-:W-:Y:S05]  /*1ff70*/  @P2 BRA `(.L_x_2907) ;  /* 0x0000000000142947 */ /* 0x000fea0003800000 */
[----:B------:R-:W-:Y:S05]  /*1ff80*/  @!P0 BRA `(.L_x_2907) ;  /* 0x0000000000108947 */ /* 0x000fea0003800000 */
[----:B0-----:R-:W2:Y:S04]  /*1ff90*/  LDG.E R8, desc[UR60][R2.64] ;  /* 0x0000003c02087981 */ /* 0x001ea8000c1e1900 */
[----:B------:R-:W2:Y:S02]  /*1ffa0*/  LDG.E R7, desc[UR60][R2.64+0x4] ;  /* 0x0000043c02077981 */ /* 0x000ea4000c1e1900 */
[----:B--2---:R-:W-:-:S05]  /*1ffb0*/  IMAD.IADD R11, R7, 0x1, -R8 ;  /* 0x00000001070b7824 */ /* 0x004fca00078e0a08 */
[----:B------:R1:W-:Y:S02]  /*1ffc0*/  STL [R1+0x10], R11 ;  /* 0x0000100b01007387 */ /* 0x0003e40000100800 */
.L_x_2907:
[----:B------:R-:W-:Y:S01]  /*1ffd0*/  ULDC.64 UR4, c[0x0][0xa20] ;  /* 0x0002880000047ab9 */ /* 0x000fe20000000a00 */
[C---:B------:R-:W-:Y:S01]  /*1ffe0*/  LOP3.LUT R2, R18.reuse, 0xff000000, RZ, 0xc0, !PT ;  /* 0xff00000012027812 */ /* 0x040fe200078ec0ff */
        /* <DEDUP_REMOVED lines=12> */
.L_x_2908:
[----:B------:R-:W-:Y:S02]  /*200b0*/  ULDC.64 UR4, c[0x0][0xa08] ;  /* 0x0002820000047ab9 */ /* 0x000fe40000000a00 */
[----:B------:R-:W-:-:S04]  /*200c0*/  ISETP.NE.U32.AND P0, PT, RZ, UR4, PT ;  /* 0x00000004ff007c0c */ /* 0x000fc8000bf05070 */
[----:B------:R-:W-:-:S13]  /*200d0*/  ISETP.NE.AND.EX P0, PT, RZ, UR5, PT, P0 ;  /* 0x00000005ff007c0c */ /* 0x000fda000bf05300 */
[----:B------:R-:W-:Y:S05]  /*200e0*/  @!P0 BRA `(.L_x_2909) ;  /* 0x0000000000148947 */ /* 0x000fea0003800000 */
[----:B------:R-:W2:Y:S02]  /*200f0*/  LDC.64 R2, c[0x0][0xa08] ;  /* 0x00028200ff027b82 */ /* 0x000ea40000000a00 */
[----:B--2---:R-:W-:-:S05]  /*20100*/  IMAD.WIDE R2, R33, 0x4, R2 ;  /* 0x0000000421027825 */ /* 0x004fca00078e0202 */
[----:B------:R-:W2:Y:S04]  /*20110*/  LDG.E R10, desc[UR60][R2.64] ;  /* 0x0000003c020a7981 */ /* 0x000ea8000c1e1900 */
[----:B------:R-:W2:Y:S02]  /*20120*/  LDG.E R7, desc[UR60][R2.64+0x4] ;  /* 0x0000043c02077981 */ /* 0x000ea4000c1e1900 */
[----:B--2---:R-:W-:-:S07]  /*20130*/  IMAD.IADD R10, R7, 0x1, -R10 ;  /* 0x00000001070a7824 */ /* 0x004fce00078e0a0a */
.L_x_2909:
[----:B--2---:R-:W2:Y:S01]  /*20140*/  @P1 LDG.E R2, desc[UR60][R4.64] ;  /* 0x0000003c04021981 */ /* 0x004ea2000c1e1900 */
[----:B------:R-:W3:Y:S03]  /*20150*/  LDC R3, c[0x0][0x448] ;  /* 0x00011200ff037b82 */ /* 0x000ee60000000800 */
[----:B------:R4:W2:Y:S01]  /*20160*/  @P1 LDG.E R5, desc[UR60][R4.64+0x4] ;  /* 0x0000043c04051981 */ /* 0x0008a2000c1e1900 */
[----:B-----5:R-:W-:Y:S01]  /*20170*/  IMAD.IADD R10, R10, 0x1, -R12 ;  /* 0x000000010a0a7824 */ /* 0x020fe200078e0a0c */
[----:B------:R-:W-:Y:S01]  /*20180*/  BSSY B0, `(.L_x_2910) ;  /* 0x0000035000007945 */ /* 0x000fe20003800000 */
[----:B------:R-:W-:Y:S02]  /*20190*/  MOV R14, RZ ;  /* 0x000000ff000e7202 */ /* 0x000fe40000000f00 */
[----:B---3--:R-:W-:-:S13]  /*201a0*/  ISETP.NE.AND P0, PT, R3, 0x1, PT ;  /* 0x000000010300780c */ /* 0x008fda0003f05270 */
[----:B----4-:R-:W3:Y:S08]  /*201b0*/  @P0 LDC R4, c[0x0][0x44c] ;  /* 0x00011300ff040b82 */ /* 0x010ef00000000800 */
[----:B------:R-:W4:Y:S01]  /*201c0*/  @P0 LDC R3, c[0x0][0x450] ;  /* 0x00011400ff030b82 */ /* 0x000f220000000800 */
[----:B--2---:R-:W-:Y:S01]  /*201d0*/  @P1 IMAD.IADD R6, R5, 0x1, -R2 ;  /* 0x0000000105061824 */ /* 0x004fe200078e0a02 */
[----:B------:R-:W-:Y:S01]  /*201e0*/  SHF.R.U32.HI R5, RZ, 0x10, R9 ;  /* 0x00000010ff057819 */ /* 0x000fe20000011609 */
[----:B------:R-:W-:-:S02]  /*201f0*/  IMAD.SHL.U32 R2, R17, 0x80, RZ ;  /* 0x0000008011027824 */ /* 0x000fc400078e00ff */
[----:B------:R-:W-:Y:S02]  /*20200*/  IMAD.IADD R37, R10, 0x1, R6 ;  /* 0x000000010a257824 */ /* 0x000fe400078e0206 */
[----:B------:R-:W-:Y:S02]  /*20210*/  VIADD R2, R2, 0x7f ;  /* 0x0000007f02027836 */ /* 0x000fe40000000000 */
[C---:B------:R-:W-:Y:S01]  /*20220*/  VIADD R7, R37.reuse, 0x5f ;  /* 0x0000005f25077836 */ /* 0x040fe20000000000 */
[----:B0-----:R-:W-:Y:S01]  /*20230*/  IADD3 R8, R37, 0x60, -R11 ;  /* 0x0000006025087810 */ /* 0x001fe20007ffe80b */
[----:B---3--:R-:W-:-:S04]  /*20240*/  @P0 IMAD.HI.U32 R4, R2, R4, RZ ;  /* 0x0000000402040227 */ /* 0x008fc800078e00ff */
[----:B------:R-:W-:Y:S01]  /*20250*/  IMAD.HI R7, R7, 0x2aaaaaab, RZ ;  /* 0x2aaaaaab07077827 */ /* 0x000fe200078e02ff */
[----:B----4-:R-:W-:Y:S02]  /*20260*/  @P0 SHF.R.U32.HI R2, RZ, R3, R4 ;  /* 0x00000003ff020219 */ /* 0x010fe40000011604 */
[----:B------:R-:W-:Y:S02]  /*20270*/  LOP3.LUT R4, R9, 0xff, RZ, 0xc0, !PT ;  /* 0x000000ff09047812 */ /* 0x000fe400078ec0ff */
[----:B------:R-:W-:Y:S01]  /*20280*/  SHF.R.U32.HI R3, RZ, 0x1f, R7 ;  /* 0x0000001fff037819 */ /* 0x000fe20000011607 */
[----:B------:R-:W-:-:S03]  /*20290*/  IMAD.IADD R2, R8, 0x1, R2 ;  /* 0x0000000108027824 */ /* 0x000fc600078e0202 */
[----:B------:R-:W-:Y:S01]  /*202a0*/  LEA.HI.SX32 R7, R7, R3, 0x1c ;  /* 0x0000000307077211 */ /* 0x000fe200078fe2ff */
[----:B------:R-:W-:-:S05]  /*202b0*/  IMAD.HI R2, R2, 0x2aaaaaab, RZ ;  /* 0x2aaaaaab02027827 */ /* 0x000fca00078e02ff */
[----:B------:R-:W-:-:S04]  /*202c0*/  SHF.R.U32.HI R3, RZ, 0x1f, R2 ;  /* 0x0000001fff037819 */ /* 0x000fc80000011602 */
[----:B------:R-:W-:-:S04]  /*202d0*/  LEA.HI.SX32 R3, R2, R3, 0x1c ;  /* 0x0000000302037211 */ /* 0x000fc800078fe2ff */
[----:B-1----:R-:W-:-:S04]  /*202e0*/  VIMNMX R11, R7, R3, PT ;  /* 0x00000003070b7248 */ /* 0x002fc80003fe0100 */
[----:B------:R-:W-:-:S13]  /*202f0*/  ISETP.GE.AND P0, PT, R11, 0x1, PT ;  /* 0x000000010b00780c */ /* 0x000fda0003f06270 */
[----:B------:R-:W-:Y:S05]  /*20300*/  @!P0 BRA `(.L_x_2911) ;  /* 0x0000000000708947 */ /* 0x000fea0003800000 */
        /* <DEDUP_REMOVED lines=28> */
.L_x_2911:
[----:B------:R-:W-:Y:S05]  /*204d0*/  BSYNC B0 ;  /* 0x0000000000007941 */ /* 0x000fea0003800000 */
.L_x_2910:
[-C--:B------:R-:W-:Y:S01]  /*204e0*/  IMAD R2, R4, R14.reuse, RZ ;  /* 0x0000000e04027224 */ /* 0x080fe200078e02ff */
[----:B------:R-:W-:Y:S04]  /*204f0*/  BSSY B0, `(.L_x_2912) ;  /* 0x0000133000007945 */ /* 0x000fe80003800000 */
[C---:B------:R-:W-:Y:S01]  /*20500*/  VIADDMNMX R11, R2.reuse, R14, R11, PT ;  /* 0x0000000e020b7246 */ /* 0x040fe2000380010b */
[----:B------:R-:W-:-:S04]  /*20510*/  IMAD R2, R2, 0x60, -R10 ;  /* 0x0000006002027824 */ /* 0x000fc800078e0a0a */
[----:B------:R-:W-:Y:S01]  /*20520*/  IMAD R11, R11, 0x60, -R10 ;  /* 0x000000600b0b7824 */ /* 0x000fe200078e0a0a */
[----:B------:R-:W-:-:S04]  /*20530*/  VIMNMX R2, RZ, R2, !PT ;  /* 0x00000002ff027248 */ /* 0x000fc80007fe0100 */
[----:B------:R-:W-:-:S04]  /*20540*/  VIMNMX R11, R11, R6, PT ;  /* 0x000000060b0b7248 */ /* 0x000fc80003fe0100 */
[----:B------:R-:W-:Y:S01]  /*20550*/  ISETP.GT.AND P0, PT, R11, R2, PT ;  /* 0x000000020b00720c */ /* 0x000fe20003f04270 */
[----:B------:R-:W-:-:S05]  /*20560*/  IMAD.WIDE.U32 R2, R2, -0x55555555, RZ ;  /* 0xaaaaaaab02027825 */ /* 0x000fca00078e00ff */
[----:B------:R-:W-:-:S05]  /*20570*/  SHF.R.U32.HI R6, RZ, 0x6, R3 ;  /* 0x00000006ff067819 */ /* 0x000fca0000011603 */
[----:B------:R-:W-:Y:S02]  /*20580*/  IMAD.MOV.U32 R3, RZ, RZ, R6 ;  /* 0x000000ffff037224 */ /* 0x000fe400078e0006 */
[----:B------:R-:W-:-:S04]  /*20590*/  @P0 VIADD R9, R11, 0x5f ;  /* 0x0000005f0b090836 */ /* 0x000fc80000000000 */
[----:B------:R-:W-:-:S05]  /*205a0*/  @P0 IMAD.HI R9, R9, 0x2aaaaaab, RZ ;  /* 0x2aaaaaab09090827 */ /* 0x000fca00078e02ff */
[----:B------:R-:W-:-:S04]  /*205b0*/  @P0 SHF.R.U32.HI R2, RZ, 0x1f, R9 ;  /* 0x0000001fff020819 */ /* 0x000fc80000011609 */
        /* <DEDUP_REMOVED lines=11> */
.L_x_3079:
[----:B-1----:R-:W-:Y:S02]  /*20670*/  ISETP.NE.AND P0, PT, R14, RZ, PT ;  /* 0x000000ff0e00720c */ /* 0x002fe40003f05270 */
[----:B------:R-:W-:-:S11]  /*20680*/  PLOP3.LUT P6, PT, PT, PT, PT, 0x8, 0x0 ;  /* 0x000000000000781c */ /* 0x000fd60003fce170 */
[----:B------:R-:W-:Y:S05]  /*20690*/  @P0 BRA `(.L_x_2915) ;  /* 0x00000000000c0947 */ /* 0x000fea0003800000 */
[----:B------:R-:W-:-:S03]  /*206a0*/  UMOV UR4, 0xffffffff ;  /* 0xffffffff00047882 */ /* 0x000fc60000000000 */
[----:B------:R-:W-:Y:S05]  /*206b0*/  BRA.DIV UR4, `(.L_x_2916) ;  /* 0x0000007204647947 */ /* 0x000fea000b800000 */
[----:B------:R-:W-:-:S13]  /*206c0*/  ELECT P6, URZ, PT ;  /* 0x00000000003f782f */ /* 0x000fda00038c0000 */
.L_x_2915:
        /* <DEDUP_REMOVED lines=9> */
.L_x_3082:
[----:B------:R-:W-:Y:S05]  /*20760*/  BSYNC B1 ;  /* 0x0000000000017941 */ /* 0x000fea0003800000 */
.L_x_2917:
        /* <DEDUP_REMOVED lines=10> */
.L_x_3083:
[----:B------:R-:W-:Y:S05]  /*20810*/  BSYNC B2 ;  /* 0x0000000000027941 */ /* 0x000fea0003800000 */
.L_x_2921:
        /* <DEDUP_REMOVED lines=9> */
.L_x_2924:
[----:B------:R-:W-:Y:S05]  /*208b0*/  BSYNC B2 ;  /* 0x0000000000027941 */ /* 0x000fea0003800000 */
.L_x_2923:
        /* <DEDUP_REMOVED lines=12> */
.L_x_2925:
        /* <DEDUP_REMOVED lines=16> */
.L_x_2926:
        /* <DEDUP_REMOVED lines=15> */
.L_x_2927:
        /* <DEDUP_REMOVED lines=13> */
.L_x_3084:
[----:B------:R-:W-:Y:S05]  /*20c40*/  BSYNC B2 ;  /* 0x0000000000027941 */ /* 0x000fea0003800000 */
.L_x_2928:
        /* <DEDUP_REMOVED lines=11> */
.L_x_2931:
[----:B------:R-:W-:Y:S05]  /*20d00*/  BSYNC B2 ;  /* 0x0000000000027941 */ /* 0x000fea0003800000 */
.L_x_2930:
        /* <DEDUP_REMOVED lines=9> */
.L_x_2932:
        /* <DEDUP_REMOVED lines=15> */
.L_x_2933:
        /* <DEDUP_REMOVED lines=10> */
.L_x_2920:
[----:B------:R-:W-:Y:S05]  /*20f30*/  BSYNC B1 ;  /* 0x0000000000017941 */ /* 0x000fea0003800000 */
.L_x_2919:
        /* <DEDUP_REMOVED lines=9> */
.L_x_2949:
        /* <DEDUP_REMOVED lines=11> */
.L_x_3085:
[----:B------:R-:W-:Y:S05]  /*21080*/  BSYNC B2 ;  /* 0x0000000000027941 */ /* 0x000fea0003800000 */
.L_x_2936:
        /* <DEDUP_REMOVED lines=9> */
.L_x_2939:
[----:B------:R-:W-:Y:S05]  /*21120*/  BSYNC B2 ;  /* 0x0000000000027941 */ /* 0x000fea0003800000 */
.L_x_2938:
        /* <DEDUP_REMOVED lines=10> */
[----:B------:R-:W-:-:S10]  /*211d0*/  UMOV UR7, 0x12f00000 ;  /* 0x12f0000000077882 */ /* 0x000fd40000000000 */
.L_x_2940:
        /* <DEDUP_REMOVED lines=16> */
.L_x_2941:
        /* <DEDUP_REMOVED lines=15> */
.L_x_2942:
        /* <DEDUP_REMOVED lines=13> */
.L_x_3086:
[----:B------:R-:W-:Y:S05]  /*214a0*/  BSYNC B2 ;  /* 0x0000000000027941 */ /* 0x000fea0003800000 */
.L_x_2943:
        /* <DEDUP_REMOVED lines=11> */
.L_x_2946:
[----:B------:R-:W-:Y:S05]  /*21560*/  BSYNC B2 ;  /* 0x0000000000027941 */ /* 0x000fea0003800000 */
.L_x_2945:
        /* <DEDUP_REMOVED lines=9> */
.L_x_2947:
        /* <DEDUP_REMOVED lines=15> */
.L_x_2948:
        /* <DEDUP_REMOVED lines=10> */
.L_x_2935:
[----:B------:R-:W-:Y:S05]  /*21790*/  BSYNC B1 ;  /* 0x0000000000017941 */ /* 0x000fea0003800000 */
.L_x_2934:
        /* <DEDUP_REMOVED lines=8> */
.L_x_2913:
[----:B------:R-:W-:Y:S05]  /*21820*/  BSYNC B0 ;  /* 0x0000000000007941 */ /* 0x000fea0003800000 */
.L_x_2912:
[----:B------:R-:W1:Y:S01]  /*21830*/  LDC R0, c[0x0][0x448] ;  /* 0x00011200ff007b82 */ /* 0x000e620000000800 */
[----:B------:R-:W-:Y:S01]  /*21840*/  LEA R2, R17, 0x7f, 0x7 ;  /* 0x0000007f11027811 */ /* 0x000fe200078e38ff */
[----:B------:R-:W-:Y:S06]  /*21850*/  @!P0 WARPSYNC.ALL ;  /* 0x0000000000008948 */ /* 0x000fec0003800000 */
[----:B------:R-:W-:Y:S01]  /*21860*/  @!P0 BAR.SYNC.DEFER_BLOCKING 0xc, 0x180 ;  /* 0x0306000000008b1d */ /* 0x000fe20000010000 */
[----:B------:R-:W-:-:S05]  /*21870*/  ISETP.NE.AND P2, PT, R5, RZ, PT ;  /* 0x000000ff0500720c */ /* 0x000fca0003f45270 */
[----:B------:R-:W-:Y:S08]  /*21880*/  BSSY B0, `(.L_x_2950) ;  /* 0x0000029000007945 */ /* 0x000ff00003800000 */
[----:B------:R-:W2:Y:S01]  /*21890*/  @!P2 LDC R5, c[0x0][0x9f0] ;  /* 0x00027c00ff05ab82 */ /* 0x000ea20000000800 */
[----:B-1----:R-:W-:-:S13]  /*218a0*/  ISETP.NE.AND P1, PT, R0, 0x1, PT ;  /* 0x000000010000780c */ /* 0x002fda0003f25270 */
[----:B------:R-:W1:Y:S08]  /*218b0*/  @P1 LDC R3, c[0x0][0x44c] ;  /* 0x00011300ff031b82 */ /* 0x000e700000000800 */
[----:B------:R-:W3:Y:S01]  /*218c0*/  @P1 LDC R0, c[0x0][0x450] ;  /* 0x00011400ff001b82 */ /* 0x000ee20000000800 */
[----:B-1----:R-:W-:-:S05]  /*218d0*/  @P1 IMAD.HI.U32 R3, R2, R3, RZ ;  /* 0x0000000302031227 */ /* 0x002fca00078e00ff */
[----:B---3--:R-:W-:Y:S01]  /*218e0*/  @P1 SHF.R.U32.HI R2, RZ, R0, R3 ;  /* 0x00000000ff021219 */ /* 0x008fe20000011603 */
[----:B------:R-:W-:-:S03]  /*218f0*/  IMAD.MOV.U32 R0, RZ, RZ, RZ ;  /* 0x000000ffff007224 */ /* 0x000fc600078e00ff */
[----:B------:R-:W-:-:S05]  /*21900*/  IADD3 R2, R8, R2, RZ ;  /* 0x0000000208027210 */ /* 0x000fca0007ffe0ff */
[----:B------:R-:W-:-:S05]  /*21910*/  IMAD.HI R2, R2, 0x2aaaaaab, RZ ;  /* 0x2aaaaaab02027827 */ /* 0x000fca00078e02ff */
[----:B------:R-:W-:-:S04]  /*21920*/  SHF.R.U32.HI R3, RZ, 0x1f, R2 ;  /* 0x0000001fff037819 */ /* 0x000fc80000011602 */
[----:B------:R-:W-:-:S04]  /*21930*/  LEA.HI.SX32 R2, R2, R3, 0x1c ;  /* 0x0000000302027211 */ /* 0x000fc800078fe2ff */
[----:B------:R-:W-:-:S04]  /*21940*/  VIMNMX R7, R7, R2, PT ;  /* 0x0000000207077248 */ /* 0x000fc80003fe0100 */
[----:B------:R-:W-:-:S13]  /*21950*/  ISETP.GE.AND P1, PT, R7, 0x1, PT ;  /* 0x000000010700780c */ /* 0x000fda0003f26270 */
[----:B--2---:R-:W-:Y:S05]  /*21960*/  @!P1 BRA `(.L_x_2951) ;  /* 0x0000000000689947 */ /* 0x004fea0003800000 */
[-C--:B------:R-:W-:Y:S02]  /*21970*/  IABS R0, R5.reuse ;  /* 0x0000000500007213 */ /* 0x080fe40000000000 */
[----:B------:R-:W-:Y:S02]  /*21980*/  IABS R8, R5 ;  /* 0x0000000500087213 */ /* 0x000fe40000000000 */
[----:B0-----:R-:W0:Y:S03]  /*21990*/  I2F.RP R9, R0 ;  /* 0x0000000000097306 */ /* 0x001e260000209400 */
[----:B------:R-:W-:-:S05]  /*219a0*/  IMAD.MOV R8, RZ, RZ, -R8 ;  /* 0x000000ffff087224 */ /* 0x000fca00078e0a08 */
[----:B0-----:R-:W0:Y:S02]  /*219b0*/  MUFU.RCP R9, R9 ;  /* 0x0000000900097308 */ /* 0x001e240000001000 */
[----:B0-----:R-:W-:-:S06]  /*219c0*/  VIADD R10, R9, 0xffffffe ;  /* 0x0ffffffe090a7836 */ /* 0x001fcc0000000000 */
[----:B------:R-:W0:Y:S02]  /*219d0*/  F2I.FTZ.U32.TRUNC.NTZ R3, R10 ;  /* 0x0000000a00037305 */ /* 0x000e24000021f000 */
[----:B0-----:R-:W-:-:S04]  /*219e0*/  IMAD.MOV R2, RZ, RZ, -R3 ;  /* 0x000000ffff027224 */ /* 0x001fc800078e0a03 */
[----:B------:R-:W-:Y:S02]  /*219f0*/  IMAD R6, R2, R0, RZ ;  /* 0x0000000002067224 */ /* 0x000fe400078e02ff */
[----:B------:R-:W-:-:S04]  /*21a00*/  IMAD.MOV.U32 R2, RZ, RZ, RZ ;  /* 0x000000ffff027224 */ /* 0x000fc800078e00ff */
[----:B------:R-:W-:Y:S01]  /*21a10*/  IMAD.HI.U32 R6, R3, R6, R2 ;  /* 0x0000000603067227 */ /* 0x000fe200078e0002 */
[----:B------:R-:W-:-:S04]  /*21a20*/  IADD3 R3, R5, -0x1, R7 ;  /* 0xffffffff05037810 */ /* 0x000fc80007ffe007 */
        /* <DEDUP_REMOVED lines=14> */
.L_x_2951:
[----:B------:R-:W-:Y:S05]  /*21b10*/  BSYNC B0 ;  /* 0x0000000000007941 */ /* 0x000fea0003800000 */
.L_x_2950:
[-C--:B------:R-:W-:Y:S01]  /*21b20*/  IMAD R2, R4, R0.reuse, RZ ;  /* 0x0000000004027224 */ /* 0x080fe200078e02ff */
[----:B------:R-:W-:Y:S04]  /*21b30*/  BSSY B7, `(.L_x_2952) ;  /* 0x0000363000077945 */ /* 0x000fe80003800000 */
[----:B------:R-:W-:Y:S01]  /*21b40*/  VIADDMNMX R30, R2, R0, R7, PT ;  /* 0x00000000021e7246 */ /* 0x000fe20003800107 */
[----:B------:R1:W-:Y:S03]  /*21b50*/  STL [R1], R2 ;  /* 0x0000000201007387 */ /* 0x0003e60000100800 */
        /* <DEDUP_REMOVED lines=16> */
[----:B------:R-:W1:Y:S01]  /*21c60*/  POPC R7, R4 ;  /* 0x0000000400077309 */ /* 0x000e620000000000 */
[----:B--2---:R-:W1:Y:S02]  /*21c70*/  SHFL.IDX PT, R0, R3, R0, 0x1f ;  /* 0x00001f0003007589 */ /* 0x004e6400000e0000 */
[----:B-1----:R-:W-:Y:S01]  /*21c80*/  IADD3 R16, R0, UR38, R7 ;  /* 0x0000002600107c10 */ /* 0x002fe2000fffe007 */
[----:B------:R-:W-:Y:S06]  /*21c90*/  BRA `(.L_x_2954) ;  /* 0x0000003400307947 */ /* 0x000fec0003800000 */
.L_x_2953:
        /* <DEDUP_REMOVED lines=9> */
[----:B------:R-:W1:Y:S01]  /*21d30*/  LDC.64 R2, c[0x4][R2] ;  /* 0x0100000002027b82 */ /* 0x000e620000000a00 */
        /* <DEDUP_REMOVED lines=10> */
.L_x_2956:
[----:B------:R-:W-:Y:S05]  /*21de0*/  BSYNC B6 ;  /* 0x0000000000067941 */ /* 0x000fea0003800000 */
.L_x_2955:
        /* <DEDUP_REMOVED lines=17> */
[----:B-1----:R-:W-:-:S07]  /*21f00*/  IMAD.MOV.U32 R13, RZ, RZ, RZ ;  /* 0x000000ffff0d7224 */ /* 0x002fce00078e00ff */
[----:B------:R-:W-:-:S07]  /*21f10*/  LEPC R20, `(.L_x_2959) ;  /* 0x000000001014794e */ /* 0x000fce0000000000 */
[----:B0-2---:R-:W-:Y:S05]  /*21f20*/  CALL.ABS.NOINC R2 ;  /* 0x0000000002007343 */ /* 0x005fea0003c00000 */
.L_x_2959:
        /* <DEDUP_REMOVED lines=15> */
.L_x_2958:
[----:B------:R-:W-:Y:S05]  /*22020*/  BSYNC B6 ;  /* 0x0000000000067941 */ /* 0x000fea0003800000 */
.L_x_2957:
[----:B------:R-:W2:Y:S01]  /*22030*/  LDL R20, [R1+0x4] ;  /* 0x0000040001147983 */ /* 0x000ea20000100800 */
[----:B------:R-:W-:Y:S01]  /*22040*/  ULDC.64 UR4, c[0x0][0x9f8] ;  /* 0x00027e0000047ab9 */ /* 0x000fe20000000a00 */
[----:B------:R-:W1:Y:S01]  /*22050*/  LDC R0, c[0x0][0x430] ;  /* 0x00010c00ff007b82 */ /* 0x000e620000000800 */
[----:B------:R-:W-:Y:S01]  /*22060*/  ISETP.NE.U32.AND P0, PT, RZ, UR4, PT ;  /* 0x00000004ff007c0c */ /* 0x000fe2000bf05070 */
[----:B------:R-:W3:Y:S03]  /*22070*/  S2R R2, SR_TID.X ;  /* 0x0000000000027919 */ /* 0x000ee60000002100 */
[----:B------:R-:W-:-:S13]  /*22080*/  ISETP.NE.AND.EX P0, PT, RZ, UR5, PT, P0 ;  /* 0x00000005ff007c0c */ /* 0x000fda000bf05300 */
[----:B------:R-:W-:Y:S01]  /*22090*/  @P0 IADD3 R24, P1, R24, UR4, RZ ;  /* 0x0000000418180c10 */ /* 0x000fe2000ff3e0ff */
[----:B------:R-:W4:Y:S01]  /*220a0*/  S2R R7, SR_TID.X ;  /* 0x0000000000077919 */ /* 0x000f220000002100 */
[----:B------:R-:W-:Y:S01]  /*220b0*/  VIADD R27, R30, 0xffffffff ;  /* 0xffffffff1e1b7836 */ /* 0x000fe20000000000 */
[----:B------:R-:W-:Y:S01]  /*220c0*/  ULDC UR4, c[0x0][0x320] ;  /* 0x0000c80000047ab9 */ /* 0x000fe20000000800 */
[----:B------:R-:W-:-:S05]  /*220d0*/  @P0 IADD3.X R25, R25, UR5, RZ, P1, !PT ;  /* 0x0000000519190c10 */ /* 0x000fca0008ffe4ff */
[----:B------:R-:W2:Y:S01]  /*220e0*/  @P0 LDG.E R33, desc[UR60][R24.64] ;  /* 0x0000003c18210981 */ /* 0x000ea2000c1e1900 */
[----:B-1----:R-:W-:Y:S02]  /*220f0*/  ISETP.NE.AND P1, PT, R0, 0x1, PT ;  /* 0x000000010000780c */ /* 0x002fe40003f25270 */
[----:B---3--:R-:W-:-:S04]  /*22100*/  LOP3.LUT R2, R2, 0x7f, RZ, 0xc0, !PT ;  /* 0x0000007f02027812 */ /* 0x008fc800078ec0ff */
[----:B------:R-:W-:-:S07]  /*22110*/  SHF.R.U32.HI R2, RZ, 0x3, R2 ;  /* 0x00000003ff027819 */ /* 0x000fce0000011602 */
[----:B------:R-:W1:Y:S01]  /*22120*/  @P1 LDC R6, c[0x0][0x434] ;  /* 0x00010d00ff061b82 */ /* 0x000e620000000800 */
[----:B------:R-:W3:Y:S01]  /*22130*/  S2R R21, SR_TID.X ;  /* 0x0000000000157919 */ /* 0x000ee20000002100 */
[----:B----4-:R-:W-:-:S05]  /*22140*/  IMAD.SHL.U32 R7, R7, 0x10, RZ ;  /* 0x0000001007077824 */ /* 0x010fca00078e00ff */
[----:B------:R-:W-:Y:S02]  /*22150*/  LOP3.LUT R7, R2, 0x70, R7, 0xf8, !PT ;  /* 0x0000007002077812 */ /* 0x000fe400078ef807 */
[----:B------:R-:W4:Y:S03]  /*22160*/  @P1 LDC R2, c[0x0][0x438] ;  /* 0x00010e00ff021b82 */ /* 0x000f260000000800 */
[----:B------:R-:W-:-:S05]  /*22170*/  IMAD R4, R27, 0x60, R7 ;  /* 0x000000601b047824 */ /* 0x000fca00078e0207 */
[----:B------:R-:W-:-:S04]  /*22180*/  ISETP.GE.AND P0, PT, R4, R37, PT ;  /* 0x000000250400720c */ /* 0x000fc80003f06270 */
[----:B------:R-:W-:Y:S01]  /*22190*/  ISETP.GT.U32.OR P0, PT, R7, 0x5f, P0 ;  /* 0x0000005f0700780c */ /* 0x000fe20000704470 */
[----:B---3--:R-:W-:-:S05]  /*221a0*/  IMAD.SHL.U32 R21, R21, 0x8, RZ ;  /* 0x0000000815157824 */ /* 0x008fca00078e00ff */
[----:B------:R-:W-:Y:S02]  /*221b0*/  LOP3.LUT R21, R21, 0x38, RZ, 0xc0, !PT ;  /* 0x0000003815157812 */ /* 0x000fe400078ec0ff */
        /* <DEDUP_REMOVED lines=8> */
[----:B------:R-:W1:Y:S01]  /*22240*/  @!P0 LDC.64 R2, c[0x0][0x428] ;  /* 0x00010a00ff028b82 */ /* 0x000e620000000a00 */
[----:B------:R-:W-:-:S04]  /*22250*/  LOP3.LUT R20, R21, 0x40, RZ, 0xfc, !PT ;  /* 0x0000004015147812 */ /* 0x000fc800078efcff */
[----:B------:R-:W-:Y:S02]  /*22260*/  ISETP.GE.AND P2, PT, R20, UR4, PT ;  /* 0x0000000414007c0c */ /* 0x000fe4000bf46270 */
[----:B------:R-:W-:Y:S01]  /*22270*/  ISETP.GE.AND P1, PT, R21, UR4, PT ;  /* 0x0000000415007c0c */ /* 0x000fe2000bf26270 */
[----:B------:R-:W-:Y:S01]  /*22280*/  ULDC UR4, c[0x0][0x2f4] ;  /* 0x0000bd0000047ab9 */ /* 0x000fe20000000800 */
[----:B------:R-:W-:Y:S02]  /*22290*/  SEL R30, RZ, 0xffffffff, P2 ;  /* 0xffffffffff1e7807 */ /* 0x000fe40001000000 */
[----:B------:R-:W-:Y:S02]  /*222a0*/  SEL R5, RZ, 0x1, P1 ;  /* 0x00000001ff057807 */ /* 0x000fe40000800000 */
[----:B------:R-:W-:Y:S02]  /*222b0*/  SHF.L.U32 R30, R30, 0x1, RZ ;  /* 0x000000011e1e7819 */ /* 0x000fe400000006ff */
[----:B------:R-:W-:-:S02]  /*222c0*/  SHF.R.S32.HI R8, RZ, 0x1f, R33 ;  /* 0x0000001fff087819 */ /* 0x000fc40000011421 */
[----:B------:R-:W-:Y:S02]  /*222d0*/  LOP3.LUT R30, R30, 0x2, R5, 0xe2, !PT ;  /* 0x000000021e1e7812 */ /* 0x000fe400078ee205 */
[--C-:B------:R-:W-:Y:S01]  /*222e0*/  @!P0 SHF.R.S32.HI R5, RZ, 0x1f, R4.reuse ;  /* 0x0000001fff058819 */ /* 0x100fe20000011404 */
[-C--:B-1----:R-:W-:Y:S02]  /*222f0*/  @!P0 IMAD R6, R8, R2.reuse, RZ ;  /* 0x0000000208068224 */ /* 0x082fe400078e02ff */
[----:B------:R-:W-:-:S04]  /*22300*/  @!P0 IMAD.WIDE.U32 R4, R33, R2, R4 ;  /* 0x0000000221048225 */ /* 0x000fc800078e0004 */
        /* <DEDUP_REMOVED lines=10> */
[----:B------:R-:W-:-:S09]  /*223b0*/  ISETP.GE.AND P2, PT, R21, UR4, PT ;  /* 0x0000000415007c0c */ /* 0x000fd2000bf46270 */
[----:B------:R-:W-:-:S04]  /*223c0*/  @P0 LOP3.LUT R23, R23, 0x8, RZ, 0xfc, !PT ;  /* 0x0000000817170812 */ /* 0x000fc800078efcff */
[----:B------:R-:W-:-:S04]  /*223d0*/  LOP3.LUT R23, R23, 0xffffffef, RZ, 0xc0, !PT ;  /* 0xffffffef17177812 */ /* 0x000fc800078ec0ff */
[----:B------:R-:W-:Y:S01]  /*223e0*/  @P3 LOP3.LUT R23, R23, 0x10, RZ, 0xfc, !PT ;  /* 0x0000001017173812 */ /* 0x000fe200078efcff */
[----:B------:R1:W-:Y:S03]  /*223f0*/  STL [R1+0x8], R8 ;  /* 0x0000080801007387 */ /* 0x0003e60000100800 */
[----:B------:R-:W-:Y:S02]  /*22400*/  LOP3.LUT R23, R23, 0xfffffffb, RZ, 0xc0, !PT ;  /* 0xfffffffb17177812 */ /* 0x000fe400078ec0ff */
[----:B------:R-:W-:Y:S02]  /*22410*/  LOP3.LUT R7, R21, 0x80, RZ, 0xfc, !PT ;  /* 0x0000008015077812 */ /* 0x000fe400078efcff */
[----:B------:R-:W-:Y:S02]  /*22420*/  ISETP.GE.AND P1, PT, R20, UR4, PT ;  /* 0x0000000414007c0c */ /* 0x000fe4000bf26270 */
[----:B------:R-:W-:-:S02]  /*22430*/  @P2 LOP3.LUT R23, R23, 0x4, RZ, 0xfc, !PT ;  /* 0x0000000417172812 */ /* 0x000fc400078efcff */
[----:B------:R-:W-:Y:S02]  /*22440*/  ISETP.GE.AND P0, PT, R7, UR4, PT ;  /* 0x0000000407007c0c */ /* 0x000fe4000bf06270 */
[----:B------:R-:W-:-:S04]  /*22450*/  LOP3.LUT R23, R23, 0xfffffffe, RZ, 0xc0, !PT ;  /* 0xfffffffe17177812 */ /* 0x000fc800078ec0ff */
[----:B------:R-:W-:-:S04]  /*22460*/  LOP3.LUT R23, R23, 0xfffffffd, RZ, 0xc0, !PT ;  /* 0xfffffffd17177812 */ /* 0x000fc800078ec0ff */
[----:B------:R-:W-:-:S04]  /*22470*/  @P1 LOP3.LUT R23, R23, 0x2, RZ, 0xfc, !PT ;  /* 0x0000000217171812 */ /* 0x000fc800078efcff */
[----:B------:R-:W-:Y:S01]  /*22480*/  @P0 LOP3.LUT R23, R23, 0x1, RZ, 0xfc, !PT ;  /* 0x0000000117170812 */ /* 0x000fe200078efcff */
[----:B-1----:R-:W-:Y:S06]  /*22490*/  BRA.DIV UR5, `(.L_x_2960) ;  /* 0x0000005605707947 */ /* 0x002fec000b800000 */
.L_x_3089:
[----:B------:R-:W-:Y:S05]  /*224a0*/  @!P3 BRA `(.L_x_2961) ;  /* 0x000000000004b947 */ /* 0x000fea0003800000 */
[----:B------:R-:W-:Y:S01]  /*224b0*/  BPT.TRAP 0x1 ;  /* 0x000000040000795c */ /* 0x000fe20000300000 */
.L_x_2961:
        /* <DEDUP_REMOVED lines=21> */
[----:B------:R-:W1:Y:S02]  /*22610*/  SYNCS.PHASECHK.TRANS64.TRYWAIT P0, [R7+URZ+0x2a840], R2 ;  /* 0x02a84002070075a7 */ /* 0x000e64000800017f */
[----:B-1----:R-:W-:Y:S05]  /*22620*/  @!P0 BRA `(.L_x_2963) ;  /* 0x0000005400408947 */ /* 0x002fea0003800000 */
.L_x_3090:
[----:B------:R-:W-:Y:S05]  /*22630*/  BSYNC B0 ;  /* 0x0000000000007941 */ /* 0x000fea0003800000 */
.L_x_2962:
[----:B------:R-:W2:Y:S01]  /*22640*/  S2R R8, SR_TID.X ;  /* 0x0000000000087919 */ /* 0x000ea20000002100 */
[----:B------:R-:W-:Y:S01]  /*22650*/  ULDC.64 UR4, c[0x0][0x300] ;  /* 0x0000c00000047ab9 */ /* 0x000fe20000000a00 */
[----:B------:R-:W-:Y:S01]  /*22660*/  ULDC.64 UR6, c[0x0][0x2e8] ;  /* 0x0000ba0000067ab9 */ /* 0x000fe20000000a00 */
[----:B------:R-:W-:Y:S01]  /*22670*/  IMAD R5, R5, UR4, RZ ;  /* 0x0000000405057c24 */ /* 0x000fe2000f8e02ff */
[----:B0-----:R-:W0:Y:S01]  /*22680*/  S2R R9, SR_TID.X ;  /* 0x0000000000097919 */ /* 0x001e220000002100 */
[C---:B-1----:R-:W-:Y:S01]  /*22690*/  IMAD.WIDE.U32 R2, R0.reuse, UR4, RZ ;  /* 0x0000000400027c25 */ /* 0x042fe2000f8e00ff */
        /* <DEDUP_REMOVED lines=17> */
[----:B--2---:R-:W-:Y:S02]  /*227b0*/  LOP3.LUT R8, R8, 0x7f, RZ, 0xc0, !PT ;  /* 0x0000007f08087812 */ /* 0x004fe400078ec0ff */
[----:B------:R-:W-:Y:S01]  /*227c0*/  LEA.HI.X R0, R2, UR7, R0, 0x1, P0 ;  /* 0x0000000702007c11 */ /* 0x000fe200080f0c00 */
[----:B0-----:R-:W-:Y:S01]  /*227d0*/  IMAD.SHL.U32 R9, R9, 0x8, RZ ;  /* 0x0000000809097824 */ /* 0x001fe200078e00ff */
        /* <DEDUP_REMOVED lines=67> */
.L_x_3104:
        /* <DEDUP_REMOVED lines=12> */
.L_x_2965:
        /* <DEDUP_REMOVED lines=10> */
.L_x_2966:
        /* <DEDUP_REMOVED lines=29> */
[----:B-1----:R-:W-:-:S02]  /*22f40*/  IMAD.U32 R7, RZ, RZ, UR7 ;  /* 0x00000007ff077e24 */ /* 0x002fc4000f8e00ff */
[----:B------:R-:W-:Y:S02]  /*22f50*/  IMAD.U32 R10, RZ, RZ, UR8 ;  /* 0x00000008ff0a7e24 */ /* 0x000fe4000f8e00ff */
[----:B------:R-:W-:Y:S02]  /*22f60*/  IMAD.U32 R11, RZ, RZ, UR9 ;  /* 0x00000009ff0b7e24 */ /* 0x000fe4000f8e00ff */
[----:B------:R-:W-:Y:S02]  /*22f70*/  IMAD.MOV.U32 R8, RZ, RZ, 0x70 ;  /* 0x00000070ff087424 */ /* 0x000fe400078e00ff */
[----:B------:R-:W-:Y:S02]  /*22f80*/  IMAD.MOV.U32 R12, RZ, RZ, 0x1 ;  /* 0x00000001ff0c7424 */ /* 0x000fe400078e00ff */
[----:B------:R-:W-:-:S07]  /*22f90*/  IMAD.MOV.U32 R13, RZ, RZ, RZ ;  /* 0x000000ffff0d7224 */ /* 0x000fce00078e00ff */
[----:B------:R-:W-:-:S07]  /*22fa0*/  LEPC R20, `(.L_x_2968) ;  /* 0x000000001014794e */ /* 0x000fce0000000000 */
[----:B0-----:R-:W-:Y:S05]  /*22fb0*/  CALL.ABS.NOINC R2 ;  /* 0x0000000002007343 */ /* 0x001fea0003c00000 */
.L_x_2968:
[----:B------:R-:W-:Y:S05]  /*22fc0*/  BSYNC B6 ;  /* 0x0000000000067941 */ /* 0x000fea0003800000 */
.L_x_2967:
[----:B------:R-:W2:Y:S01]  /*22fd0*/  LDL.LU R20, [R1+0x28] ;  /* 0x0000280001147983 */ /* 0x000ea20000300800 */
[----:B------:R-:W-:Y:S01]  /*22fe0*/  ULDC.64 UR4, c[0x0][0x2d8] ;  /* 0x0000b60000047ab9 */ /* 0x000fe20000000a00 */
[----:B-1----:R-:W1:Y:S02]  /*22ff0*/  LDC R7, c[0x0][0x448] ;  /* 0x00011200ff077b82 */ /* 0x002e640000000800 */
[----:B0-----:R-:W3:Y:S04]  /*23000*/  LDL.LU.64 R2, [R1+0x18] ;  /* 0x0000180001027983 */ /* 0x001ee80000300a00 */
[----:B------:R0:W5:Y:S01]  /*23010*/  LDL R10, [R1+0x10] ;  /* 0x00001000010a7983 */ /* 0x0001620000100800 */
[----:B-1----:R-:W-:-:S13]  /*23020*/  ISETP.NE.AND P0, PT, R7, 0x1, PT ;  /* 0x000000010700780c */ /* 0x002fda0003f05270 */
[----:B------:R-:W1:Y:S01]  /*23030*/  @P0 LDC R6, c[0x0][0x44c] ;  /* 0x00011300ff060b82 */ /* 0x000e620000000800 */
[----:B------:R-:W4:Y:S02]  /*23040*/  S2R R8, SR_TID.X ;  /* 0x0000000000087919 */ /* 0x000f240000002100 */
[----:B----4-:R-:W-:-:S05]  /*23050*/  IMAD.SHL.U32 R8, R8, 0x8, RZ ;  /* 0x0000000808087824 */ /* 0x010fca00078e00ff */
[----:B------:R-:W-:Y:S01]  /*23060*/  LOP3.LUT R8, R8, 0x38, RZ, 0xc0, !PT ;  /* 0x0000003808087812 */ /* 0x000fe200078ec0ff */
[----:B---3--:R-:W-:Y:S02]  /*23070*/  IMAD.MOV.U32 R3, RZ, RZ, R35 ;  /* 0x000000ffff037224 */ /* 0x008fe400078e0023 */
        /* <DEDUP_REMOVED lines=14> */
[----:B------:R-:W-:-:S05]  /*23160*/  LOP3.LUT R20, R21, 0x70, R20, 0xf8, !PT ;  /* 0x0000007015147812 */ /* 0x000fca00078ef814 */
[----:B------:R-:W-:Y:S01]  /*23170*/  IMAD R5, R17, 0x80, R20 ;  /* 0x0000008011057824 */ /* 0x000fe200078e0214 */
[----:B------:R-:W2:Y:S03]  /*23180*/  S2R R21, SR_TID.X ;  /* 0x0000000000157919 */ /* 0x000ea60000002100 */
[----:B-1----:R-:W-:-:S04]  /*23190*/  @P0 IMAD.HI.U32 R6, R5, R6, RZ ;  /* 0x0000000605060227 */ /* 0x002fc800078e00ff */
[----:B------:R-:W-:Y:S01]  /*231a0*/  IMAD.MOV.U32 R4, RZ, RZ, R5 ;  /* 0x000000ffff047224 */ /* 0x000fe200078e0005 */
[----:B---3--:R-:W-:Y:S01]  /*231b0*/  @P0 SHF.R.U32.HI R4, RZ, R0, R6 ;  /* 0x00000000ff040219 */ /* 0x008fe20000011606 */
[----:B------:R-:W1:Y:S04]  /*231c0*/  S2R R20, SR_TID.X ;  /* 0x0000000000147919 */ /* 0x000e680000002100 */
        /* <DEDUP_REMOVED lines=31> */
[----:B------:R-:W1:Y:S04]  /*233c0*/  SHFL.IDX PT, R2, R4, RZ, 0x181f ;  /* 0x00181fff04027589 */ /* 0x000e6800000e0000 */
[----:B------:R-:W-:Y:S01]  /*233d0*/  ISETP.GE.AND P1, PT, R17, R5, PT ;  /* 0x000000051100720c */ /* 0x000fe20003f26270 */
[----:B------:R-:W-:-:S12]  /*233e0*/  SHFL.IDX PT, R14, R0, 0x7, 0x181f ;  /* 0x00f81f00000e7f89 */ /* 0x000fd800000e0000 */
[----:B0-----:R-:W-:-:S05]  /*233f0*/  @!P1 LEA R6, P4, R8, R3, 0x1 ;  /* 0x0000000308069211 */ /* 0x001fca00078808ff */
[----:B-1----:R-:W-:Y:S01]  /*23400*/  @!P1 IMAD.X R3, RZ, RZ, R2, P4 ;  /* 0x000000ffff039224 */ /* 0x002fe200020e0602 */
[----:B------:R-:W-:Y:S01]  /*23410*/  @!P1 MOV R2, R6 ;  /* 0x0000000600029202 */ /* 0x000fe20000000f00 */
[----:B------:R-:W-:-:S04]  /*23420*/  VIADD R6, R17, 0x10 ;  /* 0x0000001011067836 */ /* 0x000fc80000000000 */
        /* <DEDUP_REMOVED lines=69> */
.L_x_3121:
        /* <DEDUP_REMOVED lines=12> */
.L_x_2971:
[----:B------:R-:W-:Y:S05]  /*23940*/  BSYNC B0 ;  /* 0x0000000000007941 */ /* 0x000fea0003800000 */
.L_x_2970:
[----:B------:R-:W-:Y:S01]  /*23950*/  NOP ;  /* 0x0000000000007918 */ /* 0x000fe20000000000 */
[----:B------:R-:W-:-:S13]  /*23960*/  PLOP3.LUT P0, PT, PT, PT, PT, 0x80, 0x0 ;  /* 0x000000000000781c */ /* 0x000fda0003f0f070 */
.L_x_2972:
        /* <DEDUP_REMOVED lines=18> */
[----:B--2---:R-:W-:Y:S02]  /*23a90*/  VIADD R0, R2, 0xfffffffe ;  /* 0xfffffffe02007836 */ /* 0x004fe40000000000 */
[----:B01----:R-:W-:Y:S05]  /*23aa0*/  @!P0 BRA `(.L_x_2974) ;  /* 0x0000005400208947 */ /* 0x003fea0003800000 */
.L_x_3122:
[----:B------:R-:W-:Y:S05]  /*23ab0*/  BSYNC B0 ;  /* 0x0000000000007941 */ /* 0x000fea0003800000 */
.L_x_2973:
[----:B------:R-:W2:Y:S01]  /*23ac0*/  LDL R2, [R1] ;  /* 0x0000000001027983 */ /* 0x000ea20000100800 */
[----:B------:R-:W-:Y:S01]  /*23ad0*/  BSSY B0, `(.L_x_2975) ;  /* 0x00000f8000007945 */ /* 0x000fe20003800000 */
[----:B--2---:R-:W-:-:S13]  /*23ae0*/  ISETP.GE.AND P0, PT, R0, R2, PT ;  /* 0x000000020000720c */ /* 0x004fda0003f06270 */
[----:B------:R-:W-:Y:S05]  /*23af0*/  @!P0 BRA `(.L_x_2976) ;  /* 0x0000000c00d48947 */ /* 0x000fea0003800000 */
[----:B------:R-:W-:Y:S02]  /*23b00*/  IMAD.MOV.U32 R10, RZ, RZ, R28 ;  /* 0x000000ffff0a7224 */ /* 0x000fe400078e001c */
[----:B------:R-:W-:Y:S02]  /*23b10*/  IMAD.MOV.U32 R17, RZ, RZ, R29 ;  /* 0x000000ffff117224 */ /* 0x000fe400078e001d */
[----:B------:R-:W-:-:S07]  /*23b20*/  IMAD.MOV.U32 R32, RZ, RZ, R27 ;  /* 0x000000ffff207224 */ /* 0x000fce00078e001b */
.L_x_2989:
[----:B------:R-:W2:Y:S01]  /*23b30*/  LDL R2, [R1+0x4] ;  /* 0x0000040001027983 */ /* 0x000ea20000100800 */
[----:B------:R-:W1:Y:S03]  /*23b40*/  LDC R7, c[0x0][0x430] ;  /* 0x00010c00ff077b82 */ /* 0x000e660000000800 */
[----:B------:R-:W3:Y:S01]  /*23b50*/  LDL R8, [R1+0x8] ;  /* 0x0000080001087983 */ /* 0x000ee20000100800 */
[----:B0-----:R-:W0:Y:S01]  /*23b60*/  S2R R3, SR_TID.X ;  /* 0x0000000000037919 */ /* 0x001e220000002100 */
[----:B------:R-:W4:Y:S01]  /*23b70*/  S2R R9, SR_TID.X ;  /* 0x0000000000097919 */ /* 0x000f220000002100 */
[----:B-1----:R-:W-:-:S13]  /*23b80*/  ISETP.NE.AND P0, PT, R7, 0x1, PT ;  /* 0x000000010700780c */ /* 0x002fda0003f05270 */
[----:B------:R-:W1:Y:S01]  /*23b90*/  @P0 LDC R5, c[0x0][0x434] ;  /* 0x00010d00ff050b82 */ /* 0x000e620000000800 */
[----:B0-----:R-:W-:-:S04]  /*23ba0*/  LOP3.LUT R3, R3, 0x7f, RZ, 0xc0, !PT ;  /* 0x0000007f03037812 */ /* 0x001fc800078ec0ff */
[----:B------:R-:W-:Y:S01]  /*23bb0*/  SHF.R.U32.HI R3, RZ, 0x3, R3 ;  /* 0x00000003ff037819 */ /* 0x000fe20000011603 */
[----:B----4-:R-:W-:-:S05]  /*23bc0*/  IMAD.SHL.U32 R9, R9, 0x10, RZ ;  /* 0x0000001009097824 */ /* 0x010fca00078e00ff */
[----:B------:R-:W-:Y:S02]  /*23bd0*/  LOP3.LUT R9, R3, 0x70, R9, 0xf8, !PT ;  /* 0x0000007003097812 */ /* 0x000fe400078ef809 */
[----:B------:R-:W0:Y:S02]  /*23be0*/  @P0 LDC R3, c[0x0][0x438] ;  /* 0x00010e00ff030b82 */ /* 0x000e240000000800 */
[----:B------:R-:W-:Y:S01]  /*23bf0*/  ISETP.GT.U32.AND P2, PT, R9, 0x5f, PT ;  /* 0x0000005f0900780c */ /* 0x000fe20003f44070 */
        /* <DEDUP_REMOVED lines=28> */
.L_x_2977:
[----:B------:R-:W-:Y:S01]  /*23dc0*/  IMAD R5, R28, 0x8, R22 ;  /* 0x000000081c057824 */ /* 0x000fe200078e0216 */
[----:B------:R-:W-:Y:S01]  /*23dd0*/  SHF.L.U32 R0, R29, 0x1f, RZ ;  /* 0x0000001f1d007819 */ /* 0x000fe200000006ff */
[----:B------:R-:W-:Y:S03]  /*23de0*/  BSSY B1, `(.L_x_2978) ;  /* 0x0000003000017945 */ /* 0x000fe60003800000 */
[----:B------:R-:W0:Y:S02]  /*23df0*/  SYNCS.PHASECHK.TRANS64.TRYWAIT P0, [R5+URZ+0x2a840], R0 ;  /* 0x02a84000050075a7 */ /* 0x000e24000800017f */
[----:B0-----:R-:W-:Y:S05]  /*23e00*/  @!P0 BRA `(.L_x_2979) ;  /* 0x00000050005c8947 */ /* 0x001fea0003800000 */
.L_x_3123:
[----:B------:R-:W-:Y:S05]  /*23e10*/  BSYNC B1 ;  /* 0x0000000000017941 */ /* 0x000fea0003800000 */
.L_x_2978:
[----:B------:R-:W-:Y:S01]  /*23e20*/  SHF.R.S32.HI R20, RZ, 0x1f, R7 ;  /* 0x0000001fff147819 */ /* 0x000fe20000011407 */
[----:B------:R-:W-:Y:S01]  /*23e30*/  ULDC.64 UR4, c[0x0][0x300] ;  /* 0x0000c00000047ab9 */ /* 0x000fe20000000a00 */
[----:B-----5:R-:W-:Y:S01]  /*23e40*/  SHF.R.S32.HI R21, RZ, 0x1f, R6 ;  /* 0x0000001fff157819 */ /* 0x020fe20000011406 */
[----:B------:R-:W-:Y:S01]  /*23e50*/  IMAD.WIDE.U32 R2, R7, UR4, RZ ;  /* 0x0000000407027c25 */ /* 0x000fe2000f8e00ff */
[----:B------:R-:W-:Y:S01]  /*23e60*/  ULDC.64 UR6, c[0x0][0x2e8] ;  /* 0x0000ba0000067ab9 */ /* 0x000fe20000000a00 */
[C---:B------:R-:W-:Y:S02]  /*23e70*/  LOP3.LUT P3, RZ, R23.reuse, 0x4, RZ, 0xc0, !PT ;  /* 0x0000000417ff7812 */ /* 0x040fe4000786c0ff */
[----:B0-----:R-:W-:Y:S01]  /*23e80*/  IMAD R0, R20, UR4, RZ ;  /* 0x0000000414007c24 */ /* 0x001fe2000f8e02ff */
        /* <DEDUP_REMOVED lines=25> */
[----:B-1----:R-:W-:-:S04]  /*24020*/  IADD3 R2, P0, R2, R0, RZ ;  /* 0x0000000002027210 */ /* 0x002fc80007f1e0ff */
[----:B--2---:R-:W-:-:S05]  /*24030*/  IADD3.X R3, RZ, R3, RZ, P0, !PT ;  /* 0x00000003ff037210 */ /* 0x004fca00007fe4ff */
        /* <DEDUP_REMOVED lines=32> */
.L_x_3137:
        /* <DEDUP_REMOVED lines=10> */
.L_x_2981:
        /* <DEDUP_REMOVED lines=10> */
.L_x_2982:
[----:B------:R2:W-:Y:S01]  /*24380*/  SYNCS.ARRIVE.TRANS64.A1T0 RZ, [R5+URZ+0x2a830], RZ ;  /* 0x02a830ff05ff79a7 */ /* 0x0005e2000810003f */
[----:B------:R-:W-:Y:S05]  /*24390*/  @!P2 BRA `(.L_x_2983) ;  /* 0x000000000004a947 */ /* 0x000fea0003800000 */
[----:B------:R-:W-:Y:S01]  /*243a0*/  BPT.TRAP 0x1 ;  /* 0x000000040000795c */ /* 0x000fe20000300000 */
.L_x_2983:
[----:B-1----:R-:W-:Y:S01]  /*243b0*/  SHF.L.U32 R2, R17, 0x1f, RZ ;  /* 0x0000001f11027819 */ /* 0x002fe200000006ff */
[----:B--2---:R-:W-:Y:S01]  /*243c0*/  IMAD R5, R10, 0x8, R22 ;  /* 0x000000080a057824 */ /* 0x004fe200078e0216 */
[----:B------:R-:W-:Y:S03]  /*243d0*/  BSSY B1, `(.L_x_2984) ;  /* 0x0000003000017945 */ /* 0x000fe60003800000 */
[----:B------:R-:W1:Y:S02]  /*243e0*/  SYNCS.PHASECHK.TRANS64.TRYWAIT P0, [R5+URZ+0x2a860], R2 ;  /* 0x02a86002050075a7 */ /* 0x000e64000800017f */
[----:B-1----:R-:W-:Y:S05]  /*243f0*/  @!P0 BRA `(.L_x_2985) ;  /* 0x0000005000d08947 */ /* 0x002fea0003800000 */
.L_x_3138:
[----:B------:R-:W-:Y:S05]  /*24400*/  BSYNC B1 ;  /* 0x0000000000017941 */ /* 0x000fea0003800000 */
.L_x_2984:
        /* <DEDUP_REMOVED lines=54> */
.L_x_3152:
        /* <DEDUP_REMOVED lines=21> */
.L_x_2987:
        /* <DEDUP_REMOVED lines=10> */
.L_x_2988:
        /* <DEDUP_REMOVED lines=15> */
.L_x_2976:
[----:B------:R-:W-:Y:S05]  /*24a50*/  BSYNC B0 ;  /* 0x0000000000007941 */ /* 0x000fea0003800000 */
.L_x_2975:
        /* <DEDUP_REMOVED lines=17> */
.L_x_2991:
[----:B------:R-:W-:Y:S05]  /*24b70*/  BSYNC B0 ;  /* 0x0000000000007941 */ /* 0x000fea0003800000 */
.L_x_2990:
[----:B------:R-:W-:-:S13]  /*24b80*/  LOP3.LUT P0, RZ, R23, 0x10, RZ, 0xc0, !PT ;  /* 0x0000001017ff7812 */ /* 0x000fda000780c0ff */
[----:B------:R-:W-:Y:S05]  /*24b90*/  @!P0 BRA `(.L_x_2992) ;  /* 0x0000000000048947 */ /* 0x000fea0003800000 */
[----:B------:R-:W-:Y:S01]  /*24ba0*/  BPT.TRAP 0x1 ;  /* 0x000000040000795c */ /* 0x000fe20000300000 */
.L_x_2992:
[----:B------:R-:W-:Y:S01]  /*24bb0*/  IMAD R0, R28, 0x8, R22 ;  /* 0x000000081c007824 */ /* 0x000fe200078e0216 */
[----:B0-----:R-:W-:Y:S01]  /*24bc0*/  SHF.L.U32 R3, R29, 0x1f, RZ ;  /* 0x0000001f1d037819 */ /* 0x001fe200000006ff */
[----:B------:R-:W-:Y:S01]  /*24bd0*/  BSSY B0, `(.L_x_2993) ;  /* 0x0000004000007945 */ /* 0x000fe20003800000 */
[----:B------:R-:W-:Y:S02]  /*24be0*/  IMAD R6, R27, -0x60, R37 ;  /* 0xffffffa01b067824 */ /* 0x000fe400078e0225 */
[----:B------:R-:W0:Y:S02]  /*24bf0*/  SYNCS.PHASECHK.TRANS64.TRYWAIT P0, [R0+URZ+0x2a860], R3 ;  /* 0x02a86003000075a7 */ /* 0x000e24000800017f */
[----:B0-----:R-:W-:Y:S05]  /*24c00*/  @!P0 BRA `(.L_x_2994) ;  /* 0x0000005000d08947 */ /* 0x001fea0003800000 */
.L_x_3153:
[----:B------:R-:W-:Y:S05]  /*24c10*/  BSYNC B0 ;  /* 0x0000000000007941 */ /* 0x000fea0003800000 */
.L_x_2993:
        /* <DEDUP_REMOVED lines=57> */
.L_x_3167:
        /* <DEDUP_REMOVED lines=11> */
.L_x_2996:
        /* <DEDUP_REMOVED lines=10> */
.L_x_2997:
[----:B------:R-:W-:Y:S01]  /*25100*/  VIADD R28, R28, 0x1 ;  /* 0x000000011c1c7836 */ /* 0x000fe20000000000 */
[----:B------:R1:W-:Y:S04]  /*25110*/  SYNCS.ARRIVE.TRANS64.A1T0 RZ, [R0+URZ+0x2a850], RZ ;  /* 0x02a850ff00ff79a7 */ /* 0x0003e8000810003f */
[----:B------:R-:W-:-:S04]  /*25120*/  ISETP.NE.AND P0, PT, R28, 0x2, PT ;  /* 0x000000021c00780c */ /* 0x000fc80003f05270 */
[----:B-1----:R-:W-:Y:S02]  /*25130*/  SEL R0, RZ, 0x1, P0 ;  /* 0x00000001ff007807 */ /* 0x002fe40000000000 */
[----:B------:R-:W-:Y:S02]  /*25140*/  SEL R28, R28, RZ, P0 ;  /* 0x000000ff1c1c7207 */ /* 0x000fe40000000000 */
[----:B------:R-:W-:-:S07]  /*25150*/  LOP3.LUT R29, R29, R0, RZ, 0x3c, !PT ;  /* 0x000000001d1d7212 */ /* 0x000fce00078e3cff */
.L_x_2954:
[----:B------:R-:W-:Y:S05]  /*25160*/  BSYNC B7 ;  /* 0x0000000000077941 */ /* 0x000fea0003800000 */
.L_x_2952:
[----:B------:R-:W-:-:S13]  /*25170*/  LOP3.LUT P0, RZ, R23, 0x20, RZ, 0xc0, !PT ;  /* 0x0000002017ff7812 */ /* 0x000fda000780c0ff */
[----:B------:R-:W-:Y:S05]  /*25180*/  @!P0 BRA `(.L_x_2998) ;  /* 0x0000000000248947 */ /* 0x000fea0003800000 */
[----:B------:R-:W-:Y:S05]  /*25190*/  WARPSYNC.ALL ;  /* 0x0000000000007948 */ /* 0x000fea0003800000 */
[----:B------:R-:W1:Y:S08]  /*251a0*/  S2UR UR5, SR_CgaCtaId ;  /* 0x00000000000579c3 */ /* 0x000e700000008800 */
[----:B------:R-:W-:Y:S06]  /*251b0*/  BAR.SYNC.DEFER_BLOCKING 0x5, 0x180 ;  /* 0x0146000000007b1d */ /* 0x000fec0000010000 */
[----:B------:R-:W-:-:S02]  /*251c0*/  UMOV UR4, 0x400 ;  /* 0x0000040000047882 */ /* 0x000fc40000000000 */
[----:B-1----:R-:W-:-:S06]  /*251d0*/  ULEA UR4, UR5, UR4, 0x18 ;  /* 0x0000000405047291 */ /* 0x002fcc000f8ec03f */
[----:B0-----:R-:W-:-:S05]  /*251e0*/  IMAD.U32 R22, RZ, RZ, UR4 ;  /* 0x00000004ff167e24 */ /* 0x001fca000f8e00ff */
[----:B------:R0:W1:Y:S01]  /*251f0*/  LDS.128 R16, [R22+0x2a8d0] ;  /* 0x02a8d00016107984 */ /* 0x0000620000000c00 */
[----:B------:R-:W-:Y:S06]  /*25200*/  BAR.ARV 0x4, 0x180 ;  /* 0x0106000000007b1d */ /* 0x000fec0000002000 */
[----:B------:R-:W-:Y:S05]  /*25210*/  BRA `(.L_x_2999) ;  /* 0x0000000c00d47947 */ /* 0x000fea0003800000 */
.L_x_2998:
[----:B------:R-:W1:Y:S01]  /*25220*/  S2R R8, SR_TID.X ;  /* 0x0000000000087919 */ /* 0x000e620000002100 */
[----:B------:R-:W-:Y:S01]  /*25230*/  UMOV UR4, 0xffffffff ;  /* 0xffffffff00047882 */ /* 0x000fe20000000000 */
[----:B-1----:R-:W-:-:S04]  /*25240*/  LOP3.LUT R8, R8, 0x1f, RZ, 0xc0, !PT ;  /* 0x0000001f08087812 */ /* 0x002fc800078ec0ff */
[----:B------:R-:W-:Y:S01]  /*25250*/  ISETP.NE.AND P0, PT, R8, 0x1f, PT ;  /* 0x0000001f0800780c */ /* 0x000fe20003f05270 */
[----:B------:R-:W-:-:S12]  /*25260*/  BRA.DIV UR4, `(.L_x_3000) ;  /* 0x0000005604387947 */ /* 0x000fd8000b800000 */
[----:B------:R-:W-:Y:S01]  /*25270*/  IMAD.IADD R7, R19, 0x1, R8 ;  /* 0x0000000113077824 */ /* 0x000fe200078e0208 */
[----:B------:R-:W-:-:S04]  /*25280*/  ULDC UR4, c[0x0][0xc3c] ;  /* 0x00030f0000047ab9 */ /* 0x000fc80000000800 */
[----:B------:R-:W-:-:S13]  /*25290*/  ISETP.GE.OR P1, PT, R7, UR4, !P0 ;  /* 0x0000000407007c0c */ /* 0x000fda000c726670 */
[----:B0-----:R-:W0:Y:S08]  /*252a0*/  @!P1 LDC.64 R2, c[0x0][0xc80] ;  /* 0x00032000ff029b82 */ /* 0x001e300000000a00 */
        /* <DEDUP_REMOVED lines=11> */
[C---:B------:R-:W-:Y:S01]  /*25360*/  ISETP.GE.U32.AND P5, PT, R8.reuse, 0x10, PT ;  /* 0x000000100800780c */ /* 0x040fe20003fa6070 */
[----:B------:R-:W-:Y:S01]  /*25370*/  SHFL.IDX PT, R7, R16, 0x1, 0x1f ;  /* 0x00201f0010077f89 */ /* 0x000fe200000e0000 */
[----:B--2---:R-:W-:Y:S01]  /*25380*/  @!P1 IMAD.MOV.U32 R17, RZ, RZ, R6 ;  /* 0x000000ffff119224 */ /* 0x004fe200078e0006 */
[----:B------:R-:W-:Y:S01]  /*25390*/  MOV R6, RZ ;  /* 0x000000ff00067202 */ /* 0x000fe20000000f00 */
        /* <DEDUP_REMOVED lines=19> */
.L_x_3177:
[----:B------:R-:W-:Y:S02]  /*254d0*/  ULDC UR4, c[0x0][0xc38] ;  /* 0x00030e0000047ab9 */ /* 0x000fe40000000800 */
[----:B------:R-:W-:-:S04]  /*254e0*/  IMAD.U32 R5, RZ, RZ, UR4 ;  /* 0x00000004ff057e24 */ /* 0x000fc8000f8e00ff */
[----:B-1----:R-:W-:-:S04]  /*254f0*/  IMAD R14, R14, R5, RZ ;  /* 0x000000050e0e7224 */ /* 0x002fc800078e02ff */
[----:B------:R-:W-:-:S05]  /*25500*/  IMAD.IADD R7, R7, 0x1, R14 ;  /* 0x0000000107077824 */ /* 0x000fca00078e020e */
[----:B------:R-:W-:-:S13]  /*25510*/  ISETP.GT.AND P6, PT, R7, R0, PT ;  /* 0x000000000700720c */ /* 0x000fda0003fc4270 */
[----:B------:R-:W-:Y:S05]  /*25520*/  @P6 BRA `(.L_x_3001) ;  /* 0x0000000000a46947 */ /* 0x000fea0003800000 */
.L_x_3004:
        /* <DEDUP_REMOVED lines=35> */
.L_x_3185:
[----:B------:R-:W-:Y:S02]  /*25760*/  ULDC UR4, c[0x0][0xc38] ;  /* 0x00030e0000047ab9 */ /* 0x000fe40000000800 */
[----:B------:R-:W-:-:S04]  /*25770*/  IMAD.U32 R5, RZ, RZ, UR4 ;  /* 0x00000004ff057e24 */ /* 0x000fc8000f8e00ff */
[----:B-1----:R-:W-:-:S04]  /*25780*/  IMAD R14, R14, R5, RZ ;  /* 0x000000050e0e7224 */ /* 0x002fc800078e02ff */
[----:B------:R-:W-:-:S05]  /*25790*/  IMAD.IADD R7, R14, 0x1, R7 ;  /* 0x000000010e077824 */ /* 0x000fca00078e0207 */
[----:B------:R-:W-:-:S13]  /*257a0*/  ISETP.GT.AND P6, PT, R7, R0, PT ;  /* 0x000000000700720c */ /* 0x000fda0003fc4270 */
[----:B------:R-:W-:Y:S05]  /*257b0*/  @!P6 BRA `(.L_x_3004) ;  /* 0xfffffffc005ce947 */ /* 0x000fea000383ffff */
.L_x_3001:
        /* <DEDUP_REMOVED lines=10> */
.L_x_3190:
[----:B------:R-:W-:-:S13]  /*25860*/  ISETP.NE.AND P0, PT, R3, RZ, PT ;  /* 0x000000ff0300720c */ /* 0x000fda0003f05270 */
[----:B------:R-:W-:Y:S05]  /*25870*/  @!P0 BRA `(.L_x_3006) ;  /* 0x0000000000108947 */ /* 0x000fea0003800000 */
[----:B------:R-:W-:Y:S01]  /*25880*/  UMOV UR4, 0xffffffff ;  /* 0xffffffff00047882 */ /* 0x000fe20000000000 */
[----:B-1----:R-:W-:Y:S02]  /*25890*/  VIADD R12, R12, 0xffffffff ;  /* 0xffffffff0c0c7836 */ /* 0x002fe40000000000 */
[----:B------:R-:W-:Y:S05]  /*258a0*/  BRA.DIV UR4, `(.L_x_3007) ;  /* 0x0000005604f87947 */ /* 0x000fea000b800000 */
[----:B------:R4:W1:Y:S02]  /*258b0*/  SHFL.IDX PT, R6, R2, R12, 0x1f ;  /* 0x00001f0c02067589 */ /* 0x00086400000e0000 */
.L_x_3006:
        /* <DEDUP_REMOVED lines=59> */
.L_x_3008:
        /* <DEDUP_REMOVED lines=29> */
[----:B------:R-:W-:-:S03]  /*25e40*/  IMAD.MOV R2, RZ, RZ, -R2 ;  /* 0x000000ffff027224 */ /* 0x000fc600078e0a02 */
[----:B------:R-:W-:Y:S01]  /*25e50*/  IADD3 R3, -R4, RZ, RZ ;  /* 0x000000ff04037210 */ /* 0x000fe20007ffe1ff */
        /* <DEDUP_REMOVED lines=29> */
.L_x_3009:
[----:B------:R-:W-:-:S05]  /*26030*/  LOP3.LUT R2, RZ, R2, RZ, 0x33, !PT ;  /* 0x00000002ff027212 */ /* 0x000fca00078e33ff */
[----:B------:R-:W-:Y:S01]  /*26040*/  IMAD.IADD R17, R17, 0x1, R2 ;  /* 0x0000000111117824 */ /* 0x000fe200078e0202 */
[----:B------:R-:W-:Y:S06]  /*26050*/  BRA `(.L_x_3010) ;  /* 0x00000000001c7947 */ /* 0x000fec0003800000 */
.L_x_3002:
[----:B------:R-:W-:Y:S01]  /*26060*/  UMOV UR4, URZ ;  /* 0x0000003f00047c82 */ /* 0x000fe20008000000 */
[----:B------:R-:W-:Y:S01]  /*26070*/  UMOV UR5, URZ ;  /* 0x0000003f00057c82 */ /* 0x000fe20008000000 */
[----:B------:R-:W-:Y:S01]  /*26080*/  ULDC UR6, c[0x0][0xc3c] ;  /* 0x00030f0000067ab9 */ /* 0x000fe20000000800 */
[----:B------:R-:W-:Y:S02]  /*26090*/  IMAD.MOV.U32 R16, RZ, RZ, R0 ;  /* 0x000000ffff107224 */ /* 0x000fe400078e0000 */
[----:B------:R-:W-:Y:S02]  /*260a0*/  IMAD.U32 R17, RZ, RZ, UR4 ;  /* 0x00000004ff117e24 */ /* 0x000fe4000f8e00ff */
[----:B------:R-:W-:Y:S02]  /*260b0*/  IMAD.U32 R18, RZ, RZ, UR5 ;  /* 0x00000005ff127e24 */ /* 0x000fe4000f8e00ff */
[----:B------:R-:W-:-:S07]  /*260c0*/  IMAD.U32 R19, RZ, RZ, UR6 ;  /* 0x00000006ff137e24 */ /* 0x000fce000f8e00ff */
.L_x_3010:
        /* <DEDUP_REMOVED lines=10> */
.L_x_2999:
[----:B------:R-:W-:Y:S02]  /*26170*/  ULDC UR4, c[0x0][0xc3c] ;  /* 0x00030f0000047ab9 */ /* 0x000fe40000000800 */
[----:B-1----:R-:W-:-:S13]  /*26180*/  ISETP.GE.AND P0, PT, R19, UR4, PT ;  /* 0x0000000413007c0c */ /* 0x002fda000bf06270 */
[----:B------:R-:W-:Y:S05]  /*26190*/  @!P0 BRA `(.L_x_3011) ;  /* 0xffffff9800ac8947 */ /* 0x000fea000383ffff */
[----:B------:R-:W-:Y:S05]  /*261a0*/  BSYNC B8 ;  /* 0x0000000000087941 */ /* 0x000fea0003800000 */
.L_x_2906:
[----:B------:R-:W3:Y:S01]  /*261b0*/  LDL.LU R0, [R1+0x24] ;  /* 0x0000240001007983 */ /* 0x000ee20000300800 */
[----:B------:R-:W-:Y:S01]  /*261c0*/  BSSY B0, `(.L_x_3012) ;  /* 0x000000b000007945 */ /* 0x000fe20003800000 */
[----:B------:R-:W4:Y:S01]  /*261d0*/  S2R R5, SR_CgaCtaId ;  /* 0x0000000000057919 */ /* 0x000f220000008800 */
[----:B---3--:R-:W-:-:S05]  /*261e0*/  VIADD R0, R0, 0x1 ;  /* 0x0000000100007836 */ /* 0x008fca0000000000 */
[----:B-1----:R-:W-:-:S04]  /*261f0*/  LEA.HI R2, R0, R0, RZ, 0x1 ;  /* 0x0000000000027211 */ /* 0x002fc800078f08ff */
[----:B------:R-:W-:Y:S02]  /*26200*/  LOP3.LUT R3, R2, 0xfffffffe, RZ, 0xc0, !PT ;  /* 0xfffffffe02037812 */ /* 0x000fe400078ec0ff */
[----:B------:R-:W-:-:S03]  /*26210*/  MOV R2, 0x400 ;  /* 0x0000040000027802 */ /* 0x000fc60000000f00 */
[----:B------:R-:W-:Y:S01]  /*26220*/  IMAD.IADD R0, R0, 0x1, -R3 ;  /* 0x0000000100007824 */ /* 0x000fe200078e0a03 */
[----:B----4-:R-:W-:-:S04]  /*26230*/  LEA R5, R5, R2, 0x18 ;  /* 0x0000000205057211 */ /* 0x010fc800078ec0ff */
[----:B------:R-:W-:-:S04]  /*26240*/  SHF.L.U32 R0, R0, 0x1f, RZ ;  /* 0x0000001f00007819 */ /* 0x000fc800000006ff */
[----:B------:R-:W1:Y:S02]  /*26250*/  SYNCS.PHASECHK.TRANS64.TRYWAIT P0, [R5+URZ+0x2a820], R0 ;  /* 0x02a82000050075a7 */ /* 0x000e64000800017f */
[----:B-1----:R-:W-:Y:S05]  /*26260*/  @!P0 BRA `(.L_x_3013) ;  /* 0x0000004c00b08947 */ /* 0x002fea0003800000 */
.L_x_3193:
[----:B------:R-:W-:Y:S05]  /*26270*/  BSYNC B0 ;  /* 0x0000000000007941 */ /* 0x000fea0003800000 */
.L_x_3012:
[----:B------:R-:W-:-:S03]  /*26280*/  UMOV UR4, 0xffffffff ;  /* 0xffffffff00047882 */ /* 0x000fc60000000000 */
[----:B------:R-:W-:Y:S05]  /*26290*/  BRA.DIV UR4, `(.L_x_3014) ;  /* 0x0000004e04b87947 */ /* 0x000fea000b800000 */
[----:B-1----:R-:W1:Y:S02]  /*262a0*/  S2R R0, SR_TID.X ;  /* 0x0000000000007919 */ /* 0x002e640000002100 */
[----:B-1----:R-:W-:-:S04]  /*262b0*/  SHF.R.U32.HI R0, RZ, 0x5, R0 ;  /* 0x00000005ff007819 */ /* 0x002fc80000011600 */
[----:B------:R-:W-:-:S05]  /*262c0*/  LOP3.LUT R0, R0, 0x3, RZ, 0xc0, !PT ;  /* 0x0000000300007812 */ /* 0x000fca00078ec0ff */
[----:B------:R1:W3:Y:S02]  /*262d0*/  SHFL.IDX PT, R14, R0, RZ, 0x1f ;  /* 0x00001fff000e7589 */ /* 0x0002e400000e0000 */
.L_x_3196:
[----:B---3--:R-:W-:-:S13]  /*262e0*/  ISETP.NE.AND P0, PT, R14, RZ, PT ;  /* 0x000000ff0e00720c */ /* 0x008fda0003f05270 */
[----:B------:R-:W-:Y:S05]  /*262f0*/  @P0 BRA `(.L_x_2653) ;  /* 0x0000000000900947 */ /* 0x000fea0003800000 */
[----:B------:R-:W-:-:S03]  /*26300*/  UMOV UR4, 0xffffffff ;  /* 0xffffffff00047882 */ /* 0x000fc60000000000 */
[----:B------:R-:W-:Y:S05]  /*26310*/  BRA.DIV UR4, `(.L_x_3015) ;  /* 0x0000004e04cc7947 */ /* 0x000fea000b800000 */
[----:B------:R-:W-:-:S13]  /*26320*/  ELECT P6, URZ, PT ;  /* 0x00000000003f782f */ /* 0x000fda00038c0000 */
.L_x_3199:
[----:B------:R-:W-:Y:S05]  /*26330*/  @!P6 BRA `(.L_x_2653) ;  /* 0x000000000080e947 */ /* 0x000fea0003800000 */
[----:B-1----:R-:W3:Y:S02]  /*26340*/  LDL R0, [R1+0x60] ;  /* 0x0000600001007983 */ /* 0x002ee40000100800 */
[----:B---3--:R-:W-:-:S13]  /*26350*/  R2UR UR4, R0 ;  /* 0x00000000000472ca */ /* 0x008fda00000e0000 */
[----:B------:R-:W-:-:S06]  /*26360*/  ULOP3.LUT UR4, UR4, 0x2, URZ, 0xfc, !UPT ;  /* 0x0000000204047892 */ /* 0x000fcc000f8efc3f */
[----:B------:R-:W-:-:S05]  /*26370*/  IMAD.U32 R0, RZ, RZ, UR4 ;  /* 0x00000004ff007e24 */ /* 0x000fca000f8e00ff */
[----:B------:R-:W-:-:S13]  /*26380*/  ISETP.NE.AND P0, PT, R0, 0x3, PT ;  /* 0x000000030000780c */ /* 0x000fda0003f05270 */
[----:B------:R-:W-:Y:S05]  /*26390*/  @!P0 BRA `(.L_x_3016) ;  /* 0x0000000000048947 */ /* 0x000fea0003800000 */
[----:B------:R-:W-:Y:S01]  /*263a0*/  BPT.TRAP 0x1 ;  /* 0x000000040000795c */ /* 0x000fe20000300000 */
.L_x_3016:
[C---:B------:R-:W-:Y:S01]  /*263b0*/  IMAD R3, R28.reuse, 0x8, R5 ;  /* 0x000000081c037824 */ /* 0x040fe200078e0205 */
[----:B------:R-:W-:Y:S01]  /*263c0*/  SHF.L.U32 R2, R29, 0x1f, RZ ;  /* 0x0000001f1d027819 */ /* 0x000fe200000006ff */
[----:B------:R-:W-:-:S03]  /*263d0*/  VIADD R28, R28, 0x1 ;  /* 0x000000011c1c7836 */ /* 0x000fc60000000000 */
[----:B------:R-:W1:Y:S02]  /*263e0*/  SYNCS.PHASECHK.TRANS64.TRYWAIT P1, [R3+URZ+0x2a840], R2 ;  /* 0x02a84002030075a7 */ /* 0x000e64000802017f */
[----:B------:R-:W-:-:S04]  /*263f0*/  ISETP.NE.AND P2, PT, R28, 0x2, PT ;  /* 0x000000021c00780c */ /* 0x000fc80003f45270 */
[----:B------:R-:W-:Y:S01]  /*26400*/  SEL R0, RZ, 0x1, P2 ;  /* 0x00000001ff007807 */ /* 0x000fe20001000000 */
[----:B-1----:R-:W-:Y:S08]  /*26410*/  @!P1 BRA `(.L_x_3017) ;  /* 0x0000004c00ac9947 */ /* 0x002ff00003800000 */
.L_x_3200:
[----:B------:R-:W-:Y:S02]  /*26420*/  SEL R28, R28, RZ, P2 ;  /* 0x000000ff1c1c7207 */ /* 0x000fe40001000000 */
[----:B------:R-:W-:Y:S01]  /*26430*/  LOP3.LUT R0, R29, R0, RZ, 0x3c, !PT ;  /* 0x000000001d007212 */ /* 0x000fe200078e3cff */
[----:B------:R-:W-:Y:S06]  /*26440*/  @!P0 BRA `(.L_x_3018) ;  /* 0x0000000000048947 */ /* 0x000fec0003800000 */
[----:B------:R-:W-:Y:S01]  /*26450*/  BPT.TRAP 0x1 ;  /* 0x000000040000795c */ /* 0x000fe20000300000 */
.L_x_3018:
[----:B------:R-:W-:Y:S01]  /*26460*/  IMAD R5, R28, 0x8, R5 ;  /* 0x000000081c057824 */ /* 0x000fe200078e0205 */
[----:B------:R-:W-:-:S04]  /*26470*/  SHF.L.U32 R0, R0, 0x1f, RZ ;  /* 0x0000001f00007819 */ /* 0x000fc800000006ff */
[----:B------:R-:W3:Y:S02]  /*26480*/  SYNCS.PHASECHK.TRANS64.TRYWAIT P1, [R5+URZ+0x2a840], R0 ;  /* 0x02a84000050075a7 */ /* 0x000ee4000802017f */
[----:B---3--:R-:W-:Y:S05]  /*26490*/  @!P1 BRA `(.L_x_3019) ;  /* 0x0000004c00a09947 */ /* 0x008fea0003800000 */
.L_x_3201:
[----:B------:R-:W-:Y:S05]  /*264a0*/  @!P0 BRA `(.L_x_3020) ;  /* 0x0000000000048947 */ /* 0x000fea0003800000 */
[----:B------:R-:W-:Y:S01]  /*264b0*/  BPT.TRAP 0x1 ;  /* 0x000000040000795c */ /* 0x000fe20000300000 */
.L_x_3020:
[----:B------:R-:W4:Y:S02]  /*264c0*/  SYNCS.PHASECHK.TRANS64.TRYWAIT P1, [R3+URZ+0x2a860], R2 ;  /* 0x02a86002030075a7 */ /* 0x000f24000802017f */
[----:B----4-:R-:W-:Y:S05]  /*264d0*/  @!P1 BRA `(.L_x_3021) ;  /* 0x0000004c00a49947 */ /* 0x010fea0003800000 */
.L_x_3202:
[----:B------:R-:W-:Y:S05]  /*264e0*/  @!P0 BRA `(.L_x_3022) ;  /* 0x0000000000048947 */ /* 0x000fea0003800000 */
[----:B------:R-:W-:Y:S01]  /*264f0*/  BPT.TRAP 0x1 ;  /* 0x000000040000795c */ /* 0x000fe20000300000 */
.L_x_3022:
[----:B------:R0:W0:Y:S02]  /*26500*/  SYNCS.PHASECHK.TRANS64.TRYWAIT P0, [R5+URZ+0x2a860], R0 ;  /* 0x02a86000050075a7 */ /* 0x000024000800017f */
[----:B0-----:R-:W-:Y:S05]  /*26510*/  @!P0 NANOSLEEP.SYNCS 0x989680 ;  /* 0x009896800000895d */ /* 0x001fea0003900000 */
[----:B------:R-:W0:Y:S02]  /*26520*/  @!P0 SYNCS.PHASECHK.TRANS64 P0, [R5+URZ+0x2a860], R0 ;  /* 0x02a86000050085a7 */ /* 0x000e24000800007f */
[----:B0-----:R-:W-:Y:S05]  /*26530*/  @!P0 BRA `(.L_x_3022) ;  /* 0xfffffffc00f08947 */ /* 0x001fea000383ffff */
.L_x_2653:
[----:B------:R-:W-:Y:S05]  /*26540*/  BSYNC B9 ;  /* 0x0000000000097941 */ /* 0x000fea0003800000 */
.L_x_2650:
[----:B------:R-:W-:Y:S05]  /*26550*/  EXIT ;  /* 0x000000000000794d */ /* 0x000fea0003800000 */
.L_x_2673:
[----:B0-----:R0:W1:Y:S02]  /*26560*/  SYNCS.PHASECHK.TRANS64.TRYWAIT P6, [R84+URZ+0x2a890], R85 ;  /* 0x02a89055540075a7 */ /* 0x00106400080c017f */
[----:B-1----:R-:W-:Y:S05]  /*26570*/  @!P6 NANOSLEEP.SYNCS 0x989680 ;  /* 0x009896800000e95d */ /* 0x002fea0003900000 */
[----:B------:R-:W1:Y:S02]  /*26580*/  @!P6 SYNCS.PHASECHK.TRANS64 P6, [R84+URZ+0x2a890], R85 ;  /* 0x02a890555400e5a7 */ /* 0x000e6400080c007f */
[----:B-1----:R-:W-:Y:S05]  /*26590*/  @!P6 BRA `(.L_x_2673) ;  /* 0xfffffffc00f0e947 */ /* 0x002fea000383ffff */
[----:B------:R-:W-:Y:S05]  /*265a0*/  BRA `(.L_x_3023) ;  /* 0xfffffdd400a47947 */ /* 0x000fea000383ffff */
.L_x_2674:
        /* <DEDUP_REMOVED lines=8> */
.L_x_3025:
[----:B------:R-:W-:Y:S05]  /*26630*/  BSYNC B1 ;  /* 0x0000000000017941 */ /* 0x000fea0003800000 */
.L_x_3024:
        /* <DEDUP_REMOVED lines=8> */
.L_x_3026:
[----:B------:R-:W-:Y:S01]  /*266c0*/  IMAD.MOV.U32 R11, RZ, RZ, R14 ;  /* 0x000000ffff0b7224 */ /* 0x000fe200078e000e */
[----:B------:R-:W-:Y:S06]  /*266d0*/  BRA `(.L_x_3027) ;  /* 0xfffffdd4006c7947 */ /* 0x000fec000383ffff */
.L_x_2699:
        /* <DEDUP_REMOVED lines=8> */
.L_x_3029:
[----:B------:R-:W-:Y:S05]  /*26760*/  BSYNC B1 ;  /* 0x0000000000017941 */ /* 0x000fea0003800000 */
.L_x_3028:
        /* <DEDUP_REMOVED lines=8> */
.L_x_3030:
[----:B------:R-:W-:Y:S01]  /*267f0*/  IMAD.MOV.U32 R119, RZ, RZ, R14 ;  /* 0x000000ffff777224 */ /* 0x000fe200078e000e */
[----:B------:R-:W-:Y:S06]  /*26800*/  BRA `(.L_x_3031) ;  /* 0xfffffde800cc7947 */ /* 0x000fec000383ffff */
.L_x_2729:
[----:B0-----:R0:W1:Y:S02]  /*26810*/  SYNCS.PHASECHK.TRANS64.TRYWAIT P6, [R84+URZ+0x2a890], R85 ;  /* 0x02a89055540075a7 */ /* 0x00106400080c017f */
[----:B-1----:R-:W-:Y:S05]  /*26820*/  @!P6 NANOSLEEP.SYNCS 0x989680 ;  /* 0x009896800000e95d */ /* 0x002fea0003900000 */
[----:B------:R-:W1:Y:S02]  /*26830*/  @!P6 SYNCS.PHASECHK.TRANS64 P6, [R84+URZ+0x2a890], R85 ;  /* 0x02a890555400e5a7 */ /* 0x000e6400080c007f */
[----:B-1----:R-:W-:Y:S05]  /*26840*/  @!P6 BRA `(.L_x_2729) ;  /* 0xfffffffc00f0e947 */ /* 0x002fea000383ffff */
[----:B------:R-:W-:Y:S05]  /*26850*/  BRA `(.L_x_3032) ;  /* 0xfffffe0c00107947 */ /* 0x000fea000383ffff */
.L_x_2730:
        /* <DEDUP_REMOVED lines=8> */
.L_x_3034:
[----:B------:R-:W-:Y:S05]  /*268e0*/  BSYNC B1 ;  /* 0x0000000000017941 */ /* 0x000fea0003800000 */
.L_x_3033:
[----:B------:R-:W-:Y:S01]  /*268f0*/  IMAD.MOV.U32 R13, RZ, RZ, R119 ;  /* 0x000000ffff0d7224 */ /* 0x000fe200078e0077 */
[----:B------:R-:W-:Y:S01]  /*26900*/  MOV R117, R14 ;  /* 0x0000000e00757202 */ /* 0x000fe20000000f00 */
[----:B------:R-:W-:Y:S02]  /*26910*/  IMAD.MOV.U32 R12, RZ, RZ, RZ ;  /* 0x000000ffff0c7224 */ /* 0x000fe400078e00ff */
[----:B------:R-:W-:Y:S02]  /*26920*/  IMAD.MOV.U32 R11, RZ, RZ, 0x1c1f ;  /* 0x00001c1fff0b7424 */ /* 0x000fe400078e00ff */
[----:B------:R-:W-:-:S07]  /*26930*/  IMAD.MOV.U32 R15, RZ, RZ, -0x1 ;  /* 0xffffffffff0f7424 */ /* 0x000fce00078e00ff */
[----:B------:R-:W-:Y:S05]  /*26940*/  WARPSYNC.COLLECTIVE R15, `(.L_x_3035) ;  /* 0x000000000f087348 */ /* 0x000fea0003c00000 */
[----:B------:R0:W1:Y:S02]  /*26950*/  SHFL.IDX P6, R14, R13, R12, R11 ;  /* 0x0000000c0d0e7389 */ /* 0x00006400000c000b */
[----:B01----:R-:W-:Y:S01]  /*26960*/  ENDCOLLECTIVE ;  /* 0x000000000000791b */ /* 0x003fe20003800000 */
.L_x_3035:
[----:B------:R-:W-:Y:S01]  /*26970*/  IMAD.MOV.U32 R11, RZ, RZ, R14 ;  /* 0x000000ffff0b7224 */ /* 0x000fe200078e000e */
[----:B------:R-:W-:Y:S06]  /*26980*/  BRA `(.L_x_3036) ;  /* 0xfffffe0800e07947 */ /* 0x000fec000383ffff */
.L_x_2743:
        /* <DEDUP_REMOVED lines=8> */
.L_x_3038:
[----:B------:R-:W-:Y:S05]  /*26a10*/  BSYNC B1 ;  /* 0x0000000000017941 */ /* 0x000fea0003800000 */
.L_x_3037:
        /* <DEDUP_REMOVED lines=8> */
.L_x_3039:
[----:B------:R-:W-:Y:S01]  /*26aa0*/  IMAD.MOV.U32 R119, RZ, RZ, R14 ;  /* 0x000000ffff777224 */ /* 0x000fe200078e000e */
[----:B------:R-:W-:Y:S06]  /*26ab0*/  BRA `(.L_x_3040) ;  /* 0xfffffe2000a47947 */ /* 0x000fec000383ffff */
.L_x_2756:
[----:B0-----:R0:W1:Y:S02]  /*26ac0*/  SYNCS.PHASECHK.TRANS64.TRYWAIT P4, [R84+URZ+0x2a890], R85 ;  /* 0x02a89055540075a7 */ /* 0x001064000808017f */
[----:B-1----:R-:W-:Y:S05]  /*26ad0*/  @!P4 NANOSLEEP.SYNCS 0x989680 ;  /* 0x009896800000c95d */ /* 0x002fea0003900000 */
[----:B------:R-:W1:Y:S02]  /*26ae0*/  @!P4 SYNCS.PHASECHK.TRANS64 P4, [R84+URZ+0x2a890], R85 ;  /* 0x02a890555400c5a7 */ /* 0x000e64000808007f */
[----:B-1----:R-:W-:Y:S05]  /*26af0*/  @!P4 BRA `(.L_x_2756) ;  /* 0xfffffffc00f0c947 */ /* 0x002fea000383ffff */
[----:B------:R-:W-:Y:S05]  /*26b00*/  BRA `(.L_x_3041) ;  /* 0xfffffe3800a87947 */ /* 0x000fea000383ffff */
.L_x_2757:
        /* <DEDUP_REMOVED lines=8> */
.L_x_3043:
[----:B------:R-:W-:Y:S05]  /*26b90*/  BSYNC B1 ;  /* 0x0000000000017941 */ /* 0x000fea0003800000 */
.L_x_3042:
        /* <DEDUP_REMOVED lines=8> */
.L_x_3044:
[----:B------:R-:W-:Y:S01]  /*26c20*/  IMAD.MOV.U32 R37, RZ, RZ, R14 ;  /* 0x000000ffff257224 */ /* 0x000fe200078e000e */
[----:B------:R-:W-:Y:S06]  /*26c30*/  BRA `(.L_x_3045) ;  /* 0xfffffe3800c47947 */ /* 0x000fec000383ffff */
.L_x_2760:
        /* <DEDUP_REMOVED lines=8> */
.L_x_3047:
[----:B------:R-:W-:Y:S05]  /*26cc0*/  BSYNC B1 ;  /* 0x0000000000017941 */ /* 0x000fea0003800000 */
.L_x_3046:
        /* <DEDUP_REMOVED lines=8> */
.L_x_3048:
[----:B------:R-:W-:Y:S01]  /*26d50*/  IMAD.MOV.U32 R32, RZ, RZ, R14 ;  /* 0x000000ffff207224 */ /* 0x000fe200078e000e */
[----:B------:R-:W-:Y:S06]  /*26d60*/  BRA `(.L_x_3049) ;  /* 0xfffffe3c00207947 */ /* 0x000fec000383ffff */
.L_x_2764:
[----:B---3--:R3:W0:Y:S02]  /*26d70*/  SYNCS.PHASECHK.TRANS64.TRYWAIT P0, [R84+URZ+0x2a8b0], R85 ;  /* 0x02a8b055540075a7 */ /* 0x008624000800017f */
[----:B0-----:R-:W-:Y:S05]  /*26d80*/  @!P0 NANOSLEEP.SYNCS 0x989680 ;  /* 0x009896800000895d */ /* 0x001fea0003900000 */
[----:B------:R-:W0:Y:S02]  /*26d90*/  @!P0 SYNCS.PHASECHK.TRANS64 P0, [R84+URZ+0x2a8b0], R85 ;  /* 0x02a8b055540085a7 */ /* 0x000e24000800007f */
[----:B0-----:R-:W-:Y:S05]  /*26da0*/  @!P0 BRA `(.L_x_2764) ;  /* 0xfffffffc00f08947 */ /* 0x001fea000383ffff */
[----:B------:R-:W-:Y:S05]  /*26db0*/  BRA `(.L_x_3050) ;  /* 0xfffffe3c00f87947 */ /* 0x000fea000383ffff */
.L_x_2784:
        /* <DEDUP_REMOVED lines=8> */
.L_x_3052:
[----:B------:R-:W-:Y:S05]  /*26e40*/  BSYNC B1 ;  /* 0x0000000000017941 */ /* 0x000fea0003800000 */
.L_x_3051:
        /* <DEDUP_REMOVED lines=8> */
.L_x_3053:
[----:B------:R-:W-:Y:S01]  /*26ed0*/  MOV R13, R63 ;  /* 0x0000003f000d7202 */ /* 0x000fe20000000f00 */
[----:B------:R-:W-:-:S07]  /*26ee0*/  IMAD.MOV.U32 R8, RZ, RZ, R14 ;  /* 0x000000ffff087224 */ /* 0x000fce00078e000e */
[----:B------:R-:W-:Y:S05]  /*26ef0*/  WARPSYNC.COLLECTIVE R15, `(.L_x_3054) ;  /* 0x000000000f087348 */ /* 0x000fea0003c00000 */
[----:B------:R0:W1:Y:S02]  /*26f00*/  SHFL.IDX P6, R14, R13, R12, R11 ;  /* 0x0000000c0d0e7389 */ /* 0x00006400000c000b */
[----:B01----:R-:W-:Y:S01]  /*26f10*/  ENDCOLLECTIVE ;  /* 0x000000000000791b */ /* 0x003fe20003800000 */
.L_x_3054:
[----:B------:R-:W-:Y:S02]  /*26f20*/  IMAD.MOV.U32 R13, RZ, RZ, R3 ;  /* 0x000000ffff0d7224 */ /* 0x000fe400078e0003 */
[----:B------:R-:W-:-:S07]  /*26f30*/  IMAD.MOV.U32 R30, RZ, RZ, R14 ;  /* 0x000000ffff1e7224 */ /* 0x000fce00078e000e */
[----:B------:R-:W-:Y:S05]  /*26f40*/  WARPSYNC.COLLECTIVE R15, `(.L_x_3055) ;  /* 0x000000000f087348 */ /* 0x000fea0003c00000 */
[----:B------:R0:W1:Y:S02]  /*26f50*/  SHFL.IDX P6, R14, R13, R12, R11 ;  /* 0x0000000c0d0e7389 */ /* 0x00006400000c000b */
[----:B01----:R-:W-:Y:S01]  /*26f60*/  ENDCOLLECTIVE ;  /* 0x000000000000791b */ /* 0x003fe20003800000 */
.L_x_3055:
[----:B------:R-:W-:Y:S01]  /*26f70*/  IMAD.MOV.U32 R31, RZ, RZ, R14 ;  /* 0x000000ffff1f7224 */ /* 0x000fe200078e000e */
[----:B------:R-:W-:Y:S06]  /*26f80*/  BRA `(.L_x_3056) ;  /* 0xfffffe5000447947 */ /* 0x000fec000383ffff */
.L_x_2787:
[----:B------:R-:W-:Y:S01]  /*26f90*/  BSSY B1, `(.L_x_3057) ;  /* 0x0000008000017945 */ /* 0x000fe20003800000 */
[----:B------:R-:W-:Y:S02]  /*26fa0*/  IMAD.MOV.U32 R13, RZ, RZ, R0 ;  /* 0x000000ffff0d7224 */ /* 0x000fe400078e0000 */
[----:B------:R-:W-:Y:S02]  /*26fb0*/  IMAD.MOV.U32 R12, RZ, RZ, 0x1 ;  /* 0x00000001ff0c7424 */ /* 0x000fe400078e00ff */
[----:B------:R-:W-:Y:S02]  /*26fc0*/  IMAD.MOV.U32 R11, RZ, RZ, 0x1c1f ;  /* 0x00001c1fff0b7424 */ /* 0x000fe400078e00ff */
[----:B------:R-:W-:-:S07]  /*26fd0*/  IMAD.MOV.U32 R15, RZ, RZ, -0x1 ;  /* 0xffffffffff0f7424 */ /* 0x000fce00078e00ff */
[----:B-1234-:R-:W-:Y:S05]  /*26fe0*/  WARPSYNC.COLLECTIVE R15, `(.L_x_3058) ;  /* 0x000000000f087348 */ /* 0x01efea0003c00000 */
[----:B------:R0:W0:Y:S02]  /*26ff0*/  SHFL.IDX P6, R14, R13, R12, R11 ;  /* 0x0000000c0d0e7389 */ /* 0x00002400000c000b */
[----:B01234-:R-:W-:Y:S01]  /*27000*/  ENDCOLLECTIVE ;  /* 0x000000000000791b */ /* 0x01ffe20003800000 */
.L_x_3058:
[----:B------:R-:W-:Y:S05]  /*27010*/  BSYNC B1 ;  /* 0x0000000000017941 */ /* 0x000fea0003800000 */
.L_x_3057:
        /* <DEDUP_REMOVED lines=8> */
.L_x_3059:
[----:B------:R-:W-:Y:S02]  /*270a0*/  IMAD.MOV.U32 R13, RZ, RZ, R63 ;  /* 0x000000ffff0d7224 */ /* 0x000fe400078e003f */
[----:B------:R-:W-:-:S07]  /*270b0*/  IMAD.MOV.U32 R65, RZ, RZ, R14 ;  /* 0x000000ffff417224 */ /* 0x000fce00078e000e */
[----:B------:R-:W-:Y:S05]  /*270c0*/  WARPSYNC.COLLECTIVE R15, `(.L_x_3060) ;  /* 0x000000000f087348 */ /* 0x000fea0003c00000 */
[----:B------:R0:W1:Y:S02]  /*270d0*/  SHFL.IDX P6, R14, R13, R12, R11 ;  /* 0x0000000c0d0e7389 */ /* 0x00006400000c000b */
[----:B01----:R-:W-:Y:S01]  /*270e0*/  ENDCOLLECTIVE ;  /* 0x000000000000791b */ /* 0x003fe20003800000 */
.L_x_3060:
[----:B------:R-:W-:Y:S02]  /*270f0*/  IMAD.MOV.U32 R13, RZ, RZ, R3 ;  /* 0x000000ffff0d7224 */ /* 0x000fe400078e0003 */
[----:B------:R-:W-:-:S07]  /*27100*/  IMAD.MOV.U32 R63, RZ, RZ, R14 ;  /* 0x000000ffff3f7224 */ /* 0x000fce00078e000e */
[----:B------:R-:W-:Y:S05]  /*27110*/  WARPSYNC.COLLECTIVE R15, `(.L_x_3061) ;  /* 0x000000000f087348 */ /* 0x000fea0003c00000 */
[----:B------:R0:W1:Y:S02]  /*27120*/  SHFL.IDX P6, R14, R13, R12, R11 ;  /* 0x0000000c0d0e7389 */ /* 0x00006400000c000b */
[----:B01----:R-:W-:Y:S01]  /*27130*/  ENDCOLLECTIVE ;  /* 0x000000000000791b */ /* 0x003fe20003800000 */
.L_x_3061:
[----:B------:R-:W-:Y:S01]  /*27140*/  IMAD.MOV.U32 R62, RZ, RZ, R14 ;  /* 0x000000ffff3e7224 */ /* 0x000fe200078e000e */
[----:B------:R-:W-:Y:S06]  /*27150*/  BRA `(.L_x_3062) ;  /* 0xfffffe5400fc7947 */ /* 0x000fec000383ffff */
.L_x_2791:
[----:B0-----:R0:W1:Y:S02]  /*27160*/  SYNCS.PHASECHK.TRANS64.TRYWAIT P0, [R2+URZ+0x2a800], R5 ;  /* 0x02a80005020075a7 */ /* 0x001064000800017f */
[----:B-1----:R-:W-:Y:S05]  /*27170*/  @!P0 NANOSLEEP.SYNCS 0x989680 ;  /* 0x009896800000895d */ /* 0x002fea0003900000 */
[----:B------:R-:W1:Y:S02]  /*27180*/  @!P0 SYNCS.PHASECHK.TRANS64 P0, [R2+URZ+0x2a800], R5 ;  /* 0x02a80005020085a7 */ /* 0x000e64000800007f */
[----:B-1----:R-:W-:Y:S05]  /*27190*/  @!P0 BRA `(.L_x_2791) ;  /* 0xfffffffc00f08947 */ /* 0x002fea000383ffff */
[----:B------:R-:W-:Y:S05]  /*271a0*/  BRA `(.L_x_3063) ;  /* 0xfffffe60002c7947 */ /* 0x000fea000383ffff */
.L_x_2815:
        /* <DEDUP_REMOVED lines=8> */
.L_x_3065:
[----:B------:R-:W-:Y:S05]  /*27230*/  BSYNC B1 ;  /* 0x0000000000017941 */ /* 0x000fea0003800000 */
.L_x_3064:
        /* <DEDUP_REMOVED lines=8> */
.L_x_3066:
[----:B------:R-:W-:Y:S02]  /*272c0*/  IMAD.MOV.U32 R13, RZ, RZ, R61 ;  /* 0x000000ffff0d7224 */ /* 0x000fe400078e003d */
[----:B------:R-:W-:-:S07]  /*272d0*/  IMAD.MOV.U32 R4, RZ, RZ, R14 ;  /* 0x000000ffff047224 */ /* 0x000fce00078e000e */
[----:B------:R-:W-:Y:S05]  /*272e0*/  WARPSYNC.COLLECTIVE R15, `(.L_x_3067) ;  /* 0x000000000f087348 */ /* 0x000fea0003c00000 */
[----:B------:R0:W1:Y:S02]  /*272f0*/  SHFL.IDX P6, R14, R13, R12, R11 ;  /* 0x0000000c0d0e7389 */ /* 0x00006400000c000b */
[----:B01----:R-:W-:Y:S01]  /*27300*/  ENDCOLLECTIVE ;  /* 0x000000000000791b */ /* 0x003fe20003800000 */
.L_x_3067:
[----:B------:R-:W-:Y:S02]  /*27310*/  IMAD.MOV.U32 R13, RZ, RZ, R0 ;  /* 0x000000ffff0d7224 */ /* 0x000fe400078e0000 */
[----:B------:R-:W-:-:S07]  /*27320*/  IMAD.MOV.U32 R7, RZ, RZ, R14 ;  /* 0x000000ffff077224 */ /* 0x000fce00078e000e */
[----:B------:R-:W-:Y:S05]  /*27330*/  WARPSYNC.COLLECTIVE R15, `(.L_x_3068) ;  /* 0x000000000f087348 */ /* 0x000fea0003c00000 */
[----:B------:R0:W1:Y:S02]  /*27340*/  SHFL.IDX P6, R14, R13, R12, R11 ;  /* 0x0000000c0d0e7389 */ /* 0x00006400000c000b */
[----:B01----:R-:W-:Y:S01]  /*27350*/  ENDCOLLECTIVE ;  /* 0x000000000000791b */ /* 0x003fe20003800000 */
.L_x_3068:
[----:B------:R-:W-:Y:S01]  /*27360*/  IMAD.MOV.U32 R8, RZ, RZ, R14 ;  /* 0x000000ffff087224 */ /* 0x000fe200078e000e */
[----:B------:R-:W-:Y:S06]  /*27370*/  BRA `(.L_x_3069) ;  /* 0xfffffe8400c07947 */ /* 0x000fec000383ffff */
.L_x_2818:
[----:B------:R-:W-:Y:S01]  /*27380*/  BSSY B1, `(.L_x_3070) ;  /* 0x0000008000017945 */ /* 0x000fe20003800000 */
[----:B------:R-:W-:Y:S02]  /*27390*/  IMAD.MOV.U32 R13, RZ, RZ, R21 ;  /* 0x000000ffff0d7224 */ /* 0x000fe400078e0015 */
[----:B------:R-:W-:Y:S02]  /*273a0*/  IMAD.MOV.U32 R12, RZ, RZ, 0x1 ;  /* 0x00000001ff0c7424 */ /* 0x000fe400078e00ff */
[----:B------:R-:W-:Y:S02]  /*273b0*/  IMAD.MOV.U32 R11, RZ, RZ, 0x1c1f ;  /* 0x00001c1fff0b7424 */ /* 0x000fe400078e00ff */
[----:B------:R-:W-:-:S07]  /*273c0*/  IMAD.MOV.U32 R15, RZ, RZ, -0x1 ;  /* 0xffffffffff0f7424 */ /* 0x000fce00078e00ff */
[----:B0-----:R-:W-:Y:S05]  /*273d0*/  WARPSYNC.COLLECTIVE R15, `(.L_x_3071) ;  /* 0x000000000f087348 */ /* 0x001fea0003c00000 */
[----:B------:R1:W2:Y:S02]  /*273e0*/  SHFL.IDX P6, R14, R13, R12, R11 ;  /* 0x0000000c0d0e7389 */ /* 0x0002a400000c000b */
[----:B012---:R-:W-:Y:S01]  /*273f0*/  ENDCOLLECTIVE ;  /* 0x000000000000791b */ /* 0x007fe20003800000 */
.L_x_3071:
[----:B------:R-:W-:Y:S05]  /*27400*/  BSYNC B1 ;  /* 0x0000000000017941 */ /* 0x000fea0003800000 */
.L_x_3070:
        /* <DEDUP_REMOVED lines=8> */
.L_x_3072:
[----:B------:R-:W-:Y:S02]  /*27490*/  IMAD.MOV.U32 R13, RZ, RZ, R61 ;  /* 0x000000ffff0d7224 */ /* 0x000fe400078e003d */
[----:B------:R-:W-:-:S07]  /*274a0*/  IMAD.MOV.U32 R20, RZ, RZ, R14 ;  /* 0x000000ffff147224 */ /* 0x000fce00078e000e */
[----:B------:R-:W-:Y:S05]  /*274b0*/  WARPSYNC.COLLECTIVE R15, `(.L_x_3073) ;  /* 0x000000000f087348 */ /* 0x000fea0003c00000 */
[----:B------:R0:W1:Y:S02]  /*274c0*/  SHFL.IDX P6, R14, R13, R12, R11 ;  /* 0x0000000c0d0e7389 */ /* 0x00006400000c000b */
[----:B01----:R-:W-:Y:S01]  /*274d0*/  ENDCOLLECTIVE ;  /* 0x000000000000791b */ /* 0x003fe20003800000 */
.L_x_3073:
[----:B------:R-:W-:Y:S02]  /*274e0*/  IMAD.MOV.U32 R13, RZ, RZ, R0 ;  /* 0x000000ffff0d7224 */ /* 0x000fe400078e0000 */
[----:B------:R-:W-:-:S07]  /*274f0*/  IMAD.MOV.U32 R61, RZ, RZ, R14 ;  /* 0x000000ffff3d7224 */ /* 0x000fce00078e000e */
[----:B------:R-:W-:Y:S05]  /*27500*/  WARPSYNC.COLLECTIVE R15, `(.L_x_3074) ;  /* 0x000000000f087348 */ /* 0x000fea0003c00000 */
[----:B------:R0:W1:Y:S02]  /*27510*/  SHFL.IDX P6, R14, R13, R12, R11 ;  /* 0x0000000c0d0e7389 */ /* 0x00006400000c000b */
[----:B01----:R-:W-:Y:S01]  /*27520*/  ENDCOLLECTIVE ;  /* 0x000000000000791b */ /* 0x003fe20003800000 */
.L_x_3074:
[----:B------:R-:W-:Y:S01]  /*27530*/  IMAD.MOV.U32 R0, RZ, RZ, R14 ;  /* 0x000000ffff007224 */ /* 0x000fe200078e000e */
[----:B------:R-:W-:Y:S06]  /*27540*/  BRA `(.L_x_3075) ;  /* 0xfffffe8c00007947 */ /* 0x000fec000383ffff */
.L_x_2822:
[----:B0-----:R0:W1:Y:S02]  /*27550*/  SYNCS.PHASECHK.TRANS64.TRYWAIT P0, [R2+URZ+0x2a800], R61 ;  /* 0x02a8003d020075a7 */ /* 0x001064000800017f */
[----:B-1----:R-:W-:Y:S05]  /*27560*/  @!P0 NANOSLEEP.SYNCS 0x989680 ;  /* 0x009896800000895d */ /* 0x002fea0003900000 */
[----:B------:R-:W1:Y:S02]  /*27570*/  @!P0 SYNCS.PHASECHK.TRANS64 P0, [R2+URZ+0x2a800], R61 ;  /* 0x02a8003d020085a7 */ /* 0x000e64000800007f */
[----:B-1----:R-:W-:Y:S05]  /*27580*/  @!P0 BRA `(.L_x_2822) ;  /* 0xfffffffc00f08947 */ /* 0x002fea000383ffff */
[----:B------:R-:W-:Y:S05]  /*27590*/  BRA `(.L_x_3076) ;  /* 0xfffffe9000987947 */ /* 0x000fea000383ffff */
.L_x_2836:
[----:B-1----:R1:W2:Y:S02]  /*275a0*/  SYNCS.PHASECHK.TRANS64.TRYWAIT P1, [R0+URZ+0x2a830], R3 ;  /* 0x02a83003000075a7 */ /* 0x0022a4000802017f */
[----:B--2---:R-:W-:Y:S05]  /*275b0*/  @!P1 NANOSLEEP.SYNCS 0x989680 ;  /* 0x009896800000995d */ /* 0x004fea0003900000 */
[----:B------:R-:W2:Y:S02]  /*275c0*/  @!P1 SYNCS.PHASECHK.TRANS64 P1, [R0+URZ+0x2a830], R3 ;  /* 0x02a83003000095a7 */ /* 0x000ea4000802007f */
[----:B--2---:R-:W-:Y:S05]  /*275d0*/  @!P1 BRA `(.L_x_2836) ;  /* 0xfffffffc00f09947 */ /* 0x004fea000383ffff */
[----:B------:R-:W-:Y:S05]  /*275e0*/  BRA `(.L_x_2835) ;  /* 0xfffffebc00147947 */ /* 0x000fea000383ffff */
.L_x_2844:
[----:B-1----:R1:W2:Y:S02]  /*275f0*/  SYNCS.PHASECHK.TRANS64.TRYWAIT P2, [R14+URZ+0x2a830], R9 ;  /* 0x02a830090e0075a7 */ /* 0x0022a4000804017f */
[----:B--2---:R-:W-:Y:S05]  /*27600*/  @!P2 NANOSLEEP.SYNCS 0x989680 ;  /* 0x009896800000a95d */ /* 0x004fea0003900000 */
[----:B------:R-:W2:Y:S02]  /*27610*/  @!P2 SYNCS.PHASECHK.TRANS64 P2, [R14+URZ+0x2a830], R9 ;  /* 0x02a830090e00a5a7 */ /* 0x000ea4000804007f */
[----:B--2---:R-:W-:Y:S05]  /*27620*/  @!P2 BRA `(.L_x_2844) ;  /* 0xfffffffc00f0a947 */ /* 0x004fea000383ffff */
[----:B------:R-:W-:Y:S05]  /*27630*/  BRA `(.L_x_2843) ;  /* 0xfffffee4004c7947 */ /* 0x000fea000383ffff */
.L_x_2849:
[----:B-1----:R1:W2:Y:S02]  /*27640*/  SYNCS.PHASECHK.TRANS64.TRYWAIT P2, [R20+URZ+0x2a850], R5 ;  /* 0x02a85005140075a7 */ /* 0x0022a4000804017f */
[----:B--2---:R-:W-:Y:S05]  /*27650*/  @!P2 NANOSLEEP.SYNCS 0x989680 ;  /* 0x009896800000a95d */ /* 0x004fea0003900000 */
[----:B------:R-:W2:Y:S02]  /*27660*/  @!P2 SYNCS.PHASECHK.TRANS64 P2, [R20+URZ+0x2a850], R5 ;  /* 0x02a850051400a5a7 */ /* 0x000ea4000804007f */
[----:B--2---:R-:W-:Y:S05]  /*27670*/  @!P2 BRA `(.L_x_2849) ;  /* 0xfffffffc00f0a947 */ /* 0x004fea000383ffff */
[----:B------:R-:W-:Y:S05]  /*27680*/  BRA `(.L_x_2848) ;  /* 0xfffffef000687947 */ /* 0x000fea000383ffff */
.L_x_2859:
[----:B-1----:R1:W2:Y:S02]  /*27690*/  SYNCS.PHASECHK.TRANS64.TRYWAIT P1, [R8+URZ+0x2a830], R9 ;  /* 0x02a83009080075a7 */ /* 0x0022a4000802017f */
[----:B--2---:R-:W-:Y:S05]  /*276a0*/  @!P1 NANOSLEEP.SYNCS 0x989680 ;  /* 0x009896800000995d */ /* 0x004fea0003900000 */
[----:B------:R-:W2:Y:S02]  /*276b0*/  @!P1 SYNCS.PHASECHK.TRANS64 P1, [R8+URZ+0x2a830], R9 ;  /* 0x02a83009080095a7 */ /* 0x000ea4000802007f */
[----:B--2---:R-:W-:Y:S05]  /*276c0*/  @!P1 BRA `(.L_x_2859) ;  /* 0xfffffffc00f09947 */ /* 0x004fea000383ffff */
[----:B------:R-:W-:Y:S05]  /*276d0*/  BRA `(.L_x_2858) ;  /* 0xffffff1000b47947 */ /* 0x000fea000383ffff */
.L_x_2864:
[----:B-1----:R1:W2:Y:S02]  /*276e0*/  SYNCS.PHASECHK.TRANS64.TRYWAIT P1, [R14+URZ+0x2a850], R5 ;  /* 0x02a850050e0075a7 */ /* 0x0022a4000802017f */
[----:B--2---:R-:W-:Y:S05]  /*276f0*/  @!P1 NANOSLEEP.SYNCS 0x989680 ;  /* 0x009896800000995d */ /* 0x004fea0003900000 */
[----:B------:R-:W2:Y:S02]  /*27700*/  @!P1 SYNCS.PHASECHK.TRANS64 P1, [R14+URZ+0x2a850], R5 ;  /* 0x02a850050e0095a7 */ /* 0x000ea4000802007f */
[----:B--2---:R-:W-:Y:S05]  /*27710*/  @!P1 BRA `(.L_x_2864) ;  /* 0xfffffffc00f09947 */ /* 0x004fea000383ffff */
[----:B------:R-:W-:Y:S05]  /*27720*/  BRA `(.L_x_2863) ;  /* 0xffffff1c00d07947 */ /* 0x000fea000383ffff */
.L_x_2872:
[----:B-1----:R1:W2:Y:S02]  /*27730*/  SYNCS.PHASECHK.TRANS64.TRYWAIT P1, [R6+URZ+0x2a850], R5 ;  /* 0x02a85005060075a7 */ /* 0x0022a4000802017f */
[----:B--2---:R-:W-:Y:S05]  /*27740*/  @!P1 NANOSLEEP.SYNCS 0x989680 ;  /* 0x009896800000995d */ /* 0x004fea0003900000 */
[----:B------:R-:W2:Y:S02]  /*27750*/  @!P1 SYNCS.PHASECHK.TRANS64 P1, [R6+URZ+0x2a850], R5 ;  /* 0x02a85005060095a7 */ /* 0x000ea4000802007f */
[----:B--2---:R-:W-:Y:S05]  /*27760*/  @!P1 BRA `(.L_x_2872) ;  /* 0xfffffffc00f09947 */ /* 0x004fea000383ffff */
[----:B------:R-:W-:Y:S05]  /*27770*/  BRA `(.L_x_2871) ;  /* 0xffffff3c002c7947 */ /* 0x000fea000383ffff */
.L_x_2914:
[----:B------:R-:W0:Y:S01]  /*27780*/  S2R R12, SR_TID.X ;  /* 0x00000000000c7919 */ /* 0x000e220000002100 */
[----:B------:R-:W-:Y:S01]  /*27790*/  BSSY B1, `(.L_x_3077) ;  /* 0x000000a000017945 */ /* 0x000fe20003800000 */
[----:B------:R-:W-:Y:S02]  /*277a0*/  IMAD.MOV.U32 R11, RZ, RZ, 0x1f ;  /* 0x0000001fff0b7424 */ /* 0x000fe400078e00ff */
[----:B------:R-:W-:Y:S01]  /*277b0*/  IMAD.MOV.U32 R15, RZ, RZ, -0x1 ;  /* 0xffffffffff0f7424 */ /* 0x000fe200078e00ff */
[----:B0-----:R-:W-:-:S04]  /*277c0*/  SHF.R.U32.HI R12, RZ, 0x5, R12 ;  /* 0x00000005ff0c7819 */ /* 0x001fc8000001160c */
[----:B------:R-:W-:-:S04]  /*277d0*/  LOP3.LUT R12, R12, 0x3, RZ, 0xc0, !PT ;  /* 0x000000030c0c7812 */ /* 0x000fc800078ec0ff */
[----:B------:R-:W-:Y:S01]  /*277e0*/  MOV R13, R12 ;  /* 0x0000000c000d7202 */ /* 0x000fe20000000f00 */
[----:B------:R-:W-:-:S07]  /*277f0*/  IMAD.MOV.U32 R12, RZ, RZ, RZ ;  /* 0x000000ffff0c7224 */ /* 0x000fce00078e00ff */
[----:B------:R-:W-:Y:S05]  /*27800*/  WARPSYNC.COLLECTIVE R15, `(.L_x_3078) ;  /* 0x000000000f087348 */ /* 0x000fea0003c00000 */
[----:B------:R0:W1:Y:S02]  /*27810*/  SHFL.IDX P6, R14, R13, R12, R11 ;  /* 0x0000000c0d0e7389 */ /* 0x00006400000c000b */
[----:B01----:R-:W-:Y:S01]  /*27820*/  ENDCOLLECTIVE ;  /* 0x000000000000791b */ /* 0x003fe20003800000 */
.L_x_3078:
[----:B------:R-:W-:Y:S05]  /*27830*/  BSYNC B1 ;  /* 0x0000000000017941 */ /* 0x000fea0003800000 */
.L_x_3077:
[----:B------:R-:W-:Y:S05]  /*27840*/  BRA `(.L_x_3079) ;  /* 0xffffff8c00887947 */ /* 0x000fea000383ffff */
.L_x_2916:
[----:B------:R-:W-:Y:S01]  /*27850*/  BSSY B1, `(.L_x_3080) ;  /* 0x0000006000017945 */ /* 0x000fe20003800000 */
[----:B------:R-:W-:-:S07]  /*27860*/  IMAD.MOV.U32 R15, RZ, RZ, -0x1 ;  /* 0xffffffffff0f7424 */ /* 0x000fce00078e00ff */
[----:B0-----:R-:W-:Y:S05]  /*27870*/  WARPSYNC.COLLECTIVE R15, `(.L_x_3081) ;  /* 0x000000000f0c7348 */ /* 0x001fea0003c00000 */
[----:B------:R-:W-:Y:S02]  /*27880*/  ELECT P6, UR62, PT ;  /* 0x00000000003e782f */ /* 0x000fe400038c0000 */
[----:B------:R-:W-:Y:S01]  /*27890*/  MOV R14, UR62 ;  /* 0x0000003e000e7c02 */ /* 0x000fe20008000f00 */
[----:B0-----:R-:W-:Y:S10]  /*278a0*/  ENDCOLLECTIVE ;  /* 0x000000000000791b */ /* 0x001ff40003800000 */
.L_x_3081:
[----:B------:R-:W-:Y:S05]  /*278b0*/  BSYNC B1 ;  /* 0x0000000000017941 */ /* 0x000fea0003800000 */
.L_x_3080:
[----:B------:R-:W-:Y:S05]  /*278c0*/  BRA `(.L_x_2915) ;  /* 0xffffff8c00807947 */ /* 0x000fea000383ffff */
.L_x_2918:
[----:B0-----:R0:W1:Y:S02]  /*278d0*/  SYNCS.PHASECHK.TRANS64.TRYWAIT P0, [R22+URZ+0x2a820], R9 ;  /* 0x02a82009160075a7 */ /* 0x001064000800017f */
[----:B-1----:R-:W-:Y:S05]  /*278e0*/  @!P0 NANOSLEEP.SYNCS 0x989680 ;  /* 0x009896800000895d */ /* 0x002fea0003900000 */
[----:B------:R-:W1:Y:S02]  /*278f0*/  @!P0 SYNCS.PHASECHK.TRANS64 P0, [R22+URZ+0x2a820], R9 ;  /* 0x02a82009160085a7 */ /* 0x000e64000800007f */
[----:B-1----:R-:W-:Y:S05]  /*27900*/  @!P0 BRA `(.L_x_2918) ;  /* 0xfffffffc00f08947 */ /* 0x002fea000383ffff */
[----:B------:R-:W-:Y:S05]  /*27910*/  BRA `(.L_x_3082) ;  /* 0xffffff8c00907947 */ /* 0x000fea000383ffff */
.L_x_2922:
[----:B-1----:R1:W2:Y:S02]  /*27920*/  SYNCS.PHASECHK.TRANS64.TRYWAIT P0, [R13+URZ+0x2a8a0], R12 ;  /* 0x02a8a00c0d0075a7 */ /* 0x0022a4000800017f */
[----:B--2---:R-:W-:Y:S05]  /*27930*/  @!P0 NANOSLEEP.SYNCS 0x989680 ;  /* 0x009896800000895d */ /* 0x004fea0003900000 */
[----:B------:R-:W2:Y:S02]  /*27940*/  @!P0 SYNCS.PHASECHK.TRANS64 P0, [R13+URZ+0x2a8a0], R12 ;  /* 0x02a8a00c0d0085a7 */ /* 0x000ea4000800007f */
[----:B--2---:R-:W-:Y:S05]  /*27950*/  @!P0 BRA `(.L_x_2922) ;  /* 0xfffffffc00f08947 */ /* 0x004fea000383ffff */
[----:B------:R-:W-:Y:S05]  /*27960*/  BRA `(.L_x_3083) ;  /* 0xffffff8c00a87947 */ /* 0x000fea000383ffff */
.L_x_2929:
[----:B0-----:R0:W2:Y:S02]  /*27970*/  SYNCS.PHASECHK.TRANS64.TRYWAIT P0, [R13+URZ+0x2a8c0], R12 ;  /* 0x02a8c00c0d0075a7 */ /* 0x0010a4000800017f */
[----:B--2---:R-:W-:Y:S05]  /*27980*/  @!P0 NANOSLEEP.SYNCS 0x989680 ;  /* 0x009896800000895d */ /* 0x004fea0003900000 */
[----:B------:R-:W2:Y:S02]  /*27990*/  @!P0 SYNCS.PHASECHK.TRANS64 P0, [R13+URZ+0x2a8c0], R12 ;  /* 0x02a8c00c0d0085a7 */ /* 0x000ea4000800007f */
[----:B--2---:R-:W-:Y:S05]  /*279a0*/  @!P0 BRA `(.L_x_2929) ;  /* 0xfffffffc00f08947 */ /* 0x004fea000383ffff */
[----:B------:R-:W-:Y:S05]  /*279b0*/  BRA `(.L_x_3084) ;  /* 0xffffff9000a07947 */ /* 0x000fea000383ffff */
.L_x_2937:
[----:B-1----:R1:W2:Y:S02]  /*279c0*/  SYNCS.PHASECHK.TRANS64.TRYWAIT P1, [R12+URZ+0x2a8a0], R11 ;  /* 0x02a8a00b0c0075a7 */ /* 0x0022a4000802017f */
[----:B--2---:R-:W-:Y:S05]  /*279d0*/  @!P1 NANOSLEEP.SYNCS 0x989680 ;  /* 0x009896800000995d */ /* 0x004fea0003900000 */
[----:B------:R-:W2:Y:S02]  /*279e0*/  @!P1 SYNCS.PHASECHK.TRANS64 P1, [R12+URZ+0x2a8a0], R11 ;  /* 0x02a8a00b0c0095a7 */ /* 0x000ea4000802007f */
[----:B--2---:R-:W-:Y:S05]  /*279f0*/  @!P1 BRA `(.L_x_2937) ;  /* 0xfffffffc00f09947 */ /* 0x004fea000383ffff */
[----:B------:R-:W-:Y:S05]  /*27a00*/  BRA `(.L_x_3085) ;  /* 0xffffff94009c7947 */ /* 0x000fea000383ffff */
.L_x_2944:
[----:B0-----:R0:W2:Y:S02]  /*27a10*/  SYNCS.PHASECHK.TRANS64.TRYWAIT P1, [R12+URZ+0x2a8c0], R11 ;  /* 0x02a8c00b0c0075a7 */ /* 0x0010a4000802017f */
[----:B--2---:R-:W-:Y:S05]  /*27a20*/  @!P1 NANOSLEEP.SYNCS 0x989680 ;  /* 0x009896800000995d */ /* 0x004fea0003900000 */
[----:B------:R-:W2:Y:S02]  /*27a30*/  @!P1 SYNCS.PHASECHK.TRANS64 P1, [R12+URZ+0x2a8c0], R11 ;  /* 0x02a8c00b0c0095a7 */ /* 0x000ea4000802007f */
[----:B--2---:R-:W-:Y:S05]  /*27a40*/  @!P1 BRA `(.L_x_2944) ;  /* 0xfffffffc00f09947 */ /* 0x004fea000383ffff */
[----:B------:R-:W-:Y:S05]  /*27a50*/  BRA `(.L_x_3086) ;  /* 0xffffff9800907947 */ /* 0x000fea000383ffff */
.L_x_2960:
        /* <DEDUP_REMOVED lines=11> */
.L_x_3088:
[----:B------:R-:W-:Y:S05]  /*27b10*/  BSYNC B0 ;  /* 0x0000000000007941 */ /* 0x000fea0003800000 */
.L_x_3087:
[----:B------:R-:W-:Y:S05]  /*27b20*/  BRA `(.L_x_3089) ;  /* 0xffffffa8005c7947 */ /* 0x000fea000383ffff */
.L_x_2963:
[----:B-1----:R1:W2:Y:S02]  /*27b30*/  SYNCS.PHASECHK.TRANS64.TRYWAIT P0, [R7+URZ+0x2a840], R2 ;  /* 0x02a84002070075a7 */ /* 0x0022a4000800017f */
[----:B--2---:R-:W-:Y:S05]  /*27b40*/  @!P0 NANOSLEEP.SYNCS 0x989680 ;  /* 0x009896800000895d */ /* 0x004fea0003900000 */
[----:B------:R-:W2:Y:S02]  /*27b50*/  @!P0 SYNCS.PHASECHK.TRANS64 P0, [R7+URZ+0x2a840], R2 ;  /* 0x02a84002070085a7 */ /* 0x000ea4000800007f */
[----:B--2---:R-:W-:Y:S05]  /*27b60*/  @!P0 BRA `(.L_x_2963) ;  /* 0xfffffffc00f08947 */ /* 0x004fea000383ffff */
[----:B------:R-:W-:Y:S05]  /*27b70*/  BRA `(.L_x_3090) ;  /* 0xffffffa800ac7947 */ /* 0x000fea000383ffff */
.L_x_2964:
        /* <DEDUP_REMOVED lines=8> */
.L_x_3092:
[----:B------:R-:W-:Y:S05]  /*27c00*/  BSYNC B0 ;  /* 0x0000000000007941 */ /* 0x000fea0003800000 */
.L_x_3091:
        /* <DEDUP_REMOVED lines=9> */
.L_x_3093:
[----:B------:R-:W-:Y:S02]  /*27ca0*/  IMAD.MOV.U32 R13, RZ, RZ, R0 ;  /* 0x000000ffff0d7224 */ /* 0x000fe400078e0000 */
[----:B------:R-:W-:Y:S02]  /*27cb0*/  IMAD.MOV.U32 R12, RZ, RZ, 0x1 ;  /* 0x00000001ff0c7424 */ /* 0x000fe400078e00ff */
[----:B------:R-:W-:-:S07]  /*27cc0*/  IMAD.MOV.U32 R3, RZ, RZ, R14 ;  /* 0x000000ffff037224 */ /* 0x000fce00078e000e */
[----:B------:R-:W-:Y:S05]  /*27cd0*/  WARPSYNC.COLLECTIVE R15, `(.L_x_3094) ;  /* 0x000000000f087348 */ /* 0x000fea0003c00000 */
[----:B------:R0:W1:Y:S02]  /*27ce0*/  SHFL.IDX P6, R14, R13, R12, R11 ;  /* 0x0000000c0d0e7389 */ /* 0x00006400000c000b */
[----:B01----:R-:W-:Y:S01]  /*27cf0*/  ENDCOLLECTIVE ;  /* 0x000000000000791b */ /* 0x003fe20003800000 */
.L_x_3094:
        /* <DEDUP_REMOVED lines=17> */
.L_x_3095:
[----:B------:R-:W-:Y:S02]  /*27e10*/  @P1 IMAD R8, R5, 0x2, R22 ;  /* 0x0000000205081824 */ /* 0x000fe400078e0216 */
[----:B------:R-:W-:Y:S02]  /*27e20*/  IMAD.MOV.U32 R13, RZ, RZ, R0 ;  /* 0x000000ffff0d7224 */ /* 0x000fe400078e0000 */
[----:B------:R-:W-:Y:S02]  /*27e30*/  IMAD.MOV.U32 R12, RZ, RZ, 0x2 ;  /* 0x00000002ff0c7424 */ /* 0x000fe400078e00ff */
[----:B------:R-:W-:-:S07]  /*27e40*/  IMAD.MOV.U32 R3, RZ, RZ, R14 ;  /* 0x000000ffff037224 */ /* 0x000fce00078e000e */
[----:B------:R-:W-:Y:S05]  /*27e50*/  WARPSYNC.COLLECTIVE R15, `(.L_x_3096) ;  /* 0x000000000f087348 */ /* 0x000fea0003c00000 */
[----:B------:R0:W1:Y:S02]  /*27e60*/  SHFL.IDX P6, R14, R13, R12, R11 ;  /* 0x0000000c0d0e7389 */ /* 0x00006400000c000b */
[----:B01----:R-:W-:Y:S01]  /*27e70*/  ENDCOLLECTIVE ;  /* 0x000000000000791b */ /* 0x003fe20003800000 */
.L_x_3096:
        /* <DEDUP_REMOVED lines=17> */
.L_x_3097:
[----:B------:R-:W-:Y:S02]  /*27f90*/  @P1 IMAD R8, R5, 0x2, R22 ;  /* 0x0000000205081824 */ /* 0x000fe400078e0216 */
[----:B------:R-:W-:Y:S02]  /*27fa0*/  IMAD.MOV.U32 R13, RZ, RZ, R0 ;  /* 0x000000ffff0d7224 */ /* 0x000fe400078e0000 */
[----:B------:R-:W-:Y:S02]  /*27fb0*/  IMAD.MOV.U32 R12, RZ, RZ, 0x3 ;  /* 0x00000003ff0c7424 */ /* 0x000fe400078e00ff */
[----:B------:R-:W-:-:S07]  /*27fc0*/  IMAD.MOV.U32 R3, RZ, RZ, R14 ;  /* 0x000000ffff037224 */ /* 0x000fce00078e000e */
[----:B------:R-:W-:Y:S05]  /*27fd0*/  WARPSYNC.COLLECTIVE R15, `(.L_x_3098) ;  /* 0x000000000f087348 */ /* 0x000fea0003c00000 */
[----:B------:R0:W1:Y:S02]  /*27fe0*/  SHFL.IDX P6, R14, R13, R12, R11 ;  /* 0x0000000c0d0e7389 */ /* 0x00006400000c000b */
[----:B01----:R-:W-:Y:S01]  /*27ff0*/  ENDCOLLECTIVE ;  /* 0x000000000000791b */ /* 0x003fe20003800000 */
.L_x_3098:
        /* <DEDUP_REMOVED lines=17> */
.L_x_3099:
[----:B------:R-:W-:Y:S02]  /*28110*/  @P1 IMAD R8, R5, 0x2, R22 ;  /* 0x0000000205081824 */ /* 0x000fe400078e0216 */
[----:B------:R-:W-:Y:S02]  /*28120*/  IMAD.MOV.U32 R13, RZ, RZ, R0 ;  /* 0x000000ffff0d7224 */ /* 0x000fe400078e0000 */
[----:B------:R-:W-:Y:S02]  /*28130*/  IMAD.MOV.U32 R12, RZ, RZ, 0x4 ;  /* 0x00000004ff0c7424 */ /* 0x000fe400078e00ff */
[----:B------:R-:W-:-:S07]  /*28140*/  IMAD.MOV.U32 R3, RZ, RZ, R14 ;  /* 0x000000ffff037224 */ /* 0x000fce00078e000e */
[----:B------:R-:W-:Y:S05]  /*28150*/  WARPSYNC.COLLECTIVE R15, `(.L_x_3100) ;  /* 0x000000000f087348 */ /* 0x000fea0003c00000 */
[----:B------:R0:W1:Y:S02]  /*28160*/  SHFL.IDX P6, R14, R13, R12, R11 ;  /* 0x0000000c0d0e7389 */ /* 0x00006400000c000b */
[----:B01----:R-:W-:Y:S01]  /*28170*/  ENDCOLLECTIVE ;  /* 0x000000000000791b */ /* 0x003fe20003800000 */
.L_x_3100:
        /* <DEDUP_REMOVED lines=17> */
.L_x_3101:
[----:B------:R-:W-:Y:S02]  /*28290*/  @P1 IMAD R8, R5, 0x2, R22 ;  /* 0x0000000205081824 */ /* 0x000fe400078e0216 */
[----:B------:R-:W-:Y:S02]  /*282a0*/  IMAD.MOV.U32 R13, RZ, RZ, R0 ;  /* 0x000000ffff0d7224 */ /* 0x000fe400078e0000 */
[----:B------:R-:W-:Y:S01]  /*282b0*/  IMAD.MOV.U32 R12, RZ, RZ, 0x5 ;  /* 0x00000005ff0c7424 */ /* 0x000fe200078e00ff */
[----:B------:R-:W-:-:S07]  /*282c0*/  MOV R3, R14 ;  /* 0x0000000e00037202 */ /* 0x000fce0000000f00 */
[----:B------:R-:W-:Y:S05]  /*282d0*/  WARPSYNC.COLLECTIVE R15, `(.L_x_3102) ;  /* 0x000000000f087348 */ /* 0x000fea0003c00000 */
[----:B------:R0:W1:Y:S02]  /*282e0*/  SHFL.IDX P6, R14, R13, R12, R11 ;  /* 0x0000000c0d0e7389 */ /* 0x00006400000c000b */
[----:B01----:R-:W-:Y:S01]  /*282f0*/  ENDCOLLECTIVE ;  /* 0x000000000000791b */ /* 0x003fe20003800000 */
.L_x_3102:
[----:B------:R-:W-:-:S05]  /*28300*/  @P1 LEA R3, P0, R9, R3, 0x1 ;  /* 0x0000000309031211 */ /* 0x000fca00078008ff */
[----:B------:R-:W-:-:S05]  /*28310*/  @P1 IMAD.X R2, RZ, RZ, R2, P0 ;  /* 0x000000ffff021224 */ /* 0x000fca00000e0602 */
[----:B------:R-:W-:Y:S01]  /*28320*/  @P1 LOP3.LUT R3, R3, R2, RZ, 0x3c, !PT ;  /* 0x0000000203031212 */ /* 0x000fe200078e3cff */
[----:B------:R-:W-:-:S03]  /*28330*/  IMAD.MOV.U32 R13, RZ, RZ, R4 ;  /* 0x000000ffff0d7224 */ /* 0x000fc600078e0004 */
[----:B------:R-:W-:-:S04]  /*28340*/  @P1 LOP3.LUT R2, R3, R2, RZ, 0x3c, !PT ;  /* 0x0000000203021212 */ /* 0x000fc800078e3cff */
[----:B------:R-:W-:Y:S01]  /*28350*/  @P1 LOP3.LUT R3, R3, R2, RZ, 0x3c, !PT ;  /* 0x0000000203031212 */ /* 0x000fe200078e3cff */
[----:B------:R-:W-:-:S04]  /*28360*/  IMAD.MOV.U32 R0, RZ, RZ, R14 ;  /* 0x000000ffff007224 */ /* 0x000fc800078e000e */
[----:B------:R-:W-:Y:S01]  /*28370*/  @!PT LDS RZ, [RZ] ;  /* 0x00000000fffff984 */ /* 0x000fe20000000800 */
[----:B------:R-:W-:Y:S01]  /*28380*/  @!PT LDS RZ, [RZ] ;  /* 0x00000000fffff984 */ /* 0x000fe20000000800 */
[----:B------:R-:W-:Y:S01]  /*28390*/  @!PT LDS RZ, [RZ] ;  /* 0x00000000fffff984 */ /* 0x000fe20000000800 */
[----:B------:R0:W-:Y:S03]  /*283a0*/  @P1 LDGSTS.E.BYPASS.LTC128B.128 [R8+0x1a400], desc[UR60][R2.64], !P4 ;  /* 0x1a40000002081fae */ /* 0x0001e6000e101d7c */
[----:B0-----:R-:W-:Y:S05]  /*283b0*/  WARPSYNC.COLLECTIVE R15, `(.L_x_3103) ;  /* 0x000000000f087348 */ /* 0x001fea0003c00000 */
[----:B------:R1:W2:Y:S02]  /*283c0*/  SHFL.IDX P6, R14, R13, R12, R11 ;  /* 0x0000000c0d0e7389 */ /* 0x0002a400000c000b */
[----:B012---:R-:W-:Y:S01]  /*283d0*/  ENDCOLLECTIVE ;  /* 0x000000000000791b */ /* 0x007fe20003800000 */
.L_x_3103:
[----:B------:R-:W-:Y:S01]  /*283e0*/  @!PT LDS RZ, [RZ] ;  /* 0x00000000fffff984 */ /* 0x000fe20000000800 */
[----:B------:R-:W-:Y:S01]  /*283f0*/  @!PT LDS RZ, [RZ] ;  /* 0x00000000fffff984 */ /* 0x000fe20000000800 */
[----:B------:R-:W-:Y:S01]  /*28400*/  @!PT LDS RZ, [RZ] ;  /* 0x00000000fffff984 */ /* 0x000fe20000000800 */
[----:B------:R-:W-:Y:S04]  /*28410*/  @P1 LDGSTS.E.BYPASS.LTC128B.128 [R8+0x1d400], desc[UR60][R2.64+0x80], !P3 ;  /* 0x1d40008002081fae */ /* 0x000fe8000d901d7c */
[----:B------:R0:W-:Y:S02]  /*28420*/  @P1 LDGSTS.E.BYPASS.LTC128B.128 [R8+0x20400], desc[UR60][R2.64+0x100], !P2 ;  /* 0x2040010002081fae */ /* 0x0001e4000d101d7c */
[----:B0-----:R-:W-:Y:S01]  /*28430*/  IMAD.MOV.U32 R2, RZ, RZ, R14 ;  /* 0x000000ffff027224 */ /* 0x001fe200078e000e */
[----:B------:R-:W-:Y:S06]  /*28440*/  BRA `(.L_x_3104) ;  /* 0xffffffa400f07947 */ /* 0x000fec000383ffff */
.L_x_2969:
        /* <DEDUP_REMOVED lines=9> */
.L_x_3105:
[----:B------:R-:W-:Y:S01]  /*284e0*/  ISETP.GE.AND P1, PT, R17, R5, PT ;  /* 0x000000051100720c */ /* 0x000fe20003f26270 */
[----:B------:R-:W-:Y:S02]  /*284f0*/  IMAD.MOV.U32 R13, RZ, RZ, R0 ;  /* 0x000000ffff0d7224 */ /* 0x000fe400078e0000 */
[----:B------:R-:W-:-:S10]  /*28500*/  IMAD.MOV.U32 R2, RZ, RZ, R14 ;  /* 0x000000ffff027224 */ /* 0x000fd400078e000e */
[----:B------:R-:W-:Y:S05]  /*28510*/  WARPSYNC.COLLECTIVE R15, `(.L_x_3106) ;  /* 0x000000000f087348 */ /* 0x000fea0003c00000 */
[----:B------:R0:W1:Y:S02]  /*28520*/  SHFL.IDX P6, R14, R13, R12, R11 ;  /* 0x0000000c0d0e7389 */ /* 0x00006400000c000b */
[----:B01----:R-:W-:Y:S01]  /*28530*/  ENDCOLLECTIVE ;  /* 0x000000000000791b */ /* 0x003fe20003800000 */
.L_x_3106:
[----:B------:R-:W-:Y:S02]  /*28540*/  IMAD.MOV.U32 R13, RZ, RZ, R4 ;  /* 0x000000ffff0d7224 */ /* 0x000fe400078e0004 */
[----:B------:R-:W-:Y:S02]  /*28550*/  IMAD.MOV.U32 R12, RZ, RZ, 0x1 ;  /* 0x00000001ff0c7424 */ /* 0x000fe400078e00ff */
[----:B------:R-:W-:-:S07]  /*28560*/  IMAD.MOV.U32 R3, RZ, RZ, R14 ;  /* 0x000000ffff037224 */ /* 0x000fce00078e000e */
[----:B------:R-:W-:Y:S05]  /*28570*/  WARPSYNC.COLLECTIVE R15, `(.L_x_3107) ;  /* 0x000000000f087348 */ /* 0x000fea0003c00000 */
[----:B------:R0:W1:Y:S02]  /*28580*/  SHFL.IDX P6, R14, R13, R12, R11 ;  /* 0x0000000c0d0e7389 */ /* 0x00006400000c000b */
[----:B01----:R-:W-:Y:S01]  /*28590*/  ENDCOLLECTIVE ;  /* 0x000000000000791b */ /* 0x003fe20003800000 */
.L_x_3107:
        /* <DEDUP_REMOVED lines=16> */
.L_x_3108:
[----:B------:R-:W-:Y:S02]  /*286a0*/  IMAD.MOV.U32 R13, RZ, RZ, R4 ;  /* 0x000000ffff0d7224 */ /* 0x000fe400078e0004 */
[----:B------:R-:W-:Y:S02]  /*286b0*/  IMAD.MOV.U32 R12, RZ, RZ, 0x2 ;  /* 0x00000002ff0c7424 */ /* 0x000fe400078e00ff */
[----:B------:R-:W-:-:S07]  /*286c0*/  IMAD.MOV.U32 R3, RZ, RZ, R14 ;  /* 0x000000ffff037224 */ /* 0x000fce00078e000e */
[----:B------:R-:W-:Y:S05]  /*286d0*/  WARPSYNC.COLLECTIVE R15, `(.L_x_3109) ;  /* 0x000000000f087348 */ /* 0x000fea0003c00000 */
[----:B------:R0:W1:Y:S02]  /*286e0*/  SHFL.IDX P6, R14, R13, R12, R11 ;  /* 0x0000000c0d0e7389 */ /* 0x00006400000c000b */
[----:B01----:R-:W-:Y:S01]  /*286f0*/  ENDCOLLECTIVE ;  /* 0x000000000000791b */ /* 0x003fe20003800000 */
.L_x_3109:
        /* <DEDUP_REMOVED lines=17> */
.L_x_3110:
[----:B------:R-:W-:Y:S02]  /*28810*/  IMAD.MOV.U32 R13, RZ, RZ, R4 ;  /* 0x000000ffff0d7224 */ /* 0x000fe400078e0004 */
[----:B------:R-:W-:Y:S02]  /*28820*/  IMAD.MOV.U32 R12, RZ, RZ, 0x3 ;  /* 0x00000003ff0c7424 */ /* 0x000fe400078e00ff */
[----:B------:R-:W-:-:S07]  /*28830*/  IMAD.MOV.U32 R3, RZ, RZ, R14 ;  /* 0x000000ffff037224 */ /* 0x000fce00078e000e */
[----:B------:R-:W-:Y:S05]  /*28840*/  WARPSYNC.COLLECTIVE R15, `(.L_x_3111) ;  /* 0x000000000f087348 */ /* 0x000fea0003c00000 */
[----:B------:R0:W1:Y:S02]  /*28850*/  SHFL.IDX P6, R14, R13, R12, R11 ;  /* 0x0000000c0d0e7389 */ /* 0x00006400000c000b */
[----:B01----:R-:W-:Y:S01]  /*28860*/  ENDCOLLECTIVE ;  /* 0x000000000000791b */ /* 0x003fe20003800000 */
.L_x_3111:
        /* <DEDUP_REMOVED lines=17> */
.L_x_3112:
[----:B------:R-:W-:Y:S01]  /*28980*/  MOV R13, R4 ;  /* 0x00000004000d7202 */ /* 0x000fe20000000f00 */
[----:B------:R-:W-:Y:S02]  /*28990*/  IMAD.MOV.U32 R12, RZ, RZ, 0x4 ;  /* 0x00000004ff0c7424 */ /* 0x000fe400078e00ff */
[----:B------:R-:W-:-:S07]  /*289a0*/  IMAD.MOV.U32 R3, RZ, RZ, R14 ;  /* 0x000000ffff037224 */ /* 0x000fce00078e000e */
[----:B------:R-:W-:Y:S05]  /*289b0*/  WARPSYNC.COLLECTIVE R15, `(.L_x_3113) ;  /* 0x000000000f087348 */ /* 0x000fea0003c00000 */
[----:B------:R0:W1:Y:S02]  /*289c0*/  SHFL.IDX P6, R14, R13, R12, R11 ;  /* 0x0000000c0d0e7389 */ /* 0x00006400000c000b */
[----:B01----:R-:W-:Y:S01]  /*289d0*/  ENDCOLLECTIVE ;  /* 0x000000000000791b */ /* 0x003fe20003800000 */
.L_x_3113:
        /* <DEDUP_REMOVED lines=17> */
.L_x_3114:
[----:B------:R-:W-:Y:S02]  /*28af0*/  IMAD.MOV.U32 R13, RZ, RZ, R4 ;  /* 0x000000ffff0d7224 */ /* 0x000fe400078e0004 */
[----:B------:R-:W-:Y:S02]  /*28b00*/  IMAD.MOV.U32 R12, RZ, RZ, 0x5 ;  /* 0x00000005ff0c7424 */ /* 0x000fe400078e00ff */
[----:B------:R-:W-:-:S07]  /*28b10*/  IMAD.MOV.U32 R3, RZ, RZ, R14 ;  /* 0x000000ffff037224 */ /* 0x000fce00078e000e */
[----:B------:R-:W-:Y:S05]  /*28b20*/  WARPSYNC.COLLECTIVE R15, `(.L_x_3115) ;  /* 0x000000000f087348 */ /* 0x000fea0003c00000 */
[----:B------:R0:W1:Y:S02]  /*28b30*/  SHFL.IDX P6, R14, R13, R12, R11 ;  /* 0x0000000c0d0e7389 */ /* 0x00006400000c000b */
[----:B01----:R-:W-:Y:S01]  /*28b40*/  ENDCOLLECTIVE ;  /* 0x000000000000791b */ /* 0x003fe20003800000 */
.L_x_3115:
        /* <DEDUP_REMOVED lines=17> */
.L_x_3116:
[----:B------:R-:W-:Y:S02]  /*28c60*/  IMAD.MOV.U32 R13, RZ, RZ, R4 ;  /* 0x000000ffff0d7224 */ /* 0x000fe400078e0004 */
[----:B------:R-:W-:Y:S02]  /*28c70*/  IMAD.MOV.U32 R12, RZ, RZ, 0x6 ;  /* 0x00000006ff0c7424 */ /* 0x000fe400078e00ff */
[----:B------:R-:W-:-:S07]  /*28c80*/  IMAD.MOV.U32 R3, RZ, RZ, R14 ;  /* 0x000000ffff037224 */ /* 0x000fce00078e000e */
[----:B------:R-:W-:Y:S05]  /*28c90*/  WARPSYNC.COLLECTIVE R15, `(.L_x_3117) ;  /* 0x000000000f087348 */ /* 0x000fea0003c00000 */
[----:B------:R0:W1:Y:S02]  /*28ca0*/  SHFL.IDX P6, R14, R13, R12, R11 ;  /* 0x0000000c0d0e7389 */ /* 0x00006400000c000b */
[----:B01----:R-:W-:Y:S01]  /*28cb0*/  ENDCOLLECTIVE ;  /* 0x000000000000791b */ /* 0x003fe20003800000 */
.L_x_3117:
        /* <DEDUP_REMOVED lines=17> */
.L_x_3118:
[----:B------:R-:W-:Y:S02]  /*28dd0*/  IMAD.MOV.U32 R13, RZ, RZ, R4 ;  /* 0x000000ffff0d7224 */ /* 0x000fe400078e0004 */
[----:B------:R-:W-:Y:S02]  /*28de0*/  IMAD.MOV.U32 R12, RZ, RZ, 0x7 ;  /* 0x00000007ff0c7424 */ /* 0x000fe400078e00ff */
[----:B------:R-:W-:-:S07]  /*28df0*/  IMAD.MOV.U32 R3, RZ, RZ, R14 ;  /* 0x000000ffff037224 */ /* 0x000fce00078e000e */
[----:B------:R-:W-:Y:S05]  /*28e00*/  WARPSYNC.COLLECTIVE R15, `(.L_x_3119) ;  /* 0x000000000f087348 */ /* 0x000fea0003c00000 */
[----:B------:R0:W1:Y:S02]  /*28e10*/  SHFL.IDX P6, R14, R13, R12, R11 ;  /* 0x0000000c0d0e7389 */ /* 0x00006400000c000b */
[----:B01----:R-:W-:Y:S01]  /*28e20*/  ENDCOLLECTIVE ;  /* 0x000000000000791b */ /* 0x003fe20003800000 */
.L_x_3119:
        /* <DEDUP_REMOVED lines=15> */
.L_x_3120:
[----:B------:R-:W-:Y:S05]  /*28f20*/  BRA `(.L_x_3121) ;  /* 0xffffffa800547947 */ /* 0x000fea000383ffff */
.L_x_2974:
[----:B0-----:R0:W1:Y:S02]  /*28f30*/  SYNCS.PHASECHK.TRANS64.TRYWAIT P0, [R22+URZ+0x2a820], R3 ;  /* 0x02a82003160075a7 */ /* 0x001064000800017f */
[----:B-1----:R-:W-:Y:S05]  /*28f40*/  @!P0 NANOSLEEP.SYNCS 0x989680 ;  /* 0x009896800000895d */ /* 0x002fea0003900000 */
[----:B------:R-:W1:Y:S02]  /*28f50*/  @!P0 SYNCS.PHASECHK.TRANS64 P0, [R22+URZ+0x2a820], R3 ;  /* 0x02a82003160085a7 */ /* 0x000e64000800007f */
[----:B-1----:R-:W-:Y:S05]  /*28f60*/  @!P0 BRA `(.L_x_2974) ;  /* 0xfffffffc00f08947 */ /* 0x002fea000383ffff */
[----:B------:R-:W-:Y:S05]  /*28f70*/  BRA `(.L_x_3122) ;  /* 0xffffffa800cc7947 */ /* 0x000fea000383ffff */
.L_x_2979:
[----:B0-----:R0:W1:Y:S02]  /*28f80*/  SYNCS.PHASECHK.TRANS64.TRYWAIT P0, [R5+URZ+0x2a840], R0 ;  /* 0x02a84000050075a7 */ /* 0x001064000800017f */
[----:B-1----:R-:W-:Y:S05]  /*28f90*/  @!P0 NANOSLEEP.SYNCS 0x989680 ;  /* 0x009896800000895d */ /* 0x002fea0003900000 */
[----:B------:R-:W1:Y:S02]  /*28fa0*/  @!P0 SYNCS.PHASECHK.TRANS64 P0, [R5+URZ+0x2a840], R0 ;  /* 0x02a84000050085a7 */ /* 0x000e64000800007f */
[----:B-1----:R-:W-:Y:S05]  /*28fb0*/  @!P0 BRA `(.L_x_2979) ;  /* 0xfffffffc00f08947 */ /* 0x002fea000383ffff */
[----:B------:R-:W-:Y:S05]  /*28fc0*/  BRA `(.L_x_3123) ;  /* 0xffffffac00907947 */ /* 0x000fea000383ffff */
.L_x_2980:
        /* <DEDUP_REMOVED lines=8> */
.L_x_3125:
[----:B------:R-:W-:Y:S05]  /*29050*/  BSYNC B1 ;  /* 0x0000000000017941 */ /* 0x000fea0003800000 */
.L_x_3124:
        /* <DEDUP_REMOVED lines=10> */
.L_x_3126:
        /* <DEDUP_REMOVED lines=8> */
.L_x_3127:
        /* <DEDUP_REMOVED lines=14> */
.L_x_3128:
[----:B------:R-:W-:Y:S02]  /*29260*/  IMAD.MOV.U32 R13, RZ, RZ, R8 ;  /* 0x000000ffff0d7224 */ /* 0x000fe400078e0008 */
[----:B------:R-:W-:Y:S02]  /*29270*/  IMAD.MOV.U32 R12, RZ, RZ, 0x2 ;  /* 0x00000002ff0c7424 */ /* 0x000fe400078e00ff */
[----:B------:R-:W-:-:S07]  /*29280*/  IMAD.MOV.U32 R2, RZ, RZ, R14 ;  /* 0x000000ffff027224 */ /* 0x000fce00078e000e */
[----:B------:R-:W-:Y:S05]  /*29290*/  WARPSYNC.COLLECTIVE R15, `(.L_x_3129) ;  /* 0x000000000f087348 */ /* 0x000fea0003c00000 */
[----:B------:R0:W1:Y:S02]  /*292a0*/  SHFL.IDX P6, R14, R13, R12, R11 ;  /* 0x0000000c0d0e7389 */ /* 0x00006400000c000b */
[----:B01----:R-:W-:Y:S01]  /*292b0*/  ENDCOLLECTIVE ;  /* 0x000000000000791b */ /* 0x003fe20003800000 */
.L_x_3129:
        /* <DEDUP_REMOVED lines=13> */
.L_x_3130:
[----:B------:R-:W-:Y:S02]  /*29390*/  IMAD.MOV.U32 R13, RZ, RZ, R8 ;  /* 0x000000ffff0d7224 */ /* 0x000fe400078e0008 */
[----:B------:R-:W-:Y:S02]  /*293a0*/  IMAD.MOV.U32 R12, RZ, RZ, 0x3 ;  /* 0x00000003ff0c7424 */ /* 0x000fe400078e00ff */
[----:B------:R-:W-:-:S07]  /*293b0*/  IMAD.MOV.U32 R2, RZ, RZ, R14 ;  /* 0x000000ffff027224 */ /* 0x000fce00078e000e */
[----:B------:R-:W-:Y:S05]  /*293c0*/  WARPSYNC.COLLECTIVE R15, `(.L_x_3131) ;  /* 0x000000000f087348 */ /* 0x000fea0003c00000 */
[----:B------:R0:W1:Y:S02]  /*293d0*/  SHFL.IDX P6, R14, R13, R12, R11 ;  /* 0x0000000c0d0e7389 */ /* 0x00006400000c000b */
[----:B01----:R-:W-:Y:S01]  /*293e0*/  ENDCOLLECTIVE ;  /* 0x000000000000791b */ /* 0x003fe20003800000 */
.L_x_3131:
        /* <DEDUP_REMOVED lines=13> */
.L_x_3132:
[----:B------:R-:W-:Y:S02]  /*294c0*/  IMAD.MOV.U32 R13, RZ, RZ, R8 ;  /* 0x000000ffff0d7224 */ /* 0x000fe400078e0008 */
[----:B------:R-:W-:Y:S02]  /*294d0*/  IMAD.MOV.U32 R12, RZ, RZ, 0x4 ;  /* 0x00000004ff0c7424 */ /* 0x000fe400078e00ff */
[----:B------:R-:W-:-:S07]  /*294e0*/  IMAD.MOV.U32 R2, RZ, RZ, R14 ;  /* 0x000000ffff027224 */ /* 0x000fce00078e000e */
[----:B------:R-:W-:Y:S05]  /*294f0*/  WARPSYNC.COLLECTIVE R15, `(.L_x_3133) ;  /* 0x000000000f087348 */ /* 0x000fea0003c00000 */
[----:B------:R0:W1:Y:S02]  /*29500*/  SHFL.IDX P6, R14, R13, R12, R11 ;  /* 0x0000000c0d0e7389 */ /* 0x00006400000c000b */
[----:B01----:R-:W-:Y:S01]  /*29510*/  ENDCOLLECTIVE ;  /* 0x000000000000791b */ /* 0x003fe20003800000 */
.L_x_3133:
        /* <DEDUP_REMOVED lines=13> */
.L_x_3134:
[----:B------:R-:W-:Y:S02]  /*295f0*/  IMAD.MOV.U32 R13, RZ, RZ, R8 ;  /* 0x000000ffff0d7224 */ /* 0x000fe400078e0008 */
[----:B------:R-:W-:Y:S02]  /*29600*/  IMAD.MOV.U32 R12, RZ, RZ, 0x5 ;  /* 0x00000005ff0c7424 */ /* 0x000fe400078e00ff */
[----:B------:R-:W-:-:S07]  /*29610*/  IMAD.MOV.U32 R2, RZ, RZ, R14 ;  /* 0x000000ffff027224 */ /* 0x000fce00078e000e */
[----:B------:R-:W-:Y:S05]  /*29620*/  WARPSYNC.COLLECTIVE R15, `(.L_x_3135) ;  /* 0x000000000f087348 */ /* 0x000fea0003c00000 */
[----:B------:R0:W1:Y:S02]  /*29630*/  SHFL.IDX P6, R14, R13, R12, R11 ;  /* 0x0000000c0d0e7389 */ /* 0x00006400000c000b */
[----:B01----:R-:W-:Y:S01]  /*29640*/  ENDCOLLECTIVE ;  /* 0x000000000000791b */ /* 0x003fe20003800000 */
.L_x_3135:
        /* <DEDUP_REMOVED lines=13> */
.L_x_3136:
[----:B------:R-:W-:Y:S01]  /*29720*/  IMAD.MOV.U32 R2, RZ, RZ, R14 ;  /* 0x000000ffff027224 */ /* 0x000fe200078e000e */
[----:B------:R-:W-:Y:S06]  /*29730*/  BRA `(.L_x_3137) ;  /* 0xffffffa800c07947 */ /* 0x000fec000383ffff */
.L_x_2985:
[----:B-1----:R1:W2:Y:S02]  /*29740*/  SYNCS.PHASECHK.TRANS64.TRYWAIT P0, [R5+URZ+0x2a860], R2 ;  /* 0x02a86002050075a7 */ /* 0x0022a4000800017f */
[----:B--2---:R-:W-:Y:S05]  /*29750*/  @!P0 NANOSLEEP.SYNCS 0x989680 ;  /* 0x009896800000895d */ /* 0x004fea0003900000 */
[----:B------:R-:W2:Y:S02]  /*29760*/  @!P0 SYNCS.PHASECHK.TRANS64 P0, [R5+URZ+0x2a860], R2 ;  /* 0x02a86002050085a7 */ /* 0x000ea4000800007f */
[----:B--2---:R-:W-:Y:S05]  /*29770*/  @!P0 BRA `(.L_x_2985) ;  /* 0xfffffffc00f08947 */ /* 0x004fea000383ffff */
[----:B------:R-:W-:Y:S05]  /*29780*/  BRA `(.L_x_3138) ;  /* 0xffffffac001c7947 */ /* 0x000fea000383ffff */
.L_x_2986:
        /* <DEDUP_REMOVED lines=8> */
.L_x_3140:
[----:B------:R-:W-:Y:S05]  /*29810*/  BSYNC B1 ;  /* 0x0000000000017941 */ /* 0x000fea0003800000 */
.L_x_3139:
        /* <DEDUP_REMOVED lines=9> */
.L_x_3141:
[----:B------:R-:W-:Y:S02]  /*298b0*/  IMAD.MOV.U32 R13, RZ, RZ, R25 ;  /* 0x000000ffff0d7224 */ /* 0x000fe400078e0019 */
[----:B------:R-:W-:Y:S02]  /*298c0*/  IMAD.MOV.U32 R12, RZ, RZ, 0x1 ;  /* 0x00000001ff0c7424 */ /* 0x000fe400078e00ff */
[----:B------:R-:W-:-:S07]  /*298d0*/  IMAD.MOV.U32 R2, RZ, RZ, R14 ;  /* 0x000000ffff027224 */ /* 0x000fce00078e000e */
[----:B------:R-:W-:Y:S05]  /*298e0*/  WARPSYNC.COLLECTIVE R15, `(.L_x_3142) ;  /* 0x000000000f087348 */ /* 0x000fea0003c00000 */
[----:B------:R0:W1:Y:S02]  /*298f0*/  SHFL.IDX P6, R14, R13, R12, R11 ;  /* 0x0000000c0d0e7389 */ /* 0x00006400000c000b */
[----:B01----:R-:W-:Y:S01]  /*29900*/  ENDCOLLECTIVE ;  /* 0x000000000000791b */ /* 0x003fe20003800000 */
.L_x_3142:
        /* <DEDUP_REMOVED lines=15> */
.L_x_3143:
[----:B------:R-:W-:Y:S02]  /*29a00*/  IMAD.MOV.U32 R13, RZ, RZ, R25 ;  /* 0x000000ffff0d7224 */ /* 0x000fe400078e0019 */
[----:B------:R-:W-:Y:S02]  /*29a10*/  IMAD.MOV.U32 R12, RZ, RZ, 0x2 ;  /* 0x00000002ff0c7424 */ /* 0x000fe400078e00ff */
[----:B------:R-:W-:-:S07]  /*29a20*/  IMAD.MOV.U32 R2, RZ, RZ, R14 ;  /* 0x000000ffff027224 */ /* 0x000fce00078e000e */
[----:B------:R-:W-:Y:S05]  /*29a30*/  WARPSYNC.COLLECTIVE R15, `(.L_x_3144) ;  /* 0x000000000f087348 */ /* 0x000fea0003c00000 */
[----:B------:R0:W1:Y:S02]  /*29a40*/  SHFL.IDX P6, R14, R13, R12, R11 ;  /* 0x0000000c0d0e7389 */ /* 0x00006400000c000b */
[----:B01----:R-:W-:Y:S01]  /*29a50*/  ENDCOLLECTIVE ;  /* 0x000000000000791b */ /* 0x003fe20003800000 */
.L_x_3144:
        /* <DEDUP_REMOVED lines=14> */
.L_x_3145:
[----:B------:R-:W-:Y:S02]  /*29b40*/  IMAD.MOV.U32 R13, RZ, RZ, R25 ;  /* 0x000000ffff0d7224 */ /* 0x000fe400078e0019 */
[----:B------:R-:W-:Y:S02]  /*29b50*/  IMAD.MOV.U32 R12, RZ, RZ, 0x3 ;  /* 0x00000003ff0c7424 */ /* 0x000fe400078e00ff */
[----:B------:R-:W-:-:S07]  /*29b60*/  IMAD.MOV.U32 R2, RZ, RZ, R14 ;  /* 0x000000ffff027224 */ /* 0x000fce00078e000e */
[----:B------:R-:W-:Y:S05]  /*29b70*/  WARPSYNC.COLLECTIVE R15, `(.L_x_3146) ;  /* 0x000000000f087348 */ /* 0x000fea0003c00000 */
[----:B------:R0:W1:Y:S02]  /*29b80*/  SHFL.IDX P6, R14, R13, R12, R11 ;  /* 0x0000000c0d0e7389 */ /* 0x00006400000c000b */
[----:B01----:R-:W-:Y:S01]  /*29b90*/  ENDCOLLECTIVE ;  /* 0x000000000000791b */ /* 0x003fe20003800000 */
.L_x_3146:
        /* <DEDUP_REMOVED lines=14> */
.L_x_3147:
[----:B------:R-:W-:Y:S02]  /*29c80*/  IMAD.MOV.U32 R13, RZ, RZ, R25 ;  /* 0x000000ffff0d7224 */ /* 0x000fe400078e0019 */
[----:B------:R-:W-:Y:S02]  /*29c90*/  IMAD.MOV.U32 R12, RZ, RZ, 0x4 ;  /* 0x00000004ff0c7424 */ /* 0x000fe400078e00ff */
[----:B------:R-:W-:-:S07]  /*29ca0*/  IMAD.MOV.U32 R2, RZ, RZ, R14 ;  /* 0x000000ffff027224 */ /* 0x000fce00078e000e */
[----:B------:R-:W-:Y:S05]  /*29cb0*/  WARPSYNC.COLLECTIVE R15, `(.L_x_3148) ;  /* 0x000000000f087348 */ /* 0x000fea0003c00000 */
[----:B------:R0:W1:Y:S02]  /*29cc0*/  SHFL.IDX P6, R14, R13, R12, R11 ;  /* 0x0000000c0d0e7389 */ /* 0x00006400000c000b */
[----:B01----:R-:W-:Y:S01]  /*29cd0*/  ENDCOLLECTIVE ;  /* 0x000000000000791b */ /* 0x003fe20003800000 */
.L_x_3148:
        /* <DEDUP_REMOVED lines=14> */
.L_x_3149:
[----:B------:R-:W-:Y:S02]  /*29dc0*/  IMAD.MOV.U32 R13, RZ, RZ, R25 ;  /* 0x000000ffff0d7224 */ /* 0x000fe400078e0019 */
[----:B------:R-:W-:Y:S02]  /*29dd0*/  IMAD.MOV.U32 R12, RZ, RZ, 0x5 ;  /* 0x00000005ff0c7424 */ /* 0x000fe400078e00ff */
[----:B------:R-:W-:-:S07]  /*29de0*/  IMAD.MOV.U32 R2, RZ, RZ, R14 ;  /* 0x000000ffff027224 */ /* 0x000fce00078e000e */
[----:B------:R-:W-:Y:S05]  /*29df0*/  WARPSYNC.COLLECTIVE R15, `(.L_x_3150) ;  /* 0x000000000f087348 */ /* 0x000fea0003c00000 */
[----:B------:R0:W1:Y:S02]  /*29e00*/  SHFL.IDX P6, R14, R13, R12, R11 ;  /* 0x0000000c0d0e7389 */ /* 0x00006400000c000b */
[----:B01----:R-:W-:Y:S01]  /*29e10*/  ENDCOLLECTIVE ;  /* 0x000000000000791b */ /* 0x003fe20003800000 */
.L_x_3150:
        /* <DEDUP_REMOVED lines=13> */
.L_x_3151:
[----:B------:R-:W-:Y:S01]  /*29ef0*/  @!PT LDS RZ, [RZ] ;  /* 0x00000000fffff984 */ /* 0x000fe20000000800 */
[----:B------:R-:W-:Y:S01]  /*29f00*/  @!PT LDS RZ, [RZ] ;  /* 0x00000000fffff984 */ /* 0x000fe20000000800 */
[----:B------:R-:W-:Y:S01]  /*29f10*/  @!PT LDS RZ, [RZ] ;  /* 0x00000000fffff984 */ /* 0x000fe20000000800 */
[----:B------:R0:W-:Y:S02]  /*29f20*/  LDGSTS.E.BYPASS.LTC128B.128 [R4+0x5400], desc[UR60][R2.64+0x80], !P2 ;  /* 0x0540008002047fae */ /* 0x0001e4000d101d7c */
[----:B0-----:R-:W-:Y:S01]  /*29f30*/  IMAD.MOV.U32 R2, RZ, RZ, R14 ;  /* 0x000000ffff027224 */ /* 0x001fe200078e000e */
[----:B------:R-:W-:Y:S06]  /*29f40*/  BRA `(.L_x_3152) ;  /* 0xffffffa800087947 */ /* 0x000fec000383ffff */
.L_x_2994:
[----:B0-----:R0:W1:Y:S02]  /*29f50*/  SYNCS.PHASECHK.TRANS64.TRYWAIT P0, [R0+URZ+0x2a860], R3 ;  /* 0x02a86003000075a7 */ /* 0x001064000800017f */
[----:B-1----:R-:W-:Y:S05]  /*29f60*/  @!P0 NANOSLEEP.SYNCS 0x989680 ;  /* 0x009896800000895d */ /* 0x002fea0003900000 */
[----:B------:R-:W1:Y:S02]  /*29f70*/  @!P0 SYNCS.PHASECHK.TRANS64 P0, [R0+URZ+0x2a860], R3 ;  /* 0x02a86003000085a7 */ /* 0x000e64000800007f */
[----:B-1----:R-:W-:Y:S05]  /*29f80*/  @!P0 BRA `(.L_x_2994) ;  /* 0xfffffffc00f08947 */ /* 0x002fea000383ffff */
[----:B------:R-:W-:Y:S05]  /*29f90*/  BRA `(.L_x_3153) ;  /* 0xffffffac001c7947 */ /* 0x000fea000383ffff */
.L_x_2995:
        /* <DEDUP_REMOVED lines=8> */
.L_x_3155:
[----:B------:R-:W-:Y:S05]  /*2a020*/  BSYNC B0 ;  /* 0x0000000000007941 */ /* 0x000fea0003800000 */
.L_x_3154:
        /* <DEDUP_REMOVED lines=15> */
.L_x_3156:
        /* <DEDUP_REMOVED lines=9> */
.L_x_3157:
        /* <DEDUP_REMOVED lines=13> */
.L_x_3158:
[----:B------:R-:W-:Y:S02]  /*2a280*/  IMAD.MOV.U32 R13, RZ, RZ, R25 ;  /* 0x000000ffff0d7224 */ /* 0x000fe400078e0019 */
[----:B------:R-:W-:Y:S01]  /*2a290*/  IMAD.MOV.U32 R12, RZ, RZ, 0x2 ;  /* 0x00000002ff0c7424 */ /* 0x000fe200078e00ff */
[----:B------:R-:W-:-:S13]  /*2a2a0*/  IADD3 R2, P2, R14, R5, RZ ;  /* 0x000000050e027210 */ /* 0x000fda0007f5e0ff */
[----:B------:R-:W-:Y:S05]  /*2a2b0*/  WARPSYNC.COLLECTIVE R15, `(.L_x_3159) ;  /* 0x000000000f087348 */ /* 0x000fea0003c00000 */
[----:B------:R0:W1:Y:S02]  /*2a2c0*/  SHFL.IDX P6, R14, R13, R12, R11 ;  /* 0x0000000c0d0e7389 */ /* 0x00006400000c000b */
[----:B01----:R-:W-:Y:S01]  /*2a2d0*/  ENDCOLLECTIVE ;  /* 0x000000000000791b */ /* 0x003fe20003800000 */
.L_x_3159:
[----:B------:R-:W-:-:S05]  /*2a2e0*/  IMAD.X R3, RZ, RZ, R8, P2 ;  /* 0x000000ffff037224 */ /* 0x000fca00010e0608 */
[----:B------:R-:W-:Y:S01]  /*2a2f0*/  @!PT LDS RZ, [RZ] ;  /* 0x00000000fffff984 */ /* 0x000fe20000000800 */
[----:B------:R-:W-:Y:S01]  /*2a300*/  @!PT LDS RZ, [RZ] ;  /* 0x00000000fffff984 */ /* 0x000fe20000000800 */
[----:B------:R-:W-:Y:S01]  /*2a310*/  @!PT LDS RZ, [RZ] ;  /* 0x00000000fffff984 */ /* 0x000fe20000000800 */
[----:B------:R0:W-:Y:S01]  /*2a320*/  LDGSTS.E.BYPASS.LTC128B.128 [R4+0xc00], desc[UR60][R2.64], !P3 ;  /* 0x00c0000002047fae */ /* 0x0001e2000d901d7c */
[----:B------:R-:W-:-:S03]  /*2a330*/  ISETP.LT.OR P3, PT, R6, 0x21, P1 ;  /* 0x000000210600780c */ /* 0x000fc60000f61670 */
[----:B------:R0:W-:Y:S01]  /*2a340*/  LDGSTS.E.BYPASS.LTC128B.128 [R4+0x3c00], desc[UR60][R2.64+0x80], !P4 ;  /* 0x03c0008002047fae */ /* 0x0001e2000e101d7c */
[----:B------:R-:W-:Y:S02]  /*2a350*/  ISETP.LT.OR P4, PT, R6, 0x21, !P0 ;  /* 0x000000210600780c */ /* 0x000fe40004781670 */
[----:B------:R-:W-:Y:S01]  /*2a360*/  MOV R13, R24 ;  /* 0x00000018000d7202 */ /* 0x000fe20000000f00 */
[----:B------:R-:W-:-:S10]  /*2a370*/  IMAD.MOV.U32 R7, RZ, RZ, R14 ;  /* 0x000000ffff077224 */ /* 0x000fd400078e000e */
[----:B0-----:R-:W-:Y:S05]  /*2a380*/  WARPSYNC.COLLECTIVE R15, `(.L_x_3160) ;  /* 0x000000000f087348 */ /* 0x001fea0003c00000 */
[----:B------:R1:W2:Y:S02]  /*2a390*/  SHFL.IDX P6, R14, R13, R12, R11 ;  /* 0x0000000c0d0e7389 */ /* 0x0002a400000c000b */
[----:B012---:R-:W-:Y:S01]  /*2a3a0*/  ENDCOLLECTIVE ;  /* 0x000000000000791b */ /* 0x007fe20003800000 */
.L_x_3160:
[----:B------:R-:W-:Y:S02]  /*2a3b0*/  IMAD.MOV.U32 R13, RZ, RZ, R25 ;  /* 0x000000ffff0d7224 */ /* 0x000fe400078e0019 */
[----:B------:R-:W-:Y:S02]  /*2a3c0*/  IMAD.MOV.U32 R12, RZ, RZ, 0x3 ;  /* 0x00000003ff0c7424 */ /* 0x000fe400078e00ff */
[----:B------:R-:W-:-:S07]  /*2a3d0*/  IMAD.MOV.U32 R10, RZ, RZ, R14 ;  /* 0x000000ffff0a7224 */ /* 0x000fce00078e000e */
[----:B------:R-:W-:Y:S05]  /*2a3e0*/  WARPSYNC.COLLECTIVE R15, `(.L_x_3161) ;  /* 0x000000000f087348 */ /* 0x000fea0003c00000 */
[----:B------:R0:W1:Y:S02]  /*2a3f0*/  SHFL.IDX P6, R14, R13, R12, R11 ;  /* 0x0000000c0d0e7389 */ /* 0x00006400000c000b */
[----:B01----:R-:W-:Y:S01]  /*2a400*/  ENDCOLLECTIVE ;  /* 0x000000000000791b */ /* 0x003fe20003800000 */
.L_x_3161:
        /* <DEDUP_REMOVED lines=14> */
.L_x_3162:
[----:B------:R-:W-:Y:S02]  /*2a4f0*/  IMAD.MOV.U32 R13, RZ, RZ, R25 ;  /* 0x000000ffff0d7224 */ /* 0x000fe400078e0019 */
[----:B------:R-:W-:Y:S01]  /*2a500*/  IMAD.MOV.U32 R12, RZ, RZ, 0x4 ;  /* 0x00000004ff0c7424 */ /* 0x000fe200078e00ff */
[----:B------:R-:W-:-:S13]  /*2a510*/  IADD3 R2, P2, R14, R5, RZ ;  /* 0x000000050e027210 */ /* 0x000fda0007f5e0ff */
[----:B------:R-:W-:Y:S05]  /*2a520*/  WARPSYNC.COLLECTIVE R15, `(.L_x_3163) ;  /* 0x000000000f087348 */ /* 0x000fea0003c00000 */
[----:B------:R0:W1:Y:S02]  /*2a530*/  SHFL.IDX P6, R14, R13, R12, R11 ;  /* 0x0000000c0d0e7389 */ /* 0x00006400000c000b */
[----:B01----:R-:W-:Y:S01]  /*2a540*/  ENDCOLLECTIVE ;  /* 0x000000000000791b */ /* 0x003fe20003800000 */
.L_x_3163:
        /* <DEDUP_REMOVED lines=13> */
.L_x_3164:
[----:B------:R-:W-:Y:S02]  /*2a620*/  IMAD.MOV.U32 R13, RZ, RZ, R25 ;  /* 0x000000ffff0d7224 */ /* 0x000fe400078e0019 */
[----:B------:R-:W-:Y:S02]  /*2a630*/  IMAD.MOV.U32 R12, RZ, RZ, 0x5 ;  /* 0x00000005ff0c7424 */ /* 0x000fe400078e00ff */
[----:B------:R-:W-:-:S07]  /*2a640*/  IMAD.MOV.U32 R10, RZ, RZ, R14 ;  /* 0x000000ffff0a7224 */ /* 0x000fce00078e000e */
[----:B------:R-:W-:Y:S05]  /*2a650*/  WARPSYNC.COLLECTIVE R15, `(.L_x_3165) ;  /* 0x000000000f087348 */ /* 0x000fea0003c00000 */
[----:B------:R0:W1:Y:S02]  /*2a660*/  SHFL.IDX P6, R14, R13, R12, R11 ;  /* 0x0000000c0d0e7389 */ /* 0x00006400000c000b */
[----:B01----:R-:W-:Y:S01]  /*2a670*/  ENDCOLLECTIVE ;  /* 0x000000000000791b */ /* 0x003fe20003800000 */
.L_x_3165:
        /* <DEDUP_REMOVED lines=12> */
.L_x_3166:
[----:B------:R-:W-:Y:S05]  /*2a740*/  BRA `(.L_x_3167) ;  /* 0xffffffa800187947 */ /* 0x000fea000383ffff */
.L_x_3000:
        /* <DEDUP_REMOVED lines=8> */
.L_x_3169:
[----:B------:R-:W-:Y:S05]  /*2a7d0*/  BSYNC B0 ;  /* 0x0000000000007941 */ /* 0x000fea0003800000 */
.L_x_3168:
        /* <DEDUP_REMOVED lines=9> */
.L_x_3170:
        /* <DEDUP_REMOVED lines=24> */
.L_x_3171:
[----:B------:R-:W-:Y:S01]  /*2a9f0*/  IMAD.MOV.U32 R12, RZ, RZ, 0x2 ;  /* 0x00000002ff0c7424 */ /* 0x000fe200078e00ff */
[----:B------:R-:W-:-:S05]  /*2aa00*/  SEL R14, R14, RZ, P1 ;  /* 0x000000ff0e0e7207 */ /* 0x000fca0000800000 */
[----:B------:R-:W-:-:S04]  /*2aa10*/  IMAD.IADD R5, R13, 0x1, R14 ;  /* 0x000000010d057824 */ /* 0x000fc800078e020e */
[----:B------:R-:W-:-:S07]  /*2aa20*/  IMAD.MOV.U32 R13, RZ, RZ, R5 ;  /* 0x000000ffff0d7224 */ /* 0x000fce00078e0005 */
[----:B------:R-:W-:Y:S05]  /*2aa30*/  WARPSYNC.COLLECTIVE R15, `(.L_x_3172) ;  /* 0x000000000f087348 */ /* 0x000fea0003c00000 */
[----:B------:R0:W1:Y:S02]  /*2aa40*/  SHFL.UP P6, R14, R13, R12, R11 ;  /* 0x0400000c0d0e7389 */ /* 0x00006400000c000b */
[----:B01----:R-:W-:Y:S01]  /*2aa50*/  ENDCOLLECTIVE ;  /* 0x000000000000791b */ /* 0x003fe20003800000 */
.L_x_3172:
[----:B------:R-:W-:Y:S01]  /*2aa60*/  IMAD.MOV.U32 R12, RZ, RZ, 0x4 ;  /* 0x00000004ff0c7424 */ /* 0x000fe200078e00ff */
[----:B------:R-:W-:-:S05]  /*2aa70*/  SEL R2, R14, RZ, P2 ;  /* 0x000000ff0e027207 */ /* 0x000fca0001000000 */
[----:B------:R-:W-:-:S04]  /*2aa80*/  IMAD.IADD R2, R5, 0x1, R2 ;  /* 0x0000000105027824 */ /* 0x000fc800078e0202 */
[----:B------:R-:W-:-:S07]  /*2aa90*/  IMAD.MOV.U32 R13, RZ, RZ, R2 ;  /* 0x000000ffff0d7224 */ /* 0x000fce00078e0002 */
[----:B------:R-:W-:Y:S05]  /*2aaa0*/  WARPSYNC.COLLECTIVE R15, `(.L_x_3173) ;  /* 0x000000000f087348 */ /* 0x000fea0003c00000 */
[----:B------:R0:W1:Y:S02]  /*2aab0*/  SHFL.UP P6, R14, R13, R12, R11 ;  /* 0x0400000c0d0e7389 */ /* 0x00006400000c000b */
[----:B01----:R-:W-:Y:S01]  /*2aac0*/  ENDCOLLECTIVE ;  /* 0x000000000000791b */ /* 0x003fe20003800000 */
.L_x_3173:
[----:B------:R-:W-:Y:S01]  /*2aad0*/  IMAD.MOV.U32 R12, RZ, RZ, 0x8 ;  /* 0x00000008ff0c7424 */ /* 0x000fe200078e00ff */
[----:B------:R-:W-:-:S05]  /*2aae0*/  SEL R3, R14, RZ, P3 ;  /* 0x000000ff0e037207 */ /* 0x000fca0001800000 */
[----:B------:R-:W-:-:S04]  /*2aaf0*/  IMAD.IADD R3, R2, 0x1, R3 ;  /* 0x0000000102037824 */ /* 0x000fc800078e0203 */
[----:B------:R-:W-:-:S07]  /*2ab00*/  IMAD.MOV.U32 R13, RZ, RZ, R3 ;  /* 0x000000ffff0d7224 */ /* 0x000fce00078e0003 */
[----:B------:R-:W-:Y:S05]  /*2ab10*/  WARPSYNC.COLLECTIVE R15, `(.L_x_3174) ;  /* 0x000000000f087348 */ /* 0x000fea0003c00000 */
[----:B------:R0:W1:Y:S02]  /*2ab20*/  SHFL.UP P6, R14, R13, R12, R11 ;  /* 0x0400000c0d0e7389 */ /* 0x00006400000c000b */
[----:B01----:R-:W-:Y:S01]  /*2ab30*/  ENDCOLLECTIVE ;  /* 0x000000000000791b */ /* 0x003fe20003800000 */
.L_x_3174:
[----:B------:R-:W-:Y:S02]  /*2ab40*/  MOV R12, 0x10 ;  /* 0x00000010000c7802 */ /* 0x000fe40000000f00 */
[----:B------:R-:W-:-:S05]  /*2ab50*/  SEL R14, R14, RZ, P4 ;  /* 0x000000ff0e0e7207 */ /* 0x000fca0002000000 */
[----:B------:R-:W-:-:S04]  /*2ab60*/  IMAD.IADD R5, R3, 0x1, R14 ;  /* 0x0000000103057824 */ /* 0x000fc800078e020e */
[----:B------:R-:W-:-:S07]  /*2ab70*/  IMAD.MOV.U32 R13, RZ, RZ, R5 ;  /* 0x000000ffff0d7224 */ /* 0x000fce00078e0005 */
[----:B------:R-:W-:Y:S05]  /*2ab80*/  WARPSYNC.COLLECTIVE R15, `(.L_x_3175) ;  /* 0x000000000f087348 */ /* 0x000fea0003c00000 */
[----:B------:R0:W1:Y:S02]  /*2ab90*/  SHFL.UP P6, R14, R13, R12, R11 ;  /* 0x0400000c0d0e7389 */ /* 0x00006400000c000b */
[----:B01----:R-:W-:Y:S01]  /*2aba0*/  ENDCOLLECTIVE ;  /* 0x000000000000791b */ /* 0x003fe20003800000 */
.L_x_3175:
        /* <DEDUP_REMOVED lines=8> */
.L_x_3176:
[----:B------:R-:W-:Y:S05]  /*2ac30*/  BRA `(.L_x_3177) ;  /* 0xffffffa800247947 */ /* 0x000fea000383ffff */
.L_x_3003:
[----:B------:R-:W-:Y:S01]  /*2ac40*/  BSSY B0, `(.L_x_3178) ;  /* 0x0000007000007945 */ /* 0x000fe20003800000 */
[----:B------:R-:W-:Y:S02]  /*2ac50*/  IMAD.MOV.U32 R12, RZ, RZ, 0x1 ;  /* 0x00000001ff0c7424 */ /* 0x000fe400078e00ff */
[----:B------:R-:W-:Y:S02]  /*2ac60*/  IMAD.MOV.U32 R11, RZ, RZ, RZ ;  /* 0x000000ffff0b7224 */ /* 0x000fe400078e00ff */
[----:B------:R-:W-:-:S07]  /*2ac70*/  IMAD.MOV.U32 R15, RZ, RZ, -0x1 ;  /* 0xffffffffff0f7424 */ /* 0x000fce00078e00ff */
[----:B------:R-:W-:Y:S05]  /*2ac80*/  WARPSYNC.COLLECTIVE R15, `(.L_x_3179) ;  /* 0x000000000f087348 */ /* 0x000fea0003c00000 */
[----:B------:R0:W1:Y:S02]  /*2ac90*/  SHFL.UP P6, R14, R13, R12, R11 ;  /* 0x0400000c0d0e7389 */ /* 0x00006400000c000b */
[----:B01----:R-:W-:Y:S01]  /*2aca0*/  ENDCOLLECTIVE ;  /* 0x000000000000791b */ /* 0x003fe20003800000 */
.L_x_3179:
[----:B------:R-:W-:Y:S05]  /*2acb0*/  BSYNC B0 ;  /* 0x0000000000007941 */ /* 0x000fea0003800000 */
.L_x_3178:
        /* <DEDUP_REMOVED lines=8> */
.L_x_3180:
[----:B------:R-:W-:Y:S01]  /*2ad40*/  IMAD.MOV.U32 R12, RZ, RZ, 0x4 ;  /* 0x00000004ff0c7424 */ /* 0x000fe200078e00ff */
[----:B------:R-:W-:-:S05]  /*2ad50*/  SEL R2, R14, RZ, P2 ;  /* 0x000000ff0e027207 */ /* 0x000fca0001000000 */
[----:B------:R-:W-:-:S04]  /*2ad60*/  IMAD.IADD R2, R13, 0x1, R2 ;  /* 0x000000010d027824 */ /* 0x000fc800078e0202 */
[----:B------:R-:W-:-:S07]  /*2ad70*/  IMAD.MOV.U32 R13, RZ, RZ, R2 ;  /* 0x000000ffff0d7224 */ /* 0x000fce00078e0002 */
[----:B------:R-:W-:Y:S05]  /*2ad80*/  WARPSYNC.COLLECTIVE R15, `(.L_x_3181) ;  /* 0x000000000f087348 */ /* 0x000fea0003c00000 */
[----:B------:R0:W1:Y:S02]  /*2ad90*/  SHFL.UP P6, R14, R13, R12, R11 ;  /* 0x0400000c0d0e7389 */ /* 0x00006400000c000b */
[----:B01----:R-:W-:Y:S01]  /*2ada0*/  ENDCOLLECTIVE ;  /* 0x000000000000791b */ /* 0x003fe20003800000 */
.L_x_3181:
[----:B------:R-:W-:Y:S01]  /*2adb0*/  IMAD.MOV.U32 R12, RZ, RZ, 0x8 ;  /* 0x00000008ff0c7424 */ /* 0x000fe200078e00ff */
[----:B------:R-:W-:-:S05]  /*2adc0*/  SEL R3, R14, RZ, P3 ;  /* 0x000000ff0e037207 */ /* 0x000fca0001800000 */
[----:B------:R-:W-:-:S04]  /*2add0*/  IMAD.IADD R3, R2, 0x1, R3 ;  /* 0x0000000102037824 */ /* 0x000fc800078e0203 */
[----:B------:R-:W-:-:S07]  /*2ade0*/  IMAD.MOV.U32 R13, RZ, RZ, R3 ;  /* 0x000000ffff0d7224 */ /* 0x000fce00078e0003 */
[----:B------:R-:W-:Y:S05]  /*2adf0*/  WARPSYNC.COLLECTIVE R15, `(.L_x_3182) ;  /* 0x000000000f087348 */ /* 0x000fea0003c00000 */
[----:B------:R0:W1:Y:S02]  /*2ae00*/  SHFL.UP P6, R14, R13, R12, R11 ;  /* 0x0400000c0d0e7389 */ /* 0x00006400000c000b */
[----:B01----:R-:W-:Y:S01]  /*2ae10*/  ENDCOLLECTIVE ;  /* 0x000000000000791b */ /* 0x003fe20003800000 */
.L_x_3182:
[----:B------:R-:W-:Y:S01]  /*2ae20*/  IMAD.MOV.U32 R12, RZ, RZ, 0x10 ;  /* 0x00000010ff0c7424 */ /* 0x000fe200078e00ff */
[----:B------:R-:W-:-:S05]  /*2ae30*/  SEL R14, R14, RZ, P4 ;  /* 0x000000ff0e0e7207 */ /* 0x000fca0002000000 */
[----:B------:R-:W-:-:S04]  /*2ae40*/  IMAD.IADD R5, R3, 0x1, R14 ;  /* 0x0000000103057824 */ /* 0x000fc800078e020e */
[----:B------:R-:W-:-:S07]  /*2ae50*/  IMAD.MOV.U32 R13, RZ, RZ, R5 ;  /* 0x000000ffff0d7224 */ /* 0x000fce00078e0005 */
[----:B------:R-:W-:Y:S05]  /*2ae60*/  WARPSYNC.COLLECTIVE R15, `(.L_x_3183) ;  /* 0x000000000f087348 */ /* 0x000fea0003c00000 */
[----:B------:R0:W1:Y:S02]  /*2ae70*/  SHFL.UP P6, R14, R13, R12, R11 ;  /* 0x0400000c0d0e7389 */ /* 0x00006400000c000b */
[----:B01----:R-:W-:Y:S01]  /*2ae80*/  ENDCOLLECTIVE ;  /* 0x000000000000791b */ /* 0x003fe20003800000 */
.L_x_3183:
        /* <DEDUP_REMOVED lines=8> */
.L_x_3184:
[----:B------:R-:W-:Y:S05]  /*2af10*/  BRA `(.L_x_3185) ;  /* 0xffffffa800107947 */ /* 0x000fea000383ffff */
.L_x_3005:
[----:B------:R-:W-:Y:S01]  /*2af20*/  BSSY B0, `(.L_x_3186) ;  /* 0x0000006000007945 */ /* 0x000fe20003800000 */
[----:B------:R-:W-:Y:S01]  /*2af30*/  PLOP3.LUT P6, PT, P6, PT, PT, 0x8, 0x0 ;  /* 0x000000000000781c */ /* 0x000fe200037ce170 */
[----:B------:R-:W-:-:S12]  /*2af40*/  IMAD.MOV.U32 R15, RZ, RZ, -0x1 ;  /* 0xffffffffff0f7424 */ /* 0x000fd800078e00ff */
[----:B0-----:R-:W-:Y:S05]  /*2af50*/  WARPSYNC.COLLECTIVE R15, `(.L_x_3187) ;  /* 0x000000000f087348 */ /* 0x001fea0003c00000 */
[----:B------:R-:W-:Y:S01]  /*2af60*/  VOTE.ANY R14, PT, P6 ;  /* 0x00000000000e7806 */ /* 0x000fe200030e0100 */
[----:B0-----:R-:W-:Y:S06]  /*2af70*/  ENDCOLLECTIVE ;  /* 0x000000000000791b */ /* 0x001fec0003800000 */
.L_x_3187:
[----:B------:R-:W-:Y:S05]  /*2af80*/  BSYNC B0 ;  /* 0x0000000000007941 */ /* 0x000fea0003800000 */
.L_x_3186:
        /* <DEDUP_REMOVED lines=8> */
.L_x_3188:
[----:B------:R-:W-:Y:S02]  /*2b010*/  IMAD.IADD R19, R12, 0x1, R19 ;  /* 0x000000010c137824 */ /* 0x000fe400078e0213 */
[----:B------:R-:W-:Y:S02]  /*2b020*/  IMAD.MOV.U32 R13, RZ, RZ, R4 ;  /* 0x000000ffff0d7224 */ /* 0x000fe400078e0004 */
[----:B------:R-:W-:-:S07]  /*2b030*/  IMAD.MOV.U32 R17, RZ, RZ, R14 ;  /* 0x000000ffff117224 */ /* 0x000fce00078e000e */
[----:B------:R-:W-:Y:S05]  /*2b040*/  WARPSYNC.COLLECTIVE R15, `(.L_x_3189) ;  /* 0x000000000f087348 */ /* 0x000fea0003c00000 */
[----:B------:R0:W1:Y:S02]  /*2b050*/  SHFL.IDX P6, R14, R13, R12, R11 ;  /* 0x0000000c0d0e7389 */ /* 0x00006400000c000b */
[----:B01----:R-:W-:Y:S01]  /*2b060*/  ENDCOLLECTIVE ;  /* 0x000000000000791b */ /* 0x003fe20003800000 */
.L_x_3189:
[----:B------:R-:W-:Y:S01]  /*2b070*/  IMAD.MOV.U32 R4, RZ, RZ, R14 ;  /* 0x000000ffff047224 */ /* 0x000fe200078e000e */
[----:B------:R-:W-:Y:S06]  /*2b080*/  BRA `(.L_x_3190) ;  /* 0xffffffa400f47947 */ /* 0x000fec000383ffff */
.L_x_3007:
[----:B------:R-:W-:Y:S01]  /*2b090*/  BSSY B0, `(.L_x_3191) ;  /* 0x0000007000007945 */ /* 0x000fe20003800000 */
[----:B------:R-:W-:Y:S02]  /*2b0a0*/  IMAD.MOV.U32 R13, RZ, RZ, R2 ;  /* 0x000000ffff0d7224 */ /* 0x000fe400078e0002 */
[----:B------:R-:W-:Y:S02]  /*2b0b0*/  IMAD.MOV.U32 R11, RZ, RZ, 0x1f ;  /* 0x0000001fff0b7424 */ /* 0x000fe400078e00ff */
[----:B------:R-:W-:-:S07]  /*2b0c0*/  IMAD.MOV.U32 R15, RZ, RZ, -0x1 ;  /* 0xffffffffff0f7424 */ /* 0x000fce00078e00ff */
[----:B0-23--:R-:W-:Y:S05]  /*2b0d0*/  WARPSYNC.COLLECTIVE R15, `(.L_x_3192) ;  /* 0x000000000f087348 */ /* 0x00dfea0003c00000 */
[----:B------:R1:W4:Y:S02]  /*2b0e0*/  SHFL.IDX P6, R14, R13, R12, R11 ;  /* 0x0000000c0d0e7389 */ /* 0x00032400000c000b */
[----:B01234-:R-:W-:Y:S01]  /*2b0f0*/  ENDCOLLECTIVE ;  /* 0x000000000000791b */ /* 0x01ffe20003800000 */
.L_x_3192:
[----:B------:R-:W-:Y:S05]  /*2b100*/  BSYNC B0 ;  /* 0x0000000000007941 */ /* 0x000fea0003800000 */
.L_x_3191:
[----:B------:R-:W-:Y:S01]  /*2b110*/  IMAD.MOV.U32 R6, RZ, RZ, R14 ;  /* 0x000000ffff067224 */ /* 0x000fe200078e000e */
[----:B------:R-:W-:Y:S06]  /*2b120*/  BRA `(.L_x_3006) ;  /* 0xffffffa400e47947 */ /* 0x000fec000383ffff */
.L_x_3013:
[----:B-1----:R1:W3:Y:S02]  /*2b130*/  SYNCS.PHASECHK.TRANS64.TRYWAIT P0, [R5+URZ+0x2a820], R0 ;  /* 0x02a82000050075a7 */ /* 0x0022e4000800017f */
[----:B---3--:R-:W-:Y:S05]  /*2b140*/  @!P0 NANOSLEEP.SYNCS 0x989680 ;  /* 0x009896800000895d */ /* 0x008fea0003900000 */
[----:B------:R-:W3:Y:S02]  /*2b150*/  @!P0 SYNCS.PHASECHK.TRANS64 P0, [R5+URZ+0x2a820], R0 ;  /* 0x02a82000050085a7 */ /* 0x000ee4000800007f */
[----:B---3--:R-:W-:Y:S05]  /*2b160*/  @!P0 BRA `(.L_x_3013) ;  /* 0xfffffffc00f08947 */ /* 0x008fea000383ffff */
[----:B------:R-:W-:Y:S05]  /*2b170*/  BRA `(.L_x_3193) ;  /* 0xffffffb0003c7947 */ /* 0x000fea000383ffff */
.L_x_3014:
        /* <DEDUP_REMOVED lines=11> */
.L_x_3195:
[----:B------:R-:W-:Y:S05]  /*2b230*/  BSYNC B0 ;  /* 0x0000000000007941 */ /* 0x000fea0003800000 */
.L_x_3194:
[----:B------:R-:W-:Y:S05]  /*2b240*/  BRA `(.L_x_3196) ;  /* 0xffffffb000247947 */ /* 0x000fea000383ffff */
.L_x_3015:
[----:B------:R-:W-:Y:S01]  /*2b250*/  BSSY B0, `(.L_x_3197) ;  /* 0x0000006000007945 */ /* 0x000fe20003800000 */
[----:B------:R-:W-:-:S07]  /*2b260*/  IMAD.MOV.U32 R15, RZ, RZ, -0x1 ;  /* 0xffffffffff0f7424 */ /* 0x000fce00078e00ff */
[----:B012---:R-:W-:Y:S05]  /*2b270*/  WARPSYNC.COLLECTIVE R15, `(.L_x_3198) ;  /* 0x000000000f0c7348 */ /* 0x007fea0003c00000 */
[----:B------:R-:W-:Y:S02]  /*2b280*/  ELECT P6, UR62, PT ;  /* 0x00000000003e782f */ /* 0x000fe400038c0000 */
[----:B------:R-:W-:Y:S01]  /*2b290*/  MOV R14, UR62 ;  /* 0x0000003e000e7c02 */ /* 0x000fe20008000f00 */
[----:B012---:R-:W-:Y:S10]  /*2b2a0*/  ENDCOLLECTIVE ;  /* 0x000000000000791b */ /* 0x007ff40003800000 */
.L_x_3198:
[----:B------:R-:W-:Y:S05]  /*2b2b0*/  BSYNC B0 ;  /* 0x0000000000007941 */ /* 0x000fea0003800000 */
.L_x_3197:
[----:B------:R-:W-:Y:S05]  /*2b2c0*/  BRA `(.L_x_3199) ;  /* 0xffffffb000187947 */ /* 0x000fea000383ffff */
.L_x_3017:
[----:B-1----:R1:W3:Y:S02]  /*2b2d0*/  SYNCS.PHASECHK.TRANS64.TRYWAIT P1, [R3+URZ+0x2a840], R2 ;  /* 0x02a84002030075a7 */ /* 0x0022e4000802017f */
[----:B---3--:R-:W-:Y:S05]  /*2b2e0*/  @!P1 NANOSLEEP.SYNCS 0x989680 ;  /* 0x009896800000995d */ /* 0x008fea0003900000 */
[----:B------:R-:W3:Y:S02]  /*2b2f0*/  @!P1 SYNCS.PHASECHK.TRANS64 P1, [R3+URZ+0x2a840], R2 ;  /* 0x02a84002030095a7 */ /* 0x000ee4000802007f */
[----:B---3--:R-:W-:Y:S05]  /*2b300*/  @!P1 BRA `(.L_x_3017) ;  /* 0xfffffffc00f09947 */ /* 0x008fea000383ffff */
[----:B------:R-:W-:Y:S05]  /*2b310*/  BRA `(.L_x_3200) ;  /* 0xffffffb000407947 */ /* 0x000fea000383ffff */
.L_x_3019:
[----:B---3--:R3:W4:Y:S02]  /*2b320*/  SYNCS.PHASECHK.TRANS64.TRYWAIT P1, [R5+URZ+0x2a840], R0 ;  /* 0x02a84000050075a7 */ /* 0x008724000802017f */
[----:B----4-:R-:W-:Y:S05]  /*2b330*/  @!P1 NANOSLEEP.SYNCS 0x989680 ;  /* 0x009896800000995d */ /* 0x010fea0003900000 */
[----:B------:R-:W4:Y:S02]  /*2b340*/  @!P1 SYNCS.PHASECHK.TRANS64 P1, [R5+URZ+0x2a840], R0 ;  /* 0x02a84000050095a7 */ /* 0x000f24000802007f */
[----:B----4-:R-:W-:Y:S05]  /*2b350*/  @!P1 BRA `(.L_x_3019) ;  /* 0xfffffffc00f09947 */ /* 0x010fea000383ffff */
[----:B------:R-:W-:Y:S05]  /*2b360*/  BRA `(.L_x_3201) ;  /* 0xffffffb0004c7947 */ /* 0x000fea000383ffff */
.L_x_3021:
[----:B----4-:R4:W0:Y:S02]  /*2b370*/  SYNCS.PHASECHK.TRANS64.TRYWAIT P1, [R3+URZ+0x2a860], R2 ;  /* 0x02a86002030075a7 */ /* 0x010824000802017f */
[----:B0-----:R-:W-:Y:S05]  /*2b380*/  @!P1 NANOSLEEP.SYNCS 0x989680 ;  /* 0x009896800000995d */ /* 0x001fea0003900000 */
[----:B------:R-:W0:Y:S02]  /*2b390*/  @!P1 SYNCS.PHASECHK.TRANS64 P1, [R3+URZ+0x2a860], R2 ;  /* 0x02a86002030095a7 */ /* 0x000e24000802007f */
[----:B0-----:R-:W-:Y:S05]  /*2b3a0*/  @!P1 BRA `(.L_x_3021) ;  /* 0xfffffffc00f09947 */ /* 0x001fea000383ffff */
[----:B------:R-:W-:Y:S05]  /*2b3b0*/  BRA `(.L_x_3202) ;  /* 0xffffffb000487947 */ /* 0x000fea000383ffff */
.L_x_3203:
        /* <DEDUP_REMOVED lines=12> */
.L_x_15741:


//--------------------- .text._ZN7cutlass13device_kernelIN5flash11enable_sm90INS1_16FlashAttnFwdSm90INS1_25CollectiveMainloopFwdSm90ILi2EN4cute5tupleIJNS5_1CILi1EEES8_S8_EEENS6_IJNS7_ILi64EEESA_SA_EEELi512ENS_10bfloat16_tEfNS_4arch4Sm90ELb0ELb0ELb1ELb0ELb1ELb0ELb0ELb0ELb0ELb1ELb1ELb0EEENS1_21CollectiveEpilogueFwdINS6_IJSA_NS7_ILi512EEESA_EEES9_SC_SE_Li256ELb0ELb1ELb1ELb0EEENS1_19SingleTileSchedulerILb0ELb1ELb1ELi64EEEEEEEEEvNT_6ParamsE --------------------------
	.section	.text._ZN7cutlass13device_kernelIN5flash11enable_sm90INS1_16FlashAttnFwdSm90INS1_25CollectiveMainloopFwdSm90ILi2EN4cute5tupleIJNS5_1CILi1EEES8_S8_EEENS6_IJNS7_ILi64EEESA_SA_EEELi512ENS_10bfloat16_tEfNS_4arch4Sm90ELb0ELb0ELb1ELb0ELb1ELb0ELb0ELb0ELb0ELb1ELb1ELb0EEENS1_21CollectiveEpilogueFwdINS6_IJSA_NS7_ILi512EEESA_EEES9_SC_SE_Li256ELb0ELb1ELb1ELb0EEENS1_19SingleTileSchedulerILb0ELb1ELb1ELi64EEEEEEEEEvNT_6ParamsE,"ax",@progbits
	.align	128
.text._ZN7cutlass13device_kernelIN5flash11enable_sm90INS1_16FlashAttnFwdSm90INS1_25CollectiveMainloopFwdSm90ILi2EN4cute5tupleIJNS5_1CILi1EEES8_S8_EEENS6_IJNS7_ILi64EEESA_SA_EEELi512ENS_10bfloat16_tEfNS_4arch4Sm90ELb0ELb0ELb1ELb0ELb1ELb0ELb0ELb0ELb0ELb1ELb1ELb0EEENS1_21CollectiveEpilogueFwdINS6_IJSA_NS7_ILi512EEESA_EEES9_SC_SE_Li256ELb0ELb1ELb1ELb0EEENS1_19SingleTileSchedulerILb0ELb1ELb1ELi64EEEEEEEEEvNT_6ParamsE:
        .type           _ZN7cutlass13device_kernelIN5flash11enable_sm90INS1_16FlashAttnFwdSm90INS1_25CollectiveMainloopFwdSm90ILi2EN4cute5tupleIJNS5_1CILi1EEES8_S8_EEENS6_IJNS7_ILi64EEESA_SA_EEELi512ENS_10bfloat16_tEfNS_4arch4Sm90ELb0ELb0ELb1ELb0ELb1ELb0ELb0ELb0ELb0ELb1ELb1ELb0EEENS1_21CollectiveEpilogueFwdINS6_IJSA_NS7_ILi512EEESA_EEES9_SC_SE_Li256ELb0ELb1ELb1ELb0EEENS1_19SingleTileSchedulerILb0ELb1ELb1ELi64EEEEEEEEEvNT_6ParamsE,@function
        .size           _ZN7cutlass13device_kernelIN5flash11enable_sm90INS1_16FlashAttnFwdSm90INS1_25CollectiveMainloopFwdSm90ILi2EN4cute5tupleIJNS5_1CILi1EEES8_S8_EEENS6_IJNS7_ILi64EEESA_SA_EEELi512ENS_10bfloat16_tEfNS_4arch4Sm90ELb0ELb0ELb1ELb0ELb1ELb0ELb0ELb0ELb0ELb1ELb1ELb0EEENS1_21CollectiveEpilogueFwdINS6_IJSA_NS7_ILi512EEESA_EEES9_SC_SE_Li256ELb0ELb1ELb1ELb0EEENS1_19SingleTileSchedulerILb0ELb1ELb1ELi64EEEEEEEEEvNT_6ParamsE,(.L_x_15742 - _ZN7cutlass13device_kernelIN5flash11enable_sm90INS1_16FlashAttnFwdSm90INS1_25CollectiveMainloopFwdSm90ILi2EN4cute5tupleIJNS5_1CILi1EEES8_S8_EEENS6_IJNS7_ILi64EEESA_SA_EEELi512ENS_10bfloat16_tEfNS_4arch4Sm90ELb0ELb0ELb1ELb0ELb1ELb0ELb0ELb0ELb0ELb1ELb1ELb0EEENS1_21CollectiveEpilogueFwdINS6_IJSA_NS7_ILi512EEESA_EEES9_SC_SE_Li256ELb0ELb1ELb1ELb0EEENS1_19SingleTileSchedulerILb0ELb1ELb1ELi64EEEEEEEEEvNT_6ParamsE)
        .other          _ZN7cutlass13device_kernelIN5flash11enable_sm90INS1_16FlashAttnFwdSm90INS1_25CollectiveMainloopFwdSm90ILi2EN4cute5tupleIJNS5_1CILi1EEES8_S8_EEENS6_IJNS7_ILi64EEESA_SA_EEELi512ENS_10bfloat16_tEfNS_4arch4Sm90ELb0ELb0ELb1ELb0ELb1ELb0ELb0ELb0ELb0ELb1ELb1ELb0EEENS1_21CollectiveEpilogueFwdINS6_IJSA_NS7_ILi512EEESA_EEES9_SC_SE_Li256ELb0ELb1ELb1ELb0EEENS1_19SingleTileSchedulerILb0ELb1ELb1ELi64EEEEEEEEEvNT_6ParamsE,@"STO_CUDA_ENTRY STV_DEFAULT"
_ZN7cutlass13device_kernelIN5flash11enable_sm90INS1_16FlashAttnFwdSm90INS1_25CollectiveMainloopFwdSm90ILi2EN4cute5tupleIJNS5_1CILi1EEES8_S8_EEENS6_IJNS7_ILi64EEESA_SA_EEELi512ENS_10bfloat16_tEfNS_4arch4Sm90ELb0ELb0ELb1ELb0ELb1ELb0ELb0ELb0ELb0ELb1ELb1ELb0EEENS1_21CollectiveEpilogueFwdINS6_IJSA_NS7_ILi512EEESA_EEES9_SC_SE_Li256ELb0ELb1ELb1ELb0EEENS1_19SingleTileSchedulerILb0ELb1ELb1ELi64EEEEEEEEEvNT_6ParamsE:
        /* <DEDUP_REMOVED lines=35> */
[----:B0-----:R0:W1:Y:S01]  /*0230*/  SYNCS.EXCH.64 URZ, [UR6+0x28c30], UR4 ;  /* 0x028c3004063f75b2 */ /* 0x0010620008000100 */
[----:B------:R0:W2:Y:S01]  /*0240*/  SYNCS.EXCH.64 URZ, [UR6+0x28c40], UR4 ;  /* 0x028c4004063f75b2 */ /* 0x0000a20008000100 */
[----:B------:R0:W0:Y:S01]  /*0250*/  SYNCS.EXCH.64 URZ, [UR6+0x28c38], UR4 ;  /* 0x028c3804063f75b2 */ /* 0x0000220008000100 */
[----:B------:R0:W0:Y:S01]  /*0260*/  SYNCS.EXCH.64 URZ, [UR6+0x28c48], UR4 ;  /* 0x028c4804063f75b2 */ /* 0x0000220008000100 */
[----:B------:R-:W-:Y:S01]  /*0270*/  NOP ;  /* 0x0000000000007918 */ /* 0x000fe20000000000 */
.L_x_3204:
        /* <DEDUP_REMOVED lines=22> */
.L_x_3205:
        /* <DEDUP_REMOVED lines=18> */
.L_x_3206:
        /* <DEDUP_REMOVED lines=22> */
.L_x_3207:
        /* <DEDUP_REMOVED lines=23> */
.L_x_3208:
        /* <DEDUP_REMOVED lines=9> */
.L_x_3211:
[----:B------:R-:W-:-:S08]  /*0860*/  NOP ;  /* 0x0000000000007918 */ /* 0x000fd00000000000 */
[----:B------:R-:W0:Y:S02]  /*0870*/  USETMAXREG.TRY_ALLOC.CTAPOOL UP0, 0xe8 ;  /* 0x000000e8000079c8 */ /* 0x000e240008000600 */
[----:B0-----:R-:W-:-:S13]  /*0880*/  PLOP3.LUT P0, PT, PT, PT, UP0, 0x80, 0x0 ;  /* 0x000000000000781c */ /* 0x001fda0003f0f008 */
[----:B------:R-:W-:Y:S05]  /*0890*/  @!P0 BRA `(.L_x_3211) ;  /* 0xfffffffc00f08947 */ /* 0x000fea000383ffff */
[----:B------:R-:W-:Y:S01]  /*08a0*/  LOP3.LUT R0, R30, 0xffffff80, RZ, 0xc0, !PT ;  /* 0xffffff801e007812 */ /* 0x000fe200078ec0ff */
[----:B------:R-:W0:Y:S01]  /*08b0*/  S2UR UR6, SR_CTAID.Y ;  /* 0x00000000000679c3 */ /* 0x000e220000002600 */
[----:B------:R-:W-:Y:S02]  /*08c0*/  ULDC UR7, c[0x0][0xc50] ;  /* 0x0003140000077ab9 */ /* 0x000fe40000000800 */
[----:B------:R-:W-:Y:S01]  /*08d0*/  ISETP.NE.AND P0, PT, R0, 0x80, PT ;  /* 0x000000800000780c */ /* 0x000fe20003f05270 */
[----:B------:R-:W-:-:S04]  /*08e0*/  UISETP.NE.AND UP0, UPT, UR7, 0x1, UPT ;  /* 0x000000010700788c */ /* 0x000fc8000bf05270 */
[----:B------:R-:W1:Y:S07]  /*08f0*/  S2UR UR8, SR_CTAID.Z ;  /* 0x00000000000879c3 */ /* 0x000e6e0000002700 */
[----:B------:R-:W-:Y:S01]  /*0900*/  @UP0 ULDC UR4, c[0x0][0xc54] ;  /* 0x0003150000040ab9 */ /* 0x000fe20000000800 */
[----:B------:R-:W-:Y:S06]  /*0910*/  @!P0 BAR.ARV 0x8, 0x100 ;  /* 0x0204000000008b1d */ /* 0x000fec0000002000 */
[----:B------:R-:W-:Y:S01]  /*0920*/  ISETP.GE.U32.AND P0, PT, R30, 0x100, PT ;  /* 0x000001001e00780c */ /* 0x000fe20003f06070 */
[----:B------:R-:W-:Y:S01]  /*0930*/  @UP0 ULDC UR10, c[0x0][0xc58] ;  /* 0x00031600000a0ab9 */ /* 0x000fe20000000800 */
[----:B0-----:R-:W-:-:S02]  /*0940*/  UIMAD.WIDE.U32 UR4, UR6, UR4, URZ ;  /* 0x00000004060472a5 */ /* 0x001fc4000f8e003f */
[----:B------:R-:W-:Y:S02]  /*0950*/  UMOV UR38, UR6 ;  /* 0x0000000600267c82 */ /* 0x000fe40008000000 */
[----:B------:R-:W-:-:S04]  /*0960*/  @UP0 USHF.R.U32.HI UR38, URZ, UR10, UR5 ;  /* 0x0000000a3f260299 */ /* 0x000fc80008011605 */
[----:B------:R-:W-:-:S03]  /*0970*/  UIADD3 UR4, -UR38, URZ, URZ ;  /* 0x0000003f26047290 */ /* 0x000fc6000fffe13f */
[----:B------:R-:W-:Y:S06]  /*0980*/  @P0 BAR.ARV 0xf, 0x100 ;  /* 0x03c4000000000b1d */ /* 0x000fec0000002000 */
[----:B-1----:R-:W-:Y:S01]  /*0990*/  ISETP.LE.AND P0, PT, RZ, UR8, PT ;  /* 0x00000008ff007c0c */ /* 0x002fe2000bf03270 */
[----:B------:R-:W-:-:S12]  /*09a0*/  UIMAD UR7, UR7, UR4, UR6 ;  /* 0x00000004070772a4 */ /* 0x000fd8000f8e0206 */
[----:B------:R-:W-:Y:S05]  /*09b0*/  @!P0 BRA `(.L_x_3212) ;  /* 0x000000c800bc8947 */ /* 0x000fea0003800000 */
[----:B------:R-:W-:Y:S01]  /*09c0*/  ULDC.64 UR4, c[0x0][0x418] ;  /* 0x0001060000047ab9 */ /* 0x000fe20000000a00 */
[----:B------:R-:W-:Y:S01]  /*09d0*/  ULDC UR43, c[0x0][0x424] ;  /* 0x00010900002b7ab9 */ /* 0x000fe20000000800 */
[----:B------:R-:W-:Y:S01]  /*09e0*/  UISETP.NE.U32.AND UP0, UPT, UR4, URZ, UPT ;  /* 0x0000003f0400728c */ /* 0x000fe2000bf05070 */
[----:B------:R-:W0:Y:S01]  /*09f0*/  S2UR UR42, SR_CgaCtaId ;  /* 0x00000000002a79c3 */ /* 0x000e220000008800 */
[----:B------:R-:W-:Y:S01]  /*0a00*/  UISETP.NE.AND UP1, UPT, UR9, 0x1, UPT ;  /* 0x000000010900788c */ /* 0x000fe2000bf25270 */
[----:B------:R-:W-:Y:S01]  /*0a10*/  VIADD R16, R30, 0xffffff80 ;  /* 0xffffff801e107836 */ /* 0x000fe20000000000 */
[----:B------:R-:W-:Y:S01]  /*0a20*/  UISETP.NE.AND.EX UP0, UPT, UR5, URZ, UPT, UP0 ;  /* 0x0000003f0500728c */ /* 0x000fe2000bf05300 */
[----:B------:R-:W-:Y:S01]  /*0a30*/  ULDC UR4, c[0x0][0x2f0] ;  /* 0x0000bc0000047ab9 */ /* 0x000fe20000000800 */
[----:B------:R-:W-:Y:S02]  /*0a40*/  USHF.R.U32.HI UR11, URZ, 0x10, UR7 ;  /* 0x000000103f0b7899 */ /* 0x000fe40008011607 */
[----:B------:R-:W-:Y:S01]  /*0a50*/  PLOP3.LUT P0, PT, PT, PT, UP1, 0x80, 0x0 ;  /* 0x000000000000781c */ /* 0x000fe20003f0f018 */
[----:B------:R-:W-:-:S02]  /*0a60*/  USEL UR43, UR43, 0x1, UP0 ;  /* 0x000000012b2b7887 */ /* 0x000fc40008000000 */
[----:B------:R-:W-:Y:S02]  /*0a70*/  UISETP.NE.AND UP0, UPT, UR11, URZ, UPT ;  /* 0x0000003f0b00728c */ /* 0x000fe4000bf05270 */
[----:B------:R-:W-:Y:S02]  /*0a80*/  UIMAD UR43, UR43, UR4, URZ ;  /* 0x000000042b2b72a4 */ /* 0x000fe4000f8e023f */
[----:B------:R-:W-:Y:S02]  /*0a90*/  ULOP3.LUT UR7, UR7, 0xffff, URZ, 0xc0, !UPT ;  /* 0x0000ffff07077892 */ /* 0x000fe4000f8ec03f */
[----:B------:R-:W-:-:S04]  /*0aa0*/  UIADD3 UR4, UR43, 0x3f, URZ ;  /* 0x0000003f2b047890 */ /* 0x000fc8000fffe03f */
[----:B------:R-:W-:Y:S01]  /*0ab0*/  USHF.R.S32.HI UR5, URZ, 0x1f, UR4 ;  /* 0x0000001f3f057899 */ /* 0x000fe20008011404 */
[----:B------:R-:W-:-:S03]  /*0ac0*/  @!UP0 ULDC UR11, c[0x0][0x9f0] ;  /* 0x00027c00000b8ab9 */ /* 0x000fc60000000800 */
[----:B------:R-:W-:-:S04]  /*0ad0*/  ULEA.HI UR5, UR5, UR4, URZ, 0x6 ;  /* 0x0000000405057291 */ /* 0x000fc8000f8f303f */
[----:B------:R-:W-:Y:S01]  /*0ae0*/  USHF.R.S32.HI UR6, URZ, 0x6, UR5 ;  /* 0x000000063f067899 */ /* 0x000fe20008011405 */
[----:B0-----:R-:W-:Y:S11]  /*0af0*/  @!P0 BRA `(.L_x_3213) ;  /* 0x0000001c00e48947 */ /* 0x001ff60003800000 */
[----:B------:R-:W-:Y:S01]  /*0b00*/  UISETP.GE.AND UP0, UPT, UR43, 0x1, UPT ;  /* 0x000000012b00788c */ /* 0x000fe2000bf06270 */
[----:B------:R-:W-:Y:S02]  /*0b10*/  PLOP3.LUT P0, PT, PT, PT, PT, 0x80, 0x0 ;  /* 0x000000000000781c */ /* 0x000fe40003f0f070 */
[----:B------:R-:W-:Y:S02]  /*0b20*/  CS2R R4, SRZ ;  /* 0x0000000000047805 */ /* 0x000fe4000001ff00 */
[----:B------:R-:W-:Y:S02]  /*0b30*/  CS2R R150, SRZ ;  /* 0x0000000000967805 */ /* 0x000fe4000001ff00 */
[----:B------:R-:W-:Y:S02]  /*0b40*/  CS2R R148, SRZ ;  /* 0x0000000000947805 */ /* 0x000fe4000001ff00 */
[----:B------:R-:W-:Y:S02]  /*0b50*/  CS2R R146, SRZ ;  /* 0x0000000000927805 */ /* 0x000fe4000001ff00 */
[----:B------:R-:W-:-:S02]  /*0b60*/  PLOP3.LUT P1, PT, PT, PT, UP0, 0x80, 0x0 ;  /* 0x000000000000781c */ /* 0x000fc40003f2f008 */
        /* <DEDUP_REMOVED lines=54> */
[----:B------:R-:W-:Y:S01]  /*0ed0*/  IMAD.MOV.U32 R37, RZ, RZ, RZ ;  /* 0x000000ffff257224 */ /* 0x000fe200078e00ff */
[----:B------:R-:W-:Y:S01]  /*0ee0*/  MOV R3, RZ ;  /* 0x000000ff00037202 */ /* 0x000fe20000000f00 */
[----:B------:R-:W-:Y:S06]  /*0ef0*/  @!P1 BRA `(.L_x_3214) ;  /* 0x0000000000709947 */ /* 0x000fec0003800000 */
[----:B------:R-:W-:Y:S01]  /*0f00*/  IMAD.U32 R6, RZ, RZ, UR11 ;  /* 0x0000000bff067e24 */ /* 0x000fe2000f8e00ff */
[----:B------:R-:W-:-:S04]  /*0f10*/  UIADD3 UR4, UR6, -0x1, UR11 ;  /* 0xffffffff06047890 */ /* 0x000fc8000fffe00b */
[-C--:B------:R-:W-:Y:S02]  /*0f20*/  IABS R7, R6.reuse ;  /* 0x0000000600077213 */ /* 0x080fe40000000000 */
[----:B------:R-:W-:Y:S01]  /*0f30*/  IMAD.U32 R8, RZ, RZ, UR4 ;  /* 0x00000004ff087e24 */ /* 0x000fe2000f8e00ff */
[----:B------:R-:W-:Y:S01]  /*0f40*/  IABS R6, R6 ;  /* 0x0000000600067213 */ /* 0x000fe20000000000 */
[----:B------:R-:W0:Y:S01]  /*0f50*/  I2F.RP R0, R7 ;  /* 0x0000000700007306 */ /* 0x000e220000209400 */
[----:B------:R-:W-:-:S03]  /*0f60*/  ULOP3.LUT UR4, UR4, UR11, URZ, 0x3c, !UPT ;  /* 0x0000000b04047292 */ /* 0x000fc6000f8e3c3f */
[----:B------:R-:W-:-:S03]  /*0f70*/  IMAD.MOV R6, RZ, RZ, -R6 ;  /* 0x000000ffff067224 */ /* 0x000fc600078e0a06 */
[----:B------:R-:W-:Y:S01]  /*0f80*/  ISETP.LE.AND P3, PT, RZ, UR4, PT ;  /* 0x00000004ff007c0c */ /* 0x000fe2000bf63270 */
[----:B0-----:R-:W0:Y:S02]  /*0f90*/  MUFU.RCP R0, R0 ;  /* 0x0000000000007308 */ /* 0x001e240000001000 */
[----:B0-----:R-:W-:Y:S01]  /*0fa0*/  VIADD R2, R0, 0xffffffe ;  /* 0x0ffffffe00027836 */ /* 0x001fe20000000000 */
[----:B------:R-:W-:-:S05]  /*0fb0*/  IABS R0, R8 ;  /* 0x0000000800007213 */ /* 0x000fca0000000000 */
[----:B------:R0:W1:Y:S02]  /*0fc0*/  F2I.FTZ.U32.TRUNC.NTZ R3, R2 ;  /* 0x0000000200037305 */ /* 0x000064000021f000 */
[----:B0-----:R-:W-:Y:S02]  /*0fd0*/  MOV R2, RZ ;  /* 0x000000ff00027202 */ /* 0x001fe40000000f00 */
[----:B-1----:R-:W-:-:S05]  /*0fe0*/  IADD3 R10, RZ, -R3, RZ ;  /* 0x80000003ff0a7210 */ /* 0x002fca0007ffe0ff */
        /* <DEDUP_REMOVED lines=8> */
[----:B------:R-:W-:Y:S02]  /*1070*/  ISETP.NE.AND P2, PT, RZ, UR11, PT ;  /* 0x0000000bff007c0c */ /* 0x000fe4000bf45270 */
[----:B------:R-:W-:-:S13]  /*1080*/  ISETP.GE.U32.AND P1, PT, R0, R7, PT ;  /* 0x000000070000720c */ /* 0x000fda0003f26070 */
[----:B------:R-:W-:-:S04]  /*1090*/  @P1 VIADD R3, R3, 0x1 ;  /* 0x0000000103031836 */ /* 0x000fc80000000000 */
[----:B------:R-:W-:Y:S01]  /*10a0*/  @!P3 IMAD.MOV R3, RZ, RZ, -R3 ;  /* 0x000000ffff03b224 */ /* 0x000fe200078e0a03 */
[----:B------:R-:W-:-:S07]  /*10b0*/  @!P2 LOP3.LUT R3, RZ, UR11, RZ, 0x33, !PT ;  /* 0x0000000bff03ac12 */ /* 0x000fce000f8e33ff */
.L_x_3214:
[----:B------:R-:W-:Y:S01]  /*10c0*/  IMAD R0, R3, UR7, RZ ;  /* 0x0000000703007c24 */ /* 0x000fe2000f8e02ff */
[----:B------:R-:W-:Y:S02]  /*10d0*/  MOV R36, RZ ;  /* 0x000000ff00247202 */ /* 0x000fe40000000f00 */
[----:B------:R-:W-:Y:S02]  /*10e0*/  CS2R R34, SRZ ;  /* 0x0000000000227805 */ /* 0x000fe4000001ff00 */
[----:B------:R-:W-:Y:S02]  /*10f0*/  CS2R R32, SRZ ;  /* 0x0000000000207805 */ /* 0x000fe4000001ff00 */
[----:B------:R-:W-:Y:S02]  /*1100*/  CS2R R30, SRZ ;  /* 0x00000000001e7805 */ /* 0x000fe4000001ff00 */
[----:B------:R-:W-:Y:S02]  /*1110*/  VIADDMNMX R3, R0, R3, UR6, PT ;  /* 0x0000000600037e46 */ /* 0x000fe4000b800103 */
[----:B------:R-:W-:-:S02]  /*1120*/  CS2R R28, SRZ ;  /* 0x00000000001c7805 */ /* 0x000fc4000001ff00 */
[----:B------:R-:W-:Y:S02]  /*1130*/  CS2R R26, SRZ ;  /* 0x00000000001a7805 */ /* 0x000fe4000001ff00 */
[----:B------:R-:W-:Y:S02]  /*1140*/  CS2R R24, SRZ ;  /* 0x0000000000187805 */ /* 0x000fe4000001ff00 */
[----:B------:R-:W-:-:S13]  /*1150*/  ISETP.GT.AND P1, PT, R3, R0, PT ;  /* 0x000000000300720c */ /* 0x000fda0003f24270 */
[----:B------:R-:W-:Y:S05]  /*1160*/  @!P1 BRA `(.L_x_3215) ;  /* 0x00000064001c9947 */ /* 0x000fea0003800000 */
[----:B------:R-:W-:Y:S01]  /*1170*/  SHF.R.S32.HI R5, RZ, 0x1f, R16 ;  /* 0x0000001fff057819 */ /* 0x000fe20000011410 */
[----:B------:R-:W-:-:S03]  /*1180*/  UMOV UR7, 0x400 ;  /* 0x0000040000077882 */ /* 0x000fc60000000000 */
[----:B------:R-:W-:-:S04]  /*1190*/  LEA.HI R5, R5, R16, RZ, 0x7 ;  /* 0x0000001005057211 */ /* 0x000fc800078f38ff */
[----:B------:R-:W-:Y:S02]  /*11a0*/  SHF.R.S32.HI R2, RZ, 0x7, R5 ;  /* 0x00000007ff027819 */ /* 0x000fe40000011405 */
[----:B------:R-:W-:-:S04]  /*11b0*/  LOP3.LUT R5, R5, 0xffffff80, RZ, 0xc0, !PT ;  /* 0xffffff8005057812 */ /* 0x000fc800078ec0ff */
[----:B------:R-:W0:Y:S01]  /*11c0*/  SHFL.IDX PT, R2, R2, RZ, 0x1f ;  /* 0x00001fff02027589 */ /* 0x000e2200000e0000 */
[----:B------:R-:W-:-:S05]  /*11d0*/  IMAD.IADD R5, R16, 0x1, -R5 ;  /* 0x0000000110057824 */ /* 0x000fca00078e0a05 */
[----:B------:R-:W-:-:S04]  /*11e0*/  SHF.R.S32.HI R4, RZ, 0x1f, R5 ;  /* 0x0000001fff047819 */ /* 0x000fc80000011405 */
[CC--:B------:R-:W-:Y:S02]  /*11f0*/  LEA.HI R6, R4.reuse, R5.reuse, RZ, 0x2 ;  /* 0x0000000504067211 */ /* 0x0c0fe400078f10ff */
[----:B------:R-:W-:Y:S02]  /*1200*/  LEA.HI R4, R4, R5, RZ, 0x5 ;  /* 0x0000000504047211 */ /* 0x000fe400078f28ff */
[----:B------:R-:W-:Y:S02]  /*1210*/  SHF.R.S32.HI R7, RZ, 0x1f, R6 ;  /* 0x0000001fff077819 */ /* 0x000fe40000011406 */
[----:B------:R-:W-:Y:S02]  /*1220*/  SHF.R.S32.HI R4, RZ, 0x5, R4 ;  /* 0x00000005ff047819 */ /* 0x000fe40000011404 */
[----:B0-----:R-:W-:Y:S02]  /*1230*/  R2UR UR4, R2 ;  /* 0x00000000020472ca */ /* 0x001fe400000e0000 */
[----:B------:R-:W-:-:S04]  /*1240*/  SHF.R.S32.HI R2, RZ, 0x2, R6 ;  /* 0x00000002ff027819 */ /* 0x000fc80000011406 */
[----:B------:R-:W-:-:S04]  /*1250*/  LEA.HI R7, R7, R2, RZ, 0x3 ;  /* 0x0000000207077211 */ /* 0x000fc800078f18ff */
[----:B------:R-:W-:-:S03]  /*1260*/  LOP3.LUT R7, R7, 0xfffffff8, RZ, 0xc0, !PT ;  /* 0xfffffff807077812 */ /* 0x000fc600078ec0ff */
[----:B------:R-:W-:Y:S02]  /*1270*/  ULEA.HI UR5, UR4, UR4, URZ, 0x1 ;  /* 0x0000000404057291 */ /* 0x000fe4000f8f083f */
[----:B------:R-:W-:Y:S02]  /*1280*/  IMAD.IADD R7, R2, 0x1, -R7 ;  /* 0x0000000102077824 */ /* 0x000fe400078e0a07 */
[----:B------:R-:W-:Y:S02]  /*1290*/  ULOP3.LUT UR6, UR5, 0x1fffe, URZ, 0xc0, !UPT ;  /* 0x0001fffe05067892 */ /* 0x000fe4000f8ec03f */
[----:B------:R-:W-:Y:S01]  /*12a0*/  ULEA UR5, UR42, UR7, 0x18 ;  /* 0x000000072a057291 */ /* 0x000fe2000f8ec03f */
[----:B------:R-:W-:Y:S01]  /*12b0*/  LEA R4, R4, R7, 0x4 ;  /* 0x0000000704047211 */ /* 0x000fe200078e20ff */
[----:B------:R-:W-:Y:S02]  /*12c0*/  UIADD3 UR6, UR4, -UR6, URZ ;  /* 0x8000000604067290 */ /* 0x000fe4000fffe03f */
[----:B------:R-:W-:-:S02]  /*12d0*/  ULOP3.LUT UR4, UR39, 0x1, URZ, 0xfc, !UPT ;  /* 0x0000000127047892 */ /* 0x000fc4000f8efc3f */
[----:B------:R-:W-:Y:S02]  /*12e0*/  ULEA UR6, UR6, UR5, 0xf ;  /* 0x0000000506067291 */ /* 0x000fe4000f8e783f */
[----:B------:R-:W-:Y:S02]  /*12f0*/  UISETP.NE.AND UP0, UPT, UR4, 0x3, UPT ;  /* 0x000000030400788c */ /* 0x000fe4000bf05270 */
[----:B------:R-:W-:-:S04]  /*1300*/  UIADD3 UR6, UR6, 0x400, URZ ;  /* 0x0000040006067890 */ /* 0x000fc8000fffe03f */
[----:B------:R-:W-:Y:S01]  /*1310*/  PLOP3.LUT P0, PT, PT, PT, UP0, 0x80, 0x0 ;  /* 0x000000000000781c */ /* 0x000fe20003f0f008 */
[----:B------:R-:W-:-:S04]  /*1320*/  USHF.R.U32.HI UR6, URZ, 0x4, UR6 ;  /* 0x000000043f067899 */ /* 0x000fc80008011606 */
[----:B------:R-:W-:-:S04]  /*1330*/  ULOP3.LUT UR6, UR6, 0x3fff, URZ, 0xc0, !UPT ;  /* 0x00003fff06067892 */ /* 0x000fc8000f8ec03f */
[----:B------:R-:W-:-:S04]  /*1340*/  ULOP3.LUT UR6, UR6, 0x2000000, URZ, 0xfc, !UPT ;  /* 0x0200000006067892 */ /* 0x000fc8000f8efc3f */
[----:B------:R-:W-:Y:S08]  /*1350*/  @!P0 BRA `(.L_x_3216) ;  /* 0x0000000000048947 */ /* 0x000ff00003800000 */
[----:B------:R-:W-:Y:S01]  /*1360*/  BPT.TRAP 0x1 ;  /* 0x000000040000795c */ /* 0x000fe20000300000 */
.L_x_3216:
[----:B------:R-:W-:-:S04]  /*1370*/  SHF.L.U32 R2, RZ, 0x1f, RZ ;  /* 0x0000001fff027819 */ /* 0x000fc800000006ff */
[----:B------:R-:W0:Y:S02]  /*1380*/  SYNCS.PHASECHK.TRANS64.TRYWAIT P1, [UR5+0x28c50], R2 ;  /* 0x028c5002ff0075a7 */ /* 0x000e240008020145 */
[----:B0-----:R-:W-:Y:S05]  /*1390*/  @!P1 BRA `(.L_x_3217) ;  /* 0x000000c0004c9947 */ /* 0x001fea0003800000 */
.L_x_3301:
[----:B------:R-:W-:Y:S01]  /*13a0*/  BAR.SYNC.DEFER_BLOCKING 0xe, 0x100 ;  /* 0x0384000000007b1d */ /* 0x000fe20000010000 */
[----:B------:R-:W-:Y:S02]  /*13b0*/  UIADD3 UR4, UR5, 0x26800, URZ ;  /* 0x0002680005047890 */ /* 0x000fe4000fffe03f */
[----:B------:R-:W-:Y:S02]  /*13c0*/  UIADD3 UR14, UR6, 0x80, URZ ;  /* 0x00000080060e7890 */ /* 0x000fe4000fffe03f */
[----:B------:R-:W-:Y:S01]  /*13d0*/  USHF.R.U32.HI UR4, URZ, 0x4, UR4 ;  /* 0x000000043f047899 */ /* 0x000fe20008011604 */
[----:B------:R-:W-:Y:S01]  /*13e0*/  UMOV UR9, 0x40000040 ;  /* 0x4000004000097882 */ /* 0x000fe20000000000 */
[----:B------:R-:W-:Y:S02]  /*13f0*/  UMOV UR10, UR6 ;  /* 0x00000006000a7c82 */ /* 0x000fe40008000000 */
[----:B------:R-:W-:Y:S01]  /*1400*/  ULOP3.LUT UR4, UR4, 0x3fff, URZ, 0xc0, !UPT ;  /* 0x00003fff04047892 */ /* 0x000fe2000f8ec03f */
[----:B------:R-:W-:Y:S01]  /*1410*/  UMOV UR11, 0x40000040 ;  /* 0x40000040000b7882 */ /* 0x000fe20000000000 */
[----:B------:R-:W-:-:S02]  /*1420*/  UMOV UR13, 0x40000040 ;  /* 0x40000040000d7882 */ /* 0x000fc40000000000 */
[----:B------:R-:W-:Y:S01]  /*1430*/  ULOP3.LUT UR4, UR4, 0x10000, URZ, 0xfc, !UPT ;  /* 0x0001000004047892 */ /* 0x000fe2000f8efc3f */
[----:B------:R-:W-:Y:S01]  /*1440*/  UMOV UR15, 0x40000040 ;  /* 0x40000040000f7882 */ /* 0x000fe20000000000 */
[----:B------:R-:W-:Y:S02]  /*1450*/  UIADD3 UR18, UR6, 0x100, URZ ;  /* 0x0000010006127890 */ /* 0x000fe4000fffe03f */
[----:B------:R-:W-:-:S03]  /*1460*/  UIADD3 UR12, UR4, 0x2, URZ ;  /* 0x00000002040c7890 */ /* 0x000fc6000fffe03f */
[----:B------:R-:W-:Y:S01]  /*1470*/  UMOV UR8, UR4 ;  /* 0x0000000400087c82 */ /* 0x000fe20008000000 */
[----:B------:R-:W-:Y:S01]  /*1480*/  UIADD3 UR16, UR4, 0x4, URZ ;  /* 0x0000000404107890 */ /* 0x000fe2000fffe03f */
[----:B------:R-:W-:Y:S01]  /*1490*/  UMOV UR17, 0x40000040 ;  /* 0x4000004000117882 */ /* 0x000fe20000000000 */
[----:B------:R-:W-:Y:S01]  /*14a0*/  WARPGROUP.ARRIVE ;  /* 0x00000000000079c5 */ /* 0x000fe20000000000 */
[----:B------:R-:W-:Y:S01]  /*14b0*/  UMOV UR19, 0x40000040 ;  /* 0x4000004000137882 */ /* 0x000fe20000000000 */
[----:B------:R-:W-:Y:S02]  /*14c0*/  UIADD3 UR20, UR4, 0x6, URZ ;  /* 0x0000000604147890 */ /* 0x000fe4000fffe03f */
[----:B------:R-:W-:Y:S02]  /*14d0*/  UIADD3 UR22, UR6, 0x180, URZ ;  /* 0x0000018006167890 */ /* 0x000fe4000fffe03f */
[----:B------:R-:W-:Y:S01]  /*14e0*/  HGMMA.64x256x16.F32.BF16 R24, gdesc[UR8].tnspB, RZ, !UPT, gsb0 ;  /* 0x43e00000081879f0 */ /* 0x000fe2000c0018ff */
[----:B------:R-:W-:Y:S01]  /*14f0*/  UMOV UR21, 0x40000040 ;  /* 0x4000004000157882 */ /* 0x000fe20000000000 */
[----:B------:R-:W-:Y:S01]  /*1500*/  UMOV UR23, 0x40000040 ;  /* 0x4000004000177882 */ /* 0x000fe20000000000 */
[----:B------:R-:W-:-:S02]  /*1510*/  WARPGROUP.DEPBAR.LE gsb0, 0x0 ;  /* 0x00008000000079c5 */ /* 0x000fc40000010000 */
[----:B------:R-:W-:-:S15]  /*1520*/  WARPGROUP.ARRIVE ;  /* 0x00000000000079c5 */ /* 0x000fde0000000000 */
[----:B------:R-:W-:-:S08]  /*1530*/  NOP ;  /* 0x0000000000007918 */ /* 0x000fd00000000000 */
[----:B------:R-:W-:Y:S03]  /*1540*/  HGMMA.64x256x16.F32.BF16 R24, gdesc[UR12].tnspB, R24, gsb0 ;  /* 0x43e000000c1879f0 */ /* 0x000fe60008001818 */
[----:B------:R-:W-:Y:S02]  /*1550*/  WARPGROUP.DEPBAR.LE gsb0, 0x0 ;  /* 0x00008000000079c5 */ /* 0x000fe40000010000 */
        /* <DEDUP_REMOVED lines=8> */
[----:B------:R-:W-:Y:S06]  /*15e0*/  BAR.ARV 0xf, 0x100 ;  /* 0x03c4000000007b1d */ /* 0x000fec0000002000 */
[----:B------:R-:W-:Y:S05]  /*15f0*/  @!P0 BRA `(.L_x_3218) ;  /* 0x0000000000048947 */ /* 0x000fea0003800000 */
[----:B------:R-:W-:Y:S01]  /*1600*/  BPT.TRAP 0x1 ;  /* 0x000000040000795c */ /* 0x000fe20000300000 */
.L_x_3218:
[----:B------:R-:W-:Y:S01]  /*1610*/  VIADD R3, R3, 0xfffffffe ;  /* 0xfffffffe03037836 */ /* 0x000fe20000000000 */
[----:B------:R-:W-:-:S04]  /*1620*/  UIADD3 UR4, UR5, 0x28c60, URZ ;  /* 0x00028c6005047890 */ /* 0x000fc8000fffe03f */
[----:B------:R-:W-:Y:S01]  /*1630*/  ISETP.GE.AND P1, PT, R3, R0, PT ;  /* 0x000000000300720c */ /* 0x000fe20003f26270 */
[----:B------:R-:W-:-:S09]  /*1640*/  UPRMT UR4, UR42, 0x654, UR4 ;  /* 0x000006542a047896 */ /* 0x000fd20008000004 */
[----:B------:R-:W-:Y:S01]  /*1650*/  SYNCS.ARRIVE.TRANS64.RED.A1T0 RZ, [UR4], RZ ;  /* 0x000000ffffff79a7 */ /* 0x000fe20008100404 */
[----:B------:R-:W-:Y:S02]  /*1660*/  UMOV UR4, URZ ;  /* 0x0000003f00047c82 */ /* 0x000fe40008000000 */
[----:B------:R-:W-:Y:S05]  /*1670*/  @!P1 BRA `(.L_x_3219) ;  /* 0x0000000800e09947 */ /* 0x000fea0003800000 */
[----:B------:R-:W-:Y:S01]  /*1680*/  IMAD.MOV.U32 R7, RZ, RZ, RZ ;  /* 0x000000ffff077224 */ /* 0x000fe200078e00ff */
[----:B------:R-:W-:-:S06]  /*1690*/  UMOV UR4, URZ ;  /* 0x0000003f00047c82 */ /* 0x000fcc0008000000 */
.L_x_3225:
[----:B------:R-:W-:Y:S01]  /*16a0*/  BAR.SYNC.DEFER_BLOCKING 0xe, 0x100 ;  /* 0x0384000000007b1d */ /* 0x000fe20000010000 */
[----:B01----:R-:W-:Y:S01]  /*16b0*/  MOV R5, UR4 ;  /* 0x0000000400057c02 */ /* 0x003fe20008000f00 */
[----:B------:R-:W-:Y:S01]  /*16c0*/  UIADD3 UR4, UR4, 0x1, URZ ;  /* 0x0000000104047890 */ /* 0x000fe2000fffe03f */
[C---:B------:R-:W-:Y:S01]  /*16d0*/  ISETP.GT.AND P2, PT, R3.reuse, R0, PT ;  /* 0x000000000300720c */ /* 0x040fe20003f44270 */
[----:B------:R-:W-:Y:S02]  /*16e0*/  VIADD R3, R3, 0xffffffff ;  /* 0xffffffff03037836 */ /* 0x000fe40000000000 */
[----:B------:R-:W-:Y:S01]  /*16f0*/  IMAD R2, R5, 0x40, R4 ;  /* 0x0000004005027824 */ /* 0x000fe200078e0204 */
[----:B------:R-:W-:-:S04]  /*1700*/  UISETP.NE.AND UP0, UPT, UR4, 0x2, UPT ;  /* 0x000000020400788c */ /* 0x000fc8000bf05270 */
[----:B------:R-:W-:Y:S01]  /*1710*/  LEA R2, R2, UR5, 0x2 ;  /* 0x0000000502027c11 */ /* 0x000fe2000f8e10ff */
[----:B------:R-:W-:Y:S02]  /*1720*/  USEL UR7, URZ, 0x1, UP0 ;  /* 0x000000013f077887 */ /* 0x000fe40008000000 */
[----:B------:R-:W-:-:S04]  /*1730*/  USEL UR4, UR4, URZ, UP0 ;  /* 0x0000003f04047287 */ /* 0x000fc80008000000 */
[----:B------:R-:W-:Y:S01]  /*1740*/  LOP3.LUT R7, R7, UR7, RZ, 0x3c, !PT ;  /* 0x0000000707077c12 */ /* 0x000fe2000f8e3cff */
[----:B------:R-:W0:Y:S04]  /*1750*/  LDS R5, [R2+0x28800] ;  /* 0x0288000002057984 */ /* 0x000e280000000800 */
[----:B------:R-:W1:Y:S01]  /*1760*/  LDS R6, [R2+0x28820] ;  /* 0x0288200002067984 */ /* 0x000e620000000800 */
        /* <DEDUP_REMOVED lines=64> */
[-C--:B-1----:R-:W-:Y:S01]  /*1b70*/  FMUL.FTZ R26, R26, R6.reuse ;  /* 0x000000061a1a7220 */ /* 0x082fe20000410000 */
        /* <DEDUP_REMOVED lines=65> */
.L_x_3220:
[----:B------:R-:W-:Y:S01]  /*1f90*/  ULEA UR7, UR4, UR5, 0x3 ;  /* 0x0000000504077291 */ /* 0x000fe2000f8e183f */
[----:B------:R-:W-:-:S08]  /*1fa0*/  SHF.L.U32 R2, R7, 0x1f, RZ ;  /* 0x0000001f07027819 */ /* 0x000fd000000006ff */
[----:B------:R0:W1:Y:S01]  /*1fb0*/  SYNCS.PHASECHK.TRANS64.TRYWAIT P1, [UR7+0x28c50], R2 ;  /* 0x028c5002ff0075a7 */ /* 0x0000620008020147 */
[----:B------:R-:W-:Y:S05]  /*1fc0*/  @!P0 BRA `(.L_x_3221) ;  /* 0x0000000000048947 */ /* 0x000fea0003800000 */
[----:B------:R-:W-:Y:S01]  /*1fd0*/  BPT.TRAP 0x1 ;  /* 0x000000040000795c */ /* 0x000fe20000300000 */
.L_x_3221:
[----:B-1----:R-:W-:Y:S05]  /*1fe0*/  @P1 BRA `(.L_x_3222) ;  /* 0x0000000000081947 */ /* 0x002fea0003800000 */
[----:B------:R-:W1:Y:S02]  /*1ff0*/  SYNCS.PHASECHK.TRANS64.TRYWAIT P1, [UR7+0x28c50], R2 ;  /* 0x028c5002ff0075a7 */ /* 0x000e640008020147 */
[----:B-1----:R-:W-:Y:S05]  /*2000*/  @!P1 BRA `(.L_x_3223) ;  /* 0x000000b400489947 */ /* 0x002fea0003800000 */
.L_x_3222:
[----:B------:R-:W-:Y:S01]  /*2010*/  ULEA UR10, UR4, UR6, 0xc ;  /* 0x00000006040a7291 */ /* 0x000fe2000f8e603f */
[----:B------:R-:W-:Y:S01]  /*2020*/  WARPGROUP.ARRIVE ;  /* 0x00000000000079c5 */ /* 0x000fe20000000000 */
[----:B------:R-:W-:Y:S01]  /*2030*/  UMOV UR11, 0x40000040 ;  /* 0x40000040000b7882 */ /* 0x000fe20000000000 */
[----:B------:R-:W-:Y:S01]  /*2040*/  UMOV UR15, 0x40000040 ;  /* 0x40000040000f7882 */ /* 0x000fe20000000000 */
[----:B------:R-:W-:Y:S02]  /*2050*/  UIADD3 UR14, UR10, 0x80, URZ ;  /* 0x000000800a0e7890 */ /* 0x000fe4000fffe03f */
[----:B------:R-:W-:Y:S01]  /*2060*/  UIADD3 UR18, UR10, 0x100, URZ ;  /* 0x000001000a127890 */ /* 0x000fe2000fffe03f */
[----:B------:R-:W-:Y:S02]  /*2070*/  UMOV UR19, 0x40000040 ;  /* 0x4000004000137882 */ /* 0x000fe40000000000 */
[----:B------:R-:W-:Y:S01]  /*2080*/  HGMMA.64x256x16.F32.BF16 R24, gdesc[UR8].tnspB, R24, gsb0 ;  /* 0x43e00000081879f0 */ /* 0x000fe20008001818 */
[----:B------:R-:W-:Y:S01]  /*2090*/  UIADD3 UR22, UR10, 0x180, URZ ;  /* 0x000001800a167890 */ /* 0x000fe2000fffe03f */
        /* <DEDUP_REMOVED lines=17> */
.L_x_3224:
[----:B------:R-:W-:-:S04]  /*21b0*/  UIADD3 UR7, UR7, 0x28c60, URZ ;  /* 0x00028c6007077890 */ /* 0x000fc8000fffe03f */
[----:B------:R-:W-:-:S09]  /*21c0*/  UPRMT UR7, UR42, 0x654, UR7 ;  /* 0x000006542a077896 */ /* 0x000fd20008000007 */
[----:B------:R-:W-:Y:S01]  /*21d0*/  SYNCS.ARRIVE.TRANS64.RED.A1T0 RZ, [UR7], RZ ;  /* 0x000000ffffff79a7 */ /* 0x000fe20008100407 */
[----:B------:R-:W-:Y:S05]  /*21e0*/  @P2 BRA `(.L_x_3225) ;  /* 0xfffffff4002c2947 */ /* 0x000fea000383ffff */
[----:B------:R-:W-:-:S12]  /*21f0*/  USHF.L.U32 UR4, UR4, 0x6, URZ ;  /* 0x0000000604047899 */ /* 0x000fd8000800063f */
.L_x_3219:
[----:B------:R-:W-:Y:S01]  /*2200*/  BAR.SYNC.DEFER_BLOCKING 0xe, 0x100 ;  /* 0x0384000000007b1d */ /* 0x000fe20000010000 */
[----:B------:R-:W-:Y:S02]  /*2210*/  IADD3 R4, R4, UR4, RZ ;  /* 0x0000000404047c10 */ /* 0x000fe4000fffe0ff */
[----:B------:R-:W-:Y:S02]  /*2220*/  PLOP3.LUT P0, PT, PT, PT, PT, 0x8, 0x0 ;  /* 0x000000000000781c */ /* 0x000fe40003f0e170 */
[----:B------:R-:W-:-:S05]  /*2230*/  LEA R4, R4, UR5, 0x2 ;  /* 0x0000000504047c11 */ /* 0x000fca000f8e10ff */
[----:B01----:R-:W0:Y:S04]  /*2240*/  LDS R2, [R4+0x28800] ;  /* 0x0288000004027984 */ /* 0x003e280000000800 */
[----:B------:R1:W2:Y:S02]  /*2250*/  LDS R0, [R4+0x28820] ;  /* 0x0288200004007984 */ /* 0x0002a40000000800 */
[----:B-1----:R-:W-:Y:S01]  /*2260*/  CS2R R4, SRZ ;  /* 0x0000000000047805 */ /* 0x002fe2000001ff00 */
        /* <DEDUP_REMOVED lines=64> */
[-C--:B--2---:R-:W-:Y:S01]  /*2670*/  FMUL.FTZ R26, R26, R0.reuse ;  /* 0x000000001a1a7220 */ /* 0x084fe20000410000 */
        /* <DEDUP_REMOVED lines=63> */
[----:B------:R-:W-:Y:S06]  /*2a70*/  BAR.ARV 0xf, 0x100 ;  /* 0x03c4000000007b1d */ /* 0x000fec0000002000 */
[----:B------:R-:W-:Y:S05]  /*2a80*/  BRA `(.L_x_3215) ;  /* 0x0000004800d47947 */ /* 0x000fea0003800000 */
.L_x_3213:
[----:B------:R-:W-:Y:S01]  /*2a90*/  UISETP.GE.AND UP0, UPT, UR43, 0x1, UPT ;  /* 0x000000012b00788c */ /* 0x000fe2000bf06270 */
[----:B------:R-:W-:-:S05]  /*2aa0*/  UMOV UR4, URZ ;  /* 0x0000003f00047c82 */ /* 0x000fca0008000000 */
[----:B------:R-:W-:-:S13]  /*2ab0*/  PLOP3.LUT P0, PT, PT, PT, UP0, 0x80, 0x0 ;  /* 0x000000000000781c */ /* 0x000fda0003f0f008 */
[----:B------:R-:W-:Y:S05]  /*2ac0*/  @!P0 BRA `(.L_x_3226) ;  /* 0x0000000000848947 */ /* 0x000fea0003800000 */
[----:B------:R-:W-:Y:S01]  /*2ad0*/  IMAD.U32 R3, RZ, RZ, UR11 ;  /* 0x0000000bff037e24 */ /* 0x000fe2000f8e00ff */
[----:B------:R-:W-:Y:S01]  /*2ae0*/  UIADD3 UR8, UR6, -0x1, UR11 ;  /* 0xffffffff06087890 */ /* 0x000fe2000fffe00b */
[----:B------:R-:W-:-:S03]  /*2af0*/  UMOV UR4, URZ ;  /* 0x0000003f00047c82 */ /* 0x000fc60008000000 */
[-C--:B------:R-:W-:Y:S02]  /*2b00*/  IABS R0, R3.reuse ;  /* 0x0000000300007213 */ /* 0x080fe40000000000 */
[----:B------:R-:W-:Y:S01]  /*2b10*/  MOV R4, UR8 ;  /* 0x0000000800047c02 */ /* 0x000fe20008000f00 */
[----:B------:R-:W-:Y:S01]  /*2b20*/  ULOP3.LUT UR8, UR8, UR11, URZ, 0x3c, !UPT ;  /* 0x0000000b08087292 */ /* 0x000fe2000f8e3c3f */
[----:B------:R-:W-:Y:S02]  /*2b30*/  R2UR UR12, R0 ;  /* 0x00000000000c72ca */ /* 0x000fe400000e0000 */
[----:B------:R-:W-:Y:S02]  /*2b40*/  IABS R4, R4 ;  /* 0x0000000400047213 */ /* 0x000fe40000000000 */
[----:B------:R-:W-:-:S03]  /*2b50*/  IABS R5, R3 ;  /* 0x0000000300057213 */ /* 0x000fc60000000000 */
        /* <DEDUP_REMOVED lines=24> */
.L_x_3226:
[----:B------:R-:W-:Y:S02]  /*2ce0*/  UIMAD UR40, UR7, UR4, URZ ;  /* 0x00000004072872a4 */ /* 0x000fe4000f8e023f */
[----:B------:R-:W-:Y:S01]  /*2cf0*/  IMAD.U32 R3, RZ, RZ, UR4 ;  /* 0x00000004ff037e24 */ /* 0x000fe2000f8e00ff */
[----:B------:R-:W-:Y:S02]  /*2d00*/  MOV R0, UR6 ;  /* 0x0000000600007c02 */ /* 0x000fe40008000f00 */
[----:B------:R-:W-:Y:S02]  /*2d10*/  CS2R R4, SRZ ;  /* 0x0000000000047805 */ /* 0x000fe4000001ff00 */
[----:B------:R-:W-:Y:S02]  /*2d20*/  PLOP3.LUT P0, PT, PT, PT, PT, 0x80, 0x0 ;  /* 0x000000000000781c */ /* 0x000fe40003f0f070 */
[----:B------:R-:W-:Y:S02]  /*2d30*/  CS2R R150, SRZ ;  /* 0x0000000000967805 */ /* 0x000fe4000001ff00 */
[----:B------:R-:W-:-:S02]  /*2d40*/  VIADDMNMX R0, R3, UR40, R0, PT ;  /* 0x0000002803007c46 */ /* 0x000fc4000b800100 */
[----:B------:R-:W-:Y:S02]  /*2d50*/  CS2R R148, SRZ ;  /* 0x0000000000947805 */ /* 0x000fe4000001ff00 */
[----:B------:R-:W-:Y:S02]  /*2d60*/  CS2R R146, SRZ ;  /* 0x0000000000927805 */ /* 0x000fe4000001ff00 */
[----:B------:R-:W-:Y:S02]  /*2d70*/  CS2R R144, SRZ ;  /* 0x0000000000907805 */ /* 0x000fe4000001ff00 */
[----:B------:R-:W-:Y:S02]  /*2d80*/  R2UR UR44, R0 ;  /* 0x00000000002c72ca */ /* 0x000fe400000e0000 */
        /* <DEDUP_REMOVED lines=12> */
[----:B------:R-:W-:Y:S01]  /*2e50*/  UISETP.GT.AND UP0, UPT, UR44, UR40, UPT ;  /* 0x000000282c00728c */ /* 0x000fe2000bf04270 */
[----:B------:R-:W-:Y:S02]  /*2e60*/  CS2R R118, SRZ ;  /* 0x0000000000767805 */ /* 0x000fe4000001ff00 */
[----:B------:R-:W-:-:S02]  /*2e70*/  CS2R R116, SRZ ;  /* 0x0000000000747805 */ /* 0x000fc4000001ff00 */
[----:B------:R-:W-:Y:S02]  /*2e80*/  CS2R R114, SRZ ;  /* 0x0000000000727805 */ /* 0x000fe4000001ff00 */
[----:B------:R-:W-:Y:S02]  /*2e90*/  CS2R R112, SRZ ;  /* 0x0000000000707805 */ /* 0x000fe4000001ff00 */
[----:B------:R-:W-:Y:S02]  /*2ea0*/  CS2R R110, SRZ ;  /* 0x00000000006e7805 */ /* 0x000fe4000001ff00 */
[----:B------:R-:W-:Y:S02]  /*2eb0*/  PLOP3.LUT P1, PT, PT, PT, UP0, 0x80, 0x0 ;  /* 0x000000000000781c */ /* 0x000fe40003f2f008 */
        /* <DEDUP_REMOVED lines=45> */
[----:B------:R-:W-:Y:S02]  /*3190*/  UMOV UR41, 0x400 ;  /* 0x0000040000297882 */ /* 0x000fe40000000000 */
[----:B------:R-:W-:Y:S01]  /*31a0*/  ULEA UR41, UR42, UR41, 0x18 ;  /* 0x000000292a297291 */ /* 0x000fe2000f8ec03f */
[----:B------:R-:W-:-:S04]  /*31b0*/  LEA.HI R18, R17, R16, RZ, 0x7 ;  /* 0x0000001011127211 */ /* 0x000fc800078f38ff */
[----:B------:R-:W-:-:S05]  /*31c0*/  SHF.R.S32.HI R19, RZ, 0x7, R18 ;  /* 0x00000007ff137819 */ /* 0x000fca0000011412 */
[----:B------:R-:W0:Y:S02]  /*31d0*/  SHFL.IDX PT, R0, R19, RZ, 0x1f ;  /* 0x00001fff13007589 */ /* 0x000e2400000e0000 */
[----:B0-----:R-:W-:-:S13]  /*31e0*/  R2UR UR4, R0 ;  /* 0x00000000000472ca */ /* 0x001fda00000e0000 */
[----:B------:R-:W-:-:S04]  /*31f0*/  ULEA.HI UR5, UR4, UR4, URZ, 0x1 ;  /* 0x0000000404057291 */ /* 0x000fc8000f8f083f */
[----:B------:R-:W-:-:S04]  /*3200*/  ULOP3.LUT UR5, UR5, 0x1fffe, URZ, 0xc0, !UPT ;  /* 0x0001fffe05057892 */ /* 0x000fc8000f8ec03f */
[----:B------:R-:W-:Y:S02]  /*3210*/  UIADD3 UR5, UR4, -UR5, URZ ;  /* 0x8000000504057290 */ /* 0x000fe4000fffe03f */
[----:B------:R-:W-:Y:S02]  /*3220*/  UIADD3 UR4, UR41, 0x26800, URZ ;  /* 0x0002680029047890 */ /* 0x000fe4000fffe03f */
[----:B------:R-:W-:Y:S02]  /*3230*/  ULEA UR5, UR5, UR41, 0xf ;  /* 0x0000002905057291 */ /* 0x000fe4000f8e783f */
[----:B------:R-:W-:Y:S02]  /*3240*/  ULOP3.LUT UP0, URZ, UR4, 0x3ff, URZ, 0xc0, !UPT ;  /* 0x000003ff043f7892 */ /* 0x000fe4000f80c03f */
[----:B------:R-:W-:-:S04]  /*3250*/  UIADD3 UR5, UR5, 0x400, URZ ;  /* 0x0000040005057890 */ /* 0x000fc8000fffe03f */
[----:B------:R-:W-:Y:S01]  /*3260*/  PLOP3.LUT P0, PT, PT, PT, UP0, 0x80, 0x0 ;  /* 0x000000000000781c */ /* 0x000fe20003f0f008 */
[----:B------:R-:W-:-:S04]  /*3270*/  USHF.R.U32.HI UR5, URZ, 0x4, UR5 ;  /* 0x000000043f057899 */ /* 0x000fc80008011605 */
[----:B------:R-:W-:-:S08]  /*3280*/  ULOP3.LUT UR45, UR5, 0x3fff, URZ, 0xc0, !UPT ;  /* 0x00003fff052d7892 */ /* 0x000fd0000f8ec03f */
[----:B------:R-:W-:Y:S05]  /*3290*/  @!P0 BRA `(.L_x_3227) ;  /* 0x0000000000408947 */ /* 0x000fea0003800000 */
[----:B------:R-:W-:Y:S01]  /*32a0*/  MOV R0, 0x0 ;  /* 0x0000000000007802 */ /* 0x000fe20000000f00 */
[----:B------:R-:W-:Y:S01]  /*32b0*/  ULDC.64 UR4, c[0x4][0xf0] ;  /* 0x01003c0000047ab9 */ /* 0x000fe20000000a00 */
[----:B------:R-:W-:Y:S01]  /*32c0*/  ULDC.64 UR6, c[0x4][0x58] ;  /* 0x0100160000067ab9 */ /* 0x000fe20000000a00 */
[----:B------:R-:W-:Y:S01]  /*32d0*/  IMAD.U32 R4, RZ, RZ, UR4 ;  /* 0x00000004ff047e24 */ /* 0x000fe2000f8e00ff */
[----:B------:R0:W1:Y:S01]  /*32e0*/  LDC.64 R2, c[0x4][R0] ;  /* 0x0100000000027b82 */ /* 0x0000620000000a00 */
[----:B------:R-:W-:Y:S01]  /*32f0*/  MOV R5, UR5 ;  /* 0x0000000500057c02 */ /* 0x000fe20008000f00 */
[----:B------:R-:W-:Y:S01]  /*3300*/  ULDC.64 UR4, c[0x4][0xf8] ;  /* 0x01003e0000047ab9 */ /* 0x000fe20000000a00 */
[----:B------:R-:W-:Y:S01]  /*3310*/  MOV R10, UR6 ;  /* 0x00000006000a7c02 */ /* 0x000fe20008000f00 */
[----:B------:R-:W-:Y:S01]  /*3320*/  IMAD.U32 R6, RZ, RZ, UR4 ;  /* 0x00000004ff067e24 */ /* 0x000fe2000f8e00ff */
[----:B------:R-:W-:Y:S01]  /*3330*/  MOV R12, 0x1 ;  /* 0x00000001000c7802 */ /* 0x000fe20000000f00 */
[----:B------:R-:W-:-:S02]  /*3340*/  IMAD.U32 R7, RZ, RZ, UR5 ;  /* 0x00000005ff077e24 */ /* 0x000fc4000f8e00ff */
[----:B------:R-:W-:Y:S02]  /*3350*/  IMAD.U32 R11, RZ, RZ, UR7 ;  /* 0x00000007ff0b7e24 */ /* 0x000fe4000f8e00ff */
[----:B------:R-:W-:Y:S02]  /*3360*/  IMAD.MOV.U32 R8, RZ, RZ, 0x70 ;  /* 0x00000070ff087424 */ /* 0x000fe400078e00ff */
[----:B0-----:R-:W-:-:S07]  /*3370*/  IMAD.MOV.U32 R13, RZ, RZ, RZ ;  /* 0x000000ffff0d7224 */ /* 0x001fce00078e00ff */
[----:B------:R-:W-:-:S07]  /*3380*/  LEPC R20, `(.L_x_3227) ;  /* 0x000000001014794e */ /* 0x000fce0000000000 */
[----:B-1----:R-:W-:Y:S05]  /*3390*/  CALL.ABS.NOINC R2 ;  /* 0x0000000002007343 */ /* 0x002fea0003c00000 */
.L_x_3227:
[----:B------:R-:W-:Y:S02]  /*33a0*/  SHF.L.U32 R11, RZ, 0x1f, RZ ;  /* 0x0000001fff0b7819 */ /* 0x000fe400000006ff */
[----:B------:R-:W-:Y:S02]  /*33b0*/  LOP3.LUT R3, R18, 0xffffff80, RZ, 0xc0, !PT ;  /* 0xffffff8012037812 */ /* 0x000fe400078ec0ff */
[----:B------:R-:W0:Y:S01]  /*33c0*/  SYNCS.PHASECHK.TRANS64.TRYWAIT P0, [UR41+0x28c00], R11 ;  /* 0x028c000bff0075a7 */ /* 0x000e220008000169 */
[----:B------:R-:W-:Y:S02]  /*33d0*/  LEA.HI R0, R19, R19, RZ, 0x1 ;  /* 0x0000001313007211 */ /* 0x000fe400078f08ff */
[----:B------:R-:W-:Y:S02]  /*33e0*/  IMAD.IADD R5, R16, 0x1, -R3 ;  /* 0x0000000110057824 */ /* 0x000fe400078e0a03 */
[----:B------:R-:W-:-:S03]  /*33f0*/  LOP3.LUT R2, R0, 0xfffffe, RZ, 0xc0, !PT ;  /* 0x00fffffe00027812 */ /* 0x000fc600078ec0ff */
[----:B------:R-:W-:-:S04]  /*3400*/  SHF.R.S32.HI R4, RZ, 0x1f, R5 ;  /* 0x0000001fff047819 */ /* 0x000fc80000011405 */
[----:B------:R-:W-:-:S04]  /*3410*/  LEA.HI R3, R4, R5, RZ, 0x2 ;  /* 0x0000000504037211 */ /* 0x000fc800078f10ff */
[--C-:B------:R-:W-:Y:S02]  /*3420*/  SHF.R.S32.HI R6, RZ, 0x2, R3.reuse ;  /* 0x00000002ff067819 */ /* 0x100fe40000011403 */
[----:B------:R-:W-:Y:S01]  /*3430*/  SHF.R.S32.HI R7, RZ, 0x1f, R3 ;  /* 0x0000001fff077819 */ /* 0x000fe20000011403 */
[----:B0-----:R-:W-:Y:S06]  /*3440*/  @!P0 BRA `(.L_x_3228) ;  /* 0x000000a000508947 */ /* 0x001fec0003800000 */
.L_x_3302:
[----:B------:R-:W-:Y:S01]  /*3450*/  ULOP3.LUT UR4, UR39, 0x1, URZ, 0xfc, !UPT ;  /* 0x0000000127047892 */ /* 0x000fe2000f8efc3f */
[----:B0-----:R-:W-:Y:S02]  /*3460*/  LOP3.LUT R0, R3, 0x7ffffffc, RZ, 0xc0, !PT ;  /* 0x7ffffffc03007812 */ /* 0x001fe400078ec0ff */
[----:B------:R-:W-:Y:S02]  /*3470*/  IADD3 R3, -R2, R19, RZ ;  /* 0x0000001302037210 */ /* 0x000fe40007ffe1ff */
[----:B------:R-:W-:Y:S01]  /*3480*/  LEA.HI R7, R7, R6, RZ, 0x3 ;  /* 0x0000000607077211 */ /* 0x000fe200078f18ff */
[----:B------:R-:W-:Y:S01]  /*3490*/  IMAD.U32 R2, RZ, RZ, UR4 ;  /* 0x00000004ff027e24 */ /* 0x000fe2000f8e00ff */
[----:B------:R-:W-:Y:S01]  /*34a0*/  LEA.HI R4, R4, R5, RZ, 0x5 ;  /* 0x0000000504047211 */ /* 0x000fe200078f28ff */
[----:B------:R-:W-:Y:S01]  /*34b0*/  IMAD.IADD R0, R5, 0x1, -R0 ;  /* 0x0000000105007824 */ /* 0x000fe200078e0a00 */
[----:B------:R-:W-:Y:S02]  /*34c0*/  LOP3.LUT R7, R7, 0xfffffff8, RZ, 0xc0, !PT ;  /* 0xfffffff807077812 */ /* 0x000fe400078ec0ff */
[----:B------:R-:W-:Y:S01]  /*34d0*/  ISETP.NE.AND P0, PT, R2, 0x3, PT ;  /* 0x000000030200780c */ /* 0x000fe20003f05270 */
[----:B------:R-:W-:Y:S01]  /*34e0*/  IMAD.SHL.U32 R0, R0, 0x2, RZ ;  /* 0x0000000200007824 */ /* 0x000fe200078e00ff */
[----:B------:R-:W-:-:S02]  /*34f0*/  IADD3 R7, R6, -R7, RZ ;  /* 0x8000000706077210 */ /* 0x000fc40007ffe0ff */
[----:B------:R-:W-:Y:S01]  /*3500*/  SHF.R.S32.HI R4, RZ, 0x5, R4 ;  /* 0x00000005ff047819 */ /* 0x000fe20000011404 */
[----:B------:R-:W-:-:S03]  /*3510*/  IMAD R3, R3, 0x100, R0 ;  /* 0x0000010003037824 */ /* 0x000fc600078e0200 */
[----:B------:R-:W-:-:S05]  /*3520*/  LEA R4, R4, R7, 0x4 ;  /* 0x0000000704047211 */ /* 0x000fca00078e20ff */
[----:B------:R-:W-:Y:S05]  /*3530*/  @!P0 BRA `(.L_x_3229) ;  /* 0x0000000000048947 */ /* 0x000fea0003800000 */
[----:B------:R-:W-:Y:S01]  /*3540*/  BPT.TRAP 0x1 ;  /* 0x000000040000795c */ /* 0x000fe20000300000 */
.L_x_3229:
[----:B------:R0:W1:Y:S01]  /*3550*/  SYNCS.PHASECHK.TRANS64.TRYWAIT P1, [UR41+0x28c30], R11 ;  /* 0x028c300bff0075a7 */ /* 0x0000620008020169 */
[----:B------:R-:W-:Y:S05]  /*3560*/  @!P0 BRA `(.L_x_3230) ;  /* 0x0000000000048947 */ /* 0x000fea0003800000 */
[----:B------:R-:W-:Y:S01]  /*3570*/  BPT.TRAP 0x1 ;  /* 0x000000040000795c */ /* 0x000fe20000300000 */
.L_x_3230:
[----:B-1----:R-:W-:Y:S05]  /*3580*/  @P1 BRA `(.L_x_3231) ;  /* 0x0000000000081947 */ /* 0x002fea0003800000 */
[----:B------:R-:W1:Y:S02]  /*3590*/  SYNCS.PHASECHK.TRANS64.TRYWAIT P1, [UR41+0x28c30], R11 ;  /* 0x028c300bff0075a7 */ /* 0x000e640008020169 */
[----:B-1----:R-:W-:Y:S05]  /*35a0*/  @!P1 BRA `(.L_x_3232) ;  /* 0x000000a000109947 */ /* 0x002fea0003800000 */
.L_x_3231:
[----:B------:R-:W-:Y:S05]  /*35b0*/  WARPSYNC.ALL ;  /* 0x0000000000007948 */ /* 0x000fea0003800000 */
[----:B------:R-:W-:Y:S01]  /*35c0*/  UIADD3 UR4, UR41, 0x20400, URZ ;  /* 0x0002040029047890 */ /* 0x000fe2000fffe03f */
[----:B------:R-:W-:Y:S01]  /*35d0*/  WARPGROUP.ARRIVE ;  /* 0x00000000000079c5 */ /* 0x000fe20000000000 */
[----:B------:R-:W-:Y:S02]  /*35e0*/  UIADD3 UR5, UR41, 0x22400, URZ ;  /* 0x0002240029057890 */ /* 0x000fe4000fffe03f */
[----:B------:R-:W-:Y:S02]  /*35f0*/  USHF.R.U32.HI UR4, URZ, 0x4, UR4 ;  /* 0x000000043f047899 */ /* 0x000fe40008011604 */
[----:B------:R-:W-:-:S02]  /*3600*/  USHF.R.U32.HI UR5, URZ, 0x4, UR5 ;  /* 0x000000043f057899 */ /* 0x000fc40008011605 */
[----:B------:R-:W-:Y:S02]  /*3610*/  ULOP3.LUT UR4, UR4, 0x3fff, URZ, 0xc0, !UPT ;  /* 0x00003fff04047892 */ /* 0x000fe4000f8ec03f */
[----:B------:R-:W-:Y:S02]  /*3620*/  ULOP3.LUT UR5, UR5, 0x3fff, URZ, 0xc0, !UPT ;  /* 0x00003fff05057892 */ /* 0x000fe4000f8ec03f */
[----:B------:R-:W-:Y:S02]  /*3630*/  ULOP3.LUT UR8, UR4, 0x10000, URZ, 0xfc, !UPT ;  /* 0x0001000004087892 */ /* 0x000fe4000f8efc3f */
[----:B------:R-:W-:Y:S01]  /*3640*/  ULOP3.LUT UR6, UR5, 0x10000, URZ, 0xfc, !UPT ;  /* 0x0001000005067892 */ /* 0x000fe2000f8efc3f */
[----:B------:R-:W-:Y:S01]  /*3650*/  UMOV UR9, 0x40000040 ;  /* 0x4000004000097882 */ /* 0x000fe20000000000 */
[----:B------:R-:W-:Y:S01]  /*3660*/  UMOV UR7, 0x40000040 ;  /* 0x4000004000077882 */ /* 0x000fe20000000000 */
[----:B------:R-:W-:Y:S02]  /*3670*/  UMOV UR5, UR9 ;  /* 0x0000000900057c82 */ /* 0x000fe40008000000 */
[----:B------:R-:W-:Y:S01]  /*3680*/  UMOV UR4, UR8 ;  /* 0x0000000800047c82 */ /* 0x000fe20008000000 */
[----:B------:R-:W-:-:S02]  /*3690*/  UIADD3 UR12, UR8, 0x2, URZ ;  /* 0x00000002080c7890 */ /* 0x000fc4000fffe03f */
[----:B------:R-:W-:Y:S02]  /*36a0*/  UIADD3 UR14, UR6, 0x2, URZ ;  /* 0x00000002060e7890 */ /* 0x000fe4000fffe03f */
[----:B------:R-:W-:Y:S01]  /*36b0*/  HGMMA.64x64x16.F32.BF16 R24, gdesc[UR4], RZ, !UPT, gsb0 ;  /* 0x00e00000041879f0 */ /* 0x000fe2000c0018ff */
        /* <DEDUP_REMOVED lines=12> */
[----:B------:R-:W-:Y:S03]  /*3780*/  HGMMA.64x64x16.F32.BF16 R24, gdesc[UR12], R24, gsb0 ;  /* 0x00e000000c1879f0 */ /* 0x000fe60008001818 */
[----:B------:R-:W-:Y:S02]  /*3790*/  WARPGROUP.DEPBAR.LE gsb0, 0x0 ;  /* 0x00008000000079c5 */ /* 0x000fe40000010000 */
[----:B------:R-:W-:-:S06]  /*37a0*/  WARPGROUP.ARRIVE ;  /* 0x00000000000079c5 */ /* 0x000fcc0000000000 */
[----:B------:R-:W-:Y:S03]  /*37b0*/  HGMMA.64x64x16.F32.BF16 R24, gdesc[UR16], R24, gsb0 ;  /* 0x00e00000101879f0 */ /* 0x000fe60008001818 */
[----:B------:R-:W-:Y:S02]  /*37c0*/  WARPGROUP.DEPBAR.LE gsb0, 0x0 ;  /* 0x00008000000079c5 */ /* 0x000fe40000010000 */
[----:B------:R-:W-:-:S06]  /*37d0*/  WARPGROUP.ARRIVE ;  /* 0x00000000000079c5 */ /* 0x000fcc0000000000 */
[----:B------:R-:W-:Y:S03]  /*37e0*/  HGMMA.64x64x16.F32.BF16 R24, gdesc[UR20], R24, gsb0 ;  /* 0x00e00000141879f0 */ /* 0x000fe60008001818 */
[----:B------:R-:W-:Y:S02]  /*37f0*/  WARPGROUP.DEPBAR.LE gsb0, 0x0 ;  /* 0x00008000000079c5 */ /* 0x000fe40000010000 */
[----:B------:R-:W-:Y:S05]  /*3800*/  @!P0 BRA `(.L_x_3233) ;  /* 0x0000000000048947 */ /* 0x000fea0003800000 */
[----:B------:R-:W-:Y:S01]  /*3810*/  BPT.TRAP 0x1 ;  /* 0x000000040000795c */ /* 0x000fe20000300000 */
.L_x_3233:
[----:B------:R-:W-:Y:S01]  /*3820*/  ULDC UR4, c[0x0][0x9d8] ;  /* 0x0002760000047ab9 */ /* 0x000fe20000000800 */
[----:B------:R-:W-:Y:S01]  /*3830*/  UIMAD UR43, UR44, -0x40, UR43 ;  /* 0xffffffc02c2b78a4 */ /* 0x000fe2000f8e022b */
[----:B------:R-:W-:Y:S01]  /*3840*/  FMUL.FTZ R24, R24, UR4 ;  /* 0x0000000418187c20 */ /* 0x000fe20008410000 */
[----:B------:R-:W-:Y:S01]  /*3850*/  FMUL.FTZ R25, R25, UR4 ;  /* 0x0000000419197c20 */ /* 0x000fe20008410000 */
[----:B------:R-:W-:Y:S01]  /*3860*/  FMUL.FTZ R28, R28, UR4 ;  /* 0x000000041c1c7c20 */ /* 0x000fe20008410000 */
[----:B------:R-:W-:Y:S01]  /*3870*/  FMUL.FTZ R29, R29, UR4 ;  /* 0x000000041d1d7c20 */ /* 0x000fe20008410000 */
[----:B------:R-:W-:Y:S01]  /*3880*/  FMUL.FTZ R32, R32, UR4 ;  /* 0x0000000420207c20 */ /* 0x000fe20008410000 */
[----:B------:R-:W-:Y:S01]  /*3890*/  IMAD.U32 R5, RZ, RZ, UR43 ;  /* 0x0000002bff057e24 */ /* 0x000fe2000f8e00ff */
[----:B------:R-:W2:Y:S01]  /*38a0*/  MUFU.TANH R24, R24 ;  /* 0x0000001800187308 */ /* 0x000ea20000002400 */
[----:B------:R-:W-:Y:S01]  /*38b0*/  FMUL.FTZ R26, R26, UR4 ;  /* 0x000000041a1a7c20 */ /* 0x000fe20008410000 */
[----:B------:R-:W-:Y:S01]  /*38c0*/  FMUL.FTZ R33, R33, UR4 ;  /* 0x0000000421217c20 */ /* 0x000fe20008410000 */
[----:B------:R-:W-:Y:S01]  /*38d0*/  FMUL.FTZ R27, R27, UR4 ;  /* 0x000000041b1b7c20 */ /* 0x000fe20008410000 */
[----:B------:R-:W-:Y:S01]  /*38e0*/  IADD3 R0, -R0, 0x40, R5 ;  /* 0x0000004000007810 */ /* 0x000fe20007ffe105 */
[----:B------:R-:W-:Y:S01]  /*38f0*/  FMUL.FTZ R36, R36, UR4 ;  /* 0x0000000424247c20 */ /* 0x000fe20008410000 */
[----:B------:R-:W-:Y:S01]  /*3900*/  FMUL.FTZ R30, R30, UR4 ;  /* 0x000000041e1e7c20 */ /* 0x000fe20008410000 */
[----:B------:R-:W-:Y:S01]  /*3910*/  FMUL.FTZ R37, R37, UR4 ;  /* 0x0000000425257c20 */ /* 0x000fe20008410000 */
[----:B------:R-:W3:Y:S01]  /*3920*/  MUFU.TANH R25, R25 ;  /* 0x0000001900197308 */ /* 0x000ee20000002400 */
[C---:B------:R-:W-:Y:S01]  /*3930*/  ISETP.GT.AND P5, PT, R0.reuse, RZ, PT ;  /* 0x000000ff0000720c */ /* 0x040fe20003fa4270 */
[----:B------:R-:W-:Y:S01]  /*3940*/  FMUL.FTZ R31, R31, UR4 ;  /* 0x000000041f1f7c20 */ /* 0x000fe20008410000 */
[----:B------:R-:W-:Y:S01]  /*3950*/  ISETP.GT.AND P4, PT, R0, 0x1, PT ;  /* 0x000000010000780c */ /* 0x000fe20003f84270 */
[----:B------:R-:W-:Y:S01]  /*3960*/  FMUL.FTZ R40, R40, UR4 ;  /* 0x0000000428287c20 */ /* 0x000fe20008410000 */
[----:B------:R-:W-:Y:S01]  /*3970*/  ISETP.GT.AND P3, PT, R0, 0x8, PT ;  /* 0x000000080000780c */ /* 0x000fe20003f64270 */
[----:B------:R-:W-:Y:S01]  /*3980*/  FMUL.FTZ R34, R34, UR4 ;  /* 0x0000000422227c20 */ /* 0x000fe20008410000 */
[----:B------:R-:W-:Y:S01]  /*3990*/  ISETP.GT.AND P2, PT, R0, 0x9, PT ;  /* 0x000000090000780c */ /* 0x000fe20003f44270 */
[----:B------:R-:W4:Y:S01]  /*39a0*/  MUFU.TANH R28, R28 ;  /* 0x0000001c001c7308 */ /* 0x000f220000002400 */
[----:B--2---:R-:W-:Y:S01]  /*39b0*/  FSEL R24, R24, -INF , P5 ;  /* 0xff80000018187808 */ /* 0x004fe20002800000 */
[----:B------:R-:W-:Y:S01]  /*39c0*/  FMUL.FTZ R41, R41, UR4 ;  /* 0x0000000429297c20 */ /* 0x000fe20008410000 */
[C---:B------:R-:W-:Y:S01]  /*39d0*/  ISETP.GT.AND P1, PT, R0.reuse, 0x10, PT ;  /* 0x000000100000780c */ /* 0x040fe20003f24270 */
[----:B------:R-:W-:Y:S01]  /*39e0*/  FMUL.FTZ R35, R35, UR4 ;  /* 0x0000000423237c20 */ /* 0x000fe20008410000 */
[----:B------:R-:W-:Y:S01]  /*39f0*/  ISETP.GT.AND P6, PT, R0, 0x11, PT ;  /* 0x000000110000780c */ /* 0x000fe20003fc4270 */
[----:B------:R-:W-:Y:S01]  /*3a00*/  FMUL.FTZ R44, R44, UR4 ;  /* 0x000000042c2c7c20 */ /* 0x000fe20008410000 */
[----:B------:R-:W-:Y:S01]  /*3a10*/  FMUL.FTZ R38, R38, UR4 ;  /* 0x0000000426267c20 */ /* 0x000fe20008410000 */
[----:B------:R-:W2:Y:S01]  /*3a20*/  MUFU.TANH R29, R29 ;  /* 0x0000001d001d7308 */ /* 0x000ea20000002400 */
[----:B---3--:R-:W-:Y:S01]  /*3a30*/  FSEL R25, R25, -INF , P4 ;  /* 0xff80000019197808 */ /* 0x008fe20002000000 */
[----:B------:R-:W-:Y:S01]  /*3a40*/  FMUL.FTZ R45, R45, UR4 ;  /* 0x000000042d2d7c20 */ /* 0x000fe20008410000 */
[----:B------:R-:W-:Y:S01]  /*3a50*/  FMUL.FTZ R39, R39, UR4 ;  /* 0x0000000427277c20 */ /* 0x000fe20008410000 */
[----:B------:R-:W-:Y:S01]  /*3a60*/  FMUL.FTZ R48, R48, UR4 ;  /* 0x0000000430307c20 */ /* 0x000fe20008410000 */
[----:B------:R-:W-:Y:S01]  /*3a70*/  FMNMX.FTZ R5, R24, R25, !PT ;  /* 0x0000001918057209 */ /* 0x000fe20007810000 */
[----:B------:R-:W-:Y:S01]  /*3a80*/  FMUL.FTZ R42, R42, UR4 ;  /* 0x000000042a2a7c20 */ /* 0x000fe20008410000 */
[----:B------:R-:W-:Y:S01]  /*3a90*/  FMUL.FTZ R49, R49, UR4 ;  /* 0x0000000431317c20 */ /* 0x000fe20008410000 */
[----:B------:R-:W3:Y:S01]  /*3aa0*/  MUFU.TANH R32, R32 ;  /* 0x0000002000207308 */ /* 0x000ee20000002400 */
[----:B----4-:R-:W-:Y:S01]  /*3ab0*/  FSEL R28, R28, -INF , P3 ;  /* 0xff8000001c1c7808 */ /* 0x010fe20001800000 */
[----:B------:R-:W-:Y:S01]  /*3ac0*/  FMUL.FTZ R43, R43, UR4 ;  /* 0x000000042b2b7c20 */ /* 0x000fe20008410000 */
[----:B------:R-:W-:Y:S01]  /*3ad0*/  FMUL.FTZ R52, R52, UR4 ;  /* 0x0000000434347c20 */ /* 0x000fe20008410000 */
[----:B------:R-:W-:Y:S01]  /*3ae0*/  FMUL.FTZ R53, R53, UR4 ;  /* 0x0000000435357c20 */ /* 0x000fe20008410000 */
[----:B-1----:R-:W-:Y:S01]  /*3af0*/  FMNMX.FTZ R2, R28, R5, !PT ;  /* 0x000000051c027209 */ /* 0x002fe20007810000 */
        /* <DEDUP_REMOVED lines=9> */
[----:B------:R-:W-:Y:S01]  /*3b90*/  ULDC UR7, c[0x0][0x988] ;  /* 0x0002620000077ab9 */ /* 0x000fe20000000800 */
[----:B------:R-:W2:Y:S01]  /*3ba0*/  MUFU.TANH R33, R33 ;  /* 0x0000002100217308 */ /* 0x000ea20000002400 */
[----:B---3--:R-:W-:Y:S01]  /*3bb0*/  FSEL R32, R32, -INF , P1 ;  /* 0xff80000020207808 */ /* 0x008fe20000800000 */
[----:B------:R-:W-:Y:S01]  /*3bc0*/  UIADD3 UR4, UR41, 0x28c40, URZ ;  /* 0x00028c4029047890 */ /* 0x000fe2000fffe03f */
[----:B------:R-:W-:-:S02]  /*3bd0*/  IMAD.MOV.U32 R19, RZ, RZ, 0x20 ;  /* 0x00000020ff137424 */ /* 0x000fc400078e00ff */
[----:B------:R-:W-:Y:S01]  /*3be0*/  FMNMX.FTZ R2, R32, R5, !PT ;  /* 0x0000000520027209 */ /* 0x000fe20007810000 */
[----:B------:R-:W-:Y:S02]  /*3bf0*/  UPRMT UR4, UR42, 0x654, UR4 ;  /* 0x000006542a047896 */ /* 0x000fe40008000004 */
[----:B------:R-:W3:Y:S01]  /*3c00*/  MUFU.TANH R27, R27 ;  /* 0x0000001b001b7308 */ /* 0x000ee20000002400 */
[----:B-1----:R-:W-:Y:S02]  /*3c10*/  FSEL R26, R26, -INF , P5 ;  /* 0xff8000001a1a7808 */ /* 0x002fe40002800000 */
[----:B------:R-:W-:-:S04]  /*3c20*/  ISETP.GT.AND P5, PT, R0, 0x18, PT ;  /* 0x000000180000780c */ /* 0x000fc80003fa4270 */
[----:B------:R-:W-:Y:S01]  /*3c30*/  SYNCS.ARRIVE.TRANS64.RED.A1T0 RZ, [UR4], RZ ;  /* 0x000000ffffff79a7 */ /* 0x000fe20008100404 */
[----:B------:R-:W1:Y:S01]  /*3c40*/  MUFU.TANH R36, R36 ;  /* 0x0000002400247308 */ /* 0x000e620000002400 */
[----:B--2---:R-:W-:-:S04]  /*3c50*/  FSEL R33, R33, -INF , P6 ;  /* 0xff80000021217808 */ /* 0x004fc80003000000 */
[----:B------:R-:W-:-:S03]  /*3c60*/  FMNMX.FTZ R5, R33, R2, !PT ;  /* 0x0000000221057209 */ /* 0x000fc60007810000 */
[----:B------:R-:W2:Y:S01]  /*3c70*/  MUFU.TANH R30, R30 ;  /* 0x0000001e001e7308 */ /* 0x000ea20000002400 */
[----:B---3--:R-:W-:Y:S02]  /*3c80*/  FSEL R27, R27, -INF , P4 ;  /* 0xff8000001b1b7808 */ /* 0x008fe40002000000 */
[----:B------:R-:W-:-:S05]  /*3c90*/  ISETP.GT.AND P4, PT, R0, 0x19, PT ;  /* 0x000000190000780c */ /* 0x000fca0003f84270 */
[----:B------:R-:W3:Y:S01]  /*3ca0*/  MUFU.TANH R37, R37 ;  /* 0x0000002500257308 */ /* 0x000ee20000002400 */
[----:B-1----:R-:W-:-:S04]  /*3cb0*/  FSEL R36, R36, -INF , P5 ;  /* 0xff80000024247808 */ /* 0x002fc80002800000 */
[----:B------:R-:W-:-:S03]  /*3cc0*/  FMNMX.FTZ R2, R36, R5, !PT ;  /* 0x0000000524027209 */ /* 0x000fc60007810000 */
[----:B------:R-:W1:Y:S01]  /*3cd0*/  MUFU.TANH R31, R31 ;  /* 0x0000001f001f7308 */ /* 0x000e620000002400 */
[----:B--2---:R-:W-:Y:S02]  /*3ce0*/  FSEL R30, R30, -INF , P3 ;  /* 0xff8000001e1e7808 */ /* 0x004fe40001800000 */
[----:B------:R-:W-:-:S05]  /*3cf0*/  ISETP.GT.AND P3, PT, R0, 0x20, PT ;  /* 0x000000200000780c */ /* 0x000fca0003f64270 */
[----:B------:R-:W2:Y:S01]  /*3d00*/  MUFU.TANH R40, R40 ;  /* 0x0000002800287308 */ /* 0x000ea20000002400 */
[----:B---3--:R-:W-:-:S04]  /*3d10*/  FSEL R37, R37, -INF , P4 ;  /* 0xff80000025257808 */ /* 0x008fc80002000000 */
[----:B------:R-:W-:-:S03]  /*3d20*/  FMNMX.FTZ R5, R37, R2, !PT ;  /* 0x0000000225057209 */ /* 0x000fc60007810000 */
[----:B------:R-:W3:Y:S01]  /*3d30*/  MUFU.TANH R34, R34 ;  /* 0x0000002200227308 */ /* 0x000ee20000002400 */
[----:B-1----:R-:W-:Y:S02]  /*3d40*/  FSEL R31, R31, -INF , P2 ;  /* 0xff8000001f1f7808 */ /* 0x002fe40001000000 */
[----:B------:R-:W-:-:S05]  /*3d50*/  ISETP.GT.AND P2, PT, R0, 0x21, PT ;  /* 0x000000210000780c */ /* 0x000fca0003f44270 */
        /* <DEDUP_REMOVED lines=40> */
[----:B---3--:R-:W-:-:S04]  /*3fe0*/  FSEL R53, R53, -INF , P2 ;  /* 0xff80000035357808 */ /* 0x008fc80001000000 */
[----:B------:R-:W-:-:S03]  /*3ff0*/  FMNMX.FTZ R2, R53, R0, !PT ;  /* 0x0000000035027209 */ /* 0x000fc60007810000 */
[----:B------:R-:W3:Y:S01]  /*4000*/  MUFU.TANH R50, R50 ;  /* 0x0000003200327308 */ /* 0x000ee20000002400 */
[----:B-1----:R-:W-:Y:S01]  /*4010*/  FSEL R46, R46, -INF , P1 ;  /* 0xff8000002e2e7808 */ /* 0x002fe20000800000 */
[----:B------:R-:W1:Y:S06]  /*4020*/  SHFL.BFLY PT, R5, R2, 0x2, 0x1f ;  /* 0x0c401f0002057f89 */ /* 0x000e6c00000e0000 */
[----:B------:R-:W4:Y:S01]  /*4030*/  MUFU.TANH R51, R51 ;  /* 0x0000003300337308 */ /* 0x000f220000002400 */
[----:B--2---:R-:W-:-:S07]  /*4040*/  FSEL R47, R47, -INF , P6 ;  /* 0xff8000002f2f7808 */ /* 0x004fce0003000000 */
[----:B------:R-:W2:Y:S01]  /*4050*/  MUFU.TANH R54, R54 ;  /* 0x0000003600367308 */ /* 0x000ea20000002400 */
[----:B---3--:R-:W-:-:S07]  /*4060*/  FSEL R50, R50, -INF , P5 ;  /* 0xff80000032327808 */ /* 0x008fce0002800000 */
[----:B------:R-:W3:Y:S01]  /*4070*/  MUFU.TANH R55, R55 ;  /* 0x0000003700377308 */ /* 0x000ee20000002400 */
[----:B----4-:R-:W-:Y:S02]  /*4080*/  FSEL R51, R51, -INF , P4 ;  /* 0xff80000033337808 */ /* 0x010fe40002000000 */
[----:B-1----:R-:W-:Y:S02]  /*4090*/  FMNMX.FTZ R6, R2, R5, !PT ;  /* 0x0000000502067209 */ /* 0x002fe40007810000 */
[----:B------:R-:W-:-:S03]  /*40a0*/  FMNMX.FTZ R5, R26, R27, !PT ;  /* 0x0000001b1a057209 */ /* 0x000fc60007810000 */
[----:B------:R-:W1:Y:S01]  /*40b0*/  SHFL.BFLY PT, R7, R6, 0x1, 0x1f ;  /* 0x0c201f0006077f89 */ /* 0x000e6200000e0000 */
[----:B------:R-:W-:Y:S02]  /*40c0*/  FMNMX.FTZ R0, R30, R5, !PT ;  /* 0x000000051e007209 */ /* 0x000fe40007810000 */
[----:B--2---:R-:W-:Y:S02]  /*40d0*/  FSEL R54, R54, -INF , P3 ;  /* 0xff80000036367808 */ /* 0x004fe40001800000 */
[----:B------:R-:W-:-:S04]  /*40e0*/  FMNMX.FTZ R5, R31, R0, !PT ;  /* 0x000000001f057209 */ /* 0x000fc80007810000 */
[----:B------:R-:W-:Y:S02]  /*40f0*/  FMNMX.FTZ R0, R34, R5, !PT ;  /* 0x0000000522007209 */ /* 0x000fe40007810000 */
[----:B---3--:R-:W-:Y:S02]  /*4100*/  FSEL R55, R55, -INF , P2 ;  /* 0xff80000037377808 */ /* 0x008fe40001000000 */
[----:B------:R-:W-:-:S04]  /*4110*/  FMNMX.FTZ R5, R35, R0, !PT ;  /* 0x0000000023057209 */ /* 0x000fc80007810000 */
[----:B------:R-:W-:-:S04]  /*4120*/  FMNMX.FTZ R2, R38, R5, !PT ;  /* 0x0000000526027209 */ /* 0x000fc80007810000 */
[----:B------:R-:W-:Y:S02]  /*4130*/  FMNMX.FTZ R5, R39, R2, !PT ;  /* 0x0000000227057209 */ /* 0x000fe40007810000 */
[----:B-1----:R-:W-:Y:S02]  /*4140*/  FMNMX.FTZ R0, R6, R7, !PT ;  /* 0x0000000706007209 */ /* 0x002fe40007810000 */
[----:B------:R-:W-:Y:S01]  /*4150*/  FMNMX.FTZ R2, R42, R5, !PT ;  /* 0x000000052a027209 */ /* 0x000fe20007810000 */
[----:B------:R-:W-:Y:S01]  /*4160*/  BAR.SYNC.DEFER_BLOCKING 0xf, 0x100 ;  /* 0x03c4000000007b1d */ /* 0x000fe20000010000 */
[C---:B------:R-:W-:Y:S01]  /*4170*/  FSETP.NEU.FTZ.AND P1, PT, R0.reuse, -INF , PT ;  /* 0xff8000000000780b */ /* 0x040fe20003f3d000 */
[----:B------:R-:W-:Y:S01]  /*4180*/  FMUL.FTZ R6, R0, UR7 ;  /* 0x0000000700067c20 */ /* 0x000fe20008410000 */
[----:B------:R-:W-:-:S04]  /*4190*/  FMNMX.FTZ R5, R43, R2, !PT ;  /* 0x000000022b057209 */ /* 0x000fc80007810000 */
[----:B------:R-:W-:Y:S02]  /*41a0*/  FMNMX.FTZ R2, R46, R5, !PT ;  /* 0x000000052e027209 */ /* 0x000fe40007810000 */
[----:B------:R-:W-:Y:S02]  /*41b0*/  FSEL R6, R6, RZ, P1 ;  /* 0x000000ff06067208 */ /* 0x000fe40000800000 */
[----:B------:R-:W-:-:S03]  /*41c0*/  FMNMX.FTZ R5, R47, R2, !PT ;  /* 0x000000022f057209 */ /* 0x000fc60007810000 */
[--C-:B------:R-:W-:Y:S01]  /*41d0*/  FFMA.FTZ R24, R24, UR7, -R6.reuse ;  /* 0x0000000718187c23 */ /* 0x100fe20008010806 */
[----:B------:R-:W-:Y:S01]  /*41e0*/  FMNMX.FTZ R2, R50, R5, !PT ;  /* 0x0000000532027209 */ /* 0x000fe20007810000 */
[--C-:B------:R-:W-:Y:S01]  /*41f0*/  FFMA.FTZ R25, R25, UR7, -R6.reuse ;  /* 0x0000000719197c23 */ /* 0x100fe20008010806 */
[--C-:B------:R-:W-:Y:S01]  /*4200*/  FFMA.FTZ R28, R28, UR7, -R6.reuse ;  /* 0x000000071c1c7c23 */ /* 0x100fe20008010806 */
        /* <DEDUP_REMOVED lines=13> */
[--C-:B------:R-:W-:Y:S01]  /*42e0*/  FFMA.FTZ R49, R49, UR7, -R6.reuse ;  /* 0x0000000731317c23 */ /* 0x100fe20008010806 */
[----:B------:R-:W1:Y:S01]  /*42f0*/  SHFL.BFLY PT, R5, R2, 0x2, 0x1f ;  /* 0x0c401f0002057f89 */ /* 0x000e6200000e0000 */
[--C-:B------:R-:W-:Y:S01]  /*4300*/  FFMA.FTZ R52, R52, UR7, -R6.reuse ;  /* 0x0000000734347c23 */ /* 0x100fe20008010806 */
[----:B------:R-:W-:Y:S01]  /*4310*/  FFMA.FTZ R6, R53, UR7, -R6 ;  /* 0x0000000735067c23 */ /* 0x000fe20008010806 */
[----:B------:R-:W-:Y:S08]  /*4320*/  MUFU.EX2 R24, R24 ;  /* 0x0000001800187308 */ /* 0x000ff00000000800 */
[----:B------:R-:W-:Y:S08]  /*4330*/  MUFU.EX2 R9, R6 ;  /* 0x0000000600097308 */ /* 0x000ff00000000800 */
[----:B------:R-:W2:Y:S01]  /*4340*/  MUFU.EX2 R25, R25 ;  /* 0x0000001900197308 */ /* 0x000ea20000000800 */
[----:B-1----:R-:W-:-:S07]  /*4350*/  FMNMX.FTZ R5, R2, R5, !PT ;  /* 0x0000000502057209 */ /* 0x002fce0007810000 */
[----:B------:R-:W-:Y:S01]  /*4360*/  MUFU.EX2 R28, R28 ;  /* 0x0000001c001c7308 */ /* 0x000fe20000000800 */
[----:B------:R-:W1:Y:S07]  /*4370*/  SHFL.BFLY PT, R2, R5, 0x1, 0x1f ;  /* 0x0c201f0005027f89 */ /* 0x000e6e00000e0000 */
[----:B------:R-:W3:Y:S01]  /*4380*/  MUFU.EX2 R29, R29 ;  /* 0x0000001d001d7308 */ /* 0x000ee20000000800 */
[----:B--2---:R-:W-:-:S07]  /*4390*/  F2FP.BF16.F32.PACK_AB R152, R25, R24 ;  /* 0x000000181998723e */ /* 0x004fce00000010ff */
[----:B------:R-:W-:Y:S08]  /*43a0*/  MUFU.EX2 R32, R32 ;  /* 0x0000002000207308 */ /* 0x000ff00000000800 */
[----:B------:R-:W-:Y:S01]  /*43b0*/  MUFU.EX2 R33, R33 ;  /* 0x0000002100217308 */ /* 0x000fe20000000800 */
[----:B---3--:R-:W-:Y:S02]  /*43c0*/  F2FP.BF16.F32.PACK_AB R154, R29, R28 ;  /* 0x0000001c1d9a723e */ /* 0x008fe400000010ff */
[----:B-1----:R-:W-:-:S04]  /*43d0*/  FMNMX.FTZ R2, R5, R2, !PT ;  /* 0x0000000205027209 */ /* 0x002fc80007810000 */
[C---:B------:R-:W-:Y:S01]  /*43e0*/  FSETP.NEU.FTZ.AND P1, PT, R2.reuse, -INF , PT ;  /* 0xff8000000200780b */ /* 0x040fe20003f3d000 */
[----:B------:R-:W-:Y:S01]  /*43f0*/  FMUL.FTZ R5, R2, UR7 ;  /* 0x0000000702057c20 */ /* 0x000fe20008410000 */
[----:B------:R-:W-:Y:S04]  /*4400*/  MUFU.EX2 R36, R36 ;  /* 0x0000002400247308 */ /* 0x000fe80000000800 */
[----:B------:R-:W-:Y:S02]  /*4410*/  FSEL R10, R5, RZ, P1 ;  /* 0x000000ff050a7208 */ /* 0x000fe40000800000 */
[-C--:B------:R-:W-:Y:S02]  /*4420*/  LEA.HI R5, R17, R16.reuse, RZ, 0x4 ;  /* 0x0000001011057211 */ /* 0x080fe400078f20ff */
[----:B------:R-:W-:Y:S01]  /*4430*/  MUFU.EX2 R37, R37 ;  /* 0x0000002500257308 */ /* 0x000fe20000000800 */
[--C-:B------:R-:W-:Y:S01]  /*4440*/  FFMA.FTZ R26, R26, UR7, -R10.reuse ;  /* 0x000000071a1a7c23 */ /* 0x100fe2000801080a */
[----:B------:R-:W-:Y:S01]  /*4450*/  LOP3.LUT R7, R5, 0xfffffff0, RZ, 0xc0, !PT ;  /* 0xfffffff005077812 */ /* 0x000fe200078ec0ff */
[--C-:B------:R-:W-:Y:S01]  /*4460*/  FFMA.FTZ R27, R27, UR7, -R10.reuse ;  /* 0x000000071b1b7c23 */ /* 0x100fe2000801080a */
[--C-:B------:R-:W-:Y:S01]  /*4470*/  FFMA.FTZ R30, R30, UR7, -R10.reuse ;  /* 0x000000071e1e7c23 */ /* 0x100fe2000801080a */
[--C-:B------:R-:W-:Y:S01]  /*4480*/  FFMA.FTZ R31, R31, UR7, -R10.reuse ;  /* 0x000000071f1f7c23 */ /* 0x100fe2000801080a */
[--C-:B------:R-:W-:Y:S01]  /*4490*/  FFMA.FTZ R34, R34, UR7, -R10.reuse ;  /* 0x0000000722227c23 */ /* 0x100fe2000801080a */
[----:B------:R-:W-:Y:S01]  /*44a0*/  IMAD.IADD R7, R16, 0x1, -R7 ;  /* 0x0000000110077824 */ /* 0x000fe200078e0a07 */
[----:B------:R-:W-:Y:S01]  /*44b0*/  MUFU.EX2 R26, R26 ;  /* 0x0000001a001a7308 */ /* 0x000fe20000000800 */
[----:B------:R-:W-:Y:S01]  /*44c0*/  LEA.HI R16, R17, R16, RZ, 0x5 ;  /* 0x0000001011107211 */ /* 0x000fe200078f28ff */
[--C-:B------:R-:W-:Y:S01]  /*44d0*/  FFMA.FTZ R35, R35, UR7, -R10.reuse ;  /* 0x0000000723237c23 */ /* 0x100fe2000801080a */
[--C-:B------:R-:W-:Y:S01]  /*44e0*/  FFMA.FTZ R38, R38, UR7, -R10.reuse ;  /* 0x0000000726267c23 */ /* 0x100fe2000801080a */
[----:B------:R-:W-:Y:S01]  /*44f0*/  SHF.R.S32.HI R6, RZ, 0x1f, R7 ;  /* 0x0000001fff067819 */ /* 0x000fe20000011407 */
[--C-:B------:R-:W-:Y:S01]  /*4500*/  FFMA.FTZ R39, R39, UR7, -R10.reuse ;  /* 0x0000000727277c23 */ /* 0x100fe2000801080a */
[----:B------:R-:W-:Y:S01]  /*4510*/  SHF.L.U32 R16, R16, 0x5, RZ ;  /* 0x0000000510107819 */ /* 0x000fe200000006ff */
[--C-:B------:R-:W-:Y:S01]  /*4520*/  FFMA.FTZ R42, R42, UR7, -R10.reuse ;  /* 0x000000072a2a7c23 */ /* 0x100fe2000801080a */
[----:B------:R-:W-:Y:S01]  /*4530*/  LEA.HI R6, R6, R7, RZ, 0x3 ;  /* 0x0000000706067211 */ /* 0x000fe200078f18ff */
[----:B------:R-:W1:Y:S01]  /*4540*/  MUFU.EX2 R27, R27 ;  /* 0x0000001b001b7308 */ /* 0x000e620000000800 */
[----:B------:R-:W-:Y:S01]  /*4550*/  LOP3.LUT R16, R16, 0x7ffffc00, RZ, 0xc0, !PT ;  /* 0x7ffffc0010107812 */ /* 0x000fe200078ec0ff */
[--C-:B------:R-:W-:Y:S01]  /*4560*/  FFMA.FTZ R43, R43, UR7, -R10.reuse ;  /* 0x000000072b2b7c23 */ /* 0x100fe2000801080a */
[----:B------:R-:W-:Y:S01]  /*4570*/  LOP3.LUT R8, R6, 0xfffffff8, RZ, 0xc0, !PT ;  /* 0xfffffff806087812 */ /* 0x000fe200078ec0ff */
[--C-:B------:R-:W-:Y:S01]  /*4580*/  FFMA.FTZ R46, R46, UR7, -R10.reuse ;  /* 0x000000072e2e7c23 */ /* 0x100fe2000801080a */
[--C-:B------:R-:W-:Y:S01]  /*4590*/  FFMA.FTZ R47, R47, UR7, -R10.reuse ;  /* 0x000000072f2f7c23 */ /* 0x100fe2000801080a */
[--C-:B------:R-:W-:Y:S01]  /*45a0*/  FFMA.FTZ R50, R50, UR7, -R10.reuse ;  /* 0x0000000732327c23 */ /* 0x100fe2000801080a */
[----:B------:R-:W-:Y:S01]  /*45b0*/  IADD3 R8, R7, -R8, RZ ;  /* 0x8000000807087210 */ /* 0x000fe20007ffe0ff */
[----:B------:R-:W-:Y:S01]  /*45c0*/  MUFU.EX2 R30, R30 ;  /* 0x0000001e001e7308 */ /* 0x000fe20000000800 */
[----:B------:R-:W-:Y:S01]  /*45d0*/  SHF.R.S32.HI R7, RZ, 0x4, R5 ;  /* 0x00000004ff077819 */ /* 0x000fe20000011405 */
[----:B------:R-:W-:Y:S01]  /*45e0*/  FFMA.FTZ R51, R51, UR7, -R10 ;  /* 0x0000000733337c23 */ /* 0x000fe2000801080a */
[C---:B------:R-:W-:Y:S01]  /*45f0*/  LOP3.LUT P1, RZ, R8.reuse, 0x2, RZ, 0xc0, !PT ;  /* 0x0000000208ff7812 */ /* 0x040fe2000782c0ff */
[C---:B------:R-:W-:Y:S01]  /*4600*/  IMAD.SHL.U32 R5, R8.reuse, 0x40, RZ ;  /* 0x0000004008057824 */ /* 0x040fe200078e00ff */
[----:B------:R-:W-:Y:S01]  /*4610*/  LOP3.LUT P2, RZ, R8, 0x4, RZ, 0xc0, !PT ;  /* 0x0000000408ff7812 */ /* 0x000fe2000784c0ff */
[----:B------:R-:W-:-:S02]  /*4620*/  IMAD.SHL.U32 R12, R7, 0x8, RZ ;  /* 0x00000008070c7824 */ /* 0x000fc400078e00ff */
[--C-:B------:R-:W-:Y:S01]  /*4630*/  FFMA.FTZ R54, R54, UR7, -R10.reuse ;  /* 0x0000000736367c23 */ /* 0x100fe2000801080a */
[----:B------:R-:W-:Y:S01]  /*4640*/  IMAD.SHL.U32 R7, R6, 0x40, RZ ;  /* 0x0000004006077824 */ /* 0x000fe200078e00ff */
[----:B------:R-:W-:Y:S01]  /*4650*/  LOP3.LUT R5, R5, 0x1c0, RZ, 0xc0, !PT ;  /* 0x000001c005057812 */ /* 0x000fe200078ec0ff */
[----:B------:R-:W2:Y:S01]  /*4660*/  MUFU.EX2 R31, R31 ;  /* 0x0000001f001f7308 */ /* 0x000ea20000000800 */
[----:B------:R-:W-:Y:S01]  /*4670*/  FFMA.FTZ R10, R55, UR7, -R10 ;  /* 0x00000007370a7c23 */ /* 0x000fe2000801080a */
[----:B------:R-:W-:Y:S02]  /*4680*/  SEL R19, R19, 0xffffffe0, !P1 ;  /* 0xffffffe013137807 */ /* 0x000fe40004800000 */
[----:B------:R-:W-:Y:S02]  /*4690*/  LOP3.LUT R12, R5, 0x8, R12, 0xf8, !PT ;  /* 0x00000008050c7812 */ /* 0x000fe400078ef80c */
[----:B------:R-:W-:Y:S02]  /*46a0*/  SHF.R.U32.HI R5, RZ, 0x3, R5 ;  /* 0x00000003ff057819 */ /* 0x000fe40000011605 */
[----:B------:R-:W-:Y:S01]  /*46b0*/  MUFU.EX2 R34, R34 ;  /* 0x0000002200227308 */ /* 0x000fe20000000800 */
[----:B------:R-:W-:-:S02]  /*46c0*/  LOP3.LUT R7, R7, 0x7ffffe00, RZ, 0xc0, !PT ;  /* 0x7ffffe0007077812 */ /* 0x000fc400078ec0ff */
[----:B------:R-:W-:Y:S01]  /*46d0*/  LOP3.LUT R12, R12, R5, RZ, 0x3c, !PT ;  /* 0x000000050c0c7212 */ /* 0x000fe200078e3cff */
[----:B------:R-:W-:Y:S01]  /*46e0*/  FADD.FTZ R5, R24, R25 ;  /* 0x0000001918057221 */ /* 0x000fe20000010000 */
[----:B-1----:R-:W-:Y:S02]  /*46f0*/  F2FP.BF16.F32.PACK_AB R153, R27, R26 ;  /* 0x0000001a1b99723e */ /* 0x002fe400000010ff */
[----:B------:R-:W-:Y:S01]  /*4700*/  IADD3 R12, R12, R7, R16 ;  /* 0x000000070c0c7210 */ /* 0x000fe20007ffe010 */
[----:B------:R-:W-:Y:S01]  /*4710*/  FADD.FTZ R6, R28, R5 ;  /* 0x000000051c067221 */ /* 0x000fe20000010000 */
[----:B------:R-:W1:Y:S01]  /*4720*/  MUFU.EX2 R35, R35 ;  /* 0x0000002300237308 */ /* 0x000e620000000800 */
[----:B--2---:R-:W-:Y:S02]  /*4730*/  F2FP.BF16.F32.PACK_AB R155, R31, R30 ;  /* 0x0000001e1f9b723e */ /* 0x004fe400000010ff */
[----:B------:R-:W-:Y:S01]  /*4740*/  FADD.FTZ R5, R29, R6 ;  /* 0x000000061d057221 */ /* 0x000fe20000010000 */
[----:B------:R-:W-:-:S02]  /*4750*/  F2FP.BF16.F32.PACK_AB R156, R33, R32 ;  /* 0x00000020219c723e */ /* 0x000fc400000010ff */
[----:B------:R-:W-:Y:S01]  /*4760*/  F2FP.BF16.F32.PACK_AB R158, R37, R36 ;  /* 0x00000024259e723e */ /* 0x000fe200000010ff */
[----:B------:R-:W-:Y:S01]  /*4770*/  FADD.FTZ R6, R32, R5 ;  /* 0x0000000520067221 */ /* 0x000fe20000010000 */
[----:B------:R-:W-:Y:S01]  /*4780*/  FADD.FTZ R5, R26, R27 ;  /* 0x0000001b1a057221 */ /* 0x000fe20000010000 */
[----:B------:R-:W2:Y:S02]  /*4790*/  MUFU.EX2 R38, R38 ;  /* 0x0000002600267308 */ /* 0x000ea40000000800 */
[----:B------:R-:W-:Y:S01]  /*47a0*/  FADD.FTZ R7, R33, R6 ;  /* 0x0000000621077221 */ /* 0x000fe20000010000 */
[----:B------:R-:W-:-:S03]  /*47b0*/  FADD.FTZ R6, R30, R5 ;  /* 0x000000051e067221 */ /* 0x000fc60000010000 */
[----:B------:R-:W-:Y:S01]  /*47c0*/  FADD.FTZ R8, R36, R7 ;  /* 0x0000000724087221 */ /* 0x000fe20000010000 */
[----:B------:R-:W-:Y:S01]  /*47d0*/  FADD.FTZ R5, R31, R6 ;  /* 0x000000061f057221 */ /* 0x000fe20000010000 */
[----:B------:R-:W3:Y:S01]  /*47e0*/  MUFU.EX2 R40, R40 ;  /* 0x0000002800287308 */ /* 0x000ee20000000800 */
[----:B-1----:R-:W-:Y:S01]  /*47f0*/  F2FP.BF16.F32.PACK_AB R157, R35, R34 ;  /* 0x00000022239d723e */ /* 0x002fe200000010ff */
[----:B------:R-:W-:Y:S01]  /*4800*/  FADD.FTZ R7, R37, R8 ;  /* 0x0000000825077221 */ /* 0x000fe20000010000 */
[----:B------:R-:W-:-:S04]  /*4810*/  FADD.FTZ R6, R34, R5 ;  /* 0x0000000522067221 */ /* 0x000fc80000010000 */
[----:B------:R-:W-:Y:S01]  /*4820*/  FADD.FTZ R5, R35, R6 ;  /* 0x0000000623057221 */ /* 0x000fe20000010000 */
[----:B------:R-:W1:Y:S03]  /*4830*/  MUFU.EX2 R39, R39 ;  /* 0x0000002700277308 */ /* 0x000e660000000800 */
[----:B--2---:R-:W-:Y:S01]  /*4840*/  FADD.FTZ R6, R38, R5 ;  /* 0x0000000526067221 */ /* 0x004fe20000010000 */
[----:B------:R-:W-:-:S04]  /*4850*/  LEA R5, R12, UR41, 0x1 ;  /* 0x000000290c057c11 */ /* 0x000fc8000f8e08ff */
[----:B------:R-:W2:Y:S01]  /*4860*/  MUFU.EX2 R41, R41 ;  /* 0x0000002900297308 */ /* 0x000ea20000000800 */
[----:B---3--:R-:W-:Y:S01]  /*4870*/  FADD.FTZ R8, R40, R7 ;  /* 0x0000000728087221 */ /* 0x008fe20000010000 */
[----:B------:R-:W-:Y:S01]  /*4880*/  IADD3 R12, R5, 0x26800, RZ ;  /* 0x00026800050c7810 */ /* 0x000fe20007ffe0ff */
[----:B------:R3:W-:Y:S05]  /*4890*/  STSM.16.M88.4 [R5+0x26800], R152 ;  /* 0x0268009805007844 */ /* 0x0007ea0000000200 */
[----:B------:R-:W4:Y:S01]  /*48a0*/  MUFU.EX2 R42, R42 ;  /* 0x0000002a002a7308 */ /* 0x000f220000000800 */
[----:B-1----:R-:W-:Y:S01]  /*48b0*/  FADD.FTZ R7, R39, R6 ;  /* 0x0000000627077221 */ /* 0x002fe20000010000 */
[----:B------:R-:W-:Y:S01]  /*48c0*/  VIADD R6, R5, 0x26840 ;  /* 0x0002684005067836 */ /* 0x000fe20000000000 */
[----:B------:R-:W-:Y:S01]  /*48d0*/  F2FP.BF16.F32.PACK_AB R159, R39, R38 ;  /* 0x00000026279f723e */ /* 0x000fe200000010ff */
[----:B------:R-:W-:-:S04]  /*48e0*/  @P2 VIADD R6, R12, 0xffffffc0 ;  /* 0xffffffc00c062836 */ /* 0x000fc80000000000 */
[----:B------:R-:W1:Y:S01]  /*48f0*/  MUFU.EX2 R43, R43 ;  /* 0x0000002b002b7308 */ /* 0x000e620000000800 */
[C---:B--2---:R-:W-:Y:S01]  /*4900*/  FADD.FTZ R15, R41.reuse, R8 ;  /* 0x00000008290f7221 */ /* 0x044fe20000010000 */
[----:B------:R-:W-:-:S06]  /*4910*/  F2FP.BF16.F32.PACK_AB R160, R41, R40 ;  /* 0x0000002829a0723e */ /* 0x000fcc00000010ff */
[----:B------:R-:W2:Y:S01]  /*4920*/  MUFU.EX2 R44, R44 ;  /* 0x0000002c002c7308 */ /* 0x000ea20000000800 */
[----:B----4-:R-:W-:Y:S01]  /*4930*/  FADD.FTZ R8, R42, R7 ;  /* 0x000000072a087221 */ /* 0x010fe20000010000 */
[----:B------:R-:W-:-:S05]  /*4940*/  IADD3 R7, R12, R19, RZ ;  /* 0x000000130c077210 */ /* 0x000fca0007ffe0ff */
[----:B------:R3:W-:Y:S01]  /*4950*/  STSM.16.M88.4 [R7], R156 ;  /* 0x0000009c07007844 */ /* 0x0007e20000000200 */
[----:B------:R-:W-:Y:S01]  /*4960*/  MUFU.EX2 R46, R46 ;  /* 0x0000002e002e7308 */ /* 0x000fe20000000800 */
[C---:B-1----:R-:W-:Y:S01]  /*4970*/  FADD.FTZ R17, R43.reuse, R8 ;  /* 0x000000082b117221 */ /* 0x042fe20000010000 */
[----:B------:R-:W-:Y:S01]  /*4980*/  F2FP.BF16.F32.PACK_AB R161, R43, R42 ;  /* 0x0000002a2ba1723e */ /* 0x000fe200000010ff */
[----:B------:R-:W-:-:S05]  /*4990*/  IMAD.IADD R8, R19, 0x1, R6 ;  /* 0x0000000113087824 */ /* 0x000fca00078e0206 */
[----:B------:R-:W1:Y:S01]  /*49a0*/  MUFU.EX2 R45, R45 ;  /* 0x0000002d002d7308 */ /* 0x000e620000000800 */
[----:B--2---:R-:W-:-:S07]  /*49b0*/  FADD.FTZ R12, R44, R15 ;  /* 0x0000000f2c0c7221 */ /* 0x004fce0000010000 */
[----:B------:R-:W2:Y:S08]  /*49c0*/  MUFU.EX2 R47, R47 ;  /* 0x0000002f002f7308 */ /* 0x000eb00000000800 */
[----:B------:R-:W-:Y:S01]  /*49d0*/  MUFU.EX2 R48, R48 ;  /* 0x0000003000307308 */ /* 0x000fe20000000800 */
[C---:B-1----:R-:W-:Y:S01]  /*49e0*/  F2FP.BF16.F32.PACK_AB R162, R45.reuse, R44 ;  /* 0x0000002c2da2723e */ /* 0x042fe200000010ff */
[----:B------:R-:W-:-:S06]  /*49f0*/  FADD.FTZ R45, R45, R12 ;  /* 0x0000000c2d2d7221 */ /* 0x000fcc0000010000 */
[----:B------:R-:W1:Y:S01]  /*4a00*/  MUFU.EX2 R49, R49 ;  /* 0x0000003100317308 */ /* 0x000e620000000800 */
[----:B--2---:R-:W-:-:S05]  /*4a10*/  F2FP.BF16.F32.PACK_AB R163, R47, R46 ;  /* 0x0000002e2fa3723e */ /* 0x004fca00000010ff */
[----:B------:R3:W-:Y:S02]  /*4a20*/  STSM.16.M88.4 [R6], R160 ;  /* 0x000000a006007844 */ /* 0x0007e40000000200 */
[----:B------:R-:W-:Y:S08]  /*4a30*/  MUFU.EX2 R50, R50 ;  /* 0x0000003200327308 */ /* 0x000ff00000000800 */
[----:B------:R-:W2:Y:S01]  /*4a40*/  MUFU.EX2 R51, R51 ;  /* 0x0000003300337308 */ /* 0x000ea20000000800 */
[----:B-1----:R-:W-:Y:S01]  /*4a50*/  F2FP.BF16.F32.PACK_AB R164, R49, R48 ;  /* 0x0000003031a4723e */ /* 0x002fe200000010ff */
[----:B------:R-:W-:-:S04]  /*4a60*/  FADD.FTZ R48, R48, R45 ;  /* 0x0000002d30307221 */ /* 0x000fc80000010000 */
[----:B------:R-:W-:Y:S02]  /*4a70*/  FADD.FTZ R49, R49, R48 ;  /* 0x0000003031317221 */ /* 0x000fe40000010000 */
[----:B------:R-:W1:Y:S08]  /*4a80*/  MUFU.EX2 R52, R52 ;  /* 0x0000003400347308 */ /* 0x000e700000000800 */
[----:B------:R-:W-:Y:S01]  /*4a90*/  MUFU.EX2 R54, R54 ;  /* 0x0000003600367308 */ /* 0x000fe20000000800 */
[----:B--2---:R-:W-:-:S07]  /*4aa0*/  F2FP.BF16.F32.PACK_AB R165, R51, R50 ;  /* 0x0000003233a5723e */ /* 0x004fce00000010ff */
[----:B------:R2:W4:Y:S01]  /*4ab0*/  MUFU.EX2 R13, R10 ;  /* 0x0000000a000d7308 */ /* 0x0005220000000800 */
[----:B-1----:R-:W-:Y:S01]  /*4ac0*/  F2FP.BF16.F32.PACK_AB R166, R9, R52 ;  /* 0x0000003409a6723e */ /* 0x002fe200000010ff */
[----:B--2---:R-:W-:-:S04]  /*4ad0*/  FADD.FTZ R10, R46, R17 ;  /* 0x000000112e0a7221 */ /* 0x004fc80000010000 */
[----:B------:R-:W-:Y:S01]  /*4ae0*/  FADD.FTZ R47, R47, R10 ;  /* 0x0000000a2f2f7221 */ /* 0x000fe20000010000 */
[----:B------:R-:W-:-:S03]  /*4af0*/  FADD.FTZ R10, R52, R49 ;  /* 0x00000031340a7221 */ /* 0x000fc60000010000 */
[----:B------:R-:W-:Y:S01]  /*4b00*/  FADD.FTZ R50, R50, R47 ;  /* 0x0000002f32327221 */ /* 0x000fe20000010000 */
[----:B----4-:R-:W-:Y:S01]  /*4b10*/  F2FP.BF16.F32.PACK_AB R167, R13, R54 ;  /* 0x000000360da7723e */ /* 0x010fe200000010ff */
[----:B------:R-:W-:Y:S02]  /*4b20*/  FADD.FTZ R10, R9, R10 ;  /* 0x0000000a090a7221 */ /* 0x000fe40000010000 */
[----:B------:R-:W-:Y:S02]  /*4b30*/  FADD.FTZ R51, R51, R50 ;  /* 0x0000003233337221 */ /* 0x000fe40000010000 */
[----:B------:R3:W-:Y:S02]  /*4b40*/  STSM.16.M88.4 [R8], R164 ;  /* 0x000000a408007844 */ /* 0x0007e40000000200 */
[----:B------:R-:W-:-:S04]  /*4b50*/  FADD.FTZ R54, R54, R51 ;  /* 0x0000003336367221 */ /* 0x000fc80000010000 */
[----:B------:R-:W-:Y:S01]  /*4b60*/  FADD.FTZ R9, R13, R54 ;  /* 0x000000360d097221 */ /* 0x000fe20000010000 */
[----:B------:R-:W-:Y:S06]  /*4b70*/  @!P0 BRA `(.L_x_3234) ;  /* 0x0000000000048947 */ /* 0x000fec0003800000 */
[----:B------:R-:W-:Y:S01]  /*4b80*/  BPT.TRAP 0x1 ;  /* 0x000000040000795c */ /* 0x000fe20000300000 */
.L_x_3234:
[----:B------:R1:W2:Y:S01]  /*4b90*/  SYNCS.PHASECHK.TRANS64.TRYWAIT P1, [UR41+0x28c50], R11 ;  /* 0x028c500bff0075a7 */ /* 0x0002a20008020169 */
[----:B------:R-:W-:Y:S05]  /*4ba0*/  @!P0 BRA `(.L_x_3235) ;  /* 0x0000000000048947 */ /* 0x000fea0003800000 */
[----:B------:R-:W-:Y:S01]  /*4bb0*/  BPT.TRAP 0x1 ;  /* 0x000000040000795c */ /* 0x000fe20000300000 */
.L_x_3235:
[----:B------:R-:W-:Y:S01]  /*4bc0*/  ULOP3.LUT UR24, UR45, 0x2000000, URZ, 0xfc, !UPT ;  /* 0x020000002d187892 */ /* 0x000fe2000f8efc3f */
[----:B--2---:R-:W-:Y:S11]  /*4bd0*/  @P1 BRA `(.L_x_3236) ;  /* 0x0000000000081947 */ /* 0x004ff60003800000 */
[----:B------:R-:W2:Y:S02]  /*4be0*/  SYNCS.PHASECHK.TRANS64.TRYWAIT P1, [UR41+0x28c50], R11 ;  /* 0x028c500bff0075a7 */ /* 0x000ea40008020169 */
[----:B--2---:R-:W-:Y:S05]  /*4bf0*/  @!P1 BRA `(.L_x_3237) ;  /* 0x0000008800949947 */ /* 0x004fea0003800000 */
.L_x_3236:
[----:B------:R-:W-:Y:S01]  /*4c00*/  WARPGROUP.ARRIVE ;  /* 0x00000000000079c5 */ /* 0x000fe20000000000 */
[----:B------:R-:W-:Y:S01]  /*4c10*/  UMOV UR10, UR24 ;  /* 0x00000018000a7c82 */ /* 0x000fe20008000000 */
[----:B------:R-:W-:Y:S01]  /*4c20*/  UMOV UR11, 0x40000040 ;  /* 0x40000040000b7882 */ /* 0x000fe20000000000 */
[----:B------:R-:W-:-:S03]  /*4c30*/  UIADD3 UR4, UR24, 0x80, URZ ;  /* 0x0000008018047890 */ /* 0x000fc6000fffe03f */
[----:B------:R-:W-:Y:S01]  /*4c40*/  HGMMA.64x256x16.F32.BF16 R24, R152, gdesc[UR8].tnspB, RZ, !UPT, gsb0 ;  /* 0x43e0000898187df0 */ /* 0x000fe2000c0018ff */
[----:B------:R-:W-:-:S03]  /*4c50*/  UMOV UR11, 0x40000040 ;  /* 0x40000040000b7882 */ /* 0x000fc60000000000 */
[----:B------:R-:W-:Y:S01]  /*4c60*/  UMOV UR10, UR4 ;  /* 0x00000004000a7c82 */ /* 0x000fe20008000000 */
[----:B------:R-:W-:Y:S01]  /*4c70*/  UIADD3 UR4, UR24, 0x100, URZ ;  /* 0x0000010018047890 */ /* 0x000fe2000fffe03f */
[----:B------:R-:W-:Y:S02]  /*4c80*/  WARPGROUP.DEPBAR.LE gsb0, 0x0 ;  /* 0x00008000000079c5 */ /* 0x000fe40000010000 */
[----:B------:R-:W-:-:S15]  /*4c90*/  WARPGROUP.ARRIVE ;  /* 0x00000000000079c5 */ /* 0x000fde0000000000 */
[----:B------:R-:W-:-:S05]  /*4ca0*/  NOP ;  /* 0x0000000000007918 */ /* 0x000fca0000000000 */
[----:B------:R-:W-:Y:S01]  /*4cb0*/  HGMMA.64x256x16.F32.BF16 R24, R156, gdesc[UR8].tnspB, R24, gsb0 ;  /* 0x43e000089c187df0 */ /* 0x000fe20008001818 */
[----:B------:R-:W-:Y:S01]  /*4cc0*/  UMOV UR10, UR4 ;  /* 0x00000004000a7c82 */ /* 0x000fe20008000000 */
[----:B------:R-:W-:Y:S01]  /*4cd0*/  UMOV UR11, 0x40000040 ;  /* 0x40000040000b7882 */ /* 0x000fe20000000000 */
[----:B------:R-:W-:Y:S01]  /*4ce0*/  UIADD3 UR4, UR24, 0x180, URZ ;  /* 0x0000018018047890 */ /* 0x000fe2000fffe03f */
[----:B------:R-:W-:Y:S02]  /*4cf0*/  WARPGROUP.DEPBAR.LE gsb0, 0x0 ;  /* 0x00008000000079c5 */ /* 0x000fe40000010000 */
[----:B------:R-:W-:-:S15]  /*4d00*/  WARPGROUP.ARRIVE ;  /* 0x00000000000079c5 */ /* 0x000fde0000000000 */
[----:B------:R-:W-:-:S07]  /*4d10*/  NOP ;  /* 0x0000000000007918 */ /* 0x000fce0000000000 */
[----:B------:R-:W-:Y:S01]  /*4d20*/  HGMMA.64x256x16.F32.BF16 R24, R160, gdesc[UR8].tnspB, R24, gsb0 ;  /* 0x43e00008a0187df0 */ /* 0x000fe20008001818 */
[----:B------:R-:W-:Y:S01]  /*4d30*/  UMOV UR10, UR4 ;  /* 0x00000004000a7c82 */ /* 0x000fe20008000000 */
[----:B------:R-:W-:Y:S01]  /*4d40*/  UMOV UR11, 0x40000040 ;  /* 0x40000040000b7882 */ /* 0x000fe20000000000 */
[----:B------:R-:W-:Y:S01]  /*4d50*/  UMOV UR4, URZ ;  /* 0x0000003f00047c82 */ /* 0x000fe20008000000 */
[----:B------:R-:W-:Y:S02]  /*4d60*/  WARPGROUP.DEPBAR.LE gsb0, 0x0 ;  /* 0x00008000000079c5 */ /* 0x000fe40000010000 */
[----:B------:R-:W-:-:S15]  /*4d70*/  WARPGROUP.ARRIVE ;  /* 0x00000000000079c5 */ /* 0x000fde0000000000 */
[----:B------:R-:W-:-:S07]  /*4d80*/  NOP ;  /* 0x0000000000007918 */ /* 0x000fce0000000000 */
[----:B------:R-:W-:Y:S03]  /*4d90*/  HGMMA.64x256x16.F32.BF16 R24, R164, gdesc[UR8].tnspB, R24, gsb0 ;  /* 0x43e00008a4187df0 */ /* 0x000fe60008001818 */
[----:B------:R-:W-:Y:S02]  /*4da0*/  WARPGROUP.DEPBAR.LE gsb0, 0x0 ;  /* 0x00008000000079c5 */ /* 0x000fe40000010000 */
[----:B------:R-:W-:Y:S01]  /*4db0*/  @!PT LDS RZ, [RZ] ;  /* 0x00000000fffff984 */ /* 0x000fe20000000800 */
[----:B------:R-:W-:Y:S01]  /*4dc0*/  @!PT LDS RZ, [RZ] ;  /* 0x00000000fffff984 */ /* 0x000fe20000000800 */
[----:B------:R-:W-:Y:S01]  /*4dd0*/  @!PT LDS RZ, [RZ] ;  /* 0x00000000fffff984 */ /* 0x000fe20000000800 */
[----:B------:R-:W-:Y:S01]  /*4de0*/  @!PT LDS RZ, [RZ] ;  /* 0x00000000fffff984 */ /* 0x000fe20000000800 */
[----:B------:R4:W-:Y:S06]  /*4df0*/  MEMBAR.ALL.CTA ;  /* 0x0000000000007992 */ /* 0x0009ec0000008000 */
[----:B----4-:R-:W4:Y:S02]  /*4e00*/  FENCE.VIEW.ASYNC.S ;  /* 0x00000000000073c6 */ /* 0x010f240000000000 */
[----:B----4-:R-:W-:Y:S01]  /*4e10*/  NOP ;  /* 0x0000000000007918 */ /* 0x010fe20000000000 */
[----:B------:R-:W-:Y:S06]  /*4e20*/  BAR.ARV 0xe, 0x100 ;  /* 0x0384000000007b1d */ /* 0x000fec0000002000 */
[----:B------:R-:W-:Y:S05]  /*4e30*/  @!P0 BRA `(.L_x_3238) ;  /* 0x0000000000048947 */ /* 0x000fea0003800000 */
[----:B------:R-:W-:Y:S01]  /*4e40*/  BPT.TRAP 0x1 ;  /* 0x000000040000795c */ /* 0x000fe20000300000 */
.L_x_3238:
[----:B------:R-:W-:Y:S02]  /*4e50*/  UIADD3 UR44, UR44, -0x2, URZ ;  /* 0xfffffffe2c2c7890 */ /* 0x000fe4000fffe03f */
[----:B------:R-:W-:Y:S02]  /*4e60*/  UIADD3 UR5, UR41, 0x28c60, URZ ;  /* 0x00028c6029057890 */ /* 0x000fe4000fffe03f */
[----:B------:R-:W-:Y:S02]  /*4e70*/  UISETP.GE.AND UP0, UPT, UR44, UR40, UPT ;  /* 0x000000282c00728c */ /* 0x000fe4000bf06270 */
[----:B------:R-:W-:-:S04]  /*4e80*/  UPRMT UR5, UR42, 0x654, UR5 ;  /* 0x000006542a057896 */ /* 0x000fc80008000005 */
[----:B------:R-:W-:-:S05]  /*4e90*/  PLOP3.LUT P1, PT, PT, PT, UP0, 0x80, 0x0 ;  /* 0x000000000000781c */ /* 0x000fca0003f2f008 */
[----:B------:R-:W-:Y:S08]  /*4ea0*/  SYNCS.ARRIVE.TRANS64.RED.A1T0 RZ, [UR5], RZ ;  /* 0x000000ffffff79a7 */ /* 0x000ff00008100405 */
[----:B------:R-:W-:Y:S05]  /*4eb0*/  @!P1 BRA `(.L_x_3239) ;  /* 0x0000001c003c9947 */ /* 0x000fea0003800000 */
[----:B------:R-:W-:Y:S01]  /*4ec0*/  UMOV UR4, URZ ;  /* 0x0000003f00047c82 */ /* 0x000fe20008000000 */
[----:B------:R-:W-:Y:S01]  /*4ed0*/  UMOV UR5, URZ ;  /* 0x0000003f00057c82 */ /* 0x000fe20008000000 */
[----:B------:R-:W-:Y:S01]  /*4ee0*/  ULDC UR28, c[0x0][0x9d8] ;  /* 0x00027600001c7ab9 */ /* 0x000fe20000000800 */
[----:B------:R-:W-:-:S05]  /*4ef0*/  ULDC UR27, c[0x0][0x988] ;  /* 0x00026200001b7ab9 */ /* 0x000fca0000000800 */
.L_x_3250:
[----:B------:R-:W-:Y:S01]  /*4f00*/  UIADD3 UR7, UR5, 0x1, URZ ;  /* 0x0000000105077890 */ /* 0x000fe2000fffe03f */
[----:B012---:R-:W-:Y:S01]  /*4f10*/  IMAD.U32 R11, RZ, RZ, UR44 ;  /* 0x0000002cff0b7e24 */ /* 0x007fe2000f8e00ff */
[----:B------:R-:W-:Y:S02]  /*4f20*/  UIADD3 UR44, UR44, -0x1, URZ ;  /* 0xffffffff2c2c7890 */ /* 0x000fe4000fffe03f */
[----:B------:R-:W-:Y:S02]  /*4f30*/  UISETP.NE.AND UP0, UPT, UR7, 0x2, UPT ;  /* 0x000000020700788c */ /* 0x000fe4000bf05270 */
[----:B------:R-:W-:Y:S02]  /*4f40*/  ISETP.GT.AND P1, PT, R11, UR40, PT ;  /* 0x000000280b007c0c */ /* 0x000fe4000bf24270 */
[----:B------:R-:W-:Y:S02]  /*4f50*/  USEL UR10, URZ, 0x1, UP0 ;  /* 0x000000013f0a7887 */ /* 0x000fe40008000000 */
[----:B------:R-:W-:-:S02]  /*4f60*/  USEL UR25, UR7, URZ, UP0 ;  /* 0x0000003f07197287 */ /* 0x000fc40008000000 */
[----:B------:R-:W-:Y:S01]  /*4f70*/  ULOP3.LUT UR4, UR4, UR10, URZ, 0x3c, !UPT ;  /* 0x0000000a04047292 */ /* 0x000fe2000f8e3c3f */
[----:B------:R-:W-:Y:S11]  /*4f80*/  @!P0 BRA `(.L_x_3240) ;  /* 0x0000000000048947 */ /* 0x000ff60003800000 */
[----:B------:R-:W-:Y:S01]  /*4f90*/  BPT.TRAP 0x1 ;  /* 0x000000040000795c */ /* 0x000fe20000300000 */
.L_x_3240:
[----:B------:R-:W-:Y:S01]  /*4fa0*/  ULEA UR26, UR25, UR41, 0x3 ;  /* 0x00000029191a7291 */ /* 0x000fe2000f8e183f */
[----:B------:R-:W-:-:S04]  /*4fb0*/  MOV R11, UR4 ;  /* 0x00000004000b7c02 */ /* 0x000fc80008000f00 */
[----:B------:R-:W-:-:S04]  /*4fc0*/  SHF.L.U32 R11, R11, 0x1f, RZ ;  /* 0x0000001f0b0b7819 */ /* 0x000fc800000006ff */
[----:B------:R0:W1:Y:S01]  /*4fd0*/  SYNCS.PHASECHK.TRANS64.TRYWAIT P2, [UR26+0x28c30], R11 ;  /* 0x028c300bff0075a7 */ /* 0x000062000804015a */
[----:B------:R-:W-:Y:S05]  /*4fe0*/  @!P0 BRA `(.L_x_3241) ;  /* 0x0000000000048947 */ /* 0x000fea0003800000 */
[----:B------:R-:W-:Y:S01]  /*4ff0*/  BPT.TRAP 0x1 ;  /* 0x000000040000795c */ /* 0x000fe20000300000 */
.L_x_3241:
[----:B-1----:R-:W-:Y:S05]  /*5000*/  @P2 BRA `(.L_x_3242) ;  /* 0x0000000000082947 */ /* 0x002fea0003800000 */
[----:B------:R-:W1:Y:S02]  /*5010*/  SYNCS.PHASECHK.TRANS64.TRYWAIT P2, [UR26+0x28c30], R11 ;  /* 0x028c300bff0075a7 */ /* 0x000e64000804015a */
[----:B-1----:R-:W-:Y:S05]  /*5020*/  @!P2 BRA `(.L_x_3243) ;  /* 0x0000008400a0a947 */ /* 0x002fea0003800000 */
.L_x_3242:
[----:B------:R-:W-:Y:S01]  /*5030*/  ULEA UR10, UR25, UR6, 0x9 ;  /* 0x00000006190a7291 */ /* 0x000fe2000f8e483f */
[----:B---3--:R-:W-:Y:S01]  /*5040*/  WARPGROUP.ARRIVE ;  /* 0x00000000000079c5 */ /* 0x008fe20000000000 */
[----:B------:R-:W-:Y:S01]  /*5050*/  UMOV UR11, 0x40000040 ;  /* 0x40000040000b7882 */ /* 0x000fe20000000000 */
[----:B------:R-:W-:Y:S01]  /*5060*/  UMOV UR15, 0x40000040 ;  /* 0x40000040000f7882 */ /* 0x000fe20000000000 */
[----:B------:R-:W-:Y:S02]  /*5070*/  UIADD3 UR14, UR10, 0x2, URZ ;  /* 0x000000020a0e7890 */ /* 0x000fe4000fffe03f */
[----:B------:R-:W-:Y:S01]  /*5080*/  UIADD3 UR18, UR10, 0x4, URZ ;  /* 0x000000040a127890 */ /* 0x000fe2000fffe03f */
[----:B------:R-:W-:Y:S02]  /*5090*/  UMOV UR19, 0x40000040 ;  /* 0x4000004000137882 */ /* 0x000fe40000000000 */
[----:B------:R-:W-:Y:S01]  /*50a0*/  HGMMA.64x64x16.F32.BF16 R152, gdesc[UR8], RZ, !UPT, gsb0 ;  /* 0x00e00000089879f0 */ /* 0x000fe2000c0018ff */
[----:B------:R-:W-:Y:S01]  /*50b0*/  UIADD3 UR22, UR10, 0x6, URZ ;  /* 0x000000060a167890 */ /* 0x000fe2000fffe03f */
[----:B------:R-:W-:Y:S01]  /*50c0*/  UMOV UR23, 0x40000040 ;  /* 0x4000004000177882 */ /* 0x000fe20000000000 */
[----:B------:R-:W-:-:S02]  /*50d0*/  WARPGROUP.DEPBAR.LE gsb0, 0x0 ;  /* 0x00008000000079c5 */ /* 0x000fc40000010000 */
        /* <DEDUP_REMOVED lines=11> */
.L_x_3244:
        /* <DEDUP_REMOVED lines=16> */
[----:B-1----:R-:W-:Y:S01]  /*5290*/  FMUL.FTZ R12, R155, UR28 ;  /* 0x0000001c9b0c7c20 */ /* 0x002fe20008410000 */
[----:B------:R-:W-:Y:S01]  /*52a0*/  FMUL.FTZ R155, R173, UR28 ;  /* 0x0000001cad9b7c20 */ /* 0x000fe20008410000 */
[----:B------:R-:W-:Y:S01]  /*52b0*/  FMUL.FTZ R156, R176, UR28 ;  /* 0x0000001cb09c7c20 */ /* 0x000fe20008410000 */
[----:B------:R-:W-:Y:S01]  /*52c0*/  FMUL.FTZ R165, R171, UR28 ;  /* 0x0000001caba57c20 */ /* 0x000fe20008410000 */
[----:B------:R-:W-:Y:S01]  /*52d0*/  UMOV UR7, UR27 ;  /* 0x0000001b00077c82 */ /* 0x000fe20008000000 */
[----:B------:R-:W-:Y:S01]  /*52e0*/  FMUL.FTZ R172, R182, UR28 ;  /* 0x0000001cb6ac7c20 */ /* 0x000fe20008410000 */
[----:B------:R-:W1:Y:S01]  /*52f0*/  MUFU.TANH R18, R18 ;  /* 0x0000001200127308 */ /* 0x000e620000002400 */
[----:B--2---:R-:W-:Y:S01]  /*5300*/  FMNMX.FTZ R157, R17, R0, !PT ;  /* 0x00000000119d7209 */ /* 0x004fe20007810000 */
[----:B------:R-:W-:Y:S01]  /*5310*/  FMUL.FTZ R173, R183, UR28 ;  /* 0x0000001cb7ad7c20 */ /* 0x000fe20008410000 */
[----:B------:R-:W-:Y:S01]  /*5320*/  ISETP.NE.AND P2, PT, R3, RZ, PT ;  /* 0x000000ff0300720c */ /* 0x000fe20003f45270 */
[----:B------:R-:W-:-:S04]  /*5330*/  UIADD3 UR10, UR26, 0x28c40, URZ ;  /* 0x00028c401a0a7890 */ /* 0x000fc8000fffe03f */
[----:B------:R-:W2:Y:S01]  /*5340*/  MUFU.TANH R19, R19 ;  /* 0x0000001300137308 */ /* 0x000ea20000002400 */
[----:B---3--:R-:W-:Y:S01]  /*5350*/  FMNMX.FTZ R157, R16, R157, !PT ;  /* 0x0000009d109d7209 */ /* 0x008fe20007810000 */
[----:B------:R-:W-:-:S06]  /*5360*/  UPRMT UR10, UR42, 0x654, UR10 ;  /* 0x000006542a0a7896 */ /* 0x000fcc000800000a */
[----:B------:R-:W3:Y:S01]  /*5370*/  MUFU.TANH R20, R20 ;  /* 0x0000001400147308 */ /* 0x000ee20000002400 */
[----:B-1----:R-:W-:Y:S02]  /*5380*/  FMNMX.FTZ R158, R18, R157, !PT ;  /* 0x0000009d129e7209 */ /* 0x002fe40007810000 */
[----:B------:R-:W-:Y:S05]  /*5390*/  SYNCS.ARRIVE.TRANS64.RED.A1T0 RZ, [UR10], RZ ;  /* 0x000000ffffff79a7 */ /* 0x000fea000810040a */
[----:B------:R-:W1:Y:S01]  /*53a0*/  MUFU.TANH R21, R21 ;  /* 0x0000001500157308 */ /* 0x000e620000002400 */
[----:B--2---:R-:W-:-:S07]  /*53b0*/  FMNMX.FTZ R157, R19, R158, !PT ;  /* 0x0000009e139d7209 */ /* 0x004fce0007810000 */
[----:B------:R-:W2:Y:S01]  /*53c0*/  MUFU.TANH R22, R22 ;  /* 0x0000001600167308 */ /* 0x000ea20000002400 */
[----:B---3--:R-:W-:Y:S01]  /*53d0*/  FMNMX.FTZ R158, R20, R157, !PT ;  /* 0x0000009d149e7209 */ /* 0x008fe20007810000 */
[----:B------:R-:W-:-:S06]  /*53e0*/  FMUL.FTZ R157, R177, UR28 ;  /* 0x0000001cb19d7c20 */ /* 0x000fcc0008410000 */
[----:B------:R-:W3:Y:S01]  /*53f0*/  MUFU.TANH R23, R23 ;  /* 0x0000001700177308 */ /* 0x000ee20000002400 */
[----:B-1----:R-:W-:Y:S01]  /*5400*/  FMNMX.FTZ R159, R21, R158, !PT ;  /* 0x0000009e159f7209 */ /* 0x002fe20007810000 */
[----:B------:R-:W-:-:S06]  /*5410*/  FMUL.FTZ R158, R180, UR28 ;  /* 0x0000001cb49e7c20 */ /* 0x000fcc0008410000 */
[----:B------:R-:W1:Y:S01]  /*5420*/  MUFU.TANH R152, R152 ;  /* 0x0000009800987308 */ /* 0x000e620000002400 */
[----:B--2---:R-:W-:-:S07]  /*5430*/  FMNMX.FTZ R160, R22, R159, !PT ;  /* 0x0000009f16a07209 */ /* 0x004fce0007810000 */
[----:B------:R-:W2:Y:S01]  /*5440*/  MUFU.TANH R153, R153 ;  /* 0x0000009900997308 */ /* 0x000ea20000002400 */
[----:B---3--:R-:W-:-:S07]  /*5450*/  FMNMX.FTZ R159, R23, R160, !PT ;  /* 0x000000a0179f7209 */ /* 0x008fce0007810000 */
[----:B------:R-:W3:Y:S01]  /*5460*/  MUFU.TANH R154, R154 ;  /* 0x0000009a009a7308 */ /* 0x000ee20000002400 */
[----:B-1----:R-:W-:Y:S01]  /*5470*/  FMNMX.FTZ R160, R152, R159, !PT ;  /* 0x0000009f98a07209 */ /* 0x002fe20007810000 */
[----:B------:R-:W-:-:S06]  /*5480*/  FMUL.FTZ R159, R181, UR28 ;  /* 0x0000001cb59f7c20 */ /* 0x000fcc0008410000 */
[----:B------:R-:W1:Y:S01]  /*5490*/  MUFU.TANH R155, R155 ;  /* 0x0000009b009b7308 */ /* 0x000e620000002400 */
[----:B--2---:R-:W-:Y:S01]  /*54a0*/  FMNMX.FTZ R161, R153, R160, !PT ;  /* 0x000000a099a17209 */ /* 0x004fe20007810000 */
[----:B------:R-:W-:-:S06]  /*54b0*/  FMUL.FTZ R160, R162, UR28 ;  /* 0x0000001ca2a07c20 */ /* 0x000fcc0008410000 */
[----:B------:R-:W2:Y:S01]  /*54c0*/  MUFU.TANH R156, R156 ;  /* 0x0000009c009c7308 */ /* 0x000ea20000002400 */
[----:B---3--:R-:W-:-:S07]  /*54d0*/  FMNMX.FTZ R164, R154, R161, !PT ;  /* 0x000000a19aa47209 */ /* 0x008fce0007810000 */
[----:B------:R-:W3:Y:S01]  /*54e0*/  MUFU.TANH R157, R157 ;  /* 0x0000009d009d7308 */ /* 0x000ee20000002400 */
[----:B-1----:R-:W-:-:S07]  /*54f0*/  FMNMX.FTZ R161, R155, R164, !PT ;  /* 0x000000a49ba17209 */ /* 0x002fce0007810000 */
[----:B------:R-:W1:Y:S01]  /*5500*/  MUFU.TANH R158, R158 ;  /* 0x0000009e009e7308 */ /* 0x000e620000002400 */
[----:B--2---:R-:W-:Y:S01]  /*5510*/  FMNMX.FTZ R162, R156, R161, !PT ;  /* 0x000000a19ca27209 */ /* 0x004fe20007810000 */
[----:B------:R-:W-:-:S06]  /*5520*/  FMUL.FTZ R161, R163, UR28 ;  /* 0x0000001ca3a17c20 */ /* 0x000fcc0008410000 */
[----:B------:R-:W2:Y:S01]  /*5530*/  MUFU.TANH R159, R159 ;  /* 0x0000009f009f7308 */ /* 0x000ea20000002400 */
[----:B---3--:R-:W-:Y:S01]  /*5540*/  FMNMX.FTZ R163, R157, R162, !PT ;  /* 0x000000a29da37209 */ /* 0x008fe20007810000 */
[----:B------:R-:W-:Y:S01]  /*5550*/  FMUL.FTZ R162, R166, UR28 ;  /* 0x0000001ca6a27c20 */ /* 0x000fe20008410000 */
[----:B------:R-:W-:-:S05]  /*5560*/  FMUL.FTZ R166, R174, UR28 ;  /* 0x0000001caea67c20 */ /* 0x000fca0008410000 */
[----:B------:R-:W3:Y:S01]  /*5570*/  MUFU.TANH R13, R13 ;  /* 0x0000000d000d7308 */ /* 0x000ee20000002400 */
[----:B-1----:R-:W-:Y:S01]  /*5580*/  FMNMX.FTZ R164, R158, R163, !PT ;  /* 0x000000a39ea47209 */ /* 0x002fe20007810000 */
[----:B------:R-:W-:Y:S01]  /*5590*/  FMUL.FTZ R163, R167, UR28 ;  /* 0x0000001ca7a37c20 */ /* 0x000fe20008410000 */
[----:B------:R-:W-:-:S05]  /*55a0*/  FMUL.FTZ R167, R175, UR28 ;  /* 0x0000001cafa77c20 */ /* 0x000fca0008410000 */
[----:B------:R-:W1:Y:S01]  /*55b0*/  MUFU.TANH R12, R12 ;  /* 0x0000000c000c7308 */ /* 0x000e620000002400 */
[----:B--2---:R-:W-:Y:S01]  /*55c0*/  FMNMX.FTZ R168, R159, R164, !PT ;  /* 0x000000a49fa87209 */ /* 0x004fe20007810000 */
[----:B------:R-:W-:Y:S01]  /*55d0*/  FMUL.FTZ R164, R170, UR28 ;  /* 0x0000001caaa47c20 */ /* 0x000fe20008410000 */
[----:B------:R-:W-:-:S03]  /*55e0*/  FMUL.FTZ R170, R179, UR28 ;  /* 0x0000001cb3aa7c20 */ /* 0x000fc60008410000 */
[----:B------:R-:W2:Y:S02]  /*55f0*/  SHFL.BFLY PT, R169, R168, 0x2, 0x1f ;  /* 0x0c401f00a8a97f89 */ /* 0x000ea400000e0000 */
[----:B------:R-:W4:Y:S08]  /*5600*/  MUFU.TANH R14, R14 ;  /* 0x0000000e000e7308 */ /* 0x000f300000002400 */
[----:B------:R-:W5:Y:S08]  /*5610*/  MUFU.TANH R15, R15 ;  /* 0x0000000f000f7308 */ /* 0x000f700000002400 */
[----:B------:R-:W0:Y:S01]  /*5620*/  MUFU.TANH R160, R160 ;  /* 0x000000a000a07308 */ /* 0x000e220000002400 */
[----:B--2---:R-:W-:Y:S01]  /*5630*/  FMNMX.FTZ R171, R168, R169, !PT ;  /* 0x000000a9a8ab7209 */ /* 0x004fe20007810000 */
[----:B------:R-:W-:Y:S01]  /*5640*/  FMUL.FTZ R168, R178, UR28 ;  /* 0x0000001cb2a87c20 */ /* 0x000fe20008410000 */
[----:B---3--:R-:W-:-:S05]  /*5650*/  FMNMX.FTZ R169, R13, R2, !PT ;  /* 0x000000020da97209 */ /* 0x008fca0007810000 */
[----:B------:R-:W2:Y:S01]  /*5660*/  MUFU.TANH R161, R161 ;  /* 0x000000a100a17308 */ /* 0x000ea20000002400 */
[----:B------:R-:W3:Y:S01]  /*5670*/  SHFL.BFLY PT, R176, R171, 0x1, 0x1f ;  /* 0x0c201f00abb07f89 */ /* 0x000ee200000e0000 */
[----:B-1----:R-:W-:-:S04]  /*5680*/  FMNMX.FTZ R169, R12, R169, !PT ;  /* 0x000000a90ca97209 */ /* 0x002fc80007810000 */
[----:B----4-:R-:W-:Y:S02]  /*5690*/  FMNMX.FTZ R174, R14, R169, !PT ;  /* 0x000000a90eae7209 */ /* 0x010fe40007810000 */
[----:B------:R-:W1:Y:S02]  /*56a0*/  MUFU.TANH R162, R162 ;  /* 0x000000a200a27308 */ /* 0x000e640000002400 */
[----:B-----5:R-:W-:-:S04]  /*56b0*/  FMNMX.FTZ R169, R15, R174, !PT ;  /* 0x000000ae0fa97209 */ /* 0x020fc80007810000 */
[----:B0-----:R-:W-:Y:S02]  /*56c0*/  FMNMX.FTZ R174, R160, R169, !PT ;  /* 0x000000a9a0ae7209 */ /* 0x001fe40007810000 */
[----:B------:R-:W0:Y:S08]  /*56d0*/  MUFU.TANH R163, R163 ;  /* 0x000000a300a37308 */ /* 0x000e300000002400 */
[----:B------:R-:W4:Y:S01]  /*56e0*/  MUFU.TANH R164, R164 ;  /* 0x000000a400a47308 */ /* 0x000f220000002400 */
[----:B---3--:R-:W-:-:S02]  /*56f0*/  FMNMX.FTZ R169, R171, R176, !PT ;  /* 0x000000b0aba97209 */ /* 0x008fc40007810000 */
[----:B--2---:R-:W-:-:S03]  /*5700*/  FMNMX.FTZ R171, R161, R174, !PT ;  /* 0x000000aea1ab7209 */ /* 0x004fc60007810000 */
[C---:B------:R-:W-:Y:S02]  /*5710*/  FADD.FTZ R174, -R169.reuse, R0 ;  /* 0x00000000a9ae7221 */ /* 0x040fe40000010100 */
[----:B------:R-:W2:Y:S01]  /*5720*/  MUFU.TANH R165, R165 ;  /* 0x000000a500a57308 */ /* 0x000ea20000002400 */
[----:B-1----:R-:W-:Y:S01]  /*5730*/  FMNMX.FTZ R0, R162, R171, !PT ;  /* 0x000000aba2007209 */ /* 0x002fe20007810000 */
[----:B------:R-:W-:Y:S01]  /*5740*/  FMUL.FTZ R180, R169, UR7 ;  /* 0x00000007a9b47c20 */ /* 0x000fe20008410000 */
[----:B------:R-:W-:Y:S02]  /*5750*/  FMUL.FTZ R171, R174, UR7 ;  /* 0x00000007aeab7c20 */ /* 0x000fe40008410000 */
[----:B0-----:R-:W-:Y:S01]  /*5760*/  FMNMX.FTZ R175, R163, R0, !PT ;  /* 0x00000000a3af7209 */ /* 0x001fe20007810000 */
[--C-:B------:R-:W-:Y:S01]  /*5770*/  FFMA.FTZ R176, R17, UR7, -R180.reuse ;  /* 0x0000000711b07c23 */ /* 0x100fe200080108b4 */
[--C-:B------:R-:W-:Y:S01]  /*5780*/  FFMA.FTZ R19, R19, UR7, -R180.reuse ;  /* 0x0000000713137c23 */ /* 0x100fe200080108b4 */
[----:B------:R-:W0:Y:S01]  /*5790*/  MUFU.TANH R166, R166 ;  /* 0x000000a600a67308 */ /* 0x000e220000002400 */
[----:B----4-:R-:W-:Y:S01]  /*57a0*/  FMNMX.FTZ R0, R164, R175, !PT ;  /* 0x000000afa4007209 */ /* 0x010fe20007810000 */
[--C-:B------:R-:W-:Y:S01]  /*57b0*/  FFMA.FTZ R21, R21, UR7, -R180.reuse ;  /* 0x0000000715157c23 */ /* 0x100fe200080108b4 */
[----:B------:R-:W-:Y:S01]  /*57c0*/  FFMA.FTZ R179, R155, UR7, -R180 ;  /* 0x000000079bb37c23 */ /* 0x000fe200080108b4 */
[----:B------:R-:W-:-:S02]  /*57d0*/  IMAD.U32 R155, RZ, RZ, UR5 ;  /* 0x00000005ff9b7e24 */ /* 0x000fc4000f8e00ff */
[--C-:B------:R-:W-:Y:S01]  /*57e0*/  FFMA.FTZ R181, R157, UR7, -R180.reuse ;  /* 0x000000079db57c23 */ /* 0x100fe200080108b4 */
[--C-:B------:R-:W-:Y:S01]  /*57f0*/  FFMA.FTZ R178, R158, UR7, -R180.reuse ;  /* 0x000000079eb27c23 */ /* 0x100fe200080108b4 */
[--C-:B------:R-:W-:Y:S01]  /*5800*/  FFMA.FTZ R23, R23, UR7, -R180.reuse ;  /* 0x0000000717177c23 */ /* 0x100fe200080108b4 */
[----:B------:R-:W1:Y:S01]  /*5810*/  MUFU.TANH R167, R167 ;  /* 0x000000a700a77308 */ /* 0x000e620000002400 */
[----:B--2---:R-:W-:Y:S01]  /*5820*/  FMNMX.FTZ R17, R165, R0, !PT ;  /* 0x00000000a5117209 */ /* 0x004fe20007810000 */
[----:B------:R-:W-:-:S06]  /*5830*/  FFMA.FTZ R183, R159, UR7, -R180 ;  /* 0x000000079fb77c23 */ /* 0x000fcc00080108b4 */
[----:B------:R-:W2:Y:S01]  /*5840*/  MUFU.TANH R168, R168 ;  /* 0x000000a800a87308 */ /* 0x000ea20000002400 */
[----:B0-----:R-:W-:Y:S01]  /*5850*/  FMNMX.FTZ R174, R166, R17, !PT ;  /* 0x00000011a6ae7209 */ /* 0x001fe20007810000 */
[--C-:B------:R-:W-:Y:S01]  /*5860*/  FFMA.FTZ R17, R16, UR7, -R180.reuse ;  /* 0x0000000710117c23 */ /* 0x100fe200080108b4 */
[----:B------:R-:W-:-:S05]  /*5870*/  FFMA.FTZ R16, R18, UR7, -R180 ;  /* 0x0000000712107c23 */ /* 0x000fca00080108b4 */
[----:B------:R-:W0:Y:S01]  /*5880*/  MUFU.TANH R170, R170 ;  /* 0x000000aa00aa7308 */ /* 0x000e220000002400 */
[----:B-1----:R-:W-:-:S07]  /*5890*/  FMNMX.FTZ R175, R167, R174, !PT ;  /* 0x000000aea7af7209 */ /* 0x002fce0007810000 */
[----:B------:R-:W1:Y:S01]  /*58a0*/  MUFU.TANH R172, R172 ;  /* 0x000000ac00ac7308 */ /* 0x000e620000002400 */
[----:B--2---:R-:W-:-:S07]  /*58b0*/  FMNMX.FTZ R175, R168, R175, !PT ;  /* 0x000000afa8af7209 */ /* 0x004fce0007810000 */
[----:B------:R-:W2:Y:S01]  /*58c0*/  MUFU.TANH R173, R173 ;  /* 0x000000ad00ad7308 */ /* 0x000ea20000002400 */
[----:B0-----:R-:W-:-:S07]  /*58d0*/  FMNMX.FTZ R175, R170, R175, !PT ;  /* 0x000000afaaaf7209 */ /* 0x001fce0007810000 */
[----:B------:R-:W0:Y:S01]  /*58e0*/  MUFU.EX2 R171, R171 ;  /* 0x000000ab00ab7308 */ /* 0x000e220000000800 */
[----:B-1----:R-:W-:-:S07]  /*58f0*/  FMNMX.FTZ R18, R172, R175, !PT ;  /* 0x000000afac127209 */ /* 0x002fce0007810000 */
[----:B------:R1:W3:Y:S01]  /*5900*/  MUFU.EX2 R0, R176 ;  /* 0x000000b000007308 */ /* 0x0002e20000000800 */
[----:B--2---:R-:W-:Y:S01]  /*5910*/  FMNMX.FTZ R174, R173, R18, !PT ;  /* 0x00000012adae7209 */ /* 0x004fe20007810000 */
[--C-:B------:R-:W-:Y:S01]  /*5920*/  FFMA.FTZ R18, R20, UR7, -R180.reuse ;  /* 0x0000000714127c23 */ /* 0x100fe200080108b4 */
[--C-:B------:R-:W-:Y:S01]  /*5930*/  FFMA.FTZ R20, R22, UR7, -R180.reuse ;  /* 0x0000000716147c23 */ /* 0x100fe200080108b4 */
[--C-:B------:R-:W-:Y:S02]  /*5940*/  FFMA.FTZ R22, R152, UR7, -R180.reuse ;  /* 0x0000000798167c23 */ /* 0x100fe400080108b4 */
[----:B------:R-:W2:Y:S02]  /*5950*/  SHFL.BFLY PT, R175, R174, 0x2, 0x1f ;  /* 0x0c401f00aeaf7f89 */ /* 0x000ea400000e0000 */
[----:B------:R-:W-:Y:S01]  /*5960*/  MUFU.EX2 R17, R17 ;  /* 0x0000001100117308 */ /* 0x000fe20000000800 */
[----:B-1----:R-:W-:Y:S01]  /*5970*/  FFMA.FTZ R176, R156, UR7, -R180 ;  /* 0x000000079cb07c23 */ /* 0x002fe200080108b4 */
[-C--:B0-----:R-:W-:Y:S01]  /*5980*/  FMUL.FTZ R24, R24, R171.reuse ;  /* 0x000000ab18187220 */ /* 0x081fe20000410000 */
[-C--:B------:R-:W-:Y:S01]  /*5990*/  FMUL.FTZ R25, R25, R171.reuse ;  /* 0x000000ab19197220 */ /* 0x080fe20000410000 */
[-C--:B------:R-:W-:Y:S01]  /*59a0*/  FMUL.FTZ R28, R28, R171.reuse ;  /* 0x000000ab1c1c7220 */ /* 0x080fe20000410000 */
[-C--:B------:R-:W-:Y:S01]  /*59b0*/  FMUL.FTZ R29, R29, R171.reuse ;  /* 0x000000ab1d1d7220 */ /* 0x080fe20000410000 */
[-C--:B------:R-:W-:Y:S01]  /*59c0*/  FMUL.FTZ R32, R32, R171.reuse ;  /* 0x000000ab20207220 */ /* 0x080fe20000410000 */
[-C--:B------:R-:W-:Y:S01]  /*59d0*/  FMUL.FTZ R33, R33, R171.reuse ;  /* 0x000000ab21217220 */ /* 0x080fe20000410000 */
[----:B------:R-:W-:Y:S01]  /*59e0*/  MUFU.EX2 R16, R16 ;  /* 0x0000001000107308 */ /* 0x000fe20000000800 */
[----:B---3--:R-:W-:Y:S01]  /*59f0*/  FFMA.FTZ R10, R171, R10, R0 ;  /* 0x0000000aab0a7223 */ /* 0x008fe20000010000 */
[-C--:B------:R-:W-:Y:S01]  /*5a00*/  FMUL.FTZ R36, R36, R171.reuse ;  /* 0x000000ab24247220 */ /* 0x080fe20000410000 */
[-C--:B------:R-:W-:Y:S01]  /*5a10*/  FMUL.FTZ R37, R37, R171.reuse ;  /* 0x000000ab25257220 */ /* 0x080fe20000410000 */
[-C--:B------:R-:W-:Y:S01]  /*5a20*/  FMUL.FTZ R40, R40, R171.reuse ;  /* 0x000000ab28287220 */ /* 0x080fe20000410000 */
[-C--:B------:R-:W-:Y:S01]  /*5a30*/  FMUL.FTZ R41, R41, R171.reuse ;  /* 0x000000ab29297220 */ /* 0x080fe20000410000 */
[-C--:B------:R-:W-:Y:S01]  /*5a40*/  FMUL.FTZ R44, R44, R171.reuse ;  /* 0x000000ab2c2c7220 */ /* 0x080fe20000410000 */
[-C--:B------:R-:W-:Y:S01]  /*5a50*/  FMUL.FTZ R45, R45, R171.reuse ;  /* 0x000000ab2d2d7220 */ /* 0x080fe20000410000 */
[----:B------:R-:W-:Y:S01]  /*5a60*/  MUFU.EX2 R19, R19 ;  /* 0x0000001300137308 */ /* 0x000fe20000000800 */
[-C--:B------:R-:W-:Y:S01]  /*5a70*/  FMUL.FTZ R48, R48, R171.reuse ;  /* 0x000000ab30307220 */ /* 0x080fe20000410000 */
[-C--:B------:R-:W-:Y:S01]  /*5a80*/  FMUL.FTZ R49, R49, R171.reuse ;  /* 0x000000ab31317220 */ /* 0x080fe20000410000 */
[-C--:B------:R-:W-:Y:S01]  /*5a90*/  FMUL.FTZ R52, R52, R171.reuse ;  /* 0x000000ab34347220 */ /* 0x080fe20000410000 */
[-C--:B------:R-:W-:Y:S01]  /*5aa0*/  FMUL.FTZ R53, R53, R171.reuse ;  /* 0x000000ab35357220 */ /* 0x080fe20000410000 */
[----:B------:R-:W-:Y:S01]  /*5ab0*/  FMUL.FTZ R56, R56, R171 ;  /* 0x000000ab38387220 */ /* 0x000fe20000410000 */
[----:B--2---:R-:W-:Y:S01]  /*5ac0*/  FMNMX.FTZ R152, R174, R175, !PT ;  /* 0x000000afae987209 */ /* 0x004fe20007810000 */
[--C-:B------:R-:W-:Y:S01]  /*5ad0*/  FFMA.FTZ R175, R153, UR7, -R180.reuse ;  /* 0x0000000799af7c23 */ /* 0x100fe200080108b4 */
[----:B------:R-:W-:Y:S01]  /*5ae0*/  MUFU.EX2 R18, R18 ;  /* 0x0000001200127308 */ /* 0x000fe20000000800 */
[----:B------:R-:W-:Y:S01]  /*5af0*/  FFMA.FTZ R174, R154, UR7, -R180 ;  /* 0x000000079aae7c23 */ /* 0x000fe200080108b4 */
[-C--:B------:R-:W-:Y:S01]  /*5b00*/  FMUL.FTZ R57, R57, R171.reuse ;  /* 0x000000ab39397220 */ /* 0x080fe20000410000 */
[----:B------:R-:W0:Y:S01]  /*5b10*/  SHFL.BFLY PT, R177, R152, 0x1, 0x1f ;  /* 0x0c201f0098b17f89 */ /* 0x000e2200000e0000 */
        /* <DEDUP_REMOVED lines=22> */
[----:B------:R-:W-:Y:S01]  /*5c80*/  FMUL.FTZ R97, R97, R171 ;  /* 0x000000ab61617220 */ /* 0x000fe20000410000 */
[----:B0-----:R-:W-:Y:S01]  /*5c90*/  FMNMX.FTZ R177, R152, R177, !PT ;  /* 0x000000b198b17209 */ /* 0x001fe20007810000 */
[-C--:B------:R-:W-:Y:S01]  /*5ca0*/  FMUL.FTZ R100, R100, R171.reuse ;  /* 0x000000ab64647220 */ /* 0x080fe20000410000 */
[-C--:B------:R-:W-:Y:S01]  /*5cb0*/  FMUL.FTZ R101, R101, R171.reuse ;  /* 0x000000ab65657220 */ /* 0x080fe20000410000 */
[-C--:B------:R-:W-:Y:S01]  /*5cc0*/  FMUL.FTZ R104, R104, R171.reuse ;  /* 0x000000ab68687220 */ /* 0x080fe20000410000 */
[-C--:B------:R-:W-:Y:S01]  /*5cd0*/  FMUL.FTZ R105, R105, R171.reuse ;  /* 0x000000ab69697220 */ /* 0x080fe20000410000 */
[C---:B------:R-:W-:Y:S01]  /*5ce0*/  FADD.FTZ R2, -R177.reuse, R2 ;  /* 0x00000002b1027221 */ /* 0x040fe20000010100 */
[----:B------:R-:W-:Y:S01]  /*5cf0*/  FMUL.FTZ R153, R177, UR7 ;  /* 0x00000007b1997c20 */ /* 0x000fe20008410000 */
[----:B------:R-:W-:Y:S01]  /*5d00*/  MUFU.EX2 R22, R22 ;  /* 0x0000001600167308 */ /* 0x000fe20000000800 */
[-C--:B------:R-:W-:Y:S01]  /*5d10*/  FMUL.FTZ R108, R108, R171.reuse ;  /* 0x000000ab6c6c7220 */ /* 0x080fe20000410000 */
[----:B------:R-:W-:Y:S01]  /*5d20*/  FMUL.FTZ R2, R2, UR7 ;  /* 0x0000000702027c20 */ /* 0x000fe20008410000 */
        /* <DEDUP_REMOVED lines=17> */
[----:B------:R-:W-:Y:S01]  /*5e40*/  FFMA.FTZ R173, R173, UR7, -R153 ;  /* 0x00000007adad7c23 */ /* 0x000fe20008010899 */
[-C--:B------:R-:W-:Y:S01]  /*5e50*/  FMUL.FTZ R109, R109, R171.reuse ;  /* 0x000000ab6d6d7220 */ /* 0x080fe20000410000 */
[-C--:B------:R-:W-:Y:S01]  /*5e60*/  FMUL.FTZ R112, R112, R171.reuse ;  /* 0x000000ab70707220 */ /* 0x080fe20000410000 */
[-C--:B------:R-:W-:Y:S01]  /*5e70*/  FMUL.FTZ R113, R113, R171.reuse ;  /* 0x000000ab71717220 */ /* 0x080fe20000410000 */
[----:B------:R1:W2:Y:S01]  /*5e80*/  MUFU.EX2 R156, R12 ;  /* 0x0000000c009c7308 */ /* 0x0002a20000000800 */
[-C--:B------:R-:W-:Y:S01]  /*5e90*/  FMUL.FTZ R116, R116, R171.reuse ;  /* 0x000000ab74747220 */ /* 0x080fe20000410000 */
[-C--:B------:R-:W-:Y:S01]  /*5ea0*/  FMUL.FTZ R117, R117, R171.reuse ;  /* 0x000000ab75757220 */ /* 0x080fe20000410000 */
[-C--:B------:R-:W-:Y:S01]  /*5eb0*/  FMUL.FTZ R120, R120, R171.reuse ;  /* 0x000000ab78787220 */ /* 0x080fe20000410000 */
[-C--:B------:R-:W-:Y:S01]  /*5ec0*/  FMUL.FTZ R121, R121, R171.reuse ;  /* 0x000000ab79797220 */ /* 0x080fe20000410000 */
[-C--:B------:R-:W-:Y:S01]  /*5ed0*/  FMUL.FTZ R124, R124, R171.reuse ;  /* 0x000000ab7c7c7220 */ /* 0x080fe20000410000 */
[-C--:B------:R-:W-:Y:S01]  /*5ee0*/  FMUL.FTZ R125, R125, R171.reuse ;  /* 0x000000ab7d7d7220 */ /* 0x080fe20000410000 */
[----:B------:R-:W-:Y:S01]  /*5ef0*/  FMUL.FTZ R128, R128, R171 ;  /* 0x000000ab80807220 */ /* 0x000fe20000410000 */
[----:B------:R-:W3:Y:S01]  /*5f00*/  MUFU.EX2 R14, R14 ;  /* 0x0000000e000e7308 */ /* 0x000ee20000000800 */
[----:B0-----:R-:W-:Y:S01]  /*5f10*/  FFMA.FTZ R9, R2, R9, R13 ;  /* 0x0000000902097223 */ /* 0x001fe2000001000d */
[----:B-1----:R-:W-:-:S02]  /*5f20*/  @!P2 IMAD R12, R155, 0x40, R4 ;  /* 0x000000409b0ca824 */ /* 0x002fc400078e0204 */
[----:B------:R-:W-:Y:S01]  /*5f30*/  FADD.FTZ R155, R17, R10 ;  /* 0x0000000a119b7221 */ /* 0x000fe20000010000 */
[-C--:B------:R-:W-:Y:S01]  /*5f40*/  FMUL.FTZ R129, R129, R171.reuse ;  /* 0x000000ab81817220 */ /* 0x080fe20000410000 */
[-C--:B------:R-:W-:Y:S01]  /*5f50*/  FMUL.FTZ R132, R132, R171.reuse ;  /* 0x000000ab84847220 */ /* 0x080fe20000410000 */
[-C--:B------:R-:W-:Y:S01]  /*5f60*/  FMUL.FTZ R133, R133, R171.reuse ;  /* 0x000000ab85857220 */ /* 0x080fe20000410000 */
[----:B------:R-:W-:Y:S01]  /*5f70*/  FADD.FTZ R10, R16, R155 ;  /* 0x0000009b100a7221 */ /* 0x000fe20000010000 */
[----:B------:R-:W0:Y:S01]  /*5f80*/  MUFU.EX2 R15, R15 ;  /* 0x0000000f000f7308 */ /* 0x000e220000000800 */
[----:B--2---:R-:W-:Y:S01]  /*5f90*/  FADD.FTZ R9, R156, R9 ;  /* 0x000000099c097221 */ /* 0x004fe20000010000 */
[----:B------:R-:W-:Y:S01]  /*5fa0*/  @!P2 LEA R12, R12, UR41, 0x2 ;  /* 0x000000290c0cac11 */ /* 0x000fe2000f8e10ff */
[-C--:B------:R-:W-:Y:S01]  /*5fb0*/  FMUL.FTZ R136, R136, R171.reuse ;  /* 0x000000ab88887220 */ /* 0x080fe20000410000 */
[-C--:B------:R-:W-:Y:S01]  /*5fc0*/  FMUL.FTZ R137, R137, R171.reuse ;  /* 0x000000ab89897220 */ /* 0x080fe20000410000 */
[-C--:B------:R-:W-:Y:S01]  /*5fd0*/  FMUL.FTZ R140, R140, R171.reuse ;  /* 0x000000ab8c8c7220 */ /* 0x080fe20000410000 */
[-C--:B------:R-:W-:Y:S01]  /*5fe0*/  FMUL.FTZ R141, R141, R171.reuse ;  /* 0x000000ab8d8d7220 */ /* 0x080fe20000410000 */
[----:B------:R-:W-:Y:S01]  /*5ff0*/  @!P2 STS [R12+0x28800], R171 ;  /* 0x028800ab0c00a388 */ /* 0x000fe20000000800 */
[----:B------:R-:W1:Y:S01]  /*6000*/  MUFU.EX2 R157, R160 ;  /* 0x000000a0009d7308 */ /* 0x000e620000000800 */
[----:B---3--:R-:W-:Y:S01]  /*6010*/  FADD.FTZ R152, R14, R9 ;  /* 0x000000090e987221 */ /* 0x008fe20000010000 */
[----:B------:R-:W-:Y:S01]  /*6020*/  FADD.FTZ R9, R19, R10 ;  /* 0x0000000a13097221 */ /* 0x000fe20000010000 */
[----:B------:R2:W-:Y:S01]  /*6030*/  @!P2 STS [R12+0x28820], R2 ;  /* 0x028820020c00a388 */ /* 0x0005e20000000800 */
[-C--:B------:R-:W-:Y:S01]  /*6040*/  FMUL.FTZ R144, R144, R171.reuse ;  /* 0x000000ab90907220 */ /* 0x080fe20000410000 */
[-C--:B------:R-:W-:Y:S01]  /*6050*/  FMUL.FTZ R145, R145, R171.reuse ;  /* 0x000000ab91917220 */ /* 0x080fe20000410000 */
[----:B------:R-:W-:Y:S01]  /*6060*/  FADD.FTZ R154, R18, R9 ;  /* 0x00000009129a7221 */ /* 0x000fe20000010000 */
[-C--:B------:R-:W-:Y:S01]  /*6070*/  FMUL.FTZ R148, R148, R171.reuse ;  /* 0x000000ab94947220 */ /* 0x080fe20000410000 */
[----:B------:R-:W3:Y:S01]  /*6080*/  MUFU.EX2 R158, R161 ;  /* 0x000000a1009e7308 */ /* 0x000ee20000000800 */
[----:B0-----:R-:W-:Y:S01]  /*6090*/  FADD.FTZ R152, R15, R152 ;  /* 0x000000980f987221 */ /* 0x001fe20000010000 */
[----:B------:R-:W-:Y:S01]  /*60a0*/  FADD.FTZ R153, R21, R154 ;  /* 0x0000009a15997221 */ /* 0x000fe20000010000 */
[----:B------:R-:W-:Y:S01]  /*60b0*/  F2FP.BF16.F32.PACK_AB R155, R15, R14 ;  /* 0x0000000e0f9b723e */ /* 0x000fe200000010ff */
[----:B------:R-:W-:Y:S01]  /*60c0*/  FMUL.FTZ R149, R149, R171 ;  /* 0x000000ab95957220 */ /* 0x000fe20000410000 */
[----:B------:R-:W-:Y:S01]  /*60d0*/  FMUL.FTZ R26, R26, R2 ;  /* 0x000000021a1a7220 */ /* 0x000fe20000410000 */
[----:B------:R-:W-:Y:S01]  /*60e0*/  FADD.FTZ R154, R20, R153 ;  /* 0x00000099149a7221 */ /* 0x000fe20000010000 */
[----:B------:R-:W-:Y:S01]  /*60f0*/  F2FP.BF16.F32.PACK_AB R153, R156, R13 ;  /* 0x0000000d9c99723e */ /* 0x000fe200000010ff */
[----:B------:R-:W0:Y:S01]  /*6100*/  MUFU.EX2 R159, R162 ;  /* 0x000000a2009f7308 */ /* 0x000e220000000800 */
[----:B-1----:R-:W-:Y:S01]  /*6110*/  FADD.FTZ R9, R157, R152 ;  /* 0x000000989d097221 */ /* 0x002fe20000010000 */
[----:B------:R-:W-:Y:S01]  /*6120*/  F2FP.BF16.F32.PACK_AB R156, R21, R18 ;  /* 0x00000012159c723e */ /* 0x000fe200000010ff */
[-C--:B------:R-:W-:Y:S01]  /*6130*/  FMUL.FTZ R27, R27, R2.reuse ;  /* 0x000000021b1b7220 */ /* 0x080fe20000410000 */
[-C--:B------:R-:W-:Y:S01]  /*6140*/  FMUL.FTZ R30, R30, R2.reuse ;  /* 0x000000021e1e7220 */ /* 0x080fe20000410000 */
[-C--:B------:R-:W-:Y:S01]  /*6150*/  FMUL.FTZ R31, R31, R2.reuse ;  /* 0x000000021f1f7220 */ /* 0x080fe20000410000 */
[-C--:B------:R-:W-:Y:S01]  /*6160*/  FMUL.FTZ R34, R34, R2.reuse ;  /* 0x0000000222227220 */ /* 0x080fe20000410000 */
[-C--:B------:R-:W-:Y:S01]  /*6170*/  FMUL.FTZ R35, R35, R2.reuse ;  /* 0x0000000223237220 */ /* 0x080fe20000410000 */
[----:B------:R-:W1:Y:S01]  /*6180*/  MUFU.EX2 R180, R163 ;  /* 0x000000a300b47308 */ /* 0x000e620000000800 */
[C---:B---3--:R-:W-:Y:S01]  /*6190*/  FADD.FTZ R152, R158.reuse, R9 ;  /* 0x000000099e987221 */ /* 0x048fe20000010000 */
[----:B------:R-:W-:Y:S01]  /*61a0*/  F2FP.BF16.F32.PACK_AB R157, R158, R157 ;  /* 0x0000009d9e9d723e */ /* 0x000fe200000010ff */
[----:B------:R-:W-:Y:S01]  /*61b0*/  FMUL.FTZ R38, R38, R2 ;  /* 0x0000000226267220 */ /* 0x000fe20000410000 */
[----:B------:R-:W-:Y:S01]  /*61c0*/  F2FP.BF16.F32.PACK_AB R158, R23, R20 ;  /* 0x00000014179e723e */ /* 0x000fe200000010ff */
[-C--:B------:R-:W-:Y:S01]  /*61d0*/  FMUL.FTZ R39, R39, R2.reuse ;  /* 0x0000000227277220 */ /* 0x080fe20000410000 */
[-C--:B------:R-:W-:Y:S01]  /*61e0*/  FMUL.FTZ R42, R42, R2.reuse ;  /* 0x000000022a2a7220 */ /* 0x080fe20000410000 */
[----:B------:R-:W-:Y:S01]  /*61f0*/  FMUL.FTZ R43, R43, R2 ;  /* 0x000000022b2b7220 */ /* 0x000fe20000410000 */
[----:B------:R-:W3:Y:S01]  /*6200*/  MUFU.EX2 R164, R164 ;  /* 0x000000a400a47308 */ /* 0x000ee20000000800 */
[----:B0-----:R-:W-:Y:S01]  /*6210*/  FADD.FTZ R9, R159, R152 ;  /* 0x000000989f097221 */ /* 0x001fe20000010000 */
[----:B------:R-:W-:Y:S01]  /*6220*/  F2FP.BF16.F32.PACK_AB R152, R17, R0 ;  /* 0x000000001198723e */ /* 0x000fe200000010ff */
[----:B------:R-:W-:Y:S01]  /*6230*/  FADD.FTZ R17, R23, R154 ;  /* 0x0000009a17117221 */ /* 0x000fe20000010000 */
[----:B------:R-:W-:Y:S01]  /*6240*/  F2FP.BF16.F32.PACK_AB R154, R19, R16 ;  /* 0x00000010139a723e */ /* 0x000fe200000010ff */
[----:B------:R-:W-:Y:S01]  /*6250*/  BAR.SYNC.DEFER_BLOCKING 0xf, 0x100 ;  /* 0x03c4000000007b1d */ /* 0x000fe20000010000 */
[-C--:B------:R-:W-:Y:S01]  /*6260*/  FMUL.FTZ R46, R46, R2.reuse ;  /* 0x000000022e2e7220 */ /* 0x080fe20000410000 */
[----:B------:R-:W-:Y:S01]  /*6270*/  FADD.FTZ R0, R22, R17 ;  /* 0x0000001116007221 */ /* 0x000fe20000010000 */
[-C--:B------:R-:W-:Y:S01]  /*6280*/  FMUL.FTZ R47, R47, R2.reuse ;  /* 0x000000022f2f7220 */ /* 0x080fe20000410000 */
[C---:B-1----:R-:W-:Y:S01]  /*6290*/  FADD.FTZ R9, R180.reuse, R9 ;  /* 0x00000009b4097221 */ /* 0x042fe20000010000 */
[----:B------:R-:W-:Y:S01]  /*62a0*/  F2FP.BF16.F32.PACK_AB R159, R180, R159 ;  /* 0x0000009fb49f723e */ /* 0x000fe200000010ff */
[----:B------:R-:W0:Y:S01]  /*62b0*/  MUFU.EX2 R175, R175 ;  /* 0x000000af00af7308 */ /* 0x000e220000000800 */
[-C--:B------:R-:W-:Y:S01]  /*62c0*/  FMUL.FTZ R50, R50, R2.reuse ;  /* 0x0000000232327220 */ /* 0x080fe20000410000 */
[-C--:B------:R-:W-:Y:S01]  /*62d0*/  FMUL.FTZ R51, R51, R2.reuse ;  /* 0x0000000233337220 */ /* 0x080fe20000410000 */
[-C--:B------:R-:W-:Y:S01]  /*62e0*/  FMUL.FTZ R54, R54, R2.reuse ;  /* 0x0000000236367220 */ /* 0x080fe20000410000 */
[-C--:B------:R-:W-:Y:S01]  /*62f0*/  FMUL.FTZ R55, R55, R2.reuse ;  /* 0x0000000237377220 */ /* 0x080fe20000410000 */
[-C--:B------:R-:W-:Y:S01]  /*6300*/  FMUL.FTZ R58, R58, R2.reuse ;  /* 0x000000023a3a7220 */ /* 0x080fe20000410000 */
[----:B---3--:R-:W-:Y:S01]  /*6310*/  FADD.FTZ R16, R164, R9 ;  /* 0x00000009a4107221 */ /* 0x008fe20000010000 */
[-C--:B------:R-:W-:Y:S01]  /*6320*/  FMUL.FTZ R59, R59, R2.reuse ;  /* 0x000000023b3b7220 */ /* 0x080fe20000410000 */
[----:B------:R-:W1:Y:S01]  /*6330*/  MUFU.EX2 R174, R174 ;  /* 0x000000ae00ae7308 */ /* 0x000e620000000800 */
        /* <DEDUP_REMOVED lines=8> */
[C---:B0-----:R-:W-:Y:S01]  /*63c0*/  FADD.FTZ R9, R175.reuse, R0 ;  /* 0x00000000af097221 */ /* 0x041fe20000010000 */
[----:B------:R-:W-:Y:S01]  /*63d0*/  F2FP.BF16.F32.PACK_AB R160, R175, R22 ;  /* 0x00000016afa0723e */ /* 0x000fe200000010ff */
[----:B------:R0:W-:Y:S01]  /*63e0*/  STSM.16.M88.4 [R5+0x26800], R152 ;  /* 0x0268009805007844 */ /* 0x0001e20000000200 */
[-C--:B------:R-:W-:Y:S01]  /*63f0*/  FMUL.FTZ R75, R75, R2.reuse ;  /* 0x000000024b4b7220 */ /* 0x080fe20000410000 */
[-C--:B------:R-:W-:Y:S01]  /*6400*/  FMUL.FTZ R78, R78, R2.reuse ;  /* 0x000000024e4e7220 */ /* 0x080fe20000410000 */
[-C--:B------:R-:W-:Y:S01]  /*6410*/  FMUL.FTZ R79, R79, R2.reuse ;  /* 0x000000024f4f7220 */ /* 0x080fe20000410000 */
[----:B------:R0:W-:Y:S01]  /*6420*/  STSM.16.M88.4 [R7], R156 ;  /* 0x0000009c07007844 */ /* 0x0001e20000000200 */
[----:B------:R-:W4:Y:S01]  /*6430*/  MUFU.EX2 R179, R179 ;  /* 0x000000b300b37308 */ /* 0x000f220000000800 */
[----:B-1----:R-:W-:Y:S01]  /*6440*/  FADD.FTZ R0, R174, R9 ;  /* 0x00000009ae007221 */ /* 0x002fe20000010000 */
[-C--:B------:R-:W-:Y:S01]  /*6450*/  FMUL.FTZ R82, R82, R2.reuse ;  /* 0x0000000252527220 */ /* 0x080fe20000410000 */
[-C--:B------:R-:W-:Y:S01]  /*6460*/  FMUL.FTZ R83, R83, R2.reuse ;  /* 0x0000000253537220 */ /* 0x080fe20000410000 */
[-C--:B------:R-:W-:Y:S01]  /*6470*/  FMUL.FTZ R86, R86, R2.reuse ;  /* 0x0000000256567220 */ /* 0x080fe20000410000 */
[-C--:B------:R-:W-:Y:S01]  /*6480*/  FMUL.FTZ R87, R87, R2.reuse ;  /* 0x0000000257577220 */ /* 0x080fe20000410000 */
[-C--:B------:R-:W-:Y:S01]  /*6490*/  FMUL.FTZ R90, R90, R2.reuse ;  /* 0x000000025a5a7220 */ /* 0x080fe20000410000 */
[----:B------:R-:W-:Y:S01]  /*64a0*/  FMUL.FTZ R91, R91, R2 ;  /* 0x000000025b5b7220 */ /* 0x000fe20000410000 */
[----:B------:R-:W1:Y:S01]  /*64b0*/  MUFU.EX2 R163, R166 ;  /* 0x000000a600a37308 */ /* 0x000e620000000800 */
[C---:B---3--:R-:W-:Y:S01]  /*64c0*/  FADD.FTZ R16, R161.reuse, R16 ;  /* 0x00000010a1107221 */ /* 0x048fe20000010000 */
[----:B------:R-:W-:Y:S01]  /*64d0*/  F2FP.BF16.F32.PACK_AB R161, R161, R164 ;  /* 0x000000a4a1a1723e */ /* 0x000fe200000010ff */
[-C--:B------:R-:W-:Y:S01]  /*64e0*/  FMUL.FTZ R94, R94, R2.reuse ;  /* 0x000000025e5e7220 */ /* 0x080fe20000410000 */
[-C--:B------:R-:W-:Y:S01]  /*64f0*/  FMUL.FTZ R95, R95, R2.reuse ;  /* 0x000000025f5f7220 */ /* 0x080fe20000410000 */
[-C--:B------:R-:W-:Y:S01]  /*6500*/  FMUL.FTZ R98, R98, R2.reuse ;  /* 0x0000000262627220 */ /* 0x080fe20000410000 */
[-C--:B------:R-:W-:Y:S01]  /*6510*/  FMUL.FTZ R99, R99, R2.reuse ;  /* 0x0000000263637220 */ /* 0x080fe20000410000 */
[----:B------:R-:W-:Y:S01]  /*6520*/  FMUL.FTZ R102, R102, R2 ;  /* 0x0000000266667220 */ /* 0x000fe20000410000 */
[----:B------:R-:W2:Y:S01]  /*6530*/  MUFU.EX2 R10, R167 ;  /* 0x000000a7000a7308 */ /* 0x000ea20000000800 */
[C---:B----4-:R-:W-:Y:S01]  /*6540*/  FADD.FTZ R13, R179.reuse, R0 ;  /* 0x00000000b30d7221 */ /* 0x050fe20000010000 */
[----:B------:R-:W-:Y:S01]  /*6550*/  F2FP.BF16.F32.PACK_AB R162, R179, R174 ;  /* 0x000000aeb3a2723e */ /* 0x000fe200000010ff */
[-C--:B------:R-:W-:Y:S01]  /*6560*/  FMUL.FTZ R103, R103, R2.reuse ;  /* 0x0000000267677220 */ /* 0x080fe20000410000 */
[-C--:B------:R-:W-:Y:S01]  /*6570*/  FMUL.FTZ R106, R106, R2.reuse ;  /* 0x000000026a6a7220 */ /* 0x080fe20000410000 */
[-C--:B------:R-:W-:Y:S01]  /*6580*/  FMUL.FTZ R107, R107, R2.reuse ;  /* 0x000000026b6b7220 */ /* 0x080fe20000410000 */
[-C--:B------:R-:W-:Y:S01]  /*6590*/  FMUL.FTZ R110, R110, R2.reuse ;  /* 0x000000026e6e7220 */ /* 0x080fe20000410000 */
[-C--:B------:R-:W-:Y:S01]  /*65a0*/  FMUL.FTZ R111, R111, R2.reuse ;  /* 0x000000026f6f7220 */ /* 0x080fe20000410000 */
[----:B------:R-:W3:Y:S01]  /*65b0*/  MUFU.EX2 R165, R168 ;  /* 0x000000a800a57308 */ /* 0x000ee20000000800 */
[----:B-1----:R-:W-:Y:S01]  /*65c0*/  FADD.FTZ R9, R163, R16 ;  /* 0x00000010a3097221 */ /* 0x002fe20000010000 */
[-C--:B------:R-:W-:Y:S01]  /*65d0*/  FMUL.FTZ R114, R114, R2.reuse ;  /* 0x0000000272727220 */ /* 0x080fe20000410000 */
[-C--:B------:R-:W-:Y:S01]  /*65e0*/  FMUL.FTZ R115, R115, R2.reuse ;  /* 0x0000000273737220 */ /* 0x080fe20000410000 */
[-C--:B------:R-:W-:Y:S01]  /*65f0*/  FMUL.FTZ R118, R118, R2.reuse ;  /* 0x0000000276767220 */ /* 0x080fe20000410000 */
[-C--:B------:R-:W-:Y:S01]  /*6600*/  FMUL.FTZ R119, R119, R2.reuse ;  /* 0x0000000277777220 */ /* 0x080fe20000410000 */
[-C--:B------:R-:W-:Y:S01]  /*6610*/  FMUL.FTZ R122, R122, R2.reuse ;  /* 0x000000027a7a7220 */ /* 0x080fe20000410000 */
[-C--:B------:R-:W-:Y:S01]  /*6620*/  FMUL.FTZ R123, R123, R2.reuse ;  /* 0x000000027b7b7220 */ /* 0x080fe20000410000 */
[----:B------:R-:W1:Y:S01]  /*6630*/  MUFU.EX2 R170, R170 ;  /* 0x000000aa00aa7308 */ /* 0x000e620000000800 */
[C---:B--2---:R-:W-:Y:S01]  /*6640*/  FADD.FTZ R12, R10.reuse, R9 ;  /* 0x000000090a0c7221 */ /* 0x044fe20000010000 */
[----:B------:R-:W-:Y:S01]  /*6650*/  F2FP.BF16.F32.PACK_AB R163, R10, R163 ;  /* 0x000000a30aa3723e */ /* 0x000fe200000010ff */
[-C--:B------:R-:W-:Y:S01]  /*6660*/  FMUL.FTZ R126, R126, R2.reuse ;  /* 0x000000027e7e7220 */ /* 0x080fe20000410000 */
[-C--:B------:R-:W-:Y:S01]  /*6670*/  FMUL.FTZ R127, R127, R2.reuse ;  /* 0x000000027f7f7220 */ /* 0x080fe20000410000 */
[-C--:B------:R-:W-:Y:S01]  /*6680*/  FMUL.FTZ R130, R130, R2.reuse ;  /* 0x0000000282827220 */ /* 0x080fe20000410000 */
[-C--:B------:R-:W-:Y:S01]  /*6690*/  FMUL.FTZ R131, R131, R2.reuse ;  /* 0x0000000283837220 */ /* 0x080fe20000410000 */
[----:B------:R0:W-:Y:S01]  /*66a0*/  STSM.16.M88.4 [R6], R160 ;  /* 0x000000a006007844 */ /* 0x0001e20000000200 */
[----:B------:R-:W2:Y:S01]  /*66b0*/  MUFU.EX2 R176, R176 ;  /* 0x000000b000b07308 */ /* 0x000ea20000000800 */
[----:B---3--:R-:W-:Y:S01]  /*66c0*/  FADD.FTZ R9, R165, R12 ;  /* 0x0000000ca5097221 */ /* 0x008fe20000010000 */
[-C--:B------:R-:W-:Y:S01]  /*66d0*/  FMUL.FTZ R134, R134, R2.reuse ;  /* 0x0000000286867220 */ /* 0x080fe20000410000 */
[-C--:B------:R-:W-:Y:S01]  /*66e0*/  FMUL.FTZ R135, R135, R2.reuse ;  /* 0x0000000287877220 */ /* 0x080fe20000410000 */
[-C--:B------:R-:W-:Y:S01]  /*66f0*/  FMUL.FTZ R138, R138, R2.reuse ;  /* 0x000000028a8a7220 */ /* 0x080fe20000410000 */
[-C--:B------:R-:W-:Y:S01]  /*6700*/  FMUL.FTZ R139, R139, R2.reuse ;  /* 0x000000028b8b7220 */ /* 0x080fe20000410000 */
[-C--:B------:R-:W-:Y:S01]  /*6710*/  FMUL.FTZ R142, R142, R2.reuse ;  /* 0x000000028e8e7220 */ /* 0x080fe20000410000 */
[-C--:B------:R-:W-:Y:S01]  /*6720*/  FMUL.FTZ R143, R143, R2.reuse ;  /* 0x000000028f8f7220 */ /* 0x080fe20000410000 */
[----:B------:R-:W3:Y:S01]  /*6730*/  MUFU.EX2 R167, R172 ;  /* 0x000000ac00a77308 */ /* 0x000ee20000000800 */
[C---:B-1----:R-:W-:Y:S01]  /*6740*/  FADD.FTZ R12, R170.reuse, R9 ;  /* 0x00000009aa0c7221 */ /* 0x042fe20000010000 */
[----:B------:R-:W-:Y:S01]  /*6750*/  F2FP.BF16.F32.PACK_AB R165, R170, R165 ;  /* 0x000000a5aaa5723e */ /* 0x000fe200000010ff */
[-C--:B------:R-:W-:Y:S01]  /*6760*/  FMUL.FTZ R146, R146, R2.reuse ;  /* 0x0000000292927220 */ /* 0x080fe20000410000 */
[-C--:B------:R-:W-:Y:S01]  /*6770*/  FMUL.FTZ R147, R147, R2.reuse ;  /* 0x0000000293937220 */ /* 0x080fe20000410000 */
[-C--:B------:R-:W-:Y:S01]  /*6780*/  FMUL.FTZ R150, R150, R2.reuse ;  /* 0x0000000296967220 */ /* 0x080fe20000410000 */
[----:B------:R-:W-:-:S02]  /*6790*/  FMUL.FTZ R151, R151, R2 ;  /* 0x0000000297977220 */ /* 0x000fc40000410000 */
[----:B------:R-:W1:Y:S01]  /*67a0*/  MUFU.EX2 R181, R181 ;  /* 0x000000b500b57308 */ /* 0x000e620000000800 */
[----:B--2---:R-:W-:-:S07]  /*67b0*/  FADD.FTZ R14, R176, R13 ;  /* 0x0000000db00e7221 */ /* 0x004fce0000010000 */
[----:B------:R-:W2:Y:S01]  /*67c0*/  MUFU.EX2 R178, R178 ;  /* 0x000000b200b27308 */ /* 0x000ea20000000800 */
[----:B---3--:R-:W-:-:S07]  /*67d0*/  FADD.FTZ R9, R167, R12 ;  /* 0x0000000ca7097221 */ /* 0x008fce0000010000 */
[----:B------:R-:W3:Y:S01]  /*67e0*/  MUFU.EX2 R183, R183 ;  /* 0x000000b700b77308 */ /* 0x000ee20000000800 */
[C---:B-1----:R-:W-:Y:S01]  /*67f0*/  FADD.FTZ R13, R181.reuse, R14 ;  /* 0x0000000eb50d7221 */ /* 0x042fe20000010000 */
[----:B------:R-:W-:-:S06]  /*6800*/  F2FP.BF16.F32.PACK_AB R164, R181, R176 ;  /* 0x000000b0b5a4723e */ /* 0x000fcc00000010ff */
[----:B------:R-:W1:Y:S01]  /*6810*/  MUFU.EX2 R0, R173 ;  /* 0x000000ad00007308 */ /* 0x000e620000000800 */
[----:B--2---:R-:W-:Y:S01]  /*6820*/  FADD.FTZ R10, R178, R13 ;  /* 0x0000000db20a7221 */ /* 0x004fe20000010000 */
[----:B---3--:R-:W-:-:S03]  /*6830*/  F2FP.BF16.F32.PACK_AB R166, R183, R178 ;  /* 0x000000b2b7a6723e */ /* 0x008fc600000010ff */
[----:B------:R-:W-:Y:S01]  /*6840*/  FADD.FTZ R10, R183, R10 ;  /* 0x0000000ab70a7221 */ /* 0x000fe20000010000 */
[C---:B-1----:R-:W-:Y:S01]  /*6850*/  F2FP.BF16.F32.PACK_AB R167, R0.reuse, R167 ;  /* 0x000000a700a7723e */ /* 0x042fe200000010ff */
[----:B------:R-:W-:-:S04]  /*6860*/  FADD.FTZ R9, R0, R9 ;  /* 0x0000000900097221 */ /* 0x000fc80000010000 */
[----:B------:R0:W-:Y:S01]  /*6870*/  STSM.16.M88.4 [R8], R164 ;  /* 0x000000a408007844 */ /* 0x0001e20000000200 */
[----:B------:R-:W-:Y:S05]  /*6880*/  @!P0 BRA `(.L_x_3245) ;  /* 0x0000000000048947 */ /* 0x000fea0003800000 */
[----:B------:R-:W-:Y:S01]  /*6890*/  BPT.TRAP 0x1 ;  /* 0x000000040000795c */ /* 0x000fe20000300000 */
.L_x_3245:
[----:B------:R1:W2:Y:S01]  /*68a0*/  SYNCS.PHASECHK.TRANS64.TRYWAIT P2, [UR26+0x28c50], R11 ;  /* 0x028c500bff0075a7 */ /* 0x0002a2000804015a */
[----:B------:R-:W-:Y:S05]  /*68b0*/  @!P0 BRA `(.L_x_3246) ;  /* 0x0000000000048947 */ /* 0x000fea0003800000 */
[----:B------:R-:W-:Y:S01]  /*68c0*/  BPT.TRAP 0x1 ;  /* 0x000000040000795c */ /* 0x000fe20000300000 */
.L_x_3246:
[----:B--2---:R-:W-:Y:S05]  /*68d0*/  @P2 BRA `(.L_x_3247) ;  /* 0x0000000000082947 */ /* 0x004fea0003800000 */
[----:B------:R-:W2:Y:S02]  /*68e0*/  SYNCS.PHASECHK.TRANS64.TRYWAIT P2, [UR26+0x28c50], R11 ;  /* 0x028c500bff0075a7 */ /* 0x000ea4000804015a */
[----:B--2---:R-:W-:Y:S05]  /*68f0*/  @!P2 BRA `(.L_x_3248) ;  /* 0x0000006c0084a947 */ /* 0x004fea0003800000 */
.L_x_3247:
[----:B------:R-:W-:Y:S01]  /*6900*/  ULEA UR10, UR25, UR24, 0xc ;  /* 0x00000018190a7291 */ /* 0x000fe2000f8e603f */
[----:B------:R-:W-:Y:S01]  /*6910*/  WARPGROUP.ARRIVE ;  /* 0x00000000000079c5 */ /* 0x000fe20000000000 */
[----:B------:R-:W-:Y:S01]  /*6920*/  UMOV UR11, 0x40000040 ;  /* 0x40000040000b7882 */ /* 0x000fe20000000000 */
[----:B------:R-:W-:Y:S01]  /*6930*/  UMOV UR15, 0x40000040 ;  /* 0x40000040000f7882 */ /* 0x000fe20000000000 */
[----:B------:R-:W-:-:S05]  /*6940*/  UIADD3 UR14, UR10, 0x80, URZ ;  /* 0x000000800a0e7890 */ /* 0x000fca000fffe03f */
[----:B------:R-:W-:Y:S01]  /*6950*/  HGMMA.64x256x16.F32.BF16 R24, R152, gdesc[UR8].tnspB, R24, gsb0 ;  /* 0x43e0000898187df0 */ /* 0x000fe20008001818 */
[----:B------:R-:W-:Y:S02]  /*6960*/  UMOV UR11, 0x40000040 ;  /* 0x40000040000b7882 */ /* 0x000fe40000000000 */
[----:B------:R-:W-:Y:S02]  /*6970*/  WARPGROUP.DEPBAR.LE gsb0, 0x0 ;  /* 0x00008000000079c5 */ /* 0x000fe40000010000 */
[----:B------:R-:W-:-:S15]  /*6980*/  WARPGROUP.ARRIVE ;  /* 0x00000000000079c5 */ /* 0x000fde0000000000 */
[----:B------:R-:W-:-:S08]  /*6990*/  NOP ;  /* 0x0000000000007918 */ /* 0x000fd00000000000 */
[----:B------:R-:W-:Y:S01]  /*69a0*/  HGMMA.64x256x16.F32.BF16 R24, R156, gdesc[UR12].tnspB, R24, gsb0 ;  /* 0x43e0000c9c187df0 */ /* 0x000fe20008001818 */
[----:B------:R-:W-:Y:S01]  /*69b0*/  UIADD3 UR14, UR10, 0x100, URZ ;  /* 0x000001000a0e7890 */ /* 0x000fe2000fffe03f */
[----:B------:R-:W-:Y:S01]  /*69c0*/  UMOV UR15, 0x40000040 ;  /* 0x40000040000f7882 */ /* 0x000fe20000000000 */
[----:B------:R-:W-:Y:S01]  /*69d0*/  UIADD3 UR10, UR10, 0x180, URZ ;  /* 0x000001800a0a7890 */ /* 0x000fe2000fffe03f */
[----:B------:R-:W-:Y:S02]  /*69e0*/  WARPGROUP.DEPBAR.LE gsb0, 0x0 ;  /* 0x00008000000079c5 */ /* 0x000fe40000010000 */
[----:B------:R-:W-:-:S15]  /*69f0*/  WARPGROUP.ARRIVE ;  /* 0x00000000000079c5 */ /* 0x000fde0000000000 */
[----:B------:R-:W-:-:S07]  /*6a00*/  NOP ;  /* 0x0000000000007918 */ /* 0x000fce0000000000 */
[----:B------:R-:W-:Y:S03]  /*6a10*/  HGMMA.64x256x16.F32.BF16 R24, R160, gdesc[UR12].tnspB, R24, gsb0 ;  /* 0x43e0000ca0187df0 */ /* 0x000fe60008001818 */
[----:B------:R-:W-:Y:S02]  /*6a20*/  WARPGROUP.DEPBAR.LE gsb0, 0x0 ;  /* 0x00008000000079c5 */ /* 0x000fe40000010000 */
[----:B------:R-:W-:-:S15]  /*6a30*/  WARPGROUP.ARRIVE ;  /* 0x00000000000079c5 */ /* 0x000fde0000000000 */
[----:B------:R-:W-:-:S08]  /*6a40*/  NOP ;  /* 0x0000000000007918 */ /* 0x000fd00000000000 */
[----:B------:R-:W-:Y:S03]  /*6a50*/  HGMMA.64x256x16.F32.BF16 R24, R164, gdesc[UR8].tnspB, R24, gsb0 ;  /* 0x43e00008a4187df0 */ /* 0x000fe60008001818 */
[----:B------:R-:W-:Y:S02]  /*6a60*/  WARPGROUP.DEPBAR.LE gsb0, 0x0 ;  /* 0x00008000000079c5 */ /* 0x000fe40000010000 */
[----:B------:R-:W-:Y:S01]  /*6a70*/  @!PT LDS RZ, [RZ] ;  /* 0x00000000fffff984 */ /* 0x000fe20000000800 */
[----:B------:R-:W-:Y:S01]  /*6a80*/  @!PT LDS RZ, [RZ] ;  /* 0x00000000fffff984 */ /* 0x000fe20000000800 */
[----:B------:R-:W-:Y:S01]  /*6a90*/  @!PT LDS RZ, [RZ] ;  /* 0x00000000fffff984 */ /* 0x000fe20000000800 */
[----:B------:R-:W-:Y:S01]  /*6aa0*/  @!PT LDS RZ, [RZ] ;  /* 0x00000000fffff984 */ /* 0x000fe20000000800 */
[----:B------:R3:W-:Y:S06]  /*6ab0*/  MEMBAR.ALL.CTA ;  /* 0x0000000000007992 */ /* 0x0007ec0000008000 */
[----:B---3--:R-:W3:Y:S02]  /*6ac0*/  FENCE.VIEW.ASYNC.S ;  /* 0x00000000000073c6 */ /* 0x008ee40000000000 */
[----:B---3--:R-:W-:Y:S01]  /*6ad0*/  NOP ;  /* 0x0000000000007918 */ /* 0x008fe20000000000 */
[----:B------:R-:W-:Y:S06]  /*6ae0*/  BAR.ARV 0xe, 0x100 ;  /* 0x0384000000007b1d */ /* 0x000fec0000002000 */
[----:B------:R-:W-:Y:S05]  /*6af0*/  @!P0 BRA `(.L_x_3249) ;  /* 0x0000000000048947 */ /* 0x000fea0003800000 */
[----:B------:R-:W-:Y:S01]  /*6b00*/  BPT.TRAP 0x1 ;  /* 0x000000040000795c */ /* 0x000fe20000300000 */
.L_x_3249:
[----:B------:R-:W-:Y:S01]  /*6b10*/  UIADD3 UR5, UR26, 0x28c60, URZ ;  /* 0x00028c601a057890 */ /* 0x000fe2000fffe03f */
[----:B------:R-:W-:Y:S01]  /*6b20*/  MOV R2, R177 ;  /* 0x000000b100027202 */ /* 0x000fe20000000f00 */
[----:B--2---:R-:W-:Y:S02]  /*6b30*/  IMAD.MOV.U32 R0, RZ, RZ, R169 ;  /* 0x000000ffff007224 */ /* 0x004fe400078e00a9 */
[----:B------:R-:W-:-:S09]  /*6b40*/  UPRMT UR5, UR42, 0x654, UR5 ;  /* 0x000006542a057896 */ /* 0x000fd20008000005 */
[----:B------:R-:W-:Y:S01]  /*6b50*/  SYNCS.ARRIVE.TRANS64.RED.A1T0 RZ, [UR5], RZ ;  /* 0x000000ffffff79a7 */ /* 0x000fe20008100405 */
[----:B------:R-:W-:Y:S01]  /*6b60*/  UMOV UR5, UR25 ;  /* 0x0000001900057c82 */ /* 0x000fe20008000000 */
[----:B------:R-:W-:Y:S05]  /*6b70*/  @P1 BRA `(.L_x_3250) ;  /* 0xffffffe000e01947 */ /* 0x000fea000383ffff */
[----:B------:R-:W-:Y:S01]  /*6b80*/  IMAD.MOV.U32 R2, RZ, RZ, R177 ;  /* 0x000000ffff027224 */ /* 0x000fe200078e00b1 */
[----:B------:R-:W-:Y:S01]  /*6b90*/  MOV R0, R169 ;  /* 0x000000a900007202 */ /* 0x000fe20000000f00 */
[----:B------:R-:W-:-:S12]  /*6ba0*/  USHF.L.U32 UR4, UR25, 0x6, URZ ;  /* 0x0000000619047899 */ /* 0x000fd8000800063f */
.L_x_3239:
[----:B0--3--:R-:W0:Y:S01]  /*6bb0*/  SHFL.BFLY PT, R5, R10, 0x2, 0x1f ;  /* 0x0c401f000a057f89 */ /* 0x009e2200000e0000 */
[----:B------:R-:W-:Y:S08]  /*6bc0*/  BAR.ARV 0x8, 0x100 ;  /* 0x0204000000007b1d */ /* 0x000ff00000002000 */
[----:B------:R-:W-:Y:S01]  /*6bd0*/  BAR.SYNC.DEFER_BLOCKING 0xf, 0x100 ;  /* 0x03c4000000007b1d */ /* 0x000fe20000010000 */
[----:B------:R-:W-:Y:S01]  /*6be0*/  ISETP.NE.AND P0, PT, R3, RZ, PT ;  /* 0x000000ff0300720c */ /* 0x000fe20003f05270 */
[----:B------:R-:W-:Y:S01]  /*6bf0*/  IMAD.MOV.U32 R3, RZ, RZ, RZ ;  /* 0x000000ffff037224 */ /* 0x000fe200078e00ff */
[----:B------:R-:W-:-:S03]  /*6c00*/  IADD3 R4, R4, UR4, RZ ;  /* 0x0000000404047c10 */ /* 0x000fc6000fffe0ff */
[----:B------:R-:W3:Y:S01]  /*6c10*/  SHFL.BFLY PT, R8, R9, 0x2, 0x1f ;  /* 0x0c401f0009087f89 */ /* 0x000ee200000e0000 */
[----:B0-----:R-:W-:-:S07]  /*6c20*/  FADD.FTZ R5, R5, R10 ;  /* 0x0000000a05057221 */ /* 0x001fce0000010000 */
[----:B------:R-:W-:Y:S01]  /*6c30*/  @!P0 LEA R4, R4, UR41, 0x2 ;  /* 0x0000002904048c11 */ /* 0x000fe2000f8e10ff */
[----:B------:R-:W1:Y:S01]  /*6c40*/  SHFL.BFLY PT, R6, R5, 0x1, 0x1f ;  /* 0x0c201f0005067f89 */ /* 0x000e6200000e0000 */
[----:B---3--:R-:W-:-:S05]  /*6c50*/  FADD.FTZ R8, R8, R9 ;  /* 0x0000000908087221 */ /* 0x008fca0000010000 */
[----:B------:R-:W0:Y:S01]  /*6c60*/  SHFL.BFLY PT, R7, R8, 0x1, 0x1f ;  /* 0x0c201f0008077f89 */ /* 0x000e2200000e0000 */
[----:B-12---:R-:W-:Y:S01]  /*6c70*/  FADD.FTZ R11, R5, R6 ;  /* 0x00000006050b7221 */ /* 0x006fe20000010000 */
[----:B------:R-:W-:Y:S01]  /*6c80*/  IMAD.MOV.U32 R6, RZ, RZ, RZ ;  /* 0x000000ffff067224 */ /* 0x000fe200078e00ff */
[----:B------:R-:W-:-:S03]  /*6c90*/  MOV R5, 0xff800000 ;  /* 0xff80000000057802 */ /* 0x000fc60000000f00 */
[----:B------:R-:W-:-:S13]  /*6ca0*/  FSETP.NE.FTZ.AND P1, PT, R11, RZ, PT ;  /* 0x000000ff0b00720b */ /* 0x000fda0003f35000 */
[----:B------:R-:W1:Y:S01]  /*6cb0*/  @P1 MUFU.RCP R6, R11 ;  /* 0x0000000b00061308 */ /* 0x000e620000001000 */
[----:B0-----:R-:W-:-:S05]  /*6cc0*/  FADD.FTZ R7, R8, R7 ;  /* 0x0000000708077221 */ /* 0x001fca0000010000 */
[----:B------:R-:W-:Y:S02]  /*6cd0*/  FSETP.NE.FTZ.AND P2, PT, R7, RZ, PT ;  /* 0x000000ff0700720b */ /* 0x000fe40003f55000 */
[----:B------:R-:W-:Y:S01]  /*6ce0*/  @P1 MUFU.LG2 R8, R11 ;  /* 0x0000000b00081308 */ /* 0x000fe20000000c00 */
[----:B-1----:R0:W-:Y:S01]  /*6cf0*/  @!P0 STS [R4+0x28800], R6 ;  /* 0x0288000604008388 */ /* 0x0021e20000000800 */
[-C--:B------:R-:W-:Y:S01]  /*6d00*/  FMUL.FTZ R24, R24, R6.reuse ;  /* 0x0000000618187220 */ /* 0x080fe20000410000 */
[----:B------:R-:W-:-:S08]  /*6d10*/  FMUL.FTZ R25, R25, R6 ;  /* 0x0000000619197220 */ /* 0x000fd00000410000 */
[----:B------:R-:W1:Y:S01]  /*6d20*/  @P2 MUFU.RCP R3, R7 ;  /* 0x0000000700032308 */ /* 0x000e620000001000 */
[-C--:B------:R-:W-:Y:S01]  /*6d30*/  FMUL.FTZ R28, R28, R6.reuse ;  /* 0x000000061c1c7220 */ /* 0x080fe20000410000 */
[-C--:B------:R-:W-:Y:S01]  /*6d40*/  FMUL.FTZ R29, R29, R6.reuse ;  /* 0x000000061d1d7220 */ /* 0x080fe20000410000 */
[-C--:B------:R-:W-:Y:S01]  /*6d50*/  FMUL.FTZ R32, R32, R6.reuse ;  /* 0x0000000620207220 */ /* 0x080fe20000410000 */
[-C--:B------:R-:W-:Y:S01]  /*6d60*/  FMUL.FTZ R33, R33, R6.reuse ;  /* 0x0000000621217220 */ /* 0x080fe20000410000 */
[-C--:B------:R-:W-:Y:S01]  /*6d70*/  FMUL.FTZ R36, R36, R6.reuse ;  /* 0x0000000624247220 */ /* 0x080fe20000410000 */
[-C--:B------:R-:W-:Y:S01]  /*6d80*/  FMUL.FTZ R37, R37, R6.reuse ;  /* 0x0000000625257220 */ /* 0x080fe20000410000 */
[-C--:B------:R-:W-:Y:S01]  /*6d90*/  FMUL.FTZ R40, R40, R6.reuse ;  /* 0x0000000628287220 */ /* 0x080fe20000410000 */
[----:B------:R2:W3:Y:S01]  /*6da0*/  @P2 MUFU.LG2 R9, R7 ;  /* 0x0000000700092308 */ /* 0x0004e20000000c00 */
        /* <DEDUP_REMOVED lines=8> */
[----:B-1----:R1:W-:Y:S01]  /*6e30*/  @!P0 STS [R4+0x28820], R3 ;  /* 0x0288200304008388 */ /* 0x0023e20000000800 */
        /* <DEDUP_REMOVED lines=47> */
[----:B--2---:R-:W-:-:S02]  /*7130*/  IMAD.U32 R7, RZ, RZ, UR7 ;  /* 0x00000007ff077e24 */ /* 0x004fc4000f8e00ff */
[----:B------:R-:W-:Y:S01]  /*7140*/  @P1 FMUL.FTZ R8, R8, 0.69314718246459960938 ;  /* 0x3f31721808081820 */ /* 0x000fe20000410000 */
[----:B0-----:R-:W-:Y:S02]  /*7150*/  IMAD.U32 R6, RZ, RZ, UR7 ;  /* 0x00000007ff067e24 */ /* 0x001fe4000f8e00ff */
[----:B---3--:R-:W-:Y:S01]  /*7160*/  @P2 FMUL.FTZ R9, R9, 0.69314718246459960938 ;  /* 0x3f31721809092820 */ /* 0x008fe20000410000 */
[----:B------:R-:W-:Y:S01]  /*7170*/  @P1 FMUL.FTZ R7, R7, 0.69314718246459960938 ;  /* 0x3f31721807071820 */ /* 0x000fe20000410000 */
[----:B-1----:R-:W-:Y:S02]  /*7180*/  IMAD.MOV.U32 R4, RZ, RZ, -0x800000 ;  /* 0xff800000ff047424 */ /* 0x002fe400078e00ff */
[----:B------:R-:W-:Y:S01]  /*7190*/  @P2 FMUL.FTZ R6, R6, 0.69314718246459960938 ;  /* 0x3f31721806062820 */ /* 0x000fe20000410000 */
        /* <DEDUP_REMOVED lines=65> */
[----:B------:R-:W-:Y:S01]  /*75b0*/  @P1 FFMA.FTZ R5, R7, R0, R8 ;  /* 0x0000000007051223 */ /* 0x000fe20000010008 */
[----:B------:R-:W-:Y:S01]  /*75c0*/  @P2 FFMA.FTZ R4, R6, R2, R9 ;  /* 0x0000000206042223 */ /* 0x000fe20000010009 */
[----:B------:R-:W-:Y:S06]  /*75d0*/  BAR.ARV 0xe, 0x100 ;  /* 0x0384000000007b1d */ /* 0x000fec0000002000 */
.L_x_3215:
[----:B------:R-:W-:Y:S05]  /*75e0*/  @P0 BRA `(.L_x_3251) ;  /* 0x0000002000f80947 */ /* 0x000fea0003800000 */
[----:B------:R-:W0:Y:S01]  /*75f0*/  S2R R0, SR_TID.X ;  /* 0x0000000000007919 */ /* 0x000e220000002100 */
[----:B------:R-:W1:Y:S01]  /*7600*/  S2UR UR5, SR_CgaCtaId ;  /* 0x00000000000579c3 */ /* 0x000e620000008800 */
[----:B------:R-:W-:Y:S01]  /*7610*/  UMOV UR4, 0x400 ;  /* 0x0000040000047882 */ /* 0x000fe20000000000 */
[----:B------:R-:W-:-:S06]  /*7620*/  IADD3 R2, RZ, -UR38, RZ ;  /* 0x80000026ff027c10 */ /* 0x000fcc000fffe0ff */
[----:B------:R-:W-:Y:S08]  /*7630*/  BAR.SYNC.DEFER_BLOCKING 0x1, 0x100 ;  /* 0x0044000000007b1d */ /* 0x000ff00000010000 */
[----:B------:R-:W2:Y:S08]  /*7640*/  S2UR UR6, SR_CTAID.Y ;  /* 0x00000000000679c3 */ /* 0x000eb00000002600 */
[----:B------:R-:W2:Y:S01]  /*7650*/  LDC R3, c[0x0][0xc50] ;  /* 0x00031400ff037b82 */ /* 0x000ea20000000800 */
[----:B-1----:R-:W-:-:S07]  /*7660*/  ULEA UR4, UR5, UR4, 0x18 ;  /* 0x0000000405047291 */ /* 0x002fce000f8ec03f */
[----:B------:R-:W1:Y:S01]  /*7670*/  LDC R6, c[0x0][0xbe8] ;  /* 0x0002fa00ff067b82 */ /* 0x000e620000000800 */
[----:B------:R-:W-:Y:S01]  /*7680*/  UIADD3 UR4, UR4, 0x28c20, URZ ;  /* 0x00028c2004047890 */ /* 0x000fe2000fffe03f */
[----:B0-----:R-:W-:-:S03]  /*7690*/  VIADD R22, R0, 0xffffff80 ;  /* 0xffffff8000167836 */ /* 0x001fc60000000000 */
[----:B------:R-:W-:Y:S02]  /*76a0*/  UPRMT UR4, URZ, 0x654, UR4 ;  /* 0x000006543f047896 */ /* 0x000fe40008000004 */
[----:B------:R-:W-:-:S04]  /*76b0*/  SHF.R.S32.HI R19, RZ, 0x1f, R22 ;  /* 0x0000001fff137819 */ /* 0x000fc80000011416 */
[----:B------:R-:W-:Y:S01]  /*76c0*/  LEA.HI R9, R19, R22, RZ, 0x7 ;  /* 0x0000001613097211 */ /* 0x000fe200078f38ff */
[----:B--2---:R-:W-:Y:S01]  /*76d0*/  IMAD R2, R3, R2, UR6 ;  /* 0x0000000603027e24 */ /* 0x004fe2000f8e0202 */
[----:B------:R-:W-:Y:S01]  /*76e0*/  USHF.R.S32.HI UR6, URZ, 0x1f, UR38 ;  /* 0x0000001f3f067899 */ /* 0x000fe20008011426 */
[----:B------:R-:W-:Y:S01]  /*76f0*/  SYNCS.ARRIVE.TRANS64.RED.A1T0 RZ, [UR4], RZ ;  /* 0x000000ffffff79a7 */ /* 0x000fe20008100404 */
[----:B------:R-:W-:Y:S02]  /*7700*/  SHF.R.S32.HI R0, RZ, 0x7, R9 ;  /* 0x00000007ff007819 */ /* 0x000fe40000011409 */
[----:B------:R-:W-:Y:S02]  /*7710*/  LOP3.LUT R7, R9, 0xffffff80, RZ, 0xc0, !PT ;  /* 0xffffff8009077812 */ /* 0x000fe400078ec0ff */
[----:B------:R-:W-:Y:S01]  /*7720*/  SHF.R.S32.HI R3, RZ, 0x1f, R2 ;  /* 0x0000001fff037819 */ /* 0x000fe20000011402 */
[----:B------:R-:W0:Y:S01]  /*7730*/  SHFL.IDX PT, R10, R0, RZ, 0x1f ;  /* 0x00001fff000a7589 */ /* 0x000e2200000e0000 */
[----:B-1----:R-:W-:Y:S01]  /*7740*/  ISETP.NE.AND P1, PT, R6, 0x1, PT ;  /* 0x000000010600780c */ /* 0x002fe20003f25270 */
[----:B------:R-:W-:-:S05]  /*7750*/  IMAD.IADD R8, R22, 0x1, -R7 ;  /* 0x0000000116087824 */ /* 0x000fca00078e0a07 */
[----:B------:R-:W-:-:S04]  /*7760*/  SHF.R.S32.HI R155, RZ, 0x1f, R8 ;  /* 0x0000001fff9b7819 */ /* 0x000fc80000011408 */
[----:B------:R-:W-:-:S04]  /*7770*/  LEA.HI R7, R155, R8, RZ, 0x2 ;  /* 0x000000089b077211 */ /* 0x000fc800078f10ff */
[----:B------:R-:W-:Y:S02]  /*7780*/  SHF.R.S32.HI R154, RZ, 0x2, R7 ;  /* 0x00000002ff9a7819 */ /* 0x000fe40000011407 */
[----:B0-----:R-:W-:-:S13]  /*7790*/  ISETP.NE.AND P0, PT, R10, RZ, PT ;  /* 0x000000ff0a00720c */ /* 0x001fda0003f05270 */
[----:B------:R-:W-:Y:S05]  /*77a0*/  @P0 BRA `(.L_x_3252) ;  /* 0x0000000400440947 */ /* 0x000fea0003800000 */
[----:B------:R-:W0:Y:S01]  /*77b0*/  LDC R18, c[0x0][0xbe8] ;  /* 0x0002fa00ff127b82 */ /* 0x000e220000000800 */
[----:B------:R-:W-:Y:S01]  /*77c0*/  LOP3.LUT R9, R9, 0xffffff80, RZ, 0xc0, !PT ;  /* 0xffffff8009097812 */ /* 0x000fe200078ec0ff */
[----:B------:R-:W1:Y:S01]  /*77d0*/  S2R R14, SR_CTAID.X ;  /* 0x00000000000e7919 */ /* 0x000e620000002500 */
[----:B------:R-:W-:Y:S02]  /*77e0*/  ULDC.64 UR4, c[0x0][0xbd0] ;  /* 0x0002f40000047ab9 */ /* 0x000fe40000000a00 */
[----:B------:R-:W-:Y:S01]  /*77f0*/  UIMAD.WIDE.U32 UR8, UR38, UR4, URZ ;  /* 0x00000004260872a5 */ /* 0x000fe2000f8e003f */
[----:B------:R-:W-:Y:S01]  /*7800*/  IMAD.IADD R23, R22, 0x1, -R9 ;  /* 0x0000000116177824 */ /* 0x000fe200078e0a09 */
[----:B------:R-:W-:Y:S01]  /*7810*/  LEA.HI R9, R19, R22, RZ, 0x2 ;  /* 0x0000001613097211 */ /* 0x000fe200078f10ff */
[----:B------:R-:W2:Y:S01]  /*7820*/  S2UR UR7, SR_CTAID.Z ;  /* 0x00000000000779c3 */ /* 0x000ea20000002700 */
[----:B------:R-:W-:Y:S02]  /*7830*/  UIMAD UR4, UR6, UR4, URZ ;  /* 0x00000004060472a4 */ /* 0x000fe4000f8e023f */
[----:B------:R-:W-:-:S02]  /*7840*/  SHF.R.S32.HI R12, RZ, 0x1f, R23 ;  /* 0x0000001fff0c7819 */ /* 0x000fc40000011417 */
[----:B------:R-:W-:Y:S01]  /*7850*/  LOP3.LUT R9, R9, 0xfffffffc, RZ, 0xc0, !PT ;  /* 0xfffffffc09097812 */ /* 0x000fe200078ec0ff */
[----:B------:R-:W-:Y:S01]  /*7860*/  UIMAD UR4, UR38, UR5, UR4 ;  /* 0x00000005260472a4 */ /* 0x000fe2000f8e0204 */
[----:B------:R-:W-:Y:S01]  /*7870*/  LEA.HI R152, R12, R23, RZ, 0x2 ;  /* 0x000000170c987211 */ /* 0x000fe200078f10ff */
[----:B------:R-:W3:Y:S01]  /*7880*/  LDC.64 R20, c[0x0][0xbd8] ;  /* 0x0002f600ff147b82 */ /* 0x000ee20000000a00 */
[----:B------:R-:W-:Y:S01]  /*7890*/  IADD3 R9, R22, -R9, RZ ;  /* 0x8000000916097210 */ /* 0x000fe20007ffe0ff */
[----:B------:R-:W-:Y:S01]  /*78a0*/  UIADD3 UR4, UR9, UR4, URZ ;  /* 0x0000000409047290 */ /* 0x000fe2000fffe03f */
[--C-:B------:R-:W-:Y:S02]  /*78b0*/  SHF.R.S32.HI R10, RZ, 0x2, R152.reuse ;  /* 0x00000002ff0a7819 */ /* 0x100fe40000011498 */
[----:B------:R-:W-:Y:S02]  /*78c0*/  SHF.R.S32.HI R11, RZ, 0x1f, R152 ;  /* 0x0000001fff0b7819 */ /* 0x000fe40000011498 */
[----:B------:R-:W-:-:S02]  /*78d0*/  LEA.HI R12, R12, R23, RZ, 0x5 ;  /* 0x000000170c0c7211 */ /* 0x000fc400078f28ff */
[----:B0-----:R-:W-:Y:S02]  /*78e0*/  ISETP.NE.AND P0, PT, R18, 0x1, PT ;  /* 0x000000011200780c */ /* 0x001fe40003f05270 */
[----:B------:R-:W-:Y:S02]  /*78f0*/  LEA.HI R11, R11, R10, RZ, 0x3 ;  /* 0x0000000a0b0b7211 */ /* 0x000fe400078f18ff */
[----:B------:R-:W-:Y:S02]  /*7900*/  SHF.R.S32.HI R12, RZ, 0x5, R12 ;  /* 0x00000005ff0c7819 */ /* 0x000fe4000001140c */
[----:B------:R-:W-:Y:S01]  /*7910*/  LOP3.LUT R11, R11, 0xfffffff8, RZ, 0xc0, !PT ;  /* 0xfffffff80b0b7812 */ /* 0x000fe200078ec0ff */
[----:B--2---:R-:W-:Y:S01]  /*7920*/  USHF.R.S32.HI UR5, URZ, 0x1f, UR7 ;  /* 0x0000001f3f057899 */ /* 0x004fe20008011407 */
[----:B------:R-:W-:-:S03]  /*7930*/  LOP3.LUT R152, R152, 0x7ffffffc, RZ, 0xc0, !PT ;  /* 0x7ffffffc98987812 */ /* 0x000fc600078ec0ff */
[----:B------:R-:W-:Y:S01]  /*7940*/  IMAD.IADD R11, R10, 0x1, -R11 ;  /* 0x000000010a0b7824 */ /* 0x000fe200078e0a0b */
[----:B------:R-:W-:Y:S01]  /*7950*/  LEA.HI R10, R9, R9, RZ, 0x1 ;  /* 0x00000009090a7211 */ /* 0x000fe200078f08ff */
[----:B------:R-:W0:Y:S01]  /*7960*/  @P0 LDC R16, c[0x0][0xbec] ;  /* 0x0002fb00ff100b82 */ /* 0x000e220000000800 */
[----:B------:R-:W-:Y:S02]  /*7970*/  IMAD.IADD R152, R23, 0x1, -R152 ;  /* 0x0000000117987824 */ /* 0x000fe400078e0a98 */
[----:B------:R-:W-:Y:S02]  /*7980*/  LOP3.LUT R10, R10, 0x1ffffffe, RZ, 0xc0, !PT ;  /* 0x1ffffffe0a0a7812 */ /* 0x000fe400078ec0ff */
[----:B------:R-:W-:Y:S01]  /*7990*/  LEA R153, R12, R11, 0x4 ;  /* 0x0000000b0c997211 */ /* 0x000fe200078e20ff */
[----:B---3--:R-:W-:Y:S02]  /*79a0*/  IMAD R12, R20, UR5, RZ ;  /* 0x00000005140c7c24 */ /* 0x008fe4000f8e02ff */
[----:B------:R-:W2:Y:S01]  /*79b0*/  @P0 LDC R17, c[0x0][0xbf0] ;  /* 0x0002fc00ff110b82 */ /* 0x000ea20000000800 */
[----:B------:R-:W-:-:S02]  /*79c0*/  IMAD.IADD R9, R9, 0x1, -R10 ;  /* 0x0000000109097824 */ /* 0x000fc400078e0a0a */
[----:B------:R-:W-:Y:S02]  /*79d0*/  IMAD R15, R21, UR7, R12 ;  /* 0x00000007150f7c24 */ /* 0x000fe4000f8e020c */
[----:B------:R-:W-:Y:S01]  /*79e0*/  IMAD.U32 R11, RZ, RZ, UR9 ;  /* 0x00000009ff0b7e24 */ /* 0x000fe2000f8e00ff */
[----:B------:R-:W-:Y:S01]  /*79f0*/  LEA R9, R9, R153, 0x3 ;  /* 0x0000009909097211 */ /* 0x000fe200078e18ff */
[----:B------:R-:W-:Y:S02]  /*7a00*/  IMAD.U32 R10, RZ, RZ, UR8 ;  /* 0x00000008ff0a7e24 */ /* 0x000fe4000f8e00ff */
[----:B------:R-:W-:Y:S01]  /*7a10*/  IMAD.U32 R11, RZ, RZ, UR4 ;  /* 0x00000004ff0b7e24 */ /* 0x000fe2000f8e00ff */
[----:B------:R-:W-:Y:S01]  /*7a20*/  ULDC.64 UR4, c[0x0][0xbe0] ;  /* 0x0002f80000047ab9 */ /* 0x000fe20000000a00 */
[----:B-1----:R-:W-:Y:S02]  /*7a30*/  IMAD R9, R14, 0x40, R9 ;  /* 0x000000400e097824 */ /* 0x002fe400078e0209 */
[----:B------:R-:W-:-:S03]  /*7a40*/  IMAD.WIDE.U32 R10, R20, UR7, R10 ;  /* 0x00000007140a7c25 */ /* 0x000fc6000f8e000a */
[----:B------:R-:W-:Y:S01]  /*7a50*/  MOV R13, R9 ;  /* 0x00000009000d7202 */ /* 0x000fe20000000f00 */
[----:B0-----:R-:W-:-:S04]  /*7a60*/  @P0 IMAD.HI.U32 R12, R9, R16, RZ ;  /* 0x00000010090c0227 */ /* 0x001fc800078e00ff */
[----:B------:R-:W-:Y:S02]  /*7a70*/  IMAD.IADD R11, R11, 0x1, R15 ;  /* 0x000000010b0b7824 */ /* 0x000fe400078e020f */
[----:B------:R-:W-:Y:S01]  /*7a80*/  IMAD R15, R3, UR4, RZ ;  /* 0x00000004030f7c24 */ /* 0x000fe2000f8e02ff */
[----:B--2---:R-:W-:Y:S01]  /*7a90*/  @P0 SHF.R.U32.HI R13, RZ, R17, R12 ;  /* 0x00000011ff0d0219 */ /* 0x004fe2000001160c */
[----:B------:R-:W-:-:S04]  /*7aa0*/  IMAD.WIDE.U32 R10, R2, UR4, R10 ;  /* 0x00000004020a7c25 */ /* 0x000fc8000f8e000a */
[----:B------:R-:W-:Y:S01]  /*7ab0*/  IMAD.MOV R12, RZ, RZ, -R13 ;  /* 0x000000ffff0c7224 */ /* 0x000fe200078e0a0d */
[----:B------:R-:W-:Y:S01]  /*7ac0*/  IADD3 R10, P0, R13, R10, RZ ;  /* 0x0000000a0d0a7210 */ /* 0x000fe20007f1e0ff */
[----:B------:R-:W-:Y:S01]  /*7ad0*/  IMAD R16, R2, UR5, R15 ;  /* 0x0000000502107c24 */ /* 0x000fe2000f8e020f */
[----:B------:R-:W-:Y:S01]  /*7ae0*/  SHF.R.S32.HI R15, RZ, 0x1f, R13 ;  /* 0x0000001fff0f7819 */ /* 0x000fe2000001140d */
[----:B------:R-:W-:Y:S01]  /*7af0*/  IMAD R9, R18, R12, R9 ;  /* 0x0000000c12097224 */ /* 0x000fe200078e0209 */
[----:B------:R-:W-:Y:S01]  /*7b00*/  ULDC.64 UR4, c[0x0][0xbc8] ;  /* 0x0002f20000047ab9 */ /* 0x000fe20000000a00 */
[----:B------:R-:W-:Y:S01]  /*7b10*/  IMAD.SHL.U32 R152, R152, 0x2, RZ ;  /* 0x0000000298987824 */ /* 0x000fe200078e00ff */
[----:B------:R-:W-:Y:S02]  /*7b20*/  IADD3.X R11, R15, R11, R16, P0, !PT ;  /* 0x0000000b0f0b7210 */ /* 0x000fe400007fe410 */
[----:B------:R-:W-:Y:S01]  /*7b30*/  SHF.R.S32.HI R12, RZ, 0x1f, R9 ;  /* 0x0000001fff0c7819 */ /* 0x000fe20000011409 */
[----:B------:R-:W-:-:S04]  /*7b40*/  IMAD.WIDE.U32 R10, R9, UR4, R10 ;  /* 0x00000004090a7c25 */ /* 0x000fc8000f8e000a */
[----:B------:R-:W-:-:S04]  /*7b50*/  IMAD R12, R12, UR4, RZ ;  /* 0x000000040c0c7c24 */ /* 0x000fc8000f8e02ff */
[----:B------:R-:W-:Y:S01]  /*7b60*/  IMAD R9, R9, UR5, R12 ;  /* 0x0000000509097c24 */ /* 0x000fe2000f8e020c */
[----:B------:R-:W-:Y:S01]  /*7b70*/  LEA.HI R12, R0, R0, RZ, 0x1 ;  /* 0x00000000000c7211 */ /* 0x000fe200078f08ff */
[----:B------:R-:W-:Y:S02]  /*7b80*/  ULDC.64 UR4, c[0x0][0xba8] ;  /* 0x0002ea0000047ab9 */ /* 0x000fe40000000a00 */
[----:B------:R-:W-:Y:S01]  /*7b90*/  LEA R16, P0, R10, UR4, 0x2 ;  /* 0x000000040a107c11 */ /* 0x000fe2000f8010ff */
[----:B------:R-:W-:Y:S01]  /*7ba0*/  ULDC UR4, c[0x0][0xa88] ;  /* 0x0002a20000047ab9 */ /* 0x000fe20000000800 */
[----:B------:R-:W-:Y:S02]  /*7bb0*/  IADD3 R9, R11, R9, RZ ;  /* 0x000000090b097210 */ /* 0x000fe40007ffe0ff */
[----:B------:R-:W-:Y:S02]  /*7bc0*/  LOP3.LUT R11, R12, 0xfffffe, RZ, 0xc0, !PT ;  /* 0x00fffffe0c0b7812 */ /* 0x000fe400078ec0ff */
[----:B------:R-:W-:Y:S01]  /*7bd0*/  LEA.HI.X R17, R10, UR5, R9, 0x2, P0 ;  /* 0x000000050a117c11 */ /* 0x000fe200080f1409 */
[----:B------:R-:W-:Y:S01]  /*7be0*/  SHFL.IDX PT, R12, R16, 0x1, 0x1c1f ;  /* 0x003c1f00100c7f89 */ /* 0x000fe200000e0000 */
[----:B------:R-:W-:Y:S01]  /*7bf0*/  LEA R9, R14, R153, 0x6 ;  /* 0x000000990e097211 */ /* 0x000fe200078e30ff */
[----:B------:R-:W-:-:S02]  /*7c00*/  IMAD.IADD R15, R0, 0x1, -R11 ;  /* 0x00000001000f7824 */ /* 0x000fc400078e0a0b */
[----:B------:R-:W-:Y:S01]  /*7c10*/  SHFL.IDX PT, R10, R16, RZ, 0x1c1f ;  /* 0x001c1fff100a7589 */ /* 0x000fe200000e0000 */
[----:B------:R-:W-:Y:S02]  /*7c20*/  IMAD R14, R18, UR4, RZ ;  /* 0x00000004120e7c24 */ /* 0x000fe4000f8e02ff */
[----:B------:R-:W-:Y:S01]  /*7c30*/  IMAD.U32 R15, R15, -0x100, RZ ;  /* 0xffffff000f0f7824 */ /* 0x000fe200078e00ff */
[----:B------:R-:W0:Y:S04]  /*7c40*/  SHFL.IDX PT, R11, R17, RZ, 0x1c1f ;  /* 0x001c1fff110b7589 */ /* 0x000e2800000e0000 */
[----:B------:R-:W1:Y:S01]  /*7c50*/  SHFL.IDX PT, R13, R17, 0x1, 0x1c1f ;  /* 0x003c1f00110d7f89 */ /* 0x000e6200000e0000 */
[----:B------:R-:W-:Y:S02]  /*7c60*/  ISETP.NE.AND P0, PT, R152, R15, PT ;  /* 0x0000000f9800720c */ /* 0x000fe40003f05270 */
[----:B------:R-:W-:-:S02]  /*7c70*/  IADD3 R15, R9, 0x8, RZ ;  /* 0x00000008090f7810 */ /* 0x000fc40007ffe0ff */
[-C--:B------:R-:W-:Y:S02]  /*7c80*/  ISETP.GE.OR P2, PT, R9, R14.reuse, P0 ;  /* 0x0000000e0900720c */ /* 0x080fe40000746670 */
[----:B------:R-:W-:-:S11]  /*7c90*/  ISETP.GE.OR P0, PT, R15, R14, P0 ;  /* 0x0000000e0f00720c */ /* 0x000fd60000706670 */
[----:B0-----:R0:W-:Y:S04]  /*7ca0*/  @!P2 ST.E desc[UR36][R10.64], R5 ;  /* 0x000000050a00a985 */ /* 0x0011e8000c101924 */
[----:B-1----:R0:W-:Y:S02]  /*7cb0*/  @!P0 ST.E desc[UR36][R12.64], R4 ;  /* 0x000000040c008985 */ /* 0x0021e4000c101924 */
.L_x_3252:
[----:B------:R-:W1:Y:S01]  /*7cc0*/  S2R R14, SR_CTAID.X ;  /* 0x00000000000e7919 */ /* 0x000e620000002500 */
[----:B------:R-:W-:Y:S01]  /*7cd0*/  LEA.HI R19, R19, R22, RZ, 0x2 ;  /* 0x0000001613137211 */ /* 0x000fe200078f10ff */
[----:B------:R-:W2:Y:S01]  /*7ce0*/  S2UR UR7, SR_CTAID.Z ;  /* 0x00000000000779c3 */ /* 0x000ea20000002700 */
[----:B0-----:R-:W-:Y:S01]  /*7cf0*/  SHF.R.S32.HI R5, RZ, 0x1f, R7 ;  /* 0x0000001fff057819 */ /* 0x001fe20000011407 */
[----:B------:R-:W-:Y:S01]  /*7d00*/  ULDC.64 UR8, c[0x0][0xb38] ;  /* 0x0002ce0000087ab9 */ /* 0x000fe20000000a00 */
[----:B------:R-:W-:Y:S01]  /*7d10*/  LOP3.LUT R19, R19, 0xfffffffc, RZ, 0xc0, !PT ;  /* 0xfffffffc13137812 */ /* 0x000fe200078ec0ff */
[----:B------:R-:W-:Y:S01]  /*7d20*/  UIMAD UR6, UR6, UR8, URZ ;  /* 0x00000008060672a4 */ /* 0x000fe2000f8e023f */
[----:B------:R-:W-:Y:S01]  /*7d30*/  LEA.HI R5, R5, R154, RZ, 0x3 ;  /* 0x0000009a05057211 */ /* 0x000fe200078f18ff */
[----:B------:R-:W-:Y:S01]  /*7d40*/  UIMAD.WIDE.U32 UR4, UR38, UR8, URZ ;  /* 0x00000008260472a5 */ /* 0x000fe2000f8e003f */
[----:B------:R-:W-:Y:S01]  /*7d50*/  LEA.HI R155, R155, R8, RZ, 0x5 ;  /* 0x000000089b9b7211 */ /* 0x000fe200078f28ff */
[----:B------:R-:W-:Y:S01]  /*7d60*/  IMAD.IADD R19, R22, 0x1, -R19 ;  /* 0x0000000116137824 */ /* 0x000fe200078e0a13 */
[----:B------:R-:W0:Y:S01]  /*7d70*/  LDC.64 R12, c[0x0][0xb40] ;  /* 0x0002d000ff0c7b82 */ /* 0x000e220000000a00 */
[----:B------:R-:W-:Y:S01]  /*7d80*/  LOP3.LUT R5, R5, 0xfffffff8, RZ, 0xc0, !PT ;  /* 0xfffffff805057812 */ /* 0x000fe200078ec0ff */
[----:B------:R-:W-:Y:S01]  /*7d90*/  UIMAD UR6, UR38, UR9, UR6 ;  /* 0x00000009260672a4 */ /* 0x000fe2000f8e0206 */
[----:B------:R-:W-:Y:S01]  /*7da0*/  SHF.R.S32.HI R155, RZ, 0x5, R155 ;  /* 0x00000005ff9b7819 */ /* 0x000fe2000001149b */
[----:B------:R-:W-:Y:S01]  /*7db0*/  BSSY B0, `(.L_x_3253) ;  /* 0x00000fa000007945 */ /* 0x000fe20003800000 */
[----:B------:R-:W-:Y:S01]  /*7dc0*/  LEA.HI R4, R19, R19, RZ, 0x1 ;  /* 0x0000001313047211 */ /* 0x000fe200078f08ff */
[----:B------:R-:W-:Y:S01]  /*7dd0*/  IMAD.IADD R154, R154, 0x1, -R5 ;  /* 0x000000019a9a7824 */ /* 0x000fe200078e0a05 */
[----:B------:R-:W-:Y:S01]  /*7de0*/  UIADD3 UR6, UR5, UR6, URZ ;  /* 0x0000000605067290 */ /* 0x000fe2000fffe03f */
[----:B------:R-:W3:Y:S01]  /*7df0*/  @P1 LDC R16, c[0x0][0xbec] ;  /* 0x0002fb00ff101b82 */ /* 0x000ee20000000800 */
[----:B------:R-:W-:Y:S01]  /*7e00*/  LOP3.LUT R4, R4, 0x1ffffffe, RZ, 0xc0, !PT ;  /* 0x1ffffffe04047812 */ /* 0x000fe200078ec0ff */
[----:B------:R-:W-:-:S02]  /*7e10*/  IMAD R155, R155, 0x10, R154 ;  /* 0x000000109b9b7824 */ /* 0x000fc400078e029a */
[----:B------:R-:W-:Y:S01]  /*7e20*/  IMAD.U32 R5, RZ, RZ, UR5 ;  /* 0x00000005ff057e24 */ /* 0x000fe2000f8e00ff */
[----:B------:R-:W-:Y:S01]  /*7e30*/  IADD3 R4, R19, -R4, RZ ;  /* 0x8000000413047210 */ /* 0x000fe20007ffe0ff */
[----:B------:R-:W-:Y:S01]  /*7e40*/  IMAD.U32 R5, RZ, RZ, UR6 ;  /* 0x00000006ff057e24 */ /* 0x000fe2000f8e00ff */
[----:B--2---:R-:W-:Y:S01]  /*7e50*/  USHF.R.S32.HI UR8, URZ, 0x1f, UR7 ;  /* 0x0000001f3f087899 */ /* 0x004fe20008011407 */
[----:B------:R-:W2:Y:S02]  /*7e60*/  @P1 LDC R17, c[0x0][0xbf0] ;  /* 0x0002fc00ff111b82 */ /* 0x000ea40000000800 */
[----:B------:R-:W-:Y:S01]  /*7e70*/  IMAD R9, R4, 0x8, R155 ;  /* 0x0000000804097824 */ /* 0x000fe200078e029b */
[----:B------:R-:W-:Y:S01]  /*7e80*/  MOV R4, UR4 ;  /* 0x0000000400047c02 */ /* 0x000fe20008000f00 */
[----:B------:R-:W-:Y:S02]  /*7e90*/  ULDC.64 UR4, c[0x0][0xb48] ;  /* 0x0002d20000047ab9 */ /* 0x000fe40000000a00 */
[----:B------:R-:W-:Y:S01]  /*7ea0*/  IMAD R3, R3, UR4, RZ ;  /* 0x0000000403037c24 */ /* 0x000fe2000f8e02ff */
[----:B-1----:R-:W-:Y:S01]  /*7eb0*/  LEA R15, R14, R9, 0x6 ;  /* 0x000000090e0f7211 */ /* 0x002fe200078e30ff */
[----:B0-----:R-:W-:-:S02]  /*7ec0*/  IMAD R10, R12, UR8, RZ ;  /* 0x000000080c0a7c24 */ /* 0x001fc4000f8e02ff */
[----:B------:R-:W-:-:S04]  /*7ed0*/  IMAD.WIDE.U32 R4, R12, UR7, R4 ;  /* 0x000000070c047c25 */ /* 0x000fc8000f8e0004 */
[----:B------:R-:W-:Y:S02]  /*7ee0*/  IMAD R11, R13, UR7, R10 ;  /* 0x000000070d0b7c24 */ /* 0x000fe4000f8e020a */
[----:B---3--:R-:W-:-:S04]  /*7ef0*/  @P1 IMAD.HI.U32 R16, R15, R16, RZ ;  /* 0x000000100f101227 */ /* 0x008fc800078e00ff */
[----:B------:R-:W-:Y:S02]  /*7f00*/  IMAD.MOV.U32 R9, RZ, RZ, R15 ;  /* 0x000000ffff097224 */ /* 0x000fe400078e000f */
[----:B------:R-:W-:Y:S01]  /*7f10*/  IMAD.IADD R5, R5, 0x1, R11 ;  /* 0x0000000105057824 */ /* 0x000fe200078e020b */
[----:B--2---:R-:W-:Y:S01]  /*7f20*/  @P1 SHF.R.U32.HI R9, RZ, R17, R16 ;  /* 0x00000011ff091219 */ /* 0x004fe20000011610 */
[C---:B------:R-:W-:Y:S02]  /*7f30*/  IMAD R11, R2.reuse, UR5, R3 ;  /* 0x00000005020b7c24 */ /* 0x040fe4000f8e0203 */
[----:B------:R-:W-:Y:S01]  /*7f40*/  IMAD.WIDE.U32 R2, R2, UR4, R4 ;  /* 0x0000000402027c25 */ /* 0x000fe2000f8e0004 */
[----:B------:R-:W-:Y:S01]  /*7f50*/  IADD3 R13, -R9, RZ, RZ ;  /* 0x000000ff090d7210 */ /* 0x000fe20007ffe1ff */
[----:B------:R-:W-:Y:S01]  /*7f60*/  ULDC.64 UR4, c[0x0][0xb30] ;  /* 0x0002cc0000047ab9 */ /* 0x000fe20000000a00 */
[----:B------:R-:W-:Y:S01]  /*7f70*/  SHF.R.S32.HI R10, RZ, 0x1f, R9 ;  /* 0x0000001fff0a7819 */ /* 0x000fe20000011409 */
[----:B------:R-:W-:-:S02]  /*7f80*/  IMAD.IADD R3, R3, 0x1, R11 ;  /* 0x0000000103037824 */ /* 0x000fc400078e020b */
[----:B------:R-:W-:Y:S02]  /*7f90*/  IMAD R5, R6, R13, R15 ;  /* 0x0000000d06057224 */ /* 0x000fe400078e020f */
[----:B------:R-:W-:Y:S02]  /*7fa0*/  IMAD R10, R10, UR4, RZ ;  /* 0x000000040a0a7c24 */ /* 0x000fe4000f8e02ff */
[----:B------:R-:W-:Y:S01]  /*7fb0*/  IMAD.WIDE.U32 R2, R9, UR4, R2 ;  /* 0x0000000409027c25 */ /* 0x000fe2000f8e0002 */
[----:B------:R-:W-:-:S03]  /*7fc0*/  SHF.R.S32.HI R4, RZ, 0x1f, R5 ;  /* 0x0000001fff047819 */ /* 0x000fc60000011405 */
[----:B------:R-:W-:Y:S01]  /*7fd0*/  IMAD R11, R9, UR5, R10 ;  /* 0x00000005090b7c24 */ /* 0x000fe2000f8e020a */
[----:B------:R-:W-:Y:S02]  /*7fe0*/  ULDC.64 UR4, c[0x0][0xb28] ;  /* 0x0002ca0000047ab9 */ /* 0x000fe40000000a00 */
[----:B------:R-:W-:Y:S02]  /*7ff0*/  IMAD R4, R4, UR4, RZ ;  /* 0x0000000404047c24 */ /* 0x000fe4000f8e02ff */
[----:B------:R-:W-:Y:S02]  /*8000*/  IMAD.IADD R3, R3, 0x1, R11 ;  /* 0x0000000103037824 */ /* 0x000fe400078e020b */
[C---:B------:R-:W-:Y:S02]  /*8010*/  IMAD R9, R5.reuse, UR5, R4 ;  /* 0x0000000505097c24 */ /* 0x040fe4000f8e0204 */
[----:B------:R-:W-:Y:S01]  /*8020*/  IMAD.WIDE.U32 R2, R5, UR4, R2 ;  /* 0x0000000405027c25 */ /* 0x000fe2000f8e0002 */
[----:B------:R-:W-:-:S04]  /*8030*/  ULDC.64 UR4, c[0x0][0xb00] ;  /* 0x0002c00000047ab9 */ /* 0x000fc80000000a00 */
[----:B------:R-:W-:Y:S02]  /*8040*/  IADD3 R5, R3, R9, RZ ;  /* 0x0000000903057210 */ /* 0x000fe40007ffe0ff */
[----:B------:R-:W-:Y:S02]  /*8050*/  LEA.HI R9, R0, R0, RZ, 0x1 ;  /* 0x0000000000097211 */ /* 0x000fe400078f08ff */
[----:B------:R-:W-:Y:S01]  /*8060*/  LEA R4, P0, R2, UR4, 0x2 ;  /* 0x0000000402047c11 */ /* 0x000fe2000f8010ff */
[----:B------:R-:W-:Y:S01]  /*8070*/  ULDC UR4, c[0x0][0xa88] ;  /* 0x0002a20000047ab9 */ /* 0x000fe20000000800 */
[----:B------:R-:W-:Y:S01]  /*8080*/  LOP3.LUT R11, R9, 0xfffffe, RZ, 0xc0, !PT ;  /* 0x00fffffe090b7812 */ /* 0x000fe200078ec0ff */
[----:B------:R-:W-:Y:S01]  /*8090*/  IMAD R6, R6, UR4, RZ ;  /* 0x0000000406067c24 */ /* 0x000fe2000f8e02ff */
[----:B------:R-:W-:Y:S01]  /*80a0*/  LOP3.LUT R9, R7, 0x7ffffffc, RZ, 0xc0, !PT ;  /* 0x7ffffffc07097812 */ /* 0x000fe200078ec0ff */
[----:B------:R-:W-:Y:S01]  /*80b0*/  IMAD R7, R14, 0x40, R155 ;  /* 0x000000400e077824 */ /* 0x000fe200078e029b */
[----:B------:R-:W-:Y:S01]  /*80c0*/  LEA.HI.X R5, R2, UR5, R5, 0x2, P0 ;  /* 0x0000000502057c11 */ /* 0x000fe200080f1405 */
[----:B------:R-:W-:Y:S01]  /*80d0*/  IMAD.IADD R11, R0, 0x1, -R11 ;  /* 0x00000001000b7824 */ /* 0x000fe200078e0a0b */
[----:B------:R-:W-:Y:S01]  /*80e0*/  IADD3 R0, -R9, R8, RZ ;  /* 0x0000000809007210 */ /* 0x000fe20007ffe1ff */
[----:B------:R0:W1:Y:S01]  /*80f0*/  SHFL.IDX PT, R2, R4, RZ, 0x1c1f ;  /* 0x001c1fff04027589 */ /* 0x00006200000e0000 */
[----:B------:R-:W-:-:S03]  /*8100*/  ISETP.GE.AND P0, PT, R7, R6, PT ;  /* 0x000000060700720c */ /* 0x000fc60003f06270 */
[----:B------:R-:W-:Y:S01]  /*8110*/  IMAD R0, R11, 0x80, R0 ;  /* 0x000000800b007824 */ /* 0x000fe200078e0200 */
[----:B------:R0:W2:Y:S03]  /*8120*/  SHFL.IDX PT, R3, R5, RZ, 0x1c1f ;  /* 0x001c1fff05037589 */ /* 0x0000a600000e0000 */
[----:B------:R-:W-:-:S06]  /*8130*/  IMAD.SHL.U32 R0, R0, 0x2, RZ ;  /* 0x0000000200007824 */ /* 0x000fcc00078e00ff */
[----:B0-----:R-:W-:Y:S05]  /*8140*/  @P0 BRA `(.L_x_3254) ;  /* 0x0000000c00000947 */ /* 0x001fea0003800000 */
[C---:B------:R-:W-:Y:S01]  /*8150*/  IADD3 R9, R0.reuse, 0x8, RZ ;  /* 0x0000000800097810 */ /* 0x040fe20007ffe0ff */
[C---:B------:R-:W-:Y:S01]  /*8160*/  VIADD R11, R0.reuse, 0x10 ;  /* 0x00000010000b7836 */ /* 0x040fe20000000000 */
[----:B------:R-:W-:Y:S01]  /*8170*/  ULDC UR4, c[0x0][0xac8] ;  /* 0x0002b20000047ab9 */ /* 0x000fe20000000800 */
[C---:B------:R-:W-:Y:S01]  /*8180*/  VIADD R13, R0.reuse, 0x18 ;  /* 0x00000018000d7836 */ /* 0x040fe20000000000 */
[C---:B------:R-:W-:Y:S01]  /*8190*/  ISETP.GE.AND P2, PT, R0.reuse, UR4, PT ;  /* 0x0000000400007c0c */ /* 0x040fe2000bf46270 */
[C---:B------:R-:W-:Y:S01]  /*81a0*/  VIADD R17, R0.reuse, 0x28 ;  /* 0x0000002800117836 */ /* 0x040fe20000000000 */
[----:B------:R-:W-:Y:S01]  /*81b0*/  ISETP.GE.AND P3, PT, R9, UR4, PT ;  /* 0x0000000409007c0c */ /* 0x000fe2000bf66270 */
[C---:B------:R-:W-:Y:S01]  /*81c0*/  VIADD R18, R0.reuse, 0x30 ;  /* 0x0000003000127836 */ /* 0x040fe20000000000 */
[----:B------:R-:W-:Y:S01]  /*81d0*/  ISETP.GE.AND P4, PT, R11, UR4, PT ;  /* 0x000000040b007c0c */ /* 0x000fe2000bf86270 */
[C---:B------:R-:W-:Y:S01]  /*81e0*/  VIADD R20, R0.reuse, 0x40 ;  /* 0x0000004000147836 */ /* 0x040fe20000000000 */
[----:B------:R-:W-:Y:S01]  /*81f0*/  ISETP.GE.AND P5, PT, R13, UR4, PT ;  /* 0x000000040d007c0c */ /* 0x000fe2000bfa6270 */
[C---:B------:R-:W-:Y:S01]  /*8200*/  VIADD R21, R0.reuse, 0x48 ;  /* 0x0000004800157836 */ /* 0x040fe20000000000 */
[C---:B------:R-:W-:Y:S01]  /*8210*/  IADD3 R16, R0.reuse, 0x20, RZ ;  /* 0x0000002000107810 */ /* 0x040fe20007ffe0ff */
[----:B------:R-:W-:Y:S01]  /*8220*/  VIADD R23, R0, 0x58 ;  /* 0x0000005800177836 */ /* 0x000fe20000000000 */
[----:B------:R-:W-:-:S02]  /*8230*/  ISETP.GE.AND P1, PT, R17, UR4, PT ;  /* 0x0000000411007c0c */ /* 0x000fc4000bf26270 */
[----:B------:R-:W-:Y:S02]  /*8240*/  ISETP.GE.AND P0, PT, R16, UR4, PT ;  /* 0x0000000410007c0c */ /* 0x000fe4000bf06270 */
[----:B------:R-:W-:Y:S02]  /*8250*/  @!P2 LEA.HI R8, R0, R0, RZ, 0x1 ;  /* 0x000000000008a211 */ /* 0x000fe400078f08ff */
[----:B------:R-:W-:Y:S02]  /*8260*/  @!P3 LEA.HI R10, R9, R9, RZ, 0x1 ;  /* 0x00000009090ab211 */ /* 0x000fe400078f08ff */
[----:B------:R-:W-:Y:S02]  /*8270*/  @!P4 LEA.HI R12, R11, R11, RZ, 0x1 ;  /* 0x0000000b0b0cc211 */ /* 0x000fe400078f08ff */
[----:B------:R-:W-:Y:S02]  /*8280*/  @!P5 LEA.HI R14, R13, R13, RZ, 0x1 ;  /* 0x0000000d0d0ed211 */ /* 0x000fe400078f08ff */
[----:B------:R-:W-:-:S02]  /*8290*/  @!P2 LOP3.LUT R9, R8, 0xfffffffe, RZ, 0xc0, !PT ;  /* 0xfffffffe0809a812 */ /* 0x000fc400078ec0ff */
[----:B------:R-:W-:Y:S02]  /*82a0*/  @!P3 LOP3.LUT R11, R10, 0xfffffffe, RZ, 0xc0, !PT ;  /* 0xfffffffe0a0bb812 */ /* 0x000fe400078ec0ff */
[----:B------:R-:W-:Y:S01]  /*82b0*/  @!P4 LOP3.LUT R13, R12, 0xfffffffe, RZ, 0xc0, !PT ;  /* 0xfffffffe0c0dc812 */ /* 0x000fe200078ec0ff */
[--C-:B-12---:R-:W-:Y:S01]  /*82c0*/  @!P2 IMAD.WIDE R8, R9, 0x4, R2.reuse ;  /* 0x000000040908a825 */ /* 0x106fe200078e0202 */
[----:B------:R-:W-:Y:S02]  /*82d0*/  @!P5 LOP3.LUT R15, R14, 0xfffffffe, RZ, 0xc0, !PT ;  /* 0xfffffffe0e0fd812 */ /* 0x000fe400078ec0ff */
[C---:B------:R-:W-:Y:S01]  /*82e0*/  IADD3 R19, R0.reuse, 0x38, RZ ;  /* 0x0000003800137810 */ /* 0x040fe20007ffe0ff */
[--C-:B------:R-:W-:Y:S01]  /*82f0*/  @!P3 IMAD.WIDE R10, R11, 0x4, R2.reuse ;  /* 0x000000040b0ab825 */ /* 0x100fe200078e0202 */
[----:B------:R0:W-:Y:S01]  /*8300*/  @!P2 ST.E.64 desc[UR36][R8.64], R24 ;  /* 0x000000180800a985 */ /* 0x0001e2000c101b24 */
[----:B------:R-:W-:Y:S02]  /*8310*/  IADD3 R22, R0, 0x50, RZ ;  /* 0x0000005000167810 */ /* 0x000fe40007ffe0ff */
[----:B------:R-:W-:Y:S01]  /*8320*/  @!P4 IMAD.WIDE R12, R13, 0x4, R2 ;  /* 0x000000040d0cc825 */ /* 0x000fe200078e0202 */
[----:B------:R1:W-:Y:S01]  /*8330*/  @!P3 ST.E.64 desc[UR36][R10.64], R28 ;  /* 0x0000001c0a00b985 */ /* 0x0003e2000c101b24 */
[----:B------:R-:W-:-:S02]  /*8340*/  ISETP.GE.AND P2, PT, R18, UR4, PT ;  /* 0x0000000412007c0c */ /* 0x000fc4000bf46270 */
[----:B------:R-:W-:Y:S01]  /*8350*/  @!P5 IMAD.WIDE R14, R15, 0x4, R2 ;  /* 0x000000040f0ed825 */ /* 0x000fe200078e0202 */
[----:B------:R2:W-:Y:S01]  /*8360*/  @!P4 ST.E.64 desc[UR36][R12.64], R32 ;  /* 0x000000200c00c985 */ /* 0x0005e2000c101b24 */
[----:B------:R-:W-:Y:S02]  /*8370*/  ISETP.GE.AND P3, PT, R19, UR4, PT ;  /* 0x0000000413007c0c */ /* 0x000fe4000bf66270 */
[----:B------:R-:W-:Y:S01]  /*8380*/  ISETP.GE.AND P4, PT, R20, UR4, PT ;  /* 0x0000000414007c0c */ /* 0x000fe2000bf86270 */
[----:B------:R3:W-:Y:S01]  /*8390*/  @!P5 ST.E.64 desc[UR36][R14.64], R36 ;  /* 0x000000240e00d985 */ /* 0x0007e2000c101b24 */
[----:B------:R-:W-:Y:S01]  /*83a0*/  ISETP.GE.AND P5, PT, R21, UR4, PT ;  /* 0x0000000415007c0c */ /* 0x000fe2000bfa6270 */
[----:B0-----:R-:W-:Y:S01]  /*83b0*/  VIADD R24, R0, 0x60 ;  /* 0x0000006000187836 */ /* 0x001fe20000000000 */
[----:B------:R-:W-:Y:S02]  /*83c0*/  ISETP.GE.AND P6, PT, R22, UR4, PT ;  /* 0x0000000416007c0c */ /* 0x000fe4000bfc6270 */
[----:B------:R-:W-:-:S02]  /*83d0*/  @!P0 LEA.HI R16, R16, R16, RZ, 0x1 ;  /* 0x0000001010108211 */ /* 0x000fc400078f08ff */
[----:B------:R-:W-:Y:S02]  /*83e0*/  @!P1 LEA.HI R17, R17, R17, RZ, 0x1 ;  /* 0x0000001111119211 */ /* 0x000fe400078f08ff */
[----:B------:R-:W-:Y:S02]  /*83f0*/  @!P0 LOP3.LUT R9, R16, 0xfffffffe, RZ, 0xc0, !PT ;  /* 0xfffffffe10098812 */ /* 0x000fe400078ec0ff */
        /* <DEDUP_REMOVED lines=11> */
[----:B------:R-:W-:Y:S02]  /*84b0*/  @!P3 LOP3.LUT R19, R19, 0xfffffffe, RZ, 0xc0, !PT ;  /* 0xfffffffe1313b812 */ /* 0x000fe400078ec0ff */
[----:B---3--:R-:W-:Y:S01]  /*84c0*/  @!P4 LOP3.LUT R15, R20, 0xfffffffe, RZ, 0xc0, !PT ;  /* 0xfffffffe140fc812 */ /* 0x008fe200078ec0ff */
[----:B------:R-:W-:Y:S01]  /*84d0*/  VIADD R20, R0, 0x78 ;  /* 0x0000007800147836 */ /* 0x000fe20000000000 */
[----:B------:R-:W-:Y:S02]  /*84e0*/  @!P5 LOP3.LUT R21, R21, 0xfffffffe, RZ, 0xc0, !PT ;  /* 0xfffffffe1515d812 */ /* 0x000fe400078ec0ff */
[----:B------:R-:W-:Y:S01]  /*84f0*/  @!P6 LOP3.LUT R17, R22, 0xfffffffe, RZ, 0xc0, !PT ;  /* 0xfffffffe1611e812 */ /* 0x000fe200078ec0ff */
[----:B------:R-:W-:Y:S01]  /*8500*/  VIADD R22, R0, 0x88 ;  /* 0x0000008800167836 */ /* 0x000fe20000000000 */
[----:B------:R-:W-:Y:S01]  /*8510*/  ISETP.GE.AND P1, PT, R23, UR4, PT ;  /* 0x0000000417007c0c */ /* 0x000fe2000bf26270 */
[----:B0-----:R-:W-:Y:S01]  /*8520*/  @!P2 IMAD.WIDE R8, R13, 0x4, R2 ;  /* 0x000000040d08a825 */ /* 0x001fe200078e0202 */
[----:B------:R-:W-:-:S02]  /*8530*/  ISETP.GE.AND P0, PT, R24, UR4, PT ;  /* 0x0000000418007c0c */ /* 0x000fc4000bf06270 */
[----:B------:R-:W-:Y:S01]  /*8540*/  IADD3 R18, R0, 0x68, RZ ;  /* 0x0000006800127810 */ /* 0x000fe20007ffe0ff */
[--C-:B-1----:R-:W-:Y:S01]  /*8550*/  @!P3 IMAD.WIDE R10, R19, 0x4, R2.reuse ;  /* 0x00000004130ab825 */ /* 0x102fe200078e0202 */
[----:B------:R0:W-:Y:S02]  /*8560*/  @!P2 ST.E.64 desc[UR36][R8.64], R48 ;  /* 0x000000300800a985 */ /* 0x0001e4000c101b24 */
[----:B------:R-:W-:Y:S01]  /*8570*/  ISETP.GE.AND P2, PT, R18, UR4, PT ;  /* 0x0000000412007c0c */ /* 0x000fe2000bf46270 */
[--C-:B------:R-:W-:Y:S01]  /*8580*/  @!P4 IMAD.WIDE R12, R15, 0x4, R2.reuse ;  /* 0x000000040f0cc825 */ /* 0x100fe200078e0202 */
[----:B------:R1:W-:Y:S01]  /*8590*/  @!P3 ST.E.64 desc[UR36][R10.64], R52 ;  /* 0x000000340a00b985 */ /* 0x0003e2000c101b24 */
[----:B------:R-:W-:Y:S02]  /*85a0*/  ISETP.GE.AND P3, PT, R22, UR4, PT ;  /* 0x0000000416007c0c */ /* 0x000fe4000bf66270 */
[----:B------:R-:W-:Y:S01]  /*85b0*/  @!P5 IMAD.WIDE R14, R21, 0x4, R2 ;  /* 0x00000004150ed825 */ /* 0x000fe200078e0202 */
[----:B------:R2:W-:Y:S01]  /*85c0*/  @!P4 ST.E.64 desc[UR36][R12.64], R56 ;  /* 0x000000380c00c985 */ /* 0x0005e2000c101b24 */
[----:B------:R-:W-:-:S02]  /*85d0*/  IADD3 R21, R0, 0x80, RZ ;  /* 0x0000008000157810 */ /* 0x000fc40007ffe0ff */
[----:B------:R-:W-:Y:S01]  /*85e0*/  @!P6 IMAD.WIDE R16, R17, 0x4, R2 ;  /* 0x000000041110e825 */ /* 0x000fe200078e0202 */
[----:B------:R3:W-:Y:S01]  /*85f0*/  @!P5 ST.E.64 desc[UR36][R14.64], R60 ;  /* 0x0000003c0e00d985 */ /* 0x0007e2000c101b24 */
[----:B------:R-:W-:Y:S02]  /*8600*/  ISETP.GE.AND P5, PT, R20, UR4, PT ;  /* 0x0000000414007c0c */ /* 0x000fe4000bfa6270 */
[----:B------:R-:W-:Y:S01]  /*8610*/  VIADD R19, R0, 0x70 ;  /* 0x0000007000137836 */ /* 0x000fe20000000000 */
[----:B------:R4:W-:Y:S01]  /*8620*/  @!P6 ST.E.64 desc[UR36][R16.64], R64 ;  /* 0x000000401000e985 */ /* 0x0009e2000c101b24 */
[----:B------:R-:W-:Y:S02]  /*8630*/  ISETP.GE.AND P4, PT, R21, UR4, PT ;  /* 0x0000000415007c0c */ /* 0x000fe4000bf86270 */
[----:B------:R-:W-:Y:S02]  /*8640*/  @!P1 LEA.HI R23, R23, R23, RZ, 0x1 ;  /* 0x0000001717179211 */ /* 0x000fe400078f08ff */
[----:B------:R-:W-:-:S02]  /*8650*/  ISETP.GE.AND P6, PT, R19, UR4, PT ;  /* 0x0000000413007c0c */ /* 0x000fc4000bfc6270 */
[----:B------:R-:W-:Y:S02]  /*8660*/  @!P0 LEA.HI R24, R24, R24, RZ, 0x1 ;  /* 0x0000001818188211 */ /* 0x000fe400078f08ff */
[----:B0-----:R-:W-:Y:S01]  /*8670*/  @!P1 LOP3.LUT R9, R23, 0xfffffffe, RZ, 0xc0, !PT ;  /* 0xfffffffe17099812 */ /* 0x001fe200078ec0ff */
[----:B------:R-:W-:Y:S01]  /*8680*/  VIADD R23, R0, 0x90 ;  /* 0x0000009000177836 */ /* 0x000fe20000000000 */
        /* <DEDUP_REMOVED lines=11> */
[----:B------:R-:W-:Y:S01]  /*8740*/  @!P6 LOP3.LUT R19, R19, 0xfffffffe, RZ, 0xc0, !PT ;  /* 0xfffffffe1313e812 */ /* 0x000fe200078ec0ff */
[----:B------:R-:W-:Y:S01]  /*8750*/  VIADD R18, R0, 0xa0 ;  /* 0x000000a000127836 */ /* 0x000fe20000000000 */
[----:B---3--:R-:W-:Y:S02]  /*8760*/  @!P5 LOP3.LUT R15, R20, 0xfffffffe, RZ, 0xc0, !PT ;  /* 0xfffffffe140fd812 */ /* 0x008fe400078ec0ff */
[----:B------:R-:W-:Y:S02]  /*8770*/  @!P4 LOP3.LUT R21, R21, 0xfffffffe, RZ, 0xc0, !PT ;  /* 0xfffffffe1515c812 */ /* 0x000fe400078ec0ff */
[----:B----4-:R-:W-:Y:S01]  /*8780*/  @!P3 LOP3.LUT R17, R22, 0xfffffffe, RZ, 0xc0, !PT ;  /* 0xfffffffe1611b812 */ /* 0x010fe200078ec0ff */
[C---:B------:R-:W-:Y:S01]  /*8790*/  VIADD R22, R0.reuse, 0xc0 ;  /* 0x000000c000167836 */ /* 0x040fe20000000000 */
[----:B------:R-:W-:Y:S01]  /*87a0*/  IADD3 R24, R0, 0x98, RZ ;  /* 0x0000009800187810 */ /* 0x000fe20007ffe0ff */
[----:B0-----:R-:W-:Y:S01]  /*87b0*/  @!P2 IMAD.WIDE R8, R13, 0x4, R2 ;  /* 0x000000040d08a825 */ /* 0x001fe200078e0202 */
[----:B------:R-:W-:-:S02]  /*87c0*/  ISETP.GE.AND P0, PT, R23, UR4, PT ;  /* 0x0000000417007c0c */ /* 0x000fc4000bf06270 */
[----:B------:R-:W-:Y:S01]  /*87d0*/  ISETP.GE.AND P1, PT, R24, UR4, PT ;  /* 0x0000000418007c0c */ /* 0x000fe2000bf26270 */
        /* <DEDUP_REMOVED lines=12> */
[C---:B------:R-:W-:Y:S01]  /*88a0*/  VIADD R19, R0.reuse, 0xa8 ;  /* 0x000000a800137836 */ /* 0x040fe20000000000 */
[----:B------:R4:W-:Y:S01]  /*88b0*/  @!P3 ST.E.64 desc[UR36][R16.64], R92 ;  /* 0x0000005c1000b985 */ /* 0x0009e2000c101b24 */
[----:B------:R-:W-:Y:S01]  /*88c0*/  VIADD R21, R0, 0xb8 ;  /* 0x000000b800157836 */ /* 0x000fe20000000000 */
[----:B------:R-:W-:Y:S02]  /*88d0*/  @!P0 LEA.HI R23, R23, R23, RZ, 0x1 ;  /* 0x0000001717178211 */ /* 0x000fe400078f08ff */
[----:B------:R-:W-:Y:S02]  /*88e0*/  ISETP.GE.AND P3, PT, R19, UR4, PT ;  /* 0x0000000413007c0c */ /* 0x000fe4000bf66270 */
[----:B------:R-:W-:-:S02]  /*88f0*/  ISETP.GE.AND P5, PT, R21, UR4, PT ;  /* 0x0000000415007c0c */ /* 0x000fc4000bfa6270 */
[----:B------:R-:W-:Y:S02]  /*8900*/  @!P1 LEA.HI R24, R24, R24, RZ, 0x1 ;  /* 0x0000001818189211 */ /* 0x000fe400078f08ff */
[----:B0-----:R-:W-:Y:S02]  /*8910*/  @!P0 LOP3.LUT R9, R23, 0xfffffffe, RZ, 0xc0, !PT ;  /* 0xfffffffe17098812 */ /* 0x001fe400078ec0ff */
[----:B------:R-:W-:Y:S02]  /*8920*/  @!P2 LEA.HI R18, R18, R18, RZ, 0x1 ;  /* 0x000000121212a211 */ /* 0x000fe400078f08ff */
[----:B-1----:R-:W-:Y:S01]  /*8930*/  @!P1 LOP3.LUT R11, R24, 0xfffffffe, RZ, 0xc0, !PT ;  /* 0xfffffffe180b9812 */ /* 0x002fe200078ec0ff */
[--C-:B------:R-:W-:Y:S01]  /*8940*/  @!P0 IMAD.WIDE R8, R9, 0x4, R2.reuse ;  /* 0x0000000409088825 */ /* 0x100fe200078e0202 */
[----:B------:R-:W-:Y:S02]  /*8950*/  @!P4 LEA.HI R20, R20, R20, RZ, 0x1 ;  /* 0x000000141414c211 */ /* 0x000fe400078f08ff */
[----:B------:R-:W-:Y:S01]  /*8960*/  @!P3 LEA.HI R19, R19, R19, RZ, 0x1 ;  /* 0x000000131313b211 */ /* 0x000fe200078f08ff */
[----:B------:R-:W-:Y:S01]  /*8970*/  @!P1 IMAD.WIDE R10, R11, 0x4, R2 ;  /* 0x000000040b0a9825 */ /* 0x000fe200078e0202 */
[----:B--2---:R-:W-:Y:S01]  /*8980*/  @!P2 LOP3.LUT R13, R18, 0xfffffffe, RZ, 0xc0, !PT ;  /* 0xfffffffe120da812 */ /* 0x004fe200078ec0ff */
[----:B------:R0:W-:Y:S01]  /*8990*/  @!P0 ST.E.64 desc[UR36][R8.64], R96 ;  /* 0x0000006008008985 */ /* 0x0001e2000c101b24 */
[----:B------:R-:W-:-:S02]  /*89a0*/  @!P5 LEA.HI R21, R21, R21, RZ, 0x1 ;  /* 0x000000151515d211 */ /* 0x000fc400078f08ff */
[----:B------:R-:W-:Y:S01]  /*89b0*/  @!P3 LOP3.LUT R19, R19, 0xfffffffe, RZ, 0xc0, !PT ;  /* 0xfffffffe1313b812 */ /* 0x000fe200078ec0ff */
[--C-:B------:R-:W-:Y:S01]  /*89c0*/  @!P2 IMAD.WIDE R12, R13, 0x4, R2.reuse ;  /* 0x000000040d0ca825 */ /* 0x100fe200078e0202 */
[----:B------:R-:W-:Y:S01]  /*89d0*/  @!P6 LEA.HI R22, R22, R22, RZ, 0x1 ;  /* 0x000000161616e211 */ /* 0x000fe200078f08ff */
[----:B------:R1:W-:Y:S01]  /*89e0*/  @!P1 ST.E.64 desc[UR36][R10.64], R100 ;  /* 0x000000640a009985 */ /* 0x0003e2000c101b24 */
[----:B---3--:R-:W-:Y:S01]  /*89f0*/  @!P4 LOP3.LUT R15, R20, 0xfffffffe, RZ, 0xc0, !PT ;  /* 0xfffffffe140fc812 */ /* 0x008fe200078ec0ff */
[----:B------:R-:W-:Y:S01]  /*8a00*/  VIADD R20, R0, 0xd8 ;  /* 0x000000d800147836 */ /* 0x000fe20000000000 */
[----:B------:R-:W-:Y:S01]  /*8a10*/  @!P5 LOP3.LUT R21, R21, 0xfffffffe, RZ, 0xc0, !PT ;  /* 0xfffffffe1515d812 */ /* 0x000fe200078ec0ff */
[----:B------:R2:W-:Y:S01]  /*8a20*/  @!P2 ST.E.64 desc[UR36][R12.64], R104 ;  /* 0x000000680c00a985 */ /* 0x0005e2000c101b24 */
[----:B----4-:R-:W-:Y:S02]  /*8a30*/  @!P6 LOP3.LUT R17, R22, 0xfffffffe, RZ, 0xc0, !PT ;  /* 0xfffffffe1611e812 */ /* 0x010fe400078ec0ff */
[----:B------:R-:W-:Y:S01]  /*8a40*/  IADD3 R18, R0, 0xc8, RZ ;  /* 0x000000c800127810 */ /* 0x000fe20007ffe0ff */
[----:B0-----:R-:W-:Y:S01]  /*8a50*/  @!P3 IMAD.WIDE R8, R19, 0x4, R2 ;  /* 0x000000041308b825 */ /* 0x001fe200078e0202 */
[----:B------:R-:W-:-:S02]  /*8a60*/  ISETP.GE.AND P2, PT, R20, UR4, PT ;  /* 0x0000000414007c0c */ /* 0x000fc4000bf46270 */
[----:B------:R-:W-:Y:S01]  /*8a70*/  ISETP.GE.AND P0, PT, R18, UR4, PT ;  /* 0x0000000412007c0c */ /* 0x000fe2000bf06270 */
[----:B------:R-:W-:Y:S01]  /*8a80*/  VIADD R19, R0, 0xd0 ;  /* 0x000000d000137836 */ /* 0x000fe20000000000 */
[----:B------:R0:W-:Y:S01]  /*8a90*/  @!P3 ST.E.64 desc[UR36][R8.64], R108 ;  /* 0x0000006c0800b985 */ /* 0x0001e2000c101b24 */
[----:B-1----:R-:W-:-:S03]  /*8aa0*/  @!P4 IMAD.WIDE R10, R15, 0x4, R2 ;  /* 0x000000040f0ac825 */ /* 0x002fc600078e0202 */
[----:B------:R-:W-:Y:S01]  /*8ab0*/  ISETP.GE.AND P1, PT, R19, UR4, PT ;  /* 0x0000000413007c0c */ /* 0x000fe2000bf26270 */
[--C-:B------:R-:W-:Y:S01]  /*8ac0*/  @!P5 IMAD.WIDE R14, R21, 0x4, R2.reuse ;  /* 0x00000004150ed825 */ /* 0x100fe200078e0202 */
[----:B------:R-:W-:Y:S01]  /*8ad0*/  IADD3 R21, R0, 0xe0, RZ ;  /* 0x000000e000157810 */ /* 0x000fe20007ffe0ff */
[----:B------:R1:W-:Y:S02]  /*8ae0*/  @!P4 ST.E.64 desc[UR36][R10.64], R112 ;  /* 0x000000700a00c985 */ /* 0x0003e4000c101b24 */
[----:B------:R-:W-:Y:S01]  /*8af0*/  @!P6 IMAD.WIDE R16, R17, 0x4, R2 ;  /* 0x000000041110e825 */ /* 0x000fe200078e0202 */
[----:B------:R-:W-:Y:S01]  /*8b00*/  ISETP.GE.AND P3, PT, R21, UR4, PT ;  /* 0x0000000415007c0c */ /* 0x000fe2000bf66270 */
[----:B------:R3:W-:Y:S01]  /*8b10*/  @!P5 ST.E.64 desc[UR36][R14.64], R116 ;  /* 0x000000740e00d985 */ /* 0x0007e2000c101b24 */
[----:B------:R-:W-:Y:S01]  /*8b20*/  @!P0 LEA.HI R18, R18, R18, RZ, 0x1 ;  /* 0x0000001212128211 */ /* 0x000fe200078f08ff */
[C---:B--2---:R-:W-:Y:S01]  /*8b30*/  VIADD R12, R0.reuse, 0xe8 ;  /* 0x000000e8000c7836 */ /* 0x044fe20000000000 */
[C---:B0-----:R-:W-:Y:S01]  /*8b40*/  IADD3 R9, R0.reuse, 0xf8, RZ ;  /* 0x000000f800097810 */ /* 0x041fe20007ffe0ff */
[----:B------:R-:W-:Y:S01]  /*8b50*/  VIADD R13, R0, 0xf0 ;  /* 0x000000f0000d7836 */ /* 0x000fe20000000000 */
[----:B------:R0:W-:Y:S01]  /*8b60*/  @!P6 ST.E.64 desc[UR36][R16.64], R120 ;  /* 0x000000781000e985 */ /* 0x0001e2000c101b24 */
[----:B------:R-:W-:-:S02]  /*8b70*/  @!P1 LEA.HI R19, R19, R19, RZ, 0x1 ;  /* 0x0000001313139211 */ /* 0x000fc400078f08ff */
[----:B------:R-:W-:Y:S02]  /*8b80*/  ISETP.GE.AND P6, PT, R9, UR4, PT ;  /* 0x0000000409007c0c */ /* 0x000fe4000bfc6270 */
[----:B------:R-:W-:Y:S02]  /*8b90*/  ISETP.GE.AND P4, PT, R12, UR4, PT ;  /* 0x000000040c007c0c */ /* 0x000fe4000bf86270 */
[----:B------:R-:W-:Y:S02]  /*8ba0*/  ISETP.GE.AND P5, PT, R13, UR4, PT ;  /* 0x000000040d007c0c */ /* 0x000fe4000bfa6270 */
[----:B------:R-:W-:Y:S02]  /*8bb0*/  @!P2 LEA.HI R20, R20, R20, RZ, 0x1 ;  /* 0x000000141414a211 */ /* 0x000fe400078f08ff */
[----:B------:R-:W-:Y:S02]  /*8bc0*/  @!P3 LEA.HI R21, R21, R21, RZ, 0x1 ;  /* 0x000000151515b211 */ /* 0x000fe400078f08ff */
[----:B-1----:R-:W-:-:S02]  /*8bd0*/  @!P1 LOP3.LUT R11, R19, 0xfffffffe, RZ, 0xc0, !PT ;  /* 0xfffffffe130b9812 */ /* 0x002fc400078ec0ff */
[----:B---3--:R-:W-:Y:S02]  /*8be0*/  @!P3 LOP3.LUT R15, R21, 0xfffffffe, RZ, 0xc0, !PT ;  /* 0xfffffffe150fb812 */ /* 0x008fe400078ec0ff */
[----:B------:R-:W-:Y:S02]  /*8bf0*/  @!P6 LEA.HI R10, R9, R9, RZ, 0x1 ;  /* 0x00000009090ae211 */ /* 0x000fe400078f08ff */
[----:B------:R-:W-:Y:S01]  /*8c00*/  @!P4 LEA.HI R12, R12, R12, RZ, 0x1 ;  /* 0x0000000c0c0cc211 */ /* 0x000fe200078f08ff */
[----:B------:R-:W-:Y:S01]  /*8c10*/  @!P3 IMAD.WIDE R14, R15, 0x4, R2 ;  /* 0x000000040f0eb825 */ /* 0x000fe200078e0202 */
[----:B------:R-:W-:Y:S02]  /*8c20*/  @!P5 LEA.HI R8, R13, R13, RZ, 0x1 ;  /* 0x0000000d0d08d211 */ /* 0x000fe400078f08ff */
[----:B------:R-:W-:Y:S02]  /*8c30*/  @!P0 LOP3.LUT R9, R18, 0xfffffffe, RZ, 0xc0, !PT ;  /* 0xfffffffe12098812 */ /* 0x000fe400078ec0ff */
[----:B------:R-:W-:-:S02]  /*8c40*/  @!P2 LOP3.LUT R13, R20, 0xfffffffe, RZ, 0xc0, !PT ;  /* 0xfffffffe140da812 */ /* 0x000fc400078ec0ff */
[----:B0-----:R-:W-:Y:S02]  /*8c50*/  @!P4 LOP3.LUT R17, R12, 0xfffffffe, RZ, 0xc0, !PT ;  /* 0xfffffffe0c11c812 */ /* 0x001fe400078ec0ff */
        /* <DEDUP_REMOVED lines=15> */
.L_x_3254:
[----:B------:R-:W-:Y:S05]  /*8d50*/  BSYNC B0 ;  /* 0x0000000000007941 */ /* 0x000fea0003800000 */
.L_x_3253:
[----:B------:R-:W-:Y:S01]  /*8d60*/  VIADD R7, R7, 0x8 ;  /* 0x0000000807077836 */ /* 0x000fe20000000000 */
[----:B0-2---:R2:W3:Y:S04]  /*8d70*/  SHFL.IDX PT, R3, R5, 0x1, 0x1c1f ;  /* 0x003c1f0005037f89 */ /* 0x0054e800000e0000 */
[----:B------:R-:W-:Y:S01]  /*8d80*/  ISETP.GE.AND P0, PT, R7, R6, PT ;  /* 0x000000060700720c */ /* 0x000fe20003f06270 */
[----:B-1----:R2:W1:-:S12]  /*8d90*/  SHFL.IDX PT, R2, R4, 0x1, 0x1c1f ;  /* 0x003c1f0004027f89 */ /* 0x00245800000e0000 */
[----:B--2---:R-:W-:Y:S05]  /*8da0*/  @P0 BRA `(.L_x_3212) ;  /* 0x0000004400c00947 */ /* 0x004fea0003800000 */
[C---:B------:R-:W-:Y:S01]  /*8db0*/  VIADD R5, R0.reuse, 0x8 ;  /* 0x0000000800057836 */ /* 0x040fe20000000000 */
        /* <DEDUP_REMOVED lines=11> */
[----:B------:R-:W-:Y:S01]  /*8e70*/  ISETP.GE.AND P6, PT, R11, UR4, PT ;  /* 0x000000040b007c0c */ /* 0x000fe2000bfc6270 */
[C---:B------:R-:W-:Y:S01]  /*8e80*/  VIADD R18, R0.reuse, 0x50 ;  /* 0x0000005000127836 */ /* 0x040fe20000000000 */
[C---:B------:R-:W-:Y:S01]  /*8e90*/  IADD3 R12, R0.reuse, 0x28, RZ ;  /* 0x00000028000c7810 */ /* 0x040fe20007ffe0ff */
[C---:B------:R-:W-:Y:S01]  /*8ea0*/  VIADD R20, R0.reuse, 0x80 ;  /* 0x0000008000147836 */ /* 0x040fe20000000000 */
[----:B------:R-:W-:-:S02]  /*8eb0*/  IADD3 R15, R0, 0x40, RZ ;  /* 0x00000040000f7810 */ /* 0x000fc40007ffe0ff */
[----:B------:R-:W-:Y:S02]  /*8ec0*/  @!P0 LEA.HI R4, R0, R0, RZ, 0x1 ;  /* 0x0000000000048211 */ /* 0x000fe400078f08ff */
[----:B------:R-:W-:Y:S02]  /*8ed0*/  @!P1 LEA.HI R6, R5, R5, RZ, 0x1 ;  /* 0x0000000505069211 */ /* 0x000fe400078f08ff */
[----:B------:R-:W-:Y:S02]  /*8ee0*/  @!P2 LEA.HI R8, R7, R7, RZ, 0x1 ;  /* 0x000000070708a211 */ /* 0x000fe400078f08ff */
[----:B------:R-:W-:Y:S02]  /*8ef0*/  @!P0 LOP3.LUT R5, R4, 0xfffffffe, RZ, 0xc0, !PT ;  /* 0xfffffffe04058812 */ /* 0x000fe400078ec0ff */
[----:B------:R-:W-:Y:S02]  /*8f00*/  @!P1 LOP3.LUT R7, R6, 0xfffffffe, RZ, 0xc0, !PT ;  /* 0xfffffffe06079812 */ /* 0x000fe400078ec0ff */
[----:B------:R-:W-:Y:S01]  /*8f10*/  @!P2 LOP3.LUT R9, R8, 0xfffffffe, RZ, 0xc0, !PT ;  /* 0xfffffffe0809a812 */ /* 0x000fe200078ec0ff */
[----:B-1-3--:R-:W-:Y:S01]  /*8f20*/  @!P0 IMAD.WIDE R4, R5, 0x4, R2 ;  /* 0x0000000405048825 */ /* 0x00afe200078e0202 */
[----:B------:R-:W-:-:S02]  /*8f30*/  ISETP.GE.AND P3, PT, R15, UR4, PT ;  /* 0x000000040f007c0c */ /* 0x000fc4000bf66270 */
[----:B------:R-:W-:Y:S01]  /*8f40*/  ISETP.GE.AND P4, PT, R16, UR4, PT ;  /* 0x0000000410007c0c */ /* 0x000fe2000bf86270 */
[--C-:B------:R-:W-:Y:S01]  /*8f50*/  @!P1 IMAD.WIDE R6, R7, 0x4, R2.reuse ;  /* 0x0000000407069825 */ /* 0x100fe200078e0202 */
[----:B------:R0:W-:Y:S01]  /*8f60*/  @!P0 ST.E.64 desc[UR36][R4.64], R26 ;  /* 0x0000001a04008985 */ /* 0x0001e2000c101b24 */
[----:B------:R-:W-:Y:S02]  /*8f70*/  ISETP.GE.AND P0, PT, R12, UR4, PT ;  /* 0x000000040c007c0c */ /* 0x000fe4000bf06270 */
[----:B------:R-:W-:Y:S01]  /*8f80*/  @!P2 IMAD.WIDE R8, R9, 0x4, R2 ;  /* 0x000000040908a825 */ /* 0x000fe200078e0202 */
[----:B------:R1:W-:Y:S01]  /*8f90*/  @!P1 ST.E.64 desc[UR36][R6.64], R30 ;  /* 0x0000001e06009985 */ /* 0x0003e2000c101b24 */
[----:B------:R-:W-:Y:S02]  /*8fa0*/  ISETP.GE.AND P1, PT, R13, UR4, PT ;  /* 0x000000040d007c0c */ /* 0x000fe4000bf26270 */
[----:B------:R-:W-:Y:S01]  /*8fb0*/  @!P5 LEA.HI R10, R10, R10, RZ, 0x1 ;  /* 0x0000000a0a0ad211 */ /* 0x000fe200078f08ff */
[----:B------:R2:W-:Y:S01]  /*8fc0*/  @!P2 ST.E.64 desc[UR36][R8.64], R34 ;  /* 0x000000220800a985 */ /* 0x0005e2000c101b24 */
[----:B------:R-:W-:-:S02]  /*8fd0*/  ISETP.GE.AND P2, PT, R14, UR4, PT ;  /* 0x000000040e007c0c */ /* 0x000fc4000bf46270 */
[----:B------:R-:W-:Y:S02]  /*8fe0*/  @!P6 LEA.HI R11, R11, R11, RZ, 0x1 ;  /* 0x0000000b0b0be211 */ /* 0x000fe400078f08ff */
[----:B------:R-:W-:Y:S02]  /*8ff0*/  @!P3 LEA.HI R15, R15, R15, RZ, 0x1 ;  /* 0x0000000f0f0fb211 */ /* 0x000fe400078f08ff */
[----:B0-----:R-:W-:Y:S02]  /*9000*/  @!P5 LOP3.LUT R5, R10, 0xfffffffe, RZ, 0xc0, !PT ;  /* 0xfffffffe0a05d812 */ /* 0x001fe400078ec0ff */
[----:B------:R-:W-:Y:S02]  /*9010*/  @!P0 LEA.HI R12, R12, R12, RZ, 0x1 ;  /* 0x0000000c0c0c8211 */ /* 0x000fe400078f08ff */
[----:B-1----:R-:W-:Y:S01]  /*9020*/  @!P6 LOP3.LUT R7, R11, 0xfffffffe, RZ, 0xc0, !PT ;  /* 0xfffffffe0b07e812 */ /* 0x002fe200078ec0ff */
[----:B------:R-:W-:Y:S01]  /*9030*/  @!P5 IMAD.WIDE R4, R5, 0x4, R2 ;  /* 0x000000040504d825 */ /* 0x000fe200078e0202 */
[----:B------:R-:W-:-:S02]  /*9040*/  @!P1 LEA.HI R13, R13, R13, RZ, 0x1 ;  /* 0x0000000d0d0d9211 */ /* 0x000fc400078f08ff */
[----:B------:R-:W-:Y:S01]  /*9050*/  @!P2 LEA.HI R14, R14, R14, RZ, 0x1 ;  /* 0x0000000e0e0ea211 */ /* 0x000fe200078f08ff */
[----:B------:R-:W-:Y:S01]  /*9060*/  @!P6 IMAD.WIDE R6, R7, 0x4, R2 ;  /* 0x000000040706e825 */ /* 0x000fe200078e0202 */
[----:B------:R-:W-:Y:S01]  /*9070*/  @!P4 LEA.HI R16, R16, R16, RZ, 0x1 ;  /* 0x000000101010c211 */ /* 0x000fe200078f08ff */
[----:B------:R0:W-:Y:S01]  /*9080*/  @!P5 ST.E.64 desc[UR36][R4.64], R38 ;  /* 0x000000260400d985 */ /* 0x0001e2000c101b24 */
[----:B--2---:R-:W-:Y:S02]  /*9090*/  @!P0 LOP3.LUT R9, R12, 0xfffffffe, RZ, 0xc0, !PT ;  /* 0xfffffffe0c098812 */ /* 0x004fe400078ec0ff */
[----:B------:R-:W-:Y:S01]  /*90a0*/  @!P1 LOP3.LUT R13, R13, 0xfffffffe, RZ, 0xc0, !PT ;  /* 0xfffffffe0d0d9812 */ /* 0x000fe200078ec0ff */
[----:B------:R1:W-:Y:S01]  /*90b0*/  @!P6 ST.E.64 desc[UR36][R6.64], R42 ;  /* 0x0000002a0600e985 */ /* 0x0003e2000c101b24 */
[----:B------:R-:W-:Y:S01]  /*90c0*/  @!P2 LOP3.LUT R11, R14, 0xfffffffe, RZ, 0xc0, !PT ;  /* 0xfffffffe0e0ba812 */ /* 0x000fe200078ec0ff */
[----:B------:R-:W-:Y:S01]  /*90d0*/  VIADD R14, R0, 0x60 ;  /* 0x00000060000e7836 */ /* 0x000fe20000000000 */
[----:B------:R-:W-:-:S02]  /*90e0*/  @!P3 LOP3.LUT R15, R15, 0xfffffffe, RZ, 0xc0, !PT ;  /* 0xfffffffe0f0fb812 */ /* 0x000fc400078ec0ff */
[----:B------:R-:W-:Y:S02]  /*90f0*/  @!P4 LOP3.LUT R17, R16, 0xfffffffe, RZ, 0xc0, !PT ;  /* 0xfffffffe1011c812 */ /* 0x000fe400078ec0ff */
[----:B------:R-:W-:Y:S02]  /*9100*/  IADD3 R19, R0, 0x58, RZ ;  /* 0x0000005800137810 */ /* 0x000fe40007ffe0ff */
[----:B------:R-:W-:Y:S01]  /*9110*/  ISETP.GE.AND P5, PT, R18, UR4, PT ;  /* 0x0000000412007c0c */ /* 0x000fe2000bfa6270 */
[--C-:B0-----:R-:W-:Y:S01]  /*9120*/  @!P0 IMAD.WIDE R4, R9, 0x4, R2.reuse ;  /* 0x0000000409048825 */ /* 0x101fe200078e0202 */
[----:B------:R-:W-:Y:S02]  /*9130*/  ISETP.GE.AND P6, PT, R19, UR4, PT ;  /* 0x0000000413007c0c */ /* 0x000fe4000bfc6270 */
[----:B------:R-:W-:Y:S01]  /*9140*/  IADD3 R16, R0, 0x70, RZ ;  /* 0x0000007000107810 */ /* 0x000fe20007ffe0ff */
[----:B-1----:R-:W-:Y:S01]  /*9150*/  @!P1 IMAD.WIDE R6, R13, 0x4, R2 ;  /* 0x000000040d069825 */ /* 0x002fe200078e0202 */
[----:B------:R0:W-:Y:S01]  /*9160*/  @!P0 ST.E.64 desc[UR36][R4.64], R46 ;  /* 0x0000002e04008985 */ /* 0x0001e2000c101b24 */
[----:B------:R-:W-:-:S02]  /*9170*/  ISETP.GE.AND P0, PT, R20, UR4, PT ;  /* 0x0000000414007c0c */ /* 0x000fc4000bf06270 */
[--C-:B------:R-:W-:Y:S01]  /*9180*/  @!P2 IMAD.WIDE R8, R11, 0x4, R2.reuse ;  /* 0x000000040b08a825 */ /* 0x100fe200078e0202 */
[----:B------:R1:W-:Y:S03]  /*9190*/  @!P1 ST.E.64 desc[UR36][R6.64], R50 ;  /* 0x0000003206009985 */ /* 0x0003e6000c101b24 */
[--C-:B------:R-:W-:Y:S01]  /*91a0*/  @!P3 IMAD.WIDE R10, R15, 0x4, R2.reuse ;  /* 0x000000040f0ab825 */ /* 0x100fe200078e0202 */
[----:B------:R2:W-:Y:S01]  /*91b0*/  @!P2 ST.E.64 desc[UR36][R8.64], R54 ;  /* 0x000000360800a985 */ /* 0x0005e2000c101b24 */
[----:B------:R-:W-:Y:S02]  /*91c0*/  ISETP.GE.AND P2, PT, R16, UR4, PT ;  /* 0x0000000410007c0c */ /* 0x000fe4000bf46270 */
[----:B------:R-:W-:Y:S01]  /*91d0*/  @!P4 IMAD.WIDE R12, R17, 0x4, R2 ;  /* 0x00000004110cc825 */ /* 0x000fe200078e0202 */
[----:B------:R3:W-:Y:S01]  /*91e0*/  @!P3 ST.E.64 desc[UR36][R10.64], R58 ;  /* 0x0000003a0a00b985 */ /* 0x0007e2000c101b24 */
[----:B------:R-:W-:-:S02]  /*91f0*/  @!P5 LEA.HI R18, R18, R18, RZ, 0x1 ;  /* 0x000000121212d211 */ /* 0x000fc400078f08ff */
[C---:B------:R-:W-:Y:S01]  /*9200*/  VIADD R15, R0.reuse, 0x68 ;  /* 0x00000068000f7836 */ /* 0x040fe20000000000 */
[----:B------:R4:W-:Y:S01]  /*9210*/  @!P4 ST.E.64 desc[UR36][R12.64], R62 ;  /* 0x0000003e0c00c985 */ /* 0x0009e2000c101b24 */
[----:B------:R-:W-:Y:S01]  /*9220*/  VIADD R17, R0, 0x78 ;  /* 0x0000007800117836 */ /* 0x000fe20000000000 */
[----:B------:R-:W-:Y:S02]  /*9230*/  ISETP.GE.AND P4, PT, R14, UR4, PT ;  /* 0x000000040e007c0c */ /* 0x000fe4000bf86270 */
[----:B------:R-:W-:Y:S02]  /*9240*/  ISETP.GE.AND P3, PT, R15, UR4, PT ;  /* 0x000000040f007c0c */ /* 0x000fe4000bf66270 */
[----:B------:R-:W-:Y:S02]  /*9250*/  ISETP.GE.AND P1, PT, R17, UR4, PT ;  /* 0x0000000411007c0c */ /* 0x000fe4000bf26270 */
[----:B------:R-:W-:Y:S02]  /*9260*/  @!P6 LEA.HI R19, R19, R19, RZ, 0x1 ;  /* 0x000000131313e211 */ /* 0x000fe400078f08ff */
[----:B0-----:R-:W-:-:S02]  /*9270*/  @!P5 LOP3.LUT R5, R18, 0xfffffffe, RZ, 0xc0, !PT ;  /* 0xfffffffe1205d812 */ /* 0x001fc400078ec0ff */
[----:B-1----:R-:W-:Y:S01]  /*9280*/  @!P6 LOP3.LUT R7, R19, 0xfffffffe, RZ, 0xc0, !PT ;  /* 0xfffffffe1307e812 */ /* 0x002fe200078ec0ff */
[----:B------:R-:W-:Y:S01]  /*9290*/  VIADD R19, R0, 0x90 ;  /* 0x0000009000137836 */ /* 0x000fe20000000000 */
        /* <DEDUP_REMOVED lines=12> */
[----:B---3--:R-:W-:Y:S01]  /*9360*/  @!P2 LOP3.LUT R11, R16, 0xfffffffe, RZ, 0xc0, !PT ;  /* 0xfffffffe100ba812 */ /* 0x008fe200078ec0ff */
[----:B------:R-:W-:Y:S01]  /*9370*/  VIADD R16, R0, 0xa8 ;  /* 0x000000a800107836 */ /* 0x000fe20000000000 */
[----:B------:R-:W-:Y:S02]  /*9380*/  @!P1 LOP3.LUT R17, R17, 0xfffffffe, RZ, 0xc0, !PT ;  /* 0xfffffffe11119812 */ /* 0x000fe400078ec0ff */
[----:B----4-:R-:W-:Y:S02]  /*9390*/  @!P0 LOP3.LUT R13, R20, 0xfffffffe, RZ, 0xc0, !PT ;  /* 0xfffffffe140d8812 */ /* 0x010fe400078ec0ff */
[----:B------:R-:W-:Y:S01]  /*93a0*/  IADD3 R18, R0, 0x88, RZ ;  /* 0x0000008800127810 */ /* 0x000fe20007ffe0ff */
[----:B0-----:R-:W-:Y:S01]  /*93b0*/  @!P4 IMAD.WIDE R4, R9, 0x4, R2 ;  /* 0x000000040904c825 */ /* 0x001fe200078e0202 */
[----:B------:R-:W-:-:S02]  /*93c0*/  ISETP.GE.AND P5, PT, R19, UR4, PT ;  /* 0x0000000413007c0c */ /* 0x000fc4000bfa6270 */
[----:B------:R-:W-:Y:S01]  /*93d0*/  ISETP.GE.AND P6, PT, R18, UR4, PT ;  /* 0x0000000412007c0c */ /* 0x000fe2000bfc6270 */
[--C-:B-1----:R-:W-:Y:S01]  /*93e0*/  @!P3 IMAD.WIDE R6, R15, 0x4, R2.reuse ;  /* 0x000000040f06b825 */ /* 0x102fe200078e0202 */
[----:B------:R0:W-:Y:S01]  /*93f0*/  @!P4 ST.E.64 desc[UR36][R4.64], R74 ;  /* 0x0000004a0400c985 */ /* 0x0001e2000c101b24 */
[C---:B------:R-:W-:Y:S02]  /*9400*/  IADD3 R15, R0.reuse, 0xa0, RZ ;  /* 0x000000a0000f7810 */ /* 0x040fe40007ffe0ff */
        /* <DEDUP_REMOVED lines=11> */
[----:B------:R-:W-:Y:S02]  /*94c0*/  ISETP.GE.AND P0, PT, R14, UR4, PT ;  /* 0x000000040e007c0c */ /* 0x000fe4000bf06270 */
[----:B------:R-:W-:Y:S02]  /*94d0*/  ISETP.GE.AND P1, PT, R20, UR4, PT ;  /* 0x0000000414007c0c */ /* 0x000fe4000bf26270 */
[----:B------:R-:W-:-:S02]  /*94e0*/  ISETP.GE.AND P2, PT, R17, UR4, PT ;  /* 0x0000000411007c0c */ /* 0x000fc4000bf46270 */
[----:B------:R-:W-:Y:S02]  /*94f0*/  @!P6 LEA.HI R18, R18, R18, RZ, 0x1 ;  /* 0x000000121212e211 */ /* 0x000fe400078f08ff */
[----:B------:R-:W-:Y:S02]  /*9500*/  @!P5 LEA.HI R19, R19, R19, RZ, 0x1 ;  /* 0x000000131313d211 */ /* 0x000fe400078f08ff */
[----:B0-----:R-:W-:Y:S01]  /*9510*/  @!P6 LOP3.LUT R5, R18, 0xfffffffe, RZ, 0xc0, !PT ;  /* 0xfffffffe1205e812 */ /* 0x001fe200078ec0ff */
[C---:B------:R-:W-:Y:S01]  /*9520*/  VIADD R18, R0.reuse, 0xc0 ;  /* 0x000000c000127836 */ /* 0x040fe20000000000 */
[----:B-1----:R-:W-:Y:S01]  /*9530*/  @!P5 LOP3.LUT R7, R19, 0xfffffffe, RZ, 0xc0, !PT ;  /* 0xfffffffe1307d812 */ /* 0x002fe200078ec0ff */
[----:B------:R-:W-:Y:S01]  /*9540*/  VIADD R19, R0, 0xc8 ;  /* 0x000000c800137836 */ /* 0x000fe20000000000 */
[----:B------:R-:W-:Y:S01]  /*9550*/  @!P0 LEA.HI R14, R14, R14, RZ, 0x1 ;  /* 0x0000000e0e0e8211 */ /* 0x000fe200078f08ff */
[----:B------:R-:W-:Y:S01]  /*9560*/  @!P6 IMAD.WIDE R4, R5, 0x4, R2 ;  /* 0x000000040504e825 */ /* 0x000fe200078e0202 */
[----:B------:R-:W-:-:S02]  /*9570*/  @!P4 LEA.HI R15, R15, R15, RZ, 0x1 ;  /* 0x0000000f0f0fc211 */ /* 0x000fc400078f08ff */
[----:B------:R-:W-:Y:S01]  /*9580*/  @!P3 LEA.HI R16, R16, R16, RZ, 0x1 ;  /* 0x000000101010b211 */ /* 0x000fe200078f08ff */
[----:B------:R-:W-:Y:S01]  /*9590*/  @!P5 IMAD.WIDE R6, R7, 0x4, R2 ;  /* 0x000000040706d825 */ /* 0x000fe200078e0202 */
[----:B------:R-:W-:Y:S01]  /*95a0*/  @!P2 LEA.HI R17, R17, R17, RZ, 0x1 ;  /* 0x000000111111a211 */ /* 0x000fe200078f08ff */
[----:B------:R0:W-:Y:S01]  /*95b0*/  @!P6 ST.E.64 desc[UR36][R4.64], R94 ;  /* 0x0000005e0400e985 */ /* 0x0001e2000c101b24 */
[----:B------:R-:W-:Y:S02]  /*95c0*/  @!P1 LEA.HI R20, R20, R20, RZ, 0x1 ;  /* 0x0000001414149211 */ /* 0x000fe400078f08ff */
[----:B--2---:R-:W-:Y:S01]  /*95d0*/  @!P0 LOP3.LUT R9, R14, 0xfffffffe, RZ, 0xc0, !PT ;  /* 0xfffffffe0e098812 */ /* 0x004fe200078ec0ff */
[----:B------:R1:W-:Y:S01]  /*95e0*/  @!P5 ST.E.64 desc[UR36][R6.64], R98 ;  /* 0x000000620600d985 */ /* 0x0003e2000c101b24 */
[----:B------:R-:W-:Y:S02]  /*95f0*/  @!P4 LOP3.LUT R15, R15, 0xfffffffe, RZ, 0xc0, !PT ;  /* 0xfffffffe0f0fc812 */ /* 0x000fe400078ec0ff */
[----:B---3--:R-:W-:Y:S01]  /*9600*/  @!P3 LOP3.LUT R11, R16, 0xfffffffe, RZ, 0xc0, !PT ;  /* 0xfffffffe100bb812 */ /* 0x008fe200078ec0ff */
[----:B------:R-:W-:Y:S01]  /*9610*/  VIADD R16, R0, 0xe0 ;  /* 0x000000e000107836 */ /* 0x000fe20000000000 */
[----:B------:R-:W-:-:S02]  /*9620*/  @!P2 LOP3.LUT R17, R17, 0xfffffffe, RZ, 0xc0, !PT ;  /* 0xfffffffe1111a812 */ /* 0x000fc400078ec0ff */
[----:B----4-:R-:W-:Y:S01]  /*9630*/  @!P1 LOP3.LUT R13, R20, 0xfffffffe, RZ, 0xc0, !PT ;  /* 0xfffffffe140d9812 */ /* 0x010fe200078ec0ff */
[----:B------:R-:W-:Y:S01]  /*9640*/  VIADD R20, R0, 0xf0 ;  /* 0x000000f000147836 */ /* 0x000fe20000000000 */
[----:B------:R-:W-:Y:S01]  /*9650*/  ISETP.GE.AND P5, PT, R18, UR4, PT ;  /* 0x0000000412007c0c */ /* 0x000fe2000bfa6270 */
[--C-:B0-----:R-:W-:Y:S01]  /*9660*/  @!P0 IMAD.WIDE R4, R9, 0x4, R2.reuse ;  /* 0x0000000409048825 */ /* 0x101fe200078e0202 */
[----:B------:R-:W-:Y:S02]  /*9670*/  ISETP.GE.AND P6, PT, R19, UR4, PT ;  /* 0x0000000413007c0c */ /* 0x000fe4000bfc6270 */
[----:B------:R-:W-:Y:S01]  /*9680*/  IADD3 R14, R0, 0xd0, RZ ;  /* 0x000000d0000e7810 */ /* 0x000fe20007ffe0ff */
[--C-:B-1----:R-:W-:Y:S01]  /*9690*/  @!P4 IMAD.WIDE R6, R15, 0x4, R2.reuse ;  /* 0x000000040f06c825 */ /* 0x102fe200078e0202 */
[----:B------:R0:W-:Y:S02]  /*96a0*/  @!P0 ST.E.64 desc[UR36][R4.64], R102 ;  /* 0x0000006604008985 */ /* 0x0001e4000c101b24 */
[----:B------:R-:W-:Y:S01]  /*96b0*/  ISETP.GE.AND P0, PT, R14, UR4, PT ;  /* 0x000000040e007c0c */ /* 0x000fe2000bf06270 */
[----:B------:R-:W-:Y:S01]  /*96c0*/  @!P3 IMAD.WIDE R8, R11, 0x4, R2 ;  /* 0x000000040b08b825 */ /* 0x000fe200078e0202 */
[----:B------:R1:W-:Y:S01]  /*96d0*/  @!P4 ST.E.64 desc[UR36][R6.64], R106 ;  /* 0x0000006a0600c985 */ /* 0x0003e2000c101b24 */
[----:B------:R-:W-:-:S02]  /*96e0*/  ISETP.GE.AND P4, PT, R20, UR4, PT ;  /* 0x0000000414007c0c */ /* 0x000fc4000bf86270 */
[--C-:B------:R-:W-:Y:S01]  /*96f0*/  @!P2 IMAD.WIDE R10, R17, 0x4, R2.reuse ;  /* 0x00000004110aa825 */ /* 0x100fe200078e0202 */
[----:B------:R2:W-:Y:S01]  /*9700*/  @!P3 ST.E.64 desc[UR36][R8.64], R110 ;  /* 0x0000006e0800b985 */ /* 0x0005e2000c101b24 */
[----:B------:R-:W-:Y:S02]  /*9710*/  IADD3 R17, R0, 0xe8, RZ ;  /* 0x000000e800117810 */ /* 0x000fe40007ffe0ff */
[----:B------:R-:W-:Y:S01]  /*9720*/  @!P1 IMAD.WIDE R12, R13, 0x4, R2 ;  /* 0x000000040d0c9825 */ /* 0x000fe200078e0202 */
[----:B------:R3:W-:Y:S01]  /*9730*/  @!P2 ST.E.64 desc[UR36][R10.64], R114 ;  /* 0x000000720a00a985 */ /* 0x0007e2000c101b24 */
[----:B------:R-:W-:Y:S02]  /*9740*/  ISETP.GE.AND P2, PT, R16, UR4, PT ;  /* 0x0000000410007c0c */ /* 0x000fe4000bf46270 */
[C---:B------:R-:W-:Y:S01]  /*9750*/  VIADD R15, R0.reuse, 0xd8 ;  /* 0x000000d8000f7836 */ /* 0x040fe20000000000 */
[----:B------:R4:W-:Y:S01]  /*9760*/  @!P1 ST.E.64 desc[UR36][R12.64], R118 ;  /* 0x000000760c009985 */ /* 0x0009e2000c101b24 */
[----:B------:R-:W-:Y:S01]  /*9770*/  ISETP.GE.AND P3, PT, R17, UR4, PT ;  /* 0x0000000411007c0c */ /* 0x000fe2000bf66270 */
[----:B------:R-:W-:Y:S01]  /*9780*/  VIADD R0, R0, 0xf8 ;  /* 0x000000f800007836 */ /* 0x000fe20000000000 */
[----:B------:R-:W-:-:S02]  /*9790*/  @!P5 LEA.HI R18, R18, R18, RZ, 0x1 ;  /* 0x000000121212d211 */ /* 0x000fc400078f08ff */
[----:B------:R-:W-:Y:S02]  /*97a0*/  ISETP.GE.AND P1, PT, R15, UR4, PT ;  /* 0x000000040f007c0c */ /* 0x000fe4000bf26270 */
[----:B------:R-:W-:Y:S02]  /*97b0*/  @!P6 LEA.HI R19, R19, R19, RZ, 0x1 ;  /* 0x000000131313e211 */ /* 0x000fe400078f08ff */
[----:B0-----:R-:W-:Y:S02]  /*97c0*/  @!P5 LOP3.LUT R5, R18, 0xfffffffe, RZ, 0xc0, !PT ;  /* 0xfffffffe1205d812 */ /* 0x001fe400078ec0ff */
[----:B-1----:R-:W-:Y:S02]  /*97d0*/  @!P6 LOP3.LUT R7, R19, 0xfffffffe, RZ, 0xc0, !PT ;  /* 0xfffffffe1307e812 */ /* 0x002fe400078ec0ff */
        /* <DEDUP_REMOVED lines=11> */
[----:B---3--:R-:W-:-:S02]  /*9890*/  @!P2 LOP3.LUT R11, R16, 0xfffffffe, RZ, 0xc0, !PT ;  /* 0xfffffffe100ba812 */ /* 0x008fc400078ec0ff */
        /* <DEDUP_REMOVED lines=15> */
[----:B--2---:R-:W-:-:S05]  /*9990*/  LOP3.LUT R5, R0, 0xfffffffe, RZ, 0xc0, !PT ;  /* 0xfffffffe00057812 */ /* 0x004fca00078ec0ff */
[----:B------:R-:W-:-:S05]  /*99a0*/  IMAD.WIDE R2, R5, 0x4, R2 ;  /* 0x0000000405027825 */ /* 0x000fca00078e0202 */
[----:B------:R4:W-:Y:S01]  /*99b0*/  ST.E.64 desc[UR36][R2.64], R150 ;  /* 0x0000009602007985 */ /* 0x0009e2000c101b24 */
[----:B------:R-:W-:Y:S05]  /*99c0*/  BRA `(.L_x_3212) ;  /* 0x0000003800b87947 */ /* 0x000fea0003800000 */
.L_x_3251:
        /* <DEDUP_REMOVED lines=14> */
[----:B------:R-:W-:Y:S01]  /*9ab0*/  USHF.R.S32.HI UR6, URZ, 0x1f, UR38 ;  /* 0x0000001f3f067899 */ /* 0x000fe20008011426 */
[----:B------:R-:W-:Y:S01]  /*9ac0*/  MOV R5, R0 ;  /* 0x0000000000057202 */ /* 0x000fe20000000f00 */
[----:B------:R-:W-:Y:S02]  /*9ad0*/  ULDC.64 UR8, c[0x0][0xbd0] ;  /* 0x0002f40000087ab9 */ /* 0x000fe40000000a00 */
[----:B------:R-:W-:Y:S02]  /*9ae0*/  UIMAD UR6, UR6, UR8, URZ ;  /* 0x00000008060672a4 */ /* 0x000fe4000f8e023f */
[----:B------:R-:W-:Y:S01]  /*9af0*/  UIMAD.WIDE.U32 UR4, UR38, UR8, URZ ;  /* 0x00000008260472a5 */ /* 0x000fe2000f8e003f */
[----:B------:R-:W1:Y:S01]  /*9b00*/  LDC.64 R10, c[0x0][0xbd8] ;  /* 0x0002f600ff0a7b82 */ /* 0x000e620000000a00 */
[----:B------:R-:W-:-:S04]  /*9b10*/  UIMAD UR6, UR38, UR9, UR6 ;  /* 0x00000009260672a4 */ /* 0x000fc8000f8e0206 */
[----:B------:R-:W-:Y:S02]  /*9b20*/  UIADD3 UR6, UR5, UR6, URZ ;  /* 0x0000000605067290 */ /* 0x000fe4000fffe03f */
[----:B------:R-:W-:Y:S01]  /*9b30*/  IMAD.U32 R3, RZ, RZ, UR5 ;  /* 0x00000005ff037e24 */ /* 0x000fe2000f8e00ff */
[----:B------:R-:W2:Y:S01]  /*9b40*/  @P0 LDC R7, c[0x0][0xbec] ;  /* 0x0002fb00ff070b82 */ /* 0x000ea20000000800 */
[----:B------:R-:W-:Y:S01]  /*9b50*/  IMAD.U32 R2, RZ, RZ, UR4 ;  /* 0x00000004ff027e24 */ /* 0x000fe2000f8e00ff */
[----:B------:R-:W-:Y:S01]  /*9b60*/  ULDC.64 UR4, c[0x0][0xbe0] ;  /* 0x0002f80000047ab9 */ /* 0x000fe20000000a00 */
[----:B------:R-:W-:-:S05]  /*9b70*/  MOV R3, UR6 ;  /* 0x0000000600037c02 */ /* 0x000fca0008000f00 */
[----:B------:R-:W3:Y:S01]  /*9b80*/  @P0 LDC R9, c[0x0][0xbf0] ;  /* 0x0002fc00ff090b82 */ /* 0x000ee20000000800 */
[----:B0-----:R-:W-:-:S07]  /*9b90*/  USHF.R.S32.HI UR8, URZ, 0x1f, UR7 ;  /* 0x0000001f3f087899 */ /* 0x001fce0008011407 */
[----:B------:R-:W0:Y:S01]  /*9ba0*/  S2UR UR10, SR_CTAID.Y ;  /* 0x00000000000a79c3 */ /* 0x000e220000002600 */
[C---:B-1----:R-:W-:Y:S02]  /*9bb0*/  IMAD R12, R10.reuse, UR8, RZ ;  /* 0x000000080a0c7c24 */ /* 0x042fe4000f8e02ff */
[----:B------:R-:W-:-:S04]  /*9bc0*/  IMAD.WIDE.U32 R2, R10, UR7, R2 ;  /* 0x000000070a027c25 */ /* 0x000fc8000f8e0002 */
[----:B------:R-:W-:Y:S01]  /*9bd0*/  IMAD R11, R11, UR7, R12 ;  /* 0x000000070b0b7c24 */ /* 0x000fe2000f8e020c */
[----:B------:R-:W0:Y:S01]  /*9be0*/  LDC R8, c[0x0][0xc50] ;  /* 0x00031400ff087b82 */ /* 0x000e220000000800 */
[----:B--2---:R-:W-:-:S03]  /*9bf0*/  @P0 IMAD.HI.U32 R4, R0, R7, RZ ;  /* 0x0000000700040227 */ /* 0x004fc600078e00ff */
[----:B------:R-:W-:Y:S01]  /*9c00*/  IADD3 R3, R11, R3, RZ ;  /* 0x000000030b037210 */ /* 0x000fe20007ffe0ff */
[----:B------:R-:W-:Y:S01]  /*9c10*/  IMAD R7, RZ, RZ, -UR38 ;  /* 0x80000026ff077e24 */ /* 0x000fe2000f8e02ff */
[----:B---3--:R-:W-:-:S03]  /*9c20*/  @P0 SHF.R.U32.HI R5, RZ, R9, R4 ;  /* 0x00000009ff050219 */ /* 0x008fc60000011604 */
[----:B0-----:R-:W-:Y:S02]  /*9c30*/  IMAD R9, R8, R7, UR10 ;  /* 0x0000000a08097e24 */ /* 0x001fe4000f8e0207 */
[----:B------:R-:W-:Y:S02]  /*9c40*/  IMAD.MOV R7, RZ, RZ, -R5 ;  /* 0x000000ffff077224 */ /* 0x000fe400078e0a05 */
[----:B------:R-:W-:Y:S01]  /*9c50*/  IMAD.WIDE.U32 R2, R9, UR4, R2 ;  /* 0x0000000409027c25 */ /* 0x000fe2000f8e0002 */
[----:B------:R-:W-:-:S03]  /*9c60*/  SHF.R.S32.HI R4, RZ, 0x1f, R9 ;  /* 0x0000001fff047819 */ /* 0x000fc60000011409 */
[----:B------:R-:W-:Y:S01]  /*9c70*/  IMAD R7, R6, R7, R0 ;  /* 0x0000000706077224 */ /* 0x000fe200078e0200 */
[----:B------:R-:W-:Y:S01]  /*9c80*/  IADD3 R2, P0, R5, R2, RZ ;  /* 0x0000000205027210 */ /* 0x000fe20007f1e0ff */
[----:B------:R-:W-:-:S03]  /*9c90*/  IMAD R4, R4, UR4, RZ ;  /* 0x0000000404047c24 */ /* 0x000fc6000f8e02ff */
[----:B------:R-:W-:Y:S01]  /*9ca0*/  SHF.R.S32.HI R0, RZ, 0x1f, R7 ;  /* 0x0000001fff007819 */ /* 0x000fe20000011407 */
[----:B------:R-:W-:Y:S01]  /*9cb0*/  IMAD R4, R9, UR5, R4 ;  /* 0x0000000509047c24 */ /* 0x000fe2000f8e0204 */
[----:B------:R-:W-:Y:S01]  /*9cc0*/  SHF.R.S32.HI R9, RZ, 0x1f, R5 ;  /* 0x0000001fff097819 */ /* 0x000fe20000011405 */
[----:B------:R-:W-:Y:S02]  /*9cd0*/  ULDC.64 UR4, c[0x0][0xbc8] ;  /* 0x0002f20000047ab9 */ /* 0x000fe40000000a00 */
[----:B------:R-:W-:Y:S01]  /*9ce0*/  IMAD R0, R0, UR4, RZ ;  /* 0x0000000400007c24 */ /* 0x000fe2000f8e02ff */
[----:B------:R-:W-:-:S03]  /*9cf0*/  IADD3.X R3, R9, R3, R4, P0, !PT ;  /* 0x0000000309037210 */ /* 0x000fc600007fe404 */
[C---:B------:R-:W-:Y:S02]  /*9d00*/  IMAD R5, R7.reuse, UR5, R0 ;  /* 0x0000000507057c24 */ /* 0x040fe4000f8e0200 */
[----:B------:R-:W-:Y:S01]  /*9d10*/  IMAD.WIDE.U32 R2, R7, UR4, R2 ;  /* 0x0000000407027c25 */ /* 0x000fe2000f8e0002 */
[----:B------:R-:W-:-:S03]  /*9d20*/  ULDC.64 UR4, c[0x0][0xba8] ;  /* 0x0002ea0000047ab9 */ /* 0x000fc60000000a00 */
[----:B------:R-:W-:Y:S01]  /*9d30*/  IMAD.IADD R3, R3, 0x1, R5 ;  /* 0x0000000103037824 */ /* 0x000fe200078e0205 */
[----:B------:R-:W-:-:S04]  /*9d40*/  LEA R4, P0, R2, UR4, 0x2 ;  /* 0x0000000402047c11 */ /* 0x000fc8000f8010ff */
[----:B------:R-:W-:Y:S01]  /*9d50*/  LEA.HI.X R5, R2, UR5, R3, 0x2, P0 ;  /* 0x0000000502057c11 */ /* 0x000fe200080f1403 */
[----:B------:R-:W-:-:S05]  /*9d60*/  IMAD.MOV.U32 R3, RZ, RZ, -0x800000 ;  /* 0xff800000ff037424 */ /* 0x000fca00078e00ff */
[----:B------:R0:W-:Y:S01]  /*9d70*/  STG.E desc[UR36][R4.64], R3 ;  /* 0x0000000304007986 */ /* 0x0001e2000c101924 */
[----:B------:R-:W-:Y:S05]  /*9d80*/  BRA `(.L_x_3212) ;  /* 0x0000003400c87947 */ /* 0x000fea0003800000 */
.L_x_3210:
        /* <DEDUP_REMOVED lines=18> */
.L_x_3255:
[----:B------:R-:W-:Y:S01]  /*9eb0*/  ULDC UR7, c[0x0][0xc50] ;  /* 0x0003140000077ab9 */ /* 0x000fe20000000800 */
[----:B------:R-:W-:Y:S01]  /*9ec0*/  UMOV UR40, UR6 ;  /* 0x0000000600287c82 */ /* 0x000fe20008000000 */
[----:B------:R-:W-:-:S11]  /*9ed0*/  UISETP.NE.AND UP0, UPT, UR7, 0x1, UPT ;  /* 0x000000010700788c */ /* 0x000fd6000bf05270 */
[----:B------:R-:W-:Y:S01]  /*9ee0*/  @UP0 ULDC UR4, c[0x0][0xc54] ;  /* 0x0003150000040ab9 */ /* 0x000fe20000000800 */
[----:B------:R-:W-:Y:S01]  /*9ef0*/  @UP0 ULDC UR8, c[0x0][0xc58] ;  /* 0x0003160000080ab9 */ /* 0x000fe20000000800 */
[----:B------:R-:W-:-:S04]  /*9f00*/  UIMAD.WIDE.U32 UR4, UR6, UR4, URZ ;  /* 0x00000004060472a5 */ /* 0x000fc8000f8e003f */
[----:B------:R-:W-:-:S12]  /*9f10*/  @UP0 USHF.R.U32.HI UR40, URZ, UR8, UR5 ;  /* 0x000000083f280299 */ /* 0x000fd80008011605 */
.L_x_3256:
        /* <DEDUP_REMOVED lines=8> */
[----:B------:R-:W-:Y:S01]  /*9fa0*/  ULDC.64 UR6, c[0x0][0x418] ;  /* 0x0001060000067ab9 */ /* 0x000fe20000000a00 */
[----:B------:R-:W-:Y:S01]  /*9fb0*/  ULDC UR5, c[0x0][0x424] ;  /* 0x0001090000057ab9 */ /* 0x000fe20000000800 */
[----:B------:R-:W-:Y:S01]  /*9fc0*/  ULDC UR41, c[0x0][0x2f0] ;  /* 0x0000bc0000297ab9 */ /* 0x000fe20000000800 */
[----:B------:R-:W-:Y:S02]  /*9fd0*/  MOV R28, RZ ;  /* 0x000000ff001c7202 */ /* 0x000fe40000000f00 */
[----:B0-----:R-:W-:-:S04]  /*9fe0*/  ISETP.NE.U32.AND P0, PT, R2, RZ, PT ;  /* 0x000000ff0200720c */ /* 0x001fc80003f05070 */
[----:B------:R-:W-:Y:S01]  /*9ff0*/  ISETP.NE.AND.EX P0, PT, R3, RZ, PT, P0 ;  /* 0x000000ff0300720c */ /* 0x000fe20003f05300 */
[----:B------:R-:W-:-:S12]  /*a000*/  UISETP.NE.U32.AND UP0, UPT, UR6, URZ, UPT ;  /* 0x0000003f0600728c */ /* 0x000fd8000bf05070 */
        /* <DEDUP_REMOVED lines=10> */
[----:B------:R-:W-:Y:S02]  /*a0b0*/  USHF.R.S32.HI UR6, URZ, 0x1f, UR5 ;  /* 0x0000001f3f067899 */ /* 0x000fe40008011405 */
[----:B------:R-:W-:Y:S02]  /*a0c0*/  ULOP3.LUT UR44, UR4, 0xffff, URZ, 0xc0, !UPT ;  /* 0x0000ffff042c7892 */ /* 0x000fe4000f8ec03f */
[----:B------:R-:W-:Y:S01]  /*a0d0*/  ULEA.HI UR6, UR6, UR5, URZ, 0x6 ;  /* 0x0000000506067291 */ /* 0x000fe2000f8f303f */
[----:B------:R-:W-:-:S03]  /*a0e0*/  UMOV UR38, URZ ;  /* 0x0000003f00267c82 */ /* 0x000fc60008000000 */
[----:B------:R-:W-:-:S04]  /*a0f0*/  USHF.R.S32.HI UR42, URZ, 0x6, UR6 ;  /* 0x000000063f2a7899 */ /* 0x000fc80008011406 */
[----:B01----:R-:W-:Y:S08]  /*a100*/  @!P0 BRA `(.L_x_3258) ;  /* 0x0000000000848947 */ /* 0x003ff00003800000 */
[----:B------:R-:W-:-:S03]  /*a110*/  USHF.R.U32.HI UR6, URZ, 0x10, UR4 ;  /* 0x000000103f067899 */ /* 0x000fc60008011604 */
[----:B------:R-:W-:Y:S01]  /*a120*/  UMOV UR4, URZ ;  /* 0x0000003f00047c82 */ /* 0x000fe20008000000 */
        /* <DEDUP_REMOVED lines=31> */
.L_x_3258:
[----:B------:R-:W-:Y:S02]  /*a320*/  UIMAD UR45, UR44, UR38, URZ ;  /* 0x000000262c2d72a4 */ /* 0x000fe4000f8e023f */
[----:B------:R-:W-:Y:S02]  /*a330*/  MOV R0, UR38 ;  /* 0x0000002600007c02 */ /* 0x000fe40008000f00 */
[----:B------:R-:W-:Y:S02]  /*a340*/  MOV R4, 0x1 ;  /* 0x0000000100047802 */ /* 0x000fe40000000f00 */
        /* <DEDUP_REMOVED lines=28> */
.L_x_3259:
        /* <DEDUP_REMOVED lines=20> */
.L_x_3261:
        /* <DEDUP_REMOVED lines=15> */
.L_x_3260:
[----:B------:R-:W0:Y:S01]  /*a740*/  LDC.64 R2, c[0x0][0x9f8] ;  /* 0x00027e00ff027b82 */ /* 0x000e220000000a00 */
[----:B------:R-:W-:-:S07]  /*a750*/  IMAD.MOV.U32 R24, RZ, RZ, R17 ;  /* 0x000000ffff187224 */ /* 0x000fce00078e0011 */
[----:B------:R-:W1:Y:S01]  /*a760*/  LDC R11, c[0x0][0x430] ;  /* 0x00010c00ff0b7b82 */ /* 0x000e620000000800 */
[C---:B------:R-:W-:Y:S01]  /*a770*/  IMAD.SHL.U32 R37, R30.reuse, 0x10, RZ ;  /* 0x000000101e257824 */ /* 0x040fe200078e00ff */
[----:B------:R-:W-:Y:S01]  /*a780*/  LOP3.LUT R6, R30, 0x7f, RZ, 0xc0, !PT ;  /* 0x0000007f1e067812 */ /* 0x000fe200078ec0ff */
        /* <DEDUP_REMOVED lines=8> */
[----:B------:R-:W-:Y:S02]  /*a810*/  LEA R18, R25, 0xffffffc0, 0x6 ;  /* 0xffffffc019127811 */ /* 0x000fe400078e30ff */
[----:B------:R-:W-:Y:S02]  /*a820*/  LOP3.LUT R31, R37, R36, RZ, 0xfc, !PT ;  /* 0x00000024251f7212 */ /* 0x000fe400078efcff */
[----:B-1----:R-:W-:Y:S02]  /*a830*/  ISETP.NE.AND P1, PT, R11, 0x1, PT ;  /* 0x000000010b00780c */ /* 0x002fe40003f25270 */
[----:B------:R-:W-:-:S02]  /*a840*/  IADD3 R5, R31, R18, RZ ;  /* 0x000000121f057210 */ /* 0x000fc40007ffe0ff */
[----:B------:R-:W-:Y:S02]  /*a850*/  LOP3.LUT R16, R16, 0xfffffbff, RZ, 0xc0, !PT ;  /* 0xfffffbff10107812 */ /* 0x000fe400078ec0ff */
[C---:B------:R-:W-:Y:S01]  /*a860*/  ISETP.GE.AND P0, PT, R5.reuse, UR41, PT ;  /* 0x0000002905007c0c */ /* 0x040fe2000bf06270 */
[----:B-----5:R-:W-:-:S03]  /*a870*/  IMAD.IADD R10, R5, 0x1, R28 ;  /* 0x00000001050a7824 */ /* 0x020fc600078e021c */
[----:B------:R-:W-:Y:S01]  /*a880*/  ISETP.GT.U32.OR P0, PT, R31, 0x3f, P0 ;  /* 0x0000003f1f00780c */ /* 0x000fe20000704470 */
[----:B------:R-:W-:Y:S02]  /*a890*/  IMAD.MOV.U32 R7, RZ, RZ, R10 ;  /* 0x000000ffff077224 */ /* 0x000fe400078e000a */
[----:B------:R-:W1:Y:S01]  /*a8a0*/  @P1 LDC R0, c[0x0][0x434] ;  /* 0x00010d00ff001b82 */ /* 0x000e620000000800 */
[----:B------:R-:W-:-:S07]  /*a8b0*/  @P1 LOP3.LUT R16, R16, 0x400, RZ, 0xfc, !PT ;  /* 0x0000040010101812 */ /* 0x000fce00078efcff */
[----:B0-----:R-:W0:Y:S08]  /*a8c0*/  @P1 LDC R3, c[0x0][0x438] ;  /* 0x00010e00ff031b82 */ /* 0x001e300000000800 */
[----:B------:R-:W3:Y:S08]  /*a8d0*/  @!P0 LDC.64 R8, c[0x0][0x428] ;  /* 0x00010a00ff088b82 */ /* 0x000ef00000000a00 */
[----:B------:R-:W4:Y:S01]  /*a8e0*/  @!P0 LDC.64 R4, c[0x0][0x418] ;  /* 0x00010600ff048b82 */ /* 0x000f220000000a00 */
[----:B-1----:R-:W-:-:S05]  /*a8f0*/  @P1 IMAD.HI.U32 R0, R10, R0, RZ ;  /* 0x000000000a001227 */ /* 0x002fca00078e00ff */
[----:B0-----:R-:W-:-:S04]  /*a900*/  @P1 SHF.R.U32.HI R7, RZ, R3, R0 ;  /* 0x00000003ff071219 */ /* 0x001fc80000011600 */
[----:B------:R-:W-:Y:S02]  /*a910*/  @!P0 SHF.R.S32.HI R3, RZ, 0x1f, R7 ;  /* 0x0000001fff038819 */ /* 0x000fe40000011407 */
[----:B------:R-:W-:Y:S02]  /*a920*/  @!P0 MOV R2, R7 ;  /* 0x0000000700028202 */ /* 0x000fe40000000f00 */
[----:B--2---:R-:W-:-:S03]  /*a930*/  SHF.R.S32.HI R32, RZ, 0x1f, R24 ;  /* 0x0000001fff207819 */ /* 0x004fc60000011418 */
[----:B---3--:R-:W-:-:S04]  /*a940*/  @!P0 IMAD.WIDE.U32 R2, R24, R8, R2 ;  /* 0x0000000818028225 */ /* 0x008fc800078e0002 */
[----:B------:R-:W-:Y:S01]  /*a950*/  @!P0 IMAD R0, R32, R8, RZ ;  /* 0x0000000820008224 */ /* 0x000fe200078e02ff */
[----:B----4-:R-:W-:-:S03]  /*a960*/  @!P0 LEA R4, P1, R2, R4, 0x2 ;  /* 0x0000000402048211 */ /* 0x010fc600078210ff */
[----:B------:R-:W-:-:S04]  /*a970*/  @!P0 IMAD R9, R24, R9, R0 ;  /* 0x0000000918098224 */ /* 0x000fc800078e0200 */
[----:B------:R-:W-:-:S05]  /*a980*/  @!P0 IMAD.IADD R0, R3, 0x1, R9 ;  /* 0x0000000103008824 */ /* 0x000fca00078e0209 */
[----:B------:R-:W-:-:S06]  /*a990*/  @!P0 LEA.HI.X R5, R2, R5, R0, 0x2, P1 ;  /* 0x0000000502058211 */ /* 0x000fcc00008f1400 */
[----:B------:R0:W2:Y:S01]  /*a9a0*/  @!P0 LDG.E R5, desc[UR36][R4.64] ;  /* 0x0000002404058981 */ /* 0x0000a2000c1e1900 */
[----:B------:R-:W-:Y:S02]  /*a9b0*/  LOP3.LUT R16, R16, 0xffffffdf, RZ, 0xc0, !PT ;  /* 0xffffffdf10107812 */ /* 0x000fe400078ec0ff */
[----:B------:R-:W-:Y:S01]  /*a9c0*/  CS2R R26, SRZ ;  /* 0x00000000001a7805 */ /* 0x000fe2000001ff00 */
[----:B------:R-:W-:-:S04]  /*a9d0*/  IMAD.MOV R19, RZ, RZ, -R7 ;  /* 0x000000ffff137224 */ /* 0x000fc800078e0a07 */
[----:B------:R-:W-:Y:S01]  /*a9e0*/  IMAD R19, R11, R19, R10 ;  /* 0x000000130b137224 */ /* 0x000fe200078e020a */
[----:B0-----:R-:W-:-:S04]  /*a9f0*/  SHF.L.U32 R4, R30, 0x3, RZ ;  /* 0x000000031e047819 */ /* 0x001fc800000006ff */
[----:B------:R-:W-:-:S04]  /*aa00*/  LOP3.LUT R22, R4, 0x38, RZ, 0xc0, !PT ;  /* 0x0000003804167812 */ /* 0x000fc800078ec0ff */
[C---:B------:R-:W-:Y:S02]  /*aa10*/  LOP3.LUT R0, R22.reuse, 0x40, RZ, 0xfc, !PT ;  /* 0x0000004016007812 */ /* 0x040fe400078efcff */
[----:B------:R-:W-:Y:S02]  /*aa20*/  LOP3.LUT R2, R22, 0x80, RZ, 0xfc, !PT ;  /* 0x0000008016027812 */ /* 0x000fe400078efcff */
[----:B------:R-:W-:Y:S02]  /*aa30*/  ISETP.GE.AND P1, PT, R0, UR4, PT ;  /* 0x0000000400007c0c */ /* 0x000fe4000bf26270 */
[----:B------:R-:W-:Y:S02]  /*aa40*/  ISETP.GE.AND P5, PT, R2, UR4, PT ;  /* 0x0000000402007c0c */ /* 0x000fe4000bfa6270 */
[C---:B------:R-:W-:Y:S02]  /*aa50*/  LOP3.LUT R0, R22.reuse, 0xc0, RZ, 0xfc, !PT ;  /* 0x000000c016007812 */ /* 0x040fe400078efcff */
[----:B------:R-:W-:-:S02]  /*aa60*/  LOP3.LUT R2, R22, 0x180, RZ, 0xfc, !PT ;  /* 0x0000018016027812 */ /* 0x000fc400078efcff */
[----:B------:R-:W-:Y:S02]  /*aa70*/  ISETP.GE.AND P4, PT, R0, UR4, PT ;  /* 0x0000000400007c0c */ /* 0x000fe4000bf86270 */
[C---:B------:R-:W-:Y:S02]  /*aa80*/  LOP3.LUT R0, R22.reuse, 0x100, RZ, 0xfc, !PT ;  /* 0x0000010016007812 */ /* 0x040fe400078efcff */
[----:B------:R-:W-:Y:S02]  /*aa90*/  ISETP.GE.AND P6, PT, R22, UR4, PT ;  /* 0x0000000416007c0c */ /* 0x000fe4000bfc6270 */
[----:B------:R-:W-:Y:S02]  /*aaa0*/  @P1 LOP3.LUT R16, R16, 0x20, RZ, 0xfc, !PT ;  /* 0x0000002010101812 */ /* 0x000fe400078efcff */
[----:B------:R-:W-:Y:S02]  /*aab0*/  ISETP.GE.AND P3, PT, R0, UR4, PT ;  /* 0x0000000400007c0c */ /* 0x000fe4000bf66270 */
[----:B------:R-:W-:-:S02]  /*aac0*/  LOP3.LUT R16, R16, 0xffffffef, RZ, 0xc0, !PT ;  /* 0xffffffef10107812 */ /* 0x000fc400078ec0ff */
[----:B------:R-:W-:Y:S02]  /*aad0*/  LOP3.LUT R0, R22, 0x140, RZ, 0xfc, !PT ;  /* 0x0000014016007812 */ /* 0x000fe400078efcff */
[----:B------:R-:W-:Y:S02]  /*aae0*/  @P5 LOP3.LUT R16, R16, 0x10, RZ, 0xfc, !PT ;  /* 0x0000001010105812 */ /* 0x000fe400078efcff */
[----:B------:R-:W-:Y:S02]  /*aaf0*/  ISETP.GE.AND P2, PT, R0, UR4, PT ;  /* 0x0000000400007c0c */ /* 0x000fe4000bf46270 */
[----:B------:R-:W-:Y:S02]  /*ab00*/  LOP3.LUT R16, R16, 0xfffffff7, RZ, 0xc0, !PT ;  /* 0xfffffff710107812 */ /* 0x000fe400078ec0ff */
[----:B------:R-:W-:Y:S02]  /*ab10*/  SEL R0, RZ, 0xffffffff, P1 ;  /* 0xffffffffff007807 */ /* 0x000fe40000800000 */
[----:B------:R-:W-:-:S03]  /*ab20*/  @P4 LOP3.LUT R16, R16, 0x8, RZ, 0xfc, !PT ;  /* 0x0000000810104812 */ /* 0x000fc600078efcff */
[----:B------:R-:W-:Y:S01]  /*ab30*/  IMAD.SHL.U32 R3, R0, 0x2, RZ ;  /* 0x0000000200037824 */ /* 0x000fe200078e00ff */
[----:B------:R-:W-:Y:S02]  /*ab40*/  LOP3.LUT R16, R16, 0xfffffffb, RZ, 0xc0, !PT ;  /* 0xfffffffb10107812 */ /* 0x000fe400078ec0ff */
[----:B------:R-:W-:Y:S02]  /*ab50*/  SEL R0, RZ, 0x1, P6 ;  /* 0x00000001ff007807 */ /* 0x000fe40003000000 */
[----:B------:R-:W-:Y:S02]  /*ab60*/  @P3 LOP3.LUT R16, R16, 0x4, RZ, 0xfc, !PT ;  /* 0x0000000410103812 */ /* 0x000fe400078efcff */
[----:B------:R-:W-:Y:S02]  /*ab70*/  LOP3.LUT R0, R3, 0x2, R0, 0xe2, !PT ;  /* 0x0000000203007812 */ /* 0x000fe400078ee200 */
[----:B------:R-:W-:Y:S02]  /*ab80*/  LOP3.LUT R16, R16, 0xfffffffd, RZ, 0xc0, !PT ;  /* 0xfffffffd10107812 */ /* 0x000fe400078ec0ff */
[----:B------:R-:W-:-:S02]  /*ab90*/  SEL R3, RZ, 0x4, P5 ;  /* 0x00000004ff037807 */ /* 0x000fc40002800000 */
[----:B------:R-:W-:-:S04]  /*aba0*/  LOP3.LUT R16, R16, 0xffffffbf, RZ, 0xc0, !PT ;  /* 0xffffffbf10107812 */ /* 0x000fc800078ec0ff */
[----:B------:R-:W-:-:S04]  /*abb0*/  @P6 LOP3.LUT R16, R16, 0x40, RZ, 0xfc, !PT ;  /* 0x0000004010106812 */ /* 0x000fc800078efcff */
[----:B------:R-:W-:Y:S02]  /*abc0*/  @P2 LOP3.LUT R16, R16, 0x2, RZ, 0xfc, !PT ;  /* 0x0000000210102812 */ /* 0x000fe400078efcff */
[--C-:B--2---:R-:W-:Y:S01]  /*abd0*/  @!P0 SHF.R.S32.HI R27, RZ, 0x1f, R5.reuse ;  /* 0x0000001fff1b8819 */ /* 0x104fe20000011405 */
[----:B------:R-:W-:Y:S01]  /*abe0*/  @!P0 IMAD.MOV.U32 R26, RZ, RZ, R5 ;  /* 0x000000ffff1a8224 */ /* 0x000fe200078e0005 */
[----:B------:R-:W-:Y:S02]  /*abf0*/  ISETP.GE.AND P0, PT, R2, UR4, PT ;  /* 0x0000000402007c0c */ /* 0x000fe4000bf06270 */
[----:B------:R-:W-:Y:S02]  /*ac00*/  LOP3.LUT R2, R22, 0x1c0, RZ, 0xfc, !PT ;  /* 0x000001c016027812 */ /* 0x000fe400078efcff */
[----:B------:R-:W-:Y:S02]  /*ac10*/  SEL R34, RZ, 0x40, P0 ;  /* 0x00000040ff227807 */ /* 0x000fe40000000000 */
[----:B------:R-:W-:Y:S01]  /*ac20*/  ISETP.GE.AND P0, PT, R2, UR4, PT ;  /* 0x0000000402007c0c */ /* 0x000fe2000bf06270 */
[----:B------:R-:W-:Y:S01]  /*ac30*/  UMOV UR4, 0xffffffff ;  /* 0xffffffff00047882 */ /* 0x000fe20000000000 */
[----:B------:R-:W-:-:S02]  /*ac40*/  SEL R2, RZ, 0x8, P4 ;  /* 0x00000008ff027807 */ /* 0x000fc40002000000 */
[----:B------:R-:W-:Y:S02]  /*ac50*/  SEL R17, RZ, 0x80, P0 ;  /* 0x00000080ff117807 */ /* 0x000fe40000000000 */
[----:B------:R-:W-:Y:S02]  /*ac60*/  LOP3.LUT R0, R2, R0, R3, 0xfe, !PT ;  /* 0x0000000002007212 */ /* 0x000fe400078efe03 */
[----:B------:R-:W-:Y:S02]  /*ac70*/  SEL R3, RZ, 0x10, P3 ;  /* 0x00000010ff037807 */ /* 0x000fe40001800000 */
[----:B------:R-:W-:-:S04]  /*ac80*/  SEL R2, RZ, 0x20, P2 ;  /* 0x00000020ff027807 */ /* 0x000fc80001000000 */
[----:B------:R-:W-:Y:S01]  /*ac90*/  LOP3.LUT R3, R2, R0, R3, 0xfe, !PT ;  /* 0x0000000002037212 */ /* 0x000fe200078efe03 */
[----:B------:R-:W-:Y:S06]  /*aca0*/  BRA.DIV UR4, `(.L_x_3262) ;  /* 0x0000002a04b07947 */ /* 0x000fec000b800000 */
.L_x_3304:
[----:B------:R-:W-:Y:S01]  /*acb0*/  ULOP3.LUT UR4, UR39, 0x2, URZ, 0xfc, !UPT ;  /* 0x0000000227047892 */ /* 0x000fe2000f8efc3f */
[----:B------:R-:W-:Y:S02]  /*acc0*/  ISETP.GT.U32.AND P1, PT, R31, 0x3f, PT ;  /* 0x0000003f1f00780c */ /* 0x000fe40003f24070 */
[----:B------:R-:W-:Y:S02]  /*acd0*/  LOP3.LUT R16, R16, 0xffffff7f, RZ, 0xc0, !PT ;  /* 0xffffff7f10107812 */ /* 0x000fe400078ec0ff */
[----:B------:R-:W-:Y:S01]  /*ace0*/  LOP3.LUT R34, R3, R34, RZ, 0xfc, !PT ;  /* 0x0000002203227212 */ /* 0x000fe200078efcff */
[----:B------:R-:W-:Y:S01]  /*acf0*/  IMAD.U32 R33, RZ, RZ, UR4 ;  /* 0x00000004ff217e24 */ /* 0x000fe2000f8e00ff */
[----:B------:R-:W-:Y:S02]  /*ad00*/  MOV R23, UR40 ;  /* 0x0000002800177c02 */ /* 0x000fe40008000f00 */
[----:B------:R-:W-:Y:S02]  /*ad10*/  LOP3.LUT R17, R34, R17, RZ, 0xfc, !PT ;  /* 0x0000001122117212 */ /* 0x000fe400078efcff */
[----:B------:R-:W-:-:S02]  /*ad20*/  ISETP.NE.AND P0, PT, R33, 0x3, PT ;  /* 0x000000032100780c */ /* 0x000fc40003f05270 */
[----:B------:R-:W-:-:S11]  /*ad30*/  SHF.R.S32.HI R23, RZ, 0x1f, R23 ;  /* 0x0000001fff177819 */ /* 0x000fd60000011417 */
[----:B------:R-:W-:-:S04]  /*ad40*/  @P0 LOP3.LUT R16, R16, 0x80, RZ, 0xfc, !PT ;  /* 0x0000008010100812 */ /* 0x000fc800078efcff */
[----:B------:R-:W-:-:S04]  /*ad50*/  LOP3.LUT R16, R16, 0xfffff7ff, RZ, 0xc0, !PT ;  /* 0xfffff7ff10107812 */ /* 0x000fc800078ec0ff */
[----:B------:R-:W-:Y:S01]  /*ad60*/  @P1 LOP3.LUT R16, R16, 0x800, RZ, 0xfc, !PT ;  /* 0x0000080010101812 */ /* 0x000fe200078efcff */
[----:B------:R-:W-:Y:S06]  /*ad70*/  @!P0 BRA `(.L_x_3263) ;  /* 0x0000000000048947 */ /* 0x000fec0003800000 */
[----:B------:R-:W-:Y:S01]  /*ad80*/  BPT.TRAP 0x1 ;  /* 0x000000040000795c */ /* 0x000fe20000300000 */
.L_x_3263:
[----:B------:R-:W-:-:S05]  /*ad90*/  IMAD.MOV.U32 R0, RZ, RZ, 0x1 ;  /* 0x00000001ff007424 */ /* 0x000fca00078e00ff */
[----:B------:R-:W-:-:S04]  /*ada0*/  SHF.L.U32 R0, R0, 0x1f, RZ ;  /* 0x0000001f00007819 */ /* 0x000fc800000006ff */
[----:B------:R-:W0:Y:S02]  /*adb0*/  SYNCS.PHASECHK.TRANS64.TRYWAIT P0, [UR43+0x28c40], R0 ;  /* 0x028c4000ff0075a7 */ /* 0x000e24000800016b */
[----:B0-----:R-:W-:Y:S05]  /*adc0*/  @!P0 BRA `(.L_x_3264) ;  /* 0x0000002800888947 */ /* 0x001fea0003800000 */
.L_x_3305:
[----:B------:R-:W-:Y:S01]  /*add0*/  SHF.R.S32.HI R29, RZ, 0x1f, R19 ;  /* 0x0000001fff1d7819 */ /* 0x000fe20000011413 */
[----:B------:R-:W-:Y:S01]  /*ade0*/  ULDC.64 UR4, c[0x0][0x300] ;  /* 0x0000c00000047ab9 */ /* 0x000fe20000000a00 */
[----:B------:R-:W-:Y:S01]  /*adf0*/  R2UR UR6, R23 ;  /* 0x00000000170672ca */ /* 0x000fe200000e0000 */
[----:B0-----:R-:W-:Y:S01]  /*ae00*/  IMAD.WIDE.U32 R2, R19, UR4, RZ ;  /* 0x0000000413027c25 */ /* 0x001fe2000f8e00ff */
[----:B------:R-:W-:Y:S02]  /*ae10*/  IADD3 R18, -R36, UR41, -R18 ;  /* 0x0000002924127c10 */ /* 0x000fe4000fffe912 */
[----:B------:R-:W-:Y:S01]  /*ae20*/  LOP3.LUT R16, R16, 0xfffffffe, RZ, 0xc0, !PT ;  /* 0xfffffffe10107812 */ /* 0x000fe200078ec0ff */
[----:B------:R-:W-:-:S04]  /*ae30*/  IMAD R0, R29, UR4, RZ ;  /* 0x000000041d007c24 */ /* 0x000fc8000f8e02ff */
[----:B------:R-:W-:Y:S01]  /*ae40*/  IMAD R5, R19, UR5, R0 ;  /* 0x0000000513057c24 */ /* 0x000fe2000f8e0200 */
[----:B------:R-:W-:-:S04]  /*ae50*/  ULDC.64 UR4, c[0x0][0x310] ;  /* 0x0000c40000047ab9 */ /* 0x000fc80000000a00 */
[----:B------:R-:W-:Y:S01]  /*ae60*/  IADD3 R3, R3, R5, RZ ;  /* 0x0000000503037210 */ /* 0x000fe20007ffe0ff */
[----:B------:R-:W-:-:S04]  /*ae70*/  IMAD R5, R27, UR4, RZ ;  /* 0x000000041b057c24 */ /* 0x000fc8000f8e02ff */
[C---:B------:R-:W-:Y:S02]  /*ae80*/  IMAD R5, R26.reuse, UR5, R5 ;  /* 0x000000051a057c24 */ /* 0x040fe4000f8e0205 */
[----:B------:R-:W-:Y:S01]  /*ae90*/  IMAD.WIDE.U32 R2, R26, UR4, R2 ;  /* 0x000000041a027c25 */ /* 0x000fe2000f8e0002 */
[----:B------:R-:W-:-:S03]  /*aea0*/  ULDC.64 UR4, c[0x0][0x308] ;  /* 0x0000c20000047ab9 */ /* 0x000fc60000000a00 */
[----:B------:R-:W-:Y:S02]  /*aeb0*/  IMAD.IADD R3, R3, 0x1, R5 ;  /* 0x0000000103037824 */ /* 0x000fe400078e0205 */
[----:B------:R-:W-:Y:S01]  /*aec0*/  IMAD.U32 R5, RZ, RZ, UR4 ;  /* 0x00000004ff057e24 */ /* 0x000fe2000f8e00ff */
[----:B------:R-:W-:-:S03]  /*aed0*/  UIMAD UR4, UR6, UR4, URZ ;  /* 0x00000004060472a4 */ /* 0x000fc6000f8e023f */
[----:B------:R-:W-:Y:S01]  /*aee0*/  IMAD.WIDE.U32 R2, R5, UR40, R2 ;  /* 0x0000002805027c25 */ /* 0x000fe2000f8e0002 */
[----:B------:R-:W-:Y:S01]  /*aef0*/  UIMAD UR4, UR40, UR5, UR4 ;  /* 0x00000005280472a4 */ /* 0x000fe2000f8e0204 */
[----:B------:R-:W-:Y:S02]  /*af00*/  ULDC.64 UR6, c[0x0][0x2e8] ;  /* 0x0000ba0000067ab9 */ /* 0x000fe40000000a00 */
[----:B------:R-:W-:Y:S01]  /*af10*/  UMOV UR5, 0xffffffff ;  /* 0xffffffff00057882 */ /* 0x000fe20000000000 */
[----:B------:R-:W-:Y:S02]  /*af20*/  LEA R0, P0, R2, UR6, 0x1 ;  /* 0x0000000602007c11 */ /* 0x000fe4000f8008ff */
[----:B------:R-:W-:Y:S01]  /*af30*/  IADD3 R5, R3, UR4, RZ ;  /* 0x0000000403057c10 */ /* 0x000fe2000fffe0ff */
[----:B------:R-:W-:Y:S01]  /*af40*/  ULDC UR4, c[0x0][0x2f4] ;  /* 0x0000bd0000047ab9 */ /* 0x000fe20000000800 */
[----:B------:R-:W-:Y:S02]  /*af50*/  LOP3.LUT R3, R4, 0x1c0, RZ, 0xc0, !PT ;  /* 0x000001c004037812 */ /* 0x000fe400078ec0ff */
[----:B------:R-:W-:-:S02]  /*af60*/  ISETP.GE.AND P2, PT, R22, UR4, PT ;  /* 0x0000000416007c0c */ /* 0x000fc4000bf46270 */
[----:B------:R-:W-:Y:S02]  /*af70*/  LOP3.LUT R3, R3, 0x38, R4, 0xf8, !PT ;  /* 0x0000003803037812 */ /* 0x000fe400078ef804 */
[----:B------:R-:W-:Y:S02]  /*af80*/  LEA.HI.X R5, R2, UR7, R5, 0x1, P0 ;  /* 0x0000000702057c11 */ /* 0x000fe400080f0c05 */
[----:B------:R-:W-:Y:S01]  /*af90*/  LOP3.LUT R3, R3, 0x38, R30, 0x78, !PT ;  /* 0x0000003803037812 */ /* 0x000fe200078e781e */
[----:B------:R-:W-:Y:S01]  /*afa0*/  IMAD.SHL.U32 R30, R6, 0x8, RZ ;  /* 0x00000008061e7824 */ /* 0x000fe200078e00ff */
[----:B------:R-:W-:-:S04]  /*afb0*/  ISETP.GE.AND P0, PT, R18, 0x1, PT ;  /* 0x000000011200780c */ /* 0x000fc80003f06270 */
[----:B------:R-:W-:Y:S02]  /*afc0*/  LOP3.LUT R30, R3, 0x200, R30, 0xf8, !PT ;  /* 0x00000200031e7812 */ /* 0x000fe400078ef81e */
[----:B------:R-:W-:Y:S01]  /*afd0*/  @P2 LOP3.LUT R16, R16, 0x1, RZ, 0xfc, !PT ;  /* 0x0000000110102812 */ /* 0x000fe200078efcff */
[----:B------:R-:W-:Y:S06]  /*afe0*/  BRA.DIV UR5, `(.L_x_3265) ;  /* 0x0000002a05187947 */ /* 0x000fec000b800000 */
[----:B------:R-:W0:Y:S01]  /*aff0*/  SHFL.IDX PT, R14, R0, RZ, 0x181f ;  /* 0x00181fff000e7589 */ /* 0x000e2200000e0000 */
[----:B------:R-:W-:-:S03]  /*b000*/  @P0 LEA R7, R30, UR43, 0x1 ;  /* 0x0000002b1e070c11 */ /* 0x000fc6000f8e08ff */
[----:B------:R-:W1:Y:S04]  /*b010*/  SHFL.IDX PT, R2, R5, RZ, 0x181f ;  /* 0x00181fff05027589 */ /* 0x000e6800000e0000 */
[----:B------:R-:W-:Y:S01]  /*b020*/  SHFL.IDX PT, R4, R5, 0x1, 0x181f ;  /* 0x00381f0005047f89 */ /* 0x000fe200000e0000 */
[----:B0-----:R-:W-:-:S05]  /*b030*/  @P0 LEA R14, P1, R22, R14, 0x1 ;  /* 0x0000000e160e0211 */ /* 0x001fca00078208ff */
[----:B-1----:R-:W-:Y:S01]  /*b040*/  @P0 IMAD.X R3, RZ, RZ, R2, P1 ;  /* 0x000000ffff030224 */ /* 0x002fe200008e0602 */
[----:B------:R-:W-:Y:S02]  /*b050*/  @P0 MOV R2, R14 ;  /* 0x0000000e00020202 */ /* 0x000fe40000000f00 */
[----:B------:R-:W0:Y:S04]  /*b060*/  SHFL.IDX PT, R14, R0, 0x1, 0x181f ;  /* 0x00381f00000e7f89 */ /* 0x000e2800000e0000 */
[----:B------:R0:W-:Y:S01]  /*b070*/  @P0 LDGSTS.E.BYPASS.LTC128B.128 [R7+0x22400], desc[UR36][R2.64], !P2 ;  /* 0x2240000002070fae */ /* 0x0001e2000d101d64 */
[----:B------:R-:W-:-:S13]  /*b080*/  ISETP.GE.AND P0, PT, R18, 0x11, PT ;  /* 0x000000111200780c */ /* 0x000fda0003f06270 */
[----:B------:R-:W-:Y:S02]  /*b090*/  @P0 LEA R9, R30, UR43, 0x1 ;  /* 0x0000002b1e090c11 */ /* 0x000fe4000f8e08ff */
[----:B0-----:R-:W-:Y:S02]  /*b0a0*/  @P0 LEA R2, P1, R22, R14, 0x1 ;  /* 0x0000000e16020211 */ /* 0x001fe400078208ff */
[----:B------:R-:W0:Y:S03]  /*b0b0*/  SHFL.IDX PT, R14, R0, 0x2, 0x181f ;  /* 0x00581f00000e7f89 */ /* 0x000e2600000e0000 */
[----:B------:R-:W-:Y:S02]  /*b0c0*/  @P0 IMAD.X R3, RZ, RZ, R4, P1 ;  /* 0x000000ffff030224 */ /* 0x000fe400008e0604 */
[----:B------:R-:W1:Y:S04]  /*b0d0*/  SHFL.IDX PT, R4, R5, 0x2, 0x181f ;  /* 0x00581f0005047f89 */ /* 0x000e6800000e0000 */
[----:B------:R0:W-:Y:S01]  /*b0e0*/  @P0 LDGSTS.E.BYPASS.LTC128B.128 [R9+0x22c00], desc[UR36][R2.64], !P2 ;  /* 0x22c0000002090fae */ /* 0x0001e2000d101d64 */
[----:B------:R-:W-:-:S13]  /*b0f0*/  ISETP.GE.AND P0, PT, R18, 0x21, PT ;  /* 0x000000211200780c */ /* 0x000fda0003f06270 */
[----:B------:R-:W-:Y:S02]  /*b100*/  @P0 LEA R7, R30, UR43, 0x1 ;  /* 0x0000002b1e070c11 */ /* 0x000fe4000f8e08ff */
[----:B0-----:R-:W-:Y:S02]  /*b110*/  @P0 LEA R2, P1, R22, R14, 0x1 ;  /* 0x0000000e16020211 */ /* 0x001fe400078208ff */
[----:B------:R0:W2:Y:S03]  /*b120*/  SHFL.IDX PT, R14, R0, 0x3, 0x181f ;  /* 0x00781f00000e7f89 */ /* 0x0000a600000e0000 */
[----:B-1----:R-:W-:Y:S02]  /*b130*/  @P0 IMAD.X R3, RZ, RZ, R4, P1 ;  /* 0x000000ffff030224 */ /* 0x002fe400008e0604 */
[----:B------:R0:W1:Y:S04]  /*b140*/  SHFL.IDX PT, R4, R5, 0x3, 0x181f ;  /* 0x00781f0005047f89 */ /* 0x00006800000e0000 */
[----:B------:R0:W-:Y:S02]  /*b150*/  @P0 LDGSTS.E.BYPASS.LTC128B.128 [R7+0x23400], desc[UR36][R2.64], !P2 ;  /* 0x2340000002070fae */ /* 0x0001e4000d101d64 */
.L_x_3315:
[----:B------:R-:W-:-:S13]  /*b160*/  ISETP.GE.AND P0, PT, R18, 0x31, PT ;  /* 0x000000311200780c */ /* 0x000fda0003f06270 */
[----:B0-2---:R-:W-:Y:S02]  /*b170*/  @P0 LEA R2, P1, R22, R14, 0x1 ;  /* 0x0000000e16020211 */ /* 0x005fe400078208ff */
[----:B------:R-:W-:Y:S02]  /*b180*/  @P0 LEA R5, R30, UR43, 0x1 ;  /* 0x0000002b1e050c11 */ /* 0x000fe4000f8e08ff */
[----:B-1----:R-:W-:-:S05]  /*b190*/  @P0 IADD3.X R3, RZ, R4, RZ, P1, !PT ;  /* 0x00000004ff030210 */ /* 0x002fca0000ffe4ff */
[----:B------:R-:W-:Y:S01]  /*b1a0*/  @!PT LDS RZ, [RZ] ;  /* 0x00000000fffff984 */ /* 0x000fe20000000800 */
[----:B------:R-:W-:Y:S01]  /*b1b0*/  @!PT LDS RZ, [RZ] ;  /* 0x00000000fffff984 */ /* 0x000fe20000000800 */
[----:B------:R-:W-:Y:S01]  /*b1c0*/  @!PT LDS RZ, [RZ] ;  /* 0x00000000fffff984 */ /* 0x000fe20000000800 */
        /* <DEDUP_REMOVED lines=8> */
.L_x_3266:
[----:B------:R-:W-:Y:S01]  /*b250*/  SYNCS.ARRIVE.TRANS64.A1T0 RZ, [UR43+0x28c30], RZ ;  /* 0x028c30ffffff79a7 */ /* 0x000fe2000810002b */
[----:B------:R-:W-:Y:S05]  /*b260*/  WARPSYNC.ALL ;  /* 0x0000000000007948 */ /* 0x000fea0003800000 */
[----:B------:R-:W-:-:S04]  /*b270*/  UIADD3 UR4, UR43, 0x20400, URZ ;  /* 0x000204002b047890 */ /* 0x000fc8000fffe03f */
[----:B------:R-:W-:Y:S01]  /*b280*/  ULOP3.LUT UP0, URZ, UR4, 0x3ff, URZ, 0xc0, !UPT ;  /* 0x000003ff043f7892 */ /* 0x000fe2000f80c03f */
[----:B------:R-:W-:Y:S05]  /*b290*/  BAR.SYNC.DEFER_BLOCKING 0x8, 0x100 ;  /* 0x0204000000007b1d */ /* 0x000fea0000010000 */
[----:B------:R-:W-:-:S13]  /*b2a0*/  PLOP3.LUT P0, PT, PT, PT, UP0, 0x80, 0x0 ;  /* 0x000000000000781c */ /* 0x000fda0003f0f008 */
        /* <DEDUP_REMOVED lines=17> */
.L_x_3267:
[----:B------:R-:W0:Y:S01]  /*b3c0*/  LDC R0, c[0x0][0x448] ;  /* 0x00011200ff007b82 */ /* 0x000e220000000800 */
[----:B------:R-:W1:Y:S01]  /*b3d0*/  S2R R20, SR_CTAID.Z ;  /* 0x0000000000147919 */ /* 0x000e620000002700 */
[----:B------:R-:W-:Y:S01]  /*b3e0*/  R2UR UR6, R23 ;  /* 0x00000000170672ca */ /* 0x000fe200000e0000 */
[----:B------:R-:W-:Y:S01]  /*b3f0*/  ULDC.64 UR8, c[0x0][0x2d8] ;  /* 0x0000b60000087ab9 */ /* 0x000fe20000000a00 */
[----:B------:R-:W-:Y:S01]  /*b400*/  IMAD R9, R35, 0x40, R31 ;  /* 0x0000004023097824 */ /* 0x000fe200078e021f */
[----:B------:R-:W-:-:S03]  /*b410*/  UIMAD.WIDE.U32 UR4, UR40, UR8, URZ ;  /* 0x00000008280472a5 */ /* 0x000fc6000f8e003f */
[----:B------:R-:W-:-:S03]  /*b420*/  IMAD.MOV.U32 R7, RZ, RZ, R9 ;  /* 0x000000ffff077224 */ /* 0x000fc600078e0009 */
[----:B------:R-:W-:Y:S02]  /*b430*/  IMAD.U32 R4, RZ, RZ, UR4 ;  /* 0x00000004ff047e24 */ /* 0x000fe4000f8e00ff */
[----:B------:R-:W-:Y:S02]  /*b440*/  IMAD.U32 R5, RZ, RZ, UR5 ;  /* 0x00000005ff057e24 */ /* 0x000fe4000f8e00ff */
[----:B------:R-:W-:-:S04]  /*b450*/  UIMAD UR6, UR6, UR8, URZ ;  /* 0x00000008060672a4 */ /* 0x000fc8000f8e023f */
[----:B------:R-:W-:-:S03]  /*b460*/  UIMAD UR6, UR40, UR9, UR6 ;  /* 0x00000009280672a4 */ /* 0x000fc6000f8e0206 */
[----:B------:R-:W-:Y:S01]  /*b470*/  ULDC.64 UR8, c[0x0][0x2e0] ;  /* 0x0000b80000087ab9 */ /* 0x000fe20000000a00 */
[----:B------:R-:W-:Y:S01]  /*b480*/  UIADD3 UR6, UR5, UR6, URZ ;  /* 0x0000000605067290 */ /* 0x000fe2000fffe03f */
[----:B0-----:R-:W-:Y:S02]  /*b490*/  ISETP.NE.AND P0, PT, R0, 0x1, PT ;  /* 0x000000010000780c */ /* 0x001fe40003f05270 */
[----:B------:R-:W-:Y:S01]  /*b4a0*/  ULDC.64 UR4, c[0x0][0x2d0] ;  /* 0x0000b40000047ab9 */ /* 0x000fe20000000a00 */
[----:B-1----:R-:W-:-:S10]  /*b4b0*/  SHF.R.S32.HI R6, RZ, 0x1f, R20 ;  /* 0x0000001fff067819 */ /* 0x002fd40000011414 */
[----:B------:R-:W0:Y:S01]  /*b4c0*/  @P0 LDC R2, c[0x0][0x44c] ;  /* 0x00011300ff020b82 */ /* 0x000e220000000800 */
[----:B------:R-:W-:-:S04]  /*b4d0*/  IMAD R6, R6, UR8, RZ ;  /* 0x0000000806067c24 */ /* 0x000fc8000f8e02ff */
[----:B------:R-:W-:-:S03]  /*b4e0*/  IMAD R5, R20, UR9, R6 ;  /* 0x0000000914057c24 */ /* 0x000fc6000f8e0206 */
[----:B------:R-:W1:Y:S01]  /*b4f0*/  @P0 LDC R3, c[0x0][0x450] ;  /* 0x00011400ff030b82 */ /* 0x000e620000000800 */
[----:B0-----:R-:W-:-:S05]  /*b500*/  @P0 IMAD.HI.U32 R2, R9, R2, RZ ;  /* 0x0000000209020227 */ /* 0x001fca00078e00ff */
[----:B-1----:R-:W-:Y:S02]  /*b510*/  @P0 SHF.R.U32.HI R7, RZ, R3, R2 ;  /* 0x00000003ff070219 */ /* 0x002fe40000011602 */
[----:B------:R-:W-:Y:S02]  /*b520*/  MOV R3, UR6 ;  /* 0x0000000600037c02 */ /* 0x000fe40008000f00 */
[----:B------:R-:W-:Y:S02]  /*b530*/  MOV R2, R4 ;  /* 0x0000000400027202 */ /* 0x000fe40000000f00 */
[----:B------:R-:W-:-:S03]  /*b540*/  SHF.R.S32.HI R4, RZ, 0x1f, R7 ;  /* 0x0000001fff047819 */ /* 0x000fc60000011407 */
[----:B------:R-:W-:-:S04]  /*b550*/  IMAD.WIDE.U32 R2, R20, UR8, R2 ;  /* 0x0000000814027c25 */ /* 0x000fc8000f8e0002 */
[----:B------:R-:W-:Y:S02]  /*b560*/  IMAD.IADD R3, R3, 0x1, R5 ;  /* 0x0000000103037824 */ /* 0x000fe400078e0205 */
[----:B------:R-:W-:Y:S02]  /*b570*/  IMAD.MOV R5, RZ, RZ, -R7 ;  /* 0x000000ffff057224 */ /* 0x000fe400078e0a07 */
[----:B------:R-:W-:Y:S02]  /*b580*/  IMAD R4, R4, UR4, RZ ;  /* 0x0000000404047c24 */ /* 0x000fe4000f8e02ff */
[----:B------:R-:W-:Y:S02]  /*b590*/  IMAD R5, R0, R5, R9 ;  /* 0x0000000500057224 */ /* 0x000fe400078e0209 */
[C---:B------:R-:W-:Y:S02]  /*b5a0*/  IMAD R9, R7.reuse, UR5, R4 ;  /* 0x0000000507097c24 */ /* 0x040fe4000f8e0204 */
[----:B------:R-:W-:Y:S01]  /*b5b0*/  IMAD.WIDE.U32 R2, R7, UR4, R2 ;  /* 0x0000000407027c25 */ /* 0x000fe2000f8e0002 */
        /* <DEDUP_REMOVED lines=8> */
[----:B------:R-:W-:Y:S01]  /*b640*/  LEA R4, P0, R2, UR4, 0x1 ;  /* 0x0000000402047c11 */ /* 0x000fe2000f8008ff */
[----:B------:R-:W-:Y:S02]  /*b650*/  ULDC UR4, c[0x0][0x2b8] ;  /* 0x0000ae0000047ab9 */ /* 0x000fe40000000800 */
[----:B------:R-:W-:Y:S02]  /*b660*/  ISETP.GE.AND P1, PT, R22, UR4, PT ;  /* 0x0000000416007c0c */ /* 0x000fe4000bf26270 */
[----:B------:R-:W-:Y:S01]  /*b670*/  LEA.HI.X R5, R2, UR5, R5, 0x1, P0 ;  /* 0x0000000502057c11 */ /* 0x000fe200080f0c05 */
[----:B------:R-:W-:-:S03]  /*b680*/  UMOV UR5, 0xffffffff ;  /* 0xffffffff00057882 */ /* 0x000fc60000000000 */
[----:B------:R-:W-:Y:S07]  /*b690*/  BRA.DIV UR5, `(.L_x_3268) ;  /* 0x00000026058c7947 */ /* 0x000fee000b800000 */
[----:B------:R-:W0:Y:S01]  /*b6a0*/  SHFL.IDX PT, R14, R4, RZ, 0x181f ;  /* 0x00181fff040e7589 */ /* 0x000e2200000e0000 */
[----:B------:R-:W-:Y:S01]  /*b6b0*/  ULDC UR4, c[0x0][0x288] ;  /* 0x0000a20000047ab9 */ /* 0x000fe20000000800 */
[----:B------:R-:W-:Y:S02]  /*b6c0*/  IMAD R35, R35, 0x40, R36 ;  /* 0x0000004023237824 */ /* 0x000fe400078e0224 */
[----:B------:R-:W1:Y:S01]  /*b6d0*/  SHFL.IDX PT, R2, R5, RZ, 0x181f ;  /* 0x00181fff05027589 */ /* 0x000e6200000e0000 */
[----:B------:R-:W-:Y:S02]  /*b6e0*/  IMAD R0, R0, UR4, RZ ;  /* 0x0000000400007c24 */ /* 0x000fe4000f8e02ff */
[C---:B------:R-:W-:Y:S01]  /*b6f0*/  VIADD R9, R35.reuse, 0x10 ;  /* 0x0000001023097836 */ /* 0x040fe20000000000 */
[----:B------:R-:W-:Y:S02]  /*b700*/  SHFL.IDX PT, R6, R5, 0x1, 0x181f ;  /* 0x00381f0005067f89 */ /* 0x000fe400000e0000 */
[----:B------:R-:W-:-:S13]  /*b710*/  ISETP.GE.AND P0, PT, R35, R0, PT ;  /* 0x000000002300720c */ /* 0x000fda0003f06270 */
[----:B------:R-:W-:Y:S02]  /*b720*/  @!P0 LEA R7, R30, UR43, 0x1 ;  /* 0x0000002b1e078c11 */ /* 0x000fe4000f8e08ff */
[----:B0-----:R-:W-:-:S04]  /*b730*/  @!P0 LEA R14, P2, R22, R14, 0x1 ;  /* 0x0000000e160e8211 */ /* 0x001fc800078408ff */
[----:B-1----:R-:W-:Y:S01]  /*b740*/  @!P0 IADD3.X R3, RZ, R2, RZ, P2, !PT ;  /* 0x00000002ff038210 */ /* 0x002fe200017fe4ff */
[----:B------:R-:W-:Y:S02]  /*b750*/  @!P0 IMAD.MOV.U32 R2, RZ, RZ, R14 ;  /* 0x000000ffff028224 */ /* 0x000fe400078e000e */
[----:B------:R-:W0:Y:S04]  /*b760*/  SHFL.IDX PT, R14, R4, 0x1, 0x181f ;  /* 0x00381f00040e7f89 */ /* 0x000e2800000e0000 */
[----:B------:R1:W-:Y:S01]  /*b770*/  @!P0 LDGSTS.E.BYPASS.LTC128B.128 [R7+0x20400], desc[UR36][R2.64], !P1 ;  /* 0x2040000002078fae */ /* 0x0003e2000c901d64 */
[----:B------:R-:W-:Y:S01]  /*b780*/  ISETP.GE.AND P0, PT, R9, R0, PT ;  /* 0x000000000900720c */ /* 0x000fe20003f06270 */
[----:B-1----:R-:W-:-:S12]  /*b790*/  VIADD R7, R35, 0x20 ;  /* 0x0000002023077836 */ /* 0x002fd80000000000 */
[----:B------:R-:W-:Y:S02]  /*b7a0*/  @!P0 LEA R9, R30, UR43, 0x1 ;  /* 0x0000002b1e098c11 */ /* 0x000fe4000f8e08ff */
[----:B0-----:R-:W-:Y:S02]  /*b7b0*/  @!P0 LEA R2, P2, R22, R14, 0x1 ;  /* 0x0000000e16028211 */ /* 0x001fe400078408ff */
[----:B------:R-:W0:Y:S02]  /*b7c0*/  SHFL.IDX PT, R14, R4, 0x2, 0x181f ;  /* 0x00581f00040e7f89 */ /* 0x000e2400000e0000 */
[----:B------:R-:W-:Y:S02]  /*b7d0*/  @!P0 IADD3.X R3, RZ, R6, RZ, P2, !PT ;  /* 0x00000006ff038210 */ /* 0x000fe400017fe4ff */
[----:B------:R-:W1:Y:S04]  /*b7e0*/  SHFL.IDX PT, R6, R5, 0x2, 0x181f ;  /* 0x00581f0005067f89 */ /* 0x000e6800000e0000 */
[----:B------:R0:W-:Y:S01]  /*b7f0*/  @!P0 LDGSTS.E.BYPASS.LTC128B.128 [R9+0x20c00], desc[UR36][R2.64], !P1 ;  /* 0x20c0000002098fae */ /* 0x0001e2000c901d64 */
[----:B------:R-:W-:-:S13]  /*b800*/  ISETP.GE.AND P0, PT, R7, R0, PT ;  /* 0x000000000700720c */ /* 0x000fda0003f06270 */
[----:B------:R-:W-:Y:S02]  /*b810*/  @!P0 LEA R7, R30, UR43, 0x1 ;  /* 0x0000002b1e078c11 */ /* 0x000fe4000f8e08ff */
[----:B0-----:R-:W-:Y:S02]  /*b820*/  @!P0 LEA R2, P2, R22, R14, 0x1 ;  /* 0x0000000e16028211 */ /* 0x001fe400078408ff */
[----:B------:R0:W2:Y:S03]  /*b830*/  SHFL.IDX PT, R14, R4, 0x3, 0x181f ;  /* 0x00781f00040e7f89 */ /* 0x0000a600000e0000 */
[----:B-1----:R-:W-:Y:S02]  /*b840*/  @!P0 IMAD.X R3, RZ, RZ, R6, P2 ;  /* 0x000000ffff038224 */ /* 0x002fe400010e0606 */
[----:B------:R0:W1:Y:S04]  /*b850*/  SHFL.IDX PT, R6, R5, 0x3, 0x181f ;  /* 0x00781f0005067f89 */ /* 0x00006800000e0000 */
[----:B------:R0:W-:Y:S02]  /*b860*/  @!P0 LDGSTS.E.BYPASS.LTC128B.128 [R7+0x21400], desc[UR36][R2.64], !P1 ;  /* 0x2140000002078fae */ /* 0x0001e4000c901d64 */
.L_x_3324:
[----:B------:R-:W-:-:S04]  /*b870*/  IADD3 R35, R35, 0x30, RZ ;  /* 0x0000003023237810 */ /* 0x000fc80007ffe0ff */
[----:B------:R-:W-:Y:S01]  /*b880*/  ISETP.GE.AND P0, PT, R35, R0, PT ;  /* 0x000000002300720c */ /* 0x000fe20003f06270 */
[----:B------:R-:W-:-:S05]  /*b890*/  IMAD.MOV.U32 R0, RZ, RZ, 0x1 ;  /* 0x00000001ff007424 */ /* 0x000fca00078e00ff */
[----:B------:R-:W-:-:S07]  /*b8a0*/  SHF.L.U32 R0, R0, 0x1f, RZ ;  /* 0x0000001f00007819 */ /* 0x000fce00000006ff */
[----:B0-2---:R-:W-:Y:S02]  /*b8b0*/  @!P0 LEA R2, P2, R22, R14, 0x1 ;  /* 0x0000000e16028211 */ /* 0x005fe400078408ff */
[----:B------:R-:W-:-:S03]  /*b8c0*/  @!P0 LEA R5, R30, UR43, 0x1 ;  /* 0x0000002b1e058c11 */ /* 0x000fc6000f8e08ff */
[----:B-1----:R-:W-:-:S05]  /*b8d0*/  @!P0 IMAD.X R3, RZ, RZ, R6, P2 ;  /* 0x000000ffff038224 */ /* 0x002fca00010e0606 */
[----:B------:R-:W-:Y:S01]  /*b8e0*/  @!PT LDS RZ, [RZ] ;  /* 0x00000000fffff984 */ /* 0x000fe20000000800 */
[----:B------:R-:W-:Y:S01]  /*b8f0*/  @!PT LDS RZ, [RZ] ;  /* 0x00000000fffff984 */ /* 0x000fe20000000800 */
[----:B------:R-:W-:Y:S01]  /*b900*/  @!PT LDS RZ, [RZ] ;  /* 0x00000000fffff984 */ /* 0x000fe20000000800 */
[----:B------:R0:W-:Y:S01]  /*b910*/  @!P0 LDGSTS.E.BYPASS.LTC128B.128 [R5+0x21c00], desc[UR36][R2.64], !P1 ;  /* 0x21c0000002058fae */ /* 0x0001e2000c901d64 */
[----:B------:R-:W-:Y:S01]  /*b920*/  NOP ;  /* 0x0000000000007918 */ /* 0x000fe20000000000 */
[----:B------:R-:W-:Y:S02]  /*b930*/  SYNCS.ARRIVE.TRANS64.RED.A0T1 RZ, [UR43+0x28c00], RZ ;  /* 0x028c00ffffff79a7 */ /* 0x000fe4000820042b */
[----:B------:R-:W-:Y:S01]  /*b940*/  ARRIVES.LDGSTSBAR.64.TRANSCNT [UR43+0x28c00] ;  /* 0x028c0000ff0079b0 */ /* 0x000fe20008000aab */
[----:B------:R-:W-:Y:S01]  /*b950*/  NOP ;  /* 0x0000000000007918 */ /* 0x000fe20000000000 */
[----:B------:R-:W-:Y:S01]  /*b960*/  SYNCS.ARRIVE.TRANS64.A1T0 RZ, [UR43+0x28c00], RZ ;  /* 0x028c00ffffff79a7 */ /* 0x000fe2000810002b */
[----:B------:R-:W1:Y:S02]  /*b970*/  SYNCS.PHASECHK.TRANS64.TRYWAIT P0, [UR43+0x28c20], R0 ;  /* 0x028c2000ff0075a7 */ /* 0x000e64000800016b */
[----:B01----:R-:W-:Y:S05]  /*b980*/  @!P0 BRA `(.L_x_3269) ;  /* 0x0000002400f48947 */ /* 0x003fea0003800000 */
.L_x_3325:
[----:B------:R-:W-:-:S13]  /*b990*/  ISETP.NE.AND P0, PT, R33, 0x3, PT ;  /* 0x000000032100780c */ /* 0x000fda0003f05270 */
[----:B------:R-:W-:Y:S05]  /*b9a0*/  @!P0 BRA `(.L_x_3270) ;  /* 0x0000000000048947 */ /* 0x000fea0003800000 */
[----:B------:R-:W-:Y:S01]  /*b9b0*/  BPT.TRAP 0x1 ;  /* 0x000000040000795c */ /* 0x000fe20000300000 */
.L_x_3270:
[----:B------:R-:W1:Y:S02]  /*b9c0*/  SYNCS.PHASECHK.TRANS64.TRYWAIT P0, [UR43+0x28c60], R0 ;  /* 0x028c6000ff0075a7 */ /* 0x000e64000800016b */
[----:B-1----:R-:W-:Y:S05]  /*b9d0*/  @!P0 BRA `(.L_x_3271) ;  /* 0x0000002400f88947 */ /* 0x002fea0003800000 */
.L_x_3326:
[----:B------:R-:W-:Y:S01]  /*b9e0*/  ULDC.64 UR4, c[0x0][0x328] ;  /* 0x0000ca0000047ab9 */ /* 0x000fe20000000a00 */
[----:B------:R-:W-:Y:S01]  /*b9f0*/  ULDC.64 UR6, c[0x0][0x338] ;  /* 0x0000ce0000067ab9 */ /* 0x000fe20000000a00 */
[----:B0-----:R-:W-:Y:S02]  /*ba00*/  IMAD R0, R29, UR4, RZ ;  /* 0x000000041d007c24 */ /* 0x001fe4000f8e02ff */
[----:B------:R-:W-:Y:S01]  /*ba10*/  IMAD.WIDE.U32 R2, R19, UR4, RZ ;  /* 0x0000000413027c25 */ /* 0x000fe2000f8e00ff */
[----:B------:R-:W-:-:S03]  /*ba20*/  R2UR UR4, R23 ;  /* 0x00000000170472ca */ /* 0x000fc600000e0000 */
[----:B------:R-:W-:Y:S02]  /*ba30*/  IMAD R19, R19, UR5, R0 ;  /* 0x0000000513137c24 */ /* 0x000fe4000f8e0200 */
[----:B------:R-:W-:-:S03]  /*ba40*/  IMAD R5, R27, UR6, RZ ;  /* 0x000000061b057c24 */ /* 0x000fc6000f8e02ff */
[----:B------:R-:W-:Y:S01]  /*ba50*/  IADD3 R3, R3, R19, RZ ;  /* 0x0000001303037210 */ /* 0x000fe20007ffe0ff */
[C---:B------:R-:W-:Y:S02]  /*ba60*/  IMAD R5, R26.reuse, UR7, R5 ;  /* 0x000000071a057c24 */ /* 0x040fe4000f8e0205 */
[----:B------:R-:W-:Y:S01]  /*ba70*/  IMAD.WIDE.U32 R2, R26, UR6, R2 ;  /* 0x000000061a027c25 */ /* 0x000fe2000f8e0002 */
[----:B------:R-:W-:Y:S02]  /*ba80*/  ULDC.64 UR6, c[0x0][0x330] ;  /* 0x0000cc0000067ab9 */ /* 0x000fe40000000a00 */
[----:B------:R-:W-:Y:S01]  /*ba90*/  UIMAD UR4, UR4, UR6, URZ ;  /* 0x00000006040472a4 */ /* 0x000fe2000f8e023f */
[----:B------:R-:W-:Y:S02]  /*baa0*/  IMAD.IADD R3, R3, 0x1, R5 ;  /* 0x0000000103037824 */ /* 0x000fe400078e0205 */
[----:B------:R-:W-:Y:S01]  /*bab0*/  IMAD.U32 R5, RZ, RZ, UR6 ;  /* 0x00000006ff057e24 */ /* 0x000fe2000f8e00ff */
[----:B------:R-:W-:-:S03]  /*bac0*/  UIMAD UR4, UR40, UR7, UR4 ;  /* 0x00000007280472a4 */ /* 0x000fc6000f8e0204 */
[----:B------:R-:W-:Y:S01]  /*bad0*/  IMAD.WIDE.U32 R2, R5, UR40, R2 ;  /* 0x0000002805027c25 */ /* 0x000fe2000f8e0002 */
[----:B------:R-:W-:-:S04]  /*bae0*/  ULDC.64 UR6, c[0x0][0x318] ;  /* 0x0000c60000067ab9 */ /* 0x000fc80000000a00 */
[----:B------:R-:W-:Y:S01]  /*baf0*/  IADD3 R3, R3, UR4, RZ ;  /* 0x0000000403037c10 */ /* 0x000fe2000fffe0ff */
[----:B------:R-:W-:Y:S01]  /*bb00*/  UMOV UR4, 0xffffffff ;  /* 0xffffffff00047882 */ /* 0x000fe20000000000 */
[----:B------:R-:W-:-:S04]  /*bb10*/  LEA R0, P0, R2, UR6, 0x1 ;  /* 0x0000000602007c11 */ /* 0x000fc8000f8008ff */
[----:B------:R-:W-:Y:S01]  /*bb20*/  LEA.HI.X R6, R2, UR7, R3, 0x1, P0 ;  /* 0x0000000702067c11 */ /* 0x000fe200080f0c03 */
[----:B------:R-:W-:Y:S08]  /*bb30*/  BRA.DIV UR4, `(.L_x_3272) ;  /* 0x0000002604b87947 */ /* 0x000ff0000b800000 */
[----:B------:R-:W0:Y:S01]  /*bb40*/  SHFL.IDX PT, R14, R0, RZ, 0x181f ;  /* 0x00181fff000e7589 */ /* 0x000e2200000e0000 */
[----:B------:R-:W-:Y:S01]  /*bb50*/  IMAD.SHL.U32 R8, R22, 0x2, RZ ;  /* 0x0000000216087824 */ /* 0x000fe200078e00ff */
[C---:B------:R-:W-:Y:S02]  /*bb60*/  LOP3.LUT R4, R17.reuse, 0x1, RZ, 0xc0, !PT ;  /* 0x0000000111047812 */ /* 0x040fe400078ec0ff */
[----:B------:R-:W1:Y:S01]  /*bb70*/  SHFL.IDX PT, R3, R6, RZ, 0x181f ;  /* 0x00181fff06037589 */ /* 0x000e6200000e0000 */
[----:B------:R-:W-:Y:S02]  /*bb80*/  LEA R7, R30, UR43, 0x1 ;  /* 0x0000002b1e077c11 */ /* 0x000fe4000f8e08ff */
[----:B------:R-:W-:Y:S01]  /*bb90*/  ISETP.NE.U32.AND P1, PT, R4, 0x1, PT ;  /* 0x000000010400780c */ /* 0x000fe20003f25070 */
[----:B------:R-:W-:Y:S01]  /*bba0*/  SHFL.IDX PT, R5, R6, 0x1, 0x181f ;  /* 0x00381f0006057f89 */ /* 0x000fe200000e0000 */
[C---:B------:R-:W-:Y:S02]  /*bbb0*/  LOP3.LUT P5, RZ, R17.reuse, 0x2, RZ, 0xc0, !PT ;  /* 0x0000000211ff7812 */ /* 0x040fe400078ac0ff */
[C---:B------:R-:W-:Y:S01]  /*bbc0*/  LOP3.LUT P4, RZ, R17.reuse, 0x4, RZ, 0xc0, !PT ;  /* 0x0000000411ff7812 */ /* 0x040fe2000788c0ff */
[----:B------:R-:W-:Y:S01]  /*bbd0*/  SHFL.IDX PT, R9, R6, 0x2, 0x181f ;  /* 0x00581f0006097f89 */ /* 0x000fe200000e0000 */
[----:B------:R-:W-:-:S02]  /*bbe0*/  LOP3.LUT P3, RZ, R17, 0x8, RZ, 0xc0, !PT ;  /* 0x0000000811ff7812 */ /* 0x000fc4000786c0ff */
[C---:B------:R-:W-:Y:S01]  /*bbf0*/  LOP3.LUT P2, RZ, R17.reuse, 0x10, RZ, 0xc0, !PT ;  /* 0x0000001011ff7812 */ /* 0x040fe2000784c0ff */
[----:B------:R-:W-:Y:S01]  /*bc00*/  SHFL.IDX PT, R6, R6, 0x3, 0x181f ;  /* 0x00781f0006067f89 */ /* 0x000fe200000e0000 */
[----:B------:R-:W-:Y:S02]  /*bc10*/  LOP3.LUT R16, R16, 0xfffffeff, RZ, 0xc0, !PT ;  /* 0xfffffeff10107812 */ /* 0x000fe400078ec0ff */
[----:B------:R-:W-:Y:S02]  /*bc20*/  PRMT R4, R17, 0x8880, RZ ;  /* 0x0000888011047816 */ /* 0x000fe400000000ff */
[----:B------:R-:W-:Y:S02]  /*bc30*/  @P1 LOP3.LUT R16, R16, 0x100, RZ, 0xfc, !PT ;  /* 0x0000010010101812 */ /* 0x000fe400078efcff */
[----:B0-----:R-:W-:Y:S02]  /*bc40*/  IADD3 R2, P0, R14, R8, RZ ;  /* 0x000000080e027210 */ /* 0x001fe40007f1e0ff */
[----:B------:R-:W0:Y:S01]  /*bc50*/  SHFL.IDX PT, R14, R0, 0x1, 0x181f ;  /* 0x00381f00000e7f89 */ /* 0x000e2200000e0000 */
[----:B------:R-:W-:-:S02]  /*bc60*/  LOP3.LUT R16, R16, 0xfffffdff, RZ, 0xc0, !PT ;  /* 0xfffffdff10107812 */ /* 0x000fc400078ec0ff */
[----:B-1----:R-:W-:Y:S01]  /*bc70*/  IMAD.X R3, RZ, RZ, R3, P0 ;  /* 0x000000ffff037224 */ /* 0x002fe200000e0603 */
[----:B------:R-:W-:Y:S02]  /*bc80*/  ISETP.LT.OR P0, PT, R18, 0x1, P1 ;  /* 0x000000011200780c */ /* 0x000fe40000f01670 */
[----:B------:R-:W-:-:S11]  /*bc90*/  LOP3.LUT P1, RZ, R17, 0x20, RZ, 0xc0, !PT ;  /* 0x0000002011ff7812 */ /* 0x000fd6000782c0ff */
[----:B------:R-:W-:Y:S01]  /*bca0*/  LDGSTS.E.BYPASS.LTC128B.128 [R7+0x400], desc[UR36][R2.64], !P0 ;  /* 0x0040000002077fae */ /* 0x000fe2000c101d64 */
[----:B------:R-:W-:-:S13]  /*bcb0*/  ISETP.LT.OR P0, PT, R18, 0x1, !P5 ;  /* 0x000000011200780c */ /* 0x000fda0006f01670 */
        /* <DEDUP_REMOVED lines=9> */
[----:B------:R-:W-:-:S04]  /*bd50*/  LOP3.LUT P0, RZ, R17, 0x40, RZ, 0xc0, !PT ;  /* 0x0000004011ff7812 */ /* 0x000fc8000780c0ff */
[----:B------:R-:W-:-:S13]  /*bd60*/  ISETP.LT.OR P6, PT, R18, 0x1, !P0 ;  /* 0x000000011200780c */ /* 0x000fda00047c1670 */
[----:B------:R-:W-:Y:S01]  /*bd70*/  LDGSTS.E.BYPASS.LTC128B.128 [R7+0xc400], desc[UR36][R2.64+0x300], !P6 ;  /* 0x0c40030002077fae */ /* 0x000fe2000f101d64 */
[----:B------:R-:W-:-:S13]  /*bd80*/  ISETP.GT.AND P6, PT, R4, -0x1, PT ;  /* 0xffffffff0400780c */ /* 0x000fda0003fc4270 */
[----:B------:R-:W-:Y:S02]  /*bd90*/  @P6 LOP3.LUT R16, R16, 0x200, RZ, 0xfc, !PT ;  /* 0x0000020010106812 */ /* 0x000fe400078efcff */
[----:B------:R-:W-:-:S13]  /*bda0*/  ISETP.LT.OR P6, PT, R18, 0x1, P6 ;  /* 0x000000011200780c */ /* 0x000fda00037c1670 */
[----:B------:R1:W-:Y:S01]  /*bdb0*/  LDGSTS.E.BYPASS.LTC128B.128 [R7+0xe400], desc[UR36][R2.64+0x380], !P6 ;  /* 0x0e40038002077fae */ /* 0x0003e2000f101d64 */
[----:B0-----:R-:W-:-:S03]  /*bdc0*/  IADD3 R4, P6, R14, R8, RZ ;  /* 0x000000080e047210 */ /* 0x001fc60007fde0ff */
[----:B------:R-:W1:Y:S01]  /*bdd0*/  SHFL.IDX PT, R14, R0, 0x2, 0x181f ;  /* 0x00581f00000e7f89 */ /* 0x000e6200000e0000 */
[----:B------:R-:W-:Y:S02]  /*bde0*/  IADD3.X R5, RZ, R5, RZ, P6, !PT ;  /* 0x00000005ff057210 */ /* 0x000fe400037fe4ff */
[----:B-1----:R-:W-:Y:S02]  /*bdf0*/  IADD3 R2, P6, R14, R8, RZ ;  /* 0x000000080e027210 */ /* 0x002fe40007fde0ff */
[----:B------:R0:W1:Y:S03]  /*be00*/  SHFL.IDX PT, R14, R0, 0x3, 0x181f ;  /* 0x00781f00000e7f89 */ /* 0x00006600000e0000 */
[----:B------:R-:W-:Y:S01]  /*be10*/  IMAD.X R3, RZ, RZ, R9, P6 ;  /* 0x000000ffff037224 */ /* 0x000fe200030e0609 */
[----:B------:R-:W-:-:S04]  /*be20*/  LOP3.LUT P6, RZ, R16, 0x100, RZ, 0xc0, !PT ;  /* 0x0000010010ff7812 */ /* 0x000fc800078cc0ff */
[----:B------:R-:W-:-:S13]  /*be30*/  ISETP.LT.OR P6, PT, R18, 0x11, P6 ;  /* 0x000000111200780c */ /* 0x000fda00037c1670 */
        /* <DEDUP_REMOVED lines=14> */
[----:B------:R-:W-:-:S13]  /*bf20*/  ISETP.LT.OR P6, PT, R18, 0x11, P6 ;  /* 0x000000111200780c */ /* 0x000fda00037c1670 */
[----:B------:R2:W-:Y:S01]  /*bf30*/  LDGSTS.E.BYPASS.LTC128B.128 [R7+0xec00], desc[UR36][R4.64+0x380], !P6 ;  /* 0x0ec0038004077fae */ /* 0x0005e2000f101d64 */
[----:B------:R-:W-:-:S04]  /*bf40*/  LOP3.LUT P6, RZ, R16, 0x100, RZ, 0xc0, !PT ;  /* 0x0000010010ff7812 */ /* 0x000fc800078cc0ff */
[----:B------:R-:W-:Y:S01]  /*bf50*/  ISETP.LT.OR P6, PT, R18, 0x21, P6 ;  /* 0x000000211200780c */ /* 0x000fe200037c1670 */
[----:B--2---:R-:W-:-:S12]  /*bf60*/  IMAD.MOV.U32 R4, RZ, RZ, RZ ;  /* 0x000000ffff047224 */ /* 0x004fd800078e00ff */
[----:B------:R0:W-:Y:S01]  /*bf70*/  LDGSTS.E.BYPASS.LTC128B.128 [R7+0x1400], desc[UR36][R2.64], !P6 ;  /* 0x0140000002077fae */ /* 0x0001e2000f101d64 */
[----:B------:R-:W-:-:S13]  /*bf80*/  ISETP.LT.OR P6, PT, R18, 0x21, !P5 ;  /* 0x000000211200780c */ /* 0x000fda0006fc1670 */
        /* <DEDUP_REMOVED lines=11> */
[----:B------:R-:W-:-:S04]  /*c040*/  LOP3.LUT P6, RZ, R16, 0x200, RZ, 0xc0, !PT ;  /* 0x0000020010ff7812 */ /* 0x000fc800078cc0ff */
[----:B------:R-:W-:-:S13]  /*c050*/  ISETP.LT.OR P6, PT, R18, 0x21, P6 ;  /* 0x000000211200780c */ /* 0x000fda00037c1670 */
[----:B-1----:R0:W-:Y:S02]  /*c060*/  LDGSTS.E.BYPASS.LTC128B.128 [R7+0xf400], desc[UR36][R2.64+0x380], !P6 ;  /* 0x0f40038002077fae */ /* 0x0021e4000f101d64 */
.L_x_3336:
[----:B0-----:R-:W-:Y:S02]  /*c070*/  IADD3 R2, P6, R14, R8, RZ ;  /* 0x000000080e027210 */ /* 0x001fe40007fde0ff */
[----:B------:R-:W-:Y:S02]  /*c080*/  ISETP.LT.OR P5, PT, R18, 0x31, !P5 ;  /* 0x000000311200780c */ /* 0x000fe40006fa1670 */
[----:B------:R-:W-:Y:S02]  /*c090*/  IADD3.X R3, RZ, R6, RZ, P6, !PT ;  /* 0x00000006ff037210 */ /* 0x000fe400037fe4ff */
[----:B------:R-:W-:Y:S02]  /*c0a0*/  LOP3.LUT P6, RZ, R16, 0x100, RZ, 0xc0, !PT ;  /* 0x0000010010ff7812 */ /* 0x000fe400078cc0ff */
[C---:B------:R-:W-:Y:S02]  /*c0b0*/  ISETP.LT.OR P4, PT, R18.reuse, 0x31, !P4 ;  /* 0x000000311200780c */ /* 0x040fe40006781670 */
[----:B------:R-:W-:-:S02]  /*c0c0*/  ISETP.LT.OR P6, PT, R18, 0x31, P6 ;  /* 0x000000311200780c */ /* 0x000fc400037c1670 */
[C---:B------:R-:W-:Y:S02]  /*c0d0*/  ISETP.LT.OR P3, PT, R18.reuse, 0x31, !P3 ;  /* 0x000000311200780c */ /* 0x040fe40005f61670 */
[C---:B------:R-:W-:Y:S02]  /*c0e0*/  ISETP.LT.OR P2, PT, R18.reuse, 0x31, !P2 ;  /* 0x000000311200780c */ /* 0x040fe40005741670 */
[C---:B------:R-:W-:Y:S02]  /*c0f0*/  ISETP.LT.OR P1, PT, R18.reuse, 0x31, !P1 ;  /* 0x000000311200780c */ /* 0x040fe40004f21670 */
[----:B------:R-:W-:-:S05]  /*c100*/  ISETP.LT.OR P0, PT, R18, 0x31, !P0 ;  /* 0x000000311200780c */ /* 0x000fca0004701670 */
[----:B------:R-:W-:Y:S01]  /*c110*/  @!PT LDS RZ, [RZ] ;  /* 0x00000000fffff984 */ /* 0x000fe20000000800 */
[----:B------:R-:W-:Y:S01]  /*c120*/  @!PT LDS RZ, [RZ] ;  /* 0x00000000fffff984 */ /* 0x000fe20000000800 */
[----:B------:R-:W-:Y:S01]  /*c130*/  @!PT LDS RZ, [RZ] ;  /* 0x00000000fffff984 */ /* 0x000fe20000000800 */
[----:B------:R0:W-:Y:S01]  /*c140*/  LDGSTS.E.BYPASS.LTC128B.128 [R7+0x1c00], desc[UR36][R2.64], !P6 ;  /* 0x01c0000002077fae */ /* 0x0001e2000f101d64 */
[----:B------:R-:W-:-:S03]  /*c150*/  LOP3.LUT P6, RZ, R16, 0x200, RZ, 0xc0, !PT ;  /* 0x0000020010ff7812 */ /* 0x000fc600078cc0ff */
[----:B------:R0:W-:Y:S04]  /*c160*/  LDGSTS.E.BYPASS.LTC128B.128 [R7+0x3c00], desc[UR36][R2.64+0x80], !P5 ;  /* 0x03c0008002077fae */ /* 0x0001e8000e901d64 */
[----:B------:R0:W-:Y:S04]  /*c170*/  LDGSTS.E.BYPASS.LTC128B.128 [R7+0x5c00], desc[UR36][R2.64+0x100], !P4 ;  /* 0x05c0010002077fae */ /* 0x0001e8000e101d64 */
[----:B------:R0:W-:Y:S04]  /*c180*/  LDGSTS.E.BYPASS.LTC128B.128 [R7+0x7c00], desc[UR36][R2.64+0x180], !P3 ;  /* 0x07c0018002077fae */ /* 0x0001e8000d901d64 */
[----:B------:R0:W-:Y:S04]  /*c190*/  LDGSTS.E.BYPASS.LTC128B.128 [R7+0x9c00], desc[UR36][R2.64+0x200], !P2 ;  /* 0x09c0020002077fae */ /* 0x0001e8000d101d64 */
[----:B------:R0:W-:Y:S04]  /*c1a0*/  LDGSTS.E.BYPASS.LTC128B.128 [R7+0xbc00], desc[UR36][R2.64+0x280], !P1 ;  /* 0x0bc0028002077fae */ /* 0x0001e8000c901d64 */
[----:B------:R0:W-:Y:S01]  /*c1b0*/  LDGSTS.E.BYPASS.LTC128B.128 [R7+0xdc00], desc[UR36][R2.64+0x300], !P0 ;  /* 0x0dc0030002077fae */ /* 0x0001e2000c101d64 */
[----:B------:R-:W-:-:S13]  /*c1c0*/  ISETP.LT.OR P0, PT, R18, 0x31, P6 ;  /* 0x000000311200780c */ /* 0x000fda0003701670 */
[----:B------:R0:W-:Y:S01]  /*c1d0*/  LDGSTS.E.BYPASS.LTC128B.128 [R7+0xfc00], desc[UR36][R2.64+0x380], !P0 ;  /* 0x0fc0038002077fae */ /* 0x0001e2000c101d64 */
[----:B------:R-:W-:Y:S01]  /*c1e0*/  NOP ;  /* 0x0000000000007918 */ /* 0x000fe20000000000 */
[----:B------:R-:W-:Y:S02]  /*c1f0*/  SYNCS.ARRIVE.TRANS64.RED.A0T1 RZ, [UR43+0x28c50], RZ ;  /* 0x028c50ffffff79a7 */ /* 0x000fe4000820042b */
[----:B------:R-:W-:Y:S01]  /*c200*/  ARRIVES.LDGSTSBAR.64.TRANSCNT [UR43+0x28c50] ;  /* 0x028c5000ff0079b0 */ /* 0x000fe20008000aab */
[----:B------:R-:W-:Y:S01]  /*c210*/  NOP ;  /* 0x0000000000007918 */ /* 0x000fe20000000000 */
[----:B------:R-:W-:-:S13]  /*c220*/  ISETP.NE.AND P6, PT, R33, 0x3, PT ;  /* 0x000000032100780c */ /* 0x000fda0003fc5270 */
[----:B0-----:R-:W-:Y:S05]  /*c230*/  @!P6 BRA `(.L_x_3273) ;  /* 0x000000000004e947 */ /* 0x001fea0003800000 */
[----:B------:R-:W-:Y:S01]  /*c240*/  BPT.TRAP 0x1 ;  /* 0x000000040000795c */ /* 0x000fe20000300000 */
.L_x_3273:
[----:B------:R-:W-:Y:S01]  /*c250*/  VIADD R25, R25, 0xfffffffe ;  /* 0xfffffffe19197836 */ /* 0x000fe20000000000 */
[----:B------:R-:W-:Y:S01]  /*c260*/  SYNCS.ARRIVE.TRANS64.A1T0 RZ, [UR43+0x28c50], RZ ;  /* 0x028c50ffffff79a7 */ /* 0x000fe2000810002b */
[----:B------:R-:W-:Y:S01]  /*c270*/  BSSY B0, `(.L_x_3257) ;  /* 0x00000f1000007945 */ /* 0x000fe20003800000 */
[----:B------:R-:W-:Y:S01]  /*c280*/  IMAD.MOV.U32 R0, RZ, RZ, 0x1 ;  /* 0x00000001ff007424 */ /* 0x000fe200078e00ff */
[----:B------:R-:W-:Y:S02]  /*c290*/  MOV R21, 0x1 ;  /* 0x0000000100157802 */ /* 0x000fe40000000f00 */
[----:B------:R-:W-:-:S13]  /*c2a0*/  ISETP.GE.AND P0, PT, R25, UR45, PT ;  /* 0x0000002d19007c0c */ /* 0x000fda000bf06270 */
[----:B------:R-:W-:Y:S05]  /*c2b0*/  @!P0 BRA `(.L_x_3274) ;  /* 0x0000000c00b08947 */ /* 0x000fea0003800000 */
[----:B------:R-:W-:Y:S01]  /*c2c0*/  UIADD3 UR4, UR44, 0x1, URZ ;  /* 0x000000012c047890 */ /* 0x000fe2000fffe03f */
[----:B------:R-:W-:Y:S01]  /*c2d0*/  LOP3.LUT R3, RZ, UR42, RZ, 0x33, !PT ;  /* 0x0000002aff037c12 */ /* 0x000fe2000f8e33ff */
[----:B------:R-:W-:Y:S01]  /*c2e0*/  IMAD.MOV.U32 R21, RZ, RZ, 0x1 ;  /* 0x00000001ff157424 */ /* 0x000fe200078e00ff */
[----:B------:R-:W-:Y:S01]  /*c2f0*/  IADD3 R36, R37, R28, R36 ;  /* 0x0000001c25247210 */ /* 0x000fe20007ffe024 */
[----:B------:R-:W-:Y:S01]  /*c300*/  UIMAD UR4, UR4, UR38, URZ ;  /* 0x00000026040472a4 */ /* 0x000fe2000f8e023f */
[----:B------:R-:W-:Y:S02]  /*c310*/  LOP3.LUT R28, R34, 0x40, RZ, 0xc0, !PT ;  /* 0x00000040221c7812 */ /* 0x000fe400078ec0ff */
[----:B------:R-:W-:Y:S01]  /*c320*/  LOP3.LUT R25, R17, 0x80, RZ, 0xc0, !PT ;  /* 0x0000008011197812 */ /* 0x000fe200078ec0ff */
[----:B------:R-:W-:Y:S01]  /*c330*/  VIADD R36, R36, 0xffffff40 ;  /* 0xffffff4024247836 */ /* 0x000fe20000000000 */
[----:B------:R-:W-:Y:S02]  /*c340*/  SHF.R.U32.HI R28, RZ, 0x2, R28 ;  /* 0x00000002ff1c7819 */ /* 0x000fe4000001161c */
[----:B------:R-:W-:-:S02]  /*c350*/  LOP3.LUT R0, RZ, UR4, RZ, 0x33, !PT ;  /* 0x00000004ff007c12 */ /* 0x000fc4000f8e33ff */
[----:B------:R-:W-:Y:S02]  /*c360*/  SHF.R.U32.HI R25, RZ, 0x3, R25 ;  /* 0x00000003ff197819 */ /* 0x000fe40000011619 */
[----:B------:R-:W-:Y:S02]  /*c370*/  VIMNMX R3, R0, R3, !PT ;  /* 0x0000000300037248 */ /* 0x000fe40007fe0100 */
[----:B------:R-:W-:Y:S02]  /*c380*/  MOV R0, 0x1 ;  /* 0x0000000100007802 */ /* 0x000fe40000000f00 */
[C---:B------:R-:W-:Y:S01]  /*c390*/  IADD3 R22, -R3.reuse, -0x2, RZ ;  /* 0xfffffffe03167810 */ /* 0x040fe20007ffe1ff */
[----:B------:R-:W-:-:S07]  /*c3a0*/  IMAD R9, R3, -0x40, R36 ;  /* 0xffffffc003097824 */ /* 0x000fce00078e0224 */
.L_x_3289:
[----:B------:R-:W0:Y:S01]  /*c3b0*/  LDC R2, c[0x0][0x430] ;  /* 0x00010c00ff027b82 */ /* 0x000e220000000800 */
[----:B------:R-:W-:Y:S01]  /*c3c0*/  ISETP.GT.U32.AND P0, PT, R31, 0x3f, PT ;  /* 0x0000003f1f00780c */ /* 0x000fe20003f04070 */
[----:B------:R-:W-:Y:S01]  /*c3d0*/  BSSY B1, `(.L_x_3275) ;  /* 0x0000014000017945 */ /* 0x000fe20003800000 */
[----:B------:R-:W-:Y:S02]  /*c3e0*/  IMAD.MOV.U32 R7, RZ, RZ, R9 ;  /* 0x000000ffff077224 */ /* 0x000fe400078e0009 */
[----:B------:R-:W-:Y:S01]  /*c3f0*/  IMAD.MOV.U32 R6, RZ, RZ, RZ ;  /* 0x000000ffff067224 */ /* 0x000fe200078e00ff */
[----:B0-----:R-:W-:-:S13]  /*c400*/  ISETP.NE.AND P1, PT, R2, 0x1, PT ;  /* 0x000000010200780c */ /* 0x001fda0003f25270 */
[----:B------:R-:W0:Y:S08]  /*c410*/  @P1 LDC R2, c[0x0][0x434] ;  /* 0x00010d00ff021b82 */ /* 0x000e300000000800 */
[----:B------:R-:W1:Y:S01]  /*c420*/  @P1 LDC R3, c[0x0][0x438] ;  /* 0x00010e00ff031b82 */ /* 0x000e620000000800 */
[----:B0-----:R-:W-:-:S05]  /*c430*/  @P1 IMAD.HI.U32 R2, R9, R2, RZ ;  /* 0x0000000209021227 */ /* 0x001fca00078e00ff */
[----:B-1----:R-:W-:Y:S01]  /*c440*/  @P1 SHF.R.U32.HI R7, RZ, R3, R2 ;  /* 0x00000003ff071219 */ /* 0x002fe20000011602 */
[----:B--2---:R-:W-:Y:S06]  /*c450*/  @P0 BRA `(.L_x_3276) ;  /* 0x00000000002c0947 */ /* 0x004fec0003800000 */
[----:B------:R-:W-:Y:S01]  /*c460*/  ULDC.64 UR4, c[0x0][0x428] ;  /* 0x00010a0000047ab9 */ /* 0x000fe20000000a00 */
[----:B------:R-:W-:Y:S01]  /*c470*/  SHF.R.S32.HI R3, RZ, 0x1f, R7 ;  /* 0x0000001fff037819 */ /* 0x000fe20000011407 */
[----:B------:R-:W-:Y:S01]  /*c480*/  IMAD R5, R32, UR4, RZ ;  /* 0x0000000420057c24 */ /* 0x000fe2000f8e02ff */
[----:B------:R-:W-:-:S03]  /*c490*/  MOV R2, R7 ;  /* 0x0000000700027202 */ /* 0x000fc60000000f00 */
[C---:B------:R-:W-:Y:S02]  /*c4a0*/  IMAD R5, R24.reuse, UR5, R5 ;  /* 0x0000000518057c24 */ /* 0x040fe4000f8e0205 */
[----:B------:R-:W-:Y:S01]  /*c4b0*/  IMAD.WIDE.U32 R2, R24, UR4, R2 ;  /* 0x0000000418027c25 */ /* 0x000fe2000f8e0002 */
[----:B------:R-:W-:-:S03]  /*c4c0*/  ULDC.64 UR4, c[0x0][0x418] ;  /* 0x0001060000047ab9 */ /* 0x000fc60000000a00 */
[----:B------:R-:W-:Y:S01]  /*c4d0*/  IMAD.IADD R3, R5, 0x1, R3 ;  /* 0x0000000105037824 */ /* 0x000fe200078e0203 */
[----:B------:R-:W-:-:S04]  /*c4e0*/  LEA R4, P0, R2, UR4, 0x2 ;  /* 0x0000000402047c11 */ /* 0x000fc8000f8010ff */
[----:B------:R-:W-:-:S05]  /*c4f0*/  LEA.HI.X R5, R2, UR5, R3, 0x2, P0 ;  /* 0x0000000502057c11 */ /* 0x000fca00080f1403 */
[----:B------:R0:W5:Y:S04]  /*c500*/  LDG.E R6, desc[UR36][R4.64] ;  /* 0x0000002404067981 */ /* 0x000168000c1e1900 */
.L_x_3276:
[----:B------:R-:W-:Y:S05]  /*c510*/  BSYNC B1 ;  /* 0x0000000000017941 */ /* 0x000fea0003800000 */
.L_x_3275:
[----:B------:R-:W-:-:S13]  /*c520*/  ISETP.NE.AND P0, PT, R33, 0x3, PT ;  /* 0x000000032100780c */ /* 0x000fda0003f05270 */
[----:B------:R-:W-:Y:S05]  /*c530*/  @!P0 BRA `(.L_x_3277) ;  /* 0x0000000000048947 */ /* 0x000fea0003800000 */
[----:B------:R-:W-:Y:S01]  /*c540*/  BPT.TRAP 0x1 ;  /* 0x000000040000795c */ /* 0x000fe20000300000 */
.L_x_3277:
[----:B------:R-:W-:Y:S01]  /*c550*/  LEA R10, R0, UR43, 0x3 ;  /* 0x0000002b000a7c11 */ /* 0x000fe2000f8e18ff */
[----:B------:R-:W-:Y:S01]  /*c560*/  BSSY B1, `(.L_x_3278) ;  /* 0x0000004000017945 */ /* 0x000fe20003800000 */
[----:B------:R-:W-:-:S04]  /*c570*/  SHF.L.U32 R20, R21, 0x1f, RZ ;  /* 0x0000001f15147819 */ /* 0x000fc800000006ff */
[----:B------:R-:W1:Y:S02]  /*c580*/  SYNCS.PHASECHK.TRANS64.TRYWAIT P0, [R10+URZ+0x28c40], R20 ;  /* 0x028c40140a0075a7 */ /* 0x000e64000800017f */
[----:B-1----:R-:W-:Y:S05]  /*c590*/  @!P0 BRA `(.L_x_3279) ;  /* 0x0000002400308947 */ /* 0x002fea0003800000 */
.L_x_3337:
[----:B------:R-:W-:Y:S05]  /*c5a0*/  BSYNC B1 ;  /* 0x0000000000017941 */ /* 0x000fea0003800000 */
.L_x_3278:
[----:B------:R-:W-:Y:S01]  /*c5b0*/  ULDC UR4, c[0x0][0x430] ;  /* 0x00010c0000047ab9 */ /* 0x000fe20000000800 */
[----:B-----5:R-:W-:Y:S01]  /*c5c0*/  SHF.R.S32.HI R18, RZ, 0x1f, R6 ;  /* 0x0000001fff127819 */ /* 0x020fe20000011406 */
[----:B------:R-:W-:Y:S01]  /*c5d0*/  UIADD3 UR4, -UR4, URZ, URZ ;  /* 0x0000003f04047290 */ /* 0x000fe2000fffe13f */
[----:B------:R-:W-:Y:S02]  /*c5e0*/  R2UR UR6, R23 ;  /* 0x00000000170672ca */ /* 0x000fe400000e0000 */
[----:B------:R-:W-:Y:S02]  /*c5f0*/  LOP3.LUT P1, RZ, R16, 0x1, RZ, 0xc0, !PT ;  /* 0x0000000110ff7812 */ /* 0x000fe4000782c0ff */
[----:B------:R-:W-:Y:S01]  /*c600*/  LEA R17, R0, R30, 0xc ;  /* 0x0000001e00117211 */ /* 0x000fe200078e60ff */
[----:B------:R-:W-:Y:S01]  /*c610*/  IMAD R7, R7, UR4, R9 ;  /* 0x0000000407077c24 */ /* 0x000fe2000f8e0209 */
[----:B------:R-:W-:-:S04]  /*c620*/  ULDC.64 UR4, c[0x0][0x300] ;  /* 0x0000c00000047ab9 */ /* 0x000fc80000000a00 */
[----:B------:R-:W-:-:S05]  /*c630*/  SHF.R.S32.HI R19, RZ, 0x1f, R7 ;  /* 0x0000001fff137819 */ /* 0x000fca0000011407 */
[----:B------:R-:W-:-:S04]  /*c640*/  IMAD R2, R19, UR4, RZ ;  /* 0x0000000413027c24 */ /* 0x000fc8000f8e02ff */
[C---:B0-----:R-:W-:Y:S02]  /*c650*/  IMAD R5, R7.reuse, UR5, R2 ;  /* 0x0000000507057c24 */ /* 0x041fe4000f8e0202 */
        /* <DEDUP_REMOVED lines=20> */
[----:B------:R-:W2:Y:S04]  /*c7a0*/  SHFL.IDX PT, R3, R29, RZ, 0x181f ;  /* 0x00181fff1d037589 */ /* 0x000ea800000e0000 */
[----:B------:R-:W-:Y:S01]  /*c7b0*/  SHFL.IDX PT, R34, R29, 0x3, 0x181f ;  /* 0x00781f001d227f89 */ /* 0x000fe200000e0000 */
[----:B0-----:R-:W-:-:S03]  /*c7c0*/  IADD3 R12, P0, R14, R8, RZ ;  /* 0x000000080e0c7210 */ /* 0x001fc60007f1e0ff */
[----:B------:R-:W0:Y:S02]  /*c7d0*/  SHFL.IDX PT, R14, R26, 0x1, 0x181f ;  /* 0x00381f001a0e7f89 */ /* 0x000e2400000e0000 */
[----:B--2---:R-:W-:Y:S02]  /*c7e0*/  IMAD.X R13, RZ, RZ, R3, P0 ;  /* 0x000000ffff0d7224 */ /* 0x004fe400000e0603 */
[----:B------:R-:W2:Y:S04]  /*c7f0*/  SHFL.IDX PT, R3, R29, 0x1, 0x181f ;  /* 0x00381f001d037f89 */ /* 0x000ea800000e0000 */
[----:B------:R3:W-:Y:S01]  /*c800*/  LDGSTS.E.BYPASS.LTC128B.128 [R27+0x22400], desc[UR36][R12.64], !P1 ;  /* 0x224000000c1b7fae */ /* 0x0007e2000c901d64 */
[----:B0-----:R-:W-:-:S03]  /*c810*/  IADD3 R4, P0, R14, R8, RZ ;  /* 0x000000080e047210 */ /* 0x001fc60007f1e0ff */
[----:B------:R-:W0:Y:S02]  /*c820*/  SHFL.IDX PT, R14, R26, 0x2, 0x181f ;  /* 0x00581f001a0e7f89 */ /* 0x000e2400000e0000 */
[----:B--2---:R-:W-:Y:S02]  /*c830*/  IMAD.X R5, RZ, RZ, R3, P0 ;  /* 0x000000ffff057224 */ /* 0x004fe400000e0603 */
[----:B------:R-:W2:Y:S04]  /*c840*/  SHFL.IDX PT, R3, R29, 0x2, 0x181f ;  /* 0x00581f001d037f89 */ /* 0x000ea800000e0000 */
[----:B------:R3:W-:Y:S01]  /*c850*/  LDGSTS.E.BYPASS.LTC128B.128 [R27+0x22c00], desc[UR36][R4.64], !P1 ;  /* 0x22c00000041b7fae */ /* 0x0007e2000c901d64 */
[----:B0-----:R-:W-:-:S03]  /*c860*/  IADD3 R2, P0, R14, R8, RZ ;  /* 0x000000080e027210 */ /* 0x001fc60007f1e0ff */
[----:B------:R3:W0:Y:S01]  /*c870*/  SHFL.IDX PT, R14, R26, 0x3, 0x181f ;  /* 0x00781f001a0e7f89 */ /* 0x00062200000e0000 */
[----:B--2---:R-:W-:-:S05]  /*c880*/  IADD3.X R3, RZ, R3, RZ, P0, !PT ;  /* 0x00000003ff037210 */ /* 0x004fca00007fe4ff */
[----:B------:R3:W-:Y:S04]  /*c890*/  LDGSTS.E.BYPASS.LTC128B.128 [R27+0x23400], desc[UR36][R2.64], !P1 ;  /* 0x23400000021b7fae */ /* 0x0007e8000c901d64 */
.L_x_3347:
[----:B0--3--:R-:W-:-:S05]  /*c8a0*/  IADD3 R2, P0, R14, R8, RZ ;  /* 0x000000080e027210 */ /* 0x009fca0007f1e0ff */
[----:B------:R-:W-:Y:S01]  /*c8b0*/  IMAD.X R3, RZ, RZ, R34, P0 ;  /* 0x000000ffff037224 */ /* 0x000fe200000e0622 */
[----:B------:R-:W-:-:S04]  /*c8c0*/  PLOP3.LUT P0, PT, PT, PT, PT, 0x80, 0x0 ;  /* 0x000000000000781c */ /* 0x000fc80003f0f070 */
[----:B------:R-:W-:Y:S01]  /*c8d0*/  @!PT LDS RZ, [RZ] ;  /* 0x00000000fffff984 */ /* 0x000fe20000000800 */
[----:B------:R-:W-:Y:S01]  /*c8e0*/  @!PT LDS RZ, [RZ] ;  /* 0x00000000fffff984 */ /* 0x000fe20000000800 */
[----:B------:R-:W-:Y:S01]  /*c8f0*/  @!PT LDS RZ, [RZ] ;  /* 0x00000000fffff984 */ /* 0x000fe20000000800 */
[----:B------:R0:W-:Y:S01]  /*c900*/  LDGSTS.E.BYPASS.LTC128B.128 [R27+0x23c00], desc[UR36][R2.64], !P1 ;  /* 0x23c00000021b7fae */ /* 0x0001e2000c901d64 */
[----:B------:R-:W-:-:S08]  /*c910*/  NOP ;  /* 0x0000000000007918 */ /* 0x000fd00000000000 */
.L_x_3281:
        /* <DEDUP_REMOVED lines=10> */
.L_x_3282:
[----:B------:R2:W-:Y:S01]  /*c9c0*/  SYNCS.ARRIVE.TRANS64.A1T0 RZ, [R10+URZ+0x28c30], RZ ;  /* 0x028c30ff0aff79a7 */ /* 0x0005e2000810003f */
[----:B------:R-:W-:Y:S05]  /*c9d0*/  @!P2 BRA `(.L_x_3283) ;  /* 0x000000000004a947 */ /* 0x000fea0003800000 */
[----:B------:R-:W-:Y:S01]  /*c9e0*/  BPT.TRAP 0x1 ;  /* 0x000000040000795c */ /* 0x000fe20000300000 */
.L_x_3283:
[----:B------:R-:W3:Y:S01]  /*c9f0*/  SYNCS.PHASECHK.TRANS64.TRYWAIT P0, [R10+URZ+0x28c60], R20 ;  /* 0x028c60140a0075a7 */ /* 0x000ee2000800017f */
[----:B------:R-:W-:Y:S04]  /*ca00*/  BSSY B1, `(.L_x_3284) ;  /* 0x0000002000017945 */ /* 0x000fe80003800000 */
[----:B---3--:R-:W-:Y:S05]  /*ca10*/  @!P0 BRA `(.L_x_3285) ;  /* 0x0000002400308947 */ /* 0x008fea0003800000 */
.L_x_3348:
[----:B------:R-:W-:Y:S05]  /*ca20*/  BSYNC B1 ;  /* 0x0000000000017941 */ /* 0x000fea0003800000 */
.L_x_3284:
[----:B------:R-:W-:Y:S01]  /*ca30*/  ULDC.64 UR4, c[0x0][0x328] ;  /* 0x0000ca0000047ab9 */ /* 0x000fe20000000a00 */
[----:B------:R-:W-:Y:S01]  /*ca40*/  ULDC.64 UR6, c[0x0][0x338] ;  /* 0x0000ce0000067ab9 */ /* 0x000fe20000000a00 */
[----:B0-----:R-:W-:Y:S01]  /*ca50*/  IMAD R2, R19, UR4, RZ ;  /* 0x0000000413027c24 */ /* 0x001fe2000f8e02ff */
[----:B------:R-:W-:Y:S01]  /*ca60*/  LOP3.LUT P5, RZ, R16, 0x8, RZ, 0xc0, !PT ;  /* 0x0000000810ff7812 */ /* 0x000fe200078ac0ff */
[----:B------:R-:W-:Y:S01]  /*ca70*/  IMAD R17, R0, 0x7000, R17 ;  /* 0x0000700000117824 */ /* 0x000fe200078e0211 */
[C---:B------:R-:W-:Y:S01]  /*ca80*/  LOP3.LUT P4, RZ, R16.reuse, 0x4, RZ, 0xc0, !PT ;  /* 0x0000000410ff7812 */ /* 0x040fe2000788c0ff */
[C---:B------:R-:W-:Y:S01]  /*ca90*/  IMAD R5, R7.reuse, UR5, R2 ;  /* 0x0000000507057c24 */ /* 0x040fe2000f8e0202 */
[----:B------:R-:W-:Y:S01]  /*caa0*/  LOP3.LUT P3, RZ, R16, 0x2, RZ, 0xc0, !PT ;  /* 0x0000000210ff7812 */ /* 0x000fe2000786c0ff */
[----:B------:R-:W-:Y:S01]  /*cab0*/  IMAD.WIDE.U32 R2, R7, UR4, RZ ;  /* 0x0000000407027c25 */ /* 0x000fe2000f8e00ff */
[----:B------:R-:W-:-:S03]  /*cac0*/  R2UR UR4, R23 ;  /* 0x00000000170472ca */ /* 0x000fc600000e0000 */
[----:B------:R-:W-:Y:S02]  /*cad0*/  IMAD R7, R18, UR6, RZ ;  /* 0x0000000612077c24 */ /* 0x000fe4000f8e02ff */
[----:B------:R-:W-:Y:S02]  /*cae0*/  IMAD.IADD R3, R3, 0x1, R5 ;  /* 0x0000000103037824 */ /* 0x000fe400078e0205 */
[C---:B------:R-:W-:Y:S02]  /*caf0*/  IMAD R7, R6.reuse, UR7, R7 ;  /* 0x0000000706077c24 */ /* 0x040fe4000f8e0207 */
[----:B------:R-:W-:Y:S01]  /*cb00*/  IMAD.WIDE.U32 R2, R6, UR6, R2 ;  /* 0x0000000606027c25 */ /* 0x000fe2000f8e0002 */
[----:B------:R-:W-:-:S03]  /*cb10*/  ULDC.64 UR6, c[0x0][0x330] ;  /* 0x0000cc0000067ab9 */ /* 0x000fc60000000a00 */
[----:B------:R-:W-:Y:S01]  /*cb20*/  UIMAD UR4, UR4, UR6, URZ ;  /* 0x00000006040472a4 */ /* 0x000fe2000f8e023f */
[----:B------:R-:W-:Y:S01]  /*cb30*/  IADD3 R3, R3, R7, RZ ;  /* 0x0000000703037210 */ /* 0x000fe20007ffe0ff */
[----:B------:R-:W-:Y:S02]  /*cb40*/  IMAD.U32 R5, RZ, RZ, UR6 ;  /* 0x00000006ff057e24 */ /* 0x000fe4000f8e00ff */
[----:B------:R-:W-:Y:S02]  /*cb50*/  UIMAD UR4, UR40, UR7, UR4 ;  /* 0x00000007280472a4 */ /* 0x000fe4000f8e0204 */
[----:B------:R-:W-:Y:S01]  /*cb60*/  IMAD.WIDE.U32 R2, R5, UR40, R2 ;  /* 0x0000002805027c25 */ /* 0x000fe2000f8e0002 */
[----:B------:R-:W-:-:S03]  /*cb70*/  ULDC.64 UR6, c[0x0][0x318] ;  /* 0x0000c60000067ab9 */ /* 0x000fc60000000a00 */
[----:B------:R-:W-:Y:S01]  /*cb80*/  VIADD R19, R3, UR4 ;  /* 0x0000000403137c36 */ /* 0x000fe20008000000 */
[----:B------:R-:W-:Y:S01]  /*cb90*/  LEA R18, P0, R2, UR6, 0x1 ;  /* 0x0000000602127c11 */ /* 0x000fe2000f8008ff */
[----:B------:R-:W-:-:S03]  /*cba0*/  UMOV UR4, 0xffffffff ;  /* 0xffffffff00047882 */ /* 0x000fc60000000000 */
[----:B------:R-:W-:Y:S01]  /*cbb0*/  LEA.HI.X R19, R2, UR7, R19, 0x1, P0 ;  /* 0x0000000702137c11 */ /* 0x000fe200080f0c13 */
[----:B------:R-:W-:Y:S08]  /*cbc0*/  BRA.DIV UR4, `(.L_x_3286) ;  /* 0x0000002204d87947 */ /* 0x000ff0000b800000 */
[----:B------:R-:W0:Y:S01]  /*cbd0*/  SHFL.IDX PT, R14, R18, RZ, 0x181f ;  /* 0x00181fff120e7589 */ /* 0x000e2200000e0000 */
[C---:B------:R-:W-:Y:S02]  /*cbe0*/  LOP3.LUT P1, RZ, R16.reuse, 0x40, RZ, 0xc0, !PT ;  /* 0x0000004010ff7812 */ /* 0x040fe4000782c0ff */
[C---:B------:R-:W-:Y:S01]  /*cbf0*/  LOP3.LUT P6, RZ, R16.reuse, 0x20, RZ, 0xc0, !PT ;  /* 0x0000002010ff7812 */ /* 0x040fe200078cc0ff */
[----:B------:R-:W4:Y:S01]  /*cc00*/  SHFL.IDX PT, R3, R19, RZ, 0x181f ;  /* 0x00181fff13037589 */ /* 0x000f2200000e0000 */
[----:B------:R-:W-:Y:S02]  /*cc10*/  LEA R17, R17, UR43, 0x1 ;  /* 0x0000002b11117c11 */ /* 0x000fe4000f8e08ff */
[----:B------:R-:W-:Y:S01]  /*cc20*/  LOP3.LUT P2, RZ, R16, 0x10, RZ, 0xc0, !PT ;  /* 0x0000001010ff7812 */ /* 0x000fe2000784c0ff */
[----:B------:R-:W-:Y:S01]  /*cc30*/  SHFL.IDX PT, R5, R19, 0x1, 0x181f ;  /* 0x00381f0013057f89 */ /* 0x000fe200000e0000 */
[----:B------:R-:W-:-:S03]  /*cc40*/  P2R R11, PR, RZ, 0x40 ;  /* 0x00000040ff0b7803 */ /* 0x000fc60000000000 */
[----:B-1-3--:R-:W-:Y:S04]  /*cc50*/  SHFL.IDX PT, R20, R19, 0x2, 0x181f ;  /* 0x00581f0013147f89 */ /* 0x00afe800000e0000 */
[----:B------:R-:W-:Y:S01]  /*cc60*/  SHFL.IDX PT, R19, R19, 0x3, 0x181f ;  /* 0x00781f0013137f89 */ /* 0x000fe200000e0000 */
[----:B0-----:R-:W-:-:S03]  /*cc70*/  IADD3 R6, P0, R14, R8, RZ ;  /* 0x000000080e067210 */ /* 0x001fc60007f1e0ff */
[----:B------:R-:W0:Y:S01]  /*cc80*/  SHFL.IDX PT, R14, R18, 0x1, 0x181f ;  /* 0x00381f00120e7f89 */ /* 0x000e2200000e0000 */
[----:B----4-:R-:W-:-:S05]  /*cc90*/  IADD3.X R7, RZ, R3, RZ, P0, !PT ;  /* 0x00000003ff077210 */ /* 0x010fca00007fe4ff */
[----:B------:R-:W-:Y:S01]  /*cca0*/  LDGSTS.E.BYPASS.LTC128B.128 [R17+0x400], desc[UR36][R6.64], !P1 ;  /* 0x0040000006117fae */ /* 0x000fe2000c901d64 */
[----:B------:R-:W-:-:S03]  /*ccb0*/  ISETP.NE.U32.AND P1, PT, R25, RZ, PT ;  /* 0x000000ff1900720c */ /* 0x000fc60003f25070 */
[----:B------:R-:W-:Y:S01]  /*ccc0*/  LDGSTS.E.BYPASS.LTC128B.128 [R17+0x2400], desc[UR36][R6.64+0x80], !P6 ;  /* 0x0240008006117fae */ /* 0x000fe2000f101d64 */
[----:B------:R-:W-:-:S03]  /*ccd0*/  LOP3.LUT P6, RZ, R16, 0x40, RZ, 0xc0, !PT ;  /* 0x0000004010ff7812 */ /* 0x000fc600078cc0ff */
[----:B------:R-:W-:Y:S04]  /*cce0*/  LDGSTS.E.BYPASS.LTC128B.128 [R17+0x4400], desc[UR36][R6.64+0x100], !P2 ;  /* 0x0440010006117fae */ /* 0x000fe8000d101d64 */
[----:B------:R-:W-:Y:S04]  /*ccf0*/  LDGSTS.E.BYPASS.LTC128B.128 [R17+0x6400], desc[UR36][R6.64+0x180], !P5 ;  /* 0x0640018006117fae */ /* 0x000fe8000e901d64 */
[----:B------:R-:W-:Y:S01]  /*cd00*/  LDGSTS.E.BYPASS.LTC128B.128 [R17+0x8400], desc[UR36][R6.64+0x200], !P4 ;  /* 0x0840020006117fae */ /* 0x000fe2000e101d64 */
[----:B0-----:R-:W-:-:S03]  /*cd10*/  IADD3 R4, P0, R14, R8, RZ ;  /* 0x000000080e047210 */ /* 0x001fc60007f1e0ff */
[----:B------:R-:W0:Y:S02]  /*cd20*/  SHFL.IDX PT, R14, R18, 0x2, 0x181f ;  /* 0x00581f00120e7f89 */ /* 0x000e2400000e0000 */
[----:B------:R-:W-:Y:S02]  /*cd30*/  IMAD.X R5, RZ, RZ, R5, P0 ;  /* 0x000000ffff057224 */ /* 0x000fe400000e0605 */
[----:B------:R-:W-:Y:S01]  /*cd40*/  LDGSTS.E.BYPASS.LTC128B.128 [R17+0xa400], desc[UR36][R6.64+0x280], !P3 ;  /* 0x0a40028006117fae */ /* 0x000fe2000d901d64 */
[----:B0-----:R-:W-:-:S03]  /*cd50*/  IADD3 R2, P0, R14, R8, RZ ;  /* 0x000000080e027210 */ /* 0x001fc60007f1e0ff */
[----:B------:R0:W1:Y:S02]  /*cd60*/  SHFL.IDX PT, R14, R18, 0x3, 0x181f ;  /* 0x00781f00120e7f89 */ /* 0x00006400000e0000 */
[----:B------:R-:W-:Y:S01]  /*cd70*/  IMAD.X R3, RZ, RZ, R20, P0 ;  /* 0x000000ffff037224 */ /* 0x000fe200000e0614 */
[----:B------:R-:W-:-:S13]  /*cd80*/  ISETP.NE.U32.AND P0, PT, R28, RZ, PT ;  /* 0x000000ff1c00720c */ /* 0x000fda0003f05070 */
[----:B------:R-:W-:Y:S04]  /*cd90*/  LDGSTS.E.BYPASS.LTC128B.128 [R17+0xc400], desc[UR36][R6.64+0x300], P0 ;  /* 0x0c40030006117fae */ /* 0x000fe80008101d64 */
[----:B------:R3:W-:Y:S04]  /*cda0*/  LDGSTS.E.BYPASS.LTC128B.128 [R17+0xe400], desc[UR36][R6.64+0x380], P1 ;  /* 0x0e40038006117fae */ /* 0x0007e80008901d64 */
[----:B------:R-:W-:Y:S01]  /*cdb0*/  LDGSTS.E.BYPASS.LTC128B.128 [R17+0xc00], desc[UR36][R4.64], !P6 ;  /* 0x00c0000004117fae */ /* 0x000fe2000f101d64 */
[----:B------:R-:W-:-:S04]  /*cdc0*/  ISETP.NE.AND P6, PT, R11, RZ, PT ;  /* 0x000000ff0b00720c */ /* 0x000fc80003fc5270 */
[----:B---3--:R-:W-:-:S09]  /*cdd0*/  P2R R6, PR, RZ, 0x40 ;  /* 0x00000040ff067803 */ /* 0x008fd20000000000 */
[----:B------:R-:W-:Y:S01]  /*cde0*/  LDGSTS.E.BYPASS.LTC128B.128 [R17+0x2c00], desc[UR36][R4.64+0x80], !P6 ;  /* 0x02c0008004117fae */ /* 0x000fe2000f101d64 */
[----:B------:R-:W-:-:S03]  /*cdf0*/  LOP3.LUT P6, RZ, R16, 0x40, RZ, 0xc0, !PT ;  /* 0x0000004010ff7812 */ /* 0x000fc600078cc0ff */
[----:B------:R-:W-:Y:S04]  /*ce00*/  LDGSTS.E.BYPASS.LTC128B.128 [R17+0x4c00], desc[UR36][R4.64+0x100], !P2 ;  /* 0x04c0010004117fae */ /* 0x000fe8000d101d64 */
[----:B------:R-:W-:Y:S04]  /*ce10*/  LDGSTS.E.BYPASS.LTC128B.128 [R17+0x6c00], desc[UR36][R4.64+0x180], !P5 ;  /* 0x06c0018004117fae */ /* 0x000fe8000e901d64 */
[----:B------:R-:W-:Y:S04]  /*ce20*/  LDGSTS.E.BYPASS.LTC128B.128 [R17+0x8c00], desc[UR36][R4.64+0x200], !P4 ;  /* 0x08c0020004117fae */ /* 0x000fe8000e101d64 */
[----:B------:R-:W-:Y:S04]  /*ce30*/  LDGSTS.E.BYPASS.LTC128B.128 [R17+0xac00], desc[UR36][R4.64+0x280], !P3 ;  /* 0x0ac0028004117fae */ /* 0x000fe8000d901d64 */
[----:B------:R-:W-:Y:S04]  /*ce40*/  LDGSTS.E.BYPASS.LTC128B.128 [R17+0xcc00], desc[UR36][R4.64+0x300], P0 ;  /* 0x0cc0030004117fae */ /* 0x000fe80008101d64 */
[----:B------:R3:W-:Y:S04]  /*ce50*/  LDGSTS.E.BYPASS.LTC128B.128 [R17+0xec00], desc[UR36][R4.64+0x380], P1 ;  /* 0x0ec0038004117fae */ /* 0x0007e80008901d64 */
[----:B------:R0:W-:Y:S01]  /*ce60*/  LDGSTS.E.BYPASS.LTC128B.128 [R17+0x1400], desc[UR36][R2.64], !P6 ;  /* 0x0140000002117fae */ /* 0x0001e2000f101d64 */
[----:B------:R-:W-:-:S02]  /*ce70*/  ISETP.NE.AND P6, PT, R6, RZ, PT ;  /* 0x000000ff0600720c */ /* 0x000fc40003fc5270 */
[----:B---3--:R-:W-:-:S11]  /*ce80*/  MOV R4, RZ ;  /* 0x000000ff00047202 */ /* 0x008fd60000000f00 */
[----:B------:R0:W-:Y:S04]  /*ce90*/  LDGSTS.E.BYPASS.LTC128B.128 [R17+0x3400], desc[UR36][R2.64+0x80], !P6 ;  /* 0x0340008002117fae */ /* 0x0001e8000f101d64 */
[----:B------:R0:W-:Y:S04]  /*cea0*/  LDGSTS.E.BYPASS.LTC128B.128 [R17+0x5400], desc[UR36][R2.64+0x100], !P2 ;  /* 0x0540010002117fae */ /* 0x0001e8000d101d64 */
[----:B------:R0:W-:Y:S04]  /*ceb0*/  LDGSTS.E.BYPASS.LTC128B.128 [R17+0x7400], desc[UR36][R2.64+0x180], !P5 ;  /* 0x0740018002117fae */ /* 0x0001e8000e901d64 */
[----:B------:R0:W-:Y:S04]  /*cec0*/  LDGSTS.E.BYPASS.LTC128B.128 [R17+0x9400], desc[UR36][R2.64+0x200], !P4 ;  /* 0x0940020002117fae */ /* 0x0001e8000e101d64 */
[----:B------:R0:W-:Y:S04]  /*ced0*/  LDGSTS.E.BYPASS.LTC128B.128 [R17+0xb400], desc[UR36][R2.64+0x280], !P3 ;  /* 0x0b40028002117fae */ /* 0x0001e8000d901d64 */
[----:B------:R0:W-:Y:S04]  /*cee0*/  LDGSTS.E.BYPASS.LTC128B.128 [R17+0xd400], desc[UR36][R2.64+0x300], P0 ;  /* 0x0d40030002117fae */ /* 0x0001e80008101d64 */
[----:B-1----:R0:W-:Y:S02]  /*cef0*/  LDGSTS.E.BYPASS.LTC128B.128 [R17+0xf400], desc[UR36][R2.64+0x380], P1 ;  /* 0x0f40038002117fae */ /* 0x0021e40008901d64 */
.L_x_3358:
[----:B------:R-:W-:Y:S02]  /*cf00*/  P2R R5, PR, RZ, 0x2 ;  /* 0x00000002ff057803 */ /* 0x000fe40000000000 */
[----:B------:R-:W-:Y:S02]  /*cf10*/  LOP3.LUT P1, RZ, R16, 0x40, RZ, 0xc0, !PT ;  /* 0x0000004010ff7812 */ /* 0x000fe4000782c0ff */
[----:B0-----:R-:W-:Y:S02]  /*cf20*/  IADD3 R2, P2, R14, R8, RZ ;  /* 0x000000080e027210 */ /* 0x001fe40007f5e0ff */
[----:B------:R-:W-:-:S03]  /*cf30*/  LOP3.LUT P6, RZ, R16, 0x10, RZ, 0xc0, !PT ;  /* 0x0000001010ff7812 */ /* 0x000fc600078cc0ff */
[----:B------:R-:W-:Y:S01]  /*cf40*/  IMAD.X R3, RZ, RZ, R19, P2 ;  /* 0x000000ffff037224 */ /* 0x000fe200010e0613 */
[----:B------:R-:W-:-:S05]  /*cf50*/  LOP3.LUT P2, RZ, R16, 0x20, RZ, 0xc0, !PT ;  /* 0x0000002010ff7812 */ /* 0x000fca000784c0ff */
[----:B------:R-:W-:Y:S01]  /*cf60*/  @!PT LDS RZ, [RZ] ;  /* 0x00000000fffff984 */ /* 0x000fe20000000800 */
[----:B------:R-:W-:Y:S01]  /*cf70*/  @!PT LDS RZ, [RZ] ;  /* 0x00000000fffff984 */ /* 0x000fe20000000800 */
[----:B------:R-:W-:Y:S01]  /*cf80*/  @!PT LDS RZ, [RZ] ;  /* 0x00000000fffff984 */ /* 0x000fe20000000800 */
[----:B------:R0:W-:Y:S01]  /*cf90*/  LDGSTS.E.BYPASS.LTC128B.128 [R17+0x1c00], desc[UR36][R2.64], !P1 ;  /* 0x01c0000002117fae */ /* 0x0001e2000c901d64 */
[----:B------:R-:W-:-:S07]  /*cfa0*/  ISETP.NE.AND P1, PT, R5, RZ, PT ;  /* 0x000000ff0500720c */ /* 0x000fce0003f25270 */
[----:B------:R0:W-:Y:S04]  /*cfb0*/  LDGSTS.E.BYPASS.LTC128B.128 [R17+0x3c00], desc[UR36][R2.64+0x80], !P2 ;  /* 0x03c0008002117fae */ /* 0x0001e8000d101d64 */
[----:B------:R0:W-:Y:S04]  /*cfc0*/  LDGSTS.E.BYPASS.LTC128B.128 [R17+0x5c00], desc[UR36][R2.64+0x100], !P6 ;  /* 0x05c0010002117fae */ /* 0x0001e8000f101d64 */
[----:B------:R0:W-:Y:S04]  /*cfd0*/  LDGSTS.E.BYPASS.LTC128B.128 [R17+0x7c00], desc[UR36][R2.64+0x180], !P5 ;  /* 0x07c0018002117fae */ /* 0x0001e8000e901d64 */
[----:B------:R0:W-:Y:S04]  /*cfe0*/  LDGSTS.E.BYPASS.LTC128B.128 [R17+0x9c00], desc[UR36][R2.64+0x200], !P4 ;  /* 0x09c0020002117fae */ /* 0x0001e8000e101d64 */
[----:B------:R0:W-:Y:S04]  /*cff0*/  LDGSTS.E.BYPASS.LTC128B.128 [R17+0xbc00], desc[UR36][R2.64+0x280], !P3 ;  /* 0x0bc0028002117fae */ /* 0x0001e8000d901d64 */
[----:B------:R0:W-:Y:S01]  /*d000*/  LDGSTS.E.BYPASS.LTC128B.128 [R17+0xdc00], desc[UR36][R2.64+0x300], P0 ;  /* 0x0dc0030002117fae */ /* 0x0001e20008101d64 */
[----:B------:R-:W-:-:S03]  /*d010*/  PLOP3.LUT P0, PT, PT, PT, PT, 0x80, 0x0 ;  /* 0x000000000000781c */ /* 0x000fc60003f0f070 */
[----:B------:R0:W-:Y:S01]  /*d020*/  LDGSTS.E.BYPASS.LTC128B.128 [R17+0xfc00], desc[UR36][R2.64+0x380], P1 ;  /* 0x0fc0038002117fae */ /* 0x0001e20008901d64 */
[----:B------:R-:W-:-:S09]  /*d030*/  NOP ;  /* 0x0000000000007918 */ /* 0x000fd20000000000 */
.L_x_3287:
        /* <DEDUP_REMOVED lines=10> */
.L_x_3288:
[----:B------:R-:W-:Y:S01]  /*d0e0*/  VIADD R0, R0, 0x1 ;  /* 0x0000000100007836 */ /* 0x000fe20000000000 */
[----:B------:R-:W-:Y:S01]  /*d0f0*/  IADD3 R22, R22, -0x1, RZ ;  /* 0xffffffff16167810 */ /* 0x000fe20007ffe0ff */
[----:B------:R1:W-:Y:S01]  /*d100*/  SYNCS.ARRIVE.TRANS64.A1T0 RZ, [R10+URZ+0x28c50], RZ ;  /* 0x028c50ff0aff79a7 */ /* 0x0003e2000810003f */
[----:B------:R-:W-:Y:S02]  /*d110*/  VIADD R9, R9, 0xffffffc0 ;  /* 0xffffffc009097836 */ /* 0x000fe40000000000 */
[----:B------:R-:W-:-:S04]  /*d120*/  ISETP.NE.AND P0, PT, R0, 0x2, PT ;  /* 0x000000020000780c */ /* 0x000fc80003f05270 */
[----:B------:R-:W-:Y:S02]  /*d130*/  SEL R0, R0, RZ, P0 ;  /* 0x000000ff00007207 */ /* 0x000fe40000000000 */
[----:B0-----:R-:W-:Y:S02]  /*d140*/  SEL R2, RZ, 0x1, P0 ;  /* 0x00000001ff027807 */ /* 0x001fe40000000000 */
[----:B------:R-:W-:Y:S02]  /*d150*/  ISETP.GT.AND P0, PT, R22, UR45, PT ;  /* 0x0000002d16007c0c */ /* 0x000fe4000bf04270 */
[----:B------:R-:W-:-:S11]  /*d160*/  LOP3.LUT R21, R21, R2, RZ, 0x3c, !PT ;  /* 0x0000000215157212 */ /* 0x000fd600078e3cff */
[----:B-1----:R-:W-:Y:S05]  /*d170*/  @P0 BRA `(.L_x_3289) ;  /* 0xfffffff0008c0947 */ /* 0x002fea000383ffff */
.L_x_3274:
[----:B------:R-:W-:Y:S05]  /*d180*/  BSYNC B0 ;  /* 0x0000000000007941 */ /* 0x000fea0003800000 */
.L_x_3257:
[----:B------:R-:W0:Y:S01]  /*d190*/  S2R R3, SR_CgaCtaId ;  /* 0x0000000000037919 */ /* 0x000e220000008800 */
[----:B------:R-:W-:Y:S01]  /*d1a0*/  MOV R2, 0x400 ;  /* 0x0000040000027802 */ /* 0x000fe20000000f00 */
[----:B------:R-:W-:Y:S01]  /*d1b0*/  BSSY B0, `(.L_x_3290) ;  /* 0x0000005000007945 */ /* 0x000fe20003800000 */
[----:B------:R-:W-:Y:S02]  /*d1c0*/  SHF.L.U32 R4, R4, 0x1f, RZ ;  /* 0x0000001f04047819 */ /* 0x000fe400000006ff */
[----:B0-----:R-:W-:-:S04]  /*d1d0*/  LEA R5, R3, R2, 0x18 ;  /* 0x0000000203057211 */ /* 0x001fc800078ec0ff */
[----:B------:R-:W0:Y:S02]  /*d1e0*/  SYNCS.PHASECHK.TRANS64.TRYWAIT P0, [R5+URZ+0x28c20], R4 ;  /* 0x028c2004050075a7 */ /* 0x000e24000800017f */
[----:B0-----:R-:W-:Y:S05]  /*d1f0*/  @!P0 BRA `(.L_x_3291) ;  /* 0x0000002400108947 */ /* 0x001fea0003800000 */
.L_x_3359:
[----:B------:R-:W-:Y:S05]  /*d200*/  BSYNC B0 ;  /* 0x0000000000007941 */ /* 0x000fea0003800000 */
.L_x_3290:
[----:B------:R-:W-:-:S03]  /*d210*/  UMOV UR4, 0xffffffff ;  /* 0xffffffff00047882 */ /* 0x000fc60000000000 */
[----:B------:R-:W-:Y:S05]  /*d220*/  BRA.DIV UR4, `(.L_x_3292) ;  /* 0x0000002604187947 */ /* 0x000fea000b800000 */
[----:B------:R-:W1:Y:S02]  /*d230*/  S2R R2, SR_TID.X ;  /* 0x0000000000027919 */ /* 0x000e640000002100 */
[----:B-1----:R-:W-:-:S04]  /*d240*/  SHF.R.U32.HI R2, RZ, 0x5, R2 ;  /* 0x00000005ff027819 */ /* 0x002fc80000011602 */
[----:B------:R-:W-:-:S05]  /*d250*/  LOP3.LUT R2, R2, 0x3, RZ, 0xc0, !PT ;  /* 0x0000000302027812 */ /* 0x000fca00078ec0ff */
[----:B------:R1:W3:Y:S02]  /*d260*/  SHFL.IDX PT, R14, R2, RZ, 0x1f ;  /* 0x00001fff020e7589 */ /* 0x0002e400000e0000 */
.L_x_3362:
[----:B---3--:R-:W-:-:S13]  /*d270*/  ISETP.NE.AND P0, PT, R14, RZ, PT ;  /* 0x000000ff0e00720c */ /* 0x008fda0003f05270 */
[----:B------:R-:W-:Y:S05]  /*d280*/  @P0 BRA `(.L_x_3212) ;  /* 0x0000000000880947 */ /* 0x000fea0003800000 */
[----:B------:R-:W-:-:S03]  /*d290*/  UMOV UR4, 0xffffffff ;  /* 0xffffffff00047882 */ /* 0x000fc60000000000 */
[----:B------:R-:W-:Y:S05]  /*d2a0*/  BRA.DIV UR4, `(.L_x_3293) ;  /* 0x00000026042c7947 */ /* 0x000fea000b800000 */
[----:B------:R-:W-:-:S13]  /*d2b0*/  ELECT P6, URZ, PT ;  /* 0x00000000003f782f */ /* 0x000fda00038c0000 */
.L_x_3365:
[----:B------:R-:W-:Y:S05]  /*d2c0*/  @!P6 BRA `(.L_x_3212) ;  /* 0x000000000078e947 */ /* 0x000fea0003800000 */
[----:B------:R-:W-:-:S06]  /*d2d0*/  ULOP3.LUT UR4, UR39, 0x2, URZ, 0xfc, !UPT ;  /* 0x0000000227047892 */ /* 0x000fcc000f8efc3f */
[----:B-1----:R-:W-:-:S05]  /*d2e0*/  IMAD.U32 R2, RZ, RZ, UR4 ;  /* 0x00000004ff027e24 */ /* 0x002fca000f8e00ff */
[----:B------:R-:W-:-:S13]  /*d2f0*/  ISETP.NE.AND P0, PT, R2, 0x3, PT ;  /* 0x000000030200780c */ /* 0x000fda0003f05270 */
[----:B------:R-:W-:Y:S05]  /*d300*/  @!P0 BRA `(.L_x_3294) ;  /* 0x0000000000048947 */ /* 0x000fea0003800000 */
[----:B------:R-:W-:Y:S01]  /*d310*/  BPT.TRAP 0x1 ;  /* 0x000000040000795c */ /* 0x000fe20000300000 */
.L_x_3294:
[C---:B0-----:R-:W-:Y:S01]  /*d320*/  LEA R4, R0.reuse, R5, 0x3 ;  /* 0x0000000500047211 */ /* 0x041fe200078e18ff */
[----:B------:R-:W-:Y:S01]  /*d330*/  VIADD R0, R0, 0x1 ;  /* 0x0000000100007836 */ /* 0x000fe20000000000 */
[----:B------:R-:W-:-:S04]  /*d340*/  SHF.L.U32 R3, R21, 0x1f, RZ ;  /* 0x0000001f15037819 */ /* 0x000fc800000006ff */
[----:B------:R-:W0:Y:S01]  /*d350*/  SYNCS.PHASECHK.TRANS64.TRYWAIT P1, [R4+URZ+0x28c40], R3 ;  /* 0x028c4003040075a7 */ /* 0x000e22000802017f */
[----:B------:R-:W-:-:S04]  /*d360*/  ISETP.NE.AND P2, PT, R0, 0x2, PT ;  /* 0x000000020000780c */ /* 0x000fc80003f45270 */
[----:B------:R-:W-:Y:S01]  /*d370*/  SEL R2, RZ, 0x1, P2 ;  /* 0x00000001ff027807 */ /* 0x000fe20001000000 */
[----:B0-----:R-:W-:Y:S08]  /*d380*/  @!P1 BRA `(.L_x_3295) ;  /* 0x0000002400149947 */ /* 0x001ff00003800000 */
.L_x_3366:
[----:B------:R-:W-:Y:S02]  /*d390*/  SEL R0, R0, RZ, P2 ;  /* 0x000000ff00007207 */ /* 0x000fe40001000000 */
[----:B------:R-:W-:Y:S01]  /*d3a0*/  LOP3.LUT R2, R21, R2, RZ, 0x3c, !PT ;  /* 0x0000000215027212 */ /* 0x000fe200078e3cff */
[----:B------:R-:W-:Y:S06]  /*d3b0*/  @!P0 BRA `(.L_x_3296) ;  /* 0x0000000000048947 */ /* 0x000fec0003800000 */
[----:B------:R-:W-:Y:S01]  /*d3c0*/  BPT.TRAP 0x1 ;  /* 0x000000040000795c */ /* 0x000fe20000300000 */
.L_x_3296:
[----:B------:R-:W-:Y:S01]  /*d3d0*/  IMAD R5, R0, 0x8, R5 ;  /* 0x0000000800057824 */ /* 0x000fe200078e0205 */
[----:B------:R-:W-:-:S04]  /*d3e0*/  SHF.L.U32 R0, R2, 0x1f, RZ ;  /* 0x0000001f02007819 */ /* 0x000fc800000006ff */
[----:B------:R-:W1:Y:S02]  /*d3f0*/  SYNCS.PHASECHK.TRANS64.TRYWAIT P1, [R5+URZ+0x28c40], R0 ;  /* 0x028c4000050075a7 */ /* 0x000e64000802017f */
[----:B-1----:R-:W-:Y:S05]  /*d400*/  @!P1 BRA `(.L_x_3297) ;  /* 0x0000002400089947 */ /* 0x002fea0003800000 */
.L_x_3367:
[----:B------:R-:W-:Y:S05]  /*d410*/  @!P0 BRA `(.L_x_3298) ;  /* 0x0000000000048947 */ /* 0x000fea0003800000 */
[----:B------:R-:W-:Y:S01]  /*d420*/  BPT.TRAP 0x1 ;  /* 0x000000040000795c */ /* 0x000fe20000300000 */
.L_x_3298:
[----:B------:R-:W3:Y:S02]  /*d430*/  SYNCS.PHASECHK.TRANS64.TRYWAIT P1, [R4+URZ+0x28c60], R3 ;  /* 0x028c6003040075a7 */ /* 0x000ee4000802017f */
[----:B---3--:R-:W-:Y:S05]  /*d440*/  @!P1 BRA `(.L_x_3299) ;  /* 0x00000024000c9947 */ /* 0x008fea0003800000 */
.L_x_3368:
[----:B------:R-:W-:Y:S05]  /*d450*/  @!P0 BRA `(.L_x_3300) ;  /* 0x0000000000048947 */ /* 0x000fea0003800000 */
[----:B------:R-:W-:Y:S01]  /*d460*/  BPT.TRAP 0x1 ;  /* 0x000000040000795c */ /* 0x000fe20000300000 */
.L_x_3300:
[----:B----4-:R4:W0:Y:S02]  /*d470*/  SYNCS.PHASECHK.TRANS64.TRYWAIT P0, [R5+URZ+0x28c60], R0 ;  /* 0x028c6000050075a7 */ /* 0x010824000800017f */
[----:B0-----:R-:W-:Y:S05]  /*d480*/  @!P0 NANOSLEEP.SYNCS 0x989680 ;  /* 0x009896800000895d */ /* 0x001fea0003900000 */
[----:B------:R-:W0:Y:S02]  /*d490*/  @!P0 SYNCS.PHASECHK.TRANS64 P0, [R5+URZ+0x28c60], R0 ;  /* 0x028c6000050085a7 */ /* 0x000e24000800007f */
[----:B0-----:R-:W-:Y:S05]  /*d4a0*/  @!P0 BRA `(.L_x_3300) ;  /* 0xfffffffc00f08947 */ /* 0x001fea000383ffff */
.L_x_3212:
[----:B------:R-:W-:Y:S05]  /*d4b0*/  BSYNC B6 ;  /* 0x0000000000067941 */ /* 0x000fea0003800000 */
.L_x_3209:
[----:B------:R-:W-:Y:S05]  /*d4c0*/  EXIT ;  /* 0x000000000000794d */ /* 0x000fea0003800000 */
.L_x_3217:
[----:B0-----:R-:W-:-:S04]  /*d4d0*/  MOV R5, UR5 ;  /* 0x0000000500057c02 */ /* 0x001fc80008000f00 */
[----:B------:R0:W1:Y:S03]  /*d4e0*/  SYNCS.PHASECHK.TRANS64.TRYWAIT P1, [R5+URZ+0x28c50], R2 ;  /* 0x028c5002050075a7 */ /* 0x000066000802017f */
[----:B-1----:R-:W-:Y:S05]  /*d4f0*/  @!P1 NANOSLEEP.SYNCS 0x989680 ;  /* 0x009896800000995d */ /* 0x002fea0003900000 */
[----:B------:R-:W1:Y:S02]  /*d500*/  @!P1 SYNCS.PHASECHK.TRANS64 P1, [R5+URZ+0x28c50], R2 ;  /* 0x028c5002050095a7 */ /* 0x000e64000802007f */
[----:B-1----:R-:W-:Y:S05]  /*d510*/  @!P1 BRA `(.L_x_3217) ;  /* 0xfffffffc00ec9947 */ /* 0x002fea000383ffff */
[----:B------:R-:W-:Y:S05]  /*d520*/  BRA `(.L_x_3301) ;  /* 0xffffff3c009c7947 */ /* 0x000fea000383ffff */
.L_x_3223:
[----:B-1----:R-:W-:-:S04]  /*d530*/  IMAD.U32 R5, RZ, RZ, UR7 ;  /* 0x00000007ff057e24 */ /* 0x002fc8000f8e00ff */
[----:B------:R1:W2:Y:S03]  /*d540*/  SYNCS.PHASECHK.TRANS64.TRYWAIT P1, [R5+URZ+0x28c50], R2 ;  /* 0x028c5002050075a7 */ /* 0x0002a6000802017f */
[----:B--2---:R-:W-:Y:S05]  /*d550*/  @!P1 NANOSLEEP.SYNCS 0x989680 ;  /* 0x009896800000995d */ /* 0x004fea0003900000 */
[----:B------:R-:W2:Y:S02]  /*d560*/  @!P1 SYNCS.PHASECHK.TRANS64 P1, [R5+URZ+0x28c50], R2 ;  /* 0x028c5002050095a7 */ /* 0x000ea4000802007f */
[----:B--2---:R-:W-:Y:S05]  /*d570*/  @!P1 BRA `(.L_x_3223) ;  /* 0xfffffffc00ec9947 */ /* 0x004fea000383ffff */
[----:B------:R-:W-:Y:S05]  /*d580*/  BRA `(.L_x_3222) ;  /* 0xffffff4800a07947 */ /* 0x000fea000383ffff */
.L_x_3228:
[----:B0-----:R-:W-:-:S04]  /*d590*/  IMAD.U32 R0, RZ, RZ, UR41 ;  /* 0x00000029ff007e24 */ /* 0x001fc8000f8e00ff */
[----:B------:R0:W1:Y:S03]  /*d5a0*/  SYNCS.PHASECHK.TRANS64.TRYWAIT P0, [R0+URZ+0x28c00], R11 ;  /* 0x028c000b000075a7 */ /* 0x000066000800017f */
[----:B-1----:R-:W-:Y:S05]  /*d5b0*/  @!P0 NANOSLEEP.SYNCS 0x989680 ;  /* 0x009896800000895d */ /* 0x002fea0003900000 */
[----:B------:R-:W1:Y:S02]  /*d5c0*/  @!P0 SYNCS.PHASECHK.TRANS64 P0, [R0+URZ+0x28c00], R11 ;  /* 0x028c000b000085a7 */ /* 0x000e64000800007f */
[----:B-1----:R-:W-:Y:S05]  /*d5d0*/  @!P0 BRA `(.L_x_3228) ;  /* 0xfffffffc00ec8947 */ /* 0x002fea000383ffff */
[----:B------:R-:W-:Y:S05]  /*d5e0*/  BRA `(.L_x_3302) ;  /* 0xffffff5c00987947 */ /* 0x000fea000383ffff */
.L_x_3232:
[----:B-1----:R-:W-:-:S04]  /*d5f0*/  MOV R2, UR41 ;  /* 0x0000002900027c02 */ /* 0x002fc80008000f00 */
[----:B------:R1:W2:Y:S03]  /*d600*/  SYNCS.PHASECHK.TRANS64.TRYWAIT P1, [R2+URZ+0x28c30], R11 ;  /* 0x028c300b020075a7 */ /* 0x0002a6000802017f */
[----:B--2---:R-:W-:Y:S05]  /*d610*/  @!P1 NANOSLEEP.SYNCS 0x989680 ;  /* 0x009896800000995d */ /* 0x004fea0003900000 */
[----:B------:R-:W2:Y:S02]  /*d620*/  @!P1 SYNCS.PHASECHK.TRANS64 P1, [R2+URZ+0x28c30], R11 ;  /* 0x028c300b020095a7 */ /* 0x000ea4000802007f */
[----:B--2---:R-:W-:Y:S05]  /*d630*/  @!P1 BRA `(.L_x_3232) ;  /* 0xfffffffc00ec9947 */ /* 0x004fea000383ffff */
[----:B------:R-:W-:Y:S05]  /*d640*/  BRA `(.L_x_3231) ;  /* 0xffffff5c00d87947 */ /* 0x000fea000383ffff */
.L_x_3237:
[----:B--2---:R-:W-:-:S04]  /*d650*/  IMAD.U32 R12, RZ, RZ, UR41 ;  /* 0x00000029ff0c7e24 */ /* 0x004fc8000f8e00ff */
[----:B------:R2:W4:Y:S03]  /*d660*/  SYNCS.PHASECHK.TRANS64.TRYWAIT P1, [R12+URZ+0x28c50], R11 ;  /* 0x028c500b0c0075a7 */ /* 0x000526000802017f */
[----:B----4-:R-:W-:Y:S05]  /*d670*/  @!P1 NANOSLEEP.SYNCS 0x989680 ;  /* 0x009896800000995d */ /* 0x010fea0003900000 */
[----:B------:R-:W4:Y:S02]  /*d680*/  @!P1 SYNCS.PHASECHK.TRANS64 P1, [R12+URZ+0x28c50], R11 ;  /* 0x028c500b0c0095a7 */ /* 0x000f24000802007f */
[----:B----4-:R-:W-:Y:S05]  /*d690*/  @!P1 BRA `(.L_x_3237) ;  /* 0xfffffffc00ec9947 */ /* 0x010fea000383ffff */
[----:B------:R-:W-:Y:S05]  /*d6a0*/  BRA `(.L_x_3236) ;  /* 0xffffff7400547947 */ /* 0x000fea000383ffff */
.L_x_3243:
[----:B-1----:R-:W-:-:S04]  /*d6b0*/  IMAD.U32 R12, RZ, RZ, UR26 ;  /* 0x0000001aff0c7e24 */ /* 0x002fc8000f8e00ff */
[----:B------:R1:W2:Y:S03]  /*d6c0*/  SYNCS.PHASECHK.TRANS64.TRYWAIT P2, [R12+URZ+0x28c30], R11 ;  /* 0x028c300b0c0075a7 */ /* 0x0002a6000804017f */
[----:B--2---:R-:W-:Y:S05]  /*d6d0*/  @!P2 NANOSLEEP.SYNCS 0x989680 ;  /* 0x009896800000a95d */ /* 0x004fea0003900000 */
[----:B------:R-:W2:Y:S02]  /*d6e0*/  @!P2 SYNCS.PHASECHK.TRANS64 P2, [R12+URZ+0x28c30], R11 ;  /* 0x028c300b0c00a5a7 */ /* 0x000ea4000804007f */
[----:B--2---:R-:W-:Y:S05]  /*d6f0*/  @!P2 BRA `(.L_x_3243) ;  /* 0xfffffffc00eca947 */ /* 0x004fea000383ffff */
[----:B------:R-:W-:Y:S05]  /*d700*/  BRA `(.L_x_3242) ;  /* 0xffffff7800487947 */ /* 0x000fea000383ffff */
.L_x_3248:
[----:B--2---:R-:W-:-:S04]  /*d710*/  MOV R0, UR26 ;  /* 0x0000001a00007c02 */ /* 0x004fc80008000f00 */
[----:B------:R2:W3:Y:S03]  /*d720*/  SYNCS.PHASECHK.TRANS64.TRYWAIT P2, [R0+URZ+0x28c50], R11 ;  /* 0x028c500b000075a7 */ /* 0x0004e6000804017f */
[----:B---3--:R-:W-:Y:S05]  /*d730*/  @!P2 NANOSLEEP.SYNCS 0x989680 ;  /* 0x009896800000a95d */ /* 0x008fea0003900000 */
[----:B------:R-:W3:Y:S02]  /*d740*/  @!P2 SYNCS.PHASECHK.TRANS64 P2, [R0+URZ+0x28c50], R11 ;  /* 0x028c500b0000a5a7 */ /* 0x000ee4000804007f */
[----:B---3--:R-:W-:Y:S05]  /*d750*/  @!P2 BRA `(.L_x_3248) ;  /* 0xfffffffc00eca947 */ /* 0x008fea000383ffff */
[----:B------:R-:W-:Y:S05]  /*d760*/  BRA `(.L_x_3247) ;  /* 0xffffff9000647947 */ /* 0x000fea000383ffff */
.L_x_3262:
[----:B------:R-:W-:Y:S01]  /*d770*/  IMAD.MOV.U32 R13, RZ, RZ, R23 ;  /* 0x000000ffff0d7224 */ /* 0x000fe200078e0017 */
[----:B------:R-:W-:Y:S01]  /*d780*/  MOV R11, 0x1f ;  /* 0x0000001f000b7802 */ /* 0x000fe20000000f00 */
[----:B------:R-:W-:Y:S02]  /*d790*/  IMAD.MOV.U32 R12, RZ, RZ, RZ ;  /* 0x000000ffff0c7224 */ /* 0x000fe400078e00ff */
[----:B------:R-:W-:-:S07]  /*d7a0*/  IMAD.MOV.U32 R15, RZ, RZ, -0x1 ;  /* 0xffffffffff0f7424 */ /* 0x000fce00078e00ff */
[----:B------:R-:W-:Y:S05]  /*d7b0*/  WARPSYNC.COLLECTIVE R15, `(.L_x_3303) ;  /* 0x000000000f087348 */ /* 0x000fea0003c00000 */
[----:B------:R0:W1:Y:S02]  /*d7c0*/  SHFL.IDX P6, R14, R13, R12, R11 ;  /* 0x0000000c0d0e7389 */ /* 0x00006400000c000b */
[----:B01----:R-:W-:Y:S01]  /*d7d0*/  ENDCOLLECTIVE ;  /* 0x000000000000791b */ /* 0x003fe20003800000 */
.L_x_3303:
[----:B------:R-:W-:Y:S05]  /*d7e0*/  BRA `(.L_x_3304) ;  /* 0xffffffd400307947 */ /* 0x000fea000383ffff */
.L_x_3264:
[----:B0-----:R-:W-:-:S04]  /*d7f0*/  IMAD.U32 R3, RZ, RZ, UR43 ;  /* 0x0000002bff037e24 */ /* 0x001fc8000f8e00ff */
[----:B------:R0:W1:Y:S03]  /*d800*/  SYNCS.PHASECHK.TRANS64.TRYWAIT P0, [R3+URZ+0x28c40], R0 ;  /* 0x028c4000030075a7 */ /* 0x000066000800017f */
[----:B-1----:R-:W-:Y:S05]  /*d810*/  @!P0 NANOSLEEP.SYNCS 0x989680 ;  /* 0x009896800000895d */ /* 0x002fea0003900000 */
[----:B------:R-:W1:Y:S02]  /*d820*/  @!P0 SYNCS.PHASECHK.TRANS64 P0, [R3+URZ+0x28c40], R0 ;  /* 0x028c4000030085a7 */ /* 0x000e64000800007f */
[----:B-1----:R-:W-:Y:S05]  /*d830*/  @!P0 BRA `(.L_x_3264) ;  /* 0xfffffffc00ec8947 */ /* 0x002fea000383ffff */
[----:B------:R-:W-:Y:S05]  /*d840*/  BRA `(.L_x_3305) ;  /* 0xffffffd400607947 */ /* 0x000fea000383ffff */
.L_x_3265:
[----:B------:R-:W-:Y:S01]  /*d850*/  BSSY B0, `(.L_x_3306) ;  /* 0x0000008000007945 */ /* 0x000fe20003800000 */
[----:B------:R-:W-:Y:S01]  /*d860*/  MOV R13, R5 ;  /* 0x00000005000d7202 */ /* 0x000fe20000000f00 */
[----:B------:R-:W-:Y:S01]  /*d870*/  IMAD.MOV.U32 R12, RZ, RZ, RZ ;  /* 0x000000ffff0c7224 */ /* 0x000fe200078e00ff */
[----:B------:R-:W-:Y:S01]  /*d880*/  MOV R15, 0xffffffff ;  /* 0xffffffff000f7802 */ /* 0x000fe20000000f00 */
[----:B------:R-:W-:-:S07]  /*d890*/  IMAD.MOV.U32 R11, RZ, RZ, 0x181f ;  /* 0x0000181fff0b7424 */ /* 0x000fce00078e00ff */
[----:B------:R-:W-:Y:S05]  /*d8a0*/  WARPSYNC.COLLECTIVE R15, `(.L_x_3307) ;  /* 0x000000000f087348 */ /* 0x000fea0003c00000 */
[----:B------:R0:W1:Y:S02]  /*d8b0*/  SHFL.IDX P6, R14, R13, R12, R11 ;  /* 0x0000000c0d0e7389 */ /* 0x00006400000c000b */
[----:B01----:R-:W-:Y:S01]  /*d8c0*/  ENDCOLLECTIVE ;  /* 0x000000000000791b */ /* 0x003fe20003800000 */
.L_x_3307:
[----:B------:R-:W-:Y:S05]  /*d8d0*/  BSYNC B0 ;  /* 0x0000000000007941 */ /* 0x000fea0003800000 */
.L_x_3306:
[----:B------:R-:W-:Y:S01]  /*d8e0*/  IMAD.MOV.U32 R13, RZ, RZ, R0 ;  /* 0x000000ffff0d7224 */ /* 0x000fe200078e0000 */
[----:B------:R-:W-:Y:S01]  /*d8f0*/  MOV R12, RZ ;  /* 0x000000ff000c7202 */ /* 0x000fe20000000f00 */
[----:B------:R-:W-:Y:S01]  /*d900*/  IMAD.MOV.U32 R11, RZ, RZ, 0x181f ;  /* 0x0000181fff0b7424 */ /* 0x000fe200078e00ff */
[----:B------:R-:W-:Y:S01]  /*d910*/  @P0 LEA R7, R30, UR43, 0x1 ;  /* 0x0000002b1e070c11 */ /* 0x000fe2000f8e08ff */
[----:B------:R-:W-:Y:S02]  /*d920*/  IMAD.MOV.U32 R15, RZ, RZ, -0x1 ;  /* 0xffffffffff0f7424 */ /* 0x000fe400078e00ff */
[----:B------:R-:W-:-:S07]  /*d930*/  IMAD.MOV.U32 R2, RZ, RZ, R14 ;  /* 0x000000ffff027224 */ /* 0x000fce00078e000e */
[----:B------:R-:W-:Y:S05]  /*d940*/  WARPSYNC.COLLECTIVE R15, `(.L_x_3308) ;  /* 0x000000000f087348 */ /* 0x000fea0003c00000 */
[----:B------:R0:W1:Y:S02]  /*d950*/  SHFL.IDX P6, R14, R13, R12, R11 ;  /* 0x0000000c0d0e7389 */ /* 0x00006400000c000b */
[----:B01----:R-:W-:Y:S01]  /*d960*/  ENDCOLLECTIVE ;  /* 0x000000000000791b */ /* 0x003fe20003800000 */
.L_x_3308:
[----:B------:R-:W-:Y:S01]  /*d970*/  IMAD.MOV.U32 R13, RZ, RZ, R5 ;  /* 0x000000ffff0d7224 */ /* 0x000fe200078e0005 */
[----:B------:R-:W-:Y:S02]  /*d980*/  MOV R12, 0x1 ;  /* 0x00000001000c7802 */ /* 0x000fe40000000f00 */
[----:B------:R-:W-:-:S04]  /*d990*/  @P0 LEA R14, P1, R22, R14, 0x1 ;  /* 0x0000000e160e0211 */ /* 0x000fc800078208ff */
[----:B------:R-:W-:Y:S01]  /*d9a0*/  @P0 IADD3.X R3, RZ, R2, RZ, P1, !PT ;  /* 0x00000002ff030210 */ /* 0x000fe20000ffe4ff */
[----:B------:R-:W-:-:S08]  /*d9b0*/  @P0 IMAD.MOV.U32 R2, RZ, RZ, R14 ;  /* 0x000000ffff020224 */ /* 0x000fd000078e000e */
[----:B------:R-:W-:Y:S05]  /*d9c0*/  WARPSYNC.COLLECTIVE R15, `(.L_x_3309) ;  /* 0x000000000f087348 */ /* 0x000fea0003c00000 */
[----:B------:R0:W1:Y:S02]  /*d9d0*/  SHFL.IDX P6, R14, R13, R12, R11 ;  /* 0x0000000c0d0e7389 */ /* 0x00006400000c000b */
[----:B01----:R-:W-:Y:S01]  /*d9e0*/  ENDCOLLECTIVE ;  /* 0x000000000000791b */ /* 0x003fe20003800000 */
.L_x_3309:
[----:B------:R-:W-:Y:S01]  /*d9f0*/  @!PT LDS RZ, [RZ] ;  /* 0x00000000fffff984 */ /* 0x000fe20000000800 */
[----:B------:R-:W-:Y:S01]  /*da00*/  @!PT LDS RZ, [RZ] ;  /* 0x00000000fffff984 */ /* 0x000fe20000000800 */
[----:B------:R-:W-:Y:S01]  /*da10*/  @!PT LDS RZ, [RZ] ;  /* 0x00000000fffff984 */ /* 0x000fe20000000800 */
[----:B------:R0:W-:Y:S01]  /*da20*/  @P0 LDGSTS.E.BYPASS.LTC128B.128 [R7+0x22400], desc[UR36][R2.64], !P2 ;  /* 0x2240000002070fae */ /* 0x0001e2000d101d64 */
[----:B------:R-:W-:Y:S01]  /*da30*/  ISETP.GE.AND P0, PT, R18, 0x11, PT ;  /* 0x000000111200780c */ /* 0x000fe20003f06270 */
[----:B------:R-:W-:-:S12]  /*da40*/  IMAD.MOV.U32 R13, RZ, RZ, R0 ;  /* 0x000000ffff0d7224 */ /* 0x000fd800078e0000 */
[----:B------:R-:W-:Y:S01]  /*da50*/  @P0 LEA R9, R30, UR43, 0x1 ;  /* 0x0000002b1e090c11 */ /* 0x000fe2000f8e08ff */
[----:B0-----:R-:W-:-:S07]  /*da60*/  IMAD.MOV.U32 R4, RZ, RZ, R14 ;  /* 0x000000ffff047224 */ /* 0x001fce00078e000e */
[----:B------:R-:W-:Y:S05]  /*da70*/  WARPSYNC.COLLECTIVE R15, `(.L_x_3310) ;  /* 0x000000000f087348 */ /* 0x000fea0003c00000 */
[----:B------:R0:W1:Y:S02]  /*da80*/  SHFL.IDX P6, R14, R13, R12, R11 ;  /* 0x0000000c0d0e7389 */ /* 0x00006400000c000b */
[----:B01----:R-:W-:Y:S01]  /*da90*/  ENDCOLLECTIVE ;  /* 0x000000000000791b */ /* 0x003fe20003800000 */
.L_x_3310:
[----:B------:R-:W-:Y:S02]  /*daa0*/  IMAD.MOV.U32 R13, RZ, RZ, R5 ;  /* 0x000000ffff0d7224 */ /* 0x000fe400078e0005 */
[----:B------:R-:W-:Y:S01]  /*dab0*/  IMAD.MOV.U32 R12, RZ, RZ, 0x2 ;  /* 0x00000002ff0c7424 */ /* 0x000fe200078e00ff */
[----:B------:R-:W-:-:S13]  /*dac0*/  @P0 LEA R2, P1, R22, R14, 0x1 ;  /* 0x0000000e16020211 */ /* 0x000fda00078208ff */
[----:B------:R-:W-:Y:S05]  /*dad0*/  WARPSYNC.COLLECTIVE R15, `(.L_x_3311) ;  /* 0x000000000f087348 */ /* 0x000fea0003c00000 */
[----:B------:R0:W1:Y:S02]  /*dae0*/  SHFL.IDX P6, R14, R13, R12, R11 ;  /* 0x0000000c0d0e7389 */ /* 0x00006400000c000b */
[----:B01----:R-:W-:Y:S01]  /*daf0*/  ENDCOLLECTIVE ;  /* 0x000000000000791b */ /* 0x003fe20003800000 */
.L_x_3311:
[----:B------:R-:W-:-:S05]  /*db00*/  @P0 IADD3.X R3, RZ, R4, RZ, P1, !PT ;  /* 0x00000004ff030210 */ /* 0x000fca0000ffe4ff */
[----:B------:R-:W-:Y:S01]  /*db10*/  @!PT LDS RZ, [RZ] ;  /* 0x00000000fffff984 */ /* 0x000fe20000000800 */
[----:B------:R-:W-:Y:S01]  /*db20*/  @!PT LDS RZ, [RZ] ;  /* 0x00000000fffff984 */ /* 0x000fe20000000800 */
[----:B------:R-:W-:Y:S01]  /*db30*/  @!PT LDS RZ, [RZ] ;  /* 0x00000000fffff984 */ /* 0x000fe20000000800 */
[----:B------:R0:W-:Y:S01]  /*db40*/  @P0 LDGSTS.E.BYPASS.LTC128B.128 [R9+0x22c00], desc[UR36][R2.64], !P2 ;  /* 0x22c0000002090fae */ /* 0x0001e2000d101d64 */
[----:B------:R-:W-:Y:S01]  /*db50*/  ISETP.GE.AND P0, PT, R18, 0x21, PT ;  /* 0x000000211200780c */ /* 0x000fe20003f06270 */
[----:B------:R-:W-:-:S12]  /*db60*/  IMAD.MOV.U32 R13, RZ, RZ, R0 ;  /* 0x000000ffff0d7224 */ /* 0x000fd800078e0000 */
[----:B------:R-:W-:Y:S02]  /*db70*/  @P0 LEA R7, R30, UR43, 0x1 ;  /* 0x0000002b1e070c11 */ /* 0x000fe4000f8e08ff */
[----:B0-----:R-:W-:-:S07]  /*db80*/  MOV R4, R14 ;  /* 0x0000000e00047202 */ /* 0x001fce0000000f00 */
[----:B------:R-:W-:Y:S05]  /*db90*/  WARPSYNC.COLLECTIVE R15, `(.L_x_3312) ;  /* 0x000000000f087348 */ /* 0x000fea0003c00000 */
[----:B------:R0:W1:Y:S02]  /*dba0*/  SHFL.IDX P6, R14, R13, R12, R11 ;  /* 0x0000000c0d0e7389 */ /* 0x00006400000c000b */
[----:B01----:R-:W-:Y:S01]  /*dbb0*/  ENDCOLLECTIVE ;  /* 0x000000000000791b */ /* 0x003fe20003800000 */
.L_x_3312:
[----:B------:R-:W-:Y:S01]  /*dbc0*/  MOV R13, R5 ;  /* 0x00000005000d7202 */ /* 0x000fe20000000f00 */
[----:B------:R-:W-:Y:S01]  /*dbd0*/  IMAD.MOV.U32 R12, RZ, RZ, 0x3 ;  /* 0x00000003ff0c7424 */ /* 0x000fe200078e00ff */
[----:B------:R-:W-:-:S13]  /*dbe0*/  @P0 LEA R2, P1, R22, R14, 0x1 ;  /* 0x0000000e16020211 */ /* 0x000fda00078208ff */
[----:B------:R-:W-:Y:S05]  /*dbf0*/  WARPSYNC.COLLECTIVE R15, `(.L_x_3313) ;  /* 0x000000000f087348 */ /* 0x000fea0003c00000 */
[----:B------:R0:W1:Y:S02]  /*dc00*/  SHFL.IDX P6, R14, R13, R12, R11 ;  /* 0x0000000c0d0e7389 */ /* 0x00006400000c000b */
[----:B01----:R-:W-:Y:S01]  /*dc10*/  ENDCOLLECTIVE ;  /* 0x000000000000791b */ /* 0x003fe20003800000 */
.L_x_3313:
[----:B------:R-:W-:-:S05]  /*dc20*/  @P0 IMAD.X R3, RZ, RZ, R4, P1 ;  /* 0x000000ffff030224 */ /* 0x000fca00008e0604 */
[----:B------:R-:W-:Y:S01]  /*dc30*/  @!PT LDS RZ, [RZ] ;  /* 0x00000000fffff984 */ /* 0x000fe20000000800 */
[----:B------:R-:W-:Y:S01]  /*dc40*/  @!PT LDS RZ, [RZ] ;  /* 0x00000000fffff984 */ /* 0x000fe20000000800 */
[----:B------:R-:W-:Y:S01]  /*dc50*/  @!PT LDS RZ, [RZ] ;  /* 0x00000000fffff984 */ /* 0x000fe20000000800 */
[----:B------:R0:W-:Y:S01]  /*dc60*/  @P0 LDGSTS.E.BYPASS.LTC128B.128 [R7+0x23400], desc[UR36][R2.64], !P2 ;  /* 0x2340000002070fae */ /* 0x0001e2000d101d64 */
[----:B------:R-:W-:Y:S01]  /*dc70*/  MOV R13, R0 ;  /* 0x00000000000d7202 */ /* 0x000fe20000000f00 */
[----:B------:R-:W-:-:S07]  /*dc80*/  IMAD.MOV.U32 R4, RZ, RZ, R14 ;  /* 0x000000ffff047224 */ /* 0x000fce00078e000e */
[----:B0-----:R-:W-:Y:S05]  /*dc90*/  WARPSYNC.COLLECTIVE R15, `(.L_x_3314) ;  /* 0x000000000f087348 */ /* 0x001fea0003c00000 */
[----:B------:R1:W2:Y:S02]  /*dca0*/  SHFL.IDX P6, R14, R13, R12, R11 ;  /* 0x0000000c0d0e7389 */ /* 0x0002a400000c000b */
[----:B012---:R-:W-:Y:S01]  /*dcb0*/  ENDCOLLECTIVE ;  /* 0x000000000000791b */ /* 0x007fe20003800000 */
.L_x_3314:
[----:B------:R-:W-:Y:S05]  /*dcc0*/  BRA `(.L_x_3315) ;  /* 0xffffffd400247947 */ /* 0x000fea000383ffff */
.L_x_3268:
[----:B------:R-:W-:Y:S01]  /*dcd0*/  IMAD.MOV.U32 R13, RZ, RZ, R5 ;  /* 0x000000ffff0d7224 */ /* 0x000fe200078e0005 */
[----:B------:R-:W-:Y:S01]  /*dce0*/  MOV R11, 0x181f ;  /* 0x0000181f000b7802 */ /* 0x000fe20000000f00 */
[----:B------:R-:W-:Y:S02]  /*dcf0*/  IMAD.MOV.U32 R12, RZ, RZ, RZ ;  /* 0x000000ffff0c7224 */ /* 0x000fe400078e00ff */
[----:B------:R-:W-:Y:S02]  /*dd00*/  IMAD.MOV.U32 R15, RZ, RZ, -0x1 ;  /* 0xffffffffff0f7424 */ /* 0x000fe400078e00ff */
[----:B------:R-:W-:-:S07]  /*dd10*/  IMAD R35, R35, 0x40, R36 ;  /* 0x0000004023237824 */ /* 0x000fce00078e0224 */
[----:B------:R-:W-:Y:S05]  /*dd20*/  WARPSYNC.COLLECTIVE R15, `(.L_x_3316) ;  /* 0x000000000f087348 */ /* 0x000fea0003c00000 */
[----:B------:R0:W1:Y:S02]  /*dd30*/  SHFL.IDX P6, R14, R13, R12, R11 ;  /* 0x0000000c0d0e7389 */ /* 0x00006400000c000b */
[----:B01----:R-:W-:Y:S01]  /*dd40*/  ENDCOLLECTIVE ;  /* 0x000000000000791b */ /* 0x003fe20003800000 */
.L_x_3316:
[----:B------:R-:W-:Y:S01]  /*dd50*/  VIADD R9, R35, 0x10 ;  /* 0x0000001023097836 */ /* 0x000fe20000000000 */
[----:B------:R-:W-:Y:S01]  /*dd60*/  MOV R13, R4 ;  /* 0x00000004000d7202 */ /* 0x000fe20000000f00 */
[----:B------:R-:W-:-:S07]  /*dd70*/  IMAD.MOV.U32 R2, RZ, RZ, R14 ;  /* 0x000000ffff027224 */ /* 0x000fce00078e000e */
[----:B------:R-:W-:Y:S05]  /*dd80*/  WARPSYNC.COLLECTIVE R15, `(.L_x_3317) ;  /* 0x000000000f087348 */ /* 0x000fea0003c00000 */
[----:B------:R0:W1:Y:S02]  /*dd90*/  SHFL.IDX P6, R14, R13, R12, R11 ;  /* 0x0000000c0d0e7389 */ /* 0x00006400000c000b */
[----:B01----:R-:W-:Y:S01]  /*dda0*/  ENDCOLLECTIVE ;  /* 0x000000000000791b */ /* 0x003fe20003800000 */
.L_x_3317:
[----:B------:R-:W-:Y:S02]  /*ddb0*/  ULDC UR4, c[0x0][0x288] ;  /* 0x0000a20000047ab9 */ /* 0x000fe40000000800 */
[----:B------:R-:W-:-:S05]  /*ddc0*/  IMAD R0, R0, UR4, RZ ;  /* 0x0000000400007c24 */ /* 0x000fca000f8e02ff */
[----:B------:R-:W-:Y:S01]  /*ddd0*/  ISETP.GE.AND P0, PT, R35, R0, PT ;  /* 0x000000002300720c */ /* 0x000fe20003f06270 */
[----:B------:R-:W-:Y:S01]  /*dde0*/  IMAD.MOV.U32 R13, RZ, RZ, R5 ;  /* 0x000000ffff0d7224 */ /* 0x000fe200078e0005 */
[----:B------:R-:W-:-:S11]  /*ddf0*/  MOV R12, 0x1 ;  /* 0x00000001000c7802 */ /* 0x000fd60000000f00 */
[----:B------:R-:W-:Y:S02]  /*de00*/  @!P0 LEA R7, R30, UR43, 0x1 ;  /* 0x0000002b1e078c11 */ /* 0x000fe4000f8e08ff */
[----:B------:R-:W-:-:S05]  /*de10*/  @!P0 LEA R14, P2, R22, R14, 0x1 ;  /* 0x0000000e160e8211 */ /* 0x000fca00078408ff */
[----:B------:R-:W-:Y:S01]  /*de20*/  @!P0 IMAD.X R3, RZ, RZ, R2, P2 ;  /* 0x000000ffff038224 */ /* 0x000fe200010e0602 */
[----:B------:R-:W-:-:S07]  /*de30*/  @!P0 MOV R2, R14 ;  /* 0x0000000e00028202 */ /* 0x000fce0000000f00 */
[----:B------:R-:W-:Y:S05]  /*de40*/  WARPSYNC.COLLECTIVE R15, `(.L_x_3318) ;  /* 0x000000000f087348 */ /* 0x000fea0003c00000 */
[----:B------:R0:W1:Y:S02]  /*de50*/  SHFL.IDX P6, R14, R13, R12, R11 ;  /* 0x0000000c0d0e7389 */ /* 0x00006400000c000b */
[----:B01----:R-:W-:Y:S01]  /*de60*/  ENDCOLLECTIVE ;  /* 0x000000000000791b */ /* 0x003fe20003800000 */
.L_x_3318:
[----:B------:R-:W-:Y:S01]  /*de70*/  @!PT LDS RZ, [RZ] ;  /* 0x00000000fffff984 */ /* 0x000fe20000000800 */
[----:B------:R-:W-:Y:S01]  /*de80*/  @!PT LDS RZ, [RZ] ;  /* 0x00000000fffff984 */ /* 0x000fe20000000800 */
[----:B------:R-:W-:Y:S01]  /*de90*/  @!PT LDS RZ, [RZ] ;  /* 0x00000000fffff984 */ /* 0x000fe20000000800 */
[----:B------:R0:W-:Y:S01]  /*dea0*/  @!P0 LDGSTS.E.BYPASS.LTC128B.128 [R7+0x20400], desc[UR36][R2.64], !P1 ;  /* 0x2040000002078fae */ /* 0x0001e2000c901d64 */
[----:B------:R-:W-:Y:S01]  /*deb0*/  ISETP.GE.AND P0, PT, R9, R0, PT ;  /* 0x000000000900720c */ /* 0x000fe20003f06270 */
[----:B------:R-:W-:Y:S02]  /*dec0*/  IMAD.MOV.U32 R13, RZ, RZ, R4 ;  /* 0x000000ffff0d7224 */ /* 0x000fe400078e0004 */
[----:B0-----:R-:W-:-:S10]  /*ded0*/  VIADD R7, R35, 0x20 ;  /* 0x0000002023077836 */ /* 0x001fd40000000000 */
[----:B------:R-:W-:Y:S01]  /*dee0*/  @!P0 LEA R9, R30, UR43, 0x1 ;  /* 0x0000002b1e098c11 */ /* 0x000fe2000f8e08ff */
[----:B------:R-:W-:-:S07]  /*def0*/  IMAD.MOV.U32 R6, RZ, RZ, R14 ;  /* 0x000000ffff067224 */ /* 0x000fce00078e000e */
[----:B------:R-:W-:Y:S05]  /*df00*/  WARPSYNC.COLLECTIVE R15, `(.L_x_3319) ;  /* 0x000000000f087348 */ /* 0x000fea0003c00000 */
[----:B------:R0:W1:Y:S02]  /*df10*/  SHFL.IDX P6, R14, R13, R12, R11 ;  /* 0x0000000c0d0e7389 */ /* 0x00006400000c000b */
[----:B01----:R-:W-:Y:S01]  /*df20*/  ENDCOLLECTIVE ;  /* 0x000000000000791b */ /* 0x003fe20003800000 */
.L_x_3319:
[----:B------:R-:W-:Y:S01]  /*df30*/  IMAD.MOV.U32 R13, RZ, RZ, R5 ;  /* 0x000000ffff0d7224 */ /* 0x000fe200078e0005 */
[----:B------:R-:W-:Y:S02]  /*df40*/  MOV R12, 0x2 ;  /* 0x00000002000c7802 */ /* 0x000fe40000000f00 */
[----:B------:R-:W-:-:S13]  /*df50*/  @!P0 LEA R2, P2, R22, R14, 0x1 ;  /* 0x0000000e16028211 */ /* 0x000fda00078408ff */
[----:B------:R-:W-:Y:S05]  /*df60*/  WARPSYNC.COLLECTIVE R15, `(.L_x_3320) ;  /* 0x000000000f087348 */ /* 0x000fea0003c00000 */
[----:B------:R0:W1:Y:S02]  /*df70*/  SHFL.IDX P6, R14, R13, R12, R11 ;  /* 0x0000000c0d0e7389 */ /* 0x00006400000c000b */
[----:B01----:R-:W-:Y:S01]  /*df80*/  ENDCOLLECTIVE ;  /* 0x000000000000791b */ /* 0x003fe20003800000 */
.L_x_3320:
[----:B------:R-:W-:-:S05]  /*df90*/  @!P0 IADD3.X R3, RZ, R6, RZ, P2, !PT ;  /* 0x00000006ff038210 */ /* 0x000fca00017fe4ff */
[----:B------:R-:W-:Y:S01]  /*dfa0*/  @!PT LDS RZ, [RZ] ;  /* 0x00000000fffff984 */ /* 0x000fe20000000800 */
[----:B------:R-:W-:Y:S01]  /*dfb0*/  @!PT LDS RZ, [RZ] ;  /* 0x00000000fffff984 */ /* 0x000fe20000000800 */
[----:B------:R-:W-:Y:S01]  /*dfc0*/  @!PT LDS RZ, [RZ] ;  /* 0x00000000fffff984 */ /* 0x000fe20000000800 */
[----:B------:R0:W-:Y:S01]  /*dfd0*/  @!P0 LDGSTS.E.BYPASS.LTC128B.128 [R9+0x20c00], desc[UR36][R2.64], !P1 ;  /* 0x20c0000002098fae */ /* 0x0001e2000c901d64 */
[----:B------:R-:W-:Y:S01]  /*dfe0*/  ISETP.GE.AND P0, PT, R7, R0, PT ;  /* 0x000000000700720c */ /* 0x000fe20003f06270 */
[----:B------:R-:W-:-:S12]  /*dff0*/  IMAD.MOV.U32 R13, RZ, RZ, R4 ;  /* 0x000000ffff0d7224 */ /* 0x000fd800078e0004 */
[----:B------:R-:W-:Y:S01]  /*e000*/  @!P0 LEA R7, R30, UR43, 0x1 ;  /* 0x0000002b1e078c11 */ /* 0x000fe2000f8e08ff */
[----:B0-----:R-:W-:-:S07]  /*e010*/  IMAD.MOV.U32 R6, RZ, RZ, R14 ;  /* 0x000000ffff067224 */ /* 0x001fce00078e000e */
[----:B------:R-:W-:Y:S05]  /*e020*/  WARPSYNC.COLLECTIVE R15, `(.L_x_3321) ;  /* 0x000000000f087348 */ /* 0x000fea0003c00000 */
[----:B------:R0:W1:Y:S02]  /*e030*/  SHFL.IDX P6, R14, R13, R12, R11 ;  /* 0x0000000c0d0e7389 */ /* 0x00006400000c000b */
[----:B01----:R-:W-:Y:S01]  /*e040*/  ENDCOLLECTIVE ;  /* 0x000000000000791b */ /* 0x003fe20003800000 */
.L_x_3321:
[----:B------:R-:W-:Y:S02]  /*e050*/  IMAD.MOV.U32 R13, RZ, RZ, R5 ;  /* 0x000000ffff0d7224 */ /* 0x000fe400078e0005 */
[----:B------:R-:W-:Y:S01]  /*e060*/  IMAD.MOV.U32 R12, RZ, RZ, 0x3 ;  /* 0x00000003ff0c7424 */ /* 0x000fe200078e00ff */
[----:B------:R-:W-:-:S13]  /*e070*/  @!P0 LEA R2, P2, R22, R14, 0x1 ;  /* 0x0000000e16028211 */ /* 0x000fda00078408ff */
[----:B------:R-:W-:Y:S05]  /*e080*/  WARPSYNC.COLLECTIVE R15, `(.L_x_3322) ;  /* 0x000000000f087348 */ /* 0x000fea0003c00000 */
[----:B------:R0:W1:Y:S02]  /*e090*/  SHFL.IDX P6, R14, R13, R12, R11 ;  /* 0x0000000c0d0e7389 */ /* 0x00006400000c000b */
[----:B01----:R-:W-:Y:S01]  /*e0a0*/  ENDCOLLECTIVE ;  /* 0x000000000000791b */ /* 0x003fe20003800000 */
.L_x_3322:
[----:B------:R-:W-:-:S05]  /*e0b0*/  @!P0 IADD3.X R3, RZ, R6, RZ, P2, !PT ;  /* 0x00000006ff038210 */ /* 0x000fca00017fe4ff */
[----:B------:R-:W-:Y:S01]  /*e0c0*/  @!PT LDS RZ, [RZ] ;  /* 0x00000000fffff984 */ /* 0x000fe20000000800 */
[----:B------:R-:W-:Y:S01]  /*e0d0*/  @!PT LDS RZ, [RZ] ;  /* 0x00000000fffff984 */ /* 0x000fe20000000800 */
[----:B------:R-:W-:Y:S01]  /*e0e0*/  @!PT LDS RZ, [RZ] ;  /* 0x00000000fffff984 */ /* 0x000fe20000000800 */
[----:B------:R0:W-:Y:S01]  /*e0f0*/  @!P0 LDGSTS.E.BYPASS.LTC128B.128 [R7+0x21400], desc[UR36][R2.64], !P1 ;  /* 0x2140000002078fae */ /* 0x0001e2000c901d64 */
[----:B------:R-:W-:Y:S01]  /*e100*/  IMAD.MOV.U32 R13, RZ, RZ, R4 ;  /* 0x000000ffff0d7224 */ /* 0x000fe200078e0004 */
[----:B------:R-:W-:-:S07]  /*e110*/  MOV R6, R14 ;  /* 0x0000000e00067202 */ /* 0x000fce0000000f00 */
[----:B0-----:R-:W-:Y:S05]  /*e120*/  WARPSYNC.COLLECTIVE R15, `(.L_x_3323) ;  /* 0x000000000f087348 */ /* 0x001fea0003c00000 */
[----:B------:R1:W2:Y:S02]  /*e130*/  SHFL.IDX P6, R14, R13, R12, R11 ;  /* 0x0000000c0d0e7389 */ /* 0x0002a400000c000b */
[----:B012---:R-:W-:Y:S01]  /*e140*/  ENDCOLLECTIVE ;  /* 0x000000000000791b */ /* 0x007fe20003800000 */
.L_x_3323:
[----:B------:R-:W-:Y:S05]  /*e150*/  BRA `(.L_x_3324) ;  /* 0xffffffd400c47947 */ /* 0x000fea000383ffff */
.L_x_3269:
[----:B0-----:R-:W-:-:S04]  /*e160*/  IMAD.U32 R3, RZ, RZ, UR43 ;  /* 0x0000002bff037e24 */ /* 0x001fc8000f8e00ff */
[----:B------:R0:W1:Y:S03]  /*e170*/  SYNCS.PHASECHK.TRANS64.TRYWAIT P0, [R3+URZ+0x28c20], R0 ;  /* 0x028c2000030075a7 */ /* 0x000066000800017f */
[----:B-1----:R-:W-:Y:S05]  /*e180*/  @!P0 NANOSLEEP.SYNCS 0x989680 ;  /* 0x009896800000895d */ /* 0x002fea0003900000 */
[----:B------:R-:W1:Y:S02]  /*e190*/  @!P0 SYNCS.PHASECHK.TRANS64 P0, [R3+URZ+0x28c20], R0 ;  /* 0x028c2000030085a7 */ /* 0x000e64000800007f */
[----:B-1----:R-:W-:Y:S05]  /*e1a0*/  @!P0 BRA `(.L_x_3269) ;  /* 0xfffffffc00ec8947 */ /* 0x002fea000383ffff */
[----:B------:R-:W-:Y:S05]  /*e1b0*/  BRA `(.L_x_3325) ;  /* 0xffffffd400f47947 */ /* 0x000fea000383ffff */
.L_x_3271:
[----:B0-----:R-:W-:-:S04]  /*e1c0*/  MOV R3, UR43 ;  /* 0x0000002b00037c02 */ /* 0x001fc80008000f00 */
[----:B------:R0:W1:Y:S03]  /*e1d0*/  SYNCS.PHASECHK.TRANS64.TRYWAIT P0, [R3+URZ+0x28c60], R0 ;  /* 0x028c6000030075a7 */ /* 0x000066000800017f */
[----:B-1----:R-:W-:Y:S05]  /*e1e0*/  @!P0 NANOSLEEP.SYNCS 0x989680 ;  /* 0x009896800000895d */ /* 0x002fea0003900000 */
[----:B------:R-:W1:Y:S02]  /*e1f0*/  @!P0 SYNCS.PHASECHK.TRANS64 P0, [R3+URZ+0x28c60], R0 ;  /* 0x028c6000030085a7 */ /* 0x000e64000800007f */
[----:B-1----:R-:W-:Y:S05]  /*e200*/  @!P0 BRA `(.L_x_3271) ;  /* 0xfffffffc00ec8947 */ /* 0x002fea000383ffff */
[----:B------:R-:W-:Y:S05]  /*e210*/  BRA `(.L_x_3326) ;  /* 0xffffffd400f07947 */ /* 0x000fea000383ffff */
.L_x_3272:
        /* <DEDUP_REMOVED lines=8> */
.L_x_3328:
[----:B------:R-:W-:Y:S05]  /*e2a0*/  BSYNC B0 ;  /* 0x0000000000007941 */ /* 0x000fea0003800000 */
.L_x_3327:
[----:B------:R-:W-:Y:S01]  /*e2b0*/  MOV R13, R0 ;  /* 0x00000000000d7202 */ /* 0x000fe20000000f00 */
[----:B------:R-:W-:Y:S01]  /*e2c0*/  IMAD.MOV.U32 R12, RZ, RZ, RZ ;  /* 0x000000ffff0c7224 */ /* 0x000fe200078e00ff */
[----:B------:R-:W-:Y:S01]  /*e2d0*/  MOV R15, 0xffffffff ;  /* 0xffffffff000f7802 */ /* 0x000fe20000000f00 */
[----:B------:R-:W-:Y:S01]  /*e2e0*/  IMAD.MOV.U32 R11, RZ, RZ, 0x181f ;  /* 0x0000181fff0b7424 */ /* 0x000fe200078e00ff */
[----:B------:R-:W-:Y:S01]  /*e2f0*/  LOP3.LUT R4, R17, 0x1, RZ, 0xc0, !PT ;  /* 0x0000000111047812 */ /* 0x000fe200078ec0ff */
[----:B------:R-:W-:Y:S01]  /*e300*/  IMAD.MOV.U32 R3, RZ, RZ, R14 ;  /* 0x000000ffff037224 */ /* 0x000fe200078e000e */
[----:B------:R-:W-:Y:S01]  /*e310*/  LEA R7, R30, UR43, 0x1 ;  /* 0x0000002b1e077c11 */ /* 0x000fe2000f8e08ff */
[----:B------:R-:W-:-:S07]  /*e320*/  IMAD.SHL.U32 R8, R22, 0x2, RZ ;  /* 0x0000000216087824 */ /* 0x000fce00078e00ff */
[----:B------:R-:W-:Y:S05]  /*e330*/  WARPSYNC.COLLECTIVE R15, `(.L_x_3329) ;  /* 0x000000000f087348 */ /* 0x000fea0003c00000 */
[----:B------:R0:W1:Y:S02]  /*e340*/  SHFL.IDX P6, R14, R13, R12, R11 ;  /* 0x0000000c0d0e7389 */ /* 0x00006400000c000b */
[----:B01----:R-:W-:Y:S01]  /*e350*/  ENDCOLLECTIVE ;  /* 0x000000000000791b */ /* 0x003fe20003800000 */
.L_x_3329:
[----:B------:R-:W-:Y:S02]  /*e360*/  ISETP.NE.U32.AND P1, PT, R4, 0x1, PT ;  /* 0x000000010400780c */ /* 0x000fe40003f25070 */
[C---:B------:R-:W-:Y:S02]  /*e370*/  LOP3.LUT P5, RZ, R17.reuse, 0x2, RZ, 0xc0, !PT ;  /* 0x0000000211ff7812 */ /* 0x040fe400078ac0ff */
[C---:B------:R-:W-:Y:S02]  /*e380*/  LOP3.LUT P4, RZ, R17.reuse, 0x4, RZ, 0xc0, !PT ;  /* 0x0000000411ff7812 */ /* 0x040fe4000788c0ff */
[C---:B------:R-:W-:Y:S02]  /*e390*/  LOP3.LUT P3, RZ, R17.reuse, 0x8, RZ, 0xc0, !PT ;  /* 0x0000000811ff7812 */ /* 0x040fe4000786c0ff */
[----:B------:R-:W-:Y:S02]  /*e3a0*/  LOP3.LUT P2, RZ, R17, 0x10, RZ, 0xc0, !PT ;  /* 0x0000001011ff7812 */ /* 0x000fe4000784c0ff */
[----:B------:R-:W-:-:S02]  /*e3b0*/  LOP3.LUT R16, R16, 0xfffffeff, RZ, 0xc0, !PT ;  /* 0xfffffeff10107812 */ /* 0x000fc400078ec0ff */
[----:B------:R-:W-:Y:S01]  /*e3c0*/  PRMT R4, R17, 0x8880, RZ ;  /* 0x0000888011047816 */ /* 0x000fe200000000ff */
[----:B------:R-:W-:Y:S01]  /*e3d0*/  IMAD.MOV.U32 R12, RZ, RZ, 0x1 ;  /* 0x00000001ff0c7424 */ /* 0x000fe200078e00ff */
[----:B------:R-:W-:Y:S02]  /*e3e0*/  @P1 LOP3.LUT R16, R16, 0x100, RZ, 0xfc, !PT ;  /* 0x0000010010101812 */ /* 0x000fe400078efcff */
[----:B------:R-:W-:Y:S02]  /*e3f0*/  MOV R13, R6 ;  /* 0x00000006000d7202 */ /* 0x000fe40000000f00 */
[----:B------:R-:W-:Y:S02]  /*e400*/  LOP3.LUT R16, R16, 0xfffffdff, RZ, 0xc0, !PT ;  /* 0xfffffdff10107812 */ /* 0x000fe400078ec0ff */
[----:B------:R-:W-:-:S05]  /*e410*/  IADD3 R2, P0, R14, R8, RZ ;  /* 0x000000080e027210 */ /* 0x000fca0007f1e0ff */
[----:B------:R-:W-:Y:S01]  /*e420*/  IMAD.X R3, RZ, RZ, R3, P0 ;  /* 0x000000ffff037224 */ /* 0x000fe200000e0603 */
[----:B------:R-:W-:Y:S02]  /*e430*/  ISETP.LT.OR P0, PT, R18, 0x1, P1 ;  /* 0x000000011200780c */ /* 0x000fe40000f01670 */
[----:B------:R-:W-:-:S11]  /*e440*/  LOP3.LUT P1, RZ, R17, 0x20, RZ, 0xc0, !PT ;  /* 0x0000002011ff7812 */ /* 0x000fd6000782c0ff */
[----:B------:R-:W-:Y:S01]  /*e450*/  @!PT LDS RZ, [RZ] ;  /* 0x00000000fffff984 */ /* 0x000fe20000000800 */
[----:B------:R-:W-:Y:S01]  /*e460*/  @!PT LDS RZ, [RZ] ;  /* 0x00000000fffff984 */ /* 0x000fe20000000800 */
[----:B------:R-:W-:Y:S01]  /*e470*/  @!PT LDS RZ, [RZ] ;  /* 0x00000000fffff984 */ /* 0x000fe20000000800 */
        /* <DEDUP_REMOVED lines=12> */
[----:B------:R-:W-:-:S13]  /*e540*/  ISETP.LT.OR P6, PT, R18, 0x1, !P0 ;  /* 0x000000011200780c */ /* 0x000fda00047c1670 */
[----:B------:R0:W-:Y:S01]  /*e550*/  LDGSTS.E.BYPASS.LTC128B.128 [R7+0xc400], desc[UR36][R2.64+0x300], !P6 ;  /* 0x0c40030002077fae */ /* 0x0001e2000f101d64 */
[----:B------:R-:W-:Y:S01]  /*e560*/  ISETP.GT.AND P6, PT, R4, -0x1, PT ;  /* 0xffffffff0400780c */ /* 0x000fe20003fc4270 */
[----:B------:R-:W-:-:S12]  /*e570*/  IMAD.MOV.U32 R4, RZ, RZ, RZ ;  /* 0x000000ffff047224 */ /* 0x000fd800078e00ff */
[----:B------:R-:W-:Y:S02]  /*e580*/  @P6 LOP3.LUT R16, R16, 0x200, RZ, 0xfc, !PT ;  /* 0x0000020010106812 */ /* 0x000fe400078efcff */
[----:B------:R-:W-:-:S13]  /*e590*/  ISETP.LT.OR P6, PT, R18, 0x1, P6 ;  /* 0x000000011200780c */ /* 0x000fda00037c1670 */
[----:B------:R0:W-:Y:S02]  /*e5a0*/  LDGSTS.E.BYPASS.LTC128B.128 [R7+0xe400], desc[UR36][R2.64+0x380], !P6 ;  /* 0x0e40038002077fae */ /* 0x0001e4000f101d64 */
[----:B0-----:R-:W-:Y:S05]  /*e5b0*/  WARPSYNC.COLLECTIVE R15, `(.L_x_3330) ;  /* 0x000000000f087348 */ /* 0x001fea0003c00000 */
[----:B------:R1:W2:Y:S02]  /*e5c0*/  SHFL.IDX P6, R14, R13, R12, R11 ;  /* 0x0000000c0d0e7389 */ /* 0x0002a400000c000b */
[----:B012---:R-:W-:Y:S01]  /*e5d0*/  ENDCOLLECTIVE ;  /* 0x000000000000791b */ /* 0x007fe20003800000 */
.L_x_3330:
[----:B------:R-:W-:Y:S01]  /*e5e0*/  MOV R13, R0 ;  /* 0x00000000000d7202 */ /* 0x000fe20000000f00 */
[----:B------:R-:W-:-:S07]  /*e5f0*/  IMAD.MOV.U32 R5, RZ, RZ, R14 ;  /* 0x000000ffff057224 */ /* 0x000fce00078e000e */
[----:B------:R-:W-:Y:S05]  /*e600*/  WARPSYNC.COLLECTIVE R15, `(.L_x_3331) ;  /* 0x000000000f087348 */ /* 0x000fea0003c00000 */
[----:B------:R0:W1:Y:S02]  /*e610*/  SHFL.IDX P6, R14, R13, R12, R11 ;  /* 0x0000000c0d0e7389 */ /* 0x00006400000c000b */
[----:B01----:R-:W-:Y:S01]  /*e620*/  ENDCOLLECTIVE ;  /* 0x000000000000791b */ /* 0x003fe20003800000 */
.L_x_3331:
[----:B------:R-:W-:Y:S01]  /*e630*/  IMAD.MOV.U32 R13, RZ, RZ, R6 ;  /* 0x000000ffff0d7224 */ /* 0x000fe200078e0006 */
[----:B------:R-:W-:Y:S02]  /*e640*/  MOV R12, 0x2 ;  /* 0x00000002000c7802 */ /* 0x000fe40000000f00 */
[----:B------:R-:W-:-:S05]  /*e650*/  IADD3 R2, P6, R14, R8, RZ ;  /* 0x000000080e027210 */ /* 0x000fca0007fde0ff */
[----:B------:R-:W-:Y:S01]  /*e660*/  IMAD.X R3, RZ, RZ, R5, P6 ;  /* 0x000000ffff037224 */ /* 0x000fe200030e0605 */
[----:B------:R-:W-:-:S04]  /*e670*/  LOP3.LUT P6, RZ, R16, 0x100, RZ, 0xc0, !PT ;  /* 0x0000010010ff7812 */ /* 0x000fc800078cc0ff */
[----:B------:R-:W-:-:S13]  /*e680*/  ISETP.LT.OR P6, PT, R18, 0x11, P6 ;  /* 0x000000111200780c */ /* 0x000fda00037c1670 */
        /* <DEDUP_REMOVED lines=18> */
[----:B------:R0:W-:Y:S02]  /*e7b0*/  LDGSTS.E.BYPASS.LTC128B.128 [R7+0xec00], desc[UR36][R2.64+0x380], !P6 ;  /* 0x0ec0038002077fae */ /* 0x0001e4000f101d64 */
[----:B0-----:R-:W-:Y:S05]  /*e7c0*/  WARPSYNC.COLLECTIVE R15, `(.L_x_3332) ;  /* 0x000000000f087348 */ /* 0x001fea0003c00000 */
[----:B------:R1:W2:Y:S02]  /*e7d0*/  SHFL.IDX P6, R14, R13, R12, R11 ;  /* 0x0000000c0d0e7389 */ /* 0x0002a400000c000b */
[----:B012---:R-:W-:Y:S01]  /*e7e0*/  ENDCOLLECTIVE ;  /* 0x000000000000791b */ /* 0x007fe20003800000 */
.L_x_3332:
[----:B------:R-:W-:Y:S02]  /*e7f0*/  IMAD.MOV.U32 R13, RZ, RZ, R0 ;  /* 0x000000ffff0d7224 */ /* 0x000fe400078e0000 */
[----:B------:R-:W-:-:S07]  /*e800*/  IMAD.MOV.U32 R9, RZ, RZ, R14 ;  /* 0x000000ffff097224 */ /* 0x000fce00078e000e */
[----:B------:R-:W-:Y:S05]  /*e810*/  WARPSYNC.COLLECTIVE R15, `(.L_x_3333) ;  /* 0x000000000f087348 */ /* 0x000fea0003c00000 */
[----:B------:R0:W1:Y:S02]  /*e820*/  SHFL.IDX P6, R14, R13, R12, R11 ;  /* 0x0000000c0d0e7389 */ /* 0x00006400000c000b */
[----:B01----:R-:W-:Y:S01]  /*e830*/  ENDCOLLECTIVE ;  /* 0x000000000000791b */ /* 0x003fe20003800000 */
.L_x_3333:
[----:B------:R-:W-:Y:S02]  /*e840*/  IMAD.MOV.U32 R13, RZ, RZ, R6 ;  /* 0x000000ffff0d7224 */ /* 0x000fe400078e0006 */
[----:B------:R-:W-:Y:S01]  /*e850*/  IMAD.MOV.U32 R12, RZ, RZ, 0x3 ;  /* 0x00000003ff0c7424 */ /* 0x000fe200078e00ff */
[----:B------:R-:W-:-:S04]  /*e860*/  IADD3 R2, P6, R14, R8, RZ ;  /* 0x000000080e027210 */ /* 0x000fc80007fde0ff */
[----:B------:R-:W-:Y:S02]  /*e870*/  IADD3.X R3, RZ, R9, RZ, P6, !PT ;  /* 0x00000009ff037210 */ /* 0x000fe400037fe4ff */
        /* <DEDUP_REMOVED lines=24> */
.L_x_3334:
[----:B------:R-:W-:Y:S01]  /*ea00*/  IMAD.MOV.U32 R13, RZ, RZ, R0 ;  /* 0x000000ffff0d7224 */ /* 0x000fe200078e0000 */
[----:B------:R-:W-:-:S07]  /*ea10*/  MOV R6, R14 ;  /* 0x0000000e00067202 */ /* 0x000fce0000000f00 */
[----:B------:R-:W-:Y:S05]  /*ea20*/  WARPSYNC.COLLECTIVE R15, `(.L_x_3335) ;  /* 0x000000000f087348 */ /* 0x000fea0003c00000 */
[----:B------:R0:W1:Y:S02]  /*ea30*/  SHFL.IDX P6, R14, R13, R12, R11 ;  /* 0x0000000c0d0e7389 */ /* 0x00006400000c000b */
[----:B01----:R-:W-:Y:S01]  /*ea40*/  ENDCOLLECTIVE ;  /* 0x000000000000791b */ /* 0x003fe20003800000 */
.L_x_3335:
[----:B------:R-:W-:Y:S05]  /*ea50*/  BRA `(.L_x_3336) ;  /* 0xffffffd400847947 */ /* 0x000fea000383ffff */
.L_x_3279:
[----:B-1----:R1:W2:Y:S02]  /*ea60*/  SYNCS.PHASECHK.TRANS64.TRYWAIT P0, [R10+URZ+0x28c40], R20 ;  /* 0x028c40140a0075a7 */ /* 0x0022a4000800017f */
[----:B--2---:R-:W-:Y:S05]  /*ea70*/  @!P0 NANOSLEEP.SYNCS 0x989680 ;  /* 0x009896800000895d */ /* 0x004fea0003900000 */
[----:B------:R-:W2:Y:S02]  /*ea80*/  @!P0 SYNCS.PHASECHK.TRANS64 P0, [R10+URZ+0x28c40], R20 ;  /* 0x028c40140a0085a7 */ /* 0x000ea4000800007f */
[----:B--2---:R-:W-:Y:S05]  /*ea90*/  @!P0 BRA `(.L_x_3279) ;  /* 0xfffffffc00f08947 */ /* 0x004fea000383ffff */
[----:B------:R-:W-:Y:S05]  /*eaa0*/  BRA `(.L_x_3337) ;  /* 0xffffffd800bc7947 */ /* 0x000fea000383ffff */
.L_x_3280:
[----:B------:R-:W-:Y:S01]  /*eab0*/  BSSY B1, `(.L_x_3338) ;  /* 0x0000008000017945 */ /* 0x000fe20003800000 */
[----:B------:R-:W-:Y:S01]  /*eac0*/  MOV R13, R29 ;  /* 0x0000001d000d7202 */ /* 0x000fe20000000f00 */
[----:B------:R-:W-:Y:S01]  /*ead0*/  IMAD.MOV.U32 R12, RZ, RZ, RZ ;  /* 0x000000ffff0c7224 */ /* 0x000fe200078e00ff */
[----:B------:R-:W-:Y:S01]  /*eae0*/  MOV R15, 0xffffffff ;  /* 0xffffffff000f7802 */ /* 0x000fe20000000f00 */
[----:B------:R-:W-:-:S07]  /*eaf0*/  IMAD.MOV.U32 R11, RZ, RZ, 0x181f ;  /* 0x0000181fff0b7424 */ /* 0x000fce00078e00ff */
[----:B-1----:R-:W-:Y:S05]  /*eb00*/  WARPSYNC.COLLECTIVE R15, `(.L_x_3339) ;  /* 0x000000000f087348 */ /* 0x002fea0003c00000 */
[----:B------:R0:W2:Y:S02]  /*eb10*/  SHFL.IDX P6, R14, R13, R12, R11 ;  /* 0x0000000c0d0e7389 */ /* 0x0000a400000c000b */
[----:B012---:R-:W-:Y:S01]  /*eb20*/  ENDCOLLECTIVE ;  /* 0x000000000000791b */ /* 0x007fe20003800000 */
.L_x_3339:
[----:B------:R-:W-:Y:S05]  /*eb30*/  BSYNC B1 ;  /* 0x0000000000017941 */ /* 0x000fea0003800000 */
.L_x_3338:
        /* <DEDUP_REMOVED lines=9> */
.L_x_3340:
[----:B------:R-:W-:Y:S02]  /*ebd0*/  IMAD.MOV.U32 R13, RZ, RZ, R29 ;  /* 0x000000ffff0d7224 */ /* 0x000fe400078e001d */
[----:B------:R-:W-:Y:S01]  /*ebe0*/  IMAD.MOV.U32 R12, RZ, RZ, 0x1 ;  /* 0x00000001ff0c7424 */ /* 0x000fe200078e00ff */
[----:B------:R-:W-:-:S13]  /*ebf0*/  IADD3 R2, P0, R14, R8, RZ ;  /* 0x000000080e027210 */ /* 0x000fda0007f1e0ff */
[----:B------:R-:W-:Y:S05]  /*ec00*/  WARPSYNC.COLLECTIVE R15, `(.L_x_3341) ;  /* 0x000000000f087348 */ /* 0x000fea0003c00000 */
[----:B------:R0:W1:Y:S02]  /*ec10*/  SHFL.IDX P6, R14, R13, R12, R11 ;  /* 0x0000000c0d0e7389 */ /* 0x00006400000c000b */
[----:B01----:R-:W-:Y:S01]  /*ec20*/  ENDCOLLECTIVE ;  /* 0x000000000000791b */ /* 0x003fe20003800000 */
.L_x_3341:
[----:B------:R-:W-:-:S05]  /*ec30*/  IADD3.X R3, RZ, R3, RZ, P0, !PT ;  /* 0x00000003ff037210 */ /* 0x000fca00007fe4ff */
[----:B------:R-:W-:Y:S01]  /*ec40*/  @!PT LDS RZ, [RZ] ;  /* 0x00000000fffff984 */ /* 0x000fe20000000800 */
[----:B------:R-:W-:Y:S01]  /*ec50*/  @!PT LDS RZ, [RZ] ;  /* 0x00000000fffff984 */ /* 0x000fe20000000800 */
[----:B------:R-:W-:Y:S01]  /*ec60*/  @!PT LDS RZ, [RZ] ;  /* 0x00000000fffff984 */ /* 0x000fe20000000800 */
[----:B------:R0:W-:Y:S01]  /*ec70*/  LDGSTS.E.BYPASS.LTC128B.128 [R27+0x22400], desc[UR36][R2.64], !P1 ;  /* 0x22400000021b7fae */ /* 0x0001e2000c901d64 */
[----:B------:R-:W-:Y:S01]  /*ec80*/  IMAD.MOV.U32 R13, RZ, RZ, R26 ;  /* 0x000000ffff0d7224 */ /* 0x000fe200078e001a */
[----:B0-----:R-:W-:-:S07]  /*ec90*/  MOV R3, R14 ;  /* 0x0000000e00037202 */ /* 0x001fce0000000f00 */
[----:B------:R-:W-:Y:S05]  /*eca0*/  WARPSYNC.COLLECTIVE R15, `(.L_x_3342) ;  /* 0x000000000f087348 */ /* 0x000fea0003c00000 */
[----:B------:R0:W1:Y:S02]  /*ecb0*/  SHFL.IDX P6, R14, R13, R12, R11 ;  /* 0x0000000c0d0e7389 */ /* 0x00006400000c000b */
[----:B01----:R-:W-:Y:S01]  /*ecc0*/  ENDCOLLECTIVE ;  /* 0x000000000000791b */ /* 0x003fe20003800000 */
.L_x_3342:
[----:B------:R-:W-:Y:S01]  /*ecd0*/  MOV R13, R29 ;  /* 0x0000001d000d7202 */ /* 0x000fe20000000f00 */
[----:B------:R-:W-:Y:S01]  /*ece0*/  IMAD.MOV.U32 R12, RZ, RZ, 0x2 ;  /* 0x00000002ff0c7424 */ /* 0x000fe200078e00ff */
[----:B------:R-:W-:-:S13]  /*ecf0*/  IADD3 R2, P0, R14, R8, RZ ;  /* 0x000000080e027210 */ /* 0x000fda0007f1e0ff */
[----:B------:R-:W-:Y:S05]  /*ed00*/  WARPSYNC.COLLECTIVE R15, `(.L_x_3343) ;  /* 0x000000000f087348 */ /* 0x000fea0003c00000 */
[----:B------:R0:W1:Y:S02]  /*ed10*/  SHFL.IDX P6, R14, R13, R12, R11 ;  /* 0x0000000c0d0e7389 */ /* 0x00006400000c000b */
[----:B01----:R-:W-:Y:S01]  /*ed20*/  ENDCOLLECTIVE ;  /* 0x000000000000791b */ /* 0x003fe20003800000 */
.L_x_3343:
[----:B------:R-:W-:-:S05]  /*ed30*/  IMAD.X R3, RZ, RZ, R3, P0 ;  /* 0x000000ffff037224 */ /* 0x000fca00000e0603 */
[----:B------:R-:W-:Y:S01]  /*ed40*/  @!PT LDS RZ, [RZ] ;  /* 0x00000000fffff984 */ /* 0x000fe20000000800 */
[----:B------:R-:W-:Y:S01]  /*ed50*/  @!PT LDS RZ, [RZ] ;  /* 0x00000000fffff984 */ /* 0x000fe20000000800 */
[----:B------:R-:W-:Y:S01]  /*ed60*/  @!PT LDS RZ, [RZ] ;  /* 0x00000000fffff984 */ /* 0x000fe20000000800 */
[----:B------:R0:W-:Y:S01]  /*ed70*/  LDGSTS.E.BYPASS.LTC128B.128 [R27+0x22c00], desc[UR36][R2.64], !P1 ;  /* 0x22c00000021b7fae */ /* 0x0001e2000c901d64 */
[----:B------:R-:W-:Y:S01]  /*ed80*/  MOV R13, R26 ;  /* 0x0000001a000d7202 */ /* 0x000fe20000000f00 */
[----:B0-----:R-:W-:-:S07]  /*ed90*/  IMAD.MOV.U32 R3, RZ, RZ, R14 ;  /* 0x000000ffff037224 */ /* 0x001fce00078e000e */
[----:B------:R-:W-:Y:S05]  /*eda0*/  WARPSYNC.COLLECTIVE R15, `(.L_x_3344) ;  /* 0x000000000f087348 */ /* 0x000fea0003c00000 */
[----:B------:R0:W1:Y:S02]  /*edb0*/  SHFL.IDX P6, R14, R13, R12, R11 ;  /* 0x0000000c0d0e7389 */ /* 0x00006400000c000b */
[----:B01----:R-:W-:Y:S01]  /*edc0*/  ENDCOLLECTIVE ;  /* 0x000000000000791b */ /* 0x003fe20003800000 */
.L_x_3344:
[----:B------:R-:W-:Y:S01]  /*edd0*/  IMAD.MOV.U32 R13, RZ, RZ, R29 ;  /* 0x000000ffff0d7224 */ /* 0x000fe200078e001d */
[----:B------:R-:W-:Y:S02]  /*ede0*/  MOV R12, 0x3 ;  /* 0x00000003000c7802 */ /* 0x000fe40000000f00 */
[----:B------:R-:W-:-:S13]  /*edf0*/  IADD3 R2, P0, R14, R8, RZ ;  /* 0x000000080e027210 */ /* 0x000fda0007f1e0ff */
[----:B------:R-:W-:Y:S05]  /*ee00*/  WARPSYNC.COLLECTIVE R15, `(.L_x_3345) ;  /* 0x000000000f087348 */ /* 0x000fea0003c00000 */
[----:B------:R0:W1:Y:S02]  /*ee10*/  SHFL.IDX P6, R14, R13, R12, R11 ;  /* 0x0000000c0d0e7389 */ /* 0x00006400000c000b */
[----:B01----:R-:W-:Y:S01]  /*ee20*/  ENDCOLLECTIVE ;  /* 0x000000000000791b */ /* 0x003fe20003800000 */
.L_x_3345:
[----:B------:R-:W-:-:S05]  /*ee30*/  IMAD.X R3, RZ, RZ, R3, P0 ;  /* 0x000000ffff037224 */ /* 0x000fca00000e0603 */
[----:B------:R-:W-:Y:S01]  /*ee40*/  @!PT LDS RZ, [RZ] ;  /* 0x00000000fffff984 */ /* 0x000fe20000000800 */
[----:B------:R-:W-:Y:S01]  /*ee50*/  @!PT LDS RZ, [RZ] ;  /* 0x00000000fffff984 */ /* 0x000fe20000000800 */
[----:B------:R-:W-:Y:S01]  /*ee60*/  @!PT LDS RZ, [RZ] ;  /* 0x00000000fffff984 */ /* 0x000fe20000000800 */
[----:B------:R0:W-:Y:S01]  /*ee70*/  LDGSTS.E.BYPASS.LTC128B.128 [R27+0x23400], desc[UR36][R2.64], !P1 ;  /* 0x23400000021b7fae */ /* 0x0001e2000c901d64 */
[----:B------:R-:W-:Y:S02]  /*ee80*/  IMAD.MOV.U32 R13, RZ, RZ, R26 ;  /* 0x000000ffff0d7224 */ /* 0x000fe400078e001a */
[----:B------:R-:W-:-:S07]  /*ee90*/  IMAD.MOV.U32 R34, RZ, RZ, R14 ;  /* 0x000000ffff227224 */ /* 0x000fce00078e000e */
[----:B0-----:R-:W-:Y:S05]  /*eea0*/  WARPSYNC.COLLECTIVE R15, `(.L_x_3346) ;  /* 0x000000000f087348 */ /* 0x001fea0003c00000 */
[----:B------:R1:W2:Y:S02]  /*eeb0*/  SHFL.IDX P6, R14, R13, R12, R11 ;  /* 0x0000000c0d0e7389 */ /* 0x0002a400000c000b */
[----:B012---:R-:W-:Y:S01]  /*eec0*/  ENDCOLLECTIVE ;  /* 0x000000000000791b */ /* 0x007fe20003800000 */
.L_x_3346:
[----:B------:R-:W-:Y:S05]  /*eed0*/  BRA `(.L_x_3347) ;  /* 0xffffffd800707947 */ /* 0x000fea000383ffff */
.L_x_3285:
[----:B---3--:R3:W4:Y:S02]  /*eee0*/  SYNCS.PHASECHK.TRANS64.TRYWAIT P0, [R10+URZ+0x28c60], R20 ;  /* 0x028c60140a0075a7 */ /* 0x008724000800017f */
[----:B----4-:R-:W-:Y:S05]  /*eef0*/  @!P0 NANOSLEEP.SYNCS 0x989680 ;  /* 0x009896800000895d */ /* 0x010fea0003900000 */
[----:B------:R-:W4:Y:S02]  /*ef00*/  @!P0 SYNCS.PHASECHK.TRANS64 P0, [R10+URZ+0x28c60], R20 ;  /* 0x028c60140a0085a7 */ /* 0x000f24000800007f */
[----:B----4-:R-:W-:Y:S05]  /*ef10*/  @!P0 BRA `(.L_x_3285) ;  /* 0xfffffffc00f08947 */ /* 0x010fea000383ffff */
[----:B------:R-:W-:Y:S05]  /*ef20*/  BRA `(.L_x_3348) ;  /* 0xffffffd800bc7947 */ /* 0x000fea000383ffff */
.L_x_3286:
[----:B------:R-:W-:Y:S01]  /*ef30*/  BSSY B1, `(.L_x_3349) ;  /* 0x0000008000017945 */ /* 0x000fe20003800000 */
[----:B------:R-:W-:Y:S01]  /*ef40*/  MOV R13, R19 ;  /* 0x00000013000d7202 */ /* 0x000fe20000000f00 */
[----:B------:R-:W-:Y:S01]  /*ef50*/  IMAD.MOV.U32 R12, RZ, RZ, RZ ;  /* 0x000000ffff0c7224 */ /* 0x000fe200078e00ff */
[----:B------:R-:W-:Y:S01]  /*ef60*/  MOV R15, 0xffffffff ;  /* 0xffffffff000f7802 */ /* 0x000fe20000000f00 */
[----:B------:R-:W-:-:S07]  /*ef70*/  IMAD.MOV.U32 R11, RZ, RZ, 0x181f ;  /* 0x0000181fff0b7424 */ /* 0x000fce00078e00ff */
[----:B-123--:R-:W-:Y:S05]  /*ef80*/  WARPSYNC.COLLECTIVE R15, `(.L_x_3350) ;  /* 0x000000000f087348 */ /* 0x00efea0003c00000 */
[----:B------:R0:W4:Y:S02]  /*ef90*/  SHFL.IDX P6, R14, R13, R12, R11 ;  /* 0x0000000c0d0e7389 */ /* 0x00012400000c000b */
[----:B01234-:R-:W-:Y:S01]  /*efa0*/  ENDCOLLECTIVE ;  /* 0x000000000000791b */ /* 0x01ffe20003800000 */
.L_x_3350:
[----:B------:R-:W-:Y:S05]  /*efb0*/  BSYNC B1 ;  /* 0x0000000000017941 */ /* 0x000fea0003800000 */
.L_x_3349:
[----:B------:R-:W-:Y:S01]  /*efc0*/  MOV R13, R18 ;  /* 0x00000012000d7202 */ /* 0x000fe20000000f00 */
[----:B------:R-:W-:Y:S01]  /*efd0*/  IMAD.MOV.U32 R12, RZ, RZ, RZ ;  /* 0x000000ffff0c7224 */ /* 0x000fe200078e00ff */
[----:B------:R-:W-:Y:S01]  /*efe0*/  MOV R11, 0x181f ;  /* 0x0000181f000b7802 */ /* 0x000fe20000000f00 */
[----:B------:R-:W-:Y:S01]  /*eff0*/  IMAD.MOV.U32 R15, RZ, RZ, -0x1 ;  /* 0xffffffffff0f7424 */ /* 0x000fe200078e00ff */
[----:B------:R-:W-:Y:S01]  /*f000*/  LEA R17, R17, UR43, 0x1 ;  /* 0x0000002b11117c11 */ /* 0x000fe2000f8e08ff */
[----:B------:R-:W-:Y:S01]  /*f010*/  IMAD.MOV.U32 R3, RZ, RZ, R14 ;  /* 0x000000ffff037224 */ /* 0x000fe200078e000e */
[----:B------:R-:W-:-:S13]  /*f020*/  LOP3.LUT P2, RZ, R16, 0x20, RZ, 0xc0, !PT ;  /* 0x0000002010ff7812 */ /* 0x000fda000784c0ff */
[----:B------:R-:W-:Y:S05]  /*f030*/  WARPSYNC.COLLECTIVE R15, `(.L_x_3351) ;  /* 0x000000000f087348 */ /* 0x000fea0003c00000 */
[----:B------:R0:W1:Y:S02]  /*f040*/  SHFL.IDX P6, R14, R13, R12, R11 ;  /* 0x0000000c0d0e7389 */ /* 0x00006400000c000b */
[----:B01----:R-:W-:Y:S01]  /*f050*/  ENDCOLLECTIVE ;  /* 0x000000000000791b */ /* 0x003fe20003800000 */
.L_x_3351:
[C---:B------:R-:W-:Y:S02]  /*f060*/  LOP3.LUT P1, RZ, R16.reuse, 0x10, RZ, 0xc0, !PT ;  /* 0x0000001010ff7812 */ /* 0x040fe4000782c0ff */
[----:B------:R-:W-:Y:S01]  /*f070*/  P2R R4, PR, RZ, 0x20 ;  /* 0x00000020ff047803 */ /* 0x000fe20000000000 */
[----:B------:R-:W-:Y:S01]  /*f080*/  IMAD.MOV.U32 R13, RZ, RZ, R19 ;  /* 0x000000ffff0d7224 */ /* 0x000fe200078e0013 */
[----:B------:R-:W-:Y:S02]  /*f090*/  MOV R12, 0x1 ;  /* 0x00000001000c7802 */ /* 0x000fe40000000f00 */
[----:B------:R-:W-:Y:S02]  /*f0a0*/  LOP3.LUT P6, RZ, R16, 0x40, RZ, 0xc0, !PT ;  /* 0x0000004010ff7812 */ /* 0x000fe400078cc0ff */
[----:B------:R-:W-:-:S04]  /*f0b0*/  IADD3 R2, P0, R14, R8, RZ ;  /* 0x000000080e027210 */ /* 0x000fc80007f1e0ff */
[----:B------:R-:W-:Y:S02]  /*f0c0*/  IADD3.X R3, RZ, R3, RZ, P0, !PT ;  /* 0x00000003ff037210 */ /* 0x000fe400007fe4ff */
[----:B------:R-:W-:-:S05]  /*f0d0*/  ISETP.NE.U32.AND P0, PT, R28, RZ, PT ;  /* 0x000000ff1c00720c */ /* 0x000fca0003f05070 */
[----:B------:R-:W-:Y:S01]  /*f0e0*/  @!PT LDS RZ, [RZ] ;  /* 0x00000000fffff984 */ /* 0x000fe20000000800 */
[----:B------:R-:W-:Y:S01]  /*f0f0*/  @!PT LDS RZ, [RZ] ;  /* 0x00000000fffff984 */ /* 0x000fe20000000800 */
[----:B------:R-:W-:Y:S01]  /*f100*/  @!PT LDS RZ, [RZ] ;  /* 0x00000000fffff984 */ /* 0x000fe20000000800 */
[----:B------:R0:W-:Y:S08]  /*f110*/  LDGSTS.E.BYPASS.LTC128B.128 [R17+0x400], desc[UR36][R2.64], !P6 ;  /* 0x0040000002117fae */ /* 0x0001f0000f101d64 */
[----:B0-----:R-:W-:Y:S05]  /*f120*/  WARPSYNC.COLLECTIVE R15, `(.L_x_3352) ;  /* 0x000000000f087348 */ /* 0x001fea0003c00000 */
[----:B------:R1:W2:Y:S02]  /*f130*/  SHFL.IDX P6, R14, R13, R12, R11 ;  /* 0x0000000c0d0e7389 */ /* 0x0002a400000c000b */
[----:B012---:R-:W-:Y:S01]  /*f140*/  ENDCOLLECTIVE ;  /* 0x000000000000791b */ /* 0x007fe20003800000 */
.L_x_3352:
[----:B------:R-:W-:Y:S01]  /*f150*/  @!PT LDS RZ, [RZ] ;  /* 0x00000000fffff984 */ /* 0x000fe20000000800 */
[----:B------:R-:W-:Y:S01]  /*f160*/  @!PT LDS RZ, [RZ] ;  /* 0x00000000fffff984 */ /* 0x000fe20000000800 */
[----:B------:R-:W-:Y:S01]  /*f170*/  @!PT LDS RZ, [RZ] ;  /* 0x00000000fffff984 */ /* 0x000fe20000000800 */
[----:B------:R0:W-:Y:S04]  /*f180*/  LDGSTS.E.BYPASS.LTC128B.128 [R17+0x2400], desc[UR36][R2.64+0x80], !P2 ;  /* 0x0240008002117fae */ /* 0x0001e8000d101d64 */
[----:B------:R0:W-:Y:S01]  /*f190*/  LDGSTS.E.BYPASS.LTC128B.128 [R17+0x4400], desc[UR36][R2.64+0x100], !P1 ;  /* 0x0440010002117fae */ /* 0x0001e2000c901d64 */
[----:B------:R-:W-:-:S03]  /*f1a0*/  ISETP.NE.U32.AND P1, PT, R25, RZ, PT ;  /* 0x000000ff1900720c */ /* 0x000fc60003f25070 */
[----:B------:R0:W-:Y:S01]  /*f1b0*/  LDGSTS.E.BYPASS.LTC128B.128 [R17+0x6400], desc[UR36][R2.64+0x180], !P5 ;  /* 0x0640018002117fae */ /* 0x0001e2000e901d64 */
[----:B------:R-:W-:Y:S02]  /*f1c0*/  LOP3.LUT P5, RZ, R16, 0x40, RZ, 0xc0, !PT ;  /* 0x0000004010ff7812 */ /* 0x000fe400078ac0ff */
[----:B------:R-:W-:Y:S01]  /*f1d0*/  MOV R13, R18 ;  /* 0x00000012000d7202 */ /* 0x000fe20000000f00 */
[----:B------:R0:W-:Y:S04]  /*f1e0*/  LDGSTS.E.BYPASS.LTC128B.128 [R17+0x8400], desc[UR36][R2.64+0x200], !P4 ;  /* 0x0840020002117fae */ /* 0x0001e8000e101d64 */
[----:B------:R0:W-:Y:S01]  /*f1f0*/  LDGSTS.E.BYPASS.LTC128B.128 [R17+0xa400], desc[UR36][R2.64+0x280], !P3 ;  /* 0x0a40028002117fae */ /* 0x0001e2000d901d64 */
[----:B------:R-:W-:-:S03]  /*f200*/  IMAD.MOV.U32 R5, RZ, RZ, R14 ;  /* 0x000000ffff057224 */ /* 0x000fc600078e000e */
[----:B------:R0:W-:Y:S04]  /*f210*/  LDGSTS.E.BYPASS.LTC128B.128 [R17+0xc400], desc[UR36][R2.64+0x300], P0 ;  /* 0x0c40030002117fae */ /* 0x0001e80008101d64 */
[----:B0-----:R-:W-:Y:S05]  /*f220*/  WARPSYNC.COLLECTIVE R15, `(.L_x_3353) ;  /* 0x000000000f087348 */ /* 0x001fea0003c00000 */
[----:B------:R1:W2:Y:S02]  /*f230*/  SHFL.IDX P6, R14, R13, R12, R11 ;  /* 0x0000000c0d0e7389 */ /* 0x0002a400000c000b */
[----:B012---:R-:W-:Y:S01]  /*f240*/  ENDCOLLECTIVE ;  /* 0x000000000000791b */ /* 0x007fe20003800000 */
.L_x_3353:
[----:B------:R-:W-:Y:S01]  /*f250*/  @!PT LDS RZ, [RZ] ;  /* 0x00000000fffff984 */ /* 0x000fe20000000800 */
[----:B------:R-:W-:Y:S01]  /*f260*/  @!PT LDS RZ, [RZ] ;  /* 0x00000000fffff984 */ /* 0x000fe20000000800 */
[----:B------:R-:W-:Y:S01]  /*f270*/  @!PT LDS RZ, [RZ] ;  /* 0x00000000fffff984 */ /* 0x000fe20000000800 */
[----:B------:R0:W-:Y:S01]  /*f280*/  LDGSTS.E.BYPASS.LTC128B.128 [R17+0xe400], desc[UR36][R2.64+0x380], P1 ;  /* 0x0e40038002117fae */ /* 0x0001e20008901d64 */
[----:B------:R-:W-:Y:S01]  /*f290*/  MOV R13, R19 ;  /* 0x00000013000d7202 */ /* 0x000fe20000000f00 */
[----:B------:R-:W-:Y:S01]  /*f2a0*/  IMAD.MOV.U32 R12, RZ, RZ, 0x2 ;  /* 0x00000002ff0c7424 */ /* 0x000fe200078e00ff */
[----:B0-----:R-:W-:Y:S02]  /*f2b0*/  IADD3 R2, P2, R14, R8, RZ ;  /* 0x000000080e027210 */ /* 0x001fe40007f5e0ff */
[----:B------:R-:W-:-:S03]  /*f2c0*/  LOP3.LUT P6, RZ, R16, 0x10, RZ, 0xc0, !PT ;  /* 0x0000001010ff7812 */ /* 0x000fc600078cc0ff */
[----:B------:R-:W-:Y:S01]  /*f2d0*/  IMAD.X R3, RZ, RZ, R5, P2 ;  /* 0x000000ffff037224 */ /* 0x000fe200010e0605 */
[----:B------:R-:W-:-:S04]  /*f2e0*/  LOP3.LUT P2, RZ, R16, 0x20, RZ, 0xc0, !PT ;  /* 0x0000002010ff7812 */ /* 0x000fc8000784c0ff */
[----:B------:R0:W-:Y:S01]  /*f2f0*/  LDGSTS.E.BYPASS.LTC128B.128 [R17+0xc00], desc[UR36][R2.64], !P5 ;  /* 0x00c0000002117fae */ /* 0x0001e2000e901d64 */
[----:B------:R-:W-:-:S04]  /*f300*/  ISETP.NE.AND P5, PT, R4, RZ, PT ;  /* 0x000000ff0400720c */ /* 0x000fc80003fa5270 */
[----:B------:R-:W-:-:S04]  /*f310*/  P2R R4, PR, RZ, 0x20 ;  /* 0x00000020ff047803 */ /* 0x000fc80000000000 */
[----:B------:R0:W-:Y:S04]  /*f320*/  LDGSTS.E.BYPASS.LTC128B.128 [R17+0x2c00], desc[UR36][R2.64+0x80], !P2 ;  /* 0x02c0008002117fae */ /* 0x0001e8000d101d64 */
[----:B------:R0:W-:Y:S02]  /*f330*/  LDGSTS.E.BYPASS.LTC128B.128 [R17+0x4c00], desc[UR36][R2.64+0x100], !P6 ;  /* 0x04c0010002117fae */ /* 0x0001e4000f101d64 */
[----:B0-----:R-:W-:Y:S05]  /*f340*/  WARPSYNC.COLLECTIVE R15, `(.L_x_3354) ;  /* 0x000000000f087348 */ /* 0x001fea0003c00000 */
[----:B------:R1:W2:Y:S02]  /*f350*/  SHFL.IDX P6, R14, R13, R12, R11 ;  /* 0x0000000c0d0e7389 */ /* 0x0002a400000c000b */
[----:B012---:R-:W-:Y:S01]  /*f360*/  ENDCOLLECTIVE ;  /* 0x000000000000791b */ /* 0x007fe20003800000 */
.L_x_3354:
[----:B------:R-:W-:Y:S01]  /*f370*/  @!PT LDS RZ, [RZ] ;  /* 0x00000000fffff984 */ /* 0x000fe20000000800 */
[----:B------:R-:W-:Y:S01]  /*f380*/  @!PT LDS RZ, [RZ] ;  /* 0x00000000fffff984 */ /* 0x000fe20000000800 */
[----:B------:R-:W-:Y:S01]  /*f390*/  @!PT LDS RZ, [RZ] ;  /* 0x00000000fffff984 */ /* 0x000fe20000000800 */
[----:B------:R0:W-:Y:S01]  /*f3a0*/  LDGSTS.E.BYPASS.LTC128B.128 [R17+0x6c00], desc[UR36][R2.64+0x180], !P5 ;  /* 0x06c0018002117fae */ /* 0x0001e2000e901d64 */
[----:B------:R-:W-:-:S03]  /*f3b0*/  LOP3.LUT P5, RZ, R16, 0x40, RZ, 0xc0, !PT ;  /* 0x0000004010ff7812 */ /* 0x000fc600078ac0ff */
[----:B------:R0:W-:Y:S04]  /*f3c0*/  LDGSTS.E.BYPASS.LTC128B.128 [R17+0x8c00], desc[UR36][R2.64+0x200], !P4 ;  /* 0x08c0020002117fae */ /* 0x0001e8000e101d64 */
[----:B------:R0:W-:Y:S01]  /*f3d0*/  LDGSTS.E.BYPASS.LTC128B.128 [R17+0xac00], desc[UR36][R2.64+0x280], !P3 ;  /* 0x0ac0028002117fae */ /* 0x0001e2000d901d64 */
[----:B------:R-:W-:-:S03]  /*f3e0*/  IMAD.MOV.U32 R13, RZ, RZ, R18 ;  /* 0x000000ffff0d7224 */ /* 0x000fc600078e0012 */
[----:B------:R0:W-:Y:S04]  /*f3f0*/  LDGSTS.E.BYPASS.LTC128B.128 [R17+0xcc00], desc[UR36][R2.64+0x300], P0 ;  /* 0x0cc0030002117fae */ /* 0x0001e80008101d64 */
[----:B------:R0:W-:Y:S01]  /*f400*/  LDGSTS.E.BYPASS.LTC128B.128 [R17+0xec00], desc[UR36][R2.64+0x380], P1 ;  /* 0x0ec0038002117fae */ /* 0x0001e20008901d64 */
[----:B------:R-:W-:-:S07]  /*f410*/  MOV R20, R14 ;  /* 0x0000000e00147202 */ /* 0x000fce0000000f00 */
[----:B0-----:R-:W-:Y:S05]  /*f420*/  WARPSYNC.COLLECTIVE R15, `(.L_x_3355) ;  /* 0x000000000f087348 */ /* 0x001fea0003c00000 */
[----:B------:R1:W2:Y:S02]  /*f430*/  SHFL.IDX P6, R14, R13, R12, R11 ;  /* 0x0000000c0d0e7389 */ /* 0x0002a400000c000b */
[----:B012---:R-:W-:Y:S01]  /*f440*/  ENDCOLLECTIVE ;  /* 0x000000000000791b */ /* 0x007fe20003800000 */
.L_x_3355:
[----:B------:R-:W-:Y:S01]  /*f450*/  IMAD.MOV.U32 R13, RZ, RZ, R19 ;  /* 0x000000ffff0d7224 */ /* 0x000fe200078e0013 */
[----:B------:R-:W-:Y:S02]  /*f460*/  MOV R12, 0x3 ;  /* 0x00000003000c7802 */ /* 0x000fe40000000f00 */
[----:B------:R-:W-:Y:S02]  /*f470*/  IADD3 R2, P2, R14, R8, RZ ;  /* 0x000000080e027210 */ /* 0x000fe40007f5e0ff */
[C---:B------:R-:W-:Y:S02]  /*f480*/  LOP3.LUT P6, RZ, R16.reuse, 0x10, RZ, 0xc0, !PT ;  /* 0x0000001010ff7812 */ /* 0x040fe400078cc0ff */
[----:B------:R-:W-:Y:S02]  /*f490*/  IADD3.X R3, RZ, R20, RZ, P2, !PT ;  /* 0x00000014ff037210 */ /* 0x000fe400017fe4ff */
[----:B------:R-:W-:-:S03]  /*f4a0*/  LOP3.LUT P2, RZ, R16, 0x20, RZ, 0xc0, !PT ;  /* 0x0000002010ff7812 */ /* 0x000fc6000784c0ff */
[----:B------:R-:W-:Y:S01]  /*f4b0*/  @!PT LDS RZ, [RZ] ;  /* 0x00000000fffff984 */ /* 0x000fe20000000800 */
[----:B------:R-:W-:Y:S01]  /*f4c0*/  @!PT LDS RZ, [RZ] ;  /* 0x00000000fffff984 */ /* 0x000fe20000000800 */
[----:B------:R-:W-:Y:S01]  /*f4d0*/  @!PT LDS RZ, [RZ] ;  /* 0x00000000fffff984 */ /* 0x000fe20000000800 */
[----:B------:R0:W-:Y:S01]  /*f4e0*/  LDGSTS.E.BYPASS.LTC128B.128 [R17+0x1400], desc[UR36][R2.64], !P5 ;  /* 0x0140000002117fae */ /* 0x0001e2000e901d64 */
[----:B------:R-:W-:Y:S01]  /*f4f0*/  ISETP.NE.AND P5, PT, R4, RZ, PT ;  /* 0x000000ff0400720c */ /* 0x000fe20003fa5270 */
[----:B------:R-:W-:-:S08]  /*f500*/  IMAD.MOV.U32 R4, RZ, RZ, RZ ;  /* 0x000000ffff047224 */ /* 0x000fd000078e00ff */
[----:B------:R0:W-:Y:S04]  /*f510*/  LDGSTS.E.BYPASS.LTC128B.128 [R17+0x3400], desc[UR36][R2.64+0x80], !P2 ;  /* 0x0340008002117fae */ /* 0x0001e8000d101d64 */
[----:B------:R0:W-:Y:S02]  /*f520*/  LDGSTS.E.BYPASS.LTC128B.128 [R17+0x5400], desc[UR36][R2.64+0x100], !P6 ;  /* 0x0540010002117fae */ /* 0x0001e4000f101d64 */
[----:B0-----:R-:W-:Y:S05]  /*f530*/  WARPSYNC.COLLECTIVE R15, `(.L_x_3356) ;  /* 0x000000000f087348 */ /* 0x001fea0003c00000 */
[----:B------:R1:W2:Y:S02]  /*f540*/  SHFL.IDX P6, R14, R13, R12, R11 ;  /* 0x0000000c0d0e7389 */ /* 0x0002a400000c000b */
[----:B012---:R-:W-:Y:S01]  /*f550*/  ENDCOLLECTIVE ;  /* 0x000000000000791b */ /* 0x007fe20003800000 */
.L_x_3356:
[----:B------:R-:W-:Y:S01]  /*f560*/  @!PT LDS RZ, [RZ] ;  /* 0x00000000fffff984 */ /* 0x000fe20000000800 */
[----:B------:R-:W-:Y:S01]  /*f570*/  @!PT LDS RZ, [RZ] ;  /* 0x00000000fffff984 */ /* 0x000fe20000000800 */
[----:B------:R-:W-:Y:S01]  /*f580*/  @!PT LDS RZ, [RZ] ;  /* 0x00000000fffff984 */ /* 0x000fe20000000800 */
[----:B------:R0:W-:Y:S04]  /*f590*/  LDGSTS.E.BYPASS.LTC128B.128 [R17+0x7400], desc[UR36][R2.64+0x180], !P5 ;  /* 0x0740018002117fae */ /* 0x0001e8000e901d64 */
[----:B------:R0:W-:Y:S04]  /*f5a0*/  LDGSTS.E.BYPASS.LTC128B.128 [R17+0x9400], desc[UR36][R2.64+0x200], !P4 ;  /* 0x0940020002117fae */ /* 0x0001e8000e101d64 */
[----:B------:R0:W-:Y:S01]  /*f5b0*/  LDGSTS.E.BYPASS.LTC128B.128 [R17+0xb400], desc[UR36][R2.64+0x280], !P3 ;  /* 0x0b40028002117fae */ /* 0x0001e2000d901d64 */
[----:B------:R-:W-:-:S03]  /*f5c0*/  MOV R13, R18 ;  /* 0x00000012000d7202 */ /* 0x000fc60000000f00 */
[----:B------:R0:W-:Y:S04]  /*f5d0*/  LDGSTS.E.BYPASS.LTC128B.128 [R17+0xd400], desc[UR36][R2.64+0x300], P0 ;  /* 0x0d40030002117fae */ /* 0x0001e80008101d64 */
[----:B------:R0:W-:Y:S01]  /*f5e0*/  LDGSTS.E.BYPASS.LTC128B.128 [R17+0xf400], desc[UR36][R2.64+0x380], P1 ;  /* 0x0f40038002117fae */ /* 0x0001e20008901d64 */
[----:B------:R-:W-:-:S07]  /*f5f0*/  IMAD.MOV.U32 R19, RZ, RZ, R14 ;  /* 0x000000ffff137224 */ /* 0x000fce00078e000e */
[----:B0-----:R-:W-:Y:S05]  /*f600*/  WARPSYNC.COLLECTIVE R15, `(.L_x_3357) ;  /* 0x000000000f087348 */ /* 0x001fea0003c00000 */
[----:B------:R1:W2:Y:S02]  /*f610*/  SHFL.IDX P6, R14, R13, R12, R11 ;  /* 0x0000000c0d0e7389 */ /* 0x0002a400000c000b */
[----:B012---:R-:W-:Y:S01]  /*f620*/  ENDCOLLECTIVE ;  /* 0x000000000000791b */ /* 0x007fe20003800000 */
.L_x_3357:
[----:B------:R-:W-:Y:S05]  /*f630*/  BRA `(.L_x_3358) ;  /* 0xffffffd800307947 */ /* 0x000fea000383ffff */
.L_x_3291:
[----:B0-----:R0:W1:Y:S02]  /*f640*/  SYNCS.PHASECHK.TRANS64.TRYWAIT P0, [R5+URZ+0x28c20], R4 ;  /* 0x028c2004050075a7 */ /* 0x001064000800017f */
[----:B-1----:R-:W-:Y:S05]  /*f650*/  @!P0 NANOSLEEP.SYNCS 0x989680 ;  /* 0x009896800000895d */ /* 0x002fea0003900000 */
[----:B------:R-:W1:Y:S02]  /*f660*/  @!P0 SYNCS.PHASECHK.TRANS64 P0, [R5+URZ+0x28c20], R4 ;  /* 0x028c2004050085a7 */ /* 0x000e64000800007f */
[----:B-1----:R-:W-:Y:S05]  /*f670*/  @!P0 BRA `(.L_x_3291) ;  /* 0xfffffffc00f08947 */ /* 0x002fea000383ffff */
[----:B------:R-:W-:Y:S05]  /*f680*/  BRA `(.L_x_3359) ;  /* 0xffffffd800dc7947 */ /* 0x000fea000383ffff */
.L_x_3292:
        /* <DEDUP_REMOVED lines=8> */
[----:B0-2--5:R-:W-:Y:S05]  /*f710*/  WARPSYNC.COLLECTIVE R15, `(.L_x_3361) ;  /* 0x000000000f087348 */ /* 0x025fea0003c00000 */
[----:B------:R1:W3:Y:S02]  /*f720*/  SHFL.IDX P6, R14, R13, R12, R11 ;  /* 0x0000000c0d0e7389 */ /* 0x0002e400000c000b */
[----:B0123-5:R-:W-:Y:S01]  /*f730*/  ENDCOLLECTIVE ;  /* 0x000000000000791b */ /* 0x02ffe20003800000 */
.L_x_3361:
[----:B------:R-:W-:Y:S05]  /*f740*/  BSYNC B0 ;  /* 0x0000000000007941 */ /* 0x000fea0003800000 */
.L_x_3360:
[----:B------:R-:W-:Y:S05]  /*f750*/  BRA `(.L_x_3362) ;  /* 0xffffffd800c47947 */ /* 0x000fea000383ffff */
.L_x_3293:
[----:B------:R-:W-:Y:S01]  /*f760*/  BSSY B0, `(.L_x_3363) ;  /* 0x0000006000007945 */ /* 0x000fe20003800000 */
[----:B------:R-:W-:-:S07]  /*f770*/  MOV R15, 0xffffffff ;  /* 0xffffffff000f7802 */ /* 0x000fce0000000f00 */
[----:B012--5:R-:W-:Y:S05]  /*f780*/  WARPSYNC.COLLECTIVE R15, `(.L_x_3364) ;  /* 0x000000000f0c7348 */ /* 0x027fea0003c00000 */
[----:B------:R-:W-:Y:S02]  /*f790*/  ELECT P6, UR62, PT ;  /* 0x00000000003e782f */ /* 0x000fe400038c0000 */
[----:B------:R-:W-:Y:S01]  /*f7a0*/  MOV R14, UR62 ;  /* 0x0000003e000e7c02 */ /* 0x000fe20008000f00 */
[----:B012--5:R-:W-:Y:S10]  /*f7b0*/  ENDCOLLECTIVE ;  /* 0x000000000000791b */ /* 0x027ff40003800000 */
.L_x_3364:
[----:B------:R-:W-:Y:S05]  /*f7c0*/  BSYNC B0 ;  /* 0x0000000000007941 */ /* 0x000fea0003800000 */
.L_x_3363:
[----:B------:R-:W-:Y:S05]  /*f7d0*/  BRA `(.L_x_3365) ;  /* 0xffffffd800b87947 */ /* 0x000fea000383ffff */
.L_x_3295:
[----:B0-----:R0:W1:Y:S02]  /*f7e0*/  SYNCS.PHASECHK.TRANS64.TRYWAIT P1, [R4+URZ+0x28c40], R3 ;  /* 0x028c4003040075a7 */ /* 0x001064000802017f */
[----:B-1----:R-:W-:Y:S05]  /*f7f0*/  @!P1 NANOSLEEP.SYNCS 0x989680 ;  /* 0x009896800000995d */ /* 0x002fea0003900000 */
[----:B------:R-:W1:Y:S02]  /*f800*/  @!P1 SYNCS.PHASECHK.TRANS64 P1, [R4+URZ+0x28c40], R3 ;  /* 0x028c4003040095a7 */ /* 0x000e64000802007f */
[----:B-1----:R-:W-:Y:S05]  /*f810*/  @!P1 BRA `(.L_x_3295) ;  /* 0xfffffffc00f09947 */ /* 0x002fea000383ffff */
[----:B------:R-:W-:Y:S05]  /*f820*/  BRA `(.L_x_3366) ;  /* 0xffffffd800d87947 */ /* 0x000fea000383ffff */
.L_x_3297:
[----:B-1----:R1:W3:Y:S02]  /*f830*/  SYNCS.PHASECHK.TRANS64.TRYWAIT P1, [R5+URZ+0x28c40], R0 ;  /* 0x028c4000050075a7 */ /* 0x0022e4000802017f */
[----:B---3--:R-:W-:Y:S05]  /*f840*/  @!P1 NANOSLEEP.SYNCS 0x989680 ;  /* 0x009896800000995d */ /* 0x008fea0003900000 */
[----:B------:R-:W3:Y:S02]  /*f850*/  @!P1 SYNCS.PHASECHK.TRANS64 P1, [R5+URZ+0x28c40], R0 ;  /* 0x028c4000050095a7 */ /* 0x000ee4000802007f */
[----:B---3--:R-:W-:Y:S05]  /*f860*/  @!P1 BRA `(.L_x_3297) ;  /* 0xfffffffc00f09947 */ /* 0x008fea000383ffff */
[----:B------:R-:W-:Y:S05]  /*f870*/  BRA `(.L_x_3367) ;  /* 0xffffffd800e47947 */ /* 0x000fea000383ffff */
.L_x_3299:
[----:B---3--:R3:W4:Y:S02]  /*f880*/  SYNCS.PHASECHK.TRANS64.TRYWAIT P1, [R4+URZ+0x28c60], R3 ;  /* 0x028c6003040075a7 */ /* 0x008724000802017f */
[----:B----4-:R-:W-:Y:S05]  /*f890*/  @!P1 NANOSLEEP.SYNCS 0x989680 ;  /* 0x009896800000995d */ /* 0x010fea0003900000 */
[----:B------:R-:W4:Y:S02]  /*f8a0*/  @!P1 SYNCS.PHASECHK.TRANS64 P1, [R4+URZ+0x28c60], R3 ;  /* 0x028c6003040095a7 */ /* 0x000f24000802007f */
[----:B----4-:R-:W-:Y:S05]  /*f8b0*/  @!P1 BRA `(.L_x_3299) ;  /* 0xfffffffc00f09947 */ /* 0x010fea000383ffff */
[----:B------:R-:W-:Y:S05]  /*f8c0*/  BRA `(.L_x_3368) ;  /* 0xffffffd800e07947 */ /* 0x000fea000383ffff */
.L_x_3369:
        /* <DEDUP_REMOVED lines=11> */
.L_x_15742:


//--------------------- .text._ZN7cutlass13device_kernelIN5flash11enable_sm90INS1_16FlashAttnFwdSm90INS1_25CollectiveMainloopFwdSm90ILi2EN4cute5tupleIJNS5_1CILi1EEES8_S8_EEENS6_IJNS7_ILi64EEESA_SA_EEELi512ENS_10bfloat16_tEfNS_4arch4Sm90ELb0ELb0ELb1ELb0ELb1ELb0ELb1ELb0ELb0ELb1ELb1ELb0EEENS1_21CollectiveEpilogueFwdINS6_IJSA_NS7_ILi512EEESA_EEES9_SC_SE_Li256ELb0ELb1ELb1ELb0EEENS1_19SingleTileSchedulerILb0ELb1ELb1ELi64EEEEEEEEEvNT_6ParamsE --------------------------
	.section	.text._ZN7cutlass13device_kernelIN5flash11enable_sm90INS1_16FlashAttnFwdSm90INS1_25CollectiveMainloopFwdSm90ILi2EN4cute5tupleIJNS5_1CILi1EEES8_S8_EEENS6_IJNS7_ILi64EEESA_SA_EEELi512ENS_10bfloat16_tEfNS_4arch4Sm90ELb0ELb0ELb1ELb0ELb1ELb0ELb1ELb0ELb0ELb1ELb1ELb0EEENS1_21CollectiveEpilogueFwdINS6_IJSA_NS7_ILi512EEESA_EEES9_SC_SE_Li256ELb0ELb1ELb1ELb0EEENS1_19SingleTileSchedulerILb0ELb1ELb1ELi64EEEEEEEEEvNT_6ParamsE,"ax",@progbits
	.align	128
.text._ZN7cutlass13device_kernelIN5flash11enable_sm90INS1_16FlashAttnFwdSm90INS1_25CollectiveMainloopFwdSm90ILi2EN4cute5tupleIJNS5_1CILi1EEES8_S8_EEENS6_IJNS7_ILi64EEESA_SA_EEELi512ENS_10bfloat16_tEfNS_4arch4Sm90ELb0ELb0ELb1ELb0ELb1ELb0ELb1ELb0ELb0ELb1ELb1ELb0EEENS1_21CollectiveEpilogueFwdINS6_IJSA_NS7_ILi512EEESA_EEES9_SC_SE_Li256ELb0ELb1ELb1ELb0EEENS1_19SingleTileSchedulerILb0ELb1ELb1ELi64EEEEEEEEEvNT_6ParamsE:
        .type           _ZN7cutlass13device_kernelIN5flash11enable_sm90INS1_16FlashAttnFwdSm90INS1_25CollectiveMainloopFwdSm90ILi2EN4cute5tupleIJNS5_1CILi1EEES8_S8_EEENS6_IJNS7_ILi64EEESA_SA_EEELi512ENS_10bfloat16_tEfNS_4arch4Sm90ELb0ELb0ELb1ELb0ELb1ELb0ELb1ELb0ELb0ELb1ELb1ELb0EEENS1_21CollectiveEpilogueFwdINS6_IJSA_NS7_ILi512EEESA_EEES9_SC_SE_Li256ELb0ELb1ELb1ELb0EEENS1_19SingleTileSchedulerILb0ELb1ELb1ELi64EEEEEEEEEvNT_6ParamsE,@function
        .size           _ZN7cutlass13device_kernelIN5flash11enable_sm90INS1_16FlashAttnFwdSm90INS1_25CollectiveMainloopFwdSm90ILi2EN4cute5tupleIJNS5_1CILi1EEES8_S8_EEENS6_IJNS7_ILi64EEESA_SA_EEELi512ENS_10bfloat16_tEfNS_4arch4Sm90ELb0ELb0ELb1ELb0ELb1ELb0ELb1ELb0ELb0ELb1ELb1ELb0EEENS1_21CollectiveEpilogueFwdINS6_IJSA_NS7_ILi512EEESA_EEES9_SC_SE_Li256ELb0ELb1ELb1ELb0EEENS1_19SingleTileSchedulerILb0ELb1ELb1ELi64EEEEEEEEEvNT_6ParamsE,(.L_x_15743 - _ZN7cutlass13device_kernelIN5flash11enable_sm90INS1_16FlashAttnFwdSm90INS1_25CollectiveMainloopFwdSm90ILi2EN4cute5tupleIJNS5_1CILi1EEES8_S8_EEENS6_IJNS7_ILi64EEESA_SA_EEELi512ENS_10bfloat16_tEfNS_4arch4Sm90ELb0ELb0ELb1ELb0ELb1ELb0ELb1ELb0ELb0ELb1ELb1ELb0EEENS1_21CollectiveEpilogueFwdINS6_IJSA_NS7_ILi512EEESA_EEES9_SC_SE_Li256ELb0ELb1ELb1ELb0EEENS1_19SingleTileSchedulerILb0ELb1ELb1ELi64EEEEEEEEEvNT_6ParamsE)
        .other          _ZN7cutlass13device_kernelIN5flash11enable_sm90INS1_16FlashAttnFwdSm90INS1_25CollectiveMainloopFwdSm90ILi2EN4cute5tupleIJNS5_1CILi1EEES8_S8_EEENS6_IJNS7_ILi64EEESA_SA_EEELi512ENS_10bfloat16_tEfNS_4arch4Sm90ELb0ELb0ELb1ELb0ELb1ELb0ELb1ELb0ELb0ELb1ELb1ELb0EEENS1_21CollectiveEpilogueFwdINS6_IJSA_NS7_ILi512EEESA_EEES9_SC_SE_Li256ELb0ELb1ELb1ELb0EEENS1_19SingleTileSchedulerILb0ELb1ELb1ELi64EEEEEEEEEvNT_6ParamsE,@"STO_CUDA_ENTRY STV_DEFAULT"
_ZN7cutlass13device_kernelIN5flash11enable_sm90INS1_16FlashAttnFwdSm90INS1_25CollectiveMainloopFwdSm90ILi2EN4cute5tupleIJNS5_1CILi1EEES8_S8_EEENS6_IJNS7_ILi64EEESA_SA_EEELi512ENS_10bfloat16_tEfNS_4arch4Sm90ELb0ELb0ELb1ELb0ELb1ELb0ELb1ELb0ELb0ELb1ELb1ELb0EEENS1_21CollectiveEpilogueFwdINS6_IJSA_NS7_ILi512EEESA_EEES9_SC_SE_Li256ELb0ELb1ELb1ELb0EEENS1_19SingleTileSchedulerILb0ELb1ELb1ELi64EEEEEEEEEvNT_6ParamsE:
[----:B------:R-:W0:Y:S02]  /*0000*/  LDC R1, c[0x0][0x28] ;  /* 0x00000a00ff017b82 */ /* 0x000e240000000800 */
[----:B0-----:R-:W-:Y:S01]  /*0010*/  VIADD R1, R1, 0xfffffff8 ;  /* 0xfffffff801017836 */ /* 0x001fe20000000000 */
[----:B------:R-:W0:Y:S01]  /*0020*/  S2R R24, SR_TID.X ;  /* 0x0000000000187919 */ /* 0x000e220000002100 */
[----:B------:R-:W-:Y:S01]  /*0030*/  ELECT P0, URZ, PT ;  /* 0x00000000003f782f */ /* 0x000fe20003800000 */
[----:B------:R-:W-:Y:S01]  /*0040*/  UMOV UR4, 0x80 ;  /* 0x0000008000047882 */ /* 0x000fe20000000000 */
[----:B------:R-:W-:Y:S01]  /*0050*/  UMOV UR7, 0x100 ;  /* 0x0000010000077882 */ /* 0x000fe20000000000 */
[--C-:B0-----:R-:W-:Y:S02]  /*0060*/  SHF.R.U32.HI R0, RZ, 0x5, R24.reuse ;  /* 0x00000005ff007819 */ /* 0x101fe40000011618 */
[----:B------:R-:W-:-:S03]  /*0070*/  SHF.R.U32.HI R3, RZ, 0x7, R24 ;  /* 0x00000007ff037819 */ /* 0x000fc60000011618 */
[----:B------:R-:W0:Y:S04]  /*0080*/  SHFL.IDX PT, R2, R0, RZ, 0x1f ;  /* 0x00001fff00027589 */ /* 0x000e2800000e0000 */
[----:B------:R-:W1:Y:S01]  /*0090*/  SHFL.IDX PT, R3, R3, RZ, 0x1f ;  /* 0x00001fff03037589 */ /* 0x000e6200000e0000 */
[C---:B0-----:R-:W-:Y:S02]  /*00a0*/  ISETP.NE.OR P0, PT, R2.reuse, RZ, !P0 ;  /* 0x000000ff0200720c */ /* 0x041fe40004705670 */
[----:B------:R-:W-:-:S11]  /*00b0*/  ISETP.NE.AND P1, PT, R2, RZ, PT ;  /* 0x000000ff0200720c */ /* 0x000fd60003f25270 */
[----:B------:R-:W-:Y:S01]  /*00c0*/  VOTEU.ALL UP0, P0 ;  /* 0x00000000003f7886 */ /* 0x000fe20000000000 */
[----:B------:R-:W-:Y:S01]  /*00d0*/  VOTEU.ALL UP1, P0 ;  /* 0x00000000003f7886 */ /* 0x000fe20000020000 */
[----:B------:R-:W-:-:S03]  /*00e0*/  VOTEU.ALL UP2, P0 ;  /* 0x00000000003f7886 */ /* 0x000fc60000040000 */
[----:B------:R-:W0:Y:S01]  /*00f0*/  @!UP0 S2UR UR8, SR_CgaCtaId ;  /* 0x00000000000889c3 */ /* 0x000e220000008800 */
[----:B------:R-:W-:Y:S01]  /*0100*/  @!UP0 UMOV UR6, 0x400 ;  /* 0x0000040000068882 */ /* 0x000fe20000000000 */
[----:B------:R-:W-:-:S04]  /*0110*/  @!UP0 UIADD3 UR4, -UR4, 0x100000, URZ ;  /* 0x0010000004048890 */ /* 0x000fc8000fffe13f */
[----:B------:R-:W-:Y:S02]  /*0120*/  @!UP0 USHF.L.U32 UR5, UR4, 0xb, URZ ;  /* 0x0000000b04058899 */ /* 0x000fe4000800063f */
[----:B------:R-:W-:Y:S02]  /*0130*/  @!UP0 USHF.L.U32 UR4, UR4, 0x1, URZ ;  /* 0x0000000104048899 */ /* 0x000fe4000800063f */
[----:B0-----:R-:W-:Y:S02]  /*0140*/  @!UP0 ULEA UR8, UR8, UR6, 0x18 ;  /* 0x0000000608088291 */ /* 0x001fe4000f8ec03f */
[----:B------:R-:W-:-:S04]  /*0150*/  @!UP0 UIADD3 UR6, -UR7, 0x100000, URZ ;  /* 0x0010000007068890 */ /* 0x000fc8000fffe13f */
[----:B------:R-:W-:Y:S02]  /*0160*/  @!UP0 USHF.L.U32 UR7, UR6, 0xb, URZ ;  /* 0x0000000b06078899 */ /* 0x000fe4000800063f */
[----:B------:R-:W-:Y:S01]  /*0170*/  @!UP0 USHF.L.U32 UR6, UR6, 0x1, URZ ;  /* 0x0000000106068899 */ /* 0x000fe2000800063f */
[----:B------:R-:W-:-:S05]  /*0180*/  VOTEU.ALL UP0, P0 ;  /* 0x00000000003f7886 */ /* 0x000fca0000000000 */
[----:B------:R0:W2:Y:S01]  /*0190*/  @!UP0 SYNCS.EXCH.64 URZ, [UR8+0x38800], UR4 ;  /* 0x03880004083f85b2 */ /* 0x0000a20008000100 */
[----:B------:R0:W3:Y:S05]  /*01a0*/  @!UP1 SYNCS.EXCH.64 URZ, [UR8+0x38810], UR4 ;  /* 0x03881004083f95b2 */ /* 0x0000ea0008000100 */
[----:B------:R0:W4:Y:S02]  /*01b0*/  @!UP2 SYNCS.EXCH.64 URZ, [UR8+0x38820], UR6 ;  /* 0x03882006083fa5b2 */ /* 0x0001240008000100 */
[----:B01----:R-:W-:Y:S05]  /*01c0*/  @P1 BRA `(.L_x_3370) ;  /* 0x0000000000381947 */ /* 0x003fea0003800000 */
        /* <DEDUP_REMOVED lines=10> */
[----:B------:R0:W0:Y:S01]  /*0270*/  SYNCS.EXCH.64 URZ, [UR6+0x38840], UR4 ;  /* 0x03884004063f75b2 */ /* 0x0000220008000100 */
[----:B------:R0:W0:Y:S01]  /*0280*/  SYNCS.EXCH.64 URZ, [UR6+0x38838], UR4 ;  /* 0x03883804063f75b2 */ /* 0x0000220008000100 */
[----:B------:R0:W0:Y:S01]  /*0290*/  SYNCS.EXCH.64 URZ, [UR6+0x38848], UR4 ;  /* 0x03884804063f75b2 */ /* 0x0000220008000100 */
[----:B------:R-:W-:Y:S01]  /*02a0*/  NOP ;  /* 0x0000000000007918 */ /* 0x000fe20000000000 */
.L_x_3370:
        /* <DEDUP_REMOVED lines=22> */
.L_x_3371:
        /* <DEDUP_REMOVED lines=18> */
.L_x_3372:
        /* <DEDUP_REMOVED lines=22> */
.L_x_3373:
        /* <DEDUP_REMOVED lines=23> */
.L_x_3374:
        /* <DEDUP_REMOVED lines=11> */
.L_x_3377:
[----:B------:R-:W-:-:S08]  /*08b0*/  NOP ;  /* 0x0000000000007918 */ /* 0x000fd00000000000 */
[----:B------:R-:W1:Y:S02]  /*08c0*/  USETMAXREG.TRY_ALLOC.CTAPOOL UP0, 0xe8 ;  /* 0x000000e8000079c8 */ /* 0x000e640008000600 */
[----:B-1----:R-:W-:-:S13]  /*08d0*/  PLOP3.LUT P0, PT, PT, PT, UP0, 0x80, 0x0 ;  /* 0x000000000000781c */ /* 0x002fda0003f0f008 */
[----:B------:R-:W-:Y:S05]  /*08e0*/  @!P0 BRA `(.L_x_3377) ;  /* 0xfffffffc00f08947 */ /* 0x000fea000383ffff */
[----:B------:R-:W-:Y:S01]  /*08f0*/  LOP3.LUT R0, R24, 0xffffff80, RZ, 0xc0, !PT ;  /* 0xffffff8018007812 */ /* 0x000fe200078ec0ff */
[----:B------:R-:W1:Y:S01]  /*0900*/  S2UR UR6, SR_CTAID.Y ;  /* 0x00000000000679c3 */ /* 0x000e620000002600 */
[----:B------:R-:W-:Y:S02]  /*0910*/  ULDC UR7, c[0x0][0xd50] ;  /* 0x0003540000077ab9 */ /* 0x000fe40000000800 */
[----:B------:R-:W-:Y:S01]  /*0920*/  ISETP.NE.AND P0, PT, R0, 0x80, PT ;  /* 0x000000800000780c */ /* 0x000fe20003f05270 */
[----:B------:R-:W-:-:S04]  /*0930*/  UISETP.NE.AND UP0, UPT, UR7, 0x1, UPT ;  /* 0x000000010700788c */ /* 0x000fc8000bf05270 */
[----:B------:R-:W2:Y:S07]  /*0940*/  S2UR UR8, SR_CTAID.Z ;  /* 0x00000000000879c3 */ /* 0x000eae0000002700 */
[----:B------:R-:W-:Y:S01]  /*0950*/  @UP0 ULDC UR4, c[0x0][0xd54] ;  /* 0x0003550000040ab9 */ /* 0x000fe20000000800 */
[----:B------:R-:W-:Y:S06]  /*0960*/  @!P0 BAR.ARV 0x8, 0x100 ;  /* 0x0204000000008b1d */ /* 0x000fec0000002000 */
[----:B------:R-:W-:Y:S01]  /*0970*/  ISETP.GE.U32.AND P0, PT, R24, 0x100, PT ;  /* 0x000001001800780c */ /* 0x000fe20003f06070 */
[----:B------:R-:W-:Y:S01]  /*0980*/  @UP0 ULDC UR10, c[0x0][0xd58] ;  /* 0x00035600000a0ab9 */ /* 0x000fe20000000800 */
[----:B-1----:R-:W-:-:S02]  /*0990*/  UIMAD.WIDE.U32 UR4, UR6, UR4, URZ ;  /* 0x00000004060472a5 */ /* 0x002fc4000f8e003f */
[----:B------:R-:W-:Y:S02]  /*09a0*/  UMOV UR61, UR6 ;  /* 0x00000006003d7c82 */ /* 0x000fe40008000000 */
[----:B------:R-:W-:-:S04]  /*09b0*/  @UP0 USHF.R.U32.HI UR61, URZ, UR10, UR5 ;  /* 0x0000000a3f3d0299 */ /* 0x000fc80008011605 */
[----:B------:R-:W-:-:S03]  /*09c0*/  UIADD3 UR4, -UR61, URZ, URZ ;  /* 0x0000003f3d047290 */ /* 0x000fc6000fffe13f */
[----:B------:R-:W-:Y:S06]  /*09d0*/  @P0 BAR.ARV 0xf, 0x100 ;  /* 0x03c4000000000b1d */ /* 0x000fec0000002000 */
[----:B--2---:R-:W-:Y:S01]  /*09e0*/  ISETP.LE.AND P0, PT, RZ, UR8, PT ;  /* 0x00000008ff007c0c */ /* 0x004fe2000bf03270 */
[----:B------:R-:W-:-:S12]  /*09f0*/  UIMAD UR7, UR7, UR4, UR6 ;  /* 0x00000004070772a4 */ /* 0x000fd8000f8e0206 */
[----:B------:R-:W-:Y:S05]  /*0a00*/  @!P0 BRA `(.L_x_3378) ;  /* 0x00000104007c8947 */ /* 0x000fea0003800000 */
[----:B------:R-:W-:Y:S01]  /*0a10*/  ULDC.64 UR4, c[0x0][0x418] ;  /* 0x0001060000047ab9 */ /* 0x000fe20000000a00 */
[----:B------:R-:W-:Y:S01]  /*0a20*/  ULDC UR38, c[0x0][0x424] ;  /* 0x0001090000267ab9 */ /* 0x000fe20000000800 */
[----:B------:R-:W-:Y:S01]  /*0a30*/  UISETP.NE.U32.AND UP0, UPT, UR4, URZ, UPT ;  /* 0x0000003f0400728c */ /* 0x000fe2000bf05070 */
[----:B------:R-:W-:Y:S01]  /*0a40*/  VIADD R152, R24, 0xffffff80 ;  /* 0xffffff8018987836 */ /* 0x000fe20000000000 */
[----:B------:R-:W-:Y:S02]  /*0a50*/  UISETP.NE.AND UP1, UPT, UR9, 0x1, UPT ;  /* 0x000000010900788c */ /* 0x000fe4000bf25270 */
        /* <DEDUP_REMOVED lines=13> */
[----:B------:R-:W-:Y:S11]  /*0b30*/  @!P0 BRA `(.L_x_3379) ;  /* 0x0000001c00b88947 */ /* 0x000ff60003800000 */
[----:B------:R-:W-:Y:S01]  /*0b40*/  UISETP.GE.AND UP0, UPT, UR38, 0x1, UPT ;  /* 0x000000012600788c */ /* 0x000fe2000bf06270 */
[----:B------:R-:W-:Y:S02]  /*0b50*/  PLOP3.LUT P0, PT, PT, PT, PT, 0x80, 0x0 ;  /* 0x000000000000781c */ /* 0x000fe40003f0f070 */
[----:B0-----:R-:W-:Y:S01]  /*0b60*/  CS2R R2, SRZ ;  /* 0x0000000000027805 */ /* 0x001fe2000001ff00 */
[----:B------:R-:W-:Y:S01]  /*0b70*/  IMAD.MOV.U32 R4, RZ, RZ, RZ ;  /* 0x000000ffff047224 */ /* 0x000fe200078e00ff */
[----:B------:R-:W-:Y:S02]  /*0b80*/  CS2R R150, SRZ ;  /* 0x0000000000967805 */ /* 0x000fe4000001ff00 */
[----:B------:R-:W-:Y:S02]  /*0b90*/  CS2R R148, SRZ ;  /* 0x0000000000947805 */ /* 0x000fe4000001ff00 */
[----:B------:R-:W-:Y:S02]  /*0ba0*/  PLOP3.LUT P1, PT, PT, PT, UP0, 0x80, 0x0 ;  /* 0x000000000000781c */ /* 0x000fe40003f2f008 */
        /* <DEDUP_REMOVED lines=56> */
[----:B------:R-:W-:Y:S06]  /*0f30*/  @!P1 BRA `(.L_x_3380) ;  /* 0x0000000000749947 */ /* 0x000fec0003800000 */
[----:B------:R-:W-:Y:S01]  /*0f40*/  IMAD.U32 R5, RZ, RZ, UR11 ;  /* 0x0000000bff057e24 */ /* 0x000fe2000f8e00ff */
[----:B------:R-:W-:-:S04]  /*0f50*/  UIADD3 UR4, UR6, -0x1, UR11 ;  /* 0xffffffff06047890 */ /* 0x000fc8000fffe00b */
[-C--:B------:R-:W-:Y:S02]  /*0f60*/  IABS R3, R5.reuse ;  /* 0x0000000500037213 */ /* 0x080fe40000000000 */
[----:B------:R-:W-:Y:S01]  /*0f70*/  IABS R9, R5 ;  /* 0x0000000500097213 */ /* 0x000fe20000000000 */
[----:B------:R-:W-:Y:S01]  /*0f80*/  IMAD.U32 R8, RZ, RZ, UR4 ;  /* 0x00000004ff087e24 */ /* 0x000fe2000f8e00ff */
[----:B------:R-:W0:Y:S01]  /*0f90*/  I2F.RP R0, R3 ;  /* 0x0000000300007306 */ /* 0x000e220000209400 */
[----:B------:R-:W-:Y:S01]  /*0fa0*/  ULOP3.LUT UR4, UR4, UR11, URZ, 0x3c, !UPT ;  /* 0x0000000b04047292 */ /* 0x000fe2000f8e3c3f */
[----:B------:R-:W-:-:S05]  /*0fb0*/  IADD3 R9, RZ, -R9, RZ ;  /* 0x80000009ff097210 */ /* 0x000fca0007ffe0ff */
[----:B------:R-:W-:Y:S01]  /*0fc0*/  ISETP.LE.AND P3, PT, RZ, UR4, PT ;  /* 0x00000004ff007c0c */ /* 0x000fe2000bf63270 */
[----:B0-----:R-:W0:Y:S02]  /*0fd0*/  MUFU.RCP R0, R0 ;  /* 0x0000000000007308 */ /* 0x001e240000001000 */
[----:B0-----:R-:W-:Y:S01]  /*0fe0*/  VIADD R6, R0, 0xffffffe ;  /* 0x0ffffffe00067836 */ /* 0x001fe20000000000 */
[----:B------:R-:W-:-:S05]  /*0ff0*/  IABS R0, R8 ;  /* 0x0000000800007213 */ /* 0x000fca0000000000 */
[----:B------:R0:W1:Y:S02]  /*1000*/  F2I.FTZ.U32.TRUNC.NTZ R7, R6 ;  /* 0x0000000600077305 */ /* 0x000064000021f000 */
[----:B0-----:R-:W-:Y:S02]  /*1010*/  IMAD.MOV.U32 R6, RZ, RZ, RZ ;  /* 0x000000ffff067224 */ /* 0x001fe400078e00ff */
[----:B-1----:R-:W-:-:S04]  /*1020*/  IMAD.MOV R10, RZ, RZ, -R7 ;  /* 0x000000ffff0a7224 */ /* 0x002fc800078e0a07 */
[----:B------:R-:W-:-:S04]  /*1030*/  IMAD R5, R10, R3, RZ ;  /* 0x000000030a057224 */ /* 0x000fc800078e02ff */
[----:B------:R-:W-:-:S04]  /*1040*/  IMAD.HI.U32 R7, R7, R5, R6 ;  /* 0x0000000507077227 */ /* 0x000fc800078e0006 */
[----:B------:R-:W-:Y:S02]  /*1050*/  IMAD.MOV.U32 R5, RZ, RZ, R9 ;  /* 0x000000ffff057224 */ /* 0x000fe400078e0009 */
[----:B------:R-:W-:-:S04]  /*1060*/  IMAD.HI.U32 R7, R7, R0, RZ ;  /* 0x0000000007077227 */ /* 0x000fc800078e00ff */
[----:B------:R-:W-:-:S05]  /*1070*/  IMAD R0, R7, R5, R0 ;  /* 0x0000000507007224 */ /* 0x000fca00078e0200 */
[----:B------:R-:W-:-:S13]  /*1080*/  ISETP.GT.U32.AND P2, PT, R3, R0, PT ;  /* 0x000000000300720c */ /* 0x000fda0003f44070 */
[----:B------:R-:W-:Y:S02]  /*1090*/  @!P2 IMAD.IADD R0, R0, 0x1, -R3 ;  /* 0x000000010000a824 */ /* 0x000fe400078e0a03 */
[----:B------:R-:W-:Y:S01]  /*10a0*/  @!P2 VIADD R7, R7, 0x1 ;  /* 0x000000010707a836 */ /* 0x000fe20000000000 */
[----:B------:R-:W-:Y:S02]  /*10b0*/  ISETP.NE.AND P2, PT, RZ, UR11, PT ;  /* 0x0000000bff007c0c */ /* 0x000fe4000bf45270 */
[----:B------:R-:W-:-:S13]  /*10c0*/  ISETP.GE.U32.AND P1, PT, R0, R3, PT ;  /* 0x000000030000720c */ /* 0x000fda0003f26070 */
[----:B------:R-:W-:-:S04]  /*10d0*/  @P1 VIADD R7, R7, 0x1 ;  /* 0x0000000107071836 */ /* 0x000fc80000000000 */
[----:B------:R-:W-:-:S04]  /*10e0*/  IMAD.MOV.U32 R3, RZ, RZ, R7 ;  /* 0x000000ffff037224 */ /* 0x000fc800078e0007 */
[----:B------:R-:W-:Y:S01]  /*10f0*/  @!P3 IMAD.MOV R3, RZ, RZ, -R3 ;  /* 0x000000ffff03b224 */ /* 0x000fe200078e0a03 */
[----:B------:R-:W-:-:S07]  /*1100*/  @!P2 LOP3.LUT R3, RZ, UR11, RZ, 0x33, !PT ;  /* 0x0000000bff03ac12 */ /* 0x000fce000f8e33ff */
.L_x_3380:
[----:B------:R-:W-:Y:S01]  /*1110*/  IMAD R0, R3, UR7, RZ ;  /* 0x0000000703007c24 */ /* 0x000fe2000f8e02ff */
[----:B------:R-:W-:Y:S01]  /*1120*/  CS2R R34, SRZ ;  /* 0x0000000000227805 */ /* 0x000fe2000001ff00 */
[----:B------:R-:W-:Y:S01]  /*1130*/  IMAD.MOV.U32 R36, RZ, RZ, RZ ;  /* 0x000000ffff247224 */ /* 0x000fe200078e00ff */
[----:B------:R-:W-:Y:S02]  /*1140*/  CS2R R32, SRZ ;  /* 0x0000000000207805 */ /* 0x000fe4000001ff00 */
[----:B------:R-:W-:Y:S02]  /*1150*/  CS2R R30, SRZ ;  /* 0x00000000001e7805 */ /* 0x000fe4000001ff00 */
[----:B------:R-:W-:Y:S02]  /*1160*/  VIADDMNMX R3, R0, R3, UR6, PT ;  /* 0x0000000600037e46 */ /* 0x000fe4000b800103 */
[----:B------:R-:W-:Y:S02]  /*1170*/  CS2R R28, SRZ ;  /* 0x00000000001c7805 */ /* 0x000fe4000001ff00 */
[----:B------:R-:W-:-:S02]  /*1180*/  CS2R R26, SRZ ;  /* 0x00000000001a7805 */ /* 0x000fc4000001ff00 */
[----:B------:R-:W-:Y:S02]  /*1190*/  CS2R R24, SRZ ;  /* 0x0000000000187805 */ /* 0x000fe4000001ff00 */
[----:B------:R-:W-:-:S13]  /*11a0*/  ISETP.GT.AND P1, PT, R3, R0, PT ;  /* 0x000000000300720c */ /* 0x000fda0003f24270 */
[----:B------:R-:W-:Y:S05]  /*11b0*/  @!P1 BRA `(.L_x_3381) ;  /* 0x0000009000389947 */ /* 0x000fea0003800000 */
[----:B------:R-:W-:Y:S01]  /*11c0*/  SHF.R.S32.HI R5, RZ, 0x1f, R152 ;  /* 0x0000001fff057819 */ /* 0x000fe20000011498 */
[----:B------:R-:W0:Y:S08]  /*11d0*/  S2UR UR7, SR_CgaCtaId ;  /* 0x00000000000779c3 */ /* 0x000e300000008800 */
[----:B------:R-:W-:Y:S01]  /*11e0*/  BAR.SYNC.DEFER_BLOCKING 0xe, 0x100 ;  /* 0x0384000000007b1d */ /* 0x000fe20000010000 */
[----:B------:R-:W-:-:S04]  /*11f0*/  LEA.HI R5, R5, R152, RZ, 0x7 ;  /* 0x0000009805057211 */ /* 0x000fc800078f38ff */
[----:B------:R-:W-:Y:S01]  /*1200*/  SHF.R.S32.HI R2, RZ, 0x7, R5 ;  /* 0x00000007ff027819 */ /* 0x000fe20000011405 */
[----:B------:R-:W2:Y:S01]  /*1210*/  LDL R6, [R1] ;  /* 0x0000000001067983 */ /* 0x000ea20000100800 */
[----:B------:R-:W-:Y:S01]  /*1220*/  UMOV UR9, 0x40000040 ;  /* 0x4000004000097882 */ /* 0x000fe20000000000 */
[----:B------:R-:W-:Y:S01]  /*1230*/  UMOV UR11, 0x40000040 ;  /* 0x40000040000b7882 */ /* 0x000fe20000000000 */
[----:B------:R-:W-:Y:S02]  /*1240*/  UMOV UR13, 0x40000040 ;  /* 0x40000040000d7882 */ /* 0x000fe40000000000 */
[----:B------:R-:W1:Y:S01]  /*1250*/  SHFL.IDX PT, R2, R2, RZ, 0x1f ;  /* 0x00001fff02027589 */ /* 0x000e6200000e0000 */
[----:B------:R-:W-:Y:S01]  /*1260*/  UMOV UR15, 0x40000040 ;  /* 0x40000040000f7882 */ /* 0x000fe20000000000 */
[----:B------:R-:W-:Y:S01]  /*1270*/  UMOV UR17, 0x40000040 ;  /* 0x4000004000117882 */ /* 0x000fe20000000000 */
[----:B------:R-:W-:Y:S01]  /*1280*/  UMOV UR19, 0x40000040 ;  /* 0x4000004000137882 */ /* 0x000fe20000000000 */
[----:B------:R-:W-:Y:S01]  /*1290*/  UMOV UR21, 0x40000040 ;  /* 0x4000004000157882 */ /* 0x000fe20000000000 */
[----:B------:R-:W-:Y:S01]  /*12a0*/  UMOV UR23, 0x40000040 ;  /* 0x4000004000177882 */ /* 0x000fe20000000000 */
[----:B------:R-:W-:-:S05]  /*12b0*/  LOP3.LUT R5, R5, 0xffffff80, RZ, 0xc0, !PT ;  /* 0xffffff8005057812 */ /* 0x000fca00078ec0ff */
[----:B------:R-:W-:Y:S01]  /*12c0*/  IMAD.IADD R5, R152, 0x1, -R5 ;  /* 0x0000000198057824 */ /* 0x000fe200078e0a05 */
[----:B------:R-:W-:Y:S01]  /*12d0*/  WARPGROUP.ARRIVE ;  /* 0x00000000000079c5 */ /* 0x000fe20000000000 */
[----:B-1----:R-:W-:-:S03]  /*12e0*/  R2UR UR4, R2 ;  /* 0x00000000020472ca */ /* 0x002fc600000e0000 */
[----:B------:R-:W-:-:S04]  /*12f0*/  SHF.R.S32.HI R2, RZ, 0x1f, R5 ;  /* 0x0000001fff027819 */ /* 0x000fc80000011405 */
[CC--:B------:R-:W-:Y:S02]  /*1300*/  LEA.HI R4, R2.reuse, R5.reuse, RZ, 0x2 ;  /* 0x0000000502047211 */ /* 0x0c0fe400078f10ff */
[----:B------:R-:W-:Y:S02]  /*1310*/  LEA.HI R2, R2, R5, RZ, 0x5 ;  /* 0x0000000502027211 */ /* 0x000fe400078f28ff */
[----:B------:R-:W-:Y:S02]  /*1320*/  SHF.R.S32.HI R7, RZ, 0x1f, R4 ;  /* 0x0000001fff077819 */ /* 0x000fe40000011404 */
[----:B------:R-:W-:Y:S01]  /*1330*/  SHF.R.S32.HI R2, RZ, 0x5, R2 ;  /* 0x00000005ff027819 */ /* 0x000fe20000011402 */
[----:B------:R-:W-:-:S04]  /*1340*/  ULEA.HI UR5, UR4, UR4, URZ, 0x1 ;  /* 0x0000000404057291 */ /* 0x000fc8000f8f083f */
[----:B------:R-:W-:-:S03]  /*1350*/  ULOP3.LUT UR6, UR5, 0x1fffe, URZ, 0xc0, !UPT ;  /* 0x0001fffe05067892 */ /* 0x000fc6000f8ec03f */
[----:B------:R-:W-:Y:S01]  /*1360*/  UMOV UR5, 0x400 ;  /* 0x0000040000057882 */ /* 0x000fe20000000000 */
[----:B------:R-:W-:Y:S02]  /*1370*/  UIADD3 UR6, UR4, -UR6, URZ ;  /* 0x8000000604067290 */ /* 0x000fe4000fffe03f */
[----:B0-----:R-:W-:-:S04]  /*1380*/  ULEA UR5, UR7, UR5, 0x18 ;  /* 0x0000000507057291 */ /* 0x001fc8000f8ec03f */
[----:B------:R-:W-:Y:S02]  /*1390*/  ULEA UR6, UR6, UR5, 0xf ;  /* 0x0000000506067291 */ /* 0x000fe4000f8e783f */
[----:B------:R-:W-:Y:S02]  /*13a0*/  UIADD3 UR4, UR5, 0x36400, URZ ;  /* 0x0003640005047890 */ /* 0x000fe4000fffe03f */
[----:B------:R-:W-:Y:S02]  /*13b0*/  UIADD3 UR6, UR6, 0x400, URZ ;  /* 0x0000040006067890 */ /* 0x000fe4000fffe03f */
[----:B------:R-:W-:Y:S02]  /*13c0*/  USHF.R.U32.HI UR4, URZ, 0x4, UR4 ;  /* 0x000000043f047899 */ /* 0x000fe40008011604 */
[----:B------:R-:W-:Y:S02]  /*13d0*/  USHF.R.U32.HI UR6, URZ, 0x4, UR6 ;  /* 0x000000043f067899 */ /* 0x000fe40008011606 */
[----:B------:R-:W-:-:S02]  /*13e0*/  ULOP3.LUT UR4, UR4, 0x3fff, URZ, 0xc0, !UPT ;  /* 0x00003fff04047892 */ /* 0x000fc4000f8ec03f */
[----:B------:R-:W-:Y:S02]  /*13f0*/  ULOP3.LUT UR6, UR6, 0x3fff, URZ, 0xc0, !UPT ;  /* 0x00003fff06067892 */ /* 0x000fe4000f8ec03f */
[----:B------:R-:W-:Y:S02]  /*1400*/  ULOP3.LUT UR4, UR4, 0x10000, URZ, 0xfc, !UPT ;  /* 0x0001000004047892 */ /* 0x000fe4000f8efc3f */
[----:B------:R-:W-:Y:S02]  /*1410*/  ULOP3.LUT UR6, UR6, 0x2000000, URZ, 0xfc, !UPT ;  /* 0x0200000006067892 */ /* 0x000fe4000f8efc3f */
[----:B------:R-:W-:Y:S02]  /*1420*/  UIADD3 UR12, UR4, 0x2, URZ ;  /* 0x00000002040c7890 */ /* 0x000fe4000fffe03f */
[----:B------:R-:W-:Y:S01]  /*1430*/  UIADD3 UR14, UR6, 0x80, URZ ;  /* 0x00000080060e7890 */ /* 0x000fe2000fffe03f */
[----:B------:R-:W-:Y:S02]  /*1440*/  UMOV UR8, UR4 ;  /* 0x0000000400087c82 */ /* 0x000fe40008000000 */
[----:B------:R-:W-:Y:S01]  /*1450*/  UMOV UR10, UR6 ;  /* 0x00000006000a7c82 */ /* 0x000fe20008000000 */
[----:B------:R-:W-:Y:S01]  /*1460*/  UIADD3 UR16, UR4, 0x4, URZ ;  /* 0x0000000404107890 */ /* 0x000fe2000fffe03f */
[----:B------:R-:W-:Y:S01]  /*1470*/  HGMMA.64x256x16.F32.BF16 R24, gdesc[UR8].tnspB, RZ, !UPT, gsb0 ;  /* 0x43e00000081879f0 */ /* 0x000fe2000c0018ff */
[----:B------:R-:W-:-:S02]  /*1480*/  UIADD3 UR18, UR6, 0x100, URZ ;  /* 0x0000010006127890 */ /* 0x000fc4000fffe03f */
[----:B------:R-:W-:Y:S02]  /*1490*/  UIADD3 UR20, UR4, 0x6, URZ ;  /* 0x0000000604147890 */ /* 0x000fe4000fffe03f */
[----:B------:R-:W-:Y:S01]  /*14a0*/  UIADD3 UR22, UR6, 0x180, URZ ;  /* 0x0000018006167890 */ /* 0x000fe2000fffe03f */
[----:B--2---:R-:W-:Y:S02]  /*14b0*/  R2UR UR7, R6 ;  /* 0x00000000060772ca */ /* 0x004fe400000e0000 */
[----:B------:R-:W-:-:S04]  /*14c0*/  SHF.R.S32.HI R6, RZ, 0x2, R4 ;  /* 0x00000002ff067819 */ /* 0x000fc80000011404 */
[----:B------:R-:W-:-:S04]  /*14d0*/  LEA.HI R7, R7, R6, RZ, 0x3 ;  /* 0x0000000607077211 */ /* 0x000fc800078f18ff */
[----:B------:R-:W-:-:S03]  /*14e0*/  LOP3.LUT R7, R7, 0xfffffff8, RZ, 0xc0, !PT ;  /* 0xfffffff807077812 */ /* 0x000fc600078ec0ff */
[----:B------:R-:W-:Y:S01]  /*14f0*/  ULOP3.LUT UR4, UR7, 0x1, URZ, 0xfc, !UPT ;  /* 0x0000000107047892 */ /* 0x000fe2000f8efc3f */
[----:B------:R-:W-:-:S03]  /*1500*/  IADD3 R7, R6, -R7, RZ ;  /* 0x8000000706077210 */ /* 0x000fc60007ffe0ff */
[----:B------:R-:W-:Y:S02]  /*1510*/  UISETP.NE.AND UP0, UPT, UR4, 0x3, UPT ;  /* 0x000000030400788c */ /* 0x000fe4000bf05270 */
[----:B------:R-:W-:Y:S01]  /*1520*/  IMAD R2, R2, 0x10, R7 ;  /* 0x0000001002027824 */ /* 0x000fe200078e0207 */
[----:B------:R-:W-:-:S03]  /*1530*/  UMOV UR4, URZ ;  /* 0x0000003f00047c82 */ /* 0x000fc60008000000 */
[----:B------:R-:W-:Y:S01]  /*1540*/  PLOP3.LUT P1, PT, PT, PT, UP0, 0x80, 0x0 ;  /* 0x000000000000781c */ /* 0x000fe20003f2f008 */
[----:B------:R-:W-:Y:S02]  /*1550*/  WARPGROUP.DEPBAR.LE gsb0, 0x0 ;  /* 0x00008000000079c5 */ /* 0x000fe40000010000 */
[----:B------:R-:W-:-:S06]  /*1560*/  WARPGROUP.ARRIVE ;  /* 0x00000000000079c5 */ /* 0x000fcc0000000000 */
        /* <DEDUP_REMOVED lines=13> */
.L_x_3382:
[----:B------:R-:W0:Y:S01]  /*1640*/  S2UR UR10, SR_CgaCtaId ;  /* 0x00000000000a79c3 */ /* 0x000e220000008800 */
[----:B------:R-:W-:Y:S01]  /*1650*/  VIADD R3, R3, 0xfffffffe ;  /* 0xfffffffe03037836 */ /* 0x000fe20000000000 */
[----:B------:R-:W-:-:S04]  /*1660*/  UIADD3 UR7, UR5, 0x38860, URZ ;  /* 0x0003886005077890 */ /* 0x000fc8000fffe03f */
[----:B------:R-:W-:Y:S01]  /*1670*/  ISETP.GE.AND P0, PT, R3, R0, PT ;  /* 0x000000000300720c */ /* 0x000fe20003f06270 */
[----:B0-----:R-:W-:-:S09]  /*1680*/  UPRMT UR7, UR10, 0x654, UR7 ;  /* 0x000006540a077896 */ /* 0x001fd20008000007 */
[----:B------:R-:W-:Y:S03]  /*1690*/  SYNCS.ARRIVE.TRANS64.RED.A1T0 RZ, [UR7], RZ ;  /* 0x000000ffffff79a7 */ /* 0x000fe60008100407 */
[----:B------:R-:W-:Y:S05]  /*16a0*/  @!P0 BRA `(.L_x_3383) ;  /* 0x0000000800b48947 */ /* 0x000fea0003800000 */
[----:B------:R-:W-:-:S05]  /*16b0*/  UMOV UR4, URZ ;  /* 0x0000003f00047c82 */ /* 0x000fca0008000000 */
.L_x_3385:
[----:B------:R-:W-:Y:S01]  /*16c0*/  BAR.SYNC.DEFER_BLOCKING 0xe, 0x100 ;  /* 0x0384000000007b1d */ /* 0x000fe20000010000 */
[----:B------:R-:W-:Y:S01]  /*16d0*/  IMAD.U32 R5, RZ, RZ, UR4 ;  /* 0x00000004ff057e24 */ /* 0x000fe2000f8e00ff */
[----:B------:R-:W-:Y:S01]  /*16e0*/  UIADD3 UR4, UR4, 0x1, URZ ;  /* 0x0000000104047890 */ /* 0x000fe2000fffe03f */
[C---:B------:R-:W-:Y:S01]  /*16f0*/  ISETP.GT.AND P0, PT, R3.reuse, R0, PT ;  /* 0x000000000300720c */ /* 0x040fe20003f04270 */
[----:B------:R-:W-:Y:S02]  /*1700*/  VIADD R3, R3, 0xffffffff ;  /* 0xffffffff03037836 */ /* 0x000fe40000000000 */
[----:B------:R-:W-:Y:S01]  /*1710*/  IMAD R4, R5, 0x40, R2 ;  /* 0x0000004005047824 */ /* 0x000fe200078e0202 */
[----:B------:R-:W-:Y:S01]  /*1720*/  UISETP.NE.AND UP0, UPT, UR4, 0x2, UPT ;  /* 0x000000020400788c */ /* 0x000fe2000bf05270 */
[----:B------:R-:W-:Y:S01]  /*1730*/  UMOV UR11, 0x40000040 ;  /* 0x40000040000b7882 */ /* 0x000fe20000000000 */
[----:B------:R-:W-:Y:S02]  /*1740*/  UMOV UR15, 0x40000040 ;  /* 0x40000040000f7882 */ /* 0x000fe40000000000 */
[----:B------:R-:W-:Y:S01]  /*1750*/  LEA R4, R4, UR5, 0x2 ;  /* 0x0000000504047c11 */ /* 0x000fe2000f8e10ff */
[----:B------:R-:W-:Y:S01]  /*1760*/  USEL UR4, UR4, URZ, UP0 ;  /* 0x0000003f04047287 */ /* 0x000fe20008000000 */
[----:B------:R-:W-:Y:S01]  /*1770*/  UMOV UR19, 0x40000040 ;  /* 0x4000004000137882 */ /* 0x000fe20000000000 */
[----:B------:R-:W-:-:S02]  /*1780*/  UMOV UR23, 0x40000040 ;  /* 0x4000004000177882 */ /* 0x000fc40000000000 */
[----:B------:R-:W-:-:S04]  /*1790*/  ULEA UR10, UR4, UR6, 0xc ;  /* 0x00000006040a7291 */ /* 0x000fc8000f8e603f */
[----:B------:R-:W-:Y:S02]  /*17a0*/  UIADD3 UR14, UR10, 0x80, URZ ;  /* 0x000000800a0e7890 */ /* 0x000fe4000fffe03f */
[----:B------:R-:W-:Y:S01]  /*17b0*/  UIADD3 UR18, UR10, 0x100, URZ ;  /* 0x000001000a127890 */ /* 0x000fe2000fffe03f */
[----:B------:R-:W0:Y:S01]  /*17c0*/  LDS R5, [R4+0x38400] ;  /* 0x0384000004057984 */ /* 0x000e220000000800 */
[----:B------:R-:W-:-:S03]  /*17d0*/  UIADD3 UR22, UR10, 0x180, URZ ;  /* 0x000001800a167890 */ /* 0x000fc6000fffe03f */
        /* <DEDUP_REMOVED lines=128> */
[----:B------:R-:W-:-:S06]  /*1fe0*/  FMUL.FTZ R151, R151, R6 ;  /* 0x0000000697977220 */ /* 0x000fcc0000410000 */
        /* <DEDUP_REMOVED lines=18> */
.L_x_3384:
[----:B------:R-:W0:Y:S01]  /*2110*/  S2UR UR10, SR_CgaCtaId ;  /* 0x00000000000a79c3 */ /* 0x000e220000008800 */
[----:B------:R-:W-:-:S04]  /*2120*/  ULEA UR7, UR4, UR5, 0x3 ;  /* 0x0000000504077291 */ /* 0x000fc8000f8e183f */
[----:B------:R-:W-:-:S04]  /*2130*/  UIADD3 UR7, UR7, 0x38860, URZ ;  /* 0x0003886007077890 */ /* 0x000fc8000fffe03f */
[----:B0-----:R-:W-:-:S09]  /*2140*/  UPRMT UR7, UR10, 0x654, UR7 ;  /* 0x000006540a077896 */ /* 0x001fd20008000007 */
[----:B------:R-:W-:Y:S01]  /*2150*/  SYNCS.ARRIVE.TRANS64.RED.A1T0 RZ, [UR7], RZ ;  /* 0x000000ffffff79a7 */ /* 0x000fe20008100407 */
[----:B------:R-:W-:Y:S05]  /*2160*/  @P0 BRA `(.L_x_3385) ;  /* 0xfffffff400540947 */ /* 0x000fea000383ffff */
[----:B------:R-:W-:-:S12]  /*2170*/  USHF.L.U32 UR4, UR4, 0x6, URZ ;  /* 0x0000000604047899 */ /* 0x000fd8000800063f */
.L_x_3383:
[----:B------:R-:W-:Y:S01]  /*2180*/  BAR.SYNC.DEFER_BLOCKING 0xe, 0x100 ;  /* 0x0384000000007b1d */ /* 0x000fe20000010000 */
[----:B------:R-:W-:Y:S01]  /*2190*/  VIADD R2, R2, UR4 ;  /* 0x0000000402027c36 */ /* 0x000fe20008000000 */
[----:B------:R-:W-:Y:S01]  /*21a0*/  PLOP3.LUT P0, PT, PT, PT, PT, 0x8, 0x0 ;  /* 0x000000000000781c */ /* 0x000fe20003f0e170 */
[----:B------:R-:W-:-:S03]  /*21b0*/  IMAD.MOV.U32 R4, RZ, RZ, RZ ;  /* 0x000000ffff047224 */ /* 0x000fc600078e00ff */
[----:B------:R-:W-:-:S05]  /*21c0*/  LEA R2, R2, UR5, 0x2 ;  /* 0x0000000502027c11 */ /* 0x000fca000f8e10ff */
[----:B------:R-:W0:Y:S04]  /*21d0*/  LDS R3, [R2+0x38400] ;  /* 0x0384000002037984 */ /* 0x000e280000000800 */
[----:B------:R1:W2:Y:S02]  /*21e0*/  LDS R0, [R2+0x38420] ;  /* 0x0384200002007984 */ /* 0x0002a40000000800 */
[----:B-1----:R-:W-:Y:S02]  /*21f0*/  IMAD.MOV.U32 R2, RZ, RZ, RZ ;  /* 0x000000ffff027224 */ /* 0x002fe400078e00ff */
        /* <DEDUP_REMOVED lines=130> */
.L_x_3379:
        /* <DEDUP_REMOVED lines=8> */
[----:B------:R-:W-:Y:S01]  /*2aa0*/  IMAD.U32 R4, RZ, RZ, UR8 ;  /* 0x00000008ff047e24 */ /* 0x000fe2000f8e00ff */
[----:B------:R-:W-:Y:S01]  /*2ab0*/  IABS R5, R3 ;  /* 0x0000000300057213 */ /* 0x000fe20000000000 */
[----:B------:R-:W-:Y:S01]  /*2ac0*/  ULOP3.LUT UR8, UR8, UR11, URZ, 0x3c, !UPT ;  /* 0x0000000b08087292 */ /* 0x000fe2000f8e3c3f */
[----:B------:R-:W-:Y:S02]  /*2ad0*/  R2UR UR12, R0 ;  /* 0x00000000000c72ca */ /* 0x000fe400000e0000 */
[----:B------:R-:W-:-:S05]  /*2ae0*/  IABS R4, R4 ;  /* 0x0000000400047213 */ /* 0x000fca0000000000 */
[----:B------:R-:W-:-:S05]  /*2af0*/  IMAD.MOV.U32 R3, RZ, RZ, R4 ;  /* 0x000000ffff037224 */ /* 0x000fca00078e0004 */
[----:B------:R-:W-:Y:S01]  /*2b00*/  R2UR UR10, R3 ;  /* 0x00000000030a72ca */ /* 0x000fe200000e0000 */
[----:B------:R-:W1:Y:S08]  /*2b10*/  I2F.RP R0, UR12 ;  /* 0x0000000c00007d06 */ /* 0x000e700008209400 */
[----:B-1----:R-:W0:Y:S02]  /*2b20*/  MUFU.RCP R0, R0 ;  /* 0x0000000000007308 */ /* 0x002e240000001000 */
        /* <DEDUP_REMOVED lines=20> */
.L_x_3386:
[----:B------:R-:W-:Y:S01]  /*2c70*/  UIMAD UR60, UR7, UR4, URZ ;  /* 0x00000004073c72a4 */ /* 0x000fe2000f8e023f */
[----:B------:R-:W-:Y:S01]  /*2c80*/  IMAD.U32 R0, RZ, RZ, UR6 ;  /* 0x00000006ff007e24 */ /* 0x000fe2000f8e00ff */
[----:B------:R-:W-:Y:S01]  /*2c90*/  PLOP3.LUT P0, PT, PT, PT, PT, 0x80, 0x0 ;  /* 0x000000000000781c */ /* 0x000fe20003f0f070 */
[----:B------:R-:W-:Y:S01]  /*2ca0*/  IMAD.U32 R3, RZ, RZ, UR4 ;  /* 0x00000004ff037e24 */ /* 0x000fe2000f8e00ff */
[----:B------:R-:W-:Y:S01]  /*2cb0*/  CS2R R150, SRZ ;  /* 0x0000000000967805 */ /* 0x000fe2000001ff00 */
[----:B0-----:R-:W-:Y:S01]  /*2cc0*/  IMAD.MOV.U32 R2, RZ, RZ, RZ ;  /* 0x000000ffff027224 */ /* 0x001fe200078e00ff */
[----:B------:R-:W-:Y:S01]  /*2cd0*/  CS2R R148, SRZ ;  /* 0x0000000000947805 */ /* 0x000fe2000001ff00 */
[----:B------:R-:W-:Y:S01]  /*2ce0*/  IMAD.MOV.U32 R4, RZ, RZ, RZ ;  /* 0x000000ffff047224 */ /* 0x000fe200078e00ff */
[----:B------:R-:W-:Y:S02]  /*2cf0*/  VIADDMNMX R0, R3, UR60, R0, PT ;  /* 0x0000003c03007c46 */ /* 0x000fe4000b800100 */
[----:B------:R-:W-:-:S02]  /*2d00*/  CS2R R146, SRZ ;  /* 0x0000000000927805 */ /* 0x000fc4000001ff00 */
[----:B------:R-:W-:Y:S02]  /*2d10*/  CS2R R144, SRZ ;  /* 0x0000000000907805 */ /* 0x000fe4000001ff00 */
[----:B------:R-:W-:Y:S02]  /*2d20*/  CS2R R142, SRZ ;  /* 0x00000000008e7805 */ /* 0x000fe4000001ff00 */
[----:B------:R-:W-:Y:S02]  /*2d30*/  R2UR UR39, R0 ;  /* 0x00000000002772ca */ /* 0x000fe400000e0000 */
        /* <DEDUP_REMOVED lines=12> */
[----:B------:R-:W-:Y:S01]  /*2e00*/  UISETP.GT.AND UP0, UPT, UR39, UR60, UPT ;  /* 0x0000003c2700728c */ /* 0x000fe2000bf04270 */
[----:B------:R-:W-:Y:S02]  /*2e10*/  CS2R R116, SRZ ;  /* 0x0000000000747805 */ /* 0x000fe4000001ff00 */
[----:B------:R-:W-:Y:S02]  /*2e20*/  CS2R R114, SRZ ;  /* 0x0000000000727805 */ /* 0x000fe4000001ff00 */
[----:B------:R-:W-:-:S02]  /*2e30*/  CS2R R112, SRZ ;  /* 0x0000000000707805 */ /* 0x000fc4000001ff00 */
[----:B------:R-:W-:Y:S02]  /*2e40*/  CS2R R110, SRZ ;  /* 0x00000000006e7805 */ /* 0x000fe4000001ff00 */
[----:B------:R-:W-:Y:S02]  /*2e50*/  CS2R R108, SRZ ;  /* 0x00000000006c7805 */ /* 0x000fe4000001ff00 */
[----:B------:R-:W-:Y:S02]  /*2e60*/  PLOP3.LUT P1, PT, PT, PT, UP0, 0x80, 0x0 ;  /* 0x000000000000781c */ /* 0x000fe40003f2f008 */
        /* <DEDUP_REMOVED lines=42> */
[----:B------:R-:W-:Y:S06]  /*3110*/  @!P1 BRA `(.L_x_3381) ;  /* 0x0000007000609947 */ /* 0x000fec0003800000 */
[----:B------:R-:W-:Y:S01]  /*3120*/  SHF.R.S32.HI R57, RZ, 0x1f, R152 ;  /* 0x0000001fff397819 */ /* 0x000fe20000011498 */
[----:B------:R-:W0:Y:S01]  /*3130*/  S2UR UR4, SR_CgaCtaId ;  /* 0x00000000000479c3 */ /* 0x000e220000008800 */
[----:B------:R-:W-:Y:S02]  /*3140*/  MOV R4, 0x400 ;  /* 0x0000040000047802 */ /* 0x000fe40000000f00 */
[----:B------:R-:W-:-:S04]  /*3150*/  LEA.HI R16, R57, R152, RZ, 0x7 ;  /* 0x0000009839107211 */ /* 0x000fc800078f38ff */
[----:B------:R-:W-:-:S05]  /*3160*/  SHF.R.S32.HI R18, RZ, 0x7, R16 ;  /* 0x00000007ff127819 */ /* 0x000fca0000011410 */
[----:B------:R-:W1:Y:S01]  /*3170*/  SHFL.IDX PT, R0, R18, RZ, 0x1f ;  /* 0x00001fff12007589 */ /* 0x000e6200000e0000 */
[----:B0-----:R-:W-:Y:S01]  /*3180*/  IMAD.U32 R5, RZ, RZ, UR4 ;  /* 0x00000004ff057e24 */ /* 0x001fe2000f8e00ff */
[----:B-1----:R-:W-:-:S04]  /*3190*/  LEA.HI R2, R0, R0, RZ, 0x1 ;  /* 0x0000000000027211 */ /* 0x002fc800078f08ff */
[----:B------:R-:W-:Y:S02]  /*31a0*/  LOP3.LUT R3, R2, 0x1fffe, RZ, 0xc0, !PT ;  /* 0x0001fffe02037812 */ /* 0x000fe400078ec0ff */
[----:B------:R-:W-:-:S03]  /*31b0*/  LEA R2, R5, R4, 0x18 ;  /* 0x0000000405027211 */ /* 0x000fc600078ec0ff */
[----:B------:R-:W-:Y:S02]  /*31c0*/  IMAD.IADD R3, R0, 0x1, -R3 ;  /* 0x0000000100037824 */ /* 0x000fe400078e0a03 */
[----:B------:R-:W-:-:S03]  /*31d0*/  VIADD R0, R2, 0x36400 ;  /* 0x0003640002007836 */ /* 0x000fc60000000000 */
[----:B------:R-:W-:Y:S02]  /*31e0*/  LEA R3, R3, R2, 0xf ;  /* 0x0000000203037211 */ /* 0x000fe400078e78ff */
[----:B------:R-:W-:-:S03]  /*31f0*/  LOP3.LUT P0, RZ, R0, 0x3ff, RZ, 0xc0, !PT ;  /* 0x000003ff00ff7812 */ /* 0x000fc6000780c0ff */
[----:B------:R-:W-:-:S05]  /*3200*/  VIADD R3, R3, 0x400 ;  /* 0x0000040003037836 */ /* 0x000fca0000000000 */
[----:B------:R-:W-:-:S04]  /*3210*/  SHF.R.U32.HI R3, RZ, 0x4, R3 ;  /* 0x00000004ff037819 */ /* 0x000fc80000011603 */
[----:B------:R-:W-:Y:S01]  /*3220*/  LOP3.LUT R193, R3, 0x3fff, RZ, 0xc0, !PT ;  /* 0x00003fff03c17812 */ /* 0x000fe200078ec0ff */
[----:B------:R-:W-:Y:S06]  /*3230*/  @!P0 BRA `(.L_x_3387) ;  /* 0x0000000000408947 */ /* 0x000fec0003800000 */
        /* <DEDUP_REMOVED lines=8> */
[----:B------:R-:W-:Y:S01]  /*32c0*/  MOV R12, 0x1 ;  /* 0x00000001000c7802 */ /* 0x000fe20000000f00 */
[----:B------:R-:W-:Y:S02]  /*32d0*/  IMAD.U32 R6, RZ, RZ, UR4 ;  /* 0x00000004ff067e24 */ /* 0x000fe4000f8e00ff */
[----:B------:R-:W-:-:S02]  /*32e0*/  IMAD.U32 R7, RZ, RZ, UR5 ;  /* 0x00000005ff077e24 */ /* 0x000fc4000f8e00ff */
[----:B------:R-:W-:Y:S02]  /*32f0*/  IMAD.U32 R11, RZ, RZ, UR7 ;  /* 0x00000007ff0b7e24 */ /* 0x000fe4000f8e00ff */
[----:B------:R-:W-:Y:S02]  /*3300*/  IMAD.MOV.U32 R8, RZ, RZ, 0x70 ;  /* 0x00000070ff087424 */ /* 0x000fe400078e00ff */
[----:B0-----:R-:W-:-:S07]  /*3310*/  IMAD.MOV.U32 R13, RZ, RZ, RZ ;  /* 0x000000ffff0d7224 */ /* 0x001fce00078e00ff */
[----:B------:R-:W-:-:S07]  /*3320*/  LEPC R20, `(.L_x_3387) ;  /* 0x000000001014794e */ /* 0x000fce0000000000 */
[----:B-1----:R-:W-:Y:S05]  /*3330*/  CALL.ABS.NOINC R14 ;  /* 0x000000000e007343 */ /* 0x002fea0003c00000 */
.L_x_3387:
[----:B------:R-:W-:Y:S02]  /*3340*/  SHF.L.U32 R5, RZ, 0x1f, RZ ;  /* 0x0000001fff057819 */ /* 0x000fe400000006ff */
[----:B------:R-:W-:Y:S02]  /*3350*/  LOP3.LUT R3, R16, 0xffffff80, RZ, 0xc0, !PT ;  /* 0xffffff8010037812 */ /* 0x000fe400078ec0ff */
[----:B------:R-:W0:Y:S01]  /*3360*/  SYNCS.PHASECHK.TRANS64.TRYWAIT P0, [R2+URZ+0x38800], R5 ;  /* 0x03880005020075a7 */ /* 0x000e22000800017f */
        /* <DEDUP_REMOVED lines=8> */
.L_x_3466:
[----:B------:R-:W2:Y:S01]  /*33f0*/  LDL R0, [R1] ;  /* 0x0000000001007983 */ /* 0x000ea20000100800 */
[----:B------:R-:W-:Y:S01]  /*3400*/  LEA.HI R9, R9, R8, RZ, 0x3 ;  /* 0x0000000809097211 */ /* 0x000fe200078f18ff */
[----:B------:R-:W-:Y:S01]  /*3410*/  IMAD.IADD R3, R18, 0x1, -R3 ;  /* 0x0000000112037824 */ /* 0x000fe200078e0a03 */
[----:B------:R-:W-:Y:S02]  /*3420*/  LEA.HI R4, R4, R7, RZ, 0x5 ;  /* 0x0000000704047211 */ /* 0x000fe400078f28ff */
[----:B------:R-:W-:Y:S02]  /*3430*/  LOP3.LUT R9, R9, 0xfffffff8, RZ, 0xc0, !PT ;  /* 0xfffffff809097812 */ /* 0x000fe400078ec0ff */
[----:B------:R-:W-:-:S03]  /*3440*/  SHF.R.S32.HI R4, RZ, 0x5, R4 ;  /* 0x00000005ff047819 */ /* 0x000fc60000011404 */
[----:B------:R-:W-:-:S04]  /*3450*/  IMAD.IADD R9, R8, 0x1, -R9 ;  /* 0x0000000108097824 */ /* 0x000fc800078e0a09 */
[----:B------:R-:W-:Y:S01]  /*3460*/  IMAD R185, R4, 0x10, R9 ;  /* 0x0000001004b97824 */ /* 0x000fe200078e0209 */
[----:B--2---:R-:W-:Y:S02]  /*3470*/  R2UR UR4, R0 ;  /* 0x00000000000472ca */ /* 0x004fe400000e0000 */
[----:B------:R-:W-:-:S05]  /*3480*/  LOP3.LUT R0, R6, 0x7ffffffc, RZ, 0xc0, !PT ;  /* 0x7ffffffc06007812 */ /* 0x000fca00078ec0ff */
[----:B------:R-:W-:-:S04]  /*3490*/  IMAD.IADD R0, R7, 0x1, -R0 ;  /* 0x0000000107007824 */ /* 0x000fc800078e0a00 */
[----:B------:R-:W-:Y:S02]  /*34a0*/  IMAD.SHL.U32 R56, R0, 0x2, RZ ;  /* 0x0000000200387824 */ /* 0x000fe400078e00ff */
[----:B------:R-:W-:Y:S02]  /*34b0*/  ULOP3.LUT UR4, UR4, 0x1, URZ, 0xfc, !UPT ;  /* 0x0000000104047892 */ /* 0x000fe4000f8efc3f */
[----:B------:R-:W-:-:S04]  /*34c0*/  IMAD R186, R3, 0x100, R56 ;  /* 0x0000010003ba7824 */ /* 0x000fc800078e0238 */
[----:B------:R-:W-:-:S05]  /*34d0*/  IMAD.U32 R6, RZ, RZ, UR4 ;  /* 0x00000004ff067e24 */ /* 0x000fca000f8e00ff */
[----:B------:R-:W-:-:S13]  /*34e0*/  ISETP.NE.AND P0, PT, R6, 0x3, PT ;  /* 0x000000030600780c */ /* 0x000fda0003f05270 */
[----:B------:R-:W-:Y:S05]  /*34f0*/  @!P0 BRA `(.L_x_3389) ;  /* 0x0000000000048947 */ /* 0x000fea0003800000 */
[----:B------:R-:W-:Y:S01]  /*3500*/  BPT.TRAP 0x1 ;  /* 0x000000040000795c */ /* 0x000fe20000300000 */
.L_x_3389:
[----:B------:R1:W2:Y:S01]  /*3510*/  SYNCS.PHASECHK.TRANS64.TRYWAIT P1, [R2+URZ+0x38830], R5 ;  /* 0x03883005020075a7 */ /* 0x0002a2000802017f */
[----:B------:R-:W-:Y:S05]  /*3520*/  @!P0 BRA `(.L_x_3390) ;  /* 0x0000000000048947 */ /* 0x000fea0003800000 */
[----:B------:R-:W-:Y:S01]  /*3530*/  BPT.TRAP 0x1 ;  /* 0x000000040000795c */ /* 0x000fe20000300000 */
.L_x_3390:
[----:B--2---:R-:W-:Y:S05]  /*3540*/  @P1 BRA `(.L_x_3391) ;  /* 0x0000000000081947 */ /* 0x004fea0003800000 */
[----:B------:R-:W2:Y:S02]  /*3550*/  SYNCS.PHASECHK.TRANS64.TRYWAIT P1, [R2+URZ+0x38830], R5 ;  /* 0x03883005020075a7 */ /* 0x000ea4000802017f */
[----:B--2---:R-:W-:Y:S05]  /*3560*/  @!P1 BRA `(.L_x_3392) ;  /* 0x000000d800c09947 */ /* 0x004fea0003800000 */
.L_x_3391:
[----:B------:R-:W-:Y:S05]  /*3570*/  WARPSYNC.ALL ;  /* 0x0000000000007948 */ /* 0x000fea0003800000 */
[C---:B------:R-:W-:Y:S01]  /*3580*/  IADD3 R0, R2.reuse, 0x20400, RZ ;  /* 0x0002040002007810 */ /* 0x040fe20007ffe0ff */
[----:B------:R-:W-:Y:S01]  /*3590*/  VIADD R3, R2, 0x22400 ;  /* 0x0002240002037836 */ /* 0x000fe20000000000 */
[----:B------:R-:W-:Y:S01]  /*35a0*/  WARPGROUP.ARRIVE ;  /* 0x00000000000079c5 */ /* 0x000fe20000000000 */
[----:B------:R-:W-:Y:S01]  /*35b0*/  UMOV UR9, 0x40000040 ;  /* 0x4000004000097882 */ /* 0x000fe20000000000 */
[----:B------:R-:W-:Y:S01]  /*35c0*/  SHF.R.U32.HI R0, RZ, 0x4, R0 ;  /* 0x00000004ff007819 */ /* 0x000fe20000011600 */
[----:B------:R-:W-:Y:S01]  /*35d0*/  UMOV UR5, UR9 ;  /* 0x0000000900057c82 */ /* 0x000fe20008000000 */
[----:B------:R-:W-:Y:S01]  /*35e0*/  SHF.R.U32.HI R3, RZ, 0x4, R3 ;  /* 0x00000004ff037819 */ /* 0x000fe20000011603 */
[----:B------:R-:W-:Y:S01]  /*35f0*/  UMOV UR7, 0x40000040 ;  /* 0x4000004000077882 */ /* 0x000fe20000000000 */
[----:B------:R-:W-:Y:S01]  /*3600*/  LOP3.LUT R0, R0, 0x3fff, RZ, 0xc0, !PT ;  /* 0x00003fff00007812 */ /* 0x000fe200078ec0ff */
[----:B------:R-:W-:Y:S01]  /*3610*/  IMAD.U32 R23, RZ, RZ, UR9 ;  /* 0x00000009ff177e24 */ /* 0x000fe2000f8e00ff */
[----:B------:R-:W-:Y:S01]  /*3620*/  LOP3.LUT R3, R3, 0x3fff, RZ, 0xc0, !PT ;  /* 0x00003fff03037812 */ /* 0x000fe200078ec0ff */
[----:B------:R-:W-:Y:S01]  /*3630*/  UMOV UR9, 0x40000040 ;  /* 0x4000004000097882 */ /* 0x000fe20000000000 */
[----:B------:R-:W-:Y:S01]  /*3640*/  LOP3.LUT R0, R0, 0x10000, RZ, 0xfc, !PT ;  /* 0x0001000000007812 */ /* 0x000fe200078efcff */
[----:B------:R-:W-:Y:S01]  /*3650*/  IMAD.U32 R9, RZ, RZ, UR9 ;  /* 0x00000009ff097e24 */ /* 0x000fe2000f8e00ff */
[----:B------:R-:W-:-:S02]  /*3660*/  LOP3.LUT R184, R3, 0x10000, RZ, 0xfc, !PT ;  /* 0x0001000003b87812 */ /* 0x000fc400078efcff */
[C---:B------:R-:W-:Y:S01]  /*3670*/  R2UR UR4, R0.reuse ;  /* 0x00000000000472ca */ /* 0x040fe200000e0000 */
[----:B------:R-:W-:Y:S01]  /*3680*/  VIADD R3, R0, 0x2 ;  /* 0x0000000200037836 */ /* 0x000fe20000000000 */
[C---:B------:R-:W-:Y:S01]  /*3690*/  R2UR UR6, R184.reuse ;  /* 0x00000000b80672ca */ /* 0x040fe200000e0000 */
[----:B------:R-:W-:-:S10]  /*36a0*/  VIADD R4, R184, 0x2 ;  /* 0x00000002b8047836 */ /* 0x000fd40000000000 */
[----:B------:R-:W-:Y:S02]  /*36b0*/  UMOV UR8, UR4 ;  /* 0x0000000400087c82 */ /* 0x000fe40008000000 */
[----:B------:R-:W-:Y:S01]  /*36c0*/  UMOV UR4, UR8 ;  /* 0x0000000800047c82 */ /* 0x000fe20008000000 */
[----:B------:R-:W-:Y:S01]  /*36d0*/  IMAD.U32 R22, RZ, RZ, UR8 ;  /* 0x00000008ff167e24 */ /* 0x000fe2000f8e00ff */
[----:B------:R-:W-:Y:S01]  /*36e0*/  HGMMA.64x64x16.F32.BF16 R24, gdesc[UR4], RZ, !UPT, gsb0 ;  /* 0x00e00000041879f0 */ /* 0x000fe2000c0018ff */
[----:B------:R-:W-:Y:S01]  /*36f0*/  R2UR UR4, R3 ;  /* 0x00000000030472ca */ /* 0x000fe200000e0000 */
[----:B------:R-:W-:Y:S01]  /*3700*/  UMOV UR5, UR9 ;  /* 0x0000000900057c82 */ /* 0x000fe20008000000 */
[----:B------:R-:W-:Y:S01]  /*3710*/  R2UR UR6, R4 ;  /* 0x00000000040672ca */ /* 0x000fe200000e0000 */
[----:B------:R-:W-:Y:S01]  /*3720*/  UMOV UR7, 0x40000040 ;  /* 0x4000004000077882 */ /* 0x000fe20000000000 */
[----:B------:R-:W-:Y:S01]  /*3730*/  VIADD R3, R0, 0x4 ;  /* 0x0000000400037836 */ /* 0x000fe20000000000 */
[----:B------:R-:W-:Y:S01]  /*3740*/  UMOV UR9, 0x40000040 ;  /* 0x4000004000097882 */ /* 0x000fe20000000000 */
[----:B------:R-:W-:-:S02]  /*3750*/  VIADD R4, R184, 0x4 ;  /* 0x00000004b8047836 */ /* 0x000fc40000000000 */
[----:B------:R-:W-:Y:S02]  /*3760*/  VIADD R0, R0, 0x6 ;  /* 0x0000000600007836 */ /* 0x000fe40000000000 */
[----:B------:R-:W-:-:S03]  /*3770*/  IMAD.U32 R11, RZ, RZ, UR9 ;  /* 0x00000009ff0b7e24 */ /* 0x000fc6000f8e00ff */
[----:B------:R-:W-:Y:S02]  /*3780*/  UMOV UR8, UR4 ;  /* 0x0000000400087c82 */ /* 0x000fe40008000000 */
[----:B------:R-:W-:Y:S01]  /*3790*/  UMOV UR4, UR8 ;  /* 0x0000000800047c82 */ /* 0x000fe20008000000 */
[----:B------:R-:W-:Y:S01]  /*37a0*/  IMAD.U32 R8, RZ, RZ, UR8 ;  /* 0x00000008ff087e24 */ /* 0x000fe2000f8e00ff */
[----:B------:R-:W-:Y:S02]  /*37b0*/  WARPGROUP.DEPBAR.LE gsb0, 0x0 ;  /* 0x00008000000079c5 */ /* 0x000fe40000010000 */
[----:B------:R-:W-:-:S06]  /*37c0*/  WARPGROUP.ARRIVE ;  /* 0x00000000000079c5 */ /* 0x000fcc0000000000 */
[----:B------:R-:W-:Y:S01]  /*37d0*/  HGMMA.64x64x16.F32.BF16 R24, gdesc[UR4], R24, gsb0 ;  /* 0x00e00000041879f0 */ /* 0x000fe20008001818 */
[----:B------:R-:W-:Y:S01]  /*37e0*/  R2UR UR4, R3 ;  /* 0x00000000030472ca */ /* 0x000fe200000e0000 */
[----:B------:R-:W-:Y:S01]  /*37f0*/  UMOV UR5, UR9 ;  /* 0x0000000900057c82 */ /* 0x000fe20008000000 */
[----:B------:R-:W-:Y:S01]  /*3800*/  R2UR UR6, R4 ;  /* 0x00000000040672ca */ /* 0x000fe200000e0000 */
[----:B------:R-:W-:Y:S01]  /*3810*/  UMOV UR7, 0x40000040 ;  /* 0x4000004000077882 */ /* 0x000fe20000000000 */
[----:B------:R-:W-:Y:S01]  /*3820*/  VIADD R3, R184, 0x6 ;  /* 0x00000006b8037836 */ /* 0x000fe20000000000 */
[----:B------:R-:W-:Y:S02]  /*3830*/  UMOV UR9, 0x40000040 ;  /* 0x4000004000097882 */ /* 0x000fe40000000000 */
[----:B------:R-:W-:-:S06]  /*3840*/  IMAD.U32 R13, RZ, RZ, UR9 ;  /* 0x00000009ff0d7e24 */ /* 0x000fcc000f8e00ff */
[----:B------:R-:W-:Y:S02]  /*3850*/  UMOV UR8, UR4 ;  /* 0x0000000400087c82 */ /* 0x000fe40008000000 */
[----:B------:R-:W-:Y:S01]  /*3860*/  UMOV UR4, UR8 ;  /* 0x0000000800047c82 */ /* 0x000fe20008000000 */
[----:B------:R-:W-:Y:S01]  /*3870*/  MOV R10, UR8 ;  /* 0x00000008000a7c02 */ /* 0x000fe20008000f00 */
[----:B------:R-:W-:Y:S02]  /*3880*/  WARPGROUP.DEPBAR.LE gsb0, 0x0 ;  /* 0x00008000000079c5 */ /* 0x000fe40000010000 */
[----:B------:R-:W-:-:S06]  /*3890*/  WARPGROUP.ARRIVE ;  /* 0x00000000000079c5 */ /* 0x000fcc0000000000 */
[----:B------:R-:W-:Y:S01]  /*38a0*/  HGMMA.64x64x16.F32.BF16 R24, gdesc[UR4], R24, gsb0 ;  /* 0x00e00000041879f0 */ /* 0x000fe20008001818 */
[----:B------:R-:W-:Y:S01]  /*38b0*/  R2UR UR4, R0 ;  /* 0x00000000000472ca */ /* 0x000fe200000e0000 */
[----:B------:R-:W-:Y:S01]  /*38c0*/  UMOV UR5, UR9 ;  /* 0x0000000900057c82 */ /* 0x000fe20008000000 */
[----:B------:R-:W-:Y:S01]  /*38d0*/  R2UR UR6, R3 ;  /* 0x00000000030672ca */ /* 0x000fe200000e0000 */
[----:B------:R-:W-:-:S10]  /*38e0*/  UMOV UR7, 0x40000040 ;  /* 0x4000004000077882 */ /* 0x000fd40000000000 */
[----:B------:R-:W-:Y:S02]  /*38f0*/  UMOV UR8, UR4 ;  /* 0x0000000400087c82 */ /* 0x000fe40008000000 */
[----:B------:R-:W-:Y:S01]  /*3900*/  UMOV UR4, UR8 ;  /* 0x0000000800047c82 */ /* 0x000fe20008000000 */
[----:B------:R-:W-:Y:S01]  /*3910*/  IMAD.U32 R12, RZ, RZ, UR8 ;  /* 0x00000008ff0c7e24 */ /* 0x000fe2000f8e00ff */
[----:B------:R-:W-:Y:S02]  /*3920*/  WARPGROUP.DEPBAR.LE gsb0, 0x0 ;  /* 0x00008000000079c5 */ /* 0x000fe40000010000 */
[----:B------:R-:W-:-:S06]  /*3930*/  WARPGROUP.ARRIVE ;  /* 0x00000000000079c5 */ /* 0x000fcc0000000000 */
[----:B------:R-:W-:Y:S03]  /*3940*/  HGMMA.64x64x16.F32.BF16 R24, gdesc[UR4], R24, gsb0 ;  /* 0x00e00000041879f0 */ /* 0x000fe60008001818 */
[----:B------:R-:W-:Y:S02]  /*3950*/  WARPGROUP.DEPBAR.LE gsb0, 0x0 ;  /* 0x00008000000079c5 */ /* 0x000fe40000010000 */
[----:B------:R-:W3:Y:S02]  /*3960*/  SYNCS.PHASECHK.TRANS64.TRYWAIT P1, [R2+URZ+0x38810], R5 ;  /* 0x03881005020075a7 */ /* 0x000ee4000802017f */
[----:B---3--:R-:W-:Y:S05]  /*3970*/  @!P1 BRA `(.L_x_3393) ;  /* 0x000000d400d09947 */ /* 0x008fea0003800000 */
.L_x_3467:
[----:B------:R-:W-:Y:S05]  /*3980*/  @!P0 BRA `(.L_x_3394) ;  /* 0x0000000000048947 */ /* 0x000fea0003800000 */
[----:B------:R-:W-:Y:S01]  /*3990*/  BPT.TRAP 0x1 ;  /* 0x000000040000795c */ /* 0x000fe20000300000 */
.L_x_3394:
[----:B------:R4:W0:Y:S01]  /*39a0*/  SYNCS.PHASECHK.TRANS64.TRYWAIT P1, [R2+URZ+0x38850], R5 ;  /* 0x03885005020075a7 */ /* 0x000822000802017f */
[----:B------:R-:W-:Y:S05]  /*39b0*/  @!P0 BRA `(.L_x_3395) ;  /* 0x0000000000048947 */ /* 0x000fea0003800000 */
[----:B------:R-:W-:Y:S01]  /*39c0*/  BPT.TRAP 0x1 ;  /* 0x000000040000795c */ /* 0x000fe20000300000 */
.L_x_3395:
[C---:B------:R-:W-:Y:S02]  /*39d0*/  VIADD R0, R2.reuse, 0x26400 ;  /* 0x0002640002007836 */ /* 0x040fe40000000000 */
[----:B------:R-:W-:-:S03]  /*39e0*/  VIADD R3, R2, 0x400 ;  /* 0x0000040002037836 */ /* 0x000fc60000000000 */
[----:B------:R-:W-:Y:S02]  /*39f0*/  SHF.R.U32.HI R0, RZ, 0x4, R0 ;  /* 0x00000004ff007819 */ /* 0x000fe40000011600 */
[----:B------:R-:W-:Y:S02]  /*3a00*/  SHF.R.U32.HI R3, RZ, 0x4, R3 ;  /* 0x00000004ff037819 */ /* 0x000fe40000011603 */
[----:B------:R-:W-:Y:S02]  /*3a10*/  LOP3.LUT R0, R0, 0x3fff, RZ, 0xc0, !PT ;  /* 0x00003fff00007812 */ /* 0x000fe400078ec0ff */
[----:B------:R-:W-:Y:S02]  /*3a20*/  LOP3.LUT R3, R3, 0x3fff, RZ, 0xc0, !PT ;  /* 0x00003fff03037812 */ /* 0x000fe400078ec0ff */
[----:B------:R-:W-:Y:S02]  /*3a30*/  LOP3.LUT R0, R0, 0x10000, RZ, 0xfc, !PT ;  /* 0x0001000000007812 */ /* 0x000fe400078efcff */
[----:B------:R-:W-:Y:S01]  /*3a40*/  LOP3.LUT R3, R3, 0x10000, RZ, 0xfc, !PT ;  /* 0x0001000003037812 */ /* 0x000fe200078efcff */
[----:B0-----:R-:W-:Y:S06]  /*3a50*/  @P1 BRA `(.L_x_3396) ;  /* 0x0000000000081947 */ /* 0x001fec0003800000 */
[----:B------:R-:W0:Y:S02]  /*3a60*/  SYNCS.PHASECHK.TRANS64.TRYWAIT P1, [R2+URZ+0x38850], R5 ;  /* 0x03885005020075a7 */ /* 0x000e24000802017f */
[----:B0-----:R-:W-:Y:S05]  /*3a70*/  @!P1 BRA `(.L_x_3397) ;  /* 0x000000d400a49947 */ /* 0x001fea0003800000 */
.L_x_3396:
[C---:B------:R-:W-:Y:S01]  /*3a80*/  R2UR UR4, R0.reuse ;  /* 0x00000000000472ca */ /* 0x040fe200000e0000 */
[----:B------:R-:W-:Y:S01]  /*3a90*/  WARPGROUP.ARRIVE ;  /* 0x00000000000079c5 */ /* 0x000fe20000000000 */
[C---:B------:R-:W-:Y:S01]  /*3aa0*/  R2UR UR6, R3.reuse ;  /* 0x00000000030672ca */ /* 0x040fe200000e0000 */
[----:B------:R-:W-:Y:S01]  /*3ab0*/  UMOV UR9, 0x40000040 ;  /* 0x4000004000097882 */ /* 0x000fe20000000000 */
[----:B------:R-:W-:Y:S01]  /*3ac0*/  UMOV UR7, 0x40000040 ;  /* 0x4000004000077882 */ /* 0x000fe20000000000 */
[----:B------:R-:W-:Y:S01]  /*3ad0*/  UMOV UR5, UR9 ;  /* 0x0000000900057c82 */ /* 0x000fe20008000000 */
[----:B------:R-:W-:Y:S01]  /*3ae0*/  IADD3 R4, R0, 0x2, RZ ;  /* 0x0000000200047810 */ /* 0x000fe20007ffe0ff */
[----:B-1234-:R-:W-:Y:S01]  /*3af0*/  VIADD R5, R3, 0x2 ;  /* 0x0000000203057836 */ /* 0x01efe20000000000 */
[----:B------:R-:W-:Y:S01]  /*3b00*/  UMOV UR11, 0x40000040 ;  /* 0x40000040000b7882 */ /* 0x000fe20000000000 */
[----:B------:R-:W-:Y:S01]  /*3b10*/  IMAD.U32 R15, RZ, RZ, UR9 ;  /* 0x00000009ff0f7e24 */ /* 0x000fe2000f8e00ff */
[----:B------:R-:W-:Y:S01]  /*3b20*/  UMOV UR9, 0x40000040 ;  /* 0x4000004000097882 */ /* 0x000fe20000000000 */
[----:B------:R-:W-:Y:S01]  /*3b30*/  UMOV UR13, 0x40000040 ;  /* 0x40000040000d7882 */ /* 0x000fe20000000000 */
[----:B------:R-:W-:Y:S01]  /*3b40*/  IMAD.U32 R17, RZ, RZ, UR9 ;  /* 0x00000009ff117e24 */ /* 0x000fe2000f8e00ff */
[----:B------:R-:W-:Y:S01]  /*3b50*/  UMOV UR8, UR4 ;  /* 0x0000000400087c82 */ /* 0x000fe20008000000 */
[----:B------:R-:W-:Y:S01]  /*3b60*/  UMOV UR15, 0x40000040 ;  /* 0x40000040000f7882 */ /* 0x000fe20000000000 */
[----:B------:R-:W-:Y:S01]  /*3b70*/  UMOV UR4, UR8 ;  /* 0x0000000800047c82 */ /* 0x000fe20008000000 */
[----:B------:R-:W-:Y:S01]  /*3b80*/  IMAD.U32 R14, RZ, RZ, UR8 ;  /* 0x00000008ff0e7e24 */ /* 0x000fe2000f8e00ff */
[----:B------:R-:W-:Y:S01]  /*3b90*/  HGMMA.64x64x16.F32.BF16 R24, gdesc[UR4], R24, gsb0 ;  /* 0x00e00000041879f0 */ /* 0x000fe20008001818 */
[----:B------:R-:W-:Y:S01]  /*3ba0*/  R2UR UR4, R4 ;  /* 0x00000000040472ca */ /* 0x000fe200000e0000 */
[----:B------:R-:W-:Y:S01]  /*3bb0*/  UMOV UR5, UR9 ;  /* 0x0000000900057c82 */ /* 0x000fe20008000000 */
[----:B------:R-:W-:Y:S01]  /*3bc0*/  R2UR UR6, R5 ;  /* 0x00000000050672ca */ /* 0x000fe200000e0000 */
[----:B------:R-:W-:Y:S01]  /*3bd0*/  UMOV UR7, 0x40000040 ;  /* 0x4000004000077882 */ /* 0x000fe20000000000 */
[----:B------:R-:W-:Y:S01]  /*3be0*/  VIADD R4, R0, 0x4 ;  /* 0x0000000400047836 */ /* 0x000fe20000000000 */
[----:B------:R-:W-:Y:S01]  /*3bf0*/  UMOV UR9, 0x40000040 ;  /* 0x4000004000097882 */ /* 0x000fe20000000000 */
[----:B------:R-:W-:Y:S01]  /*3c00*/  VIADD R5, R3, 0x4 ;  /* 0x0000000403057836 */ /* 0x000fe20000000000 */
[----:B------:R-:W-:Y:S01]  /*3c10*/  UMOV UR17, 0x40000040 ;  /* 0x4000004000117882 */ /* 0x000fe20000000000 */
[----:B------:R-:W-:Y:S01]  /*3c20*/  IMAD.U32 R19, RZ, RZ, UR9 ;  /* 0x00000009ff137e24 */ /* 0x000fe2000f8e00ff */
[----:B------:R-:W-:Y:S01]  /*3c30*/  UMOV UR19, 0x40000040 ;  /* 0x4000004000137882 */ /* 0x000fe20000000000 */
[----:B------:R-:W-:Y:S01]  /*3c40*/  UMOV UR21, 0x40000040 ;  /* 0x4000004000157882 */ /* 0x000fe20000000000 */
[----:B------:R-:W-:Y:S01]  /*3c50*/  UMOV UR23, 0x40000040 ;  /* 0x4000004000177882 */ /* 0x000fe20000000000 */
[----:B------:R-:W-:Y:S01]  /*3c60*/  UMOV UR25, 0x40000040 ;  /* 0x4000004000197882 */ /* 0x000fe20000000000 */
[----:B------:R-:W-:Y:S01]  /*3c70*/  UMOV UR8, UR4 ;  /* 0x0000000400087c82 */ /* 0x000fe20008000000 */
[----:B------:R-:W-:Y:S01]  /*3c80*/  UMOV UR27, 0x40000040 ;  /* 0x40000040001b7882 */ /* 0x000fe20000000000 */
[----:B------:R-:W-:Y:S01]  /*3c90*/  UMOV UR4, UR8 ;  /* 0x0000000800047c82 */ /* 0x000fe20008000000 */
[----:B------:R-:W-:Y:S01]  /*3ca0*/  IMAD.U32 R16, RZ, RZ, UR8 ;  /* 0x00000008ff107e24 */ /* 0x000fe2000f8e00ff */
        /* <DEDUP_REMOVED lines=10> */
[----:B------:R-:W0:Y:S01]  /*3d50*/  S2R R6, SR_TID.X ;  /* 0x0000000000067919 */ /* 0x000e220000002100 */
[----:B------:R-:W-:Y:S01]  /*3d60*/  UMOV UR53, 0x40000040 ;  /* 0x4000004000357882 */ /* 0x000fe20000000000 */
[----:B------:R-:W-:Y:S01]  /*3d70*/  UMOV UR55, 0x40000040 ;  /* 0x4000004000377882 */ /* 0x000fe20000000000 */
[----:B------:R-:W-:Y:S01]  /*3d80*/  UMOV UR57, 0x40000040 ;  /* 0x4000004000397882 */ /* 0x000fe20000000000 */
[----:B------:R-:W-:Y:S01]  /*3d90*/  UMOV UR59, 0x40000040 ;  /* 0x40000040003b7882 */ /* 0x000fe20000000000 */
[----:B------:R-:W-:-:S02]  /*3da0*/  MOV R62, 0x4 ;  /* 0x00000004003e7802 */ /* 0x000fc40000000f00 */
[----:B0-----:R-:W-:Y:S01]  /*3db0*/  SHF.R.U32.HI R6, RZ, 0x7, R6 ;  /* 0x00000007ff067819 */ /* 0x001fe20000011606 */
        /* <DEDUP_REMOVED lines=8> */
[----:B------:R-:W-:Y:S01]  /*3e40*/  UMOV UR9, 0x40000040 ;  /* 0x4000004000097882 */ /* 0x000fe20000000000 */
[----:B------:R-:W-:Y:S02]  /*3e50*/  VIADD R5, R3, 0x6 ;  /* 0x0000000603057836 */ /* 0x000fe40000000000 */
[----:B------:R-:W-:-:S05]  /*3e60*/  IMAD.U32 R21, RZ, RZ, UR9 ;  /* 0x00000009ff157e24 */ /* 0x000fca000f8e00ff */
        /* <DEDUP_REMOVED lines=12> */
[----:B------:R-:W-:-:S07]  /*3f30*/  VIADD R5, R3, 0x200 ;  /* 0x0000020003057836 */ /* 0x000fce0000000000 */
[----:B------:R-:W-:Y:S02]  /*3f40*/  UMOV UR8, UR4 ;  /* 0x0000000400087c82 */ /* 0x000fe40008000000 */
[----:B------:R-:W-:Y:S01]  /*3f50*/  UMOV UR4, UR8 ;  /* 0x0000000800047c82 */ /* 0x000fe20008000000 */
[----:B------:R-:W-:Y:S01]  /*3f60*/  MOV R20, UR8 ;  /* 0x0000000800147c02 */ /* 0x000fe20008000f00 */
[----:B------:R-:W-:Y:S02]  /*3f70*/  WARPGROUP.DEPBAR.LE gsb0, 0x0 ;  /* 0x00008000000079c5 */ /* 0x000fe40000010000 */
[----:B------:R-:W-:-:S06]  /*3f80*/  WARPGROUP.ARRIVE ;  /* 0x00000000000079c5 */ /* 0x000fcc0000000000 */
[----:B------:R-:W-:Y:S01]  /*3f90*/  HGMMA.64x64x16.F32.BF16 R24, gdesc[UR4], R24, gsb0 ;  /* 0x00e00000041879f0 */ /* 0x000fe20008001818 */
[----:B------:R-:W-:Y:S01]  /*3fa0*/  R2UR UR4, R4 ;  /* 0x00000000040472ca */ /* 0x000fe200000e0000 */
[----:B------:R-:W-:Y:S01]  /*3fb0*/  UMOV UR5, 0x40000040 ;  /* 0x4000004000057882 */ /* 0x000fe20000000000 */
[----:B------:R-:W-:Y:S01]  /*3fc0*/  R2UR UR6, R5 ;  /* 0x00000000050672ca */ /* 0x000fe200000e0000 */
[----:B------:R-:W-:Y:S01]  /*3fd0*/  UMOV UR7, 0x40000040 ;  /* 0x4000004000077882 */ /* 0x000fe20000000000 */
[----:B------:R-:W-:Y:S02]  /*3fe0*/  VIADD R4, R0, 0x202 ;  /* 0x0000020200047836 */ /* 0x000fe40000000000 */
[----:B------:R-:W-:-:S03]  /*3ff0*/  VIADD R5, R3, 0x202 ;  /* 0x0000020203057836 */ /* 0x000fc60000000000 */
[----:B------:R-:W-:Y:S01]  /*4000*/  R2UR UR8, R4 ;  /* 0x00000000040872ca */ /* 0x000fe200000e0000 */
[----:B------:R-:W-:Y:S01]  /*4010*/  VIADD R4, R0, 0x204 ;  /* 0x0000020400047836 */ /* 0x000fe20000000000 */
[----:B------:R-:W-:Y:S01]  /*4020*/  R2UR UR10, R5 ;  /* 0x00000000050a72ca */ /* 0x000fe200000e0000 */
[----:B------:R-:W-:-:S03]  /*4030*/  VIADD R5, R3, 0x204 ;  /* 0x0000020403057836 */ /* 0x000fc60000000000 */
[----:B------:R-:W-:Y:S01]  /*4040*/  R2UR UR12, R4 ;  /* 0x00000000040c72ca */ /* 0x000fe200000e0000 */
[----:B------:R-:W-:Y:S01]  /*4050*/  VIADD R4, R0, 0x206 ;  /* 0x0000020600047836 */ /* 0x000fe20000000000 */
[----:B------:R-:W-:Y:S01]  /*4060*/  R2UR UR14, R5 ;  /* 0x00000000050e72ca */ /* 0x000fe200000e0000 */
[----:B------:R-:W-:-:S03]  /*4070*/  VIADD R5, R3, 0x206 ;  /* 0x0000020603057836 */ /* 0x000fc60000000000 */
[----:B------:R-:W-:Y:S02]  /*4080*/  R2UR UR16, R4 ;  /* 0x00000000041072ca */ /* 0x000fe400000e0000 */
[----:B------:R-:W-:Y:S01]  /*4090*/  R2UR UR18, R5 ;  /* 0x00000000051272ca */ /* 0x000fe200000e0000 */
[----:B------:R-:W-:Y:S01]  /*40a0*/  VIADD R5, R3, 0x400 ;  /* 0x0000040003057836 */ /* 0x000fe20000000000 */
[----:B------:R-:W-:-:S04]  /*40b0*/  IADD3 R4, R0, 0x400, RZ ;  /* 0x0000040000047810 */ /* 0x000fc80007ffe0ff */
        /* <DEDUP_REMOVED lines=29> */
[----:B------:R-:W-:Y:S02]  /*4290*/  WARPGROUP.DEPBAR.LE gsb0, 0x0 ;  /* 0x00008000000079c5 */ /* 0x000fe40000010000 */
[----:B------:R-:W-:Y:S01]  /*42a0*/  WARPGROUP.ARRIVE ;  /* 0x00000000000079c5 */ /* 0x000fe20000000000 */
[----:B------:R-:W-:Y:S01]  /*42b0*/  R2UR UR54, R5 ;  /* 0x00000000053672ca */ /* 0x000fe200000e0000 */
[----:B------:R-:W0:Y:S01]  /*42c0*/  SHFL.IDX PT, R4, R6, RZ, 0x1f ;  /* 0x00001fff06047589 */ /* 0x000e2200000e0000 */
[----:B------:R-:W-:-:S03]  /*42d0*/  VIADD R5, R3, 0x800 ;  /* 0x0000080003057836 */ /* 0x000fc60000000000 */
[----:B------:R-:W-:Y:S01]  /*42e0*/  HGMMA.64x64x16.F32.BF16 R24, gdesc[UR4], R24, gsb0 ;  /* 0x00e00000041879f0 */ /* 0x000fe20008001818 */
[----:B0-----:R-:W-:Y:S01]  /*42f0*/  ISETP.GT.AND P1, PT, R4, 0x7f, PT ;  /* 0x0000007f0400780c */ /* 0x001fe20003f24270 */
[----:B------:R-:W-:-:S03]  /*4300*/  VIADD R4, R0, 0x800 ;  /* 0x0000080000047836 */ /* 0x000fc60000000000 */
[----:B------:R-:W-:Y:S02]  /*4310*/  SEL R58, RZ, 0x2, !P1 ;  /* 0x00000002ff3a7807 */ /* 0x000fe40004800000 */
[C---:B------:R-:W-:Y:S02]  /*4320*/  SEL R60, R62.reuse, 0x2, P1 ;  /* 0x000000023e3c7807 */ /* 0x040fe40000800000 */
[----:B------:R-:W-:Y:S01]  /*4330*/  SEL R62, R62, 0x6, !P1 ;  /* 0x000000063e3e7807 */ /* 0x000fe20004800000 */
[C---:B------:R-:W-:Y:S02]  /*4340*/  IMAD.IADD R6, R58.reuse, 0x1, R4 ;  /* 0x000000013a067824 */ /* 0x040fe400078e0204 */
[----:B------:R-:W-:-:S03]  /*4350*/  IMAD.IADD R7, R58, 0x1, R5 ;  /* 0x000000013a077824 */ /* 0x000fc600078e0205 */
[----:B------:R-:W-:Y:S01]  /*4360*/  R2UR UR56, R6 ;  /* 0x00000000063872ca */ /* 0x000fe200000e0000 */
[--C-:B------:R-:W-:Y:S01]  /*4370*/  IMAD.IADD R6, R4, 0x1, R60.reuse ;  /* 0x0000000104067824 */ /* 0x100fe200078e023c */
[----:B------:R-:W-:Y:S01]  /*4380*/  R2UR UR58, R7 ;  /* 0x00000000073a72ca */ /* 0x000fe200000e0000 */
[C---:B------:R-:W-:Y:S02]  /*4390*/  IMAD.IADD R7, R5.reuse, 0x1, R60 ;  /* 0x0000000105077824 */ /* 0x040fe400078e023c */
[----:B------:R-:W-:Y:S01]  /*43a0*/  IMAD.IADD R5, R5, 0x1, R62 ;  /* 0x0000000105057824 */ /* 0x000fe200078e023e */
        /* <DEDUP_REMOVED lines=35> */
[----:B------:R-:W-:Y:S01]  /*45e0*/  HGMMA.64x64x16.F32.BF16 R24, gdesc[UR56], R24, gsb0 ;  /* 0x00e00000381879f0 */ /* 0x000fe20008001818 */
[----:B------:R-:W-:Y:S01]  /*45f0*/  R2UR UR56, R6 ;  /* 0x00000000063872ca */ /* 0x000fe200000e0000 */
[----:B------:R-:W-:Y:S01]  /*4600*/  UMOV UR57, 0x40000040 ;  /* 0x4000004000397882 */ /* 0x000fe20000000000 */
[----:B------:R-:W-:Y:S01]  /*4610*/  R2UR UR58, R7 ;  /* 0x00000000073a72ca */ /* 0x000fe200000e0000 */
[----:B------:R-:W-:Y:S01]  /*4620*/  UMOV UR59, 0x40000040 ;  /* 0x40000040003b7882 */ /* 0x000fe20000000000 */
[----:B------:R-:W-:Y:S01]  /*4630*/  IMAD.IADD R6, R4, 0x1, R62 ;  /* 0x0000000104067824 */ /* 0x000fe200078e023e */
[----:B------:R-:W-:Y:S02]  /*4640*/  WARPGROUP.DEPBAR.LE gsb0, 0x0 ;  /* 0x00008000000079c5 */ /* 0x000fe40000010000 */
[----:B------:R-:W-:-:S08]  /*4650*/  WARPGROUP.ARRIVE ;  /* 0x00000000000079c5 */ /* 0x000fd00000000000 */
[----:B------:R-:W-:Y:S01]  /*4660*/  HGMMA.64x64x16.F32.BF16 R24, gdesc[UR56], R24, gsb0 ;  /* 0x00e00000381879f0 */ /* 0x000fe20008001818 */
[----:B------:R-:W-:Y:S01]  /*4670*/  R2UR UR58, R5 ;  /* 0x00000000053a72ca */ /* 0x000fe200000e0000 */
[----:B------:R-:W-:Y:S01]  /*4680*/  UMOV UR59, 0x40000040 ;  /* 0x40000040003b7882 */ /* 0x000fe20000000000 */
[----:B------:R-:W-:Y:S01]  /*4690*/  R2UR UR56, R6 ;  /* 0x00000000063872ca */ /* 0x000fe200000e0000 */
[----:B------:R-:W-:Y:S01]  /*46a0*/  UMOV UR57, 0x40000040 ;  /* 0x4000004000397882 */ /* 0x000fe20000000000 */
[----:B------:R-:W-:Y:S02]  /*46b0*/  IMAD.MOV.U32 R5, RZ, RZ, 0x28 ;  /* 0x00000028ff057424 */ /* 0x000fe400078e00ff */
[----:B------:R-:W-:-:S03]  /*46c0*/  IMAD.MOV.U32 R6, RZ, RZ, 0xa00 ;  /* 0x00000a00ff067424 */ /* 0x000fc600078e00ff */
[----:B------:R-:W-:Y:S02]  /*46d0*/  SEL R5, R5, 0x26, P1 ;  /* 0x0000002605057807 */ /* 0x000fe40000800000 */
[----:B------:R-:W-:Y:S02]  /*46e0*/  SEL R6, R6, 0x980, P1 ;  /* 0x0000098006067807 */ /* 0x000fe40000800000 */
[----:B------:R-:W-:Y:S02]  /*46f0*/  LOP3.LUT R5, R5, 0x6, RZ, 0xc0, !PT ;  /* 0x0000000605057812 */ /* 0x000fe400078ec0ff */
[----:B------:R-:W-:-:S04]  /*4700*/  LOP3.LUT R6, R6, 0xa00, RZ, 0xc0, !PT ;  /* 0x00000a0006067812 */ /* 0x000fc800078ec0ff */
[CC--:B------:R-:W-:Y:S02]  /*4710*/  IADD3 R7, R5.reuse, R6.reuse, R0 ;  /* 0x0000000605077210 */ /* 0x0c0fe40007ffe000 */
[----:B------:R-:W-:Y:S01]  /*4720*/  IADD3 R5, R5, R6, R3 ;  /* 0x0000000605057210 */ /* 0x000fe20007ffe003 */
        /* <DEDUP_REMOVED lines=8> */
[----:B------:R-:W-:Y:S02]  /*47b0*/  VIADD R5, R0, 0xa00 ;  /* 0x00000a0000057836 */ /* 0x000fe40000000000 */
[----:B------:R-:W-:-:S03]  /*47c0*/  IMAD.IADD R59, R58, 0x1, R7 ;  /* 0x000000013a3b7824 */ /* 0x000fc600078e0207 */
[----:B------:R-:W-:Y:S01]  /*47d0*/  IADD3 R6, R58, R5, RZ ;  /* 0x000000053a067210 */ /* 0x000fe20007ffe0ff */
[----:B------:R-:W-:Y:S02]  /*47e0*/  WARPGROUP.DEPBAR.LE gsb0, 0x0 ;  /* 0x00008000000079c5 */ /* 0x000fe40000010000 */
[----:B------:R-:W-:-:S06]  /*47f0*/  WARPGROUP.ARRIVE ;  /* 0x00000000000079c5 */ /* 0x000fcc0000000000 */
[----:B------:R-:W-:Y:S01]  /*4800*/  HGMMA.64x64x16.F32.BF16 R24, gdesc[UR56], R24, gsb0 ;  /* 0x00e00000381879f0 */ /* 0x000fe20008001818 */
[----:B------:R-:W-:Y:S01]  /*4810*/  R2UR UR58, R59 ;  /* 0x000000003b3a72ca */ /* 0x000fe200000e0000 */
[----:B------:R-:W-:Y:S01]  /*4820*/  UMOV UR59, 0x40000040 ;  /* 0x40000040003b7882 */ /* 0x000fe20000000000 */
[----:B------:R-:W-:Y:S01]  /*4830*/  R2UR UR56, R6 ;  /* 0x00000000063872ca */ /* 0x000fe200000e0000 */
[----:B------:R-:W-:Y:S01]  /*4840*/  UMOV UR57, 0x40000040 ;  /* 0x4000004000397882 */ /* 0x000fe20000000000 */
[C---:B------:R-:W-:Y:S02]  /*4850*/  IMAD.IADD R59, R60.reuse, 0x1, R7 ;  /* 0x000000013c3b7824 */ /* 0x040fe400078e0207 */
[----:B------:R-:W-:Y:S02]  /*4860*/  IMAD.IADD R6, R60, 0x1, R5 ;  /* 0x000000013c067824 */ /* 0x000fe400078e0205 */
[----:B------:R-:W-:Y:S01]  /*4870*/  IMAD.IADD R7, R62, 0x1, R7 ;  /* 0x000000013e077824 */ /* 0x000fe200078e0207 */
[----:B------:R-:W-:-:S02]  /*4880*/  WARPGROUP.DEPBAR.LE gsb0, 0x0 ;  /* 0x00008000000079c5 */ /* 0x000fc40000010000 */
        /* <DEDUP_REMOVED lines=22> */
[----:B------:R-:W-:-:S04]  /*49f0*/  VIADD R7, R3, 0xc00 ;  /* 0x00000c0003077836 */ /* 0x000fc80000000000 */
[----:B------:R-:W-:Y:S01]  /*4a00*/  IMAD.IADD R61, R58, 0x1, R7 ;  /* 0x000000013a3d7824 */ /* 0x000fe200078e0207 */
[----:B------:R-:W-:Y:S02]  /*4a10*/  WARPGROUP.DEPBAR.LE gsb0, 0x0 ;  /* 0x00008000000079c5 */ /* 0x000fe40000010000 */
[----:B------:R-:W-:-:S06]  /*4a20*/  WARPGROUP.ARRIVE ;  /* 0x00000000000079c5 */ /* 0x000fcc0000000000 */
[----:B------:R-:W-:Y:S01]  /*4a30*/  HGMMA.64x64x16.F32.BF16 R24, gdesc[UR56], R24, gsb0 ;  /* 0x00e00000381879f0 */ /* 0x000fe20008001818 */
[----:B------:R-:W-:Y:S01]  /*4a40*/  R2UR UR56, R59 ;  /* 0x000000003b3872ca */ /* 0x000fe200000e0000 */
[----:B------:R-:W-:Y:S01]  /*4a50*/  UMOV UR57, 0x40000040 ;  /* 0x4000004000397882 */ /* 0x000fe20000000000 */
[----:B------:R-:W-:Y:S01]  /*4a60*/  R2UR UR58, R6 ;  /* 0x00000000063a72ca */ /* 0x000fe200000e0000 */
[----:B------:R-:W-:Y:S01]  /*4a70*/  UMOV UR59, 0x40000040 ;  /* 0x40000040003b7882 */ /* 0x000fe20000000000 */
[----:B------:R-:W-:-:S05]  /*4a80*/  VIADD R6, R0, 0xc00 ;  /* 0x00000c0000067836 */ /* 0x000fca0000000000 */
        /* <DEDUP_REMOVED lines=8> */
[C-C-:B------:R-:W-:Y:S02]  /*4b10*/  IMAD.IADD R61, R60.reuse, 0x1, R7.reuse ;  /* 0x000000013c3d7824 */ /* 0x140fe400078e0207 */
        /* <DEDUP_REMOVED lines=44> */
[--C-:B------:R-:W-:Y:S02]  /*4de0*/  IMAD.IADD R60, R60, 0x1, R59.reuse ;  /* 0x000000013c3c7824 */ /* 0x100fe400078e023b */
        /* <DEDUP_REMOVED lines=31> */
[----:B------:R-:W-:Y:S02]  /*4fe0*/  WARPGROUP.DEPBAR.LE gsb0, 0x0 ;  /* 0x00008000000079c5 */ /* 0x000fe40000010000 */
[----:B------:R-:W-:-:S09]  /*4ff0*/  WARPGROUP.ARRIVE ;  /* 0x00000000000079c5 */ /* 0x000fd20000000000 */
[----:B------:R-:W-:Y:S03]  /*5000*/  HGMMA.64x64x16.F32.BF16 R24, gdesc[UR56], R24, gsb0 ;  /* 0x00e00000381879f0 */ /* 0x000fe60008001818 */
[----:B------:R-:W-:Y:S02]  /*5010*/  WARPGROUP.DEPBAR.LE gsb0, 0x0 ;  /* 0x00008000000079c5 */ /* 0x000fe40000010000 */
[----:B------:R-:W-:Y:S05]  /*5020*/  @!P0 BRA `(.L_x_3398) ;  /* 0x0000000000048947 */ /* 0x000fea0003800000 */
[----:B------:R-:W-:Y:S01]  /*5030*/  BPT.TRAP 0x1 ;  /* 0x000000040000795c */ /* 0x000fe20000300000 */
.L_x_3398:
        /* <DEDUP_REMOVED lines=8> */
[----:B------:R-:W0:Y:S01]  /*50c0*/  MUFU.TANH R24, R24 ;  /* 0x0000001800187308 */ /* 0x000e220000002400 */
[----:B------:R-:W-:Y:S01]  /*50d0*/  FMUL.FTZ R26, R26, UR6 ;  /* 0x000000061a1a7c20 */ /* 0x000fe20008410000 */
[----:B------:R-:W-:Y:S01]  /*50e0*/  FMUL.FTZ R33, R33, UR6 ;  /* 0x0000000621217c20 */ /* 0x000fe20008410000 */
[----:B------:R-:W-:Y:S01]  /*50f0*/  FMUL.FTZ R27, R27, UR6 ;  /* 0x000000061b1b7c20 */ /* 0x000fe20008410000 */
[----:B------:R-:W-:Y:S01]  /*5100*/  IADD3 R56, -R56, 0x40, R59 ;  /* 0x0000004038387810 */ /* 0x000fe20007ffe13b */
[----:B------:R-:W-:Y:S01]  /*5110*/  FMUL.FTZ R36, R36, UR6 ;  /* 0x0000000624247c20 */ /* 0x000fe20008410000 */
[----:B------:R-:W-:Y:S01]  /*5120*/  FMUL.FTZ R30, R30, UR6 ;  /* 0x000000061e1e7c20 */ /* 0x000fe20008410000 */
[----:B------:R-:W-:Y:S01]  /*5130*/  FMUL.FTZ R37, R37, UR6 ;  /* 0x0000000625257c20 */ /* 0x000fe20008410000 */
[----:B------:R-:W1:Y:S01]  /*5140*/  MUFU.TANH R25, R25 ;  /* 0x0000001900197308 */ /* 0x000e620000002400 */
[C---:B------:R-:W-:Y:S01]  /*5150*/  ISETP.GT.AND P5, PT, R56.reuse, RZ, PT ;  /* 0x000000ff3800720c */ /* 0x040fe20003fa4270 */
[----:B------:R-:W-:Y:S01]  /*5160*/  FMUL.FTZ R31, R31, UR6 ;  /* 0x000000061f1f7c20 */ /* 0x000fe20008410000 */
[----:B------:R-:W-:Y:S01]  /*5170*/  ISETP.GT.AND P4, PT, R56, 0x1, PT ;  /* 0x000000013800780c */ /* 0x000fe20003f84270 */
[----:B------:R-:W-:Y:S01]  /*5180*/  FMUL.FTZ R40, R40, UR6 ;  /* 0x0000000628287c20 */ /* 0x000fe20008410000 */
[----:B------:R-:W-:Y:S01]  /*5190*/  ISETP.GT.AND P3, PT, R56, 0x8, PT ;  /* 0x000000083800780c */ /* 0x000fe20003f64270 */
[----:B------:R-:W-:Y:S01]  /*51a0*/  FMUL.FTZ R34, R34, UR6 ;  /* 0x0000000622227c20 */ /* 0x000fe20008410000 */
[----:B------:R-:W-:Y:S01]  /*51b0*/  ISETP.GT.AND P2, PT, R56, 0x9, PT ;  /* 0x000000093800780c */ /* 0x000fe20003f44270 */
[----:B------:R-:W2:Y:S01]  /*51c0*/  MUFU.TANH R28, R28 ;  /* 0x0000001c001c7308 */ /* 0x000ea20000002400 */
[----:B0-----:R-:W-:Y:S01]  /*51d0*/  FSEL R24, R24, -INF , P5 ;  /* 0xff80000018187808 */ /* 0x001fe20002800000 */
[----:B------:R-:W-:Y:S01]  /*51e0*/  FMUL.FTZ R41, R41, UR6 ;  /* 0x0000000629297c20 */ /* 0x000fe20008410000 */
[C---:B------:R-:W-:Y:S01]  /*51f0*/  ISETP.GT.AND P1, PT, R56.reuse, 0x10, PT ;  /* 0x000000103800780c */ /* 0x040fe20003f24270 */
[----:B------:R-:W-:Y:S01]  /*5200*/  FMUL.FTZ R35, R35, UR6 ;  /* 0x0000000623237c20 */ /* 0x000fe20008410000 */
[----:B------:R-:W-:Y:S01]  /*5210*/  ISETP.GT.AND P6, PT, R56, 0x11, PT ;  /* 0x000000113800780c */ /* 0x000fe20003fc4270 */
[----:B------:R-:W-:Y:S01]  /*5220*/  FMUL.FTZ R44, R44, UR6 ;  /* 0x000000062c2c7c20 */ /* 0x000fe20008410000 */
[----:B------:R-:W-:Y:S01]  /*5230*/  FMUL.FTZ R38, R38, UR6 ;  /* 0x0000000626267c20 */ /* 0x000fe20008410000 */
        /* <DEDUP_REMOVED lines=19> */
[----:B------:R-:W-:Y:S01]  /*5370*/  FMUL.FTZ R51, R51, UR6 ;  /* 0x0000000633337c20 */ /* 0x000fe20008410000 */
[----:B------:R-:W-:Y:S01]  /*5380*/  FMUL.FTZ R54, R54, UR6 ;  /* 0x0000000636367c20 */ /* 0x000fe20008410000 */
[----:B------:R-:W-:Y:S01]  /*5390*/  FMNMX.FTZ R59, R29, R58, !PT ;  /* 0x0000003a1d3b7209 */ /* 0x000fe20007810000 */
[----:B------:R-:W-:Y:S01]  /*53a0*/  FMUL.FTZ R55, R55, UR6 ;  /* 0x0000000637377c20 */ /* 0x000fe20008410000 */
[----:B------:R-:W-:Y:S01]  /*53b0*/  ULDC UR6, c[0x0][0xa80] ;  /* 0x0002a00000067ab9 */ /* 0x000fe20000000800 */
[----:B------:R-:W0:Y:S01]  /*53c0*/  MUFU.TANH R33, R33 ;  /* 0x0000002100217308 */ /* 0x000e220000002400 */
[----:B-1----:R-:W-:Y:S01]  /*53d0*/  FSEL R32, R32, -INF , P1 ;  /* 0xff80000020207808 */ /* 0x002fe20000800000 */
[----:B------:R-:W1:Y:S01]  /*53e0*/  S2UR UR11, SR_CgaCtaId ;  /* 0x00000000000b79c3 */ /* 0x000e620000008800 */
[----:B------:R-:W-:Y:S01]  /*53f0*/  R2UR UR7, R2 ;  /* 0x00000000020772ca */ /* 0x000fe200000e0000 */
[----:B------:R-:W-:Y:S01]  /*5400*/  IMAD.MOV.U32 R189, RZ, RZ, 0x20 ;  /* 0x00000020ffbd7424 */ /* 0x000fe200078e00ff */
[----:B------:R-:W-:-:S02]  /*5410*/  FMNMX.FTZ R58, R32, R59, !PT ;  /* 0x0000003b203a7209 */ /* 0x000fc40007810000 */
[----:B------:R-:W-:Y:S01]  /*5420*/  LOP3.LUT R193, R193, 0x2000000, RZ, 0xfc, !PT ;  /* 0x02000000c1c17812 */ /* 0x000fe200078efcff */
[----:B------:R-:W3:Y:S01]  /*5430*/  MUFU.TANH R27, R27 ;  /* 0x0000001b001b7308 */ /* 0x000ee20000002400 */
[----:B--2---:R-:W-:Y:S02]  /*5440*/  FSEL R26, R26, -INF , P5 ;  /* 0xff8000001a1a7808 */ /* 0x004fe40002800000 */
[----:B------:R-:W-:Y:S02]  /*5450*/  ISETP.GT.AND P5, PT, R56, 0x18, PT ;  /* 0x000000183800780c */ /* 0x000fe40003fa4270 */
[C---:B------:R-:W-:Y:S02]  /*5460*/  R2UR UR10, R193.reuse ;  /* 0x00000000c10a72ca */ /* 0x040fe400000e0000 */
[----:B------:R-:W-:Y:S01]  /*5470*/  IADD3 R210, R193, 0x80, RZ ;  /* 0x00000080c1d27810 */ /* 0x000fe20007ffe0ff */
[----:B------:R-:W2:Y:S01]  /*5480*/  MUFU.TANH R36, R36 ;  /* 0x0000002400247308 */ /* 0x000ea20000002400 */
[----:B0-----:R-:W-:Y:S01]  /*5490*/  FSEL R33, R33, -INF , P6 ;  /* 0xff80000021217808 */ /* 0x001fe20003000000 */
[----:B------:R-:W-:-:S03]  /*54a0*/  UIADD3 UR7, UR7, 0x38840, URZ ;  /* 0x0003884007077890 */ /* 0x000fc6000fffe03f */
[----:B------:R-:W-:-:S03]  /*54b0*/  FMNMX.FTZ R59, R33, R58, !PT ;  /* 0x0000003a213b7209 */ /* 0x000fc60007810000 */
[----:B------:R-:W0:Y:S01]  /*54c0*/  MUFU.TANH R30, R30 ;  /* 0x0000001e001e7308 */ /* 0x000e220000002400 */
[----:B---3--:R-:W-:Y:S01]  /*54d0*/  FSEL R27, R27, -INF , P4 ;  /* 0xff8000001b1b7808 */ /* 0x008fe20002000000 */
[----:B-1----:R-:W-:Y:S01]  /*54e0*/  UPRMT UR7, UR11, 0x654, UR7 ;  /* 0x000006540b077896 */ /* 0x002fe20008000007 */
[----:B------:R-:W-:Y:S02]  /*54f0*/  ISETP.GT.AND P4, PT, R56, 0x19, PT ;  /* 0x000000193800780c */ /* 0x000fe40003f84270 */
[----:B------:R-:W-:-:S03]  /*5500*/  UMOV UR11, 0x40000040 ;  /* 0x40000040000b7882 */ /* 0x000fc60000000000 */
[----:B------:R-:W1:Y:S01]  /*5510*/  MUFU.TANH R37, R37 ;  /* 0x0000002500257308 */ /* 0x000e620000002400 */
[----:B--2---:R-:W-:Y:S02]  /*5520*/  FSEL R36, R36, -INF , P5 ;  /* 0xff80000024247808 */ /* 0x004fe40002800000 */
[----:B------:R-:W-:Y:S02]  /*5530*/  SYNCS.ARRIVE.TRANS64.RED.A1T0 RZ, [UR7], RZ ;  /* 0x000000ffffff79a7 */ /* 0x000fe40008100407 */
        /* <DEDUP_REMOVED lines=50> */
[----:B-1----:R-:W-:-:S04]  /*5860*/  FSEL R53, R53, -INF , P2 ;  /* 0xff80000035357808 */ /* 0x002fc80001000000 */
[----:B------:R-:W-:-:S03]  /*5870*/  FMNMX.FTZ R58, R53, R56, !PT ;  /* 0x00000038353a7209 */ /* 0x000fc60007810000 */
[----:B------:R-:W1:Y:S01]  /*5880*/  MUFU.TANH R50, R50 ;  /* 0x0000003200327308 */ /* 0x000e620000002400 */
[----:B--2---:R-:W-:Y:S01]  /*5890*/  FSEL R46, R46, -INF , P1 ;  /* 0xff8000002e2e7808 */ /* 0x004fe20000800000 */
[----:B------:R-:W2:Y:S06]  /*58a0*/  SHFL.BFLY PT, R59, R58, 0x2, 0x1f ;  /* 0x0c401f003a3b7f89 */ /* 0x000eac00000e0000 */
[----:B------:R-:W3:Y:S01]  /*58b0*/  MUFU.TANH R51, R51 ;  /* 0x0000003300337308 */ /* 0x000ee20000002400 */
[----:B0-----:R-:W-:-:S07]  /*58c0*/  FSEL R47, R47, -INF , P6 ;  /* 0xff8000002f2f7808 */ /* 0x001fce0003000000 */
[----:B------:R-:W0:Y:S01]  /*58d0*/  MUFU.TANH R54, R54 ;  /* 0x0000003600367308 */ /* 0x000e220000002400 */
[----:B-1----:R-:W-:-:S07]  /*58e0*/  FSEL R50, R50, -INF , P5 ;  /* 0xff80000032327808 */ /* 0x002fce0002800000 */
[----:B------:R-:W1:Y:S01]  /*58f0*/  MUFU.TANH R55, R55 ;  /* 0x0000003700377308 */ /* 0x000e620000002400 */
[----:B---3--:R-:W-:Y:S02]  /*5900*/  FSEL R51, R51, -INF , P4 ;  /* 0xff80000033337808 */ /* 0x008fe40002000000 */
[----:B--2---:R-:W-:Y:S02]  /*5910*/  FMNMX.FTZ R187, R58, R59, !PT ;  /* 0x0000003b3abb7209 */ /* 0x004fe40007810000 */
[----:B------:R-:W-:-:S03]  /*5920*/  FMNMX.FTZ R59, R26, R27, !PT ;  /* 0x0000001b1a3b7209 */ /* 0x000fc60007810000 */
[----:B------:R-:W2:Y:S01]  /*5930*/  SHFL.BFLY PT, R60, R187, 0x1, 0x1f ;  /* 0x0c201f00bb3c7f89 */ /* 0x000ea200000e0000 */
[----:B------:R-:W-:Y:S02]  /*5940*/  FMNMX.FTZ R56, R30, R59, !PT ;  /* 0x0000003b1e387209 */ /* 0x000fe40007810000 */
[----:B0-----:R-:W-:Y:S02]  /*5950*/  FSEL R54, R54, -INF , P3 ;  /* 0xff80000036367808 */ /* 0x001fe40001800000 */
[----:B------:R-:W-:-:S04]  /*5960*/  FMNMX.FTZ R59, R31, R56, !PT ;  /* 0x000000381f3b7209 */ /* 0x000fc80007810000 */
[----:B------:R-:W-:Y:S02]  /*5970*/  FMNMX.FTZ R56, R34, R59, !PT ;  /* 0x0000003b22387209 */ /* 0x000fe40007810000 */
[----:B-1----:R-:W-:Y:S02]  /*5980*/  FSEL R55, R55, -INF , P2 ;  /* 0xff80000037377808 */ /* 0x002fe40001000000 */
[----:B------:R-:W-:-:S04]  /*5990*/  FMNMX.FTZ R59, R35, R56, !PT ;  /* 0x00000038233b7209 */ /* 0x000fc80007810000 */
[----:B------:R-:W-:-:S04]  /*59a0*/  FMNMX.FTZ R56, R38, R59, !PT ;  /* 0x0000003b26387209 */ /* 0x000fc80007810000 */
[----:B------:R-:W-:Y:S02]  /*59b0*/  FMNMX.FTZ R59, R39, R56, !PT ;  /* 0x00000038273b7209 */ /* 0x000fe40007810000 */
[----:B--2---:R-:W-:Y:S02]  /*59c0*/  FMNMX.FTZ R187, R187, R60, !PT ;  /* 0x0000003cbbbb7209 */ /* 0x004fe40007810000 */
        /* <DEDUP_REMOVED lines=26> */
[----:B------:R-:W0:Y:S01]  /*5b70*/  SHFL.BFLY PT, R25, R24, 0x2, 0x1f ;  /* 0x0c401f0018197f89 */ /* 0x000e2200000e0000 */
[--C-:B------:R-:W-:Y:S01]  /*5b80*/  FFMA.FTZ R182, R52, UR6, -R58.reuse ;  /* 0x0000000634b67c23 */ /* 0x100fe2000801083a */
[----:B------:R-:W-:Y:S01]  /*5b90*/  FFMA.FTZ R183, R53, UR6, -R58 ;  /* 0x0000000635b77c23 */ /* 0x000fe2000801083a */
[----:B------:R-:W-:Y:S08]  /*5ba0*/  MUFU.EX2 R168, R168 ;  /* 0x000000a800a87308 */ /* 0x000ff00000000800 */
[----:B------:R-:W-:Y:S08]  /*5bb0*/  MUFU.EX2 R169, R169 ;  /* 0x000000a900a97308 */ /* 0x000ff00000000800 */
[----:B------:R-:W-:Y:S01]  /*5bc0*/  MUFU.EX2 R170, R170 ;  /* 0x000000aa00aa7308 */ /* 0x000fe20000000800 */
[----:B0-----:R-:W-:-:S07]  /*5bd0*/  FMNMX.FTZ R25, R24, R25, !PT ;  /* 0x0000001918197209 */ /* 0x001fce0007810000 */
[----:B------:R-:W0:Y:S01]  /*5be0*/  MUFU.EX2 R171, R171 ;  /* 0x000000ab00ab7308 */ /* 0x000e220000000800 */
[----:B------:R-:W1:Y:S07]  /*5bf0*/  SHFL.BFLY PT, R188, R25, 0x1, 0x1f ;  /* 0x0c201f0019bc7f89 */ /* 0x000e6e00000e0000 */
[----:B------:R-:W-:Y:S08]  /*5c00*/  MUFU.EX2 R172, R172 ;  /* 0x000000ac00ac7308 */ /* 0x000ff00000000800 */
[----:B------:R-:W2:Y:S01]  /*5c10*/  MUFU.EX2 R173, R173 ;  /* 0x000000ad00ad7308 */ /* 0x000ea20000000800 */
[----:B0-----:R-:W-:-:S07]  /*5c20*/  F2FP.BF16.F32.PACK_AB R154, R171, R170 ;  /* 0x000000aaab9a723e */ /* 0x001fce00000010ff */
[----:B------:R-:W-:Y:S01]  /*5c30*/  MUFU.EX2 R174, R174 ;  /* 0x000000ae00ae7308 */ /* 0x000fe20000000800 */
[----:B-1----:R-:W-:-:S04]  /*5c40*/  FMNMX.FTZ R188, R25, R188, !PT ;  /* 0x000000bc19bc7209 */ /* 0x002fc80007810000 */
[C---:B------:R-:W-:Y:S01]  /*5c50*/  FSETP.NEU.FTZ.AND P1, PT, R188.reuse, -INF , PT ;  /* 0xff800000bc00780b */ /* 0x040fe20003f3d000 */
[----:B------:R-:W-:Y:S02]  /*5c60*/  FMUL.FTZ R24, R188, UR6 ;  /* 0x00000006bc187c20 */ /* 0x000fe40008410000 */
[----:B------:R-:W0:Y:S01]  /*5c70*/  MUFU.EX2 R175, R175 ;  /* 0x000000af00af7308 */ /* 0x000e220000000800 */
[----:B--2---:R-:W-:Y:S02]  /*5c80*/  F2FP.BF16.F32.PACK_AB R156, R173, R172 ;  /* 0x000000acad9c723e */ /* 0x004fe400000010ff */
[----:B------:R-:W-:Y:S02]  /*5c90*/  FSEL R29, R24, RZ, P1 ;  /* 0x000000ff181d7208 */ /* 0x000fe40000800000 */
[CC--:B------:R-:W-:Y:S02]  /*5ca0*/  LEA.HI R24, R57.reuse, R152.reuse, RZ, 0x4 ;  /* 0x0000009839187211 */ /* 0x0c0fe400078f20ff */
[----:B------:R-:W-:Y:S01]  /*5cb0*/  LEA.HI R57, R57, R152, RZ, 0x5 ;  /* 0x0000009839397211 */ /* 0x000fe200078f28ff */
[--C-:B------:R-:W-:Y:S01]  /*5cc0*/  FFMA.FTZ R194, R26, UR6, -R29.reuse ;  /* 0x000000061ac27c23 */ /* 0x100fe2000801081d */
[----:B------:R-:W-:Y:S01]  /*5cd0*/  LOP3.LUT R25, R24, 0xfffffff0, RZ, 0xc0, !PT ;  /* 0xfffffff018197812 */ /* 0x000fe200078ec0ff */
[--C-:B------:R-:W-:Y:S01]  /*5ce0*/  FFMA.FTZ R195, R27, UR6, -R29.reuse ;  /* 0x000000061bc37c23 */ /* 0x100fe2000801081d */
[----:B------:R-:W-:Y:S01]  /*5cf0*/  SHF.R.U32.HI R24, RZ, 0x1, R24 ;  /* 0x00000001ff187819 */ /* 0x000fe20000011618 */
[--C-:B------:R-:W-:Y:S01]  /*5d00*/  FFMA.FTZ R196, R30, UR6, -R29.reuse ;  /* 0x000000061ec47c23 */ /* 0x100fe2000801081d */
[----:B------:R-:W-:Y:S01]  /*5d10*/  FFMA.FTZ R197, R31, UR6, -R29 ;  /* 0x000000061fc57c23 */ /* 0x000fe2000801081d */
[----:B------:R-:W-:-:S02]  /*5d20*/  IMAD.IADD R25, R152, 0x1, -R25 ;  /* 0x0000000198197824 */ /* 0x000fc400078e0a19 */
[--C-:B------:R-:W-:Y:S01]  /*5d30*/  FFMA.FTZ R198, R34, UR6, -R29.reuse ;  /* 0x0000000622c67c23 */ /* 0x100fe2000801081d */
[----:B------:R-:W-:Y:S02]  /*5d40*/  IMAD.SHL.U32 R57, R57, 0x20, RZ ;  /* 0x0000002039397824 */ /* 0x000fe400078e00ff */
[--C-:B------:R-:W-:Y:S01]  /*5d50*/  FFMA.FTZ R199, R35, UR6, -R29.reuse ;  /* 0x0000000623c77c23 */ /* 0x100fe2000801081d */
[----:B------:R-:W-:Y:S01]  /*5d60*/  FFMA.FTZ R200, R38, UR6, -R29 ;  /* 0x0000000626c87c23 */ /* 0x000fe2000801081d */
[----:B------:R-:W-:Y:S01]  /*5d70*/  SHF.R.S32.HI R26, RZ, 0x1f, R25 ;  /* 0x0000001fff1a7819 */ /* 0x000fe20000011419 */
[--C-:B------:R-:W-:Y:S01]  /*5d80*/  FFMA.FTZ R201, R39, UR6, -R29.reuse ;  /* 0x0000000627c97c23 */ /* 0x100fe2000801081d */
[--C-:B------:R-:W-:Y:S01]  /*5d90*/  FFMA.FTZ R202, R42, UR6, -R29.reuse ;  /* 0x000000062aca7c23 */ /* 0x100fe2000801081d */
[--C-:B------:R-:W-:Y:S01]  /*5da0*/  FFMA.FTZ R203, R43, UR6, -R29.reuse ;  /* 0x000000062bcb7c23 */ /* 0x100fe2000801081d */
[----:B------:R-:W-:Y:S01]  /*5db0*/  LEA.HI R26, R26, R25, RZ, 0x3 ;  /* 0x000000191a1a7211 */ /* 0x000fe200078f18ff */
[--C-:B------:R-:W-:Y:S01]  /*5dc0*/  FFMA.FTZ R204, R46, UR6, -R29.reuse ;  /* 0x000000062ecc7c23 */ /* 0x100fe2000801081d */
[--C-:B------:R-:W-:Y:S01]  /*5dd0*/  FFMA.FTZ R205, R47, UR6, -R29.reuse ;  /* 0x000000062fcd7c23 */ /* 0x100fe2000801081d */
[----:B------:R-:W-:Y:S01]  /*5de0*/  FFMA.FTZ R206, R50, UR6, -R29 ;  /* 0x0000000632ce7c23 */ /* 0x000fe2000801081d */
[C---:B------:R-:W-:Y:S01]  /*5df0*/  LOP3.LUT R28, R26.reuse, 0xfffffff8, RZ, 0xc0, !PT ;  /* 0xfffffff81a1c7812 */ /* 0x040fe200078ec0ff */
[----:B------:R-:W-:-:S02]  /*5e00*/  IMAD.SHL.U32 R26, R26, 0x40, RZ ;  /* 0x000000401a1a7824 */ /* 0x000fc400078e00ff */
[--C-:B------:R-:W-:Y:S01]  /*5e10*/  FFMA.FTZ R207, R51, UR6, -R29.reuse ;  /* 0x0000000633cf7c23 */ /* 0x100fe2000801081d */
[--C-:B------:R-:W-:Y:S01]  /*5e20*/  FFMA.FTZ R208, R54, UR6, -R29.reuse ;  /* 0x0000000636d07c23 */ /* 0x100fe2000801081d */
[----:B------:R-:W-:Y:S01]  /*5e30*/  FFMA.FTZ R209, R55, UR6, -R29 ;  /* 0x0000000637d17c23 */ /* 0x000fe2000801081d */
[----:B------:R-:W-:Y:S01]  /*5e40*/  IMAD.IADD R28, R25, 0x1, -R28 ;  /* 0x00000001191c7824 */ /* 0x000fe200078e0a1c */
[----:B------:R-:W-:Y:S01]  /*5e50*/  LOP3.LUT R57, R57, 0x7ffffc00, RZ, 0xc0, !PT ;  /* 0x7ffffc0039397812 */ /* 0x000fe200078ec0ff */
[----:B------:R-:W-:Y:S01]  /*5e60*/  MUFU.EX2 R194, R194 ;  /* 0x000000c200c27308 */ /* 0x000fe20000000800 */
[----:B------:R-:W-:Y:S02]  /*5e70*/  LOP3.LUT R26, R26, 0x7ffffe00, RZ, 0xc0, !PT ;  /* 0x7ffffe001a1a7812 */ /* 0x000fe400078ec0ff */
[C---:B------:R-:W-:Y:S02]  /*5e80*/  SHF.L.U32 R25, R28.reuse, 0x6, RZ ;  /* 0x000000061c197819 */ /* 0x040fe400000006ff */
[----:B------:R-:W-:-:S02]  /*5e90*/  LOP3.LUT P2, RZ, R28, 0x4, RZ, 0xc0, !PT ;  /* 0x000000041cff7812 */ /* 0x000fc4000784c0ff */
[----:B------:R-:W-:Y:S01]  /*5ea0*/  LOP3.LUT R25, R25, 0x1c0, RZ, 0xc0, !PT ;  /* 0x000001c019197812 */ /* 0x000fe200078ec0ff */
[----:B------:R-:W1:Y:S01]  /*5eb0*/  MUFU.EX2 R195, R195 ;  /* 0x000000c300c37308 */ /* 0x000e620000000800 */
[----:B------:R-:W-:Y:S02]  /*5ec0*/  LOP3.LUT P1, RZ, R28, 0x2, RZ, 0xc0, !PT ;  /* 0x000000021cff7812 */ /* 0x000fe4000782c0ff */
[----:B------:R-:W-:Y:S02]  /*5ed0*/  LOP3.LUT R24, R25, 0x8, R24, 0xf8, !PT ;  /* 0x0000000819187812 */ /* 0x000fe400078ef818 */
[----:B------:R-:W-:Y:S02]  /*5ee0*/  SHF.R.U32.HI R25, RZ, 0x3, R25 ;  /* 0x00000003ff197819 */ /* 0x000fe40000011619 */
[----:B------:R-:W-:Y:S01]  /*5ef0*/  SEL R189, R189, 0xffffffe0, !P1 ;  /* 0xffffffe0bdbd7807 */ /* 0x000fe20004800000 */
[----:B------:R-:W-:Y:S01]  /*5f00*/  MUFU.EX2 R196, R196 ;  /* 0x000000c400c47308 */ /* 0x000fe20000000800 */
[----:B------:R-:W-:-:S02]  /*5f10*/  LOP3.LUT R24, R24, R25, RZ, 0x3c, !PT ;  /* 0x0000001918187212 */ /* 0x000fc400078e3cff */
[----:B------:R-:W-:Y:S01]  /*5f20*/  F2FP.BF16.F32.PACK_AB R152, R169, R168 ;  /* 0x000000a8a998723e */ /* 0x000fe200000010ff */
[----:B------:R-:W-:Y:S01]  /*5f30*/  FADD.FTZ R169, R168, R169 ;  /* 0x000000a9a8a97221 */ /* 0x000fe20000010000 */
[----:B------:R-:W-:Y:S02]  /*5f40*/  IADD3 R57, R24, R26, R57 ;  /* 0x0000001a18397210 */ /* 0x000fe40007ffe039 */
[----:B0-----:R-:W-:Y:S01]  /*5f50*/  F2FP.BF16.F32.PACK_AB R158, R175, R174 ;  /* 0x000000aeaf9e723e */ /* 0x001fe200000010ff */
[----:B------:R-:W0:Y:S01]  /*5f60*/  MUFU.EX2 R197, R197 ;  /* 0x000000c500c57308 */ /* 0x000e220000000800 */
[----:B-1----:R-:W-:Y:S01]  /*5f70*/  F2FP.BF16.F32.PACK_AB R153, R195, R194 ;  /* 0x000000c2c399723e */ /* 0x002fe200000010ff */
[----:B------:R-:W-:Y:S02]  /*5f80*/  IMAD R192, R57, 0x2, R2 ;  /* 0x0000000239c07824 */ /* 0x000fe400078e0202 */
[----:B------:R-:W-:Y:S01]  /*5f90*/  FADD.FTZ R195, R194, R195 ;  /* 0x000000c3c2c37221 */ /* 0x000fe20000010000 */
[----:B------:R-:W-:Y:S01]  /*5fa0*/  FADD.FTZ R170, R170, R169 ;  /* 0x000000a9aaaa7221 */ /* 0x000fe20000010000 */
[----:B------:R-:W-:-:S02]  /*5fb0*/  VIADD R190, R192, 0x36400 ;  /* 0x00036400c0be7836 */ /* 0x000fc40000000000 */
[----:B------:R-:W-:Y:S01]  /*5fc0*/  MUFU.EX2 R198, R198 ;  /* 0x000000c600c67308 */ /* 0x000fe20000000800 */
[----:B------:R-:W-:Y:S02]  /*5fd0*/  VIADD R191, R192, 0x36440 ;  /* 0x00036440c0bf7836 */ /* 0x000fe40000000000 */
[----:B------:R-:W-:Y:S01]  /*5fe0*/  FADD.FTZ R171, R171, R170 ;  /* 0x000000aaabab7221 */ /* 0x000fe20000010000 */
[C---:B------:R-:W-:Y:S02]  /*5ff0*/  @P2 VIADD R191, R190.reuse, 0xffffffc0 ;  /* 0xffffffc0bebf2836 */ /* 0x040fe40000000000 */
[----:B------:R-:W-:Y:S02]  /*6000*/  IMAD.IADD R190, R190, 0x1, R189 ;  /* 0x00000001bebe7824 */ /* 0x000fe400078e02bd */
[----:B------:R-:W-:Y:S01]  /*6010*/  FADD.FTZ R172, R172, R171 ;  /* 0x000000abacac7221 */ /* 0x000fe20000010000 */
[----:B------:R-:W-:Y:S01]  /*6020*/  IMAD.IADD R189, R189, 0x1, R191 ;  /* 0x00000001bdbd7824 */ /* 0x000fe200078e02bf */
[----:B------:R-:W1:Y:S01]  /*6030*/  MUFU.EX2 R199, R199 ;  /* 0x000000c700c77308 */ /* 0x000e620000000800 */
[----:B0-----:R-:W-:Y:S01]  /*6040*/  F2FP.BF16.F32.PACK_AB R155, R197, R196 ;  /* 0x000000c4c59b723e */ /* 0x001fe200000010ff */
[----:B------:R-:W-:Y:S01]  /*6050*/  FADD.FTZ R196, R196, R195 ;  /* 0x000000c3c4c47221 */ /* 0x000fe20000010000 */
[----:B------:R-:W-:-:S03]  /*6060*/  FADD.FTZ R173, R173, R172 ;  /* 0x000000acadad7221 */ /* 0x000fc60000010000 */
[----:B------:R0:W-:Y:S01]  /*6070*/  STSM.16.M88.4 [R192+0x36400], R152 ;  /* 0x03640098c0007844 */ /* 0x0001e20000000200 */
[----:B------:R-:W-:Y:S01]  /*6080*/  FADD.FTZ R197, R197, R196 ;  /* 0x000000c4c5c57221 */ /* 0x000fe20000010000 */
[----:B------:R-:W-:Y:S01]  /*6090*/  MUFU.EX2 R200, R200 ;  /* 0x000000c800c87308 */ /* 0x000fe20000000800 */
[----:B------:R-:W-:-:S04]  /*60a0*/  FADD.FTZ R174, R174, R173 ;  /* 0x000000adaeae7221 */ /* 0x000fc80000010000 */
[----:B------:R-:W-:-:S03]  /*60b0*/  FADD.FTZ R175, R175, R174 ;  /* 0x000000aeafaf7221 */ /* 0x000fc60000010000 */
[----:B------:R-:W2:Y:S01]  /*60c0*/  MUFU.EX2 R201, R201 ;  /* 0x000000c900c97308 */ /* 0x000ea20000000800 */
[----:B-1----:R-:W-:Y:S01]  /*60d0*/  F2FP.BF16.F32.PACK_AB R157, R199, R198 ;  /* 0x000000c6c79d723e */ /* 0x002fe200000010ff */
[----:B------:R-:W-:-:S04]  /*60e0*/  FADD.FTZ R198, R198, R197 ;  /* 0x000000c5c6c67221 */ /* 0x000fc80000010000 */
[----:B------:R-:W-:Y:S02]  /*60f0*/  FADD.FTZ R199, R199, R198 ;  /* 0x000000c6c7c77221 */ /* 0x000fe40000010000 */
[----:B------:R-:W-:Y:S08]  /*6100*/  MUFU.EX2 R176, R176 ;  /* 0x000000b000b07308 */ /* 0x000ff00000000800 */
[----:B------:R-:W1:Y:S01]  /*6110*/  MUFU.EX2 R177, R177 ;  /* 0x000000b100b17308 */ /* 0x000e620000000800 */
[----:B--2---:R-:W-:Y:S01]  /*6120*/  F2FP.BF16.F32.PACK_AB R159, R201, R200 ;  /* 0x000000c8c99f723e */ /* 0x004fe200000010ff */
[----:B------:R-:W-:-:S04]  /*6130*/  FADD.FTZ R200, R200, R199 ;  /* 0x000000c7c8c87221 */ /* 0x000fc80000010000 */
[----:B------:R2:W-:Y:S01]  /*6140*/  STSM.16.M88.4 [R190], R156 ;  /* 0x0000009cbe007844 */ /* 0x0005e20000000200 */
[----:B------:R-:W-:Y:S01]  /*6150*/  FADD.FTZ R201, R201, R200 ;  /* 0x000000c8c9c97221 */ /* 0x000fe20000010000 */
[----:B------:R-:W-:Y:S08]  /*6160*/  MUFU.EX2 R178, R178 ;  /* 0x000000b200b27308 */ /* 0x000ff00000000800 */
[----:B------:R-:W3:Y:S01]  /*6170*/  MUFU.EX2 R179, R179 ;  /* 0x000000b300b37308 */ /* 0x000ee20000000800 */
[----:B-1----:R-:W-:Y:S01]  /*6180*/  F2FP.BF16.F32.PACK_AB R160, R177, R176 ;  /* 0x000000b0b1a0723e */ /* 0x002fe200000010ff */
[----:B------:R-:W-:-:S04]  /*6190*/  FADD.FTZ R176, R176, R175 ;  /* 0x000000afb0b07221 */ /* 0x000fc80000010000 */
[----:B------:R-:W-:Y:S02]  /*61a0*/  FADD.FTZ R177, R177, R176 ;  /* 0x000000b0b1b17221 */ /* 0x000fe40000010000 */
[----:B------:R-:W-:Y:S08]  /*61b0*/  MUFU.EX2 R202, R202 ;  /* 0x000000ca00ca7308 */ /* 0x000ff00000000800 */
[----:B------:R-:W1:Y:S01]  /*61c0*/  MUFU.EX2 R203, R203 ;  /* 0x000000cb00cb7308 */ /* 0x000e620000000800 */
[----:B---3--:R-:W-:Y:S01]  /*61d0*/  F2FP.BF16.F32.PACK_AB R162, R179, R178 ;  /* 0x000000b2b3a2723e */ /* 0x008fe200000010ff */
[----:B------:R-:W-:-:S04]  /*61e0*/  FADD.FTZ R178, R178, R177 ;  /* 0x000000b1b2b27221 */ /* 0x000fc80000010000 */
[----:B------:R-:W-:Y:S02]  /*61f0*/  FADD.FTZ R179, R179, R178 ;  /* 0x000000b2b3b37221 */ /* 0x000fe40000010000 */
        /* <DEDUP_REMOVED lines=25> */
[----:B------:R-:W-:Y:S01]  /*6390*/  FADD.FTZ R207, R207, R206 ;  /* 0x000000cecfcf7221 */ /* 0x000fe20000010000 */
[----:B---3--:R-:W-:-:S03]  /*63a0*/  F2FP.BF16.F32.PACK_AB R167, R209, R208 ;  /* 0x000000d0d1a7723e */ /* 0x008fc600000010ff */
[----:B------:R-:W-:Y:S02]  /*63b0*/  FADD.FTZ R208, R208, R207 ;  /* 0x000000cfd0d07221 */ /* 0x000fe40000010000 */
[----:B------:R2:W-:Y:S01]  /*63c0*/  STSM.16.M88.4 [R189], R164 ;  /* 0x000000a4bd007844 */ /* 0x0005e20000000200 */
[----:B------:R-:W-:Y:S01]  /*63d0*/  WARPGROUP.ARRIVE ;  /* 0x00000000000079c5 */ /* 0x000fe20000000000 */
[----:B------:R-:W-:-:S05]  /*63e0*/  FADD.FTZ R195, R209, R208 ;  /* 0x000000d0d1c37221 */ /* 0x000fca0000010000 */
[----:B------:R-:W-:Y:S01]  /*63f0*/  HGMMA.64x256x16.F32.BF16 R24, R152, gdesc[UR8].tnspB, RZ, !UPT, gsb0 ;  /* 0x43e0000898187df0 */ /* 0x000fe2000c0018ff */
[----:B------:R-:W-:Y:S01]  /*6400*/  R2UR UR10, R210 ;  /* 0x00000000d20a72ca */ /* 0x000fe200000e0000 */
[----:B------:R-:W-:Y:S01]  /*6410*/  UMOV UR11, 0x40000040 ;  /* 0x40000040000b7882 */ /* 0x000fe20000000000 */
[C---:B------:R-:W-:Y:S01]  /*6420*/  VIADD R210, R193.reuse, 0x100 ;  /* 0x00000100c1d27836 */ /* 0x040fe20000000000 */
[----:B------:R-:W-:Y:S02]  /*6430*/  WARPGROUP.DEPBAR.LE gsb0, 0x0 ;  /* 0x00008000000079c5 */ /* 0x000fe40000010000 */
[----:B------:R-:W-:Y:S01]  /*6440*/  WARPGROUP.ARRIVE ;  /* 0x00000000000079c5 */ /* 0x000fe20000000000 */
[----:B0-----:R-:W-:-:S15]  /*6450*/  VIADD R152, R193, 0x180 ;  /* 0x00000180c1987836 */ /* 0x001fde0000000000 */
[----:B------:R-:W-:-:S06]  /*6460*/  NOP ;  /* 0x0000000000007918 */ /* 0x000fcc0000000000 */
[----:B------:R-:W-:Y:S01]  /*6470*/  HGMMA.64x256x16.F32.BF16 R24, R156, gdesc[UR8].tnspB, R24, gsb0 ;  /* 0x43e000089c187df0 */ /* 0x000fe20008001818 */
[----:B------:R-:W-:Y:S01]  /*6480*/  R2UR UR10, R210 ;  /* 0x00000000d20a72ca */ /* 0x000fe200000e0000 */
[----:B------:R-:W-:Y:S01]  /*6490*/  UMOV UR11, 0x40000040 ;  /* 0x40000040000b7882 */ /* 0x000fe20000000000 */
[----:B------:R-:W-:Y:S02]  /*64a0*/  WARPGROUP.DEPBAR.LE gsb0, 0x0 ;  /* 0x00008000000079c5 */ /* 0x000fe40000010000 */
[----:B------:R-:W-:-:S15]  /*64b0*/  WARPGROUP.ARRIVE ;  /* 0x00000000000079c5 */ /* 0x000fde0000000000 */
[----:B------:R-:W-:-:S08]  /*64c0*/  NOP ;  /* 0x0000000000007918 */ /* 0x000fd00000000000 */
[----:B------:R-:W-:Y:S01]  /*64d0*/  HGMMA.64x256x16.F32.BF16 R24, R160, gdesc[UR8].tnspB, R24, gsb0 ;  /* 0x43e00008a0187df0 */ /* 0x000fe20008001818 */
[----:B------:R-:W-:Y:S01]  /*64e0*/  R2UR UR10, R152 ;  /* 0x00000000980a72ca */ /* 0x000fe200000e0000 */
[----:B------:R-:W-:Y:S01]  /*64f0*/  UMOV UR11, 0x40000040 ;  /* 0x40000040000b7882 */ /* 0x000fe20000000000 */
[----:B------:R-:W-:Y:S02]  /*6500*/  WARPGROUP.DEPBAR.LE gsb0, 0x0 ;  /* 0x00008000000079c5 */ /* 0x000fe40000010000 */
[----:B------:R-:W-:-:S15]  /*6510*/  WARPGROUP.ARRIVE ;  /* 0x00000000000079c5 */ /* 0x000fde0000000000 */
[----:B------:R-:W-:-:S08]  /*6520*/  NOP ;  /* 0x0000000000007918 */ /* 0x000fd00000000000 */
[----:B------:R-:W-:Y:S03]  /*6530*/  HGMMA.64x256x16.F32.BF16 R24, R164, gdesc[UR8].tnspB, R24, gsb0 ;  /* 0x43e00008a4187df0 */ /* 0x000fe60008001818 */
[----:B------:R-:W-:Y:S02]  /*6540*/  WARPGROUP.DEPBAR.LE gsb0, 0x0 ;  /* 0x00008000000079c5 */ /* 0x000fe40000010000 */
[----:B------:R-:W-:Y:S01]  /*6550*/  @!PT LDS RZ, [RZ] ;  /* 0x00000000fffff984 */ /* 0x000fe20000000800 */
[----:B------:R-:W-:Y:S01]  /*6560*/  @!PT LDS RZ, [RZ] ;  /* 0x00000000fffff984 */ /* 0x000fe20000000800 */
[----:B------:R0:W-:Y:S06]  /*6570*/  MEMBAR.ALL.CTA ;  /* 0x0000000000007992 */ /* 0x0001ec0000008000 */
[----:B0-----:R-:W0:Y:S02]  /*6580*/  FENCE.VIEW.ASYNC.S ;  /* 0x00000000000073c6 */ /* 0x001e240000000000 */
[----:B0-----:R-:W-:Y:S01]  /*6590*/  NOP ;  /* 0x0000000000007918 */ /* 0x001fe20000000000 */
[----:B------:R-:W-:Y:S06]  /*65a0*/  BAR.ARV 0xe, 0x100 ;  /* 0x0384000000007b1d */ /* 0x000fec0000002000 */
[----:B--2---:R-:W-:Y:S05]  /*65b0*/  @!P0 BRA `(.L_x_3399) ;  /* 0x0000000000048947 */ /* 0x004fea0003800000 */
[----:B------:R-:W-:Y:S01]  /*65c0*/  BPT.TRAP 0x1 ;  /* 0x000000040000795c */ /* 0x000fe20000300000 */
.L_x_3399:
[----:B------:R-:W0:Y:S01]  /*65d0*/  S2UR UR10, SR_CgaCtaId ;  /* 0x00000000000a79c3 */ /* 0x000e220000008800 */
[----:B------:R-:W-:Y:S01]  /*65e0*/  R2UR UR7, R2 ;  /* 0x00000000020772ca */ /* 0x000fe200000e0000 */
[----:B------:R-:W-:Y:S01]  /*65f0*/  UIADD3 UR39, UR39, -0x2, URZ ;  /* 0xfffffffe27277890 */ /* 0x000fe2000fffe03f */
[----:B------:R-:W-:-:S03]  /*6600*/  IMAD.MOV.U32 R152, RZ, RZ, RZ ;  /* 0x000000ffff987224 */ /* 0x000fc600078e00ff */
[----:B------:R-:W-:-:S06]  /*6610*/  UISETP.GE.AND UP0, UPT, UR39, UR60, UPT ;  /* 0x0000003c2700728c */ /* 0x000fcc000bf06270 */
[----:B------:R-:W-:Y:S02]  /*6620*/  PLOP3.LUT P1, PT, PT, PT, UP0, 0x80, 0x0 ;  /* 0x000000000000781c */ /* 0x000fe40003f2f008 */
[----:B------:R-:W-:-:S04]  /*6630*/  UIADD3 UR7, UR7, 0x38860, URZ ;  /* 0x0003886007077890 */ /* 0x000fc8000fffe03f */
[----:B0-----:R-:W-:-:S09]  /*6640*/  UPRMT UR7, UR10, 0x654, UR7 ;  /* 0x000006540a077896 */ /* 0x001fd20008000007 */
[----:B------:R-:W-:Y:S01]  /*6650*/  SYNCS.ARRIVE.TRANS64.RED.A1T0 RZ, [UR7], RZ ;  /* 0x000000ffffff79a7 */ /* 0x000fe20008100407 */
[----:B------:R-:W-:Y:S05]  /*6660*/  @!P1 BRA `(.L_x_3400) ;  /* 0x0000003000809947 */ /* 0x000fea0003800000 */
[----:B------:R-:W-:Y:S01]  /*6670*/  IMAD.MOV.U32 R198, RZ, RZ, RZ ;  /* 0x000000ffffc67224 */ /* 0x000fe200078e00ff */
[----:B------:R-:W-:Y:S01]  /*6680*/  ULDC UR38, c[0x0][0xad0] ;  /* 0x0002b40000267ab9 */ /* 0x000fe20000000800 */
[----:B------:R-:W-:-:S07]  /*6690*/  IMAD.MOV.U32 R200, RZ, RZ, RZ ;  /* 0x000000ffffc87224 */ /* 0x000fce00078e00ff */
.L_x_3411:
[----:B------:R-:W-:Y:S02]  /*66a0*/  VIADD R197, R200, 0x1 ;  /* 0x00000001c8c57836 */ /* 0x000fe40000000000 */
[----:B------:R-:W-:Y:S01]  /*66b0*/  IMAD.U32 R152, RZ, RZ, UR39 ;  /* 0x00000027ff987e24 */ /* 0x000fe2000f8e00ff */
[----:B------:R-:W-:Y:S02]  /*66c0*/  UIADD3 UR39, UR39, -0x1, URZ ;  /* 0xffffffff27277890 */ /* 0x000fe4000fffe03f */
[C---:B------:R-:W-:Y:S02]  /*66d0*/  ISETP.NE.AND P2, PT, R197.reuse, 0x2, PT ;  /* 0x00000002c500780c */ /* 0x040fe40003f45270 */
[----:B------:R-:W-:Y:S02]  /*66e0*/  ISETP.GT.AND P1, PT, R152, UR60, PT ;  /* 0x0000003c98007c0c */ /* 0x000fe4000bf24270 */
[----:B------:R-:W-:Y:S02]  /*66f0*/  SEL R153, RZ, 0x1, P2 ;  /* 0x00000001ff997807 */ /* 0x000fe40001000000 */
[----:B------:R-:W-:-:S02]  /*6700*/  SEL R197, R197, RZ, P2 ;  /* 0x000000ffc5c57207 */ /* 0x000fc40001000000 */
[----:B------:R-:W-:Y:S01]  /*6710*/  LOP3.LUT R198, R198, R153, RZ, 0x3c, !PT ;  /* 0x00000099c6c67212 */ /* 0x000fe200078e3cff */
[----:B------:R-:W-:Y:S06]  /*6720*/  @!P0 BRA `(.L_x_3401) ;  /* 0x0000000000048947 */ /* 0x000fec0003800000 */
[----:B------:R-:W-:Y:S01]  /*6730*/  BPT.TRAP 0x1 ;  /* 0x000000040000795c */ /* 0x000fe20000300000 */
.L_x_3401:
[----:B------:R-:W-:Y:S01]  /*6740*/  IMAD R196, R197, 0x8, R2 ;  /* 0x00000008c5c47824 */ /* 0x000fe200078e0202 */
[----:B------:R-:W-:-:S04]  /*6750*/  SHF.L.U32 R201, R198, 0x1f, RZ ;  /* 0x0000001fc6c97819 */ /* 0x000fc800000006ff */
[----:B------:R0:W1:Y:S01]  /*6760*/  SYNCS.PHASECHK.TRANS64.TRYWAIT P2, [R196+URZ+0x38830], R201 ;  /* 0x038830c9c40075a7 */ /* 0x000062000804017f */
[----:B------:R-:W-:Y:S05]  /*6770*/  @!P0 BRA `(.L_x_3402) ;  /* 0x0000000000048947 */ /* 0x000fea0003800000 */
[----:B------:R-:W-:Y:S01]  /*6780*/  BPT.TRAP 0x1 ;  /* 0x000000040000795c */ /* 0x000fe20000300000 */
.L_x_3402:
[----:B------:R-:W-:Y:S01]  /*6790*/  IMAD R199, R197, 0x200, R184 ;  /* 0x00000200c5c77824 */ /* 0x000fe200078e02b8 */
[----:B-1----:R-:W-:Y:S06]  /*67a0*/  @P2 BRA `(.L_x_3403) ;  /* 0x0000000000082947 */ /* 0x002fec0003800000 */
[----:B------:R-:W1:Y:S02]  /*67b0*/  SYNCS.PHASECHK.TRANS64.TRYWAIT P2, [R196+URZ+0x38830], R201 ;  /* 0x038830c9c40075a7 */ /* 0x000e64000804017f */
[----:B-1----:R-:W-:Y:S05]  /*67c0*/  @!P2 BRA `(.L_x_3404) ;  /* 0x000000a80064a947 */ /* 0x002fea0003800000 */
.L_x_3403:
[----:B------:R-:W-:Y:S01]  /*67d0*/  R2UR UR6, R199 ;  /* 0x00000000c70672ca */ /* 0x000fe200000e0000 */
[----:B------:R-:W-:Y:S01]  /*67e0*/  WARPGROUP.ARRIVE ;  /* 0x00000000000079c5 */ /* 0x000fe20000000000 */
[----:B------:R-:W-:Y:S01]  /*67f0*/  MOV R202, UR17 ;  /* 0x0000001100ca7c02 */ /* 0x000fe20008000f00 */
[----:B------:R-:W-:Y:S01]  /*6800*/  UMOV UR19, 0x40000040 ;  /* 0x4000004000137882 */ /* 0x000fe20000000000 */
[----:B------:R-:W-:Y:S01]  /*6810*/  MOV R203, UR16 ;  /* 0x0000001000cb7c02 */ /* 0x000fe20008000f00 */
[----:B------:R-:W-:Y:S01]  /*6820*/  UMOV UR15, 0x40000040 ;  /* 0x40000040000f7882 */ /* 0x000fe20000000000 */
[----:B------:R-:W-:Y:S01]  /*6830*/  R2UR UR16, R22 ;  /* 0x00000000161072ca */ /* 0x000fe200000e0000 */
[----:B------:R-:W-:Y:S01]  /*6840*/  UMOV UR11, 0x40000040 ;  /* 0x40000040000b7882 */ /* 0x000fe20000000000 */
[----:B------:R-:W-:Y:S01]  /*6850*/  R2UR UR17, R23 ;  /* 0x00000000171172ca */ /* 0x000fe200000e0000 */
[----:B------:R-:W-:Y:S01]  /*6860*/  UMOV UR59, 0x40000040 ;  /* 0x40000040003b7882 */ /* 0x000fe20000000000 */
[----:B------:R-:W-:-:S02]  /*6870*/  MOV R204, UR13 ;  /* 0x0000000d00cc7c02 */ /* 0x000fc40008000f00 */
[----:B------:R-:W-:Y:S01]  /*6880*/  MOV R205, UR12 ;  /* 0x0000000c00cd7c02 */ /* 0x000fe20008000f00 */
[----:B------:R-:W-:Y:S01]  /*6890*/  UMOV UR18, UR6 ;  /* 0x0000000600127c82 */ /* 0x000fe20008000000 */
[----:B------:R-:W-:Y:S02]  /*68a0*/  R2UR UR12, R8 ;  /* 0x00000000080c72ca */ /* 0x000fe400000e0000 */
[----:B------:R-:W-:Y:S02]  /*68b0*/  R2UR UR13, R9 ;  /* 0x00000000090d72ca */ /* 0x000fe400000e0000 */
[----:B------:R-:W-:Y:S02]  /*68c0*/  MOV R206, UR9 ;  /* 0x0000000900ce7c02 */ /* 0x000fe40008000f00 */
[----:B------:R-:W-:Y:S01]  /*68d0*/  MOV R207, UR8 ;  /* 0x0000000800cf7c02 */ /* 0x000fe20008000f00 */
[----:B------:R-:W-:Y:S01]  /*68e0*/  HGMMA.64x64x16.F32.BF16 R152, gdesc[UR16], RZ, !UPT, gsb0 ;  /* 0x00e00000109879f0 */ /* 0x000fe2000c0018ff */
[----:B------:R-:W-:-:S02]  /*68f0*/  R2UR UR17, R202 ;  /* 0x00000000ca1172ca */ /* 0x000fc400000e0000 */
[C---:B------:R-:W-:Y:S02]  /*6900*/  IADD3 R202, R199.reuse, 0x2, RZ ;  /* 0x00000002c7ca7810 */ /* 0x040fe40007ffe0ff */
[----:B------:R-:W-:Y:S02]  /*6910*/  R2UR UR8, R10 ;  /* 0x000000000a0872ca */ /* 0x000fe400000e0000 */
[----:B------:R-:W-:Y:S01]  /*6920*/  R2UR UR6, R202 ;  /* 0x00000000ca0672ca */ /* 0x000fe200000e0000 */
[----:B------:R-:W-:Y:S01]  /*6930*/  VIADD R202, R199, 0x4 ;  /* 0x00000004c7ca7836 */ /* 0x000fe20000000000 */
[----:B------:R-:W-:Y:S01]  /*6940*/  R2UR UR9, R11 ;  /* 0x000000000b0972ca */ /* 0x000fe200000e0000 */
[----:B------:R-:W-:Y:S01]  /*6950*/  VIADD R199, R199, 0x6 ;  /* 0x00000006c7c77836 */ /* 0x000fe20000000000 */
[----:B------:R-:W-:Y:S02]  /*6960*/  R2UR UR56, R12 ;  /* 0x000000000c3872ca */ /* 0x000fe400000e0000 */
[----:B------:R-:W-:-:S02]  /*6970*/  R2UR UR57, R13 ;  /* 0x000000000d3972ca */ /* 0x000fc400000e0000 */
[----:B------:R-:W-:-:S05]  /*6980*/  R2UR UR16, R203 ;  /* 0x00000000cb1072ca */ /* 0x000fca00000e0000 */
[----:B------:R-:W-:Y:S01]  /*6990*/  UMOV UR14, UR6 ;  /* 0x00000006000e7c82 */ /* 0x000fe20008000000 */
[----:B------:R-:W-:-:S13]  /*69a0*/  R2UR UR6, R202 ;  /* 0x00000000ca0672ca */ /* 0x000fda00000e0000 */
[----:B------:R-:W-:Y:S01]  /*69b0*/  UMOV UR10, UR6 ;  /* 0x00000006000a7c82 */ /* 0x000fe20008000000 */
[----:B------:R-:W-:-:S13]  /*69c0*/  R2UR UR6, R199 ;  /* 0x00000000c70672ca */ /* 0x000fda00000e0000 */
[----:B------:R-:W-:Y:S01]  /*69d0*/  UMOV UR58, UR6 ;  /* 0x00000006003a7c82 */ /* 0x000fe20008000000 */
[----:B------:R-:W-:Y:S02]  /*69e0*/  WARPGROUP.DEPBAR.LE gsb0, 0x0 ;  /* 0x00008000000079c5 */ /* 0x000fe40000010000 */
[----:B------:R-:W-:-:S06]  /*69f0*/  WARPGROUP.ARRIVE ;  /* 0x00000000000079c5 */ /* 0x000fcc0000000000 */
[----:B------:R-:W-:Y:S01]  /*6a00*/  HGMMA.64x64x16.F32.BF16 R152, gdesc[UR12], R152, gsb0 ;  /* 0x00e000000c9879f0 */ /* 0x000fe20008001898 */
[----:B------:R-:W-:Y:S02]  /*6a10*/  R2UR UR13, R204 ;  /* 0x00000000cc0d72ca */ /* 0x000fe400000e0000 */
[----:B------:R-:W-:Y:S01]  /*6a20*/  R2UR UR12, R205 ;  /* 0x00000000cd0c72ca */ /* 0x000fe200000e0000 */
[----:B------:R-:W-:Y:S02]  /*6a30*/  WARPGROUP.DEPBAR.LE gsb0, 0x0 ;  /* 0x00008000000079c5 */ /* 0x000fe40000010000 */
[----:B------:R-:W-:-:S06]  /*6a40*/  WARPGROUP.ARRIVE ;  /* 0x00000000000079c5 */ /* 0x000fcc0000000000 */
[----:B------:R-:W-:Y:S01]  /*6a50*/  HGMMA.64x64x16.F32.BF16 R152, gdesc[UR8], R152, gsb0 ;  /* 0x00e00000089879f0 */ /* 0x000fe20008001898 */
[----:B------:R-:W-:Y:S02]  /*6a60*/  R2UR UR9, R206 ;  /* 0x00000000ce0972ca */ /* 0x000fe400000e0000 */
[----:B------:R-:W-:Y:S01]  /*6a70*/  R2UR UR8, R207 ;  /* 0x00000000cf0872ca */ /* 0x000fe200000e0000 */
[----:B------:R-:W-:Y:S02]  /*6a80*/  WARPGROUP.DEPBAR.LE gsb0, 0x0 ;  /* 0x00008000000079c5 */ /* 0x000fe40000010000 */
[----:B------:R-:W-:-:S06]  /*6a90*/  WARPGROUP.ARRIVE ;  /* 0x00000000000079c5 */ /* 0x000fcc0000000000 */
[----:B------:R-:W-:Y:S03]  /*6aa0*/  HGMMA.64x64x16.F32.BF16 R152, gdesc[UR56], R152, gsb0 ;  /* 0x00e00000389879f0 */ /* 0x000fe60008001898 */
[----:B------:R-:W-:Y:S02]  /*6ab0*/  WARPGROUP.DEPBAR.LE gsb0, 0x0 ;  /* 0x00008000000079c5 */ /* 0x000fe40000010000 */
[----:B------:R-:W-:Y:S05]  /*6ac0*/  @!P0 BRA `(.L_x_3405) ;  /* 0x0000000000048947 */ /* 0x000fea0003800000 */
[----:B------:R-:W-:Y:S01]  /*6ad0*/  BPT.TRAP 0x1 ;  /* 0x000000040000795c */ /* 0x000fe20000300000 */
.L_x_3405:
[----:B------:R2:W3:Y:S01]  /*6ae0*/  SYNCS.PHASECHK.TRANS64.TRYWAIT P2, [R196+URZ+0x38850], R201 ;  /* 0x038850c9c40075a7 */ /* 0x0004e2000804017f */
[----:B------:R-:W-:Y:S05]  /*6af0*/  @!P0 BRA `(.L_x_3406) ;  /* 0x0000000000048947 */ /* 0x000fea0003800000 */
[----:B------:R-:W-:Y:S01]  /*6b00*/  BPT.TRAP 0x1 ;  /* 0x000000040000795c */ /* 0x000fe20000300000 */
.L_x_3406:
[----:B------:R-:W-:Y:S01]  /*6b10*/  IMAD R199, R197, 0x1000, R3 ;  /* 0x00001000c5c77824 */ /* 0x000fe200078e0203 */
[----:B---3--:R-:W-:Y:S06]  /*6b20*/  @P2 BRA `(.L_x_3407) ;  /* 0x0000000000082947 */ /* 0x008fec0003800000 */
[----:B------:R-:W3:Y:S02]  /*6b30*/  SYNCS.PHASECHK.TRANS64.TRYWAIT P2, [R196+URZ+0x38850], R201 ;  /* 0x038850c9c40075a7 */ /* 0x000ee4000804017f */
[----:B---3--:R-:W-:Y:S05]  /*6b40*/  @!P2 BRA `(.L_x_3408) ;  /* 0x000000a40098a947 */ /* 0x008fea0003800000 */
.L_x_3407:
[----:B------:R-:W-:Y:S01]  /*6b50*/  R2UR UR6, R199 ;  /* 0x00000000c70672ca */ /* 0x000fe200000e0000 */
[----:B------:R-:W-:Y:S01]  /*6b60*/  WARPGROUP.ARRIVE ;  /* 0x00000000000079c5 */ /* 0x000fe20000000000 */
[----:B0123--:R-:W-:Y:S01]  /*6b70*/  MOV R201, UR49 ;  /* 0x0000003100c97c02 */ /* 0x00ffe20008000f00 */
[----:B------:R-:W-:Y:S01]  /*6b80*/  UMOV UR51, 0x40000040 ;  /* 0x4000004000337882 */ /* 0x000fe20000000000 */
[----:B------:R-:W-:Y:S01]  /*6b90*/  MOV R202, UR48 ;  /* 0x0000003000ca7c02 */ /* 0x000fe20008000f00 */
[----:B------:R-:W-:Y:S01]  /*6ba0*/  UMOV UR55, 0x40000040 ;  /* 0x4000004000377882 */ /* 0x000fe20000000000 */
[----:B------:R-:W-:Y:S01]  /*6bb0*/  R2UR UR48, R14 ;  /* 0x000000000e3072ca */ /* 0x000fe200000e0000 */
[----:B------:R-:W-:Y:S01]  /*6bc0*/  UMOV UR59, 0x40000040 ;  /* 0x40000040003b7882 */ /* 0x000fe20000000000 */
[----:B------:R-:W-:Y:S01]  /*6bd0*/  R2UR UR49, R15 ;  /* 0x000000000f3172ca */ /* 0x000fe200000e0000 */
[----:B------:R-:W-:Y:S01]  /*6be0*/  UMOV UR7, 0x40000040 ;  /* 0x4000004000077882 */ /* 0x000fe20000000000 */
[----:B------:R-:W-:Y:S01]  /*6bf0*/  MOV R203, UR53 ;  /* 0x0000003500cb7c02 */ /* 0x000fe20008000f00 */
[----:B------:R-:W-:Y:S01]  /*6c00*/  UMOV UR11, 0x40000040 ;  /* 0x40000040000b7882 */ /* 0x000fe20000000000 */
[----:B------:R-:W-:Y:S01]  /*6c10*/  MOV R204, UR52 ;  /* 0x0000003400cc7c02 */ /* 0x000fe20008000f00 */
[----:B------:R-:W-:Y:S01]  /*6c20*/  UMOV UR50, UR6 ;  /* 0x0000000600327c82 */ /* 0x000fe20008000000 */
[----:B------:R-:W-:Y:S01]  /*6c30*/  R2UR UR52, R16 ;  /* 0x00000000103472ca */ /* 0x000fe200000e0000 */
[----:B------:R-:W-:Y:S01]  /*6c40*/  UMOV UR15, 0x40000040 ;  /* 0x40000040000f7882 */ /* 0x000fe20000000000 */
[----:B------:R-:W-:Y:S01]  /*6c50*/  R2UR UR53, R17 ;  /* 0x00000000113572ca */ /* 0x000fe200000e0000 */
[----:B------:R-:W-:Y:S01]  /*6c60*/  UMOV UR19, 0x40000040 ;  /* 0x4000004000137882 */ /* 0x000fe20000000000 */
[----:B------:R-:W-:Y:S01]  /*6c70*/  MOV R207, UR37 ;  /* 0x0000002500cf7c02 */ /* 0x000fe20008000f00 */
[----:B------:R-:W-:Y:S01]  /*6c80*/  UMOV UR23, 0x40000040 ;  /* 0x4000004000177882 */ /* 0x000fe20000000000 */
[----:B------:R-:W-:Y:S01]  /*6c90*/  MOV R208, UR36 ;  /* 0x0000002400d07c02 */ /* 0x000fe20008000f00 */
[----:B------:R-:W-:Y:S01]  /*6ca0*/  HGMMA.64x64x16.F32.BF16 R152, gdesc[UR48], R152, gsb0 ;  /* 0x00e00000309879f0 */ /* 0x000fe20008001898 */
[----:B------:R-:W-:Y:S01]  /*6cb0*/  R2UR UR49, R201 ;  /* 0x00000000c93172ca */ /* 0x000fe200000e0000 */
[----:B------:R-:W-:Y:S01]  /*6cc0*/  VIADD R201, R199, 0x2 ;  /* 0x00000002c7c97836 */ /* 0x000fe20000000000 */
[----:B------:R-:W-:Y:S01]  /*6cd0*/  R2UR UR36, R18 ;  /* 0x00000000122472ca */ /* 0x000fe200000e0000 */
[----:B------:R-:W-:Y:S01]  /*6ce0*/  UMOV UR27, 0x40000040 ;  /* 0x40000040001b7882 */ /* 0x000fe20000000000 */
[----:B------:R-:W-:Y:S01]  /*6cf0*/  R2UR UR37, R19 ;  /* 0x00000000132572ca */ /* 0x000fe200000e0000 */
[----:B------:R-:W-:Y:S01]  /*6d00*/  UMOV UR31, 0x40000040 ;  /* 0x40000040001f7882 */ /* 0x000fe20000000000 */
[----:B------:R-:W-:Y:S01]  /*6d10*/  R2UR UR6, R201 ;  /* 0x00000000c90672ca */ /* 0x000fe200000e0000 */
[----:B------:R-:W-:Y:S01]  /*6d20*/  VIADD R201, R199, 0x4 ;  /* 0x00000004c7c97836 */ /* 0x000fe20000000000 */
        /* <DEDUP_REMOVED lines=8> */
[----:B------:R-:W-:Y:S01]  /*6db0*/  R2UR UR48, R202 ;  /* 0x00000000ca3072ca */ /* 0x000fe200000e0000 */
[----:B------:R-:W-:Y:S01]  /*6dc0*/  UMOV UR51, 0x40000040 ;  /* 0x4000004000337882 */ /* 0x000fe20000000000 */
[----:B------:R-:W0:Y:S01]  /*6dd0*/  S2R R209, SR_TID.X ;  /* 0x0000000000d17919 */ /* 0x000e220000002100 */
[----:B------:R-:W-:Y:S01]  /*6de0*/  UMOV UR54, UR6 ;  /* 0x0000000600367c82 */ /* 0x000fe20008000000 */
[----:B------:R-:W-:Y:S01]  /*6df0*/  R2UR UR6, R201 ;  /* 0x00000000c90672ca */ /* 0x000fe200000e0000 */
[----:B------:R-:W-:-:S12]  /*6e00*/  VIADD R201, R199, 0x6 ;  /* 0x00000006c7c97836 */ /* 0x000fd80000000000 */
[----:B------:R-:W-:Y:S01]  /*6e10*/  UMOV UR38, UR6 ;  /* 0x0000000600267c82 */ /* 0x000fe20008000000 */
[----:B------:R-:W-:Y:S01]  /*6e20*/  R2UR UR6, R201 ;  /* 0x00000000c90672ca */ /* 0x000fe200000e0000 */
[----:B------:R-:W-:-:S12]  /*6e30*/  VIADD R201, R199, 0x200 ;  /* 0x00000200c7c97836 */ /* 0x000fd80000000000 */
[----:B------:R-:W-:Y:S01]  /*6e40*/  UMOV UR58, UR6 ;  /* 0x00000006003a7c82 */ /* 0x000fe20008000000 */
[----:B------:R-:W-:Y:S01]  /*6e50*/  R2UR UR6, R201 ;  /* 0x00000000c90672ca */ /* 0x000fe200000e0000 */
[----:B------:R-:W-:Y:S01]  /*6e60*/  VIADD R201, R199, 0x202 ;  /* 0x00000202c7c97836 */ /* 0x000fe20000000000 */
[----:B0-----:R-:W-:-:S04]  /*6e70*/  SHF.R.U32.HI R209, RZ, 0x7, R209 ;  /* 0x00000007ffd17819 */ /* 0x001fc800000116d1 */
[----:B------:R-:W-:Y:S01]  /*6e80*/  R2UR UR10, R201 ;  /* 0x00000000c90a72ca */ /* 0x000fe200000e0000 */
[----:B------:R-:W-:-:S05]  /*6e90*/  VIADD R201, R199, 0x204 ;  /* 0x00000204c7c97836 */ /* 0x000fca0000000000 */
[----:B------:R-:W-:Y:S02]  /*6ea0*/  R2UR UR14, R201 ;  /* 0x00000000c90e72ca */ /* 0x000fe400000e0000 */
[----:B------:R-:W-:-:S04]  /*6eb0*/  IADD3 R201, R199, 0x206, RZ ;  /* 0x00000206c7c97810 */ /* 0x000fc80007ffe0ff */
[----:B------:R-:W-:Y:S01]  /*6ec0*/  R2UR UR18, R201 ;  /* 0x00000000c91272ca */ /* 0x000fe200000e0000 */
[----:B------:R-:W-:-:S05]  /*6ed0*/  VIADD R201, R199, 0x400 ;  /* 0x00000400c7c97836 */ /* 0x000fca0000000000 */
[----:B------:R-:W-:Y:S01]  /*6ee0*/  R2UR UR22, R201 ;  /* 0x00000000c91672ca */ /* 0x000fe200000e0000 */
[----:B------:R-:W-:Y:S01]  /*6ef0*/  VIADD R201, R199, 0x402 ;  /* 0x00000402c7c97836 */ /* 0x000fe20000000000 */
[----:B------:R-:W-:Y:S02]  /*6f00*/  WARPGROUP.DEPBAR.LE gsb0, 0x0 ;  /* 0x00008000000079c5 */ /* 0x000fe40000010000 */
[----:B------:R-:W-:Y:S02]  /*6f10*/  WARPGROUP.ARRIVE ;  /* 0x00000000000079c5 */ /* 0x000fe40000000000 */
[----:B------:R-:W-:Y:S01]  /*6f20*/  R2UR UR26, R201 ;  /* 0x00000000c91a72ca */ /* 0x000fe200000e0000 */
[----:B------:R-:W-:-:S03]  /*6f30*/  VIADD R201, R199, 0x404 ;  /* 0x00000404c7c97836 */ /* 0x000fc60000000000 */
[----:B------:R-:W-:Y:S02]  /*6f40*/  HGMMA.64x64x16.F32.BF16 R152, gdesc[UR52], R152, gsb0 ;  /* 0x00e00000349879f0 */ /* 0x000fe40008001898 */
[----:B------:R-:W-:Y:S01]  /*6f50*/  R2UR UR30, R201 ;  /* 0x00000000c91e72ca */ /* 0x000fe200000e0000 */
[----:B------:R-:W-:Y:S01]  /*6f60*/  VIADD R201, R199, 0x406 ;  /* 0x00000406c7c97836 */ /* 0x000fe20000000000 */
[----:B------:R-:W-:Y:S01]  /*6f70*/  R2UR UR53, R203 ;  /* 0x00000000cb3572ca */ /* 0x000fe200000e0000 */
[----:B------:R-:W-:Y:S01]  /*6f80*/  UMOV UR55, 0x40000040 ;  /* 0x4000004000377882 */ /* 0x000fe20000000000 */
[----:B------:R-:W-:Y:S01]  /*6f90*/  R2UR UR52, R204 ;  /* 0x00000000cc3472ca */ /* 0x000fe200000e0000 */
[----:B------:R-:W-:Y:S01]  /*6fa0*/  VIADD R204, R199, 0x800 ;  /* 0x00000800c7cc7836 */ /* 0x000fe20000000000 */
[----:B------:R-:W-:Y:S01]  /*6fb0*/  R2UR UR34, R201 ;  /* 0x00000000c92272ca */ /* 0x000fe200000e0000 */
[----:B------:R-:W-:-:S05]  /*6fc0*/  VIADD R201, R199, 0x600 ;  /* 0x00000600c7c97836 */ /* 0x000fca0000000000 */
[----:B------:R-:W-:Y:S01]  /*6fd0*/  R2UR UR42, R201 ;  /* 0x00000000c92a72ca */ /* 0x000fe200000e0000 */
[----:B------:R-:W-:-:S05]  /*6fe0*/  VIADD R201, R199, 0x602 ;  /* 0x00000602c7c97836 */ /* 0x000fca0000000000 */
[----:B------:R-:W-:Y:S01]  /*6ff0*/  R2UR UR46, R201 ;  /* 0x00000000c92e72ca */ /* 0x000fe200000e0000 */
[----:B------:R-:W-:-:S05]  /*7000*/  VIADD R201, R199, 0x604 ;  /* 0x00000604c7c97836 */ /* 0x000fca0000000000 */
[----:B------:R-:W-:Y:S01]  /*7010*/  R2UR UR50, R201 ;  /* 0x00000000c93272ca */ /* 0x000fe200000e0000 */
[----:B------:R-:W-:-:S05]  /*7020*/  VIADD R201, R199, 0x606 ;  /* 0x00000606c7c97836 */ /* 0x000fca0000000000 */
[----:B------:R-:W-:Y:S02]  /*7030*/  R2UR UR54, R201 ;  /* 0x00000000c93672ca */ /* 0x000fe400000e0000 */
[----:B------:R-:W0:Y:S02]  /*7040*/  SHFL.IDX PT, R201, R209, RZ, 0x1f ;  /* 0x00001fffd1c97589 */ /* 0x000e2400000e0000 */
[----:B0-----:R-:W-:-:S04]  /*7050*/  ISETP.GT.AND P2, PT, R201, 0x7f, PT ;  /* 0x0000007fc900780c */ /* 0x001fc80003f44270 */
[----:B------:R-:W-:-:S04]  /*7060*/  SEL R201, RZ, 0x2, !P2 ;  /* 0x00000002ffc97807 */ /* 0x000fc80005000000 */
[----:B------:R-:W-:Y:S01]  /*7070*/  IADD3 R202, R4, R201, RZ ;  /* 0x000000c904ca7210 */ /* 0x000fe20007ffe0ff */
[----:B------:R-:W-:Y:S01]  /*7080*/  IMAD.IADD R203, R201, 0x1, R204 ;  /* 0x00000001c9cb7824 */ /* 0x000fe200078e02cc */
[----:B------:R-:W-:Y:S02]  /*7090*/  WARPGROUP.DEPBAR.LE gsb0, 0x0 ;  /* 0x00008000000079c5 */ /* 0x000fe40000010000 */
[----:B------:R-:W-:-:S06]  /*70a0*/  WARPGROUP.ARRIVE ;  /* 0x00000000000079c5 */ /* 0x000fcc0000000000 */
[----:B------:R-:W-:Y:S01]  /*70b0*/  HGMMA.64x64x16.F32.BF16 R152, gdesc[UR36], R152, gsb0 ;  /* 0x00e00000249879f0 */ /* 0x000fe20008001898 */
[----:B------:R-:W-:Y:S02]  /*70c0*/  R2UR UR39, R205 ;  /* 0x00000000cd2772ca */ /* 0x000fe400000e0000 */
[----:B------:R-:W-:Y:S02]  /*70d0*/  R2UR UR38, R206 ;  /* 0x00000000ce2672ca */ /* 0x000fe400000e0000 */
[----:B------:R-:W-:Y:S02]  /*70e0*/  R2UR UR37, R207 ;  /* 0x00000000cf2572ca */ /* 0x000fe400000e0000 */
[----:B------:R-:W-:Y:S01]  /*70f0*/  R2UR UR36, R208 ;  /* 0x00000000d02472ca */ /* 0x000fe200000e0000 */
[----:B------:R-:W-:Y:S02]  /*7100*/  WARPGROUP.DEPBAR.LE gsb0, 0x0 ;  /* 0x00008000000079c5 */ /* 0x000fe40000010000 */
[----:B------:R-:W-:-:S06]  /*7110*/  WARPGROUP.ARRIVE ;  /* 0x00000000000079c5 */ /* 0x000fcc0000000000 */
[----:B------:R-:W-:Y:S01]  /*7120*/  HGMMA.64x64x16.F32.BF16 R152, gdesc[UR56], R152, gsb0 ;  /* 0x00e00000389879f0 */ /* 0x000fe20008001898 */
[----:B------:R-:W-:Y:S01]  /*7130*/  R2UR UR56, R202 ;  /* 0x00000000ca3872ca */ /* 0x000fe200000e0000 */
[----:B------:R-:W-:Y:S01]  /*7140*/  UMOV UR57, 0x40000040 ;  /* 0x4000004000397882 */ /* 0x000fe20000000000 */
[----:B------:R-:W-:Y:S01]  /*7150*/  R2UR UR58, R203 ;  /* 0x00000000cb3a72ca */ /* 0x000fe200000e0000 */
[----:B------:R-:W-:Y:S01]  /*7160*/  UMOV UR59, 0x40000040 ;  /* 0x40000040003b7882 */ /* 0x000fe20000000000 */
[----:B------:R-:W-:-:S05]  /*7170*/  IMAD.MOV.U32 R202, RZ, RZ, 0x4 ;  /* 0x00000004ffca7424 */ /* 0x000fca00078e00ff */
[C---:B------:R-:W-:Y:S02]  /*7180*/  SEL R203, R202.reuse, 0x2, P2 ;  /* 0x00000002cacb7807 */ /* 0x040fe40001000000 */
[----:B------:R-:W-:-:S03]  /*7190*/  SEL R202, R202, 0x6, !P2 ;  /* 0x00000006caca7807 */ /* 0x000fc60005000000 */
[--C-:B------:R-:W-:Y:S02]  /*71a0*/  IMAD.IADD R205, R4, 0x1, R203.reuse ;  /* 0x0000000104cd7824 */ /* 0x100fe400078e02cb */
        /* <DEDUP_REMOVED lines=60> */
[----:B------:R-:W-:Y:S02]  /*7570*/  IADD3 R204, R204, R205, R199 ;  /* 0x000000cdcccc7210 */ /* 0x000fe40007ffe0c7 */
        /* <DEDUP_REMOVED lines=17> */
[----:B------:R-:W-:Y:S02]  /*7690*/  IMAD.IADD R205, R5, 0x1, R203 ;  /* 0x0000000105cd7824 */ /* 0x000fe400078e02cb */
        /* <DEDUP_REMOVED lines=85> */
[----:B------:R-:W-:Y:S01]  /*7bf0*/  IADD3 R201, R7, R203, RZ ;  /* 0x000000cb07c97210 */ /* 0x000fe20007ffe0ff */
[----:B------:R-:W-:Y:S01]  /*7c00*/  IMAD.IADD R203, R203, 0x1, R204 ;  /* 0x00000001cbcb7824 */ /* 0x000fe200078e02cc */
[----:B------:R-:W-:Y:S02]  /*7c10*/  WARPGROUP.DEPBAR.LE gsb0, 0x0 ;  /* 0x00008000000079c5 */ /* 0x000fe40000010000 */
[----:B------:R-:W-:-:S07]  /*7c20*/  WARPGROUP.ARRIVE ;  /* 0x00000000000079c5 */ /* 0x000fce0000000000 */
[----:B------:R-:W-:Y:S01]  /*7c30*/  HGMMA.64x64x16.F32.BF16 R152, gdesc[UR56], R152, gsb0 ;  /* 0x00e00000389879f0 */ /* 0x000fe20008001898 */
[----:B------:R-:W-:Y:S01]  /*7c40*/  R2UR UR56, R201 ;  /* 0x00000000c93872ca */ /* 0x000fe200000e0000 */
[----:B------:R-:W-:Y:S01]  /*7c50*/  UMOV UR57, 0x40000040 ;  /* 0x4000004000397882 */ /* 0x000fe20000000000 */
[----:B------:R-:W-:Y:S01]  /*7c60*/  R2UR UR58, R203 ;  /* 0x00000000cb3a72ca */ /* 0x000fe200000e0000 */
[----:B------:R-:W-:Y:S01]  /*7c70*/  UMOV UR59, 0x40000040 ;  /* 0x40000040003b7882 */ /* 0x000fe20000000000 */
[----:B------:R-:W-:Y:S02]  /*7c80*/  IMAD.IADD R201, R7, 0x1, R202 ;  /* 0x0000000107c97824 */ /* 0x000fe400078e02ca */
        /* <DEDUP_REMOVED lines=29> */
.L_x_3409:
        /* <DEDUP_REMOVED lines=34> */
[----:B------:R-:W-:Y:S01]  /*8080*/  ULDC UR6, c[0x0][0xa80] ;  /* 0x0002a00000067ab9 */ /* 0x000fe20000000800 */
[----:B------:R-:W-:Y:S01]  /*8090*/  FMUL.FTZ R209, R179, UR38 ;  /* 0x00000026b3d17c20 */ /* 0x000fe20008410000 */
[----:B------:R-:W-:Y:S01]  /*80a0*/  FMUL.FTZ R210, R182, UR38 ;  /* 0x00000026b6d27c20 */ /* 0x000fe20008410000 */
[----:B------:R-:W-:Y:S01]  /*80b0*/  FMUL.FTZ R211, R183, UR38 ;  /* 0x00000026b7d37c20 */ /* 0x000fe20008410000 */
[----:B------:R-:W1:Y:S01]  /*80c0*/  MUFU.TANH R159, R159 ;  /* 0x0000009f009f7308 */ /* 0x000e620000002400 */
[----:B--2---:R-:W-:Y:S01]  /*80d0*/  FMNMX.FTZ R158, R156, R169, !PT ;  /* 0x000000a99c9e7209 */ /* 0x004fe20007810000 */
[----:B------:R-:W2:Y:S01]  /*80e0*/  S2UR UR11, SR_CgaCtaId ;  /* 0x00000000000b79c3 */ /* 0x000ea20000008800 */
[----:B------:R-:W-:Y:S01]  /*80f0*/  R2UR UR7, R196 ;  /* 0x00000000c40772ca */ /* 0x000fe200000e0000 */
[----:B------:R-:W-:Y:S01]  /*8100*/  IMAD R217, R197, 0x1000, R193 ;  /* 0x00001000c5d97824 */ /* 0x000fe200078e02c1 */
[----:B------:R-:W-:-:S03]  /*8110*/  ISETP.NE.AND P2, PT, R186, RZ, PT ;  /* 0x000000ffba00720c */ /* 0x000fc60003f45270 */
[----:B------:R-:W3:Y:S01]  /*8120*/  MUFU.TANH R160, R160 ;  /* 0x000000a000a07308 */ /* 0x000ee20000002400 */
[----:B0-----:R-:W-:Y:S02]  /*8130*/  FMNMX.FTZ R158, R157, R158, !PT ;  /* 0x0000009e9d9e7209 */ /* 0x001fe40007810000 */
[----:B------:R-:W-:-:S05]  /*8140*/  R2UR UR10, R217 ;  /* 0x00000000d90a72ca */ /* 0x000fca00000e0000 */
[----:B------:R-:W0:Y:S01]  /*8150*/  MUFU.TANH R161, R161 ;  /* 0x000000a100a17308 */ /* 0x000e220000002400 */
[----:B-1----:R-:W-:Y:S01]  /*8160*/  FMNMX.FTZ R169, R159, R158, !PT ;  /* 0x0000009e9fa97209 */ /* 0x002fe20007810000 */
[----:B------:R-:W-:-:S06]  /*8170*/  UIADD3 UR7, UR7, 0x38840, URZ ;  /* 0x0003884007077890 */ /* 0x000fcc000fffe03f */
[----:B------:R-:W1:Y:S01]  /*8180*/  MUFU.TANH R164, R164 ;  /* 0x000000a400a47308 */ /* 0x000e620000002400 */
[----:B---3--:R-:W-:Y:S01]  /*8190*/  FMNMX.FTZ R158, R160, R169, !PT ;  /* 0x000000a9a09e7209 */ /* 0x008fe20007810000 */
[----:B--2---:R-:W-:-:S03]  /*81a0*/  UPRMT UR7, UR11, 0x654, UR7 ;  /* 0x000006540b077896 */ /* 0x004fc60008000007 */
[----:B------:R-:W-:-:S03]  /*81b0*/  UMOV UR11, 0x40000040 ;  /* 0x40000040000b7882 */ /* 0x000fc60000000000 */
[----:B------:R-:W2:Y:S01]  /*81c0*/  MUFU.TANH R165, R165 ;  /* 0x000000a500a57308 */ /* 0x000ea20000002400 */
[----:B0-----:R-:W-:Y:S02]  /*81d0*/  FMNMX.FTZ R169, R161, R158, !PT ;  /* 0x0000009ea1a97209 */ /* 0x001fe40007810000 */
[----:B------:R-:W-:Y:S05]  /*81e0*/  SYNCS.ARRIVE.TRANS64.RED.A1T0 RZ, [UR7], RZ ;  /* 0x000000ffffff79a7 */ /* 0x000fea0008100407 */
        /* <DEDUP_REMOVED lines=19> */
[----:B------:R-:W0:Y:S02]  /*8320*/  SHFL.BFLY PT, R168, R169, 0x2, 0x1f ;  /* 0x0c401f00a9a87f89 */ /* 0x000e2400000e0000 */
[----:B------:R-:W3:Y:S08]  /*8330*/  MUFU.TANH R154, R154 ;  /* 0x0000009a009a7308 */ /* 0x000ef00000002400 */
[----:B------:R-:W4:Y:S08]  /*8340*/  MUFU.TANH R155, R155 ;  /* 0x0000009b009b7308 */ /* 0x000f300000002400 */
[----:B------:R-:W5:Y:S01]  /*8350*/  MUFU.TANH R162, R162 ;  /* 0x000000a200a27308 */ /* 0x000f620000002400 */
[----:B0-----:R-:W-:-:S02]  /*8360*/  FMNMX.FTZ R171, R169, R168, !PT ;  /* 0x000000a8a9ab7209 */ /* 0x001fc40007810000 */
[----:B-1----:R-:W-:-:S05]  /*8370*/  FMNMX.FTZ R169, R153, R188, !PT ;  /* 0x000000bc99a97209 */ /* 0x002fca0007810000 */
[----:B------:R-:W0:Y:S01]  /*8380*/  MUFU.TANH R163, R163 ;  /* 0x000000a300a37308 */ /* 0x000e220000002400 */
[----:B------:R-:W1:Y:S01]  /*8390*/  SHFL.BFLY PT, R174, R171, 0x1, 0x1f ;  /* 0x0c201f00abae7f89 */ /* 0x000e6200000e0000 */
[----:B--2---:R-:W-:-:S04]  /*83a0*/  FMNMX.FTZ R169, R152, R169, !PT ;  /* 0x000000a998a97209 */ /* 0x004fc80007810000 */
[----:B---3--:R-:W-:Y:S02]  /*83b0*/  FMNMX.FTZ R168, R154, R169, !PT ;  /* 0x000000a99aa87209 */ /* 0x008fe40007810000 */
[----:B------:R-:W2:Y:S02]  /*83c0*/  MUFU.TANH R166, R166 ;  /* 0x000000a600a67308 */ /* 0x000ea40000002400 */
[----:B----4-:R-:W-:-:S04]  /*83d0*/  FMNMX.FTZ R169, R155, R168, !PT ;  /* 0x000000a89ba97209 */ /* 0x010fc80007810000 */
[----:B-----5:R-:W-:Y:S02]  /*83e0*/  FMNMX.FTZ R170, R162, R169, !PT ;  /* 0x000000a9a2aa7209 */ /* 0x020fe40007810000 */
[----:B------:R-:W3:Y:S02]  /*83f0*/  MUFU.TANH R167, R167 ;  /* 0x000000a700a77308 */ /* 0x000ee40000002400 */
[----:B0-----:R-:W-:-:S06]  /*8400*/  FMNMX.FTZ R169, R163, R170, !PT ;  /* 0x000000aaa3a97209 */ /* 0x001fcc0007810000 */
[----:B------:R-:W0:Y:S01]  /*8410*/  MUFU.TANH R204, R204 ;  /* 0x000000cc00cc7308 */ /* 0x000e220000002400 */
[----:B--2---:R-:W-:Y:S02]  /*8420*/  FMNMX.FTZ R170, R166, R169, !PT ;  /* 0x000000a9a6aa7209 */ /* 0x004fe40007810000 */
[----:B-1----:R-:W-:-:S05]  /*8430*/  FMNMX.FTZ R168, R171, R174, !PT ;  /* 0x000000aeaba87209 */ /* 0x002fca0007810000 */
[----:B------:R-:W1:Y:S01]  /*8440*/  MUFU.TANH R205, R205 ;  /* 0x000000cd00cd7308 */ /* 0x000e620000002400 */
[C---:B------:R-:W-:Y:S01]  /*8450*/  FADD.FTZ R171, -R168.reuse, R187 ;  /* 0x000000bba8ab7221 */ /* 0x040fe20000010100 */
[----:B------:R-:W-:-:S03]  /*8460*/  FMUL.FTZ R212, R168, UR6 ;  /* 0x00000006a8d47c20 */ /* 0x000fc60008410000 */
[----:B------:R-:W-:Y:S01]  /*8470*/  FMUL.FTZ R169, R171, UR6 ;  /* 0x00000006aba97c20 */ /* 0x000fe20008410000 */
[----:B---3--:R-:W-:Y:S01]  /*8480*/  FMNMX.FTZ R171, R167, R170, !PT ;  /* 0x000000aaa7ab7209 */ /* 0x008fe20007810000 */
[--C-:B------:R-:W-:Y:S01]  /*8490*/  FFMA.FTZ R180, R156, UR6, -R212.reuse ;  /* 0x000000069cb47c23 */ /* 0x100fe200080108d4 */
[----:B------:R-:W2:Y:S01]  /*84a0*/  MUFU.TANH R206, R206 ;  /* 0x000000ce00ce7308 */ /* 0x000ea20000002400 */
[--C-:B------:R-:W-:Y:S01]  /*84b0*/  FFMA.FTZ R183, R201, UR6, -R212.reuse ;  /* 0x00000006c9b77c23 */ /* 0x100fe200080108d4 */
[----:B0-----:R-:W-:Y:S01]  /*84c0*/  FMNMX.FTZ R170, R204, R171, !PT ;  /* 0x000000abccaa7209 */ /* 0x001fe20007810000 */
[--C-:B------:R-:W-:Y:S01]  /*84d0*/  FFMA.FTZ R202, R202, UR6, -R212.reuse ;  /* 0x00000006caca7c23 */ /* 0x100fe200080108d4 */
[--C-:B------:R-:W-:Y:S01]  /*84e0*/  FFMA.FTZ R178, R159, UR6, -R212.reuse ;  /* 0x000000069fb27c23 */ /* 0x100fe200080108d4 */
[--C-:B------:R-:W-:Y:S01]  /*84f0*/  FFMA.FTZ R179, R160, UR6, -R212.reuse ;  /* 0x00000006a0b37c23 */ /* 0x100fe200080108d4 */
[--C-:B------:R-:W-:Y:S01]  /*8500*/  FFMA.FTZ R161, R161, UR6, -R212.reuse ;  /* 0x00000006a1a17c23 */ /* 0x100fe200080108d4 */
[--C-:B------:R-:W-:Y:S01]  /*8510*/  FFMA.FTZ R181, R164, UR6, -R212.reuse ;  /* 0x00000006a4b57c23 */ /* 0x100fe200080108d4 */
[----:B------:R-:W0:Y:S01]  /*8520*/  MUFU.TANH R207, R207 ;  /* 0x000000cf00cf7308 */ /* 0x000e220000002400 */
[----:B-1----:R-:W-:Y:S01]  /*8530*/  FMNMX.FTZ R171, R205, R170, !PT ;  /* 0x000000aacdab7209 */ /* 0x002fe20007810000 */
[--C-:B------:R-:W-:Y:S01]  /*8540*/  FFMA.FTZ R182, R165, UR6, -R212.reuse ;  /* 0x00000006a5b67c23 */ /* 0x100fe200080108d4 */
[--C-:B------:R-:W-:Y:S01]  /*8550*/  FFMA.FTZ R187, R203, UR6, -R212.reuse ;  /* 0x00000006cbbb7c23 */ /* 0x100fe200080108d4 */
[--C-:B------:R-:W-:Y:S01]  /*8560*/  FFMA.FTZ R172, R172, UR6, -R212.reuse ;  /* 0x00000006acac7c23 */ /* 0x100fe200080108d4 */
[--C-:B------:R-:W-:Y:S01]  /*8570*/  FFMA.FTZ R173, R173, UR6, -R212.reuse ;  /* 0x00000006adad7c23 */ /* 0x100fe200080108d4 */
[----:B------:R-:W-:-:S02]  /*8580*/  FFMA.FTZ R176, R176, UR6, -R212 ;  /* 0x00000006b0b07c23 */ /* 0x000fc400080108d4 */
[----:B------:R-:W1:Y:S01]  /*8590*/  MUFU.TANH R208, R208 ;  /* 0x000000d000d07308 */ /* 0x000e620000002400 */
[----:B--2---:R-:W-:Y:S01]  /*85a0*/  FMNMX.FTZ R174, R206, R171, !PT ;  /* 0x000000abceae7209 */ /* 0x004fe20007810000 */
[--C-:B------:R-:W-:Y:S01]  /*85b0*/  FFMA.FTZ R171, R199, UR6, -R212.reuse ;  /* 0x00000006c7ab7c23 */ /* 0x100fe200080108d4 */
[----:B------:R-:W-:-:S05]  /*85c0*/  FFMA.FTZ R199, R177, UR6, -R212 ;  /* 0x00000006b1c77c23 */ /* 0x000fca00080108d4 */
[----:B------:R-:W2:Y:S01]  /*85d0*/  MUFU.TANH R209, R209 ;  /* 0x000000d100d17308 */ /* 0x000ea20000002400 */
[----:B0-----:R-:W-:-:S07]  /*85e0*/  FMNMX.FTZ R175, R207, R174, !PT ;  /* 0x000000aecfaf7209 */ /* 0x001fce0007810000 */
[----:B------:R-:W0:Y:S01]  /*85f0*/  MUFU.TANH R210, R210 ;  /* 0x000000d200d27308 */ /* 0x000e220000002400 */
[----:B-1----:R-:W-:-:S07]  /*8600*/  FMNMX.FTZ R174, R208, R175, !PT ;  /* 0x000000afd0ae7209 */ /* 0x002fce0007810000 */
[----:B------:R-:W1:Y:S01]  /*8610*/  MUFU.TANH R211, R211 ;  /* 0x000000d300d37308 */ /* 0x000e620000002400 */
[----:B--2---:R-:W-:-:S07]  /*8620*/  FMNMX.FTZ R175, R209, R174, !PT ;  /* 0x000000aed1af7209 */ /* 0x004fce0007810000 */
[----:B------:R-:W2:Y:S01]  /*8630*/  MUFU.EX2 R169, R169 ;  /* 0x000000a900a97308 */ /* 0x000ea20000000800 */
[----:B0-----:R-:W-:Y:S01]  /*8640*/  FMNMX.FTZ R156, R210, R175, !PT ;  /* 0x000000afd29c7209 */ /* 0x001fe20007810000 */
[----:B------:R-:W-:-:S06]  /*8650*/  FFMA.FTZ R175, R157, UR6, -R212 ;  /* 0x000000069daf7c23 */ /* 0x000fcc00080108d4 */
[----:B------:R0:W-:Y:S01]  /*8660*/  MUFU.EX2 R170, R202 ;  /* 0x000000ca00aa7308 */ /* 0x0001e20000000800 */
[----:B-1----:R-:W-:-:S05]  /*8670*/  FMNMX.FTZ R156, R211, R156, !PT ;  /* 0x0000009cd39c7209 */ /* 0x002fca0007810000 */
[----:B------:R-:W1:Y:S02]  /*8680*/  SHFL.BFLY PT, R157, R156, 0x2, 0x1f ;  /* 0x0c401f009c9d7f89 */ /* 0x000e6400000e0000 */
[----:B------:R-:W3:Y:S01]  /*8690*/  MUFU.EX2 R171, R171 ;  /* 0x000000ab00ab7308 */ /* 0x000ee20000000800 */
[----:B0-----:R-:W-:Y:S01]  /*86a0*/  FFMA.FTZ R202, R158, UR6, -R212 ;  /* 0x000000069eca7c23 */ /* 0x001fe200080108d4 */
[-C--:B--2---:R-:W-:Y:S01]  /*86b0*/  FMUL.FTZ R24, R24, R169.reuse ;  /* 0x000000a918187220 */ /* 0x084fe20000410000 */
        /* <DEDUP_REMOVED lines=19> */
[----:B-1----:R-:W-:Y:S01]  /*87f0*/  FMNMX.FTZ R157, R156, R157, !PT ;  /* 0x0000009d9c9d7209 */ /* 0x002fe20007810000 */
[-C--:B------:R-:W-:Y:S01]  /*8800*/  FMUL.FTZ R60, R60, R169.reuse ;  /* 0x000000a93c3c7220 */ /* 0x080fe20000410000 */
[----:B------:R-:W-:Y:S01]  /*8810*/  MUFU.EX2 R178, R178 ;  /* 0x000000b200b27308 */ /* 0x000fe20000000800 */
[-C--:B------:R-:W-:Y:S01]  /*8820*/  FMUL.FTZ R61, R61, R169.reuse ;  /* 0x000000a93d3d7220 */ /* 0x080fe20000410000 */
        /* <DEDUP_REMOVED lines=25> */
[----:B0-----:R-:W-:Y:S01]  /*89c0*/  FMNMX.FTZ R177, R157, R156, !PT ;  /* 0x0000009c9db17209 */ /* 0x001fe20007810000 */
[-C--:B------:R-:W-:Y:S01]  /*89d0*/  FMUL.FTZ R105, R105, R169.reuse ;  /* 0x000000a969697220 */ /* 0x080fe20000410000 */
[-C--:B------:R-:W-:Y:S01]  /*89e0*/  FMUL.FTZ R108, R108, R169.reuse ;  /* 0x000000a96c6c7220 */ /* 0x080fe20000410000 */
[-C--:B------:R-:W-:Y:S01]  /*89f0*/  FMUL.FTZ R109, R109, R169.reuse ;  /* 0x000000a96d6d7220 */ /* 0x080fe20000410000 */
[-C--:B------:R-:W-:Y:S01]  /*8a00*/  FMUL.FTZ R112, R112, R169.reuse ;  /* 0x000000a970707220 */ /* 0x080fe20000410000 */
[----:B------:R-:W-:Y:S01]  /*8a10*/  FADD.FTZ R156, -R177, R188 ;  /* 0x000000bcb19c7221 */ /* 0x000fe20000010100 */
[----:B------:R-:W-:Y:S01]  /*8a20*/  MUFU.EX2 R182, R182 ;  /* 0x000000b600b67308 */ /* 0x000fe20000000800 */
[-C--:B------:R-:W-:Y:S01]  /*8a30*/  FMUL.FTZ R113, R113, R169.reuse ;  /* 0x000000a971717220 */ /* 0x080fe20000410000 */
[-C--:B------:R-:W-:Y:S01]  /*8a40*/  FMUL.FTZ R116, R116, R169.reuse ;  /* 0x000000a974747220 */ /* 0x080fe20000410000 */
[----:B------:R-:W-:Y:S01]  /*8a50*/  FMUL.FTZ R188, R156, UR6 ;  /* 0x000000069cbc7c20 */ /* 0x000fe20008410000 */
[----:B------:R-:W-:Y:S01]  /*8a60*/  FMUL.FTZ R156, R177, UR6 ;  /* 0x00000006b19c7c20 */ /* 0x000fe20008410000 */
[-C--:B------:R-:W-:Y:S01]  /*8a70*/  FMUL.FTZ R117, R117, R169.reuse ;  /* 0x000000a975757220 */ /* 0x080fe20000410000 */
[-C--:B------:R-:W-:Y:S01]  /*8a80*/  FMUL.FTZ R120, R120, R169.reuse ;  /* 0x000000a978787220 */ /* 0x080fe20000410000 */
[----:B------:R-:W-:Y:S01]  /*8a90*/  FMUL.FTZ R121, R121, R169 ;  /* 0x000000a979797220 */ /* 0x000fe20000410000 */
[----:B------:R-:W-:Y:S01]  /*8aa0*/  FFMA.FTZ R201, R153, UR6, -R156 ;  /* 0x0000000699c97c23 */ /* 0x000fe2000801089c */
[----:B------:R-:W0:Y:S01]  /*8ab0*/  MUFU.EX2 R188, R188 ;  /* 0x000000bc00bc7308 */ /* 0x000e220000000800 */
[----:B------:R-:W-:-:S02]  /*8ac0*/  @!P2 IMAD R153, R200, 0x40, R185 ;  /* 0x00000040c899a824 */ /* 0x000fc400078e02b9 */
[--C-:B------:R-:W-:Y:S01]  /*8ad0*/  FFMA.FTZ R212, R152, UR6, -R156.reuse ;  /* 0x0000000698d47c23 */ /* 0x100fe2000801089c */
[--C-:B------:R-:W-:Y:S01]  /*8ae0*/  FFMA.FTZ R203, R154, UR6, -R156.reuse ;  /* 0x000000069acb7c23 */ /* 0x100fe2000801089c */
[----:B------:R-:W-:Y:S01]  /*8af0*/  FFMA.FTZ R214, R155, UR6, -R156 ;  /* 0x000000069bd67c23 */ /* 0x000fe2000801089c */
[----:B------:R-:W-:Y:S02]  /*8b00*/  @!P2 IMAD R153, R153, 0x4, R2 ;  /* 0x000000049999a824 */ /* 0x000fe400078e0202 */
[--C-:B------:R-:W-:Y:S01]  /*8b10*/  FFMA.FTZ R213, R162, UR6, -R156.reuse ;  /* 0x00000006a2d57c23 */ /* 0x100fe2000801089c */
        /* <DEDUP_REMOVED lines=10> */
[----:B------:R-:W-:Y:S01]  /*8bc0*/  FFMA.FTZ R211, R211, UR6, -R156 ;  /* 0x00000006d3d37c23 */ /* 0x000fe2000801089c */
[----:B------:R-:W-:Y:S01]  /*8bd0*/  @!P2 STS [R153+0x38400], R169 ;  /* 0x038400a99900a388 */ /* 0x000fe20000000800 */
[----:B------:R-:W-:Y:S01]  /*8be0*/  MUFU.EX2 R201, R201 ;  /* 0x000000c900c97308 */ /* 0x000fe20000000800 */
[----:B---3--:R-:W-:Y:S01]  /*8bf0*/  F2FP.BF16.F32.PACK_AB R152, R171, R170 ;  /* 0x000000aaab98723e */ /* 0x008fe200000010ff */
[----:B0-----:R-:W-:Y:S01]  /*8c00*/  FMUL.FTZ R26, R26, R188 ;  /* 0x000000bc1a1a7220 */ /* 0x001fe20000410000 */
[----:B------:R0:W-:Y:S01]  /*8c10*/  @!P2 STS [R153+0x38420], R188 ;  /* 0x038420bc9900a388 */ /* 0x0001e20000000800 */
[----:B------:R-:W-:Y:S01]  /*8c20*/  F2FP.BF16.F32.PACK_AB R154, R175, R174 ;  /* 0x000000aeaf9a723e */ /* 0x000fe200000010ff */
[----:B------:R-:W-:Y:S01]  /*8c30*/  FMUL.FTZ R27, R27, R188 ;  /* 0x000000bc1b1b7220 */ /* 0x000fe20000410000 */
[----:B------:R-:W-:Y:S01]  /*8c40*/  F2FP.BF16.F32.PACK_AB R156, R179, R178 ;  /* 0x000000b2b39c723e */ /* 0x000fe200000010ff */
[----:B------:R-:W-:Y:S01]  /*8c50*/  FMUL.FTZ R30, R30, R188 ;  /* 0x000000bc1e1e7220 */ /* 0x000fe20000410000 */
[----:B------:R-:W0:Y:S01]  /*8c60*/  MUFU.EX2 R212, R212 ;  /* 0x000000d400d47308 */ /* 0x000e220000000800 */
[----:B------:R-:W-:Y:S01]  /*8c70*/  F2FP.BF16.F32.PACK_AB R158, R181, R180 ;  /* 0x000000b4b59e723e */ /* 0x000fe200000010ff */
        /* <DEDUP_REMOVED lines=14> */
[----:B------:R-:W1:Y:S01]  /*8d60*/  MUFU.EX2 R214, R214 ;  /* 0x000000d600d67308 */ /* 0x000e620000000800 */
[----:B0-----:R-:W-:Y:S01]  /*8d70*/  F2FP.BF16.F32.PACK_AB R153, R212, R201 ;  /* 0x000000c9d499723e */ /* 0x001fe200000010ff */
        /* <DEDUP_REMOVED lines=14> */
[----:B------:R-:W0:Y:S01]  /*8e60*/  MUFU.EX2 R216, R216 ;  /* 0x000000d800d87308 */ /* 0x000e220000000800 */
[----:B-1----:R-:W-:Y:S01]  /*8e70*/  F2FP.BF16.F32.PACK_AB R155, R214, R203 ;  /* 0x000000cbd69b723e */ /* 0x002fe200000010ff */
[----:B------:R-:W-:Y:S01]  /*8e80*/  BAR.SYNC.DEFER_BLOCKING 0xf, 0x100 ;  /* 0x03c4000000007b1d */ /* 0x000fe20000010000 */
        /* <DEDUP_REMOVED lines=21> */
[----:B------:R-:W0:Y:S01]  /*8fe0*/  MUFU.EX2 R183, R183 ;  /* 0x000000b700b77308 */ /* 0x000e220000000800 */
[-C--:B------:R-:W-:Y:S01]  /*8ff0*/  FMUL.FTZ R119, R119, R188.reuse ;  /* 0x000000bc77777220 */ /* 0x080fe20000410000 */
[-C--:B------:R-:W-:Y:S01]  /*9000*/  FMUL.FTZ R122, R122, R188.reuse ;  /* 0x000000bc7a7a7220 */ /* 0x080fe20000410000 */
[-C--:B------:R-:W-:Y:S01]  /*9010*/  FMUL.FTZ R123, R123, R188.reuse ;  /* 0x000000bc7b7b7220 */ /* 0x080fe20000410000 */
[-C--:B------:R-:W-:Y:S01]  /*9020*/  FMUL.FTZ R124, R124, R169.reuse ;  /* 0x000000a97c7c7220 */ /* 0x080fe20000410000 */
[----:B------:R-:W-:Y:S01]  /*9030*/  FMUL.FTZ R125, R125, R169 ;  /* 0x000000a97d7d7220 */ /* 0x000fe20000410000 */
[-C--:B------:R-:W-:Y:S01]  /*9040*/  FMUL.FTZ R126, R126, R188.reuse ;  /* 0x000000bc7e7e7220 */ /* 0x080fe20000410000 */
[-C--:B------:R-:W-:Y:S01]  /*9050*/  FMUL.FTZ R127, R127, R188.reuse ;  /* 0x000000bc7f7f7220 */ /* 0x080fe20000410000 */
[----:B------:R-:W-:Y:S01]  /*9060*/  MUFU.EX2 R187, R187 ;  /* 0x000000bb00bb7308 */ /* 0x000fe20000000800 */
[----:B-1----:R-:W-:Y:S01]  /*9070*/  F2FP.BF16.F32.PACK_AB R159, R218, R215 ;  /* 0x000000d7da9f723e */ /* 0x002fe200000010ff */
[-C--:B------:R-:W-:Y:S01]  /*9080*/  FMUL.FTZ R128, R128, R169.reuse ;  /* 0x000000a980807220 */ /* 0x080fe20000410000 */
[-C--:B------:R-:W-:Y:S01]  /*9090*/  FMUL.FTZ R129, R129, R169.reuse ;  /* 0x000000a981817220 */ /* 0x080fe20000410000 */
[-C--:B------:R-:W-:Y:S01]  /*90a0*/  FMUL.FTZ R130, R130, R188.reuse ;  /* 0x000000bc82827220 */ /* 0x080fe20000410000 */
[----:B------:R-:W-:Y:S01]  /*90b0*/  FMUL.FTZ R131, R131, R188 ;  /* 0x000000bc83837220 */ /* 0x000fe20000410000 */
        /* <DEDUP_REMOVED lines=16> */
[----:B------:R-:W-:Y:S01]  /*91c0*/  FMUL.FTZ R145, R145, R169 ;  /* 0x000000a991917220 */ /* 0x000fe20000410000 */
[-C--:B------:R-:W-:Y:S01]  /*91d0*/  FMUL.FTZ R146, R146, R188.reuse ;  /* 0x000000bc92927220 */ /* 0x080fe20000410000 */
[----:B------:R-:W0:Y:S01]  /*91e0*/  MUFU.EX2 R205, R205 ;  /* 0x000000cd00cd7308 */ /* 0x000e220000000800 */
[----:B-1----:R-:W-:Y:S01]  /*91f0*/  F2FP.BF16.F32.PACK_AB R162, R172, R187 ;  /* 0x000000bbaca2723e */ /* 0x002fe200000010ff */
[-C--:B------:R-:W-:Y:S01]  /*9200*/  FMUL.FTZ R147, R147, R188.reuse ;  /* 0x000000bc93937220 */ /* 0x080fe20000410000 */
[-C--:B------:R-:W-:Y:S01]  /*9210*/  FMUL.FTZ R148, R148, R169.reuse ;  /* 0x000000a994947220 */ /* 0x080fe20000410000 */
[----:B------:R-:W-:Y:S01]  /*9220*/  FMUL.FTZ R149, R149, R169 ;  /* 0x000000a995957220 */ /* 0x000fe20000410000 */
[-C--:B------:R-:W-:Y:S01]  /*9230*/  FMUL.FTZ R150, R150, R188.reuse ;  /* 0x000000bc96967220 */ /* 0x080fe20000410000 */
[----:B------:R-:W-:Y:S01]  /*9240*/  FMUL.FTZ R151, R151, R188 ;  /* 0x000000bc97977220 */ /* 0x000fe20000410000 */
[----:B------:R1:W-:Y:S01]  /*9250*/  STSM.16.M88.4 [R192+0x36400], R152 ;  /* 0x03640098c0007844 */ /* 0x0003e20000000200 */
[----:B------:R-:W-:Y:S01]  /*9260*/  MUFU.EX2 R206, R206 ;  /* 0x000000ce00ce7308 */ /* 0x000fe20000000800 */
[----:B------:R-:W-:-:S02]  /*9270*/  VIADD R210, R217, 0x80 ;  /* 0x00000080d9d27836 */ /* 0x000fc40000000000 */
[----:B------:R-:W-:Y:S01]  /*9280*/  FFMA.FTZ R170, R169, R194, R170 ;  /* 0x000000c2a9aa7223 */ /* 0x000fe200000100aa */
[----:B------:R1:W-:Y:S01]  /*9290*/  STSM.16.M88.4 [R190], R156 ;  /* 0x0000009cbe007844 */ /* 0x0003e20000000200 */
[----:B------:R-:W-:Y:S02]  /*92a0*/  FFMA.FTZ R195, R188, R195, R201 ;  /* 0x000000c3bcc37223 */ /* 0x000fe400000100c9 */
[----:B------:R-:W-:Y:S01]  /*92b0*/  FADD.FTZ R171, R171, R170 ;  /* 0x000000aaabab7221 */ /* 0x000fe20000010000 */
[----:B------:R-:W2:Y:S01]  /*92c0*/  MUFU.EX2 R207, R207 ;  /* 0x000000cf00cf7308 */ /* 0x000ea20000000800 */
[----:B0-----:R-:W-:Y:S01]  /*92d0*/  F2FP.BF16.F32.PACK_AB R161, R205, R204 ;  /* 0x000000cccda1723e */ /* 0x001fe200000010ff */
[----:B------:R-:W-:Y:S01]  /*92e0*/  FADD.FTZ R212, R212, R195 ;  /* 0x000000c3d4d47221 */ /* 0x000fe20000010000 */
[----:B------:R-:W-:-:S03]  /*92f0*/  FADD.FTZ R174, R174, R171 ;  /* 0x000000abaeae7221 */ /* 0x000fc60000010000 */
[----:B------:R-:W-:Y:S01]  /*9300*/  FADD.FTZ R203, R203, R212 ;  /* 0x000000d4cbcb7221 */ /* 0x000fe20000010000 */
[----:B------:R-:W-:Y:S01]  /*9310*/  FADD.FTZ R175, R175, R174 ;  /* 0x000000aeafaf7221 */ /* 0x000fe20000010000 */
[----:B------:R-:W-:Y:S02]  /*9320*/  MUFU.EX2 R173, R173 ;  /* 0x000000ad00ad7308 */ /* 0x000fe40000000800 */
[----:B------:R-:W-:Y:S01]  /*9330*/  FADD.FTZ R214, R214, R203 ;  /* 0x000000cbd6d67221 */ /* 0x000fe20000010000 */
[----:B------:R-:W-:-:S03]  /*9340*/  FADD.FTZ R178, R178, R175 ;  /* 0x000000afb2b27221 */ /* 0x000fc60000010000 */
[----:B------:R-:W-:Y:S01]  /*9350*/  FADD.FTZ R213, R213, R214 ;  /* 0x000000d6d5d57221 */ /* 0x000fe20000010000 */
[----:B------:R-:W-:Y:S01]  /*9360*/  FADD.FTZ R179, R179, R178 ;  /* 0x000000b2b3b37221 */ /* 0x000fe20000010000 */
[----:B------:R-:W0:Y:S01]  /*9370*/  MUFU.EX2 R176, R176 ;  /* 0x000000b000b07308 */ /* 0x000e220000000800 */
[----:B--2---:R-:W-:Y:S01]  /*9380*/  F2FP.BF16.F32.PACK_AB R163, R207, R206 ;  /* 0x000000cecfa3723e */ /* 0x004fe200000010ff */
[----:B------:R-:W-:Y:S01]  /*9390*/  FADD.FTZ R216, R216, R213 ;  /* 0x000000d5d8d87221 */ /* 0x000fe20000010000 */
[----:B------:R-:W-:-:S03]  /*93a0*/  FADD.FTZ R180, R180, R179 ;  /* 0x000000b3b4b47221 */ /* 0x000fc60000010000 */
[----:B------:R1:W-:Y:S01]  /*93b0*/  STSM.16.M88.4 [R191], R160 ;  /* 0x000000a0bf007844 */ /* 0x0003e20000000200 */
[----:B------:R-:W-:Y:S01]  /*93c0*/  FADD.FTZ R215, R215, R216 ;  /* 0x000000d8d7d77221 */ /* 0x000fe20000010000 */
[----:B------:R-:W-:Y:S01]  /*93d0*/  MUFU.EX2 R199, R199 ;  /* 0x000000c700c77308 */ /* 0x000fe20000000800 */
[----:B------:R-:W-:Y:S02]  /*93e0*/  FADD.FTZ R181, R181, R180 ;  /* 0x000000b4b5b57221 */ /* 0x000fe40000010000 */
[----:B------:R-:W-:Y:S02]  /*93f0*/  FADD.FTZ R215, R218, R215 ;  /* 0x000000d7dad77221 */ /* 0x000fe40000010000 */
[----:B------:R-:W-:Y:S02]  /*9400*/  FADD.FTZ R182, R182, R181 ;  /* 0x000000b5b6b67221 */ /* 0x000fe40000010000 */
        /* <DEDUP_REMOVED lines=10> */
[----:B------:R-:W-:Y:S02]  /*94b0*/  FADD.FTZ R173, R173, R172 ;  /* 0x000000acadad7221 */ /* 0x000fe40000010000 */
[----:B------:R-:W0:Y:S01]  /*94c0*/  MUFU.EX2 R209, R209 ;  /* 0x000000d100d17308 */ /* 0x000e220000000800 */
[----:B--2---:R-:W-:Y:S01]  /*94d0*/  F2FP.BF16.F32.PACK_AB R166, R202, R199 ;  /* 0x000000c7caa6723e */ /* 0x004fe200000010ff */
[----:B------:R-:W-:-:S04]  /*94e0*/  FADD.FTZ R176, R176, R173 ;  /* 0x000000adb0b07221 */ /* 0x000fc80000010000 */
[----:B------:R-:W-:Y:S02]  /*94f0*/  FADD.FTZ R199, R199, R176 ;  /* 0x000000b0c7c77221 */ /* 0x000fe40000010000 */
[----:B------:R-:W-:Y:S02]  /*9500*/  MUFU.EX2 R200, R200 ;  /* 0x000000c800c87308 */ /* 0x000fe40000000800 */
[----:B------:R-:W-:-:S06]  /*9510*/  FADD.FTZ R194, R202, R199 ;  /* 0x000000c7cac27221 */ /* 0x000fcc0000010000 */
[----:B------:R-:W2:Y:S01]  /*9520*/  MUFU.EX2 R211, R211 ;  /* 0x000000d300d37308 */ /* 0x000ea20000000800 */
[----:B0-----:R-:W-:Y:S01]  /*9530*/  F2FP.BF16.F32.PACK_AB R165, R209, R208 ;  /* 0x000000d0d1a5723e */ /* 0x001fe200000010ff */
[----:B------:R-:W-:-:S04]  /*9540*/  FADD.FTZ R208, R208, R207 ;  /* 0x000000cfd0d07221 */ /* 0x000fc80000010000 */
[----:B------:R-:W-:Y:S01]  /*9550*/  FADD.FTZ R209, R209, R208 ;  /* 0x000000d0d1d17221 */ /* 0x000fe20000010000 */
[----:B--2---:R-:W-:-:S03]  /*9560*/  F2FP.BF16.F32.PACK_AB R167, R211, R200 ;  /* 0x000000c8d3a7723e */ /* 0x004fc600000010ff */
[----:B------:R-:W-:Y:S02]  /*9570*/  FADD.FTZ R200, R200, R209 ;  /* 0x000000d1c8c87221 */ /* 0x000fe40000010000 */
[----:B------:R1:W-:Y:S01]  /*9580*/  STSM.16.M88.4 [R189], R164 ;  /* 0x000000a4bd007844 */ /* 0x0003e20000000200 */
[----:B------:R-:W-:Y:S01]  /*9590*/  WARPGROUP.ARRIVE ;  /* 0x00000000000079c5 */ /* 0x000fe20000000000 */
[----:B------:R-:W-:-:S05]  /*95a0*/  FADD.FTZ R195, R211, R200 ;  /* 0x000000c8d3c37221 */ /* 0x000fca0000010000 */
[----:B------:R-:W-:Y:S01]  /*95b0*/  HGMMA.64x256x16.F32.BF16 R24, R152, gdesc[UR8].tnspB, R24, gsb0 ;  /* 0x43e0000898187df0 */ /* 0x000fe20008001818 */
[----:B------:R-:W-:Y:S01]  /*95c0*/  R2UR UR10, R210 ;  /* 0x00000000d20a72ca */ /* 0x000fe200000e0000 */
[----:B------:R-:W-:Y:S01]  /*95d0*/  UMOV UR11, 0x40000040 ;  /* 0x40000040000b7882 */ /* 0x000fe20000000000 */
[C---:B------:R-:W-:Y:S01]  /*95e0*/  IADD3 R210, R217.reuse, 0x100, RZ ;  /* 0x00000100d9d27810 */ /* 0x040fe20007ffe0ff */
[----:B------:R-:W-:Y:S01]  /*95f0*/  VIADD R217, R217, 0x180 ;  /* 0x00000180d9d97836 */ /* 0x000fe20000000000 */
[----:B------:R-:W-:Y:S02]  /*9600*/  WARPGROUP.DEPBAR.LE gsb0, 0x0 ;  /* 0x00008000000079c5 */ /* 0x000fe40000010000 */
[----:B------:R-:W-:-:S15]  /*9610*/  WARPGROUP.ARRIVE ;  /* 0x00000000000079c5 */ /* 0x000fde0000000000 */
        /* <DEDUP_REMOVED lines=20> */
[----:B0-----:R-:W0:Y:S02]  /*9760*/  FENCE.VIEW.ASYNC.S ;  /* 0x00000000000073c6 */ /* 0x001e240000000000 */
[----:B0-----:R-:W-:Y:S01]  /*9770*/  NOP ;  /* 0x0000000000007918 */ /* 0x001fe20000000000 */
[----:B------:R-:W-:Y:S06]  /*9780*/  BAR.ARV 0xe, 0x100 ;  /* 0x0384000000007b1d */ /* 0x000fec0000002000 */
[----:B-1----:R-:W-:Y:S05]  /*9790*/  @!P0 BRA `(.L_x_3410) ;  /* 0x0000000000048947 */ /* 0x002fea0003800000 */
[----:B------:R-:W-:Y:S01]  /*97a0*/  BPT.TRAP 0x1 ;  /* 0x000000040000795c */ /* 0x000fe20000300000 */
.L_x_3410:
[----:B------:R-:W0:Y:S01]  /*97b0*/  S2UR UR10, SR_CgaCtaId ;  /* 0x00000000000a79c3 */ /* 0x000e220000008800 */
[----:B------:R-:W-:Y:S01]  /*97c0*/  R2UR UR7, R196 ;  /* 0x00000000c40772ca */ /* 0x000fe200000e0000 */
[----:B------:R-:W-:Y:S02]  /*97d0*/  IMAD.MOV.U32 R188, RZ, RZ, R177 ;  /* 0x000000ffffbc7224 */ /* 0x000fe400078e00b1 */
[----:B------:R-:W-:Y:S02]  /*97e0*/  IMAD.MOV.U32 R187, RZ, RZ, R168 ;  /* 0x000000ffffbb7224 */ /* 0x000fe400078e00a8 */
[----:B------:R-:W-:-:S08]  /*97f0*/  IMAD.MOV.U32 R200, RZ, RZ, R197 ;  /* 0x000000ffffc87224 */ /* 0x000fd000078e00c5 */
[----:B------:R-:W-:-:S04]  /*9800*/  UIADD3 UR7, UR7, 0x38860, URZ ;  /* 0x0003886007077890 */ /* 0x000fc8000fffe03f */
[----:B0-----:R-:W-:-:S09]  /*9810*/  UPRMT UR7, UR10, 0x654, UR7 ;  /* 0x000006540a077896 */ /* 0x001fd20008000007 */
[----:B------:R-:W-:Y:S01]  /*9820*/  SYNCS.ARRIVE.TRANS64.RED.A1T0 RZ, [UR7], RZ ;  /* 0x000000ffffff79a7 */ /* 0x000fe20008100407 */
[----:B------:R-:W-:Y:S05]  /*9830*/  @P1 BRA `(.L_x_3411) ;  /* 0xffffffcc00981947 */ /* 0x000fea000383ffff */
[----:B------:R-:W-:Y:S02]  /*9840*/  IMAD.SHL.U32 R152, R197, 0x40, RZ ;  /* 0x00000040c5987824 */ /* 0x000fe400078e00ff */
[----:B------:R-:W-:Y:S02]  /*9850*/  IMAD.MOV.U32 R188, RZ, RZ, R177 ;  /* 0x000000ffffbc7224 */ /* 0x000fe400078e00b1 */
[----:B------:R-:W-:-:S07]  /*9860*/  IMAD.MOV.U32 R187, RZ, RZ, R168 ;  /* 0x000000ffffbb7224 */ /* 0x000fce00078e00a8 */
.L_x_3400:
[----:B------:R-:W0:Y:S01]  /*9870*/  SHFL.BFLY PT, R3, R194, 0x2, 0x1f ;  /* 0x0c401f00c2037f89 */ /* 0x000e2200000e0000 */
[----:B------:R-:W-:Y:S08]  /*9880*/  BAR.ARV 0x8, 0x100 ;  /* 0x0204000000007b1d */ /* 0x000ff00000002000 */
[----:B------:R-:W-:Y:S01]  /*9890*/  BAR.SYNC.DEFER_BLOCKING 0xf, 0x100 ;  /* 0x03c4000000007b1d */ /* 0x000fe20000010000 */
[----:B------:R-:W-:-:S02]  /*98a0*/  ISETP.NE.AND P0, PT, R186, RZ, PT ;  /* 0x000000ffba00720c */ /* 0x000fc40003f05270 */
[----:B------:R-:W-:-:S03]  /*98b0*/  IADD3 R185, R185, R152, RZ ;  /* 0x00000098b9b97210 */ /* 0x000fc60007ffe0ff */
[----:B------:R-:W1:Y:S01]  /*98c0*/  SHFL.BFLY PT, R4, R195, 0x2, 0x1f ;  /* 0x0c401f00c3047f89 */ /* 0x000e6200000e0000 */
[----:B0-----:R-:W-:-:S07]  /*98d0*/  FADD.FTZ R3, R3, R194 ;  /* 0x000000c203037221 */ /* 0x001fce0000010000 */
[----:B------:R-:W-:Y:S01]  /*98e0*/  @!P0 IMAD R2, R185, 0x4, R2 ;  /* 0x00000004b9028824 */ /* 0x000fe200078e0202 */
[----:B------:R-:W0:Y:S01]  /*98f0*/  SHFL.BFLY PT, R0, R3, 0x1, 0x1f ;  /* 0x0c201f0003007f89 */ /* 0x000e2200000e0000 */
[----:B-1----:R-:W-:-:S05]  /*9900*/  FADD.FTZ R4, R4, R195 ;  /* 0x000000c304047221 */ /* 0x002fca0000010000 */
[----:B------:R-:W1:Y:S01]  /*9910*/  SHFL.BFLY PT, R5, R4, 0x1, 0x1f ;  /* 0x0c201f0004057f89 */ /* 0x000e6200000e0000 */
[----:B0-----:R-:W-:Y:S01]  /*9920*/  FADD.FTZ R6, R3, R0 ;  /* 0x0000000003067221 */ /* 0x001fe20000010000 */
[----:B------:R-:W-:-:S04]  /*9930*/  IMAD.MOV.U32 R0, RZ, RZ, RZ ;  /* 0x000000ffff007224 */ /* 0x000fc800078e00ff */
[----:B------:R-:W-:-:S13]  /*9940*/  FSETP.NE.FTZ.AND P1, PT, R6, RZ, PT ;  /* 0x000000ff0600720b */ /* 0x000fda0003f35000 */
[----:B------:R-:W0:Y:S01]  /*9950*/  @P1 MUFU.LG2 R3, R6 ;  /* 0x0000000600031308 */ /* 0x000e220000000c00 */
[----:B-1----:R-:W-:Y:S01]  /*9960*/  FADD.FTZ R8, R4, R5 ;  /* 0x0000000504087221 */ /* 0x002fe20000010000 */
[----:B------:R-:W-:Y:S02]  /*9970*/  IMAD.MOV.U32 R5, RZ, RZ, RZ ;  /* 0x000000ffff057224 */ /* 0x000fe400078e00ff */
[----:B------:R-:W-:Y:S02]  /*9980*/  IMAD.MOV.U32 R4, RZ, RZ, -0x800000 ;  /* 0xff800000ff047424 */ /* 0x000fe400078e00ff */
[----:B------:R-:W-:Y:S02]  /*9990*/  FSETP.NE.FTZ.AND P2, PT, R8, RZ, PT ;  /* 0x000000ff0800720b */ /* 0x000fe40003f55000 */
[----:B------:R1:W2:Y:S01]  /*99a0*/  @P1 MUFU.RCP R5, R6 ;  /* 0x0000000600051308 */ /* 0x0002a20000001000 */
[----:B0-----:R-:W-:Y:S01]  /*99b0*/  @P1 FMUL.FTZ R3, R3, 0.69314718246459960938 ;  /* 0x3f31721803031820 */ /* 0x001fe20000410000 */
[----:B-1----:R-:W-:-:S09]  /*99c0*/  IMAD.U32 R6, RZ, RZ, UR6 ;  /* 0x00000006ff067e24 */ /* 0x002fd2000f8e00ff */
[----:B------:R-:W0:Y:S01]  /*99d0*/  @P2 MUFU.RCP R0, R8 ;  /* 0x0000000800002308 */ /* 0x000e220000001000 */
[----:B------:R-:W-:Y:S01]  /*99e0*/  @P1 FMUL.FTZ R6, R6, 0.69314718246459960938 ;  /* 0x3f31721806061820 */ /* 0x000fe20000410000 */
[----:B--2---:R-:W-:Y:S01]  /*99f0*/  @!P0 STS [R2+0x38400], R5 ;  /* 0x0384000502008388 */ /* 0x004fe20000000800 */
[----:B------:R-:W-:-:S05]  /*9a00*/  FMUL.FTZ R24, R24, R5 ;  /* 0x0000000518187220 */ /* 0x000fca0000410000 */
[----:B------:R1:W2:Y:S01]  /*9a10*/  @P2 MUFU.LG2 R7, R8 ;  /* 0x0000000800072308 */ /* 0x0002a20000000c00 */
        /* <DEDUP_REMOVED lines=8> */
[----:B0-----:R0:W-:Y:S01]  /*9aa0*/  @!P0 STS [R2+0x38420], R0 ;  /* 0x0384200002008388 */ /* 0x0011e20000000800 */
[----:B-1----:R-:W-:-:S02]  /*9ab0*/  IMAD.U32 R8, RZ, RZ, UR6 ;  /* 0x00000006ff087e24 */ /* 0x002fc4000f8e00ff */
[-C--:B------:R-:W-:Y:S01]  /*9ac0*/  FMUL.FTZ R41, R41, R5.reuse ;  /* 0x0000000529297220 */ /* 0x080fe20000410000 */
[-C--:B------:R-:W-:Y:S01]  /*9ad0*/  FMUL.FTZ R44, R44, R5.reuse ;  /* 0x000000052c2c7220 */ /* 0x080fe20000410000 */
[-C--:B------:R-:W-:Y:S01]  /*9ae0*/  FMUL.FTZ R45, R45, R5.reuse ;  /* 0x000000052d2d7220 */ /* 0x080fe20000410000 */
[----:B------:R-:W-:Y:S01]  /*9af0*/  @P2 FMUL.FTZ R8, R8, 0.69314718246459960938 ;  /* 0x3f31721808082820 */ /* 0x000fe20000410000 */
[-C--:B------:R-:W-:Y:S01]  /*9b00*/  FMUL.FTZ R48, R48, R5.reuse ;  /* 0x0000000530307220 */ /* 0x080fe20000410000 */
[-C--:B------:R-:W-:Y:S01]  /*9b10*/  FMUL.FTZ R49, R49, R5.reuse ;  /* 0x0000000531317220 */ /* 0x080fe20000410000 */
[----:B--2---:R-:W-:Y:S01]  /*9b20*/  @P2 FMUL.FTZ R7, R7, 0.69314718246459960938 ;  /* 0x3f31721807072820 */ /* 0x004fe20000410000 */
[-C--:B------:R-:W-:Y:S01]  /*9b30*/  FMUL.FTZ R52, R52, R5.reuse ;  /* 0x0000000534347220 */ /* 0x080fe20000410000 */
[----:B0-----:R-:W-:Y:S02]  /*9b40*/  IMAD.MOV.U32 R2, RZ, RZ, -0x800000 ;  /* 0xff800000ff027424 */ /* 0x001fe400078e00ff */
        /* <DEDUP_REMOVED lines=117> */
.L_x_3381:
[----:B------:R-:W-:Y:S05]  /*a2a0*/  @P0 BRA `(.L_x_3412) ;  /* 0x0000002000f80947 */ /* 0x000fea0003800000 */
[----:B------:R-:W0:Y:S01]  /*a2b0*/  S2R R0, SR_TID.X ;  /* 0x0000000000007919 */ /* 0x000e220000002100 */
[----:B------:R-:W1:Y:S01]  /*a2c0*/  S2UR UR5, SR_CgaCtaId ;  /* 0x00000000000579c3 */ /* 0x000e620000008800 */
[----:B------:R-:W-:Y:S01]  /*a2d0*/  UMOV UR4, 0x400 ;  /* 0x0000040000047882 */ /* 0x000fe20000000000 */
[----:B------:R-:W-:-:S06]  /*a2e0*/  IMAD R3, RZ, RZ, -UR61 ;  /* 0x8000003dff037e24 */ /* 0x000fcc000f8e02ff */
        /* <DEDUP_REMOVED lines=14> */
[----:B------:R-:W-:-:S03]  /*a3d0*/  LOP3.LUT R5, R9, 0xffffff80, RZ, 0xc0, !PT ;  /* 0xffffff8009057812 */ /* 0x000fc600078ec0ff */
[----:B------:R-:W0:Y:S01]  /*a3e0*/  SHFL.IDX PT, R7, R0, RZ, 0x1f ;  /* 0x00001fff00077589 */ /* 0x000e2200000e0000 */
[----:B-1----:R-:W-:Y:S01]  /*a3f0*/  ISETP.NE.AND P1, PT, R6, 0x1, PT ;  /* 0x000000010600780c */ /* 0x002fe20003f25270 */
[----:B------:R-:W-:Y:S01]  /*a400*/  IMAD.IADD R8, R22, 0x1, -R5 ;  /* 0x0000000116087824 */ /* 0x000fe200078e0a05 */
[----:B------:R-:W-:-:S04]  /*a410*/  SHF.R.S32.HI R5, RZ, 0x1f, R3 ;  /* 0x0000001fff057819 */ /* 0x000fc80000011403 */
[----:B------:R-:W-:Y:S02]  /*a420*/  SHF.R.S32.HI R155, RZ, 0x1f, R8 ;  /* 0x0000001fff9b7819 */ /* 0x000fe40000011408 */
[----:B0-----:R-:W-:Y:S02]  /*a430*/  ISETP.NE.AND P0, PT, R7, RZ, PT ;  /* 0x000000ff0700720c */ /* 0x001fe40003f05270 */
[----:B------:R-:W-:-:S04]  /*a440*/  LEA.HI R7, R155, R8, RZ, 0x2 ;  /* 0x000000089b077211 */ /* 0x000fc800078f10ff */
[----:B------:R-:W-:-:S07]  /*a450*/  SHF.R.S32.HI R154, RZ, 0x2, R7 ;  /* 0x00000002ff9a7819 */ /* 0x000fce0000011407 */
        /* <DEDUP_REMOVED lines=30> */
[----:B------:R-:W-:Y:S01]  /*a640*/  LOP3.LUT R10, R10, 0x1ffffffe, RZ, 0xc0, !PT ;  /* 0x1ffffffe0a0a7812 */ /* 0x000fe200078ec0ff */
[----:B------:R-:W-:Y:S02]  /*a650*/  IMAD R153, R12, 0x10, R11 ;  /* 0x000000100c997824 */ /* 0x000fe400078e020b */
[----:B---3--:R-:W-:Y:S02]  /*a660*/  IMAD R12, R20, UR5, RZ ;  /* 0x00000005140c7c24 */ /* 0x008fe4000f8e02ff */
[----:B------:R-:W2:Y:S01]  /*a670*/  @P0 LDC R17, c[0x0][0xcf0] ;  /* 0x00033c00ff110b82 */ /* 0x000ea20000000800 */
[----:B------:R-:W-:-:S02]  /*a680*/  IMAD.IADD R9, R9, 0x1, -R10 ;  /* 0x0000000109097824 */ /* 0x000fc400078e0a0a */
[----:B------:R-:W-:Y:S02]  /*a690*/  IMAD.U32 R11, RZ, RZ, UR9 ;  /* 0x00000009ff0b7e24 */ /* 0x000fe4000f8e00ff */
[----:B------:R-:W-:Y:S02]  /*a6a0*/  IMAD R9, R9, 0x8, R153 ;  /* 0x0000000809097824 */ /* 0x000fe400078e0299 */
[----:B------:R-:W-:Y:S02]  /*a6b0*/  IMAD.U32 R10, RZ, RZ, UR8 ;  /* 0x00000008ff0a7e24 */ /* 0x000fe4000f8e00ff */
[----:B-1----:R-:W-:Y:S02]  /*a6c0*/  IMAD R9, R14, 0x40, R9 ;  /* 0x000000400e097824 */ /* 0x002fe400078e0209 */
[----:B------:R-:W-:Y:S01]  /*a6d0*/  IMAD.U32 R11, RZ, RZ, UR4 ;  /* 0x00000004ff0b7e24 */ /* 0x000fe2000f8e00ff */
[----:B------:R-:W-:Y:S01]  /*a6e0*/  ULDC.64 UR4, c[0x0][0xce0] ;  /* 0x0003380000047ab9 */ /* 0x000fe20000000a00 */
[----:B------:R-:W-:-:S02]  /*a6f0*/  IMAD R15, R21, UR7, R12 ;  /* 0x00000007150f7c24 */ /* 0x000fc4000f8e020c */
[----:B------:R-:W-:-:S04]  /*a700*/  IMAD.WIDE.U32 R10, R20, UR7, R10 ;  /* 0x00000007140a7c25 */ /* 0x000fc8000f8e000a */
[----:B0-----:R-:W-:Y:S01]  /*a710*/  @P0 IMAD.HI.U32 R12, R9, R16, RZ ;  /* 0x00000010090c0227 */ /* 0x001fe200078e00ff */
[----:B------:R-:W-:-:S03]  /*a720*/  IADD3 R11, R11, R15, RZ ;  /* 0x0000000f0b0b7210 */ /* 0x000fc60007ffe0ff */
[----:B------:R-:W-:Y:S01]  /*a730*/  IMAD.MOV.U32 R13, RZ, RZ, R9 ;  /* 0x000000ffff0d7224 */ /* 0x000fe200078e0009 */
[----:B--2---:R-:W-:Y:S01]  /*a740*/  @P0 SHF.R.U32.HI R13, RZ, R17, R12 ;  /* 0x00000011ff0d0219 */ /* 0x004fe2000001160c */
[----:B------:R-:W-:Y:S02]  /*a750*/  IMAD R12, R5, UR4, RZ ;  /* 0x00000004050c7c24 */ /* 0x000fe4000f8e02ff */
[----:B------:R-:W-:-:S04]  /*a760*/  IMAD.WIDE.U32 R10, R3, UR4, R10 ;  /* 0x00000004030a7c25 */ /* 0x000fc8000f8e000a */
[----:B------:R-:W-:Y:S01]  /*a770*/  IMAD.MOV R15, RZ, RZ, -R13 ;  /* 0x000000ffff0f7224 */ /* 0x000fe200078e0a0d */
[----:B------:R-:W-:Y:S01]  /*a780*/  IADD3 R10, P0, R13, R10, RZ ;  /* 0x0000000a0d0a7210 */ /* 0x000fe20007f1e0ff */
[----:B------:R-:W-:Y:S01]  /*a790*/  IMAD R16, R3, UR5, R12 ;  /* 0x0000000503107c24 */ /* 0x000fe2000f8e020c */
[----:B------:R-:W-:Y:S01]  /*a7a0*/  ULDC.64 UR4, c[0x0][0xcc8] ;  /* 0x0003320000047ab9 */ /* 0x000fe20000000a00 */
[----:B------:R-:W-:Y:S01]  /*a7b0*/  IMAD R9, R18, R15, R9 ;  /* 0x0000000f12097224 */ /* 0x000fe200078e0209 */
[----:B------:R-:W-:Y:S01]  /*a7c0*/  SHF.R.S32.HI R15, RZ, 0x1f, R13 ;  /* 0x0000001fff0f7819 */ /* 0x000fe2000001140d */
[----:B------:R-:W-:-:S03]  /*a7d0*/  IMAD.SHL.U32 R152, R152, 0x2, RZ ;  /* 0x0000000298987824 */ /* 0x000fc600078e00ff */
[----:B------:R-:W-:Y:S02]  /*a7e0*/  SHF.R.S32.HI R12, RZ, 0x1f, R9 ;  /* 0x0000001fff0c7819 */ /* 0x000fe40000011409 */
[----:B------:R-:W-:-:S03]  /*a7f0*/  IADD3.X R11, R15, R11, R16, P0, !PT ;  /* 0x0000000b0f0b7210 */ /* 0x000fc600007fe410 */
[----:B------:R-:W-:Y:S02]  /*a800*/  IMAD R12, R12, UR4, RZ ;  /* 0x000000040c0c7c24 */ /* 0x000fe4000f8e02ff */
[----:B------:R-:W-:-:S04]  /*a810*/  IMAD.WIDE.U32 R10, R9, UR4, R10 ;  /* 0x00000004090a7c25 */ /* 0x000fc8000f8e000a */
[----:B------:R-:W-:Y:S01]  /*a820*/  IMAD R9, R9, UR5, R12 ;  /* 0x0000000509097c24 */ /* 0x000fe2000f8e020c */
[----:B------:R-:W-:Y:S01]  /*a830*/  LEA.HI R12, R0, R0, RZ, 0x1 ;  /* 0x00000000000c7211 */ /* 0x000fe200078f08ff */
[----:B------:R-:W-:Y:S02]  /*a840*/  ULDC.64 UR4, c[0x0][0xca8] ;  /* 0x00032a0000047ab9 */ /* 0x000fe40000000a00 */
[----:B------:R-:W-:Y:S01]  /*a850*/  IMAD.IADD R9, R11, 0x1, R9 ;  /* 0x000000010b097824 */ /* 0x000fe200078e0209 */
[----:B------:R-:W-:Y:S01]  /*a860*/  LEA R16, P0, R10, UR4, 0x2 ;  /* 0x000000040a107c11 */ /* 0x000fe2000f8010ff */
[----:B------:R-:W-:Y:S01]  /*a870*/  ULDC UR4, c[0x0][0xb88] ;  /* 0x0002e20000047ab9 */ /* 0x000fe20000000800 */
[----:B------:R-:W-:Y:S02]  /*a880*/  LOP3.LUT R11, R12, 0xfffffe, RZ, 0xc0, !PT ;  /* 0x00fffffe0c0b7812 */ /* 0x000fe400078ec0ff */
[----:B------:R-:W-:Y:S01]  /*a890*/  LEA.HI.X R17, R10, UR5, R9, 0x2, P0 ;  /* 0x000000050a117c11 */ /* 0x000fe200080f1409 */
[----:B------:R-:W-:Y:S01]  /*a8a0*/  SHFL.IDX PT, R12, R16, 0x1, 0x1c1f ;  /* 0x003c1f00100c7f89 */ /* 0x000fe200000e0000 */
[----:B------:R-:W-:-:S02]  /*a8b0*/  IMAD R9, R14, 0x40, R153 ;  /* 0x000000400e097824 */ /* 0x000fc400078e0299 */
[----:B------:R-:W-:Y:S01]  /*a8c0*/  IMAD.IADD R15, R0, 0x1, -R11 ;  /* 0x00000001000f7824 */ /* 0x000fe200078e0a0b */
[----:B------:R-:W-:Y:S01]  /*a8d0*/  SHFL.IDX PT, R10, R16, RZ, 0x1c1f ;  /* 0x001c1fff100a7589 */ /* 0x000fe200000e0000 */
[----:B------:R-:W-:Y:S02]  /*a8e0*/  IMAD R14, R18, UR4, RZ ;  /* 0x00000004120e7c24 */ /* 0x000fe4000f8e02ff */
[----:B------:R-:W-:Y:S01]  /*a8f0*/  IMAD.U32 R15, R15, -0x100, RZ ;  /* 0xffffff000f0f7824 */ /* 0x000fe200078e00ff */
[----:B------:R-:W0:Y:S04]  /*a900*/  SHFL.IDX PT, R11, R17, RZ, 0x1c1f ;  /* 0x001c1fff110b7589 */ /* 0x000e2800000e0000 */
[----:B------:R-:W1:Y:S01]  /*a910*/  SHFL.IDX PT, R13, R17, 0x1, 0x1c1f ;  /* 0x003c1f00110d7f89 */ /* 0x000e6200000e0000 */
[----:B------:R-:W-:Y:S01]  /*a920*/  ISETP.NE.AND P0, PT, R152, R15, PT ;  /* 0x0000000f9800720c */ /* 0x000fe20003f05270 */
[----:B------:R-:W-:-:S03]  /*a930*/  VIADD R15, R9, 0x8 ;  /* 0x00000008090f7836 */ /* 0x000fc60000000000 */
[-C--:B------:R-:W-:Y:S02]  /*a940*/  ISETP.GE.OR P2, PT, R9, R14.reuse, P0 ;  /* 0x0000000e0900720c */ /* 0x080fe40000746670 */
[----:B------:R-:W-:-:S11]  /*a950*/  ISETP.GE.OR P0, PT, R15, R14, P0 ;  /* 0x0000000e0f00720c */ /* 0x000fd60000706670 */
[----:B0-----:R0:W-:Y:S04]  /*a960*/  @!P2 ST.E desc[UR36][R10.64], R4 ;  /* 0x000000040a00a985 */ /* 0x0011e8000c101924 */
[----:B-1----:R0:W-:Y:S02]  /*a970*/  @!P0 ST.E desc[UR36][R12.64], R2 ;  /* 0x000000020c008985 */ /* 0x0021e4000c101924 */
.L_x_3413:
[----:B------:R-:W1:Y:S01]  /*a980*/  S2R R14, SR_CTAID.X ;  /* 0x00000000000e7919 */ /* 0x000e620000002500 */
[----:B------:R-:W-:Y:S01]  /*a990*/  LEA.HI R19, R19, R22, RZ, 0x2 ;  /* 0x0000001613137211 */ /* 0x000fe200078f10ff */
[----:B------:R-:W2:Y:S01]  /*a9a0*/  S2UR UR7, SR_CTAID.Z ;  /* 0x00000000000779c3 */ /* 0x000ea20000002700 */
[----:B------:R-:W-:Y:S01]  /*a9b0*/  SHF.R.S32.HI R9, RZ, 0x1f, R7 ;  /* 0x0000001fff097819 */ /* 0x000fe20000011407 */
[----:B------:R-:W-:Y:S01]  /*a9c0*/  ULDC.64 UR8, c[0x0][0xc38] ;  /* 0x00030e0000087ab9 */ /* 0x000fe20000000a00 */
[----:B------:R-:W-:Y:S01]  /*a9d0*/  LOP3.LUT R19, R19, 0xfffffffc, RZ, 0xc0, !PT ;  /* 0xfffffffc13137812 */ /* 0x000fe200078ec0ff */
[----:B------:R-:W-:Y:S01]  /*a9e0*/  UIMAD UR6, UR6, UR8, URZ ;  /* 0x00000008060672a4 */ /* 0x000fe2000f8e023f */
[----:B------:R-:W-:Y:S01]  /*a9f0*/  LEA.HI R9, R9, R154, RZ, 0x3 ;  /* 0x0000009a09097211 */ /* 0x000fe200078f18ff */
[----:B------:R-:W-:Y:S01]  /*aa00*/  UIMAD.WIDE.U32 UR4, UR61, UR8, URZ ;  /* 0x000000083d0472a5 */ /* 0x000fe2000f8e003f */
[----:B------:R-:W-:Y:S01]  /*aa10*/  LEA.HI R155, R155, R8, RZ, 0x5 ;  /* 0x000000089b9b7211 */ /* 0x000fe200078f28ff */
[----:B------:R-:W-:Y:S01]  /*aa20*/  IMAD.IADD R19, R22, 0x1, -R19 ;  /* 0x0000000116137824 */ /* 0x000fe200078e0a13 */
[----:B0-----:R-:W0:Y:S01]  /*aa30*/  LDC.64 R12, c[0x0][0xc40] ;  /* 0x00031000ff0c7b82 */ /* 0x001e220000000a00 */
[----:B------:R-:W-:Y:S01]  /*aa40*/  LOP3.LUT R9, R9, 0xfffffff8, RZ, 0xc0, !PT ;  /* 0xfffffff809097812 */ /* 0x000fe200078ec0ff */
[----:B------:R-:W-:Y:S01]  /*aa50*/  UIMAD UR6, UR61, UR9, UR6 ;  /* 0x000000093d0672a4 */ /* 0x000fe2000f8e0206 */
[----:B------:R-:W-:Y:S01]  /*aa60*/  SHF.R.S32.HI R155, RZ, 0x5, R155 ;  /* 0x00000005ff9b7819 */ /* 0x000fe2000001149b */
[----:B------:R-:W-:Y:S01]  /*aa70*/  IMAD.U32 R11, RZ, RZ, UR5 ;  /* 0x00000005ff0b7e24 */ /* 0x000fe2000f8e00ff */
[----:B------:R-:W-:Y:S01]  /*aa80*/  LEA.HI R2, R19, R19, RZ, 0x1 ;  /* 0x0000001313027211 */ /* 0x000fe200078f08ff */
[----:B------:R-:W-:Y:S01]  /*aa90*/  UIADD3 UR6, UR5, UR6, URZ ;  /* 0x0000000605067290 */ /* 0x000fe2000fffe03f */
[----:B------:R-:W-:Y:S01]  /*aaa0*/  IADD3 R154, R154, -R9, RZ ;  /* 0x800000099a9a7210 */ /* 0x000fe20007ffe0ff */
[----:B------:R-:W3:Y:S01]  /*aab0*/  @P1 LDC R16, c[0x0][0xcec] ;  /* 0x00033b00ff101b82 */ /* 0x000ee20000000800 */
[----:B------:R-:W-:Y:S01]  /*aac0*/  LOP3.LUT R2, R2, 0x1ffffffe, RZ, 0xc0, !PT ;  /* 0x1ffffffe02027812 */ /* 0x000fe200078ec0ff */
[----:B------:R-:W-:Y:S01]  /*aad0*/  IMAD.U32 R10, RZ, RZ, UR4 ;  /* 0x00000004ff0a7e24 */ /* 0x000fe2000f8e00ff */
[----:B------:R-:W-:Y:S01]  /*aae0*/  ULDC.64 UR4, c[0x0][0xc48] ;  /* 0x0003120000047ab9 */ /* 0x000fe20000000a00 */
[----:B------:R-:W-:Y:S01]  /*aaf0*/  IMAD R155, R155, 0x10, R154 ;  /* 0x000000109b9b7824 */ /* 0x000fe200078e029a */
[----:B------:R-:W-:Y:S01]  /*ab00*/  BSSY B0, `(.L_x_3414) ;  /* 0x00000f1000007945 */ /* 0x000fe20003800000 */
[----:B------:R-:W-:Y:S01]  /*ab10*/  IMAD.IADD R2, R19, 0x1, -R2 ;  /* 0x0000000113027824 */ /* 0x000fe200078e0a02 */
[----:B--2---:R-:W-:Y:S01]  /*ab20*/  USHF.R.S32.HI UR8, URZ, 0x1f, UR7 ;  /* 0x0000001f3f087899 */ /* 0x004fe20008011407 */
[----:B------:R-:W2:Y:S01]  /*ab30*/  @P1 LDC R17, c[0x0][0xcf0] ;  /* 0x00033c00ff111b82 */ /* 0x000ea20000000800 */
[----:B------:R-:W-:-:S02]  /*ab40*/  IMAD.U32 R11, RZ, RZ, UR6 ;  /* 0x00000006ff0b7e24 */ /* 0x000fc4000f8e00ff */
[----:B------:R-:W-:-:S04]  /*ab50*/  IMAD R4, R2, 0x8, R155 ;  /* 0x0000000802047824 */ /* 0x000fc800078e029b */
[----:B-1----:R-:W-:Y:S02]  /*ab60*/  IMAD R15, R14, 0x40, R4 ;  /* 0x000000400e0f7824 */ /* 0x002fe400078e0204 */
[C---:B0-----:R-:W-:Y:S02]  /*ab70*/  IMAD R2, R12.reuse, UR8, RZ ;  /* 0x000000080c027c24 */ /* 0x041fe4000f8e02ff */
[----:B------:R-:W-:-:S04]  /*ab80*/  IMAD.WIDE.U32 R10, R12, UR7, R10 ;  /* 0x000000070c0a7c25 */ /* 0x000fc8000f8e000a */
[----:B------:R-:W-:Y:S02]  /*ab90*/  IMAD R13, R13, UR7, R2 ;  /* 0x000000070d0d7c24 */ /* 0x000fe4000f8e0202 */
[----:B---3--:R-:W-:-:S04]  /*aba0*/  @P1 IMAD.HI.U32 R16, R15, R16, RZ ;  /* 0x000000100f101227 */ /* 0x008fc800078e00ff */
[----:B------:R-:W-:Y:S02]  /*abb0*/  IMAD.MOV.U32 R9, RZ, RZ, R15 ;  /* 0x000000ffff097224 */ /* 0x000fe400078e000f */
[----:B------:R-:W-:Y:S01]  /*abc0*/  IMAD R2, R5, UR4, RZ ;  /* 0x0000000405027c24 */ /* 0x000fe2000f8e02ff */
[----:B--2---:R-:W-:Y:S01]  /*abd0*/  @P1 SHF.R.U32.HI R9, RZ, R17, R16 ;  /* 0x00000011ff091219 */ /* 0x004fe20000011610 */
[----:B------:R-:W-:Y:S02]  /*abe0*/  IMAD.IADD R11, R11, 0x1, R13 ;  /* 0x000000010b0b7824 */ /* 0x000fe400078e020d */
[----:B------:R-:W-:Y:S01]  /*abf0*/  IMAD R13, R3, UR5, R2 ;  /* 0x00000005030d7c24 */ /* 0x000fe2000f8e0202 */
[----:B------:R-:W-:Y:S01]  /*ac00*/  IADD3 R5, -R9, RZ, RZ ;  /* 0x000000ff09057210 */ /* 0x000fe20007ffe1ff */
[----:B------:R-:W-:Y:S01]  /*ac10*/  IMAD.WIDE.U32 R2, R3, UR4, R10 ;  /* 0x0000000403027c25 */ /* 0x000fe2000f8e000a */
[----:B------:R-:W-:Y:S01]  /*ac20*/  SHF.R.S32.HI R4, RZ, 0x1f, R9 ;  /* 0x0000001fff047819 */ /* 0x000fe20000011409 */
[----:B------:R-:W-:-:S02]  /*ac30*/  ULDC.64 UR4, c[0x0][0xc30] ;  /* 0x00030c0000047ab9 */ /* 0x000fc40000000a00 */
[----:B------:R-:W-:Y:S02]  /*ac40*/  IMAD R5, R6, R5, R15 ;  /* 0x0000000506057224 */ /* 0x000fe400078e020f */
[----:B------:R-:W-:Y:S02]  /*ac50*/  IMAD R4, R4, UR4, RZ ;  /* 0x0000000404047c24 */ /* 0x000fe4000f8e02ff */
[----:B------:R-:W-:Y:S02]  /*ac60*/  IMAD.IADD R3, R3, 0x1, R13 ;  /* 0x0000000103037824 */ /* 0x000fe400078e020d */
[C---:B------:R-:W-:Y:S01]  /*ac70*/  IMAD R11, R9.reuse, UR5, R4 ;  /* 0x00000005090b7c24 */ /* 0x040fe2000f8e0204 */
[----:B------:R-:W-:Y:S01]  /*ac80*/  SHF.R.S32.HI R4, RZ, 0x1f, R5 ;  /* 0x0000001fff047819 */ /* 0x000fe20000011405 */
[----:B------:R-:W-:Y:S01]  /*ac90*/  IMAD.WIDE.U32 R2, R9, UR4, R2 ;  /* 0x0000000409027c25 */ /* 0x000fe2000f8e0002 */
[----:B------:R-:W-:-:S03]  /*aca0*/  ULDC.64 UR4, c[0x0][0xc28] ;  /* 0x00030a0000047ab9 */ /* 0x000fc60000000a00 */
[----:B------:R-:W-:Y:S02]  /*acb0*/  IMAD R4, R4, UR4, RZ ;  /* 0x0000000404047c24 */ /* 0x000fe4000f8e02ff */
[----:B------:R-:W-:Y:S02]  /*acc0*/  IMAD.IADD R3, R3, 0x1, R11 ;  /* 0x0000000103037824 */ /* 0x000fe400078e020b */
[C---:B------:R-:W-:Y:S02]  /*acd0*/  IMAD R9, R5.reuse, UR5, R4 ;  /* 0x0000000505097c24 */ /* 0x040fe4000f8e0204 */
[----:B------:R-:W-:Y:S01]  /*ace0*/  IMAD.WIDE.U32 R2, R5, UR4, R2 ;  /* 0x0000000405027c25 */ /* 0x000fe2000f8e0002 */
[----:B------:R-:W-:-:S03]  /*acf0*/  ULDC.64 UR4, c[0x0][0xc00] ;  /* 0x0003000000047ab9 */ /* 0x000fc60000000a00 */
[----:B------:R-:W-:Y:S01]  /*ad00*/  IMAD.IADD R5, R3, 0x1, R9 ;  /* 0x0000000103057824 */ /* 0x000fe200078e0209 */
        /* <DEDUP_REMOVED lines=9> */
[----:B------:R0:W1:Y:S01]  /*ada0*/  SHFL.IDX PT, R2, R4, RZ, 0x1c1f ;  /* 0x001c1fff04027589 */ /* 0x00006200000e0000 */
[----:B------:R-:W-:Y:S01]  /*adb0*/  IMAD.IADD R0, R8, 0x1, -R9 ;  /* 0x0000000108007824 */ /* 0x000fe200078e0a09 */
[----:B------:R-:W-:-:S02]  /*adc0*/  ISETP.GE.AND P0, PT, R7, R6, PT ;  /* 0x000000060700720c */ /* 0x000fc40003f06270 */
[----:B------:R0:W2:Y:S01]  /*add0*/  SHFL.IDX PT, R3, R5, RZ, 0x1c1f ;  /* 0x001c1fff05037589 */ /* 0x0000a200000e0000 */
[----:B------:R-:W-:-:S04]  /*ade0*/  IMAD R0, R11, 0x80, R0 ;  /* 0x000000800b007824 */ /* 0x000fc800078e0200 */
[----:B------:R-:W-:-:S06]  /*adf0*/  IMAD.SHL.U32 R0, R0, 0x2, RZ ;  /* 0x0000000200007824 */ /* 0x000fcc00078e00ff */
[----:B0-----:R-:W-:Y:S05]  /*ae00*/  @P0 BRA `(.L_x_3415) ;  /* 0x0000000c00000947 */ /* 0x001fea0003800000 */
        /* <DEDUP_REMOVED lines=15> */
[----:B------:R-:W-:-:S02]  /*af00*/  VIADD R21, R0, 0x48 ;  /* 0x0000004800157836 */ /* 0x000fc40000000000 */
[C---:B------:R-:W-:Y:S01]  /*af10*/  @!P2 LEA.HI R8, R0.reuse, R0, RZ, 0x1 ;  /* 0x000000000008a211 */ /* 0x040fe200078f08ff */
[C---:B------:R-:W-:Y:S01]  /*af20*/  VIADD R22, R0.reuse, 0x50 ;  /* 0x0000005000167836 */ /* 0x040fe20000000000 */
[----:B------:R-:W-:Y:S01]  /*af30*/  @!P3 LEA.HI R10, R9, R9, RZ, 0x1 ;  /* 0x00000009090ab211 */ /* 0x000fe200078f08ff */
[----:B------:R-:W-:Y:S01]  /*af40*/  VIADD R23, R0, 0x58 ;  /* 0x0000005800177836 */ /* 0x000fe20000000000 */
[----:B------:R-:W-:Y:S02]  /*af50*/  @!P4 LEA.HI R12, R11, R11, RZ, 0x1 ;  /* 0x0000000b0b0cc211 */ /* 0x000fe400078f08ff */
[----:B------:R-:W-:Y:S02]  /*af60*/  @!P5 LEA.HI R14, R13, R13, RZ, 0x1 ;  /* 0x0000000d0d0ed211 */ /* 0x000fe400078f08ff */
[----:B------:R-:W-:Y:S02]  /*af70*/  @!P2 LOP3.LUT R9, R8, 0xfffffffe, RZ, 0xc0, !PT ;  /* 0xfffffffe0809a812 */ /* 0x000fe400078ec0ff */
[----:B------:R-:W-:-:S02]  /*af80*/  @!P3 LOP3.LUT R11, R10, 0xfffffffe, RZ, 0xc0, !PT ;  /* 0xfffffffe0a0bb812 */ /* 0x000fc400078ec0ff */
[----:B------:R-:W-:Y:S01]  /*af90*/  @!P4 LOP3.LUT R13, R12, 0xfffffffe, RZ, 0xc0, !PT ;  /* 0xfffffffe0c0dc812 */ /* 0x000fe200078ec0ff */
[--C-:B-12---:R-:W-:Y:S01]  /*afa0*/  @!P2 IMAD.WIDE R8, R9, 0x4, R2.reuse ;  /* 0x000000040908a825 */ /* 0x106fe200078e0202 */
[----:B------:R-:W-:Y:S02]  /*afb0*/  @!P5 LOP3.LUT R15, R14, 0xfffffffe, RZ, 0xc0, !PT ;  /* 0xfffffffe0e0fd812 */ /* 0x000fe400078ec0ff */
[----:B------:R-:W-:Y:S01]  /*afc0*/  ISETP.GE.AND P6, PT, R22, UR4, PT ;  /* 0x0000000416007c0c */ /* 0x000fe2000bfc6270 */
        /* <DEDUP_REMOVED lines=9> */
[----:B------:R-:W-:Y:S01]  /*b060*/  @!P0 LEA.HI R16, R16, R16, RZ, 0x1 ;  /* 0x0000001010108211 */ /* 0x000fe200078f08ff */
[----:B------:R3:W-:Y:S01]  /*b070*/  @!P5 ST.E.64 desc[UR36][R14.64], R36 ;  /* 0x000000240e00d985 */ /* 0x0007e2000c101b24 */
[----:B------:R-:W-:Y:S02]  /*b080*/  ISETP.GE.AND P5, PT, R21, UR4, PT ;  /* 0x0000000415007c0c */ /* 0x000fe4000bfa6270 */
[----:B------:R-:W-:Y:S02]  /*b090*/  @!P1 LEA.HI R17, R17, R17, RZ, 0x1 ;  /* 0x0000001111119211 */ /* 0x000fe400078f08ff */
[----:B0-----:R-:W-:-:S02]  /*b0a0*/  @!P0 LOP3.LUT R9, R16, 0xfffffffe, RZ, 0xc0, !PT ;  /* 0xfffffffe10098812 */ /* 0x001fc400078ec0ff */
        /* <DEDUP_REMOVED lines=16> */
[----:B------:R-:W-:Y:S01]  /*b1b0*/  @!P6 LOP3.LUT R17, R22, 0xfffffffe, RZ, 0xc0, !PT ;  /* 0xfffffffe1611e812 */ /* 0x000fe200078ec0ff */
[C---:B------:R-:W-:Y:S01]  /*b1c0*/  VIADD R22, R0.reuse, 0x88 ;  /* 0x0000008800167836 */ /* 0x040fe20000000000 */
[----:B------:R-:W-:Y:S01]  /*b1d0*/  IADD3 R24, R0, 0x60, RZ ;  /* 0x0000006000187810 */ /* 0x000fe20007ffe0ff */
[----:B0-----:R-:W-:Y:S01]  /*b1e0*/  @!P2 IMAD.WIDE R8, R13, 0x4, R2 ;  /* 0x000000040d08a825 */ /* 0x001fe200078e0202 */
[----:B------:R-:W-:-:S02]  /*b1f0*/  ISETP.GE.AND P1, PT, R23, UR4, PT ;  /* 0x0000000417007c0c */ /* 0x000fc4000bf26270 */
[----:B------:R-:W-:Y:S01]  /*b200*/  ISETP.GE.AND P0, PT, R24, UR4, PT ;  /* 0x0000000418007c0c */ /* 0x000fe2000bf06270 */
        /* <DEDUP_REMOVED lines=18> */
[----:B0-----:R-:W-:Y:S01]  /*b330*/  @!P1 LOP3.LUT R9, R23, 0xfffffffe, RZ, 0xc0, !PT ;  /* 0xfffffffe17099812 */ /* 0x001fe200078ec0ff */
[----:B------:R-:W-:Y:S01]  /*b340*/  VIADD R23, R0, 0x90 ;  /* 0x0000009000177836 */ /* 0x000fe20000000000 */
        /* <DEDUP_REMOVED lines=17> */
[----:B------:R-:W-:Y:S01]  /*b460*/  VIADD R22, R0, 0xc0 ;  /* 0x000000c000167836 */ /* 0x000fe20000000000 */
[----:B------:R-:W-:Y:S01]  /*b470*/  ISETP.GE.AND P0, PT, R23, UR4, PT ;  /* 0x0000000417007c0c */ /* 0x000fe2000bf06270 */
[----:B0-----:R-:W-:Y:S01]  /*b480*/  @!P2 IMAD.WIDE R8, R13, 0x4, R2 ;  /* 0x000000040d08a825 */ /* 0x001fe200078e0202 */
[----:B------:R-:W-:-:S02]  /*b490*/  ISETP.GE.AND P1, PT, R24, UR4, PT ;  /* 0x0000000418007c0c */ /* 0x000fc4000bf26270 */
[----:B------:R-:W-:Y:S01]  /*b4a0*/  IADD3 R20, R0, 0xb0, RZ ;  /* 0x000000b000147810 */ /* 0x000fe20007ffe0ff */
        /* <DEDUP_REMOVED lines=18> */
[----:B0-----:R-:W-:Y:S02]  /*b5d0*/  @!P0 LOP3.LUT R9, R23, 0xfffffffe, RZ, 0xc0, !PT ;  /* 0xfffffffe17098812 */ /* 0x001fe400078ec0ff */
[----:B------:R-:W-:Y:S02]  /*b5e0*/  @!P2 LEA.HI R18, R18, R18, RZ, 0x1 ;  /* 0x000000121212a211 */ /* 0x000fe400078f08ff */
[----:B-1----:R-:W-:Y:S01]  /*b5f0*/  @!P1 LOP3.LUT R11, R24, 0xfffffffe, RZ, 0xc0, !PT ;  /* 0xfffffffe180b9812 */ /* 0x002fe200078ec0ff */
[--C-:B------:R-:W-:Y:S01]  /*b600*/  @!P0 IMAD.WIDE R8, R9, 0x4, R2.reuse ;  /* 0x0000000409088825 */ /* 0x100fe200078e0202 */
[----:B------:R-:W-:Y:S02]  /*b610*/  @!P4 LEA.HI R20, R20, R20, RZ, 0x1 ;  /* 0x000000141414c211 */ /* 0x000fe400078f08ff */
[----:B--2---:R-:W-:Y:S01]  /*b620*/  @!P2 LOP3.LUT R13, R18, 0xfffffffe, RZ, 0xc0, !PT ;  /* 0xfffffffe120da812 */ /* 0x004fe200078ec0ff */
[--C-:B------:R-:W-:Y:S01]  /*b630*/  @!P1 IMAD.WIDE R10, R11, 0x4, R2.reuse ;  /* 0x000000040b0a9825 */ /* 0x100fe200078e0202 */
[----:B------:R-:W-:Y:S01]  /*b640*/  @!P3 LEA.HI R19, R19, R19, RZ, 0x1 ;  /* 0x000000131313b211 */ /* 0x000fe200078f08ff */
[----:B------:R0:W-:Y:S01]  /*b650*/  @!P0 ST.E.64 desc[UR36][R8.64], R96 ;  /* 0x0000006008008985 */ /* 0x0001e2000c101b24 */
[----:B------:R-:W-:Y:S01]  /*b660*/  @!P5 LEA.HI R21, R21, R21, RZ, 0x1 ;  /* 0x000000151515d211 */ /* 0x000fe200078f08ff */
[----:B------:R-:W-:Y:S01]  /*b670*/  @!P2 IMAD.WIDE R12, R13, 0x4, R2 ;  /* 0x000000040d0ca825 */ /* 0x000fe200078e0202 */
[----:B------:R-:W-:Y:S01]  /*b680*/  @!P3 LOP3.LUT R19, R19, 0xfffffffe, RZ, 0xc0, !PT ;  /* 0xfffffffe1313b812 */ /* 0x000fe200078ec0ff */
[----:B------:R1:W-:Y:S01]  /*b690*/  @!P1 ST.E.64 desc[UR36][R10.64], R100 ;  /* 0x000000640a009985 */ /* 0x0003e2000c101b24 */
[----:B------:R-:W-:Y:S01]  /*b6a0*/  @!P6 LEA.HI R22, R22, R22, RZ, 0x1 ;  /* 0x000000161616e211 */ /* 0x000fe200078f08ff */
[----:B------:R-:W-:Y:S01]  /*b6b0*/  VIADD R18, R0, 0xc8 ;  /* 0x000000c800127836 */ /* 0x000fe20000000000 */
[----:B---3--:R-:W-:Y:S01]  /*b6c0*/  @!P4 LOP3.LUT R15, R20, 0xfffffffe, RZ, 0xc0, !PT ;  /* 0xfffffffe140fc812 */ /* 0x008fe200078ec0ff */
[----:B------:R-:W-:Y:S01]  /*b6d0*/  @!P2 ST.E.64 desc[UR36][R12.64], R104 ;  /* 0x000000680c00a985 */ /* 0x000fe2000c101b24 */
[----:B------:R-:W-:Y:S01]  /*b6e0*/  @!P5 LOP3.LUT R21, R21, 0xfffffffe, RZ, 0xc0, !PT ;  /* 0xfffffffe1515d812 */ /* 0x000fe200078ec0ff */
[----:B------:R-:W-:Y:S01]  /*b6f0*/  VIADD R20, R0, 0xd8 ;  /* 0x000000d800147836 */ /* 0x000fe20000000000 */
[----:B----4-:R-:W-:-:S02]  /*b700*/  @!P6 LOP3.LUT R17, R22, 0xfffffffe, RZ, 0xc0, !PT ;  /* 0xfffffffe1611e812 */ /* 0x010fc400078ec0ff */
[----:B------:R-:W-:Y:S01]  /*b710*/  ISETP.GE.AND P0, PT, R18, UR4, PT ;  /* 0x0000000412007c0c */ /* 0x000fe2000bf06270 */
[----:B0-----:R-:W-:Y:S01]  /*b720*/  @!P3 IMAD.WIDE R8, R19, 0x4, R2 ;  /* 0x000000041308b825 */ /* 0x001fe200078e0202 */
[----:B------:R-:W-:-:S03]  /*b730*/  ISETP.GE.AND P2, PT, R20, UR4, PT ;  /* 0x0000000414007c0c */ /* 0x000fc6000bf46270 */
[--C-:B-1----:R-:W-:Y:S01]  /*b740*/  @!P4 IMAD.WIDE R10, R15, 0x4, R2.reuse ;  /* 0x000000040f0ac825 */ /* 0x102fe200078e0202 */
[----:B------:R0:W-:Y:S03]  /*b750*/  @!P3 ST.E.64 desc[UR36][R8.64], R108 ;  /* 0x0000006c0800b985 */ /* 0x0001e6000c101b24 */
[--C-:B------:R-:W-:Y:S01]  /*b760*/  @!P5 IMAD.WIDE R14, R21, 0x4, R2.reuse ;  /* 0x00000004150ed825 */ /* 0x100fe200078e0202 */
[----:B------:R1:W-:Y:S03]  /*b770*/  @!P4 ST.E.64 desc[UR36][R10.64], R112 ;  /* 0x000000700a00c985 */ /* 0x0003e6000c101b24 */
[----:B------:R-:W-:Y:S01]  /*b780*/  VIADD R19, R0, 0xd0 ;  /* 0x000000d000137836 */ /* 0x000fe20000000000 */
[----:B------:R2:W-:Y:S01]  /*b790*/  @!P5 ST.E.64 desc[UR36][R14.64], R116 ;  /* 0x000000740e00d985 */ /* 0x0005e2000c101b24 */
[----:B------:R-:W-:Y:S01]  /*b7a0*/  @!P6 IMAD.WIDE R16, R17, 0x4, R2 ;  /* 0x000000041110e825 */ /* 0x000fe200078e0202 */
[----:B------:R-:W-:-:S02]  /*b7b0*/  @!P0 LEA.HI R18, R18, R18, RZ, 0x1 ;  /* 0x0000001212128211 */ /* 0x000fc400078f08ff */
[----:B------:R-:W-:Y:S01]  /*b7c0*/  ISETP.GE.AND P1, PT, R19, UR4, PT ;  /* 0x0000000413007c0c */ /* 0x000fe2000bf26270 */
[C---:B------:R-:W-:Y:S01]  /*b7d0*/  VIADD R21, R0.reuse, 0xe0 ;  /* 0x000000e000157836 */ /* 0x040fe20000000000 */
[----:B------:R3:W-:Y:S01]  /*b7e0*/  @!P6 ST.E.64 desc[UR36][R16.64], R120 ;  /* 0x000000781000e985 */ /* 0x0007e2000c101b24 */
[----:B0-----:R-:W-:Y:S01]  /*b7f0*/  VIADD R9, R0, 0xf8 ;  /* 0x000000f800097836 */ /* 0x001fe20000000000 */
[----:B------:R-:W-:Y:S01]  /*b800*/  @!P2 LEA.HI R20, R20, R20, RZ, 0x1 ;  /* 0x000000141414a211 */ /* 0x000fe200078f08ff */
[C---:B------:R-:W-:Y:S01]  /*b810*/  VIADD R12, R0.reuse, 0xe8 ;  /* 0x000000e8000c7836 */ /* 0x040fe20000000000 */
[----:B------:R-:W-:Y:S01]  /*b820*/  ISETP.GE.AND P3, PT, R21, UR4, PT ;  /* 0x0000000415007c0c */ /* 0x000fe2000bf66270 */
[----:B------:R-:W-:Y:S01]  /*b830*/  VIADD R13, R0, 0xf0 ;  /* 0x000000f0000d7836 */ /* 0x000fe20000000000 */
[----:B------:R-:W-:Y:S02]  /*b840*/  ISETP.GE.AND P6, PT, R9, UR4, PT ;  /* 0x0000000409007c0c */ /* 0x000fe4000bfc6270 */
[----:B------:R-:W-:-:S02]  /*b850*/  ISETP.GE.AND P4, PT, R12, UR4, PT ;  /* 0x000000040c007c0c */ /* 0x000fc4000bf86270 */
[----:B------:R-:W-:Y:S02]  /*b860*/  ISETP.GE.AND P5, PT, R13, UR4, PT ;  /* 0x000000040d007c0c */ /* 0x000fe4000bfa6270 */
[----:B------:R-:W-:-:S04]  /*b870*/  @!P1 LEA.HI R19, R19, R19, RZ, 0x1 ;  /* 0x0000001313139211 */ /* 0x000fc800078f08ff */
[----:B-1----:R-:W-:Y:S02]  /*b880*/  @!P1 LOP3.LUT R11, R19, 0xfffffffe, RZ, 0xc0, !PT ;  /* 0xfffffffe130b9812 */ /* 0x002fe400078ec0ff */
[----:B------:R-:W-:Y:S02]  /*b890*/  @!P3 LEA.HI R21, R21, R21, RZ, 0x1 ;  /* 0x000000151515b211 */ /* 0x000fe400078f08ff */
[----:B------:R-:W-:Y:S02]  /*b8a0*/  @!P6 LEA.HI R10, R9, R9, RZ, 0x1 ;  /* 0x00000009090ae211 */ /* 0x000fe400078f08ff */
[----:B------:R-:W-:Y:S02]  /*b8b0*/  @!P4 LEA.HI R12, R12, R12, RZ, 0x1 ;  /* 0x0000000c0c0cc211 */ /* 0x000fe400078f08ff */
[----:B------:R-:W-:Y:S02]  /*b8c0*/  @!P5 LEA.HI R8, R13, R13, RZ, 0x1 ;  /* 0x0000000d0d08d211 */ /* 0x000fe400078f08ff */
[----:B------:R-:W-:-:S02]  /*b8d0*/  @!P0 LOP3.LUT R9, R18, 0xfffffffe, RZ, 0xc0, !PT ;  /* 0xfffffffe12098812 */ /* 0x000fc400078ec0ff */
[----:B------:R-:W-:Y:S02]  /*b8e0*/  @!P2 LOP3.LUT R13, R20, 0xfffffffe, RZ, 0xc0, !PT ;  /* 0xfffffffe140da812 */ /* 0x000fe400078ec0ff */
[----:B--2---:R-:W-:Y:S02]  /*b8f0*/  @!P3 LOP3.LUT R15, R21, 0xfffffffe, RZ, 0xc0, !PT ;  /* 0xfffffffe150fb812 */ /* 0x004fe400078ec0ff */
        /* <DEDUP_REMOVED lines=17> */
.L_x_3415:
[----:B------:R-:W-:Y:S05]  /*ba10*/  BSYNC B0 ;  /* 0x0000000000007941 */ /* 0x000fea0003800000 */
.L_x_3414:
[----:B------:R-:W-:Y:S01]  /*ba20*/  IADD3 R7, R7, 0x8, RZ ;  /* 0x0000000807077810 */ /* 0x000fe20007ffe0ff */
[----:B0-2---:R2:W3:Y:S03]  /*ba30*/  SHFL.IDX PT, R3, R5, 0x1, 0x1c1f ;  /* 0x003c1f0005037f89 */ /* 0x0054e600000e0000 */
[----:B------:R-:W-:Y:S01]  /*ba40*/  ISETP.GE.AND P0, PT, R7, R6, PT ;  /* 0x000000060700720c */ /* 0x000fe20003f06270 */
[----:B-1----:R2:W4:-:S12]  /*ba50*/  SHFL.IDX PT, R2, R4, 0x1, 0x1c1f ;  /* 0x003c1f0004027f89 */ /* 0x00251800000e0000 */
[----:B--2---:R-:W-:Y:S05]  /*ba60*/  @P0 BRA `(.L_x_3378) ;  /* 0x0000005400640947 */ /* 0x004fea0003800000 */
        /* <DEDUP_REMOVED lines=14> */
[----:B------:R-:W-:-:S02]  /*bb50*/  VIADD R15, R0, 0x40 ;  /* 0x00000040000f7836 */ /* 0x000fc40000000000 */
[C---:B------:R-:W-:Y:S01]  /*bb60*/  @!P0 LEA.HI R4, R0.reuse, R0, RZ, 0x1 ;  /* 0x0000000000048211 */ /* 0x040fe200078f08ff */
[C---:B------:R-:W-:Y:S01]  /*bb70*/  VIADD R16, R0.reuse, 0x48 ;  /* 0x0000004800107836 */ /* 0x040fe20000000000 */
[----:B------:R-:W-:Y:S01]  /*bb80*/  @!P1 LEA.HI R6, R5, R5, RZ, 0x1 ;  /* 0x0000000505069211 */ /* 0x000fe200078f08ff */
[C---:B------:R-:W-:Y:S01]  /*bb90*/  VIADD R19, R0.reuse, 0x58 ;  /* 0x0000005800137836 */ /* 0x040fe20000000000 */
[----:B------:R-:W-:Y:S01]  /*bba0*/  @!P2 LEA.HI R8, R7, R7, RZ, 0x1 ;  /* 0x000000070708a211 */ /* 0x000fe200078f08ff */
[----:B------:R-:W-:Y:S01]  /*bbb0*/  VIADD R20, R0, 0x80 ;  /* 0x0000008000147836 */ /* 0x000fe20000000000 */
[----:B------:R-:W-:Y:S02]  /*bbc0*/  @!P0 LOP3.LUT R5, R4, 0xfffffffe, RZ, 0xc0, !PT ;  /* 0xfffffffe04058812 */ /* 0x000fe400078ec0ff */
[----:B------:R-:W-:Y:S02]  /*bbd0*/  @!P1 LOP3.LUT R7, R6, 0xfffffffe, RZ, 0xc0, !PT ;  /* 0xfffffffe06079812 */ /* 0x000fe400078ec0ff */
[----:B------:R-:W-:Y:S01]  /*bbe0*/  @!P2 LOP3.LUT R9, R8, 0xfffffffe, RZ, 0xc0, !PT ;  /* 0xfffffffe0809a812 */ /* 0x000fe200078ec0ff */
[----:B---34-:R-:W-:Y:S01]  /*bbf0*/  @!P0 IMAD.WIDE R4, R5, 0x4, R2 ;  /* 0x0000000405048825 */ /* 0x018fe200078e0202 */
        /* <DEDUP_REMOVED lines=28> */
[----:B------:R-:W-:Y:S01]  /*bdc0*/  @!P4 LOP3.LUT R17, R16, 0xfffffffe, RZ, 0xc0, !PT ;  /* 0xfffffffe1011c812 */ /* 0x000fe200078ec0ff */
[----:B------:R-:W-:Y:S01]  /*bdd0*/  VIADD R16, R0, 0x70 ;  /* 0x0000007000107836 */ /* 0x000fe20000000000 */
[----:B------:R-:W-:Y:S02]  /*bde0*/  ISETP.GE.AND P5, PT, R18, UR4, PT ;  /* 0x0000000412007c0c */ /* 0x000fe4000bfa6270 */
[----:B------:R-:W-:Y:S01]  /*bdf0*/  ISETP.GE.AND P6, PT, R19, UR4, PT ;  /* 0x0000000413007c0c */ /* 0x000fe2000bfc6270 */
[----:B0-----:R-:W-:-:S04]  /*be00*/  @!P0 IMAD.WIDE R4, R9, 0x4, R2 ;  /* 0x0000000409048825 */ /* 0x001fc800078e0202 */
[--C-:B-1----:R-:W-:Y:S01]  /*be10*/  @!P1 IMAD.WIDE R6, R13, 0x4, R2.reuse ;  /* 0x000000040d069825 */ /* 0x102fe200078e0202 */
[----:B------:R0:W-:Y:S01]  /*be20*/  @!P0 ST.E.64 desc[UR36][R4.64], R46 ;  /* 0x0000002e04008985 */ /* 0x0001e2000c101b24 */
[----:B------:R-:W-:Y:S02]  /*be30*/  ISETP.GE.AND P0, PT, R20, UR4, PT ;  /* 0x0000000414007c0c */ /* 0x000fe4000bf06270 */
[--C-:B------:R-:W-:Y:S01]  /*be40*/  @!P2 IMAD.WIDE R8, R11, 0x4, R2.reuse ;  /* 0x000000040b08a825 */ /* 0x100fe200078e0202 */
[----:B------:R1:W-:Y:S01]  /*be50*/  @!P1 ST.E.64 desc[UR36][R6.64], R50 ;  /* 0x0000003206009985 */ /* 0x0003e2000c101b24 */
[----:B------:R-:W-:Y:S02]  /*be60*/  @!P5 LEA.HI R18, R18, R18, RZ, 0x1 ;  /* 0x000000121212d211 */ /* 0x000fe400078f08ff */
[----:B------:R-:W-:Y:S01]  /*be70*/  @!P3 IMAD.WIDE R10, R15, 0x4, R2 ;  /* 0x000000040f0ab825 */ /* 0x000fe200078e0202 */
[----:B------:R2:W-:Y:S01]  /*be80*/  @!P2 ST.E.64 desc[UR36][R8.64], R54 ;  /* 0x000000360800a985 */ /* 0x0005e2000c101b24 */
[----:B------:R-:W-:-:S02]  /*be90*/  ISETP.GE.AND P2, PT, R16, UR4, PT ;  /* 0x0000000410007c0c */ /* 0x000fc4000bf46270 */
[----:B------:R-:W-:Y:S01]  /*bea0*/  @!P4 IMAD.WIDE R12, R17, 0x4, R2 ;  /* 0x00000004110cc825 */ /* 0x000fe200078e0202 */
[----:B------:R3:W-:Y:S01]  /*beb0*/  @!P3 ST.E.64 desc[UR36][R10.64], R58 ;  /* 0x0000003a0a00b985 */ /* 0x0007e2000c101b24 */
[----:B------:R-:W-:Y:S02]  /*bec0*/  @!P6 LEA.HI R19, R19, R19, RZ, 0x1 ;  /* 0x000000131313e211 */ /* 0x000fe400078f08ff */
[C---:B------:R-:W-:Y:S01]  /*bed0*/  VIADD R15, R0.reuse, 0x68 ;  /* 0x00000068000f7836 */ /* 0x040fe20000000000 */
[----:B------:R4:W-:Y:S01]  /*bee0*/  @!P4 ST.E.64 desc[UR36][R12.64], R62 ;  /* 0x0000003e0c00c985 */ /* 0x0009e2000c101b24 */
[----:B------:R-:W-:Y:S01]  /*bef0*/  VIADD R17, R0, 0x78 ;  /* 0x0000007800117836 */ /* 0x000fe20000000000 */
[----:B------:R-:W-:Y:S02]  /*bf00*/  ISETP.GE.AND P4, PT, R14, UR4, PT ;  /* 0x000000040e007c0c */ /* 0x000fe4000bf86270 */
[----:B------:R-:W-:Y:S02]  /*bf10*/  ISETP.GE.AND P3, PT, R15, UR4, PT ;  /* 0x000000040f007c0c */ /* 0x000fe4000bf66270 */
[----:B------:R-:W-:-:S02]  /*bf20*/  ISETP.GE.AND P1, PT, R17, UR4, PT ;  /* 0x0000000411007c0c */ /* 0x000fc4000bf26270 */
[----:B0-----:R-:W-:Y:S01]  /*bf30*/  @!P5 LOP3.LUT R5, R18, 0xfffffffe, RZ, 0xc0, !PT ;  /* 0xfffffffe1205d812 */ /* 0x001fe200078ec0ff */
[C---:B------:R-:W-:Y:S01]  /*bf40*/  VIADD R18, R0.reuse, 0x88 ;  /* 0x0000008800127836 */ /* 0x040fe20000000000 */
        /* <DEDUP_REMOVED lines=17> */
[----:B----4-:R-:W-:Y:S01]  /*c060*/  @!P0 LOP3.LUT R13, R20, 0xfffffffe, RZ, 0xc0, !PT ;  /* 0xfffffffe140d8812 */ /* 0x010fe200078ec0ff */
[----:B------:R-:W-:Y:S01]  /*c070*/  VIADD R20, R0, 0xb8 ;  /* 0x000000b800147836 */ /* 0x000fe20000000000 */
[----:B------:R-:W-:Y:S01]  /*c080*/  ISETP.GE.AND P6, PT, R18, UR4, PT ;  /* 0x0000000412007c0c */ /* 0x000fe2000bfc6270 */
[----:B0-----:R-:W-:Y:S01]  /*c090*/  @!P4 IMAD.WIDE R4, R9, 0x4, R2 ;  /* 0x000000040904c825 */ /* 0x001fe200078e0202 */
[----:B------:R-:W-:-:S03]  /*c0a0*/  ISETP.GE.AND P5, PT, R19, UR4, PT ;  /* 0x0000000413007c0c */ /* 0x000fc6000bfa6270 */
        /* <DEDUP_REMOVED lines=56> */
[C---:B------:R-:W-:Y:S01]  /*c430*/  VIADD R17, R0.reuse, 0xe8 ;  /* 0x000000e800117836 */ /* 0x040fe20000000000 */
[----:B------:R-:W-:Y:S01]  /*c440*/  @!P6 LEA.HI R19, R19, R19, RZ, 0x1 ;  /* 0x000000131313e211 */ /* 0x000fe200078f08ff */
        /* <DEDUP_REMOVED lines=16> */
[----:B---3--:R-:W-:Y:S02]  /*c550*/  @!P2 LOP3.LUT R11, R16, 0xfffffffe, RZ, 0xc0, !PT ;  /* 0xfffffffe100ba812 */ /* 0x008fe400078ec0ff */
        /* <DEDUP_REMOVED lines=19> */
.L_x_3412:
        /* <DEDUP_REMOVED lines=15> */
[----:B------:R-:W-:Y:S01]  /*c780*/  IMAD.MOV.U32 R5, RZ, RZ, R0 ;  /* 0x000000ffff057224 */ /* 0x000fe200078e0000 */
        /* <DEDUP_REMOVED lines=10> */
[----:B------:R-:W-:-:S05]  /*c830*/  IMAD.U32 R3, RZ, RZ, UR6 ;  /* 0x00000006ff037e24 */ /* 0x000fca000f8e00ff */
[----:B------:R-:W3:Y:S01]  /*c840*/  @P0 LDC R9, c[0x0][0xcf0] ;  /* 0x00033c00ff090b82 */ /* 0x000ee20000000800 */
[----:B0-----:R-:W-:-:S07]  /*c850*/  USHF.R.S32.HI UR8, URZ, 0x1f, UR7 ;  /* 0x0000001f3f087899 */ /* 0x001fce0008011407 */
[----:B------:R-:W0:Y:S01]  /*c860*/  S2UR UR10, SR_CTAID.Y ;  /* 0x00000000000a79c3 */ /* 0x000e220000002600 */
[C---:B-1----:R-:W-:Y:S02]  /*c870*/  IMAD R12, R10.reuse, UR8, RZ ;  /* 0x000000080a0c7c24 */ /* 0x042fe4000f8e02ff */
[----:B------:R-:W-:-:S04]  /*c880*/  IMAD.WIDE.U32 R2, R10, UR7, R2 ;  /* 0x000000070a027c25 */ /* 0x000fc8000f8e0002 */
[----:B------:R-:W-:Y:S01]  /*c890*/  IMAD R11, R11, UR7, R12 ;  /* 0x000000070b0b7c24 */ /* 0x000fe2000f8e020c */
[----:B------:R-:W0:Y:S01]  /*c8a0*/  LDC R8, c[0x0][0xd50] ;  /* 0x00035400ff087b82 */ /* 0x000e220000000800 */
[----:B--2---:R-:W-:-:S04]  /*c8b0*/  @P0 IMAD.HI.U32 R4, R0, R7, RZ ;  /* 0x0000000700040227 */ /* 0x004fc800078e00ff */
[----:B------:R-:W-:Y:S02]  /*c8c0*/  IMAD R7, RZ, RZ, -UR61 ;  /* 0x8000003dff077e24 */ /* 0x000fe4000f8e02ff */
[----:B------:R-:W-:Y:S01]  /*c8d0*/  IMAD.IADD R3, R11, 0x1, R3 ;  /* 0x000000010b037824 */ /* 0x000fe200078e0203 */
[----:B---3--:R-:W-:Y:S01]  /*c8e0*/  @P0 SHF.R.U32.HI R5, RZ, R9, R4 ;  /* 0x00000009ff050219 */ /* 0x008fe20000011604 */
[----:B0-----:R-:W-:-:S03]  /*c8f0*/  IMAD R9, R8, R7, UR10 ;  /* 0x0000000a08097e24 */ /* 0x001fc6000f8e0207 */
[----:B------:R-:W-:Y:S01]  /*c900*/  IADD3 R7, -R5, RZ, RZ ;  /* 0x000000ff05077210 */ /* 0x000fe20007ffe1ff */
        /* <DEDUP_REMOVED lines=20> */
.L_x_3376:
[----:B------:R-:W-:-:S08]  /*ca50*/  NOP ;  /* 0x0000000000007918 */ /* 0x000fd00000000000 */
[----:B0-----:R-:W0:-:S00]  /*ca60*/  USETMAXREG.DEALLOC.CTAPOOL 0x28 ;  /* 0x00000028000079c8 */ /* 0x001e0000080e0500 */
[----:B0-----:R-:W-:-:S06]  /*ca70*/  LOP3.LUT R17, R0, 0x3, RZ, 0xc0, !PT ;  /* 0x0000000300117812 */ /* 0x001fcc00078ec0ff */
[----:B------:R-:W0:Y:S01]  /*ca80*/  S2UR UR6, SR_CTAID.Y ;  /* 0x00000000000679c3 */ /* 0x000e220000002600 */
[----:B------:R-:W1:Y:S07]  /*ca90*/  SHFL.IDX PT, R0, R17, RZ, 0x1f ;  /* 0x00001fff11007589 */ /* 0x000e6e00000e0000 */
[----:B------:R-:W2:Y:S01]  /*caa0*/  S2UR UR43, SR_CTAID.Z ;  /* 0x00000000002b79c3 */ /* 0x000ea20000002700 */
[----:B-1----:R-:W-:-:S13]  /*cab0*/  ISETP.NE.AND P0, PT, R0, RZ, PT ;  /* 0x000000ff0000720c */ /* 0x002fda0003f05270 */
[----:B0-2---:R-:W-:Y:S05]  /*cac0*/  @!P0 BRA `(.L_x_3416) ;  /* 0x0000000000288947 */ /* 0x005fea0003800000 */
        /* <DEDUP_REMOVED lines=10> */
.L_x_3416:
[----:B------:R-:W-:Y:S01]  /*cb70*/  ULDC UR7, c[0x0][0xd50] ;  /* 0x0003540000077ab9 */ /* 0x000fe20000000800 */
[----:B------:R-:W-:Y:S01]  /*cb80*/  UMOV UR39, UR6 ;  /* 0x0000000600277c82 */ /* 0x000fe20008000000 */
[----:B------:R-:W-:-:S11]  /*cb90*/  UISETP.NE.AND UP0, UPT, UR7, 0x1, UPT ;  /* 0x000000010700788c */ /* 0x000fd6000bf05270 */
[----:B------:R-:W-:Y:S01]  /*cba0*/  @UP0 ULDC UR4, c[0x0][0xd54] ;  /* 0x0003550000040ab9 */ /* 0x000fe20000000800 */
[----:B------:R-:W-:Y:S01]  /*cbb0*/  @UP0 ULDC UR8, c[0x0][0xd58] ;  /* 0x0003560000080ab9 */ /* 0x000fe20000000800 */
[----:B------:R-:W-:-:S04]  /*cbc0*/  UIMAD.WIDE.U32 UR4, UR6, UR4, URZ ;  /* 0x00000004060472a5 */ /* 0x000fc8000f8e003f */
[----:B------:R-:W-:-:S12]  /*cbd0*/  @UP0 USHF.R.U32.HI UR39, URZ, UR8, UR5 ;  /* 0x000000083f270299 */ /* 0x000fd80008011605 */
.L_x_3417:
[----:B------:R-:W-:Y:S01]  /*cbe0*/  ISETP.LE.AND P0, PT, RZ, UR43, PT ;  /* 0x0000002bff007c0c */ /* 0x000fe2000bf03270 */
[----:B------:R-:W-:Y:S01]  /*cbf0*/  UIADD3 UR4, -UR39, URZ, URZ ;  /* 0x0000003f27047290 */ /* 0x000fe2000fffe13f */
[----:B------:R-:W-:Y:S02]  /*cc00*/  IMAD.MOV.U32 R21, RZ, RZ, 0x1 ;  /* 0x00000001ff157424 */ /* 0x000fe400078e00ff */
[----:B------:R-:W-:Y:S01]  /*cc10*/  IMAD.MOV.U32 R8, RZ, RZ, RZ ;  /* 0x000000ffff087224 */ /* 0x000fe200078e00ff */
[----:B------:R-:W-:Y:S01]  /*cc20*/  UIMAD UR6, UR7, UR4, UR6 ;  /* 0x00000004070672a4 */ /* 0x000fe2000f8e0206 */
[----:B------:R-:W-:-:S07]  /*cc30*/  IMAD.MOV.U32 R4, RZ, RZ, 0x1 ;  /* 0x00000001ff047424 */ /* 0x000fce00078e00ff */
[----:B------:R-:W-:Y:S05]  /*cc40*/  @!P0 BRA `(.L_x_3418) ;  /* 0x00000040001c8947 */ /* 0x000fea0003800000 */
[----:B------:R-:W-:Y:S01]  /*cc50*/  ULDC.64 UR4, c[0x0][0xb20] ;  /* 0x0002c80000047ab9 */ /* 0x000fe20000000a00 */
[----:B------:R-:W-:Y:S01]  /*cc60*/  ULDC UR41, c[0x0][0x2f0] ;  /* 0x0000bc0000297ab9 */ /* 0x000fe20000000800 */
[----:B------:R-:W-:Y:S01]  /*cc70*/  UISETP.NE.U32.AND UP0, UPT, UR4, URZ, UPT ;  /* 0x0000003f0400728c */ /* 0x000fe2000bf05070 */
[----:B------:R-:W-:-:S03]  /*cc80*/  IMAD.MOV.U32 R29, RZ, RZ, RZ ;  /* 0x000000ffff1d7224 */ /* 0x000fc600078e00ff */
[----:B------:R-:W-:-:S06]  /*cc90*/  UISETP.NE.AND.EX UP0, UPT, UR5, URZ, UPT, UP0 ;  /* 0x0000003f0500728c */ /* 0x000fcc000bf05300 */
[----:B------:R-:W-:-:S05]  /*cca0*/  PLOP3.LUT P0, PT, PT, PT, UP0, 0x80, 0x0 ;  /* 0x000000000000781c */ /* 0x000fca0003f0f008 */
[----:B------:R-:W-:Y:S02]  /*ccb0*/  @UP0 ULDC.64 UR4, c[0x0][0xb20] ;  /* 0x0002c80000040ab9 */ /* 0x000fe40000000a00 */
[----:B------:R-:W-:-:S06]  /*ccc0*/  @UP0 UIMAD.WIDE UR4, UR43, 0x4, UR4 ;  /* 0x000000042b0408a5 */ /* 0x000fcc000f8e0204 */
[----:B------:R-:W-:Y:S02]  /*ccd0*/  IMAD.U32 R2, RZ, RZ, UR4 ;  /* 0x00000004ff027e24 */ /* 0x000fe4000f8e00ff */
[----:B------:R-:W-:Y:S01]  /*cce0*/  IMAD.U32 R3, RZ, RZ, UR5 ;  /* 0x00000005ff037e24 */ /* 0x000fe2000f8e00ff */
[----:B------:R-:W-:Y:S02]  /*ccf0*/  ULDC.64 UR4, c[0x0][0x418] ;  /* 0x0001060000047ab9 */ /* 0x000fe40000000a00 */
[----:B------:R-:W-:Y:S02]  /*cd00*/  UISETP.NE.U32.AND UP0, UPT, UR4, URZ, UPT ;  /* 0x0000003f0400728c */ /* 0x000fe4000bf05070 */
[----:B------:R0:W5:Y:S01]  /*cd10*/  @P0 LDG.E R29, desc[UR36][R2.64] ;  /* 0x00000024021d0981 */ /* 0x000162000c1e1900 */
[----:B------:R-:W-:Y:S01]  /*cd20*/  ULDC UR4, c[0x0][0x424] ;  /* 0x0001090000047ab9 */ /* 0x000fe20000000800 */
[----:B------:R-:W-:Y:S02]  /*cd30*/  UISETP.NE.AND.EX UP0, UPT, UR5, URZ, UPT, UP0 ;  /* 0x0000003f0500728c */ /* 0x000fe4000bf05300 */
[----:B------:R-:W-:-:S02]  /*cd40*/  ULOP3.LUT UR44, UR6, 0xffff, URZ, 0xc0, !UPT ;  /* 0x0000ffff062c7892 */ /* 0x000fc4000f8ec03f */
[----:B------:R-:W-:Y:S01]  /*cd50*/  USEL UR4, UR4, 0x1, UP0 ;  /* 0x0000000104047887 */ /* 0x000fe20008000000 */
[----:B------:R-:W-:-:S03]  /*cd60*/  UMOV UR38, URZ ;  /* 0x0000003f00267c82 */ /* 0x000fc60008000000 */
[----:B------:R-:W-:-:S04]  /*cd70*/  UIMAD UR41, UR4, UR41, URZ ;  /* 0x00000029042972a4 */ /* 0x000fc8000f8e023f */
[----:B------:R-:W-:Y:S02]  /*cd80*/  UISETP.GE.AND UP0, UPT, UR41, 0x1, UPT ;  /* 0x000000012900788c */ /* 0x000fe4000bf06270 */
[----:B------:R-:W-:-:S04]  /*cd90*/  UIADD3 UR4, UR41, 0x3f, URZ ;  /* 0x0000003f29047890 */ /* 0x000fc8000fffe03f */
[----:B------:R-:W-:Y:S01]  /*cda0*/  PLOP3.LUT P0, PT, PT, PT, UP0, 0x80, 0x0 ;  /* 0x000000000000781c */ /* 0x000fe20003f0f008 */
[----:B------:R-:W-:-:S04]  /*cdb0*/  USHF.R.S32.HI UR5, URZ, 0x1f, UR4 ;  /* 0x0000001f3f057899 */ /* 0x000fc80008011404 */
[----:B------:R-:W-:-:S04]  /*cdc0*/  ULEA.HI UR5, UR5, UR4, URZ, 0x6 ;  /* 0x0000000405057291 */ /* 0x000fc8000f8f303f */
[----:B------:R-:W-:-:S04]  /*cdd0*/  USHF.R.S32.HI UR40, URZ, 0x6, UR5 ;  /* 0x000000063f287899 */ /* 0x000fc80008011405 */
[----:B0-----:R-:W-:Y:S08]  /*cde0*/  @!P0 BRA `(.L_x_3419) ;  /* 0x0000000000848947 */ /* 0x001ff00003800000 */
        /* <DEDUP_REMOVED lines=33> */
.L_x_3419:
[----:B------:R-:W-:Y:S02]  /*d000*/  UIMAD UR45, UR44, UR38, URZ ;  /* 0x000000262c2d72a4 */ /* 0x000fe4000f8e023f */
[----:B------:R-:W-:Y:S02]  /*d010*/  IMAD.U32 R3, RZ, RZ, UR38 ;  /* 0x00000026ff037e24 */ /* 0x000fe4000f8e00ff */
[----:B------:R-:W-:Y:S02]  /*d020*/  IMAD.MOV.U32 R8, RZ, RZ, RZ ;  /* 0x000000ffff087224 */ /* 0x000fe400078e00ff */
[----:B------:R-:W-:Y:S02]  /*d030*/  IMAD.MOV.U32 R4, RZ, RZ, 0x1 ;  /* 0x00000001ff047424 */ /* 0x000fe400078e00ff */
[----:B------:R-:W-:-:S05]  /*d040*/  IMAD.U32 R28, RZ, RZ, UR45 ;  /* 0x0000002dff1c7e24 */ /* 0x000fca000f8e00ff */
[----:B------:R-:W-:-:S04]  /*d050*/  VIADDMNMX R28, R28, R3, UR40, PT ;  /* 0x000000281c1c7e46 */ /* 0x000fc8000b800103 */
        /* <DEDUP_REMOVED lines=24> */
[----:B0----5:R-:W-:Y:S05]  /*d1e0*/  CALL.ABS.NOINC R2 ;  /* 0x0000000002007343 */ /* 0x021fea0003c00000 */
.L_x_3420:
        /* <DEDUP_REMOVED lines=20> */
.L_x_3422:
[----:B------:R0:W1:Y:S01]  /*d330*/  LDC.64 R2, c[0x4][R16] ;  /* 0x0100000010027b82 */ /* 0x0000620000000a00 */
[----:B------:R-:W-:Y:S01]  /*d340*/  ULDC.64 UR4, c[0x4][0xf0] ;  /* 0x01003c0000047ab9 */ /* 0x000fe20000000a00 */
[----:B------:R-:W-:Y:S01]  /*d350*/  ULDC.64 UR6, c[0x4][0xf8] ;  /* 0x01003e0000067ab9 */ /* 0x000fe20000000a00 */
[----:B------:R-:W-:Y:S01]  /*d360*/  IMAD.U32 R4, RZ, RZ, UR4 ;  /* 0x00000004ff047e24 */ /* 0x000fe2000f8e00ff */
[----:B------:R-:W-:Y:S01]  /*d370*/  MOV R8, 0x70 ;  /* 0x0000007000087802 */ /* 0x000fe20000000f00 */
[----:B------:R-:W-:Y:S01]  /*d380*/  IMAD.U32 R5, RZ, RZ, UR5 ;  /* 0x00000005ff057e24 */ /* 0x000fe2000f8e00ff */
[----:B------:R-:W-:Y:S01]  /*d390*/  ULDC.64 UR4, c[0x4][0x50] ;  /* 0x0100140000047ab9 */ /* 0x000fe20000000a00 */
[----:B------:R-:W-:Y:S02]  /*d3a0*/  IMAD.U32 R6, RZ, RZ, UR6 ;  /* 0x00000006ff067e24 */ /* 0x000fe4000f8e00ff */
[----:B------:R-:W-:Y:S02]  /*d3b0*/  IMAD.U32 R7, RZ, RZ, UR7 ;  /* 0x00000007ff077e24 */ /* 0x000fe4000f8e00ff */
[----:B------:R-:W-:-:S02]  /*d3c0*/  IMAD.U32 R10, RZ, RZ, UR4 ;  /* 0x00000004ff0a7e24 */ /* 0x000fc4000f8e00ff */
[----:B------:R-:W-:Y:S02]  /*d3d0*/  IMAD.U32 R11, RZ, RZ, UR5 ;  /* 0x00000005ff0b7e24 */ /* 0x000fe4000f8e00ff */
[----:B------:R-:W-:Y:S02]  /*d3e0*/  IMAD.MOV.U32 R12, RZ, RZ, 0x1 ;  /* 0x00000001ff0c7424 */ /* 0x000fe400078e00ff */
[----:B0-----:R-:W-:-:S07]  /*d3f0*/  IMAD.MOV.U32 R13, RZ, RZ, RZ ;  /* 0x000000ffff0d7224 */ /* 0x001fce00078e00ff */
[----:B------:R-:W-:-:S07]  /*d400*/  LEPC R20, `(.L_x_3421) ;  /* 0x000000001014794e */ /* 0x000fce0000000000 */
[----:B-1----:R-:W-:Y:S05]  /*d410*/  CALL.ABS.NOINC R2 ;  /* 0x0000000002007343 */ /* 0x002fea0003c00000 */
.L_x_3421:
[----:B------:R-:W-:Y:S01]  /*d420*/  ULDC.64 UR4, c[0x0][0xaf0] ;  /* 0x0002bc0000047ab9 */ /* 0x000fe20000000a00 */
[----:B------:R-:W-:Y:S01]  /*d430*/  IMAD.U32 R25, RZ, RZ, UR43 ;  /* 0x0000002bff197e24 */ /* 0x000fe2000f8e00ff */
[----:B------:R-:W-:Y:S01]  /*d440*/  UISETP.NE.U32.AND UP0, UPT, UR4, URZ, UPT ;  /* 0x0000003f0400728c */ /* 0x000fe2000bf05070 */
[----:B------:R-:W0:Y:S03]  /*d450*/  LDC R11, c[0x0][0x430] ;  /* 0x00010c00ff0b7b82 */ /* 0x000e260000000800 */
[----:B------:R-:W-:-:S06]  /*d460*/  UISETP.NE.AND.EX UP0, UPT, UR5, URZ, UPT, UP0 ;  /* 0x0000003f0500728c */ /* 0x000fcc000bf05300 */
[----:B------:R-:W-:-:S05]  /*d470*/  PLOP3.LUT P0, PT, PT, PT, UP0, 0x80, 0x0 ;  /* 0x000000000000781c */ /* 0x000fca0003f0f008 */
[----:B------:R-:W-:Y:S02]  /*d480*/  @UP0 ULDC.64 UR4, c[0x0][0xaf0] ;  /* 0x0002bc0000040ab9 */ /* 0x000fe40000000a00 */
[----:B------:R-:W-:-:S06]  /*d490*/  @UP0 UIMAD.WIDE UR4, UR43, 0x4, UR4 ;  /* 0x000000042b0408a5 */ /* 0x000fcc000f8e0204 */
[----:B------:R-:W-:Y:S01]  /*d4a0*/  IMAD.U32 R2, RZ, RZ, UR4 ;  /* 0x00000004ff027e24 */ /* 0x000fe2000f8e00ff */
[C---:B------:R-:W-:Y:S01]  /*d4b0*/  LOP3.LUT R6, R24.reuse, 0x7f, RZ, 0xc0, !PT ;  /* 0x0000007f18067812 */ /* 0x040fe200078ec0ff */
[----:B------:R-:W-:Y:S02]  /*d4c0*/  IMAD.U32 R3, RZ, RZ, UR5 ;  /* 0x00000005ff037e24 */ /* 0x000fe4000f8e00ff */
[----:B------:R-:W-:Y:S01]  /*d4d0*/  IMAD.SHL.U32 R0, R24, 0x10, RZ ;  /* 0x0000001018007824 */ /* 0x000fe200078e00ff */
[----:B------:R-:W-:Y:S01]  /*d4e0*/  LEA R18, R28, 0xffffffc0, 0x6 ;  /* 0xffffffc01c127811 */ /* 0x000fe200078e30ff */
[----:B------:R-:W-:Y:S01]  /*d4f0*/  ULDC UR4, c[0x0][0x320] ;  /* 0x0000c80000047ab9 */ /* 0x000fe20000000800 */
[----:B------:R1:W2:Y:S01]  /*d500*/  @P0 LDG.E R25, desc[UR36][R2.64] ;  /* 0x0000002402190981 */ /* 0x0002a2000c1e1900 */
[----:B------:R-:W-:Y:S02]  /*d510*/  SHF.R.U32.HI R5, RZ, 0x3, R6 ;  /* 0x00000003ff057819 */ /* 0x000fe40000011606 */
[----:B------:R-:W-:-:S02]  /*d520*/  LOP3.LUT R4, R0, 0x70, RZ, 0xc0, !PT ;  /* 0x0000007000047812 */ /* 0x000fc400078ec0ff */
[----:B0-----:R-:W-:Y:S02]  /*d530*/  ISETP.NE.AND P1, PT, R11, 0x1, PT ;  /* 0x000000010b00780c */ /* 0x001fe40003f25270 */
[----:B------:R-:W-:Y:S02]  /*d540*/  LOP3.LUT R31, R4, R5, RZ, 0xfc, !PT ;  /* 0x00000005041f7212 */ /* 0x000fe400078efcff */
[----:B------:R-:W-:-:S03]  /*d550*/  LOP3.LUT R16, R16, 0xffffefff, RZ, 0xc0, !PT ;  /* 0xffffefff10107812 */ /* 0x000fc600078ec0ff */
[----:B------:R-:W-:-:S04]  /*d560*/  IMAD.IADD R4, R31, 0x1, R18 ;  /* 0x000000011f047824 */ /* 0x000fc800078e0212 */
[C---:B-----5:R-:W-:Y:S01]  /*d570*/  IMAD.IADD R10, R4.reuse, 0x1, R29 ;  /* 0x00000001040a7824 */ /* 0x060fe200078e021d */
[----:B------:R-:W-:Y:S01]  /*d580*/  ISETP.GE.AND P0, PT, R4, UR41, PT ;  /* 0x0000002904007c0c */ /* 0x000fe2000bf06270 */
[----:B------:R-:W0:Y:S01]  /*d590*/  @P1 LDC R0, c[0x0][0x434] ;  /* 0x00010d00ff001b82 */ /* 0x000e220000000800 */
[----:B------:R-:W-:Y:S01]  /*d5a0*/  @P1 LOP3.LUT R16, R16, 0x1000, RZ, 0xfc, !PT ;  /* 0x0000100010101812 */ /* 0x000fe200078efcff */
[----:B------:R-:W-:Y:S01]  /*d5b0*/  IMAD.MOV.U32 R7, RZ, RZ, R10 ;  /* 0x000000ffff077224 */ /* 0x000fe200078e000a */
[----:B------:R-:W-:-:S05]  /*d5c0*/  ISETP.GT.U32.OR P0, PT, R31, 0x3f, P0 ;  /* 0x0000003f1f00780c */ /* 0x000fca0000704470 */
[----:B-1----:R-:W1:Y:S08]  /*d5d0*/  @P1 LDC R3, c[0x0][0x438] ;  /* 0x00010e00ff031b82 */ /* 0x002e700000000800 */
[----:B------:R-:W3:Y:S08]  /*d5e0*/  @!P0 LDC.64 R8, c[0x0][0x428] ;  /* 0x00010a00ff088b82 */ /* 0x000ef00000000a00 */
[----:B------:R-:W4:Y:S01]  /*d5f0*/  @!P0 LDC.64 R4, c[0x0][0x418] ;  /* 0x00010600ff048b82 */ /* 0x000f220000000a00 */
[----:B0-----:R-:W-:-:S05]  /*d600*/  @P1 IMAD.HI.U32 R0, R10, R0, RZ ;  /* 0x000000000a001227 */ /* 0x001fca00078e00ff */
[----:B-1----:R-:W-:-:S04]  /*d610*/  @P1 SHF.R.U32.HI R7, RZ, R3, R0 ;  /* 0x00000003ff071219 */ /* 0x002fc80000011600 */
        /* <DEDUP_REMOVED lines=8> */
[----:B------:R-:W-:-:S05]  /*d6a0*/  @!P0 LEA.HI.X R5, R2, R5, R0, 0x2, P1 ;  /* 0x0000000502058211 */ /* 0x000fca00008f1400 */
[----:B------:R0:W2:Y:S01]  /*d6b0*/  @!P0 LDG.E R3, desc[UR36][R4.64] ;  /* 0x0000002404038981 */ /* 0x0000a2000c1e1900 */
[----:B------:R-:W-:Y:S02]  /*d6c0*/  CS2R R26, SRZ ;  /* 0x00000000001a7805 */ /* 0x000fe4000001ff00 */
[----:B------:R-:W-:Y:S01]  /*d6d0*/  LOP3.LUT R16, R16, 0xffffffdf, RZ, 0xc0, !PT ;  /* 0xffffffdf10107812 */ /* 0x000fe200078ec0ff */
[----:B------:R-:W-:-:S04]  /*d6e0*/  IMAD.MOV R19, RZ, RZ, -R7 ;  /* 0x000000ffff137224 */ /* 0x000fc800078e0a07 */
[----:B------:R-:W-:Y:S02]  /*d6f0*/  IMAD R19, R11, R19, R10 ;  /* 0x000000130b137224 */ /* 0x000fe400078e020a */
[----:B0-----:R-:W-:-:S05]  /*d700*/  IMAD.SHL.U32 R5, R24, 0x8, RZ ;  /* 0x0000000818057824 */ /* 0x001fca00078e00ff */
[----:B------:R-:W-:-:S04]  /*d710*/  LOP3.LUT R22, R5, 0x38, RZ, 0xc0, !PT ;  /* 0x0000003805167812 */ /* 0x000fc800078ec0ff */
[C---:B------:R-:W-:Y:S02]  /*d720*/  LOP3.LUT R0, R22.reuse, 0x40, RZ, 0xfc, !PT ;  /* 0x0000004016007812 */ /* 0x040fe400078efcff */
[----:B------:R-:W-:Y:S02]  /*d730*/  LOP3.LUT R2, R22, 0x80, RZ, 0xfc, !PT ;  /* 0x0000008016027812 */ /* 0x000fe400078efcff */
[----:B------:R-:W-:Y:S02]  /*d740*/  ISETP.GE.AND P2, PT, R0, UR4, PT ;  /* 0x0000000400007c0c */ /* 0x000fe4000bf46270 */
[----:B------:R-:W-:Y:S02]  /*d750*/  ISETP.GE.AND P1, PT, R2, UR4, PT ;  /* 0x0000000402007c0c */ /* 0x000fe4000bf26270 */
[----:B------:R-:W-:Y:S02]  /*d760*/  SEL R0, RZ, 0xffffffff, P2 ;  /* 0xffffffffff007807 */ /* 0x000fe40001000000 */
[----:B------:R-:W-:-:S02]  /*d770*/  LOP3.LUT R2, R22, 0xc0, RZ, 0xfc, !PT ;  /* 0x000000c016027812 */ /* 0x000fc400078efcff */
[C---:B------:R-:W-:Y:S02]  /*d780*/  LOP3.LUT R35, R22.reuse, 0x100, RZ, 0xfc, !PT ;  /* 0x0000010016237812 */ /* 0x040fe400078efcff */
[C---:B------:R-:W-:Y:S02]  /*d790*/  LOP3.LUT R34, R22.reuse, 0x140, RZ, 0xfc, !PT ;  /* 0x0000014016227812 */ /* 0x040fe400078efcff */
[----:B------:R-:W-:Y:S02]  /*d7a0*/  LOP3.LUT R4, R22, 0x180, RZ, 0xfc, !PT ;  /* 0x0000018016047812 */ /* 0x000fe400078efcff */
[----:B------:R-:W-:Y:S02]  /*d7b0*/  @P2 LOP3.LUT R16, R16, 0x20, RZ, 0xfc, !PT ;  /* 0x0000002010102812 */ /* 0x000fe400078efcff */
[----:B------:R-:W-:Y:S02]  /*d7c0*/  ISETP.GE.AND P2, PT, R35, UR4, PT ;  /* 0x0000000423007c0c */ /* 0x000fe4000bf46270 */
[----:B------:R-:W-:-:S02]  /*d7d0*/  LOP3.LUT R16, R16, 0xfffffdff, RZ, 0xc0, !PT ;  /* 0xfffffdff10107812 */ /* 0x000fc400078ec0ff */
[C---:B------:R-:W-:Y:S02]  /*d7e0*/  LOP3.LUT R37, R22.reuse, 0x1c0, RZ, 0xfc, !PT ;  /* 0x000001c016257812 */ /* 0x040fe400078efcff */
[--C-:B--2---:R-:W-:Y:S01]  /*d7f0*/  @!P0 SHF.R.S32.HI R27, RZ, 0x1f, R3.reuse ;  /* 0x0000001fff1b8819 */ /* 0x104fe20000011403 */
[----:B------:R-:W-:Y:S01]  /*d800*/  @!P0 IMAD.MOV.U32 R26, RZ, RZ, R3 ;  /* 0x000000ffff1a8224 */ /* 0x000fe200078e0003 */
[----:B------:R-:W-:Y:S01]  /*d810*/  ISETP.GE.AND P0, PT, R22, UR4, PT ;  /* 0x0000000416007c0c */ /* 0x000fe2000bf06270 */
[----:B------:R-:W-:-:S03]  /*d820*/  IMAD.SHL.U32 R3, R0, 0x2, RZ ;  /* 0x0000000200037824 */ /* 0x000fc600078e00ff */
[----:B------:R-:W-:-:S04]  /*d830*/  SEL R0, RZ, 0x1, P0 ;  /* 0x00000001ff007807 */ /* 0x000fc80000000000 */
[----:B------:R-:W-:Y:S02]  /*d840*/  LOP3.LUT R0, R3, 0x2, R0, 0xe2, !PT ;  /* 0x0000000203007812 */ /* 0x000fe400078ee200 */
[----:B------:R-:W-:-:S03]  /*d850*/  SEL R3, RZ, 0x4, P1 ;  /* 0x00000004ff037807 */ /* 0x000fc60000800000 */
[----:B------:R-:W-:Y:S02]  /*d860*/  @P0 LOP3.LUT R16, R16, 0x200, RZ, 0xfc, !PT ;  /* 0x0000020010100812 */ /* 0x000fe400078efcff */
[----:B------:R-:W-:Y:S02]  /*d870*/  ISETP.GE.AND P0, PT, R2, UR4, PT ;  /* 0x0000000402007c0c */ /* 0x000fe4000bf06270 */
[----:B------:R-:W-:Y:S02]  /*d880*/  LOP3.LUT R16, R16, 0xffffffef, RZ, 0xc0, !PT ;  /* 0xffffffef10107812 */ /* 0x000fe400078ec0ff */
[----:B------:R-:W-:Y:S02]  /*d890*/  SEL R2, RZ, 0x8, P0 ;  /* 0x00000008ff027807 */ /* 0x000fe40000000000 */
[----:B------:R-:W-:Y:S02]  /*d8a0*/  @P1 LOP3.LUT R16, R16, 0x10, RZ, 0xfc, !PT ;  /* 0x0000001010101812 */ /* 0x000fe400078efcff */
[----:B------:R-:W-:-:S02]  /*d8b0*/  ISETP.GE.AND P1, PT, R34, UR4, PT ;  /* 0x0000000422007c0c */ /* 0x000fc4000bf26270 */
[----:B------:R-:W-:Y:S02]  /*d8c0*/  LOP3.LUT R16, R16, 0xfffffff7, RZ, 0xc0, !PT ;  /* 0xfffffff710107812 */ /* 0x000fe400078ec0ff */
[----:B------:R-:W-:Y:S02]  /*d8d0*/  LOP3.LUT R2, R2, R0, R3, 0xfe, !PT ;  /* 0x0000000002027212 */ /* 0x000fe400078efe03 */
[----:B------:R-:W-:Y:S02]  /*d8e0*/  @P0 LOP3.LUT R16, R16, 0x8, RZ, 0xfc, !PT ;  /* 0x0000000810100812 */ /* 0x000fe400078efcff */
[----:B------:R-:W-:Y:S02]  /*d8f0*/  ISETP.GE.AND P0, PT, R4, UR4, PT ;  /* 0x0000000404007c0c */ /* 0x000fe4000bf06270 */
[----:B------:R-:W-:Y:S02]  /*d900*/  LOP3.LUT R16, R16, 0xfffffffb, RZ, 0xc0, !PT ;  /* 0xfffffffb10107812 */ /* 0x000fe400078ec0ff */
[----:B------:R-:W-:-:S02]  /*d910*/  SEL R33, RZ, 0x40, P0 ;  /* 0x00000040ff217807 */ /* 0x000fc40000000000 */
[----:B------:R-:W-:Y:S02]  /*d920*/  @P2 LOP3.LUT R16, R16, 0x4, RZ, 0xfc, !PT ;  /* 0x0000000410102812 */ /* 0x000fe400078efcff */
[----:B------:R-:W-:Y:S01]  /*d930*/  ISETP.GE.AND P0, PT, R37, UR4, PT ;  /* 0x0000000425007c0c */ /* 0x000fe2000bf06270 */
[----:B------:R-:W-:Y:S01]  /*d940*/  UMOV UR4, 0xffffffff ;  /* 0xffffffff00047882 */ /* 0x000fe20000000000 */
[----:B------:R-:W-:Y:S02]  /*d950*/  SEL R3, RZ, 0x10, P2 ;  /* 0x00000010ff037807 */ /* 0x000fe40001000000 */
[----:B------:R-:W-:Y:S02]  /*d960*/  LOP3.LUT R16, R16, 0xfffffffd, RZ, 0xc0, !PT ;  /* 0xfffffffd10107812 */ /* 0x000fe400078ec0ff */
[----:B------:R-:W-:Y:S02]  /*d970*/  SEL R4, RZ, 0x20, P1 ;  /* 0x00000020ff047807 */ /* 0x000fe40000800000 */
[----:B------:R-:W-:-:S02]  /*d980*/  SEL R0, RZ, 0x80, P0 ;  /* 0x00000080ff007807 */ /* 0x000fc40000000000 */
[----:B------:R-:W-:Y:S02]  /*d990*/  @P1 LOP3.LUT R16, R16, 0x2, RZ, 0xfc, !PT ;  /* 0x0000000210101812 */ /* 0x000fe400078efcff */
[----:B------:R-:W-:Y:S01]  /*d9a0*/  LOP3.LUT R2, R4, R2, R3, 0xfe, !PT ;  /* 0x0000000204027212 */ /* 0x000fe200078efe03 */
[----:B------:R-:W-:Y:S06]  /*d9b0*/  BRA.DIV UR4, `(.L_x_3423) ;  /* 0x0000003a04107947 */ /* 0x000fec000b800000 */
.L_x_3469:
[----:B------:R-:W2:Y:S01]  /*d9c0*/  LDL R3, [R1] ;  /* 0x0000000001037983 */ /* 0x000ea20000100800 */
[----:B------:R-:W-:Y:S01]  /*d9d0*/  LOP3.LUT R33, R2, R33, RZ, 0xfc, !PT ;  /* 0x0000002102217212 */ /* 0x000fe200078efcff */
[----:B------:R-:W-:Y:S01]  /*d9e0*/  IMAD.U32 R23, RZ, RZ, UR39 ;  /* 0x00000027ff177e24 */ /* 0x000fe2000f8e00ff */
[----:B------:R-:W-:Y:S02]  /*d9f0*/  ISETP.GT.U32.AND P1, PT, R31, 0x3f, PT ;  /* 0x0000003f1f00780c */ /* 0x000fe40003f24070 */
[----:B------:R-:W-:Y:S02]  /*da00*/  LOP3.LUT R16, R16, 0xfffffbff, RZ, 0xc0, !PT ;  /* 0xfffffbff10107812 */ /* 0x000fe400078ec0ff */
[----:B------:R-:W-:Y:S02]  /*da10*/  SHF.R.S32.HI R23, RZ, 0x1f, R23 ;  /* 0x0000001fff177819 */ /* 0x000fe40000011417 */
[----:B------:R-:W-:Y:S02]  /*da20*/  LOP3.LUT R17, R33, R0, RZ, 0xfc, !PT ;  /* 0x0000000021117212 */ /* 0x000fe400078efcff */
[----:B--2---:R-:W-:-:S13]  /*da30*/  R2UR UR4, R3 ;  /* 0x00000000030472ca */ /* 0x004fda00000e0000 */
[----:B------:R-:W-:-:S06]  /*da40*/  ULOP3.LUT UR4, UR4, 0x2, URZ, 0xfc, !UPT ;  /* 0x0000000204047892 */ /* 0x000fcc000f8efc3f */
[----:B------:R-:W-:-:S05]  /*da50*/  IMAD.U32 R2, RZ, RZ, UR4 ;  /* 0x00000004ff027e24 */ /* 0x000fca000f8e00ff */
[----:B------:R-:W-:-:S13]  /*da60*/  ISETP.NE.AND P0, PT, R2, 0x3, PT ;  /* 0x000000030200780c */ /* 0x000fda0003f05270 */
[----:B------:R-:W-:-:S04]  /*da70*/  @P0 LOP3.LUT R16, R16, 0x400, RZ, 0xfc, !PT ;  /* 0x0000040010100812 */ /* 0x000fc800078efcff */
[----:B------:R-:W-:-:S04]  /*da80*/  LOP3.LUT R16, R16, 0xffffbfff, RZ, 0xc0, !PT ;  /* 0xffffbfff10107812 */ /* 0x000fc800078ec0ff */
[----:B------:R-:W-:Y:S01]  /*da90*/  @P1 LOP3.LUT R16, R16, 0x4000, RZ, 0xfc, !PT ;  /* 0x0000400010101812 */ /* 0x000fe200078efcff */
[----:B------:R-:W-:Y:S06]  /*daa0*/  @!P0 BRA `(.L_x_3424) ;  /* 0x0000000000048947 */ /* 0x000fec0003800000 */
[----:B------:R-:W-:Y:S01]  /*dab0*/  BPT.TRAP 0x1 ;  /* 0x000000040000795c */ /* 0x000fe20000300000 */
.L_x_3424:
[----:B------:R-:W-:-:S05]  /*dac0*/  IMAD.MOV.U32 R0, RZ, RZ, 0x1 ;  /* 0x00000001ff007424 */ /* 0x000fca00078e00ff */
[----:B------:R-:W-:-:S04]  /*dad0*/  SHF.L.U32 R0, R0, 0x1f, RZ ;  /* 0x0000001f00007819 */ /* 0x000fc800000006ff */
[----:B------:R-:W0:Y:S02]  /*dae0*/  SYNCS.PHASECHK.TRANS64.TRYWAIT P0, [UR42+0x38840], R0 ;  /* 0x03884000ff0075a7 */ /* 0x000e24000800016a */
[----:B0-----:R-:W-:Y:S05]  /*daf0*/  @!P0 BRA `(.L_x_3425) ;  /* 0x0000003400e08947 */ /* 0x001fea0003800000 */
.L_x_3470:
[----:B------:R-:W-:Y:S01]  /*db00*/  SHF.R.S32.HI R30, RZ, 0x1f, R19 ;  /* 0x0000001fff1e7819 */ /* 0x000fe20000011413 */
[----:B------:R-:W-:Y:S01]  /*db10*/  ULDC.64 UR4, c[0x0][0x300] ;  /* 0x0000c00000047ab9 */ /* 0x000fe20000000a00 */
[----:B------:R-:W-:Y:S01]  /*db20*/  R2UR UR6, R23 ;  /* 0x00000000170672ca */ /* 0x000fe200000e0000 */
[----:B0-----:R-:W-:Y:S01]  /*db30*/  IMAD.WIDE.U32 R2, R19, UR4, RZ ;  /* 0x0000000413027c25 */ /* 0x001fe2000f8e00ff */
[----:B------:R-:W-:Y:S02]  /*db40*/  SHF.R.U32.HI R8, RZ, 0x3, R6 ;  /* 0x00000003ff087819 */ /* 0x000fe40000011606 */
[----:B------:R-:W-:Y:S01]  /*db50*/  LOP3.LUT R16, R16, 0xfffffffe, RZ, 0xc0, !PT ;  /* 0xfffffffe10107812 */ /* 0x000fe200078ec0ff */
[----:B------:R-:W-:Y:S01]  /*db60*/  IMAD R0, R30, UR4, RZ ;  /* 0x000000041e007c24 */ /* 0x000fe2000f8e02ff */
[----:B------:R-:W-:-:S03]  /*db70*/  IADD3 R18, -R8, UR41, -R18 ;  /* 0x0000002908127c10 */ /* 0x000fc6000fffe912 */
[----:B------:R-:W-:Y:S01]  /*db80*/  IMAD R7, R19, UR5, R0 ;  /* 0x0000000513077c24 */ /* 0x000fe2000f8e0200 */
        /* <DEDUP_REMOVED lines=12> */
[----:B------:R-:W-:Y:S01]  /*dc50*/  UMOV UR5, 0xffffffff ;  /* 0xffffffff00057882 */ /* 0x000fe20000000000 */
[----:B------:R-:W-:Y:S02]  /*dc60*/  LEA R0, P0, R2, UR6, 0x1 ;  /* 0x0000000602007c11 */ /* 0x000fe4000f8008ff */
[----:B------:R-:W-:Y:S01]  /*dc70*/  VIADD R3, R3, UR4 ;  /* 0x0000000403037c36 */ /* 0x000fe20008000000 */
[----:B------:R-:W-:Y:S02]  /*dc80*/  ULDC UR4, c[0x0][0x2f4] ;  /* 0x0000bd0000047ab9 */ /* 0x000fe40000000800 */
[----:B------:R-:W-:-:S02]  /*dc90*/  ISETP.GE.AND P2, PT, R22, UR4, PT ;  /* 0x0000000416007c0c */ /* 0x000fc4000bf46270 */
[----:B------:R-:W-:Y:S02]  /*dca0*/  LEA.HI.X R4, R2, UR7, R3, 0x1, P0 ;  /* 0x0000000702047c11 */ /* 0x000fe400080f0c03 */
[----:B------:R-:W-:Y:S02]  /*dcb0*/  LOP3.LUT R2, R5, 0x1c0, RZ, 0xc0, !PT ;  /* 0x000001c005027812 */ /* 0x000fe400078ec0ff */
[----:B------:R-:W-:Y:S02]  /*dcc0*/  ISETP.GE.AND P0, PT, R18, 0x1, PT ;  /* 0x000000011200780c */ /* 0x000fe40003f06270 */
[----:B------:R-:W-:-:S04]  /*dcd0*/  LOP3.LUT R5, R2, 0x38, R5, 0xf8, !PT ;  /* 0x0000003802057812 */ /* 0x000fc800078ef805 */
[----:B------:R-:W-:Y:S01]  /*dce0*/  LOP3.LUT R5, R5, 0x38, R24, 0x78, !PT ;  /* 0x0000003805057812 */ /* 0x000fe200078e7818 */
[----:B------:R-:W-:Y:S01]  /*dcf0*/  IMAD.SHL.U32 R24, R6, 0x8, RZ ;  /* 0x0000000806187824 */ /* 0x000fe200078e00ff */
[----:B------:R-:W-:-:S04]  /*dd00*/  @P2 LOP3.LUT R16, R16, 0x1, RZ, 0xfc, !PT ;  /* 0x0000000110102812 */ /* 0x000fc800078efcff */
[----:B------:R-:W-:Y:S01]  /*dd10*/  LOP3.LUT R24, R5, 0x200, R24, 0xf8, !PT ;  /* 0x0000020005187812 */ /* 0x000fe200078ef818 */
[----:B------:R-:W-:Y:S06]  /*dd20*/  BRA.DIV UR5, `(.L_x_3426) ;  /* 0x00000036056c7947 */ /* 0x000fec000b800000 */
[----:B------:R-:W0:Y:S01]  /*dd30*/  SHFL.IDX PT, R14, R0, RZ, 0x181f ;  /* 0x00181fff000e7589 */ /* 0x000e2200000e0000 */
[----:B------:R-:W-:-:S03]  /*dd40*/  @P0 LEA R7, R24, UR42, 0x1 ;  /* 0x0000002a18070c11 */ /* 0x000fc6000f8e08ff */
[----:B------:R-:W1:Y:S04]  /*dd50*/  SHFL.IDX PT, R2, R4, RZ, 0x181f ;  /* 0x00181fff04027589 */ /* 0x000e6800000e0000 */
[----:B------:R-:W-:Y:S01]  /*dd60*/  SHFL.IDX PT, R5, R4, 0x1, 0x181f ;  /* 0x00381f0004057f89 */ /* 0x000fe200000e0000 */
[----:B0-----:R-:W-:-:S05]  /*dd70*/  @P0 LEA R14, P1, R22, R14, 0x1 ;  /* 0x0000000e160e0211 */ /* 0x001fca00078208ff */
[----:B-1----:R-:W-:Y:S02]  /*dd80*/  @P0 IMAD.X R3, RZ, RZ, R2, P1 ;  /* 0x000000ffff030224 */ /* 0x002fe400008e0602 */
[----:B------:R-:W-:Y:S02]  /*dd90*/  @P0 IMAD.MOV.U32 R2, RZ, RZ, R14 ;  /* 0x000000ffff020224 */ /* 0x000fe400078e000e */
        /* <DEDUP_REMOVED lines=9> */
[----:B------:R-:W-:-:S03]  /*de30*/  ISETP.GE.AND P0, PT, R18, 0x21, PT ;  /* 0x000000211200780c */ /* 0x000fc60003f06270 */
[----:B------:R-:W2:Y:S10]  /*de40*/  SHFL.IDX PT, R4, R4, 0x3, 0x181f ;  /* 0x00781f0004047f89 */ /* 0x000eb400000e0000 */
[----:B0-----:R-:W-:-:S02]  /*de50*/  @P0 LEA R2, P1, R22, R14, 0x1 ;  /* 0x0000000e16020211 */ /* 0x001fc400078208ff */
[----:B------:R0:W3:Y:S03]  /*de60*/  SHFL.IDX PT, R14, R0, 0x3, 0x181f ;  /* 0x00781f00000e7f89 */ /* 0x0000e600000e0000 */
[----:B-1----:R-:W-:Y:S01]  /*de70*/  @P0 IMAD.X R3, RZ, RZ, R5, P1 ;  /* 0x000000ffff030224 */ /* 0x002fe200008e0605 */
[----:B------:R-:W-:-:S05]  /*de80*/  @P0 LEA R5, R24, UR42, 0x1 ;  /* 0x0000002a18050c11 */ /* 0x000fca000f8e08ff */
[----:B------:R0:W-:Y:S02]  /*de90*/  @P0 LDGSTS.E.BYPASS.LTC128B.128 [R5+0x23400], desc[UR36][R2.64], !P2 ;  /* 0x2340000002050fae */ /* 0x0001e4000d101d64 */
.L_x_3480:
[----:B------:R-:W-:-:S13]  /*dea0*/  ISETP.GE.AND P0, PT, R18, 0x31, PT ;  /* 0x000000311200780c */ /* 0x000fda0003f06270 */
[----:B0--3--:R-:W-:Y:S02]  /*deb0*/  @P0 LEA R2, P1, R22, R14, 0x1 ;  /* 0x0000000e16020211 */ /* 0x009fe400078208ff */
[----:B------:R-:W-:-:S03]  /*dec0*/  @P0 LEA R5, R24, UR42, 0x1 ;  /* 0x0000002a18050c11 */ /* 0x000fc6000f8e08ff */
[----:B--2---:R-:W-:-:S05]  /*ded0*/  @P0 IMAD.X R3, RZ, RZ, R4, P1 ;  /* 0x000000ffff030224 */ /* 0x004fca00008e0604 */
        /* <DEDUP_REMOVED lines=11> */
.L_x_3427:
[----:B------:R-:W-:Y:S01]  /*df90*/  SYNCS.ARRIVE.TRANS64.A1T0 RZ, [UR42+0x38830], RZ ;  /* 0x038830ffffff79a7 */ /* 0x000fe2000810002a */
[----:B------:R-:W-:Y:S05]  /*dfa0*/  WARPSYNC.ALL ;  /* 0x0000000000007948 */ /* 0x000fea0003800000 */
[----:B------:R-:W-:Y:S01]  /*dfb0*/  UIADD3 UR4, UR42, 0x20400, URZ ;  /* 0x000204002a047890 */ /* 0x000fe2000fffe03f */
[----:B------:R-:W-:Y:S01]  /*dfc0*/  BAR.SYNC.DEFER_BLOCKING 0x8, 0x100 ;  /* 0x0204000000007b1d */ /* 0x000fe20000010000 */
[----:B------:R-:W-:Y:S02]  /*dfd0*/  USHF.R.S32.HI UR46, URZ, 0x1f, UR43 ;  /* 0x0000001f3f2e7899 */ /* 0x000fe4000801142b */
[----:B------:R-:W-:-:S06]  /*dfe0*/  ULOP3.LUT UP0, URZ, UR4, 0x3ff, URZ, 0xc0, !UPT ;  /* 0x000003ff043f7892 */ /* 0x000fcc000f80c03f */
        /* <DEDUP_REMOVED lines=18> */
.L_x_3428:
[----:B------:R-:W0:Y:S01]  /*e110*/  LDC R8, c[0x0][0x448] ;  /* 0x00011200ff087b82 */ /* 0x000e220000000800 */
[----:B------:R-:W1:Y:S01]  /*e120*/  S2R R20, SR_CTAID.X ;  /* 0x0000000000147919 */ /* 0x000e620000002500 */
[----:B------:R-:W-:Y:S01]  /*e130*/  R2UR UR6, R23 ;  /* 0x00000000170672ca */ /* 0x000fe200000e0000 */
[----:B------:R-:W-:Y:S01]  /*e140*/  ULDC.64 UR8, c[0x0][0x2d8] ;  /* 0x0000b60000087ab9 */ /* 0x000fe20000000a00 */
[----:B------:R-:W-:Y:S01]  /*e150*/  LOP3.LUT R16, R16, 0xfffff7ff, RZ, 0xc0, !PT ;  /* 0xfffff7ff10107812 */ /* 0x000fe200078ec0ff */
[----:B------:R-:W-:Y:S01]  /*e160*/  UIMAD.WIDE.U32 UR4, UR39, UR8, URZ ;  /* 0x00000008270472a5 */ /* 0x000fe2000f8e003f */
[----:B------:R-:W2:Y:S09]  /*e170*/  S2R R21, SR_TID.X ;  /* 0x0000000000157919 */ /* 0x000eb20000002100 */
[----:B------:R-:W-:-:S04]  /*e180*/  UIMAD UR6, UR6, UR8, URZ ;  /* 0x00000008060672a4 */ /* 0x000fc8000f8e023f */
[----:B------:R-:W-:-:S03]  /*e190*/  UIMAD UR6, UR39, UR9, UR6 ;  /* 0x00000009270672a4 */ /* 0x000fc6000f8e0206 */
[----:B------:R-:W-:Y:S01]  /*e1a0*/  ULDC.64 UR8, c[0x0][0x2e0] ;  /* 0x0000b80000087ab9 */ /* 0x000fe20000000a00 */
[----:B------:R-:W-:Y:S01]  /*e1b0*/  UIADD3 UR5, UR5, UR6, URZ ;  /* 0x0000000605057290 */ /* 0x000fe2000fffe03f */
[----:B0-----:R-:W-:Y:S01]  /*e1c0*/  ISETP.NE.AND P0, PT, R8, 0x1, PT ;  /* 0x000000010800780c */ /* 0x001fe20003f05270 */
[----:B------:R-:W-:Y:S02]  /*e1d0*/  UIMAD UR6, UR46, UR8, URZ ;  /* 0x000000082e0672a4 */ /* 0x000fe4000f8e023f */
[----:B------:R-:W-:Y:S02]  /*e1e0*/  UIMAD.WIDE.U32 UR4, UR43, UR8, UR4 ;  /* 0x000000082b0472a5 */ /* 0x000fe4000f8e0004 */
[----:B------:R-:W-:Y:S01]  /*e1f0*/  UIMAD UR6, UR43, UR9, UR6 ;  /* 0x000000092b0672a4 */ /* 0x000fe2000f8e0206 */
[----:B-1----:R-:W-:-:S03]  /*e200*/  IMAD R36, R20, 0x40, R31 ;  /* 0x0000004014247824 */ /* 0x002fc600078e021f */
[----:B------:R-:W-:Y:S01]  /*e210*/  UIADD3 UR6, UR5, UR6, URZ ;  /* 0x0000000605067290 */ /* 0x000fe2000fffe03f */
[----:B------:R-:W-:-:S03]  /*e220*/  IMAD.U32 R4, RZ, RZ, UR4 ;  /* 0x00000004ff047e24 */ /* 0x000fc6000f8e00ff */
[----:B------:R-:W0:Y:S01]  /*e230*/  @P0 LDC R3, c[0x0][0x44c] ;  /* 0x00011300ff030b82 */ /* 0x000e220000000800 */
[----:B------:R-:W-:Y:S01]  /*e240*/  IMAD.MOV.U32 R6, RZ, RZ, R36 ;  /* 0x000000ffff067224 */ /* 0x000fe200078e0024 */
[----:B------:R-:W-:Y:S01]  /*e250*/  @P0 LOP3.LUT R16, R16, 0x800, RZ, 0xfc, !PT ;  /* 0x0000080010100812 */ /* 0x000fe200078efcff */
[----:B------:R-:W-:Y:S01]  /*e260*/  IMAD.MOV.U32 R2, RZ, RZ, R4 ;  /* 0x000000ffff027224 */ /* 0x000fe200078e0004 */
[----:B--2---:R-:W-:-:S04]  /*e270*/  LOP3.LUT R21, R21, 0x7f, RZ, 0xc0, !PT ;  /* 0x0000007f15157812 */ /* 0x004fc800078ec0ff */
[----:B------:R-:W1:Y:S01]  /*e280*/  @P0 LDC R5, c[0x0][0x450] ;  /* 0x00011400ff050b82 */ /* 0x000e620000000800 */
[----:B------:R-:W-:Y:S01]  /*e290*/  SHF.R.U32.HI R21, RZ, 0x3, R21 ;  /* 0x00000003ff157819 */ /* 0x000fe20000011615 */
[----:B0-----:R-:W-:Y:S01]  /*e2a0*/  @P0 IMAD.HI.U32 R0, R36, R3, RZ ;  /* 0x0000000324000227 */ /* 0x001fe200078e00ff */
[----:B------:R-:W-:-:S04]  /*e2b0*/  MOV R3, UR6 ;  /* 0x0000000600037c02 */ /* 0x000fc80008000f00 */
[----:B-1----:R-:W-:Y:S01]  /*e2c0*/  @P0 SHF.R.U32.HI R6, RZ, R5, R0 ;  /* 0x00000005ff060219 */ /* 0x002fe20000011600 */
[----:B------:R-:W-:Y:S01]  /*e2d0*/  IMAD.U32 R5, RZ, RZ, UR5 ;  /* 0x00000005ff057e24 */ /* 0x000fe2000f8e00ff */
[----:B------:R-:W-:Y:S02]  /*e2e0*/  ULDC.64 UR4, c[0x0][0x2d0] ;  /* 0x0000b40000047ab9 */ /* 0x000fe40000000a00 */
[--C-:B------:R-:W-:Y:S01]  /*e2f0*/  SHF.R.S32.HI R0, RZ, 0x1f, R6.reuse ;  /* 0x0000001fff007819 */ /* 0x100fe20000011406 */
[----:B------:R-:W-:Y:S02]  /*e300*/  IMAD.MOV R7, RZ, RZ, -R6 ;  /* 0x000000ffff077224 */ /* 0x000fe400078e0a06 */
[----:B------:R-:W-:-:S04]  /*e310*/  IMAD.WIDE.U32 R2, R6, UR4, R2 ;  /* 0x0000000406027c25 */ /* 0x000fc8000f8e0002 */
[----:B------:R-:W-:Y:S02]  /*e320*/  IMAD R5, R0, UR4, RZ ;  /* 0x0000000400057c24 */ /* 0x000fe4000f8e02ff */
[----:B------:R-:W-:Y:S02]  /*e330*/  IMAD R0, R8, R7, R36 ;  /* 0x0000000708007224 */ /* 0x000fe400078e0224 */
[----:B------:R-:W-:Y:S01]  /*e340*/  IMAD R4, R6, UR5, R5 ;  /* 0x0000000506047c24 */ /* 0x000fe2000f8e0205 */
[----:B------:R-:W-:Y:S02]  /*e350*/  ULDC.64 UR4, c[0x0][0x2c8] ;  /* 0x0000b20000047ab9 */ /* 0x000fe40000000a00 */
[----:B------:R-:W-:Y:S01]  /*e360*/  SHF.R.S32.HI R5, RZ, 0x1f, R0 ;  /* 0x0000001fff057819 */ /* 0x000fe20000011400 */
[----:B------:R-:W-:-:S04]  /*e370*/  IMAD.IADD R3, R3, 0x1, R4 ;  /* 0x0000000103037824 */ /* 0x000fc800078e0204 */
[----:B------:R-:W-:Y:S02]  /*e380*/  IMAD R5, R5, UR4, RZ ;  /* 0x0000000405057c24 */ /* 0x000fe4000f8e02ff */
[----:B------:R-:W-:-:S04]  /*e390*/  IMAD.WIDE.U32 R2, R0, UR4, R2 ;  /* 0x0000000400027c25 */ /* 0x000fc8000f8e0002 */
[----:B------:R-:W-:Y:S01]  /*e3a0*/  IMAD R5, R0, UR5, R5 ;  /* 0x0000000500057c24 */ /* 0x000fe2000f8e0205 */
[----:B------:R-:W-:Y:S02]  /*e3b0*/  ULDC.64 UR4, c[0x0][0x280] ;  /* 0x0000a00000047ab9 */ /* 0x000fe40000000a00 */
[----:B------:R-:W-:Y:S01]  /*e3c0*/  LEA R0, P0, R2, UR4, 0x1 ;  /* 0x0000000402007c11 */ /* 0x000fe2000f8008ff */
[----:B------:R-:W-:Y:S01]  /*e3d0*/  IMAD.IADD R3, R3, 0x1, R5 ;  /* 0x0000000103037824 */ /* 0x000fe200078e0205 */
[----:B------:R-:W-:-:S04]  /*e3e0*/  ULDC UR4, c[0x0][0x2b8] ;  /* 0x0000ae0000047ab9 */ /* 0x000fc80000000800 */
[----:B------:R-:W-:Y:S01]  /*e3f0*/  LEA.HI.X R4, R2, UR5, R3, 0x1, P0 ;  /* 0x0000000502047c11 */ /* 0x000fe200080f0c03 */
[----:B------:R-:W-:Y:S01]  /*e400*/  UMOV UR5, 0xffffffff ;  /* 0xffffffff00057882 */ /* 0x000fe20000000000 */
[----:B------:R-:W-:Y:S02]  /*e410*/  ISETP.GE.AND P0, PT, R22, UR4, PT ;  /* 0x0000000416007c0c */ /* 0x000fe4000bf06270 */
[----:B------:R-:W-:Y:S11]  /*e420*/  BRA.DIV UR5, `(.L_x_3429) ;  /* 0x0000003205cc7947 */ /* 0x000ff6000b800000 */
[----:B------:R-:W0:Y:S01]  /*e430*/  LDC R3, c[0x0][0x448] ;  /* 0x00011200ff037b82 */ /* 0x000e220000000800 */
[----:B------:R-:W1:Y:S01]  /*e440*/  SHFL.IDX PT, R14, R0, RZ, 0x181f ;  /* 0x00181fff000e7589 */ /* 0x000e6200000e0000 */
[----:B------:R-:W-:Y:S01]  /*e450*/  ULDC UR4, c[0x0][0x288] ;  /* 0x0000a20000047ab9 */ /* 0x000fe20000000800 */
[----:B------:R-:W-:Y:S01]  /*e460*/  IMAD R6, R20, 0x40, R21 ;  /* 0x0000004014067824 */ /* 0x000fe200078e0215 */
[----:B------:R-:W-:Y:S01]  /*e470*/  LOP3.LUT R16, R16, 0xfffffeff, RZ, 0xc0, !PT ;  /* 0xfffffeff10107812 */ /* 0x000fe200078ec0ff */
[----:B------:R-:W2:Y:S02]  /*e480*/  SHFL.IDX PT, R2, R4, RZ, 0x181f ;  /* 0x00181fff04027589 */ /* 0x000ea400000e0000 */
[----:B------:R-:W-:Y:S02]  /*e490*/  VIADD R8, R6, 0x10 ;  /* 0x0000001006087836 */ /* 0x000fe40000000000 */
[----:B------:R-:W3:Y:S04]  /*e4a0*/  SHFL.IDX PT, R7, R0, 0x1, 0x181f ;  /* 0x00381f0000077f89 */ /* 0x000ee800000e0000 */
[----:B------:R-:W4:Y:S01]  /*e4b0*/  SHFL.IDX PT, R9, R4, 0x1, 0x181f ;  /* 0x00381f0004097f89 */ /* 0x000f2200000e0000 */
[----:B0-----:R-:W-:-:S05]  /*e4c0*/  IMAD R5, R3, UR4, RZ ;  /* 0x0000000403057c24 */ /* 0x001fca000f8e02ff */
[-C--:B------:R-:W-:Y:S02]  /*e4d0*/  ISETP.GE.AND P2, PT, R6, R5.reuse, PT ;  /* 0x000000050600720c */ /* 0x080fe40003f46270 */
[----:B------:R-:W-:-:S11]  /*e4e0*/  ISETP.GE.AND P3, PT, R8, R5, PT ;  /* 0x000000050800720c */ /* 0x000fd60003f66270 */
[----:B-1----:R-:W-:Y:S02]  /*e4f0*/  @!P2 LEA R3, P1, R22, R14, 0x1 ;  /* 0x0000000e1603a211 */ /* 0x002fe400078208ff */
[----:B------:R-:W-:Y:S01]  /*e500*/  @!P2 LEA R8, R24, UR42, 0x1 ;  /* 0x0000002a1808ac11 */ /* 0x000fe2000f8e08ff */
[----:B------:R-:W-:Y:S01]  /*e510*/  SHFL.IDX PT, R14, R0, 0x3, 0x181f ;  /* 0x00781f00000e7f89 */ /* 0x000fe200000e0000 */
[----:B------:R-:W-:Y:S01]  /*e520*/  @P2 LOP3.LUT R16, R16, 0x100, RZ, 0xfc, !PT ;  /* 0x0000010010102812 */ /* 0x000fe200078efcff */
[----:B--2---:R-:W-:Y:S01]  /*e530*/  @!P2 IMAD.X R2, RZ, RZ, R2, P1 ;  /* 0x000000ffff02a224 */ /* 0x004fe200008e0602 */
[----:B---3--:R-:W-:Y:S02]  /*e540*/  @!P3 LEA R7, P1, R22, R7, 0x1 ;  /* 0x000000071607b211 */ /* 0x008fe400078208ff */
[----:B------:R-:W-:Y:S02]  /*e550*/  @!P3 LEA R10, R24, UR42, 0x1 ;  /* 0x0000002a180abc11 */ /* 0x000fe4000f8e08ff */
[----:B------:R-:W-:-:S02]  /*e560*/  @!P2 LOP3.LUT R3, R3, R2, RZ, 0x3c, !PT ;  /* 0x000000020303a212 */ /* 0x000fc400078e3cff */
[----:B----4-:R-:W-:Y:S02]  /*e570*/  @!P3 IADD3.X R9, RZ, R9, RZ, P1, !PT ;  /* 0x00000009ff09b210 */ /* 0x010fe40000ffe4ff */
[C---:B------:R-:W-:Y:S02]  /*e580*/  @!P2 LOP3.LUT R2, R3.reuse, R2, RZ, 0x3c, !PT ;  /* 0x000000020302a212 */ /* 0x040fe400078e3cff */
[----:B------:R-:W-:Y:S02]  /*e590*/  LOP3.LUT R16, R16, 0xffffff7f, RZ, 0xc0, !PT ;  /* 0xffffff7f10107812 */ /* 0x000fe400078ec0ff */
[----:B------:R-:W-:Y:S02]  /*e5a0*/  @!P2 LOP3.LUT R3, R3, R2, RZ, 0x3c, !PT ;  /* 0x000000020303a212 */ /* 0x000fe400078e3cff */
[----:B------:R-:W-:-:S03]  /*e5b0*/  @P3 LOP3.LUT R16, R16, 0x80, RZ, 0xfc, !PT ;  /* 0x0000008010103812 */ /* 0x000fc600078efcff */
[----:B------:R0:W-:Y:S01]  /*e5c0*/  @!P2 LDGSTS.E.BYPASS.LTC128B.128 [R8+0x20400], desc[UR36][R2.64], !P0 ;  /* 0x204000000208afae */ /* 0x0001e2000c101d64 */
[----:B------:R-:W-:-:S03]  /*e5d0*/  LOP3.LUT R16, R16, 0xffffffbf, RZ, 0xc0, !PT ;  /* 0xffffffbf10107812 */ /* 0x000fc600078ec0ff */
[----:B0-----:R-:W0:Y:S01]  /*e5e0*/  SHFL.IDX PT, R8, R0, 0x2, 0x181f ;  /* 0x00581f0000087f89 */ /* 0x001e2200000e0000 */
[----:B------:R-:W-:-:S03]  /*e5f0*/  VIADD R3, R6, 0x20 ;  /* 0x0000002006037836 */ /* 0x000fc60000000000 */
[----:B------:R-:W1:Y:S02]  /*e600*/  SHFL.IDX PT, R2, R4, 0x2, 0x181f ;  /* 0x00581f0004027f89 */ /* 0x000e6400000e0000 */
[----:B------:R-:W-:Y:S01]  /*e610*/  ISETP.GE.AND P2, PT, R3, R5, PT ;  /* 0x000000050300720c */ /* 0x000fe20003f46270 */
[----:B------:R-:W-:Y:S01]  /*e620*/  @!P3 IMAD.MOV.U32 R3, RZ, RZ, R9 ;  /* 0x000000ffff03b224 */ /* 0x000fe200078e0009 */
[----:B------:R-:W2:Y:S11]  /*e630*/  SHFL.IDX PT, R4, R4, 0x3, 0x181f ;  /* 0x00781f0004047f89 */ /* 0x000eb600000e0000 */
[----:B------:R-:W-:-:S02]  /*e640*/  @P2 LOP3.LUT R16, R16, 0x40, RZ, 0xfc, !PT ;  /* 0x0000004010102812 */ /* 0x000fc400078efcff */
[----:B0-----:R-:W-:-:S05]  /*e650*/  @!P2 LEA R8, P1, R22, R8, 0x1 ;  /* 0x000000081608a211 */ /* 0x001fca00078208ff */
[----:B-1----:R-:W-:Y:S02]  /*e660*/  @!P2 IMAD.X R11, RZ, RZ, R2, P1 ;  /* 0x000000ffff0ba224 */ /* 0x002fe400008e0602 */
[----:B------:R-:W-:Y:S01]  /*e670*/  @!P3 IMAD.MOV.U32 R2, RZ, RZ, R7 ;  /* 0x000000ffff02b224 */ /* 0x000fe200078e0007 */
[----:B------:R-:W-:-:S04]  /*e680*/  @!P2 LEA R7, R24, UR42, 0x1 ;  /* 0x0000002a1807ac11 */ /* 0x000fc8000f8e08ff */
[----:B------:R0:W-:Y:S02]  /*e690*/  @!P3 LDGSTS.E.BYPASS.LTC128B.128 [R10+0x20c00], desc[UR36][R2.64], !P0 ;  /* 0x20c00000020abfae */ /* 0x0001e4000c101d64 */
[----:B0-----:R-:W-:Y:S02]  /*e6a0*/  @!P2 IMAD.MOV.U32 R2, RZ, RZ, R8 ;  /* 0x000000ffff02a224 */ /* 0x001fe400078e0008 */
[----:B------:R-:W-:-:S05]  /*e6b0*/  @!P2 IMAD.MOV.U32 R3, RZ, RZ, R11 ;  /* 0x000000ffff03a224 */ /* 0x000fca00078e000b */
[----:B--2---:R0:W-:Y:S02]  /*e6c0*/  @!P2 LDGSTS.E.BYPASS.LTC128B.128 [R7+0x21400], desc[UR36][R2.64], !P0 ;  /* 0x214000000207afae */ /* 0x0041e4000c101d64 */
.L_x_3489:
[----:B------:R-:W-:Y:S01]  /*e6d0*/  VIADD R6, R6, 0x30 ;  /* 0x0000003006067836 */ /* 0x000fe20000000000 */
[----:B------:R-:W-:-:S04]  /*e6e0*/  LOP3.LUT R16, R16, 0xffffdfff, RZ, 0xc0, !PT ;  /* 0xffffdfff10107812 */ /* 0x000fc800078ec0ff */
[----:B------:R-:W-:-:S13]  /*e6f0*/  ISETP.GE.AND P2, PT, R6, R5, PT ;  /* 0x000000050600720c */ /* 0x000fda0003f46270 */
[----:B0-----:R-:W-:Y:S02]  /*e700*/  @!P2 LEA R2, P1, R22, R14, 0x1 ;  /* 0x0000000e1602a211 */ /* 0x001fe400078208ff */
[----:B------:R-:W-:Y:S02]  /*e710*/  @!P2 LEA R5, R24, UR42, 0x1 ;  /* 0x0000002a1805ac11 */ /* 0x000fe4000f8e08ff */
[----:B------:R-:W-:Y:S01]  /*e720*/  @P2 LOP3.LUT R16, R16, 0x2000, RZ, 0xfc, !PT ;  /* 0x0000200010102812 */ /* 0x000fe200078efcff */
[----:B------:R-:W-:-:S05]  /*e730*/  @!P2 IMAD.X R3, RZ, RZ, R4, P1 ;  /* 0x000000ffff03a224 */ /* 0x000fca00008e0604 */
        /* <DEDUP_REMOVED lines=8> */
[----:B------:R-:W-:Y:S02]  /*e7c0*/  UIADD3 UR4, UR42, 0x26400, URZ ;  /* 0x000264002a047890 */ /* 0x000fe4000fffe03f */
[----:B------:R-:W-:Y:S02]  /*e7d0*/  SYNCS.ARRIVE.TRANS64.A1T0 RZ, [UR42+0x38800], RZ ;  /* 0x038800ffffff79a7 */ /* 0x000fe4000810002a */
[----:B------:R-:W-:-:S06]  /*e7e0*/  ULOP3.LUT UP0, URZ, UR4, 0x3ff, URZ, 0xc0, !UPT ;  /* 0x000003ff043f7892 */ /* 0x000fcc000f80c03f */
[----:B------:R-:W-:-:S13]  /*e7f0*/  PLOP3.LUT P0, PT, PT, PT, UP0, 0x80, 0x0 ;  /* 0x000000000000781c */ /* 0x000fda0003f0f008 */
[----:B0-----:R-:W-:Y:S05]  /*e800*/  @!P0 BRA `(.L_x_3430) ;  /* 0x0000000000408947 */ /* 0x001fea0003800000 */
        /* <DEDUP_REMOVED lines=16> */
.L_x_3430:
[----:B------:R-:W0:Y:S01]  /*e910*/  LDC R2, c[0x0][0x448] ;  /* 0x00011200ff027b82 */ /* 0x000e220000000800 */
[----:B------:R-:W-:Y:S01]  /*e920*/  R2UR UR6, R23 ;  /* 0x00000000170672ca */ /* 0x000fe200000e0000 */
[----:B------:R-:W-:Y:S01]  /*e930*/  ULDC.64 UR8, c[0x0][0x3d8] ;  /* 0x0000f60000087ab9 */ /* 0x000fe20000000a00 */
[----:B------:R-:W-:Y:S01]  /*e940*/  ULDC UR7, c[0x0][0x448] ;  /* 0x0001120000077ab9 */ /* 0x000fe20000000800 */
[----:B------:R-:W-:Y:S01]  /*e950*/  UIMAD.WIDE.U32 UR4, UR39, UR8, URZ ;  /* 0x00000008270472a5 */ /* 0x000fe2000f8e003f */
[C---:B------:R-:W-:Y:S02]  /*e960*/  LOP3.LUT R10, R22.reuse, 0x80, RZ, 0xfc, !PT ;  /* 0x00000080160a7812 */ /* 0x040fe400078efcff */
[C---:B------:R-:W-:Y:S02]  /*e970*/  LOP3.LUT R8, R22.reuse, 0x40, RZ, 0xfc, !PT ;  /* 0x0000004016087812 */ /* 0x040fe400078efcff */
[----:B------:R-:W-:Y:S02]  /*e980*/  LOP3.LUT R6, R22, 0x180, RZ, 0xfc, !PT ;  /* 0x0000018016067812 */ /* 0x000fe400078efcff */
[----:B------:R-:W-:-:S03]  /*e990*/  LOP3.LUT R16, R16, 0xfffff7ff, RZ, 0xc0, !PT ;  /* 0xfffff7ff10107812 */ /* 0x000fc600078ec0ff */
[----:B------:R-:W-:-:S04]  /*e9a0*/  UIMAD UR6, UR6, UR8, URZ ;  /* 0x00000008060672a4 */ /* 0x000fc8000f8e023f */
[----:B------:R-:W-:-:S03]  /*e9b0*/  UIMAD UR6, UR39, UR9, UR6 ;  /* 0x00000009270672a4 */ /* 0x000fc6000f8e0206 */
[----:B------:R-:W-:Y:S01]  /*e9c0*/  ULDC.64 UR8, c[0x0][0x3e0] ;  /* 0x0000f80000087ab9 */ /* 0x000fe20000000a00 */
[----:B------:R-:W-:Y:S01]  /*e9d0*/  UIADD3 UR5, UR5, UR6, URZ ;  /* 0x0000000605057290 */ /* 0x000fe2000fffe03f */
[----:B0-----:R-:W-:Y:S01]  /*e9e0*/  ISETP.NE.AND P6, PT, R2, 0x1, PT ;  /* 0x000000010200780c */ /* 0x001fe20003fc5270 */
[----:B------:R-:W-:Y:S01]  /*e9f0*/  IMAD.MOV.U32 R2, RZ, RZ, R36 ;  /* 0x000000ffff027224 */ /* 0x000fe200078e0024 */
[----:B------:R-:W-:Y:S02]  /*ea00*/  UIMAD UR6, UR46, UR8, URZ ;  /* 0x000000082e0672a4 */ /* 0x000fe4000f8e023f */
[----:B------:R-:W-:Y:S02]  /*ea10*/  UIMAD.WIDE.U32 UR4, UR43, UR8, UR4 ;  /* 0x000000082b0472a5 */ /* 0x000fe4000f8e0004 */
[----:B------:R-:W-:-:S03]  /*ea20*/  UIMAD UR6, UR43, UR9, UR6 ;  /* 0x000000092b0672a4 */ /* 0x000fc6000f8e0206 */
[----:B------:R-:W-:Y:S01]  /*ea30*/  ULDC.64 UR8, c[0x0][0x3d0] ;  /* 0x0000f40000087ab9 */ /* 0x000fe20000000a00 */
[----:B------:R-:W-:Y:S01]  /*ea40*/  UIADD3 UR5, UR5, UR6, URZ ;  /* 0x0000000605057290 */ /* 0x000fe2000fffe03f */
[----:B------:R-:W-:Y:S02]  /*ea50*/  MOV R9, UR8 ;  /* 0x0000000800097c02 */ /* 0x000fe40008000f00 */
[----:B------:R-:W0:Y:S08]  /*ea60*/  @P6 LDC R3, c[0x0][0x44c] ;  /* 0x00011300ff036b82 */ /* 0x000e300000000800 */
[----:B------:R-:W1:Y:S01]  /*ea70*/  @P6 LDC R0, c[0x0][0x450] ;  /* 0x00011400ff006b82 */ /* 0x000e620000000800 */
[----:B0-----:R-:W-:-:S05]  /*ea80*/  @P6 IMAD.HI.U32 R3, R36, R3, RZ ;  /* 0x0000000324036227 */ /* 0x001fca00078e00ff */
[----:B-1----:R-:W-:-:S04]  /*ea90*/  @P6 SHF.R.U32.HI R2, RZ, R0, R3 ;  /* 0x00000000ff026219 */ /* 0x002fc80000011603 */
[--C-:B------:R-:W-:Y:S01]  /*eaa0*/  SHF.R.S32.HI R0, RZ, 0x1f, R2.reuse ;  /* 0x0000001fff007819 */ /* 0x100fe20000011402 */
[----:B------:R-:W-:-:S04]  /*eab0*/  IMAD.MOV R5, RZ, RZ, -R2 ;  /* 0x000000ffff057224 */ /* 0x000fc800078e0a02 */
[----:B------:R-:W-:Y:S02]  /*eac0*/  IMAD R3, R0, UR8, RZ ;  /* 0x0000000800037c24 */ /* 0x000fe4000f8e02ff */
[----:B------:R-:W-:Y:S02]  /*ead0*/  IMAD R5, R5, UR7, R36 ;  /* 0x0000000705057c24 */ /* 0x000fe4000f8e0224 */
[C---:B------:R-:W-:Y:S02]  /*eae0*/  IMAD R7, R2.reuse, UR9, R3 ;  /* 0x0000000902077c24 */ /* 0x040fe4000f8e0203 */
[----:B------:R-:W-:Y:S01]  /*eaf0*/  IMAD.WIDE.U32 R2, R2, R9, UR4 ;  /* 0x0000000402027e25 */ /* 0x000fe2000f8e0009 */
[----:B------:R-:W-:Y:S01]  /*eb00*/  SHF.R.S32.HI R0, RZ, 0x1f, R5 ;  /* 0x0000001fff007819 */ /* 0x000fe20000011405 */
[----:B------:R-:W-:Y:S02]  /*eb10*/  ULDC.64 UR4, c[0x0][0x3c8] ;  /* 0x0000f20000047ab9 */ /* 0x000fe40000000a00 */
[----:B------:R-:W-:-:S02]  /*eb20*/  IMAD.IADD R3, R3, 0x1, R7 ;  /* 0x0000000103037824 */ /* 0x000fc400078e0207 */
[----:B------:R-:W-:Y:S02]  /*eb30*/  IMAD R0, R0, UR4, RZ ;  /* 0x0000000400007c24 */ /* 0x000fe4000f8e02ff */
[----:B------:R-:W-:-:S04]  /*eb40*/  IMAD.WIDE.U32 R2, R5, UR4, R2 ;  /* 0x0000000405027c25 */ /* 0x000fc8000f8e0002 */
[----:B------:R-:W-:Y:S01]  /*eb50*/  IMAD R7, R5, UR5, R0 ;  /* 0x0000000505077c24 */ /* 0x000fe2000f8e0200 */
[----:B------:R-:W-:Y:S02]  /*eb60*/  ULDC.64 UR4, c[0x0][0x390] ;  /* 0x0000e40000047ab9 */ /* 0x000fe40000000a00 */
[----:B------:R-:W-:Y:S01]  /*eb70*/  LEA R0, P0, R2, UR4, 0x1 ;  /* 0x0000000402007c11 */ /* 0x000fe2000f8008ff */
[----:B------:R-:W-:Y:S01]  /*eb80*/  ULDC UR4, c[0x0][0x3b8] ;  /* 0x0000ee0000047ab9 */ /* 0x000fe20000000800 */
[----:B------:R-:W-:Y:S01]  /*eb90*/  IMAD.IADD R3, R3, 0x1, R7 ;  /* 0x0000000103037824 */ /* 0x000fe200078e0207 */
[----:B------:R-:W-:Y:S02]  /*eba0*/  ISETP.GE.AND P1, PT, R22, UR4, PT ;  /* 0x0000000416007c0c */ /* 0x000fe4000bf26270 */
[----:B------:R-:W-:Y:S02]  /*ebb0*/  ISETP.GE.AND P4, PT, R10, UR4, PT ;  /* 0x000000040a007c0c */ /* 0x000fe4000bf86270 */
[----:B------:R-:W-:-:S02]  /*ebc0*/  ISETP.GE.AND P5, PT, R8, UR4, PT ;  /* 0x0000000408007c0c */ /* 0x000fc4000bfa6270 */
[----:B------:R-:W-:Y:S02]  /*ebd0*/  LOP3.LUT R8, R22, 0xc0, RZ, 0xfc, !PT ;  /* 0x000000c016087812 */ /* 0x000fe400078efcff */
[----:B------:R-:W-:Y:S02]  /*ebe0*/  LEA.HI.X R4, R2, UR5, R3, 0x1, P0 ;  /* 0x0000000502047c11 */ /* 0x000fe400080f0c03 */
[----:B------:R-:W-:Y:S02]  /*ebf0*/  SEL R2, RZ, 0x1, P1 ;  /* 0x00000001ff027807 */ /* 0x000fe40000800000 */
[----:B------:R-:W-:Y:S02]  /*ec00*/  SEL R3, RZ, 0x4, P4 ;  /* 0x00000004ff037807 */ /* 0x000fe40002000000 */
[----:B------:R-:W-:Y:S02]  /*ec10*/  SEL R7, RZ, 0x2, P5 ;  /* 0x00000002ff077807 */ /* 0x000fe40002800000 */
[----:B------:R-:W-:-:S02]  /*ec20*/  ISETP.GE.AND P2, PT, R35, UR4, PT ;  /* 0x0000000423007c0c */ /* 0x000fc4000bf46270 */
[----:B------:R-:W-:Y:S02]  /*ec30*/  ISETP.GE.AND P3, PT, R8, UR4, PT ;  /* 0x0000000408007c0c */ /* 0x000fe4000bf66270 */
[----:B------:R-:W-:Y:S02]  /*ec40*/  IADD3 R7, R3, R7, R2 ;  /* 0x0000000703077210 */ /* 0x000fe40007ffe002 */
[----:B------:R-:W-:Y:S02]  /*ec50*/  ISETP.GE.AND P0, PT, R6, UR4, PT ;  /* 0x0000000406007c0c */ /* 0x000fe4000bf06270 */
[----:B------:R-:W-:Y:S02]  /*ec60*/  @P1 LOP3.LUT R16, R16, 0x800, RZ, 0xfc, !PT ;  /* 0x0000080010101812 */ /* 0x000fe400078efcff */
[----:B------:R-:W-:Y:S02]  /*ec70*/  SEL R2, RZ, 0x10, P2 ;  /* 0x00000010ff027807 */ /* 0x000fe40001000000 */
[----:B------:R-:W-:-:S02]  /*ec80*/  SEL R3, RZ, 0x8, P3 ;  /* 0x00000008ff037807 */ /* 0x000fc40001800000 */
[----:B------:R-:W-:Y:S02]  /*ec90*/  ISETP.GE.AND P1, PT, R34, UR4, PT ;  /* 0x0000000422007c0c */ /* 0x000fe4000bf26270 */
[----:B------:R-:W-:Y:S02]  /*eca0*/  SEL R5, RZ, 0x40, P0 ;  /* 0x00000040ff057807 */ /* 0x000fe40000000000 */
[----:B------:R-:W-:Y:S02]  /*ecb0*/  IADD3 R3, R2, R7, R3 ;  /* 0x0000000702037210 */ /* 0x000fe40007ffe003 */
[----:B------:R-:W-:Y:S01]  /*ecc0*/  ISETP.GE.AND P0, PT, R37, UR4, PT ;  /* 0x0000000425007c0c */ /* 0x000fe2000bf06270 */
[----:B------:R-:W-:Y:S01]  /*ecd0*/  UMOV UR4, 0xffffffff ;  /* 0xffffffff00047882 */ /* 0x000fe20000000000 */
[----:B------:R-:W-:Y:S02]  /*ece0*/  SEL R2, RZ, 0x20, P1 ;  /* 0x00000020ff027807 */ /* 0x000fe40000800000 */
[----:B------:R-:W-:-:S02]  /*ecf0*/  SEL R6, RZ, 0x80, P0 ;  /* 0x00000080ff067807 */ /* 0x000fc40000000000 */
[----:B------:R-:W-:-:S05]  /*ed00*/  IADD3 R5, R5, R3, R2 ;  /* 0x0000000305057210 */ /* 0x000fca0007ffe002 */
[----:B------:R-:W-:Y:S01]  /*ed10*/  IMAD.IADD R6, R5, 0x1, R6 ;  /* 0x0000000105067824 */ /* 0x000fe200078e0206 */
[----:B------:R-:W-:Y:S06]  /*ed20*/  BRA.DIV UR4, `(.L_x_3431) ;  /* 0x0000002e04ec7947 */ /* 0x000fec000b800000 */
[----:B------:R-:W0:Y:S01]  /*ed30*/  SHFL.IDX PT, R14, R0, RZ, 0x181f ;  /* 0x00181fff000e7589 */ /* 0x000e2200000e0000 */
[----:B------:R-:W-:Y:S02]  /*ed40*/  LOP3.LUT P6, RZ, R16, 0x100, RZ, 0xc0, !PT ;  /* 0x0000010010ff7812 */ /* 0x000fe400078cc0ff */
[----:B------:R-:W-:Y:S01]  /*ed50*/  P2R R8, PR, RZ, 0x20 ;  /* 0x00000020ff087803 */ /* 0x000fe20000000000 */
[----:B------:R-:W1:Y:S10]  /*ed60*/  SHFL.IDX PT, R2, R4, RZ, 0x181f ;  /* 0x00181fff04027589 */ /* 0x000e7400000e0000 */
[----:B------:R-:W-:-:S02]  /*ed70*/  @!P6 LEA R7, R24, UR42, 0x1 ;  /* 0x0000002a1807ec11 */ /* 0x000fc4000f8e08ff */
[----:B0-----:R-:W-:-:S05]  /*ed80*/  @!P6 LEA R14, P0, R22, R14, 0x1 ;  /* 0x0000000e160ee211 */ /* 0x001fca00078008ff */
[----:B-1----:R-:W-:Y:S01]  /*ed90*/  @!P6 IMAD.X R21, RZ, RZ, R2, P0 ;  /* 0x000000ffff15e224 */ /* 0x002fe200000e0602 */
[----:B------:R-:W-:Y:S02]  /*eda0*/  LOP3.LUT P0, RZ, R16, 0x800, RZ, 0xc0, !PT ;  /* 0x0000080010ff7812 */ /* 0x000fe4000780c0ff */
[----:B------:R-:W-:Y:S01]  /*edb0*/  @!P6 LOP3.LUT R2, R5, 0x40, RZ, 0xc0, !PT ;  /* 0x000000400502e812 */ /* 0x000fe200078ec0ff */
[----:B------:R-:W-:-:S03]  /*edc0*/  @!P6 IMAD.MOV.U32 R3, RZ, RZ, R21 ;  /* 0x000000ffff03e224 */ /* 0x000fc600078e0015 */
[----:B------:R-:W-:Y:S01]  /*edd0*/  @!P6 SHF.R.U32.HI R9, RZ, 0x2, R2 ;  /* 0x00000002ff09e819 */ /* 0x000fe20000011602 */
[----:B------:R-:W-:Y:S02]  /*ede0*/  @!P6 IMAD.MOV.U32 R2, RZ, RZ, R14 ;  /* 0x000000ffff02e224 */ /* 0x000fe400078e000e */
[----:B------:R-:W0:Y:S04]  /*edf0*/  SHFL.IDX PT, R14, R0, 0x1, 0x181f ;  /* 0x00381f00000e7f89 */ /* 0x000e2800000e0000 */
[----:B------:R-:W-:Y:S04]  /*ee00*/  @!P6 LDGSTS.E.BYPASS.LTC128B.128 [R7+0x26400], desc[UR36][R2.64], !P0 ;  /* 0x264000000207efae */ /* 0x000fe8000c101d64 */
[----:B------:R-:W-:Y:S01]  /*ee10*/  @!P6 LDGSTS.E.BYPASS.LTC128B.128 [R7+0x28400], desc[UR36][R2.64+0x80], !P5 ;  /* 0x284000800207efae */ /* 0x000fe2000e901d64 */
[----:B------:R-:W-:-:S13]  /*ee20*/  LOP3.LUT P5, RZ, R16, 0x100, RZ, 0xc0, !PT ;  /* 0x0000010010ff7812 */ /* 0x000fda00078ac0ff */
[----:B------:R-:W-:Y:S01]  /*ee30*/  @!P5 ISETP.NE.U32.AND P6, PT, R9, RZ, PT ;  /* 0x000000ff0900d20c */ /* 0x000fe20003fc5070 */
[----:B------:R-:W-:Y:S01]  /*ee40*/  @!P5 LDGSTS.E.BYPASS.LTC128B.128 [R7+0x2a400], desc[UR36][R2.64+0x100], !P4 ;  /* 0x2a4001000207dfae */ /* 0x000fe2000e101d64 */
[----:B------:R-:W-:-:S03]  /*ee50*/  @!P5 LOP3.LUT R9, R6, 0x80, RZ, 0xc0, !PT ;  /* 0x000000800609d812 */ /* 0x000fc600078ec0ff */
[----:B------:R-:W-:Y:S01]  /*ee60*/  @!P5 LDGSTS.E.BYPASS.LTC128B.128 [R7+0x2c400], desc[UR36][R2.64+0x180], !P3 ;  /* 0x2c4001800207dfae */ /* 0x000fe2000d901d64 */
[----:B------:R-:W-:-:S03]  /*ee70*/  @!P5 SHF.R.U32.HI R9, RZ, 0x3, R9 ;  /* 0x00000003ff09d819 */ /* 0x000fc60000011609 */
[----:B------:R-:W-:Y:S01]  /*ee80*/  @!P5 LDGSTS.E.BYPASS.LTC128B.128 [R7+0x2e400], desc[UR36][R2.64+0x200], !P2 ;  /* 0x2e4002000207dfae */ /* 0x000fe2000d101d64 */
[----:B------:R-:W-:-:S03]  /*ee90*/  @!P5 ISETP.NE.U32.AND P0, PT, R9, RZ, PT ;  /* 0x000000ff0900d20c */ /* 0x000fc60003f05070 */
[----:B------:R-:W1:Y:S04]  /*eea0*/  SHFL.IDX PT, R9, R4, 0x1, 0x181f ;  /* 0x00381f0004097f89 */ /* 0x000e6800000e0000 */
[----:B------:R-:W-:Y:S04]  /*eeb0*/  @!P5 LDGSTS.E.BYPASS.LTC128B.128 [R7+0x30400], desc[UR36][R2.64+0x280], !P1 ;  /* 0x304002800207dfae */ /* 0x000fe8000c901d64 */
[----:B------:R-:W-:Y:S01]  /*eec0*/  @!P5 LDGSTS.E.BYPASS.LTC128B.128 [R7+0x32400], desc[UR36][R2.64+0x300], P6 ;  /* 0x324003000207dfae */ /* 0x000fe2000b101d64 */
[----:B------:R-:W-:-:S03]  /*eed0*/  LOP3.LUT P6, RZ, R16, 0x80, RZ, 0xc0, !PT ;  /* 0x0000008010ff7812 */ /* 0x000fc600078cc0ff */
[----:B------:R2:W-:Y:S01]  /*eee0*/  @!P5 LDGSTS.E.BYPASS.LTC128B.128 [R7+0x34400], desc[UR36][R2.64+0x380], P0 ;  /* 0x344003800207dfae */ /* 0x0005e20008101d64 */
[----:B------:R-:W-:-:S04]  /*eef0*/  ISETP.NE.AND P5, PT, R8, RZ, PT ;  /* 0x000000ff0800720c */ /* 0x000fc80003fa5270 */
[----:B------:R-:W-:-:S05]  /*ef00*/  P2R R10, PR, RZ, 0x20 ;  /* 0x00000020ff0a7803 */ /* 0x000fca0000000000 */
[----:B0-----:R-:W-:Y:S02]  /*ef10*/  @!P6 LEA R14, P0, R22, R14, 0x1 ;  /* 0x0000000e160ee211 */ /* 0x001fe400078008ff */
[----:B------:R-:W-:-:S03]  /*ef20*/  @!P6 LOP3.LUT R20, R5, 0x40, RZ, 0xc0, !PT ;  /* 0x000000400514e812 */ /* 0x000fc600078ec0ff */
[----:B-1----:R-:W-:Y:S01]  /*ef30*/  @!P6 IMAD.X R21, RZ, RZ, R9, P0 ;  /* 0x000000ffff15e224 */ /* 0x002fe200000e0609 */
[----:B------:R-:W-:Y:S01]  /*ef40*/  LOP3.LUT P0, RZ, R16, 0x800, RZ, 0xc0, !PT ;  /* 0x0000080010ff7812 */ /* 0x000fe2000780c0ff */
[----:B--2---:R-:W-:Y:S01]  /*ef50*/  @!P6 IMAD.MOV.U32 R2, RZ, RZ, R14 ;  /* 0x000000ffff02e224 */ /* 0x004fe200078e000e */
[----:B------:R-:W-:Y:S01]  /*ef60*/  @!P6 LEA R9, R24, UR42, 0x1 ;  /* 0x0000002a1809ec11 */ /* 0x000fe2000f8e08ff */
[----:B------:R-:W-:Y:S01]  /*ef70*/  @!P6 IMAD.MOV.U32 R3, RZ, RZ, R21 ;  /* 0x000000ffff03e224 */ /* 0x000fe200078e0015 */
[----:B------:R-:W-:Y:S01]  /*ef80*/  @!P6 SHF.R.U32.HI R20, RZ, 0x2, R20 ;  /* 0x00000002ff14e819 */ /* 0x000fe20000011614 */
[----:B------:R-:W0:Y:S08]  /*ef90*/  SHFL.IDX PT, R14, R0, 0x2, 0x181f ;  /* 0x00581f00000e7f89 */ /* 0x000e3000000e0000 */
[----:B------:R-:W-:Y:S04]  /*efa0*/  @!P6 LDGSTS.E.BYPASS.LTC128B.128 [R9+0x26c00], desc[UR36][R2.64], !P0 ;  /* 0x26c000000209efae */ /* 0x000fe8000c101d64 */
[----:B------:R-:W-:Y:S01]  /*efb0*/  @!P6 LDGSTS.E.BYPASS.LTC128B.128 [R9+0x28c00], desc[UR36][R2.64+0x80], !P5 ;  /* 0x28c000800209efae */ /* 0x000fe2000e901d64 */
[----:B------:R-:W-:-:S04]  /*efc0*/  LOP3.LUT P5, RZ, R16, 0x40, RZ, 0xc0, !PT ;  /* 0x0000004010ff7812 */ /* 0x000fc800078ac0ff */
[----:B------:R-:W-:Y:S02]  /*efd0*/  P2R R8, PR, RZ, 0x20 ;  /* 0x00000020ff087803 */ /* 0x000fe40000000000 */
[----:B------:R-:W-:-:S13]  /*efe0*/  LOP3.LUT P5, RZ, R16, 0x80, RZ, 0xc0, !PT ;  /* 0x0000008010ff7812 */ /* 0x000fda00078ac0ff */
[----:B------:R-:W-:Y:S01]  /*eff0*/  @!P5 LOP3.LUT R7, R6, 0x80, RZ, 0xc0, !PT ;  /* 0x000000800607d812 */ /* 0x000fe200078ec0ff */
[----:B------:R-:W-:Y:S01]  /*f000*/  @!P5 LDGSTS.E.BYPASS.LTC128B.128 [R9+0x2ac00], desc[UR36][R2.64+0x100], !P4 ;  /* 0x2ac001000209dfae */ /* 0x000fe2000e101d64 */
[----:B------:R-:W-:Y:S02]  /*f010*/  @!P5 ISETP.NE.U32.AND P6, PT, R20, RZ, PT ;  /* 0x000000ff1400d20c */ /* 0x000fe40003fc5070 */
[----:B------:R-:W-:Y:S01]  /*f020*/  @!P5 SHF.R.U32.HI R7, RZ, 0x3, R7 ;  /* 0x00000003ff07d819 */ /* 0x000fe20000011607 */
[----:B------:R-:W-:Y:S03]  /*f030*/  @!P5 LDGSTS.E.BYPASS.LTC128B.128 [R9+0x2cc00], desc[UR36][R2.64+0x180], !P3 ;  /* 0x2cc001800209dfae */ /* 0x000fe6000d901d64 */
[----:B------:R-:W-:Y:S01]  /*f040*/  @!P5 ISETP.NE.U32.AND P0, PT, R7, RZ, PT ;  /* 0x000000ff0700d20c */ /* 0x000fe20003f05070 */
[----:B------:R-:W-:Y:S04]  /*f050*/  @!P5 LDGSTS.E.BYPASS.LTC128B.128 [R9+0x2ec00], desc[UR36][R2.64+0x200], !P2 ;  /* 0x2ec002000209dfae */ /* 0x000fe8000d101d64 */
[----:B------:R-:W1:Y:S04]  /*f060*/  SHFL.IDX PT, R7, R4, 0x2, 0x181f ;  /* 0x00581f0004077f89 */ /* 0x000e6800000e0000 */
[----:B------:R-:W-:Y:S04]  /*f070*/  @!P5 LDGSTS.E.BYPASS.LTC128B.128 [R9+0x30c00], desc[UR36][R2.64+0x280], !P1 ;  /* 0x30c002800209dfae */ /* 0x000fe8000c901d64 */
[----:B------:R-:W-:Y:S01]  /*f080*/  @!P5 LDGSTS.E.BYPASS.LTC128B.128 [R9+0x32c00], desc[UR36][R2.64+0x300], P6 ;  /* 0x32c003000209dfae */ /* 0x000fe2000b101d64 */
[----:B------:R-:W-:-:S03]  /*f090*/  LOP3.LUT P6, RZ, R16, 0x800, RZ, 0xc0, !PT ;  /* 0x0000080010ff7812 */ /* 0x000fc600078cc0ff */
[----:B------:R2:W-:Y:S01]  /*f0a0*/  @!P5 LDGSTS.E.BYPASS.LTC128B.128 [R9+0x34c00], desc[UR36][R2.64+0x380], P0 ;  /* 0x34c003800209dfae */ /* 0x0005e20008101d64 */
[----:B------:R-:W-:-:S03]  /*f0b0*/  ISETP.NE.AND P5, PT, R8, RZ, PT ;  /* 0x000000ff0800720c */ /* 0x000fc60003fa5270 */
[----:B------:R-:W3:Y:S10]  /*f0c0*/  SHFL.IDX PT, R4, R4, 0x3, 0x181f ;  /* 0x00781f0004047f89 */ /* 0x000ef400000e0000 */
[----:B0-----:R-:W-:-:S04]  /*f0d0*/  @!P5 LEA R14, P0, R22, R14, 0x1 ;  /* 0x0000000e160ed211 */ /* 0x001fc800078008ff */
[----:B-1----:R-:W-:Y:S02]  /*f0e0*/  @!P5 IADD3.X R7, RZ, R7, RZ, P0, !PT ;  /* 0x00000007ff07d210 */ /* 0x002fe400007fe4ff */
[----:B------:R-:W-:Y:S02]  /*f0f0*/  LOP3.LUT P0, RZ, R16, 0x40, RZ, 0xc0, !PT ;  /* 0x0000004010ff7812 */ /* 0x000fe4000780c0ff */
[----:B------:R-:W-:-:S11]  /*f100*/  ISETP.NE.AND P5, PT, R10, RZ, PT ;  /* 0x000000ff0a00720c */ /* 0x000fd60003fa5270 */
[----:B------:R-:W-:Y:S01]  /*f110*/  @!P0 LOP3.LUT R20, R5, 0x40, RZ, 0xc0, !PT ;  /* 0x0000004005148812 */ /* 0x000fe200078ec0ff */
[----:B--2---:R-:W-:Y:S01]  /*f120*/  @!P0 IMAD.MOV.U32 R2, RZ, RZ, R14 ;  /* 0x000000ffff028224 */ /* 0x004fe200078e000e */
[----:B------:R-:W-:Y:S01]  /*f130*/  @!P0 LEA R21, R24, UR42, 0x1 ;  /* 0x0000002a18158c11 */ /* 0x000fe2000f8e08ff */
[----:B------:R-:W-:Y:S01]  /*f140*/  @!P0 IMAD.MOV.U32 R3, RZ, RZ, R7 ;  /* 0x000000ffff038224 */ /* 0x000fe200078e0007 */
[----:B------:R-:W-:Y:S01]  /*f150*/  @!P0 SHF.R.U32.HI R20, RZ, 0x2, R20 ;  /* 0x00000002ff148819 */ /* 0x000fe20000011614 */
[----:B------:R0:W1:Y:S04]  /*f160*/  SHFL.IDX PT, R14, R0, 0x3, 0x181f ;  /* 0x00781f00000e7f89 */ /* 0x00006800000e0000 */
[----:B------:R0:W-:Y:S01]  /*f170*/  @!P0 LDGSTS.E.BYPASS.LTC128B.128 [R21+0x27400], desc[UR36][R2.64], !P6 ;  /* 0x2740000002158fae */ /* 0x0001e2000f101d64 */
[----:B------:R-:W-:-:S03]  /*f180*/  @!P0 ISETP.NE.U32.AND P6, PT, R20, RZ, PT ;  /* 0x000000ff1400820c */ /* 0x000fc60003fc5070 */
[----:B------:R0:W-:Y:S04]  /*f190*/  @!P0 LDGSTS.E.BYPASS.LTC128B.128 [R21+0x29400], desc[UR36][R2.64+0x80], !P5 ;  /* 0x2940008002158fae */ /* 0x0001e8000e901d64 */
[----:B------:R0:W-:Y:S04]  /*f1a0*/  @!P0 LDGSTS.E.BYPASS.LTC128B.128 [R21+0x2b400], desc[UR36][R2.64+0x100], !P4 ;  /* 0x2b40010002158fae */ /* 0x0001e8000e101d64 */
[----:B------:R0:W-:Y:S04]  /*f1b0*/  @!P0 LDGSTS.E.BYPASS.LTC128B.128 [R21+0x2d400], desc[UR36][R2.64+0x180], !P3 ;  /* 0x2d40018002158fae */ /* 0x0001e8000d901d64 */
[----:B------:R0:W-:Y:S04]  /*f1c0*/  @!P0 LDGSTS.E.BYPASS.LTC128B.128 [R21+0x2f400], desc[UR36][R2.64+0x200], !P2 ;  /* 0x2f40020002158fae */ /* 0x0001e8000d101d64 */
[----:B------:R0:W-:Y:S04]  /*f1d0*/  @!P0 LDGSTS.E.BYPASS.LTC128B.128 [R21+0x31400], desc[UR36][R2.64+0x280], !P1 ;  /* 0x3140028002158fae */ /* 0x0001e8000c901d64 */
[----:B------:R0:W-:Y:S01]  /*f1e0*/  @!P0 LDGSTS.E.BYPASS.LTC128B.128 [R21+0x33400], desc[UR36][R2.64+0x300], P6 ;  /* 0x3340030002158fae */ /* 0x0001e2000b101d64 */
[----:B------:R-:W-:-:S13]  /*f1f0*/  LOP3.LUT P6, RZ, R16, 0x40, RZ, 0xc0, !PT ;  /* 0x0000004010ff7812 */ /* 0x000fda00078cc0ff */
[----:B------:R-:W-:-:S04]  /*f200*/  @!P6 LOP3.LUT R9, R6, 0x80, RZ, 0xc0, !PT ;  /* 0x000000800609e812 */ /* 0x000fc800078ec0ff */
[----:B------:R-:W-:-:S04]  /*f210*/  @!P6 SHF.R.U32.HI R9, RZ, 0x3, R9 ;  /* 0x00000003ff09e819 */ /* 0x000fc80000011609 */
[----:B------:R-:W-:-:S13]  /*f220*/  @!P6 ISETP.NE.U32.AND P0, PT, R9, RZ, PT ;  /* 0x000000ff0900e20c */ /* 0x000fda0003f05070 */
[----:B-1-3--:R0:W-:Y:S02]  /*f230*/  @!P6 LDGSTS.E.BYPASS.LTC128B.128 [R21+0x35400], desc[UR36][R2.64+0x380], P0 ;  /* 0x354003800215efae */ /* 0x00a1e40008101d64 */
.L_x_3499:
[----:B------:R-:W-:Y:S01]  /*f240*/  LOP3.LUT P0, RZ, R16, 0x2000, RZ, 0xc0, !PT ;  /* 0x0000200010ff7812 */ /* 0x000fe2000780c0ff */
[----:B------:R-:W-:-:S12]  /*f250*/  BSSY B0, `(.L_x_3432) ;  /* 0x0000017000007945 */ /* 0x000fd80003800000 */
[----:B------:R-:W-:Y:S05]  /*f260*/  @P0 BRA `(.L_x_3433) ;  /* 0x0000000000540947 */ /* 0x000fea0003800000 */
[----:B------:R-:W-:Y:S02]  /*f270*/  LOP3.LUT R5, R5, 0x40, RZ, 0xc0, !PT ;  /* 0x0000004005057812 */ /* 0x000fe400078ec0ff */
[----:B------:R-:W-:Y:S02]  /*f280*/  LOP3.LUT P6, RZ, R16, 0x800, RZ, 0xc0, !PT ;  /* 0x0000080010ff7812 */ /* 0x000fe400078cc0ff */
[----:B0-----:R-:W-:Y:S02]  /*f290*/  LEA R2, P0, R22, R14, 0x1 ;  /* 0x0000000e16027211 */ /* 0x001fe400078008ff */
[----:B------:R-:W-:Y:S02]  /*f2a0*/  SHF.R.U32.HI R5, RZ, 0x2, R5 ;  /* 0x00000002ff057819 */ /* 0x000fe40000011605 */
[----:B------:R-:W-:Y:S01]  /*f2b0*/  LEA R7, R24, UR42, 0x1 ;  /* 0x0000002a18077c11 */ /* 0x000fe2000f8e08ff */
[----:B------:R-:W-:Y:S01]  /*f2c0*/  IMAD.X R3, RZ, RZ, R4, P0 ;  /* 0x000000ffff037224 */ /* 0x000fe200000e0604 */
[----:B------:R-:W-:-:S02]  /*f2d0*/  ISETP.NE.U32.AND P0, PT, R5, RZ, PT ;  /* 0x000000ff0500720c */ /* 0x000fc40003f05070 */
[----:B------:R-:W-:-:S03]  /*f2e0*/  LOP3.LUT R6, R6, 0x80, RZ, 0xc0, !PT ;  /* 0x0000008006067812 */ /* 0x000fc600078ec0ff */
[----:B------:R-:W-:Y:S01]  /*f2f0*/  @!PT LDS RZ, [RZ] ;  /* 0x00000000fffff984 */ /* 0x000fe20000000800 */
[----:B------:R-:W-:Y:S01]  /*f300*/  @!PT LDS RZ, [RZ] ;  /* 0x00000000fffff984 */ /* 0x000fe20000000800 */
[----:B------:R-:W-:Y:S01]  /*f310*/  @!PT LDS RZ, [RZ] ;  /* 0x00000000fffff984 */ /* 0x000fe20000000800 */
[----:B------:R1:W-:Y:S01]  /*f320*/  LDGSTS.E.BYPASS.LTC128B.128 [R7+0x27c00], desc[UR36][R2.64], !P6 ;  /* 0x27c0000002077fae */ /* 0x0003e2000f101d64 */
[----:B------:R-:W-:-:S03]  /*f330*/  SHF.R.U32.HI R6, RZ, 0x3, R6 ;  /* 0x00000003ff067819 */ /* 0x000fc60000011606 */
[----:B------:R1:W-:Y:S04]  /*f340*/  LDGSTS.E.BYPASS.LTC128B.128 [R7+0x29c00], desc[UR36][R2.64+0x80], !P5 ;  /* 0x29c0008002077fae */ /* 0x0003e8000e901d64 */
[----:B------:R1:W-:Y:S04]  /*f350*/  LDGSTS.E.BYPASS.LTC128B.128 [R7+0x2bc00], desc[UR36][R2.64+0x100], !P4 ;  /* 0x2bc0010002077fae */ /* 0x0003e8000e101d64 */
[----:B------:R1:W-:Y:S04]  /*f360*/  LDGSTS.E.BYPASS.LTC128B.128 [R7+0x2dc00], desc[UR36][R2.64+0x180], !P3 ;  /* 0x2dc0018002077fae */ /* 0x0003e8000d901d64 */
[----:B------:R1:W-:Y:S04]  /*f370*/  LDGSTS.E.BYPASS.LTC128B.128 [R7+0x2fc00], desc[UR36][R2.64+0x200], !P2 ;  /* 0x2fc0020002077fae */ /* 0x0003e8000d101d64 */
[----:B------:R1:W-:Y:S04]  /*f380*/  LDGSTS.E.BYPASS.LTC128B.128 [R7+0x31c00], desc[UR36][R2.64+0x280], !P1 ;  /* 0x31c0028002077fae */ /* 0x0003e8000c901d64 */
[----:B------:R1:W-:Y:S01]  /*f390*/  LDGSTS.E.BYPASS.LTC128B.128 [R7+0x33c00], desc[UR36][R2.64+0x300], P0 ;  /* 0x33c0030002077fae */ /* 0x0003e20008101d64 */
[----:B------:R-:W-:-:S13]  /*f3a0*/  ISETP.NE.U32.AND P0, PT, R6, RZ, PT ;  /* 0x000000ff0600720c */ /* 0x000fda0003f05070 */
[----:B------:R1:W-:Y:S02]  /*f3b0*/  LDGSTS.E.BYPASS.LTC128B.128 [R7+0x35c00], desc[UR36][R2.64+0x380], P0 ;  /* 0x35c0038002077fae */ /* 0x0003e40008101d64 */
.L_x_3433:
[----:B------:R-:W-:Y:S05]  /*f3c0*/  BSYNC B0 ;  /* 0x0000000000007941 */ /* 0x000fea0003800000 */
.L_x_3432:
[----:B------:R-:W-:Y:S01]  /*f3d0*/  NOP ;  /* 0x0000000000007918 */ /* 0x000fe20000000000 */
[----:B------:R-:W-:Y:S01]  /*f3e0*/  SYNCS.ARRIVE.TRANS64.RED.A0T1 RZ, [UR42+0x38810], RZ ;  /* 0x038810ffffff79a7 */ /* 0x000fe2000820042a */
[----:B0-----:R-:W-:Y:S01]  /*f3f0*/  IMAD.MOV.U32 R0, RZ, RZ, 0x1 ;  /* 0x00000001ff007424 */ /* 0x001fe200078e00ff */
[----:B------:R-:W-:Y:S04]  /*f400*/  ARRIVES.LDGSTSBAR.64.TRANSCNT [UR42+0x38810] ;  /* 0x03881000ff0079b0 */ /* 0x000fe80008000aaa */
[----:B------:R-:W-:Y:S01]  /*f410*/  SHF.L.U32 R0, R0, 0x1f, RZ ;  /* 0x0000001f00007819 */ /* 0x000fe200000006ff */
[----:B------:R-:W-:Y:S01]  /*f420*/  NOP ;  /* 0x0000000000007918 */ /* 0x000fe20000000000 */
[----:B------:R-:W-:Y:S02]  /*f430*/  SYNCS.ARRIVE.TRANS64.A1T0 RZ, [UR42+0x38810], RZ ;  /* 0x038810ffffff79a7 */ /* 0x000fe4000810002a */
[----:B------:R-:W0:Y:S02]  /*f440*/  SYNCS.PHASECHK.TRANS64.TRYWAIT P0, [UR42+0x38820], R0 ;  /* 0x03882000ff0075a7 */ /* 0x000e24000800016a */
[----:B0-----:R-:W-:Y:S05]  /*f450*/  @!P0 BRA `(.L_x_3434) ;  /* 0x0000003000608947 */ /* 0x001fea0003800000 */
.L_x_3500:
[----:B------:R-:W-:-:S13]  /*f460*/  LOP3.LUT P0, RZ, R16, 0x400, RZ, 0xc0, !PT ;  /* 0x0000040010ff7812 */ /* 0x000fda000780c0ff */
[----:B------:R-:W-:Y:S05]  /*f470*/  @!P0 BRA `(.L_x_3435) ;  /* 0x0000000000048947 */ /* 0x000fea0003800000 */
[----:B------:R-:W-:Y:S01]  /*f480*/  BPT.TRAP 0x1 ;  /* 0x000000040000795c */ /* 0x000fe20000300000 */
.L_x_3435:
[----:B------:R-:W2:Y:S02]  /*f490*/  SYNCS.PHASECHK.TRANS64.TRYWAIT P0, [UR42+0x38860], R0 ;  /* 0x03886000ff0075a7 */ /* 0x000ea4000800016a */
[----:B--2---:R-:W-:Y:S05]  /*f4a0*/  @!P0 BRA `(.L_x_3436) ;  /* 0x0000003000648947 */ /* 0x004fea0003800000 */
.L_x_3501:
[----:B------:R-:W-:Y:S01]  /*f4b0*/  ULDC.64 UR4, c[0x0][0x328] ;  /* 0x0000ca0000047ab9 */ /* 0x000fe20000000a00 */
[----:B------:R-:W-:Y:S01]  /*f4c0*/  ULDC.64 UR6, c[0x0][0x338] ;  /* 0x0000ce0000067ab9 */ /* 0x000fe20000000a00 */
[----:B------:R-:W-:Y:S02]  /*f4d0*/  IMAD R30, R30, UR4, RZ ;  /* 0x000000041e1e7c24 */ /* 0x000fe4000f8e02ff */
[----:B01----:R-:W-:Y:S01]  /*f4e0*/  IMAD.WIDE.U32 R2, R19, UR4, RZ ;  /* 0x0000000413027c25 */ /* 0x003fe2000f8e00ff */
[----:B------:R-:W-:-:S03]  /*f4f0*/  R2UR UR4, R23 ;  /* 0x00000000170472ca */ /* 0x000fc600000e0000 */
[----:B------:R-:W-:Y:S02]  /*f500*/  IMAD R19, R19, UR5, R30 ;  /* 0x0000000513137c24 */ /* 0x000fe4000f8e021e */
[----:B------:R-:W-:Y:S02]  /*f510*/  IMAD R5, R27, UR6, RZ ;  /* 0x000000061b057c24 */ /* 0x000fe4000f8e02ff */
[----:B------:R-:W-:Y:S02]  /*f520*/  IMAD.IADD R3, R3, 0x1, R19 ;  /* 0x0000000103037824 */ /* 0x000fe400078e0213 */
[C---:B------:R-:W-:Y:S02]  /*f530*/  IMAD R5, R26.reuse, UR7, R5 ;  /* 0x000000071a057c24 */ /* 0x040fe4000f8e0205 */
[----:B------:R-:W-:Y:S01]  /*f540*/  IMAD.WIDE.U32 R2, R26, UR6, R2 ;  /* 0x000000061a027c25 */ /* 0x000fe2000f8e0002 */
[----:B------:R-:W-:Y:S02]  /*f550*/  ULDC.64 UR6, c[0x0][0x330] ;  /* 0x0000cc0000067ab9 */ /* 0x000fe40000000a00 */
[----:B------:R-:W-:Y:S01]  /*f560*/  UIMAD UR4, UR4, UR6, URZ ;  /* 0x00000006040472a4 */ /* 0x000fe2000f8e023f */
[----:B------:R-:W-:-:S02]  /*f570*/  IMAD.IADD R3, R3, 0x1, R5 ;  /* 0x0000000103037824 */ /* 0x000fc400078e0205 */
[----:B------:R-:W-:Y:S01]  /*f580*/  IMAD.U32 R5, RZ, RZ, UR6 ;  /* 0x00000006ff057e24 */ /* 0x000fe2000f8e00ff */
[----:B------:R-:W-:-:S03]  /*f590*/  UIMAD UR4, UR39, UR7, UR4 ;  /* 0x00000007270472a4 */ /* 0x000fc6000f8e0204 */
        /* <DEDUP_REMOVED lines=8> */
[----:B------:R-:W-:Y:S02]  /*f620*/  SHF.L.U32 R0, R22, 0x1, RZ ;  /* 0x0000000116007819 */ /* 0x000fe400000006ff */
[C---:B------:R-:W-:Y:S01]  /*f630*/  LOP3.LUT R4, R17.reuse, 0x1, RZ, 0xc0, !PT ;  /* 0x0000000111047812 */ /* 0x040fe200078ec0ff */
        /* <DEDUP_REMOVED lines=38> */
[----:B------:R-:W1:Y:S02]  /*f8a0*/  SHFL.IDX PT, R14, R6, 0x2, 0x181f ;  /* 0x00581f00060e7f89 */ /* 0x000e6400000e0000 */
[----:B------:R-:W-:Y:S01]  /*f8b0*/  IMAD.X R5, RZ, RZ, R5, P6 ;  /* 0x000000ffff057224 */ /* 0x000fe200030e0605 */
        /* <DEDUP_REMOVED lines=40> */
.L_x_3511:
[----:B0-----:R-:W-:Y:S02]  /*fb40*/  IADD3 R2, P6, R14, R0, RZ ;  /* 0x000000000e027210 */ /* 0x001fe40007fde0ff */
[C---:B------:R-:W-:Y:S02]  /*fb50*/  ISETP.LT.OR P5, PT, R18.reuse, 0x31, !P5 ;  /* 0x000000311200780c */ /* 0x040fe40006fa1670 */
[----:B------:R-:W-:Y:S01]  /*fb60*/  ISETP.LT.OR P4, PT, R18, 0x31, !P4 ;  /* 0x000000311200780c */ /* 0x000fe20006781670 */
[----:B------:R-:W-:Y:S01]  /*fb70*/  IMAD.X R3, RZ, RZ, R8, P6 ;  /* 0x000000ffff037224 */ /* 0x000fe200030e0608 */
[----:B------:R-:W-:Y:S02]  /*fb80*/  LOP3.LUT P6, RZ, R16, 0x40, RZ, 0xc0, !PT ;  /* 0x0000004010ff7812 */ /* 0x000fe400078cc0ff */
[C---:B------:R-:W-:Y:S02]  /*fb90*/  ISETP.LT.OR P3, PT, R18.reuse, 0x31, !P3 ;  /* 0x000000311200780c */ /* 0x040fe40005f61670 */
[----:B------:R-:W-:-:S02]  /*fba0*/  ISETP.LT.OR P6, PT, R18, 0x31, P6 ;  /* 0x000000311200780c */ /* 0x000fc400037c1670 */
[C---:B------:R-:W-:Y:S02]  /*fbb0*/  ISETP.LT.OR P2, PT, R18.reuse, 0x31, !P2 ;  /* 0x000000311200780c */ /* 0x040fe40005741670 */
[C---:B------:R-:W-:Y:S02]  /*fbc0*/  ISETP.LT.OR P1, PT, R18.reuse, 0x31, !P1 ;  /* 0x000000311200780c */ /* 0x040fe40004f21670 */
[----:B------:R-:W-:-:S07]  /*fbd0*/  ISETP.LT.OR P0, PT, R18, 0x31, !P0 ;  /* 0x000000311200780c */ /* 0x000fce0004701670 */
        /* <DEDUP_REMOVED lines=17> */
[----:B------:R-:W-:-:S13]  /*fcf0*/  LOP3.LUT P6, RZ, R16, 0x400, RZ, 0xc0, !PT ;  /* 0x0000040010ff7812 */ /* 0x000fda00078cc0ff */
[----:B0-----:R-:W-:Y:S05]  /*fd00*/  @!P6 BRA `(.L_x_3438) ;  /* 0x000000000004e947 */ /* 0x001fea0003800000 */
[----:B------:R-:W-:Y:S01]  /*fd10*/  BPT.TRAP 0x1 ;  /* 0x000000040000795c */ /* 0x000fe20000300000 */
.L_x_3438:
[----:B------:R-:W-:Y:S01]  /*fd20*/  VIADD R28, R28, 0xfffffffe ;  /* 0xfffffffe1c1c7836 */ /* 0x000fe20000000000 */
[----:B------:R-:W-:Y:S01]  /*fd30*/  SYNCS.ARRIVE.TRANS64.A1T0 RZ, [UR42+0x38850], RZ ;  /* 0x038850ffffff79a7 */ /* 0x000fe2000810002a */
[----:B------:R-:W-:Y:S01]  /*fd40*/  BSSY B0, `(.L_x_3418) ;  /* 0x00000f7000007945 */ /* 0x000fe20003800000 */
[----:B------:R-:W-:Y:S02]  /*fd50*/  IMAD.MOV.U32 R8, RZ, RZ, 0x1 ;  /* 0x00000001ff087424 */ /* 0x000fe400078e00ff */
[----:B------:R-:W-:Y:S01]  /*fd60*/  ISETP.GE.AND P0, PT, R28, UR45, PT ;  /* 0x0000002d1c007c0c */ /* 0x000fe2000bf06270 */
[----:B------:R-:W-:-:S12]  /*fd70*/  IMAD.MOV.U32 R21, RZ, RZ, 0x1 ;  /* 0x00000001ff157424 */ /* 0x000fd800078e00ff */
[----:B------:R-:W-:Y:S05]  /*fd80*/  @!P0 BRA `(.L_x_3439) ;  /* 0x0000000c00c88947 */ /* 0x000fea0003800000 */
[----:B------:R-:W0:Y:S01]  /*fd90*/  S2R R5, SR_TID.X ;  /* 0x0000000000057919 */ /* 0x000e220000002100 */
[----:B------:R-:W-:Y:S01]  /*fda0*/  UIADD3 UR4, UR44, 0x1, URZ ;  /* 0x000000012c047890 */ /* 0x000fe2000fffe03f */
[----:B------:R-:W-:Y:S01]  /*fdb0*/  LOP3.LUT R3, RZ, UR40, RZ, 0x33, !PT ;  /* 0x00000028ff037c12 */ /* 0x000fe2000f8e33ff */
[----:B------:R-:W-:Y:S01]  /*fdc0*/  IMAD.MOV.U32 R21, RZ, RZ, 0x1 ;  /* 0x00000001ff157424 */ /* 0x000fe200078e00ff */
[----:B------:R-:W1:Y:S01]  /*fdd0*/  S2R R6, SR_TID.X ;  /* 0x0000000000067919 */ /* 0x000e620000002100 */
[----:B------:R-:W-:Y:S01]  /*fde0*/  UIMAD UR4, UR4, UR38, URZ ;  /* 0x00000026040472a4 */ /* 0x000fe2000f8e023f */
[----:B------:R-:W-:Y:S01]  /*fdf0*/  LOP3.LUT R30, R33, 0x40, RZ, 0xc0, !PT ;  /* 0x00000040211e7812 */ /* 0x000fe200078ec0ff */
[----:B------:R-:W-:Y:S01]  /*fe00*/  IMAD.MOV.U32 R8, RZ, RZ, 0x1 ;  /* 0x00000001ff087424 */ /* 0x000fe200078e00ff */
[----:B------:R-:W-:Y:S02]  /*fe10*/  LOP3.LUT R28, R17, 0x80, RZ, 0xc0, !PT ;  /* 0x00000080111c7812 */ /* 0x000fe400078ec0ff */
[----:B------:R-:W-:-:S02]  /*fe20*/  SHF.R.U32.HI R30, RZ, 0x2, R30 ;  /* 0x00000002ff1e7819 */ /* 0x000fc4000001161e */
[----:B------:R-:W-:Y:S02]  /*fe30*/  LOP3.LUT R2, RZ, UR4, RZ, 0x33, !PT ;  /* 0x00000004ff027c12 */ /* 0x000fe4000f8e33ff */
[----:B------:R-:W-:Y:S02]  /*fe40*/  SHF.R.U32.HI R28, RZ, 0x3, R28 ;  /* 0x00000003ff1c7819 */ /* 0x000fe4000001161c */
[----:B------:R-:W-:-:S04]  /*fe50*/  VIMNMX R2, R2, R3, !PT ;  /* 0x0000000302027248 */ /* 0x000fc80007fe0100 */
[----:B------:R-:W-:Y:S02]  /*fe60*/  IADD3 R22, -R2, -0x2, RZ ;  /* 0xfffffffe02167810 */ /* 0x000fe40007ffe1ff */
[----:B0-----:R-:W-:Y:S02]  /*fe70*/  SHF.L.U32 R5, R5, 0x4, RZ ;  /* 0x0000000405057819 */ /* 0x001fe400000006ff */
[----:B-1----:R-:W-:Y:S02]  /*fe80*/  LOP3.LUT R6, R6, 0x7f, RZ, 0xc0, !PT ;  /* 0x0000007f06067812 */ /* 0x002fe400078ec0ff */
[----:B------:R-:W-:Y:S02]  /*fe90*/  LOP3.LUT R5, R5, 0x70, RZ, 0xc0, !PT ;  /* 0x0000007005057812 */ /* 0x000fe400078ec0ff */
[----:B------:R-:W-:-:S04]  /*fea0*/  SHF.R.U32.HI R6, RZ, 0x3, R6 ;  /* 0x00000003ff067819 */ /* 0x000fc80000011606 */
[----:B------:R-:W-:-:S05]  /*feb0*/  IADD3 R29, R5, R29, R6 ;  /* 0x0000001d051d7210 */ /* 0x000fca0007ffe006 */
[----:B------:R-:W-:-:S04]  /*fec0*/  VIADD R29, R29, 0xffffff40 ;  /* 0xffffff401d1d7836 */ /* 0x000fc80000000000 */
[----:B------:R-:W-:-:S07]  /*fed0*/  IMAD R9, R2, -0x40, R29 ;  /* 0xffffffc002097824 */ /* 0x000fce00078e021d */
.L_x_3454:
        /* <DEDUP_REMOVED lines=12> */
[--C-:B------:R-:W-:Y:S01]  /*ffa0*/  SHF.R.S32.HI R3, RZ, 0x1f, R7.reuse ;  /* 0x0000001fff037819 */ /* 0x100fe20000011407 */
[----:B------:R-:W-:Y:S02]  /*ffb0*/  IMAD R4, R32, UR4, RZ ;  /* 0x0000000420047c24 */ /* 0x000fe4000f8e02ff */
[----:B------:R-:W-:Y:S02]  /*ffc0*/  IMAD.MOV.U32 R2, RZ, RZ, R7 ;  /* 0x000000ffff027224 */ /* 0x000fe400078e0007 */
[C---:B------:R-:W-:Y:S02]  /*ffd0*/  IMAD R5, R25.reuse, UR5, R4 ;  /* 0x0000000519057c24 */ /* 0x040fe4000f8e0204 */
[----:B------:R-:W-:Y:S01]  /*ffe0*/  IMAD.WIDE.U32 R2, R25, UR4, R2 ;  /* 0x0000000419027c25 */ /* 0x000fe2000f8e0002 */
[----:B------:R-:W-:-:S03]  /*fff0*/  ULDC.64 UR4, c[0x0][0x418] ;  /* 0x0001060000047ab9 */ /* 0x000fc60000000a00 */
[----:B------:R-:W-:Y:S01]  /*10000*/  IMAD.IADD R3, R5, 0x1, R3 ;  /* 0x0000000105037824 */ /* 0x000fe200078e0203 */
[----:B------:R-:W-:-:S04]  /*10010*/  LEA R4, P0, R2, UR4, 0x2 ;  /* 0x0000000402047c11 */ /* 0x000fc8000f8010ff */
[----:B------:R-:W-:-:S05]  /*10020*/  LEA.HI.X R5, R2, UR5, R3, 0x2, P0 ;  /* 0x0000000502057c11 */ /* 0x000fca00080f1403 */
[----:B------:R0:W5:Y:S04]  /*10030*/  LDG.E R6, desc[UR36][R4.64] ;  /* 0x0000002404067981 */ /* 0x000168000c1e1900 */
.L_x_3441:
[----:B------:R-:W-:Y:S05]  /*10040*/  BSYNC B1 ;  /* 0x0000000000017941 */ /* 0x000fea0003800000 */
.L_x_3440:
[----:B------:R-:W-:-:S13]  /*10050*/  LOP3.LUT P0, RZ, R16, 0x400, RZ, 0xc0, !PT ;  /* 0x0000040010ff7812 */ /* 0x000fda000780c0ff */
[----:B------:R-:W-:Y:S05]  /*10060*/  @!P0 BRA `(.L_x_3442) ;  /* 0x0000000000048947 */ /* 0x000fea0003800000 */
[----:B------:R-:W-:Y:S01]  /*10070*/  BPT.TRAP 0x1 ;  /* 0x000000040000795c */ /* 0x000fe20000300000 */
.L_x_3442:
[----:B------:R-:W-:Y:S01]  /*10080*/  LEA R10, R8, UR42, 0x3 ;  /* 0x0000002a080a7c11 */ /* 0x000fe2000f8e18ff */
[----:B------:R-:W-:Y:S01]  /*10090*/  BSSY B1, `(.L_x_3443) ;  /* 0x0000004000017945 */ /* 0x000fe20003800000 */
[----:B------:R-:W-:-:S04]  /*100a0*/  SHF.L.U32 R20, R21, 0x1f, RZ ;  /* 0x0000001f15147819 */ /* 0x000fc800000006ff */
[----:B------:R-:W1:Y:S02]  /*100b0*/  SYNCS.PHASECHK.TRANS64.TRYWAIT P0, [R10+URZ+0x38840], R20 ;  /* 0x038840140a0075a7 */ /* 0x000e64000800017f */
[----:B-1----:R-:W-:Y:S05]  /*100c0*/  @!P0 BRA `(.L_x_3444) ;  /* 0x0000002c00848947 */ /* 0x002fea0003800000 */
.L_x_3512:
[----:B------:R-:W-:Y:S05]  /*100d0*/  BSYNC B1 ;  /* 0x0000000000017941 */ /* 0x000fea0003800000 */
.L_x_3443:
[----:B------:R-:W-:Y:S01]  /*100e0*/  ULDC UR4, c[0x0][0x430] ;  /* 0x00010c0000047ab9 */ /* 0x000fe20000000800 */
[----:B-----5:R-:W-:Y:S01]  /*100f0*/  SHF.R.S32.HI R18, RZ, 0x1f, R6 ;  /* 0x0000001fff127819 */ /* 0x020fe20000011406 */
[----:B------:R-:W-:Y:S01]  /*10100*/  UIADD3 UR4, -UR4, URZ, URZ ;  /* 0x0000003f04047290 */ /* 0x000fe2000fffe13f */
[----:B------:R-:W-:Y:S01]  /*10110*/  R2UR UR6, R23 ;  /* 0x00000000170672ca */ /* 0x000fe200000e0000 */
[----:B------:R-:W-:Y:S01]  /*10120*/  IMAD R17, R8, 0x1000, R24 ;  /* 0x0000100008117824 */ /* 0x000fe200078e0218 */
[----:B------:R-:W-:-:S03]  /*10130*/  LOP3.LUT P1, RZ, R16, 0x1, RZ, 0xc0, !PT ;  /* 0x0000000110ff7812 */ /* 0x000fc6000782c0ff */
        /* <DEDUP_REMOVED lines=38> */
[----:B------:R3:W0:Y:S02]  /*103a0*/  SHFL.IDX PT, R14, R26, 0x3, 0x181f ;  /* 0x00781f001a0e7f89 */ /* 0x00062400000e0000 */
[----:B--2---:R-:W-:-:S05]  /*103b0*/  IMAD.X R3, RZ, RZ, R3, P0 ;  /* 0x000000ffff037224 */ /* 0x004fca00000e0603 */
[----:B------:R3:W-:Y:S03]  /*103c0*/  LDGSTS.E.BYPASS.LTC128B.128 [R27+0x23400], desc[UR36][R2.64], !P1 ;  /* 0x23400000021b7fae */ /* 0x0007e6000c901d64 */
.L_x_3522:
        /* <DEDUP_REMOVED lines=8> */
.L_x_3446:
        /* <DEDUP_REMOVED lines=10> */
.L_x_3447:
[----:B------:R2:W-:Y:S01]  /*104f0*/  SYNCS.ARRIVE.TRANS64.A1T0 RZ, [R10+URZ+0x38830], RZ ;  /* 0x038830ff0aff79a7 */ /* 0x0005e2000810003f */
[----:B------:R-:W-:Y:S05]  /*10500*/  @!P2 BRA `(.L_x_3448) ;  /* 0x000000000004a947 */ /* 0x000fea0003800000 */
[----:B------:R-:W-:Y:S01]  /*10510*/  BPT.TRAP 0x1 ;  /* 0x000000040000795c */ /* 0x000fe20000300000 */
.L_x_3448:
[----:B------:R-:W3:Y:S01]  /*10520*/  SYNCS.PHASECHK.TRANS64.TRYWAIT P0, [R10+URZ+0x38860], R20 ;  /* 0x038860140a0075a7 */ /* 0x000ee2000800017f */
[----:B------:R-:W-:Y:S04]  /*10530*/  BSSY B1, `(.L_x_3449) ;  /* 0x0000002000017945 */ /* 0x000fe80003800000 */
[----:B---3--:R-:W-:Y:S05]  /*10540*/  @!P0 BRA `(.L_x_3450) ;  /* 0x0000002c00848947 */ /* 0x008fea0003800000 */
.L_x_3523:
[----:B------:R-:W-:Y:S05]  /*10550*/  BSYNC B1 ;  /* 0x0000000000017941 */ /* 0x000fea0003800000 */
.L_x_3449:
        /* <DEDUP_REMOVED lines=37> */
[----:B------:R-:W0:Y:S02]  /*107b0*/  SHFL.IDX PT, R14, R18, 0x1, 0x181f ;  /* 0x00381f00120e7f89 */ /* 0x000e2400000e0000 */
[----:B----4-:R-:W-:-:S05]  /*107c0*/  IMAD.X R7, RZ, RZ, R3, P0 ;  /* 0x000000ffff077224 */ /* 0x010fca00000e0603 */
[----:B------:R-:W-:Y:S01]  /*107d0*/  LDGSTS.E.BYPASS.LTC128B.128 [R17+0x400], desc[UR36][R6.64], !P1 ;  /* 0x0040000006117fae */ /* 0x000fe2000c901d64 */
[----:B------:R-:W-:-:S03]  /*107e0*/  ISETP.NE.U32.AND P1, PT, R28, RZ, PT ;  /* 0x000000ff1c00720c */ /* 0x000fc60003f25070 */
[----:B------:R-:W-:Y:S01]  /*107f0*/  LDGSTS.E.BYPASS.LTC128B.128 [R17+0x2400], desc[UR36][R6.64+0x80], !P6 ;  /* 0x0240008006117fae */ /* 0x000fe2000f101d64 */
[----:B------:R-:W-:-:S03]  /*10800*/  LOP3.LUT P6, RZ, R16, 0x200, RZ, 0xc0, !PT ;  /* 0x0000020010ff7812 */ /* 0x000fc600078cc0ff */
[----:B------:R-:W-:Y:S04]  /*10810*/  LDGSTS.E.BYPASS.LTC128B.128 [R17+0x4400], desc[UR36][R6.64+0x100], !P2 ;  /* 0x0440010006117fae */ /* 0x000fe8000d101d64 */
[----:B------:R-:W-:Y:S01]  /*10820*/  LDGSTS.E.BYPASS.LTC128B.128 [R17+0x6400], desc[UR36][R6.64+0x180], !P5 ;  /* 0x0640018006117fae */ /* 0x000fe2000e901d64 */
[----:B0-----:R-:W-:-:S03]  /*10830*/  IADD3 R4, P0, R14, R0, RZ ;  /* 0x000000000e047210 */ /* 0x001fc60007f1e0ff */
[----:B------:R-:W-:Y:S04]  /*10840*/  LDGSTS.E.BYPASS.LTC128B.128 [R17+0x8400], desc[UR36][R6.64+0x200], !P4 ;  /* 0x0840020006117fae */ /* 0x000fe8000e101d64 */
[----:B------:R-:W0:Y:S01]  /*10850*/  SHFL.IDX PT, R14, R18, 0x2, 0x181f ;  /* 0x00581f00120e7f89 */ /* 0x000e2200000e0000 */
[----:B------:R-:W-:-:S03]  /*10860*/  IMAD.X R5, RZ, RZ, R5, P0 ;  /* 0x000000ffff057224 */ /* 0x000fc600000e0605 */
        /* <DEDUP_REMOVED lines=19> */
[----:B------:R-:W-:Y:S01]  /*109a0*/  ISETP.NE.AND P6, PT, R6, RZ, PT ;  /* 0x000000ff0600720c */ /* 0x000fe20003fc5270 */
[----:B---3--:R-:W-:-:S12]  /*109b0*/  IMAD.MOV.U32 R4, RZ, RZ, RZ ;  /* 0x000000ffff047224 */ /* 0x008fd800078e00ff */
[----:B------:R0:W-:Y:S04]  /*109c0*/  LDGSTS.E.BYPASS.LTC128B.128 [R17+0x3400], desc[UR36][R2.64+0x80], !P6 ;  /* 0x0340008002117fae */ /* 0x0001e8000f101d64 */
[----:B------:R0:W-:Y:S04]  /*109d0*/  LDGSTS.E.BYPASS.LTC128B.128 [R17+0x5400], desc[UR36][R2.64+0x100], !P2 ;  /* 0x0540010002117fae */ /* 0x0001e8000d101d64 */
[----:B------:R0:W-:Y:S04]  /*109e0*/  LDGSTS.E.BYPASS.LTC128B.128 [R17+0x7400], desc[UR36][R2.64+0x180], !P5 ;  /* 0x0740018002117fae */ /* 0x0001e8000e901d64 */
[----:B------:R0:W-:Y:S04]  /*109f0*/  LDGSTS.E.BYPASS.LTC128B.128 [R17+0x9400], desc[UR36][R2.64+0x200], !P4 ;  /* 0x0940020002117fae */ /* 0x0001e8000e101d64 */
[----:B------:R0:W-:Y:S04]  /*10a00*/  LDGSTS.E.BYPASS.LTC128B.128 [R17+0xb400], desc[UR36][R2.64+0x280], !P3 ;  /* 0x0b40028002117fae */ /* 0x0001e8000d901d64 */
[----:B------:R0:W-:Y:S04]  /*10a10*/  LDGSTS.E.BYPASS.LTC128B.128 [R17+0xd400], desc[UR36][R2.64+0x300], P0 ;  /* 0x0d40030002117fae */ /* 0x0001e80008101d64 */
[----:B-1----:R0:W-:Y:S02]  /*10a20*/  LDGSTS.E.BYPASS.LTC128B.128 [R17+0xf400], desc[UR36][R2.64+0x380], P1 ;  /* 0x0f40038002117fae */ /* 0x0021e40008901d64 */
.L_x_3533:
        /* <DEDUP_REMOVED lines=20> */
.L_x_3452:
        /* <DEDUP_REMOVED lines=10> */
.L_x_3453:
        /* <DEDUP_REMOVED lines=10> */
.L_x_3439:
[----:B------:R-:W-:Y:S05]  /*10cb0*/  BSYNC B0 ;  /* 0x0000000000007941 */ /* 0x000fea0003800000 */
.L_x_3418:
[----:B------:R-:W0:Y:S01]  /*10cc0*/  S2R R3, SR_CgaCtaId ;  /* 0x0000000000037919 */ /* 0x000e220000008800 */
[----:B------:R-:W-:Y:S01]  /*10cd0*/  MOV R0, 0x400 ;  /* 0x0000040000007802 */ /* 0x000fe20000000f00 */
[----:B------:R-:W-:Y:S01]  /*10ce0*/  BSSY B0, `(.L_x_3455) ;  /* 0x0000005000007945 */ /* 0x000fe20003800000 */
[----:B------:R-:W-:Y:S02]  /*10cf0*/  SHF.L.U32 R4, R4, 0x1f, RZ ;  /* 0x0000001f04047819 */ /* 0x000fe400000006ff */
[----:B0-----:R-:W-:-:S04]  /*10d00*/  LEA R5, R3, R0, 0x18 ;  /* 0x0000000003057211 */ /* 0x001fc800078ec0ff */
[----:B------:R-:W0:Y:S02]  /*10d10*/  SYNCS.PHASECHK.TRANS64.TRYWAIT P0, [R5+URZ+0x38820], R4 ;  /* 0x03882004050075a7 */ /* 0x000e24000800017f */
[----:B0-----:R-:W-:Y:S05]  /*10d20*/  @!P0 BRA `(.L_x_3456) ;  /* 0x0000002c00648947 */ /* 0x001fea0003800000 */
.L_x_3534:
[----:B------:R-:W-:Y:S05]  /*10d30*/  BSYNC B0 ;  /* 0x0000000000007941 */ /* 0x000fea0003800000 */
.L_x_3455:
[----:B------:R-:W-:-:S03]  /*10d40*/  UMOV UR4, 0xffffffff ;  /* 0xffffffff00047882 */ /* 0x000fc60000000000 */
[----:B------:R-:W-:Y:S05]  /*10d50*/  BRA.DIV UR4, `(.L_x_3457) ;  /* 0x0000002e046c7947 */ /* 0x000fea000b800000 */
[----:B------:R-:W1:Y:S02]  /*10d60*/  S2R R0, SR_TID.X ;  /* 0x0000000000007919 */ /* 0x000e640000002100 */
[----:B-1----:R-:W-:-:S04]  /*10d70*/  SHF.R.U32.HI R0, RZ, 0x5, R0 ;  /* 0x00000005ff007819 */ /* 0x002fc80000011600 */
[----:B------:R-:W-:-:S05]  /*10d80*/  LOP3.LUT R0, R0, 0x3, RZ, 0xc0, !PT ;  /* 0x0000000300007812 */ /* 0x000fca00078ec0ff */
[----:B------:R1:W3:Y:S02]  /*10d90*/  SHFL.IDX PT, R14, R0, RZ, 0x1f ;  /* 0x00001fff000e7589 */ /* 0x0002e400000e0000 */
.L_x_3537:
[----:B---3--:R-:W-:-:S13]  /*10da0*/  ISETP.NE.AND P0, PT, R14, RZ, PT ;  /* 0x000000ff0e00720c */ /* 0x008fda0003f05270 */
[----:B------:R-:W-:Y:S05]  /*10db0*/  @P0 BRA `(.L_x_3378) ;  /* 0x0000000000900947 */ /* 0x000fea0003800000 */
[----:B------:R-:W-:-:S03]  /*10dc0*/  UMOV UR4, 0xffffffff ;  /* 0xffffffff00047882 */ /* 0x000fc60000000000 */
[----:B------:R-:W-:Y:S05]  /*10dd0*/  BRA.DIV UR4, `(.L_x_3458) ;  /* 0x0000002e04807947 */ /* 0x000fea000b800000 */
[----:B------:R-:W-:-:S13]  /*10de0*/  ELECT P6, URZ, PT ;  /* 0x00000000003f782f */ /* 0x000fda00038c0000 */
.L_x_3540:
[----:B------:R-:W-:Y:S05]  /*10df0*/  @!P6 BRA `(.L_x_3378) ;  /* 0x000000000080e947 */ /* 0x000fea0003800000 */
[----:B-1----:R-:W3:Y:S02]  /*10e00*/  LDL R0, [R1] ;  /* 0x0000000001007983 */ /* 0x002ee40000100800 */
[----:B---3--:R-:W-:-:S13]  /*10e10*/  R2UR UR4, R0 ;  /* 0x00000000000472ca */ /* 0x008fda00000e0000 */
[----:B------:R-:W-:-:S06]  /*10e20*/  ULOP3.LUT UR4, UR4, 0x2, URZ, 0xfc, !UPT ;  /* 0x0000000204047892 */ /* 0x000fcc000f8efc3f */
[----:B------:R-:W-:-:S05]  /*10e30*/  IMAD.U32 R0, RZ, RZ, UR4 ;  /* 0x00000004ff007e24 */ /* 0x000fca000f8e00ff */
[----:B------:R-:W-:-:S13]  /*10e40*/  ISETP.NE.AND P0, PT, R0, 0x3, PT ;  /* 0x000000030000780c */ /* 0x000fda0003f05270 */
[----:B------:R-:W-:Y:S05]  /*10e50*/  @!P0 BRA `(.L_x_3459) ;  /* 0x0000000000048947 */ /* 0x000fea0003800000 */
[----:B------:R-:W-:Y:S01]  /*10e60*/  BPT.TRAP 0x1 ;  /* 0x000000040000795c */ /* 0x000fe20000300000 */
.L_x_3459:
[C---:B------:R-:W-:Y:S01]  /*10e70*/  IMAD R3, R8.reuse, 0x8, R5 ;  /* 0x0000000808037824 */ /* 0x040fe200078e0205 */
[----:B------:R-:W-:Y:S01]  /*10e80*/  SHF.L.U32 R2, R21, 0x1f, RZ ;  /* 0x0000001f15027819 */ /* 0x000fe200000006ff */
[----:B------:R-:W-:-:S03]  /*10e90*/  VIADD R8, R8, 0x1 ;  /* 0x0000000108087836 */ /* 0x000fc60000000000 */
[----:B------:R-:W1:Y:S02]  /*10ea0*/  SYNCS.PHASECHK.TRANS64.TRYWAIT P1, [R3+URZ+0x38840], R2 ;  /* 0x03884002030075a7 */ /* 0x000e64000802017f */
[----:B------:R-:W-:-:S04]  /*10eb0*/  ISETP.NE.AND P2, PT, R8, 0x2, PT ;  /* 0x000000020800780c */ /* 0x000fc80003f45270 */
[----:B------:R-:W-:Y:S01]  /*10ec0*/  SEL R0, RZ, 0x1, P2 ;  /* 0x00000001ff007807 */ /* 0x000fe20001000000 */
[----:B-1----:R-:W-:Y:S08]  /*10ed0*/  @!P1 BRA `(.L_x_3460) ;  /* 0x0000002c00609947 */ /* 0x002ff00003800000 */
.L_x_3541:
[----:B------:R-:W-:Y:S02]  /*10ee0*/  SEL R8, R8, RZ, P2 ;  /* 0x000000ff08087207 */ /* 0x000fe40001000000 */
[----:B------:R-:W-:Y:S01]  /*10ef0*/  LOP3.LUT R0, R21, R0, RZ, 0x3c, !PT ;  /* 0x0000000015007212 */ /* 0x000fe200078e3cff */
[----:B------:R-:W-:Y:S06]  /*10f00*/  @!P0 BRA `(.L_x_3461) ;  /* 0x0000000000048947 */ /* 0x000fec0003800000 */
[----:B------:R-:W-:Y:S01]  /*10f10*/  BPT.TRAP 0x1 ;  /* 0x000000040000795c */ /* 0x000fe20000300000 */
.L_x_3461:
[----:B0-----:R-:W-:Y:S01]  /*10f20*/  IMAD R5, R8, 0x8, R5 ;  /* 0x0000000808057824 */ /* 0x001fe200078e0205 */
[----:B------:R-:W-:-:S04]  /*10f30*/  SHF.L.U32 R0, R0, 0x1f, RZ ;  /* 0x0000001f00007819 */ /* 0x000fc800000006ff */
[----:B------:R-:W0:Y:S02]  /*10f40*/  SYNCS.PHASECHK.TRANS64.TRYWAIT P1, [R5+URZ+0x38840], R0 ;  /* 0x03884000050075a7 */ /* 0x000e24000802017f */
[----:B0-----:R-:W-:Y:S05]  /*10f50*/  @!P1 BRA `(.L_x_3462) ;  /* 0x0000002c00549947 */ /* 0x001fea0003800000 */
.L_x_3542:
[----:B------:R-:W-:Y:S05]  /*10f60*/  @!P0 BRA `(.L_x_3463) ;  /* 0x0000000000048947 */ /* 0x000fea0003800000 */
[----:B------:R-:W-:Y:S01]  /*10f70*/  BPT.TRAP 0x1 ;  /* 0x000000040000795c */ /* 0x000fe20000300000 */
.L_x_3463:
[----:B------:R-:W3:Y:S02]  /*10f80*/  SYNCS.PHASECHK.TRANS64.TRYWAIT P1, [R3+URZ+0x38860], R2 ;  /* 0x03886002030075a7 */ /* 0x000ee4000802017f */
[----:B---3--:R-:W-:Y:S05]  /*10f90*/  @!P1 BRA `(.L_x_3464) ;  /* 0x0000002c00589947 */ /* 0x008fea0003800000 */
.L_x_3543:
[----:B------:R-:W-:Y:S05]  /*10fa0*/  @!P0 BRA `(.L_x_3465) ;  /* 0x0000000000048947 */ /* 0x000fea0003800000 */
[----:B------:R-:W-:Y:S01]  /*10fb0*/  BPT.TRAP 0x1 ;  /* 0x000000040000795c */ /* 0x000fe20000300000 */
.L_x_3465:
[----:B----4-:R4:W0:Y:S02]  /*10fc0*/  SYNCS.PHASECHK.TRANS64.TRYWAIT P0, [R5+URZ+0x38860], R0 ;  /* 0x03886000050075a7 */ /* 0x010824000800017f */
[----:B0-----:R-:W-:Y:S05]  /*10fd0*/  @!P0 NANOSLEEP.SYNCS 0x989680 ;  /* 0x009896800000895d */ /* 0x001fea0003900000 */
[----:B------:R-:W0:Y:S02]  /*10fe0*/  @!P0 SYNCS.PHASECHK.TRANS64 P0, [R5+URZ+0x38860], R0 ;  /* 0x03886000050085a7 */ /* 0x000e24000800007f */
[----:B0-----:R-:W-:Y:S05]  /*10ff0*/  @!P0 BRA `(.L_x_3465) ;  /* 0xfffffffc00f08947 */ /* 0x001fea000383ffff */
.L_x_3378:
[----:B------:R-:W-:Y:S05]  /*11000*/  BSYNC B6 ;  /* 0x0000000000067941 */ /* 0x000fea0003800000 */
.L_x_3375:
[----:B------:R-:W-:Y:S05]  /*11010*/  EXIT ;  /* 0x000000000000794d */ /* 0x000fea0003800000 */
.L_x_3388:
[----:B0-----:R0:W1:Y:S02]  /*11020*/  SYNCS.PHASECHK.TRANS64.TRYWAIT P0, [R2+URZ+0x38800], R5 ;  /* 0x03880005020075a7 */ /* 0x001064000800017f */
[----:B-1----:R-:W-:Y:S05]  /*11030*/  @!P0 NANOSLEEP.SYNCS 0x989680 ;  /* 0x009896800000895d */ /* 0x002fea0003900000 */
[----:B------:R-:W1:Y:S02]  /*11040*/  @!P0 SYNCS.PHASECHK.TRANS64 P0, [R2+URZ+0x38800], R5 ;  /* 0x03880005020085a7 */ /* 0x000e64000800007f */
[----:B-1----:R-:W-:Y:S05]  /*11050*/  @!P0 BRA `(.L_x_3388) ;  /* 0xfffffffc00f08947 */ /* 0x002fea000383ffff */
[----:B------:R-:W-:Y:S05]  /*11060*/  BRA `(.L_x_3466) ;  /* 0xffffff2000e07947 */ /* 0x000fea000383ffff */
.L_x_3392:
[----:B--2---:R2:W3:Y:S02]  /*11070*/  SYNCS.PHASECHK.TRANS64.TRYWAIT P1, [R2+URZ+0x38830], R5 ;  /* 0x03883005020075a7 */ /* 0x0044e4000802017f */
[----:B---3--:R-:W-:Y:S05]  /*11080*/  @!P1 NANOSLEEP.SYNCS 0x989680 ;  /* 0x009896800000995d */ /* 0x008fea0003900000 */
[----:B------:R-:W3:Y:S02]  /*11090*/  @!P1 SYNCS.PHASECHK.TRANS64 P1, [R2+URZ+0x38830], R5 ;  /* 0x03883005020095a7 */ /* 0x000ee4000802007f */
[----:B---3--:R-:W-:Y:S05]  /*110a0*/  @!P1 BRA `(.L_x_3392) ;  /* 0xfffffffc00f09947 */ /* 0x008fea000383ffff */
[----:B------:R-:W-:Y:S05]  /*110b0*/  BRA `(.L_x_3391) ;  /* 0xffffff24002c7947 */ /* 0x000fea000383ffff */
.L_x_3393:
[----:B---3--:R3:W4:Y:S02]  /*110c0*/  SYNCS.PHASECHK.TRANS64.TRYWAIT P1, [R2+URZ+0x38810], R5 ;  /* 0x03881005020075a7 */ /* 0x008724000802017f */
[----:B----4-:R-:W-:Y:S05]  /*110d0*/  @!P1 NANOSLEEP.SYNCS 0x989680 ;  /* 0x009896800000995d */ /* 0x010fea0003900000 */
[----:B------:R-:W4:Y:S02]  /*110e0*/  @!P1 SYNCS.PHASECHK.TRANS64 P1, [R2+URZ+0x38810], R5 ;  /* 0x03881005020095a7 */ /* 0x000f24000802007f */
[----:B----4-:R-:W-:Y:S05]  /*110f0*/  @!P1 BRA `(.L_x_3393) ;  /* 0xfffffffc00f09947 */ /* 0x010fea000383ffff */
[----:B------:R-:W-:Y:S05]  /*11100*/  BRA `(.L_x_3467) ;  /* 0xffffff28001c7947 */ /* 0x000fea000383ffff */
.L_x_3397:
[----:B------:R0:W0:Y:S02]  /*11110*/  SYNCS.PHASECHK.TRANS64.TRYWAIT P1, [R2+URZ+0x38850], R5 ;  /* 0x03885005020075a7 */ /* 0x000024000802017f */
[----:B0-----:R-:W-:Y:S05]  /*11120*/  @!P1 NANOSLEEP.SYNCS 0x989680 ;  /* 0x009896800000995d */ /* 0x001fea0003900000 */
[----:B------:R-:W0:Y:S02]  /*11130*/  @!P1 SYNCS.PHASECHK.TRANS64 P1, [R2+URZ+0x38850], R5 ;  /* 0x03885005020095a7 */ /* 0x000e24000802007f */
[----:B0-----:R-:W-:Y:S05]  /*11140*/  @!P1 BRA `(.L_x_3397) ;  /* 0xfffffffc00f09947 */ /* 0x001fea000383ffff */
[----:B------:R-:W-:Y:S05]  /*11150*/  BRA `(.L_x_3396) ;  /* 0xffffff2800487947 */ /* 0x000fea000383ffff */
.L_x_3404:
[----:B-1----:R1:W2:Y:S02]  /*11160*/  SYNCS.PHASECHK.TRANS64.TRYWAIT P2, [R196+URZ+0x38830], R201 ;  /* 0x038830c9c40075a7 */ /* 0x0022a4000804017f */
[----:B--2---:R-:W-:Y:S05]  /*11170*/  @!P2 NANOSLEEP.SYNCS 0x989680 ;  /* 0x009896800000a95d */ /* 0x004fea0003900000 */
[----:B------:R-:W2:Y:S02]  /*11180*/  @!P2 SYNCS.PHASECHK.TRANS64 P2, [R196+URZ+0x38830], R201 ;  /* 0x038830c9c400a5a7 */ /* 0x000ea4000804007f */
[----:B--2---:R-:W-:Y:S05]  /*11190*/  @!P2 BRA `(.L_x_3404) ;  /* 0xfffffffc00f0a947 */ /* 0x004fea000383ffff */
[----:B------:R-:W-:Y:S05]  /*111a0*/  BRA `(.L_x_3403) ;  /* 0xffffff5400887947 */ /* 0x000fea000383ffff */
.L_x_3408:
[----:B---3--:R3:W4:Y:S02]  /*111b0*/  SYNCS.PHASECHK.TRANS64.TRYWAIT P2, [R196+URZ+0x38850], R201 ;  /* 0x038850c9c40075a7 */ /* 0x008724000804017f */
[----:B----4-:R-:W-:Y:S05]  /*111c0*/  @!P2 NANOSLEEP.SYNCS 0x989680 ;  /* 0x009896800000a95d */ /* 0x010fea0003900000 */
[----:B------:R-:W4:Y:S02]  /*111d0*/  @!P2 SYNCS.PHASECHK.TRANS64 P2, [R196+URZ+0x38850], R201 ;  /* 0x038850c9c400a5a7 */ /* 0x000f24000804007f */
[----:B----4-:R-:W-:Y:S05]  /*111e0*/  @!P2 BRA `(.L_x_3408) ;  /* 0xfffffffc00f0a947 */ /* 0x010fea000383ffff */
[----:B------:R-:W-:Y:S05]  /*111f0*/  BRA `(.L_x_3407) ;  /* 0xffffff5800547947 */ /* 0x000fea000383ffff */
.L_x_3423:
[----:B------:R-:W-:Y:S01]  /*11200*/  IMAD.MOV.U32 R13, RZ, RZ, R17 ;  /* 0x000000ffff0d7224 */ /* 0x000fe200078e0011 */
[----:B------:R-:W-:Y:S01]  /*11210*/  MOV R15, 0xffffffff ;  /* 0xffffffff000f7802 */ /* 0x000fe20000000f00 */
[----:B------:R-:W-:Y:S02]  /*11220*/  IMAD.MOV.U32 R12, RZ, RZ, RZ ;  /* 0x000000ffff0c7224 */ /* 0x000fe400078e00ff */
[----:B------:R-:W-:-:S07]  /*11230*/  IMAD.MOV.U32 R11, RZ, RZ, 0x1f ;  /* 0x0000001fff0b7424 */ /* 0x000fce00078e00ff */
[----:B------:R-:W-:Y:S05]  /*11240*/  WARPSYNC.COLLECTIVE R15, `(.L_x_3468) ;  /* 0x000000000f087348 */ /* 0x000fea0003c00000 */
[----:B------:R0:W1:Y:S02]  /*11250*/  SHFL.IDX P6, R14, R13, R12, R11 ;  /* 0x0000000c0d0e7389 */ /* 0x00006400000c000b */
[----:B01----:R-:W-:Y:S01]  /*11260*/  ENDCOLLECTIVE ;  /* 0x000000000000791b */ /* 0x003fe20003800000 */
.L_x_3468:
[----:B------:R-:W-:Y:S05]  /*11270*/  BRA `(.L_x_3469) ;  /* 0xffffffc400d07947 */ /* 0x000fea000383ffff */
.L_x_3425:
[----:B0-----:R-:W-:-:S04]  /*11280*/  IMAD.U32 R3, RZ, RZ, UR42 ;  /* 0x0000002aff037e24 */ /* 0x001fc8000f8e00ff */
[----:B------:R0:W1:Y:S03]  /*11290*/  SYNCS.PHASECHK.TRANS64.TRYWAIT P0, [R3+URZ+0x38840], R0 ;  /* 0x03884000030075a7 */ /* 0x000066000800017f */
[----:B-1----:R-:W-:Y:S05]  /*112a0*/  @!P0 NANOSLEEP.SYNCS 0x989680 ;  /* 0x009896800000895d */ /* 0x002fea0003900000 */
[----:B------:R-:W1:Y:S02]  /*112b0*/  @!P0 SYNCS.PHASECHK.TRANS64 P0, [R3+URZ+0x38840], R0 ;  /* 0x03884000030085a7 */ /* 0x000e64000800007f */
[----:B-1----:R-:W-:Y:S05]  /*112c0*/  @!P0 BRA `(.L_x_3425) ;  /* 0xfffffffc00ec8947 */ /* 0x002fea000383ffff */
[----:B------:R-:W-:Y:S05]  /*112d0*/  BRA `(.L_x_3470) ;  /* 0xffffffc800087947 */ /* 0x000fea000383ffff */
.L_x_3426:
        /* <DEDUP_REMOVED lines=8> */
.L_x_3472:
[----:B------:R-:W-:Y:S05]  /*11360*/  BSYNC B0 ;  /* 0x0000000000007941 */ /* 0x000fea0003800000 */
.L_x_3471:
[----:B------:R-:W-:Y:S01]  /*11370*/  IMAD.MOV.U32 R13, RZ, RZ, R0 ;  /* 0x000000ffff0d7224 */ /* 0x000fe200078e0000 */
[----:B------:R-:W-:Y:S01]  /*11380*/  MOV R11, 0x181f ;  /* 0x0000181f000b7802 */ /* 0x000fe20000000f00 */
[----:B------:R-:W-:Y:S01]  /*11390*/  IMAD.MOV.U32 R12, RZ, RZ, RZ ;  /* 0x000000ffff0c7224 */ /* 0x000fe200078e00ff */
[----:B------:R-:W-:Y:S01]  /*113a0*/  @P0 LEA R7, R24, UR42, 0x1 ;  /* 0x0000002a18070c11 */ /* 0x000fe2000f8e08ff */
[----:B------:R-:W-:Y:S02]  /*113b0*/  IMAD.MOV.U32 R15, RZ, RZ, -0x1 ;  /* 0xffffffffff0f7424 */ /* 0x000fe400078e00ff */
[----:B------:R-:W-:-:S07]  /*113c0*/  IMAD.MOV.U32 R2, RZ, RZ, R14 ;  /* 0x000000ffff027224 */ /* 0x000fce00078e000e */
[----:B------:R-:W-:Y:S05]  /*113d0*/  WARPSYNC.COLLECTIVE R15, `(.L_x_3473) ;  /* 0x000000000f087348 */ /* 0x000fea0003c00000 */
[----:B------:R0:W1:Y:S02]  /*113e0*/  SHFL.IDX P6, R14, R13, R12, R11 ;  /* 0x0000000c0d0e7389 */ /* 0x00006400000c000b */
[----:B01----:R-:W-:Y:S01]  /*113f0*/  ENDCOLLECTIVE ;  /* 0x000000000000791b */ /* 0x003fe20003800000 */
.L_x_3473:
[----:B------:R-:W-:Y:S02]  /*11400*/  IMAD.MOV.U32 R13, RZ, RZ, R4 ;  /* 0x000000ffff0d7224 */ /* 0x000fe400078e0004 */
[----:B------:R-:W-:Y:S01]  /*11410*/  IMAD.MOV.U32 R12, RZ, RZ, 0x1 ;  /* 0x00000001ff0c7424 */ /* 0x000fe200078e00ff */
[----:B------:R-:W-:-:S05]  /*11420*/  @P0 LEA R14, P1, R22, R14, 0x1 ;  /* 0x0000000e160e0211 */ /* 0x000fca00078208ff */
[----:B------:R-:W-:Y:S02]  /*11430*/  @P0 IMAD.X R3, RZ, RZ, R2, P1 ;  /* 0x000000ffff030224 */ /* 0x000fe400008e0602 */
[----:B------:R-:W-:-:S07]  /*11440*/  @P0 IMAD.MOV.U32 R2, RZ, RZ, R14 ;  /* 0x000000ffff020224 */ /* 0x000fce00078e000e */
[----:B------:R-:W-:Y:S05]  /*11450*/  WARPSYNC.COLLECTIVE R15, `(.L_x_3474) ;  /* 0x000000000f087348 */ /* 0x000fea0003c00000 */
[----:B------:R0:W1:Y:S02]  /*11460*/  SHFL.IDX P6, R14, R13, R12, R11 ;  /* 0x0000000c0d0e7389 */ /* 0x00006400000c000b */
[----:B01----:R-:W-:Y:S01]  /*11470*/  ENDCOLLECTIVE ;  /* 0x000000000000791b */ /* 0x003fe20003800000 */
.L_x_3474:
        /* <DEDUP_REMOVED lines=11> */
.L_x_3475:
[----:B------:R-:W-:Y:S01]  /*11530*/  MOV R13, R4 ;  /* 0x00000004000d7202 */ /* 0x000fe20000000f00 */
[----:B------:R-:W-:Y:S01]  /*11540*/  IMAD.MOV.U32 R12, RZ, RZ, 0x2 ;  /* 0x00000002ff0c7424 */ /* 0x000fe200078e00ff */
[----:B------:R-:W-:-:S13]  /*11550*/  @P0 LEA R2, P1, R22, R14, 0x1 ;  /* 0x0000000e16020211 */ /* 0x000fda00078208ff */
[----:B------:R-:W-:Y:S05]  /*11560*/  WARPSYNC.COLLECTIVE R15, `(.L_x_3476) ;  /* 0x000000000f087348 */ /* 0x000fea0003c00000 */
[----:B------:R0:W1:Y:S02]  /*11570*/  SHFL.IDX P6, R14, R13, R12, R11 ;  /* 0x0000000c0d0e7389 */ /* 0x00006400000c000b */
[----:B01----:R-:W-:Y:S01]  /*11580*/  ENDCOLLECTIVE ;  /* 0x000000000000791b */ /* 0x003fe20003800000 */
.L_x_3476:
[----:B------:R-:W-:-:S05]  /*11590*/  @P0 IMAD.X R3, RZ, RZ, R5, P1 ;  /* 0x000000ffff030224 */ /* 0x000fca00008e0605 */
[----:B------:R-:W-:Y:S01]  /*115a0*/  @!PT LDS RZ, [RZ] ;  /* 0x00000000fffff984 */ /* 0x000fe20000000800 */
[----:B------:R-:W-:Y:S01]  /*115b0*/  @!PT LDS RZ, [RZ] ;  /* 0x00000000fffff984 */ /* 0x000fe20000000800 */
[----:B------:R-:W-:Y:S01]  /*115c0*/  @!PT LDS RZ, [RZ] ;  /* 0x00000000fffff984 */ /* 0x000fe20000000800 */
[----:B------:R0:W-:Y:S01]  /*115d0*/  @P0 LDGSTS.E.BYPASS.LTC128B.128 [R9+0x22c00], desc[UR36][R2.64], !P2 ;  /* 0x22c0000002090fae */ /* 0x0001e2000d101d64 */
[----:B------:R-:W-:Y:S01]  /*115e0*/  ISETP.GE.AND P0, PT, R18, 0x21, PT ;  /* 0x000000211200780c */ /* 0x000fe20003f06270 */
[----:B------:R-:W-:Y:S02]  /*115f0*/  IMAD.MOV.U32 R13, RZ, RZ, R0 ;  /* 0x000000ffff0d7224 */ /* 0x000fe400078e0000 */
[----:B------:R-:W-:-:S10]  /*11600*/  IMAD.MOV.U32 R5, RZ, RZ, R14 ;  /* 0x000000ffff057224 */ /* 0x000fd400078e000e */
[----:B0-----:R-:W-:Y:S05]  /*11610*/  WARPSYNC.COLLECTIVE R15, `(.L_x_3477) ;  /* 0x000000000f087348 */ /* 0x001fea0003c00000 */
[----:B------:R1:W2:Y:S02]  /*11620*/  SHFL.IDX P6, R14, R13, R12, R11 ;  /* 0x0000000c0d0e7389 */ /* 0x0002a400000c000b */
[----:B012---:R-:W-:Y:S01]  /*11630*/  ENDCOLLECTIVE ;  /* 0x000000000000791b */ /* 0x007fe20003800000 */
.L_x_3477:
[----:B------:R-:W-:Y:S02]  /*11640*/  IMAD.MOV.U32 R13, RZ, RZ, R4 ;  /* 0x000000ffff0d7224 */ /* 0x000fe400078e0004 */
[----:B------:R-:W-:Y:S01]  /*11650*/  IMAD.MOV.U32 R12, RZ, RZ, 0x3 ;  /* 0x00000003ff0c7424 */ /* 0x000fe200078e00ff */
[----:B------:R-:W-:-:S13]  /*11660*/  @P0 LEA R2, P1, R22, R14, 0x1 ;  /* 0x0000000e16020211 */ /* 0x000fda00078208ff */
[----:B------:R-:W-:Y:S05]  /*11670*/  WARPSYNC.COLLECTIVE R15, `(.L_x_3478) ;  /* 0x000000000f087348 */ /* 0x000fea0003c00000 */
[----:B------:R0:W1:Y:S02]  /*11680*/  SHFL.IDX P6, R14, R13, R12, R11 ;  /* 0x0000000c0d0e7389 */ /* 0x00006400000c000b */
[----:B01----:R-:W-:Y:S01]  /*11690*/  ENDCOLLECTIVE ;  /* 0x000000000000791b */ /* 0x003fe20003800000 */
.L_x_3478:
[----:B------:R-:W-:Y:S01]  /*116a0*/  @P0 IMAD.X R3, RZ, RZ, R5, P1 ;  /* 0x000000ffff030224 */ /* 0x000fe200008e0605 */
[----:B------:R-:W-:-:S05]  /*116b0*/  @P0 LEA R5, R24, UR42, 0x1 ;  /* 0x0000002a18050c11 */ /* 0x000fca000f8e08ff */
[----:B------:R-:W-:Y:S01]  /*116c0*/  @!PT LDS RZ, [RZ] ;  /* 0x00000000fffff984 */ /* 0x000fe20000000800 */
[----:B------:R-:W-:Y:S01]  /*116d0*/  @!PT LDS RZ, [RZ] ;  /* 0x00000000fffff984 */ /* 0x000fe20000000800 */
[----:B------:R-:W-:Y:S01]  /*116e0*/  @!PT LDS RZ, [RZ] ;  /* 0x00000000fffff984 */ /* 0x000fe20000000800 */
[----:B------:R0:W-:Y:S01]  /*116f0*/  @P0 LDGSTS.E.BYPASS.LTC128B.128 [R5+0x23400], desc[UR36][R2.64], !P2 ;  /* 0x2340000002050fae */ /* 0x0001e2000d101d64 */
[----:B------:R-:W-:Y:S02]  /*11700*/  IMAD.MOV.U32 R13, RZ, RZ, R0 ;  /* 0x000000ffff0d7224 */ /* 0x000fe400078e0000 */
[----:B------:R-:W-:-:S07]  /*11710*/  IMAD.MOV.U32 R4, RZ, RZ, R14 ;  /* 0x000000ffff047224 */ /* 0x000fce00078e000e */
[----:B0-----:R-:W-:Y:S05]  /*11720*/  WARPSYNC.COLLECTIVE R15, `(.L_x_3479) ;  /* 0x000000000f087348 */ /* 0x001fea0003c00000 */
[----:B------:R1:W2:Y:S02]  /*11730*/  SHFL.IDX P6, R14, R13, R12, R11 ;  /* 0x0000000c0d0e7389 */ /* 0x0002a400000c000b */
[----:B012---:R-:W-:Y:S01]  /*11740*/  ENDCOLLECTIVE ;  /* 0x000000000000791b */ /* 0x007fe20003800000 */
.L_x_3479:
[----:B------:R-:W-:Y:S05]  /*11750*/  BRA `(.L_x_3480) ;  /* 0xffffffc400d07947 */ /* 0x000fea000383ffff */
.L_x_3429:
[----:B------:R-:W-:Y:S01]  /*11760*/  MOV R13, R4 ;  /* 0x00000004000d7202 */ /* 0x000fe20000000f00 */
[----:B------:R-:W-:Y:S01]  /*11770*/  IMAD.MOV.U32 R12, RZ, RZ, RZ ;  /* 0x000000ffff0c7224 */ /* 0x000fe200078e00ff */
[----:B------:R-:W-:Y:S01]  /*11780*/  LOP3.LUT R16, R16, 0xfffffeff, RZ, 0xc0, !PT ;  /* 0xfffffeff10107812 */ /* 0x000fe200078ec0ff */
[----:B------:R-:W-:Y:S02]  /*11790*/  IMAD.MOV.U32 R11, RZ, RZ, 0x181f ;  /* 0x0000181fff0b7424 */ /* 0x000fe400078e00ff */
[----:B------:R-:W-:Y:S02]  /*117a0*/  IMAD.MOV.U32 R15, RZ, RZ, -0x1 ;  /* 0xffffffffff0f7424 */ /* 0x000fe400078e00ff */
[----:B------:R-:W-:-:S07]  /*117b0*/  IMAD R6, R20, 0x40, R21 ;  /* 0x0000004014067824 */ /* 0x000fce00078e0215 */
[----:B------:R-:W-:Y:S05]  /*117c0*/  WARPSYNC.COLLECTIVE R15, `(.L_x_3481) ;  /* 0x000000000f087348 */ /* 0x000fea0003c00000 */
[----:B------:R0:W1:Y:S02]  /*117d0*/  SHFL.IDX P6, R14, R13, R12, R11 ;  /* 0x0000000c0d0e7389 */ /* 0x00006400000c000b */
[----:B01----:R-:W-:Y:S01]  /*117e0*/  ENDCOLLECTIVE ;  /* 0x000000000000791b */ /* 0x003fe20003800000 */
.L_x_3481:
[----:B------:R-:W-:Y:S02]  /*117f0*/  VIADD R10, R6, 0x10 ;  /* 0x00000010060a7836 */ /* 0x000fe40000000000 */
[----:B------:R-:W-:Y:S02]  /*11800*/  IMAD.MOV.U32 R13, RZ, RZ, R0 ;  /* 0x000000ffff0d7224 */ /* 0x000fe400078e0000 */
[----:B------:R-:W-:-:S07]  /*11810*/  IMAD.MOV.U32 R2, RZ, RZ, R14 ;  /* 0x000000ffff027224 */ /* 0x000fce00078e000e */
[----:B------:R-:W-:Y:S05]  /*11820*/  WARPSYNC.COLLECTIVE R15, `(.L_x_3482) ;  /* 0x000000000f087348 */ /* 0x000fea0003c00000 */
[----:B------:R0:W1:Y:S02]  /*11830*/  SHFL.IDX P6, R14, R13, R12, R11 ;  /* 0x0000000c0d0e7389 */ /* 0x00006400000c000b */
[----:B01----:R-:W-:Y:S01]  /*11840*/  ENDCOLLECTIVE ;  /* 0x000000000000791b */ /* 0x003fe20003800000 */
.L_x_3482:
[----:B------:R-:W-:Y:S02]  /*11850*/  ULDC UR4, c[0x0][0x288] ;  /* 0x0000a20000047ab9 */ /* 0x000fe40000000800 */
[----:B------:R-:W-:-:S05]  /*11860*/  IMAD R5, R8, UR4, RZ ;  /* 0x0000000408057c24 */ /* 0x000fca000f8e02ff */
[----:B------:R-:W-:Y:S02]  /*11870*/  ISETP.GE.AND P2, PT, R6, R5, PT ;  /* 0x000000050600720c */ /* 0x000fe40003f46270 */
[----:B------:R-:W-:Y:S01]  /*11880*/  MOV R13, R4 ;  /* 0x00000004000d7202 */ /* 0x000fe20000000f00 */
[----:B------:R-:W-:-:S10]  /*11890*/  IMAD.MOV.U32 R12, RZ, RZ, 0x1 ;  /* 0x00000001ff0c7424 */ /* 0x000fd400078e00ff */
[----:B------:R-:W-:Y:S02]  /*118a0*/  @!P2 LEA R8, R24, UR42, 0x1 ;  /* 0x0000002a1808ac11 */ /* 0x000fe4000f8e08ff */
[----:B------:R-:W-:Y:S02]  /*118b0*/  @P2 LOP3.LUT R16, R16, 0x100, RZ, 0xfc, !PT ;  /* 0x0000010010102812 */ /* 0x000fe400078efcff */
[----:B------:R-:W-:-:S13]  /*118c0*/  @!P2 LEA R3, P1, R22, R14, 0x1 ;  /* 0x0000000e1603a211 */ /* 0x000fda00078208ff */
[----:B------:R-:W-:Y:S05]  /*118d0*/  WARPSYNC.COLLECTIVE R15, `(.L_x_3483) ;  /* 0x000000000f087348 */ /* 0x000fea0003c00000 */
[----:B------:R0:W1:Y:S02]  /*118e0*/  SHFL.IDX P6, R14, R13, R12, R11 ;  /* 0x0000000c0d0e7389 */ /* 0x00006400000c000b */
[----:B01----:R-:W-:Y:S01]  /*118f0*/  ENDCOLLECTIVE ;  /* 0x000000000000791b */ /* 0x003fe20003800000 */
.L_x_3483:
[----:B------:R-:W-:Y:S01]  /*11900*/  LOP3.LUT R16, R16, 0xffffff7f, RZ, 0xc0, !PT ;  /* 0xffffff7f10107812 */ /* 0x000fe200078ec0ff */
[----:B------:R-:W-:-:S05]  /*11910*/  @!P2 IMAD.X R2, RZ, RZ, R2, P1 ;  /* 0x000000ffff02a224 */ /* 0x000fca00008e0602 */
[----:B------:R-:W-:-:S04]  /*11920*/  @!P2 LOP3.LUT R3, R3, R2, RZ, 0x3c, !PT ;  /* 0x000000020303a212 */ /* 0x000fc800078e3cff */
[----:B------:R-:W-:Y:S01]  /*11930*/  @!P2 LOP3.LUT R2, R3, R2, RZ, 0x3c, !PT ;  /* 0x000000020302a212 */ /* 0x000fe200078e3cff */
[----:B------:R-:W-:-:S03]  /*11940*/  IMAD.MOV.U32 R13, RZ, RZ, R0 ;  /* 0x000000ffff0d7224 */ /* 0x000fc600078e0000 */
[----:B------:R-:W-:-:S05]  /*11950*/  @!P2 LOP3.LUT R3, R3, R2, RZ, 0x3c, !PT ;  /* 0x000000020303a212 */ /* 0x000fca00078e3cff */
[----:B------:R-:W-:Y:S01]  /*11960*/  @!PT LDS RZ, [RZ] ;  /* 0x00000000fffff984 */ /* 0x000fe20000000800 */
[----:B------:R-:W-:Y:S01]  /*11970*/  @!PT LDS RZ, [RZ] ;  /* 0x00000000fffff984 */ /* 0x000fe20000000800 */
[----:B------:R-:W-:Y:S01]  /*11980*/  @!PT LDS RZ, [RZ] ;  /* 0x00000000fffff984 */ /* 0x000fe20000000800 */
[----:B------:R0:W-:Y:S01]  /*11990*/  @!P2 LDGSTS.E.BYPASS.LTC128B.128 [R8+0x20400], desc[UR36][R2.64], !P0 ;  /* 0x204000000208afae */ /* 0x0001e2000c101d64 */
[----:B------:R-:W-:Y:S01]  /*119a0*/  ISETP.GE.AND P2, PT, R10, R5, PT ;  /* 0x000000050a00720c */ /* 0x000fe20003f46270 */
[----:B------:R-:W-:-:S12]  /*119b0*/  IMAD.MOV.U32 R9, RZ, RZ, R14 ;  /* 0x000000ffff097224 */ /* 0x000fd800078e000e */
[----:B0-----:R-:W-:Y:S05]  /*119c0*/  WARPSYNC.COLLECTIVE R15, `(.L_x_3484) ;  /* 0x000000000f087348 */ /* 0x001fea0003c00000 */
[----:B------:R1:W2:Y:S02]  /*119d0*/  SHFL.IDX P6, R14, R13, R12, R11 ;  /* 0x0000000c0d0e7389 */ /* 0x0002a400000c000b */
[----:B012---:R-:W-:Y:S01]  /*119e0*/  ENDCOLLECTIVE ;  /* 0x000000000000791b */ /* 0x007fe20003800000 */
.L_x_3484:
[----:B------:R-:W-:Y:S01]  /*119f0*/  VIADD R8, R6, 0x20 ;  /* 0x0000002006087836 */ /* 0x000fe20000000000 */
[----:B------:R-:W-:Y:S02]  /*11a00*/  @!P2 LEA R10, R24, UR42, 0x1 ;  /* 0x0000002a180aac11 */ /* 0x000fe4000f8e08ff */
[----:B------:R-:W-:Y:S02]  /*11a10*/  @P2 LOP3.LUT R16, R16, 0x80, RZ, 0xfc, !PT ;  /* 0x0000008010102812 */ /* 0x000fe400078efcff */
[----:B------:R-:W-:Y:S01]  /*11a20*/  MOV R13, R4 ;  /* 0x00000004000d7202 */ /* 0x000fe20000000f00 */
[----:B------:R-:W-:Y:S01]  /*11a30*/  IMAD.MOV.U32 R12, RZ, RZ, 0x2 ;  /* 0x00000002ff0c7424 */ /* 0x000fe200078e00ff */
[----:B------:R-:W-:Y:S01]  /*11a40*/  LOP3.LUT R16, R16, 0xffffffbf, RZ, 0xc0, !PT ;  /* 0xffffffbf10107812 */ /* 0x000fe200078ec0ff */
[----:B------:R-:W-:-:S07]  /*11a50*/  IMAD.MOV.U32 R7, RZ, RZ, R14 ;  /* 0x000000ffff077224 */ /* 0x000fce00078e000e */
[----:B------:R-:W-:Y:S05]  /*11a60*/  WARPSYNC.COLLECTIVE R15, `(.L_x_3485) ;  /* 0x000000000f087348 */ /* 0x000fea0003c00000 */
[----:B------:R0:W1:Y:S02]  /*11a70*/  SHFL.IDX P6, R14, R13, R12, R11 ;  /* 0x0000000c0d0e7389 */ /* 0x00006400000c000b */
[----:B01----:R-:W-:Y:S01]  /*11a80*/  ENDCOLLECTIVE ;  /* 0x000000000000791b */ /* 0x003fe20003800000 */
.L_x_3485:
        /* <DEDUP_REMOVED lines=8> */
[----:B------:R0:W-:Y:S01]  /*11b10*/  @!P2 LDGSTS.E.BYPASS.LTC128B.128 [R10+0x20c00], desc[UR36][R2.64], !P0 ;  /* 0x20c00000020aafae */ /* 0x0001e2000c101d64 */
[----:B------:R-:W-:Y:S01]  /*11b20*/  ISETP.GE.AND P2, PT, R8, R5, PT ;  /* 0x000000050800720c */ /* 0x000fe20003f46270 */
[----:B0-----:R-:W-:-:S12]  /*11b30*/  IMAD.MOV.U32 R2, RZ, RZ, R14 ;  /* 0x000000ffff027224 */ /* 0x001fd800078e000e */
[----:B------:R-:W-:Y:S05]  /*11b40*/  WARPSYNC.COLLECTIVE R15, `(.L_x_3486) ;  /* 0x000000000f087348 */ /* 0x000fea0003c00000 */
[----:B------:R0:W1:Y:S02]  /*11b50*/  SHFL.IDX P6, R14, R13, R12, R11 ;  /* 0x0000000c0d0e7389 */ /* 0x00006400000c000b */
[----:B01----:R-:W-:Y:S01]  /*11b60*/  ENDCOLLECTIVE ;  /* 0x000000000000791b */ /* 0x003fe20003800000 */
.L_x_3486:
[----:B------:R-:W-:Y:S02]  /*11b70*/  @!P2 LEA R7, R24, UR42, 0x1 ;  /* 0x0000002a1807ac11 */ /* 0x000fe4000f8e08ff */
[----:B------:R-:W-:Y:S01]  /*11b80*/  @P2 LOP3.LUT R16, R16, 0x40, RZ, 0xfc, !PT ;  /* 0x0000004010102812 */ /* 0x000fe200078efcff */
[----:B------:R-:W-:Y:S01]  /*11b90*/  IMAD.MOV.U32 R13, RZ, RZ, R4 ;  /* 0x000000ffff0d7224 */ /* 0x000fe200078e0004 */
[----:B------:R-:W-:Y:S01]  /*11ba0*/  MOV R12, 0x3 ;  /* 0x00000003000c7802 */ /* 0x000fe20000000f00 */
[----:B------:R-:W-:-:S05]  /*11bb0*/  IMAD.MOV.U32 R8, RZ, RZ, R14 ;  /* 0x000000ffff087224 */ /* 0x000fca00078e000e */
[----:B------:R-:W-:-:S05]  /*11bc0*/  @!P2 LEA R8, P1, R22, R8, 0x1 ;  /* 0x000000081608a211 */ /* 0x000fca00078208ff */
[----:B------:R-:W-:Y:S02]  /*11bd0*/  @!P2 IMAD.X R11, RZ, RZ, R2, P1 ;  /* 0x000000ffff0ba224 */ /* 0x000fe400008e0602 */
[----:B------:R-:W-:Y:S02]  /*11be0*/  @!P2 IMAD.MOV.U32 R2, RZ, RZ, R8 ;  /* 0x000000ffff02a224 */ /* 0x000fe400078e0008 */
[----:B------:R-:W-:Y:S02]  /*11bf0*/  @!P2 IMAD.MOV.U32 R3, RZ, RZ, R11 ;  /* 0x000000ffff03a224 */ /* 0x000fe400078e000b */
[----:B------:R-:W-:-:S03]  /*11c00*/  IMAD.MOV.U32 R11, RZ, RZ, 0x181f ;  /* 0x0000181fff0b7424 */ /* 0x000fc600078e00ff */
[----:B------:R-:W-:Y:S01]  /*11c10*/  @!PT LDS RZ, [RZ] ;  /* 0x00000000fffff984 */ /* 0x000fe20000000800 */
[----:B------:R-:W-:Y:S01]  /*11c20*/  @!PT LDS RZ, [RZ] ;  /* 0x00000000fffff984 */ /* 0x000fe20000000800 */
[----:B------:R-:W-:Y:S01]  /*11c30*/  @!PT LDS RZ, [RZ] ;  /* 0x00000000fffff984 */ /* 0x000fe20000000800 */
[----:B------:R0:W-:Y:S04]  /*11c40*/  @!P2 LDGSTS.E.BYPASS.LTC128B.128 [R7+0x21400], desc[UR36][R2.64], !P0 ;  /* 0x214000000207afae */ /* 0x0001e8000c101d64 */
[----:B0-----:R-:W-:Y:S05]  /*11c50*/  WARPSYNC.COLLECTIVE R15, `(.L_x_3487) ;  /* 0x000000000f087348 */ /* 0x001fea0003c00000 */
[----:B------:R1:W2:Y:S02]  /*11c60*/  SHFL.IDX P6, R14, R13, R12, R11 ;  /* 0x0000000c0d0e7389 */ /* 0x0002a400000c000b */
[----:B012---:R-:W-:Y:S01]  /*11c70*/  ENDCOLLECTIVE ;  /* 0x000000000000791b */ /* 0x007fe20003800000 */
.L_x_3487:
[----:B------:R-:W-:Y:S02]  /*11c80*/  IMAD.MOV.U32 R13, RZ, RZ, R0 ;  /* 0x000000ffff0d7224 */ /* 0x000fe400078e0000 */
[----:B------:R-:W-:-:S07]  /*11c90*/  IMAD.MOV.U32 R4, RZ, RZ, R14 ;  /* 0x000000ffff047224 */ /* 0x000fce00078e000e */
[----:B------:R-:W-:Y:S05]  /*11ca0*/  WARPSYNC.COLLECTIVE R15, `(.L_x_3488) ;  /* 0x000000000f087348 */ /* 0x000fea0003c00000 */
[----:B------:R0:W1:Y:S02]  /*11cb0*/  SHFL.IDX P6, R14, R13, R12, R11 ;  /* 0x0000000c0d0e7389 */ /* 0x00006400000c000b */
[----:B01----:R-:W-:Y:S01]  /*11cc0*/  ENDCOLLECTIVE ;  /* 0x000000000000791b */ /* 0x003fe20003800000 */
.L_x_3488:
[----:B------:R-:W-:Y:S05]  /*11cd0*/  BRA `(.L_x_3489) ;  /* 0xffffffc8007c7947 */ /* 0x000fea000383ffff */
.L_x_3431:
        /* <DEDUP_REMOVED lines=8> */
.L_x_3491:
[----:B------:R-:W-:Y:S05]  /*11d60*/  BSYNC B0 ;  /* 0x0000000000007941 */ /* 0x000fea0003800000 */
.L_x_3490:
[----:B------:R-:W-:Y:S01]  /*11d70*/  MOV R13, R0 ;  /* 0x00000000000d7202 */ /* 0x000fe20000000f00 */
[----:B------:R-:W-:Y:S01]  /*11d80*/  IMAD.MOV.U32 R12, RZ, RZ, RZ ;  /* 0x000000ffff0c7224 */ /* 0x000fe200078e00ff */
[----:B------:R-:W-:Y:S01]  /*11d90*/  P2R R3, PR, RZ, 0x4 ;  /* 0x00000004ff037803 */ /* 0x000fe20000000000 */
[----:B------:R-:W-:Y:S01]  /*11da0*/  IMAD.MOV.U32 R11, RZ, RZ, 0x181f ;  /* 0x0000181fff0b7424 */ /* 0x000fe200078e00ff */
[C---:B------:R-:W-:Y:S01]  /*11db0*/  LOP3.LUT P2, RZ, R16.reuse, 0x100, RZ, 0xc0, !PT ;  /* 0x0000010010ff7812 */ /* 0x040fe2000784c0ff */
[----:B------:R-:W-:Y:S01]  /*11dc0*/  IMAD.MOV.U32 R15, RZ, RZ, -0x1 ;  /* 0xffffffffff0f7424 */ /* 0x000fe200078e00ff */
[----:B------:R-:W-:Y:S01]  /*11dd0*/  P2R R8, PR, RZ, 0x2 ;  /* 0x00000002ff087803 */ /* 0x000fe20000000000 */
[----:B------:R-:W-:Y:S01]  /*11de0*/  IMAD.MOV.U32 R2, RZ, RZ, R14 ;  /* 0x000000ffff027224 */ /* 0x000fe200078e000e */
[----:B------:R-:W-:-:S13]  /*11df0*/  LOP3.LUT P1, RZ, R16, 0x800, RZ, 0xc0, !PT ;  /* 0x0000080010ff7812 */ /* 0x000fda000782c0ff */
[----:B------:R-:W-:Y:S05]  /*11e00*/  WARPSYNC.COLLECTIVE R15, `(.L_x_3492) ;  /* 0x000000000f087348 */ /* 0x000fea0003c00000 */
[----:B------:R0:W1:Y:S02]  /*11e10*/  SHFL.IDX P6, R14, R13, R12, R11 ;  /* 0x0000000c0d0e7389 */ /* 0x00006400000c000b */
[----:B01----:R-:W-:Y:S01]  /*11e20*/  ENDCOLLECTIVE ;  /* 0x000000000000791b */ /* 0x003fe20003800000 */
.L_x_3492:
[----:B------:R-:W-:Y:S01]  /*11e30*/  P2R R10, PR, RZ, 0x8 ;  /* 0x00000008ff0a7803 */ /* 0x000fe20000000000 */
[----:B------:R-:W-:Y:S02]  /*11e40*/  IMAD.MOV.U32 R13, RZ, RZ, R4 ;  /* 0x000000ffff0d7224 */ /* 0x000fe400078e0004 */
[----:B------:R-:W-:Y:S01]  /*11e50*/  IMAD.MOV.U32 R12, RZ, RZ, 0x1 ;  /* 0x00000001ff0c7424 */ /* 0x000fe200078e00ff */
[----:B------:R-:W-:-:S05]  /*11e60*/  @!P2 LEA R14, P0, R22, R14, 0x1 ;  /* 0x0000000e160ea211 */ /* 0x000fca00078008ff */
[----:B------:R-:W-:Y:S01]  /*11e70*/  @!P2 IMAD.X R21, RZ, RZ, R2, P0 ;  /* 0x000000ffff15a224 */ /* 0x000fe200000e0602 */
[----:B------:R-:W-:-:S04]  /*11e80*/  @!P2 LOP3.LUT R2, R5, 0x40, RZ, 0xc0, !PT ;  /* 0x000000400502a812 */ /* 0x000fc800078ec0ff */
[----:B------:R-:W-:-:S04]  /*11e90*/  @!P2 SHF.R.U32.HI R9, RZ, 0x2, R2 ;  /* 0x00000002ff09a819 */ /* 0x000fc80000011602 */
[----:B------:R-:W-:Y:S02]  /*11ea0*/  @!P2 ISETP.NE.U32.AND P6, PT, R9, RZ, PT ;  /* 0x000000ff0900a20c */ /* 0x000fe40003fc5070 */
[----:B------:R-:W-:-:S04]  /*11eb0*/  @!P2 LOP3.LUT R9, R6, 0x80, RZ, 0xc0, !PT ;  /* 0x000000800609a812 */ /* 0x000fc800078ec0ff */
[----:B------:R-:W-:-:S04]  /*11ec0*/  @!P2 SHF.R.U32.HI R9, RZ, 0x3, R9 ;  /* 0x00000003ff09a819 */ /* 0x000fc80000011609 */
[----:B------:R-:W-:Y:S02]  /*11ed0*/  @!P2 ISETP.NE.U32.AND P0, PT, R9, RZ, PT ;  /* 0x000000ff0900a20c */ /* 0x000fe40003f05070 */
[----:B------:R-:W-:Y:S02]  /*11ee0*/  ISETP.NE.AND P2, PT, R3, RZ, PT ;  /* 0x000000ff0300720c */ /* 0x000fe40003f45270 */
[----:B------:R-:W-:Y:S02]  /*11ef0*/  P2R R9, PR, RZ, 0x1 ;  /* 0x00000001ff097803 */ /* 0x000fe40000000000 */
[----:B------:R-:W-:-:S13]  /*11f00*/  LOP3.LUT P0, RZ, R16, 0x100, RZ, 0xc0, !PT ;  /* 0x0000010010ff7812 */ /* 0x000fda000780c0ff */
[----:B------:R-:W-:Y:S01]  /*11f10*/  @!P0 LEA R7, R24, UR42, 0x1 ;  /* 0x0000002a18078c11 */ /* 0x000fe2000f8e08ff */
[----:B------:R-:W-:Y:S02]  /*11f20*/  @!P0 IMAD.MOV.U32 R2, RZ, RZ, R14 ;  /* 0x000000ffff028224 */ /* 0x000fe400078e000e */
[----:B------:R-:W-:-:S05]  /*11f30*/  @!P0 IMAD.MOV.U32 R3, RZ, RZ, R21 ;  /* 0x000000ffff038224 */ /* 0x000fca00078e0015 */
[----:B------:R-:W-:Y:S01]  /*11f40*/  @!PT LDS RZ, [RZ] ;  /* 0x00000000fffff984 */ /* 0x000fe20000000800 */
[----:B------:R-:W-:Y:S01]  /*11f50*/  @!PT LDS RZ, [RZ] ;  /* 0x00000000fffff984 */ /* 0x000fe20000000800 */
[----:B------:R-:W-:Y:S01]  /*11f60*/  @!PT LDS RZ, [RZ] ;  /* 0x00000000fffff984 */ /* 0x000fe20000000800 */
[----:B------:R0:W-:Y:S01]  /*11f70*/  @!P0 LDGSTS.E.BYPASS.LTC128B.128 [R7+0x26400], desc[UR36][R2.64], !P1 ;  /* 0x2640000002078fae */ /* 0x0001e2000c901d64 */
[----:B------:R-:W-:Y:S02]  /*11f80*/  ISETP.NE.AND P1, PT, R8, RZ, PT ;  /* 0x000000ff0800720c */ /* 0x000fe40003f25270 */
[----:B------:R-:W-:Y:S01]  /*11f90*/  P2R R8, PR, RZ, 0x20 ;  /* 0x00000020ff087803 */ /* 0x000fe20000000000 */
[----:B------:R0:W-:Y:S01]  /*11fa0*/  @!P0 LDGSTS.E.BYPASS.LTC128B.128 [R7+0x28400], desc[UR36][R2.64+0x80], !P5 ;  /* 0x2840008002078fae */ /* 0x0001e2000e901d64 */
[----:B------:R-:W-:-:S03]  /*11fb0*/  LOP3.LUT P5, RZ, R16, 0x800, RZ, 0xc0, !PT ;  /* 0x0000080010ff7812 */ /* 0x000fc600078ac0ff */
[----:B------:R0:W-:Y:S04]  /*11fc0*/  @!P0 LDGSTS.E.BYPASS.LTC128B.128 [R7+0x2a400], desc[UR36][R2.64+0x100], !P4 ;  /* 0x2a40010002078fae */ /* 0x0001e8000e101d64 */
[----:B------:R0:W-:Y:S01]  /*11fd0*/  @!P0 LDGSTS.E.BYPASS.LTC128B.128 [R7+0x2c400], desc[UR36][R2.64+0x180], !P3 ;  /* 0x2c40018002078fae */ /* 0x0001e2000d901d64 */
[----:B------:R-:W-:-:S03]  /*11fe0*/  LOP3.LUT P3, RZ, R16, 0x80, RZ, 0xc0, !PT ;  /* 0x0000008010ff7812 */ /* 0x000fc6000786c0ff */
[----:B------:R0:W-:Y:S04]  /*11ff0*/  @!P0 LDGSTS.E.BYPASS.LTC128B.128 [R7+0x2e400], desc[UR36][R2.64+0x200], !P2 ;  /* 0x2e40020002078fae */ /* 0x0001e8000d101d64 */
[----:B------:R0:W-:Y:S04]  /*12000*/  @!P0 LDGSTS.E.BYPASS.LTC128B.128 [R7+0x30400], desc[UR36][R2.64+0x280], !P1 ;  /* 0x3040028002078fae */ /* 0x0001e8000c901d64 */
[----:B------:R0:W-:Y:S01]  /*12010*/  @!P0 LDGSTS.E.BYPASS.LTC128B.128 [R7+0x32400], desc[UR36][R2.64+0x300], P6 ;  /* 0x3240030002078fae */ /* 0x0001e2000b101d64 */
[----:B------:R-:W-:Y:S02]  /*12020*/  ISETP.NE.AND P0, PT, R9, RZ, PT ;  /* 0x000000ff0900720c */ /* 0x000fe40003f05270 */
[----:B------:R-:W-:-:S02]  /*12030*/  LOP3.LUT P6, RZ, R16, 0x100, RZ, 0xc0, !PT ;  /* 0x0000010010ff7812 */ /* 0x000fc400078cc0ff */
[----:B------:R-:W-:-:S04]  /*12040*/  @!P3 LOP3.LUT R20, R5, 0x40, RZ, 0xc0, !PT ;  /* 0x000000400514b812 */ /* 0x000fc800078ec0ff */
[----:B------:R-:W-:-:S07]  /*12050*/  @!P3 SHF.R.U32.HI R20, RZ, 0x2, R20 ;  /* 0x00000002ff14b819 */ /* 0x000fce0000011614 */
[----:B------:R0:W-:Y:S02]  /*12060*/  @!P6 LDGSTS.E.BYPASS.LTC128B.128 [R7+0x34400], desc[UR36][R2.64+0x380], P0 ;  /* 0x344003800207efae */ /* 0x0001e40008101d64 */
[----:B0-----:R-:W-:Y:S05]  /*12070*/  WARPSYNC.COLLECTIVE R15, `(.L_x_3493) ;  /* 0x000000000f087348 */ /* 0x001fea0003c00000 */
[----:B------:R1:W2:Y:S02]  /*12080*/  SHFL.IDX P6, R14, R13, R12, R11 ;  /* 0x0000000c0d0e7389 */ /* 0x0002a400000c000b */
[----:B012---:R-:W-:Y:S01]  /*12090*/  ENDCOLLECTIVE ;  /* 0x000000000000791b */ /* 0x007fe20003800000 */
.L_x_3493:
[----:B------:R-:W-:-:S04]  /*120a0*/  @!P3 LOP3.LUT R7, R6, 0x80, RZ, 0xc0, !PT ;  /* 0x000000800607b812 */ /* 0x000fc800078ec0ff */
[----:B------:R-:W-:Y:S01]  /*120b0*/  @!P3 SHF.R.U32.HI R7, RZ, 0x3, R7 ;  /* 0x00000003ff07b819 */ /* 0x000fe20000011607 */
[----:B------:R-:W-:Y:S01]  /*120c0*/  IMAD.MOV.U32 R13, RZ, RZ, R0 ;  /* 0x000000ffff0d7224 */ /* 0x000fe200078e0000 */
[----:B------:R-:W-:-:S07]  /*120d0*/  MOV R9, R14 ;  /* 0x0000000e00097202 */ /* 0x000fce0000000f00 */
[----:B------:R-:W-:Y:S05]  /*120e0*/  WARPSYNC.COLLECTIVE R15, `(.L_x_3494) ;  /* 0x000000000f087348 */ /* 0x000fea0003c00000 */
[----:B------:R0:W1:Y:S02]  /*120f0*/  SHFL.IDX P6, R14, R13, R12, R11 ;  /* 0x0000000c0d0e7389 */ /* 0x00006400000c000b */
[----:B01----:R-:W-:Y:S01]  /*12100*/  ENDCOLLECTIVE ;  /* 0x000000000000791b */ /* 0x003fe20003800000 */
.L_x_3494:
[----:B------:R-:W-:Y:S02]  /*12110*/  IMAD.MOV.U32 R13, RZ, RZ, R4 ;  /* 0x000000ffff0d7224 */ /* 0x000fe400078e0004 */
[----:B------:R-:W-:Y:S01]  /*12120*/  IMAD.MOV.U32 R12, RZ, RZ, 0x2 ;  /* 0x00000002ff0c7424 */ /* 0x000fe200078e00ff */
[----:B------:R-:W-:Y:S02]  /*12130*/  @!P3 LEA R14, P0, R22, R14, 0x1 ;  /* 0x0000000e160eb211 */ /* 0x000fe400078008ff */
[----:B------:R-:W-:-:S03]  /*12140*/  @!P3 ISETP.NE.U32.AND P6, PT, R20, RZ, PT ;  /* 0x000000ff1400b20c */ /* 0x000fc60003fc5070 */
[----:B------:R-:W-:Y:S01]  /*12150*/  @!P3 IMAD.X R21, RZ, RZ, R9, P0 ;  /* 0x000000ffff15b224 */ /* 0x000fe200000e0609 */
[----:B------:R-:W-:Y:S02]  /*12160*/  @!P3 ISETP.NE.U32.AND P0, PT, R7, RZ, PT ;  /* 0x000000ff0700b20c */ /* 0x000fe40003f05070 */
[----:B------:R-:W-:Y:S02]  /*12170*/  ISETP.NE.AND P3, PT, R10, RZ, PT ;  /* 0x000000ff0a00720c */ /* 0x000fe40003f65270 */
[----:B------:R-:W-:Y:S02]  /*12180*/  P2R R7, PR, RZ, 0x1 ;  /* 0x00000001ff077803 */ /* 0x000fe40000000000 */
[----:B------:R-:W-:Y:S02]  /*12190*/  LOP3.LUT P0, RZ, R16, 0x80, RZ, 0xc0, !PT ;  /* 0x0000008010ff7812 */ /* 0x000fe4000780c0ff */
[----:B------:R-:W-:-:S11]  /*121a0*/  P2R R10, PR, RZ, 0x2 ;  /* 0x00000002ff0a7803 */ /* 0x000fd60000000000 */
[----:B------:R-:W-:Y:S01]  /*121b0*/  @!P0 LEA R9, R24, UR42, 0x1 ;  /* 0x0000002a18098c11 */ /* 0x000fe2000f8e08ff */
[----:B------:R-:W-:Y:S02]  /*121c0*/  @!P0 IMAD.MOV.U32 R2, RZ, RZ, R14 ;  /* 0x000000ffff028224 */ /* 0x000fe400078e000e */
[----:B------:R-:W-:-:S05]  /*121d0*/  @!P0 IMAD.MOV.U32 R3, RZ, RZ, R21 ;  /* 0x000000ffff038224 */ /* 0x000fca00078e0015 */
[----:B------:R-:W-:Y:S01]  /*121e0*/  @!PT LDS RZ, [RZ] ;  /* 0x00000000fffff984 */ /* 0x000fe20000000800 */
[----:B------:R-:W-:Y:S01]  /*121f0*/  @!PT LDS RZ, [RZ] ;  /* 0x00000000fffff984 */ /* 0x000fe20000000800 */
[----:B------:R-:W-:Y:S01]  /*12200*/  @!PT LDS RZ, [RZ] ;  /* 0x00000000fffff984 */ /* 0x000fe20000000800 */
[----:B------:R0:W-:Y:S01]  /*12210*/  @!P0 LDGSTS.E.BYPASS.LTC128B.128 [R9+0x26c00], desc[UR36][R2.64], !P5 ;  /* 0x26c0000002098fae */ /* 0x0001e2000e901d64 */
[----:B------:R-:W-:-:S04]  /*12220*/  ISETP.NE.AND P5, PT, R8, RZ, PT ;  /* 0x000000ff0800720c */ /* 0x000fc80003fa5270 */
[----:B------:R-:W-:-:S09]  /*12230*/  P2R R8, PR, RZ, 0x20 ;  /* 0x00000020ff087803 */ /* 0x000fd20000000000 */
[----:B------:R0:W-:Y:S01]  /*12240*/  @!P0 LDGSTS.E.BYPASS.LTC128B.128 [R9+0x28c00], desc[UR36][R2.64+0x80], !P5 ;  /* 0x28c0008002098fae */ /* 0x0001e2000e901d64 */
[----:B------:R-:W-:-:S03]  /*12250*/  LOP3.LUT P5, RZ, R16, 0x800, RZ, 0xc0, !PT ;  /* 0x0000080010ff7812 */ /* 0x000fc600078ac0ff */
[----:B------:R0:W-:Y:S04]  /*12260*/  @!P0 LDGSTS.E.BYPASS.LTC128B.128 [R9+0x2ac00], desc[UR36][R2.64+0x100], !P4 ;  /* 0x2ac0010002098fae */ /* 0x0001e8000e101d64 */
[----:B------:R0:W-:Y:S04]  /*12270*/  @!P0 LDGSTS.E.BYPASS.LTC128B.128 [R9+0x2cc00], desc[UR36][R2.64+0x180], !P3 ;  /* 0x2cc0018002098fae */ /* 0x0001e8000d901d64 */
[----:B------:R0:W-:Y:S04]  /*12280*/  @!P0 LDGSTS.E.BYPASS.LTC128B.128 [R9+0x2ec00], desc[UR36][R2.64+0x200], !P2 ;  /* 0x2ec0020002098fae */ /* 0x0001e8000d101d64 */
[----:B------:R0:W-:Y:S01]  /*12290*/  @!P0 LDGSTS.E.BYPASS.LTC128B.128 [R9+0x30c00], desc[UR36][R2.64+0x280], !P1 ;  /* 0x30c0028002098fae */ /* 0x0001e2000c901d64 */
[----:B------:R-:W-:-:S03]  /*122a0*/  LOP3.LUT P1, RZ, R16, 0x40, RZ, 0xc0, !PT ;  /* 0x0000004010ff7812 */ /* 0x000fc6000782c0ff */
[----:B------:R0:W-:Y:S01]  /*122b0*/  @!P0 LDGSTS.E.BYPASS.LTC128B.128 [R9+0x32c00], desc[UR36][R2.64+0x300], P6 ;  /* 0x32c0030002098fae */ /* 0x0001e2000b101d64 */
[----:B------:R-:W-:Y:S02]  /*122c0*/  ISETP.NE.AND P0, PT, R7, RZ, PT ;  /* 0x000000ff0700720c */ /* 0x000fe40003f05270 */
[----:B------:R-:W-:-:S07]  /*122d0*/  LOP3.LUT P6, RZ, R16, 0x80, RZ, 0xc0, !PT ;  /* 0x0000008010ff7812 */ /* 0x000fce00078cc0ff */
[----:B------:R-:W-:-:S04]  /*122e0*/  @!P1 LOP3.LUT R20, R5, 0x40, RZ, 0xc0, !PT ;  /* 0x0000004005149812 */ /* 0x000fc800078ec0ff */
[----:B------:R-:W-:Y:S02]  /*122f0*/  @!P1 SHF.R.U32.HI R20, RZ, 0x2, R20 ;  /* 0x00000002ff149819 */ /* 0x000fe40000011614 */
[----:B------:R0:W-:Y:S05]  /*12300*/  @!P6 LDGSTS.E.BYPASS.LTC128B.128 [R9+0x34c00], desc[UR36][R2.64+0x380], P0 ;  /* 0x34c003800209efae */ /* 0x0001ea0008101d64 */
[----:B0-----:R-:W-:Y:S05]  /*12310*/  WARPSYNC.COLLECTIVE R15, `(.L_x_3495) ;  /* 0x000000000f087348 */ /* 0x001fea0003c00000 */
[----:B------:R1:W2:Y:S02]  /*12320*/  SHFL.IDX P6, R14, R13, R12, R11 ;  /* 0x0000000c0d0e7389 */ /* 0x0002a400000c000b */
[----:B012---:R-:W-:Y:S01]  /*12330*/  ENDCOLLECTIVE ;  /* 0x000000000000791b */ /* 0x007fe20003800000 */
.L_x_3495:
[----:B------:R-:W-:-:S04]  /*12340*/  @!P1 LOP3.LUT R9, R6, 0x80, RZ, 0xc0, !PT ;  /* 0x0000008006099812 */ /* 0x000fc800078ec0ff */
[----:B------:R-:W-:Y:S01]  /*12350*/  @!P1 SHF.R.U32.HI R9, RZ, 0x3, R9 ;  /* 0x00000003ff099819 */ /* 0x000fe20000011609 */
[----:B------:R-:W-:Y:S02]  /*12360*/  IMAD.MOV.U32 R13, RZ, RZ, R0 ;  /* 0x000000ffff0d7224 */ /* 0x000fe400078e0000 */
[----:B------:R-:W-:-:S07]  /*12370*/  IMAD.MOV.U32 R7, RZ, RZ, R14 ;  /* 0x000000ffff077224 */ /* 0x000fce00078e000e */
[----:B------:R-:W-:Y:S05]  /*12380*/  WARPSYNC.COLLECTIVE R15, `(.L_x_3496) ;  /* 0x000000000f087348 */ /* 0x000fea0003c00000 */
[----:B------:R0:W1:Y:S02]  /*12390*/  SHFL.IDX P6, R14, R13, R12, R11 ;  /* 0x0000000c0d0e7389 */ /* 0x00006400000c000b */
[----:B01----:R-:W-:Y:S01]  /*123a0*/  ENDCOLLECTIVE ;  /* 0x000000000000791b */ /* 0x003fe20003800000 */
.L_x_3496:
[----:B------:R-:W-:Y:S02]  /*123b0*/  IMAD.MOV.U32 R13, RZ, RZ, R4 ;  /* 0x000000ffff0d7224 */ /* 0x000fe400078e0004 */
[----:B------:R-:W-:Y:S01]  /*123c0*/  IMAD.MOV.U32 R12, RZ, RZ, 0x3 ;  /* 0x00000003ff0c7424 */ /* 0x000fe200078e00ff */
[----:B------:R-:W-:Y:S02]  /*123d0*/  @!P1 LEA R14, P0, R22, R14, 0x1 ;  /* 0x0000000e160e9211 */ /* 0x000fe400078008ff */
[----:B------:R-:W-:Y:S02]  /*123e0*/  @!P1 ISETP.NE.U32.AND P6, PT, R20, RZ, PT ;  /* 0x000000ff1400920c */ /* 0x000fe40003fc5070 */
[----:B------:R-:W-:Y:S02]  /*123f0*/  @!P1 IADD3.X R7, RZ, R7, RZ, P0, !PT ;  /* 0x00000007ff079210 */ /* 0x000fe400007fe4ff */
[----:B------:R-:W-:Y:S02]  /*12400*/  @!P1 ISETP.NE.U32.AND P0, PT, R9, RZ, PT ;  /* 0x000000ff0900920c */ /* 0x000fe40003f05070 */
[----:B------:R-:W-:-:S02]  /*12410*/  ISETP.NE.AND P1, PT, R10, RZ, PT ;  /* 0x000000ff0a00720c */ /* 0x000fc40003f25270 */
        /* <DEDUP_REMOVED lines=9> */
[----:B------:R-:W-:-:S13]  /*124b0*/  ISETP.NE.AND P5, PT, R8, RZ, PT ;  /* 0x000000ff0800720c */ /* 0x000fda0003fa5270 */
[----:B------:R0:W-:Y:S04]  /*124c0*/  @!P0 LDGSTS.E.BYPASS.LTC128B.128 [R21+0x29400], desc[UR36][R2.64+0x80], !P5 ;  /* 0x2940008002158fae */ /* 0x0001e8000e901d64 */
[----:B------:R0:W-:Y:S04]  /*124d0*/  @!P0 LDGSTS.E.BYPASS.LTC128B.128 [R21+0x2b400], desc[UR36][R2.64+0x100], !P4 ;  /* 0x2b40010002158fae */ /* 0x0001e8000e101d64 */
[----:B------:R0:W-:Y:S04]  /*124e0*/  @!P0 LDGSTS.E.BYPASS.LTC128B.128 [R21+0x2d400], desc[UR36][R2.64+0x180], !P3 ;  /* 0x2d40018002158fae */ /* 0x0001e8000d901d64 */
[----:B------:R0:W-:Y:S04]  /*124f0*/  @!P0 LDGSTS.E.BYPASS.LTC128B.128 [R21+0x2f400], desc[UR36][R2.64+0x200], !P2 ;  /* 0x2f40020002158fae */ /* 0x0001e8000d101d64 */
[----:B------:R0:W-:Y:S04]  /*12500*/  @!P0 LDGSTS.E.BYPASS.LTC128B.128 [R21+0x31400], desc[UR36][R2.64+0x280], !P1 ;  /* 0x3140028002158fae */ /* 0x0001e8000c901d64 */
[----:B------:R0:W-:Y:S01]  /*12510*/  @!P0 LDGSTS.E.BYPASS.LTC128B.128 [R21+0x33400], desc[UR36][R2.64+0x300], P6 ;  /* 0x3340030002158fae */ /* 0x0001e2000b101d64 */
[----:B------:R-:W-:-:S02]  /*12520*/  ISETP.NE.AND P0, PT, R9, RZ, PT ;  /* 0x000000ff0900720c */ /* 0x000fc40003f05270 */
[----:B------:R-:W-:-:S13]  /*12530*/  LOP3.LUT P6, RZ, R16, 0x40, RZ, 0xc0, !PT ;  /* 0x0000004010ff7812 */ /* 0x000fda00078cc0ff */
[----:B------:R0:W-:Y:S02]  /*12540*/  @!P6 LDGSTS.E.BYPASS.LTC128B.128 [R21+0x35400], desc[UR36][R2.64+0x380], P0 ;  /* 0x354003800215efae */ /* 0x0001e40008101d64 */
[----:B0-----:R-:W-:Y:S05]  /*12550*/  WARPSYNC.COLLECTIVE R15, `(.L_x_3497) ;  /* 0x000000000f087348 */ /* 0x001fea0003c00000 */
[----:B------:R1:W2:Y:S02]  /*12560*/  SHFL.IDX P6, R14, R13, R12, R11 ;  /* 0x0000000c0d0e7389 */ /* 0x0002a400000c000b */
[----:B012---:R-:W-:Y:S01]  /*12570*/  ENDCOLLECTIVE ;  /* 0x000000000000791b */ /* 0x007fe20003800000 */
.L_x_3497:
[----:B------:R-:W-:Y:S02]  /*12580*/  IMAD.MOV.U32 R13, RZ, RZ, R0 ;  /* 0x000000ffff0d7224 */ /* 0x000fe400078e0000 */
[----:B------:R-:W-:-:S07]  /*12590*/  IMAD.MOV.U32 R4, RZ, RZ, R14 ;  /* 0x000000ffff047224 */ /* 0x000fce00078e000e */
[----:B------:R-:W-:Y:S05]  /*125a0*/  WARPSYNC.COLLECTIVE R15, `(.L_x_3498) ;  /* 0x000000000f087348 */ /* 0x000fea0003c00000 */
[----:B------:R0:W1:Y:S02]  /*125b0*/  SHFL.IDX P6, R14, R13, R12, R11 ;  /* 0x0000000c0d0e7389 */ /* 0x00006400000c000b */
[----:B01----:R-:W-:Y:S01]  /*125c0*/  ENDCOLLECTIVE ;  /* 0x000000000000791b */ /* 0x003fe20003800000 */
.L_x_3498:
[----:B------:R-:W-:Y:S05]  /*125d0*/  BRA `(.L_x_3499) ;  /* 0xffffffcc00187947 */ /* 0x000fea000383ffff */
.L_x_3434:
[----:B01----:R-:W-:-:S04]  /*125e0*/  IMAD.U32 R3, RZ, RZ, UR42 ;  /* 0x0000002aff037e24 */ /* 0x003fc8000f8e00ff */
[----:B------:R0:W1:Y:S03]  /*125f0*/  SYNCS.PHASECHK.TRANS64.TRYWAIT P0, [R3+URZ+0x38820], R0 ;  /* 0x03882000030075a7 */ /* 0x000066000800017f */
[----:B-1----:R-:W-:Y:S05]  /*12600*/  @!P0 NANOSLEEP.SYNCS 0x989680 ;  /* 0x009896800000895d */ /* 0x002fea0003900000 */
[----:B------:R-:W1:Y:S02]  /*12610*/  @!P0 SYNCS.PHASECHK.TRANS64 P0, [R3+URZ+0x38820], R0 ;  /* 0x03882000030085a7 */ /* 0x000e64000800007f */
[----:B-1----:R-:W-:Y:S05]  /*12620*/  @!P0 BRA `(.L_x_3434) ;  /* 0xfffffffc00ec8947 */ /* 0x002fea000383ffff */
[----:B------:R-:W-:Y:S05]  /*12630*/  BRA `(.L_x_3500) ;  /* 0xffffffcc00887947 */ /* 0x000fea000383ffff */
.L_x_3436:
[----:B01----:R-:W-:-:S04]  /*12640*/  IMAD.U32 R3, RZ, RZ, UR42 ;  /* 0x0000002aff037e24 */ /* 0x003fc8000f8e00ff */
[----:B------:R0:W1:Y:S03]  /*12650*/  SYNCS.PHASECHK.TRANS64.TRYWAIT P0, [R3+URZ+0x38860], R0 ;  /* 0x03886000030075a7 */ /* 0x000066000800017f */
[----:B-1----:R-:W-:Y:S05]  /*12660*/  @!P0 NANOSLEEP.SYNCS 0x989680 ;  /* 0x009896800000895d */ /* 0x002fea0003900000 */
[----:B------:R-:W1:Y:S02]  /*12670*/  @!P0 SYNCS.PHASECHK.TRANS64 P0, [R3+URZ+0x38860], R0 ;  /* 0x03886000030085a7 */ /* 0x000e64000800007f */
[----:B-1----:R-:W-:Y:S05]  /*12680*/  @!P0 BRA `(.L_x_3436) ;  /* 0xfffffffc00ec8947 */ /* 0x002fea000383ffff */
[----:B------:R-:W-:Y:S05]  /*12690*/  BRA `(.L_x_3501) ;  /* 0xffffffcc00847947 */ /* 0x000fea000383ffff */
.L_x_3437:
        /* <DEDUP_REMOVED lines=8> */
.L_x_3503:
[----:B------:R-:W-:Y:S05]  /*12720*/  BSYNC B0 ;  /* 0x0000000000007941 */ /* 0x000fea0003800000 */
.L_x_3502:
[----:B------:R-:W-:Y:S01]  /*12730*/  IMAD.MOV.U32 R13, RZ, RZ, R6 ;  /* 0x000000ffff0d7224 */ /* 0x000fe200078e0006 */
[----:B------:R-:W-:Y:S01]  /*12740*/  SHF.L.U32 R0, R22, 0x1, RZ ;  /* 0x0000000116007819 */ /* 0x000fe200000006ff */
[----:B------:R-:W-:Y:S01]  /*12750*/  IMAD.MOV.U32 R12, RZ, RZ, RZ ;  /* 0x000000ffff0c7224 */ /* 0x000fe200078e00ff */
[C---:B------:R-:W-:Y:S01]  /*12760*/  LOP3.LUT R4, R17.reuse, 0x1, RZ, 0xc0, !PT ;  /* 0x0000000111047812 */ /* 0x040fe200078ec0ff */
[----:B------:R-:W-:Y:S01]  /*12770*/  IMAD.MOV.U32 R11, RZ, RZ, 0x181f ;  /* 0x0000181fff0b7424 */ /* 0x000fe200078e00ff */
[----:B------:R-:W-:Y:S01]  /*12780*/  LEA R7, R24, UR42, 0x1 ;  /* 0x0000002a18077c11 */ /* 0x000fe2000f8e08ff */
[----:B------:R-:W-:Y:S01]  /*12790*/  IMAD.MOV.U32 R15, RZ, RZ, -0x1 ;  /* 0xffffffffff0f7424 */ /* 0x000fe200078e00ff */
[----:B------:R-:W-:Y:S01]  /*127a0*/  ISETP.NE.U32.AND P1, PT, R4, 0x1, PT ;  /* 0x000000010400780c */ /* 0x000fe20003f25070 */
[----:B------:R-:W-:Y:S01]  /*127b0*/  IMAD.MOV.U32 R3, RZ, RZ, R14 ;  /* 0x000000ffff037224 */ /* 0x000fe200078e000e */
[----:B------:R-:W-:-:S13]  /*127c0*/  LOP3.LUT P5, RZ, R17, 0x2, RZ, 0xc0, !PT ;  /* 0x0000000211ff7812 */ /* 0x000fda00078ac0ff */
[----:B------:R-:W-:Y:S05]  /*127d0*/  WARPSYNC.COLLECTIVE R15, `(.L_x_3504) ;  /* 0x000000000f087348 */ /* 0x000fea0003c00000 */
[----:B------:R0:W1:Y:S02]  /*127e0*/  SHFL.IDX P6, R14, R13, R12, R11 ;  /* 0x0000000c0d0e7389 */ /* 0x00006400000c000b */
[----:B01----:R-:W-:Y:S01]  /*127f0*/  ENDCOLLECTIVE ;  /* 0x000000000000791b */ /* 0x003fe20003800000 */
.L_x_3504:
[C---:B------:R-:W-:Y:S02]  /*12800*/  LOP3.LUT P4, RZ, R17.reuse, 0x4, RZ, 0xc0, !PT ;  /* 0x0000000411ff7812 */ /* 0x040fe4000788c0ff */
[C---:B------:R-:W-:Y:S02]  /*12810*/  LOP3.LUT P3, RZ, R17.reuse, 0x8, RZ, 0xc0, !PT ;  /* 0x0000000811ff7812 */ /* 0x040fe4000786c0ff */
[C---:B------:R-:W-:Y:S02]  /*12820*/  LOP3.LUT P2, RZ, R17.reuse, 0x10, RZ, 0xc0, !PT ;  /* 0x0000001011ff7812 */ /* 0x040fe4000784c0ff */
[----:B------:R-:W-:Y:S02]  /*12830*/  LOP3.LUT R16, R16, 0xffffffbf, RZ, 0xc0, !PT ;  /* 0xffffffbf10107812 */ /* 0x000fe400078ec0ff */
[----:B------:R-:W-:Y:S02]  /*12840*/  PRMT R4, R17, 0x8880, RZ ;  /* 0x0000888011047816 */ /* 0x000fe400000000ff */
[----:B------:R-:W-:Y:S01]  /*12850*/  @P1 LOP3.LUT R16, R16, 0x40, RZ, 0xfc, !PT ;  /* 0x0000004010101812 */ /* 0x000fe200078efcff */
[----:B------:R-:W-:-:S03]  /*12860*/  IMAD.MOV.U32 R13, RZ, RZ, R8 ;  /* 0x000000ffff0d7224 */ /* 0x000fc600078e0008 */
[----:B------:R-:W-:Y:S01]  /*12870*/  LOP3.LUT R16, R16, 0xffffff7f, RZ, 0xc0, !PT ;  /* 0xffffff7f10107812 */ /* 0x000fe200078ec0ff */
[----:B------:R-:W-:Y:S01]  /*12880*/  IMAD.MOV.U32 R12, RZ, RZ, 0x1 ;  /* 0x00000001ff0c7424 */ /* 0x000fe200078e00ff */
        /* <DEDUP_REMOVED lines=29> */
.L_x_3505:
[----:B------:R-:W-:Y:S02]  /*12a60*/  IMAD.MOV.U32 R13, RZ, RZ, R6 ;  /* 0x000000ffff0d7224 */ /* 0x000fe400078e0006 */
[----:B------:R-:W-:-:S07]  /*12a70*/  IMAD.MOV.U32 R5, RZ, RZ, R14 ;  /* 0x000000ffff057224 */ /* 0x000fce00078e000e */
[----:B------:R-:W-:Y:S05]  /*12a80*/  WARPSYNC.COLLECTIVE R15, `(.L_x_3506) ;  /* 0x000000000f087348 */ /* 0x000fea0003c00000 */
[----:B------:R0:W1:Y:S02]  /*12a90*/  SHFL.IDX P6, R14, R13, R12, R11 ;  /* 0x0000000c0d0e7389 */ /* 0x00006400000c000b */
[----:B01----:R-:W-:Y:S01]  /*12aa0*/  ENDCOLLECTIVE ;  /* 0x000000000000791b */ /* 0x003fe20003800000 */
.L_x_3506:
[----:B------:R-:W-:Y:S02]  /*12ab0*/  IMAD.MOV.U32 R13, RZ, RZ, R8 ;  /* 0x000000ffff0d7224 */ /* 0x000fe400078e0008 */
[----:B------:R-:W-:Y:S01]  /*12ac0*/  IMAD.MOV.U32 R12, RZ, RZ, 0x2 ;  /* 0x00000002ff0c7424 */ /* 0x000fe200078e00ff */
        /* <DEDUP_REMOVED lines=26> */
.L_x_3507:
[----:B------:R-:W-:Y:S01]  /*12c70*/  IMAD.MOV.U32 R13, RZ, RZ, R6 ;  /* 0x000000ffff0d7224 */ /* 0x000fe200078e0006 */
[----:B------:R-:W-:-:S07]  /*12c80*/  MOV R9, R14 ;  /* 0x0000000e00097202 */ /* 0x000fce0000000f00 */
[----:B------:R-:W-:Y:S05]  /*12c90*/  WARPSYNC.COLLECTIVE R15, `(.L_x_3508) ;  /* 0x000000000f087348 */ /* 0x000fea0003c00000 */
[----:B------:R0:W1:Y:S02]  /*12ca0*/  SHFL.IDX P6, R14, R13, R12, R11 ;  /* 0x0000000c0d0e7389 */ /* 0x00006400000c000b */
[----:B01----:R-:W-:Y:S01]  /*12cb0*/  ENDCOLLECTIVE ;  /* 0x000000000000791b */ /* 0x003fe20003800000 */
.L_x_3508:
        /* <DEDUP_REMOVED lines=28> */
.L_x_3509:
[----:B------:R-:W-:Y:S02]  /*12e80*/  IMAD.MOV.U32 R13, RZ, RZ, R6 ;  /* 0x000000ffff0d7224 */ /* 0x000fe400078e0006 */
[----:B------:R-:W-:-:S07]  /*12e90*/  IMAD.MOV.U32 R8, RZ, RZ, R14 ;  /* 0x000000ffff087224 */ /* 0x000fce00078e000e */
[----:B------:R-:W-:Y:S05]  /*12ea0*/  WARPSYNC.COLLECTIVE R15, `(.L_x_3510) ;  /* 0x000000000f087348 */ /* 0x000fea0003c00000 */
[----:B------:R0:W1:Y:S02]  /*12eb0*/  SHFL.IDX P6, R14, R13, R12, R11 ;  /* 0x0000000c0d0e7389 */ /* 0x00006400000c000b */
[----:B01----:R-:W-:Y:S01]  /*12ec0*/  ENDCOLLECTIVE ;  /* 0x000000000000791b */ /* 0x003fe20003800000 */
.L_x_3510:
[----:B------:R-:W-:Y:S05]  /*12ed0*/  BRA `(.L_x_3511) ;  /* 0xffffffcc00187947 */ /* 0x000fea000383ffff */
.L_x_3444:
[----:B-1----:R1:W2:Y:S02]  /*12ee0*/  SYNCS.PHASECHK.TRANS64.TRYWAIT P0, [R10+URZ+0x38840], R20 ;  /* 0x038840140a0075a7 */ /* 0x0022a4000800017f */
[----:B--2---:R-:W-:Y:S05]  /*12ef0*/  @!P0 NANOSLEEP.SYNCS 0x989680 ;  /* 0x009896800000895d */ /* 0x004fea0003900000 */
[----:B------:R-:W2:Y:S02]  /*12f00*/  @!P0 SYNCS.PHASECHK.TRANS64 P0, [R10+URZ+0x38840], R20 ;  /* 0x038840140a0085a7 */ /* 0x000ea4000800007f */
[----:B--2---:R-:W-:Y:S05]  /*12f10*/  @!P0 BRA `(.L_x_3444) ;  /* 0xfffffffc00f08947 */ /* 0x004fea000383ffff */
[----:B------:R-:W-:Y:S05]  /*12f20*/  BRA `(.L_x_3512) ;  /* 0xffffffd000687947 */ /* 0x000fea000383ffff */
.L_x_3445:
[----:B------:R-:W-:Y:S01]  /*12f30*/  BSSY B1, `(.L_x_3513) ;  /* 0x0000008000017945 */ /* 0x000fe20003800000 */
[----:B------:R-:W-:Y:S01]  /*12f40*/  IMAD.MOV.U32 R13, RZ, RZ, R29 ;  /* 0x000000ffff0d7224 */ /* 0x000fe200078e001d */
[----:B------:R-:W-:Y:S01]  /*12f50*/  MOV R12, RZ ;  /* 0x000000ff000c7202 */ /* 0x000fe20000000f00 */
[----:B------:R-:W-:Y:S02]  /*12f60*/  IMAD.MOV.U32 R11, RZ, RZ, 0x181f ;  /* 0x0000181fff0b7424 */ /* 0x000fe400078e00ff */
[----:B------:R-:W-:-:S07]  /*12f70*/  IMAD.MOV.U32 R15, RZ, RZ, -0x1 ;  /* 0xffffffffff0f7424 */ /* 0x000fce00078e00ff */
[----:B-1----:R-:W-:Y:S05]  /*12f80*/  WARPSYNC.COLLECTIVE R15, `(.L_x_3514) ;  /* 0x000000000f087348 */ /* 0x002fea0003c00000 */
[----:B------:R0:W2:Y:S02]  /*12f90*/  SHFL.IDX P6, R14, R13, R12, R11 ;  /* 0x0000000c0d0e7389 */ /* 0x0000a400000c000b */
[----:B012---:R-:W-:Y:S01]  /*12fa0*/  ENDCOLLECTIVE ;  /* 0x000000000000791b */ /* 0x007fe20003800000 */
.L_x_3514:
[----:B------:R-:W-:Y:S05]  /*12fb0*/  BSYNC B1 ;  /* 0x0000000000017941 */ /* 0x000fea0003800000 */
.L_x_3513:
        /* <DEDUP_REMOVED lines=9> */
.L_x_3515:
[----:B------:R-:W-:Y:S01]  /*13050*/  MOV R13, R29 ;  /* 0x0000001d000d7202 */ /* 0x000fe20000000f00 */
[----:B------:R-:W-:Y:S01]  /*13060*/  IMAD.MOV.U32 R12, RZ, RZ, 0x1 ;  /* 0x00000001ff0c7424 */ /* 0x000fe200078e00ff */
[----:B------:R-:W-:-:S13]  /*13070*/  IADD3 R2, P0, R14, R0, RZ ;  /* 0x000000000e027210 */ /* 0x000fda0007f1e0ff */
[----:B------:R-:W-:Y:S05]  /*13080*/  WARPSYNC.COLLECTIVE R15, `(.L_x_3516) ;  /* 0x000000000f087348 */ /* 0x000fea0003c00000 */
[----:B------:R0:W1:Y:S02]  /*13090*/  SHFL.IDX P6, R14, R13, R12, R11 ;  /* 0x0000000c0d0e7389 */ /* 0x00006400000c000b */
[----:B01----:R-:W-:Y:S01]  /*130a0*/  ENDCOLLECTIVE ;  /* 0x000000000000791b */ /* 0x003fe20003800000 */
.L_x_3516:
[----:B------:R-:W-:-:S05]  /*130b0*/  IMAD.X R3, RZ, RZ, R3, P0 ;  /* 0x000000ffff037224 */ /* 0x000fca00000e0603 */
[----:B------:R-:W-:Y:S01]  /*130c0*/  @!PT LDS RZ, [RZ] ;  /* 0x00000000fffff984 */ /* 0x000fe20000000800 */
[----:B------:R-:W-:Y:S01]  /*130d0*/  @!PT LDS RZ, [RZ] ;  /* 0x00000000fffff984 */ /* 0x000fe20000000800 */
[----:B------:R-:W-:Y:S01]  /*130e0*/  @!PT LDS RZ, [RZ] ;  /* 0x00000000fffff984 */ /* 0x000fe20000000800 */
[----:B------:R0:W-:Y:S01]  /*130f0*/  LDGSTS.E.BYPASS.LTC128B.128 [R27+0x22400], desc[UR36][R2.64], !P1 ;  /* 0x22400000021b7fae */ /* 0x0001e2000c901d64 */
[----:B------:R-:W-:Y:S02]  /*13100*/  IMAD.MOV.U32 R13, RZ, RZ, R26 ;  /* 0x000000ffff0d7224 */ /* 0x000fe400078e001a */
[----:B0-----:R-:W-:-:S07]  /*13110*/  IMAD.MOV.U32 R3, RZ, RZ, R14 ;  /* 0x000000ffff037224 */ /* 0x001fce00078e000e */
[----:B------:R-:W-:Y:S05]  /*13120*/  WARPSYNC.COLLECTIVE R15, `(.L_x_3517) ;  /* 0x000000000f087348 */ /* 0x000fea0003c00000 */
[----:B------:R0:W1:Y:S02]  /*13130*/  SHFL.IDX P6, R14, R13, R12, R11 ;  /* 0x0000000c0d0e7389 */ /* 0x00006400000c000b */
[----:B01----:R-:W-:Y:S01]  /*13140*/  ENDCOLLECTIVE ;  /* 0x000000000000791b */ /* 0x003fe20003800000 */
.L_x_3517:
[----:B------:R-:W-:Y:S02]  /*13150*/  IMAD.MOV.U32 R13, RZ, RZ, R29 ;  /* 0x000000ffff0d7224 */ /* 0x000fe400078e001d */
[----:B------:R-:W-:Y:S01]  /*13160*/  IMAD.MOV.U32 R12, RZ, RZ, 0x2 ;  /* 0x00000002ff0c7424 */ /* 0x000fe200078e00ff */
[----:B------:R-:W-:-:S13]  /*13170*/  IADD3 R2, P0, R14, R0, RZ ;  /* 0x000000000e027210 */ /* 0x000fda0007f1e0ff */
[----:B------:R-:W-:Y:S05]  /*13180*/  WARPSYNC.COLLECTIVE R15, `(.L_x_3518) ;  /* 0x000000000f087348 */ /* 0x000fea0003c00000 */
[----:B------:R0:W1:Y:S02]  /*13190*/  SHFL.IDX P6, R14, R13, R12, R11 ;  /* 0x0000000c0d0e7389 */ /* 0x00006400000c000b */
[----:B01----:R-:W-:Y:S01]  /*131a0*/  ENDCOLLECTIVE ;  /* 0x000000000000791b */ /* 0x003fe20003800000 */
.L_x_3518:
        /* <DEDUP_REMOVED lines=10> */
.L_x_3519:
[----:B------:R-:W-:Y:S02]  /*13250*/  IMAD.MOV.U32 R13, RZ, RZ, R29 ;  /* 0x000000ffff0d7224 */ /* 0x000fe400078e001d */
[----:B------:R-:W-:Y:S01]  /*13260*/  IMAD.MOV.U32 R12, RZ, RZ, 0x3 ;  /* 0x00000003ff0c7424 */ /* 0x000fe200078e00ff */
[----:B------:R-:W-:-:S13]  /*13270*/  IADD3 R2, P0, R14, R0, RZ ;  /* 0x000000000e027210 */ /* 0x000fda0007f1e0ff */
[----:B------:R-:W-:Y:S05]  /*13280*/  WARPSYNC.COLLECTIVE R15, `(.L_x_3520) ;  /* 0x000000000f087348 */ /* 0x000fea0003c00000 */
[----:B------:R0:W1:Y:S02]  /*13290*/  SHFL.IDX P6, R14, R13, R12, R11 ;  /* 0x0000000c0d0e7389 */ /* 0x00006400000c000b */
[----:B01----:R-:W-:Y:S01]  /*132a0*/  ENDCOLLECTIVE ;  /* 0x000000000000791b */ /* 0x003fe20003800000 */
.L_x_3520:
[----:B------:R-:W-:-:S05]  /*132b0*/  IADD3.X R3, RZ, R3, RZ, P0, !PT ;  /* 0x00000003ff037210 */ /* 0x000fca00007fe4ff */
        /* <DEDUP_REMOVED lines=9> */
.L_x_3521:
[----:B------:R-:W-:Y:S05]  /*13350*/  BRA `(.L_x_3522) ;  /* 0xffffffd0001c7947 */ /* 0x000fea000383ffff */
.L_x_3450:
[----:B---3--:R3:W4:Y:S02]  /*13360*/  SYNCS.PHASECHK.TRANS64.TRYWAIT P0, [R10+URZ+0x38860], R20 ;  /* 0x038860140a0075a7 */ /* 0x008724000800017f */
[----:B----4-:R-:W-:Y:S05]  /*13370*/  @!P0 NANOSLEEP.SYNCS 0x989680 ;  /* 0x009896800000895d */ /* 0x010fea0003900000 */
[----:B------:R-:W4:Y:S02]  /*13380*/  @!P0 SYNCS.PHASECHK.TRANS64 P0, [R10+URZ+0x38860], R20 ;  /* 0x038860140a0085a7 */ /* 0x000f24000800007f */
[----:B----4-:R-:W-:Y:S05]  /*13390*/  @!P0 BRA `(.L_x_3450) ;  /* 0xfffffffc00f08947 */ /* 0x010fea000383ffff */
[----:B------:R-:W-:Y:S05]  /*133a0*/  BRA `(.L_x_3523) ;  /* 0xffffffd000687947 */ /* 0x000fea000383ffff */
.L_x_3451:
[----:B------:R-:W-:Y:S01]  /*133b0*/  BSSY B1, `(.L_x_3524) ;  /* 0x0000008000017945 */ /* 0x000fe20003800000 */
[----:B------:R-:W-:Y:S02]  /*133c0*/  IMAD.MOV.U32 R13, RZ, RZ, R19 ;  /* 0x000000ffff0d7224 */ /* 0x000fe400078e0013 */
[----:B------:R-:W-:Y:S02]  /*133d0*/  IMAD.MOV.U32 R12, RZ, RZ, RZ ;  /* 0x000000ffff0c7224 */ /* 0x000fe400078e00ff */
[----:B------:R-:W-:Y:S02]  /*133e0*/  IMAD.MOV.U32 R11, RZ, RZ, 0x181f ;  /* 0x0000181fff0b7424 */ /* 0x000fe400078e00ff */
[----:B------:R-:W-:-:S07]  /*133f0*/  IMAD.MOV.U32 R15, RZ, RZ, -0x1 ;  /* 0xffffffffff0f7424 */ /* 0x000fce00078e00ff */
[----:B-123--:R-:W-:Y:S05]  /*13400*/  WARPSYNC.COLLECTIVE R15, `(.L_x_3525) ;  /* 0x000000000f087348 */ /* 0x00efea0003c00000 */
[----:B------:R0:W4:Y:S02]  /*13410*/  SHFL.IDX P6, R14, R13, R12, R11 ;  /* 0x0000000c0d0e7389 */ /* 0x00012400000c000b */
[----:B01234-:R-:W-:Y:S01]  /*13420*/  ENDCOLLECTIVE ;  /* 0x000000000000791b */ /* 0x01ffe20003800000 */
.L_x_3525:
[----:B------:R-:W-:Y:S05]  /*13430*/  BSYNC B1 ;  /* 0x0000000000017941 */ /* 0x000fea0003800000 */
.L_x_3524:
[----:B------:R-:W-:Y:S01]  /*13440*/  IMAD.MOV.U32 R13, RZ, RZ, R18 ;  /* 0x000000ffff0d7224 */ /* 0x000fe200078e0012 */
[----:B------:R-:W-:Y:S01]  /*13450*/  MOV R3, R14 ;  /* 0x0000000e00037202 */ /* 0x000fe20000000f00 */
[----:B------:R-:W-:Y:S01]  /*13460*/  IMAD.MOV.U32 R12, RZ, RZ, RZ ;  /* 0x000000ffff0c7224 */ /* 0x000fe200078e00ff */
[----:B------:R-:W-:Y:S01]  /*13470*/  LEA R17, R17, UR42, 0x1 ;  /* 0x0000002a11117c11 */ /* 0x000fe2000f8e08ff */
[----:B------:R-:W-:Y:S01]  /*13480*/  IMAD.MOV.U32 R11, RZ, RZ, 0x181f ;  /* 0x0000181fff0b7424 */ /* 0x000fe200078e00ff */
[C---:B------:R-:W-:Y:S01]  /*13490*/  LOP3.LUT P2, RZ, R16.reuse, 0x20, RZ, 0xc0, !PT ;  /* 0x0000002010ff7812 */ /* 0x040fe2000784c0ff */
[----:B------:R-:W-:Y:S01]  /*134a0*/  IMAD.MOV.U32 R15, RZ, RZ, -0x1 ;  /* 0xffffffffff0f7424 */ /* 0x000fe200078e00ff */
[----:B------:R-:W-:Y:S02]  /*134b0*/  LOP3.LUT P1, RZ, R16, 0x10, RZ, 0xc0, !PT ;  /* 0x0000001010ff7812 */ /* 0x000fe4000782c0ff */
[----:B------:R-:W-:-:S11]  /*134c0*/  P2R R4, PR, RZ, 0x20 ;  /* 0x00000020ff047803 */ /* 0x000fd60000000000 */
[----:B------:R-:W-:Y:S05]  /*134d0*/  WARPSYNC.COLLECTIVE R15, `(.L_x_3526) ;  /* 0x000000000f087348 */ /* 0x000fea0003c00000 */
[----:B------:R0:W1:Y:S02]  /*134e0*/  SHFL.IDX P6, R14, R13, R12, R11 ;  /* 0x0000000c0d0e7389 */ /* 0x00006400000c000b */
[----:B01----:R-:W-:Y:S01]  /*134f0*/  ENDCOLLECTIVE ;  /* 0x000000000000791b */ /* 0x003fe20003800000 */
.L_x_3526:
[----:B------:R-:W-:Y:S02]  /*13500*/  IMAD.MOV.U32 R13, RZ, RZ, R19 ;  /* 0x000000ffff0d7224 */ /* 0x000fe400078e0013 */
[----:B------:R-:W-:Y:S01]  /*13510*/  IMAD.MOV.U32 R12, RZ, RZ, 0x1 ;  /* 0x00000001ff0c7424 */ /* 0x000fe200078e00ff */
[----:B------:R-:W-:Y:S02]  /*13520*/  LOP3.LUT P6, RZ, R16, 0x200, RZ, 0xc0, !PT ;  /* 0x0000020010ff7812 */ /* 0x000fe400078cc0ff */
[----:B------:R-:W-:-:S05]  /*13530*/  IADD3 R2, P0, R14, R0, RZ ;  /* 0x000000000e027210 */ /* 0x000fca0007f1e0ff */
[----:B------:R-:W-:Y:S01]  /*13540*/  IMAD.X R3, RZ, RZ, R3, P0 ;  /* 0x000000ffff037224 */ /* 0x000fe200000e0603 */
        /* <DEDUP_REMOVED lines=8> */
.L_x_3527:
        /* <DEDUP_REMOVED lines=16> */
.L_x_3528:
[----:B------:R-:W-:Y:S01]  /*136d0*/  @!PT LDS RZ, [RZ] ;  /* 0x00000000fffff984 */ /* 0x000fe20000000800 */
[----:B------:R-:W-:Y:S01]  /*136e0*/  @!PT LDS RZ, [RZ] ;  /* 0x00000000fffff984 */ /* 0x000fe20000000800 */
[----:B------:R-:W-:Y:S01]  /*136f0*/  @!PT LDS RZ, [RZ] ;  /* 0x00000000fffff984 */ /* 0x000fe20000000800 */
[----:B------:R0:W-:Y:S01]  /*13700*/  LDGSTS.E.BYPASS.LTC128B.128 [R17+0xe400], desc[UR36][R2.64+0x380], P1 ;  /* 0x0e40038002117fae */ /* 0x0001e20008901d64 */
[----:B------:R-:W-:Y:S02]  /*13710*/  IMAD.MOV.U32 R13, RZ, RZ, R19 ;  /* 0x000000ffff0d7224 */ /* 0x000fe400078e0013 */
        /* <DEDUP_REMOVED lines=13> */
.L_x_3529:
        /* <DEDUP_REMOVED lines=10> */
[----:B------:R-:W-:-:S07]  /*13890*/  IMAD.MOV.U32 R20, RZ, RZ, R14 ;  /* 0x000000ffff147224 */ /* 0x000fce00078e000e */
[----:B0-----:R-:W-:Y:S05]  /*138a0*/  WARPSYNC.COLLECTIVE R15, `(.L_x_3530) ;  /* 0x000000000f087348 */ /* 0x001fea0003c00000 */
[----:B------:R1:W2:Y:S02]  /*138b0*/  SHFL.IDX P6, R14, R13, R12, R11 ;  /* 0x0000000c0d0e7389 */ /* 0x0002a400000c000b */
[----:B012---:R-:W-:Y:S01]  /*138c0*/  ENDCOLLECTIVE ;  /* 0x000000000000791b */ /* 0x007fe20003800000 */
.L_x_3530:
[----:B------:R-:W-:Y:S02]  /*138d0*/  IMAD.MOV.U32 R13, RZ, RZ, R19 ;  /* 0x000000ffff0d7224 */ /* 0x000fe400078e0013 */
[----:B------:R-:W-:Y:S01]  /*138e0*/  IMAD.MOV.U32 R12, RZ, RZ, 0x3 ;  /* 0x00000003ff0c7424 */ /* 0x000fe200078e00ff */
[----:B------:R-:W-:Y:S02]  /*138f0*/  IADD3 R2, P2, R14, R0, RZ ;  /* 0x000000000e027210 */ /* 0x000fe40007f5e0ff */
[----:B------:R-:W-:-:S03]  /*13900*/  LOP3.LUT P6, RZ, R16, 0x10, RZ, 0xc0, !PT ;  /* 0x0000001010ff7812 */ /* 0x000fc600078cc0ff */
[----:B------:R-:W-:Y:S01]  /*13910*/  IMAD.X R3, RZ, RZ, R20, P2 ;  /* 0x000000ffff037224 */ /* 0x000fe200010e0614 */
[----:B------:R-:W-:-:S04]  /*13920*/  LOP3.LUT P2, RZ, R16, 0x20, RZ, 0xc0, !PT ;  /* 0x0000002010ff7812 */ /* 0x000fc8000784c0ff */
[----:B------:R-:W-:Y:S01]  /*13930*/  @!PT LDS RZ, [RZ] ;  /* 0x00000000fffff984 */ /* 0x000fe20000000800 */
[----:B------:R-:W-:Y:S01]  /*13940*/  @!PT LDS RZ, [RZ] ;  /* 0x00000000fffff984 */ /* 0x000fe20000000800 */
[----:B------:R-:W-:Y:S01]  /*13950*/  @!PT LDS RZ, [RZ] ;  /* 0x00000000fffff984 */ /* 0x000fe20000000800 */
[----:B------:R0:W-:Y:S01]  /*13960*/  LDGSTS.E.BYPASS.LTC128B.128 [R17+0x1400], desc[UR36][R2.64], !P5 ;  /* 0x0140000002117fae */ /* 0x0001e2000e901d64 */
[----:B------:R-:W-:Y:S01]  /*13970*/  ISETP.NE.AND P5, PT, R4, RZ, PT ;  /* 0x000000ff0400720c */ /* 0x000fe20003fa5270 */
[----:B------:R-:W-:-:S07]  /*13980*/  IMAD.MOV.U32 R4, RZ, RZ, RZ ;  /* 0x000000ffff047224 */ /* 0x000fce00078e00ff */
[----:B------:R0:W-:Y:S04]  /*13990*/  LDGSTS.E.BYPASS.LTC128B.128 [R17+0x3400], desc[UR36][R2.64+0x80], !P2 ;  /* 0x0340008002117fae */ /* 0x0001e8000d101d64 */
[----:B------:R0:W-:Y:S02]  /*139a0*/  LDGSTS.E.BYPASS.LTC128B.128 [R17+0x5400], desc[UR36][R2.64+0x100], !P6 ;  /* 0x0540010002117fae */ /* 0x0001e4000f101d64 */
[----:B0-----:R-:W-:Y:S05]  /*139b0*/  WARPSYNC.COLLECTIVE R15, `(.L_x_3531) ;  /* 0x000000000f087348 */ /* 0x001fea0003c00000 */
[----:B------:R1:W2:Y:S02]  /*139c0*/  SHFL.IDX P6, R14, R13, R12, R11 ;  /* 0x0000000c0d0e7389 */ /* 0x0002a400000c000b */
[----:B012---:R-:W-:Y:S01]  /*139d0*/  ENDCOLLECTIVE ;  /* 0x000000000000791b */ /* 0x007fe20003800000 */
.L_x_3531:
[----:B------:R-:W-:Y:S01]  /*139e0*/  @!PT LDS RZ, [RZ] ;  /* 0x00000000fffff984 */ /* 0x000fe20000000800 */
[----:B------:R-:W-:Y:S01]  /*139f0*/  @!PT LDS RZ, [RZ] ;  /* 0x00000000fffff984 */ /* 0x000fe20000000800 */
[----:B------:R-:W-:Y:S01]  /*13a00*/  @!PT LDS RZ, [RZ] ;  /* 0x00000000fffff984 */ /* 0x000fe20000000800 */
[----:B------:R0:W-:Y:S04]  /*13a10*/  LDGSTS.E.BYPASS.LTC128B.128 [R17+0x7400], desc[UR36][R2.64+0x180], !P5 ;  /* 0x0740018002117fae */ /* 0x0001e8000e901d64 */
        /* <DEDUP_REMOVED lines=9> */
.L_x_3532:
[----:B------:R-:W-:Y:S05]  /*13ab0*/  BRA `(.L_x_3533) ;  /* 0xffffffcc00dc7947 */ /* 0x000fea000383ffff */
.L_x_3456:
[----:B0-----:R0:W1:Y:S02]  /*13ac0*/  SYNCS.PHASECHK.TRANS64.TRYWAIT P0, [R5+URZ+0x38820], R4 ;  /* 0x03882004050075a7 */ /* 0x001064000800017f */
[----:B-1----:R-:W-:Y:S05]  /*13ad0*/  @!P0 NANOSLEEP.SYNCS 0x989680 ;  /* 0x009896800000895d */ /* 0x002fea0003900000 */
[----:B------:R-:W1:Y:S02]  /*13ae0*/  @!P0 SYNCS.PHASECHK.TRANS64 P0, [R5+URZ+0x38820], R4 ;  /* 0x03882004050085a7 */ /* 0x000e64000800007f */
[----:B-1----:R-:W-:Y:S05]  /*13af0*/  @!P0 BRA `(.L_x_3456) ;  /* 0xfffffffc00f08947 */ /* 0x002fea000383ffff */
[----:B------:R-:W-:Y:S05]  /*13b00*/  BRA `(.L_x_3534) ;  /* 0xffffffd000887947 */ /* 0x000fea000383ffff */
.L_x_3457:
        /* <DEDUP_REMOVED lines=8> */
[----:B0-2--5:R-:W-:Y:S05]  /*13b90*/  WARPSYNC.COLLECTIVE R15, `(.L_x_3536) ;  /* 0x000000000f087348 */ /* 0x025fea0003c00000 */
[----:B------:R1:W3:Y:S02]  /*13ba0*/  SHFL.IDX P6, R14, R13, R12, R11 ;  /* 0x0000000c0d0e7389 */ /* 0x0002e400000c000b */
[----:B0123-5:R-:W-:Y:S01]  /*13bb0*/  ENDCOLLECTIVE ;  /* 0x000000000000791b */ /* 0x02ffe20003800000 */
.L_x_3536:
[----:B------:R-:W-:Y:S05]  /*13bc0*/  BSYNC B0 ;  /* 0x0000000000007941 */ /* 0x000fea0003800000 */
.L_x_3535:
[----:B------:R-:W-:Y:S05]  /*13bd0*/  BRA `(.L_x_3537) ;  /* 0xffffffd000707947 */ /* 0x000fea000383ffff */
.L_x_3458:
[----:B------:R-:W-:Y:S01]  /*13be0*/  BSSY B0, `(.L_x_3538) ;  /* 0x0000006000007945 */ /* 0x000fe20003800000 */
[----:B------:R-:W-:-:S07]  /*13bf0*/  IMAD.MOV.U32 R15, RZ, RZ, -0x1 ;  /* 0xffffffffff0f7424 */ /* 0x000fce00078e00ff */
[----:B012--5:R-:W-:Y:S05]  /*13c00*/  WARPSYNC.COLLECTIVE R15, `(.L_x_3539) ;  /* 0x000000000f0c7348 */ /* 0x027fea0003c00000 */
[----:B------:R-:W-:Y:S02]  /*13c10*/  ELECT P6, UR62, PT ;  /* 0x00000000003e782f */ /* 0x000fe400038c0000 */
[----:B------:R-:W-:Y:S01]  /*13c20*/  MOV R14, UR62 ;  /* 0x0000003e000e7c02 */ /* 0x000fe20008000f00 */
[----:B012--5:R-:W-:Y:S10]  /*13c30*/  ENDCOLLECTIVE ;  /* 0x000000000000791b */ /* 0x027ff40003800000 */
.L_x_3539:
[----:B------:R-:W-:Y:S05]  /*13c40*/  BSYNC B0 ;  /* 0x0000000000007941 */ /* 0x000fea0003800000 */
.L_x_3538:
[----:B------:R-:W-:Y:S05]  /*13c50*/  BRA `(.L_x_3540) ;  /* 0xffffffd000647947 */ /* 0x000fea000383ffff */
.L_x_3460:
[----:B-1----:R1:W3:Y:S02]  /*13c60*/  SYNCS.PHASECHK.TRANS64.TRYWAIT P1, [R3+URZ+0x38840], R2 ;  /* 0x03884002030075a7 */ /* 0x0022e4000802017f */
[----:B---3--:R-:W-:Y:S05]  /*13c70*/  @!P1 NANOSLEEP.SYNCS 0x989680 ;  /* 0x009896800000995d */ /* 0x008fea0003900000 */
[----:B------:R-:W3:Y:S02]  /*13c80*/  @!P1 SYNCS.PHASECHK.TRANS64 P1, [R3+URZ+0x38840], R2 ;  /* 0x03884002030095a7 */ /* 0x000ee4000802007f */
[----:B---3--:R-:W-:Y:S05]  /*13c90*/  @!P1 BRA `(.L_x_3460) ;  /* 0xfffffffc00f09947 */ /* 0x008fea000383ffff */
[----:B------:R-:W-:Y:S05]  /*13ca0*/  BRA `(.L_x_3541) ;  /* 0xffffffd0008c7947 */ /* 0x000fea000383ffff */
.L_x_3462:
[----:B0-----:R0:W3:Y:S02]  /*13cb0*/  SYNCS.PHASECHK.TRANS64.TRYWAIT P1, [R5+URZ+0x38840], R0 ;  /* 0x03884000050075a7 */ /* 0x0010e4000802017f */
[----:B---3--:R-:W-:Y:S05]  /*13cc0*/  @!P1 NANOSLEEP.SYNCS 0x989680 ;  /* 0x009896800000995d */ /* 0x008fea0003900000 */
[----:B------:R-:W3:Y:S02]  /*13cd0*/  @!P1 SYNCS.PHASECHK.TRANS64 P1, [R5+URZ+0x38840], R0 ;  /* 0x03884000050095a7 */ /* 0x000ee4000802007f */
[----:B---3--:R-:W-:Y:S05]  /*13ce0*/  @!P1 BRA `(.L_x_3462) ;  /* 0xfffffffc00f09947 */ /* 0x008fea000383ffff */
[----:B------:R-:W-:Y:S05]  /*13cf0*/  BRA `(.L_x_3542) ;  /* 0xffffffd000987947 */ /* 0x000fea000383ffff */
.L_x_3464:
[----:B---3--:R3:W4:Y:S02]  /*13d00*/  SYNCS.PHASECHK.TRANS64.TRYWAIT P1, [R3+URZ+0x38860], R2 ;  /* 0x03886002030075a7 */ /* 0x008724000802017f */
[----:B----4-:R-:W-:Y:S05]  /*13d10*/  @!P1 NANOSLEEP.SYNCS 0x989680 ;  /* 0x009896800000995d */ /* 0x010fea0003900000 */
[----:B------:R-:W4:Y:S02]  /*13d20*/  @!P1 SYNCS.PHASECHK.TRANS64 P1, [R3+URZ+0x38860], R2 ;  /* 0x03886002030095a7 */ /* 0x000f24000802007f */
[----:B----4-:R-:W-:Y:S05]  /*13d30*/  @!P1 BRA `(.L_x_3464) ;  /* 0xfffffffc00f09947 */ /* 0x010fea000383ffff */
[----:B------:R-:W-:Y:S05]  /*13d40*/  BRA `(.L_x_3543) ;  /* 0xffffffd000947947 */ /* 0x000fea000383ffff */
.L_x_3544:
        /* <DEDUP_REMOVED lines=11> */
.L_x_15743:


//--------------------- .text._ZN7cutlass13device_kernelIN5flash11enable_sm90INS1_16FlashAttnFwdSm90INS1_25CollectiveMainloopFwdSm90ILi2EN4cute5tupleIJNS5_1CILi1EEES8_S8_EEENS6_IJNS7_ILi64EEESA_SA_EEELi512ENS_10bfloat16_tEfNS_4arch4Sm90ELb0ELb0ELb1ELb1ELb1ELb0ELb0ELb0ELb0ELb1ELb1ELb0EEENS1_21CollectiveEpilogueFwdINS6_IJSA_NS7_ILi512EEESA_EEES9_SC_SE_Li256ELb1ELb1ELb1ELb0EEENS1_36VarlenDynamicPersistentTileSchedulerILi64ELi64ELi256ELi128ELb1ELb1ELb1ELb0ELb1ELb1EEEEEEEEEvNT_6ParamsE --------------------------
	.section	.text._ZN7cutlass13device_kernelIN5flash11enable_sm90INS1_16FlashAttnFwdSm90INS1_25CollectiveMainloopFwdSm90ILi2EN4cute5tupleIJNS5_1CILi1EEES8_S8_EEENS6_IJNS7_ILi64EEESA_SA_EEELi512ENS_10bfloat16_tEfNS_4arch4Sm90ELb0ELb0ELb1ELb1ELb1ELb0ELb0ELb0ELb0ELb1ELb1ELb0EEENS1_21CollectiveEpilogueFwdINS6_IJSA_NS7_ILi512EEESA_EEES9_SC_SE_Li256ELb1ELb1ELb1ELb0EEENS1_36VarlenDynamicPersistentTileSchedulerILi64ELi64ELi256ELi128ELb1ELb1ELb1ELb0ELb1ELb1EEEEEEEEEvNT_6ParamsE,"ax",@progbits
	.align	128
.text._ZN7cutlass13device_kernelIN5flash11enable_sm90INS1_16FlashAttnFwdSm90INS1_25CollectiveMainloopFwdSm90ILi2EN4cute5tupleIJNS5_1CILi1EEES8_S8_EEENS6_IJNS7_ILi64EEESA_SA_EEELi512ENS_10bfloat16_tEfNS_4arch4Sm90ELb0ELb0ELb1ELb1ELb1ELb0ELb0ELb0ELb0ELb1ELb1ELb0EEENS1_21CollectiveEpilogueFwdINS6_IJSA_NS7_ILi512EEESA_EEES9_SC_SE_Li256ELb1ELb1ELb1ELb0EEENS1_36VarlenDynamicPersistentTileSchedulerILi64ELi64ELi256ELi128ELb1ELb1ELb1ELb0ELb1ELb1EEEEEEEEEvNT_6ParamsE:
        .type           _ZN7cutlass13device_kernelIN5flash11enable_sm90INS1_16FlashAttnFwdSm90INS1_25CollectiveMainloopFwdSm90ILi2EN4cute5tupleIJNS5_1CILi1EEES8_S8_EEENS6_IJNS7_ILi64EEESA_SA_EEELi512ENS_10bfloat16_tEfNS_4arch4Sm90ELb0ELb0ELb1ELb1ELb1ELb0ELb0ELb0ELb0ELb1ELb1ELb0EEENS1_21CollectiveEpilogueFwdINS6_IJSA_NS7_ILi512EEESA_EEES9_SC_SE_Li256ELb1ELb1ELb1ELb0EEENS1_36VarlenDynamicPersistentTileSchedulerILi64ELi64ELi256ELi128ELb1ELb1ELb1ELb0ELb1ELb1EEEEEEEEEvNT_6ParamsE,@function
        .size           _ZN7cutlass13device_kernelIN5flash11enable_sm90INS1_16FlashAttnFwdSm90INS1_25CollectiveMainloopFwdSm90ILi2EN4cute5tupleIJNS5_1CILi1EEES8_S8_EEENS6_IJNS7_ILi64EEESA_SA_EEELi512ENS_10bfloat16_tEfNS_4arch4Sm90ELb0ELb0ELb1ELb1ELb1ELb0ELb0ELb0ELb0ELb1ELb1ELb0EEENS1_21CollectiveEpilogueFwdINS6_IJSA_NS7_ILi512EEESA_EEES9_SC_SE_Li256ELb1ELb1ELb1ELb0EEENS1_36VarlenDynamicPersistentTileSchedulerILi64ELi64ELi256ELi128ELb1ELb1ELb1ELb0ELb1ELb1EEEEEEEEEvNT_6ParamsE,(.L_x_15744 - _ZN7cutlass13device_kernelIN5flash11enable_sm90INS1_16FlashAttnFwdSm90INS1_25CollectiveMainloopFwdSm90ILi2EN4cute5tupleIJNS5_1CILi1EEES8_S8_EEENS6_IJNS7_ILi64EEESA_SA_EEELi512ENS_10bfloat16_tEfNS_4arch4Sm90ELb0ELb0ELb1ELb1ELb1ELb0ELb0ELb0ELb0ELb1ELb1ELb0EEENS1_21CollectiveEpilogueFwdINS6_IJSA_NS7_ILi512EEESA_EEES9_SC_SE_Li256ELb1ELb1ELb1ELb0EEENS1_36VarlenDynamicPersistentTileSchedulerILi64ELi64ELi256ELi128ELb1ELb1ELb1ELb0ELb1ELb1EEEEEEEEEvNT_6ParamsE)
        .other          _ZN7cutlass13device_kernelIN5flash11enable_sm90INS1_16FlashAttnFwdSm90INS1_25CollectiveMainloopFwdSm90ILi2EN4cute5tupleIJNS5_1CILi1EEES8_S8_EEENS6_IJNS7_ILi64EEESA_SA_EEELi512ENS_10bfloat16_tEfNS_4arch4Sm90ELb0ELb0ELb1ELb1ELb1ELb0ELb0ELb0ELb0ELb1ELb1ELb0EEENS1_21CollectiveEpilogueFwdINS6_IJSA_NS7_ILi512EEESA_EEES9_SC_SE_Li256ELb1ELb1ELb1ELb0EEENS1_36VarlenDynamicPersistentTileSchedulerILi64ELi64ELi256ELi128ELb1ELb1ELb1ELb0ELb1ELb1EEEEEEEEEvNT_6ParamsE,@"STO_CUDA_ENTRY STV_DEFAULT"
_ZN7cutlass13device_kernelIN5flash11enable_sm90INS1_16FlashAttnFwdSm90INS1_25CollectiveMainloopFwdSm90ILi2EN4cute5tupleIJNS5_1CILi1EEES8_S8_EEENS6_IJNS7_ILi64EEESA_SA_EEELi512ENS_10bfloat16_tEfNS_4arch4Sm90ELb0ELb0ELb1ELb1ELb1ELb0ELb0ELb0ELb0ELb1ELb1ELb0EEENS1_21CollectiveEpilogueFwdINS6_IJSA_NS7_ILi512EEESA_EEES9_SC_SE_Li256ELb1ELb1ELb1ELb0EEENS1_36VarlenDynamicPersistentTileSchedulerILi64ELi64ELi256ELi128ELb1ELb1ELb1ELb0ELb1ELb1EEEEEEEEEvNT_6ParamsE:
        /* <DEDUP_REMOVED lines=37> */
[----:B------:R0:W4:Y:S01]  /*0250*/  SYNCS.EXCH.64 URZ, [UR6+0x28c40], UR4 ;  /* 0x028c4004063f75b2 */ /* 0x0001220008000100 */
[----:B------:R0:W0:Y:S01]  /*0260*/  SYNCS.EXCH.64 URZ, [UR6+0x28c38], UR4 ;  /* 0x028c3804063f75b2 */ /* 0x0000220008000100 */
[----:B------:R0:W0:Y:S01]  /*0270*/  SYNCS.EXCH.64 URZ, [UR6+0x28c48], UR4 ;  /* 0x028c4804063f75b2 */ /* 0x0000220008000100 */
[----:B------:R-:W-:Y:S01]  /*0280*/  NOP ;  /* 0x0000000000007918 */ /* 0x000fe20000000000 */
.L_x_3545:
        /* <DEDUP_REMOVED lines=22> */
.L_x_3546:
        /* <DEDUP_REMOVED lines=18> */
.L_x_3547:
        /* <DEDUP_REMOVED lines=22> */
.L_x_3548:
        /* <DEDUP_REMOVED lines=23> */
.L_x_3549:
[----:B------:R-:W-:Y:S01]  /*07e0*/  UISETP.NE.AND UP0, UPT, UR47, URZ, UPT ;  /* 0x0000003f2f00728c */ /* 0x000fe2000bf05270 */
[----:B------:R-:W-:Y:S01]  /*07f0*/  NOP ;  /* 0x0000000000007918 */ /* 0x000fe20000000000 */
[----:B------:R-:W-:Y:S01]  /*0800*/  UMOV UR37, 0x1 ;  /* 0x0000000100257882 */ /* 0x000fe20000000000 */
[----:B------:R-:W-:Y:S01]  /*0810*/  ULDC.64 UR50, c[0x0][0x208] ;  /* 0x0000820000327ab9 */ /* 0x000fe20000000a00 */
[----:B------:R-:W-:Y:S01]  /*0820*/  USEL UR37, UR37, 0x2, !UP0 ;  /* 0x0000000225257887 */ /* 0x000fe2000c000000 */
[----:B01234-:R-:W-:Y:S01]  /*0830*/  BAR.SYNC.DEFER_BLOCKING 0x0 ;  /* 0x0000000000007b1d */ /* 0x01ffe20000010000 */
[----:B------:R-:W-:-:S13]  /*0840*/  PLOP3.LUT P0, PT, PT, PT, UP0, 0x80, 0x0 ;  /* 0x000000000000781c */ /* 0x000fda0003f0f008 */
[----:B------:R-:W-:Y:S05]  /*0850*/  @!P0 BRA `(.L_x_3550) ;  /* 0x000000c000cc8947 */ /* 0x000fea0003800000 */
.L_x_3551:
[----:B------:R-:W-:-:S08]  /*0860*/  NOP ;  /* 0x0000000000007918 */ /* 0x000fd00000000000 */
[----:B------:R-:W0:Y:S02]  /*0870*/  USETMAXREG.TRY_ALLOC.CTAPOOL UP0, 0xe8 ;  /* 0x000000e8000079c8 */ /* 0x000e240008000600 */
[----:B0-----:R-:W-:-:S13]  /*0880*/  PLOP3.LUT P0, PT, PT, PT, UP0, 0x80, 0x0 ;  /* 0x000000000000781c */ /* 0x001fda0003f0f008 */
[----:B------:R-:W-:Y:S05]  /*0890*/  @!P0 BRA `(.L_x_3551) ;  /* 0xfffffffc00f08947 */ /* 0x000fea000383ffff */
[----:B------:R-:W-:Y:S01]  /*08a0*/  LOP3.LUT R2, R0, 0xffffff80, RZ, 0xc0, !PT ;  /* 0xffffff8000027812 */ /* 0x000fe200078ec0ff */
[----:B------:R-:W0:Y:S01]  /*08b0*/  S2UR UR38, SR_CgaCtaId ;  /* 0x00000000002679c3 */ /* 0x000e220000008800 */
[----:B------:R-:W-:Y:S01]  /*08c0*/  UMOV UR39, 0x400 ;  /* 0x0000040000277882 */ /* 0x000fe20000000000 */
[----:B------:R-:W-:Y:S01]  /*08d0*/  ULDC UR4, c[0x0][0xc3c] ;  /* 0x00030f0000047ab9 */ /* 0x000fe20000000800 */
[----:B------:R-:W-:-:S13]  /*08e0*/  ISETP.NE.AND P0, PT, R2, 0x80, PT ;  /* 0x000000800200780c */ /* 0x000fda0003f05270 */
[----:B------:R-:W-:Y:S06]  /*08f0*/  @!P0 BAR.ARV 0x8, 0x100 ;  /* 0x0204000000008b1d */ /* 0x000fec0000002000 */
[----:B------:R-:W-:Y:S01]  /*0900*/  ISETP.GE.U32.AND P0, PT, R0, 0x100, PT ;  /* 0x000001000000780c */ /* 0x000fe20003f06070 */
[----:B0-----:R-:W-:-:S12]  /*0910*/  ULEA UR39, UR38, UR39, 0x18 ;  /* 0x0000002726277291 */ /* 0x001fd8000f8ec03f */
[----:B------:R-:W-:Y:S08]  /*0920*/  @P0 BAR.ARV 0xf, 0x100 ;  /* 0x03c4000000000b1d */ /* 0x000ff00000002000 */
[----:B------:R-:W-:Y:S06]  /*0930*/  BAR.SYNC.DEFER_BLOCKING 0x5, 0x180 ;  /* 0x0146000000007b1d */ /* 0x000fec0000010000 */
[----:B------:R-:W0:Y:S02]  /*0940*/  LDS.128 R4, [UR39+0x28cd0] ;  /* 0x028cd027ff047984 */ /* 0x000e240008000c00 */
[----:B------:R-:W-:Y:S06]  /*0950*/  BAR.ARV 0x4, 0x180 ;  /* 0x0106000000007b1d */ /* 0x000fec0000002000 */
[----:B0-----:R-:W-:-:S13]  /*0960*/  ISETP.GE.AND P0, PT, R7, UR4, PT ;  /* 0x0000000407007c0c */ /* 0x001fda000bf06270 */
[----:B------:R-:W-:Y:S05]  /*0970*/  @P0 EXIT ;  /* 0x000000000000094d */ /* 0x000fea0003800000 */
[----:B------:R-:W-:Y:S01]  /*0980*/  VIADD R0, R0, 0xffffff80 ;  /* 0xffffff8000007836 */ /* 0x000fe20000000000 */
[----:B------:R-:W-:Y:S01]  /*0990*/  R2UR UR5, R5 ;  /* 0x00000000050572ca */ /* 0x000fe200000e0000 */
[----:B------:R-:W-:Y:S01]  /*09a0*/  IMAD.MOV.U32 R22, RZ, RZ, 0x20 ;  /* 0x00000020ff167424 */ /* 0x000fe200078e00ff */
[----:B------:R-:W-:Y:S01]  /*09b0*/  R2UR UR6, R6 ;  /* 0x00000000060672ca */ /* 0x000fe200000e0000 */
[----:B------:R-:W-:Y:S01]  /*09c0*/  UMOV UR46, URZ ;  /* 0x0000003f002e7c82 */ /* 0x000fe20008000000 */
[----:B------:R-:W-:Y:S01]  /*09d0*/  SHF.R.S32.HI R3, RZ, 0x1f, R0 ;  /* 0x0000001fff037819 */ /* 0x000fe20000011400 */
[----:B------:R-:W-:Y:S01]  /*09e0*/  UMOV UR36, URZ ;  /* 0x0000003f00247c82 */ /* 0x000fe20008000000 */
[----:B------:R-:W-:Y:S01]  /*09f0*/  R2UR UR7, R7 ;  /* 0x00000000070772ca */ /* 0x000fe200000e0000 */
[----:B------:R-:W-:Y:S01]  /*0a00*/  UMOV UR48, URZ ;  /* 0x0000003f00307c82 */ /* 0x000fe20008000000 */
[CC--:B------:R-:W-:Y:S02]  /*0a10*/  LEA.HI R5, R3.reuse, R0.reuse, RZ, 0x5 ;  /* 0x0000000003057211 */ /* 0x0c0fe400078f28ff */
[----:B------:R-:W-:-:S02]  /*0a20*/  LEA.HI R4, R3, R0, RZ, 0x4 ;  /* 0x0000000003047211 */ /* 0x000fc400078f20ff */
[CC--:B------:R-:W-:Y:S02]  /*0a30*/  LEA.HI R8, R3.reuse, R0.reuse, RZ, 0x2 ;  /* 0x0000000003087211 */ /* 0x0c0fe400078f10ff */
[--C-:B------:R-:W-:Y:S02]  /*0a40*/  SHF.R.S32.HI R10, RZ, 0x5, R5.reuse ;  /* 0x00000005ff0a7819 */ /* 0x100fe40000011405 */
[----:B------:R-:W-:Y:S02]  /*0a50*/  SHF.R.S32.HI R9, RZ, 0x1f, R5 ;  /* 0x0000001fff097819 */ /* 0x000fe40000011405 */
[CC--:B------:R-:W-:Y:S02]  /*0a60*/  LEA.HI R2, R3.reuse, R0.reuse, RZ, 0x7 ;  /* 0x0000000003027211 */ /* 0x0c0fe400078f38ff */
[----:B------:R-:W-:Y:S02]  /*0a70*/  LEA.HI R6, R3, R0, RZ, 0x3 ;  /* 0x0000000003067211 */ /* 0x000fe400078f18ff */
[----:B------:R-:W-:-:S02]  /*0a80*/  SHF.R.S32.HI R7, RZ, 0x4, R4 ;  /* 0x00000004ff077819 */ /* 0x000fc40000011404 */
[----:B------:R-:W-:Y:S02]  /*0a90*/  LOP3.LUT R5, R4, 0xfffffff0, RZ, 0xc0, !PT ;  /* 0xfffffff004057812 */ /* 0x000fe400078ec0ff */
[----:B------:R-:W-:Y:S02]  /*0aa0*/  LOP3.LUT R13, R8, 0xfffffffc, RZ, 0xc0, !PT ;  /* 0xfffffffc080d7812 */ /* 0x000fe400078ec0ff */
[----:B------:R-:W-:Y:S01]  /*0ab0*/  LOP3.LUT R11, R6, 0xfffffff8, RZ, 0xc0, !PT ;  /* 0xfffffff8060b7812 */ /* 0x000fe200078ec0ff */
[----:B------:R-:W-:Y:S01]  /*0ac0*/  IMAD.IADD R6, R0, 0x1, -R5 ;  /* 0x0000000100067824 */ /* 0x000fe200078e0a05 */
[----:B------:R-:W-:Y:S01]  /*0ad0*/  LOP3.LUT R3, R2, 0xffffff80, RZ, 0xc0, !PT ;  /* 0xffffff8002037812 */ /* 0x000fe200078ec0ff */
[----:B------:R-:W-:Y:S01]  /*0ae0*/  IMAD.IADD R13, R0, 0x1, -R13 ;  /* 0x00000001000d7824 */ /* 0x000fe200078e0a0d */
[----:B------:R-:W-:Y:S01]  /*0af0*/  LEA.HI R4, R4, R7, RZ, 0x1 ;  /* 0x0000000704047211 */ /* 0x000fe200078f08ff */
[C---:B------:R-:W-:Y:S01]  /*0b00*/  IMAD.IADD R11, R0.reuse, 0x1, -R11 ;  /* 0x00000001000b7824 */ /* 0x040fe200078e0a0b */
[----:B------:R-:W-:Y:S01]  /*0b10*/  LEA.HI R9, R9, R10, RZ, 0x2 ;  /* 0x0000000a09097211 */ /* 0x000fe200078f10ff */
[----:B------:R-:W-:Y:S01]  /*0b20*/  IMAD.IADD R3, R0, 0x1, -R3 ;  /* 0x0000000100037824 */ /* 0x000fe200078e0a03 */
[----:B------:R-:W-:-:S02]  /*0b30*/  LOP3.LUT R4, R4, 0x1ffffffe, RZ, 0xc0, !PT ;  /* 0x1ffffffe04047812 */ /* 0x000fc400078ec0ff */
[----:B------:R-:W-:Y:S02]  /*0b40*/  SHF.R.S32.HI R5, RZ, 0x1f, R6 ;  /* 0x0000001fff057819 */ /* 0x000fe40000011406 */
[----:B------:R-:W-:Y:S01]  /*0b50*/  LEA.HI R0, R13, R13, RZ, 0x1 ;  /* 0x0000000d0d007211 */ /* 0x000fe200078f08ff */
[----:B------:R-:W-:Y:S01]  /*0b60*/  IMAD.IADD R8, R7, 0x1, -R4 ;  /* 0x0000000107087824 */ /* 0x000fe200078e0a04 */
[----:B------:R-:W-:Y:S02]  /*0b70*/  SHF.R.S32.HI R217, RZ, 0x7, R2 ;  /* 0x00000007ffd97819 */ /* 0x000fe40000011402 */
[----:B------:R-:W-:Y:S01]  /*0b80*/  LOP3.LUT R9, R9, 0x3ffffc, RZ, 0xc0, !PT ;  /* 0x003ffffc09097812 */ /* 0x000fe200078ec0ff */
[----:B------:R-:W-:Y:S01]  /*0b90*/  IMAD.SHL.U32 R8, R8, 0x8, RZ ;  /* 0x0000000808087824 */ /* 0x000fe200078e00ff */
[----:B------:R-:W-:Y:S01]  /*0ba0*/  LEA.HI R5, R5, R6, RZ, 0x3 ;  /* 0x0000000605057211 */ /* 0x000fe200078f18ff */
[----:B------:R-:W-:Y:S01]  /*0bb0*/  IMAD R12, R217, 0x100, R6 ;  /* 0x00000100d90c7824 */ /* 0x000fe200078e0206 */
[----:B------:R-:W-:Y:S01]  /*0bc0*/  LOP3.LUT R4, R0, 0x1ffffffe, RZ, 0xc0, !PT ;  /* 0x1ffffffe00047812 */ /* 0x000fe200078ec0ff */
[----:B------:R-:W-:Y:S01]  /*0bd0*/  IMAD.IADD R9, R10, 0x1, -R9 ;  /* 0x000000010a097824 */ /* 0x000fe200078e0a09 */
[----:B------:R-:W-:-:S02]  /*0be0*/  SHF.R.S32.HI R0, RZ, 0x1f, R3 ;  /* 0x0000001fff007819 */ /* 0x000fc40000011403 */
[----:B------:R-:W-:Y:S01]  /*0bf0*/  LOP3.LUT R7, R5, 0xfffffff8, RZ, 0xc0, !PT ;  /* 0xfffffff805077812 */ /* 0x000fe200078ec0ff */
[----:B------:R-:W-:Y:S01]  /*0c00*/  IMAD.IADD R13, R13, 0x1, -R4 ;  /* 0x000000010d0d7824 */ /* 0x000fe200078e0a04 */
[----:B------:R-:W-:Y:S01]  /*0c10*/  LEA.HI R4, R0, R3, RZ, 0x2 ;  /* 0x0000000300047211 */ /* 0x000fe200078f10ff */
[----:B------:R-:W-:Y:S01]  /*0c20*/  IMAD R15, R9, 0x10, R12 ;  /* 0x00000010090f7824 */ /* 0x000fe200078e020c */
[----:B------:R-:W-:Y:S01]  /*0c30*/  LEA.HI R2, R2, R217, RZ, 0x1 ;  /* 0x000000d902027211 */ /* 0x000fe200078f08ff */
[----:B------:R-:W-:Y:S01]  /*0c40*/  IMAD.IADD R6, R6, 0x1, -R7 ;  /* 0x0000000106067824 */ /* 0x000fe200078e0a07 */
[----:B------:R-:W-:Y:S01]  /*0c50*/  LOP3.LUT R12, R4, 0x7ffffffc, RZ, 0xc0, !PT ;  /* 0x7ffffffc040c7812 */ /* 0x000fe200078ec0ff */
[----:B------:R-:W-:Y:S01]  /*0c60*/  IMAD.SHL.U32 R7, R5, 0x40, RZ ;  /* 0x0000004005077824 */ /* 0x000fe200078e00ff */
[----:B------:R-:W-:Y:S02]  /*0c70*/  LEA.HI R5, R0, R3, RZ, 0x5 ;  /* 0x0000000300057211 */ /* 0x000fe400078f28ff */
[----:B------:R-:W-:Y:S01]  /*0c80*/  SHF.R.S32.HI R0, RZ, 0x2, R4 ;  /* 0x00000002ff007819 */ /* 0x000fe20000011404 */
[----:B------:R-:W-:Y:S01]  /*0c90*/  IMAD.IADD R12, R3, 0x1, -R12 ;  /* 0x00000001030c7824 */ /* 0x000fe200078e0a0c */
[----:B------:R-:W-:Y:S01]  /*0ca0*/  LOP3.LUT R9, R7, 0x7ffffe00, RZ, 0xc0, !PT ;  /* 0x7ffffe0007097812 */ /* 0x000fe200078ec0ff */
[----:B------:R-:W-:Y:S01]  /*0cb0*/  IMAD.SHL.U32 R3, R6, 0x40, RZ ;  /* 0x0000004006037824 */ /* 0x000fe200078e00ff */
[----:B------:R-:W-:Y:S01]  /*0cc0*/  SHF.R.S32.HI R7, RZ, 0x1f, R4 ;  /* 0x0000001fff077819 */ /* 0x000fe20000011404 */
[----:B------:R-:W-:Y:S01]  /*0cd0*/  IMAD.U32 R4, R15, 0x40, R8 ;  /* 0x000000400f047824 */ /* 0x000fe200078e0008 */
[----:B------:R-:W-:Y:S01]  /*0ce0*/  LOP3.LUT R2, R2, 0xfffffe, RZ, 0xc0, !PT ;  /* 0x00fffffe02027812 */ /* 0x000fe200078ec0ff */
[----:B------:R-:W-:Y:S01]  /*0cf0*/  IMAD R9, R10, 0x400, R9 ;  /* 0x000004000a097824 */ /* 0x000fe200078e0209 */
[----:B------:R-:W-:Y:S01]  /*0d00*/  LEA.HI R7, R7, R0, RZ, 0x3 ;  /* 0x0000000007077211 */ /* 0x000fe200078f18ff */
[----:B------:R-:W-:Y:S01]  /*0d10*/  IMAD.SHL.U32 R218, R12, 0x2, RZ ;  /* 0x000000020cda7824 */ /* 0x000fe200078e00ff */
[----:B------:R-:W-:Y:S01]  /*0d20*/  LOP3.LUT R3, R3, 0x1c0, RZ, 0xc0, !PT ;  /* 0x000001c003037812 */ /* 0x000fe200078ec0ff */
[----:B------:R0:W-:Y:S01]  /*0d30*/  STL [R1+0x38], R4 ;  /* 0x0000380401007387 */ /* 0x0001e20000100800 */
[----:B------:R-:W-:-:S02]  /*0d40*/  LOP3.LUT R7, R7, 0xfffffff8, RZ, 0xc0, !PT ;  /* 0xfffffff807077812 */ /* 0x000fc400078ec0ff */
[----:B------:R-:W-:Y:S02]  /*0d50*/  LOP3.LUT R8, R3, 0x8, R8, 0xf8, !PT ;  /* 0x0000000803087812 */ /* 0x000fe400078ef808 */
[----:B------:R-:W-:Y:S01]  /*0d60*/  SHF.R.U32.HI R3, RZ, 0x3, R3 ;  /* 0x00000003ff037819 */ /* 0x000fe20000011603 */
[----:B------:R-:W-:Y:S01]  /*0d70*/  IMAD.IADD R16, R0, 0x1, -R7 ;  /* 0x0000000100107824 */ /* 0x000fe200078e0a07 */
[----:B------:R-:W-:Y:S01]  /*0d80*/  SHF.R.S32.HI R5, RZ, 0x5, R5 ;  /* 0x00000005ff057819 */ /* 0x000fe20000011405 */
[----:B------:R-:W-:Y:S01]  /*0d90*/  IMAD.IADD R0, R217, 0x1, -R2 ;  /* 0x00000001d9007824 */ /* 0x000fe200078e0a02 */
[----:B------:R-:W-:Y:S01]  /*0da0*/  LOP3.LUT R8, R8, R3, RZ, 0x3c, !PT ;  /* 0x0000000308087212 */ /* 0x000fe200078e3cff */
[----:B------:R-:W-:Y:S01]  /*0db0*/  IMAD.SHL.U32 R2, R11, 0x8, RZ ;  /* 0x000000080b027824 */ /* 0x000fe200078e00ff */
[----:B------:R-:W-:Y:S01]  /*0dc0*/  R2P PR, R6, 0x6 ;  /* 0x0000000606007804 */ /* 0x000fe20000000000 */
[----:B0-----:R-:W-:Y:S02]  /*0dd0*/  IMAD.SHL.U32 R4, R0, 0x100, RZ ;  /* 0x0000010000047824 */ /* 0x001fe400078e00ff */
[----:B------:R-:W-:-:S02]  /*0de0*/  IMAD.IADD R8, R9, 0x1, R8 ;  /* 0x0000000109087824 */ /* 0x000fc400078e0208 */
[----:B------:R-:W-:Y:S01]  /*0df0*/  IMAD R16, R5, 0x10, R16 ;  /* 0x0000001005107824 */ /* 0x000fe200078e0210 */
[----:B------:R0:W-:Y:S01]  /*0e00*/  STL [R1+0x34], R4 ;  /* 0x0000340401007387 */ /* 0x0001e20000100800 */
[----:B------:R-:W-:Y:S01]  /*0e10*/  IMAD.IADD R17, R218, 0x1, R4 ;  /* 0x00000001da117824 */ /* 0x000fe200078e0204 */
[----:B------:R-:W-:Y:S01]  /*0e20*/  LEA R18, R8, UR39, 0x1 ;  /* 0x0000002708127c11 */ /* 0x000fe2000f8e08ff */
[----:B------:R-:W-:Y:S01]  /*0e30*/  VIADD R185, R2, 0x40 ;  /* 0x0000004002b97836 */ /* 0x000fe20000000000 */
[----:B------:R-:W-:Y:S01]  /*0e40*/  SEL R22, R22, 0xffffffe0, !P1 ;  /* 0xffffffe016167807 */ /* 0x000fe20004800000 */
[C---:B------:R-:W-:Y:S01]  /*0e50*/  VIADD R216, R17.reuse, 0x8 ;  /* 0x0000000811d87836 */ /* 0x040fe20000000000 */
[----:B------:R-:W-:Y:S01]  /*0e60*/  SHF.R.S32.HI R0, RZ, 0x1f, R17 ;  /* 0x0000001fff007819 */ /* 0x000fe20000011411 */
[C---:B------:R-:W-:Y:S01]  /*0e70*/  VIADD R215, R17.reuse, 0x10 ;  /* 0x0000001011d77836 */ /* 0x040fe20000000000 */
[----:B------:R-:W-:Y:S01]  /*0e80*/  SHF.R.S32.HI R3, RZ, 0x1f, R185 ;  /* 0x0000001fff037819 */ /* 0x000fe200000114b9 */
[----:B------:R-:W-:Y:S01]  /*0e90*/  VIADD R214, R17, 0x18 ;  /* 0x0000001811d67836 */ /* 0x000fe20000000000 */
[----:B------:R-:W-:Y:S01]  /*0ea0*/  SHF.R.S32.HI R3, RZ, 0x1f, R216 ;  /* 0x0000001fff037819 */ /* 0x000fe200000114d8 */
[----:B0-----:R-:W-:Y:S01]  /*0eb0*/  IMAD R4, R13, 0x8, R16 ;  /* 0x000000080d047824 */ /* 0x001fe200078e0210 */
[----:B------:R-:W-:Y:S01]  /*0ec0*/  SHF.R.S32.HI R0, RZ, 0x1f, R215 ;  /* 0x0000001fff007819 */ /* 0x000fe200000114d7 */
[----:B------:R-:W-:-:S02]  /*0ed0*/  VIADD R213, R17, 0x20 ;  /* 0x0000002011d57836 */ /* 0x000fc40000000000 */
[C---:B------:R-:W-:Y:S01]  /*0ee0*/  VIADD R212, R17.reuse, 0x28 ;  /* 0x0000002811d47836 */ /* 0x040fe20000000000 */
[----:B------:R0:W-:Y:S01]  /*0ef0*/  STL [R1+0x30], R4 ;  /* 0x0000300401007387 */ /* 0x0001e20000100800 */
[C---:B------:R-:W-:Y:S01]  /*0f00*/  VIADD R211, R17.reuse, 0x30 ;  /* 0x0000003011d37836 */ /* 0x040fe20000000000 */
[----:B------:R-:W-:Y:S01]  /*0f10*/  SHF.R.S32.HI R3, RZ, 0x1f, R213 ;  /* 0x0000001fff037819 */ /* 0x000fe200000114d5 */
[C---:B------:R-:W-:Y:S01]  /*0f20*/  VIADD R210, R17.reuse, 0x38 ;  /* 0x0000003811d27836 */ /* 0x040fe20000000000 */
[----:B------:R-:W-:Y:S01]  /*0f30*/  SHF.R.S32.HI R0, RZ, 0x1f, R212 ;  /* 0x0000001fff007819 */ /* 0x000fe200000114d4 */
[C---:B------:R-:W-:Y:S02]  /*0f40*/  VIADD R209, R17.reuse, 0x40 ;  /* 0x0000004011d17836 */ /* 0x040fe40000000000 */
[C---:B------:R-:W-:Y:S01]  /*0f50*/  VIADD R208, R17.reuse, 0x48 ;  /* 0x0000004811d07836 */ /* 0x040fe20000000000 */
[----:B------:R-:W-:Y:S01]  /*0f60*/  SHF.R.S32.HI R3, RZ, 0x1f, R210 ;  /* 0x0000001fff037819 */ /* 0x000fe200000114d2 */
        /* <DEDUP_REMOVED lines=46> */
[----:B------:R-:W-:Y:S01]  /*1250*/  VIADD R19, R18, 0x26840 ;  /* 0x0002684012137836 */ /* 0x000fe20000000000 */
[----:B------:R-:W-:Y:S01]  /*1260*/  SHF.R.S32.HI R221, RZ, 0x1f, R188 ;  /* 0x0000001fffdd7819 */ /* 0x000fe200000114bc */
[C---:B------:R-:W-:Y:S01]  /*1270*/  @P2 VIADD R19, R23.reuse, 0xffffffc0 ;  /* 0xffffffc017132836 */ /* 0x040fe20000000000 */
[----:B------:R-:W-:Y:S01]  /*1280*/  SHF.R.S32.HI R220, RZ, 0x1f, R187 ;  /* 0x0000001fffdc7819 */ /* 0x000fe200000114bb */
[----:B------:R-:W-:Y:S01]  /*1290*/  IMAD.IADD R23, R23, 0x1, R22 ;  /* 0x0000000117177824 */ /* 0x000fe200078e0216 */
[----:B------:R-:W-:Y:S01]  /*12a0*/  SHF.R.S32.HI R219, RZ, 0x1f, R186 ;  /* 0x0000001fffdb7819 */ /* 0x000fe200000114ba */
[----:B------:R-:W-:-:S02]  /*12b0*/  VIADD R184, R2, 0x80 ;  /* 0x0000008002b87836 */ /* 0x000fc40000000000 */
[----:B------:R-:W-:-:S07]  /*12c0*/  IMAD.IADD R22, R22, 0x1, R19 ;  /* 0x0000000116167824 */ /* 0x000fce00078e0213 */
.L_x_3606:
[----:B------:R-:W-:Y:S01]  /*12d0*/  ULDC.64 UR8, c[0x0][0xc88] ;  /* 0x0003220000087ab9 */ /* 0x000fe20000000a00 */
[----:B------:R-:W-:Y:S01]  /*12e0*/  ULDC.64 UR10, c[0x0][0xa20] ;  /* 0x00028800000a7ab9 */ /* 0x000fe20000000a00 */
[----:B------:R-:W-:-:S06]  /*12f0*/  UIMAD.WIDE UR8, UR7, 0x4, UR8 ;  /* 0x00000004070878a5 */ /* 0x000fcc000f8e0208 */
[----:B01-3--:R-:W-:Y:S02]  /*1300*/  IMAD.U32 R4, RZ, RZ, UR8 ;  /* 0x00000008ff047e24 */ /* 0x00bfe4000f8e00ff */
[----:B----4-:R-:W-:Y:S01]  /*1310*/  IMAD.U32 R5, RZ, RZ, UR9 ;  /* 0x00000009ff057e24 */ /* 0x010fe2000f8e00ff */
[----:B------:R-:W-:-:S04]  /*1320*/  ULDC.64 UR8, c[0x0][0xa28] ;  /* 0x00028a0000087ab9 */ /* 0x000fc80000000a00 */
        /* <DEDUP_REMOVED lines=11> */
[----:B------:R-:W-:Y:S01]  /*13e0*/  @UP1 ULEA UR10, UP0, UR40, UR10, 0x2 ;  /* 0x0000000a280a1291 */ /* 0x000fe2000f80103f */
[----:B------:R-:W-:-:S03]  /*13f0*/  IMAD.U32 R4, RZ, RZ, UR8 ;  /* 0x00000008ff047e24 */ /* 0x000fc6000f8e00ff */
[----:B------:R-:W-:Y:S01]  /*1400*/  @UP1 ULEA.HI.X UR11, UR40, UR11, UR41, 0x2, UP0 ;  /* 0x0000000b280b1291 */ /* 0x000fe200080f1429 */
[----:B------:R-:W-:Y:S01]  /*1410*/  IMAD.U32 R5, RZ, RZ, UR9 ;  /* 0x00000009ff057e24 */ /* 0x000fe2000f8e00ff */
[----:B------:R-:W-:Y:S01]  /*1420*/  ULDC.64 UR8, c[0x0][0x418] ;  /* 0x0001060000087ab9 */ /* 0x000fe20000000a00 */
[----:B------:R-:W-:-:S03]  /*1430*/  IMAD.U32 R6, RZ, RZ, UR10 ;  /* 0x0000000aff067e24 */ /* 0x000fc6000f8e00ff */
[----:B------:R-:W-:Y:S01]  /*1440*/  IMAD.U32 R7, RZ, RZ, UR11 ;  /* 0x0000000bff077e24 */ /* 0x000fe2000f8e00ff */
[----:B------:R-:W2:Y:S04]  /*1450*/  @P0 LDG.E R4, desc[UR50][R4.64] ;  /* 0x0000003204040981 */ /* 0x000ea8000c1e1900 */
[----:B------:R-:W3:Y:S01]  /*1460*/  @P1 LDG.E R6, desc[UR50][R6.64] ;  /* 0x0000003206061981 */ /* 0x000ee2000c1e1900 */
[----:B------:R-:W-:Y:S02]  /*1470*/  ULOP3.LUT UR4, UR6, 0xff000000, URZ, 0xc0, !UPT ;  /* 0xff00000006047892 */ /* 0x000fe4000f8ec03f */
[----:B------:R-:W-:Y:S02]  /*1480*/  UISETP.NE.U32.AND UP0, UPT, UR8, URZ, UPT ;  /* 0x0000003f0800728c */ /* 0x000fe4000bf05070 */
[----:B------:R-:W-:-:S02]  /*1490*/  USHF.R.U32.HI UR7, URZ, 0x8, UR4 ;  /* 0x000000083f077899 */ /* 0x000fc40008011604 */
[----:B------:R-:W-:Y:S02]  /*14a0*/  UISETP.NE.AND.EX UP0, UPT, UR9, URZ, UPT, UP0 ;  /* 0x0000003f0900728c */ /* 0x000fe4000bf05300 */
[----:B------:R-:W-:Y:S02]  /*14b0*/  ULOP3.LUT UR42, UR6, 0xffff, URZ, 0xc0, !UPT ;  /* 0x0000ffff062a7892 */ /* 0x000fe4000f8ec03f */
[----:B------:R-:W-:Y:S01]  /*14c0*/  ULOP3.LUT UR6, UR6, 0xff0000, URZ, 0xc0, !UPT ;  /* 0x00ff000006067892 */ /* 0x000fe2000f8ec03f */
[----:B------:R-:W-:Y:S01]  /*14d0*/  ULDC UR4, c[0x0][0x424] ;  /* 0x0001090000047ab9 */ /* 0x000fe20000000800 */
[----:B------:R-:W-:Y:S01]  /*14e0*/  UMOV UR53, URZ ;  /* 0x0000003f00357c82 */ /* 0x000fe20008000000 */
[----:B------:R-:W-:Y:S02]  /*14f0*/  USEL UR4, UR4, 0x1, UP0 ;  /* 0x0000000104047887 */ /* 0x000fe40008000000 */
[----:B------:R-:W-:Y:S01]  /*1500*/  ULEA.HI UR6, UR6, UR7, URZ, 0x10 ;  /* 0x0000000706067291 */ /* 0x000fe2000f8f803f */
[----:B------:R-:W-:-:S02]  /*1510*/  UMOV UR43, UR5 ;  /* 0x00000005002b7c82 */ /* 0x000fc40008000000 */
[----:B------:R-:W-:Y:S02]  /*1520*/  ULDC UR7, c[0x0][0x2f0] ;  /* 0x0000bc0000077ab9 */ /* 0x000fe40000000800 */
[----:B------:R-:W-:-:S03]  /*1530*/  UIMAD UR4, UR4, UR7, URZ ;  /* 0x00000007040472a4 */ /* 0x000fc6000f8e023f */
[----:B------:R-:W-:Y:S01]  /*1540*/  ULDC UR7, c[0x0][0x9f0] ;  /* 0x00027c0000077ab9 */ /* 0x000fe20000000800 */
[----:B--2---:R-:W-:-:S03]  /*1550*/  @P0 R2UR UR53, R4 ;  /* 0x00000000043502ca */ /* 0x004fc600000e0000 */
[----:B---3--:R-:W-:Y:S01]  /*1560*/  @P1 R2UR UR4, R6 ;  /* 0x00000000060412ca */ /* 0x008fe200000e0000 */
[----:B-----5:R-:W-:-:S14]  /*1570*/  @P1 BRA `(.L_x_3552) ;  /* 0x0000000000341947 */ /* 0x020fdc0003800000 */
        /* <DEDUP_REMOVED lines=13> */
.L_x_3552:
[----:B------:R-:W-:Y:S02]  /*1650*/  UISETP.NE.AND UP1, UPT, UR47, 0x1, UPT ;  /* 0x000000012f00788c */ /* 0x000fe4000bf25270 */
[----:B------:R-:W-:Y:S02]  /*1660*/  UIADD3 UR53, -UR53, UR4, URZ ;  /* 0x0000000435357290 */ /* 0x000fe4000fffe13f */
[----:B------:R-:W-:Y:S02]  /*1670*/  USHF.R.U32.HI UR45, URZ, 0x10, UR6 ;  /* 0x000000103f2d7899 */ /* 0x000fe40008011606 */
[----:B------:R-:W-:Y:S01]  /*1680*/  UIADD3 UR4, UR53, 0x3f, URZ ;  /* 0x0000003f35047890 */ /* 0x000fe2000fffe03f */
[----:B------:R-:W-:Y:S01]  /*1690*/  PLOP3.LUT P0, PT, PT, PT, UP1, 0x80, 0x0 ;  /* 0x000000000000781c */ /* 0x000fe20003f0f018 */
[----:B------:R-:W-:Y:S02]  /*16a0*/  UISETP.NE.AND UP0, UPT, UR45, URZ, UPT ;  /* 0x0000003f2d00728c */ /* 0x000fe4000bf05270 */
[----:B------:R-:W-:-:S02]  /*16b0*/  USHF.R.S32.HI UR5, URZ, 0x1f, UR4 ;  /* 0x0000001f3f057899 */ /* 0x000fc40008011404 */
[----:B------:R-:W-:Y:S02]  /*16c0*/  ULOP3.LUT UR44, UR6, 0xff, URZ, 0xc0, !UPT ;  /* 0x000000ff062c7892 */ /* 0x000fe4000f8ec03f */
[----:B------:R-:W-:Y:S02]  /*16d0*/  ULEA.HI UR5, UR5, UR4, URZ, 0x6 ;  /* 0x0000000405057291 */ /* 0x000fe4000f8f303f */
[----:B------:R-:W-:Y:S02]  /*16e0*/  USEL UR10, UR45, UR7, UP0 ;  /* 0x000000072d0a7287 */ /* 0x000fe40008000000 */
[----:B------:R-:W-:Y:S02]  /*16f0*/  USHF.R.S32.HI UR9, URZ, 0x6, UR5 ;  /* 0x000000063f097899 */ /* 0x000fe40008011405 */
[----:B------:R-:W-:Y:S10]  /*1700*/  @!P0 BRA `(.L_x_3553) ;  /* 0x0000002000048947 */ /* 0x000ff40003800000 */
        /* <DEDUP_REMOVED lines=37> */
.L_x_3554:
[----:B------:R-:W-:Y:S01]  /*1960*/  UIMAD UR21, UR44, UR4, URZ ;  /* 0x000000042c1572a4 */ /* 0x000fe2000f8e023f */
[----:B------:R-:W-:Y:S01]  /*1970*/  IMAD.U32 R0, RZ, RZ, UR9 ;  /* 0x00000009ff007e24 */ /* 0x000fe2000f8e00ff */
[----:B------:R-:W-:Y:S01]  /*1980*/  PLOP3.LUT P0, PT, PT, PT, PT, 0x80, 0x0 ;  /* 0x000000000000781c */ /* 0x000fe20003f0f070 */
[----:B------:R-:W-:Y:S01]  /*1990*/  IMAD.U32 R3, RZ, RZ, UR4 ;  /* 0x00000004ff037e24 */ /* 0x000fe2000f8e00ff */
[----:B------:R-:W-:Y:S02]  /*19a0*/  CS2R R12, SRZ ;  /* 0x00000000000c7805 */ /* 0x000fe4000001ff00 */
[----:B------:R-:W-:Y:S02]  /*19b0*/  CS2R R150, SRZ ;  /* 0x0000000000967805 */ /* 0x000fe4000001ff00 */
[----:B------:R-:W-:Y:S02]  /*19c0*/  CS2R R148, SRZ ;  /* 0x0000000000947805 */ /* 0x000fe4000001ff00 */
[----:B------:R-:W-:-:S02]  /*19d0*/  CS2R R146, SRZ ;  /* 0x0000000000927805 */ /* 0x000fc4000001ff00 */
[----:B------:R-:W-:Y:S02]  /*19e0*/  VIADDMNMX R0, R3, UR21, R0, PT ;  /* 0x0000001503007c46 */ /* 0x000fe4000b800100 */
[----:B------:R-:W-:Y:S02]  /*19f0*/  CS2R R144, SRZ ;  /* 0x0000000000907805 */ /* 0x000fe4000001ff00 */
[----:B------:R-:W-:Y:S02]  /*1a00*/  CS2R R142, SRZ ;  /* 0x00000000008e7805 */ /* 0x000fe4000001ff00 */
[----:B------:R-:W-:Y:S02]  /*1a10*/  CS2R R140, SRZ ;  /* 0x00000000008c7805 */ /* 0x000fe4000001ff00 */
[----:B------:R-:W-:Y:S02]  /*1a20*/  R2UR UR16, R0 ;  /* 0x00000000001072ca */ /* 0x000fe400000e0000 */
        /* <DEDUP_REMOVED lines=12> */
[----:B------:R-:W-:Y:S01]  /*1af0*/  UISETP.GT.AND UP0, UPT, UR16, UR21, UPT ;  /* 0x000000151000728c */ /* 0x000fe2000bf04270 */
[----:B------:R-:W-:-:S02]  /*1b00*/  CS2R R114, SRZ ;  /* 0x0000000000727805 */ /* 0x000fc4000001ff00 */
[----:B------:R-:W-:Y:S02]  /*1b10*/  CS2R R112, SRZ ;  /* 0x0000000000707805 */ /* 0x000fe4000001ff00 */
[----:B------:R-:W-:Y:S02]  /*1b20*/  CS2R R110, SRZ ;  /* 0x00000000006e7805 */ /* 0x000fe4000001ff00 */
        /* <DEDUP_REMOVED lines=45> */
[----:B------:R-:W0:Y:S01]  /*1e00*/  SHFL.IDX PT, R0, R217, RZ, 0x1f ;  /* 0x00001fffd9007589 */ /* 0x000e2200000e0000 */
[----:B------:R-:W-:Y:S02]  /*1e10*/  ISETP.NE.AND P0, PT, RZ, UR47, PT ;  /* 0x0000002fff007c0c */ /* 0x000fe4000bf05270 */
[----:B0-----:R-:W-:Y:S01]  /*1e20*/  R2UR UR4, R0 ;  /* 0x00000000000472ca */ /* 0x001fe200000e0000 */
[----:B------:R-:W-:-:S05]  /*1e30*/  IMAD.MOV.U32 R0, RZ, RZ, 0x1 ;  /* 0x00000001ff007424 */ /* 0x000fca00078e00ff */
[----:B------:R-:W-:-:S04]  /*1e40*/  SEL R0, R0, 0x2, !P0 ;  /* 0x0000000200007807 */ /* 0x000fc80004000000 */
[----:B------:R-:W-:-:S03]  /*1e50*/  LOP3.LUT R0, R0, 0x1, RZ, 0xfc, !PT ;  /* 0x0000000100007812 */ /* 0x000fc600078efcff */
[----:B------:R-:W-:Y:S01]  /*1e60*/  ULEA.HI UR5, UR4, UR4, URZ, 0x1 ;  /* 0x0000000404057291 */ /* 0x000fe2000f8f083f */
[----:B------:R-:W-:-:S03]  /*1e70*/  ISETP.NE.AND P0, PT, R0, 0x3, PT ;  /* 0x000000030000780c */ /* 0x000fc60003f05270 */
[----:B------:R-:W-:-:S04]  /*1e80*/  ULOP3.LUT UR5, UR5, 0x1fffe, URZ, 0xc0, !UPT ;  /* 0x0001fffe05057892 */ /* 0x000fc8000f8ec03f */
[----:B------:R-:W-:-:S04]  /*1e90*/  UIADD3 UR5, UR4, -UR5, URZ ;  /* 0x8000000504057290 */ /* 0x000fc8000fffe03f */
[----:B------:R-:W-:-:S04]  /*1ea0*/  ULEA UR5, UR5, UR39, 0xf ;  /* 0x0000002705057291 */ /* 0x000fc8000f8e783f */
[----:B------:R-:W-:-:S04]  /*1eb0*/  UIADD3 UR5, UR5, 0x400, URZ ;  /* 0x0000040005057890 */ /* 0x000fc8000fffe03f */
[----:B------:R-:W-:-:S04]  /*1ec0*/  USHF.R.U32.HI UR5, URZ, 0x4, UR5 ;  /* 0x000000043f057899 */ /* 0x000fc80008011605 */
[----:B------:R-:W-:-:S04]  /*1ed0*/  ULOP3.LUT UR5, UR5, 0x3fff, URZ, 0xc0, !UPT ;  /* 0x00003fff05057892 */ /* 0x000fc8000f8ec03f */
[----:B------:R-:W-:Y:S01]  /*1ee0*/  ULOP3.LUT UR20, UR5, 0x2000000, URZ, 0xfc, !UPT ;  /* 0x0200000005147892 */ /* 0x000fe2000f8efc3f */
[----:B------:R-:W-:Y:S11]  /*1ef0*/  @!P0 BRA `(.L_x_3556) ;  /* 0x0000000000048947 */ /* 0x000ff60003800000 */
[----:B------:R-:W-:Y:S01]  /*1f00*/  BPT.TRAP 0x1 ;  /* 0x000000040000795c */ /* 0x000fe20000300000 */
.L_x_3556:
[----:B------:R-:W-:Y:S01]  /*1f10*/  ULEA UR17, UR48, UR39, 0x3 ;  /* 0x0000002730117291 */ /* 0x000fe2000f8e183f */
[----:B------:R-:W-:-:S05]  /*1f20*/  IMAD.U32 R0, RZ, RZ, UR36 ;  /* 0x00000024ff007e24 */ /* 0x000fca000f8e00ff */
[----:B------:R-:W-:-:S04]  /*1f30*/  SHF.L.U32 R0, R0, 0x1f, RZ ;  /* 0x0000001f00007819 */ /* 0x000fc800000006ff */
[----:B------:R-:W0:Y:S02]  /*1f40*/  SYNCS.PHASECHK.TRANS64.TRYWAIT P1, [UR17+0x28c50], R0 ;  /* 0x028c5000ff0075a7 */ /* 0x000e240008020151 */
[----:B0-----:R-:W-:Y:S05]  /*1f50*/  @!P1 BRA `(.L_x_3557) ;  /* 0x0000010400949947 */ /* 0x001fea0003800000 */
.L_x_3689:
[----:B------:R-:W-:Y:S01]  /*1f60*/  BAR.SYNC.DEFER_BLOCKING 0xe, 0x100 ;  /* 0x0384000000007b1d */ /* 0x000fe20000010000 */
[----:B------:R-:W-:Y:S02]  /*1f70*/  UIADD3 UR4, UR39, 0x26800, URZ ;  /* 0x0002680027047890 */ /* 0x000fe4000fffe03f */
[----:B------:R-:W-:Y:S02]  /*1f80*/  ULEA UR12, UR48, UR20, 0xc ;  /* 0x00000014300c7291 */ /* 0x000fe4000f8e603f */
[----:B------:R-:W-:Y:S01]  /*1f90*/  USHF.R.U32.HI UR4, URZ, 0x4, UR4 ;  /* 0x000000043f047899 */ /* 0x000fe20008011604 */
[----:B------:R-:W-:Y:S01]  /*1fa0*/  UMOV UR7, 0x40000040 ;  /* 0x4000004000077882 */ /* 0x000fe20000000000 */
[----:B------:R-:W-:Y:S02]  /*1fb0*/  UMOV UR5, 0x40000040 ;  /* 0x4000004000057882 */ /* 0x000fe40000000000 */
[----:B------:R-:W-:Y:S01]  /*1fc0*/  ULOP3.LUT UR4, UR4, 0x3fff, URZ, 0xc0, !UPT ;  /* 0x00003fff04047892 */ /* 0x000fe2000f8ec03f */
[----:B------:R-:W-:Y:S01]  /*1fd0*/  UMOV UR6, UR12 ;  /* 0x0000000c00067c82 */ /* 0x000fe20008000000 */
[----:B------:R-:W-:-:S02]  /*1fe0*/  UIADD3 UR10, UR12, 0x100, URZ ;  /* 0x000001000c0a7890 */ /* 0x000fc4000fffe03f */
[----:B------:R-:W-:Y:S01]  /*1ff0*/  ULOP3.LUT UR13, UR4, 0x10000, URZ, 0xfc, !UPT ;  /* 0x00010000040d7892 */ /* 0x000fe2000f8efc3f */
[----:B------:R-:W-:Y:S01]  /*2000*/  UMOV UR11, 0x40000040 ;  /* 0x40000040000b7882 */ /* 0x000fe20000000000 */
[----:B------:R-:W-:Y:S02]  /*2010*/  UMOV UR9, 0x40000040 ;  /* 0x4000004000097882 */ /* 0x000fe40000000000 */
[----:B------:R-:W-:Y:S02]  /*2020*/  UIADD3 UR8, UR13, 0x4, URZ ;  /* 0x000000040d087890 */ /* 0x000fe4000fffe03f */
[----:B------:R-:W-:Y:S01]  /*2030*/  UIADD3 UR14, UR12, 0x180, URZ ;  /* 0x000001800c0e7890 */ /* 0x000fe2000fffe03f */
[----:B------:R-:W-:Y:S01]  /*2040*/  UMOV UR4, UR13 ;  /* 0x0000000d00047c82 */ /* 0x000fe20008000000 */
[----:B------:R-:W-:Y:S01]  /*2050*/  UMOV UR15, 0x40000040 ;  /* 0x40000040000f7882 */ /* 0x000fe20000000000 */
[----:B------:R-:W-:-:S06]  /*2060*/  WARPGROUP.ARRIVE ;  /* 0x00000000000079c5 */ /* 0x000fcc0000000000 */
[----:B------:R-:W-:Y:S01]  /*2070*/  HGMMA.64x256x16.F32.BF16 R24, gdesc[UR4].tnspB, RZ, !UPT, gsb0 ;  /* 0x43e00000041879f0 */ /* 0x000fe2000c0018ff */
[----:B------:R-:W-:Y:S02]  /*2080*/  UIADD3 UR6, UR12, 0x80, URZ ;  /* 0x000000800c067890 */ /* 0x000fe4000fffe03f */
[----:B------:R-:W-:Y:S01]  /*2090*/  UIADD3 UR4, UR13, 0x2, URZ ;  /* 0x000000020d047890 */ /* 0x000fe2000fffe03f */
[----:B------:R-:W-:Y:S01]  /*20a0*/  UMOV UR7, 0x40000040 ;  /* 0x4000004000077882 */ /* 0x000fe20000000000 */
[----:B------:R-:W-:Y:S01]  /*20b0*/  UMOV UR5, 0x40000040 ;  /* 0x4000004000057882 */ /* 0x000fe20000000000 */
[----:B------:R-:W-:-:S03]  /*20c0*/  UIADD3 UR12, UR13, 0x6, URZ ;  /* 0x000000060d0c7890 */ /* 0x000fc6000fffe03f */
[----:B------:R-:W-:Y:S01]  /*20d0*/  UMOV UR13, 0x40000040 ;  /* 0x40000040000d7882 */ /* 0x000fe20000000000 */
[----:B------:R-:W-:Y:S02]  /*20e0*/  WARPGROUP.DEPBAR.LE gsb0, 0x0 ;  /* 0x00008000000079c5 */ /* 0x000fe40000010000 */
[----:B------:R-:W-:-:S15]  /*20f0*/  WARPGROUP.ARRIVE ;  /* 0x00000000000079c5 */ /* 0x000fde0000000000 */
[----:B------:R-:W-:-:S01]  /*2100*/  NOP ;  /* 0x0000000000007918 */ /* 0x000fc20000000000 */
        /* <DEDUP_REMOVED lines=13> */
.L_x_3558:
[----:B------:R-:W-:-:S04]  /*21e0*/  UIADD3 UR6, UR17, 0x28c60, URZ ;  /* 0x00028c6011067890 */ /* 0x000fc8000fffe03f */
[----:B------:R-:W-:-:S09]  /*21f0*/  UPRMT UR6, UR38, 0x654, UR6 ;  /* 0x0000065426067896 */ /* 0x000fd20008000006 */
[----:B------:R-:W-:Y:S01]  /*2200*/  SYNCS.ARRIVE.TRANS64.RED.A1T0 RZ, [UR6], RZ ;  /* 0x000000ffffff79a7 */ /* 0x000fe20008100406 */
[----:B------:R-:W-:-:S04]  /*2210*/  UIADD3 UR6, UR16, -0x2, URZ ;  /* 0xfffffffe10067890 */ /* 0x000fc8000fffe03f */
[----:B------:R-:W-:-:S06]  /*2220*/  UISETP.GE.AND UP0, UPT, UR6, UR21, UPT ;  /* 0x000000150600728c */ /* 0x000fcc000bf06270 */
[----:B------:R-:W-:-:S13]  /*2230*/  PLOP3.LUT P1, PT, PT, PT, UP0, 0x80, 0x0 ;  /* 0x000000000000781c */ /* 0x000fda0003f2f008 */
[----:B------:R-:W-:Y:S05]  /*2240*/  @!P1 BRA `(.L_x_3559) ;  /* 0x0000000800f89947 */ /* 0x000fea0003800000 */
[----:B------:R-:W-:-:S05]  /*2250*/  UMOV UR22, UR6 ;  /* 0x0000000600167c82 */ /* 0x000fca0008000000 */
.L_x_3565:
[----:B------:R-:W-:Y:S01]  /*2260*/  BAR.SYNC.DEFER_BLOCKING 0xe, 0x100 ;  /* 0x0384000000007b1d */ /* 0x000fe20000010000 */
[----:B01----:R-:W-:Y:S01]  /*2270*/  IMAD.U32 R3, RZ, RZ, UR48 ;  /* 0x00000030ff037e24 */ /* 0x003fe2000f8e00ff */
[----:B------:R-:W-:-:S03]  /*2280*/  UIADD3 UR48, UR48, 0x1, URZ ;  /* 0x0000000130307890 */ /* 0x000fc6000fffe03f */
[----:B------:R-:W-:Y:S01]  /*2290*/  IMAD R0, R3, 0x40, R16 ;  /* 0x0000004003007824 */ /* 0x000fe200078e0210 */
[----:B------:R-:W-:-:S04]  /*22a0*/  UISETP.NE.AND UP0, UPT, UR48, 0x2, UPT ;  /* 0x000000023000788c */ /* 0x000fc8000bf05270 */
[----:B------:R-:W-:Y:S01]  /*22b0*/  LEA R0, R0, UR39, 0x2 ;  /* 0x0000002700007c11 */ /* 0x000fe2000f8e10ff */
[----:B------:R-:W-:Y:S02]  /*22c0*/  USEL UR6, URZ, 0x1, UP0 ;  /* 0x000000013f067887 */ /* 0x000fe40008000000 */
[----:B------:R-:W-:Y:S02]  /*22d0*/  USEL UR48, UR48, URZ, UP0 ;  /* 0x0000003f30307287 */ /* 0x000fe40008000000 */
[----:B------:R-:W-:Y:S01]  /*22e0*/  ULOP3.LUT UR36, UR36, UR6, URZ, 0x3c, !UPT ;  /* 0x0000000624247292 */ /* 0x000fe2000f8e3c3f */
        /* <DEDUP_REMOVED lines=132> */
.L_x_3560:
[----:B------:R-:W-:Y:S01]  /*2b30*/  ULEA UR6, UR48, UR39, 0x3 ;  /* 0x0000002730067291 */ /* 0x000fe2000f8e183f */
[----:B------:R-:W-:-:S05]  /*2b40*/  IMAD.U32 R0, RZ, RZ, UR36 ;  /* 0x00000024ff007e24 */ /* 0x000fca000f8e00ff */
[----:B------:R-:W-:-:S04]  /*2b50*/  SHF.L.U32 R0, R0, 0x1f, RZ ;  /* 0x0000001f00007819 */ /* 0x000fc800000006ff */
[----:B------:R0:W1:Y:S01]  /*2b60*/  SYNCS.PHASECHK.TRANS64.TRYWAIT P1, [UR6+0x28c50], R0 ;  /* 0x028c5000ff0075a7 */ /* 0x0000620008020146 */
[----:B------:R-:W-:Y:S05]  /*2b70*/  @!P0 BRA `(.L_x_3561) ;  /* 0x0000000000048947 */ /* 0x000fea0003800000 */
[----:B------:R-:W-:Y:S01]  /*2b80*/  BPT.TRAP 0x1 ;  /* 0x000000040000795c */ /* 0x000fe20000300000 */
.L_x_3561:
[----:B-1----:R-:W-:Y:S05]  /*2b90*/  @P1 BRA `(.L_x_3562) ;  /* 0x0000000000081947 */ /* 0x002fea0003800000 */
[----:B------:R-:W1:Y:S02]  /*2ba0*/  SYNCS.PHASECHK.TRANS64.TRYWAIT P1, [UR6+0x28c50], R0 ;  /* 0x028c5000ff0075a7 */ /* 0x000e640008020146 */
[----:B-1----:R-:W-:Y:S05]  /*2bb0*/  @!P1 BRA `(.L_x_3563) ;  /* 0x000000f800949947 */ /* 0x002fea0003800000 */
.L_x_3562:
[----:B------:R-:W-:Y:S01]  /*2bc0*/  UIADD3 UR6, UR39, 0x26800, URZ ;  /* 0x0002680027067890 */ /* 0x000fe2000fffe03f */
[----:B------:R-:W-:Y:S01]  /*2bd0*/  WARPGROUP.ARRIVE ;  /* 0x00000000000079c5 */ /* 0x000fe20000000000 */
[----:B------:R-:W-:Y:S02]  /*2be0*/  ULEA UR18, UR48, UR20, 0xc ;  /* 0x0000001430127291 */ /* 0x000fe4000f8e603f */
[----:B------:R-:W-:Y:S01]  /*2bf0*/  USHF.R.U32.HI UR6, URZ, 0x4, UR6 ;  /* 0x000000043f067899 */ /* 0x000fe20008011606 */
[----:B------:R-:W-:Y:S01]  /*2c00*/  UMOV UR19, 0x40000040 ;  /* 0x4000004000137882 */ /* 0x000fe20000000000 */
[----:B------:R-:W-:Y:S02]  /*2c10*/  UMOV UR17, 0x40000040 ;  /* 0x4000004000117882 */ /* 0x000fe40000000000 */
[----:B------:R-:W-:Y:S01]  /*2c20*/  ULOP3.LUT UR6, UR6, 0x3fff, URZ, 0xc0, !UPT ;  /* 0x00003fff06067892 */ /* 0x000fe2000f8ec03f */
[----:B------:R-:W-:Y:S01]  /*2c30*/  UMOV UR7, 0x40000040 ;  /* 0x4000004000077882 */ /* 0x000fe20000000000 */
[----:B------:R-:W-:-:S02]  /*2c40*/  UIADD3 UR10, UR18, 0x100, URZ ;  /* 0x00000100120a7890 */ /* 0x000fc4000fffe03f */
[----:B------:R-:W-:Y:S02]  /*2c50*/  ULOP3.LUT UR16, UR6, 0x10000, URZ, 0xfc, !UPT ;  /* 0x0001000006107892 */ /* 0x000fe4000f8efc3f */
[----:B------:R-:W-:Y:S01]  /*2c60*/  UIADD3 UR6, UR18, 0x80, URZ ;  /* 0x0000008012067890 */ /* 0x000fe2000fffe03f */
[----:B------:R-:W-:Y:S01]  /*2c70*/  UMOV UR11, 0x40000040 ;  /* 0x40000040000b7882 */ /* 0x000fe20000000000 */
[----:B------:R-:W-:Y:S01]  /*2c80*/  UIADD3 UR14, UR18, 0x180, URZ ;  /* 0x00000180120e7890 */ /* 0x000fe2000fffe03f */
[----:B------:R-:W-:-:S04]  /*2c90*/  UMOV UR15, 0x40000040 ;  /* 0x40000040000f7882 */ /* 0x000fc80000000000 */
        /* <DEDUP_REMOVED lines=17> */
.L_x_3564:
[----:B------:R-:W-:Y:S02]  /*2db0*/  UISETP.GT.AND UP0, UPT, UR22, UR21, UPT ;  /* 0x000000151600728c */ /* 0x000fe4000bf04270 */
[----:B------:R-:W-:Y:S02]  /*2dc0*/  ULEA UR6, UR48, UR39, 0x3 ;  /* 0x0000002730067291 */ /* 0x000fe4000f8e183f */
[----:B------:R-:W-:Y:S02]  /*2dd0*/  UIADD3 UR22, UR22, -0x1, URZ ;  /* 0xffffffff16167890 */ /* 0x000fe4000fffe03f */
[----:B------:R-:W-:Y:S01]  /*2de0*/  UIADD3 UR6, UR6, 0x28c60, URZ ;  /* 0x00028c6006067890 */ /* 0x000fe2000fffe03f */
[----:B------:R-:W-:-:S03]  /*2df0*/  PLOP3.LUT P1, PT, PT, PT, UP0, 0x80, 0x0 ;  /* 0x000000000000781c */ /* 0x000fc60003f2f008 */
[----:B------:R-:W-:-:S09]  /*2e00*/  UPRMT UR6, UR38, 0x654, UR6 ;  /* 0x0000065426067896 */ /* 0x000fd20008000006 */
[----:B------:R-:W-:Y:S01]  /*2e10*/  SYNCS.ARRIVE.TRANS64.RED.A1T0 RZ, [UR6], RZ ;  /* 0x000000ffffff79a7 */ /* 0x000fe20008100406 */
[----:B------:R-:W-:Y:S05]  /*2e20*/  @P1 BRA `(.L_x_3565) ;  /* 0xfffffff4000c1947 */ /* 0x000fea000383ffff */
.L_x_3559:
[----:B------:R-:W-:Y:S01]  /*2e30*/  BAR.SYNC.DEFER_BLOCKING 0xe, 0x100 ;  /* 0x0384000000007b1d */ /* 0x000fe20000010000 */
[----:B01----:R-:W-:Y:S01]  /*2e40*/  IMAD.U32 R3, RZ, RZ, UR48 ;  /* 0x00000030ff037e24 */ /* 0x003fe2000f8e00ff */
[----:B------:R-:W-:Y:S01]  /*2e50*/  UIADD3 UR48, UR48, 0x1, URZ ;  /* 0x0000000130307890 */ /* 0x000fe2000fffe03f */
[----:B------:R-:W-:Y:S02]  /*2e60*/  PLOP3.LUT P0, PT, PT, PT, PT, 0x8, 0x0 ;  /* 0x000000000000781c */ /* 0x000fe40003f0e170 */
[----:B------:R-:W-:Y:S01]  /*2e70*/  CS2R R12, SRZ ;  /* 0x00000000000c7805 */ /* 0x000fe2000001ff00 */
        /* <DEDUP_REMOVED lines=138> */
.L_x_3553:
        /* <DEDUP_REMOVED lines=37> */
.L_x_3566:
        /* <DEDUP_REMOVED lines=103> */
.L_x_3567:
[----:B------:R-:W-:Y:S01]  /*3fe0*/  ULEA.HI UR4, UR46, UR46, URZ, 0x1 ;  /* 0x0000002e2e047291 */ /* 0x000fe2000f8f083f */
[----:B------:R-:W-:Y:S01]  /*3ff0*/  IMAD.MOV.U32 R3, RZ, RZ, 0x1 ;  /* 0x00000001ff037424 */ /* 0x000fe200078e00ff */
[----:B------:R-:W-:Y:S02]  /*4000*/  ISETP.NE.AND P0, PT, RZ, UR47, PT ;  /* 0x0000002fff007c0c */ /* 0x000fe4000bf05270 */
[----:B------:R-:W-:Y:S02]  /*4010*/  ULOP3.LUT UR4, UR4, 0xfffffffe, URZ, 0xc0, !UPT ;  /* 0xfffffffe04047892 */ /* 0x000fe4000f8ec03f */
[----:B------:R-:W-:Y:S02]  /*4020*/  SEL R3, R3, 0x2, !P0 ;  /* 0x0000000203037807 */ /* 0x000fe40004000000 */
[----:B------:R-:W-:Y:S02]  /*4030*/  UIADD3 UR4, UR46, -UR4, URZ ;  /* 0x800000042e047290 */ /* 0x000fe4000fffe03f */
[----:B------:R-:W-:-:S04]  /*4040*/  LOP3.LUT R3, R3, 0x1, RZ, 0xfc, !PT ;  /* 0x0000000103037812 */ /* 0x000fc800078efcff */
[----:B------:R-:W-:Y:S01]  /*4050*/  IMAD.U32 R0, RZ, RZ, UR4 ;  /* 0x00000004ff007e24 */ /* 0x000fe2000f8e00ff */
[----:B------:R-:W-:-:S04]  /*4060*/  ISETP.NE.AND P0, PT, R3, 0x3, PT ;  /* 0x000000030300780c */ /* 0x000fc80003f05270 */
[----:B------:R-:W-:-:S04]  /*4070*/  SHF.L.U32 R0, R0, 0x1f, RZ ;  /* 0x0000001f00007819 */ /* 0x000fc800000006ff */
[----:B------:R-:W0:Y:S02]  /*4080*/  SYNCS.PHASECHK.TRANS64.TRYWAIT P1, [UR39+0x28c00], R0 ;  /* 0x028c0000ff0075a7 */ /* 0x000e240008020167 */
[----:B0-----:R-:W-:Y:S05]  /*4090*/  @!P1 BRA `(.L_x_3568) ;  /* 0x000000e400749947 */ /* 0x001fea0003800000 */
.L_x_3690:
[----:B------:R-:W-:Y:S05]  /*40a0*/  @!P0 BRA `(.L_x_3569) ;  /* 0x0000000000048947 */ /* 0x000fea0003800000 */
[----:B------:R-:W-:Y:S01]  /*40b0*/  BPT.TRAP 0x1 ;  /* 0x000000040000795c */ /* 0x000fe20000300000 */
.L_x_3569:
[----:B------:R-:W-:Y:S02]  /*40c0*/  IMAD.U32 R6, RZ, RZ, UR48 ;  /* 0x00000030ff067e24 */ /* 0x000fe4000f8e00ff */
[----:B------:R-:W-:-:S03]  /*40d0*/  IMAD.U32 R9, RZ, RZ, UR36 ;  /* 0x00000024ff097e24 */ /* 0x000fc6000f8e00ff */
[----:B------:R-:W-:Y:S02]  /*40e0*/  LEA R6, R6, UR39, 0x3 ;  /* 0x0000002706067c11 */ /* 0x000fe4000f8e18ff */
[----:B------:R-:W-:-:S04]  /*40f0*/  SHF.L.U32 R9, R9, 0x1f, RZ ;  /* 0x0000001f09097819 */ /* 0x000fc800000006ff */
[----:B------:R1:W2:Y:S01]  /*4100*/  SYNCS.PHASECHK.TRANS64.TRYWAIT P1, [R6+URZ+0x28c30], R9 ;  /* 0x028c3009060075a7 */ /* 0x0002a2000802017f */
[----:B------:R-:W-:Y:S05]  /*4110*/  @!P0 BRA `(.L_x_3570) ;  /* 0x0000000000048947 */ /* 0x000fea0003800000 */
[----:B------:R-:W-:Y:S01]  /*4120*/  BPT.TRAP 0x1 ;  /* 0x000000040000795c */ /* 0x000fe20000300000 */
.L_x_3570:
[----:B--2---:R-:W-:Y:S05]  /*4130*/  @P1 BRA `(.L_x_3571) ;  /* 0x0000000000081947 */ /* 0x004fea0003800000 */
[----:B------:R-:W2:Y:S02]  /*4140*/  SYNCS.PHASECHK.TRANS64.TRYWAIT P1, [R6+URZ+0x28c30], R9 ;  /* 0x028c3009060075a7 */ /* 0x000ea4000802017f */
[----:B--2---:R-:W-:Y:S05]  /*4150*/  @!P1 BRA `(.L_x_3572) ;  /* 0x000000e4005c9947 */ /* 0x004fea0003800000 */
.L_x_3571:
[----:B------:R-:W-:-:S04]  /*4160*/  UIADD3 UR4, UR39, 0x22400, URZ ;  /* 0x0002240027047890 */ /* 0x000fc8000fffe03f */
[----:B------:R-:W-:-:S04]  /*4170*/  USHF.R.U32.HI UR4, URZ, 0x4, UR4 ;  /* 0x000000043f047899 */ /* 0x000fc80008011604 */
[----:B------:R-:W-:-:S06]  /*4180*/  ULOP3.LUT UR4, UR4, 0x3fff, URZ, 0xc0, !UPT ;  /* 0x00003fff04047892 */ /* 0x000fcc000f8ec03f */
[----:B0-----:R-:W-:Y:S01]  /*4190*/  IMAD.U32 R3, RZ, RZ, UR4 ;  /* 0x00000004ff037e24 */ /* 0x001fe2000f8e00ff */
[----:B------:R-:W-:Y:S05]  /*41a0*/  WARPSYNC.ALL ;  /* 0x0000000000007948 */ /* 0x000fea0003800000 */
[----:B------:R-:W-:-:S04]  /*41b0*/  LOP3.LUT R3, R3, 0x10000, RZ, 0xfc, !PT ;  /* 0x0001000003037812 */ /* 0x000fc800078efcff */
[----:B------:R-:W-:Y:S01]  /*41c0*/  R2UR UR12, R3 ;  /* 0x00000000030c72ca */ /* 0x000fe200000e0000 */
[----:B------:R-:W-:Y:S01]  /*41d0*/  UIADD3 UR4, UR39, 0x20400, URZ ;  /* 0x0002040027047890 */ /* 0x000fe2000fffe03f */
[----:B------:R-:W-:Y:S01]  /*41e0*/  WARPGROUP.ARRIVE ;  /* 0x00000000000079c5 */ /* 0x000fe20000000000 */
[----:B------:R-:W-:Y:S01]  /*41f0*/  UMOV UR7, 0x40000040 ;  /* 0x4000004000077882 */ /* 0x000fe20000000000 */
[----:B------:R-:W-:Y:S01]  /*4200*/  UMOV UR5, 0x40000040 ;  /* 0x4000004000057882 */ /* 0x000fe20000000000 */
[----:B------:R-:W-:Y:S01]  /*4210*/  USHF.R.U32.HI UR4, URZ, 0x4, UR4 ;  /* 0x000000043f047899 */ /* 0x000fe20008011604 */
[----:B------:R-:W-:Y:S01]  /*4220*/  UMOV UR11, 0x40000040 ;  /* 0x40000040000b7882 */ /* 0x000fe20000000000 */
[----:B------:R-:W-:Y:S02]  /*4230*/  UMOV UR9, 0x40000040 ;  /* 0x4000004000097882 */ /* 0x000fe40000000000 */
[----:B------:R-:W-:Y:S01]  /*4240*/  ULOP3.LUT UR4, UR4, 0x3fff, URZ, 0xc0, !UPT ;  /* 0x00003fff04047892 */ /* 0x000fe2000f8ec03f */
[----:B------:R-:W-:-:S03]  /*4250*/  UMOV UR15, 0x40000040 ;  /* 0x40000040000f7882 */ /* 0x000fc60000000000 */
[----:B------:R-:W-:Y:S02]  /*4260*/  ULEA UR12, UR48, UR12, 0x9 ;  /* 0x0000000c300c7291 */ /* 0x000fe4000f8e483f */
[----:B------:R-:W-:Y:S02]  /*4270*/  ULOP3.LUT UR13, UR4, 0x10000, URZ, 0xfc, !UPT ;  /* 0x00010000040d7892 */ /* 0x000fe4000f8efc3f */
[----:B------:R-:W-:Y:S02]  /*4280*/  UIADD3 UR10, UR12, 0x4, URZ ;  /* 0x000000040c0a7890 */ /* 0x000fe4000fffe03f */
[----:B------:R-:W-:Y:S01]  /*4290*/  UIADD3 UR8, UR13, 0x4, URZ ;  /* 0x000000040d087890 */ /* 0x000fe2000fffe03f */
[----:B------:R-:W-:Y:S02]  /*42a0*/  UMOV UR6, UR12 ;  /* 0x0000000c00067c82 */ /* 0x000fe40008000000 */
[----:B------:R-:W-:Y:S01]  /*42b0*/  UMOV UR4, UR13 ;  /* 0x0000000d00047c82 */ /* 0x000fe20008000000 */
[----:B------:R-:W-:Y:S01]  /*42c0*/  UIADD3 UR14, UR12, 0x6, URZ ;  /* 0x000000060c0e7890 */ /* 0x000fe2000fffe03f */
[----:B------:R-:W-:Y:S01]  /*42d0*/  HGMMA.64x64x16.F32.BF16 R24, gdesc[UR4], RZ, !UPT, gsb0 ;  /* 0x00e00000041879f0 */ /* 0x000fe2000c0018ff */
[----:B------:R-:W-:-:S02]  /*42e0*/  UIADD3 UR6, UR12, 0x2, URZ ;  /* 0x000000020c067890 */ /* 0x000fc4000fffe03f */
[----:B------:R-:W-:Y:S01]  /*42f0*/  UIADD3 UR4, UR13, 0x2, URZ ;  /* 0x000000020d047890 */ /* 0x000fe2000fffe03f */
[----:B------:R-:W-:Y:S01]  /*4300*/  UMOV UR7, 0x40000040 ;  /* 0x4000004000077882 */ /* 0x000fe20000000000 */
[----:B------:R-:W-:Y:S01]  /*4310*/  UMOV UR5, 0x40000040 ;  /* 0x4000004000057882 */ /* 0x000fe20000000000 */
[----:B------:R-:W-:-:S03]  /*4320*/  UIADD3 UR12, UR13, 0x6, URZ ;  /* 0x000000060d0c7890 */ /* 0x000fc6000fffe03f */
        /* <DEDUP_REMOVED lines=13> */
.L_x_3573:
        /* <DEDUP_REMOVED lines=45> */
[----:B------:R-:W-:Y:S01]  /*46d0*/  FMNMX.FTZ R4, R28, R5, !PT ;  /* 0x000000051c047209 */ /* 0x000fe20007810000 */
[----:B------:R-:W-:Y:S01]  /*46e0*/  FMUL.FTZ R46, R46, UR6 ;  /* 0x000000062e2e7c20 */ /* 0x000fe20008410000 */
[----:B------:R-:W-:Y:S01]  /*46f0*/  FMUL.FTZ R47, R47, UR6 ;  /* 0x000000062f2f7c20 */ /* 0x000fe20008410000 */
[----:B------:R-:W4:Y:S01]  /*4700*/  MUFU.TANH R26, R26 ;  /* 0x0000001a001a7308 */ /* 0x000f220000002400 */
        /* <DEDUP_REMOVED lines=8> */
[----:B---3--:R-:W-:-:S02]  /*4790*/  FSEL R32, R32, -INF , P1 ;  /* 0xff80000020207808 */ /* 0x008fc40000800000 */
[----:B------:R-:W-:Y:S02]  /*47a0*/  R2UR UR6, R6 ;  /* 0x00000000060672ca */ /* 0x000fe400000e0000 */
[----:B------:R-:W-:-:S03]  /*47b0*/  FMNMX.FTZ R4, R32, R5, !PT ;  /* 0x0000000520047209 */ /* 0x000fc60007810000 */
[----:B------:R-:W3:Y:S01]  /*47c0*/  MUFU.TANH R27, R27 ;  /* 0x0000001b001b7308 */ /* 0x000ee20000002400 */
[----:B----4-:R-:W-:Y:S02]  /*47d0*/  FSEL R26, R26, -INF , P5 ;  /* 0xff8000001a1a7808 */ /* 0x010fe40002800000 */
[----:B------:R-:W-:-:S05]  /*47e0*/  ISETP.GT.AND P5, PT, R0, 0x18, PT ;  /* 0x000000180000780c */ /* 0x000fca0003fa4270 */
[----:B------:R-:W4:Y:S01]  /*47f0*/  MUFU.TANH R36, R36 ;  /* 0x0000002400247308 */ /* 0x000f220000002400 */
[----:B0-----:R-:W-:Y:S01]  /*4800*/  FSEL R33, R33, -INF , P6 ;  /* 0xff80000021217808 */ /* 0x001fe20003000000 */
[----:B------:R-:W-:-:S03]  /*4810*/  UIADD3 UR6, UR6, 0x28c40, URZ ;  /* 0x00028c4006067890 */ /* 0x000fc6000fffe03f */
[----:B------:R-:W-:Y:S01]  /*4820*/  FMNMX.FTZ R5, R33, R4, !PT ;  /* 0x0000000421057209 */ /* 0x000fe20007810000 */
[----:B------:R-:W-:Y:S02]  /*4830*/  UPRMT UR6, UR38, 0x654, UR6 ;  /* 0x0000065426067896 */ /* 0x000fe40008000006 */
[----:B------:R-:W0:Y:S01]  /*4840*/  MUFU.TANH R30, R30 ;  /* 0x0000001e001e7308 */ /* 0x000e220000002400 */
[----:B---3--:R-:W-:Y:S02]  /*4850*/  FSEL R27, R27, -INF , P4 ;  /* 0xff8000001b1b7808 */ /* 0x008fe40002000000 */
[----:B------:R-:W-:-:S04]  /*4860*/  ISETP.GT.AND P4, PT, R0, 0x19, PT ;  /* 0x000000190000780c */ /* 0x000fc80003f84270 */
[----:B------:R-:W-:Y:S01]  /*4870*/  SYNCS.ARRIVE.TRANS64.RED.A1T0 RZ, [UR6], RZ ;  /* 0x000000ffffff79a7 */ /* 0x000fe20008100406 */
[----:B------:R-:W3:Y:S01]  /*4880*/  MUFU.TANH R37, R37 ;  /* 0x0000002500257308 */ /* 0x000ee20000002400 */
[----:B----4-:R-:W-:-:S04]  /*4890*/  FSEL R36, R36, -INF , P5 ;  /* 0xff80000024247808 */ /* 0x010fc80002800000 */
[----:B------:R-:W-:-:S03]  /*48a0*/  FMNMX.FTZ R4, R36, R5, !PT ;  /* 0x0000000524047209 */ /* 0x000fc60007810000 */
[----:B------:R-:W4:Y:S01]  /*48b0*/  MUFU.TANH R31, R31 ;  /* 0x0000001f001f7308 */ /* 0x000f220000002400 */
[----:B0-----:R-:W-:Y:S02]  /*48c0*/  FSEL R30, R30, -INF , P3 ;  /* 0xff8000001e1e7808 */ /* 0x001fe40001800000 */
[----:B------:R-:W-:-:S05]  /*48d0*/  ISETP.GT.AND P3, PT, R0, 0x20, PT ;  /* 0x000000200000780c */ /* 0x000fca0003f64270 */
[----:B------:R-:W0:Y:S01]  /*48e0*/  MUFU.TANH R40, R40 ;  /* 0x0000002800287308 */ /* 0x000e220000002400 */
[----:B---3--:R-:W-:-:S04]  /*48f0*/  FSEL R37, R37, -INF , P4 ;  /* 0xff80000025257808 */ /* 0x008fc80002000000 */
[----:B------:R-:W-:-:S03]  /*4900*/  FMNMX.FTZ R5, R37, R4, !PT ;  /* 0x0000000425057209 */ /* 0x000fc60007810000 */
[----:B------:R-:W3:Y:S01]  /*4910*/  MUFU.TANH R34, R34 ;  /* 0x0000002200227308 */ /* 0x000ee20000002400 */
[----:B----4-:R-:W-:Y:S02]  /*4920*/  FSEL R31, R31, -INF , P2 ;  /* 0xff8000001f1f7808 */ /* 0x010fe40001000000 */
[----:B------:R-:W-:-:S05]  /*4930*/  ISETP.GT.AND P2, PT, R0, 0x21, PT ;  /* 0x000000210000780c */ /* 0x000fca0003f44270 */
[----:B------:R-:W4:Y:S01]  /*4940*/  MUFU.TANH R41, R41 ;  /* 0x0000002900297308 */ /* 0x000f220000002400 */
[----:B0-----:R-:W-:-:S04]  /*4950*/  FSEL R40, R40, -INF , P3 ;  /* 0xff80000028287808 */ /* 0x001fc80001800000 */
[----:B------:R-:W-:-:S03]  /*4960*/  FMNMX.FTZ R4, R40, R5, !PT ;  /* 0x0000000528047209 */ /* 0x000fc60007810000 */
[----:B------:R-:W0:Y:S01]  /*4970*/  MUFU.TANH R35, R35 ;  /* 0x0000002300237308 */ /* 0x000e220000002400 */
[----:B---3--:R-:W-:Y:S02]  /*4980*/  FSEL R34, R34, -INF , P1 ;  /* 0xff80000022227808 */ /* 0x008fe40000800000 */
[----:B------:R-:W-:-:S05]  /*4990*/  ISETP.GT.AND P1, PT, R0, 0x28, PT ;  /* 0x000000280000780c */ /* 0x000fca0003f24270 */
        /* <DEDUP_REMOVED lines=34> */
[----:B---3--:R-:W-:-:S04]  /*4bc0*/  FSEL R53, R53, -INF , P2 ;  /* 0xff80000035357808 */ /* 0x008fc80001000000 */
[----:B------:R-:W-:-:S03]  /*4bd0*/  FMNMX.FTZ R4, R53, R0, !PT ;  /* 0x0000000035047209 */ /* 0x000fc60007810000 */
[----:B------:R-:W3:Y:S01]  /*4be0*/  MUFU.TANH R50, R50 ;  /* 0x0000003200327308 */ /* 0x000ee20000002400 */
[----:B----4-:R-:W-:Y:S01]  /*4bf0*/  FSEL R46, R46, -INF , P1 ;  /* 0xff8000002e2e7808 */ /* 0x010fe20000800000 */
[----:B------:R-:W4:Y:S06]  /*4c00*/  SHFL.BFLY PT, R5, R4, 0x2, 0x1f ;  /* 0x0c401f0004057f89 */ /* 0x000f2c00000e0000 */
[----:B------:R-:W5:Y:S01]  /*4c10*/  MUFU.TANH R51, R51 ;  /* 0x0000003300337308 */ /* 0x000f620000002400 */
[----:B0-----:R-:W-:-:S07]  /*4c20*/  FSEL R47, R47, -INF , P6 ;  /* 0xff8000002f2f7808 */ /* 0x001fce0003000000 */
[----:B------:R-:W0:Y:S01]  /*4c30*/  MUFU.TANH R54, R54 ;  /* 0x0000003600367308 */ /* 0x000e220000002400 */
[----:B---3--:R-:W-:-:S07]  /*4c40*/  FSEL R50, R50, -INF , P5 ;  /* 0xff80000032327808 */ /* 0x008fce0002800000 */
[----:B------:R-:W3:Y:S01]  /*4c50*/  MUFU.TANH R55, R55 ;  /* 0x0000003700377308 */ /* 0x000ee20000002400 */
[----:B-----5:R-:W-:Y:S02]  /*4c60*/  FSEL R51, R51, -INF , P4 ;  /* 0xff80000033337808 */ /* 0x020fe40002000000 */
[----:B----4-:R-:W-:Y:S02]  /*4c70*/  FMNMX.FTZ R7, R4, R5, !PT ;  /* 0x0000000504077209 */ /* 0x010fe40007810000 */
[----:B------:R-:W-:-:S03]  /*4c80*/  FMNMX.FTZ R5, R26, R27, !PT ;  /* 0x0000001b1a057209 */ /* 0x000fc60007810000 */
[----:B------:R-:W4:Y:S01]  /*4c90*/  SHFL.BFLY PT, R8, R7, 0x1, 0x1f ;  /* 0x0c201f0007087f89 */ /* 0x000f2200000e0000 */
[----:B------:R-:W-:Y:S02]  /*4ca0*/  FMNMX.FTZ R0, R30, R5, !PT ;  /* 0x000000051e007209 */ /* 0x000fe40007810000 */
[----:B0-----:R-:W-:Y:S02]  /*4cb0*/  FSEL R54, R54, -INF , P3 ;  /* 0xff80000036367808 */ /* 0x001fe40001800000 */
[----:B------:R-:W-:-:S04]  /*4cc0*/  FMNMX.FTZ R5, R31, R0, !PT ;  /* 0x000000001f057209 */ /* 0x000fc80007810000 */
[----:B------:R-:W-:Y:S02]  /*4cd0*/  FMNMX.FTZ R0, R34, R5, !PT ;  /* 0x0000000522007209 */ /* 0x000fe40007810000 */
[----:B---3--:R-:W-:Y:S02]  /*4ce0*/  FSEL R55, R55, -INF , P2 ;  /* 0xff80000037377808 */ /* 0x008fe40001000000 */
[----:B------:R-:W-:-:S04]  /*4cf0*/  FMNMX.FTZ R5, R35, R0, !PT ;  /* 0x0000000023057209 */ /* 0x000fc80007810000 */
[----:B------:R-:W-:-:S04]  /*4d00*/  FMNMX.FTZ R0, R38, R5, !PT ;  /* 0x0000000526007209 */ /* 0x000fc80007810000 */
[----:B------:R-:W-:Y:S02]  /*4d10*/  FMNMX.FTZ R5, R39, R0, !PT ;  /* 0x0000000027057209 */ /* 0x000fe40007810000 */
[----:B----4-:R-:W-:Y:S02]  /*4d20*/  FMNMX.FTZ R7, R7, R8, !PT ;  /* 0x0000000807077209 */ /* 0x010fe40007810000 */
        /* <DEDUP_REMOVED lines=14> */
[----:B------:R-:W-:Y:S01]  /*4e10*/  MUFU.EX2 R24, R24 ;  /* 0x0000001800187308 */ /* 0x000fe20000000800 */
[--C-:B------:R-:W-:Y:S01]  /*4e20*/  FFMA.FTZ R32, R32, UR10, -R4.reuse ;  /* 0x0000000a20207c23 */ /* 0x100fe20008010804 */
[--C-:B------:R-:W-:Y:S01]  /*4e30*/  FFMA.FTZ R33, R33, UR10, -R4.reuse ;  /* 0x0000000a21217c23 */ /* 0x100fe20008010804 */
[----:B------:R-:W-:Y:S01]  /*4e40*/  FMNMX.FTZ R0, R54, R5, !PT ;  /* 0x0000000536007209 */ /* 0x000fe20007810000 */
[--C-:B------:R-:W-:Y:S01]  /*4e50*/  FFMA.FTZ R36, R36, UR10, -R4.reuse ;  /* 0x0000000a24247c23 */ /* 0x100fe20008010804 */
[--C-:B------:R-:W-:Y:S01]  /*4e60*/  FFMA.FTZ R37, R37, UR10, -R4.reuse ;  /* 0x0000000a25257c23 */ /* 0x100fe20008010804 */
[--C-:B------:R-:W-:Y:S01]  /*4e70*/  FFMA.FTZ R40, R40, UR10, -R4.reuse ;  /* 0x0000000a28287c23 */ /* 0x100fe20008010804 */
[----:B------:R-:W-:Y:S01]  /*4e80*/  FMNMX.FTZ R0, R55, R0, !PT ;  /* 0x0000000037007209 */ /* 0x000fe20007810000 */
[----:B------:R-:W0:Y:S01]  /*4e90*/  MUFU.EX2 R25, R25 ;  /* 0x0000001900197308 */ /* 0x000e220000000800 */
[--C-:B------:R-:W-:Y:S01]  /*4ea0*/  FFMA.FTZ R41, R41, UR10, -R4.reuse ;  /* 0x0000000a29297c23 */ /* 0x100fe20008010804 */
[--C-:B------:R-:W-:Y:S01]  /*4eb0*/  FFMA.FTZ R44, R44, UR10, -R4.reuse ;  /* 0x0000000a2c2c7c23 */ /* 0x100fe20008010804 */
[--C-:B------:R-:W-:Y:S01]  /*4ec0*/  FFMA.FTZ R45, R45, UR10, -R4.reuse ;  /* 0x0000000a2d2d7c23 */ /* 0x100fe20008010804 */
[----:B------:R-:W3:Y:S01]  /*4ed0*/  SHFL.BFLY PT, R5, R0, 0x2, 0x1f ;  /* 0x0c401f0000057f89 */ /* 0x000ee200000e0000 */
[--C-:B------:R-:W-:Y:S01]  /*4ee0*/  FFMA.FTZ R48, R48, UR10, -R4.reuse ;  /* 0x0000000a30307c23 */ /* 0x100fe20008010804 */
[--C-:B------:R-:W-:Y:S01]  /*4ef0*/  FFMA.FTZ R49, R49, UR10, -R4.reuse ;  /* 0x0000000a31317c23 */ /* 0x100fe20008010804 */
[--C-:B------:R-:W-:Y:S01]  /*4f00*/  FFMA.FTZ R52, R52, UR10, -R4.reuse ;  /* 0x0000000a34347c23 */ /* 0x100fe20008010804 */
[----:B------:R-:W-:Y:S01]  /*4f10*/  MUFU.EX2 R28, R28 ;  /* 0x0000001c001c7308 */ /* 0x000fe20000000800 */
[----:B------:R-:W-:-:S07]  /*4f20*/  FFMA.FTZ R4, R53, UR10, -R4 ;  /* 0x0000000a35047c23 */ /* 0x000fce0008010804 */
[----:B------:R-:W4:Y:S01]  /*4f30*/  MUFU.EX2 R29, R29 ;  /* 0x0000001d001d7308 */ /* 0x000f220000000800 */
[----:B0-----:R-:W-:Y:S01]  /*4f40*/  FADD.FTZ R11, R24, R25 ;  /* 0x00000019180b7221 */ /* 0x001fe20000010000 */
[----:B------:R-:W-:-:S06]  /*4f50*/  F2FP.BF16.F32.PACK_AB R152, R25, R24 ;  /* 0x000000181998723e */ /* 0x000fcc00000010ff */
[----:B------:R-:W-:Y:S01]  /*4f60*/  MUFU.EX2 R32, R32 ;  /* 0x0000002000207308 */ /* 0x000fe20000000800 */
[----:B---3--:R-:W-:-:S07]  /*4f70*/  FMNMX.FTZ R5, R0, R5, !PT ;  /* 0x0000000500057209 */ /* 0x008fce0007810000 */
[----:B------:R-:W0:Y:S01]  /*4f80*/  MUFU.EX2 R33, R33 ;  /* 0x0000002100217308 */ /* 0x000e220000000800 */
[----:B------:R-:W3:Y:S01]  /*4f90*/  SHFL.BFLY PT, R0, R5, 0x1, 0x1f ;  /* 0x0c201f0005007f89 */ /* 0x000ee200000e0000 */
[----:B----4-:R-:W-:-:S06]  /*4fa0*/  F2FP.BF16.F32.PACK_AB R154, R29, R28 ;  /* 0x0000001c1d9a723e */ /* 0x010fcc00000010ff */
[----:B------:R-:W-:Y:S08]  /*4fb0*/  MUFU.EX2 R36, R36 ;  /* 0x0000002400247308 */ /* 0x000ff00000000800 */
[----:B------:R-:W4:Y:S01]  /*4fc0*/  MUFU.EX2 R37, R37 ;  /* 0x0000002500257308 */ /* 0x000f220000000800 */
[----:B0-----:R-:W-:-:S07]  /*4fd0*/  F2FP.BF16.F32.PACK_AB R156, R33, R32 ;  /* 0x00000020219c723e */ /* 0x001fce00000010ff */
[----:B------:R-:W-:Y:S01]  /*4fe0*/  MUFU.EX2 R40, R40 ;  /* 0x0000002800287308 */ /* 0x000fe20000000800 */
[----:B---3--:R-:W-:-:S04]  /*4ff0*/  FMNMX.FTZ R0, R5, R0, !PT ;  /* 0x0000000005007209 */ /* 0x008fc80007810000 */
[C---:B------:R-:W-:Y:S01]  /*5000*/  FSETP.NEU.FTZ.AND P1, PT, R0.reuse, -INF , PT ;  /* 0xff8000000000780b */ /* 0x040fe20003f3d000 */
[----:B------:R-:W-:Y:S02]  /*5010*/  FMUL.FTZ R5, R0, UR10 ;  /* 0x0000000a00057c20 */ /* 0x000fe40008410000 */
[----:B------:R-:W0:Y:S01]  /*5020*/  MUFU.EX2 R41, R41 ;  /* 0x0000002900297308 */ /* 0x000e220000000800 */
[----:B----4-:R-:W-:Y:S02]  /*5030*/  F2FP.BF16.F32.PACK_AB R158, R37, R36 ;  /* 0x00000024259e723e */ /* 0x010fe400000010ff */
[----:B------:R-:W-:-:S05]  /*5040*/  FSEL R8, R5, RZ, P1 ;  /* 0x000000ff05087208 */ /* 0x000fca0000800000 */
        /* <DEDUP_REMOVED lines=14> */
[----:B------:R-:W3:Y:S01]  /*5130*/  MUFU.EX2 R27, R27 ;  /* 0x0000001b001b7308 */ /* 0x000ee20000000800 */
[--C-:B------:R-:W-:Y:S01]  /*5140*/  FFMA.FTZ R51, R51, UR10, -R8.reuse ;  /* 0x0000000a33337c23 */ /* 0x100fe20008010808 */
[--C-:B------:R-:W-:Y:S01]  /*5150*/  FFMA.FTZ R54, R54, UR10, -R8.reuse ;  /* 0x0000000a36367c23 */ /* 0x100fe20008010808 */
[----:B------:R-:W-:Y:S01]  /*5160*/  FFMA.FTZ R8, R55, UR10, -R8 ;  /* 0x0000000a37087c23 */ /* 0x000fe20008010808 */
[----:B0-----:R-:W-:-:S04]  /*5170*/  F2FP.BF16.F32.PACK_AB R160, R41, R40 ;  /* 0x0000002829a0723e */ /* 0x001fc800000010ff */
[----:B------:R-:W-:Y:S08]  /*5180*/  MUFU.EX2 R30, R30 ;  /* 0x0000001e001e7308 */ /* 0x000ff00000000800 */
[----:B------:R-:W0:Y:S01]  /*5190*/  MUFU.EX2 R31, R31 ;  /* 0x0000001f001f7308 */ /* 0x000e220000000800 */
[----:B---3--:R-:W-:-:S07]  /*51a0*/  F2FP.BF16.F32.PACK_AB R153, R27, R26 ;  /* 0x0000001a1b99723e */ /* 0x008fce00000010ff */
[----:B------:R-:W3:Y:S08]  /*51b0*/  MUFU.EX2 R34, R34 ;  /* 0x0000002200227308 */ /* 0x000ef00000000800 */
[----:B------:R4:W-:Y:S01]  /*51c0*/  MUFU.EX2 R5, R4 ;  /* 0x0000000400057308 */ /* 0x0009e20000000800 */
[----:B0-----:R-:W-:-:S05]  /*51d0*/  F2FP.BF16.F32.PACK_AB R155, R31, R30 ;  /* 0x0000001e1f9b723e */ /* 0x001fca00000010ff */
[----:B------:R0:W-:Y:S02]  /*51e0*/  STSM.16.M88.4 [R18+0x26800], R152 ;  /* 0x0268009812007844 */ /* 0x0001e40000000200 */
[----:B------:R-:W5:Y:S01]  /*51f0*/  MUFU.EX2 R35, R35 ;  /* 0x0000002300237308 */ /* 0x000f620000000800 */
[----:B----4-:R-:W-:Y:S01]  /*5200*/  FADD.FTZ R4, R28, R11 ;  /* 0x0000000b1c047221 */ /* 0x010fe20000010000 */
[----:B------:R-:W-:-:S03]  /*5210*/  FADD.FTZ R11, R26, R27 ;  /* 0x0000001b1a0b7221 */ /* 0x000fc60000010000 */
[----:B------:R-:W-:Y:S01]  /*5220*/  FADD.FTZ R13, R29, R4 ;  /* 0x000000041d0d7221 */ /* 0x000fe20000010000 */
[----:B------:R-:W-:Y:S02]  /*5230*/  FADD.FTZ R4, R30, R11 ;  /* 0x0000000b1e047221 */ /* 0x000fe40000010000 */
[----:B------:R-:W4:Y:S01]  /*5240*/  MUFU.EX2 R38, R38 ;  /* 0x0000002600267308 */ /* 0x000f220000000800 */
[----:B------:R-:W-:Y:S01]  /*5250*/  FADD.FTZ R10, R32, R13 ;  /* 0x0000000d200a7221 */ /* 0x000fe20000010000 */
[----:B------:R-:W-:-:S03]  /*5260*/  FADD.FTZ R11, R31, R4 ;  /* 0x000000041f0b7221 */ /* 0x000fc60000010000 */
[----:B------:R-:W-:Y:S01]  /*5270*/  FADD.FTZ R13, R33, R10 ;  /* 0x0000000a210d7221 */ /* 0x000fe20000010000 */
[----:B---3--:R-:W-:Y:S02]  /*5280*/  FADD.FTZ R4, R34, R11 ;  /* 0x0000000b22047221 */ /* 0x008fe40000010000 */
[----:B------:R-:W3:Y:S01]  /*5290*/  MUFU.EX2 R39, R39 ;  /* 0x0000002700277308 */ /* 0x000ee20000000800 */
[----:B------:R-:W-:Y:S01]  /*52a0*/  FADD.FTZ R10, R36, R13 ;  /* 0x0000000d240a7221 */ /* 0x000fe20000010000 */
[C---:B-----5:R-:W-:Y:S01]  /*52b0*/  FADD.FTZ R11, R35.reuse, R4 ;  /* 0x00000004230b7221 */ /* 0x060fe20000010000 */
[----:B------:R-:W-:Y:S02]  /*52c0*/  F2FP.BF16.F32.PACK_AB R157, R35, R34 ;  /* 0x00000022239d723e */ /* 0x000fe400000010ff */
[----:B------:R-:W-:-:S03]  /*52d0*/  FADD.FTZ R13, R37, R10 ;  /* 0x0000000a250d7221 */ /* 0x000fc60000010000 */
[----:B------:R-:W5:Y:S01]  /*52e0*/  MUFU.EX2 R42, R42 ;  /* 0x0000002a002a7308 */ /* 0x000f620000000800 */
[----:B----4-:R-:W-:Y:S01]  /*52f0*/  FADD.FTZ R4, R38, R11 ;  /* 0x0000000b26047221 */ /* 0x010fe20000010000 */
[----:B------:R-:W-:-:S04]  /*5300*/  FADD.FTZ R10, R40, R13 ;  /* 0x0000000d280a7221 */ /* 0x000fc80000010000 */
[----:B------:R-:W-:Y:S02]  /*5310*/  FADD.FTZ R15, R41, R10 ;  /* 0x0000000a290f7221 */ /* 0x000fe40000010000 */
[----:B------:R-:W4:Y:S01]  /*5320*/  MUFU.EX2 R43, R43 ;  /* 0x0000002b002b7308 */ /* 0x000f220000000800 */
[C---:B---3--:R-:W-:Y:S01]  /*5330*/  FADD.FTZ R13, R39.reuse, R4 ;  /* 0x00000004270d7221 */ /* 0x048fe20000010000 */
[----:B------:R-:W-:-:S05]  /*5340*/  F2FP.BF16.F32.PACK_AB R159, R39, R38 ;  /* 0x00000026279f723e */ /* 0x000fca00000010ff */
[----:B------:R0:W-:Y:S01]  /*5350*/  STSM.16.M88.4 [R23], R156 ;  /* 0x0000009c17007844 */ /* 0x0001e20000000200 */
[----:B------:R-:W3:Y:S01]  /*5360*/  MUFU.EX2 R44, R44 ;  /* 0x0000002c002c7308 */ /* 0x000ee20000000800 */
[----:B-----5:R-:W-:-:S07]  /*5370*/  FADD.FTZ R4, R42, R13 ;  /* 0x0000000d2a047221 */ /* 0x020fce0000010000 */
[----:B------:R-:W-:Y:S01]  /*5380*/  MUFU.EX2 R46, R46 ;  /* 0x0000002e002e7308 */ /* 0x000fe20000000800 */
[C---:B----4-:R-:W-:Y:S01]  /*5390*/  FADD.FTZ R13, R43.reuse, R4 ;  /* 0x000000042b0d7221 */ /* 0x050fe20000010000 */
[----:B------:R-:W-:-:S06]  /*53a0*/  F2FP.BF16.F32.PACK_AB R161, R43, R42 ;  /* 0x0000002a2ba1723e */ /* 0x000fcc00000010ff */
[----:B------:R-:W4:Y:S01]  /*53b0*/  MUFU.EX2 R45, R45 ;  /* 0x0000002d002d7308 */ /* 0x000f220000000800 */
[----:B---3--:R-:W-:-:S07]  /*53c0*/  FADD.FTZ R4, R44, R15 ;  /* 0x0000000f2c047221 */ /* 0x008fce0000010000 */
[----:B------:R-:W3:Y:S08]  /*53d0*/  MUFU.EX2 R47, R47 ;  /* 0x0000002f002f7308 */ /* 0x000ef00000000800 */
[----:B------:R-:W-:Y:S01]  /*53e0*/  MUFU.EX2 R48, R48 ;  /* 0x0000003000307308 */ /* 0x000fe20000000800 */
[C---:B----4-:R-:W-:Y:S01]  /*53f0*/  F2FP.BF16.F32.PACK_AB R162, R45.reuse, R44 ;  /* 0x0000002c2da2723e */ /* 0x050fe200000010ff */
[----:B------:R-:W-:-:S06]  /*5400*/  FADD.FTZ R45, R45, R4 ;  /* 0x000000042d2d7221 */ /* 0x000fcc0000010000 */
[----:B------:R-:W4:Y:S01]  /*5410*/  MUFU.EX2 R49, R49 ;  /* 0x0000003100317308 */ /* 0x000f220000000800 */
[----:B---3--:R-:W-:-:S05]  /*5420*/  F2FP.BF16.F32.PACK_AB R163, R47, R46 ;  /* 0x0000002e2fa3723e */ /* 0x008fca00000010ff */
[----:B------:R0:W-:Y:S02]  /*5430*/  STSM.16.M88.4 [R19], R160 ;  /* 0x000000a013007844 */ /* 0x0001e40000000200 */
[----:B------:R-:W-:Y:S08]  /*5440*/  MUFU.EX2 R50, R50 ;  /* 0x0000003200327308 */ /* 0x000ff00000000800 */
[----:B------:R-:W3:Y:S01]  /*5450*/  MUFU.EX2 R51, R51 ;  /* 0x0000003300337308 */ /* 0x000ee20000000800 */
[----:B----4-:R-:W-:Y:S01]  /*5460*/  F2FP.BF16.F32.PACK_AB R164, R49, R48 ;  /* 0x0000003031a4723e */ /* 0x010fe200000010ff */
[----:B------:R-:W-:-:S04]  /*5470*/  FADD.FTZ R48, R48, R45 ;  /* 0x0000002d30307221 */ /* 0x000fc80000010000 */
[----:B------:R-:W-:Y:S02]  /*5480*/  FADD.FTZ R49, R49, R48 ;  /* 0x0000003031317221 */ /* 0x000fe40000010000 */
[----:B------:R-:W4:Y:S08]  /*5490*/  MUFU.EX2 R52, R52 ;  /* 0x0000003400347308 */ /* 0x000f300000000800 */
[----:B------:R-:W-:Y:S01]  /*54a0*/  MUFU.EX2 R54, R54 ;  /* 0x0000003600367308 */ /* 0x000fe20000000800 */
[----:B---3--:R-:W-:-:S07]  /*54b0*/  F2FP.BF16.F32.PACK_AB R165, R51, R50 ;  /* 0x0000003233a5723e */ /* 0x008fce00000010ff */
[----:B------:R3:W5:Y:S01]  /*54c0*/  MUFU.EX2 R11, R8 ;  /* 0x00000008000b7308 */ /* 0x0007620000000800 */
[----:B----4-:R-:W-:Y:S01]  /*54d0*/  F2FP.BF16.F32.PACK_AB R166, R5, R52 ;  /* 0x0000003405a6723e */ /* 0x010fe200000010ff */
[----:B------:R-:W-:-:S04]  /*54e0*/  FADD.FTZ R4, R52, R49 ;  /* 0x0000003134047221 */ /* 0x000fc80000010000 */
[----:B------:R-:W-:Y:S01]  /*54f0*/  FADD.FTZ R4, R5, R4 ;  /* 0x0000000405047221 */ /* 0x000fe20000010000 */
[----:B---3--:R-:W-:-:S04]  /*5500*/  FADD.FTZ R8, R46, R13 ;  /* 0x0000000d2e087221 */ /* 0x008fc80000010000 */
[----:B------:R-:W-:-:S04]  /*5510*/  FADD.FTZ R47, R47, R8 ;  /* 0x000000082f2f7221 */ /* 0x000fc80000010000 */
[----:B------:R-:W-:Y:S01]  /*5520*/  FADD.FTZ R50, R50, R47 ;  /* 0x0000002f32327221 */ /* 0x000fe20000010000 */
[----:B-----5:R-:W-:-:S03]  /*5530*/  F2FP.BF16.F32.PACK_AB R167, R11, R54 ;  /* 0x000000360ba7723e */ /* 0x020fc600000010ff */
[----:B------:R-:W-:Y:S02]  /*5540*/  FADD.FTZ R51, R51, R50 ;  /* 0x0000003233337221 */ /* 0x000fe40000010000 */
[----:B------:R0:W-:Y:S02]  /*5550*/  STSM.16.M88.4 [R22], R164 ;  /* 0x000000a416007844 */ /* 0x0001e40000000200 */
[----:B------:R-:W-:-:S04]  /*5560*/  FADD.FTZ R54, R54, R51 ;  /* 0x0000003336367221 */ /* 0x000fc80000010000 */
[----:B------:R-:W-:Y:S01]  /*5570*/  FADD.FTZ R5, R11, R54 ;  /* 0x000000360b057221 */ /* 0x000fe20000010000 */
[----:B------:R-:W-:Y:S06]  /*5580*/  @!P0 BRA `(.L_x_3574) ;  /* 0x0000000000048947 */ /* 0x000fec0003800000 */
[----:B------:R-:W-:Y:S01]  /*5590*/  BPT.TRAP 0x1 ;  /* 0x000000040000795c */ /* 0x000fe20000300000 */
.L_x_3574:
[----:B------:R3:W4:Y:S01]  /*55a0*/  SYNCS.PHASECHK.TRANS64.TRYWAIT P1, [R6+URZ+0x28c50], R9 ;  /* 0x028c5009060075a7 */ /* 0x000722000802017f */
[----:B------:R-:W-:Y:S05]  /*55b0*/  @!P0 BRA `(.L_x_3575) ;  /* 0x0000000000048947 */ /* 0x000fea0003800000 */
[----:B------:R-:W-:Y:S01]  /*55c0*/  BPT.TRAP 0x1 ;  /* 0x000000040000795c */ /* 0x000fe20000300000 */
.L_x_3575:
[----:B------:R-:W-:Y:S01]  /*55d0*/  ULOP3.LUT UR54, UR54, 0x2000000, URZ, 0xfc, !UPT ;  /* 0x0200000036367892 */ /* 0x000fe2000f8efc3f */
[----:B----4-:R-:W-:Y:S11]  /*55e0*/  @P1 BRA `(.L_x_3576) ;  /* 0x0000000000081947 */ /* 0x010ff60003800000 */
[----:B------:R-:W4:Y:S02]  /*55f0*/  SYNCS.PHASECHK.TRANS64.TRYWAIT P1, [R6+URZ+0x28c50], R9 ;  /* 0x028c5009060075a7 */ /* 0x000f24000802017f */
[----:B----4-:R-:W-:Y:S05]  /*5600*/  @!P1 BRA `(.L_x_3577) ;  /* 0x000000d000449947 */ /* 0x010fea0003800000 */
.L_x_3576:
[----:B------:R-:W-:Y:S01]  /*5610*/  ULEA UR11, UR48, UR54, 0xc ;  /* 0x00000036300b7291 */ /* 0x000fe2000f8e603f */
[----:B------:R-:W-:Y:S01]  /*5620*/  WARPGROUP.ARRIVE ;  /* 0x00000000000079c5 */ /* 0x000fe20000000000 */
[----:B------:R-:W-:-:S05]  /*5630*/  UMOV UR7, 0x40000040 ;  /* 0x4000004000077882 */ /* 0x000fca0000000000 */
[----:B------:R-:W-:Y:S02]  /*5640*/  UMOV UR6, UR11 ;  /* 0x0000000b00067c82 */ /* 0x000fe40008000000 */
[----:B------:R-:W-:Y:S01]  /*5650*/  HGMMA.64x256x16.F32.BF16 R24, R152, gdesc[UR4].tnspB, RZ, !UPT, gsb0 ;  /* 0x43e0000498187df0 */ /* 0x000fe2000c0018ff */
[----:B------:R-:W-:Y:S01]  /*5660*/  UIADD3 UR6, UR11, 0x80, URZ ;  /* 0x000000800b067890 */ /* 0x000fe2000fffe03f */
[----:B------:R-:W-:Y:S01]  /*5670*/  UMOV UR7, 0x40000040 ;  /* 0x4000004000077882 */ /* 0x000fe20000000000 */
[----:B------:R-:W-:Y:S02]  /*5680*/  WARPGROUP.DEPBAR.LE gsb0, 0x0 ;  /* 0x00008000000079c5 */ /* 0x000fe40000010000 */
[----:B------:R-:W-:-:S15]  /*5690*/  WARPGROUP.ARRIVE ;  /* 0x00000000000079c5 */ /* 0x000fde0000000000 */
[----:B------:R-:W-:-:S08]  /*56a0*/  NOP ;  /* 0x0000000000007918 */ /* 0x000fd00000000000 */
[----:B------:R-:W-:Y:S01]  /*56b0*/  HGMMA.64x256x16.F32.BF16 R24, R156, gdesc[UR4].tnspB, R24, gsb0 ;  /* 0x43e000049c187df0 */ /* 0x000fe20008001818 */
        /* <DEDUP_REMOVED lines=18> */
[----:B-----5:R-:W5:Y:S02]  /*57e0*/  FENCE.VIEW.ASYNC.S ;  /* 0x00000000000073c6 */ /* 0x020f640000000000 */
[----:B-----5:R-:W-:Y:S01]  /*57f0*/  NOP ;  /* 0x0000000000007918 */ /* 0x020fe20000000000 */
[----:B------:R-:W-:Y:S06]  /*5800*/  BAR.ARV 0xe, 0x100 ;  /* 0x0384000000007b1d */ /* 0x000fec0000002000 */
[----:B------:R-:W-:Y:S05]  /*5810*/  @!P0 BRA `(.L_x_3578) ;  /* 0x0000000000048947 */ /* 0x000fea0003800000 */
[----:B------:R-:W-:Y:S01]  /*5820*/  BPT.TRAP 0x1 ;  /* 0x000000040000795c */ /* 0x000fe20000300000 */
.L_x_3578:
[----:B------:R-:W-:Y:S01]  /*5830*/  R2UR UR6, R6 ;  /* 0x00000000060672ca */ /* 0x000fe200000e0000 */
[----:B------:R-:W-:-:S04]  /*5840*/  UIADD3 UR20, UR52, -0x2, URZ ;  /* 0xfffffffe34147890 */ /* 0x000fc8000fffe03f */
[----:B------:R-:W-:-:S06]  /*5850*/  UISETP.GE.AND UP0, UPT, UR20, UR49, UPT ;  /* 0x000000311400728c */ /* 0x000fcc000bf06270 */
[----:B------:R-:W-:Y:S02]  /*5860*/  PLOP3.LUT P1, PT, PT, PT, UP0, 0x80, 0x0 ;  /* 0x000000000000781c */ /* 0x000fe40003f2f008 */
[----:B------:R-:W-:-:S04]  /*5870*/  UIADD3 UR6, UR6, 0x28c60, URZ ;  /* 0x00028c6006067890 */ /* 0x000fc8000fffe03f */
[----:B------:R-:W-:-:S09]  /*5880*/  UPRMT UR6, UR38, 0x654, UR6 ;  /* 0x0000065426067896 */ /* 0x000fd20008000006 */
[----:B------:R-:W-:Y:S01]  /*5890*/  SYNCS.ARRIVE.TRANS64.RED.A1T0 RZ, [UR6], RZ ;  /* 0x000000ffffff79a7 */ /* 0x000fe20008100406 */
[----:B------:R-:W-:Y:S05]  /*58a0*/  @!P1 BRA `(.L_x_3579) ;  /* 0x0000001c00549947 */ /* 0x000fea0003800000 */
[----:B------:R-:W-:Y:S01]  /*58b0*/  IMAD.MOV.U32 R8, RZ, RZ, R0 ;  /* 0x000000ffff087224 */ /* 0x000fe200078e0000 */
[----:B------:R-:W-:Y:S01]  /*58c0*/  UMOV UR23, UR48 ;  /* 0x0000003000177c82 */ /* 0x000fe20008000000 */
[----:B-1234-:R-:W-:Y:S01]  /*58d0*/  IMAD.MOV.U32 R9, RZ, RZ, R7 ;  /* 0x000000ffff097224 */ /* 0x01efe200078e0007 */
[----:B------:R-:W-:Y:S01]  /*58e0*/  ULDC UR24, c[0x0][0x9d8] ;  /* 0x0002760000187ab9 */ /* 0x000fe20000000800 */
[----:B------:R-:W-:-:S05]  /*58f0*/  ULDC UR21, c[0x0][0x988] ;  /* 0x0002620000157ab9 */ /* 0x000fca0000000800 */
.L_x_3590:
[----:B------:R-:W-:Y:S01]  /*5900*/  UIADD3 UR48, UR23, 0x1, URZ ;  /* 0x0000000117307890 */ /* 0x000fe2000fffe03f */
[----:B------:R-:W-:Y:S01]  /*5910*/  UMOV UR6, UR20 ;  /* 0x0000001400067c82 */ /* 0x000fe20008000000 */
[----:B------:R-:W-:Y:S02]  /*5920*/  UIADD3 UR20, UR20, -0x1, URZ ;  /* 0xffffffff14147890 */ /* 0x000fe4000fffe03f */
[----:B------:R-:W-:-:S04]  /*5930*/  UISETP.NE.AND UP0, UPT, UR48, 0x2, UPT ;  /* 0x000000023000788c */ /* 0x000fc8000bf05270 */
[----:B------:R-:W-:Y:S02]  /*5940*/  USEL UR7, URZ, 0x1, UP0 ;  /* 0x000000013f077887 */ /* 0x000fe40008000000 */
[----:B------:R-:W-:Y:S02]  /*5950*/  USEL UR48, UR48, URZ, UP0 ;  /* 0x0000003f30307287 */ /* 0x000fe40008000000 */
[----:B------:R-:W-:Y:S02]  /*5960*/  ULOP3.LUT UR36, UR36, UR7, URZ, 0x3c, !UPT ;  /* 0x0000000724247292 */ /* 0x000fe4000f8e3c3f */
[----:B------:R-:W-:Y:S01]  /*5970*/  UISETP.GT.AND UP0, UPT, UR6, UR49, UPT ;  /* 0x000000310600728c */ /* 0x000fe2000bf04270 */
[----:B-12---:R-:W-:Y:S10]  /*5980*/  @!P0 BRA `(.L_x_3580) ;  /* 0x0000000000048947 */ /* 0x006ff40003800000 */
[----:B------:R-:W-:Y:S01]  /*5990*/  BPT.TRAP 0x1 ;  /* 0x000000040000795c */ /* 0x000fe20000300000 */
.L_x_3580:
[----:B------:R-:W-:Y:S01]  /*59a0*/  ULEA UR22, UR48, UR39, 0x3 ;  /* 0x0000002730167291 */ /* 0x000fe2000f8e183f */
[----:B------:R-:W-:-:S05]  /*59b0*/  IMAD.U32 R6, RZ, RZ, UR36 ;  /* 0x00000024ff067e24 */ /* 0x000fca000f8e00ff */
[----:B------:R-:W-:-:S04]  /*59c0*/  SHF.L.U32 R6, R6, 0x1f, RZ ;  /* 0x0000001f06067819 */ /* 0x000fc800000006ff */
[----:B------:R1:W2:Y:S01]  /*59d0*/  SYNCS.PHASECHK.TRANS64.TRYWAIT P1, [UR22+0x28c30], R6 ;  /* 0x028c3006ff0075a7 */ /* 0x0002a20008020156 */
[----:B------:R-:W-:Y:S05]  /*59e0*/  @!P0 BRA `(.L_x_3581) ;  /* 0x0000000000048947 */ /* 0x000fea0003800000 */
[----:B------:R-:W-:Y:S01]  /*59f0*/  BPT.TRAP 0x1 ;  /* 0x000000040000795c */ /* 0x000fe20000300000 */
.L_x_3581:
[----:B--2---:R-:W-:Y:S05]  /*5a00*/  @P1 BRA `(.L_x_3582) ;  /* 0x0000000000081947 */ /* 0x004fea0003800000 */
[----:B------:R-:W2:Y:S02]  /*5a10*/  SYNCS.PHASECHK.TRANS64.TRYWAIT P1, [UR22+0x28c30], R6 ;  /* 0x028c3006ff0075a7 */ /* 0x000ea40008020156 */
[----:B--2---:R-:W-:Y:S05]  /*5a20*/  @!P1 BRA `(.L_x_3583) ;  /* 0x000000cc00509947 */ /* 0x004fea0003800000 */
.L_x_3582:
[----:B------:R-:W-:Y:S01]  /*5a30*/  R2UR UR18, R3 ;  /* 0x00000000031272ca */ /* 0x000fe200000e0000 */
[----:B------:R-:W-:Y:S01]  /*5a40*/  UIADD3 UR6, UR39, 0x20400, URZ ;  /* 0x0002040027067890 */ /* 0x000fe2000fffe03f */
[----:B0-----:R-:W-:Y:S01]  /*5a50*/  WARPGROUP.ARRIVE ;  /* 0x00000000000079c5 */ /* 0x001fe20000000000 */
        /* <DEDUP_REMOVED lines=10> */
[----:B------:R-:W-:Y:S02]  /*5b00*/  UIADD3 UR10, UR18, 0x4, URZ ;  /* 0x00000004120a7890 */ /* 0x000fe4000fffe03f */
[----:B------:R-:W-:-:S03]  /*5b10*/  UIADD3 UR14, UR18, 0x6, URZ ;  /* 0x00000006120e7890 */ /* 0x000fc6000fffe03f */
[----:B------:R-:W-:Y:S03]  /*5b20*/  HGMMA.64x64x16.F32.BF16 R152, gdesc[UR16], RZ, !UPT, gsb0 ;  /* 0x00e00000109879f0 */ /* 0x000fe6000c0018ff */
        /* <DEDUP_REMOVED lines=12> */
.L_x_3584:
        /* <DEDUP_REMOVED lines=18> */
[----:B------:R-:W-:Y:S01]  /*5d10*/  UMOV UR10, UR21 ;  /* 0x00000015000a7c82 */ /* 0x000fe20008000000 */
[----:B------:R-:W-:Y:S01]  /*5d20*/  FMUL.FTZ R155, R155, UR24 ;  /* 0x000000189b9b7c20 */ /* 0x000fe20008410000 */
[----:B------:R-:W-:Y:S01]  /*5d30*/  FMUL.FTZ R158, R158, UR24 ;  /* 0x000000189e9e7c20 */ /* 0x000fe20008410000 */
[----:B------:R-:W-:Y:S01]  /*5d40*/  FMUL.FTZ R159, R159, UR24 ;  /* 0x000000189f9f7c20 */ /* 0x000fe20008410000 */
[----:B------:R-:W3:Y:S01]  /*5d50*/  MUFU.TANH R11, R11 ;  /* 0x0000000b000b7308 */ /* 0x000ee20000002400 */
[----:B--2---:R-:W-:Y:S01]  /*5d60*/  FMNMX.FTZ R7, R0, R9, !PT ;  /* 0x0000000900077209 */ /* 0x004fe20007810000 */
[----:B------:R-:W-:Y:S01]  /*5d70*/  FMUL.FTZ R162, R162, UR24 ;  /* 0x00000018a2a27c20 */ /* 0x000fe20008410000 */
[----:B------:R-:W-:Y:S01]  /*5d80*/  FMUL.FTZ R172, R182, UR24 ;  /* 0x00000018b6ac7c20 */ /* 0x000fe20008410000 */
[----:B------:R-:W-:Y:S01]  /*5d90*/  FMUL.FTZ R173, R183, UR24 ;  /* 0x00000018b7ad7c20 */ /* 0x000fe20008410000 */
[----:B------:R-:W-:Y:S01]  /*5da0*/  ISETP.NE.AND P1, PT, R17, RZ, PT ;  /* 0x000000ff1100720c */ /* 0x000fe20003f25270 */
[----:B------:R-:W-:-:S02]  /*5db0*/  UIADD3 UR6, UR22, 0x28c40, URZ ;  /* 0x00028c4016067890 */ /* 0x000fc4000fffe03f */
[----:B------:R-:W2:Y:S01]  /*5dc0*/  MUFU.TANH R12, R12 ;  /* 0x0000000c000c7308 */ /* 0x000ea20000002400 */
[----:B0-----:R-:W-:Y:S01]  /*5dd0*/  FMNMX.FTZ R7, R10, R7, !PT ;  /* 0x000000070a077209 */ /* 0x001fe20007810000 */
[----:B------:R-:W-:-:S06]  /*5de0*/  UPRMT UR6, UR38, 0x654, UR6 ;  /* 0x0000065426067896 */ /* 0x000fcc0008000006 */
[----:B------:R-:W0:Y:S01]  /*5df0*/  MUFU.TANH R13, R13 ;  /* 0x0000000d000d7308 */ /* 0x000e220000002400 */
[----:B---3--:R-:W-:Y:S02]  /*5e00*/  FMNMX.FTZ R7, R11, R7, !PT ;  /* 0x000000070b077209 */ /* 0x008fe40007810000 */
[----:B------:R-:W-:Y:S05]  /*5e10*/  SYNCS.ARRIVE.TRANS64.RED.A1T0 RZ, [UR6], RZ ;  /* 0x000000ffffff79a7 */ /* 0x000fea0008100406 */
[----:B------:R-:W3:Y:S01]  /*5e20*/  MUFU.TANH R14, R14 ;  /* 0x0000000e000e7308 */ /* 0x000ee20000002400 */
[----:B--2---:R-:W-:-:S07]  /*5e30*/  FMNMX.FTZ R7, R12, R7, !PT ;  /* 0x000000070c077209 */ /* 0x004fce0007810000 */
[----:B------:R-:W2:Y:S01]  /*5e40*/  MUFU.TANH R15, R15 ;  /* 0x0000000f000f7308 */ /* 0x000ea20000002400 */
[----:B0-----:R-:W-:-:S07]  /*5e50*/  FMNMX.FTZ R7, R13, R7, !PT ;  /* 0x000000070d077209 */ /* 0x001fce0007810000 */
[----:B------:R-:W0:Y:S01]  /*5e60*/  MUFU.TANH R20, R20 ;  /* 0x0000001400147308 */ /* 0x000e220000002400 */
[----:B---3--:R-:W-:-:S07]  /*5e70*/  FMNMX.FTZ R7, R14, R7, !PT ;  /* 0x000000070e077209 */ /* 0x008fce0007810000 */
        /* <DEDUP_REMOVED lines=16> */
[----:B------:R-:W-:Y:S01]  /*5f80*/  MUFU.TANH R155, R155 ;  /* 0x0000009b009b7308 */ /* 0x000fe20000002400 */
[----:B---3--:R-:W-:-:S07]  /*5f90*/  FMNMX.FTZ R7, R164, R7, !PT ;  /* 0x00000007a4077209 */ /* 0x008fce0007810000 */
[----:B------:R-:W-:Y:S01]  /*5fa0*/  MUFU.TANH R158, R158 ;  /* 0x0000009e009e7308 */ /* 0x000fe20000002400 */
[----:B--2---:R-:W-:-:S05]  /*5fb0*/  FMNMX.FTZ R7, R165, R7, !PT ;  /* 0x00000007a5077209 */ /* 0x004fca0007810000 */
[----:B------:R-:W0:Y:S02]  /*5fc0*/  SHFL.BFLY PT, R161, R7, 0x2, 0x1f ;  /* 0x0c401f0007a17f89 */ /* 0x000e2400000e0000 */
[----:B------:R-:W-:Y:S08]  /*5fd0*/  MUFU.TANH R159, R159 ;  /* 0x0000009f009f7308 */ /* 0x000ff00000002400 */
[----:B------:R-:W-:Y:S08]  /*5fe0*/  MUFU.TANH R162, R162 ;  /* 0x000000a200a27308 */ /* 0x000ff00000002400 */
[----:B------:R-:W-:Y:S01]  /*5ff0*/  MUFU.TANH R172, R172 ;  /* 0x000000ac00ac7308 */ /* 0x000fe20000002400 */
[----:B0-----:R-:W-:Y:S01]  /*6000*/  FMNMX.FTZ R7, R7, R161, !PT ;  /* 0x000000a107077209 */ /* 0x001fe20007810000 */
[----:B------:R-:W-:-:S06]  /*6010*/  FMUL.FTZ R161, R154, UR24 ;  /* 0x000000189aa17c20 */ /* 0x000fcc0008410000 */
[----:B------:R-:W-:Y:S01]  /*6020*/  MUFU.TANH R173, R173 ;  /* 0x000000ad00ad7308 */ /* 0x000fe20000002400 */
[----:B------:R-:W0:Y:S07]  /*6030*/  SHFL.BFLY PT, R168, R7, 0x1, 0x1f ;  /* 0x0c201f0007a87f89 */ /* 0x000e2e00000e0000 */
[----:B------:R-:W-:Y:S01]  /*6040*/  MUFU.TANH R161, R161 ;  /* 0x000000a100a17308 */ /* 0x000fe20000002400 */
[----:B0-----:R-:W-:-:S05]  /*6050*/  FMNMX.FTZ R7, R7, R168, !PT ;  /* 0x000000a807077209 */ /* 0x001fca0007810000 */
[C---:B------:R-:W-:Y:S01]  /*6060*/  FADD.FTZ R9, -R7.reuse, R9 ;  /* 0x0000000907097221 */ /* 0x040fe20000010100 */
[----:B------:R-:W-:-:S03]  /*6070*/  FMUL.FTZ R154, R7, UR10 ;  /* 0x0000000a079a7c20 */ /* 0x000fc60008410000 */
[----:B------:R-:W-:Y:S01]  /*6080*/  FMUL.FTZ R9, R9, UR10 ;  /* 0x0000000a09097c20 */ /* 0x000fe20008410000 */
        /* <DEDUP_REMOVED lines=13> */
[----:B------:R-:W2:Y:S01]  /*6160*/  MUFU.EX2 R0, R0 ;  /* 0x0000000000007308 */ /* 0x000ea20000000800 */
[--C-:B------:R-:W-:Y:S01]  /*6170*/  FFMA.FTZ R157, R157, UR10, -R154.reuse ;  /* 0x0000000a9d9d7c23 */ /* 0x100fe2000801089a */
[--C-:B------:R-:W-:Y:S01]  /*6180*/  FFMA.FTZ R160, R160, UR10, -R154.reuse ;  /* 0x0000000aa0a07c23 */ /* 0x100fe2000801089a */
[--C-:B------:R-:W-:Y:S01]  /*6190*/  FFMA.FTZ R164, R164, UR10, -R154.reuse ;  /* 0x0000000aa4a47c23 */ /* 0x100fe2000801089a */
[----:B------:R-:W-:-:S04]  /*61a0*/  FFMA.FTZ R165, R165, UR10, -R154 ;  /* 0x0000000aa5a57c23 */ /* 0x000fc8000801089a */
[----:B------:R3:W4:Y:S01]  /*61b0*/  MUFU.EX2 R152, R10 ;  /* 0x0000000a00987308 */ /* 0x0007220000000800 */
[-C--:B0-----:R-:W-:Y:S01]  /*61c0*/  FMUL.FTZ R24, R24, R9.reuse ;  /* 0x0000000918187220 */ /* 0x081fe20000410000 */
[-C--:B------:R-:W-:Y:S01]  /*61d0*/  FMUL.FTZ R25, R25, R9.reuse ;  /* 0x0000000919197220 */ /* 0x080fe20000410000 */
[-C--:B------:R-:W-:Y:S01]  /*61e0*/  FMUL.FTZ R28, R28, R9.reuse ;  /* 0x000000091c1c7220 */ /* 0x080fe20000410000 */
[-C--:B------:R-:W-:Y:S01]  /*61f0*/  FMUL.FTZ R29, R29, R9.reuse ;  /* 0x000000091d1d7220 */ /* 0x080fe20000410000 */
[-C--:B------:R-:W-:Y:S01]  /*6200*/  FMUL.FTZ R32, R32, R9.reuse ;  /* 0x0000000920207220 */ /* 0x080fe20000410000 */
[-C--:B------:R-:W-:Y:S01]  /*6210*/  FMUL.FTZ R33, R33, R9.reuse ;  /* 0x0000000921217220 */ /* 0x080fe20000410000 */
[-C--:B------:R-:W-:Y:S01]  /*6220*/  FMUL.FTZ R36, R36, R9.reuse ;  /* 0x0000000924247220 */ /* 0x080fe20000410000 */
[----:B------:R0:W-:Y:S01]  /*6230*/  MUFU.EX2 R169, R12 ;  /* 0x0000000c00a97308 */ /* 0x0001e20000000800 */
[----:B--2---:R-:W-:Y:S01]  /*6240*/  FFMA.FTZ R154, R9, R4, R0 ;  /* 0x00000004099a7223 */ /* 0x004fe20000010000 */
[----:B---3--:R-:W-:Y:S01]  /*6250*/  FMUL.FTZ R10, R163, UR24 ;  /* 0x00000018a30a7c20 */ /* 0x008fe20008410000 */
[----:B------:R-:W-:Y:S01]  /*6260*/  FMUL.FTZ R163, R166, UR24 ;  /* 0x00000018a6a37c20 */ /* 0x000fe20008410000 */
[----:B------:R-:W-:Y:S01]  /*6270*/  FMUL.FTZ R4, R167, UR24 ;  /* 0x00000018a7047c20 */ /* 0x000fe20008410000 */
[----:B------:R-:W-:Y:S01]  /*6280*/  FMUL.FTZ R166, R171, UR24 ;  /* 0x00000018aba67c20 */ /* 0x000fe20008410000 */
[----:B------:R-:W-:Y:S01]  /*6290*/  FMUL.FTZ R167, R174, UR24 ;  /* 0x00000018aea77c20 */ /* 0x000fe20008410000 */
[----:B------:R-:W-:Y:S01]  /*62a0*/  FMUL.FTZ R171, R179, UR24 ;  /* 0x00000018b3ab7c20 */ /* 0x000fe20008410000 */
[----:B------:R-:W-:Y:S01]  /*62b0*/  MUFU.TANH R10, R10 ;  /* 0x0000000a000a7308 */ /* 0x000fe20000002400 */
[C---:B----4-:R-:W-:Y:S01]  /*62c0*/  FADD.FTZ R154, R152.reuse, R154 ;  /* 0x0000009a989a7221 */ /* 0x050fe20000010000 */
[----:B------:R-:W-:Y:S01]  /*62d0*/  F2FP.BF16.F32.PACK_AB R152, R152, R0 ;  /* 0x000000009898723e */ /* 0x000fe200000010ff */
[----:B0-----:R-:W-:Y:S01]  /*62e0*/  FMUL.FTZ R12, R170, UR24 ;  /* 0x00000018aa0c7c20 */ /* 0x001fe20008410000 */
[----:B------:R-:W-:Y:S01]  /*62f0*/  FMUL.FTZ R170, R178, UR24 ;  /* 0x00000018b2aa7c20 */ /* 0x000fe20008410000 */
        /* <DEDUP_REMOVED lines=8> */
[-C--:B------:R-:W-:Y:S01]  /*6380*/  FMUL.FTZ R52, R52, R9.reuse ;  /* 0x0000000934347220 */ /* 0x080fe20000410000 */
[-C--:B------:R-:W-:Y:S01]  /*6390*/  FMUL.FTZ R53, R53, R9.reuse ;  /* 0x0000000935357220 */ /* 0x080fe20000410000 */
[-C--:B------:R-:W-:Y:S01]  /*63a0*/  FMUL.FTZ R56, R56, R9.reuse ;  /* 0x0000000938387220 */ /* 0x080fe20000410000 */
[----:B------:R-:W2:Y:S01]  /*63b0*/  MUFU.TANH R163, R163 ;  /* 0x000000a300a37308 */ /* 0x000ea20000002400 */
[-C--:B------:R-:W-:Y:S01]  /*63c0*/  FMUL.FTZ R57, R57, R9.reuse ;  /* 0x0000000939397220 */ /* 0x080fe20000410000 */
[-C--:B------:R-:W-:Y:S01]  /*63d0*/  FMUL.FTZ R60, R60, R9.reuse ;  /* 0x000000093c3c7220 */ /* 0x080fe20000410000 */
[-C--:B------:R-:W-:Y:S01]  /*63e0*/  FMUL.FTZ R61, R61, R9.reuse ;  /* 0x000000093d3d7220 */ /* 0x080fe20000410000 */
[-C--:B------:R-:W-:Y:S01]  /*63f0*/  FMUL.FTZ R64, R64, R9.reuse ;  /* 0x0000000940407220 */ /* 0x080fe20000410000 */
[-C--:B------:R-:W-:Y:S01]  /*6400*/  FMUL.FTZ R65, R65, R9.reuse ;  /* 0x0000000941417220 */ /* 0x080fe20000410000 */
[-C--:B------:R-:W-:Y:S01]  /*6410*/  FMUL.FTZ R68, R68, R9.reuse ;  /* 0x0000000944447220 */ /* 0x080fe20000410000 */
[-C--:B------:R-:W-:Y:S01]  /*6420*/  FMUL.FTZ R69, R69, R9.reuse ;  /* 0x0000000945457220 */ /* 0x080fe20000410000 */
[----:B------:R-:W3:Y:S01]  /*6430*/  MUFU.TANH R4, R4 ;  /* 0x0000000400047308 */ /* 0x000ee20000002400 */
[----:B0-----:R-:W-:Y:S01]  /*6440*/  FADD.FTZ R11, R0, R154 ;  /* 0x0000009a000b7221 */ /* 0x001fe20000010000 */
[----:B------:R-:W-:Y:S01]  /*6450*/  F2FP.BF16.F32.PACK_AB R154, R169, R0 ;  /* 0x00000000a99a723e */ /* 0x000fe200000010ff */
[-C--:B------:R-:W-:Y:S01]  /*6460*/  FMUL.FTZ R72, R72, R9.reuse ;  /* 0x0000000948487220 */ /* 0x080fe20000410000 */
[----:B------:R-:W-:Y:S01]  /*6470*/  FMNMX.FTZ R0, R161, R8, !PT ;  /* 0x00000008a1007209 */ /* 0x000fe20007810000 */
[----:B------:R-:W-:Y:S01]  /*6480*/  FADD.FTZ R11, R169, R11 ;  /* 0x0000000ba90b7221 */ /* 0x000fe20000010000 */
[----:B------:R-:W-:Y:S01]  /*6490*/  FMUL.FTZ R169, R175, UR24 ;  /* 0x00000018afa97c20 */ /* 0x000fe20008410000 */
[-C--:B------:R-:W-:Y:S01]  /*64a0*/  FMUL.FTZ R73, R73, R9.reuse ;  /* 0x0000000949497220 */ /* 0x080fe20000410000 */
[----:B------:R-:W-:Y:S01]  /*64b0*/  FMNMX.FTZ R0, R155, R0, !PT ;  /* 0x000000009b007209 */ /* 0x000fe20007810000 */
[----:B------:R-:W0:Y:S01]  /*64c0*/  MUFU.TANH R12, R12 ;  /* 0x0000000c000c7308 */ /* 0x000e220000002400 */
[-C--:B------:R-:W-:Y:S01]  /*64d0*/  FMUL.FTZ R76, R76, R9.reuse ;  /* 0x000000094c4c7220 */ /* 0x080fe20000410000 */
[-C--:B------:R-:W-:Y:S01]  /*64e0*/  FMUL.FTZ R77, R77, R9.reuse ;  /* 0x000000094d4d7220 */ /* 0x080fe20000410000 */
[----:B------:R-:W-:Y:S01]  /*64f0*/  FMNMX.FTZ R0, R158, R0, !PT ;  /* 0x000000009e007209 */ /* 0x000fe20007810000 */
[-C--:B------:R-:W-:Y:S01]  /*6500*/  FMUL.FTZ R80, R80, R9.reuse ;  /* 0x0000000950507220 */ /* 0x080fe20000410000 */
[-C--:B------:R-:W-:Y:S01]  /*6510*/  FMUL.FTZ R81, R81, R9.reuse ;  /* 0x0000000951517220 */ /* 0x080fe20000410000 */
[-C--:B------:R-:W-:Y:S01]  /*6520*/  FMUL.FTZ R84, R84, R9.reuse ;  /* 0x0000000954547220 */ /* 0x080fe20000410000 */
[----:B------:R-:W-:Y:S01]  /*6530*/  FMNMX.FTZ R0, R159, R0, !PT ;  /* 0x000000009f007209 */ /* 0x000fe20007810000 */
[----:B------:R-:W4:Y:S01]  /*6540*/  MUFU.TANH R166, R166 ;  /* 0x000000a600a67308 */ /* 0x000f220000002400 */
[-C--:B------:R-:W-:Y:S01]  /*6550*/  FMUL.FTZ R85, R85, R9.reuse ;  /* 0x0000000955557220 */ /* 0x080fe20000410000 */
[-C--:B------:R-:W-:Y:S01]  /*6560*/  FMUL.FTZ R88, R88, R9.reuse ;  /* 0x0000000958587220 */ /* 0x080fe20000410000 */
[----:B------:R-:W-:Y:S01]  /*6570*/  FMNMX.FTZ R0, R162, R0, !PT ;  /* 0x00000000a2007209 */ /* 0x000fe20007810000 */
[-C--:B------:R-:W-:Y:S01]  /*6580*/  FMUL.FTZ R89, R89, R9.reuse ;  /* 0x0000000959597220 */ /* 0x080fe20000410000 */
[-C--:B------:R-:W-:Y:S01]  /*6590*/  FMUL.FTZ R92, R92, R9.reuse ;  /* 0x000000095c5c7220 */ /* 0x080fe20000410000 */
[-C--:B------:R-:W-:Y:S01]  /*65a0*/  FMUL.FTZ R93, R93, R9.reuse ;  /* 0x000000095d5d7220 */ /* 0x080fe20000410000 */
[----:B------:R-:W-:Y:S01]  /*65b0*/  FMNMX.FTZ R0, R10, R0, !PT ;  /* 0x000000000a007209 */ /* 0x000fe20007810000 */
[----:B------:R-:W5:Y:S01]  /*65c0*/  MUFU.TANH R167, R167 ;  /* 0x000000a700a77308 */ /* 0x000f620000002400 */
[-C--:B------:R-:W-:Y:S01]  /*65d0*/  FMUL.FTZ R96, R96, R9.reuse ;  /* 0x0000000960607220 */ /* 0x080fe20000410000 */
[-C--:B------:R-:W-:Y:S01]  /*65e0*/  FMUL.FTZ R97, R97, R9.reuse ;  /* 0x0000000961617220 */ /* 0x080fe20000410000 */
[----:B--2---:R-:W-:Y:S01]  /*65f0*/  FMNMX.FTZ R0, R163, R0, !PT ;  /* 0x00000000a3007209 */ /* 0x004fe20007810000 */
[-C--:B------:R-:W-:Y:S01]  /*6600*/  FMUL.FTZ R100, R100, R9.reuse ;  /* 0x0000000964647220 */ /* 0x080fe20000410000 */
[-C--:B------:R-:W-:Y:S01]  /*6610*/  FMUL.FTZ R101, R101, R9.reuse ;  /* 0x0000000965657220 */ /* 0x080fe20000410000 */
[-C--:B------:R-:W-:Y:S01]  /*6620*/  FMUL.FTZ R104, R104, R9.reuse ;  /* 0x0000000968687220 */ /* 0x080fe20000410000 */
[----:B---3--:R-:W-:Y:S01]  /*6630*/  FMNMX.FTZ R0, R4, R0, !PT ;  /* 0x0000000004007209 */ /* 0x008fe20007810000 */
[----:B------:R-:W2:Y:S01]  /*6640*/  MUFU.TANH R169, R169 ;  /* 0x000000a900a97308 */ /* 0x000ea20000002400 */
[-C--:B------:R-:W-:Y:S01]  /*6650*/  FMUL.FTZ R105, R105, R9.reuse ;  /* 0x0000000969697220 */ /* 0x080fe20000410000 */
[-C--:B------:R-:W-:Y:S01]  /*6660*/  FMUL.FTZ R108, R108, R9.reuse ;  /* 0x000000096c6c7220 */ /* 0x080fe20000410000 */
[----:B0-----:R-:W-:Y:S01]  /*6670*/  FMNMX.FTZ R0, R12, R0, !PT ;  /* 0x000000000c007209 */ /* 0x001fe20007810000 */
[-C--:B------:R-:W-:Y:S01]  /*6680*/  FMUL.FTZ R109, R109, R9.reuse ;  /* 0x000000096d6d7220 */ /* 0x080fe20000410000 */
[-C--:B------:R-:W-:Y:S01]  /*6690*/  FMUL.FTZ R112, R112, R9.reuse ;  /* 0x0000000970707220 */ /* 0x080fe20000410000 */
[-C--:B------:R-:W-:Y:S01]  /*66a0*/  FMUL.FTZ R113, R113, R9.reuse ;  /* 0x0000000971717220 */ /* 0x080fe20000410000 */
[----:B----4-:R-:W-:Y:S01]  /*66b0*/  FMNMX.FTZ R0, R166, R0, !PT ;  /* 0x00000000a6007209 */ /* 0x010fe20007810000 */
[----:B------:R-:W0:Y:S01]  /*66c0*/  MUFU.TANH R170, R170 ;  /* 0x000000aa00aa7308 */ /* 0x000e220000002400 */
[-C--:B------:R-:W-:Y:S01]  /*66d0*/  FMUL.FTZ R116, R116, R9.reuse ;  /* 0x0000000974747220 */ /* 0x080fe20000410000 */
[-C--:B------:R-:W-:Y:S01]  /*66e0*/  FMUL.FTZ R117, R117, R9.reuse ;  /* 0x0000000975757220 */ /* 0x080fe20000410000 */
[----:B-----5:R-:W-:Y:S01]  /*66f0*/  FMNMX.FTZ R0, R167, R0, !PT ;  /* 0x00000000a7007209 */ /* 0x020fe20007810000 */
[-C--:B------:R-:W-:Y:S01]  /*6700*/  FMUL.FTZ R120, R120, R9.reuse ;  /* 0x0000000978787220 */ /* 0x080fe20000410000 */
[-C--:B------:R-:W-:Y:S01]  /*6710*/  FMUL.FTZ R121, R121, R9.reuse ;  /* 0x0000000979797220 */ /* 0x080fe20000410000 */
[-C--:B------:R-:W-:Y:S01]  /*6720*/  FMUL.FTZ R124, R124, R9.reuse ;  /* 0x000000097c7c7220 */ /* 0x080fe20000410000 */
[-C--:B------:R-:W-:Y:S01]  /*6730*/  FMUL.FTZ R125, R125, R9.reuse ;  /* 0x000000097d7d7220 */ /* 0x080fe20000410000 */
[----:B------:R-:W3:Y:S01]  /*6740*/  MUFU.TANH R171, R171 ;  /* 0x000000ab00ab7308 */ /* 0x000ee20000002400 */
[----:B--2---:R-:W-:Y:S01]  /*6750*/  FMNMX.FTZ R0, R169, R0, !PT ;  /* 0x00000000a9007209 */ /* 0x004fe20007810000 */
[-C--:B------:R-:W-:Y:S01]  /*6760*/  FMUL.FTZ R128, R128, R9.reuse ;  /* 0x0000000980807220 */ /* 0x080fe20000410000 */
[-C--:B------:R-:W-:Y:S01]  /*6770*/  FMUL.FTZ R129, R129, R9.reuse ;  /* 0x0000000981817220 */ /* 0x080fe20000410000 */
[-C--:B------:R-:W-:Y:S01]  /*6780*/  FMUL.FTZ R132, R132, R9.reuse ;  /* 0x0000000984847220 */ /* 0x080fe20000410000 */
[-C--:B------:R-:W-:Y:S01]  /*6790*/  FMUL.FTZ R133, R133, R9.reuse ;  /* 0x0000000985857220 */ /* 0x080fe20000410000 */
[-C--:B------:R-:W-:Y:S01]  /*67a0*/  FMUL.FTZ R136, R136, R9.reuse ;  /* 0x0000000988887220 */ /* 0x080fe20000410000 */
[-C--:B------:R-:W-:Y:S01]  /*67b0*/  FMUL.FTZ R137, R137, R9.reuse ;  /* 0x0000000989897220 */ /* 0x080fe20000410000 */
[----:B------:R-:W-:Y:S01]  /*67c0*/  MUFU.EX2 R178, R156 ;  /* 0x0000009c00b27308 */ /* 0x000fe20000000800 */
[----:B0-----:R-:W-:Y:S01]  /*67d0*/  FMNMX.FTZ R0, R170, R0, !PT ;  /* 0x00000000aa007209 */ /* 0x001fe20007810000 */
[-C--:B------:R-:W-:Y:S01]  /*67e0*/  FMUL.FTZ R140, R140, R9.reuse ;  /* 0x000000098c8c7220 */ /* 0x080fe20000410000 */
[-C--:B------:R-:W-:Y:S01]  /*67f0*/  FMUL.FTZ R141, R141, R9.reuse ;  /* 0x000000098d8d7220 */ /* 0x080fe20000410000 */
[-C--:B------:R-:W-:Y:S01]  /*6800*/  FMUL.FTZ R144, R144, R9.reuse ;  /* 0x0000000990907220 */ /* 0x080fe20000410000 */
[-C--:B------:R-:W-:Y:S01]  /*6810*/  FMUL.FTZ R145, R145, R9.reuse ;  /* 0x0000000991917220 */ /* 0x080fe20000410000 */
[-C--:B------:R-:W-:Y:S01]  /*6820*/  FMUL.FTZ R148, R148, R9.reuse ;  /* 0x0000000994947220 */ /* 0x080fe20000410000 */
[----:B------:R-:W-:Y:S01]  /*6830*/  FMUL.FTZ R149, R149, R9 ;  /* 0x0000000995957220 */ /* 0x000fe20000410000 */
[----:B------:R-:W-:Y:S01]  /*6840*/  MUFU.EX2 R13, R13 ;  /* 0x0000000d000d7308 */ /* 0x000fe20000000800 */
[----:B---3--:R-:W-:-:S04]  /*6850*/  FMNMX.FTZ R0, R171, R0, !PT ;  /* 0x00000000ab007209 */ /* 0x008fc80007810000 */
[----:B------:R-:W-:-:S03]  /*6860*/  FMNMX.FTZ R0, R172, R0, !PT ;  /* 0x00000000ac007209 */ /* 0x000fc60007810000 */
[----:B------:R-:W-:Y:S01]  /*6870*/  MUFU.EX2 R14, R14 ;  /* 0x0000000e000e7308 */ /* 0x000fe20000000800 */
[----:B------:R-:W-:-:S05]  /*6880*/  FMNMX.FTZ R0, R173, R0, !PT ;  /* 0x00000000ad007209 */ /* 0x000fca0007810000 */
[----:B------:R-:W0:Y:S02]  /*6890*/  SHFL.BFLY PT, R174, R0, 0x2, 0x1f ;  /* 0x0c401f0000ae7f89 */ /* 0x000e2400000e0000 */
[----:B------:R-:W-:Y:S08]  /*68a0*/  MUFU.EX2 R15, R15 ;  /* 0x0000000f000f7308 */ /* 0x000ff00000000800 */
[----:B------:R-:W-:Y:S08]  /*68b0*/  MUFU.EX2 R20, R20 ;  /* 0x0000001400147308 */ /* 0x000ff00000000800 */
[----:B------:R-:W-:Y:S01]  /*68c0*/  MUFU.EX2 R21, R21 ;  /* 0x0000001500157308 */ /* 0x000fe20000000800 */
[----:B0-----:R-:W-:-:S07]  /*68d0*/  FMNMX.FTZ R0, R0, R174, !PT ;  /* 0x000000ae00007209 */ /* 0x001fce0007810000 */
[----:B------:R-:W0:Y:S01]  /*68e0*/  MUFU.EX2 R168, R168 ;  /* 0x000000a800a87308 */ /* 0x000e220000000800 */
[----:B------:R-:W2:Y:S07]  /*68f0*/  SHFL.BFLY PT, R174, R0, 0x1, 0x1f ;  /* 0x0c201f0000ae7f89 */ /* 0x000eae00000e0000 */
[----:B------:R-:W-:Y:S08]  /*6900*/  MUFU.EX2 R177, R165 ;  /* 0x000000a500b17308 */ /* 0x000ff00000000800 */
[----:B------:R0:W-:Y:S02]  /*6910*/  MUFU.EX2 R179, R160 ;  /* 0x000000a000b37308 */ /* 0x0001e40000000800 */
[----:B0-----:R-:W-:-:S02]  /*6920*/  F2FP.BF16.F32.PACK_AB R160, R168, R21 ;  /* 0x00000015a8a0723e */ /* 0x001fc400000010ff */
[----:B--2---:R-:W-:-:S05]  /*6930*/  FMNMX.FTZ R0, R0, R174, !PT ;  /* 0x000000ae00007209 */ /* 0x004fca0007810000 */
[C---:B------:R-:W-:Y:S01]  /*6940*/  FADD.FTZ R175, -R0.reuse, R8 ;  /* 0x0000000800af7221 */ /* 0x040fe20000010100 */
[----:B------:R-:W-:Y:S01]  /*6950*/  FMUL.FTZ R174, R0, UR10 ;  /* 0x0000000a00ae7c20 */ /* 0x000fe20008410000 */
[----:B------:R-:W-:Y:S02]  /*6960*/  MUFU.EX2 R8, R153 ;  /* 0x0000009900087308 */ /* 0x000fe40000000800 */
        /* <DEDUP_REMOVED lines=19> */
[----:B------:R-:W3:Y:S01]  /*6aa0*/  MUFU.EX2 R155, R155 ;  /* 0x0000009b009b7308 */ /* 0x000ee20000000800 */
[-C--:B0-----:R-:W-:Y:S01]  /*6ab0*/  FMUL.FTZ R26, R26, R10.reuse ;  /* 0x0000000a1a1a7220 */ /* 0x081fe20000410000 */
[-C--:B------:R-:W-:Y:S01]  /*6ac0*/  FMUL.FTZ R27, R27, R10.reuse ;  /* 0x0000000a1b1b7220 */ /* 0x080fe20000410000 */
[-C--:B------:R-:W-:Y:S01]  /*6ad0*/  FMUL.FTZ R30, R30, R10.reuse ;  /* 0x0000000a1e1e7220 */ /* 0x080fe20000410000 */
[-C--:B------:R-:W-:Y:S01]  /*6ae0*/  FMUL.FTZ R31, R31, R10.reuse ;  /* 0x0000000a1f1f7220 */ /* 0x080fe20000410000 */
[-C--:B------:R-:W-:Y:S01]  /*6af0*/  FMUL.FTZ R34, R34, R10.reuse ;  /* 0x0000000a22227220 */ /* 0x080fe20000410000 */
[-C--:B------:R-:W-:Y:S01]  /*6b00*/  FMUL.FTZ R35, R35, R10.reuse ;  /* 0x0000000a23237220 */ /* 0x080fe20000410000 */
[-C--:B------:R-:W-:Y:S01]  /*6b10*/  FMUL.FTZ R38, R38, R10.reuse ;  /* 0x0000000a26267220 */ /* 0x080fe20000410000 */
[----:B------:R-:W-:Y:S01]  /*6b20*/  MUFU.EX2 R156, R159 ;  /* 0x0000009f009c7308 */ /* 0x000fe20000000800 */
[----:B--2---:R-:W-:Y:S01]  /*6b30*/  FFMA.FTZ R5, R10, R5, R153 ;  /* 0x000000050a057223 */ /* 0x004fe20000010099 */
[-C--:B------:R-:W-:Y:S01]  /*6b40*/  FMUL.FTZ R39, R39, R10.reuse ;  /* 0x0000000a27277220 */ /* 0x080fe20000410000 */
[-C--:B------:R-:W-:Y:S01]  /*6b50*/  FMUL.FTZ R42, R42, R10.reuse ;  /* 0x0000000a2a2a7220 */ /* 0x080fe20000410000 */
[-C--:B------:R-:W-:Y:S01]  /*6b60*/  FMUL.FTZ R43, R43, R10.reuse ;  /* 0x0000000a2b2b7220 */ /* 0x080fe20000410000 */
[-C--:B------:R-:W-:Y:S01]  /*6b70*/  FMUL.FTZ R46, R46, R10.reuse ;  /* 0x0000000a2e2e7220 */ /* 0x080fe20000410000 */
[-C--:B------:R-:W-:Y:S01]  /*6b80*/  FMUL.FTZ R47, R47, R10.reuse ;  /* 0x0000000a2f2f7220 */ /* 0x080fe20000410000 */
[-C--:B------:R-:W-:Y:S01]  /*6b90*/  FMUL.FTZ R50, R50, R10.reuse ;  /* 0x0000000a32327220 */ /* 0x080fe20000410000 */
[----:B------:R-:W-:Y:S01]  /*6ba0*/  MUFU.EX2 R175, R157 ;  /* 0x0000009d00af7308 */ /* 0x000fe20000000800 */
[C---:B---3--:R-:W-:Y:S01]  /*6bb0*/  FADD.FTZ R5, R155.reuse, R5 ;  /* 0x000000059b057221 */ /* 0x048fe20000010000 */
[----:B------:R-:W-:Y:S01]  /*6bc0*/  F2FP.BF16.F32.PACK_AB R153, R155, R153 ;  /* 0x000000999b99723e */ /* 0x000fe200000010ff */
[-C--:B------:R-:W-:Y:S01]  /*6bd0*/  FMUL.FTZ R51, R51, R10.reuse ;  /* 0x0000000a33337220 */ /* 0x080fe20000410000 */
[-C--:B------:R-:W-:Y:S01]  /*6be0*/  FMUL.FTZ R54, R54, R10.reuse ;  /* 0x0000000a36367220 */ /* 0x080fe20000410000 */
        /* <DEDUP_REMOVED lines=11> */
[----:B------:R3:W4:Y:S01]  /*6ca0*/  MUFU.EX2 R157, R162 ;  /* 0x000000a2009d7308 */ /* 0x0007220000000800 */
[----:B0-----:R-:W-:-:S02]  /*6cb0*/  IMAD.U32 R158, RZ, RZ, UR23 ;  /* 0x00000017ff9e7e24 */ /* 0x001fc4000f8e00ff */
[-C--:B------:R-:W-:Y:S01]  /*6cc0*/  FMUL.FTZ R75, R75, R10.reuse ;  /* 0x0000000a4b4b7220 */ /* 0x080fe20000410000 */
[-C--:B------:R-:W-:Y:S01]  /*6cd0*/  FMUL.FTZ R78, R78, R10.reuse ;  /* 0x0000000a4e4e7220 */ /* 0x080fe20000410000 */
[-C--:B------:R-:W-:Y:S01]  /*6ce0*/  FMUL.FTZ R79, R79, R10.reuse ;  /* 0x0000000a4f4f7220 */ /* 0x080fe20000410000 */
[----:B------:R-:W-:Y:S02]  /*6cf0*/  @!P1 IMAD R158, R158, 0x40, R16 ;  /* 0x000000409e9e9824 */ /* 0x000fe400078e0210 */
[-C--:B------:R-:W-:Y:S01]  /*6d00*/  FMUL.FTZ R82, R82, R10.reuse ;  /* 0x0000000a52527220 */ /* 0x080fe20000410000 */
[-C--:B------:R-:W-:Y:S01]  /*6d10*/  FMUL.FTZ R83, R83, R10.reuse ;  /* 0x0000000a53537220 */ /* 0x080fe20000410000 */
[----:B------:R-:W0:Y:S01]  /*6d20*/  MUFU.EX2 R176, R176 ;  /* 0x000000b000b07308 */ /* 0x000e220000000800 */
[----:B--2---:R-:W-:Y:S01]  /*6d30*/  FADD.FTZ R5, R155, R5 ;  /* 0x000000059b057221 */ /* 0x004fe20000010000 */
[----:B------:R-:W-:Y:S01]  /*6d40*/  F2FP.BF16.F32.PACK_AB R155, R156, R155 ;  /* 0x0000009b9c9b723e */ /* 0x000fe200000010ff */
[----:B------:R-:W-:Y:S01]  /*6d50*/  FMUL.FTZ R86, R86, R10 ;  /* 0x0000000a56567220 */ /* 0x000fe20000410000 */
[----:B------:R-:W-:Y:S01]  /*6d60*/  @!P1 LEA R158, R158, UR39, 0x2 ;  /* 0x000000279e9e9c11 */ /* 0x000fe2000f8e10ff */
[----:B------:R-:W-:Y:S01]  /*6d70*/  FADD.FTZ R5, R156, R5 ;  /* 0x000000059c057221 */ /* 0x000fe20000010000 */
[----:B------:R-:W-:Y:S01]  /*6d80*/  FADD.FTZ R156, R13, R11 ;  /* 0x0000000b0d9c7221 */ /* 0x000fe20000010000 */
[----:B---3--:R-:W-:Y:S01]  /*6d90*/  F2FP.BF16.F32.PACK_AB R162, R178, R8 ;  /* 0x00000008b2a2723e */ /* 0x008fe200000010ff */
[----:B------:R-:W2:Y:S01]  /*6da0*/  MUFU.EX2 R159, R163 ;  /* 0x000000a3009f7308 */ /* 0x000ea20000000800 */
[----:B----4-:R-:W-:Y:S01]  /*6db0*/  FADD.FTZ R11, R157, R5 ;  /* 0x000000059d0b7221 */ /* 0x010fe20000010000 */
[C---:B------:R-:W-:Y:S01]  /*6dc0*/  FADD.FTZ R5, R14.reuse, R156 ;  /* 0x0000009c0e057221 */ /* 0x040fe20000010000 */
[----:B------:R-:W-:Y:S01]  /*6dd0*/  @!P1 STS [R158+0x28800], R9 ;  /* 0x028800099e009388 */ /* 0x000fe20000000800 */
[----:B------:R-:W-:Y:S01]  /*6de0*/  F2FP.BF16.F32.PACK_AB R156, R14, R13 ;  /* 0x0000000d0e9c723e */ /* 0x000fe200000010ff */
[-C--:B------:R-:W-:Y:S01]  /*6df0*/  FMUL.FTZ R87, R87, R10.reuse ;  /* 0x0000000a57577220 */ /* 0x080fe20000410000 */
[----:B------:R-:W-:Y:S01]  /*6e00*/  FADD.FTZ R5, R15, R5 ;  /* 0x000000050f057221 */ /* 0x000fe20000010000 */
[----:B------:R3:W-:Y:S01]  /*6e10*/  @!P1 STS [R158+0x28820], R10 ;  /* 0x0288200a9e009388 */ /* 0x0007e20000000800 */
[----:B------:R-:W4:Y:S01]  /*6e20*/  MUFU.EX2 R4, R4 ;  /* 0x0000000400047308 */ /* 0x000f220000000800 */
[----:B0-----:R-:W-:Y:S01]  /*6e30*/  FADD.FTZ R11, R176, R11 ;  /* 0x0000000bb00b7221 */ /* 0x001fe20000010000 */
[----:B------:R-:W-:Y:S01]  /*6e40*/  FADD.FTZ R5, R20, R5 ;  /* 0x0000000514057221 */ /* 0x000fe20000010000 */
[----:B------:R-:W-:Y:S01]  /*6e50*/  BAR.SYNC.DEFER_BLOCKING 0xf, 0x100 ;  /* 0x03c4000000007b1d */ /* 0x000fe20000010000 */
[----:B------:R-:W-:Y:S01]  /*6e60*/  F2FP.BF16.F32.PACK_AB R157, R176, R157 ;  /* 0x0000009db09d723e */ /* 0x000fe200000010ff */
[-C--:B------:R-:W-:Y:S01]  /*6e70*/  FMUL.FTZ R90, R90, R10.reuse ;  /* 0x0000000a5a5a7220 */ /* 0x080fe20000410000 */
[-C--:B------:R-:W-:Y:S01]  /*6e80*/  FMUL.FTZ R91, R91, R10.reuse ;  /* 0x0000000a5b5b7220 */ /* 0x080fe20000410000 */
[-C--:B------:R-:W-:Y:S01]  /*6e90*/  FMUL.FTZ R94, R94, R10.reuse ;  /* 0x0000000a5e5e7220 */ /* 0x080fe20000410000 */
[-C--:B------:R-:W-:Y:S01]  /*6ea0*/  FMUL.FTZ R95, R95, R10.reuse ;  /* 0x0000000a5f5f7220 */ /* 0x080fe20000410000 */
[----:B------:R-:W0:Y:S01]  /*6eb0*/  MUFU.EX2 R12, R12 ;  /* 0x0000000c000c7308 */ /* 0x000e220000000800 */
[----:B--2---:R-:W-:Y:S01]  /*6ec0*/  FADD.FTZ R11, R159, R11 ;  /* 0x0000000b9f0b7221 */ /* 0x004fe20000010000 */
[----:B---3--:R-:W-:Y:S01]  /*6ed0*/  F2FP.BF16.F32.PACK_AB R158, R20, R15 ;  /* 0x0000000f149e723e */ /* 0x008fe200000010ff */
[-C--:B------:R-:W-:Y:S01]  /*6ee0*/  FMUL.FTZ R98, R98, R10.reuse ;  /* 0x0000000a62627220 */ /* 0x080fe20000410000 */
[-C--:B------:R-:W-:Y:S01]  /*6ef0*/  FMUL.FTZ R99, R99, R10.reuse ;  /* 0x0000000a63637220 */ /* 0x080fe20000410000 */
[-C--:B------:R-:W-:Y:S01]  /*6f00*/  FMUL.FTZ R102, R102, R10.reuse ;  /* 0x0000000a66667220 */ /* 0x080fe20000410000 */
[-C--:B------:R-:W-:Y:S01]  /*6f10*/  FMUL.FTZ R103, R103, R10.reuse ;  /* 0x0000000a67677220 */ /* 0x080fe20000410000 */
[-C--:B------:R-:W-:Y:S01]  /*6f20*/  FMUL.FTZ R106, R106, R10.reuse ;  /* 0x0000000a6a6a7220 */ /* 0x080fe20000410000 */
[----:B------:R-:W2:Y:S01]  /*6f30*/  MUFU.EX2 R161, R166 ;  /* 0x000000a600a17308 */ /* 0x000ea20000000800 */
[C---:B----4-:R-:W-:Y:S01]  /*6f40*/  FADD.FTZ R11, R4.reuse, R11 ;  /* 0x0000000b040b7221 */ /* 0x050fe20000010000 */
[----:B------:R-:W-:Y:S01]  /*6f50*/  F2FP.BF16.F32.PACK_AB R159, R4, R159 ;  /* 0x0000009f049f723e */ /* 0x000fe200000010ff */
[----:B------:R-:W-:Y:S01]  /*6f60*/  FADD.FTZ R4, R21, R5 ;  /* 0x0000000515047221 */ /* 0x000fe20000010000 */
[-C--:B------:R-:W-:Y:S01]  /*6f70*/  FMUL.FTZ R107, R107, R10.reuse ;  /* 0x0000000a6b6b7220 */ /* 0x080fe20000410000 */
[-C--:B------:R-:W-:Y:S01]  /*6f80*/  FMUL.FTZ R110, R110, R10.reuse ;  /* 0x0000000a6e6e7220 */ /* 0x080fe20000410000 */
[-C--:B------:R-:W-:Y:S01]  /*6f90*/  FMUL.FTZ R111, R111, R10.reuse ;  /* 0x0000000a6f6f7220 */ /* 0x080fe20000410000 */
[----:B------:R-:W-:Y:S01]  /*6fa0*/  FADD.FTZ R4, R168, R4 ;  /* 0x00000004a8047221 */ /* 0x000fe20000010000 */
[----:B------:R-:W3:Y:S01]  /*6fb0*/  MUFU.EX2 R163, R167 ;  /* 0x000000a700a37308 */ /* 0x000ee20000000800 */
[----:B0-----:R-:W-:Y:S01]  /*6fc0*/  FADD.FTZ R11, R12, R11 ;  /* 0x0000000b0c0b7221 */ /* 0x001fe20000010000 */
[----:B------:R0:W-:Y:S01]  /*6fd0*/  STSM.16.M88.4 [R18+0x26800], R152 ;  /* 0x0268009812007844 */ /* 0x0001e20000000200 */
[----:B------:R-:W-:Y:S01]  /*6fe0*/  FADD.FTZ R4, R8, R4 ;  /* 0x0000000408047221 */ /* 0x000fe20000010000 */
[-C--:B------:R-:W-:Y:S01]  /*6ff0*/  FMUL.FTZ R114, R114, R10.reuse ;  /* 0x0000000a72727220 */ /* 0x080fe20000410000 */
[----:B------:R-:W-:Y:S01]  /*7000*/  FMUL.FTZ R115, R115, R10 ;  /* 0x0000000a73737220 */ /* 0x000fe20000410000 */
[----:B------:R0:W-:Y:S01]  /*7010*/  STSM.16.M88.4 [R23], R156 ;  /* 0x0000009c17007844 */ /* 0x0001e20000000200 */
[----:B------:R-:W-:Y:S01]  /*7020*/  FADD.FTZ R4, R178, R4 ;  /* 0x00000004b2047221 */ /* 0x000fe20000010000 */
[----:B------:R-:W4:Y:S01]  /*7030*/  MUFU.EX2 R169, R169 ;  /* 0x000000a900a97308 */ /* 0x000f220000000800 */
[C---:B--2---:R-:W-:Y:S01]  /*7040*/  FADD.FTZ R11, R161.reuse, R11 ;  /* 0x0000000ba10b7221 */ /* 0x044fe20000010000 */
[----:B------:R-:W-:Y:S01]  /*7050*/  F2FP.BF16.F32.PACK_AB R161, R161, R12 ;  /* 0x0000000ca1a1723e */ /* 0x000fe200000010ff */
[----:B------:R-:W-:Y:S01]  /*7060*/  FADD.FTZ R4, R175, R4 ;  /* 0x00000004af047221 */ /* 0x000fe20000010000 */
[-C--:B------:R-:W-:Y:S01]  /*7070*/  FMUL.FTZ R118, R118, R10.reuse ;  /* 0x0000000a76767220 */ /* 0x080fe20000410000 */
[-C--:B------:R-:W-:Y:S01]  /*7080*/  FMUL.FTZ R119, R119, R10.reuse ;  /* 0x0000000a77777220 */ /* 0x080fe20000410000 */
[-C--:B------:R-:W-:Y:S01]  /*7090*/  FMUL.FTZ R122, R122, R10.reuse ;  /* 0x0000000a7a7a7220 */ /* 0x080fe20000410000 */
[----:B------:R-:W-:Y:S01]  /*70a0*/  FADD.FTZ R4, R179, R4 ;  /* 0x00000004b3047221 */ /* 0x000fe20000010000 */
        /* <DEDUP_REMOVED lines=9> */
[C---:B----4-:R-:W-:Y:S01]  /*7140*/  FADD.FTZ R11, R169.reuse, R11 ;  /* 0x0000000ba90b7221 */ /* 0x050fe20000010000 */
[----:B------:R-:W-:Y:S01]  /*7150*/  F2FP.BF16.F32.PACK_AB R163, R169, R163 ;  /* 0x000000a3a9a3723e */ /* 0x000fe200000010ff */
[-C--:B------:R-:W-:Y:S01]  /*7160*/  FMUL.FTZ R135, R135, R10.reuse ;  /* 0x0000000a87877220 */ /* 0x080fe20000410000 */
[-C--:B------:R-:W-:Y:S01]  /*7170*/  FMUL.FTZ R138, R138, R10.reuse ;  /* 0x0000000a8a8a7220 */ /* 0x080fe20000410000 */
[-C--:B------:R-:W-:Y:S01]  /*7180*/  FMUL.FTZ R139, R139, R10.reuse ;  /* 0x0000000a8b8b7220 */ /* 0x080fe20000410000 */
[-C--:B------:R-:W-:Y:S01]  /*7190*/  FMUL.FTZ R142, R142, R10.reuse ;  /* 0x0000000a8e8e7220 */ /* 0x080fe20000410000 */
[----:B------:R0:W-:Y:S01]  /*71a0*/  STSM.16.M88.4 [R19], R160 ;  /* 0x000000a013007844 */ /* 0x0001e20000000200 */
[----:B------:R-:W4:Y:S01]  /*71b0*/  MUFU.EX2 R167, R172 ;  /* 0x000000ac00a77308 */ /* 0x000f220000000800 */
[----:B--2---:R-:W-:Y:S01]  /*71c0*/  FADD.FTZ R11, R165, R11 ;  /* 0x0000000ba50b7221 */ /* 0x004fe20000010000 */
[-C--:B------:R-:W-:Y:S01]  /*71d0*/  FMUL.FTZ R143, R143, R10.reuse ;  /* 0x0000000a8f8f7220 */ /* 0x080fe20000410000 */
[-C--:B------:R-:W-:Y:S01]  /*71e0*/  FMUL.FTZ R146, R146, R10.reuse ;  /* 0x0000000a92927220 */ /* 0x080fe20000410000 */
[-C--:B------:R-:W-:Y:S01]  /*71f0*/  FMUL.FTZ R147, R147, R10.reuse ;  /* 0x0000000a93937220 */ /* 0x080fe20000410000 */
[-C--:B------:R-:W-:Y:S01]  /*7200*/  FMUL.FTZ R150, R150, R10.reuse ;  /* 0x0000000a96967220 */ /* 0x080fe20000410000 */
[----:B------:R-:W-:-:S02]  /*7210*/  FMUL.FTZ R151, R151, R10 ;  /* 0x0000000a97977220 */ /* 0x000fc40000410000 */
[----:B------:R2:W5:Y:S01]  /*7220*/  MUFU.EX2 R174, R164 ;  /* 0x000000a400ae7308 */ /* 0x0005620000000800 */
[C---:B---3--:R-:W-:Y:S01]  /*7230*/  FADD.FTZ R11, R171.reuse, R11 ;  /* 0x0000000bab0b7221 */ /* 0x048fe20000010000 */
[----:B------:R-:W-:-:S06]  /*7240*/  F2FP.BF16.F32.PACK_AB R165, R171, R165 ;  /* 0x000000a5aba5723e */ /* 0x000fcc00000010ff */
[----:B------:R-:W3:Y:S01]  /*7250*/  MUFU.EX2 R173, R173 ;  /* 0x000000ad00ad7308 */ /* 0x000ee20000000800 */
[----:B----4-:R-:W-:Y:S01]  /*7260*/  FADD.FTZ R11, R167, R11 ;  /* 0x0000000ba70b7221 */ /* 0x010fe20000010000 */
[----:B--2---:R-:W-:Y:S02]  /*7270*/  F2FP.BF16.F32.PACK_AB R164, R179, R175 ;  /* 0x000000afb3a4723e */ /* 0x004fe400000010ff */
[----:B-----5:R-:W-:Y:S01]  /*7280*/  F2FP.BF16.F32.PACK_AB R166, R177, R174 ;  /* 0x000000aeb1a6723e */ /* 0x020fe200000010ff */
[----:B------:R-:W-:-:S04]  /*7290*/  FADD.FTZ R4, R174, R4 ;  /* 0x00000004ae047221 */ /* 0x000fc80000010000 */
[----:B------:R-:W-:Y:S01]  /*72a0*/  FADD.FTZ R4, R177, R4 ;  /* 0x00000004b1047221 */ /* 0x000fe20000010000 */
[C---:B---3--:R-:W-:Y:S01]  /*72b0*/  F2FP.BF16.F32.PACK_AB R167, R173.reuse, R167 ;  /* 0x000000a7ada7723e */ /* 0x048fe200000010ff */
[----:B------:R-:W-:-:S04]  /*72c0*/  FADD.FTZ R5, R173, R11 ;  /* 0x0000000bad057221 */ /* 0x000fc80000010000 */
[----:B------:R0:W-:Y:S01]  /*72d0*/  STSM.16.M88.4 [R22], R164 ;  /* 0x000000a416007844 */ /* 0x0001e20000000200 */
[----:B------:R-:W-:Y:S05]  /*72e0*/  @!P0 BRA `(.L_x_3585) ;  /* 0x0000000000048947 */ /* 0x000fea0003800000 */
[----:B------:R-:W-:Y:S01]  /*72f0*/  BPT.TRAP 0x1 ;  /* 0x000000040000795c */ /* 0x000fe20000300000 */
.L_x_3585:
[----:B------:R2:W3:Y:S01]  /*7300*/  SYNCS.PHASECHK.TRANS64.TRYWAIT P1, [UR22+0x28c50], R6 ;  /* 0x028c5006ff0075a7 */ /* 0x0004e20008020156 */
[----:B------:R-:W-:Y:S05]  /*7310*/  @!P0 BRA `(.L_x_3586) ;  /* 0x0000000000048947 */ /* 0x000fea0003800000 */
[----:B------:R-:W-:Y:S01]  /*7320*/  BPT.TRAP 0x1 ;  /* 0x000000040000795c */ /* 0x000fe20000300000 */
.L_x_3586:
[----:B---3--:R-:W-:Y:S05]  /*7330*/  @P1 BRA `(.L_x_3587) ;  /* 0x0000000000081947 */ /* 0x008fea0003800000 */
[----:B------:R-:W3:Y:S02]  /*7340*/  SYNCS.PHASECHK.TRANS64.TRYWAIT P1, [UR22+0x28c50], R6 ;  /* 0x028c5006ff0075a7 */ /* 0x000ee40008020156 */
[----:B---3--:R-:W-:Y:S05]  /*7350*/  @!P1 BRA `(.L_x_3588) ;  /* 0x000000b4001c9947 */ /* 0x008fea0003800000 */
.L_x_3587:
[----:B------:R-:W-:Y:S01]  /*7360*/  ULEA UR11, UR48, UR54, 0xc ;  /* 0x00000036300b7291 */ /* 0x000fe2000f8e603f */
[----:B------:R-:W-:Y:S01]  /*7370*/  WARPGROUP.ARRIVE ;  /* 0x00000000000079c5 */ /* 0x000fe20000000000 */
[----:B------:R-:W-:-:S05]  /*7380*/  UMOV UR7, 0x40000040 ;  /* 0x4000004000077882 */ /* 0x000fca0000000000 */
[----:B------:R-:W-:Y:S02]  /*7390*/  UMOV UR6, UR11 ;  /* 0x0000000b00067c82 */ /* 0x000fe40008000000 */
        /* <DEDUP_REMOVED lines=30> */
.L_x_3589:
[----:B------:R-:W-:Y:S01]  /*7580*/  UIADD3 UR22, UR22, 0x28c60, URZ ;  /* 0x00028c6016167890 */ /* 0x000fe2000fffe03f */
[----:B------:R-:W-:Y:S01]  /*7590*/  PLOP3.LUT P1, PT, PT, PT, UP0, 0x80, 0x0 ;  /* 0x000000000000781c */ /* 0x000fe20003f2f008 */
[----:B------:R-:W-:Y:S01]  /*75a0*/  UMOV UR23, UR48 ;  /* 0x0000003000177c82 */ /* 0x000fe20008000000 */
[----:B------:R-:W-:Y:S01]  /*75b0*/  IMAD.MOV.U32 R8, RZ, RZ, R0 ;  /* 0x000000ffff087224 */ /* 0x000fe200078e0000 */
[----:B------:R-:W-:Y:S01]  /*75c0*/  UPRMT UR22, UR38, 0x654, UR22 ;  /* 0x0000065426167896 */ /* 0x000fe20008000016 */
[----:B---3--:R-:W-:-:S08]  /*75d0*/  IMAD.MOV.U32 R9, RZ, RZ, R7 ;  /* 0x000000ffff097224 */ /* 0x008fd000078e0007 */
[----:B------:R-:W-:Y:S01]  /*75e0*/  SYNCS.ARRIVE.TRANS64.RED.A1T0 RZ, [UR22], RZ ;  /* 0x000000ffffff79a7 */ /* 0x000fe20008100416 */
[----:B------:R-:W-:Y:S05]  /*75f0*/  @P1 BRA `(.L_x_3590) ;  /* 0xffffffe000c01947 */ /* 0x000fea000383ffff */
.L_x_3579:
[----:B------:R-:W5:Y:S01]  /*7600*/  SHFL.BFLY PT, R3, R4, 0x2, 0x1f ;  /* 0x0c401f0004037f89 */ /* 0x000f6200000e0000 */
[----:B------:R-:W-:Y:S01]  /*7610*/  IMAD.U32 R12, RZ, RZ, UR10 ;  /* 0x0000000aff0c7e24 */ /* 0x000fe2000f8e00ff */
[----:B------:R-:W-:Y:S08]  /*7620*/  BAR.ARV 0x8, 0x100 ;  /* 0x0204000000007b1d */ /* 0x000ff00000002000 */
[----:B------:R-:W-:Y:S01]  /*7630*/  BAR.SYNC.DEFER_BLOCKING 0xf, 0x100 ;  /* 0x03c4000000007b1d */ /* 0x000fe20000010000 */
[----:B------:R-:W-:Y:S01]  /*7640*/  ISETP.NE.AND P2, PT, R17, RZ, PT ;  /* 0x000000ff1100720c */ /* 0x000fe20003f45270 */
[----:B------:R-:W-:Y:S01]  /*7650*/  IMAD.MOV.U32 R13, RZ, RZ, -0x800000 ;  /* 0xff800000ff0d7424 */ /* 0x000fe200078e00ff */
[----:B------:R-:W-:-:S03]  /*7660*/  UIADD3 UR46, UR46, 0x1, URZ ;  /* 0x000000012e2e7890 */ /* 0x000fc6000fffe03f */
[----:B------:R-:W0:Y:S01]  /*7670*/  SHFL.BFLY PT, R8, R5, 0x2, 0x1f ;  /* 0x0c401f0005087f89 */ /* 0x000e2200000e0000 */
[----:B-----5:R-:W-:-:S05]  /*7680*/  FADD.FTZ R3, R3, R4 ;  /* 0x0000000403037221 */ /* 0x020fca0000010000 */
[----:B-1234-:R-:W1:Y:S01]  /*7690*/  SHFL.BFLY PT, R6, R3, 0x1, 0x1f ;  /* 0x0c201f0003067f89 */ /* 0x01ee6200000e0000 */
[----:B0-----:R-:W-:Y:S01]  /*76a0*/  FADD.FTZ R8, R8, R5 ;  /* 0x0000000508087221 */ /* 0x001fe20000010000 */
[----:B------:R-:W-:Y:S01]  /*76b0*/  IMAD.U32 R5, RZ, RZ, UR48 ;  /* 0x00000030ff057e24 */ /* 0x000fe2000f8e00ff */
[----:B------:R-:W-:-:S03]  /*76c0*/  UIADD3 UR48, UR48, 0x1, URZ ;  /* 0x0000000130307890 */ /* 0x000fc6000fffe03f */
[----:B------:R-:W0:Y:S01]  /*76d0*/  SHFL.BFLY PT, R9, R8, 0x1, 0x1f ;  /* 0x0c201f0008097f89 */ /* 0x000e2200000e0000 */
[----:B------:R-:W-:Y:S01]  /*76e0*/  @!P2 IMAD R5, R5, 0x40, R16 ;  /* 0x000000400505a824 */ /* 0x000fe200078e0210 */
[----:B------:R-:W-:Y:S01]  /*76f0*/  UISETP.NE.AND UP0, UPT, UR48, 0x2, UPT ;  /* 0x000000023000788c */ /* 0x000fe2000bf05270 */
[----:B-1----:R-:W-:Y:S01]  /*7700*/  FADD.FTZ R10, R3, R6 ;  /* 0x00000006030a7221 */ /* 0x002fe20000010000 */
[----:B------:R-:W-:Y:S02]  /*7710*/  IMAD.MOV.U32 R3, RZ, RZ, RZ ;  /* 0x000000ffff037224 */ /* 0x000fe400078e00ff */
[----:B------:R-:W-:Y:S02]  /*7720*/  USEL UR4, URZ, 0x1, UP0 ;  /* 0x000000013f047887 */ /* 0x000fe40008000000 */
[----:B------:R-:W-:Y:S01]  /*7730*/  USEL UR48, UR48, URZ, UP0 ;  /* 0x0000003f30307287 */ /* 0x000fe20008000000 */
[----:B------:R-:W-:Y:S01]  /*7740*/  FSETP.NE.FTZ.AND P0, PT, R10, RZ, PT ;  /* 0x000000ff0a00720b */ /* 0x000fe20003f15000 */
[----:B------:R-:W-:-:S12]  /*7750*/  ULOP3.LUT UR36, UR36, UR4, URZ, 0x3c, !UPT ;  /* 0x0000000424247292 */ /* 0x000fd8000f8e3c3f */
[----:B------:R-:W1:Y:S01]  /*7760*/  @P0 MUFU.LG2 R6, R10 ;  /* 0x0000000a00060308 */ /* 0x000e620000000c00 */
[----:B------:R-:W-:Y:S01]  /*7770*/  @P0 FMUL.FTZ R4, R12, 0.69314718246459960938 ;  /* 0x3f3172180c040820 */ /* 0x000fe20000410000 */
[----:B0-----:R-:W-:Y:S01]  /*7780*/  FADD.FTZ R11, R8, R9 ;  /* 0x00000009080b7221 */ /* 0x001fe20000010000 */
[----:B------:R-:W-:-:S04]  /*7790*/  IMAD.MOV.U32 R12, RZ, RZ, -0x800000 ;  /* 0xff800000ff0c7424 */ /* 0x000fc800078e00ff */
[----:B------:R-:W-:Y:S01]  /*77a0*/  FSETP.NE.FTZ.AND P1, PT, R11, RZ, PT ;  /* 0x000000ff0b00720b */ /* 0x000fe20003f35000 */
[----:B-1----:R-:W-:Y:S01]  /*77b0*/  @P0 FMUL.FTZ R9, R6, 0.69314718246459960938 ;  /* 0x3f31721806090820 */ /* 0x002fe20000410000 */
[----:B------:R-:W-:-:S11]  /*77c0*/  @!P2 LEA R6, R5, UR39, 0x2 ;  /* 0x000000270506ac11 */ /* 0x000fd6000f8e10ff */
[----:B------:R-:W0:Y:S01]  /*77d0*/  @P1 MUFU.RCP R3, R11 ;  /* 0x0000000b00031308 */ /* 0x000e220000001000 */
[----:B------:R-:W-:Y:S01]  /*77e0*/  @P0 FFMA.FTZ R12, R4, R7, R9 ;  /* 0x00000007040c0223 */ /* 0x000fe20000010009 */
[----:B------:R-:W-:-:S06]  /*77f0*/  IMAD.MOV.U32 R4, RZ, RZ, RZ ;  /* 0x000000ffff047224 */ /* 0x000fcc00078e00ff */
[----:B------:R-:W1:Y:S01]  /*7800*/  @P0 MUFU.RCP R4, R10 ;  /* 0x0000000a00040308 */ /* 0x000e620000001000 */
[----:B------:R-:W-:-:S07]  /*7810*/  PLOP3.LUT P0, PT, PT, PT, PT, 0x8, 0x0 ;  /* 0x000000000000781c */ /* 0x000fce0003f0e170 */
[----:B------:R-:W2:Y:S01]  /*7820*/  @P1 MUFU.LG2 R5, R11 ;  /* 0x0000000b00051308 */ /* 0x000ea20000000c00 */
[----:B0-----:R-:W-:Y:S01]  /*7830*/  @!P2 STS [R6+0x28820], R3 ;  /* 0x028820030600a388 */ /* 0x001fe20000000800 */
[-C--:B------:R-:W-:Y:S01]  /*7840*/  FMUL.FTZ R26, R26, R3.reuse ;  /* 0x000000031a1a7220 */ /* 0x080fe20000410000 */
[-C--:B------:R-:W-:Y:S01]  /*7850*/  FMUL.FTZ R27, R27, R3.reuse ;  /* 0x000000031b1b7220 */ /* 0x080fe20000410000 */
[-C--:B------:R-:W-:Y:S01]  /*7860*/  FMUL.FTZ R30, R30, R3.reuse ;  /* 0x000000031e1e7220 */ /* 0x080fe20000410000 */
[-C--:B------:R-:W-:Y:S01]  /*7870*/  FMUL.FTZ R31, R31, R3.reuse ;  /* 0x000000031f1f7220 */ /* 0x080fe20000410000 */
[-C--:B------:R-:W-:Y:S01]  /*7880*/  FMUL.FTZ R34, R34, R3.reuse ;  /* 0x0000000322227220 */ /* 0x080fe20000410000 */
[-C--:B------:R-:W-:Y:S01]  /*7890*/  FMUL.FTZ R35, R35, R3.reuse ;  /* 0x0000000323237220 */ /* 0x080fe20000410000 */
[----:B------:R-:W-:Y:S01]  /*78a0*/  FMUL.FTZ R38, R38, R3 ;  /* 0x0000000326267220 */ /* 0x000fe20000410000 */
        /* <DEDUP_REMOVED lines=10> */
[----:B0-----:R-:W-:-:S02]  /*7950*/  IMAD.U32 R6, RZ, RZ, UR10 ;  /* 0x0000000aff067e24 */ /* 0x001fc4000f8e00ff */
        /* <DEDUP_REMOVED lines=55> */
[----:B------:R-:W-:Y:S01]  /*7cd0*/  @P1 FMUL.FTZ R6, R6, 0.69314718246459960938 ;  /* 0x3f31721806061820 */ /* 0x000fe20000410000 */
[----:B--2---:R-:W-:Y:S01]  /*7ce0*/  @P1 FMUL.FTZ R4, R5, 0.69314718246459960938 ;  /* 0x3f31721805041820 */ /* 0x004fe20000410000 */
        /* <DEDUP_REMOVED lines=58> */
[----:B------:R-:W-:Y:S06]  /*8090*/  BAR.ARV 0xe, 0x100 ;  /* 0x0384000000007b1d */ /* 0x000fec0000002000 */
.L_x_3555:
[----:B------:R-:W0:Y:S08]  /*80a0*/  S2UR UR38, SR_CgaCtaId ;  /* 0x00000000002679c3 */ /* 0x000e300000008800 */
[----:B------:R-:W-:Y:S06]  /*80b0*/  BAR.SYNC.DEFER_BLOCKING 0x5, 0x180 ;  /* 0x0146000000007b1d */ /* 0x000fec0000010000 */
[----:B------:R-:W-:Y:S01]  /*80c0*/  UMOV UR39, 0x400 ;  /* 0x0000040000277882 */ /* 0x000fe20000000000 */
[----:B------:R-:W-:Y:S01]  /*80d0*/  BSSY B0, `(.L_x_3591) ;  /* 0x00004a6000007945 */ /* 0x000fe20003800000 */
[----:B0-----:R-:W-:-:S09]  /*80e0*/  ULEA UR39, UR38, UR39, 0x18 ;  /* 0x0000002726277291 */ /* 0x001fd2000f8ec03f */
[----:B------:R-:W0:Y:S02]  /*80f0*/  LDS.128 R4, [UR39+0x28cd0] ;  /* 0x028cd027ff047984 */ /* 0x000e240008000c00 */
[----:B0-----:R-:W-:Y:S02]  /*8100*/  R2UR UR5, R5 ;  /* 0x00000000050572ca */ /* 0x001fe400000e0000 */
[----:B------:R-:W-:Y:S02]  /*8110*/  R2UR UR6, R6 ;  /* 0x00000000060672ca */ /* 0x000fe400000e0000 */
[----:B------:R-:W-:Y:S01]  /*8120*/  R2UR UR7, R7 ;  /* 0x00000000070772ca */ /* 0x000fe200000e0000 */
[----:B------:R-:W-:Y:S06]  /*8130*/  BAR.ARV 0x4, 0x180 ;  /* 0x0106000000007b1d */ /* 0x000fec0000002000 */
[----:B------:R-:W-:Y:S08]  /*8140*/  @P0 BRA `(.L_x_3592) ;  /* 0x0000003800680947 */ /* 0x000ff00003800000 */
[----:B------:R-:W2:Y:S01]  /*8150*/  LDL R0, [R1+0x38] ;  /* 0x0000380001007983 */ /* 0x000ea20000100800 */
[----:B------:R-:W0:Y:S01]  /*8160*/  S2UR UR4, SR_SWINHI ;  /* 0x00000000000479c3 */ /* 0x000e220000002f00 */
[----:B------:R-:W-:Y:S01]  /*8170*/  F2FP.BF16.F32.PACK_AB R6, R29, R28 ;  /* 0x0000001c1d06723e */ /* 0x000fe200000010ff */
[----:B------:R-:W-:Y:S01]  /*8180*/  USHF.L.U64.HI UR12, UR40, 0x2, UR41 ;  /* 0x00000002280c7899 */ /* 0x000fe20008010229 */
[----:B------:R-:W-:Y:S01]  /*8190*/  F2FP.BF16.F32.PACK_AB R7, R31, R30 ;  /* 0x0000001e1f07723e */ /* 0x000fe200000010ff */
[----:B------:R-:W-:Y:S01]  /*81a0*/  ULDC.64 UR10, c[0x0][0xc00] ;  /* 0x00030000000a7ab9 */ /* 0x000fe20000000a00 */
[----:B------:R-:W-:Y:S02]  /*81b0*/  F2FP.BF16.F32.PACK_AB R9, R35, R34 ;  /* 0x000000222309723e */ /* 0x000fe400000010ff */
[----:B------:R-:W-:Y:S02]  /*81c0*/  F2FP.BF16.F32.PACK_AB R10, R37, R36 ;  /* 0x00000024250a723e */ /* 0x000fe400000010ff */
[----:B------:R-:W-:Y:S01]  /*81d0*/  F2FP.BF16.F32.PACK_AB R11, R39, R38 ;  /* 0x00000026270b723e */ /* 0x000fe200000010ff */
[----:B------:R-:W-:Y:S01]  /*81e0*/  UMOV UR8, UR39 ;  /* 0x0000002700087c82 */ /* 0x000fe20008000000 */
[----:B0-----:R-:W-:Y:S01]  /*81f0*/  UMOV UR9, UR4 ;  /* 0x0000000400097c82 */ /* 0x001fe20008000000 */
[----:B------:R-:W-:Y:S01]  /*8200*/  USHF.L.U32 UR4, UR40, 0x2, URZ ;  /* 0x0000000228047899 */ /* 0x000fe2000800063f */
[----:B------:R-:W-:-:S02]  /*8210*/  IMAD.U32 R14, RZ, RZ, UR8 ;  /* 0x00000008ff0e7e24 */ /* 0x000fc4000f8e00ff */
[----:B------:R-:W-:Y:S01]  /*8220*/  IMAD.U32 R15, RZ, RZ, UR9 ;  /* 0x00000009ff0f7e24 */ /* 0x000fe2000f8e00ff */
[----:B------:R-:W-:Y:S02]  /*8230*/  ULDC.64 UR8, c[0x0][0xc08] ;  /* 0x0003020000087ab9 */ /* 0x000fe40000000a00 */
[----:B------:R-:W-:-:S04]  /*8240*/  UISETP.NE.U32.AND UP0, UPT, UR8, URZ, UPT ;  /* 0x0000003f0800728c */ /* 0x000fc8000bf05070 */
[----:B------:R-:W-:Y:S01]  /*8250*/  UISETP.NE.AND.EX UP0, UPT, UR9, URZ, UPT, UP0 ;  /* 0x0000003f0900728c */ /* 0x000fe2000bf05300 */
[----:B------:R-:W-:Y:S05]  /*8260*/  BAR.SYNC.DEFER_BLOCKING 0x1, 0x100 ;  /* 0x0044000000007b1d */ /* 0x000fea0000010000 */
[----:B------:R-:W-:-:S05]  /*8270*/  PLOP3.LUT P1, PT, PT, PT, UP0, 0x80, 0x0 ;  /* 0x000000000000781c */ /* 0x000fca0003f2f008 */
[----:B------:R-:W-:-:S04]  /*8280*/  @UP0 UIADD3 UR8, UP1, UR4, UR8, URZ ;  /* 0x0000000804080290 */ /* 0x000fc8000ff3e03f */
[----:B------:R-:W-:Y:S02]  /*8290*/  @UP0 UIADD3.X UR9, UR12, UR9, URZ, UP1, !UPT ;  /* 0x000000090c090290 */ /* 0x000fe40008ffe43f */
[----:B------:R-:W-:Y:S01]  /*82a0*/  UIADD3 UR4, UP0, UR4, UR10, URZ ;  /* 0x0000000a04047290 */ /* 0x000fe2000ff1e03f */
[----:B--2---:R-:W-:-:S03]  /*82b0*/  IMAD.WIDE R20, R0, 0x2, R14 ;  /* 0x0000000200147825 */ /* 0x004fc600078e020e */
[C---:B------:R-:W-:Y:S02]  /*82c0*/  LOP3.LUT R5, R20.reuse, 0x380, RZ, 0xc0, !PT ;  /* 0x0000038014057812 */ /* 0x040fe400078ec0ff */
[----:B------:R-:W-:Y:S02]  /*82d0*/  IADD3 R8, P0, R20, 0x20, RZ ;  /* 0x0000002014087810 */ /* 0x000fe40007f1e0ff */
[----:B------:R-:W-:Y:S02]  /*82e0*/  SHF.R.U64 R5, R5, 0x3, RZ ;  /* 0x0000000305057819 */ /* 0x000fe400000012ff */
[----:B------:R-:W-:Y:S02]  /*82f0*/  LOP3.LUT R3, R8, 0x380, RZ, 0xc0, !PT ;  /* 0x0000038008037812 */ /* 0x000fe400078ec0ff */
[----:B------:R-:W-:Y:S01]  /*8300*/  LOP3.LUT R4, R5, R20, RZ, 0x3c, !PT ;  /* 0x0000001405047212 */ /* 0x000fe200078e3cff */
[----:B------:R-:W-:Y:S01]  /*8310*/  IMAD.MOV.U32 R5, RZ, RZ, R21 ;  /* 0x000000ffff057224 */ /* 0x000fe200078e0015 */
[----:B------:R-:W-:-:S04]  /*8320*/  SHF.R.U64 R3, R3, 0x3, RZ ;  /* 0x0000000303037819 */ /* 0x000fc800000012ff */
[----:B------:R-:W-:Y:S02]  /*8330*/  MOV R0, R4 ;  /* 0x0000000400007202 */ /* 0x000fe40000000f00 */
[----:B------:R-:W-:Y:S02]  /*8340*/  F2FP.BF16.F32.PACK_AB R4, R25, R24 ;  /* 0x000000181904723e */ /* 0x000fe400000010ff */
[----:B------:R-:W-:-:S05]  /*8350*/  F2FP.BF16.F32.PACK_AB R5, R27, R26 ;  /* 0x0000001a1b05723e */ /* 0x000fca00000010ff */
[----:B------:R0:W-:Y:S02]  /*8360*/  STSM.16.M88.4 [R0], R4 ;  /* 0x0000000400007844 */ /* 0x0001e40000000200 */
[----:B0-----:R-:W-:Y:S01]  /*8370*/  IMAD.X R5, RZ, RZ, R21, P0 ;  /* 0x000000ffff057224 */ /* 0x001fe200000e0615 */
[----:B------:R-:W-:Y:S02]  /*8380*/  LOP3.LUT R4, R3, R8, RZ, 0x3c, !PT ;  /* 0x0000000803047212 */ /* 0x000fe400078e3cff */
[----:B------:R-:W-:Y:S02]  /*8390*/  F2FP.BF16.F32.PACK_AB R8, R33, R32 ;  /* 0x000000202108723e */ /* 0x000fe400000010ff */
[----:B------:R-:W-:Y:S02]  /*83a0*/  MOV R3, R4 ;  /* 0x0000000400037202 */ /* 0x000fe40000000f00 */
[----:B------:R-:W-:Y:S02]  /*83b0*/  IADD3 R5, P0, R20, 0x40, RZ ;  /* 0x0000004014057810 */ /* 0x000fe40007f1e0ff */
[----:B------:R-:W-:Y:S01]  /*83c0*/  F2FP.BF16.F32.PACK_AB R6, R45, R44 ;  /* 0x0000002c2d06723e */ /* 0x000fe200000010ff */
[----:B------:R0:W-:Y:S01]  /*83d0*/  STSM.16.M88.4 [R3], R8 ;  /* 0x0000000803007844 */ /* 0x0001e20000000200 */
[----:B------:R-:W-:-:S02]  /*83e0*/  LOP3.LUT R4, R5, 0x380, RZ, 0xc0, !PT ;  /* 0x0000038005047812 */ /* 0x000fc400078ec0ff */
[----:B------:R-:W-:Y:S02]  /*83f0*/  F2FP.BF16.F32.PACK_AB R7, R47, R46 ;  /* 0x0000002e2f07723e */ /* 0x000fe400000010ff */
[----:B------:R-:W-:-:S04]  /*8400*/  SHF.R.U64 R4, R4, 0x3, RZ ;  /* 0x0000000304047819 */ /* 0x000fc800000012ff */
[----:B------:R-:W-:Y:S01]  /*8410*/  LOP3.LUT R4, R4, R5, RZ, 0x3c, !PT ;  /* 0x0000000504047212 */ /* 0x000fe200078e3cff */
[----:B------:R-:W-:-:S05]  /*8420*/  IMAD.X R5, RZ, RZ, R21, P0 ;  /* 0x000000ffff057224 */ /* 0x000fca00000e0615 */
[----:B------:R-:W-:Y:S02]  /*8430*/  MOV R0, R4 ;  /* 0x0000000400007202 */ /* 0x000fe40000000f00 */
[----:B0-----:R-:W-:Y:S02]  /*8440*/  IADD3 R8, P0, R20, 0x60, RZ ;  /* 0x0000006014087810 */ /* 0x001fe40007f1e0ff */
[----:B------:R-:W-:Y:S02]  /*8450*/  F2FP.BF16.F32.PACK_AB R4, R41, R40 ;  /* 0x000000282904723e */ /* 0x000fe400000010ff */
[----:B------:R-:W-:Y:S02]  /*8460*/  LOP3.LUT R3, R8, 0x380, RZ, 0xc0, !PT ;  /* 0x0000038008037812 */ /* 0x000fe400078ec0ff */
[----:B------:R-:W-:Y:S02]  /*8470*/  F2FP.BF16.F32.PACK_AB R5, R43, R42 ;  /* 0x0000002a2b05723e */ /* 0x000fe400000010ff */
[----:B------:R-:W-:-:S02]  /*8480*/  SHF.R.U64 R3, R3, 0x3, RZ ;  /* 0x0000000303037819 */ /* 0x000fc400000012ff */
[----:B------:R-:W-:Y:S01]  /*8490*/  F2FP.BF16.F32.PACK_AB R9, R51, R50 ;  /* 0x000000323309723e */ /* 0x000fe200000010ff */
[----:B------:R0:W-:Y:S01]  /*84a0*/  STSM.16.M88.4 [R0], R4 ;  /* 0x0000000400007844 */ /* 0x0001e20000000200 */
[----:B------:R-:W-:Y:S02]  /*84b0*/  F2FP.BF16.F32.PACK_AB R10, R53, R52 ;  /* 0x00000034350a723e */ /* 0x000fe400000010ff */
[----:B------:R-:W-:Y:S01]  /*84c0*/  F2FP.BF16.F32.PACK_AB R11, R55, R54 ;  /* 0x00000036370b723e */ /* 0x000fe200000010ff */
[----:B0-----:R-:W-:Y:S01]  /*84d0*/  IMAD.X R5, RZ, RZ, R21, P0 ;  /* 0x000000ffff057224 */ /* 0x001fe200000e0615 */
[----:B------:R-:W-:Y:S02]  /*84e0*/  LOP3.LUT R4, R3, R8, RZ, 0x3c, !PT ;  /* 0x0000000803047212 */ /* 0x000fe400078e3cff */
[----:B------:R-:W-:Y:S02]  /*84f0*/  F2FP.BF16.F32.PACK_AB R8, R49, R48 ;  /* 0x000000303108723e */ /* 0x000fe400000010ff */
[----:B------:R-:W-:-:S02]  /*8500*/  MOV R3, R4 ;  /* 0x0000000400037202 */ /* 0x000fc40000000f00 */
[----:B------:R-:W-:Y:S02]  /*8510*/  IADD3 R5, P0, R20, 0x2000, RZ ;  /* 0x0000200014057810 */ /* 0x000fe40007f1e0ff */
[----:B------:R-:W-:Y:S01]  /*8520*/  F2FP.BF16.F32.PACK_AB R6, R61, R60 ;  /* 0x0000003c3d06723e */ /* 0x000fe200000010ff */
[----:B------:R0:W-:Y:S01]  /*8530*/  STSM.16.M88.4 [R3], R8 ;  /* 0x0000000803007844 */ /* 0x0001e20000000200 */
[----:B------:R-:W-:Y:S02]  /*8540*/  LOP3.LUT R4, R5, 0x380, RZ, 0xc0, !PT ;  /* 0x0000038005047812 */ /* 0x000fe400078ec0ff */
        /* <DEDUP_REMOVED lines=117> */
[----:B------:R-:W-:Y:S01]  /*8ca0*/  LOP3.LUT R3, R8, 0x380, RZ, 0xc0, !PT ;  /* 0x0000038008037812 */ /* 0x000fe200078ec0ff */
[----:B------:R-:W-:Y:S01]  /*8cb0*/  IMAD.X R21, RZ, RZ, R21, P0 ;  /* 0x000000ffff157224 */ /* 0x000fe200000e0615 */
[----:B------:R-:W-:Y:S02]  /*8cc0*/  F2FP.BF16.F32.PACK_AB R5, R139, R138 ;  /* 0x0000008a8b05723e */ /* 0x000fe400000010ff */
[----:B------:R-:W-:-:S02]  /*8cd0*/  SHF.R.U64 R3, R3, 0x3, RZ ;  /* 0x0000000303037819 */ /* 0x000fc400000012ff */
[----:B------:R-:W-:Y:S01]  /*8ce0*/  F2FP.BF16.F32.PACK_AB R9, R147, R146 ;  /* 0x000000929309723e */ /* 0x000fe200000010ff */
[----:B------:R0:W-:Y:S01]  /*8cf0*/  STSM.16.M88.4 [R0], R4 ;  /* 0x0000000400007844 */ /* 0x0001e20000000200 */
[----:B------:R-:W-:Y:S02]  /*8d00*/  LOP3.LUT R20, R3, R8, RZ, 0x3c, !PT ;  /* 0x0000000803147212 */ /* 0x000fe400078e3cff */
[----:B------:R-:W-:Y:S02]  /*8d10*/  F2FP.BF16.F32.PACK_AB R8, R145, R144 ;  /* 0x000000909108723e */ /* 0x000fe400000010ff */
[----:B------:R-:W-:Y:S02]  /*8d20*/  MOV R20, R20 ;  /* 0x0000001400147202 */ /* 0x000fe40000000f00 */
[----:B------:R-:W-:Y:S02]  /*8d30*/  F2FP.BF16.F32.PACK_AB R10, R149, R148 ;  /* 0x00000094950a723e */ /* 0x000fe400000010ff */
[----:B------:R-:W-:-:S02]  /*8d40*/  F2FP.BF16.F32.PACK_AB R11, R151, R150 ;  /* 0x00000096970b723e */ /* 0x000fc400000010ff */
[----:B------:R-:W-:-:S03]  /*8d50*/  ISETP.NE.U32.AND P0, PT, RZ, UR10, PT ;  /* 0x0000000aff007c0c */ /* 0x000fc6000bf05070 */
[----:B------:R1:W-:Y:S01]  /*8d60*/  STSM.16.M88.4 [R20], R8 ;  /* 0x0000000814007844 */ /* 0x0003e20000000200 */
[----:B------:R-:W-:Y:S01]  /*8d70*/  BAR.SYNC.DEFER_BLOCKING 0x1, 0x100 ;  /* 0x0044000000007b1d */ /* 0x000fe20000010000 */
[----:B------:R-:W-:Y:S01]  /*8d80*/  ISETP.NE.AND.EX P0, PT, RZ, UR11, PT, P0 ;  /* 0x0000000bff007c0c */ /* 0x000fe2000bf05300 */
[----:B0-----:R-:W-:Y:S01]  /*8d90*/  IMAD.U32 R4, RZ, RZ, UR8 ;  /* 0x00000008ff047e24 */ /* 0x001fe2000f8e00ff */
[----:B------:R-:W-:Y:S01]  /*8da0*/  UIADD3.X UR8, UR12, UR11, URZ, UP0, !UPT ;  /* 0x0000000b0c087290 */ /* 0x000fe200087fe43f */
[----:B------:R-:W-:-:S05]  /*8db0*/  IMAD.U32 R5, RZ, RZ, UR9 ;  /* 0x00000009ff057e24 */ /* 0x000fca000f8e00ff */
[----:B------:R0:W2:Y:S02]  /*8dc0*/  @P1 LDG.E R3, desc[UR50][R4.64] ;  /* 0x0000003204031981 */ /* 0x0000a4000c1e1900 */
[----:B0-----:R-:W-:Y:S01]  /*8dd0*/  IMAD.U32 R4, RZ, RZ, UR4 ;  /* 0x00000004ff047e24 */ /* 0x001fe2000f8e00ff */
[----:B------:R-:W-:Y:S01]  /*8de0*/  UISETP.NE.AND UP0, UPT, UR45, URZ, UPT ;  /* 0x0000003f2d00728c */ /* 0x000fe2000bf05270 */
[----:B------:R-:W-:Y:S01]  /*8df0*/  IMAD.U32 R5, RZ, RZ, UR8 ;  /* 0x00000008ff057e24 */ /* 0x000fe2000f8e00ff */
[----:B------:R-:W-:-:S04]  /*8e00*/  ULDC UR4, c[0x0][0xad4] ;  /* 0x0002b50000047ab9 */ /* 0x000fc80000000800 */
[----:B------:R1:W5:Y:S01]  /*8e10*/  @P0 LDG.E R0, desc[UR50][R4.64] ;  /* 0x0000003204000981 */ /* 0x000362000c1e1900 */
[----:B------:R-:W-:Y:S01]  /*8e20*/  ULDC UR8, c[0x0][0xa88] ;  /* 0x0002a20000087ab9 */ /* 0x000fe20000000800 */
[----:B------:R-:W-:Y:S01]  /*8e30*/  USEL UR45, UR45, UR4, UP0 ;  /* 0x000000042d2d7287 */ /* 0x000fe20008000000 */
[----:B--2---:R-:W-:Y:S01]  /*8e40*/  @P1 R2UR UR8, R3 ;  /* 0x00000000030812ca */ /* 0x004fe200000e0000 */
[----:B-1----:R-:W-:-:S14]  /*8e50*/  @P1 BRA `(.L_x_3593) ;  /* 0x0000000000181947 */ /* 0x002fdc0003800000 */
[----:B------:R-:W-:Y:S05]  /*8e60*/  @!P0 BRA `(.L_x_3593) ;  /* 0x0000000000148947 */ /* 0x000fea0003800000 */
[----:B------:R-:W2:Y:S04]  /*8e70*/  LDG.E R6, desc[UR50][R4.64] ;  /* 0x0000003204067981 */ /* 0x000ea8000c1e1900 */
[----:B------:R-:W3:Y:S01]  /*8e80*/  LDG.E R3, desc[UR50][R4.64+0x4] ;  /* 0x0000043204037981 */ /* 0x000ee2000c1e1900 */
[----:B--2---:R-:W-:Y:S02]  /*8e90*/  R2UR UR4, R6 ;  /* 0x00000000060472ca */ /* 0x004fe400000e0000 */
[----:B---3--:R-:W-:-:S13]  /*8ea0*/  R2UR UR8, R3 ;  /* 0x00000000030872ca */ /* 0x008fda00000e0000 */
[----:B------:R-:W-:-:S12]  /*8eb0*/  UIADD3 UR8, -UR4, UR8, URZ ;  /* 0x0000000804087290 */ /* 0x000fd8000fffe13f */
.L_x_3593:
[----:B------:R-:W0:Y:S01]  /*8ec0*/  SHFL.IDX PT, R3, R217, RZ, 0x1f ;  /* 0x00001fffd9037589 */ /* 0x000e2200000e0000 */
[----:B------:R-:W-:Y:S01]  /*8ed0*/  UMOV UR4, URZ ;  /* 0x0000003f00047c82 */ /* 0x000fe20008000000 */
[----:B-----5:R-:W-:Y:S01]  /*8ee0*/  @P0 R2UR UR4, R0 ;  /* 0x00000000000402ca */ /* 0x020fe200000e0000 */
[----:B------:R-:W-:Y:S02]  /*8ef0*/  UISETP.NE.U32.AND UP0, UPT, UR10, URZ, UPT ;  /* 0x0000003f0a00728c */ /* 0x000fe4000bf05070 */
[----:B------:R-:W-:Y:S02]  /*8f00*/  UISETP.GT.AND UP1, UPT, UR45, 0x1, UPT ;  /* 0x000000012d00788c */ /* 0x000fe4000bf24270 */
[----:B------:R-:W-:-:S04]  /*8f10*/  UISETP.NE.AND.EX UP0, UPT, UR11, URZ, UPT, UP0 ;  /* 0x0000003f0b00728c */ /* 0x000fc8000bf05300 */
[----:B------:R-:W-:Y:S01]  /*8f20*/  PLOP3.LUT P1, PT, PT, PT, UP1, 0x80, 0x0 ;  /* 0x000000000000781c */ /* 0x000fe20003f2f018 */
[----:B------:R-:W-:-:S03]  /*8f30*/  USEL UR9, UR40, URZ, !UP0 ;  /* 0x0000003f28097287 */ /* 0x000fc6000c000000 */
[----:B------:R-:W-:Y:S01]  /*8f40*/  USHF.R.S32.HI UR18, URZ, 0x1f, UR4 ;  /* 0x0000001f3f127899 */ /* 0x000fe20008011404 */
[----:B0-----:R-:W-:-:S13]  /*8f50*/  ISETP.NE.AND P0, PT, R3, RZ, PT ;  /* 0x000000ff0300720c */ /* 0x001fda0003f05270 */
[----:B------:R-:W-:Y:S05]  /*8f60*/  @P0 BRA `(.L_x_3594) ;  /* 0x0000000400080947 */ /* 0x000fea0003800000 */
[----:B------:R-:W2:Y:S01]  /*8f70*/  LDL R6, [R1+0x30] ;  /* 0x0000300001067983 */ /* 0x000ea20000100800 */
[----:B------:R-:W0:Y:S01]  /*8f80*/  LDC R0, c[0x0][0xbe8] ;  /* 0x0002fa00ff007b82 */ /* 0x000e220000000800 */
[----:B------:R-:W-:Y:S02]  /*8f90*/  IMAD.U32 R9, RZ, RZ, UR43 ;  /* 0x0000002bff097e24 */ /* 0x000fe4000f8e00ff */
[----:B------:R-:W3:Y:S01]  /*8fa0*/  LDL R10, [R1+0x34] ;  /* 0x00003400010a7983 */ /* 0x000ee20000100800 */
[----:B------:R-:W-:Y:S01]  /*8fb0*/  UISETP.GT.AND UP1, UPT, UR45, 0x1, UPT ;  /* 0x000000012d00788c */ /* 0x000fe2000bf24270 */
[----:B------:R-:W-:Y:S01]  /*8fc0*/  UMOV UR19, 0x9b8 ;  /* 0x000009b800137882 */ /* 0x000fe20000000000 */
[----:B0-----:R-:W-:Y:S02]  /*8fd0*/  ISETP.NE.AND P0, PT, R0, 0x1, PT ;  /* 0x000000010000780c */ /* 0x001fe40003f05270 */
[----:B------:R-:W-:Y:S02]  /*8fe0*/  USEL UR19, UR19, 0x978, UP1 ;  /* 0x0000097813137887 */ /* 0x000fe40008800000 */
[----:B------:R-:W-:-:S09]  /*8ff0*/  UISETP.NE.U32.AND UP0, UPT, UR10, URZ, UPT ;  /* 0x0000003f0a00728c */ /* 0x000fd2000bf05070 */
[----:B------:R-:W0:Y:S08]  /*9000*/  @P0 LDC R4, c[0x0][0xbec] ;  /* 0x0002fb00ff040b82 */ /* 0x000e300000000800 */
[----:B------:R-:W1:Y:S01]  /*9010*/  @P0 LDC R5, c[0x0][0xbf0] ;  /* 0x0002fc00ff050b82 */ /* 0x000e620000000800 */
[----:B------:R-:W-:Y:S02]  /*9020*/  UISETP.NE.AND.EX UP0, UPT, UR11, URZ, UPT, UP0 ;  /* 0x0000003f0b00728c */ /* 0x000fe4000bf05300 */
[----:B------:R-:W-:-:S02]  /*9030*/  USEL UR16, UR44, URZ, UP1 ;  /* 0x0000003f2c107287 */ /* 0x000fc40008800000 */
[----:B------:R-:W-:Y:S01]  /*9040*/  USEL UR40, UR40, URZ, !UP0 ;  /* 0x0000003f28287287 */ /* 0x000fe2000c000000 */
[----:B------:R-:W-:Y:S01]  /*9050*/  ULDC.64 UR14, c[0x0][UR19+0x228] ;  /* 0x00008a00130e7abb */ /* 0x000fe20008000a00 */
[----:B------:R-:W-:Y:S01]  /*9060*/  ULDC.64 UR12, c[0x0][UR19+0x220] ;  /* 0x00008800130c7abb */ /* 0x000fe20008000a00 */
[----:B------:R-:W-:Y:S02]  /*9070*/  UIMAD.WIDE.U32 UR20, UR14, UR16, URZ ;  /* 0x000000100e1472a5 */ /* 0x000fe4000f8e003f */
[----:B------:R-:W-:Y:S02]  /*9080*/  UIMAD UR22, UR15, UR16, URZ ;  /* 0x000000100f1672a4 */ /* 0x000fe4000f8e023f */
[----:B------:R-:W-:Y:S01]  /*9090*/  UIMAD.WIDE.U32 UR14, UR12, UR40, URZ ;  /* 0x000000280c0e72a5 */ /* 0x000fe2000f8e003f */
[----:B------:R-:W-:Y:S01]  /*90a0*/  ULDC.64 UR10, c[0x0][UR19+0x218] ;  /* 0x00008600130a7abb */ /* 0x000fe20008000a00 */
[----:B------:R-:W-:Y:S02]  /*90b0*/  USEL UR41, UR41, URZ, !UP0 ;  /* 0x0000003f29297287 */ /* 0x000fe4000c000000 */
[----:B------:R-:W-:-:S02]  /*90c0*/  UIMAD UR40, UR13, UR40, URZ ;  /* 0x000000280d2872a4 */ /* 0x000fc4000f8e023f */
[----:B------:R-:W-:Y:S02]  /*90d0*/  UIMAD.WIDE.U32 UR16, UR10, UR42, URZ ;  /* 0x0000002a0a1072a5 */ /* 0x000fe4000f8e003f */
[----:B------:R-:W-:Y:S02]  /*90e0*/  UIMAD UR10, UR11, UR42, URZ ;  /* 0x0000002a0b0a72a4 */ /* 0x000fe4000f8e023f */
[----:B------:R-:W-:Y:S02]  /*90f0*/  UIMAD UR40, UR12, UR41, UR40 ;  /* 0x000000290c2872a4 */ /* 0x000fe4000f8e0228 */
[----:B------:R-:W-:Y:S02]  /*9100*/  UIADD3 UR22, UR21, UR22, URZ ;  /* 0x0000001615167290 */ /* 0x000fe4000fffe03f */
[----:B------:R-:W-:Y:S02]  /*9110*/  UIADD3 UR11, UR17, UR10, URZ ;  /* 0x0000000a110b7290 */ /* 0x000fe4000fffe03f */
[----:B------:R-:W-:-:S02]  /*9120*/  UIADD3 UR16, UP0, UP2, UR14, UR16, UR4 ;  /* 0x000000100e107290 */ /* 0x000fc4000fa1e004 */
[----:B------:R-:W-:-:S04]  /*9130*/  UIADD3 UR10, UR15, UR40, URZ ;  /* 0x000000280f0a7290 */ /* 0x000fc8000fffe03f */
[----:B------:R-:W-:Y:S01]  /*9140*/  UIADD3.X UR10, UR10, UR11, UR18, UP0, UP2 ;  /* 0x0000000b0a0a7290 */ /* 0x000fe200087e4412 */
[----:B------:R-:W-:Y:S02]  /*9150*/  IMAD.U32 R11, RZ, RZ, UR43 ;  /* 0x0000002bff0b7e24 */ /* 0x000fe4000f8e00ff */
[----:B--2---:R-:W-:-:S04]  /*9160*/  IMAD R9, R9, 0x40, R6 ;  /* 0x0000004009097824 */ /* 0x004fc800078e0206 */
[----:B0-----:R-:W-:-:S04]  /*9170*/  @P0 IMAD.HI.U32 R4, R9, R4, RZ ;  /* 0x0000000409040227 */ /* 0x001fc800078e00ff */
[----:B------:R-:W-:Y:S01]  /*9180*/  IMAD.MOV.U32 R3, RZ, RZ, R9 ;  /* 0x000000ffff037224 */ /* 0x000fe200078e0009 */
[----:B-1----:R-:W-:Y:S01]  /*9190*/  @P0 SHF.R.U32.HI R3, RZ, R5, R4 ;  /* 0x00000005ff030219 */ /* 0x002fe20000011604 */
[----:B------:R-:W-:Y:S02]  /*91a0*/  IMAD.U32 R4, RZ, RZ, UR20 ;  /* 0x00000014ff047e24 */ /* 0x000fe4000f8e00ff */
[----:B------:R-:W-:Y:S02]  /*91b0*/  IMAD.U32 R6, RZ, RZ, UR22 ;  /* 0x00000016ff067e24 */ /* 0x000fe4000f8e00ff */
[--C-:B------:R-:W-:Y:S01]  /*91c0*/  IMAD.MOV R7, RZ, RZ, -R3.reuse ;  /* 0x000000ffff077224 */ /* 0x100fe200078e0a03 */
[----:B------:R-:W-:Y:S02]  /*91d0*/  IADD3 R4, P0, P2, R3, UR16, R4 ;  /* 0x0000001003047c10 */ /* 0x000fe4000fa1e004 */
[----:B------:R-:W-:Y:S01]  /*91e0*/  SHF.R.S32.HI R3, RZ, 0x1f, R3 ;  /* 0x0000001fff037819 */ /* 0x000fe20000011403 */
[----:B------:R-:W-:-:S03]  /*91f0*/  IMAD R7, R0, R7, R9 ;  /* 0x0000000700077224 */ /* 0x000fc600078e0209 */
[----:B------:R-:W-:Y:S01]  /*9200*/  IADD3.X R5, R3, UR10, R6, P0, P2 ;  /* 0x0000000a03057c10 */ /* 0x000fe200087e4406 */
[----:B------:R-:W-:Y:S01]  /*9210*/  ULDC.64 UR10, c[0x0][UR19+0x210] ;  /* 0x00008400130a7abb */ /* 0x000fe20008000a00 */
[----:B------:R-:W-:Y:S01]  /*9220*/  SHF.R.S32.HI R3, RZ, 0x1f, R7 ;  /* 0x0000001fff037819 */ /* 0x000fe20000011407 */
[C---:B------:R-:W-:Y:S02]  /*9230*/  IMAD R6, R7.reuse, UR11, RZ ;  /* 0x0000000b07067c24 */ /* 0x040fe4000f8e02ff */
[----:B------:R-:W-:-:S04]  /*9240*/  IMAD.WIDE.U32 R4, R7, UR10, R4 ;  /* 0x0000000a07047c25 */ /* 0x000fc8000f8e0004 */
[----:B------:R-:W-:Y:S01]  /*9250*/  IMAD R3, R3, UR10, R6 ;  /* 0x0000000a03037c24 */ /* 0x000fe2000f8e0206 */
[----:B------:R-:W-:Y:S01]  /*9260*/  ULDC.64 UR10, c[0x0][0xba8] ;  /* 0x0002ea00000a7ab9 */ /* 0x000fe20000000a00 */
[----:B------:R-:W-:Y:S01]  /*9270*/  @!UP1 ULDC UR10, c[0x0][0xb50] ;  /* 0x0002d400000a9ab9 */ /* 0x000fe20000000800 */
[----:B------:R-:W-:Y:S01]  /*9280*/  @!UP1 ULDC UR11, c[0x0][0xb54] ;  /* 0x0002d500000b9ab9 */ /* 0x000fe20000000800 */
[----:B------:R-:W-:Y:S01]  /*9290*/  IMAD.IADD R3, R5, 0x1, R3 ;  /* 0x0000000105037824 */ /* 0x000fe200078e0203 */
[----:B------:R-:W-:-:S04]  /*92a0*/  LEA R8, P0, R4, UR10, 0x2 ;  /* 0x0000000a04087c11 */ /* 0x000fc8000f8010ff */
[----:B------:R-:W-:Y:S01]  /*92b0*/  LEA.HI.X R9, R4, UR11, R3, 0x2, P0 ;  /* 0x0000000b04097c11 */ /* 0x000fe200080f1403 */
[----:B---3--:R-:W-:Y:S01]  /*92c0*/  IMAD.MOV R3, RZ, RZ, -R10 ;  /* 0x000000ffff037224 */ /* 0x008fe200078e0a0a */
[----:B------:R-:W-:Y:S04]  /*92d0*/  SHFL.IDX PT, R4, R8, RZ, 0x1c1f ;  /* 0x001c1fff08047589 */ /* 0x000fe800000e0000 */
[----:B------:R-:W-:Y:S01]  /*92e0*/  ISETP.NE.AND P0, PT, R218, R3, PT ;  /* 0x00000003da00720c */ /* 0x000fe20003f05270 */
[----:B------:R-:W0:Y:S01]  /*92f0*/  SHFL.IDX PT, R5, R9, RZ, 0x1c1f ;  /* 0x001c1fff09057589 */ /* 0x000e2200000e0000 */
[----:B------:R-:W-:Y:S02]  /*9300*/  IMAD R3, R0, UR8, RZ ;  /* 0x0000000800037c24 */ /* 0x000fe4000f8e02ff */
[----:B------:R-:W-:Y:S01]  /*9310*/  IMAD R0, R11, 0x40, R16 ;  /* 0x000000400b007824 */ /* 0x000fe200078e0210 */
[----:B------:R-:W-:Y:S04]  /*9320*/  SHFL.IDX PT, R6, R8, 0x1, 0x1c1f ;  /* 0x003c1f0008067f89 */ /* 0x000fe800000e0000 */
[----:B------:R-:W1:Y:S01]  /*9330*/  SHFL.IDX PT, R7, R9, 0x1, 0x1c1f ;  /* 0x003c1f0009077f89 */ /* 0x000e6200000e0000 */
[C---:B------:R-:W-:Y:S01]  /*9340*/  ISETP.GE.OR P2, PT, R0.reuse, R3, P0 ;  /* 0x000000030000720c */ /* 0x040fe20000746670 */
[----:B------:R-:W-:-:S05]  /*9350*/  VIADD R0, R0, 0x8 ;  /* 0x0000000800007836 */ /* 0x000fca0000000000 */
[----:B------:R-:W-:-:S07]  /*9360*/  ISETP.GE.OR P0, PT, R0, R3, P0 ;  /* 0x000000030000720c */ /* 0x000fce0000706670 */
[----:B0-----:R0:W-:Y:S06]  /*9370*/  @!P2 ST.E desc[UR50][R4.64], R12 ;  /* 0x0000000c0400a985 */ /* 0x0011ec000c101932 */
[----:B-1----:R0:W-:Y:S02]  /*9380*/  @!P0 ST.E desc[UR50][R6.64], R13 ;  /* 0x0000000d06008985 */ /* 0x0021e4000c101932 */
.L_x_3594:
[----:B------:R-:W-:Y:S05]  /*9390*/  @P1 BRA `(.L_x_3595) ;  /* 0x0000001000681947 */ /* 0x000fea0003800000 */
[----:B------:R-:W1:Y:S01]  /*93a0*/  S2R R0, SR_TID.X ;  /* 0x0000000000007919 */ /* 0x000e620000002100 */
[----:B------:R-:W2:Y:S01]  /*93b0*/  LDC R82, c[0x0][0xbe8] ;  /* 0x0002fa00ff527b82 */ /* 0x000ea20000000800 */
[----:B------:R-:W-:Y:S01]  /*93c0*/  ULDC UR14, c[0x0][0xac8] ;  /* 0x0002b200000e7ab9 */ /* 0x000fe20000000800 */
[----:B------:R-:W-:Y:S01]  /*93d0*/  ULDC.64 UR12, c[0x0][0xaa0] ;  /* 0x0002a800000c7ab9 */ /* 0x000fe20000000a00 */
[----:B-1----:R-:W-:-:S05]  /*93e0*/  VIADD R0, R0, 0xffffff80 ;  /* 0xffffff8000007836 */ /* 0x002fca0000000000 */
[----:B------:R-:W-:-:S04]  /*93f0*/  SHF.R.S32.HI R3, RZ, 0x1f, R0 ;  /* 0x0000001fff037819 */ /* 0x000fc80000011400 */
[----:B------:R-:W-:-:S04]  /*9400*/  LEA.HI R20, R3, R0, RZ, 0x3 ;  /* 0x0000000003147211 */ /* 0x000fc800078f18ff */
[----:B------:R-:W-:-:S05]  /*9410*/  SHF.R.S32.HI R3, RZ, 0x3, R20 ;  /* 0x00000003ff037819 */ /* 0x000fca0000011414 */
[----:B0-----:R-:W-:-:S04]  /*9420*/  IMAD R5, R3, 0x40, R2 ;  /* 0x0000004003057824 */ /* 0x001fc800078e0202 */
[----:B------:R-:W-:-:S03]  /*9430*/  IMAD.WIDE R14, R5, 0x2, R14 ;  /* 0x00000002050e7825 */ /* 0x000fc600078e020e */
[C---:B------:R-:W-:Y:S02]  /*9440*/  IADD3 R41, P2, R14.reuse, 0x7000, RZ ;  /* 0x000070000e297810 */ /* 0x040fe40007f5e0ff */
[----:B------:R-:W-:Y:S02]  /*9450*/  IADD3 R33, P0, R14, 0x5000, RZ ;  /* 0x000050000e217810 */ /* 0x000fe40007f1e0ff */
[----:B------:R-:W-:Y:S02]  /*9460*/  LOP3.LUT R40, R41, 0x380, RZ, 0xc0, !PT ;  /* 0x0000038029287812 */ /* 0x000fe400078ec0ff */
[----:B------:R-:W-:Y:S02]  /*9470*/  LOP3.LUT R32, R33, 0x380, RZ, 0xc0, !PT ;  /* 0x0000038021207812 */ /* 0x000fe400078ec0ff */
[----:B------:R-:W-:Y:S02]  /*9480*/  SHF.R.U64 R40, R40, 0x3, RZ ;  /* 0x0000000328287819 */ /* 0x000fe400000012ff */
[----:B------:R-:W-:-:S02]  /*9490*/  IADD3 R37, P1, R14, 0x6000, RZ ;  /* 0x000060000e257810 */ /* 0x000fc40007f3e0ff */
[----:B------:R-:W-:Y:S01]  /*94a0*/  LOP3.LUT R40, R40, R41, RZ, 0x3c, !PT ;  /* 0x0000002928287212 */ /* 0x000fe200078e3cff */
[--C-:B------:R-:W-:Y:S01]  /*94b0*/  IMAD.X R41, RZ, RZ, R15.reuse, P2 ;  /* 0x000000ffff297224 */ /* 0x100fe200010e060f */
[----:B------:R-:W-:Y:S02]  /*94c0*/  IADD3 R69, P2, R14, 0xe000, RZ ;  /* 0x0000e0000e457810 */ /* 0x000fe40007f5e0ff */
[----:B------:R-:W-:Y:S02]  /*94d0*/  SHF.R.U64 R32, R32, 0x3, RZ ;  /* 0x0000000320207819 */ /* 0x000fe400000012ff */
[----:B------:R-:W-:Y:S01]  /*94e0*/  LOP3.LUT R68, R69, 0x380, RZ, 0xc0, !PT ;  /* 0x0000038045447812 */ /* 0x000fe200078ec0ff */
[----:B------:R-:W-:Y:S01]  /*94f0*/  UIMAD UR18, UR18, UR12, URZ ;  /* 0x0000000c121272a4 */ /* 0x000fe2000f8e023f */
[----:B------:R-:W-:Y:S01]  /*9500*/  LOP3.LUT R36, R37, 0x380, RZ, 0xc0, !PT ;  /* 0x0000038025247812 */ /* 0x000fe200078ec0ff */
[----:B------:R-:W-:Y:S01]  /*9510*/  VIADD R87, R2, 0xc0 ;  /* 0x000000c002577836 */ /* 0x000fe20000000000 */
[----:B------:R-:W-:Y:S01]  /*9520*/  SHF.R.U64 R68, R68, 0x3, RZ ;  /* 0x0000000344447819 */ /* 0x000fe200000012ff */
[----:B------:R-:W-:Y:S01]  /*9530*/  UIMAD.WIDE.U32 UR10, UR4, UR12, URZ ;  /* 0x0000000c040a72a5 */ /* 0x000fe2000f8e003f */
[----:B------:R-:W-:Y:S01]  /*9540*/  LOP3.LUT R32, R32, R33, RZ, 0x3c, !PT ;  /* 0x0000002120207212 */ /* 0x000fe200078e3cff */
[--C-:B------:R-:W-:Y:S01]  /*9550*/  IMAD.X R33, RZ, RZ, R15.reuse, P0 ;  /* 0x000000ffff217224 */ /* 0x100fe200000e060f */
[----:B------:R-:W-:Y:S01]  /*9560*/  LOP3.LUT R68, R68, R69, RZ, 0x3c, !PT ;  /* 0x0000004544447212 */ /* 0x000fe200078e3cff */
[----:B------:R-:W-:Y:S01]  /*9570*/  IMAD.X R69, RZ, RZ, R15, P2 ;  /* 0x000000ffff457224 */ /* 0x000fe200010e060f */
[----:B--2---:R-:W-:Y:S01]  /*9580*/  ISETP.NE.AND P2, PT, R82, 0x1, PT ;  /* 0x000000015200780c */ /* 0x004fe20003f45270 */
[----:B------:R-:W-:Y:S01]  /*9590*/  VIADD R89, R2, 0x100 ;  /* 0x0000010002597836 */ /* 0x000fe20000000000 */
[----:B------:R-:W-:-:S02]  /*95a0*/  IADD3 R61, P0, R14, 0xc000, RZ ;  /* 0x0000c0000e3d7810 */ /* 0x000fc40007f1e0ff */
[----:B------:R-:W-:Y:S02]  /*95b0*/  IADD3 R9, P3, R14, 0x1000, RZ ;  /* 0x000010000e097810 */ /* 0x000fe40007f7e0ff */
[----:B------:R-:W-:Y:S02]  /*95c0*/  LOP3.LUT R81, R20, 0xfffffff8, RZ, 0xc0, !PT ;  /* 0xfffffff814517812 */ /* 0x000fe400078ec0ff */
[C---:B------:R-:W-:Y:S02]  /*95d0*/  IADD3 R13, P4, R14.reuse, 0x2000, RZ ;  /* 0x000020000e0d7810 */ /* 0x040fe40007f9e0ff */
[C---:B------:R-:W-:Y:S02]  /*95e0*/  IADD3 R25, P5, R14.reuse, 0x3000, RZ ;  /* 0x000030000e197810 */ /* 0x040fe40007fbe0ff */
[----:B------:R-:W-:Y:S01]  /*95f0*/  IADD3 R29, P6, R14, 0x4000, RZ ;  /* 0x000040000e1d7810 */ /* 0x000fe20007fde0ff */
[----:B------:R-:W0:Y:S01]  /*9600*/  @P2 LDC R77, c[0x0][0xbec] ;  /* 0x0002fb00ff4d2b82 */ /* 0x000e220000000800 */
[----:B------:R-:W-:Y:S01]  /*9610*/  SHF.R.U64 R36, R36, 0x3, RZ ;  /* 0x0000000324247819 */ /* 0x000fe200000012ff */
[----:B------:R-:W-:Y:S01]  /*9620*/  UIMAD UR18, UR4, UR13, UR18 ;  /* 0x0000000d041272a4 */ /* 0x000fe2000f8e0212 */
[----:B------:R-:W-:Y:S01]  /*9630*/  LOP3.LUT R60, R61, 0x380, RZ, 0xc0, !PT ;  /* 0x000003803d3c7812 */ /* 0x000fe200078ec0ff */
[----:B------:R-:W-:Y:S01]  /*9640*/  VIADD R95, R2, 0x140 ;  /* 0x00000140025f7836 */ /* 0x000fe20000000000 */
[----:B------:R-:W-:Y:S01]  /*9650*/  LOP3.LUT R36, R36, R37, RZ, 0x3c, !PT ;  /* 0x0000002524247212 */ /* 0x000fe200078e3cff */
[----:B------:R-:W-:Y:S01]  /*9660*/  IMAD.X R37, RZ, RZ, R15, P1 ;  /* 0x000000ffff257224 */ /* 0x000fe200008e060f */
[----:B------:R-:W-:Y:S01]  /*9670*/  IADD3 R65, P1, R14, 0xd000, RZ ;  /* 0x0000d0000e417810 */ /* 0x000fe20007f3e0ff */
[----:B------:R-:W1:Y:S01]  /*9680*/  @P2 LDC R79, c[0x0][0xbf0] ;  /* 0x0002fc00ff4f2b82 */ /* 0x000e620000000800 */
[----:B------:R-:W-:Y:S01]  /*9690*/  SHF.R.U64 R60, R60, 0x3, RZ ;  /* 0x000000033c3c7819 */ /* 0x000fe200000012ff */
[----:B------:R-:W-:Y:S01]  /*96a0*/  VIADD R97, R2, 0x180 ;  /* 0x0000018002617836 */ /* 0x000fe20000000000 */
[----:B------:R-:W-:Y:S01]  /*96b0*/  LOP3.LUT R8, R9, 0x380, RZ, 0xc0, !PT ;  /* 0x0000038009087812 */ /* 0x000fe200078ec0ff */
[----:B------:R-:W-:Y:S01]  /*96c0*/  IMAD.IADD R0, R0, 0x1, -R81 ;  /* 0x0000000100007824 */ /* 0x000fe200078e0a51 */
[----:B------:R-:W-:Y:S01]  /*96d0*/  LOP3.LUT R64, R65, 0x380, RZ, 0xc0, !PT ;  /* 0x0000038041407812 */ /* 0x000fe200078ec0ff */
[----:B------:R-:W5:Y:S01]  /*96e0*/  LD.E.128 R32, desc[UR50][R32.64] ;  /* 0x0000003220207980 */ /* 0x000f62000c101d00 */
[----:B------:R-:W-:Y:S01]  /*96f0*/  LOP3.LUT R60, R60, R61, RZ, 0x3c, !PT ;  /* 0x0000003d3c3c7212 */ /* 0x000fe200078e3cff */
[----:B------:R-:W-:Y:S01]  /*9700*/  IMAD.X R61, RZ, RZ, R15, P0 ;  /* 0x000000ffff3d7224 */ /* 0x000fe200000e060f */
[----:B------:R-:W-:Y:S01]  /*9710*/  ISETP.GE.AND P0, PT, R185, UR14, PT ;  /* 0x0000000eb9007c0c */ /* 0x000fe2000bf06270 */
[----:B------:R-:W5:Y:S01]  /*9720*/  LD.E.128 R40, desc[UR50][R40.64] ;  /* 0x0000003228287980 */ /* 0x000f62000c101d00 */
[----:B------:R-:W-:Y:S01]  /*9730*/  SHF.R.U64 R8, R8, 0x3, RZ ;  /* 0x0000000308087819 */ /* 0x000fe200000012ff */
[----:B------:R-:W-:Y:S01]  /*9740*/  ULDC.64 UR12, c[0x0][0xae8] ;  /* 0x0002ba00000c7ab9 */ /* 0x000fe20000000a00 */
[----:B------:R-:W-:Y:S01]  /*9750*/  SHF.R.U64 R64, R64, 0x3, RZ ;  /* 0x0000000340407819 */ /* 0x000fe200000012ff */
[----:B------:R-:W-:Y:S01]  /*9760*/  IMAD.U32 R81, RZ, RZ, UR43 ;  /* 0x0000002bff517e24 */ /* 0x000fe2000f8e00ff */
[----:B------:R-:W-:Y:S01]  /*9770*/  SEL R76, RZ, 0xffffffff, P0 ;  /* 0xffffffffff4c7807 */ /* 0x000fe20000000000 */
[----:B------:R-:W-:Y:S01]  /*9780*/  IMAD R0, R0, 0x20, R3 ;  /* 0x0000002000007824 */ /* 0x000fe200078e0203 */
[----:B------:R-:W-:Y:S01]  /*9790*/  LOP3.LUT R8, R8, R9, RZ, 0x3c, !PT ;  /* 0x0000000908087212 */ /* 0x000fe200078e3cff */
[--C-:B------:R-:W-:Y:S01]  /*97a0*/  IMAD.X R9, RZ, RZ, R15.reuse, P3 ;  /* 0x000000ffff097224 */ /* 0x100fe200018e060f */
[----:B------:R-:W-:Y:S01]  /*97b0*/  ISETP.GE.AND P0, PT, R184, UR14, PT ;  /* 0x0000000eb8007c0c */ /* 0x000fe2000bf06270 */
[----:B------:R-:W5:Y:S01]  /*97c0*/  LD.E.128 R68, desc[UR50][R68.64] ;  /* 0x0000003244447980 */ /* 0x000f62000c101d00 */
[----:B------:R-:W-:Y:S01]  /*97d0*/  LOP3.LUT R64, R64, R65, RZ, 0x3c, !PT ;  /* 0x0000004140407212 */ /* 0x000fe200078e3cff */
[----:B------:R-:W-:Y:S01]  /*97e0*/  IMAD.X R65, RZ, RZ, R15, P1 ;  /* 0x000000ffff417224 */ /* 0x000fe200008e060f */
[----:B------:R-:W-:Y:S01]  /*97f0*/  IADD3 R45, P3, R14, 0x8000, RZ ;  /* 0x000080000e2d7810 */ /* 0x000fe20007f7e0ff */
[----:B------:R-:W-:Y:S01]  /*9800*/  IMAD.SHL.U32 R76, R76, 0x2, RZ ;  /* 0x000000024c4c7824 */ /* 0x000fe200078e00ff */
[----:B------:R-:W-:-:S02]  /*9810*/  ISETP.GE.AND P1, PT, R2, UR14, PT ;  /* 0x0000000e02007c0c */ /* 0x000fc4000bf26270 */
[----:B------:R-:W-:Y:S02]  /*9820*/  LOP3.LUT R12, R13, 0x380, RZ, 0xc0, !PT ;  /* 0x000003800d0c7812 */ /* 0x000fe400078ec0ff */
[----:B------:R-:W-:Y:S02]  /*9830*/  LOP3.LUT R24, R25, 0x380, RZ, 0xc0, !PT ;  /* 0x0000038019187812 */ /* 0x000fe400078ec0ff */
[----:B------:R-:W-:Y:S01]  /*9840*/  LOP3.LUT R28, R29, 0x380, RZ, 0xc0, !PT ;  /* 0x000003801d1c7812 */ /* 0x000fe200078ec0ff */
[----:B------:R-:W-:Y:S01]  /*9850*/  UIADD3 UR11, UR11, UR18, URZ ;  /* 0x000000120b0b7290 */ /* 0x000fe2000fffe03f */
[----:B------:R-:W-:Y:S01]  /*9860*/  SEL R20, RZ, 0xffffffff, P0 ;  /* 0xffffffffff147807 */ /* 0x000fe20000000000 */
[----:B------:R-:W-:Y:S01]  /*9870*/  IMAD R80, R81, 0x40, R0 ;  /* 0x0000004051507824 */ /* 0x000fe200078e0200 */
[----:B------:R-:W-:Y:S01]  /*9880*/  ISETP.GE.AND P0, PT, R87, UR14, PT ;  /* 0x0000000e57007c0c */ /* 0x000fe2000bf06270 */
[----:B------:R-:W-:Y:S01]  /*9890*/  USHF.R.S32.HI UR4, URZ, 0x1f, UR9 ;  /* 0x0000001f3f047899 */ /* 0x000fe20008011409 */
[----:B------:R-:W-:Y:S01]  /*98a0*/  LOP3.LUT R44, R45, 0x380, RZ, 0xc0, !PT ;  /* 0x000003802d2c7812 */ /* 0x000fe200078ec0ff */
[----:B------:R-:W5:Y:S01]  /*98b0*/  LD.E.128 R8, desc[UR50][R8.64] ;  /* 0x0000003208087980 */ /* 0x000f62000c101d00 */
[----:B------:R-:W-:Y:S01]  /*98c0*/  SEL R21, RZ, 0x1, P1 ;  /* 0x00000001ff157807 */ /* 0x000fe20000800000 */
[----:B------:R-:W-:Y:S01]  /*98d0*/  IMAD.SHL.U32 R20, R20, 0x4, RZ ;  /* 0x0000000414147824 */ /* 0x000fe200078e00ff */
[----:B------:R-:W-:Y:S01]  /*98e0*/  SHF.R.U64 R12, R12, 0x3, RZ ;  /* 0x000000030c0c7819 */ /* 0x000fe200000012ff */
[----:B------:R-:W5:Y:S01]  /*98f0*/  LD.E.128 R36, desc[UR50][R36.64] ;  /* 0x0000003224247980 */ /* 0x000f62000c101d00 */
[----:B------:R-:W-:-:S02]  /*9900*/  SHF.R.U64 R24, R24, 0x3, RZ ;  /* 0x0000000318187819 */ /* 0x000fc400000012ff */
[----:B------:R-:W-:Y:S01]  /*9910*/  SHF.R.U64 R28, R28, 0x3, RZ ;  /* 0x000000031c1c7819 */ /* 0x000fe200000012ff */
[----:B------:R-:W5:Y:S01]  /*9920*/  LD.E.128 R60, desc[UR50][R60.64] ;  /* 0x000000323c3c7980 */ /* 0x000f62000c101d00 */
[----:B------:R-:W-:Y:S02]  /*9930*/  SEL R0, RZ, 0xffffffff, P0 ;  /* 0xffffffffff007807 */ /* 0x000fe40000000000 */
[----:B------:R-:W-:Y:S01]  /*9940*/  SHF.R.U64 R44, R44, 0x3, RZ ;  /* 0x000000032c2c7819 */ /* 0x000fe200000012ff */
[----:B------:R-:W-:Y:S01]  /*9950*/  UIMAD.WIDE.U32 UR10, UR42, UR12, UR10 ;  /* 0x0000000c2a0a72a5 */ /* 0x000fe2000f8e000a */
[----:B------:R-:W-:Y:S01]  /*9960*/  LOP3.LUT R21, R76, 0x2, R21, 0xe2, !PT ;  /* 0x000000024c157812 */ /* 0x000fe200078ee215 */
[----:B------:R-:W5:Y:S01]  /*9970*/  LD.E.128 R64, desc[UR50][R64.64] ;  /* 0x0000003240407980 */ /* 0x000f62000c101d00 */
[----:B------:R-:W-:Y:S01]  /*9980*/  ISETP.GE.AND P0, PT, R89, UR14, PT ;  /* 0x0000000e59007c0c */ /* 0x000fe2000bf06270 */
[----:B------:R-:W-:Y:S01]  /*9990*/  IMAD.SHL.U32 R76, R0, 0x8, RZ ;  /* 0x00000008004c7824 */ /* 0x000fe200078e00ff */
        /* <DEDUP_REMOVED lines=8> */
[----:B------:R-:W-:Y:S01]  /*9a20*/  IADD3 R49, P4, R14, 0x9000, RZ ;  /* 0x000090000e317810 */ /* 0x000fe20007f9e0ff */
[----:B0-----:R-:W-:Y:S01]  /*9a30*/  @P2 IMAD.HI.U32 R0, R80, R77, RZ ;  /* 0x0000004d50002227 */ /* 0x001fe200078e00ff */
[C---:B------:R-:W-:Y:S01]  /*9a40*/  IADD3 R53, P5, R14.reuse, 0xa000, RZ ;  /* 0x0000a0000e357810 */ /* 0x040fe20007fbe0ff */
[----:B------:R-:W-:Y:S01]  /*9a50*/  UIMAD UR11, UR42, UR13, UR11 ;  /* 0x0000000d2a0b72a4 */ /* 0x000fe2000f8e020b */
[----:B------:R-:W-:Y:S01]  /*9a60*/  IADD3 R57, P6, R14, 0xb000, RZ ;  /* 0x0000b0000e397810 */ /* 0x000fe20007fde0ff */
[----:B------:R-:W5:Y:S01]  /*9a70*/  LD.E.128 R24, desc[UR50][R24.64] ;  /* 0x0000003218187980 */ /* 0x000f62000c101d00 */
[----:B------:R-:W-:Y:S01]  /*9a80*/  LOP3.LUT R21, R20, 0x4, R21, 0xe2, !PT ;  /* 0x0000000414157812 */ /* 0x000fe200078ee215 */
[----:B------:R-:W-:Y:S01]  /*9a90*/  ULDC.64 UR12, c[0x0][0xaf0] ;  /* 0x0002bc00000c7ab9 */ /* 0x000fe20000000a00 */
[----:B------:R-:W-:Y:S01]  /*9aa0*/  IADD3 R7, P3, R14, 0xf000, RZ ;  /* 0x0000f0000e077810 */ /* 0x000fe20007f7e0ff */
[----:B------:R-:W5:Y:S01]  /*9ab0*/  LD.E.128 R28, desc[UR50][R28.64] ;  /* 0x000000321c1c7980 */ /* 0x000f62000c101d00 */
[----:B------:R-:W-:Y:S01]  /*9ac0*/  SEL R20, RZ, 0xffffffff, P0 ;  /* 0xffffffffff147807 */ /* 0x000fe20000000000 */
[----:B------:R-:W-:Y:S01]  /*9ad0*/  UIMAD UR4, UR4, UR12, URZ ;  /* 0x0000000c040472a4 */ /* 0x000fe2000f8e023f */
[----:B------:R-:W-:Y:S01]  /*9ae0*/  LOP3.LUT R48, R49, 0x380, RZ, 0xc0, !PT ;  /* 0x0000038031307812 */ /* 0x000fe200078ec0ff */
[----:B------:R-:W-:Y:S01]  /*9af0*/  IMAD.MOV.U32 R77, RZ, RZ, R80 ;  /* 0x000000ffff4d7224 */ /* 0x000fe200078e0050 */
[----:B------:R-:W-:Y:S01]  /*9b00*/  LOP3.LUT R52, R53, 0x380, RZ, 0xc0, !PT ;  /* 0x0000038035347812 */ /* 0x000fe200078ec0ff */
[----:B------:R-:W5:Y:S01]  /*9b10*/  LD.E.128 R44, desc[UR50][R44.64] ;  /* 0x000000322c2c7980 */ /* 0x000f62000c101d00 */
[----:B------:R-:W-:-:S02]  /*9b20*/  LOP3.LUT R56, R57, 0x380, RZ, 0xc0, !PT ;  /* 0x0000038039387812 */ /* 0x000fc400078ec0ff */
[----:B------:R-:W-:Y:S01]  /*9b30*/  LOP3.LUT R5, R14, 0x380, RZ, 0xc0, !PT ;  /* 0x000003800e057812 */ /* 0x000fe200078ec0ff */
[----:B------:R-:W-:Y:S01]  /*9b40*/  UIMAD.WIDE.U32 UR10, UR9, UR12, UR10 ;  /* 0x0000000c090a72a5 */ /* 0x000fe2000f8e000a */
[----:B------:R-:W-:Y:S01]  /*9b50*/  LOP3.LUT R6, R7, 0x380, RZ, 0xc0, !PT ;  /* 0x0000038007067812 */ /* 0x000fe200078ec0ff */
[----:B------:R-:W-:Y:S01]  /*9b60*/  IMAD.X R73, RZ, RZ, R15, P3 ;  /* 0x000000ffff497224 */ /* 0x000fe200018e060f */
[----:B-1----:R-:W-:Y:S01]  /*9b70*/  @P2 SHF.R.U32.HI R77, RZ, R79, R0 ;  /* 0x0000004fff4d2219 */ /* 0x002fe20000011600 */
[----:B------:R-:W-:Y:S01]  /*9b80*/  IMAD.SHL.U32 R79, R20, 0x10, RZ ;  /* 0x00000010144f7824 */ /* 0x000fe200078e00ff */
[----:B------:R-:W-:Y:S01]  /*9b90*/  LOP3.LUT R76, R76, 0x8, R21, 0xe2, !PT ;  /* 0x000000084c4c7812 */ /* 0x000fe200078ee215 */
[----:B------:R-:W-:Y:S01]  /*9ba0*/  UIMAD UR4, UR9, UR13, UR4 ;  /* 0x0000000d090472a4 */ /* 0x000fe2000f8e0204 */
[----:B------:R-:W-:Y:S02]  /*9bb0*/  SHF.R.U64 R48, R48, 0x3, RZ ;  /* 0x0000000330307819 */ /* 0x000fe400000012ff */
[----:B------:R-:W-:-:S02]  /*9bc0*/  SHF.R.U64 R52, R52, 0x3, RZ ;  /* 0x0000000334347819 */ /* 0x000fc400000012ff */
[----:B------:R-:W-:Y:S02]  /*9bd0*/  SHF.R.U64 R56, R56, 0x3, RZ ;  /* 0x0000000338387819 */ /* 0x000fe400000012ff */
[----:B------:R-:W-:Y:S02]  /*9be0*/  SHF.R.U64 R5, R5, 0x3, RZ ;  /* 0x0000000305057819 */ /* 0x000fe400000012ff */
[----:B------:R-:W-:Y:S01]  /*9bf0*/  SHF.R.U64 R6, R6, 0x3, RZ ;  /* 0x0000000306067819 */ /* 0x000fe200000012ff */
[----:B------:R-:W-:Y:S01]  /*9c00*/  UIADD3 UR4, UR11, UR4, URZ ;  /* 0x000000040b047290 */ /* 0x000fe2000fffe03f */
[----:B------:R-:W-:Y:S01]  /*9c10*/  LOP3.LUT R76, R79, 0x10, R76, 0xe2, !PT ;  /* 0x000000104f4c7812 */ /* 0x000fe200078ee24c */
[----:B------:R-:W-:Y:S01]  /*9c20*/  IMAD.MOV R79, RZ, RZ, -R77 ;  /* 0x000000ffff4f7224 */ /* 0x000fe200078e0a4d */
[----:B------:R-:W-:Y:S02]  /*9c30*/  ISETP.GE.AND P0, PT, R95, UR14, PT ;  /* 0x0000000e5f007c0c */ /* 0x000fe4000bf06270 */
[----:B------:R-:W-:Y:S01]  /*9c40*/  LOP3.LUT R48, R48, R49, RZ, 0x3c, !PT ;  /* 0x0000003130307212 */ /* 0x000fe200078e3cff */
[--C-:B------:R-:W-:Y:S01]  /*9c50*/  IMAD.X R49, RZ, RZ, R15.reuse, P4 ;  /* 0x000000ffff317224 */ /* 0x100fe200020e060f */
[----:B------:R-:W-:Y:S01]  /*9c60*/  LOP3.LUT R52, R52, R53, RZ, 0x3c, !PT ;  /* 0x0000003534347212 */ /* 0x000fe200078e3cff */
[--C-:B------:R-:W-:Y:S01]  /*9c70*/  IMAD.X R53, RZ, RZ, R15.reuse, P5 ;  /* 0x000000ffff357224 */ /* 0x100fe200028e060f */
[----:B------:R-:W-:Y:S01]  /*9c80*/  LOP3.LUT R56, R56, R57, RZ, 0x3c, !PT ;  /* 0x0000003938387212 */ /* 0x000fe200078e3cff */
[--C-:B------:R-:W-:Y:S01]  /*9c90*/  IMAD.X R57, RZ, RZ, R15.reuse, P6 ;  /* 0x000000ffff397224 */ /* 0x100fe200030e060f */
[----:B------:R-:W-:Y:S01]  /*9ca0*/  LOP3.LUT R4, R5, R14, RZ, 0x3c, !PT ;  /* 0x0000000e05047212 */ /* 0x000fe200078e3cff */
[----:B------:R-:W-:Y:S01]  /*9cb0*/  IMAD.MOV.U32 R5, RZ, RZ, R15 ;  /* 0x000000ffff057224 */ /* 0x000fe200078e000f */
[----:B------:R-:W-:-:S02]  /*9cc0*/  LOP3.LUT R72, R6, R7, RZ, 0x3c, !PT ;  /* 0x0000000706487212 */ /* 0x000fc400078e3cff */
[----:B------:R-:W-:Y:S01]  /*9cd0*/  SHF.R.S32.HI R78, RZ, 0x1f, R77 ;  /* 0x0000001fff4e7819 */ /* 0x000fe2000001144d */
[----:B------:R-:W-:Y:S01]  /*9ce0*/  IMAD.U32 R20, RZ, RZ, UR10 ;  /* 0x0000000aff147e24 */ /* 0x000fe2000f8e00ff */
[----:B------:R-:W-:Y:S01]  /*9cf0*/  SEL R0, RZ, 0xffffffff, P0 ;  /* 0xffffffffff007807 */ /* 0x000fe20000000000 */
[----:B------:R-:W-:Y:S01]  /*9d00*/  IMAD.U32 R21, RZ, RZ, UR11 ;  /* 0x0000000bff157e24 */ /* 0x000fe2000f8e00ff */
[----:B------:R-:W-:Y:S01]  /*9d10*/  ULDC.64 UR10, c[0x0][0xae0] ;  /* 0x0002b800000a7ab9 */ /* 0x000fe20000000a00 */
[----:B------:R-:W-:Y:S01]  /*9d20*/  IMAD R79, R82, R79, R80 ;  /* 0x0000004f524f7224 */ /* 0x000fe200078e0250 */
[----:B------:R-:W5:Y:S01]  /*9d30*/  LD.E.128 R4, desc[UR50][R4.64] ;  /* 0x0000003204047980 */ /* 0x000f62000c101d00 */
[----:B------:R-:W-:Y:S02]  /*9d40*/  IMAD.U32 R21, RZ, RZ, UR4 ;  /* 0x00000004ff157e24 */ /* 0x000fe4000f8e00ff */
[----:B------:R-:W-:Y:S01]  /*9d50*/  IMAD R78, R78, UR10, RZ ;  /* 0x0000000a4e4e7c24 */ /* 0x000fe2000f8e02ff */
[----:B------:R-:W5:Y:S01]  /*9d60*/  LD.E.128 R12, desc[UR50][R12.64] ;  /* 0x000000320c0c7980 */ /* 0x000f62000c101d00 */
[----:B------:R-:W-:Y:S01]  /*9d70*/  IMAD.SHL.U32 R83, R0, 0x20, RZ ;  /* 0x0000002000537824 */ /* 0x000fe200078e00ff */
[----:B------:R-:W-:-:S02]  /*9d80*/  ISETP.GE.AND P0, PT, R97, UR14, PT ;  /* 0x0000000e61007c0c */ /* 0x000fc4000bf06270 */
[----:B------:R-:W5:Y:S01]  /*9d90*/  LD.E.128 R48, desc[UR50][R48.64] ;  /* 0x0000003230307980 */ /* 0x000f62000c101d00 */
[----:B------:R-:W-:-:S03]  /*9da0*/  SHF.R.S32.HI R0, RZ, 0x1f, R79 ;  /* 0x0000001fff007819 */ /* 0x000fc6000001144f */
[----:B------:R-:W5:Y:S01]  /*9db0*/  LD.E.128 R52, desc[UR50][R52.64] ;  /* 0x0000003234347980 */ /* 0x000f62000c101d00 */
[----:B------:R-:W-:-:S03]  /*9dc0*/  IMAD.WIDE.U32 R20, R77, UR10, R20 ;  /* 0x0000000a4d147c25 */ /* 0x000fc6000f8e0014 */
[----:B------:R-:W5:Y:S01]  /*9dd0*/  LD.E.128 R56, desc[UR50][R56.64] ;  /* 0x0000003238387980 */ /* 0x000f62000c101d00 */
[----:B------:R-:W-:Y:S01]  /*9de0*/  IMAD R81, R77, UR11, R78 ;  /* 0x0000000b4d517c24 */ /* 0x000fe2000f8e024e */
[----:B------:R-:W-:Y:S02]  /*9df0*/  ULDC.64 UR10, c[0x0][0xad8] ;  /* 0x0002b600000a7ab9 */ /* 0x000fe40000000a00 */
[----:B------:R-:W5:Y:S01]  /*9e00*/  LD.E.128 R72, desc[UR50][R72.64] ;  /* 0x0000003248487980 */ /* 0x000f62000c101d00 */
[----:B------:R-:W-:Y:S01]  /*9e10*/  VIADD R93, R2, 0x1c0 ;  /* 0x000001c0025d7836 */ /* 0x000fe20000000000 */
[----:B------:R-:W-:Y:S01]  /*9e20*/  @!PT LDS RZ, [RZ] ;  /* 0x00000000fffff984 */ /* 0x000fe20000000800 */
[----:B------:R-:W-:Y:S01]  /*9e30*/  @!PT LDS RZ, [RZ] ;  /* 0x00000000fffff984 */ /* 0x000fe20000000800 */
[----:B------:R-:W-:Y:S01]  /*9e40*/  @!PT LDS RZ, [RZ] ;  /* 0x00000000fffff984 */ /* 0x000fe20000000800 */
[----:B------:R-:W-:Y:S01]  /*9e50*/  @!PT LDS RZ, [RZ] ;  /* 0x00000000fffff984 */ /* 0x000fe20000000800 */
[----:B------:R0:W-:Y:S06]  /*9e60*/  MEMBAR.ALL.CTA ;  /* 0x0000000000007992 */ /* 0x0001ec0000008000 */
[----:B0-----:R-:W0:Y:S01]  /*9e70*/  FENCE.VIEW.ASYNC.S ;  /* 0x00000000000073c6 */ /* 0x001e220000000000 */
[----:B------:R-:W-:Y:S01]  /*9e80*/  IMAD.U32 R90, RZ, RZ, UR43 ;  /* 0x0000002bff5a7e24 */ /* 0x000fe2000f8e00ff */
[----:B------:R-:W-:Y:S01]  /*9e90*/  LOP3.LUT R76, R83, 0x20, R76, 0xe2, !PT ;  /* 0x00000020534c7812 */ /* 0x000fe200078ee24c */
[----:B------:R-:W-:Y:S01]  /*9ea0*/  IMAD.IADD R21, R21, 0x1, R81 ;  /* 0x0000000115157824 */ /* 0x000fe200078e0251 */
[----:B------:R-:W-:Y:S01]  /*9eb0*/  SEL R77, RZ, 0x40, P0 ;  /* 0x00000040ff4d7807 */ /* 0x000fe20000000000 */
[----:B------:R-:W-:Y:S01]  /*9ec0*/  IMAD R78, R0, UR10, RZ ;  /* 0x0000000a004e7c24 */ /* 0x000fe2000f8e02ff */
[----:B------:R-:W-:Y:S01]  /*9ed0*/  ISETP.GE.AND P0, PT, R93, UR14, PT ;  /* 0x0000000e5d007c0c */ /* 0x000fe2000bf06270 */
[----:B------:R-:W-:-:S02]  /*9ee0*/  IMAD R90, R90, 0x40, R3 ;  /* 0x000000405a5a7824 */ /* 0x000fc400078e0203 */
[----:B------:R-:W-:Y:S01]  /*9ef0*/  IMAD R91, R82, UR8, RZ ;  /* 0x00000008525b7c24 */ /* 0x000fe2000f8e02ff */
[----:B------:R-:W-:Y:S01]  /*9f00*/  LOP3.LUT R0, R76, R77, RZ, 0xfc, !PT ;  /* 0x0000004d4c007212 */ /* 0x000fe200078efcff */
[C---:B------:R-:W-:Y:S01]  /*9f10*/  IMAD R77, R79.reuse, UR11, R78 ;  /* 0x0000000b4f4d7c24 */ /* 0x040fe2000f8e024e */
[----:B------:R-:W-:Y:S01]  /*9f20*/  UIADD3 UR4, UR39, 0x28c20, URZ ;  /* 0x00028c2027047890 */ /* 0x000fe2000fffe03f */
[----:B------:R-:W-:Y:S01]  /*9f30*/  IMAD.WIDE.U32 R20, R79, UR10, R20 ;  /* 0x0000000a4f147c25 */ /* 0x000fe2000f8e0014 */
[----:B------:R-:W-:Y:S01]  /*9f40*/  SEL R3, RZ, 0x80, P0 ;  /* 0x00000080ff037807 */ /* 0x000fe20000000000 */
[----:B------:R-:W-:Y:S01]  /*9f50*/  ULDC.64 UR10, c[0x0][0xa80] ;  /* 0x0002a000000a7ab9 */ /* 0x000fe20000000a00 */
[----:B------:R-:W-:Y:S01]  /*9f60*/  ISETP.GE.AND P0, PT, R90, R91, PT ;  /* 0x0000005b5a00720c */ /* 0x000fe20003f06270 */
[----:B------:R-:W-:Y:S01]  /*9f70*/  IMAD.IADD R21, R21, 0x1, R77 ;  /* 0x0000000115157824 */ /* 0x000fe200078e024d */
[----:B------:R-:W-:Y:S01]  /*9f80*/  UPRMT UR4, URZ, 0x654, UR4 ;  /* 0x000006543f047896 */ /* 0x000fe20008000004 */
[----:B------:R-:W-:-:S04]  /*9f90*/  LEA R86, P1, R20, UR10, 0x1 ;  /* 0x0000000a14567c11 */ /* 0x000fc8000f8208ff */
[----:B------:R-:W-:Y:S01]  /*9fa0*/  LEA.HI.X R88, R20, UR11, R21, 0x1, P1 ;  /* 0x0000000b14587c11 */ /* 0x000fe200088f0c15 */
[----:B------:R-:W-:Y:S01]  /*9fb0*/  BSSY B1, `(.L_x_3596) ;  /* 0x000002c000017945 */ /* 0x000fe20003800000 */
[----:B0-----:R0:W1:Y:S02]  /*9fc0*/  SHFL.IDX PT, R20, R86, RZ, 0x181f ;  /* 0x00181fff56147589 */ /* 0x00106400000e0000 */
[----:B------:R-:W-:Y:S02]  /*9fd0*/  SYNCS.ARRIVE.TRANS64.RED.A1T0 RZ, [UR4], RZ ;  /* 0x000000ffffff79a7 */ /* 0x000fe40008100404 */
[----:B------:R0:W2:Y:S01]  /*9fe0*/  SHFL.IDX PT, R21, R88, RZ, 0x181f ;  /* 0x00181fff58157589 */ /* 0x0000a200000e0000 */
[----:B------:R-:W-:Y:S02]  /*9ff0*/  LOP3.LUT R3, R0, R3, RZ, 0xfc, !PT ;  /* 0x0000000300037212 */ /* 0x000fe400078efcff */
[----:B------:R-:W-:Y:S01]  /*a000*/  SHF.R.S32.HI R152, RZ, 0x1f, R185 ;  /* 0x0000001fff987819 */ /* 0x000fe200000114b9 */
[----:B------:R-:W-:Y:S06]  /*a010*/  @P0 BRA `(.L_x_3597) ;  /* 0x0000000000940947 */ /* 0x000fec0003800000 */
[----:B------:R-:W-:Y:S02]  /*a020*/  ISETP.GE.AND P1, PT, R185, UR14, PT ;  /* 0x0000000eb9007c0c */ /* 0x000fe4000bf26270 */
[----:B------:R-:W-:Y:S02]  /*a030*/  ISETP.GE.AND P0, PT, R2, UR14, PT ;  /* 0x0000000e02007c0c */ /* 0x000fe4000bf06270 */
[----:B------:R-:W-:Y:S02]  /*a040*/  ISETP.GE.AND P4, PT, R184, UR14, PT ;  /* 0x0000000eb8007c0c */ /* 0x000fe4000bf86270 */
[----:B------:R-:W-:Y:S02]  /*a050*/  ISETP.GE.AND P3, PT, R87, UR14, PT ;  /* 0x0000000e57007c0c */ /* 0x000fe4000bf66270 */
[----:B------:R-:W-:Y:S02]  /*a060*/  SHF.R.S32.HI R81, RZ, 0x1f, R184 ;  /* 0x0000001fff517819 */ /* 0x000fe400000114b8 */
[----:B------:R-:W-:-:S02]  /*a070*/  SHF.R.S32.HI R83, RZ, 0x1f, R87 ;  /* 0x0000001fff537819 */ /* 0x000fc40000011457 */
[----:B------:R-:W-:Y:S02]  /*a080*/  SHF.R.S32.HI R85, RZ, 0x1f, R89 ;  /* 0x0000001fff557819 */ /* 0x000fe40000011459 */
[CC--:B-1----:R-:W-:Y:S01]  /*a090*/  @!P1 LEA R76, P2, R185.reuse, R20.reuse, 0x1 ;  /* 0x00000014b94c9211 */ /* 0x0c2fe200078408ff */
[----:B--2---:R-:W-:Y:S02]  /*a0a0*/  @!P0 IMAD.WIDE R78, R2, 0x2, R20 ;  /* 0x00000002024e8825 */ /* 0x004fe400078e0214 */
[----:B------:R-:W-:Y:S02]  /*a0b0*/  @!P4 LEA R80, P5, R184, R20, 0x1 ;  /* 0x00000014b850c211 */ /* 0x000fe400078a08ff */
[----:B------:R-:W-:Y:S01]  /*a0c0*/  @!P1 LEA.HI.X R77, R185, R21, R152, 0x1, P2 ;  /* 0x00000015b94d9211 */ /* 0x000fe200010f0c98 */
[----:B-----5:R1:W-:Y:S01]  /*a0d0*/  @!P0 ST.E.128 desc[UR50][R78.64], R4 ;  /* 0x000000044e008985 */ /* 0x0203e2000c101d32 */
[----:B------:R-:W-:Y:S02]  /*a0e0*/  ISETP.GE.AND P2, PT, R89, UR14, PT ;  /* 0x0000000e59007c0c */ /* 0x000fe4000bf46270 */
[----:B------:R-:W-:Y:S01]  /*a0f0*/  LOP3.LUT P0, RZ, R0, 0x40, RZ, 0xc0, !PT ;  /* 0x0000004000ff7812 */ /* 0x000fe2000780c0ff */
[----:B------:R2:W-:Y:S01]  /*a100*/  @!P1 ST.E.128 desc[UR50][R76.64], R12 ;  /* 0x0000000c4c009985 */ /* 0x0005e2000c101d32 */
[----:B------:R-:W-:-:S02]  /*a110*/  ISETP.GE.AND P1, PT, R95, UR14, PT ;  /* 0x0000000e5f007c0c */ /* 0x000fc4000bf26270 */
[CC--:B------:R-:W-:Y:S02]  /*a120*/  @!P3 LEA R82, P6, R87.reuse, R20.reuse, 0x1 ;  /* 0x000000145752b211 */ /* 0x0c0fe400078c08ff */
[-C--:B------:R-:W-:Y:S02]  /*a130*/  @!P4 LEA.HI.X R81, R184, R21.reuse, R81, 0x1, P5 ;  /* 0x00000015b851c211 */ /* 0x080fe400028f0c51 */
[-C--:B------:R-:W-:Y:S02]  /*a140*/  @!P3 LEA.HI.X R83, R87, R21.reuse, R83, 0x1, P6 ;  /* 0x000000155753b211 */ /* 0x080fe400030f0c53 */
[----:B------:R-:W-:Y:S01]  /*a150*/  LOP3.LUT P6, RZ, R3, 0x80, RZ, 0xc0, !PT ;  /* 0x0000008003ff7812 */ /* 0x000fe200078cc0ff */
[----:B------:R3:W-:Y:S01]  /*a160*/  @!P4 ST.E.128 desc[UR50][R80.64], R28 ;  /* 0x0000001c5000c985 */ /* 0x0007e2000c101d32 */
[C---:B------:R-:W-:Y:S02]  /*a170*/  @!P2 LEA R84, P5, R89.reuse, R20, 0x1 ;  /* 0x000000145954a211 */ /* 0x040fe400078a08ff */
[----:B-1----:R-:W-:Y:S01]  /*a180*/  SHF.R.S32.HI R5, RZ, 0x1f, R95 ;  /* 0x0000001fff057819 */ /* 0x002fe2000001145f */
[----:B------:R3:W-:Y:S01]  /*a190*/  @!P3 ST.E.128 desc[UR50][R82.64], R36 ;  /* 0x000000245200b985 */ /* 0x0007e2000c101d32 */
[----:B------:R-:W-:-:S02]  /*a1a0*/  @!P2 LEA.HI.X R85, R89, R21, R85, 0x1, P5 ;  /* 0x000000155955a211 */ /* 0x000fc400028f0c55 */
[CC--:B------:R-:W-:Y:S02]  /*a1b0*/  @!P1 LEA R4, P5, R95.reuse, R20.reuse, 0x1 ;  /* 0x000000145f049211 */ /* 0x0c0fe400078a08ff */
[----:B------:R-:W-:Y:S01]  /*a1c0*/  SHF.R.S32.HI R7, RZ, 0x1f, R97 ;  /* 0x0000001fff077819 */ /* 0x000fe20000011461 */
[----:B------:R3:W-:Y:S01]  /*a1d0*/  @!P2 ST.E.128 desc[UR50][R84.64], R44 ;  /* 0x0000002c5400a985 */ /* 0x0007e2000c101d32 */
[-C--:B------:R-:W-:Y:S02]  /*a1e0*/  @!P1 LEA.HI.X R5, R95, R21.reuse, R5, 0x1, P5 ;  /* 0x000000155f059211 */ /* 0x080fe400028f0c05 */
[C---:B------:R-:W-:Y:S02]  /*a1f0*/  @P0 LEA R6, P5, R97.reuse, R20, 0x1 ;  /* 0x0000001461060211 */ /* 0x040fe400078a08ff */
[----:B--2---:R-:W-:Y:S01]  /*a200*/  SHF.R.S32.HI R13, RZ, 0x1f, R93 ;  /* 0x0000001fff0d7819 */ /* 0x004fe2000001145d */
[----:B------:R3:W-:Y:S01]  /*a210*/  @!P1 ST.E.128 desc[UR50][R4.64], R52 ;  /* 0x0000003404009985 */ /* 0x0007e2000c101d32 */
[----:B------:R-:W-:-:S02]  /*a220*/  @P0 LEA.HI.X R7, R97, R21, R7, 0x1, P5 ;  /* 0x0000001561070211 */ /* 0x000fc400028f0c07 */
[----:B------:R-:W-:-:S03]  /*a230*/  @P6 LEA R12, P5, R93, R20, 0x1 ;  /* 0x000000145d0c6211 */ /* 0x000fc600078a08ff */
[----:B------:R3:W-:Y:S01]  /*a240*/  @P0 ST.E.128 desc[UR50][R6.64], R60 ;  /* 0x0000003c06000985 */ /* 0x0007e2000c101d32 */
[----:B------:R-:W-:-:S05]  /*a250*/  @P6 LEA.HI.X R13, R93, R21, R13, 0x1, P5 ;  /* 0x000000155d0d6211 */ /* 0x000fca00028f0c0d */
[----:B------:R3:W-:Y:S04]  /*a260*/  @P6 ST.E.128 desc[UR50][R12.64], R68 ;  /* 0x000000440c006985 */ /* 0x0007e8000c101d32 */
.L_x_3597:
[----:B------:R-:W-:Y:S05]  /*a270*/  BSYNC B1 ;  /* 0x0000000000017941 */ /* 0x000fea0003800000 */
.L_x_3596:
[----:B---3-5:R-:W-:Y:S01]  /*a280*/  VIADD R6, R90, 0x20 ;  /* 0x000000205a067836 */ /* 0x028fe20000000000 */
[----:B------:R3:W4:Y:S04]  /*a290*/  SHFL.IDX PT, R5, R88, 0x1, 0x181f ;  /* 0x00381f0058057f89 */ /* 0x00072800000e0000 */
[----:B------:R-:W-:Y:S01]  /*a2a0*/  ISETP.GE.AND P0, PT, R6, R91, PT ;  /* 0x0000005b0600720c */ /* 0x000fe20003f06270 */
[----:B------:R3:W0:-:S12]  /*a2b0*/  SHFL.IDX PT, R4, R86, 0x1, 0x181f ;  /* 0x00381f0056047f89 */ /* 0x00061800000e0000 */
[----:B---3--:R-:W-:Y:S05]  /*a2c0*/  @P0 BRA `(.L_x_3598) ;  /* 0x0000002800180947 */ /* 0x008fea0003800000 */
[----:B------:R-:W-:Y:S02]  /*a2d0*/  ISETP.GE.AND P0, PT, R2, UR14, PT ;  /* 0x0000000e02007c0c */ /* 0x000fe4000bf06270 */
[----:B------:R-:W-:Y:S02]  /*a2e0*/  ISETP.GE.AND P4, PT, R185, UR14, PT ;  /* 0x0000000eb9007c0c */ /* 0x000fe4000bf86270 */
[----:B------:R-:W-:Y:S02]  /*a2f0*/  ISETP.GE.AND P3, PT, R184, UR14, PT ;  /* 0x0000000eb8007c0c */ /* 0x000fe4000bf66270 */
[----:B------:R-:W-:Y:S02]  /*a300*/  ISETP.GE.AND P2, PT, R87, UR14, PT ;  /* 0x0000000e57007c0c */ /* 0x000fe4000bf46270 */
[----:B------:R-:W-:Y:S02]  /*a310*/  ISETP.GE.AND P1, PT, R89, UR14, PT ;  /* 0x0000000e59007c0c */ /* 0x000fe4000bf26270 */
[----:B------:R-:W-:-:S02]  /*a320*/  SHF.R.S32.HI R15, RZ, 0x1f, R184 ;  /* 0x0000001fff0f7819 */ /* 0x000fc400000114b8 */
[----:B--2---:R-:W-:Y:S01]  /*a330*/  SHF.R.S32.HI R21, RZ, 0x1f, R87 ;  /* 0x0000001fff157819 */ /* 0x004fe20000011457 */
[----:B0---4-:R-:W-:Y:S02]  /*a340*/  @!P0 IMAD.WIDE R6, R2, 0x2, R4 ;  /* 0x0000000202068825 */ /* 0x011fe400078e0204 */
[-C--:B------:R-:W-:Y:S02]  /*a350*/  @!P4 LEA R12, P5, R185, R4.reuse, 0x1 ;  /* 0x00000004b90cc211 */ /* 0x080fe400078a08ff */
[-C--:B------:R-:W-:Y:S01]  /*a360*/  @!P3 LEA R14, P6, R184, R4.reuse, 0x1 ;  /* 0x00000004b80eb211 */ /* 0x080fe200078c08ff */
[----:B------:R0:W-:Y:S01]  /*a370*/  @!P0 ST.E.128 desc[UR50][R6.64], R8 ;  /* 0x0000000806008985 */ /* 0x0001e2000c101d32 */
[----:B------:R-:W-:Y:S02]  /*a380*/  ISETP.GE.AND P0, PT, R95, UR14, PT ;  /* 0x0000000e5f007c0c */ /* 0x000fe4000bf06270 */
[----:B------:R-:W-:Y:S02]  /*a390*/  @!P4 LEA.HI.X R13, R185, R5, R152, 0x1, P5 ;  /* 0x00000005b90dc211 */ /* 0x000fe400028f0c98 */
[----:B-1----:R-:W-:-:S02]  /*a3a0*/  @!P2 LEA R20, P5, R87, R4, 0x1 ;  /* 0x000000045714a211 */ /* 0x002fc400078a08ff */
[-C--:B------:R-:W-:Y:S01]  /*a3b0*/  @!P3 LEA.HI.X R15, R184, R5.reuse, R15, 0x1, P6 ;  /* 0x00000005b80fb211 */ /* 0x080fe200030f0c0f */
[----:B------:R3:W-:Y:S01]  /*a3c0*/  @!P4 ST.E.128 desc[UR50][R12.64], R24 ;  /* 0x000000180c00c985 */ /* 0x0007e2000c101d32 */
[----:B------:R-:W-:Y:S02]  /*a3d0*/  LOP3.LUT P6, RZ, R0, 0x40, RZ, 0xc0, !PT ;  /* 0x0000004000ff7812 */ /* 0x000fe400078cc0ff */
[----:B------:R-:W-:Y:S01]  /*a3e0*/  @!P2 LEA.HI.X R21, R87, R5, R21, 0x1, P5 ;  /* 0x000000055715a211 */ /* 0x000fe200028f0c15 */
[----:B------:R3:W-:Y:S01]  /*a3f0*/  @!P3 ST.E.128 desc[UR50][R14.64], R32 ;  /* 0x000000200e00b985 */ /* 0x0007e2000c101d32 */
[----:B------:R-:W-:-:S03]  /*a400*/  SHF.R.S32.HI R0, RZ, 0x1f, R89 ;  /* 0x0000001fff007819 */ /* 0x000fc60000011459 */
[----:B------:R3:W-:Y:S01]  /*a410*/  @!P2 ST.E.128 desc[UR50][R20.64], R40 ;  /* 0x000000281400a985 */ /* 0x0007e2000c101d32 */
[----:B0-----:R-:W-:-:S04]  /*a420*/  @!P1 LEA R6, P5, R89, R4, 0x1 ;  /* 0x0000000459069211 */ /* 0x001fc800078a08ff */
[-C--:B------:R-:W-:Y:S02]  /*a430*/  @!P1 LEA.HI.X R7, R89, R5.reuse, R0, 0x1, P5 ;  /* 0x0000000559079211 */ /* 0x080fe400028f0c00 */
[----:B------:R-:W-:Y:S02]  /*a440*/  SHF.R.S32.HI R0, RZ, 0x1f, R95 ;  /* 0x0000001fff007819 */ /* 0x000fe4000001145f */
[C---:B------:R-:W-:Y:S01]  /*a450*/  @!P0 LEA R8, P5, R95.reuse, R4, 0x1 ;  /* 0x000000045f088211 */ /* 0x040fe200078a08ff */
[----:B------:R3:W-:Y:S03]  /*a460*/  @!P1 ST.E.128 desc[UR50][R6.64], R48 ;  /* 0x0000003006009985 */ /* 0x0007e6000c101d32 */
[----:B------:R-:W-:Y:S02]  /*a470*/  @!P0 LEA.HI.X R9, R95, R5, R0, 0x1, P5 ;  /* 0x000000055f098211 */ /* 0x000fe400028f0c00 */
[----:B------:R-:W-:-:S02]  /*a480*/  SHF.R.S32.HI R0, RZ, 0x1f, R97 ;  /* 0x0000001fff007819 */ /* 0x000fc40000011461 */
[----:B------:R-:W-:Y:S01]  /*a490*/  @P6 LEA R10, P5, R97, R4, 0x1 ;  /* 0x00000004610a6211 */ /* 0x000fe200078a08ff */
[----:B------:R3:W-:Y:S01]  /*a4a0*/  @!P0 ST.E.128 desc[UR50][R8.64], R56 ;  /* 0x0000003808008985 */ /* 0x0007e2000c101d32 */
[----:B------:R-:W-:Y:S02]  /*a4b0*/  LOP3.LUT P0, RZ, R3, 0x80, RZ, 0xc0, !PT ;  /* 0x0000008003ff7812 */ /* 0x000fe4000780c0ff */
[----:B------:R-:W-:-:S05]  /*a4c0*/  @P6 LEA.HI.X R11, R97, R5, R0, 0x1, P5 ;  /* 0x00000005610b6211 */ /* 0x000fca00028f0c00 */
[----:B------:R3:W-:Y:S06]  /*a4d0*/  @P6 ST.E.128 desc[UR50][R10.64], R64 ;  /* 0x000000400a006985 */ /* 0x0007ec000c101d32 */
[----:B------:R-:W-:Y:S05]  /*a4e0*/  @!P0 BRA `(.L_x_3598) ;  /* 0x0000002400908947 */ /* 0x000fea0003800000 */
[----:B------:R-:W-:Y:S02]  /*a4f0*/  LEA R4, P0, R93, R4, 0x1 ;  /* 0x000000045d047211 */ /* 0x000fe400078008ff */
[----:B------:R-:W-:-:S04]  /*a500*/  SHF.R.S32.HI R0, RZ, 0x1f, R93 ;  /* 0x0000001fff007819 */ /* 0x000fc8000001145d */
[----:B------:R-:W-:-:S05]  /*a510*/  LEA.HI.X R5, R93, R5, R0, 0x1, P0 ;  /* 0x000000055d057211 */ /* 0x000fca00000f0c00 */
[----:B------:R0:W-:Y:S01]  /*a520*/  ST.E.128 desc[UR50][R4.64], R72 ;  /* 0x0000004804007985 */ /* 0x0001e2000c101d32 */
[----:B------:R-:W-:Y:S05]  /*a530*/  BRA `(.L_x_3598) ;  /* 0x00000024007c7947 */ /* 0x000fea0003800000 */
.L_x_3595:
[----:B------:R-:W2:Y:S01]  /*a540*/  LDL R0, [R1+0x30] ;  /* 0x0000300001007983 */ /* 0x000ea20000100800 */
[----:B------:R-:W-:Y:S01]  /*a550*/  ULDC.64 UR12, c[0x0][0xb08] ;  /* 0x0002c200000c7ab9 */ /* 0x000fe20000000a00 */
[----:B------:R-:W-:Y:S01]  /*a560*/  ULDC UR14, c[0x0][0xbe8] ;  /* 0x0002fa00000e7ab9 */ /* 0x000fe20000000800 */
[----:B------:R-:W-:Y:S01]  /*a570*/  UIMAD UR18, UR18, UR12, URZ ;  /* 0x0000000c121272a4 */ /* 0x000fe2000f8e023f */
[----:B------:R-:W-:Y:S01]  /*a580*/  IMAD.U32 R9, RZ, RZ, UR43 ;  /* 0x0000002bff097e24 */ /* 0x000fe2000f8e00ff */
[----:B------:R-:W-:Y:S01]  /*a590*/  UIMAD.WIDE.U32 UR10, UR4, UR12, URZ ;  /* 0x0000000c040a72a5 */ /* 0x000fe2000f8e003f */
[----:B------:R-:W-:Y:S01]  /*a5a0*/  BSSY B1, `(.L_x_3599) ;  /* 0x00000cc000017945 */ /* 0x000fe20003800000 */
[----:B------:R-:W-:Y:S01]  /*a5b0*/  UIMAD UR18, UR4, UR13, UR18 ;  /* 0x0000000d041272a4 */ /* 0x000fe2000f8e0212 */
[----:B------:R-:W-:Y:S01]  /*a5c0*/  SHF.R.S32.HI R21, RZ, 0x1f, R197 ;  /* 0x0000001fff157819 */ /* 0x000fe200000114c5 */
[----:B------:R-:W-:Y:S01]  /*a5d0*/  UISETP.NE.AND UP0, UPT, UR14, 0x1, UPT ;  /* 0x000000010e00788c */ /* 0x000fe2000bf05270 */
[----:B------:R-:W-:Y:S01]  /*a5e0*/  SHF.R.S32.HI R152, RZ, 0x1f, R198 ;  /* 0x0000001fff987819 */ /* 0x000fe200000114c6 */
[----:B------:R-:W-:Y:S01]  /*a5f0*/  UIADD3 UR11, UR11, UR18, URZ ;  /* 0x000000120b0b7290 */ /* 0x000fe2000fffe03f */
[----:B------:R-:W-:Y:S01]  /*a600*/  SHF.R.S32.HI R153, RZ, 0x1f, R199 ;  /* 0x0000001fff997819 */ /* 0x000fe200000114c7 */
[----:B------:R-:W-:Y:S01]  /*a610*/  ULDC.64 UR12, c[0x0][0xb38] ;  /* 0x0002ce00000c7ab9 */ /* 0x000fe20000000a00 */
[----:B------:R-:W-:Y:S01]  /*a620*/  USHF.R.S32.HI UR4, URZ, 0x1f, UR9 ;  /* 0x0000001f3f047899 */ /* 0x000fe20008011409 */
[----:B------:R-:W-:Y:S01]  /*a630*/  PLOP3.LUT P0, PT, PT, PT, UP0, 0x80, 0x0 ;  /* 0x000000000000781c */ /* 0x000fe20003f0f008 */
[----:B------:R-:W-:Y:S01]  /*a640*/  UIMAD.WIDE.U32 UR10, UR42, UR12, UR10 ;  /* 0x0000000c2a0a72a5 */ /* 0x000fe2000f8e000a */
[----:B------:R-:W-:Y:S01]  /*a650*/  SHF.R.S32.HI R154, RZ, 0x1f, R200 ;  /* 0x0000001fff9a7819 */ /* 0x000fe200000114c8 */
[----:B------:R-:W-:Y:S01]  /*a660*/  UIMAD UR8, UR8, UR14, URZ ;  /* 0x0000000e080872a4 */ /* 0x000fe2000f8e023f */
[----:B------:R-:W-:Y:S01]  /*a670*/  SHF.R.S32.HI R155, RZ, 0x1f, R201 ;  /* 0x0000001fff9b7819 */ /* 0x000fe200000114c9 */
[----:B------:R-:W-:Y:S01]  /*a680*/  UIMAD UR11, UR42, UR13, UR11 ;  /* 0x0000000d2a0b72a4 */ /* 0x000fe2000f8e020b */
[----:B------:R-:W-:-:S02]  /*a690*/  SHF.R.S32.HI R156, RZ, 0x1f, R202 ;  /* 0x0000001fff9c7819 */ /* 0x000fc400000114ca */
[----:B------:R-:W-:Y:S01]  /*a6a0*/  ULDC.64 UR12, c[0x0][0xb40] ;  /* 0x0002d000000c7ab9 */ /* 0x000fe20000000a00 */
[----:B------:R-:W-:Y:S01]  /*a6b0*/  SHF.R.S32.HI R157, RZ, 0x1f, R203 ;  /* 0x0000001fff9d7819 */ /* 0x000fe200000114cb */
[----:B------:R-:W-:Y:S01]  /*a6c0*/  UIMAD UR4, UR4, UR12, URZ ;  /* 0x0000000c040472a4 */ /* 0x000fe2000f8e023f */
[----:B------:R-:W-:Y:S01]  /*a6d0*/  SHF.R.S32.HI R158, RZ, 0x1f, R204 ;  /* 0x0000001fff9e7819 */ /* 0x000fe200000114cc */
[----:B------:R-:W-:Y:S01]  /*a6e0*/  UIMAD.WIDE.U32 UR10, UR9, UR12, UR10 ;  /* 0x0000000c090a72a5 */ /* 0x000fe2000f8e000a */
[----:B------:R-:W-:Y:S01]  /*a6f0*/  SHF.R.S32.HI R159, RZ, 0x1f, R205 ;  /* 0x0000001fff9f7819 */ /* 0x000fe200000114cd */
[----:B------:R-:W-:Y:S01]  /*a700*/  UIMAD UR4, UR9, UR13, UR4 ;  /* 0x0000000d090472a4 */ /* 0x000fe2000f8e0204 */
[----:B------:R-:W-:Y:S02]  /*a710*/  SHF.R.S32.HI R160, RZ, 0x1f, R206 ;  /* 0x0000001fffa07819 */ /* 0x000fe400000114ce */
[----:B------:R-:W-:Y:S01]  /*a720*/  @UP0 ULDC UR9, c[0x0][0xbec] ;  /* 0x0002fb0000090ab9 */ /* 0x000fe20000000800 */
[----:B------:R-:W-:Y:S01]  /*a730*/  UIADD3 UR11, UR11, UR4, URZ ;  /* 0x000000040b0b7290 */ /* 0x000fe2000fffe03f */
[----:B------:R-:W-:Y:S01]  /*a740*/  SHF.R.S32.HI R161, RZ, 0x1f, R207 ;  /* 0x0000001fffa17819 */ /* 0x000fe200000114cf */
[----:B------:R-:W-:Y:S01]  /*a750*/  ULDC.64 UR12, c[0x0][0xb48] ;  /* 0x0002d200000c7ab9 */ /* 0x000fe20000000a00 */
[----:B------:R-:W-:Y:S01]  /*a760*/  @UP0 ULDC UR4, c[0x0][0xbf0] ;  /* 0x0002fc0000040ab9 */ /* 0x000fe20000000800 */
[----:B------:R-:W-:Y:S01]  /*a770*/  UIMAD.WIDE.U32 UR10, UR44, UR12, UR10 ;  /* 0x0000000c2c0a72a5 */ /* 0x000fe2000f8e000a */
[----:B------:R-:W-:-:S02]  /*a780*/  SHF.R.S32.HI R162, RZ, 0x1f, R208 ;  /* 0x0000001fffa27819 */ /* 0x000fc400000114d0 */
[----:B------:R-:W-:Y:S01]  /*a790*/  SHF.R.S32.HI R163, RZ, 0x1f, R209 ;  /* 0x0000001fffa37819 */ /* 0x000fe200000114d1 */
[----:B------:R-:W-:Y:S01]  /*a7a0*/  UIMAD UR44, UR44, UR13, UR11 ;  /* 0x0000000d2c2c72a4 */ /* 0x000fe2000f8e020b */
[----:B------:R-:W-:Y:S01]  /*a7b0*/  SHF.R.S32.HI R164, RZ, 0x1f, R210 ;  /* 0x0000001fffa47819 */ /* 0x000fe200000114d2 */
[----:B0-----:R-:W-:Y:S01]  /*a7c0*/  IMAD.U32 R6, RZ, RZ, UR10 ;  /* 0x0000000aff067e24 */ /* 0x001fe2000f8e00ff */
[----:B------:R-:W-:Y:S01]  /*a7d0*/  ULDC.64 UR12, c[0x0][0xb30] ;  /* 0x0002cc00000c7ab9 */ /* 0x000fe20000000a00 */
[----:B------:R-:W-:Y:S01]  /*a7e0*/  IMAD.U32 R7, RZ, RZ, UR11 ;  /* 0x0000000bff077e24 */ /* 0x000fe2000f8e00ff */
[----:B------:R-:W-:Y:S01]  /*a7f0*/  ULDC.64 UR10, c[0x0][0xb28] ;  /* 0x0002ca00000a7ab9 */ /* 0x000fe20000000a00 */
[----:B------:R-:W-:Y:S01]  /*a800*/  IMAD.U32 R5, RZ, RZ, UR44 ;  /* 0x0000002cff057e24 */ /* 0x000fe2000f8e00ff */
[----:B------:R-:W-:Y:S02]  /*a810*/  SHF.R.S32.HI R165, RZ, 0x1f, R211 ;  /* 0x0000001fffa57819 */ /* 0x000fe400000114d3 */
[----:B------:R-:W-:-:S02]  /*a820*/  SHF.R.S32.HI R166, RZ, 0x1f, R212 ;  /* 0x0000001fffa67819 */ /* 0x000fc400000114d4 */
[----:B------:R-:W-:Y:S02]  /*a830*/  SHF.R.S32.HI R167, RZ, 0x1f, R213 ;  /* 0x0000001fffa77819 */ /* 0x000fe400000114d5 */
[----:B------:R-:W-:Y:S02]  /*a840*/  SHF.R.S32.HI R14, RZ, 0x1f, R214 ;  /* 0x0000001fff0e7819 */ /* 0x000fe400000114d6 */
[----:B------:R-:W-:Y:S02]  /*a850*/  SHF.R.S32.HI R15, RZ, 0x1f, R215 ;  /* 0x0000001fff0f7819 */ /* 0x000fe400000114d7 */
[----:B------:R-:W-:Y:S02]  /*a860*/  SHF.R.S32.HI R168, RZ, 0x1f, R216 ;  /* 0x0000001fffa87819 */ /* 0x000fe400000114d8 */
[----:B------:R-:W-:Y:S01]  /*a870*/  SHF.R.S32.HI R169, RZ, 0x1f, R17 ;  /* 0x0000001fffa97819 */ /* 0x000fe20000011411 */
[----:B--2---:R-:W-:-:S04]  /*a880*/  IMAD R9, R9, 0x40, R0 ;  /* 0x0000004009097824 */ /* 0x004fc800078e0200 */
[----:B------:R-:W-:-:S04]  /*a890*/  @P0 IMAD.HI.U32 R0, R9, UR9, RZ ;  /* 0x0000000909000c27 */ /* 0x000fc8000f8e00ff */
[----:B------:R-:W-:Y:S01]  /*a8a0*/  IMAD.MOV.U32 R3, RZ, RZ, R9 ;  /* 0x000000ffff037224 */ /* 0x000fe200078e0009 */
[----:B------:R-:W-:Y:S01]  /*a8b0*/  @P0 SHF.R.U32.HI R3, RZ, UR4, R0 ;  /* 0x00000004ff030c19 */ /* 0x000fe20008011600 */
[----:B------:R-:W-:-:S03]  /*a8c0*/  UIADD3 UR4, UR39, 0x28c20, URZ ;  /* 0x00028c2027047890 */ /* 0x000fc6000fffe03f */
[--C-:B------:R-:W-:Y:S01]  /*a8d0*/  SHF.R.S32.HI R0, RZ, 0x1f, R3.reuse ;  /* 0x0000001fff007819 */ /* 0x100fe20000011403 */
[----:B------:R-:W-:Y:S01]  /*a8e0*/  IMAD.MOV R4, RZ, RZ, -R3 ;  /* 0x000000ffff047224 */ /* 0x000fe200078e0a03 */
[----:B------:R-:W-:-:S03]  /*a8f0*/  UPRMT UR4, URZ, 0x654, UR4 ;  /* 0x000006543f047896 */ /* 0x000fc60008000004 */
[----:B------:R-:W-:Y:S02]  /*a900*/  IMAD R0, R0, UR12, RZ ;  /* 0x0000000c00007c24 */ /* 0x000fe4000f8e02ff */
[----:B------:R-:W-:Y:S02]  /*a910*/  IMAD R7, R4, UR14, R9 ;  /* 0x0000000e04077c24 */ /* 0x000fe4000f8e0209 */
[----:B------:R-:W-:Y:S02]  /*a920*/  IMAD.MOV.U32 R4, RZ, RZ, R6 ;  /* 0x000000ffff047224 */ /* 0x000fe400078e0006 */
[C---:B------:R-:W-:Y:S01]  /*a930*/  IMAD R9, R3.reuse, UR13, R0 ;  /* 0x0000000d03097c24 */ /* 0x040fe2000f8e0200 */
[----:B------:R-:W-:Y:S01]  /*a940*/  SHF.R.S32.HI R0, RZ, 0x1f, R7 ;  /* 0x0000001fff007819 */ /* 0x000fe20000011407 */
[----:B------:R-:W-:Y:S01]  /*a950*/  IMAD.WIDE.U32 R4, R3, UR12, R4 ;  /* 0x0000000c03047c25 */ /* 0x000fe2000f8e0004 */
[----:B------:R-:W-:Y:S03]  /*a960*/  SYNCS.ARRIVE.TRANS64.RED.A1T0 RZ, [UR4], RZ ;  /* 0x000000ffffff79a7 */ /* 0x000fe60008100404 */
[----:B------:R-:W-:-:S02]  /*a970*/  IMAD.IADD R5, R5, 0x1, R9 ;  /* 0x0000000105057824 */ /* 0x000fc400078e0209 */
[----:B------:R-:W-:Y:S02]  /*a980*/  IMAD R0, R0, UR10, RZ ;  /* 0x0000000a00007c24 */ /* 0x000fe4000f8e02ff */
[----:B------:R-:W-:Y:S02]  /*a990*/  IMAD.U32 R9, RZ, RZ, UR43 ;  /* 0x0000002bff097e24 */ /* 0x000fe4000f8e00ff */
[----:B------:R-:W-:Y:S02]  /*a9a0*/  IMAD R3, R7, UR11, R0 ;  /* 0x0000000b07037c24 */ /* 0x000fe4000f8e0200 */
[----:B------:R-:W-:Y:S02]  /*a9b0*/  IMAD R0, R9, 0x40, R16 ;  /* 0x0000004009007824 */ /* 0x000fe400078e0210 */
[----:B------:R-:W-:Y:S01]  /*a9c0*/  IMAD.WIDE.U32 R4, R7, UR10, R4 ;  /* 0x0000000a07047c25 */ /* 0x000fe2000f8e0004 */
[----:B------:R-:W-:Y:S02]  /*a9d0*/  ULDC.64 UR10, c[0x0][0xb00] ;  /* 0x0002c000000a7ab9 */ /* 0x000fe40000000a00 */
[----:B------:R-:W-:Y:S01]  /*a9e0*/  ISETP.GE.AND P0, PT, R0, UR8, PT ;  /* 0x0000000800007c0c */ /* 0x000fe2000bf06270 */
[----:B------:R-:W-:Y:S01]  /*a9f0*/  IMAD.IADD R5, R5, 0x1, R3 ;  /* 0x0000000105057824 */ /* 0x000fe200078e0203 */
[----:B------:R-:W-:-:S04]  /*aa00*/  LEA R3, P1, R4, UR10, 0x2 ;  /* 0x0000000a04037c11 */ /* 0x000fc8000f8210ff */
[----:B------:R-:W-:Y:S01]  /*aa10*/  LEA.HI.X R10, R4, UR11, R5, 0x2, P1 ;  /* 0x0000000b040a7c11 */ /* 0x000fe200088f1405 */
[----:B------:R0:W1:Y:S04]  /*aa20*/  SHFL.IDX PT, R12, R3, RZ, 0x1c1f ;  /* 0x001c1fff030c7589 */ /* 0x00006800000e0000 */
[----:B------:R0:W2:Y:S02]  /*aa30*/  SHFL.IDX PT, R11, R10, RZ, 0x1c1f ;  /* 0x001c1fff0a0b7589 */ /* 0x0000a400000e0000 */
[----:B------:R-:W-:Y:S05]  /*aa40*/  @P0 BRA `(.L_x_3600) ;  /* 0x0000000800040947 */ /* 0x000fea0003800000 */
[----:B------:R-:W-:Y:S02]  /*aa50*/  ULDC UR4, c[0x0][0xac8] ;  /* 0x0002b20000047ab9 */ /* 0x000fe40000000800 */
[----:B------:R-:W-:Y:S02]  /*aa60*/  ISETP.GE.AND P2, PT, R17, UR4, PT ;  /* 0x0000000411007c0c */ /* 0x000fe4000bf46270 */
[----:B------:R-:W-:Y:S02]  /*aa70*/  ISETP.GE.AND P1, PT, R216, UR4, PT ;  /* 0x00000004d8007c0c */ /* 0x000fe4000bf26270 */
[----:B------:R-:W-:Y:S02]  /*aa80*/  ISETP.GE.AND P0, PT, R215, UR4, PT ;  /* 0x00000004d7007c0c */ /* 0x000fe4000bf06270 */
[----:B------:R-:W-:-:S07]  /*aa90*/  ISETP.GE.AND P4, PT, R213, UR4, PT ;  /* 0x00000004d5007c0c */ /* 0x000fce000bf86270 */
[----:B-1----:R-:W-:-:S04]  /*aaa0*/  @!P2 LEA R4, P3, R17, R12, 0x2 ;  /* 0x0000000c1104a211 */ /* 0x002fc800078610ff */
[-C--:B--2---:R-:W-:Y:S02]  /*aab0*/  @!P2 LEA.HI.X R5, R17, R11.reuse, R169, 0x2, P3 ;  /* 0x0000000b1105a211 */ /* 0x084fe400018f14a9 */
[----:B------:R-:W-:Y:S02]  /*aac0*/  ISETP.GE.AND P3, PT, R214, UR4, PT ;  /* 0x00000004d6007c0c */ /* 0x000fe4000bf66270 */
[CC--:B------:R-:W-:Y:S01]  /*aad0*/  @!P0 LEA R6, P5, R215.reuse, R12.reuse, 0x2 ;  /* 0x0000000cd7068211 */ /* 0x0c0fe200078a10ff */
[----:B------:R1:W-:Y:S03]  /*aae0*/  @!P2 ST.E.64 desc[UR50][R4.64], R24 ;  /* 0x000000180400a985 */ /* 0x0003e6000c101b32 */
[----:B------:R-:W-:Y:S02]  /*aaf0*/  @!P0 LEA.HI.X R7, R215, R11, R15, 0x2, P5 ;  /* 0x0000000bd7078211 */ /* 0x000fe400028f140f */
[----:B-1----:R-:W-:-:S04]  /*ab00*/  @!P1 LEA R4, P2, R216, R12, 0x2 ;  /* 0x0000000cd8049211 */ /* 0x002fc800078410ff */
[----:B------:R-:W-:Y:S02]  /*ab10*/  @!P1 LEA.HI.X R5, R216, R11, R168, 0x2, P2 ;  /* 0x0000000bd8059211 */ /* 0x000fe400010f14a8 */
[----:B------:R-:W-:-:S03]  /*ab20*/  ISETP.GE.AND P2, PT, R210, UR4, PT ;  /* 0x00000004d2007c0c */ /* 0x000fc6000bf46270 */
[----:B------:R1:W-:Y:S01]  /*ab30*/  @!P1 ST.E.64 desc[UR50][R4.64], R28 ;  /* 0x0000001c04009985 */ /* 0x0003e2000c101b32 */
[----:B------:R-:W-:-:S03]  /*ab40*/  ISETP.GE.AND P1, PT, R211, UR4, PT ;  /* 0x00000004d3007c0c */ /* 0x000fc6000bf26270 */
[----:B------:R2:W-:Y:S01]  /*ab50*/  @!P0 ST.E.64 desc[UR50][R6.64], R32 ;  /* 0x0000002006008985 */ /* 0x0005e2000c101b32 */
[----:B------:R-:W-:Y:S02]  /*ab60*/  ISETP.GE.AND P0, PT, R212, UR4, PT ;  /* 0x00000004d4007c0c */ /* 0x000fe4000bf06270 */
[CC--:B-1----:R-:W-:Y:S02]  /*ab70*/  @!P3 LEA R4, P5, R214.reuse, R12.reuse, 0x2 ;  /* 0x0000000cd604b211 */ /* 0x0c2fe400078a10ff */
[CC--:B--2---:R-:W-:Y:S02]  /*ab80*/  @!P4 LEA R6, P6, R213.reuse, R12.reuse, 0x2 ;  /* 0x0000000cd506c211 */ /* 0x0c4fe400078c10ff */
[-C--:B------:R-:W-:Y:S02]  /*ab90*/  @!P3 LEA.HI.X R5, R214, R11.reuse, R14, 0x2, P5 ;  /* 0x0000000bd605b211 */ /* 0x080fe400028f140e */
[----:B------:R-:W-:Y:S02]  /*aba0*/  @!P4 LEA.HI.X R7, R213, R11, R167, 0x2, P6 ;  /* 0x0000000bd507c211 */ /* 0x000fe400030f14a7 */
[----:B------:R-:W-:Y:S01]  /*abb0*/  @!P2 LEA R8, P6, R210, R12, 0x2 ;  /* 0x0000000cd208a211 */ /* 0x000fe200078c10ff */
[----:B------:R1:W-:Y:S01]  /*abc0*/  @!P3 ST.E.64 desc[UR50][R4.64], R36 ;  /* 0x000000240400b985 */ /* 0x0003e2000c101b32 */
[----:B------:R-:W-:-:S02]  /*abd0*/  ISETP.GE.AND P3, PT, R209, UR4, PT ;  /* 0x00000004d1007c0c */ /* 0x000fc4000bf66270 */
[-C--:B------:R-:W-:Y:S01]  /*abe0*/  @!P2 LEA.HI.X R9, R210, R11.reuse, R164, 0x2, P6 ;  /* 0x0000000bd209a211 */ /* 0x080fe200030f14a4 */
[----:B------:R2:W-:Y:S01]  /*abf0*/  @!P4 ST.E.64 desc[UR50][R6.64], R40 ;  /* 0x000000280600c985 */ /* 0x0005e2000c101b32 */
[CC--:B-1----:R-:W-:Y:S02]  /*ac00*/  @!P0 LEA R4, P4, R212.reuse, R12.reuse, 0x2 ;  /* 0x0000000cd4048211 */ /* 0x0c2fe400078810ff */
[C---:B--2---:R-:W-:Y:S02]  /*ac10*/  @!P1 LEA R6, P5, R211.reuse, R12, 0x2 ;  /* 0x0000000cd3069211 */ /* 0x044fe400078a10ff */
[-C--:B------:R-:W-:Y:S02]  /*ac20*/  @!P0 LEA.HI.X R5, R212, R11.reuse, R166, 0x2, P4 ;  /* 0x0000000bd4058211 */ /* 0x080fe400020f14a6 */
[----:B------:R-:W-:Y:S02]  /*ac30*/  ISETP.GE.AND P4, PT, R208, UR4, PT ;  /* 0x00000004d0007c0c */ /* 0x000fe4000bf86270 */
[----:B------:R-:W-:Y:S01]  /*ac40*/  @!P1 LEA.HI.X R7, R211, R11, R165, 0x2, P5 ;  /* 0x0000000bd3079211 */ /* 0x000fe200028f14a5 */
[----:B------:R1:W-:Y:S01]  /*ac50*/  @!P0 ST.E.64 desc[UR50][R4.64], R44 ;  /* 0x0000002c04008985 */ /* 0x0003e2000c101b32 */
[----:B------:R-:W-:-:S02]  /*ac60*/  ISETP.GE.AND P5, PT, R207, UR4, PT ;  /* 0x00000004cf007c0c */ /* 0x000fc4000bfa6270 */
[----:B------:R-:W-:Y:S01]  /*ac70*/  ISETP.GE.AND P0, PT, R206, UR4, PT ;  /* 0x00000004ce007c0c */ /* 0x000fe2000bf06270 */
[----:B------:R2:W-:Y:S01]  /*ac80*/  @!P1 ST.E.64 desc[UR50][R6.64], R48 ;  /* 0x0000003006009985 */ /* 0x0005e2000c101b32 */
[----:B------:R-:W-:-:S03]  /*ac90*/  ISETP.GE.AND P1, PT, R205, UR4, PT ;  /* 0x00000004cd007c0c */ /* 0x000fc6000bf26270 */
[----:B------:R3:W-:Y:S01]  /*aca0*/  @!P2 ST.E.64 desc[UR50][R8.64], R52 ;  /* 0x000000340800a985 */ /* 0x0007e2000c101b32 */
[CC--:B-1----:R-:W-:Y:S02]  /*acb0*/  @!P3 LEA R4, P6, R209.reuse, R12.reuse, 0x2 ;  /* 0x0000000cd104b211 */ /* 0x0c2fe400078c10ff */
[CC--:B--2---:R-:W-:Y:S02]  /*acc0*/  @!P4 LEA R6, P2, R208.reuse, R12.reuse, 0x2 ;  /* 0x0000000cd006c211 */ /* 0x0c4fe400078410ff */
[-C--:B------:R-:W-:Y:S02]  /*acd0*/  @!P3 LEA.HI.X R5, R209, R11.reuse, R163, 0x2, P6 ;  /* 0x0000000bd105b211 */ /* 0x080fe400030f14a3 */
[----:B---3--:R-:W-:Y:S02]  /*ace0*/  @!P5 LEA R8, P6, R207, R12, 0x2 ;  /* 0x0000000ccf08d211 */ /* 0x008fe400078c10ff */
[----:B------:R-:W-:Y:S01]  /*acf0*/  @!P4 LEA.HI.X R7, R208, R11, R162, 0x2, P2 ;  /* 0x0000000bd007c211 */ /* 0x000fe200010f14a2 */
[----:B------:R1:W-:Y:S01]  /*ad00*/  @!P3 ST.E.64 desc[UR50][R4.64], R56 ;  /* 0x000000380400b985 */ /* 0x0003e2000c101b32 */
[----:B------:R-:W-:-:S02]  /*ad10*/  ISETP.GE.AND P2, PT, R204, UR4, PT ;  /* 0x00000004cc007c0c */ /* 0x000fc4000bf46270 */
[-C--:B------:R-:W-:Y:S01]  /*ad20*/  @!P5 LEA.HI.X R9, R207, R11.reuse, R161, 0x2, P6 ;  /* 0x0000000bcf09d211 */ /* 0x080fe200030f14a1 */
[----:B------:R2:W-:Y:S01]  /*ad30*/  @!P4 ST.E.64 desc[UR50][R6.64], R60 ;  /* 0x0000003c0600c985 */ /* 0x0005e2000c101b32 */
[----:B------:R-:W-:Y:S02]  /*ad40*/  ISETP.GE.AND P3, PT, R203, UR4, PT ;  /* 0x00000004cb007c0c */ /* 0x000fe4000bf66270 */
[----:B------:R-:W-:Y:S01]  /*ad50*/  ISETP.GE.AND P4, PT, R202, UR4, PT ;  /* 0x00000004ca007c0c */ /* 0x000fe2000bf86270 */
[----:B------:R3:W-:Y:S01]  /*ad60*/  @!P5 ST.E.64 desc[UR50][R8.64], R64 ;  /* 0x000000400800d985 */ /* 0x0007e2000c101b32 */
[CC--:B-1----:R-:W-:Y:S02]  /*ad70*/  @!P0 LEA R4, P6, R206.reuse, R12.reuse, 0x2 ;  /* 0x0000000cce048211 */ /* 0x0c2fe400078c10ff */
[----:B--2---:R-:W-:Y:S02]  /*ad80*/  @!P1 LEA R6, P5, R205, R12, 0x2 ;  /* 0x0000000ccd069211 */ /* 0x004fe400078a10ff */
[----:B------:R-:W-:-:S02]  /*ad90*/  @!P0 LEA.HI.X R5, R206, R11, R160, 0x2, P6 ;  /* 0x0000000bce058211 */ /* 0x000fc400030f14a0 */
[----:B------:R-:W-:Y:S02]  /*ada0*/  @!P1 LEA.HI.X R7, R205, R11, R159, 0x2, P5 ;  /* 0x0000000bcd079211 */ /* 0x000fe400028f149f */
[----:B------:R-:W-:Y:S01]  /*adb0*/  ISETP.GE.AND P5, PT, R201, UR4, PT ;  /* 0x00000004c9007c0c */ /* 0x000fe2000bfa6270 */
[----:B------:R1:W-:Y:S01]  /*adc0*/  @!P0 ST.E.64 desc[UR50][R4.64], R68 ;  /* 0x0000004404008985 */ /* 0x0003e2000c101b32 */
[----:B---3--:R-:W-:-:S03]  /*add0*/  @!P2 LEA R8, P6, R204, R12, 0x2 ;  /* 0x0000000ccc08a211 */ /* 0x008fc600078c10ff */
[----:B------:R2:W-:Y:S01]  /*ade0*/  @!P1 ST.E.64 desc[UR50][R6.64], R72 ;  /* 0x0000004806009985 */ /* 0x0005e2000c101b32 */
[----:B------:R-:W-:-:S05]  /*adf0*/  @!P2 LEA.HI.X R9, R204, R11, R158, 0x2, P6 ;  /* 0x0000000bcc09a211 */ /* 0x000fca00030f149e */
[----:B------:R3:W-:Y:S01]  /*ae00*/  @!P2 ST.E.64 desc[UR50][R8.64], R76 ;  /* 0x0000004c0800a985 */ /* 0x0007e2000c101b32 */
[----:B------:R-:W-:Y:S02]  /*ae10*/  ISETP.GE.AND P2, PT, R200, UR4, PT ;  /* 0x00000004c8007c0c */ /* 0x000fe4000bf46270 */
[----:B-1----:R-:W-:-:S04]  /*ae20*/  @!P3 LEA R4, P1, R203, R12, 0x2 ;  /* 0x0000000ccb04b211 */ /* 0x002fc800078210ff */
[-C--:B------:R-:W-:Y:S02]  /*ae30*/  @!P3 LEA.HI.X R5, R203, R11.reuse, R157, 0x2, P1 ;  /* 0x0000000bcb05b211 */ /* 0x080fe400008f149d */
[----:B------:R-:W-:Y:S02]  /*ae40*/  ISETP.GE.AND P1, PT, R199, UR4, PT ;  /* 0x00000004c7007c0c */ /* 0x000fe4000bf26270 */
[CC--:B--2---:R-:W-:Y:S01]  /*ae50*/  @!P4 LEA R6, P0, R202.reuse, R12.reuse, 0x2 ;  /* 0x0000000cca06c211 */ /* 0x0c4fe200078010ff */
[----:B------:R1:W-:Y:S01]  /*ae60*/  @!P3 ST.E.64 desc[UR50][R4.64], R80 ;  /* 0x000000500400b985 */ /* 0x0003e2000c101b32 */
[----:B---3--:R-:W-:Y:S02]  /*ae70*/  @!P5 LEA R8, P6, R201, R12, 0x2 ;  /* 0x0000000cc908d211 */ /* 0x008fe400078c10ff */
[----:B------:R-:W-:Y:S02]  /*ae80*/  @!P4 LEA.HI.X R7, R202, R11, R156, 0x2, P0 ;  /* 0x0000000bca07c211 */ /* 0x000fe400000f149c */
[----:B------:R-:W-:-:S02]  /*ae90*/  ISETP.GE.AND P0, PT, R198, UR4, PT ;  /* 0x00000004c6007c0c */ /* 0x000fc4000bf06270 */
[----:B------:R-:W-:Y:S01]  /*aea0*/  @!P5 LEA.HI.X R9, R201, R11, R155, 0x2, P6 ;  /* 0x0000000bc909d211 */ /* 0x000fe200030f149b */
[----:B------:R2:W-:Y:S01]  /*aeb0*/  @!P4 ST.E.64 desc[UR50][R6.64], R84 ;  /* 0x000000540600c985 */ /* 0x0005e2000c101b32 */
[----:B------:R-:W-:-:S03]  /*aec0*/  ISETP.GE.AND P4, PT, R196, UR4, PT ;  /* 0x00000004c4007c0c */ /* 0x000fc6000bf86270 */
[----:B------:R3:W-:Y:S01]  /*aed0*/  @!P5 ST.E.64 desc[UR50][R8.64], R88 ;  /* 0x000000580800d985 */ /* 0x0007e2000c101b32 */
[----:B------:R-:W-:Y:S02]  /*aee0*/  ISETP.GE.AND P5, PT, R197, UR4, PT ;  /* 0x00000004c5007c0c */ /* 0x000fe4000bfa6270 */
[----:B-1----:R-:W-:-:S04]  /*aef0*/  @!P2 LEA R4, P6, R200, R12, 0x2 ;  /* 0x0000000cc804a211 */ /* 0x002fc800078c10ff */
[----:B------:R-:W-:Y:S02]  /*af00*/  @!P2 LEA.HI.X R5, R200, R11, R154, 0x2, P6 ;  /* 0x0000000bc805a211 */ /* 0x000fe400030f149a */
[----:B--2---:R-:W-:-:S03]  /*af10*/  @!P1 LEA R6, P3, R199, R12, 0x2 ;  /* 0x0000000cc7069211 */ /* 0x004fc600078610ff */
[----:B------:R1:W-:Y:S01]  /*af20*/  @!P2 ST.E.64 desc[UR50][R4.64], R92 ;  /* 0x0000005c0400a985 */ /* 0x0003e2000c101b32 */
[----:B------:R-:W-:Y:S02]  /*af30*/  ISETP.GE.AND P2, PT, R194, UR4, PT ;  /* 0x00000004c2007c0c */ /* 0x000fe4000bf46270 */
[-C--:B------:R-:W-:Y:S02]  /*af40*/  @!P1 LEA.HI.X R7, R199, R11.reuse, R153, 0x2, P3 ;  /* 0x0000000bc7079211 */ /* 0x080fe400018f1499 */
[----:B------:R-:W-:Y:S02]  /*af50*/  ISETP.GE.AND P3, PT, R195, UR4, PT ;  /* 0x00000004c3007c0c */ /* 0x000fe4000bf66270 */
[C---:B---3--:R-:W-:Y:S01]  /*af60*/  @!P0 LEA R8, P6, R198.reuse, R12, 0x2 ;  /* 0x0000000cc6088211 */ /* 0x048fe200078c10ff */
[----:B------:R2:W-:Y:S01]  /*af70*/  @!P1 ST.E.64 desc[UR50][R6.64], R96 ;  /* 0x0000006006009985 */ /* 0x0005e2000c101b32 */
[----:B------:R-:W-:Y:S02]  /*af80*/  ISETP.GE.AND P1, PT, R193, UR4, PT ;  /* 0x00000004c1007c0c */ /* 0x000fe4000bf26270 */
[----:B------:R-:W-:-:S02]  /*af90*/  @!P0 LEA.HI.X R9, R198, R11, R152, 0x2, P6 ;  /* 0x0000000bc6098211 */ /* 0x000fc400030f1498 */
[----:B-1----:R-:W-:-:S03]  /*afa0*/  @!P5 LEA R4, P6, R197, R12, 0x2 ;  /* 0x0000000cc504d211 */ /* 0x002fc600078c10ff */
[----:B------:R1:W-:Y:S01]  /*afb0*/  @!P0 ST.E.64 desc[UR50][R8.64], R100 ;  /* 0x0000006408008985 */ /* 0x0003e2000c101b32 */
[----:B------:R-:W-:Y:S02]  /*afc0*/  @!P5 LEA.HI.X R5, R197, R11, R21, 0x2, P6 ;  /* 0x0000000bc505d211 */ /* 0x000fe400030f1415 */
[----:B--2---:R-:W-:-:S03]  /*afd0*/  @!P4 LEA R6, P0, R196, R12, 0x2 ;  /* 0x0000000cc406c211 */ /* 0x004fc600078010ff */
[----:B------:R2:W-:Y:S01]  /*afe0*/  @!P5 ST.E.64 desc[UR50][R4.64], R104 ;  /* 0x000000680400d985 */ /* 0x0005e2000c101b32 */
[-C--:B------:R-:W-:Y:S02]  /*aff0*/  @!P4 LEA.HI.X R7, R196, R11.reuse, R229, 0x2, P0 ;  /* 0x0000000bc407c211 */ /* 0x080fe400000f14e5 */
[----:B------:R-:W-:Y:S02]  /*b000*/  ISETP.GE.AND P0, PT, R192, UR4, PT ;  /* 0x00000004c0007c0c */ /* 0x000fe4000bf06270 */
[CC--:B-1----:R-:W-:Y:S01]  /*b010*/  @!P3 LEA R8, P6, R195.reuse, R12.reuse, 0x2 ;  /* 0x0000000cc308b211 */ /* 0x0c2fe200078c10ff */
[----:B------:R1:W-:Y:S03]  /*b020*/  @!P4 ST.E.64 desc[UR50][R6.64], R108 ;  /* 0x0000006c0600c985 */ /* 0x0003e6000c101b32 */
[----:B------:R-:W-:Y:S02]  /*b030*/  @!P3 LEA.HI.X R9, R195, R11, R228, 0x2, P6 ;  /* 0x0000000bc309b211 */ /* 0x000fe400030f14e4 */
[----:B--2---:R-:W-:-:S03]  /*b040*/  @!P2 LEA R4, P4, R194, R12, 0x2 ;  /* 0x0000000cc204a211 */ /* 0x004fc600078810ff */
[----:B------:R2:W-:Y:S01]  /*b050*/  @!P3 ST.E.64 desc[UR50][R8.64], R112 ;  /* 0x000000700800b985 */ /* 0x0005e2000c101b32 */
[----:B------:R-:W-:Y:S02]  /*b060*/  ISETP.GE.AND P3, PT, R191, UR4, PT ;  /* 0x00000004bf007c0c */ /* 0x000fe4000bf66270 */
[-C--:B------:R-:W-:Y:S02]  /*b070*/  @!P2 LEA.HI.X R5, R194, R11.reuse, R227, 0x2, P4 ;  /* 0x0000000bc205a211 */ /* 0x080fe400020f14e3 */
[----:B------:R-:W-:Y:S02]  /*b080*/  ISETP.GE.AND P4, PT, R190, UR4, PT ;  /* 0x00000004be007c0c */ /* 0x000fe4000bf86270 */
[----:B-1----:R-:W-:Y:S01]  /*b090*/  @!P1 LEA R6, P5, R193, R12, 0x2 ;  /* 0x0000000cc1069211 */ /* 0x002fe200078a10ff */
[----:B------:R1:W-:Y:S01]  /*b0a0*/  @!P2 ST.E.64 desc[UR50][R4.64], R116 ;  /* 0x000000740400a985 */ /* 0x0003e2000c101b32 */
[----:B------:R-:W-:Y:S02]  /*b0b0*/  ISETP.GE.AND P2, PT, R189, UR4, PT ;  /* 0x00000004bd007c0c */ /* 0x000fe4000bf46270 */
[----:B------:R-:W-:-:S02]  /*b0c0*/  @!P1 LEA.HI.X R7, R193, R11, R226, 0x2, P5 ;  /* 0x0000000bc1079211 */ /* 0x000fc400028f14e2 */
[----:B--2---:R-:W-:-:S03]  /*b0d0*/  @!P0 LEA R8, P6, R192, R12, 0x2 ;  /* 0x0000000cc0088211 */ /* 0x004fc600078c10ff */
[----:B------:R2:W-:Y:S01]  /*b0e0*/  @!P1 ST.E.64 desc[UR50][R6.64], R120 ;  /* 0x0000007806009985 */ /* 0x0005e2000c101b32 */
[----:B------:R-:W-:Y:S02]  /*b0f0*/  ISETP.GE.AND P1, PT, R188, UR4, PT ;  /* 0x00000004bc007c0c */ /* 0x000fe4000bf26270 */
[----:B------:R-:W-:Y:S02]  /*b100*/  @!P0 LEA.HI.X R9, R192, R11, R225, 0x2, P6 ;  /* 0x0000000bc0098211 */ /* 0x000fe400030f14e1 */
[----:B-1----:R-:W-:-:S03]  /*b110*/  @!P3 LEA R4, P5, R191, R12, 0x2 ;  /* 0x0000000cbf04b211 */ /* 0x002fc600078a10ff */
[----:B------:R1:W-:Y:S01]  /*b120*/  @!P0 ST.E.64 desc[UR50][R8.64], R124 ;  /* 0x0000007c08008985 */ /* 0x0003e2000c101b32 */
[----:B------:R-:W-:Y:S02]  /*b130*/  ISETP.GE.AND P0, PT, R187, UR4, PT ;  /* 0x00000004bb007c0c */ /* 0x000fe4000bf06270 */
[-C--:B------:R-:W-:Y:S02]  /*b140*/  @!P3 LEA.HI.X R5, R191, R11.reuse, R224, 0x2, P5 ;  /* 0x0000000bbf05b211 */ /* 0x080fe400028f14e0 */
[----:B------:R-:W-:Y:S02]  /*b150*/  ISETP.GE.AND P5, PT, R186, UR4, PT ;  /* 0x00000004ba007c0c */ /* 0x000fe4000bfa6270 */
[C---:B--2---:R-:W-:Y:S01]  /*b160*/  @!P4 LEA R6, P6, R190.reuse, R12, 0x2 ;  /* 0x0000000cbe06c211 */ /* 0x044fe200078c10ff */
[----:B------:R2:W-:Y:S03]  /*b170*/  @!P3 ST.E.64 desc[UR50][R4.64], R128 ;  /* 0x000000800400b985 */ /* 0x0005e6000c101b32 */
[----:B------:R-:W-:-:S02]  /*b180*/  @!P4 LEA.HI.X R7, R190, R11, R223, 0x2, P6 ;  /* 0x0000000bbe07c211 */ /* 0x000fc400030f14df */
[----:B-1----:R-:W-:-:S03]  /*b190*/  @!P1 LEA R8, P6, R188, R12, 0x2 ;  /* 0x0000000cbc089211 */ /* 0x002fc600078c10ff */
[----:B------:R1:W-:Y:S01]  /*b1a0*/  @!P4 ST.E.64 desc[UR50][R6.64], R132 ;  /* 0x000000840600c985 */ /* 0x0003e2000c101b32 */
[----:B------:R-:W-:Y:S02]  /*b1b0*/  @!P1 LEA.HI.X R9, R188, R11, R221, 0x2, P6 ;  /* 0x0000000bbc099211 */ /* 0x000fe400030f14dd */
[----:B--2---:R-:W-:-:S04]  /*b1c0*/  @!P2 LEA R4, P3, R189, R12, 0x2 ;  /* 0x0000000cbd04a211 */ /* 0x004fc800078610ff */
        /* <DEDUP_REMOVED lines=9> */
.L_x_3600:
[----:B------:R-:W-:Y:S05]  /*b260*/  BSYNC B1 ;  /* 0x0000000000017941 */ /* 0x000fea0003800000 */
.L_x_3599:
[----:B------:R-:W-:Y:S01]  /*b270*/  VIADD R0, R0, 0x8 ;  /* 0x0000000800007836 */ /* 0x000fe20000000000 */
[----:B------:R4:W1:Y:S04]  /*b280*/  SHFL.IDX PT, R20, R10, 0x1, 0x1c1f ;  /* 0x003c1f000a147f89 */ /* 0x00086800000e0000 */
[----:B------:R-:W-:Y:S01]  /*b290*/  ISETP.GE.AND P0, PT, R0, UR8, PT ;  /* 0x0000000800007c0c */ /* 0x000fe2000bf06270 */
[----:B0-----:R-:W0:-:S12]  /*b2a0*/  SHFL.IDX PT, R3, R3, 0x1, 0x1c1f ;  /* 0x003c1f0003037f89 */ /* 0x001e1800000e0000 */
[----:B----4-:R-:W-:Y:S05]  /*b2b0*/  @P0 BRA `(.L_x_3598) ;  /* 0x00000018001c0947 */ /* 0x010fea0003800000 */
[----:B------:R-:W-:Y:S02]  /*b2c0*/  ULDC UR4, c[0x0][0xac8] ;  /* 0x0002b20000047ab9 */ /* 0x000fe40000000800 */
[----:B------:R-:W-:Y:S02]  /*b2d0*/  ISETP.GE.AND P4, PT, R17, UR4, PT ;  /* 0x0000000411007c0c */ /* 0x000fe4000bf86270 */
[----:B------:R-:W-:Y:S02]  /*b2e0*/  ISETP.GE.AND P2, PT, R216, UR4, PT ;  /* 0x00000004d8007c0c */ /* 0x000fe4000bf46270 */
[----:B------:R-:W-:Y:S02]  /*b2f0*/  ISETP.GE.AND P1, PT, R215, UR4, PT ;  /* 0x00000004d7007c0c */ /* 0x000fe4000bf26270 */
[----:B------:R-:W-:-:S07]  /*b300*/  ISETP.GE.AND P0, PT, R214, UR4, PT ;  /* 0x00000004d6007c0c */ /* 0x000fce000bf06270 */
[CC--:B0--3--:R-:W-:Y:S02]  /*b310*/  @!P4 LEA R4, P3, R17.reuse, R3.reuse, 0x2 ;  /* 0x000000031104c211 */ /* 0x0c9fe400078610ff */
[-C--:B------:R-:W-:Y:S02]  /*b320*/  @!P2 LEA R6, P6, R216, R3.reuse, 0x2 ;  /* 0x00000003d806a211 */ /* 0x080fe400078c10ff */
[----:B-1----:R-:W-:Y:S02]  /*b330*/  @!P4 LEA.HI.X R5, R17, R20, R169, 0x2, P3 ;  /* 0x000000141105c211 */ /* 0x002fe400018f14a9 */
[----:B------:R-:W-:Y:S02]  /*b340*/  ISETP.GE.AND P3, PT, R213, UR4, PT ;  /* 0x00000004d5007c0c */ /* 0x000fe4000bf66270 */
[----:B------:R-:W-:Y:S01]  /*b350*/  @!P1 LEA R8, P5, R215, R3, 0x2 ;  /* 0x00000003d7089211 */ /* 0x000fe200078a10ff */
[----:B------:R0:W-:Y:S01]  /*b360*/  @!P4 ST.E.64 desc[UR50][R4.64], R26 ;  /* 0x0000001a0400c985 */ /* 0x0001e2000c101b32 */
[----:B------:R-:W-:-:S02]  /*b370*/  ISETP.GE.AND P4, PT, R212, UR4, PT ;  /* 0x00000004d4007c0c */ /* 0x000fc4000bf86270 */
[-C--:B------:R-:W-:Y:S02]  /*b380*/  @!P2 LEA.HI.X R7, R216, R20.reuse, R168, 0x2, P6 ;  /* 0x00000014d807a211 */ /* 0x080fe400030f14a8 */
[CC--:B------:R-:W-:Y:S02]  /*b390*/  @!P0 LEA R10, P6, R214.reuse, R3.reuse, 0x2 ;  /* 0x00000003d60a8211 */ /* 0x0c0fe400078c10ff */
[-C--:B------:R-:W-:Y:S01]  /*b3a0*/  @!P1 LEA.HI.X R9, R215, R20.reuse, R15, 0x2, P5 ;  /* 0x00000014d7099211 */ /* 0x080fe200028f140f */
[----:B------:R1:W-:Y:S01]  /*b3b0*/  @!P2 ST.E.64 desc[UR50][R6.64], R30 ;  /* 0x0000001e0600a985 */ /* 0x0003e2000c101b32 */
[----:B------:R-:W-:Y:S02]  /*b3c0*/  ISETP.GE.AND P5, PT, R211, UR4, PT ;  /* 0x00000004d3007c0c */ /* 0x000fe4000bfa6270 */
[----:B--2---:R-:W-:Y:S01]  /*b3d0*/  @!P0 LEA.HI.X R11, R214, R20, R14, 0x2, P6 ;  /* 0x00000014d60b8211 */ /* 0x004fe200030f140e */
[----:B------:R2:W-:Y:S01]  /*b3e0*/  @!P1 ST.E.64 desc[UR50][R8.64], R34 ;  /* 0x0000002208009985 */ /* 0x0005e2000c101b32 */
[----:B0-----:R-:W-:-:S03]  /*b3f0*/  @!P3 LEA R4, P1, R213, R3, 0x2 ;  /* 0x00000003d504b211 */ /* 0x001fc600078210ff */
[----:B------:R0:W-:Y:S01]  /*b400*/  @!P0 ST.E.64 desc[UR50][R10.64], R38 ;  /* 0x000000260a008985 */ /* 0x0001e2000c101b32 */
[----:B------:R-:W-:Y:S02]  /*b410*/  ISETP.GE.AND P0, PT, R210, UR4, PT ;  /* 0x00000004d2007c0c */ /* 0x000fe4000bf06270 */
[C---:B------:R-:W-:Y:S02]  /*b420*/  @!P4 LEA R12, P2, R212.reuse, R3, 0x2 ;  /* 0x00000003d40cc211 */ /* 0x040fe400078410ff */
[-C--:B------:R-:W-:Y:S02]  /*b430*/  @!P3 LEA.HI.X R5, R213, R20.reuse, R167, 0x2, P1 ;  /* 0x00000014d505b211 */ /* 0x080fe400008f14a7 */
[----:B------:R-:W-:Y:S02]  /*b440*/  ISETP.GE.AND P1, PT, R209, UR4, PT ;  /* 0x00000004d1007c0c */ /* 0x000fe4000bf26270 */
[----:B------:R-:W-:Y:S01]  /*b450*/  @!P4 LEA.HI.X R13, R212, R20, R166, 0x2, P2 ;  /* 0x00000014d40dc211 */ /* 0x000fe200010f14a6 */
[----:B------:R3:W-:Y:S01]  /*b460*/  @!P3 ST.E.64 desc[UR50][R4.64], R42 ;  /* 0x0000002a0400b985 */ /* 0x0007e2000c101b32 */
[----:B------:R-:W-:-:S02]  /*b470*/  ISETP.GE.AND P2, PT, R208, UR4, PT ;  /* 0x00000004d0007c0c */ /* 0x000fc4000bf46270 */
[-C--:B------:R-:W-:Y:S01]  /*b480*/  @!P5 LEA R14, P6, R211, R3.reuse, 0x2 ;  /* 0x00000003d30ed211 */ /* 0x080fe200078c10ff */
[----:B------:R4:W-:Y:S01]  /*b490*/  @!P4 ST.E.64 desc[UR50][R12.64], R46 ;  /* 0x0000002e0c00c985 */ /* 0x0009e2000c101b32 */
[----:B------:R-:W-:Y:S02]  /*b4a0*/  ISETP.GE.AND P3, PT, R207, UR4, PT ;  /* 0x00000004cf007c0c */ /* 0x000fe4000bf66270 */
[----:B------:R-:W-:Y:S02]  /*b4b0*/  @!P5 LEA.HI.X R15, R211, R20, R165, 0x2, P6 ;  /* 0x00000014d30fd211 */ /* 0x000fe400030f14a5 */
[-C--:B-1----:R-:W-:Y:S02]  /*b4c0*/  @!P0 LEA R6, P6, R210, R3.reuse, 0x2 ;  /* 0x00000003d2068211 */ /* 0x082fe400078c10ff */
[----:B------:R-:W-:Y:S01]  /*b4d0*/  ISETP.GE.AND P4, PT, R206, UR4, PT ;  /* 0x00000004ce007c0c */ /* 0x000fe2000bf86270 */
[----:B------:R1:W-:Y:S01]  /*b4e0*/  @!P5 ST.E.64 desc[UR50][R14.64], R50 ;  /* 0x000000320e00d985 */ /* 0x0003e2000c101b32 */
[----:B--2---:R-:W-:-:S02]  /*b4f0*/  @!P1 LEA R8, P5, R209, R3, 0x2 ;  /* 0x00000003d1089211 */ /* 0x004fc400078a10ff */
[-C--:B------:R-:W-:Y:S02]  /*b500*/  @!P0 LEA.HI.X R7, R210, R20.reuse, R164, 0x2, P6 ;  /* 0x00000014d2078211 */ /* 0x080fe400030f14a4 */
[C---:B0-----:R-:W-:Y:S02]  /*b510*/  @!P2 LEA R10, P6, R208.reuse, R3, 0x2 ;  /* 0x00000003d00aa211 */ /* 0x041fe400078c10ff */
[-C--:B------:R-:W-:Y:S01]  /*b520*/  @!P1 LEA.HI.X R9, R209, R20.reuse, R163, 0x2, P5 ;  /* 0x00000014d1099211 */ /* 0x080fe200028f14a3 */
[----:B------:R0:W-:Y:S01]  /*b530*/  @!P0 ST.E.64 desc[UR50][R6.64], R54 ;  /* 0x0000003606008985 */ /* 0x0001e2000c101b32 */
[----:B------:R-:W-:Y:S02]  /*b540*/  ISETP.GE.AND P5, PT, R205, UR4, PT ;  /* 0x00000004cd007c0c */ /* 0x000fe4000bfa6270 */
[----:B------:R-:W-:Y:S01]  /*b550*/  @!P2 LEA.HI.X R11, R208, R20, R162, 0x2, P6 ;  /* 0x00000014d00ba211 */ /* 0x000fe200030f14a2 */
[----:B------:R2:W-:Y:S01]  /*b560*/  @!P1 ST.E.64 desc[UR50][R8.64], R58 ;  /* 0x0000003a08009985 */ /* 0x0005e2000c101b32 */
[----:B------:R-:W-:-:S02]  /*b570*/  ISETP.GE.AND P0, PT, R204, UR4, PT ;  /* 0x00000004cc007c0c */ /* 0x000fc4000bf06270 */
[-C--:B---3--:R-:W-:Y:S01]  /*b580*/  @!P3 LEA R4, P6, R207, R3.reuse, 0x2 ;  /* 0x00000003cf04b211 */ /* 0x088fe200078c10ff */
[----:B------:R3:W-:Y:S01]  /*b590*/  @!P2 ST.E.64 desc[UR50][R10.64], R62 ;  /* 0x0000003e0a00a985 */ /* 0x0007e2000c101b32 */
[CC--:B----4-:R-:W-:Y:S02]  /*b5a0*/  @!P4 LEA R12, P2, R206.reuse, R3.reuse, 0x2 ;  /* 0x00000003ce0cc211 */ /* 0x0d0fe400078410ff */
[----:B------:R-:W-:Y:S02]  /*b5b0*/  ISETP.GE.AND P1, PT, R203, UR4, PT ;  /* 0x00000004cb007c0c */ /* 0x000fe4000bf26270 */
[-C--:B------:R-:W-:Y:S02]  /*b5c0*/  @!P3 LEA.HI.X R5, R207, R20.reuse, R161, 0x2, P6 ;  /* 0x00000014cf05b211 */ /* 0x080fe400030f14a1 */
[----:B------:R-:W-:Y:S02]  /*b5d0*/  @!P4 LEA.HI.X R13, R206, R20, R160, 0x2, P2 ;  /* 0x00000014ce0dc211 */ /* 0x000fe400010f14a0 */
[----:B------:R-:W-:Y:S01]  /*b5e0*/  ISETP.GE.AND P2, PT, R202, UR4, PT ;  /* 0x00000004ca007c0c */ /* 0x000fe2000bf46270 */
[----:B------:R-:W-:Y:S01]  /*b5f0*/  @!P3 ST.E.64 desc[UR50][R4.64], R66 ;  /* 0x000000420400b985 */ /* 0x000fe2000c101b32 */
[----:B-1----:R-:W-:-:S03]  /*b600*/  @!P5 LEA R14, P6, R205, R3, 0x2 ;  /* 0x00000003cd0ed211 */ /* 0x002fc600078c10ff */
[----:B------:R1:W-:Y:S01]  /*b610*/  @!P4 ST.E.64 desc[UR50][R12.64], R70 ;  /* 0x000000460c00c985 */ /* 0x0003e2000c101b32 */
[-C--:B------:R-:W-:Y:S02]  /*b620*/  @!P5 LEA.HI.X R15, R205, R20.reuse, R159, 0x2, P6 ;  /* 0x00000014cd0fd211 */ /* 0x080fe400030f149f */
[CC--:B0-----:R-:W-:Y:S02]  /*b630*/  @!P0 LEA R6, P4, R204.reuse, R3.reuse, 0x2 ;  /* 0x00000003cc068211 */ /* 0x0c1fe400078810ff */
[-C--:B--2---:R-:W-:Y:S01]  /*b640*/  @!P1 LEA R8, P3, R203, R3.reuse, 0x2 ;  /* 0x00000003cb089211 */ /* 0x084fe200078610ff */
[----:B------:R0:W-:Y:S01]  /*b650*/  @!P5 ST.E.64 desc[UR50][R14.64], R74 ;  /* 0x0000004a0e00d985 */ /* 0x0001e2000c101b32 */
[----:B------:R-:W-:Y:S02]  /*b660*/  @!P0 LEA.HI.X R7, R204, R20, R158, 0x2, P4 ;  /* 0x00000014cc078211 */ /* 0x000fe400020f149e */
[----:B------:R-:W-:Y:S02]  /*b670*/  ISETP.GE.AND P4, PT, R200, UR4, PT ;  /* 0x00000004c8007c0c */ /* 0x000fe4000bf86270 */
[----:B------:R-:W-:Y:S01]  /*b680*/  ISETP.GE.AND P5, PT, R201, UR4, PT ;  /* 0x00000004c9007c0c */ /* 0x000fe2000bfa6270 */
[----:B------:R2:W-:Y:S01]  /*b690*/  @!P0 ST.E.64 desc[UR50][R6.64], R78 ;  /* 0x0000004e06008985 */ /* 0x0005e2000c101b32 */
[----:B---3--:R-:W-:-:S02]  /*b6a0*/  @!P2 LEA R10, P6, R202, R3, 0x2 ;  /* 0x00000003ca0aa211 */ /* 0x008fc400078c10ff */
[-C--:B------:R-:W-:Y:S02]  /*b6b0*/  @!P1 LEA.HI.X R9, R203, R20.reuse, R157, 0x2, P3 ;  /* 0x00000014cb099211 */ /* 0x080fe400018f149d */
[----:B------:R-:W-:Y:S02]  /*b6c0*/  ISETP.GE.AND P3, PT, R199, UR4, PT ;  /* 0x00000004c7007c0c */ /* 0x000fe4000bf66270 */
[----:B------:R-:W-:Y:S01]  /*b6d0*/  @!P2 LEA.HI.X R11, R202, R20, R156, 0x2, P6 ;  /* 0x00000014ca0ba211 */ /* 0x000fe200030f149c */
[----:B------:R3:W-:Y:S01]  /*b6e0*/  @!P1 ST.E.64 desc[UR50][R8.64], R82 ;  /* 0x0000005208009985 */ /* 0x0007e2000c101b32 */
[----:B------:R-:W-:Y:S02]  /*b6f0*/  ISETP.GE.AND P1, PT, R197, UR4, PT ;  /* 0x00000004c5007c0c */ /* 0x000fe4000bf26270 */
[----:B-1----:R-:W-:Y:S01]  /*b700*/  @!P4 LEA R12, P0, R200, R3, 0x2 ;  /* 0x00000003c80cc211 */ /* 0x002fe200078010ff */
[----:B------:R1:W-:Y:S01]  /*b710*/  @!P2 ST.E.64 desc[UR50][R10.64], R86 ;  /* 0x000000560a00a985 */ /* 0x0003e2000c101b32 */
[----:B------:R-:W-:-:S02]  /*b720*/  ISETP.GE.AND P2, PT, R198, UR4, PT ;  /* 0x00000004c6007c0c */ /* 0x000fc4000bf46270 */
[CC--:B------:R-:W-:Y:S02]  /*b730*/  @!P5 LEA R4, P6, R201.reuse, R3.reuse, 0x2 ;  /* 0x00000003c904d211 */ /* 0x0c0fe400078c10ff */
[-C--:B------:R-:W-:Y:S02]  /*b740*/  @!P4 LEA.HI.X R13, R200, R20.reuse, R154, 0x2, P0 ;  /* 0x00000014c80dc211 */ /* 0x080fe400000f149a */
[----:B------:R-:W-:Y:S02]  /*b750*/  @!P5 LEA.HI.X R5, R201, R20, R155, 0x2, P6 ;  /* 0x00000014c905d211 */ /* 0x000fe400030f149b */
[----:B------:R-:W-:Y:S02]  /*b760*/  ISETP.GE.AND P0, PT, R196, UR4, PT ;  /* 0x00000004c4007c0c */ /* 0x000fe4000bf06270 */
[----:B0-----:R-:W-:Y:S01]  /*b770*/  @!P3 LEA R14, P6, R199, R3, 0x2 ;  /* 0x00000003c70eb211 */ /* 0x001fe200078c10ff */
[----:B------:R0:W-:Y:S01]  /*b780*/  @!P5 ST.E.64 desc[UR50][R4.64], R90 ;  /* 0x0000005a0400d985 */ /* 0x0001e2000c101b32 */
[----:B------:R-:W-:-:S02]  /*b790*/  ISETP.GE.AND P5, PT, R195, UR4, PT ;  /* 0x00000004c3007c0c */ /* 0x000fc4000bfa6270 */
[-C--:B------:R-:W-:Y:S01]  /*b7a0*/  @!P3 LEA.HI.X R15, R199, R20.reuse, R153, 0x2, P6 ;  /* 0x00000014c70fb211 */ /* 0x080fe200030f1499 */
[----:B------:R4:W-:Y:S01]  /*b7b0*/  @!P4 ST.E.64 desc[UR50][R12.64], R94 ;  /* 0x0000005e0c00c985 */ /* 0x0009e2000c101b32 */
[-C--:B--2---:R-:W-:Y:S02]  /*b7c0*/  @!P2 LEA R6, P6, R198, R3.reuse, 0x2 ;  /* 0x00000003c606a211 */ /* 0x084fe400078c10ff */
[----:B------:R-:W-:Y:S01]  /*b7d0*/  ISETP.GE.AND P4, PT, R194, UR4, PT ;  /* 0x00000004c2007c0c */ /* 0x000fe2000bf86270 */
[----:B------:R2:W-:Y:S01]  /*b7e0*/  @!P3 ST.E.64 desc[UR50][R14.64], R98 ;  /* 0x000000620e00b985 */ /* 0x0005e2000c101b32 */
[-C--:B---3--:R-:W-:Y:S02]  /*b7f0*/  @!P1 LEA R8, P3, R197, R3.reuse, 0x2 ;  /* 0x00000003c5089211 */ /* 0x088fe400078610ff */
[----:B------:R-:W-:Y:S02]  /*b800*/  @!P2 LEA.HI.X R7, R198, R20, R152, 0x2, P6 ;  /* 0x00000014c607a211 */ /* 0x000fe400030f1498 */
[----:B-1----:R-:W-:-:S02]  /*b810*/  @!P0 LEA R10, P6, R196, R3, 0x2 ;  /* 0x00000003c40a8211 */ /* 0x002fc400078c10ff */
[-C--:B------:R-:W-:Y:S01]  /*b820*/  @!P1 LEA.HI.X R9, R197, R20.reuse, R21, 0x2, P3 ;  /* 0x00000014c5099211 */ /* 0x080fe200018f1415 */
[----:B------:R1:W-:Y:S01]  /*b830*/  @!P2 ST.E.64 desc[UR50][R6.64], R102 ;  /* 0x000000660600a985 */ /* 0x0003e2000c101b32 */
[----:B------:R-:W-:Y:S02]  /*b840*/  ISETP.GE.AND P3, PT, R193, UR4, PT ;  /* 0x00000004c1007c0c */ /* 0x000fe4000bf66270 */
[----:B------:R-:W-:Y:S01]  /*b850*/  @!P0 LEA.HI.X R11, R196, R20, R229, 0x2, P6 ;  /* 0x00000014c40b8211 */ /* 0x000fe200030f14e5 */
[----:B------:R3:W-:Y:S01]  /*b860*/  @!P1 ST.E.64 desc[UR50][R8.64], R106 ;  /* 0x0000006a08009985 */ /* 0x0007e2000c101b32 */
[-C--:B0-----:R-:W-:Y:S02]  /*b870*/  @!P5 LEA R4, P1, R195, R3.reuse, 0x2 ;  /* 0x00000003c304d211 */ /* 0x081fe400078210ff */
[----:B----4-:R-:W-:Y:S01]  /*b880*/  @!P4 LEA R12, P2, R194, R3, 0x2 ;  /* 0x00000003c20cc211 */ /* 0x010fe200078410ff */
[----:B------:R-:W-:Y:S01]  /*b890*/  @!P0 ST.E.64 desc[UR50][R10.64], R110 ;  /* 0x0000006e0a008985 */ /* 0x000fe2000c101b32 */
[----:B------:R-:W-:-:S02]  /*b8a0*/  ISETP.GE.AND P0, PT, R192, UR4, PT ;  /* 0x00000004c0007c0c */ /* 0x000fc4000bf06270 */
[-C--:B------:R-:W-:Y:S02]  /*b8b0*/  @!P5 LEA.HI.X R5, R195, R20.reuse, R228, 0x2, P1 ;  /* 0x00000014c305d211 */ /* 0x080fe400008f14e4 */
[----:B------:R-:W-:Y:S02]  /*b8c0*/  ISETP.GE.AND P1, PT, R191, UR4, PT ;  /* 0x00000004bf007c0c */ /* 0x000fe4000bf26270 */
[C---:B--2---:R-:W-:Y:S01]  /*b8d0*/  @!P3 LEA R14, P6, R193.reuse, R3, 0x2 ;  /* 0x00000003c10eb211 */ /* 0x044fe200078c10ff */
[----:B------:R0:W-:Y:S01]  /*b8e0*/  @!P5 ST.E.64 desc[UR50][R4.64], R114 ;  /* 0x000000720400d985 */ /* 0x0001e2000c101b32 */
[-C--:B------:R-:W-:Y:S02]  /*b8f0*/  @!P4 LEA.HI.X R13, R194, R20.reuse, R227, 0x2, P2 ;  /* 0x00000014c20dc211 */ /* 0x080fe400010f14e3 */
[----:B------:R-:W-:Y:S02]  /*b900*/  @!P3 LEA.HI.X R15, R193, R20, R226, 0x2, P6 ;  /* 0x00000014c10fb211 */ /* 0x000fe400030f14e2 */
[----:B------:R-:W-:Y:S01]  /*b910*/  ISETP.GE.AND P2, PT, R188, UR4, PT ;  /* 0x00000004bc007c0c */ /* 0x000fe2000bf46270 */
[----:B------:R2:W-:Y:S01]  /*b920*/  @!P4 ST.E.64 desc[UR50][R12.64], R118 ;  /* 0x000000760c00c985 */ /* 0x0005e2000c101b32 */
[----:B------:R-:W-:-:S02]  /*b930*/  ISETP.GE.AND P4, PT, R190, UR4, PT ;  /* 0x00000004be007c0c */ /* 0x000fc4000bf86270 */
[CC--:B-1----:R-:W-:Y:S01]  /*b940*/  @!P0 LEA R6, P5, R192.reuse, R3.reuse, 0x2 ;  /* 0x00000003c0068211 */ /* 0x0c2fe200078a10ff */
[----:B------:R1:W-:Y:S01]  /*b950*/  @!P3 ST.E.64 desc[UR50][R14.64], R122 ;  /* 0x0000007a0e00b985 */ /* 0x0003e2000c101b32 */
[----:B------:R-:W-:Y:S02]  /*b960*/  ISETP.GE.AND P3, PT, R189, UR4, PT ;  /* 0x00000004bd007c0c */ /* 0x000fe4000bf66270 */
[----:B------:R-:W-:Y:S02]  /*b970*/  @!P0 LEA.HI.X R7, R192, R20, R225, 0x2, P5 ;  /* 0x00000014c0078211 */ /* 0x000fe400028f14e1 */
[----:B------:R-:W-:Y:S02]  /*b980*/  ISETP.GE.AND P5, PT, R187, UR4, PT ;  /* 0x00000004bb007c0c */ /* 0x000fe4000bfa6270 */
[-C--:B---3--:R-:W-:Y:S01]  /*b990*/  @!P1 LEA R8, P6, R191, R3.reuse, 0x2 ;  /* 0x00000003bf089211 */ /* 0x088fe200078c10ff */
[----:B------:R3:W-:Y:S02]  /*b9a0*/  @!P0 ST.E.64 desc[UR50][R6.64], R126 ;  /* 0x0000007e06008985 */ /* 0x0007e4000c101b32 */
[----:B0-----:R-:W-:-:S02]  /*b9b0*/  @!P4 LEA R4, P0, R190, R3, 0x2 ;  /* 0x00000003be04c211 */ /* 0x001fc400078010ff */
[-C--:B------:R-:W-:Y:S02]  /*b9c0*/  @!P1 LEA.HI.X R9, R191, R20.reuse, R224, 0x2, P6 ;  /* 0x00000014bf099211 */ /* 0x080fe400030f14e0 */
[-C--:B------:R-:W-:Y:S02]  /*b9d0*/  @!P3 LEA R10, P6, R189, R3.reuse, 0x2 ;  /* 0x00000003bd0ab211 */ /* 0x080fe400078c10ff */
[-C--:B------:R-:W-:Y:S01]  /*b9e0*/  @!P4 LEA.HI.X R5, R190, R20.reuse, R223, 0x2, P0 ;  /* 0x00000014be05c211 */ /* 0x080fe200000f14df */
[----:B------:R3:W-:Y:S01]  /*b9f0*/  @!P1 ST.E.64 desc[UR50][R8.64], R130 ;  /* 0x0000008208009985 */ /* 0x0007e2000c101b32 */
[-C--:B--2---:R-:W-:Y:S02]  /*ba00*/  @!P2 LEA R12, P1, R188, R3.reuse, 0x2 ;  /* 0x00000003bc0ca211 */ /* 0x084fe400078210ff */
[----:B-1----:R-:W-:Y:S01]  /*ba10*/  @!P5 LEA R14, P0, R187, R3, 0x2 ;  /* 0x00000003bb0ed211 */ /* 0x002fe200078010ff */
[----:B------:R3:W-:Y:S01]  /*ba20*/  @!P4 ST.E.64 desc[UR50][R4.64], R134 ;  /* 0x000000860400c985 */ /* 0x0007e2000c101b32 */
[----:B------:R-:W-:-:S02]  /*ba30*/  @!P3 LEA.HI.X R11, R189, R20, R222, 0x2, P6 ;  /* 0x00000014bd0bb211 */ /* 0x000fc400030f14de */
[-C--:B------:R-:W-:Y:S02]  /*ba40*/  @!P2 LEA.HI.X R13, R188, R20.reuse, R221, 0x2, P1 ;  /* 0x00000014bc0da211 */ /* 0x080fe400008f14dd */
[----:B------:R-:W-:Y:S01]  /*ba50*/  @!P5 LEA.HI.X R15, R187, R20, R220, 0x2, P0 ;  /* 0x00000014bb0fd211 */ /* 0x000fe200000f14dc */
[----:B------:R3:W-:Y:S01]  /*ba60*/  @!P3 ST.E.64 desc[UR50][R10.64], R138 ;  /* 0x0000008a0a00b985 */ /* 0x0007e2000c101b32 */
[----:B------:R-:W-:-:S03]  /*ba70*/  ISETP.GE.AND P0, PT, R186, UR4, PT ;  /* 0x00000004ba007c0c */ /* 0x000fc6000bf06270 */
[----:B------:R3:W-:Y:S04]  /*ba80*/  @!P2 ST.E.64 desc[UR50][R12.64], R142 ;  /* 0x0000008e0c00a985 */ /* 0x0007e8000c101b32 */
[----:B------:R3:W-:Y:S06]  /*ba90*/  @!P5 ST.E.64 desc[UR50][R14.64], R146 ;  /* 0x000000920e00d985 */ /* 0x0007ec000c101b32 */
[----:B------:R-:W-:Y:S05]  /*baa0*/  @P0 BRA `(.L_x_3598) ;  /* 0x0000001000200947 */ /* 0x000fea0003800000 */
[----:B---3--:R-:W-:-:S04]  /*bab0*/  LEA R4, P0, R186, R3, 0x2 ;  /* 0x00000003ba047211 */ /* 0x008fc800078010ff */
[----:B------:R-:W-:-:S05]  /*bac0*/  LEA.HI.X R5, R186, R20, R219, 0x2, P0 ;  /* 0x00000014ba057211 */ /* 0x000fca00000f14db */
[----:B------:R0:W-:Y:S01]  /*bad0*/  ST.E.64 desc[UR50][R4.64], R150 ;  /* 0x0000009604007985 */ /* 0x0001e2000c101b32 */
[----:B------:R-:W-:Y:S05]  /*bae0*/  BRA `(.L_x_3598) ;  /* 0x0000001000107947 */ /* 0x000fea0003800000 */
.L_x_3592:
[----:B------:R-:W-:Y:S02]  /*baf0*/  ULDC.64 UR8, c[0x0][0xc00] ;  /* 0x0003000000087ab9 */ /* 0x000fe40000000a00 */
[----:B------:R-:W-:-:S04]  /*bb00*/  UISETP.NE.U32.AND UP0, UPT, UR8, URZ, UPT ;  /* 0x0000003f0800728c */ /* 0x000fc8000bf05070 */
[----:B------:R-:W-:-:S03]  /*bb10*/  UISETP.NE.AND.EX UP0, UPT, UR9, URZ, UPT, UP0 ;  /* 0x0000003f0900728c */ /* 0x000fc6000bf05300 */
[----:B------:R-:W-:Y:S02]  /*bb20*/  ULDC.64 UR8, c[0x0][0xc00] ;  /* 0x0003000000087ab9 */ /* 0x000fe40000000a00 */
[----:B------:R-:W-:Y:S01]  /*bb30*/  UIMAD.WIDE UR8, UR40, 0x4, UR8 ;  /* 0x00000004280878a5 */ /* 0x000fe2000f8e0208 */
[----:B------:R-:W-:-:S05]  /*bb40*/  PLOP3.LUT P1, PT, PT, PT, UP0, 0x80, 0x0 ;  /* 0x000000000000781c */ /* 0x000fca0003f2f008 */
[----:B------:R-:W-:Y:S02]  /*bb50*/  IMAD.U32 R4, RZ, RZ, UR8 ;  /* 0x00000008ff047e24 */ /* 0x000fe4000f8e00ff */
[----:B------:R-:W-:Y:S01]  /*bb60*/  IMAD.U32 R5, RZ, RZ, UR9 ;  /* 0x00000009ff057e24 */ /* 0x000fe2000f8e00ff */
[----:B------:R-:W-:Y:S02]  /*bb70*/  ULDC.64 UR8, c[0x0][0xc08] ;  /* 0x0003020000087ab9 */ /* 0x000fe40000000a00 */
[----:B------:R-:W-:-:S03]  /*bb80*/  UISETP.NE.U32.AND UP1, UPT, UR8, URZ, UPT ;  /* 0x0000003f0800728c */ /* 0x000fc6000bf25070 */
[----:B------:R-:W2:Y:S01]  /*bb90*/  @P1 LDG.E R8, desc[UR50][R4.64] ;  /* 0x0000003204081981 */ /* 0x000ea2000c1e1900 */
[----:B------:R-:W-:Y:S01]  /*bba0*/  UISETP.NE.AND.EX UP1, UPT, UR9, URZ, UPT, UP1 ;  /* 0x0000003f0900728c */ /* 0x000fe2000bf25310 */
[----:B------:R-:W-:Y:S02]  /*bbb0*/  ULDC UR4, c[0x0][0xa88] ;  /* 0x0002a20000047ab9 */ /* 0x000fe40000000800 */
[----:B------:R-:W-:-:S03]  /*bbc0*/  IMAD.U32 R0, RZ, RZ, UR4 ;  /* 0x00000004ff007e24 */ /* 0x000fc6000f8e00ff */
[----:B------:R-:W-:-:S05]  /*bbd0*/  PLOP3.LUT P2, PT, PT, PT, UP1, 0x80, 0x0 ;  /* 0x000000000000781c */ /* 0x000fca0003f4f018 */
[----:B------:R-:W-:-:S04]  /*bbe0*/  @UP1 ULEA UR8, UP2, UR40, UR8, 0x2 ;  /* 0x0000000828081291 */ /* 0x000fc8000f84103f */
[----:B------:R-:W-:Y:S02]  /*bbf0*/  @UP1 ULEA.HI.X UR9, UR40, UR9, UR41, 0x2, UP2 ;  /* 0x0000000928091291 */ /* 0x000fe400090f1429 */
[----:B------:R-:W-:-:S04]  /*bc00*/  IMAD.U32 R6, RZ, RZ, UR8 ;  /* 0x00000008ff067e24 */ /* 0x000fc8000f8e00ff */
[----:B------:R-:W-:-:S05]  /*bc10*/  IMAD.U32 R7, RZ, RZ, UR9 ;  /* 0x00000009ff077e24 */ /* 0x000fca000f8e00ff */
[----:B------:R0:W5:Y:S01]  /*bc20*/  @P2 LDG.E R0, desc[UR50][R6.64] ;  /* 0x0000003206002981 */ /* 0x000162000c1e1900 */
[----:B------:R-:W-:Y:S01]  /*bc30*/  UMOV UR4, URZ ;  /* 0x0000003f00047c82 */ /* 0x000fe20008000000 */
[----:B------:R-:W-:Y:S01]  /*bc40*/  UISETP.NE.AND UP1, UPT, UR45, URZ, UPT ;  /* 0x0000003f2d00728c */ /* 0x000fe2000bf25270 */
[----:B------:R-:W1:Y:S10]  /*bc50*/  S2R R3, SR_TID.X ;  /* 0x0000000000037919 */ /* 0x000e740000002100 */
[----:B------:R-:W-:Y:S01]  /*bc60*/  @!UP1 ULDC UR45, c[0x0][0xad4] ;  /* 0x0002b500002d9ab9 */ /* 0x000fe20000000800 */
[----:B--2---:R-:W-:Y:S01]  /*bc70*/  @P1 R2UR UR4, R8 ;  /* 0x00000000080412ca */ /* 0x004fe200000e0000 */
[----:B-1----:R-:W-:-:S05]  /*bc80*/  VIADD R8, R3, 0xffffff80 ;  /* 0xffffff8003087836 */ /* 0x002fca0000000000 */
[----:B------:R-:W-:-:S07]  /*bc90*/  ISETP.GT.AND P0, PT, R8, 0x3f, PT ;  /* 0x0000003f0800780c */ /* 0x000fce0003f04270 */
[----:B------:R-:W-:Y:S01]  /*bca0*/  USHF.R.S32.HI UR19, URZ, 0x1f, UR4 ;  /* 0x0000001f3f137899 */ /* 0x000fe20008011404 */
[----:B0-----:R-:W-:Y:S11]  /*bcb0*/  @P2 BRA `(.L_x_3601) ;  /* 0x0000000000102947 */ /* 0x001ff60003800000 */
[----:B------:R-:W-:Y:S05]  /*bcc0*/  @!P1 BRA `(.L_x_3601) ;  /* 0x00000000000c9947 */ /* 0x000fea0003800000 */
[----:B------:R-:W2:Y:S04]  /*bcd0*/  LDG.E R3, desc[UR50][R4.64] ;  /* 0x0000003204037981 */ /* 0x000ea8000c1e1900 */
[----:B-----5:R-:W2:Y:S02]  /*bce0*/  LDG.E R0, desc[UR50][R4.64+0x4] ;  /* 0x0000043204007981 */ /* 0x020ea4000c1e1900 */
[----:B--2---:R-:W-:-:S07]  /*bcf0*/  IMAD.IADD R0, R0, 0x1, -R3 ;  /* 0x0000000100007824 */ /* 0x004fce00078e0a03 */
.L_x_3601:
[----:B------:R-:W-:Y:S01]  /*bd00*/  USEL UR40, UR40, URZ, !UP0 ;  /* 0x0000003f28287287 */ /* 0x000fe2000c000000 */
[----:B------:R-:W-:Y:S01]  /*bd10*/  BSSY B1, `(.L_x_3602) ;  /* 0x0000039000017945 */ /* 0x000fe20003800000 */
[----:B------:R-:W-:-:S03]  /*bd20*/  USEL UR41, UR41, URZ, !UP0 ;  /* 0x0000003f29297287 */ /* 0x000fc6000c000000 */
[----:B------:R-:W-:Y:S09]  /*bd30*/  @P0 BRA `(.L_x_3603) ;  /* 0x0000000000d80947 */ /* 0x000ff20003800000 */
[----:B------:R-:W0:Y:S01]  /*bd40*/  S2R R3, SR_TID.X ;  /* 0x0000000000037919 */ /* 0x000e220000002100 */
[----:B------:R-:W1:Y:S01]  /*bd50*/  LDC R9, c[0x0][0xbe8] ;  /* 0x0002fa00ff097b82 */ /* 0x000e620000000800 */
[----:B------:R-:W-:-:S04]  /*bd60*/  IMAD.U32 R4, RZ, RZ, UR43 ;  /* 0x0000002bff047e24 */ /* 0x000fc8000f8e00ff */
[----:B0-----:R-:W-:Y:S02]  /*bd70*/  IMAD R3, R4, 0x40, R3 ;  /* 0x0000004004037824 */ /* 0x001fe400078e0203 */
[----:B-1---5:R-:W-:Y:S02]  /*bd80*/  IMAD R4, R0, R9, RZ ;  /* 0x0000000900047224 */ /* 0x022fe400078e02ff */
[----:B------:R-:W-:-:S05]  /*bd90*/  VIADD R6, R3, 0xffffff80 ;  /* 0xffffff8003067836 */ /* 0x000fca0000000000 */
[----:B------:R-:W-:-:S13]  /*bda0*/  ISETP.GE.AND P0, PT, R6, R4, PT ;  /* 0x000000040600720c */ /* 0x000fda0003f06270 */
[----:B------:R-:W-:Y:S05]  /*bdb0*/  @P0 BRA `(.L_x_3603) ;  /* 0x0000000000b80947 */ /* 0x000fea0003800000 */
[----:B------:R-:W-:Y:S01]  /*bdc0*/  ISETP.NE.AND P0, PT, R9, 0x1, PT ;  /* 0x000000010900780c */ /* 0x000fe20003f05270 */
[----:B------:R-:W-:Y:S01]  /*bdd0*/  UISETP.GT.AND UP0, UPT, UR45, 0x1, UPT ;  /* 0x000000012d00788c */ /* 0x000fe2000bf04270 */
[----:B------:R-:W-:-:S03]  /*bde0*/  UMOV UR17, 0x9b8 ;  /* 0x000009b800117882 */ /* 0x000fc60000000000 */
[----:B------:R-:W-:Y:S02]  /*bdf0*/  USEL UR17, UR17, 0x978, UP0 ;  /* 0x0000097811117887 */ /* 0x000fe40008000000 */
[----:B------:R-:W-:-:S06]  /*be00*/  USEL UR16, UR44, URZ, UP0 ;  /* 0x0000003f2c107287 */ /* 0x000fcc0008000000 */
[----:B------:R-:W0:Y:S04]  /*be10*/  @P0 LDC R3, c[0x0][0xbec] ;  /* 0x0002fb00ff030b82 */ /* 0x000e280000000800 */
[----:B------:R-:W-:Y:S01]  /*be20*/  ULDC.64 UR8, c[0x0][UR17+0x218] ;  /* 0x0000860011087abb */ /* 0x000fe20008000a00 */
[----:B------:R-:W-:Y:S01]  /*be30*/  ULDC.64 UR12, c[0x0][UR17+0x220] ;  /* 0x00008800110c7abb */ /* 0x000fe20008000a00 */
[----:B------:R-:W-:Y:S01]  /*be40*/  ULDC.64 UR14, c[0x0][UR17+0x228] ;  /* 0x00008a00110e7abb */ /* 0x000fe20008000a00 */
[----:B------:R-:W-:Y:S01]  /*be50*/  UIMAD.WIDE.U32 UR10, UR8, UR42, URZ ;  /* 0x0000002a080a72a5 */ /* 0x000fe2000f8e003f */
[----:B------:R-:W1:Y:S01]  /*be60*/  @P0 LDC R5, c[0x0][0xbf0] ;  /* 0x0002fc00ff050b82 */ /* 0x000e620000000800 */
[----:B------:R-:W-:Y:S02]  /*be70*/  UIMAD UR18, UR9, UR42, URZ ;  /* 0x0000002a091272a4 */ /* 0x000fe4000f8e023f */
[----:B------:R-:W-:-:S02]  /*be80*/  UIMAD UR13, UR13, UR40, URZ ;  /* 0x000000280d0d72a4 */ /* 0x000fc4000f8e023f */
[----:B------:R-:W-:Y:S02]  /*be90*/  UIMAD.WIDE.U32 UR20, UR14, UR16, URZ ;  /* 0x000000100e1472a5 */ /* 0x000fe4000f8e003f */
[----:B------:R-:W-:Y:S02]  /*bea0*/  UIMAD.WIDE.U32 UR8, UR12, UR40, URZ ;  /* 0x000000280c0872a5 */ /* 0x000fe4000f8e003f */
[----:B------:R-:W-:Y:S02]  /*beb0*/  UIMAD UR14, UR15, UR16, URZ ;  /* 0x000000100f0e72a4 */ /* 0x000fe4000f8e023f */
[----:B------:R-:W-:Y:S02]  /*bec0*/  UIMAD UR13, UR12, UR41, UR13 ;  /* 0x000000290c0d72a4 */ /* 0x000fe4000f8e020d */
[----:B------:R-:W-:Y:S02]  /*bed0*/  UIADD3 UR10, UP1, UP2, UR8, UR10, UR4 ;  /* 0x0000000a080a7290 */ /* 0x000fe4000fa3e004 */
[----:B------:R-:W-:Y:S01]  /*bee0*/  UIADD3 UR14, UR21, UR14, URZ ;  /* 0x0000000e150e7290 */ /* 0x000fe2000fffe03f */
[----:B0-----:R-:W-:Y:S01]  /*bef0*/  @P0 IMAD.HI.U32 R4, R6, R3, RZ ;  /* 0x0000000306040227 */ /* 0x001fe200078e00ff */
[----:B------:R-:W-:-:S02]  /*bf00*/  UIADD3 UR18, UR11, UR18, URZ ;  /* 0x000000120b127290 */ /* 0x000fc4000fffe03f */
[----:B------:R-:W-:Y:S01]  /*bf10*/  UIADD3 UR13, UR9, UR13, URZ ;  /* 0x0000000d090d7290 */ /* 0x000fe2000fffe03f */
[----:B------:R-:W-:Y:S02]  /*bf20*/  IMAD.MOV.U32 R3, RZ, RZ, R6 ;  /* 0x000000ffff037224 */ /* 0x000fe400078e0006 */
[----:B------:R-:W-:Y:S01]  /*bf30*/  IMAD.U32 R10, RZ, RZ, UR14 ;  /* 0x0000000eff0a7e24 */ /* 0x000fe2000f8e00ff */
[----:B------:R-:W-:Y:S01]  /*bf40*/  ULDC.64 UR8, c[0x0][UR17+0x210] ;  /* 0x0000840011087abb */ /* 0x000fe20008000a00 */
[----:B-1----:R-:W-:Y:S01]  /*bf50*/  @P0 SHF.R.U32.HI R3, RZ, R5, R4 ;  /* 0x00000005ff030219 */ /* 0x002fe20000011604 */
[----:B------:R-:W-:Y:S02]  /*bf60*/  IMAD.U32 R4, RZ, RZ, UR20 ;  /* 0x00000014ff047e24 */ /* 0x000fe4000f8e00ff */
[----:B------:R-:W-:Y:S01]  /*bf70*/  IMAD.U32 R5, RZ, RZ, UR21 ;  /* 0x00000015ff057e24 */ /* 0x000fe2000f8e00ff */
[--C-:B------:R-:W-:Y:S01]  /*bf80*/  SHF.R.S32.HI R5, RZ, 0x1f, R3.reuse ;  /* 0x0000001fff057819 */ /* 0x100fe20000011403 */
[----:B------:R-:W-:Y:S01]  /*bf90*/  IMAD.MOV R7, RZ, RZ, -R3 ;  /* 0x000000ffff077224 */ /* 0x000fe200078e0a03 */
[----:B------:R-:W-:Y:S01]  /*bfa0*/  IADD3 R4, P0, P1, R3, UR10, R4 ;  /* 0x0000000a03047c10 */ /* 0x000fe2000f91e004 */
[----:B------:R-:W-:-:S02]  /*bfb0*/  UIADD3.X UR10, UR13, UR18, UR19, UP1, UP2 ;  /* 0x000000120d0a7290 */ /* 0x000fc40008fe4413 */
[----:B------:R-:W-:-:S04]  /*bfc0*/  IMAD R7, R9, R7, R6 ;  /* 0x0000000709077224 */ /* 0x000fc800078e0206 */
[----:B------:R-:W-:Y:S01]  /*bfd0*/  IADD3.X R5, R5, UR10, R10, P0, P1 ;  /* 0x0000000a05057c10 */ /* 0x000fe200087e240a */
[C---:B------:R-:W-:Y:S01]  /*bfe0*/  IMAD R6, R7.reuse, UR9, RZ ;  /* 0x0000000907067c24 */ /* 0x040fe2000f8e02ff */
[----:B------:R-:W-:Y:S01]  /*bff0*/  SHF.R.S32.HI R3, RZ, 0x1f, R7 ;  /* 0x0000001fff037819 */ /* 0x000fe20000011407 */
[----:B------:R-:W-:Y:S01]  /*c000*/  ULDC.64 UR10, c[0x0][0xba8] ;  /* 0x0002ea00000a7ab9 */ /* 0x000fe20000000a00 */
[----:B------:R-:W-:Y:S01]  /*c010*/  @!UP0 ULDC UR10, c[0x0][0xb50] ;  /* 0x0002d400000a8ab9 */ /* 0x000fe20000000800 */
[----:B------:R-:W-:Y:S01]  /*c020*/  IMAD.WIDE.U32 R4, R7, UR8, R4 ;  /* 0x0000000807047c25 */ /* 0x000fe2000f8e0004 */
[----:B------:R-:W-:-:S03]  /*c030*/  @!UP0 ULDC UR11, c[0x0][0xb54] ;  /* 0x0002d500000b8ab9 */ /* 0x000fc60000000800 */
[----:B------:R-:W-:Y:S01]  /*c040*/  IMAD R3, R3, UR8, R6 ;  /* 0x0000000803037c24 */ /* 0x000fe2000f8e0206 */
[----:B------:R-:W-:-:S03]  /*c050*/  LEA R6, P0, R4, UR10, 0x2 ;  /* 0x0000000a04067c11 */ /* 0x000fc6000f8010ff */
[----:B------:R-:W-:-:S05]  /*c060*/  IMAD.IADD R3, R5, 0x1, R3 ;  /* 0x0000000105037824 */ /* 0x000fca00078e0203 */
[----:B------:R-:W-:Y:S01]  /*c070*/  LEA.HI.X R7, R4, UR11, R3, 0x2, P0 ;  /* 0x0000000b04077c11 */ /* 0x000fe200080f1403 */
[----:B------:R-:W-:-:S05]  /*c080*/  IMAD.MOV.U32 R3, RZ, RZ, -0x800000 ;  /* 0xff800000ff037424 */ /* 0x000fca00078e00ff */
[----:B------:R0:W-:Y:S02]  /*c090*/  STG.E desc[UR50][R6.64], R3 ;  /* 0x0000000306007986 */ /* 0x0001e4000c101932 */
.L_x_3603:
[----:B------:R-:W-:Y:S05]  /*c0a0*/  BSYNC B1 ;  /* 0x0000000000017941 */ /* 0x000fea0003800000 */
.L_x_3602:
[----:B------:R-:W-:-:S06]  /*c0b0*/  UISETP.GT.AND UP0, UPT, UR45, 0x1, UPT ;  /* 0x000000012d00788c */ /* 0x000fcc000bf04270 */
[----:B------:R-:W-:-:S13]  /*c0c0*/  PLOP3.LUT P0, PT, PT, PT, UP0, 0x80, 0x0 ;  /* 0x000000000000781c */ /* 0x000fda0003f0f008 */
[----:B------:R-:W-:Y:S05]  /*c0d0*/  @P0 BRA `(.L_x_3598) ;  /* 0x0000000800940947 */ /* 0x000fea0003800000 */
[----:B------:R-:W1:Y:S01]  /*c0e0*/  LDC R11, c[0x0][0xbe8] ;  /* 0x0002fa00ff0b7b82 */ /* 0x000e620000000800 */
[----:B0-----:R-:W-:Y:S01]  /*c0f0*/  SHF.R.S32.HI R3, RZ, 0x1f, R8 ;  /* 0x0000001fff037819 */ /* 0x001fe20000011408 */
[----:B------:R-:W-:Y:S01]  /*c100*/  ULDC.64 UR12, c[0x0][0xaa0] ;  /* 0x0002a800000c7ab9 */ /* 0x000fe20000000a00 */
[----:B------:R-:W-:Y:S01]  /*c110*/  IMAD.U32 R6, RZ, RZ, UR43 ;  /* 0x0000002bff067e24 */ /* 0x000fe2000f8e00ff */
[----:B------:R-:W-:Y:S01]  /*c120*/  UIMAD UR10, UR19, UR12, URZ ;  /* 0x0000000c130a72a4 */ /* 0x000fe2000f8e023f */
[----:B------:R-:W-:Y:S01]  /*c130*/  LEA.HI R3, R3, R8, RZ, 0x3 ;  /* 0x0000000803037211 */ /* 0x000fe200078f18ff */
[----:B------:R-:W-:Y:S01]  /*c140*/  UIMAD.WIDE.U32 UR8, UR4, UR12, URZ ;  /* 0x0000000c040872a5 */ /* 0x000fe2000f8e003f */
[----:B------:R-:W-:Y:S01]  /*c150*/  VIADD R35, R2, 0xc0 ;  /* 0x000000c002237836 */ /* 0x000fe20000000000 */
[----:B------:R-:W-:Y:S01]  /*c160*/  UIMAD UR10, UR4, UR13, UR10 ;  /* 0x0000000d040a72a4 */ /* 0x000fe2000f8e020a */
[----:B------:R-:W-:Y:S01]  /*c170*/  LOP3.LUT R5, R3, 0xfffffff8, RZ, 0xc0, !PT ;  /* 0xfffffff803057812 */ /* 0x000fe200078ec0ff */
[----:B------:R-:W-:Y:S01]  /*c180*/  ULDC UR12, c[0x0][0xac8] ;  /* 0x0002b200000c7ab9 */ /* 0x000fe20000000800 */
[----:B------:R-:W-:Y:S01]  /*c190*/  SHF.R.S32.HI R13, RZ, 0x3, R3 ;  /* 0x00000003ff0d7819 */ /* 0x000fe20000011403 */
[----:B------:R-:W-:Y:S01]  /*c1a0*/  UIADD3 UR9, UR9, UR10, URZ ;  /* 0x0000000a09097290 */ /* 0x000fe2000fffe03f */
[----:B------:R-:W-:Y:S01]  /*c1b0*/  ISETP.GE.AND P1, PT, R185, UR12, PT ;  /* 0x0000000cb9007c0c */ /* 0x000fe2000bf26270 */
[----:B------:R-:W-:Y:S01]  /*c1c0*/  IMAD.IADD R8, R8, 0x1, -R5 ;  /* 0x0000000108087824 */ /* 0x000fe200078e0a05 */
[----:B------:R-:W-:Y:S01]  /*c1d0*/  ULDC.64 UR10, c[0x0][0xae8] ;  /* 0x0002ba00000a7ab9 */ /* 0x000fe20000000a00 */
[----:B------:R-:W-:Y:S01]  /*c1e0*/  ISETP.GE.AND P2, PT, R2, UR12, PT ;  /* 0x0000000c02007c0c */ /* 0x000fe2000bf46270 */
[----:B------:R-:W-:Y:S01]  /*c1f0*/  UIMAD.WIDE.U32 UR8, UR42, UR10, UR8 ;  /* 0x0000000a2a0872a5 */ /* 0x000fe2000f8e0008 */
[----:B------:R-:W-:Y:S01]  /*c200*/  IMAD R3, R8, 0x20, R13 ;  /* 0x0000002008037824 */ /* 0x000fe200078e020d */
[----:B------:R-:W-:Y:S01]  /*c210*/  BSSY B1, `(.L_x_3604) ;  /* 0x000006d000017945 */ /* 0x000fe20003800000 */
[----:B------:R-:W-:Y:S01]  /*c220*/  VIADD R27, R2, 0x100 ;  /* 0x00000100021b7836 */ /* 0x000fe20000000000 */
[----:B------:R-:W-:Y:S01]  /*c230*/  UIMAD UR9, UR42, UR11, UR9 ;  /* 0x0000000b2a0972a4 */ /* 0x000fe2000f8e0209 */
[----:B------:R-:W-:Y:S01]  /*c240*/  IMAD R9, R6, 0x40, R3 ;  /* 0x0000004006097824 */ /* 0x000fe200078e0203 */
[----:B------:R-:W-:Y:S01]  /*c250*/  SEL R3, RZ, 0xffffffff, P1 ;  /* 0xffffffffff037807 */ /* 0x000fe20000800000 */
[----:B------:R-:W-:Y:S01]  /*c260*/  ULDC.64 UR10, c[0x0][0xaf0] ;  /* 0x0002bc00000a7ab9 */ /* 0x000fe20000000a00 */
[----:B-1----:R-:W-:Y:S01]  /*c270*/  ISETP.NE.AND P0, PT, R11, 0x1, PT ;  /* 0x000000010b00780c */ /* 0x002fe20003f05270 */
[----:B------:R-:W-:Y:S01]  /*c280*/  UIMAD UR41, UR41, UR10, URZ ;  /* 0x0000000a292972a4 */ /* 0x000fe2000f8e023f */
[----:B------:R-:W-:Y:S01]  /*c290*/  ISETP.GE.AND P1, PT, R184, UR12, PT ;  /* 0x0000000cb8007c0c */ /* 0x000fe2000bf26270 */
[----:B------:R-:W-:Y:S01]  /*c2a0*/  IMAD.SHL.U32 R15, R3, 0x2, RZ ;  /* 0x00000002030f7824 */ /* 0x000fe200078e00ff */
[----:B------:R-:W-:Y:S01]  /*c2b0*/  SEL R6, RZ, 0x1, P2 ;  /* 0x00000001ff067807 */ /* 0x000fe20001000000 */
[----:B------:R-:W-:Y:S01]  /*c2c0*/  UIMAD UR4, UR40, UR11, UR41 ;  /* 0x0000000b280472a4 */ /* 0x000fe2000f8e0229 */
[----:B------:R-:W-:Y:S01]  /*c2d0*/  SEL R7, RZ, 0xffffffff, P1 ;  /* 0xffffffffff077807 */ /* 0x000fe20000800000 */
[----:B------:R-:W-:Y:S01]  /*c2e0*/  UIMAD.WIDE.U32 UR40, UR40, UR10, UR8 ;  /* 0x0000000a282872a5 */ /* 0x000fe2000f8e0008 */
[----:B------:R-:W-:Y:S01]  /*c2f0*/  IMAD.MOV.U32 R3, RZ, RZ, R9 ;  /* 0x000000ffff037224 */ /* 0x000fe200078e0009 */
[----:B------:R-:W-:Y:S01]  /*c300*/  LOP3.LUT R6, R15, 0x2, R6, 0xe2, !PT ;  /* 0x000000020f067812 */ /* 0x000fe200078ee206 */
[----:B------:R-:W-:Y:S01]  /*c310*/  ULDC.64 UR8, c[0x0][0xae0] ;  /* 0x0002b80000087ab9 */ /* 0x000fe20000000a00 */
[----:B------:R-:W-:Y:S01]  /*c320*/  IMAD.SHL.U32 R7, R7, 0x4, RZ ;  /* 0x0000000407077824 */ /* 0x000fe200078e00ff */
[----:B------:R-:W-:Y:S01]  /*c330*/  UIADD3 UR4, UR41, UR4, URZ ;  /* 0x0000000429047290 */ /* 0x000fe2000fffe03f */
[----:B------:R-:W0:Y:S01]  /*c340*/  @P0 LDC R4, c[0x0][0xbec] ;  /* 0x0002fb00ff040b82 */ /* 0x000e220000000800 */
[C---:B------:R-:W-:Y:S01]  /*c350*/  VIADD R33, R2.reuse, 0x140 ;  /* 0x0000014002217836 */ /* 0x040fe20000000000 */
[----:B------:R-:W-:Y:S01]  /*c360*/  SHF.R.S32.HI R31, RZ, 0x1f, R184 ;  /* 0x0000001fff1f7819 */ /* 0x000fe200000114b8 */
[----:B------:R-:W-:Y:S01]  /*c370*/  VIADD R37, R2, 0x180 ;  /* 0x0000018002257836 */ /* 0x000fe20000000000 */
[----:B------:R-:W-:Y:S01]  /*c380*/  LOP3.LUT R10, R7, 0x4, R6, 0xe2, !PT ;  /* 0x00000004070a7812 */ /* 0x000fe200078ee206 */
[----:B------:R-:W-:Y:S01]  /*c390*/  IMAD.U32 R26, RZ, RZ, UR43 ;  /* 0x0000002bff1a7e24 */ /* 0x000fe2000f8e00ff */
[----:B------:R-:W-:Y:S01]  /*c3a0*/  SHF.R.S32.HI R28, RZ, 0x1f, R27 ;  /* 0x0000001fff1c7819 */ /* 0x000fe2000001141b */
[----:B-----5:R-:W-:Y:S01]  /*c3b0*/  IMAD R25, R0, R11, RZ ;  /* 0x0000000b00197224 */ /* 0x020fe200078e02ff */
[----:B------:R-:W1:Y:S01]  /*c3c0*/  @P0 LDC R5, c[0x0][0xbf0] ;  /* 0x0002fc00ff050b82 */ /* 0x000e620000000800 */
[----:B------:R-:W-:Y:S01]  /*c3d0*/  IMAD R26, R26, 0x40, R13 ;  /* 0x000000401a1a7824 */ /* 0x000fe200078e020d */
[----:B------:R-:W-:Y:S01]  /*c3e0*/  SHF.R.S32.HI R32, RZ, 0x1f, R37 ;  /* 0x0000001fff207819 */ /* 0x000fe20000011425 */
[----:B------:R-:W-:Y:S01]  /*c3f0*/  VIADD R29, R2, 0x1c0 ;  /* 0x000001c0021d7836 */ /* 0x000fe20000000000 */
[----:B------:R-:W-:-:S02]  /*c400*/  SHF.R.S32.HI R34, RZ, 0x1f, R35 ;  /* 0x0000001fff227819 */ /* 0x000fc40000011423 */
[----:B------:R-:W-:Y:S02]  /*c410*/  SHF.R.S32.HI R36, RZ, 0x1f, R33 ;  /* 0x0000001fff247819 */ /* 0x000fe40000011421 */
[----:B------:R-:W-:Y:S02]  /*c420*/  ISETP.GE.AND P1, PT, R29, UR12, PT ;  /* 0x0000000c1d007c0c */ /* 0x000fe4000bf26270 */
[----:B------:R-:W-:Y:S02]  /*c430*/  SHF.R.S32.HI R30, RZ, 0x1f, R29 ;  /* 0x0000001fff1e7819 */ /* 0x000fe4000001141d */
[----:B------:R-:W-:Y:S02]  /*c440*/  SEL R0, RZ, 0x80, P1 ;  /* 0x00000080ff007807 */ /* 0x000fe40000800000 */
[----:B------:R-:W-:Y:S01]  /*c450*/  SHF.R.S32.HI R38, RZ, 0x1f, R185 ;  /* 0x0000001fff267819 */ /* 0x000fe200000114b9 */
[----:B0-----:R-:W-:-:S05]  /*c460*/  @P0 IMAD.HI.U32 R4, R9, R4, RZ ;  /* 0x0000000409040227 */ /* 0x001fca00078e00ff */
[----:B-1----:R-:W-:Y:S01]  /*c470*/  @P0 SHF.R.U32.HI R3, RZ, R5, R4 ;  /* 0x00000005ff030219 */ /* 0x002fe20000011604 */
[----:B------:R-:W-:Y:S01]  /*c480*/  IMAD.U32 R5, RZ, RZ, UR41 ;  /* 0x00000029ff057e24 */ /* 0x000fe2000f8e00ff */
[----:B------:R-:W-:Y:S01]  /*c490*/  ISETP.GE.AND P0, PT, R35, UR12, PT ;  /* 0x0000000c23007c0c */ /* 0x000fe2000bf06270 */
[----:B------:R-:W-:Y:S01]  /*c4a0*/  IMAD.U32 R4, RZ, RZ, UR40 ;  /* 0x00000028ff047e24 */ /* 0x000fe2000f8e00ff */
[--C-:B------:R-:W-:Y:S01]  /*c4b0*/  SHF.R.S32.HI R6, RZ, 0x1f, R3.reuse ;  /* 0x0000001fff067819 */ /* 0x100fe20000011403 */
[----:B------:R-:W-:Y:S01]  /*c4c0*/  IMAD.U32 R5, RZ, RZ, UR4 ;  /* 0x00000004ff057e24 */ /* 0x000fe2000f8e00ff */
[----:B------:R-:W-:Y:S01]  /*c4d0*/  SEL R7, RZ, 0xffffffff, P0 ;  /* 0xffffffffff077807 */ /* 0x000fe20000000000 */
[----:B------:R-:W-:Y:S01]  /*c4e0*/  IMAD.MOV R8, RZ, RZ, -R3 ;  /* 0x000000ffff087224 */ /* 0x000fe200078e0a03 */
[----:B------:R-:W-:Y:S01]  /*c4f0*/  ISETP.GE.AND P0, PT, R27, UR12, PT ;  /* 0x0000000c1b007c0c */ /* 0x000fe2000bf06270 */
[----:B------:R-:W-:Y:S02]  /*c500*/  IMAD R6, R6, UR8, RZ ;  /* 0x0000000806067c24 */ /* 0x000fe4000f8e02ff */
[----:B------:R-:W-:Y:S01]  /*c510*/  IMAD.SHL.U32 R15, R7, 0x8, RZ ;  /* 0x00000008070f7824 */ /* 0x000fe200078e00ff */
[----:B------:R-:W-:Y:S01]  /*c520*/  SEL R12, RZ, 0xffffffff, P0 ;  /* 0xffffffffff0c7807 */ /* 0x000fe20000000000 */
[----:B------:R-:W-:Y:S01]  /*c530*/  IMAD R7, R3, UR9, R6 ;  /* 0x0000000903077c24 */ /* 0x000fe2000f8e0206 */
[----:B------:R-:W-:Y:S01]  /*c540*/  ISETP.GE.AND P0, PT, R33, UR12, PT ;  /* 0x0000000c21007c0c */ /* 0x000fe2000bf06270 */
[----:B------:R-:W-:Y:S01]  /*c550*/  IMAD.WIDE.U32 R4, R3, UR8, R4 ;  /* 0x0000000803047c25 */ /* 0x000fe2000f8e0004 */
[----:B------:R-:W-:Y:S01]  /*c560*/  LOP3.LUT R10, R15, 0x8, R10, 0xe2, !PT ;  /* 0x000000080f0a7812 */ /* 0x000fe200078ee20a */
[----:B------:R-:W-:-:S02]  /*c570*/  ULDC.64 UR8, c[0x0][0xad8] ;  /* 0x0002b60000087ab9 */ /* 0x000fc40000000a00 */
[----:B------:R-:W-:Y:S02]  /*c580*/  IMAD R3, R11, R8, R9 ;  /* 0x000000080b037224 */ /* 0x000fe400078e0209 */
[----:B------:R-:W-:Y:S02]  /*c590*/  IMAD.SHL.U32 R9, R12, 0x10, RZ ;  /* 0x000000100c097824 */ /* 0x000fe400078e00ff */
[----:B------:R-:W-:Y:S01]  /*c5a0*/  IMAD.IADD R5, R5, 0x1, R7 ;  /* 0x0000000105057824 */ /* 0x000fe200078e0207 */
[----:B------:R-:W-:Y:S02]  /*c5b0*/  SHF.R.S32.HI R6, RZ, 0x1f, R3 ;  /* 0x0000001fff067819 */ /* 0x000fe40000011403 */
[----:B------:R-:W-:Y:S01]  /*c5c0*/  SEL R7, RZ, 0xffffffff, P0 ;  /* 0xffffffffff077807 */ /* 0x000fe20000000000 */
[----:B------:R-:W-:Y:S01]  /*c5d0*/  IMAD.WIDE.U32 R4, R3, UR8, R4 ;  /* 0x0000000803047c25 */ /* 0x000fe2000f8e0004 */
[----:B------:R-:W-:Y:S02]  /*c5e0*/  LOP3.LUT R10, R9, 0x10, R10, 0xe2, !PT ;  /* 0x00000010090a7812 */ /* 0x000fe400078ee20a */
[----:B------:R-:W-:Y:S01]  /*c5f0*/  ISETP.GE.AND P0, PT, R37, UR12, PT ;  /* 0x0000000c25007c0c */ /* 0x000fe2000bf06270 */
[----:B------:R-:W-:-:S02]  /*c600*/  IMAD R6, R6, UR8, RZ ;  /* 0x0000000806067c24 */ /* 0x000fc4000f8e02ff */
[----:B------:R-:W-:Y:S02]  /*c610*/  IMAD.SHL.U32 R9, R7, 0x20, RZ ;  /* 0x0000002007097824 */ /* 0x000fe400078e00ff */
[----:B------:R-:W-:Y:S01]  /*c620*/  IMAD R7, R3, UR9, R6 ;  /* 0x0000000903077c24 */ /* 0x000fe2000f8e0206 */
[----:B------:R-:W-:Y:S02]  /*c630*/  ULDC.64 UR8, c[0x0][0xa80] ;  /* 0x0002a00000087ab9 */ /* 0x000fe40000000a00 */
[----:B------:R-:W-:Y:S01]  /*c640*/  LOP3.LUT R10, R9, 0x20, R10, 0xe2, !PT ;  /* 0x00000020090a7812 */ /* 0x000fe200078ee20a */
[----:B------:R-:W-:Y:S01]  /*c650*/  IMAD.IADD R3, R5, 0x1, R7 ;  /* 0x0000000105037824 */ /* 0x000fe200078e0207 */
[----:B------:R-:W-:Y:S02]  /*c660*/  SEL R9, RZ, 0x40, P0 ;  /* 0x00000040ff097807 */ /* 0x000fe40000000000 */
[----:B------:R-:W-:Y:S02]  /*c670*/  LEA R20, P0, R4, UR8, 0x1 ;  /* 0x0000000804147c11 */ /* 0x000fe4000f8008ff */
[----:B------:R-:W-:-:S02]  /*c680*/  LOP3.LUT R21, R10, R9, RZ, 0xfc, !PT ;  /* 0x000000090a157212 */ /* 0x000fc400078efcff */
[----:B------:R-:W-:Y:S01]  /*c690*/  LEA.HI.X R3, R4, UR9, R3, 0x1, P0 ;  /* 0x0000000904037c11 */ /* 0x000fe200080f0c03 */
[----:B------:R0:W1:Y:S01]  /*c6a0*/  SHFL.IDX PT, R6, R20, RZ, 0x181f ;  /* 0x00181fff14067589 */ /* 0x00006200000e0000 */
[----:B------:R-:W-:Y:S02]  /*c6b0*/  ISETP.GE.AND P0, PT, R26, R25, PT ;  /* 0x000000191a00720c */ /* 0x000fe40003f06270 */
[----:B------:R-:W-:Y:S01]  /*c6c0*/  LOP3.LUT R24, R21, R0, RZ, 0xfc, !PT ;  /* 0x0000000015187212 */ /* 0x000fe200078efcff */
[----:B------:R0:W2:Y:S10]  /*c6d0*/  SHFL.IDX PT, R7, R3, RZ, 0x181f ;  /* 0x00181fff03077589 */ /* 0x0000b400000e0000 */
[----:B0-----:R-:W-:Y:S05]  /*c6e0*/  @P0 BRA `(.L_x_3605) ;  /* 0x00000000007c0947 */ /* 0x001fea0003800000 */
[----:B------:R-:W-:Y:S02]  /*c6f0*/  ISETP.GE.AND P2, PT, R185, UR12, PT ;  /* 0x0000000cb9007c0c */ /* 0x000fe4000bf46270 */
[----:B------:R-:W-:Y:S02]  /*c700*/  ISETP.GE.AND P1, PT, R2, UR12, PT ;  /* 0x0000000c02007c0c */ /* 0x000fe4000bf26270 */
[----:B------:R-:W-:Y:S02]  /*c710*/  ISETP.GE.AND P5, PT, R184, UR12, PT ;  /* 0x0000000cb8007c0c */ /* 0x000fe4000bfa6270 */
[----:B------:R-:W-:-:S07]  /*c720*/  ISETP.GE.AND P3, PT, R35, UR12, PT ;  /* 0x0000000c23007c0c */ /* 0x000fce000bf66270 */
[CC--:B-1----:R-:W-:Y:S02]  /*c730*/  @!P2 LEA R8, P0, R185.reuse, R6.reuse, 0x1 ;  /* 0x00000006b908a211 */ /* 0x0c2fe400078008ff */
[----:B--2---:R-:W-:Y:S02]  /*c740*/  @!P1 IMAD.WIDE R4, R2, 0x2, R6 ;  /* 0x0000000202049825 */ /* 0x004fe400078e0206 */
[----:B------:R-:W-:Y:S02]  /*c750*/  @!P2 LEA.HI.X R9, R185, R7, R38, 0x1, P0 ;  /* 0x00000007b909a211 */ /* 0x000fe400000f0c26 */
[----:B------:R-:W-:Y:S01]  /*c760*/  @!P5 LEA R10, P4, R184, R6, 0x1 ;  /* 0x00000006b80ad211 */ /* 0x000fe200078808ff */
[----:B------:R-:W-:Y:S01]  /*c770*/  @!P1 ST.E.128 desc[UR50][R4.64], RZ ;  /* 0x000000ff04009985 */ /* 0x000fe2000c101d32 */
[----:B------:R-:W-:Y:S02]  /*c780*/  ISETP.GE.AND P1, PT, R33, UR12, PT ;  /* 0x0000000c21007c0c */ /* 0x000fe4000bf26270 */
[----:B------:R-:W-:Y:S01]  /*c790*/  LOP3.LUT P0, RZ, R21, 0x40, RZ, 0xc0, !PT ;  /* 0x0000004015ff7812 */ /* 0x000fe2000780c0ff */
[----:B------:R0:W-:Y:S01]  /*c7a0*/  @!P2 ST.E.128 desc[UR50][R8.64], RZ ;  /* 0x000000ff0800a985 */ /* 0x0001e2000c101d32 */
[----:B------:R-:W-:-:S02]  /*c7b0*/  ISETP.GE.AND P2, PT, R27, UR12, PT ;  /* 0x0000000c1b007c0c */ /* 0x000fc4000bf46270 */
[-C--:B------:R-:W-:Y:S02]  /*c7c0*/  @!P5 LEA.HI.X R11, R184, R7.reuse, R31, 0x1, P4 ;  /* 0x00000007b80bd211 */ /* 0x080fe400020f0c1f */
[----:B------:R-:W-:Y:S02]  /*c7d0*/  LOP3.LUT P4, RZ, R24, 0x80, RZ, 0xc0, !PT ;  /* 0x0000008018ff7812 */ /* 0x000fe4000788c0ff */
[CC--:B------:R-:W-:Y:S01]  /*c7e0*/  @!P3 LEA R12, P6, R35.reuse, R6.reuse, 0x1 ;  /* 0x00000006230cb211 */ /* 0x0c0fe200078c08ff */
[----:B------:R3:W-:Y:S03]  /*c7f0*/  @!P5 ST.E.128 desc[UR50][R10.64], RZ ;  /* 0x000000ff0a00d985 */ /* 0x0007e6000c101d32 */
[----:B------:R-:W-:Y:S02]  /*c800*/  @!P3 LEA.HI.X R13, R35, R7, R34, 0x1, P6 ;  /* 0x00000007230db211 */ /* 0x000fe400030f0c22 */
[----:B0-----:R-:W-:-:S02]  /*c810*/  @!P1 LEA R8, P6, R33, R6, 0x1 ;  /* 0x0000000621089211 */ /* 0x001fc400078c08ff */
[-C--:B------:R-:W-:Y:S01]  /*c820*/  @!P2 LEA R4, P5, R27, R6.reuse, 0x1 ;  /* 0x000000061b04a211 */ /* 0x080fe200078a08ff */
[----:B------:R3:W-:Y:S01]  /*c830*/  @!P3 ST.E.128 desc[UR50][R12.64], RZ ;  /* 0x000000ff0c00b985 */ /* 0x0007e2000c101d32 */
[-C--:B------:R-:W-:Y:S02]  /*c840*/  @P0 LEA R14, P3, R37, R6.reuse, 0x1 ;  /* 0x00000006250e0211 */ /* 0x080fe400078608ff */
[-C--:B------:R-:W-:Y:S02]  /*c850*/  @!P2 LEA.HI.X R5, R27, R7.reuse, R28, 0x1, P5 ;  /* 0x000000071b05a211 */ /* 0x080fe400028f0c1c */
[----:B------:R-:W-:Y:S02]  /*c860*/  @P4 LEA R6, P5, R29, R6, 0x1 ;  /* 0x000000061d064211 */ /* 0x000fe400078a08ff */
[-C--:B------:R-:W-:Y:S01]  /*c870*/  @!P1 LEA.HI.X R9, R33, R7.reuse, R36, 0x1, P6 ;  /* 0x0000000721099211 */ /* 0x080fe200030f0c24 */
[----:B------:R3:W-:Y:S01]  /*c880*/  @!P2 ST.E.128 desc[UR50][R4.64], RZ ;  /* 0x000000ff0400a985 */ /* 0x0007e2000c101d32 */
[----:B------:R-:W-:-:S02]  /*c890*/  @P0 LEA.HI.X R15, R37, R7, R32, 0x1, P3 ;  /* 0x00000007250f0211 */ /* 0x000fc400018f0c20 */
[----:B------:R-:W-:Y:S01]  /*c8a0*/  @P4 LEA.HI.X R7, R29, R7, R30, 0x1, P5 ;  /* 0x000000071d074211 */ /* 0x000fe200028f0c1e */
[----:B------:R3:W-:Y:S04]  /*c8b0*/  @!P1 ST.E.128 desc[UR50][R8.64], RZ ;  /* 0x000000ff08009985 */ /* 0x0007e8000c101d32 */
[----:B------:R3:W-:Y:S04]  /*c8c0*/  @P0 ST.E.128 desc[UR50][R14.64], RZ ;  /* 0x000000ff0e000985 */ /* 0x0007e8000c101d32 */
[----:B------:R3:W-:Y:S02]  /*c8d0*/  @P4 ST.E.128 desc[UR50][R6.64], RZ ;  /* 0x000000ff06004985 */ /* 0x0007e4000c101d32 */
.L_x_3605:
[----:B------:R-:W-:Y:S05]  /*c8e0*/  BSYNC B1 ;  /* 0x0000000000017941 */ /* 0x000fea0003800000 */
.L_x_3604:
[----:B------:R-:W-:Y:S01]  /*c8f0*/  VIADD R0, R26, 0x20 ;  /* 0x000000201a007836 */ /* 0x000fe20000000000 */
[----:B--23--:R0:W2:Y:S04]  /*c900*/  SHFL.IDX PT, R7, R3, 0x1, 0x181f ;  /* 0x00381f0003077f89 */ /* 0x00c0a800000e0000 */
[----:B------:R-:W-:Y:S01]  /*c910*/  ISETP.GE.AND P0, PT, R0, R25, PT ;  /* 0x000000190000720c */ /* 0x000fe20003f06270 */
[----:B-1----:R0:W1:-:S12]  /*c920*/  SHFL.IDX PT, R6, R20, 0x1, 0x181f ;  /* 0x00381f0014067f89 */ /* 0x00205800000e0000 */
[----:B0-----:R-:W-:Y:S05]  /*c930*/  @P0 BRA `(.L_x_3598) ;  /* 0x00000000007c0947 */ /* 0x001fea0003800000 */
[----:B------:R-:W-:Y:S02]  /*c940*/  ISETP.GE.AND P1, PT, R2, UR12, PT ;  /* 0x0000000c02007c0c */ /* 0x000fe4000bf26270 */
[----:B------:R-:W-:Y:S02]  /*c950*/  ISETP.GE.AND P5, PT, R185, UR12, PT ;  /* 0x0000000cb9007c0c */ /* 0x000fe4000bfa6270 */
[----:B------:R-:W-:Y:S02]  /*c960*/  ISETP.GE.AND P4, PT, R184, UR12, PT ;  /* 0x0000000cb8007c0c */ /* 0x000fe4000bf86270 */
[----:B------:R-:W-:Y:S02]  /*c970*/  ISETP.GE.AND P3, PT, R35, UR12, PT ;  /* 0x0000000c23007c0c */ /* 0x000fe4000bf66270 */
[----:B------:R-:W-:-:S05]  /*c980*/  ISETP.GE.AND P2, PT, R27, UR12, PT ;  /* 0x0000000c1b007c0c */ /* 0x000fca000bf46270 */
[----:B-12---:R-:W-:Y:S02]  /*c990*/  @!P1 IMAD.WIDE R4, R2, 0x2, R6 ;  /* 0x0000000202049825 */ /* 0x006fe400078e0206 */
[CC--:B------:R-:W-:Y:S02]  /*c9a0*/  @!P5 LEA R8, P0, R185.reuse, R6.reuse, 0x1 ;  /* 0x00000006b908d211 */ /* 0x0c0fe400078008ff */
[-C--:B------:R-:W-:Y:S01]  /*c9b0*/  @!P4 LEA R10, P6, R184, R6.reuse, 0x1 ;  /* 0x00000006b80ac211 */ /* 0x080fe200078c08ff */
[----:B------:R0:W-:Y:S01]  /*c9c0*/  @!P1 ST.E.128 desc[UR50][R4.64], RZ ;  /* 0x000000ff04009985 */ /* 0x0001e2000c101d32 */
[----:B------:R-:W-:Y:S02]  /*c9d0*/  @!P5 LEA.HI.X R9, R185, R7, R38, 0x1, P0 ;  /* 0x00000007b909d211 */ /* 0x000fe400000f0c26 */
[----:B------:R-:W-:Y:S02]  /*c9e0*/  ISETP.GE.AND P1, PT, R33, UR12, PT ;  /* 0x0000000c21007c0c */ /* 0x000fe4000bf26270 */
[----:B------:R-:W-:Y:S01]  /*c9f0*/  LOP3.LUT P0, RZ, R21, 0x40, RZ, 0xc0, !PT ;  /* 0x0000004015ff7812 */ /* 0x000fe2000780c0ff */
[----:B------:R1:W-:Y:S01]  /*ca00*/  @!P5 ST.E.128 desc[UR50][R8.64], RZ ;  /* 0x000000ff0800d985 */ /* 0x0003e2000c101d32 */
[----:B------:R-:W-:-:S02]  /*ca10*/  @!P3 LEA R12, P5, R35, R6, 0x1 ;  /* 0x00000006230cb211 */ /* 0x000fc400078a08ff */
[-C--:B------:R-:W-:Y:S02]  /*ca20*/  @!P4 LEA.HI.X R11, R184, R7.reuse, R31, 0x1, P6 ;  /* 0x00000007b80bc211 */ /* 0x080fe400030f0c1f */
[-C--:B------:R-:W-:Y:S02]  /*ca30*/  @!P2 LEA R14, P6, R27, R6.reuse, 0x1 ;  /* 0x000000061b0ea211 */ /* 0x080fe400078c08ff */
[-C--:B------:R-:W-:Y:S01]  /*ca40*/  @!P3 LEA.HI.X R13, R35, R7.reuse, R34, 0x1, P5 ;  /* 0x00000007230db211 */ /* 0x080fe200028f0c22 */
[----:B------:R1:W-:Y:S01]  /*ca50*/  @!P4 ST.E.128 desc[UR50][R10.64], RZ ;  /* 0x000000ff0a00c985 */ /* 0x0003e2000c101d32 */
[----:B------:R-:W-:Y:S02]  /*ca60*/  LOP3.LUT P5, RZ, R24, 0x80, RZ, 0xc0, !PT ;  /* 0x0000008018ff7812 */ /* 0x000fe400078ac0ff */
[----:B------:R-:W-:Y:S01]  /*ca70*/  @!P2 LEA.HI.X R15, R27, R7, R28, 0x1, P6 ;  /* 0x000000071b0fa211 */ /* 0x000fe200030f0c1c */
[----:B------:R1:W-:Y:S01]  /*ca80*/  @!P3 ST.E.128 desc[UR50][R12.64], RZ ;  /* 0x000000ff0c00b985 */ /* 0x0003e2000c101d32 */
[----:B0-----:R-:W-:-:S03]  /*ca90*/  @!P1 LEA R4, P6, R33, R6, 0x1 ;  /* 0x0000000621049211 */ /* 0x001fc600078c08ff */
[----:B------:R1:W-:Y:S01]  /*caa0*/  @!P2 ST.E.128 desc[UR50][R14.64], RZ ;  /* 0x000000ff0e00a985 */ /* 0x0003e2000c101d32 */
[----:B------:R-:W-:Y:S02]  /*cab0*/  @!P1 LEA.HI.X R5, R33, R7, R36, 0x1, P6 ;  /* 0x0000000721059211 */ /* 0x000fe400030f0c24 */
[----:B------:R-:W-:-:S03]  /*cac0*/  @P0 LEA R20, P6, R37, R6, 0x1 ;  /* 0x0000000625140211 */ /* 0x000fc600078c08ff */
[----:B------:R1:W-:Y:S01]  /*cad0*/  @!P1 ST.E.128 desc[UR50][R4.64], RZ ;  /* 0x000000ff04009985 */ /* 0x0003e2000c101d32 */
[----:B------:R-:W-:Y:S02]  /*cae0*/  @P0 LEA.HI.X R21, R37, R7, R32, 0x1, P6 ;  /* 0x0000000725150211 */ /* 0x000fe400030f0c20 */
[----:B------:R-:W-:-:S03]  /*caf0*/  @P5 LEA R6, P6, R29, R6, 0x1 ;  /* 0x000000061d065211 */ /* 0x000fc600078c08ff */
[----:B------:R1:W-:Y:S01]  /*cb00*/  @P0 ST.E.128 desc[UR50][R20.64], RZ ;  /* 0x000000ff14000985 */ /* 0x0003e2000c101d32 */
[----:B------:R-:W-:-:S05]  /*cb10*/  @P5 LEA.HI.X R7, R29, R7, R30, 0x1, P6 ;  /* 0x000000071d075211 */ /* 0x000fca00030f0c1e */
[----:B------:R1:W-:Y:S04]  /*cb20*/  @P5 ST.E.128 desc[UR50][R6.64], RZ ;  /* 0x000000ff06005985 */ /* 0x0003e8000c101d32 */
.L_x_3598:
[----:B------:R-:W-:Y:S05]  /*cb30*/  BSYNC B0 ;  /* 0x0000000000007941 */ /* 0x000fea0003800000 */
.L_x_3591:
[----:B------:R-:W-:Y:S02]  /*cb40*/  ULDC UR4, c[0x0][0xc3c] ;  /* 0x00030f0000047ab9 */ /* 0x000fe40000000800 */
[----:B------:R-:W-:-:S06]  /*cb50*/  UISETP.GE.AND UP0, UPT, UR7, UR4, UPT ;  /* 0x000000040700728c */ /* 0x000fcc000bf06270 */
[----:B------:R-:W-:-:S13]  /*cb60*/  PLOP3.LUT P0, PT, PT, PT, UP0, 0x80, 0x0 ;  /* 0x000000000000781c */ /* 0x000fda0003f0f008 */
[----:B------:R-:W-:Y:S05]  /*cb70*/  @!P0 BRA `(.L_x_3606) ;  /* 0xffffff4400d48947 */ /* 0x000fea000383ffff */
[----:B------:R-:W-:Y:S05]  /*cb80*/  EXIT ;  /* 0x000000000000794d */ /* 0x000fea0003800000 */
.L_x_3550:
[----:B------:R-:W-:-:S08]  /*cb90*/  NOP ;  /* 0x0000000000007918 */ /* 0x000fd00000000000 */
[----:B------:R-:W0:-:S00]  /*cba0*/  USETMAXREG.DEALLOC.CTAPOOL 0x28 ;  /* 0x00000028000079c8 */ /* 0x000e0000080e0500 */
        /* <DEDUP_REMOVED lines=14> */
.L_x_3607:
        /* <DEDUP_REMOVED lines=43> */
.L_x_3611:
        /* <DEDUP_REMOVED lines=35> */
.L_x_3609:
        /* <DEDUP_REMOVED lines=18> */
.L_x_3612:
[----:B-1----:R-:W-:Y:S01]  /*d290*/  IMAD R24, R24, UR5, R10 ;  /* 0x0000000518187c24 */ /* 0x002fe2000f8e020a */
[----:B------:R-:W-:Y:S01]  /*d2a0*/  IABS R4, R9 ;  /* 0x0000000900047213 */ /* 0x000fe20000000000 */
[----:B0-----:R-:W-:Y:S01]  /*d2b0*/  IMAD.MOV.U32 R5, RZ, RZ, R11 ;  /* 0x000000ffff057224 */ /* 0x001fe200078e000b */
[----:B------:R-:W-:Y:S01]  /*d2c0*/  IABS R11, R6 ;  /* 0x00000006000b7213 */ /* 0x000fe20000000000 */
[----:B------:R-:W-:Y:S01]  /*d2d0*/  IMAD.MOV.U32 R2, RZ, RZ, RZ ;  /* 0x000000ffff027224 */ /* 0x000fe200078e00ff */
[----:B------:R-:W-:Y:S01]  /*d2e0*/  IADD3 R25, -R24, UR6, RZ ;  /* 0x0000000618197c10 */ /* 0x000fe2000fffe1ff */
[----:B------:R-:W-:Y:S01]  /*d2f0*/  IMAD R5, R5, R12, RZ ;  /* 0x0000000c05057224 */ /* 0x000fe200078e02ff */
[----:B------:R-:W0:Y:S01]  /*d300*/  I2F.RP R8, R4 ;  /* 0x0000000400087306 */ /* 0x000e220000209400 */
[----:B------:R-:W-:Y:S01]  /*d310*/  VIADD R27, R27, UR4 ;  /* 0x000000041b1b7c36 */ /* 0x000fe20008000000 */
[----:B------:R-:W-:Y:S01]  /*d320*/  IABS R10, R25 ;  /* 0x00000019000a7213 */ /* 0x000fe20000000000 */
[----:B------:R-:W-:-:S04]  /*d330*/  IMAD.HI.U32 R2, R3, R5, R2 ;  /* 0x0000000503027227 */ /* 0x000fc800078e0002 */
[----:B------:R-:W-:Y:S02]  /*d340*/  IMAD.MOV.U32 R3, RZ, RZ, R10 ;  /* 0x000000ffff037224 */ /* 0x000fe400078e000a */
[----:B------:R-:W-:Y:S02]  /*d350*/  IMAD.MOV R5, RZ, RZ, -R11 ;  /* 0x000000ffff057224 */ /* 0x000fe400078e0a0b */
[----:B------:R-:W-:-:S04]  /*d360*/  IMAD.HI.U32 R2, R2, R3, RZ ;  /* 0x0000000302027227 */ /* 0x000fc800078e00ff */
[----:B------:R-:W-:Y:S01]  /*d370*/  IMAD R3, R2, R5, R3 ;  /* 0x0000000502037224 */ /* 0x000fe200078e0203 */
[----:B0-----:R-:W0:Y:S01]  /*d380*/  MUFU.RCP R8, R8 ;  /* 0x0000000800087308 */ /* 0x001e220000001000 */
[----:B------:R-:W-:-:S03]  /*d390*/  LOP3.LUT R5, R25, R6, RZ, 0x3c, !PT ;  /* 0x0000000619057212 */ /* 0x000fc600078e3cff */
[----:B------:R-:W-:Y:S02]  /*d3a0*/  ISETP.GT.U32.AND P1, PT, R12, R3, PT ;  /* 0x000000030c00720c */ /* 0x000fe40003f24070 */
[----:B------:R-:W-:-:S11]  /*d3b0*/  ISETP.GE.AND P2, PT, R5, RZ, PT ;  /* 0x000000ff0500720c */ /* 0x000fd60003f46270 */
[----:B------:R-:W-:Y:S02]  /*d3c0*/  @!P1 IMAD.IADD R3, R3, 0x1, -R12 ;  /* 0x0000000103039824 */ /* 0x000fe400078e0a0c */
[----:B0-----:R-:W-:Y:S02]  /*d3d0*/  VIADD R10, R8, 0xffffffe ;  /* 0x0ffffffe080a7836 */ /* 0x001fe40000000000 */
[----:B------:R-:W-:Y:S01]  /*d3e0*/  @!P1 VIADD R2, R2, 0x1 ;  /* 0x0000000102029836 */ /* 0x000fe20000000000 */
[----:B------:R-:W-:Y:S02]  /*d3f0*/  ISETP.GE.U32.AND P0, PT, R3, R12, PT ;  /* 0x0000000c0300720c */ /* 0x000fe40003f06070 */
[----:B------:R-:W0:Y:S01]  /*d400*/  F2I.FTZ.U32.TRUNC.NTZ R3, R10 ;  /* 0x0000000a00037305 */ /* 0x000e22000021f000 */
[----:B------:R-:W-:-:S10]  /*d410*/  ISETP.NE.AND P1, PT, R6, RZ, PT ;  /* 0x000000ff0600720c */ /* 0x000fd40003f25270 */
        /* <DEDUP_REMOVED lines=9> */
[----:B------:R-:W-:-:S02]  /*d4b0*/  IMAD.MOV.U32 R2, RZ, RZ, RZ ;  /* 0x000000ffff027224 */ /* 0x000fc400078e00ff */
[----:B------:R-:W-:Y:S02]  /*d4c0*/  IMAD R6, R6, R8, RZ ;  /* 0x0000000806067224 */ /* 0x000fe400078e02ff */
[----:B------:R-:W-:-:S04]  /*d4d0*/  IMAD.HI.U32 R2, R3, R5, R2 ;  /* 0x0000000503027227 */ /* 0x000fc800078e0002 */
[----:B------:R-:W-:Y:S02]  /*d4e0*/  IMAD.MOV.U32 R3, RZ, RZ, R10 ;  /* 0x000000ffff037224 */ /* 0x000fe400078e000a */
[----:B------:R-:W-:Y:S02]  /*d4f0*/  IMAD.MOV.U32 R5, RZ, RZ, R11 ;  /* 0x000000ffff057224 */ /* 0x000fe400078e000b */
        /* <DEDUP_REMOVED lines=15> */
[----:B------:R-:W-:-:S04]  /*d5f0*/  IMAD R9, R9, 0x1000000, R2 ;  /* 0x0100000009097824 */ /* 0x000fc800078e0202 */
[----:B------:R-:W-:Y:S01]  /*d600*/  IMAD R26, R26, 0x10000, R9 ;  /* 0x000100001a1a7824 */ /* 0x000fe200078e0209 */
[----:B------:R-:W-:Y:S06]  /*d610*/  BRA `(.L_x_3613) ;  /* 0x0000000000147947 */ /* 0x000fec0003800000 */
.L_x_3610:
[----:B------:R-:W-:Y:S01]  /*d620*/  ULDC UR4, c[0x0][0xc3c] ;  /* 0x00030f0000047ab9 */ /* 0x000fe20000000800 */
[----:B------:R-:W-:Y:S02]  /*d630*/  IMAD.MOV.U32 R25, RZ, RZ, RZ ;  /* 0x000000ffff197224 */ /* 0x000fe400078e00ff */
[----:B------:R-:W-:Y:S02]  /*d640*/  IMAD.U32 R24, RZ, RZ, UR6 ;  /* 0x00000006ff187e24 */ /* 0x000fe4000f8e00ff */
[----:B------:R-:W-:Y:S02]  /*d650*/  IMAD.MOV.U32 R26, RZ, RZ, RZ ;  /* 0x000000ffff1a7224 */ /* 0x000fe400078e00ff */
[----:B------:R-:W-:-:S07]  /*d660*/  IMAD.U32 R27, RZ, RZ, UR4 ;  /* 0x00000004ff1b7e24 */ /* 0x000fce000f8e00ff */
.L_x_3613:
[----:B------:R-:W-:-:S13]  /*d670*/  ISETP.NE.AND P0, PT, R7, RZ, PT ;  /* 0x000000ff0700720c */ /* 0x000fda0003f05270 */
[----:B------:R-:W0:Y:S01]  /*d680*/  @!P0 S2R R3, SR_CgaCtaId ;  /* 0x0000000000038919 */ /* 0x000e220000008800 */
[----:B------:R-:W-:-:S04]  /*d690*/  @!P0 MOV R2, 0x400 ;  /* 0x0000040000028802 */ /* 0x000fc80000000f00 */
[----:B0-----:R-:W-:-:S05]  /*d6a0*/  @!P0 LEA R2, R3, R2, 0x18 ;  /* 0x0000000203028211 */ /* 0x001fca00078ec0ff */
[----:B------:R1:W-:Y:S01]  /*d6b0*/  @!P0 STS.128 [R2+0x28cd0], R24 ;  /* 0x028cd01802008388 */ /* 0x0003e20000000c00 */
[----:B------:R-:W-:Y:S06]  /*d6c0*/  BAR.ARV 0x5, 0x180 ;  /* 0x0146000000007b1d */ /* 0x000fec0000002000 */
.L_x_3608:
[----:B------:R2:W-:Y:S01]  /*d6d0*/  STL [R1+0x24], RZ ;  /* 0x000024ff01007387 */ /* 0x0005e20000100800 */
[----:B------:R-:W-:Y:S01]  /*d6e0*/  ULDC UR4, c[0x0][0xc3c] ;  /* 0x00030f0000047ab9 */ /* 0x000fe20000000800 */
[----:B------:R-:W-:Y:S01]  /*d6f0*/  IMAD.MOV.U32 R22, RZ, RZ, 0x1 ;  /* 0x00000001ff167424 */ /* 0x000fe200078e00ff */
[----:B0-----:R-:W-:Y:S01]  /*d700*/  ISETP.GE.AND P0, PT, R27, UR4, PT ;  /* 0x000000041b007c0c */ /* 0x001fe2000bf06270 */
[----:B------:R-:W-:-:S12]  /*d710*/  IMAD.MOV.U32 R18, RZ, RZ, RZ ;  /* 0x000000ffff127224 */ /* 0x000fd800078e00ff */
[----:B--2---:R-:W-:Y:S05]  /*d720*/  @P0 BRA `(.L_x_3614) ;  /* 0x0000004800b80947 */ /* 0x004fea0003800000 */
[----:B------:R-:W0:Y:S01]  /*d730*/  S2UR UR5, SR_CgaCtaId ;  /* 0x00000000000579c3 */ /* 0x000e220000008800 */
[C---:B-1----:R-:W-:Y:S01]  /*d740*/  IMAD.SHL.U32 R2, R0.reuse, 0x8, RZ ;  /* 0x0000000800027824 */ /* 0x042fe200078e00ff */
[----:B------:R-:W-:Y:S01]  /*d750*/  UMOV UR4, 0x400 ;  /* 0x0000040000047882 */ /* 0x000fe20000000000 */
[C---:B------:R-:W-:Y:S01]  /*d760*/  LOP3.LUT R4, R0.reuse, 0x7f, RZ, 0xc0, !PT ;  /* 0x0000007f00047812 */ /* 0x040fe200078ec0ff */
[----:B------:R-:W-:Y:S01]  /*d770*/  IMAD.SHL.U32 R5, R0, 0x10, RZ ;  /* 0x0000001000057824 */ /* 0x000fe200078e00ff */
[----:B------:R1:W-:Y:S01]  /*d780*/  STL [R1+0x24], RZ ;  /* 0x000024ff01007387 */ /* 0x0003e20000100800 */
[C---:B------:R-:W-:Y:S01]  /*d790*/  LOP3.LUT R3, R2.reuse, 0x1f8, RZ, 0xc0, !PT ;  /* 0x000001f802037812 */ /* 0x040fe200078ec0ff */
[----:B------:R-:W-:Y:S01]  /*d7a0*/  BSSY B8, `(.L_x_3614) ;  /* 0x00004a6000087945 */ /* 0x000fe20003800000 */
[----:B------:R-:W-:Y:S01]  /*d7b0*/  SHF.R.U32.HI R36, RZ, 0x3, R4 ;  /* 0x00000003ff247819 */ /* 0x000fe20000011604 */
[----:B------:R-:W-:Y:S01]  /*d7c0*/  IMAD.MOV.U32 R22, RZ, RZ, 0x1 ;  /* 0x00000001ff167424 */ /* 0x000fe200078e00ff */
[----:B------:R-:W-:Y:S01]  /*d7d0*/  LOP3.LUT R3, R3, 0x38, R0, 0x78, !PT ;  /* 0x0000003803037812 */ /* 0x000fe200078e7800 */
[----:B------:R-:W-:Y:S01]  /*d7e0*/  IMAD.MOV.U32 R18, RZ, RZ, RZ ;  /* 0x000000ffff127224 */ /* 0x000fe200078e00ff */
[----:B------:R-:W-:Y:S01]  /*d7f0*/  LOP3.LUT R0, R2, 0x38, RZ, 0xc0, !PT ;  /* 0x0000003802007812 */ /* 0x000fe200078ec0ff */
[----:B------:R-:W-:Y:S01]  /*d800*/  ULOP3.LUT UR36, UR37, 0x2, URZ, 0xfc, !UPT ;  /* 0x0000000225247892 */ /* 0x000fe2000f8efc3f */
[----:B------:R-:W-:Y:S01]  /*d810*/  LOP3.LUT R33, R3, 0x200, R2, 0xf8, !PT ;  /* 0x0000020003217812 */ /* 0x000fe200078ef802 */
[----:B------:R-:W-:Y:S01]  /*d820*/  ULDC UR38, c[0x0][0xc] ;  /* 0x0000030000267ab9 */ /* 0x000fe20000000800 */
[----:B------:R-:W-:-:S02]  /*d830*/  LOP3.LUT R3, R36, 0x70, R5, 0xf8, !PT ;  /* 0x0000007024037812 */ /* 0x000fc400078ef805 */
[C---:B------:R-:W-:Y:S02]  /*d840*/  LOP3.LUT R2, R0.reuse, 0x40, RZ, 0xfc, !PT ;  /* 0x0000004000027812 */ /* 0x040fe400078efcff */
[C---:B------:R-:W-:Y:S02]  /*d850*/  LOP3.LUT R4, R0.reuse, 0x80, RZ, 0xfc, !PT ;  /* 0x0000008000047812 */ /* 0x040fe400078efcff */
[C---:B------:R-:W-:Y:S01]  /*d860*/  LOP3.LUT R3, R0.reuse, 0xc0, RZ, 0xfc, !PT ;  /* 0x000000c000037812 */ /* 0x040fe200078efcff */
[----:B0-----:R-:W-:Y:S01]  /*d870*/  ULEA UR4, UR5, UR4, 0x18 ;  /* 0x0000000405047291 */ /* 0x001fe2000f8ec03f */
[C---:B------:R-:W-:Y:S02]  /*d880*/  LOP3.LUT R2, R0.reuse, 0x100, RZ, 0xfc, !PT ;  /* 0x0000010000027812 */ /* 0x040fe400078efcff */
[C---:B------:R-:W-:Y:S02]  /*d890*/  LOP3.LUT R4, R0.reuse, 0x140, RZ, 0xfc, !PT ;  /* 0x0000014000047812 */ /* 0x040fe400078efcff */
[C---:B------:R-:W-:Y:S01]  /*d8a0*/  LOP3.LUT R3, R0.reuse, 0x180, RZ, 0xfc, !PT ;  /* 0x0000018000037812 */ /* 0x040fe200078efcff */
[----:B------:R-:W-:Y:S01]  /*d8b0*/  IMAD.U32 R17, RZ, RZ, UR4 ;  /* 0x00000004ff117e24 */ /* 0x000fe2000f8e00ff */
[----:B------:R-:W-:-:S03]  /*d8c0*/  LOP3.LUT R2, R0, 0x1c0, RZ, 0xfc, !PT ;  /* 0x000001c000027812 */ /* 0x000fc600078efcff */
[----:B------:R-:W-:-:S05]  /*d8d0*/  IMAD R0, R33, 0x2, R17 ;  /* 0x0000000221007824 */ /* 0x000fca00078e0211 */
[----:B------:R1:W-:Y:S02]  /*d8e0*/  STL [R1+0x2c], R0 ;  /* 0x00002c0001007387 */ /* 0x0003e40000100800 */
.L_x_3675:
[----:B------:R-:W0:Y:S02]  /*d8f0*/  LDC.64 R2, c[0x0][0xc88] ;  /* 0x00032200ff027b82 */ /* 0x000e240000000a00 */
[----:B0-----:R-:W-:-:S05]  /*d900*/  IMAD.WIDE R2, R27, 0x4, R2 ;  /* 0x000000041b027825 */ /* 0x001fca00078e0202 */
[----:B-1----:R-:W1:Y:S01]  /*d910*/  LDG.E R29, desc[UR50][R2.64] ;  /* 0x00000032021d7981 */ /* 0x002e62000c1e1900 */
[----:B------:R-:W-:Y:S05]  /*d920*/  YIELD ;  /* 0x0000000000007946 */ /* 0x000fea0003800000 */
[----:B------:R-:W-:Y:S01]  /*d930*/  ULDC.64 UR4, c[0x0][0xa28] ;  /* 0x00028a0000047ab9 */ /* 0x000fe20000000a00 */
[----:B------:R-:W-:Y:S01]  /*d940*/  IMAD.MOV.U32 R31, RZ, RZ, RZ ;  /* 0x000000ffff1f7224 */ /* 0x000fe200078e00ff */
[----:B------:R-:W-:Y:S01]  /*d950*/  ISETP.NE.U32.AND P0, PT, RZ, UR4, PT ;  /* 0x00000004ff007c0c */ /* 0x000fe2000bf05070 */
[----:B------:R-:W-:-:S03]  /*d960*/  ULDC.64 UR6, c[0x0][0xa18] ;  /* 0x0002860000067ab9 */ /* 0x000fc60000000a00 */
[----:B------:R-:W-:Y:S01]  /*d970*/  ISETP.NE.AND.EX P0, PT, RZ, UR5, PT, P0 ;  /* 0x00000005ff007c0c */ /* 0x000fe2000bf05300 */
[----:B------:R-:W-:Y:S01]  /*d980*/  IMAD.MOV.U32 R37, RZ, RZ, RZ ;  /* 0x000000ffff257224 */ /* 0x000fe200078e00ff */
[----:B-1----:R-:W-:-:S11]  /*d990*/  SHF.R.S32.HI R0, RZ, 0x1f, R29 ;  /* 0x0000001fff007819 */ /* 0x002fd6000001141d */
[C---:B------:R-:W-:Y:S01]  /*d9a0*/  @P0 LEA R2, P1, R29.reuse, UR4, 0x2 ;  /* 0x000000041d020c11 */ /* 0x040fe2000f8210ff */
[C---:B------:R-:W-:Y:S01]  /*d9b0*/  IMAD.SHL.U32 R19, R29.reuse, 0x4, RZ ;  /* 0x000000041d137824 */ /* 0x040fe200078e00ff */
[C-C-:B------:R-:W-:Y:S01]  /*d9c0*/  SHF.L.U64.HI R32, R29.reuse, 0x2, R0.reuse ;  /* 0x000000021d207819 */ /* 0x140fe20000010200 */
[----:B------:R0:W-:Y:S01]  /*d9d0*/  STL [R1+0x4], R0 ;  /* 0x0000040001007387 */ /* 0x0001e20000100800 */
[----:B------:R-:W-:Y:S01]  /*d9e0*/  @P0 LEA.HI.X R3, R29, UR5, R0, 0x2, P1 ;  /* 0x000000051d030c11 */ /* 0x000fe200088f1400 */
[----:B------:R-:W-:-:S04]  /*d9f0*/  ULDC.64 UR4, c[0x0][0xa00] ;  /* 0x0002800000047ab9 */ /* 0x000fc80000000a00 */
[----:B------:R1:W5:Y:S01]  /*da00*/  @P0 LDG.E R31, desc[UR50][R2.64] ;  /* 0x00000032021f0981 */ /* 0x000362000c1e1900 */
[----:B------:R-:W-:Y:S02]  /*da10*/  ISETP.NE.U32.AND P0, PT, RZ, UR4, PT ;  /* 0x00000004ff007c0c */ /* 0x000fe4000bf05070 */
[----:B------:R-:W-:Y:S02]  /*da20*/  LOP3.LUT R16, R16, 0xfffffeff, RZ, 0xc0, !PT ;  /* 0xfffffeff10107812 */ /* 0x000fe400078ec0ff */
[----:B------:R-:W-:Y:S02]  /*da30*/  ISETP.NE.AND.EX P2, PT, RZ, UR5, PT, P0 ;  /* 0x00000005ff007c0c */ /* 0x000fe4000bf45300 */
[----:B------:R-:W-:Y:S02]  /*da40*/  ISETP.NE.U32.AND P0, PT, RZ, UR6, PT ;  /* 0x00000006ff007c0c */ /* 0x000fe4000bf05070 */
[----:B-1----:R-:W-:Y:S02]  /*da50*/  IADD3 R2, P1, R19, UR4, RZ ;  /* 0x0000000413027c10 */ /* 0x002fe4000ff3e0ff */
[----:B------:R-:W-:-:S02]  /*da60*/  ISETP.NE.AND.EX P0, PT, RZ, UR7, PT, P0 ;  /* 0x00000007ff007c0c */ /* 0x000fc4000bf05300 */
[----:B------:R-:W-:Y:S01]  /*da70*/  IADD3.X R3, R32, UR5, RZ, P1, !PT ;  /* 0x0000000520037c10 */ /* 0x000fe20008ffe4ff */
[----:B------:R-:W-:-:S04]  /*da80*/  ULDC.64 UR4, c[0x0][0x418] ;  /* 0x0001060000047ab9 */ /* 0x000fc80000000a00 */
[----:B------:R-:W-:Y:S01]  /*da90*/  @P2 LOP3.LUT R16, R16, 0x100, RZ, 0xfc, !PT ;  /* 0x0000010010102812 */ /* 0x000fe200078efcff */
[----:B------:R1:W5:Y:S05]  /*daa0*/  @P2 LDG.E R37, desc[UR50][R2.64] ;  /* 0x0000003202252981 */ /* 0x00036a000c1e1900 */
[----:B------:R-:W-:-:S04]  /*dab0*/  @P0 IADD3 R4, P1, R19, UR6, RZ ;  /* 0x0000000613040c10 */ /* 0x000fc8000ff3e0ff */
[----:B------:R-:W-:-:S05]  /*dac0*/  @P0 IADD3.X R5, R32, UR7, RZ, P1, !PT ;  /* 0x0000000720050c10 */ /* 0x000fca0008ffe4ff */
[----:B0-2---:R-:W2:Y:S01]  /*dad0*/  @P0 LDG.E R0, desc[UR50][R4.64] ;  /* 0x0000003204000981 */ /* 0x005ea2000c1e1900 */
        /* <DEDUP_REMOVED lines=8> */
[----:B---34-:R-:W-:Y:S05]  /*db60*/  @P0 BRA `(.L_x_3615) ;  /* 0x0000000000200947 */ /* 0x018fea0003800000 */
        /* <DEDUP_REMOVED lines=8> */
.L_x_3615:
        /* <DEDUP_REMOVED lines=9> */
.L_x_3616:
        /* <DEDUP_REMOVED lines=9> */
.L_x_3617:
[----:B-----5:R-:W-:Y:S01]  /*dd10*/  IMAD.IADD R28, R28, 0x1, -R31 ;  /* 0x000000011c1c7824 */ /* 0x020fe200078e0a1f */
[C---:B012---:R-:W-:Y:S01]  /*dd20*/  LOP3.LUT R0, R26.reuse, 0xff000000, RZ, 0xc0, !PT ;  /* 0xff0000001a007812 */ /* 0x047fe200078ec0ff */
[----:B------:R-:W-:Y:S01]  /*dd30*/  BSSY B0, `(.L_x_3618) ;  /* 0x0000028000007945 */ /* 0x000fe20003800000 */
[----:B------:R-:W-:Y:S02]  /*dd40*/  LOP3.LUT R4, R26, 0xff0000, RZ, 0xc0, !PT ;  /* 0x00ff00001a047812 */ /* 0x000fe400078ec0ff */
[C---:B------:R-:W-:Y:S02]  /*dd50*/  ISETP.GE.AND P0, PT, R28.reuse, 0x1, PT ;  /* 0x000000011c00780c */ /* 0x040fe40003f06270 */
[----:B------:R-:W-:Y:S01]  /*dd60*/  SHF.R.U32.HI R3, RZ, 0x8, R0 ;  /* 0x00000008ff037819 */ /* 0x000fe20000011600 */
[----:B------:R-:W-:-:S03]  /*dd70*/  VIADD R0, R28, 0x3f ;  /* 0x0000003f1c007836 */ /* 0x000fc60000000000 */
[----:B------:R-:W-:Y:S02]  /*dd80*/  LEA.HI R4, R4, R3, RZ, 0x10 ;  /* 0x0000000304047211 */ /* 0x000fe400078f80ff */
[----:B------:R-:W-:-:S04]  /*dd90*/  SHF.R.S32.HI R3, RZ, 0x1f, R0 ;  /* 0x0000001fff037819 */ /* 0x000fc80000011400 */
[----:B------:R-:W-:Y:S01]  /*dda0*/  LEA.HI R0, R3, R0, RZ, 0x6 ;  /* 0x0000000003007211 */ /* 0x000fe200078f30ff */
[----:B------:R-:W-:-:S03]  /*ddb0*/  IMAD.MOV.U32 R3, RZ, RZ, RZ ;  /* 0x000000ffff037224 */ /* 0x000fc600078e00ff */
[----:B------:R-:W-:Y:S01]  /*ddc0*/  SHF.R.S32.HI R0, RZ, 0x6, R0 ;  /* 0x00000006ff007819 */ /* 0x000fe20000011400 */
[----:B------:R-:W-:Y:S06]  /*ddd0*/  @!P0 BRA `(.L_x_3619) ;  /* 0x0000000000748947 */ /* 0x000fec0003800000 */
[----:B------:R-:W-:-:S04]  /*dde0*/  SHF.R.U32.HI R5, RZ, 0x10, R4 ;  /* 0x00000010ff057819 */ /* 0x000fc80000011604 */
[----:B------:R-:W-:-:S13]  /*ddf0*/  ISETP.NE.AND P0, PT, R5, RZ, PT ;  /* 0x000000ff0500720c */ /* 0x000fda0003f05270 */
[----:B------:R-:W0:Y:S02]  /*de00*/  @!P0 LDC R5, c[0x0][0x9f0] ;  /* 0x00027c00ff058b82 */ /* 0x000e240000000800 */
[----:B0-----:R-:W-:Y:S02]  /*de10*/  IABS R7, R5 ;  /* 0x0000000500077213 */ /* 0x001fe40000000000 */
        /* <DEDUP_REMOVED lines=25> */
.L_x_3619:
[----:B------:R-:W-:Y:S05]  /*dfb0*/  BSYNC B0 ;  /* 0x0000000000007941 */ /* 0x000fea0003800000 */
.L_x_3618:
[----:B------:R-:W-:Y:S01]  /*dfc0*/  LOP3.LUT R30, R4, 0xff, RZ, 0xc0, !PT ;  /* 0x000000ff041e7812 */ /* 0x000fe200078ec0ff */
[----:B------:R-:W-:Y:S04]  /*dfd0*/  BSSY B7, `(.L_x_3620) ;  /* 0x0000360000077945 */ /* 0x000fe80003800000 */
[----:B------:R-:W-:-:S05]  /*dfe0*/  IMAD R30, R30, R3, RZ ;  /* 0x000000031e1e7224 */ /* 0x000fca00078e02ff */
        /* <DEDUP_REMOVED lines=19> */
[----:B0-----:R-:W-:Y:S01]  /*e120*/  IADD3 R24, R0, UR38, R7 ;  /* 0x0000002600187c10 */ /* 0x001fe2000fffe007 */
[----:B------:R-:W-:Y:S06]  /*e130*/  BRA `(.L_x_3622) ;  /* 0x0000003400247947 */ /* 0x000fec0003800000 */
.L_x_3621:
        /* <DEDUP_REMOVED lines=20> */
.L_x_3624:
[----:B------:R-:W-:Y:S05]  /*e280*/  BSYNC B6 ;  /* 0x0000000000067941 */ /* 0x000fea0003800000 */
.L_x_3623:
        /* <DEDUP_REMOVED lines=20> */
.L_x_3627:
        /* <DEDUP_REMOVED lines=15> */
.L_x_3626:
[----:B------:R-:W-:Y:S05]  /*e4c0*/  BSYNC B6 ;  /* 0x0000000000067941 */ /* 0x000fea0003800000 */
.L_x_3625:
[----:B------:R-:W0:Y:S01]  /*e4d0*/  S2R R0, SR_TID.X ;  /* 0x0000000000007919 */ /* 0x000e220000002100 */
[----:B------:R-:W-:Y:S01]  /*e4e0*/  ULDC.64 UR4, c[0x0][0x9f8] ;  /* 0x00027e0000047ab9 */ /* 0x000fe20000000a00 */
[----:B------:R-:W1:Y:S01]  /*e4f0*/  LDC R20, c[0x0][0x430] ;  /* 0x00010c00ff147b82 */ /* 0x000e620000000800 */
[----:B------:R-:W-:Y:S01]  /*e500*/  ISETP.NE.U32.AND P0, PT, RZ, UR4, PT ;  /* 0x00000004ff007c0c */ /* 0x000fe2000bf05070 */
[----:B------:R-:W2:Y:S03]  /*e510*/  S2R R34, SR_TID.X ;  /* 0x0000000000227919 */ /* 0x000ea60000002100 */
[----:B------:R-:W-:-:S13]  /*e520*/  ISETP.NE.AND.EX P0, PT, RZ, UR5, PT, P0 ;  /* 0x00000005ff007c0c */ /* 0x000fda000bf05300 */
[----:B------:R-:W-:Y:S01]  /*e530*/  @P0 IADD3 R2, P1, R19, UR4, RZ ;  /* 0x0000000413020c10 */ /* 0x000fe2000ff3e0ff */
[----:B------:R-:W-:-:S03]  /*e540*/  ULDC UR4, c[0x0][0x320] ;  /* 0x0000c80000047ab9 */ /* 0x000fc60000000800 */
[----:B------:R-:W-:Y:S01]  /*e550*/  @P0 IADD3.X R3, R32, UR5, RZ, P1, !PT ;  /* 0x0000000520030c10 */ /* 0x000fe20008ffe4ff */
[----:B------:R-:W3:Y:S04]  /*e560*/  S2R R21, SR_TID.X ;  /* 0x0000000000157919 */ /* 0x000ee80000002100 */
[----:B------:R4:W5:Y:S01]  /*e570*/  @P0 LDG.E R23, desc[UR50][R2.64] ;  /* 0x0000003202170981 */ /* 0x000962000c1e1900 */
[----:B------:R-:W-:Y:S01]  /*e580*/  LOP3.LUT R16, R16, 0xffffffbf, RZ, 0xc0, !PT ;  /* 0xffffffbf10107812 */ /* 0x000fe200078ec0ff */
[----:B------:R-:W-:Y:S01]  /*e590*/  UMOV UR5, 0xffffffff ;  /* 0xffffffff00057882 */ /* 0x000fe20000000000 */
[----:B0-----:R-:W-:Y:S02]  /*e5a0*/  IMAD.SHL.U32 R0, R0, 0x8, RZ ;  /* 0x0000000800007824 */ /* 0x001fe400078e00ff */
[----:B--2---:R-:W-:-:S03]  /*e5b0*/  IMAD.SHL.U32 R34, R34, 0x8, RZ ;  /* 0x0000000822227824 */ /* 0x004fc600078e00ff */
[----:B------:R-:W-:-:S04]  /*e5c0*/  LOP3.LUT R0, R0, 0x38, RZ, 0xc0, !PT ;  /* 0x0000003800007812 */ /* 0x000fc800078ec0ff */
[C---:B------:R-:W-:Y:S02]  /*e5d0*/  LOP3.LUT R4, R0.reuse, 0x40, RZ, 0xfc, !PT ;  /* 0x0000004000047812 */ /* 0x040fe400078efcff */
[----:B------:R-:W-:Y:S02]  /*e5e0*/  LOP3.LUT R0, R0, 0x180, RZ, 0xfc, !PT ;  /* 0x0000018000007812 */ /* 0x000fe400078efcff */
[----:B------:R-:W-:Y:S02]  /*e5f0*/  ISETP.GE.AND P0, PT, R4, UR4, PT ;  /* 0x0000000404007c0c */ /* 0x000fe4000bf06270 */
[----:B------:R-:W-:Y:S02]  /*e600*/  LOP3.LUT R34, R34, 0x38, RZ, 0xc0, !PT ;  /* 0x0000003822227812 */ /* 0x000fe400078ec0ff */
[----:B------:R-:W-:Y:S02]  /*e610*/  ISETP.GE.AND P1, PT, R0, UR4, PT ;  /* 0x0000000400007c0c */ /* 0x000fe4000bf26270 */
[----:B------:R-:W-:-:S02]  /*e620*/  LOP3.LUT R0, R34, 0x1c0, RZ, 0xfc, !PT ;  /* 0x000001c022007812 */ /* 0x000fc400078efcff */
[----:B------:R-:W-:Y:S02]  /*e630*/  LOP3.LUT R34, R34, 0x80, RZ, 0xfc, !PT ;  /* 0x0000008022227812 */ /* 0x000fe400078efcff */
[----:B------:R-:W-:Y:S02]  /*e640*/  SEL R7, RZ, 0x40, P1 ;  /* 0x00000040ff077807 */ /* 0x000fe40000800000 */
[----:B------:R-:W-:Y:S01]  /*e650*/  ISETP.GE.AND P5, PT, R34, UR4, PT ;  /* 0x0000000422007c0c */ /* 0x000fe2000bfa6270 */
[----:B---3--:R-:W-:Y:S01]  /*e660*/  IMAD.SHL.U32 R21, R21, 0x8, RZ ;  /* 0x0000000815157824 */ /* 0x008fe200078e00ff */
[----:B------:R-:W-:Y:S01]  /*e670*/  @P0 LOP3.LUT R16, R16, 0x40, RZ, 0xfc, !PT ;  /* 0x0000004010100812 */ /* 0x000fe200078efcff */
[----:B------:R-:W0:Y:S01]  /*e680*/  S2R R34, SR_TID.X ;  /* 0x0000000000227919 */ /* 0x000e220000002100 */
[----:B------:R-:W-:Y:S02]  /*e690*/  ISETP.GE.AND P0, PT, R0, UR4, PT ;  /* 0x0000000400007c0c */ /* 0x000fe4000bf06270 */
[----:B------:R-:W-:Y:S01]  /*e6a0*/  LOP3.LUT R21, R21, 0x38, RZ, 0xc0, !PT ;  /* 0x0000003815157812 */ /* 0x000fe200078ec0ff */
[----:B------:R-:W2:Y:S01]  /*e6b0*/  S2R R0, SR_TID.X ;  /* 0x0000000000007919 */ /* 0x000ea20000002100 */
[----:B------:R-:W-:-:S02]  /*e6c0*/  LOP3.LUT R16, R16, 0xffffff7f, RZ, 0xc0, !PT ;  /* 0xffffff7f10107812 */ /* 0x000fc400078ec0ff */
[C---:B------:R-:W-:Y:S02]  /*e6d0*/  ISETP.GE.AND P2, PT, R21.reuse, UR4, PT ;  /* 0x0000000415007c0c */ /* 0x040fe4000bf46270 */
[----:B------:R-:W-:Y:S02]  /*e6e0*/  LOP3.LUT R21, R21, 0x140, RZ, 0xfc, !PT ;  /* 0x0000014015157812 */ /* 0x000fe400078efcff */
[----:B------:R-:W-:-:S09]  /*e6f0*/  SEL R8, RZ, 0x80, P0 ;  /* 0x00000080ff087807 */ /* 0x000fd20000000000 */
[----:B------:R-:W-:Y:S02]  /*e700*/  @P2 LOP3.LUT R16, R16, 0x80, RZ, 0xfc, !PT ;  /* 0x0000008010102812 */ /* 0x000fe400078efcff */
[----:B------:R-:W-:Y:S02]  /*e710*/  ISETP.GE.AND P2, PT, R21, UR4, PT ;  /* 0x0000000415007c0c */ /* 0x000fe4000bf46270 */
[----:B------:R-:W-:-:S04]  /*e720*/  LOP3.LUT R16, R16, 0xffffffdf, RZ, 0xc0, !PT ;  /* 0xffffffdf10107812 */ /* 0x000fc800078ec0ff */
[----:B------:R-:W-:Y:S01]  /*e730*/  @P5 LOP3.LUT R16, R16, 0x20, RZ, 0xfc, !PT ;  /* 0x0000002010105812 */ /* 0x000fe200078efcff */
[----:B0-----:R-:W-:-:S03]  /*e740*/  IMAD.SHL.U32 R34, R34, 0x8, RZ ;  /* 0x0000000822227824 */ /* 0x001fc600078e00ff */
[----:B------:R-:W-:Y:S01]  /*e750*/  LOP3.LUT R16, R16, 0xffffffef, RZ, 0xc0, !PT ;  /* 0xffffffef10107812 */ /* 0x000fe200078ec0ff */
[----:B--2---:R-:W-:Y:S01]  /*e760*/  IMAD.SHL.U32 R0, R0, 0x8, RZ ;  /* 0x0000000800007824 */ /* 0x004fe200078e00ff */
[----:B------:R-:W-:-:S04]  /*e770*/  LOP3.LUT R34, R34, 0x38, RZ, 0xc0, !PT ;  /* 0x0000003822227812 */ /* 0x000fc800078ec0ff */
[----:B------:R-:W-:Y:S02]  /*e780*/  LOP3.LUT R0, R0, 0x38, RZ, 0xc0, !PT ;  /* 0x0000003800007812 */ /* 0x000fe400078ec0ff */
[----:B------:R-:W-:Y:S02]  /*e790*/  LOP3.LUT R34, R34, 0x100, RZ, 0xfc, !PT ;  /* 0x0000010022227812 */ /* 0x000fe400078efcff */
[----:B------:R-:W-:Y:S02]  /*e7a0*/  LOP3.LUT R0, R0, 0xc0, RZ, 0xfc, !PT ;  /* 0x000000c000007812 */ /* 0x000fe400078efcff */
[----:B------:R-:W-:Y:S02]  /*e7b0*/  ISETP.GE.AND P3, PT, R34, UR4, PT ;  /* 0x0000000422007c0c */ /* 0x000fe4000bf66270 */
[----:B------:R-:W-:Y:S02]  /*e7c0*/  ISETP.GE.AND P4, PT, R0, UR4, PT ;  /* 0x0000000400007c0c */ /* 0x000fe4000bf86270 */
[----:B------:R-:W-:-:S11]  /*e7d0*/  LEA R0, R35, 0xffffffc0, 0x6 ;  /* 0xffffffc023007811 */ /* 0x000fd600078e30ff */
[----:B------:R-:W-:-:S04]  /*e7e0*/  @P4 LOP3.LUT R16, R16, 0x10, RZ, 0xfc, !PT ;  /* 0x0000001010104812 */ /* 0x000fc800078efcff */
[----:B------:R-:W-:-:S04]  /*e7f0*/  LOP3.LUT R16, R16, 0xfffffffb, RZ, 0xc0, !PT ;  /* 0xfffffffb10107812 */ /* 0x000fc800078ec0ff */
[----:B------:R-:W-:-:S04]  /*e800*/  LOP3.LUT R16, R16, 0xfffffff7, RZ, 0xc0, !PT ;  /* 0xfffffff710107812 */ /* 0x000fc800078ec0ff */
[----:B------:R-:W-:-:S04]  /*e810*/  @P3 LOP3.LUT R16, R16, 0x8, RZ, 0xfc, !PT ;  /* 0x0000000810103812 */ /* 0x000fc800078efcff */
[----:B------:R-:W-:Y:S01]  /*e820*/  @P2 LOP3.LUT R16, R16, 0x4, RZ, 0xfc, !PT ;  /* 0x0000000410102812 */ /* 0x000fe200078efcff */
[----:B-1--4-:R-:W-:Y:S06]  /*e830*/  BRA.DIV UR5, `(.L_x_3628) ;  /* 0x0000003e05fc7947 */ /* 0x012fec000b800000 */
.L_x_3693:
[----:B------:R-:W0:Y:S01]  /*e840*/  S2R R10, SR_TID.X ;  /* 0x00000000000a7919 */ /* 0x000e220000002100 */
[----:B------:R-:W-:Y:S01]  /*e850*/  ISETP.NE.AND P1, PT, R20, 0x1, PT ;  /* 0x000000011400780c */ /* 0x000fe20003f25270 */
[----:B------:R-:W-:Y:S01]  /*e860*/  IMAD.MOV.U32 R34, RZ, RZ, RZ ;  /* 0x000000ffff227224 */ /* 0x000fe200078e00ff */
[----:B-----5:R-:W-:Y:S02]  /*e870*/  SHF.R.S32.HI R32, RZ, 0x1f, R23 ;  /* 0x0000001fff207819 */ /* 0x020fe40000011417 */
[C---:B------:R-:W-:Y:S02]  /*e880*/  LOP3.LUT P6, RZ, R16.reuse, 0x80, RZ, 0xc0, !PT ;  /* 0x0000008010ff7812 */ /* 0x040fe400078cc0ff */
[----:B------:R-:W-:-:S07]  /*e890*/  LOP3.LUT R16, R16, 0xfffff7ff, RZ, 0xc0, !PT ;  /* 0xfffff7ff10107812 */ /* 0x000fce00078ec0ff */
[----:B------:R-:W1:Y:S01]  /*e8a0*/  @P1 LDC R3, c[0x0][0x434] ;  /* 0x00010d00ff031b82 */ /* 0x000e620000000800 */
[----:B------:R-:W-:-:S07]  /*e8b0*/  @P1 LOP3.LUT R16, R16, 0x800, RZ, 0xfc, !PT ;  /* 0x0000080010101812 */ /* 0x000fce00078efcff */
[----:B------:R-:W2:Y:S01]  /*e8c0*/  @P1 LDC R2, c[0x0][0x438] ;  /* 0x00010e00ff021b82 */ /* 0x000ea20000000800 */
[----:B0-----:R-:W-:-:S05]  /*e8d0*/  IMAD.SHL.U32 R10, R10, 0x10, RZ ;  /* 0x000000100a0a7824 */ /* 0x001fca00078e00ff */
[----:B------:R-:W-:-:S05]  /*e8e0*/  LOP3.LUT R10, R36, 0x70, R10, 0xf8, !PT ;  /* 0x00000070240a7812 */ /* 0x000fca00078ef80a */
[----:B------:R-:W-:-:S05]  /*e8f0*/  IMAD.IADD R35, R10, 0x1, R0 ;  /* 0x000000010a237824 */ /* 0x000fca00078e0200 */
[C---:B------:R-:W-:Y:S01]  /*e900*/  ISETP.GE.AND P0, PT, R35.reuse, R28, PT ;  /* 0x0000001c2300720c */ /* 0x040fe20003f06270 */
[----:B------:R-:W-:-:S03]  /*e910*/  IMAD.IADD R35, R35, 0x1, R31 ;  /* 0x0000000123237824 */ /* 0x000fc600078e021f */
[----:B------:R-:W-:Y:S01]  /*e920*/  ISETP.GT.U32.OR P0, PT, R10, 0x3f, P0 ;  /* 0x0000003f0a00780c */ /* 0x000fe20000704470 */
[----:B-1----:R-:W-:-:S04]  /*e930*/  @P1 IMAD.HI.U32 R3, R35, R3, RZ ;  /* 0x0000000323031227 */ /* 0x002fc800078e00ff */
[----:B------:R-:W-:Y:S01]  /*e940*/  IMAD.MOV.U32 R6, RZ, RZ, R35 ;  /* 0x000000ffff067224 */ /* 0x000fe200078e0023 */
[----:B--2---:R-:W-:-:S07]  /*e950*/  @P1 SHF.R.U32.HI R6, RZ, R2, R3 ;  /* 0x00000002ff061219 */ /* 0x004fce0000011603 */
[----:B------:R-:W0:Y:S01]  /*e960*/  @!P0 LDC.64 R4, c[0x0][0x428] ;  /* 0x00010a00ff048b82 */ /* 0x000e220000000a00 */
[--C-:B------:R-:W-:Y:S01]  /*e970*/  @!P0 SHF.R.S32.HI R3, RZ, 0x1f, R6.reuse ;  /* 0x0000001fff038819 */ /* 0x100fe20000011406 */
[----:B------:R-:W-:Y:S02]  /*e980*/  @!P0 IMAD.MOV.U32 R2, RZ, RZ, R6 ;  /* 0x000000ffff028224 */ /* 0x000fe400078e0006 */
[-C--:B0-----:R-:W-:Y:S02]  /*e990*/  @!P0 IMAD R9, R32, R4.reuse, RZ ;  /* 0x0000000420098224 */ /* 0x081fe400078e02ff */
[----:B------:R-:W-:-:S04]  /*e9a0*/  @!P0 IMAD.WIDE.U32 R2, R23, R4, R2 ;  /* 0x0000000417028225 */ /* 0x000fc800078e0002 */
[----:B------:R-:W-:Y:S02]  /*e9b0*/  @!P0 IMAD R9, R23, R5, R9 ;  /* 0x0000000517098224 */ /* 0x000fe400078e0209 */
[----:B------:R-:W0:Y:S02]  /*e9c0*/  @!P0 LDC.64 R4, c[0x0][0x418] ;  /* 0x00010600ff048b82 */ /* 0x000e240000000a00 */
[----:B------:R-:W-:Y:S01]  /*e9d0*/  @!P0 IMAD.IADD R3, R3, 0x1, R9 ;  /* 0x0000000103038824 */ /* 0x000fe200078e0209 */
[----:B0-----:R-:W-:-:S04]  /*e9e0*/  @!P0 LEA R4, P1, R2, R4, 0x2 ;  /* 0x0000000402048211 */ /* 0x001fc800078210ff */
[----:B------:R-:W-:Y:S02]  /*e9f0*/  @!P0 LEA.HI.X R5, R2, R5, R3, 0x2, P1 ;  /* 0x0000000502058211 */ /* 0x000fe400008f1403 */
[----:B------:R-:W-:Y:S02]  /*ea00*/  LOP3.LUT P1, RZ, R16, 0x40, RZ, 0xc0, !PT ;  /* 0x0000004010ff7812 */ /* 0x000fe4000782c0ff */
[----:B------:R-:W-:Y:S01]  /*ea10*/  SEL R3, RZ, 0x1, P6 ;  /* 0x00000001ff037807 */ /* 0x000fe20003000000 */
[----:B------:R0:W5:Y:S01]  /*ea20*/  @!P0 LDG.E R34, desc[UR50][R4.64] ;  /* 0x0000003204228981 */ /* 0x000162000c1e1900 */
[----:B------:R-:W-:Y:S02]  /*ea30*/  SEL R2, RZ, 0xffffffff, P1 ;  /* 0xffffffffff027807 */ /* 0x000fe40000800000 */
[----:B------:R-:W-:Y:S02]  /*ea40*/  ISETP.GT.U32.AND P1, PT, R10, 0x3f, PT ;  /* 0x0000003f0a00780c */ /* 0x000fe40003f24070 */
[----:B------:R-:W-:Y:S01]  /*ea50*/  LOP3.LUT R16, R16, 0xfffffbff, RZ, 0xc0, !PT ;  /* 0xfffffbff10107812 */ /* 0x000fe200078ec0ff */
[----:B------:R-:W-:Y:S01]  /*ea60*/  IMAD.SHL.U32 R2, R2, 0x2, RZ ;  /* 0x0000000202027824 */ /* 0x000fe200078e00ff */
[----:B------:R-:W-:-:S02]  /*ea70*/  LOP3.LUT R26, R26, 0xffff, RZ, 0xc0, !PT ;  /* 0x0000ffff1a1a7812 */ /* 0x000fc400078ec0ff */
[----:B0-----:R-:W-:Y:S02]  /*ea80*/  SEL R4, RZ, 0x8, P4 ;  /* 0x00000008ff047807 */ /* 0x001fe40002000000 */
[----:B------:R-:W-:Y:S02]  /*ea90*/  LOP3.LUT R2, R2, 0x2, R3, 0xe2, !PT ;  /* 0x0000000202027812 */ /* 0x000fe400078ee203 */
[----:B------:R-:W-:-:S04]  /*eaa0*/  SEL R3, RZ, 0x4, P5 ;  /* 0x00000004ff037807 */ /* 0x000fc80002800000 */
[----:B------:R-:W-:Y:S02]  /*eab0*/  LOP3.LUT R2, R4, R2, R3, 0xfe, !PT ;  /* 0x0000000204027212 */ /* 0x000fe400078efe03 */
[----:B------:R-:W-:Y:S02]  /*eac0*/  SEL R3, RZ, 0x10, P3 ;  /* 0x00000010ff037807 */ /* 0x000fe40001800000 */
[----:B------:R-:W-:-:S04]  /*ead0*/  SEL R4, RZ, 0x20, P2 ;  /* 0x00000020ff047807 */ /* 0x000fc80001000000 */
[----:B------:R-:W-:Y:S01]  /*eae0*/  LOP3.LUT R2, R4, R2, R3, 0xfe, !PT ;  /* 0x0000000204027212 */ /* 0x000fe200078efe03 */
[----:B------:R-:W-:-:S03]  /*eaf0*/  IMAD.U32 R3, RZ, RZ, UR36 ;  /* 0x00000024ff037e24 */ /* 0x000fc6000f8e00ff */
[----:B------:R-:W-:Y:S01]  /*eb00*/  LOP3.LUT R7, R2, R7, RZ, 0xfc, !PT ;  /* 0x0000000702077212 */ /* 0x000fe200078efcff */
[----:B------:R-:W-:Y:S01]  /*eb10*/  IMAD.MOV R2, RZ, RZ, -R6 ;  /* 0x000000ffff027224 */ /* 0x000fe200078e0a06 */
[----:B------:R-:W-:-:S03]  /*eb20*/  ISETP.NE.AND P0, PT, R3, 0x3, PT ;  /* 0x000000030300780c */ /* 0x000fc60003f05270 */
[----:B------:R-:W-:Y:S01]  /*eb30*/  IMAD R35, R20, R2, R35 ;  /* 0x0000000214237224 */ /* 0x000fe200078e0223 */
[----:B------:R-:W-:Y:S01]  /*eb40*/  LOP3.LUT R2, R7, R8, RZ, 0xfc, !PT ;  /* 0x0000000807027212 */ /* 0x000fe200078efcff */
[----:B------:R0:W-:Y:S04]  /*eb50*/  STL [R1+0x28], R7 ;  /* 0x0000280701007387 */ /* 0x0001e80000100800 */
[----:B------:R0:W-:Y:S04]  /*eb60*/  STL [R1], R2 ;  /* 0x0000000201007387 */ /* 0x0001e80000100800 */
[----:B------:R-:W-:-:S04]  /*eb70*/  @P0 LOP3.LUT R16, R16, 0x400, RZ, 0xfc, !PT ;  /* 0x0000040010100812 */ /* 0x000fc800078efcff */
[----:B------:R-:W-:-:S04]  /*eb80*/  LOP3.LUT R16, R16, 0xfffffffe, RZ, 0xc0, !PT ;  /* 0xfffffffe10107812 */ /* 0x000fc800078ec0ff */
[----:B------:R-:W-:Y:S01]  /*eb90*/  @P1 LOP3.LUT R16, R16, 0x1, RZ, 0xfc, !PT ;  /* 0x0000000110101812 */ /* 0x000fe200078efcff */
[----:B0-----:R-:W-:Y:S06]  /*eba0*/  @!P0 BRA `(.L_x_3629) ;  /* 0x0000000000048947 */ /* 0x001fec0003800000 */
[----:B------:R-:W-:Y:S01]  /*ebb0*/  BPT.TRAP 0x1 ;  /* 0x000000040000795c */ /* 0x000fe20000300000 */
.L_x_3629:
[----:B------:R-:W-:Y:S01]  /*ebc0*/  IADD3 R28, -R36, R28, -R0 ;  /* 0x0000001c241c7210 */ /* 0x000fe20007ffe900 */
[----:B------:R-:W-:Y:S01]  /*ebd0*/  IMAD R19, R18, 0x8, R17 ;  /* 0x0000000812137824 */ /* 0x000fe200078e0211 */
[----:B------:R-:W-:Y:S01]  /*ebe0*/  SHF.L.U32 R0, R22, 0x1f, RZ ;  /* 0x0000001f16007819 */ /* 0x000fe200000006ff */
[----:B------:R-:W-:Y:S03]  /*ebf0*/  BSSY B0, `(.L_x_3630) ;  /* 0x0000003000007945 */ /* 0x000fe60003800000 */
[----:B------:R-:W0:Y:S02]  /*ec00*/  SYNCS.PHASECHK.TRANS64.TRYWAIT P0, [R19+URZ+0x28c40], R0 ;  /* 0x028c4000130075a7 */ /* 0x000e24000800017f */
[----:B0-----:R-:W-:Y:S05]  /*ec10*/  @!P0 BRA `(.L_x_3631) ;  /* 0x0000003c00388947 */ /* 0x001fea0003800000 */
.L_x_3694:
[----:B------:R-:W-:Y:S05]  /*ec20*/  BSYNC B0 ;  /* 0x0000000000007941 */ /* 0x000fea0003800000 */
.L_x_3630:
[----:B------:R-:W1:Y:S01]  /*ec30*/  S2R R7, SR_TID.X ;  /* 0x0000000000077919 */ /* 0x000e620000002100 */
[----:B0-----:R-:W-:Y:S01]  /*ec40*/  SHF.R.S32.HI R0, RZ, 0x1f, R35 ;  /* 0x0000001fff007819 */ /* 0x001fe20000011423 */
[----:B------:R-:W-:Y:S01]  /*ec50*/  ULDC.64 UR4, c[0x0][0x300] ;  /* 0x0000c00000047ab9 */ /* 0x000fe20000000a00 */
[----:B-----5:R-:W-:Y:S01]  /*ec60*/  SHF.R.S32.HI R4, RZ, 0x1f, R34 ;  /* 0x0000001fff047819 */ /* 0x020fe20000011422 */
[----:B------:R-:W-:Y:S01]  /*ec70*/  IMAD.WIDE.U32 R2, R35, UR4, RZ ;  /* 0x0000000423027c25 */ /* 0x000fe2000f8e00ff */
[----:B------:R-:W-:Y:S01]  /*ec80*/  ULDC.64 UR6, c[0x0][0x2e8] ;  /* 0x0000ba0000067ab9 */ /* 0x000fe20000000a00 */
[----:B------:R0:W-:Y:S01]  /*ec90*/  STL [R1+0x1c], R0 ;  /* 0x00001c0001007387 */ /* 0x0001e20000100800 */
[----:B------:R-:W-:-:S03]  /*eca0*/  LOP3.LUT R16, R16, 0xfffffffd, RZ, 0xc0, !PT ;  /* 0xfffffffd10107812 */ /* 0x000fc600078ec0ff */
[----:B------:R2:W-:Y:S01]  /*ecb0*/  STL [R1+0x20], R4 ;  /* 0x0000200401007387 */ /* 0x0005e20000100800 */
[----:B0-----:R-:W-:-:S04]  /*ecc0*/  IMAD R0, R0, UR4, RZ ;  /* 0x0000000400007c24 */ /* 0x001fc8000f8e02ff */
[----:B------:R-:W-:Y:S01]  /*ecd0*/  IMAD R0, R35, UR5, R0 ;  /* 0x0000000523007c24 */ /* 0x000fe2000f8e0200 */
[----:B------:R-:W-:-:S03]  /*ece0*/  ULDC.64 UR4, c[0x0][0x310] ;  /* 0x0000c40000047ab9 */ /* 0x000fc60000000a00 */
[----:B------:R-:W-:Y:S02]  /*ecf0*/  IMAD.IADD R3, R3, 0x1, R0 ;  /* 0x0000000103037824 */ /* 0x000fe400078e0200 */
[----:B------:R-:W-:Y:S02]  /*ed00*/  IMAD R0, R4, UR4, RZ ;  /* 0x0000000404007c24 */ /* 0x000fe4000f8e02ff */
[----:B------:R-:W-:-:S04]  /*ed10*/  IMAD.WIDE.U32 R2, R34, UR4, R2 ;  /* 0x0000000422027c25 */ /* 0x000fc8000f8e0002 */
[----:B------:R-:W-:Y:S01]  /*ed20*/  IMAD R0, R34, UR5, R0 ;  /* 0x0000000522007c24 */ /* 0x000fe2000f8e0200 */
[----:B------:R-:W-:Y:S01]  /*ed30*/  ULDC.64 UR4, c[0x0][0x308] ;  /* 0x0000c20000047ab9 */ /* 0x000fe20000000a00 */
[----:B-1----:R-:W-:Y:S02]  /*ed40*/  IMAD.SHL.U32 R7, R7, 0x8, RZ ;  /* 0x0000000807077824 */ /* 0x002fe400078e00ff */
[----:B------:R-:W-:Y:S02]  /*ed50*/  IMAD.IADD R3, R3, 0x1, R0 ;  /* 0x0000000103037824 */ /* 0x000fe400078e0200 */
[----:B--2---:R-:W-:Y:S01]  /*ed60*/  IMAD R4, R18, 0x1000, R33 ;  /* 0x0000100012047824 */ /* 0x004fe200078e0221 */
[----:B------:R-:W-:Y:S01]  /*ed70*/  LOP3.LUT R7, R7, 0x38, RZ, 0xc0, !PT ;  /* 0x0000003807077812 */ /* 0x000fe200078ec0ff */
[C---:B------:R-:W-:Y:S01]  /*ed80*/  IMAD.WIDE.U32 R2, R26.reuse, UR4, R2 ;  /* 0x000000041a027c25 */ /* 0x040fe2000f8e0002 */
[----:B------:R-:W-:Y:S02]  /*ed90*/  ULDC UR4, c[0x0][0x2f4] ;  /* 0x0000bd0000047ab9 */ /* 0x000fe40000000800 */
[----:B------:R-:W-:Y:S01]  /*eda0*/  ISETP.GE.AND P2, PT, R7, UR4, PT ;  /* 0x0000000407007c0c */ /* 0x000fe2000bf46270 */
[----:B------:R-:W-:Y:S01]  /*edb0*/  IMAD R5, R26, UR5, R3 ;  /* 0x000000051a057c24 */ /* 0x000fe2000f8e0203 */
[----:B------:R-:W-:Y:S01]  /*edc0*/  LEA R0, P0, R2, UR6, 0x1 ;  /* 0x0000000602007c11 */ /* 0x000fe2000f8008ff */
[----:B------:R-:W-:-:S03]  /*edd0*/  UMOV UR5, 0xffffffff ;  /* 0xffffffff00057882 */ /* 0x000fc60000000000 */
[----:B------:R-:W-:Y:S02]  /*ede0*/  LEA.HI.X R5, R2, UR7, R5, 0x1, P0 ;  /* 0x0000000702057c11 */ /* 0x000fe400080f0c05 */
[----:B------:R-:W-:-:S05]  /*edf0*/  ISETP.GE.AND P0, PT, R28, 0x1, PT ;  /* 0x000000011c00780c */ /* 0x000fca0003f06270 */
[----:B------:R-:W-:Y:S01]  /*ee00*/  @P2 LOP3.LUT R16, R16, 0x2, RZ, 0xfc, !PT ;  /* 0x0000000210102812 */ /* 0x000fe200078efcff */
[----:B------:R-:W-:Y:S07]  /*ee10*/  BRA.DIV UR5, `(.L_x_3632) ;  /* 0x0000003a05cc7947 */ /* 0x000fee000b800000 */
[----:B------:R-:W0:Y:S01]  /*ee20*/  SHFL.IDX PT, R3, R0, RZ, 0x181f ;  /* 0x00181fff00037589 */ /* 0x000e2200000e0000 */
[----:B------:R-:W-:-:S03]  /*ee30*/  @P0 IMAD R6, R4, 0x2, R17 ;  /* 0x0000000204060824 */ /* 0x000fc600078e0211 */
[----:B------:R-:W1:Y:S01]  /*ee40*/  SHFL.IDX PT, R2, R5, RZ, 0x181f ;  /* 0x00181fff05027589 */ /* 0x000e6200000e0000 */
[----:B0-----:R-:W-:-:S05]  /*ee50*/  @P0 LEA R3, P1, R7, R3, 0x1 ;  /* 0x0000000307030211 */ /* 0x001fca00078208ff */
[----:B-1----:R-:W-:-:S05]  /*ee60*/  @P0 IMAD.X R2, RZ, RZ, R2, P1 ;  /* 0x000000ffff020224 */ /* 0x002fca00008e0602 */
[----:B------:R-:W-:-:S04]  /*ee70*/  @P0 LOP3.LUT R3, R3, R2, RZ, 0x3c, !PT ;  /* 0x0000000203030212 */ /* 0x000fc800078e3cff */
[----:B------:R-:W-:-:S04]  /*ee80*/  @P0 LOP3.LUT R2, R3, R2, RZ, 0x3c, !PT ;  /* 0x0000000203020212 */ /* 0x000fc800078e3cff */
[----:B------:R-:W-:-:S05]  /*ee90*/  @P0 LOP3.LUT R3, R3, R2, RZ, 0x3c, !PT ;  /* 0x0000000203030212 */ /* 0x000fca00078e3cff */
[----:B------:R-:W-:Y:S01]  /*eea0*/  @!PT LDS RZ, [RZ] ;  /* 0x00000000fffff984 */ /* 0x000fe20000000800 */
        /* <DEDUP_REMOVED lines=10> */
[----:B------:R0:W-:Y:S01]  /*ef50*/  @P0 LDGSTS.E.BYPASS.LTC128B.128 [R6+0x22c00], desc[UR50][R2.64], !P2 ;  /* 0x22c0000002060fae */ /* 0x0001e2000d101d72 */
[----:B------:R-:W-:-:S03]  /*ef60*/  ISETP.GE.AND P0, PT, R28, 0x21, PT ;  /* 0x000000211c00780c */ /* 0x000fc60003f06270 */
[----:B0-----:R-:W0:Y:S10]  /*ef70*/  SHFL.IDX PT, R3, R0, 0x2, 0x181f ;  /* 0x00581f0000037f89 */ /* 0x001e3400000e0000 */
[----:B------:R-:W-:Y:S01]  /*ef80*/  @P0 IMAD R6, R4, 0x2, R17 ;  /* 0x0000000204060824 */ /* 0x000fe200078e0211 */
[----:B------:R-:W1:Y:S04]  /*ef90*/  SHFL.IDX PT, R2, R5, 0x2, 0x181f ;  /* 0x00581f0005027f89 */ /* 0x000e6800000e0000 */
[----:B------:R-:W2:Y:S04]  /*efa0*/  SHFL.IDX PT, R5, R5, 0x3, 0x181f ;  /* 0x00781f0005057f89 */ /* 0x000ea800000e0000 */
[----:B------:R-:W3:Y:S01]  /*efb0*/  SHFL.IDX PT, R0, R0, 0x3, 0x181f ;  /* 0x00781f0000007f89 */ /* 0x000ee200000e0000 */
[----:B0-----:R-:W-:-:S05]  /*efc0*/  @P0 LEA R3, P1, R7, R3, 0x1 ;  /* 0x0000000307030211 */ /* 0x001fca00078208ff */
[----:B-1----:R-:W-:-:S05]  /*efd0*/  @P0 IMAD.X R2, RZ, RZ, R2, P1 ;  /* 0x000000ffff020224 */ /* 0x002fca00008e0602 */
[----:B------:R-:W-:-:S04]  /*efe0*/  @P0 LOP3.LUT R3, R3, R2, RZ, 0x3c, !PT ;  /* 0x0000000203030212 */ /* 0x000fc800078e3cff */
[----:B------:R-:W-:-:S04]  /*eff0*/  @P0 LOP3.LUT R2, R3, R2, RZ, 0x3c, !PT ;  /* 0x0000000203020212 */ /* 0x000fc800078e3cff */
[----:B------:R-:W-:-:S05]  /*f000*/  @P0 LOP3.LUT R3, R3, R2, RZ, 0x3c, !PT ;  /* 0x0000000203030212 */ /* 0x000fca00078e3cff */
[----:B--23--:R0:W-:Y:S02]  /*f010*/  @P0 LDGSTS.E.BYPASS.LTC128B.128 [R6+0x23400], desc[UR50][R2.64], !P2 ;  /* 0x2340000002060fae */ /* 0x00c1e4000d101d72 */
.L_x_3704:
[----:B------:R-:W-:-:S13]  /*f020*/  ISETP.GE.AND P0, PT, R28, 0x31, PT ;  /* 0x000000311c00780c */ /* 0x000fda0003f06270 */
[----:B01----:R-:W-:Y:S01]  /*f030*/  @P0 LEA R2, P1, R7, R0, 0x1 ;  /* 0x0000000007020211 */ /* 0x003fe200078208ff */
[----:B------:R-:W-:-:S04]  /*f040*/  @P0 IMAD R4, R4, 0x2, R17 ;  /* 0x0000000204040824 */ /* 0x000fc800078e0211 */
[----:B------:R-:W-:-:S05]  /*f050*/  @P0 IMAD.X R3, RZ, RZ, R5, P1 ;  /* 0x000000ffff030224 */ /* 0x000fca00008e0605 */
[----:B------:R-:W-:Y:S01]  /*f060*/  @!PT LDS RZ, [RZ] ;  /* 0x00000000fffff984 */ /* 0x000fe20000000800 */
[----:B------:R-:W-:Y:S01]  /*f070*/  @!PT LDS RZ, [RZ] ;  /* 0x00000000fffff984 */ /* 0x000fe20000000800 */
[----:B------:R-:W-:Y:S01]  /*f080*/  @!PT LDS RZ, [RZ] ;  /* 0x00000000fffff984 */ /* 0x000fe20000000800 */
[----:B------:R0:W-:Y:S01]  /*f090*/  @P0 LDGSTS.E.BYPASS.LTC128B.128 [R4+0x23c00], desc[UR50][R2.64], !P2 ;  /* 0x23c0000002040fae */ /* 0x0001e2000d101d72 */
[----:B------:R-:W-:Y:S01]  /*f0a0*/  PLOP3.LUT P0, PT, PT, PT, PT, 0x80, 0x0 ;  /* 0x000000000000781c */ /* 0x000fe20003f0f070 */
[----:B------:R-:W-:-:S12]  /*f0b0*/  NOP ;  /* 0x0000000000007918 */ /* 0x000fd80000000000 */
.L_x_3633:
[----:B------:R-:W-:Y:S02]  /*f0c0*/  PLOP3.LUT P1, PT, P1, P0, PT, 0xa2, 0x0 ;  /* 0x000000000000781c */ /* 0x000fe40000f21472 */
[----:B------:R-:W-:-:S08]  /*f0d0*/  @P0 R2UR P1, UR4, R19 ;  /* 0x00000000130402ca */ /* 0x000fd00000020000 */
[----:B------:R-:W-:-:S05]  /*f0e0*/  @P0 PLOP3.LUT P0, PT, P1, PT, PT, 0x80, 0x0 ;  /* 0x000000000000081c */ /* 0x000fca0000f0f070 */
[----:B------:R-:W-:Y:S01]  /*f0f0*/  @!P1 SYNCS.ARRIVE.TRANS64.RED.A0T1 RZ, [UR4+0x28c30], RZ ;  /* 0x028c30ffffff99a7 */ /* 0x000fe20008200404 */
[----:B------:R-:W-:Y:S07]  /*f100*/  @!P1 ARRIVES.LDGSTSBAR.64.TRANSCNT [UR4+0x28c30] ;  /* 0x028c3000ff0099b0 */ /* 0x000fee0008000a84 */
[----:B------:R-:W-:Y:S05]  /*f110*/  @P0 BRA.U.ANY `(.L_x_3633) ;  /* 0xfffffffd00e80947 */ /* 0x000fea000393ffff */
[----:B------:R-:W-:Y:S01]  /*f120*/  NOP ;  /* 0x0000000000007918 */ /* 0x000fe20000000000 */
[----:B------:R-:W-:-:S05]  /*f130*/  IMAD.U32 R0, RZ, RZ, UR36 ;  /* 0x00000024ff007e24 */ /* 0x000fca000f8e00ff */
[----:B------:R-:W-:-:S13]  /*f140*/  ISETP.NE.AND P2, PT, R0, 0x3, PT ;  /* 0x000000030000780c */ /* 0x000fda0003f45270 */
[----:B------:R-:W-:Y:S05]  /*f150*/  @!P2 BRA `(.L_x_3634) ;  /* 0x000000000004a947 */ /* 0x000fea0003800000 */
[----:B------:R-:W-:Y:S01]  /*f160*/  BPT.TRAP 0x1 ;  /* 0x000000040000795c */ /* 0x000fe20000300000 */
.L_x_3634:
[----:B------:R1:W5:Y:S01]  /*f170*/  LDL.LU R0, [R1+0x4] ;  /* 0x0000040001007983 */ /* 0x0003620000300800 */
[----:B------:R-:W-:Y:S01]  /*f180*/  LOP3.LUT P0, RZ, R16, 0x100, RZ, 0xc0, !PT ;  /* 0x0000010010ff7812 */ /* 0x000fe2000780c0ff */
[----:B------:R1:W-:Y:S02]  /*f190*/  SYNCS.ARRIVE.TRANS64.A1T0 RZ, [R19+URZ+0x28c30], RZ ;  /* 0x028c30ff13ff79a7 */ /* 0x0003e4000810003f */
[----:B0-----:R1:W5:Y:S10]  /*f1a0*/  LDL R3, [R1] ;  /* 0x0000000001037983 */ /* 0x0013740000100800 */
[----:B------:R-:W-:Y:S05]  /*f1b0*/  WARPSYNC.ALL ;  /* 0x0000000000007948 */ /* 0x000fea0003800000 */
[----:B------:R-:W-:Y:S01]  /*f1c0*/  SEL R2, R29, RZ, !P0 ;  /* 0x000000ff1d027207 */ /* 0x000fe20004000000 */
[----:B------:R-:W-:Y:S01]  /*f1d0*/  ULDC.64 UR4, c[0x0][0x298] ;  /* 0x0000a60000047ab9 */ /* 0x000fe20000000a00 */
[----:B------:R-:W-:Y:S01]  /*f1e0*/  BSSY B6, `(.L_x_3635) ;  /* 0x0000020000067945 */ /* 0x000fe20003800000 */
[----:B------:R-:W-:Y:S02]  /*f1f0*/  IMAD.WIDE.U32 R4, R37, UR4, RZ ;  /* 0x0000000425047c25 */ /* 0x000fe4000f8e00ff */
[----:B------:R0:W-:Y:S02]  /*f200*/  STL [R1+0x18], R2 ;  /* 0x0000180201007387 */ /* 0x0001e40000100800 */
[----:B0-----:R-:W-:Y:S01]  /*f210*/  VIADD R2, R17, 0x20400 ;  /* 0x0002040011027836 */ /* 0x001fe20000000000 */
[----:B------:R-:W-:Y:S01]  /*f220*/  BAR.SYNC.DEFER_BLOCKING 0x8, 0x100 ;  /* 0x0204000000007b1d */ /* 0x000fe20000010000 */
[----:B-----5:R-:W-:-:S03]  /*f230*/  SEL R0, R0, RZ, !P0 ;  /* 0x000000ff00007207 */ /* 0x020fc60004000000 */
[----:B------:R-:W-:Y:S02]  /*f240*/  LOP3.LUT P0, RZ, R2, 0x3ff, RZ, 0xc0, !PT ;  /* 0x000003ff02ff7812 */ /* 0x000fe4000780c0ff */
[----:B------:R-:W-:Y:S01]  /*f250*/  PRMT R29, R3, 0x8880, RZ ;  /* 0x00008880031d7816 */ /* 0x000fe200000000ff */
[----:B------:R0:W-:Y:S03]  /*f260*/  STL [R1+0x4], R0 ;  /* 0x0000040001007387 */ /* 0x0001e60000100800 */
[----:B------:R-:W-:Y:S01]  /*f270*/  PRMT R29, R29, 0x7710, RZ ;  /* 0x000077101d1d7816 */ /* 0x000fe200000000ff */
[----:B------:R2:W-:Y:S01]  /*f280*/  STL.64 [R1+0x10], R4 ;  /* 0x0000100401007387 */ /* 0x0005e20000100a00 */
[----:B0-----:R-:W-:-:S05]  /*f290*/  SHF.R.S32.HI R0, RZ, 0x1f, R37 ;  /* 0x0000001fff007819 */ /* 0x001fca0000011425 */
[----:B------:R-:W-:-:S04]  /*f2a0*/  IMAD R0, R0, UR4, RZ ;  /* 0x0000000400007c24 */ /* 0x000fc8000f8e02ff */
[----:B------:R-:W-:-:S04]  /*f2b0*/  IMAD R0, R37, UR5, R0 ;  /* 0x0000000525007c24 */ /* 0x000fc8000f8e0200 */
[----:B------:R-:W-:Y:S01]  /*f2c0*/  IMAD.IADD R37, R5, 0x1, R0 ;  /* 0x0000000105257824 */ /* 0x000fe200078e0200 */
[----:B--2---:R-:W-:Y:S06]  /*f2d0*/  @!P0 BRA `(.L_x_3636) ;  /* 0x0000000000408947 */ /* 0x004fec0003800000 */
        /* <DEDUP_REMOVED lines=16> */
.L_x_3636:
[----:B------:R-:W-:Y:S05]  /*f3e0*/  BSYNC B6 ;  /* 0x0000000000067941 */ /* 0x000fea0003800000 */
.L_x_3635:
[----:B------:R-:W2:Y:S01]  /*f3f0*/  LDL.LU.64 R2, [R1+0x10] ;  /* 0x0000100001027983 */ /* 0x000ea20000300a00 */
[----:B------:R-:W0:Y:S01]  /*f400*/  LDC R7, c[0x0][0x448] ;  /* 0x00011200ff077b82 */ /* 0x000e220000000800 */
[----:B------:R-:W-:Y:S02]  /*f410*/  ULDC.64 UR4, c[0x0][0x2d8] ;  /* 0x0000b60000047ab9 */ /* 0x000fe40000000a00 */
[----:B------:R-:W3:Y:S04]  /*f420*/  LDL.LU R21, [R1+0x4] ;  /* 0x0000040001157983 */ /* 0x000ee80000300800 */
[----:B------:R-:W4:Y:S04]  /*f430*/  LDL.LU R20, [R1+0x18] ;  /* 0x0000180001147983 */ /* 0x000f280000300800 */
[----:B------:R0:W5:Y:S04]  /*f440*/  LDL R10, [R1+0x8] ;  /* 0x00000800010a7983 */ /* 0x0001680000100800 */
[----:B------:R0:W5:Y:S02]  /*f450*/  LDL R8, [R1+0x2c] ;  /* 0x00002c0001087983 */ /* 0x0001640000100800 */
[----:B0-----:R-:W-:-:S13]  /*f460*/  ISETP.NE.AND P0, PT, R7, 0x1, PT ;  /* 0x000000010700780c */ /* 0x001fda0003f05270 */
[----:B------:R-:W0:Y:S01]  /*f470*/  @P0 LDC R6, c[0x0][0x44c] ;  /* 0x00011300ff060b82 */ /* 0x000e220000000800 */
[----:B------:R-:W1:Y:S02]  /*f480*/  S2R R9, SR_TID.X ;  /* 0x0000000000097919 */ /* 0x000e640000002100 */
[----:B-1----:R-:W-:-:S05]  /*f490*/  IMAD.SHL.U32 R9, R9, 0x8, RZ ;  /* 0x0000000809097824 */ /* 0x002fca00078e00ff */
[----:B------:R-:W-:Y:S01]  /*f4a0*/  LOP3.LUT R9, R9, 0x38, RZ, 0xc0, !PT ;  /* 0x0000003809097812 */ /* 0x000fe200078ec0ff */
[----:B--2---:R-:W-:Y:S02]  /*f4b0*/  IMAD.MOV.U32 R3, RZ, RZ, R37 ;  /* 0x000000ffff037224 */ /* 0x004fe400078e0025 */
[----:B------:R-:W-:-:S04]  /*f4c0*/  IMAD.WIDE.U32 R2, R26, UR4, R2 ;  /* 0x000000041a027c25 */ /* 0x000fc8000f8e0002 */
[----:B------:R-:W-:Y:S01]  /*f4d0*/  IMAD R3, R26, UR5, R3 ;  /* 0x000000051a037c24 */ /* 0x000fe2000f8e0203 */
[----:B------:R-:W-:Y:S02]  /*f4e0*/  ULDC.64 UR4, c[0x0][0x2e0] ;  /* 0x0000b80000047ab9 */ /* 0x000fe40000000a00 */
[----:B---3--:R-:W-:Y:S02]  /*f4f0*/  IMAD R0, R21, UR4, RZ ;  /* 0x0000000415007c24 */ /* 0x008fe4000f8e02ff */
[----:B----4-:R-:W-:-:S04]  /*f500*/  IMAD.WIDE.U32 R2, R20, UR4, R2 ;  /* 0x0000000414027c25 */ /* 0x010fc8000f8e0002 */
[----:B------:R-:W-:Y:S01]  /*f510*/  IMAD R0, R20, UR5, R0 ;  /* 0x0000000514007c24 */ /* 0x000fe2000f8e0200 */
[----:B------:R-:W-:Y:S01]  /*f520*/  ULDC.64 UR4, c[0x0][0x2d0] ;  /* 0x0000b40000047ab9 */ /* 0x000fe20000000a00 */
[----:B------:R-:W1:Y:S02]  /*f530*/  S2R R20, SR_TID.X ;  /* 0x0000000000147919 */ /* 0x000e640000002100 */
[----:B------:R-:W-:Y:S02]  /*f540*/  IMAD.IADD R3, R3, 0x1, R0 ;  /* 0x0000000103037824 */ /* 0x000fe400078e0200 */
[----:B------:R-:W2:Y:S01]  /*f550*/  @P0 LDC R0, c[0x0][0x450] ;  /* 0x00011400ff000b82 */ /* 0x000ea20000000800 */
[----:B-1----:R-:W-:-:S05]  /*f560*/  IMAD.SHL.U32 R20, R20, 0x10, RZ ;  /* 0x0000001014147824 */ /* 0x002fca00078e00ff */
[----:B------:R-:W-:-:S05]  /*f570*/  LOP3.LUT R20, R36, 0x70, R20, 0xf8, !PT ;  /* 0x0000007024147812 */ /* 0x000fca00078ef814 */
[----:B------:R-:W-:-:S04]  /*f580*/  IMAD R5, R25, 0x40, R20 ;  /* 0x0000004019057824 */ /* 0x000fc800078e0214 */
[----:B0-----:R-:W-:-:S04]  /*f590*/  @P0 IMAD.HI.U32 R6, R5, R6, RZ ;  /* 0x0000000605060227 */ /* 0x001fc800078e00ff */
[----:B------:R-:W-:Y:S01]  /*f5a0*/  IMAD.MOV.U32 R4, RZ, RZ, R5 ;  /* 0x000000ffff047224 */ /* 0x000fe200078e0005 */
[----:B--2---:R-:W-:-:S05]  /*f5b0*/  @P0 SHF.R.U32.HI R4, RZ, R0, R6 ;  /* 0x00000000ff040219 */ /* 0x004fca0000011606 */
        /* <DEDUP_REMOVED lines=20> */
[----:B------:R-:W0:Y:S01]  /*f700*/  SHFL.IDX PT, R3, R0, RZ, 0x181f ;  /* 0x00181fff00037589 */ /* 0x000e2200000e0000 */
[----:B-----5:R-:W-:Y:S02]  /*f710*/  IMAD R5, R10, R7, RZ ;  /* 0x000000070a057224 */ /* 0x020fe400078e02ff */
[----:B------:R-:W-:Y:S01]  /*f720*/  IMAD R25, R25, 0x40, R36 ;  /* 0x0000004019197824 */ /* 0x000fe200078e0224 */
[----:B------:R-:W1:Y:S04]  /*f730*/  SHFL.IDX PT, R2, R4, RZ, 0x181f ;  /* 0x00181fff04027589 */ /* 0x000e6800000e0000 */
[----:B------:R-:W-:-:S13]  /*f740*/  ISETP.GE.AND P0, PT, R25, R5, PT ;  /* 0x000000051900720c */ /* 0x000fda0003f06270 */
[----:B0-----:R-:W-:-:S05]  /*f750*/  @!P0 LEA R3, P2, R9, R3, 0x1 ;  /* 0x0000000309038211 */ /* 0x001fca00078408ff */
[----:B-1----:R-:W-:-:S05]  /*f760*/  @!P0 IMAD.X R2, RZ, RZ, R2, P2 ;  /* 0x000000ffff028224 */ /* 0x002fca00010e0602 */
[----:B------:R-:W-:-:S04]  /*f770*/  @!P0 LOP3.LUT R3, R3, R2, RZ, 0x3c, !PT ;  /* 0x0000000203038212 */ /* 0x000fc800078e3cff */
[----:B------:R-:W-:-:S04]  /*f780*/  @!P0 LOP3.LUT R2, R3, R2, RZ, 0x3c, !PT ;  /* 0x0000000203028212 */ /* 0x000fc800078e3cff */
[----:B------:R-:W-:-:S05]  /*f790*/  @!P0 LOP3.LUT R3, R3, R2, RZ, 0x3c, !PT ;  /* 0x0000000203038212 */ /* 0x000fca00078e3cff */
[----:B------:R-:W-:Y:S01]  /*f7a0*/  @!PT LDS RZ, [RZ] ;  /* 0x00000000fffff984 */ /* 0x000fe20000000800 */
[----:B------:R0:W-:Y:S02]  /*f7b0*/  @!P0 LDGSTS.E.BYPASS.LTC128B.128 [R8+0x20400], desc[UR50][R2.64], !P1 ;  /* 0x2040000002088fae */ /* 0x0001e4000c901d72 */
[----:B0-----:R-:W-:Y:S02]  /*f7c0*/  VIADD R2, R25, 0x10 ;  /* 0x0000001019027836 */ /* 0x001fe40000000000 */
[----:B------:R-:W0:Y:S03]  /*f7d0*/  SHFL.IDX PT, R3, R0, 0x1, 0x181f ;  /* 0x00381f0000037f89 */ /* 0x000e2600000e0000 */
[----:B------:R-:W-:Y:S02]  /*f7e0*/  ISETP.GE.AND P0, PT, R2, R5, PT ;  /* 0x000000050200720c */ /* 0x000fe40003f06270 */
[----:B------:R-:W1:Y:S11]  /*f7f0*/  SHFL.IDX PT, R2, R4, 0x1, 0x181f ;  /* 0x00381f0004027f89 */ /* 0x000e7600000e0000 */
[----:B0-----:R-:W-:-:S05]  /*f800*/  @!P0 LEA R3, P2, R9, R3, 0x1 ;  /* 0x0000000309038211 */ /* 0x001fca00078408ff */
[----:B-1----:R-:W-:-:S05]  /*f810*/  @!P0 IMAD.X R2, RZ, RZ, R2, P2 ;  /* 0x000000ffff028224 */ /* 0x002fca00010e0602 */
[----:B------:R-:W-:-:S04]  /*f820*/  @!P0 LOP3.LUT R3, R3, R2, RZ, 0x3c, !PT ;  /* 0x0000000203038212 */ /* 0x000fc800078e3cff */
[----:B------:R-:W-:-:S04]  /*f830*/  @!P0 LOP3.LUT R2, R3, R2, RZ, 0x3c, !PT ;  /* 0x0000000203028212 */ /* 0x000fc800078e3cff */
[----:B------:R-:W-:-:S05]  /*f840*/  @!P0 LOP3.LUT R3, R3, R2, RZ, 0x3c, !PT ;  /* 0x0000000203038212 */ /* 0x000fca00078e3cff */
[----:B------:R0:W-:Y:S02]  /*f850*/  @!P0 LDGSTS.E.BYPASS.LTC128B.128 [R8+0x20c00], desc[UR50][R2.64], !P1 ;  /* 0x20c0000002088fae */ /* 0x0001e4000c901d72 */
[----:B0-----:R-:W-:Y:S02]  /*f860*/  VIADD R2, R25, 0x20 ;  /* 0x0000002019027836 */ /* 0x001fe40000000000 */
[----:B------:R-:W0:Y:S03]  /*f870*/  SHFL.IDX PT, R3, R0, 0x2, 0x181f ;  /* 0x00581f0000037f89 */ /* 0x000e2600000e0000 */
[----:B------:R-:W-:Y:S01]  /*f880*/  ISETP.GE.AND P0, PT, R2, R5, PT ;  /* 0x000000050200720c */ /* 0x000fe20003f06270 */
[----:B------:R-:W-:Y:S04]  /*f890*/  SHFL.IDX PT, R0, R0, 0x3, 0x181f ;  /* 0x00781f0000007f89 */ /* 0x000fe800000e0000 */
[----:B------:R-:W1:Y:S04]  /*f8a0*/  SHFL.IDX PT, R2, R4, 0x2, 0x181f ;  /* 0x00581f0004027f89 */ /* 0x000e6800000e0000 */
[----:B------:R-:W2:Y:S04]  /*f8b0*/  SHFL.IDX PT, R4, R4, 0x3, 0x181f ;  /* 0x00781f0004047f89 */ /* 0x000ea800000e0000 */
[----:B0-----:R-:W-:-:S05]  /*f8c0*/  @!P0 LEA R3, P2, R9, R3, 0x1 ;  /* 0x0000000309038211 */ /* 0x001fca00078408ff */
[----:B-1----:R-:W-:-:S05]  /*f8d0*/  @!P0 IMAD.X R2, RZ, RZ, R2, P2 ;  /* 0x000000ffff028224 */ /* 0x002fca00010e0602 */
[----:B------:R-:W-:-:S04]  /*f8e0*/  @!P0 LOP3.LUT R3, R3, R2, RZ, 0x3c, !PT ;  /* 0x0000000203038212 */ /* 0x000fc800078e3cff */
[----:B------:R-:W-:-:S04]  /*f8f0*/  @!P0 LOP3.LUT R2, R3, R2, RZ, 0x3c, !PT ;  /* 0x0000000203028212 */ /* 0x000fc800078e3cff */
[----:B------:R-:W-:-:S05]  /*f900*/  @!P0 LOP3.LUT R3, R3, R2, RZ, 0x3c, !PT ;  /* 0x0000000203038212 */ /* 0x000fca00078e3cff */
[----:B--2---:R1:W-:Y:S02]  /*f910*/  @!P0 LDGSTS.E.BYPASS.LTC128B.128 [R8+0x21400], desc[UR50][R2.64], !P1 ;  /* 0x2140000002088fae */ /* 0x0043e4000c901d72 */
.L_x_3713:
[----:B------:R-:W-:-:S05]  /*f920*/  VIADD R25, R25, 0x30 ;  /* 0x0000003019197836 */ /* 0x000fca0000000000 */
[----:B------:R-:W-:-:S13]  /*f930*/  ISETP.GE.AND P0, PT, R25, R5, PT ;  /* 0x000000051900720c */ /* 0x000fda0003f06270 */
[----:B01----:R-:W-:-:S05]  /*f940*/  @!P0 LEA R2, P2, R9, R0, 0x1 ;  /* 0x0000000009028211 */ /* 0x003fca00078408ff */
[----:B------:R-:W-:-:S05]  /*f950*/  @!P0 IMAD.X R3, RZ, RZ, R4, P2 ;  /* 0x000000ffff038224 */ /* 0x000fca00010e0604 */
[----:B------:R-:W-:Y:S01]  /*f960*/  @!PT LDS RZ, [RZ] ;  /* 0x00000000fffff984 */ /* 0x000fe20000000800 */
[----:B------:R-:W-:Y:S01]  /*f970*/  @!PT LDS RZ, [RZ] ;  /* 0x00000000fffff984 */ /* 0x000fe20000000800 */
[----:B------:R-:W-:Y:S01]  /*f980*/  @!PT LDS RZ, [RZ] ;  /* 0x00000000fffff984 */ /* 0x000fe20000000800 */
[----:B------:R0:W-:Y:S01]  /*f990*/  @!P0 LDGSTS.E.BYPASS.LTC128B.128 [R8+0x21c00], desc[UR50][R2.64], !P1 ;  /* 0x21c0000002088fae */ /* 0x0001e2000c901d72 */
[----:B------:R-:W-:Y:S01]  /*f9a0*/  PLOP3.LUT P0, PT, PT, PT, PT, 0x80, 0x0 ;  /* 0x000000000000781c */ /* 0x000fe20003f0f070 */
[----:B------:R-:W-:-:S12]  /*f9b0*/  NOP ;  /* 0x0000000000007918 */ /* 0x000fd80000000000 */
.L_x_3638:
        /* <DEDUP_REMOVED lines=14> */
[----:B------:R0:W-:Y:S01]  /*faa0*/  SYNCS.ARRIVE.TRANS64.A1T0 RZ, [R17+URZ+0x28c00], RZ ;  /* 0x028c00ff11ff79a7 */ /* 0x0001e2000810003f */
[----:B------:R-:W-:Y:S01]  /*fab0*/  BSSY B0, `(.L_x_3639) ;  /* 0x0000003000007945 */ /* 0x000fe20003800000 */
[----:B------:R-:W1:Y:S03]  /*fac0*/  SYNCS.PHASECHK.TRANS64.TRYWAIT P0, [R17+URZ+0x28c20], R0 ;  /* 0x028c2000110075a7 */ /* 0x000e66000800017f */
[----:B01----:R-:W-:Y:S05]  /*fad0*/  @!P0 BRA `(.L_x_3640) ;  /* 0x0000003800308947 */ /* 0x003fea0003800000 */
.L_x_3714:
[----:B------:R-:W-:Y:S05]  /*fae0*/  BSYNC B0 ;  /* 0x0000000000007941 */ /* 0x000fea0003800000 */
.L_x_3639:
[----:B------:R-:W-:-:S05]  /*faf0*/  IMAD.U32 R2, RZ, RZ, UR36 ;  /* 0x00000024ff027e24 */ /* 0x000fca000f8e00ff */
[----:B------:R-:W-:-:S13]  /*fb00*/  ISETP.NE.AND P0, PT, R2, 0x3, PT ;  /* 0x000000030200780c */ /* 0x000fda0003f05270 */
[----:B------:R-:W-:Y:S05]  /*fb10*/  @!P0 BRA `(.L_x_3641) ;  /* 0x0000000000048947 */ /* 0x000fea0003800000 */
[----:B------:R-:W-:Y:S01]  /*fb20*/  BPT.TRAP 0x1 ;  /* 0x000000040000795c */ /* 0x000fe20000300000 */
.L_x_3641:
[----:B0-----:R-:W-:Y:S01]  /*fb30*/  SHF.L.U32 R0, R22, 0x1f, RZ ;  /* 0x0000001f16007819 */ /* 0x001fe200000006ff */
[----:B------:R-:W-:Y:S03]  /*fb40*/  BSSY B0, `(.L_x_3642) ;  /* 0x0000003000007945 */ /* 0x000fe60003800000 */
[----:B------:R-:W0:Y:S02]  /*fb50*/  SYNCS.PHASECHK.TRANS64.TRYWAIT P0, [R19+URZ+0x28c60], R0 ;  /* 0x028c6000130075a7 */ /* 0x000e24000800017f */
[----:B0-----:R-:W-:Y:S05]  /*fb60*/  @!P0 BRA `(.L_x_3643) ;  /* 0x0000003800208947 */ /* 0x001fea0003800000 */
.L_x_3715:
[----:B------:R-:W-:Y:S05]  /*fb70*/  BSYNC B0 ;  /* 0x0000000000007941 */ /* 0x000fea0003800000 */
.L_x_3642:
[----:B------:R-:W0:Y:S01]  /*fb80*/  LDL.LU R2, [R1+0x1c] ;  /* 0x00001c0001027983 */ /* 0x000e220000300800 */
[----:B------:R-:W-:Y:S01]  /*fb90*/  ULDC.64 UR4, c[0x0][0x328] ;  /* 0x0000ca0000047ab9 */ /* 0x000fe20000000a00 */
[----:B------:R-:W-:Y:S02]  /*fba0*/  ULDC.64 UR6, c[0x0][0x318] ;  /* 0x0000c60000067ab9 */ /* 0x000fe40000000a00 */
[----:B------:R-:W2:Y:S01]  /*fbb0*/  LDL.LU R4, [R1+0x20] ;  /* 0x0000200001047983 */ /* 0x000ea20000300800 */
[----:B------:R-:W-:Y:S02]  /*fbc0*/  IMAD R5, R18, 0x8000, R33 ;  /* 0x0000800012057824 */ /* 0x000fe400078e0221 */
[----:B0-----:R-:W-:Y:S02]  /*fbd0*/  IMAD R0, R2, UR4, RZ ;  /* 0x0000000402007c24 */ /* 0x001fe4000f8e02ff */
[----:B------:R-:W-:-:S04]  /*fbe0*/  IMAD.WIDE.U32 R2, R35, UR4, RZ ;  /* 0x0000000423027c25 */ /* 0x000fc8000f8e00ff */
[----:B------:R-:W-:Y:S01]  /*fbf0*/  IMAD R0, R35, UR5, R0 ;  /* 0x0000000523007c24 */ /* 0x000fe2000f8e0200 */
[----:B------:R-:W-:-:S03]  /*fc00*/  ULDC.64 UR4, c[0x0][0x338] ;  /* 0x0000ce0000047ab9 */ /* 0x000fc60000000a00 */
[----:B------:R-:W-:Y:S02]  /*fc10*/  IMAD.IADD R3, R3, 0x1, R0 ;  /* 0x0000000103037824 */ /* 0x000fe400078e0200 */
[----:B--2---:R-:W-:Y:S02]  /*fc20*/  IMAD R0, R4, UR4, RZ ;  /* 0x0000000404007c24 */ /* 0x004fe4000f8e02ff */
        /* <DEDUP_REMOVED lines=10> */
[----:B------:R-:W2:Y:S01]  /*fcd0*/  LDL R3, [R1] ;  /* 0x0000000001037983 */ /* 0x000ea20000100800 */
[----:B------:R-:W-:Y:S01]  /*fce0*/  IMAD R5, R5, 0x2, R17 ;  /* 0x0000000205057824 */ /* 0x000fe200078e0211 */
[C---:B------:R-:W-:Y:S01]  /*fcf0*/  LOP3.LUT P5, RZ, R29.reuse, 0x2, RZ, 0xc0, !PT ;  /* 0x000000021dff7812 */ /* 0x040fe200078ac0ff */
[----:B------:R-:W0:Y:S01]  /*fd00*/  S2R R7, SR_TID.X ;  /* 0x0000000000077919 */ /* 0x000e220000002100 */
[C---:B------:R-:W-:Y:S02]  /*fd10*/  LOP3.LUT P4, RZ, R29.reuse, 0x4, RZ, 0xc0, !PT ;  /* 0x000000041dff7812 */ /* 0x040fe4000788c0ff */
[C---:B------:R-:W-:Y:S01]  /*fd20*/  LOP3.LUT P3, RZ, R29.reuse, 0x8, RZ, 0xc0, !PT ;  /* 0x000000081dff7812 */ /* 0x040fe2000786c0ff */
[----:B------:R-:W1:Y:S01]  /*fd30*/  SHFL.IDX PT, R2, R4, RZ, 0x181f ;  /* 0x00181fff04027589 */ /* 0x000e6200000e0000 */
[----:B------:R-:W-:Y:S02]  /*fd40*/  LOP3.LUT R16, R16, 0xfffffeff, RZ, 0xc0, !PT ;  /* 0xfffffeff10107812 */ /* 0x000fe400078ec0ff */
[----:B------:R-:W-:Y:S01]  /*fd50*/  LOP3.LUT P2, RZ, R29, 0x10, RZ, 0xc0, !PT ;  /* 0x000000101dff7812 */ /* 0x000fe2000784c0ff */
[----:B0-----:R-:W-:-:S05]  /*fd60*/  IMAD.SHL.U32 R7, R7, 0x8, RZ ;  /* 0x0000000807077824 */ /* 0x001fca00078e00ff */
[----:B------:R-:W-:-:S05]  /*fd70*/  LOP3.LUT R7, R7, 0x38, RZ, 0xc0, !PT ;  /* 0x0000003807077812 */ /* 0x000fca00078ec0ff */
[----:B------:R-:W-:Y:S01]  /*fd80*/  IMAD.SHL.U32 R0, R7, 0x2, RZ ;  /* 0x0000000207007824 */ /* 0x000fe200078e00ff */
[----:B------:R-:W-:-:S04]  /*fd90*/  LOP3.LUT R7, R29, 0x1, RZ, 0xc0, !PT ;  /* 0x000000011d077812 */ /* 0x000fc800078ec0ff */
[----:B-1----:R-:W-:Y:S02]  /*fda0*/  IADD3 R2, P0, R2, R0, RZ ;  /* 0x0000000002027210 */ /* 0x002fe40007f1e0ff */
[----:B------:R-:W-:-:S13]  /*fdb0*/  ISETP.NE.U32.AND P1, PT, R7, 0x1, PT ;  /* 0x000000010700780c */ /* 0x000fda0003f25070 */
[----:B------:R-:W-:-:S04]  /*fdc0*/  @P1 LOP3.LUT R16, R16, 0x100, RZ, 0xfc, !PT ;  /* 0x0000010010101812 */ /* 0x000fc800078efcff */
[----:B------:R-:W-:Y:S01]  /*fdd0*/  LOP3.LUT R16, R16, 0xfffffdff, RZ, 0xc0, !PT ;  /* 0xfffffdff10107812 */ /* 0x000fe200078ec0ff */
[----:B--2---:R-:W-:Y:S02]  /*fde0*/  IMAD.MOV.U32 R8, RZ, RZ, R3 ;  /* 0x000000ffff087224 */ /* 0x004fe400078e0003 */
[----:B------:R-:W0:Y:S03]  /*fdf0*/  SHFL.IDX PT, R3, R6, RZ, 0x181f ;  /* 0x00181fff06037589 */ /* 0x000e2600000e0000 */
[----:B------:R-:W-:Y:S01]  /*fe00*/  PRMT R7, R8, 0x8880, RZ ;  /* 0x0000888008077816 */ /* 0x000fe200000000ff */
[----:B0-----:R-:W-:Y:S01]  /*fe10*/  IMAD.X R3, RZ, RZ, R3, P0 ;  /* 0x000000ffff037224 */ /* 0x001fe200000e0603 */
[----:B------:R-:W-:Y:S02]  /*fe20*/  ISETP.LT.OR P0, PT, R28, 0x1, P1 ;  /* 0x000000011c00780c */ /* 0x000fe40000f01670 */
[----:B------:R-:W-:-:S04]  /*fe30*/  LOP3.LUT P1, RZ, R29, 0x20, RZ, 0xc0, !PT ;  /* 0x000000201dff7812 */ /* 0x000fc8000782c0ff */
[----:B------:R-:W-:-:S07]  /*fe40*/  ISETP.LT.OR P6, PT, R28, 0x1, !P1 ;  /* 0x000000011c00780c */ /* 0x000fce0004fc1670 */
[----:B------:R-:W-:Y:S01]  /*fe50*/  @!PT LDS RZ, [RZ] ;  /* 0x00000000fffff984 */ /* 0x000fe20000000800 */
        /* <DEDUP_REMOVED lines=9> */
[----:B------:R-:W-:-:S03]  /*fef0*/  LOP3.LUT P0, RZ, R29, 0x40, RZ, 0xc0, !PT ;  /* 0x000000401dff7812 */ /* 0x000fc6000780c0ff */
[----:B------:R-:W-:Y:S01]  /*ff00*/  LDGSTS.E.BYPASS.LTC128B.128 [R5+0xa400], desc[UR50][R2.64+0x280], !P6 ;  /* 0x0a40028002057fae */ /* 0x000fe2000f101d72 */
[----:B------:R-:W-:-:S13]  /*ff10*/  ISETP.LT.OR P6, PT, R28, 0x1, !P0 ;  /* 0x000000011c00780c */ /* 0x000fda00047c1670 */
[----:B------:R-:W-:Y:S01]  /*ff20*/  LDGSTS.E.BYPASS.LTC128B.128 [R5+0xc400], desc[UR50][R2.64+0x300], !P6 ;  /* 0x0c40030002057fae */ /* 0x000fe2000f101d72 */
[----:B------:R-:W-:-:S03]  /*ff30*/  ISETP.GT.AND P6, PT, R7, -0x1, PT ;  /* 0xffffffff0700780c */ /* 0x000fc60003fc4270 */
[----:B------:R-:W-:Y:S10]  /*ff40*/  SHFL.IDX PT, R7, R6, 0x2, 0x181f ;  /* 0x00581f0006077f89 */ /* 0x000ff400000e0000 */
[----:B------:R-:W-:-:S02]  /*ff50*/  @P6 LOP3.LUT R16, R16, 0x200, RZ, 0xfc, !PT ;  /* 0x0000020010106812 */ /* 0x000fc400078efcff */
[----:B------:R-:W-:-:S13]  /*ff60*/  ISETP.LT.OR P6, PT, R28, 0x1, P6 ;  /* 0x000000011c00780c */ /* 0x000fda00037c1670 */
[----:B------:R0:W-:Y:S04]  /*ff70*/  LDGSTS.E.BYPASS.LTC128B.128 [R5+0xe400], desc[UR50][R2.64+0x380], !P6 ;  /* 0x0e40038002057fae */ /* 0x0001e8000f101d72 */
[----:B0-----:R-:W0:Y:S04]  /*ff80*/  SHFL.IDX PT, R2, R4, 0x1, 0x181f ;  /* 0x00381f0004027f89 */ /* 0x001e2800000e0000 */
[----:B------:R-:W1:Y:S04]  /*ff90*/  SHFL.IDX PT, R3, R6, 0x1, 0x181f ;  /* 0x00381f0006037f89 */ /* 0x000e6800000e0000 */
[----:B------:R-:W-:Y:S01]  /*ffa0*/  SHFL.IDX PT, R6, R6, 0x3, 0x181f ;  /* 0x00781f0006067f89 */ /* 0x000fe200000e0000 */
[----:B0-----:R-:W-:-:S05]  /*ffb0*/  IADD3 R2, P6, R2, R0, RZ ;  /* 0x0000000002027210 */ /* 0x001fca0007fde0ff */
[----:B-1----:R-:W-:Y:S01]  /*ffc0*/  IMAD.X R3, RZ, RZ, R3, P6 ;  /* 0x000000ffff037224 */ /* 0x002fe200030e0603 */
        /* <DEDUP_REMOVED lines=17> */
[----:B------:R0:W-:Y:S04]  /*100e0*/  LDGSTS.E.BYPASS.LTC128B.128 [R5+0xec00], desc[UR50][R2.64+0x380], !P6 ;  /* 0x0ec0038002057fae */ /* 0x0001e8000f101d72 */
[----:B0-----:R-:W0:Y:S02]  /*100f0*/  SHFL.IDX PT, R2, R4, 0x2, 0x181f ;  /* 0x00581f0004027f89 */ /* 0x001e2400000e0000 */
[----:B0-----:R-:W-:-:S05]  /*10100*/  IADD3 R2, P6, R2, R0, RZ ;  /* 0x0000000002027210 */ /* 0x001fca0007fde0ff */
        /* <DEDUP_REMOVED lines=19> */
[----:B0-----:R0:W1:Y:S02]  /*10240*/  SHFL.IDX PT, R2, R4, 0x3, 0x181f ;  /* 0x00781f0004027f89 */ /* 0x00106400000e0000 */
.L_x_3725:
[C---:B------:R-:W-:Y:S02]  /*10250*/  LOP3.LUT P6, RZ, R16.reuse, 0x100, RZ, 0xc0, !PT ;  /* 0x0000010010ff7812 */ /* 0x040fe400078cc0ff */
[----:B------:R-:W-:Y:S02]  /*10260*/  LOP3.LUT R16, R16, 0xffffefff, RZ, 0xc0, !PT ;  /* 0xffffefff10107812 */ /* 0x000fe400078ec0ff */
[C---:B------:R-:W-:Y:S02]  /*10270*/  ISETP.LT.OR P6, PT, R28.reuse, 0x31, P6 ;  /* 0x000000311c00780c */ /* 0x040fe400037c1670 */
[----:B------:R-:W-:-:S11]  /*10280*/  ISETP.LT.OR P5, PT, R28, 0x31, !P5 ;  /* 0x000000311c00780c */ /* 0x000fd60006fa1670 */
[----:B------:R-:W-:Y:S02]  /*10290*/  @P6 LOP3.LUT R16, R16, 0x1000, RZ, 0xfc, !PT ;  /* 0x0000100010106812 */ /* 0x000fe400078efcff */
[----:B------:R-:W-:Y:S02]  /*102a0*/  ISETP.LT.OR P6, PT, R28, 0x31, !P4 ;  /* 0x000000311c00780c */ /* 0x000fe400067c1670 */
[----:B------:R-:W-:Y:S02]  /*102b0*/  LOP3.LUT R16, R16, 0xffffbfff, RZ, 0xc0, !PT ;  /* 0xffffbfff10107812 */ /* 0x000fe400078ec0ff */
[----:B------:R-:W-:Y:S02]  /*102c0*/  ISETP.LT.OR P4, PT, R28, 0x31, !P2 ;  /* 0x000000311c00780c */ /* 0x000fe40005781670 */
[----:B------:R-:W-:Y:S02]  /*102d0*/  LOP3.LUT R16, R16, 0xfffffeff, RZ, 0xc0, !PT ;  /* 0xfffffeff10107812 */ /* 0x000fe400078ec0ff */
[----:B------:R-:W-:-:S02]  /*102e0*/  ISETP.LT.OR P2, PT, R28, 0x31, !P0 ;  /* 0x000000311c00780c */ /* 0x000fc40004741670 */
[----:B------:R-:W-:Y:S02]  /*102f0*/  @P5 LOP3.LUT R16, R16, 0x100, RZ, 0xfc, !PT ;  /* 0x0000010010105812 */ /* 0x000fe400078efcff */
[----:B-1----:R-:W-:Y:S02]  /*10300*/  IADD3 R2, P0, R2, R0, RZ ;  /* 0x0000000002027210 */ /* 0x002fe40007f1e0ff */
[----:B------:R-:W-:Y:S02]  /*10310*/  @P6 LOP3.LUT R16, R16, 0x4000, RZ, 0xfc, !PT ;  /* 0x0000400010106812 */ /* 0x000fe400078efcff */
[----:B------:R-:W-:Y:S01]  /*10320*/  ISETP.LT.OR P5, PT, R28, 0x31, !P3 ;  /* 0x000000311c00780c */ /* 0x000fe20005fa1670 */
[----:B------:R-:W-:Y:S01]  /*10330*/  IMAD.X R3, RZ, RZ, R6, P0 ;  /* 0x000000ffff037224 */ /* 0x000fe200000e0606 */
[C---:B------:R-:W-:Y:S02]  /*10340*/  LOP3.LUT P6, RZ, R16.reuse, 0x1000, RZ, 0xc0, !PT ;  /* 0x0000100010ff7812 */ /* 0x040fe400078cc0ff */
[----:B------:R-:W-:-:S02]  /*10350*/  LOP3.LUT P0, RZ, R16, 0x100, RZ, 0xc0, !PT ;  /* 0x0000010010ff7812 */ /* 0x000fc4000780c0ff */
[----:B------:R-:W-:Y:S02]  /*10360*/  ISETP.LT.OR P3, PT, R28, 0x31, !P1 ;  /* 0x000000311c00780c */ /* 0x000fe40004f61670 */
[----:B------:R-:W-:-:S04]  /*10370*/  LOP3.LUT P1, RZ, R16, 0x200, RZ, 0xc0, !PT ;  /* 0x0000020010ff7812 */ /* 0x000fc8000782c0ff */
[----:B------:R-:W-:-:S03]  /*10380*/  ISETP.LT.OR P1, PT, R28, 0x31, P1 ;  /* 0x000000311c00780c */ /* 0x000fc60000f21670 */
[----:B------:R-:W-:Y:S01]  /*10390*/  @!PT LDS RZ, [RZ] ;  /* 0x00000000fffff984 */ /* 0x000fe20000000800 */
[----:B------:R-:W-:Y:S01]  /*103a0*/  @!PT LDS RZ, [RZ] ;  /* 0x00000000fffff984 */ /* 0x000fe20000000800 */
[----:B------:R-:W-:Y:S01]  /*103b0*/  @!PT LDS RZ, [RZ] ;  /* 0x00000000fffff984 */ /* 0x000fe20000000800 */
[----:B------:R1:W-:Y:S01]  /*103c0*/  LDGSTS.E.BYPASS.LTC128B.128 [R5+0x1c00], desc[UR50][R2.64], !P6 ;  /* 0x01c0000002057fae */ /* 0x0003e2000f101d72 */
[----:B------:R-:W-:-:S03]  /*103d0*/  LOP3.LUT P6, RZ, R16, 0x4000, RZ, 0xc0, !PT ;  /* 0x0000400010ff7812 */ /* 0x000fc600078cc0ff */
[----:B------:R1:W-:Y:S01]  /*103e0*/  LDGSTS.E.BYPASS.LTC128B.128 [R5+0x3c00], desc[UR50][R2.64+0x80], !P0 ;  /* 0x03c0008002057fae */ /* 0x0003e2000c101d72 */
[----:B------:R-:W-:-:S09]  /*103f0*/  PLOP3.LUT P0, PT, PT, PT, PT, 0x80, 0x0 ;  /* 0x000000000000781c */ /* 0x000fd20003f0f070 */
[----:B------:R1:W-:Y:S04]  /*10400*/  LDGSTS.E.BYPASS.LTC128B.128 [R5+0x5c00], desc[UR50][R2.64+0x100], !P6 ;  /* 0x05c0010002057fae */ /* 0x0003e8000f101d72 */
[----:B------:R1:W-:Y:S04]  /*10410*/  LDGSTS.E.BYPASS.LTC128B.128 [R5+0x7c00], desc[UR50][R2.64+0x180], !P5 ;  /* 0x07c0018002057fae */ /* 0x0003e8000e901d72 */
[----:B------:R1:W-:Y:S04]  /*10420*/  LDGSTS.E.BYPASS.LTC128B.128 [R5+0x9c00], desc[UR50][R2.64+0x200], !P4 ;  /* 0x09c0020002057fae */ /* 0x0003e8000e101d72 */
[----:B------:R1:W-:Y:S04]  /*10430*/  LDGSTS.E.BYPASS.LTC128B.128 [R5+0xbc00], desc[UR50][R2.64+0x280], !P3 ;  /* 0x0bc0028002057fae */ /* 0x0003e8000d901d72 */
[----:B------:R1:W-:Y:S04]  /*10440*/  LDGSTS.E.BYPASS.LTC128B.128 [R5+0xdc00], desc[UR50][R2.64+0x300], !P2 ;  /* 0x0dc0030002057fae */ /* 0x0003e8000d101d72 */
[----:B------:R1:W-:Y:S01]  /*10450*/  LDGSTS.E.BYPASS.LTC128B.128 [R5+0xfc00], desc[UR50][R2.64+0x380], !P1 ;  /* 0x0fc0038002057fae */ /* 0x0003e2000c901d72 */
[----:B------:R-:W-:Y:S01]  /*10460*/  NOP ;  /* 0x0000000000007918 */ /* 0x000fe20000000000 */
.L_x_3645:
[----:B------:R-:W-:Y:S02]  /*10470*/  PLOP3.LUT P1, PT, P1, P0, PT, 0xa2, 0x0 ;  /* 0x000000000000781c */ /* 0x000fe40000f21472 */
[----:B------:R-:W-:-:S08]  /*10480*/  @P0 R2UR P1, UR4, R19 ;  /* 0x00000000130402ca */ /* 0x000fd00000020000 */
[----:B------:R-:W-:-:S05]  /*10490*/  @P0 PLOP3.LUT P0, PT, P1, PT, PT, 0x80, 0x0 ;  /* 0x000000000000081c */ /* 0x000fca0000f0f070 */
[----:B------:R-:W-:Y:S01]  /*104a0*/  @!P1 SYNCS.ARRIVE.TRANS64.RED.A0T1 RZ, [UR4+0x28c50], RZ ;  /* 0x028c50ffffff99a7 */ /* 0x000fe20008200404 */
[----:B------:R-:W-:Y:S07]  /*104b0*/  @!P1 ARRIVES.LDGSTSBAR.64.TRANSCNT [UR4+0x28c50] ;  /* 0x028c5000ff0099b0 */ /* 0x000fee0008000a84 */
[----:B------:R-:W-:Y:S05]  /*104c0*/  @P0 BRA.U.ANY `(.L_x_3645) ;  /* 0xfffffffd00e80947 */ /* 0x000fea000393ffff */
[----:B------:R-:W-:Y:S01]  /*104d0*/  NOP ;  /* 0x0000000000007918 */ /* 0x000fe20000000000 */
[----:B-1----:R-:W-:-:S05]  /*104e0*/  IMAD.U32 R2, RZ, RZ, UR36 ;  /* 0x00000024ff027e24 */ /* 0x002fca000f8e00ff */
[----:B------:R-:W-:-:S13]  /*104f0*/  ISETP.NE.AND P2, PT, R2, 0x3, PT ;  /* 0x000000030200780c */ /* 0x000fda0003f45270 */
[----:B------:R-:W-:Y:S05]  /*10500*/  @!P2 BRA `(.L_x_3646) ;  /* 0x000000000004a947 */ /* 0x000fea0003800000 */
[----:B------:R-:W-:Y:S01]  /*10510*/  BPT.TRAP 0x1 ;  /* 0x000000040000795c */ /* 0x000fe20000300000 */
.L_x_3646:
[----:B------:R-:W2:Y:S01]  /*10520*/  LDL.LU R2, [R1+0xc] ;  /* 0x00000c0001027983 */ /* 0x000ea20000300800 */
[----:B------:R1:W-:Y:S01]  /*10530*/  SYNCS.ARRIVE.TRANS64.A1T0 RZ, [R19+URZ+0x28c50], RZ ;  /* 0x028c50ff13ff79a7 */ /* 0x0003e2000810003f */
[----:B------:R-:W-:Y:S01]  /*10540*/  BSSY B0, `(.L_x_3647) ;  /* 0x00000f1000007945 */ /* 0x000fe20003800000 */
[----:B--2---:R-:W-:-:S05]  /*10550*/  VIADD R7, R2, 0xfffffffe ;  /* 0xfffffffe02077836 */ /* 0x004fca0000000000 */
[----:B------:R-:W-:-:S13]  /*10560*/  ISETP.GE.AND P0, PT, R7, R30, PT ;  /* 0x0000001e0700720c */ /* 0x000fda0003f06270 */
[----:B-1----:R-:W-:Y:S05]  /*10570*/  @!P0 BRA `(.L_x_3648) ;  /* 0x0000000c00b48947 */ /* 0x002fea0003800000 */
[----:B------:R-:W2:Y:S04]  /*10580*/  LDL.LU R3, [R1+0x28] ;  /* 0x0000280001037983 */ /* 0x000ea80000300800 */
[----:B------:R-:W3:Y:S01]  /*10590*/  LDL.LU R2, [R1] ;  /* 0x0000000001027983 */ /* 0x000ee20000300800 */
[----:B--2---:R-:W-:Y:S02]  /*105a0*/  LOP3.LUT R29, R3, 0x40, RZ, 0xc0, !PT ;  /* 0x00000040031d7812 */ /* 0x004fe400078ec0ff */
[----:B---3--:R-:W-:Y:S02]  /*105b0*/  LOP3.LUT R28, R2, 0x80, RZ, 0xc0, !PT ;  /* 0x00000080021c7812 */ /* 0x008fe400078ec0ff */
[----:B------:R-:W-:Y:S02]  /*105c0*/  SHF.R.U32.HI R29, RZ, 0x2, R29 ;  /* 0x00000002ff1d7819 */ /* 0x000fe4000001161d */
[----:B------:R-:W-:-:S07]  /*105d0*/  SHF.R.U32.HI R28, RZ, 0x3, R28 ;  /* 0x00000003ff1c7819 */ /* 0x000fce000001161c */
.L_x_3661:
[----:B0-----:R-:W0:Y:S01]  /*105e0*/  S2R R4, SR_TID.X ;  /* 0x0000000000047919 */ /* 0x001e220000002100 */
[----:B-1----:R-:W1:Y:S01]  /*105f0*/  LDC R2, c[0x0][0x430] ;  /* 0x00010c00ff027b82 */ /* 0x002e620000000800 */
[----:B--23--:R-:W-:Y:S01]  /*10600*/  IMAD R6, R7, 0x40, R31 ;  /* 0x0000004007067824 */ /* 0x00cfe200078e021f */
[----:B------:R-:W-:Y:S05]  /*10610*/  YIELD ;  /* 0x0000000000007946 */ /* 0x000fea0003800000 */
[----:B------:R-:W-:Y:S01]  /*10620*/  IMAD.U32 R11, RZ, RZ, UR36 ;  /* 0x00000024ff0b7e24 */ /* 0x000fe2000f8e00ff */
[----:B------:R-:W-:Y:S01]  /*10630*/  ULDC UR4, c[0x0][0x430] ;  /* 0x00010c0000047ab9 */ /* 0x000fe20000000800 */
[----:B------:R-:W-:Y:S01]  /*10640*/  VIADD R18, R18, 0x1 ;  /* 0x0000000112127836 */ /* 0x000fe20000000000 */
[----:B-1----:R-:W-:Y:S01]  /*10650*/  ISETP.NE.AND P0, PT, R2, 0x1, PT ;  /* 0x000000010200780c */ /* 0x002fe20003f05270 */
[----:B0-----:R-:W-:-:S05]  /*10660*/  IMAD.SHL.U32 R4, R4, 0x10, RZ ;  /* 0x0000001004047824 */ /* 0x001fca00078e00ff */
[----:B------:R-:W-:-:S07]  /*10670*/  LOP3.LUT R4, R36, 0x70, R4, 0xf8, !PT ;  /* 0x0000007024047812 */ /* 0x000fce00078ef804 */
[----:B------:R-:W0:Y:S01]  /*10680*/  @P0 LDC R3, c[0x0][0x434] ;  /* 0x00010d00ff030b82 */ /* 0x000e220000000800 */
[C---:B------:R-:W-:Y:S01]  /*10690*/  ISETP.GT.U32.AND P1, PT, R4.reuse, 0x3f, PT ;  /* 0x0000003f0400780c */ /* 0x040fe20003f24070 */
[----:B------:R-:W-:-:S06]  /*106a0*/  IMAD.IADD R6, R4, 0x1, R6 ;  /* 0x0000000104067824 */ /* 0x000fcc00078e0206 */
[----:B------:R-:W1:Y:S01]  /*106b0*/  @P0 LDC R2, c[0x0][0x438] ;  /* 0x00010e00ff020b82 */ /* 0x000e620000000800 */
[----:B------:R-:W-:-:S07]  /*106c0*/  IMAD.MOV.U32 R10, RZ, RZ, R6 ;  /* 0x000000ffff0a7224 */ /* 0x000fce00078e0006 */
[----:B------:R-:W2:Y:S01]  /*106d0*/  @!P1 LDC.64 R4, c[0x0][0x428] ;  /* 0x00010a00ff049b82 */ /* 0x000ea20000000a00 */
[----:B0-----:R-:W-:-:S07]  /*106e0*/  @P0 IMAD.HI.U32 R3, R6, R3, RZ ;  /* 0x0000000306030227 */ /* 0x001fce00078e00ff */
[----:B------:R-:W0:Y:S01]  /*106f0*/  @!P1 LDC.64 R8, c[0x0][0x418] ;  /* 0x00010600ff089b82 */ /* 0x000e220000000a00 */
[----:B-1----:R-:W-:-:S04]  /*10700*/  @P0 SHF.R.U32.HI R10, RZ, R2, R3 ;  /* 0x00000002ff0a0219 */ /* 0x002fc80000011603 */
[--C-:B------:R-:W-:Y:S01]  /*10710*/  @!P1 SHF.R.S32.HI R3, RZ, 0x1f, R10.reuse ;  /* 0x0000001fff039819 */ /* 0x100fe2000001140a */
[----:B------:R-:W-:-:S04]  /*10720*/  @!P1 IMAD.MOV.U32 R2, RZ, RZ, R10 ;  /* 0x000000ffff029224 */ /* 0x000fc800078e000a */
[----:B--2---:R-:W-:-:S04]  /*10730*/  @!P1 IMAD.WIDE.U32 R2, R23, R4, R2 ;  /* 0x0000000417029225 */ /* 0x004fc800078e0002 */
[----:B------:R-:W-:-:S04]  /*10740*/  @!P1 IMAD R4, R32, R4, RZ ;  /* 0x0000000420049224 */ /* 0x000fc800078e02ff */
[----:B------:R-:W-:Y:S01]  /*10750*/  @!P1 IMAD R5, R23, R5, R4 ;  /* 0x0000000517059224 */ /* 0x000fe200078e0204 */
[----:B0-----:R-:W-:Y:S01]  /*10760*/  @!P1 LEA R8, P0, R2, R8, 0x2 ;  /* 0x0000000802089211 */ /* 0x001fe200078010ff */
[----:B------:R-:W-:Y:S02]  /*10770*/  IMAD.MOV.U32 R4, RZ, RZ, RZ ;  /* 0x000000ffff047224 */ /* 0x000fe400078e00ff */
[----:B------:R-:W-:Y:S02]  /*10780*/  @!P1 IMAD.IADD R3, R5, 0x1, R3 ;  /* 0x0000000105039824 */ /* 0x000fe400078e0203 */
[----:B------:R-:W-:-:S03]  /*10790*/  IMAD.MOV R5, RZ, RZ, -R10 ;  /* 0x000000ffff057224 */ /* 0x000fc600078e0a0a */
[----:B------:R-:W-:Y:S01]  /*107a0*/  @!P1 LEA.HI.X R9, R2, R9, R3, 0x2, P0 ;  /* 0x0000000902099211 */ /* 0x000fe200000f1403 */
[----:B------:R-:W-:Y:S01]  /*107b0*/  IMAD R5, R5, UR4, R6 ;  /* 0x0000000405057c24 */ /* 0x000fe2000f8e0206 */
[----:B------:R-:W-:-:S03]  /*107c0*/  ISETP.NE.AND P0, PT, R18, 0x2, PT ;  /* 0x000000021200780c */ /* 0x000fc60003f05270 */
[----:B------:R0:W5:Y:S01]  /*107d0*/  @!P1 LDG.E R4, desc[UR50][R8.64] ;  /* 0x0000003208049981 */ /* 0x000162000c1e1900 */
[----:B------:R-:W-:Y:S01]  /*107e0*/  ISETP.NE.AND P1, PT, R11, 0x3, PT ;  /* 0x000000030b00780c */ /* 0x000fe20003f25270 */
[----:B------:R-:W-:Y:S01]  /*107f0*/  IMAD.MOV.U32 R3, RZ, RZ, R7 ;  /* 0x000000ffff037224 */ /* 0x000fe200078e0007 */
[----:B------:R-:W-:Y:S01]  /*10800*/  SEL R2, RZ, 0x1, P0 ;  /* 0x00000001ff027807 */ /* 0x000fe20000000000 */
[----:B------:R-:W-:Y:S01]  /*10810*/  VIADD R7, R7, 0xffffffff ;  /* 0xffffffff07077836 */ /* 0x000fe20000000000 */
[----:B------:R-:W-:Y:S02]  /*10820*/  SEL R18, R18, RZ, P0 ;  /* 0x000000ff12127207 */ /* 0x000fe40000000000 */
[----:B------:R-:W-:Y:S02]  /*10830*/  LOP3.LUT R22, R22, R2, RZ, 0x3c, !PT ;  /* 0x0000000216167212 */ /* 0x000fe400078e3cff */
[----:B------:R-:W-:-:S05]  /*10840*/  ISETP.GT.AND P3, PT, R3, R30, PT ;  /* 0x0000001e0300720c */ /* 0x000fca0003f64270 */
[----:B0-----:R-:W-:Y:S08]  /*10850*/  @!P1 BRA `(.L_x_3649) ;  /* 0x0000000000049947 */ /* 0x001ff00003800000 */
[----:B------:R-:W-:Y:S01]  /*10860*/  BPT.TRAP 0x1 ;  /* 0x000000040000795c */ /* 0x000fe20000300000 */
.L_x_3649:
[----:B------:R-:W-:Y:S01]  /*10870*/  IMAD R6, R18, 0x8, R17 ;  /* 0x0000000812067824 */ /* 0x000fe200078e0211 */
[----:B------:R-:W-:Y:S01]  /*10880*/  SHF.L.U32 R19, R22, 0x1f, RZ ;  /* 0x0000001f16137819 */ /* 0x000fe200000006ff */
[----:B------:R-:W-:Y:S01]  /*10890*/  BSSY B1, `(.L_x_3650) ;  /* 0x0000004000017945 */ /* 0x000fe20003800000 */
[----:B------:R-:W-:Y:S02]  /*108a0*/  SHF.R.S32.HI R9, RZ, 0x1f, R5 ;  /* 0x0000001fff097819 */ /* 0x000fe40000011405 */
[----:B------:R-:W0:Y:S02]  /*108b0*/  SYNCS.PHASECHK.TRANS64.TRYWAIT P0, [R6+URZ+0x28c40], R19 ;  /* 0x028c4013060075a7 */ /* 0x000e24000800017f */
[----:B0-----:R-:W-:Y:S05]  /*108c0*/  @!P0 BRA `(.L_x_3651) ;  /* 0x0000003400088947 */ /* 0x001fea0003800000 */
.L_x_3726:
[----:B------:R-:W-:Y:S05]  /*108d0*/  BSYNC B1 ;  /* 0x0000000000017941 */ /* 0x000fea0003800000 */
.L_x_3650:
[----:B------:R-:W-:Y:S01]  /*108e0*/  ULDC.64 UR4, c[0x0][0x300] ;  /* 0x0000c00000047ab9 */ /* 0x000fe20000000a00 */
[----:B-----5:R-:W-:Y:S01]  /*108f0*/  SHF.R.S32.HI R10, RZ, 0x1f, R4 ;  /* 0x0000001fff0a7819 */ /* 0x020fe20000011404 */
[----:B------:R-:W-:Y:S01]  /*10900*/  IMAD R8, R9, UR4, RZ ;  /* 0x0000000409087c24 */ /* 0x000fe2000f8e02ff */
[----:B------:R-:W-:Y:S01]  /*10910*/  ULDC.64 UR6, c[0x0][0x2e8] ;  /* 0x0000ba0000067ab9 */ /* 0x000fe20000000a00 */
[----:B------:R-:W-:Y:S01]  /*10920*/  IMAD.WIDE.U32 R2, R5, UR4, RZ ;  /* 0x0000000405027c25 */ /* 0x000fe2000f8e00ff */
[----:B------:R-:W-:-:S03]  /*10930*/  LOP3.LUT P1, RZ, R16, 0x2, RZ, 0xc0, !PT ;  /* 0x0000000210ff7812 */ /* 0x000fc6000782c0ff */
        /* <DEDUP_REMOVED lines=8> */
[----:B------:R-:W-:Y:S02]  /*109c0*/  IMAD R8, R18, 0x1000, R33 ;  /* 0x0000100012087824 */ /* 0x000fe400078e0221 */
[----:B------:R-:W-:Y:S01]  /*109d0*/  IMAD.WIDE.U32 R2, R26, UR4, R2 ;  /* 0x000000041a027c25 */ /* 0x000fe2000f8e0002 */
[----:B------:R-:W-:-:S03]  /*109e0*/  UMOV UR4, 0xffffffff ;  /* 0xffffffff00047882 */ /* 0x000fc60000000000 */
[----:B------:R-:W-:Y:S01]  /*109f0*/  IMAD R25, R26, UR5, R3 ;  /* 0x000000051a197c24 */ /* 0x000fe2000f8e0203 */
[----:B------:R-:W-:-:S04]  /*10a00*/  LEA R20, P0, R2, UR6, 0x1 ;  /* 0x0000000602147c11 */ /* 0x000fc8000f8008ff */
[----:B------:R-:W-:Y:S01]  /*10a10*/  LEA.HI.X R25, R2, UR7, R25, 0x1, P0 ;  /* 0x0000000702197c11 */ /* 0x000fe200080f0c19 */
[----:B------:R-:W-:Y:S08]  /*10a20*/  BRA.DIV UR4, `(.L_x_3652) ;  /* 0x0000003204c47947 */ /* 0x000ff0000b800000 */
[----:B------:R-:W1:Y:S01]  /*10a30*/  SHFL.IDX PT, R2, R20, RZ, 0x181f ;  /* 0x00181fff14027589 */ /* 0x000e6200000e0000 */
[----:B------:R-:W-:-:S03]  /*10a40*/  IMAD R21, R8, 0x2, R17 ;  /* 0x0000000208157824 */ /* 0x000fc600078e0211 */
[----:B------:R-:W2:Y:S01]  /*10a50*/  SHFL.IDX PT, R3, R25, RZ, 0x181f ;  /* 0x00181fff19037589 */ /* 0x000ea200000e0000 */
[----:B-1----:R-:W-:-:S05]  /*10a60*/  IADD3 R2, P0, R2, R0, RZ ;  /* 0x0000000002027210 */ /* 0x002fca0007f1e0ff */
[----:B--2---:R-:W-:-:S05]  /*10a70*/  IMAD.X R3, RZ, RZ, R3, P0 ;  /* 0x000000ffff037224 */ /* 0x004fca00000e0603 */
[----:B------:R-:W-:Y:S01]  /*10a80*/  @!PT LDS RZ, [RZ] ;  /* 0x00000000fffff984 */ /* 0x000fe20000000800 */
[----:B------:R1:W-:Y:S04]  /*10a90*/  LDGSTS.E.BYPASS.LTC128B.128 [R21+0x22400], desc[UR50][R2.64], !P1 ;  /* 0x2240000002157fae */ /* 0x0003e8000c901d72 */
[----:B-1----:R-:W1:Y:S04]  /*10aa0*/  SHFL.IDX PT, R2, R20, 0x1, 0x181f ;  /* 0x00381f0014027f89 */ /* 0x002e6800000e0000 */
[----:B------:R-:W2:Y:S01]  /*10ab0*/  SHFL.IDX PT, R3, R25, 0x1, 0x181f ;  /* 0x00381f0019037f89 */ /* 0x000ea200000e0000 */
[----:B-1----:R-:W-:-:S05]  /*10ac0*/  IADD3 R2, P0, R2, R0, RZ ;  /* 0x0000000002027210 */ /* 0x002fca0007f1e0ff */
[----:B--2---:R-:W-:-:S05]  /*10ad0*/  IMAD.X R3, RZ, RZ, R3, P0 ;  /* 0x000000ffff037224 */ /* 0x004fca00000e0603 */
[----:B------:R1:W-:Y:S04]  /*10ae0*/  LDGSTS.E.BYPASS.LTC128B.128 [R21+0x22c00], desc[UR50][R2.64], !P1 ;  /* 0x22c0000002157fae */ /* 0x0003e8000c901d72 */
[----:B-1----:R-:W1:Y:S04]  /*10af0*/  SHFL.IDX PT, R2, R20, 0x2, 0x181f ;  /* 0x00581f0014027f89 */ /* 0x002e6800000e0000 */
[----:B------:R-:W2:Y:S04]  /*10b00*/  SHFL.IDX PT, R3, R25, 0x2, 0x181f ;  /* 0x00581f0019037f89 */ /* 0x000ea800000e0000 */
[----:B------:R-:W3:Y:S01]  /*10b10*/  SHFL.IDX PT, R25, R25, 0x3, 0x181f ;  /* 0x00781f0019197f89 */ /* 0x000ee200000e0000 */
[----:B-1----:R-:W-:-:S05]  /*10b20*/  IADD3 R2, P0, R2, R0, RZ ;  /* 0x0000000002027210 */ /* 0x002fca0007f1e0ff */
[----:B--2---:R-:W-:-:S05]  /*10b30*/  IMAD.X R3, RZ, RZ, R3, P0 ;  /* 0x000000ffff037224 */ /* 0x004fca00000e0603 */
[----:B------:R1:W-:Y:S04]  /*10b40*/  LDGSTS.E.BYPASS.LTC128B.128 [R21+0x23400], desc[UR50][R2.64], !P1 ;  /* 0x2340000002157fae */ /* 0x0003e8000c901d72 */
[----:B-1-3--:R1:W2:Y:S02]  /*10b50*/  SHFL.IDX PT, R2, R20, 0x3, 0x181f ;  /* 0x00781f0014027f89 */ /* 0x00a2a400000e0000 */
.L_x_3736:
[----:B--2---:R-:W-:-:S05]  /*10b60*/  IADD3 R2, P0, R2, R0, RZ ;  /* 0x0000000002027210 */ /* 0x004fca0007f1e0ff */
[----:B------:R-:W-:Y:S01]  /*10b70*/  IMAD.X R3, RZ, RZ, R25, P0 ;  /* 0x000000ffff037224 */ /* 0x000fe200000e0619 */
[----:B------:R-:W-:-:S04]  /*10b80*/  PLOP3.LUT P0, PT, PT, PT, PT, 0x80, 0x0 ;  /* 0x000000000000781c */ /* 0x000fc80003f0f070 */
[----:B------:R-:W-:Y:S01]  /*10b90*/  @!PT LDS RZ, [RZ] ;  /* 0x00000000fffff984 */ /* 0x000fe20000000800 */
[----:B------:R-:W-:Y:S01]  /*10ba0*/  @!PT LDS RZ, [RZ] ;  /* 0x00000000fffff984 */ /* 0x000fe20000000800 */
[----:B------:R-:W-:Y:S01]  /*10bb0*/  @!PT LDS RZ, [RZ] ;  /* 0x00000000fffff984 */ /* 0x000fe20000000800 */
[----:B------:R2:W-:Y:S01]  /*10bc0*/  LDGSTS.E.BYPASS.LTC128B.128 [R21+0x23c00], desc[UR50][R2.64], !P1 ;  /* 0x23c0000002157fae */ /* 0x0005e2000c901d72 */
[----:B------:R-:W-:-:S08]  /*10bd0*/  NOP ;  /* 0x0000000000007918 */ /* 0x000fd00000000000 */
.L_x_3653:
[----:B------:R-:W-:Y:S02]  /*10be0*/  PLOP3.LUT P1, PT, P1, P0, PT, 0xa2, 0x0 ;  /* 0x000000000000781c */ /* 0x000fe40000f21472 */
[----:B------:R-:W-:-:S08]  /*10bf0*/  @P0 R2UR P1, UR4, R6 ;  /* 0x00000000060402ca */ /* 0x000fd00000020000 */
[----:B------:R-:W-:-:S05]  /*10c00*/  @P0 PLOP3.LUT P0, PT, P1, PT, PT, 0x80, 0x0 ;  /* 0x000000000000081c */ /* 0x000fca0000f0f070 */
[----:B------:R-:W-:Y:S01]  /*10c10*/  @!P1 SYNCS.ARRIVE.TRANS64.RED.A0T1 RZ, [UR4+0x28c30], RZ ;  /* 0x028c30ffffff99a7 */ /* 0x000fe20008200404 */
[----:B------:R-:W-:Y:S07]  /*10c20*/  @!P1 ARRIVES.LDGSTSBAR.64.TRANSCNT [UR4+0x28c30] ;  /* 0x028c3000ff0099b0 */ /* 0x000fee0008000a84 */
[----:B------:R-:W-:Y:S05]  /*10c30*/  @P0 BRA.U.ANY `(.L_x_3653) ;  /* 0xfffffffd00e80947 */ /* 0x000fea000393ffff */
[----:B------:R-:W-:Y:S01]  /*10c40*/  NOP ;  /* 0x0000000000007918 */ /* 0x000fe20000000000 */
[----:B--2---:R-:W-:-:S05]  /*10c50*/  IMAD.U32 R2, RZ, RZ, UR36 ;  /* 0x00000024ff027e24 */ /* 0x004fca000f8e00ff */
[----:B------:R-:W-:-:S13]  /*10c60*/  ISETP.NE.AND P2, PT, R2, 0x3, PT ;  /* 0x000000030200780c */ /* 0x000fda0003f45270 */
[----:B------:R-:W-:Y:S05]  /*10c70*/  @!P2 BRA `(.L_x_3654) ;  /* 0x000000000004a947 */ /* 0x000fea0003800000 */
[----:B------:R-:W-:Y:S01]  /*10c80*/  BPT.TRAP 0x1 ;  /* 0x000000040000795c */ /* 0x000fe20000300000 */
.L_x_3654:
[----:B------:R2:W-:Y:S01]  /*10c90*/  SYNCS.ARRIVE.TRANS64.A1T0 RZ, [R6+URZ+0x28c30], RZ ;  /* 0x028c30ff06ff79a7 */ /* 0x0005e2000810003f */
[----:B------:R-:W-:Y:S05]  /*10ca0*/  @!P2 BRA `(.L_x_3655) ;  /* 0x000000000004a947 */ /* 0x000fea0003800000 */
[----:B------:R-:W-:Y:S01]  /*10cb0*/  BPT.TRAP 0x1 ;  /* 0x000000040000795c */ /* 0x000fe20000300000 */
.L_x_3655:
[----:B------:R-:W3:Y:S01]  /*10cc0*/  SYNCS.PHASECHK.TRANS64.TRYWAIT P0, [R6+URZ+0x28c60], R19 ;  /* 0x028c6013060075a7 */ /* 0x000ee2000800017f */
[----:B------:R-:W-:Y:S04]  /*10cd0*/  BSSY B1, `(.L_x_3656) ;  /* 0x0000002000017945 */ /* 0x000fe80003800000 */
[----:B---3--:R-:W-:Y:S05]  /*10ce0*/  @!P0 BRA `(.L_x_3657) ;  /* 0x0000003400308947 */ /* 0x008fea0003800000 */
.L_x_3737:
[----:B------:R-:W-:Y:S05]  /*10cf0*/  BSYNC B1 ;  /* 0x0000000000017941 */ /* 0x000fea0003800000 */
.L_x_3656:
[----:B------:R-:W-:Y:S01]  /*10d00*/  ULDC.64 UR4, c[0x0][0x328] ;  /* 0x0000ca0000047ab9 */ /* 0x000fe20000000a00 */
[----:B------:R-:W-:Y:S01]  /*10d10*/  ULDC.64 UR6, c[0x0][0x318] ;  /* 0x0000c60000067ab9 */ /* 0x000fe20000000a00 */
[----:B------:R-:W-:Y:S01]  /*10d20*/  IMAD R9, R9, UR4, RZ ;  /* 0x0000000409097c24 */ /* 0x000fe2000f8e02ff */
[C---:B------:R-:W-:Y:S01]  /*10d30*/  LOP3.LUT P5, RZ, R16.reuse, 0x8, RZ, 0xc0, !PT ;  /* 0x0000000810ff7812 */ /* 0x040fe200078ac0ff */
[----:B------:R-:W-:Y:S01]  /*10d40*/  IMAD.WIDE.U32 R2, R5, UR4, RZ ;  /* 0x0000000405027c25 */ /* 0x000fe2000f8e00ff */
[----:B------:R-:W-:-:S03]  /*10d50*/  LOP3.LUT P4, RZ, R16, 0x4, RZ, 0xc0, !PT ;  /* 0x0000000410ff7812 */ /* 0x000fc6000788c0ff */
[----:B------:R-:W-:Y:S01]  /*10d60*/  IMAD R9, R5, UR5, R9 ;  /* 0x0000000505097c24 */ /* 0x000fe2000f8e0209 */
[----:B------:R-:W-:Y:S01]  /*10d70*/  ULDC.64 UR4, c[0x0][0x338] ;  /* 0x0000ce0000047ab9 */ /* 0x000fe20000000a00 */
[----:B0--3--:R-:W-:Y:S02]  /*10d80*/  IMAD R19, R18, 0x7000, R8 ;  /* 0x0000700012137824 */ /* 0x009fe400078e0208 */
        /* <DEDUP_REMOVED lines=12> */
[----:B------:R-:W0:Y:S01]  /*10e50*/  SHFL.IDX PT, R2, R9, RZ, 0x181f ;  /* 0x00181fff09027589 */ /* 0x000e2200000e0000 */
[C---:B------:R-:W-:Y:S01]  /*10e60*/  LOP3.LUT P1, RZ, R16.reuse, 0x80, RZ, 0xc0, !PT ;  /* 0x0000008010ff7812 */ /* 0x040fe2000782c0ff */
[----:B------:R-:W-:Y:S01]  /*10e70*/  IMAD R19, R19, 0x2, R17 ;  /* 0x0000000213137824 */ /* 0x000fe200078e0211 */
[C---:B------:R-:W-:Y:S01]  /*10e80*/  LOP3.LUT P2, RZ, R16.reuse, 0x40, RZ, 0xc0, !PT ;  /* 0x0000004010ff7812 */ /* 0x040fe2000784c0ff */
[----:B------:R-:W3:Y:S01]  /*10e90*/  SHFL.IDX PT, R3, R10, RZ, 0x181f ;  /* 0x00181fff0a037589 */ /* 0x000ee200000e0000 */
[----:B------:R-:W-:-:S03]  /*10ea0*/  LOP3.LUT R16, R16, 0xffffbfff, RZ, 0xc0, !PT ;  /* 0xffffbfff10107812 */ /* 0x000fc600078ec0ff */
[----:B------:R-:W4:Y:S01]  /*10eb0*/  SHFL.IDX PT, R14, R9, 0x1, 0x181f ;  /* 0x00381f00090e7f89 */ /* 0x000f2200000e0000 */
[----:B------:R-:W-:-:S03]  /*10ec0*/  @P3 LOP3.LUT R16, R16, 0x4000, RZ, 0xfc, !PT ;  /* 0x0000400010103812 */ /* 0x000fc600078efcff */
[----:B------:R-:W5:Y:S01]  /*10ed0*/  SHFL.IDX PT, R5, R10, 0x1, 0x181f ;  /* 0x00381f000a057f89 */ /* 0x000f6200000e0000 */
[C---:B------:R-:W-:Y:S02]  /*10ee0*/  LOP3.LUT P3, RZ, R16.reuse, 0x20, RZ, 0xc0, !PT ;  /* 0x0000002010ff7812 */ /* 0x040fe4000786c0ff */
[C---:B------:R-:W-:Y:S01]  /*10ef0*/  LOP3.LUT P6, RZ, R16.reuse, 0x10, RZ, 0xc0, !PT ;  /* 0x0000001010ff7812 */ /* 0x040fe200078cc0ff */
[----:B------:R-:W-:Y:S01]  /*10f00*/  SHFL.IDX PT, R8, R10, 0x2, 0x181f ;  /* 0x00581f000a087f89 */ /* 0x000fe200000e0000 */
[----:B------:R-:W-:-:S03]  /*10f10*/  LOP3.LUT R16, R16, 0xfffeffff, RZ, 0xc0, !PT ;  /* 0xfffeffff10107812 */ /* 0x000fc600078ec0ff */
[----:B------:R-:W-:Y:S01]  /*10f20*/  SHFL.IDX PT, R10, R10, 0x3, 0x181f ;  /* 0x00781f000a0a7f89 */ /* 0x000fe200000e0000 */
[----:B0-----:R-:W-:-:S05]  /*10f30*/  IADD3 R2, P0, R2, R0, RZ ;  /* 0x0000000002027210 */ /* 0x001fca0007f1e0ff */
[----:B------:R-:W-:Y:S01]  /*10f40*/  @P3 LOP3.LUT R16, R16, 0x10000, RZ, 0xfc, !PT ;  /* 0x0001000010103812 */ /* 0x000fe200078efcff */
[----:B---3--:R-:W-:Y:S01]  /*10f50*/  IMAD.X R3, RZ, RZ, R3, P0 ;  /* 0x000000ffff037224 */ /* 0x008fe200000e0603 */
[----:B------:R-:W-:-:S04]  /*10f60*/  ISETP.NE.U32.AND P0, PT, R29, RZ, PT ;  /* 0x000000ff1d00720c */ /* 0x000fc80003f05070 */
[----:B------:R-:W-:Y:S01]  /*10f70*/  LDGSTS.E.BYPASS.LTC128B.128 [R19+0x400], desc[UR50][R2.64], !P1 ;  /* 0x0040000002137fae */ /* 0x000fe2000c901d72 */
[----:B------:R-:W-:-:S03]  /*10f80*/  ISETP.NE.U32.AND P1, PT, R28, RZ, PT ;  /* 0x000000ff1c00720c */ /* 0x000fc60003f25070 */
[----:B------:R-:W-:Y:S01]  /*10f90*/  LDGSTS.E.BYPASS.LTC128B.128 [R19+0x2400], desc[UR50][R2.64+0x80], !P2 ;  /* 0x0240008002137fae */ /* 0x000fe2000d101d72 */
[----:B----4-:R-:W-:-:S03]  /*10fa0*/  IADD3 R4, P2, R14, R0, RZ ;  /* 0x000000000e047210 */ /* 0x010fc60007f5e0ff */
[----:B------:R-:W-:Y:S01]  /*10fb0*/  LDGSTS.E.BYPASS.LTC128B.128 [R19+0x4400], desc[UR50][R2.64+0x100], !P3 ;  /* 0x0440010002137fae */ /* 0x000fe2000d901d72 */
[C---:B------:R-:W-:Y:S01]  /*10fc0*/  LOP3.LUT P3, RZ, R16.reuse, 0x80, RZ, 0xc0, !PT ;  /* 0x0000008010ff7812 */ /* 0x040fe2000786c0ff */
[----:B-----5:R-:W-:Y:S01]  /*10fd0*/  IMAD.X R5, RZ, RZ, R5, P2 ;  /* 0x000000ffff057224 */ /* 0x020fe200010e0605 */
[C---:B------:R-:W-:Y:S01]  /*10fe0*/  LOP3.LUT P2, RZ, R16.reuse, 0x40, RZ, 0xc0, !PT ;  /* 0x0000004010ff7812 */ /* 0x040fe2000784c0ff */
[----:B------:R-:W-:Y:S04]  /*10ff0*/  LDGSTS.E.BYPASS.LTC128B.128 [R19+0x6400], desc[UR50][R2.64+0x180], !P6 ;  /* 0x0640018002137fae */ /* 0x000fe8000f101d72 */
[----:B------:R-:W-:Y:S04]  /*11000*/  LDGSTS.E.BYPASS.LTC128B.128 [R19+0x8400], desc[UR50][R2.64+0x200], !P5 ;  /* 0x0840020002137fae */ /* 0x000fe8000e901d72 */
[----:B------:R-:W-:Y:S04]  /*11010*/  LDGSTS.E.BYPASS.LTC128B.128 [R19+0xa400], desc[UR50][R2.64+0x280], !P4 ;  /* 0x0a40028002137fae */ /* 0x000fe8000e101d72 */
[----:B------:R-:W0:Y:S04]  /*11020*/  SHFL.IDX PT, R14, R9, 0x2, 0x181f ;  /* 0x00581f00090e7f89 */ /* 0x000e2800000e0000 */
[----:B------:R-:W-:Y:S04]  /*11030*/  LDGSTS.E.BYPASS.LTC128B.128 [R19+0xc400], desc[UR50][R2.64+0x300], P0 ;  /* 0x0c40030002137fae */ /* 0x000fe80008101d72 */
[----:B------:R0:W-:Y:S04]  /*11040*/  LDGSTS.E.BYPASS.LTC128B.128 [R19+0xe400], desc[UR50][R2.64+0x380], P1 ;  /* 0x0e40038002137fae */ /* 0x0001e80008901d72 */
[----:B------:R3:W-:Y:S01]  /*11050*/  LDGSTS.E.BYPASS.LTC128B.128 [R19+0xc00], desc[UR50][R4.64], !P3 ;  /* 0x00c0000004137fae */ /* 0x0007e2000d901d72 */
[----:B------:R-:W-:-:S02]  /*11060*/  LOP3.LUT P3, RZ, R16, 0x10000, RZ, 0xc0, !PT ;  /* 0x0001000010ff7812 */ /* 0x000fc4000786c0ff */
[----:B------:R-:W-:Y:S01]  /*11070*/  LOP3.LUT R16, R16, 0xffff7fff, RZ, 0xc0, !PT ;  /* 0xffff7fff10107812 */ /* 0x000fe200078ec0ff */
[----:B------:R3:W-:Y:S01]  /*11080*/  LDGSTS.E.BYPASS.LTC128B.128 [R19+0x2c00], desc[UR50][R4.64+0x80], !P2 ;  /* 0x02c0008004137fae */ /* 0x0007e2000d101d72 */
[----:B0-----:R-:W-:-:S09]  /*11090*/  IADD3 R2, P2, R14, R0, RZ ;  /* 0x000000000e027210 */ /* 0x001fd20007f5e0ff */
[----:B------:R-:W-:Y:S01]  /*110a0*/  @P3 LOP3.LUT R16, R16, 0x8000, RZ, 0xfc, !PT ;  /* 0x0000800010103812 */ /* 0x000fe200078efcff */
[----:B------:R3:W-:Y:S01]  /*110b0*/  LDGSTS.E.BYPASS.LTC128B.128 [R19+0x4c00], desc[UR50][R4.64+0x100], !P3 ;  /* 0x04c0010004137fae */ /* 0x0007e2000d901d72 */
[----:B------:R-:W-:Y:S02]  /*110c0*/  IMAD.X R3, RZ, RZ, R8, P2 ;  /* 0x000000ffff037224 */ /* 0x000fe400010e0608 */
[C---:B------:R-:W-:Y:S01]  /*110d0*/  LOP3.LUT P3, RZ, R16.reuse, 0x80, RZ, 0xc0, !PT ;  /* 0x0000008010ff7812 */ /* 0x040fe2000786c0ff */
[----:B------:R3:W-:Y:S01]  /*110e0*/  LDGSTS.E.BYPASS.LTC128B.128 [R19+0x6c00], desc[UR50][R4.64+0x180], !P6 ;  /* 0x06c0018004137fae */ /* 0x0007e2000f101d72 */
[----:B------:R-:W-:-:S03]  /*110f0*/  LOP3.LUT P2, RZ, R16, 0x40, RZ, 0xc0, !PT ;  /* 0x0000004010ff7812 */ /* 0x000fc6000784c0ff */
[----:B------:R3:W-:Y:S04]  /*11100*/  LDGSTS.E.BYPASS.LTC128B.128 [R19+0x8c00], desc[UR50][R4.64+0x200], !P5 ;  /* 0x08c0020004137fae */ /* 0x0007e8000e901d72 */
[----:B------:R3:W-:Y:S04]  /*11110*/  LDGSTS.E.BYPASS.LTC128B.128 [R19+0xac00], desc[UR50][R4.64+0x280], !P4 ;  /* 0x0ac0028004137fae */ /* 0x0007e8000e101d72 */
[----:B------:R3:W-:Y:S04]  /*11120*/  LDGSTS.E.BYPASS.LTC128B.128 [R19+0xcc00], desc[UR50][R4.64+0x300], P0 ;  /* 0x0cc0030004137fae */ /* 0x0007e80008101d72 */
[----:B------:R3:W-:Y:S04]  /*11130*/  LDGSTS.E.BYPASS.LTC128B.128 [R19+0xec00], desc[UR50][R4.64+0x380], P1 ;  /* 0x0ec0038004137fae */ /* 0x0007e80008901d72 */
[----:B------:R3:W-:Y:S01]  /*11140*/  LDGSTS.E.BYPASS.LTC128B.128 [R19+0x1400], desc[UR50][R2.64], !P3 ;  /* 0x0140000002137fae */ /* 0x0007e2000d901d72 */
[----:B------:R-:W-:-:S03]  /*11150*/  LOP3.LUT P3, RZ, R16, 0x8000, RZ, 0xc0, !PT ;  /* 0x0000800010ff7812 */ /* 0x000fc6000786c0ff */
[----:B------:R3:W-:Y:S04]  /*11160*/  LDGSTS.E.BYPASS.LTC128B.128 [R19+0x3400], desc[UR50][R2.64+0x80], !P2 ;  /* 0x0340008002137fae */ /* 0x0007e8000d101d72 */
[----:B------:R3:W0:Y:S06]  /*11170*/  SHFL.IDX PT, R14, R9, 0x3, 0x181f ;  /* 0x00781f00090e7f89 */ /* 0x00062c00000e0000 */
[----:B------:R3:W-:Y:S01]  /*11180*/  LDGSTS.E.BYPASS.LTC128B.128 [R19+0x5400], desc[UR50][R2.64+0x100], !P3 ;  /* 0x0540010002137fae */ /* 0x0007e2000d901d72 */
[----:B------:R-:W-:-:S03]  /*11190*/  LOP3.LUT P3, RZ, R16, 0x4000, RZ, 0xc0, !PT ;  /* 0x0000400010ff7812 */ /* 0x000fc6000786c0ff */
[----:B------:R3:W-:Y:S04]  /*111a0*/  LDGSTS.E.BYPASS.LTC128B.128 [R19+0x7400], desc[UR50][R2.64+0x180], !P6 ;  /* 0x0740018002137fae */ /* 0x0007e8000f101d72 */
[----:B------:R3:W-:Y:S04]  /*111b0*/  LDGSTS.E.BYPASS.LTC128B.128 [R19+0x9400], desc[UR50][R2.64+0x200], !P5 ;  /* 0x0940020002137fae */ /* 0x0007e8000e901d72 */
[----:B------:R3:W-:Y:S04]  /*111c0*/  LDGSTS.E.BYPASS.LTC128B.128 [R19+0xb400], desc[UR50][R2.64+0x280], !P4 ;  /* 0x0b40028002137fae */ /* 0x0007e8000e101d72 */
[----:B------:R3:W-:Y:S04]  /*111d0*/  LDGSTS.E.BYPASS.LTC128B.128 [R19+0xd400], desc[UR50][R2.64+0x300], P0 ;  /* 0x0d40030002137fae */ /* 0x0007e80008101d72 */
[----:B0-----:R3:W-:Y:S02]  /*111e0*/  LDGSTS.E.BYPASS.LTC128B.128 [R19+0xf400], desc[UR50][R2.64+0x380], P1 ;  /* 0x0f40038002137fae */ /* 0x0017e40008901d72 */
.L_x_3747:
[----:B------:R-:W-:Y:S02]  /*111f0*/  LOP3.LUT R16, R16, 0xffff7fff, RZ, 0xc0, !PT ;  /* 0xffff7fff10107812 */ /* 0x000fe400078ec0ff */
[----:B---3--:R-:W-:Y:S02]  /*11200*/  IADD3 R2, P2, R14, R0, RZ ;  /* 0x000000000e027210 */ /* 0x008fe40007f5e0ff */
[----:B------:R-:W-:-:S03]  /*11210*/  @P1 LOP3.LUT R16, R16, 0x8000, RZ, 0xfc, !PT ;  /* 0x0000800010101812 */ /* 0x000fc600078efcff */
[----:B------:R-:W-:Y:S01]  /*11220*/  IMAD.X R3, RZ, RZ, R10, P2 ;  /* 0x000000ffff037224 */ /* 0x000fe200010e060a */
[C---:B------:R-:W-:Y:S02]  /*11230*/  LOP3.LUT P1, RZ, R16.reuse, 0x80, RZ, 0xc0, !PT ;  /* 0x0000008010ff7812 */ /* 0x040fe4000782c0ff */
[----:B------:R-:W-:-:S04]  /*11240*/  LOP3.LUT R16, R16, 0xffffbfff, RZ, 0xc0, !PT ;  /* 0xffffbfff10107812 */ /* 0x000fc800078ec0ff */
[----:B------:R-:W-:-:S04]  /*11250*/  @P3 LOP3.LUT R16, R16, 0x4000, RZ, 0xfc, !PT ;  /* 0x0000400010103812 */ /* 0x000fc800078efcff */
[C---:B------:R-:W-:Y:S02]  /*11260*/  LOP3.LUT P3, RZ, R16.reuse, 0x40, RZ, 0xc0, !PT ;  /* 0x0000004010ff7812 */ /* 0x040fe4000786c0ff */
[C---:B------:R-:W-:Y:S01]  /*11270*/  LOP3.LUT P2, RZ, R16.reuse, 0x20, RZ, 0xc0, !PT ;  /* 0x0000002010ff7812 */ /* 0x040fe2000784c0ff */
[----:B------:R-:W-:Y:S01]  /*11280*/  @!PT LDS RZ, [RZ] ;  /* 0x00000000fffff984 */ /* 0x000fe20000000800 */
[----:B------:R-:W-:Y:S01]  /*11290*/  @!PT LDS RZ, [RZ] ;  /* 0x00000000fffff984 */ /* 0x000fe20000000800 */
[----:B------:R-:W-:Y:S01]  /*112a0*/  @!PT LDS RZ, [RZ] ;  /* 0x00000000fffff984 */ /* 0x000fe20000000800 */
[----:B------:R0:W-:Y:S01]  /*112b0*/  LDGSTS.E.BYPASS.LTC128B.128 [R19+0x1c00], desc[UR50][R2.64], !P1 ;  /* 0x01c0000002137fae */ /* 0x0001e2000c901d72 */
[C---:B------:R-:W-:Y:S02]  /*112c0*/  LOP3.LUT P6, RZ, R16.reuse, 0x10, RZ, 0xc0, !PT ;  /* 0x0000001010ff7812 */ /* 0x040fe400078cc0ff */
[----:B------:R-:W-:-:S07]  /*112d0*/  LOP3.LUT P1, RZ, R16, 0x8000, RZ, 0xc0, !PT ;  /* 0x0000800010ff7812 */ /* 0x000fce000782c0ff */
[----:B------:R0:W-:Y:S01]  /*112e0*/  LDGSTS.E.BYPASS.LTC128B.128 [R19+0x3c00], desc[UR50][R2.64+0x80], !P3 ;  /* 0x03c0008002137fae */ /* 0x0001e2000d901d72 */
[----:B------:R-:W-:-:S03]  /*112f0*/  LOP3.LUT P3, RZ, R16, 0x4000, RZ, 0xc0, !PT ;  /* 0x0000400010ff7812 */ /* 0x000fc6000786c0ff */
        /* <DEDUP_REMOVED lines=8> */
.L_x_3659:
[----:B------:R-:W-:Y:S02]  /*11380*/  PLOP3.LUT P1, PT, P1, P0, PT, 0xa2, 0x0 ;  /* 0x000000000000781c */ /* 0x000fe40000f21472 */
[----:B------:R-:W-:-:S08]  /*11390*/  @P0 R2UR P1, UR4, R6 ;  /* 0x00000000060402ca */ /* 0x000fd00000020000 */
[----:B------:R-:W-:-:S05]  /*113a0*/  @P0 PLOP3.LUT P0, PT, P1, PT, PT, 0x80, 0x0 ;  /* 0x000000000000081c */ /* 0x000fca0000f0f070 */
[----:B------:R-:W-:Y:S01]  /*113b0*/  @!P1 SYNCS.ARRIVE.TRANS64.RED.A0T1 RZ, [UR4+0x28c50], RZ ;  /* 0x028c50ffffff99a7 */ /* 0x000fe20008200404 */
[----:B------:R-:W-:Y:S07]  /*113c0*/  @!P1 ARRIVES.LDGSTSBAR.64.TRANSCNT [UR4+0x28c50] ;  /* 0x028c5000ff0099b0 */ /* 0x000fee0008000a84 */
[----:B------:R-:W-:Y:S05]  /*113d0*/  @P0 BRA.U.ANY `(.L_x_3659) ;  /* 0xfffffffd00e80947 */ /* 0x000fea000393ffff */
[----:B------:R-:W-:Y:S01]  /*113e0*/  NOP ;  /* 0x0000000000007918 */ /* 0x000fe20000000000 */
[----:B0-----:R-:W-:-:S05]  /*113f0*/  IMAD.U32 R2, RZ, RZ, UR36 ;  /* 0x00000024ff027e24 */ /* 0x001fca000f8e00ff */
[----:B------:R-:W-:-:S13]  /*11400*/  ISETP.NE.AND P2, PT, R2, 0x3, PT ;  /* 0x000000030200780c */ /* 0x000fda0003f45270 */
[----:B------:R-:W-:Y:S05]  /*11410*/  @!P2 BRA `(.L_x_3660) ;  /* 0x000000000004a947 */ /* 0x000fea0003800000 */
[----:B------:R-:W-:Y:S01]  /*11420*/  BPT.TRAP 0x1 ;  /* 0x000000040000795c */ /* 0x000fe20000300000 */
.L_x_3660:
[----:B------:R3:W-:Y:S01]  /*11430*/  SYNCS.ARRIVE.TRANS64.A1T0 RZ, [R6+URZ+0x28c50], RZ ;  /* 0x028c50ff06ff79a7 */ /* 0x0007e2000810003f */
[----:B------:R-:W-:Y:S05]  /*11440*/  @P3 BRA `(.L_x_3661) ;  /* 0xfffffff000643947 */ /* 0x000fea000383ffff */
.L_x_3648:
[----:B------:R-:W-:Y:S05]  /*11450*/  BSYNC B0 ;  /* 0x0000000000007941 */ /* 0x000fea0003800000 */
.L_x_3647:
[----:B------:R-:W4:Y:S01]  /*11460*/  S2R R2, SR_TID.X ;  /* 0x0000000000027919 */ /* 0x000f220000002100 */
[----:B------:R-:W-:Y:S01]  /*11470*/  VIADD R18, R18, 0x1 ;  /* 0x0000000112127836 */ /* 0x000fe20000000000 */
[----:B------:R-:W-:Y:S04]  /*11480*/  BSSY B0, `(.L_x_3662) ;  /* 0x0000013000007945 */ /* 0x000fe80003800000 */
[----:B------:R-:W-:-:S04]  /*11490*/  ISETP.NE.AND P0, PT, R18, 0x2, PT ;  /* 0x000000021200780c */ /* 0x000fc80003f05270 */
[----:B------:R-:W-:-:S04]  /*114a0*/  SEL R3, RZ, 0x1, P0 ;  /* 0x00000001ff037807 */ /* 0x000fc80000000000 */
[----:B------:R-:W-:Y:S02]  /*114b0*/  LOP3.LUT R22, R22, R3, RZ, 0x3c, !PT ;  /* 0x0000000316167212 */ /* 0x000fe400078e3cff */
[----:B----4-:R-:W-:-:S04]  /*114c0*/  LOP3.LUT R2, R2, 0x7f, RZ, 0xc0, !PT ;  /* 0x0000007f02027812 */ /* 0x010fc800078ec0ff */
[----:B------:R-:W-:-:S13]  /*114d0*/  ISETP.NE.AND P1, PT, R2, RZ, PT ;  /* 0x000000ff0200720c */ /* 0x000fda0003f25270 */
[----:B------:R-:W-:Y:S05]  /*114e0*/  @P1 BRA `(.L_x_3663) ;  /* 0x0000000000301947 */ /* 0x000fea0003800000 */
[----:B------:R-:W4:Y:S01]  /*114f0*/  S2R R5, SR_LANEID ;  /* 0x0000000000057919 */ /* 0x000f220000000000 */
[----:B------:R-:W-:Y:S01]  /*11500*/  VOTEU.ANY UR4, UPT, PT ;  /* 0x0000000000047886 */ /* 0x000fe200038e0100 */
[----:B------:R-:W5:Y:S01]  /*11510*/  LDC.64 R2, c[0x0][0xc60] ;  /* 0x00031800ff027b82 */ /* 0x000f620000000a00 */
[----:B------:R-:W4:Y:S02]  /*11520*/  FLO.U32 R0, UR4 ;  /* 0x0000000400007d00 */ /* 0x000f2400080e0000 */
[----:B----4-:R-:W-:-:S06]  /*11530*/  ISETP.EQ.U32.AND P1, PT, R0, R5, PT ;  /* 0x000000050000720c */ /* 0x010fcc0003f22070 */
[----:B------:R-:W5:Y:S07]  /*11540*/  POPC R5, UR4 ;  /* 0x0000000400057d09 */ /* 0x000f6e0008000000 */
[----:B-----5:R-:W4:Y:S01]  /*11550*/  @P1 ATOMG.E.ADD.STRONG.GPU PT, R3, desc[UR50][R2.64], R5 ;  /* 0x00000005020319a8 */ /* 0x020f2200081ee1f2 */
[----:B0-----:R-:W0:Y:S02]  /*11560*/  S2R R4, SR_LTMASK ;  /* 0x0000000000047919 */ /* 0x001e240000003900 */
[----:B0-----:R-:W-:-:S04]  /*11570*/  LOP3.LUT R4, R4, UR4, RZ, 0xc0, !PT ;  /* 0x0000000404047c12 */ /* 0x001fc8000f8ec0ff */
[----:B------:R-:W0:Y:S01]  /*11580*/  POPC R7, R4 ;  /* 0x0000000400077309 */ /* 0x000e220000000000 */
[----:B----4-:R-:W0:Y:S02]  /*11590*/  SHFL.IDX PT, R0, R3, R0, 0x1f ;  /* 0x00001f0003007589 */ /* 0x010e2400000e0000 */
[----:B0-----:R-:W-:-:S07]  /*115a0*/  IADD3 R24, R0, UR38, R7 ;  /* 0x0000002600187c10 */ /* 0x001fce000fffe007 */
.L_x_3663:
[----:B------:R-:W-:Y:S05]  /*115b0*/  BSYNC B0 ;  /* 0x0000000000007941 */ /* 0x000fea0003800000 */
.L_x_3662:
[----:B------:R-:W-:-:S07]  /*115c0*/  SEL R18, R18, RZ, P0 ;  /* 0x000000ff12127207 */ /* 0x000fce0000000000 */
.L_x_3622:
[----:B------:R-:W-:Y:S05]  /*115d0*/  BSYNC B7 ;  /* 0x0000000000077941 */ /* 0x000fea0003800000 */
.L_x_3620:
[----:B------:R-:W-:-:S13]  /*115e0*/  LOP3.LUT P0, RZ, R16, 0x2000, RZ, 0xc0, !PT ;  /* 0x0000200010ff7812 */ /* 0x000fda000780c0ff */
[----:B------:R-:W-:Y:S05]  /*115f0*/  @!P0 BRA `(.L_x_3664) ;  /* 0x0000000000248947 */ /* 0x000fea0003800000 */
[----:B------:R-:W-:Y:S05]  /*11600*/  WARPSYNC.ALL ;  /* 0x0000000000007948 */ /* 0x000fea0003800000 */
[----:B------:R-:W4:Y:S08]  /*11610*/  S2UR UR5, SR_CgaCtaId ;  /* 0x00000000000579c3 */ /* 0x000f300000008800 */
[----:B------:R-:W-:Y:S06]  /*11620*/  BAR.SYNC.DEFER_BLOCKING 0x5, 0x180 ;  /* 0x0146000000007b1d */ /* 0x000fec0000010000 */
[----:B------:R-:W-:-:S02]  /*11630*/  UMOV UR4, 0x400 ;  /* 0x0000040000047882 */ /* 0x000fc40000000000 */
[----:B----4-:R-:W-:-:S06]  /*11640*/  ULEA UR4, UR5, UR4, 0x18 ;  /* 0x0000000405047291 */ /* 0x010fcc000f8ec03f */
[----:B------:R-:W-:-:S05]  /*11650*/  IMAD.U32 R17, RZ, RZ, UR4 ;  /* 0x00000004ff117e24 */ /* 0x000fca000f8e00ff */
[----:B------:R4:W0:Y:S01]  /*11660*/  LDS.128 R24, [R17+0x28cd0] ;  /* 0x028cd00011187984 */ /* 0x0008220000000c00 */
[----:B------:R-:W-:Y:S06]  /*11670*/  BAR.ARV 0x4, 0x180 ;  /* 0x0106000000007b1d */ /* 0x000fec0000002000 */
[----:B------:R-:W-:Y:S05]  /*11680*/  BRA `(.L_x_3665) ;  /* 0x0000000800d07947 */ /* 0x000fea0003800000 */
.L_x_3664:
[----:B------:R-:W4:Y:S01]  /*11690*/  S2R R9, SR_TID.X ;  /* 0x0000000000097919 */ /* 0x000f220000002100 */
[----:B------:R-:W-:Y:S01]  /*116a0*/  UMOV UR4, 0xffffffff ;  /* 0xffffffff00047882 */ /* 0x000fe20000000000 */
[----:B----4-:R-:W-:-:S04]  /*116b0*/  LOP3.LUT R9, R9, 0x1f, RZ, 0xc0, !PT ;  /* 0x0000001f09097812 */ /* 0x010fc800078ec0ff */
[----:B------:R-:W-:Y:S01]  /*116c0*/  ISETP.NE.AND P0, PT, R9, 0x1f, PT ;  /* 0x0000001f0900780c */ /* 0x000fe20003f05270 */
[----:B------:R-:W-:-:S12]  /*116d0*/  BRA.DIV UR4, `(.L_x_3666) ;  /* 0x0000003204a47947 */ /* 0x000fd8000b800000 */
[----:B------:R-:W-:Y:S01]  /*116e0*/  IMAD.IADD R7, R27, 0x1, R9 ;  /* 0x000000011b077824 */ /* 0x000fe200078e0209 */
[----:B------:R-:W-:-:S04]  /*116f0*/  ULDC UR4, c[0x0][0xc3c] ;  /* 0x00030f0000047ab9 */ /* 0x000fc80000000800 */
[----:B------:R-:W-:-:S13]  /*11700*/  ISETP.GE.OR P1, PT, R7, UR4, !P0 ;  /* 0x0000000407007c0c */ /* 0x000fda000c726670 */
[----:B------:R-:W4:Y:S08]  /*11710*/  @!P1 LDC.64 R2, c[0x0][0xc80] ;  /* 0x00032000ff029b82 */ /* 0x000f300000000a00 */
[----:B0-----:R-:W0:Y:S01]  /*11720*/  @!P1 LDC.64 R4, c[0x0][0xc78] ;  /* 0x00031e00ff049b82 */ /* 0x001e220000000a00 */
[----:B----4-:R-:W-:-:S05]  /*11730*/  @!P1 IMAD.WIDE R2, R7, 0x4, R2 ;  /* 0x0000000407029825 */ /* 0x010fca00078e0202 */
[----:B------:R0:W4:Y:S02]  /*11740*/  @!P1 LDG.E R8, desc[UR50][R2.64] ;  /* 0x0000003202089981 */ /* 0x000124000c1e1900 */
[----:B0-----:R-:W-:-:S05]  /*11750*/  @!P1 IMAD.WIDE R2, R7, 0x4, R4 ;  /* 0x0000000407029825 */ /* 0x001fca00078e0204 */
[----:B------:R-:W5:Y:S01]  /*11760*/  @!P1 LDG.E R5, desc[UR50][R2.64] ;  /* 0x0000003202059981 */ /* 0x000f62000c1e1900 */
[----:B------:R-:W-:Y:S01]  /*11770*/  IMAD.MOV.U32 R7, RZ, RZ, RZ ;  /* 0x000000ffff077224 */ /* 0x000fe200078e00ff */
[C---:B------:R-:W-:Y:S01]  /*11780*/  ISETP.GE.U32.AND P2, PT, R9.reuse, 0x2, PT ;  /* 0x000000020900780c */ /* 0x040fe20003f46070 */
[----:B------:R-:W-:Y:S01]  /*11790*/  IMAD.MOV.U32 R4, RZ, RZ, RZ ;  /* 0x000000ffff047224 */ /* 0x000fe200078e00ff */
[C---:B------:R-:W-:Y:S01]  /*117a0*/  ISETP.GE.U32.AND P3, PT, R9.reuse, 0x4, PT ;  /* 0x000000040900780c */ /* 0x040fe20003f66070 */
[----:B------:R-:W-:Y:S01]  /*117b0*/  SHFL.IDX PT, R0, R24, RZ, 0x1f ;  /* 0x00001fff18007589 */ /* 0x000fe200000e0000 */
[C---:B------:R-:W-:Y:S02]  /*117c0*/  ISETP.GE.U32.AND P4, PT, R9.reuse, 0x8, PT ;  /* 0x000000080900780c */ /* 0x040fe40003f86070 */
[----:B------:R-:W-:Y:S01]  /*117d0*/  ISETP.GE.U32.AND P5, PT, R9, 0x10, PT ;  /* 0x000000100900780c */ /* 0x000fe20003fa6070 */
[----:B--23--:R0:W-:Y:S02]  /*117e0*/  SHFL.IDX PT, R6, R24, 0x1, 0x1f ;  /* 0x00201f0018067f89 */ /* 0x00c1e400000e0000 */
[----:B0-----:R-:W-:-:S02]  /*117f0*/  IMAD.MOV.U32 R24, RZ, RZ, RZ ;  /* 0x000000ffff187224 */ /* 0x001fc400078e00ff */
[----:B----4-:R-:W-:Y:S02]  /*11800*/  @!P1 IMAD.MOV.U32 R7, RZ, RZ, R8 ;  /* 0x000000ffff079224 */ /* 0x010fe400078e0008 */
[----:B-----5:R-:W-:Y:S01]  /*11810*/  @!P1 IMAD.MOV.U32 R4, RZ, RZ, R5 ;  /* 0x000000ffff049224 */ /* 0x020fe200078e0005 */
        /* <DEDUP_REMOVED lines=17> */
[----:B------:R0:W2:Y:S02]  /*11930*/  SHFL.IDX PT, R14, R3, 0x1f, 0x1f ;  /* 0x03e01f00030e7f89 */ /* 0x0000a400000e0000 */
.L_x_3757:
[----:B------:R-:W-:Y:S02]  /*11940*/  ULDC UR4, c[0x0][0xc38] ;  /* 0x00030e0000047ab9 */ /* 0x000fe40000000800 */
[----:B------:R-:W-:-:S04]  /*11950*/  IMAD.U32 R5, RZ, RZ, UR4 ;  /* 0x00000004ff057e24 */ /* 0x000fc8000f8e00ff */
[----:B--2---:R-:W-:-:S04]  /*11960*/  IMAD R9, R14, R5, RZ ;  /* 0x000000050e097224 */ /* 0x004fc800078e02ff */
[----:B------:R-:W-:-:S05]  /*11970*/  IMAD.IADD R6, R6, 0x1, R9 ;  /* 0x0000000106067824 */ /* 0x000fca00078e0209 */
[----:B------:R-:W-:-:S13]  /*11980*/  ISETP.GT.AND P6, PT, R6, R0, PT ;  /* 0x000000000600720c */ /* 0x000fda0003fc4270 */
[----:B------:R-:W-:Y:S05]  /*11990*/  @P6 BRA `(.L_x_3667) ;  /* 0x0000000000a46947 */ /* 0x000fea0003800000 */
.L_x_3670:
[----:B------:R-:W2:Y:S01]  /*119a0*/  LDC R2, c[0x0][0xc3c] ;  /* 0x00030f00ff027b82 */ /* 0x000ea20000000800 */
[----:B------:R-:W-:-:S05]  /*119b0*/  VIADD R27, R27, 0x1f ;  /* 0x0000001f1b1b7836 */ /* 0x000fca0000000000 */
[----:B--2---:R-:W-:-:S13]  /*119c0*/  ISETP.GE.AND P6, PT, R27, R2, PT ;  /* 0x000000021b00720c */ /* 0x004fda0003fc6270 */
[----:B------:R-:W-:Y:S05]  /*119d0*/  @P6 BRA `(.L_x_3668) ;  /* 0x0000000400b86947 */ /* 0x000fea0003800000 */
[----:B0-----:R-:W0:Y:S01]  /*119e0*/  S2R R3, SR_TID.X ;  /* 0x0000000000037919 */ /* 0x001e220000002100 */
[----:B------:R-:W-:Y:S01]  /*119f0*/  IMAD.MOV.U32 R7, RZ, RZ, RZ ;  /* 0x000000ffff077224 */ /* 0x000fe200078e00ff */
[----:B0-----:R-:W-:-:S05]  /*11a00*/  LOP3.LUT R3, R3, 0x1f, RZ, 0xc0, !PT ;  /* 0x0000001f03037812 */ /* 0x001fca00078ec0ff */
[----:B------:R-:W-:-:S05]  /*11a10*/  IMAD.IADD R9, R27, 0x1, R3 ;  /* 0x000000011b097824 */ /* 0x000fca00078e0203 */
[----:B------:R-:W-:-:S13]  /*11a20*/  ISETP.GE.OR P6, PT, R9, R2, !P0 ;  /* 0x000000020900720c */ /* 0x000fda00047c6670 */
[----:B------:R-:W0:Y:S08]  /*11a30*/  @!P6 LDC.64 R2, c[0x0][0xc80] ;  /* 0x00032000ff02eb82 */ /* 0x000e300000000a00 */
[----:B------:R-:W2:Y:S01]  /*11a40*/  @!P6 LDC.64 R4, c[0x0][0xc78] ;  /* 0x00031e00ff04eb82 */ /* 0x000ea20000000a00 */
[----:B0-----:R-:W-:-:S05]  /*11a50*/  @!P6 IMAD.WIDE R2, R9, 0x4, R2 ;  /* 0x000000040902e825 */ /* 0x001fca00078e0202 */
[----:B------:R2:W3:Y:S02]  /*11a60*/  @!P6 LDG.E R7, desc[UR50][R2.64] ;  /* 0x000000320207e981 */ /* 0x0004e4000c1e1900 */
[----:B--2---:R-:W-:-:S04]  /*11a70*/  @!P6 IMAD.WIDE R2, R9, 0x4, R4 ;  /* 0x000000040902e825 */ /* 0x004fc800078e0204 */
[----:B------:R-:W-:-:S06]  /*11a80*/  IMAD.MOV.U32 R4, RZ, RZ, RZ ;  /* 0x000000ffff047224 */ /* 0x000fcc00078e00ff */
[----:B------:R-:W3:Y:S01]  /*11a90*/  @!P6 LDG.E R4, desc[UR50][R2.64] ;  /* 0x000000320204e981 */ /* 0x000ee2000c1e1900 */
[----:B------:R-:W-:Y:S01]  /*11aa0*/  UMOV UR4, 0xffffffff ;  /* 0xffffffff00047882 */ /* 0x000fe20000000000 */
[----:B---3--:R-:W-:Y:S02]  /*11ab0*/  IMAD R13, R4, R7, RZ ;  /* 0x00000007040d7224 */ /* 0x008fe400078e02ff */
        /* <DEDUP_REMOVED lines=17> */
.L_x_3765:
[----:B------:R-:W-:Y:S02]  /*11bd0*/  ULDC UR4, c[0x0][0xc38] ;  /* 0x00030e0000047ab9 */ /* 0x000fe40000000800 */
[----:B------:R-:W-:-:S04]  /*11be0*/  IMAD.U32 R5, RZ, RZ, UR4 ;  /* 0x00000004ff057e24 */ /* 0x000fc8000f8e00ff */
[----:B--2---:R-:W-:-:S04]  /*11bf0*/  IMAD R9, R14, R5, RZ ;  /* 0x000000050e097224 */ /* 0x004fc800078e02ff */
[----:B------:R-:W-:-:S05]  /*11c00*/  IMAD.IADD R6, R9, 0x1, R6 ;  /* 0x0000000109067824 */ /* 0x000fca00078e0206 */
[----:B------:R-:W-:-:S13]  /*11c10*/  ISETP.GT.AND P6, PT, R6, R0, PT ;  /* 0x000000000600720c */ /* 0x000fda0003fc4270 */
[----:B------:R-:W-:Y:S05]  /*11c20*/  @!P6 BRA `(.L_x_3670) ;  /* 0xfffffffc005ce947 */ /* 0x000fea000383ffff */
.L_x_3667:
[----:B------:R-:W-:Y:S01]  /*11c30*/  IMAD.IADD R2, R6, 0x1, -R9 ;  /* 0x0000000106027824 */ /* 0x000fe200078e0a09 */
[----:B------:R-:W-:-:S03]  /*11c40*/  UMOV UR4, 0xffffffff ;  /* 0xffffffff00047882 */ /* 0x000fc60000000000 */
[----:B------:R-:W-:-:S05]  /*11c50*/  IMAD R9, R3, R5, R2 ;  /* 0x0000000503097224 */ /* 0x000fca00078e0202 */
[----:B------:R-:W-:Y:S01]  /*11c60*/  ISETP.GT.AND P6, PT, R9, R0, PT ;  /* 0x000000000900720c */ /* 0x000fe20003fc4270 */
[----:B------:R-:W-:-:S12]  /*11c70*/  BRA.DIV UR4, `(.L_x_3671) ;  /* 0x0000003604307947 */ /* 0x000fd8000b800000 */
[----:B------:R-:W-:-:S04]  /*11c80*/  VOTE.ANY R8, PT, !P6 ;  /* 0x0000000000087806 */ /* 0x000fc800070e0100 */
[----:B------:R-:W2:Y:S02]  /*11c90*/  POPC R6, R8 ;  /* 0x0000000800067309 */ /* 0x000ea40000000000 */
[----:B--2---:R2:W3:Y:S04]  /*11ca0*/  SHFL.IDX PT, R7, R7, R6, 0x1f ;  /* 0x00001f0607077589 */ /* 0x0044e800000e0000 */
[----:B------:R2:W4:Y:S02]  /*11cb0*/  SHFL.IDX PT, R4, R4, R6, 0x1f ;  /* 0x00001f0604047589 */ /* 0x00052400000e0000 */
.L_x_3770:
[----:B------:R-:W-:-:S13]  /*11cc0*/  ISETP.NE.AND P0, PT, R8, RZ, PT ;  /* 0x000000ff0800720c */ /* 0x000fda0003f05270 */
[----:B------:R-:W-:Y:S05]  /*11cd0*/  @!P0 BRA `(.L_x_3672) ;  /* 0x0000000000108947 */ /* 0x000fea0003800000 */
[----:B------:R-:W-:Y:S01]  /*11ce0*/  UMOV UR4, 0xffffffff ;  /* 0xffffffff00047882 */ /* 0x000fe20000000000 */
[----:B------:R-:W-:Y:S02]  /*11cf0*/  VIADD R12, R6, 0xffffffff ;  /* 0xffffffff060c7836 */ /* 0x000fe40000000000 */
[----:B------:R-:W-:Y:S05]  /*11d00*/  BRA.DIV UR4, `(.L_x_3673) ;  /* 0x0000003604687947 */ /* 0x000fea000b800000 */
[----:B------:R0:W0:Y:S02]  /*11d10*/  SHFL.IDX PT, R24, R3, R12, 0x1f ;  /* 0x00001f0c03187589 */ /* 0x00002400000e0000 */
.L_x_3672:
[----:B---3--:R-:W-:Y:S01]  /*11d20*/  IABS R8, R7 ;  /* 0x0000000700087213 */ /* 0x008fe20000000000 */
[----:B0-----:R-:W-:Y:S01]  /*11d30*/  IMAD R24, R24, R5, R2 ;  /* 0x0000000518187224 */ /* 0x001fe200078e0202 */
[----:B----4-:R-:W-:Y:S01]  /*11d40*/  IABS R5, R4 ;  /* 0x0000000400057213 */ /* 0x010fe20000000000 */
[----:B------:R-:W-:Y:S01]  /*11d50*/  IMAD.MOV.U32 R2, RZ, RZ, RZ ;  /* 0x000000ffff027224 */ /* 0x000fe200078e00ff */
[----:B------:R-:W0:Y:S01]  /*11d60*/  I2F.RP R9, R8 ;  /* 0x0000000800097306 */ /* 0x000e220000209400 */
[----:B------:R-:W-:Y:S02]  /*11d70*/  IMAD.IADD R0, R0, 0x1, -R24 ;  /* 0x0000000100007824 */ /* 0x000fe400078e0a18 */
[----:B------:R-:W-:-:S05]  /*11d80*/  IMAD.IADD R27, R6, 0x1, R27 ;  /* 0x00000001061b7824 */ /* 0x000fca00078e021b */
[----:B------:R-:W3:Y:S08]  /*11d90*/  I2F.RP R10, R5 ;  /* 0x00000005000a7306 */ /* 0x000ef00000209400 */
[----:B0-----:R-:W0:Y:S08]  /*11da0*/  MUFU.RCP R9, R9 ;  /* 0x0000000900097308 */ /* 0x001e300000001000 */
[----:B---3--:R-:W-:Y:S01]  /*11db0*/  MUFU.RCP R10, R10 ;  /* 0x0000000a000a7308 */ /* 0x008fe20000001000 */
[----:B0-----:R-:W-:-:S07]  /*11dc0*/  VIADD R3, R9, 0xffffffe ;  /* 0x0ffffffe09037836 */ /* 0x001fce0000000000 */
[----:B------:R-:W0:Y:S02]  /*11dd0*/  F2I.FTZ.U32.TRUNC.NTZ R3, R3 ;  /* 0x0000000300037305 */ /* 0x000e24000021f000 */
[----:B0-----:R-:W-:-:S04]  /*11de0*/  IMAD.MOV R11, RZ, RZ, -R3 ;  /* 0x000000ffff0b7224 */ /* 0x001fc800078e0a03 */
        /* <DEDUP_REMOVED lines=45> */
.L_x_3668:
[----:B------:R-:W-:Y:S01]  /*120c0*/  UMOV UR4, URZ ;  /* 0x0000003f00047c82 */ /* 0x000fe20008000000 */
[----:B------:R-:W-:Y:S01]  /*120d0*/  UMOV UR5, URZ ;  /* 0x0000003f00057c82 */ /* 0x000fe20008000000 */
[----:B------:R-:W-:Y:S01]  /*120e0*/  ULDC UR6, c[0x0][0xc3c] ;  /* 0x00030f0000067ab9 */ /* 0x000fe20000000800 */
[----:B------:R-:W-:Y:S02]  /*120f0*/  IMAD.MOV.U32 R24, RZ, RZ, R0 ;  /* 0x000000ffff187224 */ /* 0x000fe400078e0000 */
[----:B------:R-:W-:Y:S02]  /*12100*/  IMAD.U32 R25, RZ, RZ, UR4 ;  /* 0x00000004ff197e24 */ /* 0x000fe4000f8e00ff */
[----:B------:R-:W-:Y:S02]  /*12110*/  IMAD.U32 R26, RZ, RZ, UR5 ;  /* 0x00000005ff1a7e24 */ /* 0x000fe4000f8e00ff */
[----:B------:R-:W-:-:S07]  /*12120*/  IMAD.U32 R27, RZ, RZ, UR6 ;  /* 0x00000006ff1b7e24 */ /* 0x000fce000f8e00ff */
.L_x_3674:
[----:B------:R-:W3:Y:S01]  /*12130*/  S2R R0, SR_TID.X ;  /* 0x0000000000007919 */ /* 0x000ee20000002100 */
[----:B------:R-:W-:Y:S05]  /*12140*/  WARPSYNC.ALL ;  /* 0x0000000000007948 */ /* 0x000fea0003800000 */
[----:B------:R-:W-:Y:S01]  /*12150*/  BAR.SYNC.DEFER_BLOCKING 0x4, 0x180 ;  /* 0x0106000000007b1d */ /* 0x000fe20000010000 */
[----:B---3--:R-:W-:-:S04]  /*12160*/  LOP3.LUT R0, R0, 0x1f, RZ, 0xc0, !PT ;  /* 0x0000001f00007812 */ /* 0x008fc800078ec0ff */
[----:B------:R-:W-:-:S13]  /*12170*/  ISETP.NE.AND P0, PT, R0, RZ, PT ;  /* 0x000000ff0000720c */ /* 0x000fda0003f05270 */
[----:B0-----:R-:W0:Y:S01]  /*12180*/  @!P0 S2R R3, SR_CgaCtaId ;  /* 0x0000000000038919 */ /* 0x001e220000008800 */
[----:B------:R-:W-:-:S04]  /*12190*/  @!P0 MOV R0, 0x400 ;  /* 0x0000040000008802 */ /* 0x000fc80000000f00 */
[----:B0-----:R-:W-:-:S05]  /*121a0*/  @!P0 LEA R17, R3, R0, 0x18 ;  /* 0x0000000003118211 */ /* 0x001fca00078ec0ff */
[----:B------:R0:W-:Y:S01]  /*121b0*/  @!P0 STS.128 [R17+0x28cd0], R24 ;  /* 0x028cd01811008388 */ /* 0x0001e20000000c00 */
[----:B------:R-:W-:Y:S06]  /*121c0*/  BAR.ARV 0x5, 0x180 ;  /* 0x0146000000007b1d */ /* 0x000fec0000002000 */
.L_x_3665:
[----:B------:R-:W-:Y:S02]  /*121d0*/  ULDC UR4, c[0x0][0xc3c] ;  /* 0x00030f0000047ab9 */ /* 0x000fe40000000800 */
[----:B0-----:R-:W-:-:S13]  /*121e0*/  ISETP.GE.AND P0, PT, R27, UR4, PT ;  /* 0x000000041b007c0c */ /* 0x001fda000bf06270 */
[----:B------:R-:W-:Y:S05]  /*121f0*/  @!P0 BRA `(.L_x_3675) ;  /* 0xffffffb400bc8947 */ /* 0x000fea000383ffff */
[----:B------:R-:W-:Y:S05]  /*12200*/  BSYNC B8 ;  /* 0x0000000000087941 */ /* 0x000fea0003800000 */
.L_x_3614:
[----:B------:R-:W5:Y:S01]  /*12210*/  LDL.LU R0, [R1+0x24] ;  /* 0x0000240001007983 */ /* 0x000f620000300800 */
[----:B------:R-:W-:Y:S01]  /*12220*/  BSSY B0, `(.L_x_3676) ;  /* 0x000000b000007945 */ /* 0x000fe20003800000 */
[----:B------:R-:W0:Y:S01]  /*12230*/  S2R R5, SR_CgaCtaId ;  /* 0x0000000000057919 */ /* 0x000e220000008800 */
[----:B-----5:R-:W-:-:S05]  /*12240*/  VIADD R0, R0, 0x1 ;  /* 0x0000000100007836 */ /* 0x020fca0000000000 */
[----:B-1----:R-:W-:-:S04]  /*12250*/  LEA.HI R2, R0, R0, RZ, 0x1 ;  /* 0x0000000000027211 */ /* 0x002fc800078f08ff */
[----:B------:R-:W-:Y:S02]  /*12260*/  LOP3.LUT R3, R2, 0xfffffffe, RZ, 0xc0, !PT ;  /* 0xfffffffe02037812 */ /* 0x000fe400078ec0ff */
[----:B------:R-:W-:-:S03]  /*12270*/  MOV R2, 0x400 ;  /* 0x0000040000027802 */ /* 0x000fc60000000f00 */
[----:B------:R-:W-:Y:S01]  /*12280*/  IMAD.IADD R0, R0, 0x1, -R3 ;  /* 0x0000000100007824 */ /* 0x000fe200078e0a03 */
[----:B0-----:R-:W-:-:S04]  /*12290*/  LEA R7, R5, R2, 0x18 ;  /* 0x0000000205077211 */ /* 0x001fc800078ec0ff */
[----:B------:R-:W-:-:S04]  /*122a0*/  SHF.L.U32 R0, R0, 0x1f, RZ ;  /* 0x0000001f00007819 */ /* 0x000fc800000006ff */
[----:B------:R-:W0:Y:S02]  /*122b0*/  SYNCS.PHASECHK.TRANS64.TRYWAIT P0, [R7+URZ+0x28c20], R0 ;  /* 0x028c2000070075a7 */ /* 0x000e24000800017f */
[----:B0-----:R-:W-:Y:S05]  /*122c0*/  @!P0 BRA `(.L_x_3677) ;  /* 0x0000003000208947 */ /* 0x001fea0003800000 */
.L_x_3773:
[----:B------:R-:W-:Y:S05]  /*122d0*/  BSYNC B0 ;  /* 0x0000000000007941 */ /* 0x000fea0003800000 */
.L_x_3676:
[----:B------:R-:W-:-:S03]  /*122e0*/  UMOV UR4, 0xffffffff ;  /* 0xffffffff00047882 */ /* 0x000fc60000000000 */
[----:B------:R-:W-:Y:S05]  /*122f0*/  BRA.DIV UR4, `(.L_x_3678) ;  /* 0x0000003204287947 */ /* 0x000fea000b800000 */
[----:B0-----:R-:W0:Y:S02]  /*12300*/  S2R R0, SR_TID.X ;  /* 0x0000000000007919 */ /* 0x001e240000002100 */
[----:B0-----:R-:W-:-:S04]  /*12310*/  SHF.R.U32.HI R0, RZ, 0x5, R0 ;  /* 0x00000005ff007819 */ /* 0x001fc80000011600 */
[----:B------:R-:W-:-:S05]  /*12320*/  LOP3.LUT R0, R0, 0x3, RZ, 0xc0, !PT ;  /* 0x0000000300007812 */ /* 0x000fca00078ec0ff */
[----:B------:R0:W1:Y:S02]  /*12330*/  SHFL.IDX PT, R14, R0, RZ, 0x1f ;  /* 0x00001fff000e7589 */ /* 0x00006400000e0000 */
.L_x_3776:
[----:B-1----:R-:W-:Y:S01]  /*12340*/  ISETP.NE.AND P0, PT, R14, RZ, PT ;  /* 0x000000ff0e00720c */ /* 0x002fe20003f05270 */
[----:B------:R-:W-:-:S12]  /*12350*/  BSSY B0, `(.L_x_3679) ;  /* 0x0000024000007945 */ /* 0x000fd80003800000 */
[----:B------:R-:W-:Y:S05]  /*12360*/  @P0 BRA `(.L_x_3680) ;  /* 0x0000000000880947 */ /* 0x000fea0003800000 */
[----:B------:R-:W-:-:S03]  /*12370*/  UMOV UR4, 0xffffffff ;  /* 0xffffffff00047882 */ /* 0x000fc60000000000 */
[----:B------:R-:W-:Y:S05]  /*12380*/  BRA.DIV UR4, `(.L_x_3681) ;  /* 0x0000003204387947 */ /* 0x000fea000b800000 */
[----:B------:R-:W-:-:S13]  /*12390*/  ELECT P6, URZ, PT ;  /* 0x00000000003f782f */ /* 0x000fda00038c0000 */
.L_x_3779:
[----:B------:R-:W-:Y:S05]  /*123a0*/  @!P6 BRA `(.L_x_3680) ;  /* 0x000000000078e947 */ /* 0x000fea0003800000 */
[----:B------:R-:W-:-:S06]  /*123b0*/  ULOP3.LUT UR4, UR37, 0x2, URZ, 0xfc, !UPT ;  /* 0x0000000225047892 */ /* 0x000fcc000f8efc3f */
[----:B0-----:R-:W-:-:S05]  /*123c0*/  IMAD.U32 R0, RZ, RZ, UR4 ;  /* 0x00000004ff007e24 */ /* 0x001fca000f8e00ff */
[----:B------:R-:W-:-:S13]  /*123d0*/  ISETP.NE.AND P0, PT, R0, 0x3, PT ;  /* 0x000000030000780c */ /* 0x000fda0003f05270 */
[----:B------:R-:W-:Y:S05]  /*123e0*/  @!P0 BRA `(.L_x_3682) ;  /* 0x0000000000048947 */ /* 0x000fea0003800000 */
[----:B------:R-:W-:Y:S01]  /*123f0*/  BPT.TRAP 0x1 ;  /* 0x000000040000795c */ /* 0x000fe20000300000 */
.L_x_3682:
[----:B------:R-:W-:Y:S01]  /*12400*/  IMAD R5, R18, 0x8, R7 ;  /* 0x0000000812057824 */ /* 0x000fe200078e0207 */
[----:B------:R-:W-:Y:S01]  /*12410*/  SHF.L.U32 R0, R22, 0x1f, RZ ;  /* 0x0000001f16007819 */ /* 0x000fe200000006ff */
[----:B------:R-:W-:-:S03]  /*12420*/  VIADD R18, R18, 0x1 ;  /* 0x0000000112127836 */ /* 0x000fc60000000000 */
[----:B------:R-:W0:Y:S02]  /*12430*/  SYNCS.PHASECHK.TRANS64.TRYWAIT P1, [R5+URZ+0x28c40], R0 ;  /* 0x028c4000050075a7 */ /* 0x000e24000802017f */
[----:B------:R-:W-:-:S04]  /*12440*/  ISETP.NE.AND P2, PT, R18, 0x2, PT ;  /* 0x000000021200780c */ /* 0x000fc80003f45270 */
[----:B------:R-:W-:Y:S01]  /*12450*/  SEL R3, RZ, 0x1, P2 ;  /* 0x00000001ff037807 */ /* 0x000fe20001000000 */
[----:B0-----:R-:W-:Y:S08]  /*12460*/  @!P1 BRA `(.L_x_3683) ;  /* 0x0000003000209947 */ /* 0x001ff00003800000 */
.L_x_3780:
[----:B------:R-:W-:Y:S02]  /*12470*/  SEL R18, R18, RZ, P2 ;  /* 0x000000ff12127207 */ /* 0x000fe40001000000 */
[----:B------:R-:W-:Y:S01]  /*12480*/  LOP3.LUT R2, R22, R3, RZ, 0x3c, !PT ;  /* 0x0000000316027212 */ /* 0x000fe200078e3cff */
[----:B------:R-:W-:Y:S06]  /*12490*/  @!P0 BRA `(.L_x_3684) ;  /* 0x0000000000048947 */ /* 0x000fec0003800000 */
[----:B------:R-:W-:Y:S01]  /*124a0*/  BPT.TRAP 0x1 ;  /* 0x000000040000795c */ /* 0x000fe20000300000 */
.L_x_3684:
[----:B------:R-:W-:Y:S01]  /*124b0*/  IMAD R3, R18, 0x8, R7 ;  /* 0x0000000812037824 */ /* 0x000fe200078e0207 */
[----:B------:R-:W-:-:S04]  /*124c0*/  SHF.L.U32 R2, R2, 0x1f, RZ ;  /* 0x0000001f02027819 */ /* 0x000fc800000006ff */
[----:B------:R-:W1:Y:S02]  /*124d0*/  SYNCS.PHASECHK.TRANS64.TRYWAIT P1, [R3+URZ+0x28c40], R2 ;  /* 0x028c4002030075a7 */ /* 0x000e64000802017f */
[----:B-1----:R-:W-:Y:S05]  /*124e0*/  @!P1 BRA `(.L_x_3685) ;  /* 0x0000003000149947 */ /* 0x002fea0003800000 */
.L_x_3781:
[----:B------:R-:W-:Y:S05]  /*124f0*/  @!P0 BRA `(.L_x_3686) ;  /* 0x0000000000048947 */ /* 0x000fea0003800000 */
[----:B------:R-:W-:Y:S01]  /*12500*/  BPT.TRAP 0x1 ;  /* 0x000000040000795c */ /* 0x000fe20000300000 */
.L_x_3686:
[----:B------:R-:W5:Y:S02]  /*12510*/  SYNCS.PHASECHK.TRANS64.TRYWAIT P1, [R5+URZ+0x28c60], R0 ;  /* 0x028c6000050075a7 */ /* 0x000f64000802017f */
[----:B-----5:R-:W-:Y:S05]  /*12520*/  @!P1 BRA `(.L_x_3687) ;  /* 0x0000003000189947 */ /* 0x020fea0003800000 */
.L_x_3782:
[----:B------:R-:W-:Y:S05]  /*12530*/  @!P0 BRA `(.L_x_3688) ;  /* 0x0000000000048947 */ /* 0x000fea0003800000 */
[----:B------:R-:W-:Y:S01]  /*12540*/  BPT.TRAP 0x1 ;  /* 0x000000040000795c */ /* 0x000fe20000300000 */
.L_x_3688:
[----:B------:R0:W0:Y:S02]  /*12550*/  SYNCS.PHASECHK.TRANS64.TRYWAIT P0, [R3+URZ+0x28c60], R2 ;  /* 0x028c6002030075a7 */ /* 0x000024000800017f */
[----:B0-----:R-:W-:Y:S05]  /*12560*/  @!P0 NANOSLEEP.SYNCS 0x989680 ;  /* 0x009896800000895d */ /* 0x001fea0003900000 */
[----:B------:R-:W0:Y:S02]  /*12570*/  @!P0 SYNCS.PHASECHK.TRANS64 P0, [R3+URZ+0x28c60], R2 ;  /* 0x028c6002030085a7 */ /* 0x000e24000800007f */
[----:B0-----:R-:W-:Y:S05]  /*12580*/  @!P0 BRA `(.L_x_3688) ;  /* 0xfffffffc00f08947 */ /* 0x001fea000383ffff */
.L_x_3680:
[----:B------:R-:W-:Y:S05]  /*12590*/  BSYNC B0 ;  /* 0x0000000000007941 */ /* 0x000fea0003800000 */
.L_x_3679:
[----:B------:R-:W-:Y:S05]  /*125a0*/  EXIT ;  /* 0x000000000000794d */ /* 0x000fea0003800000 */
.L_x_3557:
[----:B0-----:R-:W-:-:S04]  /*125b0*/  IMAD.U32 R3, RZ, RZ, UR17 ;  /* 0x00000011ff037e24 */ /* 0x001fc8000f8e00ff */
[----:B------:R0:W1:Y:S03]  /*125c0*/  SYNCS.PHASECHK.TRANS64.TRYWAIT P1, [R3+URZ+0x28c50], R0 ;  /* 0x028c5000030075a7 */ /* 0x000066000802017f */
[----:B-1----:R-:W-:Y:S05]  /*125d0*/  @!P1 NANOSLEEP.SYNCS 0x989680 ;  /* 0x009896800000995d */ /* 0x002fea0003900000 */
[----:B------:R-:W1:Y:S02]  /*125e0*/  @!P1 SYNCS.PHASECHK.TRANS64 P1, [R3+URZ+0x28c50], R0 ;  /* 0x028c5000030095a7 */ /* 0x000e64000802007f */
[----:B-1----:R-:W-:Y:S05]  /*125f0*/  @!P1 BRA `(.L_x_3557) ;  /* 0xfffffffc00ec9947 */ /* 0x002fea000383ffff */
[----:B------:R-:W-:Y:S05]  /*12600*/  BRA `(.L_x_3689) ;  /* 0xfffffef800547947 */ /* 0x000fea000383ffff */
.L_x_3563:
[----:B-1----:R-:W-:-:S04]  /*12610*/  IMAD.U32 R3, RZ, RZ, UR6 ;  /* 0x00000006ff037e24 */ /* 0x002fc8000f8e00ff */
[----:B------:R1:W2:Y:S03]  /*12620*/  SYNCS.PHASECHK.TRANS64.TRYWAIT P1, [R3+URZ+0x28c50], R0 ;  /* 0x028c5000030075a7 */ /* 0x0002a6000802017f */
[----:B--2---:R-:W-:Y:S05]  /*12630*/  @!P1 NANOSLEEP.SYNCS 0x989680 ;  /* 0x009896800000995d */ /* 0x004fea0003900000 */
[----:B------:R-:W2:Y:S02]  /*12640*/  @!P1 SYNCS.PHASECHK.TRANS64 P1, [R3+URZ+0x28c50], R0 ;  /* 0x028c5000030095a7 */ /* 0x000ea4000802007f */
[----:B--2---:R-:W-:Y:S05]  /*12650*/  @!P1 BRA `(.L_x_3563) ;  /* 0xfffffffc00ec9947 */ /* 0x004fea000383ffff */
[----:B------:R-:W-:Y:S05]  /*12660*/  BRA `(.L_x_3562) ;  /* 0xffffff0400547947 */ /* 0x000fea000383ffff */
.L_x_3568:
[----:B0-----:R-:W-:-:S04]  /*12670*/  IMAD.U32 R3, RZ, RZ, UR39 ;  /* 0x00000027ff037e24 */ /* 0x001fc8000f8e00ff */
[----:B------:R0:W1:Y:S03]  /*12680*/  SYNCS.PHASECHK.TRANS64.TRYWAIT P1, [R3+URZ+0x28c00], R0 ;  /* 0x028c0000030075a7 */ /* 0x000066000802017f */
[----:B-1----:R-:W-:Y:S05]  /*12690*/  @!P1 NANOSLEEP.SYNCS 0x989680 ;  /* 0x009896800000995d */ /* 0x002fea0003900000 */
[----:B------:R-:W1:Y:S02]  /*126a0*/  @!P1 SYNCS.PHASECHK.TRANS64 P1, [R3+URZ+0x28c00], R0 ;  /* 0x028c0000030095a7 */ /* 0x000e64000802007f */
[----:B-1----:R-:W-:Y:S05]  /*126b0*/  @!P1 BRA `(.L_x_3568) ;  /* 0xfffffffc00ec9947 */ /* 0x002fea000383ffff */
[----:B------:R-:W-:Y:S05]  /*126c0*/  BRA `(.L_x_3690) ;  /* 0xffffff1800747947 */ /* 0x000fea000383ffff */
.L_x_3572:
[----:B--2---:R2:W3:Y:S02]  /*126d0*/  SYNCS.PHASECHK.TRANS64.TRYWAIT P1, [R6+URZ+0x28c30], R9 ;  /* 0x028c3009060075a7 */ /* 0x0044e4000802017f */
[----:B---3--:R-:W-:Y:S05]  /*126e0*/  @!P1 NANOSLEEP.SYNCS 0x989680 ;  /* 0x009896800000995d */ /* 0x008fea0003900000 */
[----:B------:R-:W3:Y:S02]  /*126f0*/  @!P1 SYNCS.PHASECHK.TRANS64 P1, [R6+URZ+0x28c30], R9 ;  /* 0x028c3009060095a7 */ /* 0x000ee4000802007f */
[----:B---3--:R-:W-:Y:S05]  /*12700*/  @!P1 BRA `(.L_x_3572) ;  /* 0xfffffffc00f09947 */ /* 0x008fea000383ffff */
[----:B------:R-:W-:Y:S05]  /*12710*/  BRA `(.L_x_3571) ;  /* 0xffffff1800907947 */ /* 0x000fea000383ffff */
.L_x_3577:
[----:B----4-:R4:W0:Y:S02]  /*12720*/  SYNCS.PHASECHK.TRANS64.TRYWAIT P1, [R6+URZ+0x28c50], R9 ;  /* 0x028c5009060075a7 */ /* 0x010824000802017f */
[----:B0-----:R-:W-:Y:S05]  /*12730*/  @!P1 NANOSLEEP.SYNCS 0x989680 ;  /* 0x009896800000995d */ /* 0x001fea0003900000 */
[----:B------:R-:W0:Y:S02]  /*12740*/  @!P1 SYNCS.PHASECHK.TRANS64 P1, [R6+URZ+0x28c50], R9 ;  /* 0x028c5009060095a7 */ /* 0x000e24000802007f */
[----:B0-----:R-:W-:Y:S05]  /*12750*/  @!P1 BRA `(.L_x_3577) ;  /* 0xfffffffc00f09947 */ /* 0x001fea000383ffff */
[----:B------:R-:W-:Y:S05]  /*12760*/  BRA `(.L_x_3576) ;  /* 0xffffff2c00a87947 */ /* 0x000fea000383ffff */
.L_x_3583:
[----:B--2---:R-:W-:-:S04]  /*12770*/  IMAD.U32 R7, RZ, RZ, UR22 ;  /* 0x00000016ff077e24 */ /* 0x004fc8000f8e00ff */
[----:B------:R2:W3:Y:S03]  /*12780*/  SYNCS.PHASECHK.TRANS64.TRYWAIT P1, [R7+URZ+0x28c30], R6 ;  /* 0x028c3006070075a7 */ /* 0x0004e6000802017f */
[----:B---3--:R-:W-:Y:S05]  /*12790*/  @!P1 NANOSLEEP.SYNCS 0x989680 ;  /* 0x009896800000995d */ /* 0x008fea0003900000 */
[----:B------:R-:W3:Y:S02]  /*127a0*/  @!P1 SYNCS.PHASECHK.TRANS64 P1, [R7+URZ+0x28c30], R6 ;  /* 0x028c3006070095a7 */ /* 0x000ee4000802007f */
[----:B---3--:R-:W-:Y:S05]  /*127b0*/  @!P1 BRA `(.L_x_3583) ;  /* 0xfffffffc00ec9947 */ /* 0x008fea000383ffff */
[----:B------:R-:W-:Y:S05]  /*127c0*/  BRA `(.L_x_3582) ;  /* 0xffffff3000987947 */ /* 0x000fea000383ffff */
.L_x_3588:
[----:B---3--:R-:W-:-:S04]  /*127d0*/  IMAD.U32 R9, RZ, RZ, UR22 ;  /* 0x00000016ff097e24 */ /* 0x008fc8000f8e00ff */
[----:B------:R3:W4:Y:S03]  /*127e0*/  SYNCS.PHASECHK.TRANS64.TRYWAIT P1, [R9+URZ+0x28c50], R6 ;  /* 0x028c5006090075a7 */ /* 0x000726000802017f */
[----:B----4-:R-:W-:Y:S05]  /*127f0*/  @!P1 NANOSLEEP.SYNCS 0x989680 ;  /* 0x009896800000995d */ /* 0x010fea0003900000 */
[----:B------:R-:W4:Y:S02]  /*12800*/  @!P1 SYNCS.PHASECHK.TRANS64 P1, [R9+URZ+0x28c50], R6 ;  /* 0x028c5006090095a7 */ /* 0x000f24000802007f */
[----:B----4-:R-:W-:Y:S05]  /*12810*/  @!P1 BRA `(.L_x_3588) ;  /* 0xfffffffc00ec9947 */ /* 0x010fea000383ffff */
[----:B------:R-:W-:Y:S05]  /*12820*/  BRA `(.L_x_3587) ;  /* 0xffffff4800cc7947 */ /* 0x000fea000383ffff */
.L_x_3628:
        /* <DEDUP_REMOVED lines=11> */
.L_x_3692:
[----:B------:R-:W-:Y:S05]  /*128e0*/  BSYNC B0 ;  /* 0x0000000000007941 */ /* 0x000fea0003800000 */
.L_x_3691:
[----:B------:R-:W-:Y:S05]  /*128f0*/  BRA `(.L_x_3693) ;  /* 0xffffffbc00d07947 */ /* 0x000fea000383ffff */
.L_x_3631:
[----:B0-----:R0:W1:Y:S02]  /*12900*/  SYNCS.PHASECHK.TRANS64.TRYWAIT P0, [R19+URZ+0x28c40], R0 ;  /* 0x028c4000130075a7 */ /* 0x001064000800017f */
[----:B-1----:R-:W-:Y:S05]  /*12910*/  @!P0 NANOSLEEP.SYNCS 0x989680 ;  /* 0x009896800000895d */ /* 0x002fea0003900000 */
[----:B------:R-:W1:Y:S02]  /*12920*/  @!P0 SYNCS.PHASECHK.TRANS64 P0, [R19+URZ+0x28c40], R0 ;  /* 0x028c4000130085a7 */ /* 0x000e64000800007f */
[----:B-1----:R-:W-:Y:S05]  /*12930*/  @!P0 BRA `(.L_x_3631) ;  /* 0xfffffffc00f08947 */ /* 0x002fea000383ffff */
[----:B------:R-:W-:Y:S05]  /*12940*/  BRA `(.L_x_3694) ;  /* 0xffffffc000b47947 */ /* 0x000fea000383ffff */
.L_x_3632:
        /* <DEDUP_REMOVED lines=8> */
.L_x_3696:
[----:B------:R-:W-:Y:S05]  /*129d0*/  BSYNC B0 ;  /* 0x0000000000007941 */ /* 0x000fea0003800000 */
.L_x_3695:
        /* <DEDUP_REMOVED lines=9> */
.L_x_3697:
[----:B------:R-:W-:Y:S02]  /*12a70*/  IMAD.MOV.U32 R13, RZ, RZ, R5 ;  /* 0x000000ffff0d7224 */ /* 0x000fe400078e0005 */
[----:B------:R-:W-:Y:S02]  /*12a80*/  IMAD.MOV.U32 R12, RZ, RZ, 0x1 ;  /* 0x00000001ff0c7424 */ /* 0x000fe400078e00ff */
[----:B------:R-:W-:-:S07]  /*12a90*/  IMAD.MOV.U32 R3, RZ, RZ, R14 ;  /* 0x000000ffff037224 */ /* 0x000fce00078e000e */
[----:B------:R-:W-:Y:S05]  /*12aa0*/  WARPSYNC.COLLECTIVE R15, `(.L_x_3698) ;  /* 0x000000000f087348 */ /* 0x000fea0003c00000 */
[----:B------:R0:W1:Y:S02]  /*12ab0*/  SHFL.IDX P6, R14, R13, R12, R11 ;  /* 0x0000000c0d0e7389 */ /* 0x00006400000c000b */
[----:B01----:R-:W-:Y:S01]  /*12ac0*/  ENDCOLLECTIVE ;  /* 0x000000000000791b */ /* 0x003fe20003800000 */
.L_x_3698:
        /* <DEDUP_REMOVED lines=9> */
[----:B------:R0:W-:Y:S01]  /*12b60*/  @P0 LDGSTS.E.BYPASS.LTC128B.128 [R6+0x22400], desc[UR50][R2.64], !P2 ;  /* 0x2240000002060fae */ /* 0x0001e2000d101d72 */
[----:B------:R-:W-:Y:S01]  /*12b70*/  ISETP.GE.AND P0, PT, R28, 0x11, PT ;  /* 0x000000111c00780c */ /* 0x000fe20003f06270 */
[----:B0-----:R-:W-:-:S12]  /*12b80*/  IMAD.MOV.U32 R2, RZ, RZ, R14 ;  /* 0x000000ffff027224 */ /* 0x001fd800078e000e */
[----:B------:R-:W-:Y:S05]  /*12b90*/  WARPSYNC.COLLECTIVE R15, `(.L_x_3699) ;  /* 0x000000000f087348 */ /* 0x000fea0003c00000 */
[----:B------:R0:W1:Y:S02]  /*12ba0*/  SHFL.IDX P6, R14, R13, R12, R11 ;  /* 0x0000000c0d0e7389 */ /* 0x00006400000c000b */
[----:B01----:R-:W-:Y:S01]  /*12bb0*/  ENDCOLLECTIVE ;  /* 0x000000000000791b */ /* 0x003fe20003800000 */
.L_x_3699:
[----:B------:R-:W-:Y:S02]  /*12bc0*/  @P0 IMAD R6, R4, 0x2, R17 ;  /* 0x0000000204060824 */ /* 0x000fe400078e0211 */
[----:B------:R-:W-:Y:S02]  /*12bd0*/  IMAD.MOV.U32 R13, RZ, RZ, R5 ;  /* 0x000000ffff0d7224 */ /* 0x000fe400078e0005 */
[----:B------:R-:W-:Y:S02]  /*12be0*/  IMAD.MOV.U32 R12, RZ, RZ, 0x2 ;  /* 0x00000002ff0c7424 */ /* 0x000fe400078e00ff */
[----:B------:R-:W-:-:S07]  /*12bf0*/  IMAD.MOV.U32 R3, RZ, RZ, R14 ;  /* 0x000000ffff037224 */ /* 0x000fce00078e000e */
[----:B------:R-:W-:Y:S05]  /*12c00*/  WARPSYNC.COLLECTIVE R15, `(.L_x_3700) ;  /* 0x000000000f087348 */ /* 0x000fea0003c00000 */
[----:B------:R0:W1:Y:S02]  /*12c10*/  SHFL.IDX P6, R14, R13, R12, R11 ;  /* 0x0000000c0d0e7389 */ /* 0x00006400000c000b */
[----:B01----:R-:W-:Y:S01]  /*12c20*/  ENDCOLLECTIVE ;  /* 0x000000000000791b */ /* 0x003fe20003800000 */
.L_x_3700:
        /* <DEDUP_REMOVED lines=15> */
.L_x_3701:
[----:B------:R-:W-:Y:S02]  /*12d20*/  @P0 IMAD R6, R4, 0x2, R17 ;  /* 0x0000000204060824 */ /* 0x000fe400078e0211 */
[----:B------:R-:W-:Y:S02]  /*12d30*/  IMAD.MOV.U32 R13, RZ, RZ, R5 ;  /* 0x000000ffff0d7224 */ /* 0x000fe400078e0005 */
[----:B------:R-:W-:Y:S02]  /*12d40*/  IMAD.MOV.U32 R12, RZ, RZ, 0x3 ;  /* 0x00000003ff0c7424 */ /* 0x000fe400078e00ff */
[----:B------:R-:W-:-:S07]  /*12d50*/  IMAD.MOV.U32 R3, RZ, RZ, R14 ;  /* 0x000000ffff037224 */ /* 0x000fce00078e000e */
[----:B------:R-:W-:Y:S05]  /*12d60*/  WARPSYNC.COLLECTIVE R15, `(.L_x_3702) ;  /* 0x000000000f087348 */ /* 0x000fea0003c00000 */
[----:B------:R0:W1:Y:S02]  /*12d70*/  SHFL.IDX P6, R14, R13, R12, R11 ;  /* 0x0000000c0d0e7389 */ /* 0x00006400000c000b */
[----:B01----:R-:W-:Y:S01]  /*12d80*/  ENDCOLLECTIVE ;  /* 0x000000000000791b */ /* 0x003fe20003800000 */
.L_x_3702:
        /* <DEDUP_REMOVED lines=10> */
.L_x_3703:
[----:B------:R-:W-:Y:S01]  /*12e30*/  @!PT LDS RZ, [RZ] ;  /* 0x00000000fffff984 */ /* 0x000fe20000000800 */
[----:B------:R-:W-:Y:S01]  /*12e40*/  @!PT LDS RZ, [RZ] ;  /* 0x00000000fffff984 */ /* 0x000fe20000000800 */
[----:B------:R-:W-:Y:S01]  /*12e50*/  @!PT LDS RZ, [RZ] ;  /* 0x00000000fffff984 */ /* 0x000fe20000000800 */
[----:B------:R1:W-:Y:S01]  /*12e60*/  @P0 LDGSTS.E.BYPASS.LTC128B.128 [R6+0x23400], desc[UR50][R2.64], !P2 ;  /* 0x2340000002060fae */ /* 0x0003e2000d101d72 */
[----:B------:R-:W-:Y:S01]  /*12e70*/  IMAD.MOV.U32 R0, RZ, RZ, R14 ;  /* 0x000000ffff007224 */ /* 0x000fe200078e000e */
[----:B------:R-:W-:Y:S06]  /*12e80*/  BRA `(.L_x_3704) ;  /* 0xffffffc000647947 */ /* 0x000fec000383ffff */
.L_x_3637:
        /* <DEDUP_REMOVED lines=9> */
.L_x_3705:
[C---:B------:R-:W-:Y:S01]  /*12f20*/  VIADD R6, R25.reuse, 0x10 ;  /* 0x0000001019067836 */ /* 0x040fe20000000000 */
[----:B------:R-:W-:Y:S01]  /*12f30*/  ISETP.GE.AND P0, PT, R25, R5, PT ;  /* 0x000000051900720c */ /* 0x000fe20003f06270 */
[----:B------:R-:W-:Y:S02]  /*12f40*/  IMAD.MOV.U32 R13, RZ, RZ, R0 ;  /* 0x000000ffff0d7224 */ /* 0x000fe400078e0000 */
[----:B------:R-:W-:-:S10]  /*12f50*/  IMAD.MOV.U32 R2, RZ, RZ, R14 ;  /* 0x000000ffff027224 */ /* 0x000fd400078e000e */
[----:B------:R-:W-:Y:S05]  /*12f60*/  WARPSYNC.COLLECTIVE R15, `(.L_x_3706) ;  /* 0x000000000f087348 */ /* 0x000fea0003c00000 */
[----:B------:R0:W1:Y:S02]  /*12f70*/  SHFL.IDX P6, R14, R13, R12, R11 ;  /* 0x0000000c0d0e7389 */ /* 0x00006400000c000b */
[----:B01----:R-:W-:Y:S01]  /*12f80*/  ENDCOLLECTIVE ;  /* 0x000000000000791b */ /* 0x003fe20003800000 */
.L_x_3706:
[----:B------:R-:W-:Y:S02]  /*12f90*/  IMAD.MOV.U32 R13, RZ, RZ, R4 ;  /* 0x000000ffff0d7224 */ /* 0x000fe400078e0004 */
[----:B------:R-:W-:Y:S02]  /*12fa0*/  IMAD.MOV.U32 R12, RZ, RZ, 0x1 ;  /* 0x00000001ff0c7424 */ /* 0x000fe400078e00ff */
[----:B------:R-:W-:-:S07]  /*12fb0*/  IMAD.MOV.U32 R3, RZ, RZ, R14 ;  /* 0x000000ffff037224 */ /* 0x000fce00078e000e */
[----:B------:R-:W-:Y:S05]  /*12fc0*/  WARPSYNC.COLLECTIVE R15, `(.L_x_3707) ;  /* 0x000000000f087348 */ /* 0x000fea0003c00000 */
[----:B------:R0:W1:Y:S02]  /*12fd0*/  SHFL.IDX P6, R14, R13, R12, R11 ;  /* 0x0000000c0d0e7389 */ /* 0x00006400000c000b */
[----:B01----:R-:W-:Y:S01]  /*12fe0*/  ENDCOLLECTIVE ;  /* 0x000000000000791b */ /* 0x003fe20003800000 */
.L_x_3707:
[----:B------:R-:W-:-:S05]  /*12ff0*/  @!P0 LEA R3, P2, R9, R3, 0x1 ;  /* 0x0000000309038211 */ /* 0x000fca00078408ff */
[----:B------:R-:W-:-:S05]  /*13000*/  @!P0 IMAD.X R2, RZ, RZ, R2, P2 ;  /* 0x000000ffff028224 */ /* 0x000fca00010e0602 */
[----:B------:R-:W-:Y:S01]  /*13010*/  @!P0 LOP3.LUT R3, R3, R2, RZ, 0x3c, !PT ;  /* 0x0000000203038212 */ /* 0x000fe200078e3cff */
[----:B------:R-:W-:-:S03]  /*13020*/  IMAD.MOV.U32 R13, RZ, RZ, R0 ;  /* 0x000000ffff0d7224 */ /* 0x000fc600078e0000 */
[----:B------:R-:W-:-:S04]  /*13030*/  @!P0 LOP3.LUT R2, R3, R2, RZ, 0x3c, !PT ;  /* 0x0000000203028212 */ /* 0x000fc800078e3cff */
[----:B------:R-:W-:-:S05]  /*13040*/  @!P0 LOP3.LUT R3, R3, R2, RZ, 0x3c, !PT ;  /* 0x0000000203038212 */ /* 0x000fca00078e3cff */
        /* <DEDUP_REMOVED lines=9> */
.L_x_3708:
[----:B------:R-:W-:Y:S02]  /*130e0*/  IMAD.MOV.U32 R13, RZ, RZ, R4 ;  /* 0x000000ffff0d7224 */ /* 0x000fe400078e0004 */
[----:B------:R-:W-:Y:S02]  /*130f0*/  IMAD.MOV.U32 R12, RZ, RZ, 0x2 ;  /* 0x00000002ff0c7424 */ /* 0x000fe400078e00ff */
[----:B------:R-:W-:-:S07]  /*13100*/  IMAD.MOV.U32 R3, RZ, RZ, R14 ;  /* 0x000000ffff037224 */ /* 0x000fce00078e000e */
[----:B------:R-:W-:Y:S05]  /*13110*/  WARPSYNC.COLLECTIVE R15, `(.L_x_3709) ;  /* 0x000000000f087348 */ /* 0x000fea0003c00000 */
[----:B------:R0:W1:Y:S02]  /*13120*/  SHFL.IDX P6, R14, R13, R12, R11 ;  /* 0x0000000c0d0e7389 */ /* 0x00006400000c000b */
[----:B01----:R-:W-:Y:S01]  /*13130*/  ENDCOLLECTIVE ;  /* 0x000000000000791b */ /* 0x003fe20003800000 */
.L_x_3709:
        /* <DEDUP_REMOVED lines=9> */
[----:B------:R0:W-:Y:S02]  /*131d0*/  @!P0 LDGSTS.E.BYPASS.LTC128B.128 [R8+0x20c00], desc[UR50][R2.64], !P1 ;  /* 0x20c0000002088fae */ /* 0x0001e4000c901d72 */
[----:B0-----:R-:W-:-:S05]  /*131e0*/  VIADD R2, R25, 0x20 ;  /* 0x0000002019027836 */ /* 0x001fca0000000000 */
[----:B------:R-:W-:Y:S01]  /*131f0*/  ISETP.GE.AND P0, PT, R2, R5, PT ;  /* 0x000000050200720c */ /* 0x000fe20003f06270 */
[----:B------:R-:W-:-:S12]  /*13200*/  IMAD.MOV.U32 R2, RZ, RZ, R14 ;  /* 0x000000ffff027224 */ /* 0x000fd800078e000e */
[----:B------:R-:W-:Y:S05]  /*13210*/  WARPSYNC.COLLECTIVE R15, `(.L_x_3710) ;  /* 0x000000000f087348 */ /* 0x000fea0003c00000 */
[----:B------:R0:W1:Y:S02]  /*13220*/  SHFL.IDX P6, R14, R13, R12, R11 ;  /* 0x0000000c0d0e7389 */ /* 0x00006400000c000b */
[----:B01----:R-:W-:Y:S01]  /*13230*/  ENDCOLLECTIVE ;  /* 0x000000000000791b */ /* 0x003fe20003800000 */
.L_x_3710:
[----:B------:R-:W-:Y:S02]  /*13240*/  IMAD.MOV.U32 R13, RZ, RZ, R4 ;  /* 0x000000ffff0d7224 */ /* 0x000fe400078e0004 */
[----:B------:R-:W-:Y:S02]  /*13250*/  IMAD.MOV.U32 R12, RZ, RZ, 0x3 ;  /* 0x00000003ff0c7424 */ /* 0x000fe400078e00ff */
[----:B------:R-:W-:-:S07]  /*13260*/  IMAD.MOV.U32 R3, RZ, RZ, R14 ;  /* 0x000000ffff037224 */ /* 0x000fce00078e000e */
[----:B------:R-:W-:Y:S05]  /*13270*/  WARPSYNC.COLLECTIVE R15, `(.L_x_3711) ;  /* 0x000000000f087348 */ /* 0x000fea0003c00000 */
[----:B------:R0:W1:Y:S02]  /*13280*/  SHFL.IDX P6, R14, R13, R12, R11 ;  /* 0x0000000c0d0e7389 */ /* 0x00006400000c000b */
[----:B01----:R-:W-:Y:S01]  /*13290*/  ENDCOLLECTIVE ;  /* 0x000000000000791b */ /* 0x003fe20003800000 */
.L_x_3711:
[----:B------:R-:W-:-:S05]  /*132a0*/  @!P0 LEA R3, P2, R9, R3, 0x1 ;  /* 0x0000000309038211 */ /* 0x000fca00078408ff */
[----:B------:R-:W-:-:S05]  /*132b0*/  @!P0 IMAD.X R2, RZ, RZ, R2, P2 ;  /* 0x000000ffff028224 */ /* 0x000fca00010e0602 */
[----:B------:R-:W-:Y:S01]  /*132c0*/  @!P0 LOP3.LUT R3, R3, R2, RZ, 0x3c, !PT ;  /* 0x0000000203038212 */ /* 0x000fe200078e3cff */
[----:B------:R-:W-:-:S03]  /*132d0*/  IMAD.MOV.U32 R13, RZ, RZ, R0 ;  /* 0x000000ffff0d7224 */ /* 0x000fc600078e0000 */
[----:B------:R-:W-:-:S04]  /*132e0*/  @!P0 LOP3.LUT R2, R3, R2, RZ, 0x3c, !PT ;  /* 0x0000000203028212 */ /* 0x000fc800078e3cff */
[----:B------:R-:W-:Y:S01]  /*132f0*/  @!P0 LOP3.LUT R3, R3, R2, RZ, 0x3c, !PT ;  /* 0x0000000203038212 */ /* 0x000fe200078e3cff */
[----:B------:R-:W-:-:S07]  /*13300*/  IMAD.MOV.U32 R4, RZ, RZ, R14 ;  /* 0x000000ffff047224 */ /* 0x000fce00078e000e */
[----:B------:R-:W-:Y:S05]  /*13310*/  WARPSYNC.COLLECTIVE R15, `(.L_x_3712) ;  /* 0x000000000f087348 */ /* 0x000fea0003c00000 */
[----:B------:R0:W1:Y:S02]  /*13320*/  SHFL.IDX P6, R14, R13, R12, R11 ;  /* 0x0000000c0d0e7389 */ /* 0x00006400000c000b */
[----:B01----:R-:W-:Y:S01]  /*13330*/  ENDCOLLECTIVE ;  /* 0x000000000000791b */ /* 0x003fe20003800000 */
.L_x_3712:
[----:B------:R-:W-:Y:S01]  /*13340*/  @!PT LDS RZ, [RZ] ;  /* 0x00000000fffff984 */ /* 0x000fe20000000800 */
[----:B------:R-:W-:Y:S01]  /*13350*/  @!PT LDS RZ, [RZ] ;  /* 0x00000000fffff984 */ /* 0x000fe20000000800 */
[----:B------:R-:W-:Y:S01]  /*13360*/  @!PT LDS RZ, [RZ] ;  /* 0x00000000fffff984 */ /* 0x000fe20000000800 */
[----:B------:R0:W-:Y:S01]  /*13370*/  @!P0 LDGSTS.E.BYPASS.LTC128B.128 [R8+0x21400], desc[UR50][R2.64], !P1 ;  /* 0x2140000002088fae */ /* 0x0001e2000c901d72 */
[----:B------:R-:W-:Y:S01]  /*13380*/  IMAD.MOV.U32 R0, RZ, RZ, R14 ;  /* 0x000000ffff007224 */ /* 0x000fe200078e000e */
[----:B------:R-:W-:Y:S06]  /*13390*/  BRA `(.L_x_3713) ;  /* 0xffffffc400607947 */ /* 0x000fec000383ffff */
.L_x_3640:
[----:B0-----:R0:W1:Y:S02]  /*133a0*/  SYNCS.PHASECHK.TRANS64.TRYWAIT P0, [R17+URZ+0x28c20], R0 ;  /* 0x028c2000110075a7 */ /* 0x001064000800017f */
[----:B-1----:R-:W-:Y:S05]  /*133b0*/  @!P0 NANOSLEEP.SYNCS 0x989680 ;  /* 0x009896800000895d */ /* 0x002fea0003900000 */
[----:B------:R-:W1:Y:S02]  /*133c0*/  @!P0 SYNCS.PHASECHK.TRANS64 P0, [R17+URZ+0x28c20], R0 ;  /* 0x028c2000110085a7 */ /* 0x000e64000800007f */
[----:B-1----:R-:W-:Y:S05]  /*133d0*/  @!P0 BRA `(.L_x_3640) ;  /* 0xfffffffc00f08947 */ /* 0x002fea000383ffff */
[----:B------:R-:W-:Y:S05]  /*133e0*/  BRA `(.L_x_3714) ;  /* 0xffffffc400bc7947 */ /* 0x000fea000383ffff */
.L_x_3643:
[----:B0-----:R0:W1:Y:S02]  /*133f0*/  SYNCS.PHASECHK.TRANS64.TRYWAIT P0, [R19+URZ+0x28c60], R0 ;  /* 0x028c6000130075a7 */ /* 0x001064000800017f */
[----:B-1----:R-:W-:Y:S05]  /*13400*/  @!P0 NANOSLEEP.SYNCS 0x989680 ;  /* 0x009896800000895d */ /* 0x002fea0003900000 */
[----:B------:R-:W1:Y:S02]  /*13410*/  @!P0 SYNCS.PHASECHK.TRANS64 P0, [R19+URZ+0x28c60], R0 ;  /* 0x028c6000130085a7 */ /* 0x000e64000800007f */
[----:B-1----:R-:W-:Y:S05]  /*13420*/  @!P0 BRA `(.L_x_3643) ;  /* 0xfffffffc00f08947 */ /* 0x002fea000383ffff */
[----:B------:R-:W-:Y:S05]  /*13430*/  BRA `(.L_x_3715) ;  /* 0xffffffc400cc7947 */ /* 0x000fea000383ffff */
.L_x_3644:
        /* <DEDUP_REMOVED lines=8> */
.L_x_3717:
[----:B------:R-:W-:Y:S05]  /*134c0*/  BSYNC B0 ;  /* 0x0000000000007941 */ /* 0x000fea0003800000 */
.L_x_3716:
[----:B------:R0:W5:Y:S01]  /*134d0*/  LDL R8, [R1] ;  /* 0x0000000001087983 */ /* 0x0001620000100800 */
[----:B------:R-:W-:Y:S01]  /*134e0*/  IMAD.MOV.U32 R13, RZ, RZ, R4 ;  /* 0x000000ffff0d7224 */ /* 0x000fe200078e0004 */
[C---:B------:R-:W-:Y:S01]  /*134f0*/  LOP3.LUT P5, RZ, R29.reuse, 0x2, RZ, 0xc0, !PT ;  /* 0x000000021dff7812 */ /* 0x040fe200078ac0ff */
[----:B------:R-:W-:Y:S01]  /*13500*/  IMAD.MOV.U32 R12, RZ, RZ, RZ ;  /* 0x000000ffff0c7224 */ /* 0x000fe200078e00ff */
[----:B------:R-:W1:Y:S01]  /*13510*/  S2R R7, SR_TID.X ;  /* 0x0000000000077919 */ /* 0x000e620000002100 */
[----:B------:R-:W-:Y:S01]  /*13520*/  IMAD.MOV.U32 R11, RZ, RZ, 0x181f ;  /* 0x0000181fff0b7424 */ /* 0x000fe200078e00ff */
[C---:B------:R-:W-:Y:S01]  /*13530*/  LOP3.LUT P4, RZ, R29.reuse, 0x4, RZ, 0xc0, !PT ;  /* 0x000000041dff7812 */ /* 0x040fe2000788c0ff */
[----:B------:R-:W-:Y:S01]  /*13540*/  IMAD.MOV.U32 R15, RZ, RZ, -0x1 ;  /* 0xffffffffff0f7424 */ /* 0x000fe200078e00ff */
[----:B------:R-:W-:Y:S01]  /*13550*/  LOP3.LUT P3, RZ, R29, 0x8, RZ, 0xc0, !PT ;  /* 0x000000081dff7812 */ /* 0x000fe2000786c0ff */
[----:B------:R-:W-:Y:S01]  /*13560*/  IMAD.MOV.U32 R3, RZ, RZ, R14 ;  /* 0x000000ffff037224 */ /* 0x000fe200078e000e */
[----:B------:R-:W-:Y:S01]  /*13570*/  LOP3.LUT R16, R16, 0xfffffeff, RZ, 0xc0, !PT ;  /* 0xfffffeff10107812 */ /* 0x000fe200078ec0ff */
[----:B0-----:R-:W-:-:S10]  /*13580*/  IMAD R5, R5, 0x2, R17 ;  /* 0x0000000205057824 */ /* 0x001fd400078e0211 */
[----:B-1---5:R-:W-:Y:S05]  /*13590*/  WARPSYNC.COLLECTIVE R15, `(.L_x_3718) ;  /* 0x000000000f087348 */ /* 0x022fea0003c00000 */
[----:B------:R0:W2:Y:S02]  /*135a0*/  SHFL.IDX P6, R14, R13, R12, R11 ;  /* 0x0000000c0d0e7389 */ /* 0x0000a400000c000b */
[----:B012--5:R-:W-:Y:S01]  /*135b0*/  ENDCOLLECTIVE ;  /* 0x000000000000791b */ /* 0x027fe20003800000 */
.L_x_3718:
[----:B------:R-:W-:Y:S01]  /*135c0*/  LOP3.LUT P2, RZ, R29, 0x10, RZ, 0xc0, !PT ;  /* 0x000000101dff7812 */ /* 0x000fe2000784c0ff */
[----:B------:R-:W-:Y:S02]  /*135d0*/  IMAD.MOV.U32 R13, RZ, RZ, R6 ;  /* 0x000000ffff0d7224 */ /* 0x000fe400078e0006 */
[----:B------:R-:W-:Y:S02]  /*135e0*/  IMAD.MOV.U32 R12, RZ, RZ, 0x1 ;  /* 0x00000001ff0c7424 */ /* 0x000fe400078e00ff */
[----:B------:R-:W-:Y:S02]  /*135f0*/  IMAD.SHL.U32 R7, R7, 0x8, RZ ;  /* 0x0000000807077824 */ /* 0x000fe400078e00ff */
[----:B------:R-:W-:-:S03]  /*13600*/  IMAD.MOV.U32 R2, RZ, RZ, R14 ;  /* 0x000000ffff027224 */ /* 0x000fc600078e000e */
[----:B------:R-:W-:-:S05]  /*13610*/  LOP3.LUT R7, R7, 0x38, RZ, 0xc0, !PT ;  /* 0x0000003807077812 */ /* 0x000fca00078ec0ff */
[----:B------:R-:W-:Y:S01]  /*13620*/  IMAD.SHL.U32 R0, R7, 0x2, RZ ;  /* 0x0000000207007824 */ /* 0x000fe200078e00ff */
[----:B------:R-:W-:-:S04]  /*13630*/  LOP3.LUT R7, R29, 0x1, RZ, 0xc0, !PT ;  /* 0x000000011d077812 */ /* 0x000fc800078ec0ff */
[----:B------:R-:W-:Y:S02]  /*13640*/  IADD3 R2, P0, R2, R0, RZ ;  /* 0x0000000002027210 */ /* 0x000fe40007f1e0ff */
[----:B------:R-:W-:-:S03]  /*13650*/  ISETP.NE.U32.AND P1, PT, R7, 0x1, PT ;  /* 0x000000010700780c */ /* 0x000fc60003f25070 */
[----:B------:R-:W-:Y:S01]  /*13660*/  IMAD.X R3, RZ, RZ, R3, P0 ;  /* 0x000000ffff037224 */ /* 0x000fe200000e0603 */
[----:B------:R-:W-:-:S09]  /*13670*/  ISETP.LT.OR P0, PT, R28, 0x1, P1 ;  /* 0x000000011c00780c */ /* 0x000fd20000f01670 */
[----:B------:R-:W-:Y:S02]  /*13680*/  @P1 LOP3.LUT R16, R16, 0x100, RZ, 0xfc, !PT ;  /* 0x0000010010101812 */ /* 0x000fe400078efcff */
[----:B------:R-:W-:Y:S02]  /*13690*/  LOP3.LUT P1, RZ, R29, 0x20, RZ, 0xc0, !PT ;  /* 0x000000201dff7812 */ /* 0x000fe4000782c0ff */
[----:B------:R-:W-:Y:S01]  /*136a0*/  @!PT LDS RZ, [RZ] ;  /* 0x00000000fffff984 */ /* 0x000fe20000000800 */
[----:B------:R-:W-:Y:S01]  /*136b0*/  @!PT LDS RZ, [RZ] ;  /* 0x00000000fffff984 */ /* 0x000fe20000000800 */
[----:B------:R-:W-:Y:S01]  /*136c0*/  @!PT LDS RZ, [RZ] ;  /* 0x00000000fffff984 */ /* 0x000fe20000000800 */
[----:B------:R0:W-:Y:S01]  /*136d0*/  LDGSTS.E.BYPASS.LTC128B.128 [R5+0x400], desc[UR50][R2.64], !P0 ;  /* 0x0040000002057fae */ /* 0x0001e2000c101d72 */
[C---:B------:R-:W-:Y:S02]  /*136e0*/  ISETP.LT.OR P0, PT, R28.reuse, 0x1, !P5 ;  /* 0x000000011c00780c */ /* 0x040fe40006f01670 */
[----:B------:R-:W-:Y:S02]  /*136f0*/  ISETP.LT.OR P6, PT, R28, 0x1, !P1 ;  /* 0x000000011c00780c */ /* 0x000fe40004fc1670 */
[----:B------:R-:W-:-:S09]  /*13700*/  LOP3.LUT R16, R16, 0xfffffdff, RZ, 0xc0, !PT ;  /* 0xfffffdff10107812 */ /* 0x000fd200078ec0ff */
[----:B------:R0:W-:Y:S01]  /*13710*/  LDGSTS.E.BYPASS.LTC128B.128 [R5+0x2400], desc[UR50][R2.64+0x80], !P0 ;  /* 0x0240008002057fae */ /* 0x0001e2000c101d72 */
[----:B------:R-:W-:-:S13]  /*13720*/  ISETP.LT.OR P0, PT, R28, 0x1, !P4 ;  /* 0x000000011c00780c */ /* 0x000fda0006701670 */
[----:B------:R0:W-:Y:S01]  /*13730*/  LDGSTS.E.BYPASS.LTC128B.128 [R5+0x4400], desc[UR50][R2.64+0x100], !P0 ;  /* 0x0440010002057fae */ /* 0x0001e2000c101d72 */
[----:B------:R-:W-:-:S13]  /*13740*/  ISETP.LT.OR P0, PT, R28, 0x1, !P3 ;  /* 0x000000011c00780c */ /* 0x000fda0005f01670 */
[----:B------:R0:W-:Y:S01]  /*13750*/  LDGSTS.E.BYPASS.LTC128B.128 [R5+0x6400], desc[UR50][R2.64+0x180], !P0 ;  /* 0x0640018002057fae */ /* 0x0001e2000c101d72 */
[----:B------:R-:W-:-:S13]  /*13760*/  ISETP.LT.OR P0, PT, R28, 0x1, !P2 ;  /* 0x000000011c00780c */ /* 0x000fda0005701670 */
[----:B------:R0:W-:Y:S01]  /*13770*/  LDGSTS.E.BYPASS.LTC128B.128 [R5+0x8400], desc[UR50][R2.64+0x200], !P0 ;  /* 0x0840020002057fae */ /* 0x0001e2000c101d72 */
[----:B------:R-:W-:-:S03]  /*13780*/  LOP3.LUT P0, RZ, R29, 0x40, RZ, 0xc0, !PT ;  /* 0x000000401dff7812 */ /* 0x000fc6000780c0ff */
[----:B------:R0:W-:Y:S01]  /*13790*/  LDGSTS.E.BYPASS.LTC128B.128 [R5+0xa400], desc[UR50][R2.64+0x280], !P6 ;  /* 0x0a40028002057fae */ /* 0x0001e2000f101d72 */
[----:B------:R-:W-:-:S13]  /*137a0*/  ISETP.LT.OR P6, PT, R28, 0x1, !P0 ;  /* 0x000000011c00780c */ /* 0x000fda00047c1670 */
[----:B------:R0:W-:Y:S01]  /*137b0*/  LDGSTS.E.BYPASS.LTC128B.128 [R5+0xc400], desc[UR50][R2.64+0x300], !P6 ;  /* 0x0c40030002057fae */ /* 0x0001e2000f101d72 */
[----:B------:R-:W-:-:S04]  /*137c0*/  PRMT R7, R8, 0x8880, RZ ;  /* 0x0000888008077816 */ /* 0x000fc800000000ff */
[----:B------:R-:W-:-:S13]  /*137d0*/  ISETP.GT.AND P6, PT, R7, -0x1, PT ;  /* 0xffffffff0700780c */ /* 0x000fda0003fc4270 */
[----:B------:R-:W-:Y:S02]  /*137e0*/  @P6 LOP3.LUT R16, R16, 0x200, RZ, 0xfc, !PT ;  /* 0x0000020010106812 */ /* 0x000fe400078efcff */
[----:B------:R-:W-:-:S13]  /*137f0*/  ISETP.LT.OR P6, PT, R28, 0x1, P6 ;  /* 0x000000011c00780c */ /* 0x000fda00037c1670 */
[----:B------:R0:W-:Y:S02]  /*13800*/  LDGSTS.E.BYPASS.LTC128B.128 [R5+0xe400], desc[UR50][R2.64+0x380], !P6 ;  /* 0x0e40038002057fae */ /* 0x0001e4000f101d72 */
[----:B0-----:R-:W-:Y:S05]  /*13810*/  WARPSYNC.COLLECTIVE R15, `(.L_x_3719) ;  /* 0x000000000f087348 */ /* 0x001fea0003c00000 */
[----:B------:R1:W2:Y:S02]  /*13820*/  SHFL.IDX P6, R14, R13, R12, R11 ;  /* 0x0000000c0d0e7389 */ /* 0x0002a400000c000b */
[----:B012---:R-:W-:Y:S01]  /*13830*/  ENDCOLLECTIVE ;  /* 0x000000000000791b */ /* 0x007fe20003800000 */
.L_x_3719:
[----:B------:R-:W-:Y:S02]  /*13840*/  IMAD.MOV.U32 R13, RZ, RZ, R4 ;  /* 0x000000ffff0d7224 */ /* 0x000fe400078e0004 */
[----:B------:R-:W-:-:S07]  /*13850*/  IMAD.MOV.U32 R3, RZ, RZ, R14 ;  /* 0x000000ffff037224 */ /* 0x000fce00078e000e */
[----:B------:R-:W-:Y:S05]  /*13860*/  WARPSYNC.COLLECTIVE R15, `(.L_x_3720) ;  /* 0x000000000f087348 */ /* 0x000fea0003c00000 */
[----:B------:R0:W1:Y:S02]  /*13870*/  SHFL.IDX P6, R14, R13, R12, R11 ;  /* 0x0000000c0d0e7389 */ /* 0x00006400000c000b */
[----:B01----:R-:W-:Y:S01]  /*13880*/  ENDCOLLECTIVE ;  /* 0x000000000000791b */ /* 0x003fe20003800000 */
.L_x_3720:
[----:B------:R-:W-:Y:S02]  /*13890*/  IMAD.MOV.U32 R13, RZ, RZ, R6 ;  /* 0x000000ffff0d7224 */ /* 0x000fe400078e0006 */
[----:B------:R-:W-:Y:S02]  /*138a0*/  IMAD.MOV.U32 R12, RZ, RZ, 0x2 ;  /* 0x00000002ff0c7424 */ /* 0x000fe400078e00ff */
[----:B------:R-:W-:-:S05]  /*138b0*/  IMAD.MOV.U32 R2, RZ, RZ, R14 ;  /* 0x000000ffff027224 */ /* 0x000fca00078e000e */
        /* <DEDUP_REMOVED lines=26> */
.L_x_3721:
[----:B------:R-:W-:Y:S02]  /*13a60*/  IMAD.MOV.U32 R13, RZ, RZ, R4 ;  /* 0x000000ffff0d7224 */ /* 0x000fe400078e0004 */
[----:B------:R-:W-:-:S07]  /*13a70*/  IMAD.MOV.U32 R7, RZ, RZ, R14 ;  /* 0x000000ffff077224 */ /* 0x000fce00078e000e */
[----:B------:R-:W-:Y:S05]  /*13a80*/  WARPSYNC.COLLECTIVE R15, `(.L_x_3722) ;  /* 0x000000000f087348 */ /* 0x000fea0003c00000 */
[----:B------:R0:W1:Y:S02]  /*13a90*/  SHFL.IDX P6, R14, R13, R12, R11 ;  /* 0x0000000c0d0e7389 */ /* 0x00006400000c000b */
[----:B01----:R-:W-:Y:S01]  /*13aa0*/  ENDCOLLECTIVE ;  /* 0x000000000000791b */ /* 0x003fe20003800000 */
.L_x_3722:
        /* <DEDUP_REMOVED lines=29> */
.L_x_3723:
[----:B------:R-:W-:Y:S02]  /*13c80*/  IMAD.MOV.U32 R13, RZ, RZ, R4 ;  /* 0x000000ffff0d7224 */ /* 0x000fe400078e0004 */
[----:B------:R-:W-:-:S07]  /*13c90*/  IMAD.MOV.U32 R6, RZ, RZ, R14 ;  /* 0x000000ffff067224 */ /* 0x000fce00078e000e */
[----:B------:R-:W-:Y:S05]  /*13ca0*/  WARPSYNC.COLLECTIVE R15, `(.L_x_3724) ;  /* 0x000000000f087348 */ /* 0x000fea0003c00000 */
[----:B------:R0:W1:Y:S02]  /*13cb0*/  SHFL.IDX P6, R14, R13, R12, R11 ;  /* 0x0000000c0d0e7389 */ /* 0x00006400000c000b */
[----:B01----:R-:W-:Y:S01]  /*13cc0*/  ENDCOLLECTIVE ;  /* 0x000000000000791b */ /* 0x003fe20003800000 */
.L_x_3724:
[----:B------:R-:W-:Y:S01]  /*13cd0*/  IMAD.MOV.U32 R2, RZ, RZ, R14 ;  /* 0x000000ffff027224 */ /* 0x000fe200078e000e */
[----:B------:R-:W-:Y:S06]  /*13ce0*/  BRA `(.L_x_3725) ;  /* 0xffffffc400587947 */ /* 0x000fec000383ffff */
.L_x_3651:
[----:B0-----:R0:W1:Y:S02]  /*13cf0*/  SYNCS.PHASECHK.TRANS64.TRYWAIT P0, [R6+URZ+0x28c40], R19 ;  /* 0x028c4013060075a7 */ /* 0x001064000800017f */
[----:B-1----:R-:W-:Y:S05]  /*13d00*/  @!P0 NANOSLEEP.SYNCS 0x989680 ;  /* 0x009896800000895d */ /* 0x002fea0003900000 */
[----:B------:R-:W1:Y:S02]  /*13d10*/  @!P0 SYNCS.PHASECHK.TRANS64 P0, [R6+URZ+0x28c40], R19 ;  /* 0x028c4013060085a7 */ /* 0x000e64000800007f */
[----:B-1----:R-:W-:Y:S05]  /*13d20*/  @!P0 BRA `(.L_x_3651) ;  /* 0xfffffffc00f08947 */ /* 0x002fea000383ffff */
[----:B------:R-:W-:Y:S05]  /*13d30*/  BRA `(.L_x_3726) ;  /* 0xffffffc800e47947 */ /* 0x000fea000383ffff */
.L_x_3652:
        /* <DEDUP_REMOVED lines=8> */
.L_x_3728:
[----:B------:R-:W-:Y:S05]  /*13dc0*/  BSYNC B1 ;  /* 0x0000000000017941 */ /* 0x000fea0003800000 */
.L_x_3727:
        /* <DEDUP_REMOVED lines=9> */
.L_x_3729:
[----:B------:R-:W-:Y:S02]  /*13e60*/  IMAD.MOV.U32 R13, RZ, RZ, R25 ;  /* 0x000000ffff0d7224 */ /* 0x000fe400078e0019 */
[----:B------:R-:W-:Y:S02]  /*13e70*/  IMAD.MOV.U32 R12, RZ, RZ, 0x1 ;  /* 0x00000001ff0c7424 */ /* 0x000fe400078e00ff */
[----:B------:R-:W-:-:S07]  /*13e80*/  IMAD.MOV.U32 R2, RZ, RZ, R14 ;  /* 0x000000ffff027224 */ /* 0x000fce00078e000e */
[----:B------:R-:W-:Y:S05]  /*13e90*/  WARPSYNC.COLLECTIVE R15, `(.L_x_3730) ;  /* 0x000000000f087348 */ /* 0x000fea0003c00000 */
[----:B------:R0:W1:Y:S02]  /*13ea0*/  SHFL.IDX P6, R14, R13, R12, R11 ;  /* 0x0000000c0d0e7389 */ /* 0x00006400000c000b */
[----:B01----:R-:W-:Y:S01]  /*13eb0*/  ENDCOLLECTIVE ;  /* 0x000000000000791b */ /* 0x003fe20003800000 */
.L_x_3730:
[----:B------:R-:W-:-:S05]  /*13ec0*/  IADD3 R2, P0, R2, R0, RZ ;  /* 0x0000000002027210 */ /* 0x000fca0007f1e0ff */
        /* <DEDUP_REMOVED lines=10> */
.L_x_3731:
[----:B------:R-:W-:Y:S02]  /*13f70*/  IMAD.MOV.U32 R13, RZ, RZ, R25 ;  /* 0x000000ffff0d7224 */ /* 0x000fe400078e0019 */
[----:B------:R-:W-:Y:S02]  /*13f80*/  IMAD.MOV.U32 R12, RZ, RZ, 0x2 ;  /* 0x00000002ff0c7424 */ /* 0x000fe400078e00ff */
[----:B------:R-:W-:-:S07]  /*13f90*/  IMAD.MOV.U32 R2, RZ, RZ, R14 ;  /* 0x000000ffff027224 */ /* 0x000fce00078e000e */
[----:B------:R-:W-:Y:S05]  /*13fa0*/  WARPSYNC.COLLECTIVE R15, `(.L_x_3732) ;  /* 0x000000000f087348 */ /* 0x000fea0003c00000 */
[----:B------:R0:W1:Y:S02]  /*13fb0*/  SHFL.IDX P6, R14, R13, R12, R11 ;  /* 0x0000000c0d0e7389 */ /* 0x00006400000c000b */
[----:B01----:R-:W-:Y:S01]  /*13fc0*/  ENDCOLLECTIVE ;  /* 0x000000000000791b */ /* 0x003fe20003800000 */
.L_x_3732:
        /* <DEDUP_REMOVED lines=11> */
.L_x_3733:
[----:B------:R-:W-:Y:S02]  /*14080*/  IMAD.MOV.U32 R13, RZ, RZ, R25 ;  /* 0x000000ffff0d7224 */ /* 0x000fe400078e0019 */
[----:B------:R-:W-:Y:S02]  /*14090*/  IMAD.MOV.U32 R12, RZ, RZ, 0x3 ;  /* 0x00000003ff0c7424 */ /* 0x000fe400078e00ff */
[----:B------:R-:W-:-:S07]  /*140a0*/  IMAD.MOV.U32 R2, RZ, RZ, R14 ;  /* 0x000000ffff027224 */ /* 0x000fce00078e000e */
[----:B------:R-:W-:Y:S05]  /*140b0*/  WARPSYNC.COLLECTIVE R15, `(.L_x_3734) ;  /* 0x000000000f087348 */ /* 0x000fea0003c00000 */
[----:B------:R0:W1:Y:S02]  /*140c0*/  SHFL.IDX P6, R14, R13, R12, R11 ;  /* 0x0000000c0d0e7389 */ /* 0x00006400000c000b */
[----:B01----:R-:W-:Y:S01]  /*140d0*/  ENDCOLLECTIVE ;  /* 0x000000000000791b */ /* 0x003fe20003800000 */
.L_x_3734:
[----:B------:R-:W-:-:S05]  /*140e0*/  IADD3 R2, P0, R2, R0, RZ ;  /* 0x0000000002027210 */ /* 0x000fca0007f1e0ff */
        /* <DEDUP_REMOVED lines=10> */
.L_x_3735:
[----:B------:R-:W-:Y:S01]  /*14190*/  IMAD.MOV.U32 R2, RZ, RZ, R14 ;  /* 0x000000ffff027224 */ /* 0x000fe200078e000e */
[----:B------:R-:W-:Y:S06]  /*141a0*/  BRA `(.L_x_3736) ;  /* 0xffffffc8006c7947 */ /* 0x000fec000383ffff */
.L_x_3657:
[----:B---3--:R3:W4:Y:S02]  /*141b0*/  SYNCS.PHASECHK.TRANS64.TRYWAIT P0, [R6+URZ+0x28c60], R19 ;  /* 0x028c6013060075a7 */ /* 0x008724000800017f */
[----:B----4-:R-:W-:Y:S05]  /*141c0*/  @!P0 NANOSLEEP.SYNCS 0x989680 ;  /* 0x009896800000895d */ /* 0x010fea0003900000 */
[----:B------:R-:W4:Y:S02]  /*141d0*/  @!P0 SYNCS.PHASECHK.TRANS64 P0, [R6+URZ+0x28c60], R19 ;  /* 0x028c6013060085a7 */ /* 0x000f24000800007f */
[----:B----4-:R-:W-:Y:S05]  /*141e0*/  @!P0 BRA `(.L_x_3657) ;  /* 0xfffffffc00f08947 */ /* 0x010fea000383ffff */
[----:B------:R-:W-:Y:S05]  /*141f0*/  BRA `(.L_x_3737) ;  /* 0xffffffc800bc7947 */ /* 0x000fea000383ffff */
.L_x_3658:
[----:B------:R-:W-:Y:S01]  /*14200*/  BSSY B1, `(.L_x_3738) ;  /* 0x0000008000017945 */ /* 0x000fe20003800000 */
[----:B------:R-:W-:Y:S02]  /*14210*/  IMAD.MOV.U32 R13, RZ, RZ, R10 ;  /* 0x000000ffff0d7224 */ /* 0x000fe400078e000a */
[----:B------:R-:W-:Y:S02]  /*14220*/  IMAD.MOV.U32 R12, RZ, RZ, RZ ;  /* 0x000000ffff0c7224 */ /* 0x000fe400078e00ff */
[----:B------:R-:W-:Y:S02]  /*14230*/  IMAD.MOV.U32 R11, RZ, RZ, 0x181f ;  /* 0x0000181fff0b7424 */ /* 0x000fe400078e00ff */
[----:B------:R-:W-:-:S07]  /*14240*/  IMAD.MOV.U32 R15, RZ, RZ, -0x1 ;  /* 0xffffffffff0f7424 */ /* 0x000fce00078e00ff */
[----:B-12---:R-:W-:Y:S05]  /*14250*/  WARPSYNC.COLLECTIVE R15, `(.L_x_3739) ;  /* 0x000000000f087348 */ /* 0x006fea0003c00000 */
[----:B------:R0:W3:Y:S02]  /*14260*/  SHFL.IDX P6, R14, R13, R12, R11 ;  /* 0x0000000c0d0e7389 */ /* 0x0000e400000c000b */
[----:B0123--:R-:W-:Y:S01]  /*14270*/  ENDCOLLECTIVE ;  /* 0x000000000000791b */ /* 0x00ffe20003800000 */
.L_x_3739:
[----:B------:R-:W-:Y:S05]  /*14280*/  BSYNC B1 ;  /* 0x0000000000017941 */ /* 0x000fea0003800000 */
.L_x_3738:
[----:B------:R-:W-:Y:S01]  /*14290*/  IMAD.MOV.U32 R13, RZ, RZ, R9 ;  /* 0x000000ffff0d7224 */ /* 0x000fe200078e0009 */
[C---:B------:R-:W-:Y:S01]  /*142a0*/  LOP3.LUT P2, RZ, R16.reuse, 0x40, RZ, 0xc0, !PT ;  /* 0x0000004010ff7812 */ /* 0x040fe2000784c0ff */
[----:B------:R-:W-:Y:S01]  /*142b0*/  IMAD.MOV.U32 R12, RZ, RZ, RZ ;  /* 0x000000ffff0c7224 */ /* 0x000fe200078e00ff */
[C---:B------:R-:W-:Y:S01]  /*142c0*/  LOP3.LUT P1, RZ, R16.reuse, 0x20, RZ, 0xc0, !PT ;  /* 0x0000002010ff7812 */ /* 0x040fe2000782c0ff */
[----:B------:R-:W-:Y:S01]  /*142d0*/  IMAD.MOV.U32 R11, RZ, RZ, 0x181f ;  /* 0x0000181fff0b7424 */ /* 0x000fe200078e00ff */
[----:B------:R-:W-:Y:S01]  /*142e0*/  LOP3.LUT R16, R16, 0xffffbfff, RZ, 0xc0, !PT ;  /* 0xffffbfff10107812 */ /* 0x000fe200078ec0ff */
[----:B------:R-:W-:Y:S02]  /*142f0*/  IMAD.MOV.U32 R15, RZ, RZ, -0x1 ;  /* 0xffffffffff0f7424 */ /* 0x000fe400078e00ff */
[----:B------:R-:W-:Y:S01]  /*14300*/  IMAD.MOV.U32 R3, RZ, RZ, R14 ;  /* 0x000000ffff037224 */ /* 0x000fe200078e000e */
[----:B------:R-:W-:Y:S01]  /*14310*/  @P3 LOP3.LUT R16, R16, 0x4000, RZ, 0xfc, !PT ;  /* 0x0000400010103812 */ /* 0x000fe200078efcff */
[----:B------:R-:W-:-:S07]  /*14320*/  IMAD R19, R19, 0x2, R17 ;  /* 0x0000000213137824 */ /* 0x000fce00078e0211 */
[----:B------:R-:W-:Y:S05]  /*14330*/  WARPSYNC.COLLECTIVE R15, `(.L_x_3740) ;  /* 0x000000000f087348 */ /* 0x000fea0003c00000 */
[----:B------:R0:W1:Y:S02]  /*14340*/  SHFL.IDX P6, R14, R13, R12, R11 ;  /* 0x0000000c0d0e7389 */ /* 0x00006400000c000b */
[----:B01----:R-:W-:Y:S01]  /*14350*/  ENDCOLLECTIVE ;  /* 0x000000000000791b */ /* 0x003fe20003800000 */
.L_x_3740:
[C---:B------:R-:W-:Y:S01]  /*14360*/  LOP3.LUT P3, RZ, R16.reuse, 0x10, RZ, 0xc0, !PT ;  /* 0x0000001010ff7812 */ /* 0x040fe2000786c0ff */
[----:B------:R-:W-:Y:S02]  /*14370*/  IMAD.MOV.U32 R13, RZ, RZ, R10 ;  /* 0x000000ffff0d7224 */ /* 0x000fe400078e000a */
[----:B------:R-:W-:Y:S02]  /*14380*/  IMAD.MOV.U32 R12, RZ, RZ, 0x1 ;  /* 0x00000001ff0c7424 */ /* 0x000fe400078e00ff */
[----:B------:R-:W-:Y:S01]  /*14390*/  IMAD.MOV.U32 R2, RZ, RZ, R14 ;  /* 0x000000ffff027224 */ /* 0x000fe200078e000e */
[C---:B------:R-:W-:Y:S02]  /*143a0*/  LOP3.LUT P6, RZ, R16.reuse, 0x80, RZ, 0xc0, !PT ;  /* 0x0000008010ff7812 */ /* 0x040fe400078cc0ff */
[----:B------:R-:W-:Y:S02]  /*143b0*/  LOP3.LUT R16, R16, 0xfffeffff, RZ, 0xc0, !PT ;  /* 0xfffeffff10107812 */ /* 0x000fe400078ec0ff */
[----:B------:R-:W-:-:S03]  /*143c0*/  IADD3 R2, P0, R2, R0, RZ ;  /* 0x0000000002027210 */ /* 0x000fc60007f1e0ff */
[----:B------:R-:W-:Y:S02]  /*143d0*/  @P3 LOP3.LUT R16, R16, 0x10000, RZ, 0xfc, !PT ;  /* 0x0001000010103812 */ /* 0x000fe400078efcff */
[----:B------:R-:W-:Y:S01]  /*143e0*/  IMAD.X R3, RZ, RZ, R3, P0 ;  /* 0x000000ffff037224 */ /* 0x000fe200000e0603 */
[----:B------:R-:W-:-:S04]  /*143f0*/  ISETP.NE.U32.AND P0, PT, R29, RZ, PT ;  /* 0x000000ff1d00720c */ /* 0x000fc80003f05070 */
[----:B------:R-:W-:Y:S01]  /*14400*/  @!PT LDS RZ, [RZ] ;  /* 0x00000000fffff984 */ /* 0x000fe20000000800 */
[----:B------:R-:W-:Y:S01]  /*14410*/  @!PT LDS RZ, [RZ] ;  /* 0x00000000fffff984 */ /* 0x000fe20000000800 */
[----:B------:R-:W-:Y:S01]  /*14420*/  @!PT LDS RZ, [RZ] ;  /* 0x00000000fffff984 */ /* 0x000fe20000000800 */
[----:B------:R0:W-:Y:S09]  /*14430*/  LDGSTS.E.BYPASS.LTC128B.128 [R19+0x400], desc[UR50][R2.64], !P6 ;  /* 0x0040000002137fae */ /* 0x0001f2000f101d72 */
[----:B0-----:R-:W-:Y:S05]  /*14440*/  WARPSYNC.COLLECTIVE R15, `(.L_x_3741) ;  /* 0x000000000f087348 */ /* 0x001fea0003c00000 */
[----:B------:R1:W2:Y:S02]  /*14450*/  SHFL.IDX P6, R14, R13, R12, R11 ;  /* 0x0000000c0d0e7389 */ /* 0x0002a400000c000b */
[----:B012---:R-:W-:Y:S01]  /*14460*/  ENDCOLLECTIVE ;  /* 0x000000000000791b */ /* 0x007fe20003800000 */
.L_x_3741:
[----:B------:R-:W-:Y:S01]  /*14470*/  @!PT LDS RZ, [RZ] ;  /* 0x00000000fffff984 */ /* 0x000fe20000000800 */
[----:B------:R-:W-:Y:S01]  /*14480*/  @!PT LDS RZ, [RZ] ;  /* 0x00000000fffff984 */ /* 0x000fe20000000800 */
[----:B------:R-:W-:Y:S01]  /*14490*/  @!PT LDS RZ, [RZ] ;  /* 0x00000000fffff984 */ /* 0x000fe20000000800 */
[----:B------:R0:W-:Y:S04]  /*144a0*/  LDGSTS.E.BYPASS.LTC128B.128 [R19+0x2400], desc[UR50][R2.64+0x80], !P2 ;  /* 0x0240008002137fae */ /* 0x0001e8000d101d72 */
[----:B------:R0:W-:Y:S01]  /*144b0*/  LDGSTS.E.BYPASS.LTC128B.128 [R19+0x4400], desc[UR50][R2.64+0x100], !P1 ;  /* 0x0440010002137fae */ /* 0x0001e2000c901d72 */
[----:B------:R-:W-:-:S03]  /*144c0*/  ISETP.NE.U32.AND P1, PT, R28, RZ, PT ;  /* 0x000000ff1c00720c */ /* 0x000fc60003f25070 */
[----:B------:R0:W-:Y:S01]  /*144d0*/  LDGSTS.E.BYPASS.LTC128B.128 [R19+0x6400], desc[UR50][R2.64+0x180], !P3 ;  /* 0x0640018002137fae */ /* 0x0001e2000d901d72 */
[----:B------:R-:W-:Y:S01]  /*144e0*/  LOP3.LUT P3, RZ, R16, 0x80, RZ, 0xc0, !PT ;  /* 0x0000008010ff7812 */ /* 0x000fe2000786c0ff */
[----:B------:R-:W-:Y:S02]  /*144f0*/  IMAD.MOV.U32 R13, RZ, RZ, R9 ;  /* 0x000000ffff0d7224 */ /* 0x000fe400078e0009 */
[----:B------:R0:W-:Y:S04]  /*14500*/  LDGSTS.E.BYPASS.LTC128B.128 [R19+0x8400], desc[UR50][R2.64+0x200], !P5 ;  /* 0x0840020002137fae */ /* 0x0001e8000e901d72 */
[----:B------:R0:W-:Y:S01]  /*14510*/  LDGSTS.E.BYPASS.LTC128B.128 [R19+0xa400], desc[UR50][R2.64+0x280], !P4 ;  /* 0x0a40028002137fae */ /* 0x0001e2000e101d72 */
[----:B------:R-:W-:-:S03]  /*14520*/  IMAD.MOV.U32 R5, RZ, RZ, R14 ;  /* 0x000000ffff057224 */ /* 0x000fc600078e000e */
[----:B------:R0:W-:Y:S04]  /*14530*/  LDGSTS.E.BYPASS.LTC128B.128 [R19+0xc400], desc[UR50][R2.64+0x300], P0 ;  /* 0x0c40030002137fae */ /* 0x0001e80008101d72 */
[----:B0-----:R-:W-:Y:S05]  /*14540*/  WARPSYNC.COLLECTIVE R15, `(.L_x_3742) ;  /* 0x000000000f087348 */ /* 0x001fea0003c00000 */
[----:B------:R1:W2:Y:S02]  /*14550*/  SHFL.IDX P6, R14, R13, R12, R11 ;  /* 0x0000000c0d0e7389 */ /* 0x0002a400000c000b */
[----:B012---:R-:W-:Y:S01]  /*14560*/  ENDCOLLECTIVE ;  /* 0x000000000000791b */ /* 0x007fe20003800000 */
.L_x_3742:
        /* <DEDUP_REMOVED lines=11> */
[C---:B------:R-:W-:Y:S02]  /*14620*/  LOP3.LUT P3, RZ, R16.reuse, 0x10000, RZ, 0xc0, !PT ;  /* 0x0001000010ff7812 */ /* 0x040fe4000786c0ff */
[----:B------:R-:W-:-:S06]  /*14630*/  LOP3.LUT R16, R16, 0xffff7fff, RZ, 0xc0, !PT ;  /* 0xffff7fff10107812 */ /* 0x000fcc00078ec0ff */
[----:B------:R0:W-:Y:S04]  /*14640*/  LDGSTS.E.BYPASS.LTC128B.128 [R19+0x2c00], desc[UR50][R2.64+0x80], !P2 ;  /* 0x02c0008002137fae */ /* 0x0001e8000d101d72 */
[----:B------:R0:W-:Y:S01]  /*14650*/  LDGSTS.E.BYPASS.LTC128B.128 [R19+0x4c00], desc[UR50][R2.64+0x100], !P6 ;  /* 0x04c0010002137fae */ /* 0x0001e2000f101d72 */
[----:B------:R-:W-:-:S07]  /*14660*/  @P3 LOP3.LUT R16, R16, 0x8000, RZ, 0xfc, !PT ;  /* 0x0000800010103812 */ /* 0x000fce00078efcff */
[----:B0-----:R-:W-:Y:S05]  /*14670*/  WARPSYNC.COLLECTIVE R15, `(.L_x_3743) ;  /* 0x000000000f087348 */ /* 0x001fea0003c00000 */
[----:B------:R1:W2:Y:S02]  /*14680*/  SHFL.IDX P6, R14, R13, R12, R11 ;  /* 0x0000000c0d0e7389 */ /* 0x0002a400000c000b */
[----:B012---:R-:W-:Y:S01]  /*14690*/  ENDCOLLECTIVE ;  /* 0x000000000000791b */ /* 0x007fe20003800000 */
.L_x_3743:
        /* <DEDUP_REMOVED lines=14> */
.L_x_3744:
        /* <DEDUP_REMOVED lines=10> */
[----:B------:R-:W-:-:S08]  /*14820*/  LOP3.LUT P3, RZ, R16, 0x8000, RZ, 0xc0, !PT ;  /* 0x0000800010ff7812 */ /* 0x000fd0000786c0ff */
[----:B------:R0:W-:Y:S04]  /*14830*/  LDGSTS.E.BYPASS.LTC128B.128 [R19+0x3400], desc[UR50][R2.64+0x80], !P2 ;  /* 0x0340008002137fae */ /* 0x0001e8000d101d72 */
[----:B------:R0:W-:Y:S02]  /*14840*/  LDGSTS.E.BYPASS.LTC128B.128 [R19+0x5400], desc[UR50][R2.64+0x100], !P6 ;  /* 0x0540010002137fae */ /* 0x0001e4000f101d72 */
[----:B0-----:R-:W-:Y:S05]  /*14850*/  WARPSYNC.COLLECTIVE R15, `(.L_x_3745) ;  /* 0x000000000f087348 */ /* 0x001fea0003c00000 */
[----:B------:R1:W2:Y:S02]  /*14860*/  SHFL.IDX P6, R14, R13, R12, R11 ;  /* 0x0000000c0d0e7389 */ /* 0x0002a400000c000b */
[----:B012---:R-:W-:Y:S01]  /*14870*/  ENDCOLLECTIVE ;  /* 0x000000000000791b */ /* 0x007fe20003800000 */
.L_x_3745:
        /* <DEDUP_REMOVED lines=14> */
.L_x_3746:
[----:B------:R-:W-:Y:S05]  /*14960*/  BRA `(.L_x_3747) ;  /* 0xffffffc800207947 */ /* 0x000fea000383ffff */
.L_x_3666:
[----:B------:R-:W-:Y:S01]  /*14970*/  BSSY B0, `(.L_x_3748) ;  /* 0x0000008000007945 */ /* 0x000fe20003800000 */
[----:B------:R-:W-:Y:S02]  /*14980*/  IMAD.MOV.U32 R13, RZ, RZ, R24 ;  /* 0x000000ffff0d7224 */ /* 0x000fe400078e0018 */
[----:B------:R-:W-:Y:S02]  /*14990*/  IMAD.MOV.U32 R12, RZ, RZ, RZ ;  /* 0x000000ffff0c7224 */ /* 0x000fe400078e00ff */
[----:B------:R-:W-:Y:S02]  /*149a0*/  IMAD.MOV.U32 R11, RZ, RZ, 0x1f ;  /* 0x0000001fff0b7424 */ /* 0x000fe400078e00ff */
[----:B------:R-:W-:-:S07]  /*149b0*/  IMAD.MOV.U32 R15, RZ, RZ, -0x1 ;  /* 0xffffffffff0f7424 */ /* 0x000fce00078e00ff */
[----:B0123--:R-:W-:Y:S05]  /*149c0*/  WARPSYNC.COLLECTIVE R15, `(.L_x_3749) ;  /* 0x000000000f087348 */ /* 0x00ffea0003c00000 */
[----:B------:R4:W0:Y:S02]  /*149d0*/  SHFL.IDX P6, R14, R13, R12, R11 ;  /* 0x0000000c0d0e7389 */ /* 0x00082400000c000b */
[----:B01234-:R-:W-:Y:S01]  /*149e0*/  ENDCOLLECTIVE ;  /* 0x000000000000791b */ /* 0x01ffe20003800000 */
.L_x_3749:
[----:B------:R-:W-:Y:S05]  /*149f0*/  BSYNC B0 ;  /* 0x0000000000007941 */ /* 0x000fea0003800000 */
.L_x_3748:
        /* <DEDUP_REMOVED lines=9> */
.L_x_3750:
        /* <DEDUP_REMOVED lines=14> */
[----:B------:R-:W-:Y:S01]  /*14b70*/  IMAD.MOV.U32 R24, RZ, RZ, RZ ;  /* 0x000000ffff187224 */ /* 0x000fe200078e00ff */
        /* <DEDUP_REMOVED lines=9> */
.L_x_3751:
[----:B------:R-:W-:Y:S01]  /*14c10*/  IMAD.MOV.U32 R12, RZ, RZ, 0x2 ;  /* 0x00000002ff0c7424 */ /* 0x000fe200078e00ff */
[----:B------:R-:W-:-:S05]  /*14c20*/  SEL R14, R14, RZ, P1 ;  /* 0x000000ff0e0e7207 */ /* 0x000fca0000800000 */
[----:B------:R-:W-:-:S04]  /*14c30*/  IMAD.IADD R5, R13, 0x1, R14 ;  /* 0x000000010d057824 */ /* 0x000fc800078e020e */
[----:B------:R-:W-:-:S07]  /*14c40*/  IMAD.MOV.U32 R13, RZ, RZ, R5 ;  /* 0x000000ffff0d7224 */ /* 0x000fce00078e0005 */
[----:B------:R-:W-:Y:S05]  /*14c50*/  WARPSYNC.COLLECTIVE R15, `(.L_x_3752) ;  /* 0x000000000f087348 */ /* 0x000fea0003c00000 */
[----:B------:R0:W1:Y:S02]  /*14c60*/  SHFL.UP P6, R14, R13, R12, R11 ;  /* 0x0400000c0d0e7389 */ /* 0x00006400000c000b */
[----:B01----:R-:W-:Y:S01]  /*14c70*/  ENDCOLLECTIVE ;  /* 0x000000000000791b */ /* 0x003fe20003800000 */
.L_x_3752:
[----:B------:R-:W-:Y:S01]  /*14c80*/  IMAD.MOV.U32 R12, RZ, RZ, 0x4 ;  /* 0x00000004ff0c7424 */ /* 0x000fe200078e00ff */
[----:B------:R-:W-:-:S05]  /*14c90*/  SEL R2, R14, RZ, P2 ;  /* 0x000000ff0e027207 */ /* 0x000fca0001000000 */
[----:B------:R-:W-:-:S04]  /*14ca0*/  IMAD.IADD R2, R5, 0x1, R2 ;  /* 0x0000000105027824 */ /* 0x000fc800078e0202 */
[----:B------:R-:W-:-:S07]  /*14cb0*/  IMAD.MOV.U32 R13, RZ, RZ, R2 ;  /* 0x000000ffff0d7224 */ /* 0x000fce00078e0002 */
[----:B------:R-:W-:Y:S05]  /*14cc0*/  WARPSYNC.COLLECTIVE R15, `(.L_x_3753) ;  /* 0x000000000f087348 */ /* 0x000fea0003c00000 */
[----:B------:R0:W1:Y:S02]  /*14cd0*/  SHFL.UP P6, R14, R13, R12, R11 ;  /* 0x0400000c0d0e7389 */ /* 0x00006400000c000b */
[----:B01----:R-:W-:Y:S01]  /*14ce0*/  ENDCOLLECTIVE ;  /* 0x000000000000791b */ /* 0x003fe20003800000 */
.L_x_3753:
[----:B------:R-:W-:Y:S01]  /*14cf0*/  IMAD.MOV.U32 R12, RZ, RZ, 0x8 ;  /* 0x00000008ff0c7424 */ /* 0x000fe200078e00ff */
[----:B------:R-:W-:-:S05]  /*14d00*/  SEL R3, R14, RZ, P3 ;  /* 0x000000ff0e037207 */ /* 0x000fca0001800000 */
[----:B------:R-:W-:-:S04]  /*14d10*/  IMAD.IADD R3, R2, 0x1, R3 ;  /* 0x0000000102037824 */ /* 0x000fc800078e0203 */
[----:B------:R-:W-:-:S07]  /*14d20*/  IMAD.MOV.U32 R13, RZ, RZ, R3 ;  /* 0x000000ffff0d7224 */ /* 0x000fce00078e0003 */
[----:B------:R-:W-:Y:S05]  /*14d30*/  WARPSYNC.COLLECTIVE R15, `(.L_x_3754) ;  /* 0x000000000f087348 */ /* 0x000fea0003c00000 */
[----:B------:R0:W1:Y:S02]  /*14d40*/  SHFL.UP P6, R14, R13, R12, R11 ;  /* 0x0400000c0d0e7389 */ /* 0x00006400000c000b */
[----:B01----:R-:W-:Y:S01]  /*14d50*/  ENDCOLLECTIVE ;  /* 0x000000000000791b */ /* 0x003fe20003800000 */
.L_x_3754:
[----:B------:R-:W-:Y:S01]  /*14d60*/  IMAD.MOV.U32 R12, RZ, RZ, 0x10 ;  /* 0x00000010ff0c7424 */ /* 0x000fe200078e00ff */
[----:B------:R-:W-:-:S05]  /*14d70*/  SEL R14, R14, RZ, P4 ;  /* 0x000000ff0e0e7207 */ /* 0x000fca0002000000 */
[----:B------:R-:W-:-:S04]  /*14d80*/  IMAD.IADD R5, R3, 0x1, R14 ;  /* 0x0000000103057824 */ /* 0x000fc800078e020e */
[----:B------:R-:W-:-:S07]  /*14d90*/  IMAD.MOV.U32 R13, RZ, RZ, R5 ;  /* 0x000000ffff0d7224 */ /* 0x000fce00078e0005 */
[----:B------:R-:W-:Y:S05]  /*14da0*/  WARPSYNC.COLLECTIVE R15, `(.L_x_3755) ;  /* 0x000000000f087348 */ /* 0x000fea0003c00000 */
[----:B------:R0:W1:Y:S02]  /*14db0*/  SHFL.UP P6, R14, R13, R12, R11 ;  /* 0x0400000c0d0e7389 */ /* 0x00006400000c000b */
[----:B01----:R-:W-:Y:S01]  /*14dc0*/  ENDCOLLECTIVE ;  /* 0x000000000000791b */ /* 0x003fe20003800000 */
.L_x_3755:
        /* <DEDUP_REMOVED lines=8> */
.L_x_3756:
[----:B------:R-:W-:Y:S05]  /*14e50*/  BRA `(.L_x_3757) ;  /* 0xffffffc800b87947 */ /* 0x000fea000383ffff */
.L_x_3669:
[----:B------:R-:W-:Y:S01]  /*14e60*/  BSSY B0, `(.L_x_3758) ;  /* 0x0000007000007945 */ /* 0x000fe20003800000 */
[----:B------:R-:W-:Y:S02]  /*14e70*/  IMAD.MOV.U32 R12, RZ, RZ, 0x1 ;  /* 0x00000001ff0c7424 */ /* 0x000fe400078e00ff */
[----:B------:R-:W-:Y:S02]  /*14e80*/  IMAD.MOV.U32 R11, RZ, RZ, RZ ;  /* 0x000000ffff0b7224 */ /* 0x000fe400078e00ff */
[----:B------:R-:W-:-:S07]  /*14e90*/  IMAD.MOV.U32 R15, RZ, RZ, -0x1 ;  /* 0xffffffffff0f7424 */ /* 0x000fce00078e00ff */
[----:B-1----:R-:W-:Y:S05]  /*14ea0*/  WARPSYNC.COLLECTIVE R15, `(.L_x_3759) ;  /* 0x000000000f087348 */ /* 0x002fea0003c00000 */
[----:B------:R0:W2:Y:S02]  /*14eb0*/  SHFL.UP P6, R14, R13, R12, R11 ;  /* 0x0400000c0d0e7389 */ /* 0x0000a400000c000b */
[----:B012---:R-:W-:Y:S01]  /*14ec0*/  ENDCOLLECTIVE ;  /* 0x000000000000791b */ /* 0x007fe20003800000 */
.L_x_3759:
[----:B------:R-:W-:Y:S05]  /*14ed0*/  BSYNC B0 ;  /* 0x0000000000007941 */ /* 0x000fea0003800000 */
.L_x_3758:
        /* <DEDUP_REMOVED lines=8> */
.L_x_3760:
[----:B------:R-:W-:Y:S01]  /*14f60*/  IMAD.MOV.U32 R12, RZ, RZ, 0x4 ;  /* 0x00000004ff0c7424 */ /* 0x000fe200078e00ff */
[----:B------:R-:W-:-:S05]  /*14f70*/  SEL R2, R14, RZ, P2 ;  /* 0x000000ff0e027207 */ /* 0x000fca0001000000 */
[----:B------:R-:W-:-:S04]  /*14f80*/  IMAD.IADD R2, R13, 0x1, R2 ;  /* 0x000000010d027824 */ /* 0x000fc800078e0202 */
[----:B------:R-:W-:-:S07]  /*14f90*/  IMAD.MOV.U32 R13, RZ, RZ, R2 ;  /* 0x000000ffff0d7224 */ /* 0x000fce00078e0002 */
[----:B------:R-:W-:Y:S05]  /*14fa0*/  WARPSYNC.COLLECTIVE R15, `(.L_x_3761) ;  /* 0x000000000f087348 */ /* 0x000fea0003c00000 */
[----:B------:R0:W1:Y:S02]  /*14fb0*/  SHFL.UP P6, R14, R13, R12, R11 ;  /* 0x0400000c0d0e7389 */ /* 0x00006400000c000b */
[----:B01----:R-:W-:Y:S01]  /*14fc0*/  ENDCOLLECTIVE ;  /* 0x000000000000791b */ /* 0x003fe20003800000 */
.L_x_3761:
[----:B------:R-:W-:Y:S01]  /*14fd0*/  IMAD.MOV.U32 R12, RZ, RZ, 0x8 ;  /* 0x00000008ff0c7424 */ /* 0x000fe200078e00ff */
[----:B------:R-:W-:-:S05]  /*14fe0*/  SEL R3, R14, RZ, P3 ;  /* 0x000000ff0e037207 */ /* 0x000fca0001800000 */
[----:B------:R-:W-:-:S04]  /*14ff0*/  IMAD.IADD R3, R2, 0x1, R3 ;  /* 0x0000000102037824 */ /* 0x000fc800078e0203 */
[----:B------:R-:W-:-:S07]  /*15000*/  IMAD.MOV.U32 R13, RZ, RZ, R3 ;  /* 0x000000ffff0d7224 */ /* 0x000fce00078e0003 */
[----:B------:R-:W-:Y:S05]  /*15010*/  WARPSYNC.COLLECTIVE R15, `(.L_x_3762) ;  /* 0x000000000f087348 */ /* 0x000fea0003c00000 */
[----:B------:R0:W1:Y:S02]  /*15020*/  SHFL.UP P6, R14, R13, R12, R11 ;  /* 0x0400000c0d0e7389 */ /* 0x00006400000c000b */
[----:B01----:R-:W-:Y:S01]  /*15030*/  ENDCOLLECTIVE ;  /* 0x000000000000791b */ /* 0x003fe20003800000 */
.L_x_3762:
[----:B------:R-:W-:Y:S01]  /*15040*/  IMAD.MOV.U32 R12, RZ, RZ, 0x10 ;  /* 0x00000010ff0c7424 */ /* 0x000fe200078e00ff */
[----:B------:R-:W-:-:S05]  /*15050*/  SEL R14, R14, RZ, P4 ;  /* 0x000000ff0e0e7207 */ /* 0x000fca0002000000 */
[----:B------:R-:W-:-:S04]  /*15060*/  IMAD.IADD R5, R3, 0x1, R14 ;  /* 0x0000000103057824 */ /* 0x000fc800078e020e */
[----:B------:R-:W-:-:S07]  /*15070*/  IMAD.MOV.U32 R13, RZ, RZ, R5 ;  /* 0x000000ffff0d7224 */ /* 0x000fce00078e0005 */
[----:B------:R-:W-:Y:S05]  /*15080*/  WARPSYNC.COLLECTIVE R15, `(.L_x_3763) ;  /* 0x000000000f087348 */ /* 0x000fea0003c00000 */
[----:B------:R0:W1:Y:S02]  /*15090*/  SHFL.UP P6, R14, R13, R12, R11 ;  /* 0x0400000c0d0e7389 */ /* 0x00006400000c000b */
[----:B01----:R-:W-:Y:S01]  /*150a0*/  ENDCOLLECTIVE ;  /* 0x000000000000791b */ /* 0x003fe20003800000 */
.L_x_3763:
        /* <DEDUP_REMOVED lines=8> */
.L_x_3764:
[----:B------:R-:W-:Y:S05]  /*15130*/  BRA `(.L_x_3765) ;  /* 0xffffffc800a47947 */ /* 0x000fea000383ffff */
.L_x_3671:
[----:B------:R-:W-:Y:S01]  /*15140*/  BSSY B0, `(.L_x_3766) ;  /* 0x0000006000007945 */ /* 0x000fe20003800000 */
[----:B------:R-:W-:Y:S01]  /*15150*/  PLOP3.LUT P6, PT, P6, PT, PT, 0x8, 0x0 ;  /* 0x000000000000781c */ /* 0x000fe200037ce170 */
[----:B------:R-:W-:-:S12]  /*15160*/  IMAD.MOV.U32 R15, RZ, RZ, -0x1 ;  /* 0xffffffffff0f7424 */ /* 0x000fd800078e00ff */
[----:B01----:R-:W-:Y:S05]  /*15170*/  WARPSYNC.COLLECTIVE R15, `(.L_x_3767) ;  /* 0x000000000f087348 */ /* 0x003fea0003c00000 */
[----:B------:R-:W-:Y:S01]  /*15180*/  VOTE.ANY R14, PT, P6 ;  /* 0x00000000000e7806 */ /* 0x000fe200030e0100 */
[----:B01----:R-:W-:Y:S06]  /*15190*/  ENDCOLLECTIVE ;  /* 0x000000000000791b */ /* 0x003fec0003800000 */
.L_x_3767:
[----:B------:R-:W-:Y:S05]  /*151a0*/  BSYNC B0 ;  /* 0x0000000000007941 */ /* 0x000fea0003800000 */
.L_x_3766:
        /* <DEDUP_REMOVED lines=9> */
.L_x_3768:
[----:B------:R-:W-:Y:S02]  /*15240*/  IMAD.MOV.U32 R13, RZ, RZ, R4 ;  /* 0x000000ffff0d7224 */ /* 0x000fe400078e0004 */
[----:B------:R-:W-:-:S07]  /*15250*/  IMAD.MOV.U32 R7, RZ, RZ, R14 ;  /* 0x000000ffff077224 */ /* 0x000fce00078e000e */
[----:B------:R-:W-:Y:S05]  /*15260*/  WARPSYNC.COLLECTIVE R15, `(.L_x_3769) ;  /* 0x000000000f087348 */ /* 0x000fea0003c00000 */
[----:B------:R0:W1:Y:S02]  /*15270*/  SHFL.IDX P6, R14, R13, R12, R11 ;  /* 0x0000000c0d0e7389 */ /* 0x00006400000c000b */
[----:B01----:R-:W-:Y:S01]  /*15280*/  ENDCOLLECTIVE ;  /* 0x000000000000791b */ /* 0x003fe20003800000 */
.L_x_3769:
[----:B------:R-:W-:Y:S01]  /*15290*/  IMAD.MOV.U32 R4, RZ, RZ, R14 ;  /* 0x000000ffff047224 */ /* 0x000fe200078e000e */
[----:B------:R-:W-:Y:S06]  /*152a0*/  BRA `(.L_x_3770) ;  /* 0xffffffc800847947 */ /* 0x000fec000383ffff */
.L_x_3673:
[----:B------:R-:W-:Y:S01]  /*152b0*/  BSSY B0, `(.L_x_3771) ;  /* 0x0000007000007945 */ /* 0x000fe20003800000 */
[----:B------:R-:W-:Y:S02]  /*152c0*/  IMAD.MOV.U32 R13, RZ, RZ, R3 ;  /* 0x000000ffff0d7224 */ /* 0x000fe400078e0003 */
[----:B------:R-:W-:Y:S02]  /*152d0*/  IMAD.MOV.U32 R11, RZ, RZ, 0x1f ;  /* 0x0000001fff0b7424 */ /* 0x000fe400078e00ff */
[----:B------:R-:W-:-:S07]  /*152e0*/  IMAD.MOV.U32 R15, RZ, RZ, -0x1 ;  /* 0xffffffffff0f7424 */ /* 0x000fce00078e00ff */
[----:B01234-:R-:W-:Y:S05]  /*152f0*/  WARPSYNC.COLLECTIVE R15, `(.L_x_3772) ;  /* 0x000000000f087348 */ /* 0x01ffea0003c00000 */
[----:B------:R0:W0:Y:S02]  /*15300*/  SHFL.IDX P6, R14, R13, R12, R11 ;  /* 0x0000000c0d0e7389 */ /* 0x00002400000c000b */
[----:B01234-:R-:W-:Y:S01]  /*15310*/  ENDCOLLECTIVE ;  /* 0x000000000000791b */ /* 0x01ffe20003800000 */
.L_x_3772:
[----:B------:R-:W-:Y:S05]  /*15320*/  BSYNC B0 ;  /* 0x0000000000007941 */ /* 0x000fea0003800000 */
.L_x_3771:
[----:B------:R-:W-:Y:S01]  /*15330*/  IMAD.MOV.U32 R24, RZ, RZ, R14 ;  /* 0x000000ffff187224 */ /* 0x000fe200078e000e */
[----:B------:R-:W-:Y:S06]  /*15340*/  BRA `(.L_x_3672) ;  /* 0xffffffc800747947 */ /* 0x000fec000383ffff */
.L_x_3677:
[----:B0-----:R0:W1:Y:S02]  /*15350*/  SYNCS.PHASECHK.TRANS64.TRYWAIT P0, [R7+URZ+0x28c20], R0 ;  /* 0x028c2000070075a7 */ /* 0x001064000800017f */
[----:B-1----:R-:W-:Y:S05]  /*15360*/  @!P0 NANOSLEEP.SYNCS 0x989680 ;  /* 0x009896800000895d */ /* 0x002fea0003900000 */
[----:B------:R-:W1:Y:S02]  /*15370*/  @!P0 SYNCS.PHASECHK.TRANS64 P0, [R7+URZ+0x28c20], R0 ;  /* 0x028c2000070085a7 */ /* 0x000e64000800007f */
[----:B-1----:R-:W-:Y:S05]  /*15380*/  @!P0 BRA `(.L_x_3677) ;  /* 0xfffffffc00f08947 */ /* 0x002fea000383ffff */
[----:B------:R-:W-:Y:S05]  /*15390*/  BRA `(.L_x_3773) ;  /* 0xffffffcc00cc7947 */ /* 0x000fea000383ffff */
.L_x_3678:
        /* <DEDUP_REMOVED lines=8> */
[----:B0-234-:R-:W-:Y:S05]  /*15420*/  WARPSYNC.COLLECTIVE R15, `(.L_x_3775) ;  /* 0x000000000f087348 */ /* 0x01dfea0003c00000 */
[----:B------:R1:W0:Y:S02]  /*15430*/  SHFL.IDX P6, R14, R13, R12, R11 ;  /* 0x0000000c0d0e7389 */ /* 0x00022400000c000b */
[----:B01234-:R-:W-:Y:S01]  /*15440*/  ENDCOLLECTIVE ;  /* 0x000000000000791b */ /* 0x01ffe20003800000 */
.L_x_3775:
[----:B------:R-:W-:Y:S05]  /*15450*/  BSYNC B0 ;  /* 0x0000000000007941 */ /* 0x000fea0003800000 */
.L_x_3774:
[----:B------:R-:W-:Y:S05]  /*15460*/  BRA `(.L_x_3776) ;  /* 0xffffffcc00b47947 */ /* 0x000fea000383ffff */
.L_x_3681:
[----:B------:R-:W-:Y:S01]  /*15470*/  BSSY B1, `(.L_x_3777) ;  /* 0x0000006000017945 */ /* 0x000fe20003800000 */
[----:B------:R-:W-:-:S07]  /*15480*/  IMAD.MOV.U32 R15, RZ, RZ, -0x1 ;  /* 0xffffffffff0f7424 */ /* 0x000fce00078e00ff */
[----:B0-234-:R-:W-:Y:S05]  /*15490*/  WARPSYNC.COLLECTIVE R15, `(.L_x_3778) ;  /* 0x000000000f0c7348 */ /* 0x01dfea0003c00000 */
[----:B------:R-:W-:Y:S02]  /*154a0*/  ELECT P6, UR62, PT ;  /* 0x00000000003e782f */ /* 0x000fe400038c0000 */
[----:B------:R-:W-:Y:S01]  /*154b0*/  MOV R14, UR62 ;  /* 0x0000003e000e7c02 */ /* 0x000fe20008000f00 */
[----:B0-234-:R-:W-:Y:S10]  /*154c0*/  ENDCOLLECTIVE ;  /* 0x000000000000791b */ /* 0x01dff40003800000 */
.L_x_3778:
[----:B------:R-:W-:Y:S05]  /*154d0*/  BSYNC B1 ;  /* 0x0000000000017941 */ /* 0x000fea0003800000 */
.L_x_3777:
[----:B------:R-:W-:Y:S05]  /*154e0*/  BRA `(.L_x_3779) ;  /* 0xffffffcc00ac7947 */ /* 0x000fea000383ffff */
.L_x_3683:
[----:B0-----:R0:W1:Y:S02]  /*154f0*/  SYNCS.PHASECHK.TRANS64.TRYWAIT P1, [R5+URZ+0x28c40], R0 ;  /* 0x028c4000050075a7 */ /* 0x001064000802017f */
[----:B-1----:R-:W-:Y:S05]  /*15500*/  @!P1 NANOSLEEP.SYNCS 0x989680 ;  /* 0x009896800000995d */ /* 0x002fea0003900000 */
[----:B------:R-:W1:Y:S02]  /*15510*/  @!P1 SYNCS.PHASECHK.TRANS64 P1, [R5+URZ+0x28c40], R0 ;  /* 0x028c4000050095a7 */ /* 0x000e64000802007f */
[----:B-1----:R-:W-:Y:S05]  /*15520*/  @!P1 BRA `(.L_x_3683) ;  /* 0xfffffffc00f09947 */ /* 0x002fea000383ffff */
[----:B------:R-:W-:Y:S05]  /*15530*/  BRA `(.L_x_3780) ;  /* 0xffffffcc00cc7947 */ /* 0x000fea000383ffff */
.L_x_3685:
[----:B-1----:R1:W0:Y:S02]  /*15540*/  SYNCS.PHASECHK.TRANS64.TRYWAIT P1, [R3+URZ+0x28c40], R2 ;  /* 0x028c4002030075a7 */ /* 0x002224000802017f */
[----:B0-----:R-:W-:Y:S05]  /*15550*/  @!P1 NANOSLEEP.SYNCS 0x989680 ;  /* 0x009896800000995d */ /* 0x001fea0003900000 */
[----:B------:R-:W0:Y:S02]  /*15560*/  @!P1 SYNCS.PHASECHK.TRANS64 P1, [R3+URZ+0x28c40], R2 ;  /* 0x028c4002030095a7 */ /* 0x000e24000802007f */
[----:B0-----:R-:W-:Y:S05]  /*15570*/  @!P1 BRA `(.L_x_3685) ;  /* 0xfffffffc00f09947 */ /* 0x001fea000383ffff */
[----:B------:R-:W-:Y:S05]  /*15580*/  BRA `(.L_x_3781) ;  /* 0xffffffcc00d87947 */ /* 0x000fea000383ffff */
.L_x_3687:
[----:B------:R0:W0:Y:S02]  /*15590*/  SYNCS.PHASECHK.TRANS64.TRYWAIT P1, [R5+URZ+0x28c60], R0 ;  /* 0x028c6000050075a7 */ /* 0x000024000802017f */
[----:B0-----:R-:W-:Y:S05]  /*155a0*/  @!P1 NANOSLEEP.SYNCS 0x989680 ;  /* 0x009896800000995d */ /* 0x001fea0003900000 */
[----:B------:R-:W0:Y:S02]  /*155b0*/  @!P1 SYNCS.PHASECHK.TRANS64 P1, [R5+URZ+0x28c60], R0 ;  /* 0x028c6000050095a7 */ /* 0x000e24000802007f */
[----:B0-----:R-:W-:Y:S05]  /*155c0*/  @!P1 BRA `(.L_x_3687) ;  /* 0xfffffffc00f09947 */ /* 0x001fea000383ffff */
[----:B------:R-:W-:Y:S05]  /*155d0*/  BRA `(.L_x_3782) ;  /* 0xffffffcc00d47947 */ /* 0x000fea000383ffff */
.L_x_3783:
        /* <DEDUP_REMOVED lines=10> */
.L_x_15744:


//--------------------- .text._ZN7cutlass13device_kernelIN5flash11enable_sm90INS1_16FlashAttnFwdSm90INS1_25CollectiveMainloopFwdSm90ILi2EN4cute5tupleIJNS5_1CILi1EEES8_S8_EEENS6_IJNS7_ILi64EEESA_SA_EEELi512ENS_10bfloat16_tEfNS_4arch4Sm90ELb0ELb0ELb1ELb1ELb1ELb1ELb0ELb0ELb0ELb1ELb1ELb0EEENS1_21CollectiveEpilogueFwdINS6_IJSA_NS7_ILi512EEESA_EEES9_SC_SE_Li256ELb1ELb1ELb1ELb0EEENS1_36VarlenDynamicPersistentTileSchedulerILi64ELi64ELi256ELi128ELb1ELb1ELb1ELb0ELb1ELb1EEEEEEEEEvNT_6ParamsE --------------------------
	.section	.text._ZN7cutlass13device_kernelIN5flash11enable_sm90INS1_16FlashAttnFwdSm90INS1_25CollectiveMainloopFwdSm90ILi2EN4cute5tupleIJNS5_1CILi1EEES8_S8_EEENS6_IJNS7_ILi64EEESA_SA_EEELi512ENS_10bfloat16_tEfNS_4arch4Sm90ELb0ELb0ELb1ELb1ELb1ELb1ELb0ELb0ELb0ELb1ELb1ELb0EEENS1_21CollectiveEpilogueFwdINS6_IJSA_NS7_ILi512EEESA_EEES9_SC_SE_Li256ELb1ELb1ELb1ELb0EEENS1_36VarlenDynamicPersistentTileSchedulerILi64ELi64ELi256ELi128ELb1ELb1ELb1ELb0ELb1ELb1EEEEEEEEEvNT_6ParamsE,"ax",@progbits
	.align	128
.text._ZN7cutlass13device_kernelIN5flash11enable_sm90INS1_16FlashAttnFwdSm90INS1_25CollectiveMainloopFwdSm90ILi2EN4cute5tupleIJNS5_1CILi1EEES8_S8_EEENS6_IJNS7_ILi64EEESA_SA_EEELi512ENS_10bfloat16_tEfNS_4arch4Sm90ELb0ELb0ELb1ELb1ELb1ELb1ELb0ELb0ELb0ELb1ELb1ELb0EEENS1_21CollectiveEpilogueFwdINS6_IJSA_NS7_ILi512EEESA_EEES9_SC_SE_Li256ELb1ELb1ELb1ELb0EEENS1_36VarlenDynamicPersistentTileSchedulerILi64ELi64ELi256ELi128ELb1ELb1ELb1ELb0ELb1ELb1EEEEEEEEEvNT_6ParamsE:
        .type           _ZN7cutlass13device_kernelIN5flash11enable_sm90INS1_16FlashAttnFwdSm90INS1_25CollectiveMainloopFwdSm90ILi2EN4cute5tupleIJNS5_1CILi1EEES8_S8_EEENS6_IJNS7_ILi64EEESA_SA_EEELi512ENS_10bfloat16_tEfNS_4arch4Sm90ELb0ELb0ELb1ELb1ELb1ELb1ELb0ELb0ELb0ELb1ELb1ELb0EEENS1_21CollectiveEpilogueFwdINS6_IJSA_NS7_ILi512EEESA_EEES9_SC_SE_Li256ELb1ELb1ELb1ELb0EEENS1_36VarlenDynamicPersistentTileSchedulerILi64ELi64ELi256ELi128ELb1ELb1ELb1ELb0ELb1ELb1EEEEEEEEEvNT_6ParamsE,@function
        .size           _ZN7cutlass13device_kernelIN5flash11enable_sm90INS1_16FlashAttnFwdSm90INS1_25CollectiveMainloopFwdSm90ILi2EN4cute5tupleIJNS5_1CILi1EEES8_S8_EEENS6_IJNS7_ILi64EEESA_SA_EEELi512ENS_10bfloat16_tEfNS_4arch4Sm90ELb0ELb0ELb1ELb1ELb1ELb1ELb0ELb0ELb0ELb1ELb1ELb0EEENS1_21CollectiveEpilogueFwdINS6_IJSA_NS7_ILi512EEESA_EEES9_SC_SE_Li256ELb1ELb1ELb1ELb0EEENS1_36VarlenDynamicPersistentTileSchedulerILi64ELi64ELi256ELi128ELb1ELb1ELb1ELb0ELb1ELb1EEEEEEEEEvNT_6ParamsE,(.L_x_15745 - _ZN7cutlass13device_kernelIN5flash11enable_sm90INS1_16FlashAttnFwdSm90INS1_25CollectiveMainloopFwdSm90ILi2EN4cute5tupleIJNS5_1CILi1EEES8_S8_EEENS6_IJNS7_ILi64EEESA_SA_EEELi512ENS_10bfloat16_tEfNS_4arch4Sm90ELb0ELb0ELb1ELb1ELb1ELb1ELb0ELb0ELb0ELb1ELb1ELb0EEENS1_21CollectiveEpilogueFwdINS6_IJSA_NS7_ILi512EEESA_EEES9_SC_SE_Li256ELb1ELb1ELb1ELb0EEENS1_36VarlenDynamicPersistentTileSchedulerILi64ELi64ELi256ELi128ELb1ELb1ELb1ELb0ELb1ELb1EEEEEEEEEvNT_6ParamsE)
        .other          _ZN7cutlass13device_kernelIN5flash11enable_sm90INS1_16FlashAttnFwdSm90INS1_25CollectiveMainloopFwdSm90ILi2EN4cute5tupleIJNS5_1CILi1EEES8_S8_EEENS6_IJNS7_ILi64EEESA_SA_EEELi512ENS_10bfloat16_tEfNS_4arch4Sm90ELb0ELb0ELb1ELb1ELb1ELb1ELb0ELb0ELb0ELb1ELb1ELb0EEENS1_21CollectiveEpilogueFwdINS6_IJSA_NS7_ILi512EEESA_EEES9_SC_SE_Li256ELb1ELb1ELb1ELb0EEENS1_36VarlenDynamicPersistentTileSchedulerILi64ELi64ELi256ELi128ELb1ELb1ELb1ELb0ELb1ELb1EEEEEEEEEvNT_6ParamsE,@"STO_CUDA_ENTRY STV_DEFAULT"
_ZN7cutlass13device_kernelIN5flash11enable_sm90INS1_16FlashAttnFwdSm90INS1_25CollectiveMainloopFwdSm90ILi2EN4cute5tupleIJNS5_1CILi1EEES8_S8_EEENS6_IJNS7_ILi64EEESA_SA_EEELi512ENS_10bfloat16_tEfNS_4arch4Sm90ELb0ELb0ELb1ELb1ELb1ELb1ELb0ELb0ELb0ELb1ELb1ELb0EEENS1_21CollectiveEpilogueFwdINS6_IJSA_NS7_ILi512EEESA_EEES9_SC_SE_Li256ELb1ELb1ELb1ELb0EEENS1_36VarlenDynamicPersistentTileSchedulerILi64ELi64ELi256ELi128ELb1ELb1ELb1ELb0ELb1ELb1EEEEEEEEEvNT_6ParamsE:
        /* <DEDUP_REMOVED lines=18> */
.L_x_3785:
[----:B------:R-:W-:Y:S05]  /*0120*/  BSYNC B0 ;  /* 0x0000000000007941 */ /* 0x000fea0003800000 */
.L_x_3784:
        /* <DEDUP_REMOVED lines=32> */
[----:B0-----:R3:W4:Y:S01]  /*0330*/  SYNCS.EXCH.64 URZ, [UR6+0x28c30], UR4 ;  /* 0x028c3004063f75b2 */ /* 0x0017220008000100 */
[----:B------:R3:W0:Y:S01]  /*0340*/  SYNCS.EXCH.64 URZ, [UR6+0x28c40], UR4 ;  /* 0x028c4004063f75b2 */ /* 0x0006220008000100 */
[----:B------:R3:W0:Y:S01]  /*0350*/  SYNCS.EXCH.64 URZ, [UR6+0x28c38], UR4 ;  /* 0x028c3804063f75b2 */ /* 0x0006220008000100 */
[----:B------:R3:W0:Y:S02]  /*0360*/  SYNCS.EXCH.64 URZ, [UR6+0x28c48], UR4 ;  /* 0x028c4804063f75b2 */ /* 0x0006240008000100 */
[----:B---3--:R-:W-:Y:S01]  /*0370*/  NOP ;  /* 0x0000000000007918 */ /* 0x008fe20000000000 */
.L_x_3786:
        /* <DEDUP_REMOVED lines=22> */
.L_x_3787:
        /* <DEDUP_REMOVED lines=18> */
.L_x_3788:
        /* <DEDUP_REMOVED lines=22> */
.L_x_3789:
        /* <DEDUP_REMOVED lines=22> */
.L_x_3790:
        /* <DEDUP_REMOVED lines=8> */
.L_x_3793:
[----:B------:R-:W-:-:S08]  /*0940*/  NOP ;  /* 0x0000000000007918 */ /* 0x000fd00000000000 */
[----:B------:R-:W0:Y:S02]  /*0950*/  USETMAXREG.TRY_ALLOC.CTAPOOL UP0, 0xe8 ;  /* 0x000000e8000079c8 */ /* 0x000e240008000600 */
[----:B0-----:R-:W-:-:S13]  /*0960*/  PLOP3.LUT P0, PT, PT, PT, UP0, 0x80, 0x0 ;  /* 0x000000000000781c */ /* 0x001fda0003f0f008 */
[----:B------:R-:W-:Y:S05]  /*0970*/  @!P0 BRA `(.L_x_3793) ;  /* 0xfffffffc00f08947 */ /* 0x000fea000383ffff */
[----:B------:R-:W-:Y:S01]  /*0980*/  ISETP.NE.AND P0, PT, R3, 0x1, PT ;  /* 0x000000010300780c */ /* 0x000fe20003f05270 */
[----:B------:R-:W0:Y:S01]  /*0990*/  S2UR UR4, SR_CgaCtaId ;  /* 0x00000000000479c3 */ /* 0x000e220000008800 */
[----:B------:R-:W-:-:S11]  /*09a0*/  MOV R3, 0x400 ;  /* 0x0000040000037802 */ /* 0x000fd60000000f00 */
[----:B------:R-:W-:Y:S06]  /*09b0*/  @!P0 BAR.ARV 0x8, 0x100 ;  /* 0x0204000000008b1d */ /* 0x000fec0000002000 */
[----:B------:R-:W-:Y:S01]  /*09c0*/  ISETP.GE.U32.AND P0, PT, R0, 0x100, PT ;  /* 0x000001000000780c */ /* 0x000fe20003f06070 */
[----:B0-----:R-:W-:Y:S01]  /*09d0*/  IMAD.U32 R190, RZ, RZ, UR4 ;  /* 0x00000004ffbe7e24 */ /* 0x001fe2000f8e00ff */
[----:B------:R-:W-:-:S04]  /*09e0*/  ULDC UR4, c[0x0][0xc3c] ;  /* 0x00030f0000047ab9 */ /* 0x000fc80000000800 */
[----:B------:R-:W-:-:S07]  /*09f0*/  LEA R2, R190, R3, 0x18 ;  /* 0x00000003be027211 */ /* 0x000fce00078ec0ff */
[----:B------:R-:W-:Y:S08]  /*0a00*/  @P0 BAR.ARV 0xf, 0x100 ;  /* 0x03c4000000000b1d */ /* 0x000ff00000002000 */
[----:B------:R-:W-:Y:S06]  /*0a10*/  BAR.SYNC.DEFER_BLOCKING 0x5, 0x180 ;  /* 0x0146000000007b1d */ /* 0x000fec0000010000 */
[----:B------:R-:W0:Y:S02]  /*0a20*/  LDS.128 R152, [R2+0x28cd0] ;  /* 0x028cd00002987984 */ /* 0x000e240000000c00 */
[----:B------:R-:W-:Y:S06]  /*0a30*/  BAR.ARV 0x4, 0x180 ;  /* 0x0106000000007b1d */ /* 0x000fec0000002000 */
[----:B0-----:R-:W-:-:S13]  /*0a40*/  ISETP.GE.AND P0, PT, R155, UR4, PT ;  /* 0x000000049b007c0c */ /* 0x001fda000bf06270 */
[----:B------:R-:W-:Y:S05]  /*0a50*/  @P0 BRA `(.L_x_3794) ;  /* 0x000001a000780947 */ /* 0x000fea0003800000 */
[----:B------:R-:W-:Y:S01]  /*0a60*/  VIADD R0, R0, 0xffffff80 ;  /* 0xffffff8000007836 */ /* 0x000fe20000000000 */
[----:B------:R-:W-:Y:S01]  /*0a70*/  ULOP3.LUT UR37, UR36, 0x1, URZ, 0xfc, !UPT ;  /* 0x0000000124257892 */ /* 0x000fe2000f8efc3f */
[----:B------:R-:W-:Y:S02]  /*0a80*/  IMAD.MOV.U32 R201, RZ, RZ, 0x20 ;  /* 0x00000020ffc97424 */ /* 0x000fe400078e00ff */
[----:B------:R-:W-:Y:S01]  /*0a90*/  IMAD.MOV.U32 R23, RZ, RZ, RZ ;  /* 0x000000ffff177224 */ /* 0x000fe200078e00ff */
[----:B------:R-:W-:Y:S01]  /*0aa0*/  SHF.R.S32.HI R3, RZ, 0x1f, R0 ;  /* 0x0000001fff037819 */ /* 0x000fe20000011400 */
[----:B------:R-:W-:Y:S02]  /*0ab0*/  IMAD.MOV.U32 R188, RZ, RZ, RZ ;  /* 0x000000ffffbc7224 */ /* 0x000fe400078e00ff */
[----:B------:R-:W-:Y:S01]  /*0ac0*/  IMAD.MOV.U32 R185, RZ, RZ, RZ ;  /* 0x000000ffffb97224 */ /* 0x000fe200078e00ff */
[CC--:B------:R-:W-:Y:S01]  /*0ad0*/  LEA.HI R5, R3.reuse, R0.reuse, RZ, 0x4 ;  /* 0x0000000003057211 */ /* 0x0c0fe200078f20ff */
[----:B------:R-:W-:Y:S01]  /*0ae0*/  IMAD.MOV.U32 R19, RZ, RZ, RZ ;  /* 0x000000ffff137224 */ /* 0x000fe200078e00ff */
[----:B------:R-:W-:-:S02]  /*0af0*/  LEA.HI R7, R3, R0, RZ, 0x5 ;  /* 0x0000000003077211 */ /* 0x000fc400078f28ff */
[----:B------:R-:W-:Y:S02]  /*0b00*/  SHF.R.S32.HI R6, RZ, 0x4, R5 ;  /* 0x00000004ff067819 */ /* 0x000fe40000011405 */
[--C-:B------:R-:W-:Y:S02]  /*0b10*/  SHF.R.S32.HI R198, RZ, 0x5, R7.reuse ;  /* 0x00000005ffc67819 */ /* 0x100fe40000011407 */
[----:B------:R-:W-:Y:S02]  /*0b20*/  SHF.R.S32.HI R9, RZ, 0x1f, R7 ;  /* 0x0000001fff097819 */ /* 0x000fe40000011407 */
[----:B------:R-:W-:Y:S02]  /*0b30*/  LOP3.LUT R7, R5, 0xfffffff0, RZ, 0xc0, !PT ;  /* 0xfffffff005077812 */ /* 0x000fe400078ec0ff */
[CC--:B------:R-:W-:Y:S02]  /*0b40*/  LEA.HI R4, R3.reuse, R0.reuse, RZ, 0x7 ;  /* 0x0000000003047211 */ /* 0x0c0fe400078f38ff */
[----:B------:R-:W-:Y:S01]  /*0b50*/  LEA.HI R13, R3, R0, RZ, 0x2 ;  /* 0x00000000030d7211 */ /* 0x000fe200078f10ff */
[----:B------:R-:W-:Y:S01]  /*0b60*/  IMAD.IADD R8, R0, 0x1, -R7 ;  /* 0x0000000100087824 */ /* 0x000fe200078e0a07 */
[----:B------:R-:W-:-:S02]  /*0b70*/  LEA.HI R5, R5, R6, RZ, 0x1 ;  /* 0x0000000605057211 */ /* 0x000fc400078f08ff */
[----:B------:R-:W-:Y:S02]  /*0b80*/  LEA.HI R3, R3, R0, RZ, 0x3 ;  /* 0x0000000003037211 */ /* 0x000fe400078f18ff */
[----:B------:R-:W-:Y:S02]  /*0b90*/  LOP3.LUT R5, R5, 0x1ffffffe, RZ, 0xc0, !PT ;  /* 0x1ffffffe05057812 */ /* 0x000fe400078ec0ff */
[----:B------:R-:W-:Y:S02]  /*0ba0*/  LOP3.LUT R15, R3, 0xfffffff8, RZ, 0xc0, !PT ;  /* 0xfffffff8030f7812 */ /* 0x000fe400078ec0ff */
[----:B------:R-:W-:Y:S01]  /*0bb0*/  LOP3.LUT R3, R4, 0xffffff80, RZ, 0xc0, !PT ;  /* 0xffffff8004037812 */ /* 0x000fe200078ec0ff */
[----:B------:R-:W-:Y:S01]  /*0bc0*/  IMAD.IADD R10, R6, 0x1, -R5 ;  /* 0x00000001060a7824 */ /* 0x000fe200078e0a05 */
[----:B------:R-:W-:Y:S01]  /*0bd0*/  LEA.HI R9, R9, R198, RZ, 0x2 ;  /* 0x000000c609097211 */ /* 0x000fe200078f10ff */
[C---:B------:R-:W-:Y:S01]  /*0be0*/  IMAD.IADD R15, R0.reuse, 0x1, -R15 ;  /* 0x00000001000f7824 */ /* 0x040fe200078e0a0f */
[----:B------:R-:W-:Y:S01]  /*0bf0*/  LOP3.LUT R11, R13, 0xfffffffc, RZ, 0xc0, !PT ;  /* 0xfffffffc0d0b7812 */ /* 0x000fe200078ec0ff */
[----:B------:R-:W-:Y:S01]  /*0c00*/  IMAD.IADD R3, R0, 0x1, -R3 ;  /* 0x0000000100037824 */ /* 0x000fe200078e0a03 */
[----:B------:R-:W-:Y:S01]  /*0c10*/  SHF.R.S32.HI R5, RZ, 0x1f, R8 ;  /* 0x0000001fff057819 */ /* 0x000fe20000011408 */
[----:B------:R-:W-:Y:S01]  /*0c20*/  IMAD.SHL.U32 R10, R10, 0x8, RZ ;  /* 0x000000080a0a7824 */ /* 0x000fe200078e00ff */
[----:B------:R-:W-:Y:S01]  /*0c30*/  SHF.R.S32.HI R18, RZ, 0x7, R4 ;  /* 0x00000007ff127819 */ /* 0x000fe20000011404 */
[----:B------:R-:W-:Y:S01]  /*0c40*/  IMAD.IADD R186, R0, 0x1, -R11 ;  /* 0x0000000100ba7824 */ /* 0x000fe200078e0a0b */
[----:B------:R-:W-:Y:S01]  /*0c50*/  LOP3.LUT R7, R9, 0x3ffffc, RZ, 0xc0, !PT ;  /* 0x003ffffc09077812 */ /* 0x000fe200078ec0ff */
[----:B------:R-:W-:Y:S01]  /*0c60*/  IMAD.SHL.U32 R192, R15, 0x8, RZ ;  /* 0x000000080fc07824 */ /* 0x000fe200078e00ff */
[----:B------:R-:W-:Y:S01]  /*0c70*/  LEA.HI R9, R5, R8, RZ, 0x3 ;  /* 0x0000000805097211 */ /* 0x000fe200078f18ff */
[----:B------:R-:W-:Y:S01]  /*0c80*/  IMAD R17, R18, 0x100, R8 ;  /* 0x0000010012117824 */ /* 0x000fe200078e0208 */
[----:B------:R-:W-:Y:S01]  /*0c90*/  SHF.R.S32.HI R0, RZ, 0x1f, R3 ;  /* 0x0000001fff007819 */ /* 0x000fe20000011403 */
[----:B------:R-:W-:Y:S01]  /*0ca0*/  IMAD.IADD R12, R198, 0x1, -R7 ;  /* 0x00000001c60c7824 */ /* 0x000fe200078e0a07 */
[----:B------:R-:W-:Y:S01]  /*0cb0*/  SHF.R.S32.HI R189, RZ, 0x2, R13 ;  /* 0x00000002ffbd7819 */ /* 0x000fe2000001140d */
[----:B------:R-:W-:Y:S01]  /*0cc0*/  IMAD.SHL.U32 R16, R186, 0x8, RZ ;  /* 0x00000008ba107824 */ /* 0x000fe200078e00ff */
[----:B------:R-:W-:Y:S01]  /*0cd0*/  LOP3.LUT R11, R9, 0xfffffff8, RZ, 0xc0, !PT ;  /* 0xfffffff8090b7812 */ /* 0x000fe200078ec0ff */
[----:B------:R-:W-:Y:S01]  /*0ce0*/  IMAD R17, R12, 0x10, R17 ;  /* 0x000000100c117824 */ /* 0x000fe200078e0211 */
[CC--:B------:R-:W-:Y:S01]  /*0cf0*/  LEA.HI R5, R0.reuse, R3.reuse, RZ, 0x2 ;  /* 0x0000000300057211 */ /* 0x0c0fe200078f10ff */
[----:B------:R-:W-:Y:S01]  /*0d00*/  VIADD R12, R189, 0x20 ;  /* 0x00000020bd0c7836 */ /* 0x000fe20000000000 */
[----:B------:R-:W-:Y:S01]  /*0d10*/  LEA.HI R0, R0, R3, RZ, 0x5 ;  /* 0x0000000300007211 */ /* 0x000fe200078f28ff */
[----:B------:R-:W-:Y:S01]  /*0d20*/  IMAD.IADD R11, R8, 0x1, -R11 ;  /* 0x00000001080b7824 */ /* 0x000fe200078e0a0b */
[----:B------:R-:W-:Y:S01]  /*0d30*/  LOP3.LUT R8, R5, 0x7ffffffc, RZ, 0xc0, !PT ;  /* 0x7ffffffc05087812 */ /* 0x000fe200078ec0ff */
[C---:B------:R-:W-:Y:S01]  /*0d40*/  VIADD R213, R16.reuse, 0xa0 ;  /* 0x000000a010d57836 */ /* 0x040fe20000000000 */
[--C-:B------:R-:W-:Y:S01]  /*0d50*/  SHF.R.S32.HI R6, RZ, 0x2, R5.reuse ;  /* 0x00000002ff067819 */ /* 0x100fe20000011405 */
[C---:B------:R-:W-:Y:S01]  /*0d60*/  VIADD R214, R16.reuse, 0x80 ;  /* 0x0000008010d67836 */ /* 0x040fe20000000000 */
[----:B------:R-:W-:Y:S01]  /*0d70*/  SHF.R.S32.HI R7, RZ, 0x1f, R5 ;  /* 0x0000001fff077819 */ /* 0x000fe20000011405 */
[----:B------:R-:W-:Y:S01]  /*0d80*/  IMAD.IADD R8, R3, 0x1, -R8 ;  /* 0x0000000103087824 */ /* 0x000fe200078e0a08 */
[----:B------:R-:W-:Y:S01]  /*0d90*/  SHF.R.S32.HI R5, RZ, 0x1f, R12 ;  /* 0x0000001fff057819 */ /* 0x000fe2000001140c */
[----:B------:R-:W-:Y:S01]  /*0da0*/  IMAD.SHL.U32 R3, R11, 0x40, RZ ;  /* 0x000000400b037824 */ /* 0x000fe200078e00ff */
[----:B------:R-:W-:Y:S01]  /*0db0*/  LEA.HI R7, R7, R6, RZ, 0x3 ;  /* 0x0000000607077211 */ /* 0x000fe200078f18ff */
[----:B------:R-:W-:Y:S01]  /*0dc0*/  VIADD R208, R16, 0x140 ;  /* 0x0000014010d07836 */ /* 0x000fe20000000000 */
[----:B------:R-:W-:Y:S01]  /*0dd0*/  LEA.HI R14, R5, R12, RZ, 0x3 ;  /* 0x0000000c050e7211 */ /* 0x000fe200078f18ff */
[----:B------:R-:W-:Y:S01]  /*0de0*/  IMAD.SHL.U32 R12, R12, 0x40, RZ ;  /* 0x000000400c0c7824 */ /* 0x000fe200078e00ff */
[----:B------:R-:W-:Y:S01]  /*0df0*/  LOP3.LUT R7, R7, 0xfffffff8, RZ, 0xc0, !PT ;  /* 0xfffffff807077812 */ /* 0x000fe200078ec0ff */
[----:B------:R-:W-:Y:S01]  /*0e00*/  VIADD R207, R16, 0x160 ;  /* 0x0000016010cf7836 */ /* 0x000fe20000000000 */
[----:B------:R-:W-:Y:S01]  /*0e10*/  LOP3.LUT R3, R3, 0x1c0, RZ, 0xc0, !PT ;  /* 0x000001c003037812 */ /* 0x000fe200078ec0ff */
[----:B------:R-:W-:Y:S01]  /*0e20*/  IMAD.SHL.U32 R14, R14, 0x40, RZ ;  /* 0x000000400e0e7824 */ /* 0x000fe200078e00ff */
[----:B------:R-:W-:Y:S01]  /*0e30*/  LOP3.LUT R5, R12, 0x1c0, RZ, 0xc0, !PT ;  /* 0x000001c00c057812 */ /* 0x000fe200078ec0ff */
[--C-:B------:R-:W-:Y:S01]  /*0e40*/  IMAD.U32 R12, R17, 0x40, R10.reuse ;  /* 0x00000040110c7824 */ /* 0x100fe200078e000a */
[----:B------:R-:W-:Y:S01]  /*0e50*/  LOP3.LUT R10, R3, 0x8, R10, 0xf8, !PT ;  /* 0x00000008030a7812 */ /* 0x000fe200078ef80a */
[----:B------:R-:W-:Y:S01]  /*0e60*/  IMAD.IADD R7, R6, 0x1, -R7 ;  /* 0x0000000106077824 */ /* 0x000fe200078e0a07 */
[----:B------:R-:W-:Y:S01]  /*0e70*/  SHF.R.S32.HI R0, RZ, 0x5, R0 ;  /* 0x00000005ff007819 */ /* 0x000fe20000011400 */
[C---:B------:R-:W-:Y:S01]  /*0e80*/  VIADD R212, R16.reuse, 0xc0 ;  /* 0x000000c010d47836 */ /* 0x040fe20000000000 */
[----:B------:R-:W-:Y:S01]  /*0e90*/  SHF.R.U32.HI R3, RZ, 0x3, R3 ;  /* 0x00000003ff037819 */ /* 0x000fe20000011603 */
[----:B------:R-:W-:Y:S01]  /*0ea0*/  VIADD R215, R16, 0x60 ;  /* 0x0000006010d77836 */ /* 0x000fe20000000000 */
[----:B------:R-:W-:Y:S01]  /*0eb0*/  LEA.HI R4, R4, R18, RZ, 0x1 ;  /* 0x0000001204047211 */ /* 0x000fe200078f08ff */
[----:B------:R-:W-:Y:S01]  /*0ec0*/  IMAD R195, R0, 0x10, R7 ;  /* 0x0000001000c37824 */ /* 0x000fe200078e0207 */
[----:B------:R-:W-:Y:S01]  /*0ed0*/  LOP3.LUT R10, R10, R3, RZ, 0x3c, !PT ;  /* 0x000000030a0a7212 */ /* 0x000fe200078e3cff */
[----:B------:R-:W-:Y:S01]  /*0ee0*/  VIADD R206, R16, 0x180 ;  /* 0x0000018010ce7836 */ /* 0x000fe20000000000 */
[----:B------:R-:W-:Y:S01]  /*0ef0*/  LOP3.LUT R4, R4, 0xfffffe, RZ, 0xc0, !PT ;  /* 0x00fffffe04047812 */ /* 0x000fe200078ec0ff */
[C---:B------:R-:W-:Y:S01]  /*0f00*/  VIADD R205, R16.reuse, 0x1a0 ;  /* 0x000001a010cd7836 */ /* 0x040fe20000000000 */
[----:B------:R-:W-:Y:S01]  /*0f10*/  SHF.R.S32.HI R0, RZ, 0x1f, R13 ;  /* 0x0000001fff007819 */ /* 0x000fe2000001140d */
[----:B------:R-:W-:Y:S01]  /*0f20*/  VIADD R204, R16, 0x1c0 ;  /* 0x000001c010cc7836 */ /* 0x000fe20000000000 */
[----:B------:R-:W-:Y:S01]  /*0f30*/  LEA.HI R3, R186, R186, RZ, 0x1 ;  /* 0x000000baba037211 */ /* 0x000fe200078f08ff */
[----:B------:R-:W-:Y:S01]  /*0f40*/  IMAD.IADD R4, R18, 0x1, -R4 ;  /* 0x0000000112047824 */ /* 0x000fe200078e0a04 */
[----:B------:R-:W-:Y:S01]  /*0f50*/  SHF.R.U32.HI R6, RZ, 0x3, R5 ;  /* 0x00000003ff067819 */ /* 0x000fe20000011605 */
[----:B------:R-:W-:Y:S01]  /*0f60*/  IMAD.SHL.U32 R9, R9, 0x40, RZ ;  /* 0x0000004009097824 */ /* 0x000fe200078e00ff */
[----:B------:R-:W-:Y:S01]  /*0f70*/  LOP3.LUT R5, R5, 0x38, R16, 0xf8, !PT ;  /* 0x0000003805057812 */ /* 0x000fe200078ef810 */
[----:B------:R-:W-:Y:S01]  /*0f80*/  IMAD.SHL.U32 R24, R4, 0x100, RZ ;  /* 0x0000010004187824 */ /* 0x000fe200078e00ff */
[----:B------:R-:W-:Y:S01]  /*0f90*/  LOP3.LUT R14, R14, 0xfffffe00, RZ, 0xc0, !PT ;  /* 0xfffffe000e0e7812 */ /* 0x000fe200078ec0ff */
[----:B------:R0:W-:Y:S01]  /*0fa0*/  STL [R1+0x44], R18 ;  /* 0x0000441201007387 */ /* 0x0001e20000100800 */
[----:B------:R-:W-:Y:S01]  /*0fb0*/  LEA.HI R0, R0, R189, RZ, 0x3 ;  /* 0x000000bd00007211 */ /* 0x000fe200078f18ff */
[----:B------:R-:W-:Y:S01]  /*0fc0*/  VIADD R203, R16, 0x1e0 ;  /* 0x000001e010cb7836 */ /* 0x000fe20000000000 */
[----:B------:R-:W-:Y:S01]  /*0fd0*/  LOP3.LUT R3, R3, 0x1ffffffe, RZ, 0xc0, !PT ;  /* 0x1ffffffe03037812 */ /* 0x000fe200078ec0ff */
[----:B------:R-:W-:Y:S01]  /*0fe0*/  STL [R1+0x58], R12 ;  /* 0x0000580c01007387 */ /* 0x000fe20000100800 */
[----:B------:R-:W-:Y:S01]  /*0ff0*/  LOP3.LUT R5, R14, R5, R6, 0xf6, !PT ;  /* 0x000000050e057212 */ /* 0x000fe200078ef606 */
[----:B------:R-:W-:Y:S01]  /*1000*/  VIADD R209, R16, 0x120 ;  /* 0x0000012010d17836 */ /* 0x000fe20000000000 */
[----:B------:R-:W-:Y:S01]  /*1010*/  LOP3.LUT R0, R0, 0xfffffff8, RZ, 0xc0, !PT ;  /* 0xfffffff800007812 */ /* 0x000fe200078ec0ff */
[----:B------:R-:W-:Y:S01]  /*1020*/  IMAD.IADD R6, R186, 0x1, -R3 ;  /* 0x00000001ba067824 */ /* 0x000fe200078e0a03 */
[----:B------:R-:W-:Y:S01]  /*1030*/  SHF.R.S32.HI R4, RZ, 0x1f, R213 ;  /* 0x0000001fff047819 */ /* 0x000fe200000114d5 */
[----:B------:R-:W-:Y:S01]  /*1040*/  STL [R1+0x3c], RZ ;  /* 0x00003cff01007387 */ /* 0x000fe20000100800 */
[----:B------:R-:W-:Y:S01]  /*1050*/  SHF.R.S32.HI R3, RZ, 0x1f, R214 ;  /* 0x0000001fff037819 */ /* 0x000fe200000114d6 */
[----:B------:R-:W-:Y:S01]  /*1060*/  IMAD.IADD R191, R189, 0x1, -R0 ;  /* 0x00000001bdbf7824 */ /* 0x000fe200078e0a00 */
[----:B------:R-:W-:Y:S01]  /*1070*/  SHF.R.S32.HI R13, RZ, 0x1f, R208 ;  /* 0x0000001fff0d7819 */ /* 0x000fe200000114d0 */
[----:B------:R-:W-:Y:S01]  /*1080*/  STL [R1+0x54], R24 ;  /* 0x0000541801007387 */ /* 0x000fe20000100800 */
[----:B------:R-:W-:Y:S01]  /*1090*/  SHF.R.S32.HI R14, RZ, 0x1f, R207 ;  /* 0x0000001fff0e7819 */ /* 0x000fe200000114cf */
[C---:B------:R-:W-:Y:S01]  /*10a0*/  VIADD R29, R192.reuse, 0xc0 ;  /* 0x000000c0c01d7836 */ /* 0x040fe20000000000 */
[----:B------:R-:W-:Y:S01]  /*10b0*/  SHF.R.S32.HI R7, RZ, 0x1f, R212 ;  /* 0x0000001fff077819 */ /* 0x000fe200000114d4 */
[----:B------:R-:W-:Y:S01]  /*10c0*/  VIADD R26, R192, 0x180 ;  /* 0x00000180c01a7836 */ /* 0x000fe20000000000 */
[----:B------:R-:W-:Y:S01]  /*10d0*/  SHF.L.U64.HI R225, R213, 0x1, R4 ;  /* 0x00000001d5e17819 */ /* 0x000fe20000010204 */
[C---:B------:R-:W-:Y:S01]  /*10e0*/  VIADD R211, R16.reuse, 0xe0 ;  /* 0x000000e010d37836 */ /* 0x040fe20000000000 */
[----:B------:R-:W-:Y:S01]  /*10f0*/  SHF.R.S32.HI R0, RZ, 0x1f, R215 ;  /* 0x0000001fff007819 */ /* 0x000fe200000114d7 */
[----:B------:R-:W-:Y:S01]  /*1100*/  VIADD R210, R16, 0x100 ;  /* 0x0000010010d27836 */ /* 0x000fe20000000000 */
[----:B------:R-:W-:Y:S01]  /*1110*/  SHF.R.S32.HI R15, RZ, 0x1f, R206 ;  /* 0x0000001fff0f7819 */ /* 0x000fe200000114ce */
[----:B------:R-:W-:Y:S01]  /*1120*/  IMAD R6, R6, 0x8, R195 ;  /* 0x0000000806067824 */ /* 0x000fe200078e02c3 */
[----:B------:R-:W-:Y:S01]  /*1130*/  SHF.L.U64.HI R224, R214, 0x1, R3 ;  /* 0x00000001d6e07819 */ /* 0x000fe20000010203 */
[----:B------:R-:W-:Y:S01]  /*1140*/  VIADD R31, R192, 0x40 ;  /* 0x00000040c01f7836 */ /* 0x000fe20000000000 */
[----:B------:R-:W-:Y:S01]  /*1150*/  SHF.L.U64.HI R4, R208, 0x1, R13 ;  /* 0x00000001d0047819 */ /* 0x000fe2000001020d */
[C---:B------:R-:W-:Y:S01]  /*1160*/  VIADD R30, R192.reuse, 0x80 ;  /* 0x00000080c01e7836 */ /* 0x040fe20000000000 */
[----:B------:R-:W-:Y:S01]  /*1170*/  SHF.L.U64.HI R3, R207, 0x1, R14 ;  /* 0x00000001cf037819 */ /* 0x000fe2000001020e */
[C---:B------:R-:W-:Y:S01]  /*1180*/  VIADD R28, R192.reuse, 0x100 ;  /* 0x00000100c01c7836 */ /* 0x040fe20000000000 */
[----:B0-----:R-:W-:Y:S01]  /*1190*/  SHF.R.S32.HI R18, RZ, 0x1f, R205 ;  /* 0x0000001fff127819 */ /* 0x001fe200000114cd */
[----:B------:R0:W-:Y:S01]  /*11a0*/  STL [R1], R4 ;  /* 0x0000000401007387 */ /* 0x0001e20000100800 */
[----:B------:R-:W-:Y:S01]  /*11b0*/  SHF.R.S32.HI R21, RZ, 0x1f, R204 ;  /* 0x0000001fff157819 */ /* 0x000fe200000114cc */
[----:B------:R-:W-:Y:S01]  /*11c0*/  VIADD R27, R192, 0x140 ;  /* 0x00000140c01b7836 */ /* 0x000fe20000000000 */
[----:B------:R-:W-:Y:S01]  /*11d0*/  SHF.L.U64.HI R226, R212, 0x1, R7 ;  /* 0x00000001d4e27819 */ /* 0x000fe20000010207 */
[----:B------:R1:W-:Y:S01]  /*11e0*/  STL [R1+0x4], R3 ;  /* 0x0000040301007387 */ /* 0x0003e20000100800 */
[----:B------:R-:W-:Y:S01]  /*11f0*/  LOP3.LUT R9, R9, 0x7ffffe00, RZ, 0xc0, !PT ;  /* 0x7ffffe0009097812 */ /* 0x000fe200078ec0ff */
[----:B------:R-:W-:Y:S01]  /*1200*/  VIADD R25, R192, 0x1c0 ;  /* 0x000001c0c0197836 */ /* 0x000fe20000000000 */
[----:B------:R-:W-:Y:S01]  /*1210*/  SHF.L.U64.HI R223, R215, 0x1, R0 ;  /* 0x00000001d7df7819 */ /* 0x000fe20000010200 */
[----:B------:R-:W-:Y:S01]  /*1220*/  IMAD.SHL.U32 R0, R8, 0x2, RZ ;  /* 0x0000000208007824 */ /* 0x000fe200078e00ff */
[----:B------:R-:W-:Y:S01]  /*1230*/  SHF.L.U64.HI R7, R206, 0x1, R15 ;  /* 0x00000001ce077819 */ /* 0x000fe2000001020f */
[----:B------:R-:W-:Y:S01]  /*1240*/  IMAD R9, R198, 0x400, R9 ;  /* 0x00000400c6097824 */ /* 0x000fe200078e0209 */
[----:B0-----:R-:W-:Y:S01]  /*1250*/  SHF.L.U64.HI R4, R205, 0x1, R18 ;  /* 0x00000001cd047819 */ /* 0x001fe20000010212 */
[----:B------:R-:W-:Y:S01]  /*1260*/  IMAD.IADD R197, R0, 0x1, R24 ;  /* 0x0000000100c57824 */ /* 0x000fe200078e0218 */
[----:B------:R-:W-:Y:S01]  /*1270*/  SHF.R.S32.HI R20, RZ, 0x1f, R203 ;  /* 0x0000001fff147819 */ /* 0x000fe200000114cb */
[----:B------:R-:W-:Y:S01]  /*1280*/  STL [R1+0x8], R7 ;  /* 0x0000080701007387 */ /* 0x000fe20000100800 */
[----:B-1----:R-:W-:Y:S01]  /*1290*/  SHF.L.U64.HI R3, R204, 0x1, R21 ;  /* 0x00000001cc037819 */ /* 0x002fe20000010215 */
[----:B------:R-:W-:Y:S01]  /*12a0*/  IMAD.IADD R9, R9, 0x1, R10 ;  /* 0x0000000109097824 */ /* 0x000fe200078e020a */
[----:B------:R-:W-:Y:S01]  /*12b0*/  R2P PR, R11, 0x6 ;  /* 0x000000060b007804 */ /* 0x000fe20000000000 */
[----:B------:R0:W-:Y:S01]  /*12c0*/  STL [R1+0x48], R0 ;  /* 0x0000480001007387 */ /* 0x0001e20000100800 */
[C---:B------:R-:W-:Y:S01]  /*12d0*/  VIADD R38, R197.reuse, 0x10 ;  /* 0x00000010c5267836 */ /* 0x040fe20000000000 */
[----:B------:R-:W-:Y:S01]  /*12e0*/  SHF.R.S32.HI R12, RZ, 0x1f, R209 ;  /* 0x0000001fff0c7819 */ /* 0x000fe200000114d1 */
[C---:B------:R-:W-:Y:S01]  /*12f0*/  VIADD R35, R197.reuse, 0x28 ;  /* 0x00000028c5237836 */ /* 0x040fe20000000000 */
[----:B------:R-:W-:Y:S01]  /*1300*/  STL [R1+0xc], R4 ;  /* 0x00000c0401007387 */ /* 0x000fe20000100800 */
[----:B------:R-:W-:Y:S01]  /*1310*/  SHF.R.S32.HI R29, RZ, 0x1f, R29 ;  /* 0x0000001fff1d7819 */ /* 0x000fe2000001141d */
[----:B------:R-:W-:Y:S01]  /*1320*/  VIADD R32, R197, 0x40 ;  /* 0x00000040c5207836 */ /* 0x000fe20000000000 */
[----:B------:R-:W-:Y:S01]  /*1330*/  SHF.R.S32.HI R26, RZ, 0x1f, R26 ;  /* 0x0000001fff1a7819 */ /* 0x000fe2000001141a */
[----:B------:R1:W-:Y:S01]  /*1340*/  STL [R1+0x10], R3 ;  /* 0x0000100301007387 */ /* 0x0003e20000100800 */
[----:B------:R-:W-:Y:S01]  /*1350*/  IMAD R199, R9, 0x2, R2 ;  /* 0x0000000209c77824 */ /* 0x000fe200078e0202 */
[----:B0-----:R-:W-:Y:S01]  /*1360*/  SHF.L.U64.HI R0, R203, 0x1, R20 ;  /* 0x00000001cb007819 */ /* 0x001fe20000010214 */
[C---:B------:R-:W-:Y:S01]  /*1370*/  VIADD R29, R197.reuse, 0x58 ;  /* 0x00000058c51d7836 */ /* 0x040fe20000000000 */
[----:B------:R-:W-:Y:S01]  /*1380*/  SHF.R.S32.HI R10, RZ, 0x1f, R211 ;  /* 0x0000001fff0a7819 */ /* 0x000fe200000114d3 */
[----:B------:R-:W-:Y:S01]  /*1390*/  VIADD R26, R197, 0x70 ;  /* 0x00000070c51a7836 */ /* 0x000fe20000000000 */
[----:B------:R-:W-:Y:S01]  /*13a0*/  SHF.R.S32.HI R11, RZ, 0x1f, R210 ;  /* 0x0000001fff0b7819 */ /* 0x000fe200000114d2 */
[----:B------:R-:W-:Y:S01]  /*13b0*/  STL [R1+0x14], R0 ;  /* 0x0000140001007387 */ /* 0x000fe20000100800 */
[C---:B------:R-:W-:Y:S01]  /*13c0*/  VIADD R216, R16.reuse, 0x40 ;  /* 0x0000004010d87836 */ /* 0x040fe20000000000 */
[----:B------:R-:W-:Y:S01]  /*13d0*/  SHF.L.U64.HI R229, R209, 0x1, R12 ;  /* 0x00000001d1e57819 */ /* 0x000fe2000001020c */
[----:B-1----:R-:W-:Y:S01]  /*13e0*/  IMAD R3, R5, 0x2, R2 ;  /* 0x0000000205037824 */ /* 0x002fe200078e0202 */
[----:B------:R-:W-:Y:S01]  /*13f0*/  SHF.R.S32.HI R31, RZ, 0x1f, R31 ;  /* 0x0000001fff1f7819 */ /* 0x000fe2000001141f */
[C---:B------:R-:W-:Y:S01]  /*1400*/  VIADD R21, R197.reuse, 0x88 ;  /* 0x00000088c5157836 */ /* 0x040fe20000000000 */
[----:B------:R-:W-:Y:S01]  /*1410*/  SHF.R.S32.HI R30, RZ, 0x1f, R30 ;  /* 0x0000001fff1e7819 */ /* 0x000fe2000001141e */
[----:B------:R-:W-:Y:S01]  /*1420*/  VIADD R15, R197, 0xa0 ;  /* 0x000000a0c50f7836 */ /* 0x000fe20000000000 */
[----:B------:R-:W-:Y:S01]  /*1430*/  STL [R1+0x4c], R3 ;  /* 0x00004c0301007387 */ /* 0x000fe20000100800 */
[----:B------:R-:W-:Y:S01]  /*1440*/  VIADD R202, R199, 0x26800 ;  /* 0x00026800c7ca7836 */ /* 0x000fe20000000000 */
[----:B------:R-:W-:Y:S01]  /*1450*/  SHF.R.S32.HI R28, RZ, 0x1f, R28 ;  /* 0x0000001fff1c7819 */ /* 0x000fe2000001141c */
[C---:B------:R-:W-:Y:S01]  /*1460*/  VIADD R12, R197.reuse, 0xb8 ;  /* 0x000000b8c50c7836 */ /* 0x040fe20000000000 */
[----:B------:R0:W-:Y:S01]  /*1470*/  STL [R1+0x50], R6 ;  /* 0x0000500601007387 */ /* 0x0001e20000100800 */
[----:B------:R-:W-:Y:S01]  /*1480*/  SHF.R.S32.HI R27, RZ, 0x1f, R27 ;  /* 0x0000001fff1b7819 */ /* 0x000fe2000001141b */
[----:B------:R-:W-:Y:S01]  /*1490*/  VIADD R8, R197, 0xd0 ;  /* 0x000000d0c5087836 */ /* 0x000fe20000000000 */
[----:B------:R-:W-:Y:S01]  /*14a0*/  SHF.R.S32.HI R25, RZ, 0x1f, R25 ;  /* 0x0000001fff197819 */ /* 0x000fe20000011419 */
[----:B------:R-:W-:Y:S01]  /*14b0*/  VIADD R22, R16, 0x20 ;  /* 0x0000002010167836 */ /* 0x000fe20000000000 */
[----:B------:R-:W-:Y:S01]  /*14c0*/  SHF.L.U64.HI R227, R211, 0x1, R10 ;  /* 0x00000001d3e37819 */ /* 0x000fe2000001020a */
[C---:B------:R-:W-:Y:S01]  /*14d0*/  VIADD R39, R197.reuse, 0x8 ;  /* 0x00000008c5277836 */ /* 0x040fe20000000000 */
[----:B------:R-:W-:Y:S01]  /*14e0*/  SHF.L.U64.HI R228, R210, 0x1, R11 ;  /* 0x00000001d2e47819 */ /* 0x000fe2000001020b */
[----:B------:R-:W-:Y:S01]  /*14f0*/  VIADD R37, R197, 0x18 ;  /* 0x00000018c5257836 */ /* 0x000fe20000000000 */
[----:B------:R-:W-:Y:S01]  /*1500*/  SEL R201, R201, 0xffffffe0, !P1 ;  /* 0xffffffe0c9c97807 */ /* 0x000fe20004800000 */
        /* <DEDUP_REMOVED lines=27> */
[----:B------:R-:W-:Y:S01]  /*16c0*/  SHF.L.U64.HI R221, R216, 0x1, R221 ;  /* 0x00000001d8dd7819 */ /* 0x000fe200000102dd */
        /* <DEDUP_REMOVED lines=14> */
[----:B------:R-:W-:Y:S01]  /*17b0*/  IMAD.SHL.U32 R186, R186, 0x4, RZ ;  /* 0x00000004baba7824 */ /* 0x000fe200078e00ff */
[----:B------:R-:W-:Y:S01]  /*17c0*/  SHF.R.S32.HI R28, RZ, 0x1f, R28 ;  /* 0x0000001fff1c7819 */ /* 0x000fe2000001141c */
[C---:B------:R-:W-:Y:S01]  /*17d0*/  @P2 VIADD R200, R202.reuse, 0xffffffc0 ;  /* 0xffffffc0cac82836 */ /* 0x040fe20000000000 */
[----:B------:R-:W-:Y:S01]  /*17e0*/  SHF.R.S32.HI R27, RZ, 0x1f, R27 ;  /* 0x0000001fff1b7819 */ /* 0x000fe2000001141b */
[----:B------:R-:W-:Y:S01]  /*17f0*/  IMAD.IADD R202, R202, 0x1, R201 ;  /* 0x00000001caca7824 */ /* 0x000fe200078e02c9 */
[----:B------:R-:W-:Y:S01]  /*1800*/  SHF.R.S32.HI R25, RZ, 0x1f, R25 ;  /* 0x0000001fff197819 */ /* 0x000fe20000011419 */
[----:B------:R-:W-:Y:S01]  /*1810*/  VIADD R194, R186, 0x10 ;  /* 0x00000010bac27836 */ /* 0x000fe20000000000 */
[----:B------:R-:W-:Y:S01]  /*1820*/  SHF.R.S32.HI R24, RZ, 0x1f, R24 ;  /* 0x0000001fff187819 */ /* 0x000fe20000011418 */
[----:B------:R-:W-:Y:S01]  /*1830*/  IMAD.IADD R201, R201, 0x1, R200 ;  /* 0x00000001c9c97824 */ /* 0x000fe200078e02c8 */
[----:B------:R-:W-:-:S02]  /*1840*/  SHF.R.S32.HI R20, RZ, 0x1f, R20 ;  /* 0x0000001fff147819 */ /* 0x000fc40000011414 */
[----:B------:R-:W-:Y:S02]  /*1850*/  SHF.R.S32.HI R18, RZ, 0x1f, R18 ;  /* 0x0000001fff127819 */ /* 0x000fe40000011412 */
[----:B------:R-:W-:Y:S02]  /*1860*/  SHF.R.S32.HI R14, RZ, 0x1f, R14 ;  /* 0x0000001fff0e7819 */ /* 0x000fe4000001140e */
[----:B------:R-:W-:Y:S02]  /*1870*/  SHF.R.S32.HI R13, RZ, 0x1f, R13 ;  /* 0x0000001fff0d7819 */ /* 0x000fe4000001140d */
[----:B------:R-:W-:Y:S02]  /*1880*/  SHF.R.S32.HI R11, RZ, 0x1f, R11 ;  /* 0x0000001fff0b7819 */ /* 0x000fe4000001140b */
[----:B------:R-:W-:Y:S02]  /*1890*/  SHF.R.S32.HI R9, RZ, 0x1f, R10 ;  /* 0x0000001fff097819 */ /* 0x000fe4000001140a */
[----:B------:R-:W-:-:S02]  /*18a0*/  SHF.R.S32.HI R6, RZ, 0x1f, R7 ;  /* 0x0000001fff067819 */ /* 0x000fc40000011407 */
[----:B------:R-:W-:Y:S02]  /*18b0*/  SHF.R.S32.HI R5, RZ, 0x1f, R5 ;  /* 0x0000001fff057819 */ /* 0x000fe40000011405 */
[----:B------:R-:W-:Y:S02]  /*18c0*/  SHF.R.S32.HI R4, RZ, 0x1f, R4 ;  /* 0x0000001fff047819 */ /* 0x000fe40000011404 */
[----:B------:R-:W-:Y:S02]  /*18d0*/  SHF.R.S32.HI R3, RZ, 0x1f, R3 ;  /* 0x0000001fff037819 */ /* 0x000fe40000011403 */
[----:B------:R-:W-:-:S07]  /*18e0*/  SHF.R.S32.HI R0, RZ, 0x1f, R0 ;  /* 0x0000001fff007819 */ /* 0x000fce0000011400 */
.L_x_3931:
[----:B0123--:R-:W0:Y:S01]  /*18f0*/  LDC.64 R4, c[0x0][0xc88] ;  /* 0x00032200ff047b82 */ /* 0x00fe220000000a00 */
[----:B------:R-:W-:Y:S01]  /*1900*/  ULDC.64 UR4, c[0x0][0xa28] ;  /* 0x00028a0000047ab9 */ /* 0x000fe20000000a00 */
[----:B------:R-:W-:Y:S01]  /*1910*/  ULDC.64 UR8, c[0x0][0xa18] ;  /* 0x0002860000087ab9 */ /* 0x000fe20000000a00 */
[----:B------:R-:W-:Y:S01]  /*1920*/  ULDC.64 UR6, c[0x0][0xa08] ;  /* 0x0002820000067ab9 */ /* 0x000fe20000000a00 */
[----:B0-----:R-:W-:-:S05]  /*1930*/  IMAD.WIDE R4, R155, 0x4, R4 ;  /* 0x000000049b047825 */ /* 0x001fca00078e0204 */
[----:B-----5:R-:W2:Y:S01]  /*1940*/  LDG.E R26, desc[UR42][R4.64] ;  /* 0x0000002a041a7981 */ /* 0x020ea2000c1e1900 */
[----:B------:R-:W-:Y:S01]  /*1950*/  ISETP.NE.U32.AND P2, PT, RZ, UR4, PT ;  /* 0x00000004ff007c0c */ /* 0x000fe2000bf45070 */
[----:B----4-:R-:W-:Y:S01]  /*1960*/  IMAD.MOV.U32 R8, RZ, RZ, RZ ;  /* 0x000000ffff087224 */ /* 0x010fe200078e00ff */
        /* <DEDUP_REMOVED lines=8> */
[C---:B------:R-:W-:Y:S01]  /*19f0*/  @P2 LEA R6, P3, R26.reuse, UR4, 0x2 ;  /* 0x000000041a062c11 */ /* 0x040fe2000f8610ff */
[----:B------:R-:W-:Y:S01]  /*1a00*/  STL [R1+0x18], R26 ;  /* 0x0000181a01007387 */ /* 0x000fe20000100800 */
[C-C-:B------:R-:W-:Y:S02]  /*1a10*/  SHF.L.U64.HI R27, R26.reuse, 0x2, R0.reuse ;  /* 0x000000021a1b7819 */ /* 0x140fe40000010200 */
[----:B------:R-:W-:Y:S01]  /*1a20*/  @P2 LEA.HI.X R7, R26, UR5, R0, 0x2, P3 ;  /* 0x000000051a072c11 */ /* 0x000fe200098f1400 */
[----:B------:R-:W-:Y:S01]  /*1a30*/  ULDC UR4, c[0x0][0x288] ;  /* 0x0000a20000047ab9 */ /* 0x000fe20000000800 */
[C---:B------:R-:W-:Y:S01]  /*1a40*/  IADD3 R4, P4, R28.reuse, UR6, RZ ;  /* 0x000000061c047c10 */ /* 0x040fe2000ff9e0ff */
[----:B------:R0:W-:Y:S04]  /*1a50*/  STL [R1+0x40], R0 ;  /* 0x0000400001007387 */ /* 0x0001e80000100800 */
[----:B------:R1:W5:Y:S01]  /*1a60*/  @P2 LDG.E R8, desc[UR42][R6.64] ;  /* 0x0000002a06082981 */ /* 0x000362000c1e1900 */
[----:B------:R-:W-:Y:S01]  /*1a70*/  IMAD.U32 R155, RZ, RZ, UR4 ;  /* 0x00000004ff9b7e24 */ /* 0x000fe2000f8e00ff */
[----:B------:R-:W-:Y:S01]  /*1a80*/  IADD3.X R5, R27, UR7, RZ, P4, !PT ;  /* 0x000000071b057c10 */ /* 0x000fe2000a7fe4ff */
[----:B------:R-:W-:Y:S01]  /*1a90*/  ULDC.64 UR4, c[0x0][0x418] ;  /* 0x0001060000047ab9 */ /* 0x000fe20000000a00 */
[----:B------:R2:W-:Y:S04]  /*1aa0*/  STL [R1+0x20], R28 ;  /* 0x0000201c01007387 */ /* 0x0005e80000100800 */
[----:B------:R2:W5:Y:S01]  /*1ab0*/  @P0 LDG.E R24, desc[UR42][R4.64] ;  /* 0x0000002a04180981 */ /* 0x000562000c1e1900 */
[----:B-1----:R-:W-:-:S03]  /*1ac0*/  @P1 IADD3 R6, P2, R28, UR8, RZ ;  /* 0x000000081c061c10 */ /* 0x002fc6000ff5e0ff */
[----:B------:R2:W-:Y:S01]  /*1ad0*/  STL [R1+0x24], R27 ;  /* 0x0000241b01007387 */ /* 0x0005e20000100800 */
[----:B------:R-:W-:Y:S01]  /*1ae0*/  @P1 IADD3.X R7, R27, UR9, RZ, P2, !PT ;  /* 0x000000091b071c10 */ /* 0x000fe200097fe4ff */
[----:B------:R-:W-:Y:S02]  /*1af0*/  UISETP.NE.U32.AND UP0, UPT, UR4, URZ, UPT ;  /* 0x0000003f0400728c */ /* 0x000fe4000bf05070 */
[----:B------:R2:W-:Y:S01]  /*1b00*/  STL [R1+0x28], R153 ;  /* 0x0000289901007387 */ /* 0x0005e20000100800 */
[----:B------:R-:W-:Y:S01]  /*1b10*/  ULDC.64 UR8, c[0x0][0xa20] ;  /* 0x0002880000087ab9 */ /* 0x000fe20000000a00 */
[----:B------:R-:W-:Y:S02]  /*1b20*/  ULDC UR4, c[0x0][0x424] ;  /* 0x0001090000047ab9 */ /* 0x000fe40000000800 */
[----:B------:R2:W5:Y:S01]  /*1b30*/  @P1 LDG.E R155, desc[UR42][R6.64] ;  /* 0x0000002a069b1981 */ /* 0x000562000c1e1900 */
[----:B------:R-:W-:Y:S01]  /*1b40*/  UISETP.NE.AND.EX UP0, UPT, UR5, URZ, UPT, UP0 ;  /* 0x0000003f0500728c */ /* 0x000fe2000bf05300 */
[----:B------:R-:W-:-:S02]  /*1b50*/  LOP3.LUT R3, R154, 0xff000000, RZ, 0xc0, !PT ;  /* 0xff0000009a037812 */ /* 0x000fc400078ec0ff */
[----:B------:R-:W-:Y:S01]  /*1b60*/  ISETP.NE.U32.AND P2, PT, RZ, UR8, PT ;  /* 0x00000008ff007c0c */ /* 0x000fe2000bf45070 */
[----:B------:R-:W-:Y:S01]  /*1b70*/  USEL UR4, UR4, 0x1, UP0 ;  /* 0x0000000104047887 */ /* 0x000fe20008000000 */
[----:B------:R-:W-:Y:S01]  /*1b80*/  ULDC UR5, c[0x0][0x2f0] ;  /* 0x0000bc0000057ab9 */ /* 0x000fe20000000800 */
[----:B0-----:R-:W-:Y:S02]  /*1b90*/  LOP3.LUT R0, R154, 0xff0000, RZ, 0xc0, !PT ;  /* 0x00ff00009a007812 */ /* 0x001fe400078ec0ff */
[----:B------:R-:W-:Y:S01]  /*1ba0*/  UIMAD UR4, UR4, UR5, URZ ;  /* 0x00000005040472a4 */ /* 0x000fe2000f8e023f */
[----:B------:R-:W-:Y:S02]  /*1bb0*/  SHF.R.U32.HI R3, RZ, 0x8, R3 ;  /* 0x00000008ff037819 */ /* 0x000fe40000011603 */
[----:B------:R-:W-:Y:S01]  /*1bc0*/  ISETP.NE.AND.EX P2, PT, RZ, UR9, PT, P2 ;  /* 0x00000009ff007c0c */ /* 0x000fe2000bf45320 */
[----:B------:R-:W-:Y:S01]  /*1bd0*/  ULDC UR5, c[0x0][0x348] ;  /* 0x0000d20000057ab9 */ /* 0x000fe20000000800 */
[----:B------:R-:W-:-:S02]  /*1be0*/  LEA.HI R9, R0, R3, RZ, 0x10 ;  /* 0x0000000300097211 */ /* 0x000fc400078f80ff */
[----:B------:R-:W-:Y:S01]  /*1bf0*/  LOP3.LUT R184, R154, 0xffff, RZ, 0xc0, !PT ;  /* 0x0000ffff9ab87812 */ /* 0x000fe200078ec0ff */
[----:B--2---:R-:W-:Y:S08]  /*1c00*/  @P1 BRA `(.L_x_3795) ;  /* 0x0000000000241947 */ /* 0x004ff00003800000 */
        /* <DEDUP_REMOVED lines=9> */
.L_x_3795:
[----:B------:R-:W-:Y:S02]  /*1ca0*/  IMAD.U32 R36, RZ, RZ, UR5 ;  /* 0x00000005ff247e24 */ /* 0x000fe4000f8e00ff */
[----:B------:R-:W-:Y:S01]  /*1cb0*/  IMAD.U32 R25, RZ, RZ, UR4 ;  /* 0x00000004ff197e24 */ /* 0x000fe2000f8e00ff */
[----:B------:R-:W-:Y:S06]  /*1cc0*/  @!P2 BRA `(.L_x_3796) ;  /* 0x000000000010a947 */ /* 0x000fec0003800000 */
[----:B------:R-:W-:-:S04]  /*1cd0*/  IADD3 R4, P0, R28, UR8, RZ ;  /* 0x000000081c047c10 */ /* 0x000fc8000ff1e0ff */
[----:B------:R-:W-:-:S05]  /*1ce0*/  IADD3.X R5, R27, UR9, RZ, P0, !PT ;  /* 0x000000091b057c10 */ /* 0x000fca00087fe4ff */
[----:B------:R0:W5:Y:S01]  /*1cf0*/  LDG.E R25, desc[UR42][R4.64] ;  /* 0x0000002a04197981 */ /* 0x000162000c1e1900 */
[----:B------:R-:W-:Y:S05]  /*1d00*/  BRA `(.L_x_3797) ;  /* 0x0000000000107947 */ /* 0x000fea0003800000 */
.L_x_3796:
[----:B------:R-:W-:Y:S05]  /*1d10*/  @!P0 BRA `(.L_x_3797) ;  /* 0x00000000000c8947 */ /* 0x000fea0003800000 */
[----:B------:R-:W2:Y:S04]  /*1d20*/  LDG.E R0, desc[UR42][R4.64] ;  /* 0x0000002a04007981 */ /* 0x000ea8000c1e1900 */
[----:B------:R-:W2:Y:S02]  /*1d30*/  LDG.E R25, desc[UR42][R4.64+0x4] ;  /* 0x0000042a04197981 */ /* 0x000ea4000c1e1900 */
[----:B--2---:R-:W-:-:S07]  /*1d40*/  IMAD.IADD R25, R25, 0x1, -R0 ;  /* 0x0000000119197824 */ /* 0x004fce00078e0a00 */
.L_x_3797:
[----:B------:R-:W-:Y:S02]  /*1d50*/  ULDC.64 UR4, c[0x0][0xa10] ;  /* 0x0002840000047ab9 */ /* 0x000fe40000000a00 */
[----:B------:R-:W-:-:S04]  /*1d60*/  ISETP.NE.U32.AND P0, PT, RZ, UR4, PT ;  /* 0x00000004ff007c0c */ /* 0x000fc8000bf05070 */
[----:B------:R-:W-:Y:S01]  /*1d70*/  ISETP.NE.AND.EX P0, PT, RZ, UR5, PT, P0 ;  /* 0x00000005ff007c0c */ /* 0x000fe2000bf05300 */
[----:B------:R-:W-:Y:S02]  /*1d80*/  ULDC.64 UR4, c[0x0][0xa30] ;  /* 0x00028c0000047ab9 */ /* 0x000fe40000000a00 */
[----:B------:R-:W-:-:S10]  /*1d90*/  ISETP.NE.U32.AND P1, PT, RZ, UR4, PT ;  /* 0x00000004ff007c0c */ /* 0x000fd4000bf25070 */
[----:B0-----:R-:W0:Y:S01]  /*1da0*/  @P0 LDC.64 R4, c[0x0][0xa10] ;  /* 0x00028400ff040b82 */ /* 0x001e220000000a00 */
[----:B------:R-:W-:Y:S01]  /*1db0*/  ISETP.NE.AND.EX P1, PT, RZ, UR5, PT, P1 ;  /* 0x00000005ff007c0c */ /* 0x000fe2000bf25310 */
[----:B0-----:R-:W-:-:S05]  /*1dc0*/  @P0 IMAD.WIDE R4, R26, 0x4, R4 ;  /* 0x000000041a040825 */ /* 0x001fca00078e0204 */
[----:B------:R-:W2:Y:S04]  /*1dd0*/  @P0 LDG.E R0, desc[UR42][R4.64] ;  /* 0x0000002a04000981 */ /* 0x000ea8000c1e1900 */
[----:B------:R0:W2:Y:S01]  /*1de0*/  @P0 LDG.E R3, desc[UR42][R4.64+0x4] ;  /* 0x0000042a04030981 */ /* 0x0000a2000c1e1900 */
[----:B-----5:R-:W-:Y:S02]  /*1df0*/  IMAD.MOV.U32 R154, RZ, RZ, R25 ;  /* 0x000000ffff9a7224 */ /* 0x020fe400078e0019 */
[----:B0-----:R-:W-:-:S04]  /*1e00*/  @P1 IADD3 R4, P2, R28, UR4, RZ ;  /* 0x000000041c041c10 */ /* 0x001fc8000ff5e0ff */
[----:B------:R-:W-:-:S05]  /*1e10*/  @P1 IADD3.X R5, R27, UR5, RZ, P2, !PT ;  /* 0x000000051b051c10 */ /* 0x000fca00097fe4ff */
[----:B------:R0:W5:Y:S01]  /*1e20*/  @P1 LDG.E R154, desc[UR42][R4.64] ;  /* 0x0000002a049a1981 */ /* 0x000162000c1e1900 */
[----:B------:R-:W-:Y:S01]  /*1e30*/  LOP3.LUT R12, R9, 0xff, RZ, 0xc0, !PT ;  /* 0x000000ff090c7812 */ /* 0x000fe200078ec0ff */
[----:B------:R-:W-:Y:S01]  /*1e40*/  IMAD.IADD R11, R25, 0x1, -R8 ;  /* 0x00000001190b7824 */ /* 0x000fe200078e0a08 */
[----:B------:R-:W-:Y:S01]  /*1e50*/  SHF.R.U32.HI R6, RZ, 0x10, R9 ;  /* 0x00000010ff067819 */ /* 0x000fe20000011609 */
[----:B------:R-:W-:Y:S01]  /*1e60*/  BSSY B0, `(.L_x_3798) ;  /* 0x000002b000007945 */ /* 0x000fe20003800000 */
[----:B------:R-:W-:Y:S01]  /*1e70*/  LOP3.LUT R18, R18, 0xfffffffb, RZ, 0xc0, !PT ;  /* 0xfffffffb12127812 */ /* 0x000fe200078ec0ff */
[----:B------:R0:W-:Y:S04]  /*1e80*/  STL [R1+0x38], R12 ;  /* 0x0000380c01007387 */ /* 0x0001e80000100800 */
[----:B------:R0:W-:Y:S01]  /*1e90*/  STL [R1+0x1c], R6 ;  /* 0x00001c0601007387 */ /* 0x0001e20000100800 */
[----:B--2---:R-:W-:-:S04]  /*1ea0*/  @P0 IMAD.IADD R36, R3, 0x1, -R0 ;  /* 0x0000000103240824 */ /* 0x004fc800078e0a00 */
[----:B------:R-:W-:-:S04]  /*1eb0*/  IMAD.IADD R152, R11, 0x1, R36 ;  /* 0x000000010b987824 */ /* 0x000fc800078e0224 */
[C---:B------:R-:W-:Y:S01]  /*1ec0*/  VIADD R0, R152.reuse, 0x3f ;  /* 0x0000003f98007836 */ /* 0x040fe20000000000 */
[----:B------:R-:W-:-:S04]  /*1ed0*/  ISETP.GE.AND P3, PT, R152, 0x1, PT ;  /* 0x000000019800780c */ /* 0x000fc80003f66270 */
[----:B------:R-:W-:-:S04]  /*1ee0*/  SHF.R.S32.HI R3, RZ, 0x1f, R0 ;  /* 0x0000001fff037819 */ /* 0x000fc80000011400 */
[----:B------:R-:W-:Y:S01]  /*1ef0*/  LEA.HI R3, R3, R0, RZ, 0x6 ;  /* 0x0000000003037211 */ /* 0x000fe200078f30ff */
[----:B------:R-:W-:-:S03]  /*1f00*/  IMAD.MOV.U32 R0, RZ, RZ, RZ ;  /* 0x000000ffff007224 */ /* 0x000fc600078e00ff */
[----:B------:R-:W-:Y:S02]  /*1f10*/  SHF.R.S32.HI R171, RZ, 0x6, R3 ;  /* 0x00000006ffab7819 */ /* 0x000fe40000011403 */
[----:B------:R-:W-:Y:S01]  /*1f20*/  @P3 LOP3.LUT R18, R18, 0x4, RZ, 0xfc, !PT ;  /* 0x0000000412123812 */ /* 0x000fe200078efcff */
[----:B0-----:R-:W-:Y:S06]  /*1f30*/  @!P3 BRA `(.L_x_3799) ;  /* 0x000000000074b947 */ /* 0x001fec0003800000 */
[----:B------:R-:W-:Y:S01]  /*1f40*/  ISETP.NE.AND P0, PT, R6, RZ, PT ;  /* 0x000000ff0600720c */ /* 0x000fe20003f05270 */
[----:B------:R-:W-:-:S03]  /*1f50*/  ULDC UR4, c[0x0][0x9f0] ;  /* 0x00027c0000047ab9 */ /* 0x000fc60000000800 */
[----:B------:R-:W-:-:S04]  /*1f60*/  SEL R9, R6, UR4, P0 ;  /* 0x0000000406097c07 */ /* 0x000fc80008000000 */
[-C--:B------:R-:W-:Y:S02]  /*1f70*/  IABS R6, R9.reuse ;  /* 0x0000000900067213 */ /* 0x080fe40000000000 */
        /* <DEDUP_REMOVED lines=25> */
.L_x_3799:
[----:B------:R-:W-:Y:S05]  /*2110*/  BSYNC B0 ;  /* 0x0000000000007941 */ /* 0x000fea0003800000 */
.L_x_3798:
[----:B------:R-:W-:Y:S01]  /*2120*/  IMAD R3, R12, R0, RZ ;  /* 0x000000000c037224 */ /* 0x000fe200078e02ff */
[----:B------:R-:W-:-:S04]  /*2130*/  PLOP3.LUT P2, PT, PT, PT, PT, 0x80, 0x0 ;  /* 0x000000000000781c */ /* 0x000fc80003f4f070 */
[C---:B------:R-:W-:Y:S01]  /*2140*/  VIADDMNMX R0, R3.reuse, R0, R171, PT ;  /* 0x0000000003007246 */ /* 0x040fe200038001ab */
[----:B------:R-:W-:-:S04]  /*2150*/  IMAD R3, R3, 0x40, -R11 ;  /* 0x0000004003037824 */ /* 0x000fc800078e0a0b */
[----:B------:R-:W-:Y:S01]  /*2160*/  IMAD R5, R0, 0x40, -R11 ;  /* 0x0000004000057824 */ /* 0x000fe200078e0a0b */
[----:B------:R-:W-:-:S04]  /*2170*/  VIMNMX R3, RZ, R3, !PT ;  /* 0x00000003ff037248 */ /* 0x000fc80007fe0100 */
[----:B------:R-:W-:Y:S02]  /*2180*/  VIMNMX R0, R5, R36, PT ;  /* 0x0000002405007248 */ /* 0x000fe40003fe0100 */
[----:B------:R-:W-:Y:S02]  /*2190*/  SHF.R.U32.HI R35, RZ, 0x6, R3 ;  /* 0x00000006ff237819 */ /* 0x000fe40000011603 */
[----:B------:R-:W-:-:S03]  /*21a0*/  ISETP.GT.AND P0, PT, R0, R3, PT ;  /* 0x000000030000720c */ /* 0x000fc60003f04270 */
[----:B------:R-:W-:-:S10]  /*21b0*/  IMAD.MOV.U32 R34, RZ, RZ, R35 ;  /* 0x000000ffff227224 */ /* 0x000fd400078e0023 */
[----:B------:R-:W-:-:S05]  /*21c0*/  @P0 VIADD R0, R0, 0x3f ;  /* 0x0000003f00000836 */ /* 0x000fca0000000000 */
[----:B------:R-:W-:-:S04]  /*21d0*/  @P0 SHF.R.S32.HI R3, RZ, 0x1f, R0 ;  /* 0x0000001fff030819 */ /* 0x000fc80000011400 */
[----:B------:R-:W-:-:S04]  /*21e0*/  @P0 LEA.HI R3, R3, R0, RZ, 0x6 ;  /* 0x0000000003030211 */ /* 0x000fc800078f30ff */
[----:B------:R-:W-:-:S04]  /*21f0*/  @P0 SHF.R.S32.HI R34, RZ, 0x6, R3 ;  /* 0x00000006ff220819 */ /* 0x000fc80000011403 */
        /* <DEDUP_REMOVED lines=22> */
.L_x_3802:
[----:B------:R-:W-:Y:S05]  /*2360*/  BSYNC B6 ;  /* 0x0000000000067941 */ /* 0x000fea0003800000 */
.L_x_3801:
        /* <DEDUP_REMOVED lines=20> */
.L_x_3804:
[----:B------:R-:W-:Y:S05]  /*24b0*/  BSYNC B6 ;  /* 0x0000000000067941 */ /* 0x000fea0003800000 */
.L_x_3803:
[----:B------:R-:W-:Y:S01]  /*24c0*/  ULDC.64 UR4, c[0x0][0x9f8] ;  /* 0x00027e0000047ab9 */ /* 0x000fe20000000a00 */
[----:B------:R-:W-:Y:S01]  /*24d0*/  IMAD.MOV.U32 R0, RZ, RZ, R26 ;  /* 0x000000ffff007224 */ /* 0x000fe200078e001a */
[----:B------:R-:W-:Y:S01]  /*24e0*/  ISETP.NE.U32.AND P0, PT, RZ, UR4, PT ;  /* 0x00000004ff007c0c */ /* 0x000fe2000bf05070 */
[----:B------:R-:W0:Y:S01]  /*24f0*/  S2R R3, SR_TID.X ;  /* 0x0000000000037919 */ /* 0x000e220000002100 */
[----:B------:R-:W1:Y:S02]  /*2500*/  LDC.64 R6, c[0x0][0x3f8] ;  /* 0x0000fe00ff067b82 */ /* 0x000e640000000a00 */
[----:B------:R-:W-:-:S06]  /*2510*/  ISETP.NE.AND.EX P0, PT, RZ, UR5, PT, P0 ;  /* 0x00000005ff007c0c */ /* 0x000fcc000bf05300 */
[----:B------:R-:W2:Y:S07]  /*2520*/  LDC R45, c[0x0][0x3f4] ;  /* 0x0000fd00ff2d7b82 */ /* 0x000eae0000000800 */
[----:B------:R-:W-:Y:S02]  /*2530*/  @P0 IADD3 R4, P1, R28, UR4, RZ ;  /* 0x000000041c040c10 */ /* 0x000fe4000ff3e0ff */
[----:B------:R-:W-:Y:S02]  /*2540*/  SHF.R.S32.HI R9, RZ, 0x1f, R189 ;  /* 0x0000001fff097819 */ /* 0x000fe400000114bd */
[----:B------:R-:W-:Y:S01]  /*2550*/  SHF.R.S32.HI R187, RZ, 0x1f, R186 ;  /* 0x0000001fffbb7819 */ /* 0x000fe200000114ba */
[----:B------:R-:W3:Y:S01]  /*2560*/  S2R R44, SR_TID.X ;  /* 0x00000000002c7919 */ /* 0x000ee20000002100 */
[----:B------:R-:W-:Y:S01]  /*2570*/  @P0 IADD3.X R5, R27, UR5, RZ, P1, !PT ;  /* 0x000000051b050c10 */ /* 0x000fe20008ffe4ff */
[----:B------:R-:W-:Y:S01]  /*2580*/  IMAD.SHL.U32 R40, R191, 0x40, RZ ;  /* 0x00000040bf287824 */ /* 0x000fe200078e00ff */
[----:B------:R-:W-:-:S03]  /*2590*/  ULDC UR4, c[0x0][0x2f4] ;  /* 0x0000bd0000047ab9 */ /* 0x000fc60000000800 */
[----:B------:R4:W3:Y:S01]  /*25a0*/  @P0 LDG.E R0, desc[UR42][R4.64] ;  /* 0x0000002a04000981 */ /* 0x0008e2000c1e1900 */
[-C--:B-1----:R-:W-:Y:S01]  /*25b0*/  IMAD R8, R9, R6.reuse, RZ ;  /* 0x0000000609087224 */ /* 0x082fe200078e02ff */
[----:B------:R-:W-:Y:S01]  /*25c0*/  LOP3.LUT R40, R40, 0x1c0, RZ, 0xc0, !PT ;  /* 0x000001c028287812 */ /* 0x000fe200078ec0ff */
[-C--:B------:R-:W-:Y:S01]  /*25d0*/  IMAD.WIDE.U32 R20, R189, R6.reuse, R186 ;  /* 0x00000006bd147225 */ /* 0x080fe200078e00ba */
[C---:B------:R-:W-:Y:S02]  /*25e0*/  ISETP.GE.AND P2, PT, R16.reuse, UR4, PT ;  /* 0x0000000410007c0c */ /* 0x040fe4000bf46270 */
[----:B--2---:R-:W-:Y:S01]  /*25f0*/  ISETP.GE.AND P0, PT, R16, R45, PT ;  /* 0x0000002d1000720c */ /* 0x004fe20003f06270 */
[----:B0-----:R-:W-:Y:S01]  /*2600*/  VIADD R10, R3, 0xffffff80 ;  /* 0xffffff80030a7836 */ /* 0x001fe20000000000 */
[----:B------:R-:W-:Y:S01]  /*2610*/  SHF.R.U32.HI R42, RZ, 0x3, R40 ;  /* 0x00000003ff2a7819 */ /* 0x000fe20000011628 */
[C---:B------:R-:W-:Y:S01]  /*2620*/  IMAD R11, R189.reuse, R7, R8 ;  /* 0x00000007bd0b7224 */ /* 0x040fe200078e0208 */
[----:B----4-:R-:W0:Y:S01]  /*2630*/  LDC.64 R4, c[0x0][0x408] ;  /* 0x00010200ff047b82 */ /* 0x010e220000000a00 */
[----:B------:R-:W-:Y:S01]  /*2640*/  IMAD.WIDE.U32 R28, R189, R6, R16 ;  /* 0x00000006bd1c7225 */ /* 0x000fe200078e0010 */
[----:B------:R-:W-:-:S02]  /*2650*/  SHF.R.S32.HI R3, RZ, 0x1f, R10 ;  /* 0x0000001fff037819 */ /* 0x000fc4000001140a */
[----:B------:R-:W-:Y:S01]  /*2660*/  ISETP.GE.AND P1, PT, R22, UR4, PT ;  /* 0x0000000416007c0c */ /* 0x000fe2000bf26270 */
[----:B------:R-:W-:Y:S01]  /*2670*/  IMAD.IADD R21, R21, 0x1, R11 ;  /* 0x0000000115157824 */ /* 0x000fe200078e020b */
[----:B------:R-:W-:Y:S01]  /*2680*/  LEA.HI R3, R3, R10, RZ, 0x2 ;  /* 0x0000000a03037211 */ /* 0x000fe200078f10ff */
[----:B------:R-:W-:Y:S01]  /*2690*/  IMAD.IADD R29, R11, 0x1, R29 ;  /* 0x000000010b1d7824 */ /* 0x000fe200078e021d */
[----:B-----5:R-:W-:Y:S01]  /*26a0*/  SHF.R.S32.HI R11, RZ, 0x1f, R154 ;  /* 0x0000001fff0b7819 */ /* 0x020fe2000001149a */
[-C--:B------:R-:W-:Y:S01]  /*26b0*/  IMAD.WIDE.U32 R20, R154, R6.reuse, R20 ;  /* 0x000000069a147225 */ /* 0x080fe200078e0014 */
[----:B------:R-:W-:Y:S02]  /*26c0*/  LOP3.LUT R13, R3, 0xfffffffc, RZ, 0xc0, !PT ;  /* 0xfffffffc030d7812 */ /* 0x000fe400078ec0ff */
[----:B------:R-:W-:Y:S01]  /*26d0*/  LOP3.LUT R18, R18, 0xfffffffd, RZ, 0xc0, !PT ;  /* 0xfffffffd12127812 */ /* 0x000fe200078ec0ff */
[----:B------:R-:W-:Y:S01]  /*26e0*/  IMAD.WIDE.U32 R28, R154, R6, R28 ;  /* 0x000000069a1c7225 */ /* 0x000fe200078e001c */
[----:B------:R-:W-:-:S02]  /*26f0*/  SHF.L.U64.HI R38, R6, 0x6, R7 ;  /* 0x0000000606267819 */ /* 0x000fc40000010207 */
[----:B------:R-:W-:Y:S01]  /*2700*/  @P2 LOP3.LUT R18, R18, 0x2, RZ, 0xfc, !PT ;  /* 0x0000000212122812 */ /* 0x000fe200078efcff */
[----:B------:R-:W-:Y:S01]  /*2710*/  IMAD.IADD R12, R10, 0x1, -R13 ;  /* 0x000000010a0c7824 */ /* 0x000fe200078e0a0d */
[----:B---3--:R-:W-:Y:S01]  /*2720*/  LEA.HI R44, R44, 0x8, RZ, 0x19 ;  /* 0x000000082c2c7811 */ /* 0x008fe200078fc8ff */
[----:B------:R-:W-:Y:S01]  /*2730*/  IMAD R10, R11, R6, RZ ;  /* 0x000000060b0a7224 */ /* 0x000fe200078e02ff */
[----:B------:R-:W-:Y:S01]  /*2740*/  LOP3.LUT R18, R18, 0xfffffffe, RZ, 0xc0, !PT ;  /* 0xfffffffe12127812 */ /* 0x000fe200078ec0ff */
[----:B------:R-:W-:Y:S02]  /*2750*/  IMAD.IADD R3, R24, 0x1, R25 ;  /* 0x0000000118037824 */ /* 0x000fe400078e0219 */
[----:B------:R-:W-:Y:S01]  /*2760*/  IMAD R49, R154, R7, R10 ;  /* 0x000000079a317224 */ /* 0x000fe200078e020a */
[----:B0-----:R-:W-:Y:S01]  /*2770*/  SHF.L.U64.HI R41, R4, 0x6, R5 ;  /* 0x0000000604297819 */ /* 0x001fe20000010205 */
[-C--:B------:R-:W-:Y:S01]  /*2780*/  IMAD R8, R9, R4.reuse, RZ ;  /* 0x0000000409087224 */ /* 0x080fe200078e02ff */
[----:B------:R-:W-:Y:S01]  /*2790*/  SEL R9, R45, RZ, P0 ;  /* 0x000000ff2d097207 */ /* 0x000fe20000000000 */
[----:B------:R-:W-:Y:S01]  /*27a0*/  IMAD R11, R11, R4, RZ ;  /* 0x000000040b0b7224 */ /* 0x000fe200078e02ff */
[----:B------:R-:W-:Y:S01]  /*27b0*/  @P1 LOP3.LUT R18, R18, 0x1, RZ, 0xfc, !PT ;  /* 0x0000000112121812 */ /* 0x000fe200078efcff */
[----:B------:R-:W-:-:S02]  /*27c0*/  IMAD R13, R189, R5, R8 ;  /* 0x00000005bd0d7224 */ /* 0x000fc400078e0208 */
[----:B------:R-:W-:Y:S02]  /*27d0*/  IMAD.IADD R9, R16, 0x1, R9 ;  /* 0x0000000110097824 */ /* 0x000fe400078e0209 */
[----:B------:R-:W-:Y:S01]  /*27e0*/  IMAD R11, R154, R5, R11 ;  /* 0x000000059a0b7224 */ /* 0x000fe200078e020b */
[----:B------:R-:W-:Y:S01]  /*27f0*/  LOP3.LUT R5, R40, 0x18, R16, 0xf8, !PT ;  /* 0x0000001828057812 */ /* 0x000fe200078ef810 */
[----:B------:R-:W-:Y:S01]  /*2800*/  IMAD.WIDE.U32 R30, R189, R4, R186 ;  /* 0x00000004bd1e7225 */ /* 0x000fe200078e00ba */
[----:B------:R-:W-:Y:S02]  /*2810*/  SHF.R.S32.HI R8, RZ, 0x1f, R9 ;  /* 0x0000001fff087819 */ /* 0x000fe40000011409 */
[----:B------:R-:W-:Y:S01]  /*2820*/  LOP3.LUT R5, R5, R42, RZ, 0x3c, !PT ;  /* 0x0000002a05057212 */ /* 0x000fe200078e3cff */
[----:B------:R-:W-:Y:S01]  /*2830*/  IMAD.WIDE.U32 R32, R189, R4, R16 ;  /* 0x00000004bd207225 */ /* 0x000fe200078e0010 */
[----:B------:R-:W-:-:S03]  /*2840*/  LEA.HI R37, R8, R9, RZ, 0x3 ;  /* 0x0000000908257211 */ /* 0x000fc600078f18ff */
[----:B------:R-:W-:Y:S01]  /*2850*/  IMAD R46, R198, 0x200, R5 ;  /* 0x00000200c62e7824 */ /* 0x000fe200078e0205 */
[----:B------:R-:W-:Y:S01]  /*2860*/  LOP3.LUT R5, R40, 0x38, R37, 0xf8, !PT ;  /* 0x0000003828057812 */ /* 0x000fe200078ef825 */
[----:B------:R-:W-:Y:S01]  /*2870*/  IMAD.IADD R31, R31, 0x1, R13 ;  /* 0x000000011f1f7824 */ /* 0x000fe200078e020d */
[----:B------:R-:W-:Y:S01]  /*2880*/  LOP3.LUT R51, R37, 0xfffffff8, RZ, 0xc0, !PT ;  /* 0xfffffff825337812 */ /* 0x000fe200078ec0ff */
[----:B------:R-:W-:Y:S01]  /*2890*/  IMAD.IADD R33, R13, 0x1, R33 ;  /* 0x000000010d217824 */ /* 0x000fe200078e0221 */
[----:B------:R-:W-:Y:S01]  /*28a0*/  LOP3.LUT R5, R5, R42, RZ, 0x3c, !PT ;  /* 0x0000002a05057212 */ /* 0x000fe200078e3cff */
[----:B------:R-:W-:Y:S01]  /*28b0*/  IMAD.WIDE.U32 R30, R154, R4, R30 ;  /* 0x000000049a1e7225 */ /* 0x000fe200078e001e */
[----:B------:R-:W-:-:S03]  /*28c0*/  SHF.R.S32.HI R54, RZ, 0x1f, R51 ;  /* 0x0000001fff367819 */ /* 0x000fc60000011433 */
[----:B------:R-:W-:-:S04]  /*28d0*/  IMAD.WIDE.U32 R32, R154, R4, R32 ;  /* 0x000000049a207225 */ /* 0x000fc800078e0020 */
[----:B------:R-:W-:Y:S02]  /*28e0*/  IMAD.IADD R48, R21, 0x1, R49 ;  /* 0x0000000115307824 */ /* 0x000fe400078e0231 */
[----:B------:R-:W-:Y:S02]  /*28f0*/  IMAD.SHL.U32 R39, R6, 0x40, RZ ;  /* 0x0000004006277824 */ /* 0x000fe400078e00ff */
[----:B------:R-:W-:Y:S02]  /*2900*/  IMAD.SHL.U32 R43, R4, 0x40, RZ ;  /* 0x00000040042b7824 */ /* 0x000fe400078e00ff */
[----:B------:R-:W-:Y:S02]  /*2910*/  IMAD.SHL.U32 R45, R45, 0x2, RZ ;  /* 0x000000022d2d7824 */ /* 0x000fe400078e00ff */
[----:B------:R-:W-:Y:S02]  /*2920*/  IMAD R47, R12, 0x40, R189 ;  /* 0x000000400c2f7824 */ /* 0x000fe400078e02bd */
[----:B------:R-:W-:-:S02]  /*2930*/  IMAD.IADD R49, R49, 0x1, R29 ;  /* 0x0000000131317824 */ /* 0x000fc400078e021d */
[----:B------:R-:W-:Y:S02]  /*2940*/  IMAD.IADD R50, R31, 0x1, R11 ;  /* 0x000000011f327824 */ /* 0x000fe400078e020b */
[----:B------:R-:W-:Y:S02]  /*2950*/  IMAD.IADD R52, R11, 0x1, R33 ;  /* 0x000000010b347824 */ /* 0x000fe400078e0221 */
[----:B------:R-:W-:Y:S01]  /*2960*/  IMAD R55, R198, 0x200, R5 ;  /* 0x00000200c6377824 */ /* 0x000fe200078e0205 */
[----:B------:R-:W-:-:S07]  /*2970*/  SHF.R.S32.HI R53, RZ, 0x1f, R0 ;  /* 0x0000001fff357819 */ /* 0x000fce0000011400 */
.L_x_3837:
        /* <DEDUP_REMOVED lines=11> */
[----:B--2---:R-:W2:Y:S08]  /*2a30*/  @!P1 LDC.64 R4, c[0x0][0x418] ;  /* 0x00010600ff049b82 */ /* 0x004eb00000000a00 */
[----:B---3--:R-:W3:Y:S08]  /*2a40*/  @P2 LDC R9, c[0x0][0x434] ;  /* 0x00010d00ff092b82 */ /* 0x008ef00000000800 */
[----:B------:R-:W4:Y:S01]  /*2a50*/  @P2 LDC R10, c[0x0][0x438] ;  /* 0x00010e00ff0a2b82 */ /* 0x000f220000000800 */
[----:B---3--:R-:W-:-:S05]  /*2a60*/  @P2 IMAD.HI.U32 R9, R12, R9, RZ ;  /* 0x000000090c092227 */ /* 0x008fca00078e00ff */
[----:B----4-:R-:W-:Y:S01]  /*2a70*/  @P2 SHF.R.U32.HI R8, RZ, R10, R9 ;  /* 0x0000000aff082219 */ /* 0x010fe20000011609 */
[----:B0-----:R-:W-:-:S03]  /*2a80*/  @!P1 IMAD R10, R53, R6, RZ ;  /* 0x00000006350a9224 */ /* 0x001fc600078e02ff */
[----:B------:R-:W-:Y:S01]  /*2a90*/  @!P1 SHF.R.S32.HI R9, RZ, 0x1f, R8 ;  /* 0x0000001fff099819 */ /* 0x000fe20000011408 */
[C---:B------:R-:W-:Y:S02]  /*2aa0*/  @!P1 IMAD R11, R0.reuse, R7, R10 ;  /* 0x00000007000b9224 */ /* 0x040fe400078e020a */
[----:B------:R-:W-:-:S04]  /*2ab0*/  @!P1 IMAD.WIDE.U32 R6, R0, R6, R8 ;  /* 0x0000000600069225 */ /* 0x000fc800078e0008 */
[----:B------:R-:W-:Y:S01]  /*2ac0*/  @!P1 IMAD.IADD R7, R7, 0x1, R11 ;  /* 0x0000000107079824 */ /* 0x000fe200078e020b */
[----:B--2---:R-:W-:-:S04]  /*2ad0*/  @!P1 LEA R4, P2, R6, R4, 0x2 ;  /* 0x0000000406049211 */ /* 0x004fc800078410ff */
[----:B------:R-:W-:Y:S02]  /*2ae0*/  @!P1 LEA.HI.X R5, R6, R5, R7, 0x2, P2 ;  /* 0x0000000506059211 */ /* 0x000fe400010f1407 */
[----:B-1----:R-:W-:Y:S01]  /*2af0*/  ISETP.GE.AND P2, PT, R66, 0x1, PT ;  /* 0x000000014200780c */ /* 0x002fe20003f46270 */
[----:B------:R-:W-:Y:S01]  /*2b00*/  IMAD.SHL.U32 R64, R23, 0x1000, RZ ;  /* 0x0000100017407824 */ /* 0x000fe200078e00ff */
[----:B------:R-:W-:Y:S05]  /*2b10*/  YIELD ;  /* 0x0000000000007946 */ /* 0x000fea0003800000 */
[----:B------:R-:W-:Y:S01]  /*2b20*/  IMAD.MOV R7, RZ, RZ, -R8 ;  /* 0x000000ffff077224 */ /* 0x000fe200078e0a08 */
[----:B------:R-:W-:Y:S01]  /*2b30*/  BSSY B0, `(.L_x_3805) ;  /* 0x00001bc000007945 */ /* 0x000fe20003800000 */
[----:B------:R-:W-:Y:S01]  /*2b40*/  IMAD.IADD R67, R46, 0x1, R64 ;  /* 0x000000012e437824 */ /* 0x000fe200078e0240 */
[----:B------:R0:W5:Y:S01]  /*2b50*/  @!P1 LDG.E R59, desc[UR42][R4.64] ;  /* 0x0000002a043b9981 */ /* 0x000162000c1e1900 */
[----:B------:R-:W-:Y:S01]  /*2b60*/  IMAD R60, R60, R7, R12 ;  /* 0x000000073c3c7224 */ /* 0x000fe200078e020c */
[----:B------:R-:W-:Y:S01]  /*2b70*/  ISETP.GT.AND P1, PT, R34, R35, PT ;  /* 0x000000232200720c */ /* 0x000fe20003f24270 */
[----:B------:R-:W-:Y:S01]  /*2b80*/  IMAD R67, R67, 0x2, R2 ;  /* 0x0000000243437824 */ /* 0x000fe200078e0202 */
[----:B------:R-:W-:Y:S11]  /*2b90*/  @!P2 BRA `(.L_x_3806) ;  /* 0x000000180000a947 */ /* 0x000ff60003800000 */
[----:B------:R-:W-:Y:S01]  /*2ba0*/  SHF.R.S32.HI R62, RZ, 0x1f, R60 ;  /* 0x0000001fff3e7819 */ /* 0x000fe2000001143c */
[----:B------:R-:W-:Y:S01]  /*2bb0*/  ULDC.64 UR4, c[0x0][0x300] ;  /* 0x0000c00000047ab9 */ /* 0x000fe20000000a00 */
[----:B-----5:R-:W-:Y:S01]  /*2bc0*/  SHF.R.S32.HI R61, RZ, 0x1f, R59 ;  /* 0x0000001fff3d7819 */ /* 0x020fe2000001143b */
[----:B0-----:R-:W-:Y:S01]  /*2bd0*/  IMAD.WIDE.U32 R4, R60, UR4, RZ ;  /* 0x000000043c047c25 */ /* 0x001fe2000f8e00ff */
[----:B------:R-:W-:Y:S01]  /*2be0*/  ULDC.U8 UR8, c[0x0][0x410] ;  /* 0x0001040000087ab9 */ /* 0x000fe20000000000 */
[----:B------:R-:W-:Y:S01]  /*2bf0*/  SHF.R.S32.HI R12, RZ, 0x1f, R34 ;  /* 0x0000001fff0c7819 */ /* 0x000fe20000011422 */
[----:B------:R-:W-:Y:S01]  /*2c00*/  ULDC.64 UR6, c[0x0][0x2e8] ;  /* 0x0000ba0000067ab9 */ /* 0x000fe20000000a00 */
[----:B------:R-:W-:Y:S01]  /*2c10*/  IMAD R7, R62, UR4, RZ ;  /* 0x000000043e077c24 */ /* 0x000fe2000f8e02ff */
[----:B------:R-:W-:Y:S01]  /*2c20*/  ISETP.NE.AND P2, PT, RZ, UR8, PT ;  /* 0x00000008ff007c0c */ /* 0x000fe2000bf45270 */
[----:B------:R-:W-:Y:S02]  /*2c30*/  IMAD R8, R38, R34, RZ ;  /* 0x0000002226087224 */ /* 0x000fe400078e02ff */
[----:B------:R-:W-:Y:S01]  /*2c40*/  IMAD R7, R60, UR5, R7 ;  /* 0x000000053c077c24 */ /* 0x000fe2000f8e0207 */
[----:B------:R-:W-:Y:S01]  /*2c50*/  ULDC.64 UR4, c[0x0][0x310] ;  /* 0x0000c40000047ab9 */ /* 0x000fe20000000a00 */
[----:B------:R-:W-:-:S02]  /*2c60*/  IMAD R9, R12, R39, R8 ;  /* 0x000000270c097224 */ /* 0x000fc400078e0208 */
[----:B------:R-:W-:Y:S02]  /*2c70*/  IMAD R6, R61, UR4, RZ ;  /* 0x000000043d067c24 */ /* 0x000fe4000f8e02ff */
[----:B------:R-:W-:Y:S02]  /*2c80*/  IMAD.IADD R5, R5, 0x1, R7 ;  /* 0x0000000105057824 */ /* 0x000fe400078e0207 */
[C---:B------:R-:W-:Y:S02]  /*2c90*/  IMAD R7, R59.reuse, UR5, R6 ;  /* 0x000000053b077c24 */ /* 0x040fe4000f8e0206 */
[----:B------:R-:W-:Y:S01]  /*2ca0*/  IMAD.WIDE.U32 R4, R59, UR4, R4 ;  /* 0x000000043b047c25 */ /* 0x000fe2000f8e0004 */
[----:B------:R-:W-:-:S03]  /*2cb0*/  ULDC.64 UR4, c[0x0][0x308] ;  /* 0x0000c20000047ab9 */ /* 0x000fc60000000a00 */
[----:B------:R-:W-:Y:S02]  /*2cc0*/  IMAD.IADD R5, R5, 0x1, R7 ;  /* 0x0000000105057824 */ /* 0x000fe400078e0207 */
[----:B------:R-:W-:-:S04]  /*2cd0*/  IMAD.WIDE.U32 R6, R184, UR4, R4 ;  /* 0x00000004b8067c25 */ /* 0x000fc8000f8e0004 */
[----:B------:R-:W-:Y:S01]  /*2ce0*/  IMAD R13, R184, UR5, R7 ;  /* 0x00000005b80d7c24 */ /* 0x000fe2000f8e0207 */
[----:B------:R-:W-:Y:S01]  /*2cf0*/  LEA R68, P3, R6, UR6, 0x1 ;  /* 0x0000000606447c11 */ /* 0x000fe2000f8608ff */
[----:B------:R-:W-:-:S03]  /*2d00*/  IMAD.WIDE.U32 R4, R39, R34, RZ ;  /* 0x0000002227047225 */ /* 0x000fc600078e00ff */
[----:B------:R-:W-:Y:S01]  /*2d10*/  LEA.HI.X R13, R6, UR7, R13, 0x1, P3 ;  /* 0x00000007060d7c11 */ /* 0x000fe200098f0c0d */
[----:B------:R-:W-:Y:S01]  /*2d20*/  IMAD.IADD R10, R5, 0x1, R9 ;  /* 0x00000001050a7824 */ /* 0x000fe200078e0209 */
[----:B------:R-:W-:Y:S07]  /*2d30*/  @!P2 BRA `(.L_x_3807) ;  /* 0x0000000800c8a947 */ /* 0x000fee0003800000 */
[----:B------:R-:W-:Y:S01]  /*2d40*/  IMAD R63, R34, -0x40, R36 ;  /* 0xffffffc0223f7824 */ /* 0x000fe200078e0224 */
[----:B------:R-:W-:Y:S01]  /*2d50*/  BSSY B1, `(.L_x_3808) ;  /* 0x000001e000017945 */ /* 0x000fe20003800000 */
[----:B------:R-:W-:Y:S02]  /*2d60*/  CS2R R8, SRZ ;  /* 0x0000000000087805 */ /* 0x000fe4000001ff00 */
[----:B------:R-:W-:Y:S02]  /*2d70*/  CS2R R26, SRZ ;  /* 0x00000000001a7805 */ /* 0x000fe4000001ff00 */
[----:B------:R-:W-:Y:S02]  /*2d80*/  CS2R R24, SRZ ;  /* 0x0000000000187805 */ /* 0x000fe4000001ff00 */
[----:B------:R-:W-:Y:S02]  /*2d90*/  VIMNMX R63, R63, 0x40, PT ;  /* 0x000000403f3f7848 */ /* 0x000fe40003fe0100 */
[----:B------:R-:W-:-:S02]  /*2da0*/  CS2R R56, SRZ ;  /* 0x0000000000387805 */ /* 0x000fc4000001ff00 */
[----:B------:R-:W-:-:S13]  /*2db0*/  ISETP.GE.AND P2, PT, R189, R63, PT ;  /* 0x0000003fbd00720c */ /* 0x000fda0003f46270 */
[----:B------:R-:W-:Y:S05]  /*2dc0*/  @P2 BRA `(.L_x_3809) ;  /* 0x0000000000582947 */ /* 0x000fea0003800000 */
[----:B------:R-:W-:Y:S01]  /*2dd0*/  IMAD R6, R41, R34, RZ ;  /* 0x0000002229067224 */ /* 0x000fe200078e02ff */
[----:B------:R-:W-:Y:S01]  /*2de0*/  IADD3 R8, P3, R20, R4, RZ ;  /* 0x0000000414087210 */ /* 0x000fe20007f7e0ff */
[----:B------:R-:W-:Y:S01]  /*2df0*/  IMAD.MOV.U32 R4, RZ, RZ, R30 ;  /* 0x000000ffff047224 */ /* 0x000fe200078e001e */
[----:B------:R-:W-:Y:S01]  /*2e00*/  ULDC.64 UR6, c[0x0][0x400] ;  /* 0x0001000000067ab9 */ /* 0x000fe20000000a00 */
[----:B------:R-:W-:Y:S01]  /*2e10*/  IMAD.MOV.U32 R5, RZ, RZ, R50 ;  /* 0x000000ffff057224 */ /* 0x000fe200078e0032 */
[----:B------:R-:W-:Y:S01]  /*2e20*/  ULDC.64 UR4, c[0x0][0x3e8] ;  /* 0x0000fa0000047ab9 */ /* 0x000fe20000000a00 */
[-C--:B------:R-:W-:Y:S02]  /*2e30*/  IMAD R11, R12, R43.reuse, R6 ;  /* 0x0000002b0c0b7224 */ /* 0x080fe400078e0206 */
[----:B------:R-:W-:-:S04]  /*2e40*/  IMAD.WIDE.U32 R6, R34, R43, R4 ;  /* 0x0000002b22067225 */ /* 0x000fc800078e0004 */
[----:B------:R-:W-:Y:S01]  /*2e50*/  IMAD.X R9, R10, 0x1, R48, P3 ;  /* 0x000000010a097824 */ /* 0x000fe200018e0630 */
[----:B------:R-:W-:Y:S01]  /*2e60*/  LEA R4, P3, R6, UR6, 0x1 ;  /* 0x0000000606047c11 */ /* 0x000fe2000f8608ff */
[----:B------:R-:W-:-:S05]  /*2e70*/  IMAD.IADD R5, R7, 0x1, R11 ;  /* 0x0000000107057824 */ /* 0x000fca00078e020b */
        /* <DEDUP_REMOVED lines=11> */
.L_x_3809:
[----:B------:R-:W-:Y:S05]  /*2f30*/  BSYNC B1 ;  /* 0x0000000000017941 */ /* 0x000fea0003800000 */
.L_x_3808:
[----:B------:R-:W-:Y:S01]  /*2f40*/  UISETP.NE.AND UP0, UPT, UR37, 0x3, UPT ;  /* 0x000000032500788c */ /* 0x000fe2000bf05270 */
[----:B0----5:R-:W-:Y:S02]  /*2f50*/  IMAD.MOV.U32 R4, RZ, RZ, R8 ;  /* 0x000000ffff047224 */ /* 0x021fe400078e0008 */
[----:B------:R-:W-:Y:S02]  /*2f60*/  IMAD.MOV.U32 R5, RZ, RZ, R9 ;  /* 0x000000ffff057224 */ /* 0x000fe400078e0009 */
[----:B------:R-:W-:Y:S01]  /*2f70*/  IMAD.MOV.U32 R6, RZ, RZ, R26 ;  /* 0x000000ffff067224 */ /* 0x000fe200078e001a */
[----:B------:R-:W-:Y:S01]  /*2f80*/  PLOP3.LUT P3, PT, PT, PT, UP0, 0x80, 0x0 ;  /* 0x000000000000781c */ /* 0x000fe20003f6f008 */
[----:B------:R-:W-:Y:S01]  /*2f90*/  IMAD.MOV.U32 R7, RZ, RZ, R57 ;  /* 0x000000ffff077224 */ /* 0x000fe200078e0039 */
[----:B------:R-:W-:Y:S01]  /*2fa0*/  PRMT R72, R5, 0x5410, R4 ;  /* 0x0000541005487816 */ /* 0x000fe20000000004 */
[----:B------:R-:W-:Y:S02]  /*2fb0*/  IMAD.MOV.U32 R4, RZ, RZ, R27 ;  /* 0x000000ffff047224 */ /* 0x000fe400078e001b */
[----:B------:R-:W-:-:S03]  /*2fc0*/  IMAD.MOV.U32 R5, RZ, RZ, R25 ;  /* 0x000000ffff057224 */ /* 0x000fc600078e0019 */
[----:B------:R-:W-:Y:S01]  /*2fd0*/  PRMT R70, R4, 0x5410, R6 ;  /* 0x0000541004467816 */ /* 0x000fe20000000006 */
[----:B------:R-:W-:Y:S01]  /*2fe0*/  IMAD.MOV.U32 R4, RZ, RZ, R24 ;  /* 0x000000ffff047224 */ /* 0x000fe200078e0018 */
[----:B------:R-:W-:Y:S01]  /*2ff0*/  PRMT R74, R74, 0x5410, R5 ;  /* 0x000054104a4a7816 */ /* 0x000fe20000000005 */
[----:B------:R-:W-:-:S03]  /*3000*/  IMAD.MOV.U32 R6, RZ, RZ, R56 ;  /* 0x000000ffff067224 */ /* 0x000fc600078e0038 */
[----:B------:R-:W-:Y:S02]  /*3010*/  PRMT R73, R7, 0x5410, R4 ;  /* 0x0000541007497816 */ /* 0x000fe40000000004 */
[----:B------:R-:W-:Y:S01]  /*3020*/  PRMT R71, R6, 0x7610, R71 ;  /* 0x0000761006477816 */ /* 0x000fe20000000047 */
[----:B------:R-:W-:Y:S06]  /*3030*/  @!P3 BRA `(.L_x_3810) ;  /* 0x000000000004b947 */ /* 0x000fec0003800000 */
[----:B------:R-:W-:Y:S01]  /*3040*/  BPT.TRAP 0x1 ;  /* 0x000000040000795c */ /* 0x000fe20000300000 */
.L_x_3810:
[----:B------:R-:W-:Y:S01]  /*3050*/  IMAD R58, R23, 0x8, R2 ;  /* 0x00000008173a7824 */ /* 0x000fe200078e0202 */
[----:B------:R-:W-:Y:S01]  /*3060*/  SHF.L.U32 R65, R188, 0x1f, RZ ;  /* 0x0000001fbc417819 */ /* 0x000fe200000006ff */
[----:B------:R-:W-:Y:S03]  /*3070*/  BSSY B1, `(.L_x_3811) ;  /* 0x0000003000017945 */ /* 0x000fe60003800000 */
[----:B------:R-:W0:Y:S02]  /*3080*/  SYNCS.PHASECHK.TRANS64.TRYWAIT P4, [R58+URZ+0x28c90], R65 ;  /* 0x028c90413a0075a7 */ /* 0x000e24000808017f */
[----:B0-----:R-:W-:Y:S05]  /*3090*/  @!P4 BRA `(.L_x_3812) ;  /* 0x0000017800f0c947 */ /* 0x001fea0003800000 */
.L_x_4060:
[----:B------:R-:W-:Y:S05]  /*30a0*/  BSYNC B1 ;  /* 0x0000000000017941 */ /* 0x000fea0003800000 */
.L_x_3811:
[----:B------:R-:W-:-:S03]  /*30b0*/  UMOV UR4, 0xffffffff ;  /* 0xffffffff00047882 */ /* 0x000fc60000000000 */
[----:B------:R-:W-:Y:S05]  /*30c0*/  BRA.DIV UR4, `(.L_x_3813) ;  /* 0x0000017a04f87947 */ /* 0x000fea000b800000 */
[----:B------:R1:W2:Y:S04]  /*30d0*/  SHFL.IDX PT, R69, R13, RZ, 0x1c1f ;  /* 0x001c1fff0d457589 */ /* 0x0002a800000e0000 */
[----:B------:R1:W3:Y:S02]  /*30e0*/  SHFL.IDX PT, R14, R68, RZ, 0x1c1f ;  /* 0x001c1fff440e7589 */ /* 0x0002e400000e0000 */
.L_x_4064:
[----:B------:R-:W-:Y:S05]  /*30f0*/  @P2 BRA `(.L_x_3814) ;  /* 0x00000014007c2947 */ /* 0x000fea0003800000 */
[----:B------:R-:W-:Y:S01]  /*3100*/  LOP3.LUT P4, RZ, R18, 0x2, RZ, 0xc0, !PT ;  /* 0x0000000212ff7812 */ /* 0x000fe2000788c0ff */
[----:B------:R-:W-:-:S12]  /*3110*/  BSSY B1, `(.L_x_3815) ;  /* 0x0000037000017945 */ /* 0x000fd80003800000 */
[----:B------:R-:W-:Y:S05]  /*3120*/  @P4 BRA `(.L_x_3816) ;  /* 0x0000000000d44947 */ /* 0x000fea0003800000 */
[----:B------:R4:W0:Y:S01]  /*3130*/  LDS.128 R4, [R67+0x22400] ;  /* 0x0224000043047984 */ /* 0x0008220000000c00 */
[C---:B---3--:R-:W-:Y:S01]  /*3140*/  LEA R10, P2, R16.reuse, R14, 0x1 ;  /* 0x0000000e100a7211 */ /* 0x048fe200078408ff */
[----:B------:R-:W-:Y:S03]  /*3150*/  BSSY B2, `(.L_x_3817) ;  /* 0x0000031000027945 */ /* 0x000fe60003800000 */
[----:B--2---:R-:W-:Y:S02]  /*3160*/  LEA.HI.X R11, R16, R69, R17, 0x1, P2 ;  /* 0x00000045100b7211 */ /* 0x004fe400010f0c11 */
[----:B------:R-:W-:-:S13]  /*3170*/  ISETP.GE.AND P2, PT, R186, R66, PT ;  /* 0x00000042ba00720c */ /* 0x000fda0003f46270 */
[----:B----4-:R-:W-:Y:S05]  /*3180*/  @P2 BRA `(.L_x_3818) ;  /* 0x0000000000b42947 */ /* 0x010fea0003800000 */
[----:B-1----:R-:W-:Y:S02]  /*3190*/  SHF.R.U64 R13, R56, 0x10, R57 ;  /* 0x00000010380d7819 */ /* 0x002fe40000001239 */
[----:B------:R-:W-:Y:S01]  /*31a0*/  SHF.R.U64 R12, R26, 0x10, R27 ;  /* 0x000000101a0c7819 */ /* 0x000fe2000000121b */
[----:B0-----:R-:W-:Y:S01]  /*31b0*/  IMAD.U32 R26, R5, 0x10000, RZ ;  /* 0x00010000051a7824 */ /* 0x001fe200078e00ff */
[----:B------:R-:W-:Y:S02]  /*31c0*/  PRMT R13, R71, 0x5410, R13 ;  /* 0x00005410470d7816 */ /* 0x000fe4000000000d */
[----:B------:R-:W-:Y:S02]  /*31d0*/  PRMT R12, R70, 0x5432, R12 ;  /* 0x00005432460c7816 */ /* 0x000fe4000000000c */
[----:B------:R-:W-:Y:S02]  /*31e0*/  SHF.R.U32.HI R15, RZ, 0x10, R27 ;  /* 0x00000010ff0f7819 */ /* 0x000fe4000001161b */
[----:B------:R-:W-:-:S02]  /*31f0*/  SHF.R.U32.HI R67, RZ, 0x10, R57 ;  /* 0x00000010ff437819 */ /* 0x000fc40000011639 */
[----:B------:R-:W-:Y:S02]  /*3200*/  LOP3.LUT R27, R5, 0xffff0000, RZ, 0xc0, !PT ;  /* 0xffff0000051b7812 */ /* 0x000fe400078ec0ff */
[C---:B------:R-:W-:Y:S01]  /*3210*/  LOP3.LUT R57, R13.reuse, 0xffff0000, RZ, 0xc0, !PT ;  /* 0xffff00000d397812 */ /* 0x040fe200078ec0ff */
[----:B------:R-:W-:Y:S01]  /*3220*/  IMAD.U32 R13, R13, 0x10000, RZ ;  /* 0x000100000d0d7824 */ /* 0x000fe200078e00ff */
[C---:B------:R-:W-:Y:S01]  /*3230*/  LOP3.LUT R56, R12.reuse, 0xffff0000, RZ, 0xc0, !PT ;  /* 0xffff00000c387812 */ /* 0x040fe200078ec0ff */
[----:B------:R-:W-:Y:S01]  /*3240*/  IMAD.U32 R12, R12, 0x10000, RZ ;  /* 0x000100000c0c7824 */ /* 0x000fe200078e00ff */
[----:B------:R-:W-:Y:S01]  /*3250*/  PRMT R67, R73, 0x5410, R67 ;  /* 0x0000541049437816 */ /* 0x000fe20000000043 */
[C---:B------:R-:W-:Y:S01]  /*3260*/  FMUL.FTZ R5, R27.reuse, R57 ;  /* 0x000000391b057220 */ /* 0x040fe20000410000 */
[----:B------:R-:W-:Y:S01]  /*3270*/  PRMT R15, R70, 0x5410, R15 ;  /* 0x00005410460f7816 */ /* 0x000fe2000000000f */
[----:B------:R-:W-:Y:S01]  /*3280*/  FMUL.FTZ R68, R27, R56 ;  /* 0x000000381b447220 */ /* 0x000fe20000410000 */
[----:B------:R-:W-:-:S02]  /*3290*/  IMAD.U32 R27, R6, 0x10000, RZ ;  /* 0x00010000061b7824 */ /* 0x000fc400078e00ff */
[----:B------:R-:W-:Y:S01]  /*32a0*/  FFMA.FTZ R5, R26, R56, -R5 ;  /* 0x000000381a057223 */ /* 0x000fe20000010805 */
[----:B------:R-:W-:Y:S01]  /*32b0*/  LOP3.LUT R56, R6, 0xffff0000, RZ, 0xc0, !PT ;  /* 0xffff000006387812 */ /* 0x000fe200078ec0ff */
[----:B------:R-:W-:Y:S01]  /*32c0*/  FFMA.FTZ R26, R26, R57, R68 ;  /* 0x000000391a1a7223 */ /* 0x000fe20000010044 */
[C---:B------:R-:W-:Y:S01]  /*32d0*/  IMAD.U32 R68, R67.reuse, 0x10000, RZ ;  /* 0x0001000043447824 */ /* 0x040fe200078e00ff */
[----:B------:R-:W-:Y:S01]  /*32e0*/  LOP3.LUT R67, R67, 0xffff0000, RZ, 0xc0, !PT ;  /* 0xffff000043437812 */ /* 0x000fe200078ec0ff */
[C---:B------:R-:W-:Y:S01]  /*32f0*/  IMAD.U32 R57, R15.reuse, 0x10000, RZ ;  /* 0x000100000f397824 */ /* 0x040fe200078e00ff */
[----:B------:R-:W-:Y:S01]  /*3300*/  LOP3.LUT R15, R15, 0xffff0000, RZ, 0xc0, !PT ;  /* 0xffff00000f0f7812 */ /* 0x000fe200078ec0ff */
[----:B------:R-:W-:Y:S01]  /*3310*/  FMUL.FTZ R6, R56, R68 ;  /* 0x0000004438067220 */ /* 0x000fe20000410000 */
[----:B------:R-:W-:Y:S01]  /*3320*/  F2FP.BF16.F32.PACK_AB R5, R26, R5 ;  /* 0x000000051a05723e */ /* 0x000fe200000010ff */
[----:B------:R-:W-:Y:S01]  /*3330*/  FMUL.FTZ R71, R56, R57 ;  /* 0x0000003938477220 */ /* 0x000fe20000410000 */
[----:B------:R-:W-:-:S02]  /*3340*/  IMAD.U32 R56, R7, 0x10000, RZ ;  /* 0x0001000007387824 */ /* 0x000fc400078e00ff */
[----:B------:R-:W-:Y:S01]  /*3350*/  FFMA.FTZ R6, R27, R57, -R6 ;  /* 0x000000391b067223 */ /* 0x000fe20000010806 */
[----:B------:R-:W-:Y:S01]  /*3360*/  LOP3.LUT R57, R7, 0xffff0000, RZ, 0xc0, !PT ;  /* 0xffff000007397812 */ /* 0x000fe200078ec0ff */
[C---:B------:R-:W-:Y:S01]  /*3370*/  IMAD.U32 R7, R4.reuse, 0x10000, RZ ;  /* 0x0001000004077824 */ /* 0x040fe200078e00ff */
[----:B------:R-:W-:Y:S01]  /*3380*/  LOP3.LUT R4, R4, 0xffff0000, RZ, 0xc0, !PT ;  /* 0xffff000004047812 */ /* 0x000fe200078ec0ff */
[----:B------:R-:W-:Y:S02]  /*3390*/  FFMA.FTZ R27, R27, R68, R71 ;  /* 0x000000441b1b7223 */ /* 0x000fe40000010047 */
        /* <DEDUP_REMOVED lines=10> */
[----:B------:R-:W-:-:S03]  /*3440*/  F2FP.BF16.F32.PACK_AB R4, R7, R68 ;  /* 0x000000440704723e */ /* 0x000fc600000010ff */
[----:B------:R-:W-:-:S07]  /*3450*/  IMAD.MOV.U32 R7, RZ, RZ, R70 ;  /* 0x000000ffff077224 */ /* 0x000fce00078e0046 */
.L_x_3818:
[----:B------:R-:W-:Y:S05]  /*3460*/  BSYNC B2 ;  /* 0x0000000000027941 */ /* 0x000fea0003800000 */
.L_x_3817:
[----:B0-----:R4:W-:Y:S02]  /*3470*/  ST.E.128 desc[UR42][R10.64], R4 ;  /* 0x000000040a007985 */ /* 0x0019e4000c101d2a */
.L_x_3816:
[----:B------:R-:W-:Y:S05]  /*3480*/  BSYNC B1 ;  /* 0x0000000000017941 */ /* 0x000fea0003800000 */
.L_x_3815:
[----:B------:R-:W-:-:S13]  /*3490*/  LOP3.LUT P2, RZ, R18, 0x1, RZ, 0xc0, !PT ;  /* 0x0000000112ff7812 */ /* 0x000fda000784c0ff */
[----:B------:R-:W-:Y:S05]  /*34a0*/  @P2 BRA `(.L_x_3814) ;  /* 0x0000001000902947 */ /* 0x000fea0003800000 */
[----:B----4-:R-:W-:Y:S01]  /*34b0*/  IMAD.MOV.U32 R5, RZ, RZ, 0x20 ;  /* 0x00000020ff057424 */ /* 0x010fe200078e00ff */
[----:B------:R-:W-:Y:S01]  /*34c0*/  LOP3.LUT P2, RZ, R191, 0x4, RZ, 0xc0, !PT ;  /* 0x00000004bfff7812 */ /* 0x000fe2000784c0ff */
[----:B------:R-:W-:Y:S03]  /*34d0*/  BSSY B1, `(.L_x_3819) ;  /* 0x0000036000017945 */ /* 0x000fe60003800000 */
[----:B------:R-:W-:Y:S02]  /*34e0*/  SEL R5, R5, 0xffffffe0, !P2 ;  /* 0xffffffe005057807 */ /* 0x000fe40005000000 */
[C---:B---3--:R-:W-:Y:S02]  /*34f0*/  LEA R10, P2, R22.reuse, R14, 0x1 ;  /* 0x0000000e160a7211 */ /* 0x048fe400078408ff */
[----:B------:R-:W-:Y:S02]  /*3500*/  IADD3 R5, R5, R46, R64 ;  /* 0x0000002e05057210 */ /* 0x000fe40007ffe040 */
[----:B--2---:R-:W-:-:S02]  /*3510*/  LEA.HI.X R11, R22, R69, R193, 0x1, P2 ;  /* 0x00000045160b7211 */ /* 0x004fc400010f0cc1 */
[----:B------:R-:W-:Y:S01]  /*3520*/  ISETP.GE.AND P2, PT, R194, R66, PT ;  /* 0x00000042c200720c */ /* 0x000fe20003f46270 */
[----:B------:R-:W-:-:S06]  /*3530*/  IMAD R4, R5, 0x2, R2 ;  /* 0x0000000205047824 */ /* 0x000fcc00078e0202 */
[----:B------:R-:W2:Y:S06]  /*3540*/  LDS.128 R4, [R4+0x22400] ;  /* 0x0224000004047984 */ /* 0x000eac0000000c00 */
[----:B------:R-:W-:Y:S05]  /*3550*/  @P2 BRA `(.L_x_3820) ;  /* 0x0000000000b42947 */ /* 0x000fea0003800000 */
[----:B------:R-:W-:Y:S02]  /*3560*/  SHF.R.U64 R12, R24, 0x10, R25 ;  /* 0x00000010180c7819 */ /* 0x000fe40000001219 */
[----:B------:R-:W-:Y:S02]  /*3570*/  SHF.R.U64 R14, R8, 0x10, R9 ;  /* 0x00000010080e7819 */ /* 0x000fe40000001209 */
[----:B------:R-:W-:Y:S02]  /*3580*/  SHF.R.U32.HI R56, RZ, 0x10, R25 ;  /* 0x00000010ff387819 */ /* 0x000fe40000011619 */
[----:B------:R-:W-:Y:S01]  /*3590*/  SHF.R.U32.HI R15, RZ, 0x10, R9 ;  /* 0x00000010ff0f7819 */ /* 0x000fe20000011609 */
[----:B--2---:R-:W-:Y:S01]  /*35a0*/  IMAD.U32 R9, R6, 0x10000, RZ ;  /* 0x0001000006097824 */ /* 0x004fe200078e00ff */
        /* <DEDUP_REMOVED lines=9> */
[----:B------:R-:W-:Y:S01]  /*3640*/  FMUL.FTZ R66, R12, R27 ;  /* 0x0000001b0c427220 */ /* 0x000fe20000410000 */
[----:B-1----:R-:W-:Y:S01]  /*3650*/  LOP3.LUT R13, R6, 0xffff0000, RZ, 0xc0, !PT ;  /* 0xffff0000060d7812 */ /* 0x002fe200078ec0ff */
[C---:B------:R-:W-:Y:S01]  /*3660*/  IMAD.U32 R6, R7.reuse, 0x10000, RZ ;  /* 0x0001000007067824 */ /* 0x040fe200078e00ff */
[----:B------:R-:W-:Y:S01]  /*3670*/  LOP3.LUT R8, R7, 0xffff0000, RZ, 0xc0, !PT ;  /* 0xffff000007087812 */ /* 0x000fe200078ec0ff */
[----:B------:R-:W-:-:S02]  /*3680*/  IMAD.U32 R7, R5, 0x10000, RZ ;  /* 0x0001000005077824 */ /* 0x000fc400078e00ff */
[-C--:B------:R-:W-:Y:S01]  /*3690*/  FMUL.FTZ R12, R12, R15.reuse ;  /* 0x0000000f0c0c7220 */ /* 0x080fe20000410000 */
[----:B------:R-:W-:Y:S02]  /*36a0*/  IMAD.U32 R64, R56, 0x10000, RZ ;  /* 0x0001000038407824 */ /* 0x000fe400078e00ff */
[C---:B------:R-:W-:Y:S01]  /*36b0*/  FFMA.FTZ R66, R7.reuse, R15, -R66 ;  /* 0x0000000f07427223 */ /* 0x040fe20000010842 */
[----:B------:R-:W-:Y:S01]  /*36c0*/  FFMA.FTZ R27, R7, R27, R12 ;  /* 0x0000001b071b7223 */ /* 0x000fe2000001000c */
[C---:B------:R-:W-:Y:S01]  /*36d0*/  FMUL.FTZ R68, R13.reuse, R64 ;  /* 0x000000400d447220 */ /* 0x040fe20000410000 */
[-C--:B------:R-:W-:Y:S01]  /*36e0*/  FMUL.FTZ R12, R13, R26.reuse ;  /* 0x0000001a0d0c7220 */ /* 0x080fe20000410000 */
[----:B------:R-:W-:Y:S01]  /*36f0*/  IMAD.U32 R5, R4, 0x10000, RZ ;  /* 0x0001000004057824 */ /* 0x000fe200078e00ff */
[----:B------:R-:W-:Y:S01]  /*3700*/  LOP3.LUT R13, R56, 0xffff0000, RZ, 0xc0, !PT ;  /* 0xffff0000380d7812 */ /* 0x000fe200078ec0ff */
[C---:B------:R-:W-:Y:S01]  /*3710*/  FFMA.FTZ R68, R9.reuse, R26, -R68 ;  /* 0x0000001a09447223 */ /* 0x040fe20000010844 */
[----:B------:R-:W-:Y:S01]  /*3720*/  LOP3.LUT R7, R24, 0xffff0000, RZ, 0xc0, !PT ;  /* 0xffff000018077812 */ /* 0x000fe200078ec0ff */
[----:B------:R-:W-:Y:S01]  /*3730*/  IMAD.U32 R14, R14, 0x10000, RZ ;  /* 0x000100000e0e7824 */ /* 0x000fe200078e00ff */
[----:B------:R-:W-:Y:S01]  /*3740*/  LOP3.LUT R4, R4, 0xffff0000, RZ, 0xc0, !PT ;  /* 0xffff000004047812 */ /* 0x000fe200078ec0ff */
[----:B------:R-:W-:Y:S01]  /*3750*/  FFMA.FTZ R9, R9, R64, R12 ;  /* 0x0000004009097223 */ /* 0x000fe2000001000c */
[C---:B------:R-:W-:Y:S01]  /*3760*/  FMUL.FTZ R15, R8.reuse, R13 ;  /* 0x0000000d080f7220 */ /* 0x040fe20000410000 */
[----:B------:R-:W-:Y:S01]  /*3770*/  FMUL.FTZ R12, R8, R7 ;  /* 0x00000007080c7220 */ /* 0x000fe20000410000 */
        /* <DEDUP_REMOVED lines=10> */
[----:B------:R-:W-:-:S07]  /*3820*/  IMAD.MOV.U32 R5, RZ, RZ, R27 ;  /* 0x000000ffff057224 */ /* 0x000fce00078e001b */
.L_x_3820:
[----:B------:R-:W-:Y:S05]  /*3830*/  BSYNC B1 ;  /* 0x0000000000017941 */ /* 0x000fea0003800000 */
.L_x_3819:
[----:B--2---:R2:W-:Y:S01]  /*3840*/  ST.E.128 desc[UR42][R10.64], R4 ;  /* 0x000000040a007985 */ /* 0x0045e2000c101d2a */
[----:B------:R-:W-:Y:S05]  /*3850*/  BRA `(.L_x_3814) ;  /* 0x0000000c00a47947 */ /* 0x000fea0003800000 */
.L_x_3807:
[----:B------:R-:W-:-:S05]  /*3860*/  IMAD R63, R34, -0x40, R36 ;  /* 0xffffffc0223f7824 */ /* 0x000fca00078e0224 */
[----:B------:R-:W-:-:S04]  /*3870*/  VIMNMX R63, R63, 0x40, PT ;  /* 0x000000403f3f7848 */ /* 0x000fc80003fe0100 */
[----:B------:R-:W-:-:S04]  /*3880*/  ISETP.GE.AND P2, PT, R189, R63, PT ;  /* 0x0000003fbd00720c */ /* 0x000fc80003f46270 */
[----:B------:R-:W-:-:S13]  /*3890*/  ISETP.GE.OR P3, PT, R16, R66, P2 ;  /* 0x000000421000720c */ /* 0x000fda0001766670 */
[----:B------:R-:W-:Y:S01]  /*38a0*/  @!P3 IADD3 R4, P4, R28, R4, RZ ;  /* 0x000000041c04b210 */ /* 0x000fe20007f9e0ff */
[----:B------:R-:W0:Y:S04]  /*38b0*/  @!P3 LDC.64 R8, c[0x0][0x400] ;  /* 0x00010000ff08bb82 */ /* 0x000e280000000a00 */
[----:B------:R-:W-:-:S04]  /*38c0*/  @!P3 IMAD.X R5, R10, 0x1, R49, P4 ;  /* 0x000000010a05b824 */ /* 0x000fc800020e0631 */
[----:B------:R-:W1:Y:S02]  /*38d0*/  @!P3 LDC.64 R10, c[0x0][0x3e8] ;  /* 0x0000fa00ff0abb82 */ /* 0x000e640000000a00 */
[----:B-1----:R-:W-:-:S04]  /*38e0*/  @!P3 LEA R10, P4, R4, R10, 0x1 ;  /* 0x0000000a040ab211 */ /* 0x002fc800078808ff */
[----:B------:R-:W-:Y:S01]  /*38f0*/  @!P3 LEA.HI.X R11, R4, R11, R5, 0x1, P4 ;  /* 0x0000000b040bb211 */ /* 0x000fe200020f0c05 */
[----:B------:R-:W-:Y:S02]  /*3900*/  @!P3 IMAD R4, R41, R34, RZ ;  /* 0x000000222904b224 */ /* 0x000fe400078e02ff */
[----:B------:R-:W-:Y:S02]  /*3910*/  @!P3 IMAD.MOV.U32 R5, RZ, RZ, R52 ;  /* 0x000000ffff05b224 */ /* 0x000fe400078e0034 */
[----:B------:R-:W-:Y:S02]  /*3920*/  @!P3 IMAD R7, R12, R43, R4 ;  /* 0x0000002b0c07b224 */ /* 0x000fe400078e0204 */
[----:B------:R-:W-:-:S04]  /*3930*/  @!P3 IMAD.MOV.U32 R4, RZ, RZ, R32 ;  /* 0x000000ffff04b224 */ /* 0x000fc800078e0020 */
[----:B------:R-:W-:-:S04]  /*3940*/  @!P3 IMAD.WIDE.U32 R4, R34, R43, R4 ;  /* 0x0000002b2204b225 */ /* 0x000fc800078e0004 */
[----:B------:R-:W-:Y:S01]  /*3950*/  @!P3 IMAD.IADD R5, R7, 0x1, R5 ;  /* 0x000000010705b824 */ /* 0x000fe200078e0205 */
[C---:B0-----:R-:W-:Y:S02]  /*3960*/  @!P3 LEA R8, P4, R4.reuse, R8, 0x1 ;  /* 0x000000080408b211 */ /* 0x041fe400078808ff */
[----:B------:R-:W-:Y:S02]  /*3970*/  CS2R R6, SRZ ;  /* 0x0000000000067805 */ /* 0x000fe4000001ff00 */
[----:B------:R-:W-:Y:S02]  /*3980*/  CS2R R26, SRZ ;  /* 0x00000000001a7805 */ /* 0x000fe4000001ff00 */
[----:B------:R-:W-:Y:S02]  /*3990*/  CS2R R24, SRZ ;  /* 0x0000000000187805 */ /* 0x000fe4000001ff00 */
[----:B------:R-:W-:Y:S02]  /*39a0*/  @!P3 LEA.HI.X R9, R4, R9, R5, 0x1, P4 ;  /* 0x000000090409b211 */ /* 0x000fe400020f0c05 */
[----:B------:R-:W-:-:S03]  /*39b0*/  CS2R R4, SRZ ;  /* 0x0000000000047805 */ /* 0x000fc6000001ff00 */
[----:B------:R-:W2:Y:S04]  /*39c0*/  @!P3 LDG.E.128 R24, desc[UR42][R8.64] ;  /* 0x0000002a0818b981 */ /* 0x000ea8000c1e1d00 */
[----:B------:R-:W3:Y:S01]  /*39d0*/  @!P3 LDG.E.128 R4, desc[UR42][R10.64] ;  /* 0x0000002a0a04b981 */ /* 0x000ee2000c1e1d00 */
[----:B------:R-:W-:-:S06]  /*39e0*/  UISETP.NE.AND UP0, UPT, UR37, 0x3, UPT ;  /* 0x000000032500788c */ /* 0x000fcc000bf05270 */
[----:B------:R-:W-:Y:S02]  /*39f0*/  PLOP3.LUT P3, PT, PT, PT, UP0, 0x80, 0x0 ;  /* 0x000000000000781c */ /* 0x000fe40003f6f008 */
[----:B------:R-:W-:Y:S01]  /*3a00*/  ISETP.GE.AND P4, PT, R16, R66, PT ;  /* 0x000000421000720c */ /* 0x000fe20003f86270 */
[----:B--2---:R-:W-:Y:S02]  /*3a10*/  IMAD.MOV.U32 R8, RZ, RZ, R26 ;  /* 0x000000ffff087224 */ /* 0x004fe400078e001a */
[----:B------:R-:W-:Y:S02]  /*3a20*/  IMAD.MOV.U32 R9, RZ, RZ, R27 ;  /* 0x000000ffff097224 */ /* 0x000fe400078e001b */
[----:B---3--:R-:W-:Y:S02]  /*3a30*/  IMAD.MOV.U32 R12, RZ, RZ, R4 ;  /* 0x000000ffff0c7224 */ /* 0x008fe400078e0004 */
[----:B------:R-:W-:Y:S02]  /*3a40*/  IMAD.MOV.U32 R14, RZ, RZ, R5 ;  /* 0x000000ffff0e7224 */ /* 0x000fe400078e0005 */
[----:B------:R-:W-:-:S02]  /*3a50*/  IMAD.MOV.U32 R15, RZ, RZ, R6 ;  /* 0x000000ffff0f7224 */ /* 0x000fc400078e0006 */
[----:B------:R-:W-:Y:S02]  /*3a60*/  IMAD.MOV.U32 R56, RZ, RZ, R7 ;  /* 0x000000ffff387224 */ /* 0x000fe400078e0007 */
[----:B------:R-:W-:Y:S02]  /*3a70*/  IMAD.MOV.U32 R10, RZ, RZ, R24 ;  /* 0x000000ffff0a7224 */ /* 0x000fe400078e0018 */
[----:B------:R-:W-:Y:S01]  /*3a80*/  IMAD.MOV.U32 R11, RZ, RZ, R25 ;  /* 0x000000ffff0b7224 */ /* 0x000fe200078e0019 */
[----:B------:R-:W-:Y:S02]  /*3a90*/  PRMT R80, R12, 0x7610, R80 ;  /* 0x000076100c507816 */ /* 0x000fe40000000050 */
[----:B------:R-:W-:Y:S02]  /*3aa0*/  PRMT R71, R14, 0x7610, R71 ;  /* 0x000076100e477816 */ /* 0x000fe40000000047 */
[----:B------:R-:W-:Y:S02]  /*3ab0*/  PRMT R82, R15, 0x7610, R82 ;  /* 0x000076100f527816 */ /* 0x000fe40000000052 */
[----:B------:R-:W-:-:S02]  /*3ac0*/  PRMT R83, R56, 0x7610, R83 ;  /* 0x0000761038537816 */ /* 0x000fc40000000053 */
[----:B------:R-:W-:Y:S02]  /*3ad0*/  PRMT R81, R10, 0x5410, R8 ;  /* 0x000054100a517816 */ /* 0x000fe40000000008 */
[----:B------:R-:W-:Y:S02]  /*3ae0*/  PRMT R79, R9, 0x7610, R79 ;  /* 0x00007610094f7816 */ /* 0x000fe4000000004f */
[----:B------:R-:W-:Y:S01]  /*3af0*/  PRMT R72, R11, 0x7610, R72 ;  /* 0x000076100b487816 */ /* 0x000fe20000000048 */
[----:B------:R-:W-:Y:S06]  /*3b00*/  @!P3 BRA `(.L_x_3821) ;  /* 0x000000000004b947 */ /* 0x000fec0003800000 */
[----:B------:R-:W-:Y:S01]  /*3b10*/  BPT.TRAP 0x1 ;  /* 0x000000040000795c */ /* 0x000fe20000300000 */
.L_x_3821:
[----:B------:R-:W-:Y:S01]  /*3b20*/  IMAD R58, R23, 0x8, R2 ;  /* 0x00000008173a7824 */ /* 0x000fe200078e0202 */
[----:B------:R-:W-:Y:S01]  /*3b30*/  SHF.L.U32 R65, R188, 0x1f, RZ ;  /* 0x0000001fbc417819 */ /* 0x000fe200000006ff */
[----:B------:R-:W-:Y:S03]  /*3b40*/  BSSY B1, `(.L_x_3822) ;  /* 0x0000003000017945 */ /* 0x000fe60003800000 */
[----:B------:R-:W0:Y:S02]  /*3b50*/  SYNCS.PHASECHK.TRANS64.TRYWAIT P5, [R58+URZ+0x28c90], R65 ;  /* 0x028c90413a0075a7 */ /* 0x000e2400080a017f */
[----:B0-----:R-:W-:Y:S05]  /*3b60*/  @!P5 BRA `(.L_x_3823) ;  /* 0x000001700094d947 */ /* 0x001fea0003800000 */
.L_x_4065:
[----:B------:R-:W-:Y:S05]  /*3b70*/  BSYNC B1 ;  /* 0x0000000000017941 */ /* 0x000fea0003800000 */
.L_x_3822:
[----:B------:R-:W-:-:S03]  /*3b80*/  UMOV UR4, 0xffffffff ;  /* 0xffffffff00047882 */ /* 0x000fc60000000000 */
[----:B------:R-:W-:Y:S05]  /*3b90*/  BRA.DIV UR4, `(.L_x_3824) ;  /* 0x00000172049c7947 */ /* 0x000fea000b800000 */
[----:B------:R1:W2:Y:S04]  /*3ba0*/  SHFL.IDX PT, R66, R13, RZ, 0x1c1f ;  /* 0x001c1fff0d427589 */ /* 0x0002a800000e0000 */
[----:B------:R-:W3:Y:S02]  /*3bb0*/  SHFL.IDX PT, R68, R68, RZ, 0x1c1f ;  /* 0x001c1fff44447589 */ /* 0x000ee400000e0000 */
.L_x_4069:
[----:B------:R-:W4:Y:S02]  /*3bc0*/  LDC R70, c[0x0][0x2f4] ;  /* 0x0000bd00ff467b82 */ /* 0x000f240000000800 */
[----:B----4-:R-:W-:-:S13]  /*3bd0*/  ISETP.GE.OR P2, PT, R16, R70, P2 ;  /* 0x000000461000720c */ /* 0x010fda0001746670 */
[----:B------:R-:W-:Y:S05]  /*3be0*/  @P2 BRA `(.L_x_3814) ;  /* 0x0000000800c02947 */ /* 0x000fea0003800000 */
[----:B------:R-:W-:Y:S01]  /*3bf0*/  IMAD.IADD R8, R70, 0x1, -R45 ;  /* 0x0000000146087824 */ /* 0x000fe200078e0a2d */
[----:B---3--:R-:W-:Y:S01]  /*3c00*/  LEA R56, P2, R51, R68, 0x1 ;  /* 0x0000004433387211 */ /* 0x008fe200078408ff */
[----:B------:R-:W-:Y:S03]  /*3c10*/  BSSY B1, `(.L_x_3825) ;  /* 0x0000070000017945 */ /* 0x000fe60003800000 */
[----:B------:R-:W-:Y:S02]  /*3c20*/  SEL R8, R45, R8, !P0 ;  /* 0x000000082d087207 */ /* 0x000fe40004000000 */
[----:B--2---:R-:W-:Y:S02]  /*3c30*/  LEA.HI.X R57, R51, R66, R54, 0x1, P2 ;  /* 0x0000004233397211 */ /* 0x004fe400010f0c36 */
[----:B------:R-:W-:-:S04]  /*3c40*/  SHF.R.S32.HI R9, RZ, 0x1f, R8 ;  /* 0x0000001fff097819 */ /* 0x000fc80000011408 */
[----:B------:R-:W-:-:S04]  /*3c50*/  LEA.HI R9, R9, R8, RZ, 0x4 ;  /* 0x0000000809097211 */ /* 0x000fc800078f20ff */
[----:B------:R-:W-:-:S04]  /*3c60*/  SHF.R.S32.HI R8, RZ, 0x4, R9 ;  /* 0x00000004ff087819 */ /* 0x000fc80000011409 */
[----:B------:R-:W-:-:S05]  /*3c70*/  LEA.HI.SX32 R8, R37, R8, 0x1d ;  /* 0x0000000825087211 */ /* 0x000fca00078feaff */
[----:B------:R-:W-:-:S05]  /*3c80*/  IMAD.SHL.U32 R67, R8, 0x8, RZ ;  /* 0x0000000808437824 */ /* 0x000fca00078e00ff */
[----:B------:R-:W-:-:S04]  /*3c90*/  LOP3.LUT R9, R40, 0x38, R67, 0xf8, !PT ;  /* 0x0000003828097812 */ /* 0x000fc800078ef843 */
[----:B------:R-:W-:-:S05]  /*3ca0*/  LOP3.LUT R9, R9, R42, RZ, 0x3c, !PT ;  /* 0x0000002a09097212 */ /* 0x000fca00078e3cff */
[----:B------:R-:W-:Y:S02]  /*3cb0*/  IMAD R11, R198, 0x200, R9 ;  /* 0x00000200c60b7824 */ /* 0x000fe400078e0209 */
[----:B------:R-:W-:Y:S02]  /*3cc0*/  IMAD.IADD R9, R55, 0x1, R64 ;  /* 0x0000000137097824 */ /* 0x000fe400078e0240 */
[----:B------:R-:W-:Y:S02]  /*3cd0*/  IMAD.IADD R11, R64, 0x1, R11 ;  /* 0x00000001400b7824 */ /* 0x000fe400078e020b */
[--C-:B------:R-:W-:Y:S02]  /*3ce0*/  IMAD R9, R9, 0x2, R2.reuse ;  /* 0x0000000209097824 */ /* 0x100fe400078e0202 */
[----:B------:R-:W-:-:S04]  /*3cf0*/  IMAD R12, R11, 0x2, R2 ;  /* 0x000000020b0c7824 */ /* 0x000fc800078e0202 */
[----:B------:R-:W2:Y:S04]  /*3d00*/  LDS.128 R8, [R9+0x22400] ;  /* 0x0224000009087984 */ /* 0x000ea80000000c00 */
[----:B-1----:R-:W1:Y:S01]  /*3d10*/  LDS.128 R12, [R12+0x22400] ;  /* 0x022400000c0c7984 */ /* 0x002e620000000c00 */
[----:B------:R-:W-:Y:S05]  /*3d20*/  @P4 BRA `(.L_x_3826) ;  /* 0x0000000400784947 */ /* 0x000fea0003800000 */
[----:B------:R-:W-:Y:S01]  /*3d30*/  SHF.R.U32.HI R73, RZ, 0x10, R25 ;  /* 0x00000010ff497819 */ /* 0x000fe20000011619 */
[----:B-1----:R-:W-:Y:S01]  /*3d40*/  IMAD.U32 R64, R13, 0x10000, RZ ;  /* 0x000100000d407824 */ /* 0x002fe200078e00ff */
[----:B------:R-:W-:Y:S02]  /*3d50*/  SHF.R.U32.HI R69, RZ, 0x10, R5 ;  /* 0x00000010ff457819 */ /* 0x000fe40000011605 */
[----:B------:R-:W-:Y:S01]  /*3d60*/  PRMT R73, R72, 0x5410, R73 ;  /* 0x0000541048497816 */ /* 0x000fe20000000049 */
[----:B--2---:R-:W-:Y:S01]  /*3d70*/  IMAD.U32 R72, R9, 0x10000, RZ ;  /* 0x0001000009487824 */ /* 0x004fe200078e00ff */
[----:B------:R-:W-:Y:S02]  /*3d80*/  PRMT R69, R71, 0x5410, R69 ;  /* 0x0000541047457816 */ /* 0x000fe40000000045 */
[C---:B------:R-:W-:Y:S01]  /*3d90*/  LOP3.LUT R76, R73.reuse, 0xffff0000, RZ, 0xc0, !PT ;  /* 0xffff0000494c7812 */ /* 0x040fe200078ec0ff */
[----:B------:R-:W-:Y:S01]  /*3da0*/  IMAD.U32 R75, R73, 0x10000, RZ ;  /* 0x00010000494b7824 */ /* 0x000fe200078e00ff */
[----:B------:R-:W-:Y:S01]  /*3db0*/  LOP3.LUT R13, R13, 0xffff0000, RZ, 0xc0, !PT ;  /* 0xffff00000d0d7812 */ /* 0x000fe200078ec0ff */
[----:B------:R-:W-:Y:S01]  /*3dc0*/  IMAD.U32 R71, R69, 0x10000, RZ ;  /* 0x0001000045477824 */ /* 0x000fe200078e00ff */
[----:B------:R-:W-:Y:S01]  /*3dd0*/  SHF.R.U32.HI R73, RZ, 0x10, R27 ;  /* 0x00000010ff497819 */ /* 0x000fe2000001161b */
[C---:B------:R-:W-:Y:S01]  /*3de0*/  FMUL.FTZ R77, R64.reuse, R75 ;  /* 0x0000004b404d7220 */ /* 0x040fe20000410000 */
[----:B------:R-:W-:Y:S01]  /*3df0*/  LOP3.LUT R9, R9, 0xffff0000, RZ, 0xc0, !PT ;  /* 0xffff000009097812 */ /* 0x000fe200078ec0ff */
[-C--:B------:R-:W-:Y:S01]  /*3e00*/  FMUL.FTZ R64, R64, R71.reuse ;  /* 0x0000004740407220 */ /* 0x080fe20000410000 */
[----:B------:R-:W-:Y:S01]  /*3e10*/  FMUL.FTZ R78, R13, R76 ;  /* 0x0000004c0d4e7220 */ /* 0x000fe20000410000 */
[C---:B------:R-:W-:Y:S01]  /*3e20*/  FFMA.FTZ R74, R72.reuse, R71, -R77 ;  /* 0x00000047484a7223 */ /* 0x040fe2000001084d */
[----:B------:R-:W-:Y:S01]  /*3e30*/  SHF.R.U32.HI R71, RZ, 0x10, R7 ;  /* 0x00000010ff477819 */ /* 0x000fe20000011607 */
[----:B------:R-:W-:Y:S01]  /*3e40*/  FFMA.FTZ R72, R72, R75, R64 ;  /* 0x0000004b48487223 */ /* 0x000fe20000010040 */
[----:B------:R-:W-:-:S02]  /*3e50*/  LOP3.LUT R64, R69, 0xffff0000, RZ, 0xc0, !PT ;  /* 0xffff000045407812 */ /* 0x000fc400078ec0ff */
[----:B------:R-:W-:Y:S02]  /*3e60*/  PRMT R73, R79, 0x5410, R73 ;  /* 0x000054104f497816 */ /* 0x000fe40000000049 */
[----:B------:R-:W-:Y:S01]  /*3e70*/  PRMT R71, R83, 0x5410, R71 ;  /* 0x0000541053477816 */ /* 0x000fe20000000047 */
[-C--:B------:R-:W-:Y:S01]  /*3e80*/  FMUL.FTZ R69, R13, R64.reuse ;  /* 0x000000400d457220 */ /* 0x080fe20000410000 */
[----:B------:R-:W-:Y:S01]  /*3e90*/  FFMA.FTZ R13, R9, R64, -R78 ;  /* 0x00000040090d7223 */ /* 0x000fe2000001084e */
[----:B------:R-:W-:Y:S01]  /*3ea0*/  IMAD.U32 R64, R11, 0x10000, RZ ;  /* 0x000100000b407824 */ /* 0x000fe200078e00ff */
[----:B------:R-:W-:Y:S01]  /*3eb0*/  SHF.R.U64 R25, R24, 0x10, R25 ;  /* 0x0000001018197819 */ /* 0x000fe20000001219 */
[----:B------:R-:W-:Y:S01]  /*3ec0*/  FFMA.FTZ R9, R9, R76, R69 ;  /* 0x0000004c09097223 */ /* 0x000fe20000010045 */
[----:B------:R-:W-:Y:S01]  /*3ed0*/  IMAD.U32 R69, R15, 0x10000, RZ ;  /* 0x000100000f457824 */ /* 0x000fe200078e00ff */
[----:B------:R-:W-:Y:S01]  /*3ee0*/  SHF.R.U64 R26, R26, 0x10, R27 ;  /* 0x000000101a1a7819 */ /* 0x000fe2000000121b */
[C---:B------:R-:W-:Y:S01]  /*3ef0*/  IMAD.U32 R76, R73.reuse, 0x10000, RZ ;  /* 0x00010000494c7824 */ /* 0x040fe200078e00ff */
[----:B------:R-:W-:Y:S01]  /*3f00*/  LOP3.LUT R73, R73, 0xffff0000, RZ, 0xc0, !PT ;  /* 0xffff000049497812 */ /* 0x000fe200078ec0ff */
[C---:B------:R-:W-:Y:S01]  /*3f10*/  IMAD.U32 R75, R71.reuse, 0x10000, RZ ;  /* 0x00010000474b7824 */ /* 0x040fe200078e00ff */
[----:B------:R-:W-:Y:S01]  /*3f20*/  LOP3.LUT R71, R71, 0xffff0000, RZ, 0xc0, !PT ;  /* 0xffff000047477812 */ /* 0x000fe200078ec0ff */
[-C--:B------:R-:W-:Y:S01]  /*3f30*/  FMUL.FTZ R77, R69, R76.reuse ;  /* 0x0000004c454d7220 */ /* 0x080fe20000410000 */
[----:B------:R-:W-:Y:S01]  /*3f40*/  PRMT R25, R81, 0x5410, R25 ;  /* 0x0000541051197816 */ /* 0x000fe20000000019 */
[-C--:B------:R-:W-:Y:S01]  /*3f50*/  FMUL.FTZ R79, R69, R75.reuse ;  /* 0x0000004b454f7220 */ /* 0x080fe20000410000 */
[----:B------:R-:W-:Y:S01]  /*3f60*/  PRMT R26, R81, 0x5432, R26 ;  /* 0x00005432511a7816 */ /* 0x000fe2000000001a */
[----:B------:R-:W-:Y:S01]  /*3f70*/  FFMA.FTZ R69, R64, R75, -R77 ;  /* 0x0000004b40457223 */ /* 0x000fe2000001084d */
[----:B------:R-:W-:Y:S01]  /*3f80*/  SHF.R.U64 R75, R4, 0x10, R5 ;  /* 0x00000010044b7819 */ /* 0x000fe20000001205 */
[----:B------:R-:W-:Y:S01]  /*3f90*/  FFMA.FTZ R64, R64, R76, R79 ;  /* 0x0000004c40407223 */ /* 0x000fe2000001004f */
[----:B------:R-:W-:Y:S01]  /*3fa0*/  LOP3.LUT R4, R15, 0xffff0000, RZ, 0xc0, !PT ;  /* 0xffff00000f047812 */ /* 0x000fe200078ec0ff */
[----:B------:R-:W-:Y:S01]  /*3fb0*/  IMAD.U32 R78, R25, 0x10000, RZ ;  /* 0x00010000194e7824 */ /* 0x000fe200078e00ff */
[----:B------:R-:W-:Y:S01]  /*3fc0*/  LOP3.LUT R5, R11, 0xffff0000, RZ, 0xc0, !PT ;  /* 0xffff00000b057812 */ /* 0x000fe200078ec0ff */
[C---:B------:R-:W-:Y:S01]  /*3fd0*/  IMAD.U32 R11, R12.reuse, 0x10000, RZ ;  /* 0x000100000c0b7824 */ /* 0x040fe200078e00ff */
[----:B------:R-:W-:Y:S01]  /*3fe0*/  LOP3.LUT R12, R12, 0xffff0000, RZ, 0xc0, !PT ;  /* 0xffff00000c0c7812 */ /* 0x000fe200078ec0ff */
[C---:B------:R-:W-:Y:S01]  /*3ff0*/  FMUL.FTZ R24, R4.reuse, R73 ;  /* 0x0000004904187220 */ /* 0x040fe20000410000 */
[-C--:B------:R-:W-:Y:S01]  /*4000*/  FMUL.FTZ R76, R4, R71.reuse ;  /* 0x00000047044c7220 */ /* 0x080fe20000410000 */
[----:B------:R-:W-:Y:S01]  /*4010*/  IMAD.U32 R15, R8, 0x10000, RZ ;  /* 0x00010000080f7824 */ /* 0x000fe200078e00ff */
[----:B------:R-:W-:Y:S01]  /*4020*/  LOP3.LUT R25, R25, 0xffff0000, RZ, 0xc0, !PT ;  /* 0xffff000019197812 */ /* 0x000fe200078ec0ff */
[C---:B------:R-:W-:Y:S01]  /*4030*/  FFMA.FTZ R4, R5.reuse, R71, -R24 ;  /* 0x0000004705047223 */ /* 0x040fe20000010818 */
[----:B------:R-:W-:Y:S01]  /*4040*/  PRMT R24, R80, 0x5410, R75 ;  /* 0x0000541050187816 */ /* 0x000fe2000000004b */
[----:B------:R-:W-:Y:S01]  /*4050*/  FFMA.FTZ R5, R5, R73, R76 ;  /* 0x0000004905057223 */ /* 0x000fe2000001004c */
[----:B------:R-:W-:Y:S01]  /*4060*/  FMUL.FTZ R80, R11, R78 ;  /* 0x0000004e0b507220 */ /* 0x000fe20000410000 */
[----:B------:R-:W-:Y:S01]  /*4070*/  LOP3.LUT R8, R8, 0xffff0000, RZ, 0xc0, !PT ;  /* 0xffff000008087812 */ /* 0x000fe200078ec0ff */
[----:B------:R-:W-:Y:S01]  /*4080*/  FMUL.FTZ R27, R12, R25 ;  /* 0x000000190c1b7220 */ /* 0x000fe20000410000 */
[----:B------:R-:W-:Y:S01]  /*4090*/  IMAD.U32 R76, R24, 0x10000, RZ ;  /* 0x00010000184c7824 */ /* 0x000fe200078e00ff */
[----:B------:R-:W-:-:S02]  /*40a0*/  F2FP.BF16.F32.PACK_AB R13, R13, R74 ;  /* 0x0000004a0d0d723e */ /* 0x000fc400000010ff */
[----:B------:R-:W-:Y:S01]  /*40b0*/  F2FP.BF16.F32.PACK_AB R4, R4, R69 ;  /* 0x000000450404723e */ /* 0x000fe200000010ff */
[-C--:B------:R-:W-:Y:S01]  /*40c0*/  FMUL.FTZ R71, R11, R76.reuse ;  /* 0x0000004c0b477220 */ /* 0x080fe20000410000 */
[----:B------:R-:W-:Y:S01]  /*40d0*/  FFMA.FTZ R11, R15, R76, -R80 ;  /* 0x0000004c0f0b7223 */ /* 0x000fe20000010850 */
[----:B------:R-:W-:Y:S01]  /*40e0*/  F2FP.BF16.F32.PACK_AB R72, R9, R72 ;  /* 0x000000480948723e */ /* 0x000fe200000010ff */
[----:B------:R-:W-:Y:S02]  /*40f0*/  IMAD.MOV.U32 R9, RZ, RZ, R13 ;  /* 0x000000ffff097224 */ /* 0x000fe400078e000d */
[----:B------:R-:W-:Y:S01]  /*4100*/  FFMA.FTZ R15, R15, R78, R71 ;  /* 0x0000004e0f0f7223 */ /* 0x000fe20000010047 */
[----:B------:R-:W-:Y:S02]  /*4110*/  SHF.R.U64 R71, R6, 0x10, R7 ;  /* 0x0000001006477819 */ /* 0x000fe40000001207 */
[----:B------:R-:W-:Y:S01]  /*4120*/  LOP3.LUT R7, R24, 0xffff0000, RZ, 0xc0, !PT ;  /* 0xffff000018077812 */ /* 0x000fe200078ec0ff */
[----:B------:R-:W-:Y:S01]  /*4130*/  IMAD.MOV.U32 R13, RZ, RZ, R72 ;  /* 0x000000ffff0d7224 */ /* 0x000fe200078e0048 */
[----:B------:R-:W-:-:S02]  /*4140*/  PRMT R24, R82, 0x5410, R71 ;  /* 0x0000541052187816 */ /* 0x000fc40000000047 */
[----:B------:R-:W-:Y:S01]  /*4150*/  F2FP.BF16.F32.PACK_AB R5, R5, R64 ;  /* 0x000000400505723e */ /* 0x000fe200000010ff */
[-C--:B------:R-:W-:Y:S01]  /*4160*/  FMUL.FTZ R12, R12, R7.reuse ;  /* 0x000000070c0c7220 */ /* 0x080fe20000410000 */
[----:B------:R-:W-:Y:S01]  /*4170*/  FFMA.FTZ R6, R8, R7, -R27 ;  /* 0x0000000708067223 */ /* 0x000fe2000001081b */
[C---:B------:R-:W-:Y:S01]  /*4180*/  IMAD.U32 R7, R14.reuse, 0x10000, RZ ;  /* 0x000100000e077824 */ /* 0x040fe200078e00ff */
[----:B------:R-:W-:Y:S01]  /*4190*/  LOP3.LUT R14, R14, 0xffff0000, RZ, 0xc0, !PT ;  /* 0xffff00000e0e7812 */ /* 0x000fe200078ec0ff */
[----:B------:R-:W-:Y:S01]  /*41a0*/  FFMA.FTZ R8, R8, R25, R12 ;  /* 0x0000001908087223 */ /* 0x000fe2000001000c */
[----:B------:R-:W-:Y:S01]  /*41b0*/  IMAD.U32 R27, R26, 0x10000, RZ ;  /* 0x000100001a1b7824 */ /* 0x000fe200078e00ff */
[----:B------:R-:W-:Y:S01]  /*41c0*/  F2FP.BF16.F32.PACK_AB R6, R6, R11 ;  /* 0x0000000b0606723e */ /* 0x000fe200000010ff */
[----:B------:R-:W-:Y:S02]  /*41d0*/  IMAD.U32 R25, R24, 0x10000, RZ ;  /* 0x0001000018197824 */ /* 0x000fe400078e00ff */
[----:B------:R-:W-:-:S02]  /*41e0*/  IMAD.U32 R12, R10, 0x10000, RZ ;  /* 0x000100000a0c7824 */ /* 0x000fc400078e00ff */
[C---:B------:R-:W-:Y:S01]  /*41f0*/  FMUL.FTZ R71, R7.reuse, R27 ;  /* 0x0000001b07477220 */ /* 0x040fe20000410000 */
[-C--:B------:R-:W-:Y:S01]  /*4200*/  FMUL.FTZ R76, R7, R25.reuse ;  /* 0x00000019074c7220 */ /* 0x080fe20000410000 */
[----:B------:R-:W-:Y:S01]  /*4210*/  LOP3.LUT R10, R10, 0xffff0000, RZ, 0xc0, !PT ;  /* 0xffff00000a0a7812 */ /* 0x000fe200078ec0ff */
[----:B------:R-:W-:Y:S02]  /*4220*/  IMAD.MOV.U32 R11, RZ, RZ, R4 ;  /* 0x000000ffff0b7224 */ /* 0x000fe400078e0004 */
[C---:B------:R-:W-:Y:S01]  /*4230*/  FFMA.FTZ R7, R12.reuse, R25, -R71 ;  /* 0x000000190c077223 */ /* 0x040fe20000010847 */
[----:B------:R-:W-:Y:S01]  /*4240*/  FFMA.FTZ R12, R12, R27, R76 ;  /* 0x0000001b0c0c7223 */ /* 0x000fe2000001004c */
[----:B------:R-:W-:Y:S02]  /*4250*/  LOP3.LUT R27, R26, 0xffff0000, RZ, 0xc0, !PT ;  /* 0xffff00001a1b7812 */ /* 0x000fe400078ec0ff */
[----:B------:R-:W-:Y:S02]  /*4260*/  LOP3.LUT R25, R24, 0xffff0000, RZ, 0xc0, !PT ;  /* 0xffff000018197812 */ /* 0x000fe400078ec0ff */
[----:B------:R-:W-:Y:S01]  /*4270*/  F2FP.BF16.F32.PACK_AB R15, R8, R15 ;  /* 0x0000000f080f723e */ /* 0x000fe200000010ff */
[----:B------:R-:W-:Y:S01]  /*4280*/  FMUL.FTZ R71, R14, R27 ;  /* 0x0000001b0e477220 */ /* 0x000fe20000410000 */
[----:B------:R-:W-:-:S02]  /*4290*/  IMAD.MOV.U32 R8, RZ, RZ, R6 ;  /* 0x000000ffff087224 */ /* 0x000fc400078e0006 */
[-C--:B------:R-:W-:Y:S01]  /*42a0*/  FMUL.FTZ R24, R14, R25.reuse ;  /* 0x000000190e187220 */ /* 0x080fe20000410000 */
[----:B------:R-:W-:-:S03]  /*42b0*/  FFMA.FTZ R14, R10, R25, -R71 ;  /* 0x000000190a0e7223 */ /* 0x000fc60000010847 */
[----:B------:R-:W-:Y:S02]  /*42c0*/  FFMA.FTZ R27, R10, R27, R24 ;  /* 0x0000001b0a1b7223 */ /* 0x000fe40000010018 */
[----:B------:R-:W-:-:S03]  /*42d0*/  F2FP.BF16.F32.PACK_AB R10, R14, R7 ;  /* 0x000000070e0a723e */ /* 0x000fc600000010ff */
[----:B------:R-:W-:Y:S01]  /*42e0*/  F2FP.BF16.F32.PACK_AB R14, R27, R12 ;  /* 0x0000000c1b0e723e */ /* 0x000fe200000010ff */
[----:B------:R-:W-:Y:S02]  /*42f0*/  IMAD.MOV.U32 R12, RZ, RZ, R15 ;  /* 0x000000ffff0c7224 */ /* 0x000fe400078e000f */
[----:B------:R-:W-:-:S07]  /*4300*/  IMAD.MOV.U32 R15, RZ, RZ, R5 ;  /* 0x000000ffff0f7224 */ /* 0x000fce00078e0005 */
.L_x_3826:
[----:B------:R-:W-:Y:S05]  /*4310*/  BSYNC B1 ;  /* 0x0000000000017941 */ /* 0x000fea0003800000 */
.L_x_3825:
[----:B--2---:R2:W-:Y:S01]  /*4320*/  ST.E.128 desc[UR42][R56.64], R8 ;  /* 0x0000000838007985 */ /* 0x0045e2000c101d2a */
[----:B------:R-:W-:Y:S01]  /*4330*/  ISETP.GE.AND P2, PT, R67, R70, PT ;  /* 0x000000464300720c */ /* 0x000fe20003f46270 */
[----:B------:R-:W-:Y:S02]  /*4340*/  IMAD.MOV.U32 R4, RZ, RZ, R68 ;  /* 0x000000ffff047224 */ /* 0x000fe400078e0044 */
[----:B------:R-:W-:-:S10]  /*4350*/  IMAD.MOV.U32 R5, RZ, RZ, R66 ;  /* 0x000000ffff057224 */ /* 0x000fd400078e0042 */
[----:B------:R-:W-:Y:S05]  /*4360*/  @P2 BRA `(.L_x_3814) ;  /* 0x0000000000e02947 */ /* 0x000fea0003800000 */
[----:B------:R-:W-:-:S05]  /*4370*/  IMAD.WIDE R4, R67, 0x2, R4 ;  /* 0x0000000243047825 */ /* 0x000fca00078e0204 */
[----:B-1----:R1:W-:Y:S01]  /*4380*/  ST.E.128 desc[UR42][R4.64], R12 ;  /* 0x0000000c04007985 */ /* 0x0023e2000c101d2a */
[----:B------:R-:W-:Y:S05]  /*4390*/  BRA `(.L_x_3814) ;  /* 0x0000000000d47947 */ /* 0x000fea0003800000 */
.L_x_3806:
[----:B------:R-:W-:-:S06]  /*43a0*/  UISETP.NE.AND UP0, UPT, UR37, 0x3, UPT ;  /* 0x000000032500788c */ /* 0x000fcc000bf05270 */
[----:B------:R-:W-:-:S13]  /*43b0*/  PLOP3.LUT P3, PT, PT, PT, UP0, 0x80, 0x0 ;  /* 0x000000000000781c */ /* 0x000fda0003f6f008 */
[----:B------:R-:W-:Y:S05]  /*43c0*/  @!P3 BRA `(.L_x_3827) ;  /* 0x000000000004b947 */ /* 0x000fea0003800000 */
[----:B------:R-:W-:Y:S01]  /*43d0*/  BPT.TRAP 0x1 ;  /* 0x000000040000795c */ /* 0x000fe20000300000 */
.L_x_3827:
[----:B------:R-:W-:Y:S01]  /*43e0*/  IMAD R58, R23, 0x8, R2 ;  /* 0x00000008173a7824 */ /* 0x000fe200078e0202 */
[----:B------:R-:W-:Y:S01]  /*43f0*/  SHF.L.U32 R65, R188, 0x1f, RZ ;  /* 0x0000001fbc417819 */ /* 0x000fe200000006ff */
[----:B------:R-:W-:Y:S01]  /*4400*/  BSSY B1, `(.L_x_3828) ;  /* 0x0000004000017945 */ /* 0x000fe20003800000 */
[----:B------:R-:W-:Y:S02]  /*4410*/  SHF.R.S32.HI R62, RZ, 0x1f, R60 ;  /* 0x0000001fff3e7819 */ /* 0x000fe4000001143c */
[----:B------:R-:W1:Y:S02]  /*4420*/  SYNCS.PHASECHK.TRANS64.TRYWAIT P2, [R58+URZ+0x28c90], R65 ;  /* 0x028c90413a0075a7 */ /* 0x000e64000804017f */
[----:B-1----:R-:W-:Y:S05]  /*4430*/  @!P2 BRA `(.L_x_3829) ;  /* 0x0000016800bca947 */ /* 0x002fea0003800000 */
.L_x_4070:
[----:B------:R-:W-:Y:S05]  /*4440*/  BSYNC B1 ;  /* 0x0000000000017941 */ /* 0x000fea0003800000 */
.L_x_3828:
        /* <DEDUP_REMOVED lines=15> */
[----:B------:R-:W-:Y:S01]  /*4540*/  IMAD.WIDE.U32 R4, R184, UR4, R4 ;  /* 0x00000004b8047c25 */ /* 0x000fe2000f8e0004 */
[----:B------:R-:W-:-:S03]  /*4550*/  UMOV UR4, 0xffffffff ;  /* 0xffffffff00047882 */ /* 0x000fc60000000000 */
[----:B------:R-:W-:Y:S01]  /*4560*/  IMAD R13, R184, UR5, R5 ;  /* 0x00000005b80d7c24 */ /* 0x000fe2000f8e0205 */
[----:B------:R-:W-:-:S04]  /*4570*/  LEA R5, P2, R4, UR6, 0x1 ;  /* 0x0000000604057c11 */ /* 0x000fc8000f8408ff */
[----:B------:R-:W-:Y:S02]  /*4580*/  LEA.HI.X R13, R4, UR7, R13, 0x1, P2 ;  /* 0x00000007040d7c11 */ /* 0x000fe400090f0c0d */
[----:B------:R-:W-:Y:S01]  /*4590*/  ISETP.GT.AND P2, PT, R63, R189, PT ;  /* 0x000000bd3f00720c */ /* 0x000fe20003f44270 */
[----:B------:R-:W-:-:S12]  /*45a0*/  BRA.DIV UR4, `(.L_x_3830) ;  /* 0x0000016a04747947 */ /* 0x000fd8000b800000 */
[----:B------:R0:W2:Y:S04]  /*45b0*/  SHFL.IDX PT, R25, R13, RZ, 0x1c1f ;  /* 0x001c1fff0d197589 */ /* 0x0000a800000e0000 */
[----:B------:R0:W3:Y:S02]  /*45c0*/  SHFL.IDX PT, R14, R5, RZ, 0x1c1f ;  /* 0x001c1fff050e7589 */ /* 0x0000e400000e0000 */
.L_x_4074:
[----:B------:R-:W-:Y:S05]  /*45d0*/  @!P2 BRA `(.L_x_3814) ;  /* 0x000000000044a947 */ /* 0x000fea0003800000 */
[----:B------:R-:W-:Y:S02]  /*45e0*/  ULDC UR4, c[0x0][0x2f4] ;  /* 0x0000bd0000047ab9 */ /* 0x000fe40000000800 */
[----:B------:R-:W-:-:S13]  /*45f0*/  ISETP.GE.AND P2, PT, R16, UR4, PT ;  /* 0x0000000410007c0c */ /* 0x000fda000bf46270 */
[----:B0-----:R-:W0:Y:S01]  /*4600*/  @!P2 LDS.128 R4, [R67+0x22400] ;  /* 0x022400004304a984 */ /* 0x001e220000000c00 */
[----:B---3--:R-:W-:-:S04]  /*4610*/  @!P2 LEA R8, P4, R16, R14, 0x1 ;  /* 0x0000000e1008a211 */ /* 0x008fc800078808ff */
[----:B--2---:R-:W-:-:S05]  /*4620*/  @!P2 LEA.HI.X R9, R16, R25, R17, 0x1, P4 ;  /* 0x000000191009a211 */ /* 0x004fca00020f0c11 */
[----:B0-----:R4:W-:Y:S01]  /*4630*/  @!P2 ST.E.128 desc[UR42][R8.64], R4 ;  /* 0x000000040800a985 */ /* 0x0019e2000c101d2a */
[----:B------:R-:W-:-:S13]  /*4640*/  ISETP.GE.AND P2, PT, R22, UR4, PT ;  /* 0x0000000416007c0c */ /* 0x000fda000bf46270 */
[----:B------:R-:W-:Y:S05]  /*4650*/  @P2 BRA `(.L_x_3814) ;  /* 0x0000000000242947 */ /* 0x000fea0003800000 */
[----:B------:R-:W-:Y:S01]  /*4660*/  LOP3.LUT P2, RZ, R191, 0x4, RZ, 0xc0, !PT ;  /* 0x00000004bfff7812 */ /* 0x000fe2000784c0ff */
[----:B----4-:R-:W-:-:S12]  /*4670*/  VIADD R5, R46, 0x20 ;  /* 0x000000202e057836 */ /* 0x010fd80000000000 */
[----:B------:R-:W-:Y:S01]  /*4680*/  @P2 VIADD R5, R46, 0xffffffe0 ;  /* 0xffffffe02e052836 */ /* 0x000fe20000000000 */
[----:B------:R-:W-:-:S03]  /*4690*/  LEA R8, P2, R22, R14, 0x1 ;  /* 0x0000000e16087211 */ /* 0x000fc600078408ff */
[----:B------:R-:W-:Y:S01]  /*46a0*/  IMAD.IADD R5, R64, 0x1, R5 ;  /* 0x0000000140057824 */ /* 0x000fe200078e0205 */
[----:B------:R-:W-:-:S03]  /*46b0*/  LEA.HI.X R9, R22, R25, R193, 0x1, P2 ;  /* 0x0000001916097211 */ /* 0x000fc600010f0cc1 */
[----:B------:R-:W-:-:S06]  /*46c0*/  IMAD R5, R5, 0x2, R2 ;  /* 0x0000000205057824 */ /* 0x000fcc00078e0202 */
[----:B------:R-:W0:Y:S04]  /*46d0*/  LDS.128 R4, [R5+0x22400] ;  /* 0x0224000005047984 */ /* 0x000e280000000c00 */
[----:B0-----:R0:W-:Y:S02]  /*46e0*/  ST.E.128 desc[UR42][R8.64], R4 ;  /* 0x0000000408007985 */ /* 0x0011e4000c101d2a */
.L_x_3814:
[----:B------:R-:W-:Y:S05]  /*46f0*/  BSYNC B0 ;  /* 0x0000000000007941 */ /* 0x000fea0003800000 */
.L_x_3805:
[----:B012-4-:R-:W0:Y:S01]  /*4700*/  S2R R4, SR_TID.X ;  /* 0x0000000000047919 */ /* 0x017e220000002100 */
[----:B------:R-:W-:Y:S01]  /*4710*/  @!PT LDS RZ, [RZ] ;  /* 0x00000000fffff984 */ /* 0x000fe20000000800 */
[----:B------:R-:W-:Y:S01]  /*4720*/  @!PT LDS RZ, [RZ] ;  /* 0x00000000fffff984 */ /* 0x000fe20000000800 */
[----:B------:R-:W-:Y:S01]  /*4730*/  @!PT LDS RZ, [RZ] ;  /* 0x00000000fffff984 */ /* 0x000fe20000000800 */
[----:B------:R-:W-:Y:S01]  /*4740*/  @!PT LDS RZ, [RZ] ;  /* 0x00000000fffff984 */ /* 0x000fe20000000800 */
[----:B------:R1:W-:Y:S06]  /*4750*/  MEMBAR.ALL.CTA ;  /* 0x0000000000007992 */ /* 0x0003ec0000008000 */
[----:B-1----:R-:W1:Y:S01]  /*4760*/  FENCE.VIEW.ASYNC.S ;  /* 0x00000000000073c6 */ /* 0x002e620000000000 */
[----:B------:R-:W-:Y:S05]  /*4770*/  WARPSYNC.ALL ;  /* 0x0000000000007948 */ /* 0x000fea0003800000 */
[----:B------:R-:W-:Y:S01]  /*4780*/  BSSY B0, `(.L_x_3831) ;  /* 0x0000009000007945 */ /* 0x000fe20003800000 */
[----:B0-----:R-:W-:Y:S01]  /*4790*/  LOP3.LUT R4, R4, 0x7f, RZ, 0xc0, !PT ;  /* 0x0000007f04047812 */ /* 0x001fe200078ec0ff */
[----:B-1----:R0:W-:Y:S03]  /*47a0*/  BAR.SYNC.DEFER_BLOCKING R44, 0x80 ;  /* 0x0002002c0000751d */ /* 0x0021e60000010000 */
[----:B------:R-:W-:-:S13]  /*47b0*/  ISETP.NE.AND P2, PT, R4, RZ, PT ;  /* 0x000000ff0400720c */ /* 0x000fda0003f45270 */
[----:B------:R-:W-:-:S05]  /*47c0*/  @!P2 VIADD R4, R58, 0x28ca0 ;  /* 0x00028ca03a04a836 */ /* 0x000fca0000000000 */
[----:B------:R-:W-:-:S04]  /*47d0*/  @!P2 PRMT R4, RZ, 0x654, R4 ;  /* 0x00000654ff04a816 */ /* 0x000fc80000000004 */
[----:B------:R0:W-:Y:S01]  /*47e0*/  @!P2 SYNCS.ARRIVE.TRANS64.RED.A1T0 RZ, [R4+URZ], RZ ;  /* 0x000000ff04ffa9a7 */ /* 0x0001e2000810043f */
[----:B------:R-:W-:Y:S05]  /*47f0*/  @!P3 BRA `(.L_x_3832) ;  /* 0x000000000004b947 */ /* 0x000fea0003800000 */
[----:B------:R-:W-:Y:S01]  /*4800*/  BPT.TRAP 0x1 ;  /* 0x000000040000795c */ /* 0x000fe20000300000 */
.L_x_3832:
[----:B------:R-:W-:Y:S05]  /*4810*/  BSYNC B0 ;  /* 0x0000000000007941 */ /* 0x000fea0003800000 */
.L_x_3831:
[----:B------:R-:W1:Y:S01]  /*4820*/  SYNCS.PHASECHK.TRANS64.TRYWAIT P3, [R58+URZ+0x28cb0], R65 ;  /* 0x028cb0413a0075a7 */ /* 0x000e62000806017f */
[----:B------:R-:W-:Y:S04]  /*4830*/  BSSY B0, `(.L_x_3833) ;  /* 0x0000002000007945 */ /* 0x000fe80003800000 */
[----:B-1----:R-:W-:Y:S05]  /*4840*/  @!P3 BRA `(.L_x_3834) ;  /* 0x000001680010b947 */ /* 0x002fea0003800000 */
.L_x_4075:
[----:B------:R-:W-:Y:S05]  /*4850*/  BSYNC B0 ;  /* 0x0000000000007941 */ /* 0x000fea0003800000 */
.L_x_3833:
[----:B------:R-:W-:Y:S01]  /*4860*/  ULDC.64 UR4, c[0x0][0x328] ;  /* 0x0000ca0000047ab9 */ /* 0x000fe20000000a00 */
[----:B------:R-:W-:Y:S01]  /*4870*/  ULDC.64 UR6, c[0x0][0x318] ;  /* 0x0000c60000067ab9 */ /* 0x000fe20000000a00 */
[----:B------:R-:W-:Y:S01]  /*4880*/  IMAD R7, R62, UR4, RZ ;  /* 0x000000043e077c24 */ /* 0x000fe2000f8e02ff */
[----:B------:R-:W-:Y:S01]  /*4890*/  BSSY B0, `(.L_x_3835) ;  /* 0x000007d000007945 */ /* 0x000fe20003800000 */
[----:B0-----:R-:W-:-:S04]  /*48a0*/  IMAD.WIDE.U32 R4, R60, UR4, RZ ;  /* 0x000000043c047c25 */ /* 0x001fc8000f8e00ff */
[----:B------:R-:W-:Y:S01]  /*48b0*/  IMAD R7, R60, UR5, R7 ;  /* 0x000000053c077c24 */ /* 0x000fe2000f8e0207 */
[----:B------:R-:W-:Y:S02]  /*48c0*/  ULDC.64 UR4, c[0x0][0x338] ;  /* 0x0000ce0000047ab9 */ /* 0x000fe40000000a00 */
        /* <DEDUP_REMOVED lines=8> */
[----:B------:R-:W-:-:S04]  /*4950*/  LEA R25, P3, R4, UR6, 0x1 ;  /* 0x0000000604197c11 */ /* 0x000fc8000f8608ff */
[----:B------:R-:W-:Y:S02]  /*4960*/  LEA.HI.X R24, R4, UR7, R5, 0x1, P3 ;  /* 0x0000000704187c11 */ /* 0x000fe400098f0c05 */
[----:B------:R-:W-:Y:S01]  /*4970*/  ISETP.GT.AND P3, PT, R63, R189, PT ;  /* 0x000000bd3f00720c */ /* 0x000fe20003f64270 */
[----:B------:R-:W0:Y:S04]  /*4980*/  SHFL.IDX PT, R25, R25, RZ, 0x1c1f ;  /* 0x001c1fff19197589 */ /* 0x000e2800000e0000 */
[----:B------:R-:W2:Y:S08]  /*4990*/  SHFL.IDX PT, R24, R24, RZ, 0x1c1f ;  /* 0x001c1fff18187589 */ /* 0x000eb000000e0000 */
[----:B------:R-:W-:Y:S05]  /*49a0*/  @!P3 BRA `(.L_x_3836) ;  /* 0x0000000400acb947 */ /* 0x000fea0003800000 */
[----:B------:R-:W-:Y:S01]  /*49b0*/  LOP3.LUT P3, RZ, R191, 0x4, RZ, 0xc0, !PT ;  /* 0x00000004bfff7812 */ /* 0x000fe2000786c0ff */
[----:B------:R-:W-:Y:S01]  /*49c0*/  IMAD R5, R23, 0x8000, R46 ;  /* 0x0000800017057824 */ /* 0x000fe200078e022e */
[----:B------:R-:W-:Y:S01]  /*49d0*/  ULDC UR4, c[0x0][0x320] ;  /* 0x0000c80000047ab9 */ /* 0x000fe20000000800 */
[----:B------:R-:W4:Y:S02]  /*49e0*/  LDL R67, [R1] ;  /* 0x0000000001437983 */ /* 0x000f240000100800 */
[C---:B------:R-:W-:Y:S02]  /*49f0*/  VIADD R15, R5.reuse, 0x20 ;  /* 0x00000020050f7836 */ /* 0x040fe40000000000 */
[----:B------:R-:W5:Y:S04]  /*4a00*/  LDL R66, [R1+0x4] ;  /* 0x0000040001427983 */ /* 0x000f680000100800 */
[----:B------:R-:W5:Y:S02]  /*4a10*/  LDL R64, [R1+0x8] ;  /* 0x0000080001407983 */ /* 0x000f640000100800 */
[C---:B------:R-:W-:Y:S01]  /*4a20*/  @P3 VIADD R15, R5.reuse, 0xffffffe0 ;  /* 0xffffffe0050f3836 */ /* 0x040fe20000000000 */
[----:B------:R-:W-:Y:S01]  /*4a30*/  ISETP.GE.AND P3, PT, R16, UR4, PT ;  /* 0x0000000410007c0c */ /* 0x000fe2000bf66270 */
[--C-:B---3--:R-:W-:Y:S01]  /*4a40*/  IMAD R14, R5, 0x2, R2.reuse ;  /* 0x00000002050e7824 */ /* 0x108fe200078e0202 */
[----:B------:R-:W3:Y:S04]  /*4a50*/  LDL R57, [R1+0xc] ;  /* 0x00000c0001397983 */ /* 0x000ee80000100800 */
[----:B------:R-:W3:Y:S04]  /*4a60*/  LDL R56, [R1+0x10] ;  /* 0x0000100001387983 */ /* 0x000ee80000100800 */
[----:B------:R-:W3:Y:S01]  /*4a70*/  LDL R27, [R1+0x14] ;  /* 0x00001400011b7983 */ /* 0x000ee20000100800 */
[----:B------:R-:W-:Y:S01]  /*4a80*/  ISETP.GE.AND P5, PT, R22, UR4, PT ;  /* 0x0000000416007c0c */ /* 0x000fe2000bfa6270 */
[----:B------:R-:W-:Y:S01]  /*4a90*/  IMAD R15, R15, 0x2, R2 ;  /* 0x000000020f0f7824 */ /* 0x000fe200078e0202 */
[C---:B0-----:R-:W-:Y:S01]  /*4aa0*/  @!P3 LEA R8, P4, R16.reuse, R25, 0x1 ;  /* 0x000000191008b211 */ /* 0x041fe200078808ff */
[----:B------:R-:W0:Y:S01]  /*4ab0*/  @!P3 LDS.128 R4, [R14+0x400] ;  /* 0x000400000e04b984 */ /* 0x000e220000000c00 */
[----:B------:R-:W-:-:S02]  /*4ac0*/  VIADD R10, R16, 0x40 ;  /* 0x00000040100a7836 */ /* 0x000fc40000000000 */
[C---:B--2---:R-:W-:Y:S01]  /*4ad0*/  @!P3 LEA.HI.X R9, R16.reuse, R24, R17, 0x1, P4 ;  /* 0x000000181009b211 */ /* 0x044fe200020f0c11 */
[----:B------:R-:W-:-:S06]  /*4ae0*/  VIADD R26, R16, 0x80 ;  /* 0x00000080101a7836 */ /* 0x000fcc0000000000 */
[----:B------:R-:W-:-:S04]  /*4af0*/  @!P5 LEA R12, P4, R22, R25, 0x1 ;  /* 0x00000019160cd211 */ /* 0x000fc800078808ff */
[----:B------:R-:W-:Y:S02]  /*4b00*/  @!P5 LEA.HI.X R13, R22, R24, R193, 0x1, P4 ;  /* 0x00000018160dd211 */ /* 0x000fe400020f0cc1 */
[----:B------:R-:W-:Y:S01]  /*4b10*/  ISETP.GE.AND P4, PT, R10, UR4, PT ;  /* 0x000000040a007c0c */ /* 0x000fe2000bf86270 */
[----:B------:R-:W-:Y:S01]  /*4b20*/  VIADD R10, R16, 0x60 ;  /* 0x00000060100a7836 */ /* 0x000fe20000000000 */
[----:B0-----:R0:W-:Y:S04]  /*4b30*/  @!P3 ST.E.128 desc[UR42][R8.64], R4 ;  /* 0x000000040800b985 */ /* 0x0011e8000c101d2a */
[----:B------:R-:W2:Y:S07]  /*4b40*/  @!P5 LDS.128 R4, [R15+0x400] ;  /* 0x000400000f04d984 */ /* 0x000eae0000000c00 */
[----:B0-----:R-:W-:-:S05]  /*4b50*/  @!P4 LEA R8, P3, R216, R25, 0x1 ;  /* 0x00000019d808c211 */ /* 0x001fca00078608ff */
[----:B------:R-:W-:Y:S01]  /*4b60*/  @!P4 IMAD.X R9, R24, 0x1, R221, P3 ;  /* 0x000000011809c824 */ /* 0x000fe200018e06dd */
[----:B------:R-:W-:-:S13]  /*4b70*/  ISETP.GE.AND P3, PT, R10, UR4, PT ;  /* 0x000000040a007c0c */ /* 0x000fda000bf66270 */
[----:B------:R-:W-:-:S05]  /*4b80*/  @!P3 LEA R10, P6, R215, R25, 0x1 ;  /* 0x00000019d70ab211 */ /* 0x000fca00078c08ff */
[----:B------:R-:W-:Y:S01]  /*4b90*/  @!P3 IMAD.X R11, R24, 0x1, R223, P6 ;  /* 0x00000001180bb824 */ /* 0x000fe200030e06df */
[----:B--2---:R0:W-:Y:S01]  /*4ba0*/  @!P5 ST.E.128 desc[UR42][R12.64], R4 ;  /* 0x000000040c00d985 */ /* 0x0041e2000c101d2a */
[----:B------:R-:W-:Y:S01]  /*4bb0*/  ISETP.GE.AND P5, PT, R26, UR4, PT ;  /* 0x000000041a007c0c */ /* 0x000fe2000bfa6270 */
[----:B------:R-:W-:Y:S02]  /*4bc0*/  VIADD R26, R16, 0xa0 ;  /* 0x000000a0101a7836 */ /* 0x000fe40000000000 */
[----:B------:R-:W2:Y:S10]  /*4bd0*/  @!P4 LDS.128 R4, [R14+0x2400] ;  /* 0x002400000e04c984 */ /* 0x000eb40000000c00 */
[----:B0-----:R-:W-:-:S05]  /*4be0*/  @!P5 LEA R12, P6, R214, R25, 0x1 ;  /* 0x00000019d60cd211 */ /* 0x001fca00078c08ff */
        /* <DEDUP_REMOVED lines=36> */
[----:B----4-:R-:W-:Y:S01]  /*4e30*/  @!P5 IMAD.X R13, R24, 0x1, R67, P6 ;  /* 0x00000001180dd824 */ /* 0x010fe200030e0643 */
[----:B--2---:R0:W-:Y:S01]  /*4e40*/  @!P4 ST.E.128 desc[UR42][R8.64], R4 ;  /* 0x000000040800c985 */ /* 0x0041e2000c101d2a */
[----:B------:R-:W-:Y:S01]  /*4e50*/  ISETP.GE.AND P4, PT, R26, UR4, PT ;  /* 0x000000041a007c0c */ /* 0x000fe2000bf86270 */
[----:B------:R-:W-:Y:S02]  /*4e60*/  VIADD R26, R16, 0x180 ;  /* 0x00000180101a7836 */ /* 0x000fe40000000000 */
[----:B------:R-:W2:Y:S10]  /*4e70*/  @!P3 LDS.128 R4, [R15+0x8400] ;  /* 0x008400000f04b984 */ /* 0x000eb40000000c00 */
[----:B0-----:R-:W-:-:S05]  /*4e80*/  @!P4 LEA R8, P6, R207, R25, 0x1 ;  /* 0x00000019cf08c211 */ /* 0x001fca00078c08ff */
[----:B-----5:R-:W-:Y:S01]  /*4e90*/  @!P4 IMAD.X R9, R24, 0x1, R66, P6 ;  /* 0x000000011809c824 */ /* 0x020fe200030e0642 */
        /* <DEDUP_REMOVED lines=11> */
[----:B---3--:R-:W-:Y:S01]  /*4f50*/  @!P5 IMAD.X R13, R24, 0x1, R57, P6 ;  /* 0x00000001180dd824 */ /* 0x008fe200030e0639 */
[----:B--2---:R0:W-:Y:S01]  /*4f60*/  @!P4 ST.E.128 desc[UR42][R8.64], R4 ;  /* 0x000000040800c985 */ /* 0x0041e2000c101d2a */
[----:B------:R-:W-:Y:S01]  /*4f70*/  ISETP.GE.AND P4, PT, R26, UR4, PT ;  /* 0x000000041a007c0c */ /* 0x000fe2000bf86270 */
[----:B------:R-:W-:Y:S02]  /*4f80*/  VIADD R26, R16, 0x1e0 ;  /* 0x000001e0101a7836 */ /* 0x000fe40000000000 */
[----:B------:R-:W2:Y:S10]  /*4f90*/  @!P3 LDS.128 R4, [R14+0xc400] ;  /* 0x00c400000e04b984 */ /* 0x000eb40000000c00 */
[----:B0-----:R-:W-:-:S05]  /*4fa0*/  @!P4 LEA R8, P6, R204, R25, 0x1 ;  /* 0x00000019cc08c211 */ /* 0x001fca00078c08ff */
[----:B------:R-:W-:Y:S01]  /*4fb0*/  @!P4 IMAD.X R9, R24, 0x1, R56, P6 ;  /* 0x000000011809c824 */ /* 0x000fe200030e0638 */
[----:B--2---:R0:W-:Y:S01]  /*4fc0*/  @!P3 ST.E.128 desc[UR42][R10.64], R4 ;  /* 0x000000040a00b985 */ /* 0x0041e2000c101d2a */
[----:B------:R-:W-:-:S03]  /*4fd0*/  ISETP.GE.AND P3, PT, R26, UR4, PT ;  /* 0x000000041a007c0c */ /* 0x000fc6000bf66270 */
[----:B------:R-:W2:Y:S10]  /*4fe0*/  @!P5 LDS.128 R4, [R15+0xc400] ;  /* 0x00c400000f04d984 */ /* 0x000eb40000000c00 */
[----:B0-----:R-:W-:-:S05]  /*4ff0*/  @!P3 LEA R10, P6, R203, R25, 0x1 ;  /* 0x00000019cb0ab211 */ /* 0x001fca00078c08ff */
[----:B------:R-:W-:Y:S01]  /*5000*/  @!P3 IMAD.X R11, R24, 0x1, R27, P6 ;  /* 0x00000001180bb824 */ /* 0x000fe200030e061b */
[----:B--2---:R-:W-:Y:S04]  /*5010*/  @!P5 ST.E.128 desc[UR42][R12.64], R4 ;  /* 0x000000040c00d985 */ /* 0x004fe8000c101d2a */
[----:B------:R-:W0:Y:S04]  /*5020*/  @!P4 LDS.128 R4, [R14+0xe400] ;  /* 0x00e400000e04c984 */ /* 0x000e280000000c00 */
[----:B0-----:R-:W-:Y:S04]  /*5030*/  @!P4 ST.E.128 desc[UR42][R8.64], R4 ;  /* 0x000000040800c985 */ /* 0x001fe8000c101d2a */
[----:B------:R-:W0:Y:S04]  /*5040*/  @!P3 LDS.128 R4, [R15+0xe400] ;  /* 0x00e400000f04b984 */ /* 0x000e280000000c00 */
[----:B0-----:R4:W-:Y:S02]  /*5050*/  @!P3 ST.E.128 desc[UR42][R10.64], R4 ;  /* 0x000000040a00b985 */ /* 0x0019e4000c101d2a */
.L_x_3836:
[----:B------:R-:W-:Y:S05]  /*5060*/  BSYNC B0 ;  /* 0x0000000000007941 */ /* 0x000fea0003800000 */
.L_x_3835:
[----:B------:R-:W-:Y:S01]  /*5070*/  @!PT LDS RZ, [RZ] ;  /* 0x00000000fffff984 */ /* 0x000fe20000000800 */
[----:B------:R-:W-:Y:S01]  /*5080*/  @!PT LDS RZ, [RZ] ;  /* 0x00000000fffff984 */ /* 0x000fe20000000800 */
[----:B------:R-:W-:Y:S01]  /*5090*/  @!PT LDS RZ, [RZ] ;  /* 0x00000000fffff984 */ /* 0x000fe20000000800 */
[----:B------:R-:W-:Y:S01]  /*50a0*/  @!PT LDS RZ, [RZ] ;  /* 0x00000000fffff984 */ /* 0x000fe20000000800 */
[----:B------:R5:W-:Y:S06]  /*50b0*/  MEMBAR.ALL.CTA ;  /* 0x0000000000007992 */ /* 0x000bec0000008000 */
[----:B-----5:R-:W5:Y:S01]  /*50c0*/  FENCE.VIEW.ASYNC.S ;  /* 0x00000000000073c6 */ /* 0x020f620000000000 */
[----:B------:R-:W-:Y:S02]  /*50d0*/  VIADD R23, R23, 0x1 ;  /* 0x0000000117177836 */ /* 0x000fe40000000000 */
[----:B-1----:R-:W-:Y:S01]  /*50e0*/  @!P2 VIADD R58, R58, 0x28cc0 ;  /* 0x00028cc03a3aa836 */ /* 0x002fe20000000000 */
[----:B-----5:R1:W-:Y:S02]  /*50f0*/  BAR.SYNC.DEFER_BLOCKING R44, 0x80 ;  /* 0x0002002c0000751d */ /* 0x0203e40000010000 */
[----:B------:R-:W-:-:S02]  /*5100*/  ISETP.NE.AND P3, PT, R23, 0x2, PT ;  /* 0x000000021700780c */ /* 0x000fc40003f65270 */
[----:B------:R-:W-:Y:S02]  /*5110*/  @!P2 PRMT R58, RZ, 0x654, R58 ;  /* 0x00000654ff3aa816 */ /* 0x000fe4000000003a */
[----:B----4-:R-:W-:Y:S02]  /*5120*/  SEL R5, RZ, 0x1, P3 ;  /* 0x00000001ff057807 */ /* 0x010fe40001800000 */
[----:B------:R-:W-:Y:S02]  /*5130*/  SEL R23, R23, RZ, P3 ;  /* 0x000000ff17177207 */ /* 0x000fe40001800000 */
[----:B------:R-:W-:Y:S01]  /*5140*/  LOP3.LUT R188, R188, R5, RZ, 0x3c, !PT ;  /* 0x00000005bcbc7212 */ /* 0x000fe200078e3cff */
[----:B------:R1:W-:Y:S01]  /*5150*/  @!P2 SYNCS.ARRIVE.TRANS64.RED.A1T0 RZ, [R58+URZ], RZ ;  /* 0x000000ff3affa9a7 */ /* 0x0003e2000810043f */
[----:B------:R-:W-:Y:S01]  /*5160*/  PLOP3.LUT P2, PT, PT, PT, PT, 0x8, 0x0 ;  /* 0x000000000000781c */ /* 0x000fe20003f4e170 */
[----:B------:R-:W-:-:S12]  /*5170*/  @P1 BRA `(.L_x_3837) ;  /* 0xffffffd800001947 */ /* 0x000fd8000383ffff */
.L_x_3800:
[----:B------:R-:W-:Y:S04]  /*5180*/  BSSY B0, `(.L_x_3838) ;  /* 0x0000004000007945 */ /* 0x000fe80003800000 */
[----:B------:R-:W-:Y:S05]  /*5190*/  @P2 BRA `(.L_x_3839) ;  /* 0x0000000000082947 */ /* 0x000fea0003800000 */
[----:B------:R-:W4:Y:S02]  /*51a0*/  FENCE.VIEW.ASYNC.G ;  /* 0x00000000000073c6 */ /* 0x000f240000000100 */
[----:B----4-:R-:W-:Y:S06]  /*51b0*/  BAR.ARV 0xc, 0x180 ;  /* 0x0306000000007b1d */ /* 0x010fec0000002000 */
.L_x_3839:
[----:B------:R-:W-:Y:S05]  /*51c0*/  BSYNC B0 ;  /* 0x0000000000007941 */ /* 0x000fea0003800000 */
.L_x_3838:
[----:B------:R-:W4:Y:S01]  /*51d0*/  LDL R0, [R1+0x1c] ;  /* 0x00001c0001007983 */ /* 0x000f220000100800 */
[----:B------:R-:W-:Y:S01]  /*51e0*/  UISETP.NE.AND UP0, UPT, UR39, 0x1, UPT ;  /* 0x000000012700788c */ /* 0x000fe2000bf05270 */
[----:B------:R-:W-:Y:S01]  /*51f0*/  BSSY B7, `(.L_x_3840) ;  /* 0x0000906000077945 */ /* 0x000fe20003800000 */
[----:B------:R-:W-:-:S04]  /*5200*/  ULDC UR4, c[0x0][0x9f0] ;  /* 0x00027c0000047ab9 */ /* 0x000fc80000000800 */
[----:B------:R-:W-:Y:S02]  /*5210*/  PLOP3.LUT P1, PT, PT, PT, UP0, 0x80, 0x0 ;  /* 0x000000000000781c */ /* 0x000fe40003f2f008 */
[----:B----4-:R-:W-:-:S04]  /*5220*/  ISETP.NE.AND P0, PT, R0, RZ, PT ;  /* 0x000000ff0000720c */ /* 0x010fc80003f05270 */
[----:B------:R-:W-:-:S07]  /*5230*/  SEL R10, R0, UR4, P0 ;  /* 0x00000004000a7c07 */ /* 0x000fce0008000000 */
[----:B------:R-:W-:Y:S05]  /*5240*/  @!P1 BRA `(.L_x_3841) ;  /* 0x00000020003c9947 */ /* 0x000fea0003800000 */
[----:B------:R-:W-:Y:S01]  /*5250*/  LOP3.LUT P2, RZ, R18, 0x4, RZ, 0xc0, !PT ;  /* 0x0000000412ff7812 */ /* 0x000fe2000784c0ff */
[----:B------:R-:W-:Y:S01]  /*5260*/  BSSY B0, `(.L_x_3842) ;  /* 0x000001d000007945 */ /* 0x000fe20003800000 */
[----:B------:R-:W-:-:S11]  /*5270*/  IMAD.MOV.U32 R3, RZ, RZ, RZ ;  /* 0x000000ffff037224 */ /* 0x000fd600078e00ff */
[----:B------:R-:W-:Y:S05]  /*5280*/  @!P2 BRA `(.L_x_3843) ;  /* 0x000000000068a947 */ /* 0x000fea0003800000 */
[-C--:B------:R-:W-:Y:S02]  /*5290*/  IABS R6, R10.reuse ;  /* 0x0000000a00067213 */ /* 0x080fe40000000000 */
[----:B------:R-:W-:Y:S02]  /*52a0*/  IADD3 R0, R171, -0x1, R10 ;  /* 0xffffffffab007810 */ /* 0x000fe40007ffe00a */
[----:B------:R-:W4:Y:S01]  /*52b0*/  I2F.RP R3, R6 ;  /* 0x0000000600037306 */ /* 0x000f220000209400 */
[----:B------:R-:W-:Y:S02]  /*52c0*/  IABS R9, R10 ;  /* 0x0000000a00097213 */ /* 0x000fe40000000000 */
[----:B------:R-:W-:Y:S02]  /*52d0*/  IABS R8, R0 ;  /* 0x0000000000087213 */ /* 0x000fe40000000000 */
[----:B------:R-:W-:-:S04]  /*52e0*/  LOP3.LUT R0, R0, R10, RZ, 0x3c, !PT ;  /* 0x0000000a00007212 */ /* 0x000fc800078e3cff */
[----:B------:R-:W-:Y:S01]  /*52f0*/  ISETP.GE.AND P2, PT, R0, RZ, PT ;  /* 0x000000ff0000720c */ /* 0x000fe20003f46270 */
[----:B----4-:R-:W4:Y:S02]  /*5300*/  MUFU.RCP R3, R3 ;  /* 0x0000000300037308 */ /* 0x010f240000001000 */
[----:B----4-:R-:W-:Y:S02]  /*5310*/  VIADD R4, R3, 0xffffffe ;  /* 0x0ffffffe03047836 */ /* 0x010fe40000000000 */
[----:B------:R-:W-:-:S04]  /*5320*/  IMAD.MOV R3, RZ, RZ, -R9 ;  /* 0x000000ffff037224 */ /* 0x000fc800078e0a09 */
[----:B------:R4:W0:Y:S02]  /*5330*/  F2I.FTZ.U32.TRUNC.NTZ R5, R4 ;  /* 0x0000000400057305 */ /* 0x000824000021f000 */
[----:B----4-:R-:W-:Y:S02]  /*5340*/  IMAD.MOV.U32 R4, RZ, RZ, RZ ;  /* 0x000000ffff047224 */ /* 0x010fe400078e00ff */
[----:B0-----:R-:W-:-:S04]  /*5350*/  IMAD.MOV R7, RZ, RZ, -R5 ;  /* 0x000000ffff077224 */ /* 0x001fc800078e0a05 */
        /* <DEDUP_REMOVED lines=13> */
.L_x_3843:
[----:B------:R-:W-:Y:S05]  /*5430*/  BSYNC B0 ;  /* 0x0000000000007941 */ /* 0x000fea0003800000 */
.L_x_3842:
[----:B------:R-:W4:Y:S01]  /*5440*/  LDL R0, [R1+0x38] ;  /* 0x0000380001007983 */ /* 0x000f220000100800 */
[----:B------:R-:W-:Y:S02]  /*5450*/  PLOP3.LUT P0, PT, PT, PT, PT, 0x80, 0x0 ;  /* 0x000000000000781c */ /* 0x000fe40003f0f070 */
        /* <DEDUP_REMOVED lines=42> */
[----:B---3--:R-:W-:Y:S02]  /*5700*/  CS2R R68, SRZ ;  /* 0x0000000000447805 */ /* 0x008fe4000001ff00 */
[----:B------:R-:W-:Y:S02]  /*5710*/  CS2R R66, SRZ ;  /* 0x0000000000427805 */ /* 0x000fe4000001ff00 */
[----:B------:R-:W-:Y:S02]  /*5720*/  CS2R R64, SRZ ;  /* 0x0000000000407805 */ /* 0x000fe4000001ff00 */
[----:B------:R-:W-:Y:S02]  /*5730*/  CS2R R62, SRZ ;  /* 0x00000000003e7805 */ /* 0x000fe4000001ff00 */
[----:B------:R-:W-:-:S02]  /*5740*/  CS2R R60, SRZ ;  /* 0x00000000003c7805 */ /* 0x000fc4000001ff00 */
[----:B-1----:R-:W-:Y:S02]  /*5750*/  CS2R R58, SRZ ;  /* 0x00000000003a7805 */ /* 0x002fe4000001ff00 */
        /* <DEDUP_REMOVED lines=16> */
[----:B0-2---:R-:W-:Y:S01]  /*5860*/  CS2R R24, SRZ ;  /* 0x0000000000187805 */ /* 0x005fe2000001ff00 */
[----:B----4-:R-:W-:-:S05]  /*5870*/  IMAD R0, R0, R3, RZ ;  /* 0x0000000300007224 */ /* 0x010fca00078e02ff */
[----:B------:R-:W-:-:S04]  /*5880*/  VIADDMNMX R3, R0, R3, R171, PT ;  /* 0x0000000300037246 */ /* 0x000fc800038001ab */
[----:B------:R-:W-:-:S13]  /*5890*/  ISETP.GT.AND P1, PT, R3, R0, PT ;  /* 0x000000000300720c */ /* 0x000fda0003f24270 */
[----:B------:R-:W-:Y:S05]  /*58a0*/  @!P1 BRA `(.L_x_3844) ;  /* 0x0000008800689947 */ /* 0x000fea0003800000 */
[----:B------:R-:W2:Y:S04]  /*58b0*/  LDL R4, [R1+0x44] ;  /* 0x0000440001047983 */ /* 0x000ea80000100800 */
[----:B--2---:R-:W0:Y:S02]  /*58c0*/  SHFL.IDX PT, R4, R4, RZ, 0x1f ;  /* 0x00001fff04047589 */ /* 0x004e2400000e0000 */
[----:B0-----:R-:W-:-:S04]  /*58d0*/  LEA.HI R5, R4, R4, RZ, 0x1 ;  /* 0x0000000404057211 */ /* 0x001fc800078f08ff */
[----:B------:R-:W-:-:S05]  /*58e0*/  LOP3.LUT R5, R5, 0x1fffe, RZ, 0xc0, !PT ;  /* 0x0001fffe05057812 */ /* 0x000fca00078ec0ff */
[----:B------:R-:W-:Y:S02]  /*58f0*/  IMAD.IADD R5, R4, 0x1, -R5 ;  /* 0x0000000104057824 */ /* 0x000fe400078e0a05 */
[----:B------:R-:W-:Y:S02]  /*5900*/  IMAD.U32 R4, RZ, RZ, UR37 ;  /* 0x00000025ff047e24 */ /* 0x000fe4000f8e00ff */
[----:B------:R-:W-:-:S03]  /*5910*/  IMAD R5, R5, 0x8000, R2 ;  /* 0x0000800005057824 */ /* 0x000fc600078e0202 */
[----:B------:R-:W-:Y:S01]  /*5920*/  ISETP.NE.AND P0, PT, R4, 0x3, PT ;  /* 0x000000030400780c */ /* 0x000fe20003f05270 */
[----:B------:R-:W-:-:S05]  /*5930*/  VIADD R5, R5, 0x400 ;  /* 0x0000040005057836 */ /* 0x000fca0000000000 */
[----:B------:R-:W-:-:S04]  /*5940*/  SHF.R.U32.HI R5, RZ, 0x4, R5 ;  /* 0x00000004ff057819 */ /* 0x000fc80000011605 */
[----:B------:R-:W-:-:S04]  /*5950*/  LOP3.LUT R5, R5, 0x3fff, RZ, 0xc0, !PT ;  /* 0x00003fff05057812 */ /* 0x000fc800078ec0ff */
[----:B------:R-:W-:Y:S01]  /*5960*/  LOP3.LUT R14, R5, 0x2000000, RZ, 0xfc, !PT ;  /* 0x02000000050e7812 */ /* 0x000fe200078efcff */
[----:B------:R-:W-:Y:S06]  /*5970*/  @!P0 BRA `(.L_x_3845) ;  /* 0x0000000000048947 */ /* 0x000fec0003800000 */
[----:B------:R-:W-:Y:S01]  /*5980*/  BPT.TRAP 0x1 ;  /* 0x000000040000795c */ /* 0x000fe20000300000 */
.L_x_3845:
[----:B------:R-:W-:Y:S01]  /*5990*/  IMAD R10, R19, 0x8, R2 ;  /* 0x00000008130a7824 */ /* 0x000fe200078e0202 */
[----:B------:R-:W-:Y:S01]  /*59a0*/  SHF.L.U32 R7, R185, 0x1f, RZ ;  /* 0x0000001fb9077819 */ /* 0x000fe200000006ff */
[----:B------:R-:W-:Y:S01]  /*59b0*/  VIADD R4, R2, 0x26800 ;  /* 0x0002680002047836 */ /* 0x000fe20000000000 */
[----:B------:R-:W-:Y:S02]  /*59c0*/  BSSY B0, `(.L_x_3846) ;  /* 0x0000008000007945 */ /* 0x000fe40003800000 */
[----:B------:R-:W0:Y:S02]  /*59d0*/  SYNCS.PHASECHK.TRANS64.TRYWAIT P1, [R10+URZ+0x28c50], R7 ;  /* 0x028c50070a0075a7 */ /* 0x000e24000802017f */
[----:B------:R-:W-:Y:S01]  /*59e0*/  SHF.R.U32.HI R5, RZ, 0x4, R4 ;  /* 0x00000004ff057819 */ /* 0x000fe20000011604 */
[----:B------:R-:W-:-:S03]  /*59f0*/  IMAD R4, R19, 0x1000, R14 ;  /* 0x0000100013047824 */ /* 0x000fc600078e020e */
[----:B------:R-:W-:-:S04]  /*5a00*/  LOP3.LUT R5, R5, 0x3fff, RZ, 0xc0, !PT ;  /* 0x00003fff05057812 */ /* 0x000fc800078ec0ff */
[----:B------:R-:W-:Y:S01]  /*5a10*/  LOP3.LUT R11, R5, 0x10000, RZ, 0xfc, !PT ;  /* 0x00010000050b7812 */ /* 0x000fe200078efcff */
[----:B------:R-:W-:Y:S01]  /*5a20*/  IMAD.MOV.U32 R5, RZ, RZ, 0x40000040 ;  /* 0x40000040ff057424 */ /* 0x000fe200078e00ff */
[----:B0-----:R-:W-:Y:S06]  /*5a30*/  @!P1 BRA `(.L_x_3847) ;  /* 0x0000015400a89947 */ /* 0x001fec0003800000 */
.L_x_4076:
[----:B------:R-:W-:Y:S05]  /*5a40*/  BSYNC B0 ;  /* 0x0000000000007941 */ /* 0x000fea0003800000 */
.L_x_3846:
[----:B------:R-:W-:Y:S01]  /*5a50*/  BAR.SYNC.DEFER_BLOCKING 0xe, 0x100 ;  /* 0x0384000000007b1d */ /* 0x000fe20000010000 */
[----:B------:R-:W-:Y:S01]  /*5a60*/  IMAD.MOV.U32 R6, RZ, RZ, R11 ;  /* 0x000000ffff067224 */ /* 0x000fe200078e000b */
[C---:B------:R-:W-:Y:S01]  /*5a70*/  R2UR UR6, R4.reuse ;  /* 0x00000000040672ca */ /* 0x040fe200000e0000 */
[----:B0-----:R-:W-:Y:S01]  /*5a80*/  IMAD.MOV.U32 R7, RZ, RZ, 0x40000040 ;  /* 0x40000040ff077424 */ /* 0x001fe200078e00ff */
[----:B------:R-:W-:Y:S01]  /*5a90*/  R2UR UR7, R5 ;  /* 0x00000000050772ca */ /* 0x000fe200000e0000 */
[----:B------:R-:W-:Y:S01]  /*5aa0*/  VIADD R8, R4, 0x100 ;  /* 0x0000010004087836 */ /* 0x000fe20000000000 */
[----:B------:R-:W-:Y:S01]  /*5ab0*/  R2UR UR4, R6 ;  /* 0x00000000060472ca */ /* 0x000fe200000e0000 */
[----:B------:R-:W-:Y:S01]  /*5ac0*/  IMAD.MOV.U32 R9, RZ, RZ, 0x40000040 ;  /* 0x40000040ff097424 */ /* 0x000fe200078e00ff */
[----:B------:R-:W-:Y:S01]  /*5ad0*/  R2UR UR5, R7 ;  /* 0x00000000070572ca */ /* 0x000fe200000e0000 */
[----:B------:R-:W-:Y:S01]  /*5ae0*/  VIADD R6, R4, 0x80 ;  /* 0x0000008004067836 */ /* 0x000fe20000000000 */
[----:B------:R-:W-:Y:S01]  /*5af0*/  R2UR UR14, R8 ;  /* 0x00000000080e72ca */ /* 0x000fe200000e0000 */
[----:B------:R-:W-:Y:S01]  /*5b00*/  VIADD R8, R11, 0x2 ;  /* 0x000000020b087836 */ /* 0x000fe20000000000 */
[----:B------:R-:W-:Y:S01]  /*5b10*/  R2UR UR15, R9 ;  /* 0x00000000090f72ca */ /* 0x000fe200000e0000 */
[----:B------:R-:W-:Y:S01]  /*5b20*/  IMAD.MOV.U32 R9, RZ, RZ, 0x40000040 ;  /* 0x40000040ff097424 */ /* 0x000fe200078e00ff */
        /* <DEDUP_REMOVED lines=9> */
[----:B------:R-:W-:Y:S01]  /*5bc0*/  WARPGROUP.ARRIVE ;  /* 0x00000000000079c5 */ /* 0x000fe20000000000 */
[----:B------:R-:W-:-:S05]  /*5bd0*/  R2UR UR13, R7 ;  /* 0x00000000070d72ca */ /* 0x000fca00000e0000 */
[----:B------:R-:W-:Y:S01]  /*5be0*/  HGMMA.64x256x16.F32.BF16 R24, gdesc[UR4].tnspB, RZ, !UPT, gsb0 ;  /* 0x43e00000041879f0 */ /* 0x000fe2000c0018ff */
[----:B------:R-:W-:Y:S01]  /*5bf0*/  R2UR UR6, R4 ;  /* 0x00000000040672ca */ /* 0x000fe200000e0000 */
[----:B------:R-:W-:Y:S01]  /*5c00*/  VIADD R4, R11, 0x6 ;  /* 0x000000060b047836 */ /* 0x000fe20000000000 */
[----:B------:R-:W-:Y:S01]  /*5c10*/  R2UR UR7, R5 ;  /* 0x00000000050772ca */ /* 0x000fe200000e0000 */
[----:B------:R-:W-:-:S03]  /*5c20*/  IMAD.MOV.U32 R5, RZ, RZ, 0x40000040 ;  /* 0x40000040ff057424 */ /* 0x000fc600078e00ff */
[----:B------:R-:W-:Y:S02]  /*5c30*/  R2UR UR4, R4 ;  /* 0x00000000040472ca */ /* 0x000fe400000e0000 */
[----:B------:R-:W-:Y:S01]  /*5c40*/  R2UR UR5, R5 ;  /* 0x00000000050572ca */ /* 0x000fe200000e0000 */
        /* <DEDUP_REMOVED lines=16> */
.L_x_3848:
[----:B------:R-:W-:Y:S01]  /*5d50*/  VIADD R3, R3, 0xfffffffe ;  /* 0xfffffffe03037836 */ /* 0x000fe20000000000 */
[----:B------:R-:W-:Y:S01]  /*5d60*/  BSSY B0, `(.L_x_3849) ;  /* 0x00000cf000007945 */ /* 0x000fe20003800000 */
[----:B------:R-:W-:-:S03]  /*5d70*/  VIADD R10, R10, 0x28c60 ;  /* 0x00028c600a0a7836 */ /* 0x000fc60000000000 */
[----:B------:R-:W-:Y:S02]  /*5d80*/  ISETP.GE.AND P1, PT, R3, R0, PT ;  /* 0x000000000300720c */ /* 0x000fe40003f26270 */
[----:B------:R-:W-:-:S04]  /*5d90*/  PRMT R10, R190, 0x654, R10 ;  /* 0x00000654be0a7816 */ /* 0x000fc8000000000a */
[----:B------:R0:W-:Y:S07]  /*5da0*/  SYNCS.ARRIVE.TRANS64.RED.A1T0 RZ, [R10+URZ], RZ ;  /* 0x000000ff0aff79a7 */ /* 0x0001ee000810043f */
[----:B------:R-:W-:Y:S05]  /*5db0*/  @!P1 BRA `(.L_x_3850) ;  /* 0x0000000c00249947 */ /* 0x000fea0003800000 */
.L_x_3857:
[----:B------:R-:W-:Y:S01]  /*5dc0*/  BAR.SYNC.DEFER_BLOCKING 0xe, 0x100 ;  /* 0x0384000000007b1d */ /* 0x000fe20000010000 */
[C---:B01----:R-:W-:Y:S02]  /*5dd0*/  IMAD R10, R19.reuse, 0x40, R195 ;  /* 0x00000040130a7824 */ /* 0x043fe400078e02c3 */
[----:B------:R-:W-:Y:S02]  /*5de0*/  VIADD R19, R19, 0x1 ;  /* 0x0000000113137836 */ /* 0x000fe40000000000 */
[----:B------:R-:W-:-:S03]  /*5df0*/  IMAD R10, R10, 0x4, R2 ;  /* 0x000000040a0a7824 */ /* 0x000fc600078e0202 */
[----:B------:R-:W-:-:S04]  /*5e00*/  ISETP.NE.AND P1, PT, R19, 0x2, PT ;  /* 0x000000021300780c */ /* 0x000fc80003f25270 */
[----:B------:R-:W-:Y:S01]  /*5e10*/  SEL R19, R19, RZ, P1 ;  /* 0x000000ff13137207 */ /* 0x000fe20000800000 */
[----:B------:R-:W0:Y:S04]  /*5e20*/  LDS R11, [R10+0x28800] ;  /* 0x028800000a0b7984 */ /* 0x000e280000000800 */
[----:B------:R-:W1:Y:S01]  /*5e30*/  LDS R10, [R10+0x28820] ;  /* 0x028820000a0a7984 */ /* 0x000e620000000800 */
[-C--:B0-----:R-:W-:Y:S01]  /*5e40*/  FMUL.FTZ R24, R24, R11.reuse ;  /* 0x0000000b18187220 */ /* 0x081fe20000410000 */
[-C--:B------:R-:W-:Y:S01]  /*5e50*/  FMUL.FTZ R25, R25, R11.reuse ;  /* 0x0000000b19197220 */ /* 0x080fe20000410000 */
[-C--:B------:R-:W-:Y:S01]  /*5e60*/  FMUL.FTZ R28, R28, R11.reuse ;  /* 0x0000000b1c1c7220 */ /* 0x080fe20000410000 */
[-C--:B------:R-:W-:Y:S01]  /*5e70*/  FMUL.FTZ R29, R29, R11.reuse ;  /* 0x0000000b1d1d7220 */ /* 0x080fe20000410000 */
        /* <DEDUP_REMOVED lines=126> */
[----:B------:R-:W-:Y:S06]  /*6660*/  @!P0 BRA `(.L_x_3851) ;  /* 0x0000000000048947 */ /* 0x000fec0003800000 */
[----:B------:R-:W-:Y:S01]  /*6670*/  BPT.TRAP 0x1 ;  /* 0x000000040000795c */ /* 0x000fe20000300000 */
.L_x_3851:
[----:B------:R-:W-:Y:S01]  /*6680*/  IMAD R10, R19, 0x8, R2 ;  /* 0x00000008130a7824 */ /* 0x000fe200078e0202 */
[----:B------:R-:W-:-:S04]  /*6690*/  SHF.L.U32 R11, R185, 0x1f, RZ ;  /* 0x0000001fb90b7819 */ /* 0x000fc800000006ff */
[----:B------:R0:W1:Y:S01]  /*66a0*/  SYNCS.PHASECHK.TRANS64.TRYWAIT P1, [R10+URZ+0x28c50], R11 ;  /* 0x028c500b0a0075a7 */ /* 0x000062000802017f */
[----:B------:R-:W-:Y:S05]  /*66b0*/  @!P0 BRA `(.L_x_3852) ;  /* 0x0000000000048947 */ /* 0x000fea0003800000 */
[----:B------:R-:W-:Y:S01]  /*66c0*/  BPT.TRAP 0x1 ;  /* 0x000000040000795c */ /* 0x000fe20000300000 */
.L_x_3852:
[----:B------:R-:W-:Y:S04]  /*66d0*/  BSSY B1, `(.L_x_3853) ;  /* 0x0000004000017945 */ /* 0x000fe80003800000 */
[----:B-1----:R-:W-:Y:S05]  /*66e0*/  @P1 BRA `(.L_x_3854) ;  /* 0x0000000000081947 */ /* 0x002fea0003800000 */
[----:B------:R-:W1:Y:S02]  /*66f0*/  SYNCS.PHASECHK.TRANS64.TRYWAIT P1, [R10+URZ+0x28c50], R11 ;  /* 0x028c500b0a0075a7 */ /* 0x000e64000802017f */
[----:B-1----:R-:W-:Y:S05]  /*6700*/  @!P1 BRA `(.L_x_3855) ;  /* 0x0000014800889947 */ /* 0x002fea0003800000 */
.L_x_3854:
[----:B------:R-:W-:Y:S05]  /*6710*/  BSYNC B1 ;  /* 0x0000000000017941 */ /* 0x000fea0003800000 */
.L_x_3853:
[----:B01----:R-:W-:Y:S01]  /*6720*/  IMAD R10, R19, 0x1000, R14 ;  /* 0x00001000130a7824 */ /* 0x003fe200078e020e */
[----:B------:R-:W-:Y:S01]  /*6730*/  WARPGROUP.ARRIVE ;  /* 0x00000000000079c5 */ /* 0x000fe20000000000 */
[----:B------:R-:W-:Y:S01]  /*6740*/  IMAD.MOV.U32 R11, RZ, RZ, 0x40000040 ;  /* 0x40000040ff0b7424 */ /* 0x000fe200078e00ff */
[----:B------:R-:W-:Y:S01]  /*6750*/  R2UR UR8, R8 ;  /* 0x00000000080872ca */ /* 0x000fe200000e0000 */
[C---:B------:R-:W-:Y:S01]  /*6760*/  VIADD R12, R10.reuse, 0x80 ;  /* 0x000000800a0c7836 */ /* 0x040fe20000000000 */
[----:B------:R-:W-:Y:S01]  /*6770*/  R2UR UR6, R10 ;  /* 0x000000000a0672ca */ /* 0x000fe200000e0000 */
[----:B------:R-:W-:Y:S01]  /*6780*/  IMAD.MOV.U32 R13, RZ, RZ, 0x40000040 ;  /* 0x40000040ff0d7424 */ /* 0x000fe200078e00ff */
[C---:B------:R-:W-:Y:S02]  /*6790*/  R2UR UR7, R11.reuse ;  /* 0x000000000b0772ca */ /* 0x040fe400000e0000 */
[----:B------:R-:W-:Y:S01]  /*67a0*/  R2UR UR10, R12 ;  /* 0x000000000c0a72ca */ /* 0x000fe200000e0000 */
[C---:B------:R-:W-:Y:S01]  /*67b0*/  VIADD R12, R10.reuse, 0x100 ;  /* 0x000001000a0c7836 */ /* 0x040fe20000000000 */
[----:B------:R-:W-:Y:S01]  /*67c0*/  R2UR UR5, R11 ;  /* 0x000000000b0572ca */ /* 0x000fe200000e0000 */
[----:B------:R-:W-:Y:S01]  /*67d0*/  VIADD R10, R10, 0x180 ;  /* 0x000001800a0a7836 */ /* 0x000fe20000000000 */
[----:B------:R-:W-:-:S02]  /*67e0*/  R2UR UR11, R13 ;  /* 0x000000000d0b72ca */ /* 0x000fc400000e0000 */
[----:B------:R-:W-:Y:S02]  /*67f0*/  R2UR UR9, R9 ;  /* 0x00000000090972ca */ /* 0x000fe400000e0000 */
[----:B------:R-:W-:Y:S01]  /*6800*/  R2UR UR18, R10 ;  /* 0x000000000a1272ca */ /* 0x000fe200000e0000 */
[----:B------:R-:W-:Y:S01]  /*6810*/  VIADD R10, R2, 0x26800 ;  /* 0x00026800020a7836 */ /* 0x000fe20000000000 */
[----:B------:R-:W-:Y:S02]  /*6820*/  R2UR UR14, R12 ;  /* 0x000000000c0e72ca */ /* 0x000fe400000e0000 */
[----:B------:R-:W-:Y:S02]  /*6830*/  R2UR UR15, R13 ;  /* 0x000000000d0f72ca */ /* 0x000fe400000e0000 */
[----:B------:R-:W-:Y:S02]  /*6840*/  SHF.R.U32.HI R10, RZ, 0x4, R10 ;  /* 0x00000004ff0a7819 */ /* 0x000fe4000001160a */
[----:B------:R-:W-:-:S02]  /*6850*/  R2UR UR12, R6 ;  /* 0x00000000060c72ca */ /* 0x000fc400000e0000 */
[----:B------:R-:W-:Y:S02]  /*6860*/  LOP3.LUT R10, R10, 0x3fff, RZ, 0xc0, !PT ;  /* 0x00003fff0a0a7812 */ /* 0x000fe400078ec0ff */
[----:B------:R-:W-:Y:S02]  /*6870*/  R2UR UR13, R7 ;  /* 0x00000000070d72ca */ /* 0x000fe400000e0000 */
[----:B------:R-:W-:Y:S02]  /*6880*/  LOP3.LUT R10, R10, 0x10000, RZ, 0xfc, !PT ;  /* 0x000100000a0a7812 */ /* 0x000fe400078efcff */
[----:B------:R-:W-:Y:S02]  /*6890*/  R2UR UR19, R11 ;  /* 0x000000000b1372ca */ /* 0x000fe400000e0000 */
[----:B------:R-:W-:Y:S02]  /*68a0*/  R2UR UR4, R10 ;  /* 0x000000000a0472ca */ /* 0x000fe400000e0000 */
[----:B------:R-:W-:-:S02]  /*68b0*/  R2UR UR16, R4 ;  /* 0x00000000041072ca */ /* 0x000fc400000e0000 */
[----:B------:R-:W-:-:S09]  /*68c0*/  R2UR UR17, R5 ;  /* 0x00000000051172ca */ /* 0x000fd200000e0000 */
        /* <DEDUP_REMOVED lines=17> */
.L_x_3856:
[----:B------:R-:W-:Y:S01]  /*69e0*/  IMAD R10, R19, 0x8, R2 ;  /* 0x00000008130a7824 */ /* 0x000fe200078e0202 */
[C---:B------:R-:W-:Y:S01]  /*69f0*/  ISETP.GT.AND P1, PT, R3.reuse, R0, PT ;  /* 0x000000000300720c */ /* 0x040fe20003f24270 */
[----:B------:R-:W-:Y:S02]  /*6a00*/  VIADD R3, R3, 0xffffffff ;  /* 0xffffffff03037836 */ /* 0x000fe40000000000 */
[----:B------:R-:W-:-:S05]  /*6a10*/  VIADD R10, R10, 0x28c60 ;  /* 0x00028c600a0a7836 */ /* 0x000fca0000000000 */
[----:B------:R-:W-:-:S04]  /*6a20*/  PRMT R10, R190, 0x654, R10 ;  /* 0x00000654be0a7816 */ /* 0x000fc8000000000a */
[----:B------:R1:W-:Y:S01]  /*6a30*/  SYNCS.ARRIVE.TRANS64.RED.A1T0 RZ, [R10+URZ], RZ ;  /* 0x000000ff0aff79a7 */ /* 0x0003e2000810043f */
[----:B------:R-:W-:Y:S05]  /*6a40*/  @P1 BRA `(.L_x_3857) ;  /* 0xfffffff000dc1947 */ /* 0x000fea000383ffff */
.L_x_3850:
[----:B------:R-:W-:Y:S05]  /*6a50*/  BSYNC B0 ;  /* 0x0000000000007941 */ /* 0x000fea0003800000 */
.L_x_3849:
[----:B------:R-:W-:Y:S01]  /*6a60*/  BAR.SYNC.DEFER_BLOCKING 0xe, 0x100 ;  /* 0x0384000000007b1d */ /* 0x000fe20000010000 */
[C---:B------:R-:W-:Y:S01]  /*6a70*/  IMAD R0, R19.reuse, 0x40, R195 ;  /* 0x0000004013007824 */ /* 0x040fe200078e02c3 */
[----:B------:R-:W-:Y:S01]  /*6a80*/  PLOP3.LUT P0, PT, PT, PT, PT, 0x8, 0x0 ;  /* 0x000000000000781c */ /* 0x000fe20003f0e170 */
[----:B------:R-:W-:Y:S01]  /*6a90*/  VIADD R19, R19, 0x1 ;  /* 0x0000000113137836 */ /* 0x000fe20000000000 */
[----:B------:R-:W-:Y:S01]  /*6aa0*/  CS2R R20, SRZ ;  /* 0x0000000000147805 */ /* 0x000fe2000001ff00 */
[----:B------:R-:W-:-:S03]  /*6ab0*/  IMAD R2, R0, 0x4, R2 ;  /* 0x0000000400027824 */ /* 0x000fc600078e0202 */
[----:B------:R-:W-:-:S04]  /*6ac0*/  ISETP.NE.AND P1, PT, R19, 0x2, PT ;  /* 0x000000021300780c */ /* 0x000fc80003f25270 */
[----:B------:R-:W-:Y:S01]  /*6ad0*/  SEL R19, R19, RZ, P1 ;  /* 0x000000ff13137207 */ /* 0x000fe20000800000 */
[----:B------:R-:W2:Y:S02]  /*6ae0*/  LDS R0, [R2+0x28800] ;  /* 0x0288000002007984 */ /* 0x000ea40000000800 */
        /* <DEDUP_REMOVED lines=63> */
[----:B------:R-:W-:-:S02]  /*6ee0*/  FMUL.FTZ R149, R149, R0 ;  /* 0x0000000095957220 */ /* 0x000fc40000410000 */
        /* <DEDUP_REMOVED lines=65> */
[----:B------:R-:W-:-:S04]  /*7300*/  SEL R0, RZ, 0x1, P1 ;  /* 0x00000001ff007807 */ /* 0x000fc80000800000 */
[----:B------:R-:W-:Y:S01]  /*7310*/  LOP3.LUT R185, R185, R0, RZ, 0x3c, !PT ;  /* 0x00000000b9b97212 */ /* 0x000fe200078e3cff */
[----:B------:R-:W-:Y:S06]  /*7320*/  BAR.ARV 0xf, 0x100 ;  /* 0x03c4000000007b1d */ /* 0x000fec0000002000 */
[----:B------:R-:W-:Y:S05]  /*7330*/  BRA `(.L_x_3844) ;  /* 0x0000006c00c47947 */ /* 0x000fea0003800000 */
.L_x_3841:
[----:B------:R-:W-:Y:S01]  /*7340*/  LOP3.LUT P1, RZ, R18, 0x4, RZ, 0xc0, !PT ;  /* 0x0000000412ff7812 */ /* 0x000fe2000782c0ff */
[----:B------:R-:W-:Y:S01]  /*7350*/  BSSY B0, `(.L_x_3858) ;  /* 0x000001e000007945 */ /* 0x000fe20003800000 */
[----:B------:R-:W-:-:S11]  /*7360*/  IMAD.MOV.U32 R0, RZ, RZ, RZ ;  /* 0x000000ffff007224 */ /* 0x000fd600078e00ff */
[----:B------:R-:W-:Y:S05]  /*7370*/  @!P1 BRA `(.L_x_3859) ;  /* 0x00000000006c9947 */ /* 0x000fea0003800000 */
[-C--:B------:R-:W-:Y:S02]  /*7380*/  IABS R0, R10.reuse ;  /* 0x0000000a00007213 */ /* 0x080fe40000000000 */
[----:B------:R-:W-:Y:S02]  /*7390*/  IADD3 R3, R171, -0x1, R10 ;  /* 0xffffffffab037810 */ /* 0x000fe40007ffe00a */
[----:B------:R-:W4:Y:S01]  /*73a0*/  I2F.RP R6, R0 ;  /* 0x0000000000067306 */ /* 0x000f220000209400 */
[----:B------:R-:W-:-:S05]  /*73b0*/  IABS R8, R10 ;  /* 0x0000000a00087213 */ /* 0x000fca0000000000 */
[----:B------:R-:W-:Y:S02]  /*73c0*/  IMAD.MOV R8, RZ, RZ, -R8 ;  /* 0x000000ffff087224 */ /* 0x000fe400078e0a08 */
[----:B----4-:R-:W4:Y:S02]  /*73d0*/  MUFU.RCP R6, R6 ;  /* 0x0000000600067308 */ /* 0x010f240000001000 */
[----:B----4-:R-:W-:Y:S01]  /*73e0*/  VIADD R4, R6, 0xffffffe ;  /* 0x0ffffffe06047836 */ /* 0x010fe20000000000 */
[----:B------:R-:W-:Y:S02]  /*73f0*/  IABS R6, R3 ;  /* 0x0000000300067213 */ /* 0x000fe40000000000 */
[----:B------:R-:W-:-:S03]  /*7400*/  LOP3.LUT R3, R3, R10, RZ, 0x3c, !PT ;  /* 0x0000000a03037212 */ /* 0x000fc600078e3cff */
[----:B------:R4:W0:Y:S01]  /*7410*/  F2I.FTZ.U32.TRUNC.NTZ R5, R4 ;  /* 0x0000000400057305 */ /* 0x000822000021f000 */
[----:B------:R-:W-:Y:S01]  /*7420*/  ISETP.GE.AND P2, PT, R3, RZ, PT ;  /* 0x000000ff0300720c */ /* 0x000fe20003f46270 */
[----:B----4-:R-:W-:Y:S02]  /*7430*/  IMAD.MOV.U32 R4, RZ, RZ, RZ ;  /* 0x000000ffff047224 */ /* 0x010fe400078e00ff */
[----:B0-----:R-:W-:-:S04]  /*7440*/  IMAD.MOV R7, RZ, RZ, -R5 ;  /* 0x000000ffff077224 */ /* 0x001fc800078e0a05 */
        /* <DEDUP_REMOVED lines=14> */
.L_x_3859:
[----:B------:R-:W-:Y:S05]  /*7530*/  BSYNC B0 ;  /* 0x0000000000007941 */ /* 0x000fea0003800000 */
.L_x_3858:
        /* <DEDUP_REMOVED lines=71> */
[----:B------:R-:W2:Y:S01]  /*79b0*/  LDL R3, [R1+0x44] ;  /* 0x0000440001037983 */ /* 0x000ea20000100800 */
[----:B------:R-:W-:Y:S03]  /*79c0*/  BSSY B6, `(.L_x_3860) ;  /* 0x000001c000067945 */ /* 0x000fe60003800000 */
[----:B--2---:R-:W0:Y:S02]  /*79d0*/  SHFL.IDX PT, R0, R3, RZ, 0x1f ;  /* 0x00001fff03007589 */ /* 0x004e2400000e0000 */
[----:B0-----:R-:W-:-:S04]  /*79e0*/  LEA.HI R3, R0, R0, RZ, 0x1 ;  /* 0x0000000000037211 */ /* 0x001fc800078f08ff */
[----:B------:R-:W-:-:S05]  /*79f0*/  LOP3.LUT R3, R3, 0x1fffe, RZ, 0xc0, !PT ;  /* 0x0001fffe03037812 */ /* 0x000fca00078ec0ff */
[----:B------:R-:W-:Y:S02]  /*7a00*/  IMAD.IADD R3, R0, 0x1, -R3 ;  /* 0x0000000100037824 */ /* 0x000fe400078e0a03 */
[----:B------:R-:W-:Y:S02]  /*7a10*/  VIADD R0, R2, 0x26800 ;  /* 0x0002680002007836 */ /* 0x000fe40000000000 */
[----:B------:R-:W-:-:S03]  /*7a20*/  IMAD R3, R3, 0x8000, R2 ;  /* 0x0000800003037824 */ /* 0x000fc600078e0202 */
[----:B------:R-:W-:Y:S01]  /*7a30*/  LOP3.LUT P0, RZ, R0, 0x3ff, RZ, 0xc0, !PT ;  /* 0x000003ff00ff7812 */ /* 0x000fe2000780c0ff */
[----:B------:R-:W-:-:S05]  /*7a40*/  VIADD R3, R3, 0x400 ;  /* 0x0000040003037836 */ /* 0x000fca0000000000 */
[----:B------:R-:W-:-:S04]  /*7a50*/  SHF.R.U32.HI R3, RZ, 0x4, R3 ;  /* 0x00000004ff037819 */ /* 0x000fc80000011603 */
[----:B------:R-:W-:-:S03]  /*7a60*/  LOP3.LUT R56, R3, 0x3fff, RZ, 0xc0, !PT ;  /* 0x00003fff03387812 */ /* 0x000fc600078ec0ff */
        /* <DEDUP_REMOVED lines=17> */
.L_x_3861:
[----:B------:R-:W-:Y:S05]  /*7b80*/  BSYNC B6 ;  /* 0x0000000000067941 */ /* 0x000fea0003800000 */
.L_x_3860:
[----:B------:R-:W-:Y:S02]  /*7b90*/  ULDC UR4, c[0x0][0x3f4] ;  /* 0x0000fd0000047ab9 */ /* 0x000fe40000000800 */
[----:B------:R-:W-:-:S13]  /*7ba0*/  ISETP.LT.AND P0, PT, RZ, UR4, PT ;  /* 0x00000004ff007c0c */ /* 0x000fda000bf01270 */
[----:B------:R-:W-:Y:S05]  /*7bb0*/  @P0 BRA `(.L_x_3862) ;  /* 0x0000000000400947 */ /* 0x000fea0003800000 */
[----:B------:R-:W2:Y:S02]  /*7bc0*/  LDL R20, [R1+0x3c] ;  /* 0x00003c0001147983 */ /* 0x000ea40000100800 */
[----:B--2---:R-:W-:-:S04]  /*7bd0*/  LEA.HI R0, R20, R20, RZ, 0x1 ;  /* 0x0000001414007211 */ /* 0x004fc800078f08ff */
[----:B------:R-:W-:-:S05]  /*7be0*/  LOP3.LUT R0, R0, 0xfffffffe, RZ, 0xc0, !PT ;  /* 0xfffffffe00007812 */ /* 0x000fca00078ec0ff */
[----:B------:R-:W-:-:S05]  /*7bf0*/  IMAD.IADD R0, R20, 0x1, -R0 ;  /* 0x0000000114007824 */ /* 0x000fca00078e0a00 */
[----:B------:R-:W-:-:S04]  /*7c00*/  SHF.L.U32 R3, R0, 0x1f, RZ ;  /* 0x0000001f00037819 */ /* 0x000fc800000006ff */
[----:B------:R0:W1:Y:S03]  /*7c10*/  SYNCS.PHASECHK.TRANS64.TRYWAIT P0, [R2+URZ+0x28c00], R3 ;  /* 0x028c0003020075a7 */ /* 0x000066000800017f */
[----:B-1----:R-:W-:Y:S05]  /*7c20*/  @!P0 NANOSLEEP.SYNCS 0x989680 ;  /* 0x009896800000895d */ /* 0x002fea0003900000 */
[----:B------:R-:W1:Y:S01]  /*7c30*/  @!P0 SYNCS.PHASECHK.TRANS64 P0, [R2+URZ+0x28c00], R3 ;  /* 0x028c0003020085a7 */ /* 0x000e62000800007f */
[----:B------:R-:W-:Y:S04]  /*7c40*/  BSSY B0, `(.L_x_3863) ;  /* 0x0000006000007945 */ /* 0x000fe80003800000 */
[----:B-1----:R-:W-:Y:S05]  /*7c50*/  @P0 BRA `(.L_x_3864) ;  /* 0x0000000000100947 */ /* 0x002fea0003800000 */
.L_x_3865:
[----:B-1----:R1:W2:Y:S02]  /*7c60*/  SYNCS.PHASECHK.TRANS64.TRYWAIT P0, [R2+URZ+0x28c00], R3 ;  /* 0x028c0003020075a7 */ /* 0x0022a4000800017f */
[----:B--2---:R-:W-:Y:S05]  /*7c70*/  @!P0 NANOSLEEP.SYNCS 0x989680 ;  /* 0x009896800000895d */ /* 0x004fea0003900000 */
[----:B------:R-:W2:Y:S02]  /*7c80*/  @!P0 SYNCS.PHASECHK.TRANS64 P0, [R2+URZ+0x28c00], R3 ;  /* 0x028c0003020085a7 */ /* 0x000ea4000800007f */
[----:B--2---:R-:W-:Y:S05]  /*7c90*/  @!P0 BRA `(.L_x_3865) ;  /* 0xfffffffc00f08947 */ /* 0x004fea000383ffff */
.L_x_3864:
[----:B------:R-:W-:Y:S05]  /*7ca0*/  BSYNC B0 ;  /* 0x0000000000007941 */ /* 0x000fea0003800000 */
.L_x_3863:
[----:B------:R-:W-:Y:S05]  /*7cb0*/  BRA `(.L_x_3866) ;  /* 0x0000002000bc7947 */ /* 0x000fea0003800000 */
.L_x_3862:
[----:B-----5:R-:W-:Y:S01]  /*7cc0*/  SHF.R.S32.HI R0, RZ, 0x1f, R154 ;  /* 0x0000001fff007819 */ /* 0x020fe2000001149a */
[----:B------:R-:W-:Y:S01]  /*7cd0*/  VIADD R4, R2, 0x20400 ;  /* 0x0002040002047836 */ /* 0x000fe20000000000 */
[----:B------:R-:W-:Y:S01]  /*7ce0*/  ULDC.64 UR4, c[0x0][0x3f8] ;  /* 0x0000fe0000047ab9 */ /* 0x000fe20000000a00 */
[----:B------:R-:W-:Y:S01]  /*7cf0*/  ULDC.64 UR6, c[0x0][0x408] ;  /* 0x0001020000067ab9 */ /* 0x000fe20000000a00 */
[----:B------:R-:W-:Y:S01]  /*7d00*/  BSSY B6, `(.L_x_3867) ;  /* 0x0000021000067945 */ /* 0x000fe20003800000 */
[----:B------:R-:W-:Y:S01]  /*7d10*/  IMAD R3, R0, UR4, RZ ;  /* 0x0000000400037c24 */ /* 0x000fe2000f8e02ff */
[----:B------:R-:W-:Y:S01]  /*7d20*/  LOP3.LUT P0, RZ, R4, 0x3ff, RZ, 0xc0, !PT ;  /* 0x000003ff04ff7812 */ /* 0x000fe2000780c0ff */
[----:B------:R-:W-:Y:S02]  /*7d30*/  IMAD R9, R0, UR6, RZ ;  /* 0x0000000600097c24 */ /* 0x000fe4000f8e02ff */
[----:B------:R-:W-:-:S04]  /*7d40*/  IMAD.WIDE.U32 R4, R154, UR4, RZ ;  /* 0x000000049a047c25 */ /* 0x000fc8000f8e00ff */
[C---:B------:R-:W-:Y:S01]  /*7d50*/  IMAD R3, R154.reuse, UR5, R3 ;  /* 0x000000059a037c24 */ /* 0x040fe2000f8e0203 */
[----:B------:R-:W-:Y:S01]  /*7d60*/  ULDC.64 UR4, c[0x0][0x3e8] ;  /* 0x0000fa0000047ab9 */ /* 0x000fe20000000a00 */
[----:B------:R-:W-:Y:S01]  /*7d70*/  IMAD.WIDE.U32 R6, R154, UR6, RZ ;  /* 0x000000069a067c25 */ /* 0x000fe2000f8e00ff */
[----:B------:R-:W-:-:S03]  /*7d80*/  LEA R25, P1, R4, UR4, 0x1 ;  /* 0x0000000404197c11 */ /* 0x000fc6000f8208ff */
[----:B------:R-:W-:Y:S01]  /*7d90*/  IMAD R9, R154, UR7, R9 ;  /* 0x000000079a097c24 */ /* 0x000fe2000f8e0209 */
[----:B------:R-:W-:Y:S01]  /*7da0*/  ULDC.64 UR6, c[0x0][0x400] ;  /* 0x0001000000067ab9 */ /* 0x000fe20000000a00 */
        /* <DEDUP_REMOVED lines=22> */
.L_x_3868:
[----:B------:R-:W-:Y:S05]  /*7f10*/  BSYNC B6 ;  /* 0x0000000000067941 */ /* 0x000fea0003800000 */
.L_x_3867:
[----:B------:R-:W-:Y:S01]  /*7f20*/  ULDC.U8 UR4, c[0x0][0x410] ;  /* 0x0001040000047ab9 */ /* 0x000fe20000000000 */
[----:B------:R-:W-:Y:S01]  /*7f30*/  BSSY B0, `(.L_x_3869) ;  /* 0x00001ff000007945 */ /* 0x000fe20003800000 */
[----:B------:R-:W-:Y:S01]  /*7f40*/  ISETP.NE.AND P0, PT, RZ, UR4, PT ;  /* 0x00000004ff007c0c */ /* 0x000fe2000bf05270 */
[----:B------:R-:W-:-:S12]  /*7f50*/  IMAD R4, R153, 0x40, R189 ;  /* 0x0000004099047824 */ /* 0x000fd800078e02bd */
[----:B------:R-:W-:Y:S05]  /*7f60*/  @!P0 BRA `(.L_x_3870) ;  /* 0x0000001000088947 */ /* 0x000fea0003800000 */
[----:B------:R-:W-:-:S03]  /*7f70*/  UMOV UR4, 0xffffffff ;  /* 0xffffffff00047882 */ /* 0x000fc60000000000 */
[----:B------:R-:W-:Y:S05]  /*7f80*/  BRA.DIV UR4, `(.L_x_3871) ;  /* 0x00000132047c7947 */ /* 0x000fea000b800000 */
[----:B------:R0:W1:Y:S04]  /*7f90*/  SHFL.IDX PT, R0, R26, RZ, 0x1c1f ;  /* 0x001c1fff1a007589 */ /* 0x00006800000e0000 */
[----:B------:R0:W2:Y:S04]  /*7fa0*/  SHFL.IDX PT, R3, R25, RZ, 0x1c1f ;  /* 0x001c1fff19037589 */ /* 0x0000a800000e0000 */
[----:B------:R-:W3:Y:S04]  /*7fb0*/  SHFL.IDX PT, R24, R24, RZ, 0x1c1f ;  /* 0x001c1fff18187589 */ /* 0x000ee800000e0000 */
[----:B------:R0:W4:Y:S02]  /*7fc0*/  SHFL.IDX PT, R21, R27, RZ, 0x1c1f ;  /* 0x001c1fff1b157589 */ /* 0x00012400000e0000 */
.L_x_4082:
[----:B------:R-:W5:Y:S01]  /*7fd0*/  LDL R7, [R1+0x3c] ;  /* 0x00003c0001077983 */ /* 0x000f620000100800 */
[----:B------:R-:W-:Y:S01]  /*7fe0*/  ULDC UR4, c[0x0][0x448] ;  /* 0x0001120000047ab9 */ /* 0x000fe20000000800 */
[----:B------:R-:W-:Y:S01]  /*7ff0*/  IMAD.SHL.U32 R10, R191, 0x40, RZ ;  /* 0x00000040bf0a7824 */ /* 0x000fe200078e00ff */
[----:B------:R-:W-:Y:S01]  /*8000*/  BSSY B1, `(.L_x_3872) ;  /* 0x0000023000017945 */ /* 0x000fe20003800000 */
[----:B------:R-:W-:Y:S01]  /*8010*/  IMAD R155, R155, UR4, RZ ;  /* 0x000000049b9b7c24 */ /* 0x000fe2000f8e02ff */
[----:B------:R-:W-:Y:S02]  /*8020*/  CS2R R8, SRZ ;  /* 0x0000000000087805 */ /* 0x000fe4000001ff00 */
[----:B0-----:R-:W-:Y:S02]  /*8030*/  LOP3.LUT R27, R10, 0x1c0, RZ, 0xc0, !PT ;  /* 0x000001c00a1b7812 */ /* 0x001fe400078ec0ff */
[----:B------:R-:W-:Y:S02]  /*8040*/  CS2R R10, SRZ ;  /* 0x00000000000a7805 */ /* 0x000fe4000001ff00 */
[----:B------:R-:W-:-:S02]  /*8050*/  ISETP.GE.AND P0, PT, R4, R155, PT ;  /* 0x0000009b0400720c */ /* 0x000fc40003f06270 */
[----:B-----5:R-:W-:-:S04]  /*8060*/  LEA.HI R5, R7, R7, RZ, 0x1 ;  /* 0x0000000707057211 */ /* 0x020fc800078f08ff */
[----:B------:R-:W-:Y:S02]  /*8070*/  LOP3.LUT R6, R5, 0xfffffffe, RZ, 0xc0, !PT ;  /* 0xfffffffe05067812 */ /* 0x000fe400078ec0ff */
[----:B------:R-:W-:-:S03]  /*8080*/  CS2R R4, SRZ ;  /* 0x0000000000047805 */ /* 0x000fc6000001ff00 */
[----:B------:R-:W-:Y:S01]  /*8090*/  IMAD.IADD R25, R7, 0x1, -R6 ;  /* 0x0000000107197824 */ /* 0x000fe200078e0a06 */
[----:B------:R-:W-:-:S04]  /*80a0*/  CS2R R6, SRZ ;  /* 0x0000000000067805 */ /* 0x000fc8000001ff00 */
[----:B------:R-:W-:Y:S01]  /*80b0*/  SHF.L.U32 R25, R25, 0x1f, RZ ;  /* 0x0000001f19197819 */ /* 0x000fe200000006ff */
[----:B------:R-:W-:Y:S06]  /*80c0*/  @P0 BRA `(.L_x_3873) ;  /* 0x0000000000580947 */ /* 0x000fec0003800000 */
[----:B------:R-:W-:Y:S01]  /*80d0*/  ULDC UR4, c[0x0][0x3f4] ;  /* 0x0000fd0000047ab9 */ /* 0x000fe20000000800 */
[----:B--2---:R-:W-:Y:S01]  /*80e0*/  IMAD.MOV.U32 R4, RZ, RZ, R3 ;  /* 0x000000ffff047224 */ /* 0x004fe200078e0003 */
[----:B------:R-:W-:Y:S01]  /*80f0*/  ISETP.GE.AND P2, PT, R186, UR4, PT ;  /* 0x00000004ba007c0c */ /* 0x000fe2000bf46270 */
[----:B-1----:R-:W-:Y:S01]  /*8100*/  IMAD.MOV.U32 R5, RZ, RZ, R0 ;  /* 0x000000ffff057224 */ /* 0x002fe200078e0000 */
[C---:B------:R-:W-:Y:S01]  /*8110*/  ISETP.GE.AND P3, PT, R194.reuse, UR4, PT ;  /* 0x00000004c2007c0c */ /* 0x040fe2000bf66270 */
[----:B------:R-:W-:Y:S01]  /*8120*/  IMAD.SHL.U32 R14, R194, 0x2, RZ ;  /* 0x00000002c20e7824 */ /* 0x000fe200078e00ff */
[----:B------:R-:W-:-:S04]  /*8130*/  SHF.R.S32.HI R9, RZ, 0x1f, R194 ;  /* 0x0000001fff097819 */ /* 0x000fc800000114c2 */
[----:B------:R-:W-:-:S05]  /*8140*/  SHF.L.U64.HI R9, R194, 0x1, R9 ;  /* 0x00000001c2097819 */ /* 0x000fca0000010209 */
[----:B------:R-:W-:Y:S02]  /*8150*/  @!P2 IMAD.WIDE R4, R186, 0x2, R4 ;  /* 0x00000002ba04a825 */ /* 0x000fe400078e0204 */
[-C--:B------:R-:W-:Y:S02]  /*8160*/  @!P3 IADD3 R12, P0, R3, R14.reuse, RZ ;  /* 0x0000000e030cb210 */ /* 0x080fe40007f1e0ff */
[----:B----4-:R-:W-:Y:S01]  /*8170*/  @!P3 IADD3 R14, P1, R21, R14, RZ ;  /* 0x0000000e150eb210 */ /* 0x010fe20007f3e0ff */
[----:B------:R0:W5:Y:S02]  /*8180*/  @!P2 LD.E.64 R6, desc[UR42][R4.64] ;  /* 0x0000002a0406a980 */ /* 0x000164000c101b00 */
[--C-:B------:R-:W-:Y:S02]  /*8190*/  @!P3 IMAD.X R13, R0, 0x1, R9.reuse, P0 ;  /* 0x00000001000db824 */ /* 0x100fe400000e0609 */
[----:B---3--:R-:W-:Y:S01]  /*81a0*/  @!P3 IMAD.X R15, R24, 0x1, R9, P1 ;  /* 0x00000001180fb824 */ /* 0x008fe200008e0609 */
[----:B------:R-:W-:Y:S01]  /*81b0*/  CS2R R8, SRZ ;  /* 0x0000000000087805 */ /* 0x000fe2000001ff00 */
[----:B0-----:R-:W-:-:S05]  /*81c0*/  IMAD.MOV.U32 R4, RZ, RZ, R21 ;  /* 0x000000ffff047224 */ /* 0x001fca00078e0015 */
[----:B------:R0:W5:Y:S01]  /*81d0*/  @!P3 LD.E.64 R8, desc[UR42][R14.64] ;  /* 0x0000002a0e08b980 */ /* 0x000162000c101b00 */
[----:B------:R-:W-:Y:S02]  /*81e0*/  IMAD.MOV.U32 R5, RZ, RZ, R24 ;  /* 0x000000ffff057224 */ /* 0x000fe400078e0018 */
[----:B------:R-:W-:Y:S01]  /*81f0*/  @!P2 IMAD.WIDE R20, R186, 0x2, R4 ;  /* 0x00000002ba14a825 */ /* 0x000fe200078e0204 */
[----:B------:R-:W-:-:S04]  /*8200*/  CS2R R4, SRZ ;  /* 0x0000000000047805 */ /* 0x000fc8000001ff00 */
[----:B------:R0:W5:Y:S04]  /*8210*/  @!P2 LD.E.64 R10, desc[UR42][R20.64] ;  /* 0x0000002a140aa980 */ /* 0x000168000c101b00 */
[----:B------:R0:W5:Y:S02]  /*8220*/  @!P3 LD.E.64 R4, desc[UR42][R12.64] ;  /* 0x0000002a0c04b980 */ /* 0x000164000c101b00 */
.L_x_3873:
[----:B------:R-:W-:Y:S05]  /*8230*/  BSYNC B1 ;  /* 0x0000000000017941 */ /* 0x000fea0003800000 */
.L_x_3872:
[----:B------:R-:W3:Y:S01]  /*8240*/  SYNCS.PHASECHK.TRANS64.TRYWAIT P0, [R2+URZ+0x28c00], R25 ;  /* 0x028c0019020075a7 */ /* 0x000ee2000800017f */
[----:B-1----:R-:W-:Y:S01]  /*8250*/  LOP3.LUT R0, R27, 0x18, R16, 0xf8, !PT ;  /* 0x000000181b007812 */ /* 0x002fe200078ef810 */
[----:B0-----:R-:W-:Y:S01]  /*8260*/  IMAD R20, R153, -0x40, R155 ;  /* 0xffffffc099147824 */ /* 0x001fe200078e029b */
[----:B------:R-:W-:Y:S01]  /*8270*/  SHF.R.U32.HI R27, RZ, 0x3, R27 ;  /* 0x00000003ff1b7819 */ /* 0x000fe2000001161b */
[--C-:B-----5:R-:W-:Y:S01]  /*8280*/  IMAD.MOV.U32 R15, RZ, RZ, R11.reuse ;  /* 0x000000ffff0f7224 */ /* 0x120fe200078e000b */
[----:B----4-:R-:W-:Y:S01]  /*8290*/  SHF.R.U64 R21, R10, 0x10, R11 ;  /* 0x000000100a157819 */ /* 0x010fe2000000120b */
[----:B--2---:R-:W-:Y:S01]  /*82a0*/  IMAD.MOV.U32 R3, RZ, RZ, R4 ;  /* 0x000000ffff037224 */ /* 0x004fe200078e0004 */
[----:B------:R-:W-:Y:S01]  /*82b0*/  LOP3.LUT R31, R0, R27, RZ, 0x3c, !PT ;  /* 0x0000001b001f7212 */ /* 0x000fe200078e3cff */
[----:B------:R-:W-:Y:S01]  /*82c0*/  IMAD.MOV.U32 R0, RZ, RZ, R5 ;  /* 0x000000ffff007224 */ /* 0x000fe200078e0005 */
[----:B---3--:R-:W-:Y:S01]  /*82d0*/  SHF.R.U32.HI R24, RZ, 0x10, R11 ;  /* 0x00000010ff187819 */ /* 0x008fe2000001160b */
[----:B------:R-:W-:Y:S01]  /*82e0*/  IMAD.MOV.U32 R12, RZ, RZ, R6 ;  /* 0x000000ffff0c7224 */ /* 0x000fe200078e0006 */
[----:B------:R-:W-:Y:S01]  /*82f0*/  SHF.R.U64 R4, R4, 0x10, R5 ;  /* 0x0000001004047819 */ /* 0x000fe20000001205 */
[----:B------:R-:W-:Y:S01]  /*8300*/  IMAD R11, R198, 0x200, R31 ;  /* 0x00000200c60b7824 */ /* 0x000fe200078e021f */
[----:B------:R-:W-:Y:S01]  /*8310*/  SHF.R.U32.HI R27, RZ, 0x10, R5 ;  /* 0x00000010ff1b7819 */ /* 0x000fe20000011605 */
[--C-:B------:R-:W-:Y:S01]  /*8320*/  IMAD.MOV.U32 R13, RZ, RZ, R7.reuse ;  /* 0x000000ffff0d7224 */ /* 0x100fe200078e0007 */
[--C-:B------:R-:W-:Y:S01]  /*8330*/  SHF.R.U64 R29, R6, 0x10, R7.reuse ;  /* 0x00000010061d7819 */ /* 0x100fe20000001207 */
[----:B------:R-:W-:Y:S01]  /*8340*/  IMAD.MOV.U32 R14, RZ, RZ, R10 ;  /* 0x000000ffff0e7224 */ /* 0x000fe200078e000a */
[----:B------:R-:W-:Y:S01]  /*8350*/  SHF.R.U32.HI R26, RZ, 0x10, R7 ;  /* 0x00000010ff1a7819 */ /* 0x000fe20000011607 */
[----:B------:R-:W-:Y:S01]  /*8360*/  IMAD R11, R11, 0x2, R2 ;  /* 0x000000020b0b7824 */ /* 0x000fe200078e0202 */
[----:B------:R-:W-:Y:S01]  /*8370*/  VIMNMX R20, R20, 0x40, PT ;  /* 0x0000004014147848 */ /* 0x000fe20003fe0100 */
[----:B------:R-:W-:Y:S01]  /*8380*/  BSSY B1, `(.L_x_3874) ;  /* 0x000000f000017945 */ /* 0x000fe20003800000 */
[----:B------:R-:W-:Y:S01]  /*8390*/  IMAD.MOV.U32 R5, RZ, RZ, R8 ;  /* 0x000000ffff057224 */ /* 0x000fe200078e0008 */
[--C-:B------:R-:W-:Y:S01]  /*83a0*/  SHF.R.U64 R6, R8, 0x10, R9.reuse ;  /* 0x0000001008067819 */ /* 0x100fe20000001209 */
[----:B------:R-:W-:Y:S01]  /*83b0*/  IMAD.MOV.U32 R10, RZ, RZ, R9 ;  /* 0x000000ffff0a7224 */ /* 0x000fe200078e0009 */
[----:B------:R-:W-:Y:S01]  /*83c0*/  PRMT R3, R3, 0x5410, R4 ;  /* 0x0000541003037816 */ /* 0x000fe20000000004 */
[C---:B------:R-:W-:Y:S01]  /*83d0*/  VIADD R4, R11.reuse, 0x20400 ;  /* 0x000204000b047836 */ /* 0x040fe20000000000 */
[----:B------:R-:W-:Y:S01]  /*83e0*/  PRMT R8, R0, 0x5410, R27 ;  /* 0x0000541000087816 */ /* 0x000fe2000000001b */
[----:B------:R-:W-:Y:S01]  /*83f0*/  VIADD R0, R11, 0x20440 ;  /* 0x000204400b007836 */ /* 0x000fe20000000000 */
[----:B------:R-:W-:-:S02]  /*8400*/  SHF.R.U32.HI R7, RZ, 0x10, R9 ;  /* 0x00000010ff077819 */ /* 0x000fc40000011609 */
[----:B------:R-:W-:Y:S02]  /*8410*/  PRMT R12, R12, 0x5410, R29 ;  /* 0x000054100c0c7816 */ /* 0x000fe4000000001d */
[----:B------:R-:W-:Y:S02]  /*8420*/  LOP3.LUT P2, RZ, R191, 0x4, RZ, 0xc0, !PT ;  /* 0x00000004bfff7812 */ /* 0x000fe4000784c0ff */
[----:B------:R-:W-:Y:S02]  /*8430*/  ISETP.GE.AND P1, PT, R189, R20, PT ;  /* 0x00000014bd00720c */ /* 0x000fe40003f26270 */
[----:B------:R-:W-:Y:S02]  /*8440*/  PRMT R13, R13, 0x5410, R26 ;  /* 0x000054100d0d7816 */ /* 0x000fe4000000001a */
[----:B------:R-:W-:Y:S01]  /*8450*/  PRMT R14, R14, 0x5410, R21 ;  /* 0x000054100e0e7816 */ /* 0x000fe20000000015 */
[----:B------:R-:W-:Y:S08]  /*8460*/  @!P0 BRA `(.L_x_3875) ;  /* 0x0000012c00b88947 */ /* 0x000ff00003800000 */
.L_x_4083:
[----:B------:R-:W-:Y:S05]  /*8470*/  BSYNC B1 ;  /* 0x0000000000017941 */ /* 0x000fea0003800000 */
.L_x_3874:
[----:B------:R-:W-:Y:S01]  /*8480*/  BSSY B1, `(.L_x_3876) ;  /* 0x0000059000017945 */ /* 0x000fe20003800000 */
[----:B------:R-:W-:Y:S01]  /*8490*/  PRMT R15, R15, 0x5410, R24 ;  /* 0x000054100f0f7816 */ /* 0x000fe20000000018 */
[----:B------:R-:W-:Y:S01]  /*84a0*/  @P2 VIADD R0, R4, 0xffffffc0 ;  /* 0xffffffc004002836 */ /* 0x000fe20000000000 */
[----:B------:R-:W-:Y:S02]  /*84b0*/  PRMT R9, R5, 0x5410, R6 ;  /* 0x0000541005097816 */ /* 0x000fe40000000006 */
[----:B------:R-:W-:Y:S01]  /*84c0*/  PRMT R10, R10, 0x5410, R7 ;  /* 0x000054100a0a7816 */ /* 0x000fe20000000007 */
[----:B------:R-:W-:Y:S06]  /*84d0*/  @P1 BRA `(.L_x_3877) ;  /* 0x00000004004c1947 */ /* 0x000fec0003800000 */
[----:B------:R-:W1:Y:S01]  /*84e0*/  LDC R5, c[0x0][0x3f4] ;  /* 0x0000fd00ff057b82 */ /* 0x000e620000000800 */
[----:B------:R-:W-:Y:S01]  /*84f0*/  BSSY B2, `(.L_x_3878) ;  /* 0x000002a000027945 */ /* 0x000fe20003800000 */
[-C--:B-1----:R-:W-:Y:S02]  /*8500*/  ISETP.GE.AND P0, PT, R186, R5.reuse, PT ;  /* 0x00000005ba00720c */ /* 0x082fe40003f06270 */
[----:B------:R-:W-:-:S11]  /*8510*/  ISETP.GE.AND P1, PT, R194, R5, PT ;  /* 0x00000005c200720c */ /* 0x000fd60003f26270 */
[----:B------:R-:W-:Y:S05]  /*8520*/  @P0 BRA `(.L_x_3879) ;  /* 0x0000000000980947 */ /* 0x000fea0003800000 */
[----:B------:R-:W1:Y:S01]  /*8530*/  LDS.128 R4, [R11+0x20400] ;  /* 0x020400000b047984 */ /* 0x000e620000000c00 */
[----:B------:R-:W-:Y:S01]  /*8540*/  IMAD.U32 R29, R14, 0x10000, RZ ;  /* 0x000100000e1d7824 */ /* 0x000fe200078e00ff */
[C---:B------:R-:W-:Y:S01]  /*8550*/  LOP3.LUT R28, R12.reuse, 0xffff0000, RZ, 0xc0, !PT ;  /* 0xffff00000c1c7812 */ /* 0x040fe200078ec0ff */
[----:B------:R-:W-:Y:S01]  /*8560*/  IMAD.U32 R27, R12, 0x10000, RZ ;  /* 0x000100000c1b7824 */ /* 0x000fe200078e00ff */
[----:B------:R-:W-:Y:S01]  /*8570*/  LOP3.LUT R30, R14, 0xffff0000, RZ, 0xc0, !PT ;  /* 0xffff00000e1e7812 */ /* 0x000fe200078ec0ff */
[C---:B-1----:R-:W-:Y:S01]  /*8580*/  IMAD.U32 R21, R4.reuse, 0x10000, RZ ;  /* 0x0001000004157824 */ /* 0x042fe200078e00ff */
[----:B------:R-:W-:Y:S01]  /*8590*/  LOP3.LUT R4, R4, 0xffff0000, RZ, 0xc0, !PT ;  /* 0xffff000004047812 */ /* 0x000fe200078ec0ff */
[C---:B------:R-:W-:Y:S01]  /*85a0*/  IMAD.U32 R24, R5.reuse, 0x10000, RZ ;  /* 0x0001000005187824 */ /* 0x040fe200078e00ff */
[----:B------:R-:W-:Y:S01]  /*85b0*/  LOP3.LUT R5, R5, 0xffff0000, RZ, 0xc0, !PT ;  /* 0xffff000005057812 */ /* 0x000fe200078ec0ff */
[C---:B0-----:R-:W-:Y:S01]  /*85c0*/  IMAD.U32 R25, R6.reuse, 0x10000, RZ ;  /* 0x0001000006197824 */ /* 0x041fe200078e00ff */
[----:B------:R-:W-:Y:S01]  /*85d0*/  LOP3.LUT R6, R6, 0xffff0000, RZ, 0xc0, !PT ;  /* 0xffff000006067812 */ /* 0x000fe200078ec0ff */
[C---:B------:R-:W-:Y:S01]  /*85e0*/  FMUL.FTZ R32, R4.reuse, R29 ;  /* 0x0000001d04207220 */ /* 0x040fe20000410000 */
[----:B------:R-:W-:Y:S01]  /*85f0*/  FMUL.FTZ R4, R4, R27 ;  /* 0x0000001b04047220 */ /* 0x000fe20000410000 */
[----:B------:R-:W-:-:S02]  /*8600*/  IMAD.U32 R26, R7, 0x10000, RZ ;  /* 0x00010000071a7824 */ /* 0x000fc400078e00ff */
[----:B------:R-:W-:Y:S01]  /*8610*/  FMUL.FTZ R31, R5, R30 ;  /* 0x0000001e051f7220 */ /* 0x000fe20000410000 */
[----:B------:R-:W-:Y:S01]  /*8620*/  FFMA.FTZ R32, R21, R27, -R32 ;  /* 0x0000001b15207223 */ /* 0x000fe20000010820 */
[-C--:B------:R-:W-:Y:S01]  /*8630*/  FMUL.FTZ R33, R5, R28.reuse ;  /* 0x0000001c05217220 */ /* 0x080fe20000410000 */
[----:B------:R-:W-:Y:S01]  /*8640*/  LOP3.LUT R7, R7, 0xffff0000, RZ, 0xc0, !PT ;  /* 0xffff000007077812 */ /* 0x000fe200078ec0ff */
[----:B------:R-:W-:Y:S01]  /*8650*/  FFMA.FTZ R29, R21, R29, R4 ;  /* 0x0000001d151d7223 */ /* 0x000fe20000010004 */
        /* <DEDUP_REMOVED lines=19> */
.L_x_3879:
[----:B------:R-:W-:Y:S05]  /*8790*/  BSYNC B2 ;  /* 0x0000000000027941 */ /* 0x000fea0003800000 */
.L_x_3878:
[----:B------:R-:W-:Y:S05]  /*87a0*/  @P1 BRA `(.L_x_3877) ;  /* 0x0000000000981947 */ /* 0x000fea0003800000 */
[----:B-1----:R-:W1:Y:S01]  /*87b0*/  LDS.128 R4, [R0] ;  /* 0x0000000000047984 */ /* 0x002e620000000c00 */
        /* <DEDUP_REMOVED lines=37> */
.L_x_3877:
[----:B------:R-:W-:Y:S05]  /*8a10*/  BSYNC B1 ;  /* 0x0000000000017941 */ /* 0x000fea0003800000 */
.L_x_3876:
[----:B-12---:R-:W-:-:S05]  /*8a20*/  VIADD R5, R189, 0x20 ;  /* 0x00000020bd057836 */ /* 0x006fca0000000000 */
[----:B------:R-:W-:-:S13]  /*8a30*/  ISETP.GE.AND P0, PT, R5, R20, PT ;  /* 0x000000140500720c */ /* 0x000fda0003f06270 */
[----:B------:R-:W-:Y:S05]  /*8a40*/  @P0 BRA `(.L_x_3880) ;  /* 0x0000001400340947 */ /* 0x000fea0003800000 */
        /* <DEDUP_REMOVED lines=9> */
[----:B------:R-:W-:Y:S02]  /*8ae0*/  LOP3.LUT R29, R12, 0xffff0000, RZ, 0xc0, !PT ;  /* 0xffff00000c1d7812 */ /* 0x000fe400078ec0ff */
[----:B------:R-:W-:Y:S01]  /*8af0*/  LOP3.LUT R30, R15, 0xffff0000, RZ, 0xc0, !PT ;  /* 0xffff00000f1e7812 */ /* 0x000fe200078ec0ff */
[C---:B-1----:R-:W-:Y:S01]  /*8b00*/  IMAD.U32 R20, R4.reuse, 0x10000, RZ ;  /* 0x0001000004147824 */ /* 0x042fe200078e00ff */
[----:B------:R-:W-:Y:S01]  /*8b10*/  LOP3.LUT R4, R4, 0xffff0000, RZ, 0xc0, !PT ;  /* 0xffff000004047812 */ /* 0x000fe200078ec0ff */
[C---:B------:R-:W-:Y:S01]  /*8b20*/  IMAD.U32 R21, R5.reuse, 0x10000, RZ ;  /* 0x0001000005157824 */ /* 0x040fe200078e00ff */
[----:B------:R-:W-:Y:S01]  /*8b30*/  LOP3.LUT R5, R5, 0xffff0000, RZ, 0xc0, !PT ;  /* 0xffff000005057812 */ /* 0x000fe200078ec0ff */
[C---:B------:R-:W-:Y:S01]  /*8b40*/  IMAD.U32 R14, R7.reuse, 0x10000, RZ ;  /* 0x00010000070e7824 */ /* 0x040fe200078e00ff */
[----:B------:R-:W-:Y:S01]  /*8b50*/  LOP3.LUT R7, R7, 0xffff0000, RZ, 0xc0, !PT ;  /* 0xffff000007077812 */ /* 0x000fe200078ec0ff */
[-C--:B0-----:R-:W-:Y:S01]  /*8b60*/  FMUL.FTZ R25, R28, R4.reuse ;  /* 0x000000041c197220 */ /* 0x081fe20000410000 */
        /* <DEDUP_REMOVED lines=25> */
.L_x_3882:
[----:B------:R-:W-:Y:S05]  /*8d00*/  BSYNC B1 ;  /* 0x0000000000017941 */ /* 0x000fea0003800000 */
.L_x_3881:
[----:B------:R-:W-:Y:S05]  /*8d10*/  @P1 BRA `(.L_x_3880) ;  /* 0x0000001000801947 */ /* 0x000fea0003800000 */
[----:B-1----:R-:W1:Y:S01]  /*8d20*/  LDS.128 R4, [R0+0x1000] ;  /* 0x0010000000047984 */ /* 0x002e620000000c00 */
[C---:B------:R-:W-:Y:S01]  /*8d30*/  IMAD.U32 R21, R9.reuse, 0x10000, RZ ;  /* 0x0001000009157824 */ /* 0x040fe200078e00ff */
[----:B------:R-:W-:Y:S01]  /*8d40*/  LOP3.LUT R26, R9, 0xffff0000, RZ, 0xc0, !PT ;  /* 0xffff0000091a7812 */ /* 0x000fe200078ec0ff */
[C---:B------:R-:W-:Y:S01]  /*8d50*/  IMAD.U32 R15, R3.reuse, 0x10000, RZ ;  /* 0x00010000030f7824 */ /* 0x040fe200078e00ff */
[----:B------:R-:W-:Y:S01]  /*8d60*/  LOP3.LUT R24, R3, 0xffff0000, RZ, 0xc0, !PT ;  /* 0xffff000003187812 */ /* 0x000fe200078ec0ff */
[C---:B0-----:R-:W-:Y:S01]  /*8d70*/  IMAD.U32 R25, R10.reuse, 0x10000, RZ ;  /* 0x000100000a197824 */ /* 0x041fe200078e00ff */
[----:B------:R-:W-:Y:S01]  /*8d80*/  LOP3.LUT R27, R10, 0xffff0000, RZ, 0xc0, !PT ;  /* 0xffff00000a1b7812 */ /* 0x000fe200078ec0ff */
[C---:B-1----:R-:W-:Y:S01]  /*8d90*/  IMAD.U32 R11, R4.reuse, 0x10000, RZ ;  /* 0x00010000040b7824 */ /* 0x042fe200078e00ff */
        /* <DEDUP_REMOVED lines=13> */
[----:B------:R-:W-:Y:S01]  /*8e70*/  FFMA.FTZ R5, R24, R12, -R13 ;  /* 0x0000000c18057223 */ /* 0x000fe2000001080d */
[C---:B------:R-:W-:Y:S01]  /*8e80*/  LOP3.LUT R21, R8.reuse, 0xffff0000, RZ, 0xc0, !PT ;  /* 0xffff000008157812 */ /* 0x040fe200078ec0ff */
[----:B------:R-:W-:Y:S02]  /*8e90*/  IMAD.U32 R13, R8, 0x10000, RZ ;  /* 0x00010000080d7824 */ /* 0x000fe400078e00ff */
[----:B------:R-:W-:Y:S01]  /*8ea0*/  FMUL.FTZ R8, R25, R6 ;  /* 0x0000000619087220 */ /* 0x000fe20000410000 */
[-C--:B------:R-:W-:Y:S01]  /*8eb0*/  FMUL.FTZ R14, R27, R7.reuse ;  /* 0x000000071b0e7220 */ /* 0x080fe20000410000 */
[----:B------:R-:W-:Y:S01]  /*8ec0*/  FFMA.FTZ R12, R26, R12, R15 ;  /* 0x0000000c1a0c7223 */ /* 0x000fe2000001000f */
        /* <DEDUP_REMOVED lines=10> */
[----:B------:R3:W-:Y:S01]  /*8f70*/  STS.128 [R0+0x1000], R4 ;  /* 0x0010000400007388 */ /* 0x0007e20000000c00 */
[----:B------:R-:W-:Y:S05]  /*8f80*/  BRA `(.L_x_3880) ;  /* 0x0000000c00e47947 */ /* 0x000fea0003800000 */
.L_x_3870:
[----:B------:R-:W-:-:S03]  /*8f90*/  UMOV UR4, 0xffffffff ;  /* 0xffffffff00047882 */ /* 0x000fc60000000000 */
[----:B------:R-:W-:Y:S05]  /*8fa0*/  BRA.DIV UR4, `(.L_x_3883) ;  /* 0x0000012204fc7947 */ /* 0x000fea000b800000 */
[----:B------:R0:W1:Y:S04]  /*8fb0*/  SHFL.IDX PT, R0, R26, RZ, 0x1c1f ;  /* 0x001c1fff1a007589 */ /* 0x00006800000e0000 */
[----:B------:R0:W2:Y:S04]  /*8fc0*/  SHFL.IDX PT, R3, R25, RZ, 0x1c1f ;  /* 0x001c1fff19037589 */ /* 0x0000a800000e0000 */
[----:B------:R0:W3:Y:S04]  /*8fd0*/  SHFL.IDX PT, R20, R24, RZ, 0x1c1f ;  /* 0x001c1fff18147589 */ /* 0x0000e800000e0000 */
[----:B------:R0:W4:Y:S02]  /*8fe0*/  SHFL.IDX PT, R14, R27, RZ, 0x1c1f ;  /* 0x001c1fff1b0e7589 */ /* 0x00012400000e0000 */
.L_x_4089:
[----:B------:R-:W5:Y:S01]  /*8ff0*/  LDL R6, [R1+0x3c] ;  /* 0x00003c0001067983 */ /* 0x000f620000100800 */
[----:B------:R-:W-:Y:S01]  /*9000*/  ULDC UR4, c[0x0][0x448] ;  /* 0x0001120000047ab9 */ /* 0x000fe20000000800 */
[----:B------:R-:W0:Y:S01]  /*9010*/  LDC R21, c[0x0][0x3f4] ;  /* 0x0000fd00ff157b82 */ /* 0x000e220000000800 */
[----:B------:R-:W-:Y:S01]  /*9020*/  IMAD R155, R155, UR4, RZ ;  /* 0x000000049b9b7c24 */ /* 0x000fe2000f8e02ff */
[----:B------:R-:W-:Y:S01]  /*9030*/  BSSY B1, `(.L_x_3884) ;  /* 0x0000017000017945 */ /* 0x000fe20003800000 */
[----:B------:R-:W-:Y:S02]  /*9040*/  CS2R R8, SRZ ;  /* 0x0000000000087805 */ /* 0x000fe4000001ff00 */
[----:B------:R-:W-:Y:S02]  /*9050*/  CS2R R10, SRZ ;  /* 0x00000000000a7805 */ /* 0x000fe4000001ff00 */
[----:B------:R-:W-:Y:S02]  /*9060*/  ISETP.GE.AND P0, PT, R4, R155, PT ;  /* 0x0000009b0400720c */ /* 0x000fe40003f06270 */
[----:B-----5:R-:W-:-:S04]  /*9070*/  LEA.HI R5, R6, R6, RZ, 0x1 ;  /* 0x0000000606057211 */ /* 0x020fc800078f08ff */
[----:B------:R-:W-:-:S05]  /*9080*/  LOP3.LUT R5, R5, 0xfffffffe, RZ, 0xc0, !PT ;  /* 0xfffffffe05057812 */ /* 0x000fca00078ec0ff */
[----:B0-----:R-:W-:Y:S01]  /*9090*/  IMAD.IADD R27, R6, 0x1, -R5 ;  /* 0x00000001061b7824 */ /* 0x001fe200078e0a05 */
[----:B------:R-:W-:Y:S02]  /*90a0*/  CS2R R4, SRZ ;  /* 0x0000000000047805 */ /* 0x000fe4000001ff00 */
[----:B------:R-:W-:Y:S02]  /*90b0*/  CS2R R6, SRZ ;  /* 0x0000000000067805 */ /* 0x000fe4000001ff00 */
[----:B------:R-:W-:Y:S01]  /*90c0*/  SHF.L.U32 R27, R27, 0x1f, RZ ;  /* 0x0000001f1b1b7819 */ /* 0x000fe200000006ff */
[----:B------:R-:W-:Y:S06]  /*90d0*/  @P0 BRA `(.L_x_3885) ;  /* 0x0000000000300947 */ /* 0x000fec0003800000 */
[----:B------:R-:W-:Y:S01]  /*90e0*/  ULDC UR4, c[0x0][0x3f4] ;  /* 0x0000fd0000047ab9 */ /* 0x000fe20000000800 */
[C---:B------:R-:W-:Y:S01]  /*90f0*/  IMAD.SHL.U32 R15, R16.reuse, 0x2, RZ ;  /* 0x00000002100f7824 */ /* 0x040fe200078e00ff */
[C---:B------:R-:W-:Y:S02]  /*9100*/  ISETP.GE.AND P2, PT, R16.reuse, UR4, PT ;  /* 0x0000000410007c0c */ /* 0x040fe4000bf46270 */
[----:B------:R-:W-:Y:S02]  /*9110*/  SHF.L.U64.HI R5, R16, 0x1, R17 ;  /* 0x0000000110057819 */ /* 0x000fe40000010211 */
[-C--:B--2---:R-:W-:Y:S02]  /*9120*/  IADD3 R12, P0, R3, R15.reuse, RZ ;  /* 0x0000000f030c7210 */ /* 0x084fe40007f1e0ff */
[----:B----4-:R-:W-:-:S03]  /*9130*/  IADD3 R14, P1, R14, R15, RZ ;  /* 0x0000000f0e0e7210 */ /* 0x010fc60007f3e0ff */
[--C-:B-1----:R-:W-:Y:S02]  /*9140*/  IMAD.X R13, R0, 0x1, R5.reuse, P0 ;  /* 0x00000001000d7824 */ /* 0x102fe400000e0605 */
[----:B---3--:R-:W-:Y:S01]  /*9150*/  IMAD.X R15, R20, 0x1, R5, P1 ;  /* 0x00000001140f7824 */ /* 0x008fe200008e0605 */
[----:B------:R-:W-:Y:S01]  /*9160*/  CS2R R4, SRZ ;  /* 0x0000000000047805 */ /* 0x000fe2000001ff00 */
[----:B------:R-:W-:Y:S06]  /*9170*/  @P2 BRA `(.L_x_3885) ;  /* 0x0000000000082947 */ /* 0x000fec0003800000 */
[----:B------:R0:W5:Y:S04]  /*9180*/  LD.E.128 R4, desc[UR42][R12.64] ;  /* 0x0000002a0c047980 */ /* 0x000168000c101d00 */
[----:B------:R0:W5:Y:S02]  /*9190*/  LD.E.128 R8, desc[UR42][R14.64] ;  /* 0x0000002a0e087980 */ /* 0x000164000c101d00 */
.L_x_3885:
[----:B------:R-:W-:Y:S05]  /*91a0*/  BSYNC B1 ;  /* 0x0000000000017941 */ /* 0x000fea0003800000 */
.L_x_3884:
[----:B------:R-:W3:Y:S01]  /*91b0*/  SYNCS.PHASECHK.TRANS64.TRYWAIT P1, [R2+URZ+0x28c00], R27 ;  /* 0x028c001b020075a7 */ /* 0x000ee2000802017f */
[----:B-1----:R-:W-:Y:S01]  /*91c0*/  IMAD R0, R153, -0x40, R155 ;  /* 0xffffffc099007824 */ /* 0x002fe200078e029b */
[----:B-----5:R-:W-:Y:S01]  /*91d0*/  SHF.R.U64 R28, R4, 0x10, R5 ;  /* 0x00000010041c7819 */ /* 0x020fe20000001205 */
[----:B--2---:R-:W-:Y:S01]  /*91e0*/  IMAD.MOV.U32 R3, RZ, RZ, R4 ;  /* 0x000000ffff037224 */ /* 0x004fe200078e0004 */
[----:B------:R-:W-:Y:S01]  /*91f0*/  SHF.R.U64 R29, R8, 0x10, R9 ;  /* 0x00000010081d7819 */ /* 0x000fe20000001209 */
[--C-:B0-----:R-:W-:Y:S01]  /*9200*/  IMAD.MOV.U32 R12, RZ, RZ, R5.reuse ;  /* 0x000000ffff0c7224 */ /* 0x101fe200078e0005 */
[----:B------:R-:W-:Y:S01]  /*9210*/  SHF.R.U32.HI R33, RZ, 0x10, R5 ;  /* 0x00000010ff217819 */ /* 0x000fe20000011605 */
[----:B----4-:R-:W-:Y:S01]  /*9220*/  IMAD.MOV.U32 R14, RZ, RZ, R8 ;  /* 0x000000ffff0e7224 */ /* 0x010fe200078e0008 */
[--C-:B------:R-:W-:Y:S01]  /*9230*/  SHF.R.U64 R31, R6, 0x10, R7.reuse ;  /* 0x00000010061f7819 */ /* 0x100fe20000001207 */
[----:B------:R-:W-:Y:S01]  /*9240*/  IMAD.MOV.U32 R4, RZ, RZ, R6 ;  /* 0x000000ffff047224 */ /* 0x000fe200078e0006 */
[--C-:B------:R-:W-:Y:S01]  /*9250*/  SHF.R.U32.HI R26, RZ, 0x10, R7.reuse ;  /* 0x00000010ff1a7819 */ /* 0x100fe20000011607 */
[----:B------:R-:W-:Y:S01]  /*9260*/  IMAD.MOV.U32 R13, RZ, RZ, R7 ;  /* 0x000000ffff0d7224 */ /* 0x000fe200078e0007 */
[----:B------:R-:W-:Y:S01]  /*9270*/  ISETP.GE.AND P0, PT, R16, R21, PT ;  /* 0x000000151000720c */ /* 0x000fe20003f06270 */
[--C-:B------:R-:W-:Y:S01]  /*9280*/  IMAD.MOV.U32 R15, RZ, RZ, R9.reuse ;  /* 0x000000ffff0f7224 */ /* 0x100fe200078e0009 */
[----:B------:R-:W-:Y:S01]  /*9290*/  VIMNMX R8, R0, 0x40, PT ;  /* 0x0000004000087848 */ /* 0x000fe20003fe0100 */
[----:B------:R-:W-:Y:S01]  /*92a0*/  VIADD R25, R189, 0x20 ;  /* 0x00000020bd197836 */ /* 0x000fe20000000000 */
[----:B------:R-:W-:Y:S01]  /*92b0*/  SHF.R.U32.HI R6, RZ, 0x10, R9 ;  /* 0x00000010ff067819 */ /* 0x000fe20000011609 */
[----:B---3--:R-:W-:Y:S01]  /*92c0*/  IMAD.MOV.U32 R20, RZ, RZ, R10 ;  /* 0x000000ffff147224 */ /* 0x008fe200078e000a */
[--C-:B------:R-:W-:Y:S01]  /*92d0*/  SHF.R.U64 R7, R10, 0x10, R11.reuse ;  /* 0x000000100a077819 */ /* 0x100fe2000000120b */
[--C-:B------:R-:W-:Y:S01]  /*92e0*/  IMAD.MOV.U32 R24, RZ, RZ, R11.reuse ;  /* 0x000000ffff187224 */ /* 0x100fe200078e000b */
[----:B------:R-:W-:Y:S01]  /*92f0*/  SHF.R.U32.HI R5, RZ, 0x10, R11 ;  /* 0x00000010ff057819 */ /* 0x000fe2000001160b */
[----:B------:R-:W-:Y:S01]  /*9300*/  BSSY B1, `(.L_x_3886) ;  /* 0x000000c000017945 */ /* 0x000fe20003800000 */
[----:B------:R-:W-:-:S02]  /*9310*/  PRMT R0, R3, 0x5410, R28 ;  /* 0x0000541003007816 */ /* 0x000fc4000000001c */
[-C--:B------:R-:W-:Y:S02]  /*9320*/  ISETP.GE.OR P2, PT, R189, R8.reuse, P0 ;  /* 0x00000008bd00720c */ /* 0x080fe40000746670 */
[----:B------:R-:W-:Y:S02]  /*9330*/  PRMT R3, R12, 0x5410, R33 ;  /* 0x000054100c037816 */ /* 0x000fe40000000021 */
[----:B------:R-:W-:Y:S02]  /*9340*/  ISETP.GE.OR P0, PT, R25, R8, P0 ;  /* 0x000000081900720c */ /* 0x000fe40000706670 */
[----:B------:R-:W-:Y:S02]  /*9350*/  PRMT R12, R4, 0x5410, R31 ;  /* 0x00005410040c7816 */ /* 0x000fe4000000001f */
[----:B------:R-:W-:Y:S02]  /*9360*/  PRMT R13, R13, 0x5410, R26 ;  /* 0x000054100d0d7816 */ /* 0x000fe4000000001a */
[----:B------:R-:W-:-:S02]  /*9370*/  PRMT R14, R14, 0x5410, R29 ;  /* 0x000054100e0e7816 */ /* 0x000fc4000000001d */
[----:B------:R-:W-:Y:S02]  /*9380*/  PRMT R15, R15, 0x5410, R6 ;  /* 0x000054100f0f7816 */ /* 0x000fe40000000006 */
[----:B------:R-:W-:Y:S02]  /*9390*/  PRMT R20, R20, 0x5410, R7 ;  /* 0x0000541014147816 */ /* 0x000fe40000000007 */
[----:B------:R-:W-:Y:S01]  /*93a0*/  PRMT R24, R24, 0x5410, R5 ;  /* 0x0000541018187816 */ /* 0x000fe20000000005 */
[----:B------:R-:W-:Y:S06]  /*93b0*/  @!P1 BRA `(.L_x_3887) ;  /* 0x0000012000689947 */ /* 0x000fec0003800000 */
.L_x_4090:
[----:B------:R-:W-:Y:S05]  /*93c0*/  BSYNC B1 ;  /* 0x0000000000017941 */ /* 0x000fea0003800000 */
.L_x_3886:
[----:B------:R-:W-:Y:S04]  /*93d0*/  BSSY B1, `(.L_x_3888) ;  /* 0x000005a000017945 */ /* 0x000fe80003800000 */
[----:B------:R-:W-:Y:S05]  /*93e0*/  @P2 BRA `(.L_x_3889) ;  /* 0x0000000400602947 */ /* 0x000fea0003800000 */
[----:B------:R-:W-:Y:S01]  /*93f0*/  IMAD.SHL.U32 R4, R191, 0x40, RZ ;  /* 0x00000040bf047824 */ /* 0x000fe200078e00ff */
[----:B------:R-:W-:Y:S01]  /*9400*/  LOP3.LUT R41, R14, 0xffff0000, RZ, 0xc0, !PT ;  /* 0xffff00000e297812 */ /* 0x000fe200078ec0ff */
[----:B------:R-:W-:Y:S02]  /*9410*/  IMAD.IADD R6, R16, 0x1, R21 ;  /* 0x0000000110067824 */ /* 0x000fe400078e0215 */
[----:B------:R-:W-:Y:S01]  /*9420*/  IMAD.U32 R39, R14, 0x10000, RZ ;  /* 0x000100000e277824 */ /* 0x000fe200078e00ff */
[----:B------:R-:W-:Y:S01]  /*9430*/  LOP3.LUT R7, R4, 0x1c0, RZ, 0xc0, !PT ;  /* 0x000001c004077812 */ /* 0x000fe200078ec0ff */
[----:B------:R-:W-:-:S03]  /*9440*/  IMAD.U32 R37, R0, 0x10000, RZ ;  /* 0x0001000000257824 */ /* 0x000fc600078e00ff */
[----:B------:R-:W-:Y:S02]  /*9450*/  SHF.R.U32.HI R9, RZ, 0x3, R7 ;  /* 0x00000003ff097819 */ /* 0x000fe40000011607 */
[C---:B------:R-:W-:Y:S02]  /*9460*/  LOP3.LUT R6, R7.reuse, 0x38, R6, 0xf8, !PT ;  /* 0x0000003807067812 */ /* 0x040fe400078ef806 */
[----:B------:R-:W-:Y:S02]  /*9470*/  LOP3.LUT R4, R7, 0x38, R16, 0xf8, !PT ;  /* 0x0000003807047812 */ /* 0x000fe400078ef810 */
[-C--:B------:R-:W-:Y:S02]  /*9480*/  LOP3.LUT R7, R6, R9.reuse, RZ, 0x3c, !PT ;  /* 0x0000000906077212 */ /* 0x080fe400078e3cff */
[----:B------:R-:W-:-:S03]  /*9490*/  LOP3.LUT R5, R4, R9, RZ, 0x3c, !PT ;  /* 0x0000000904057212 */ /* 0x000fc600078e3cff */
[C---:B0-----:R-:W-:Y:S02]  /*94a0*/  IMAD R27, R198.reuse, 0x200, R7 ;  /* 0x00000200c61b7824 */ /* 0x041fe400078e0207 */
[----:B------:R-:W-:Y:S02]  /*94b0*/  IMAD R5, R198, 0x200, R5 ;  /* 0x00000200c6057824 */ /* 0x000fe400078e0205 */
[--C-:B------:R-:W-:Y:S02]  /*94c0*/  IMAD R27, R27, 0x2, R2.reuse ;  /* 0x000000021b1b7824 */ /* 0x100fe400078e0202 */
[----:B------:R-:W-:-:S03]  /*94d0*/  IMAD R26, R5, 0x2, R2 ;  /* 0x00000002051a7824 */ /* 0x000fc600078e0202 */
[----:B------:R-:W0:Y:S04]  /*94e0*/  LDS.128 R8, [R27+0x20400] ;  /* 0x020400001b087984 */ /* 0x000e280000000c00 */
[----:B------:R-:W1:Y:S01]  /*94f0*/  LDS.128 R4, [R26+0x20400] ;  /* 0x020400001a047984 */ /* 0x000e620000000c00 */
[C---:B0-----:R-:W-:Y:S01]  /*9500*/  IMAD.U32 R32, R8.reuse, 0x10000, RZ ;  /* 0x0001000008207824 */ /* 0x041fe200078e00ff */
[----:B------:R-:W-:Y:S01]  /*9510*/  LOP3.LUT R8, R8, 0xffff0000, RZ, 0xc0, !PT ;  /* 0xffff000008087812 */ /* 0x000fe200078ec0ff */
[C---:B------:R-:W-:Y:S01]  /*9520*/  IMAD.U32 R34, R10.reuse, 0x10000, RZ ;  /* 0x000100000a227824 */ /* 0x040fe200078e00ff */
[----:B------:R-:W-:Y:S01]  /*9530*/  LOP3.LUT R10, R10, 0xffff0000, RZ, 0xc0, !PT ;  /* 0xffff00000a0a7812 */ /* 0x000fe200078ec0ff */
[----:B-1----:R-:W-:Y:S02]  /*9540*/  IMAD.U32 R28, R4, 0x10000, RZ ;  /* 0x00010000041c7824 */ /* 0x002fe400078e00ff */
[C---:B------:R-:W-:Y:S01]  /*9550*/  FMUL.FTZ R43, R32.reuse, R39 ;  /* 0x00000027202b7220 */ /* 0x040fe20000410000 */
[----:B------:R-:W-:Y:S01]  /*9560*/  FMUL.FTZ R45, R32, R37 ;  /* 0x00000025202d7220 */ /* 0x000fe20000410000 */
[----:B------:R-:W-:Y:S01]  /*9570*/  LOP3.LUT R4, R4, 0xffff0000, RZ, 0xc0, !PT ;  /* 0xffff000004047812 */ /* 0x000fe200078ec0ff */
[----:B------:R-:W-:Y:S01]  /*9580*/  FMUL.FTZ R47, R8, R41 ;  /* 0x00000029082f7220 */ /* 0x000fe20000410000 */
[----:B------:R-:W-:Y:S01]  /*9590*/  FFMA.FTZ R32, R28, R37, -R43 ;  /* 0x000000251c207223 */ /* 0x000fe2000001082b */
[----:B------:R-:W-:Y:S01]  /*95a0*/  LOP3.LUT R37, R0, 0xffff0000, RZ, 0xc0, !PT ;  /* 0xffff000000257812 */ /* 0x000fe200078ec0ff */
[----:B------:R-:W-:-:S02]  /*95b0*/  IMAD.U32 R43, R20, 0x10000, RZ ;  /* 0x00010000142b7824 */ /* 0x000fc400078e00ff */
[----:B------:R-:W-:Y:S01]  /*95c0*/  FFMA.FTZ R36, R28, R39, R45 ;  /* 0x000000271c247223 */ /* 0x000fe2000001002d */
[----:B------:R-:W-:Y:S01]  /*95d0*/  IMAD.U32 R39, R12, 0x10000, RZ ;  /* 0x000100000c277824 */ /* 0x000fe200078e00ff */
[----:B------:R-:W-:Y:S01]  /*95e0*/  LOP3.LUT R45, R20, 0xffff0000, RZ, 0xc0, !PT ;  /* 0xffff0000142d7812 */ /* 0x000fe200078ec0ff */
[-C--:B------:R-:W-:Y:S01]  /*95f0*/  FMUL.FTZ R49, R8, R37.reuse ;  /* 0x0000002508317220 */ /* 0x080fe20000410000 */
[----:B------:R-:W-:Y:S01]  /*9600*/  FFMA.FTZ R47, R4, R37, -R47 ;  /* 0x00000025042f7223 */ /* 0x000fe2000001082f */
[----:B------:R-:W-:Y:S02]  /*9610*/  IMAD.U32 R30, R6, 0x10000, RZ ;  /* 0x00010000061e7824 */ /* 0x000fe400078e00ff */
[C---:B------:R-:W-:Y:S01]  /*9620*/  FMUL.FTZ R37, R34.reuse, R43 ;  /* 0x0000002b22257220 */ /* 0x040fe20000410000 */
[----:B------:R-:W-:Y:S01]  /*9630*/  FMUL.FTZ R34, R34, R39 ;  /* 0x0000002722227220 */ /* 0x000fe20000410000 */
[----:B------:R-:W-:Y:S01]  /*9640*/  LOP3.LUT R6, R6, 0xffff0000, RZ, 0xc0, !PT ;  /* 0xffff000006067812 */ /* 0x000fe200078ec0ff */
[----:B------:R-:W-:Y:S01]  /*9650*/  FFMA.FTZ R49, R4, R41, R49 ;  /* 0x0000002904317223 */ /* 0x000fe20000010031 */
[----:B------:R-:W-:Y:S01]  /*9660*/  FFMA.FTZ R39, R30, R39, -R37 ;  /* 0x000000271e277223 */ /* 0x000fe20000010825 */
[----:B------:R-:W-:Y:S01]  /*9670*/  LOP3.LUT R37, R12, 0xffff0000, RZ, 0xc0, !PT ;  /* 0xffff00000c257812 */ /* 0x000fe200078ec0ff */
[----:B------:R-:W-:-:S02]  /*9680*/  IMAD.U32 R33, R9, 0x10000, RZ ;  /* 0x0001000009217824 */ /* 0x000fc400078e00ff */
[----:B------:R-:W-:Y:S01]  /*9690*/  FMUL.FTZ R41, R10, R45 ;  /* 0x0000002d0a297220 */ /* 0x000fe20000410000 */
[----:B------:R-:W-:Y:S02]  /*96a0*/  IMAD.U32 R28, R15, 0x10000, RZ ;  /* 0x000100000f1c7824 */ /* 0x000fe400078e00ff */
[----:B------:R-:W-:Y:S01]  /*96b0*/  FFMA.FTZ R43, R30, R43, R34 ;  /* 0x0000002b1e2b7223 */ /* 0x000fe20000010022 */
[-C--:B------:R-:W-:Y:S01]  /*96c0*/  FMUL.FTZ R51, R10, R37.reuse ;  /* 0x000000250a337220 */ /* 0x080fe20000410000 */
[----:B------:R-:W-:Y:S02]  /*96d0*/  IMAD.U32 R35, R11, 0x10000, RZ ;  /* 0x000100000b237824 */ /* 0x000fe400078e00ff */
[----:B------:R-:W-:Y:S01]  /*96e0*/  FFMA.FTZ R38, R6, R37, -R41 ;  /* 0x0000002506267223 */ /* 0x000fe20000010829 */
[----:B------:R-:W-:Y:S02]  /*96f0*/  IMAD.U32 R4, R3, 0x10000, RZ ;  /* 0x0001000003047824 */ /* 0x000fe400078e00ff */
[----:B------:R-:W-:Y:S01]  /*9700*/  FMUL.FTZ R30, R33, R28 ;  /* 0x0000001c211e7220 */ /* 0x000fe20000410000 */
[----:B------:R-:W-:-:S02]  /*9710*/  IMAD.U32 R10, R24, 0x10000, RZ ;  /* 0x00010000180a7824 */ /* 0x000fc400078e00ff */
[----:B------:R-:W-:Y:S01]  /*9720*/  FFMA.FTZ R40, R6, R45, R51 ;  /* 0x0000002d06287223 */ /* 0x000fe20000010033 */
[----:B------:R-:W-:Y:S02]  /*9730*/  IMAD.U32 R8, R13, 0x10000, RZ ;  /* 0x000100000d087824 */ /* 0x000fe400078e00ff */
[----:B------:R-:W-:Y:S01]  /*9740*/  FMUL.FTZ R33, R33, R4 ;  /* 0x0000000421217220 */ /* 0x000fe20000410000 */
[----:B------:R-:W-:Y:S02]  /*9750*/  IMAD.U32 R29, R5, 0x10000, RZ ;  /* 0x00010000051d7824 */ /* 0x000fe400078e00ff */
[----:B------:R-:W-:Y:S01]  /*9760*/  FMUL.FTZ R6, R35, R10 ;  /* 0x0000000a23067220 */ /* 0x000fe20000410000 */
[----:B------:R-:W-:Y:S02]  /*9770*/  IMAD.U32 R31, R7, 0x10000, RZ ;  /* 0x00010000071f7824 */ /* 0x000fe400078e00ff */
[----:B------:R-:W-:Y:S01]  /*9780*/  FMUL.FTZ R34, R35, R8 ;  /* 0x0000000823227220 */ /* 0x000fe20000410000 */
[----:B------:R-:W-:Y:S01]  /*9790*/  FFMA.FTZ R33, R29, R28, R33 ;  /* 0x0000001c1d217223 */ /* 0x000fe20000010021 */
[----:B------:R-:W-:Y:S01]  /*97a0*/  LOP3.LUT R9, R9, 0xffff0000, RZ, 0xc0, !PT ;  /* 0xffff000009097812 */ /* 0x000fe200078ec0ff */
[----:B------:R-:W-:Y:S01]  /*97b0*/  FFMA.FTZ R35, R31, R8, -R6 ;  /* 0x000000081f237223 */ /* 0x000fe20000010806 */
[----:B------:R-:W-:Y:S01]  /*97c0*/  LOP3.LUT R11, R11, 0xffff0000, RZ, 0xc0, !PT ;  /* 0xffff00000b0b7812 */ /* 0x000fe200078ec0ff */
[----:B------:R-:W-:Y:S01]  /*97d0*/  FFMA.FTZ R30, R29, R4, -R30 ;  /* 0x000000041d1e7223 */ /* 0x000fe2000001081e */
[----:B------:R-:W-:Y:S01]  /*97e0*/  LOP3.LUT R8, R15, 0xffff0000, RZ, 0xc0, !PT ;  /* 0xffff00000f087812 */ /* 0x000fe200078ec0ff */
[----:B------:R-:W-:Y:S01]  /*97f0*/  FFMA.FTZ R31, R31, R10, R34 ;  /* 0x0000000a1f1f7223 */ /* 0x000fe20000010022 */
[----:B------:R-:W-:-:S02]  /*9800*/  LOP3.LUT R28, R24, 0xffff0000, RZ, 0xc0, !PT ;  /* 0xffff0000181c7812 */ /* 0x000fc400078ec0ff */
[----:B------:R-:W-:Y:S01]  /*9810*/  LOP3.LUT R4, R3, 0xffff0000, RZ, 0xc0, !PT ;  /* 0xffff000003047812 */ /* 0x000fe200078ec0ff */
[----:B------:R-:W-:Y:S01]  /*9820*/  FMUL.FTZ R10, R9, R8 ;  /* 0x00000008090a7220 */ /* 0x000fe20000410000 */
[----:B------:R-:W-:Y:S01]  /*9830*/  LOP3.LUT R6, R13, 0xffff0000, RZ, 0xc0, !PT ;  /* 0xffff00000d067812 */ /* 0x000fe200078ec0ff */
[----:B------:R-:W-:Y:S01]  /*9840*/  FMUL.FTZ R42, R11, R28 ;  /* 0x0000001c0b2a7220 */ /* 0x000fe20000410000 */
[----:B------:R-:W-:Y:S01]  /*9850*/  LOP3.LUT R5, R5, 0xffff0000, RZ, 0xc0, !PT ;  /* 0xffff000005057812 */ /* 0x000fe200078ec0ff */
[----:B------:R-:W-:Y:S01]  /*9860*/  FMUL.FTZ R29, R9, R4 ;  /* 0x00000004091d7220 */ /* 0x000fe20000410000 */
[----:B------:R-:W-:Y:S01]  /*9870*/  LOP3.LUT R7, R7, 0xffff0000, RZ, 0xc0, !PT ;  /* 0xffff000007077812 */ /* 0x000fe200078ec0ff */
[----:B------:R-:W-:Y:S02]  /*9880*/  FMUL.FTZ R11, R11, R6 ;  /* 0x000000060b0b7220 */ /* 0x000fe40000410000 */
        /* <DEDUP_REMOVED lines=9> */
[----:B------:R-:W-:Y:S01]  /*9920*/  F2FP.BF16.F32.PACK_AB R10, R40, R43 ;  /* 0x0000002b280a723e */ /* 0x000fe200000010ff */
[----:B------:R1:W-:Y:S01]  /*9930*/  STS.128 [R26+0x20400], R4 ;  /* 0x020400041a007388 */ /* 0x0003e20000000c00 */
[----:B------:R-:W-:-:S02]  /*9940*/  F2FP.BF16.F32.PACK_AB R9, R34, R33 ;  /* 0x000000212209723e */ /* 0x000fc400000010ff */
[----:B------:R-:W-:-:S05]  /*9950*/  F2FP.BF16.F32.PACK_AB R11, R28, R31 ;  /* 0x0000001f1c0b723e */ /* 0x000fca00000010ff */
[----:B------:R1:W-:Y:S02]  /*9960*/  STS.128 [R27+0x20400], R8 ;  /* 0x020400081b007388 */ /* 0x0003e40000000c00 */
.L_x_3889:
[----:B------:R-:W-:Y:S05]  /*9970*/  BSYNC B1 ;  /* 0x0000000000017941 */ /* 0x000fea0003800000 */
.L_x_3888:
[----:B------:R-:W-:Y:S05]  /*9980*/  @P0 BRA `(.L_x_3880) ;  /* 0x0000000400640947 */ /* 0x000fea0003800000 */
[----:B------:R-:W2:Y:S01]  /*9990*/  LDL R42, [R1+0x4c] ;  /* 0x00004c00012a7983 */ /* 0x000ea20000100800 */
[----:B-1----:R-:W-:Y:S01]  /*99a0*/  IMAD.SHL.U32 R5, R25, 0x40, RZ ;  /* 0x0000004019057824 */ /* 0x002fe200078e00ff */
[----:B------:R-:W-:Y:S01]  /*99b0*/  SHF.R.S32.HI R6, RZ, 0x1f, R25 ;  /* 0x0000001fff067819 */ /* 0x000fe20000011419 */
[----:B------:R-:W-:Y:S01]  /*99c0*/  IMAD.IADD R4, R16, 0x1, R21 ;  /* 0x0000000110047824 */ /* 0x000fe200078e0215 */
[C---:B------:R-:W-:Y:S01]  /*99d0*/  LOP3.LUT R38, R14.reuse, 0xffff0000, RZ, 0xc0, !PT ;  /* 0xffff00000e267812 */ /* 0x040fe200078ec0ff */
[----:B------:R-:W-:Y:S01]  /*99e0*/  IMAD.U32 R35, R14, 0x10000, RZ ;  /* 0x000100000e237824 */ /* 0x000fe200078e00ff */
[----:B------:R-:W-:Y:S01]  /*99f0*/  LEA.HI R6, R6, R25, RZ, 0x3 ;  /* 0x0000001906067211 */ /* 0x000fe200078f18ff */
[C---:B------:R-:W-:Y:S01]  /*9a00*/  IMAD.U32 R33, R0.reuse, 0x10000, RZ ;  /* 0x0001000000217824 */ /* 0x040fe200078e00ff */
[----:B------:R-:W-:Y:S01]  /*9a10*/  LOP3.LUT R5, R5, 0x1c0, RZ, 0xc0, !PT ;  /* 0x000001c005057812 */ /* 0x000fe200078ec0ff */
[----:B------:R-:W-:Y:S01]  /*9a20*/  IMAD.U32 R40, R15, 0x10000, RZ ;  /* 0x000100000f287824 */ /* 0x000fe200078e00ff */
[----:B------:R-:W-:Y:S01]  /*9a30*/  LOP3.LUT R0, R0, 0xffff0000, RZ, 0xc0, !PT ;  /* 0xffff000000007812 */ /* 0x000fe200078ec0ff */
[----:B------:R-:W-:Y:S01]  /*9a40*/  IMAD.SHL.U32 R6, R6, 0x40, RZ ;  /* 0x0000004006067824 */ /* 0x000fe200078e00ff */
[----:B------:R-:W-:Y:S01]  /*9a50*/  LOP3.LUT R4, R5, 0x38, R4, 0xf8, !PT ;  /* 0x0000003805047812 */ /* 0x000fe200078ef804 */
[----:B------:R-:W-:Y:S01]  /*9a60*/  IMAD.U32 R36, R3, 0x10000, RZ ;  /* 0x0001000003247824 */ /* 0x000fe200078e00ff */
[----:B------:R-:W-:Y:S01]  /*9a70*/  SHF.R.U32.HI R5, RZ, 0x3, R5 ;  /* 0x00000003ff057819 */ /* 0x000fe20000011605 */
[----:B------:R-:W-:Y:S01]  /*9a80*/  IMAD.U32 R39, R20, 0x10000, RZ ;  /* 0x0001000014277824 */ /* 0x000fe200078e00ff */
[----:B------:R-:W-:Y:S01]  /*9a90*/  LOP3.LUT R21, R6, 0xfffffe00, RZ, 0xc0, !PT ;  /* 0xfffffe0006157812 */ /* 0x000fe200078ec0ff */
[----:B------:R-:W-:Y:S01]  /*9aa0*/  IMAD.U32 R37, R12, 0x10000, RZ ;  /* 0x000100000c257824 */ /* 0x000fe200078e00ff */
[----:B------:R-:W-:-:S02]  /*9ab0*/  LOP3.LUT R4, R4, R5, RZ, 0x3c, !PT ;  /* 0x0000000504047212 */ /* 0x000fc400078e3cff */
[----:B------:R-:W-:Y:S02]  /*9ac0*/  LOP3.LUT R12, R12, 0xffff0000, RZ, 0xc0, !PT ;  /* 0xffff00000c0c7812 */ /* 0x000fe400078ec0ff */
[----:B------:R-:W-:Y:S01]  /*9ad0*/  LOP3.LUT R20, R20, 0xffff0000, RZ, 0xc0, !PT ;  /* 0xffff000014147812 */ /* 0x000fe200078ec0ff */
[----:B------:R-:W-:Y:S01]  /*9ae0*/  IMAD.IADD R21, R21, 0x1, R4 ;  /* 0x0000000115157824 */ /* 0x000fe200078e0204 */
[----:B------:R-:W-:Y:S02]  /*9af0*/  LOP3.LUT R15, R15, 0xffff0000, RZ, 0xc0, !PT ;  /* 0xffff00000f0f7812 */ /* 0x000fe400078ec0ff */
[----:B------:R-:W-:Y:S01]  /*9b00*/  LOP3.LUT R41, R24, 0xffff0000, RZ, 0xc0, !PT ;  /* 0xffff000018297812 */ /* 0x000fe200078ec0ff */
[----:B------:R-:W-:Y:S01]  /*9b10*/  IMAD R21, R21, 0x2, R2 ;  /* 0x0000000215157824 */ /* 0x000fe200078e0202 */
[----:B------:R-:W-:-:S04]  /*9b20*/  LOP3.LUT R3, R3, 0xffff0000, RZ, 0xc0, !PT ;  /* 0xffff000003037812 */ /* 0x000fc800078ec0ff */
[----:B------:R-:W1:Y:S02]  /*9b30*/  LDS.128 R8, [R21+0x20400] ;  /* 0x0204000015087984 */ /* 0x000e640000000c00 */
[C---:B-1----:R-:W-:Y:S01]  /*9b40*/  IMAD.U32 R29, R8.reuse, 0x10000, RZ ;  /* 0x00010000081d7824 */ /* 0x042fe200078e00ff */
[----:B------:R-:W-:Y:S01]  /*9b50*/  LOP3.LUT R8, R8, 0xffff0000, RZ, 0xc0, !PT ;  /* 0xffff000008087812 */ /* 0x000fe200078ec0ff */
[C---:B------:R-:W-:Y:S01]  /*9b60*/  IMAD.U32 R30, R9.reuse, 0x10000, RZ ;  /* 0x00010000091e7824 */ /* 0x040fe200078e00ff */
[----:B------:R-:W-:Y:S01]  /*9b70*/  LOP3.LUT R9, R9, 0xffff0000, RZ, 0xc0, !PT ;  /* 0xffff000009097812 */ /* 0x000fe200078ec0ff */
[-C--:B------:R-:W-:Y:S01]  /*9b80*/  FMUL.FTZ R34, R35, R29.reuse ;  /* 0x0000001d23227220 */ /* 0x080fe20000410000 */
[----:B------:R-:W-:Y:S01]  /*9b90*/  FMUL.FTZ R14, R33, R29 ;  /* 0x0000001d210e7220 */ /* 0x000fe20000410000 */
[-C--:B------:R-:W-:Y:S01]  /*9ba0*/  FMUL.FTZ R29, R38, R8.reuse ;  /* 0x00000008261d7220 */ /* 0x080fe20000410000 */
[C---:B------:R-:W-:Y:S01]  /*9bb0*/  IMAD.U32 R31, R10.reuse, 0x10000, RZ ;  /* 0x000100000a1f7824 */ /* 0x040fe200078e00ff */
[----:B------:R-:W-:Y:S01]  /*9bc0*/  LOP3.LUT R10, R10, 0xffff0000, RZ, 0xc0, !PT ;  /* 0xffff00000a0a7812 */ /* 0x000fe200078ec0ff */
[C---:B------:R-:W-:Y:S01]  /*9bd0*/  IMAD.U32 R32, R11.reuse, 0x10000, RZ ;  /* 0x000100000b207824 */ /* 0x040fe200078e00ff */
[----:B------:R-:W-:Y:S01]  /*9be0*/  LOP3.LUT R11, R11, 0xffff0000, RZ, 0xc0, !PT ;  /* 0xffff00000b0b7812 */ /* 0x000fe200078ec0ff */
[----:B--2---:R-:W1:Y:S02]  /*9bf0*/  LDS.128 R4, [R42+0x20400] ;  /* 0x020400002a047984 */ /* 0x004e640000000c00 */
[C---:B-1----:R-:W-:Y:S01]  /*9c00*/  IMAD.U32 R25, R4.reuse, 0x10000, RZ ;  /* 0x0001000004197824 */ /* 0x042fe200078e00ff */
[----:B------:R-:W-:Y:S01]  /*9c10*/  LOP3.LUT R4, R4, 0xffff0000, RZ, 0xc0, !PT ;  /* 0xffff000004047812 */ /* 0x000fe200078ec0ff */
[C---:B------:R-:W-:Y:S01]  /*9c20*/  IMAD.U32 R26, R5.reuse, 0x10000, RZ ;  /* 0x00010000051a7824 */ /* 0x040fe200078e00ff */
[----:B------:R-:W-:Y:S01]  /*9c30*/  LOP3.LUT R5, R5, 0xffff0000, RZ, 0xc0, !PT ;  /* 0xffff000005057812 */ /* 0x000fe200078ec0ff */
[-C--:B------:R-:W-:Y:S01]  /*9c40*/  FFMA.FTZ R34, R33, R25.reuse, -R34 ;  /* 0x0000001921227223 */ /* 0x080fe20000010822 */
[----:B------:R-:W-:Y:S01]  /*9c50*/  FFMA.FTZ R14, R35, R25, R14 ;  /* 0x00000019230e7223 */ /* 0x000fe2000001000e */
[----:B------:R-:W-:Y:S01]  /*9c60*/  FMUL.FTZ R25, R0, R8 ;  /* 0x0000000800197220 */ /* 0x000fe20000410000 */
[-C--:B------:R-:W-:Y:S01]  /*9c70*/  FMUL.FTZ R33, R40, R30.reuse ;  /* 0x0000001e28217220 */ /* 0x080fe20000410000 */
[----:B------:R-:W-:Y:S01]  /*9c80*/  FMUL.FTZ R35, R36, R30 ;  /* 0x0000001e24237220 */ /* 0x000fe20000410000 */
[----:B------:R-:W-:Y:S01]  /*9c90*/  FFMA.FTZ R29, R0, R4, -R29 ;  /* 0x00000004001d7223 */ /* 0x000fe2000001081d */
[----:B0-----:R-:W-:-:S02]  /*9ca0*/  IMAD.U32 R27, R6, 0x10000, RZ ;  /* 0x00010000061b7824 */ /* 0x001fc400078e00ff */
[-C--:B------:R-:W-:Y:S01]  /*9cb0*/  FMUL.FTZ R0, R39, R31.reuse ;  /* 0x0000001f27007220 */ /* 0x080fe20000410000 */
[----:B------:R-:W-:Y:S01]  /*9cc0*/  FFMA.FTZ R25, R38, R4, R25 ;  /* 0x0000000426197223 */ /* 0x000fe20000010019 */
[-C--:B------:R-:W-:Y:S01]  /*9cd0*/  FFMA.FTZ R33, R36, R26.reuse, -R33 ;  /* 0x0000001a24217223 */ /* 0x080fe20000010821 */
[----:B------:R-:W-:Y:S01]  /*9ce0*/  FFMA.FTZ R35, R40, R26, R35 ;  /* 0x0000001a28237223 */ /* 0x000fe20000010023 */
[C---:B------:R-:W-:Y:S01]  /*9cf0*/  FMUL.FTZ R4, R37.reuse, R31 ;  /* 0x0000001f25047220 */ /* 0x040fe20000410000 */
[----:B------:R-:W-:Y:S02]  /*9d00*/  IMAD.U32 R26, R24, 0x10000, RZ ;  /* 0x00010000181a7824 */ /* 0x000fe400078e00ff */
[-C--:B------:R-:W-:Y:S01]  /*9d10*/  FFMA.FTZ R8, R37, R27.reuse, -R0 ;  /* 0x0000001b25087223 */ /* 0x080fe20000010800 */
[-C--:B------:R-:W-:Y:S01]  /*9d20*/  FMUL.FTZ R31, R20, R10.reuse ;  /* 0x0000000a141f7220 */ /* 0x080fe20000410000 */
[----:B------:R-:W-:Y:S01]  /*9d30*/  FMUL.FTZ R37, R12, R10 ;  /* 0x0000000a0c257220 */ /* 0x000fe20000410000 */
[----:B------:R-:W-:Y:S01]  /*9d40*/  LOP3.LUT R6, R6, 0xffff0000, RZ, 0xc0, !PT ;  /* 0xffff000006067812 */ /* 0x000fe200078ec0ff */
[----:B------:R-:W-:Y:S01]  /*9d50*/  FFMA.FTZ R10, R39, R27, R4 ;  /* 0x0000001b270a7223 */ /* 0x000fe20000010004 */
[----:B------:R-:W-:-:S02]  /*9d60*/  IMAD.U32 R28, R7, 0x10000, RZ ;  /* 0x00010000071c7824 */ /* 0x000fc400078e00ff */
[----:B------:R-:W-:Y:S01]  /*9d70*/  FMUL.FTZ R27, R26, R32 ;  /* 0x000000201a1b7220 */ /* 0x000fe20000410000 */
[C---:B------:R-:W-:Y:S01]  /*9d80*/  IMAD.U32 R0, R13.reuse, 0x10000, RZ ;  /* 0x000100000d007824 */ /* 0x040fe200078e00ff */
[----:B------:R-:W-:Y:S01]  /*9d90*/  LOP3.LUT R13, R13, 0xffff0000, RZ, 0xc0, !PT ;  /* 0xffff00000d0d7812 */ /* 0x000fe200078ec0ff */
[-C--:B------:R-:W-:Y:S01]  /*9da0*/  FFMA.FTZ R31, R12, R6.reuse, -R31 ;  /* 0x000000060c1f7223 */ /* 0x080fe2000001081f */
[----:B------:R-:W-:Y:S01]  /*9db0*/  LOP3.LUT R7, R7, 0xffff0000, RZ, 0xc0, !PT ;  /* 0xffff000007077812 */ /* 0x000fe200078ec0ff */
[----:B------:R-:W-:Y:S01]  /*9dc0*/  FFMA.FTZ R37, R20, R6, R37 ;  /* 0x0000000614257223 */ /* 0x000fe20000010025 */
        /* <DEDUP_REMOVED lines=21> */
.L_x_3880:
[----:B------:R-:W-:Y:S05]  /*9f20*/  BSYNC B0 ;  /* 0x0000000000007941 */ /* 0x000fea0003800000 */
.L_x_3869:
[----:B------:R-:W-:Y:S01]  /*9f30*/  @!PT LDS RZ, [RZ] ;  /* 0x00000000fffff984 */ /* 0x000fe20000000800 */
[----:B------:R-:W-:Y:S01]  /*9f40*/  @!PT LDS RZ, [RZ] ;  /* 0x00000000fffff984 */ /* 0x000fe20000000800 */
[----:B------:R-:W-:Y:S01]  /*9f50*/  @!PT LDS RZ, [RZ] ;  /* 0x00000000fffff984 */ /* 0x000fe20000000800 */
[----:B------:R-:W-:Y:S01]  /*9f60*/  @!PT LDS RZ, [RZ] ;  /* 0x00000000fffff984 */ /* 0x000fe20000000800 */
[----:B------:R4:W-:Y:S06]  /*9f70*/  MEMBAR.ALL.CTA ;  /* 0x0000000000007992 */ /* 0x0009ec0000008000 */
[----:B----4-:R-:W4:Y:S01]  /*9f80*/  FENCE.VIEW.ASYNC.S ;  /* 0x00000000000073c6 */ /* 0x010f220000000000 */
[----:B------:R-:W-:Y:S05]  /*9f90*/  WARPSYNC.ALL ;  /* 0x0000000000007948 */ /* 0x000fea0003800000 */
[----:B----4-:R-:W-:Y:S06]  /*9fa0*/  BAR.SYNC.DEFER_BLOCKING 0xd, 0x80 ;  /* 0x0342000000007b1d */ /* 0x010fec0000010000 */
.L_x_3866:
[----:B---3--:R-:W-:-:S05]  /*9fb0*/  IMAD.U32 R0, RZ, RZ, UR37 ;  /* 0x00000025ff007e24 */ /* 0x008fca000f8e00ff */
[----:B------:R-:W-:-:S13]  /*9fc0*/  ISETP.NE.AND P0, PT, R0, 0x3, PT ;  /* 0x000000030000780c */ /* 0x000fda0003f05270 */
[----:B------:R-:W-:Y:S05]  /*9fd0*/  @!P0 BRA `(.L_x_3890) ;  /* 0x0000000000048947 */ /* 0x000fea0003800000 */
[----:B------:R-:W-:Y:S01]  /*9fe0*/  BPT.TRAP 0x1 ;  /* 0x000000040000795c */ /* 0x000fe20000300000 */
.L_x_3890:
[----:B------:R-:W-:Y:S01]  /*9ff0*/  IMAD R12, R19, 0x8, R2 ;  /* 0x00000008130c7824 */ /* 0x000fe200078e0202 */
[----:B------:R-:W-:-:S04]  /*a000*/  SHF.L.U32 R13, R185, 0x1f, RZ ;  /* 0x0000001fb90d7819 */ /* 0x000fc800000006ff */
[----:B------:R3:W4:Y:S01]  /*a010*/  SYNCS.PHASECHK.TRANS64.TRYWAIT P1, [R12+URZ+0x28c30], R13 ;  /* 0x028c300d0c0075a7 */ /* 0x000722000802017f */
[----:B------:R-:W-:Y:S05]  /*a020*/  @!P0 BRA `(.L_x_3891) ;  /* 0x0000000000048947 */ /* 0x000fea0003800000 */
[----:B------:R-:W-:Y:S01]  /*a030*/  BPT.TRAP 0x1 ;  /* 0x000000040000795c */ /* 0x000fe20000300000 */
.L_x_3891:
[C---:B------:R-:W-:Y:S02]  /*a040*/  VIADD R0, R2.reuse, 0x22400 ;  /* 0x0002240002007836 */ /* 0x040fe40000000000 */
[----:B01----:R-:W-:-:S03]  /*a050*/  VIADD R3, R2, 0x20400 ;  /* 0x0002040002037836 */ /* 0x003fc60000000000 */
[----:B------:R-:W-:Y:S02]  /*a060*/  SHF.R.U32.HI R0, RZ, 0x4, R0 ;  /* 0x00000004ff007819 */ /* 0x000fe40000011600 */
[----:B------:R-:W-:Y:S02]  /*a070*/  SHF.R.U32.HI R3, RZ, 0x4, R3 ;  /* 0x00000004ff037819 */ /* 0x000fe40000011603 */
[----:B------:R-:W-:Y:S02]  /*a080*/  LOP3.LUT R0, R0, 0x3fff, RZ, 0xc0, !PT ;  /* 0x00003fff00007812 */ /* 0x000fe400078ec0ff */
[----:B------:R-:W-:Y:S02]  /*a090*/  LOP3.LUT R3, R3, 0x3fff, RZ, 0xc0, !PT ;  /* 0x00003fff03037812 */ /* 0x000fe400078ec0ff */
[----:B------:R-:W-:Y:S01]  /*a0a0*/  LOP3.LUT R0, R0, 0x10000, RZ, 0xfc, !PT ;  /* 0x0001000000007812 */ /* 0x000fe200078efcff */
[----:B----4-:R-:W-:Y:S06]  /*a0b0*/  @P1 BRA `(.L_x_3892) ;  /* 0x0000000000081947 */ /* 0x010fec0003800000 */
[----:B------:R-:W0:Y:S02]  /*a0c0*/  SYNCS.PHASECHK.TRANS64.TRYWAIT P1, [R12+URZ+0x28c30], R13 ;  /* 0x028c300d0c0075a7 */ /* 0x000e24000802017f */
[----:B0-----:R-:W-:Y:S05]  /*a0d0*/  @!P1 BRA `(.L_x_3893) ;  /* 0x0000011400349947 */ /* 0x001fea0003800000 */
.L_x_3892:
[----:B--2---:R-:W-:Y:S01]  /*a0e0*/  IMAD R10, R19, 0x200, R0 ;  /* 0x00000200130a7824 */ /* 0x004fe200078e0200 */
[----:B------:R-:W-:Y:S01]  /*a0f0*/  LOP3.LUT R4, R3, 0x10000, RZ, 0xfc, !PT ;  /* 0x0001000003047812 */ /* 0x000fe200078efcff */
[----:B------:R-:W-:Y:S01]  /*a100*/  IMAD.MOV.U32 R5, RZ, RZ, 0x40000040 ;  /* 0x40000040ff057424 */ /* 0x000fe200078e00ff */
[----:B------:R-:W-:Y:S05]  /*a110*/  WARPSYNC.ALL ;  /* 0x0000000000007948 */ /* 0x000fea0003800000 */
[----:B------:R-:W-:Y:S01]  /*a120*/  IMAD.MOV.U32 R11, RZ, RZ, 0x40000040 ;  /* 0x40000040ff0b7424 */ /* 0x000fe200078e00ff */
[C---:B------:R-:W-:Y:S01]  /*a130*/  R2UR UR4, R4.reuse ;  /* 0x00000000040472ca */ /* 0x040fe200000e0000 */
[----:B------:R-:W-:Y:S01]  /*a140*/  WARPGROUP.ARRIVE ;  /* 0x00000000000079c5 */ /* 0x000fe20000000000 */
[----:B------:R-:W-:Y:S01]  /*a150*/  R2UR UR5, R5 ;  /* 0x00000000050572ca */ /* 0x000fe200000e0000 */
[----:B------:R-:W-:Y:S01]  /*a160*/  VIADD R8, R4, 0x2 ;  /* 0x0000000204087836 */ /* 0x000fe20000000000 */
[C---:B------:R-:W-:Y:S01]  /*a170*/  R2UR UR6, R10.reuse ;  /* 0x000000000a0672ca */ /* 0x040fe200000e0000 */
[----:B------:R-:W-:Y:S01]  /*a180*/  VIADD R6, R10, 0x2 ;  /* 0x000000020a067836 */ /* 0x000fe20000000000 */
[----:B------:R-:W-:Y:S01]  /*a190*/  R2UR UR7, R11 ;  /* 0x000000000b0772ca */ /* 0x000fe200000e0000 */
[----:B------:R-:W-:-:S02]  /*a1a0*/  IMAD.MOV.U32 R9, RZ, RZ, 0x40000040 ;  /* 0x40000040ff097424 */ /* 0x000fc400078e00ff */
[----:B------:R-:W-:Y:S02]  /*a1b0*/  IMAD.MOV.U32 R7, RZ, RZ, 0x40000040 ;  /* 0x40000040ff077424 */ /* 0x000fe400078e00ff */
[C---:B------:R-:W-:Y:S02]  /*a1c0*/  VIADD R14, R10.reuse, 0x4 ;  /* 0x000000040a0e7836 */ /* 0x040fe40000000000 */
[----:B------:R-:W-:Y:S02]  /*a1d0*/  IMAD.MOV.U32 R15, RZ, RZ, 0x40000040 ;  /* 0x40000040ff0f7424 */ /* 0x000fe400078e00ff */
[----:B------:R-:W-:Y:S02]  /*a1e0*/  VIADD R10, R10, 0x6 ;  /* 0x000000060a0a7836 */ /* 0x000fe40000000000 */
[----:B------:R-:W-:Y:S02]  /*a1f0*/  IMAD.MOV.U32 R5, RZ, RZ, 0x40000040 ;  /* 0x40000040ff057424 */ /* 0x000fe400078e00ff */
[----:B------:R-:W-:Y:S01]  /*a200*/  HGMMA.64x64x16.F32.BF16 R24, gdesc[UR4], RZ, !UPT, gsb0 ;  /* 0x00e00000041879f0 */ /* 0x000fe2000c0018ff */
[----:B------:R-:W-:Y:S01]  /*a210*/  R2UR UR4, R8 ;  /* 0x00000000080472ca */ /* 0x000fe200000e0000 */
[----:B------:R-:W-:Y:S01]  /*a220*/  IMAD.MOV.U32 R11, RZ, RZ, 0x40000040 ;  /* 0x40000040ff0b7424 */ /* 0x000fe200078e00ff */
[----:B------:R-:W-:-:S02]  /*a230*/  R2UR UR5, R9 ;  /* 0x00000000090572ca */ /* 0x000fc400000e0000 */
[----:B------:R-:W-:Y:S01]  /*a240*/  R2UR UR6, R6 ;  /* 0x00000000060672ca */ /* 0x000fe200000e0000 */
[C---:B------:R-:W-:Y:S01]  /*a250*/  VIADD R6, R4.reuse, 0x4 ;  /* 0x0000000404067836 */ /* 0x040fe20000000000 */
[----:B------:R-:W-:Y:S01]  /*a260*/  R2UR UR7, R7 ;  /* 0x00000000070772ca */ /* 0x000fe200000e0000 */
[----:B------:R-:W-:Y:S02]  /*a270*/  IMAD.MOV.U32 R7, RZ, RZ, 0x40000040 ;  /* 0x40000040ff077424 */ /* 0x000fe400078e00ff */
[----:B------:R-:W-:Y:S01]  /*a280*/  VIADD R4, R4, 0x6 ;  /* 0x0000000604047836 */ /* 0x000fe20000000000 */
[----:B------:R-:W-:Y:S02]  /*a290*/  WARPGROUP.DEPBAR.LE gsb0, 0x0 ;  /* 0x00008000000079c5 */ /* 0x000fe40000010000 */
[----:B------:R-:W-:-:S07]  /*a2a0*/  WARPGROUP.ARRIVE ;  /* 0x00000000000079c5 */ /* 0x000fce0000000000 */
[----:B------:R-:W-:Y:S01]  /*a2b0*/  HGMMA.64x64x16.F32.BF16 R24, gdesc[UR4], R24, gsb0 ;  /* 0x00e00000041879f0 */ /* 0x000fe20008001818 */
[----:B------:R-:W-:Y:S02]  /*a2c0*/  R2UR UR4, R6 ;  /* 0x00000000060472ca */ /* 0x000fe400000e0000 */
[----:B------:R-:W-:Y:S02]  /*a2d0*/  R2UR UR5, R7 ;  /* 0x00000000070572ca */ /* 0x000fe400000e0000 */
[----:B------:R-:W-:Y:S02]  /*a2e0*/  R2UR UR6, R14 ;  /* 0x000000000e0672ca */ /* 0x000fe400000e0000 */
[----:B------:R-:W-:Y:S01]  /*a2f0*/  R2UR UR7, R15 ;  /* 0x000000000f0772ca */ /* 0x000fe200000e0000 */
[----:B------:R-:W-:Y:S02]  /*a300*/  WARPGROUP.DEPBAR.LE gsb0, 0x0 ;  /* 0x00008000000079c5 */ /* 0x000fe40000010000 */
[----:B------:R-:W-:-:S10]  /*a310*/  WARPGROUP.ARRIVE ;  /* 0x00000000000079c5 */ /* 0x000fd40000000000 */
[----:B------:R-:W-:Y:S01]  /*a320*/  HGMMA.64x64x16.F32.BF16 R24, gdesc[UR4], R24, gsb0 ;  /* 0x00e00000041879f0 */ /* 0x000fe20008001818 */
[----:B------:R-:W-:Y:S02]  /*a330*/  R2UR UR4, R4 ;  /* 0x00000000040472ca */ /* 0x000fe400000e0000 */
[----:B------:R-:W-:Y:S02]  /*a340*/  R2UR UR5, R5 ;  /* 0x00000000050572ca */ /* 0x000fe400000e0000 */
[----:B------:R-:W-:Y:S02]  /*a350*/  R2UR UR6, R10 ;  /* 0x000000000a0672ca */ /* 0x000fe400000e0000 */
[----:B------:R-:W-:Y:S01]  /*a360*/  R2UR UR7, R11 ;  /* 0x000000000b0772ca */ /* 0x000fe200000e0000 */
[----:B------:R-:W-:Y:S02]  /*a370*/  WARPGROUP.DEPBAR.LE gsb0, 0x0 ;  /* 0x00008000000079c5 */ /* 0x000fe40000010000 */
[----:B------:R-:W-:-:S10]  /*a380*/  WARPGROUP.ARRIVE ;  /* 0x00000000000079c5 */ /* 0x000fd40000000000 */
[----:B------:R-:W-:Y:S03]  /*a390*/  HGMMA.64x64x16.F32.BF16 R24, gdesc[UR4], R24, gsb0 ;  /* 0x00e00000041879f0 */ /* 0x000fe60008001818 */
[----:B------:R-:W-:Y:S02]  /*a3a0*/  WARPGROUP.DEPBAR.LE gsb0, 0x0 ;  /* 0x00008000000079c5 */ /* 0x000fe40000010000 */
[----:B------:R-:W-:Y:S05]  /*a3b0*/  @!P0 BRA `(.L_x_3894) ;  /* 0x0000000000048947 */ /* 0x000fea0003800000 */
[----:B------:R-:W-:Y:S01]  /*a3c0*/  BPT.TRAP 0x1 ;  /* 0x000000040000795c */ /* 0x000fe20000300000 */
.L_x_3894:
[----:B------:R-:W2:Y:S01]  /*a3d0*/  LDL R58, [R1+0x48] ;  /* 0x00004800013a7983 */ /* 0x000ea20000100800 */
        /* <DEDUP_REMOVED lines=9> */
[----:B------:R-:W-:-:S02]  /*a470*/  IMAD R36, R171, -0x40, R152 ;  /* 0xffffffc0ab247824 */ /* 0x000fc400078e0298 */
        /* <DEDUP_REMOVED lines=28> */
[----:B------:R-:W-:-:S02]  /*a640*/  IMAD.U32 R168, RZ, RZ, UR5 ;  /* 0x00000005ffa87e24 */ /* 0x000fc4000f8e00ff */
[----:B------:R-:W3:Y:S08]  /*a650*/  MUFU.TANH R28, R28 ;  /* 0x0000001c001c7308 */ /* 0x000ef00000002400 */
[----:B------:R-:W3:Y:S08]  /*a660*/  MUFU.TANH R11, R11 ;  /* 0x0000000b000b7308 */ /* 0x000ef00000002400 */
[----:B------:R-:W3:Y:S08]  /*a670*/  MUFU.TANH R30, R30 ;  /* 0x0000001e001e7308 */ /* 0x000ef00000002400 */
[----:B------:R4:W-:Y:S08]  /*a680*/  MUFU.TANH R57, R41 ;  /* 0x0000002900397308 */ /* 0x0009f00000002400 */
[----:B------:R-:W3:Y:S08]  /*a690*/  MUFU.TANH R10, R10 ;  /* 0x0000000a000a7308 */ /* 0x000ef00000002400 */
        /* <DEDUP_REMOVED lines=8> */
[----:B------:R3:W-:Y:S08]  /*a720*/  MUFU.TANH R61, R45 ;  /* 0x0000002d003d7308 */ /* 0x0007f00000002400 */
[----:B------:R-:W3:Y:S08]  /*a730*/  MUFU.TANH R29, R29 ;  /* 0x0000001d001d7308 */ /* 0x000ef00000002400 */
[----:B------:R3:W-:Y:S08]  /*a740*/  MUFU.TANH R65, R49 ;  /* 0x0000003100417308 */ /* 0x0007f00000002400 */
[----:B------:R-:W3:Y:S08]  /*a750*/  MUFU.TANH R35, R35 ;  /* 0x0000002300237308 */ /* 0x000ef00000002400 */
[----:B------:R-:W3:Y:S08]  /*a760*/  MUFU.TANH R48, R48 ;  /* 0x0000003000307308 */ /* 0x000ef00000002400 */
[----:B------:R3:W-:Y:S08]  /*a770*/  MUFU.TANH R67, R53 ;  /* 0x0000003500437308 */ /* 0x0007f00000002400 */
[----:B------:R-:W3:Y:S08]  /*a780*/  MUFU.TANH R31, R31 ;  /* 0x0000001f001f7308 */ /* 0x000ef00000002400 */
[----:B------:R-:W3:Y:S08]  /*a790*/  MUFU.TANH R33, R33 ;  /* 0x0000002100217308 */ /* 0x000ef00000002400 */
[----:B------:R-:W3:Y:S08]  /*a7a0*/  MUFU.TANH R52, R52 ;  /* 0x0000003400347308 */ /* 0x000ef00000002400 */
[----:B------:R-:W-:Y:S08]  /*a7b0*/  MUFU.TANH R46, R46 ;  /* 0x0000002e002e7308 */ /* 0x000ff00000002400 */
[----:B------:R-:W-:Y:S08]  /*a7c0*/  MUFU.TANH R50, R50 ;  /* 0x0000003200327308 */ /* 0x000ff00000002400 */
[----:B------:R-:W3:Y:S01]  /*a7d0*/  MUFU.TANH R54, R54 ;  /* 0x0000003600367308 */ /* 0x000ee20000002400 */
[----:B--2---:R-:W-:-:S04]  /*a7e0*/  IADD3 R36, -R58, 0x40, R36 ;  /* 0x000000403a247810 */ /* 0x004fc80007ffe124 */
[C---:B------:R-:W-:Y:S02]  /*a7f0*/  ISETP.GT.AND P5, PT, R36.reuse, RZ, PT ;  /* 0x000000ff2400720c */ /* 0x040fe40003fa4270 */
[C---:B------:R-:W-:Y:S02]  /*a800*/  ISETP.GT.AND P4, PT, R36.reuse, 0x1, PT ;  /* 0x000000012400780c */ /* 0x040fe40003f84270 */
[----:B------:R-:W-:Y:S02]  /*a810*/  ISETP.GT.AND P3, PT, R36, 0x8, PT ;  /* 0x000000082400780c */ /* 0x000fe40003f64270 */
[----:B-1----:R-:W-:Y:S02]  /*a820*/  FSEL R26, R3, -INF , P5 ;  /* 0xff800000031a7808 */ /* 0x002fe40002800000 */
[----:B----4-:R-:W-:Y:S02]  /*a830*/  FSEL R41, R14, -INF , P4 ;  /* 0xff8000000e297808 */ /* 0x010fe40002000000 */
[----:B------:R-:W-:-:S02]  /*a840*/  ISETP.GT.AND P2, PT, R36, 0x9, PT ;  /* 0x000000092400780c */ /* 0x000fc40003f44270 */
[----:B0-----:R-:W-:Y:S02]  /*a850*/  FSEL R3, R21, -INF , P3 ;  /* 0xff80000015037808 */ /* 0x001fe40001800000 */
[----:B------:R-:W-:Y:S02]  /*a860*/  FMNMX.FTZ R14, R26, R41, !PT ;  /* 0x000000291a0e7209 */ /* 0x000fe40007810000 */
[----:B------:R-:W-:Y:S02]  /*a870*/  ISETP.GT.AND P1, PT, R36, 0x10, PT ;  /* 0x000000102400780c */ /* 0x000fe40003f24270 */
[----:B---3--:R-:W-:Y:S02]  /*a880*/  FSEL R37, R24, -INF , P2 ;  /* 0xff80000018257808 */ /* 0x008fe40001000000 */
[----:B------:R-:W-:Y:S02]  /*a890*/  FMNMX.FTZ R14, R3, R14, !PT ;  /* 0x0000000e030e7209 */ /* 0x000fe40007810000 */
[----:B------:R-:W-:-:S02]  /*a8a0*/  ISETP.GT.AND P6, PT, R36, 0x11, PT ;  /* 0x000000112400780c */ /* 0x000fc40003fc4270 */
[----:B------:R-:W-:Y:S02]  /*a8b0*/  FSEL R39, R28, -INF , P1 ;  /* 0xff8000001c277808 */ /* 0x000fe40000800000 */
[----:B------:R-:W-:Y:S02]  /*a8c0*/  FMNMX.FTZ R14, R37, R14, !PT ;  /* 0x0000000e250e7209 */ /* 0x000fe40007810000 */
[----:B------:R-:W-:Y:S02]  /*a8d0*/  FSEL R11, R11, -INF , P5 ;  /* 0xff8000000b0b7808 */ /* 0x000fe40002800000 */
[----:B------:R-:W-:Y:S02]  /*a8e0*/  ISETP.GT.AND P5, PT, R36, 0x18, PT ;  /* 0x000000182400780c */ /* 0x000fe40003fa4270 */
[----:B------:R-:W-:Y:S02]  /*a8f0*/  FSEL R43, R30, -INF , P6 ;  /* 0xff8000001e2b7808 */ /* 0x000fe40003000000 */
[----:B------:R-:W-:-:S02]  /*a900*/  FMNMX.FTZ R14, R39, R14, !PT ;  /* 0x0000000e270e7209 */ /* 0x000fc40007810000 */
[----:B------:R-:W-:Y:S02]  /*a910*/  FSEL R10, R10, -INF , P4 ;  /* 0xff8000000a0a7808 */ /* 0x000fe40002000000 */
[----:B------:R-:W-:Y:S02]  /*a920*/  ISETP.GT.AND P4, PT, R36, 0x19, PT ;  /* 0x000000192400780c */ /* 0x000fe40003f84270 */
[----:B------:R-:W-:Y:S02]  /*a930*/  FSEL R45, R34, -INF , P5 ;  /* 0xff800000222d7808 */ /* 0x000fe40002800000 */
[----:B------:R-:W-:Y:S02]  /*a940*/  FMNMX.FTZ R14, R43, R14, !PT ;  /* 0x0000000e2b0e7209 */ /* 0x000fe40007810000 */
[----:B------:R-:W-:Y:S02]  /*a950*/  FSEL R15, R15, -INF , P3 ;  /* 0xff8000000f0f7808 */ /* 0x000fe40001800000 */
        /* <DEDUP_REMOVED lines=8> */
[C---:B------:R-:W-:Y:S02]  /*a9e0*/  ISETP.GT.AND P1, PT, R36.reuse, 0x28, PT ;  /* 0x000000282400780c */ /* 0x040fe40003f24270 */
        /* <DEDUP_REMOVED lines=23> */
[----:B------:R-:W-:Y:S02]  /*ab60*/  FMNMX.FTZ R14, R69, R14, !PT ;  /* 0x0000000e450e7209 */ /* 0x000fe40007810000 */
[----:B------:R-:W-:Y:S02]  /*ab70*/  FMNMX.FTZ R20, R11, R10, !PT ;  /* 0x0000000a0b147209 */ /* 0x000fe40007810000 */
[----:B------:R-:W-:Y:S02]  /*ab80*/  FMNMX.FTZ R24, R67, R14, !PT ;  /* 0x0000000e43187209 */ /* 0x000fe40007810000 */
[----:B------:R-:W-:Y:S01]  /*ab90*/  FMNMX.FTZ R20, R15, R20, !PT ;  /* 0x000000140f147209 */ /* 0x000fe20007810000 */
[----:B------:R0:W1:Y:S01]  /*aba0*/  MUFU.TANH R14, R47 ;  /* 0x0000002f000e7308 */ /* 0x0000620000002400 */
[----:B------:R-:W-:Y:S01]  /*abb0*/  FSEL R73, R54, -INF , P3 ;  /* 0xff80000036497808 */ /* 0x000fe20001800000 */
[----:B------:R-:W2:Y:S01]  /*abc0*/  SHFL.BFLY PT, R71, R24, 0x2, 0x1f ;  /* 0x0c401f0018477f89 */ /* 0x000ea200000e0000 */
[----:B------:R-:W-:-:S04]  /*abd0*/  FMNMX.FTZ R20, R21, R20, !PT ;  /* 0x0000001415147209 */ /* 0x000fc80007810000 */
[----:B------:R-:W-:Y:S02]  /*abe0*/  FMNMX.FTZ R20, R25, R20, !PT ;  /* 0x0000001419147209 */ /* 0x000fe40007810000 */
[----:B0-----:R-:W-:Y:S02]  /*abf0*/  FSEL R47, R46, -INF , P1 ;  /* 0xff8000002e2f7808 */ /* 0x001fe40000800000 */
[----:B------:R-:W-:-:S04]  /*ac00*/  FMNMX.FTZ R20, R27, R20, !PT ;  /* 0x000000141b147209 */ /* 0x000fc80007810000 */
[----:B------:R-:W-:-:S04]  /*ac10*/  FMNMX.FTZ R20, R29, R20, !PT ;  /* 0x000000141d147209 */ /* 0x000fc80007810000 */
[----:B------:R-:W-:-:S04]  /*ac20*/  FMNMX.FTZ R20, R35, R20, !PT ;  /* 0x0000001423147209 */ /* 0x000fc80007810000 */
[----:B------:R-:W-:Y:S02]  /*ac30*/  FMNMX.FTZ R20, R31, R20, !PT ;  /* 0x000000141f147209 */ /* 0x000fe40007810000 */
[----:B--2---:R-:W-:Y:S02]  /*ac40*/  FMNMX.FTZ R71, R24, R71, !PT ;  /* 0x0000004718477209 */ /* 0x004fe40007810000 */
[----:B------:R1:W0:Y:S01]  /*ac50*/  MUFU.TANH R24, R51 ;  /* 0x0000003300187308 */ /* 0x0002220000002400 */
[----:B------:R-:W-:Y:S02]  /*ac60*/  FMNMX.FTZ R30, R33, R20, !PT ;  /* 0x00000014211e7209 */ /* 0x000fe40007810000 */
[----:B------:R-:W2:Y:S02]  /*ac70*/  SHFL.BFLY PT, R28, R71, 0x1, 0x1f ;  /* 0x0c201f00471c7f89 */ /* 0x000ea400000e0000 */
[----:B------:R-:W-:Y:S02]  /*ac80*/  FMNMX.FTZ R30, R47, R30, !PT ;  /* 0x0000001e2f1e7209 */ /* 0x000fe40007810000 */
[----:B-1----:R-:W-:-:S04]  /*ac90*/  FSEL R51, R14, -INF , P6 ;  /* 0xff8000000e337808 */ /* 0x002fc80003000000 */
[----:B------:R-:W-:Y:S02]  /*aca0*/  FMNMX.FTZ R30, R51, R30, !PT ;  /* 0x0000001e331e7209 */ /* 0x000fe40007810000 */
[----:B--2---:R-:W-:Y:S01]  /*acb0*/  FMNMX.FTZ R169, R71, R28, !PT ;  /* 0x0000001c47a97209 */ /* 0x004fe20007810000 */
[----:B------:R-:W-:Y:S01]  /*acc0*/  FMUL.FTZ R28, R55, UR4 ;  /* 0x00000004371c7c20 */ /* 0x000fe20008410000 */
[----:B------:R-:W-:Y:S02]  /*acd0*/  FSEL R71, R50, -INF , P5 ;  /* 0xff80000032477808 */ /* 0x000fe40002800000 */
[----:B0-----:R-:W-:Y:S01]  /*ace0*/  FSEL R55, R24, -INF , P4 ;  /* 0xff80000018377808 */ /* 0x001fe20002000000 */
[----:B------:R-:W-:Y:S01]  /*acf0*/  FMUL.FTZ R32, R169, R168 ;  /* 0x000000a8a9207220 */ /* 0x000fe20000410000 */
[----:B------:R-:W-:Y:S01]  /*ad00*/  FMNMX.FTZ R30, R71, R30, !PT ;  /* 0x0000001e471e7209 */ /* 0x000fe20007810000 */
[----:B------:R-:W0:Y:S01]  /*ad10*/  MUFU.TANH R28, R28 ;  /* 0x0000001c001c7308 */ /* 0x000e220000002400 */
[----:B------:R-:W-:-:S02]  /*ad20*/  FSETP.NEU.FTZ.AND P1, PT, R169, -INF , PT ;  /* 0xff800000a900780b */ /* 0x000fc40003f3d000 */
[----:B------:R-:W-:Y:S02]  /*ad30*/  FMNMX.FTZ R30, R55, R30, !PT ;  /* 0x0000001e371e7209 */ /* 0x000fe40007810000 */
[----:B------:R-:W-:Y:S02]  /*ad40*/  FSEL R20, R32, RZ, P1 ;  /* 0x000000ff20147208 */ /* 0x000fe40000800000 */
[----:B------:R-:W-:-:S03]  /*ad50*/  FMNMX.FTZ R30, R73, R30, !PT ;  /* 0x0000001e491e7209 */ /* 0x000fc60007810000 */
[-CC-:B-----5:R-:W-:Y:S01]  /*ad60*/  FFMA.FTZ R154, R3, R168.reuse, -R20.reuse ;  /* 0x000000a8039a7223 */ /* 0x1a0fe20000010814 */
[-CC-:B------:R-:W-:Y:S01]  /*ad70*/  FFMA.FTZ R158, R45, R168.reuse, -R20.reuse ;  /* 0x000000a82d9e7223 */ /* 0x180fe20000010814 */
[-CC-:B------:R-:W-:Y:S01]  /*ad80*/  FFMA.FTZ R152, R26, R168.reuse, -R20.reuse ;  /* 0x000000a81a987223 */ /* 0x180fe20000010814 */
[-CC-:B------:R-:W-:Y:S01]  /*ad90*/  FFMA.FTZ R156, R39, R168.reuse, -R20.reuse ;  /* 0x000000a8279c7223 */ /* 0x180fe20000010814 */
[-CC-:B------:R-:W-:Y:S01]  /*ada0*/  FFMA.FTZ R39, R43, R168.reuse, -R20.reuse ;  /* 0x000000a82b277223 */ /* 0x180fe20000010814 */
[-CC-:B------:R-:W-:Y:S01]  /*adb0*/  FFMA.FTZ R43, R49, R168.reuse, -R20.reuse ;  /* 0x000000a8312b7223 */ /* 0x180fe20000010814 */
[-CC-:B------:R-:W-:Y:S01]  /*adc0*/  FFMA.FTZ R160, R53, R168.reuse, -R20.reuse ;  /* 0x000000a835a07223 */ /* 0x180fe20000010814 */
[----:B0-----:R-:W-:Y:S01]  /*add0*/  FSEL R75, R28, -INF , P2 ;  /* 0xff8000001c4b7808 */ /* 0x001fe20001000000 */
[-CC-:B------:R-:W-:Y:S01]  /*ade0*/  FFMA.FTZ R41, R41, R168.reuse, -R20.reuse ;  /* 0x000000a829297223 */ /* 0x180fe20000010814 */
        /* <DEDUP_REMOVED lines=8> */
[----:B------:R-:W-:Y:S08]  /*ae70*/  MUFU.EX2 R152, R152 ;  /* 0x0000009800987308 */ /* 0x000ff00000000800 */
[----:B------:R-:W1:Y:S08]  /*ae80*/  MUFU.EX2 R41, R41 ;  /* 0x0000002900297308 */ /* 0x000e700000000800 */
[----:B------:R-:W2:Y:S01]  /*ae90*/  MUFU.EX2 R154, R154 ;  /* 0x0000009a009a7308 */ /* 0x000ea20000000800 */
[----:B0-----:R-:W-:Y:S01]  /*aea0*/  FMNMX.FTZ R24, R30, R3, !PT ;  /* 0x000000031e187209 */ /* 0x001fe20007810000 */
[----:B------:R-:W-:-:S06]  /*aeb0*/  FFMA.FTZ R3, R61, R168, -R20 ;  /* 0x000000a83d037223 */ /* 0x000fcc0000010814 */
[----:B------:R-:W0:Y:S01]  /*aec0*/  MUFU.EX2 R37, R37 ;  /* 0x0000002500257308 */ /* 0x000e220000000800 */
[----:B------:R-:W3:Y:S07]  /*aed0*/  SHFL.BFLY PT, R45, R24, 0x1, 0x1f ;  /* 0x0c201f00182d7f89 */ /* 0x000eee00000e0000 */
[----:B------:R-:W4:Y:S08]  /*aee0*/  MUFU.EX2 R156, R156 ;  /* 0x0000009c009c7308 */ /* 0x000f300000000800 */
[----:B------:R-:W4:Y:S08]  /*aef0*/  MUFU.EX2 R39, R39 ;  /* 0x0000002700277308 */ /* 0x000f300000000800 */
[----:B------:R-:W-:Y:S01]  /*af00*/  MUFU.EX2 R158, R158 ;  /* 0x0000009e009e7308 */ /* 0x000fe20000000800 */
[----:B---3--:R-:W-:Y:S01]  /*af10*/  FMNMX.FTZ R170, R24, R45, !PT ;  /* 0x0000002d18aa7209 */ /* 0x008fe20007810000 */
[----:B------:R-:W-:-:S03]  /*af20*/  FFMA.FTZ R24, R69, R168, -R20 ;  /* 0x000000a845187223 */ /* 0x000fc60000010814 */
        /* <DEDUP_REMOVED lines=13> */
[----:B-1----:R-:W-:Y:S01]  /*b000*/  FADD.FTZ R21, R152, R41 ;  /* 0x0000002998157221 */ /* 0x002fe20000010000 */
[-CC-:B------:R-:W-:Y:S01]  /*b010*/  FFMA.FTZ R30, R35, R168.reuse, -R20.reuse ;  /* 0x000000a8231e7223 */ /* 0x180fe20000010814 */
[-CC-:B------:R-:W-:Y:S01]  /*b020*/  FFMA.FTZ R161, R31, R168.reuse, -R20.reuse ;  /* 0x000000a81fa17223 */ /* 0x180fe20000010814 */
[----:B------:R-:W-:Y:S01]  /*b030*/  FFMA.FTZ R32, R33, R168, -R20 ;  /* 0x000000a821207223 */ /* 0x000fe20000010814 */
[----:B--2---:R-:W-:Y:S01]  /*b040*/  FADD.FTZ R36, R154, R21 ;  /* 0x000000159a247221 */ /* 0x004fe20000010000 */
[----:B------:R-:W-:-:S02]  /*b050*/  VIADD R21, R12, 0x28c40 ;  /* 0x00028c400c157836 */ /* 0x000fc40000000000 */
[-C--:B------:R-:W-:Y:S01]  /*b060*/  FFMA.FTZ R34, R47, R168.reuse, -R20 ;  /* 0x000000a82f227223 */ /* 0x080fe20000010814 */
[----:B------:R-:W1:Y:S01]  /*b070*/  MUFU.EX2 R10, R10 ;  /* 0x0000000a000a7308 */ /* 0x000e620000000800 */
[----:B0-----:R-:W-:Y:S01]  /*b080*/  FADD.FTZ R27, R37, R36 ;  /* 0x00000024251b7221 */ /* 0x001fe20000010000 */
[-CC-:B------:R-:W-:Y:S01]  /*b090*/  FFMA.FTZ R11, R51, R168.reuse, -R20.reuse ;  /* 0x000000a8330b7223 */ /* 0x180fe20000010814 */
[----:B------:R-:W-:Y:S01]  /*b0a0*/  PRMT R21, R190, 0x654, R21 ;  /* 0x00000654be157816 */ /* 0x000fe20000000015 */
[-CC-:B------:R-:W-:Y:S01]  /*b0b0*/  FFMA.FTZ R15, R71, R168.reuse, -R20.reuse ;  /* 0x000000a8470f7223 */ /* 0x180fe20000010814 */
[----:B----4-:R-:W-:Y:S01]  /*b0c0*/  FADD.FTZ R40, R156, R27 ;  /* 0x0000001b9c287221 */ /* 0x010fe20000010000 */
[-CC-:B------:R-:W-:Y:S01]  /*b0d0*/  FFMA.FTZ R36, R55, R168.reuse, -R20.reuse ;  /* 0x000000a837247223 */ /* 0x180fe20000010814 */
[----:B------:R0:W-:Y:S01]  /*b0e0*/  SYNCS.ARRIVE.TRANS64.RED.A1T0 RZ, [R21+URZ], RZ ;  /* 0x000000ff15ff79a7 */ /* 0x0001e2000810043f */
[----:B------:R-:W2:Y:S01]  /*b0f0*/  MUFU.EX2 R155, R155 ;  /* 0x0000009b009b7308 */ /* 0x000ea20000000800 */
[-CC-:B------:R-:W-:Y:S01]  /*b100*/  FFMA.FTZ R73, R73, R168.reuse, -R20.reuse ;  /* 0x000000a849497223 */ /* 0x180fe20000010814 */
[----:B------:R-:W-:Y:S01]  /*b110*/  FFMA.FTZ R20, R75, R168, -R20 ;  /* 0x000000a84b147223 */ /* 0x000fe20000010814 */
[----:B------:R-:W-:-:S02]  /*b120*/  F2FP.BF16.F32.PACK_AB R152, R41, R152 ;  /* 0x000000982998723e */ /* 0x000fc400000010ff */
[----:B------:R-:W-:Y:S02]  /*b130*/  F2FP.BF16.F32.PACK_AB R154, R37, R154 ;  /* 0x0000009a259a723e */ /* 0x000fe400000010ff */
[----:B------:R-:W-:Y:S01]  /*b140*/  F2FP.BF16.F32.PACK_AB R156, R39, R156 ;  /* 0x0000009c279c723e */ /* 0x000fe200000010ff */
[----:B------:R-:W3:Y:S01]  /*b150*/  MUFU.EX2 R26, R26 ;  /* 0x0000001a001a7308 */ /* 0x000ee20000000800 */
[----:B-1----:R-:W-:Y:S01]  /*b160*/  FADD.FTZ R38, R153, R10 ;  /* 0x0000000a99267221 */ /* 0x002fe20000010000 */
[----:B------:R-:W-:-:S06]  /*b170*/  F2FP.BF16.F32.PACK_AB R153, R10, R153 ;  /* 0x000000990a99723e */ /* 0x000fcc00000010ff */
[----:B------:R-:W0:Y:S01]  /*b180*/  MUFU.EX2 R157, R157 ;  /* 0x0000009d009d7308 */ /* 0x000e220000000800 */
[----:B--2---:R-:W-:-:S07]  /*b190*/  FADD.FTZ R25, R155, R38 ;  /* 0x000000269b197221 */ /* 0x004fce0000010000 */
[----:B------:R-:W1:Y:S01]  /*b1a0*/  MUFU.EX2 R28, R28 ;  /* 0x0000001c001c7308 */ /* 0x000e620000000800 */
[C---:B---3--:R-:W-:Y:S01]  /*b1b0*/  FADD.FTZ R38, R26.reuse, R25 ;  /* 0x000000191a267221 */ /* 0x048fe20000010000 */
[----:B------:R-:W-:Y:S01]  /*b1c0*/  FADD.FTZ R25, R39, R40 ;  /* 0x0000002827197221 */ /* 0x000fe20000010000 */
[----:B------:R-:W-:Y:S01]  /*b1d0*/  F2FP.BF16.F32.PACK_AB R155, R26, R155 ;  /* 0x0000009b1a9b723e */ /* 0x000fe200000010ff */
[----:B------:R-:W-:Y:S02]  /*b1e0*/  BAR.SYNC.DEFER_BLOCKING 0xf, 0x100 ;  /* 0x03c4000000007b1d */ /* 0x000fe40000010000 */
[----:B------:R-:W-:Y:S01]  /*b1f0*/  FADD.FTZ R40, R158, R25 ;  /* 0x000000199e287221 */ /* 0x000fe20000010000 */
[----:B------:R-:W-:Y:S01]  /*b200*/  F2FP.BF16.F32.PACK_AB R158, R43, R158 ;  /* 0x0000009e2b9e723e */ /* 0x000fe200000010ff */
[----:B0-----:R-:W-:Y:S02]  /*b210*/  FADD.FTZ R21, R157, R38 ;  /* 0x000000269d157221 */ /* 0x001fe40000010000 */
[----:B------:R-:W0:Y:S01]  /*b220*/  MUFU.EX2 R159, R159 ;  /* 0x0000009f009f7308 */ /* 0x000e220000000800 */
[----:B------:R-:W-:-:S04]  /*b230*/  FADD.FTZ R25, R43, R40 ;  /* 0x000000282b197221 */ /* 0x000fc80000010000 */
[----:B------:R-:W-:Y:S01]  /*b240*/  FADD.FTZ R40, R160, R25 ;  /* 0x00000019a0287221 */ /* 0x000fe20000010000 */
[C---:B-1----:R-:W-:Y:S02]  /*b250*/  FADD.FTZ R38, R28.reuse, R21 ;  /* 0x000000151c267221 */ /* 0x042fe40000010000 */
[----:B------:R-:W1:Y:S01]  /*b260*/  MUFU.EX2 R30, R30 ;  /* 0x0000001e001e7308 */ /* 0x000e620000000800 */
[----:B------:R-:W-:-:S07]  /*b270*/  F2FP.BF16.F32.PACK_AB R157, R28, R157 ;  /* 0x0000009d1c9d723e */ /* 0x000fce00000010ff */
[----:B------:R-:W2:Y:S01]  /*b280*/  MUFU.EX2 R161, R161 ;  /* 0x000000a100a17308 */ /* 0x000ea20000000800 */
[----:B0-----:R-:W-:Y:S01]  /*b290*/  FADD.FTZ R21, R159, R38 ;  /* 0x000000269f157221 */ /* 0x001fe20000010000 */
[----:B------:R0:W-:Y:S06]  /*b2a0*/  STSM.16.M88.4 [R199+0x26800], R152 ;  /* 0x02680098c7007844 */ /* 0x0001ec0000000200 */
[----:B------:R-:W3:Y:S01]  /*b2b0*/  MUFU.EX2 R49, R49 ;  /* 0x0000003100317308 */ /* 0x000ee20000000800 */
[C---:B-1----:R-:W-:Y:S01]  /*b2c0*/  FADD.FTZ R38, R30.reuse, R21 ;  /* 0x000000151e267221 */ /* 0x042fe20000010000 */
[----:B------:R-:W-:-:S05]  /*b2d0*/  F2FP.BF16.F32.PACK_AB R159, R30, R159 ;  /* 0x0000009f1e9f723e */ /* 0x000fca00000010ff */
[----:B------:R0:W-:Y:S01]  /*b2e0*/  STSM.16.M88.4 [R202], R156 ;  /* 0x0000009cca007844 */ /* 0x0001e20000000200 */
[----:B------:R-:W1:Y:S01]  /*b2f0*/  MUFU.EX2 R32, R32 ;  /* 0x0000002000207308 */ /* 0x000e620000000800 */
[----:B--2---:R-:W-:-:S07]  /*b300*/  FADD.FTZ R21, R161, R38 ;  /* 0x00000026a1157221 */ /* 0x004fce0000010000 */
[----:B------:R-:W2:Y:S01]  /*b310*/  MUFU.EX2 R162, R162 ;  /* 0x000000a200a27308 */ /* 0x000ea20000000800 */
[C---:B---3--:R-:W-:Y:S01]  /*b320*/  FADD.FTZ R25, R49.reuse, R40 ;  /* 0x0000002831197221 */ /* 0x048fe20000010000 */
[----:B------:R-:W-:-:S06]  /*b330*/  F2FP.BF16.F32.PACK_AB R160, R49, R160 ;  /* 0x000000a031a0723e */ /* 0x000fcc00000010ff */
[----:B------:R-:W3:Y:S01]  /*b340*/  MUFU.EX2 R34, R34 ;  /* 0x0000002200227308 */ /* 0x000ee20000000800 */
[C---:B-1----:R-:W-:Y:S01]  /*b350*/  FADD.FTZ R21, R32.reuse, R21 ;  /* 0x0000001520157221 */ /* 0x042fe20000010000 */
[----:B------:R-:W-:-:S06]  /*b360*/  F2FP.BF16.F32.PACK_AB R161, R32, R161 ;  /* 0x000000a120a1723e */ /* 0x000fcc00000010ff */
[----:B------:R-:W1:Y:S01]  /*b370*/  MUFU.EX2 R3, R3 ;  /* 0x0000000300037308 */ /* 0x000e620000000800 */
[----:B--2---:R-:W-:-:S07]  /*b380*/  FADD.FTZ R10, R162, R25 ;  /* 0x00000019a20a7221 */ /* 0x004fce0000010000 */
[----:B------:R-:W2:Y:S01]  /*b390*/  MUFU.EX2 R11, R11 ;  /* 0x0000000b000b7308 */ /* 0x000ea20000000800 */
[----:B---3--:R-:W-:-:S07]  /*b3a0*/  FADD.FTZ R26, R34, R21 ;  /* 0x00000015221a7221 */ /* 0x008fce0000010000 */
[----:B------:R-:W-:Y:S01]  /*b3b0*/  MUFU.EX2 R14, R14 ;  /* 0x0000000e000e7308 */ /* 0x000fe20000000800 */
[C---:B-1----:R-:W-:Y:S01]  /*b3c0*/  F2FP.BF16.F32.PACK_AB R162, R3.reuse, R162 ;  /* 0x000000a203a2723e */ /* 0x042fe200000010ff */
[----:B------:R-:W-:-:S06]  /*b3d0*/  FADD.FTZ R3, R3, R10 ;  /* 0x0000000a03037221 */ /* 0x000fcc0000010000 */
[----:B------:R-:W1:Y:S01]  /*b3e0*/  MUFU.EX2 R45, R65 ;  /* 0x00000041002d7308 */ /* 0x000e620000000800 */
[C---:B--2---:R-:W-:Y:S01]  /*b3f0*/  FADD.FTZ R26, R11.reuse, R26 ;  /* 0x0000001a0b1a7221 */ /* 0x044fe20000010000 */
[----:B------:R-:W-:-:S05]  /*b400*/  F2FP.BF16.F32.PACK_AB R163, R11, R34 ;  /* 0x000000220ba3723e */ /* 0x000fca00000010ff */
[----:B------:R0:W-:Y:S01]  /*b410*/  STSM.16.M88.4 [R200], R160 ;  /* 0x000000a0c8007844 */ /* 0x0001e20000000200 */
[----:B------:R-:W-:Y:S08]  /*b420*/  MUFU.EX2 R15, R15 ;  /* 0x0000000f000f7308 */ /* 0x000ff00000000800 */
        /* <DEDUP_REMOVED lines=8> */
[----:B------:R-:W-:Y:S02]  /*b4b0*/  FADD.FTZ R36, R36, R15 ;  /* 0x0000000f24247221 */ /* 0x000fe40000010000 */
[----:B------:R-:W-:Y:S08]  /*b4c0*/  MUFU.EX2 R73, R73 ;  /* 0x0000004900497308 */ /* 0x000ff00000000800 */
[----:B------:R-:W2:Y:S01]  /*b4d0*/  MUFU.EX2 R20, R20 ;  /* 0x0000001400147308 */ /* 0x000ea20000000800 */
[----:B-1----:R-:W-:Y:S01]  /*b4e0*/  F2FP.BF16.F32.PACK_AB R166, R53, R24 ;  /* 0x0000001835a6723e */ /* 0x002fe200000010ff */
[----:B------:R-:W-:-:S04]  /*b4f0*/  FADD.FTZ R24, R24, R45 ;  /* 0x0000002d18187221 */ /* 0x000fc80000010000 */
[----:B------:R-:W-:Y:S01]  /*b500*/  FADD.FTZ R3, R53, R24 ;  /* 0x0000001835037221 */ /* 0x000fe20000010000 */
[----:B--2---:R-:W-:Y:S01]  /*b510*/  F2FP.BF16.F32.PACK_AB R167, R20, R73 ;  /* 0x0000004914a7723e */ /* 0x004fe200000010ff */
[----:B------:R-:W-:-:S04]  /*b520*/  FADD.FTZ R73, R73, R36 ;  /* 0x0000002449497221 */ /* 0x000fc80000010000 */
[----:B------:R0:W-:Y:S01]  /*b530*/  STSM.16.M88.4 [R201], R164 ;  /* 0x000000a4c9007844 */ /* 0x0001e20000000200 */
[----:B------:R-:W-:Y:S01]  /*b540*/  FADD.FTZ R10, R20, R73 ;  /* 0x00000049140a7221 */ /* 0x000fe20000010000 */
[----:B------:R-:W-:Y:S06]  /*b550*/  @!P0 BRA `(.L_x_3895) ;  /* 0x0000000000048947 */ /* 0x000fec0003800000 */
[----:B------:R-:W-:Y:S01]  /*b560*/  BPT.TRAP 0x1 ;  /* 0x000000040000795c */ /* 0x000fe20000300000 */
.L_x_3895:
[----:B------:R1:W2:Y:S01]  /*b570*/  SYNCS.PHASECHK.TRANS64.TRYWAIT P1, [R12+URZ+0x28c50], R13 ;  /* 0x028c500d0c0075a7 */ /* 0x0002a2000802017f */
[----:B------:R-:W-:Y:S05]  /*b580*/  @!P0 BRA `(.L_x_3896) ;  /* 0x0000000000048947 */ /* 0x000fea0003800000 */
[----:B------:R-:W-:Y:S01]  /*b590*/  BPT.TRAP 0x1 ;  /* 0x000000040000795c */ /* 0x000fe20000300000 */
.L_x_3896:
[----:B------:R-:W-:Y:S01]  /*b5a0*/  LOP3.LUT R11, R56, 0x2000000, RZ, 0xfc, !PT ;  /* 0x02000000380b7812 */ /* 0x000fe200078efcff */
[----:B------:R-:W-:Y:S01]  /*b5b0*/  ULDC UR40, c[0x0][0x9d8] ;  /* 0x0002760000287ab9 */ /* 0x000fe20000000800 */
[----:B------:R-:W-:Y:S01]  /*b5c0*/  ULDC UR38, c[0x0][0x988] ;  /* 0x0002620000267ab9 */ /* 0x000fe20000000800 */
[----:B------:R-:W-:Y:S01]  /*b5d0*/  BSSY B0, `(.L_x_3897) ;  /* 0x0000006000007945 */ /* 0x000fe20003800000 */
[----:B------:R-:W-:Y:S02]  /*b5e0*/  IMAD.MOV.U32 R25, RZ, RZ, 0x40000040 ;  /* 0x40000040ff197424 */ /* 0x000fe400078e00ff */
[----:B------:R-:W-:Y:S01]  /*b5f0*/  IMAD R24, R19, 0x1000, R11 ;  /* 0x0000100013187824 */ /* 0x000fe200078e020b */
[----:B--2---:R-:W-:Y:S06]  /*b600*/  @P1 BRA `(.L_x_3898) ;  /* 0x0000000000081947 */ /* 0x004fec0003800000 */
[----:B------:R-:W2:Y:S02]  /*b610*/  SYNCS.PHASECHK.TRANS64.TRYWAIT P1, [R12+URZ+0x28c50], R13 ;  /* 0x028c500d0c0075a7 */ /* 0x000ea4000802017f */
[----:B--2---:R-:W-:Y:S05]  /*b620*/  @!P1 BRA `(.L_x_3899) ;  /* 0x000000fc00f49947 */ /* 0x004fea0003800000 */
.L_x_3898:
[----:B------:R-:W-:Y:S05]  /*b630*/  BSYNC B0 ;  /* 0x0000000000007941 */ /* 0x000fea0003800000 */
.L_x_3897:
[C---:B------:R-:W-:Y:S01]  /*b640*/  R2UR UR6, R24.reuse ;  /* 0x00000000180672ca */ /* 0x040fe200000e0000 */
[C---:B------:R-:W-:Y:S01]  /*b650*/  VIADD R20, R24.reuse, 0x80 ;  /* 0x0000008018147836 */ /* 0x040fe20000000000 */
[----:B------:R-:W-:Y:S01]  /*b660*/  R2UR UR7, R25 ;  /* 0x00000000190772ca */ /* 0x000fe200000e0000 */
[C---:B------:R-:W-:Y:S02]  /*b670*/  VIADD R14, R24.reuse, 0x100 ;  /* 0x00000100180e7836 */ /* 0x040fe40000000000 */
[----:B------:R-:W-:Y:S01]  /*b680*/  VIADD R24, R24, 0x180 ;  /* 0x0000018018187836 */ /* 0x000fe20000000000 */
[----:B------:R-:W-:Y:S01]  /*b690*/  R2UR UR10, R20 ;  /* 0x00000000140a72ca */ /* 0x000fe200000e0000 */
[----:B------:R-:W-:Y:S01]  /*b6a0*/  IMAD.MOV.U32 R25, RZ, RZ, 0x40000040 ;  /* 0x40000040ff197424 */ /* 0x000fe200078e00ff */
[----:B------:R-:W-:Y:S01]  /*b6b0*/  R2UR UR14, R14 ;  /* 0x000000000e0e72ca */ /* 0x000fe200000e0000 */
[----:B------:R-:W-:Y:S01]  /*b6c0*/  IMAD.MOV.U32 R21, RZ, RZ, 0x40000040 ;  /* 0x40000040ff157424 */ /* 0x000fe200078e00ff */
[----:B------:R-:W-:Y:S01]  /*b6d0*/  R2UR UR18, R24 ;  /* 0x00000000181272ca */ /* 0x000fe200000e0000 */
[----:B------:R-:W-:Y:S01]  /*b6e0*/  IMAD.MOV.U32 R15, RZ, RZ, 0x40000040 ;  /* 0x40000040ff0f7424 */ /* 0x000fe200078e00ff */
[----:B------:R-:W-:-:S02]  /*b6f0*/  R2UR UR19, R25 ;  /* 0x00000000191372ca */ /* 0x000fc400000e0000 */
[----:B------:R-:W-:Y:S01]  /*b700*/  WARPGROUP.ARRIVE ;  /* 0x00000000000079c5 */ /* 0x000fe20000000000 */
[----:B------:R-:W-:Y:S02]  /*b710*/  R2UR UR11, R21 ;  /* 0x00000000150b72ca */ /* 0x000fe400000e0000 */
[----:B------:R-:W-:-:S03]  /*b720*/  R2UR UR15, R15 ;  /* 0x000000000f0f72ca */ /* 0x000fc600000e0000 */
[----:B------:R-:W-:Y:S03]  /*b730*/  HGMMA.64x256x16.F32.BF16 R24, R152, gdesc[UR4].tnspB, RZ, !UPT, gsb0 ;  /* 0x43e0000498187df0 */ /* 0x000fe6000c0018ff */
[----:B------:R-:W-:Y:S02]  /*b740*/  WARPGROUP.DEPBAR.LE gsb0, 0x0 ;  /* 0x00008000000079c5 */ /* 0x000fe40000010000 */
[----:B------:R-:W-:-:S15]  /*b750*/  WARPGROUP.ARRIVE ;  /* 0x00000000000079c5 */ /* 0x000fde0000000000 */
[----:B------:R-:W-:-:S08]  /*b760*/  NOP ;  /* 0x0000000000007918 */ /* 0x000fd00000000000 */
[----:B------:R-:W-:Y:S03]  /*b770*/  HGMMA.64x256x16.F32.BF16 R24, R156, gdesc[UR8].tnspB, R24, gsb0 ;  /* 0x43e000089c187df0 */ /* 0x000fe60008001818 */
        /* <DEDUP_REMOVED lines=19> */
.L_x_3900:
[----:B------:R-:W-:Y:S01]  /*b8b0*/  VIADD R15, R171, 0xfffffffe ;  /* 0xfffffffeab0f7836 */ /* 0x000fe20000000000 */
[----:B------:R-:W-:Y:S01]  /*b8c0*/  BSSY B0, `(.L_x_3901) ;  /* 0x00001ef000007945 */ /* 0x000fe20003800000 */
[----:B-12---:R-:W-:-:S03]  /*b8d0*/  VIADD R12, R12, 0x28c60 ;  /* 0x00028c600c0c7836 */ /* 0x006fc60000000000 */
[----:B------:R-:W-:Y:S02]  /*b8e0*/  ISETP.GE.AND P1, PT, R15, R196, PT ;  /* 0x000000c40f00720c */ /* 0x000fe40003f26270 */
[----:B------:R-:W-:-:S04]  /*b8f0*/  PRMT R12, R190, 0x654, R12 ;  /* 0x00000654be0c7816 */ /* 0x000fc8000000000c */
[----:B------:R1:W-:Y:S07]  /*b900*/  SYNCS.ARRIVE.TRANS64.RED.A1T0 RZ, [R12+URZ], RZ ;  /* 0x000000ff0cff79a7 */ /* 0x0003ee000810043f */
[----:B------:R-:W-:Y:S05]  /*b910*/  @!P1 BRA `(.L_x_3902) ;  /* 0x0000001c00a49947 */ /* 0x000fea0003800000 */
[----:B------:R-:W-:Y:S02]  /*b920*/  IMAD.MOV.U32 R13, RZ, RZ, R170 ;  /* 0x000000ffff0d7224 */ /* 0x000fe400078e00aa */
[----:B------:R-:W-:Y:S02]  /*b930*/  IMAD.MOV.U32 R218, RZ, RZ, R169 ;  /* 0x000000ffffda7224 */ /* 0x000fe400078e00a9 */
[----:B------:R-:W-:-:S07]  /*b940*/  IMAD.MOV.U32 R217, RZ, RZ, R19 ;  /* 0x000000ffffd97224 */ /* 0x000fce00078e0013 */
.L_x_3915:
[----:B------:R-:W-:Y:S02]  /*b950*/  VIADD R19, R217, 0x1 ;  /* 0x00000001d9137836 */ /* 0x000fe40000000000 */
[----:B-1----:R-:W-:Y:S02]  /*b960*/  IMAD.MOV.U32 R12, RZ, RZ, R15 ;  /* 0x000000ffff0c7224 */ /* 0x002fe400078e000f */
[----:B------:R-:W-:Y:S01]  /*b970*/  VIADD R15, R15, 0xffffffff ;  /* 0xffffffff0f0f7836 */ /* 0x000fe20000000000 */
[C---:B------:R-:W-:Y:S02]  /*b980*/  ISETP.NE.AND P2, PT, R19.reuse, 0x2, PT ;  /* 0x000000021300780c */ /* 0x040fe40003f45270 */
[----:B------:R-:W-:Y:S02]  /*b990*/  ISETP.GT.AND P1, PT, R12, R196, PT ;  /* 0x000000c40c00720c */ /* 0x000fe40003f24270 */
[----:B------:R-:W-:Y:S02]  /*b9a0*/  SEL R12, RZ, 0x1, P2 ;  /* 0x00000001ff0c7807 */ /* 0x000fe40001000000 */
[----:B------:R-:W-:-:S02]  /*b9b0*/  SEL R19, R19, RZ, P2 ;  /* 0x000000ff13137207 */ /* 0x000fc40001000000 */
[----:B------:R-:W-:Y:S01]  /*b9c0*/  LOP3.LUT R185, R185, R12, RZ, 0x3c, !PT ;  /* 0x0000000cb9b97212 */ /* 0x000fe200078e3cff */
[----:B--23--:R-:W-:Y:S06]  /*b9d0*/  @!P0 BRA `(.L_x_3903) ;  /* 0x0000000000048947 */ /* 0x00cfec0003800000 */
[----:B------:R-:W-:Y:S01]  /*b9e0*/  BPT.TRAP 0x1 ;  /* 0x000000040000795c */ /* 0x000fe20000300000 */
.L_x_3903:
[----:B------:R-:W-:Y:S01]  /*b9f0*/  IMAD R14, R19, 0x8, R2 ;  /* 0x00000008130e7824 */ /* 0x000fe200078e0202 */
[----:B------:R-:W-:-:S04]  /*ba00*/  SHF.L.U32 R12, R185, 0x1f, RZ ;  /* 0x0000001fb90c7819 */ /* 0x000fc800000006ff */
[----:B------:R1:W2:Y:S01]  /*ba10*/  SYNCS.PHASECHK.TRANS64.TRYWAIT P2, [R14+URZ+0x28c30], R12 ;  /* 0x028c300c0e0075a7 */ /* 0x0002a2000804017f */
[----:B------:R-:W-:Y:S05]  /*ba20*/  @!P0 BRA `(.L_x_3904) ;  /* 0x0000000000048947 */ /* 0x000fea0003800000 */
[----:B------:R-:W-:Y:S01]  /*ba30*/  BPT.TRAP 0x1 ;  /* 0x000000040000795c */ /* 0x000fe20000300000 */
.L_x_3904:
[----:B------:R-:W-:Y:S01]  /*ba40*/  VIADD R20, R2, 0x20400 ;  /* 0x0002040002147836 */ /* 0x000fe20000000000 */
[----:B------:R-:W-:Y:S01]  /*ba50*/  BSSY B1, `(.L_x_3905) ;  /* 0x0000009000017945 */ /* 0x000fe20003800000 */
[----:B0-----:R-:W-:Y:S02]  /*ba60*/  IMAD R154, R19, 0x200, R0 ;  /* 0x00000200139a7824 */ /* 0x001fe400078e0200 */
[----:B------:R-:W-:Y:S01]  /*ba70*/  IMAD.MOV.U32 R155, RZ, RZ, 0x40000040 ;  /* 0x40000040ff9b7424 */ /* 0x000fe200078e00ff */
[----:B------:R-:W-:-:S04]  /*ba80*/  SHF.R.U32.HI R20, RZ, 0x4, R20 ;  /* 0x00000004ff147819 */ /* 0x000fc80000011614 */
[----:B------:R-:W-:-:S04]  /*ba90*/  LOP3.LUT R20, R20, 0x3fff, RZ, 0xc0, !PT ;  /* 0x00003fff14147812 */ /* 0x000fc800078ec0ff */
[----:B------:R-:W-:Y:S01]  /*baa0*/  LOP3.LUT R20, R20, 0x10000, RZ, 0xfc, !PT ;  /* 0x0001000014147812 */ /* 0x000fe200078efcff */
[----:B--2---:R-:W-:Y:S06]  /*bab0*/  @P2 BRA `(.L_x_3906) ;  /* 0x0000000000082947 */ /* 0x004fec0003800000 */
[----:B------:R-:W0:Y:S02]  /*bac0*/  SYNCS.PHASECHK.TRANS64.TRYWAIT P2, [R14+URZ+0x28c30], R12 ;  /* 0x028c300c0e0075a7 */ /* 0x000e24000804017f */
[----:B0-----:R-:W-:Y:S05]  /*bad0*/  @!P2 BRA `(.L_x_3907) ;  /* 0x000000f800dca947 */ /* 0x001fea0003800000 */
.L_x_3906:
[----:B------:R-:W-:Y:S05]  /*bae0*/  BSYNC B1 ;  /* 0x0000000000017941 */ /* 0x000fea0003800000 */
.L_x_3905:
[----:B------:R-:W-:Y:S01]  /*baf0*/  IMAD.MOV.U32 R21, RZ, RZ, 0x40000040 ;  /* 0x40000040ff157424 */ /* 0x000fe200078e00ff */
[----:B------:R-:W-:Y:S01]  /*bb00*/  R2UR UR4, R20 ;  /* 0x00000000140472ca */ /* 0x000fe200000e0000 */
[C---:B------:R-:W-:Y:S01]  /*bb10*/  VIADD R152, R154.reuse, 0x2 ;  /* 0x000000029a987836 */ /* 0x040fe20000000000 */
[C---:B------:R-:W-:Y:S01]  /*bb20*/  R2UR UR6, R154.reuse ;  /* 0x000000009a0672ca */ /* 0x040fe200000e0000 */
[C---:B------:R-:W-:Y:S01]  /*bb30*/  VIADD R20, R154.reuse, 0x4 ;  /* 0x000000049a147836 */ /* 0x040fe20000000000 */
[----:B------:R-:W-:Y:S01]  /*bb40*/  R2UR UR7, R155 ;  /* 0x000000009b0772ca */ /* 0x000fe200000e0000 */
[----:B------:R-:W-:Y:S01]  /*bb50*/  VIADD R154, R154, 0x6 ;  /* 0x000000069a9a7836 */ /* 0x000fe20000000000 */
[----:B------:R-:W-:Y:S01]  /*bb60*/  R2UR UR5, R21 ;  /* 0x00000000150572ca */ /* 0x000fe200000e0000 */
[----:B------:R-:W-:Y:S01]  /*bb70*/  IMAD.MOV.U32 R153, RZ, RZ, 0x40000040 ;  /* 0x40000040ff997424 */ /* 0x000fe200078e00ff */
[----:B------:R-:W-:Y:S01]  /*bb80*/  R2UR UR10, R152 ;  /* 0x00000000980a72ca */ /* 0x000fe200000e0000 */
[----:B------:R-:W-:Y:S01]  /*bb90*/  IMAD.MOV.U32 R155, RZ, RZ, 0x40000040 ;  /* 0x40000040ff9b7424 */ /* 0x000fe200078e00ff */
[----:B------:R-:W-:-:S02]  /*bba0*/  R2UR UR18, R154 ;  /* 0x000000009a1272ca */ /* 0x000fc400000e0000 */
[----:B------:R-:W-:Y:S02]  /*bbb0*/  R2UR UR11, R153 ;  /* 0x00000000990b72ca */ /* 0x000fe400000e0000 */
[----:B------:R-:W-:Y:S02]  /*bbc0*/  R2UR UR19, R155 ;  /* 0x000000009b1372ca */ /* 0x000fe400000e0000 */
[----:B------:R-:W-:Y:S01]  /*bbd0*/  WARPGROUP.ARRIVE ;  /* 0x00000000000079c5 */ /* 0x000fe20000000000 */
[----:B------:R-:W-:Y:S02]  /*bbe0*/  R2UR UR8, R8 ;  /* 0x00000000080872ca */ /* 0x000fe400000e0000 */
[----:B------:R-:W-:Y:S02]  /*bbf0*/  R2UR UR9, R9 ;  /* 0x00000000090972ca */ /* 0x000fe400000e0000 */
[----:B------:R-:W-:Y:S01]  /*bc00*/  R2UR UR14, R20 ;  /* 0x00000000140e72ca */ /* 0x000fe200000e0000 */
[----:B------:R-:W-:Y:S01]  /*bc10*/  HGMMA.64x64x16.F32.BF16 R152, gdesc[UR4], RZ, !UPT, gsb0 ;  /* 0x00e00000049879f0 */ /* 0x000fe2000c0018ff */
[----:B------:R-:W-:-:S02]  /*bc20*/  R2UR UR15, R21 ;  /* 0x00000000150f72ca */ /* 0x000fc400000e0000 */
[----:B------:R-:W-:Y:S02]  /*bc30*/  R2UR UR12, R6 ;  /* 0x00000000060c72ca */ /* 0x000fe400000e0000 */
[----:B------:R-:W-:Y:S02]  /*bc40*/  R2UR UR13, R7 ;  /* 0x00000000070d72ca */ /* 0x000fe400000e0000 */
[----:B------:R-:W-:Y:S02]  /*bc50*/  R2UR UR16, R4 ;  /* 0x00000000041072ca */ /* 0x000fe400000e0000 */
[----:B------:R-:W-:Y:S01]  /*bc60*/  R2UR UR17, R5 ;  /* 0x00000000051172ca */ /* 0x000fe200000e0000 */
        /* <DEDUP_REMOVED lines=12> */
.L_x_3908:
        /* <DEDUP_REMOVED lines=31> */
[----:B---3--:R-:W-:Y:S01]  /*bf20*/  FMNMX.FTZ R168, R21, R168, !PT ;  /* 0x000000a815a87209 */ /* 0x008fe20007810000 */
[----:B------:R-:W-:Y:S01]  /*bf30*/  FMUL.FTZ R175, R175, UR40 ;  /* 0x00000028afaf7c20 */ /* 0x000fe20008410000 */
[----:B------:R-:W-:Y:S01]  /*bf40*/  FMUL.FTZ R178, R178, UR40 ;  /* 0x00000028b2b27c20 */ /* 0x000fe20008410000 */
[----:B------:R-:W-:Y:S01]  /*bf50*/  FMUL.FTZ R179, R179, UR40 ;  /* 0x00000028b3b37c20 */ /* 0x000fe20008410000 */
[----:B------:R-:W-:Y:S01]  /*bf60*/  FMUL.FTZ R182, R182, UR40 ;  /* 0x00000028b6b67c20 */ /* 0x000fe20008410000 */
[----:B------:R-:W-:Y:S01]  /*bf70*/  FMUL.FTZ R183, R183, UR40 ;  /* 0x00000028b7b77c20 */ /* 0x000fe20008410000 */
[----:B------:R-:W-:Y:S01]  /*bf80*/  ISETP.NE.AND P2, PT, R197, RZ, PT ;  /* 0x000000ffc500720c */ /* 0x000fe20003f45270 */
[----:B------:R-:W3:Y:S01]  /*bf90*/  MUFU.TANH R156, R156 ;  /* 0x0000009c009c7308 */ /* 0x000ee20000002400 */
[----:B----4-:R-:W-:-:S07]  /*bfa0*/  FMNMX.FTZ R168, R152, R168, !PT ;  /* 0x000000a898a87209 */ /* 0x010fce0007810000 */
[----:B------:R-:W4:Y:S01]  /*bfb0*/  MUFU.TANH R157, R157 ;  /* 0x0000009d009d7308 */ /* 0x000f220000002400 */
[----:B--2---:R-:W-:-:S03]  /*bfc0*/  FMNMX.FTZ R168, R153, R168, !PT ;  /* 0x000000a899a87209 */ /* 0x004fc60007810000 */
[----:B------:R-:W-:-:S04]  /*bfd0*/  @!P2 IMAD R217, R217, 0x40, R195 ;  /* 0x00000040d9d9a824 */ /* 0x000fc800078e02c3 */
[----:B------:R-:W2:Y:S01]  /*bfe0*/  MUFU.TANH R160, R160 ;  /* 0x000000a000a07308 */ /* 0x000ea20000002400 */
[----:B---3--:R-:W-:Y:S01]  /*bff0*/  FMNMX.FTZ R168, R156, R168, !PT ;  /* 0x000000a89ca87209 */ /* 0x008fe20007810000 */
[----:B------:R-:W-:-:S06]  /*c000*/  @!P2 IMAD R217, R217, 0x4, R2 ;  /* 0x00000004d9d9a824 */ /* 0x000fcc00078e0202 */
[----:B------:R-:W3:Y:S01]  /*c010*/  MUFU.TANH R161, R161 ;  /* 0x000000a100a17308 */ /* 0x000ee20000002400 */
[----:B----4-:R-:W-:-:S07]  /*c020*/  FMNMX.FTZ R168, R157, R168, !PT ;  /* 0x000000a89da87209 */ /* 0x010fce0007810000 */
[----:B------:R-:W4:Y:S01]  /*c030*/  MUFU.TANH R164, R164 ;  /* 0x000000a400a47308 */ /* 0x000f220000002400 */
[----:B--2---:R-:W-:-:S07]  /*c040*/  FMNMX.FTZ R168, R160, R168, !PT ;  /* 0x000000a8a0a87209 */ /* 0x004fce0007810000 */
[----:B------:R-:W2:Y:S01]  /*c050*/  MUFU.TANH R165, R165 ;  /* 0x000000a500a57308 */ /* 0x000ea20000002400 */
[----:B---3--:R-:W-:-:S07]  /*c060*/  FMNMX.FTZ R168, R161, R168, !PT ;  /* 0x000000a8a1a87209 */ /* 0x008fce0007810000 */
        /* <DEDUP_REMOVED lines=15> */
[----:B--2---:R-:W-:-:S05]  /*c160*/  FMNMX.FTZ R169, R181, R168, !PT ;  /* 0x000000a8b5a97209 */ /* 0x004fca0007810000 */
[----:B------:R-:W2:Y:S02]  /*c170*/  SHFL.BFLY PT, R168, R169, 0x2, 0x1f ;  /* 0x0c401f00a9a87f89 */ /* 0x000ea400000e0000 */
[----:B------:R-:W5:Y:S08]  /*c180*/  MUFU.TANH R158, R158 ;  /* 0x0000009e009e7308 */ /* 0x000f700000002400 */
[----:B------:R-:W0:Y:S08]  /*c190*/  MUFU.TANH R159, R159 ;  /* 0x0000009f009f7308 */ /* 0x000e300000002400 */
[----:B------:R-:W1:Y:S01]  /*c1a0*/  MUFU.TANH R162, R162 ;  /* 0x000000a200a27308 */ /* 0x000e620000002400 */
[----:B--2---:R-:W-:-:S07]  /*c1b0*/  FMNMX.FTZ R169, R169, R168, !PT ;  /* 0x000000a8a9a97209 */ /* 0x004fce0007810000 */
[----:B------:R-:W2:Y:S01]  /*c1c0*/  MUFU.TANH R163, R163 ;  /* 0x000000a300a37308 */ /* 0x000ea20000002400 */
[----:B------:R-:W3:Y:S07]  /*c1d0*/  SHFL.BFLY PT, R168, R169, 0x1, 0x1f ;  /* 0x0c201f00a9a87f89 */ /* 0x000eee00000e0000 */
[----:B------:R-:W2:Y:S08]  /*c1e0*/  MUFU.TANH R166, R166 ;  /* 0x000000a600a67308 */ /* 0x000eb00000002400 */
[----:B------:R-:W2:Y:S08]  /*c1f0*/  MUFU.TANH R167, R167 ;  /* 0x000000a700a77308 */ /* 0x000eb00000002400 */
[----:B------:R-:W-:Y:S01]  /*c200*/  MUFU.TANH R171, R171 ;  /* 0x000000ab00ab7308 */ /* 0x000fe20000002400 */
[----:B---3--:R-:W-:Y:S01]  /*c210*/  FMNMX.FTZ R169, R169, R168, !PT ;  /* 0x000000a8a9a97209 */ /* 0x008fe20007810000 */
[----:B------:R-:W-:-:S04]  /*c220*/  IMAD.U32 R168, RZ, RZ, UR38 ;  /* 0x00000026ffa87e24 */ /* 0x000fc8000f8e00ff */
[C---:B------:R-:W-:Y:S01]  /*c230*/  FADD.FTZ R222, -R169.reuse, R218 ;  /* 0x000000daa9de7221 */ /* 0x040fe20000010100 */
[-C--:B------:R-:W-:Y:S01]  /*c240*/  FMUL.FTZ R218, R169, R168.reuse ;  /* 0x000000a8a9da7220 */ /* 0x080fe20000410000 */
[----:B------:R-:W-:Y:S02]  /*c250*/  MUFU.TANH R174, R174 ;  /* 0x000000ae00ae7308 */ /* 0x000fe40000002400 */
        /* <DEDUP_REMOVED lines=16> */
[----:B------:R-:W-:Y:S01]  /*c360*/  FFMA.FTZ R181, R181, R168, -R218 ;  /* 0x000000a8b5b57223 */ /* 0x000fe200000108da */
[----:B------:R-:W-:Y:S01]  /*c370*/  FMUL.FTZ R218, R170, UR40 ;  /* 0x00000028aada7c20 */ /* 0x000fe20008410000 */
[----:B------:R-:W-:Y:S01]  /*c380*/  VIADD R170, R14, 0x28c40 ;  /* 0x00028c400eaa7836 */ /* 0x000fe20000000000 */
[----:B------:R-:W-:Y:S04]  /*c390*/  MUFU.TANH R175, R175 ;  /* 0x000000af00af7308 */ /* 0x000fe80000002400 */
[----:B------:R-:W-:-:S04]  /*c3a0*/  PRMT R170, R190, 0x654, R170 ;  /* 0x00000654beaa7816 */ /* 0x000fc800000000aa */
[----:B------:R3:W-:Y:S01]  /*c3b0*/  SYNCS.ARRIVE.TRANS64.RED.A1T0 RZ, [R170+URZ], RZ ;  /* 0x000000ffaaff79a7 */ /* 0x0007e2000810043f */
[----:B------:R-:W2:Y:S01]  /*c3c0*/  MUFU.TANH R218, R218 ;  /* 0x000000da00da7308 */ /* 0x000ea20000002400 */
[----:B---3--:R-:W-:-:S07]  /*c3d0*/  FMNMX.FTZ R170, R154, R13, !PT ;  /* 0x0000000d9aaa7209 */ /* 0x008fce0007810000 */
[----:B------:R-:W3:Y:S01]  /*c3e0*/  MUFU.TANH R178, R178 ;  /* 0x000000b200b27308 */ /* 0x000ee20000002400 */
[----:B----4-:R-:W-:-:S04]  /*c3f0*/  FMNMX.FTZ R170, R155, R170, !PT ;  /* 0x000000aa9baa7209 */ /* 0x010fc80007810000 */
[----:B-----5:R-:W-:-:S03]  /*c400*/  FMNMX.FTZ R170, R158, R170, !PT ;  /* 0x000000aa9eaa7209 */ /* 0x020fc60007810000 */
[----:B------:R-:W4:Y:S01]  /*c410*/  MUFU.TANH R179, R179 ;  /* 0x000000b300b37308 */ /* 0x000f220000002400 */
[----:B0-----:R-:W-:-:S04]  /*c420*/  FMNMX.FTZ R170, R159, R170, !PT ;  /* 0x000000aa9faa7209 */ /* 0x001fc80007810000 */
[----:B-1----:R-:W-:-:S03]  /*c430*/  FMNMX.FTZ R170, R162, R170, !PT ;  /* 0x000000aaa2aa7209 */ /* 0x002fc60007810000 */
[----:B------:R-:W0:Y:S01]  /*c440*/  MUFU.TANH R182, R182 ;  /* 0x000000b600b67308 */ /* 0x000e220000002400 */
[----:B--2---:R-:W-:-:S04]  /*c450*/  FMNMX.FTZ R170, R163, R170, !PT ;  /* 0x000000aaa3aa7209 */ /* 0x004fc80007810000 */
[----:B------:R-:W-:-:S03]  /*c460*/  FMNMX.FTZ R170, R166, R170, !PT ;  /* 0x000000aaa6aa7209 */ /* 0x000fc60007810000 */
[----:B------:R-:W-:Y:S01]  /*c470*/  MUFU.TANH R183, R183 ;  /* 0x000000b700b77308 */ /* 0x000fe20000002400 */
[----:B------:R-:W-:-:S04]  /*c480*/  FMNMX.FTZ R170, R167, R170, !PT ;  /* 0x000000aaa7aa7209 */ /* 0x000fc80007810000 */
[----:B------:R-:W-:-:S03]  /*c490*/  FMNMX.FTZ R170, R218, R170, !PT ;  /* 0x000000aadaaa7209 */ /* 0x000fc60007810000 */
[----:B------:R-:W-:Y:S01]  /*c4a0*/  MUFU.EX2 R152, R219 ;  /* 0x000000db00987308 */ /* 0x000fe20000000800 */
[----:B------:R-:W-:-:S04]  /*c4b0*/  FMNMX.FTZ R170, R171, R170, !PT ;  /* 0x000000aaabaa7209 */ /* 0x000fc80007810000 */
[----:B------:R-:W-:-:S03]  /*c4c0*/  FMNMX.FTZ R170, R174, R170, !PT ;  /* 0x000000aaaeaa7209 */ /* 0x000fc60007810000 */
[----:B------:R-:W1:Y:S01]  /*c4d0*/  MUFU.EX2 R20, R222 ;  /* 0x000000de00147308 */ /* 0x000e620000000800 */
[----:B------:R-:W-:-:S04]  /*c4e0*/  FMNMX.FTZ R170, R175, R170, !PT ;  /* 0x000000aaafaa7209 */ /* 0x000fc80007810000 */
[----:B---3--:R-:W-:-:S03]  /*c4f0*/  FMNMX.FTZ R170, R178, R170, !PT ;  /* 0x000000aab2aa7209 */ /* 0x008fc60007810000 */
[----:B------:R-:W2:Y:S01]  /*c500*/  MUFU.EX2 R220, R220 ;  /* 0x000000dc00dc7308 */ /* 0x000ea20000000800 */
[----:B----4-:R-:W-:-:S04]  /*c510*/  FMNMX.FTZ R170, R179, R170, !PT ;  /* 0x000000aab3aa7209 */ /* 0x010fc80007810000 */
[----:B0-----:R-:W-:-:S03]  /*c520*/  FMNMX.FTZ R170, R182, R170, !PT ;  /* 0x000000aab6aa7209 */ /* 0x001fc60007810000 */
[----:B------:R-:W0:Y:S01]  /*c530*/  MUFU.EX2 R21, R21 ;  /* 0x0000001500157308 */ /* 0x000e220000000800 */
[----:B-1----:R-:W-:Y:S01]  /*c540*/  @!P2 STS [R217+0x28800], R20 ;  /* 0x02880014d900a388 */ /* 0x002fe20000000800 */
[----:B------:R-:W-:Y:S01]  /*c550*/  FFMA.FTZ R3, R20, R3, R152 ;  /* 0x0000000314037223 */ /* 0x000fe20000010098 */
[----:B------:R-:W-:Y:S01]  /*c560*/  FMNMX.FTZ R170, R183, R170, !PT ;  /* 0x000000aab7aa7209 */ /* 0x000fe20007810000 */
[-C--:B------:R-:W-:Y:S01]  /*c570*/  FMUL.FTZ R24, R24, R20.reuse ;  /* 0x0000001418187220 */ /* 0x080fe20000410000 */
[-C--:B------:R-:W-:Y:S01]  /*c580*/  FMUL.FTZ R25, R25, R20.reuse ;  /* 0x0000001419197220 */ /* 0x080fe20000410000 */
[-C--:B------:R-:W-:Y:S01]  /*c590*/  FMUL.FTZ R28, R28, R20.reuse ;  /* 0x000000141c1c7220 */ /* 0x080fe20000410000 */
[----:B------:R-:W-:Y:S01]  /*c5a0*/  FMUL.FTZ R29, R29, R20 ;  /* 0x000000141d1d7220 */ /* 0x000fe20000410000 */
[----:B------:R-:W1:Y:S01]  /*c5b0*/  SHFL.BFLY PT, R219, R170, 0x2, 0x1f ;  /* 0x0c401f00aadb7f89 */ /* 0x000e6200000e0000 */
[----:B------:R-:W3:Y:S01]  /*c5c0*/  MUFU.EX2 R153, R153 ;  /* 0x0000009900997308 */ /* 0x000ee20000000800 */
[C---:B--2---:R-:W-:Y:S01]  /*c5d0*/  FADD.FTZ R3, R220.reuse, R3 ;  /* 0x00000003dc037221 */ /* 0x044fe20000010000 */
[----:B------:R-:W-:Y:S01]  /*c5e0*/  F2FP.BF16.F32.PACK_AB R152, R220, R152 ;  /* 0x00000098dc98723e */ /* 0x000fe200000010ff */
[-C--:B------:R-:W-:Y:S01]  /*c5f0*/  FMUL.FTZ R32, R32, R20.reuse ;  /* 0x0000001420207220 */ /* 0x080fe20000410000 */
[-C--:B------:R-:W-:Y:S01]  /*c600*/  FMUL.FTZ R33, R33, R20.reuse ;  /* 0x0000001421217220 */ /* 0x080fe20000410000 */
[-C--:B------:R-:W-:Y:S01]  /*c610*/  FMUL.FTZ R36, R36, R20.reuse ;  /* 0x0000001424247220 */ /* 0x080fe20000410000 */
[-C--:B------:R-:W-:Y:S01]  /*c620*/  FMUL.FTZ R37, R37, R20.reuse ;  /* 0x0000001425257220 */ /* 0x080fe20000410000 */
[-C--:B------:R-:W-:Y:S01]  /*c630*/  FMUL.FTZ R40, R40, R20.reuse ;  /* 0x0000001428287220 */ /* 0x080fe20000410000 */
[----:B------:R-:W2:Y:S01]  /*c640*/  MUFU.EX2 R156, R156 ;  /* 0x0000009c009c7308 */ /* 0x000ea20000000800 */
[----:B0-----:R-:W-:Y:S01]  /*c650*/  FADD.FTZ R3, R21, R3 ;  /* 0x0000000315037221 */ /* 0x001fe20000010000 */
[-C--:B------:R-:W-:Y:S01]  /*c660*/  FMUL.FTZ R41, R41, R20.reuse ;  /* 0x0000001429297220 */ /* 0x080fe20000410000 */
[-C--:B------:R-:W-:Y:S01]  /*c670*/  FMUL.FTZ R44, R44, R20.reuse ;  /* 0x000000142c2c7220 */ /* 0x080fe20000410000 */
[-C--:B------:R-:W-:Y:S01]  /*c680*/  FMUL.FTZ R45, R45, R20.reuse ;  /* 0x000000142d2d7220 */ /* 0x080fe20000410000 */
[-C--:B------:R-:W-:Y:S01]  /*c690*/  FMUL.FTZ R48, R48, R20.reuse ;  /* 0x0000001430307220 */ /* 0x080fe20000410000 */
[-C--:B------:R-:W-:Y:S01]  /*c6a0*/  FMUL.FTZ R49, R49, R20.reuse ;  /* 0x0000001431317220 */ /* 0x080fe20000410000 */
[-C--:B------:R-:W-:Y:S01]  /*c6b0*/  FMUL.FTZ R52, R52, R20.reuse ;  /* 0x0000001434347220 */ /* 0x080fe20000410000 */
[----:B------:R-:W0:Y:S01]  /*c6c0*/  MUFU.EX2 R157, R157 ;  /* 0x0000009d009d7308 */ /* 0x000e220000000800 */
[----:B---3--:R-:W-:Y:S01]  /*c6d0*/  FADD.FTZ R3, R153, R3 ;  /* 0x0000000399037221 */ /* 0x008fe20000010000 */
[-C--:B------:R-:W-:Y:S01]  /*c6e0*/  FMUL.FTZ R53, R53, R20.reuse ;  /* 0x0000001435357220 */ /* 0x080fe20000410000 */
[-C--:B------:R-:W-:Y:S01]  /*c6f0*/  FMUL.FTZ R56, R56, R20.reuse ;  /* 0x0000001438387220 */ /* 0x080fe20000410000 */
[-C--:B------:R-:W-:Y:S01]  /*c700*/  FMUL.FTZ R57, R57, R20.reuse ;  /* 0x0000001439397220 */ /* 0x080fe20000410000 */
[-C--:B------:R-:W-:Y:S01]  /*c710*/  FMUL.FTZ R60, R60, R20.reuse ;  /* 0x000000143c3c7220 */ /* 0x080fe20000410000 */
[-C--:B------:R-:W-:Y:S01]  /*c720*/  FMUL.FTZ R61, R61, R20.reuse ;  /* 0x000000143d3d7220 */ /* 0x080fe20000410000 */
[----:B-1----:R-:W-:Y:S01]  /*c730*/  FMNMX.FTZ R170, R170, R219, !PT ;  /* 0x000000dbaaaa7209 */ /* 0x002fe20007810000 */
[----:B------:R-:W1:Y:S01]  /*c740*/  MUFU.EX2 R160, R160 ;  /* 0x000000a000a07308 */ /* 0x000e620000000800 */
[----:B--2---:R-:W-:Y:S01]  /*c750*/  FADD.FTZ R3, R156, R3 ;  /* 0x000000039c037221 */ /* 0x004fe20000010000 */
[-C--:B------:R-:W-:Y:S01]  /*c760*/  FMUL.FTZ R64, R64, R20.reuse ;  /* 0x0000001440407220 */ /* 0x080fe20000410000 */
[-C--:B------:R-:W-:Y:S01]  /*c770*/  FMUL.FTZ R65, R65, R20.reuse ;  /* 0x0000001441417220 */ /* 0x080fe20000410000 */
[----:B------:R-:W2:Y:S01]  /*c780*/  SHFL.BFLY PT, R219, R170, 0x1, 0x1f ;  /* 0x0c201f00aadb7f89 */ /* 0x000ea200000e0000 */
[-C--:B------:R-:W-:Y:S01]  /*c790*/  FMUL.FTZ R68, R68, R20.reuse ;  /* 0x0000001444447220 */ /* 0x080fe20000410000 */
[-C--:B------:R-:W-:Y:S01]  /*c7a0*/  FMUL.FTZ R69, R69, R20.reuse ;  /* 0x0000001445457220 */ /* 0x080fe20000410000 */
[----:B------:R-:W-:Y:S01]  /*c7b0*/  FMUL.FTZ R72, R72, R20 ;  /* 0x0000001448487220 */ /* 0x000fe20000410000 */
[----:B------:R-:W3:Y:S01]  /*c7c0*/  MUFU.EX2 R161, R161 ;  /* 0x000000a100a17308 */ /* 0x000ee20000000800 */
[C---:B0-----:R-:W-:Y:S01]  /*c7d0*/  FADD.FTZ R3, R157.reuse, R3 ;  /* 0x000000039d037221 */ /* 0x041fe20000010000 */
[----:B------:R-:W-:Y:S01]  /*c7e0*/  F2FP.BF16.F32.PACK_AB R156, R157, R156 ;  /* 0x0000009c9d9c723e */ /* 0x000fe200000010ff */
[-C--:B------:R-:W-:Y:S01]  /*c7f0*/  FMUL.FTZ R73, R73, R20.reuse ;  /* 0x0000001449497220 */ /* 0x080fe20000410000 */
[-C--:B------:R-:W-:Y:S01]  /*c800*/  FMUL.FTZ R76, R76, R20.reuse ;  /* 0x000000144c4c7220 */ /* 0x080fe20000410000 */
[-C--:B------:R-:W-:Y:S01]  /*c810*/  FMUL.FTZ R77, R77, R20.reuse ;  /* 0x000000144d4d7220 */ /* 0x080fe20000410000 */
[-C--:B------:R-:W-:Y:S01]  /*c820*/  FMUL.FTZ R80, R80, R20.reuse ;  /* 0x0000001450507220 */ /* 0x080fe20000410000 */
[-C--:B------:R-:W-:Y:S01]  /*c830*/  FMUL.FTZ R81, R81, R20.reuse ;  /* 0x0000001451517220 */ /* 0x080fe20000410000 */
[----:B------:R-:W0:Y:S01]  /*c840*/  MUFU.EX2 R164, R164 ;  /* 0x000000a400a47308 */ /* 0x000e220000000800 */
        /* <DEDUP_REMOVED lines=8> */
[----:B---3--:R-:W-:Y:S01]  /*c8d0*/  FADD.FTZ R3, R161, R3 ;  /* 0x00000003a1037221 */ /* 0x008fe20000010000 */
[-C--:B------:R-:W-:Y:S01]  /*c8e0*/  FMUL.FTZ R96, R96, R20.reuse ;  /* 0x0000001460607220 */ /* 0x080fe20000410000 */
[-C--:B------:R-:W-:Y:S01]  /*c8f0*/  FMUL.FTZ R97, R97, R20.reuse ;  /* 0x0000001461617220 */ /* 0x080fe20000410000 */
[----:B--2---:R-:W-:Y:S01]  /*c900*/  FMNMX.FTZ R170, R170, R219, !PT ;  /* 0x000000dbaaaa7209 */ /* 0x004fe20007810000 */
[-C--:B------:R-:W-:Y:S01]  /*c910*/  FMUL.FTZ R100, R100, R20.reuse ;  /* 0x0000001464647220 */ /* 0x080fe20000410000 */
[-C--:B------:R-:W-:Y:S01]  /*c920*/  FMUL.FTZ R101, R101, R20.reuse ;  /* 0x0000001465657220 */ /* 0x080fe20000410000 */
[-C--:B------:R-:W-:Y:S01]  /*c930*/  FMUL.FTZ R104, R104, R20.reuse ;  /* 0x0000001468687220 */ /* 0x080fe20000410000 */
[----:B------:R-:W2:Y:S01]  /*c940*/  MUFU.EX2 R172, R172 ;  /* 0x000000ac00ac7308 */ /* 0x000ea20000000800 */
[----:B------:R-:W-:Y:S01]  /*c950*/  FADD.FTZ R13, -R170, R13 ;  /* 0x0000000daa0d7221 */ /* 0x000fe20000010100 */
[----:B0-----:R-:W-:Y:S01]  /*c960*/  FADD.FTZ R3, R164, R3 ;  /* 0x00000003a4037221 */ /* 0x001fe20000010000 */
[-C--:B------:R-:W-:Y:S01]  /*c970*/  FMUL.FTZ R105, R105, R20.reuse ;  /* 0x0000001469697220 */ /* 0x080fe20000410000 */
[----:B------:R-:W-:Y:S01]  /*c980*/  FMUL.FTZ R108, R108, R20 ;  /* 0x000000146c6c7220 */ /* 0x000fe20000410000 */
[----:B------:R-:W-:Y:S01]  /*c990*/  FMUL.FTZ R13, R13, R168 ;  /* 0x000000a80d0d7220 */ /* 0x000fe20000410000 */
        /* <DEDUP_REMOVED lines=11> */
[----:B--2---:R-:W-:Y:S01]  /*ca50*/  FADD.FTZ R3, R172, R3 ;  /* 0x00000003ac037221 */ /* 0x004fe20000010000 */
[-C--:B------:R-:W-:Y:S01]  /*ca60*/  FMUL.FTZ R125, R125, R20.reuse ;  /* 0x000000147d7d7220 */ /* 0x080fe20000410000 */
        /* <DEDUP_REMOVED lines=14> */
[----:B-1----:R1:W-:Y:S01]  /*cb50*/  @!P2 STS [R217+0x28820], R13 ;  /* 0x0288200dd900a388 */ /* 0x0023e20000000800 */
[----:B------:R-:W-:Y:S01]  /*cb60*/  FMUL.FTZ R149, R149, R20 ;  /* 0x0000001495957220 */ /* 0x000fe20000410000 */
[-C--:B------:R-:W-:Y:S01]  /*cb70*/  FMUL.FTZ R26, R26, R13.reuse ;  /* 0x0000000d1a1a7220 */ /* 0x080fe20000410000 */
[-C--:B------:R-:W-:Y:S01]  /*cb80*/  FMUL.FTZ R27, R27, R13.reuse ;  /* 0x0000000d1b1b7220 */ /* 0x080fe20000410000 */
[-C--:B------:R-:W-:Y:S01]  /*cb90*/  FMUL.FTZ R30, R30, R13.reuse ;  /* 0x0000000d1e1e7220 */ /* 0x080fe20000410000 */
[-C--:B------:R-:W-:Y:S01]  /*cba0*/  FMUL.FTZ R31, R31, R13.reuse ;  /* 0x0000000d1f1f7220 */ /* 0x080fe20000410000 */
[-C--:B------:R-:W-:Y:S01]  /*cbb0*/  FMUL.FTZ R34, R34, R13.reuse ;  /* 0x0000000d22227220 */ /* 0x080fe20000410000 */
[----:B------:R-:W3:Y:S01]  /*cbc0*/  MUFU.EX2 R180, R180 ;  /* 0x000000b400b47308 */ /* 0x000ee20000000800 */
[----:B--2---:R-:W-:Y:S01]  /*cbd0*/  FADD.FTZ R3, R176, R3 ;  /* 0x00000003b0037221 */ /* 0x004fe20000010000 */
[-C--:B------:R-:W-:Y:S01]  /*cbe0*/  FMUL.FTZ R35, R35, R13.reuse ;  /* 0x0000000d23237220 */ /* 0x080fe20000410000 */
[-C--:B-1----:R-:W-:Y:S01]  /*cbf0*/  FMUL.FTZ R217, R170, R168.reuse ;  /* 0x000000a8aad97220 */ /* 0x082fe20000410000 */
[-C--:B------:R-:W-:Y:S01]  /*cc00*/  FMUL.FTZ R38, R38, R13.reuse ;  /* 0x0000000d26267220 */ /* 0x080fe20000410000 */
[-C--:B------:R-:W-:Y:S01]  /*cc10*/  FMUL.FTZ R39, R39, R13.reuse ;  /* 0x0000000d27277220 */ /* 0x080fe20000410000 */
[-C--:B------:R-:W-:Y:S01]  /*cc20*/  FMUL.FTZ R42, R42, R13.reuse ;  /* 0x0000000d2a2a7220 */ /* 0x080fe20000410000 */
        /* <DEDUP_REMOVED lines=11> */
[-CC-:B------:R-:W-:Y:S01]  /*cce0*/  FFMA.FTZ R174, R174, R168.reuse, -R217.reuse ;  /* 0x000000a8aeae7223 */ /* 0x180fe200000108d9 */
[----:B------:R2:W4:Y:S01]  /*ccf0*/  MUFU.EX2 R181, R154 ;  /* 0x0000009a00b57308 */ /* 0x0005220000000800 */
[-CC-:B------:R-:W-:Y:S01]  /*cd00*/  FFMA.FTZ R175, R175, R168.reuse, -R217.reuse ;  /* 0x000000a8afaf7223 */ /* 0x180fe200000108d9 */
[-CC-:B------:R-:W-:Y:S01]  /*cd10*/  FFMA.FTZ R178, R178, R168.reuse, -R217.reuse ;  /* 0x000000a8b2b27223 */ /* 0x180fe200000108d9 */
[-CC-:B------:R-:W-:Y:S01]  /*cd20*/  FFMA.FTZ R179, R179, R168.reuse, -R217.reuse ;  /* 0x000000a8b3b37223 */ /* 0x180fe200000108d9 */
[-CC-:B------:R-:W-:Y:S01]  /*cd30*/  FFMA.FTZ R183, R183, R168.reuse, -R217.reuse ;  /* 0x000000a8b7b77223 */ /* 0x180fe200000108d9 */
[----:B------:R-:W-:Y:S01]  /*cd40*/  FFMA.FTZ R182, R182, R168, -R217 ;  /* 0x000000a8b6b67223 */ /* 0x000fe200000108d9 */
[----:B0-----:R-:W-:Y:S01]  /*cd50*/  FADD.FTZ R3, R177, R3 ;  /* 0x00000003b1037221 */ /* 0x001fe20000010000 */
[----:B------:R-:W-:Y:S01]  /*cd60*/  FMUL.FTZ R43, R43, R13 ;  /* 0x0000000d2b2b7220 */ /* 0x000fe20000410000 */
[----:B------:R-:W0:Y:S01]  /*cd70*/  MUFU.EX2 R155, R155 ;  /* 0x0000009b009b7308 */ /* 0x000e220000000800 */
[----:B--2---:R-:W-:Y:S01]  /*cd80*/  F2FP.BF16.F32.PACK_AB R154, R153, R21 ;  /* 0x00000015999a723e */ /* 0x004fe200000010ff */
[----:B---3--:R-:W-:Y:S01]  /*cd90*/  FADD.FTZ R3, R180, R3 ;  /* 0x00000003b4037221 */ /* 0x008fe20000010000 */
[-C--:B------:R-:W-:Y:S01]  /*cda0*/  FMUL.FTZ R46, R46, R13.reuse ;  /* 0x0000000d2e2e7220 */ /* 0x080fe20000410000 */
[-C--:B------:R-:W-:Y:S01]  /*cdb0*/  FMUL.FTZ R47, R47, R13.reuse ;  /* 0x0000000d2f2f7220 */ /* 0x080fe20000410000 */
[-C--:B------:R-:W-:Y:S01]  /*cdc0*/  FMUL.FTZ R50, R50, R13.reuse ;  /* 0x0000000d32327220 */ /* 0x080fe20000410000 */
[C---:B-1----:R-:W-:Y:S01]  /*cdd0*/  FADD.FTZ R3, R166.reuse, R3 ;  /* 0x00000003a6037221 */ /* 0x042fe20000010000 */
[----:B------:R-:W-:Y:S01]  /*cde0*/  F2FP.BF16.F32.PACK_AB R166, R166, R180 ;  /* 0x000000b4a6a6723e */ /* 0x000fe200000010ff */
[----:B------:R-:W1:Y:S01]  /*cdf0*/  MUFU.EX2 R158, R158 ;  /* 0x0000009e009e7308 */ /* 0x000e620000000800 */
[----:B----4-:R-:W-:Y:S01]  /*ce00*/  FFMA.FTZ R10, R13, R10, R181 ;  /* 0x0000000a0d0a7223 */ /* 0x010fe200000100b5 */
[-C--:B------:R-:W-:Y:S01]  /*ce10*/  FMUL.FTZ R51, R51, R13.reuse ;  /* 0x0000000d33337220 */ /* 0x080fe20000410000 */
[-C--:B------:R-:W-:Y:S01]  /*ce20*/  FMUL.FTZ R54, R54, R13.reuse ;  /* 0x0000000d36367220 */ /* 0x080fe20000410000 */
[-C--:B------:R-:W-:Y:S01]  /*ce30*/  FMUL.FTZ R55, R55, R13.reuse ;  /* 0x0000000d37377220 */ /* 0x080fe20000410000 */
[-C--:B------:R-:W-:Y:S01]  /*ce40*/  FMUL.FTZ R58, R58, R13.reuse ;  /* 0x0000000d3a3a7220 */ /* 0x080fe20000410000 */
[-C--:B------:R-:W-:Y:S01]  /*ce50*/  FMUL.FTZ R59, R59, R13.reuse ;  /* 0x0000000d3b3b7220 */ /* 0x080fe20000410000 */
[----:B------:R-:W-:Y:S01]  /*ce60*/  FMUL.FTZ R62, R62, R13 ;  /* 0x0000000d3e3e7220 */ /* 0x000fe20000410000 */
[----:B------:R-:W2:Y:S01]  /*ce70*/  MUFU.EX2 R159, R159 ;  /* 0x0000009f009f7308 */ /* 0x000ea20000000800 */
        /* <DEDUP_REMOVED lines=18> */
[----:B------:R-:W-:Y:S01]  /*cfa0*/  BAR.SYNC.DEFER_BLOCKING 0xf, 0x100 ;  /* 0x03c4000000007b1d */ /* 0x000fe20000010000 */
[----:B------:R-:W-:Y:S01]  /*cfb0*/  F2FP.BF16.F32.PACK_AB R158, R161, R160 ;  /* 0x000000a0a19e723e */ /* 0x000fe200000010ff */
[-C--:B------:R-:W-:Y:S01]  /*cfc0*/  FMUL.FTZ R86, R86, R13.reuse ;  /* 0x0000000d56567220 */ /* 0x080fe20000410000 */
[----:B------:R-:W-:Y:S01]  /*cfd0*/  F2FP.BF16.F32.PACK_AB R160, R165, R164 ;  /* 0x000000a4a5a0723e */ /* 0x000fe200000010ff */
[-C--:B------:R-:W-:Y:S01]  /*cfe0*/  FMUL.FTZ R87, R87, R13.reuse ;  /* 0x0000000d57577220 */ /* 0x080fe20000410000 */
[----:B------:R-:W-:Y:S01]  /*cff0*/  F2FP.BF16.F32.PACK_AB R164, R177, R176 ;  /* 0x000000b0b1a4723e */ /* 0x000fe200000010ff */
        /* <DEDUP_REMOVED lines=9> */
[C---:B-1----:R-:W-:Y:S01]  /*d090*/  FADD.FTZ R10, R163.reuse, R10 ;  /* 0x0000000aa30a7221 */ /* 0x042fe20000010000 */
[----:B------:R-:W-:Y:S01]  /*d0a0*/  F2FP.BF16.F32.PACK_AB R157, R163, R162 ;  /* 0x000000a2a39d723e */ /* 0x000fe200000010ff */
[-C--:B------:R-:W-:Y:S01]  /*d0b0*/  FMUL.FTZ R102, R102, R13.reuse ;  /* 0x0000000d66667220 */ /* 0x080fe20000410000 */
[----:B------:R-:W-:Y:S01]  /*d0c0*/  F2FP.BF16.F32.PACK_AB R162, R173, R172 ;  /* 0x000000acada2723e */ /* 0x000fe200000010ff */
[-C--:B------:R-:W-:Y:S01]  /*d0d0*/  FMUL.FTZ R103, R103, R13.reuse ;  /* 0x0000000d67677220 */ /* 0x080fe20000410000 */
[-C--:B------:R-:W-:Y:S01]  /*d0e0*/  FMUL.FTZ R106, R106, R13.reuse ;  /* 0x0000000d6a6a7220 */ /* 0x080fe20000410000 */
[-C--:B------:R-:W-:Y:S01]  /*d0f0*/  FMUL.FTZ R107, R107, R13.reuse ;  /* 0x0000000d6b6b7220 */ /* 0x080fe20000410000 */
[----:B------:R-:W1:Y:S01]  /*d100*/  MUFU.EX2 R218, R218 ;  /* 0x000000da00da7308 */ /* 0x000e620000000800 */
[----:B--2---:R-:W-:Y:S01]  /*d110*/  FADD.FTZ R10, R219, R10 ;  /* 0x0000000adb0a7221 */ /* 0x004fe20000010000 */
[----:B------:R2:W-:Y:S01]  /*d120*/  STSM.16.M88.4 [R199+0x26800], R152 ;  /* 0x02680098c7007844 */ /* 0x0005e20000000200 */
        /* <DEDUP_REMOVED lines=12> */
[----:B------:R2:W-:Y:S01]  /*d1f0*/  STSM.16.M88.4 [R202], R156 ;  /* 0x0000009cca007844 */ /* 0x0005e20000000200 */
        /* <DEDUP_REMOVED lines=11> */
[-C--:B------:R-:W-:Y:S01]  /*d2b0*/  FMUL.FTZ R139, R139, R13.reuse ;  /* 0x0000000d8b8b7220 */ /* 0x080fe20000410000 */
[-C--:B------:R-:W-:Y:S01]  /*d2c0*/  FMUL.FTZ R142, R142, R13.reuse ;  /* 0x0000000d8e8e7220 */ /* 0x080fe20000410000 */
[-C--:B------:R-:W-:Y:S01]  /*d2d0*/  FMUL.FTZ R143, R143, R13.reuse ;  /* 0x0000000d8f8f7220 */ /* 0x080fe20000410000 */
[-C--:B------:R-:W-:Y:S01]  /*d2e0*/  FMUL.FTZ R146, R146, R13.reuse ;  /* 0x0000000d92927220 */ /* 0x080fe20000410000 */
[-C--:B------:R-:W-:Y:S01]  /*d2f0*/  FMUL.FTZ R147, R147, R13.reuse ;  /* 0x0000000d93937220 */ /* 0x080fe20000410000 */
[----:B------:R-:W3:Y:S01]  /*d300*/  MUFU.EX2 R178, R178 ;  /* 0x000000b200b27308 */ /* 0x000ee20000000800 */
[----:B0-----:R-:W-:Y:S01]  /*d310*/  FADD.FTZ R10, R174, R10 ;  /* 0x0000000aae0a7221 */ /* 0x001fe20000010000 */
[-C--:B------:R-:W-:Y:S01]  /*d320*/  FMUL.FTZ R150, R150, R13.reuse ;  /* 0x0000000d96967220 */ /* 0x080fe20000410000 */
[----:B------:R-:W-:-:S05]  /*d330*/  FMUL.FTZ R151, R151, R13 ;  /* 0x0000000d97977220 */ /* 0x000fca0000410000 */
[----:B------:R-:W0:Y:S01]  /*d340*/  MUFU.EX2 R179, R179 ;  /* 0x000000b300b37308 */ /* 0x000e220000000800 */
[C---:B-1----:R-:W-:Y:S01]  /*d350*/  FADD.FTZ R10, R175.reuse, R10 ;  /* 0x0000000aaf0a7221 */ /* 0x042fe20000010000 */
[----:B------:R-:W-:-:S05]  /*d360*/  F2FP.BF16.F32.PACK_AB R163, R175, R174 ;  /* 0x000000aeafa3723e */ /* 0x000fca00000010ff */
[----:B------:R2:W-:Y:S01]  /*d370*/  STSM.16.M88.4 [R200], R160 ;  /* 0x000000a0c8007844 */ /* 0x0005e20000000200 */
[----:B------:R-:W1:Y:S01]  /*d380*/  MUFU.EX2 R167, R182 ;  /* 0x000000b600a77308 */ /* 0x000e620000000800 */
[----:B---3--:R-:W-:-:S07]  /*d390*/  FADD.FTZ R10, R178, R10 ;  /* 0x0000000ab20a7221 */ /* 0x008fce0000010000 */
[----:B------:R-:W3:Y:S01]  /*d3a0*/  MUFU.EX2 R183, R183 ;  /* 0x000000b700b77308 */ /* 0x000ee20000000800 */
[C---:B0-----:R-:W-:Y:S01]  /*d3b0*/  FADD.FTZ R10, R179.reuse, R10 ;  /* 0x0000000ab30a7221 */ /* 0x041fe20000010000 */
[----:B------:R-:W-:-:S03]  /*d3c0*/  F2FP.BF16.F32.PACK_AB R165, R179, R178 ;  /* 0x000000b2b3a5723e */ /* 0x000fc600000010ff */
[----:B-1----:R-:W-:Y:S01]  /*d3d0*/  FADD.FTZ R10, R167, R10 ;  /* 0x0000000aa70a7221 */ /* 0x002fe20000010000 */
[----:B---3--:R-:W-:-:S03]  /*d3e0*/  F2FP.BF16.F32.PACK_AB R167, R183, R167 ;  /* 0x000000a7b7a7723e */ /* 0x008fc600000010ff */
[----:B------:R-:W-:Y:S02]  /*d3f0*/  FADD.FTZ R10, R183, R10 ;  /* 0x0000000ab70a7221 */ /* 0x000fe40000010000 */
[----:B------:R2:W-:Y:S01]  /*d400*/  STSM.16.M88.4 [R201], R164 ;  /* 0x000000a4c9007844 */ /* 0x0005e20000000200 */
[----:B------:R-:W-:Y:S05]  /*d410*/  @!P0 BRA `(.L_x_3909) ;  /* 0x0000000000048947 */ /* 0x000fea0003800000 */
[----:B------:R-:W-:Y:S01]  /*d420*/  BPT.TRAP 0x1 ;  /* 0x000000040000795c */ /* 0x000fe20000300000 */
.L_x_3909:
[----:B------:R0:W1:Y:S01]  /*d430*/  SYNCS.PHASECHK.TRANS64.TRYWAIT P2, [R14+URZ+0x28c50], R12 ;  /* 0x028c500c0e0075a7 */ /* 0x000062000804017f */
[----:B------:R-:W-:Y:S05]  /*d440*/  @!P0 BRA `(.L_x_3910) ;  /* 0x0000000000048947 */ /* 0x000fea0003800000 */
[----:B------:R-:W-:Y:S01]  /*d450*/  BPT.TRAP 0x1 ;  /* 0x000000040000795c */ /* 0x000fe20000300000 */
.L_x_3910:
[----:B------:R-:W-:Y:S04]  /*d460*/  BSSY B1, `(.L_x_3911) ;  /* 0x0000004000017945 */ /* 0x000fe80003800000 */
[----:B-1----:R-:W-:Y:S05]  /*d470*/  @P2 BRA `(.L_x_3912) ;  /* 0x0000000000082947 */ /* 0x002fea0003800000 */
[----:B------:R-:W1:Y:S02]  /*d480*/  SYNCS.PHASECHK.TRANS64.TRYWAIT P2, [R14+URZ+0x28c50], R12 ;  /* 0x028c500c0e0075a7 */ /* 0x000e64000804017f */
[----:B-1----:R-:W-:Y:S05]  /*d490*/  @!P2 BRA `(.L_x_3913) ;  /* 0x000000e00080a947 */ /* 0x002fea0003800000 */
.L_x_3912:
[----:B------:R-:W-:Y:S05]  /*d4a0*/  BSYNC B1 ;  /* 0x0000000000017941 */ /* 0x000fea0003800000 */
.L_x_3911:
[----:B01----:R-:W-:Y:S01]  /*d4b0*/  IMAD R12, R19, 0x1000, R11 ;  /* 0x00001000130c7824 */ /* 0x003fe200078e020b */
[----:B------:R-:W-:Y:S01]  /*d4c0*/  WARPGROUP.ARRIVE ;  /* 0x00000000000079c5 */ /* 0x000fe20000000000 */
[----:B------:R-:W-:Y:S02]  /*d4d0*/  IMAD.MOV.U32 R13, RZ, RZ, 0x40000040 ;  /* 0x40000040ff0d7424 */ /* 0x000fe400078e00ff */
[C---:B------:R-:W-:Y:S01]  /*d4e0*/  VIADD R20, R12.reuse, 0x80 ;  /* 0x000000800c147836 */ /* 0x040fe20000000000 */
[----:B------:R-:W-:Y:S01]  /*d4f0*/  R2UR UR6, R12 ;  /* 0x000000000c0672ca */ /* 0x000fe200000e0000 */
[----:B------:R-:W-:Y:S01]  /*d500*/  IMAD.MOV.U32 R21, RZ, RZ, 0x40000040 ;  /* 0x40000040ff157424 */ /* 0x000fe200078e00ff */
[----:B------:R-:W-:Y:S01]  /*d510*/  R2UR UR7, R13 ;  /* 0x000000000d0772ca */ /* 0x000fe200000e0000 */
[----:B------:R-:W-:-:S12]  /*d520*/  IMAD.MOV.U32 R13, RZ, RZ, 0x40000040 ;  /* 0x40000040ff0d7424 */ /* 0x000fd800078e00ff */
[----:B------:R-:W-:Y:S01]  /*d530*/  HGMMA.64x256x16.F32.BF16 R24, R152, gdesc[UR4].tnspB, R24, gsb0 ;  /* 0x43e0000498187df0 */ /* 0x000fe20008001818 */
[----:B------:R-:W-:Y:S01]  /*d540*/  R2UR UR6, R20 ;  /* 0x00000000140672ca */ /* 0x000fe200000e0000 */
[C---:B------:R-:W-:Y:S01]  /*d550*/  VIADD R20, R12.reuse, 0x100 ;  /* 0x000001000c147836 */ /* 0x040fe20000000000 */
[----:B------:R-:W-:Y:S01]  /*d560*/  R2UR UR7, R21 ;  /* 0x00000000150772ca */ /* 0x000fe200000e0000 */
[----:B------:R-:W-:Y:S02]  /*d570*/  IMAD.MOV.U32 R21, RZ, RZ, 0x40000040 ;  /* 0x40000040ff157424 */ /* 0x000fe400078e00ff */
[----:B------:R-:W-:Y:S01]  /*d580*/  VIADD R12, R12, 0x180 ;  /* 0x000001800c0c7836 */ /* 0x000fe20000000000 */
[----:B------:R-:W-:Y:S02]  /*d590*/  WARPGROUP.DEPBAR.LE gsb0, 0x0 ;  /* 0x00008000000079c5 */ /* 0x000fe40000010000 */
[----:B------:R-:W-:-:S15]  /*d5a0*/  WARPGROUP.ARRIVE ;  /* 0x00000000000079c5 */ /* 0x000fde0000000000 */
[----:B------:R-:W-:-:S04]  /*d5b0*/  NOP ;  /* 0x0000000000007918 */ /* 0x000fc80000000000 */
[----:B------:R-:W-:Y:S01]  /*d5c0*/  HGMMA.64x256x16.F32.BF16 R24, R156, gdesc[UR4].tnspB, R24, gsb0 ;  /* 0x43e000049c187df0 */ /* 0x000fe20008001818 */
[----:B------:R-:W-:Y:S02]  /*d5d0*/  R2UR UR6, R20 ;  /* 0x00000000140672ca */ /* 0x000fe400000e0000 */
[----:B------:R-:W-:Y:S01]  /*d5e0*/  R2UR UR7, R21 ;  /* 0x00000000150772ca */ /* 0x000fe200000e0000 */
[----:B------:R-:W-:Y:S02]  /*d5f0*/  WARPGROUP.DEPBAR.LE gsb0, 0x0 ;  /* 0x00008000000079c5 */ /* 0x000fe40000010000 */
[----:B------:R-:W-:-:S15]  /*d600*/  WARPGROUP.ARRIVE ;  /* 0x00000000000079c5 */ /* 0x000fde0000000000 */
[----:B------:R-:W-:-:S07]  /*d610*/  NOP ;  /* 0x0000000000007918 */ /* 0x000fce0000000000 */
[----:B------:R-:W-:Y:S01]  /*d620*/  HGMMA.64x256x16.F32.BF16 R24, R160, gdesc[UR4].tnspB, R24, gsb0 ;  /* 0x43e00004a0187df0 */ /* 0x000fe20008001818 */
[----:B------:R-:W-:Y:S02]  /*d630*/  R2UR UR6, R12 ;  /* 0x000000000c0672ca */ /* 0x000fe400000e0000 */
[----:B------:R-:W-:Y:S01]  /*d640*/  R2UR UR7, R13 ;  /* 0x000000000d0772ca */ /* 0x000fe200000e0000 */
        /* <DEDUP_REMOVED lines=13> */
[----:B------:R-:W-:Y:S05]  /*d720*/  @!P0 BRA `(.L_x_3914) ;  /* 0x0000000000048947 */ /* 0x000fea0003800000 */
[----:B------:R-:W-:Y:S01]  /*d730*/  BPT.TRAP 0x1 ;  /* 0x000000040000795c */ /* 0x000fe20000300000 */
.L_x_3914:
[----:B------:R-:W-:Y:S02]  /*d740*/  VIADD R14, R14, 0x28c60 ;  /* 0x00028c600e0e7836 */ /* 0x000fe40000000000 */
[----:B------:R-:W-:Y:S02]  /*d750*/  IMAD.MOV.U32 R13, RZ, RZ, R170 ;  /* 0x000000ffff0d7224 */ /* 0x000fe400078e00aa */
[----:B------:R-:W-:Y:S01]  /*d760*/  IMAD.MOV.U32 R218, RZ, RZ, R169 ;  /* 0x000000ffffda7224 */ /* 0x000fe200078e00a9 */
[----:B------:R-:W-:Y:S01]  /*d770*/  PRMT R14, R190, 0x654, R14 ;  /* 0x00000654be0e7816 */ /* 0x000fe2000000000e */
[----:B------:R-:W-:-:S03]  /*d780*/  IMAD.MOV.U32 R217, RZ, RZ, R19 ;  /* 0x000000ffffd97224 */ /* 0x000fc600078e0013 */
[----:B------:R3:W-:Y:S01]  /*d790*/  SYNCS.ARRIVE.TRANS64.RED.A1T0 RZ, [R14+URZ], RZ ;  /* 0x000000ff0eff79a7 */ /* 0x0007e2000810043f */
[----:B------:R-:W-:Y:S05]  /*d7a0*/  @P1 BRA `(.L_x_3915) ;  /* 0xffffffe000681947 */ /* 0x000fea000383ffff */
.L_x_3902:
[----:B------:R-:W-:Y:S05]  /*d7b0*/  BSYNC B0 ;  /* 0x0000000000007941 */ /* 0x000fea0003800000 */
.L_x_3901:
[----:B-1----:R-:W4:Y:S01]  /*d7c0*/  LDL.LU R12, [R1+0x3c] ;  /* 0x00003c00010c7983 */ /* 0x002f220000300800 */
[----:B------:R-:W-:Y:S02]  /*d7d0*/  IMAD.MOV.U32 R21, RZ, RZ, -0x800000 ;  /* 0xff800000ff157424 */ /* 0x000fe400078e00ff */
[----:B------:R-:W-:Y:S01]  /*d7e0*/  IMAD.MOV.U32 R20, RZ, RZ, -0x800000 ;  /* 0xff800000ff147424 */ /* 0x000fe200078e00ff */
[----:B------:R-:W1:Y:S02]  /*d7f0*/  SHFL.BFLY PT, R0, R3, 0x2, 0x1f ;  /* 0x0c401f0003007f89 */ /* 0x000e6400000e0000 */
[----:B-1----:R-:W-:-:S05]  /*d800*/  FADD.FTZ R0, R0, R3 ;  /* 0x0000000300007221 */ /* 0x002fca0000010000 */
[----:B------:R-:W1:Y:S02]  /*d810*/  SHFL.BFLY PT, R3, R0, 0x1, 0x1f ;  /* 0x0c201f0000037f89 */ /* 0x000e6400000e0000 */
[----:B-1----:R-:W-:Y:S01]  /*d820*/  FADD.FTZ R0, R0, R3 ;  /* 0x0000000300007221 */ /* 0x002fe20000010000 */
[----:B------:R-:W-:Y:S01]  /*d830*/  IMAD.MOV.U32 R3, RZ, RZ, RZ ;  /* 0x000000ffff037224 */ /* 0x000fe200078e00ff */
[----:B------:R-:W-:Y:S08]  /*d840*/  BAR.ARV 0x8, 0x100 ;  /* 0x0204000000007b1d */ /* 0x000ff00000002000 */
[----:B------:R-:W-:Y:S01]  /*d850*/  BAR.SYNC.DEFER_BLOCKING 0xf, 0x100 ;  /* 0x03c4000000007b1d */ /* 0x000fe20000010000 */
[----:B------:R-:W-:-:S13]  /*d860*/  FSETP.NE.FTZ.AND P0, PT, R0, RZ, PT ;  /* 0x000000ff0000720b */ /* 0x000fda0003f15000 */
[----:B------:R-:W1:Y:S01]  /*d870*/  @P0 MUFU.RCP R3, R0 ;  /* 0x0000000000030308 */ /* 0x000e620000001000 */
[----:B------:R-:W-:-:S07]  /*d880*/  @P0 FMUL.FTZ R4, R168, 0.69314718246459960938 ;  /* 0x3f317218a8040820 */ /* 0x000fce0000410000 */
[----:B------:R-:W5:Y:S01]  /*d890*/  @P0 MUFU.LG2 R0, R0 ;  /* 0x0000000000000308 */ /* 0x000f620000000c00 */
        /* <DEDUP_REMOVED lines=8> */
[----:B-----5:R-:W-:Y:S01]  /*d920*/  @P0 FMUL.FTZ R0, R0, 0.69314718246459960938 ;  /* 0x3f31721800000820 */ /* 0x020fe20000410000 */
[-C--:B------:R-:W-:Y:S01]  /*d930*/  FMUL.FTZ R40, R40, R3.reuse ;  /* 0x0000000328287220 */ /* 0x080fe20000410000 */
[-C--:B------:R-:W-:Y:S01]  /*d940*/  FMUL.FTZ R41, R41, R3.reuse ;  /* 0x0000000329297220 */ /* 0x080fe20000410000 */
[----:B------:R-:W-:Y:S01]  /*d950*/  FMUL.FTZ R44, R44, R3 ;  /* 0x000000032c2c7220 */ /* 0x000fe20000410000 */
[----:B------:R-:W-:Y:S01]  /*d960*/  @P0 FFMA.FTZ R21, R4, R169, R0 ;  /* 0x000000a904150223 */ /* 0x000fe20000010000 */
[-C--:B------:R-:W-:Y:S01]  /*d970*/  FMUL.FTZ R45, R45, R3.reuse ;  /* 0x000000032d2d7220 */ /* 0x080fe20000410000 */
[----:B------:R-:W1:Y:S01]  /*d980*/  SHFL.BFLY PT, R0, R10, 0x2, 0x1f ;  /* 0x0c401f000a007f89 */ /* 0x000e6200000e0000 */
        /* <DEDUP_REMOVED lines=23> */
[----:B-1----:R-:W-:Y:S01]  /*db00*/  FADD.FTZ R0, R0, R10 ;  /* 0x0000000a00007221 */ /* 0x002fe20000010000 */
[-C--:B------:R-:W-:Y:S01]  /*db10*/  FMUL.FTZ R93, R93, R3.reuse ;  /* 0x000000035d5d7220 */ /* 0x080fe20000410000 */
[-C--:B------:R-:W-:Y:S01]  /*db20*/  FMUL.FTZ R96, R96, R3.reuse ;  /* 0x0000000360607220 */ /* 0x080fe20000410000 */
[-C--:B------:R-:W-:Y:S01]  /*db30*/  FMUL.FTZ R97, R97, R3.reuse ;  /* 0x0000000361617220 */ /* 0x080fe20000410000 */
        /* <DEDUP_REMOVED lines=25> */
[----:B-1----:R-:W-:Y:S01]  /*dcd0*/  FADD.FTZ R4, R0, R4 ;  /* 0x0000000400047221 */ /* 0x002fe20000010000 */
[----:B------:R-:W-:-:S02]  /*dce0*/  IMAD.MOV.U32 R0, RZ, RZ, RZ ;  /* 0x000000ffff007224 */ /* 0x000fc400078e00ff */
[-C--:B------:R-:W-:Y:S01]  /*dcf0*/  FMUL.FTZ R148, R148, R3.reuse ;  /* 0x0000000394947220 */ /* 0x080fe20000410000 */
[----:B------:R-:W-:Y:S01]  /*dd00*/  FMUL.FTZ R149, R149, R3 ;  /* 0x0000000395957220 */ /* 0x000fe20000410000 */
        /* <DEDUP_REMOVED lines=17> */
[----:B------:R-:W-:Y:S01]  /*de20*/  ISETP.NE.AND P0, PT, R197, RZ, PT ;  /* 0x000000ffc500720c */ /* 0x000fe20003f05270 */
        /* <DEDUP_REMOVED lines=12> */
[----:B------:R-:W-:-:S02]  /*def0*/  @!P0 IMAD R4, R19, 0x40, R195 ;  /* 0x0000004013048824 */ /* 0x000fc400078e02c3 */
[-C--:B------:R-:W-:Y:S01]  /*df00*/  FMUL.FTZ R71, R71, R0.reuse ;  /* 0x0000000047477220 */ /* 0x080fe20000410000 */
[----:B------:R-:W-:Y:S02]  /*df10*/  VIADD R19, R19, 0x1 ;  /* 0x0000000113137836 */ /* 0x000fe40000000000 */
[-C--:B------:R-:W-:Y:S01]  /*df20*/  FMUL.FTZ R74, R74, R0.reuse ;  /* 0x000000004a4a7220 */ /* 0x080fe20000410000 */
[----:B------:R-:W-:Y:S02]  /*df30*/  @!P0 IMAD R4, R4, 0x4, R2 ;  /* 0x0000000404048824 */ /* 0x000fe400078e0202 */
[-C--:B------:R-:W-:Y:S01]  /*df40*/  FMUL.FTZ R75, R75, R0.reuse ;  /* 0x000000004b4b7220 */ /* 0x080fe20000410000 */
[-C--:B------:R-:W-:Y:S01]  /*df50*/  FMUL.FTZ R78, R78, R0.reuse ;  /* 0x000000004e4e7220 */ /* 0x080fe20000410000 */
[----:B------:R-:W-:Y:S01]  /*df60*/  ISETP.NE.AND P1, PT, R19, 0x2, PT ;  /* 0x000000021300780c */ /* 0x000fe20003f25270 */
[-C--:B------:R-:W-:Y:S01]  /*df70*/  FMUL.FTZ R79, R79, R0.reuse ;  /* 0x000000004f4f7220 */ /* 0x080fe20000410000 */
[----:B------:R-:W-:Y:S01]  /*df80*/  @!P0 STS [R4+0x28800], R3 ;  /* 0x0288000304008388 */ /* 0x000fe20000000800 */
[-C--:B------:R-:W-:Y:S01]  /*df90*/  FMUL.FTZ R82, R82, R0.reuse ;  /* 0x0000000052527220 */ /* 0x080fe20000410000 */
[-C--:B------:R-:W-:Y:S01]  /*dfa0*/  FMUL.FTZ R83, R83, R0.reuse ;  /* 0x0000000053537220 */ /* 0x080fe20000410000 */
[-C--:B------:R-:W-:Y:S01]  /*dfb0*/  FMUL.FTZ R86, R86, R0.reuse ;  /* 0x0000000056567220 */ /* 0x080fe20000410000 */
[----:B------:R1:W-:Y:S01]  /*dfc0*/  @!P0 STS [R4+0x28820], R0 ;  /* 0x0288200004008388 */ /* 0x0003e20000000800 */
        /* <DEDUP_REMOVED lines=33> */
[----:B-1----:R-:W-:Y:S01]  /*e1e0*/  SEL R0, RZ, 0x1, P1 ;  /* 0x00000001ff007807 */ /* 0x002fe20000800000 */
[----:B------:R-:W-:Y:S06]  /*e1f0*/  BAR.ARV 0xe, 0x100 ;  /* 0x0384000000007b1d */ /* 0x000fec0000002000 */
[----:B------:R-:W-:-:S02]  /*e200*/  PLOP3.LUT P0, PT, PT, PT, PT, 0x8, 0x0 ;  /* 0x000000000000781c */ /* 0x000fc40003f0e170 */
[----:B------:R-:W-:Y:S02]  /*e210*/  LOP3.LUT R185, R185, R0, RZ, 0x3c, !PT ;  /* 0x00000000b9b97212 */ /* 0x000fe400078e3cff */
[----:B------:R-:W-:Y:S01]  /*e220*/  SEL R19, R19, RZ, P1 ;  /* 0x000000ff13137207 */ /* 0x000fe20000800000 */
[----:B----4-:R-:W-:-:S05]  /*e230*/  VIADD R12, R12, 0x1 ;  /* 0x000000010c0c7836 */ /* 0x010fca0000000000 */
[----:B------:R1:W-:Y:S03]  /*e240*/  STL [R1+0x3c], R12 ;  /* 0x00003c0c01007387 */ /* 0x0003e60000100800 */
.L_x_3844:
[----:B------:R-:W-:Y:S05]  /*e250*/  BSYNC B7 ;  /* 0x0000000000077941 */ /* 0x000fea0003800000 */
.L_x_3840:
[----:B------:R-:W4:Y:S08]  /*e260*/  S2UR UR4, SR_CgaCtaId ;  /* 0x00000000000479c3 */ /* 0x000f300000008800 */
[----:B------:R-:W-:Y:S01]  /*e270*/  BAR.SYNC.DEFER_BLOCKING 0x5, 0x180 ;  /* 0x0146000000007b1d */ /* 0x000fe20000010000 */
[----:B------:R-:W-:-:S05]  /*e280*/  MOV R2, 0x400 ;  /* 0x0000040000027802 */ /* 0x000fca0000000f00 */
[----:B------:R-:W-:Y:S01]  /*e290*/  BSSY B0, `(.L_x_3916) ;  /* 0x0000505000007945 */ /* 0x000fe20003800000 */
[----:B----4-:R-:W-:-:S05]  /*e2a0*/  IMAD.U32 R190, RZ, RZ, UR4 ;  /* 0x00000004ffbe7e24 */ /* 0x010fca000f8e00ff */
[----:B------:R-:W-:-:S05]  /*e2b0*/  LEA R2, R190, R2, 0x18 ;  /* 0x00000002be027211 */ /* 0x000fca00078ec0ff */
[----:B0-2--5:R0:W2:Y:S01]  /*e2c0*/  LDS.128 R152, [R2+0x28cd0] ;  /* 0x028cd00002987984 */ /* 0x0250a20000000c00 */
[----:B------:R-:W-:Y:S06]  /*e2d0*/  BAR.ARV 0x4, 0x180 ;  /* 0x0106000000007b1d */ /* 0x000fec0000002000 */
[----:B------:R-:W-:Y:S05]  /*e2e0*/  @P0 BRA `(.L_x_3917) ;  /* 0x0000003c00e40947 */ /* 0x000fea0003800000 */
[----:B------:R-:W4:Y:S01]  /*e2f0*/  LDL R3, [R1+0x58] ;  /* 0x0000580001037983 */ /* 0x000f220000100800 */
[----:B------:R-:W1:Y:S01]  /*e300*/  S2R R0, SR_SWINHI ;  /* 0x0000000000007919 */ /* 0x000e620000002f00 */
[----:B------:R-:W-:Y:S01]  /*e310*/  F2FP.BF16.F32.PACK_AB R6, R29, R28 ;  /* 0x0000001c1d06723e */ /* 0x000fe200000010ff */
[----:B------:R-:W-:Y:S01]  /*e320*/  ULDC.64 UR6, c[0x0][0xc00] ;  /* 0x0003000000067ab9 */ /* 0x000fe20000000a00 */
[----:B------:R-:W-:Y:S01]  /*e330*/  F2FP.BF16.F32.PACK_AB R7, R31, R30 ;  /* 0x0000001e1f07723e */ /* 0x000fe200000010ff */
[----:B------:R-:W4:Y:S01]  /*e340*/  LDL.LU R156, [R1+0x20] ;  /* 0x00002000019c7983 */ /* 0x000f220000300800 */
[----:B------:R-:W-:Y:S01]  /*e350*/  F2FP.BF16.F32.PACK_AB R8, R33, R32 ;  /* 0x000000202108723e */ /* 0x000fe200000010ff */
[----:B------:R-:W-:Y:S01]  /*e360*/  ULDC.64 UR4, c[0x0][0xc08] ;  /* 0x0003020000047ab9 */ /* 0x000fe20000000a00 */
[----:B------:R-:W-:Y:S01]  /*e370*/  F2FP.BF16.F32.PACK_AB R9, R35, R34 ;  /* 0x000000222309723e */ /* 0x000fe200000010ff */
[----:B--2---:R-:W2:Y:S01]  /*e380*/  LDL.LU R152, [R1+0x24] ;  /* 0x0000240001987983 */ /* 0x004ea20000300800 */
[----:B---3--:R-:W-:-:S02]  /*e390*/  MOV R14, R2 ;  /* 0x00000002000e7202 */ /* 0x008fc40000000f00 */
[----:B-1----:R-:W-:Y:S02]  /*e3a0*/  MOV R15, R0 ;  /* 0x00000000000f7202 */ /* 0x002fe40000000f00 */
[----:B------:R-:W-:Y:S02]  /*e3b0*/  F2FP.BF16.F32.PACK_AB R10, R37, R36 ;  /* 0x00000024250a723e */ /* 0x000fe400000010ff */
[----:B------:R-:W-:Y:S01]  /*e3c0*/  F2FP.BF16.F32.PACK_AB R11, R39, R38 ;  /* 0x00000026270b723e */ /* 0x000fe200000010ff */
[----:B------:R-:W-:Y:S01]  /*e3d0*/  BAR.SYNC.DEFER_BLOCKING 0x1, 0x100 ;  /* 0x0044000000007b1d */ /* 0x000fe20000010000 */
[----:B----4-:R-:W-:-:S03]  /*e3e0*/  IMAD.WIDE R12, R3, 0x2, R14 ;  /* 0x00000002030c7825 */ /* 0x010fc600078e020e */
[----:B------:R-:W-:Y:S01]  /*e3f0*/  LOP3.LUT R0, R12, 0x380, RZ, 0xc0, !PT ;  /* 0x000003800c007812 */ /* 0x000fe200078ec0ff */
[----:B------:R-:W-:-:S03]  /*e400*/  IMAD.MOV.U32 R5, RZ, RZ, R13 ;  /* 0x000000ffff057224 */ /* 0x000fc600078e000d */
[----:B------:R-:W-:-:S04]  /*e410*/  SHF.R.U64 R0, R0, 0x3, RZ ;  /* 0x0000000300007819 */ /* 0x000fc800000012ff */
[----:B------:R-:W-:-:S04]  /*e420*/  LOP3.LUT R4, R0, R12, RZ, 0x3c, !PT ;  /* 0x0000000c00047212 */ /* 0x000fc800078e3cff */
[----:B------:R-:W-:Y:S02]  /*e430*/  MOV R0, R4 ;  /* 0x0000000400007202 */ /* 0x000fe40000000f00 */
[----:B------:R-:W-:Y:S02]  /*e440*/  F2FP.BF16.F32.PACK_AB R4, R25, R24 ;  /* 0x000000181904723e */ /* 0x000fe400000010ff */
[----:B------:R-:W-:-:S05]  /*e450*/  F2FP.BF16.F32.PACK_AB R5, R27, R26 ;  /* 0x0000001a1b05723e */ /* 0x000fca00000010ff */
[----:B------:R1:W-:Y:S02]  /*e460*/  STSM.16.M88.4 [R0], R4 ;  /* 0x0000000400007844 */ /* 0x0003e40000000200 */
[----:B-1----:R-:W-:-:S04]  /*e470*/  IADD3 R4, P0, R12, 0x20, RZ ;  /* 0x000000200c047810 */ /* 0x002fc80007f1e0ff */
[----:B------:R-:W-:Y:S01]  /*e480*/  LOP3.LUT R0, R4, 0x380, RZ, 0xc0, !PT ;  /* 0x0000038004007812 */ /* 0x000fe200078ec0ff */
[----:B------:R-:W-:-:S03]  /*e490*/  IMAD.X R5, RZ, RZ, R13, P0 ;  /* 0x000000ffff057224 */ /* 0x000fc600000e060d */
[----:B------:R-:W-:-:S04]  /*e4a0*/  SHF.R.U64 R0, R0, 0x3, RZ ;  /* 0x0000000300007819 */ /* 0x000fc800000012ff */
[----:B------:R-:W-:-:S04]  /*e4b0*/  LOP3.LUT R4, R0, R4, RZ, 0x3c, !PT ;  /* 0x0000000400047212 */ /* 0x000fc800078e3cff */
[----:B------:R-:W-:-:S05]  /*e4c0*/  MOV R4, R4 ;  /* 0x0000000400047202 */ /* 0x000fca0000000f00 */
[----:B------:R1:W-:Y:S02]  /*e4d0*/  STSM.16.M88.4 [R4], R8 ;  /* 0x0000000804007844 */ /* 0x0003e40000000200 */
[----:B-1----:R-:W-:-:S04]  /*e4e0*/  IADD3 R4, P0, R12, 0x40, RZ ;  /* 0x000000400c047810 */ /* 0x002fc80007f1e0ff */
[----:B------:R-:W-:Y:S01]  /*e4f0*/  LOP3.LUT R0, R4, 0x380, RZ, 0xc0, !PT ;  /* 0x0000038004007812 */ /* 0x000fe200078ec0ff */
[----:B------:R-:W-:-:S03]  /*e500*/  IMAD.X R5, RZ, RZ, R13, P0 ;  /* 0x000000ffff057224 */ /* 0x000fc600000e060d */
[----:B------:R-:W-:-:S04]  /*e510*/  SHF.R.U64 R0, R0, 0x3, RZ ;  /* 0x0000000300007819 */ /* 0x000fc800000012ff */
[----:B------:R-:W-:Y:S02]  /*e520*/  LOP3.LUT R4, R0, R4, RZ, 0x3c, !PT ;  /* 0x0000000400047212 */ /* 0x000fe400078e3cff */
[----:B------:R-:W-:Y:S02]  /*e530*/  F2FP.BF16.F32.PACK_AB R6, R45, R44 ;  /* 0x0000002c2d06723e */ /* 0x000fe400000010ff */
[----:B------:R-:W-:Y:S02]  /*e540*/  MOV R0, R4 ;  /* 0x0000000400007202 */ /* 0x000fe40000000f00 */
[----:B------:R-:W-:Y:S02]  /*e550*/  F2FP.BF16.F32.PACK_AB R4, R41, R40 ;  /* 0x000000282904723e */ /* 0x000fe400000010ff */
[----:B------:R-:W-:Y:S02]  /*e560*/  F2FP.BF16.F32.PACK_AB R5, R43, R42 ;  /* 0x0000002a2b05723e */ /* 0x000fe400000010ff */
[----:B------:R-:W-:-:S05]  /*e570*/  F2FP.BF16.F32.PACK_AB R7, R47, R46 ;  /* 0x0000002e2f07723e */ /* 0x000fca00000010ff */
        /* <DEDUP_REMOVED lines=131> */
[----:B------:R-:W-:-:S02]  /*edb0*/  F2FP.BF16.F32.PACK_AB R7, R143, R142 ;  /* 0x0000008e8f07723e */ /* 0x000fc400000010ff */
[----:B------:R-:W-:-:S03]  /*edc0*/  IADD3 R0, P0, R12, 0x6060, RZ ;  /* 0x000060600c007810 */ /* 0x000fc60007f1e0ff */
[----:B------:R1:W-:Y:S02]  /*edd0*/  STSM.16.M88.4 [R3], R4 ;  /* 0x0000000403007844 */ /* 0x0003e40000000200 */
[----:B------:R-:W-:Y:S01]  /*ede0*/  IMAD.X R13, RZ, RZ, R13, P0 ;  /* 0x000000ffff0d7224 */ /* 0x000fe200000e060d */
[----:B------:R-:W-:Y:S02]  /*edf0*/  F2FP.BF16.F32.PACK_AB R8, R145, R144 ;  /* 0x000000909108723e */ /* 0x000fe400000010ff */
[----:B-1----:R-:W-:-:S04]  /*ee00*/  LOP3.LUT R3, R0, 0x380, RZ, 0xc0, !PT ;  /* 0x0000038000037812 */ /* 0x002fc800078ec0ff */
[----:B------:R-:W-:-:S04]  /*ee10*/  SHF.R.U64 R3, R3, 0x3, RZ ;  /* 0x0000000303037819 */ /* 0x000fc800000012ff */
[----:B------:R-:W-:Y:S02]  /*ee20*/  LOP3.LUT R12, R3, R0, RZ, 0x3c, !PT ;  /* 0x00000000030c7212 */ /* 0x000fe400078e3cff */
[----:B------:R-:W-:Y:S02]  /*ee30*/  IADD3 R6, P0, R156, UR6, RZ ;  /* 0x000000069c067c10 */ /* 0x000fe4000ff1e0ff */
[----:B------:R-:W-:Y:S02]  /*ee40*/  MOV R12, R12 ;  /* 0x0000000c000c7202 */ /* 0x000fe40000000f00 */
[----:B------:R-:W-:Y:S02]  /*ee50*/  F2FP.BF16.F32.PACK_AB R9, R147, R146 ;  /* 0x000000929309723e */ /* 0x000fe400000010ff */
[----:B------:R-:W-:Y:S02]  /*ee60*/  F2FP.BF16.F32.PACK_AB R10, R149, R148 ;  /* 0x00000094950a723e */ /* 0x000fe400000010ff */
[----:B------:R-:W-:-:S02]  /*ee70*/  F2FP.BF16.F32.PACK_AB R11, R151, R150 ;  /* 0x00000096970b723e */ /* 0x000fc400000010ff */
[----:B--2---:R-:W-:Y:S02]  /*ee80*/  IADD3.X R7, R152, UR7, RZ, P0, !PT ;  /* 0x0000000798077c10 */ /* 0x004fe400087fe4ff */
[----:B------:R-:W-:Y:S01]  /*ee90*/  ISETP.NE.U32.AND P0, PT, RZ, UR4, PT ;  /* 0x00000004ff007c0c */ /* 0x000fe2000bf05070 */
[----:B------:R1:W-:Y:S01]  /*eea0*/  STSM.16.M88.4 [R12], R8 ;  /* 0x000000080c007844 */ /* 0x0003e20000000200 */
[----:B------:R-:W-:Y:S02]  /*eeb0*/  BAR.SYNC.DEFER_BLOCKING 0x1, 0x100 ;  /* 0x0044000000007b1d */ /* 0x000fe40000010000 */
[----:B------:R-:W-:Y:S02]  /*eec0*/  ISETP.NE.AND.EX P0, PT, RZ, UR5, PT, P0 ;  /* 0x00000005ff007c0c */ /* 0x000fe4000bf05300 */
[----:B------:R-:W-:-:S04]  /*eed0*/  ISETP.NE.U32.AND P1, PT, RZ, UR6, PT ;  /* 0x00000006ff007c0c */ /* 0x000fc8000bf25070 */
[----:B------:R-:W-:Y:S01]  /*eee0*/  ISETP.NE.AND.EX P1, PT, RZ, UR7, PT, P1 ;  /* 0x00000007ff007c0c */ /* 0x000fe2000bf25310 */
[----:B------:R-:W-:-:S06]  /*eef0*/  IMAD.MOV.U32 R4, RZ, RZ, RZ ;  /* 0x000000ffff047224 */ /* 0x000fcc00078e00ff */
[----:B-1----:R-:W-:Y:S01]  /*ef00*/  @P0 IADD3 R8, P2, R156, UR4, RZ ;  /* 0x000000049c080c10 */ /* 0x002fe2000ff5e0ff */
[----:B------:R-:W-:Y:S02]  /*ef10*/  ULDC UR4, c[0x0][0xa88] ;  /* 0x0002a20000047ab9 */ /* 0x000fe40000000800 */
[----:B------:R-:W-:Y:S01]  /*ef20*/  IMAD.U32 R3, RZ, RZ, UR4 ;  /* 0x00000004ff037e24 */ /* 0x000fe2000f8e00ff */
[----:B------:R-:W-:Y:S02]  /*ef30*/  @P0 IADD3.X R9, R152, UR5, RZ, P2, !PT ;  /* 0x0000000598090c10 */ /* 0x000fe400097fe4ff */
[----:B------:R1:W5:Y:S04]  /*ef40*/  @P1 LDG.E R4, desc[UR42][R6.64] ;  /* 0x0000002a06041981 */ /* 0x000368000c1e1900 */
[----:B------:R1:W5:Y:S01]  /*ef50*/  @P0 LDG.E R3, desc[UR42][R8.64] ;  /* 0x0000002a08030981 */ /* 0x000362000c1e1900 */
[----:B------:R-:W-:Y:S05]  /*ef60*/  @P0 BRA `(.L_x_3918) ;  /* 0x0000000000100947 */ /* 0x000fea0003800000 */
[----:B------:R-:W-:Y:S05]  /*ef70*/  @!P1 BRA `(.L_x_3918) ;  /* 0x00000000000c9947 */ /* 0x000fea0003800000 */
[----:B-----5:R-:W2:Y:S04]  /*ef80*/  LDG.E R3, desc[UR42][R6.64] ;  /* 0x0000002a06037981 */ /* 0x020ea8000c1e1900 */
[----:B-1----:R-:W2:Y:S02]  /*ef90*/  LDG.E R6, desc[UR42][R6.64+0x4] ;  /* 0x0000042a06067981 */ /* 0x002ea4000c1e1900 */
[----:B--2---:R-:W-:-:S07]  /*efa0*/  IMAD.IADD R3, R6, 0x1, -R3 ;  /* 0x0000000106037824 */ /* 0x004fce00078e0a03 */
.L_x_3918:
[----:B------:R-:W2:Y:S01]  /*efb0*/  LDL R0, [R1+0x44] ;  /* 0x0000440001007983 */ /* 0x000ea20000100800 */
[----:B------:R-:W-:-:S03]  /*efc0*/  ULDC UR4, c[0x0][0xad4] ;  /* 0x0002b50000047ab9 */ /* 0x000fc60000000800 */
[----:B------:R-:W3:Y:S04]  /*efd0*/  LDL.LU R5, [R1+0x1c] ;  /* 0x00001c0001057983 */ /* 0x000ee80000300800 */
[----:B------:R4:W5:Y:S04]  /*efe0*/  LDL R159, [R1+0x18] ;  /* 0x00001800019f7983 */ /* 0x0009680000100800 */
[----:B------:R4:W5:Y:S04]  /*eff0*/  LDL R158, [R1+0x28] ;  /* 0x00002800019e7983 */ /* 0x0009680000100800 */
[----:B--2---:R-:W2:Y:S01]  /*f000*/  SHFL.IDX PT, R0, R0, RZ, 0x1f ;  /* 0x00001fff00007589 */ /* 0x004ea200000e0000 */
[----:B---3--:R-:W-:-:S02]  /*f010*/  ISETP.NE.AND P1, PT, R5, RZ, PT ;  /* 0x000000ff0500720c */ /* 0x008fc40003f25270 */
[----:B--2---:R-:W-:Y:S02]  /*f020*/  ISETP.NE.AND P0, PT, R0, RZ, PT ;  /* 0x000000ff0000720c */ /* 0x004fe40003f05270 */
[----:B------:R-:W-:Y:S02]  /*f030*/  SEL R0, R5, UR4, P1 ;  /* 0x0000000405007c07 */ /* 0x000fe40008800000 */
[----:B-----5:R-:W-:-:S09]  /*f040*/  SHF.R.S32.HI R5, RZ, 0x1f, R4 ;  /* 0x0000001fff057819 */ /* 0x020fd20000011404 */
[----:B----4-:R-:W-:Y:S05]  /*f050*/  @P0 BRA `(.L_x_3919) ;  /* 0x0000000400040947 */ /* 0x010fea0003800000 */
[----:B------:R-:W2:Y:S01]  /*f060*/  LDL.LU R11, [R1+0x40] ;  /* 0x00004000010b7983 */ /* 0x000ea20000300800 */
[----:B------:R-:W-:Y:S01]  /*f070*/  IMAD.MOV.U32 R10, RZ, RZ, 0x9b8 ;  /* 0x000009b8ff0a7424 */ /* 0x000fe200078e00ff */
[----:B------:R-:W-:Y:S01]  /*f080*/  ISETP.GT.AND P1, PT, R0, 0x1, PT ;  /* 0x000000010000780c */ /* 0x000fe20003f24270 */
[----:B------:R-:W3:Y:S01]  /*f090*/  LDC R157, c[0x0][0xbe8] ;  /* 0x0002fa00ff9d7b82 */ /* 0x000ee20000000800 */
[----:B------:R-:W4:Y:S04]  /*f0a0*/  LDL R152, [R1+0x50] ;  /* 0x0000500001987983 */ /* 0x000f280000100800 */
[----:B------:R-:W5:Y:S01]  /*f0b0*/  LDL R156, [R1+0x38] ;  /* 0x00003800019c7983 */ /* 0x000f620000100800 */
[----:B------:R-:W-:Y:S02]  /*f0c0*/  SEL R10, R10, 0x978, P1 ;  /* 0x000009780a0a7807 */ /* 0x000fe40000800000 */
[----:B------:R-:W-:Y:S01]  /*f0d0*/  ISETP.NE.U32.AND P0, PT, RZ, UR6, PT ;  /* 0x00000006ff007c0c */ /* 0x000fe2000bf05070 */
[----:B------:R-:W5:Y:S01]  /*f0e0*/  LDL R161, [R1+0x54] ;  /* 0x0000540001a17983 */ /* 0x000f620000100800 */
[----:B-1----:R-:W1:Y:S02]  /*f0f0*/  LDC.64 R8, c[0x0][R10+0x220] ;  /* 0x000088000a087b82 */ /* 0x002e640000000a00 */
[----:B------:R-:W-:Y:S01]  /*f100*/  ISETP.NE.AND.EX P0, PT, RZ, UR7, PT, P0 ;  /* 0x00000007ff007c0c */ /* 0x000fe2000bf05300 */
[----:B------:R-:W5:Y:S03]  /*f110*/  LDL R160, [R1+0x48] ;  /* 0x0000480001a07983 */ /* 0x000f660000100800 */
[----:B------:R-:W-:-:S02]  /*f120*/  SEL R12, R159, RZ, !P0 ;  /* 0x000000ff9f0c7207 */ /* 0x000fc40004000000 */
[----:B------:R-:W0:Y:S03]  /*f130*/  LDC.64 R6, c[0x0][R10+0x218] ;  /* 0x000086000a067b82 */ /* 0x000e260000000a00 */
[----:B-1----:R-:W-:Y:S01]  /*f140*/  IMAD R9, R9, R12, RZ ;  /* 0x0000000c09097224 */ /* 0x002fe200078e02ff */
[----:B--2---:R-:W-:Y:S02]  /*f150*/  SEL R11, R11, RZ, !P0 ;  /* 0x000000ff0b0b7207 */ /* 0x004fe40004000000 */
[----:B---3--:R-:W-:-:S03]  /*f160*/  ISETP.NE.AND P0, PT, R157, 0x1, PT ;  /* 0x000000019d00780c */ /* 0x008fc60003f05270 */
[C---:B------:R-:W-:Y:S02]  /*f170*/  IMAD R11, R8.reuse, R11, R9 ;  /* 0x0000000b080b7224 */ /* 0x040fe400078e0209 */
[----:B------:R-:W-:-:S04]  /*f180*/  IMAD.WIDE.U32 R8, R8, R12, RZ ;  /* 0x0000000c08087225 */ /* 0x000fc800078e00ff */
[-C--:B0-----:R-:W-:Y:S02]  /*f190*/  IMAD R12, R7, R184.reuse, RZ ;  /* 0x000000b8070c7224 */ /* 0x081fe400078e02ff */
[----:B------:R-:W-:-:S04]  /*f1a0*/  IMAD.WIDE.U32 R6, R6, R184, RZ ;  /* 0x000000b806067225 */ /* 0x000fc800078e00ff */
[----:B------:R-:W-:Y:S02]  /*f1b0*/  IMAD.IADD R12, R7, 0x1, R12 ;  /* 0x00000001070c7824 */ /* 0x000fe400078e020c */
[----:B------:R-:W0:Y:S01]  /*f1c0*/  @P0 LDC R7, c[0x0][0xbec] ;  /* 0x0002fb00ff070b82 */ /* 0x000e220000000800 */
[----:B------:R-:W-:-:S07]  /*f1d0*/  IADD3 R13, P2, P3, R8, R6, R4 ;  /* 0x00000006080d7210 */ /* 0x000fce0007b5e004 */
[----:B------:R-:W1:Y:S01]  /*f1e0*/  @P0 LDC R6, c[0x0][0xbf0] ;  /* 0x0002fc00ff060b82 */ /* 0x000e620000000800 */
[----:B----4-:R-:W-:Y:S02]  /*f1f0*/  IMAD R152, R158, 0x40, R152 ;  /* 0x000000409e987824 */ /* 0x010fe400078e0298 */
[----:B------:R-:W-:-:S05]  /*f200*/  IMAD.IADD R11, R9, 0x1, R11 ;  /* 0x00000001090b7824 */ /* 0x000fca00078e020b */
[----:B------:R-:W-:Y:S01]  /*f210*/  IADD3.X R11, R11, R12, R5, P2, P3 ;  /* 0x0000000c0b0b7210 */ /* 0x000fe200017e6405 */
[----:B------:R-:W-:Y:S02]  /*f220*/  IMAD.MOV.U32 R12, RZ, RZ, R152 ;  /* 0x000000ffff0c7224 */ /* 0x000fe400078e0098 */
[----:B0-----:R-:W-:-:S05]  /*f230*/  @P0 IMAD.HI.U32 R7, R152, R7, RZ ;  /* 0x0000000798070227 */ /* 0x001fca00078e00ff */
[----:B-1----:R-:W-:Y:S02]  /*f240*/  @P0 SHF.R.U32.HI R12, RZ, R6, R7 ;  /* 0x00000006ff0c0219 */ /* 0x002fe40000011607 */
[----:B------:R-:W0:Y:S01]  /*f250*/  LDC.64 R6, c[0x0][R10+0x228] ;  /* 0x00008a000a067b82 */ /* 0x000e220000000a00 */
[----:B-----5:R-:W-:-:S05]  /*f260*/  SEL R156, R156, RZ, P1 ;  /* 0x000000ff9c9c7207 */ /* 0x020fca0000800000 */
[----:B0-----:R-:W-:-:S04]  /*f270*/  IMAD.WIDE.U32 R8, R6, R156, RZ ;  /* 0x0000009c06087225 */ /* 0x001fc800078e00ff */
[----:B------:R-:W-:-:S04]  /*f280*/  IMAD R6, R7, R156, RZ ;  /* 0x0000009c07067224 */ /* 0x000fc800078e02ff */
[----:B------:R-:W-:Y:S02]  /*f290*/  IMAD.IADD R9, R9, 0x1, R6 ;  /* 0x0000000109097824 */ /* 0x000fe400078e0206 */
[----:B------:R0:W1:Y:S01]  /*f2a0*/  LDC.64 R6, c[0x0][R10+0x210] ;  /* 0x000084000a067b82 */ /* 0x0000620000000a00 */
[----:B------:R-:W-:Y:S01]  /*f2b0*/  IADD3 R8, P0, P2, R12, R13, R8 ;  /* 0x0000000d0c087210 */ /* 0x000fe20007a1e008 */
[--C-:B------:R-:W-:Y:S01]  /*f2c0*/  IMAD.MOV R13, RZ, RZ, -R12.reuse ;  /* 0x000000ffff0d7224 */ /* 0x100fe200078e0a0c */
[----:B------:R-:W-:-:S03]  /*f2d0*/  SHF.R.S32.HI R12, RZ, 0x1f, R12 ;  /* 0x0000001fff0c7819 */ /* 0x000fc6000001140c */
[----:B------:R-:W-:Y:S01]  /*f2e0*/  IMAD R13, R157, R13, R152 ;  /* 0x0000000d9d0d7224 */ /* 0x000fe200078e0298 */
[----:B------:R-:W-:-:S04]  /*f2f0*/  IADD3.X R9, R12, R11, R9, P0, P2 ;  /* 0x0000000b0c097210 */ /* 0x000fc800007e4409 */
[----:B0-----:R-:W-:Y:S01]  /*f300*/  SHF.R.S32.HI R10, RZ, 0x1f, R13 ;  /* 0x0000001fff0a7819 */ /* 0x001fe2000001140d */
[-C--:B-1----:R-:W-:Y:S02]  /*f310*/  IMAD R7, R7, R13.reuse, RZ ;  /* 0x0000000d07077224 */ /* 0x082fe400078e02ff */
[----:B------:R-:W-:-:S04]  /*f320*/  IMAD.WIDE.U32 R8, R6, R13, R8 ;  /* 0x0000000d06087225 */ /* 0x000fc800078e0008 */
[----:B------:R-:W-:Y:S02]  /*f330*/  IMAD R10, R6, R10, R7 ;  /* 0x0000000a060a7224 */ /* 0x000fe400078e0207 */
[----:B------:R-:W0:Y:S08]  /*f340*/  LDC.64 R6, c[0x0][0xba8] ;  /* 0x0002ea00ff067b82 */ /* 0x000e300000000a00 */
[----:B0-----:R-:W0:Y:S08]  /*f350*/  @!P1 LDC R6, c[0x0][0xb50] ;  /* 0x0002d400ff069b82 */ /* 0x001e300000000800 */
[----:B------:R-:W1:Y:S01]  /*f360*/  @!P1 LDC R7, c[0x0][0xb54] ;  /* 0x0002d500ff079b82 */ /* 0x000e620000000800 */
[----:B------:R-:W-:-:S02]  /*f370*/  IMAD.IADD R10, R9, 0x1, R10 ;  /* 0x00000001090a7824 */ /* 0x000fc400078e020a */
[----:B------:R-:W-:Y:S01]  /*f380*/  IMAD R11, R158, 0x40, R195 ;  /* 0x000000409e0b7824 */ /* 0x000fe200078e02c3 */
[----:B0-----:R-:W-:Y:S01]  /*f390*/  LEA R9, P0, R8, R6, 0x2 ;  /* 0x0000000608097211 */ /* 0x001fe200078010ff */
[----:B------:R-:W-:-:S03]  /*f3a0*/  IMAD.MOV R6, RZ, RZ, -R161 ;  /* 0x000000ffff067224 */ /* 0x000fc600078e0aa1 */
[----:B-1----:R-:W-:Y:S02]  /*f3b0*/  LEA.HI.X R10, R8, R7, R10, 0x2, P0 ;  /* 0x00000007080a7211 */ /* 0x002fe400000f140a */
[----:B------:R-:W-:Y:S01]  /*f3c0*/  ISETP.NE.AND P0, PT, R160, R6, PT ;  /* 0x00000006a000720c */ /* 0x000fe20003f05270 */
[----:B------:R-:W-:Y:S04]  /*f3d0*/  SHFL.IDX PT, R8, R9, 0x1, 0x1c1f ;  /* 0x003c1f0009087f89 */ /* 0x000fe800000e0000 */
[----:B------:R-:W-:Y:S04]  /*f3e0*/  SHFL.IDX PT, R6, R9, RZ, 0x1c1f ;  /* 0x001c1fff09067589 */ /* 0x000fe800000e0000 */
[----:B------:R-:W0:Y:S04]  /*f3f0*/  SHFL.IDX PT, R7, R10, RZ, 0x1c1f ;  /* 0x001c1fff0a077589 */ /* 0x000e2800000e0000 */
[----:B------:R1:W2:Y:S02]  /*f400*/  SHFL.IDX PT, R9, R10, 0x1, 0x1c1f ;  /* 0x003c1f000a097f89 */ /* 0x0002a400000e0000 */
[----:B-1----:R-:W-:-:S05]  /*f410*/  IMAD R10, R3, R157, RZ ;  /* 0x0000009d030a7224 */ /* 0x002fca00078e02ff */
[C---:B------:R-:W-:Y:S01]  /*f420*/  ISETP.GE.OR P1, PT, R11.reuse, R10, P0 ;  /* 0x0000000a0b00720c */ /* 0x040fe20000726670 */
[----:B------:R-:W-:-:S05]  /*f430*/  VIADD R11, R11, 0x8 ;  /* 0x000000080b0b7836 */ /* 0x000fca0000000000 */
[----:B------:R-:W-:-:S07]  /*f440*/  ISETP.GE.OR P0, PT, R11, R10, P0 ;  /* 0x0000000a0b00720c */ /* 0x000fce0000706670 */
[----:B0-----:R3:W-:Y:S06]  /*f450*/  @!P1 ST.E desc[UR42][R6.64], R21 ;  /* 0x0000001506009985 */ /* 0x0017ec000c10192a */
[----:B--2---:R3:W-:Y:S02]  /*f460*/  @!P0 ST.E desc[UR42][R8.64], R20 ;  /* 0x0000001408008985 */ /* 0x0047e4000c10192a */
.L_x_3919:
[----:B------:R-:W-:Y:S02]  /*f470*/  ISETP.GT.AND P1, PT, R0, 0x1, PT ;  /* 0x000000010000780c */ /* 0x000fe40003f24270 */
[----:B------:R-:W-:-:S04]  /*f480*/  ISETP.NE.U32.AND P0, PT, RZ, UR6, PT ;  /* 0x00000006ff007c0c */ /* 0x000fc8000bf05070 */
[----:B------:R-:W-:-:S04]  /*f490*/  ISETP.NE.AND.EX P0, PT, RZ, UR7, PT, P0 ;  /* 0x00000007ff007c0c */ /* 0x000fc8000bf05300 */
[----:B------:R-:W-:-:S03]  /*f4a0*/  SEL R0, R159, RZ, !P0 ;  /* 0x000000ff9f007207 */ /* 0x000fc60004000000 */
[----:B------:R-:W-:Y:S06]  /*f4b0*/  @P1 BRA `(.L_x_3920) ;  /* 0x0000001000601947 */ /* 0x000fec0003800000 */
[----:B---3--:R-:W2:Y:S01]  /*f4c0*/  S2R R20, SR_TID.X ;  /* 0x0000000000147919 */ /* 0x008ea20000002100 */
[----:B------:R-:W3:Y:S01]  /*f4d0*/  LDC R80, c[0x0][0xbe8] ;  /* 0x0002fa00ff507b82 */ /* 0x000ee20000000800 */
[----:B------:R-:W-:Y:S01]  /*f4e0*/  ULDC.64 UR4, c[0x0][0xaa0] ;  /* 0x0002a80000047ab9 */ /* 0x000fe20000000a00 */
[----:B--2---:R-:W-:-:S05]  /*f4f0*/  VIADD R20, R20, 0xffffff80 ;  /* 0xffffff8014147836 */ /* 0x004fca0000000000 */
[----:B-1----:R-:W-:-:S04]  /*f500*/  SHF.R.S32.HI R7, RZ, 0x1f, R20 ;  /* 0x0000001fff077819 */ /* 0x002fc80000011414 */
[----:B------:R-:W-:-:S04]  /*f510*/  LEA.HI R7, R7, R20, RZ, 0x3 ;  /* 0x0000001407077211 */ /* 0x000fc800078f18ff */
[----:B------:R-:W-:-:S05]  /*f520*/  SHF.R.S32.HI R6, RZ, 0x3, R7 ;  /* 0x00000003ff067819 */ /* 0x000fca0000011407 */
[----:B------:R-:W-:-:S04]  /*f530*/  IMAD R9, R6, 0x40, R192 ;  /* 0x0000004006097824 */ /* 0x000fc800078e02c0 */
[----:B------:R-:W-:-:S03]  /*f540*/  IMAD.WIDE R14, R9, 0x2, R14 ;  /* 0x00000002090e7825 */ /* 0x000fc600078e020e */
[C---:B------:R-:W-:Y:S01]  /*f550*/  IADD3 R37, P0, R14.reuse, 0x5000, RZ ;  /* 0x000050000e257810 */ /* 0x040fe20007f1e0ff */
[----:B------:R-:W-:Y:S01]  /*f560*/  IMAD R5, R5, UR4, RZ ;  /* 0x0000000405057c24 */ /* 0x000fe2000f8e02ff */
[----:B------:R-:W-:Y:S02]  /*f570*/  LOP3.LUT R7, R7, 0xfffffff8, RZ, 0xc0, !PT ;  /* 0xfffffff807077812 */ /* 0x000fe400078ec0ff */
[----:B------:R-:W-:Y:S02]  /*f580*/  LOP3.LUT R36, R37, 0x380, RZ, 0xc0, !PT ;  /* 0x0000038025247812 */ /* 0x000fe400078ec0ff */
[----:B------:R-:W-:Y:S02]  /*f590*/  IADD3 R41, P1, R14, 0x6000, RZ ;  /* 0x000060000e297810 */ /* 0x000fe40007f3e0ff */
[----:B------:R-:W-:Y:S01]  /*f5a0*/  SHF.R.U64 R36, R36, 0x3, RZ ;  /* 0x0000000324247819 */ /* 0x000fe200000012ff */
[----:B------:R-:W-:Y:S01]  /*f5b0*/  IMAD R21, R4, UR5, R5 ;  /* 0x0000000504157c24 */ /* 0x000fe2000f8e0205 */
[----:B------:R-:W-:-:S02]  /*f5c0*/  LOP3.LUT R40, R41, 0x380, RZ, 0xc0, !PT ;  /* 0x0000038029287812 */ /* 0x000fc400078ec0ff */
[----:B------:R-:W-:Y:S01]  /*f5d0*/  LOP3.LUT R36, R36, R37, RZ, 0x3c, !PT ;  /* 0x0000002524247212 */ /* 0x000fe200078e3cff */
[----:B------:R-:W-:Y:S01]  /*f5e0*/  IMAD.X R37, RZ, RZ, R15, P0 ;  /* 0x000000ffff257224 */ /* 0x000fe200000e060f */
[----:B------:R-:W-:Y:S01]  /*f5f0*/  IADD3 R65, P0, R14, 0xc000, RZ ;  /* 0x0000c0000e417810 */ /* 0x000fe20007f1e0ff */
[----:B------:R-:W-:Y:S01]  /*f600*/  IMAD.WIDE.U32 R4, R4, UR4, RZ ;  /* 0x0000000404047c25 */ /* 0x000fe2000f8e00ff */
[----:B------:R-:W-:Y:S01]  /*f610*/  ULDC.64 UR4, c[0x0][0xae8] ;  /* 0x0002ba0000047ab9 */ /* 0x000fe20000000a00 */
[----:B------:R-:W-:Y:S02]  /*f620*/  IADD3 R13, P3, R14, 0x1000, RZ ;  /* 0x000010000e0d7810 */ /* 0x000fe40007f7e0ff */
[----:B------:R-:W-:Y:S01]  /*f630*/  LOP3.LUT R64, R65, 0x380, RZ, 0xc0, !PT ;  /* 0x0000038041407812 */ /* 0x000fe200078ec0ff */
[----:B------:R-:W-:Y:S01]  /*f640*/  IMAD.IADD R5, R5, 0x1, R21 ;  /* 0x0000000105057824 */ /* 0x000fe200078e0215 */
[----:B------:R-:W-:Y:S01]  /*f650*/  SHF.R.U64 R40, R40, 0x3, RZ ;  /* 0x0000000328287819 */ /* 0x000fe200000012ff */
[----:B------:R-:W-:Y:S01]  /*f660*/  IMAD.IADD R7, R20, 0x1, -R7 ;  /* 0x0000000114077824 */ /* 0x000fe200078e0a07 */
[----:B------:R-:W-:Y:S01]  /*f670*/  SHF.R.U64 R64, R64, 0x3, RZ ;  /* 0x0000000340407819 */ /* 0x000fe200000012ff */
[----:B------:R-:W-:Y:S01]  /*f680*/  IMAD.WIDE.U32 R4, R184, UR4, R4 ;  /* 0x00000004b8047c25 */ /* 0x000fe2000f8e0004 */
[----:B------:R-:W-:Y:S01]  /*f690*/  IADD3 R45, P2, R14, 0x7000, RZ ;  /* 0x000070000e2d7810 */ /* 0x000fe20007f5e0ff */
[----:B------:R-:W5:Y:S01]  /*f6a0*/  LD.E.128 R36, desc[UR42][R36.64] ;  /* 0x0000002a24247980 */ /* 0x000f62000c101d00 */
[----:B------:R-:W-:Y:S01]  /*f6b0*/  LOP3.LUT R64, R64, R65, RZ, 0x3c, !PT ;  /* 0x0000004140407212 */ /* 0x000fe200078e3cff */
[----:B------:R-:W-:Y:S01]  /*f6c0*/  IMAD.X R65, RZ, RZ, R15, P0 ;  /* 0x000000ffff417224 */ /* 0x000fe200000e060f */
[----:B---3--:R-:W-:-:S02]  /*f6d0*/  ISETP.NE.AND P0, PT, R80, 0x1, PT ;  /* 0x000000015000780c */ /* 0x008fc40003f05270 */
[----:B------:R-:W-:Y:S01]  /*f6e0*/  SHF.R.S32.HI R20, RZ, 0x1f, R0 ;  /* 0x0000001fff147819 */ /* 0x000fe20000011400 */
[----:B------:R-:W-:Y:S01]  /*f6f0*/  IMAD R5, R184, UR5, R5 ;  /* 0x00000005b8057c24 */ /* 0x000fe2000f8e0205 */
[----:B------:R-:W-:Y:S01]  /*f700*/  ULDC.64 UR4, c[0x0][0xaf0] ;  /* 0x0002bc0000047ab9 */ /* 0x000fe20000000a00 */
[----:B------:R-:W-:Y:S01]  /*f710*/  LOP3.LUT R12, R13, 0x380, RZ, 0xc0, !PT ;  /* 0x000003800d0c7812 */ /* 0x000fe200078ec0ff */
[----:B------:R-:W-:Y:S01]  /*f720*/  IMAD R7, R7, 0x20, R6 ;  /* 0x0000002007077824 */ /* 0x000fe200078e0206 */
[----:B------:R-:W-:Y:S01]  /*f730*/  LOP3.LUT R40, R40, R41, RZ, 0x3c, !PT ;  /* 0x0000002928287212 */ /* 0x000fe200078e3cff */
[C---:B------:R-:W-:Y:S01]  /*f740*/  VIADD R157, R192.reuse, 0x80 ;  /* 0x00000080c09d7836 */ /* 0x040fe20000000000 */
[----:B------:R-:W-:Y:S01]  /*f750*/  LOP3.LUT R44, R45, 0x380, RZ, 0xc0, !PT ;  /* 0x000003802d2c7812 */ /* 0x000fe200078ec0ff */
[----:B------:R-:W-:Y:S01]  /*f760*/  VIADD R156, R192, 0xc0 ;  /* 0x000000c0c09c7836 */ /* 0x000fe20000000000 */
[----:B------:R-:W-:Y:S01]  /*f770*/  SHF.R.U64 R12, R12, 0x3, RZ ;  /* 0x000000030c0c7819 */ /* 0x000fe200000012ff */
[----:B------:R-:W-:Y:S01]  /*f780*/  VIADD R152, R192, 0x100 ;  /* 0x00000100c0987836 */ /* 0x000fe20000000000 */
[----:B------:R-:W1:Y:S01]  /*f790*/  @P0 LDC R81, c[0x0][0xbec] ;  /* 0x0002fb00ff510b82 */ /* 0x000e620000000800 */
[----:B------:R-:W-:Y:S01]  /*f7a0*/  IMAD R21, R20, UR4, RZ ;  /* 0x0000000414157c24 */ /* 0x000fe2000f8e02ff */
[----:B------:R-:W-:Y:S01]  /*f7b0*/  SHF.R.U64 R44, R44, 0x3, RZ ;  /* 0x000000032c2c7819 */ /* 0x000fe200000012ff */
[----:B------:R-:W-:Y:S01]  /*f7c0*/  IMAD.X R41, RZ, RZ, R15, P1 ;  /* 0x000000ffff297224 */ /* 0x000fe200008e060f */
[----:B------:R-:W-:Y:S01]  /*f7d0*/  IADD3 R69, P1, R14, 0xd000, RZ ;  /* 0x0000d0000e457810 */ /* 0x000fe20007f3e0ff */
[----:B------:R-:W-:Y:S01]  /*f7e0*/  IMAD R3, R3, R80, RZ ;  /* 0x0000005003037224 */ /* 0x000fe200078e02ff */
[----:B------:R-:W-:Y:S01]  /*f7f0*/  LOP3.LUT R12, R12, R13, RZ, 0x3c, !PT ;  /* 0x0000000d0c0c7212 */ /* 0x000fe200078e3cff */
[----:B------:R-:W-:Y:S01]  /*f800*/  VIADD R88, R192, 0x140 ;  /* 0x00000140c0587836 */ /* 0x000fe20000000000 */
[----:B------:R-:W2:Y:S01]  /*f810*/  @P0 LDC R83, c[0x0][0xbf0] ;  /* 0x0002fc00ff530b82 */ /* 0x000ea20000000800 */
[----:B------:R-:W-:Y:S01]  /*f820*/  IMAD R82, R158, 0x40, R7 ;  /* 0x000000409e527824 */ /* 0x000fe200078e0207 */
[C---:B------:R-:W-:Y:S01]  /*f830*/  IADD3 R25, P4, R14.reuse, 0x2000, RZ ;  /* 0x000020000e197810 */ /* 0x040fe20007f9e0ff */
[----:B------:R-:W-:Y:S01]  /*f840*/  IMAD.X R13, RZ, RZ, R15, P3 ;  /* 0x000000ffff0d7224 */ /* 0x000fe200018e060f */
[C---:B------:R-:W-:Y:S01]  /*f850*/  IADD3 R29, P5, R14.reuse, 0x3000, RZ ;  /* 0x000030000e1d7810 */ /* 0x040fe20007fbe0ff */
[----:B------:R-:W5:Y:S01]  /*f860*/  LD.E.128 R64, desc[UR42][R64.64] ;  /* 0x0000002a40407980 */ /* 0x000f62000c101d00 */
[----:B------:R-:W-:-:S02]  /*f870*/  IADD3 R33, P6, R14, 0x4000, RZ ;  /* 0x000040000e217810 */ /* 0x000fc40007fde0ff */
[----:B------:R-:W3:Y:S01]  /*f880*/  LDC R20, c[0x0][0xac8] ;  /* 0x0002b200ff147b82 */ /* 0x000ee20000000800 */
[----:B------:R-:W-:Y:S01]  /*f890*/  LOP3.LUT R68, R69, 0x380, RZ, 0xc0, !PT ;  /* 0x0000038045447812 */ /* 0x000fe200078ec0ff */
[----:B------:R-:W-:Y:S01]  /*f8a0*/  IMAD R7, R0, UR5, R21 ;  /* 0x0000000500077c24 */ /* 0x000fe2000f8e0215 */
[----:B------:R-:W-:Y:S01]  /*f8b0*/  IADD3 R49, P3, R14, 0x8000, RZ ;  /* 0x000080000e317810 */ /* 0x000fe20007f7e0ff */
[----:B------:R-:W-:Y:S01]  /*f8c0*/  IMAD.WIDE.U32 R4, R0, UR4, R4 ;  /* 0x0000000400047c25 */ /* 0x000fe2000f8e0004 */
[----:B------:R-:W-:Y:S01]  /*f8d0*/  LOP3.LUT R44, R44, R45, RZ, 0x3c, !PT ;  /* 0x0000002d2c2c7212 */ /* 0x000fe200078e3cff */
[----:B------:R-:W-:Y:S01]  /*f8e0*/  ULDC.64 UR4, c[0x0][0xae0] ;  /* 0x0002b80000047ab9 */ /* 0x000fe20000000a00 */
[----:B------:R-:W-:Y:S01]  /*f8f0*/  LOP3.LUT R24, R25, 0x380, RZ, 0xc0, !PT ;  /* 0x0000038019187812 */ /* 0x000fe200078ec0ff */
[----:B-1----:R-:W-:Y:S01]  /*f900*/  @P0 IMAD.HI.U32 R0, R82, R81, RZ ;  /* 0x0000005152000227 */ /* 0x002fe200078e00ff */
[----:B------:R-:W-:Y:S01]  /*f910*/  LOP3.LUT R28, R29, 0x380, RZ, 0xc0, !PT ;  /* 0x000003801d1c7812 */ /* 0x000fe200078ec0ff */
[----:B------:R-:W5:Y:S01]  /*f920*/  LD.E.128 R40, desc[UR42][R40.64] ;  /* 0x0000002a28287980 */ /* 0x000f62000c101d00 */
[----:B------:R-:W-:Y:S01]  /*f930*/  LOP3.LUT R32, R33, 0x380, RZ, 0xc0, !PT ;  /* 0x0000038021207812 */ /* 0x000fe200078ec0ff */
[----:B------:R-:W-:Y:S01]  /*f940*/  IMAD.X R45, RZ, RZ, R15, P2 ;  /* 0x000000ffff2d7224 */ /* 0x000fe200010e060f */
[----:B------:R-:W-:Y:S01]  /*f950*/  IADD3 R73, P2, R14, 0xe000, RZ ;  /* 0x0000e0000e497810 */ /* 0x000fe20007f5e0ff */
[----:B------:R-:W-:Y:S01]  /*f960*/  IMAD R21, R158, 0x40, R6 ;  /* 0x000000409e157824 */ /* 0x000fe200078e0206 */
[----:B------:R-:W-:Y:S01]  /*f970*/  SHF.R.U64 R68, R68, 0x3, RZ ;  /* 0x0000000344447819 */ /* 0x000fe200000012ff */
[----:B------:R-:W-:Y:S01]  /*f980*/  VIADD R158, R192, 0x40 ;  /* 0x00000040c09e7836 */ /* 0x000fe20000000000 */
[----:B------:R-:W-:Y:S01]  /*f990*/  LOP3.LUT R48, R49, 0x380, RZ, 0xc0, !PT ;  /* 0x0000038031307812 */ /* 0x000fe200078ec0ff */
[----:B------:R-:W-:Y:S01]  /*f9a0*/  IMAD.MOV.U32 R81, RZ, RZ, R82 ;  /* 0x000000ffff517224 */ /* 0x000fe200078e0052 */
[----:B--2---:R-:W-:Y:S01]  /*f9b0*/  @P0 SHF.R.U32.HI R81, RZ, R83, R0 ;  /* 0x00000053ff510219 */ /* 0x004fe20000011600 */
[----:B------:R-:W-:Y:S01]  /*f9c0*/  IMAD.IADD R5, R5, 0x1, R7 ;  /* 0x0000000105057824 */ /* 0x000fe200078e0207 */
[----:B------:R-:W-:Y:S01]  /*f9d0*/  SHF.R.U64 R24, R24, 0x3, RZ ;  /* 0x0000000318187819 */ /* 0x000fe200000012ff */
[----:B------:R-:W5:Y:S01]  /*f9e0*/  LD.E.128 R44, desc[UR42][R44.64] ;  /* 0x0000002a2c2c7980 */ /* 0x000f62000c101d00 */
[----:B------:R-:W-:-:S02]  /*f9f0*/  SHF.R.U64 R28, R28, 0x3, RZ ;  /* 0x000000031c1c7819 */ /* 0x000fc400000012ff */
[----:B------:R-:W-:Y:S02]  /*fa00*/  SHF.R.U64 R32, R32, 0x3, RZ ;  /* 0x0000000320207819 */ /* 0x000fe400000012ff */
[----:B------:R-:W-:Y:S02]  /*fa10*/  LOP3.LUT R72, R73, 0x380, RZ, 0xc0, !PT ;  /* 0x0000038049487812 */ /* 0x000fe400078ec0ff */
[----:B------:R-:W-:Y:S01]  /*fa20*/  LOP3.LUT R68, R68, R69, RZ, 0x3c, !PT ;  /* 0x0000004544447212 */ /* 0x000fe200078e3cff */
[----:B------:R-:W-:Y:S01]  /*fa30*/  IMAD.X R69, RZ, RZ, R15, P1 ;  /* 0x000000ffff457224 */ /* 0x000fe200008e060f */
[----:B------:R-:W-:Y:S02]  /*fa40*/  SHF.R.U64 R48, R48, 0x3, RZ ;  /* 0x0000000330307819 */ /* 0x000fe400000012ff */
[----:B---3--:R-:W-:Y:S02]  /*fa50*/  ISETP.GE.AND P1, PT, R158, R20, PT ;  /* 0x000000149e00720c */ /* 0x008fe40003f26270 */
[----:B------:R-:W-:-:S02]  /*fa60*/  SHF.R.S32.HI R0, RZ, 0x1f, R81 ;  /* 0x0000001fff007819 */ /* 0x000fc40000011451 */
[----:B------:R-:W-:Y:S01]  /*fa70*/  ISETP.GE.AND P0, PT, R157, R20, PT ;  /* 0x000000149d00720c */ /* 0x000fe20003f06270 */
[----:B------:R-:W-:Y:S01]  /*fa80*/  IMAD.MOV R7, RZ, RZ, -R81 ;  /* 0x000000ffff077224 */ /* 0x000fe200078e0a51 */
[----:B------:R-:W-:Y:S01]  /*fa90*/  LOP3.LUT R24, R24, R25, RZ, 0x3c, !PT ;  /* 0x0000001918187212 */ /* 0x000fe200078e3cff */
[--C-:B------:R-:W-:Y:S01]  /*faa0*/  IMAD.X R25, RZ, RZ, R15.reuse, P4 ;  /* 0x000000ffff197224 */ /* 0x100fe200020e060f */
[----:B------:R-:W-:Y:S01]  /*fab0*/  LOP3.LUT R28, R28, R29, RZ, 0x3c, !PT ;  /* 0x0000001d1c1c7212 */ /* 0x000fe200078e3cff */
[--C-:B------:R-:W-:Y:S01]  /*fac0*/  IMAD.X R29, RZ, RZ, R15.reuse, P5 ;  /* 0x000000ffff1d7224 */ /* 0x100fe200028e060f */
[----:B------:R-:W-:Y:S01]  /*fad0*/  LOP3.LUT R32, R32, R33, RZ, 0x3c, !PT ;  /* 0x0000002120207212 */ /* 0x000fe200078e3cff */
[----:B------:R-:W-:Y:S01]  /*fae0*/  IMAD.X R33, RZ, RZ, R15, P6 ;  /* 0x000000ffff217224 */ /* 0x000fe200030e060f */
[----:B------:R-:W-:Y:S01]  /*faf0*/  SHF.R.U64 R72, R72, 0x3, RZ ;  /* 0x0000000348487819 */ /* 0x000fe200000012ff */
[----:B------:R-:W-:Y:S01]  /*fb00*/  IMAD.WIDE.U32 R4, R81, UR4, R4 ;  /* 0x0000000451047c25 */ /* 0x000fe2000f8e0004 */
[----:B------:R-:W-:Y:S01]  /*fb10*/  LOP3.LUT R48, R48, R49, RZ, 0x3c, !PT ;  /* 0x0000003130307212 */ /* 0x000fe200078e3cff */
[----:B------:R-:W5:Y:S01]  /*fb20*/  LD.E.128 R24, desc[UR42][R24.64] ;  /* 0x0000002a18187980 */ /* 0x000f62000c101d00 */
[C---:B------:R-:W-:Y:S01]  /*fb30*/  IADD3 R53, P4, R14.reuse, 0x9000, RZ ;  /* 0x000090000e357810 */ /* 0x040fe20007f9e0ff */
[----:B------:R-:W-:Y:S01]  /*fb40*/  IMAD.X R49, RZ, RZ, R15, P3 ;  /* 0x000000ffff317224 */ /* 0x000fe200018e060f */
[C---:B------:R-:W-:Y:S01]  /*fb50*/  IADD3 R57, P5, R14.reuse, 0xa000, RZ ;  /* 0x0000a0000e397810 */ /* 0x040fe20007fbe0ff */
[----:B------:R-:W5:Y:S01]  /*fb60*/  LD.E.128 R68, desc[UR42][R68.64] ;  /* 0x0000002a44447980 */ /* 0x000f62000c101d00 */
[----:B------:R-:W-:-:S02]  /*fb70*/  IADD3 R61, P6, R14, 0xb000, RZ ;  /* 0x0000b0000e3d7810 */ /* 0x000fc40007fde0ff */
[----:B------:R-:W-:Y:S01]  /*fb80*/  SEL R6, RZ, 0xffffffff, P1 ;  /* 0xffffffffff067807 */ /* 0x000fe20000800000 */
[----:B------:R-:W-:Y:S01]  /*fb90*/  IMAD R0, R0, UR4, RZ ;  /* 0x0000000400007c24 */ /* 0x000fe2000f8e02ff */
[C---:B------:R-:W-:Y:S02]  /*fba0*/  IADD3 R11, P3, R14.reuse, 0xf000, RZ ;  /* 0x0000f0000e0b7810 */ /* 0x040fe40007f7e0ff */
[----:B------:R-:W-:Y:S01]  /*fbb0*/  LOP3.LUT R9, R14, 0x380, RZ, 0xc0, !PT ;  /* 0x000003800e097812 */ /* 0x000fe200078ec0ff */
[----:B------:R-:W-:Y:S01]  /*fbc0*/  IMAD R7, R80, R7, R82 ;  /* 0x0000000750077224 */ /* 0x000fe200078e0252 */
[----:B------:R-:W-:Y:S01]  /*fbd0*/  LOP3.LUT R72, R72, R73, RZ, 0x3c, !PT ;  /* 0x0000004948487212 */ /* 0x000fe200078e3cff */
[--C-:B------:R-:W-:Y:S01]  /*fbe0*/  IMAD.X R73, RZ, RZ, R15.reuse, P2 ;  /* 0x000000ffff497224 */ /* 0x100fe200010e060f */
[----:B------:R-:W-:Y:S01]  /*fbf0*/  LOP3.LUT R52, R53, 0x380, RZ, 0xc0, !PT ;  /* 0x0000038035347812 */ /* 0x000fe200078ec0ff */
[----:B------:R-:W-:Y:S01]  /*fc00*/  IMAD.SHL.U32 R83, R6, 0x2, RZ ;  /* 0x0000000206537824 */ /* 0x000fe200078e00ff */
[----:B------:R-:W-:Y:S01]  /*fc10*/  LOP3.LUT R56, R57, 0x380, RZ, 0xc0, !PT ;  /* 0x0000038039387812 */ /* 0x000fe200078ec0ff */
[----:B------:R-:W5:Y:S01]  /*fc20*/  LD.E.128 R28, desc[UR42][R28.64] ;  /* 0x0000002a1c1c7980 */ /* 0x000f62000c101d00 */
[----:B------:R-:W-:Y:S01]  /*fc30*/  LOP3.LUT R60, R61, 0x380, RZ, 0xc0, !PT ;  /* 0x000003803d3c7812 */ /* 0x000fe200078ec0ff */
[----:B------:R-:W-:Y:S01]  /*fc40*/  IMAD R81, R81, UR5, R0 ;  /* 0x0000000551517c24 */ /* 0x000fe2000f8e0200 */
[----:B------:R-:W-:Y:S01]  /*fc50*/  ISETP.GE.AND P2, PT, R192, R20, PT ;  /* 0x00000014c000720c */ /* 0x000fe20003f46270 */
[----:B------:R-:W-:Y:S01]  /*fc60*/  IMAD.X R77, RZ, RZ, R15, P3 ;  /* 0x000000ffff4d7224 */ /* 0x000fe200018e060f */
[----:B------:R-:W-:Y:S01]  /*fc70*/  LOP3.LUT R10, R11, 0x380, RZ, 0xc0, !PT ;  /* 0x000003800b0a7812 */ /* 0x000fe200078ec0ff */
[----:B------:R-:W-:Y:S01]  /*fc80*/  ULDC.64 UR4, c[0x0][0xad8] ;  /* 0x0002b60000047ab9 */ /* 0x000fe20000000a00 */
[----:B------:R-:W-:Y:S01]  /*fc90*/  SEL R6, RZ, 0xffffffff, P0 ;  /* 0xffffffffff067807 */ /* 0x000fe20000000000 */
[----:B------:R-:W5:Y:S01]  /*fca0*/  LD.E.128 R32, desc[UR42][R32.64] ;  /* 0x0000002a20207980 */ /* 0x000f62000c101d00 */
[----:B------:R-:W-:-:S02]  /*fcb0*/  SHF.R.U64 R52, R52, 0x3, RZ ;  /* 0x0000000334347819 */ /* 0x000fc400000012ff */
[----:B------:R-:W-:Y:S01]  /*fcc0*/  SHF.R.U64 R56, R56, 0x3, RZ ;  /* 0x0000000338387819 */ /* 0x000fe200000012ff */
[----:B------:R-:W5:Y:S01]  /*fcd0*/  LD.E.128 R48, desc[UR42][R48.64] ;  /* 0x0000002a30307980 */ /* 0x000f62000c101d00 */
[----:B------:R-:W-:Y:S02]  /*fce0*/  SHF.R.U64 R60, R60, 0x3, RZ ;  /* 0x000000033c3c7819 */ /* 0x000fe400000012ff */
[----:B------:R-:W-:Y:S01]  /*fcf0*/  SHF.R.U64 R9, R9, 0x3, RZ ;  /* 0x0000000309097819 */ /* 0x000fe200000012ff */
[----:B------:R-:W5:Y:S01]  /*fd00*/  LD.E.128 R72, desc[UR42][R72.64] ;  /* 0x0000002a48487980 */ /* 0x000f62000c101d00 */
[----:B------:R-:W-:Y:S02]  /*fd10*/  SEL R0, RZ, 0x1, P2 ;  /* 0x00000001ff007807 */ /* 0x000fe40001000000 */
[----:B------:R-:W-:Y:S01]  /*fd20*/  ISETP.GE.AND P0, PT, R156, R20, PT ;  /* 0x000000149c00720c */ /* 0x000fe20003f06270 */
[----:B------:R-:W-:Y:S01]  /*fd30*/  IMAD.IADD R5, R5, 0x1, R81 ;  /* 0x0000000105057824 */ /* 0x000fe200078e0251 */
[----:B------:R-:W-:Y:S01]  /*fd40*/  SHF.R.U64 R10, R10, 0x3, RZ ;  /* 0x000000030a0a7819 */ /* 0x000fe200000012ff */
        /* <DEDUP_REMOVED lines=9> */
[----:B------:R-:W-:Y:S01]  /*fde0*/  LOP3.LUT R0, R83, 0x2, R0, 0xe2, !PT ;  /* 0x0000000253007812 */ /* 0x000fe200078ee200 */
[----:B------:R-:W5:Y:S01]  /*fdf0*/  LD.E.128 R12, desc[UR42][R12.64] ;  /* 0x0000002a0c0c7980 */ /* 0x000f62000c101d00 */
[----:B------:R-:W-:-:S02]  /*fe00*/  SEL R6, RZ, 0xffffffff, P0 ;  /* 0xffffffffff067807 */ /* 0x000fc40000000000 */
[----:B------:R-:W-:Y:S01]  /*fe10*/  LOP3.LUT R76, R10, R11, RZ, 0x3c, !PT ;  /* 0x0000000b0a4c7212 */ /* 0x000fe200078e3cff */
[----:B------:R-:W5:Y:S01]  /*fe20*/  LD.E.128 R52, desc[UR42][R52.64] ;  /* 0x0000002a34347980 */ /* 0x000f62000c101d00 */
[-C--:B------:R-:W-:Y:S02]  /*fe30*/  ISETP.GE.AND P0, PT, R152, R20.reuse, PT ;  /* 0x000000149800720c */ /* 0x080fe40003f06270 */
[----:B------:R-:W-:Y:S01]  /*fe40*/  SHF.R.S32.HI R80, RZ, 0x1f, R7 ;  /* 0x0000001fff507819 */ /* 0x000fe20000011407 */
[----:B------:R-:W5:Y:S01]  /*fe50*/  LD.E.128 R8, desc[UR42][R8.64] ;  /* 0x0000002a08087980 */ /* 0x000f62000c101d00 */
[----:B------:R-:W-:Y:S01]  /*fe60*/  LOP3.LUT R0, R81, 0x4, R0, 0xe2, !PT ;  /* 0x0000000451007812 */ /* 0x000fe200078ee200 */
[----:B------:R-:W-:Y:S01]  /*fe70*/  IMAD.SHL.U32 R81, R6, 0x8, RZ ;  /* 0x0000000806517824 */ /* 0x000fe200078e00ff */
[----:B------:R-:W-:Y:S01]  /*fe80*/  SEL R6, RZ, 0xffffffff, P0 ;  /* 0xffffffffff067807 */ /* 0x000fe20000000000 */
[----:B------:R-:W5:Y:S01]  /*fe90*/  LD.E.128 R56, desc[UR42][R56.64] ;  /* 0x0000002a38387980 */ /* 0x000f62000c101d00 */
[----:B------:R-:W-:Y:S01]  /*fea0*/  IMAD R80, R80, UR4, RZ ;  /* 0x0000000450507c24 */ /* 0x000fe2000f8e02ff */
[----:B------:R-:W-:-:S02]  /*feb0*/  ISETP.GE.AND P0, PT, R88, R20, PT ;  /* 0x000000145800720c */ /* 0x000fc40003f06270 */
[----:B------:R-:W5:Y:S04]  /*fec0*/  LD.E.128 R60, desc[UR42][R60.64] ;  /* 0x0000002a3c3c7980 */ /* 0x000f68000c101d00 */
[----:B------:R-:W5:Y:S01]  /*fed0*/  LD.E.128 R76, desc[UR42][R76.64] ;  /* 0x0000002a4c4c7980 */ /* 0x000f62000c101d00 */
[----:B------:R-:W-:Y:S01]  /*fee0*/  LOP3.LUT R0, R81, 0x8, R0, 0xe2, !PT ;  /* 0x0000000851007812 */ /* 0x000fe200078ee200 */
[----:B------:R-:W-:Y:S01]  /*fef0*/  @!PT LDS RZ, [RZ] ;  /* 0x00000000fffff984 */ /* 0x000fe20000000800 */
[----:B------:R-:W-:Y:S01]  /*ff00*/  @!PT LDS RZ, [RZ] ;  /* 0x00000000fffff984 */ /* 0x000fe20000000800 */
[----:B------:R-:W-:Y:S01]  /*ff10*/  @!PT LDS RZ, [RZ] ;  /* 0x00000000fffff984 */ /* 0x000fe20000000800 */
[----:B------:R-:W-:Y:S01]  /*ff20*/  @!PT LDS RZ, [RZ] ;  /* 0x00000000fffff984 */ /* 0x000fe20000000800 */
[----:B------:R1:W-:Y:S06]  /*ff30*/  MEMBAR.ALL.CTA ;  /* 0x0000000000007992 */ /* 0x0003ec0000008000 */
[----:B-1----:R-:W1:Y:S01]  /*ff40*/  FENCE.VIEW.ASYNC.S ;  /* 0x00000000000073c6 */ /* 0x002e620000000000 */
[----:B------:R-:W-:Y:S01]  /*ff50*/  IMAD.SHL.U32 R83, R6, 0x10, RZ ;  /* 0x0000001006537824 */ /* 0x000fe200078e00ff */
[----:B------:R-:W-:Y:S01]  /*ff60*/  SEL R6, RZ, 0xffffffff, P0 ;  /* 0xffffffffff067807 */ /* 0x000fe20000000000 */
[----:B------:R-:W-:-:S02]  /*ff70*/  IMAD R81, R7, UR5, R80 ;  /* 0x0000000507517c24 */ /* 0x000fc4000f8e0250 */
[----:B------:R-:W-:Y:S01]  /*ff80*/  IMAD.WIDE.U32 R4, R7, UR4, R4 ;  /* 0x0000000407047c25 */ /* 0x000fe2000f8e0004 */
[----:B------:R-:W-:Y:S01]  /*ff90*/  ULDC.64 UR4, c[0x0][0xa80] ;  /* 0x0002a00000047ab9 */ /* 0x000fe20000000a00 */
[----:B------:R-:W-:Y:S02]  /*ffa0*/  LOP3.LUT R0, R83, 0x10, R0, 0xe2, !PT ;  /* 0x0000001053007812 */ /* 0x000fe400078ee200 */
[----:B------:R-:W-:Y:S02]  /*ffb0*/  VIADD R86, R192, 0x180 ;  /* 0x00000180c0567836 */ /* 0x000fe40000000000 */
[----:B------:R-:W-:Y:S01]  /*ffc0*/  IMAD.IADD R7, R5, 0x1, R81 ;  /* 0x0000000105077824 */ /* 0x000fe200078e0251 */
[----:B------:R-:W-:Y:S01]  /*ffd0*/  LEA R81, P1, R4, UR4, 0x1 ;  /* 0x0000000404517c11 */ /* 0x000fe2000f8208ff */
[----:B------:R-:W-:Y:S01]  /*ffe0*/  IMAD.SHL.U32 R83, R6, 0x20, RZ ;  /* 0x0000002006537824 */ /* 0x000fe200078e00ff */
[----:B------:R-:W-:Y:S01]  /*fff0*/  ISETP.GE.AND P0, PT, R86, R20, PT ;  /* 0x000000145600720c */ /* 0x000fe20003f06270 */
[----:B------:R-:W-:Y:S01]  /*10000*/  VIADD R84, R192, 0x1c0 ;  /* 0x000001c0c0547836 */ /* 0x000fe20000000000 */
[----:B------:R-:W-:-:S02]  /*10010*/  LEA.HI.X R82, R4, UR5, R7, 0x1, P1 ;  /* 0x0000000504527c11 */ /* 0x000fc400088f0c07 */
[----:B------:R-:W-:Y:S01]  /*10020*/  LOP3.LUT R80, R83, 0x20, R0, 0xe2, !PT ;  /* 0x0000002053507812 */ /* 0x000fe200078ee200 */
[----:B------:R-:W-:Y:S01]  /*10030*/  VIADD R0, R2, 0x28c20 ;  /* 0x00028c2002007836 */ /* 0x000fe20000000000 */
[----:B------:R-:W-:Y:S02]  /*10040*/  ISETP.GE.AND P1, PT, R21, R3, PT ;  /* 0x000000031500720c */ /* 0x000fe40003f26270 */
[----:B------:R-:W-:Y:S02]  /*10050*/  SEL R5, RZ, 0x40, P0 ;  /* 0x00000040ff057807 */ /* 0x000fe40000000000 */
[----:B------:R-:W-:Y:S02]  /*10060*/  ISETP.GE.AND P0, PT, R84, R20, PT ;  /* 0x000000145400720c */ /* 0x000fe40003f06270 */
[----:B------:R-:W-:Y:S02]  /*10070*/  LOP3.LUT R80, R80, R5, RZ, 0xfc, !PT ;  /* 0x0000000550507212 */ /* 0x000fe400078efcff */
[----:B------:R-:W-:-:S02]  /*10080*/  PRMT R0, RZ, 0x654, R0 ;  /* 0x00000654ff007816 */ /* 0x000fc40000000000 */
[----:B------:R-:W-:Y:S01]  /*10090*/  SEL R5, RZ, 0x80, P0 ;  /* 0x00000080ff057807 */ /* 0x000fe20000000000 */
[C---:B------:R-:W-:Y:S01]  /*100a0*/  VIADD R85, R192.reuse, 0x1c0 ;  /* 0x000001c0c0557836 */ /* 0x040fe20000000000 */
[----:B-1----:R1:W-:Y:S01]  /*100b0*/  SYNCS.ARRIVE.TRANS64.RED.A1T0 RZ, [R0+URZ], RZ ;  /* 0x000000ff00ff79a7 */ /* 0x0023e2000810043f */
[C---:B------:R-:W-:Y:S02]  /*100c0*/  VIADD R87, R192.reuse, 0x180 ;  /* 0x00000180c0577836 */ /* 0x040fe40000000000 */
[C---:B------:R-:W-:Y:S02]  /*100d0*/  VIADD R89, R192.reuse, 0x140 ;  /* 0x00000140c0597836 */ /* 0x040fe40000000000 */
[C---:B------:R-:W-:Y:S02]  /*100e0*/  VIADD R90, R192.reuse, 0x100 ;  /* 0x00000100c05a7836 */ /* 0x040fe40000000000 */
[----:B------:R-:W-:Y:S01]  /*100f0*/  VIADD R91, R192, 0xc0 ;  /* 0x000000c0c05b7836 */ /* 0x000fe20000000000 */
[----:B-1----:R-:W-:Y:S01]  /*10100*/  LOP3.LUT R0, R80, R5, RZ, 0xfc, !PT ;  /* 0x0000000550007212 */ /* 0x002fe200078efcff */
[----:B------:R-:W-:-:S02]  /*10110*/  VIADD R92, R192, 0x80 ;  /* 0x00000080c05c7836 */ /* 0x000fc40000000000 */
[----:B------:R-:W-:Y:S01]  /*10120*/  VIADD R93, R192, 0x40 ;  /* 0x00000040c05d7836 */ /* 0x000fe20000000000 */
[----:B------:R1:W2:Y:S01]  /*10130*/  SHFL.IDX PT, R4, R81, RZ, 0x181f ;  /* 0x00181fff51047589 */ /* 0x0002a200000e0000 */
[----:B------:R-:W-:Y:S03]  /*10140*/  BSSY B1, `(.L_x_3921) ;  /* 0x0000029000017945 */ /* 0x000fe60003800000 */
[----:B------:R1:W3:Y:S01]  /*10150*/  SHFL.IDX PT, R5, R82, RZ, 0x181f ;  /* 0x00181fff52057589 */ /* 0x0002e200000e0000 */
[----:B------:R-:W-:Y:S02]  /*10160*/  SHF.R.S32.HI R85, RZ, 0x1f, R85 ;  /* 0x0000001fff557819 */ /* 0x000fe40000011455 */
[----:B------:R-:W-:Y:S02]  /*10170*/  SHF.R.S32.HI R87, RZ, 0x1f, R87 ;  /* 0x0000001fff577819 */ /* 0x000fe40000011457 */
[----:B------:R-:W-:-:S02]  /*10180*/  SHF.R.S32.HI R89, RZ, 0x1f, R89 ;  /* 0x0000001fff597819 */ /* 0x000fc40000011459 */
[----:B------:R-:W-:Y:S02]  /*10190*/  SHF.R.S32.HI R90, RZ, 0x1f, R90 ;  /* 0x0000001fff5a7819 */ /* 0x000fe4000001145a */
[----:B------:R-:W-:Y:S02]  /*101a0*/  SHF.R.S32.HI R91, RZ, 0x1f, R91 ;  /* 0x0000001fff5b7819 */ /* 0x000fe4000001145b */
[----:B------:R-:W-:Y:S02]  /*101b0*/  SHF.R.S32.HI R92, RZ, 0x1f, R92 ;  /* 0x0000001fff5c7819 */ /* 0x000fe4000001145c */
[----:B------:R-:W-:Y:S01]  /*101c0*/  SHF.R.S32.HI R93, RZ, 0x1f, R93 ;  /* 0x0000001fff5d7819 */ /* 0x000fe2000001145d */
[----:B-1----:R-:W-:Y:S06]  /*101d0*/  @P1 BRA `(.L_x_3922) ;  /* 0x00000000007c1947 */ /* 0x002fec0003800000 */
[-C--:B------:R-:W-:Y:S02]  /*101e0*/  ISETP.GE.AND P0, PT, R192, R20.reuse, PT ;  /* 0x00000014c000720c */ /* 0x080fe40003f06270 */
[-C--:B------:R-:W-:Y:S02]  /*101f0*/  ISETP.GE.AND P1, PT, R158, R20.reuse, PT ;  /* 0x000000149e00720c */ /* 0x080fe40003f26270 */
[-C--:B------:R-:W-:Y:S02]  /*10200*/  ISETP.GE.AND P5, PT, R157, R20.reuse, PT ;  /* 0x000000149d00720c */ /* 0x080fe40003fa6270 */
[-C--:B------:R-:W-:Y:S02]  /*10210*/  ISETP.GE.AND P3, PT, R156, R20.reuse, PT ;  /* 0x000000149c00720c */ /* 0x080fe40003f66270 */
[----:B------:R-:W-:-:S05]  /*10220*/  ISETP.GE.AND P2, PT, R152, R20, PT ;  /* 0x000000149800720c */ /* 0x000fca0003f46270 */
[----:B--23--:R-:W-:-:S05]  /*10230*/  @!P0 IMAD.WIDE R6, R192, 0x2, R4 ;  /* 0x00000002c0068825 */ /* 0x00cfca00078e0204 */
[----:B-----5:R1:W-:Y:S02]  /*10240*/  @!P0 ST.E.128 desc[UR42][R6.64], R8 ;  /* 0x0000000806008985 */ /* 0x0203e4000c101d2a */
[-C--:B-1----:R-:W-:Y:S02]  /*10250*/  @!P1 LEA R6, P0, R158, R4.reuse, 0x1 ;  /* 0x000000049e069211 */ /* 0x082fe400078008ff */
[----:B------:R-:W-:Y:S02]  /*10260*/  @!P3 LEA R8, P6, R156, R4, 0x1 ;  /* 0x000000049c08b211 */ /* 0x000fe400078c08ff */
[-C--:B------:R-:W-:Y:S02]  /*10270*/  @!P1 LEA.HI.X R7, R158, R5.reuse, R93, 0x1, P0 ;  /* 0x000000059e079211 */ /* 0x080fe400000f0c5d */
[----:B------:R-:W-:Y:S02]  /*10280*/  LOP3.LUT P0, RZ, R80, 0x40, RZ, 0xc0, !PT ;  /* 0x0000004050ff7812 */ /* 0x000fe4000780c0ff */
[----:B------:R-:W-:Y:S01]  /*10290*/  @!P3 LEA.HI.X R9, R156, R5, R91, 0x1, P6 ;  /* 0x000000059c09b211 */ /* 0x000fe200030f0c5b */
[----:B------:R1:W-:Y:S01]  /*102a0*/  @!P1 ST.E.128 desc[UR42][R6.64], R24 ;  /* 0x0000001806009985 */ /* 0x0003e2000c101d2a */
[----:B------:R-:W-:-:S13]  /*102b0*/  ISETP.GE.AND P1, PT, R88, R20, PT ;  /* 0x000000145800720c */ /* 0x000fda0003f26270 */
[CC--:B------:R-:W-:Y:S02]  /*102c0*/  @!P1 LEA R10, P6, R88.reuse, R4.reuse, 0x1 ;  /* 0x00000004580a9211 */ /* 0x0c0fe400078c08ff */
[C---:B-1----:R-:W-:Y:S02]  /*102d0*/  @!P5 LEA R6, P4, R157.reuse, R4, 0x1 ;  /* 0x000000049d06d211 */ /* 0x042fe400078808ff */
[-C--:B------:R-:W-:Y:S02]  /*102e0*/  @!P1 LEA.HI.X R11, R88, R5.reuse, R89, 0x1, P6 ;  /* 0x00000005580b9211 */ /* 0x080fe400030f0c59 */
[----:B------:R-:W-:Y:S02]  /*102f0*/  @!P5 LEA.HI.X R7, R157, R5, R92, 0x1, P4 ;  /* 0x000000059d07d211 */ /* 0x000fe400020f0c5c */
[----:B------:R-:W-:-:S03]  /*10300*/  LOP3.LUT P4, RZ, R0, 0x80, RZ, 0xc0, !PT ;  /* 0x0000008000ff7812 */ /* 0x000fc6000788c0ff */
[----:B------:R1:W-:Y:S04]  /*10310*/  @!P5 ST.E.128 desc[UR42][R6.64], R32 ;  /* 0x000000200600d985 */ /* 0x0003e8000c101d2a */
[----:B------:R2:W-:Y:S01]  /*10320*/  @!P3 ST.E.128 desc[UR42][R8.64], R40 ;  /* 0x000000280800b985 */ /* 0x0005e2000c101d2a */
[-C--:B-1----:R-:W-:Y:S02]  /*10330*/  @!P2 LEA R6, P5, R152, R4.reuse, 0x1 ;  /* 0x000000049806a211 */ /* 0x082fe400078a08ff */
[-C--:B--2---:R-:W-:Y:S02]  /*10340*/  @P0 LEA R8, P3, R86, R4.reuse, 0x1 ;  /* 0x0000000456080211 */ /* 0x084fe400078608ff */
[----:B------:R-:W-:Y:S02]  /*10350*/  @!P2 LEA.HI.X R7, R152, R5, R90, 0x1, P5 ;  /* 0x000000059807a211 */ /* 0x000fe400028f0c5a */
[----:B------:R-:W-:-:S02]  /*10360*/  @P4 LEA R4, P5, R84, R4, 0x1 ;  /* 0x0000000454044211 */ /* 0x000fc400078a08ff */
[-C--:B------:R-:W-:Y:S01]  /*10370*/  @P0 LEA.HI.X R9, R86, R5.reuse, R87, 0x1, P3 ;  /* 0x0000000556090211 */ /* 0x080fe200018f0c57 */
[----:B------:R1:W-:Y:S01]  /*10380*/  @!P2 ST.E.128 desc[UR42][R6.64], R48 ;  /* 0x000000300600a985 */ /* 0x0003e2000c101d2a */
[----:B------:R-:W-:-:S03]  /*10390*/  @P4 LEA.HI.X R5, R84, R5, R85, 0x1, P5 ;  /* 0x0000000554054211 */ /* 0x000fc600028f0c55 */
[----:B------:R1:W-:Y:S04]  /*103a0*/  @!P1 ST.E.128 desc[UR42][R10.64], R56 ;  /* 0x000000380a009985 */ /* 0x0003e8000c101d2a */
[----:B------:R1:W-:Y:S04]  /*103b0*/  @P0 ST.E.128 desc[UR42][R8.64], R64 ;  /* 0x0000004008000985 */ /* 0x0003e8000c101d2a */
[----:B------:R1:W-:Y:S02]  /*103c0*/  @P4 ST.E.128 desc[UR42][R4.64], R72 ;  /* 0x0000004804004985 */ /* 0x0003e4000c101d2a */
.L_x_3922:
[----:B------:R-:W-:Y:S05]  /*103d0*/  BSYNC B1 ;  /* 0x0000000000017941 */ /* 0x000fea0003800000 */
.L_x_3921:
[----:B-1----:R-:W-:Y:S01]  /*103e0*/  VIADD R6, R21, 0x20 ;  /* 0x0000002015067836 */ /* 0x002fe20000000000 */
[----:B---3--:R1:W3:Y:S04]  /*103f0*/  SHFL.IDX PT, R5, R82, 0x1, 0x181f ;  /* 0x00381f0052057f89 */ /* 0x0082e800000e0000 */
[----:B------:R-:W-:Y:S01]  /*10400*/  ISETP.GE.AND P0, PT, R6, R3, PT ;  /* 0x000000030600720c */ /* 0x000fe20003f06270 */
[----:B--2---:R1:W2:-:S12]  /*10410*/  SHFL.IDX PT, R4, R81, 0x1, 0x181f ;  /* 0x00381f0051047f89 */ /* 0x00429800000e0000 */
[----:B-1----:R-:W-:Y:S05]  /*10420*/  @P0 BRA `(.L_x_3923) ;  /* 0x0000002c00ac0947 */ /* 0x002fea0003800000 */
[-C--:B------:R-:W-:Y:S02]  /*10430*/  ISETP.GE.AND P6, PT, R192, R20.reuse, PT ;  /* 0x00000014c000720c */ /* 0x080fe40003fc6270 */
[-C--:B------:R-:W-:Y:S02]  /*10440*/  ISETP.GE.AND P5, PT, R158, R20.reuse, PT ;  /* 0x000000149e00720c */ /* 0x080fe40003fa6270 */
[-C--:B------:R-:W-:Y:S02]  /*10450*/  ISETP.GE.AND P3, PT, R157, R20.reuse, PT ;  /* 0x000000149d00720c */ /* 0x080fe40003f66270 */
[-C--:B------:R-:W-:Y:S02]  /*10460*/  ISETP.GE.AND P2, PT, R156, R20.reuse, PT ;  /* 0x000000149c00720c */ /* 0x080fe40003f46270 */
[-C--:B------:R-:W-:Y:S02]  /*10470*/  ISETP.GE.AND P1, PT, R152, R20.reuse, PT ;  /* 0x000000149800720c */ /* 0x080fe40003f26270 */
[----:B------:R-:W-:-:S03]  /*10480*/  ISETP.GE.AND P0, PT, R88, R20, PT ;  /* 0x000000145800720c */ /* 0x000fc60003f06270 */
[----:B--23--:R-:W-:Y:S02]  /*10490*/  @!P6 IMAD.WIDE R6, R192, 0x2, R4 ;  /* 0x00000002c006e825 */ /* 0x00cfe400078e0204 */
[----:B-----5:R-:W-:-:S03]  /*104a0*/  @!P5 LEA R8, P4, R158, R4, 0x1 ;  /* 0x000000049e08d211 */ /* 0x020fc600078808ff */
[----:B------:R1:W-:Y:S01]  /*104b0*/  @!P6 ST.E.128 desc[UR42][R6.64], R12 ;  /* 0x0000000c0600e985 */ /* 0x0003e2000c101d2a */
[----:B------:R-:W-:Y:S02]  /*104c0*/  @!P5 LEA.HI.X R9, R158, R5, R93, 0x1, P4 ;  /* 0x000000059e09d211 */ /* 0x000fe400020f0c5d */
[----:B------:R-:W-:-:S03]  /*104d0*/  LOP3.LUT P4, RZ, R80, 0x40, RZ, 0xc0, !PT ;  /* 0x0000004050ff7812 */ /* 0x000fc6000788c0ff */
[----:B------:R2:W-:Y:S01]  /*104e0*/  @!P5 ST.E.128 desc[UR42][R8.64], R28 ;  /* 0x0000001c0800d985 */ /* 0x0005e2000c101d2a */
[----:B-1----:R-:W-:-:S04]  /*104f0*/  @!P3 LEA R6, P6, R157, R4, 0x1 ;  /* 0x000000049d06b211 */ /* 0x002fc800078c08ff */
[----:B------:R-:W-:Y:S02]  /*10500*/  @!P3 LEA.HI.X R7, R157, R5, R92, 0x1, P6 ;  /* 0x000000059d07b211 */ /* 0x000fe400030f0c5c */
[----:B--2---:R-:W-:-:S03]  /*10510*/  @!P2 LEA R8, P5, R156, R4, 0x1 ;  /* 0x000000049c08a211 */ /* 0x004fc600078a08ff */
[----:B------:R1:W-:Y:S01]  /*10520*/  @!P3 ST.E.128 desc[UR42][R6.64], R36 ;  /* 0x000000240600b985 */ /* 0x0003e2000c101d2a */
[-C--:B------:R-:W-:Y:S02]  /*10530*/  @!P0 LEA R10, P3, R88, R4.reuse, 0x1 ;  /* 0x00000004580a8211 */ /* 0x080fe400078608ff */
[-C--:B------:R-:W-:Y:S02]  /*10540*/  @!P2 LEA.HI.X R9, R156, R5.reuse, R91, 0x1, P5 ;  /* 0x000000059c09a211 */ /* 0x080fe400028f0c5b */
[-C--:B------:R-:W-:Y:S02]  /*10550*/  @P4 LEA R12, P5, R86, R4.reuse, 0x1 ;  /* 0x00000004560c4211 */ /* 0x080fe400078a08ff */
[-C--:B------:R-:W-:Y:S01]  /*10560*/  @!P0 LEA.HI.X R11, R88, R5.reuse, R89, 0x1, P3 ;  /* 0x00000005580b8211 */ /* 0x080fe200018f0c59 */
[----:B------:R4:W-:Y:S01]  /*10570*/  @!P2 ST.E.128 desc[UR42][R8.64], R44 ;  /* 0x0000002c0800a985 */ /* 0x0009e2000c101d2a */
[----:B------:R-:W-:Y:S02]  /*10580*/  @P4 LEA.HI.X R13, R86, R5, R87, 0x1, P5 ;  /* 0x00000005560d4211 */ /* 0x000fe400028f0c57 */
[----:B-1----:R-:W-:-:S04]  /*10590*/  @!P1 LEA R6, P6, R152, R4, 0x1 ;  /* 0x0000000498069211 */ /* 0x002fc800078c08ff */
[----:B------:R-:W-:-:S05]  /*105a0*/  @!P1 LEA.HI.X R7, R152, R5, R90, 0x1, P6 ;  /* 0x0000000598079211 */ /* 0x000fca00030f0c5a */
[----:B------:R4:W-:Y:S04]  /*105b0*/  @!P1 ST.E.128 desc[UR42][R6.64], R52 ;  /* 0x0000003406009985 */ /* 0x0009e8000c101d2a */
[----:B------:R4:W-:Y:S01]  /*105c0*/  @!P0 ST.E.128 desc[UR42][R10.64], R60 ;  /* 0x0000003c0a008985 */ /* 0x0009e2000c101d2a */
[----:B------:R-:W-:-:S03]  /*105d0*/  LOP3.LUT P0, RZ, R0, 0x80, RZ, 0xc0, !PT ;  /* 0x0000008000ff7812 */ /* 0x000fc6000780c0ff */
[----:B------:R4:W-:Y:S10]  /*105e0*/  @P4 ST.E.128 desc[UR42][R12.64], R68 ;  /* 0x000000440c004985 */ /* 0x0009f4000c101d2a */
[----:B------:R-:W-:Y:S05]  /*105f0*/  @!P0 BRA `(.L_x_3923) ;  /* 0x0000002c00388947 */ /* 0x000fea0003800000 */
[----:B------:R-:W-:-:S04]  /*10600*/  LEA R4, P0, R84, R4, 0x1 ;  /* 0x0000000454047211 */ /* 0x000fc800078008ff */
[----:B------:R-:W-:-:S05]  /*10610*/  LEA.HI.X R5, R84, R5, R85, 0x1, P0 ;  /* 0x0000000554057211 */ /* 0x000fca00000f0c55 */
[----:B------:R1:W-:Y:S01]  /*10620*/  ST.E.128 desc[UR42][R4.64], R76 ;  /* 0x0000004c04007985 */ /* 0x0003e2000c101d2a */
[----:B------:R-:W-:Y:S05]  /*10630*/  BRA `(.L_x_3923) ;  /* 0x0000002c00287947 */ /* 0x000fea0003800000 */
.L_x_3920:
[----:B-1-3--:R-:W2:Y:S01]  /*10640*/  LDL.LU R8, [R1+0x38] ;  /* 0x0000380001087983 */ /* 0x00aea20000300800 */
[----:B------:R-:W-:Y:S01]  /*10650*/  ULDC.64 UR4, c[0x0][0xb08] ;  /* 0x0002c20000047ab9 */ /* 0x000fe20000000a00 */
[----:B------:R-:W1:Y:S02]  /*10660*/  LDC R9, c[0x0][0xbe8] ;  /* 0x0002fa00ff097b82 */ /* 0x000e640000000800 */
[----:B------:R-:W3:Y:S04]  /*10670*/  LDL R7, [R1+0x50] ;  /* 0x0000500001077983 */ /* 0x000ee80000100800 */
[----:B------:R-:W3:Y:S01]  /*10680*/  LDL.LU R10, [R1+0x28] ;  /* 0x00002800010a7983 */ /* 0x000ee20000300800 */
[----:B------:R-:W-:Y:S01]  /*10690*/  IMAD R6, R5, UR4, RZ ;  /* 0x0000000405067c24 */ /* 0x000fe2000f8e02ff */
[----:B------:R-:W-:Y:S01]  /*106a0*/  BSSY B1, `(.L_x_3924) ;  /* 0x0000110000017945 */ /* 0x000fe20003800000 */
[----:B------:R-:W-:-:S02]  /*106b0*/  VIADD R21, R197, 0xf8 ;  /* 0x000000f8c5157836 */ /* 0x000fc40000000000 */
[C---:B------:R-:W-:Y:S02]  /*106c0*/  IMAD R6, R4.reuse, UR5, R6 ;  /* 0x0000000504067c24 */ /* 0x040fe4000f8e0206 */
[----:B------:R-:W-:Y:S01]  /*106d0*/  IMAD.WIDE.U32 R4, R4, UR4, RZ ;  /* 0x0000000404047c25 */ /* 0x000fe2000f8e00ff */
[----:B------:R-:W-:Y:S01]  /*106e0*/  ULDC.64 UR4, c[0x0][0xb38] ;  /* 0x0002ce0000047ab9 */ /* 0x000fe20000000a00 */
[----:B------:R-:W-:Y:S02]  /*106f0*/  SHF.R.S32.HI R21, RZ, 0x1f, R21 ;  /* 0x0000001fff157819 */ /* 0x000fe40000011415 */
[----:B------:R-:W-:Y:S01]  /*10700*/  IMAD.IADD R5, R5, 0x1, R6 ;  /* 0x0000000105057824 */ /* 0x000fe200078e0206 */
[----:B------:R-:W-:Y:S01]  /*10710*/  SHF.R.S32.HI R6, RZ, 0x1f, R0 ;  /* 0x0000001fff067819 */ /* 0x000fe20000011400 */
[----:B------:R-:W-:Y:S02]  /*10720*/  VIADD R156, R197, 0xf0 ;  /* 0x000000f0c59c7836 */ /* 0x000fe40000000000 */
[----:B------:R-:W-:Y:S01]  /*10730*/  IMAD.WIDE.U32 R4, R184, UR4, R4 ;  /* 0x00000004b8047c25 */ /* 0x000fe2000f8e0004 */
[----:B-1----:R-:W-:-:S03]  /*10740*/  ISETP.NE.AND P0, PT, R9, 0x1, PT ;  /* 0x000000010900780c */ /* 0x002fc60003f05270 */
[----:B------:R-:W-:Y:S01]  /*10750*/  IMAD R5, R184, UR5, R5 ;  /* 0x00000005b8057c24 */ /* 0x000fe2000f8e0205 */
[----:B------:R-:W-:Y:S01]  /*10760*/  ULDC.64 UR4, c[0x0][0xb40] ;  /* 0x0002d00000047ab9 */ /* 0x000fe20000000a00 */
[----:B------:R-:W-:Y:S01]  /*10770*/  IMAD R3, R3, R9, RZ ;  /* 0x0000000903037224 */ /* 0x000fe200078e02ff */
[----:B------:R-:W-:Y:S01]  /*10780*/  SHF.R.S32.HI R156, RZ, 0x1f, R156 ;  /* 0x0000001fff9c7819 */ /* 0x000fe2000001149c */
[----:B------:R-:W-:Y:S02]  /*10790*/  IMAD R6, R6, UR4, RZ ;  /* 0x0000000406067c24 */ /* 0x000fe4000f8e02ff */
[----:B------:R-:W-:-:S04]  /*107a0*/  IMAD.WIDE.U32 R4, R0, UR4, R4 ;  /* 0x0000000400047c25 */ /* 0x000fc8000f8e0004 */
[----:B------:R-:W-:Y:S01]  /*107b0*/  IMAD R6, R0, UR5, R6 ;  /* 0x0000000500067c24 */ /* 0x000fe2000f8e0206 */
[----:B------:R-:W-:Y:S01]  /*107c0*/  ULDC.64 UR4, c[0x0][0xb48] ;  /* 0x0002d20000047ab9 */ /* 0x000fe20000000a00 */
[----:B------:R-:W1:Y:S01]  /*107d0*/  @P0 LDC R0, c[0x0][0xbf0] ;  /* 0x0002fc00ff000b82 */ /* 0x000e620000000800 */
[----:B------:R-:W-:Y:S02]  /*107e0*/  VIADD R158, R197, 0xe8 ;  /* 0x000000e8c59e7836 */ /* 0x000fe40000000000 */
[----:B------:R-:W-:Y:S02]  /*107f0*/  IMAD.IADD R5, R5, 0x1, R6 ;  /* 0x0000000105057824 */ /* 0x000fe400078e0206 */
[C---:B------:R-:W-:Y:S01]  /*10800*/  VIADD R160, R197.reuse, 0xe0 ;  /* 0x000000e0c5a07836 */ /* 0x040fe20000000000 */
[----:B------:R-:W-:Y:S01]  /*10810*/  SHF.R.S32.HI R158, RZ, 0x1f, R158 ;  /* 0x0000001fff9e7819 */ /* 0x000fe2000001149e */
        /* <DEDUP_REMOVED lines=33> */
[----:B------:R-:W-:-:S02]  /*10a30*/  VIADD R157, R197, 0xe8 ;  /* 0x000000e8c59d7836 */ /* 0x000fc40000000000 */
[C---:B------:R-:W-:Y:S02]  /*10a40*/  VIADD R159, R197.reuse, 0xe0 ;  /* 0x000000e0c59f7836 */ /* 0x040fe40000000000 */
[C---:B------:R-:W-:Y:S02]  /*10a50*/  VIADD R161, R197.reuse, 0xd8 ;  /* 0x000000d8c5a17836 */ /* 0x040fe40000000000 */
[C---:B------:R-:W-:Y:S02]  /*10a60*/  VIADD R163, R197.reuse, 0xd0 ;  /* 0x000000d0c5a37836 */ /* 0x040fe40000000000 */
[C---:B------:R-:W-:Y:S02]  /*10a70*/  VIADD R165, R197.reuse, 0xc8 ;  /* 0x000000c8c5a57836 */ /* 0x040fe40000000000 */
[C---:B------:R-:W-:Y:S02]  /*10a80*/  VIADD R167, R197.reuse, 0xc0 ;  /* 0x000000c0c5a77836 */ /* 0x040fe40000000000 */
        /* <DEDUP_REMOVED lines=10> */
[----:B------:R-:W-:Y:S02]  /*10b30*/  VIADD R220, R197, 0x68 ;  /* 0x00000068c5dc7836 */ /* 0x000fe40000000000 */
[----:B--2---:R-:W-:-:S04]  /*10b40*/  IMAD.WIDE.U32 R4, R8, UR4, R4 ;  /* 0x0000000408047c25 */ /* 0x004fc8000f8e0004 */
[----:B------:R-:W-:Y:S01]  /*10b50*/  IMAD R5, R8, UR5, R5 ;  /* 0x0000000508057c24 */ /* 0x000fe2000f8e0205 */
[----:B------:R-:W-:Y:S01]  /*10b60*/  ULDC.64 UR4, c[0x0][0xb30] ;  /* 0x0002cc0000047ab9 */ /* 0x000fe20000000a00 */
[----:B------:R-:W2:Y:S01]  /*10b70*/  @P0 LDC R8, c[0x0][0xbec] ;  /* 0x0002fb00ff080b82 */ /* 0x000ea20000000800 */
[----:B---3--:R-:W-:-:S04]  /*10b80*/  IMAD R7, R10, 0x40, R7 ;  /* 0x000000400a077824 */ /* 0x008fc800078e0207 */
[----:B------:R-:W-:Y:S02]  /*10b90*/  IMAD.MOV.U32 R6, RZ, RZ, R7 ;  /* 0x000000ffff067224 */ /* 0x000fe400078e0007 */
[----:B--2---:R-:W-:-:S05]  /*10ba0*/  @P0 IMAD.HI.U32 R8, R7, R8, RZ ;  /* 0x0000000807080227 */ /* 0x004fca00078e00ff */
[----:B-1----:R-:W-:-:S05]  /*10bb0*/  @P0 SHF.R.U32.HI R6, RZ, R0, R8 ;  /* 0x00000000ff060219 */ /* 0x002fca0000011608 */
[----:B------:R-:W-:Y:S02]  /*10bc0*/  IMAD.MOV R0, RZ, RZ, -R6 ;  /* 0x000000ffff007224 */ /* 0x000fe400078e0a06 */
[----:B------:R-:W-:-:S04]  /*10bd0*/  IMAD.WIDE.U32 R4, R6, UR4, R4 ;  /* 0x0000000406047c25 */ /* 0x000fc8000f8e0004 */
[----:B------:R-:W-:Y:S01]  /*10be0*/  IMAD R0, R9, R0, R7 ;  /* 0x0000000009007224 */ /* 0x000fe200078e0207 */
[----:B------:R-:W-:Y:S01]  /*10bf0*/  SHF.R.S32.HI R7, RZ, 0x1f, R6 ;  /* 0x0000001fff077819 */ /* 0x000fe20000011406 */
[----:B------:R-:W-:-:S04]  /*10c00*/  IMAD R9, R10, 0x40, R195 ;  /* 0x000000400a097824 */ /* 0x000fc800078e02c3 */
        /* <DEDUP_REMOVED lines=10> */
[----:B------:R-:W-:-:S04]  /*10cb0*/  IMAD.IADD R6, R5, 0x1, R6 ;  /* 0x0000000105067824 */ /* 0x000fc800078e0206 */
[----:B------:R1:W2:Y:S01]  /*10cc0*/  SHFL.IDX PT, R13, R0, RZ, 0x1c1f ;  /* 0x001c1fff000d7589 */ /* 0x0002a200000e0000 */
[----:B------:R-:W-:Y:S01]  /*10cd0*/  LEA.HI.X R8, R4, UR5, R6, 0x2, P0 ;  /* 0x0000000504087c11 */ /* 0x000fe200080f1406 */
[----:B------:R-:W-:Y:S01]  /*10ce0*/  VIADD R4, R2, 0x28c20 ;  /* 0x00028c2002047836 */ /* 0x000fe20000000000 */
[----:B------:R-:W-:-:S03]  /*10cf0*/  ISETP.GE.AND P0, PT, R9, R3, PT ;  /* 0x000000030900720c */ /* 0x000fc60003f06270 */
[----:B------:R1:W3:Y:S01]  /*10d00*/  SHFL.IDX PT, R12, R8, RZ, 0x1c1f ;  /* 0x001c1fff080c7589 */ /* 0x0002e200000e0000 */
[----:B------:R-:W-:-:S04]  /*10d10*/  PRMT R4, RZ, 0x654, R4 ;  /* 0x00000654ff047816 */ /* 0x000fc80000000004 */
[----:B------:R1:W-:Y:S05]  /*10d20*/  SYNCS.ARRIVE.TRANS64.RED.A1T0 RZ, [R4+URZ], RZ ;  /* 0x000000ff04ff79a7 */ /* 0x0003ea000810043f */
[----:B------:R-:W-:Y:S05]  /*10d30*/  @P0 BRA `(.L_x_3925) ;  /* 0x0000000800980947 */ /* 0x000fea0003800000 */
[----:B------:R-:W-:Y:S01]  /*10d40*/  ULDC UR4, c[0x0][0xac8] ;  /* 0x0002b20000047ab9 */ /* 0x000fe20000000800 */
[----:B------:R-:W-:Y:S01]  /*10d50*/  SHF.R.S32.HI R6, RZ, 0x1f, R197 ;  /* 0x0000001fff067819 */ /* 0x000fe200000114c5 */
[C---:B------:R-:W-:Y:S01]  /*10d60*/  VIADD R7, R197.reuse, 0x8 ;  /* 0x00000008c5077836 */ /* 0x040fe20000000000 */
[C---:B------:R-:W-:Y:S01]  /*10d70*/  ISETP.GE.AND P0, PT, R197.reuse, UR4, PT ;  /* 0x00000004c5007c0c */ /* 0x040fe2000bf06270 */
[C---:B------:R-:W-:Y:S01]  /*10d80*/  VIADD R11, R197.reuse, 0x8 ;  /* 0x00000008c50b7836 */ /* 0x040fe20000000000 */
[----:B------:R-:W-:Y:S01]  /*10d90*/  ISETP.GE.AND P4, PT, R220, UR4, PT ;  /* 0x00000004dc007c0c */ /* 0x000fe2000bf86270 */
[----:B------:R-:W-:-:S03]  /*10da0*/  VIADD R10, R197, 0x18 ;  /* 0x00000018c50a7836 */ /* 0x000fc60000000000 */
[----:B------:R-:W-:-:S07]  /*10db0*/  SHF.R.S32.HI R11, RZ, 0x1f, R11 ;  /* 0x0000001fff0b7819 */ /* 0x000fce000001140b */
[----:B-12---:R-:W-:-:S04]  /*10dc0*/  @!P0 LEA R4, P1, R197, R13, 0x2 ;  /* 0x0000000dc5048211 */ /* 0x006fc800078210ff */
[C---:B---3--:R-:W-:Y:S01]  /*10dd0*/  @!P0 LEA.HI.X R5, R197.reuse, R12, R6, 0x2, P1 ;  /* 0x0000000cc5058211 */ /* 0x048fe200008f1406 */
[----:B------:R-:W-:-:S04]  /*10de0*/  VIADD R6, R197, 0x10 ;  /* 0x00000010c5067836 */ /* 0x000fc80000000000 */
[----:B------:R1:W-:Y:S01]  /*10df0*/  @!P0 ST.E.64 desc[UR42][R4.64], R24 ;  /* 0x0000001804008985 */ /* 0x0003e2000c101b2a */
[----:B------:R-:W-:-:S13]  /*10e00*/  ISETP.GE.AND P0, PT, R7, UR4, PT ;  /* 0x0000000407007c0c */ /* 0x000fda000bf06270 */
[----:B-1----:R-:W-:-:S04]  /*10e10*/  @!P0 LEA R4, P1, R7, R13, 0x2 ;  /* 0x0000000d07048211 */ /* 0x002fc800078210ff */
[----:B------:R-:W-:Y:S01]  /*10e20*/  @!P0 LEA.HI.X R5, R7, R12, R11, 0x2, P1 ;  /* 0x0000000c07058211 */ /* 0x000fe200008f140b */
[C---:B------:R-:W-:Y:S01]  /*10e30*/  VIADD R11, R197.reuse, 0x10 ;  /* 0x00000010c50b7836 */ /* 0x040fe20000000000 */
[----:B------:R-:W-:Y:S01]  /*10e40*/  ISETP.GE.AND P1, PT, R10, UR4, PT ;  /* 0x000000040a007c0c */ /* 0x000fe2000bf26270 */
[----:B------:R-:W-:Y:S02]  /*10e50*/  VIADD R7, R197, 0x20 ;  /* 0x00000020c5077836 */ /* 0x000fe40000000000 */
[----:B------:R1:W-:Y:S01]  /*10e60*/  @!P0 ST.E.64 desc[UR42][R4.64], R28 ;  /* 0x0000001c04008985 */ /* 0x0003e2000c101b2a */
[----:B------:R-:W-:Y:S02]  /*10e70*/  ISETP.GE.AND P0, PT, R6, UR4, PT ;  /* 0x0000000406007c0c */ /* 0x000fe4000bf06270 */
[----:B------:R-:W-:-:S11]  /*10e80*/  SHF.R.S32.HI R11, RZ, 0x1f, R11 ;  /* 0x0000001fff0b7819 */ /* 0x000fd6000001140b */
[----:B-1----:R-:W-:-:S04]  /*10e90*/  @!P0 LEA R4, P2, R6, R13, 0x2 ;  /* 0x0000000d06048211 */ /* 0x002fc800078410ff */
[----:B------:R-:W-:Y:S01]  /*10ea0*/  @!P0 LEA.HI.X R5, R6, R12, R11, 0x2, P2 ;  /* 0x0000000c06058211 */ /* 0x000fe200010f140b */
[C---:B------:R-:W-:Y:S02]  /*10eb0*/  VIADD R11, R197.reuse, 0x18 ;  /* 0x00000018c50b7836 */ /* 0x040fe40000000000 */
[----:B------:R-:W-:Y:S02]  /*10ec0*/  VIADD R6, R197, 0x28 ;  /* 0x00000028c5067836 */ /* 0x000fe40000000000 */
[----:B------:R1:W-:Y:S01]  /*10ed0*/  @!P0 ST.E.64 desc[UR42][R4.64], R32 ;  /* 0x0000002004008985 */ /* 0x0003e2000c101b2a */
[----:B------:R-:W-:Y:S02]  /*10ee0*/  SHF.R.S32.HI R11, RZ, 0x1f, R11 ;  /* 0x0000001fff0b7819 */ /* 0x000fe4000001140b */
[----:B------:R-:W-:Y:S02]  /*10ef0*/  ISETP.GE.AND P0, PT, R7, UR4, PT ;  /* 0x0000000407007c0c */ /* 0x000fe4000bf06270 */
[----:B-1----:R-:W-:-:S04]  /*10f00*/  @!P1 LEA R4, P2, R10, R13, 0x2 ;  /* 0x0000000d0a049211 */ /* 0x002fc800078410ff */
[----:B------:R-:W-:Y:S01]  /*10f10*/  @!P1 LEA.HI.X R5, R10, R12, R11, 0x2, P2 ;  /* 0x0000000c0a059211 */ /* 0x000fe200010f140b */
[C---:B------:R-:W-:Y:S02]  /*10f20*/  VIADD R11, R197.reuse, 0x20 ;  /* 0x00000020c50b7836 */ /* 0x040fe40000000000 */
[----:B------:R-:W-:Y:S02]  /*10f30*/  VIADD R10, R197, 0x30 ;  /* 0x00000030c50a7836 */ /* 0x000fe40000000000 */
[----:B------:R1:W-:Y:S01]  /*10f40*/  @!P1 ST.E.64 desc[UR42][R4.64], R36 ;  /* 0x0000002404009985 */ /* 0x0003e2000c101b2a */
[----:B------:R-:W-:Y:S02]  /*10f50*/  ISETP.GE.AND P1, PT, R6, UR4, PT ;  /* 0x0000000406007c0c */ /* 0x000fe4000bf26270 */
[----:B------:R-:W-:Y:S02]  /*10f60*/  SHF.R.S32.HI R11, RZ, 0x1f, R11 ;  /* 0x0000001fff0b7819 */ /* 0x000fe4000001140b */
        /* <DEDUP_REMOVED lines=42> */
[----:B------:R-:W-:-:S02]  /*11210*/  ISETP.GE.AND P3, PT, R10, UR4, PT ;  /* 0x000000040a007c0c */ /* 0x000fc4000bf66270 */
[----:B-1----:R-:W-:-:S04]  /*11220*/  @!P0 LEA R4, P2, R7, R13, 0x2 ;  /* 0x0000000d07048211 */ /* 0x002fc800078410ff */
[----:B------:R-:W-:Y:S01]  /*11230*/  @!P0 LEA.HI.X R5, R7, R12, R11, 0x2, P2 ;  /* 0x0000000c07058211 */ /* 0x000fe200010f140b */
[----:B------:R-:W-:Y:S01]  /*11240*/  VIADD R7, R197, 0x58 ;  /* 0x00000058c5077836 */ /* 0x000fe20000000000 */
[----:B------:R-:W-:Y:S01]  /*11250*/  ISETP.GE.AND P2, PT, R183, UR4, PT ;  /* 0x00000004b7007c0c */ /* 0x000fe2000bf46270 */
[----:B------:R-:W-:Y:S02]  /*11260*/  VIADD R11, R197, 0x60 ;  /* 0x00000060c50b7836 */ /* 0x000fe40000000000 */
[----:B------:R1:W-:Y:S01]  /*11270*/  @!P0 ST.E.64 desc[UR42][R4.64], R64 ;  /* 0x0000004004008985 */ /* 0x0003e2000c101b2a */
[----:B------:R-:W-:Y:S02]  /*11280*/  SHF.R.S32.HI R7, RZ, 0x1f, R7 ;  /* 0x0000001fff077819 */ /* 0x000fe40000011407 */
[----:B------:R-:W-:Y:S02]  /*11290*/  SHF.R.S32.HI R11, RZ, 0x1f, R11 ;  /* 0x0000001fff0b7819 */ /* 0x000fe4000001140b */
[----:B-1----:R-:W-:-:S04]  /*112a0*/  @!P1 LEA R4, P0, R6, R13, 0x2 ;  /* 0x0000000d06049211 */ /* 0x002fc800078010ff */
[-C--:B------:R-:W-:Y:S02]  /*112b0*/  @!P1 LEA.HI.X R5, R6, R12.reuse, R7, 0x2, P0 ;  /* 0x0000000c06059211 */ /* 0x080fe400000f1407 */
[----:B------:R-:W-:Y:S02]  /*112c0*/  ISETP.GE.AND P0, PT, R218, UR4, PT ;  /* 0x00000004da007c0c */ /* 0x000fe4000bf06270 */
[-C--:B------:R-:W-:Y:S01]  /*112d0*/  @!P4 LEA R6, P6, R220, R13.reuse, 0x2 ;  /* 0x0000000ddc06c211 */ /* 0x080fe200078c10ff */
[----:B------:R1:W-:Y:S01]  /*112e0*/  @!P1 ST.E.64 desc[UR42][R4.64], R68 ;  /* 0x0000004404009985 */ /* 0x0003e2000c101b2a */
[----:B------:R-:W-:Y:S02]  /*112f0*/  ISETP.GE.AND P1, PT, R196, UR4, PT ;  /* 0x00000004c4007c0c */ /* 0x000fe4000bf26270 */
[----:B------:R-:W-:Y:S02]  /*11300*/  @!P4 LEA.HI.X R7, R220, R12, R222, 0x2, P6 ;  /* 0x0000000cdc07c211 */ /* 0x000fe400030f14de */
[----:B-1----:R-:W-:-:S04]  /*11310*/  @!P3 LEA R4, P5, R10, R13, 0x2 ;  /* 0x0000000d0a04b211 */ /* 0x002fc800078a10ff */
[----:B------:R-:W-:Y:S02]  /*11320*/  @!P3 LEA.HI.X R5, R10, R12, R11, 0x2, P5 ;  /* 0x0000000c0a05b211 */ /* 0x000fe400028f140b */
[----:B------:R-:W-:-:S03]  /*11330*/  @!P2 LEA R10, P6, R183, R13, 0x2 ;  /* 0x0000000db70aa211 */ /* 0x000fc600078c10ff */
[----:B------:R1:W-:Y:S01]  /*11340*/  @!P3 ST.E.64 desc[UR42][R4.64], R72 ;  /* 0x000000480400b985 */ /* 0x0003e2000c101b2a */
[----:B------:R-:W-:Y:S02]  /*11350*/  ISETP.GE.AND P3, PT, R181, UR4, PT ;  /* 0x00000004b5007c0c */ /* 0x000fe4000bf66270 */
[-C--:B------:R-:W-:Y:S01]  /*11360*/  @!P2 LEA.HI.X R11, R183, R12.reuse, R184, 0x2, P6 ;  /* 0x0000000cb70ba211 */ /* 0x080fe200030f14b8 */
[----:B------:R2:W-:Y:S01]  /*11370*/  @!P4 ST.E.64 desc[UR42][R6.64], R76 ;  /* 0x0000004c0600c985 */ /* 0x0005e2000c101b2a */
[-C--:B-1----:R-:W-:Y:S02]  /*11380*/  @!P0 LEA R4, P4, R218, R13.reuse, 0x2 ;  /* 0x0000000dda048211 */ /* 0x082fe400078810ff */
[----:B--2---:R-:W-:Y:S02]  /*11390*/  @!P1 LEA R6, P5, R196, R13, 0x2 ;  /* 0x0000000dc4069211 */ /* 0x004fe400078a10ff */
[----:B------:R-:W-:Y:S02]  /*113a0*/  @!P0 LEA.HI.X R5, R218, R12, R219, 0x2, P4 ;  /* 0x0000000cda058211 */ /* 0x000fe400020f14db */
[----:B------:R-:W-:-:S02]  /*113b0*/  ISETP.GE.AND P4, PT, R179, UR4, PT ;  /* 0x00000004b3007c0c */ /* 0x000fc4000bf86270 */
[----:B------:R-:W-:Y:S01]  /*113c0*/  @!P1 LEA.HI.X R7, R196, R12, R217, 0x2, P5 ;  /* 0x0000000cc4079211 */ /* 0x000fe200028f14d9 */
[----:B------:R1:W-:Y:S01]  /*113d0*/  @!P0 ST.E.64 desc[UR42][R4.64], R80 ;  /* 0x0000005004008985 */ /* 0x0003e2000c101b2a */
[----:B------:R-:W-:Y:S02]  /*113e0*/  ISETP.GE.AND P5, PT, R177, UR4, PT ;  /* 0x00000004b1007c0c */ /* 0x000fe4000bfa6270 */
[----:B------:R-:W-:Y:S01]  /*113f0*/  ISETP.GE.AND P0, PT, R175, UR4, PT ;  /* 0x00000004af007c0c */ /* 0x000fe2000bf06270 */
[----:B------:R2:W-:Y:S01]  /*11400*/  @!P1 ST.E.64 desc[UR42][R6.64], R84 ;  /* 0x0000005406009985 */ /* 0x0005e2000c101b2a */
[----:B------:R-:W-:-:S03]  /*11410*/  ISETP.GE.AND P1, PT, R173, UR4, PT ;  /* 0x00000004ad007c0c */ /* 0x000fc6000bf26270 */
[----:B------:R3:W-:Y:S01]  /*11420*/  @!P2 ST.E.64 desc[UR42][R10.64], R88 ;  /* 0x000000580a00a985 */ /* 0x0007e2000c101b2a */
[-C--:B-1----:R-:W-:Y:S02]  /*11430*/  @!P3 LEA R4, P6, R181, R13.reuse, 0x2 ;  /* 0x0000000db504b211 */ /* 0x082fe400078c10ff */
[-C--:B--2---:R-:W-:Y:S02]  /*11440*/  @!P4 LEA R6, P2, R179, R13.reuse, 0x2 ;  /* 0x0000000db306c211 */ /* 0x084fe400078410ff */
[-C--:B------:R-:W-:Y:S02]  /*11450*/  @!P3 LEA.HI.X R5, R181, R12.reuse, R182, 0x2, P6 ;  /* 0x0000000cb505b211 */ /* 0x080fe400030f14b6 */
[----:B---3--:R-:W-:Y:S02]  /*11460*/  @!P5 LEA R10, P6, R177, R13, 0x2 ;  /* 0x0000000db10ad211 */ /* 0x008fe400078c10ff */
[----:B------:R-:W-:Y:S01]  /*11470*/  @!P4 LEA.HI.X R7, R179, R12, R180, 0x2, P2 ;  /* 0x0000000cb307c211 */ /* 0x000fe200010f14b4 */
[----:B------:R1:W-:Y:S01]  /*11480*/  @!P3 ST.E.64 desc[UR42][R4.64], R92 ;  /* 0x0000005c0400b985 */ /* 0x0003e2000c101b2a */
[----:B------:R-:W-:-:S02]  /*11490*/  ISETP.GE.AND P2, PT, R171, UR4, PT ;  /* 0x00000004ab007c0c */ /* 0x000fc4000bf46270 */
[----:B------:R-:W-:Y:S01]  /*114a0*/  @!P5 LEA.HI.X R11, R177, R12, R178, 0x2, P6 ;  /* 0x0000000cb10bd211 */ /* 0x000fe200030f14b2 */
[----:B------:R2:W-:Y:S01]  /*114b0*/  @!P4 ST.E.64 desc[UR42][R6.64], R96 ;  /* 0x000000600600c985 */ /* 0x0005e2000c101b2a */
[----:B------:R-:W-:-:S03]  /*114c0*/  ISETP.GE.AND P4, PT, R167, UR4, PT ;  /* 0x00000004a7007c0c */ /* 0x000fc6000bf86270 */
[----:B------:R3:W-:Y:S01]  /*114d0*/  @!P5 ST.E.64 desc[UR42][R10.64], R100 ;  /* 0x000000640a00d985 */ /* 0x0007e2000c101b2a */
[----:B------:R-:W-:Y:S02]  /*114e0*/  ISETP.GE.AND P5, PT, R169, UR4, PT ;  /* 0x00000004a9007c0c */ /* 0x000fe4000bfa6270 */
[-C--:B-1----:R-:W-:Y:S02]  /*114f0*/  @!P0 LEA R4, P6, R175, R13.reuse, 0x2 ;  /* 0x0000000daf048211 */ /* 0x082fe400078c10ff */
[-C--:B--2---:R-:W-:Y:S02]  /*11500*/  @!P1 LEA R6, P3, R173, R13.reuse, 0x2 ;  /* 0x0000000dad069211 */ /* 0x084fe400078610ff */
[-C--:B------:R-:W-:Y:S02]  /*11510*/  @!P0 LEA.HI.X R5, R175, R12.reuse, R176, 0x2, P6 ;  /* 0x0000000caf058211 */ /* 0x080fe400030f14b0 */
[----:B------:R-:W-:Y:S02]  /*11520*/  @!P1 LEA.HI.X R7, R173, R12, R174, 0x2, P3 ;  /* 0x0000000cad079211 */ /* 0x000fe400018f14ae */
[----:B---3--:R-:W-:Y:S01]  /*11530*/  @!P2 LEA R10, P6, R171, R13, 0x2 ;  /* 0x0000000dab0aa211 */ /* 0x008fe200078c10ff */
[----:B------:R1:W-:Y:S01]  /*11540*/  @!P0 ST.E.64 desc[UR42][R4.64], R104 ;  /* 0x0000006804008985 */ /* 0x0003e2000c101b2a */
[----:B------:R-:W-:-:S02]  /*11550*/  ISETP.GE.AND P3, PT, R165, UR4, PT ;  /* 0x00000004a5007c0c */ /* 0x000fc4000bf66270 */
[----:B------:R-:W-:Y:S01]  /*11560*/  @!P2 LEA.HI.X R11, R171, R12, R172, 0x2, P6 ;  /* 0x0000000cab0ba211 */ /* 0x000fe200030f14ac */
[----:B------:R2:W-:Y:S01]  /*11570*/  @!P1 ST.E.64 desc[UR42][R6.64], R108 ;  /* 0x0000006c06009985 */ /* 0x0005e2000c101b2a */
[----:B------:R-:W-:-:S03]  /*11580*/  ISETP.GE.AND P0, PT, R163, UR4, PT ;  /* 0x00000004a3007c0c */ /* 0x000fc6000bf06270 */
[----:B------:R3:W-:Y:S01]  /*11590*/  @!P2 ST.E.64 desc[UR42][R10.64], R112 ;  /* 0x000000700a00a985 */ /* 0x0007e2000c101b2a */
[-C--:B-1----:R-:W-:Y:S02]  /*115a0*/  @!P5 LEA R4, P1, R169, R13.reuse, 0x2 ;  /* 0x0000000da904d211 */ /* 0x082fe400078210ff */
[-C--:B--2---:R-:W-:Y:S02]  /*115b0*/  @!P4 LEA R6, P2, R167, R13.reuse, 0x2 ;  /* 0x0000000da706c211 */ /* 0x084fe400078410ff */
[-C--:B------:R-:W-:Y:S02]  /*115c0*/  @!P5 LEA.HI.X R5, R169, R12.reuse, R170, 0x2, P1 ;  /* 0x0000000ca905d211 */ /* 0x080fe400008f14aa */
[----:B---3--:R-:W-:Y:S02]  /*115d0*/  @!P3 LEA R10, P6, R165, R13, 0x2 ;  /* 0x0000000da50ab211 */ /* 0x008fe400078c10ff */
[----:B------:R-:W-:Y:S01]  /*115e0*/  ISETP.GE.AND P1, PT, R161, UR4, PT ;  /* 0x00000004a1007c0c */ /* 0x000fe2000bf26270 */
        /* <DEDUP_REMOVED lines=18> */
[-C--:B------:R-:W-:Y:S02]  /*11710*/  @!P4 LEA.HI.X R5, R159, R12.reuse, R160, 0x2, P0 ;  /* 0x0000000c9f05c211 */ /* 0x080fe400000f14a0 */
[-C--:B------:R-:W-:Y:S02]  /*11720*/  @!P5 LEA R14, P0, R20, R13.reuse, 0x2 ;  /* 0x0000000d140ed211 */ /* 0x080fe400078010ff */
[----:B--2---:R-:W-:Y:S01]  /*11730*/  @!P2 LEA R6, P1, R152, R13, 0x2 ;  /* 0x0000000d9806a211 */ /* 0x004fe200078210ff */
[----:B------:R4:W-:Y:S01]  /*11740*/  @!P4 ST.E.64 desc[UR42][R4.64], R136 ;  /* 0x000000880400c985 */ /* 0x0009e2000c101b2a */
[-C--:B------:R-:W-:Y:S02]  /*11750*/  @!P5 LEA.HI.X R15, R20, R12.reuse, R21, 0x2, P0 ;  /* 0x0000000c140fd211 */ /* 0x080fe400000f1415 */
[----:B------:R-:W-:Y:S01]  /*11760*/  @!P2 LEA.HI.X R7, R152, R12, R156, 0x2, P1 ;  /* 0x0000000c9807a211 */ /* 0x000fe200008f149c */
[----:B------:R4:W-:Y:S04]  /*11770*/  @!P3 ST.E.64 desc[UR42][R10.64], R140 ;  /* 0x0000008c0a00b985 */ /* 0x0009e8000c101b2a */
[----:B------:R4:W-:Y:S04]  /*11780*/  @!P2 ST.E.64 desc[UR42][R6.64], R144 ;  /* 0x000000900600a985 */ /* 0x0009e8000c101b2a */
[----:B------:R4:W-:Y:S02]  /*11790*/  @!P5 ST.E.64 desc[UR42][R14.64], R148 ;  /* 0x000000940e00d985 */ /* 0x0009e4000c101b2a */
.L_x_3925:
[----:B------:R-:W-:Y:S05]  /*117a0*/  BSYNC B1 ;  /* 0x0000000000017941 */ /* 0x000fea0003800000 */
.L_x_3924:
[----:B-1--4-:R-:W-:Y:S01]  /*117b0*/  VIADD R4, R9, 0x8 ;  /* 0x0000000809047836 */ /* 0x012fe20000000000 */
[----:B------:R1:W4:Y:S04]  /*117c0*/  SHFL.IDX PT, R10, R8, 0x1, 0x1c1f ;  /* 0x003c1f00080a7f89 */ /* 0x00032800000e0000 */
[----:B------:R-:W-:Y:S01]  /*117d0*/  ISETP.GE.AND P0, PT, R4, R3, PT ;  /* 0x000000030400720c */ /* 0x000fe20003f06270 */
[----:B------:R-:W0:-:S12]  /*117e0*/  SHFL.IDX PT, R0, R0, 0x1, 0x1c1f ;  /* 0x003c1f0000007f89 */ /* 0x000e1800000e0000 */
[----:B-1----:R-:W-:Y:S05]  /*117f0*/  @P0 BRA `(.L_x_3923) ;  /* 0x0000001800b80947 */ /* 0x002fea0003800000 */
[----:B------:R-:W-:Y:S01]  /*11800*/  ULDC UR4, c[0x0][0xac8] ;  /* 0x0002b20000047ab9 */ /* 0x000fe20000000800 */
[C---:B------:R-:W-:Y:S01]  /*11810*/  VIADD R15, R197.reuse, 0x8 ;  /* 0x00000008c50f7836 */ /* 0x040fe20000000000 */
[C---:B------:R-:W-:Y:S01]  /*11820*/  ISETP.GE.AND P4, PT, R197.reuse, UR4, PT ;  /* 0x00000004c5007c0c */ /* 0x040fe2000bf86270 */
[C---:B------:R-:W-:Y:S01]  /*11830*/  VIADD R24, R197.reuse, 0x10 ;  /* 0x00000010c5187836 */ /* 0x040fe20000000000 */
[----:B------:R-:W-:Y:S01]  /*11840*/  SHF.R.S32.HI R6, RZ, 0x1f, R197 ;  /* 0x0000001fff067819 */ /* 0x000fe200000114c5 */
[----:B------:R-:W-:Y:S01]  /*11850*/  VIADD R25, R197, 0x8 ;  /* 0x00000008c5197836 */ /* 0x000fe20000000000 */
[----:B------:R-:W-:Y:S01]  /*11860*/  ISETP.GE.AND P2, PT, R15, UR4, PT ;  /* 0x000000040f007c0c */ /* 0x000fe2000bf46270 */
[C---:B------:R-:W-:Y:S01]  /*11870*/  VIADD R14, R197.reuse, 0x18 ;  /* 0x00000018c50e7836 */ /* 0x040fe20000000000 */
[----:B------:R-:W-:Y:S01]  /*11880*/  ISETP.GE.AND P1, PT, R24, UR4, PT ;  /* 0x0000000418007c0c */ /* 0x000fe2000bf26270 */
[C---:B---3--:R-:W-:Y:S01]  /*11890*/  VIADD R12, R197.reuse, 0x20 ;  /* 0x00000020c50c7836 */ /* 0x048fe20000000000 */
[----:B------:R-:W-:Y:S01]  /*118a0*/  SHF.R.S32.HI R25, RZ, 0x1f, R25 ;  /* 0x0000001fff197819 */ /* 0x000fe20000011419 */
[C---:B--2---:R-:W-:Y:S01]  /*118b0*/  VIADD R13, R197.reuse, 0x28 ;  /* 0x00000028c50d7836 */ /* 0x044fe20000000000 */
[----:B------:R-:W-:Y:S01]  /*118c0*/  ISETP.GE.AND P0, PT, R14, UR4, PT ;  /* 0x000000040e007c0c */ /* 0x000fe2000bf06270 */
[----:B------:R-:W-:-:S02]  /*118d0*/  VIADD R11, R197, 0x30 ;  /* 0x00000030c50b7836 */ /* 0x000fc40000000000 */
[----:B0-----:R-:W-:-:S04]  /*118e0*/  @!P4 LEA R4, P3, R197, R0, 0x2 ;  /* 0x00000000c504c211 */ /* 0x001fc800078610ff */
[----:B----4-:R-:W-:Y:S02]  /*118f0*/  @!P4 LEA.HI.X R5, R197, R10, R6, 0x2, P3 ;  /* 0x0000000ac505c211 */ /* 0x010fe400018f1406 */
[----:B------:R-:W-:Y:S02]  /*11900*/  ISETP.GE.AND P3, PT, R12, UR4, PT ;  /* 0x000000040c007c0c */ /* 0x000fe4000bf66270 */
[-C--:B------:R-:W-:Y:S01]  /*11910*/  @!P1 LEA R6, P5, R24, R0.reuse, 0x2 ;  /* 0x0000000018069211 */ /* 0x080fe200078a10ff */
[----:B------:R0:W-:Y:S01]  /*11920*/  @!P4 ST.E.64 desc[UR42][R4.64], R26 ;  /* 0x0000001a0400c985 */ /* 0x0001e2000c101b2a */
[----:B------:R-:W-:Y:S02]  /*11930*/  ISETP.GE.AND P4, PT, R13, UR4, PT ;  /* 0x000000040d007c0c */ /* 0x000fe4000bf86270 */
[----:B0-----:R-:W-:-:S04]  /*11940*/  @!P2 LEA R4, P6, R15, R0, 0x2 ;  /* 0x000000000f04a211 */ /* 0x001fc800078c10ff */
[----:B------:R-:W-:Y:S01]  /*11950*/  @!P2 LEA.HI.X R5, R15, R10, R25, 0x2, P6 ;  /* 0x0000000a0f05a211 */ /* 0x000fe200030f1419 */
[C---:B------:R-:W-:Y:S01]  /*11960*/  VIADD R25, R197.reuse, 0x10 ;  /* 0x00000010c5197836 */ /* 0x040fe20000000000 */
[----:B------:R-:W-:Y:S01]  /*11970*/  @!P0 LEA R8, P6, R14, R0, 0x2 ;  /* 0x000000000e088211 */ /* 0x000fe200078c10ff */
[C---:B------:R-:W-:Y:S02]  /*11980*/  VIADD R15, R197.reuse, 0x18 ;  /* 0x00000018c50f7836 */ /* 0x040fe40000000000 */
[----:B------:R0:W-:Y:S01]  /*11990*/  @!P2 ST.E.64 desc[UR42][R4.64], R30 ;  /* 0x0000001e0400a985 */ /* 0x0001e2000c101b2a */
[----:B------:R-:W-:Y:S02]  /*119a0*/  SHF.R.S32.HI R25, RZ, 0x1f, R25 ;  /* 0x0000001fff197819 */ /* 0x000fe40000011419 */
[----:B------:R-:W-:Y:S02]  /*119b0*/  SHF.R.S32.HI R15, RZ, 0x1f, R15 ;  /* 0x0000001fff0f7819 */ /* 0x000fe4000001140f */
[-C--:B------:R-:W-:Y:S01]  /*119c0*/  @!P1 LEA.HI.X R7, R24, R10.reuse, R25, 0x2, P5 ;  /* 0x0000000a18079211 */ /* 0x080fe200028f1419 */
[C---:B------:R-:W-:Y:S01]  /*119d0*/  VIADD R25, R197.reuse, 0x20 ;  /* 0x00000020c5197836 */ /* 0x040fe20000000000 */
[----:B------:R-:W-:Y:S01]  /*119e0*/  @!P0 LEA.HI.X R9, R14, R10, R15, 0x2, P6 ;  /* 0x0000000a0e098211 */ /* 0x000fe200030f140f */
[----:B------:R-:W-:Y:S01]  /*119f0*/  VIADD R15, R197, 0x38 ;  /* 0x00000038c50f7836 */ /* 0x000fe20000000000 */
[----:B------:R-:W-:Y:S01]  /*11a00*/  ISETP.GE.AND P5, PT, R11, UR4, PT ;  /* 0x000000040b007c0c */ /* 0x000fe2000bfa6270 */
[----:B------:R1:W-:Y:S01]  /*11a10*/  @!P1 ST.E.64 desc[UR42][R6.64], R34 ;  /* 0x0000002206009985 */ /* 0x0003e2000c101b2a */
[----:B------:R-:W-:Y:S01]  /*11a20*/  SHF.R.S32.HI R25, RZ, 0x1f, R25 ;  /* 0x0000001fff197819 */ /* 0x000fe20000011419 */
[----:B------:R-:W-:Y:S01]  /*11a30*/  VIADD R14, R197, 0x48 ;  /* 0x00000048c50e7836 */ /* 0x000fe20000000000 */
[C---:B0-----:R-:W-:Y:S01]  /*11a40*/  @!P3 LEA R4, P1, R12.reuse, R0, 0x2 ;  /* 0x000000000c04b211 */ /* 0x041fe200078210ff */
[----:B------:R0:W-:Y:S01]  /*11a50*/  @!P0 ST.E.64 desc[UR42][R8.64], R38 ;  /* 0x0000002608008985 */ /* 0x0001e2000c101b2a */
[----:B------:R-:W-:Y:S01]  /*11a60*/  ISETP.GE.AND P0, PT, R15, UR4, PT ;  /* 0x000000040f007c0c */ /* 0x000fe2000bf06270 */
[C---:B------:R-:W-:Y:S01]  /*11a70*/  VIADD R24, R197.reuse, 0x40 ;  /* 0x00000040c5187836 */ /* 0x040fe20000000000 */
[----:B------:R-:W-:Y:S01]  /*11a80*/  @!P3 LEA.HI.X R5, R12, R10, R25, 0x2, P1 ;  /* 0x0000000a0c05b211 */ /* 0x000fe200008f1419 */
[----:B------:R-:W-:-:S02]  /*11a90*/  VIADD R25, R197, 0x28 ;  /* 0x00000028c5197836 */ /* 0x000fc40000000000 */
[----:B------:R-:W-:Y:S01]  /*11aa0*/  VIADD R12, R197, 0x30 ;  /* 0x00000030c50c7836 */ /* 0x000fe20000000000 */
[----:B------:R-:W-:Y:S01]  /*11ab0*/  ISETP.GE.AND P1, PT, R24, UR4, PT ;  /* 0x0000000418007c0c */ /* 0x000fe2000bf26270 */
[----:B------:R2:W-:Y:S01]  /*11ac0*/  @!P3 ST.E.64 desc[UR42][R4.64], R42 ;  /* 0x0000002a0400b985 */ /* 0x0005e2000c101b2a */
[C---:B-1----:R-:W-:Y:S02]  /*11ad0*/  @!P4 LEA R6, P2, R13.reuse, R0, 0x2 ;  /* 0x000000000d06c211 */ /* 0x042fe400078410ff */
[----:B------:R-:W-:Y:S02]  /*11ae0*/  SHF.R.S32.HI R25, RZ, 0x1f, R25 ;  /* 0x0000001fff197819 */ /* 0x000fe40000011419 */
[----:B------:R-:W-:Y:S02]  /*11af0*/  SHF.R.S32.HI R12, RZ, 0x1f, R12 ;  /* 0x0000001fff0c7819 */ /* 0x000fe4000001140c */
[----:B------:R-:W-:Y:S01]  /*11b00*/  @!P4 LEA.HI.X R7, R13, R10, R25, 0x2, P2 ;  /* 0x0000000a0d07c211 */ /* 0x000fe200010f1419 */
[----:B------:R-:W-:Y:S01]  /*11b10*/  VIADD R25, R197, 0x38 ;  /* 0x00000038c5197836 */ /* 0x000fe20000000000 */
[----:B0-----:R-:W-:Y:S01]  /*11b20*/  @!P5 LEA R8, P6, R11, R0, 0x2 ;  /* 0x000000000b08d211 */ /* 0x001fe200078c10ff */
[----:B------:R-:W-:Y:S01]  /*11b30*/  VIADD R13, R197, 0x58 ;  /* 0x00000058c50d7836 */ /* 0x000fe20000000000 */
[----:B------:R-:W-:Y:S01]  /*11b40*/  ISETP.GE.AND P2, PT, R14, UR4, PT ;  /* 0x000000040e007c0c */ /* 0x000fe2000bf46270 */
[----:B------:R0:W-:Y:S01]  /*11b50*/  @!P4 ST.E.64 desc[UR42][R6.64], R46 ;  /* 0x0000002e0600c985 */ /* 0x0001e2000c101b2a */
[----:B------:R-:W-:Y:S01]  /*11b60*/  @!P5 LEA.HI.X R9, R11, R10, R12, 0x2, P6 ;  /* 0x0000000a0b09d211 */ /* 0x000fe200030f140c */
[----:B------:R-:W-:Y:S01]  /*11b70*/  VIADD R12, R197, 0x50 ;  /* 0x00000050c50c7836 */ /* 0x000fe20000000000 */
[----:B--2---:R-:W-:Y:S01]  /*11b80*/  @!P0 LEA R4, P6, R15, R0, 0x2 ;  /* 0x000000000f048211 */ /* 0x004fe200078c10ff */
[----:B------:R-:W-:Y:S01]  /*11b90*/  VIADD R11, R197, 0x60 ;  /* 0x00000060c50b7836 */ /* 0x000fe20000000000 */
[----:B------:R-:W-:Y:S01]  /*11ba0*/  SHF.R.S32.HI R25, RZ, 0x1f, R25 ;  /* 0x0000001fff197819 */ /* 0x000fe20000011419 */
[----:B------:R1:W-:Y:S01]  /*11bb0*/  @!P5 ST.E.64 desc[UR42][R8.64], R50 ;  /* 0x000000320800d985 */ /* 0x0003e2000c101b2a */
[----:B------:R-:W-:-:S02]  /*11bc0*/  ISETP.GE.AND P3, PT, R12, UR4, PT ;  /* 0x000000040c007c0c */ /* 0x000fc4000bf66270 */
[----:B------:R-:W-:Y:S01]  /*11bd0*/  @!P0 LEA.HI.X R5, R15, R10, R25, 0x2, P6 ;  /* 0x0000000a0f058211 */ /* 0x000fe200030f1419 */
[----:B------:R-:W-:Y:S01]  /*11be0*/  VIADD R15, R197, 0x48 ;  /* 0x00000048c50f7836 */ /* 0x000fe20000000000 */
[----:B------:R-:W-:Y:S01]  /*11bf0*/  ISETP.GE.AND P4, PT, R13, UR4, PT ;  /* 0x000000040d007c0c */ /* 0x000fe2000bf86270 */
[----:B------:R-:W-:Y:S01]  /*11c00*/  VIADD R25, R197, 0x40 ;  /* 0x00000040c5197836 */ /* 0x000fe20000000000 */
[-C--:B0-----:R-:W-:Y:S01]  /*11c10*/  @!P1 LEA R6, P5, R24, R0.reuse, 0x2 ;  /* 0x0000000018069211 */ /* 0x081fe200078a10ff */
[----:B------:R0:W-:Y:S01]  /*11c20*/  @!P0 ST.E.64 desc[UR42][R4.64], R54 ;  /* 0x0000003604008985 */ /* 0x0001e2000c101b2a */
[----:B------:R-:W-:Y:S02]  /*11c30*/  SHF.R.S32.HI R15, RZ, 0x1f, R15 ;  /* 0x0000001fff0f7819 */ /* 0x000fe4000001140f */
[----:B------:R-:W-:Y:S02]  /*11c40*/  SHF.R.S32.HI R25, RZ, 0x1f, R25 ;  /* 0x0000001fff197819 */ /* 0x000fe40000011419 */
[----:B-1----:R-:W-:-:S02]  /*11c50*/  @!P2 LEA R8, P6, R14, R0, 0x2 ;  /* 0x000000000e08a211 */ /* 0x002fc400078c10ff */
[-C--:B------:R-:W-:Y:S02]  /*11c60*/  @!P1 LEA.HI.X R7, R24, R10.reuse, R25, 0x2, P5 ;  /* 0x0000000a18079211 */ /* 0x080fe400028f1419 */
[----:B------:R-:W-:Y:S01]  /*11c70*/  @!P2 LEA.HI.X R9, R14, R10, R15, 0x2, P6 ;  /* 0x0000000a0e09a211 */ /* 0x000fe200030f140f */
[----:B------:R-:W-:Y:S01]  /*11c80*/  VIADD R14, R197, 0x50 ;  /* 0x00000050c50e7836 */ /* 0x000fe20000000000 */
[----:B------:R-:W-:Y:S01]  /*11c90*/  ISETP.GE.AND P5, PT, R11, UR4, PT ;  /* 0x000000040b007c0c */ /* 0x000fe2000bfa6270 */
[----:B------:R1:W-:Y:S01]  /*11ca0*/  @!P1 ST.E.64 desc[UR42][R6.64], R58 ;  /* 0x0000003a06009985 */ /* 0x0003e2000c101b2a */
[----:B------:R-:W-:Y:S02]  /*11cb0*/  ISETP.GE.AND P0, PT, R220, UR4, PT ;  /* 0x00000004dc007c0c */ /* 0x000fe4000bf06270 */
[----:B0-----:R-:W-:Y:S01]  /*11cc0*/  @!P3 LEA R4, P6, R12, R0, 0x2 ;  /* 0x000000000c04b211 */ /* 0x001fe200078c10ff */
[----:B------:R0:W-:Y:S01]  /*11cd0*/  @!P2 ST.E.64 desc[UR42][R8.64], R62 ;  /* 0x0000003e0800a985 */ /* 0x0001e2000c101b2a */
[----:B------:R-:W-:-:S02]  /*11ce0*/  SHF.R.S32.HI R14, RZ, 0x1f, R14 ;  /* 0x0000001fff0e7819 */ /* 0x000fc4000001140e */
[----:B------:R-:W-:Y:S02]  /*11cf0*/  ISETP.GE.AND P1, PT, R218, UR4, PT ;  /* 0x00000004da007c0c */ /* 0x000fe4000bf26270 */
[----:B------:R-:W-:Y:S01]  /*11d00*/  @!P3 LEA.HI.X R5, R12, R10, R14, 0x2, P6 ;  /* 0x0000000a0c05b211 */ /* 0x000fe200030f140e */
[C---:B------:R-:W-:Y:S02]  /*11d10*/  VIADD R14, R197.reuse, 0x58 ;  /* 0x00000058c50e7836 */ /* 0x040fe40000000000 */
[----:B------:R-:W-:Y:S01]  /*11d20*/  VIADD R12, R197, 0x60 ;  /* 0x00000060c50c7836 */ /* 0x000fe20000000000 */
[----:B-1----:R-:W-:Y:S01]  /*11d30*/  @!P4 LEA R6, P2, R13, R0, 0x2 ;  /* 0x000000000d06c211 */ /* 0x002fe200078410ff */
[----:B------:R1:W-:Y:S01]  /*11d40*/  @!P3 ST.E.64 desc[UR42][R4.64], R66 ;  /* 0x000000420400b985 */ /* 0x0003e2000c101b2a */
[----:B------:R-:W-:Y:S02]  /*11d50*/  SHF.R.S32.HI R14, RZ, 0x1f, R14 ;  /* 0x0000001fff0e7819 */ /* 0x000fe4000001140e */
[----:B------:R-:W-:-:S02]  /*11d60*/  SHF.R.S32.HI R12, RZ, 0x1f, R12 ;  /* 0x0000001fff0c7819 */ /* 0x000fc4000001140c */
[----:B------:R-:W-:Y:S02]  /*11d70*/  @!P4 LEA.HI.X R7, R13, R10, R14, 0x2, P2 ;  /* 0x0000000a0d07c211 */ /* 0x000fe400010f140e */
[----:B------:R-:W-:Y:S02]  /*11d80*/  ISETP.GE.AND P2, PT, R196, UR4, PT ;  /* 0x00000004c4007c0c */ /* 0x000fe4000bf46270 */
[C---:B0-----:R-:W-:Y:S01]  /*11d90*/  @!P5 LEA R8, P6, R11.reuse, R0, 0x2 ;  /* 0x000000000b08d211 */ /* 0x041fe200078c10ff */
[----:B------:R0:W-:Y:S03]  /*11da0*/  @!P4 ST.E.64 desc[UR42][R6.64], R70 ;  /* 0x000000460600c985 */ /* 0x0001e6000c101b2a */
[----:B------:R-:W-:Y:S02]  /*11db0*/  @!P5 LEA.HI.X R9, R11, R10, R12, 0x2, P6 ;  /* 0x0000000a0b09d211 */ /* 0x000fe400030f140c */
[----:B-1----:R-:W-:-:S03]  /*11dc0*/  @!P0 LEA R4, P4, R220, R0, 0x2 ;  /* 0x00000000dc048211 */ /* 0x002fc600078810ff */
[----:B------:R1:W-:Y:S01]  /*11dd0*/  @!P5 ST.E.64 desc[UR42][R8.64], R74 ;  /* 0x0000004a0800d985 */ /* 0x0003e2000c101b2a */
[----:B------:R-:W-:Y:S02]  /*11de0*/  @!P0 LEA.HI.X R5, R220, R10, R222, 0x2, P4 ;  /* 0x0000000adc058211 */ /* 0x000fe400020f14de */
[----:B------:R-:W-:Y:S02]  /*11df0*/  ISETP.GE.AND P4, PT, R181, UR4, PT ;  /* 0x00000004b5007c0c */ /* 0x000fe4000bf86270 */
[----:B------:R-:W-:Y:S01]  /*11e00*/  ISETP.GE.AND P5, PT, R183, UR4, PT ;  /* 0x00000004b7007c0c */ /* 0x000fe2000bfa6270 */
[----:B------:R2:W-:Y:S01]  /*11e10*/  @!P0 ST.E.64 desc[UR42][R4.64], R78 ;  /* 0x0000004e04008985 */ /* 0x0005e2000c101b2a */
[----:B0-----:R-:W-:-:S04]  /*11e20*/  @!P1 LEA R6, P3, R218, R0, 0x2 ;  /* 0x00000000da069211 */ /* 0x001fc800078610ff */
[----:B------:R-:W-:Y:S02]  /*11e30*/  @!P1 LEA.HI.X R7, R218, R10, R219, 0x2, P3 ;  /* 0x0000000ada079211 */ /* 0x000fe400018f14db */
[----:B------:R-:W-:Y:S02]  /*11e40*/  ISETP.GE.AND P3, PT, R179, UR4, PT ;  /* 0x00000004b3007c0c */ /* 0x000fe4000bf66270 */
[C---:B-1----:R-:W-:Y:S01]  /*11e50*/  @!P2 LEA R8, P6, R196.reuse, R0, 0x2 ;  /* 0x00000000c408a211 */ /* 0x042fe200078c10ff */
[----:B------:R0:W-:Y:S01]  /*11e60*/  @!P1 ST.E.64 desc[UR42][R6.64], R82 ;  /* 0x0000005206009985 */ /* 0x0001e2000c101b2a */
[----:B------:R-:W-:Y:S02]  /*11e70*/  ISETP.GE.AND P1, PT, R175, UR4, PT ;  /* 0x00000004af007c0c */ /* 0x000fe4000bf26270 */
[----:B------:R-:W-:Y:S02]  /*11e80*/  @!P2 LEA.HI.X R9, R196, R10, R217, 0x2, P6 ;  /* 0x0000000ac409a211 */ /* 0x000fe400030f14d9 */
[----:B--2---:R-:W-:-:S03]  /*11e90*/  @!P5 LEA R4, P6, R183, R0, 0x2 ;  /* 0x00000000b704d211 */ /* 0x004fc600078c10ff */
[----:B------:R1:W-:Y:S01]  /*11ea0*/  @!P2 ST.E.64 desc[UR42][R8.64], R86 ;  /* 0x000000560800a985 */ /* 0x0003e2000c101b2a */
[----:B------:R-:W-:Y:S02]  /*11eb0*/  ISETP.GE.AND P2, PT, R177, UR4, PT ;  /* 0x00000004b1007c0c */ /* 0x000fe4000bf46270 */
[----:B------:R-:W-:Y:S02]  /*11ec0*/  @!P5 LEA.HI.X R5, R183, R10, R184, 0x2, P6 ;  /* 0x0000000ab705d211 */ /* 0x000fe400030f14b8 */
[----:B0-----:R-:W-:-:S03]  /*11ed0*/  @!P4 LEA R6, P0, R181, R0, 0x2 ;  /* 0x00000000b506c211 */ /* 0x001fc600078010ff */
[----:B------:R0:W-:Y:S01]  /*11ee0*/  @!P5 ST.E.64 desc[UR42][R4.64], R90 ;  /* 0x0000005a0400d985 */ /* 0x0001e2000c101b2a */
[----:B------:R-:W-:Y:S02]  /*11ef0*/  ISETP.GE.AND P5, PT, R171, UR4, PT ;  /* 0x00000004ab007c0c */ /* 0x000fe4000bfa6270 */
[----:B------:R-:W-:Y:S02]  /*11f00*/  @!P4 LEA.HI.X R7, R181, R10, R182, 0x2, P0 ;  /* 0x0000000ab507c211 */ /* 0x000fe400000f14b6 */
[----:B------:R-:W-:Y:S02]  /*11f10*/  ISETP.GE.AND P0, PT, R173, UR4, PT ;  /* 0x00000004ad007c0c */ /* 0x000fe4000bf06270 */
[----:B-1----:R-:W-:Y:S01]  /*11f20*/  @!P3 LEA R8, P6, R179, R0, 0x2 ;  /* 0x00000000b308b211 */ /* 0x002fe200078c10ff */
[----:B------:R1:W-:Y:S01]  /*11f30*/  @!P4 ST.E.64 desc[UR42][R6.64], R94 ;  /* 0x0000005e0600c985 */ /* 0x0003e2000c101b2a */
[----:B------:R-:W-:Y:S02]  /*11f40*/  ISETP.GE.AND P4, PT, R169, UR4, PT ;  /* 0x00000004a9007c0c */ /* 0x000fe4000bf86270 */
[----:B------:R-:W-:-:S02]  /*11f50*/  @!P3 LEA.HI.X R9, R179, R10, R180, 0x2, P6 ;  /* 0x0000000ab309b211 */ /* 0x000fc400030f14b4 */
[----:B0-----:R-:W-:-:S03]  /*11f60*/  @!P2 LEA R4, P6, R177, R0, 0x2 ;  /* 0x00000000b104a211 */ /* 0x001fc600078c10ff */
[----:B------:R0:W-:Y:S01]  /*11f70*/  @!P3 ST.E.64 desc[UR42][R8.64], R98 ;  /* 0x000000620800b985 */ /* 0x0001e2000c101b2a */
[----:B------:R-:W-:Y:S02]  /*11f80*/  @!P2 LEA.HI.X R5, R177, R10, R178, 0x2, P6 ;  /* 0x0000000ab105a211 */ /* 0x000fe400030f14b2 */
[----:B-1----:R-:W-:-:S03]  /*11f90*/  @!P1 LEA R6, P3, R175, R0, 0x2 ;  /* 0x00000000af069211 */ /* 0x002fc600078610ff */
[----:B------:R1:W-:Y:S01]  /*11fa0*/  @!P2 ST.E.64 desc[UR42][R4.64], R102 ;  /* 0x000000660400a985 */ /* 0x0003e2000c101b2a */
[----:B------:R-:W-:Y:S02]  /*11fb0*/  @!P1 LEA.HI.X R7, R175, R10, R176, 0x2, P3 ;  /* 0x0000000aaf079211 */ /* 0x000fe400018f14b0 */
[----:B------:R-:W-:Y:S02]  /*11fc0*/  ISETP.GE.AND P3, PT, R167, UR4, PT ;  /* 0x00000004a7007c0c */ /* 0x000fe4000bf66270 */
[C---:B0-----:R-:W-:Y:S01]  /*11fd0*/  @!P0 LEA R8, P6, R173.reuse, R0, 0x2 ;  /* 0x00000000ad088211 */ /* 0x041fe200078c10ff */
[----:B------:R0:W-:Y:S03]  /*11fe0*/  @!P1 ST.E.64 desc[UR42][R6.64], R106 ;  /* 0x0000006a06009985 */ /* 0x0001e6000c101b2a */
[----:B------:R-:W-:Y:S02]  /*11ff0*/  @!P0 LEA.HI.X R9, R173, R10, R174, 0x2, P6 ;  /* 0x0000000aad098211 */ /* 0x000fe400030f14ae */
[----:B-1----:R-:W-:-:S03]  /*12000*/  @!P5 LEA R4, P1, R171, R0, 0x2 ;  /* 0x00000000ab04d211 */ /* 0x002fc600078210ff */
[----:B------:R1:W-:Y:S01]  /*12010*/  @!P0 ST.E.64 desc[UR42][R8.64], R110 ;  /* 0x0000006e08008985 */ /* 0x0003e2000c101b2a */
[----:B------:R-:W-:Y:S02]  /*12020*/  ISETP.GE.AND P0, PT, R165, UR4, PT ;  /* 0x00000004a5007c0c */ /* 0x000fe4000bf06270 */
[----:B------:R-:W-:Y:S02]  /*12030*/  @!P5 LEA.HI.X R5, R171, R10, R172, 0x2, P1 ;  /* 0x0000000aab05d211 */ /* 0x000fe400008f14ac */
[----:B------:R-:W-:Y:S02]  /*12040*/  ISETP.GE.AND P1, PT, R163, UR4, PT ;  /* 0x00000004a3007c0c */ /* 0x000fe4000bf26270 */
[C---:B0-----:R-:W-:Y:S01]  /*12050*/  @!P4 LEA R6, P2, R169.reuse, R0, 0x2 ;  /* 0x00000000a906c211 */ /* 0x041fe200078410ff */
[----:B------:R0:W-:Y:S03]  /*12060*/  @!P5 ST.E.64 desc[UR42][R4.64], R114 ;  /* 0x000000720400d985 */ /* 0x0001e6000c101b2a */
[----:B------:R-:W-:-:S02]  /*12070*/  @!P4 LEA.HI.X R7, R169, R10, R170, 0x2, P2 ;  /* 0x0000000aa907c211 */ /* 0x000fc400010f14aa */
[----:B------:R-:W-:Y:S02]  /*12080*/  ISETP.GE.AND P2, PT, R157, UR4, PT ;  /* 0x000000049d007c0c */ /* 0x000fe4000bf46270 */
[----:B-1----:R-:W-:Y:S01]  /*12090*/  @!P3 LEA R8, P6, R167, R0, 0x2 ;  /* 0x00000000a708b211 */ /* 0x002fe200078c10ff */
[----:B------:R1:W-:Y:S01]  /*120a0*/  @!P4 ST.E.64 desc[UR42][R6.64], R118 ;  /* 0x000000760600c985 */ /* 0x0003e2000c101b2a */
[----:B------:R-:W-:Y:S02]  /*120b0*/  ISETP.GE.AND P4, PT, R161, UR4, PT ;  /* 0x00000004a1007c0c */ /* 0x000fe4000bf86270 */
[----:B------:R-:W-:Y:S02]  /*120c0*/  @!P3 LEA.HI.X R9, R167, R10, R168, 0x2, P6 ;  /* 0x0000000aa709b211 */ /* 0x000fe400030f14a8 */
[----:B0-----:R-:W-:-:S03]  /*120d0*/  @!P1 LEA R4, P6, R163, R0, 0x2 ;  /* 0x00000000a3049211 */ /* 0x001fc600078c10ff */
[----:B------:R0:W-:Y:S01]  /*120e0*/  @!P3 ST.E.64 desc[UR42][R8.64], R122 ;  /* 0x0000007a0800b985 */ /* 0x0001e2000c101b2a */
[----:B------:R-:W-:Y:S02]  /*120f0*/  ISETP.GE.AND P3, PT, R159, UR4, PT ;  /* 0x000000049f007c0c */ /* 0x000fe4000bf66270 */
[----:B------:R-:W-:Y:S02]  /*12100*/  @!P1 LEA.HI.X R5, R163, R10, R164, 0x2, P6 ;  /* 0x0000000aa3059211 */ /* 0x000fe400030f14a4 */
[----:B-1----:R-:W-:-:S04]  /*12110*/  @!P0 LEA R6, P5, R165, R0, 0x2 ;  /* 0x00000000a5068211 */ /* 0x002fc800078a10ff */
[----:B------:R-:W-:Y:S02]  /*12120*/  @!P0 LEA.HI.X R7, R165, R10, R166, 0x2, P5 ;  /* 0x0000000aa5078211 */ /* 0x000fe400028f14a6 */
[----:B------:R-:W-:-:S03]  /*12130*/  ISETP.GE.AND P5, PT, R152, UR4, PT ;  /* 0x0000000498007c0c */ /* 0x000fc6000bfa6270 */
[----:B------:R1:W-:Y:S04]  /*12140*/  @!P0 ST.E.64 desc[UR42][R6.64], R126 ;  /* 0x0000007e06008985 */ /* 0x0003e8000c101b2a */
[----:B------:R2:W-:Y:S01]  /*12150*/  @!P1 ST.E.64 desc[UR42][R4.64], R130 ;  /* 0x0000008204009985 */ /* 0x0005e2000c101b2a */
[----:B0-----:R-:W-:-:S04]  /*12160*/  @!P2 LEA R8, P1, R157, R0, 0x2 ;  /* 0x000000009d08a211 */ /* 0x001fc800078210ff */
[----:B------:R-:W-:Y:S02]  /*12170*/  @!P2 LEA.HI.X R9, R157, R10, R158, 0x2, P1 ;  /* 0x0000000a9d09a211 */ /* 0x000fe400008f149e */
[-C--:B-1----:R-:W-:Y:S02]  /*12180*/  @!P4 LEA R6, P0, R161, R0.reuse, 0x2 ;  /* 0x00000000a106c211 */ /* 0x082fe400078010ff */
[----:B--2---:R-:W-:Y:S02]  /*12190*/  @!P3 LEA R4, P6, R159, R0, 0x2 ;  /* 0x000000009f04b211 */ /* 0x004fe400078c10ff */
[----:B------:R-:W-:Y:S02]  /*121a0*/  @!P4 LEA.HI.X R7, R161, R10, R162, 0x2, P0 ;  /* 0x0000000aa107c211 */ /* 0x000fe400000f14a2 */
[C---:B------:R-:W-:Y:S02]  /*121b0*/  @!P5 LEA R12, P0, R152.reuse, R0, 0x2 ;  /* 0x00000000980cd211 */ /* 0x040fe400078010ff */
[-C--:B------:R-:W-:Y:S01]  /*121c0*/  @!P3 LEA.HI.X R5, R159, R10.reuse, R160, 0x2, P6 ;  /* 0x0000000a9f05b211 */ /* 0x080fe200030f14a0 */
[----:B------:R0:W-:Y:S01]  /*121d0*/  @!P4 ST.E.64 desc[UR42][R6.64], R134 ;  /* 0x000000860600c985 */ /* 0x0001e2000c101b2a */
[----:B------:R-:W-:-:S02]  /*121e0*/  @!P5 LEA.HI.X R13, R152, R10, R156, 0x2, P0 ;  /* 0x0000000a980dd211 */ /* 0x000fc400000f149c */
[----:B------:R-:W-:Y:S01]  /*121f0*/  ISETP.GE.AND P0, PT, R20, UR4, PT ;  /* 0x0000000414007c0c */ /* 0x000fe2000bf06270 */
[----:B------:R0:W-:Y:S04]  /*12200*/  @!P3 ST.E.64 desc[UR42][R4.64], R138 ;  /* 0x0000008a0400b985 */ /* 0x0001e8000c101b2a */
[----:B------:R0:W-:Y:S04]  /*12210*/  @!P2 ST.E.64 desc[UR42][R8.64], R142 ;  /* 0x0000008e0800a985 */ /* 0x0001e8000c101b2a */
[----:B------:R0:W-:Y:S04]  /*12220*/  @!P5 ST.E.64 desc[UR42][R12.64], R146 ;  /* 0x000000920c00d985 */ /* 0x0001e8000c101b2a */
[----:B------:R-:W-:Y:S05]  /*12230*/  @P0 BRA `(.L_x_3923) ;  /* 0x0000001000280947 */ /* 0x000fea0003800000 */
[----:B0-----:R-:W-:-:S04]  /*12240*/  LEA R4, P0, R20, R0, 0x2 ;  /* 0x0000000014047211 */ /* 0x001fc800078010ff */
[----:B------:R-:W-:-:S05]  /*12250*/  LEA.HI.X R5, R20, R10, R21, 0x2, P0 ;  /* 0x0000000a14057211 */ /* 0x000fca00000f1415 */
[----:B------:R0:W-:Y:S01]  /*12260*/  ST.E.64 desc[UR42][R4.64], R150 ;  /* 0x0000009604007985 */ /* 0x0001e2000c101b2a */
[----:B------:R-:W-:Y:S05]  /*12270*/  BRA `(.L_x_3923) ;  /* 0x0000001000187947 */ /* 0x000fea0003800000 */
.L_x_3917:
[----:B------:R-:W4:Y:S01]  /*12280*/  LDL.LU R6, [R1+0x20] ;  /* 0x0000200001067983 */ /* 0x000f220000300800 */
[----:B------:R-:W-:Y:S01]  /*12290*/  ULDC.64 UR6, c[0x0][0xc08] ;  /* 0x0003020000067ab9 */ /* 0x000fe20000000a00 */
[----:B------:R-:W-:Y:S02]  /*122a0*/  ULDC.64 UR4, c[0x0][0xc00] ;  /* 0x0003000000047ab9 */ /* 0x000fe40000000a00 */
[----:B------:R-:W3:Y:S04]  /*122b0*/  LDL.LU R0, [R1+0x24] ;  /* 0x0000240001007983 */ /* 0x000ee80000300800 */
[----:B-1----:R-:W2:Y:S01]  /*122c0*/  LDL R10, [R1+0x1c] ;  /* 0x00001c00010a7983 */ /* 0x002ea20000100800 */
[----:B------:R-:W-:Y:S01]  /*122d0*/  ISETP.NE.U32.AND P1, PT, RZ, UR6, PT ;  /* 0x00000006ff007c0c */ /* 0x000fe2000bf25070 */
[----:B------:R-:W-:Y:S01]  /*122e0*/  IMAD.MOV.U32 R3, RZ, RZ, RZ ;  /* 0x000000ffff037224 */ /* 0x000fe200078e00ff */
[----:B------:R-:W-:-:S02]  /*122f0*/  ISETP.NE.U32.AND P0, PT, RZ, UR4, PT ;  /* 0x00000004ff007c0c */ /* 0x000fc4000bf05070 */
[----:B------:R-:W-:Y:S02]  /*12300*/  ISETP.NE.AND.EX P1, PT, RZ, UR7, PT, P1 ;  /* 0x00000007ff007c0c */ /* 0x000fe4000bf25310 */
[----:B------:R-:W-:Y:S01]  /*12310*/  ISETP.NE.AND.EX P0, PT, RZ, UR5, PT, P0 ;  /* 0x00000005ff007c0c */ /* 0x000fe2000bf05300 */
[----:B------:R-:W1:Y:S01]  /*12320*/  S2R R8, SR_TID.X ;  /* 0x0000000000087919 */ /* 0x000e620000002100 */
[----:B----4-:R-:W-:-:S04]  /*12330*/  IADD3 R4, P2, R6, UR4, RZ ;  /* 0x0000000406047c10 */ /* 0x010fc8000ff5e0ff */
[----:B---3--:R-:W-:-:S05]  /*12340*/  IADD3.X R5, R0, UR5, RZ, P2, !PT ;  /* 0x0000000500057c10 */ /* 0x008fca00097fe4ff */
[----:B------:R-:W-:Y:S01]  /*12350*/  @P1 IADD3 R6, P2, R6, UR6, RZ ;  /* 0x0000000606061c10 */ /* 0x000fe2000ff5e0ff */
[----:B------:R-:W-:Y:S01]  /*12360*/  ULDC UR4, c[0x0][0xa88] ;  /* 0x0002a20000047ab9 */ /* 0x000fe20000000800 */
[----:B------:R3:W5:Y:S02]  /*12370*/  @P0 LDG.E R3, desc[UR42][R4.64] ;  /* 0x0000002a04030981 */ /* 0x000764000c1e1900 */
[----:B------:R-:W-:Y:S01]  /*12380*/  @P1 IADD3.X R7, R0, UR7, RZ, P2, !PT ;  /* 0x0000000700071c10 */ /* 0x000fe200097fe4ff */
[----:B------:R-:W-:-:S06]  /*12390*/  IMAD.U32 R0, RZ, RZ, UR4 ;  /* 0x00000004ff007e24 */ /* 0x000fcc000f8e00ff */
[----:B------:R3:W5:Y:S01]  /*123a0*/  @P1 LDG.E R0, desc[UR42][R6.64] ;  /* 0x0000002a06001981 */ /* 0x000762000c1e1900 */
[----:B--2---:R-:W-:Y:S01]  /*123b0*/  ISETP.NE.AND P2, PT, R10, RZ, PT ;  /* 0x000000ff0a00720c */ /* 0x004fe20003f45270 */
[----:B-1----:R-:W-:-:S05]  /*123c0*/  VIADD R9, R8, 0xffffff80 ;  /* 0xffffff8008097836 */ /* 0x002fca0000000000 */
[----:B------:R-:W-:-:S07]  /*123d0*/  ISETP.GT.AND P3, PT, R9, 0x3f, PT ;  /* 0x0000003f0900780c */ /* 0x000fce0003f64270 */
[----:B------:R-:W1:Y:S02]  /*123e0*/  @!P2 LDC R10, c[0x0][0xad4] ;  /* 0x0002b500ff0aab82 */ /* 0x000e640000000800 */
[----:B-1----:R3:W-:Y:S01]  /*123f0*/  @!P2 STL [R1+0x1c], R10 ;  /* 0x00001c0a0100a387 */ /* 0x0027e20000100800 */
[----:B------:R-:W-:Y:S01]  /*12400*/  ISETP.GT.AND P2, PT, R10, 0x1, PT ;  /* 0x000000010a00780c */ /* 0x000fe20003f44270 */
[----:B------:R-:W-:-:S12]  /*12410*/  @P1 BRA `(.L_x_3926) ;  /* 0x0000000000101947 */ /* 0x000fd80003800000 */
[----:B------:R-:W-:Y:S05]  /*12420*/  @!P0 BRA `(.L_x_3926) ;  /* 0x00000000000c8947 */ /* 0x000fea0003800000 */
[----:B---3--:R-:W2:Y:S04]  /*12430*/  LDG.E R7, desc[UR42][R4.64] ;  /* 0x0000002a04077981 */ /* 0x008ea8000c1e1900 */
[----:B-----5:R-:W2:Y:S02]  /*12440*/  LDG.E R0, desc[UR42][R4.64+0x4] ;  /* 0x0000042a04007981 */ /* 0x020ea4000c1e1900 */
[----:B--2---:R-:W-:-:S07]  /*12450*/  IMAD.IADD R0, R0, 0x1, -R7 ;  /* 0x0000000100007824 */ /* 0x004fce00078e0a07 */
.L_x_3926:
[----:B---3--:R-:W2:Y:S04]  /*12460*/  LDL.LU R5, [R1+0x18] ;  /* 0x0000180001057983 */ /* 0x008ea80000300800 */
[----:B------:R-:W3:Y:S01]  /*12470*/  LDL.LU R4, [R1+0x40] ;  /* 0x0000400001047983 */ /* 0x000ee20000300800 */
[----:B------:R-:W-:Y:S01]  /*12480*/  BSSY B1, `(.L_x_3927) ;  /* 0x0000038000017945 */ /* 0x000fe20003800000 */
[----:B-----5:R-:W-:Y:S02]  /*12490*/  SHF.R.S32.HI R26, RZ, 0x1f, R3 ;  /* 0x0000001fff1a7819 */ /* 0x020fe40000011403 */
[----:B--2---:R-:W-:Y:S02]  /*124a0*/  SEL R29, R5, RZ, !P0 ;  /* 0x000000ff051d7207 */ /* 0x004fe40004000000 */
[----:B---3--:R-:W-:Y:S01]  /*124b0*/  SEL R28, R4, RZ, !P0 ;  /* 0x000000ff041c7207 */ /* 0x008fe20004000000 */
[----:B------:R-:W-:Y:S06]  /*124c0*/  @P3 BRA `(.L_x_3928) ;  /* 0x0000000000cc3947 */ /* 0x000fec0003800000 */
[----:B------:R-:W2:Y:S01]  /*124d0*/  LDL R4, [R1+0x28] ;  /* 0x0000280001047983 */ /* 0x000ea20000100800 */
[----:B------:R-:W1:Y:S02]  /*124e0*/  LDC R31, c[0x0][0xbe8] ;  /* 0x0002fa00ff1f7b82 */ /* 0x000e640000000800 */
[----:B-1----:R-:W-:Y:S02]  /*124f0*/  IMAD R5, R0, R31, RZ ;  /* 0x0000001f00057224 */ /* 0x002fe400078e02ff */
[----:B--2---:R-:W-:-:S04]  /*12500*/  IMAD R4, R4, 0x40, R8 ;  /* 0x0000004004047824 */ /* 0x004fc800078e0208 */
[----:B------:R-:W-:-:S05]  /*12510*/  VIADD R30, R4, 0xffffff80 ;  /* 0xffffff80041e7836 */ /* 0x000fca0000000000 */
[----:B------:R-:W-:-:S13]  /*12520*/  ISETP.GE.AND P0, PT, R30, R5, PT ;  /* 0x000000051e00720c */ /* 0x000fda0003f06270 */
[----:B------:R-:W-:Y:S05]  /*12530*/  @P0 BRA `(.L_x_3928) ;  /* 0x0000000000b00947 */ /* 0x000fea0003800000 */
[----:B------:R-:W2:Y:S01]  /*12540*/  LDL.LU R32, [R1+0x38] ;  /* 0x0000380001207983 */ /* 0x000ea20000300800 */
[----:B------:R-:W-:Y:S01]  /*12550*/  IMAD.MOV.U32 R24, RZ, RZ, 0x9b8 ;  /* 0x000009b8ff187424 */ /* 0x000fe200078e00ff */
[----:B------:R-:W-:Y:S01]  /*12560*/  ISETP.GT.AND P0, PT, R10, 0x1, PT ;  /* 0x000000010a00780c */ /* 0x000fe20003f04270 */
[----:B------:R-:W-:Y:S01]  /*12570*/  IMAD.MOV.U32 R21, RZ, RZ, R30 ;  /* 0x000000ffff157224 */ /* 0x000fe200078e001e */
[----:B------:R-:W-:Y:S01]  /*12580*/  ISETP.NE.AND P1, PT, R31, 0x1, PT ;  /* 0x000000011f00780c */ /* 0x000fe20003f25270 */
[----:B------:R-:W1:Y:S01]  /*12590*/  LDC.64 R10, c[0x0][0xba8] ;  /* 0x0002ea00ff0a7b82 */ /* 0x000e620000000a00 */
[----:B------:R-:W-:-:S07]  /*125a0*/  SEL R24, R24, 0x978, P0 ;  /* 0x0000097818187807 */ /* 0x000fce0000000000 */
[----:B------:R-:W3:Y:S08]  /*125b0*/  LDC.64 R4, c[0x0][R24+0x220] ;  /* 0x0000880018047b82 */ /* 0x000ef00000000a00 */
[----:B------:R-:W4:Y:S08]  /*125c0*/  LDC.64 R12, c[0x0][R24+0x218] ;  /* 0x00008600180c7b82 */ /* 0x000f300000000a00 */
[----:B------:R-:W5:Y:S08]  /*125d0*/  LDC.64 R6, c[0x0][R24+0x228] ;  /* 0x00008a0018067b82 */ /* 0x000f700000000a00 */
[----:B------:R-:W0:Y:S08]  /*125e0*/  @P1 LDC R15, c[0x0][0xbec] ;  /* 0x0002fb00ff0f1b82 */ /* 0x000e300000000800 */
[----:B------:R-:W5:Y:S08]  /*125f0*/  LDC.64 R8, c[0x0][R24+0x210] ;  /* 0x0000840018087b82 */ /* 0x000f700000000a00 */
[----:B------:R-:W5:Y:S01]  /*12600*/  @P1 LDC R27, c[0x0][0xbf0] ;  /* 0x0002fc00ff1b1b82 */ /* 0x000f620000000800 */
[----:B0-----:R-:W-:-:S07]  /*12610*/  @P1 IMAD.HI.U32 R20, R30, R15, RZ ;  /* 0x0000000f1e141227 */ /* 0x001fce00078e00ff */
[----:B-1----:R-:W0:Y:S01]  /*12620*/  @!P0 LDC R10, c[0x0][0xb50] ;  /* 0x0002d400ff0a8b82 */ /* 0x002e220000000800 */
[-C--:B---3--:R-:W-:Y:S02]  /*12630*/  IMAD R5, R5, R29.reuse, RZ ;  /* 0x0000001d05057224 */ /* 0x088fe400078e02ff */
[----:B------:R-:W-:-:S05]  /*12640*/  IMAD.WIDE.U32 R14, R4, R29, RZ ;  /* 0x0000001d040e7225 */ /* 0x000fca00078e00ff */
[----:B------:R-:W1:Y:S01]  /*12650*/  @!P0 LDC R11, c[0x0][0xb54] ;  /* 0x0002d500ff0b8b82 */ /* 0x000e620000000800 */
[-C--:B----4-:R-:W-:Y:S02]  /*12660*/  IMAD R25, R13, R184.reuse, RZ ;  /* 0x000000b80d197224 */ /* 0x090fe400078e02ff */
[----:B------:R-:W-:Y:S01]  /*12670*/  IMAD.WIDE.U32 R12, R12, R184, RZ ;  /* 0x000000b80c0c7225 */ /* 0x000fe200078e00ff */
[----:B-----5:R-:W-:-:S03]  /*12680*/  @P1 SHF.R.U32.HI R21, RZ, R27, R20 ;  /* 0x0000001bff151219 */ /* 0x020fc60000011614 */
[----:B------:R-:W-:Y:S01]  /*12690*/  IMAD R27, R4, R28, R5 ;  /* 0x0000001c041b7224 */ /* 0x000fe200078e0205 */
[----:B------:R-:W-:Y:S01]  /*126a0*/  IADD3 R12, P1, P3, R14, R12, R3 ;  /* 0x0000000c0e0c7210 */ /* 0x000fe20007b3e003 */
[----:B------:R-:W-:Y:S02]  /*126b0*/  IMAD.IADD R25, R13, 0x1, R25 ;  /* 0x000000010d197824 */ /* 0x000fe400078e0219 */
[----:B------:R-:W-:Y:S02]  /*126c0*/  IMAD.MOV R4, RZ, RZ, -R21 ;  /* 0x000000ffff047224 */ /* 0x000fe400078e0a15 */
[----:B------:R-:W-:Y:S01]  /*126d0*/  IMAD.IADD R27, R15, 0x1, R27 ;  /* 0x000000010f1b7824 */ /* 0x000fe200078e021b */
[----:B--2---:R-:W-:-:S05]  /*126e0*/  SEL R5, R32, RZ, P0 ;  /* 0x000000ff20057207 */ /* 0x004fca0000000000 */
        /* <DEDUP_REMOVED lines=8> */
[-C--:B------:R-:W-:Y:S01]  /*12770*/  IMAD R4, R9, R5.reuse, RZ ;  /* 0x0000000509047224 */ /* 0x080fe200078e02ff */
[----:B------:R-:W-:Y:S01]  /*12780*/  SHF.R.S32.HI R13, RZ, 0x1f, R5 ;  /* 0x0000001fff0d7819 */ /* 0x000fe20000011405 */
[----:B------:R-:W-:-:S04]  /*12790*/  IMAD.WIDE.U32 R6, R8, R5, R6 ;  /* 0x0000000508067225 */ /* 0x000fc800078e0006 */
[----:B------:R-:W-:Y:S01]  /*127a0*/  IMAD R13, R8, R13, R4 ;  /* 0x0000000d080d7224 */ /* 0x000fe200078e0204 */
[----:B0-----:R-:W-:Y:S01]  /*127b0*/  LEA R10, P0, R6, R10, 0x2 ;  /* 0x0000000a060a7211 */ /* 0x001fe200078010ff */
[----:B------:R-:W-:Y:S02]  /*127c0*/  IMAD.MOV.U32 R5, RZ, RZ, -0x800000 ;  /* 0xff800000ff057424 */ /* 0x000fe400078e00ff */
[----:B------:R-:W-:-:S05]  /*127d0*/  IMAD.IADD R4, R7, 0x1, R13 ;  /* 0x0000000107047824 */ /* 0x000fca00078e020d */
[----:B-1----:R-:W-:-:S05]  /*127e0*/  LEA.HI.X R11, R6, R11, R4, 0x2, P0 ;  /* 0x0000000b060b7211 */ /* 0x002fca00000f1404 */
[----:B------:R1:W-:Y:S02]  /*127f0*/  STG.E desc[UR42][R10.64], R5 ;  /* 0x000000050a007986 */ /* 0x0003e4000c10192a */
.L_x_3928:
[----:B------:R-:W-:Y:S05]  /*12800*/  BSYNC B1 ;  /* 0x0000000000017941 */ /* 0x000fea0003800000 */
.L_x_3927:
[----:B------:R-:W-:Y:S05]  /*12810*/  @P2 BRA `(.L_x_3923) ;  /* 0x0000000800b02947 */ /* 0x000fea0003800000 */
[----:B------:R-:W2:Y:S01]  /*12820*/  LDL.LU R8, [R1+0x28] ;  /* 0x0000280001087983 */ /* 0x000ea20000300800 */
[----:B-1----:R-:W1:Y:S01]  /*12830*/  LDC R11, c[0x0][0xbe8] ;  /* 0x0002fa00ff0b7b82 */ /* 0x002e620000000800 */
[----:B------:R-:W-:Y:S01]  /*12840*/  ULDC.64 UR4, c[0x0][0xaa0] ;  /* 0x0002a80000047ab9 */ /* 0x000fe20000000a00 */
[----:B------:R-:W-:Y:S01]  /*12850*/  VIADD R39, R192, 0x40 ;  /* 0x00000040c0277836 */ /* 0x000fe20000000000 */
[----:B------:R-:W3:Y:S01]  /*12860*/  S2R R6, SR_TID.X ;  /* 0x0000000000067919 */ /* 0x000ee20000002100 */
[----:B------:R-:W-:Y:S01]  /*12870*/  IMAD R4, R26, UR4, RZ ;  /* 0x000000041a047c24 */ /* 0x000fe2000f8e02ff */
[----:B------:R-:W-:Y:S01]  /*12880*/  BSSY B1, `(.L_x_3929) ;  /* 0x0000081000017945 */ /* 0x000fe20003800000 */
[----:B------:R-:W-:Y:S02]  /*12890*/  VIADD R37, R192, 0x80 ;  /* 0x00000080c0257836 */ /* 0x000fe40000000000 */
[C---:B------:R-:W-:Y:S02]  /*128a0*/  IMAD R7, R3.reuse, UR5, R4 ;  /* 0x0000000503077c24 */ /* 0x040fe4000f8e0204 */
[----:B------:R-:W-:Y:S01]  /*128b0*/  IMAD.WIDE.U32 R4, R3, UR4, RZ ;  /* 0x0000000403047c25 */ /* 0x000fe2000f8e00ff */
[----:B------:R-:W-:Y:S01]  /*128c0*/  ULDC.64 UR4, c[0x0][0xae8] ;  /* 0x0002ba0000047ab9 */ /* 0x000fe20000000a00 */
[----:B------:R-:W4:Y:S02]  /*128d0*/  LDC R3, c[0x0][0xac8] ;  /* 0x0002b200ff037b82 */ /* 0x000f240000000800 */
[----:B------:R-:W-:-:S02]  /*128e0*/  IMAD.IADD R5, R5, 0x1, R7 ;  /* 0x0000000105057824 */ /* 0x000fc400078e0207 */
[----:B------:R-:W-:Y:S02]  /*128f0*/  VIADD R35, R192, 0xc0 ;  /* 0x000000c0c0237836 */ /* 0x000fe40000000000 */
[----:B------:R-:W-:-:S04]  /*12900*/  IMAD.WIDE.U32 R4, R184, UR4, R4 ;  /* 0x00000004b8047c25 */ /* 0x000fc8000f8e0004 */
[----:B------:R-:W-:Y:S01]  /*12910*/  IMAD R5, R184, UR5, R5 ;  /* 0x00000005b8057c24 */ /* 0x000fe2000f8e0205 */
[----:B------:R-:W-:Y:S01]  /*12920*/  ULDC.64 UR4, c[0x0][0xaf0] ;  /* 0x0002bc0000047ab9 */ /* 0x000fe20000000a00 */
[----:B-1----:R-:W-:Y:S01]  /*12930*/  ISETP.NE.AND P0, PT, R11, 0x1, PT ;  /* 0x000000010b00780c */ /* 0x002fe20003f05270 */
[----:B------:R-:W-:Y:S02]  /*12940*/  IMAD R21, R0, R11, RZ ;  /* 0x0000000b00157224 */ /* 0x000fe400078e02ff */
[----:B------:R-:W-:-:S04]  /*12950*/  IMAD.WIDE.U32 R4, R29, UR4, R4 ;  /* 0x000000041d047c25 */ /* 0x000fc8000f8e0004 */
[C---:B------:R-:W-:Y:S02]  /*12960*/  VIADD R33, R192.reuse, 0x100 ;  /* 0x00000100c0217836 */ /* 0x040fe40000000000 */
[----:B------:R-:W-:Y:S02]  /*12970*/  VIADD R31, R192, 0x140 ;  /* 0x00000140c01f7836 */ /* 0x000fe40000000000 */
[----:B---3--:R-:W-:Y:S01]  /*12980*/  VIADD R6, R6, 0xffffff80 ;  /* 0xffffff8006067836 */ /* 0x008fe20000000000 */
[-C--:B----4-:R-:W-:Y:S01]  /*12990*/  ISETP.GE.AND P1, PT, R39, R3.reuse, PT ;  /* 0x000000032700720c */ /* 0x090fe20003f26270 */
[----:B------:R-:W1:Y:S01]  /*129a0*/  @P0 LDC R13, c[0x0][0xbec] ;  /* 0x0002fb00ff0d0b82 */ /* 0x000e620000000800 */
[CC--:B------:R-:W-:Y:S01]  /*129b0*/  ISETP.GE.AND P2, PT, R192.reuse, R3.reuse, PT ;  /* 0x00000003c000720c */ /* 0x0c0fe20003f46270 */
[C---:B------:R-:W-:Y:S01]  /*129c0*/  VIADD R27, R192.reuse, 0x180 ;  /* 0x00000180c01b7836 */ /* 0x040fe20000000000 */
[----:B------:R-:W-:Y:S01]  /*129d0*/  SHF.R.S32.HI R9, RZ, 0x1f, R6 ;  /* 0x0000001fff097819 */ /* 0x000fe20000011406 */
[C---:B------:R-:W-:Y:S01]  /*129e0*/  VIADD R24, R192.reuse, 0x1c0 ;  /* 0x000001c0c0187836 */ /* 0x040fe20000000000 */
[----:B------:R-:W-:Y:S01]  /*129f0*/  SEL R10, RZ, 0xffffffff, P1 ;  /* 0xffffffffff0a7807 */ /* 0x000fe20000800000 */
[----:B------:R-:W-:Y:S01]  /*12a00*/  VIADD R25, R192, 0x1c0 ;  /* 0x000001c0c0197836 */ /* 0x000fe20000000000 */
[----:B------:R-:W-:Y:S01]  /*12a10*/  LEA.HI R9, R9, R6, RZ, 0x3 ;  /* 0x0000000609097211 */ /* 0x000fe200078f18ff */
[----:B------:R-:W3:Y:S01]  /*12a20*/  @P0 LDC R15, c[0x0][0xbf0] ;  /* 0x0002fc00ff0f0b82 */ /* 0x000ee20000000800 */
[----:B------:R-:W-:Y:S01]  /*12a30*/  ISETP.GE.AND P1, PT, R37, R3, PT ;  /* 0x000000032500720c */ /* 0x000fe20003f26270 */
[----:B------:R-:W-:Y:S01]  /*12a40*/  IMAD.SHL.U32 R10, R10, 0x2, RZ ;  /* 0x000000020a0a7824 */ /* 0x000fe200078e00ff */
[----:B------:R-:W-:Y:S01]  /*12a50*/  LOP3.LUT R7, R9, 0xfffffff8, RZ, 0xc0, !PT ;  /* 0xfffffff809077812 */ /* 0x000fe200078ec0ff */
[C---:B------:R-:W-:Y:S01]  /*12a60*/  VIADD R30, R192.reuse, 0x180 ;  /* 0x00000180c01e7836 */ /* 0x040fe20000000000 */
[----:B------:R-:W-:Y:S01]  /*12a70*/  SHF.R.S32.HI R20, RZ, 0x3, R9 ;  /* 0x00000003ff147819 */ /* 0x000fe20000011409 */
[----:B------:R-:W-:Y:S01]  /*12a80*/  VIADD R32, R192, 0x140 ;  /* 0x00000140c0207836 */ /* 0x000fe20000000000 */
[----:B------:R-:W-:Y:S01]  /*12a90*/  SHF.R.S32.HI R25, RZ, 0x1f, R25 ;  /* 0x0000001fff197819 */ /* 0x000fe20000011419 */
[----:B------:R-:W-:Y:S01]  /*12aa0*/  IMAD.IADD R7, R6, 0x1, -R7 ;  /* 0x0000000106077824 */ /* 0x000fe200078e0a07 */
[----:B------:R-:W-:Y:S01]  /*12ab0*/  SHF.R.S32.HI R30, RZ, 0x1f, R30 ;  /* 0x0000001fff1e7819 */ /* 0x000fe2000001141e */
[----:B------:R-:W-:Y:S01]  /*12ac0*/  IMAD R6, R28, UR4, RZ ;  /* 0x000000041c067c24 */ /* 0x000fe2000f8e02ff */
[----:B------:R-:W-:Y:S01]  /*12ad0*/  SHF.R.S32.HI R32, RZ, 0x1f, R32 ;  /* 0x0000001fff207819 */ /* 0x000fe20000011420 */
[----:B------:R-:W-:-:S02]  /*12ae0*/  IMAD R7, R7, 0x20, R20 ;  /* 0x0000002007077824 */ /* 0x000fc400078e0214 */
[----:B------:R-:W-:Y:S01]  /*12af0*/  IMAD R9, R29, UR5, R6 ;  /* 0x000000051d097c24 */ /* 0x000fe2000f8e0206 */
[----:B------:R-:W-:Y:S01]  /*12b00*/  ULDC.64 UR4, c[0x0][0xae0] ;  /* 0x0002b80000047ab9 */ /* 0x000fe20000000a00 */
[C---:B------:R-:W-:Y:S02]  /*12b10*/  VIADD R34, R192.reuse, 0x100 ;  /* 0x00000100c0227836 */ /* 0x040fe40000000000 */
[----:B------:R-:W-:Y:S01]  /*12b20*/  IMAD.IADD R5, R5, 0x1, R9 ;  /* 0x0000000105057824 */ /* 0x000fe200078e0209 */
[----:B------:R-:W-:Y:S01]  /*12b30*/  SEL R9, RZ, 0x1, P2 ;  /* 0x00000001ff097807 */ /* 0x000fe20001000000 */
[----:B------:R-:W-:Y:S01]  /*12b40*/  VIADD R36, R192, 0xc0 ;  /* 0x000000c0c0247836 */ /* 0x000fe20000000000 */
[----:B------:R-:W-:Y:S01]  /*12b50*/  ISETP.GE.AND P2, PT, R24, R3, PT ;  /* 0x000000031800720c */ /* 0x000fe20003f46270 */
[C---:B------:R-:W-:Y:S01]  /*12b60*/  VIADD R38, R192.reuse, 0x80 ;  /* 0x00000080c0267836 */ /* 0x040fe20000000000 */
[----:B------:R-:W-:Y:S01]  /*12b70*/  SHF.R.S32.HI R34, RZ, 0x1f, R34 ;  /* 0x0000001fff227819 */ /* 0x000fe20000011422 */
[----:B------:R-:W-:Y:S01]  /*12b80*/  VIADD R40, R192, 0x40 ;  /* 0x00000040c0287836 */ /* 0x000fe20000000000 */
[----:B------:R-:W-:-:S02]  /*12b90*/  SHF.R.S32.HI R36, RZ, 0x1f, R36 ;  /* 0x0000001fff247819 */ /* 0x000fc40000011424 */
[----:B------:R-:W-:Y:S02]  /*12ba0*/  SHF.R.S32.HI R38, RZ, 0x1f, R38 ;  /* 0x0000001fff267819 */ /* 0x000fe40000011426 */
[----:B------:R-:W-:Y:S01]  /*12bb0*/  SHF.R.S32.HI R40, RZ, 0x1f, R40 ;  /* 0x0000001fff287819 */ /* 0x000fe20000011428 */
[C---:B--2---:R-:W-:Y:S02]  /*12bc0*/  IMAD R20, R8.reuse, 0x40, R20 ;  /* 0x0000004008147824 */ /* 0x044fe400078e0214 */
[----:B------:R-:W-:-:S04]  /*12bd0*/  IMAD R8, R8, 0x40, R7 ;  /* 0x0000004008087824 */ /* 0x000fc800078e0207 */
[----:B-1----:R-:W-:-:S04]  /*12be0*/  @P0 IMAD.HI.U32 R6, R8, R13, RZ ;  /* 0x0000000d08060227 */ /* 0x002fc800078e00ff */
[----:B------:R-:W-:Y:S01]  /*12bf0*/  IMAD.MOV.U32 R7, RZ, RZ, R8 ;  /* 0x000000ffff077224 */ /* 0x000fe200078e0008 */
[----:B---3--:R-:W-:Y:S02]  /*12c00*/  @P0 SHF.R.U32.HI R7, RZ, R15, R6 ;  /* 0x0000000fff070219 */ /* 0x008fe40000011606 */
[----:B------:R-:W-:Y:S02]  /*12c10*/  LOP3.LUT R6, R10, 0x2, R9, 0xe2, !PT ;  /* 0x000000020a067812 */ /* 0x000fe400078ee209 */
[----:B------:R-:W-:Y:S01]  /*12c20*/  SEL R10, RZ, 0xffffffff, P1 ;  /* 0xffffffffff0a7807 */ /* 0x000fe20000800000 */
[----:B------:R-:W-:Y:S01]  /*12c30*/  IMAD.MOV R9, RZ, RZ, -R7 ;  /* 0x000000ffff097224 */ /* 0x000fe200078e0a07 */
[-C--:B------:R-:W-:Y:S01]  /*12c40*/  ISETP.GE.AND P0, PT, R35, R3.reuse, PT ;  /* 0x000000032300720c */ /* 0x080fe20003f06270 */
[----:B------:R-:W-:Y:S01]  /*12c50*/  IMAD.WIDE.U32 R4, R7, UR4, R4 ;  /* 0x0000000407047c25 */ /* 0x000fe2000f8e0004 */
[----:B------:R-:W-:Y:S02]  /*12c60*/  SHF.R.S32.HI R0, RZ, 0x1f, R7 ;  /* 0x0000001fff007819 */ /* 0x000fe40000011407 */
[----:B------:R-:W-:Y:S01]  /*12c70*/  ISETP.GE.AND P1, PT, R33, R3, PT ;  /* 0x000000032100720c */ /* 0x000fe20003f26270 */
[----:B------:R-:W-:Y:S01]  /*12c80*/  IMAD R9, R11, R9, R8 ;  /* 0x000000090b097224 */ /* 0x000fe200078e0208 */
[----:B------:R-:W-:Y:S01]  /*12c90*/  SEL R8, RZ, 0xffffffff, P0 ;  /* 0xffffffffff087807 */ /* 0x000fe20000000000 */
[----:B------:R-:W-:Y:S01]  /*12ca0*/  IMAD.SHL.U32 R13, R10, 0x4, RZ ;  /* 0x000000040a0d7824 */ /* 0x000fe200078e00ff */
[----:B------:R-:W-:Y:S01]  /*12cb0*/  ISETP.GE.AND P0, PT, R31, R3, PT ;  /* 0x000000031f00720c */ /* 0x000fe20003f06270 */
[----:B------:R-:W-:-:S02]  /*12cc0*/  IMAD R0, R0, UR4, RZ ;  /* 0x0000000400007c24 */ /* 0x000fc4000f8e02ff */
[----:B------:R-:W-:Y:S01]  /*12cd0*/  IMAD.SHL.U32 R11, R8, 0x8, RZ ;  /* 0x00000008080b7824 */ /* 0x000fe200078e00ff */
[----:B------:R-:W-:Y:S01]  /*12ce0*/  LOP3.LUT R6, R13, 0x4, R6, 0xe2, !PT ;  /* 0x000000040d067812 */ /* 0x000fe200078ee206 */
[----:B------:R-:W-:Y:S01]  /*12cf0*/  IMAD R7, R7, UR5, R0 ;  /* 0x0000000507077c24 */ /* 0x000fe2000f8e0200 */
[----:B------:R-:W-:Y:S01]  /*12d00*/  SEL R8, RZ, 0xffffffff, P1 ;  /* 0xffffffffff087807 */ /* 0x000fe20000800000 */
[----:B------:R-:W-:Y:S01]  /*12d10*/  ULDC.64 UR4, c[0x0][0xad8] ;  /* 0x0002b60000047ab9 */ /* 0x000fe20000000a00 */
[----:B------:R-:W-:Y:S01]  /*12d20*/  SHF.R.S32.HI R0, RZ, 0x1f, R9 ;  /* 0x0000001fff007819 */ /* 0x000fe20000011409 */
[----:B------:R-:W-:Y:S01]  /*12d30*/  IMAD.IADD R5, R5, 0x1, R7 ;  /* 0x0000000105057824 */ /* 0x000fe200078e0207 */
[----:B------:R-:W-:Y:S01]  /*12d40*/  LOP3.LUT R6, R11, 0x8, R6, 0xe2, !PT ;  /* 0x000000080b067812 */ /* 0x000fe200078ee206 */
[----:B------:R-:W-:Y:S01]  /*12d50*/  IMAD.SHL.U32 R11, R8, 0x10, RZ ;  /* 0x00000010080b7824 */ /* 0x000fe200078e00ff */
[----:B------:R-:W-:Y:S01]  /*12d60*/  SEL R7, RZ, 0xffffffff, P0 ;  /* 0xffffffffff077807 */ /* 0x000fe20000000000 */
[----:B------:R-:W-:Y:S01]  /*12d70*/  IMAD R0, R0, UR4, RZ ;  /* 0x0000000400007c24 */ /* 0x000fe2000f8e02ff */
[----:B------:R-:W-:Y:S01]  /*12d80*/  ISETP.GE.AND P0, PT, R27, R3, PT ;  /* 0x000000031b00720c */ /* 0x000fe20003f06270 */
[----:B------:R-:W-:Y:S01]  /*12d90*/  IMAD.WIDE.U32 R4, R9, UR4, R4 ;  /* 0x0000000409047c25 */ /* 0x000fe2000f8e0004 */
[----:B------:R-:W-:-:S03]  /*12da0*/  LOP3.LUT R6, R11, 0x10, R6, 0xe2, !PT ;  /* 0x000000100b067812 */ /* 0x000fc600078ee206 */
[----:B------:R-:W-:Y:S02]  /*12db0*/  IMAD.SHL.U32 R11, R7, 0x20, RZ ;  /* 0x00000020070b7824 */ /* 0x000fe400078e00ff */
[----:B------:R-:W-:Y:S01]  /*12dc0*/  IMAD R7, R9, UR5, R0 ;  /* 0x0000000509077c24 */ /* 0x000fe2000f8e0200 */
[----:B------:R-:W-:Y:S01]  /*12dd0*/  SEL R9, RZ, 0x40, P0 ;  /* 0x00000040ff097807 */ /* 0x000fe20000000000 */
[----:B------:R-:W-:Y:S01]  /*12de0*/  ULDC.64 UR4, c[0x0][0xa80] ;  /* 0x0002a00000047ab9 */ /* 0x000fe20000000a00 */
[----:B------:R-:W-:Y:S01]  /*12df0*/  ISETP.GE.AND P0, PT, R20, R21, PT ;  /* 0x000000151400720c */ /* 0x000fe20003f06270 */
[----:B------:R-:W-:Y:S01]  /*12e00*/  IMAD.IADD R5, R5, 0x1, R7 ;  /* 0x0000000105057824 */ /* 0x000fe200078e0207 */
[C---:B------:R-:W-:Y:S02]  /*12e10*/  LEA R12, P1, R4.reuse, UR4, 0x1 ;  /* 0x00000004040c7c11 */ /* 0x040fe4000f8208ff */
[----:B------:R-:W-:Y:S02]  /*12e20*/  LOP3.LUT R6, R11, 0x20, R6, 0xe2, !PT ;  /* 0x000000200b067812 */ /* 0x000fe400078ee206 */
[----:B------:R-:W-:Y:S01]  /*12e30*/  LEA.HI.X R13, R4, UR5, R5, 0x1, P1 ;  /* 0x00000005040d7c11 */ /* 0x000fe200088f0c05 */
[----:B------:R1:W2:Y:S01]  /*12e40*/  SHFL.IDX PT, R10, R12, RZ, 0x181f ;  /* 0x00181fff0c0a7589 */ /* 0x0002a200000e0000 */
[----:B------:R-:W-:-:S02]  /*12e50*/  LOP3.LUT R14, R6, R9, RZ, 0xfc, !PT ;  /* 0x00000009060e7212 */ /* 0x000fc400078efcff */
[----:B------:R-:W-:Y:S01]  /*12e60*/  SEL R7, RZ, 0x80, P2 ;  /* 0x00000080ff077807 */ /* 0x000fe20001000000 */
[----:B------:R1:W3:Y:S03]  /*12e70*/  SHFL.IDX PT, R11, R13, RZ, 0x181f ;  /* 0x00181fff0d0b7589 */ /* 0x0002e600000e0000 */
[----:B------:R-:W-:Y:S01]  /*12e80*/  LOP3.LUT R15, R14, R7, RZ, 0xfc, !PT ;  /* 0x000000070e0f7212 */ /* 0x000fe200078efcff */
[----:B------:R-:W-:Y:S06]  /*12e90*/  @P0 BRA `(.L_x_3930) ;  /* 0x00000000007c0947 */ /* 0x000fec0003800000 */
[-C--:B------:R-:W-:Y:S02]  /*12ea0*/  ISETP.GE.AND P2, PT, R39, R3.reuse, PT ;  /* 0x000000032700720c */ /* 0x080fe40003f46270 */
[-C--:B------:R-:W-:Y:S02]  /*12eb0*/  ISETP.GE.AND P1, PT, R192, R3.reuse, PT ;  /* 0x00000003c000720c */ /* 0x080fe40003f26270 */
[-C--:B------:R-:W-:Y:S02]  /*12ec0*/  ISETP.GE.AND P5, PT, R37, R3.reuse, PT ;  /* 0x000000032500720c */ /* 0x080fe40003fa6270 */
[----:B------:R-:W-:-:S07]  /*12ed0*/  ISETP.GE.AND P3, PT, R35, R3, PT ;  /* 0x000000032300720c */ /* 0x000fce0003f66270 */
[C---:B--2---:R-:W-:Y:S02]  /*12ee0*/  @!P2 LEA R4, P0, R39.reuse, R10, 0x1 ;  /* 0x0000000a2704a211 */ /* 0x044fe400078008ff */
[----:B---3--:R-:W-:Y:S02]  /*12ef0*/  @!P1 IMAD.WIDE R6, R192, 0x2, R10 ;  /* 0x00000002c0069825 */ /* 0x008fe400078e020a */
[----:B------:R-:W-:Y:S02]  /*12f00*/  @!P2 LEA.HI.X R5, R39, R11, R40, 0x1, P0 ;  /* 0x0000000b2705a211 */ /* 0x000fe400000f0c28 */
[----:B------:R-:W-:Y:S01]  /*12f10*/  LOP3.LUT P0, RZ, R14, 0x40, RZ, 0xc0, !PT ;  /* 0x000000400eff7812 */ /* 0x000fe2000780c0ff */
[----:B------:R2:W-:Y:S01]  /*12f20*/  @!P1 ST.E.128 desc[UR42][R6.64], RZ ;  /* 0x000000ff06009985 */ /* 0x0005e2000c101d2a */
[----:B------:R-:W-:-:S03]  /*12f30*/  ISETP.GE.AND P1, PT, R31, R3, PT ;  /* 0x000000031f00720c */ /* 0x000fc60003f26270 */
[----:B------:R3:W-:Y:S01]  /*12f40*/  @!P2 ST.E.128 desc[UR42][R4.64], RZ ;  /* 0x000000ff0400a985 */ /* 0x0007e2000c101d2a */
[----:B------:R-:W-:Y:S02]  /*12f50*/  ISETP.GE.AND P2, PT, R33, R3, PT ;  /* 0x000000032100720c */ /* 0x000fe40003f46270 */
[----:B--2---:R-:W-:-:S04]  /*12f60*/  @!P5 LEA R6, P4, R37, R10, 0x1 ;  /* 0x0000000a2506d211 */ /* 0x004fc800078808ff */
[-C--:B------:R-:W-:Y:S02]  /*12f70*/  @!P5 LEA.HI.X R7, R37, R11.reuse, R38, 0x1, P4 ;  /* 0x0000000b2507d211 */ /* 0x080fe400020f0c26 */
[----:B------:R-:W-:Y:S02]  /*12f80*/  LOP3.LUT P4, RZ, R15, 0x80, RZ, 0xc0, !PT ;  /* 0x000000800fff7812 */ /* 0x000fe4000788c0ff */
[-C--:B---3--:R-:W-:Y:S01]  /*12f90*/  @!P3 LEA R4, P6, R35, R10.reuse, 0x1 ;  /* 0x0000000a2304b211 */ /* 0x088fe200078c08ff */
[----:B------:R2:W-:Y:S02]  /*12fa0*/  @!P5 ST.E.128 desc[UR42][R6.64], RZ ;  /* 0x000000ff0600d985 */ /* 0x0005e4000c101d2a */
[----:B------:R-:W-:Y:S02]  /*12fb0*/  @!P2 LEA R8, P5, R33, R10, 0x1 ;  /* 0x0000000a2108a211 */ /* 0x000fe400078a08ff */
[-C--:B------:R-:W-:Y:S02]  /*12fc0*/  @!P3 LEA.HI.X R5, R35, R11.reuse, R36, 0x1, P6 ;  /* 0x0000000b2305b211 */ /* 0x080fe400030f0c24 */
[----:B------:R-:W-:-:S03]  /*12fd0*/  @!P2 LEA.HI.X R9, R33, R11, R34, 0x1, P5 ;  /* 0x0000000b2109a211 */ /* 0x000fc600028f0c22 */
[----:B------:R3:W-:Y:S01]  /*12fe0*/  @!P3 ST.E.128 desc[UR42][R4.64], RZ ;  /* 0x000000ff0400b985 */ /* 0x0007e2000c101d2a */
[----:B--2---:R-:W-:-:S03]  /*12ff0*/  @!P1 LEA R6, P6, R31, R10, 0x1 ;  /* 0x0000000a1f069211 */ /* 0x004fc600078c08ff */
[----:B------:R4:W-:Y:S01]  /*13000*/  @!P2 ST.E.128 desc[UR42][R8.64], RZ ;  /* 0x000000ff0800a985 */ /* 0x0009e2000c101d2a */
[----:B------:R-:W-:Y:S02]  /*13010*/  @!P1 LEA.HI.X R7, R31, R11, R32, 0x1, P6 ;  /* 0x0000000b1f079211 */ /* 0x000fe400030f0c20 */
[----:B---3--:R-:W-:-:S03]  /*13020*/  @P0 LEA R4, P3, R27, R10, 0x1 ;  /* 0x0000000a1b040211 */ /* 0x008fc600078608ff */
[----:B------:R4:W-:Y:S01]  /*13030*/  @!P1 ST.E.128 desc[UR42][R6.64], RZ ;  /* 0x000000ff06009985 */ /* 0x0009e2000c101d2a */
[C---:B------:R-:W-:Y:S02]  /*13040*/  @P4 LEA R10, P5, R24.reuse, R10, 0x1 ;  /* 0x0000000a180a4211 */ /* 0x040fe400078a08ff */
[-C--:B------:R-:W-:Y:S02]  /*13050*/  @P0 LEA.HI.X R5, R27, R11.reuse, R30, 0x1, P3 ;  /* 0x0000000b1b050211 */ /* 0x080fe400018f0c1e */
[----:B------:R-:W-:-:S03]  /*13060*/  @P4 LEA.HI.X R11, R24, R11, R25, 0x1, P5 ;  /* 0x0000000b180b4211 */ /* 0x000fc600028f0c19 */
[----:B------:R4:W-:Y:S04]  /*13070*/  @P0 ST.E.128 desc[UR42][R4.64], RZ ;  /* 0x000000ff04000985 */ /* 0x0009e8000c101d2a */
[----:B------:R4:W-:Y:S02]  /*13080*/  @P4 ST.E.128 desc[UR42][R10.64], RZ ;  /* 0x000000ff0a004985 */ /* 0x0009e4000c101d2a */
.L_x_3930:
[----:B------:R-:W-:Y:S05]  /*13090*/  BSYNC B1 ;  /* 0x0000000000017941 */ /* 0x000fea0003800000 */
.L_x_3929:
[----:B------:R-:W-:Y:S01]  /*130a0*/  VIADD R0, R20, 0x20 ;  /* 0x0000002014007836 */ /* 0x000fe20000000000 */
[----:B---34-:R3:W4:Y:S04]  /*130b0*/  SHFL.IDX PT, R11, R13, 0x1, 0x181f ;  /* 0x00381f000d0b7f89 */ /* 0x01872800000e0000 */
[----:B------:R-:W-:Y:S01]  /*130c0*/  ISETP.GE.AND P0, PT, R0, R21, PT ;  /* 0x000000150000720c */ /* 0x000fe20003f06270 */
[----:B--2---:R3:W2:-:S12]  /*130d0*/  SHFL.IDX PT, R10, R12, 0x1, 0x181f ;  /* 0x00381f000c0a7f89 */ /* 0x00469800000e0000 */
[----:B---3--:R-:W-:Y:S05]  /*130e0*/  @P0 BRA `(.L_x_3923) ;  /* 0x00000000007c0947 */ /* 0x008fea0003800000 */
[-C--:B------:R-:W-:Y:S02]  /*130f0*/  ISETP.GE.AND P6, PT, R192, R3.reuse, PT ;  /* 0x00000003c000720c */ /* 0x080fe40003fc6270 */
[-C--:B------:R-:W-:Y:S02]  /*13100*/  ISETP.GE.AND P5, PT, R39, R3.reuse, PT ;  /* 0x000000032700720c */ /* 0x080fe40003fa6270 */
[-C--:B------:R-:W-:Y:S02]  /*13110*/  ISETP.GE.AND P4, PT, R37, R3.reuse, PT ;  /* 0x000000032500720c */ /* 0x080fe40003f86270 */
[-C--:B------:R-:W-:Y:S02]  /*13120*/  ISETP.GE.AND P3, PT, R35, R3.reuse, PT ;  /* 0x000000032300720c */ /* 0x080fe40003f66270 */
[-C--:B------:R-:W-:Y:S02]  /*13130*/  ISETP.GE.AND P2, PT, R33, R3.reuse, PT ;  /* 0x000000032100720c */ /* 0x080fe40003f46270 */
[----:B------:R-:W-:-:S03]  /*13140*/  ISETP.GE.AND P1, PT, R31, R3, PT ;  /* 0x000000031f00720c */ /* 0x000fc60003f26270 */
[----:B--2-4-:R-:W-:Y:S02]  /*13150*/  @!P6 IMAD.WIDE R6, R192, 0x2, R10 ;  /* 0x00000002c006e825 */ /* 0x014fe400078e020a */
[----:B------:R-:W-:-:S03]  /*13160*/  @!P5 LEA R4, P0, R39, R10, 0x1 ;  /* 0x0000000a2704d211 */ /* 0x000fc600078008ff */
[----:B------:R2:W-:Y:S01]  /*13170*/  @!P6 ST.E.128 desc[UR42][R6.64], RZ ;  /* 0x000000ff0600e985 */ /* 0x0005e2000c101d2a */
[----:B------:R-:W-:Y:S02]  /*13180*/  @!P5 LEA.HI.X R5, R39, R11, R40, 0x1, P0 ;  /* 0x0000000b2705d211 */ /* 0x000fe400000f0c28 */
[----:B------:R-:W-:-:S03]  /*13190*/  LOP3.LUT P0, RZ, R14, 0x40, RZ, 0xc0, !PT ;  /* 0x000000400eff7812 */ /* 0x000fc6000780c0ff */
[----:B------:R3:W-:Y:S01]  /*131a0*/  @!P5 ST.E.128 desc[UR42][R4.64], RZ ;  /* 0x000000ff0400d985 */ /* 0x0007e2000c101d2a */
[----:B--2---:R-:W-:-:S04]  /*131b0*/  @!P4 LEA R6, P6, R37, R10, 0x1 ;  /* 0x0000000a2506c211 */ /* 0x004fc800078c08ff */
[-C--:B------:R-:W-:Y:S02]  /*131c0*/  @!P4 LEA.HI.X R7, R37, R11.reuse, R38, 0x1, P6 ;  /* 0x0000000b2507c211 */ /* 0x080fe400030f0c26 */
[----:B------:R-:W-:Y:S02]  /*131d0*/  LOP3.LUT P6, RZ, R15, 0x80, RZ, 0xc0, !PT ;  /* 0x000000800fff7812 */ /* 0x000fe400078cc0ff */
[-C--:B---3--:R-:W-:Y:S01]  /*131e0*/  @!P3 LEA R4, P5, R35, R10.reuse, 0x1 ;  /* 0x0000000a2304b211 */ /* 0x088fe200078a08ff */
[----:B------:R2:W-:Y:S01]  /*131f0*/  @!P4 ST.E.128 desc[UR42][R6.64], RZ ;  /* 0x000000ff0600c985 */ /* 0x0005e2000c101d2a */
        /* <DEDUP_REMOVED lines=14> */
.L_x_3923:
[----:B------:R-:W-:Y:S05]  /*132e0*/  BSYNC B0 ;  /* 0x0000000000007941 */ /* 0x000fea0003800000 */
.L_x_3916:
[----:B------:R-:W-:Y:S02]  /*132f0*/  ULDC UR4, c[0x0][0xc3c] ;  /* 0x00030f0000047ab9 */ /* 0x000fe40000000800 */
[----:B------:R-:W-:-:S13]  /*13300*/  ISETP.GE.AND P0, PT, R155, UR4, PT ;  /* 0x000000049b007c0c */ /* 0x000fda000bf06270 */
[----:B------:R-:W-:Y:S05]  /*13310*/  @!P0 BRA `(.L_x_3931) ;  /* 0xfffffee400748947 */ /* 0x000fea000383ffff */
[----:B------:R-:W-:Y:S05]  /*13320*/  BRA `(.L_x_3794) ;  /* 0x0000007800447947 */ /* 0x000fea0003800000 */
.L_x_3792:
        /* <DEDUP_REMOVED lines=16> */
.L_x_3932:
        /* <DEDUP_REMOVED lines=43> */
.L_x_3936:
        /* <DEDUP_REMOVED lines=37> */
.L_x_3934:
        /* <DEDUP_REMOVED lines=18> */
.L_x_3937:
        /* <DEDUP_REMOVED lines=11> */
[----:B------:R-:W-:Y:S02]  /*13b00*/  IMAD.MOV.U32 R3, RZ, RZ, R10 ;  /* 0x000000ffff037224 */ /* 0x000fe400078e000a */
[----:B------:R-:W-:Y:S02]  /*13b10*/  IMAD.MOV.U32 R10, RZ, RZ, R12 ;  /* 0x000000ffff0a7224 */ /* 0x000fe400078e000c */
[----:B------:R-:W-:-:S04]  /*13b20*/  IMAD.HI.U32 R2, R2, R3, RZ ;  /* 0x0000000302027227 */ /* 0x000fc800078e00ff */
[----:B------:R-:W-:Y:S01]  /*13b30*/  IMAD R3, R2, R10, R3 ;  /* 0x0000000a02037224 */ /* 0x000fe200078e0203 */
[----:B0-----:R-:W0:Y:S01]  /*13b40*/  MUFU.RCP R8, R8 ;  /* 0x0000000800087308 */ /* 0x001e220000001000 */
[----:B------:R-:W-:-:S03]  /*13b50*/  VIADD R27, R27, UR4 ;  /* 0x000000041b1b7c36 */ /* 0x000fc60008000000 */
        /* <DEDUP_REMOVED lines=41> */
.L_x_3935:
[----:B------:R-:W-:Y:S02]  /*13df0*/  IMAD.MOV.U32 R25, RZ, RZ, RZ ;  /* 0x000000ffff197224 */ /* 0x000fe400078e00ff */
[----:B------:R-:W-:Y:S02]  /*13e00*/  IMAD.U32 R24, RZ, RZ, UR6 ;  /* 0x00000006ff187e24 */ /* 0x000fe4000f8e00ff */
[----:B------:R-:W-:-:S07]  /*13e10*/  IMAD.MOV.U32 R26, RZ, RZ, RZ ;  /* 0x000000ffff1a7224 */ /* 0x000fce00078e00ff */
.L_x_3938:
[----:B------:R-:W-:-:S13]  /*13e20*/  ISETP.NE.AND P0, PT, R7, RZ, PT ;  /* 0x000000ff0700720c */ /* 0x000fda0003f05270 */
[----:B------:R-:W0:Y:S01]  /*13e30*/  @!P0 S2R R3, SR_CgaCtaId ;  /* 0x0000000000038919 */ /* 0x000e220000008800 */
[----:B------:R-:W-:-:S04]  /*13e40*/  @!P0 MOV R2, 0x400 ;  /* 0x0000040000028802 */ /* 0x000fc80000000f00 */
[----:B0-----:R-:W-:-:S05]  /*13e50*/  @!P0 LEA R2, R3, R2, 0x18 ;  /* 0x0000000203028211 */ /* 0x001fca00078ec0ff */
[----:B------:R1:W-:Y:S01]  /*13e60*/  @!P0 STS.128 [R2+0x28cd0], R24 ;  /* 0x028cd01802008388 */ /* 0x0003e20000000c00 */
[----:B------:R-:W-:Y:S06]  /*13e70*/  BAR.ARV 0x5, 0x180 ;  /* 0x0146000000007b1d */ /* 0x000fec0000002000 */
.L_x_3933:
        /* <DEDUP_REMOVED lines=8> */
[----:B------:R-:W-:Y:S01]  /*13f00*/  LOP3.LUT R5, R0, 0x7f, RZ, 0xc0, !PT ;  /* 0x0000007f00057812 */ /* 0x000fe200078ec0ff */
[----:B------:R-:W-:Y:S01]  /*13f10*/  UMOV UR4, 0x400 ;  /* 0x0000040000047882 */ /* 0x000fe20000000000 */
[----:B------:R1:W-:Y:S01]  /*13f20*/  STL [R1+0x20], RZ ;  /* 0x000020ff01007387 */ /* 0x0003e20000100800 */
[----:B------:R-:W-:Y:S01]  /*13f30*/  BSSY B8, `(.L_x_3939) ;  /* 0x0000699000087945 */ /* 0x000fe20003800000 */
[C---:B------:R-:W-:Y:S01]  /*13f40*/  LOP3.LUT R3, R2.reuse, 0x1f8, RZ, 0xc0, !PT ;  /* 0x000001f802037812 */ /* 0x040fe200078ec0ff */
[----:B------:R-:W-:Y:S01]  /*13f50*/  IMAD.SHL.U32 R35, R5, 0x8, RZ ;  /* 0x0000000805237824 */ /* 0x000fe200078e00ff */
[----:B------:R-:W-:Y:S01]  /*13f60*/  LOP3.LUT R2, R2, 0x38, RZ, 0xc0, !PT ;  /* 0x0000003802027812 */ /* 0x000fe200078ec0ff */
[----:B------:R-:W-:Y:S01]  /*13f70*/  IMAD.MOV.U32 R29, RZ, RZ, 0x1 ;  /* 0x00000001ff1d7424 */ /* 0x000fe200078e00ff */
[----:B------:R-:W-:Y:S01]  /*13f80*/  LOP3.LUT R4, R3, 0x38, R0, 0x78, !PT ;  /* 0x0000003803047812 */ /* 0x000fe200078e7800 */
[----:B------:R-:W-:Y:S01]  /*13f90*/  IMAD.SHL.U32 R0, R0, 0x10, RZ ;  /* 0x0000001000007824 */ /* 0x000fe200078e00ff */
[----:B------:R-:W-:Y:S01]  /*13fa0*/  SHF.R.U32.HI R3, RZ, 0x3, R5 ;  /* 0x00000003ff037819 */ /* 0x000fe20000011605 */
[----:B------:R-:W-:Y:S01]  /*13fb0*/  IMAD.MOV.U32 R19, RZ, RZ, RZ ;  /* 0x000000ffff137224 */ /* 0x000fe200078e00ff */
[----:B------:R-:W-:Y:S01]  /*13fc0*/  LOP3.LUT R35, R4, 0x200, R35, 0xf8, !PT ;  /* 0x0000020004237812 */ /* 0x000fe200078ef823 */
[----:B------:R-:W-:Y:S01]  /*13fd0*/  IMAD.MOV.U32 R22, RZ, RZ, RZ ;  /* 0x000000ffff167224 */ /* 0x000fe200078e00ff */
[----:B------:R-:W-:Y:S01]  /*13fe0*/  LOP3.LUT R0, R3, 0x70, R0, 0xf8, !PT ;  /* 0x0000007003007812 */ /* 0x000fe200078ef800 */
[----:B------:R-:W-:Y:S01]  /*13ff0*/  IMAD.MOV.U32 R28, RZ, RZ, 0x1 ;  /* 0x00000001ff1c7424 */ /* 0x000fe200078e00ff */
[C---:B------:R-:W-:Y:S01]  /*14000*/  LOP3.LUT R0, R2.reuse, 0xc0, RZ, 0xfc, !PT ;  /* 0x000000c002007812 */ /* 0x040fe200078efcff */
[----:B------:R-:W-:Y:S01]  /*14010*/  ULDC.64 UR40, c[0x0][0x198] ;  /* 0x0000660000287ab9 */ /* 0x000fe20000000a00 */
[C---:B------:R-:W-:Y:S01]  /*14020*/  LOP3.LUT R0, R2.reuse, 0x140, RZ, 0xfc, !PT ;  /* 0x0000014002007812 */ /* 0x040fe200078efcff */
[----:B------:R-:W-:Y:S01]  /*14030*/  ULOP3.LUT UR38, UR36, 0x2, URZ, 0xfc, !UPT ;  /* 0x0000000224267892 */ /* 0x000fe2000f8efc3f */
[C---:B------:R-:W-:Y:S01]  /*14040*/  LOP3.LUT R3, R2.reuse, 0x40, RZ, 0xfc, !PT ;  /* 0x0000004002037812 */ /* 0x040fe200078efcff */
[----:B------:R-:W-:Y:S01]  /*14050*/  ULDC UR37, c[0x0][0xc] ;  /* 0x0000030000257ab9 */ /* 0x000fe20000000800 */
[----:B0-----:R-:W-:Y:S01]  /*14060*/  ULEA UR4, UR5, UR4, 0x18 ;  /* 0x0000000405047291 */ /* 0x001fe2000f8ec03f */
[----:B------:R-:W-:-:S02]  /*14070*/  LOP3.LUT R3, R2, 0x100, RZ, 0xfc, !PT ;  /* 0x0000010002037812 */ /* 0x000fc400078efcff */
[C---:B------:R-:W-:Y:S02]  /*14080*/  LOP3.LUT R4, R2.reuse, 0x80, RZ, 0xfc, !PT ;  /* 0x0000008002047812 */ /* 0x040fe400078efcff */
[C---:B------:R-:W-:Y:S01]  /*14090*/  LOP3.LUT R3, R2.reuse, 0x180, RZ, 0xfc, !PT ;  /* 0x0000018002037812 */ /* 0x040fe200078efcff */
[----:B------:R-:W-:Y:S01]  /*140a0*/  IMAD.U32 R17, RZ, RZ, UR4 ;  /* 0x00000004ff117e24 */ /* 0x000fe2000f8e00ff */
[----:B------:R-:W-:-:S03]  /*140b0*/  LOP3.LUT R2, R2, 0x1c0, RZ, 0xfc, !PT ;  /* 0x000001c002027812 */ /* 0x000fc600078efcff */
[----:B------:R-:W-:-:S05]  /*140c0*/  IMAD R0, R35, 0x2, R17 ;  /* 0x0000000223007824 */ /* 0x000fca00078e0211 */
[----:B------:R1:W-:Y:S02]  /*140d0*/  STL [R1+0x30], R0 ;  /* 0x0000300001007387 */ /* 0x0003e40000100800 */
.L_x_4048:
[----:B0-----:R-:W0:Y:S02]  /*140e0*/  LDC.64 R2, c[0x0][0xc88] ;  /* 0x00032200ff027b82 */ /* 0x001e240000000a00 */
[----:B0-----:R-:W-:-:S05]  /*140f0*/  IMAD.WIDE R2, R27, 0x4, R2 ;  /* 0x000000041b027825 */ /* 0x001fca00078e0202 */
[----:B-1----:R-:W1:Y:S01]  /*14100*/  LDG.E R31, desc[UR42][R2.64] ;  /* 0x0000002a021f7981 */ /* 0x002e62000c1e1900 */
[----:B------:R-:W-:Y:S05]  /*14110*/  YIELD ;  /* 0x0000000000007946 */ /* 0x000fea0003800000 */
[----:B------:R-:W-:Y:S01]  /*14120*/  ULDC.64 UR4, c[0x0][0xa28] ;  /* 0x00028a0000047ab9 */ /* 0x000fe20000000a00 */
[----:B------:R-:W-:Y:S01]  /*14130*/  IMAD.MOV.U32 R33, RZ, RZ, RZ ;  /* 0x000000ffff217224 */ /* 0x000fe200078e00ff */
[----:B------:R-:W-:Y:S01]  /*14140*/  ISETP.NE.U32.AND P0, PT, RZ, UR4, PT ;  /* 0x00000004ff007c0c */ /* 0x000fe2000bf05070 */
[----:B--23--:R-:W-:Y:S01]  /*14150*/  IMAD.MOV.U32 R6, RZ, RZ, RZ ;  /* 0x000000ffff067224 */ /* 0x00cfe200078e00ff */
[----:B------:R-:W-:Y:S01]  /*14160*/  ULDC.64 UR8, c[0x0][0xa18] ;  /* 0x0002860000087ab9 */ /* 0x000fe20000000a00 */
[----:B------:R-:W-:Y:S01]  /*14170*/  ULDC.64 UR6, c[0x0][0xa10] ;  /* 0x0002840000067ab9 */ /* 0x000fe20000000a00 */
[----:B------:R-:W-:-:S02]  /*14180*/  ISETP.NE.AND.EX P0, PT, RZ, UR5, PT, P0 ;  /* 0x00000005ff007c0c */ /* 0x000fc4000bf05300 */
        /* <DEDUP_REMOVED lines=9> */
[----:B------:R-:W-:Y:S01]  /*14220*/  ISETP.NE.U32.AND P1, PT, RZ, UR8, PT ;  /* 0x00000008ff007c0c */ /* 0x000fe2000bf25070 */
[----:B0-----:R-:W-:Y:S01]  /*14230*/  IMAD.MOV.U32 R0, RZ, RZ, RZ ;  /* 0x000000ffff007224 */ /* 0x001fe200078e00ff */
[----:B------:R-:W-:Y:S02]  /*14240*/  ISETP.NE.AND.EX P0, PT, RZ, UR5, PT, P0 ;  /* 0x00000005ff007c0c */ /* 0x000fe4000bf05300 */
[----:B------:R-:W-:Y:S02]  /*14250*/  ISETP.NE.AND.EX P1, PT, RZ, UR9, PT, P1 ;  /* 0x00000009ff007c0c */ /* 0x000fe4000bf25310 */
[----:B------:R-:W-:Y:S02]  /*14260*/  ISETP.NE.U32.AND P2, PT, RZ, UR6, PT ;  /* 0x00000006ff007c0c */ /* 0x000fe4000bf45070 */
[----:B-1----:R-:W-:-:S02]  /*14270*/  IADD3 R2, P3, R23, UR4, RZ ;  /* 0x0000000417027c10 */ /* 0x002fc4000ff7e0ff */
[----:B------:R-:W-:Y:S02]  /*14280*/  ISETP.NE.AND.EX P2, PT, RZ, UR7, PT, P2 ;  /* 0x00000007ff007c0c */ /* 0x000fe4000bf45320 */
[----:B------:R-:W-:Y:S02]  /*14290*/  IADD3.X R3, R30, UR5, RZ, P3, !PT ;  /* 0x000000051e037c10 */ /* 0x000fe40009ffe4ff */
[----:B------:R-:W-:-:S03]  /*142a0*/  IADD3 R4, P4, R23, UR6, RZ ;  /* 0x0000000617047c10 */ /* 0x000fc6000ff9e0ff */
[----:B------:R-:W2:Y:S01]  /*142b0*/  @P0 LDG.E R6, desc[UR42][R2.64] ;  /* 0x0000002a02060981 */ /* 0x000ea2000c1e1900 */
[----:B------:R-:W-:Y:S01]  /*142c0*/  ULDC UR4, c[0x0][0x288] ;  /* 0x0000a20000047ab9 */ /* 0x000fe20000000800 */
[----:B------:R-:W-:Y:S01]  /*142d0*/  IADD3.X R5, R30, UR7, RZ, P4, !PT ;  /* 0x000000071e057c10 */ /* 0x000fe2000a7fe4ff */
[----:B------:R-:W-:Y:S01]  /*142e0*/  IMAD.U32 R8, RZ, RZ, UR4 ;  /* 0x00000004ff087e24 */ /* 0x000fe2000f8e00ff */
[----:B------:R-:W-:-:S03]  /*142f0*/  ULDC.64 UR4, c[0x0][0x418] ;  /* 0x0001060000047ab9 */ /* 0x000fc60000000a00 */
[----:B------:R-:W5:Y:S04]  /*14300*/  @P2 LDG.E R0, desc[UR42][R4.64] ;  /* 0x0000002a04002981 */ /* 0x000f68000c1e1900 */
[----:B--2---:R0:W-:Y:S02]  /*14310*/  STL [R1+0x4], R6 ;  /* 0x0000040601007387 */ /* 0x0041e40000100800 */
[----:B0-----:R-:W-:-:S04]  /*14320*/  @P1 IADD3 R6, P3, R23, UR8, RZ ;  /* 0x0000000817061c10 */ /* 0x001fc8000ff7e0ff */
[----:B------:R-:W-:-:S05]  /*14330*/  @P1 IADD3.X R7, R30, UR9, RZ, P3, !PT ;  /* 0x000000091e071c10 */ /* 0x000fca0009ffe4ff */
[----:B------:R0:W2:Y:S01]  /*14340*/  @P1 LDG.E R8, desc[UR42][R6.64] ;  /* 0x0000002a06081981 */ /* 0x0000a2000c1e1900 */
        /* <DEDUP_REMOVED lines=8> */
[----:B--2---:R0:W-:Y:S02]  /*143d0*/  STL [R1+0x14], R8 ;  /* 0x0000140801007387 */ /* 0x0041e40000100800 */
[----:B0-----:R-:W-:Y:S01]  /*143e0*/  IMAD.U32 R8, RZ, RZ, UR4 ;  /* 0x00000004ff087e24 */ /* 0x001fe2000f8e00ff */
[----:B------:R-:W-:Y:S06]  /*143f0*/  @P1 BRA `(.L_x_3940) ;  /* 0x0000000000141947 */ /* 0x000fec0003800000 */
[----:B------:R-:W-:Y:S05]  /*14400*/  @!P0 BRA `(.L_x_3940) ;  /* 0x0000000000108947 */ /* 0x000fea0003800000 */
[----:B------:R-:W2:Y:S04]  /*14410*/  LDG.E R7, desc[UR42][R2.64] ;  /* 0x0000002a02077981 */ /* 0x000ea8000c1e1900 */
[----:B------:R-:W2:Y:S02]  /*14420*/  LDG.E R2, desc[UR42][R2.64+0x4] ;  /* 0x0000042a02027981 */ /* 0x000ea4000c1e1900 */
[----:B--2---:R-:W-:-:S05]  /*14430*/  IMAD.IADD R2, R2, 0x1, -R7 ;  /* 0x0000000102027824 */ /* 0x004fca00078e0a07 */
[----:B------:R0:W-:Y:S02]  /*14440*/  STL [R1+0x14], R2 ;  /* 0x0000140201007387 */ /* 0x0001e40000100800 */
.L_x_3940:
[----:B------:R-:W-:Y:S01]  /*14450*/  ULDC.64 UR4, c[0x0][0xa20] ;  /* 0x0002880000047ab9 */ /* 0x000fe20000000a00 */
[C---:B------:R-:W-:Y:S02]  /*14460*/  LOP3.LUT R7, R26.reuse, 0xff000000, RZ, 0xc0, !PT ;  /* 0xff0000001a077812 */ /* 0x040fe400078ec0ff */
[----:B------:R-:W-:Y:S02]  /*14470*/  ISETP.NE.U32.AND P0, PT, RZ, UR4, PT ;  /* 0x00000004ff007c0c */ /* 0x000fe4000bf05070 */
[----:B------:R-:W-:Y:S02]  /*14480*/  SHF.R.U32.HI R7, RZ, 0x8, R7 ;  /* 0x00000008ff077819 */ /* 0x000fe40000011607 */
[----:B------:R-:W-:Y:S02]  /*14490*/  ISETP.NE.AND.EX P0, PT, RZ, UR5, PT, P0 ;  /* 0x00000005ff007c0c */ /* 0x000fe4000bf05300 */
[C---:B0-----:R-:W-:Y:S02]  /*144a0*/  LOP3.LUT R2, R26.reuse, 0xff0000, RZ, 0xc0, !PT ;  /* 0x00ff00001a027812 */ /* 0x041fe400078ec0ff */
[----:B------:R-:W-:Y:S01]  /*144b0*/  LOP3.LUT R16, R26, 0xffff, RZ, 0xc0, !PT ;  /* 0x0000ffff1a107812 */ /* 0x000fe200078ec0ff */
[----:B------:R-:W-:Y:S01]  /*144c0*/  IMAD.MOV.U32 R26, RZ, RZ, R31 ;  /* 0x000000ffff1a7224 */ /* 0x000fe200078e001f */
[----:B------:R-:W-:-:S07]  /*144d0*/  LEA.HI R7, R2, R7, RZ, 0x10 ;  /* 0x0000000702077211 */ /* 0x000fce00078f80ff */
[----:B------:R-:W-:Y:S05]  /*144e0*/  @!P0 BRA `(.L_x_3941) ;  /* 0x0000000000108947 */ /* 0x000fea0003800000 */
[----:B------:R-:W-:-:S04]  /*144f0*/  IADD3 R2, P0, R23, UR4, RZ ;  /* 0x0000000417027c10 */ /* 0x000fc8000ff1e0ff */
[----:B------:R-:W-:-:S05]  /*14500*/  IADD3.X R3, R30, UR5, RZ, P0, !PT ;  /* 0x000000051e037c10 */ /* 0x000fca00087fe4ff */
[----:B------:R0:W5:Y:S01]  /*14510*/  LDG.E R8, desc[UR42][R2.64] ;  /* 0x0000002a02087981 */ /* 0x000162000c1e1900 */
[----:B------:R-:W-:Y:S05]  /*14520*/  BRA `(.L_x_3942) ;  /* 0x0000000000247947 */ /* 0x000fea0003800000 */
.L_x_3941:
        /* <DEDUP_REMOVED lines=9> */
.L_x_3942:
[----:B0-----:R-:W2:Y:S04]  /*145c0*/  @P2 LDG.E R2, desc[UR42][R4.64] ;  /* 0x0000002a04022981 */ /* 0x001ea8000c1e1900 */
[----:B------:R0:W2:Y:S01]  /*145d0*/  @P2 LDG.E R4, desc[UR42][R4.64+0x4] ;  /* 0x0000042a04042981 */ /* 0x0000a2000c1e1900 */
[----:B-----5:R-:W-:Y:S01]  /*145e0*/  IMAD.IADD R8, R8, 0x1, -R33 ;  /* 0x0000000108087824 */ /* 0x020fe200078e0a21 */
[----:B------:R-:W-:Y:S01]  /*145f0*/  BSSY B0, `(.L_x_3943) ;  /* 0x000002a000007945 */ /* 0x000fe20003800000 */
[----:B------:R-:W-:Y:S02]  /*14600*/  LOP3.LUT R32, R7, 0xff, RZ, 0xc0, !PT ;  /* 0x000000ff07207812 */ /* 0x000fe400078ec0ff */
[----:B0-----:R-:W-:Y:S01]  /*14610*/  SHF.R.U32.HI R5, RZ, 0x10, R7 ;  /* 0x00000010ff057819 */ /* 0x001fe20000011607 */
[----:B--2---:R-:W-:-:S04]  /*14620*/  @P2 IMAD.IADD R6, R4, 0x1, -R2 ;  /* 0x0000000104062824 */ /* 0x004fc800078e0a02 */
[----:B------:R-:W-:-:S04]  /*14630*/  IMAD.IADD R3, R8, 0x1, R6 ;  /* 0x0000000108037824 */ /* 0x000fc800078e0206 */
[C---:B------:R-:W-:Y:S01]  /*14640*/  VIADD R4, R3.reuse, 0x3f ;  /* 0x0000003f03047836 */ /* 0x040fe20000000000 */
[----:B------:R-:W-:Y:S01]  /*14650*/  ISETP.GE.AND P1, PT, R3, 0x1, PT ;  /* 0x000000010300780c */ /* 0x000fe20003f26270 */
[----:B------:R0:W-:Y:S03]  /*14660*/  STL [R1], R3 ;  /* 0x0000000301007387 */ /* 0x0001e60000100800 */
[----:B------:R-:W-:-:S04]  /*14670*/  SHF.R.S32.HI R2, RZ, 0x1f, R4 ;  /* 0x0000001fff027819 */ /* 0x000fc80000011404 */
[----:B------:R-:W-:Y:S01]  /*14680*/  LEA.HI R4, R2, R4, RZ, 0x6 ;  /* 0x0000000402047211 */ /* 0x000fe200078f30ff */
[----:B0-----:R-:W-:-:S03]  /*14690*/  IMAD.MOV.U32 R3, RZ, RZ, RZ ;  /* 0x000000ffff037224 */ /* 0x001fc600078e00ff */
[----:B------:R-:W-:Y:S01]  /*146a0*/  SHF.R.S32.HI R4, RZ, 0x6, R4 ;  /* 0x00000006ff047819 */ /* 0x000fe20000011404 */
        /* <DEDUP_REMOVED lines=30> */
.L_x_3944:
[----:B------:R-:W-:Y:S05]  /*14890*/  BSYNC B0 ;  /* 0x0000000000007941 */ /* 0x000fea0003800000 */
.L_x_3943:
[-C--:B------:R-:W-:Y:S01]  /*148a0*/  IMAD R2, R32, R3.reuse, RZ ;  /* 0x0000000320027224 */ /* 0x080fe200078e02ff */
[----:B------:R-:W-:Y:S04]  /*148b0*/  BSSY B0, `(.L_x_3945) ;  /* 0x00001a8000007945 */ /* 0x000fe80003800000 */
[C---:B------:R-:W-:Y:S01]  /*148c0*/  VIADDMNMX R3, R2.reuse, R3, R4, PT ;  /* 0x0000000302037246 */ /* 0x040fe20003800104 */
[----:B------:R-:W-:-:S04]  /*148d0*/  IMAD R2, R2, 0x40, -R8 ;  /* 0x0000004002027824 */ /* 0x000fc800078e0a08 */
[----:B------:R-:W-:Y:S01]  /*148e0*/  IMAD R3, R3, 0x40, -R8 ;  /* 0x0000004003037824 */ /* 0x000fe200078e0a08 */
[----:B------:R-:W-:-:S04]  /*148f0*/  VIMNMX R7, RZ, R2, !PT ;  /* 0x00000002ff077248 */ /* 0x000fc80007fe0100 */
[----:B------:R-:W-:-:S04]  /*14900*/  VIMNMX R3, R3, R6, PT ;  /* 0x0000000603037248 */ /* 0x000fc80003fe0100 */
[----:B------:R-:W-:Y:S02]  /*14910*/  ISETP.GT.AND P0, PT, R3, R7, PT ;  /* 0x000000070300720c */ /* 0x000fe40003f04270 */
[----:B------:R-:W-:-:S11]  /*14920*/  SHF.R.U32.HI R7, RZ, 0x6, R7 ;  /* 0x00000006ff077819 */ /* 0x000fd60000011607 */
[----:B------:R-:W-:-:S05]  /*14930*/  @P0 VIADD R2, R3, 0x3f ;  /* 0x0000003f03020836 */ /* 0x000fca0000000000 */
[----:B------:R-:W-:-:S04]  /*14940*/  @P0 SHF.R.S32.HI R3, RZ, 0x1f, R2 ;  /* 0x0000001fff030819 */ /* 0x000fc80000011402 */
[----:B------:R-:W-:Y:S01]  /*14950*/  @P0 LEA.HI R3, R3, R2, RZ, 0x6 ;  /* 0x0000000203030211 */ /* 0x000fe200078f30ff */
[----:B------:R-:W-:-:S03]  /*14960*/  IMAD.MOV.U32 R2, RZ, RZ, R7 ;  /* 0x000000ffff027224 */ /* 0x000fc600078e0007 */
[----:B------:R-:W-:Y:S02]  /*14970*/  @P0 SHF.R.S32.HI R2, RZ, 0x6, R3 ;  /* 0x00000006ff020819 */ /* 0x000fe40000011403 */
        /* <DEDUP_REMOVED lines=10> */
.L_x_4093:
[----:B-1----:R-:W-:Y:S02]  /*14a20*/  ISETP.NE.AND P0, PT, R14, RZ, PT ;  /* 0x000000ff0e00720c */ /* 0x002fe40003f05270 */
[----:B------:R-:W-:-:S11]  /*14a30*/  PLOP3.LUT P6, PT, PT, PT, PT, 0x8, 0x0 ;  /* 0x000000000000781c */ /* 0x000fd60003fce170 */
[----:B------:R-:W-:Y:S05]  /*14a40*/  @P0 BRA `(.L_x_3948) ;  /* 0x00000000000c0947 */ /* 0x000fea0003800000 */
[----:B------:R-:W-:-:S03]  /*14a50*/  UMOV UR4, 0xffffffff ;  /* 0xffffffff00047882 */ /* 0x000fc60000000000 */
[----:B------:R-:W-:Y:S05]  /*14a60*/  BRA.DIV UR4, `(.L_x_3949) ;  /* 0x0000006e04547947 */ /* 0x000fea000b800000 */
[----:B------:R-:W-:-:S13]  /*14a70*/  ELECT P6, URZ, PT ;  /* 0x00000000003f782f */ /* 0x000fda00038c0000 */
.L_x_3948:
        /* <DEDUP_REMOVED lines=9> */
.L_x_4096:
[----:B------:R-:W-:Y:S05]  /*14b10*/  BSYNC B1 ;  /* 0x0000000000017941 */ /* 0x000fea0003800000 */
.L_x_3950:
        /* <DEDUP_REMOVED lines=10> */
.L_x_4097:
[----:B------:R-:W-:Y:S05]  /*14bc0*/  BSYNC B2 ;  /* 0x0000000000027941 */ /* 0x000fea0003800000 */
.L_x_3954:
        /* <DEDUP_REMOVED lines=9> */
.L_x_3957:
[----:B------:R-:W-:Y:S05]  /*14c60*/  BSYNC B2 ;  /* 0x0000000000027941 */ /* 0x000fea0003800000 */
.L_x_3956:
        /* <DEDUP_REMOVED lines=10> */
[----:B------:R-:W-:Y:S01]  /*14d10*/  VIADD R11, R3, 0x28c90 ;  /* 0x00028c90030b7836 */ /* 0x000fe20000000000 */
[----:B------:R-:W-:-:S09]  /*14d20*/  UMOV UR7, 0x12f00000 ;  /* 0x12f0000000077882 */ /* 0x000fd20000000000 */
.L_x_3958:
        /* <DEDUP_REMOVED lines=13> */
.L_x_4098:
[----:B------:R-:W-:Y:S05]  /*14e00*/  BSYNC B2 ;  /* 0x0000000000027941 */ /* 0x000fea0003800000 */
.L_x_3959:
[----:B------:R-:W-:Y:S01]  /*14e10*/  BSSY B2, `(.L_x_3961) ;  /* 0x000000b000027945 */ /* 0x000fe20003800000 */
[----:B------:R-:W-:Y:S02]  /*14e20*/  IMAD.MOV.U32 R12, RZ, RZ, 0x0 ;  /* 0x00000000ff0c7424 */ /* 0x000fe400078e00ff */
[----:B------:R-:W-:Y:S01]  /*14e30*/  IMAD.MOV.U32 R13, RZ, RZ, 0x12f00000 ;  /* 0x12f00000ff0d7424 */ /* 0x000fe200078e00ff */
[----:B------:R-:W-:Y:S06]  /*14e40*/  @P2 BRA `(.L_x_3962) ;  /* 0x00000000001c2947 */ /* 0x000fec0003800000 */
[----:B------:R-:W2:Y:S01]  /*14e50*/  S2R R10, SR_TID.X ;  /* 0x00000000000a7919 */ /* 0x000ea20000002100 */
[----:B01----:R-:W-:-:S04]  /*14e60*/  IMAD.MOV.U32 R8, RZ, RZ, 0x10000 ;  /* 0x00010000ff087424 */ /* 0x003fc800078e00ff */
[----:B------:R3:W-:Y:S01]  /*14e70*/  SYNCS.ARRIVE.TRANS64 RZ, [R3+URZ+0x28cb0], R8 ;  /* 0x028cb00803ff79a7 */ /* 0x0007e2000800003f */
[----:B--2---:R-:W-:-:S04]  /*14e80*/  LOP3.LUT R10, R10, 0x1f, RZ, 0xc0, !PT ;  /* 0x0000001f0a0a7812 */ /* 0x004fc800078ec0ff */
[----:B------:R-:W-:-:S13]  /*14e90*/  ISETP.NE.AND P0, PT, R10, RZ, PT ;  /* 0x000000ff0a00720c */ /* 0x000fda0003f05270 */
[----:B---3--:R-:W-:Y:S05]  /*14ea0*/  @!P0 BRA `(.L_x_3962) ;  /* 0x0000000000048947 */ /* 0x008fea0003800000 */
[----:B------:R-:W-:Y:S01]  /*14eb0*/  BPT.TRAP 0x1 ;  /* 0x000000040000795c */ /* 0x000fe20000300000 */
.L_x_3962:
[----:B------:R-:W-:Y:S05]  /*14ec0*/  BSYNC B2 ;  /* 0x0000000000027941 */ /* 0x000fea0003800000 */
.L_x_3961:
[----:B------:R-:W-:Y:S01]  /*14ed0*/  R2UR UR10, R14 ;  /* 0x000000000e0a72ca */ /* 0x000fe200000e0000 */
[----:B01----:R-:W-:Y:S01]  /*14ee0*/  IMAD R8, R19, 0x10000, R17 ;  /* 0x0001000013087824 */ /* 0x003fe200078e0211 */
[----:B------:R-:W-:Y:S01]  /*14ef0*/  R2UR UR6, R12 ;  /* 0x000000000c0672ca */ /* 0x000fe200000e0000 */
[----:B------:R-:W-:Y:S01]  /*14f00*/  UIADD3 UR4, UP0, UR40, 0x670, URZ ;  /* 0x0000067028047890 */ /* 0x000fe2000ff1e03f */
[----:B------:R-:W-:Y:S01]  /*14f10*/  R2UR UR7, R13 ;  /* 0x000000000d0772ca */ /* 0x000fe200000e0000 */
[----:B------:R-:W-:Y:S01]  /*14f20*/  VIADD R3, R3, 0x28cb0 ;  /* 0x00028cb003037836 */ /* 0x000fe20000000000 */
[----:B------:R-:W-:Y:S01]  /*14f30*/  PLOP3.LUT P0, PT, PT, PT, PT, 0x80, 0x0 ;  /* 0x000000000000781c */ /* 0x000fe20003f0f070 */
[----:B------:R-:W-:Y:S01]  /*14f40*/  VIADD R10, R8, 0x400 ;  /* 0x00000400080a7836 */ /* 0x000fe20000000000 */
[----:B------:R-:W-:-:S12]  /*14f50*/  UIADD3.X UR5, URZ, UR41, URZ, UP0, !UPT ;  /* 0x000000293f057290 */ /* 0x000fd800087fe43f */
.L_x_3963:
        /* <DEDUP_REMOVED lines=12> */
[----:B------:R-:W-:Y:S01]  /*15020*/  R2UR UR7, R13 ;  /* 0x000000000d0772ca */ /* 0x000fe200000e0000 */
[----:B------:R-:W-:Y:S01]  /*15030*/  UMOV UR10, 0x40 ;  /* 0x00000040000a7882 */ /* 0x000fe20000000000 */
[----:B------:R-:W-:-:S13]  /*15040*/  PLOP3.LUT P0, PT, PT, PT, PT, 0x80, 0x0 ;  /* 0x000000000000781c */ /* 0x000fda0003f0f070 */
.L_x_3964:
        /* <DEDUP_REMOVED lines=15> */
.L_x_3965:
        /* <DEDUP_REMOVED lines=15> */
.L_x_3966:
        /* <DEDUP_REMOVED lines=15> */
.L_x_3967:
        /* <DEDUP_REMOVED lines=15> */
.L_x_3968:
        /* <DEDUP_REMOVED lines=15> */
.L_x_3969:
        /* <DEDUP_REMOVED lines=15> */
.L_x_3970:
        /* <DEDUP_REMOVED lines=10> */
.L_x_3953:
[----:B------:R-:W-:Y:S05]  /*15690*/  BSYNC B1 ;  /* 0x0000000000017941 */ /* 0x000fea0003800000 */
.L_x_3952:
        /* <DEDUP_REMOVED lines=9> */
.L_x_3990:
[----:B------:R-:W-:Y:S05]  /*15730*/  YIELD ;  /* 0x0000000000007946 */ /* 0x000fea0003800000 */
[----:B------:R-:W-:Y:S04]  /*15740*/  BSSY B1, `(.L_x_3971) ;  /* 0x00000b6000017945 */ /* 0x000fe80003800000 */
[----:B------:R-:W-:Y:S05]  /*15750*/  @!P6 BRA `(.L_x_3972) ;  /* 0x0000000800d0e947 */ /* 0x000fea0003800000 */
[----:B------:R-:W-:Y:S01]  /*15760*/  IMAD R8, R19, 0x8, R17 ;  /* 0x0000000813087824 */ /* 0x000fe200078e0211 */
[----:B------:R-:W-:Y:S01]  /*15770*/  SHF.L.U32 R2, R29, 0x1f, RZ ;  /* 0x0000001f1d027819 */ /* 0x000fe200000006ff */
[----:B0-----:R-:W0:Y:S01]  /*15780*/  S2R R3, SR_TID.X ;  /* 0x0000000000037919 */ /* 0x001e220000002100 */
[----:B------:R-:W-:Y:S02]  /*15790*/  BSSY B2, `(.L_x_3973) ;  /* 0x0000005000027945 */ /* 0x000fe40003800000 */
[----:B------:R-:W1:Y:S01]  /*157a0*/  SYNCS.PHASECHK.TRANS64.TRYWAIT P2, [R8+URZ+0x28ca0], R2 ;  /* 0x028ca002080075a7 */ /* 0x000e62000804017f */
[----:B0-----:R-:W-:-:S04]  /*157b0*/  LOP3.LUT R3, R3, 0x7f, RZ, 0xc0, !PT ;  /* 0x0000007f03037812 */ /* 0x001fc800078ec0ff */
[----:B------:R-:W-:Y:S01]  /*157c0*/  ISETP.NE.AND P3, PT, R3, RZ, PT ;  /* 0x000000ff0300720c */ /* 0x000fe20003f65270 */
[----:B-1----:R-:W-:-:S12]  /*157d0*/  @!P2 BRA `(.L_x_3974) ;  /* 0x000000600054a947 */ /* 0x002fd80003800000 */
.L_x_4099:
[----:B------:R-:W-:Y:S05]  /*157e0*/  BSYNC B2 ;  /* 0x0000000000027941 */ /* 0x000fea0003800000 */
.L_x_3973:
        /* <DEDUP_REMOVED lines=9> */
.L_x_3976:
[----:B------:R-:W-:Y:S05]  /*15880*/  BSYNC B2 ;  /* 0x0000000000027941 */ /* 0x000fea0003800000 */
.L_x_3975:
        /* <DEDUP_REMOVED lines=11> */
.L_x_3977:
        /* <DEDUP_REMOVED lines=13> */
.L_x_4100:
[----:B------:R-:W-:Y:S05]  /*15a10*/  BSYNC B2 ;  /* 0x0000000000027941 */ /* 0x000fea0003800000 */
.L_x_3978:
        /* <DEDUP_REMOVED lines=11> */
.L_x_3981:
[----:B------:R-:W-:Y:S05]  /*15ad0*/  BSYNC B2 ;  /* 0x0000000000027941 */ /* 0x000fea0003800000 */
.L_x_3980:
        /* <DEDUP_REMOVED lines=9> */
.L_x_3982:
        /* <DEDUP_REMOVED lines=15> */
.L_x_3983:
        /* <DEDUP_REMOVED lines=15> */
.L_x_3984:
        /* <DEDUP_REMOVED lines=15> */
.L_x_3985:
        /* <DEDUP_REMOVED lines=15> */
.L_x_3986:
        /* <DEDUP_REMOVED lines=15> */
.L_x_3987:
        /* <DEDUP_REMOVED lines=15> */
.L_x_3988:
        /* <DEDUP_REMOVED lines=15> */
.L_x_3989:
        /* <DEDUP_REMOVED lines=10> */
.L_x_3972:
[----:B------:R-:W-:Y:S05]  /*162a0*/  BSYNC B1 ;  /* 0x0000000000017941 */ /* 0x000fea0003800000 */
.L_x_3971:
        /* <DEDUP_REMOVED lines=8> */
.L_x_3946:
[----:B------:R-:W-:Y:S05]  /*16330*/  BSYNC B0 ;  /* 0x0000000000007941 */ /* 0x000fea0003800000 */
.L_x_3945:
[----:B------:R-:W-:Y:S05]  /*16340*/  @!P0 WARPSYNC.ALL ;  /* 0x0000000000008948 */ /* 0x000fea0003800000 */
[----:B------:R-:W-:Y:S01]  /*16350*/  @!P0 BAR.SYNC.DEFER_BLOCKING 0xc, 0x180 ;  /* 0x0306000000008b1d */ /* 0x000fe20000010000 */
[----:B------:R-:W-:-:S05]  /*16360*/  IMAD.MOV.U32 R0, RZ, RZ, RZ ;  /* 0x000000ffff007224 */ /* 0x000fca00078e00ff */
[----:B------:R-:W-:Y:S04]  /*16370*/  BSSY B0, `(.L_x_3991) ;  /* 0x000001e000007945 */ /* 0x000fe80003800000 */
[----:B------:R-:W-:Y:S05]  /*16380*/  @!P1 BRA `(.L_x_3992) ;  /* 0x0000000000709947 */ /* 0x000fea0003800000 */
[----:B------:R-:W-:-:S13]  /*16390*/  ISETP.NE.AND P0, PT, R5, RZ, PT ;  /* 0x000000ff0500720c */ /* 0x000fda0003f05270 */
[----:B------:R-:W1:Y:S02]  /*163a0*/  @!P0 LDC R5, c[0x0][0x9f0] ;  /* 0x00027c00ff058b82 */ /* 0x000e640000000800 */
[-C--:B-1----:R-:W-:Y:S02]  /*163b0*/  IABS R0, R5.reuse ;  /* 0x0000000500007213 */ /* 0x082fe40000000000 */
[----:B------:R-:W-:Y:S02]  /*163c0*/  IABS R7, R5 ;  /* 0x0000000500077213 */ /* 0x000fe40000000000 */
[----:B------:R-:W1:Y:S03]  /*163d0*/  I2F.RP R2, R0 ;  /* 0x0000000000027306 */ /* 0x000e660000209400 */
[----:B------:R-:W-:-:S05]  /*163e0*/  IMAD.MOV R7, RZ, RZ, -R7 ;  /* 0x000000ffff077224 */ /* 0x000fca00078e0a07 */
[----:B-1----:R-:W1:Y:S02]  /*163f0*/  MUFU.RCP R2, R2 ;  /* 0x0000000200027308 */ /* 0x002e640000001000 */
[----:B-1----:R-:W-:-:S06]  /*16400*/  VIADD R2, R2, 0xffffffe ;  /* 0x0ffffffe02027836 */ /* 0x002fcc0000000000 */
[----:B0-----:R-:W0:Y:S02]  /*16410*/  F2I.FTZ.U32.TRUNC.NTZ R3, R2 ;  /* 0x0000000200037305 */ /* 0x001e24000021f000 */
        /* <DEDUP_REMOVED lines=19> */
.L_x_3992:
[----:B------:R-:W-:Y:S05]  /*16550*/  BSYNC B0 ;  /* 0x0000000000007941 */ /* 0x000fea0003800000 */
.L_x_3991:
        /* <DEDUP_REMOVED lines=21> */
[----:B0-----:R-:W-:Y:S01]  /*166b0*/  IADD3 R24, R0, UR37, R7 ;  /* 0x0000002500187c10 */ /* 0x001fe2000fffe007 */
[----:B------:R-:W-:Y:S06]  /*166c0*/  BRA `(.L_x_3995) ;  /* 0x0000003400707947 */ /* 0x000fec0003800000 */
.L_x_3994:
        /* <DEDUP_REMOVED lines=9> */
[----:B0-----:R-:W0:Y:S01]  /*16760*/  LDC.64 R2, c[0x4][R2] ;  /* 0x0100000002027b82 */ /* 0x001e220000000a00 */
        /* <DEDUP_REMOVED lines=10> */
.L_x_3997:
[----:B------:R-:W-:Y:S05]  /*16810*/  BSYNC B6 ;  /* 0x0000000000067941 */ /* 0x000fea0003800000 */
.L_x_3996:
        /* <DEDUP_REMOVED lines=8> */
[----:B0-----:R0:W1:Y:S01]  /*168a0*/  LDC.64 R2, c[0x4][R34] ;  /* 0x0100000022027b82 */ /* 0x0010620000000a00 */
        /* <DEDUP_REMOVED lines=11> */
.L_x_4000:
        /* <DEDUP_REMOVED lines=15> */
.L_x_3999:
[----:B------:R-:W-:Y:S05]  /*16a50*/  BSYNC B6 ;  /* 0x0000000000067941 */ /* 0x000fea0003800000 */
.L_x_3998:
[----:B------:R-:W2:Y:S01]  /*16a60*/  LDL R34, [R1+0x18] ;  /* 0x0000180001227983 */ /* 0x000ea20000100800 */
[----:B------:R-:W-:Y:S01]  /*16a70*/  ULDC.64 UR4, c[0x0][0x9f8] ;  /* 0x00027e0000047ab9 */ /* 0x000fe20000000a00 */
[----:B------:R-:W1:Y:S02]  /*16a80*/  LDC R8, c[0x0][0x430] ;  /* 0x00010c00ff087b82 */ /* 0x000e640000000800 */
[----:B------:R-:W3:Y:S01]  /*16a90*/  LDL R20, [R1] ;  /* 0x0000000001147983 */ /* 0x000ee20000100800 */
[----:B------:R-:W-:Y:S01]  /*16aa0*/  ISETP.NE.U32.AND P0, PT, RZ, UR4, PT ;  /* 0x00000004ff007c0c */ /* 0x000fe2000bf05070 */
[----:B------:R-:W4:Y:S03]  /*16ab0*/  S2R R21, SR_TID.X ;  /* 0x0000000000157919 */ /* 0x000f260000002100 */
[----:B------:R-:W-:-:S13]  /*16ac0*/  ISETP.NE.AND.EX P0, PT, RZ, UR5, PT, P0 ;  /* 0x00000005ff007c0c */ /* 0x000fda000bf05300 */
[----:B------:R-:W-:Y:S01]  /*16ad0*/  @P0 IADD3 R2, P1, R23, UR4, RZ ;  /* 0x0000000417020c10 */ /* 0x000fe2000ff3e0ff */
[----:B------:R-:W-:-:S03]  /*16ae0*/  ULDC UR4, c[0x0][0x320] ;  /* 0x0000c80000047ab9 */ /* 0x000fc60000000800 */
[----:B0-----:R-:W-:-:S05]  /*16af0*/  @P0 IADD3.X R3, R30, UR5, RZ, P1, !PT ;  /* 0x000000051e030c10 */ /* 0x001fca0008ffe4ff */
[----:B------:R0:W3:Y:S01]  /*16b00*/  @P0 LDG.E R26, desc[UR42][R2.64] ;  /* 0x0000002a021a0981 */ /* 0x0000e2000c1e1900 */
[----:B----4-:R-:W-:-:S04]  /*16b10*/  LOP3.LUT R21, R21, 0x7f, RZ, 0xc0, !PT ;  /* 0x0000007f15157812 */ /* 0x010fc800078ec0ff */
[----:B------:R-:W-:Y:S02]  /*16b20*/  SHF.R.U32.HI R0, RZ, 0x3, R21 ;  /* 0x00000003ff007819 */ /* 0x000fe40000011615 */
[----:B------:R-:W4:Y:S01]  /*16b30*/  S2R R21, SR_TID.X ;  /* 0x0000000000157919 */ /* 0x000f220000002100 */
[----:B-1----:R-:W-:Y:S01]  /*16b40*/  ISETP.NE.AND P1, PT, R8, 0x1, PT ;  /* 0x000000010800780c */ /* 0x002fe20003f25270 */
[----:B------:R-:W1:Y:S01]  /*16b50*/  S2R R9, SR_TID.X ;  /* 0x0000000000097919 */ /* 0x000e620000002100 */
[----:B------:R-:W1:Y:S11]  /*16b60*/  S2R R6, SR_TID.X ;  /* 0x0000000000067919 */ /* 0x000e760000002100 */
[----:B0-----:R-:W0:Y:S08]  /*16b70*/  @P1 LDC R3, c[0x0][0x434] ;  /* 0x00010d00ff031b82 */ /* 0x001e300000000800 */
[----:B------:R-:W0:Y:S01]  /*16b80*/  @P1 LDC R2, c[0x0][0x438] ;  /* 0x00010e00ff021b82 */ /* 0x000e220000000800 */
[----:B----4-:R-:W-:-:S05]  /*16b90*/  IMAD.SHL.U32 R21, R21, 0x10, RZ ;  /* 0x0000001015157824 */ /* 0x010fca00078e00ff */
[----:B------:R-:W-:Y:S01]  /*16ba0*/  LOP3.LUT R21, R0, 0x70, R21, 0xf8, !PT ;  /* 0x0000007000157812 */ /* 0x000fe200078ef815 */
[----:B-1----:R-:W-:Y:S02]  /*16bb0*/  IMAD.SHL.U32 R9, R9, 0x8, RZ ;  /* 0x0000000809097824 */ /* 0x002fe400078e00ff */
[----:B------:R-:W-:-:S03]  /*16bc0*/  IMAD.SHL.U32 R6, R6, 0x8, RZ ;  /* 0x0000000806067824 */ /* 0x000fc600078e00ff */
[----:B------:R-:W-:Y:S02]  /*16bd0*/  LOP3.LUT R9, R9, 0x38, RZ, 0xc0, !PT ;  /* 0x0000003809097812 */ /* 0x000fe400078ec0ff */
[----:B------:R-:W-:Y:S02]  /*16be0*/  LOP3.LUT R6, R6, 0x38, RZ, 0xc0, !PT ;  /* 0x0000003806067812 */ /* 0x000fe400078ec0ff */
[----:B------:R-:W-:Y:S02]  /*16bf0*/  ISETP.GE.AND P3, PT, R9, UR4, PT ;  /* 0x0000000409007c0c */ /* 0x000fe4000bf66270 */
[----:B------:R-:W-:Y:S02]  /*16c00*/  LOP3.LUT R18, R18, 0xffffffbf, RZ, 0xc0, !PT ;  /* 0xffffffbf12127812 */ /* 0x000fe400078ec0ff */
[----:B------:R-:W-:Y:S01]  /*16c10*/  LOP3.LUT R6, R6, 0x80, RZ, 0xfc, !PT ;  /* 0x0000008006067812 */ /* 0x000fe200078efcff */
[----:B------:R-:W1:Y:S01]  /*16c20*/  S2R R11, SR_TID.X ;  /* 0x00000000000b7919 */ /* 0x000e620000002100 */
[----:B------:R-:W4:Y:S01]  /*16c30*/  S2R R10, SR_TID.X ;  /* 0x00000000000a7919 */ /* 0x000f220000002100 */
[----:B------:R-:W-:-:S02]  /*16c40*/  IMAD.MOV.U32 R36, RZ, RZ, RZ ;  /* 0x000000ffff247224 */ /* 0x000fc400078e00ff */
[----:B-1----:R-:W-:Y:S02]  /*16c50*/  IMAD.SHL.U32 R11, R11, 0x8, RZ ;  /* 0x000000080b0b7824 */ /* 0x002fe400078e00ff */
[----:B----4-:R-:W-:-:S03]  /*16c60*/  IMAD.SHL.U32 R10, R10, 0x8, RZ ;  /* 0x000000080a0a7824 */ /* 0x010fc600078e00ff */
[----:B------:R-:W-:-:S04]  /*16c70*/  LOP3.LUT R11, R11, 0x38, RZ, 0xc0, !PT ;  /* 0x000000380b0b7812 */ /* 0x000fc800078ec0ff */
[----:B------:R-:W-:Y:S02]  /*16c80*/  LOP3.LUT R11, R11, 0x180, RZ, 0xfc, !PT ;  /* 0x000001800b0b7812 */ /* 0x000fe400078efcff */
[----:B------:R-:W-:-:S04]  /*16c90*/  LOP3.LUT R10, R10, 0x38, RZ, 0xc0, !PT ;  /* 0x000000380a0a7812 */ /* 0x000fc800078ec0ff */
[----:B------:R-:W-:Y:S02]  /*16ca0*/  LOP3.LUT R12, R10, 0x1c0, RZ, 0xfc, !PT ;  /* 0x000001c00a0c7812 */ /* 0x000fe400078efcff */
[----:B--2---:R-:W-:Y:S02]  /*16cb0*/  LEA R23, R34, 0xffffffc0, 0x6 ;  /* 0xffffffc022177811 */ /* 0x004fe400078e30ff */
[----:B------:R-:W1:Y:S03]  /*16cc0*/  S2R R34, SR_TID.X ;  /* 0x0000000000227919 */ /* 0x000e660000002100 */
[----:B------:R-:W-:Y:S02]  /*16cd0*/  IMAD.IADD R37, R21, 0x1, R23 ;  /* 0x0000000115257824 */ /* 0x000fe400078e0217 */
[----:B-1----:R-:W-:-:S05]  /*16ce0*/  IMAD.SHL.U32 R34, R34, 0x8, RZ ;  /* 0x0000000822227824 */ /* 0x002fca00078e00ff */
[----:B------:R-:W-:-:S04]  /*16cf0*/  LOP3.LUT R34, R34, 0x38, RZ, 0xc0, !PT ;  /* 0x0000003822227812 */ /* 0x000fc800078ec0ff */
[----:B------:R-:W-:-:S04]  /*16d00*/  LOP3.LUT R34, R34, 0x40, RZ, 0xfc, !PT ;  /* 0x0000004022227812 */ /* 0x000fc800078efcff */
[----:B------:R-:W-:Y:S02]  /*16d10*/  ISETP.GE.AND P2, PT, R34, UR4, PT ;  /* 0x0000000422007c0c */ /* 0x000fe4000bf46270 */
[----:B------:R-:W1:Y:S01]  /*16d20*/  S2R R34, SR_TID.X ;  /* 0x0000000000227919 */ /* 0x000e620000002100 */
[----:B---3--:R-:W-:-:S04]  /*16d30*/  ISETP.GE.AND P0, PT, R37, R20, PT ;  /* 0x000000142500720c */ /* 0x008fc80003f06270 */
[----:B------:R-:W-:Y:S01]  /*16d40*/  ISETP.GT.U32.OR P0, PT, R21, 0x3f, P0 ;  /* 0x0000003f1500780c */ /* 0x000fe20000704470 */
[----:B------:R-:W-:Y:S01]  /*16d50*/  IMAD.IADD R37, R37, 0x1, R33 ;  /* 0x0000000125257824 */ /* 0x000fe200078e0221 */
[----:B------:R-:W-:-:S03]  /*16d60*/  SEL R7, RZ, 0xffffffff, P2 ;  /* 0xffffffffff077807 */ /* 0x000fc60001000000 */
[----:B0-----:R-:W-:-:S08]  /*16d70*/  @P1 IMAD.HI.U32 R3, R37, R3, RZ ;  /* 0x0000000325031227 */ /* 0x001fd000078e00ff */
[----:B------:R-:W0:Y:S01]  /*16d80*/  @!P0 LDC.64 R4, c[0x0][0x428] ;  /* 0x00010a00ff048b82 */ /* 0x000e220000000a00 */
[----:B------:R-:W-:Y:S01]  /*16d90*/  IMAD.MOV.U32 R0, RZ, RZ, R37 ;  /* 0x000000ffff007224 */ /* 0x000fe200078e0025 */
[----:B------:R-:W-:Y:S01]  /*16da0*/  @P1 SHF.R.U32.HI R0, RZ, R2, R3 ;  /* 0x00000002ff001219 */ /* 0x000fe20000011603 */
[----:B------:R-:W-:Y:S02]  /*16db0*/  IMAD.SHL.U32 R7, R7, 0x2, RZ ;  /* 0x0000000207077824 */ /* 0x000fe400078e00ff */
[----:B-1----:R-:W-:-:S05]  /*16dc0*/  IMAD.SHL.U32 R34, R34, 0x8, RZ ;  /* 0x0000000822227824 */ /* 0x002fca00078e00ff */
[----:B------:R-:W-:-:S04]  /*16dd0*/  LOP3.LUT R34, R34, 0x38, RZ, 0xc0, !PT ;  /* 0x0000003822227812 */ /* 0x000fc800078ec0ff */
[----:B------:R-:W-:Y:S02]  /*16de0*/  LOP3.LUT R34, R34, 0xc0, RZ, 0xfc, !PT ;  /* 0x000000c022227812 */ /* 0x000fe400078efcff */
[----:B------:R-:W-:Y:S02]  /*16df0*/  @P2 LOP3.LUT R18, R18, 0x40, RZ, 0xfc, !PT ;  /* 0x0000004012122812 */ /* 0x000fe400078efcff */
[----:B------:R-:W-:Y:S02]  /*16e00*/  SEL R2, RZ, 0x1, P3 ;  /* 0x00000001ff027807 */ /* 0x000fe40001800000 */
[----:B------:R-:W-:Y:S02]  /*16e10*/  ISETP.GE.AND P2, PT, R6, UR4, PT ;  /* 0x0000000406007c0c */ /* 0x000fe4000bf46270 */
[----:B------:R-:W-:Y:S02]  /*16e20*/  ISETP.GE.AND P1, PT, R34, UR4, PT ;  /* 0x0000000422007c0c */ /* 0x000fe4000bf26270 */
[----:B------:R-:W-:-:S02]  /*16e30*/  LOP3.LUT R7, R7, 0x2, R2, 0xe2, !PT ;  /* 0x0000000207077812 */ /* 0x000fc400078ee202 */
[----:B------:R-:W-:Y:S02]  /*16e40*/  SEL R2, RZ, 0x4, P2 ;  /* 0x00000004ff027807 */ /* 0x000fe40001000000 */
[----:B------:R-:W-:Y:S02]  /*16e50*/  SEL R3, RZ, 0x8, P1 ;  /* 0x00000008ff037807 */ /* 0x000fe40000800000 */
[----:B------:R-:W-:Y:S02]  /*16e60*/  SHF.R.S32.HI R34, RZ, 0x1f, R26 ;  /* 0x0000001fff227819 */ /* 0x000fe4000001141a */
[----:B------:R-:W-:Y:S01]  /*16e70*/  LOP3.LUT R7, R3, R7, R2, 0xfe, !PT ;  /* 0x0000000703077212 */ /* 0x000fe200078efe02 */
[--C-:B------:R-:W-:Y:S01]  /*16e80*/  @!P0 IMAD.MOV.U32 R2, RZ, RZ, R0.reuse ;  /* 0x000000ffff028224 */ /* 0x100fe200078e0000 */
[----:B------:R-:W-:Y:S01]  /*16e90*/  @!P0 SHF.R.S32.HI R3, RZ, 0x1f, R0 ;  /* 0x0000001fff038819 */ /* 0x000fe20000011400 */
[----:B0-----:R-:W-:-:S04]  /*16ea0*/  @!P0 IMAD R6, R34, R4, RZ ;  /* 0x0000000422068224 */ /* 0x001fc800078e02ff */
[C---:B------:R-:W-:Y:S02]  /*16eb0*/  @!P0 IMAD R6, R26.reuse, R5, R6 ;  /* 0x000000051a068224 */ /* 0x040fe400078e0206 */
[----:B------:R-:W-:Y:S02]  /*16ec0*/  @!P0 IMAD.WIDE.U32 R2, R26, R4, R2 ;  /* 0x000000041a028225 */ /* 0x000fe400078e0002 */
[----:B------:R-:W0:Y:S01]  /*16ed0*/  @!P0 LDC.64 R4, c[0x0][0x418] ;  /* 0x00010600ff048b82 */ /* 0x000e220000000a00 */
[----:B------:R-:W-:-:S04]  /*16ee0*/  LOP3.LUT R18, R18, 0xffffff7f, RZ, 0xc0, !PT ;  /* 0xffffff7f12127812 */ /* 0x000fc800078ec0ff */
[----:B------:R-:W-:-:S04]  /*16ef0*/  @P3 LOP3.LUT R18, R18, 0x80, RZ, 0xfc, !PT ;  /* 0x0000008012123812 */ /* 0x000fc800078efcff */
[----:B------:R-:W-:-:S04]  /*16f00*/  LOP3.LUT R18, R18, 0xffffffdf, RZ, 0xc0, !PT ;  /* 0xffffffdf12127812 */ /* 0x000fc800078ec0ff */
[----:B------:R-:W-:-:S04]  /*16f10*/  @P2 LOP3.LUT R18, R18, 0x20, RZ, 0xfc, !PT ;  /* 0x0000002012122812 */ /* 0x000fc800078efcff */
[----:B------:R-:W-:Y:S01]  /*16f20*/  LOP3.LUT R18, R18, 0xffffffef, RZ, 0xc0, !PT ;  /* 0xffffffef12127812 */ /* 0x000fe200078ec0ff */
[----:B------:R-:W-:-:S03]  /*16f30*/  @!P0 IMAD.IADD R6, R3, 0x1, R6 ;  /* 0x0000000103068824 */ /* 0x000fc600078e0206 */
[----:B------:R-:W-:Y:S02]  /*16f40*/  @P1 LOP3.LUT R18, R18, 0x10, RZ, 0xfc, !PT ;  /* 0x0000001012121812 */ /* 0x000fe400078efcff */
[----:B0-----:R-:W-:-:S04]  /*16f50*/  @!P0 LEA R4, P1, R2, R4, 0x2 ;  /* 0x0000000402048211 */ /* 0x001fc800078210ff */
[----:B------:R-:W-:-:S05]  /*16f60*/  @!P0 LEA.HI.X R5, R2, R5, R6, 0x2, P1 ;  /* 0x0000000502058211 */ /* 0x000fca00008f1406 */
[----:B------:R0:W5:Y:S01]  /*16f70*/  @!P0 LDG.E R36, desc[UR42][R4.64] ;  /* 0x0000002a04248981 */ /* 0x000162000c1e1900 */
[----:B------:R-:W-:Y:S02]  /*16f80*/  ISETP.GE.AND P0, PT, R11, UR4, PT ;  /* 0x000000040b007c0c */ /* 0x000fe4000bf06270 */
[C---:B------:R-:W-:Y:S02]  /*16f90*/  LOP3.LUT R11, R10.reuse, 0x100, RZ, 0xfc, !PT ;  /* 0x000001000a0b7812 */ /* 0x040fe400078efcff */
[----:B------:R-:W-:Y:S02]  /*16fa0*/  LOP3.LUT R10, R10, 0x140, RZ, 0xfc, !PT ;  /* 0x000001400a0a7812 */ /* 0x000fe400078efcff */
[----:B------:R-:W-:Y:S02]  /*16fb0*/  ISETP.GE.AND P3, PT, R11, UR4, PT ;  /* 0x000000040b007c0c */ /* 0x000fe4000bf66270 */
[----:B------:R-:W-:Y:S02]  /*16fc0*/  ISETP.GE.AND P2, PT, R10, UR4, PT ;  /* 0x000000040a007c0c */ /* 0x000fe4000bf46270 */
[----:B0-----:R-:W-:-:S02]  /*16fd0*/  SEL R4, RZ, 0x10, P3 ;  /* 0x00000010ff047807 */ /* 0x001fc40001800000 */
[----:B------:R-:W-:Y:S02]  /*16fe0*/  SEL R5, RZ, 0x20, P2 ;  /* 0x00000020ff057807 */ /* 0x000fe40001000000 */
[----:B------:R-:W-:Y:S02]  /*16ff0*/  SEL R3, RZ, 0x40, P0 ;  /* 0x00000040ff037807 */ /* 0x000fe40000000000 */
[----:B------:R-:W-:-:S04]  /*17000*/  LOP3.LUT R4, R5, R7, R4, 0xfe, !PT ;  /* 0x0000000705047212 */ /* 0x000fc800078efe04 */
[----:B------:R-:W-:Y:S02]  /*17010*/  LOP3.LUT R3, R4, R3, RZ, 0xfc, !PT ;  /* 0x0000000304037212 */ /* 0x000fe400078efcff */
[----:B------:R-:W-:-:S03]  /*17020*/  LOP3.LUT R18, R18, 0xfffffff7, RZ, 0xc0, !PT ;  /* 0xfffffff712127812 */ /* 0x000fc600078ec0ff */
[----:B------:R0:W-:Y:S01]  /*17030*/  STL [R1+0x2c], R3 ;  /* 0x00002c0301007387 */ /* 0x0001e20000100800 */
[----:B------:R-:W-:Y:S01]  /*17040*/  ISETP.GE.AND P0, PT, R12, UR4, PT ;  /* 0x000000040c007c0c */ /* 0x000fe2000bf06270 */
[----:B------:R-:W-:Y:S01]  /*17050*/  ULDC UR4, c[0x0][0x2f4] ;  /* 0x0000bd0000047ab9 */ /* 0x000fe20000000800 */
[----:B------:R-:W-:Y:S02]  /*17060*/  @P3 LOP3.LUT R18, R18, 0x8, RZ, 0xfc, !PT ;  /* 0x0000000812123812 */ /* 0x000fe400078efcff */
[----:B------:R-:W-:Y:S02]  /*17070*/  SEL R2, RZ, 0x80, P0 ;  /* 0x00000080ff027807 */ /* 0x000fe40000000000 */
[----:B------:R-:W-:Y:S02]  /*17080*/  ISETP.GE.AND P0, PT, R9, UR4, PT ;  /* 0x0000000409007c0c */ /* 0x000fe4000bf06270 */
[----:B------:R-:W-:Y:S01]  /*17090*/  LOP3.LUT R18, R18, 0xfffffffb, RZ, 0xc0, !PT ;  /* 0xfffffffb12127812 */ /* 0x000fe200078ec0ff */
[----:B------:R-:W-:-:S03]  /*170a0*/  UMOV UR5, 0xffffffff ;  /* 0xffffffff00057882 */ /* 0x000fc60000000000 */
[----:B------:R-:W-:Y:S01]  /*170b0*/  @P2 LOP3.LUT R18, R18, 0x4, RZ, 0xfc, !PT ;  /* 0x0000000412122812 */ /* 0x000fe200078efcff */
[----:B------:R-:W-:-:S03]  /*170c0*/  IMAD.MOV R0, RZ, RZ, -R0 ;  /* 0x000000ffff007224 */ /* 0x000fc600078e0a00 */
[----:B------:R-:W-:Y:S01]  /*170d0*/  LOP3.LUT R18, R18, 0xfffffffd, RZ, 0xc0, !PT ;  /* 0xfffffffd12127812 */ /* 0x000fe200078ec0ff */
[----:B------:R-:W-:Y:S02]  /*170e0*/  IMAD R37, R8, R0, R37 ;  /* 0x0000000008257224 */ /* 0x000fe400078e0225 */
[----:B------:R-:W-:Y:S01]  /*170f0*/  IMAD.U32 R6, RZ, RZ, UR38 ;  /* 0x00000026ff067e24 */ /* 0x000fe2000f8e00ff */
[----:B------:R-:W-:Y:S01]  /*17100*/  @P0 LOP3.LUT R18, R18, 0x2, RZ, 0xfc, !PT ;  /* 0x0000000212120812 */ /* 0x000fe200078efcff */
[----:B0-----:R-:W-:Y:S06]  /*17110*/  BRA.DIV UR5, `(.L_x_4001) ;  /* 0x0000004a052c7947 */ /* 0x001fec000b800000 */
.L_x_4103:
[----:B------:R-:W-:Y:S02]  /*17120*/  LOP3.LUT R0, R3, R2, RZ, 0xfc, !PT ;  /* 0x0000000203007212 */ /* 0x000fe400078efcff */
[----:B------:R-:W-:Y:S02]  /*17130*/  ISETP.NE.AND P0, PT, R6, 0x3, PT ;  /* 0x000000030600780c */ /* 0x000fe40003f05270 */
[----:B------:R-:W-:Y:S01]  /*17140*/  ISETP.GT.U32.AND P1, PT, R21, 0x3f, PT ;  /* 0x0000003f1500780c */ /* 0x000fe20003f24070 */
[----:B------:R0:W-:Y:S01]  /*17150*/  STL [R1+0x8], R0 ;  /* 0x0000080001007387 */ /* 0x0001e20000100800 */
[----:B------:R-:W-:-:S09]  /*17160*/  LOP3.LUT R18, R18, 0xfffffbff, RZ, 0xc0, !PT ;  /* 0xfffffbff12127812 */ /* 0x000fd200078ec0ff */
[----:B------:R-:W-:-:S04]  /*17170*/  @P0 LOP3.LUT R18, R18, 0x400, RZ, 0xfc, !PT ;  /* 0x0000040012120812 */ /* 0x000fc800078efcff */
[----:B------:R-:W-:-:S04]  /*17180*/  LOP3.LUT R18, R18, 0xfffffffe, RZ, 0xc0, !PT ;  /* 0xfffffffe12127812 */ /* 0x000fc800078ec0ff */
[----:B------:R-:W-:Y:S01]  /*17190*/  @P1 LOP3.LUT R18, R18, 0x1, RZ, 0xfc, !PT ;  /* 0x0000000112121812 */ /* 0x000fe200078efcff */
[----:B0-----:R-:W-:Y:S06]  /*171a0*/  @!P0 BRA `(.L_x_4002) ;  /* 0x0000000000048947 */ /* 0x001fec0003800000 */
[----:B------:R-:W-:Y:S01]  /*171b0*/  BPT.TRAP 0x1 ;  /* 0x000000040000795c */ /* 0x000fe20000300000 */
.L_x_4002:
[----:B------:R-:W0:Y:S01]  /*171c0*/  S2R R0, SR_TID.X ;  /* 0x0000000000007919 */ /* 0x000e220000002100 */
[----:B------:R-:W-:Y:S01]  /*171d0*/  IMAD R30, R22, 0x8, R17 ;  /* 0x00000008161e7824 */ /* 0x000fe200078e0211 */
[----:B------:R-:W-:Y:S01]  /*171e0*/  BSSY B0, `(.L_x_4003) ;  /* 0x0000007000007945 */ /* 0x000fe20003800000 */
[----:B0-----:R-:W-:-:S04]  /*171f0*/  LOP3.LUT R0, R0, 0x7f, RZ, 0xc0, !PT ;  /* 0x0000007f00007812 */ /* 0x001fc800078ec0ff */
[----:B------:R-:W-:-:S04]  /*17200*/  SHF.R.U32.HI R0, RZ, 0x3, R0 ;  /* 0x00000003ff007819 */ /* 0x000fc80000011600 */
[----:B------:R-:W-:Y:S02]  /*17210*/  IADD3 R23, -R0, R20, -R23 ;  /* 0x0000001400177210 */ /* 0x000fe40007ffe917 */
[----:B------:R-:W-:-:S04]  /*17220*/  SHF.L.U32 R0, R28, 0x1f, RZ ;  /* 0x0000001f1c007819 */ /* 0x000fc800000006ff */
[----:B------:R-:W0:Y:S02]  /*17230*/  SYNCS.PHASECHK.TRANS64.TRYWAIT P0, [R30+URZ+0x28c40], R0 ;  /* 0x028c40001e0075a7 */ /* 0x000e24000800017f */
[----:B0-----:R-:W-:Y:S05]  /*17240*/  @!P0 BRA `(.L_x_4004) ;  /* 0x0000004800148947 */ /* 0x001fea0003800000 */
.L_x_4104:
[----:B------:R-:W-:Y:S05]  /*17250*/  BSYNC B0 ;  /* 0x0000000000007941 */ /* 0x000fea0003800000 */
.L_x_4003:
[----:B0-----:R-:W-:Y:S01]  /*17260*/  SHF.R.S32.HI R0, RZ, 0x1f, R37 ;  /* 0x0000001fff007819 */ /* 0x001fe20000011425 */
[----:B------:R-:W0:Y:S01]  /*17270*/  S2R R7, SR_TID.X ;  /* 0x0000000000077919 */ /* 0x000e220000002100 */
[----:B------:R-:W-:Y:S01]  /*17280*/  ULDC.64 UR4, c[0x0][0x300] ;  /* 0x0000c00000047ab9 */ /* 0x000fe20000000a00 */
[----:B-----5:R-:W-:Y:S01]  /*17290*/  SHF.R.S32.HI R4, RZ, 0x1f, R36 ;  /* 0x0000001fff047819 */ /* 0x020fe20000011424 */
[----:B------:R-:W-:Y:S01]  /*172a0*/  IMAD.WIDE.U32 R2, R37, UR4, RZ ;  /* 0x0000000425027c25 */ /* 0x000fe2000f8e00ff */
[----:B------:R1:W-:Y:S01]  /*172b0*/  STL [R1+0x24], R0 ;  /* 0x0000240001007387 */ /* 0x0003e20000100800 */
[----:B------:R-:W-:Y:S01]  /*172c0*/  ULDC.64 UR6, c[0x0][0x2e8] ;  /* 0x0000ba0000067ab9 */ /* 0x000fe20000000a00 */
[----:B------:R-:W-:Y:S02]  /*172d0*/  LOP3.LUT P2, RZ, R18, 0x2, RZ, 0xc0, !PT ;  /* 0x0000000212ff7812 */ /* 0x000fe4000784c0ff */
[----:B------:R2:W-:Y:S01]  /*172e0*/  STL [R1+0x28], R4 ;  /* 0x0000280401007387 */ /* 0x0005e20000100800 */
[----:B-1----:R-:W-:-:S04]  /*172f0*/  IMAD R0, R0, UR4, RZ ;  /* 0x0000000400007c24 */ /* 0x002fc8000f8e02ff */
[----:B------:R-:W-:Y:S01]  /*17300*/  IMAD R0, R37, UR5, R0 ;  /* 0x0000000525007c24 */ /* 0x000fe2000f8e0200 */
[----:B------:R-:W-:-:S03]  /*17310*/  ULDC.64 UR4, c[0x0][0x310] ;  /* 0x0000c40000047ab9 */ /* 0x000fc60000000a00 */
[----:B------:R-:W-:Y:S02]  /*17320*/  IMAD.IADD R3, R3, 0x1, R0 ;  /* 0x0000000103037824 */ /* 0x000fe400078e0200 */
[----:B------:R-:W-:Y:S02]  /*17330*/  IMAD R0, R4, UR4, RZ ;  /* 0x0000000404007c24 */ /* 0x000fe4000f8e02ff */
[----:B------:R-:W-:-:S04]  /*17340*/  IMAD.WIDE.U32 R2, R36, UR4, R2 ;  /* 0x0000000424027c25 */ /* 0x000fc8000f8e0002 */
[----:B------:R-:W-:Y:S01]  /*17350*/  IMAD R0, R36, UR5, R0 ;  /* 0x0000000524007c24 */ /* 0x000fe2000f8e0200 */
[----:B------:R-:W-:Y:S01]  /*17360*/  ULDC.64 UR4, c[0x0][0x308] ;  /* 0x0000c20000047ab9 */ /* 0x000fe20000000a00 */
[----:B0-----:R-:W-:Y:S02]  /*17370*/  IMAD.SHL.U32 R7, R7, 0x8, RZ ;  /* 0x0000000807077824 */ /* 0x001fe400078e00ff */
[----:B------:R-:W-:Y:S02]  /*17380*/  IMAD.IADD R3, R3, 0x1, R0 ;  /* 0x0000000103037824 */ /* 0x000fe400078e0200 */
[----:B--2---:R-:W-:Y:S01]  /*17390*/  IMAD R4, R22, 0x1000, R35 ;  /* 0x0000100016047824 */ /* 0x004fe200078e0223 */
[----:B------:R-:W-:Y:S01]  /*173a0*/  LOP3.LUT R7, R7, 0x38, RZ, 0xc0, !PT ;  /* 0x0000003807077812 */ /* 0x000fe200078ec0ff */
[----:B------:R-:W-:Y:S01]  /*173b0*/  IMAD.WIDE.U32 R2, R16, UR4, R2 ;  /* 0x0000000410027c25 */ /* 0x000fe2000f8e0002 */
[----:B------:R-:W-:-:S03]  /*173c0*/  UMOV UR4, 0xffffffff ;  /* 0xffffffff00047882 */ /* 0x000fc60000000000 */
[----:B------:R-:W-:Y:S01]  /*173d0*/  IMAD R5, R16, UR5, R3 ;  /* 0x0000000510057c24 */ /* 0x000fe2000f8e0203 */
[----:B------:R-:W-:-:S04]  /*173e0*/  LEA R0, P0, R2, UR6, 0x1 ;  /* 0x0000000602007c11 */ /* 0x000fc8000f8008ff */
[----:B------:R-:W-:Y:S02]  /*173f0*/  LEA.HI.X R5, R2, UR7, R5, 0x1, P0 ;  /* 0x0000000702057c11 */ /* 0x000fe400080f0c05 */
[----:B------:R-:W-:Y:S01]  /*17400*/  ISETP.GE.AND P0, PT, R23, 0x1, PT ;  /* 0x000000011700780c */ /* 0x000fe20003f06270 */
[----:B------:R-:W-:-:S12]  /*17410*/  BRA.DIV UR4, `(.L_x_4005) ;  /* 0x0000004604b47947 */ /* 0x000fd8000b800000 */
        /* <DEDUP_REMOVED lines=32> */
.L_x_4114:
        /* <DEDUP_REMOVED lines=10> */
.L_x_4006:
        /* <DEDUP_REMOVED lines=11> */
.L_x_4007:
[----:B------:R1:W5:Y:S01]  /*17770*/  LDL.LU R0, [R1+0x10] ;  /* 0x0000100001007983 */ /* 0x0003620000300800 */
[----:B------:R1:W-:Y:S03]  /*17780*/  SYNCS.ARRIVE.TRANS64.A1T0 RZ, [R30+URZ+0x28c30], RZ ;  /* 0x028c30ff1eff79a7 */ /* 0x0003e6000810003f */
[----:B0-----:R1:W5:Y:S04]  /*17790*/  LDL.LU R4, [R1+0x4] ;  /* 0x0000040001047983 */ /* 0x0013680000300800 */
[----:B------:R1:W5:Y:S02]  /*177a0*/  LDL R3, [R1+0x8] ;  /* 0x0000080001037983 */ /* 0x0003640000100800 */
[----:B------:R-:W-:Y:S05]  /*177b0*/  WARPSYNC.ALL ;  /* 0x0000000000007948 */ /* 0x000fea0003800000 */
[----:B------:R-:W-:Y:S01]  /*177c0*/  ULDC.64 UR4, c[0x0][0xa00] ;  /* 0x0002800000047ab9 */ /* 0x000fe20000000a00 */
[----:B------:R-:W-:Y:S01]  /*177d0*/  BSSY B6, `(.L_x_4008) ;  /* 0x0000025000067945 */ /* 0x000fe20003800000 */
[----:B------:R-:W-:Y:S01]  /*177e0*/  BAR.SYNC.DEFER_BLOCKING 0x8, 0x100 ;  /* 0x0204000000007b1d */ /* 0x000fe20000010000 */
[----:B------:R-:W-:-:S04]  /*177f0*/  ISETP.NE.U32.AND P0, PT, RZ, UR4, PT ;  /* 0x00000004ff007c0c */ /* 0x000fc8000bf05070 */
[----:B------:R-:W-:Y:S01]  /*17800*/  ISETP.NE.AND.EX P0, PT, RZ, UR5, PT, P0 ;  /* 0x00000005ff007c0c */ /* 0x000fe2000bf05300 */
[----:B------:R-:W-:-:S03]  /*17810*/  ULDC.64 UR4, c[0x0][0x298] ;  /* 0x0000a60000047ab9 */ /* 0x000fc60000000a00 */
[----:B------:R-:W-:-:S05]  /*17820*/  SEL R5, R31, RZ, !P0 ;  /* 0x000000ff1f057207 */ /* 0x000fca0004000000 */
[----:B------:R0:W-:Y:S01]  /*17830*/  STL [R1+0x1c], R5 ;  /* 0x00001c0501007387 */ /* 0x0001e20000100800 */
[----:B-----5:R-:W-:Y:S02]  /*17840*/  SEL R2, R0, RZ, !P0 ;  /* 0x000000ff00027207 */ /* 0x020fe40004000000 */
[----:B------:R-:W-:-:S03]  /*17850*/  SHF.R.S32.HI R0, RZ, 0x1f, R4 ;  /* 0x0000001fff007819 */ /* 0x000fc60000011404 */
[----:B------:R2:W-:Y:S01]  /*17860*/  STL [R1+0x34], R2 ;  /* 0x0000340201007387 */ /* 0x0005e20000100800 */
[----:B------:R-:W-:Y:S01]  /*17870*/  PRMT R31, R3, 0x8880, RZ ;  /* 0x00008880031f7816 */ /* 0x000fe200000000ff */
[----:B------:R-:W-:-:S03]  /*17880*/  IMAD R0, R0, UR4, RZ ;  /* 0x0000000400007c24 */ /* 0x000fc6000f8e02ff */
[----:B------:R-:W-:Y:S01]  /*17890*/  PRMT R31, R31, 0x7710, RZ ;  /* 0x000077101f1f7816 */ /* 0x000fe200000000ff */
[C---:B------:R-:W-:Y:S02]  /*178a0*/  IMAD R0, R4.reuse, UR5, R0 ;  /* 0x0000000504007c24 */ /* 0x040fe4000f8e0200 */
[----:B0-----:R-:W-:-:S04]  /*178b0*/  IMAD.WIDE.U32 R4, R4, UR4, RZ ;  /* 0x0000000404047c25 */ /* 0x001fc8000f8e00ff */
[----:B------:R-:W-:Y:S01]  /*178c0*/  IMAD.IADD R0, R5, 0x1, R0 ;  /* 0x0000000105007824 */ /* 0x000fe200078e0200 */
[----:B------:R0:W-:Y:S01]  /*178d0*/  STL.64 [R1], R4 ;  /* 0x0000000401007387 */ /* 0x0001e20000100a00 */
[----:B--2---:R-:W-:-:S03]  /*178e0*/  VIADD R2, R17, 0x20400 ;  /* 0x0002040011027836 */ /* 0x004fc60000000000 */
[----:B------:R0:W-:Y:S02]  /*178f0*/  STL [R1+0x10], R0 ;  /* 0x0000100001007387 */ /* 0x0001e40000100800 */
[----:B------:R-:W-:-:S13]  /*17900*/  LOP3.LUT P0, RZ, R2, 0x3ff, RZ, 0xc0, !PT ;  /* 0x000003ff02ff7812 */ /* 0x000fda000780c0ff */
[----:B0-----:R-:W-:Y:S05]  /*17910*/  @!P0 BRA `(.L_x_4009) ;  /* 0x0000000000408947 */ /* 0x001fea0003800000 */
        /* <DEDUP_REMOVED lines=16> */
.L_x_4009:
[----:B------:R-:W-:Y:S05]  /*17a20*/  BSYNC B6 ;  /* 0x0000000000067941 */ /* 0x000fea0003800000 */
.L_x_4008:
[----:B------:R-:W2:Y:S01]  /*17a30*/  LDL.LU R0, [R1+0x10] ;  /* 0x0000100001007983 */ /* 0x000ea20000300800 */
[----:B------:R-:W-:Y:S01]  /*17a40*/  ULDC.64 UR4, c[0x0][0x2d8] ;  /* 0x0000b60000047ab9 */ /* 0x000fe20000000a00 */
[----:B------:R-:W0:Y:S02]  /*17a50*/  LDC R7, c[0x0][0x448] ;  /* 0x00011200ff077b82 */ /* 0x000e240000000800 */
[----:B------:R-:W2:Y:S04]  /*17a60*/  LDL.LU.64 R2, [R1] ;  /* 0x0000000001027983 */ /* 0x000ea80000300a00 */
[----:B------:R-:W3:Y:S04]  /*17a70*/  LDL.LU R20, [R1+0x34] ;  /* 0x0000340001147983 */ /* 0x000ee80000300800 */
[----:B------:R-:W4:Y:S04]  /*17a80*/  LDL.LU R21, [R1+0x1c] ;  /* 0x00001c0001157983 */ /* 0x000f280000300800 */
[----:B------:R0:W5:Y:S02]  /*17a90*/  LDL R8, [R1+0x30] ;  /* 0x0000300001087983 */ /* 0x0001640000100800 */
[----:B0-----:R-:W-:-:S13]  /*17aa0*/  ISETP.NE.AND P0, PT, R7, 0x1, PT ;  /* 0x000000010700780c */ /* 0x001fda0003f05270 */
[----:B------:R-:W0:Y:S08]  /*17ab0*/  @P0 LDC R5, c[0x0][0x44c] ;  /* 0x00011300ff050b82 */ /* 0x000e300000000800 */
[----:B------:R-:W1:Y:S01]  /*17ac0*/  @P0 LDC R6, c[0x0][0x450] ;  /* 0x00011400ff060b82 */ /* 0x000e620000000800 */
[----:B--2---:R-:W-:Y:S02]  /*17ad0*/  IMAD.MOV.U32 R3, RZ, RZ, R0 ;  /* 0x000000ffff037224 */ /* 0x004fe400078e0000 */
[----:B------:R-:W-:-:S04]  /*17ae0*/  IMAD.WIDE.U32 R2, R16, UR4, R2 ;  /* 0x0000000410027c25 */ /* 0x000fc8000f8e0002 */
[----:B------:R-:W-:Y:S01]  /*17af0*/  IMAD R3, R16, UR5, R3 ;  /* 0x0000000510037c24 */ /* 0x000fe2000f8e0203 */
[----:B------:R-:W-:Y:S02]  /*17b00*/  ULDC.64 UR4, c[0x0][0x2e0] ;  /* 0x0000b80000047ab9 */ /* 0x000fe40000000a00 */
[----:B---3--:R-:W-:Y:S02]  /*17b10*/  IMAD R0, R20, UR4, RZ ;  /* 0x0000000414007c24 */ /* 0x008fe4000f8e02ff */
[----:B------:R-:W2:Y:S01]  /*17b20*/  S2R R20, SR_TID.X ;  /* 0x0000000000147919 */ /* 0x000ea20000002100 */
[----:B----4-:R-:W-:-:S04]  /*17b30*/  IMAD.WIDE.U32 R2, R21, UR4, R2 ;  /* 0x0000000415027c25 */ /* 0x010fc8000f8e0002 */
[----:B------:R-:W-:Y:S01]  /*17b40*/  IMAD R0, R21, UR5, R0 ;  /* 0x0000000515007c24 */ /* 0x000fe2000f8e0200 */
[----:B------:R-:W3:Y:S01]  /*17b50*/  S2R R9, SR_TID.X ;  /* 0x0000000000097919 */ /* 0x000ee20000002100 */
[----:B------:R-:W-:Y:S02]  /*17b60*/  ULDC.64 UR4, c[0x0][0x2d0] ;  /* 0x0000b40000047ab9 */ /* 0x000fe40000000a00 */
[----:B------:R-:W-:Y:S01]  /*17b70*/  IMAD.IADD R3, R3, 0x1, R0 ;  /* 0x0000000103037824 */ /* 0x000fe200078e0200 */
[----:B--2---:R-:W-:-:S04]  /*17b80*/  LOP3.LUT R20, R20, 0x7f, RZ, 0xc0, !PT ;  /* 0x0000007f14147812 */ /* 0x004fc800078ec0ff */
[----:B------:R-:W-:Y:S02]  /*17b90*/  SHF.R.U32.HI R21, RZ, 0x3, R20 ;  /* 0x00000003ff157819 */ /* 0x000fe40000011614 */
[----:B------:R-:W2:Y:S02]  /*17ba0*/  S2R R20, SR_TID.X ;  /* 0x0000000000147919 */ /* 0x000ea40000002100 */
[----:B--2---:R-:W-:-:S05]  /*17bb0*/  IMAD.SHL.U32 R20, R20, 0x10, RZ ;  /* 0x0000001014147824 */ /* 0x004fca00078e00ff */
[----:B------:R-:W-:-:S05]  /*17bc0*/  LOP3.LUT R20, R21, 0x70, R20, 0xf8, !PT ;  /* 0x0000007015147812 */ /* 0x000fca00078ef814 */
[----:B------:R-:W-:Y:S02]  /*17bd0*/  IMAD R0, R25, 0x40, R20 ;  /* 0x0000004019007824 */ /* 0x000fe400078e0214 */
[----:B------:R2:W5:Y:S02]  /*17be0*/  LDL R20, [R1+0x14] ;  /* 0x0000140001147983 */ /* 0x0005640000100800 */
[----:B0-----:R-:W-:-:S04]  /*17bf0*/  @P0 IMAD.HI.U32 R5, R0, R5, RZ ;  /* 0x0000000500050227 */ /* 0x001fc800078e00ff */
[----:B------:R-:W-:Y:S01]  /*17c00*/  IMAD.MOV.U32 R4, RZ, RZ, R0 ;  /* 0x000000ffff047224 */ /* 0x000fe200078e0000 */
[----:B-1----:R-:W-:Y:S01]  /*17c10*/  @P0 SHF.R.U32.HI R4, RZ, R6, R5 ;  /* 0x00000006ff040219 */ /* 0x002fe20000011605 */
[----:B------:R-:W0:Y:S04]  /*17c20*/  S2R R21, SR_TID.X ;  /* 0x0000000000157919 */ /* 0x000e280000002100 */
        /* <DEDUP_REMOVED lines=12> */
[----:B------:R-:W-:Y:S01]  /*17cf0*/  ULDC.64 UR4, c[0x0][0x280] ;  /* 0x0000a00000047ab9 */ /* 0x000fe20000000a00 */
[----:B---3--:R-:W-:Y:S01]  /*17d00*/  IMAD.SHL.U32 R9, R9, 0x8, RZ ;  /* 0x0000000809097824 */ /* 0x008fe200078e00ff */
[C---:B------:R-:W-:Y:S01]  /*17d10*/  LEA R0, P0, R2.reuse, UR4, 0x1 ;  /* 0x0000000402007c11 */ /* 0x040fe2000f8008ff */
[----:B------:R-:W-:Y:S01]  /*17d20*/  IMAD.IADD R3, R3, 0x1, R4 ;  /* 0x0000000103037824 */ /* 0x000fe200078e0204 */
[----:B------:R-:W-:Y:S02]  /*17d30*/  ULDC UR4, c[0x0][0x2b8] ;  /* 0x0000ae0000047ab9 */ /* 0x000fe40000000800 */
[----:B------:R-:W-:Y:S02]  /*17d40*/  LOP3.LUT R9, R9, 0x38, RZ, 0xc0, !PT ;  /* 0x0000003809097812 */ /* 0x000fe400078ec0ff */
[----:B------:R-:W-:Y:S01]  /*17d50*/  LEA.HI.X R2, R2, UR5, R3, 0x1, P0 ;  /* 0x0000000502027c11 */ /* 0x000fe200080f0c03 */
[----:B------:R-:W-:Y:S01]  /*17d60*/  UMOV UR5, 0xffffffff ;  /* 0xffffffff00057882 */ /* 0x000fe20000000000 */
[----:B0-----:R-:W-:-:S02]  /*17d70*/  LOP3.LUT R21, R21, 0x7f, RZ, 0xc0, !PT ;  /* 0x0000007f15157812 */ /* 0x001fc400078ec0ff */
[----:B------:R-:W-:Y:S02]  /*17d80*/  ISETP.GE.AND P1, PT, R9, UR4, PT ;  /* 0x0000000409007c0c */ /* 0x000fe4000bf26270 */
[----:B------:R-:W-:Y:S01]  /*17d90*/  SHF.R.U32.HI R10, RZ, 0x3, R21 ;  /* 0x00000003ff0a7819 */ /* 0x000fe20000011615 */
[----:B--2---:R-:W-:Y:S10]  /*17da0*/  BRA.DIV UR5, `(.L_x_4010) ;  /* 0x0000004205a07947 */ /* 0x004ff4000b800000 */
        /* <DEDUP_REMOVED lines=26> */
[----:B------:R-:W1:Y:S08]  /*17f50*/  SHFL.IDX PT, R4, R2, 0x2, 0x181f ;  /* 0x00581f0002047f89 */ /* 0x000e7000000e0000 */
[----:B0-----:R-:W-:-:S05]  /*17f60*/  @!P0 LEA R5, P2, R9, R5, 0x1 ;  /* 0x0000000509058211 */ /* 0x001fca00078408ff */
[----:B-1----:R-:W-:-:S05]  /*17f70*/  @!P0 IMAD.X R4, RZ, RZ, R4, P2 ;  /* 0x000000ffff048224 */ /* 0x002fca00010e0604 */
[----:B------:R-:W-:-:S04]  /*17f80*/  @!P0 LOP3.LUT R5, R5, R4, RZ, 0x3c, !PT ;  /* 0x0000000405058212 */ /* 0x000fc800078e3cff */
[----:B------:R-:W-:-:S04]  /*17f90*/  @!P0 LOP3.LUT R4, R5, R4, RZ, 0x3c, !PT ;  /* 0x0000000405048212 */ /* 0x000fc800078e3cff */
[----:B------:R-:W-:-:S05]  /*17fa0*/  @!P0 LOP3.LUT R5, R5, R4, RZ, 0x3c, !PT ;  /* 0x0000000405058212 */ /* 0x000fca00078e3cff */
[----:B------:R0:W-:Y:S04]  /*17fb0*/  @!P0 LDGSTS.E.BYPASS.LTC128B.128 [R8+0x21400], desc[UR42][R4.64], !P1 ;  /* 0x2140000004088fae */ /* 0x0001e8000c901d6a */
[----:B0-----:R0:W1:Y:S02]  /*17fc0*/  SHFL.IDX PT, R4, R2, 0x3, 0x181f ;  /* 0x00781f0002047f89 */ /* 0x00106400000e0000 */
.L_x_4123:
[----:B------:R-:W-:-:S05]  /*17fd0*/  VIADD R25, R25, 0x30 ;  /* 0x0000003019197836 */ /* 0x000fca0000000000 */
[----:B------:R-:W-:-:S13]  /*17fe0*/  ISETP.GE.AND P0, PT, R25, R3, PT ;  /* 0x000000031900720c */ /* 0x000fda0003f06270 */
[----:B0-----:R-:W-:-:S05]  /*17ff0*/  @!P0 LEA R2, P2, R9, R0, 0x1 ;  /* 0x0000000009028211 */ /* 0x001fca00078408ff */
[----:B-1----:R-:W-:-:S05]  /*18000*/  @!P0 IMAD.X R3, RZ, RZ, R4, P2 ;  /* 0x000000ffff038224 */ /* 0x002fca00010e0604 */
[----:B------:R-:W-:Y:S01]  /*18010*/  @!PT LDS RZ, [RZ] ;  /* 0x00000000fffff984 */ /* 0x000fe20000000800 */
[----:B------:R-:W-:Y:S01]  /*18020*/  @!PT LDS RZ, [RZ] ;  /* 0x00000000fffff984 */ /* 0x000fe20000000800 */
[----:B------:R-:W-:Y:S01]  /*18030*/  @!PT LDS RZ, [RZ] ;  /* 0x00000000fffff984 */ /* 0x000fe20000000800 */
[----:B------:R0:W-:Y:S01]  /*18040*/  @!P0 LDGSTS.E.BYPASS.LTC128B.128 [R8+0x21c00], desc[UR42][R2.64], !P1 ;  /* 0x21c0000002088fae */ /* 0x0001e2000c901d6a */
[----:B------:R-:W-:Y:S01]  /*18050*/  PLOP3.LUT P0, PT, PT, PT, PT, 0x80, 0x0 ;  /* 0x000000000000781c */ /* 0x000fe20003f0f070 */
[----:B------:R-:W-:-:S12]  /*18060*/  NOP ;  /* 0x0000000000007918 */ /* 0x000fd80000000000 */
.L_x_4011:
        /* <DEDUP_REMOVED lines=18> */
.L_x_4124:
[----:B------:R-:W-:Y:S05]  /*18190*/  BSYNC B0 ;  /* 0x0000000000007941 */ /* 0x000fea0003800000 */
.L_x_4012:
[----:B------:R-:W-:-:S05]  /*181a0*/  IMAD.U32 R2, RZ, RZ, UR38 ;  /* 0x00000026ff027e24 */ /* 0x000fca000f8e00ff */
[----:B------:R-:W-:-:S13]  /*181b0*/  ISETP.NE.AND P0, PT, R2, 0x3, PT ;  /* 0x000000030200780c */ /* 0x000fda0003f05270 */
[----:B------:R-:W-:Y:S05]  /*181c0*/  @!P0 BRA `(.L_x_4014) ;  /* 0x0000000000048947 */ /* 0x000fea0003800000 */
[----:B------:R-:W-:Y:S01]  /*181d0*/  BPT.TRAP 0x1 ;  /* 0x000000040000795c */ /* 0x000fe20000300000 */
.L_x_4014:
[----:B0-----:R-:W-:Y:S01]  /*181e0*/  SHF.L.U32 R0, R28, 0x1f, RZ ;  /* 0x0000001f1c007819 */ /* 0x001fe200000006ff */
[----:B------:R-:W-:Y:S03]  /*181f0*/  BSSY B0, `(.L_x_4015) ;  /* 0x0000003000007945 */ /* 0x000fe60003800000 */
[----:B------:R-:W0:Y:S02]  /*18200*/  SYNCS.PHASECHK.TRANS64.TRYWAIT P0, [R30+URZ+0x28c60], R0 ;  /* 0x028c60001e0075a7 */ /* 0x000e24000800017f */
[----:B0-----:R-:W-:Y:S05]  /*18210*/  @!P0 BRA `(.L_x_4016) ;  /* 0x0000004000dc8947 */ /* 0x001fea0003800000 */
.L_x_4125:
[----:B------:R-:W-:Y:S05]  /*18220*/  BSYNC B0 ;  /* 0x0000000000007941 */ /* 0x000fea0003800000 */
.L_x_4015:
[----:B------:R-:W0:Y:S01]  /*18230*/  LDL.LU R2, [R1+0x24] ;  /* 0x0000240001027983 */ /* 0x000e220000300800 */
[----:B------:R-:W-:Y:S01]  /*18240*/  ULDC.64 UR4, c[0x0][0x328] ;  /* 0x0000ca0000047ab9 */ /* 0x000fe20000000a00 */
[----:B------:R-:W-:Y:S02]  /*18250*/  ULDC.64 UR6, c[0x0][0x318] ;  /* 0x0000c60000067ab9 */ /* 0x000fe40000000a00 */
[----:B------:R-:W2:Y:S01]  /*18260*/  LDL.LU R4, [R1+0x28] ;  /* 0x0000280001047983 */ /* 0x000ea20000300800 */
        /* <DEDUP_REMOVED lines=8> */
[----:B------:R-:W-:Y:S01]  /*182f0*/  ULDC.64 UR4, c[0x0][0x330] ;  /* 0x0000cc0000047ab9 */ /* 0x000fe20000000a00 */
[----:B------:R-:W-:Y:S02]  /*18300*/  IMAD R4, R22, 0x8000, R35 ;  /* 0x0000800016047824 */ /* 0x000fe400078e0223 */
[----:B------:R-:W-:Y:S02]  /*18310*/  IMAD.IADD R3, R3, 0x1, R0 ;  /* 0x0000000103037824 */ /* 0x000fe400078e0200 */
[----:B------:R-:W-:Y:S01]  /*18320*/  IMAD.WIDE.U32 R2, R16, UR4, R2 ;  /* 0x0000000410027c25 */ /* 0x000fe2000f8e0002 */
[----:B------:R-:W-:-:S03]  /*18330*/  UMOV UR4, 0xffffffff ;  /* 0xffffffff00047882 */ /* 0x000fc60000000000 */
[----:B------:R-:W-:Y:S01]  /*18340*/  IMAD R6, R16, UR5, R3 ;  /* 0x0000000510067c24 */ /* 0x000fe2000f8e0203 */
[----:B------:R-:W-:-:S04]  /*18350*/  LEA R5, P0, R2, UR6, 0x1 ;  /* 0x0000000602057c11 */ /* 0x000fc8000f8008ff */
[----:B------:R-:W-:Y:S01]  /*18360*/  LEA.HI.X R6, R2, UR7, R6, 0x1, P0 ;  /* 0x0000000702067c11 */ /* 0x000fe200080f0c06 */
[----:B------:R-:W-:Y:S08]  /*18370*/  BRA.DIV UR4, `(.L_x_4017) ;  /* 0x0000004204987947 */ /* 0x000ff0000b800000 */
[----:B------:R-:W2:Y:S01]  /*18380*/  LDL R3, [R1+0x8] ;  /* 0x0000080001037983 */ /* 0x000ea20000100800 */
        /* <DEDUP_REMOVED lines=87> */
.L_x_4135:
[C---:B------:R-:W-:Y:S02]  /*18900*/  LOP3.LUT P6, RZ, R18.reuse, 0x100, RZ, 0xc0, !PT ;  /* 0x0000010012ff7812 */ /* 0x040fe400078cc0ff */
[----:B------:R-:W-:Y:S02]  /*18910*/  LOP3.LUT R18, R18, 0xfffff7ff, RZ, 0xc0, !PT ;  /* 0xfffff7ff12127812 */ /* 0x000fe400078ec0ff */
[C---:B------:R-:W-:Y:S02]  /*18920*/  ISETP.LT.OR P6, PT, R23.reuse, 0x31, P6 ;  /* 0x000000311700780c */ /* 0x040fe400037c1670 */
[----:B------:R-:W-:-:S11]  /*18930*/  ISETP.LT.OR P5, PT, R23, 0x31, !P5 ;  /* 0x000000311700780c */ /* 0x000fd60006fa1670 */
[----:B------:R-:W-:Y:S02]  /*18940*/  @P6 LOP3.LUT R18, R18, 0x800, RZ, 0xfc, !PT ;  /* 0x0000080012126812 */ /* 0x000fe400078efcff */
[C---:B------:R-:W-:Y:S02]  /*18950*/  ISETP.LT.OR P6, PT, R23.reuse, 0x31, !P4 ;  /* 0x000000311700780c */ /* 0x040fe400067c1670 */
[----:B------:R-:W-:Y:S02]  /*18960*/  LOP3.LUT R18, R18, 0xffffdfff, RZ, 0xc0, !PT ;  /* 0xffffdfff12127812 */ /* 0x000fe400078ec0ff */
[C---:B------:R-:W-:Y:S02]  /*18970*/  ISETP.LT.OR P4, PT, R23.reuse, 0x31, !P2 ;  /* 0x000000311700780c */ /* 0x040fe40005781670 */
        /* <DEDUP_REMOVED lines=26> */
.L_x_4018:
        /* <DEDUP_REMOVED lines=11> */
.L_x_4019:
[----:B------:R-:W2:Y:S01]  /*18bd0*/  LDL.LU R2, [R1+0x18] ;  /* 0x0000180001027983 */ /* 0x000ea20000300800 */
[----:B------:R1:W-:Y:S01]  /*18be0*/  SYNCS.ARRIVE.TRANS64.A1T0 RZ, [R30+URZ+0x28c50], RZ ;  /* 0x028c50ff1eff79a7 */ /* 0x0003e2000810003f */
[----:B------:R-:W-:Y:S01]  /*18bf0*/  BSSY B0, `(.L_x_4020) ;  /* 0x00000f2000007945 */ /* 0x000fe20003800000 */
[----:B--2---:R-:W-:-:S05]  /*18c00*/  VIADD R7, R2, 0xfffffffe ;  /* 0xfffffffe02077836 */ /* 0x004fca0000000000 */
[----:B------:R-:W-:-:S13]  /*18c10*/  ISETP.GE.AND P0, PT, R7, R32, PT ;  /* 0x000000200700720c */ /* 0x000fda0003f06270 */
[----:B-1----:R-:W-:Y:S05]  /*18c20*/  @!P0 BRA `(.L_x_4021) ;  /* 0x0000000c00b88947 */ /* 0x002fea0003800000 */
[----:B------:R-:W2:Y:S04]  /*18c30*/  LDL.LU R3, [R1+0x2c] ;  /* 0x00002c0001037983 */ /* 0x000ea80000300800 */
[----:B------:R-:W3:Y:S01]  /*18c40*/  LDL.LU R2, [R1+0x8] ;  /* 0x0000080001027983 */ /* 0x000ee20000300800 */
[----:B--2---:R-:W-:Y:S02]  /*18c50*/  LOP3.LUT R31, R3, 0x40, RZ, 0xc0, !PT ;  /* 0x00000040031f7812 */ /* 0x004fe400078ec0ff */
[----:B---3--:R-:W-:Y:S02]  /*18c60*/  LOP3.LUT R30, R2, 0x80, RZ, 0xc0, !PT ;  /* 0x00000080021e7812 */ /* 0x008fe400078ec0ff */
[----:B------:R-:W-:Y:S02]  /*18c70*/  SHF.R.U32.HI R31, RZ, 0x2, R31 ;  /* 0x00000002ff1f7819 */ /* 0x000fe4000001161f */
[----:B------:R-:W-:-:S07]  /*18c80*/  SHF.R.U32.HI R30, RZ, 0x3, R30 ;  /* 0x00000003ff1e7819 */ /* 0x000fce000001161e */
.L_x_4034:
[----:B-1----:R-:W1:Y:S01]  /*18c90*/  S2R R2, SR_TID.X ;  /* 0x0000000000027919 */ /* 0x002e620000002100 */
[----:B0-----:R-:W0:Y:S01]  /*18ca0*/  LDC R5, c[0x0][0x430] ;  /* 0x00010c00ff057b82 */ /* 0x001e220000000800 */
[----:B------:R-:W-:Y:S01]  /*18cb0*/  IMAD R4, R7, 0x40, R33 ;  /* 0x0000004007047824 */ /* 0x000fe200078e0221 */
[----:B--2---:R-:W2:Y:S01]  /*18cc0*/  S2R R8, SR_TID.X ;  /* 0x0000000000087919 */ /* 0x004ea20000002100 */
[----:B------:R-:W-:Y:S02]  /*18cd0*/  IMAD.U32 R10, RZ, RZ, UR38 ;  /* 0x00000026ff0a7e24 */ /* 0x000fe4000f8e00ff */
[----:B------:R-:W-:Y:S01]  /*18ce0*/  VIADD R22, R22, 0x1 ;  /* 0x0000000116167836 */ /* 0x000fe20000000000 */
[----:B0-----:R-:W-:Y:S02]  /*18cf0*/  ISETP.NE.AND P0, PT, R5, 0x1, PT ;  /* 0x000000010500780c */ /* 0x001fe40003f05270 */
[----:B-1----:R-:W-:Y:S01]  /*18d00*/  LOP3.LUT R2, R2, 0x7f, RZ, 0xc0, !PT ;  /* 0x0000007f02027812 */ /* 0x002fe200078ec0ff */
[----:B--2---:R-:W-:-:S03]  /*18d10*/  IMAD.SHL.U32 R8, R8, 0x10, RZ ;  /* 0x0000001008087824 */ /* 0x004fc600078e00ff */
[----:B------:R-:W-:-:S07]  /*18d20*/  SHF.R.U32.HI R2, RZ, 0x3, R2 ;  /* 0x00000003ff027819 */ /* 0x000fce0000011602 */
[----:B---3--:R-:W0:Y:S01]  /*18d30*/  @P0 LDC R6, c[0x0][0x434] ;  /* 0x00010d00ff060b82 */ /* 0x008e220000000800 */
[----:B------:R-:W-:-:S04]  /*18d40*/  LOP3.LUT R8, R2, 0x70, R8, 0xf8, !PT ;  /* 0x0000007002087812 */ /* 0x000fc800078ef808 */
[----:B------:R-:W-:-:S03]  /*18d50*/  ISETP.GT.U32.AND P1, PT, R8, 0x3f, PT ;  /* 0x0000003f0800780c */ /* 0x000fc60003f24070 */
[----:B------:R-:W1:Y:S01]  /*18d60*/  @P0 LDC R3, c[0x0][0x438] ;  /* 0x00010e00ff030b82 */ /* 0x000e620000000800 */
[----:B------:R-:W-:-:S04]  /*18d70*/  IMAD.IADD R4, R8, 0x1, R4 ;  /* 0x0000000108047824 */ /* 0x000fc800078e0204 */
[----:B------:R-:W-:-:S05]  /*18d80*/  IMAD.MOV.U32 R2, RZ, RZ, R4 ;  /* 0x000000ffff027224 */ /* 0x000fca00078e0004 */
[----:B------:R-:W2:Y:S01]  /*18d90*/  @!P1 LDC.64 R8, c[0x0][0x428] ;  /* 0x00010a00ff089b82 */ /* 0x000ea20000000a00 */
[----:B0-----:R-:W-:-:S05]  /*18da0*/  @P0 IMAD.HI.U32 R6, R4, R6, RZ ;  /* 0x0000000604060227 */ /* 0x001fca00078e00ff */
[----:B-1----:R-:W-:-:S05]  /*18db0*/  @P0 SHF.R.U32.HI R2, RZ, R3, R6 ;  /* 0x00000003ff020219 */ /* 0x002fca0000011606 */
[----:B------:R-:W-:-:S04]  /*18dc0*/  IMAD.MOV R3, RZ, RZ, -R2 ;  /* 0x000000ffff037224 */ /* 0x000fc800078e0a02 */
[----:B------:R-:W-:Y:S01]  /*18dd0*/  IMAD R5, R5, R3, R4 ;  /* 0x0000000305057224 */ /* 0x000fe200078e0204 */
[--C-:B------:R-:W-:Y:S01]  /*18de0*/  @!P1 SHF.R.S32.HI R3, RZ, 0x1f, R2.reuse ;  /* 0x0000001fff039819 */ /* 0x100fe20000011402 */
[-C--:B--2---:R-:W-:Y:S02]  /*18df0*/  @!P1 IMAD R4, R34, R8.reuse, RZ ;  /* 0x0000000822049224 */ /* 0x084fe400078e02ff */
[----:B------:R-:W-:-:S04]  /*18e00*/  @!P1 IMAD.WIDE.U32 R2, R26, R8, R2 ;  /* 0x000000081a029225 */ /* 0x000fc800078e0002 */
[----:B------:R-:W-:Y:S02]  /*18e10*/  @!P1 IMAD R4, R26, R9, R4 ;  /* 0x000000091a049224 */ /* 0x000fe400078e0204 */
[----:B------:R-:W0:Y:S02]  /*18e20*/  @!P1 LDC.64 R8, c[0x0][0x418] ;  /* 0x00010600ff089b82 */ /* 0x000e240000000a00 */
[----:B------:R-:W-:Y:S02]  /*18e30*/  @!P1 IMAD.IADD R3, R4, 0x1, R3 ;  /* 0x0000000104039824 */ /* 0x000fe400078e0203 */
[----:B------:R-:W-:Y:S01]  /*18e40*/  IMAD.MOV.U32 R4, RZ, RZ, RZ ;  /* 0x000000ffff047224 */ /* 0x000fe200078e00ff */
[----:B0-----:R-:W-:-:S04]  /*18e50*/  @!P1 LEA R8, P0, R2, R8, 0x2 ;  /* 0x0000000802089211 */ /* 0x001fc800078010ff */
[----:B------:R-:W-:Y:S02]  /*18e60*/  @!P1 LEA.HI.X R9, R2, R9, R3, 0x2, P0 ;  /* 0x0000000902099211 */ /* 0x000fe400000f1403 */
[----:B------:R-:W-:-:S03]  /*18e70*/  ISETP.NE.AND P0, PT, R22, 0x2, PT ;  /* 0x000000021600780c */ /* 0x000fc60003f05270 */
[----:B------:R0:W5:Y:S01]  /*18e80*/  @!P1 LDG.E R4, desc[UR42][R8.64] ;  /* 0x0000002a08049981 */ /* 0x000162000c1e1900 */
[----:B------:R-:W-:Y:S01]  /*18e90*/  ISETP.NE.AND P1, PT, R10, 0x3, PT ;  /* 0x000000030a00780c */ /* 0x000fe20003f25270 */
[----:B------:R-:W-:Y:S01]  /*18ea0*/  IMAD.MOV.U32 R3, RZ, RZ, R7 ;  /* 0x000000ffff037224 */ /* 0x000fe200078e0007 */
[----:B------:R-:W-:Y:S01]  /*18eb0*/  SEL R2, RZ, 0x1, P0 ;  /* 0x00000001ff027807 */ /* 0x000fe20000000000 */
[----:B------:R-:W-:Y:S05]  /*18ec0*/  YIELD ;  /* 0x0000000000007946 */ /* 0x000fea0003800000 */
[----:B------:R-:W-:Y:S01]  /*18ed0*/  SEL R22, R22, RZ, P0 ;  /* 0x000000ff16167207 */ /* 0x000fe20000000000 */
[----:B------:R-:W-:Y:S01]  /*18ee0*/  VIADD R7, R7, 0xffffffff ;  /* 0xffffffff07077836 */ /* 0x000fe20000000000 */
[----:B------:R-:W-:-:S02]  /*18ef0*/  LOP3.LUT R28, R28, R2, RZ, 0x3c, !PT ;  /* 0x000000021c1c7212 */ /* 0x000fc400078e3cff */
[----:B------:R-:W-:Y:S01]  /*18f00*/  ISETP.GT.AND P3, PT, R3, R32, PT ;  /* 0x000000200300720c */ /* 0x000fe20003f64270 */
[----:B0-----:R-:W-:-:S12]  /*18f10*/  @!P1 BRA `(.L_x_4022) ;  /* 0x0000000000049947 */ /* 0x001fd80003800000 */
[----:B------:R-:W-:Y:S01]  /*18f20*/  BPT.TRAP 0x1 ;  /* 0x000000040000795c */ /* 0x000fe20000300000 */
.L_x_4022:
[----:B------:R-:W-:Y:S01]  /*18f30*/  IMAD R6, R22, 0x8, R17 ;  /* 0x0000000816067824 */ /* 0x000fe200078e0211 */
[----:B------:R-:W-:Y:S01]  /*18f40*/  SHF.L.U32 R20, R28, 0x1f, RZ ;  /* 0x0000001f1c147819 */ /* 0x000fe200000006ff */
[----:B------:R-:W-:Y:S01]  /*18f50*/  BSSY B1, `(.L_x_4023) ;  /* 0x0000004000017945 */ /* 0x000fe20003800000 */
[----:B------:R-:W-:Y:S02]  /*18f60*/  SHF.R.S32.HI R9, RZ, 0x1f, R5 ;  /* 0x0000001fff097819 */ /* 0x000fe40000011405 */
[----:B------:R-:W0:Y:S02]  /*18f70*/  SYNCS.PHASECHK.TRANS64.TRYWAIT P0, [R6+URZ+0x28c40], R20 ;  /* 0x028c4014060075a7 */ /* 0x000e24000800017f */
[----:B0-----:R-:W-:Y:S05]  /*18f80*/  @!P0 BRA `(.L_x_4024) ;  /* 0x0000003c00c08947 */ /* 0x001fea0003800000 */
.L_x_4136:
[----:B------:R-:W-:Y:S05]  /*18f90*/  BSYNC B1 ;  /* 0x0000000000017941 */ /* 0x000fea0003800000 */
.L_x_4023:
        /* <DEDUP_REMOVED lines=40> */
.L_x_4146:
        /* <DEDUP_REMOVED lines=8> */
.L_x_4026:
        /* <DEDUP_REMOVED lines=11> */
.L_x_4027:
[----:B------:R2:W-:Y:S01]  /*19350*/  SYNCS.ARRIVE.TRANS64.A1T0 RZ, [R6+URZ+0x28c30], RZ ;  /* 0x028c30ff06ff79a7 */ /* 0x0005e2000810003f */
[----:B------:R-:W-:Y:S05]  /*19360*/  @!P2 BRA `(.L_x_4028) ;  /* 0x000000000004a947 */ /* 0x000fea0003800000 */
[----:B------:R-:W-:Y:S01]  /*19370*/  BPT.TRAP 0x1 ;  /* 0x000000040000795c */ /* 0x000fe20000300000 */
.L_x_4028:
[----:B------:R-:W3:Y:S01]  /*19380*/  SYNCS.PHASECHK.TRANS64.TRYWAIT P0, [R6+URZ+0x28c60], R20 ;  /* 0x028c6014060075a7 */ /* 0x000ee2000800017f */
[----:B------:R-:W-:Y:S04]  /*19390*/  BSSY B1, `(.L_x_4029) ;  /* 0x0000002000017945 */ /* 0x000fe80003800000 */
[----:B---3--:R-:W-:Y:S05]  /*193a0*/  @!P0 BRA `(.L_x_4030) ;  /* 0x0000003c00e88947 */ /* 0x008fea0003800000 */
.L_x_4147:
[----:B------:R-:W-:Y:S05]  /*193b0*/  BSYNC B1 ;  /* 0x0000000000017941 */ /* 0x000fea0003800000 */
.L_x_4029:
        /* <DEDUP_REMOVED lines=8> */
[----:B-1----:R-:W-:Y:S02]  /*19440*/  IMAD R21, R22, 0x7000, R8 ;  /* 0x0000700016157824 */ /* 0x002fe400078e0208 */
        /* <DEDUP_REMOVED lines=12> */
[----:B------:R-:W1:Y:S01]  /*19510*/  SHFL.IDX PT, R2, R9, RZ, 0x181f ;  /* 0x00181fff09027589 */ /* 0x000e6200000e0000 */
[C---:B------:R-:W-:Y:S01]  /*19520*/  LOP3.LUT P1, RZ, R18.reuse, 0x80, RZ, 0xc0, !PT ;  /* 0x0000008012ff7812 */ /* 0x040fe2000782c0ff */
[----:B------:R-:W-:Y:S01]  /*19530*/  IMAD R21, R21, 0x2, R17 ;  /* 0x0000000215157824 */ /* 0x000fe200078e0211 */
[C---:B------:R-:W-:Y:S01]  /*19540*/  LOP3.LUT P2, RZ, R18.reuse, 0x40, RZ, 0xc0, !PT ;  /* 0x0000004012ff7812 */ /* 0x040fe2000784c0ff */
[----:B------:R-:W4:Y:S01]  /*19550*/  SHFL.IDX PT, R3, R10, RZ, 0x181f ;  /* 0x00181fff0a037589 */ /* 0x000f2200000e0000 */
[----:B------:R-:W-:-:S03]  /*19560*/  LOP3.LUT R18, R18, 0xffffdfff, RZ, 0xc0, !PT ;  /* 0xffffdfff12127812 */ /* 0x000fc600078ec0ff */
[----:B------:R-:W5:Y:S01]  /*19570*/  SHFL.IDX PT, R14, R9, 0x1, 0x181f ;  /* 0x00381f00090e7f89 */ /* 0x000f6200000e0000 */
[----:B------:R-:W-:-:S03]  /*19580*/  @P3 LOP3.LUT R18, R18, 0x2000, RZ, 0xfc, !PT ;  /* 0x0000200012123812 */ /* 0x000fc600078efcff */
[----:B------:R-:W0:Y:S01]  /*19590*/  SHFL.IDX PT, R5, R10, 0x1, 0x181f ;  /* 0x00381f000a057f89 */ /* 0x000e2200000e0000 */
[C---:B------:R-:W-:Y:S02]  /*195a0*/  LOP3.LUT P3, RZ, R18.reuse, 0x20, RZ, 0xc0, !PT ;  /* 0x0000002012ff7812 */ /* 0x040fe4000786c0ff */
[C---:B------:R-:W-:Y:S01]  /*195b0*/  LOP3.LUT P6, RZ, R18.reuse, 0x10, RZ, 0xc0, !PT ;  /* 0x0000001012ff7812 */ /* 0x040fe200078cc0ff */
[----:B------:R-:W-:Y:S01]  /*195c0*/  SHFL.IDX PT, R8, R10, 0x2, 0x181f ;  /* 0x00581f000a087f89 */ /* 0x000fe200000e0000 */
[----:B------:R-:W-:-:S03]  /*195d0*/  LOP3.LUT R18, R18, 0xffff7fff, RZ, 0xc0, !PT ;  /* 0xffff7fff12127812 */ /* 0x000fc600078ec0ff */
[----:B------:R-:W-:Y:S01]  /*195e0*/  SHFL.IDX PT, R10, R10, 0x3, 0x181f ;  /* 0x00781f000a0a7f89 */ /* 0x000fe200000e0000 */
[----:B-1----:R-:W-:-:S05]  /*195f0*/  IADD3 R2, P0, R2, R0, RZ ;  /* 0x0000000002027210 */ /* 0x002fca0007f1e0ff */
[----:B------:R-:W-:Y:S01]  /*19600*/  @P3 LOP3.LUT R18, R18, 0x8000, RZ, 0xfc, !PT ;  /* 0x0000800012123812 */ /* 0x000fe200078efcff */
[----:B----4-:R-:W-:Y:S01]  /*19610*/  IMAD.X R3, RZ, RZ, R3, P0 ;  /* 0x000000ffff037224 */ /* 0x010fe200000e0603 */
[----:B------:R-:W-:-:S04]  /*19620*/  ISETP.NE.U32.AND P0, PT, R31, RZ, PT ;  /* 0x000000ff1f00720c */ /* 0x000fc80003f05070 */
[----:B------:R-:W-:Y:S01]  /*19630*/  LDGSTS.E.BYPASS.LTC128B.128 [R21+0x400], desc[UR42][R2.64], !P1 ;  /* 0x0040000002157fae */ /* 0x000fe2000c901d6a */
[----:B------:R-:W-:-:S03]  /*19640*/  ISETP.NE.U32.AND P1, PT, R30, RZ, PT ;  /* 0x000000ff1e00720c */ /* 0x000fc60003f25070 */
[----:B------:R-:W-:Y:S01]  /*19650*/  LDGSTS.E.BYPASS.LTC128B.128 [R21+0x2400], desc[UR42][R2.64+0x80], !P2 ;  /* 0x0240008002157fae */ /* 0x000fe2000d101d6a */
[----:B-----5:R-:W-:-:S03]  /*19660*/  IADD3 R4, P2, R14, R0, RZ ;  /* 0x000000000e047210 */ /* 0x020fc60007f5e0ff */
[----:B------:R-:W-:Y:S01]  /*19670*/  LDGSTS.E.BYPASS.LTC128B.128 [R21+0x4400], desc[UR42][R2.64+0x100], !P3 ;  /* 0x0440010002157fae */ /* 0x000fe2000d901d6a */
[C---:B------:R-:W-:Y:S01]  /*19680*/  LOP3.LUT P3, RZ, R18.reuse, 0x80, RZ, 0xc0, !PT ;  /* 0x0000008012ff7812 */ /* 0x040fe2000786c0ff */
[----:B0-----:R-:W-:Y:S01]  /*19690*/  IMAD.X R5, RZ, RZ, R5, P2 ;  /* 0x000000ffff057224 */ /* 0x001fe200010e0605 */
        /* <DEDUP_REMOVED lines=33> */
.L_x_4157:
[----:B------:R-:W-:Y:S02]  /*198b0*/  LOP3.LUT R18, R18, 0xffffbfff, RZ, 0xc0, !PT ;  /* 0xffffbfff12127812 */ /* 0x000fe400078ec0ff */
[----:B-1----:R-:W-:Y:S02]  /*198c0*/  IADD3 R2, P2, R14, R0, RZ ;  /* 0x000000000e027210 */ /* 0x002fe40007f5e0ff */
        /* <DEDUP_REMOVED lines=23> */
.L_x_4032:
        /* <DEDUP_REMOVED lines=11> */
.L_x_4033:
[----:B------:R1:W-:Y:S01]  /*19af0*/  SYNCS.ARRIVE.TRANS64.A1T0 RZ, [R6+URZ+0x28c50], RZ ;  /* 0x028c50ff06ff79a7 */ /* 0x0003e2000810003f */
[----:B------:R-:W-:Y:S05]  /*19b00*/  @P3 BRA `(.L_x_4034) ;  /* 0xfffffff000603947 */ /* 0x000fea000383ffff */
.L_x_4021:
[----:B------:R-:W-:Y:S05]  /*19b10*/  BSYNC B0 ;  /* 0x0000000000007941 */ /* 0x000fea0003800000 */
.L_x_4020:
        /* <DEDUP_REMOVED lines=9> */
[----:B0-----:R-:W0:Y:S01]  /*19bb0*/  S2R R5, SR_LANEID ;  /* 0x0000000000057919 */ /* 0x001e220000000000 */
[----:B------:R-:W-:Y:S01]  /*19bc0*/  VOTEU.ANY UR4, UPT, PT ;  /* 0x0000000000047886 */ /* 0x000fe200038e0100 */
[----:B------:R-:W4:Y:S01]  /*19bd0*/  LDC.64 R2, c[0x0][0xc60] ;  /* 0x00031800ff027b82 */ /* 0x000f220000000a00 */
[----:B------:R-:W0:Y:S02]  /*19be0*/  FLO.U32 R0, UR4 ;  /* 0x0000000400007d00 */ /* 0x000e2400080e0000 */
[----:B0-----:R-:W-:-:S06]  /*19bf0*/  ISETP.EQ.U32.AND P1, PT, R0, R5, PT ;  /* 0x000000050000720c */ /* 0x001fcc0003f22070 */
[----:B------:R-:W4:Y:S07]  /*19c00*/  POPC R5, UR4 ;  /* 0x0000000400057d09 */ /* 0x000f2e0008000000 */
[----:B----4-:R-:W4:Y:S01]  /*19c10*/  @P1 ATOMG.E.ADD.STRONG.GPU PT, R3, desc[UR42][R2.64], R5 ;  /* 0x00000005020319a8 */ /* 0x010f2200081ee1ea */
[----:B------:R-:W0:Y:S02]  /*19c20*/  S2R R4, SR_LTMASK ;  /* 0x0000000000047919 */ /* 0x000e240000003900 */
[----:B0-----:R-:W-:-:S04]  /*19c30*/  LOP3.LUT R4, R4, UR4, RZ, 0xc0, !PT ;  /* 0x0000000404047c12 */ /* 0x001fc8000f8ec0ff */
[----:B------:R-:W0:Y:S01]  /*19c40*/  POPC R7, R4 ;  /* 0x0000000400077309 */ /* 0x000e220000000000 */
[----:B----4-:R-:W0:Y:S02]  /*19c50*/  SHFL.IDX PT, R0, R3, R0, 0x1f ;  /* 0x00001f0003007589 */ /* 0x010e2400000e0000 */
[----:B0-----:R-:W-:-:S07]  /*19c60*/  IADD3 R24, R0, UR37, R7 ;  /* 0x0000002500187c10 */ /* 0x001fce000fffe007 */
.L_x_4036:
[----:B------:R-:W-:Y:S05]  /*19c70*/  BSYNC B0 ;  /* 0x0000000000007941 */ /* 0x000fea0003800000 */
.L_x_4035:
[----:B------:R-:W-:-:S07]  /*19c80*/  SEL R22, R22, RZ, P0 ;  /* 0x000000ff16167207 */ /* 0x000fce0000000000 */
.L_x_3995:
[----:B------:R-:W-:Y:S05]  /*19c90*/  BSYNC B7 ;  /* 0x0000000000077941 */ /* 0x000fea0003800000 */
.L_x_3993:
[----:B------:R-:W-:-:S13]  /*19ca0*/  LOP3.LUT P0, RZ, R18, 0x1000, RZ, 0xc0, !PT ;  /* 0x0000100012ff7812 */ /* 0x000fda000780c0ff */
[----:B------:R-:W-:Y:S05]  /*19cb0*/  @!P0 BRA `(.L_x_4037) ;  /* 0x0000000000248947 */ /* 0x000fea0003800000 */
[----:B------:R-:W-:Y:S05]  /*19cc0*/  WARPSYNC.ALL ;  /* 0x0000000000007948 */ /* 0x000fea0003800000 */
[----:B------:R-:W4:Y:S08]  /*19cd0*/  S2UR UR5, SR_CgaCtaId ;  /* 0x00000000000579c3 */ /* 0x000f300000008800 */
[----:B------:R-:W-:Y:S06]  /*19ce0*/  BAR.SYNC.DEFER_BLOCKING 0x5, 0x180 ;  /* 0x0146000000007b1d */ /* 0x000fec0000010000 */
[----:B------:R-:W-:-:S02]  /*19cf0*/  UMOV UR4, 0x400 ;  /* 0x0000040000047882 */ /* 0x000fc40000000000 */
[----:B----4-:R-:W-:-:S06]  /*19d00*/  ULEA UR4, UR5, UR4, 0x18 ;  /* 0x0000000405047291 */ /* 0x010fcc000f8ec03f */
[----:B0-----:R-:W-:-:S05]  /*19d10*/  IMAD.U32 R17, RZ, RZ, UR4 ;  /* 0x00000004ff117e24 */ /* 0x001fca000f8e00ff */
[----:B------:R0:W4:Y:S01]  /*19d20*/  LDS.128 R24, [R17+0x28cd0] ;  /* 0x028cd00011187984 */ /* 0x0001220000000c00 */
[----:B------:R-:W-:Y:S06]  /*19d30*/  BAR.ARV 0x4, 0x180 ;  /* 0x0106000000007b1d */ /* 0x000fec0000002000 */
[----:B------:R-:W-:Y:S05]  /*19d40*/  BRA `(.L_x_4038) ;  /* 0x0000000800d07947 */ /* 0x000fea0003800000 */
.L_x_4037:
        /* <DEDUP_REMOVED lines=8> */
[----:B0-----:R-:W0:Y:S08]  /*19dd0*/  @!P1 LDC.64 R2, c[0x0][0xc80] ;  /* 0x00032000ff029b82 */ /* 0x001e300000000a00 */
[----:B------:R-:W4:Y:S01]  /*19de0*/  @!P1 LDC.64 R4, c[0x0][0xc78] ;  /* 0x00031e00ff049b82 */ /* 0x000f220000000a00 */
[----:B0-----:R-:W-:-:S05]  /*19df0*/  @!P1 IMAD.WIDE R2, R7, 0x4, R2 ;  /* 0x0000000407029825 */ /* 0x001fca00078e0202 */
[----:B------:R4:W5:Y:S02]  /*19e00*/  @!P1 LDG.E R8, desc[UR42][R2.64] ;  /* 0x0000002a02089981 */ /* 0x000964000c1e1900 */
[----:B----4-:R-:W-:-:S05]  /*19e10*/  @!P1 IMAD.WIDE R2, R7, 0x4, R4 ;  /* 0x0000000407029825 */ /* 0x010fca00078e0204 */
[----:B------:R-:W4:Y:S01]  /*19e20*/  @!P1 LDG.E R5, desc[UR42][R2.64] ;  /* 0x0000002a02059981 */ /* 0x000f22000c1e1900 */
[----:B------:R-:W-:Y:S01]  /*19e30*/  IMAD.MOV.U32 R7, RZ, RZ, RZ ;  /* 0x000000ffff077224 */ /* 0x000fe200078e00ff */
[C---:B------:R-:W-:Y:S01]  /*19e40*/  ISETP.GE.U32.AND P2, PT, R9.reuse, 0x2, PT ;  /* 0x000000020900780c */ /* 0x040fe20003f46070 */
[----:B------:R-:W-:Y:S01]  /*19e50*/  IMAD.MOV.U32 R4, RZ, RZ, RZ ;  /* 0x000000ffff047224 */ /* 0x000fe200078e00ff */
[C---:B------:R-:W-:Y:S01]  /*19e60*/  ISETP.GE.U32.AND P3, PT, R9.reuse, 0x4, PT ;  /* 0x000000040900780c */ /* 0x040fe20003f66070 */
[----:B------:R-:W-:Y:S01]  /*19e70*/  SHFL.IDX PT, R0, R24, RZ, 0x1f ;  /* 0x00001fff18007589 */ /* 0x000fe200000e0000 */
[C---:B------:R-:W-:Y:S02]  /*19e80*/  ISETP.GE.U32.AND P4, PT, R9.reuse, 0x8, PT ;  /* 0x000000080900780c */ /* 0x040fe40003f86070 */
[----:B------:R-:W-:Y:S01]  /*19e90*/  ISETP.GE.U32.AND P5, PT, R9, 0x10, PT ;  /* 0x000000100900780c */ /* 0x000fe20003fa6070 */
[----:B-123--:R0:W-:Y:S02]  /*19ea0*/  SHFL.IDX PT, R6, R24, 0x1, 0x1f ;  /* 0x00201f0018067f89 */ /* 0x00e1e400000e0000 */
[----:B0-----:R-:W-:-:S02]  /*19eb0*/  IMAD.MOV.U32 R24, RZ, RZ, RZ ;  /* 0x000000ffff187224 */ /* 0x001fc400078e00ff */
[----:B-----5:R-:W-:Y:S02]  /*19ec0*/  @!P1 IMAD.MOV.U32 R7, RZ, RZ, R8 ;  /* 0x000000ffff079224 */ /* 0x020fe400078e0008 */
[----:B----4-:R-:W-:Y:S01]  /*19ed0*/  @!P1 IMAD.MOV.U32 R4, RZ, RZ, R5 ;  /* 0x000000ffff049224 */ /* 0x010fe200078e0005 */
        /* <DEDUP_REMOVED lines=18> */
.L_x_4167:
[----:B------:R-:W-:Y:S02]  /*1a000*/  ULDC UR4, c[0x0][0xc38] ;  /* 0x00030e0000047ab9 */ /* 0x000fe40000000800 */
[----:B------:R-:W-:-:S04]  /*1a010*/  IMAD.U32 R2, RZ, RZ, UR4 ;  /* 0x00000004ff027e24 */ /* 0x000fc8000f8e00ff */
[----:B-1----:R-:W-:-:S04]  /*1a020*/  IMAD R5, R14, R2, RZ ;  /* 0x000000020e057224 */ /* 0x002fc800078e02ff */
[----:B------:R-:W-:-:S05]  /*1a030*/  IMAD.IADD R6, R6, 0x1, R5 ;  /* 0x0000000106067824 */ /* 0x000fca00078e0205 */
[----:B------:R-:W-:-:S13]  /*1a040*/  ISETP.GT.AND P6, PT, R6, R0, PT ;  /* 0x000000000600720c */ /* 0x000fda0003fc4270 */
[----:B------:R-:W-:Y:S05]  /*1a050*/  @P6 BRA `(.L_x_4040) ;  /* 0x0000000000a46947 */ /* 0x000fea0003800000 */
.L_x_4043:
[----:B------:R-:W1:Y:S01]  /*1a060*/  LDC R2, c[0x0][0xc3c] ;  /* 0x00030f00ff027b82 */ /* 0x000e620000000800 */
[----:B------:R-:W-:-:S05]  /*1a070*/  VIADD R27, R27, 0x1f ;  /* 0x0000001f1b1b7836 */ /* 0x000fca0000000000 */
[----:B-1----:R-:W-:-:S13]  /*1a080*/  ISETP.GE.AND P6, PT, R27, R2, PT ;  /* 0x000000021b00720c */ /* 0x002fda0003fc6270 */
[----:B------:R-:W-:Y:S05]  /*1a090*/  @P6 BRA `(.L_x_4041) ;  /* 0x0000000400b86947 */ /* 0x000fea0003800000 */
[----:B0-----:R-:W0:Y:S01]  /*1a0a0*/  S2R R3, SR_TID.X ;  /* 0x0000000000037919 */ /* 0x001e220000002100 */
        /* <DEDUP_REMOVED lines=30> */
.L_x_4175:
[----:B------:R-:W-:Y:S02]  /*1a290*/  ULDC UR4, c[0x0][0xc38] ;  /* 0x00030e0000047ab9 */ /* 0x000fe40000000800 */
[----:B------:R-:W-:-:S04]  /*1a2a0*/  IMAD.U32 R2, RZ, RZ, UR4 ;  /* 0x00000004ff027e24 */ /* 0x000fc8000f8e00ff */
[----:B-1----:R-:W-:-:S04]  /*1a2b0*/  IMAD R5, R14, R2, RZ ;  /* 0x000000020e057224 */ /* 0x002fc800078e02ff */
[----:B------:R-:W-:-:S05]  /*1a2c0*/  IMAD.IADD R6, R5, 0x1, R6 ;  /* 0x0000000105067824 */ /* 0x000fca00078e0206 */
[----:B------:R-:W-:-:S13]  /*1a2d0*/  ISETP.GT.AND P6, PT, R6, R0, PT ;  /* 0x000000000600720c */ /* 0x000fda0003fc4270 */
[----:B------:R-:W-:Y:S05]  /*1a2e0*/  @!P6 BRA `(.L_x_4043) ;  /* 0xfffffffc005ce947 */ /* 0x000fea000383ffff */
.L_x_4040:
        /* <DEDUP_REMOVED lines=9> */
.L_x_4180:
[----:B------:R-:W-:-:S13]  /*1a380*/  ISETP.NE.AND P0, PT, R8, RZ, PT ;  /* 0x000000ff0800720c */ /* 0x000fda0003f05270 */
[----:B------:R-:W-:Y:S05]  /*1a390*/  @!P0 BRA `(.L_x_4045) ;  /* 0x0000000000108947 */ /* 0x000fea0003800000 */
[----:B------:R-:W-:Y:S01]  /*1a3a0*/  UMOV UR4, 0xffffffff ;  /* 0xffffffff00047882 */ /* 0x000fe20000000000 */
[----:B------:R-:W-:Y:S02]  /*1a3b0*/  VIADD R12, R5, 0xffffffff ;  /* 0xffffffff050c7836 */ /* 0x000fe40000000000 */
[----:B------:R-:W-:Y:S05]  /*1a3c0*/  BRA.DIV UR4, `(.L_x_4046) ;  /* 0x0000004204207947 */ /* 0x000fea000b800000 */
[----:B------:R4:W0:Y:S02]  /*1a3d0*/  SHFL.IDX PT, R24, R3, R12, 0x1f ;  /* 0x00001f0c03187589 */ /* 0x00082400000e0000 */
.L_x_4045:
[----:B--2---:R-:W-:Y:S01]  /*1a3e0*/  IABS R8, R7 ;  /* 0x0000000700087213 */ /* 0x004fe20000000000 */
[----:B0-----:R-:W-:Y:S01]  /*1a3f0*/  IMAD R24, R24, R2, R6 ;  /* 0x0000000218187224 */ /* 0x001fe200078e0206 */
[----:B---3--:R-:W-:Y:S01]  /*1a400*/  IABS R6, R4 ;  /* 0x0000000400067213 */ /* 0x008fe20000000000 */
[----:B------:R-:W-:Y:S01]  /*1a410*/  IMAD.MOV.U32 R2, RZ, RZ, RZ ;  /* 0x000000ffff027224 */ /* 0x000fe200078e00ff */
[----:B------:R-:W0:Y:S01]  /*1a420*/  I2F.RP R9, R8 ;  /* 0x0000000800097306 */ /* 0x000e220000209400 */
[----:B------:R-:W-:Y:S02]  /*1a430*/  IMAD.IADD R0, R0, 0x1, -R24 ;  /* 0x0000000100007824 */ /* 0x000fe400078e0a18 */
[----:B------:R-:W-:-:S05]  /*1a440*/  IMAD.IADD R27, R5, 0x1, R27 ;  /* 0x00000001051b7824 */ /* 0x000fca00078e021b */
[----:B------:R-:W2:Y:S08]  /*1a450*/  I2F.RP R10, R6 ;  /* 0x00000006000a7306 */ /* 0x000eb00000209400 */
[----:B0-----:R-:W4:Y:S08]  /*1a460*/  MUFU.RCP R9, R9 ;  /* 0x0000000900097308 */ /* 0x001f300000001000 */
[----:B--2---:R-:W-:Y:S01]  /*1a470*/  MUFU.RCP R10, R10 ;  /* 0x0000000a000a7308 */ /* 0x004fe20000001000 */
[----:B----4-:R-:W-:-:S07]  /*1a480*/  VIADD R3, R9, 0xffffffe ;  /* 0x0ffffffe09037836 */ /* 0x010fce0000000000 */
        /* <DEDUP_REMOVED lines=8> */
[----:B------:R-:W-:Y:S02]  /*1a510*/  IMAD R11, R9, R12, R11 ;  /* 0x0000000c090b7224 */ /* 0x000fe400078e020b */
[----:B------:R-:W-:Y:S02]  /*1a520*/  VIADD R12, R10, 0xffffffe ;  /* 0x0ffffffe0a0c7836 */ /* 0x000fe40000000000 */
[----:B------:R-:W-:Y:S01]  /*1a530*/  IMAD.MOV.U32 R2, RZ, RZ, RZ ;  /* 0x000000ffff027224 */ /* 0x000fe200078e00ff */
[----:B------:R-:W-:Y:S01]  /*1a540*/  ISETP.GT.U32.AND P1, PT, R8, R11, PT ;  /* 0x0000000b0800720c */ /* 0x000fe20003f24070 */
[----:B------:R-:W0:-:S12]  /*1a550*/  F2I.FTZ.U32.TRUNC.NTZ R3, R12 ;  /* 0x0000000c00037305 */ /* 0x000e18000021f000 */
[----:B------:R-:W-:Y:S02]  /*1a560*/  @!P1 IMAD.IADD R11, R11, 0x1, -R8 ;  /* 0x000000010b0b9824 */ /* 0x000fe400078e0a08 */
[----:B------:R-:W-:Y:S01]  /*1a570*/  @!P1 VIADD R9, R9, 0x1 ;  /* 0x0000000109099836 */ /* 0x000fe20000000000 */
[----:B------:R-:W-:Y:S02]  /*1a580*/  ISETP.NE.AND P1, PT, R7, RZ, PT ;  /* 0x000000ff0700720c */ /* 0x000fe40003f25270 */
[----:B------:R-:W-:Y:S01]  /*1a590*/  ISETP.GE.U32.AND P0, PT, R11, R8, PT ;  /* 0x000000080b00720c */ /* 0x000fe20003f06070 */
[----:B0-----:R-:W-:Y:S01]  /*1a5a0*/  IMAD.MOV R11, RZ, RZ, -R3 ;  /* 0x000000ffff0b7224 */ /* 0x001fe200078e0a03 */
[----:B------:R-:W-:-:S03]  /*1a5b0*/  IABS R8, R4 ;  /* 0x0000000400087213 */ /* 0x000fc60000000000 */
[----:B------:R-:W-:Y:S02]  /*1a5c0*/  IMAD R11, R11, R6, RZ ;  /* 0x000000060b0b7224 */ /* 0x000fe400078e02ff */
[----:B------:R-:W-:Y:S02]  /*1a5d0*/  IMAD.MOV R8, RZ, RZ, -R8 ;  /* 0x000000ffff087224 */ /* 0x000fe400078e0a08 */
[----:B------:R-:W-:Y:S01]  /*1a5e0*/  IMAD.HI.U32 R2, R3, R11, R2 ;  /* 0x0000000b03027227 */ /* 0x000fe200078e0002 */
[----:B------:R-:W-:-:S03]  /*1a5f0*/  LOP3.LUT R3, R0, R7, RZ, 0x3c, !PT ;  /* 0x0000000700037212 */ /* 0x000fc600078e3cff */
[----:B------:R-:W-:Y:S01]  /*1a600*/  @P0 VIADD R9, R9, 0x1 ;  /* 0x0000000109090836 */ /* 0x000fe20000000000 */
[----:B------:R-:W-:-:S13]  /*1a610*/  ISETP.GE.AND P2, PT, R3, RZ, PT ;  /* 0x000000ff0300720c */ /* 0x000fda0003f46270 */
        /* <DEDUP_REMOVED lines=17> */
[--C-:B------:R-:W-:Y:S02]  /*1a730*/  IMAD.MOV R3, RZ, RZ, -R2.reuse ;  /* 0x000000ffff037224 */ /* 0x100fe400078e0a02 */
[C---:B------:R-:W-:Y:S02]  /*1a740*/  IMAD R2, R4.reuse, 0x1000000, R2 ;  /* 0x0100000004027824 */ /* 0x040fe400078e0202 */
[----:B------:R-:W-:-:S04]  /*1a750*/  IMAD R9, R4, R3, R9 ;  /* 0x0000000304097224 */ /* 0x000fc800078e0209 */
[----:B------:R-:W-:Y:S01]  /*1a760*/  IMAD R26, R9, 0x10000, R2 ;  /* 0x00010000091a7824 */ /* 0x000fe200078e0202 */
[----:B------:R-:W-:Y:S06]  /*1a770*/  BRA `(.L_x_4047) ;  /* 0x00000000001c7947 */ /* 0x000fec0003800000 */
.L_x_4041:
[----:B------:R-:W-:Y:S01]  /*1a780*/  UMOV UR4, URZ ;  /* 0x0000003f00047c82 */ /* 0x000fe20008000000 */
[----:B------:R-:W-:Y:S01]  /*1a790*/  UMOV UR5, URZ ;  /* 0x0000003f00057c82 */ /* 0x000fe20008000000 */
[----:B------:R-:W-:Y:S01]  /*1a7a0*/  ULDC UR6, c[0x0][0xc3c] ;  /* 0x00030f0000067ab9 */ /* 0x000fe20000000800 */
[----:B------:R-:W-:Y:S02]  /*1a7b0*/  IMAD.MOV.U32 R24, RZ, RZ, R0 ;  /* 0x000000ffff187224 */ /* 0x000fe400078e0000 */
[----:B------:R-:W-:Y:S02]  /*1a7c0*/  IMAD.U32 R25, RZ, RZ, UR4 ;  /* 0x00000004ff197e24 */ /* 0x000fe4000f8e00ff */
[----:B------:R-:W-:Y:S02]  /*1a7d0*/  IMAD.U32 R26, RZ, RZ, UR5 ;  /* 0x00000005ff1a7e24 */ /* 0x000fe4000f8e00ff */
[----:B------:R-:W-:-:S07]  /*1a7e0*/  IMAD.U32 R27, RZ, RZ, UR6 ;  /* 0x00000006ff1b7e24 */ /* 0x000fce000f8e00ff */
.L_x_4047:
[----:B------:R-:W2:Y:S01]  /*1a7f0*/  S2R R0, SR_TID.X ;  /* 0x0000000000007919 */ /* 0x000ea20000002100 */
[----:B------:R-:W-:Y:S05]  /*1a800*/  WARPSYNC.ALL ;  /* 0x0000000000007948 */ /* 0x000fea0003800000 */
[----:B------:R-:W-:Y:S01]  /*1a810*/  BAR.SYNC.DEFER_BLOCKING 0x4, 0x180 ;  /* 0x0106000000007b1d */ /* 0x000fe20000010000 */
[----:B--2---:R-:W-:-:S04]  /*1a820*/  LOP3.LUT R0, R0, 0x1f, RZ, 0xc0, !PT ;  /* 0x0000001f00007812 */ /* 0x004fc800078ec0ff */
[----:B------:R-:W-:-:S13]  /*1a830*/  ISETP.NE.AND P0, PT, R0, RZ, PT ;  /* 0x000000ff0000720c */ /* 0x000fda0003f05270 */
[----:B0-----:R-:W0:Y:S01]  /*1a840*/  @!P0 S2R R3, SR_CgaCtaId ;  /* 0x0000000000038919 */ /* 0x001e220000008800 */
[----:B------:R-:W-:-:S04]  /*1a850*/  @!P0 MOV R0, 0x400 ;  /* 0x0000040000008802 */ /* 0x000fc80000000f00 */
[----:B0-----:R-:W-:-:S05]  /*1a860*/  @!P0 LEA R17, R3, R0, 0x18 ;  /* 0x0000000003118211 */ /* 0x001fca00078ec0ff */
[----:B------:R0:W-:Y:S01]  /*1a870*/  @!P0 STS.128 [R17+0x28cd0], R24 ;  /* 0x028cd01811008388 */ /* 0x0001e20000000c00 */
[----:B------:R-:W-:Y:S06]  /*1a880*/  BAR.ARV 0x5, 0x180 ;  /* 0x0146000000007b1d */ /* 0x000fec0000002000 */
.L_x_4038:
[----:B------:R-:W-:Y:S02]  /*1a890*/  ULDC UR4, c[0x0][0xc3c] ;  /* 0x00030f0000047ab9 */ /* 0x000fe40000000800 */
[----:B----4-:R-:W-:-:S13]  /*1a8a0*/  ISETP.GE.AND P0, PT, R27, UR4, PT ;  /* 0x000000041b007c0c */ /* 0x010fda000bf06270 */
[----:B------:R-:W-:Y:S05]  /*1a8b0*/  @!P0 BRA `(.L_x_4048) ;  /* 0xffffff9800088947 */ /* 0x000fea000383ffff */
[----:B------:R-:W-:Y:S05]  /*1a8c0*/  BSYNC B8 ;  /* 0x0000000000087941 */ /* 0x000fea0003800000 */
.L_x_3939:
[----:B------:R-:W4:Y:S01]  /*1a8d0*/  LDL.LU R0, [R1+0x20] ;  /* 0x0000200001007983 */ /* 0x000f220000300800 */
[----:B------:R-:W-:Y:S01]  /*1a8e0*/  BSSY B0, `(.L_x_4049) ;  /* 0x000000b000007945 */ /* 0x000fe20003800000 */
[----:B-1----:R-:W1:Y:S01]  /*1a8f0*/  S2R R5, SR_CgaCtaId ;  /* 0x0000000000057919 */ /* 0x002e620000008800 */
[----:B----4-:R-:W-:-:S05]  /*1a900*/  VIADD R0, R0, 0x1 ;  /* 0x0000000100007836 */ /* 0x010fca0000000000 */
        /* <DEDUP_REMOVED lines=8> */
.L_x_4183:
[----:B------:R-:W-:Y:S05]  /*1a990*/  BSYNC B0 ;  /* 0x0000000000007941 */ /* 0x000fea0003800000 */
.L_x_4049:
[----:B------:R-:W-:-:S03]  /*1a9a0*/  UMOV UR4, 0xffffffff ;  /* 0xffffffff00047882 */ /* 0x000fc60000000000 */
[----:B------:R-:W-:Y:S05]  /*1a9b0*/  BRA.DIV UR4, `(.L_x_4051) ;  /* 0x0000003a04e07947 */ /* 0x000fea000b800000 */
[----:B-1----:R-:W1:Y:S02]  /*1a9c0*/  S2R R0, SR_TID.X ;  /* 0x0000000000007919 */ /* 0x002e640000002100 */
[----:B-1----:R-:W-:-:S04]  /*1a9d0*/  SHF.R.U32.HI R0, RZ, 0x5, R0 ;  /* 0x00000005ff007819 */ /* 0x002fc80000011600 */
[----:B------:R-:W-:-:S05]  /*1a9e0*/  LOP3.LUT R0, R0, 0x3, RZ, 0xc0, !PT ;  /* 0x0000000300007812 */ /* 0x000fca00078ec0ff */
[----:B------:R1:W4:Y:S02]  /*1a9f0*/  SHFL.IDX PT, R14, R0, RZ, 0x1f ;  /* 0x00001fff000e7589 */ /* 0x00032400000e0000 */
.L_x_4186:
[----:B----4-:R-:W-:-:S13]  /*1aa00*/  ISETP.NE.AND P0, PT, R14, RZ, PT ;  /* 0x000000ff0e00720c */ /* 0x010fda0003f05270 */
[----:B------:R-:W-:Y:S05]  /*1aa10*/  @P0 BRA `(.L_x_3794) ;  /* 0x0000000000880947 */ /* 0x000fea0003800000 */
[----:B------:R-:W-:-:S03]  /*1aa20*/  UMOV UR4, 0xffffffff ;  /* 0xffffffff00047882 */ /* 0x000fc60000000000 */
[----:B------:R-:W-:Y:S05]  /*1aa30*/  BRA.DIV UR4, `(.L_x_4052) ;  /* 0x0000003a04f47947 */ /* 0x000fea000b800000 */
[----:B------:R-:W-:-:S13]  /*1aa40*/  ELECT P6, URZ, PT ;  /* 0x00000000003f782f */ /* 0x000fda00038c0000 */
.L_x_4189:
[----:B------:R-:W-:Y:S05]  /*1aa50*/  @!P6 BRA `(.L_x_3794) ;  /* 0x000000000078e947 */ /* 0x000fea0003800000 */
[----:B------:R-:W-:-:S06]  /*1aa60*/  ULOP3.LUT UR4, UR36, 0x2, URZ, 0xfc, !UPT ;  /* 0x0000000224047892 */ /* 0x000fcc000f8efc3f */
[----:B-1----:R-:W-:-:S05]  /*1aa70*/  IMAD.U32 R0, RZ, RZ, UR4 ;  /* 0x00000004ff007e24 */ /* 0x002fca000f8e00ff */
[----:B------:R-:W-:-:S13]  /*1aa80*/  ISETP.NE.AND P0, PT, R0, 0x3, PT ;  /* 0x000000030000780c */ /* 0x000fda0003f05270 */
[----:B------:R-:W-:Y:S05]  /*1aa90*/  @!P0 BRA `(.L_x_4053) ;  /* 0x0000000000048947 */ /* 0x000fea0003800000 */
[----:B------:R-:W-:Y:S01]  /*1aaa0*/  BPT.TRAP 0x1 ;  /* 0x000000040000795c */ /* 0x000fe20000300000 */
.L_x_4053:
[----:B------:R-:W-:Y:S01]  /*1aab0*/  IMAD R5, R22, 0x8, R7 ;  /* 0x0000000816057824 */ /* 0x000fe200078e0207 */
[----:B------:R-:W-:Y:S01]  /*1aac0*/  SHF.L.U32 R0, R28, 0x1f, RZ ;  /* 0x0000001f1c007819 */ /* 0x000fe200000006ff */
[----:B------:R-:W-:-:S03]  /*1aad0*/  VIADD R22, R22, 0x1 ;  /* 0x0000000116167836 */ /* 0x000fc60000000000 */
[----:B------:R-:W1:Y:S02]  /*1aae0*/  SYNCS.PHASECHK.TRANS64.TRYWAIT P1, [R5+URZ+0x28c40], R0 ;  /* 0x028c4000050075a7 */ /* 0x000e64000802017f */
[----:B------:R-:W-:-:S04]  /*1aaf0*/  ISETP.NE.AND P2, PT, R22, 0x2, PT ;  /* 0x000000021600780c */ /* 0x000fc80003f45270 */
[----:B------:R-:W-:Y:S01]  /*1ab00*/  SEL R3, RZ, 0x1, P2 ;  /* 0x00000001ff037807 */ /* 0x000fe20001000000 */
[----:B-1----:R-:W-:Y:S08]  /*1ab10*/  @!P1 BRA `(.L_x_4054) ;  /* 0x0000003800dc9947 */ /* 0x002ff00003800000 */
.L_x_4190:
[----:B------:R-:W-:Y:S02]  /*1ab20*/  SEL R22, R22, RZ, P2 ;  /* 0x000000ff16167207 */ /* 0x000fe40001000000 */
[----:B------:R-:W-:Y:S01]  /*1ab30*/  LOP3.LUT R2, R28, R3, RZ, 0x3c, !PT ;  /* 0x000000031c027212 */ /* 0x000fe200078e3cff */
[----:B------:R-:W-:Y:S06]  /*1ab40*/  @!P0 BRA `(.L_x_4055) ;  /* 0x0000000000048947 */ /* 0x000fec0003800000 */
[----:B------:R-:W-:Y:S01]  /*1ab50*/  BPT.TRAP 0x1 ;  /* 0x000000040000795c */ /* 0x000fe20000300000 */
.L_x_4055:
[----:B------:R-:W-:Y:S01]  /*1ab60*/  IMAD R3, R22, 0x8, R7 ;  /* 0x0000000816037824 */ /* 0x000fe200078e0207 */
[----:B------:R-:W-:-:S04]  /*1ab70*/  SHF.L.U32 R2, R2, 0x1f, RZ ;  /* 0x0000001f02027819 */ /* 0x000fc800000006ff */
[----:B------:R-:W4:Y:S02]  /*1ab80*/  SYNCS.PHASECHK.TRANS64.TRYWAIT P1, [R3+URZ+0x28c40], R2 ;  /* 0x028c4002030075a7 */ /* 0x000f24000802017f */
[----:B----4-:R-:W-:Y:S05]  /*1ab90*/  @!P1 BRA `(.L_x_4056) ;  /* 0x0000003800d09947 */ /* 0x010fea0003800000 */
.L_x_4191:
[----:B------:R-:W-:Y:S05]  /*1aba0*/  @!P0 BRA `(.L_x_4057) ;  /* 0x0000000000048947 */ /* 0x000fea0003800000 */
[----:B------:R-:W-:Y:S01]  /*1abb0*/  BPT.TRAP 0x1 ;  /* 0x000000040000795c */ /* 0x000fe20000300000 */
.L_x_4057:
[----:B------:R-:W5:Y:S02]  /*1abc0*/  SYNCS.PHASECHK.TRANS64.TRYWAIT P1, [R5+URZ+0x28c60], R0 ;  /* 0x028c6000050075a7 */ /* 0x000f64000802017f */
[----:B-----5:R-:W-:Y:S05]  /*1abd0*/  @!P1 BRA `(.L_x_4058) ;  /* 0x0000003800d49947 */ /* 0x020fea0003800000 */
.L_x_4192:
[----:B------:R-:W-:Y:S05]  /*1abe0*/  @!P0 BRA `(.L_x_4059) ;  /* 0x0000000000048947 */ /* 0x000fea0003800000 */
[----:B------:R-:W-:Y:S01]  /*1abf0*/  BPT.TRAP 0x1 ;  /* 0x000000040000795c */ /* 0x000fe20000300000 */
.L_x_4059:
[----:B------:R0:W0:Y:S02]  /*1ac00*/  SYNCS.PHASECHK.TRANS64.TRYWAIT P0, [R3+URZ+0x28c60], R2 ;  /* 0x028c6002030075a7 */ /* 0x000024000800017f */
[----:B0-----:R-:W-:Y:S05]  /*1ac10*/  @!P0 NANOSLEEP.SYNCS 0x989680 ;  /* 0x009896800000895d */ /* 0x001fea0003900000 */
[----:B------:R-:W0:Y:S02]  /*1ac20*/  @!P0 SYNCS.PHASECHK.TRANS64 P0, [R3+URZ+0x28c60], R2 ;  /* 0x028c6002030085a7 */ /* 0x000e24000800007f */
[----:B0-----:R-:W-:Y:S05]  /*1ac30*/  @!P0 BRA `(.L_x_4059) ;  /* 0xfffffffc00f08947 */ /* 0x001fea000383ffff */
.L_x_3794:
[----:B------:R-:W-:Y:S05]  /*1ac40*/  BSYNC B9 ;  /* 0x0000000000097941 */ /* 0x000fea0003800000 */
.L_x_3791:
[----:B------:R-:W-:Y:S05]  /*1ac50*/  EXIT ;  /* 0x000000000000794d */ /* 0x000fea0003800000 */
.L_x_3812:
[----:B0-----:R0:W1:Y:S02]  /*1ac60*/  SYNCS.PHASECHK.TRANS64.TRYWAIT P4, [R58+URZ+0x28c90], R65 ;  /* 0x028c90413a0075a7 */ /* 0x001064000808017f */
[----:B-1----:R-:W-:Y:S05]  /*1ac70*/  @!P4 NANOSLEEP.SYNCS 0x989680 ;  /* 0x009896800000c95d */ /* 0x002fea0003900000 */
[----:B------:R-:W1:Y:S02]  /*1ac80*/  @!P4 SYNCS.PHASECHK.TRANS64 P4, [R58+URZ+0x28c90], R65 ;  /* 0x028c90413a00c5a7 */ /* 0x000e64000808007f */
[----:B-1----:R-:W-:Y:S05]  /*1ac90*/  @!P4 BRA `(.L_x_3812) ;  /* 0xfffffffc00f0c947 */ /* 0x002fea000383ffff */
[----:B------:R-:W-:Y:S05]  /*1aca0*/  BRA `(.L_x_4060) ;  /* 0xfffffe8000fc7947 */ /* 0x000fea000383ffff */
.L_x_3813:
[----:B------:R-:W-:Y:S01]  /*1acb0*/  BSSY B1, `(.L_x_4061) ;  /* 0x0000007000017945 */ /* 0x000fe20003800000 */
[----:B------:R-:W-:Y:S02]  /*1acc0*/  IMAD.MOV.U32 R12, RZ, RZ, RZ ;  /* 0x000000ffff0c7224 */ /* 0x000fe400078e00ff */
[----:B------:R-:W-:Y:S02]  /*1acd0*/  IMAD.MOV.U32 R11, RZ, RZ, 0x1c1f ;  /* 0x00001c1fff0b7424 */ /* 0x000fe400078e00ff */
[----:B------:R-:W-:-:S07]  /*1ace0*/  IMAD.MOV.U32 R15, RZ, RZ, -0x1 ;  /* 0xffffffffff0f7424 */ /* 0x000fce00078e00ff */
[----:B0-----:R-:W-:Y:S05]  /*1acf0*/  WARPSYNC.COLLECTIVE R15, `(.L_x_4062) ;  /* 0x000000000f087348 */ /* 0x001fea0003c00000 */
[----:B------:R1:W2:Y:S02]  /*1ad00*/  SHFL.IDX P6, R14, R13, R12, R11 ;  /* 0x0000000c0d0e7389 */ /* 0x0002a400000c000b */
[----:B012---:R-:W-:Y:S01]  /*1ad10*/  ENDCOLLECTIVE ;  /* 0x000000000000791b */ /* 0x007fe20003800000 */
.L_x_4062:
[----:B------:R-:W-:Y:S05]  /*1ad20*/  BSYNC B1 ;  /* 0x0000000000017941 */ /* 0x000fea0003800000 */
.L_x_4061:
        /* <DEDUP_REMOVED lines=8> */
.L_x_4063:
[----:B------:R-:W-:Y:S05]  /*1adb0*/  BRA `(.L_x_4064) ;  /* 0xfffffe8000cc7947 */ /* 0x000fea000383ffff */
.L_x_3823:
[----:B0-----:R0:W1:Y:S02]  /*1adc0*/  SYNCS.PHASECHK.TRANS64.TRYWAIT P5, [R58+URZ+0x28c90], R65 ;  /* 0x028c90413a0075a7 */ /* 0x00106400080a017f */
[----:B-1----:R-:W-:Y:S05]  /*1add0*/  @!P5 NANOSLEEP.SYNCS 0x989680 ;  /* 0x009896800000d95d */ /* 0x002fea0003900000 */
[----:B------:R-:W1:Y:S02]  /*1ade0*/  @!P5 SYNCS.PHASECHK.TRANS64 P5, [R58+URZ+0x28c90], R65 ;  /* 0x028c90413a00d5a7 */ /* 0x000e6400080a007f */
[----:B-1----:R-:W-:Y:S05]  /*1adf0*/  @!P5 BRA `(.L_x_3823) ;  /* 0xfffffffc00f0d947 */ /* 0x002fea000383ffff */
[----:B------:R-:W-:Y:S05]  /*1ae00*/  BRA `(.L_x_4065) ;  /* 0xfffffe8c00587947 */ /* 0x000fea000383ffff */
.L_x_3824:
[----:B------:R-:W-:Y:S01]  /*1ae10*/  BSSY B1, `(.L_x_4066) ;  /* 0x0000007000017945 */ /* 0x000fe20003800000 */
[----:B------:R-:W-:Y:S02]  /*1ae20*/  IMAD.MOV.U32 R12, RZ, RZ, RZ ;  /* 0x000000ffff0c7224 */ /* 0x000fe400078e00ff */
[----:B------:R-:W-:Y:S02]  /*1ae30*/  IMAD.MOV.U32 R11, RZ, RZ, 0x1c1f ;  /* 0x00001c1fff0b7424 */ /* 0x000fe400078e00ff */
[----:B------:R-:W-:-:S07]  /*1ae40*/  IMAD.MOV.U32 R15, RZ, RZ, -0x1 ;  /* 0xffffffffff0f7424 */ /* 0x000fce00078e00ff */
[----:B0-----:R-:W-:Y:S05]  /*1ae50*/  WARPSYNC.COLLECTIVE R15, `(.L_x_4067) ;  /* 0x000000000f087348 */ /* 0x001fea0003c00000 */
[----:B------:R1:W2:Y:S02]  /*1ae60*/  SHFL.IDX P6, R14, R13, R12, R11 ;  /* 0x0000000c0d0e7389 */ /* 0x0002a400000c000b */
[----:B012---:R-:W-:Y:S01]  /*1ae70*/  ENDCOLLECTIVE ;  /* 0x000000000000791b */ /* 0x007fe20003800000 */
.L_x_4067:
[----:B------:R-:W-:Y:S05]  /*1ae80*/  BSYNC B1 ;  /* 0x0000000000017941 */ /* 0x000fea0003800000 */
.L_x_4066:
        /* <DEDUP_REMOVED lines=8> */
.L_x_4068:
[----:B------:R-:W-:Y:S01]  /*1af10*/  IMAD.MOV.U32 R68, RZ, RZ, R14 ;  /* 0x000000ffff447224 */ /* 0x000fe200078e000e */
[----:B------:R-:W-:Y:S06]  /*1af20*/  BRA `(.L_x_4069) ;  /* 0xfffffe8c00247947 */ /* 0x000fec000383ffff */
.L_x_3829:
[----:B-1----:R1:W2:Y:S02]  /*1af30*/  SYNCS.PHASECHK.TRANS64.TRYWAIT P2, [R58+URZ+0x28c90], R65 ;  /* 0x028c90413a0075a7 */ /* 0x0022a4000804017f */
[----:B--2---:R-:W-:Y:S05]  /*1af40*/  @!P2 NANOSLEEP.SYNCS 0x989680 ;  /* 0x009896800000a95d */ /* 0x004fea0003900000 */
[----:B------:R-:W2:Y:S02]  /*1af50*/  @!P2 SYNCS.PHASECHK.TRANS64 P2, [R58+URZ+0x28c90], R65 ;  /* 0x028c90413a00a5a7 */ /* 0x000ea4000804007f */
[----:B--2---:R-:W-:Y:S05]  /*1af60*/  @!P2 BRA `(.L_x_3829) ;  /* 0xfffffffc00f0a947 */ /* 0x004fea000383ffff */
[----:B------:R-:W-:Y:S05]  /*1af70*/  BRA `(.L_x_4070) ;  /* 0xfffffe9400307947 */ /* 0x000fea000383ffff */
.L_x_3830:
[----:B------:R-:W-:Y:S01]  /*1af80*/  BSSY B1, `(.L_x_4071) ;  /* 0x0000007000017945 */ /* 0x000fe20003800000 */
[----:B------:R-:W-:Y:S02]  /*1af90*/  IMAD.MOV.U32 R12, RZ, RZ, RZ ;  /* 0x000000ffff0c7224 */ /* 0x000fe400078e00ff */
[----:B------:R-:W-:Y:S02]  /*1afa0*/  IMAD.MOV.U32 R11, RZ, RZ, 0x1c1f ;  /* 0x00001c1fff0b7424 */ /* 0x000fe400078e00ff */
[----:B------:R-:W-:-:S07]  /*1afb0*/  IMAD.MOV.U32 R15, RZ, RZ, -0x1 ;  /* 0xffffffffff0f7424 */ /* 0x000fce00078e00ff */
[----:B-1----:R-:W-:Y:S05]  /*1afc0*/  WARPSYNC.COLLECTIVE R15, `(.L_x_4072) ;  /* 0x000000000f087348 */ /* 0x002fea0003c00000 */
[----:B------:R0:W2:Y:S02]  /*1afd0*/  SHFL.IDX P6, R14, R13, R12, R11 ;  /* 0x0000000c0d0e7389 */ /* 0x0000a400000c000b */
[----:B012---:R-:W-:Y:S01]  /*1afe0*/  ENDCOLLECTIVE ;  /* 0x000000000000791b */ /* 0x007fe20003800000 */
.L_x_4072:
[----:B------:R-:W-:Y:S05]  /*1aff0*/  BSYNC B1 ;  /* 0x0000000000017941 */ /* 0x000fea0003800000 */
.L_x_4071:
        /* <DEDUP_REMOVED lines=8> */
.L_x_4073:
[----:B------:R-:W-:Y:S05]  /*1b080*/  BRA `(.L_x_4074) ;  /* 0xfffffe9400507947 */ /* 0x000fea000383ffff */
.L_x_3834:
[----:B-1----:R1:W2:Y:S02]  /*1b090*/  SYNCS.PHASECHK.TRANS64.TRYWAIT P3, [R58+URZ+0x28cb0], R65 ;  /* 0x028cb0413a0075a7 */ /* 0x0022a4000806017f */
[----:B--2---:R-:W-:Y:S05]  /*1b0a0*/  @!P3 NANOSLEEP.SYNCS 0x989680 ;  /* 0x009896800000b95d */ /* 0x004fea0003900000 */
[----:B------:R-:W2:Y:S02]  /*1b0b0*/  @!P3 SYNCS.PHASECHK.TRANS64 P3, [R58+URZ+0x28cb0], R65 ;  /* 0x028cb0413a00b5a7 */ /* 0x000ea4000806007f */
[----:B--2---:R-:W-:Y:S05]  /*1b0c0*/  @!P3 BRA `(.L_x_3834) ;  /* 0xfffffffc00f0b947 */ /* 0x004fea000383ffff */
[----:B------:R-:W-:Y:S05]  /*1b0d0*/  BRA `(.L_x_4075) ;  /* 0xfffffe9400dc7947 */ /* 0x000fea000383ffff */
.L_x_3847:
[----:B0-----:R0:W1:Y:S02]  /*1b0e0*/  SYNCS.PHASECHK.TRANS64.TRYWAIT P1, [R10+URZ+0x28c50], R7 ;  /* 0x028c50070a0075a7 */ /* 0x001064000802017f */
[----:B-1----:R-:W-:Y:S05]  /*1b0f0*/  @!P1 NANOSLEEP.SYNCS 0x989680 ;  /* 0x009896800000995d */ /* 0x002fea0003900000 */
[----:B------:R-:W1:Y:S02]  /*1b100*/  @!P1 SYNCS.PHASECHK.TRANS64 P1, [R10+URZ+0x28c50], R7 ;  /* 0x028c50070a0095a7 */ /* 0x000e64000802007f */
[----:B-1----:R-:W-:Y:S05]  /*1b110*/  @!P1 BRA `(.L_x_3847) ;  /* 0xfffffffc00f09947 */ /* 0x002fea000383ffff */
[----:B------:R-:W-:Y:S05]  /*1b120*/  BRA `(.L_x_4076) ;  /* 0xfffffea800447947 */ /* 0x000fea000383ffff */
.L_x_3855:
[----:B-1----:R1:W2:Y:S02]  /*1b130*/  SYNCS.PHASECHK.TRANS64.TRYWAIT P1, [R10+URZ+0x28c50], R11 ;  /* 0x028c500b0a0075a7 */ /* 0x0022a4000802017f */
[----:B--2---:R-:W-:Y:S05]  /*1b140*/  @!P1 NANOSLEEP.SYNCS 0x989680 ;  /* 0x009896800000995d */ /* 0x004fea0003900000 */
[----:B------:R-:W2:Y:S02]  /*1b150*/  @!P1 SYNCS.PHASECHK.TRANS64 P1, [R10+URZ+0x28c50], R11 ;  /* 0x028c500b0a0095a7 */ /* 0x000ea4000802007f */
[----:B--2---:R-:W-:Y:S05]  /*1b160*/  @!P1 BRA `(.L_x_3855) ;  /* 0xfffffffc00f09947 */ /* 0x004fea000383ffff */
[----:B------:R-:W-:Y:S05]  /*1b170*/  BRA `(.L_x_3854) ;  /* 0xfffffeb400647947 */ /* 0x000fea000383ffff */
.L_x_3871:
        /* <DEDUP_REMOVED lines=8> */
.L_x_4078:
[----:B------:R-:W-:Y:S05]  /*1b200*/  BSYNC B1 ;  /* 0x0000000000017941 */ /* 0x000fea0003800000 */
.L_x_4077:
        /* <DEDUP_REMOVED lines=8> */
.L_x_4079:
[----:B------:R-:W-:Y:S02]  /*1b290*/  IMAD.MOV.U32 R13, RZ, RZ, R24 ;  /* 0x000000ffff0d7224 */ /* 0x000fe400078e0018 */
[----:B------:R-:W-:-:S07]  /*1b2a0*/  IMAD.MOV.U32 R3, RZ, RZ, R14 ;  /* 0x000000ffff037224 */ /* 0x000fce00078e000e */
[----:B------:R-:W-:Y:S05]  /*1b2b0*/  WARPSYNC.COLLECTIVE R15, `(.L_x_4080) ;  /* 0x000000000f087348 */ /* 0x000fea0003c00000 */
[----:B------:R0:W1:Y:S02]  /*1b2c0*/  SHFL.IDX P6, R14, R13, R12, R11 ;  /* 0x0000000c0d0e7389 */ /* 0x00006400000c000b */
[----:B01----:R-:W-:Y:S01]  /*1b2d0*/  ENDCOLLECTIVE ;  /* 0x000000000000791b */ /* 0x003fe20003800000 */
.L_x_4080:
[----:B------:R-:W-:Y:S02]  /*1b2e0*/  IMAD.MOV.U32 R13, RZ, RZ, R27 ;  /* 0x000000ffff0d7224 */ /* 0x000fe400078e001b */
[----:B------:R-:W-:-:S07]  /*1b2f0*/  IMAD.MOV.U32 R24, RZ, RZ, R14 ;  /* 0x000000ffff187224 */ /* 0x000fce00078e000e */
[----:B------:R-:W-:Y:S05]  /*1b300*/  WARPSYNC.COLLECTIVE R15, `(.L_x_4081) ;  /* 0x000000000f087348 */ /* 0x000fea0003c00000 */
[----:B------:R0:W1:Y:S02]  /*1b310*/  SHFL.IDX P6, R14, R13, R12, R11 ;  /* 0x0000000c0d0e7389 */ /* 0x00006400000c000b */
[----:B01----:R-:W-:Y:S01]  /*1b320*/  ENDCOLLECTIVE ;  /* 0x000000000000791b */ /* 0x003fe20003800000 */
.L_x_4081:
[----:B------:R-:W-:Y:S01]  /*1b330*/  IMAD.MOV.U32 R21, RZ, RZ, R14 ;  /* 0x000000ffff157224 */ /* 0x000fe200078e000e */
[----:B------:R-:W-:Y:S06]  /*1b340*/  BRA `(.L_x_4082) ;  /* 0xfffffecc00207947 */ /* 0x000fec000383ffff */
.L_x_3875:
[----:B0-----:R0:W1:Y:S02]  /*1b350*/  SYNCS.PHASECHK.TRANS64.TRYWAIT P0, [R2+URZ+0x28c00], R25 ;  /* 0x028c0019020075a7 */ /* 0x001064000800017f */
[----:B-1----:R-:W-:Y:S05]  /*1b360*/  @!P0 NANOSLEEP.SYNCS 0x989680 ;  /* 0x009896800000895d */ /* 0x002fea0003900000 */
[----:B------:R-:W1:Y:S02]  /*1b370*/  @!P0 SYNCS.PHASECHK.TRANS64 P0, [R2+URZ+0x28c00], R25 ;  /* 0x028c0019020085a7 */ /* 0x000e64000800007f */
[----:B-1----:R-:W-:Y:S05]  /*1b380*/  @!P0 BRA `(.L_x_3875) ;  /* 0xfffffffc00f08947 */ /* 0x002fea000383ffff */
[----:B------:R-:W-:Y:S05]  /*1b390*/  BRA `(.L_x_4083) ;  /* 0xfffffed000347947 */ /* 0x000fea000383ffff */
.L_x_3883:
        /* <DEDUP_REMOVED lines=8> */
.L_x_4085:
[----:B------:R-:W-:Y:S05]  /*1b420*/  BSYNC B1 ;  /* 0x0000000000017941 */ /* 0x000fea0003800000 */
.L_x_4084:
        /* <DEDUP_REMOVED lines=8> */
.L_x_4086:
[----:B------:R-:W-:Y:S02]  /*1b4b0*/  IMAD.MOV.U32 R13, RZ, RZ, R24 ;  /* 0x000000ffff0d7224 */ /* 0x000fe400078e0018 */
[----:B------:R-:W-:-:S07]  /*1b4c0*/  IMAD.MOV.U32 R3, RZ, RZ, R14 ;  /* 0x000000ffff037224 */ /* 0x000fce00078e000e */
[----:B------:R-:W-:Y:S05]  /*1b4d0*/  WARPSYNC.COLLECTIVE R15, `(.L_x_4087) ;  /* 0x000000000f087348 */ /* 0x000fea0003c00000 */
[----:B------:R0:W1:Y:S02]  /*1b4e0*/  SHFL.IDX P6, R14, R13, R12, R11 ;  /* 0x0000000c0d0e7389 */ /* 0x00006400000c000b */
[----:B01----:R-:W-:Y:S01]  /*1b4f0*/  ENDCOLLECTIVE ;  /* 0x000000000000791b */ /* 0x003fe20003800000 */
.L_x_4087:
[----:B------:R-:W-:Y:S02]  /*1b500*/  IMAD.MOV.U32 R13, RZ, RZ, R27 ;  /* 0x000000ffff0d7224 */ /* 0x000fe400078e001b */
[----:B------:R-:W-:-:S07]  /*1b510*/  IMAD.MOV.U32 R20, RZ, RZ, R14 ;  /* 0x000000ffff147224 */ /* 0x000fce00078e000e */
[----:B------:R-:W-:Y:S05]  /*1b520*/  WARPSYNC.COLLECTIVE R15, `(.L_x_4088) ;  /* 0x000000000f087348 */ /* 0x000fea0003c00000 */
[----:B------:R0:W1:Y:S02]  /*1b530*/  SHFL.IDX P6, R14, R13, R12, R11 ;  /* 0x0000000c0d0e7389 */ /* 0x00006400000c000b */
[----:B01----:R-:W-:Y:S01]  /*1b540*/  ENDCOLLECTIVE ;  /* 0x000000000000791b */ /* 0x003fe20003800000 */
.L_x_4088:
[----:B------:R-:W-:Y:S05]  /*1b550*/  BRA `(.L_x_4089) ;  /* 0xfffffed800a47947 */ /* 0x000fea000383ffff */
.L_x_3887:
[----:B0-----:R0:W1:Y:S02]  /*1b560*/  SYNCS.PHASECHK.TRANS64.TRYWAIT P1, [R2+URZ+0x28c00], R27 ;  /* 0x028c001b020075a7 */ /* 0x001064000802017f */
[----:B-1----:R-:W-:Y:S05]  /*1b570*/  @!P1 NANOSLEEP.SYNCS 0x989680 ;  /* 0x009896800000995d */ /* 0x002fea0003900000 */
[----:B------:R-:W1:Y:S02]  /*1b580*/  @!P1 SYNCS.PHASECHK.TRANS64 P1, [R2+URZ+0x28c00], R27 ;  /* 0x028c001b020095a7 */ /* 0x000e64000802007f */
[----:B-1----:R-:W-:Y:S05]  /*1b590*/  @!P1 BRA `(.L_x_3887) ;  /* 0xfffffffc00f09947 */ /* 0x002fea000383ffff */
[----:B------:R-:W-:Y:S05]  /*1b5a0*/  BRA `(.L_x_4090) ;  /* 0xfffffedc00847947 */ /* 0x000fea000383ffff */
.L_x_3893:
[----:B0-----:R0:W1:Y:S02]  /*1b5b0*/  SYNCS.PHASECHK.TRANS64.TRYWAIT P1, [R12+URZ+0x28c30], R13 ;  /* 0x028c300d0c0075a7 */ /* 0x001064000802017f */
[----:B-1----:R-:W-:Y:S05]  /*1b5c0*/  @!P1 NANOSLEEP.SYNCS 0x989680 ;  /* 0x009896800000995d */ /* 0x002fea0003900000 */
[----:B------:R-:W1:Y:S02]  /*1b5d0*/  @!P1 SYNCS.PHASECHK.TRANS64 P1, [R12+URZ+0x28c30], R13 ;  /* 0x028c300d0c0095a7 */ /* 0x000e64000802007f */
[----:B-1----:R-:W-:Y:S05]  /*1b5e0*/  @!P1 BRA `(.L_x_3893) ;  /* 0xfffffffc00f09947 */ /* 0x002fea000383ffff */
[----:B------:R-:W-:Y:S05]  /*1b5f0*/  BRA `(.L_x_3892) ;  /* 0xfffffee800b87947 */ /* 0x000fea000383ffff */
.L_x_3899:
[----:B--2---:R2:W3:Y:S02]  /*1b600*/  SYNCS.PHASECHK.TRANS64.TRYWAIT P1, [R12+URZ+0x28c50], R13 ;  /* 0x028c500d0c0075a7 */ /* 0x0044e4000802017f */
[----:B---3--:R-:W-:Y:S05]  /*1b610*/  @!P1 NANOSLEEP.SYNCS 0x989680 ;  /* 0x009896800000995d */ /* 0x008fea0003900000 */
[----:B------:R-:W3:Y:S02]  /*1b620*/  @!P1 SYNCS.PHASECHK.TRANS64 P1, [R12+URZ+0x28c50], R13 ;  /* 0x028c500d0c0095a7 */ /* 0x000ee4000802007f */
[----:B---3--:R-:W-:Y:S05]  /*1b630*/  @!P1 BRA `(.L_x_3899) ;  /* 0xfffffffc00f09947 */ /* 0x008fea000383ffff */
[----:B------:R-:W-:Y:S05]  /*1b640*/  BRA `(.L_x_3898) ;  /* 0xfffffefc00f87947 */ /* 0x000fea000383ffff */
.L_x_3907:
[----:B0-----:R0:W2:Y:S02]  /*1b650*/  SYNCS.PHASECHK.TRANS64.TRYWAIT P2, [R14+URZ+0x28c30], R12 ;  /* 0x028c300c0e0075a7 */ /* 0x0010a4000804017f */
[----:B--2---:R-:W-:Y:S05]  /*1b660*/  @!P2 NANOSLEEP.SYNCS 0x989680 ;  /* 0x009896800000a95d */ /* 0x004fea0003900000 */
[----:B------:R-:W2:Y:S02]  /*1b670*/  @!P2 SYNCS.PHASECHK.TRANS64 P2, [R14+URZ+0x28c30], R12 ;  /* 0x028c300c0e00a5a7 */ /* 0x000ea4000804007f */
[----:B--2---:R-:W-:Y:S05]  /*1b680*/  @!P2 BRA `(.L_x_3907) ;  /* 0xfffffffc00f0a947 */ /* 0x004fea000383ffff */
[----:B------:R-:W-:Y:S05]  /*1b690*/  BRA `(.L_x_3906) ;  /* 0xffffff0400107947 */ /* 0x000fea000383ffff */
.L_x_3913:
[----:B-1----:R1:W3:Y:S02]  /*1b6a0*/  SYNCS.PHASECHK.TRANS64.TRYWAIT P2, [R14+URZ+0x28c50], R12 ;  /* 0x028c500c0e0075a7 */ /* 0x0022e4000804017f */
[----:B---3--:R-:W-:Y:S05]  /*1b6b0*/  @!P2 NANOSLEEP.SYNCS 0x989680 ;  /* 0x009896800000a95d */ /* 0x008fea0003900000 */
[----:B------:R-:W3:Y:S02]  /*1b6c0*/  @!P2 SYNCS.PHASECHK.TRANS64 P2, [R14+URZ+0x28c50], R12 ;  /* 0x028c500c0e00a5a7 */ /* 0x000ee4000804007f */
[----:B---3--:R-:W-:Y:S05]  /*1b6d0*/  @!P2 BRA `(.L_x_3913) ;  /* 0xfffffffc00f0a947 */ /* 0x008fea000383ffff */
[----:B------:R-:W-:Y:S05]  /*1b6e0*/  BRA `(.L_x_3912) ;  /* 0xffffff1c006c7947 */ /* 0x000fea000383ffff */
.L_x_3947:
        /* <DEDUP_REMOVED lines=11> */
.L_x_4092:
[----:B------:R-:W-:Y:S05]  /*1b7a0*/  BSYNC B1 ;  /* 0x0000000000017941 */ /* 0x000fea0003800000 */
.L_x_4091:
[----:B------:R-:W-:Y:S05]  /*1b7b0*/  BRA `(.L_x_4093) ;  /* 0xffffff9000987947 */ /* 0x000fea000383ffff */
.L_x_3949:
[----:B------:R-:W-:Y:S01]  /*1b7c0*/  BSSY B1, `(.L_x_4094) ;  /* 0x0000006000017945 */ /* 0x000fe20003800000 */
[----:B------:R-:W-:-:S07]  /*1b7d0*/  IMAD.MOV.U32 R15, RZ, RZ, -0x1 ;  /* 0xffffffffff0f7424 */ /* 0x000fce00078e00ff */
[----:B0-----:R-:W-:Y:S05]  /*1b7e0*/  WARPSYNC.COLLECTIVE R15, `(.L_x_4095) ;  /* 0x000000000f0c7348 */ /* 0x001fea0003c00000 */
[----:B------:R-:W-:Y:S02]  /*1b7f0*/  ELECT P6, UR62, PT ;  /* 0x00000000003e782f */ /* 0x000fe400038c0000 */
[----:B------:R-:W-:Y:S01]  /*1b800*/  MOV R14, UR62 ;  /* 0x0000003e000e7c02 */ /* 0x000fe20008000f00 */
[----:B0-----:R-:W-:Y:S10]  /*1b810*/  ENDCOLLECTIVE ;  /* 0x000000000000791b */ /* 0x001ff40003800000 */
.L_x_4095:
[----:B------:R-:W-:Y:S05]  /*1b820*/  BSYNC B1 ;  /* 0x0000000000017941 */ /* 0x000fea0003800000 */
.L_x_4094:
[----:B------:R-:W-:Y:S05]  /*1b830*/  BRA `(.L_x_3948) ;  /* 0xffffff9000907947 */ /* 0x000fea000383ffff */
.L_x_3951:
[----:B0-----:R0:W1:Y:S02]  /*1b840*/  SYNCS.PHASECHK.TRANS64.TRYWAIT P0, [R17+URZ+0x28c20], R3 ;  /* 0x028c2003110075a7 */ /* 0x001064000800017f */
[----:B-1----:R-:W-:Y:S05]  /*1b850*/  @!P0 NANOSLEEP.SYNCS 0x989680 ;  /* 0x009896800000895d */ /* 0x002fea0003900000 */
[----:B------:R-:W1:Y:S02]  /*1b860*/  @!P0 SYNCS.PHASECHK.TRANS64 P0, [R17+URZ+0x28c20], R3 ;  /* 0x028c2003110085a7 */ /* 0x000e64000800007f */
[----:B-1----:R-:W-:Y:S05]  /*1b870*/  @!P0 BRA `(.L_x_3951) ;  /* 0xfffffffc00f08947 */ /* 0x002fea000383ffff */
[----:B------:R-:W-:Y:S05]  /*1b880*/  BRA `(.L_x_4096) ;  /* 0xffffff9000a07947 */ /* 0x000fea000383ffff */
.L_x_3955:
[----:B0-----:R0:W1:Y:S02]  /*1b890*/  SYNCS.PHASECHK.TRANS64.TRYWAIT P0, [R3+URZ+0x28ca0], R8 ;  /* 0x028ca008030075a7 */ /* 0x001064000800017f */
[----:B-1----:R-:W-:Y:S05]  /*1b8a0*/  @!P0 NANOSLEEP.SYNCS 0x989680 ;  /* 0x009896800000895d */ /* 0x002fea0003900000 */
[----:B------:R-:W1:Y:S02]  /*1b8b0*/  @!P0 SYNCS.PHASECHK.TRANS64 P0, [R3+URZ+0x28ca0], R8 ;  /* 0x028ca008030085a7 */ /* 0x000e64000800007f */
[----:B-1----:R-:W-:Y:S05]  /*1b8c0*/  @!P0 BRA `(.L_x_3955) ;  /* 0xfffffffc00f08947 */ /* 0x002fea000383ffff */
[----:B------:R-:W-:Y:S05]  /*1b8d0*/  BRA `(.L_x_4097) ;  /* 0xffffff9000b87947 */ /* 0x000fea000383ffff */
.L_x_3960:
[----:B-1----:R1:W2:Y:S02]  /*1b8e0*/  SYNCS.PHASECHK.TRANS64.TRYWAIT P0, [R3+URZ+0x28cc0], R8 ;  /* 0x028cc008030075a7 */ /* 0x0022a4000800017f */
[----:B--2---:R-:W-:Y:S05]  /*1b8f0*/  @!P0 NANOSLEEP.SYNCS 0x989680 ;  /* 0x009896800000895d */ /* 0x004fea0003900000 */
[----:B------:R-:W2:Y:S02]  /*1b900*/  @!P0 SYNCS.PHASECHK.TRANS64 P0, [R3+URZ+0x28cc0], R8 ;  /* 0x028cc008030085a7 */ /* 0x000ea4000800007f */
[----:B--2---:R-:W-:Y:S05]  /*1b910*/  @!P0 BRA `(.L_x_3960) ;  /* 0xfffffffc00f08947 */ /* 0x004fea000383ffff */
[----:B------:R-:W-:Y:S05]  /*1b920*/  BRA `(.L_x_4098) ;  /* 0xffffff9400347947 */ /* 0x000fea000383ffff */
.L_x_3974:
[----:B0-----:R0:W1:Y:S02]  /*1b930*/  SYNCS.PHASECHK.TRANS64.TRYWAIT P2, [R8+URZ+0x28ca0], R2 ;  /* 0x028ca002080075a7 */ /* 0x001064000804017f */
[----:B-1----:R-:W-:Y:S05]  /*1b940*/  @!P2 NANOSLEEP.SYNCS 0x989680 ;  /* 0x009896800000a95d */ /* 0x002fea0003900000 */
[----:B------:R-:W1:Y:S02]  /*1b950*/  @!P2 SYNCS.PHASECHK.TRANS64 P2, [R8+URZ+0x28ca0], R2 ;  /* 0x028ca0020800a5a7 */ /* 0x000e64000804007f */
[----:B-1----:R-:W-:Y:S05]  /*1b960*/  @!P2 BRA `(.L_x_3974) ;  /* 0xfffffffc00f0a947 */ /* 0x002fea000383ffff */
[----:B------:R-:W-:Y:S05]  /*1b970*/  BRA `(.L_x_4099) ;  /* 0xffffff9c00987947 */ /* 0x000fea000383ffff */
.L_x_3979:
[----:B-1----:R1:W2:Y:S02]  /*1b980*/  SYNCS.PHASECHK.TRANS64.TRYWAIT P2, [R8+URZ+0x28cc0], R2 ;  /* 0x028cc002080075a7 */ /* 0x0022a4000804017f */
[----:B--2---:R-:W-:Y:S05]  /*1b990*/  @!P2 NANOSLEEP.SYNCS 0x989680 ;  /* 0x009896800000a95d */ /* 0x004fea0003900000 */
[----:B------:R-:W2:Y:S02]  /*1b9a0*/  @!P2 SYNCS.PHASECHK.TRANS64 P2, [R8+URZ+0x28cc0], R2 ;  /* 0x028cc0020800a5a7 */ /* 0x000ea4000804007f */
[----:B--2---:R-:W-:Y:S05]  /*1b9b0*/  @!P2 BRA `(.L_x_3979) ;  /* 0xfffffffc00f0a947 */ /* 0x004fea000383ffff */
[----:B------:R-:W-:Y:S05]  /*1b9c0*/  BRA `(.L_x_4100) ;  /* 0xffffffa000107947 */ /* 0x000fea000383ffff */
.L_x_4001:
        /* <DEDUP_REMOVED lines=11> */
.L_x_4102:
[----:B------:R-:W-:Y:S05]  /*1ba80*/  BSYNC B0 ;  /* 0x0000000000007941 */ /* 0x000fea0003800000 */
.L_x_4101:
[----:B------:R-:W-:Y:S05]  /*1ba90*/  BRA `(.L_x_4103) ;  /* 0xffffffb400a07947 */ /* 0x000fea000383ffff */
.L_x_4004:
[----:B0-----:R0:W1:Y:S02]  /*1baa0*/  SYNCS.PHASECHK.TRANS64.TRYWAIT P0, [R30+URZ+0x28c40], R0 ;  /* 0x028c40001e0075a7 */ /* 0x001064000800017f */
[----:B-1----:R-:W-:Y:S05]  /*1bab0*/  @!P0 NANOSLEEP.SYNCS 0x989680 ;  /* 0x009896800000895d */ /* 0x002fea0003900000 */
[----:B------:R-:W1:Y:S02]  /*1bac0*/  @!P0 SYNCS.PHASECHK.TRANS64 P0, [R30+URZ+0x28c40], R0 ;  /* 0x028c40001e0085a7 */ /* 0x000e64000800007f */
[----:B-1----:R-:W-:Y:S05]  /*1bad0*/  @!P0 BRA `(.L_x_4004) ;  /* 0xfffffffc00f08947 */ /* 0x002fea000383ffff */
[----:B------:R-:W-:Y:S05]  /*1bae0*/  BRA `(.L_x_4104) ;  /* 0xffffffb400d87947 */ /* 0x000fea000383ffff */
.L_x_4005:
        /* <DEDUP_REMOVED lines=8> */
.L_x_4106:
[----:B------:R-:W-:Y:S05]  /*1bb70*/  BSYNC B0 ;  /* 0x0000000000007941 */ /* 0x000fea0003800000 */
.L_x_4105:
        /* <DEDUP_REMOVED lines=9> */
.L_x_4107:
[----:B------:R-:W-:Y:S02]  /*1bc10*/  IMAD.MOV.U32 R13, RZ, RZ, R5 ;  /* 0x000000ffff0d7224 */ /* 0x000fe400078e0005 */
[----:B------:R-:W-:Y:S02]  /*1bc20*/  IMAD.MOV.U32 R12, RZ, RZ, 0x1 ;  /* 0x00000001ff0c7424 */ /* 0x000fe400078e00ff */
[----:B------:R-:W-:-:S07]  /*1bc30*/  IMAD.MOV.U32 R3, RZ, RZ, R14 ;  /* 0x000000ffff037224 */ /* 0x000fce00078e000e */
[----:B------:R-:W-:Y:S05]  /*1bc40*/  WARPSYNC.COLLECTIVE R15, `(.L_x_4108) ;  /* 0x000000000f087348 */ /* 0x000fea0003c00000 */
[----:B------:R0:W1:Y:S02]  /*1bc50*/  SHFL.IDX P6, R14, R13, R12, R11 ;  /* 0x0000000c0d0e7389 */ /* 0x00006400000c000b */
[----:B01----:R-:W-:Y:S01]  /*1bc60*/  ENDCOLLECTIVE ;  /* 0x000000000000791b */ /* 0x003fe20003800000 */
.L_x_4108:
        /* <DEDUP_REMOVED lines=15> */
.L_x_4109:
[----:B------:R-:W-:Y:S02]  /*1bd60*/  @P0 IMAD R6, R4, 0x2, R17 ;  /* 0x0000000204060824 */ /* 0x000fe400078e0211 */
[----:B------:R-:W-:Y:S02]  /*1bd70*/  IMAD.MOV.U32 R13, RZ, RZ, R5 ;  /* 0x000000ffff0d7224 */ /* 0x000fe400078e0005 */
[----:B------:R-:W-:Y:S02]  /*1bd80*/  IMAD.MOV.U32 R12, RZ, RZ, 0x2 ;  /* 0x00000002ff0c7424 */ /* 0x000fe400078e00ff */
[----:B------:R-:W-:-:S07]  /*1bd90*/  IMAD.MOV.U32 R3, RZ, RZ, R14 ;  /* 0x000000ffff037224 */ /* 0x000fce00078e000e */
[----:B------:R-:W-:Y:S05]  /*1bda0*/  WARPSYNC.COLLECTIVE R15, `(.L_x_4110) ;  /* 0x000000000f087348 */ /* 0x000fea0003c00000 */
[----:B------:R0:W1:Y:S02]  /*1bdb0*/  SHFL.IDX P6, R14, R13, R12, R11 ;  /* 0x0000000c0d0e7389 */ /* 0x00006400000c000b */
[----:B01----:R-:W-:Y:S01]  /*1bdc0*/  ENDCOLLECTIVE ;  /* 0x000000000000791b */ /* 0x003fe20003800000 */
.L_x_4110:
        /* <DEDUP_REMOVED lines=15> */
.L_x_4111:
[----:B------:R-:W-:Y:S02]  /*1bec0*/  @P0 IMAD R6, R4, 0x2, R17 ;  /* 0x0000000204060824 */ /* 0x000fe400078e0211 */
[----:B------:R-:W-:Y:S02]  /*1bed0*/  IMAD.MOV.U32 R13, RZ, RZ, R5 ;  /* 0x000000ffff0d7224 */ /* 0x000fe400078e0005 */
[----:B------:R-:W-:Y:S02]  /*1bee0*/  IMAD.MOV.U32 R12, RZ, RZ, 0x3 ;  /* 0x00000003ff0c7424 */ /* 0x000fe400078e00ff */
[----:B------:R-:W-:-:S07]  /*1bef0*/  IMAD.MOV.U32 R3, RZ, RZ, R14 ;  /* 0x000000ffff037224 */ /* 0x000fce00078e000e */
[----:B------:R-:W-:Y:S05]  /*1bf00*/  WARPSYNC.COLLECTIVE R15, `(.L_x_4112) ;  /* 0x000000000f087348 */ /* 0x000fea0003c00000 */
[----:B------:R0:W1:Y:S02]  /*1bf10*/  SHFL.IDX P6, R14, R13, R12, R11 ;  /* 0x0000000c0d0e7389 */ /* 0x00006400000c000b */
[----:B01----:R-:W-:Y:S01]  /*1bf20*/  ENDCOLLECTIVE ;  /* 0x000000000000791b */ /* 0x003fe20003800000 */
.L_x_4112:
        /* <DEDUP_REMOVED lines=10> */
.L_x_4113:
[----:B------:R-:W-:Y:S01]  /*1bfd0*/  @!PT LDS RZ, [RZ] ;  /* 0x00000000fffff984 */ /* 0x000fe20000000800 */
[----:B------:R-:W-:Y:S01]  /*1bfe0*/  @!PT LDS RZ, [RZ] ;  /* 0x00000000fffff984 */ /* 0x000fe20000000800 */
[----:B------:R-:W-:Y:S01]  /*1bff0*/  @!PT LDS RZ, [RZ] ;  /* 0x00000000fffff984 */ /* 0x000fe20000000800 */
[----:B------:R0:W-:Y:S01]  /*1c000*/  @P0 LDGSTS.E.BYPASS.LTC128B.128 [R6+0x23400], desc[UR42][R2.64], !P2 ;  /* 0x2340000002060fae */ /* 0x0001e2000d101d6a */
[----:B------:R-:W-:Y:S01]  /*1c010*/  IMAD.MOV.U32 R0, RZ, RZ, R14 ;  /* 0x000000ffff007224 */ /* 0x000fe200078e000e */
[----:B------:R-:W-:Y:S06]  /*1c020*/  BRA `(.L_x_4114) ;  /* 0xffffffb4007c7947 */ /* 0x000fec000383ffff */
.L_x_4010:
        /* <DEDUP_REMOVED lines=9> */
.L_x_4115:
[C---:B------:R-:W-:Y:S01]  /*1c0c0*/  VIADD R6, R25.reuse, 0x10 ;  /* 0x0000001019067836 */ /* 0x040fe20000000000 */
[----:B------:R-:W-:Y:S01]  /*1c0d0*/  ISETP.GE.AND P0, PT, R25, R3, PT ;  /* 0x000000031900720c */ /* 0x000fe20003f06270 */
[----:B------:R-:W-:Y:S02]  /*1c0e0*/  IMAD.MOV.U32 R13, RZ, RZ, R0 ;  /* 0x000000ffff0d7224 */ /* 0x000fe400078e0000 */
[----:B------:R-:W-:-:S10]  /*1c0f0*/  IMAD.MOV.U32 R4, RZ, RZ, R14 ;  /* 0x000000ffff047224 */ /* 0x000fd400078e000e */
[----:B------:R-:W-:Y:S05]  /*1c100*/  WARPSYNC.COLLECTIVE R15, `(.L_x_4116) ;  /* 0x000000000f087348 */ /* 0x000fea0003c00000 */
[----:B------:R0:W1:Y:S02]  /*1c110*/  SHFL.IDX P6, R14, R13, R12, R11 ;  /* 0x0000000c0d0e7389 */ /* 0x00006400000c000b */
[----:B01----:R-:W-:Y:S01]  /*1c120*/  ENDCOLLECTIVE ;  /* 0x000000000000791b */ /* 0x003fe20003800000 */
.L_x_4116:
[----:B------:R-:W-:Y:S02]  /*1c130*/  IMAD.MOV.U32 R13, RZ, RZ, R2 ;  /* 0x000000ffff0d7224 */ /* 0x000fe400078e0002 */
[----:B------:R-:W-:Y:S02]  /*1c140*/  IMAD.MOV.U32 R12, RZ, RZ, 0x1 ;  /* 0x00000001ff0c7424 */ /* 0x000fe400078e00ff */
[----:B------:R-:W-:-:S07]  /*1c150*/  IMAD.MOV.U32 R5, RZ, RZ, R14 ;  /* 0x000000ffff057224 */ /* 0x000fce00078e000e */
[----:B------:R-:W-:Y:S05]  /*1c160*/  WARPSYNC.COLLECTIVE R15, `(.L_x_4117) ;  /* 0x000000000f087348 */ /* 0x000fea0003c00000 */
[----:B------:R0:W1:Y:S02]  /*1c170*/  SHFL.IDX P6, R14, R13, R12, R11 ;  /* 0x0000000c0d0e7389 */ /* 0x00006400000c000b */
[----:B01----:R-:W-:Y:S01]  /*1c180*/  ENDCOLLECTIVE ;  /* 0x000000000000791b */ /* 0x003fe20003800000 */
.L_x_4117:
        /* <DEDUP_REMOVED lines=15> */
.L_x_4118:
[----:B------:R-:W-:Y:S02]  /*1c280*/  IMAD.MOV.U32 R13, RZ, RZ, R2 ;  /* 0x000000ffff0d7224 */ /* 0x000fe400078e0002 */
[----:B------:R-:W-:Y:S02]  /*1c290*/  IMAD.MOV.U32 R12, RZ, RZ, 0x2 ;  /* 0x00000002ff0c7424 */ /* 0x000fe400078e00ff */
[----:B------:R-:W-:-:S07]  /*1c2a0*/  IMAD.MOV.U32 R5, RZ, RZ, R14 ;  /* 0x000000ffff057224 */ /* 0x000fce00078e000e */
[----:B------:R-:W-:Y:S05]  /*1c2b0*/  WARPSYNC.COLLECTIVE R15, `(.L_x_4119) ;  /* 0x000000000f087348 */ /* 0x000fea0003c00000 */
[----:B------:R0:W1:Y:S02]  /*1c2c0*/  SHFL.IDX P6, R14, R13, R12, R11 ;  /* 0x0000000c0d0e7389 */ /* 0x00006400000c000b */
[----:B01----:R-:W-:Y:S01]  /*1c2d0*/  ENDCOLLECTIVE ;  /* 0x000000000000791b */ /* 0x003fe20003800000 */
.L_x_4119:
        /* <DEDUP_REMOVED lines=16> */
.L_x_4120:
[----:B------:R-:W-:Y:S02]  /*1c3e0*/  IMAD.MOV.U32 R13, RZ, RZ, R2 ;  /* 0x000000ffff0d7224 */ /* 0x000fe400078e0002 */
[----:B------:R-:W-:Y:S02]  /*1c3f0*/  IMAD.MOV.U32 R12, RZ, RZ, 0x3 ;  /* 0x00000003ff0c7424 */ /* 0x000fe400078e00ff */
[----:B------:R-:W-:-:S07]  /*1c400*/  IMAD.MOV.U32 R5, RZ, RZ, R14 ;  /* 0x000000ffff057224 */ /* 0x000fce00078e000e */
[----:B------:R-:W-:Y:S05]  /*1c410*/  WARPSYNC.COLLECTIVE R15, `(.L_x_4121) ;  /* 0x000000000f087348 */ /* 0x000fea0003c00000 */
[----:B------:R0:W1:Y:S02]  /*1c420*/  SHFL.IDX P6, R14, R13, R12, R11 ;  /* 0x0000000c0d0e7389 */ /* 0x00006400000c000b */
[----:B01----:R-:W-:Y:S01]  /*1c430*/  ENDCOLLECTIVE ;  /* 0x000000000000791b */ /* 0x003fe20003800000 */
.L_x_4121:
        /* <DEDUP_REMOVED lines=10> */
[----:B0-----:R-:W-:-:S07]  /*1c4e0*/  IMAD.MOV.U32 R4, RZ, RZ, R14 ;  /* 0x000000ffff047224 */ /* 0x001fce00078e000e */
[----:B------:R-:W-:Y:S05]  /*1c4f0*/  WARPSYNC.COLLECTIVE R15, `(.L_x_4122) ;  /* 0x000000000f087348 */ /* 0x000fea0003c00000 */
[----:B------:R0:W1:Y:S02]  /*1c500*/  SHFL.IDX P6, R14, R13, R12, R11 ;  /* 0x0000000c0d0e7389 */ /* 0x00006400000c000b */
[----:B01----:R-:W-:Y:S01]  /*1c510*/  ENDCOLLECTIVE ;  /* 0x000000000000791b */ /* 0x003fe20003800000 */
.L_x_4122:
[----:B------:R-:W-:Y:S01]  /*1c520*/  IMAD.MOV.U32 R0, RZ, RZ, R14 ;  /* 0x000000ffff007224 */ /* 0x000fe200078e000e */
[----:B------:R-:W-:Y:S06]  /*1c530*/  BRA `(.L_x_4123) ;  /* 0xffffffb800a47947 */ /* 0x000fec000383ffff */
.L_x_4013:
[----:B0-----:R0:W1:Y:S02]  /*1c540*/  SYNCS.PHASECHK.TRANS64.TRYWAIT P0, [R17+URZ+0x28c20], R0 ;  /* 0x028c2000110075a7 */ /* 0x001064000800017f */
[----:B-1----:R-:W-:Y:S05]  /*1c550*/  @!P0 NANOSLEEP.SYNCS 0x989680 ;  /* 0x009896800000895d */ /* 0x002fea0003900000 */
[----:B------:R-:W1:Y:S02]  /*1c560*/  @!P0 SYNCS.PHASECHK.TRANS64 P0, [R17+URZ+0x28c20], R0 ;  /* 0x028c2000110085a7 */ /* 0x000e64000800007f */
[----:B-1----:R-:W-:Y:S05]  /*1c570*/  @!P0 BRA `(.L_x_4013) ;  /* 0xfffffffc00f08947 */ /* 0x002fea000383ffff */
[----:B------:R-:W-:Y:S05]  /*1c580*/  BRA `(.L_x_4124) ;  /* 0xffffffbc00007947 */ /* 0x000fea000383ffff */
.L_x_4016:
[----:B0-----:R0:W1:Y:S02]  /*1c590*/  SYNCS.PHASECHK.TRANS64.TRYWAIT P0, [R30+URZ+0x28c60], R0 ;  /* 0x028c60001e0075a7 */ /* 0x001064000800017f */
[----:B-1----:R-:W-:Y:S05]  /*1c5a0*/  @!P0 NANOSLEEP.SYNCS 0x989680 ;  /* 0x009896800000895d */ /* 0x002fea0003900000 */
[----:B------:R-:W1:Y:S02]  /*1c5b0*/  @!P0 SYNCS.PHASECHK.TRANS64 P0, [R30+URZ+0x28c60], R0 ;  /* 0x028c60001e0085a7 */ /* 0x000e64000800007f */
[----:B-1----:R-:W-:Y:S05]  /*1c5c0*/  @!P0 BRA `(.L_x_4016) ;  /* 0xfffffffc00f08947 */ /* 0x002fea000383ffff */
[----:B------:R-:W-:Y:S05]  /*1c5d0*/  BRA `(.L_x_4125) ;  /* 0xffffffbc00107947 */ /* 0x000fea000383ffff */
.L_x_4017:
        /* <DEDUP_REMOVED lines=8> */
.L_x_4127:
[----:B------:R-:W-:Y:S05]  /*1c660*/  BSYNC B0 ;  /* 0x0000000000007941 */ /* 0x000fea0003800000 */
.L_x_4126:
[----:B------:R0:W5:Y:S01]  /*1c670*/  LDL R8, [R1+0x8] ;  /* 0x0000080001087983 */ /* 0x0001620000100800 */
        /* <DEDUP_REMOVED lines=14> */
.L_x_4128:
        /* <DEDUP_REMOVED lines=40> */
.L_x_4129:
[----:B------:R-:W-:Y:S02]  /*1c9e0*/  IMAD.MOV.U32 R13, RZ, RZ, R5 ;  /* 0x000000ffff0d7224 */ /* 0x000fe400078e0005 */
[----:B------:R-:W-:-:S07]  /*1c9f0*/  IMAD.MOV.U32 R3, RZ, RZ, R14 ;  /* 0x000000ffff037224 */ /* 0x000fce00078e000e */
[----:B------:R-:W-:Y:S05]  /*1ca00*/  WARPSYNC.COLLECTIVE R15, `(.L_x_4130) ;  /* 0x000000000f087348 */ /* 0x000fea0003c00000 */
[----:B------:R0:W1:Y:S02]  /*1ca10*/  SHFL.IDX P6, R14, R13, R12, R11 ;  /* 0x0000000c0d0e7389 */ /* 0x00006400000c000b */
[----:B01----:R-:W-:Y:S01]  /*1ca20*/  ENDCOLLECTIVE ;  /* 0x000000000000791b */ /* 0x003fe20003800000 */
.L_x_4130:
        /* <DEDUP_REMOVED lines=29> */
.L_x_4131:
[----:B------:R-:W-:Y:S02]  /*1cc00*/  IMAD.MOV.U32 R13, RZ, RZ, R5 ;  /* 0x000000ffff0d7224 */ /* 0x000fe400078e0005 */
[----:B------:R-:W-:-:S07]  /*1cc10*/  IMAD.MOV.U32 R7, RZ, RZ, R14 ;  /* 0x000000ffff077224 */ /* 0x000fce00078e000e */
[----:B------:R-:W-:Y:S05]  /*1cc20*/  WARPSYNC.COLLECTIVE R15, `(.L_x_4132) ;  /* 0x000000000f087348 */ /* 0x000fea0003c00000 */
[----:B------:R0:W1:Y:S02]  /*1cc30*/  SHFL.IDX P6, R14, R13, R12, R11 ;  /* 0x0000000c0d0e7389 */ /* 0x00006400000c000b */
[----:B01----:R-:W-:Y:S01]  /*1cc40*/  ENDCOLLECTIVE ;  /* 0x000000000000791b */ /* 0x003fe20003800000 */
.L_x_4132:
        /* <DEDUP_REMOVED lines=29> */
.L_x_4133:
[----:B------:R-:W-:Y:S02]  /*1ce20*/  IMAD.MOV.U32 R13, RZ, RZ, R5 ;  /* 0x000000ffff0d7224 */ /* 0x000fe400078e0005 */
[----:B------:R-:W-:-:S07]  /*1ce30*/  IMAD.MOV.U32 R6, RZ, RZ, R14 ;  /* 0x000000ffff067224 */ /* 0x000fce00078e000e */
[----:B------:R-:W-:Y:S05]  /*1ce40*/  WARPSYNC.COLLECTIVE R15, `(.L_x_4134) ;  /* 0x000000000f087348 */ /* 0x000fea0003c00000 */
[----:B------:R0:W1:Y:S02]  /*1ce50*/  SHFL.IDX P6, R14, R13, R12, R11 ;  /* 0x0000000c0d0e7389 */ /* 0x00006400000c000b */
[----:B01----:R-:W-:Y:S01]  /*1ce60*/  ENDCOLLECTIVE ;  /* 0x000000000000791b */ /* 0x003fe20003800000 */
.L_x_4134:
[----:B------:R-:W-:Y:S01]  /*1ce70*/  IMAD.MOV.U32 R2, RZ, RZ, R14 ;  /* 0x000000ffff027224 */ /* 0x000fe200078e000e */
[----:B------:R-:W-:Y:S06]  /*1ce80*/  BRA `(.L_x_4135) ;  /* 0xffffffb8009c7947 */ /* 0x000fec000383ffff */
.L_x_4024:
[----:B0-----:R0:W1:Y:S02]  /*1ce90*/  SYNCS.PHASECHK.TRANS64.TRYWAIT P0, [R6+URZ+0x28c40], R20 ;  /* 0x028c4014060075a7 */ /* 0x001064000800017f */
[----:B-1----:R-:W-:Y:S05]  /*1cea0*/  @!P0 NANOSLEEP.SYNCS 0x989680 ;  /* 0x009896800000895d */ /* 0x002fea0003900000 */
[----:B------:R-:W1:Y:S02]  /*1ceb0*/  @!P0 SYNCS.PHASECHK.TRANS64 P0, [R6+URZ+0x28c40], R20 ;  /* 0x028c4014060085a7 */ /* 0x000e64000800007f */
[----:B-1----:R-:W-:Y:S05]  /*1cec0*/  @!P0 BRA `(.L_x_4024) ;  /* 0xfffffffc00f08947 */ /* 0x002fea000383ffff */
[----:B------:R-:W-:Y:S05]  /*1ced0*/  BRA `(.L_x_4136) ;  /* 0xffffffc0002c7947 */ /* 0x000fea000383ffff */
.L_x_4025:
        /* <DEDUP_REMOVED lines=8> */
.L_x_4138:
[----:B------:R-:W-:Y:S05]  /*1cf60*/  BSYNC B1 ;  /* 0x0000000000017941 */ /* 0x000fea0003800000 */
.L_x_4137:
        /* <DEDUP_REMOVED lines=9> */
.L_x_4139:
[----:B------:R-:W-:Y:S02]  /*1d000*/  IMAD.MOV.U32 R13, RZ, RZ, R25 ;  /* 0x000000ffff0d7224 */ /* 0x000fe400078e0019 */
[----:B------:R-:W-:Y:S02]  /*1d010*/  IMAD.MOV.U32 R12, RZ, RZ, 0x1 ;  /* 0x00000001ff0c7424 */ /* 0x000fe400078e00ff */
[----:B------:R-:W-:-:S07]  /*1d020*/  IMAD.MOV.U32 R2, RZ, RZ, R14 ;  /* 0x000000ffff027224 */ /* 0x000fce00078e000e */
[----:B------:R-:W-:Y:S05]  /*1d030*/  WARPSYNC.COLLECTIVE R15, `(.L_x_4140) ;  /* 0x000000000f087348 */ /* 0x000fea0003c00000 */
[----:B------:R0:W1:Y:S02]  /*1d040*/  SHFL.IDX P6, R14, R13, R12, R11 ;  /* 0x0000000c0d0e7389 */ /* 0x00006400000c000b */
[----:B01----:R-:W-:Y:S01]  /*1d050*/  ENDCOLLECTIVE ;  /* 0x000000000000791b */ /* 0x003fe20003800000 */
.L_x_4140:
        /* <DEDUP_REMOVED lines=11> */
.L_x_4141:
[----:B------:R-:W-:Y:S02]  /*1d110*/  IMAD.MOV.U32 R13, RZ, RZ, R25 ;  /* 0x000000ffff0d7224 */ /* 0x000fe400078e0019 */
[----:B------:R-:W-:Y:S02]  /*1d120*/  IMAD.MOV.U32 R12, RZ, RZ, 0x2 ;  /* 0x00000002ff0c7424 */ /* 0x000fe400078e00ff */
[----:B------:R-:W-:-:S07]  /*1d130*/  IMAD.MOV.U32 R2, RZ, RZ, R14 ;  /* 0x000000ffff027224 */ /* 0x000fce00078e000e */
[----:B------:R-:W-:Y:S05]  /*1d140*/  WARPSYNC.COLLECTIVE R15, `(.L_x_4142) ;  /* 0x000000000f087348 */ /* 0x000fea0003c00000 */
[----:B------:R0:W1:Y:S02]  /*1d150*/  SHFL.IDX P6, R14, R13, R12, R11 ;  /* 0x0000000c0d0e7389 */ /* 0x00006400000c000b */
[----:B01----:R-:W-:Y:S01]  /*1d160*/  ENDCOLLECTIVE ;  /* 0x000000000000791b */ /* 0x003fe20003800000 */
.L_x_4142:
        /* <DEDUP_REMOVED lines=11> */
.L_x_4143:
[----:B------:R-:W-:Y:S02]  /*1d220*/  IMAD.MOV.U32 R13, RZ, RZ, R25 ;  /* 0x000000ffff0d7224 */ /* 0x000fe400078e0019 */
[----:B------:R-:W-:Y:S02]  /*1d230*/  IMAD.MOV.U32 R12, RZ, RZ, 0x3 ;  /* 0x00000003ff0c7424 */ /* 0x000fe400078e00ff */
[----:B------:R-:W-:-:S07]  /*1d240*/  IMAD.MOV.U32 R2, RZ, RZ, R14 ;  /* 0x000000ffff027224 */ /* 0x000fce00078e000e */
[----:B------:R-:W-:Y:S05]  /*1d250*/  WARPSYNC.COLLECTIVE R15, `(.L_x_4144) ;  /* 0x000000000f087348 */ /* 0x000fea0003c00000 */
[----:B------:R0:W1:Y:S02]  /*1d260*/  SHFL.IDX P6, R14, R13, R12, R11 ;  /* 0x0000000c0d0e7389 */ /* 0x00006400000c000b */
[----:B01----:R-:W-:Y:S01]  /*1d270*/  ENDCOLLECTIVE ;  /* 0x000000000000791b */ /* 0x003fe20003800000 */
.L_x_4144:
        /* <DEDUP_REMOVED lines=11> */
.L_x_4145:
[----:B------:R-:W-:Y:S01]  /*1d330*/  IMAD.MOV.U32 R2, RZ, RZ, R14 ;  /* 0x000000ffff027224 */ /* 0x000fe200078e000e */
[----:B------:R-:W-:Y:S06]  /*1d340*/  BRA `(.L_x_4146) ;  /* 0xffffffbc00b47947 */ /* 0x000fec000383ffff */
.L_x_4030:
[----:B---3--:R3:W4:Y:S02]  /*1d350*/  SYNCS.PHASECHK.TRANS64.TRYWAIT P0, [R6+URZ+0x28c60], R20 ;  /* 0x028c6014060075a7 */ /* 0x008724000800017f */
[----:B----4-:R-:W-:Y:S05]  /*1d360*/  @!P0 NANOSLEEP.SYNCS 0x989680 ;  /* 0x009896800000895d */ /* 0x010fea0003900000 */
[----:B------:R-:W4:Y:S02]  /*1d370*/  @!P0 SYNCS.PHASECHK.TRANS64 P0, [R6+URZ+0x28c60], R20 ;  /* 0x028c6014060085a7 */ /* 0x000f24000800007f */
[----:B----4-:R-:W-:Y:S05]  /*1d380*/  @!P0 BRA `(.L_x_4030) ;  /* 0xfffffffc00f08947 */ /* 0x010fea000383ffff */
[----:B------:R-:W-:Y:S05]  /*1d390*/  BRA `(.L_x_4147) ;  /* 0xffffffc000047947 */ /* 0x000fea000383ffff */
.L_x_4031:
[----:B------:R-:W-:Y:S01]  /*1d3a0*/  BSSY B1, `(.L_x_4148) ;  /* 0x0000008000017945 */ /* 0x000fe20003800000 */
[----:B------:R-:W-:Y:S02]  /*1d3b0*/  IMAD.MOV.U32 R13, RZ, RZ, R10 ;  /* 0x000000ffff0d7224 */ /* 0x000fe400078e000a */
[----:B------:R-:W-:Y:S02]  /*1d3c0*/  IMAD.MOV.U32 R12, RZ, RZ, RZ ;  /* 0x000000ffff0c7224 */ /* 0x000fe400078e00ff */
[----:B------:R-:W-:Y:S02]  /*1d3d0*/  IMAD.MOV.U32 R11, RZ, RZ, 0x181f ;  /* 0x0000181fff0b7424 */ /* 0x000fe400078e00ff */
[----:B------:R-:W-:-:S07]  /*1d3e0*/  IMAD.MOV.U32 R15, RZ, RZ, -0x1 ;  /* 0xffffffffff0f7424 */ /* 0x000fce00078e00ff */
[----:B0-23--:R-:W-:Y:S05]  /*1d3f0*/  WARPSYNC.COLLECTIVE R15, `(.L_x_4149) ;  /* 0x000000000f087348 */ /* 0x00dfea0003c00000 */
[----:B------:R1:W4:Y:S02]  /*1d400*/  SHFL.IDX P6, R14, R13, R12, R11 ;  /* 0x0000000c0d0e7389 */ /* 0x00032400000c000b */
[----:B01234-:R-:W-:Y:S01]  /*1d410*/  ENDCOLLECTIVE ;  /* 0x000000000000791b */ /* 0x01ffe20003800000 */
.L_x_4149:
[----:B------:R-:W-:Y:S05]  /*1d420*/  BSYNC B1 ;  /* 0x0000000000017941 */ /* 0x000fea0003800000 */
.L_x_4148:
        /* <DEDUP_REMOVED lines=13> */
.L_x_4150:
        /* <DEDUP_REMOVED lines=17> */
.L_x_4151:
        /* <DEDUP_REMOVED lines=16> */
.L_x_4152:
        /* <DEDUP_REMOVED lines=19> */
.L_x_4153:
        /* <DEDUP_REMOVED lines=14> */
.L_x_4154:
        /* <DEDUP_REMOVED lines=16> */
.L_x_4155:
        /* <DEDUP_REMOVED lines=14> */
.L_x_4156:
[----:B------:R-:W-:Y:S05]  /*1db00*/  BRA `(.L_x_4157) ;  /* 0xffffffbc00687947 */ /* 0x000fea000383ffff */
.L_x_4039:
        /* <DEDUP_REMOVED lines=8> */
.L_x_4159:
[----:B------:R-:W-:Y:S05]  /*1db90*/  BSYNC B0 ;  /* 0x0000000000007941 */ /* 0x000fea0003800000 */
.L_x_4158:
        /* <DEDUP_REMOVED lines=9> */
.L_x_4160:
        /* <DEDUP_REMOVED lines=24> */
.L_x_4161:
[----:B------:R-:W-:Y:S01]  /*1ddb0*/  IMAD.MOV.U32 R12, RZ, RZ, 0x2 ;  /* 0x00000002ff0c7424 */ /* 0x000fe200078e00ff */
[----:B------:R-:W-:-:S05]  /*1ddc0*/  SEL R14, R14, RZ, P1 ;  /* 0x000000ff0e0e7207 */ /* 0x000fca0000800000 */
[----:B------:R-:W-:-:S04]  /*1ddd0*/  IMAD.IADD R5, R13, 0x1, R14 ;  /* 0x000000010d057824 */ /* 0x000fc800078e020e */
[----:B------:R-:W-:-:S07]  /*1dde0*/  IMAD.MOV.U32 R13, RZ, RZ, R5 ;  /* 0x000000ffff0d7224 */ /* 0x000fce00078e0005 */
[----:B------:R-:W-:Y:S05]  /*1ddf0*/  WARPSYNC.COLLECTIVE R15, `(.L_x_4162) ;  /* 0x000000000f087348 */ /* 0x000fea0003c00000 */
[----:B------:R0:W1:Y:S02]  /*1de00*/  SHFL.UP P6, R14, R13, R12, R11 ;  /* 0x0400000c0d0e7389 */ /* 0x00006400000c000b */
[----:B01----:R-:W-:Y:S01]  /*1de10*/  ENDCOLLECTIVE ;  /* 0x000000000000791b */ /* 0x003fe20003800000 */
.L_x_4162:
[----:B------:R-:W-:Y:S01]  /*1de20*/  IMAD.MOV.U32 R12, RZ, RZ, 0x4 ;  /* 0x00000004ff0c7424 */ /* 0x000fe200078e00ff */
[----:B------:R-:W-:-:S05]  /*1de30*/  SEL R2, R14, RZ, P2 ;  /* 0x000000ff0e027207 */ /* 0x000fca0001000000 */
[----:B------:R-:W-:-:S04]  /*1de40*/  IMAD.IADD R2, R5, 0x1, R2 ;  /* 0x0000000105027824 */ /* 0x000fc800078e0202 */
[----:B------:R-:W-:-:S07]  /*1de50*/  IMAD.MOV.U32 R13, RZ, RZ, R2 ;  /* 0x000000ffff0d7224 */ /* 0x000fce00078e0002 */
[----:B------:R-:W-:Y:S05]  /*1de60*/  WARPSYNC.COLLECTIVE R15, `(.L_x_4163) ;  /* 0x000000000f087348 */ /* 0x000fea0003c00000 */
[----:B------:R0:W1:Y:S02]  /*1de70*/  SHFL.UP P6, R14, R13, R12, R11 ;  /* 0x0400000c0d0e7389 */ /* 0x00006400000c000b */
[----:B01----:R-:W-:Y:S01]  /*1de80*/  ENDCOLLECTIVE ;  /* 0x000000000000791b */ /* 0x003fe20003800000 */
.L_x_4163:
[----:B------:R-:W-:Y:S01]  /*1de90*/  IMAD.MOV.U32 R12, RZ, RZ, 0x8 ;  /* 0x00000008ff0c7424 */ /* 0x000fe200078e00ff */
[----:B------:R-:W-:-:S05]  /*1dea0*/  SEL R3, R14, RZ, P3 ;  /* 0x000000ff0e037207 */ /* 0x000fca0001800000 */
[----:B------:R-:W-:-:S04]  /*1deb0*/  IMAD.IADD R8, R2, 0x1, R3 ;  /* 0x0000000102087824 */ /* 0x000fc800078e0203 */
[----:B------:R-:W-:-:S07]  /*1dec0*/  IMAD.MOV.U32 R13, RZ, RZ, R8 ;  /* 0x000000ffff0d7224 */ /* 0x000fce00078e0008 */
[----:B------:R-:W-:Y:S05]  /*1ded0*/  WARPSYNC.COLLECTIVE R15, `(.L_x_4164) ;  /* 0x000000000f087348 */ /* 0x000fea0003c00000 */
[----:B------:R0:W1:Y:S02]  /*1dee0*/  SHFL.UP P6, R14, R13, R12, R11 ;  /* 0x0400000c0d0e7389 */ /* 0x00006400000c000b */
[----:B01----:R-:W-:Y:S01]  /*1def0*/  ENDCOLLECTIVE ;  /* 0x000000000000791b */ /* 0x003fe20003800000 */
.L_x_4164:
[----:B------:R-:W-:Y:S01]  /*1df00*/  IMAD.MOV.U32 R12, RZ, RZ, 0x10 ;  /* 0x00000010ff0c7424 */ /* 0x000fe200078e00ff */
[----:B------:R-:W-:-:S05]  /*1df10*/  SEL R5, R14, RZ, P4 ;  /* 0x000000ff0e057207 */ /* 0x000fca0002000000 */
[----:B------:R-:W-:-:S04]  /*1df20*/  IMAD.IADD R5, R8, 0x1, R5 ;  /* 0x0000000108057824 */ /* 0x000fc800078e0205 */
[----:B------:R-:W-:-:S07]  /*1df30*/  IMAD.MOV.U32 R13, RZ, RZ, R5 ;  /* 0x000000ffff0d7224 */ /* 0x000fce00078e0005 */
[----:B------:R-:W-:Y:S05]  /*1df40*/  WARPSYNC.COLLECTIVE R15, `(.L_x_4165) ;  /* 0x000000000f087348 */ /* 0x000fea0003c00000 */
[----:B------:R0:W1:Y:S02]  /*1df50*/  SHFL.UP P6, R14, R13, R12, R11 ;  /* 0x0400000c0d0e7389 */ /* 0x00006400000c000b */
[----:B01----:R-:W-:Y:S01]  /*1df60*/  ENDCOLLECTIVE ;  /* 0x000000000000791b */ /* 0x003fe20003800000 */
.L_x_4165:
        /* <DEDUP_REMOVED lines=8> */
.L_x_4166:
[----:B------:R-:W-:Y:S05]  /*1dff0*/  BRA `(.L_x_4167) ;  /* 0xffffffc000007947 */ /* 0x000fea000383ffff */
.L_x_4042:
[----:B------:R-:W-:Y:S01]  /*1e000*/  BSSY B0, `(.L_x_4168) ;  /* 0x0000007000007945 */ /* 0x000fe20003800000 */
[----:B------:R-:W-:Y:S02]  /*1e010*/  IMAD.MOV.U32 R12, RZ, RZ, 0x1 ;  /* 0x00000001ff0c7424 */ /* 0x000fe400078e00ff */
[----:B------:R-:W-:Y:S02]  /*1e020*/  IMAD.MOV.U32 R11, RZ, RZ, RZ ;  /* 0x000000ffff0b7224 */ /* 0x000fe400078e00ff */
[----:B------:R-:W-:-:S07]  /*1e030*/  IMAD.MOV.U32 R15, RZ, RZ, -0x1 ;  /* 0xffffffffff0f7424 */ /* 0x000fce00078e00ff */
[----:B------:R-:W-:Y:S05]  /*1e040*/  WARPSYNC.COLLECTIVE R15, `(.L_x_4169) ;  /* 0x000000000f087348 */ /* 0x000fea0003c00000 */
[----:B------:R0:W1:Y:S02]  /*1e050*/  SHFL.UP P6, R14, R13, R12, R11 ;  /* 0x0400000c0d0e7389 */ /* 0x00006400000c000b */
[----:B01----:R-:W-:Y:S01]  /*1e060*/  ENDCOLLECTIVE ;  /* 0x000000000000791b */ /* 0x003fe20003800000 */
.L_x_4169:
[----:B------:R-:W-:Y:S05]  /*1e070*/  BSYNC B0 ;  /* 0x0000000000007941 */ /* 0x000fea0003800000 */
.L_x_4168:
        /* <DEDUP_REMOVED lines=8> */
.L_x_4170:
[----:B------:R-:W-:Y:S01]  /*1e100*/  IMAD.MOV.U32 R12, RZ, RZ, 0x4 ;  /* 0x00000004ff0c7424 */ /* 0x000fe200078e00ff */
[----:B------:R-:W-:-:S05]  /*1e110*/  SEL R2, R14, RZ, P2 ;  /* 0x000000ff0e027207 */ /* 0x000fca0001000000 */
[----:B------:R-:W-:-:S04]  /*1e120*/  IMAD.IADD R2, R13, 0x1, R2 ;  /* 0x000000010d027824 */ /* 0x000fc800078e0202 */
[----:B------:R-:W-:-:S07]  /*1e130*/  IMAD.MOV.U32 R13, RZ, RZ, R2 ;  /* 0x000000ffff0d7224 */ /* 0x000fce00078e0002 */
[----:B------:R-:W-:Y:S05]  /*1e140*/  WARPSYNC.COLLECTIVE R15, `(.L_x_4171) ;  /* 0x000000000f087348 */ /* 0x000fea0003c00000 */
[----:B------:R0:W1:Y:S02]  /*1e150*/  SHFL.UP P6, R14, R13, R12, R11 ;  /* 0x0400000c0d0e7389 */ /* 0x00006400000c000b */
[----:B01----:R-:W-:Y:S01]  /*1e160*/  ENDCOLLECTIVE ;  /* 0x000000000000791b */ /* 0x003fe20003800000 */
.L_x_4171:
[----:B------:R-:W-:Y:S01]  /*1e170*/  IMAD.MOV.U32 R12, RZ, RZ, 0x8 ;  /* 0x00000008ff0c7424 */ /* 0x000fe200078e00ff */
[----:B------:R-:W-:-:S05]  /*1e180*/  SEL R3, R14, RZ, P3 ;  /* 0x000000ff0e037207 */ /* 0x000fca0001800000 */
[----:B------:R-:W-:-:S04]  /*1e190*/  IMAD.IADD R3, R2, 0x1, R3 ;  /* 0x0000000102037824 */ /* 0x000fc800078e0203 */
[----:B------:R-:W-:-:S07]  /*1e1a0*/  IMAD.MOV.U32 R13, RZ, RZ, R3 ;  /* 0x000000ffff0d7224 */ /* 0x000fce00078e0003 */
[----:B------:R-:W-:Y:S05]  /*1e1b0*/  WARPSYNC.COLLECTIVE R15, `(.L_x_4172) ;  /* 0x000000000f087348 */ /* 0x000fea0003c00000 */
[----:B------:R0:W1:Y:S02]  /*1e1c0*/  SHFL.UP P6, R14, R13, R12, R11 ;  /* 0x0400000c0d0e7389 */ /* 0x00006400000c000b */
[----:B01----:R-:W-:Y:S01]  /*1e1d0*/  ENDCOLLECTIVE ;  /* 0x000000000000791b */ /* 0x003fe20003800000 */
.L_x_4172:
[----:B------:R-:W-:Y:S01]  /*1e1e0*/  IMAD.MOV.U32 R12, RZ, RZ, 0x10 ;  /* 0x00000010ff0c7424 */ /* 0x000fe200078e00ff */
[----:B------:R-:W-:-:S05]  /*1e1f0*/  SEL R14, R14, RZ, P4 ;  /* 0x000000ff0e0e7207 */ /* 0x000fca0002000000 */
[----:B------:R-:W-:-:S04]  /*1e200*/  IMAD.IADD R5, R3, 0x1, R14 ;  /* 0x0000000103057824 */ /* 0x000fc800078e020e */
[----:B------:R-:W-:-:S07]  /*1e210*/  IMAD.MOV.U32 R13, RZ, RZ, R5 ;  /* 0x000000ffff0d7224 */ /* 0x000fce00078e0005 */
[----:B------:R-:W-:Y:S05]  /*1e220*/  WARPSYNC.COLLECTIVE R15, `(.L_x_4173) ;  /* 0x000000000f087348 */ /* 0x000fea0003c00000 */
[----:B------:R0:W1:Y:S02]  /*1e230*/  SHFL.UP P6, R14, R13, R12, R11 ;  /* 0x0400000c0d0e7389 */ /* 0x00006400000c000b */
[----:B01----:R-:W-:Y:S01]  /*1e240*/  ENDCOLLECTIVE ;  /* 0x000000000000791b */ /* 0x003fe20003800000 */
.L_x_4173:
        /* <DEDUP_REMOVED lines=8> */
.L_x_4174:
[----:B------:R-:W-:Y:S05]  /*1e2d0*/  BRA `(.L_x_4175) ;  /* 0xffffffbc00ec7947 */ /* 0x000fea000383ffff */
.L_x_4044:
[----:B------:R-:W-:Y:S01]  /*1e2e0*/  BSSY B0, `(.L_x_4176) ;  /* 0x0000006000007945 */ /* 0x000fe20003800000 */
[----:B------:R-:W-:Y:S01]  /*1e2f0*/  PLOP3.LUT P6, PT, P6, PT, PT, 0x8, 0x0 ;  /* 0x000000000000781c */ /* 0x000fe200037ce170 */
[----:B------:R-:W-:-:S12]  /*1e300*/  IMAD.MOV.U32 R15, RZ, RZ, -0x1 ;  /* 0xffffffffff0f7424 */ /* 0x000fd800078e00ff */
[----:B0-----:R-:W-:Y:S05]  /*1e310*/  WARPSYNC.COLLECTIVE R15, `(.L_x_4177) ;  /* 0x000000000f087348 */ /* 0x001fea0003c00000 */
[----:B------:R-:W-:Y:S01]  /*1e320*/  VOTE.ANY R14, PT, P6 ;  /* 0x00000000000e7806 */ /* 0x000fe200030e0100 */
[----:B0-----:R-:W-:Y:S06]  /*1e330*/  ENDCOLLECTIVE ;  /* 0x000000000000791b */ /* 0x001fec0003800000 */
.L_x_4177:
[----:B------:R-:W-:Y:S05]  /*1e340*/  BSYNC B0 ;  /* 0x0000000000007941 */ /* 0x000fea0003800000 */
.L_x_4176:
        /* <DEDUP_REMOVED lines=9> */
.L_x_4178:
[----:B------:R-:W-:Y:S02]  /*1e3e0*/  IMAD.MOV.U32 R13, RZ, RZ, R4 ;  /* 0x000000ffff0d7224 */ /* 0x000fe400078e0004 */
[----:B------:R-:W-:-:S07]  /*1e3f0*/  IMAD.MOV.U32 R7, RZ, RZ, R14 ;  /* 0x000000ffff077224 */ /* 0x000fce00078e000e */
[----:B------:R-:W-:Y:S05]  /*1e400*/  WARPSYNC.COLLECTIVE R15, `(.L_x_4179) ;  /* 0x000000000f087348 */ /* 0x000fea0003c00000 */
[----:B------:R0:W1:Y:S02]  /*1e410*/  SHFL.IDX P6, R14, R13, R12, R11 ;  /* 0x0000000c0d0e7389 */ /* 0x00006400000c000b */
[----:B01----:R-:W-:Y:S01]  /*1e420*/  ENDCOLLECTIVE ;  /* 0x000000000000791b */ /* 0x003fe20003800000 */
.L_x_4179:
[----:B------:R-:W-:Y:S01]  /*1e430*/  IMAD.MOV.U32 R4, RZ, RZ, R14 ;  /* 0x000000ffff047224 */ /* 0x000fe200078e000e */
[----:B------:R-:W-:Y:S06]  /*1e440*/  BRA `(.L_x_4180) ;  /* 0xffffffbc00cc7947 */ /* 0x000fec000383ffff */
.L_x_4046:
[----:B------:R-:W-:Y:S01]  /*1e450*/  BSSY B0, `(.L_x_4181) ;  /* 0x0000007000007945 */ /* 0x000fe20003800000 */
[----:B------:R-:W-:Y:S02]  /*1e460*/  IMAD.MOV.U32 R13, RZ, RZ, R3 ;  /* 0x000000ffff0d7224 */ /* 0x000fe400078e0003 */
[----:B------:R-:W-:Y:S02]  /*1e470*/  IMAD.MOV.U32 R11, RZ, RZ, 0x1f ;  /* 0x0000001fff0b7424 */ /* 0x000fe400078e00ff */
[----:B------:R-:W-:-:S07]  /*1e480*/  IMAD.MOV.U32 R15, RZ, RZ, -0x1 ;  /* 0xffffffffff0f7424 */ /* 0x000fce00078e00ff */
[----:B0123--:R-:W-:Y:S05]  /*1e490*/  WARPSYNC.COLLECTIVE R15, `(.L_x_4182) ;  /* 0x000000000f087348 */ /* 0x00ffea0003c00000 */
[----:B------:R4:W0:Y:S02]  /*1e4a0*/  SHFL.IDX P6, R14, R13, R12, R11 ;  /* 0x0000000c0d0e7389 */ /* 0x00082400000c000b */
[----:B01234-:R-:W-:Y:S01]  /*1e4b0*/  ENDCOLLECTIVE ;  /* 0x000000000000791b */ /* 0x01ffe20003800000 */
.L_x_4182:
[----:B------:R-:W-:Y:S05]  /*1e4c0*/  BSYNC B0 ;  /* 0x0000000000007941 */ /* 0x000fea0003800000 */
.L_x_4181:
[----:B------:R-:W-:Y:S01]  /*1e4d0*/  IMAD.MOV.U32 R24, RZ, RZ, R14 ;  /* 0x000000ffff187224 */ /* 0x000fe200078e000e */
[----:B------:R-:W-:Y:S06]  /*1e4e0*/  BRA `(.L_x_4045) ;  /* 0xffffffbc00bc7947 */ /* 0x000fec000383ffff */
.L_x_4050:
[----:B-1----:R1:W4:Y:S02]  /*1e4f0*/  SYNCS.PHASECHK.TRANS64.TRYWAIT P0, [R7+URZ+0x28c20], R0 ;  /* 0x028c2000070075a7 */ /* 0x002324000800017f */
[----:B----4-:R-:W-:Y:S05]  /*1e500*/  @!P0 NANOSLEEP.SYNCS 0x989680 ;  /* 0x009896800000895d */ /* 0x010fea0003900000 */
[----:B------:R-:W4:Y:S02]  /*1e510*/  @!P0 SYNCS.PHASECHK.TRANS64 P0, [R7+URZ+0x28c20], R0 ;  /* 0x028c2000070085a7 */ /* 0x000f24000800007f */
[----:B----4-:R-:W-:Y:S05]  /*1e520*/  @!P0 BRA `(.L_x_4050) ;  /* 0xfffffffc00f08947 */ /* 0x010fea000383ffff */
[----:B------:R-:W-:Y:S05]  /*1e530*/  BRA `(.L_x_4183) ;  /* 0xffffffc400147947 */ /* 0x000fea000383ffff */
.L_x_4051:
[----:B------:R-:W4:Y:S01]  /*1e540*/  S2R R2, SR_TID.X ;  /* 0x0000000000027919 */ /* 0x000f220000002100 */
[----:B------:R-:W-:Y:S01]  /*1e550*/  BSSY B0, `(.L_x_4184) ;  /* 0x000000a000007945 */ /* 0x000fe20003800000 */
[----:B------:R-:W-:Y:S02]  /*1e560*/  IMAD.MOV.U32 R12, RZ, RZ, RZ ;  /* 0x000000ffff0c7224 */ /* 0x000fe400078e00ff */
[----:B------:R-:W-:Y:S02]  /*1e570*/  IMAD.MOV.U32 R11, RZ, RZ, 0x1f ;  /* 0x0000001fff0b7424 */ /* 0x000fe400078e00ff */
[----:B------:R-:W-:Y:S01]  /*1e580*/  IMAD.MOV.U32 R15, RZ, RZ, -0x1 ;  /* 0xffffffffff0f7424 */ /* 0x000fe200078e00ff */
[----:B----4-:R-:W-:-:S04]  /*1e590*/  SHF.R.U32.HI R2, RZ, 0x5, R2 ;  /* 0x00000005ff027819 */ /* 0x010fc80000011602 */
[----:B------:R-:W-:-:S05]  /*1e5a0*/  LOP3.LUT R2, R2, 0x3, RZ, 0xc0, !PT ;  /* 0x0000000302027812 */ /* 0x000fca00078ec0ff */
[----:B------:R-:W-:-:S07]  /*1e5b0*/  IMAD.MOV.U32 R13, RZ, RZ, R2 ;  /* 0x000000ffff0d7224 */ /* 0x000fce00078e0002 */
[----:B0123--:R-:W-:Y:S05]  /*1e5c0*/  WARPSYNC.COLLECTIVE R15, `(.L_x_4185) ;  /* 0x000000000f087348 */ /* 0x00ffea0003c00000 */
[----:B------:R4:W0:Y:S02]  /*1e5d0*/  SHFL.IDX P6, R14, R13, R12, R11 ;  /* 0x0000000c0d0e7389 */ /* 0x00082400000c000b */
[----:B01234-:R-:W-:Y:S01]  /*1e5e0*/  ENDCOLLECTIVE ;  /* 0x000000000000791b */ /* 0x01ffe20003800000 */
.L_x_4185:
[----:B------:R-:W-:Y:S05]  /*1e5f0*/  BSYNC B0 ;  /* 0x0000000000007941 */ /* 0x000fea0003800000 */
.L_x_4184:
[----:B------:R-:W-:Y:S05]  /*1e600*/  BRA `(.L_x_4186) ;  /* 0xffffffc000fc7947 */ /* 0x000fea000383ffff */
.L_x_4052:
[----:B------:R-:W-:Y:S01]  /*1e610*/  BSSY B0, `(.L_x_4187) ;  /* 0x0000006000007945 */ /* 0x000fe20003800000 */
[----:B------:R-:W-:-:S07]  /*1e620*/  IMAD.MOV.U32 R15, RZ, RZ, -0x1 ;  /* 0xffffffffff0f7424 */ /* 0x000fce00078e00ff */
[----:B0123--:R-:W-:Y:S05]  /*1e630*/  WARPSYNC.COLLECTIVE R15, `(.L_x_4188) ;  /* 0x000000000f0c7348 */ /* 0x00ffea0003c00000 */
[----:B------:R-:W-:Y:S02]  /*1e640*/  ELECT P6, UR62, PT ;  /* 0x00000000003e782f */ /* 0x000fe400038c0000 */
[----:B------:R-:W-:Y:S01]  /*1e650*/  MOV R14, UR62 ;  /* 0x0000003e000e7c02 */ /* 0x000fe20008000f00 */
[----:B0123--:R-:W-:Y:S10]  /*1e660*/  ENDCOLLECTIVE ;  /* 0x000000000000791b */ /* 0x00fff40003800000 */
.L_x_4188:
[----:B------:R-:W-:Y:S05]  /*1e670*/  BSYNC B0 ;  /* 0x0000000000007941 */ /* 0x000fea0003800000 */
.L_x_4187:
[----:B------:R-:W-:Y:S05]  /*1e680*/  BRA `(.L_x_4189) ;  /* 0xffffffc000f07947 */ /* 0x000fea000383ffff */
.L_x_4054:
[----:B-1----:R1:W4:Y:S02]  /*1e690*/  SYNCS.PHASECHK.TRANS64.TRYWAIT P1, [R5+URZ+0x28c40], R0 ;  /* 0x028c4000050075a7 */ /* 0x002324000802017f */
[----:B----4-:R-:W-:Y:S05]  /*1e6a0*/  @!P1 NANOSLEEP.SYNCS 0x989680 ;  /* 0x009896800000995d */ /* 0x010fea0003900000 */
[----:B------:R-:W4:Y:S02]  /*1e6b0*/  @!P1 SYNCS.PHASECHK.TRANS64 P1, [R5+URZ+0x28c40], R0 ;  /* 0x028c4000050095a7 */ /* 0x000f24000802007f */
[----:B----4-:R-:W-:Y:S05]  /*1e6c0*/  @!P1 BRA `(.L_x_4054) ;  /* 0xfffffffc00f09947 */ /* 0x010fea000383ffff */
[----:B------:R-:W-:Y:S05]  /*1e6d0*/  BRA `(.L_x_4190) ;  /* 0xffffffc400107947 */ /* 0x000fea000383ffff */
.L_x_4056:
[----:B----4-:R4:W0:Y:S02]  /*1e6e0*/  SYNCS.PHASECHK.TRANS64.TRYWAIT P1, [R3+URZ+0x28c40], R2 ;  /* 0x028c4002030075a7 */ /* 0x010824000802017f */
[----:B0-----:R-:W-:Y:S05]  /*1e6f0*/  @!P1 NANOSLEEP.SYNCS 0x989680 ;  /* 0x009896800000995d */ /* 0x001fea0003900000 */
[----:B------:R-:W0:Y:S02]  /*1e700*/  @!P1 SYNCS.PHASECHK.TRANS64 P1, [R3+URZ+0x28c40], R2 ;  /* 0x028c4002030095a7 */ /* 0x000e24000802007f */
[----:B0-----:R-:W-:Y:S05]  /*1e710*/  @!P1 BRA `(.L_x_4056) ;  /* 0xfffffffc00f09947 */ /* 0x001fea000383ffff */
[----:B------:R-:W-:Y:S05]  /*1e720*/  BRA `(.L_x_4191) ;  /* 0xffffffc4001c7947 */ /* 0x000fea000383ffff */
.L_x_4058:
[----:B------:R0:W0:Y:S02]  /*1e730*/  SYNCS.PHASECHK.TRANS64.TRYWAIT P1, [R5+URZ+0x28c60], R0 ;  /* 0x028c6000050075a7 */ /* 0x000024000802017f */
[----:B0-----:R-:W-:Y:S05]  /*1e740*/  @!P1 NANOSLEEP.SYNCS 0x989680 ;  /* 0x009896800000995d */ /* 0x001fea0003900000 */
[----:B------:R-:W0:Y:S02]  /*1e750*/  @!P1 SYNCS.PHASECHK.TRANS64 P1, [R5+URZ+0x28c60], R0 ;  /* 0x028c6000050095a7 */ /* 0x000e24000802007f */
[----:B0-----:R-:W-:Y:S05]  /*1e760*/  @!P1 BRA `(.L_x_4058) ;  /* 0xfffffffc00f09947 */ /* 0x001fea000383ffff */
[----:B------:R-:W-:Y:S05]  /*1e770*/  BRA `(.L_x_4192) ;  /* 0xffffffc400187947 */ /* 0x000fea000383ffff */
.L_x_4193:
        /* <DEDUP_REMOVED lines=16> */
.L_x_15745:


//--------------------- .text._ZN7cutlass13device_kernelIN5flash11enable_sm90INS1_16FlashAttnFwdSm90INS1_25CollectiveMainloopFwdSm90ILi2EN4cute5tupleIJNS5_1CILi1EEES8_S8_EEENS6_IJNS7_ILi64EEESA_SA_EEELi512ENS_10bfloat16_tEfNS_4arch4Sm90ELb0ELb0ELb1ELb1ELb1ELb0ELb1ELb0ELb0ELb1ELb1ELb0EEENS1_21CollectiveEpilogueFwdINS6_IJSA_NS7_ILi512EEESA_EEES9_SC_SE_Li256ELb1ELb1ELb1ELb0EEENS1_36VarlenDynamicPersistentTileSchedulerILi64ELi64ELi256ELi128ELb1ELb1ELb1ELb0ELb1ELb1EEEEEEEEEvNT_6ParamsE --------------------------
	.section	.text._ZN7cutlass13device_kernelIN5flash11enable_sm90INS1_16FlashAttnFwdSm90INS1_25CollectiveMainloopFwdSm90ILi2EN4cute5tupleIJNS5_1CILi1EEES8_S8_EEENS6_IJNS7_ILi64EEESA_SA_EEELi512ENS_10bfloat16_tEfNS_4arch4Sm90ELb0ELb0ELb1ELb1ELb1ELb0ELb1ELb0ELb0ELb1ELb1ELb0EEENS1_21CollectiveEpilogueFwdINS6_IJSA_NS7_ILi512EEESA_EEES9_SC_SE_Li256ELb1ELb1ELb1ELb0EEENS1_36VarlenDynamicPersistentTileSchedulerILi64ELi64ELi256ELi128ELb1ELb1ELb1ELb0ELb1ELb1EEEEEEEEEvNT_6ParamsE,"ax",@progbits
	.align	128
.text._ZN7cutlass13device_kernelIN5flash11enable_sm90INS1_16FlashAttnFwdSm90INS1_25CollectiveMainloopFwdSm90ILi2EN4cute5tupleIJNS5_1CILi1EEES8_S8_EEENS6_IJNS7_ILi64EEESA_SA_EEELi512ENS_10bfloat16_tEfNS_4arch4Sm90ELb0ELb0ELb1ELb1ELb1ELb0ELb1ELb0ELb0ELb1ELb1ELb0EEENS1_21CollectiveEpilogueFwdINS6_IJSA_NS7_ILi512EEESA_EEES9_SC_SE_Li256ELb1ELb1ELb1ELb0EEENS1_36VarlenDynamicPersistentTileSchedulerILi64ELi64ELi256ELi128ELb1ELb1ELb1ELb0ELb1ELb1EEEEEEEEEvNT_6ParamsE:
        .type           _ZN7cutlass13device_kernelIN5flash11enable_sm90INS1_16FlashAttnFwdSm90INS1_25CollectiveMainloopFwdSm90ILi2EN4cute5tupleIJNS5_1CILi1EEES8_S8_EEENS6_IJNS7_ILi64EEESA_SA_EEELi512ENS_10bfloat16_tEfNS_4arch4Sm90ELb0ELb0ELb1ELb1ELb1ELb0ELb1ELb0ELb0ELb1ELb1ELb0EEENS1_21CollectiveEpilogueFwdINS6_IJSA_NS7_ILi512EEESA_EEES9_SC_SE_Li256ELb1ELb1ELb1ELb0EEENS1_36VarlenDynamicPersistentTileSchedulerILi64ELi64ELi256ELi128ELb1ELb1ELb1ELb0ELb1ELb1EEEEEEEEEvNT_6ParamsE,@function
        .size           _ZN7cutlass13device_kernelIN5flash11enable_sm90INS1_16FlashAttnFwdSm90INS1_25CollectiveMainloopFwdSm90ILi2EN4cute5tupleIJNS5_1CILi1EEES8_S8_EEENS6_IJNS7_ILi64EEESA_SA_EEELi512ENS_10bfloat16_tEfNS_4arch4Sm90ELb0ELb0ELb1ELb1ELb1ELb0ELb1ELb0ELb0ELb1ELb1ELb0EEENS1_21CollectiveEpilogueFwdINS6_IJSA_NS7_ILi512EEESA_EEES9_SC_SE_Li256ELb1ELb1ELb1ELb0EEENS1_36VarlenDynamicPersistentTileSchedulerILi64ELi64ELi256ELi128ELb1ELb1ELb1ELb0ELb1ELb1EEEEEEEEEvNT_6ParamsE,(.L_x_15746 - _ZN7cutlass13device_kernelIN5flash11enable_sm90INS1_16FlashAttnFwdSm90INS1_25CollectiveMainloopFwdSm90ILi2EN4cute5tupleIJNS5_1CILi1EEES8_S8_EEENS6_IJNS7_ILi64EEESA_SA_EEELi512ENS_10bfloat16_tEfNS_4arch4Sm90ELb0ELb0ELb1ELb1ELb1ELb0ELb1ELb0ELb0ELb1ELb1ELb0EEENS1_21CollectiveEpilogueFwdINS6_IJSA_NS7_ILi512EEESA_EEES9_SC_SE_Li256ELb1ELb1ELb1ELb0EEENS1_36VarlenDynamicPersistentTileSchedulerILi64ELi64ELi256ELi128ELb1ELb1ELb1ELb0ELb1ELb1EEEEEEEEEvNT_6ParamsE)
        .other          _ZN7cutlass13device_kernelIN5flash11enable_sm90INS1_16FlashAttnFwdSm90INS1_25CollectiveMainloopFwdSm90ILi2EN4cute5tupleIJNS5_1CILi1EEES8_S8_EEENS6_IJNS7_ILi64EEESA_SA_EEELi512ENS_10bfloat16_tEfNS_4arch4Sm90ELb0ELb0ELb1ELb1ELb1ELb0ELb1ELb0ELb0ELb1ELb1ELb0EEENS1_21CollectiveEpilogueFwdINS6_IJSA_NS7_ILi512EEESA_EEES9_SC_SE_Li256ELb1ELb1ELb1ELb0EEENS1_36VarlenDynamicPersistentTileSchedulerILi64ELi64ELi256ELi128ELb1ELb1ELb1ELb0ELb1ELb1EEEEEEEEEvNT_6ParamsE,@"STO_CUDA_ENTRY STV_DEFAULT"
_ZN7cutlass13device_kernelIN5flash11enable_sm90INS1_16FlashAttnFwdSm90INS1_25CollectiveMainloopFwdSm90ILi2EN4cute5tupleIJNS5_1CILi1EEES8_S8_EEENS6_IJNS7_ILi64EEESA_SA_EEELi512ENS_10bfloat16_tEfNS_4arch4Sm90ELb0ELb0ELb1ELb1ELb1ELb0ELb1ELb0ELb0ELb1ELb1ELb0EEENS1_21CollectiveEpilogueFwdINS6_IJSA_NS7_ILi512EEESA_EEES9_SC_SE_Li256ELb1ELb1ELb1ELb0EEENS1_36VarlenDynamicPersistentTileSchedulerILi64ELi64ELi256ELi128ELb1ELb1ELb1ELb0ELb1ELb1EEEEEEEEEvNT_6ParamsE:
        /* <DEDUP_REMOVED lines=43> */
.L_x_4194:
        /* <DEDUP_REMOVED lines=22> */
.L_x_4195:
        /* <DEDUP_REMOVED lines=18> */
.L_x_4196:
        /* <DEDUP_REMOVED lines=22> */
.L_x_4197:
        /* <DEDUP_REMOVED lines=23> */
.L_x_4198:
        /* <DEDUP_REMOVED lines=8> */
.L_x_4200:
        /* <DEDUP_REMOVED lines=24> */
[----:B------:R-:W-:-:S03]  /*0a00*/  UMOV UR37, URZ ;  /* 0x0000003f00257c82 */ /* 0x000fc60008000000 */
[CC--:B------:R-:W-:Y:S02]  /*0a10*/  LEA.HI R2, R3.reuse, R0.reuse, RZ, 0x4 ;  /* 0x0000000003027211 */ /* 0x0c0fe400078f20ff */
[CC--:B------:R-:W-:Y:S02]  /*0a20*/  LEA.HI R4, R3.reuse, R0.reuse, RZ, 0x5 ;  /* 0x0000000003047211 */ /* 0x0c0fe400078f28ff */
[CC--:B------:R-:W-:Y:S02]  /*0a30*/  LEA.HI R5, R3.reuse, R0.reuse, RZ, 0x7 ;  /* 0x0000000003057211 */ /* 0x0c0fe400078f38ff */
[CC--:B------:R-:W-:Y:S02]  /*0a40*/  LEA.HI R6, R3.reuse, R0.reuse, RZ, 0x3 ;  /* 0x0000000003067211 */ /* 0x0c0fe400078f18ff */
[----:B------:R-:W-:Y:S02]  /*0a50*/  SHF.R.S32.HI R9, RZ, 0x4, R2 ;  /* 0x00000004ff097819 */ /* 0x000fe40000011402 */
[----:B------:R-:W-:-:S02]  /*0a60*/  LEA.HI R3, R3, R0, RZ, 0x2 ;  /* 0x0000000003037211 */ /* 0x000fc400078f10ff */
[C---:B------:R-:W-:Y:S02]  /*0a70*/  LOP3.LUT R7, R2.reuse, 0xfffffff0, RZ, 0xc0, !PT ;  /* 0xfffffff002077812 */ /* 0x040fe400078ec0ff */
[----:B------:R-:W-:Y:S02]  /*0a80*/  LEA.HI R2, R2, R9, RZ, 0x1 ;  /* 0x0000000902027211 */ /* 0x000fe400078f08ff */
[--C-:B------:R-:W-:Y:S01]  /*0a90*/  SHF.R.S32.HI R11, RZ, 0x5, R4.reuse ;  /* 0x00000005ff0b7819 */ /* 0x100fe20000011404 */
[C---:B------:R-:W-:Y:S01]  /*0aa0*/  IMAD.IADD R7, R0.reuse, 0x1, -R7 ;  /* 0x0000000100077824 */ /* 0x040fe200078e0a07 */
[----:B------:R-:W-:Y:S02]  /*0ab0*/  LOP3.LUT R15, R3, 0xfffffffc, RZ, 0xc0, !PT ;  /* 0xfffffffc030f7812 */ /* 0x000fe400078ec0ff */
[----:B------:R-:W-:Y:S02]  /*0ac0*/  SHF.R.S32.HI R4, RZ, 0x1f, R4 ;  /* 0x0000001fff047819 */ /* 0x000fe40000011404 */
[----:B------:R-:W-:Y:S01]  /*0ad0*/  LOP3.LUT R3, R5, 0xffffff80, RZ, 0xc0, !PT ;  /* 0xffffff8005037812 */ /* 0x000fe200078ec0ff */
[----:B------:R-:W-:Y:S01]  /*0ae0*/  IMAD.IADD R15, R0, 0x1, -R15 ;  /* 0x00000001000f7824 */ /* 0x000fe200078e0a0f */
[----:B------:R-:W-:-:S02]  /*0af0*/  LOP3.LUT R2, R2, 0x1ffffffe, RZ, 0xc0, !PT ;  /* 0x1ffffffe02027812 */ /* 0x000fc400078ec0ff */
[----:B------:R-:W-:Y:S01]  /*0b00*/  LOP3.LUT R13, R6, 0xfffffff8, RZ, 0xc0, !PT ;  /* 0xfffffff8060d7812 */ /* 0x000fe200078ec0ff */
[----:B------:R-:W-:Y:S01]  /*0b10*/  IMAD.IADD R3, R0, 0x1, -R3 ;  /* 0x0000000100037824 */ /* 0x000fe200078e0a03 */
[----:B------:R-:W-:Y:S01]  /*0b20*/  LEA.HI R4, R4, R11, RZ, 0x2 ;  /* 0x0000000b04047211 */ /* 0x000fe200078f10ff */
[----:B------:R-:W-:Y:S01]  /*0b30*/  IMAD.IADD R9, R9, 0x1, -R2 ;  /* 0x0000000109097824 */ /* 0x000fe200078e0a02 */
[----:B------:R-:W-:Y:S01]  /*0b40*/  SHF.R.S32.HI R228, RZ, 0x7, R5 ;  /* 0x00000007ffe47819 */ /* 0x000fe20000011405 */
[----:B------:R-:W-:Y:S01]  /*0b50*/  IMAD.IADD R13, R0, 0x1, -R13 ;  /* 0x00000001000d7824 */ /* 0x000fe200078e0a0d */
[----:B------:R-:W-:Y:S01]  /*0b60*/  LOP3.LUT R4, R4, 0x3ffffc, RZ, 0xc0, !PT ;  /* 0x003ffffc04047812 */ /* 0x000fe200078ec0ff */
[----:B------:R-:W-:Y:S01]  /*0b70*/  IMAD.SHL.U32 R9, R9, 0x8, RZ ;  /* 0x0000000809097824 */ /* 0x000fe200078e00ff */
[--C-:B------:R-:W-:Y:S01]  /*0b80*/  SHF.R.S32.HI R2, RZ, 0x1f, R7.reuse ;  /* 0x0000001fff027819 */ /* 0x100fe20000011407 */
[----:B------:R-:W-:Y:S01]  /*0b90*/  IMAD R17, R228, 0x100, R7 ;  /* 0x00000100e4117824 */ /* 0x000fe200078e0207 */
[----:B------:R-:W-:Y:S01]  /*0ba0*/  SHF.R.S32.HI R0, RZ, 0x1f, R3 ;  /* 0x0000001fff007819 */ /* 0x000fe20000011403 */
[----:B------:R-:W-:Y:S01]  /*0bb0*/  IMAD.IADD R8, R11, 0x1, -R4 ;  /* 0x000000010b087824 */ /* 0x000fe200078e0a04 */
[----:B------:R-:W-:Y:S01]  /*0bc0*/  LEA.HI R6, R2, R7, RZ, 0x3 ;  /* 0x0000000702067211 */ /* 0x000fe200078f18ff */
[----:B------:R-:W-:Y:S01]  /*0bd0*/  IMAD.SHL.U32 R16, R13, 0x8, RZ ;  /* 0x000000080d107824 */ /* 0x000fe200078e00ff */
[-C--:B------:R-:W-:Y:S01]  /*0be0*/  LEA.HI R2, R0, R3.reuse, RZ, 0x2 ;  /* 0x0000000300027211 */ /* 0x080fe200078f10ff */
[----:B------:R-:W-:Y:S01]  /*0bf0*/  IMAD R14, R8, 0x10, R17 ;  /* 0x00000010080e7824 */ /* 0x000fe200078e0211 */
[C---:B------:R-:W-:Y:S01]  /*0c00*/  LOP3.LUT R4, R6.reuse, 0xfffffff8, RZ, 0xc0, !PT ;  /* 0xfffffff806047812 */ /* 0x040fe200078ec0ff */
[----:B------:R-:W-:Y:S01]  /*0c10*/  IMAD.SHL.U32 R6, R6, 0x40, RZ ;  /* 0x0000004006067824 */ /* 0x000fe200078e00ff */
[----:B------:R-:W-:Y:S01]  /*0c20*/  LOP3.LUT R8, R2, 0x7ffffffc, RZ, 0xc0, !PT ;  /* 0x7ffffffc02087812 */ /* 0x000fe200078ec0ff */
[----:B------:R-:W-:Y:S01]  /*0c30*/  IMAD.U32 R14, R14, 0x40, R9 ;  /* 0x000000400e0e7824 */ /* 0x000fe200078e0009 */
[----:B------:R-:W-:Y:S01]  /*0c40*/  LEA.HI R5, R5, R228, RZ, 0x1 ;  /* 0x000000e405057211 */ /* 0x000fe200078f08ff */
[----:B------:R-:W-:Y:S01]  /*0c50*/  IMAD.IADD R7, R7, 0x1, -R4 ;  /* 0x0000000107077824 */ /* 0x000fe200078e0a04 */
[----:B------:R-:W-:Y:S01]  /*0c60*/  LEA.HI R4, R0, R3, RZ, 0x5 ;  /* 0x0000000300047211 */ /* 0x000fe200078f28ff */
[----:B------:R-:W-:Y:S01]  /*0c70*/  IMAD.IADD R8, R3, 0x1, -R8 ;  /* 0x0000000103087824 */ /* 0x000fe200078e0a08 */
[--C-:B------:R-:W-:Y:S01]  /*0c80*/  SHF.R.S32.HI R0, RZ, 0x2, R2.reuse ;  /* 0x00000002ff007819 */ /* 0x100fe20000011402 */
[C---:B------:R-:W-:Y:S01]  /*0c90*/  VIADD R194, R16.reuse, 0x40 ;  /* 0x0000004010c27836 */ /* 0x040fe20000000000 */
[----:B------:R-:W-:Y:S01]  /*0ca0*/  SHF.R.S32.HI R3, RZ, 0x1f, R2 ;  /* 0x0000001fff037819 */ /* 0x000fe20000011402 */
[----:B------:R-:W-:Y:S01]  /*0cb0*/  IMAD.SHL.U32 R2, R7, 0x40, RZ ;  /* 0x0000004007027824 */ /* 0x000fe200078e00ff */
[----:B------:R-:W-:Y:S01]  /*0cc0*/  LEA.HI R12, R15, R15, RZ, 0x1 ;  /* 0x0000000f0f0c7211 */ /* 0x000fe200078f08ff */
[----:B------:R-:W-:Y:S01]  /*0cd0*/  STL [R1+0x30], R14 ;  /* 0x0000300e01007387 */ /* 0x000fe20000100800 */
[----:B------:R-:W-:Y:S01]  /*0ce0*/  LEA.HI R3, R3, R0, RZ, 0x3 ;  /* 0x0000000003037211 */ /* 0x000fe200078f18ff */
[----:B------:R-:W-:Y:S01]  /*0cf0*/  VIADD R193, R16, 0x80 ;  /* 0x0000008010c17836 */ /* 0x000fe20000000000 */
[----:B------:R-:W-:Y:S01]  /*0d00*/  LOP3.LUT R2, R2, 0x1c0, RZ, 0xc0, !PT ;  /* 0x000001c002027812 */ /* 0x000fe200078ec0ff */
[C---:B------:R-:W-:Y:S01]  /*0d10*/  VIADD R192, R16.reuse, 0xc0 ;  /* 0x000000c010c07836 */ /* 0x040fe20000000000 */
[----:B------:R-:W-:Y:S01]  /*0d20*/  LOP3.LUT R5, R5, 0xfffffe, RZ, 0xc0, !PT ;  /* 0x00fffffe05057812 */ /* 0x000fe200078ec0ff */
[----:B------:R-:W-:Y:S01]  /*0d30*/  VIADD R191, R16, 0x100 ;  /* 0x0000010010bf7836 */ /* 0x000fe20000000000 */
[----:B------:R-:W-:Y:S01]  /*0d40*/  LOP3.LUT R12, R12, 0x1ffffffe, RZ, 0xc0, !PT ;  /* 0x1ffffffe0c0c7812 */ /* 0x000fe200078ec0ff */
[----:B------:R-:W-:Y:S01]  /*0d50*/  VIADD R190, R16, 0x140 ;  /* 0x0000014010be7836 */ /* 0x000fe20000000000 */
[----:B------:R-:W-:Y:S01]  /*0d60*/  LOP3.LUT R3, R3, 0xfffffff8, RZ, 0xc0, !PT ;  /* 0xfffffff803037812 */ /* 0x000fe200078ec0ff */
[----:B------:R-:W-:Y:S01]  /*0d70*/  IMAD.IADD R5, R228, 0x1, -R5 ;  /* 0x00000001e4057824 */ /* 0x000fe200078e0a05 */
[----:B------:R-:W-:Y:S01]  /*0d80*/  LOP3.LUT R9, R2, 0x8, R9, 0xf8, !PT ;  /* 0x0000000802097812 */ /* 0x000fe200078ef809 */
[----:B------:R-:W-:Y:S01]  /*0d90*/  IMAD.IADD R12, R15, 0x1, -R12 ;  /* 0x000000010f0c7824 */ /* 0x000fe200078e0a0c */
[----:B------:R-:W-:Y:S01]  /*0da0*/  LOP3.LUT R6, R6, 0x7ffffe00, RZ, 0xc0, !PT ;  /* 0x7ffffe0006067812 */ /* 0x000fe200078ec0ff */
[----:B------:R-:W-:Y:S01]  /*0db0*/  IMAD.IADD R3, R0, 0x1, -R3 ;  /* 0x0000000100037824 */ /* 0x000fe200078e0a03 */
[----:B------:R-:W-:Y:S01]  /*0dc0*/  SHF.R.U32.HI R2, RZ, 0x3, R2 ;  /* 0x00000003ff027819 */ /* 0x000fe20000011602 */
[----:B------:R-:W-:Y:S01]  /*0dd0*/  IMAD.SHL.U32 R15, R5, 0x100, RZ ;  /* 0x00000100050f7824 */ /* 0x000fe200078e00ff */
[----:B------:R-:W-:Y:S01]  /*0de0*/  SHF.R.S32.HI R4, RZ, 0x5, R4 ;  /* 0x00000005ff047819 */ /* 0x000fe20000011404 */
[----:B------:R-:W-:Y:S01]  /*0df0*/  IMAD.SHL.U32 R0, R8, 0x2, RZ ;  /* 0x0000000208007824 */ /* 0x000fe200078e00ff */
[----:B------:R-:W-:Y:S01]  /*0e00*/  LOP3.LUT R9, R9, R2, RZ, 0x3c, !PT ;  /* 0x0000000209097212 */ /* 0x000fe200078e3cff */
[----:B------:R-:W-:Y:S01]  /*0e10*/  IMAD R6, R11, 0x400, R6 ;  /* 0x000004000b067824 */ /* 0x000fe200078e0206 */
[----:B------:R-:W-:Y:S01]  /*0e20*/  R2P PR, R7, 0x6 ;  /* 0x0000000607007804 */ /* 0x000fe20000000000 */
[----:B------:R-:W-:Y:S01]  /*0e30*/  IMAD.IADD R19, R0, 0x1, R15 ;  /* 0x0000000100137824 */ /* 0x000fe200078e020f */
[----:B------:R-:W-:Y:S01]  /*0e40*/  STL [R1+0x2c], R15 ;  /* 0x00002c0f01007387 */ /* 0x000fe20000100800 */
[----:B------:R-:W-:-:S02]  /*0e50*/  IMAD R17, R4, 0x10, R3 ;  /* 0x0000001004117824 */ /* 0x000fc400078e0203 */
[----:B------:R-:W-:Y:S01]  /*0e60*/  IMAD.IADD R9, R6, 0x1, R9 ;  /* 0x0000000106097824 */ /* 0x000fe200078e0209 */
[----:B------:R0:W-:Y:S01]  /*0e70*/  STL [R1+0x4], R0 ;  /* 0x0000040001007387 */ /* 0x0001e20000100800 */
[C---:B------:R-:W-:Y:S01]  /*0e80*/  VIADD R227, R19.reuse, 0x8 ;  /* 0x0000000813e37836 */ /* 0x040fe20000000000 */
[----:B------:R-:W-:Y:S01]  /*0e90*/  SEL R186, R186, 0xffffffe0, !P1 ;  /* 0xffffffe0baba7807 */ /* 0x000fe20004800000 */
[----:B------:R-:W-:Y:S01]  /*0ea0*/  VIADD R226, R19, 0x10 ;  /* 0x0000001013e27836 */ /* 0x000fe20000000000 */
[----:B------:R-:W-:Y:S01]  /*0eb0*/  LEA R184, R9, UR41, 0x1 ;  /* 0x0000002909b87c11 */ /* 0x000fe2000f8e08ff */
[C---:B------:R-:W-:Y:S02]  /*0ec0*/  VIADD R224, R19.reuse, 0x20 ;  /* 0x0000002013e07836 */ /* 0x040fe40000000000 */
[C---:B------:R-:W-:Y:S02]  /*0ed0*/  VIADD R223, R19.reuse, 0x28 ;  /* 0x0000002813df7836 */ /* 0x040fe40000000000 */
[----:B------:R-:W-:Y:S01]  /*0ee0*/  IMAD R4, R12, 0x8, R17 ;  /* 0x000000080c047824 */ /* 0x000fe200078e0211 */
[----:B0-----:R-:W-:Y:S01]  /*0ef0*/  SHF.R.S32.HI R0, RZ, 0x1f, R19 ;  /* 0x0000001fff007819 */ /* 0x001fe20000011413 */
[C---:B------:R-:W-:Y:S01]  /*0f00*/  VIADD R225, R19.reuse, 0x18 ;  /* 0x0000001813e17836 */ /* 0x040fe20000000000 */
[----:B------:R-:W-:Y:S01]  /*0f10*/  SHF.R.S32.HI R0, RZ, 0x1f, R226 ;  /* 0x0000001fff007819 */ /* 0x000fe200000114e2 */
[C---:B------:R-:W-:Y:S01]  /*0f20*/  VIADD R221, R19.reuse, 0x38 ;  /* 0x0000003813dd7836 */ /* 0x040fe20000000000 */
[----:B------:R0:W-:Y:S01]  /*0f30*/  STL [R1+0x28], R4 ;  /* 0x0000280401007387 */ /* 0x0001e20000100800 */
[C---:B------:R-:W-:Y:S01]  /*0f40*/  VIADD R220, R19.reuse, 0x40 ;  /* 0x0000004013dc7836 */ /* 0x040fe20000000000 */
[----:B------:R-:W-:Y:S01]  /*0f50*/  SHF.R.S32.HI R0, RZ, 0x1f, R223 ;  /* 0x0000001fff007819 */ /* 0x000fe200000114df */
[----:B------:R-:W-:Y:S01]  /*0f60*/  VIADD R3, R16, 0x180 ;  /* 0x0000018010037836 */ /* 0x000fe20000000000 */
[----:B------:R-:W-:Y:S01]  /*0f70*/  SHF.R.S32.HI R3, RZ, 0x1f, R194 ;  /* 0x0000001fff037819 */ /* 0x000fe200000114c2 */
[C---:B------:R-:W-:Y:S01]  /*0f80*/  VIADD R222, R19.reuse, 0x30 ;  /* 0x0000003013de7836 */ /* 0x040fe20000000000 */
[----:B------:R-:W-:Y:S01]  /*0f90*/  SHF.R.S32.HI R3, RZ, 0x1f, R227 ;  /* 0x0000001fff037819 */ /* 0x000fe200000114e3 */
        /* <DEDUP_REMOVED lines=54> */
[----:B------:R-:W-:Y:S01]  /*1300*/  IMAD.MOV.U32 R6, RZ, RZ, R10 ;  /* 0x000000ffff067224 */ /* 0x000fe200078e000a */
[----:B------:R-:W-:Y:S01]  /*1310*/  SHF.R.S32.HI R0, RZ, 0x1f, R197 ;  /* 0x0000001fff007819 */ /* 0x000fe200000114c5 */
[----:B------:R-:W-:-:S02]  /*1320*/  IMAD.MOV.U32 R2, RZ, RZ, RZ ;  /* 0x000000ffff027224 */ /* 0x000fc400078e00ff */
[----:B------:R-:W-:Y:S02]  /*1330*/  VIADD R229, R16, 0x1c0 ;  /* 0x000001c010e57836 */ /* 0x000fe40000000000 */
[----:B------:R-:W-:-:S07]  /*1340*/  IMAD.IADD R186, R186, 0x1, R185 ;  /* 0x00000001baba7824 */ /* 0x000fce00078e02b9 */
.L_x_4250:
[----:B------:R-:W-:Y:S01]  /*1350*/  ULDC.64 UR6, c[0x0][0xd88] ;  /* 0x0003620000067ab9 */ /* 0x000fe20000000a00 */
[----:B012---:R-:W0:Y:S01]  /*1360*/  LDC.64 R8, c[0x0][0x418] ;  /* 0x00010600ff087b82 */ /* 0x007e220000000a00 */
[----:B------:R-:W-:-:S06]  /*1370*/  UIMAD.WIDE UR6, UR5, 0x4, UR6 ;  /* 0x00000004050678a5 */ /* 0x000fcc000f8e0206 */
[----:B------:R-:W-:Y:S01]  /*1380*/  IMAD.U32 R188, RZ, RZ, UR6 ;  /* 0x00000006ffbc7e24 */ /* 0x000fe2000f8e00ff */
[----:B------:R-:W1:Y:S01]  /*1390*/  LDC R0, c[0x0][0x424] ;  /* 0x00010900ff007b82 */ /* 0x000e620000000800 */
[----:B------:R-:W-:Y:S01]  /*13a0*/  IMAD.U32 R189, RZ, RZ, UR7 ;  /* 0x00000007ffbd7e24 */ /* 0x000fe2000f8e00ff */
[----:B------:R-:W-:-:S04]  /*13b0*/  ULDC.64 UR6, c[0x0][0xb20] ;  /* 0x0002c80000067ab9 */ /* 0x000fc80000000a00 */
[----:B------:R-:W2:Y:S01]  /*13c0*/  LDG.E R188, desc[UR44][R188.64] ;  /* 0x0000002cbcbc7981 */ /* 0x000ea2000c1e1900 */
[----:B------:R-:W-:Y:S01]  /*13d0*/  ISETP.NE.U32.AND P0, PT, RZ, UR6, PT ;  /* 0x00000006ff007c0c */ /* 0x000fe2000bf05070 */
[----:B---3--:R-:W3:Y:S01]  /*13e0*/  LDC R153, c[0x0][0x2f0] ;  /* 0x0000bc00ff997b82 */ /* 0x008ee20000000800 */
[----:B------:R-:W-:Y:S02]  /*13f0*/  IMAD.MOV.U32 R10, RZ, RZ, RZ ;  /* 0x000000ffff0a7224 */ /* 0x000fe400078e00ff */
[----:B------:R-:W-:-:S05]  /*1400*/  ISETP.NE.AND.EX P0, PT, RZ, UR7, PT, P0 ;  /* 0x00000007ff007c0c */ /* 0x000fca000bf05300 */
[----:B----4-:R-:W4:Y:S01]  /*1410*/  LDC R7, c[0x0][0xae8] ;  /* 0x0002ba00ff077b82 */ /* 0x010f220000000800 */
[----:B--2---:R-:W-:-:S07]  /*1420*/  SHF.R.S32.HI R196, RZ, 0x1f, R188 ;  /* 0x0000001fffc47819 */ /* 0x004fce00000114bc */
[----:B------:R-:W-:-:S04]  /*1430*/  @P0 LEA R4, P1, R188, UR6, 0x2 ;  /* 0x00000006bc040c11 */ /* 0x000fc8000f8210ff */
[----:B------:R-:W-:Y:S01]  /*1440*/  @P0 LEA.HI.X R5, R188, UR7, R196, 0x2, P1 ;  /* 0x00000007bc050c11 */ /* 0x000fe200088f14c4 */
[----:B------:R-:W-:Y:S02]  /*1450*/  ULDC.64 UR6, c[0x0][0xb18] ;  /* 0x0002c60000067ab9 */ /* 0x000fe40000000a00 */
[----:B------:R-:W-:Y:S02]  /*1460*/  ISETP.NE.U32.AND P1, PT, RZ, UR6, PT ;  /* 0x00000006ff007c0c */ /* 0x000fe4000bf25070 */
[----:B-----5:R2:W5:Y:S01]  /*1470*/  @P0 LDG.E R10, desc[UR44][R4.64] ;  /* 0x0000002c040a0981 */ /* 0x020562000c1e1900 */
[----:B0-----:R-:W-:Y:S02]  /*1480*/  ISETP.NE.U32.AND P0, PT, R8, RZ, PT ;  /* 0x000000ff0800720c */ /* 0x001fe40003f05070 */
[----:B------:R-:W-:Y:S02]  /*1490*/  ISETP.NE.AND.EX P1, PT, RZ, UR7, PT, P1 ;  /* 0x00000007ff007c0c */ /* 0x000fe4000bf25310 */
[----:B------:R-:W-:-:S04]  /*14a0*/  ISETP.NE.AND.EX P0, PT, R9, RZ, PT, P0 ;  /* 0x000000ff0900720c */ /* 0x000fc80003f05300 */
[----:B-1----:R-:W-:-:S05]  /*14b0*/  SEL R0, R0, 0x1, P0 ;  /* 0x0000000100007807 */ /* 0x002fca0000000000 */
[----:B---3--:R-:W-:Y:S02]  /*14c0*/  IMAD R153, R0, R153, RZ ;  /* 0x0000009900997224 */ /* 0x008fe400078e02ff */
[----:B------:R-:W-:-:S04]  /*14d0*/  @P1 LEA R8, P0, R188, UR6, 0x2 ;  /* 0x00000006bc081c11 */ /* 0x000fc8000f8010ff */
[----:B------:R-:W-:-:S05]  /*14e0*/  @P1 LEA.HI.X R9, R188, UR7, R196, 0x2, P0 ;  /* 0x00000007bc091c11 */ /* 0x000fca00080f14c4 */
[----:B------:R2:W5:Y:S01]  /*14f0*/  @P1 LDG.E R153, desc[UR44][R8.64] ;  /* 0x0000002c08991981 */ /* 0x000562000c1e1900 */
[C---:B------:R-:W-:Y:S01]  /*1500*/  LOP3.LUT R0, R6.reuse, 0xff000000, RZ, 0xc0, !PT ;  /* 0xff00000006007812 */ /* 0x040fe200078ec0ff */
[----:B------:R-:W-:Y:S01]  /*1510*/  UMOV UR42, UR4 ;  /* 0x00000004002a7c82 */ /* 0x000fe20008000000 */
[----:B------:R-:W-:Y:S02]  /*1520*/  LOP3.LUT R3, R6, 0xff0000, RZ, 0xc0, !PT ;  /* 0x00ff000006037812 */ /* 0x000fe400078ec0ff */
[----:B------:R-:W-:Y:S01]  /*1530*/  SHF.R.U32.HI R12, RZ, 0x8, R0 ;  /* 0x00000008ff0c7819 */ /* 0x000fe20000011600 */
[----:B----4-:R-:W-:Y:S06]  /*1540*/  @P1 BRA `(.L_x_4201) ;  /* 0x0000000000241947 */ /* 0x010fec0003800000 */
[----:B------:R-:W-:Y:S02]  /*1550*/  ULDC.64 UR4, c[0x0][0xb00] ;  /* 0x0002c00000047ab9 */ /* 0x000fe40000000a00 */
[----:B------:R-:W-:-:S04]  /*1560*/  ISETP.NE.U32.AND P0, PT, RZ, UR4, PT ;  /* 0x00000004ff007c0c */ /* 0x000fc8000bf05070 */
[----:B------:R-:W-:-:S13]  /*1570*/  ISETP.NE.AND.EX P0, PT, RZ, UR5, PT, P0 ;  /* 0x00000005ff007c0c */ /* 0x000fda000bf05300 */
[----:B------:R-:W-:Y:S05]  /*1580*/  @!P0 BRA `(.L_x_4201) ;  /* 0x0000000000148947 */ /* 0x000fea0003800000 */
[----:B--2---:R-:W0:Y:S02]  /*1590*/  LDC.64 R4, c[0x0][0xb00] ;  /* 0x0002c000ff047b82 */ /* 0x004e240000000a00 */
[----:B0-----:R-:W-:-:S05]  /*15a0*/  IMAD.WIDE R4, R188, 0x4, R4 ;  /* 0x00000004bc047825 */ /* 0x001fca00078e0204 */
[----:B-----5:R-:W2:Y:S04]  /*15b0*/  LDG.E R153, desc[UR44][R4.64] ;  /* 0x0000002c04997981 */ /* 0x020ea8000c1e1900 */
[----:B------:R-:W2:Y:S02]  /*15c0*/  LDG.E R0, desc[UR44][R4.64+0x4] ;  /* 0x0000042c04007981 */ /* 0x000ea4000c1e1900 */
[----:B--2---:R-:W-:-:S07]  /*15d0*/  IMAD.IADD R153, R0, 0x1, -R153 ;  /* 0x0000000100997824 */ /* 0x004fce00078e0a99 */
.L_x_4201:
[----:B------:R-:W-:Y:S01]  /*15e0*/  UISETP.NE.AND UP0, UPT, UR38, 0x1, UPT ;  /* 0x000000012600788c */ /* 0x000fe2000bf05270 */
[----:B-----5:R-:W-:Y:S01]  /*15f0*/  IMAD.IADD R153, R153, 0x1, -R10 ;  /* 0x0000000199997824 */ /* 0x020fe200078e0a0a */
[----:B------:R-:W-:Y:S02]  /*1600*/  LEA.HI R3, R3, R12, RZ, 0x10 ;  /* 0x0000000c03037211 */ /* 0x000fe400078f80ff */
[----:B------:R-:W-:Y:S01]  /*1610*/  LOP3.LUT R189, R6, 0xffff, RZ, 0xc0, !PT ;  /* 0x0000ffff06bd7812 */ /* 0x000fe200078ec0ff */
[----:B------:R-:W-:Y:S01]  /*1620*/  VIADD R0, R153, 0x3f ;  /* 0x0000003f99007836 */ /* 0x000fe20000000000 */
[----:B------:R-:W-:Y:S02]  /*1630*/  PLOP3.LUT P1, PT, PT, PT, UP0, 0x80, 0x0 ;  /* 0x000000000000781c */ /* 0x000fe40003f2f008 */
[----:B------:R-:W-:Y:S02]  /*1640*/  SHF.R.U32.HI R22, RZ, 0x10, R3 ;  /* 0x00000010ff167819 */ /* 0x000fe40000011603 */
[----:B--2---:R-:W-:-:S02]  /*1650*/  SHF.R.S32.HI R5, RZ, 0x1f, R0 ;  /* 0x0000001fff057819 */ /* 0x004fc40000011400 */
[C---:B------:R-:W-:Y:S02]  /*1660*/  ISETP.NE.AND P0, PT, R22.reuse, RZ, PT ;  /* 0x000000ff1600720c */ /* 0x040fe40003f05270 */
[----:B------:R-:W-:Y:S02]  /*1670*/  LEA.HI R5, R5, R0, RZ, 0x6 ;  /* 0x0000000005057211 */ /* 0x000fe400078f30ff */
[----:B------:R-:W-:Y:S02]  /*1680*/  LOP3.LUT R195, R3, 0xff, RZ, 0xc0, !PT ;  /* 0x000000ff03c37812 */ /* 0x000fe400078ec0ff */
[----:B------:R-:W-:Y:S02]  /*1690*/  SEL R10, R22, R7, P0 ;  /* 0x00000007160a7207 */ /* 0x000fe40000000000 */
[----:B------:R-:W-:Y:S01]  /*16a0*/  SHF.R.S32.HI R9, RZ, 0x6, R5 ;  /* 0x00000006ff097819 */ /* 0x000fe20000011405 */
[----:B------:R-:W-:Y:S06]  /*16b0*/  @!P1 BRA `(.L_x_4202) ;  /* 0x0000001c00789947 */ /* 0x000fec0003800000 */
[----:B------:R-:W-:Y:S01]  /*16c0*/  ISETP.GE.AND P0, PT, R153, 0x1, PT ;  /* 0x000000019900780c */ /* 0x000fe20003f06270 */
[----:B------:R-:W-:-:S12]  /*16d0*/  IMAD.MOV.U32 R3, RZ, RZ, RZ ;  /* 0x000000ffff037224 */ /* 0x000fd800078e00ff */
[----:B------:R-:W-:Y:S05]  /*16e0*/  @!P0 BRA `(.L_x_4203) ;  /* 0x0000000000688947 */ /* 0x000fea0003800000 */
        /* <DEDUP_REMOVED lines=26> */
.L_x_4203:
[-C--:B------:R-:W-:Y:S01]  /*1890*/  IMAD R0, R195, R3.reuse, RZ ;  /* 0x00000003c3007224 */ /* 0x080fe200078e02ff */
[----:B------:R-:W-:Y:S01]  /*18a0*/  PLOP3.LUT P0, PT, PT, PT, PT, 0x80, 0x0 ;  /* 0x000000000000781c */ /* 0x000fe20003f0f070 */
[----:B------:R-:W-:Y:S01]  /*18b0*/  IMAD.MOV.U32 R152, RZ, RZ, RZ ;  /* 0x000000ffff987224 */ /* 0x000fe200078e00ff */
[----:B------:R-:W-:Y:S02]  /*18c0*/  CS2R R150, SRZ ;  /* 0x0000000000967805 */ /* 0x000fe4000001ff00 */
[----:B------:R-:W-:Y:S02]  /*18d0*/  CS2R R148, SRZ ;  /* 0x0000000000947805 */ /* 0x000fe4000001ff00 */
[----:B------:R-:W-:Y:S02]  /*18e0*/  VIADDMNMX R3, R0, R3, R9, PT ;  /* 0x0000000300037246 */ /* 0x000fe40003800109 */
[----:B------:R-:W-:Y:S02]  /*18f0*/  CS2R R146, SRZ ;  /* 0x0000000000927805 */ /* 0x000fe4000001ff00 */
        /* <DEDUP_REMOVED lines=15> */
[----:B------:R-:W-:Y:S02]  /*19f0*/  ISETP.LT.AND P1, PT, R0, UR21, PT ;  /* 0x0000001500007c0c */ /* 0x000fe4000bf21270 */
        /* <DEDUP_REMOVED lines=49> */
[----:B------:R-:W0:Y:S01]  /*1d10*/  SHFL.IDX PT, R3, R228, RZ, 0x1f ;  /* 0x00001fffe4037589 */ /* 0x000e2200000e0000 */
[----:B------:R-:W-:Y:S01]  /*1d20*/  UMOV UR9, 0x40000040 ;  /* 0x4000004000097882 */ /* 0x000fe20000000000 */
[----:B------:R-:W-:Y:S01]  /*1d30*/  UMOV UR11, 0x40000040 ;  /* 0x40000040000b7882 */ /* 0x000fe20000000000 */
[----:B------:R-:W-:Y:S01]  /*1d40*/  UMOV UR13, 0x40000040 ;  /* 0x40000040000d7882 */ /* 0x000fe20000000000 */
[----:B------:R-:W-:Y:S01]  /*1d50*/  BAR.SYNC.DEFER_BLOCKING 0xe, 0x100 ;  /* 0x0384000000007b1d */ /* 0x000fe20000010000 */
[----:B------:R-:W-:-:S05]  /*1d60*/  ISETP.NE.AND P0, PT, RZ, UR38, PT ;  /* 0x00000026ff007c0c */ /* 0x000fca000bf05270 */
[----:B------:R-:W-:Y:S01]  /*1d70*/  UMOV UR15, 0x40000040 ;  /* 0x40000040000f7882 */ /* 0x000fe20000000000 */
[----:B------:R-:W-:Y:S01]  /*1d80*/  UMOV UR17, 0x40000040 ;  /* 0x4000004000117882 */ /* 0x000fe20000000000 */
[----:B------:R-:W-:Y:S01]  /*1d90*/  UMOV UR19, 0x40000040 ;  /* 0x4000004000137882 */ /* 0x000fe20000000000 */
[----:B------:R-:W-:Y:S01]  /*1da0*/  UMOV UR7, 0x40000040 ;  /* 0x4000004000077882 */ /* 0x000fe20000000000 */
[----:B0-----:R-:W-:Y:S01]  /*1db0*/  R2UR UR4, R3 ;  /* 0x00000000030472ca */ /* 0x001fe200000e0000 */
[----:B------:R-:W-:Y:S01]  /*1dc0*/  IMAD.MOV.U32 R3, RZ, RZ, 0x1 ;  /* 0x00000001ff037424 */ /* 0x000fe200078e00ff */
[----:B------:R-:W-:-:S04]  /*1dd0*/  WARPGROUP.ARRIVE ;  /* 0x00000000000079c5 */ /* 0x000fc80000000000 */
[----:B------:R-:W-:-:S04]  /*1de0*/  SEL R3, R3, 0x2, !P0 ;  /* 0x0000000203037807 */ /* 0x000fc80004000000 */
[----:B------:R-:W-:-:S03]  /*1df0*/  LOP3.LUT R3, R3, 0x1, RZ, 0xfc, !PT ;  /* 0x0000000103037812 */ /* 0x000fc600078efcff */
[----:B------:R-:W-:Y:S01]  /*1e00*/  ULEA.HI UR5, UR4, UR4, URZ, 0x1 ;  /* 0x0000000404057291 */ /* 0x000fe2000f8f083f */
[----:B------:R-:W-:-:S03]  /*1e10*/  ISETP.NE.AND P1, PT, R3, 0x3, PT ;  /* 0x000000030300780c */ /* 0x000fc60003f25270 */
[----:B------:R-:W-:-:S04]  /*1e20*/  ULOP3.LUT UR5, UR5, 0x1fffe, URZ, 0xc0, !UPT ;  /* 0x0001fffe05057892 */ /* 0x000fc8000f8ec03f */
[----:B------:R-:W-:Y:S02]  /*1e30*/  UIADD3 UR5, UR4, -UR5, URZ ;  /* 0x8000000504057290 */ /* 0x000fe4000fffe03f */
[----:B------:R-:W-:Y:S02]  /*1e40*/  UIADD3 UR4, UR41, 0x36400, URZ ;  /* 0x0003640029047890 */ /* 0x000fe4000fffe03f */
[----:B------:R-:W-:Y:S02]  /*1e50*/  ULEA UR5, UR5, UR41, 0xf ;  /* 0x0000002905057291 */ /* 0x000fe4000f8e783f */
[----:B------:R-:W-:Y:S02]  /*1e60*/  USHF.R.U32.HI UR4, URZ, 0x4, UR4 ;  /* 0x000000043f047899 */ /* 0x000fe40008011604 */
[----:B------:R-:W-:Y:S02]  /*1e70*/  UIADD3 UR5, UR5, 0x400, URZ ;  /* 0x0000040005057890 */ /* 0x000fe4000fffe03f */
[----:B------:R-:W-:-:S02]  /*1e80*/  ULOP3.LUT UR4, UR4, 0x3fff, URZ, 0xc0, !UPT ;  /* 0x00003fff04047892 */ /* 0x000fc4000f8ec03f */
[----:B------:R-:W-:Y:S02]  /*1e90*/  USHF.R.U32.HI UR5, URZ, 0x4, UR5 ;  /* 0x000000043f057899 */ /* 0x000fe40008011605 */
[----:B------:R-:W-:Y:S02]  /*1ea0*/  ULOP3.LUT UR8, UR4, 0x10000, URZ, 0xfc, !UPT ;  /* 0x0001000004087892 */ /* 0x000fe4000f8efc3f */
[----:B------:R-:W-:Y:S02]  /*1eb0*/  ULOP3.LUT UR5, UR5, 0x3fff, URZ, 0xc0, !UPT ;  /* 0x00003fff05057892 */ /* 0x000fe4000f8ec03f */
[----:B------:R-:W-:Y:S02]  /*1ec0*/  UIADD3 UR12, UR8, 0x2, URZ ;  /* 0x00000002080c7890 */ /* 0x000fe4000fffe03f */
[----:B------:R-:W-:Y:S02]  /*1ed0*/  ULOP3.LUT UR20, UR5, 0x2000000, URZ, 0xfc, !UPT ;  /* 0x0200000005147892 */ /* 0x000fe4000f8efc3f */
[----:B------:R-:W-:-:S02]  /*1ee0*/  UIADD3 UR16, UR8, 0x4, URZ ;  /* 0x0000000408107890 */ /* 0x000fc4000fffe03f */
[----:B------:R-:W-:Y:S02]  /*1ef0*/  ULEA UR10, UR36, UR20, 0xc ;  /* 0x00000014240a7291 */ /* 0x000fe4000f8e603f */
[----:B------:R-:W-:Y:S02]  /*1f00*/  UIADD3 UR4, UR8, 0x6, URZ ;  /* 0x0000000608047890 */ /* 0x000fe4000fffe03f */
[----:B------:R-:W-:Y:S02]  /*1f10*/  UIADD3 UR14, UR10, 0x80, URZ ;  /* 0x000000800a0e7890 */ /* 0x000fe4000fffe03f */
[----:B------:R-:W-:Y:S02]  /*1f20*/  UIADD3 UR18, UR10, 0x100, URZ ;  /* 0x000001000a127890 */ /* 0x000fe4000fffe03f */
[----:B------:R-:W-:Y:S02]  /*1f30*/  UIADD3 UR6, UR10, 0x180, URZ ;  /* 0x000001800a067890 */ /* 0x000fe4000fffe03f */
[----:B------:R-:W-:Y:S01]  /*1f40*/  HGMMA.64x256x16.F32.BF16 R24, gdesc[UR8].tnspB, RZ, !UPT, gsb0 ;  /* 0x43e00000081879f0 */ /* 0x000fe2000c0018ff */
[----:B------:R-:W-:-:S02]  /*1f50*/  UMOV UR5, 0x40000040 ;  /* 0x4000004000057882 */ /* 0x000fc40000000000 */
        /* <DEDUP_REMOVED lines=16> */
.L_x_4205:
[----:B------:R-:W-:-:S04]  /*2060*/  ULEA UR6, UR36, UR41, 0x3 ;  /* 0x0000002924067291 */ /* 0x000fc8000f8e183f */
[----:B------:R-:W-:-:S04]  /*2070*/  UIADD3 UR6, UR6, 0x38860, URZ ;  /* 0x0003886006067890 */ /* 0x000fc8000fffe03f */
[----:B------:R-:W-:-:S09]  /*2080*/  UPRMT UR6, UR40, 0x654, UR6 ;  /* 0x0000065428067896 */ /* 0x000fd20008000006 */
[----:B------:R-:W-:Y:S01]  /*2090*/  SYNCS.ARRIVE.TRANS64.RED.A1T0 RZ, [UR6], RZ ;  /* 0x000000ffffff79a7 */ /* 0x000fe20008100406 */
[----:B------:R-:W-:-:S06]  /*20a0*/  UIADD3 UR6, UR21, -0x2, URZ ;  /* 0xfffffffe15067890 */ /* 0x000fcc000fffe03f */
[----:B------:R-:W-:-:S13]  /*20b0*/  ISETP.LE.AND P0, PT, R0, UR6, PT ;  /* 0x0000000600007c0c */ /* 0x000fda000bf03270 */
[----:B------:R-:W-:Y:S05]  /*20c0*/  @!P0 BRA `(.L_x_4206) ;  /* 0x0000000800b48947 */ /* 0x000fea0003800000 */
[----:B------:R-:W-:-:S05]  /*20d0*/  UMOV UR21, UR6 ;  /* 0x0000000600157c82 */ /* 0x000fca0008000000 */
.L_x_4208:
[----:B------:R-:W-:Y:S01]  /*20e0*/  BAR.SYNC.DEFER_BLOCKING 0xe, 0x100 ;  /* 0x0384000000007b1d */ /* 0x000fe20000010000 */
[----:B------:R-:W-:Y:S01]  /*20f0*/  IMAD.U32 R4, RZ, RZ, UR36 ;  /* 0x00000024ff047e24 */ /* 0x000fe2000f8e00ff */
[----:B------:R-:W-:Y:S01]  /*2100*/  UIADD3 UR36, UR36, 0x1, URZ ;  /* 0x0000000124247890 */ /* 0x000fe2000fffe03f */
[----:B------:R-:W-:Y:S01]  /*2110*/  ISETP.LT.AND P0, PT, R0, UR21, PT ;  /* 0x0000001500007c0c */ /* 0x000fe2000bf01270 */
[----:B------:R-:W-:Y:S01]  /*2120*/  UIADD3 UR21, UR21, -0x1, URZ ;  /* 0xffffffff15157890 */ /* 0x000fe2000fffe03f */
        /* <DEDUP_REMOVED lines=10> */
[----:B------:R-:W-:Y:S02]  /*21d0*/  UIADD3 UR18, UR10, 0x100, URZ ;  /* 0x000001000a127890 */ /* 0x000fe4000fffe03f */
[----:B------:R-:W-:Y:S01]  /*21e0*/  UIADD3 UR6, UR10, 0x180, URZ ;  /* 0x000001800a067890 */ /* 0x000fe2000fffe03f */
        /* <DEDUP_REMOVED lines=143> */
[----:B------:R-:W-:Y:S01]  /*2ae0*/  HGMMA.64x256x16.F32.BF16 R24, gdesc[UR4].tnspB, R24, gsb0 ;  /* 0x43e00000041879f0 */ /* 0x000fe20008001818 */
[----:B------:R-:W-:-:S06]  /*2af0*/  USEL UR6, URZ, 0x1, UP0 ;  /* 0x000000013f067887 */ /* 0x000fcc0008000000 */
[----:B------:R-:W-:Y:S01]  /*2b00*/  LOP3.LUT R2, R2, UR6, RZ, 0x3c, !PT ;  /* 0x0000000602027c12 */ /* 0x000fe2000f8e3cff */
[----:B------:R-:W-:Y:S02]  /*2b10*/  WARPGROUP.DEPBAR.LE gsb0, 0x0 ;  /* 0x00008000000079c5 */ /* 0x000fe40000010000 */
[----:B------:R-:W-:Y:S06]  /*2b20*/  BAR.ARV 0xf, 0x100 ;  /* 0x03c4000000007b1d */ /* 0x000fec0000002000 */
[----:B------:R-:W-:Y:S05]  /*2b30*/  @!P1 BRA `(.L_x_4207) ;  /* 0x0000000000049947 */ /* 0x000fea0003800000 */
[----:B------:R-:W-:Y:S01]  /*2b40*/  BPT.TRAP 0x1 ;  /* 0x000000040000795c */ /* 0x000fe20000300000 */
.L_x_4207:
[----:B------:R-:W-:-:S04]  /*2b50*/  ULEA UR6, UR36, UR41, 0x3 ;  /* 0x0000002924067291 */ /* 0x000fc8000f8e183f */
[----:B------:R-:W-:-:S04]  /*2b60*/  UIADD3 UR6, UR6, 0x38860, URZ ;  /* 0x0003886006067890 */ /* 0x000fc8000fffe03f */
[----:B------:R-:W-:-:S09]  /*2b70*/  UPRMT UR6, UR40, 0x654, UR6 ;  /* 0x0000065428067896 */ /* 0x000fd20008000006 */
[----:B------:R-:W-:Y:S01]  /*2b80*/  SYNCS.ARRIVE.TRANS64.RED.A1T0 RZ, [UR6], RZ ;  /* 0x000000ffffff79a7 */ /* 0x000fe20008100406 */
[----:B------:R-:W-:Y:S05]  /*2b90*/  @P0 BRA `(.L_x_4208) ;  /* 0xfffffff400500947 */ /* 0x000fea000383ffff */
.L_x_4206:
[----:B------:R-:W-:Y:S01]  /*2ba0*/  BAR.SYNC.DEFER_BLOCKING 0xe, 0x100 ;  /* 0x0384000000007b1d */ /* 0x000fe20000010000 */
[----:B------:R-:W-:Y:S01]  /*2bb0*/  IMAD.U32 R0, RZ, RZ, UR36 ;  /* 0x00000024ff007e24 */ /* 0x000fe2000f8e00ff */
[----:B------:R-:W-:Y:S01]  /*2bc0*/  UIADD3 UR36, UR36, 0x1, URZ ;  /* 0x0000000124247890 */ /* 0x000fe2000fffe03f */
[----:B------:R-:W-:Y:S01]  /*2bd0*/  PLOP3.LUT P0, PT, PT, PT, PT, 0x8, 0x0 ;  /* 0x000000000000781c */ /* 0x000fe20003f0e170 */
[----:B------:R-:W-:Y:S02]  /*2be0*/  IMAD.MOV.U32 R152, RZ, RZ, RZ ;  /* 0x000000ffff987224 */ /* 0x000fe400078e00ff */
        /* <DEDUP_REMOVED lines=136> */
[----:B------:R-:W-:Y:S01]  /*3470*/  IMAD.MOV.U32 R3, RZ, RZ, RZ ;  /* 0x000000ffff037224 */ /* 0x000fe200078e00ff */
[----:B------:R-:W-:Y:S06]  /*3480*/  BAR.ARV 0xf, 0x100 ;  /* 0x03c4000000007b1d */ /* 0x000fec0000002000 */
[----:B------:R-:W-:Y:S05]  /*3490*/  BRA `(.L_x_4204) ;  /* 0x0000006800907947 */ /* 0x000fea0003800000 */
.L_x_4202:
[----:B------:R-:W-:Y:S01]  /*34a0*/  ISETP.GE.AND P0, PT, R153, 0x1, PT ;  /* 0x000000019900780c */ /* 0x000fe20003f06270 */
[----:B------:R-:W-:-:S12]  /*34b0*/  IMAD.MOV.U32 R23, RZ, RZ, RZ ;  /* 0x000000ffff177224 */ /* 0x000fd800078e00ff */
[----:B------:R-:W-:Y:S05]  /*34c0*/  @!P0 BRA `(.L_x_4209) ;  /* 0x0000000000688947 */ /* 0x000fea0003800000 */
[-C--:B------:R-:W-:Y:S02]  /*34d0*/  IABS R0, R10.reuse ;  /* 0x0000000a00007213 */ /* 0x080fe40000000000 */
[----:B------:R-:W-:Y:S02]  /*34e0*/  IADD3 R3, R9, -0x1, R10 ;  /* 0xffffffff09037810 */ /* 0x000fe40007ffe00a */
[----:B------:R-:W0:Y:S01]  /*34f0*/  I2F.RP R6, R0 ;  /* 0x0000000000067306 */ /* 0x000e220000209400 */
[----:B------:R-:W-:-:S05]  /*3500*/  IABS R8, R10 ;  /* 0x0000000a00087213 */ /* 0x000fca0000000000 */
[----:B------:R-:W-:Y:S02]  /*3510*/  IMAD.MOV R8, RZ, RZ, -R8 ;  /* 0x000000ffff087224 */ /* 0x000fe400078e0a08 */
[----:B0-----:R-:W0:Y:S02]  /*3520*/  MUFU.RCP R6, R6 ;  /* 0x0000000600067308 */ /* 0x001e240000001000 */
[----:B0-----:R-:W-:Y:S01]  /*3530*/  VIADD R4, R6, 0xffffffe ;  /* 0x0ffffffe06047836 */ /* 0x001fe20000000000 */
[----:B------:R-:W-:Y:S02]  /*3540*/  IABS R6, R3 ;  /* 0x0000000300067213 */ /* 0x000fe40000000000 */
[----:B------:R-:W-:-:S03]  /*3550*/  LOP3.LUT R3, R3, R10, RZ, 0x3c, !PT ;  /* 0x0000000a03037212 */ /* 0x000fc600078e3cff */
[----:B------:R0:W1:Y:S01]  /*3560*/  F2I.FTZ.U32.TRUNC.NTZ R5, R4 ;  /* 0x0000000400057305 */ /* 0x000062000021f000 */
[----:B------:R-:W-:Y:S01]  /*3570*/  ISETP.GE.AND P2, PT, R3, RZ, PT ;  /* 0x000000ff0300720c */ /* 0x000fe20003f46270 */
        /* <DEDUP_REMOVED lines=15> */
.L_x_4209:
        /* <DEDUP_REMOVED lines=100> */
.L_x_4210:
        /* <DEDUP_REMOVED lines=12> */
.L_x_4339:
[----:B------:R-:W-:Y:S05]  /*3d70*/  @!P0 BRA `(.L_x_4212) ;  /* 0x0000000000048947 */ /* 0x000fea0003800000 */
[----:B------:R-:W-:Y:S01]  /*3d80*/  BPT.TRAP 0x1 ;  /* 0x000000040000795c */ /* 0x000fe20000300000 */
.L_x_4212:
[----:B------:R-:W-:Y:S01]  /*3d90*/  IMAD.U32 R5, RZ, RZ, UR36 ;  /* 0x00000024ff057e24 */ /* 0x000fe2000f8e00ff */
[----:B------:R-:W-:-:S04]  /*3da0*/  SHF.L.U32 R4, R2, 0x1f, RZ ;  /* 0x0000001f02047819 */ /* 0x000fc800000006ff */
[----:B------:R-:W-:-:S04]  /*3db0*/  LEA R5, R5, UR41, 0x3 ;  /* 0x0000002905057c11 */ /* 0x000fc8000f8e18ff */
[----:B------:R1:W2:Y:S01]  /*3dc0*/  SYNCS.PHASECHK.TRANS64.TRYWAIT P1, [R5+URZ+0x38830], R4 ;  /* 0x03883004050075a7 */ /* 0x0002a2000802017f */
[----:B------:R-:W-:Y:S05]  /*3dd0*/  @!P0 BRA `(.L_x_4213) ;  /* 0x0000000000048947 */ /* 0x000fea0003800000 */
[----:B------:R-:W-:Y:S01]  /*3de0*/  BPT.TRAP 0x1 ;  /* 0x000000040000795c */ /* 0x000fe20000300000 */
.L_x_4213:
[----:B--2---:R-:W-:Y:S05]  /*3df0*/  @P1 BRA `(.L_x_4214) ;  /* 0x0000000000081947 */ /* 0x004fea0003800000 */
[----:B------:R-:W2:Y:S02]  /*3e00*/  SYNCS.PHASECHK.TRANS64.TRYWAIT P1, [R5+URZ+0x38830], R4 ;  /* 0x03883004050075a7 */ /* 0x000ea4000802017f */
[----:B--2---:R-:W-:Y:S05]  /*3e10*/  @!P1 BRA `(.L_x_4215) ;  /* 0x0000011000d09947 */ /* 0x004fea0003800000 */
.L_x_4214:
        /* <DEDUP_REMOVED lines=15> */
[----:B------:R-:W-:Y:S01]  /*3f10*/  UMOV UR15, 0x40000040 ;  /* 0x40000040000f7882 */ /* 0x000fe20000000000 */
[----:B------:R-:W-:-:S02]  /*3f20*/  UMOV UR13, 0x40000040 ;  /* 0x40000040000d7882 */ /* 0x000fc40000000000 */
[----:B------:R-:W-:Y:S02]  /*3f30*/  ULEA UR6, UR36, UR6, 0x9 ;  /* 0x0000000624067291 */ /* 0x000fe4000f8e483f */
[----:B------:R-:W-:Y:S02]  /*3f40*/  ULOP3.LUT UR4, UR4, 0x10000, URZ, 0xfc, !UPT ;  /* 0x0001000004047892 */ /* 0x000fe4000f8efc3f */
[----:B------:R-:W-:Y:S02]  /*3f50*/  UIADD3 UR10, UR6, 0x2, URZ ;  /* 0x00000002060a7890 */ /* 0x000fe4000fffe03f */
[----:B------:R-:W-:Y:S02]  /*3f60*/  UIADD3 UR8, UR4, 0x2, URZ ;  /* 0x0000000204087890 */ /* 0x000fe4000fffe03f */
[----:B------:R-:W-:Y:S02]  /*3f70*/  UIADD3 UR14, UR6, 0x4, URZ ;  /* 0x00000004060e7890 */ /* 0x000fe4000fffe03f */
[----:B------:R-:W-:-:S02]  /*3f80*/  UIADD3 UR12, UR4, 0x4, URZ ;  /* 0x00000004040c7890 */ /* 0x000fc4000fffe03f */
[----:B------:R-:W-:Y:S01]  /*3f90*/  HGMMA.64x64x16.F32.BF16 R24, gdesc[UR4], RZ, !UPT, gsb0 ;  /* 0x00e00000041879f0 */ /* 0x000fe2000c0018ff */
[----:B------:R-:W-:Y:S02]  /*3fa0*/  UIADD3 UR18, UR6, 0x6, URZ ;  /* 0x0000000606127890 */ /* 0x000fe4000fffe03f */
        /* <DEDUP_REMOVED lines=13> */
[----:B------:R-:W0:Y:S02]  /*4080*/  SYNCS.PHASECHK.TRANS64.TRYWAIT P1, [UR41+0x38810], R3 ;  /* 0x03881003ff0075a7 */ /* 0x000e240008020169 */
[----:B0-----:R-:W-:Y:S05]  /*4090*/  @!P1 BRA `(.L_x_4216) ;  /* 0x0000011000449947 */ /* 0x001fea0003800000 */
.L_x_4340:
[----:B------:R-:W-:Y:S05]  /*40a0*/  @!P0 BRA `(.L_x_4217) ;  /* 0x0000000000048947 */ /* 0x000fea0003800000 */
[----:B------:R-:W-:Y:S01]  /*40b0*/  BPT.TRAP 0x1 ;  /* 0x000000040000795c */ /* 0x000fe20000300000 */
.L_x_4217:
[----:B------:R3:W4:Y:S01]  /*40c0*/  SYNCS.PHASECHK.TRANS64.TRYWAIT P1, [R5+URZ+0x38850], R4 ;  /* 0x03885004050075a7 */ /* 0x000722000802017f */
[----:B------:R-:W-:Y:S05]  /*40d0*/  @!P0 BRA `(.L_x_4218) ;  /* 0x0000000000048947 */ /* 0x000fea0003800000 */
[----:B------:R-:W-:Y:S01]  /*40e0*/  BPT.TRAP 0x1 ;  /* 0x000000040000795c */ /* 0x000fe20000300000 */
.L_x_4218:
[----:B----4-:R-:W-:Y:S05]  /*40f0*/  @P1 BRA `(.L_x_4219) ;  /* 0x0000000000081947 */ /* 0x010fea0003800000 */
[----:B------:R-:W4:Y:S02]  /*4100*/  SYNCS.PHASECHK.TRANS64.TRYWAIT P1, [R5+URZ+0x38850], R4 ;  /* 0x03885004050075a7 */ /* 0x000f24000802017f */
[----:B----4-:R-:W-:Y:S05]  /*4110*/  @!P1 BRA `(.L_x_4220) ;  /* 0x00000110003c9947 */ /* 0x010fea0003800000 */
.L_x_4219:
[----:B------:R-:W-:Y:S01]  /*4120*/  UIADD3 UR4, UR41, 0x400, URZ ;  /* 0x0000040029047890 */ /* 0x000fe2000fffe03f */
[----:B------:R-:W-:Y:S01]  /*4130*/  WARPGROUP.ARRIVE ;  /* 0x00000000000079c5 */ /* 0x000fe20000000000 */
[----:B------:R-:W-:-:S05]  /*4140*/  UIADD3 UR5, UR41, 0x26400, URZ ;  /* 0x0002640029057890 */ /* 0x000fca000fffe03f */
[----:B0-----:R-:W0:Y:S01]  /*4150*/  S2R R3, SR_TID.X ;  /* 0x0000000000037919 */ /* 0x001e220000002100 */
[----:B------:R-:W-:Y:S02]  /*4160*/  USHF.R.U32.HI UR4, URZ, 0x4, UR4 ;  /* 0x000000043f047899 */ /* 0x000fe40008011604 */
[----:B------:R-:W-:Y:S02]  /*4170*/  USHF.R.U32.HI UR5, URZ, 0x4, UR5 ;  /* 0x000000043f057899 */ /* 0x000fe40008011605 */
[----:B------:R-:W-:Y:S02]  /*4180*/  ULOP3.LUT UR4, UR4, 0x3fff, URZ, 0xc0, !UPT ;  /* 0x00003fff04047892 */ /* 0x000fe4000f8ec03f */
[----:B------:R-:W-:Y:S02]  /*4190*/  ULOP3.LUT UR5, UR5, 0x3fff, URZ, 0xc0, !UPT ;  /* 0x00003fff05057892 */ /* 0x000fe4000f8ec03f */
[----:B------:R-:W-:Y:S02]  /*41a0*/  ULOP3.LUT UR4, UR4, 0x10000, URZ, 0xfc, !UPT ;  /* 0x0001000004047892 */ /* 0x000fe4000f8efc3f */
[----:B------:R-:W-:-:S02]  /*41b0*/  ULOP3.LUT UR6, UR5, 0x10000, URZ, 0xfc, !UPT ;  /* 0x0001000005067892 */ /* 0x000fc4000f8efc3f */
[----:B------:R-:W-:Y:S01]  /*41c0*/  ULEA UR5, UR36, UR4, 0xc ;  /* 0x0000000424057291 */ /* 0x000fe2000f8e603f */
[----:B------:R-:W-:Y:S01]  /*41d0*/  UMOV UR21, 0x40000040 ;  /* 0x4000004000157882 */ /* 0x000fe20000000000 */
[----:B------:R-:W-:Y:S01]  /*41e0*/  UMOV UR23, 0x40000040 ;  /* 0x4000004000177882 */ /* 0x000fe20000000000 */
[----:B------:R-:W-:Y:S02]  /*41f0*/  UIADD3 UR14, UR6, 0x800, URZ ;  /* 0x00000800060e7890 */ /* 0x000fe4000fffe03f */
[----:B------:R-:W-:Y:S02]  /*4200*/  UMOV UR20, UR6 ;  /* 0x0000000600147c82 */ /* 0x000fe40008000000 */
[----:B------:R-:W-:Y:S01]  /*4210*/  UMOV UR22, UR5 ;  /* 0x0000000500167c82 */ /* 0x000fe20008000000 */
[----:B------:R-:W-:Y:S01]  /*4220*/  UIADD3 UR15, UR5, 0x800, URZ ;  /* 0x00000800050f7890 */ /* 0x000fe2000fffe03f */
[----:B------:R-:W-:Y:S01]  /*4230*/  HGMMA.64x64x16.F32.BF16 R24, gdesc[UR20], R24, gsb0 ;  /* 0x00e00000141879f0 */ /* 0x000fe20008001818 */
[----:B------:R-:W-:-:S02]  /*4240*/  UIADD3 UR20, UR6, 0x2, URZ ;  /* 0x0000000206147890 */ /* 0x000fc4000fffe03f */
[----:B------:R-:W-:Y:S01]  /*4250*/  UIADD3 UR22, UR5, 0x2, URZ ;  /* 0x0000000205167890 */ /* 0x000fe2000fffe03f */
[----:B------:R-:W-:Y:S01]  /*4260*/  UMOV UR21, 0x40000040 ;  /* 0x4000004000157882 */ /* 0x000fe20000000000 */
[----:B------:R-:W-:Y:S01]  /*4270*/  UMOV UR23, 0x40000040 ;  /* 0x4000004000177882 */ /* 0x000fe20000000000 */
[----:B0-----:R-:W-:-:S06]  /*4280*/  SHF.R.U32.HI R3, RZ, 0x7, R3 ;  /* 0x00000007ff037819 */ /* 0x001fcc0000011603 */
[----:B------:R-:W0:Y:S02]  /*4290*/  SHFL.IDX PT, R3, R3, RZ, 0x1f ;  /* 0x00001fff03037589 */ /* 0x000e2400000e0000 */
[----:B0-----:R-:W-:-:S13]  /*42a0*/  R2UR UR7, R3 ;  /* 0x00000000030772ca */ /* 0x001fda00000e0000 */
[----:B------:R-:W-:-:S03]  /*42b0*/  UISETP.GT.AND UP0, UPT, UR7, 0x7f, UPT ;  /* 0x0000007f0700788c */ /* 0x000fc6000bf04270 */
[----:B------:R-:W-:Y:S01]  /*42c0*/  UMOV UR7, 0x4 ;  /* 0x0000000400077882 */ /* 0x000fe20000000000 */
[----:B------:R-:W-:Y:S02]  /*42d0*/  USEL UR11, URZ, 0x2, !UP0 ;  /* 0x000000023f0b7887 */ /* 0x000fe4000c000000 */
[----:B------:R-:W-:Y:S02]  /*42e0*/  USEL UR10, UR7, 0x2, UP0 ;  /* 0x00000002070a7887 */ /* 0x000fe40008000000 */
[----:B------:R-:W-:Y:S01]  /*42f0*/  USEL UR7, UR7, 0x6, !UP0 ;  /* 0x0000000607077887 */ /* 0x000fe2000c000000 */
[----:B------:R-:W-:Y:S02]  /*4300*/  WARPGROUP.DEPBAR.LE gsb0, 0x0 ;  /* 0x00008000000079c5 */ /* 0x000fe40000010000 */
[----:B------:R-:W-:-:S06]  /*4310*/  WARPGROUP.ARRIVE ;  /* 0x00000000000079c5 */ /* 0x000fcc0000000000 */
[----:B------:R-:W-:Y:S01]  /*4320*/  HGMMA.64x64x16.F32.BF16 R24, gdesc[UR20], R24, gsb0 ;  /* 0x00e00000141879f0 */ /* 0x000fe20008001818 */
[----:B------:R-:W-:Y:S02]  /*4330*/  UIADD3 UR20, UR6, 0x4, URZ ;  /* 0x0000000406147890 */ /* 0x000fe4000fffe03f */
[----:B------:R-:W-:Y:S01]  /*4340*/  UIADD3 UR22, UR5, 0x4, URZ ;  /* 0x0000000405167890 */ /* 0x000fe2000fffe03f */
[----:B------:R-:W-:Y:S01]  /*4350*/  UMOV UR21, 0x40000040 ;  /* 0x4000004000157882 */ /* 0x000fe20000000000 */
[----:B------:R-:W-:Y:S01]  /*4360*/  UMOV UR23, 0x40000040 ;  /* 0x4000004000177882 */ /* 0x000fe20000000000 */
        /* <DEDUP_REMOVED lines=94> */
[----:B------:R-:W-:Y:S02]  /*4950*/  UIADD3 UR20, UR11, UR14, URZ ;  /* 0x0000000e0b147290 */ /* 0x000fe4000fffe03f */
[----:B------:R-:W-:Y:S01]  /*4960*/  UIADD3 UR22, UR11, UR15, URZ ;  /* 0x0000000f0b167290 */ /* 0x000fe2000fffe03f */
        /* <DEDUP_REMOVED lines=16> */
[----:B------:R-:W-:Y:S01]  /*4a70*/  UMOV UR14, 0x28 ;  /* 0x00000028000e7882 */ /* 0x000fe20000000000 */
[----:B------:R-:W-:Y:S01]  /*4a80*/  UMOV UR15, 0xa00 ;  /* 0x00000a00000f7882 */ /* 0x000fe20000000000 */
[----:B------:R-:W-:Y:S02]  /*4a90*/  USEL UR14, UR14, 0x26, UP0 ;  /* 0x000000260e0e7887 */ /* 0x000fe40008000000 */
[----:B------:R-:W-:-:S02]  /*4aa0*/  USEL UR15, UR15, 0x980, UP0 ;  /* 0x000009800f0f7887 */ /* 0x000fc40008000000 */
[----:B------:R-:W-:Y:S02]  /*4ab0*/  ULOP3.LUT UR14, UR14, 0x6, URZ, 0xc0, !UPT ;  /* 0x000000060e0e7892 */ /* 0x000fe4000f8ec03f */
[----:B------:R-:W-:Y:S01]  /*4ac0*/  ULOP3.LUT UR15, UR15, 0xa00, URZ, 0xc0, !UPT ;  /* 0x00000a000f0f7892 */ /* 0x000fe2000f8ec03f */
[----:B------:R-:W-:Y:S02]  /*4ad0*/  WARPGROUP.DEPBAR.LE gsb0, 0x0 ;  /* 0x00008000000079c5 */ /* 0x000fe40000010000 */
[----:B------:R-:W-:-:S06]  /*4ae0*/  WARPGROUP.ARRIVE ;  /* 0x00000000000079c5 */ /* 0x000fcc0000000000 */
[----:B------:R-:W-:Y:S01]  /*4af0*/  HGMMA.64x64x16.F32.BF16 R24, gdesc[UR20], R24, gsb0 ;  /* 0x00e00000141879f0 */ /* 0x000fe20008001818 */
[----:B------:R-:W-:Y:S02]  /*4b00*/  UIADD3 UR20, UR14, UR15, UR6 ;  /* 0x0000000f0e147290 */ /* 0x000fe4000fffe006 */
[----:B------:R-:W-:Y:S01]  /*4b10*/  UIADD3 UR22, UR14, UR15, UR5 ;  /* 0x0000000f0e167290 */ /* 0x000fe2000fffe005 */
[----:B------:R-:W-:Y:S01]  /*4b20*/  UMOV UR21, 0x40000040 ;  /* 0x4000004000157882 */ /* 0x000fe20000000000 */
[----:B------:R-:W-:Y:S01]  /*4b30*/  UMOV UR23, 0x40000040 ;  /* 0x4000004000177882 */ /* 0x000fe20000000000 */
[----:B------:R-:W-:Y:S02]  /*4b40*/  UIADD3 UR14, UR6, 0xa00, URZ ;  /* 0x00000a00060e7890 */ /* 0x000fe4000fffe03f */
[----:B------:R-:W-:Y:S01]  /*4b50*/  UIADD3 UR15, UR5, 0xa00, URZ ;  /* 0x00000a00050f7890 */ /* 0x000fe2000fffe03f */
        /* <DEDUP_REMOVED lines=86> */
[----:B------:R-:W-:Y:S02]  /*50c0*/  UMOV UR10, 0x1000 ;  /* 0x00001000000a7882 */ /* 0x000fe40000000000 */
[----:B------:R-:W-:-:S04]  /*50d0*/  USEL UR10, UR10, 0xf80, UP0 ;  /* 0x00000f800a0a7887 */ /* 0x000fc80008000000 */
[----:B------:R-:W-:Y:S01]  /*50e0*/  ULOP3.LUT UR10, UR10, 0x1e00, URZ, 0xc0, !UPT ;  /* 0x00001e000a0a7892 */ /* 0x000fe2000f8ec03f */
        /* <DEDUP_REMOVED lines=17> */
[----:B------:R-:W-:Y:S02]  /*5200*/  WARPGROUP.DEPBAR.LE gsb0, 0x0 ;  /* 0x00008000000079c5 */ /* 0x000fe40000010000 */
[----:B------:R-:W-:-:S06]  /*5210*/  WARPGROUP.ARRIVE ;  /* 0x00000000000079c5 */ /* 0x000fcc0000000000 */
[----:B------:R-:W-:Y:S03]  /*5220*/  HGMMA.64x64x16.F32.BF16 R24, gdesc[UR20], R24, gsb0 ;  /* 0x00e00000141879f0 */ /* 0x000fe60008001818 */
[----:B------:R-:W-:Y:S02]  /*5230*/  WARPGROUP.DEPBAR.LE gsb0, 0x0 ;  /* 0x00008000000079c5 */ /* 0x000fe40000010000 */
[----:B------:R-:W-:Y:S05]  /*5240*/  @!P0 BRA `(.L_x_4221) ;  /* 0x0000000000048947 */ /* 0x000fea0003800000 */
[----:B------:R-:W-:Y:S01]  /*5250*/  BPT.TRAP 0x1 ;  /* 0x000000040000795c */ /* 0x000fe20000300000 */
.L_x_4221:
[----:B------:R-:W5:Y:S01]  /*5260*/  LDL R6, [R1+0x4] ;  /* 0x0000040001067983 */ /* 0x000f620000100800 */
[----:B------:R-:W-:Y:S01]  /*5270*/  ULDC UR5, c[0x0][0xad0] ;  /* 0x0002b40000057ab9 */ /* 0x000fe20000000800 */
[----:B------:R-:W-:Y:S02]  /*5280*/  IMAD R153, R23, -0x40, R153 ;  /* 0xffffffc017997824 */ /* 0x000fe400078e0299 */
        /* <DEDUP_REMOVED lines=36> */
[----:B------:R-:W-:Y:S01]  /*54d0*/  ULDC UR18, c[0x0][0xa80] ;  /* 0x0002a00000127ab9 */ /* 0x000fe20000000800 */
[----:B------:R-:W-:Y:S01]  /*54e0*/  R2UR UR5, R5 ;  /* 0x00000000050572ca */ /* 0x000fe200000e0000 */
[----:B------:R-:W0:Y:S01]  /*54f0*/  MUFU.TANH R32, R32 ;  /* 0x0000002000207308 */ /* 0x000e220000002400 */
[----:B------:R-:W-:Y:S01]  /*5500*/  ULOP3.LUT UR43, UR43, 0x2000000, URZ, 0xfc, !UPT ;  /* 0x020000002b2b7892 */ /* 0x000fe2000f8efc3f */
[----:B------:R-:W-:Y:S01]  /*5510*/  UMOV UR11, 0x40000040 ;  /* 0x40000040000b7882 */ /* 0x000fe20000000000 */
[----:B------:R-:W-:-:S02]  /*5520*/  UMOV UR15, 0x40000040 ;  /* 0x40000040000f7882 */ /* 0x000fc40000000000 */
[----:B------:R-:W-:-:S03]  /*5530*/  ULEA UR10, UR36, UR43, 0xc ;  /* 0x0000002b240a7291 */ /* 0x000fc6000f8e603f */
[----:B------:R-:W0:Y:S01]  /*5540*/  MUFU.TANH R3, R26 ;  /* 0x0000001a00037308 */ /* 0x000e220000002400 */
[----:B------:R-:W-:-:S03]  /*5550*/  UIADD3 UR14, UR10, 0x80, URZ ;  /* 0x000000800a0e7890 */ /* 0x000fc6000fffe03f */
[----:B------:R-:W-:-:S04]  /*5560*/  UIADD3 UR5, UR5, 0x38840, URZ ;  /* 0x0003884005057890 */ /* 0x000fc8000fffe03f */
[----:B------:R-:W0:Y:S01]  /*5570*/  MUFU.TANH R33, R33 ;  /* 0x0000002100217308 */ /* 0x000e220000002400 */
[----:B------:R-:W-:-:S07]  /*5580*/  UPRMT UR5, UR40, 0x654, UR5 ;  /* 0x0000065428057896 */ /* 0x000fce0008000005 */
[----:B-1234-:R-:W1:Y:S02]  /*5590*/  MUFU.TANH R4, R27 ;  /* 0x0000001b00047308 */ /* 0x01ee640000002400 */
[----:B------:R-:W-:Y:S06]  /*55a0*/  SYNCS.ARRIVE.TRANS64.RED.A1T0 RZ, [UR5], RZ ;  /* 0x000000ffffff79a7 */ /* 0x000fec0008100405 */
[----:B------:R-:W2:Y:S08]  /*55b0*/  MUFU.TANH R36, R36 ;  /* 0x0000002400247308 */ /* 0x000eb00000002400 */
[----:B------:R-:W3:Y:S08]  /*55c0*/  MUFU.TANH R8, R30 ;  /* 0x0000001e00087308 */ /* 0x000ef00000002400 */
[----:B------:R-:W4:Y:S08]  /*55d0*/  MUFU.TANH R37, R37 ;  /* 0x0000002500257308 */ /* 0x000f300000002400 */
        /* <DEDUP_REMOVED lines=20> */
[----:B------:R-:W4:Y:S01]  /*5720*/  MUFU.TANH R55, R55 ;  /* 0x0000003700377308 */ /* 0x000f220000002400 */
[----:B-----5:R-:W-:Y:S01]  /*5730*/  IADD3 R153, -R6, 0x40, R153 ;  /* 0x0000004006997810 */ /* 0x020fe20007ffe199 */
[----:B------:R-:W-:Y:S03]  /*5740*/  BAR.SYNC.DEFER_BLOCKING 0xf, 0x100 ;  /* 0x03c4000000007b1d */ /* 0x000fe60000010000 */
[----:B------:R-:W-:-:S02]  /*5750*/  ISETP.GT.AND P5, PT, R153, RZ, PT ;  /* 0x000000ff9900720c */ /* 0x000fc40003fa4270 */
[C---:B------:R-:W-:Y:S02]  /*5760*/  ISETP.GT.AND P4, PT, R153.reuse, 0x1, PT ;  /* 0x000000019900780c */ /* 0x040fe40003f84270 */
[----:B------:R-:W-:Y:S02]  /*5770*/  ISETP.GT.AND P3, PT, R153, 0x8, PT ;  /* 0x000000089900780c */ /* 0x000fe40003f64270 */
[----:B0-----:R-:W-:Y:S02]  /*5780*/  FSEL R24, R24, -INF , P5 ;  /* 0xff80000018187808 */ /* 0x001fe40002800000 */
[----:B------:R-:W-:Y:S02]  /*5790*/  FSEL R25, R25, -INF , P4 ;  /* 0xff80000019197808 */ /* 0x000fe40002000000 */
[----:B------:R-:W-:Y:S02]  /*57a0*/  ISETP.GT.AND P2, PT, R153, 0x9, PT ;  /* 0x000000099900780c */ /* 0x000fe40003f44270 */
[----:B------:R-:W-:-:S02]  /*57b0*/  FSEL R28, R28, -INF , P3 ;  /* 0xff8000001c1c7808 */ /* 0x000fc40001800000 */
[----:B------:R-:W-:Y:S02]  /*57c0*/  FMNMX.FTZ R7, R24, R25, !PT ;  /* 0x0000001918077209 */ /* 0x000fe40007810000 */
[----:B------:R-:W-:Y:S02]  /*57d0*/  ISETP.GT.AND P1, PT, R153, 0x10, PT ;  /* 0x000000109900780c */ /* 0x000fe40003f24270 */
[----:B------:R-:W-:Y:S02]  /*57e0*/  FSEL R29, R29, -INF , P2 ;  /* 0xff8000001d1d7808 */ /* 0x000fe40001000000 */
[----:B------:R-:W-:Y:S02]  /*57f0*/  FMNMX.FTZ R6, R28, R7, !PT ;  /* 0x000000071c067209 */ /* 0x000fe40007810000 */
[----:B------:R-:W-:Y:S02]  /*5800*/  ISETP.GT.AND P6, PT, R153, 0x11, PT ;  /* 0x000000119900780c */ /* 0x000fe40003fc4270 */
[----:B------:R-:W-:-:S02]  /*5810*/  FSEL R32, R32, -INF , P1 ;  /* 0xff80000020207808 */ /* 0x000fc40000800000 */
[----:B------:R-:W-:Y:S02]  /*5820*/  FMNMX.FTZ R7, R29, R6, !PT ;  /* 0x000000061d077209 */ /* 0x000fe40007810000 */
[----:B------:R-:W-:Y:S02]  /*5830*/  FSEL R3, R3, -INF , P5 ;  /* 0xff80000003037808 */ /* 0x000fe40002800000 */
[----:B------:R-:W-:Y:S02]  /*5840*/  ISETP.GT.AND P5, PT, R153, 0x18, PT ;  /* 0x000000189900780c */ /* 0x000fe40003fa4270 */
[----:B------:R-:W-:Y:S02]  /*5850*/  FSEL R33, R33, -INF , P6 ;  /* 0xff80000021217808 */ /* 0x000fe40003000000 */
[----:B------:R-:W-:Y:S02]  /*5860*/  FMNMX.FTZ R6, R32, R7, !PT ;  /* 0x0000000720067209 */ /* 0x000fe40007810000 */
[----:B-1----:R-:W-:-:S02]  /*5870*/  FSEL R4, R4, -INF , P4 ;  /* 0xff80000004047808 */ /* 0x002fc40002000000 */
[----:B------:R-:W-:Y:S02]  /*5880*/  ISETP.GT.AND P4, PT, R153, 0x19, PT ;  /* 0x000000199900780c */ /* 0x000fe40003f84270 */
[----:B--2---:R-:W-:Y:S02]  /*5890*/  FSEL R36, R36, -INF , P5 ;  /* 0xff80000024247808 */ /* 0x004fe40002800000 */
[----:B------:R-:W-:Y:S02]  /*58a0*/  FMNMX.FTZ R7, R33, R6, !PT ;  /* 0x0000000621077209 */ /* 0x000fe40007810000 */
[----:B---3--:R-:W-:Y:S02]  /*58b0*/  FSEL R8, R8, -INF , P3 ;  /* 0xff80000008087808 */ /* 0x008fe40001800000 */
[----:B------:R-:W-:Y:S02]  /*58c0*/  ISETP.GT.AND P3, PT, R153, 0x20, PT ;  /* 0x000000209900780c */ /* 0x000fe40003f64270 */
[----:B----4-:R-:W-:-:S02]  /*58d0*/  FSEL R37, R37, -INF , P4 ;  /* 0xff80000025257808 */ /* 0x010fc40002000000 */
[----:B------:R-:W-:Y:S02]  /*58e0*/  FMNMX.FTZ R6, R36, R7, !PT ;  /* 0x0000000724067209 */ /* 0x000fe40007810000 */
[----:B------:R-:W-:Y:S02]  /*58f0*/  FSEL R9, R9, -INF , P2 ;  /* 0xff80000009097808 */ /* 0x000fe40001000000 */
[----:B------:R-:W-:Y:S02]  /*5900*/  ISETP.GT.AND P2, PT, R153, 0x21, PT ;  /* 0x000000219900780c */ /* 0x000fe40003f44270 */
[----:B------:R-:W-:Y:S02]  /*5910*/  FSEL R40, R40, -INF , P3 ;  /* 0xff80000028287808 */ /* 0x000fe40001800000 */
[----:B------:R-:W-:Y:S02]  /*5920*/  FMNMX.FTZ R7, R37, R6, !PT ;  /* 0x0000000625077209 */ /* 0x000fe40007810000 */
[----:B------:R-:W-:-:S02]  /*5930*/  FSEL R10, R10, -INF , P1 ;  /* 0xff8000000a0a7808 */ /* 0x000fc40000800000 */
[----:B------:R-:W-:Y:S02]  /*5940*/  ISETP.GT.AND P1, PT, R153, 0x28, PT ;  /* 0x000000289900780c */ /* 0x000fe40003f24270 */
[----:B------:R-:W-:Y:S02]  /*5950*/  FSEL R41, R41, -INF , P2 ;  /* 0xff80000029297808 */ /* 0x000fe40001000000 */
[----:B------:R-:W-:Y:S02]  /*5960*/  FMNMX.FTZ R6, R40, R7, !PT ;  /* 0x0000000728067209 */ /* 0x000fe40007810000 */
[----:B------:R-:W-:Y:S02]  /*5970*/  FSEL R11, R11, -INF , P6 ;  /* 0xff8000000b0b7808 */ /* 0x000fe40003000000 */
[----:B------:R-:W-:Y:S02]  /*5980*/  ISETP.GT.AND P6, PT, R153, 0x29, PT ;  /* 0x000000299900780c */ /* 0x000fe40003fc4270 */
[----:B------:R-:W-:-:S02]  /*5990*/  FSEL R44, R44, -INF , P1 ;  /* 0xff8000002c2c7808 */ /* 0x000fc40000800000 */
        /* <DEDUP_REMOVED lines=18> */
[----:B------:R-:W-:Y:S02]  /*5ac0*/  FMNMX.FTZ R6, R52, R7, !PT ;  /* 0x0000000734067209 */ /* 0x000fe40007810000 */
[----:B------:R-:W-:Y:S02]  /*5ad0*/  FSEL R46, R46, -INF , P1 ;  /* 0xff8000002e2e7808 */ /* 0x000fe40000800000 */
[----:B------:R-:W-:Y:S02]  /*5ae0*/  FMNMX.FTZ R14, R53, R6, !PT ;  /* 0x00000006350e7209 */ /* 0x000fe40007810000 */
[----:B------:R-:W-:Y:S02]  /*5af0*/  FSEL R47, R47, -INF , P6 ;  /* 0xff8000002f2f7808 */ /* 0x000fe40003000000 */
[----:B------:R-:W-:Y:S01]  /*5b00*/  FSEL R50, R50, -INF , P5 ;  /* 0xff80000032327808 */ /* 0x000fe20002800000 */
[----:B------:R-:W0:Y:S01]  /*5b10*/  SHFL.BFLY PT, R7, R14, 0x2, 0x1f ;  /* 0x0c401f000e077f89 */ /* 0x000e2200000e0000 */
[----:B------:R-:W-:-:S02]  /*5b20*/  FSEL R51, R51, -INF , P4 ;  /* 0xff80000033337808 */ /* 0x000fc40002000000 */
[----:B------:R-:W-:Y:S02]  /*5b30*/  FSEL R54, R54, -INF , P3 ;  /* 0xff80000036367808 */ /* 0x000fe40001800000 */
[----:B------:R-:W-:Y:S02]  /*5b40*/  FSEL R55, R55, -INF , P2 ;  /* 0xff80000037377808 */ /* 0x000fe40001000000 */
[----:B0-----:R-:W-:Y:S02]  /*5b50*/  FMNMX.FTZ R15, R14, R7, !PT ;  /* 0x000000070e0f7209 */ /* 0x001fe40007810000 */
[----:B------:R-:W-:-:S03]  /*5b60*/  FMNMX.FTZ R7, R3, R4, !PT ;  /* 0x0000000403077209 */ /* 0x000fc60007810000 */
[----:B------:R-:W0:Y:S01]  /*5b70*/  SHFL.BFLY PT, R20, R15, 0x1, 0x1f ;  /* 0x0c201f000f147f89 */ /* 0x000e2200000e0000 */
[----:B------:R-:W-:-:S04]  /*5b80*/  FMNMX.FTZ R6, R8, R7, !PT ;  /* 0x0000000708067209 */ /* 0x000fc80007810000 */
[----:B------:R-:W-:-:S04]  /*5b90*/  FMNMX.FTZ R7, R9, R6, !PT ;  /* 0x0000000609077209 */ /* 0x000fc80007810000 */
[----:B------:R-:W-:-:S04]  /*5ba0*/  FMNMX.FTZ R6, R10, R7, !PT ;  /* 0x000000070a067209 */ /* 0x000fc80007810000 */
[----:B------:R-:W-:-:S04]  /*5bb0*/  FMNMX.FTZ R7, R11, R6, !PT ;  /* 0x000000060b077209 */ /* 0x000fc80007810000 */
[----:B------:R-:W-:-:S04]  /*5bc0*/  FMNMX.FTZ R14, R12, R7, !PT ;  /* 0x000000070c0e7209 */ /* 0x000fc80007810000 */
[----:B------:R-:W-:Y:S02]  /*5bd0*/  FMNMX.FTZ R7, R13, R14, !PT ;  /* 0x0000000e0d077209 */ /* 0x000fe40007810000 */
[----:B0-----:R-:W-:Y:S02]  /*5be0*/  FMNMX.FTZ R6, R15, R20, !PT ;  /* 0x000000140f067209 */ /* 0x001fe40007810000 */
[----:B------:R-:W-:Y:S02]  /*5bf0*/  FMNMX.FTZ R14, R42, R7, !PT ;  /* 0x000000072a0e7209 */ /* 0x000fe40007810000 */
        /* <DEDUP_REMOVED lines=24> */
[----:B------:R-:W1:Y:S01]  /*5d80*/  SHFL.BFLY PT, R7, R14, 0x2, 0x1f ;  /* 0x0c401f000e077f89 */ /* 0x000e6200000e0000 */
[--C-:B------:R-:W-:Y:S01]  /*5d90*/  FFMA.FTZ R48, R48, UR18, -R20.reuse ;  /* 0x0000001230307c23 */ /* 0x100fe20008010814 */
[--C-:B------:R-:W-:Y:S01]  /*5da0*/  FFMA.FTZ R49, R49, UR18, -R20.reuse ;  /* 0x0000001231317c23 */ /* 0x100fe20008010814 */
[--C-:B------:R-:W-:Y:S01]  /*5db0*/  FFMA.FTZ R52, R52, UR18, -R20.reuse ;  /* 0x0000001234347c23 */ /* 0x100fe20008010814 */
[----:B------:R-:W-:Y:S01]  /*5dc0*/  MUFU.EX2 R28, R28 ;  /* 0x0000001c001c7308 */ /* 0x000fe20000000800 */
[----:B------:R-:W-:-:S07]  /*5dd0*/  FFMA.FTZ R20, R53, UR18, -R20 ;  /* 0x0000001235147c23 */ /* 0x000fce0008010814 */
[----:B------:R-:W2:Y:S01]  /*5de0*/  MUFU.EX2 R29, R29 ;  /* 0x0000001d001d7308 */ /* 0x000ea20000000800 */
[----:B0-----:R-:W-:Y:S01]  /*5df0*/  FADD.FTZ R21, R24, R25 ;  /* 0x0000001918157221 */ /* 0x001fe20000010000 */
[----:B------:R-:W-:-:S06]  /*5e00*/  F2FP.BF16.F32.PACK_AB R152, R25, R24 ;  /* 0x000000181998723e */ /* 0x000fcc00000010ff */
[----:B------:R-:W-:Y:S01]  /*5e10*/  MUFU.EX2 R32, R32 ;  /* 0x0000002000207308 */ /* 0x000fe20000000800 */
[----:B-1----:R-:W-:-:S07]  /*5e20*/  FMNMX.FTZ R15, R14, R7, !PT ;  /* 0x000000070e0f7209 */ /* 0x002fce0007810000 */
[----:B------:R-:W0:Y:S01]  /*5e30*/  MUFU.EX2 R33, R33 ;  /* 0x0000002100217308 */ /* 0x000e220000000800 */
[----:B------:R-:W1:Y:S01]  /*5e40*/  SHFL.BFLY PT, R14, R15, 0x1, 0x1f ;  /* 0x0c201f000f0e7f89 */ /* 0x000e6200000e0000 */
[----:B--2---:R-:W-:-:S06]  /*5e50*/  F2FP.BF16.F32.PACK_AB R154, R29, R28 ;  /* 0x0000001c1d9a723e */ /* 0x004fcc00000010ff */
[----:B------:R-:W-:Y:S08]  /*5e60*/  MUFU.EX2 R36, R36 ;  /* 0x0000002400247308 */ /* 0x000ff00000000800 */
[----:B------:R-:W2:Y:S01]  /*5e70*/  MUFU.EX2 R37, R37 ;  /* 0x0000002500257308 */ /* 0x000ea20000000800 */
[----:B0-----:R-:W-:-:S07]  /*5e80*/  F2FP.BF16.F32.PACK_AB R156, R33, R32 ;  /* 0x00000020219c723e */ /* 0x001fce00000010ff */
[----:B------:R-:W-:Y:S01]  /*5e90*/  MUFU.EX2 R40, R40 ;  /* 0x0000002800287308 */ /* 0x000fe20000000800 */
[----:B-1----:R-:W-:-:S04]  /*5ea0*/  FMNMX.FTZ R7, R15, R14, !PT ;  /* 0x0000000e0f077209 */ /* 0x002fc80007810000 */
[C---:B------:R-:W-:Y:S01]  /*5eb0*/  FSETP.NEU.FTZ.AND P1, PT, R7.reuse, -INF , PT ;  /* 0xff8000000700780b */ /* 0x040fe20003f3d000 */
[----:B------:R-:W-:Y:S02]  /*5ec0*/  FMUL.FTZ R14, R7, UR18 ;  /* 0x00000012070e7c20 */ /* 0x000fe40008410000 */
[----:B------:R0:W-:Y:S01]  /*5ed0*/  MUFU.EX2 R15, R20 ;  /* 0x00000014000f7308 */ /* 0x0001e20000000800 */
[----:B--2---:R-:W-:Y:S02]  /*5ee0*/  F2FP.BF16.F32.PACK_AB R158, R37, R36 ;  /* 0x00000024259e723e */ /* 0x004fe400000010ff */
        /* <DEDUP_REMOVED lines=10> */
[----:B0-----:R-:W-:Y:S01]  /*5f90*/  FADD.FTZ R20, R28, R21 ;  /* 0x000000151c147221 */ /* 0x001fe20000010000 */
[--C-:B------:R-:W-:Y:S01]  /*5fa0*/  FFMA.FTZ R42, R42, UR18, -R14.reuse ;  /* 0x000000122a2a7c23 */ /* 0x100fe2000801080e */
[--C-:B------:R-:W-:Y:S01]  /*5fb0*/  FFMA.FTZ R43, R43, UR18, -R14.reuse ;  /* 0x000000122b2b7c23 */ /* 0x100fe2000801080e */
[----:B------:R-:W-:Y:S01]  /*5fc0*/  FFMA.FTZ R46, R46, UR18, -R14 ;  /* 0x000000122e2e7c23 */ /* 0x000fe2000801080e */
[----:B------:R-:W-:Y:S01]  /*5fd0*/  FADD.FTZ R21, R29, R20 ;  /* 0x000000141d157221 */ /* 0x000fe20000010000 */
[----:B------:R-:W0:Y:S01]  /*5fe0*/  MUFU.EX2 R4, R4 ;  /* 0x0000000400047308 */ /* 0x000e220000000800 */
[--C-:B------:R-:W-:Y:S01]  /*5ff0*/  FFMA.FTZ R47, R47, UR18, -R14.reuse ;  /* 0x000000122f2f7c23 */ /* 0x100fe2000801080e */
[--C-:B------:R-:W-:Y:S01]  /*6000*/  FFMA.FTZ R50, R50, UR18, -R14.reuse ;  /* 0x0000001232327c23 */ /* 0x100fe2000801080e */
[----:B------:R-:W-:Y:S01]  /*6010*/  FADD.FTZ R20, R32, R21 ;  /* 0x0000001520147221 */ /* 0x000fe20000010000 */
[--C-:B------:R-:W-:Y:S01]  /*6020*/  FFMA.FTZ R51, R51, UR18, -R14.reuse ;  /* 0x0000001233337c23 */ /* 0x100fe2000801080e */
[--C-:B------:R-:W-:Y:S01]  /*6030*/  FFMA.FTZ R54, R54, UR18, -R14.reuse ;  /* 0x0000001236367c23 */ /* 0x100fe2000801080e */
[----:B------:R-:W-:Y:S01]  /*6040*/  FFMA.FTZ R14, R55, UR18, -R14 ;  /* 0x00000012370e7c23 */ /* 0x000fe2000801080e */
[----:B------:R-:W-:Y:S01]  /*6050*/  FADD.FTZ R21, R33, R20 ;  /* 0x0000001421157221 */ /* 0x000fe20000010000 */
[----:B------:R-:W1:Y:S03]  /*6060*/  MUFU.EX2 R8, R8 ;  /* 0x0000000800087308 */ /* 0x000e660000000800 */
[----:B------:R-:W-:-:S05]  /*6070*/  FADD.FTZ R20, R36, R21 ;  /* 0x0000001524147221 */ /* 0x000fca0000010000 */
[----:B------:R-:W2:Y:S01]  /*6080*/  MUFU.EX2 R9, R9 ;  /* 0x0000000900097308 */ /* 0x000ea20000000800 */
[----:B0-----:R-:W-:Y:S01]  /*6090*/  FADD.FTZ R27, R3, R4 ;  /* 0x00000004031b7221 */ /* 0x001fe20000010000 */
[----:B------:R-:W-:Y:S01]  /*60a0*/  F2FP.BF16.F32.PACK_AB R153, R4, R3 ;  /* 0x000000030499723e */ /* 0x000fe200000010ff */
[----:B------:R-:W-:-:S05]  /*60b0*/  FADD.FTZ R3, R37, R20 ;  /* 0x0000001425037221 */ /* 0x000fca0000010000 */
[----:B------:R-:W0:Y:S01]  /*60c0*/  MUFU.EX2 R10, R10 ;  /* 0x0000000a000a7308 */ /* 0x000e220000000800 */
[----:B-1----:R-:W-:-:S07]  /*60d0*/  FADD.FTZ R26, R8, R27 ;  /* 0x0000001b081a7221 */ /* 0x002fce0000010000 */
[----:B------:R-:W1:Y:S01]  /*60e0*/  MUFU.EX2 R11, R11 ;  /* 0x0000000b000b7308 */ /* 0x000e620000000800 */
[C---:B--2---:R-:W-:Y:S01]  /*60f0*/  FADD.FTZ R27, R9.reuse, R26 ;  /* 0x0000001a091b7221 */ /* 0x044fe20000010000 */
[----:B------:R-:W-:-:S05]  /*6100*/  F2FP.BF16.F32.PACK_AB R155, R9, R8 ;  /* 0x00000008099b723e */ /* 0x000fca00000010ff */
[----:B------:R2:W-:Y:S01]  /*6110*/  STSM.16.M88.4 [R184+0x36400], R152 ;  /* 0x03640098b8007844 */ /* 0x0005e20000000200 */
[----:B------:R-:W3:Y:S01]  /*6120*/  MUFU.EX2 R12, R12 ;  /* 0x0000000c000c7308 */ /* 0x000ee20000000800 */
[----:B0-----:R-:W-:-:S07]  /*6130*/  FADD.FTZ R24, R10, R27 ;  /* 0x0000001b0a187221 */ /* 0x001fce0000010000 */
[----:B------:R-:W0:Y:S01]  /*6140*/  MUFU.EX2 R13, R13 ;  /* 0x0000000d000d7308 */ /* 0x000e220000000800 */
[C---:B-1----:R-:W-:Y:S01]  /*6150*/  FADD.FTZ R25, R11.reuse, R24 ;  /* 0x000000180b197221 */ /* 0x042fe20000010000 */
[----:B------:R-:W-:-:S06]  /*6160*/  F2FP.BF16.F32.PACK_AB R157, R11, R10 ;  /* 0x0000000a0b9d723e */ /* 0x000fcc00000010ff */
[----:B------:R-:W1:Y:S01]  /*6170*/  MUFU.EX2 R42, R42 ;  /* 0x0000002a002a7308 */ /* 0x000e620000000800 */
[----:B---3--:R-:W-:-:S07]  /*6180*/  FADD.FTZ R4, R12, R25 ;  /* 0x000000190c047221 */ /* 0x008fce0000010000 */
[----:B------:R-:W3:Y:S01]  /*6190*/  MUFU.EX2 R41, R41 ;  /* 0x0000002900297308 */ /* 0x000ee20000000800 */
[C---:B0-----:R-:W-:Y:S01]  /*61a0*/  FADD.FTZ R9, R13.reuse, R4 ;  /* 0x000000040d097221 */ /* 0x041fe20000010000 */
[----:B------:R-:W-:Y:S01]  /*61b0*/  FADD.FTZ R4, R40, R3 ;  /* 0x0000000328047221 */ /* 0x000fe20000010000 */
[----:B------:R-:W-:-:S05]  /*61c0*/  F2FP.BF16.F32.PACK_AB R159, R13, R12 ;  /* 0x0000000c0d9f723e */ /* 0x000fca00000010ff */
[----:B------:R-:W0:Y:S01]  /*61d0*/  MUFU.EX2 R43, R43 ;  /* 0x0000002b002b7308 */ /* 0x000e220000000800 */
[----:B-1----:R-:W-:Y:S01]  /*61e0*/  FADD.FTZ R8, R42, R9 ;  /* 0x000000092a087221 */ /* 0x002fe20000010000 */
[----:B------:R2:W-:Y:S06]  /*61f0*/  STSM.16.M88.4 [R187], R156 ;  /* 0x0000009cbb007844 */ /* 0x0005ec0000000200 */
[----:B------:R-:W1:Y:S01]  /*6200*/  MUFU.EX2 R44, R44 ;  /* 0x0000002c002c7308 */ /* 0x000e620000000800 */
[C---:B---3--:R-:W-:Y:S01]  /*6210*/  FADD.FTZ R3, R41.reuse, R4 ;  /* 0x0000000429037221 */ /* 0x048fe20000010000 */
[----:B------:R-:W-:-:S06]  /*6220*/  F2FP.BF16.F32.PACK_AB R160, R41, R40 ;  /* 0x0000002829a0723e */ /* 0x000fcc00000010ff */
[----:B------:R-:W3:Y:S01]  /*6230*/  MUFU.EX2 R46, R46 ;  /* 0x0000002e002e7308 */ /* 0x000ee20000000800 */
[C---:B0-----:R-:W-:Y:S01]  /*6240*/  FADD.FTZ R9, R43.reuse, R8 ;  /* 0x000000082b097221 */ /* 0x041fe20000010000 */
[----:B------:R-:W-:-:S06]  /*6250*/  F2FP.BF16.F32.PACK_AB R161, R43, R42 ;  /* 0x0000002a2ba1723e */ /* 0x000fcc00000010ff */
[----:B------:R-:W0:Y:S01]  /*6260*/  MUFU.EX2 R45, R45 ;  /* 0x0000002d002d7308 */ /* 0x000e220000000800 */
[----:B-1----:R-:W-:-:S07]  /*6270*/  FADD.FTZ R4, R44, R3 ;  /* 0x000000032c047221 */ /* 0x002fce0000010000 */
[----:B------:R-:W1:Y:S01]  /*6280*/  MUFU.EX2 R47, R47 ;  /* 0x0000002f002f7308 */ /* 0x000e620000000800 */
[----:B---3--:R-:W-:-:S07]  /*6290*/  FADD.FTZ R8, R46, R9 ;  /* 0x000000092e087221 */ /* 0x008fce0000010000 */
[----:B------:R-:W3:Y:S01]  /*62a0*/  MUFU.EX2 R48, R48 ;  /* 0x0000003000307308 */ /* 0x000ee20000000800 */
[C---:B0-----:R-:W-:Y:S01]  /*62b0*/  FADD.FTZ R3, R45.reuse, R4 ;  /* 0x000000042d037221 */ /* 0x041fe20000010000 */
[----:B------:R-:W-:-:S06]  /*62c0*/  F2FP.BF16.F32.PACK_AB R162, R45, R44 ;  /* 0x0000002c2da2723e */ /* 0x000fcc00000010ff */
[----:B------:R-:W0:Y:S01]  /*62d0*/  MUFU.EX2 R50, R50 ;  /* 0x0000003200327308 */ /* 0x000e220000000800 */
[C---:B-1----:R-:W-:Y:S01]  /*62e0*/  FADD.FTZ R9, R47.reuse, R8 ;  /* 0x000000082f097221 */ /* 0x042fe20000010000 */
[----:B------:R-:W-:-:S05]  /*62f0*/  F2FP.BF16.F32.PACK_AB R163, R47, R46 ;  /* 0x0000002e2fa3723e */ /* 0x000fca00000010ff */
[----:B------:R2:W-:Y:S01]  /*6300*/  STSM.16.M88.4 [R185], R160 ;  /* 0x000000a0b9007844 */ /* 0x0005e20000000200 */
[----:B------:R-:W1:Y:S01]  /*6310*/  MUFU.EX2 R49, R49 ;  /* 0x0000003100317308 */ /* 0x000e620000000800 */
[----:B---3--:R-:W-:-:S07]  /*6320*/  FADD.FTZ R4, R48, R3 ;  /* 0x0000000330047221 */ /* 0x008fce0000010000 */
[----:B------:R-:W3:Y:S01]  /*6330*/  MUFU.EX2 R51, R51 ;  /* 0x0000003300337308 */ /* 0x000ee20000000800 */
[----:B0-----:R-:W-:-:S07]  /*6340*/  FADD.FTZ R8, R50, R9 ;  /* 0x0000000932087221 */ /* 0x001fce0000010000 */
[----:B------:R-:W0:Y:S01]  /*6350*/  MUFU.EX2 R52, R52 ;  /* 0x0000003400347308 */ /* 0x000e220000000800 */
[C---:B-1----:R-:W-:Y:S01]  /*6360*/  FADD.FTZ R3, R49.reuse, R4 ;  /* 0x0000000431037221 */ /* 0x042fe20000010000 */
[----:B------:R-:W-:-:S06]  /*6370*/  F2FP.BF16.F32.PACK_AB R164, R49, R48 ;  /* 0x0000003031a4723e */ /* 0x000fcc00000010ff */
[----:B------:R-:W1:Y:S01]  /*6380*/  MUFU.EX2 R54, R54 ;  /* 0x0000003600367308 */ /* 0x000e620000000800 */
[C---:B---3--:R-:W-:Y:S01]  /*6390*/  FADD.FTZ R9, R51.reuse, R8 ;  /* 0x0000000833097221 */ /* 0x048fe20000010000 */
[----:B------:R-:W-:-:S06]  /*63a0*/  F2FP.BF16.F32.PACK_AB R165, R51, R50 ;  /* 0x0000003233a5723e */ /* 0x000fcc00000010ff */
[----:B------:R-:W3:Y:S01]  /*63b0*/  MUFU.EX2 R167, R14 ;  /* 0x0000000e00a77308 */ /* 0x000ee20000000800 */
[----:B0-----:R-:W-:Y:S01]  /*63c0*/  FADD.FTZ R4, R52, R3 ;  /* 0x0000000334047221 */ /* 0x001fe20000010000 */
[----:B------:R-:W-:-:S03]  /*63d0*/  F2FP.BF16.F32.PACK_AB R166, R15, R52 ;  /* 0x000000340fa6723e */ /* 0x000fc600000010ff */
[----:B------:R-:W-:Y:S01]  /*63e0*/  FADD.FTZ R3, R15, R4 ;  /* 0x000000040f037221 */ /* 0x000fe20000010000 */
[----:B-1----:R-:W-:-:S04]  /*63f0*/  FADD.FTZ R8, R54, R9 ;  /* 0x0000000936087221 */ /* 0x002fc80000010000 */
[C---:B---3--:R-:W-:Y:S01]  /*6400*/  FADD.FTZ R4, R167.reuse, R8 ;  /* 0x00000008a7047221 */ /* 0x048fe20000010000 */
[----:B------:R-:W-:-:S05]  /*6410*/  F2FP.BF16.F32.PACK_AB R167, R167, R54 ;  /* 0x00000036a7a7723e */ /* 0x000fca00000010ff */
[----:B------:R2:W-:Y:S01]  /*6420*/  STSM.16.M88.4 [R186], R164 ;  /* 0x000000a4ba007844 */ /* 0x0005e20000000200 */
[----:B------:R-:W-:-:S06]  /*6430*/  WARPGROUP.ARRIVE ;  /* 0x00000000000079c5 */ /* 0x000fcc0000000000 */
[----:B------:R-:W-:Y:S01]  /*6440*/  HGMMA.64x256x16.F32.BF16 R24, R152, gdesc[UR8].tnspB, RZ, !UPT, gsb0 ;  /* 0x43e0000898187df0 */ /* 0x000fe2000c0018ff */
        /* <DEDUP_REMOVED lines=17> */
[----:B------:R0:W-:Y:S06]  /*6560*/  MEMBAR.ALL.CTA ;  /* 0x0000000000007992 */ /* 0x0001ec0000008000 */
[----:B0-----:R-:W0:Y:S02]  /*6570*/  FENCE.VIEW.ASYNC.S ;  /* 0x00000000000073c6 */ /* 0x001e240000000000 */
[----:B0-----:R-:W-:Y:S01]  /*6580*/  NOP ;  /* 0x0000000000007918 */ /* 0x001fe20000000000 */
[----:B------:R-:W-:Y:S06]  /*6590*/  BAR.ARV 0xe, 0x100 ;  /* 0x0384000000007b1d */ /* 0x000fec0000002000 */
[----:B--2---:R-:W-:Y:S05]  /*65a0*/  @!P0 BRA `(.L_x_4222) ;  /* 0x0000000000048947 */ /* 0x004fea0003800000 */
[----:B------:R-:W-:Y:S01]  /*65b0*/  BPT.TRAP 0x1 ;  /* 0x000000040000795c */ /* 0x000fe20000300000 */
.L_x_4222:
[----:B------:R-:W-:Y:S01]  /*65c0*/  R2UR UR5, R5 ;  /* 0x00000000050572ca */ /* 0x000fe200000e0000 */
[----:B------:R-:W-:-:S05]  /*65d0*/  VIADD R5, R23, 0xfffffffe ;  /* 0xfffffffe17057836 */ /* 0x000fca0000000000 */
[----:B------:R-:W-:-:S07]  /*65e0*/  ISETP.GE.AND P1, PT, R5, R18, PT ;  /* 0x000000120500720c */ /* 0x000fce0003f26270 */
[----:B------:R-:W-:-:S04]  /*65f0*/  UIADD3 UR5, UR5, 0x38860, URZ ;  /* 0x0003886005057890 */ /* 0x000fc8000fffe03f */
[----:B------:R-:W-:-:S09]  /*6600*/  UPRMT UR5, UR40, 0x654, UR5 ;  /* 0x0000065428057896 */ /* 0x000fd20008000005 */
[----:B------:R-:W-:Y:S01]  /*6610*/  SYNCS.ARRIVE.TRANS64.RED.A1T0 RZ, [UR5], RZ ;  /* 0x000000ffffff79a7 */ /* 0x000fe20008100405 */
[----:B------:R-:W-:Y:S05]  /*6620*/  @!P1 BRA `(.L_x_4223) ;  /* 0x0000002c00849947 */ /* 0x000fea0003800000 */
[----:B------:R-:W-:Y:S01]  /*6630*/  IMAD.MOV.U32 R8, RZ, RZ, R7 ;  /* 0x000000ffff087224 */ /* 0x000fe200078e0007 */
[----:B------:R-:W-:Y:S01]  /*6640*/  UMOV UR7, UR36 ;  /* 0x0000002400077c82 */ /* 0x000fe20008000000 */
[----:B------:R-:W-:-:S07]  /*6650*/  IMAD.MOV.U32 R9, RZ, RZ, R6 ;  /* 0x000000ffff097224 */ /* 0x000fce00078e0006 */
.L_x_4234:
[----:B------:R-:W-:Y:S01]  /*6660*/  UIADD3 UR36, UR7, 0x1, URZ ;  /* 0x0000000107247890 */ /* 0x000fe2000fffe03f */
[C---:B------:R-:W-:Y:S01]  /*6670*/  ISETP.GT.AND P1, PT, R5.reuse, R18, PT ;  /* 0x000000120500720c */ /* 0x040fe20003f24270 */
[----:B------:R-:W-:Y:S02]  /*6680*/  VIADD R5, R5, 0xffffffff ;  /* 0xffffffff05057836 */ /* 0x000fe40000000000 */
[----:B------:R-:W-:-:S04]  /*6690*/  UISETP.NE.AND UP0, UPT, UR36, 0x2, UPT ;  /* 0x000000022400788c */ /* 0x000fc8000bf05270 */
[----:B------:R-:W-:Y:S02]  /*66a0*/  USEL UR5, URZ, 0x1, UP0 ;  /* 0x000000013f057887 */ /* 0x000fe40008000000 */
[----:B------:R-:W-:-:S04]  /*66b0*/  USEL UR36, UR36, URZ, UP0 ;  /* 0x0000003f24247287 */ /* 0x000fc80008000000 */
[----:B------:R-:W-:Y:S01]  /*66c0*/  LOP3.LUT R2, R2, UR5, RZ, 0x3c, !PT ;  /* 0x0000000502027c12 */ /* 0x000fe2000f8e3cff */
[----:B------:R-:W-:Y:S07]  /*66d0*/  @!P0 BRA `(.L_x_4224) ;  /* 0x0000000000048947 */ /* 0x000fee0003800000 */
[----:B------:R-:W-:Y:S01]  /*66e0*/  BPT.TRAP 0x1 ;  /* 0x000000040000795c */ /* 0x000fe20000300000 */
.L_x_4224:
[----:B------:R-:W-:Y:S01]  /*66f0*/  ULEA UR5, UR36, UR41, 0x3 ;  /* 0x0000002924057291 */ /* 0x000fe2000f8e183f */
[----:B------:R-:W-:-:S08]  /*6700*/  SHF.L.U32 R6, R2, 0x1f, RZ ;  /* 0x0000001f02067819 */ /* 0x000fd000000006ff */
[----:B------:R0:W1:Y:S01]  /*6710*/  SYNCS.PHASECHK.TRANS64.TRYWAIT P2, [UR5+0x38830], R6 ;  /* 0x03883006ff0075a7 */ /* 0x0000620008040145 */
[----:B------:R-:W-:Y:S05]  /*6720*/  @!P0 BRA `(.L_x_4225) ;  /* 0x0000000000048947 */ /* 0x000fea0003800000 */
[----:B------:R-:W-:Y:S01]  /*6730*/  BPT.TRAP 0x1 ;  /* 0x000000040000795c */ /* 0x000fe20000300000 */
.L_x_4225:
[----:B-1----:R-:W-:Y:S05]  /*6740*/  @P2 BRA `(.L_x_4226) ;  /* 0x0000000000082947 */ /* 0x002fea0003800000 */
[----:B------:R-:W1:Y:S02]  /*6750*/  SYNCS.PHASECHK.TRANS64.TRYWAIT P2, [UR5+0x38830], R6 ;  /* 0x03883006ff0075a7 */ /* 0x000e640008040145 */
[----:B-1----:R-:W-:Y:S05]  /*6760*/  @!P2 BRA `(.L_x_4227) ;  /* 0x000000e800bca947 */ /* 0x002fea0003800000 */
.L_x_4226:
        /* <DEDUP_REMOVED lines=28> */
.L_x_4228:
[----:B------:R2:W3:Y:S01]  /*6930*/  SYNCS.PHASECHK.TRANS64.TRYWAIT P2, [UR5+0x38850], R6 ;  /* 0x03885006ff0075a7 */ /* 0x0004e20008040145 */
[----:B------:R-:W-:Y:S05]  /*6940*/  @!P0 BRA `(.L_x_4229) ;  /* 0x0000000000048947 */ /* 0x000fea0003800000 */
[----:B------:R-:W-:Y:S01]  /*6950*/  BPT.TRAP 0x1 ;  /* 0x000000040000795c */ /* 0x000fe20000300000 */
.L_x_4229:
[----:B---3--:R-:W-:Y:S05]  /*6960*/  @P2 BRA `(.L_x_4230) ;  /* 0x0000000000082947 */ /* 0x008fea0003800000 */
[----:B------:R-:W3:Y:S02]  /*6970*/  SYNCS.PHASECHK.TRANS64.TRYWAIT P2, [UR5+0x38850], R6 ;  /* 0x03885006ff0075a7 */ /* 0x000ee40008040145 */
[----:B---3--:R-:W-:Y:S05]  /*6980*/  @!P2 BRA `(.L_x_4231) ;  /* 0x000000e8004ca947 */ /* 0x008fea0003800000 */
.L_x_4230:
[----:B------:R-:W-:Y:S01]  /*6990*/  UIADD3 UR10, UR41, 0x26400, URZ ;  /* 0x00026400290a7890 */ /* 0x000fe2000fffe03f */
[----:B------:R-:W-:Y:S01]  /*69a0*/  WARPGROUP.ARRIVE ;  /* 0x00000000000079c5 */ /* 0x000fe20000000000 */
[----:B------:R-:W-:-:S05]  /*69b0*/  UIADD3 UR15, UR6, 0x2, URZ ;  /* 0x00000002060f7890 */ /* 0x000fca000fffe03f */
[----:B-1----:R-:W1:Y:S01]  /*69c0*/  S2R R7, SR_TID.X ;  /* 0x0000000000077919 */ /* 0x002e620000002100 */
[----:B------:R-:W-:Y:S02]  /*69d0*/  USHF.R.U32.HI UR10, URZ, 0x4, UR10 ;  /* 0x000000043f0a7899 */ /* 0x000fe4000801160a */
[----:B------:R-:W-:Y:S02]  /*69e0*/  UIADD3 UR11, UR6, 0x606, URZ ;  /* 0x00000606060b7890 */ /* 0x000fe4000fffe03f */
[----:B------:R-:W-:Y:S02]  /*69f0*/  ULOP3.LUT UR18, UR10, 0x3fff, URZ, 0xc0, !UPT ;  /* 0x00003fff0a127892 */ /* 0x000fe4000f8ec03f */
[----:B------:R-:W-:Y:S02]  /*6a00*/  UIADD3 UR14, UR6, 0x4, URZ ;  /* 0x00000004060e7890 */ /* 0x000fe4000fffe03f */
[----:B------:R-:W-:Y:S02]  /*6a10*/  ULEA UR10, UR36, UR4, 0xc ;  /* 0x00000004240a7291 */ /* 0x000fe4000f8e603f */
[----:B------:R-:W-:Y:S01]  /*6a20*/  ULOP3.LUT UR6, UR18, 0x10000, URZ, 0xfc, !UPT ;  /* 0x0001000012067892 */ /* 0x000fe2000f8efc3f */
[----:B------:R-:W-:Y:S01]  /*6a30*/  UMOV UR23, 0x40000040 ;  /* 0x4000004000177882 */ /* 0x000fe20000000000 */
[----:B------:R-:W-:Y:S01]  /*6a40*/  UMOV UR21, 0x40000040 ;  /* 0x4000004000157882 */ /* 0x000fe20000000000 */
[----:B------:R-:W-:-:S02]  /*6a50*/  UIADD3 UR18, UR10, 0x800, URZ ;  /* 0x000008000a127890 */ /* 0x000fc4000fffe03f */
[----:B------:R-:W-:Y:S02]  /*6a60*/  UMOV UR22, UR10 ;  /* 0x0000000a00167c82 */ /* 0x000fe40008000000 */
[----:B------:R-:W-:Y:S01]  /*6a70*/  UMOV UR20, UR6 ;  /* 0x0000000600147c82 */ /* 0x000fe20008000000 */
[----:B------:R-:W-:Y:S01]  /*6a80*/  UIADD3 UR19, UR6, 0x800, URZ ;  /* 0x0000080006137890 */ /* 0x000fe2000fffe03f */
[----:B------:R-:W-:Y:S01]  /*6a90*/  HGMMA.64x64x16.F32.BF16 R152, gdesc[UR20], R152, gsb0 ;  /* 0x00e00000149879f0 */ /* 0x000fe20008001898 */
[----:B------:R-:W-:Y:S01]  /*6aa0*/  UIADD3 UR22, UR10, 0x2, URZ ;  /* 0x000000020a167890 */ /* 0x000fe2000fffe03f */
[----:B------:R-:W-:Y:S01]  /*6ab0*/  UMOV UR20, UR15 ;  /* 0x0000000f00147c82 */ /* 0x000fe20008000000 */
[----:B------:R-:W-:Y:S01]  /*6ac0*/  UMOV UR21, 0x40000040 ;  /* 0x4000004000157882 */ /* 0x000fe20000000000 */
[----:B------:R-:W-:Y:S01]  /*6ad0*/  UMOV UR23, 0x40000040 ;  /* 0x4000004000177882 */ /* 0x000fe20000000000 */
[----:B-1----:R-:W-:-:S05]  /*6ae0*/  SHF.R.U32.HI R7, RZ, 0x7, R7 ;  /* 0x00000007ff077819 */ /* 0x002fca0000011607 */
[----:B0-2---:R-:W0:Y:S01]  /*6af0*/  SHFL.IDX PT, R6, R7, RZ, 0x1f ;  /* 0x00001fff07067589 */ /* 0x005e2200000e0000 */
[----:B------:R-:W-:Y:S02]  /*6b00*/  WARPGROUP.DEPBAR.LE gsb0, 0x0 ;  /* 0x00008000000079c5 */ /* 0x000fe40000010000 */
[----:B------:R-:W-:-:S06]  /*6b10*/  WARPGROUP.ARRIVE ;  /* 0x00000000000079c5 */ /* 0x000fcc0000000000 */
[----:B------:R-:W-:Y:S01]  /*6b20*/  HGMMA.64x64x16.F32.BF16 R152, gdesc[UR20], R152, gsb0 ;  /* 0x00e00000149879f0 */ /* 0x000fe20008001898 */
[----:B------:R-:W-:Y:S01]  /*6b30*/  UIADD3 UR22, UR10, 0x4, URZ ;  /* 0x000000040a167890 */ /* 0x000fe2000fffe03f */
[----:B------:R-:W-:Y:S01]  /*6b40*/  UMOV UR20, UR14 ;  /* 0x0000000e00147c82 */ /* 0x000fe20008000000 */
        /* <DEDUP_REMOVED lines=89> */
[----:B------:R-:W-:Y:S01]  /*70e0*/  UIADD3 UR22, UR10, 0x606, URZ ;  /* 0x000006060a167890 */ /* 0x000fe2000fffe03f */
[----:B------:R-:W-:Y:S01]  /*70f0*/  UMOV UR20, UR11 ;  /* 0x0000000b00147c82 */ /* 0x000fe20008000000 */
[----:B------:R-:W-:Y:S01]  /*7100*/  UMOV UR21, 0x40000040 ;  /* 0x4000004000157882 */ /* 0x000fe20000000000 */
[----:B------:R-:W-:Y:S01]  /*7110*/  UMOV UR23, 0x40000040 ;  /* 0x4000004000177882 */ /* 0x000fe20000000000 */
        /* <DEDUP_REMOVED lines=154> */
.L_x_4232:
        /* <DEDUP_REMOVED lines=29> */
[----:B------:R-:W-:Y:S01]  /*7c90*/  ISETP.NE.AND P2, PT, R19, RZ, PT ;  /* 0x000000ff1300720c */ /* 0x000fe20003f45270 */
[----:B------:R-:W-:Y:S01]  /*7ca0*/  UMOV UR11, 0x40000040 ;  /* 0x40000040000b7882 */ /* 0x000fe20000000000 */
[----:B------:R-:W-:Y:S01]  /*7cb0*/  UMOV UR15, 0x40000040 ;  /* 0x40000040000f7882 */ /* 0x000fe20000000000 */
        /* <DEDUP_REMOVED lines=26> */
[----:B------:R-:W-:Y:S01]  /*7e60*/  MUFU.TANH R155, R155 ;  /* 0x0000009b009b7308 */ /* 0x000fe20000002400 */
[----:B--2---:R-:W-:-:S07]  /*7e70*/  FMNMX.FTZ R6, R161, R6, !PT ;  /* 0x00000006a1067209 */ /* 0x004fce0007810000 */
[----:B------:R-:W-:Y:S01]  /*7e80*/  MUFU.TANH R158, R158 ;  /* 0x0000009e009e7308 */ /* 0x000fe20000002400 */
[----:B0-----:R-:W-:-:S05]  /*7e90*/  FMNMX.FTZ R6, R164, R6, !PT ;  /* 0x00000006a4067209 */ /* 0x001fca0007810000 */
        /* <DEDUP_REMOVED lines=10> */
[C---:B------:R-:W-:Y:S01]  /*7f40*/  FMUL.FTZ R154, R6.reuse, UR18 ;  /* 0x00000012069a7c20 */ /* 0x040fe20008410000 */
[----:B------:R-:W-:Y:S02]  /*7f50*/  FADD.FTZ R165, -R6, R9 ;  /* 0x0000000906a57221 */ /* 0x000fe40000010100 */
[----:B------:R0:W-:Y:S01]  /*7f60*/  MUFU.TANH R9, R162 ;  /* 0x000000a200097308 */ /* 0x0001e20000002400 */
        /* <DEDUP_REMOVED lines=8> */
[----:B0-----:R-:W-:Y:S01]  /*7ff0*/  FMUL.FTZ R162, R165, UR18 ;  /* 0x00000012a5a27c20 */ /* 0x001fe20008410000 */
[--C-:B------:R-:W-:Y:S01]  /*8000*/  FFMA.FTZ R165, R10, UR18, -R154.reuse ;  /* 0x000000120aa57c23 */ /* 0x100fe2000801089a */
[--C-:B------:R-:W-:Y:S01]  /*8010*/  FFMA.FTZ R21, R21, UR18, -R154.reuse ;  /* 0x0000001215157c23 */ /* 0x100fe2000801089a */
[--C-:B------:R-:W-:Y:S01]  /*8020*/  FFMA.FTZ R23, R23, UR18, -R154.reuse ;  /* 0x0000001217177c23 */ /* 0x100fe2000801089a */
[--C-:B------:R-:W-:Y:S01]  /*8030*/  FFMA.FTZ R153, R153, UR18, -R154.reuse ;  /* 0x0000001299997c23 */ /* 0x100fe2000801089a */
[--C-:B------:R-:W-:Y:S01]  /*8040*/  FFMA.FTZ R156, R156, UR18, -R154.reuse ;  /* 0x000000129c9c7c23 */ /* 0x100fe2000801089a */
[--C-:B------:R-:W-:Y:S01]  /*8050*/  FFMA.FTZ R157, R157, UR18, -R154.reuse ;  /* 0x000000129d9d7c23 */ /* 0x100fe2000801089a */
[----:B------:R0:W1:Y:S01]  /*8060*/  MUFU.EX2 R10, R162 ;  /* 0x000000a2000a7308 */ /* 0x0000620000000800 */
[--C-:B------:R-:W-:Y:S01]  /*8070*/  FFMA.FTZ R161, R161, UR18, -R154.reuse ;  /* 0x00000012a1a17c23 */ /* 0x100fe2000801089a */
[----:B------:R-:W-:-:S06]  /*8080*/  FFMA.FTZ R164, R164, UR18, -R154 ;  /* 0x00000012a4a47c23 */ /* 0x000fcc000801089a */
[----:B------:R-:W-:Y:S01]  /*8090*/  MUFU.EX2 R168, R12 ;  /* 0x0000000c00a87308 */ /* 0x000fe20000000800 */
[----:B0-----:R-:W-:-:S07]  /*80a0*/  FFMA.FTZ R162, R152, UR18, -R154 ;  /* 0x0000001298a27c23 */ /* 0x001fce000801089a */
[----:B------:R0:W2:Y:S01]  /*80b0*/  MUFU.EX2 R152, R165 ;  /* 0x000000a500987308 */ /* 0x0000a20000000800 */
[----:B-1----:R-:W-:Y:S01]  /*80c0*/  FFMA.FTZ R154, R10, R3, R7 ;  /* 0x000000030a9a7223 */ /* 0x002fe20000010007 */
[----:B------:R-:W-:Y:S01]  /*80d0*/  FMUL.FTZ R3, R167, UR10 ;  /* 0x0000000aa7037c20 */ /* 0x000fe20008410000 */
[----:B------:R-:W-:Y:S01]  /*80e0*/  FMUL.FTZ R167, R174, UR10 ;  /* 0x0000000aaea77c20 */ /* 0x000fe20008410000 */
[-C--:B------:R-:W-:Y:S01]  /*80f0*/  FMUL.FTZ R24, R24, R10.reuse ;  /* 0x0000000a18187220 */ /* 0x080fe20000410000 */
[-C--:B------:R-:W-:Y:S01]  /*8100*/  FMUL.FTZ R25, R25, R10.reuse ;  /* 0x0000000a19197220 */ /* 0x080fe20000410000 */
[-C--:B------:R-:W-:Y:S01]  /*8110*/  FMUL.FTZ R28, R28, R10.reuse ;  /* 0x0000000a1c1c7220 */ /* 0x080fe20000410000 */
[-C--:B------:R-:W-:Y:S01]  /*8120*/  FMUL.FTZ R29, R29, R10.reuse ;  /* 0x0000000a1d1d7220 */ /* 0x080fe20000410000 */
[----:B------:R-:W-:Y:S01]  /*8130*/  MUFU.TANH R3, R3 ;  /* 0x0000000300037308 */ /* 0x000fe20000002400 */
[----:B0-----:R-:W-:Y:S01]  /*8140*/  FMUL.FTZ R165, R166, UR10 ;  /* 0x0000000aa6a57c20 */ /* 0x001fe20008410000 */
[----:B------:R-:W-:Y:S01]  /*8150*/  FMUL.FTZ R166, R171, UR10 ;  /* 0x0000000aaba67c20 */ /* 0x000fe20008410000 */
[----:B------:R-:W-:Y:S01]  /*8160*/  FMUL.FTZ R171, R182, UR10 ;  /* 0x0000000ab6ab7c20 */ /* 0x000fe20008410000 */
[-C--:B------:R-:W-:Y:S01]  /*8170*/  FMUL.FTZ R32, R32, R10.reuse ;  /* 0x0000000a20207220 */ /* 0x080fe20000410000 */
[-C--:B------:R-:W-:Y:S01]  /*8180*/  FMUL.FTZ R33, R33, R10.reuse ;  /* 0x0000000a21217220 */ /* 0x080fe20000410000 */
[-C--:B------:R-:W-:Y:S01]  /*8190*/  FMUL.FTZ R36, R36, R10.reuse ;  /* 0x0000000a24247220 */ /* 0x080fe20000410000 */
[-C--:B------:R-:W-:Y:S01]  /*81a0*/  FMUL.FTZ R37, R37, R10.reuse ;  /* 0x0000000a25257220 */ /* 0x080fe20000410000 */
[----:B------:R-:W-:Y:S01]  /*81b0*/  MUFU.TANH R165, R165 ;  /* 0x000000a500a57308 */ /* 0x000fe20000002400 */
[C---:B--2---:R-:W-:Y:S01]  /*81c0*/  FADD.FTZ R154, R152.reuse, R154 ;  /* 0x0000009a989a7221 */ /* 0x044fe20000010000 */
[----:B------:R-:W-:Y:S01]  /*81d0*/  F2FP.BF16.F32.PACK_AB R152, R152, R7 ;  /* 0x000000079898723e */ /* 0x000fe200000010ff */
[-C--:B------:R-:W-:Y:S01]  /*81e0*/  FMUL.FTZ R40, R40, R10.reuse ;  /* 0x0000000a28287220 */ /* 0x080fe20000410000 */
[-C--:B------:R-:W-:Y:S01]  /*81f0*/  FMUL.FTZ R41, R41, R10.reuse ;  /* 0x0000000a29297220 */ /* 0x080fe20000410000 */
[-C--:B------:R-:W-:Y:S01]  /*8200*/  FMUL.FTZ R44, R44, R10.reuse ;  /* 0x0000000a2c2c7220 */ /* 0x080fe20000410000 */
[-C--:B------:R-:W-:Y:S01]  /*8210*/  FMUL.FTZ R45, R45, R10.reuse ;  /* 0x0000000a2d2d7220 */ /* 0x080fe20000410000 */
[-C--:B------:R-:W-:Y:S01]  /*8220*/  FMUL.FTZ R48, R48, R10.reuse ;  /* 0x0000000a30307220 */ /* 0x080fe20000410000 */
[----:B------:R0:W1:Y:S01]  /*8230*/  MUFU.EX2 R7, R11 ;  /* 0x0000000b00077308 */ /* 0x0000620000000800 */
[-C--:B------:R-:W-:Y:S01]  /*8240*/  FMUL.FTZ R49, R49, R10.reuse ;  /* 0x0000000a31317220 */ /* 0x080fe20000410000 */
[-C--:B------:R-:W-:Y:S01]  /*8250*/  FMUL.FTZ R52, R52, R10.reuse ;  /* 0x0000000a34347220 */ /* 0x080fe20000410000 */
[-C--:B------:R-:W-:Y:S01]  /*8260*/  FMUL.FTZ R53, R53, R10.reuse ;  /* 0x0000000a35357220 */ /* 0x080fe20000410000 */
[-C--:B------:R-:W-:Y:S01]  /*8270*/  FMUL.FTZ R56, R56, R10.reuse ;  /* 0x0000000a38387220 */ /* 0x080fe20000410000 */
[-C--:B------:R-:W-:Y:S01]  /*8280*/  FMUL.FTZ R57, R57, R10.reuse ;  /* 0x0000000a39397220 */ /* 0x080fe20000410000 */
[-C--:B------:R-:W-:Y:S01]  /*8290*/  FMUL.FTZ R60, R60, R10.reuse ;  /* 0x0000000a3c3c7220 */ /* 0x080fe20000410000 */
[-C--:B------:R-:W-:Y:S01]  /*82a0*/  FMUL.FTZ R61, R61, R10.reuse ;  /* 0x0000000a3d3d7220 */ /* 0x080fe20000410000 */
[----:B------:R-:W-:Y:S01]  /*82b0*/  MUFU.TANH R166, R166 ;  /* 0x000000a600a67308 */ /* 0x000fe20000002400 */
[----:B0-----:R-:W-:Y:S01]  /*82c0*/  FMUL.FTZ R11, R170, UR10 ;  /* 0x0000000aaa0b7c20 */ /* 0x001fe20008410000 */
[----:B------:R-:W-:Y:S01]  /*82d0*/  FMUL.FTZ R170, R179, UR10 ;  /* 0x0000000ab3aa7c20 */ /* 0x000fe20008410000 */
[-C--:B------:R-:W-:Y:S01]  /*82e0*/  FMUL.FTZ R64, R64, R10.reuse ;  /* 0x0000000a40407220 */ /* 0x080fe20000410000 */
[-C--:B------:R-:W-:Y:S01]  /*82f0*/  FMUL.FTZ R65, R65, R10.reuse ;  /* 0x0000000a41417220 */ /* 0x080fe20000410000 */
[-C--:B------:R-:W-:Y:S01]  /*8300*/  FMUL.FTZ R68, R68, R10.reuse ;  /* 0x0000000a44447220 */ /* 0x080fe20000410000 */
[-C--:B------:R-:W-:Y:S01]  /*8310*/  FMUL.FTZ R69, R69, R10.reuse ;  /* 0x0000000a45457220 */ /* 0x080fe20000410000 */
[-C--:B------:R-:W-:Y:S01]  /*8320*/  FMUL.FTZ R72, R72, R10.reuse ;  /* 0x0000000a48487220 */ /* 0x080fe20000410000 */
[----:B------:R-:W0:Y:S01]  /*8330*/  MUFU.TANH R11, R11 ;  /* 0x0000000b000b7308 */ /* 0x000e220000002400 */
[----:B-1----:R-:W-:Y:S01]  /*8340*/  FADD.FTZ R12, R7, R154 ;  /* 0x0000009a070c7221 */ /* 0x002fe20000010000 */
[----:B------:R-:W-:Y:S01]  /*8350*/  F2FP.BF16.F32.PACK_AB R154, R168, R7 ;  /* 0x00000007a89a723e */ /* 0x000fe200000010ff */
[----:B------:R-:W-:Y:S01]  /*8360*/  FMUL.FTZ R73, R73, R10 ;  /* 0x0000000a49497220 */ /* 0x000fe20000410000 */
[----:B------:R-:W-:Y:S01]  /*8370*/  FMNMX.FTZ R7, R160, R8, !PT ;  /* 0x00000008a0077209 */ /* 0x000fe20007810000 */
[----:B------:R-:W-:Y:S01]  /*8380*/  FADD.FTZ R12, R168, R12 ;  /* 0x0000000ca80c7221 */ /* 0x000fe20000010000 */
[----:B------:R-:W-:Y:S01]  /*8390*/  FMUL.FTZ R168, R175, UR10 ;  /* 0x0000000aafa87c20 */ /* 0x000fe20008410000 */
[----:B------:R-:W-:Y:S01]  /*83a0*/  UIADD3 UR10, UR5, 0x38840, URZ ;  /* 0x00038840050a7890 */ /* 0x000fe2000fffe03f */
[----:B------:R-:W-:Y:S01]  /*83b0*/  FMNMX.FTZ R7, R155, R7, !PT ;  /* 0x000000079b077209 */ /* 0x000fe20007810000 */
[----:B------:R-:W1:Y:S01]  /*83c0*/  MUFU.TANH R167, R167 ;  /* 0x000000a700a77308 */ /* 0x000e620000002400 */
[-C--:B------:R-:W-:Y:S01]  /*83d0*/  FMUL.FTZ R76, R76, R10.reuse ;  /* 0x0000000a4c4c7220 */ /* 0x080fe20000410000 */
[----:B------:R-:W-:Y:S01]  /*83e0*/  UPRMT UR10, UR40, 0x654, UR10 ;  /* 0x00000654280a7896 */ /* 0x000fe2000800000a */
[----:B------:R-:W-:Y:S01]  /*83f0*/  FMNMX.FTZ R7, R158, R7, !PT ;  /* 0x000000079e077209 */ /* 0x000fe20007810000 */
[-C--:B------:R-:W-:Y:S01]  /*8400*/  FMUL.FTZ R77, R77, R10.reuse ;  /* 0x0000000a4d4d7220 */ /* 0x080fe20000410000 */
[-C--:B------:R-:W-:Y:S01]  /*8410*/  FMUL.FTZ R80, R80, R10.reuse ;  /* 0x0000000a50507220 */ /* 0x080fe20000410000 */
[-C--:B------:R-:W-:Y:S01]  /*8420*/  FMUL.FTZ R81, R81, R10.reuse ;  /* 0x0000000a51517220 */ /* 0x080fe20000410000 */
[----:B------:R-:W-:Y:S01]  /*8430*/  FMNMX.FTZ R7, R159, R7, !PT ;  /* 0x000000079f077209 */ /* 0x000fe20007810000 */
[----:B------:R-:W2:Y:S01]  /*8440*/  MUFU.TANH R168, R168 ;  /* 0x000000a800a87308 */ /* 0x000ea20000002400 */
[-C--:B------:R-:W-:Y:S01]  /*8450*/  FMUL.FTZ R84, R84, R10.reuse ;  /* 0x0000000a54547220 */ /* 0x080fe20000410000 */
[-C--:B------:R-:W-:Y:S01]  /*8460*/  FMUL.FTZ R85, R85, R10.reuse ;  /* 0x0000000a55557220 */ /* 0x080fe20000410000 */
[----:B------:R-:W-:Y:S01]  /*8470*/  FMNMX.FTZ R7, R9, R7, !PT ;  /* 0x0000000709077209 */ /* 0x000fe20007810000 */
[----:B------:R-:W-:Y:S01]  /*8480*/  SYNCS.ARRIVE.TRANS64.RED.A1T0 RZ, [UR10], RZ ;  /* 0x000000ffffff79a7 */ /* 0x000fe2000810040a */
[-C--:B------:R-:W-:Y:S01]  /*8490*/  FMUL.FTZ R88, R88, R10.reuse ;  /* 0x0000000a58587220 */ /* 0x080fe20000410000 */
[-C--:B------:R-:W-:Y:S01]  /*84a0*/  FMUL.FTZ R89, R89, R10.reuse ;  /* 0x0000000a59597220 */ /* 0x080fe20000410000 */
[----:B------:R-:W-:Y:S01]  /*84b0*/  FMNMX.FTZ R7, R163, R7, !PT ;  /* 0x00000007a3077209 */ /* 0x000fe20007810000 */
[----:B------:R-:W3:Y:S01]  /*84c0*/  MUFU.TANH R170, R170 ;  /* 0x000000aa00aa7308 */ /* 0x000ee20000002400 */
        /* <DEDUP_REMOVED lines=10> */
[----:B0-----:R-:W-:Y:S01]  /*8570*/  FMNMX.FTZ R7, R11, R7, !PT ;  /* 0x000000070b077209 */ /* 0x001fe20007810000 */
[-C--:B------:R-:W-:Y:S01]  /*8580*/  FMUL.FTZ R105, R105, R10.reuse ;  /* 0x0000000a69697220 */ /* 0x080fe20000410000 */
[-C--:B------:R-:W-:Y:S01]  /*8590*/  FMUL.FTZ R108, R108, R10.reuse ;  /* 0x0000000a6c6c7220 */ /* 0x080fe20000410000 */
[-C--:B------:R-:W-:Y:S01]  /*85a0*/  FMUL.FTZ R109, R109, R10.reuse ;  /* 0x0000000a6d6d7220 */ /* 0x080fe20000410000 */
[----:B------:R-:W-:Y:S01]  /*85b0*/  FMNMX.FTZ R7, R166, R7, !PT ;  /* 0x00000007a6077209 */ /* 0x000fe20007810000 */
[----:B------:R-:W-:Y:S01]  /*85c0*/  MUFU.EX2 R13, R13 ;  /* 0x0000000d000d7308 */ /* 0x000fe20000000800 */
[-C--:B------:R-:W-:Y:S01]  /*85d0*/  FMUL.FTZ R112, R112, R10.reuse ;  /* 0x0000000a70707220 */ /* 0x080fe20000410000 */
[-C--:B------:R-:W-:Y:S01]  /*85e0*/  FMUL.FTZ R113, R113, R10.reuse ;  /* 0x0000000a71717220 */ /* 0x080fe20000410000 */
[----:B-1----:R-:W-:Y:S01]  /*85f0*/  FMNMX.FTZ R7, R167, R7, !PT ;  /* 0x00000007a7077209 */ /* 0x002fe20007810000 */
[-C--:B------:R-:W-:Y:S01]  /*8600*/  FMUL.FTZ R116, R116, R10.reuse ;  /* 0x0000000a74747220 */ /* 0x080fe20000410000 */
[-C--:B------:R-:W-:Y:S01]  /*8610*/  FMUL.FTZ R117, R117, R10.reuse ;  /* 0x0000000a75757220 */ /* 0x080fe20000410000 */
[-C--:B------:R-:W-:Y:S01]  /*8620*/  FMUL.FTZ R120, R120, R10.reuse ;  /* 0x0000000a78787220 */ /* 0x080fe20000410000 */
[----:B--2---:R-:W-:Y:S01]  /*8630*/  FMNMX.FTZ R7, R168, R7, !PT ;  /* 0x00000007a8077209 */ /* 0x004fe20007810000 */
[----:B------:R-:W-:Y:S01]  /*8640*/  MUFU.EX2 R14, R14 ;  /* 0x0000000e000e7308 */ /* 0x000fe20000000800 */
[-C--:B------:R-:W-:Y:S01]  /*8650*/  FMUL.FTZ R121, R121, R10.reuse ;  /* 0x0000000a79797220 */ /* 0x080fe20000410000 */
[-C--:B------:R-:W-:Y:S01]  /*8660*/  FMUL.FTZ R124, R124, R10.reuse ;  /* 0x0000000a7c7c7220 */ /* 0x080fe20000410000 */
[----:B------:R-:W-:Y:S01]  /*8670*/  FMNMX.FTZ R7, R169, R7, !PT ;  /* 0x00000007a9077209 */ /* 0x000fe20007810000 */
[-C--:B------:R-:W-:Y:S01]  /*8680*/  FMUL.FTZ R125, R125, R10.reuse ;  /* 0x0000000a7d7d7220 */ /* 0x080fe20000410000 */
[-C--:B------:R-:W-:Y:S01]  /*8690*/  FMUL.FTZ R128, R128, R10.reuse ;  /* 0x0000000a80807220 */ /* 0x080fe20000410000 */
[-C--:B------:R-:W-:Y:S01]  /*86a0*/  FMUL.FTZ R129, R129, R10.reuse ;  /* 0x0000000a81817220 */ /* 0x080fe20000410000 */
[----:B---3--:R-:W-:Y:S01]  /*86b0*/  FMNMX.FTZ R7, R170, R7, !PT ;  /* 0x00000007aa077209 */ /* 0x008fe20007810000 */
[----:B------:R-:W-:Y:S01]  /*86c0*/  MUFU.EX2 R15, R15 ;  /* 0x0000000f000f7308 */ /* 0x000fe20000000800 */
[-C--:B------:R-:W-:Y:S01]  /*86d0*/  FMUL.FTZ R132, R132, R10.reuse ;  /* 0x0000000a84847220 */ /* 0x080fe20000410000 */
[-C--:B------:R-:W-:Y:S01]  /*86e0*/  FMUL.FTZ R133, R133, R10.reuse ;  /* 0x0000000a85857220 */ /* 0x080fe20000410000 */
[----:B----4-:R-:W-:Y:S01]  /*86f0*/  FMNMX.FTZ R7, R171, R7, !PT ;  /* 0x00000007ab077209 */ /* 0x010fe20007810000 */
[-C--:B------:R-:W-:Y:S01]  /*8700*/  FMUL.FTZ R136, R136, R10.reuse ;  /* 0x0000000a88887220 */ /* 0x080fe20000410000 */
[-C--:B------:R-:W-:Y:S01]  /*8710*/  FMUL.FTZ R137, R137, R10.reuse ;  /* 0x0000000a89897220 */ /* 0x080fe20000410000 */
[-C--:B------:R-:W-:Y:S01]  /*8720*/  FMUL.FTZ R140, R140, R10.reuse ;  /* 0x0000000a8c8c7220 */ /* 0x080fe20000410000 */
[----:B------:R-:W-:Y:S01]  /*8730*/  FMNMX.FTZ R7, R172, R7, !PT ;  /* 0x00000007ac077209 */ /* 0x000fe20007810000 */
[----:B------:R-:W-:Y:S01]  /*8740*/  MUFU.EX2 R20, R20 ;  /* 0x0000001400147308 */ /* 0x000fe20000000800 */
[-C--:B------:R-:W-:Y:S01]  /*8750*/  FMUL.FTZ R141, R141, R10.reuse ;  /* 0x0000000a8d8d7220 */ /* 0x080fe20000410000 */
[-C--:B------:R-:W-:Y:S01]  /*8760*/  FMUL.FTZ R144, R144, R10.reuse ;  /* 0x0000000a90907220 */ /* 0x080fe20000410000 */
[-C--:B------:R-:W-:Y:S01]  /*8770*/  FMUL.FTZ R145, R145, R10.reuse ;  /* 0x0000000a91917220 */ /* 0x080fe20000410000 */
[----:B------:R-:W0:Y:S01]  /*8780*/  SHFL.BFLY PT, R173, R7, 0x2, 0x1f ;  /* 0x0c401f0007ad7f89 */ /* 0x000e2200000e0000 */
[-C--:B------:R-:W-:Y:S01]  /*8790*/  FMUL.FTZ R148, R148, R10.reuse ;  /* 0x0000000a94947220 */ /* 0x080fe20000410000 */
[----:B------:R-:W-:Y:S01]  /*87a0*/  FMUL.FTZ R149, R149, R10 ;  /* 0x0000000a95957220 */ /* 0x000fe20000410000 */
[----:B------:R-:W-:Y:S01]  /*87b0*/  ULEA UR10, UR36, UR43, 0xc ;  /* 0x0000002b240a7291 */ /* 0x000fe2000f8e603f */
[----:B------:R-:W-:Y:S03]  /*87c0*/  MUFU.EX2 R21, R21 ;  /* 0x0000001500157308 */ /* 0x000fe60000000800 */
[----:B------:R-:W-:-:S05]  /*87d0*/  UIADD3 UR14, UR10, 0x80, URZ ;  /* 0x000000800a0e7890 */ /* 0x000fca000fffe03f */
[----:B------:R-:W-:Y:S08]  /*87e0*/  MUFU.EX2 R174, R156 ;  /* 0x0000009c00ae7308 */ /* 0x000ff00000000800 */
[----:B------:R-:W-:Y:S01]  /*87f0*/  MUFU.EX2 R23, R23 ;  /* 0x0000001700177308 */ /* 0x000fe20000000800 */
[----:B0-----:R-:W-:-:S07]  /*8800*/  FMNMX.FTZ R7, R7, R173, !PT ;  /* 0x000000ad07077209 */ /* 0x001fce0007810000 */
[----:B------:R-:W-:Y:S01]  /*8810*/  MUFU.EX2 R162, R162 ;  /* 0x000000a200a27308 */ /* 0x000fe20000000800 */
[----:B------:R-:W0:Y:S07]  /*8820*/  SHFL.BFLY PT, R173, R7, 0x1, 0x1f ;  /* 0x0c201f0007ad7f89 */ /* 0x000e2e00000e0000 */
[----:B------:R-:W1:Y:S08]  /*8830*/  MUFU.EX2 R177, R157 ;  /* 0x0000009d00b17308 */ /* 0x000e700000000800 */
[----:B------:R-:W-:Y:S08]  /*8840*/  MUFU.EX2 R161, R161 ;  /* 0x000000a100a17308 */ /* 0x000ff00000000800 */
[----:B------:R1:W-:Y:S01]  /*8850*/  MUFU.EX2 R157, R164 ;  /* 0x000000a4009d7308 */ /* 0x0003e20000000800 */
[----:B0-----:R-:W-:-:S05]  /*8860*/  FMNMX.FTZ R7, R7, R173, !PT ;  /* 0x000000ad07077209 */ /* 0x001fca0007810000 */
[C---:B------:R-:W-:Y:S01]  /*8870*/  FADD.FTZ R173, -R7.reuse, R8 ;  /* 0x0000000807ad7221 */ /* 0x040fe20000010100 */
[----:B------:R-:W-:Y:S01]  /*8880*/  FMUL.FTZ R8, R7, UR18 ;  /* 0x0000001207087c20 */ /* 0x000fe20008410000 */
[----:B-1----:R-:W-:Y:S02]  /*8890*/  F2FP.BF16.F32.PACK_AB R164, R177, R174 ;  /* 0x000000aeb1a4723e */ /* 0x002fe400000010ff */
        /* <DEDUP_REMOVED lines=18> */
[----:B------:R-:W-:-:S04]  /*89c0*/  FFMA.FTZ R8, R172, UR18, -R8 ;  /* 0x00000012ac087c23 */ /* 0x000fc80008010808 */
[----:B------:R-:W2:Y:S01]  /*89d0*/  MUFU.EX2 R155, R155 ;  /* 0x0000009b009b7308 */ /* 0x000ea20000000800 */
        /* <DEDUP_REMOVED lines=8> */
[----:B-1----:R-:W-:Y:S01]  /*8a60*/  FFMA.FTZ R156, R173, R4, R160 ;  /* 0x00000004ad9c7223 */ /* 0x002fe200000100a0 */
[-C--:B------:R-:W-:Y:S01]  /*8a70*/  FMUL.FTZ R39, R39, R173.reuse ;  /* 0x000000ad27277220 */ /* 0x080fe20000410000 */
[-C--:B------:R-:W-:Y:S01]  /*8a80*/  FMUL.FTZ R42, R42, R173.reuse ;  /* 0x000000ad2a2a7220 */ /* 0x080fe20000410000 */
[-C--:B------:R-:W-:Y:S01]  /*8a90*/  FMUL.FTZ R43, R43, R173.reuse ;  /* 0x000000ad2b2b7220 */ /* 0x080fe20000410000 */
[-C--:B------:R-:W-:Y:S01]  /*8aa0*/  FMUL.FTZ R46, R46, R173.reuse ;  /* 0x000000ad2e2e7220 */ /* 0x080fe20000410000 */
[-C--:B------:R-:W-:Y:S01]  /*8ab0*/  FMUL.FTZ R47, R47, R173.reuse ;  /* 0x000000ad2f2f7220 */ /* 0x080fe20000410000 */
[-C--:B------:R-:W-:Y:S01]  /*8ac0*/  FMUL.FTZ R50, R50, R173.reuse ;  /* 0x000000ad32327220 */ /* 0x080fe20000410000 */
[----:B------:R1:W3:Y:S01]  /*8ad0*/  MUFU.EX2 R172, R153 ;  /* 0x0000009900ac7308 */ /* 0x0002e20000000800 */
[----:B0-----:R-:W-:Y:S01]  /*8ae0*/  FADD.FTZ R3, R13, R12 ;  /* 0x0000000c0d037221 */ /* 0x001fe20000010000 */
[----:B--2---:R-:W-:Y:S01]  /*8af0*/  FADD.FTZ R156, R155, R156 ;  /* 0x0000009c9b9c7221 */ /* 0x004fe20000010000 */
[-C--:B------:R-:W-:Y:S01]  /*8b00*/  FMUL.FTZ R51, R51, R173.reuse ;  /* 0x000000ad33337220 */ /* 0x080fe20000410000 */
[-C--:B------:R-:W-:Y:S01]  /*8b10*/  FMUL.FTZ R54, R54, R173.reuse ;  /* 0x000000ad36367220 */ /* 0x080fe20000410000 */
[----:B------:R-:W-:Y:S01]  /*8b20*/  FADD.FTZ R3, R14, R3 ;  /* 0x000000030e037221 */ /* 0x000fe20000010000 */
[-C--:B------:R-:W-:Y:S01]  /*8b30*/  FMUL.FTZ R55, R55, R173.reuse ;  /* 0x000000ad37377220 */ /* 0x080fe20000410000 */
[----:B------:R-:W-:Y:S01]  /*8b40*/  FMUL.FTZ R58, R58, R173 ;  /* 0x000000ad3a3a7220 */ /* 0x000fe20000410000 */
[----:B------:R-:W-:Y:S01]  /*8b50*/  MUFU.EX2 R159, R159 ;  /* 0x0000009f009f7308 */ /* 0x000fe20000000800 */
[----:B-1----:R-:W-:Y:S01]  /*8b60*/  F2FP.BF16.F32.PACK_AB R153, R155, R160 ;  /* 0x000000a09b99723e */ /* 0x002fe200000010ff */
[----:B------:R-:W-:Y:S01]  /*8b70*/  FADD.FTZ R3, R15, R3 ;  /* 0x000000030f037221 */ /* 0x000fe20000010000 */
[----:B------:R-:W-:Y:S01]  /*8b80*/  F2FP.BF16.F32.PACK_AB R160, R23, R21 ;  /* 0x0000001517a0723e */ /* 0x000fe200000010ff */
[-C--:B------:R-:W-:Y:S01]  /*8b90*/  FMUL.FTZ R59, R59, R173.reuse ;  /* 0x000000ad3b3b7220 */ /* 0x080fe20000410000 */
[-C--:B------:R-:W-:Y:S01]  /*8ba0*/  FMUL.FTZ R62, R62, R173.reuse ;  /* 0x000000ad3e3e7220 */ /* 0x080fe20000410000 */
[----:B------:R-:W-:Y:S01]  /*8bb0*/  FADD.FTZ R3, R20, R3 ;  /* 0x0000000314037221 */ /* 0x000fe20000010000 */
[-C--:B------:R-:W-:Y:S01]  /*8bc0*/  FMUL.FTZ R63, R63, R173.reuse ;  /* 0x000000ad3f3f7220 */ /* 0x080fe20000410000 */
[----:B------:R0:W1:Y:S01]  /*8bd0*/  MUFU.EX2 R155, R158 ;  /* 0x0000009e009b7308 */ /* 0x0000620000000800 */
[-C--:B------:R-:W-:Y:S01]  /*8be0*/  FMUL.FTZ R66, R66, R173.reuse ;  /* 0x000000ad42427220 */ /* 0x080fe20000410000 */
[----:B------:R-:W-:Y:S01]  /*8bf0*/  FADD.FTZ R3, R21, R3 ;  /* 0x0000000315037221 */ /* 0x000fe20000010000 */
[-C--:B------:R-:W-:Y:S01]  /*8c00*/  FMUL.FTZ R67, R67, R173.reuse ;  /* 0x000000ad43437220 */ /* 0x080fe20000410000 */
[-C--:B------:R-:W-:Y:S01]  /*8c10*/  FMUL.FTZ R70, R70, R173.reuse ;  /* 0x000000ad46467220 */ /* 0x080fe20000410000 */
[-C--:B------:R-:W-:Y:S01]  /*8c20*/  FMUL.FTZ R71, R71, R173.reuse ;  /* 0x000000ad47477220 */ /* 0x080fe20000410000 */
[----:B------:R-:W-:Y:S01]  /*8c30*/  FADD.FTZ R3, R23, R3 ;  /* 0x0000000317037221 */ /* 0x000fe20000010000 */
[----:B------:R-:W-:Y:S01]  /*8c40*/  FMUL.FTZ R74, R74, R173 ;  /* 0x000000ad4a4a7220 */ /* 0x000fe20000410000 */
[----:B------:R-:W-:Y:S01]  /*8c50*/  MUFU.EX2 R9, R9 ;  /* 0x0000000900097308 */ /* 0x000fe20000000800 */
[----:B0-----:R-:W-:-:S02]  /*8c60*/  IMAD.U32 R158, RZ, RZ, UR7 ;  /* 0x00000007ff9e7e24 */ /* 0x001fc4000f8e00ff */
[----:B------:R-:W-:Y:S01]  /*8c70*/  FADD.FTZ R3, R162, R3 ;  /* 0x00000003a2037221 */ /* 0x000fe20000010000 */
[----:B---3--:R-:W-:Y:S01]  /*8c80*/  F2FP.BF16.F32.PACK_AB R162, R172, R162 ;  /* 0x000000a2aca2723e */ /* 0x008fe200000010ff */
[-C--:B------:R-:W-:Y:S01]  /*8c90*/  FMUL.FTZ R75, R75, R173.reuse ;  /* 0x000000ad4b4b7220 */ /* 0x080fe20000410000 */
[----:B------:R-:W-:Y:S02]  /*8ca0*/  @!P2 IMAD R158, R158, 0x40, R17 ;  /* 0x000000409e9ea824 */ /* 0x000fe400078e0211 */
[----:B------:R-:W-:Y:S01]  /*8cb0*/  FADD.FTZ R3, R172, R3 ;  /* 0x00000003ac037221 */ /* 0x000fe20000010000 */
[----:B------:R-:W-:Y:S01]  /*8cc0*/  FMUL.FTZ R78, R78, R173 ;  /* 0x000000ad4e4e7220 */ /* 0x000fe20000410000 */
[----:B------:R-:W-:Y:S01]  /*8cd0*/  MUFU.EX2 R4, R163 ;  /* 0x000000a300047308 */ /* 0x000fe20000000800 */
[----:B-1----:R-:W-:Y:S01]  /*8ce0*/  FADD.FTZ R156, R155, R156 ;  /* 0x0000009c9b9c7221 */ /* 0x002fe20000010000 */
[----:B------:R-:W-:Y:S01]  /*8cf0*/  @!P2 LEA R158, R158, UR41, 0x2 ;  /* 0x000000299e9eac11 */ /* 0x000fe2000f8e10ff */
[----:B------:R-:W-:Y:S01]  /*8d00*/  FADD.FTZ R3, R174, R3 ;  /* 0x00000003ae037221 */ /* 0x000fe20000010000 */
[C---:B------:R-:W-:Y:S01]  /*8d10*/  F2FP.BF16.F32.PACK_AB R155, R159.reuse, R155 ;  /* 0x0000009b9f9b723e */ /* 0x040fe200000010ff */
[----:B------:R-:W-:Y:S01]  /*8d20*/  FADD.FTZ R12, R159, R156 ;  /* 0x0000009c9f0c7221 */ /* 0x000fe20000010000 */
[----:B------:R-:W-:Y:S01]  /*8d30*/  F2FP.BF16.F32.PACK_AB R156, R14, R13 ;  /* 0x0000000d0e9c723e */ /* 0x000fe200000010ff */
[----:B------:R-:W-:Y:S01]  /*8d40*/  @!P2 STS [R158+0x38400], R10 ;  /* 0x0384000a9e00a388 */ /* 0x000fe20000000800 */
[----:B------:R-:W0:Y:S01]  /*8d50*/  MUFU.EX2 R175, R165 ;  /* 0x000000a500af7308 */ /* 0x000e220000000800 */
[----:B------:R-:W-:Y:S01]  /*8d60*/  FADD.FTZ R3, R177, R3 ;  /* 0x00000003b1037221 */ /* 0x000fe20000010000 */
[-C--:B------:R-:W-:Y:S01]  /*8d70*/  FMUL.FTZ R79, R79, R173.reuse ;  /* 0x000000ad4f4f7220 */ /* 0x080fe20000410000 */
[----:B------:R1:W-:Y:S01]  /*8d80*/  @!P2 STS [R158+0x38420], R173 ;  /* 0x038420ad9e00a388 */ /* 0x0003e20000000800 */
[-C--:B------:R-:W-:Y:S01]  /*8d90*/  FMUL.FTZ R82, R82, R173.reuse ;  /* 0x000000ad52527220 */ /* 0x080fe20000410000 */
[----:B------:R-:W-:Y:S01]  /*8da0*/  FADD.FTZ R3, R161, R3 ;  /* 0x00000003a1037221 */ /* 0x000fe20000010000 */
[-C--:B------:R-:W-:Y:S01]  /*8db0*/  FMUL.FTZ R83, R83, R173.reuse ;  /* 0x000000ad53537220 */ /* 0x080fe20000410000 */
[----:B------:R-:W-:Y:S01]  /*8dc0*/  BAR.SYNC.DEFER_BLOCKING 0xf, 0x100 ;  /* 0x03c4000000007b1d */ /* 0x000fe20000010000 */
[-C--:B------:R-:W-:Y:S01]  /*8dd0*/  FMUL.FTZ R86, R86, R173.reuse ;  /* 0x000000ad56567220 */ /* 0x080fe20000410000 */
[----:B------:R-:W-:Y:S01]  /*8de0*/  FADD.FTZ R3, R157, R3 ;  /* 0x000000039d037221 */ /* 0x000fe20000010000 */
[-C--:B------:R-:W-:Y:S01]  /*8df0*/  FMUL.FTZ R87, R87, R173.reuse ;  /* 0x000000ad57577220 */ /* 0x080fe20000410000 */
[-C--:B------:R-:W-:Y:S01]  /*8e00*/  FMUL.FTZ R90, R90, R173.reuse ;  /* 0x000000ad5a5a7220 */ /* 0x080fe20000410000 */
[----:B------:R-:W-:Y:S01]  /*8e10*/  FMUL.FTZ R91, R91, R173 ;  /* 0x000000ad5b5b7220 */ /* 0x000fe20000410000 */
[----:B------:R-:W-:Y:S01]  /*8e20*/  MUFU.EX2 R11, R11 ;  /* 0x0000000b000b7308 */ /* 0x000fe20000000800 */
[----:B-1----:R-:W-:Y:S01]  /*8e30*/  F2FP.BF16.F32.PACK_AB R158, R20, R15 ;  /* 0x0000000f149e723e */ /* 0x002fe200000010ff */
[-C--:B------:R-:W-:Y:S01]  /*8e40*/  FMUL.FTZ R94, R94, R173.reuse ;  /* 0x000000ad5e5e7220 */ /* 0x080fe20000410000 */
[----:B------:R-:W-:Y:S01]  /*8e50*/  FMUL.FTZ R95, R95, R173 ;  /* 0x000000ad5f5f7220 */ /* 0x000fe20000410000 */
[----:B0-----:R-:W-:Y:S01]  /*8e60*/  F2FP.BF16.F32.PACK_AB R159, R176, R175 ;  /* 0x000000afb09f723e */ /* 0x001fe200000010ff */
        /* <DEDUP_REMOVED lines=10> */
[----:B------:R-:W-:Y:S01]  /*8f10*/  FMUL.FTZ R115, R115, R173 ;  /* 0x000000ad73737220 */ /* 0x000fe20000410000 */
[----:B------:R-:W-:Y:S01]  /*8f20*/  MUFU.EX2 R13, R167 ;  /* 0x000000a7000d7308 */ /* 0x000fe20000000800 */
[----:B0-----:R-:W-:Y:S01]  /*8f30*/  F2FP.BF16.F32.PACK_AB R166, R157, R161 ;  /* 0x000000a19da6723e */ /* 0x001fe200000010ff */
[----:B------:R-:W-:Y:S01]  /*8f40*/  FMUL.FTZ R118, R118, R173 ;  /* 0x000000ad76767220 */ /* 0x000fe20000410000 */
[----:B------:R-:W-:Y:S01]  /*8f50*/  F2FP.BF16.F32.PACK_AB R157, R4, R9 ;  /* 0x00000009049d723e */ /* 0x000fe200000010ff */
[-C--:B------:R-:W-:Y:S01]  /*8f60*/  FMUL.FTZ R119, R119, R173.reuse ;  /* 0x000000ad77777220 */ /* 0x080fe20000410000 */
[-C--:B------:R-:W-:Y:S01]  /*8f70*/  FMUL.FTZ R122, R122, R173.reuse ;  /* 0x000000ad7a7a7220 */ /* 0x080fe20000410000 */
[-C--:B------:R-:W-:Y:S01]  /*8f80*/  FMUL.FTZ R123, R123, R173.reuse ;  /* 0x000000ad7b7b7220 */ /* 0x080fe20000410000 */
[----:B------:R-:W-:Y:S01]  /*8f90*/  FMUL.FTZ R126, R126, R173 ;  /* 0x000000ad7e7e7220 */ /* 0x000fe20000410000 */
[----:B------:R-:W0:Y:S01]  /*8fa0*/  MUFU.EX2 R168, R168 ;  /* 0x000000a800a87308 */ /* 0x000e220000000800 */
[----:B-1----:R-:W-:Y:S01]  /*8fb0*/  F2FP.BF16.F32.PACK_AB R161, R178, R11 ;  /* 0x0000000bb2a1723e */ /* 0x002fe200000010ff */
        /* <DEDUP_REMOVED lines=13> */
[----:B------:R-:W-:Y:S01]  /*9090*/  FMUL.FTZ R151, R151, R173 ;  /* 0x000000ad97977220 */ /* 0x000fe20000410000 */
[----:B------:R-:W1:Y:S01]  /*90a0*/  MUFU.EX2 R170, R170 ;  /* 0x000000aa00aa7308 */ /* 0x000e620000000800 */
[----:B0-----:R-:W-:Y:S01]  /*90b0*/  F2FP.BF16.F32.PACK_AB R163, R168, R13 ;  /* 0x0000000da8a3723e */ /* 0x001fe200000010ff */
[----:B------:R0:W-:Y:S01]  /*90c0*/  STSM.16.M88.4 [R184+0x36400], R152 ;  /* 0x03640098b8007844 */ /* 0x0001e20000000200 */
[----:B------:R-:W-:-:S03]  /*90d0*/  FADD.FTZ R12, R9, R12 ;  /* 0x0000000c090c7221 */ /* 0x000fc60000010000 */
[----:B------:R0:W-:Y:S01]  /*90e0*/  STSM.16.M88.4 [R187], R156 ;  /* 0x0000009cbb007844 */ /* 0x0001e20000000200 */
[----:B------:R-:W-:Y:S01]  /*90f0*/  FADD.FTZ R12, R4, R12 ;  /* 0x0000000c040c7221 */ /* 0x000fe20000010000 */
[----:B------:R-:W-:Y:S02]  /*9100*/  MUFU.EX2 R171, R171 ;  /* 0x000000ab00ab7308 */ /* 0x000fe40000000800 */
[----:B------:R0:W-:Y:S01]  /*9110*/  STSM.16.M88.4 [R185], R160 ;  /* 0x000000a0b9007844 */ /* 0x0001e20000000200 */
[----:B------:R-:W-:-:S04]  /*9120*/  FADD.FTZ R12, R175, R12 ;  /* 0x0000000caf0c7221 */ /* 0x000fc80000010000 */
[----:B------:R-:W-:Y:S01]  /*9130*/  FADD.FTZ R12, R176, R12 ;  /* 0x0000000cb00c7221 */ /* 0x000fe20000010000 */
[----:B------:R-:W2:Y:S01]  /*9140*/  MUFU.EX2 R8, R8 ;  /* 0x0000000800087308 */ /* 0x000ea20000000800 */
[----:B-1----:R-:W-:Y:S02]  /*9150*/  F2FP.BF16.F32.PACK_AB R165, R170, R169 ;  /* 0x000000a9aaa5723e */ /* 0x002fe400000010ff */
[----:B------:R-:W-:-:S04]  /*9160*/  FADD.FTZ R12, R11, R12 ;  /* 0x0000000c0b0c7221 */ /* 0x000fc80000010000 */
[----:B------:R-:W-:-:S04]  /*9170*/  FADD.FTZ R12, R178, R12 ;  /* 0x0000000cb20c7221 */ /* 0x000fc80000010000 */
[----:B------:R-:W-:-:S04]  /*9180*/  FADD.FTZ R12, R13, R12 ;  /* 0x0000000c0d0c7221 */ /* 0x000fc80000010000 */
[----:B------:R-:W-:Y:S01]  /*9190*/  FADD.FTZ R12, R168, R12 ;  /* 0x0000000ca80c7221 */ /* 0x000fe20000010000 */
[----:B--2---:R-:W-:-:S03]  /*91a0*/  F2FP.BF16.F32.PACK_AB R167, R8, R171 ;  /* 0x000000ab08a7723e */ /* 0x004fc600000010ff */
[----:B------:R-:W-:Y:S02]  /*91b0*/  FADD.FTZ R169, R169, R12 ;  /* 0x0000000ca9a97221 */ /* 0x000fe40000010000 */
[----:B------:R0:W-:Y:S01]  /*91c0*/  STSM.16.M88.4 [R186], R164 ;  /* 0x000000a4ba007844 */ /* 0x0001e20000000200 */
[----:B------:R-:W-:Y:S01]  /*91d0*/  WARPGROUP.ARRIVE ;  /* 0x00000000000079c5 */ /* 0x000fe20000000000 */
[----:B------:R-:W-:-:S04]  /*91e0*/  FADD.FTZ R170, R170, R169 ;  /* 0x000000a9aaaa7221 */ /* 0x000fc80000010000 */
[----:B------:R-:W-:Y:S01]  /*91f0*/  FADD.FTZ R171, R171, R170 ;  /* 0x000000aaabab7221 */ /* 0x000fe20000010000 */
[----:B------:R-:W-:Y:S01]  /*9200*/  HGMMA.64x256x16.F32.BF16 R24, R152, gdesc[UR8].tnspB, R24, gsb0 ;  /* 0x43e0000898187df0 */ /* 0x000fe20008001818 */
[----:B------:R-:W-:Y:S02]  /*9210*/  UMOV UR11, 0x40000040 ;  /* 0x40000040000b7882 */ /* 0x000fe40000000000 */
[----:B------:R-:W-:Y:S01]  /*9220*/  FADD.FTZ R4, R8, R171 ;  /* 0x000000ab08047221 */ /* 0x000fe20000010000 */
[----:B------:R-:W-:Y:S02]  /*9230*/  WARPGROUP.DEPBAR.LE gsb0, 0x0 ;  /* 0x00008000000079c5 */ /* 0x000fe40000010000 */
[----:B------:R-:W-:-:S15]  /*9240*/  WARPGROUP.ARRIVE ;  /* 0x00000000000079c5 */ /* 0x000fde0000000000 */
[----:B------:R-:W-:-:S07]  /*9250*/  NOP ;  /* 0x0000000000007918 */ /* 0x000fce0000000000 */
        /* <DEDUP_REMOVED lines=18> */
[----:B-1----:R-:W1:Y:S02]  /*9380*/  FENCE.VIEW.ASYNC.S ;  /* 0x00000000000073c6 */ /* 0x002e640000000000 */
[----:B-1----:R-:W-:Y:S01]  /*9390*/  NOP ;  /* 0x0000000000007918 */ /* 0x002fe20000000000 */
[----:B------:R-:W-:Y:S06]  /*93a0*/  BAR.ARV 0xe, 0x100 ;  /* 0x0384000000007b1d */ /* 0x000fec0000002000 */
[----:B0-----:R-:W-:Y:S05]  /*93b0*/  @!P0 BRA `(.L_x_4233) ;  /* 0x0000000000048947 */ /* 0x001fea0003800000 */
[----:B------:R-:W-:Y:S01]  /*93c0*/  BPT.TRAP 0x1 ;  /* 0x000000040000795c */ /* 0x000fe20000300000 */
.L_x_4233:
[----:B------:R-:W-:Y:S01]  /*93d0*/  UIADD3 UR5, UR5, 0x38860, URZ ;  /* 0x0003886005057890 */ /* 0x000fe2000fffe03f */
[----:B------:R-:W-:Y:S01]  /*93e0*/  IMAD.MOV.U32 R8, RZ, RZ, R7 ;  /* 0x000000ffff087224 */ /* 0x000fe200078e0007 */
[----:B------:R-:W-:Y:S01]  /*93f0*/  UMOV UR7, UR36 ;  /* 0x0000002400077c82 */ /* 0x000fe20008000000 */
[----:B------:R-:W-:Y:S01]  /*9400*/  IMAD.MOV.U32 R9, RZ, RZ, R6 ;  /* 0x000000ffff097224 */ /* 0x000fe200078e0006 */
[----:B------:R-:W-:-:S09]  /*9410*/  UPRMT UR5, UR40, 0x654, UR5 ;  /* 0x0000065428057896 */ /* 0x000fd20008000005 */
[----:B------:R-:W-:Y:S01]  /*9420*/  SYNCS.ARRIVE.TRANS64.RED.A1T0 RZ, [UR5], RZ ;  /* 0x000000ffffff79a7 */ /* 0x000fe20008100405 */
[----:B------:R-:W-:Y:S05]  /*9430*/  @P1 BRA `(.L_x_4234) ;  /* 0xffffffd000881947 */ /* 0x000fea000383ffff */
.L_x_4223:
[----:B------:R-:W0:Y:S01]  /*9440*/  SHFL.BFLY PT, R0, R3, 0x2, 0x1f ;  /* 0x0c401f0003007f89 */ /* 0x000e2200000e0000 */
[----:B------:R-:W-:Y:S01]  /*9450*/  IMAD.MOV.U32 R152, RZ, RZ, -0x800000 ;  /* 0xff800000ff987424 */ /* 0x000fe200078e00ff */
[----:B------:R-:W-:Y:S02]  /*9460*/  UIADD3 UR37, UR37, 0x1, URZ ;  /* 0x0000000125257890 */ /* 0x000fe4000fffe03f */
[----:B------:R-:W1:Y:S01]  /*9470*/  SHFL.BFLY PT, R5, R4, 0x2, 0x1f ;  /* 0x0c401f0004057f89 */ /* 0x000e6200000e0000 */
[----:B------:R-:W-:Y:S08]  /*9480*/  BAR.ARV 0x8, 0x100 ;  /* 0x0204000000007b1d */ /* 0x000ff00000002000 */
[----:B------:R-:W-:Y:S01]  /*9490*/  BAR.SYNC.DEFER_BLOCKING 0xf, 0x100 ;  /* 0x03c4000000007b1d */ /* 0x000fe20000010000 */
[----:B0-----:R-:W-:Y:S01]  /*94a0*/  FADD.FTZ R9, R0, R3 ;  /* 0x0000000300097221 */ /* 0x001fe20000010000 */
[----:B------:R-:W-:-:S02]  /*94b0*/  IMAD.MOV.U32 R3, RZ, RZ, -0x800000 ;  /* 0xff800000ff037424 */ /* 0x000fc400078e00ff */
[----:B-1----:R-:W-:Y:S02]  /*94c0*/  FADD.FTZ R10, R5, R4 ;  /* 0x00000004050a7221 */ /* 0x002fe40000010000 */
[----:B------:R-:W0:Y:S01]  /*94d0*/  SHFL.BFLY PT, R0, R9, 0x1, 0x1f ;  /* 0x0c201f0009007f89 */ /* 0x000e2200000e0000 */
[----:B------:R-:W-:-:S03]  /*94e0*/  IMAD.MOV.U32 R4, RZ, RZ, RZ ;  /* 0x000000ffff047224 */ /* 0x000fc600078e00ff */
[----:B------:R-:W1:Y:S01]  /*94f0*/  SHFL.BFLY PT, R11, R10, 0x1, 0x1f ;  /* 0x0c201f000a0b7f89 */ /* 0x000e6200000e0000 */
[----:B0-----:R-:W-:Y:S01]  /*9500*/  FADD.FTZ R5, R9, R0 ;  /* 0x0000000009057221 */ /* 0x001fe20000010000 */
[----:B------:R-:W-:Y:S02]  /*9510*/  IMAD.U32 R9, RZ, RZ, UR18 ;  /* 0x00000012ff097e24 */ /* 0x000fe4000f8e00ff */
[----:B-1----:R-:W-:Y:S02]  /*9520*/  FADD.FTZ R8, R10, R11 ;  /* 0x0000000b0a087221 */ /* 0x002fe40000010000 */
[----:B------:R-:W-:Y:S01]  /*9530*/  FSETP.NE.FTZ.AND P0, PT, R5, RZ, PT ;  /* 0x000000ff0500720b */ /* 0x000fe20003f15000 */
[----:B------:R-:W-:Y:S02]  /*9540*/  IMAD.U32 R11, RZ, RZ, UR18 ;  /* 0x00000012ff0b7e24 */ /* 0x000fe4000f8e00ff */
[----:B------:R-:W-:-:S10]  /*9550*/  FSETP.NE.FTZ.AND P1, PT, R8, RZ, PT ;  /* 0x000000ff0800720b */ /* 0x000fd40003f35000 */
[----:B------:R-:W0:Y:S01]  /*9560*/  @P0 MUFU.LG2 R12, R5 ;  /* 0x00000005000c0308 */ /* 0x000e220000000c00 */
[----:B------:R-:W-:Y:S02]  /*9570*/  @P0 FMUL.FTZ R11, R11, 0.69314718246459960938 ;  /* 0x3f3172180b0b0820 */ /* 0x000fe40000410000 */
[----:B------:R-:W-:-:S05]  /*9580*/  @P1 FMUL.FTZ R9, R9, 0.69314718246459960938 ;  /* 0x3f31721809091820 */ /* 0x000fca0000410000 */
[----:B------:R-:W1:Y:S08]  /*9590*/  @P1 MUFU.LG2 R0, R8 ;  /* 0x0000000800001308 */ /* 0x000e700000000c00 */
[----:B------:R-:W2:Y:S01]  /*95a0*/  @P0 MUFU.RCP R4, R5 ;  /* 0x0000000500040308 */ /* 0x000ea20000001000 */
[----:B0-----:R-:W-:-:S04]  /*95b0*/  @P0 FMUL.FTZ R12, R12, 0.69314718246459960938 ;  /* 0x3f3172180c0c0820 */ /* 0x001fc80000410000 */
[----:B------:R-:W-:Y:S01]  /*95c0*/  @P0 FFMA.FTZ R3, R11, R6, R12 ;  /* 0x000000060b030223 */ /* 0x000fe2000001000c */
[----:B------:R-:W-:Y:S01]  /*95d0*/  ISETP.NE.AND P0, PT, R19, RZ, PT ;  /* 0x000000ff1300720c */ /* 0x000fe20003f05270 */
[----:B------:R-:W-:Y:S01]  /*95e0*/  IMAD.U32 R6, RZ, RZ, UR36 ;  /* 0x00000024ff067e24 */ /* 0x000fe2000f8e00ff */
[----:B------:R-:W-:Y:S01]  /*95f0*/  UIADD3 UR36, UR36, 0x1, URZ ;  /* 0x0000000124247890 */ /* 0x000fe2000fffe03f */
[----:B-1----:R-:W-:-:S03]  /*9600*/  @P1 FMUL.FTZ R0, R0, 0.69314718246459960938 ;  /* 0x3f31721800001820 */ /* 0x002fc60000410000 */
[----:B------:R-:W-:Y:S01]  /*9610*/  UISETP.NE.AND UP0, UPT, UR36, 0x2, UPT ;  /* 0x000000022400788c */ /* 0x000fe2000bf05270 */
[----:B------:R-:W-:Y:S01]  /*9620*/  @P1 FFMA.FTZ R152, R9, R7, R0 ;  /* 0x0000000709981223 */ /* 0x000fe20000010000 */
[----:B------:R-:W-:Y:S02]  /*9630*/  IMAD.MOV.U32 R0, RZ, RZ, RZ ;  /* 0x000000ffff007224 */ /* 0x000fe400078e00ff */
[----:B------:R-:W-:Y:S01]  /*9640*/  USEL UR4, URZ, 0x1, UP0 ;  /* 0x000000013f047887 */ /* 0x000fe20008000000 */
[-C--:B--2---:R-:W-:Y:S01]  /*9650*/  FMUL.FTZ R24, R24, R4.reuse ;  /* 0x0000000418187220 */ /* 0x084fe20000410000 */
[-C--:B------:R-:W-:Y:S01]  /*9660*/  FMUL.FTZ R25, R25, R4.reuse ;  /* 0x0000000419197220 */ /* 0x080fe20000410000 */
[----:B------:R-:W-:Y:S01]  /*9670*/  @!P0 IMAD R6, R6, 0x40, R17 ;  /* 0x0000004006068824 */ /* 0x000fe200078e0211 */
[----:B------:R-:W0:Y:S01]  /*9680*/  @P1 MUFU.RCP R0, R8 ;  /* 0x0000000800001308 */ /* 0x000e220000001000 */
[-C--:B------:R-:W-:Y:S01]  /*9690*/  FMUL.FTZ R28, R28, R4.reuse ;  /* 0x000000041c1c7220 */ /* 0x080fe20000410000 */
[-C--:B------:R-:W-:Y:S01]  /*96a0*/  FMUL.FTZ R29, R29, R4.reuse ;  /* 0x000000041d1d7220 */ /* 0x080fe20000410000 */
[-C--:B------:R-:W-:Y:S01]  /*96b0*/  FMUL.FTZ R32, R32, R4.reuse ;  /* 0x0000000420207220 */ /* 0x080fe20000410000 */
[----:B------:R-:W-:Y:S01]  /*96c0*/  @!P0 LEA R7, R6, UR41, 0x2 ;  /* 0x0000002906078c11 */ /* 0x000fe2000f8e10ff */
[-C--:B------:R-:W-:Y:S01]  /*96d0*/  FMUL.FTZ R33, R33, R4.reuse ;  /* 0x0000000421217220 */ /* 0x080fe20000410000 */
        /* <DEDUP_REMOVED lines=11> */
[----:B0-----:R1:W-:Y:S01]  /*9790*/  @!P0 STS [R7+0x38420], R0 ;  /* 0x0384200007008388 */ /* 0x0013e20000000800 */
        /* <DEDUP_REMOVED lines=113> */
[----:B------:R-:W-:Y:S01]  /*9eb0*/  LOP3.LUT R2, R2, UR4, RZ, 0x3c, !PT ;  /* 0x0000000402027c12 */ /* 0x000fe2000f8e3cff */
[----:B------:R-:W-:Y:S01]  /*9ec0*/  USEL UR36, UR36, URZ, UP0 ;  /* 0x0000003f24247287 */ /* 0x000fe20008000000 */
[----:B-1----:R-:W-:Y:S11]  /*9ed0*/  BAR.ARV 0xe, 0x100 ;  /* 0x0384000000007b1d */ /* 0x002ff60000002000 */
.L_x_4204:
[----:B------:R-:W0:Y:S08]  /*9ee0*/  S2UR UR40, SR_CgaCtaId ;  /* 0x00000000002879c3 */ /* 0x000e300000008800 */
[----:B------:R-:W-:Y:S06]  /*9ef0*/  BAR.SYNC.DEFER_BLOCKING 0x5, 0x180 ;  /* 0x0146000000007b1d */ /* 0x000fec0000010000 */
[----:B------:R-:W-:Y:S01]  /*9f00*/  UMOV UR41, 0x400 ;  /* 0x0000040000297882 */ /* 0x000fe20000000000 */
[----:B------:R-:W-:Y:S01]  /*9f10*/  BSSY B0, `(.L_x_4235) ;  /* 0x000048a000007945 */ /* 0x000fe20003800000 */
[----:B0-----:R-:W-:-:S09]  /*9f20*/  ULEA UR41, UR40, UR41, 0x18 ;  /* 0x0000002928297291 */ /* 0x001fd2000f8ec03f */
[----:B------:R-:W0:Y:S02]  /*9f30*/  LDS.128 R4, [UR41+0x388d0] ;  /* 0x0388d029ff047984 */ /* 0x000e240008000c00 */
[----:B0-----:R-:W-:Y:S02]  /*9f40*/  R2UR UR4, R5 ;  /* 0x00000000050472ca */ /* 0x001fe400000e0000 */
[----:B------:R-:W-:Y:S01]  /*9f50*/  R2UR UR5, R7 ;  /* 0x00000000070572ca */ /* 0x000fe200000e0000 */
[----:B------:R-:W-:Y:S06]  /*9f60*/  BAR.ARV 0x4, 0x180 ;  /* 0x0106000000007b1d */ /* 0x000fec0000002000 */
[----:B------:R-:W-:Y:S08]  /*9f70*/  @P0 BRA `(.L_x_4236) ;  /* 0x0000003800440947 */ /* 0x000ff00003800000 */
[----:B------:R-:W2:Y:S01]  /*9f80*/  LDL R0, [R1+0x30] ;  /* 0x0000300001007983 */ /* 0x000ea20000100800 */
[----:B------:R-:W0:Y:S01]  /*9f90*/  S2UR UR8, SR_SWINHI ;  /* 0x00000000000879c3 */ /* 0x000e220000002f00 */
[----:B------:R-:W-:Y:S01]  /*9fa0*/  F2FP.BF16.F32.PACK_AB R23, R71, R70 ;  /* 0x000000464717723e */ /* 0x000fe200000010ff */
[----:B------:R-:W-:Y:S01]  /*9fb0*/  UMOV UR6, UR41 ;  /* 0x0000002900067c82 */ /* 0x000fe20008000000 */
[----:B0-----:R-:W-:Y:S01]  /*9fc0*/  UMOV UR7, UR8 ;  /* 0x0000000800077c82 */ /* 0x001fe20008000000 */
[----:B------:R-:W-:Y:S02]  /*9fd0*/  IMAD.U32 R4, RZ, RZ, UR6 ;  /* 0x00000006ff047e24 */ /* 0x000fe4000f8e00ff */
[----:B------:R-:W-:Y:S01]  /*9fe0*/  IMAD.U32 R5, RZ, RZ, UR7 ;  /* 0x00000007ff057e24 */ /* 0x000fe2000f8e00ff */
[----:B------:R-:W-:Y:S01]  /*9ff0*/  ULDC.64 UR6, c[0x0][0xd08] ;  /* 0x0003420000067ab9 */ /* 0x000fe20000000a00 */
[----:B------:R-:W-:Y:S01]  /*a000*/  BAR.SYNC.DEFER_BLOCKING 0x1, 0x100 ;  /* 0x0044000000007b1d */ /* 0x000fe20000010000 */
[----:B--2---:R-:W-:-:S03]  /*a010*/  IMAD.WIDE R20, R0, 0x2, R4 ;  /* 0x0000000200147825 */ /* 0x004fc600078e0204 */
[C---:B------:R-:W-:Y:S02]  /*a020*/  IADD3 R9, P6, R20.reuse, 0x6060, RZ ;  /* 0x0000606014097810 */ /* 0x040fe40007fde0ff */
[C---:B------:R-:W-:Y:S02]  /*a030*/  IADD3 R12, P1, R20.reuse, 0x6020, RZ ;  /* 0x00006020140c7810 */ /* 0x040fe40007f3e0ff */
[----:B------:R-:W-:Y:S02]  /*a040*/  LOP3.LUT R8, R9, 0x380, RZ, 0xc0, !PT ;  /* 0x0000038009087812 */ /* 0x000fe400078ec0ff */
[----:B------:R-:W-:Y:S02]  /*a050*/  IADD3 R10, P0, R20, 0x6040, RZ ;  /* 0x00006040140a7810 */ /* 0x000fe40007f1e0ff */
[----:B------:R-:W-:Y:S02]  /*a060*/  SHF.R.U64 R8, R8, 0x3, RZ ;  /* 0x0000000308087819 */ /* 0x000fe400000012ff */
[----:B------:R-:W-:-:S02]  /*a070*/  LOP3.LUT R13, R12, 0x380, RZ, 0xc0, !PT ;  /* 0x000003800c0d7812 */ /* 0x000fc400078ec0ff */
[----:B------:R-:W-:Y:S01]  /*a080*/  LOP3.LUT R8, R8, R9, RZ, 0x3c, !PT ;  /* 0x0000000908087212 */ /* 0x000fe200078e3cff */
[----:B------:R-:W-:Y:S01]  /*a090*/  IMAD.X R9, RZ, RZ, R21, P6 ;  /* 0x000000ffff097224 */ /* 0x000fe200030e0615 */
[----:B------:R-:W-:Y:S02]  /*a0a0*/  LOP3.LUT R11, R10, 0x380, RZ, 0xc0, !PT ;  /* 0x000003800a0b7812 */ /* 0x000fe400078ec0ff */
[----:B------:R-:W-:Y:S02]  /*a0b0*/  LOP3.LUT R0, R20, 0x380, RZ, 0xc0, !PT ;  /* 0x0000038014007812 */ /* 0x000fe400078ec0ff */
[----:B------:R-:W-:Y:S02]  /*a0c0*/  SHF.R.U64 R13, R13, 0x3, RZ ;  /* 0x000000030d0d7819 */ /* 0x000fe400000012ff */
[----:B------:R-:W-:Y:S02]  /*a0d0*/  SHF.R.U64 R11, R11, 0x3, RZ ;  /* 0x000000030b0b7819 */ /* 0x000fe400000012ff */
[----:B------:R-:W-:-:S02]  /*a0e0*/  SHF.R.U64 R0, R0, 0x3, RZ ;  /* 0x0000000300007819 */ /* 0x000fc400000012ff */
[----:B------:R-:W-:Y:S01]  /*a0f0*/  LOP3.LUT R12, R13, R12, RZ, 0x3c, !PT ;  /* 0x0000000c0d0c7212 */ /* 0x000fe200078e3cff */
[--C-:B------:R-:W-:Y:S01]  /*a100*/  IMAD.X R13, RZ, RZ, R21.reuse, P1 ;  /* 0x000000ffff0d7224 */ /* 0x100fe200008e0615 */
[----:B------:R-:W-:Y:S01]  /*a110*/  MOV R165, R8 ;  /* 0x0000000800a57202 */ /* 0x000fe20000000f00 */
[--C-:B------:R-:W-:Y:S01]  /*a120*/  IMAD.MOV.U32 R9, RZ, RZ, R21.reuse ;  /* 0x000000ffff097224 */ /* 0x100fe200078e0015 */
[----:B------:R-:W-:Y:S01]  /*a130*/  LOP3.LUT R10, R11, R10, RZ, 0x3c, !PT ;  /* 0x0000000a0b0a7212 */ /* 0x000fe200078e3cff */
[----:B------:R-:W-:Y:S01]  /*a140*/  IMAD.X R11, RZ, RZ, R21, P0 ;  /* 0x000000ffff0b7224 */ /* 0x000fe200000e0615 */
[----:B------:R-:W-:Y:S02]  /*a150*/  LOP3.LUT R8, R0, R20, RZ, 0x3c, !PT ;  /* 0x0000001400087212 */ /* 0x000fe400078e3cff */
[----:B------:R-:W-:Y:S02]  /*a160*/  IADD3 R162, P0, R20, 0x2060, RZ ;  /* 0x0000206014a27810 */ /* 0x000fe40007f1e0ff */
[----:B------:R-:W-:-:S02]  /*a170*/  MOV R153, R12 ;  /* 0x0000000c00997202 */ /* 0x000fc40000000f00 */
[----:B------:R-:W-:Y:S02]  /*a180*/  MOV R12, R8 ;  /* 0x00000008000c7202 */ /* 0x000fe40000000f00 */
[----:B------:R-:W0:Y:S01]  /*a190*/  LDC R9, c[0x0][0xbd4] ;  /* 0x0002f500ff097b82 */ /* 0x000e220000000800 */
[----:B------:R-:W-:Y:S02]  /*a1a0*/  LOP3.LUT R163, R162, 0x380, RZ, 0xc0, !PT ;  /* 0x00000380a2a37812 */ /* 0x000fe400078ec0ff */
[----:B------:R-:W-:Y:S02]  /*a1b0*/  ISETP.NE.AND P1, PT, R22, RZ, PT ;  /* 0x000000ff1600720c */ /* 0x000fe40003f25270 */
[----:B------:R-:W-:Y:S02]  /*a1c0*/  SHF.R.U64 R163, R163, 0x3, RZ ;  /* 0x00000003a3a37819 */ /* 0x000fe400000012ff */
[C---:B------:R-:W-:Y:S02]  /*a1d0*/  IADD3 R154, P3, R20.reuse, 0x4060, RZ ;  /* 0x00004060149a7810 */ /* 0x040fe40007f7e0ff */
[----:B------:R-:W-:Y:S01]  /*a1e0*/  LOP3.LUT R162, R163, R162, RZ, 0x3c, !PT ;  /* 0x000000a2a3a27212 */ /* 0x000fe200078e3cff */
[----:B------:R-:W-:Y:S01]  /*a1f0*/  IMAD.X R163, RZ, RZ, R21, P0 ;  /* 0x000000ffffa37224 */ /* 0x000fe200000e0615 */
[----:B------:R-:W-:-:S02]  /*a200*/  IADD3 R8, P0, R20, 0x2040, RZ ;  /* 0x0000204014087810 */ /* 0x000fc40007f1e0ff */
[----:B------:R-:W-:Y:S02]  /*a210*/  LOP3.LUT R155, R154, 0x380, RZ, 0xc0, !PT ;  /* 0x000003809a9b7812 */ /* 0x000fe400078ec0ff */
[----:B------:R-:W-:Y:S02]  /*a220*/  LOP3.LUT R0, R8, 0x380, RZ, 0xc0, !PT ;  /* 0x0000038008007812 */ /* 0x000fe400078ec0ff */
[----:B------:R-:W-:Y:S02]  /*a230*/  SHF.R.U64 R155, R155, 0x3, RZ ;  /* 0x000000039b9b7819 */ /* 0x000fe400000012ff */
[----:B------:R-:W-:Y:S02]  /*a240*/  SHF.R.U64 R0, R0, 0x3, RZ ;  /* 0x0000000300007819 */ /* 0x000fe400000012ff */
[----:B------:R-:W-:Y:S01]  /*a250*/  LOP3.LUT R154, R155, R154, RZ, 0x3c, !PT ;  /* 0x0000009a9b9a7212 */ /* 0x000fe200078e3cff */
[----:B------:R-:W-:Y:S01]  /*a260*/  IMAD.X R155, RZ, RZ, R21, P3 ;  /* 0x000000ffff9b7224 */ /* 0x000fe200018e0615 */
[----:B------:R-:W-:-:S02]  /*a270*/  LOP3.LUT R8, R0, R8, RZ, 0x3c, !PT ;  /* 0x0000000800087212 */ /* 0x000fc400078e3cff */
[----:B0-----:R-:W-:Y:S01]  /*a280*/  SEL R0, R22, R9, P1 ;  /* 0x0000000916007207 */ /* 0x001fe20000800000 */
[----:B------:R-:W-:Y:S01]  /*a290*/  IMAD.X R9, RZ, RZ, R21, P0 ;  /* 0x000000ffff097224 */ /* 0x000fe200000e0615 */
[----:B------:R-:W-:Y:S02]  /*a2a0*/  MOV R154, R154 ;  /* 0x0000009a009a7202 */ /* 0x000fe40000000f00 */
[----:B------:R-:W-:Y:S02]  /*a2b0*/  MOV R164, R10 ;  /* 0x0000000a00a47202 */ /* 0x000fe40000000f00 */
[----:B------:R-:W-:Y:S02]  /*a2c0*/  MOV R18, R8 ;  /* 0x0000000800127202 */ /* 0x000fe40000000f00 */
[----:B------:R-:W-:Y:S02]  /*a2d0*/  IADD3 R8, P0, R20, 0x2020, RZ ;  /* 0x0000202014087810 */ /* 0x000fe40007f1e0ff */
[----:B------:R-:W-:-:S02]  /*a2e0*/  F2FP.BF16.F32.PACK_AB R10, R29, R28 ;  /* 0x0000001c1d0a723e */ /* 0x000fc400000010ff */
[----:B------:R-:W-:Y:S02]  /*a2f0*/  LOP3.LUT R9, R8, 0x380, RZ, 0xc0, !PT ;  /* 0x0000038008097812 */ /* 0x000fe400078ec0ff */
[----:B------:R-:W-:Y:S02]  /*a300*/  F2FP.BF16.F32.PACK_AB R11, R31, R30 ;  /* 0x0000001e1f0b723e */ /* 0x000fe400000010ff */
[----:B------:R-:W-:Y:S02]  /*a310*/  SHF.R.U64 R9, R9, 0x3, RZ ;  /* 0x0000000309097819 */ /* 0x000fe400000012ff */
[----:B------:R-:W-:Y:S02]  /*a320*/  IADD3 R14, P2, R20, 0x6000, RZ ;  /* 0x00006000140e7810 */ /* 0x000fe40007f5e0ff */
[----:B------:R-:W-:Y:S01]  /*a330*/  LOP3.LUT R8, R9, R8, RZ, 0x3c, !PT ;  /* 0x0000000809087212 */ /* 0x000fe200078e3cff */
[----:B------:R-:W-:Y:S01]  /*a340*/  IMAD.X R9, RZ, RZ, R21, P0 ;  /* 0x000000ffff097224 */ /* 0x000fe200000e0615 */
[----:B------:R-:W-:-:S02]  /*a350*/  LOP3.LUT R15, R14, 0x380, RZ, 0xc0, !PT ;  /* 0x000003800e0f7812 */ /* 0x000fc400078ec0ff */
[----:B------:R-:W-:Y:S02]  /*a360*/  F2FP.BF16.F32.PACK_AB R13, R35, R34 ;  /* 0x00000022230d723e */ /* 0x000fe400000010ff */
[----:B------:R-:W-:Y:S02]  /*a370*/  MOV R155, R8 ;  /* 0x00000008009b7202 */ /* 0x000fe40000000f00 */
[----:B------:R-:W-:Y:S02]  /*a380*/  F2FP.BF16.F32.PACK_AB R8, R25, R24 ;  /* 0x000000181908723e */ /* 0x000fe400000010ff */
[----:B------:R-:W-:Y:S02]  /*a390*/  F2FP.BF16.F32.PACK_AB R9, R27, R26 ;  /* 0x0000001a1b09723e */ /* 0x000fe400000010ff */
[----:B------:R-:W-:Y:S02]  /*a3a0*/  SHF.R.U64 R15, R15, 0x3, RZ ;  /* 0x000000030f0f7819 */ /* 0x000fe400000012ff */
[C---:B------:R-:W-:Y:S01]  /*a3b0*/  IADD3 R156, P4, R20.reuse, 0x4040, RZ ;  /* 0x00004040149c7810 */ /* 0x040fe20007f9e0ff */
[----:B------:R0:W-:Y:S01]  /*a3c0*/  STSM.16.M88.4 [R12], R8 ;  /* 0x000000080c007844 */ /* 0x0001e20000000200 */
[----:B------:R-:W-:Y:S01]  /*a3d0*/  LOP3.LUT R14, R15, R14, RZ, 0x3c, !PT ;  /* 0x0000000e0f0e7212 */ /* 0x000fe200078e3cff */
[----:B------:R-:W-:Y:S01]  /*a3e0*/  IMAD.X R15, RZ, RZ, R21, P2 ;  /* 0x000000ffff0f7224 */ /* 0x000fe200010e0615 */
[----:B------:R-:W-:-:S02]  /*a3f0*/  IADD3 R158, P5, R20, 0x4020, RZ ;  /* 0x00004020149e7810 */ /* 0x000fc40007fbe0ff */
[----:B------:R-:W-:Y:S02]  /*a400*/  IADD3 R160, P6, R20, 0x4000, RZ ;  /* 0x0000400014a07810 */ /* 0x000fe40007fde0ff */
[----:B------:R-:W-:Y:S02]  /*a410*/  MOV R7, R14 ;  /* 0x0000000e00077202 */ /* 0x000fe40000000f00 */
[----:B------:R-:W-:Y:S02]  /*a420*/  F2FP.BF16.F32.PACK_AB R14, R37, R36 ;  /* 0x00000024250e723e */ /* 0x000fe400000010ff */
[----:B------:R-:W-:Y:S02]  /*a430*/  F2FP.BF16.F32.PACK_AB R15, R39, R38 ;  /* 0x00000026270f723e */ /* 0x000fe400000010ff */
[----:B------:R-:W-:Y:S02]  /*a440*/  LOP3.LUT R157, R156, 0x380, RZ, 0xc0, !PT ;  /* 0x000003809c9d7812 */ /* 0x000fe400078ec0ff */
[----:B------:R-:W-:-:S02]  /*a450*/  LOP3.LUT R159, R158, 0x380, RZ, 0xc0, !PT ;  /* 0x000003809e9f7812 */ /* 0x000fc400078ec0ff */
[----:B0-----:R-:W-:Y:S02]  /*a460*/  IADD3 R8, P0, R20, 0x20, RZ ;  /* 0x0000002014087810 */ /* 0x001fe40007f1e0ff */
[----:B------:R-:W-:Y:S02]  /*a470*/  F2FP.BF16.F32.PACK_AB R12, R33, R32 ;  /* 0x00000020210c723e */ /* 0x000fe400000010ff */
[----:B------:R-:W-:Y:S02]  /*a480*/  LOP3.LUT R9, R8, 0x380, RZ, 0xc0, !PT ;  /* 0x0000038008097812 */ /* 0x000fe400078ec0ff */
[----:B------:R-:W-:Y:S02]  /*a490*/  F2FP.BF16.F32.PACK_AB R10, R45, R44 ;  /* 0x0000002c2d0a723e */ /* 0x000fe400000010ff */
[----:B------:R-:W-:Y:S02]  /*a4a0*/  SHF.R.U64 R9, R9, 0x3, RZ ;  /* 0x0000000309097819 */ /* 0x000fe400000012ff */
[----:B------:R-:W-:-:S02]  /*a4b0*/  F2FP.BF16.F32.PACK_AB R11, R47, R46 ;  /* 0x0000002e2f0b723e */ /* 0x000fc400000010ff */
[----:B------:R-:W-:Y:S01]  /*a4c0*/  LOP3.LUT R8, R9, R8, RZ, 0x3c, !PT ;  /* 0x0000000809087212 */ /* 0x000fe200078e3cff */
[--C-:B------:R-:W-:Y:S01]  /*a4d0*/  IMAD.X R9, RZ, RZ, R21.reuse, P0 ;  /* 0x000000ffff097224 */ /* 0x100fe200000e0615 */
[----:B------:R-:W-:Y:S02]  /*a4e0*/  LOP3.LUT R161, R160, 0x380, RZ, 0xc0, !PT ;  /* 0x00000380a0a17812 */ /* 0x000fe400078ec0ff */
[----:B------:R-:W-:Y:S02]  /*a4f0*/  SHF.R.U64 R157, R157, 0x3, RZ ;  /* 0x000000039d9d7819 */ /* 0x000fe400000012ff */
[----:B------:R-:W-:Y:S02]  /*a500*/  MOV R8, R8 ;  /* 0x0000000800087202 */ /* 0x000fe40000000f00 */
[----:B------:R-:W-:Y:S02]  /*a510*/  SHF.R.U64 R159, R159, 0x3, RZ ;  /* 0x000000039f9f7819 */ /* 0x000fe400000012ff */
[----:B------:R-:W-:Y:S01]  /*a520*/  SHF.R.U64 R161, R161, 0x3, RZ ;  /* 0x00000003a1a17819 */ /* 0x000fe200000012ff */
[----:B------:R0:W-:Y:S01]  /*a530*/  STSM.16.M88.4 [R8], R12 ;  /* 0x0000000c08007844 */ /* 0x0001e20000000200 */
[----:B------:R-:W-:Y:S01]  /*a540*/  LOP3.LUT R156, R157, R156, RZ, 0x3c, !PT ;  /* 0x0000009c9d9c7212 */ /* 0x000fe200078e3cff */
[--C-:B------:R-:W-:Y:S01]  /*a550*/  IMAD.X R157, RZ, RZ, R21.reuse, P4 ;  /* 0x000000ffff9d7224 */ /* 0x100fe200020e0615 */
[----:B------:R-:W-:Y:S01]  /*a560*/  LOP3.LUT R158, R159, R158, RZ, 0x3c, !PT ;  /* 0x0000009e9f9e7212 */ /* 0x000fe200078e3cff */
[--C-:B------:R-:W-:Y:S01]  /*a570*/  IMAD.X R159, RZ, RZ, R21.reuse, P5 ;  /* 0x000000ffff9f7224 */ /* 0x100fe200028e0615 */
[----:B------:R-:W-:Y:S01]  /*a580*/  LOP3.LUT R160, R161, R160, RZ, 0x3c, !PT ;  /* 0x000000a0a1a07212 */ /* 0x000fe200078e3cff */
[----:B------:R-:W-:Y:S01]  /*a590*/  IMAD.X R161, RZ, RZ, R21, P6 ;  /* 0x000000ffffa17224 */ /* 0x000fe200030e0615 */
[----:B------:R-:W-:-:S02]  /*a5a0*/  MOV R162, R162 ;  /* 0x000000a200a27202 */ /* 0x000fc40000000f00 */
[----:B------:R-:W-:Y:S02]  /*a5b0*/  MOV R158, R158 ;  /* 0x0000009e009e7202 */ /* 0x000fe40000000f00 */
[----:B------:R-:W-:Y:S02]  /*a5c0*/  MOV R160, R160 ;  /* 0x000000a000a07202 */ /* 0x000fe40000000f00 */
[----:B------:R-:W-:Y:S02]  /*a5d0*/  MOV R156, R156 ;  /* 0x0000009c009c7202 */ /* 0x000fe40000000f00 */
[----:B0-----:R-:W-:Y:S02]  /*a5e0*/  IADD3 R8, P0, R20, 0x40, RZ ;  /* 0x0000004014087810 */ /* 0x001fe40007f1e0ff */
[----:B------:R-:W-:Y:S02]  /*a5f0*/  F2FP.BF16.F32.PACK_AB R13, R59, R58 ;  /* 0x0000003a3b0d723e */ /* 0x000fe400000010ff */
[----:B------:R-:W-:-:S02]  /*a600*/  LOP3.LUT R9, R8, 0x380, RZ, 0xc0, !PT ;  /* 0x0000038008097812 */ /* 0x000fc400078ec0ff */
[----:B------:R-:W-:Y:S02]  /*a610*/  F2FP.BF16.F32.PACK_AB R14, R61, R60 ;  /* 0x0000003c3d0e723e */ /* 0x000fe400000010ff */
[----:B------:R-:W-:Y:S02]  /*a620*/  SHF.R.U64 R9, R9, 0x3, RZ ;  /* 0x0000000309097819 */ /* 0x000fe400000012ff */
[----:B------:R-:W-:Y:S02]  /*a630*/  F2FP.BF16.F32.PACK_AB R15, R63, R62 ;  /* 0x0000003e3f0f723e */ /* 0x000fe400000010ff */
[----:B------:R-:W-:Y:S01]  /*a640*/  LOP3.LUT R8, R9, R8, RZ, 0x3c, !PT ;  /* 0x0000000809087212 */ /* 0x000fe200078e3cff */
[----:B------:R-:W-:-:S05]  /*a650*/  IMAD.X R9, RZ, RZ, R21, P0 ;  /* 0x000000ffff097224 */ /* 0x000fca00000e0615 */
[----:B------:R-:W-:Y:S02]  /*a660*/  MOV R12, R8 ;  /* 0x00000008000c7202 */ /* 0x000fe40000000f00 */
[----:B------:R-:W-:Y:S02]  /*a670*/  F2FP.BF16.F32.PACK_AB R8, R41, R40 ;  /* 0x000000282908723e */ /* 0x000fe400000010ff */
[----:B------:R-:W-:-:S05]  /*a680*/  F2FP.BF16.F32.PACK_AB R9, R43, R42 ;  /* 0x0000002a2b09723e */ /* 0x000fca00000010ff */
[----:B------:R0:W-:Y:S02]  /*a690*/  STSM.16.M88.4 [R12], R8 ;  /* 0x000000080c007844 */ /* 0x0001e40000000200 */
[C---:B0-----:R-:W-:Y:S02]  /*a6a0*/  IADD3 R8, P0, R20.reuse, 0x2000, RZ ;  /* 0x0000200014087810 */ /* 0x041fe40007f1e0ff */
[----:B------:R-:W-:Y:S02]  /*a6b0*/  IADD3 R10, P1, R20, 0x60, RZ ;  /* 0x00000060140a7810 */ /* 0x000fe40007f3e0ff */
[----:B------:R-:W-:Y:S02]  /*a6c0*/  LOP3.LUT R9, R8, 0x380, RZ, 0xc0, !PT ;  /* 0x0000038008097812 */ /* 0x000fe400078ec0ff */
[----:B------:R-:W-:Y:S02]  /*a6d0*/  F2FP.BF16.F32.PACK_AB R11, R55, R54 ;  /* 0x00000036370b723e */ /* 0x000fe400000010ff */
[----:B------:R-:W-:-:S02]  /*a6e0*/  SHF.R.U64 R9, R9, 0x3, RZ ;  /* 0x0000000309097819 */ /* 0x000fc400000012ff */
[----:B------:R-:W-:Y:S02]  /*a6f0*/  F2FP.BF16.F32.PACK_AB R12, R57, R56 ;  /* 0x00000038390c723e */ /* 0x000fe400000010ff */
[----:B------:R-:W-:Y:S01]  /*a700*/  LOP3.LUT R8, R9, R8, RZ, 0x3c, !PT ;  /* 0x0000000809087212 */ /* 0x000fe200078e3cff */
[--C-:B------:R-:W-:Y:S01]  /*a710*/  IMAD.X R9, RZ, RZ, R21.reuse, P0 ;  /* 0x000000ffff097224 */ /* 0x100fe200000e0615 */
[----:B------:R-:W-:Y:S01]  /*a720*/  ISETP.NE.U32.AND P0, PT, RZ, UR6, PT ;  /* 0x00000006ff007c0c */ /* 0x000fe2000bf05070 */
[----:B------:R-:W-:-:S03]  /*a730*/  IMAD.X R21, RZ, RZ, R21, P1 ;  /* 0x000000ffff157224 */ /* 0x000fc600008e0615 */
[----:B------:R-:W-:Y:S02]  /*a740*/  MOV R22, R8 ;  /* 0x0000000800167202 */ /* 0x000fe40000000f00 */
[----:B------:R-:W-:Y:S02]  /*a750*/  LOP3.LUT R8, R10, 0x380, RZ, 0xc0, !PT ;  /* 0x000003800a087812 */ /* 0x000fe400078ec0ff */
[----:B------:R-:W-:Y:S02]  /*a760*/  F2FP.BF16.F32.PACK_AB R9, R51, R50 ;  /* 0x000000323309723e */ /* 0x000fe400000010ff */
[----:B------:R-:W-:Y:S02]  /*a770*/  SHF.R.U64 R8, R8, 0x3, RZ ;  /* 0x0000000308087819 */ /* 0x000fe400000012ff */
[----:B------:R-:W-:Y:S02]  /*a780*/  ISETP.NE.AND.EX P0, PT, RZ, UR7, PT, P0 ;  /* 0x00000007ff007c0c */ /* 0x000fe4000bf05300 */
[----:B------:R-:W-:-:S02]  /*a790*/  LOP3.LUT R20, R8, R10, RZ, 0x3c, !PT ;  /* 0x0000000a08147212 */ /* 0x000fc400078e3cff */
[----:B------:R-:W-:Y:S02]  /*a7a0*/  F2FP.BF16.F32.PACK_AB R8, R49, R48 ;  /* 0x000000303108723e */ /* 0x000fe400000010ff */
[----:B------:R-:W-:Y:S02]  /*a7b0*/  MOV R20, R20 ;  /* 0x0000001400147202 */ /* 0x000fe40000000f00 */
[----:B------:R-:W-:Y:S02]  /*a7c0*/  F2FP.BF16.F32.PACK_AB R10, R53, R52 ;  /* 0x00000034350a723e */ /* 0x000fe400000010ff */
[----:B------:R-:W-:-:S03]  /*a7d0*/  F2FP.BF16.F32.PACK_AB R21, R67, R66 ;  /* 0x000000424315723e */ /* 0x000fc600000010ff */
[----:B------:R0:W-:Y:S04]  /*a7e0*/  STSM.16.M88.4 [R20], R8 ;  /* 0x0000000814007844 */ /* 0x0001e80000000200 */
[----:B------:R1:W-:Y:S01]  /*a7f0*/  STSM.16.M88.4 [R22], R12 ;  /* 0x0000000c16007844 */ /* 0x0003e20000000200 */
[----:B0-----:R-:W-:Y:S02]  /*a800*/  F2FP.BF16.F32.PACK_AB R20, R65, R64 ;  /* 0x000000404114723e */ /* 0x001fe400000010ff */
[----:B------:R-:W-:Y:S02]  /*a810*/  F2FP.BF16.F32.PACK_AB R8, R73, R72 ;  /* 0x000000484908723e */ /* 0x000fe400000010ff */
[----:B-1----:R-:W-:Y:S02]  /*a820*/  F2FP.BF16.F32.PACK_AB R22, R69, R68 ;  /* 0x000000444516723e */ /* 0x002fe400000010ff */
[----:B------:R-:W-:-:S02]  /*a830*/  F2FP.BF16.F32.PACK_AB R9, R75, R74 ;  /* 0x0000004a4b09723e */ /* 0x000fc400000010ff */
[----:B------:R-:W-:Y:S01]  /*a840*/  F2FP.BF16.F32.PACK_AB R10, R77, R76 ;  /* 0x0000004c4d0a723e */ /* 0x000fe200000010ff */
[----:B------:R0:W-:Y:S01]  /*a850*/  STSM.16.M88.4 [R155], R20 ;  /* 0x000000149b007844 */ /* 0x0001e20000000200 */
[----:B------:R-:W-:Y:S02]  /*a860*/  F2FP.BF16.F32.PACK_AB R11, R79, R78 ;  /* 0x0000004e4f0b723e */ /* 0x000fe400000010ff */
[----:B------:R-:W-:Y:S02]  /*a870*/  F2FP.BF16.F32.PACK_AB R12, R81, R80 ;  /* 0x00000050510c723e */ /* 0x000fe400000010ff */
[----:B------:R-:W-:Y:S01]  /*a880*/  F2FP.BF16.F32.PACK_AB R13, R83, R82 ;  /* 0x00000052530d723e */ /* 0x000fe200000010ff */
[----:B------:R1:W-:Y:S01]  /*a890*/  STSM.16.M88.4 [R18], R8 ;  /* 0x0000000812007844 */ /* 0x0003e20000000200 */
[----:B------:R-:W-:Y:S02]  /*a8a0*/  F2FP.BF16.F32.PACK_AB R14, R85, R84 ;  /* 0x00000054550e723e */ /* 0x000fe400000010ff */
[----:B------:R-:W-:-:S05]  /*a8b0*/  F2FP.BF16.F32.PACK_AB R15, R87, R86 ;  /* 0x00000056570f723e */ /* 0x000fca00000010ff */
[----:B------:R2:W-:Y:S01]  /*a8c0*/  STSM.16.M88.4 [R162], R12 ;  /* 0x0000000ca2007844 */ /* 0x0005e20000000200 */
[----:B0-----:R-:W-:Y:S02]  /*a8d0*/  F2FP.BF16.F32.PACK_AB R20, R89, R88 ;  /* 0x000000585914723e */ /* 0x001fe400000010ff */
[----:B------:R-:W-:Y:S02]  /*a8e0*/  F2FP.BF16.F32.PACK_AB R21, R91, R90 ;  /* 0x0000005a5b15723e */ /* 0x000fe400000010ff */
[----:B------:R-:W-:Y:S02]  /*a8f0*/  F2FP.BF16.F32.PACK_AB R22, R93, R92 ;  /* 0x0000005c5d16723e */ /* 0x000fe400000010ff */
[----:B------:R-:W-:Y:S02]  /*a900*/  F2FP.BF16.F32.PACK_AB R23, R95, R94 ;  /* 0x0000005e5f17723e */ /* 0x000fe400000010ff */
[----:B-1----:R-:W-:Y:S02]  /*a910*/  F2FP.BF16.F32.PACK_AB R8, R97, R96 ;  /* 0x000000606108723e */ /* 0x002fe400000010ff */
[----:B------:R-:W-:Y:S01]  /*a920*/  F2FP.BF16.F32.PACK_AB R9, R99, R98 ;  /* 0x000000626309723e */ /* 0x000fe200000010ff */
[----:B------:R0:W-:Y:S01]  /*a930*/  STSM.16.M88.4 [R160], R20 ;  /* 0x00000014a0007844 */ /* 0x0001e20000000200 */
[----:B------:R-:W-:-:S02]  /*a940*/  F2FP.BF16.F32.PACK_AB R10, R101, R100 ;  /* 0x00000064650a723e */ /* 0x000fc400000010ff */
[----:B------:R-:W-:Y:S02]  /*a950*/  F2FP.BF16.F32.PACK_AB R11, R103, R102 ;  /* 0x00000066670b723e */ /* 0x000fe400000010ff */
[----:B--2---:R-:W-:Y:S02]  /*a960*/  F2FP.BF16.F32.PACK_AB R12, R105, R104 ;  /* 0x00000068690c723e */ /* 0x004fe400000010ff */
[----:B------:R-:W-:Y:S01]  /*a970*/  F2FP.BF16.F32.PACK_AB R13, R107, R106 ;  /* 0x0000006a6b0d723e */ /* 0x000fe200000010ff */
[----:B------:R1:W-:Y:S01]  /*a980*/  STSM.16.M88.4 [R158], R8 ;  /* 0x000000089e007844 */ /* 0x0003e20000000200 */
[----:B------:R-:W-:Y:S02]  /*a990*/  F2FP.BF16.F32.PACK_AB R14, R109, R108 ;  /* 0x0000006c6d0e723e */ /* 0x000fe400000010ff */
[----:B------:R-:W-:Y:S02]  /*a9a0*/  F2FP.BF16.F32.PACK_AB R15, R111, R110 ;  /* 0x0000006e6f0f723e */ /* 0x000fe400000010ff */
[----:B0-----:R-:W-:-:S03]  /*a9b0*/  F2FP.BF16.F32.PACK_AB R20, R113, R112 ;  /* 0x000000707114723e */ /* 0x001fc600000010ff */
[----:B------:R0:W-:Y:S01]  /*a9c0*/  STSM.16.M88.4 [R156], R12 ;  /* 0x0000000c9c007844 */ /* 0x0001e20000000200 */
        /* <DEDUP_REMOVED lines=8> */
[----:B0-----:R-:W-:Y:S02]  /*aa50*/  F2FP.BF16.F32.PACK_AB R12, R129, R128 ;  /* 0x00000080810c723e */ /* 0x001fe400000010ff */
[----:B------:R-:W-:Y:S01]  /*aa60*/  F2FP.BF16.F32.PACK_AB R13, R131, R130 ;  /* 0x00000082830d723e */ /* 0x000fe200000010ff */
[----:B------:R0:W-:Y:S01]  /*aa70*/  STSM.16.M88.4 [R7], R8 ;  /* 0x0000000807007844 */ /* 0x0001e20000000200 */
[----:B------:R-:W-:Y:S02]  /*aa80*/  F2FP.BF16.F32.PACK_AB R14, R133, R132 ;  /* 0x00000084850e723e */ /* 0x000fe400000010ff */
[----:B------:R-:W-:Y:S02]  /*aa90*/  F2FP.BF16.F32.PACK_AB R15, R135, R134 ;  /* 0x00000086870f723e */ /* 0x000fe400000010ff */
[----:B-1----:R-:W-:-:S03]  /*aaa0*/  F2FP.BF16.F32.PACK_AB R20, R137, R136 ;  /* 0x000000888914723e */ /* 0x002fc600000010ff */
[----:B------:R1:W-:Y:S01]  /*aab0*/  STSM.16.M88.4 [R153], R12 ;  /* 0x0000000c99007844 */ /* 0x0003e20000000200 */
[----:B------:R-:W-:Y:S02]  /*aac0*/  F2FP.BF16.F32.PACK_AB R21, R139, R138 ;  /* 0x0000008a8b15723e */ /* 0x000fe400000010ff */
[----:B------:R-:W-:Y:S02]  /*aad0*/  F2FP.BF16.F32.PACK_AB R22, R141, R140 ;  /* 0x0000008c8d16723e */ /* 0x000fe400000010ff */
[----:B------:R-:W-:Y:S02]  /*aae0*/  F2FP.BF16.F32.PACK_AB R23, R143, R142 ;  /* 0x0000008e8f17723e */ /* 0x000fe400000010ff */
[----:B0-----:R-:W-:Y:S02]  /*aaf0*/  F2FP.BF16.F32.PACK_AB R8, R145, R144 ;  /* 0x000000909108723e */ /* 0x001fe400000010ff */
[----:B------:R-:W-:Y:S01]  /*ab00*/  F2FP.BF16.F32.PACK_AB R9, R147, R146 ;  /* 0x000000929309723e */ /* 0x000fe200000010ff */
[----:B------:R-:W-:Y:S01]  /*ab10*/  STSM.16.M88.4 [R164], R20 ;  /* 0x00000014a4007844 */ /* 0x000fe20000000200 */
[----:B------:R-:W-:-:S02]  /*ab20*/  F2FP.BF16.F32.PACK_AB R10, R149, R148 ;  /* 0x00000094950a723e */ /* 0x000fc400000010ff */
[----:B------:R-:W-:Y:S01]  /*ab30*/  F2FP.BF16.F32.PACK_AB R11, R151, R150 ;  /* 0x00000096970b723e */ /* 0x000fe200000010ff */
[C---:B-1----:R-:W-:Y:S01]  /*ab40*/  IMAD.SHL.U32 R13, R188.reuse, 0x4, RZ ;  /* 0x00000004bc0d7824 */ /* 0x042fe200078e00ff */
[----:B------:R-:W-:-:S03]  /*ab50*/  SHF.L.U64.HI R7, R188, 0x2, R196 ;  /* 0x00000002bc077819 */ /* 0x000fc600000102c4 */
[----:B------:R0:W-:Y:S02]  /*ab60*/  STSM.16.M88.4 [R165], R8 ;  /* 0x00000008a5007844 */ /* 0x0001e40000000200 */
[----:B0-----:R-:W0:Y:S08]  /*ab70*/  LDC.64 R10, c[0x0][0xd00] ;  /* 0x00034000ff0a7b82 */ /* 0x001e300000000a00 */
[----:B------:R-:W-:Y:S01]  /*ab80*/  BAR.SYNC.DEFER_BLOCKING 0x1, 0x100 ;  /* 0x0044000000007b1d */ /* 0x000fe20000010000 */
[----:B------:R-:W-:-:S04]  /*ab90*/  @P0 IADD3 R8, P2, R13, UR6, RZ ;  /* 0x000000060d080c10 */ /* 0x000fc8000ff5e0ff */
[----:B------:R-:W-:Y:S02]  /*aba0*/  @P0 IADD3.X R9, R7, UR7, RZ, P2, !PT ;  /* 0x0000000707090c10 */ /* 0x000fe400097fe4ff */
[----:B0-----:R-:W-:-:S04]  /*abb0*/  ISETP.NE.U32.AND P1, PT, R10, RZ, PT ;  /* 0x000000ff0a00720c */ /* 0x001fc80003f25070 */
[----:B------:R0:W2:Y:S01]  /*abc0*/  @P0 LDG.E R9, desc[UR44][R8.64] ;  /* 0x0000002c08090981 */ /* 0x0000a2000c1e1900 */
[----:B------:R-:W-:Y:S02]  /*abd0*/  IADD3 R12, P2, R13, R10, RZ ;  /* 0x0000000a0d0c7210 */ /* 0x000fe40007f5e0ff */
[----:B------:R-:W-:-:S03]  /*abe0*/  ISETP.NE.AND.EX P1, PT, R11, RZ, PT, P1 ;  /* 0x000000ff0b00720c */ /* 0x000fc60003f25310 */
[----:B------:R-:W-:Y:S02]  /*abf0*/  IMAD.X R13, R7, 0x1, R11, P2 ;  /* 0x00000001070d7824 */ /* 0x000fe400010e060b */
[----:B0-----:R-:W-:-:S08]  /*ac00*/  IMAD.MOV.U32 R8, RZ, RZ, RZ ;  /* 0x000000ffff087224 */ /* 0x001fd000078e00ff */
[----:B------:R0:W5:Y:S01]  /*ac10*/  @P1 LDG.E R8, desc[UR44][R12.64] ;  /* 0x0000002c0c081981 */ /* 0x000162000c1e1900 */
[----:B------:R-:W-:Y:S01]  /*ac20*/  ULDC UR6, c[0x0][0xb88] ;  /* 0x0002e20000067ab9 */ /* 0x000fe20000000800 */
[----:B--2---:R-:W-:Y:S01]  /*ac30*/  @P0 R2UR UR6, R9 ;  /* 0x00000000090602ca */ /* 0x004fe200000e0000 */
[----:B0-----:R-:W-:-:S14]  /*ac40*/  @P0 BRA `(.L_x_4237) ;  /* 0x0000000000180947 */ /* 0x001fdc0003800000 */
[----:B------:R-:W-:Y:S05]  /*ac50*/  @!P1 BRA `(.L_x_4237) ;  /* 0x0000000000149947 */ /* 0x000fea0003800000 */
[----:B------:R-:W2:Y:S04]  /*ac60*/  LDG.E R7, desc[UR44][R12.64] ;  /* 0x0000002c0c077981 */ /* 0x000ea8000c1e1900 */
[----:B------:R-:W3:Y:S01]  /*ac70*/  LDG.E R9, desc[UR44][R12.64+0x4] ;  /* 0x0000042c0c097981 */ /* 0x000ee2000c1e1900 */
[----:B--2---:R-:W-:Y:S02]  /*ac80*/  R2UR UR7, R7 ;  /* 0x00000000070772ca */ /* 0x004fe400000e0000 */
[----:B---3--:R-:W-:-:S13]  /*ac90*/  R2UR UR6, R9 ;  /* 0x00000000090672ca */ /* 0x008fda00000e0000 */
[----:B------:R-:W-:-:S12]  /*aca0*/  UIADD3 UR6, -UR7, UR6, URZ ;  /* 0x0000000607067290 */ /* 0x000fd8000fffe13f */
.L_x_4237:
[----:B------:R-:W0:Y:S02]  /*acb0*/  SHFL.IDX PT, R7, R228, RZ, 0x1f ;  /* 0x00001fffe4077589 */ /* 0x000e2400000e0000 */
[----:B0-----:R-:W-:Y:S02]  /*acc0*/  ISETP.NE.AND P0, PT, R7, RZ, PT ;  /* 0x000000ff0700720c */ /* 0x001fe40003f05270 */
[----:B-----5:R-:W-:-:S11]  /*acd0*/  SHF.R.S32.HI R7, RZ, 0x1f, R8 ;  /* 0x0000001fff077819 */ /* 0x020fd60000011408 */
[----:B------:R-:W-:Y:S05]  /*ace0*/  @P0 BRA `(.L_x_4238) ;  /* 0x0000000400040947 */ /* 0x000fea0003800000 */
[----:B------:R-:W2:Y:S04]  /*acf0*/  LDL R23, [R1+0x28] ;  /* 0x0000280001177983 */ /* 0x000ea80000100800 */
[----:B------:R-:W3:Y:S04]  /*ad00*/  LDL R155, [R1+0x2c] ;  /* 0x00002c00019b7983 */ /* 0x000ee80000100800 */
[----:B------:R-:W4:Y:S01]  /*ad10*/  LDL R154, [R1+0x4] ;  /* 0x00000400019a7983 */ /* 0x000f220000100800 */
[----:B------:R-:W-:Y:S01]  /*ad20*/  IMAD.MOV.U32 R9, RZ, RZ, 0xab8 ;  /* 0x00000ab8ff097424 */ /* 0x000fe200078e00ff */
[----:B------:R-:W-:Y:S01]  /*ad30*/  ISETP.GT.AND P1, PT, R0, 0x1, PT ;  /* 0x000000010000780c */ /* 0x000fe20003f24270 */
[----:B------:R-:W0:Y:S01]  /*ad40*/  LDC R153, c[0x0][0xce8] ;  /* 0x00033a00ff997b82 */ /* 0x000e220000000800 */
[----:B------:R-:W-:Y:S01]  /*ad50*/  ISETP.NE.U32.AND P0, PT, R10, RZ, PT ;  /* 0x000000ff0a00720c */ /* 0x000fe20003f05070 */
[----:B------:R-:W-:Y:S01]  /*ad60*/  IMAD.U32 R22, RZ, RZ, UR42 ;  /* 0x0000002aff167e24 */ /* 0x000fe2000f8e00ff */
[----:B------:R-:W-:-:S02]  /*ad70*/  SEL R9, R9, 0xa78, P1 ;  /* 0x00000a7809097807 */ /* 0x000fc40000800000 */
[----:B------:R-:W-:-:S03]  /*ad80*/  ISETP.NE.AND.EX P0, PT, R11, RZ, PT, P0 ;  /* 0x000000ff0b00720c */ /* 0x000fc60003f05300 */
[----:B------:R-:W1:Y:S01]  /*ad90*/  LDC.64 R12, c[0x0][R9+0x220] ;  /* 0x00008800090c7b82 */ /* 0x000e620000000a00 */
[----:B------:R-:W-:Y:S02]  /*ada0*/  SEL R20, R188, RZ, !P0 ;  /* 0x000000ffbc147207 */ /* 0x000fe40004000000 */
[----:B------:R-:W-:-:S05]  /*adb0*/  SEL R18, R196, RZ, !P0 ;  /* 0x000000ffc4127207 */ /* 0x000fca0004000000 */
[----:B------:R-:W5:Y:S01]  /*adc0*/  LDC.64 R14, c[0x0][R9+0x218] ;  /* 0x00008600090e7b82 */ /* 0x000f620000000a00 */
[----:B0-----:R-:W-:Y:S01]  /*add0*/  ISETP.NE.AND P0, PT, R153, 0x1, PT ;  /* 0x000000019900780c */ /* 0x001fe20003f05270 */
[----:B-1----:R-:W-:-:S04]  /*ade0*/  IMAD R13, R13, R20, RZ ;  /* 0x000000140d0d7224 */ /* 0x002fc800078e02ff */
[C---:B------:R-:W-:Y:S02]  /*adf0*/  IMAD R18, R12.reuse, R18, R13 ;  /* 0x000000120c127224 */ /* 0x040fe400078e020d */
[----:B------:R-:W-:-:S04]  /*ae00*/  IMAD.WIDE.U32 R12, R12, R20, RZ ;  /* 0x000000140c0c7225 */ /* 0x000fc800078e00ff */
[-C--:B-----5:R-:W-:Y:S02]  /*ae10*/  IMAD R20, R15, R189.reuse, RZ ;  /* 0x000000bd0f147224 */ /* 0x0a0fe400078e02ff */
[----:B------:R-:W-:-:S04]  /*ae20*/  IMAD.WIDE.U32 R14, R14, R189, RZ ;  /* 0x000000bd0e0e7225 */ /* 0x000fc800078e00ff */
[----:B------:R-:W-:Y:S01]  /*ae30*/  IMAD.IADD R18, R13, 0x1, R18 ;  /* 0x000000010d127824 */ /* 0x000fe200078e0212 */
[----:B------:R-:W-:Y:S01]  /*ae40*/  IADD3 R21, P2, P3, R12, R14, R8 ;  /* 0x0000000e0c157210 */ /* 0x000fe20007b5e008 */
[----:B------:R-:W0:Y:S01]  /*ae50*/  @P0 LDC R13, c[0x0][0xcec] ;  /* 0x00033b00ff0d0b82 */ /* 0x000e220000000800 */
[----:B------:R-:W-:-:S05]  /*ae60*/  IMAD.IADD R20, R15, 0x1, R20 ;  /* 0x000000010f147824 */ /* 0x000fca00078e0214 */
[----:B------:R-:W-:Y:S02]  /*ae70*/  IADD3.X R18, R18, R20, R7, P2, P3 ;  /* 0x0000001412127210 */ /* 0x000fe400017e6407 */
[----:B------:R-:W1:Y:S01]  /*ae80*/  @P0 LDC R12, c[0x0][0xcf0] ;  /* 0x00033c00ff0c0b82 */ /* 0x000e620000000800 */
[----:B--2---:R-:W-:Y:S01]  /*ae90*/  IMAD R22, R22, 0x40, R23 ;  /* 0x0000004016167824 */ /* 0x004fe200078e0217 */
[----:B------:R-:W-:-:S03]  /*aea0*/  SEL R23, R195, RZ, P1 ;  /* 0x000000ffc3177207 */ /* 0x000fc60000800000 */
[----:B0-----:R-:W-:-:S04]  /*aeb0*/  @P0 IMAD.HI.U32 R13, R22, R13, RZ ;  /* 0x0000000d160d0227 */ /* 0x001fc800078e00ff */
[----:B------:R-:W-:Y:S01]  /*aec0*/  IMAD.MOV.U32 R20, RZ, RZ, R22 ;  /* 0x000000ffff147224 */ /* 0x000fe200078e0016 */
[----:B-1----:R-:W-:Y:S02]  /*aed0*/  @P0 SHF.R.U32.HI R20, RZ, R12, R13 ;  /* 0x0000000cff140219 */ /* 0x002fe4000001160d */
[----:B------:R-:W0:Y:S02]  /*aee0*/  LDC.64 R12, c[0x0][R9+0x228] ;  /* 0x00008a00090c7b82 */ /* 0x000e240000000a00 */
[----:B0-----:R-:W-:-:S04]  /*aef0*/  IMAD.WIDE.U32 R14, R12, R23, RZ ;  /* 0x000000170c0e7225 */ /* 0x001fc800078e00ff */
[----:B------:R-:W-:Y:S01]  /*af00*/  IMAD R12, R13, R23, RZ ;  /* 0x000000170d0c7224 */ /* 0x000fe200078e02ff */
[----:B------:R-:W-:Y:S01]  /*af10*/  IADD3 R14, P0, P2, R20, R21, R14 ;  /* 0x00000015140e7210 */ /* 0x000fe20007a1e00e */
[--C-:B------:R-:W-:Y:S01]  /*af20*/  IMAD.MOV R21, RZ, RZ, -R20.reuse ;  /* 0x000000ffff157224 */ /* 0x100fe200078e0a14 */
[----:B------:R-:W-:Y:S01]  /*af30*/  SHF.R.S32.HI R20, RZ, 0x1f, R20 ;  /* 0x0000001fff147819 */ /* 0x000fe20000011414 */
[----:B------:R-:W-:Y:S02]  /*af40*/  IMAD.IADD R15, R15, 0x1, R12 ;  /* 0x000000010f0f7824 */ /* 0x000fe400078e020c */
[----:B------:R0:W1:Y:S01]  /*af50*/  LDC.64 R12, c[0x0][R9+0x210] ;  /* 0x00008400090c7b82 */ /* 0x0000620000000a00 */
[----:B------:R-:W-:Y:S02]  /*af60*/  IMAD R21, R153, R21, R22 ;  /* 0x0000001599157224 */ /* 0x000fe400078e0216 */
[----:B------:R-:W-:Y:S01]  /*af70*/  IADD3.X R15, R20, R18, R15, P0, P2 ;  /* 0x00000012140f7210 */ /* 0x000fe200007e440f */
[----:B------:R-:W-:-:S02]  /*af80*/  IMAD.U32 R18, RZ, RZ, UR42 ;  /* 0x0000002aff127e24 */ /* 0x000fc4000f8e00ff */
[----:B0-----:R-:W-:Y:S02]  /*af90*/  SHF.R.S32.HI R9, RZ, 0x1f, R21 ;  /* 0x0000001fff097819 */ /* 0x001fe40000011415 */
[----:B------:R-:W-:Y:S02]  /*afa0*/  IMAD R18, R18, 0x40, R17 ;  /* 0x0000004012127824 */ /* 0x000fe400078e0211 */
[-C--:B-1----:R-:W-:Y:S02]  /*afb0*/  IMAD R13, R13, R21.reuse, RZ ;  /* 0x000000150d0d7224 */ /* 0x082fe400078e02ff */
[----:B------:R-:W-:-:S04]  /*afc0*/  IMAD.WIDE.U32 R14, R12, R21, R14 ;  /* 0x000000150c0e7225 */ /* 0x000fc800078e000e */
[----:B------:R-:W-:Y:S02]  /*afd0*/  IMAD R9, R12, R9, R13 ;  /* 0x000000090c097224 */ /* 0x000fe400078e020d */
[----:B------:R-:W0:Y:S02]  /*afe0*/  LDC.64 R12, c[0x0][0xca8] ;  /* 0x00032a00ff0c7b82 */ /* 0x000e240000000a00 */
[----:B------:R-:W-:-:S06]  /*aff0*/  IMAD.IADD R9, R15, 0x1, R9 ;  /* 0x000000010f097824 */ /* 0x000fcc00078e0209 */
[----:B0-----:R-:W0:Y:S08]  /*b000*/  @!P1 LDC R12, c[0x0][0xc50] ;  /* 0x00031400ff0c9b82 */ /* 0x001e300000000800 */
[----:B------:R-:W1:Y:S01]  /*b010*/  @!P1 LDC R13, c[0x0][0xc54] ;  /* 0x00031500ff0d9b82 */ /* 0x000e620000000800 */
[----:B0-----:R-:W-:Y:S01]  /*b020*/  LEA R15, P0, R14, R12, 0x2 ;  /* 0x0000000c0e0f7211 */ /* 0x001fe200078010ff */
[----:B---3--:R-:W-:-:S03]  /*b030*/  IMAD.MOV R12, RZ, RZ, -R155 ;  /* 0x000000ffff0c7224 */ /* 0x008fc600078e0a9b */
[----:B-1----:R-:W-:Y:S02]  /*b040*/  LEA.HI.X R9, R14, R13, R9, 0x2, P0 ;  /* 0x0000000d0e097211 */ /* 0x002fe400000f1409 */
[----:B----4-:R-:W-:Y:S01]  /*b050*/  ISETP.NE.AND P0, PT, R154, R12, PT ;  /* 0x0000000c9a00720c */ /* 0x010fe20003f05270 */
[----:B------:R-:W-:Y:S04]  /*b060*/  SHFL.IDX PT, R14, R15, 0x1, 0x1c1f ;  /* 0x003c1f000f0e7f89 */ /* 0x000fe800000e0000 */
[----:B------:R-:W-:Y:S04]  /*b070*/  SHFL.IDX PT, R12, R15, RZ, 0x1c1f ;  /* 0x001c1fff0f0c7589 */ /* 0x000fe800000e0000 */
[----:B------:R-:W0:Y:S04]  /*b080*/  SHFL.IDX PT, R13, R9, RZ, 0x1c1f ;  /* 0x001c1fff090d7589 */ /* 0x000e2800000e0000 */
[----:B------:R1:W2:Y:S02]  /*b090*/  SHFL.IDX PT, R15, R9, 0x1, 0x1c1f ;  /* 0x003c1f00090f7f89 */ /* 0x0002a400000e0000 */
[----:B-1----:R-:W-:-:S05]  /*b0a0*/  IMAD R9, R153, UR6, RZ ;  /* 0x0000000699097c24 */ /* 0x002fca000f8e02ff */
[C---:B------:R-:W-:Y:S01]  /*b0b0*/  ISETP.GE.OR P1, PT, R18.reuse, R9, P0 ;  /* 0x000000091200720c */ /* 0x040fe20000726670 */
[----:B------:R-:W-:-:S05]  /*b0c0*/  VIADD R18, R18, 0x8 ;  /* 0x0000000812127836 */ /* 0x000fca0000000000 */
[----:B------:R-:W-:-:S07]  /*b0d0*/  ISETP.GE.OR P0, PT, R18, R9, P0 ;  /* 0x000000091200720c */ /* 0x000fce0000706670 */
[----:B0-----:R0:W-:Y:S06]  /*b0e0*/  @!P1 ST.E desc[UR44][R12.64], R3 ;  /* 0x000000030c009985 */ /* 0x0011ec000c10192c */
[----:B--2---:R0:W-:Y:S02]  /*b0f0*/  @!P0 ST.E desc[UR44][R14.64], R152 ;  /* 0x000000980e008985 */ /* 0x0041e4000c10192c */
.L_x_4238:
[----:B------:R-:W-:Y:S02]  /*b100*/  ISETP.GT.AND P1, PT, R0, 0x1, PT ;  /* 0x000000010000780c */ /* 0x000fe40003f24270 */
[----:B------:R-:W-:-:S04]  /*b110*/  ISETP.NE.U32.AND P0, PT, R10, RZ, PT ;  /* 0x000000ff0a00720c */ /* 0x000fc80003f05070 */
[----:B------:R-:W-:-:S04]  /*b120*/  ISETP.NE.AND.EX P0, PT, R11, RZ, PT, P0 ;  /* 0x000000ff0b00720c */ /* 0x000fc80003f05300 */
[----:B------:R-:W-:-:S03]  /*b130*/  SEL R188, R188, RZ, !P0 ;  /* 0x000000ffbcbc7207 */ /* 0x000fc60004000000 */
[----:B------:R-:W-:Y:S06]  /*b140*/  @P1 BRA `(.L_x_4239) ;  /* 0x0000001000481947 */ /* 0x000fec0003800000 */
[----:B------:R-:W1:Y:S01]  /*b150*/  S2R R0, SR_TID.X ;  /* 0x0000000000007919 */ /* 0x000e620000002100 */
[----:B------:R-:W2:Y:S01]  /*b160*/  LDC R18, c[0x0][0xce8] ;  /* 0x00033a00ff127b82 */ /* 0x000ea20000000800 */
[----:B------:R-:W-:Y:S01]  /*b170*/  ULDC.64 UR8, c[0x0][0xba0] ;  /* 0x0002e80000087ab9 */ /* 0x000fe20000000a00 */
[----:B------:R-:W-:Y:S01]  /*b180*/  ULDC UR10, c[0x0][0xbc8] ;  /* 0x0002f200000a7ab9 */ /* 0x000fe20000000800 */
[----:B-1----:R-:W-:-:S05]  /*b190*/  VIADD R0, R0, 0xffffff80 ;  /* 0xffffff8000007836 */ /* 0x002fca0000000000 */
[----:B0-----:R-:W-:-:S04]  /*b1a0*/  SHF.R.S32.HI R3, RZ, 0x1f, R0 ;  /* 0x0000001fff037819 */ /* 0x001fc80000011400 */
[----:B------:R-:W-:-:S04]  /*b1b0*/  LEA.HI R10, R3, R0, RZ, 0x3 ;  /* 0x00000000030a7211 */ /* 0x000fc800078f18ff */
[----:B------:R-:W-:-:S05]  /*b1c0*/  SHF.R.S32.HI R3, RZ, 0x3, R10 ;  /* 0x00000003ff037819 */ /* 0x000fca000001140a */
[----:B------:R-:W-:-:S04]  /*b1d0*/  IMAD R9, R3, 0x40, R16 ;  /* 0x0000004003097824 */ /* 0x000fc800078e0210 */
[----:B------:R-:W-:-:S03]  /*b1e0*/  IMAD.WIDE R4, R9, 0x2, R4 ;  /* 0x0000000209047825 */ /* 0x000fc600078e0204 */
[C---:B------:R-:W-:Y:S02]  /*b1f0*/  IADD3 R21, P3, R4.reuse, 0x1000, RZ ;  /* 0x0000100004157810 */ /* 0x040fe40007f7e0ff */
[----:B------:R-:W-:Y:S02]  /*b200*/  IADD3 R45, P2, R4, 0x7000, RZ ;  /* 0x00007000042d7810 */ /* 0x000fe40007f5e0ff */
[----:B------:R-:W-:Y:S02]  /*b210*/  LOP3.LUT R20, R21, 0x380, RZ, 0xc0, !PT ;  /* 0x0000038015147812 */ /* 0x000fe400078ec0ff */
[----:B------:R-:W-:Y:S02]  /*b220*/  LOP3.LUT R44, R45, 0x380, RZ, 0xc0, !PT ;  /* 0x000003802d2c7812 */ /* 0x000fe400078ec0ff */
[----:B------:R-:W-:Y:S02]  /*b230*/  SHF.R.U64 R20, R20, 0x3, RZ ;  /* 0x0000000314147819 */ /* 0x000fe400000012ff */
[----:B------:R-:W-:-:S02]  /*b240*/  IADD3 R37, P0, R4, 0x5000, RZ ;  /* 0x0000500004257810 */ /* 0x000fc40007f1e0ff */
[----:B------:R-:W-:Y:S02]  /*b250*/  SHF.R.U64 R44, R44, 0x3, RZ ;  /* 0x000000032c2c7819 */ /* 0x000fe400000012ff */
[----:B------:R-:W-:Y:S01]  /*b260*/  LOP3.LUT R20, R20, R21, RZ, 0x3c, !PT ;  /* 0x0000001514147212 */ /* 0x000fe200078e3cff */
[----:B------:R-:W-:Y:S01]  /*b270*/  IMAD.X R21, RZ, RZ, R5, P3 ;  /* 0x000000ffff157224 */ /* 0x000fe200018e0605 */
[C---:B------:R-:W-:Y:S02]  /*b280*/  IADD3 R25, P4, R4.reuse, 0x2000, RZ ;  /* 0x0000200004197810 */ /* 0x040fe40007f9e0ff */
[C---:B------:R-:W-:Y:S02]  /*b290*/  IADD3 R29, P5, R4.reuse, 0x3000, RZ ;  /* 0x00003000041d7810 */ /* 0x040fe40007fbe0ff */
[C---:B------:R-:W-:Y:S01]  /*b2a0*/  IADD3 R33, P6, R4.reuse, 0x4000, RZ ;  /* 0x0000400004217810 */ /* 0x040fe20007fde0ff */
[----:B------:R-:W-:Y:S01]  /*b2b0*/  IMAD R7, R7, UR8, RZ ;  /* 0x0000000807077c24 */ /* 0x000fe2000f8e02ff */
[----:B------:R-:W-:Y:S01]  /*b2c0*/  IADD3 R41, P1, R4, 0x6000, RZ ;  /* 0x0000600004297810 */ /* 0x000fe20007f3e0ff */
[----:B------:R-:W-:Y:S01]  /*b2d0*/  VIADD R152, R16, 0x180 ;  /* 0x0000018010987836 */ /* 0x000fe20000000000 */
[----:B------:R-:W-:Y:S01]  /*b2e0*/  LOP3.LUT R36, R37, 0x380, RZ, 0xc0, !PT ;  /* 0x0000038025247812 */ /* 0x000fe200078ec0ff */
[----:B------:R-:W5:Y:S01]  /*b2f0*/  LD.E.128 R20, desc[UR44][R20.64] ;  /* 0x0000002c14147980 */ /* 0x000f62000c101d00 */
[----:B------:R-:W-:-:S02]  /*b300*/  IADD3 R49, P3, R4, 0x8000, RZ ;  /* 0x0000800004317810 */ /* 0x000fc40007f7e0ff */
[----:B------:R-:W-:Y:S01]  /*b310*/  LOP3.LUT R44, R44, R45, RZ, 0x3c, !PT ;  /* 0x0000002d2c2c7212 */ /* 0x000fe200078e3cff */
[----:B------:R-:W-:Y:S01]  /*b320*/  IMAD.X R45, RZ, RZ, R5, P2 ;  /* 0x000000ffff2d7224 */ /* 0x000fe200010e0605 */
[C---:B------:R-:W-:Y:S02]  /*b330*/  IADD3 R73, P2, R4.reuse, 0xe000, RZ ;  /* 0x0000e00004497810 */ /* 0x040fe40007f5e0ff */
[----:B------:R-:W-:Y:S02]  /*b340*/  LOP3.LUT R24, R25, 0x380, RZ, 0xc0, !PT ;  /* 0x0000038019187812 */ /* 0x000fe400078ec0ff */
[----:B------:R-:W-:Y:S02]  /*b350*/  LOP3.LUT R28, R29, 0x380, RZ, 0xc0, !PT ;  /* 0x000003801d1c7812 */ /* 0x000fe400078ec0ff */
[----:B------:R-:W-:Y:S02]  /*b360*/  LOP3.LUT R32, R33, 0x380, RZ, 0xc0, !PT ;  /* 0x0000038021207812 */ /* 0x000fe400078ec0ff */
[----:B------:R-:W-:Y:S01]  /*b370*/  LOP3.LUT R11, R4, 0x380, RZ, 0xc0, !PT ;  /* 0x00000380040b7812 */ /* 0x000fe200078ec0ff */
[----:B------:R-:W-:Y:S01]  /*b380*/  IMAD R7, R8, UR9, R7 ;  /* 0x0000000908077c24 */ /* 0x000fe2000f8e0207 */
[----:B------:R-:W-:Y:S01]  /*b390*/  LOP3.LUT R40, R41, 0x380, RZ, 0xc0, !PT ;  /* 0x0000038029287812 */ /* 0x000fe200078ec0ff */
[----:B------:R-:W5:Y:S01]  /*b3a0*/  LD.E.128 R44, desc[UR44][R44.64] ;  /* 0x0000002c2c2c7980 */ /* 0x000f62000c101d00 */
[----:B------:R-:W-:-:S02]  /*b3b0*/  SHF.R.U64 R36, R36, 0x3, RZ ;  /* 0x0000000324247819 */ /* 0x000fc400000012ff */
[----:B------:R-:W-:Y:S02]  /*b3c0*/  LOP3.LUT R48, R49, 0x380, RZ, 0xc0, !PT ;  /* 0x0000038031307812 */ /* 0x000fe400078ec0ff */
[----:B------:R-:W-:Y:S02]  /*b3d0*/  LOP3.LUT R72, R73, 0x380, RZ, 0xc0, !PT ;  /* 0x0000038049487812 */ /* 0x000fe400078ec0ff */
[----:B------:R-:W-:Y:S02]  /*b3e0*/  SHF.R.U64 R24, R24, 0x3, RZ ;  /* 0x0000000318187819 */ /* 0x000fe400000012ff */
[----:B------:R-:W-:Y:S02]  /*b3f0*/  SHF.R.U64 R28, R28, 0x3, RZ ;  /* 0x000000031c1c7819 */ /* 0x000fe400000012ff */
[----:B------:R-:W-:Y:S02]  /*b400*/  SHF.R.U64 R32, R32, 0x3, RZ ;  /* 0x0000000320207819 */ /* 0x000fe400000012ff */
[----:B------:R-:W-:-:S02]  /*b410*/  SHF.R.U64 R40, R40, 0x3, RZ ;  /* 0x0000000328287819 */ /* 0x000fc400000012ff */
[----:B------:R-:W-:Y:S01]  /*b420*/  LOP3.LUT R36, R36, R37, RZ, 0x3c, !PT ;  /* 0x0000002524247212 */ /* 0x000fe200078e3cff */
[--C-:B------:R-:W-:Y:S01]  /*b430*/  IMAD.X R37, RZ, RZ, R5.reuse, P0 ;  /* 0x000000ffff257224 */ /* 0x100fe200000e0605 */
[----:B------:R-:W-:Y:S02]  /*b440*/  SHF.R.U64 R48, R48, 0x3, RZ ;  /* 0x0000000330307819 */ /* 0x000fe400000012ff */
[----:B------:R-:W-:Y:S02]  /*b450*/  IADD3 R65, P0, R4, 0xc000, RZ ;  /* 0x0000c00004417810 */ /* 0x000fe40007f1e0ff */
[----:B------:R-:W-:Y:S01]  /*b460*/  SHF.R.U64 R72, R72, 0x3, RZ ;  /* 0x0000000348487819 */ /* 0x000fe200000012ff */
[----:B------:R-:W5:Y:S01]  /*b470*/  LD.E.128 R36, desc[UR44][R36.64] ;  /* 0x0000002c24247980 */ /* 0x000f62000c101d00 */
        /* <DEDUP_REMOVED lines=10> */
[C---:B------:R-:W-:Y:S01]  /*b520*/  IADD3 R53, P4, R4.reuse, 0x9000, RZ ;  /* 0x0000900004357810 */ /* 0x040fe20007f9e0ff */
[----:B------:R-:W5:Y:S01]  /*b530*/  LD.E.128 R24, desc[UR44][R24.64] ;  /* 0x0000002c18187980 */ /* 0x000f62000c101d00 */
[----:B------:R-:W-:-:S02]  /*b540*/  IADD3 R57, P5, R4, 0xa000, RZ ;  /* 0x0000a00004397810 */ /* 0x000fc40007fbe0ff */
[C---:B------:R-:W-:Y:S01]  /*b550*/  IADD3 R61, P6, R4.reuse, 0xb000, RZ ;  /* 0x0000b000043d7810 */ /* 0x040fe20007fde0ff */
[----:B------:R-:W5:Y:S01]  /*b560*/  LD.E.128 R28, desc[UR44][R28.64] ;  /* 0x0000002c1c1c7980 */ /* 0x000f62000c101d00 */
[----:B------:R-:W-:Y:S02]  /*b570*/  IADD3 R69, P1, R4, 0xd000, RZ ;  /* 0x0000d00004457810 */ /* 0x000fe40007f3e0ff */
[----:B------:R-:W-:Y:S01]  /*b580*/  LOP3.LUT R64, R65, 0x380, RZ, 0xc0, !PT ;  /* 0x0000038041407812 */ /* 0x000fe200078ec0ff */
[----:B------:R-:W5:Y:S01]  /*b590*/  LD.E.128 R32, desc[UR44][R32.64] ;  /* 0x0000002c20207980 */ /* 0x000f62000c101d00 */
[----:B------:R-:W-:Y:S01]  /*b5a0*/  LOP3.LUT R72, R72, R73, RZ, 0x3c, !PT ;  /* 0x0000004948487212 */ /* 0x000fe200078e3cff */
[----:B------:R-:W-:Y:S01]  /*b5b0*/  IMAD.X R73, RZ, RZ, R5, P2 ;  /* 0x000000ffff497224 */ /* 0x000fe200010e0605 */
[----:B------:R-:W-:Y:S01]  /*b5c0*/  IADD3 R12, P3, R4, 0xf000, RZ ;  /* 0x0000f000040c7810 */ /* 0x000fe20007f7e0ff */
[----:B------:R-:W5:Y:S01]  /*b5d0*/  LD.E.128 R40, desc[UR44][R40.64] ;  /* 0x0000002c28287980 */ /* 0x000f62000c101d00 */
[----:B--2---:R-:W-:-:S02]  /*b5e0*/  ISETP.NE.AND P2, PT, R18, 0x1, PT ;  /* 0x000000011200780c */ /* 0x004fc40003f45270 */
[----:B------:R-:W-:Y:S01]  /*b5f0*/  LOP3.LUT R52, R53, 0x380, RZ, 0xc0, !PT ;  /* 0x0000038035347812 */ /* 0x000fe200078ec0ff */
[----:B------:R-:W-:Y:S01]  /*b600*/  IMAD.X R77, RZ, RZ, R5, P3 ;  /* 0x000000ffff4d7224 */ /* 0x000fe200018e0605 */
[----:B------:R-:W-:Y:S01]  /*b610*/  LOP3.LUT R56, R57, 0x380, RZ, 0xc0, !PT ;  /* 0x0000038039387812 */ /* 0x000fe200078ec0ff */
[----:B------:R-:W5:Y:S01]  /*b620*/  LD.E.128 R48, desc[UR44][R48.64] ;  /* 0x0000002c30307980 */ /* 0x000f62000c101d00 */
[----:B------:R-:W-:Y:S02]  /*b630*/  LOP3.LUT R60, R61, 0x380, RZ, 0xc0, !PT ;  /* 0x000003803d3c7812 */ /* 0x000fe400078ec0ff */
[----:B------:R-:W-:Y:S01]  /*b640*/  LOP3.LUT R68, R69, 0x380, RZ, 0xc0, !PT ;  /* 0x0000038045447812 */ /* 0x000fe200078ec0ff */
[----:B------:R-:W5:Y:S01]  /*b650*/  LD.E.128 R72, desc[UR44][R72.64] ;  /* 0x0000002c48487980 */ /* 0x000f62000c101d00 */
[----:B------:R-:W-:Y:S02]  /*b660*/  SHF.R.U64 R64, R64, 0x3, RZ ;  /* 0x0000000340407819 */ /* 0x000fe400000012ff */
[----:B------:R-:W-:Y:S01]  /*b670*/  SHF.R.U64 R11, R11, 0x3, RZ ;  /* 0x000000030b0b7819 */ /* 0x000fe200000012ff */
[----:B------:R-:W0:Y:S01]  /*b680*/  @P2 LDC R81, c[0x0][0xcec] ;  /* 0x00033b00ff512b82 */ /* 0x000e220000000800 */
[----:B------:R-:W-:-:S02]  /*b690*/  LOP3.LUT R9, R12, 0x380, RZ, 0xc0, !PT ;  /* 0x000003800c097812 */ /* 0x000fc400078ec0ff */
[----:B------:R-:W-:Y:S02]  /*b6a0*/  SHF.R.U64 R52, R52, 0x3, RZ ;  /* 0x0000000334347819 */ /* 0x000fe400000012ff */
[----:B------:R-:W-:Y:S02]  /*b6b0*/  SHF.R.U64 R56, R56, 0x3, RZ ;  /* 0x0000000338387819 */ /* 0x000fe400000012ff */
[----:B------:R-:W-:Y:S01]  /*b6c0*/  SHF.R.U64 R60, R60, 0x3, RZ ;  /* 0x000000033c3c7819 */ /* 0x000fe200000012ff */
[----:B------:R-:W1:Y:S01]  /*b6d0*/  @P2 LDC R83, c[0x0][0xcf0] ;  /* 0x00033c00ff532b82 */ /* 0x000e620000000800 */
[----:B------:R-:W-:Y:S02]  /*b6e0*/  SHF.R.U64 R68, R68, 0x3, RZ ;  /* 0x0000000344447819 */ /* 0x000fe400000012ff */
[----:B------:R-:W-:Y:S01]  /*b6f0*/  LOP3.LUT R64, R64, R65, RZ, 0x3c, !PT ;  /* 0x0000004140407212 */ /* 0x000fe200078e3cff */
[----:B------:R-:W-:Y:S01]  /*b700*/  IMAD.X R65, RZ, RZ, R5, P0 ;  /* 0x000000ffff417224 */ /* 0x000fe200000e0605 */
[----:B------:R-:W-:-:S02]  /*b710*/  LOP3.LUT R4, R11, R4, RZ, 0x3c, !PT ;  /* 0x000000040b047212 */ /* 0x000fc400078e3cff */
[----:B------:R-:W-:Y:S02]  /*b720*/  SHF.R.U64 R9, R9, 0x3, RZ ;  /* 0x0000000309097819 */ /* 0x000fe400000012ff */
[----:B------:R-:W-:Y:S01]  /*b730*/  ISETP.GE.AND P0, PT, R194, UR10, PT ;  /* 0x0000000ac2007c0c */ /* 0x000fe2000bf06270 */
        /* <DEDUP_REMOVED lines=10> */
[----:B------:R-:W-:Y:S01]  /*b7e0*/  IMAD.WIDE.U32 R8, R8, UR8, RZ ;  /* 0x0000000808087c25 */ /* 0x000fe2000f8e00ff */
[----:B------:R2:W5:Y:S01]  /*b7f0*/  LD.E.128 R12, desc[UR44][R4.64] ;  /* 0x0000002c040c7980 */ /* 0x000562000c101d00 */
[----:B------:R-:W-:Y:S01]  /*b800*/  ISETP.GE.AND P1, PT, R16, UR10, PT ;  /* 0x0000000a10007c0c */ /* 0x000fe2000bf26270 */
[----:B------:R-:W-:Y:S01]  /*b810*/  ULDC.64 UR8, c[0x0][0xbe8] ;  /* 0x0002fa0000087ab9 */ /* 0x000fe20000000a00 */
[----:B------:R-:W-:Y:S01]  /*b820*/  IMAD.IADD R9, R9, 0x1, R7 ;  /* 0x0000000109097824 */ /* 0x000fe200078e0207 */
[----:B------:R-:W-:Y:S01]  /*b830*/  LOP3.LUT R7, R10, 0xfffffff8, RZ, 0xc0, !PT ;  /* 0xfffffff80a077812 */ /* 0x000fe200078ec0ff */
[----:B------:R-:W5:Y:S04]  /*b840*/  LD.E.128 R52, desc[UR44][R52.64] ;  /* 0x0000002c34347980 */ /* 0x000f68000c101d00 */
[----:B------:R-:W5:Y:S01]  /*b850*/  LD.E.128 R56, desc[UR44][R56.64] ;  /* 0x0000002c38387980 */ /* 0x000f62000c101d00 */
[----:B--2---:R-:W-:-:S02]  /*b860*/  SEL R5, RZ, 0xffffffff, P0 ;  /* 0xffffffffff057807 */ /* 0x004fc40000000000 */
[----:B------:R-:W-:Y:S01]  /*b870*/  ISETP.GE.AND P0, PT, R193, UR10, PT ;  /* 0x0000000ac1007c0c */ /* 0x000fe2000bf06270 */
[----:B------:R-:W5:Y:S02]  /*b880*/  LD.E.128 R60, desc[UR44][R60.64] ;  /* 0x0000002c3c3c7980 */ /* 0x000f64000c101d00 */
[----:B------:R-:W-:Y:S01]  /*b890*/  IMAD.SHL.U32 R11, R5, 0x2, RZ ;  /* 0x00000002050b7824 */ /* 0x000fe200078e00ff */
[----:B------:R-:W-:Y:S01]  /*b8a0*/  SEL R5, RZ, 0xffffffff, P0 ;  /* 0xffffffffff057807 */ /* 0x000fe20000000000 */
[----:B------:R-:W5:Y:S01]  /*b8b0*/  LD.E.128 R68, desc[UR44][R68.64] ;  /* 0x0000002c44447980 */ /* 0x000f62000c101d00 */
[----:B------:R-:W-:Y:S01]  /*b8c0*/  ISETP.GE.AND P0, PT, R192, UR10, PT ;  /* 0x0000000ac0007c0c */ /* 0x000fe2000bf06270 */
[----:B------:R-:W-:Y:S01]  /*b8d0*/  IMAD.IADD R10, R0, 0x1, -R7 ;  /* 0x00000001000a7824 */ /* 0x000fe200078e0a07 */
[----:B------:R-:W-:Y:S01]  /*b8e0*/  SEL R4, RZ, 0x1, P1 ;  /* 0x00000001ff047807 */ /* 0x000fe20000800000 */
[----:B------:R-:W5:Y:S01]  /*b8f0*/  LD.E.128 R76, desc[UR44][R76.64] ;  /* 0x0000002c4c4c7980 */ /* 0x000f62000c101d00 */
[----:B------:R-:W-:Y:S01]  /*b900*/  SEL R0, RZ, 0xffffffff, P0 ;  /* 0xffffffffff007807 */ /* 0x000fe20000000000 */
[----:B------:R-:W-:Y:S01]  /*b910*/  IMAD.SHL.U32 R5, R5, 0x4, RZ ;  /* 0x0000000405057824 */ /* 0x000fe200078e00ff */
[----:B------:R-:W-:Y:S01]  /*b920*/  LOP3.LUT R4, R11, 0x2, R4, 0xe2, !PT ;  /* 0x000000020b047812 */ /* 0x000fe200078ee204 */
[----:B------:R-:W-:Y:S01]  /*b930*/  IMAD.WIDE.U32 R8, R189, UR8, R8 ;  /* 0x00000008bd087c25 */ /* 0x000fe2000f8e0008 */
[----:B------:R-:W-:Y:S01]  /*b940*/  ISETP.GE.AND P1, PT, R191, UR10, PT ;  /* 0x0000000abf007c0c */ /* 0x000fe2000bf26270 */
[----:B------:R-:W-:Y:S01]  /*b950*/  @!PT LDS RZ, [RZ] ;  /* 0x00000000fffff984 */ /* 0x000fe20000000800 */
[----:B------:R-:W-:Y:S01]  /*b960*/  @!PT LDS RZ, [RZ] ;  /* 0x00000000fffff984 */ /* 0x000fe20000000800 */
[----:B------:R-:W-:Y:S01]  /*b970*/  @!PT LDS RZ, [RZ] ;  /* 0x00000000fffff984 */ /* 0x000fe20000000800 */
[----:B------:R-:W-:Y:S01]  /*b980*/  @!PT LDS RZ, [RZ] ;  /* 0x00000000fffff984 */ /* 0x000fe20000000800 */
[----:B------:R2:W-:Y:S06]  /*b990*/  MEMBAR.ALL.CTA ;  /* 0x0000000000007992 */ /* 0x0005ec0000008000 */
[----:B--2---:R-:W2:Y:S01]  /*b9a0*/  FENCE.VIEW.ASYNC.S ;  /* 0x00000000000073c6 */ /* 0x004ea20000000000 */
[----:B------:R-:W-:Y:S01]  /*b9b0*/  IMAD.SHL.U32 R7, R0, 0x8, RZ ;  /* 0x0000000800077824 */ /* 0x000fe200078e00ff */
[----:B------:R-:W-:Y:S01]  /*b9c0*/  LOP3.LUT R4, R5, 0x4, R4, 0xe2, !PT ;  /* 0x0000000405047812 */ /* 0x000fe200078ee204 */
[----:B------:R-:W-:-:S02]  /*b9d0*/  IMAD.U32 R11, RZ, RZ, UR42 ;  /* 0x0000002aff0b7e24 */ /* 0x000fc4000f8e00ff */
[----:B------:R-:W-:Y:S01]  /*b9e0*/  IMAD R0, R10, 0x20, R3 ;  /* 0x000000200a007824 */ /* 0x000fe200078e0203 */
[----:B------:R-:W-:Y:S01]  /*b9f0*/  SHF.R.S32.HI R5, RZ, 0x1f, R188 ;  /* 0x0000001fff057819 */ /* 0x000fe200000114bc */
[----:B------:R-:W-:Y:S01]  /*ba00*/  IMAD R9, R189, UR9, R9 ;  /* 0x00000009bd097c24 */ /* 0x000fe2000f8e0209 */
[----:B------:R-:W-:Y:S01]  /*ba10*/  LOP3.LUT R4, R7, 0x8, R4, 0xe2, !PT ;  /* 0x0000000807047812 */ /* 0x000fe200078ee204 */
[----:B------:R-:W-:Y:S01]  /*ba20*/  IMAD R10, R11, 0x40, R0 ;  /* 0x000000400b0a7824 */ /* 0x000fe200078e0200 */
[----:B------:R-:W-:Y:S01]  /*ba30*/  ULDC.64 UR8, c[0x0][0xbf0] ;  /* 0x0002fc0000087ab9 */ /* 0x000fe20000000a00 */
[----:B------:R-:W-:Y:S01]  /*ba40*/  SEL R7, RZ, 0xffffffff, P1 ;  /* 0xffffffffff077807 */ /* 0x000fe20000800000 */
[----:B------:R-:W-:Y:S01]  /*ba50*/  IMAD R5, R5, UR8, RZ ;  /* 0x0000000805057c24 */ /* 0x000fe2000f8e02ff */
[----:B------:R-:W-:Y:S01]  /*ba60*/  ISETP.GE.AND P0, PT, R190, UR10, PT ;  /* 0x0000000abe007c0c */ /* 0x000fe2000bf06270 */
[----:B0-----:R-:W-:-:S04]  /*ba70*/  @P2 IMAD.HI.U32 R0, R10, R81, RZ ;  /* 0x000000510a002227 */ /* 0x001fc800078e00ff */
[----:B------:R-:W-:Y:S02]  /*ba80*/  IMAD R11, R188, UR9, R5 ;  /* 0x00000009bc0b7c24 */ /* 0x000fe4000f8e0205 */
[----:B------:R-:W-:Y:S01]  /*ba90*/  IMAD.SHL.U32 R81, R7, 0x10, RZ ;  /* 0x0000001007517824 */ /* 0x000fe200078e00ff */
[----:B------:R-:W-:Y:S01]  /*baa0*/  SEL R7, RZ, 0xffffffff, P0 ;  /* 0xffffffffff077807 */ /* 0x000fe20000000000 */
[----:B------:R-:W-:Y:S01]  /*bab0*/  IMAD.MOV.U32 R5, RZ, RZ, R10 ;  /* 0x000000ffff057224 */ /* 0x000fe200078e000a */
[----:B-1----:R-:W-:Y:S02]  /*bac0*/  @P2 SHF.R.U32.HI R5, RZ, R83, R0 ;  /* 0x00000053ff052219 */ /* 0x002fe40000011600 */
[----:B------:R-:W-:Y:S01]  /*bad0*/  LOP3.LUT R4, R81, 0x10, R4, 0xe2, !PT ;  /* 0x0000001051047812 */ /* 0x000fe200078ee204 */
[----:B------:R-:W-:Y:S01]  /*bae0*/  IMAD.SHL.U32 R81, R7, 0x20, RZ ;  /* 0x0000002007517824 */ /* 0x000fe200078e00ff */
[--C-:B------:R-:W-:Y:S01]  /*baf0*/  SHF.R.S32.HI R0, RZ, 0x1f, R5.reuse ;  /* 0x0000001fff007819 */ /* 0x100fe20000011405 */
[----:B------:R-:W-:-:S02]  /*bb00*/  IMAD.MOV R7, RZ, RZ, -R5 ;  /* 0x000000ffff077224 */ /* 0x000fc400078e0a05 */
[----:B------:R-:W-:Y:S01]  /*bb10*/  IMAD.WIDE.U32 R8, R188, UR8, R8 ;  /* 0x00000008bc087c25 */ /* 0x000fe2000f8e0008 */
[----:B------:R-:W-:-:S03]  /*bb20*/  ULDC.64 UR8, c[0x0][0xbe0] ;  /* 0x0002f80000087ab9 */ /* 0x000fc60000000a00 */
[----:B------:R-:W-:Y:S02]  /*bb30*/  IMAD R0, R0, UR8, RZ ;  /* 0x0000000800007c24 */ /* 0x000fe4000f8e02ff */
[----:B------:R-:W-:Y:S02]  /*bb40*/  IMAD R7, R18, R7, R10 ;  /* 0x0000000712077224 */ /* 0x000fe400078e020a */
[----:B------:R-:W-:Y:S01]  /*bb50*/  IMAD.IADD R9, R9, 0x1, R11 ;  /* 0x0000000109097824 */ /* 0x000fe200078e020b */
[----:B------:R-:W-:Y:S01]  /*bb60*/  ISETP.GE.AND P0, PT, R152, UR10, PT ;  /* 0x0000000a98007c0c */ /* 0x000fe2000bf06270 */
[C---:B------:R-:W-:Y:S01]  /*bb70*/  IMAD R11, R5.reuse, UR9, R0 ;  /* 0x00000009050b7c24 */ /* 0x040fe2000f8e0200 */
[----:B------:R-:W-:Y:S01]  /*bb80*/  SHF.R.S32.HI R0, RZ, 0x1f, R7 ;  /* 0x0000001fff007819 */ /* 0x000fe20000011407 */
[----:B------:R-:W-:Y:S01]  /*bb90*/  IMAD.WIDE.U32 R8, R5, UR8, R8 ;  /* 0x0000000805087c25 */ /* 0x000fe2000f8e0008 */
[----:B------:R-:W-:Y:S01]  /*bba0*/  ULDC.64 UR8, c[0x0][0xbd8] ;  /* 0x0002f60000087ab9 */ /* 0x000fe20000000a00 */
[----:B------:R-:W-:-:S02]  /*bbb0*/  LOP3.LUT R4, R81, 0x20, R4, 0xe2, !PT ;  /* 0x0000002051047812 */ /* 0x000fc400078ee204 */
[----:B------:R-:W-:Y:S01]  /*bbc0*/  IMAD.U32 R80, RZ, RZ, UR42 ;  /* 0x0000002aff507e24 */ /* 0x000fe2000f8e00ff */
[----:B------:R-:W-:Y:S01]  /*bbd0*/  SEL R5, RZ, 0x40, P0 ;  /* 0x00000040ff057807 */ /* 0x000fe20000000000 */
[----:B------:R-:W-:Y:S01]  /*bbe0*/  IMAD.IADD R9, R9, 0x1, R11 ;  /* 0x0000000109097824 */ /* 0x000fe200078e020b */
[----:B------:R-:W-:Y:S01]  /*bbf0*/  ISETP.GE.AND P0, PT, R229, UR10, PT ;  /* 0x0000000ae5007c0c */ /* 0x000fe2000bf06270 */
[----:B------:R-:W-:Y:S02]  /*bc00*/  IMAD R10, R0, UR8, RZ ;  /* 0x00000008000a7c24 */ /* 0x000fe4000f8e02ff */
[----:B------:R-:W-:Y:S02]  /*bc10*/  IMAD R81, R80, 0x40, R3 ;  /* 0x0000004050517824 */ /* 0x000fe400078e0203 */
        /* <DEDUP_REMOVED lines=12> */
[----:B--2---:R0:W1:Y:S01]  /*bce0*/  SHFL.IDX PT, R4, R18, RZ, 0x181f ;  /* 0x00181fff12047589 */ /* 0x00406200000e0000 */
[----:B------:R-:W-:Y:S02]  /*bcf0*/  BSSY B1, `(.L_x_4240) ;  /* 0x000002b000017945 */ /* 0x000fe40003800000 */
[----:B------:R-:W-:Y:S01]  /*bd00*/  SYNCS.ARRIVE.TRANS64.RED.A1T0 RZ, [UR7], RZ ;  /* 0x000000ffffff79a7 */ /* 0x000fe20008100407 */
        /* <DEDUP_REMOVED lines=11> */
[----:B-1----:R-:W-:Y:S01]  /*bdc0*/  @!P1 LEA R8, P2, R194, R4, 0x1 ;  /* 0x00000004c2089211 */ /* 0x002fe200078408ff */
[----:B--2---:R-:W-:-:S03]  /*bdd0*/  @!P0 IMAD.WIDE R10, R16, 0x2, R4 ;  /* 0x00000002100a8825 */ /* 0x004fc600078e0204 */
[----:B------:R-:W-:Y:S02]  /*bde0*/  @!P1 LEA.HI.X R9, R194, R5, R153, 0x1, P2 ;  /* 0x00000005c2099211 */ /* 0x000fe400010f0c99 */
[----:B------:R-:W-:Y:S01]  /*bdf0*/  ISETP.GE.AND P2, PT, R191, UR10, PT ;  /* 0x0000000abf007c0c */ /* 0x000fe2000bf46270 */
[----:B-----5:R1:W-:Y:S01]  /*be00*/  @!P0 ST.E.128 desc[UR44][R10.64], R12 ;  /* 0x0000000c0a008985 */ /* 0x0203e2000c101d2c */
[----:B------:R-:W-:-:S03]  /*be10*/  LOP3.LUT P0, RZ, R0, 0x40, RZ, 0xc0, !PT ;  /* 0x0000004000ff7812 */ /* 0x000fc6000780c0ff */
[----:B------:R2:W-:Y:S01]  /*be20*/  @!P1 ST.E.128 desc[UR44][R8.64], R24 ;  /* 0x0000001808009985 */ /* 0x0005e2000c101d2c */
[----:B------:R-:W-:Y:S02]  /*be30*/  ISETP.GE.AND P1, PT, R190, UR10, PT ;  /* 0x0000000abe007c0c */ /* 0x000fe4000bf26270 */
[CC--:B-1----:R-:W-:Y:S02]  /*be40*/  @!P3 LEA R14, P6, R192.reuse, R4.reuse, 0x1 ;  /* 0x00000004c00eb211 */ /* 0x0c2fe400078c08ff */
[CC--:B--2---:R-:W-:Y:S02]  /*be50*/  @!P4 LEA R24, P5, R193.reuse, R4.reuse, 0x1 ;  /* 0x00000004c118c211 */ /* 0x0c4fe400078a08ff */
[-C--:B------:R-:W-:Y:S02]  /*be60*/  @!P3 LEA.HI.X R15, R192, R5.reuse, R83, 0x1, P6 ;  /* 0x00000005c00fb211 */ /* 0x080fe400030f0c53 */
[----:B------:R-:W-:Y:S02]  /*be70*/  @!P4 LEA.HI.X R25, R193, R5, R7, 0x1, P5 ;  /* 0x00000005c119c211 */ /* 0x000fe400028f0c07 */
[----:B------:R-:W-:-:S02]  /*be80*/  @!P2 LEA R12, P5, R191, R4, 0x1 ;  /* 0x00000004bf0ca211 */ /* 0x000fc400078a08ff */
[----:B------:R-:W-:Y:S01]  /*be90*/  LOP3.LUT P6, RZ, R3, 0x80, RZ, 0xc0, !PT ;  /* 0x0000008003ff7812 */ /* 0x000fe200078cc0ff */
[----:B------:R3:W-:Y:S01]  /*bea0*/  @!P4 ST.E.128 desc[UR44][R24.64], R32 ;  /* 0x000000201800c985 */ /* 0x0007e2000c101d2c */
[-C--:B------:R-:W-:Y:S02]  /*beb0*/  @!P2 LEA.HI.X R13, R191, R5.reuse, R84, 0x1, P5 ;  /* 0x00000005bf0da211 */ /* 0x080fe400028f0c54 */
[----:B------:R-:W-:Y:S01]  /*bec0*/  SHF.R.S32.HI R7, RZ, 0x1f, R190 ;  /* 0x0000001fff077819 */ /* 0x000fe200000114be */
[----:B------:R3:W-:Y:S01]  /*bed0*/  @!P3 ST.E.128 desc[UR44][R14.64], R40 ;  /* 0x000000280e00b985 */ /* 0x0007e2000c101d2c */
[C---:B------:R-:W-:Y:S02]  /*bee0*/  @!P1 LEA R10, P5, R190.reuse, R4, 0x1 ;  /* 0x00000004be0a9211 */ /* 0x040fe400078a08ff */
[----:B------:R-:W-:Y:S01]  /*bef0*/  SHF.R.S32.HI R9, RZ, 0x1f, R152 ;  /* 0x0000001fff097819 */ /* 0x000fe20000011498 */
[----:B------:R3:W-:Y:S01]  /*bf00*/  @!P2 ST.E.128 desc[UR44][R12.64], R48 ;  /* 0x000000300c00a985 */ /* 0x0007e2000c101d2c */
[----:B------:R-:W-:-:S02]  /*bf10*/  @!P1 LEA.HI.X R11, R190, R5, R7, 0x1, P5 ;  /* 0x00000005be0b9211 */ /* 0x000fc400028f0c07 */
[CC--:B------:R-:W-:Y:S02]  /*bf20*/  @P0 LEA R8, P5, R152.reuse, R4.reuse, 0x1 ;  /* 0x0000000498080211 */ /* 0x0c0fe400078a08ff */
[----:B------:R-:W-:Y:S01]  /*bf30*/  SHF.R.S32.HI R7, RZ, 0x1f, R229 ;  /* 0x0000001fff077819 */ /* 0x000fe200000114e5 */
[----:B------:R3:W-:Y:S01]  /*bf40*/  @!P1 ST.E.128 desc[UR44][R10.64], R56 ;  /* 0x000000380a009985 */ /* 0x0007e2000c101d2c */
[----:B------:R-:W-:Y:S02]  /*bf50*/  @P0 LEA.HI.X R9, R152, R5, R9, 0x1, P5 ;  /* 0x0000000598090211 */ /* 0x000fe400028f0c09 */
[----:B------:R-:W-:-:S03]  /*bf60*/  @P6 LEA R4, P5, R229, R4, 0x1 ;  /* 0x00000004e5046211 */ /* 0x000fc600078a08ff */
[----:B------:R3:W-:Y:S01]  /*bf70*/  @P0 ST.E.128 desc[UR44][R8.64], R64 ;  /* 0x0000004008000985 */ /* 0x0007e2000c101d2c */
[----:B------:R-:W-:-:S05]  /*bf80*/  @P6 LEA.HI.X R5, R229, R5, R7, 0x1, P5 ;  /* 0x00000005e5056211 */ /* 0x000fca00028f0c07 */
[----:B------:R3:W-:Y:S04]  /*bf90*/  @P6 ST.E.128 desc[UR44][R4.64], R72 ;  /* 0x0000004804006985 */ /* 0x0007e8000c101d2c */
.L_x_4241:
[----:B------:R-:W-:Y:S05]  /*bfa0*/  BSYNC B1 ;  /* 0x0000000000017941 */ /* 0x000fea0003800000 */
.L_x_4240:
[----:B------:R-:W-:Y:S01]  /*bfb0*/  VIADD R7, R81, 0x20 ;  /* 0x0000002051077836 */ /* 0x000fe20000000000 */
[----:B--23--:R2:W3:Y:S04]  /*bfc0*/  SHFL.IDX PT, R5, R80, 0x1, 0x181f ;  /* 0x00381f0050057f89 */ /* 0x00c4e800000e0000 */
[----:B------:R-:W-:Y:S01]  /*bfd0*/  ISETP.GE.AND P0, PT, R7, R82, PT ;  /* 0x000000520700720c */ /* 0x000fe20003f06270 */
[----:B-1----:R2:W1:-:S12]  /*bfe0*/  SHFL.IDX PT, R4, R18, 0x1, 0x181f ;  /* 0x00381f0012047f89 */ /* 0x00245800000e0000 */
[----:B--2---:R-:W-:Y:S05]  /*bff0*/  @P0 BRA `(.L_x_4242) ;  /* 0x0000002400ec0947 */ /* 0x004fea0003800000 */
[----:B------:R-:W-:Y:S02]  /*c000*/  ISETP.GE.AND P0, PT, R194, UR10, PT ;  /* 0x0000000ac2007c0c */ /* 0x000fe4000bf06270 */
[----:B------:R-:W-:Y:S02]  /*c010*/  ISETP.GE.AND P5, PT, R16, UR10, PT ;  /* 0x0000000a10007c0c */ /* 0x000fe4000bfa6270 */
[----:B------:R-:W-:Y:S02]  /*c020*/  ISETP.GE.AND P2, PT, R193, UR10, PT ;  /* 0x0000000ac1007c0c */ /* 0x000fe4000bf46270 */
[----:B------:R-:W-:Y:S02]  /*c030*/  ISETP.GE.AND P1, PT, R192, UR10, PT ;  /* 0x0000000ac0007c0c */ /* 0x000fe4000bf26270 */
[----:B------:R-:W-:Y:S02]  /*c040*/  ISETP.GE.AND P3, PT, R191, UR10, PT ;  /* 0x0000000abf007c0c */ /* 0x000fe4000bf66270 */
[----:B------:R-:W-:-:S02]  /*c050*/  SHF.R.S32.HI R7, RZ, 0x1f, R193 ;  /* 0x0000001fff077819 */ /* 0x000fc400000114c1 */
[----:B-----5:R-:W-:Y:S02]  /*c060*/  SHF.R.S32.HI R15, RZ, 0x1f, R192 ;  /* 0x0000001fff0f7819 */ /* 0x020fe400000114c0 */
[----:B-1----:R-:W-:Y:S01]  /*c070*/  @!P0 LEA R10, P4, R194, R4, 0x1 ;  /* 0x00000004c20a8211 */ /* 0x002fe200078808ff */
[----:B---3--:R-:W-:Y:S01]  /*c080*/  @!P5 IMAD.WIDE R8, R16, 0x2, R4 ;  /* 0x000000021008d825 */ /* 0x008fe200078e0204 */
[----:B------:R-:W-:Y:S02]  /*c090*/  SHF.R.S32.HI R33, RZ, 0x1f, R152 ;  /* 0x0000001fff217819 */ /* 0x000fe40000011498 */
[----:B------:R-:W-:Y:S02]  /*c0a0*/  @!P0 LEA.HI.X R11, R194, R5, R153, 0x1, P4 ;  /* 0x00000005c20b8211 */ /* 0x000fe400020f0c99 */
[----:B------:R-:W-:Y:S01]  /*c0b0*/  ISETP.GE.AND P4, PT, R190, UR10, PT ;  /* 0x0000000abe007c0c */ /* 0x000fe2000bf86270 */
[----:B------:R1:W-:Y:S01]  /*c0c0*/  @!P5 ST.E.128 desc[UR44][R8.64], R20 ;  /* 0x000000140800d985 */ /* 0x0003e2000c101d2c */
[----:B------:R-:W-:-:S02]  /*c0d0*/  LOP3.LUT P5, RZ, R0, 0x40, RZ, 0xc0, !PT ;  /* 0x0000004000ff7812 */ /* 0x000fc400078ac0ff */
[CC--:B------:R-:W-:Y:S01]  /*c0e0*/  @!P2 LEA R12, P6, R193.reuse, R4.reuse, 0x1 ;  /* 0x00000004c10ca211 */ /* 0x0c0fe200078c08ff */
[----:B------:R2:W-:Y:S01]  /*c0f0*/  @!P0 ST.E.128 desc[UR44][R10.64], R28 ;  /* 0x0000001c0a008985 */ /* 0x0005e2000c101d2c */
[----:B------:R-:W-:Y:S02]  /*c100*/  SHF.R.S32.HI R0, RZ, 0x1f, R191 ;  /* 0x0000001fff007819 */ /* 0x000fe400000114bf */
[----:B------:R-:W-:Y:S02]  /*c110*/  @!P2 LEA.HI.X R13, R193, R5, R7, 0x1, P6 ;  /* 0x00000005c10da211 */ /* 0x000fe400030f0c07 */
[-C--:B------:R-:W-:Y:S02]  /*c120*/  @!P1 LEA R14, P6, R192, R4.reuse, 0x1 ;  /* 0x00000004c00e9211 */ /* 0x080fe400078c08ff */
[----:B------:R-:W-:Y:S01]  /*c130*/  SHF.R.S32.HI R7, RZ, 0x1f, R190 ;  /* 0x0000001fff077819 */ /* 0x000fe200000114be */
[----:B------:R2:W-:Y:S01]  /*c140*/  @!P2 ST.E.128 desc[UR44][R12.64], R36 ;  /* 0x000000240c00a985 */ /* 0x0005e2000c101d2c */
[----:B------:R-:W-:-:S02]  /*c150*/  @!P3 LEA R24, P2, R191, R4, 0x1 ;  /* 0x00000004bf18b211 */ /* 0x000fc400078408ff */
[-C--:B------:R-:W-:Y:S02]  /*c160*/  @!P4 LEA R26, P0, R190, R4.reuse, 0x1 ;  /* 0x00000004be1ac211 */ /* 0x080fe400078008ff */
[-C--:B------:R-:W-:Y:S02]  /*c170*/  @!P1 LEA.HI.X R15, R192, R5.reuse, R15, 0x1, P6 ;  /* 0x00000005c00f9211 */ /* 0x080fe400030f0c0f */
[----:B-1----:R-:W-:Y:S02]  /*c180*/  @P5 LEA R8, P6, R152, R4, 0x1 ;  /* 0x0000000498085211 */ /* 0x002fe400078c08ff */
[-C--:B------:R-:W-:Y:S01]  /*c190*/  @!P3 LEA.HI.X R25, R191, R5.reuse, R0, 0x1, P2 ;  /* 0x00000005bf19b211 */ /* 0x080fe200010f0c00 */
[----:B------:R2:W-:Y:S01]  /*c1a0*/  @!P1 ST.E.128 desc[UR44][R14.64], R44 ;  /* 0x0000002c0e009985 */ /* 0x0005e2000c101d2c */
[-C--:B------:R-:W-:Y:S02]  /*c1b0*/  @!P4 LEA.HI.X R27, R190, R5.reuse, R7, 0x1, P0 ;  /* 0x00000005be1bc211 */ /* 0x080fe400000f0c07 */
[----:B------:R-:W-:Y:S01]  /*c1c0*/  @P5 LEA.HI.X R9, R152, R5, R33, 0x1, P6 ;  /* 0x0000000598095211 */ /* 0x000fe200030f0c21 */
[----:B------:R2:W-:Y:S01]  /*c1d0*/  @!P3 ST.E.128 desc[UR44][R24.64], R52 ;  /* 0x000000341800b985 */ /* 0x0005e2000c101d2c */
[----:B------:R-:W-:-:S03]  /*c1e0*/  LOP3.LUT P0, RZ, R3, 0x80, RZ, 0xc0, !PT ;  /* 0x0000008003ff7812 */ /* 0x000fc6000780c0ff */
[----:B------:R2:W-:Y:S04]  /*c1f0*/  @!P4 ST.E.128 desc[UR44][R26.64], R60 ;  /* 0x0000003c1a00c985 */ /* 0x0005e8000c101d2c */
[----:B------:R2:W-:Y:S06]  /*c200*/  @P5 ST.E.128 desc[UR44][R8.64], R68 ;  /* 0x0000004408005985 */ /* 0x0005ec000c101d2c */
[----:B------:R-:W-:Y:S05]  /*c210*/  @!P0 BRA `(.L_x_4242) ;  /* 0x0000002400648947 */ /* 0x000fea0003800000 */
[----:B------:R-:W-:Y:S02]  /*c220*/  LEA R4, P0, R229, R4, 0x1 ;  /* 0x00000004e5047211 */ /* 0x000fe400078008ff */
[----:B------:R-:W-:-:S04]  /*c230*/  SHF.R.S32.HI R0, RZ, 0x1f, R229 ;  /* 0x0000001fff007819 */ /* 0x000fc800000114e5 */
[----:B------:R-:W-:-:S05]  /*c240*/  LEA.HI.X R5, R229, R5, R0, 0x1, P0 ;  /* 0x00000005e5057211 */ /* 0x000fca00000f0c00 */
[----:B------:R4:W-:Y:S01]  /*c250*/  ST.E.128 desc[UR44][R4.64], R76 ;  /* 0x0000004c04007985 */ /* 0x0009e2000c101d2c */
[----:B------:R-:W-:Y:S05]  /*c260*/  BRA `(.L_x_4242) ;  /* 0x0000002400507947 */ /* 0x000fea0003800000 */
.L_x_4239:
[----:B------:R-:W2:Y:S01]  /*c270*/  LDL R0, [R1+0x28] ;  /* 0x0000280001007983 */ /* 0x000ea20000100800 */
[----:B------:R-:W-:Y:S01]  /*c280*/  ULDC.64 UR8, c[0x0][0xc08] ;  /* 0x0003020000087ab9 */ /* 0x000fe20000000a00 */
[----:B0-----:R-:W-:Y:S01]  /*c290*/  SHF.R.S32.HI R3, RZ, 0x1f, R188 ;  /* 0x0000001fff037819 */ /* 0x001fe200000114bc */
[----:B------:R-:W-:Y:S01]  /*c2a0*/  IMAD R7, R7, UR8, RZ ;  /* 0x0000000807077c24 */ /* 0x000fe2000f8e02ff */
[----:B------:R-:W-:Y:S01]  /*c2b0*/  ULDC.64 UR10, c[0x0][0xc40] ;  /* 0x00031000000a7ab9 */ /* 0x000fe20000000a00 */
[----:B------:R-:W-:Y:S01]  /*c2c0*/  IMAD.U32 R4, RZ, RZ, UR42 ;  /* 0x0000002aff047e24 */ /* 0x000fe2000f8e00ff */
[----:B------:R-:W-:Y:S01]  /*c2d0*/  ULDC.64 UR12, c[0x0][0xc30] ;  /* 0x00030c00000c7ab9 */ /* 0x000fe20000000a00 */
[C---:B------:R-:W-:Y:S01]  /*c2e0*/  IMAD R7, R8.reuse, UR9, R7 ;  /* 0x0000000908077c24 */ /* 0x040fe2000f8e0207 */
[----:B------:R-:W-:Y:S01]  /*c2f0*/  BSSY B1, `(.L_x_4243) ;  /* 0x00000d1000017945 */ /* 0x000fe20003800000 */
[----:B------:R-:W-:Y:S01]  /*c300*/  IMAD.WIDE.U32 R8, R8, UR8, RZ ;  /* 0x0000000808087c25 */ /* 0x000fe2000f8e00ff */
[----:B------:R-:W-:Y:S01]  /*c310*/  ULDC.64 UR8, c[0x0][0xc38] ;  /* 0x00030e0000087ab9 */ /* 0x000fe20000000a00 */
[----:B------:R-:W-:-:S02]  /*c320*/  SHF.R.S32.HI R22, RZ, 0x1f, R197 ;  /* 0x0000001fff167819 */ /* 0x000fc400000114c5 */
[----:B------:R-:W-:Y:S01]  /*c330*/  IMAD.IADD R9, R9, 0x1, R7 ;  /* 0x0000000109097824 */ /* 0x000fe200078e0207 */
[----:B------:R-:W-:Y:S01]  /*c340*/  SHF.R.S32.HI R23, RZ, 0x1f, R198 ;  /* 0x0000001fff177819 */ /* 0x000fe200000114c6 */
[----:B------:R-:W-:Y:S01]  /*c350*/  IMAD R3, R3, UR10, RZ ;  /* 0x0000000a03037c24 */ /* 0x000fe2000f8e02ff */
[----:B------:R-:W-:Y:S01]  /*c360*/  SHF.R.S32.HI R152, RZ, 0x1f, R199 ;  /* 0x0000001fff987819 */ /* 0x000fe200000114c7 */
[C---:B------:R-:W-:Y:S01]  /*c370*/  IMAD.WIDE.U32 R8, R189.reuse, UR8, R8 ;  /* 0x00000008bd087c25 */ /* 0x040fe2000f8e0008 */
[----:B------:R-:W-:Y:S01]  /*c380*/  ULDC UR8, c[0x0][0xce8] ;  /* 0x00033a0000087ab9 */ /* 0x000fe20000000800 */
[----:B------:R-:W-:Y:S01]  /*c390*/  SHF.R.S32.HI R153, RZ, 0x1f, R200 ;  /* 0x0000001fff997819 */ /* 0x000fe200000114c8 */
[----:B------:R-:W-:Y:S01]  /*c3a0*/  UISETP.NE.AND UP0, UPT, UR8, 0x1, UPT ;  /* 0x000000010800788c */ /* 0x000fe2000bf05270 */
[----:B------:R-:W-:Y:S01]  /*c3b0*/  IMAD R9, R189, UR9, R9 ;  /* 0x00000009bd097c24 */ /* 0x000fe2000f8e0209 */
[----:B------:R-:W-:Y:S01]  /*c3c0*/  UIMAD UR6, UR6, UR8, URZ ;  /* 0x00000008060672a4 */ /* 0x000fe2000f8e023f */
[C---:B------:R-:W-:Y:S01]  /*c3d0*/  IMAD R3, R188.reuse, UR11, R3 ;  /* 0x0000000bbc037c24 */ /* 0x040fe2000f8e0203 */
[----:B------:R-:W-:Y:S01]  /*c3e0*/  SHF.R.S32.HI R154, RZ, 0x1f, R201 ;  /* 0x0000001fff9a7819 */ /* 0x000fe200000114c9 */
[----:B------:R-:W-:Y:S01]  /*c3f0*/  IMAD.WIDE.U32 R8, R188, UR10, R8 ;  /* 0x0000000abc087c25 */ /* 0x000fe2000f8e0008 */
[----:B------:R-:W-:Y:S01]  /*c400*/  PLOP3.LUT P0, PT, PT, PT, UP0, 0x80, 0x0 ;  /* 0x000000000000781c */ /* 0x000fe20003f0f008 */
[----:B------:R-:W-:Y:S01]  /*c410*/  ULDC.64 UR10, c[0x0][0xc48] ;  /* 0x00031200000a7ab9 */ /* 0x000fe20000000a00 */
[----:B------:R-:W-:Y:S01]  /*c420*/  SHF.R.S32.HI R155, RZ, 0x1f, R202 ;  /* 0x0000001fff9b7819 */ /* 0x000fe200000114ca */
[----:B------:R-:W-:Y:S01]  /*c430*/  IMAD.IADD R9, R9, 0x1, R3 ;  /* 0x0000000109097824 */ /* 0x000fe200078e0203 */
[----:B------:R-:W-:Y:S01]  /*c440*/  SHF.R.S32.HI R156, RZ, 0x1f, R203 ;  /* 0x0000001fff9c7819 */ /* 0x000fe200000114cb */
[----:B------:R-:W-:Y:S01]  /*c450*/  @UP0 ULDC UR7, c[0x0][0xcec] ;  /* 0x00033b0000070ab9 */ /* 0x000fe20000000800 */
[----:B------:R-:W-:Y:S01]  /*c460*/  SHF.R.S32.HI R157, RZ, 0x1f, R204 ;  /* 0x0000001fff9d7819 */ /* 0x000fe200000114cc */
[----:B------:R-:W-:Y:S01]  /*c470*/  IMAD.WIDE.U32 R8, R195, UR10, R8 ;  /* 0x0000000ac3087c25 */ /* 0x000fe2000f8e0008 */
[----:B------:R-:W-:-:S02]  /*c480*/  SHF.R.S32.HI R158, RZ, 0x1f, R205 ;  /* 0x0000001fff9e7819 */ /* 0x000fc400000114cd */
[----:B------:R-:W-:Y:S01]  /*c490*/  SHF.R.S32.HI R159, RZ, 0x1f, R206 ;  /* 0x0000001fff9f7819 */ /* 0x000fe200000114ce */
[----:B------:R-:W-:Y:S01]  /*c4a0*/  IMAD R9, R195, UR11, R9 ;  /* 0x0000000bc3097c24 */ /* 0x000fe2000f8e0209 */
[----:B------:R-:W-:Y:S01]  /*c4b0*/  ULDC.64 UR10, c[0x0][0xc28] ;  /* 0x00030a00000a7ab9 */ /* 0x000fe20000000a00 */
        /* <DEDUP_REMOVED lines=23> */
[----:B------:R-:W-:Y:S01]  /*c630*/  @P0 IMAD.HI.U32 R0, R4, UR7, RZ ;  /* 0x0000000704000c27 */ /* 0x000fe2000f8e00ff */
[----:B------:R-:W-:-:S03]  /*c640*/  @UP0 ULDC UR7, c[0x0][0xcf0] ;  /* 0x00033c0000070ab9 */ /* 0x000fc60000000800 */
[----:B------:R-:W-:Y:S01]  /*c650*/  IMAD.MOV.U32 R3, RZ, RZ, R4 ;  /* 0x000000ffff037224 */ /* 0x000fe200078e0004 */
[----:B------:R-:W-:Y:S01]  /*c660*/  @P0 SHF.R.U32.HI R3, RZ, UR7, R0 ;  /* 0x00000007ff030c19 */ /* 0x000fe20008011600 */
[----:B------:R-:W-:-:S03]  /*c670*/  UIADD3 UR7, UR41, 0x38820, URZ ;  /* 0x0003882029077890 */ /* 0x000fc6000fffe03f */
[--C-:B------:R-:W-:Y:S01]  /*c680*/  SHF.R.S32.HI R0, RZ, 0x1f, R3.reuse ;  /* 0x0000001fff007819 */ /* 0x100fe20000011403 */
[----:B------:R-:W-:Y:S01]  /*c690*/  IMAD.MOV R5, RZ, RZ, -R3 ;  /* 0x000000ffff057224 */ /* 0x000fe200078e0a03 */
[----:B------:R-:W-:Y:S01]  /*c6a0*/  UPRMT UR7, URZ, 0x654, UR7 ;  /* 0x000006543f077896 */ /* 0x000fe20008000007 */
[----:B------:R-:W-:-:S04]  /*c6b0*/  IMAD.WIDE.U32 R8, R3, UR12, R8 ;  /* 0x0000000c03087c25 */ /* 0x000fc8000f8e0008 */
[----:B------:R-:W-:Y:S02]  /*c6c0*/  IMAD R0, R0, UR12, RZ ;  /* 0x0000000c00007c24 */ /* 0x000fe4000f8e02ff */
[----:B------:R-:W-:Y:S02]  /*c6d0*/  IMAD R5, R5, UR8, R4 ;  /* 0x0000000805057c24 */ /* 0x000fe4000f8e0204 */
[----:B------:R-:W-:Y:S01]  /*c6e0*/  IMAD R7, R3, UR13, R0 ;  /* 0x0000000d03077c24 */ /* 0x000fe2000f8e0200 */
[----:B------:R-:W-:Y:S01]  /*c6f0*/  SYNCS.ARRIVE.TRANS64.RED.A1T0 RZ, [UR7], RZ ;  /* 0x000000ffffff79a7 */ /* 0x000fe20008100407 */
[----:B------:R-:W-:Y:S01]  /*c700*/  IMAD.U32 R4, RZ, RZ, UR42 ;  /* 0x0000002aff047e24 */ /* 0x000fe2000f8e00ff */
[----:B------:R-:W-:Y:S01]  /*c710*/  SHF.R.S32.HI R0, RZ, 0x1f, R5 ;  /* 0x0000001fff007819 */ /* 0x000fe20000011405 */
[----:B------:R-:W-:Y:S02]  /*c720*/  IMAD.IADD R9, R9, 0x1, R7 ;  /* 0x0000000109097824 */ /* 0x000fe400078e0207 */
[----:B------:R-:W-:-:S02]  /*c730*/  IMAD R7, R4, 0x40, R17 ;  /* 0x0000004004077824 */ /* 0x000fc400078e0211 */
[----:B------:R-:W-:Y:S02]  /*c740*/  IMAD R0, R0, UR10, RZ ;  /* 0x0000000a00007c24 */ /* 0x000fe4000f8e02ff */
[----:B------:R-:W-:-:S04]  /*c750*/  IMAD.WIDE.U32 R8, R5, UR10, R8 ;  /* 0x0000000a05087c25 */ /* 0x000fc8000f8e0008 */
[----:B------:R-:W-:Y:S01]  /*c760*/  IMAD R3, R5, UR11, R0 ;  /* 0x0000000b05037c24 */ /* 0x000fe2000f8e0200 */
[----:B------:R-:W-:Y:S02]  /*c770*/  ULDC.64 UR10, c[0x0][0xc00] ;  /* 0x00030000000a7ab9 */ /* 0x000fe40000000a00 */
[----:B------:R-:W-:Y:S01]  /*c780*/  LEA R0, P0, R8, UR10, 0x2 ;  /* 0x0000000a08007c11 */ /* 0x000fe2000f8010ff */
[----:B------:R-:W-:-:S04]  /*c790*/  IMAD.IADD R3, R9, 0x1, R3 ;  /* 0x0000000109037824 */ /* 0x000fc800078e0203 */
[----:B------:R0:W1:Y:S01]  /*c7a0*/  SHFL.IDX PT, R13, R0, RZ, 0x1c1f ;  /* 0x001c1fff000d7589 */ /* 0x00006200000e0000 */
[----:B------:R-:W-:Y:S02]  /*c7b0*/  LEA.HI.X R3, R8, UR11, R3, 0x2, P0 ;  /* 0x0000000b08037c11 */ /* 0x000fe400080f1403 */
[----:B------:R-:W-:-:S03]  /*c7c0*/  ISETP.GE.AND P0, PT, R7, UR6, PT ;  /* 0x0000000607007c0c */ /* 0x000fc6000bf06270 */
[----:B------:R0:W2:Y:S10]  /*c7d0*/  SHFL.IDX PT, R12, R3, RZ, 0x1c1f ;  /* 0x001c1fff030c7589 */ /* 0x0000b400000e0000 */
[----:B0-----:R-:W-:Y:S05]  /*c7e0*/  @P0 BRA `(.L_x_4244) ;  /* 0x0000000800040947 */ /* 0x001fea0003800000 */
[----:B------:R-:W-:Y:S02]  /*c7f0*/  ULDC UR7, c[0x0][0xbc8] ;  /* 0x0002f20000077ab9 */ /* 0x000fe40000000800 */
[----:B------:R-:W-:Y:S02]  /*c800*/  ISETP.GE.AND P0, PT, R19, UR7, PT ;  /* 0x0000000713007c0c */ /* 0x000fe4000bf06270 */
[----:B------:R-:W-:Y:S02]  /*c810*/  ISETP.GE.AND P1, PT, R227, UR7, PT ;  /* 0x00000007e3007c0c */ /* 0x000fe4000bf26270 */
[----:B------:R-:W-:Y:S02]  /*c820*/  ISETP.GE.AND P4, PT, R219, UR7, PT ;  /* 0x00000007db007c0c */ /* 0x000fe4000bf86270 */
[----:B------:R-:W-:-:S07]  /*c830*/  ISETP.GE.AND P5, PT, R218, UR7, PT ;  /* 0x00000007da007c0c */ /* 0x000fce000bfa6270 */
[----:B-1----:R-:W-:-:S04]  /*c840*/  @!P0 LEA R4, P2, R19, R13, 0x2 ;  /* 0x0000000d13048211 */ /* 0x002fc800078410ff */
[----:B--2---:R-:W-:-:S05]  /*c850*/  @!P0 LEA.HI.X R5, R19, R12, R179, 0x2, P2 ;  /* 0x0000000c13058211 */ /* 0x004fca00010f14b3 */
[----:B------:R0:W-:Y:S01]  /*c860*/  @!P0 ST.E.64 desc[UR44][R4.64], R24 ;  /* 0x0000001804008985 */ /* 0x0001e2000c101b2c */
[----:B------:R-:W-:Y:S02]  /*c870*/  ISETP.GE.AND P0, PT, R226, UR7, PT ;  /* 0x00000007e2007c0c */ /* 0x000fe4000bf06270 */
[----:B0-----:R-:W-:-:S04]  /*c880*/  @!P1 LEA R4, P2, R227, R13, 0x2 ;  /* 0x0000000de3049211 */ /* 0x001fc800078410ff */
[----:B------:R-:W-:-:S05]  /*c890*/  @!P1 LEA.HI.X R5, R227, R12, R178, 0x2, P2 ;  /* 0x0000000ce3059211 */ /* 0x000fca00010f14b2 */
[----:B------:R0:W-:Y:S01]  /*c8a0*/  @!P1 ST.E.64 desc[UR44][R4.64], R28 ;  /* 0x0000001c04009985 */ /* 0x0001e2000c101b2c */
[----:B------:R-:W-:Y:S02]  /*c8b0*/  ISETP.GE.AND P1, PT, R225, UR7, PT ;  /* 0x00000007e1007c0c */ /* 0x000fe4000bf26270 */
[----:B0-----:R-:W-:-:S04]  /*c8c0*/  @!P0 LEA R4, P2, R226, R13, 0x2 ;  /* 0x0000000de2048211 */ /* 0x001fc800078410ff */
[----:B------:R-:W-:-:S05]  /*c8d0*/  @!P0 LEA.HI.X R5, R226, R12, R177, 0x2, P2 ;  /* 0x0000000ce2058211 */ /* 0x000fca00010f14b1 */
[----:B------:R0:W-:Y:S01]  /*c8e0*/  @!P0 ST.E.64 desc[UR44][R4.64], R32 ;  /* 0x0000002004008985 */ /* 0x0001e2000c101b2c */
[----:B------:R-:W-:Y:S02]  /*c8f0*/  ISETP.GE.AND P0, PT, R224, UR7, PT ;  /* 0x00000007e0007c0c */ /* 0x000fe4000bf06270 */
[----:B0-----:R-:W-:-:S04]  /*c900*/  @!P1 LEA R4, P2, R225, R13, 0x2 ;  /* 0x0000000de1049211 */ /* 0x001fc800078410ff */
[----:B------:R-:W-:Y:S02]  /*c910*/  @!P1 LEA.HI.X R5, R225, R12, R176, 0x2, P2 ;  /* 0x0000000ce1059211 */ /* 0x000fe400010f14b0 */
[----:B------:R-:W-:-:S03]  /*c920*/  ISETP.GE.AND P2, PT, R223, UR7, PT ;  /* 0x00000007df007c0c */ /* 0x000fc6000bf46270 */
[----:B------:R0:W-:Y:S02]  /*c930*/  @!P1 ST.E.64 desc[UR44][R4.64], R36 ;  /* 0x0000002404009985 */ /* 0x0001e4000c101b2c */
[----:B0-----:R-:W-:-:S04]  /*c940*/  @!P0 LEA R4, P1, R224, R13, 0x2 ;  /* 0x0000000de0048211 */ /* 0x001fc800078210ff */
[----:B------:R-:W-:Y:S02]  /*c950*/  @!P0 LEA.HI.X R5, R224, R12, R175, 0x2, P1 ;  /* 0x0000000ce0058211 */ /* 0x000fe400008f14af */
[----:B------:R-:W-:-:S03]  /*c960*/  ISETP.GE.AND P1, PT, R221, UR7, PT ;  /* 0x00000007dd007c0c */ /* 0x000fc6000bf26270 */
[----:B------:R0:W-:Y:S01]  /*c970*/  @!P0 ST.E.64 desc[UR44][R4.64], R40 ;  /* 0x0000002804008985 */ /* 0x0001e2000c101b2c */
[----:B------:R-:W-:-:S09]  /*c980*/  ISETP.GE.AND P0, PT, R222, UR7, PT ;  /* 0x00000007de007c0c */ /* 0x000fd2000bf06270 */
[-C--:B------:R-:W-:Y:S02]  /*c990*/  @!P1 LEA R8, P6, R221, R13.reuse, 0x2 ;  /* 0x0000000ddd089211 */ /* 0x080fe400078c10ff */
[----:B0-----:R-:W-:Y:S02]  /*c9a0*/  @!P2 LEA R4, P3, R223, R13, 0x2 ;  /* 0x0000000ddf04a211 */ /* 0x001fe400078610ff */
[-C--:B------:R-:W-:Y:S02]  /*c9b0*/  @!P1 LEA.HI.X R9, R221, R12.reuse, R20, 0x2, P6 ;  /* 0x0000000cdd099211 */ /* 0x080fe400030f1414 */
[----:B------:R-:W-:Y:S02]  /*c9c0*/  @!P2 LEA.HI.X R5, R223, R12, R174, 0x2, P3 ;  /* 0x0000000cdf05a211 */ /* 0x000fe400018f14ae */
[----:B------:R-:W-:-:S03]  /*c9d0*/  ISETP.GE.AND P3, PT, R220, UR7, PT ;  /* 0x00000007dc007c0c */ /* 0x000fc6000bf66270 */
[----:B------:R0:W-:Y:S02]  /*c9e0*/  @!P2 ST.E.64 desc[UR44][R4.64], R44 ;  /* 0x0000002c0400a985 */ /* 0x0001e4000c101b2c */
[----:B0-----:R-:W-:-:S04]  /*c9f0*/  @!P0 LEA R4, P2, R222, R13, 0x2 ;  /* 0x0000000dde048211 */ /* 0x001fc800078410ff */
[----:B------:R-:W-:-:S05]  /*ca00*/  @!P0 LEA.HI.X R5, R222, R12, R21, 0x2, P2 ;  /* 0x0000000cde058211 */ /* 0x000fca00010f1415 */
[----:B------:R0:W-:Y:S01]  /*ca10*/  @!P0 ST.E.64 desc[UR44][R4.64], R48 ;  /* 0x0000003004008985 */ /* 0x0001e2000c101b2c */
[----:B------:R-:W-:-:S03]  /*ca20*/  ISETP.GE.AND P0, PT, R217, UR7, PT ;  /* 0x00000007d9007c0c */ /* 0x000fc6000bf06270 */
[----:B------:R1:W-:Y:S01]  /*ca30*/  @!P1 ST.E.64 desc[UR44][R8.64], R52 ;  /* 0x0000003408009985 */ /* 0x0003e2000c101b2c */
[----:B------:R-:W-:Y:S02]  /*ca40*/  ISETP.GE.AND P1, PT, R216, UR7, PT ;  /* 0x00000007d8007c0c */ /* 0x000fe4000bf26270 */
[CC--:B0-----:R-:W-:Y:S02]  /*ca50*/  @!P3 LEA R4, P6, R220.reuse, R13.reuse, 0x2 ;  /* 0x0000000ddc04b211 */ /* 0x0c1fe400078c10ff */
[CC--:B-1----:R-:W-:Y:S02]  /*ca60*/  @!P4 LEA R8, P2, R219.reuse, R13.reuse, 0x2 ;  /* 0x0000000ddb08c211 */ /* 0x0c2fe400078410ff */
[-C--:B------:R-:W-:Y:S02]  /*ca70*/  @!P3 LEA.HI.X R5, R220, R12.reuse, R173, 0x2, P6 ;  /* 0x0000000cdc05b211 */ /* 0x080fe400030f14ad */
[----:B------:R-:W-:Y:S02]  /*ca80*/  @!P5 LEA R10, P6, R218, R13, 0x2 ;  /* 0x0000000dda0ad211 */ /* 0x000fe400078c10ff */
        /* <DEDUP_REMOVED lines=8> */
[CC--:B0-----:R-:W-:Y:S02]  /*cb10*/  @!P0 LEA R4, P6, R217.reuse, R13.reuse, 0x2 ;  /* 0x0000000dd9048211 */ /* 0x0c1fe400078c10ff */
[----:B-1----:R-:W-:Y:S02]  /*cb20*/  @!P1 LEA R8, P5, R216, R13, 0x2 ;  /* 0x0000000dd8089211 */ /* 0x002fe400078a10ff */
[----:B------:R-:W-:-:S02]  /*cb30*/  @!P0 LEA.HI.X R5, R217, R12, R170, 0x2, P6 ;  /* 0x0000000cd9058211 */ /* 0x000fc400030f14aa */
[-C--:B------:R-:W-:Y:S02]  /*cb40*/  @!P1 LEA.HI.X R9, R216, R12.reuse, R169, 0x2, P5 ;  /* 0x0000000cd8099211 */ /* 0x080fe400028f14a9 */
[----:B------:R-:W-:Y:S01]  /*cb50*/  ISETP.GE.AND P5, PT, R212, UR7, PT ;  /* 0x00000007d4007c0c */ /* 0x000fe2000bfa6270 */
[----:B------:R0:W-:Y:S01]  /*cb60*/  @!P0 ST.E.64 desc[UR44][R4.64], R68 ;  /* 0x0000004404008985 */ /* 0x0001e2000c101b2c */
[----:B--2---:R-:W-:Y:S02]  /*cb70*/  @!P2 LEA R10, P6, R215, R13, 0x2 ;  /* 0x0000000dd70aa211 */ /* 0x004fe400078c10ff */
[----:B------:R-:W-:Y:S01]  /*cb80*/  ISETP.GE.AND P0, PT, R211, UR7, PT ;  /* 0x00000007d3007c0c */ /* 0x000fe2000bf06270 */
[----:B------:R1:W-:Y:S01]  /*cb90*/  @!P1 ST.E.64 desc[UR44][R8.64], R72 ;  /* 0x0000004808009985 */ /* 0x0003e2000c101b2c */
[----:B------:R-:W-:-:S05]  /*cba0*/  @!P2 LEA.HI.X R11, R215, R12, R168, 0x2, P6 ;  /* 0x0000000cd70ba211 */ /* 0x000fca00030f14a8 */
[----:B------:R2:W-:Y:S01]  /*cbb0*/  @!P2 ST.E.64 desc[UR44][R10.64], R76 ;  /* 0x0000004c0a00a985 */ /* 0x0005e2000c101b2c */
[----:B0-----:R-:W-:-:S04]  /*cbc0*/  @!P3 LEA R4, P1, R214, R13, 0x2 ;  /* 0x0000000dd604b211 */ /* 0x001fc800078210ff */
[-C--:B------:R-:W-:Y:S02]  /*cbd0*/  @!P3 LEA.HI.X R5, R214, R12.reuse, R167, 0x2, P1 ;  /* 0x0000000cd605b211 */ /* 0x080fe400008f14a7 */
[----:B------:R-:W-:Y:S02]  /*cbe0*/  ISETP.GE.AND P1, PT, R210, UR7, PT ;  /* 0x00000007d2007c0c */ /* 0x000fe4000bf26270 */
[CC--:B-1----:R-:W-:Y:S01]  /*cbf0*/  @!P4 LEA R8, P2, R213.reuse, R13.reuse, 0x2 ;  /* 0x0000000dd508c211 */ /* 0x0c2fe200078410ff */
[----:B------:R0:W-:Y:S01]  /*cc00*/  @!P3 ST.E.64 desc[UR44][R4.64], R80 ;  /* 0x000000500400b985 */ /* 0x0001e2000c101b2c */
[----:B--2---:R-:W-:Y:S02]  /*cc10*/  @!P5 LEA R10, P6, R212, R13, 0x2 ;  /* 0x0000000dd40ad211 */ /* 0x004fe400078c10ff */
[----:B------:R-:W-:Y:S02]  /*cc20*/  @!P4 LEA.HI.X R9, R213, R12, R166, 0x2, P2 ;  /* 0x0000000cd509c211 */ /* 0x000fe400010f14a6 */
[----:B------:R-:W-:-:S02]  /*cc30*/  ISETP.GE.AND P2, PT, R209, UR7, PT ;  /* 0x00000007d1007c0c */ /* 0x000fc4000bf46270 */
[----:B------:R-:W-:Y:S01]  /*cc40*/  @!P5 LEA.HI.X R11, R212, R12, R165, 0x2, P6 ;  /* 0x0000000cd40bd211 */ /* 0x000fe200030f14a5 */
[----:B------:R1:W-:Y:S01]  /*cc50*/  @!P4 ST.E.64 desc[UR44][R8.64], R84 ;  /* 0x000000540800c985 */ /* 0x0003e2000c101b2c */
[----:B------:R-:W-:-:S03]  /*cc60*/  ISETP.GE.AND P4, PT, R207, UR7, PT ;  /* 0x00000007cf007c0c */ /* 0x000fc6000bf86270 */
[----:B------:R2:W-:Y:S01]  /*cc70*/  @!P5 ST.E.64 desc[UR44][R10.64], R88 ;  /* 0x000000580a00d985 */ /* 0x0005e2000c101b2c */
[----:B------:R-:W-:Y:S02]  /*cc80*/  ISETP.GE.AND P5, PT, R208, UR7, PT ;  /* 0x00000007d0007c0c */ /* 0x000fe4000bfa6270 */
[----:B0-----:R-:W-:-:S04]  /*cc90*/  @!P0 LEA R4, P6, R211, R13, 0x2 ;  /* 0x0000000dd3048211 */ /* 0x001fc800078c10ff */
[----:B------:R-:W-:Y:S02]  /*cca0*/  @!P0 LEA.HI.X R5, R211, R12, R164, 0x2, P6 ;  /* 0x0000000cd3058211 */ /* 0x000fe400030f14a4 */
[----:B-1----:R-:W-:-:S03]  /*ccb0*/  @!P1 LEA R8, P3, R210, R13, 0x2 ;  /* 0x0000000dd2089211 */ /* 0x002fc600078610ff */
[----:B------:R0:W-:Y:S01]  /*ccc0*/  @!P0 ST.E.64 desc[UR44][R4.64], R92 ;  /* 0x0000005c04008985 */ /* 0x0001e2000c101b2c */
[-C--:B------:R-:W-:Y:S02]  /*ccd0*/  @!P1 LEA.HI.X R9, R210, R12.reuse, R163, 0x2, P3 ;  /* 0x0000000cd2099211 */ /* 0x080fe400018f14a3 */
[----:B------:R-:W-:Y:S02]  /*cce0*/  ISETP.GE.AND P3, PT, R206, UR7, PT ;  /* 0x00000007ce007c0c */ /* 0x000fe4000bf66270 */
[CC--:B--2---:R-:W-:Y:S01]  /*ccf0*/  @!P2 LEA R10, P6, R209.reuse, R13.reuse, 0x2 ;  /* 0x0000000dd10aa211 */ /* 0x0c4fe200078c10ff */
[----:B------:R1:W-:Y:S01]  /*cd00*/  @!P1 ST.E.64 desc[UR44][R8.64], R96 ;  /* 0x0000006008009985 */ /* 0x0003e2000c101b2c */
[----:B------:R-:W-:Y:S02]  /*cd10*/  ISETP.GE.AND P1, PT, R204, UR7, PT ;  /* 0x00000007cc007c0c */ /* 0x000fe4000bf26270 */
[----:B------:R-:W-:Y:S02]  /*cd20*/  @!P2 LEA.HI.X R11, R209, R12, R162, 0x2, P6 ;  /* 0x0000000cd10ba211 */ /* 0x000fe400030f14a2 */
[----:B0-----:R-:W-:-:S03]  /*cd30*/  @!P5 LEA R4, P6, R208, R13, 0x2 ;  /* 0x0000000dd004d211 */ /* 0x001fc600078c10ff */
[----:B------:R0:W-:Y:S01]  /*cd40*/  @!P2 ST.E.64 desc[UR44][R10.64], R100 ;  /* 0x000000640a00a985 */ /* 0x0001e2000c101b2c */
[----:B------:R-:W-:Y:S02]  /*cd50*/  ISETP.GE.AND P2, PT, R205, UR7, PT ;  /* 0x00000007cd007c0c */ /* 0x000fe4000bf46270 */
[----:B------:R-:W-:Y:S02]  /*cd60*/  @!P5 LEA.HI.X R5, R208, R12, R161, 0x2, P6 ;  /* 0x0000000cd005d211 */ /* 0x000fe400030f14a1 */
[----:B-1----:R-:W-:-:S03]  /*cd70*/  @!P4 LEA R8, P0, R207, R13, 0x2 ;  /* 0x0000000dcf08c211 */ /* 0x002fc600078010ff */
[----:B------:R1:W-:Y:S01]  /*cd80*/  @!P5 ST.E.64 desc[UR44][R4.64], R104 ;  /* 0x000000680400d985 */ /* 0x0003e2000c101b2c */
[-C--:B------:R-:W-:Y:S02]  /*cd90*/  @!P4 LEA.HI.X R9, R207, R12.reuse, R160, 0x2, P0 ;  /* 0x0000000ccf09c211 */ /* 0x080fe400000f14a0 */
[----:B------:R-:W-:Y:S02]  /*cda0*/  ISETP.GE.AND P0, PT, R203, UR7, PT ;  /* 0x00000007cb007c0c */ /* 0x000fe4000bf06270 */
[CC--:B0-----:R-:W-:Y:S01]  /*cdb0*/  @!P3 LEA R10, P6, R206.reuse, R13.reuse, 0x2 ;  /* 0x0000000dce0ab211 */ /* 0x0c1fe200078c10ff */
[----:B------:R0:W-:Y:S03]  /*cdc0*/  @!P4 ST.E.64 desc[UR44][R8.64], R108 ;  /* 0x0000006c0800c985 */ /* 0x0001e6000c101b2c */
[----:B------:R-:W-:Y:S02]  /*cdd0*/  @!P3 LEA.HI.X R11, R206, R12, R159, 0x2, P6 ;  /* 0x0000000cce0bb211 */ /* 0x000fe400030f149f */
[----:B-1----:R-:W-:-:S03]  /*cde0*/  @!P2 LEA R4, P4, R205, R13, 0x2 ;  /* 0x0000000dcd04a211 */ /* 0x002fc600078810ff */
[----:B------:R1:W-:Y:S01]  /*cdf0*/  @!P3 ST.E.64 desc[UR44][R10.64], R112 ;  /* 0x000000700a00b985 */ /* 0x0003e2000c101b2c */
[----:B------:R-:W-:Y:S02]  /*ce00*/  ISETP.GE.AND P3, PT, R202, UR7, PT ;  /* 0x00000007ca007c0c */ /* 0x000fe4000bf66270 */
[-C--:B------:R-:W-:Y:S02]  /*ce10*/  @!P2 LEA.HI.X R5, R205, R12.reuse, R158, 0x2, P4 ;  /* 0x0000000ccd05a211 */ /* 0x080fe400020f149e */
[----:B------:R-:W-:Y:S02]  /*ce20*/  ISETP.GE.AND P4, PT, R201, UR7, PT ;  /* 0x00000007c9007c0c */ /* 0x000fe4000bf86270 */
[----:B0-----:R-:W-:Y:S01]  /*ce30*/  @!P1 LEA R8, P5, R204, R13, 0x2 ;  /* 0x0000000dcc089211 */ /* 0x001fe200078a10ff */
[----:B------:R0:W-:Y:S01]  /*ce40*/  @!P2 ST.E.64 desc[UR44][R4.64], R116 ;  /* 0x000000740400a985 */ /* 0x0001e2000c101b2c */
[----:B------:R-:W-:Y:S02]  /*ce50*/  ISETP.GE.AND P2, PT, R200, UR7, PT ;  /* 0x00000007c8007c0c */ /* 0x000fe4000bf46270 */
[----:B------:R-:W-:-:S02]  /*ce60*/  @!P1 LEA.HI.X R9, R204, R12, R157, 0x2, P5 ;  /* 0x0000000ccc099211 */ /* 0x000fc400028f149d */
[----:B-1----:R-:W-:-:S03]  /*ce70*/  @!P0 LEA R10, P6, R203, R13, 0x2 ;  /* 0x0000000dcb0a8211 */ /* 0x002fc600078c10ff */
[----:B------:R1:W-:Y:S01]  /*ce80*/  @!P1 ST.E.64 desc[UR44][R8.64], R120 ;  /* 0x0000007808009985 */ /* 0x0003e2000c101b2c */
[----:B------:R-:W-:Y:S02]  /*ce90*/  ISETP.GE.AND P1, PT, R199, UR7, PT ;  /* 0x00000007c7007c0c */ /* 0x000fe4000bf26270 */
[----:B------:R-:W-:Y:S02]  /*cea0*/  @!P0 LEA.HI.X R11, R203, R12, R156, 0x2, P6 ;  /* 0x0000000ccb0b8211 */ /* 0x000fe400030f149c */
[----:B0-----:R-:W-:-:S03]  /*ceb0*/  @!P3 LEA R4, P5, R202, R13, 0x2 ;  /* 0x0000000dca04b211 */ /* 0x001fc600078a10ff */
[----:B------:R0:W-:Y:S01]  /*cec0*/  @!P0 ST.E.64 desc[UR44][R10.64], R124 ;  /* 0x0000007c0a008985 */ /* 0x0001e2000c101b2c */
[----:B------:R-:W-:Y:S02]  /*ced0*/  ISETP.GE.AND P0, PT, R198, UR7, PT ;  /* 0x00000007c6007c0c */ /* 0x000fe4000bf06270 */
[-C--:B------:R-:W-:Y:S02]  /*cee0*/  @!P3 LEA.HI.X R5, R202, R12.reuse, R155, 0x2, P5 ;  /* 0x0000000cca05b211 */ /* 0x080fe400028f149b */
[----:B------:R-:W-:Y:S02]  /*cef0*/  ISETP.GE.AND P5, PT, R197, UR7, PT ;  /* 0x00000007c5007c0c */ /* 0x000fe4000bfa6270 */
[C---:B-1----:R-:W-:Y:S01]  /*cf00*/  @!P4 LEA R8, P6, R201.reuse, R13, 0x2 ;  /* 0x0000000dc908c211 */ /* 0x042fe200078c10ff */
[----:B------:R1:W-:Y:S03]  /*cf10*/  @!P3 ST.E.64 desc[UR44][R4.64], R128 ;  /* 0x000000800400b985 */ /* 0x0003e6000c101b2c */
[----:B------:R-:W-:-:S02]  /*cf20*/  @!P4 LEA.HI.X R9, R201, R12, R154, 0x2, P6 ;  /* 0x0000000cc909c211 */ /* 0x000fc400030f149a */
[----:B0-----:R-:W-:-:S03]  /*cf30*/  @!P1 LEA R10, P6, R199, R13, 0x2 ;  /* 0x0000000dc70a9211 */ /* 0x001fc600078c10ff */
[----:B------:R0:W-:Y:S01]  /*cf40*/  @!P4 ST.E.64 desc[UR44][R8.64], R132 ;  /* 0x000000840800c985 */ /* 0x0001e2000c101b2c */
[----:B------:R-:W-:Y:S02]  /*cf50*/  @!P1 LEA.HI.X R11, R199, R12, R152, 0x2, P6 ;  /* 0x0000000cc70b9211 */ /* 0x000fe400030f1498 */
[----:B-1----:R-:W-:-:S04]  /*cf60*/  @!P2 LEA R4, P3, R200, R13, 0x2 ;  /* 0x0000000dc804a211 */ /* 0x002fc800078610ff */
[-C--:B------:R-:W-:Y:S02]  /*cf70*/  @!P2 LEA.HI.X R5, R200, R12.reuse, R153, 0x2, P3 ;  /* 0x0000000cc805a211 */ /* 0x080fe400018f1499 */
[CC--:B------:R-:W-:Y:S02]  /*cf80*/  @!P5 LEA R14, P3, R197.reuse, R13.reuse, 0x2 ;  /* 0x0000000dc50ed211 */ /* 0x0c0fe400078610ff */
[C---:B0-----:R-:W-:Y:S01]  /*cf90*/  @!P0 LEA R8, P4, R198.reuse, R13, 0x2 ;  /* 0x0000000dc6088211 */ /* 0x041fe200078810ff */
[----:B------:R0:W-:Y:S01]  /*cfa0*/  @!P2 ST.E.64 desc[UR44][R4.64], R136 ;  /* 0x000000880400a985 */ /* 0x0001e2000c101b2c */
[-C--:B------:R-:W-:Y:S02]  /*cfb0*/  @!P5 LEA.HI.X R15, R197, R12.reuse, R22, 0x2, P3 ;  /* 0x0000000cc50fd211 */ /* 0x080fe400018f1416 */
[----:B------:R-:W-:Y:S01]  /*cfc0*/  @!P0 LEA.HI.X R9, R198, R12, R23, 0x2, P4 ;  /* 0x0000000cc6098211 */ /* 0x000fe200020f1417 */
[----:B------:R0:W-:Y:S04]  /*cfd0*/  @!P1 ST.E.64 desc[UR44][R10.64], R140 ;  /* 0x0000008c0a009985 */ /* 0x0001e8000c101b2c */
[----:B------:R0:W-:Y:S04]  /*cfe0*/  @!P0 ST.E.64 desc[UR44][R8.64], R144 ;  /* 0x0000009008008985 */ /* 0x0001e8000c101b2c */
[----:B------:R0:W-:Y:S02]  /*cff0*/  @!P5 ST.E.64 desc[UR44][R14.64], R148 ;  /* 0x000000940e00d985 */ /* 0x0001e4000c101b2c */
.L_x_4244:
[----:B------:R-:W-:Y:S05]  /*d000*/  BSYNC B1 ;  /* 0x0000000000017941 */ /* 0x000fea0003800000 */
.L_x_4243:
[----:B------:R-:W-:Y:S01]  /*d010*/  VIADD R7, R7, 0x8 ;  /* 0x0000000807077836 */ /* 0x000fe20000000000 */
[----:B------:R3:W4:Y:S04]  /*d020*/  SHFL.IDX PT, R18, R3, 0x1, 0x1c1f ;  /* 0x003c1f0003127f89 */ /* 0x00072800000e0000 */
[----:B------:R-:W-:Y:S01]  /*d030*/  ISETP.GE.AND P0, PT, R7, UR6, PT ;  /* 0x0000000607007c0c */ /* 0x000fe2000bf06270 */
[----:B------:R-:W0:-:S12]  /*d040*/  SHFL.IDX PT, R0, R0, 0x1, 0x1c1f ;  /* 0x003c1f0000007f89 */ /* 0x000e1800000e0000 */
[----:B---3--:R-:W-:Y:S05]  /*d050*/  @P0 BRA `(.L_x_4242) ;  /* 0x0000001400d40947 */ /* 0x008fea0003800000 */
[----:B------:R-:W-:Y:S02]  /*d060*/  ULDC UR6, c[0x0][0xbc8] ;  /* 0x0002f20000067ab9 */ /* 0x000fe40000000800 */
[----:B------:R-:W-:Y:S02]  /*d070*/  ISETP.GE.AND P4, PT, R19, UR6, PT ;  /* 0x0000000613007c0c */ /* 0x000fe4000bf86270 */
[----:B------:R-:W-:Y:S02]  /*d080*/  ISETP.GE.AND P2, PT, R227, UR6, PT ;  /* 0x00000006e3007c0c */ /* 0x000fe4000bf46270 */
[----:B------:R-:W-:Y:S02]  /*d090*/  ISETP.GE.AND P1, PT, R226, UR6, PT ;  /* 0x00000006e2007c0c */ /* 0x000fe4000bf26270 */
[----:B------:R-:W-:-:S07]  /*d0a0*/  ISETP.GE.AND P0, PT, R225, UR6, PT ;  /* 0x00000006e1007c0c */ /* 0x000fce000bf06270 */
[----:B0-----:R-:W-:-:S04]  /*d0b0*/  @!P4 LEA R4, P3, R19, R0, 0x2 ;  /* 0x000000001304c211 */ /* 0x001fc800078610ff */
[----:B----4-:R-:W-:Y:S02]  /*d0c0*/  @!P4 LEA.HI.X R5, R19, R18, R179, 0x2, P3 ;  /* 0x000000121305c211 */ /* 0x010fe400018f14b3 */
[----:B------:R-:W-:Y:S02]  /*d0d0*/  ISETP.GE.AND P3, PT, R224, UR6, PT ;  /* 0x00000006e0007c0c */ /* 0x000fe4000bf66270 */
[C---:B------:R-:W-:Y:S01]  /*d0e0*/  @!P1 LEA R8, P5, R226.reuse, R0, 0x2 ;  /* 0x00000000e2089211 */ /* 0x040fe200078a10ff */
[----:B------:R0:W-:Y:S01]  /*d0f0*/  @!P4 ST.E.64 desc[UR44][R4.64], R26 ;  /* 0x0000001a0400c985 */ /* 0x0001e2000c101b2c */
[----:B------:R-:W-:Y:S02]  /*d100*/  ISETP.GE.AND P4, PT, R223, UR6, PT ;  /* 0x00000006df007c0c */ /* 0x000fe4000bf86270 */
[----:B------:R-:W-:Y:S02]  /*d110*/  @!P1 LEA.HI.X R9, R226, R18, R177, 0x2, P5 ;  /* 0x00000012e2099211 */ /* 0x000fe400028f14b1 */
[----:B------:R-:W-:-:S02]  /*d120*/  ISETP.GE.AND P5, PT, R222, UR6, PT ;  /* 0x00000006de007c0c */ /* 0x000fc4000bfa6270 */
[----:B0-----:R-:W-:-:S04]  /*d130*/  @!P2 LEA R4, P6, R227, R0, 0x2 ;  /* 0x00000000e304a211 */ /* 0x001fc800078c10ff */
[----:B------:R-:W-:Y:S02]  /*d140*/  @!P2 LEA.HI.X R5, R227, R18, R178, 0x2, P6 ;  /* 0x00000012e305a211 */ /* 0x000fe400030f14b2 */
[----:B------:R-:W-:-:S03]  /*d150*/  @!P0 LEA R10, P6, R225, R0, 0x2 ;  /* 0x00000000e10a8211 */ /* 0x000fc600078c10ff */
[----:B------:R0:W-:Y:S01]  /*d160*/  @!P2 ST.E.64 desc[UR44][R4.64], R30 ;  /* 0x0000001e0400a985 */ /* 0x0001e2000c101b2c */
[----:B------:R-:W-:-:S03]  /*d170*/  @!P0 LEA.HI.X R11, R225, R18, R176, 0x2, P6 ;  /* 0x00000012e10b8211 */ /* 0x000fc600030f14b0 */
[----:B------:R3:W-:Y:S04]  /*d180*/  @!P1 ST.E.64 desc[UR44][R8.64], R34 ;  /* 0x0000002208009985 */ /* 0x0007e8000c101b2c */
[----:B------:R4:W-:Y:S01]  /*d190*/  @!P0 ST.E.64 desc[UR44][R10.64], R38 ;  /* 0x000000260a008985 */ /* 0x0009e2000c101b2c */
[----:B------:R-:W-:Y:S02]  /*d1a0*/  ISETP.GE.AND P0, PT, R221, UR6, PT ;  /* 0x00000006dd007c0c */ /* 0x000fe4000bf06270 */
[CC--:B0-----:R-:W-:Y:S02]  /*d1b0*/  @!P3 LEA R4, P1, R224.reuse, R0.reuse, 0x2 ;  /* 0x00000000e004b211 */ /* 0x0c1fe400078210ff */
[----:B---3--:R-:W-:Y:S02]  /*d1c0*/  @!P4 LEA R8, P2, R223, R0, 0x2 ;  /* 0x00000000df08c211 */ /* 0x008fe400078410ff */
[----:B------:R-:W-:-:S02]  /*d1d0*/  @!P3 LEA.HI.X R5, R224, R18, R175, 0x2, P1 ;  /* 0x00000012e005b211 */ /* 0x000fc400008f14af */
[----:B------:R-:W-:Y:S02]  /*d1e0*/  ISETP.GE.AND P1, PT, R220, UR6, PT ;  /* 0x00000006dc007c0c */ /* 0x000fe4000bf26270 */
[----:B------:R-:W-:Y:S01]  /*d1f0*/  @!P4 LEA.HI.X R9, R223, R18, R174, 0x2, P2 ;  /* 0x00000012df09c211 */ /* 0x000fe200010f14ae */
[----:B------:R0:W-:Y:S01]  /*d200*/  @!P3 ST.E.64 desc[UR44][R4.64], R42 ;  /* 0x0000002a0400b985 */ /* 0x0001e2000c101b2c */
[----:B------:R-:W-:Y:S02]  /*d210*/  ISETP.GE.AND P2, PT, R219, UR6, PT ;  /* 0x00000006db007c0c */ /* 0x000fe4000bf46270 */
[----:B----4-:R-:W-:Y:S01]  /*d220*/  @!P5 LEA R10, P6, R222, R0, 0x2 ;  /* 0x00000000de0ad211 */ /* 0x010fe200078c10ff */
[----:B------:R3:W-:Y:S01]  /*d230*/  @!P4 ST.E.64 desc[UR44][R8.64], R46 ;  /* 0x0000002e0800c985 */ /* 0x0007e2000c101b2c */
[----:B------:R-:W-:Y:S02]  /*d240*/  ISETP.GE.AND P3, PT, R218, UR6, PT ;  /* 0x00000006da007c0c */ /* 0x000fe4000bf66270 */
[----:B------:R-:W-:-:S02]  /*d250*/  @!P5 LEA.HI.X R11, R222, R18, R21, 0x2, P6 ;  /* 0x00000012de0bd211 */ /* 0x000fc400030f1415 */
[-C--:B--2---:R-:W-:Y:S02]  /*d260*/  @!P0 LEA R12, P6, R221, R0.reuse, 0x2 ;  /* 0x00000000dd0c8211 */ /* 0x084fe400078c10ff */
[----:B------:R-:W-:Y:S01]  /*d270*/  ISETP.GE.AND P4, PT, R217, UR6, PT ;  /* 0x00000006d9007c0c */ /* 0x000fe2000bf86270 */
[----:B------:R2:W-:Y:S01]  /*d280*/  @!P5 ST.E.64 desc[UR44][R10.64], R50 ;  /* 0x000000320a00d985 */ /* 0x0005e2000c101b2c */
[C---:B------:R-:W-:Y:S02]  /*d290*/  @!P1 LEA R14, P5, R220.reuse, R0, 0x2 ;  /* 0x00000000dc0e9211 */ /* 0x040fe400078a10ff */
[----:B-1----:R-:W-:Y:S02]  /*d2a0*/  @!P0 LEA.HI.X R13, R221, R18, R20, 0x2, P6 ;  /* 0x00000012dd0d8211 */ /* 0x002fe400030f1414 */
[----:B------:R-:W-:Y:S02]  /*d2b0*/  @!P2 LEA R20, P6, R219, R0, 0x2 ;  /* 0x00000000db14a211 */ /* 0x000fe400078c10ff */
[----:B------:R-:W-:Y:S01]  /*d2c0*/  @!P1 LEA.HI.X R15, R220, R18, R173, 0x2, P5 ;  /* 0x00000012dc0f9211 */ /* 0x000fe200028f14ad */
[----:B------:R1:W-:Y:S01]  /*d2d0*/  @!P0 ST.E.64 desc[UR44][R12.64], R54 ;  /* 0x000000360c008985 */ /* 0x0003e2000c101b2c */
[----:B------:R-:W-:-:S02]  /*d2e0*/  ISETP.GE.AND P5, PT, R216, UR6, PT ;  /* 0x00000006d8007c0c */ /* 0x000fc4000bfa6270 */
[----:B------:R-:W-:Y:S01]  /*d2f0*/  @!P2 LEA.HI.X R21, R219, R18, R172, 0x2, P6 ;  /* 0x00000012db15a211 */ /* 0x000fe200030f14ac */
[----:B------:R4:W-:Y:S01]  /*d300*/  @!P1 ST.E.64 desc[UR44][R14.64], R58 ;  /* 0x0000003a0e009985 */ /* 0x0009e2000c101b2c */
[----:B------:R-:W-:Y:S02]  /*d310*/  ISETP.GE.AND P0, PT, R215, UR6, PT ;  /* 0x00000006d7007c0c */ /* 0x000fe4000bf06270 */
[-C--:B0-----:R-:W-:Y:S01]  /*d320*/  @!P3 LEA R4, P6, R218, R0.reuse, 0x2 ;  /* 0x00000000da04b211 */ /* 0x081fe200078c10ff */
[----:B------:R0:W-:Y:S01]  /*d330*/  @!P2 ST.E.64 desc[UR44][R20.64], R62 ;  /* 0x0000003e1400a985 */ /* 0x0001e2000c101b2c */
[----:B---3--:R-:W-:Y:S02]  /*d340*/  @!P4 LEA R8, P2, R217, R0, 0x2 ;  /* 0x00000000d908c211 */ /* 0x008fe400078410ff */
[----:B------:R-:W-:Y:S02]  /*d350*/  ISETP.GE.AND P1, PT, R214, UR6, PT ;  /* 0x00000006d6007c0c */ /* 0x000fe4000bf26270 */
[----:B------:R-:W-:-:S02]  /*d360*/  @!P3 LEA.HI.X R5, R218, R18, R171, 0x2, P6 ;  /* 0x00000012da05b211 */ /* 0x000fc400030f14ab */
[----:B------:R-:W-:Y:S02]  /*d370*/  @!P4 LEA.HI.X R9, R217, R18, R170, 0x2, P2 ;  /* 0x00000012d909c211 */ /* 0x000fe400010f14aa */
[----:B------:R-:W-:Y:S01]  /*d380*/  ISETP.GE.AND P2, PT, R213, UR6, PT ;  /* 0x00000006d5007c0c */ /* 0x000fe2000bf46270 */
[----:B------:R-:W-:Y:S01]  /*d390*/  @!P3 ST.E.64 desc[UR44][R4.64], R66 ;  /* 0x000000420400b985 */ /* 0x000fe2000c101b2c */
[----:B--2---:R-:W-:-:S03]  /*d3a0*/  @!P5 LEA R10, P6, R216, R0, 0x2 ;  /* 0x00000000d80ad211 */ /* 0x004fc600078c10ff */
[----:B------:R2:W-:Y:S01]  /*d3b0*/  @!P4 ST.E.64 desc[UR44][R8.64], R70 ;  /* 0x000000460800c985 */ /* 0x0005e2000c101b2c */
[----:B------:R-:W-:Y:S02]  /*d3c0*/  @!P5 LEA.HI.X R11, R216, R18, R169, 0x2, P6 ;  /* 0x00000012d80bd211 */ /* 0x000fe400030f14a9 */
[CC--:B-1----:R-:W-:Y:S02]  /*d3d0*/  @!P0 LEA R12, P4, R215.reuse, R0.reuse, 0x2 ;  /* 0x00000000d70c8211 */ /* 0x0c2fe400078810ff */
[----:B----4-:R-:W-:Y:S01]  /*d3e0*/  @!P1 LEA R14, P3, R214, R0, 0x2 ;  /* 0x00000000d60e9211 */ /* 0x010fe200078610ff */
[----:B------:R1:W-:Y:S01]  /*d3f0*/  @!P5 ST.E.64 desc[UR44][R10.64], R74 ;  /* 0x0000004a0a00d985 */ /* 0x0003e2000c101b2c */
[----:B------:R-:W-:Y:S02]  /*d400*/  @!P0 LEA.HI.X R13, R215, R18, R168, 0x2, P4 ;  /* 0x00000012d70d8211 */ /* 0x000fe400020f14a8 */
[----:B------:R-:W-:Y:S02]  /*d410*/  ISETP.GE.AND P4, PT, R211, UR6, PT ;  /* 0x00000006d3007c0c */ /* 0x000fe4000bf86270 */
[----:B------:R-:W-:Y:S01]  /*d420*/  ISETP.GE.AND P5, PT, R212, UR6, PT ;  /* 0x00000006d4007c0c */ /* 0x000fe2000bfa6270 */
[----:B------:R3:W-:Y:S01]  /*d430*/  @!P0 ST.E.64 desc[UR44][R12.64], R78 ;  /* 0x0000004e0c008985 */ /* 0x0007e2000c101b2c */
[----:B0-----:R-:W-:-:S02]  /*d440*/  @!P2 LEA R20, P6, R213, R0, 0x2 ;  /* 0x00000000d514a211 */ /* 0x001fc400078c10ff */
[-C--:B------:R-:W-:Y:S02]  /*d450*/  @!P1 LEA.HI.X R15, R214, R18.reuse, R167, 0x2, P3 ;  /* 0x00000012d60f9211 */ /* 0x080fe400018f14a7 */
[----:B------:R-:W-:Y:S02]  /*d460*/  ISETP.GE.AND P3, PT, R210, UR6, PT ;  /* 0x00000006d2007c0c */ /* 0x000fe4000bf66270 */
[----:B------:R-:W-:Y:S01]  /*d470*/  @!P2 LEA.HI.X R21, R213, R18, R166, 0x2, P6 ;  /* 0x00000012d515a211 */ /* 0x000fe200030f14a6 */
[----:B------:R0:W-:Y:S01]  /*d480*/  @!P1 ST.E.64 desc[UR44][R14.64], R82 ;  /* 0x000000520e009985 */ /* 0x0001e2000c101b2c */
[----:B------:R-:W-:Y:S02]  /*d490*/  ISETP.GE.AND P1, PT, R208, UR6, PT ;  /* 0x00000006d0007c0c */ /* 0x000fe4000bf26270 */
[----:B--2---:R-:W-:Y:S01]  /*d4a0*/  @!P4 LEA R8, P0, R211, R0, 0x2 ;  /* 0x00000000d308c211 */ /* 0x004fe200078010ff */
[----:B------:R2:W-:Y:S01]  /*d4b0*/  @!P2 ST.E.64 desc[UR44][R20.64], R86 ;  /* 0x000000561400a985 */ /* 0x0005e2000c101b2c */
[----:B------:R-:W-:-:S02]  /*d4c0*/  ISETP.GE.AND P2, PT, R209, UR6, PT ;  /* 0x00000006d1007c0c */ /* 0x000fc4000bf46270 */
[C---:B------:R-:W-:Y:S02]  /*d4d0*/  @!P5 LEA R4, P6, R212.reuse, R0, 0x2 ;  /* 0x00000000d404d211 */ /* 0x040fe400078c10ff */
[-C--:B------:R-:W-:Y:S02]  /*d4e0*/  @!P4 LEA.HI.X R9, R211, R18.reuse, R164, 0x2, P0 ;  /* 0x00000012d309c211 */ /* 0x080fe400000f14a4 */
[----:B------:R-:W-:Y:S02]  /*d4f0*/  @!P5 LEA.HI.X R5, R212, R18, R165, 0x2, P6 ;  /* 0x00000012d405d211 */ /* 0x000fe400030f14a5 */
[----:B------:R-:W-:Y:S02]  /*d500*/  ISETP.GE.AND P0, PT, R207, UR6, PT ;  /* 0x00000006cf007c0c */ /* 0x000fe4000bf06270 */
[----:B-1----:R-:W-:Y:S01]  /*d510*/  @!P3 LEA R10, P6, R210, R0, 0x2 ;  /* 0x00000000d20ab211 */ /* 0x002fe200078c10ff */
[----:B------:R1:W-:Y:S01]  /*d520*/  @!P5 ST.E.64 desc[UR44][R4.64], R90 ;  /* 0x0000005a0400d985 */ /* 0x0003e2000c101b2c */
[----:B------:R-:W-:-:S02]  /*d530*/  ISETP.GE.AND P5, PT, R206, UR6, PT ;  /* 0x00000006ce007c0c */ /* 0x000fc4000bfa6270 */
[----:B------:R-:W-:Y:S01]  /*d540*/  @!P3 LEA.HI.X R11, R210, R18, R163, 0x2, P6 ;  /* 0x00000012d20bb211 */ /* 0x000fe200030f14a3 */
[----:B------:R4:W-:Y:S01]  /*d550*/  @!P4 ST.E.64 desc[UR44][R8.64], R94 ;  /* 0x0000005e0800c985 */ /* 0x0009e2000c101b2c */
[-C--:B---3--:R-:W-:Y:S02]  /*d560*/  @!P2 LEA R12, P6, R209, R0.reuse, 0x2 ;  /* 0x00000000d10ca211 */ /* 0x088fe400078c10ff */
[----:B------:R-:W-:Y:S01]  /*d570*/  ISETP.GE.AND P4, PT, R205, UR6, PT ;  /* 0x00000006cd007c0c */ /* 0x000fe2000bf86270 */
[----:B------:R3:W-:Y:S01]  /*d580*/  @!P3 ST.E.64 desc[UR44][R10.64], R98 ;  /* 0x000000620a00b985 */ /* 0x0007e2000c101b2c */
[----:B0-----:R-:W-:Y:S02]  /*d590*/  @!P1 LEA R14, P3, R208, R0, 0x2 ;  /* 0x00000000d00e9211 */ /* 0x001fe400078610ff */
[----:B------:R-:W-:Y:S02]  /*d5a0*/  @!P2 LEA.HI.X R13, R209, R18, R162, 0x2, P6 ;  /* 0x00000012d10da211 */ /* 0x000fe400030f14a2 */
[----:B--2---:R-:W-:-:S02]  /*d5b0*/  @!P0 LEA R20, P6, R207, R0, 0x2 ;  /* 0x00000000cf148211 */ /* 0x004fc400078c10ff */
[-C--:B------:R-:W-:Y:S01]  /*d5c0*/  @!P1 LEA.HI.X R15, R208, R18.reuse, R161, 0x2, P3 ;  /* 0x00000012d00f9211 */ /* 0x080fe200018f14a1 */
[----:B------:R0:W-:Y:S01]  /*d5d0*/  @!P2 ST.E.64 desc[UR44][R12.64], R102 ;  /* 0x000000660c00a985 */ /* 0x0001e2000c101b2c */
[----:B------:R-:W-:Y:S02]  /*d5e0*/  ISETP.GE.AND P3, PT, R204, UR6, PT ;  /* 0x00000006cc007c0c */ /* 0x000fe4000bf66270 */
[----:B------:R-:W-:Y:S01]  /*d5f0*/  @!P0 LEA.HI.X R21, R207, R18, R160, 0x2, P6 ;  /* 0x00000012cf158211 */ /* 0x000fe200030f14a0 */
[----:B------:R2:W-:Y:S01]  /*d600*/  @!P1 ST.E.64 desc[UR44][R14.64], R106 ;  /* 0x0000006a0e009985 */ /* 0x0005e2000c101b2c */
[-C--:B-1----:R-:W-:Y:S02]  /*d610*/  @!P5 LEA R4, P1, R206, R0.reuse, 0x2 ;  /* 0x00000000ce04d211 */ /* 0x082fe400078210ff */
[----:B----4-:R-:W-:Y:S01]  /*d620*/  @!P4 LEA R8, P2, R205, R0, 0x2 ;  /* 0x00000000cd08c211 */ /* 0x010fe200078410ff */
[----:B------:R-:W-:Y:S01]  /*d630*/  @!P0 ST.E.64 desc[UR44][R20.64], R110 ;  /* 0x0000006e14008985 */ /* 0x000fe2000c101b2c */
[----:B------:R-:W-:-:S02]  /*d640*/  ISETP.GE.AND P0, PT, R203, UR6, PT ;  /* 0x00000006cb007c0c */ /* 0x000fc4000bf06270 */
[----:B------:R-:W-:Y:S02]  /*d650*/  @!P5 LEA.HI.X R5, R206, R18, R159, 0x2, P1 ;  /* 0x00000012ce05d211 */ /* 0x000fe400008f149f */
[----:B------:R-:W-:Y:S02]  /*d660*/  ISETP.GE.AND P1, PT, R202, UR6, PT ;  /* 0x00000006ca007c0c */ /* 0x000fe4000bf26270 */
[C---:B---3--:R-:W-:Y:S01]  /*d670*/  @!P3 LEA R10, P6, R204.reuse, R0, 0x2 ;  /* 0x00000000cc0ab211 */ /* 0x048fe200078c10ff */
[----:B------:R1:W-:Y:S01]  /*d680*/  @!P5 ST.E.64 desc[UR44][R4.64], R114 ;  /* 0x000000720400d985 */ /* 0x0003e2000c101b2c */
[-C--:B------:R-:W-:Y:S02]  /*d690*/  @!P4 LEA.HI.X R9, R205, R18.reuse, R158, 0x2, P2 ;  /* 0x00000012cd09c211 */ /* 0x080fe400010f149e */
[----:B------:R-:W-:Y:S02]  /*d6a0*/  @!P3 LEA.HI.X R11, R204, R18, R157, 0x2, P6 ;  /* 0x00000012cc0bb211 */ /* 0x000fe400030f149d */
[----:B------:R-:W-:Y:S01]  /*d6b0*/  ISETP.GE.AND P2, PT, R199, UR6, PT ;  /* 0x00000006c7007c0c */ /* 0x000fe2000bf46270 */
[----:B------:R3:W-:Y:S01]  /*d6c0*/  @!P4 ST.E.64 desc[UR44][R8.64], R118 ;  /* 0x000000760800c985 */ /* 0x0007e2000c101b2c */
[----:B------:R-:W-:-:S02]  /*d6d0*/  ISETP.GE.AND P4, PT, R201, UR6, PT ;  /* 0x00000006c9007c0c */ /* 0x000fc4000bf86270 */
[C---:B0-----:R-:W-:Y:S01]  /*d6e0*/  @!P0 LEA R12, P5, R203.reuse, R0, 0x2 ;  /* 0x00000000cb0c8211 */ /* 0x041fe200078a10ff */
[----:B------:R0:W-:Y:S01]  /*d6f0*/  @!P3 ST.E.64 desc[UR44][R10.64], R122 ;  /* 0x0000007a0a00b985 */ /* 0x0001e2000c101b2c */
[----:B------:R-:W-:Y:S02]  /*d700*/  ISETP.GE.AND P3, PT, R200, UR6, PT ;  /* 0x00000006c8007c0c */ /* 0x000fe4000bf66270 */
[----:B------:R-:W-:Y:S02]  /*d710*/  @!P0 LEA.HI.X R13, R203, R18, R156, 0x2, P5 ;  /* 0x00000012cb0d8211 */ /* 0x000fe400028f149c */
[----:B------:R-:W-:Y:S02]  /*d720*/  ISETP.GE.AND P5, PT, R198, UR6, PT ;  /* 0x00000006c6007c0c */ /* 0x000fe4000bfa6270 */
[-C--:B--2---:R-:W-:Y:S01]  /*d730*/  @!P1 LEA R14, P6, R202, R0.reuse, 0x2 ;  /* 0x00000000ca0e9211 */ /* 0x084fe200078c10ff */
[----:B------:R2:W-:Y:S02]  /*d740*/  @!P0 ST.E.64 desc[UR44][R12.64], R126 ;  /* 0x0000007e0c008985 */ /* 0x0005e4000c101b2c */
[----:B-1----:R-:W-:-:S02]  /*d750*/  @!P4 LEA R4, P0, R201, R0, 0x2 ;  /* 0x00000000c904c211 */ /* 0x002fc400078010ff */
[----:B------:R-:W-:Y:S02]  /*d760*/  @!P1 LEA.HI.X R15, R202, R18, R155, 0x2, P6 ;  /* 0x00000012ca0f9211 */ /* 0x000fe400030f149b */
[----:B---3--:R-:W-:Y:S02]  /*d770*/  @!P3 LEA R8, P6, R200, R0, 0x2 ;  /* 0x00000000c808b211 */ /* 0x008fe400078c10ff */
[----:B------:R-:W-:Y:S01]  /*d780*/  @!P4 LEA.HI.X R5, R201, R18, R154, 0x2, P0 ;  /* 0x00000012c905c211 */ /* 0x000fe200000f149a */
[----:B------:R2:W-:Y:S01]  /*d790*/  @!P1 ST.E.64 desc[UR44][R14.64], R130 ;  /* 0x000000820e009985 */ /* 0x0005e2000c101b2c */
[-C--:B0-----:R-:W-:Y:S02]  /*d7a0*/  @!P2 LEA R10, P1, R199, R0.reuse, 0x2 ;  /* 0x00000000c70aa211 */ /* 0x081fe400078210ff */
[----:B------:R-:W-:Y:S01]  /*d7b0*/  @!P5 LEA R20, P0, R198, R0, 0x2 ;  /* 0x00000000c614d211 */ /* 0x000fe200078010ff */
        /* <DEDUP_REMOVED lines=9> */
[----:B--2---:R-:W-:-:S04]  /*d850*/  LEA R4, P0, R197, R0, 0x2 ;  /* 0x00000000c5047211 */ /* 0x004fc800078010ff */
[----:B------:R-:W-:-:S05]  /*d860*/  LEA.HI.X R5, R197, R18, R22, 0x2, P0 ;  /* 0x00000012c5057211 */ /* 0x000fca00000f1416 */
[----:B------:R0:W-:Y:S01]  /*d870*/  ST.E.64 desc[UR44][R4.64], R150 ;  /* 0x0000009604007985 */ /* 0x0001e2000c101b2c */
[----:B------:R-:W-:Y:S05]  /*d880*/  BRA `(.L_x_4242) ;  /* 0x0000000c00c87947 */ /* 0x000fea0003800000 */
.L_x_4236:
[----:B------:R-:W0:Y:S01]  /*d890*/  LDC.64 R8, c[0x0][0xd00] ;  /* 0x00034000ff087b82 */ /* 0x000e220000000a00 */
[----:B------:R-:W-:Y:S01]  /*d8a0*/  ULDC.64 UR6, c[0x0][0xd08] ;  /* 0x0003420000067ab9 */ /* 0x000fe20000000a00 */
[----:B------:R-:W-:Y:S01]  /*d8b0*/  IMAD.MOV.U32 R3, RZ, RZ, RZ ;  /* 0x000000ffff037224 */ /* 0x000fe200078e00ff */
[----:B------:R-:W-:-:S04]  /*d8c0*/  ISETP.NE.U32.AND P1, PT, RZ, UR6, PT ;  /* 0x00000006ff007c0c */ /* 0x000fc8000bf25070 */
[----:B------:R-:W-:Y:S01]  /*d8d0*/  ISETP.NE.AND.EX P1, PT, RZ, UR7, PT, P1 ;  /* 0x00000007ff007c0c */ /* 0x000fe2000bf25310 */
[----:B------:R-:W1:Y:S01]  /*d8e0*/  LDC.64 R4, c[0x0][0xd00] ;  /* 0x00034000ff047b82 */ /* 0x000e620000000a00 */
[----:B0-----:R-:W-:-:S04]  /*d8f0*/  ISETP.NE.U32.AND P0, PT, R8, RZ, PT ;  /* 0x000000ff0800720c */ /* 0x001fc80003f05070 */
[----:B------:R-:W-:Y:S01]  /*d900*/  ISETP.NE.AND.EX P0, PT, R9, RZ, PT, P0 ;  /* 0x000000ff0900720c */ /* 0x000fe20003f05300 */
[----:B-1----:R-:W-:-:S06]  /*d910*/  IMAD.WIDE R8, R188, 0x4, R4 ;  /* 0x00000004bc087825 */ /* 0x002fcc00078e0204 */
[C---:B------:R-:W-:Y:S01]  /*d920*/  @P1 LEA R4, P2, R188.reuse, UR6, 0x2 ;  /* 0x00000006bc041c11 */ /* 0x040fe2000f8410ff */
[----:B------:R-:W-:Y:S02]  /*d930*/  ULDC UR6, c[0x0][0xb88] ;  /* 0x0002e20000067ab9 */ /* 0x000fe40000000800 */
[----:B------:R-:W-:Y:S01]  /*d940*/  IMAD.U32 R0, RZ, RZ, UR6 ;  /* 0x00000006ff007e24 */ /* 0x000fe2000f8e00ff */
[----:B------:R-:W-:Y:S02]  /*d950*/  @P1 LEA.HI.X R5, R188, UR7, R196, 0x2, P2 ;  /* 0x00000007bc051c11 */ /* 0x000fe400090f14c4 */
[----:B------:R0:W5:Y:S04]  /*d960*/  @P0 LDG.E R3, desc[UR44][R8.64] ;  /* 0x0000002c08030981 */ /* 0x000168000c1e1900 */
[----:B------:R0:W5:Y:S01]  /*d970*/  @P1 LDG.E R0, desc[UR44][R4.64] ;  /* 0x0000002c04001981 */ /* 0x000162000c1e1900 */
[----:B------:R-:W-:Y:S01]  /*d980*/  ISETP.NE.AND P2, PT, R22, RZ, PT ;  /* 0x000000ff1600720c */ /* 0x000fe20003f45270 */
[----:B------:R-:W1:-:S12]  /*d990*/  S2R R7, SR_TID.X ;  /* 0x0000000000077919 */ /* 0x000e580000002100 */
[----:B------:R-:W2:Y:S01]  /*d9a0*/  @!P2 LDC R22, c[0x0][0xbd4] ;  /* 0x0002f500ff16ab82 */ /* 0x000ea20000000800 */
[----:B-1----:R-:W-:Y:S01]  /*d9b0*/  VIADD R28, R7, 0xffffff80 ;  /* 0xffffff80071c7836 */ /* 0x002fe20000000000 */
[----:B--2---:R-:W-:-:S04]  /*d9c0*/  ISETP.GT.AND P2, PT, R22, 0x1, PT ;  /* 0x000000011600780c */ /* 0x004fc80003f44270 */
[----:B------:R-:W-:Y:S01]  /*d9d0*/  ISETP.GT.AND P3, PT, R28, 0x3f, PT ;  /* 0x0000003f1c00780c */ /* 0x000fe20003f64270 */
[----:B0-----:R-:W-:-:S12]  /*d9e0*/  @P1 BRA `(.L_x_4245) ;  /* 0x0000000000101947 */ /* 0x001fd80003800000 */
[----:B------:R-:W-:Y:S05]  /*d9f0*/  @!P0 BRA `(.L_x_4245) ;  /* 0x00000000000c8947 */ /* 0x000fea0003800000 */
[----:B------:R-:W2:Y:S04]  /*da00*/  LDG.E R5, desc[UR44][R8.64] ;  /* 0x0000002c08057981 */ /* 0x000ea8000c1e1900 */
[----:B-----5:R-:W2:Y:S02]  /*da10*/  LDG.E R0, desc[UR44][R8.64+0x4] ;  /* 0x0000042c08007981 */ /* 0x020ea4000c1e1900 */
[----:B--2---:R-:W-:-:S07]  /*da20*/  IMAD.IADD R0, R0, 0x1, -R5 ;  /* 0x0000000100007824 */ /* 0x004fce00078e0a05 */
.L_x_4245:
[----:B------:R-:W-:Y:S01]  /*da30*/  BSSY B1, `(.L_x_4246) ;  /* 0x0000038000017945 */ /* 0x000fe20003800000 */
[----:B------:R-:W-:Y:S02]  /*da40*/  SEL R25, R188, RZ, !P0 ;  /* 0x000000ffbc197207 */ /* 0x000fe40004000000 */
[----:B------:R-:W-:Y:S02]  /*da50*/  SEL R196, R196, RZ, !P0 ;  /* 0x000000ffc4c47207 */ /* 0x000fe40004000000 */
[----:B-----5:R-:W-:Y:S01]  /*da60*/  SHF.R.S32.HI R24, RZ, 0x1f, R3 ;  /* 0x0000001fff187819 */ /* 0x020fe20000011403 */
[----:B------:R-:W-:Y:S06]  /*da70*/  @P3 BRA `(.L_x_4247) ;  /* 0x0000000000cc3947 */ /* 0x000fec0003800000 */
[----:B------:R-:W0:Y:S01]  /*da80*/  S2R R4, SR_TID.X ;  /* 0x0000000000047919 */ /* 0x000e220000002100 */
[----:B------:R-:W1:Y:S01]  /*da90*/  LDC R27, c[0x0][0xce8] ;  /* 0x00033a00ff1b7b82 */ /* 0x000e620000000800 */
[----:B------:R-:W-:-:S04]  /*daa0*/  IMAD.U32 R5, RZ, RZ, UR42 ;  /* 0x0000002aff057e24 */ /* 0x000fc8000f8e00ff */
[----:B0-----:R-:W-:Y:S02]  /*dab0*/  IMAD R4, R5, 0x40, R4 ;  /* 0x0000004005047824 */ /* 0x001fe400078e0204 */
[----:B-1----:R-:W-:Y:S02]  /*dac0*/  IMAD R5, R0, R27, RZ ;  /* 0x0000001b00057224 */ /* 0x002fe400078e02ff */
[----:B------:R-:W-:-:S05]  /*dad0*/  VIADD R26, R4, 0xffffff80 ;  /* 0xffffff80041a7836 */ /* 0x000fca0000000000 */
[----:B------:R-:W-:-:S13]  /*dae0*/  ISETP.GE.AND P0, PT, R26, R5, PT ;  /* 0x000000051a00720c */ /* 0x000fda0003f06270 */
[----:B------:R-:W-:Y:S05]  /*daf0*/  @P0 BRA `(.L_x_4247) ;  /* 0x0000000000ac0947 */ /* 0x000fea0003800000 */
[----:B------:R-:W-:Y:S01]  /*db00*/  ISETP.NE.AND P1, PT, R27, 0x1, PT ;  /* 0x000000011b00780c */ /* 0x000fe20003f25270 */
[----:B------:R-:W0:Y:S01]  /*db10*/  LDC.64 R4, c[0x0][0xca8] ;  /* 0x00032a00ff047b82 */ /* 0x000e220000000a00 */
[----:B------:R-:W-:Y:S01]  /*db20*/  ISETP.GT.AND P0, PT, R22, 0x1, PT ;  /* 0x000000011600780c */ /* 0x000fe20003f04270 */
[----:B------:R-:W-:Y:S02]  /*db30*/  IMAD.MOV.U32 R22, RZ, RZ, 0xab8 ;  /* 0x00000ab8ff167424 */ /* 0x000fe400078e00ff */
[----:B------:R-:W-:Y:S01]  /*db40*/  IMAD.MOV.U32 R7, RZ, RZ, R26 ;  /* 0x000000ffff077224 */ /* 0x000fe200078e001a */
[----:B------:R-:W-:Y:S02]  /*db50*/  SEL R195, R195, RZ, P0 ;  /* 0x000000ffc3c37207 */ /* 0x000fe40000000000 */
[----:B------:R-:W-:-:S04]  /*db60*/  SEL R22, R22, 0xa78, P0 ;  /* 0x00000a7816167807 */ /* 0x000fc80000000000 */
[----:B------:R-:W1:Y:S08]  /*db70*/  LDC.64 R14, c[0x0][R22+0x220] ;  /* 0x00008800160e7b82 */ /* 0x000e700000000a00 */
[----:B------:R-:W2:Y:S08]  /*db80*/  @P1 LDC R21, c[0x0][0xcec] ;  /* 0x00033b00ff151b82 */ /* 0x000eb00000000800 */
[----:B------:R-:W3:Y:S08]  /*db90*/  LDC.64 R12, c[0x0][R22+0x218] ;  /* 0x00008600160c7b82 */ /* 0x000ef00000000a00 */
[----:B------:R-:W4:Y:S01]  /*dba0*/  @P1 LDC R29, c[0x0][0xcf0] ;  /* 0x00033c00ff1d1b82 */ /* 0x000f220000000800 */
[----:B-1----:R-:W-:-:S04]  /*dbb0*/  IMAD R15, R15, R25, RZ ;  /* 0x000000190f0f7224 */ /* 0x002fc800078e02ff */
[----:B------:R-:W-:-:S03]  /*dbc0*/  IMAD R15, R14, R196, R15 ;  /* 0x000000c40e0f7224 */ /* 0x000fc600078e020f */
[----:B------:R-:W1:Y:S01]  /*dbd0*/  LDC.64 R10, c[0x0][R22+0x228] ;  /* 0x00008a00160a7b82 */ /* 0x000e620000000a00 */
[----:B--2---:R-:W-:-:S04]  /*dbe0*/  @P1 IMAD.HI.U32 R18, R26, R21, RZ ;  /* 0x000000151a121227 */ /* 0x004fc800078e00ff */
[----:B------:R-:W-:-:S03]  /*dbf0*/  IMAD.WIDE.U32 R20, R14, R25, RZ ;  /* 0x000000190e147225 */ /* 0x000fc600078e00ff */
[----:B------:R-:W2:Y:S01]  /*dc00*/  LDC.64 R8, c[0x0][R22+0x210] ;  /* 0x0000840016087b82 */ /* 0x000ea20000000a00 */
[-C--:B---3--:R-:W-:Y:S02]  /*dc10*/  IMAD R23, R13, R189.reuse, RZ ;  /* 0x000000bd0d177224 */ /* 0x088fe400078e02ff */
[----:B------:R-:W-:-:S04]  /*dc20*/  IMAD.WIDE.U32 R12, R12, R189, RZ ;  /* 0x000000bd0c0c7225 */ /* 0x000fc800078e00ff */
[----:B------:R-:W-:Y:S01]  /*dc30*/  IMAD.IADD R14, R21, 0x1, R15 ;  /* 0x00000001150e7824 */ /* 0x000fe200078e020f */
[----:B----4-:R-:W-:Y:S01]  /*dc40*/  @P1 SHF.R.U32.HI R7, RZ, R29, R18 ;  /* 0x0000001dff071219 */ /* 0x010fe20000011612 */
[----:B0-----:R-:W0:Y:S01]  /*dc50*/  @!P0 LDC R4, c[0x0][0xc50] ;  /* 0x00031400ff048b82 */ /* 0x001e220000000800 */
[----:B------:R-:W-:Y:S01]  /*dc60*/  IMAD.IADD R23, R13, 0x1, R23 ;  /* 0x000000010d177824 */ /* 0x000fe200078e0217 */
[----:B------:R-:W-:Y:S02]  /*dc70*/  IADD3 R12, P1, P3, R20, R12, R3 ;  /* 0x0000000c140c7210 */ /* 0x000fe40007b3e003 */
[----:B------:R-:W-:Y:S02]  /*dc80*/  IMAD.MOV R13, RZ, RZ, -R7 ;  /* 0x000000ffff0d7224 */ /* 0x000fe400078e0a07 */
[----:B------:R-:W-:Y:S01]  /*dc90*/  IADD3.X R14, R14, R23, R24, P1, P3 ;  /* 0x000000170e0e7210 */ /* 0x000fe20000fe6418 */
[-C--:B-1----:R-:W-:Y:S01]  /*dca0*/  IMAD R15, R11, R195.reuse, RZ ;  /* 0x000000c30b0f7224 */ /* 0x082fe200078e02ff */
[----:B------:R-:W1:Y:S01]  /*dcb0*/  @!P0 LDC R5, c[0x0][0xc54] ;  /* 0x00031500ff058b82 */ /* 0x000e620000000800 */
[----:B------:R-:W-:-:S04]  /*dcc0*/  IMAD.WIDE.U32 R10, R10, R195, RZ ;  /* 0x000000c30a0a7225 */ /* 0x000fc800078e00ff */
[----:B------:R-:W-:Y:S01]  /*dcd0*/  IMAD.IADD R15, R11, 0x1, R15 ;  /* 0x000000010b0f7824 */ /* 0x000fe200078e020f */
[----:B------:R-:W-:Y:S01]  /*dce0*/  IADD3 R10, P0, P1, R7, R12, R10 ;  /* 0x0000000c070a7210 */ /* 0x000fe2000791e00a */
[----:B------:R-:W-:Y:S01]  /*dcf0*/  IMAD R13, R27, R13, R26 ;  /* 0x0000000d1b0d7224 */ /* 0x000fe200078e021a */
[----:B------:R-:W-:-:S03]  /*dd00*/  SHF.R.S32.HI R7, RZ, 0x1f, R7 ;  /* 0x0000001fff077819 */ /* 0x000fc60000011407 */
[----:B--2---:R-:W-:Y:S01]  /*dd10*/  IMAD R9, R9, R13, RZ ;  /* 0x0000000d09097224 */ /* 0x004fe200078e02ff */
[----:B------:R-:W-:Y:S02]  /*dd20*/  IADD3.X R11, R7, R14, R15, P0, P1 ;  /* 0x0000000e070b7210 */ /* 0x000fe400007e240f */
[----:B------:R-:W-:-:S05]  /*dd30*/  SHF.R.S32.HI R7, RZ, 0x1f, R13 ;  /* 0x0000001fff077819 */ /* 0x000fca000001140d */
[C---:B------:R-:W-:Y:S02]  /*dd40*/  IMAD R7, R8.reuse, R7, R9 ;  /* 0x0000000708077224 */ /* 0x040fe400078e0209 */
[----:B------:R-:W-:-:S04]  /*dd50*/  IMAD.WIDE.U32 R8, R8, R13, R10 ;  /* 0x0000000d08087225 */ /* 0x000fc800078e000a */
[----:B------:R-:W-:Y:S01]  /*dd60*/  IMAD.IADD R7, R9, 0x1, R7 ;  /* 0x0000000109077824 */ /* 0x000fe200078e0207 */
[----:B0-----:R-:W-:-:S04]  /*dd70*/  LEA R4, P0, R8, R4, 0x2 ;  /* 0x0000000408047211 */ /* 0x001fc800078010ff */
[----:B-1----:R-:W-:Y:S01]  /*dd80*/  LEA.HI.X R5, R8, R5, R7, 0x2, P0 ;  /* 0x0000000508057211 */ /* 0x002fe200000f1407 */
[----:B------:R-:W-:-:S05]  /*dd90*/  IMAD.MOV.U32 R7, RZ, RZ, -0x800000 ;  /* 0xff800000ff077424 */ /* 0x000fca00078e00ff */
[----:B------:R0:W-:Y:S03]  /*dda0*/  STG.E desc[UR44][R4.64], R7 ;  /* 0x0000000704007986 */ /* 0x0001e6000c10192c */
.L_x_4247:
[----:B------:R-:W-:Y:S05]  /*ddb0*/  BSYNC B1 ;  /* 0x0000000000017941 */ /* 0x000fea0003800000 */
.L_x_4246:
[----:B------:R-:W-:Y:S05]  /*ddc0*/  @P2 BRA `(.L_x_4242) ;  /* 0x0000000800782947 */ /* 0x000fea0003800000 */
[----:B------:R-:W1:Y:S01]  /*ddd0*/  LDC R11, c[0x0][0xce8] ;  /* 0x00033a00ff0b7b82 */ /* 0x000e620000000800 */
[----:B------:R-:W-:Y:S01]  /*dde0*/  ULDC.64 UR6, c[0x0][0xba0] ;  /* 0x0002e80000067ab9 */ /* 0x000fe20000000a00 */
[----:B0-----:R-:W-:Y:S01]  /*ddf0*/  SHF.R.S32.HI R7, RZ, 0x1f, R28 ;  /* 0x0000001fff077819 */ /* 0x001fe2000001141c */
[----:B------:R-:W-:Y:S01]  /*de00*/  IMAD R8, R24, UR6, RZ ;  /* 0x0000000618087c24 */ /* 0x000fe2000f8e02ff */
[----:B------:R-:W-:Y:S01]  /*de10*/  ULDC UR8, c[0x0][0xbc8] ;  /* 0x0002f20000087ab9 */ /* 0x000fe20000000800 */
[----:B------:R-:W-:Y:S01]  /*de20*/  IMAD.WIDE.U32 R4, R3, UR6, RZ ;  /* 0x0000000603047c25 */ /* 0x000fe2000f8e00ff */
[----:B------:R-:W-:Y:S01]  /*de30*/  ISETP.GE.AND P2, PT, R194, UR8, PT ;  /* 0x00000008c2007c0c */ /* 0x000fe2000bf46270 */
[----:B------:R-:W-:Y:S01]  /*de40*/  BSSY B1, `(.L_x_4248) ;  /* 0x0000072000017945 */ /* 0x000fe20003800000 */
[----:B------:R-:W-:Y:S01]  /*de50*/  ISETP.GE.AND P1, PT, R193, UR8, PT ;  /* 0x00000008c1007c0c */ /* 0x000fe2000bf26270 */
[----:B------:R-:W-:Y:S01]  /*de60*/  IMAD R3, R3, UR7, R8 ;  /* 0x0000000703037c24 */ /* 0x000fe2000f8e0208 */
[----:B------:R-:W-:Y:S01]  /*de70*/  LEA.HI R8, R7, R28, RZ, 0x3 ;  /* 0x0000001c07087211 */ /* 0x000fe200078f18ff */
[----:B------:R-:W-:Y:S01]  /*de80*/  ULDC.64 UR6, c[0x0][0xbe8] ;  /* 0x0002fa0000067ab9 */ /* 0x000fe20000000a00 */
[----:B------:R-:W-:Y:S01]  /*de90*/  IMAD.U32 R10, RZ, RZ, UR42 ;  /* 0x0000002aff0a7e24 */ /* 0x000fe2000f8e00ff */
[----:B------:R-:W-:Y:S01]  /*dea0*/  SEL R13, RZ, 0xffffffff, P2 ;  /* 0xffffffffff0d7807 */ /* 0x000fe20001000000 */
[----:B------:R-:W-:Y:S01]  /*deb0*/  IMAD.IADD R5, R5, 0x1, R3 ;  /* 0x0000000105057824 */ /* 0x000fe200078e0203 */
[----:B------:R-:W-:Y:S01]  /*dec0*/  LOP3.LUT R3, R8, 0xfffffff8, RZ, 0xc0, !PT ;  /* 0xfffffff808037812 */ /* 0x000fe200078ec0ff */
[C---:B------:R-:W-:Y:S01]  /*ded0*/  VIADD R30, R16.reuse, 0x180 ;  /* 0x00000180101e7836 */ /* 0x040fe20000000000 */
[----:B------:R-:W-:Y:S01]  /*dee0*/  SHF.R.S32.HI R24, RZ, 0x3, R8 ;  /* 0x00000003ff187819 */ /* 0x000fe20000011408 */
[----:B------:R-:W-:Y:S01]  /*def0*/  IMAD.WIDE.U32 R4, R189, UR6, R4 ;  /* 0x00000006bd047c25 */ /* 0x000fe2000f8e0004 */
[----:B------:R-:W-:-:S02]  /*df00*/  ISETP.GE.AND P3, PT, R16, UR8, PT ;  /* 0x0000000810007c0c */ /* 0x000fc4000bf66270 */
[----:B------:R-:W-:Y:S01]  /*df10*/  SHF.R.S32.HI R26, RZ, 0x1f, R191 ;  /* 0x0000001fff1a7819 */ /* 0x000fe200000114bf */
[----:B------:R-:W-:Y:S01]  /*df20*/  IMAD.IADD R3, R28, 0x1, -R3 ;  /* 0x000000011c037824 */ /* 0x000fe200078e0a03 */
[----:B------:R-:W-:Y:S01]  /*df30*/  SEL R12, RZ, 0x1, P3 ;  /* 0x00000001ff0c7807 */ /* 0x000fe20001800000 */
[----:B------:R-:W-:Y:S01]  /*df40*/  IMAD R5, R189, UR7, R5 ;  /* 0x00000007bd057c24 */ /* 0x000fe2000f8e0205 */
[----:B-1----:R-:W-:Y:S01]  /*df50*/  ISETP.NE.AND P0, PT, R11, 0x1, PT ;  /* 0x000000010b00780c */ /* 0x002fe20003f05270 */
[----:B------:R-:W-:Y:S01]  /*df60*/  IMAD R3, R3, 0x20, R24 ;  /* 0x0000002003037824 */ /* 0x000fe200078e0218 */
[----:B------:R-:W-:Y:S01]  /*df70*/  ULDC.64 UR6, c[0x0][0xbf0] ;  /* 0x0002fc0000067ab9 */ /* 0x000fe20000000a00 */
[----:B------:R-:W-:Y:S01]  /*df80*/  IMAD.SHL.U32 R15, R13, 0x2, RZ ;  /* 0x000000020d0f7824 */ /* 0x000fe200078e00ff */
[----:B------:R-:W-:Y:S01]  /*df90*/  SEL R13, RZ, 0xffffffff, P1 ;  /* 0xffffffffff0d7807 */ /* 0x000fe20000800000 */
[----:B------:R-:W-:Y:S01]  /*dfa0*/  IMAD R10, R10, 0x40, R3 ;  /* 0x000000400a0a7824 */ /* 0x000fe200078e0203 */
[----:B------:R-:W-:Y:S01]  /*dfb0*/  ISETP.GE.AND P1, PT, R229, UR8, PT ;  /* 0x00000008e5007c0c */ /* 0x000fe2000bf26270 */
[----:B------:R-:W-:Y:S01]  /*dfc0*/  IMAD R3, R196, UR6, RZ ;  /* 0x00000006c4037c24 */ /* 0x000fe2000f8e02ff */
[----:B------:R-:W-:Y:S01]  /*dfd0*/  LOP3.LUT R12, R15, 0x2, R12, 0xe2, !PT ;  /* 0x000000020f0c7812 */ /* 0x000fe200078ee20c */
[----:B------:R-:W-:Y:S01]  /*dfe0*/  IMAD.WIDE.U32 R4, R25, UR6, R4 ;  /* 0x0000000619047c25 */ /* 0x000fe2000f8e0004 */
[----:B------:R-:W-:-:S02]  /*dff0*/  SHF.R.S32.HI R27, RZ, 0x1f, R229 ;  /* 0x0000001fff1b7819 */ /* 0x000fc400000114e5 */
[----:B------:R-:W-:Y:S01]  /*e000*/  SHF.R.S32.HI R29, RZ, 0x1f, R192 ;  /* 0x0000001fff1d7819 */ /* 0x000fe200000114c0 */
[----:B------:R-:W0:Y:S01]  /*e010*/  @P0 LDC R7, c[0x0][0xcec] ;  /* 0x00033b00ff070b82 */ /* 0x000e220000000800 */
[----:B------:R-:W-:Y:S01]  /*e020*/  IMAD R9, R25, UR7, R3 ;  /* 0x0000000719097c24 */ /* 0x000fe2000f8e0203 */
[----:B------:R-:W-:Y:S01]  /*e030*/  ULDC.64 UR6, c[0x0][0xbe0] ;  /* 0x0002f80000067ab9 */ /* 0x000fe20000000a00 */
[----:B------:R-:W-:Y:S01]  /*e040*/  IMAD.MOV.U32 R3, RZ, RZ, R10 ;  /* 0x000000ffff037224 */ /* 0x000fe200078e000a */
[----:B------:R-:W-:Y:S01]  /*e050*/  SHF.R.S32.HI R25, RZ, 0x1f, R190 ;  /* 0x0000001fff197819 */ /* 0x000fe200000114be */
[----:B------:R-:W-:Y:S01]  /*e060*/  IMAD.SHL.U32 R13, R13, 0x4, RZ ;  /* 0x000000040d0d7824 */ /* 0x000fe200078e00ff */
[----:B------:R-:W-:Y:S01]  /*e070*/  SHF.R.S32.HI R31, RZ, 0x1f, R30 ;  /* 0x0000001fff1f7819 */ /* 0x000fe2000001141e */
[----:B------:R-:W-:Y:S01]  /*e080*/  IMAD.IADD R5, R5, 0x1, R9 ;  /* 0x0000000105057824 */ /* 0x000fe200078e0209 */
[----:B------:R-:W1:Y:S01]  /*e090*/  @P0 LDC R8, c[0x0][0xcf0] ;  /* 0x00033c00ff080b82 */ /* 0x000e620000000800 */
[----:B------:R-:W-:Y:S01]  /*e0a0*/  IMAD R23, R0, R11, RZ ;  /* 0x0000000b00177224 */ /* 0x000fe200078e02ff */
[----:B------:R-:W-:-:S02]  /*e0b0*/  LOP3.LUT R12, R13, 0x4, R12, 0xe2, !PT ;  /* 0x000000040d0c7812 */ /* 0x000fc400078ee20c */
[----:B------:R-:W-:Y:S02]  /*e0c0*/  SHF.R.S32.HI R28, RZ, 0x1f, R193 ;  /* 0x0000001fff1c7819 */ /* 0x000fe400000114c1 */
[----:B------:R-:W-:Y:S01]  /*e0d0*/  SHF.R.S32.HI R32, RZ, 0x1f, R194 ;  /* 0x0000001fff207819 */ /* 0x000fe200000114c2 */
[----:B0-----:R-:W-:-:S05]  /*e0e0*/  @P0 IMAD.HI.U32 R7, R10, R7, RZ ;  /* 0x000000070a070227 */ /* 0x001fca00078e00ff */
[----:B-1----:R-:W-:Y:S02]  /*e0f0*/  @P0 SHF.R.U32.HI R3, RZ, R8, R7 ;  /* 0x00000008ff030219 */ /* 0x002fe40000011607 */
[----:B------:R-:W-:Y:S02]  /*e100*/  ISETP.GE.AND P0, PT, R192, UR8, PT ;  /* 0x00000008c0007c0c */ /* 0x000fe4000bf06270 */
[--C-:B------:R-:W-:Y:S01]  /*e110*/  SHF.R.S32.HI R7, RZ, 0x1f, R3.reuse ;  /* 0x0000001fff077819 */ /* 0x100fe20000011403 */
[----:B------:R-:W-:Y:S01]  /*e120*/  IMAD.MOV R9, RZ, RZ, -R3 ;  /* 0x000000ffff097224 */ /* 0x000fe200078e0a03 */
[----:B------:R-:W-:Y:S01]  /*e130*/  SEL R13, RZ, 0xffffffff, P0 ;  /* 0xffffffffff0d7807 */ /* 0x000fe20000000000 */
[----:B------:R-:W-:Y:S01]  /*e140*/  IMAD.WIDE.U32 R4, R3, UR6, R4 ;  /* 0x0000000603047c25 */ /* 0x000fe2000f8e0004 */
[----:B------:R-:W-:-:S03]  /*e150*/  ISETP.GE.AND P0, PT, R191, UR8, PT ;  /* 0x00000008bf007c0c */ /* 0x000fc6000bf06270 */
[----:B------:R-:W-:Y:S02]  /*e160*/  IMAD R8, R7, UR6, RZ ;  /* 0x0000000607087c24 */ /* 0x000fe4000f8e02ff */
[----:B------:R-:W-:Y:S02]  /*e170*/  IMAD R7, R11, R9, R10 ;  /* 0x000000090b077224 */ /* 0x000fe400078e020a */
[----:B------:R-:W-:Y:S01]  /*e180*/  IMAD R9, R3, UR7, R8 ;  /* 0x0000000703097c24 */ /* 0x000fe2000f8e0208 */
[----:B------:R-:W-:Y:S01]  /*e190*/  SEL R8, RZ, 0xffffffff, P0 ;  /* 0xffffffffff087807 */ /* 0x000fe20000000000 */
[----:B------:R-:W-:Y:S01]  /*e1a0*/  IMAD.SHL.U32 R13, R13, 0x8, RZ ;  /* 0x000000080d0d7824 */ /* 0x000fe200078e00ff */
[----:B------:R-:W-:Y:S01]  /*e1b0*/  ISETP.GE.AND P0, PT, R190, UR8, PT ;  /* 0x00000008be007c0c */ /* 0x000fe2000bf06270 */
[----:B------:R-:W-:Y:S01]  /*e1c0*/  IMAD.IADD R5, R5, 0x1, R9 ;  /* 0x0000000105057824 */ /* 0x000fe200078e0209 */
[----:B------:R-:W-:Y:S01]  /*e1d0*/  SHF.R.S32.HI R3, RZ, 0x1f, R7 ;  /* 0x0000001fff037819 */ /* 0x000fe20000011407 */
[----:B------:R-:W-:Y:S01]  /*e1e0*/  ULDC.64 UR6, c[0x0][0xbd8] ;  /* 0x0002f60000067ab9 */ /* 0x000fe20000000a00 */
[----:B------:R-:W-:Y:S01]  /*e1f0*/  LOP3.LUT R12, R13, 0x8, R12, 0xe2, !PT ;  /* 0x000000080d0c7812 */ /* 0x000fe200078ee20c */
[----:B------:R-:W-:Y:S01]  /*e200*/  IMAD.SHL.U32 R13, R8, 0x10, RZ ;  /* 0x00000010080d7824 */ /* 0x000fe200078e00ff */
[----:B------:R-:W-:Y:S01]  /*e210*/  SEL R9, RZ, 0xffffffff, P0 ;  /* 0xffffffffff097807 */ /* 0x000fe20000000000 */
[----:B------:R-:W-:Y:S01]  /*e220*/  IMAD R8, R3, UR6, RZ ;  /* 0x0000000603087c24 */ /* 0x000fe2000f8e02ff */
[----:B------:R-:W-:Y:S01]  /*e230*/  ISETP.GE.AND P0, PT, R30, UR8, PT ;  /* 0x000000081e007c0c */ /* 0x000fe2000bf06270 */
[----:B------:R-:W-:Y:S01]  /*e240*/  IMAD.WIDE.U32 R4, R7, UR6, R4 ;  /* 0x0000000607047c25 */ /* 0x000fe2000f8e0004 */
[----:B------:R-:W-:-:S03]  /*e250*/  LOP3.LUT R12, R13, 0x10, R12, 0xe2, !PT ;  /* 0x000000100d0c7812 */ /* 0x000fc600078ee20c */
[----:B------:R-:W-:Y:S02]  /*e260*/  IMAD.SHL.U32 R9, R9, 0x20, RZ ;  /* 0x0000002009097824 */ /* 0x000fe400078e00ff */
[----:B------:R-:W-:Y:S01]  /*e270*/  IMAD R3, R7, UR7, R8 ;  /* 0x0000000707037c24 */ /* 0x000fe2000f8e0208 */
[----:B------:R-:W-:Y:S01]  /*e280*/  ULDC.64 UR6, c[0x0][0xb80] ;  /* 0x0002e00000067ab9 */ /* 0x000fe20000000a00 */
[----:B------:R-:W-:Y:S01]  /*e290*/  IMAD.U32 R13, RZ, RZ, UR42 ;  /* 0x0000002aff0d7e24 */ /* 0x000fe2000f8e00ff */
[----:B------:R-:W-:Y:S01]  /*e2a0*/  LOP3.LUT R12, R9, 0x20, R12, 0xe2, !PT ;  /* 0x00000020090c7812 */ /* 0x000fe200078ee20c */
[----:B------:R-:W-:Y:S01]  /*e2b0*/  IMAD.IADD R3, R5, 0x1, R3 ;  /* 0x0000000105037824 */ /* 0x000fe200078e0203 */
[----:B------:R-:W-:Y:S01]  /*e2c0*/  SEL R9, RZ, 0x40, P0 ;  /* 0x00000040ff097807 */ /* 0x000fe20000000000 */
[----:B------:R-:W-:Y:S01]  /*e2d0*/  IMAD R24, R13, 0x40, R24 ;  /* 0x000000400d187824 */ /* 0x000fe200078e0218 */
[----:B------:R-:W-:Y:S02]  /*e2e0*/  LEA R7, P0, R4, UR6, 0x1 ;  /* 0x0000000604077c11 */ /* 0x000fe4000f8008ff */
[----:B------:R-:W-:-:S02]  /*e2f0*/  LOP3.LUT R18, R12, R9, RZ, 0xfc, !PT ;  /* 0x000000090c127212 */ /* 0x000fc400078efcff */
[----:B------:R-:W-:Y:S01]  /*e300*/  LEA.HI.X R3, R4, UR7, R3, 0x1, P0 ;  /* 0x0000000704037c11 */ /* 0x000fe200080f0c03 */
[----:B------:R0:W1:Y:S01]  /*e310*/  SHFL.IDX PT, R8, R7, RZ, 0x181f ;  /* 0x00181fff07087589 */ /* 0x00006200000e0000 */
[----:B------:R-:W-:Y:S02]  /*e320*/  ISETP.GE.AND P0, PT, R24, R23, PT ;  /* 0x000000171800720c */ /* 0x000fe40003f06270 */
[----:B------:R-:W-:Y:S01]  /*e330*/  SEL R5, RZ, 0x80, P1 ;  /* 0x00000080ff057807 */ /* 0x000fe20000800000 */
[----:B------:R0:W2:Y:S03]  /*e340*/  SHFL.IDX PT, R9, R3, RZ, 0x181f ;  /* 0x00181fff03097589 */ /* 0x0000a600000e0000 */
[----:B------:R-:W-:-:S07]  /*e350*/  LOP3.LUT R22, R18, R5, RZ, 0xfc, !PT ;  /* 0x0000000512167212 */ /* 0x000fce00078efcff */
[----:B0-----:R-:W-:Y:S05]  /*e360*/  @P0 BRA `(.L_x_4249) ;  /* 0x00000000007c0947 */ /* 0x001fea0003800000 */
[----:B------:R-:W-:Y:S02]  /*e370*/  ISETP.GE.AND P2, PT, R194, UR8, PT ;  /* 0x00000008c2007c0c */ /* 0x000fe4000bf46270 */
[----:B------:R-:W-:Y:S02]  /*e380*/  ISETP.GE.AND P1, PT, R16, UR8, PT ;  /* 0x0000000810007c0c */ /* 0x000fe4000bf26270 */
[----:B------:R-:W-:Y:S02]  /*e390*/  ISETP.GE.AND P5, PT, R193, UR8, PT ;  /* 0x00000008c1007c0c */ /* 0x000fe4000bfa6270 */
[----:B------:R-:W-:-:S07]  /*e3a0*/  ISETP.GE.AND P3, PT, R192, UR8, PT ;  /* 0x00000008c0007c0c */ /* 0x000fce000bf66270 */
[-C--:B-1----:R-:W-:Y:S02]  /*e3b0*/  @!P2 LEA R10, P0, R194, R8.reuse, 0x1 ;  /* 0x00000008c20aa211 */ /* 0x082fe400078008ff */
        /* <DEDUP_REMOVED lines=14> */
[CC--:B------:R-:W-:Y:S01]  /*e4a0*/  @!P2 LEA R4, P5, R191.reuse, R8.reuse, 0x1 ;  /* 0x00000008bf04a211 */ /* 0x0c0fe200078a08ff */
        /* <DEDUP_REMOVED lines=11> */
.L_x_4249:
[----:B------:R-:W-:Y:S05]  /*e560*/  BSYNC B1 ;  /* 0x0000000000017941 */ /* 0x000fea0003800000 */
.L_x_4248:
        /* <DEDUP_REMOVED lines=20> */
[CC--:B------:R-:W-:Y:S02]  /*e6b0*/  @!P2 LEA R20, P6, R191.reuse, R8.reuse, 0x1 ;  /* 0x00000008bf14a211 */ /* 0x0c0fe400078c08ff */
        /* <DEDUP_REMOVED lines=15> */
.L_x_4242:
[----:B------:R-:W-:Y:S05]  /*e7b0*/  BSYNC B0 ;  /* 0x0000000000007941 */ /* 0x000fea0003800000 */
.L_x_4235:
[----:B------:R-:W-:Y:S02]  /*e7c0*/  ULDC UR6, c[0x0][0xd3c] ;  /* 0x00034f0000067ab9 */ /* 0x000fe40000000800 */
[----:B------:R-:W-:-:S06]  /*e7d0*/  UISETP.GE.AND UP0, UPT, UR5, UR6, UPT ;  /* 0x000000060500728c */ /* 0x000fcc000bf06270 */
[----:B------:R-:W-:-:S13]  /*e7e0*/  PLOP3.LUT P0, PT, PT, PT, UP0, 0x80, 0x0 ;  /* 0x000000000000781c */ /* 0x000fda0003f0f008 */
[----:B------:R-:W-:Y:S05]  /*e7f0*/  @!P0 BRA `(.L_x_4250) ;  /* 0xffffff2800d48947 */ /* 0x000fea000383ffff */
[----:B------:R-:W-:Y:S05]  /*e800*/  EXIT ;  /* 0x000000000000794d */ /* 0x000fea0003800000 */
.L_x_4199:
        /* <DEDUP_REMOVED lines=16> */
.L_x_4251:
        /* <DEDUP_REMOVED lines=43> */
.L_x_4255:
        /* <DEDUP_REMOVED lines=35> */
.L_x_4253:
        /* <DEDUP_REMOVED lines=18> */
.L_x_4256:
        /* <DEDUP_REMOVED lines=57> */
.L_x_4254:
[----:B------:R-:W-:Y:S01]  /*f2a0*/  ULDC UR4, c[0x0][0xd3c] ;  /* 0x00034f0000047ab9 */ /* 0x000fe20000000800 */
[----:B------:R-:W-:Y:S02]  /*f2b0*/  IMAD.MOV.U32 R25, RZ, RZ, RZ ;  /* 0x000000ffff197224 */ /* 0x000fe400078e00ff */
[----:B------:R-:W-:Y:S02]  /*f2c0*/  IMAD.U32 R24, RZ, RZ, UR6 ;  /* 0x00000006ff187e24 */ /* 0x000fe4000f8e00ff */
[----:B------:R-:W-:Y:S02]  /*f2d0*/  IMAD.MOV.U32 R26, RZ, RZ, RZ ;  /* 0x000000ffff1a7224 */ /* 0x000fe400078e00ff */
[----:B------:R-:W-:-:S07]  /*f2e0*/  IMAD.U32 R27, RZ, RZ, UR4 ;  /* 0x00000004ff1b7e24 */ /* 0x000fce000f8e00ff */
.L_x_4257:
[----:B------:R-:W-:-:S13]  /*f2f0*/  ISETP.NE.AND P0, PT, R7, RZ, PT ;  /* 0x000000ff0700720c */ /* 0x000fda0003f05270 */
[----:B------:R-:W0:Y:S01]  /*f300*/  @!P0 S2R R3, SR_CgaCtaId ;  /* 0x0000000000038919 */ /* 0x000e220000008800 */
[----:B------:R-:W-:-:S04]  /*f310*/  @!P0 MOV R2, 0x400 ;  /* 0x0000040000028802 */ /* 0x000fc80000000f00 */
[----:B0-----:R-:W-:-:S05]  /*f320*/  @!P0 LEA R2, R3, R2, 0x18 ;  /* 0x0000000203028211 */ /* 0x001fca00078ec0ff */
[----:B------:R1:W-:Y:S01]  /*f330*/  @!P0 STS.128 [R2+0x388d0], R24 ;  /* 0x0388d01802008388 */ /* 0x0003e20000000c00 */
[----:B------:R-:W-:Y:S06]  /*f340*/  BAR.ARV 0x5, 0x180 ;  /* 0x0146000000007b1d */ /* 0x000fec0000002000 */
.L_x_4252:
[----:B------:R2:W-:Y:S01]  /*f350*/  STL [R1+0x20], RZ ;  /* 0x000020ff01007387 */ /* 0x0005e20000100800 */
[----:B------:R-:W-:Y:S01]  /*f360*/  ULDC UR4, c[0x0][0xd3c] ;  /* 0x00034f0000047ab9 */ /* 0x000fe20000000800 */
[----:B------:R-:W-:Y:S01]  /*f370*/  IMAD.MOV.U32 R23, RZ, RZ, 0x1 ;  /* 0x00000001ff177424 */ /* 0x000fe200078e00ff */
[----:B0-----:R-:W-:Y:S01]  /*f380*/  ISETP.GE.AND P0, PT, R27, UR4, PT ;  /* 0x000000041b007c0c */ /* 0x001fe2000bf06270 */
[----:B------:R-:W-:-:S12]  /*f390*/  IMAD.MOV.U32 R18, RZ, RZ, RZ ;  /* 0x000000ffff127224 */ /* 0x000fd800078e00ff */
[----:B--2---:R-:W-:Y:S05]  /*f3a0*/  @P0 BRA `(.L_x_4258) ;  /* 0x00000058006c0947 */ /* 0x004fea0003800000 */
[----:B------:R-:W0:Y:S01]  /*f3b0*/  S2UR UR5, SR_CgaCtaId ;  /* 0x00000000000579c3 */ /* 0x000e220000008800 */
[----:B------:R2:W-:Y:S01]  /*f3c0*/  STL [R1+0x20], RZ ;  /* 0x000020ff01007387 */ /* 0x0005e20000100800 */
[C---:B-1----:R-:W-:Y:S01]  /*f3d0*/  IMAD.SHL.U32 R2, R0.reuse, 0x8, RZ ;  /* 0x0000000800027824 */ /* 0x042fe200078e00ff */
[----:B------:R-:W-:Y:S01]  /*f3e0*/  UMOV UR4, 0x400 ;  /* 0x0000040000047882 */ /* 0x000fe20000000000 */
[----:B------:R-:W-:Y:S01]  /*f3f0*/  LOP3.LUT R4, R0, 0x7f, RZ, 0xc0, !PT ;  /* 0x0000007f00047812 */ /* 0x000fe200078ec0ff */
[----:B------:R-:W-:Y:S01]  /*f400*/  BSSY B8, `(.L_x_4258) ;  /* 0x0000595000087945 */ /* 0x000fe20003800000 */
[----:B------:R-:W-:Y:S01]  /*f410*/  IMAD.MOV.U32 R23, RZ, RZ, 0x1 ;  /* 0x00000001ff177424 */ /* 0x000fe200078e00ff */
[----:B------:R-:W-:Y:S01]  /*f420*/  LOP3.LUT R3, R2, 0x1f8, RZ, 0xc0, !PT ;  /* 0x000001f802037812 */ /* 0x000fe200078ec0ff */
[----:B------:R-:W-:Y:S01]  /*f430*/  IMAD.MOV.U32 R18, RZ, RZ, RZ ;  /* 0x000000ffff127224 */ /* 0x000fe200078e00ff */
[----:B------:R-:W-:Y:S01]  /*f440*/  SHF.R.U32.HI R5, RZ, 0x3, R4 ;  /* 0x00000003ff057819 */ /* 0x000fe20000011604 */
[----:B------:R-:W-:Y:S01]  /*f450*/  ULOP3.LUT UR36, UR39, 0x2, URZ, 0xfc, !UPT ;  /* 0x0000000227247892 */ /* 0x000fe2000f8efc3f */
[----:B------:R-:W-:Y:S01]  /*f460*/  LOP3.LUT R3, R3, 0x38, R0, 0x78, !PT ;  /* 0x0000003803037812 */ /* 0x000fe200078e7800 */
[----:B------:R-:W-:Y:S01]  /*f470*/  IMAD.SHL.U32 R0, R0, 0x10, RZ ;  /* 0x0000001000007824 */ /* 0x000fe200078e00ff */
[----:B------:R-:W-:Y:S01]  /*f480*/  LOP3.LUT R4, R2, 0x38, RZ, 0xc0, !PT ;  /* 0x0000003802047812 */ /* 0x000fe200078ec0ff */
[----:B------:R-:W-:Y:S01]  /*f490*/  ULDC UR37, c[0x0][0xc] ;  /* 0x0000030000257ab9 */ /* 0x000fe20000000800 */
[----:B------:R-:W-:-:S02]  /*f4a0*/  LOP3.LUT R34, R3, 0x200, R2, 0xf8, !PT ;  /* 0x0000020003227812 */ /* 0x000fc400078ef802 */
[----:B------:R-:W-:Y:S02]  /*f4b0*/  LOP3.LUT R2, R5, 0x70, R0, 0xf8, !PT ;  /* 0x0000007005027812 */ /* 0x000fe400078ef800 */
[C---:B------:R-:W-:Y:S02]  /*f4c0*/  LOP3.LUT R0, R4.reuse, 0x40, RZ, 0xfc, !PT ;  /* 0x0000004004007812 */ /* 0x040fe400078efcff */
[C---:B------:R-:W-:Y:S02]  /*f4d0*/  LOP3.LUT R3, R4.reuse, 0x80, RZ, 0xfc, !PT ;  /* 0x0000008004037812 */ /* 0x040fe400078efcff */
[C---:B------:R-:W-:Y:S01]  /*f4e0*/  LOP3.LUT R2, R4.reuse, 0xc0, RZ, 0xfc, !PT ;  /* 0x000000c004027812 */ /* 0x040fe200078efcff */
[----:B0-----:R-:W-:Y:S01]  /*f4f0*/  ULEA UR4, UR5, UR4, 0x18 ;  /* 0x0000000405047291 */ /* 0x001fe2000f8ec03f */
[C---:B------:R-:W-:Y:S02]  /*f500*/  LOP3.LUT R0, R4.reuse, 0x100, RZ, 0xfc, !PT ;  /* 0x0000010004007812 */ /* 0x040fe400078efcff */
[----:B------:R-:W-:-:S02]  /*f510*/  LOP3.LUT R3, R4, 0x140, RZ, 0xfc, !PT ;  /* 0x0000014004037812 */ /* 0x000fc400078efcff */
[C---:B------:R-:W-:Y:S01]  /*f520*/  LOP3.LUT R2, R4.reuse, 0x180, RZ, 0xfc, !PT ;  /* 0x0000018004027812 */ /* 0x040fe200078efcff */
[----:B------:R-:W-:Y:S01]  /*f530*/  IMAD.U32 R17, RZ, RZ, UR4 ;  /* 0x00000004ff117e24 */ /* 0x000fe2000f8e00ff */
[----:B------:R-:W-:-:S03]  /*f540*/  LOP3.LUT R0, R4, 0x1c0, RZ, 0xfc, !PT ;  /* 0x000001c004007812 */ /* 0x000fc600078efcff */
[----:B--2---:R-:W-:-:S07]  /*f550*/  IMAD R19, R34, 0x2, R17 ;  /* 0x0000000222137824 */ /* 0x004fce00078e0211 */
.L_x_4325:
[----:B------:R-:W0:Y:S02]  /*f560*/  LDC.64 R2, c[0x0][0xd88] ;  /* 0x00036200ff027b82 */ /* 0x000e240000000a00 */
[----:B0-----:R-:W-:-:S05]  /*f570*/  IMAD.WIDE R2, R27, 0x4, R2 ;  /* 0x000000041b027825 */ /* 0x001fca00078e0202 */
        /* <DEDUP_REMOVED lines=9> */
[C---:B------:R-:W-:Y:S01]  /*f610*/  @P0 LEA R2, P1, R35.reuse, UR4, 0x2 ;  /* 0x0000000423020c11 */ /* 0x040fe2000f8210ff */
[C---:B------:R-:W-:Y:S01]  /*f620*/  IMAD.SHL.U32 R22, R35.reuse, 0x4, RZ ;  /* 0x0000000423167824 */ /* 0x040fe200078e00ff */
[C-C-:B------:R-:W-:Y:S01]  /*f630*/  SHF.L.U64.HI R30, R35.reuse, 0x2, R0.reuse ;  /* 0x00000002231e7819 */ /* 0x140fe20000010200 */
[----:B------:R0:W-:Y:S01]  /*f640*/  STL [R1+0x8], R0 ;  /* 0x0000080001007387 */ /* 0x0001e20000100800 */
[----:B------:R-:W-:Y:S01]  /*f650*/  @P0 LEA.HI.X R3, R35, UR5, R0, 0x2, P1 ;  /* 0x0000000523030c11 */ /* 0x000fe200088f1400 */
[----:B------:R-:W-:-:S04]  /*f660*/  ULDC.64 UR4, c[0x0][0xaf8] ;  /* 0x0002be0000047ab9 */ /* 0x000fc80000000a00 */
[----:B-1----:R1:W5:Y:S01]  /*f670*/  @P0 LDG.E R32, desc[UR44][R2.64] ;  /* 0x0000002c02200981 */ /* 0x002362000c1e1900 */
        /* <DEDUP_REMOVED lines=30> */
.L_x_4259:
        /* <DEDUP_REMOVED lines=9> */
.L_x_4260:
[----:B------:R-:W-:Y:S02]  /*f8f0*/  ULDC.64 UR4, c[0x0][0xb00] ;  /* 0x0002c00000047ab9 */ /* 0x000fe40000000a00 */
[----:B------:R-:W-:-:S04]  /*f900*/  ISETP.NE.U32.AND P0, PT, RZ, UR4, PT ;  /* 0x00000004ff007c0c */ /* 0x000fc8000bf05070 */
[----:B------:R-:W-:-:S13]  /*f910*/  ISETP.NE.AND.EX P0, PT, RZ, UR5, PT, P0 ;  /* 0x00000005ff007c0c */ /* 0x000fda000bf05300 */
[----:B------:R-:W-:Y:S05]  /*f920*/  @!P0 BRA `(.L_x_4261) ;  /* 0x0000000000148947 */ /* 0x000fea0003800000 */
[----:B-1----:R-:W1:Y:S02]  /*f930*/  LDC.64 R2, c[0x0][0xb00] ;  /* 0x0002c000ff027b82 */ /* 0x002e640000000a00 */
[----:B-1----:R-:W-:-:S05]  /*f940*/  IMAD.WIDE R2, R28, 0x4, R2 ;  /* 0x000000041c027825 */ /* 0x002fca00078e0202 */
[----:B------:R-:W3:Y:S04]  /*f950*/  LDG.E R29, desc[UR44][R2.64] ;  /* 0x0000002c021d7981 */ /* 0x000ee8000c1e1900 */
[----:B0-2---:R-:W3:Y:S02]  /*f960*/  LDG.E R0, desc[UR44][R2.64+0x4] ;  /* 0x0000042c02007981 */ /* 0x005ee4000c1e1900 */
[----:B---3--:R-:W-:-:S07]  /*f970*/  IMAD.IADD R29, R0, 0x1, -R29 ;  /* 0x00000001001d7824 */ /* 0x008fce00078e0a1d */
.L_x_4261:
[----:B-----5:R-:W-:Y:S01]  /*f980*/  IMAD.IADD R29, R29, 0x1, -R32 ;  /* 0x000000011d1d7824 */ /* 0x020fe200078e0a20 */
[C---:B012---:R-:W-:Y:S01]  /*f990*/  LOP3.LUT R0, R26.reuse, 0xff000000, RZ, 0xc0, !PT ;  /* 0xff0000001a007812 */ /* 0x047fe200078ec0ff */
[----:B------:R-:W-:Y:S01]  /*f9a0*/  BSSY B0, `(.L_x_4262) ;  /* 0x0000028000007945 */ /* 0x000fe20003800000 */
[----:B------:R-:W-:Y:S01]  /*f9b0*/  LOP3.LUT R4, R26, 0xff0000, RZ, 0xc0, !PT ;  /* 0x00ff00001a047812 */ /* 0x000fe200078ec0ff */
[----:B------:R-:W-:Y:S01]  /*f9c0*/  IMAD.MOV.U32 R2, RZ, RZ, RZ ;  /* 0x000000ffff027224 */ /* 0x000fe200078e00ff */
[C---:B------:R-:W-:Y:S02]  /*f9d0*/  ISETP.GE.AND P0, PT, R29.reuse, 0x1, PT ;  /* 0x000000011d00780c */ /* 0x040fe40003f06270 */
[----:B------:R-:W-:Y:S01]  /*f9e0*/  SHF.R.U32.HI R3, RZ, 0x8, R0 ;  /* 0x00000008ff037819 */ /* 0x000fe20000011600 */
[----:B------:R-:W-:-:S03]  /*f9f0*/  VIADD R0, R29, 0x3f ;  /* 0x0000003f1d007836 */ /* 0x000fc60000000000 */
[----:B------:R-:W-:Y:S02]  /*fa00*/  LEA.HI R4, R4, R3, RZ, 0x10 ;  /* 0x0000000304047211 */ /* 0x000fe400078f80ff */
[----:B------:R-:W-:-:S04]  /*fa10*/  SHF.R.S32.HI R3, RZ, 0x1f, R0 ;  /* 0x0000001fff037819 */ /* 0x000fc80000011400 */
[----:B------:R-:W-:-:S04]  /*fa20*/  LEA.HI R0, R3, R0, RZ, 0x6 ;  /* 0x0000000003007211 */ /* 0x000fc800078f30ff */
        /* <DEDUP_REMOVED lines=31> */
.L_x_4263:
[----:B------:R-:W-:Y:S05]  /*fc20*/  BSYNC B0 ;  /* 0x0000000000007941 */ /* 0x000fea0003800000 */
.L_x_4262:
        /* <DEDUP_REMOVED lines=24> */
.L_x_4265:
        /* <DEDUP_REMOVED lines=20> */
.L_x_4268:
[----:B------:R-:W-:Y:S05]  /*fef0*/  BSYNC B6 ;  /* 0x0000000000067941 */ /* 0x000fea0003800000 */
.L_x_4267:
        /* <DEDUP_REMOVED lines=20> */
.L_x_4271:
        /* <DEDUP_REMOVED lines=15> */
.L_x_4270:
[----:B------:R-:W-:Y:S05]  /*10130*/  BSYNC B6 ;  /* 0x0000000000067941 */ /* 0x000fea0003800000 */
.L_x_4269:
[----:B------:R-:W2:Y:S01]  /*10140*/  LDL R33, [R1+0x14] ;  /* 0x0000140001217983 */ /* 0x000ea20000100800 */
[----:B------:R-:W-:Y:S01]  /*10150*/  ULDC.64 UR4, c[0x0][0xaf0] ;  /* 0x0002bc0000047ab9 */ /* 0x000fe20000000a00 */
[----:B------:R-:W0:Y:S01]  /*10160*/  LDC R20, c[0x0][0x430] ;  /* 0x00010c00ff147b82 */ /* 0x000e220000000800 */
[----:B------:R-:W-:Y:S01]  /*10170*/  ISETP.NE.U32.AND P0, PT, RZ, UR4, PT ;  /* 0x00000004ff007c0c */ /* 0x000fe2000bf05070 */
[----:B------:R-:W1:Y:S03]  /*10180*/  S2R R4, SR_TID.X ;  /* 0x0000000000047919 */ /* 0x000e660000002100 */
[----:B------:R-:W-:Y:S01]  /*10190*/  ISETP.NE.AND.EX P0, PT, RZ, UR5, PT, P0 ;  /* 0x00000005ff007c0c */ /* 0x000fe2000bf05300 */
[----:B------:R-:W3:-:S12]  /*101a0*/  S2R R0, SR_TID.X ;  /* 0x0000000000007919 */ /* 0x000ed80000002100 */
[----:B------:R-:W-:Y:S01]  /*101b0*/  @P0 IADD3 R2, P1, R22, UR4, RZ ;  /* 0x0000000416020c10 */ /* 0x000fe2000ff3e0ff */
[----:B------:R-:W-:-:S03]  /*101c0*/  ULDC UR4, c[0x0][0x320] ;  /* 0x0000c80000047ab9 */ /* 0x000fc60000000800 */
[----:B------:R-:W-:Y:S01]  /*101d0*/  @P0 IADD3.X R3, R30, UR5, RZ, P1, !PT ;  /* 0x000000051e030c10 */ /* 0x000fe20008ffe4ff */
[----:B------:R-:W4:Y:S04]  /*101e0*/  S2R R21, SR_TID.X ;  /* 0x0000000000157919 */ /* 0x000f280000002100 */
[----:B------:R0:W5:Y:S01]  /*101f0*/  @P0 LDG.E R28, desc[UR44][R2.64] ;  /* 0x0000002c021c0981 */ /* 0x000162000c1e1900 */
[----:B------:R-:W-:Y:S01]  /*10200*/  LOP3.LUT R16, R16, 0xfffffdff, RZ, 0xc0, !PT ;  /* 0xfffffdff10107812 */ /* 0x000fe200078ec0ff */
[----:B------:R-:W-:Y:S01]  /*10210*/  UMOV UR5, 0xffffffff ;  /* 0xffffffff00057882 */ /* 0x000fe20000000000 */
[----:B-1----:R-:W-:Y:S02]  /*10220*/  IMAD.SHL.U32 R4, R4, 0x8, RZ ;  /* 0x0000000804047824 */ /* 0x002fe400078e00ff */
[----:B---3--:R-:W-:-:S03]  /*10230*/  IMAD.SHL.U32 R0, R0, 0x8, RZ ;  /* 0x0000000800007824 */ /* 0x008fc600078e00ff */
[----:B------:R-:W-:-:S04]  /*10240*/  LOP3.LUT R4, R4, 0x38, RZ, 0xc0, !PT ;  /* 0x0000003804047812 */ /* 0x000fc800078ec0ff */
[C---:B------:R-:W-:Y:S02]  /*10250*/  LOP3.LUT R5, R4.reuse, 0x40, RZ, 0xfc, !PT ;  /* 0x0000004004057812 */ /* 0x040fe400078efcff */
[----:B------:R-:W-:Y:S02]  /*10260*/  LOP3.LUT R4, R4, 0x180, RZ, 0xfc, !PT ;  /* 0x0000018004047812 */ /* 0x000fe400078efcff */
[----:B------:R-:W-:Y:S02]  /*10270*/  ISETP.GE.AND P0, PT, R5, UR4, PT ;  /* 0x0000000405007c0c */ /* 0x000fe4000bf06270 */
[----:B------:R-:W-:Y:S02]  /*10280*/  LOP3.LUT R0, R0, 0x38, RZ, 0xc0, !PT ;  /* 0x0000003800007812 */ /* 0x000fe400078ec0ff */
[----:B------:R-:W-:Y:S02]  /*10290*/  ISETP.GE.AND P1, PT, R4, UR4, PT ;  /* 0x0000000404007c0c */ /* 0x000fe4000bf26270 */
[----:B------:R-:W-:-:S02]  /*102a0*/  LOP3.LUT R4, R0, 0x1c0, RZ, 0xfc, !PT ;  /* 0x000001c000047812 */ /* 0x000fc400078efcff */
[----:B------:R-:W-:Y:S01]  /*102b0*/  LOP3.LUT R0, R0, 0x80, RZ, 0xfc, !PT ;  /* 0x0000008000007812 */ /* 0x000fe200078efcff */
[----:B----4-:R-:W-:Y:S01]  /*102c0*/  IMAD.SHL.U32 R21, R21, 0x8, RZ ;  /* 0x0000000815157824 */ /* 0x010fe200078e00ff */
[----:B------:R-:W-:Y:S02]  /*102d0*/  SEL R8, RZ, 0x40, P1 ;  /* 0x00000040ff087807 */ /* 0x000fe40000800000 */
[----:B------:R-:W-:Y:S02]  /*102e0*/  ISETP.GE.AND P5, PT, R0, UR4, PT ;  /* 0x0000000400007c0c */ /* 0x000fe4000bfa6270 */
[----:B------:R-:W-:Y:S01]  /*102f0*/  @P0 LOP3.LUT R16, R16, 0x200, RZ, 0xfc, !PT ;  /* 0x0000020010100812 */ /* 0x000fe200078efcff */
[----:B------:R-:W1:Y:S01]  /*10300*/  S2R R0, SR_TID.X ;  /* 0x0000000000007919 */ /* 0x000e620000002100 */
[----:B------:R-:W-:Y:S02]  /*10310*/  ISETP.GE.AND P0, PT, R4, UR4, PT ;  /* 0x0000000404007c0c */ /* 0x000fe4000bf06270 */
[----:B------:R-:W-:Y:S01]  /*10320*/  LOP3.LUT R21, R21, 0x38, RZ, 0xc0, !PT ;  /* 0x0000003815157812 */ /* 0x000fe200078ec0ff */
[----:B------:R-:W3:Y:S01]  /*10330*/  S2R R4, SR_TID.X ;  /* 0x0000000000047919 */ /* 0x000ee20000002100 */
        /* <DEDUP_REMOVED lines=8> */
[----:B-1----:R-:W-:-:S03]  /*103c0*/  IMAD.SHL.U32 R0, R0, 0x8, RZ ;  /* 0x0000000800007824 */ /* 0x002fc600078e00ff */
[----:B------:R-:W-:Y:S01]  /*103d0*/  LOP3.LUT R16, R16, 0xffffffef, RZ, 0xc0, !PT ;  /* 0xffffffef10107812 */ /* 0x000fe200078ec0ff */
[----:B---3--:R-:W-:Y:S01]  /*103e0*/  IMAD.SHL.U32 R4, R4, 0x8, RZ ;  /* 0x0000000804047824 */ /* 0x008fe200078e00ff */
[----:B------:R-:W-:-:S04]  /*103f0*/  LOP3.LUT R0, R0, 0x38, RZ, 0xc0, !PT ;  /* 0x0000003800007812 */ /* 0x000fc800078ec0ff */
[----:B------:R-:W-:Y:S02]  /*10400*/  LOP3.LUT R4, R4, 0x38, RZ, 0xc0, !PT ;  /* 0x0000003804047812 */ /* 0x000fe400078ec0ff */
[----:B------:R-:W-:Y:S02]  /*10410*/  LOP3.LUT R0, R0, 0x100, RZ, 0xfc, !PT ;  /* 0x0000010000007812 */ /* 0x000fe400078efcff */
[----:B------:R-:W-:Y:S02]  /*10420*/  LOP3.LUT R4, R4, 0xc0, RZ, 0xfc, !PT ;  /* 0x000000c004047812 */ /* 0x000fe400078efcff */
[----:B------:R-:W-:Y:S02]  /*10430*/  ISETP.GE.AND P3, PT, R0, UR4, PT ;  /* 0x0000000400007c0c */ /* 0x000fe4000bf66270 */
[----:B------:R-:W-:-:S13]  /*10440*/  ISETP.GE.AND P4, PT, R4, UR4, PT ;  /* 0x0000000404007c0c */ /* 0x000fda000bf86270 */
[----:B------:R-:W-:-:S04]  /*10450*/  @P4 LOP3.LUT R16, R16, 0x10, RZ, 0xfc, !PT ;  /* 0x0000001010104812 */ /* 0x000fc800078efcff */
[----:B------:R-:W-:-:S04]  /*10460*/  LOP3.LUT R16, R16, 0xfffffffb, RZ, 0xc0, !PT ;  /* 0xfffffffb10107812 */ /* 0x000fc800078ec0ff */
[----:B------:R-:W-:-:S04]  /*10470*/  LOP3.LUT R16, R16, 0xfffffff7, RZ, 0xc0, !PT ;  /* 0xfffffff710107812 */ /* 0x000fc800078ec0ff */
[----:B------:R-:W-:-:S04]  /*10480*/  @P3 LOP3.LUT R16, R16, 0x8, RZ, 0xfc, !PT ;  /* 0x0000000810103812 */ /* 0x000fc800078efcff */
[----:B------:R-:W-:Y:S02]  /*10490*/  @P2 LOP3.LUT R16, R16, 0x4, RZ, 0xfc, !PT ;  /* 0x0000000410102812 */ /* 0x000fe400078efcff */
[----:B--2---:R-:W-:Y:S01]  /*104a0*/  LEA R0, R33, 0xffffffc0, 0x6 ;  /* 0xffffffc021007811 */ /* 0x004fe200078e30ff */
[----:B0-----:R-:W-:Y:S06]  /*104b0*/  BRA.DIV UR5, `(.L_x_4272) ;  /* 0x0000004e05987947 */ /* 0x001fec000b800000 */
.L_x_4343:
[----:B------:R-:W0:Y:S01]  /*104c0*/  S2R R2, SR_TID.X ;  /* 0x0000000000027919 */ /* 0x000e220000002100 */
[----:B------:R-:W-:Y:S01]  /*104d0*/  ISETP.NE.AND P1, PT, R20, 0x1, PT ;  /* 0x000000011400780c */ /* 0x000fe20003f25270 */
[----:B------:R-:W-:Y:S01]  /*104e0*/  IMAD.MOV.U32 R37, RZ, RZ, RZ ;  /* 0x000000ffff257224 */ /* 0x000fe200078e00ff */
[----:B-----5:R-:W-:Y:S01]  /*104f0*/  SHF.R.S32.HI R33, RZ, 0x1f, R28 ;  /* 0x0000001fff217819 */ /* 0x020fe2000001141c */
[----:B------:R-:W1:Y:S01]  /*10500*/  S2R R10, SR_TID.X ;  /* 0x00000000000a7919 */ /* 0x000e620000002100 */
[C---:B------:R-:W-:Y:S02]  /*10510*/  LOP3.LUT P6, RZ, R16.reuse, 0x400, RZ, 0xc0, !PT ;  /* 0x0000040010ff7812 */ /* 0x040fe400078cc0ff */
[----:B------:R-:W-:-:S07]  /*10520*/  LOP3.LUT R16, R16, 0xffffdfff, RZ, 0xc0, !PT ;  /* 0xffffdfff10107812 */ /* 0x000fce00078ec0ff */
[----:B------:R-:W2:Y:S01]  /*10530*/  @P1 LDC R3, c[0x0][0x434] ;  /* 0x00010d00ff031b82 */ /* 0x000ea20000000800 */
[----:B------:R-:W-:Y:S02]  /*10540*/  @P1 LOP3.LUT R16, R16, 0x2000, RZ, 0xfc, !PT ;  /* 0x0000200010101812 */ /* 0x000fe400078efcff */
[----:B0-----:R-:W-:Y:S01]  /*10550*/  LOP3.LUT R2, R2, 0x7f, RZ, 0xc0, !PT ;  /* 0x0000007f02027812 */ /* 0x001fe200078ec0ff */
[----:B-1----:R-:W-:-:S03]  /*10560*/  IMAD.SHL.U32 R10, R10, 0x10, RZ ;  /* 0x000000100a0a7824 */ /* 0x002fc600078e00ff */
[----:B------:R-:W-:-:S04]  /*10570*/  SHF.R.U32.HI R2, RZ, 0x3, R2 ;  /* 0x00000003ff027819 */ /* 0x000fc80000011602 */
[----:B------:R-:W-:Y:S02]  /*10580*/  LOP3.LUT R10, R2, 0x70, R10, 0xf8, !PT ;  /* 0x00000070020a7812 */ /* 0x000fe400078ef80a */
[----:B------:R-:W0:Y:S03]  /*10590*/  @P1 LDC R2, c[0x0][0x438] ;  /* 0x00010e00ff021b82 */ /* 0x000e260000000800 */
[----:B------:R-:W-:-:S05]  /*105a0*/  IMAD.IADD R6, R10, 0x1, R0 ;  /* 0x000000010a067824 */ /* 0x000fca00078e0200 */
[C---:B------:R-:W-:Y:S01]  /*105b0*/  ISETP.GE.AND P0, PT, R6.reuse, R29, PT ;  /* 0x0000001d0600720c */ /* 0x040fe20003f06270 */
[----:B------:R-:W-:-:S03]  /*105c0*/  IMAD.IADD R6, R6, 0x1, R32 ;  /* 0x0000000106067824 */ /* 0x000fc600078e0220 */
[----:B------:R-:W-:Y:S01]  /*105d0*/  ISETP.GT.U32.OR P0, PT, R10, 0x3f, P0 ;  /* 0x0000003f0a00780c */ /* 0x000fe20000704470 */
[----:B--2---:R-:W-:-:S04]  /*105e0*/  @P1 IMAD.HI.U32 R3, R6, R3, RZ ;  /* 0x0000000306031227 */ /* 0x004fc800078e00ff */
[----:B------:R-:W-:Y:S01]  /*105f0*/  IMAD.MOV.U32 R7, RZ, RZ, R6 ;  /* 0x000000ffff077224 */ /* 0x000fe200078e0006 */
[----:B0-----:R-:W-:-:S07]  /*10600*/  @P1 SHF.R.U32.HI R7, RZ, R2, R3 ;  /* 0x00000002ff071219 */ /* 0x001fce0000011603 */
        /* <DEDUP_REMOVED lines=28> */
[----:B------:R-:W-:Y:S02]  /*107d0*/  ISETP.NE.AND P0, PT, R3, 0x3, PT ;  /* 0x000000030300780c */ /* 0x000fe40003f05270 */
[----:B------:R-:W-:Y:S01]  /*107e0*/  LOP3.LUT R30, R8, R30, RZ, 0xfc, !PT ;  /* 0x0000001e081e7212 */ /* 0x000fe200078efcff */
[----:B------:R-:W-:Y:S01]  /*107f0*/  IMAD R2, R20, R2, R6 ;  /* 0x0000000214027224 */ /* 0x000fe200078e0206 */
[----:B------:R0:W-:Y:S04]  /*10800*/  STL [R1+0x24], R8 ;  /* 0x0000240801007387 */ /* 0x0001e80000100800 */
[----:B------:R0:W-:Y:S05]  /*10810*/  STL [R1], R2 ;  /* 0x0000000201007387 */ /* 0x0001ea0000100800 */
[----:B------:R-:W-:-:S04]  /*10820*/  @P0 LOP3.LUT R16, R16, 0x1000, RZ, 0xfc, !PT ;  /* 0x0000100010100812 */ /* 0x000fc800078efcff */
[----:B------:R-:W-:-:S04]  /*10830*/  LOP3.LUT R16, R16, 0xfffffffe, RZ, 0xc0, !PT ;  /* 0xfffffffe10107812 */ /* 0x000fc800078ec0ff */
[----:B------:R-:W-:Y:S01]  /*10840*/  @P1 LOP3.LUT R16, R16, 0x1, RZ, 0xfc, !PT ;  /* 0x0000000110101812 */ /* 0x000fe200078efcff */
[----:B0-----:R-:W-:Y:S06]  /*10850*/  @!P0 BRA `(.L_x_4273) ;  /* 0x0000000000048947 */ /* 0x001fec0003800000 */
[----:B------:R-:W-:Y:S01]  /*10860*/  BPT.TRAP 0x1 ;  /* 0x000000040000795c */ /* 0x000fe20000300000 */
.L_x_4273:
        /* <DEDUP_REMOVED lines=9> */
.L_x_4344:
[----:B------:R-:W-:Y:S05]  /*10900*/  BSYNC B0 ;  /* 0x0000000000007941 */ /* 0x000fea0003800000 */
.L_x_4274:
[----:B------:R-:W0:Y:S01]  /*10910*/  LDL R2, [R1] ;  /* 0x0000000001027983 */ /* 0x000e220000100800 */
[----:B------:R-:W-:Y:S01]  /*10920*/  ULDC.64 UR4, c[0x0][0x300] ;  /* 0x0000c00000047ab9 */ /* 0x000fe20000000a00 */
[----:B-----5:R-:W-:Y:S01]  /*10930*/  SHF.R.S32.HI R4, RZ, 0x1f, R37 ;  /* 0x0000001fff047819 */ /* 0x020fe20000011425 */
[----:B------:R-:W-:Y:S01]  /*10940*/  ULDC.64 UR6, c[0x0][0x2e8] ;  /* 0x0000ba0000067ab9 */ /* 0x000fe20000000a00 */
[----:B------:R-:W1:Y:S01]  /*10950*/  S2R R7, SR_TID.X ;  /* 0x0000000000077919 */ /* 0x000e620000002100 */
[----:B------:R-:W-:Y:S01]  /*10960*/  LOP3.LUT R16, R16, 0xfffffffd, RZ, 0xc0, !PT ;  /* 0xfffffffd10107812 */ /* 0x000fe200078ec0ff */
[----:B-1----:R-:W-:-:S05]  /*10970*/  IMAD.SHL.U32 R7, R7, 0x8, RZ ;  /* 0x0000000807077824 */ /* 0x002fca00078e00ff */
[----:B------:R-:W-:Y:S02]  /*10980*/  LOP3.LUT R7, R7, 0x38, RZ, 0xc0, !PT ;  /* 0x0000003807077812 */ /* 0x000fe400078ec0ff */
[----:B0-----:R-:W-:-:S05]  /*10990*/  SHF.R.S32.HI R0, RZ, 0x1f, R2 ;  /* 0x0000001fff007819 */ /* 0x001fca0000011402 */
[----:B------:R0:W-:Y:S04]  /*109a0*/  STL [R1+0x18], R0 ;  /* 0x0000180001007387 */ /* 0x0001e80000100800 */
[----:B------:R1:W-:Y:S01]  /*109b0*/  STL [R1+0x1c], R4 ;  /* 0x00001c0401007387 */ /* 0x0003e20000100800 */
[----:B0-----:R-:W-:-:S04]  /*109c0*/  IMAD R0, R0, UR4, RZ ;  /* 0x0000000400007c24 */ /* 0x001fc8000f8e02ff */
[C---:B------:R-:W-:Y:S02]  /*109d0*/  IMAD R0, R2.reuse, UR5, R0 ;  /* 0x0000000502007c24 */ /* 0x040fe4000f8e0200 */
[----:B------:R-:W-:Y:S01]  /*109e0*/  IMAD.WIDE.U32 R2, R2, UR4, RZ ;  /* 0x0000000402027c25 */ /* 0x000fe2000f8e00ff */
[----:B------:R-:W-:-:S03]  /*109f0*/  ULDC.64 UR4, c[0x0][0x310] ;  /* 0x0000c40000047ab9 */ /* 0x000fc60000000a00 */
[----:B------:R-:W-:Y:S02]  /*10a00*/  IMAD.IADD R3, R3, 0x1, R0 ;  /* 0x0000000103037824 */ /* 0x000fe400078e0200 */
[----:B------:R-:W-:Y:S02]  /*10a10*/  IMAD R0, R4, UR4, RZ ;  /* 0x0000000404007c24 */ /* 0x000fe4000f8e02ff */
[----:B------:R-:W-:-:S04]  /*10a20*/  IMAD.WIDE.U32 R2, R37, UR4, R2 ;  /* 0x0000000425027c25 */ /* 0x000fc8000f8e0002 */
[----:B------:R-:W-:Y:S01]  /*10a30*/  IMAD R0, R37, UR5, R0 ;  /* 0x0000000525007c24 */ /* 0x000fe2000f8e0200 */
[----:B------:R-:W-:Y:S01]  /*10a40*/  ULDC.64 UR4, c[0x0][0x308] ;  /* 0x0000c20000047ab9 */ /* 0x000fe20000000a00 */
[----:B-1----:R-:W-:Y:S02]  /*10a50*/  IMAD R4, R18, 0x1000, R34 ;  /* 0x0000100012047824 */ /* 0x002fe400078e0222 */
[----:B------:R-:W-:Y:S02]  /*10a60*/  IMAD.IADD R3, R3, 0x1, R0 ;  /* 0x0000000103037824 */ /* 0x000fe400078e0200 */
        /* <DEDUP_REMOVED lines=42> */
.L_x_4354:
        /* <DEDUP_REMOVED lines=10> */
.L_x_4277:
        /* <DEDUP_REMOVED lines=11> */
.L_x_4278:
[----:B------:R1:W5:Y:S01]  /*10e60*/  LDL.LU R0, [R1+0x8] ;  /* 0x0000080001007983 */ /* 0x0003620000300800 */
[----:B------:R-:W-:Y:S01]  /*10e70*/  LOP3.LUT P0, RZ, R16, 0x40, RZ, 0xc0, !PT ;  /* 0x0000004010ff7812 */ /* 0x000fe2000780c0ff */
[----:B------:R1:W-:-:S12]  /*10e80*/  SYNCS.ARRIVE.TRANS64.A1T0 RZ, [R22+URZ+0x38830], RZ ;  /* 0x038830ff16ff79a7 */ /* 0x0003d8000810003f */
[----:B------:R-:W-:Y:S05]  /*10e90*/  WARPSYNC.ALL ;  /* 0x0000000000007948 */ /* 0x000fea0003800000 */
[----:B0-----:R-:W-:Y:S01]  /*10ea0*/  SEL R2, R35, RZ, !P0 ;  /* 0x000000ff23027207 */ /* 0x001fe20004000000 */
[----:B------:R-:W-:Y:S04]  /*10eb0*/  BSSY B6, `(.L_x_4279) ;  /* 0x000001a000067945 */ /* 0x000fe80003800000 */
[----:B------:R0:W-:Y:S01]  /*10ec0*/  STL [R1+0x4], R2 ;  /* 0x0000040201007387 */ /* 0x0001e20000100800 */
[----:B------:R-:W-:Y:S01]  /*10ed0*/  BAR.SYNC.DEFER_BLOCKING 0x8, 0x100 ;  /* 0x0204000000007b1d */ /* 0x000fe20000010000 */
[----:B-----5:R-:W-:Y:S01]  /*10ee0*/  SEL R35, R0, RZ, !P0 ;  /* 0x000000ff00237207 */ /* 0x020fe20004000000 */
[----:B------:R-:W-:-:S04]  /*10ef0*/  VIADD R0, R17, 0x20400 ;  /* 0x0002040011007836 */ /* 0x000fc80000000000 */
[----:B------:R0:W-:Y:S01]  /*10f00*/  STL [R1+0x10], R35 ;  /* 0x0000102301007387 */ /* 0x0001e20000100800 */
[----:B------:R-:W-:Y:S02]  /*10f10*/  LOP3.LUT P0, RZ, R0, 0x3ff, RZ, 0xc0, !PT ;  /* 0x000003ff00ff7812 */ /* 0x000fe4000780c0ff */
[----:B------:R-:W-:-:S05]  /*10f20*/  SHF.R.S32.HI R0, RZ, 0x1f, R36 ;  /* 0x0000001fff007819 */ /* 0x000fca0000011424 */
[----:B------:R0:W-:Y:S06]  /*10f30*/  STL [R1+0x8], R0 ;  /* 0x0000080001007387 */ /* 0x0001ec0000100800 */
[----:B------:R-:W-:Y:S05]  /*10f40*/  @!P0 BRA `(.L_x_4280) ;  /* 0x0000000000408947 */ /* 0x000fea0003800000 */
[----:B0-----:R-:W-:Y:S01]  /*10f50*/  MOV R2, 0x0 ;  /* 0x0000000000027802 */ /* 0x001fe20000000f00 */
        /* <DEDUP_REMOVED lines=15> */
.L_x_4280:
[----:B------:R-:W-:Y:S05]  /*11050*/  BSYNC B6 ;  /* 0x0000000000067941 */ /* 0x000fea0003800000 */
.L_x_4279:
[----:B------:R-:W2:Y:S01]  /*11060*/  LDL R4, [R1+0x8] ;  /* 0x0000080001047983 */ /* 0x000ea20000100800 */
[----:B------:R-:W3:Y:S01]  /*11070*/  LDC R10, c[0x0][0x448] ;  /* 0x00011200ff0a7b82 */ /* 0x000ee20000000800 */
[----:B------:R-:W-:Y:S01]  /*11080*/  IMAD.MOV.U32 R21, RZ, RZ, R35 ;  /* 0x000000ffff157224 */ /* 0x000fe200078e0023 */
[----:B------:R-:W-:Y:S01]  /*11090*/  ULDC.64 UR4, c[0x0][0x298] ;  /* 0x0000a60000047ab9 */ /* 0x000fe20000000a00 */
[----:B------:R-:W4:Y:S04]  /*110a0*/  LDL R20, [R1+0x4] ;  /* 0x0000040001147983 */ /* 0x000f280000100800 */
[----:B------:R1:W5:Y:S01]  /*110b0*/  LDL R9, [R1+0xc] ;  /* 0x00000c0001097983 */ /* 0x0003620000100800 */
[----:B0-----:R-:W0:Y:S01]  /*110c0*/  S2R R2, SR_TID.X ;  /* 0x0000000000027919 */ /* 0x001e220000002100 */
[----:B------:R-:W1:Y:S01]  /*110d0*/  S2R R35, SR_TID.X ;  /* 0x0000000000237919 */ /* 0x000e620000002100 */
[----:B---3--:R-:W-:-:S13]  /*110e0*/  ISETP.NE.AND P0, PT, R10, 0x1, PT ;  /* 0x000000010a00780c */ /* 0x008fda0003f05270 */
[----:B------:R-:W3:Y:S01]  /*110f0*/  @P0 LDC R3, c[0x0][0x44c] ;  /* 0x00011300ff030b82 */ /* 0x000ee20000000800 */
[----:B0-----:R-:W-:-:S04]  /*11100*/  LOP3.LUT R2, R2, 0x7f, RZ, 0xc0, !PT ;  /* 0x0000007f02027812 */ /* 0x001fc800078ec0ff */
[----:B------:R-:W-:Y:S01]  /*11110*/  SHF.R.U32.HI R2, RZ, 0x3, R2 ;  /* 0x00000003ff027819 */ /* 0x000fe20000011602 */
[----:B-1----:R-:W-:-:S05]  /*11120*/  IMAD.SHL.U32 R35, R35, 0x10, RZ ;  /* 0x0000001023237824 */ /* 0x002fca00078e00ff */
[----:B------:R-:W-:Y:S02]  /*11130*/  LOP3.LUT R35, R2, 0x70, R35, 0xf8, !PT ;  /* 0x0000007002237812 */ /* 0x000fe400078ef823 */
[----:B------:R-:W0:Y:S03]  /*11140*/  @P0 LDC R2, c[0x0][0x450] ;  /* 0x00011400ff020b82 */ /* 0x000e260000000800 */
[----:B------:R-:W-:-:S04]  /*11150*/  IMAD R35, R25, 0x40, R35 ;  /* 0x0000004019237824 */ /* 0x000fc800078e0223 */
[----:B---3--:R-:W-:-:S04]  /*11160*/  @P0 IMAD.HI.U32 R3, R35, R3, RZ ;  /* 0x0000000323030227 */ /* 0x008fc800078e00ff */
[----:B------:R-:W-:Y:S01]  /*11170*/  IMAD.MOV.U32 R0, RZ, RZ, R35 ;  /* 0x000000ffff007224 */ /* 0x000fe200078e0023 */
[----:B0-----:R-:W-:Y:S01]  /*11180*/  @P0 SHF.R.U32.HI R0, RZ, R2, R3 ;  /* 0x00000002ff000219 */ /* 0x001fe20000011603 */
[----:B------:R-:W-:Y:S01]  /*11190*/  IMAD.WIDE.U32 R2, R36, UR4, RZ ;  /* 0x0000000424027c25 */ /* 0x000fe2000f8e00ff */
[----:B------:R-:W0:Y:S01]  /*111a0*/  S2R R7, SR_TID.X ;  /* 0x0000000000077919 */ /* 0x000e220000002100 */
[----:B------:R-:W-:-:S04]  /*111b0*/  LOP3.LUT R16, R16, 0xfffff7ff, RZ, 0xc0, !PT ;  /* 0xfffff7ff10107812 */ /* 0x000fc800078ec0ff */
[----:B------:R-:W-:Y:S01]  /*111c0*/  @P0 LOP3.LUT R16, R16, 0x800, RZ, 0xfc, !PT ;  /* 0x0000080010100812 */ /* 0x000fe200078efcff */
[----:B0-----:R-:W-:-:S05]  /*111d0*/  IMAD.SHL.U32 R7, R7, 0x8, RZ ;  /* 0x0000000807077824 */ /* 0x001fca00078e00ff */
[----:B------:R-:W-:Y:S01]  /*111e0*/  LOP3.LUT R7, R7, 0x38, RZ, 0xc0, !PT ;  /* 0x0000003807077812 */ /* 0x000fe200078ec0ff */
[----:B--2---:R-:W-:-:S04]  /*111f0*/  IMAD R4, R4, UR4, RZ ;  /* 0x0000000404047c24 */ /* 0x004fc8000f8e02ff */
[----:B------:R-:W-:Y:S01]  /*11200*/  IMAD R4, R36, UR5, R4 ;  /* 0x0000000524047c24 */ /* 0x000fe2000f8e0204 */
[----:B------:R-:W-:-:S03]  /*11210*/  ULDC.64 UR4, c[0x0][0x2d8] ;  /* 0x0000b60000047ab9 */ /* 0x000fc60000000a00 */
[----:B------:R-:W-:Y:S02]  /*11220*/  IMAD.IADD R3, R3, 0x1, R4 ;  /* 0x0000000103037824 */ /* 0x000fe400078e0204 */
[----:B------:R-:W-:-:S04]  /*11230*/  IMAD.WIDE.U32 R2, R26, UR4, R2 ;  /* 0x000000041a027c25 */ /* 0x000fc8000f8e0002 */
[----:B------:R-:W-:Y:S01]  /*11240*/  IMAD R3, R26, UR5, R3 ;  /* 0x000000051a037c24 */ /* 0x000fe2000f8e0203 */
[----:B------:R-:W-:Y:S02]  /*11250*/  ULDC.64 UR4, c[0x0][0x2e0] ;  /* 0x0000b80000047ab9 */ /* 0x000fe40000000a00 */
[----:B------:R-:W-:Y:S02]  /*11260*/  IMAD R4, R21, UR4, RZ ;  /* 0x0000000415047c24 */ /* 0x000fe4000f8e02ff */
[----:B----4-:R-:W-:-:S04]  /*11270*/  IMAD.WIDE.U32 R2, R20, UR4, R2 ;  /* 0x0000000414027c25 */ /* 0x010fc8000f8e0002 */
[----:B------:R-:W-:Y:S01]  /*11280*/  IMAD R4, R20, UR5, R4 ;  /* 0x0000000514047c24 */ /* 0x000fe2000f8e0204 */
[----:B------:R-:W-:-:S03]  /*11290*/  ULDC.64 UR4, c[0x0][0x2d0] ;  /* 0x0000b40000047ab9 */ /* 0x000fc60000000a00 */
[----:B------:R-:W-:Y:S01]  /*112a0*/  IMAD.IADD R3, R3, 0x1, R4 ;  /* 0x0000000103037824 */ /* 0x000fe200078e0204 */
[----:B------:R-:W-:Y:S01]  /*112b0*/  SHF.R.S32.HI R4, RZ, 0x1f, R0 ;  /* 0x0000001fff047819 */ /* 0x000fe20000011400 */
[----:B------:R-:W0:Y:S04]  /*112c0*/  S2R R20, SR_TID.X ;  /* 0x0000000000147919 */ /* 0x000e280000002100 */
[----:B------:R-:W-:Y:S02]  /*112d0*/  IMAD R4, R4, UR4, RZ ;  /* 0x0000000404047c24 */ /* 0x000fe4000f8e02ff */
[----:B------:R-:W-:-:S04]  /*112e0*/  IMAD.WIDE.U32 R2, R0, UR4, R2 ;  /* 0x0000000400027c25 */ /* 0x000fc8000f8e0002 */
[----:B------:R-:W-:Y:S01]  /*112f0*/  IMAD R4, R0, UR5, R4 ;  /* 0x0000000500047c24 */ /* 0x000fe2000f8e0204 */
[----:B------:R-:W-:Y:S01]  /*11300*/  ULDC.64 UR4, c[0x0][0x2c8] ;  /* 0x0000b20000047ab9 */ /* 0x000fe20000000a00 */
[----:B------:R-:W-:-:S04]  /*11310*/  IMAD.MOV R0, RZ, RZ, -R0 ;  /* 0x000000ffff007224 */ /* 0x000fc800078e0a00 */
[----:B------:R-:W-:Y:S02]  /*11320*/  IMAD R0, R10, R0, R35 ;  /* 0x000000000a007224 */ /* 0x000fe400078e0223 */
[----:B------:R-:W-:-:S03]  /*11330*/  IMAD.IADD R3, R3, 0x1, R4 ;  /* 0x0000000103037824 */ /* 0x000fc600078e0204 */
[----:B------:R-:W-:Y:S01]  /*11340*/  SHF.R.S32.HI R4, RZ, 0x1f, R0 ;  /* 0x0000001fff047819 */ /* 0x000fe20000011400 */
[----:B------:R-:W-:-:S04]  /*11350*/  IMAD.WIDE.U32 R2, R0, UR4, R2 ;  /* 0x0000000400027c25 */ /* 0x000fc8000f8e0002 */
[----:B------:R-:W-:-:S04]  /*11360*/  IMAD R4, R4, UR4, RZ ;  /* 0x0000000404047c24 */ /* 0x000fc8000f8e02ff */
[----:B------:R-:W-:Y:S01]  /*11370*/  IMAD R4, R0, UR5, R4 ;  /* 0x0000000500047c24 */ /* 0x000fe2000f8e0204 */
[----:B------:R-:W-:Y:S02]  /*11380*/  ULDC.64 UR4, c[0x0][0x280] ;  /* 0x0000a00000047ab9 */ /* 0x000fe40000000a00 */
[----:B------:R-:W-:Y:S01]  /*11390*/  LEA R0, P0, R2, UR4, 0x1 ;  /* 0x0000000402007c11 */ /* 0x000fe2000f8008ff */
[----:B------:R-:W-:Y:S01]  /*113a0*/  IMAD.IADD R3, R3, 0x1, R4 ;  /* 0x0000000103037824 */ /* 0x000fe200078e0204 */
[----:B------:R-:W-:Y:S01]  /*113b0*/  ULDC UR4, c[0x0][0x2b8] ;  /* 0x0000ae0000047ab9 */ /* 0x000fe20000000800 */
[----:B0-----:R-:W-:-:S03]  /*113c0*/  LOP3.LUT R20, R20, 0x7f, RZ, 0xc0, !PT ;  /* 0x0000007f14147812 */ /* 0x001fc600078ec0ff */
[----:B------:R-:W-:Y:S01]  /*113d0*/  LEA.HI.X R2, R2, UR5, R3, 0x1, P0 ;  /* 0x0000000502027c11 */ /* 0x000fe200080f0c03 */
[----:B------:R-:W-:Y:S01]  /*113e0*/  UMOV UR5, 0xffffffff ;  /* 0xffffffff00057882 */ /* 0x000fe20000000000 */
[----:B------:R-:W-:Y:S02]  /*113f0*/  ISETP.GE.AND P0, PT, R7, UR4, PT ;  /* 0x0000000407007c0c */ /* 0x000fe4000bf06270 */
[----:B------:R-:W-:Y:S01]  /*11400*/  SHF.R.U32.HI R8, RZ, 0x3, R20 ;  /* 0x00000003ff087819 */ /* 0x000fe20000011614 */
[----:B------:R-:W-:Y:S10]  /*11410*/  BRA.DIV UR5, `(.L_x_4281) ;  /* 0x0000004605587947 */ /* 0x000ff4000b800000 */
[----:B------:R-:W0:Y:S01]  /*11420*/  SHFL.IDX PT, R5, R0, RZ, 0x181f ;  /* 0x00181fff00057589 */ /* 0x000e2200000e0000 */
[----:B-----5:R-:W-:Y:S01]  /*11430*/  IMAD R3, R9, R10, RZ ;  /* 0x0000000a09037224 */ /* 0x020fe200078e02ff */
[----:B------:R-:W-:Y:S01]  /*11440*/  LOP3.LUT R16, R16, 0xfffffeff, RZ, 0xc0, !PT ;  /* 0xfffffeff10107812 */ /* 0x000fe200078ec0ff */
[----:B------:R-:W-:Y:S01]  /*11450*/  IMAD R25, R25, 0x40, R8 ;  /* 0x0000004019197824 */ /* 0x000fe200078e0208 */
[----:B------:R-:W1:Y:S04]  /*11460*/  SHFL.IDX PT, R4, R2, RZ, 0x181f ;  /* 0x00181fff02047589 */ /* 0x000e6800000e0000 */
[----:B------:R-:W-:-:S13]  /*11470*/  ISETP.GE.AND P2, PT, R25, R3, PT ;  /* 0x000000031900720c */ /* 0x000fda0003f46270 */
[----:B------:R-:W-:Y:S02]  /*11480*/  @P2 LOP3.LUT R16, R16, 0x100, RZ, 0xfc, !PT ;  /* 0x0000010010102812 */ /* 0x000fe400078efcff */
[----:B0-----:R-:W-:Y:S02]  /*11490*/  @!P2 LEA R5, P1, R7, R5, 0x1 ;  /* 0x000000050705a211 */ /* 0x001fe400078208ff */
[----:B------:R-:W-:-:S03]  /*114a0*/  LOP3.LUT R16, R16, 0xffffff7f, RZ, 0xc0, !PT ;  /* 0xffffff7f10107812 */ /* 0x000fc600078ec0ff */
        /* <DEDUP_REMOVED lines=10> */
[----:B------:R-:W-:-:S04]  /*11550*/  @P2 LOP3.LUT R16, R16, 0x80, RZ, 0xfc, !PT ;  /* 0x0000008010102812 */ /* 0x000fc800078efcff */
[----:B------:R-:W-:Y:S02]  /*11560*/  LOP3.LUT R16, R16, 0xffffffbf, RZ, 0xc0, !PT ;  /* 0xffffffbf10107812 */ /* 0x000fe400078ec0ff */
        /* <DEDUP_REMOVED lines=11> */
[----:B------:R-:W-:-:S02]  /*11620*/  @P2 LOP3.LUT R16, R16, 0x40, RZ, 0xfc, !PT ;  /* 0x0000004010102812 */ /* 0x000fc400078efcff */
[----:B0-----:R-:W-:-:S05]  /*11630*/  @!P2 LEA R5, P1, R7, R5, 0x1 ;  /* 0x000000050705a211 */ /* 0x001fca00078208ff */
[----:B-1----:R-:W-:-:S05]  /*11640*/  @!P2 IMAD.X R4, RZ, RZ, R4, P1 ;  /* 0x000000ffff04a224 */ /* 0x002fca00008e0604 */
[----:B------:R-:W-:-:S04]  /*11650*/  @!P2 LOP3.LUT R5, R5, R4, RZ, 0x3c, !PT ;  /* 0x000000040505a212 */ /* 0x000fc800078e3cff */
[----:B------:R-:W-:-:S04]  /*11660*/  @!P2 LOP3.LUT R4, R5, R4, RZ, 0x3c, !PT ;  /* 0x000000040504a212 */ /* 0x000fc800078e3cff */
[----:B------:R-:W-:-:S05]  /*11670*/  @!P2 LOP3.LUT R5, R5, R4, RZ, 0x3c, !PT ;  /* 0x000000040505a212 */ /* 0x000fca00078e3cff */
[----:B------:R0:W-:Y:S04]  /*11680*/  @!P2 LDGSTS.E.BYPASS.LTC128B.128 [R19+0x21400], desc[UR44][R4.64], !P0 ;  /* 0x214000000413afae */ /* 0x0001e8000c101d6c */
[----:B0-----:R0:W1:Y:S02]  /*11690*/  SHFL.IDX PT, R4, R2, 0x3, 0x181f ;  /* 0x00781f0002047f89 */ /* 0x00106400000e0000 */
.L_x_4363:
[----:B------:R-:W-:Y:S01]  /*116a0*/  VIADD R25, R25, 0x30 ;  /* 0x0000003019197836 */ /* 0x000fe20000000000 */
[----:B------:R-:W-:-:S04]  /*116b0*/  LOP3.LUT R16, R16, 0xfffeffff, RZ, 0xc0, !PT ;  /* 0xfffeffff10107812 */ /* 0x000fc800078ec0ff */
[----:B------:R-:W-:-:S13]  /*116c0*/  ISETP.GE.AND P2, PT, R25, R3, PT ;  /* 0x000000031900720c */ /* 0x000fda0003f46270 */
[----:B0-----:R-:W-:Y:S02]  /*116d0*/  @!P2 LEA R2, P1, R7, R0, 0x1 ;  /* 0x000000000702a211 */ /* 0x001fe400078208ff */
[----:B------:R-:W-:-:S03]  /*116e0*/  @P2 LOP3.LUT R16, R16, 0x10000, RZ, 0xfc, !PT ;  /* 0x0001000010102812 */ /* 0x000fc600078efcff */
[----:B-1----:R-:W-:-:S05]  /*116f0*/  @!P2 IMAD.X R3, RZ, RZ, R4, P1 ;  /* 0x000000ffff03a224 */ /* 0x002fca00008e0604 */
[----:B------:R-:W-:Y:S01]  /*11700*/  @!PT LDS RZ, [RZ] ;  /* 0x00000000fffff984 */ /* 0x000fe20000000800 */
[----:B------:R-:W-:Y:S01]  /*11710*/  @!PT LDS RZ, [RZ] ;  /* 0x00000000fffff984 */ /* 0x000fe20000000800 */
[----:B------:R-:W-:Y:S01]  /*11720*/  @!PT LDS RZ, [RZ] ;  /* 0x00000000fffff984 */ /* 0x000fe20000000800 */
[----:B------:R0:W-:Y:S01]  /*11730*/  @!P2 LDGSTS.E.BYPASS.LTC128B.128 [R19+0x21c00], desc[UR44][R2.64], !P0 ;  /* 0x21c000000213afae */ /* 0x0001e2000c101d6c */
[----:B------:R-:W-:Y:S01]  /*11740*/  PLOP3.LUT P0, PT, PT, PT, PT, 0x80, 0x0 ;  /* 0x000000000000781c */ /* 0x000fe20003f0f070 */
[----:B------:R-:W-:-:S12]  /*11750*/  NOP ;  /* 0x0000000000007918 */ /* 0x000fd80000000000 */
.L_x_4282:
[----:B------:R-:W-:Y:S02]  /*11760*/  PLOP3.LUT P1, PT, P1, P0, PT, 0xa2, 0x0 ;  /* 0x000000000000781c */ /* 0x000fe40000f21472 */
[----:B------:R-:W-:-:S08]  /*11770*/  @P0 R2UR P1, UR4, R17 ;  /* 0x00000000110402ca */ /* 0x000fd00000020000 */
[----:B------:R-:W-:-:S05]  /*11780*/  @P0 PLOP3.LUT P0, PT, P1, PT, PT, 0x80, 0x0 ;  /* 0x000000000000081c */ /* 0x000fca0000f0f070 */
[----:B------:R-:W-:Y:S01]  /*11790*/  @!P1 SYNCS.ARRIVE.TRANS64.RED.A0T1 RZ, [UR4+0x38800], RZ ;  /* 0x038800ffffff99a7 */ /* 0x000fe20008200404 */
[----:B------:R-:W-:Y:S07]  /*117a0*/  @!P1 ARRIVES.LDGSTSBAR.64.TRANSCNT [UR4+0x38800] ;  /* 0x03880000ff0099b0 */ /* 0x000fee0008000a84 */
[----:B------:R-:W-:Y:S05]  /*117b0*/  @P0 BRA.U.ANY `(.L_x_4282) ;  /* 0xfffffffd00e80947 */ /* 0x000fea000393ffff */
[----:B------:R-:W-:Y:S01]  /*117c0*/  NOP ;  /* 0x0000000000007918 */ /* 0x000fe20000000000 */
[----:B------:R-:W-:Y:S01]  /*117d0*/  VIADD R0, R17, 0x26400 ;  /* 0x0002640011007836 */ /* 0x000fe20000000000 */
[----:B------:R1:W-:Y:S01]  /*117e0*/  SYNCS.ARRIVE.TRANS64.A1T0 RZ, [R17+URZ+0x38800], RZ ;  /* 0x038800ff11ff79a7 */ /* 0x0003e2000810003f */
[----:B------:R-:W-:Y:S03]  /*117f0*/  BSSY B6, `(.L_x_4283) ;  /* 0x0000013000067945 */ /* 0x000fe60003800000 */
[----:B------:R-:W-:-:S13]  /*11800*/  LOP3.LUT P0, RZ, R0, 0x3ff, RZ, 0xc0, !PT ;  /* 0x000003ff00ff7812 */ /* 0x000fda000780c0ff */
[----:B-1----:R-:W-:Y:S05]  /*11810*/  @!P0 BRA `(.L_x_4284) ;  /* 0x0000000000408947 */ /* 0x002fea0003800000 */
        /* <DEDUP_REMOVED lines=16> */
.L_x_4284:
[----:B------:R-:W-:Y:S05]  /*11920*/  BSYNC B6 ;  /* 0x0000000000067941 */ /* 0x000fea0003800000 */
.L_x_4283:
[----:B------:R-:W2:Y:S01]  /*11930*/  LDL.LU R25, [R1+0x8] ;  /* 0x0000080001197983 */ /* 0x000ea20000300800 */
[----:B0-----:R-:W0:Y:S01]  /*11940*/  LDC R2, c[0x0][0x448] ;  /* 0x00011200ff027b82 */ /* 0x001e220000000800 */
[----:B------:R-:W-:Y:S02]  /*11950*/  ULDC.64 UR4, c[0x0][0x398] ;  /* 0x0000e60000047ab9 */ /* 0x000fe40000000a00 */
[----:B------:R-:W3:Y:S04]  /*11960*/  LDL.LU R21, [R1+0x10] ;  /* 0x0000100001157983 */ /* 0x000ee80000300800 */
[----:B------:R-:W4:Y:S01]  /*11970*/  LDL.LU R20, [R1+0x4] ;  /* 0x0000040001147983 */ /* 0x000f220000300800 */
[----:B0-----:R-:W-:-:S13]  /*11980*/  ISETP.NE.AND P6, PT, R2, 0x1, PT ;  /* 0x000000010200780c */ /* 0x001fda0003fc5270 */
[----:B------:R-:W0:Y:S08]  /*11990*/  @P6 LDC R3, c[0x0][0x44c] ;  /* 0x00011300ff036b82 */ /* 0x000e300000000800 */
[----:B------:R-:W1:Y:S01]  /*119a0*/  @P6 LDC R2, c[0x0][0x450] ;  /* 0x00011400ff026b82 */ /* 0x000e620000000800 */
[----:B------:R-:W-:Y:S02]  /*119b0*/  IMAD.MOV.U32 R0, RZ, RZ, R35 ;  /* 0x000000ffff007224 */ /* 0x000fe400078e0023 */
[----:B0-----:R-:W-:-:S05]  /*119c0*/  @P6 IMAD.HI.U32 R3, R35, R3, RZ ;  /* 0x0000000323036227 */ /* 0x001fca00078e00ff */
[----:B-1----:R-:W-:Y:S01]  /*119d0*/  @P6 SHF.R.U32.HI R0, RZ, R2, R3 ;  /* 0x00000002ff006219 */ /* 0x002fe20000011603 */
[----:B------:R-:W-:-:S03]  /*119e0*/  IMAD.WIDE.U32 R2, R36, UR4, RZ ;  /* 0x0000000424027c25 */ /* 0x000fc6000f8e00ff */
[----:B------:R-:W-:Y:S01]  /*119f0*/  SHF.R.S32.HI R5, RZ, 0x1f, R0 ;  /* 0x0000001fff057819 */ /* 0x000fe20000011400 */
[----:B------:R-:W0:Y:S01]  /*11a00*/  S2R R8, SR_TID.X ;  /* 0x0000000000087919 */ /* 0x000e220000002100 */
[----:B------:R-:W-:Y:S01]  /*11a10*/  LOP3.LUT R16, R16, 0xfffff7ff, RZ, 0xc0, !PT ;  /* 0xfffff7ff10107812 */ /* 0x000fe200078ec0ff */
        /* <DEDUP_REMOVED lines=9> */
[----:B---3--:R-:W-:Y:S02]  /*11ab0*/  IMAD R4, R21, UR4, RZ ;  /* 0x0000000415047c24 */ /* 0x008fe4000f8e02ff */
[----:B------:R-:W0:Y:S01]  /*11ac0*/  S2R R21, SR_TID.X ;  /* 0x0000000000157919 */ /* 0x000e220000002100 */
[----:B----4-:R-:W-:Y:S01]  /*11ad0*/  IMAD.WIDE.U32 R2, R20, UR4, R2 ;  /* 0x0000000414027c25 */ /* 0x010fe2000f8e0002 */
[----:B------:R-:W-:-:S03]  /*11ae0*/  ULDC UR4, c[0x0][0x448] ;  /* 0x0001120000047ab9 */ /* 0x000fc60000000800 */
[----:B------:R-:W-:Y:S02]  /*11af0*/  IMAD R4, R20, UR5, R4 ;  /* 0x0000000514047c24 */ /* 0x000fe4000f8e0204 */
[----:B------:R-:W1:Y:S02]  /*11b00*/  S2R R20, SR_TID.X ;  /* 0x0000000000147919 */ /* 0x000e640000002100 */
[----:B------:R-:W-:Y:S02]  /*11b10*/  IMAD.IADD R3, R3, 0x1, R4 ;  /* 0x0000000103037824 */ /* 0x000fe400078e0204 */
[----:B------:R-:W-:-:S04]  /*11b20*/  IMAD.MOV R4, RZ, RZ, -R0 ;  /* 0x000000ffff047224 */ /* 0x000fc800078e0a00 */
[----:B------:R-:W-:Y:S01]  /*11b30*/  IMAD R4, R4, UR4, R35 ;  /* 0x0000000404047c24 */ /* 0x000fe2000f8e0223 */
[----:B------:R-:W-:Y:S02]  /*11b40*/  ULDC.64 UR4, c[0x0][0x3d0] ;  /* 0x0000f40000047ab9 */ /* 0x000fe40000000a00 */
[----:B------:R-:W-:Y:S02]  /*11b50*/  IMAD R5, R5, UR4, RZ ;  /* 0x0000000405057c24 */ /* 0x000fe4000f8e02ff */
[----:B------:R-:W-:-:S04]  /*11b60*/  IMAD.WIDE.U32 R2, R0, UR4, R2 ;  /* 0x0000000400027c25 */ /* 0x000fc8000f8e0002 */
[----:B------:R-:W-:Y:S01]  /*11b70*/  IMAD R5, R0, UR5, R5 ;  /* 0x0000000500057c24 */ /* 0x000fe2000f8e0205 */
[----:B------:R-:W-:Y:S01]  /*11b80*/  SHF.R.S32.HI R0, RZ, 0x1f, R4 ;  /* 0x0000001fff007819 */ /* 0x000fe20000011404 */
[----:B------:R-:W-:Y:S02]  /*11b90*/  ULDC.64 UR4, c[0x0][0x3c8] ;  /* 0x0000f20000047ab9 */ /* 0x000fe40000000a00 */
[----:B------:R-:W-:Y:S02]  /*11ba0*/  IMAD.IADD R3, R3, 0x1, R5 ;  /* 0x0000000103037824 */ /* 0x000fe400078e0205 */
[----:B------:R-:W-:Y:S02]  /*11bb0*/  IMAD R0, R0, UR4, RZ ;  /* 0x0000000400007c24 */ /* 0x000fe4000f8e02ff */
[----:B0-----:R-:W-:Y:S02]  /*11bc0*/  IMAD.SHL.U32 R21, R21, 0x8, RZ ;  /* 0x0000000815157824 */ /* 0x001fe400078e00ff */
[----:B------:R-:W-:-:S02]  /*11bd0*/  IMAD R0, R4, UR5, R0 ;  /* 0x0000000504007c24 */ /* 0x000fc4000f8e0200 */
[----:B------:R-:W-:Y:S01]  /*11be0*/  IMAD.WIDE.U32 R2, R4, UR4, R2 ;  /* 0x0000000404027c25 */ /* 0x000fe2000f8e0002 */
[----:B------:R-:W-:Y:S01]  /*11bf0*/  LOP3.LUT R21, R21, 0x38, RZ, 0xc0, !PT ;  /* 0x0000003815157812 */ /* 0x000fe200078ec0ff */
[----:B------:R-:W-:Y:S02]  /*11c00*/  ULDC.64 UR4, c[0x0][0x390] ;  /* 0x0000e40000047ab9 */ /* 0x000fe40000000a00 */
[----:B-1----:R-:W-:Y:S01]  /*11c10*/  IMAD.SHL.U32 R20, R20, 0x8, RZ ;  /* 0x0000000814147824 */ /* 0x002fe200078e00ff */
[----:B------:R-:W-:Y:S01]  /*11c20*/  LOP3.LUT R7, R21, 0x80, RZ, 0xfc, !PT ;  /* 0x0000008015077812 */ /* 0x000fe200078efcff */
[----:B------:R-:W-:Y:S01]  /*11c30*/  IMAD.IADD R6, R3, 0x1, R0 ;  /* 0x0000000103067824 */ /* 0x000fe200078e0200 */
[----:B------:R-:W0:Y:S01]  /*11c40*/  S2R R25, SR_TID.X ;  /* 0x0000000000197919 */ /* 0x000e220000002100 */
[----:B------:R-:W-:Y:S01]  /*11c50*/  LEA R0, P0, R2, UR4, 0x1 ;  /* 0x0000000402007c11 */ /* 0x000fe2000f8008ff */
[----:B------:R-:W-:Y:S01]  /*11c60*/  ULDC UR4, c[0x0][0x3b8] ;  /* 0x0000ee0000047ab9 */ /* 0x000fe20000000800 */
[----:B------:R-:W-:Y:S01]  /*11c70*/  LOP3.LUT R20, R20, 0x38, RZ, 0xc0, !PT ;  /* 0x0000003814147812 */ /* 0x000fe200078ec0ff */
[----:B------:R-:W1:Y:S01]  /*11c80*/  S2R R21, SR_TID.X ;  /* 0x0000000000157919 */ /* 0x000e620000002100 */
[----:B------:R-:W-:-:S02]  /*11c90*/  ISETP.GE.AND P4, PT, R7, UR4, PT ;  /* 0x0000000407007c0c */ /* 0x000fc4000bf86270 */
[C---:B------:R-:W-:Y:S02]  /*11ca0*/  LOP3.LUT R9, R20.reuse, 0x40, RZ, 0xfc, !PT ;  /* 0x0000004014097812 */ /* 0x040fe400078efcff */
[----:B------:R-:W-:Y:S02]  /*11cb0*/  LOP3.LUT R7, R20, 0x100, RZ, 0xfc, !PT ;  /* 0x0000010014077812 */ /* 0x000fe400078efcff */
[----:B------:R-:W2:Y:S01]  /*11cc0*/  S2R R20, SR_TID.X ;  /* 0x0000000000147919 */ /* 0x000ea20000002100 */
[----:B------:R-:W-:Y:S02]  /*11cd0*/  ISETP.GE.AND P1, PT, R8, UR4, PT ;  /* 0x0000000408007c0c */ /* 0x000fe4000bf26270 */
[----:B------:R-:W-:Y:S02]  /*11ce0*/  ISETP.GE.AND P5, PT, R9, UR4, PT ;  /* 0x0000000409007c0c */ /* 0x000fe4000bfa6270 */
[----:B------:R-:W-:Y:S02]  /*11cf0*/  ISETP.GE.AND P2, PT, R7, UR4, PT ;  /* 0x0000000407007c0c */ /* 0x000fe4000bf46270 */
[----:B------:R-:W-:-:S02]  /*11d00*/  LEA.HI.X R6, R2, UR5, R6, 0x1, P0 ;  /* 0x0000000502067c11 */ /* 0x000fc400080f0c06 */
[----:B------:R-:W-:Y:S01]  /*11d10*/  SEL R2, RZ, 0x1, P1 ;  /* 0x00000001ff027807 */ /* 0x000fe20000800000 */
[----:B0-----:R-:W-:Y:S02]  /*11d20*/  IMAD.SHL.U32 R25, R25, 0x8, RZ ;  /* 0x0000000819197824 */ /* 0x001fe400078e00ff */
[----:B-1----:R-:W-:-:S03]  /*11d30*/  IMAD.SHL.U32 R21, R21, 0x8, RZ ;  /* 0x0000000815157824 */ /* 0x002fc600078e00ff */
[----:B------:R-:W-:Y:S01]  /*11d40*/  LOP3.LUT R25, R25, 0x38, RZ, 0xc0, !PT ;  /* 0x0000003819197812 */ /* 0x000fe200078ec0ff */
[----:B--2---:R-:W-:-:S03]  /*11d50*/  IMAD.SHL.U32 R20, R20, 0x8, RZ ;  /* 0x0000000814147824 */ /* 0x004fc600078e00ff */
[----:B------:R-:W-:Y:S02]  /*11d60*/  LOP3.LUT R7, R25, 0xc0, RZ, 0xfc, !PT ;  /* 0x000000c019077812 */ /* 0x000fe400078efcff */
[----:B------:R-:W-:Y:S02]  /*11d70*/  LOP3.LUT R21, R21, 0x38, RZ, 0xc0, !PT ;  /* 0x0000003815157812 */ /* 0x000fe400078ec0ff */
[----:B------:R-:W-:Y:S02]  /*11d80*/  LOP3.LUT R20, R20, 0x38, RZ, 0xc0, !PT ;  /* 0x0000003814147812 */ /* 0x000fe400078ec0ff */
[----:B------:R-:W-:Y:S02]  /*11d90*/  SEL R3, RZ, 0x4, P4 ;  /* 0x00000004ff037807 */ /* 0x000fe40002000000 */
[----:B------:R-:W-:Y:S02]  /*11da0*/  SEL R4, RZ, 0x2, P5 ;  /* 0x00000002ff047807 */ /* 0x000fe40002800000 */
[----:B------:R-:W-:-:S02]  /*11db0*/  ISETP.GE.AND P3, PT, R7, UR4, PT ;  /* 0x0000000407007c0c */ /* 0x000fc4000bf66270 */
[----:B------:R-:W-:Y:S02]  /*11dc0*/  LOP3.LUT R7, R21, 0x180, RZ, 0xfc, !PT ;  /* 0x0000018015077812 */ /* 0x000fe400078efcff */
[----:B------:R-:W-:Y:S02]  /*11dd0*/  LOP3.LUT R9, R20, 0x140, RZ, 0xfc, !PT ;  /* 0x0000014014097812 */ /* 0x000fe400078efcff */
[----:B------:R-:W-:Y:S02]  /*11de0*/  IADD3 R2, R3, R4, R2 ;  /* 0x0000000403027210 */ /* 0x000fe40007ffe002 */
[----:B------:R-:W-:Y:S02]  /*11df0*/  SEL R3, RZ, 0x10, P2 ;  /* 0x00000010ff037807 */ /* 0x000fe40001000000 */
[----:B------:R-:W-:Y:S02]  /*11e00*/  SEL R4, RZ, 0x8, P3 ;  /* 0x00000008ff047807 */ /* 0x000fe40001800000 */
[----:B------:R-:W-:-:S02]  /*11e10*/  @P1 LOP3.LUT R16, R16, 0x800, RZ, 0xfc, !PT ;  /* 0x0000080010101812 */ /* 0x000fc400078efcff */
[----:B------:R-:W-:Y:S02]  /*11e20*/  ISETP.GE.AND P0, PT, R7, UR4, PT ;  /* 0x0000000407007c0c */ /* 0x000fe4000bf06270 */
[----:B------:R-:W-:Y:S02]  /*11e30*/  LOP3.LUT R7, R20, 0x1c0, RZ, 0xfc, !PT ;  /* 0x000001c014077812 */ /* 0x000fe400078efcff */
[----:B------:R-:W-:Y:S02]  /*11e40*/  ISETP.GE.AND P1, PT, R9, UR4, PT ;  /* 0x0000000409007c0c */ /* 0x000fe4000bf26270 */
[----:B------:R-:W-:Y:S02]  /*11e50*/  IADD3 R4, R3, R2, R4 ;  /* 0x0000000203047210 */ /* 0x000fe40007ffe004 */
[----:B------:R-:W-:Y:S02]  /*11e60*/  SEL R2, RZ, 0x40, P0 ;  /* 0x00000040ff027807 */ /* 0x000fe40000000000 */
[----:B------:R-:W-:-:S02]  /*11e70*/  SEL R3, RZ, 0x20, P1 ;  /* 0x00000020ff037807 */ /* 0x000fc40000800000 */
[----:B------:R-:W-:Y:S01]  /*11e80*/  ISETP.GE.AND P0, PT, R7, UR4, PT ;  /* 0x0000000407007c0c */ /* 0x000fe2000bf06270 */
[----:B------:R-:W-:Y:S01]  /*11e90*/  UMOV UR4, 0xffffffff ;  /* 0xffffffff00047882 */ /* 0x000fe20000000000 */
[----:B------:R-:W-:Y:S02]  /*11ea0*/  IADD3 R4, R2, R4, R3 ;  /* 0x0000000402047210 */ /* 0x000fe40007ffe003 */
[----:B------:R-:W-:-:S05]  /*11eb0*/  SEL R5, RZ, 0x80, P0 ;  /* 0x00000080ff057807 */ /* 0x000fca0000000000 */
[----:B------:R-:W-:Y:S01]  /*11ec0*/  IMAD.IADD R5, R4, 0x1, R5 ;  /* 0x0000000104057824 */ /* 0x000fe200078e0205 */
[----:B------:R-:W-:Y:S06]  /*11ed0*/  BRA.DIV UR4, `(.L_x_4285) ;  /* 0x0000004204047947 */ /* 0x000fec000b800000 */
[C---:B------:R-:W-:Y:S01]  /*11ee0*/  LOP3.LUT P6, RZ, R16.reuse, 0x40, RZ, 0xc0, !PT ;  /* 0x0000004010ff7812 */ /* 0x040fe200078cc0ff */
[----:B------:R-:W0:Y:S01]  /*11ef0*/  SHFL.IDX PT, R3, R0, RZ, 0x181f ;  /* 0x00181fff00037589 */ /* 0x000e2200000e0000 */
[----:B------:R-:W-:-:S03]  /*11f00*/  LOP3.LUT R16, R16, 0xffbfffff, RZ, 0xc0, !PT ;  /* 0xffbfffff10107812 */ /* 0x000fc600078ec0ff */
[----:B------:R-:W1:Y:S08]  /*11f10*/  SHFL.IDX PT, R2, R6, RZ, 0x181f ;  /* 0x00181fff06027589 */ /* 0x000e7000000e0000 */
[----:B------:R-:W-:-:S04]  /*11f20*/  @P6 LOP3.LUT R16, R16, 0x400000, RZ, 0xfc, !PT ;  /* 0x0040000010106812 */ /* 0x000fc800078efcff */
[C---:B------:R-:W-:Y:S02]  /*11f30*/  LOP3.LUT P6, RZ, R16.reuse, 0x80, RZ, 0xc0, !PT ;  /* 0x0000008010ff7812 */ /* 0x040fe400078cc0ff */
[----:B------:R-:W-:-:S11]  /*11f40*/  LOP3.LUT R16, R16, 0xff7fffff, RZ, 0xc0, !PT ;  /* 0xff7fffff10107812 */ /* 0x000fd600078ec0ff */
[----:B------:R-:W-:-:S04]  /*11f50*/  @P6 LOP3.LUT R16, R16, 0x800000, RZ, 0xfc, !PT ;  /* 0x0080000010106812 */ /* 0x000fc800078efcff */
[----:B------:R-:W-:-:S13]  /*11f60*/  LOP3.LUT P6, RZ, R16, 0x100, RZ, 0xc0, !PT ;  /* 0x0000010010ff7812 */ /* 0x000fda00078cc0ff */
[----:B0-----:R-:W-:Y:S02]  /*11f70*/  @!P6 LEA R3, P0, R8, R3, 0x1 ;  /* 0x000000030803e211 */ /* 0x001fe400078008ff */
[----:B------:R-:W-:-:S03]  /*11f80*/  @!P6 LOP3.LUT R7, R4, 0x40, RZ, 0xc0, !PT ;  /* 0x000000400407e812 */ /* 0x000fc600078ec0ff */
[----:B-1----:R-:W-:Y:S01]  /*11f90*/  @!P6 IMAD.X R2, RZ, RZ, R2, P0 ;  /* 0x000000ffff02e224 */ /* 0x002fe200000e0602 */
[----:B------:R-:W-:Y:S02]  /*11fa0*/  LOP3.LUT P0, RZ, R16, 0x800, RZ, 0xc0, !PT ;  /* 0x0000080010ff7812 */ /* 0x000fe4000780c0ff */
[----:B------:R-:W-:Y:S02]  /*11fb0*/  @!P6 SHF.R.U32.HI R7, RZ, 0x2, R7 ;  /* 0x00000002ff07e819 */ /* 0x000fe40000011607 */
[----:B------:R-:W-:-:S04]  /*11fc0*/  @!P6 LOP3.LUT R3, R3, R2, RZ, 0x3c, !PT ;  /* 0x000000020303e212 */ /* 0x000fc800078e3cff */
[----:B------:R-:W-:-:S04]  /*11fd0*/  @!P6 LOP3.LUT R2, R3, R2, RZ, 0x3c, !PT ;  /* 0x000000020302e212 */ /* 0x000fc800078e3cff */
[----:B------:R-:W-:-:S05]  /*11fe0*/  @!P6 LOP3.LUT R3, R3, R2, RZ, 0x3c, !PT ;  /* 0x000000020303e212 */ /* 0x000fca00078e3cff */
[----:B------:R-:W-:Y:S01]  /*11ff0*/  @!PT LDS RZ, [RZ] ;  /* 0x00000000fffff984 */ /* 0x000fe20000000800 */
[----:B------:R-:W-:Y:S01]  /*12000*/  @!P6 LDGSTS.E.BYPASS.LTC128B.128 [R19+0x26400], desc[UR44][R2.64], !P0 ;  /* 0x264000000213efae */ /* 0x000fe2000c101d6c */
[----:B------:R-:W-:Y:S02]  /*12010*/  @!P6 ISETP.NE.U32.AND P0, PT, R7, RZ, PT ;  /* 0x000000ff0700e20c */ /* 0x000fe40003f05070 */
[----:B------:R-:W-:Y:S01]  /*12020*/  @!P6 LOP3.LUT R7, R5, 0x80, RZ, 0xc0, !PT ;  /* 0x000000800507e812 */ /* 0x000fe200078ec0ff */
[----:B------:R-:W-:Y:S03]  /*12030*/  @!P6 LDGSTS.E.BYPASS.LTC128B.128 [R19+0x28400], desc[UR44][R2.64+0x80], !P5 ;  /* 0x284000800213efae */ /* 0x000fe6000e901d6c */
[----:B------:R-:W-:Y:S01]  /*12040*/  @!P6 SHF.R.U32.HI R7, RZ, 0x3, R7 ;  /* 0x00000003ff07e819 */ /* 0x000fe20000011607 */
[----:B------:R-:W-:Y:S04]  /*12050*/  @!P6 LDGSTS.E.BYPASS.LTC128B.128 [R19+0x2a400], desc[UR44][R2.64+0x100], !P4 ;  /* 0x2a4001000213efae */ /* 0x000fe8000e101d6c */
[----:B------:R-:W-:Y:S04]  /*12060*/  @!P6 LDGSTS.E.BYPASS.LTC128B.128 [R19+0x2c400], desc[UR44][R2.64+0x180], !P3 ;  /* 0x2c4001800213efae */ /* 0x000fe8000d901d6c */
[----:B------:R-:W-:Y:S04]  /*12070*/  @!P6 LDGSTS.E.BYPASS.LTC128B.128 [R19+0x2e400], desc[UR44][R2.64+0x200], !P2 ;  /* 0x2e4002000213efae */ /* 0x000fe8000d101d6c */
[----:B------:R-:W-:Y:S04]  /*12080*/  @!P6 LDGSTS.E.BYPASS.LTC128B.128 [R19+0x30400], desc[UR44][R2.64+0x280], !P1 ;  /* 0x304002800213efae */ /* 0x000fe8000c901d6c */
[----:B------:R-:W-:Y:S01]  /*12090*/  @!P6 LDGSTS.E.BYPASS.LTC128B.128 [R19+0x32400], desc[UR44][R2.64+0x300], P0 ;  /* 0x324003000213efae */ /* 0x000fe20008101d6c */
[----:B------:R-:W-:-:S03]  /*120a0*/  @!P6 ISETP.NE.U32.AND P0, PT, R7, RZ, PT ;  /* 0x000000ff0700e20c */ /* 0x000fc60003f05070 */
[----:B------:R-:W-:Y:S10]  /*120b0*/  SHFL.IDX PT, R7, R6, 0x1, 0x181f ;  /* 0x00381f0006077f89 */ /* 0x000ff400000e0000 */
[----:B------:R0:W-:Y:S01]  /*120c0*/  @!P6 LDGSTS.E.BYPASS.LTC128B.128 [R19+0x34400], desc[UR44][R2.64+0x380], P0 ;  /* 0x344003800213efae */ /* 0x0001e20008101d6c */
[----:B------:R-:W-:-:S03]  /*120d0*/  LOP3.LUT P6, RZ, R16, 0x800000, RZ, 0xc0, !PT ;  /* 0x0080000010ff7812 */ /* 0x000fc600078cc0ff */
[----:B0-----:R-:W0:Y:S10]  /*120e0*/  SHFL.IDX PT, R2, R0, 0x1, 0x181f ;  /* 0x00381f0000027f89 */ /* 0x001e3400000e0000 */
[----:B0-----:R-:W-:-:S05]  /*120f0*/  @!P6 LEA R2, P0, R8, R2, 0x1 ;  /* 0x000000020802e211 */ /* 0x001fca00078008ff */
[----:B------:R-:W-:Y:S01]  /*12100*/  @!P6 IMAD.X R3, RZ, RZ, R7, P0 ;  /* 0x000000ffff03e224 */ /* 0x000fe200000e0607 */
[----:B------:R-:W-:Y:S02]  /*12110*/  LOP3.LUT P0, RZ, R16, 0x800, RZ, 0xc0, !PT ;  /* 0x0000080010ff7812 */ /* 0x000fe4000780c0ff */
[----:B------:R-:W-:-:S04]  /*12120*/  @!P6 LOP3.LUT R7, R4, 0x40, RZ, 0xc0, !PT ;  /* 0x000000400407e812 */ /* 0x000fc800078ec0ff */
[----:B------:R-:W-:-:S07]  /*12130*/  @!P6 SHF.R.U32.HI R7, RZ, 0x2, R7 ;  /* 0x00000002ff07e819 */ /* 0x000fce0000011607 */
        /* <DEDUP_REMOVED lines=11> */
[----:B------:R-:W-:Y:S04]  /*121f0*/  SHFL.IDX PT, R7, R6, 0x2, 0x181f ;  /* 0x00581f0006077f89 */ /* 0x000fe800000e0000 */
[----:B------:R-:W-:Y:S06]  /*12200*/  SHFL.IDX PT, R6, R6, 0x3, 0x181f ;  /* 0x00781f0006067f89 */ /* 0x000fec00000e0000 */
[----:B------:R0:W-:Y:S01]  /*12210*/  @!P6 LDGSTS.E.BYPASS.LTC128B.128 [R19+0x34c00], desc[UR44][R2.64+0x380], P0 ;  /* 0x34c003800213efae */ /* 0x0001e20008101d6c */
[----:B------:R-:W-:-:S03]  /*12220*/  LOP3.LUT P6, RZ, R16, 0x400000, RZ, 0xc0, !PT ;  /* 0x0040000010ff7812 */ /* 0x000fc600078cc0ff */
[----:B0-----:R-:W0:Y:S04]  /*12230*/  SHFL.IDX PT, R2, R0, 0x2, 0x181f ;  /* 0x00581f0000027f89 */ /* 0x001e2800000e0000 */
[----:B------:R-:W1:Y:S06]  /*12240*/  SHFL.IDX PT, R0, R0, 0x3, 0x181f ;  /* 0x00781f0000007f89 */ /* 0x000e6c00000e0000 */
[----:B0-----:R-:W-:-:S05]  /*12250*/  @!P6 LEA R2, P0, R8, R2, 0x1 ;  /* 0x000000020802e211 */ /* 0x001fca00078008ff */
[----:B------:R-:W-:Y:S01]  /*12260*/  @!P6 IMAD.X R3, RZ, RZ, R7, P0 ;  /* 0x000000ffff03e224 */ /* 0x000fe200000e0607 */
[----:B------:R-:W-:Y:S02]  /*12270*/  LOP3.LUT P0, RZ, R16, 0x800, RZ, 0xc0, !PT ;  /* 0x0000080010ff7812 */ /* 0x000fe4000780c0ff */
[----:B------:R-:W-:-:S04]  /*12280*/  @!P6 LOP3.LUT R7, R4, 0x40, RZ, 0xc0, !PT ;  /* 0x000000400407e812 */ /* 0x000fc800078ec0ff */
[----:B------:R-:W-:-:S07]  /*12290*/  @!P6 SHF.R.U32.HI R7, RZ, 0x2, R7 ;  /* 0x00000002ff07e819 */ /* 0x000fce0000011607 */
[----:B------:R0:W-:Y:S01]  /*122a0*/  @!P6 LDGSTS.E.BYPASS.LTC128B.128 [R19+0x27400], desc[UR44][R2.64], !P0 ;  /* 0x274000000213efae */ /* 0x0001e2000c101d6c */
[----:B------:R-:W-:Y:S02]  /*122b0*/  @!P6 ISETP.NE.U32.AND P0, PT, R7, RZ, PT ;  /* 0x000000ff0700e20c */ /* 0x000fe40003f05070 */
[----:B------:R-:W-:Y:S01]  /*122c0*/  @!P6 LOP3.LUT R7, R5, 0x80, RZ, 0xc0, !PT ;  /* 0x000000800507e812 */ /* 0x000fe200078ec0ff */
[----:B------:R0:W-:Y:S03]  /*122d0*/  @!P6 LDGSTS.E.BYPASS.LTC128B.128 [R19+0x29400], desc[UR44][R2.64+0x80], !P5 ;  /* 0x294000800213efae */ /* 0x0001e6000e901d6c */
[----:B------:R-:W-:Y:S01]  /*122e0*/  @!P6 SHF.R.U32.HI R7, RZ, 0x3, R7 ;  /* 0x00000003ff07e819 */ /* 0x000fe20000011607 */
[----:B------:R0:W-:Y:S04]  /*122f0*/  @!P6 LDGSTS.E.BYPASS.LTC128B.128 [R19+0x2b400], desc[UR44][R2.64+0x100], !P4 ;  /* 0x2b4001000213efae */ /* 0x0001e8000e101d6c */
[----:B------:R0:W-:Y:S04]  /*12300*/  @!P6 LDGSTS.E.BYPASS.LTC128B.128 [R19+0x2d400], desc[UR44][R2.64+0x180], !P3 ;  /* 0x2d4001800213efae */ /* 0x0001e8000d901d6c */
[----:B------:R0:W-:Y:S04]  /*12310*/  @!P6 LDGSTS.E.BYPASS.LTC128B.128 [R19+0x2f400], desc[UR44][R2.64+0x200], !P2 ;  /* 0x2f4002000213efae */ /* 0x0001e8000d101d6c */
[----:B------:R0:W-:Y:S04]  /*12320*/  @!P6 LDGSTS.E.BYPASS.LTC128B.128 [R19+0x31400], desc[UR44][R2.64+0x280], !P1 ;  /* 0x314002800213efae */ /* 0x0001e8000c901d6c */
[----:B------:R0:W-:Y:S01]  /*12330*/  @!P6 LDGSTS.E.BYPASS.LTC128B.128 [R19+0x33400], desc[UR44][R2.64+0x300], P0 ;  /* 0x334003000213efae */ /* 0x0001e20008101d6c */
[----:B------:R-:W-:-:S13]  /*12340*/  @!P6 ISETP.NE.U32.AND P0, PT, R7, RZ, PT ;  /* 0x000000ff0700e20c */ /* 0x000fda0003f05070 */
[----:B-1----:R0:W-:Y:S02]  /*12350*/  @!P6 LDGSTS.E.BYPASS.LTC128B.128 [R19+0x35400], desc[UR44][R2.64+0x380], P0 ;  /* 0x354003800213efae */ /* 0x0021e40008101d6c */
.L_x_4373:
[----:B------:R-:W-:Y:S01]  /*12360*/  LOP3.LUT P0, RZ, R16, 0x10000, RZ, 0xc0, !PT ;  /* 0x0001000010ff7812 */ /* 0x000fe2000780c0ff */
[----:B------:R-:W-:-:S12]  /*12370*/  BSSY B0, `(.L_x_4286) ;  /* 0x0000016000007945 */ /* 0x000fd80003800000 */
[----:B------:R-:W-:Y:S05]  /*12380*/  @P0 BRA `(.L_x_4287) ;  /* 0x0000000000500947 */ /* 0x000fea0003800000 */
[----:B------:R-:W-:Y:S02]  /*12390*/  LOP3.LUT R4, R4, 0x40, RZ, 0xc0, !PT ;  /* 0x0000004004047812 */ /* 0x000fe400078ec0ff */
[----:B------:R-:W-:Y:S02]  /*123a0*/  LOP3.LUT P6, RZ, R16, 0x800, RZ, 0xc0, !PT ;  /* 0x0000080010ff7812 */ /* 0x000fe400078cc0ff */
[----:B0-----:R-:W-:Y:S02]  /*123b0*/  LEA R2, P0, R8, R0, 0x1 ;  /* 0x0000000008027211 */ /* 0x001fe400078008ff */
[----:B------:R-:W-:Y:S02]  /*123c0*/  SHF.R.U32.HI R4, RZ, 0x2, R4 ;  /* 0x00000002ff047819 */ /* 0x000fe40000011604 */
[----:B------:R-:W-:Y:S01]  /*123d0*/  LOP3.LUT R5, R5, 0x80, RZ, 0xc0, !PT ;  /* 0x0000008005057812 */ /* 0x000fe200078ec0ff */
[----:B------:R-:W-:Y:S01]  /*123e0*/  IMAD.X R3, RZ, RZ, R6, P0 ;  /* 0x000000ffff037224 */ /* 0x000fe200000e0606 */
[----:B------:R-:W-:-:S02]  /*123f0*/  ISETP.NE.U32.AND P0, PT, R4, RZ, PT ;  /* 0x000000ff0400720c */ /* 0x000fc40003f05070 */
[----:B------:R-:W-:-:S03]  /*12400*/  SHF.R.U32.HI R5, RZ, 0x3, R5 ;  /* 0x00000003ff057819 */ /* 0x000fc60000011605 */
[----:B------:R-:W-:Y:S01]  /*12410*/  @!PT LDS RZ, [RZ] ;  /* 0x00000000fffff984 */ /* 0x000fe20000000800 */
[----:B------:R-:W-:Y:S01]  /*12420*/  @!PT LDS RZ, [RZ] ;  /* 0x00000000fffff984 */ /* 0x000fe20000000800 */
[----:B------:R-:W-:Y:S01]  /*12430*/  @!PT LDS RZ, [RZ] ;  /* 0x00000000fffff984 */ /* 0x000fe20000000800 */
[----:B------:R1:W-:Y:S04]  /*12440*/  LDGSTS.E.BYPASS.LTC128B.128 [R19+0x27c00], desc[UR44][R2.64], !P6 ;  /* 0x27c0000002137fae */ /* 0x0003e8000f101d6c */
        /* <DEDUP_REMOVED lines=8> */
.L_x_4287:
[----:B------:R-:W-:Y:S05]  /*124d0*/  BSYNC B0 ;  /* 0x0000000000007941 */ /* 0x000fea0003800000 */
.L_x_4286:
[----:B------:R-:W-:Y:S01]  /*124e0*/  NOP ;  /* 0x0000000000007918 */ /* 0x000fe20000000000 */
[----:B------:R-:W-:-:S13]  /*124f0*/  PLOP3.LUT P0, PT, PT, PT, PT, 0x80, 0x0 ;  /* 0x000000000000781c */ /* 0x000fda0003f0f070 */
.L_x_4288:
        /* <DEDUP_REMOVED lines=18> */
.L_x_4374:
[----:B------:R-:W-:Y:S05]  /*12620*/  BSYNC B0 ;  /* 0x0000000000007941 */ /* 0x000fea0003800000 */
.L_x_4289:
[----:B------:R-:W-:-:S05]  /*12630*/  IMAD.U32 R2, RZ, RZ, UR36 ;  /* 0x00000024ff027e24 */ /* 0x000fca000f8e00ff */
[----:B------:R-:W-:-:S13]  /*12640*/  ISETP.NE.AND P0, PT, R2, 0x3, PT ;  /* 0x000000030200780c */ /* 0x000fda0003f05270 */
[----:B------:R-:W-:Y:S05]  /*12650*/  @!P0 BRA `(.L_x_4291) ;  /* 0x0000000000048947 */ /* 0x000fea0003800000 */
[----:B------:R-:W-:Y:S01]  /*12660*/  BPT.TRAP 0x1 ;  /* 0x000000040000795c */ /* 0x000fe20000300000 */
.L_x_4291:
[----:B0-----:R-:W-:Y:S01]  /*12670*/  SHF.L.U32 R0, R23, 0x1f, RZ ;  /* 0x0000001f17007819 */ /* 0x001fe200000006ff */
[----:B------:R-:W-:Y:S03]  /*12680*/  BSSY B0, `(.L_x_4292) ;  /* 0x0000003000007945 */ /* 0x000fe60003800000 */
[----:B------:R-:W0:Y:S02]  /*12690*/  SYNCS.PHASECHK.TRANS64.TRYWAIT P0, [R22+URZ+0x38860], R0 ;  /* 0x03886000160075a7 */ /* 0x000e24000800017f */
[----:B0-----:R-:W-:Y:S05]  /*126a0*/  @!P0 BRA `(.L_x_4293) ;  /* 0x0000004000e08947 */ /* 0x001fea0003800000 */
.L_x_4375:
[----:B------:R-:W-:Y:S05]  /*126b0*/  BSYNC B0 ;  /* 0x0000000000007941 */ /* 0x000fea0003800000 */
.L_x_4292:
[----:B------:R-:W0:Y:S01]  /*126c0*/  LDL.LU R3, [R1+0x18] ;  /* 0x0000180001037983 */ /* 0x000e220000300800 */
[----:B------:R-:W-:Y:S01]  /*126d0*/  ULDC.64 UR4, c[0x0][0x328] ;  /* 0x0000ca0000047ab9 */ /* 0x000fe20000000a00 */
[----:B------:R-:W-:Y:S02]  /*126e0*/  ULDC.64 UR6, c[0x0][0x318] ;  /* 0x0000c60000067ab9 */ /* 0x000fe40000000a00 */
[----:B------:R-:W2:Y:S04]  /*126f0*/  LDL.LU R2, [R1] ;  /* 0x0000000001027983 */ /* 0x000ea80000300800 */
[----:B------:R-:W3:Y:S01]  /*12700*/  LDL.LU R4, [R1+0x1c] ;  /* 0x00001c0001047983 */ /* 0x000ee20000300800 */
[----:B------:R-:W-:Y:S02]  /*12710*/  IMAD R5, R18, 0x8000, R34 ;  /* 0x0000800012057824 */ /* 0x000fe400078e0222 */
[----:B0-----:R-:W-:-:S04]  /*12720*/  IMAD R0, R3, UR4, RZ ;  /* 0x0000000403007c24 */ /* 0x001fc8000f8e02ff */
[C---:B--2---:R-:W-:Y:S02]  /*12730*/  IMAD R0, R2.reuse, UR5, R0 ;  /* 0x0000000502007c24 */ /* 0x044fe4000f8e0200 */
[----:B------:R-:W-:Y:S01]  /*12740*/  IMAD.WIDE.U32 R2, R2, UR4, RZ ;  /* 0x0000000402027c25 */ /* 0x000fe2000f8e00ff */
[----:B------:R-:W-:-:S03]  /*12750*/  ULDC.64 UR4, c[0x0][0x338] ;  /* 0x0000ce0000047ab9 */ /* 0x000fc60000000a00 */
[----:B------:R-:W-:Y:S02]  /*12760*/  IMAD.IADD R3, R3, 0x1, R0 ;  /* 0x0000000103037824 */ /* 0x000fe400078e0200 */
[----:B---3--:R-:W-:Y:S02]  /*12770*/  IMAD R0, R4, UR4, RZ ;  /* 0x0000000404007c24 */ /* 0x008fe4000f8e02ff */
        /* <DEDUP_REMOVED lines=12> */
[C---:B------:R-:W-:Y:S01]  /*12840*/  LOP3.LUT P5, RZ, R30.reuse, 0x2, RZ, 0xc0, !PT ;  /* 0x000000021eff7812 */ /* 0x040fe200078ac0ff */
[----:B------:R-:W1:Y:S01]  /*12850*/  SHFL.IDX PT, R2, R4, RZ, 0x181f ;  /* 0x00181fff04027589 */ /* 0x000e6200000e0000 */
[C---:B------:R-:W-:Y:S02]  /*12860*/  LOP3.LUT P4, RZ, R30.reuse, 0x4, RZ, 0xc0, !PT ;  /* 0x000000041eff7812 */ /* 0x040fe4000788c0ff */
[C---:B------:R-:W-:Y:S01]  /*12870*/  LOP3.LUT P3, RZ, R30.reuse, 0x8, RZ, 0xc0, !PT ;  /* 0x000000081eff7812 */ /* 0x040fe2000786c0ff */
[----:B------:R-:W2:Y:S01]  /*12880*/  SHFL.IDX PT, R3, R6, RZ, 0x181f ;  /* 0x00181fff06037589 */ /* 0x000ea200000e0000 */
[----:B------:R-:W-:Y:S02]  /*12890*/  LOP3.LUT P2, RZ, R30, 0x10, RZ, 0xc0, !PT ;  /* 0x000000101eff7812 */ /* 0x000fe4000784c0ff */
[----:B------:R-:W-:Y:S01]  /*128a0*/  LOP3.LUT R16, R16, 0xffffffbf, RZ, 0xc0, !PT ;  /* 0xffffffbf10107812 */ /* 0x000fe200078ec0ff */
[----:B0-----:R-:W-:-:S05]  /*128b0*/  IMAD.SHL.U32 R7, R7, 0x8, RZ ;  /* 0x0000000807077824 */ /* 0x001fca00078e00ff */
[----:B------:R-:W-:-:S05]  /*128c0*/  LOP3.LUT R7, R7, 0x38, RZ, 0xc0, !PT ;  /* 0x0000003807077812 */ /* 0x000fca00078ec0ff */
[----:B------:R-:W-:Y:S01]  /*128d0*/  IMAD.SHL.U32 R0, R7, 0x2, RZ ;  /* 0x0000000207007824 */ /* 0x000fe200078e00ff */
[----:B------:R-:W-:-:S04]  /*128e0*/  LOP3.LUT R7, R30, 0x1, RZ, 0xc0, !PT ;  /* 0x000000011e077812 */ /* 0x000fc800078ec0ff */
[----:B-1----:R-:W-:Y:S02]  /*128f0*/  IADD3 R2, P0, R2, R0, RZ ;  /* 0x0000000002027210 */ /* 0x002fe40007f1e0ff */
[----:B------:R-:W-:Y:S02]  /*12900*/  ISETP.NE.U32.AND P1, PT, R7, 0x1, PT ;  /* 0x000000010700780c */ /* 0x000fe40003f25070 */
[----:B------:R-:W-:Y:S01]  /*12910*/  PRMT R7, R30, 0x8880, RZ ;  /* 0x000088801e077816 */ /* 0x000fe200000000ff */
[----:B--2---:R-:W-:Y:S01]  /*12920*/  IMAD.X R3, RZ, RZ, R3, P0 ;  /* 0x000000ffff037224 */ /* 0x004fe200000e0603 */
[----:B------:R-:W-:-:S09]  /*12930*/  ISETP.LT.OR P0, PT, R29, 0x1, P1 ;  /* 0x000000011d00780c */ /* 0x000fd20000f01670 */
[----:B------:R-:W-:Y:S02]  /*12940*/  @P1 LOP3.LUT R16, R16, 0x40, RZ, 0xfc, !PT ;  /* 0x0000004010101812 */ /* 0x000fe400078efcff */
[----:B------:R-:W-:Y:S02]  /*12950*/  LOP3.LUT P1, RZ, R30, 0x20, RZ, 0xc0, !PT ;  /* 0x000000201eff7812 */ /* 0x000fe4000782c0ff */
[----:B------:R-:W-:Y:S01]  /*12960*/  @!PT LDS RZ, [RZ] ;  /* 0x00000000fffff984 */ /* 0x000fe20000000800 */
[----:B------:R-:W-:Y:S01]  /*12970*/  LDGSTS.E.BYPASS.LTC128B.128 [R5+0x400], desc[UR44][R2.64], !P0 ;  /* 0x0040000002057fae */ /* 0x000fe2000c101d6c */
[----:B------:R-:W-:Y:S02]  /*12980*/  ISETP.LT.OR P0, PT, R29, 0x1, !P5 ;  /* 0x000000011d00780c */ /* 0x000fe40006f01670 */
[----:B------:R-:W-:-:S11]  /*12990*/  LOP3.LUT R16, R16, 0xffffff7f, RZ, 0xc0, !PT ;  /* 0xffffff7f10107812 */ /* 0x000fd600078ec0ff */
        /* <DEDUP_REMOVED lines=62> */
.L_x_4385:
        /* <DEDUP_REMOVED lines=34> */
.L_x_4295:
        /* <DEDUP_REMOVED lines=11> */
.L_x_4296:
[----:B------:R-:W2:Y:S01]  /*13050*/  LDL.LU R2, [R1+0x14] ;  /* 0x0000140001027983 */ /* 0x000ea20000300800 */
[----:B------:R1:W-:Y:S01]  /*13060*/  SYNCS.ARRIVE.TRANS64.A1T0 RZ, [R22+URZ+0x38850], RZ ;  /* 0x038850ff16ff79a7 */ /* 0x0003e2000810003f */
[----:B------:R-:W-:Y:S01]  /*13070*/  BSSY B0, `(.L_x_4297) ;  /* 0x00000f3000007945 */ /* 0x000fe20003800000 */
[----:B--2---:R-:W-:-:S05]  /*13080*/  VIADD R7, R2, 0xfffffffe ;  /* 0xfffffffe02077836 */ /* 0x004fca0000000000 */
[----:B------:R-:W-:-:S13]  /*13090*/  ISETP.GE.AND P0, PT, R7, R31, PT ;  /* 0x0000001f0700720c */ /* 0x000fda0003f06270 */
[----:B-1----:R-:W-:Y:S05]  /*130a0*/  @!P0 BRA `(.L_x_4298) ;  /* 0x0000000c00bc8947 */ /* 0x002fea0003800000 */
[----:B------:R-:W2:Y:S01]  /*130b0*/  LDL.LU R2, [R1+0x24] ;  /* 0x0000240001027983 */ /* 0x000ea20000300800 */
[----:B------:R-:W-:-:S04]  /*130c0*/  LOP3.LUT R29, R30, 0x80, RZ, 0xc0, !PT ;  /* 0x000000801e1d7812 */ /* 0x000fc800078ec0ff */
[----:B------:R-:W-:Y:S02]  /*130d0*/  SHF.R.U32.HI R29, RZ, 0x3, R29 ;  /* 0x00000003ff1d7819 */ /* 0x000fe4000001161d */
[----:B--2---:R-:W-:-:S04]  /*130e0*/  LOP3.LUT R2, R2, 0x40, RZ, 0xc0, !PT ;  /* 0x0000004002027812 */ /* 0x004fc800078ec0ff */
[----:B------:R-:W-:-:S07]  /*130f0*/  SHF.R.U32.HI R30, RZ, 0x2, R2 ;  /* 0x00000002ff1e7819 */ /* 0x000fce0000011602 */
.L_x_4311:
[----:B-1----:R-:W1:Y:S01]  /*13100*/  S2R R2, SR_TID.X ;  /* 0x0000000000027919 */ /* 0x002e620000002100 */
[----:B--2---:R-:W2:Y:S01]  /*13110*/  LDC R3, c[0x0][0x430] ;  /* 0x00010c00ff037b82 */ /* 0x004ea20000000800 */
[----:B---3--:R-:W-:Y:S01]  /*13120*/  IMAD R6, R7, 0x40, R32 ;  /* 0x0000004007067824 */ /* 0x008fe200078e0220 */
[----:B------:R-:W-:Y:S05]  /*13130*/  YIELD ;  /* 0x0000000000007946 */ /* 0x000fea0003800000 */
[----:B0-----:R-:W0:Y:S01]  /*13140*/  S2R R4, SR_TID.X ;  /* 0x0000000000047919 */ /* 0x001e220000002100 */
[----:B------:R-:W-:Y:S01]  /*13150*/  IMAD.U32 R11, RZ, RZ, UR36 ;  /* 0x00000024ff0b7e24 */ /* 0x000fe2000f8e00ff */
[----:B------:R-:W-:Y:S01]  /*13160*/  ULDC UR4, c[0x0][0x430] ;  /* 0x00010c0000047ab9 */ /* 0x000fe20000000800 */
[----:B------:R-:W-:Y:S01]  /*13170*/  VIADD R18, R18, 0x1 ;  /* 0x0000000112127836 */ /* 0x000fe20000000000 */
[----:B--2---:R-:W-:-:S02]  /*13180*/  ISETP.NE.AND P0, PT, R3, 0x1, PT ;  /* 0x000000010300780c */ /* 0x004fc40003f05270 */
[----:B-1----:R-:W-:-:S04]  /*13190*/  LOP3.LUT R2, R2, 0x7f, RZ, 0xc0, !PT ;  /* 0x0000007f02027812 */ /* 0x002fc800078ec0ff */
[----:B------:R-:W-:-:S07]  /*131a0*/  SHF.R.U32.HI R2, RZ, 0x3, R2 ;  /* 0x00000003ff027819 */ /* 0x000fce0000011602 */
[----:B------:R-:W1:Y:S01]  /*131b0*/  @P0 LDC R3, c[0x0][0x434] ;  /* 0x00010d00ff030b82 */ /* 0x000e620000000800 */
[----:B0-----:R-:W-:-:S05]  /*131c0*/  IMAD.SHL.U32 R4, R4, 0x10, RZ ;  /* 0x0000001004047824 */ /* 0x001fca00078e00ff */
[----:B------:R-:W-:Y:S02]  /*131d0*/  LOP3.LUT R4, R2, 0x70, R4, 0xf8, !PT ;  /* 0x0000007002047812 */ /* 0x000fe400078ef804 */
[----:B------:R-:W0:Y:S02]  /*131e0*/  @P0 LDC R2, c[0x0][0x438] ;  /* 0x00010e00ff020b82 */ /* 0x000e240000000800 */
[C---:B------:R-:W-:Y:S01]  /*131f0*/  ISETP.GT.U32.AND P1, PT, R4.reuse, 0x3f, PT ;  /* 0x0000003f0400780c */ /* 0x040fe20003f24070 */
[----:B------:R-:W-:-:S04]  /*13200*/  IMAD.IADD R6, R4, 0x1, R6 ;  /* 0x0000000104067824 */ /* 0x000fc800078e0206 */
[----:B------:R-:W-:-:S08]  /*13210*/  IMAD.MOV.U32 R10, RZ, RZ, R6 ;  /* 0x000000ffff0a7224 */ /* 0x000fd000078e0006 */
[----:B------:R-:W2:Y:S01]  /*13220*/  @!P1 LDC.64 R4, c[0x0][0x428] ;  /* 0x00010a00ff049b82 */ /* 0x000ea20000000a00 */
[----:B-1----:R-:W-:-:S07]  /*13230*/  @P0 IMAD.HI.U32 R3, R6, R3, RZ ;  /* 0x0000000306030227 */ /* 0x002fce00078e00ff */
[----:B------:R-:W1:Y:S01]  /*13240*/  @!P1 LDC.64 R8, c[0x0][0x418] ;  /* 0x00010600ff089b82 */ /* 0x000e620000000a00 */
[----:B0-----:R-:W-:-:S04]  /*13250*/  @P0 SHF.R.U32.HI R10, RZ, R2, R3 ;  /* 0x00000002ff0a0219 */ /* 0x001fc80000011603 */
[--C-:B------:R-:W-:Y:S01]  /*13260*/  @!P1 SHF.R.S32.HI R3, RZ, 0x1f, R10.reuse ;  /* 0x0000001fff039819 */ /* 0x100fe2000001140a */
[----:B------:R-:W-:-:S04]  /*13270*/  @!P1 IMAD.MOV.U32 R2, RZ, RZ, R10 ;  /* 0x000000ffff029224 */ /* 0x000fc800078e000a */
[----:B--2---:R-:W-:-:S04]  /*13280*/  @!P1 IMAD.WIDE.U32 R2, R28, R4, R2 ;  /* 0x000000041c029225 */ /* 0x004fc800078e0002 */
[----:B------:R-:W-:-:S04]  /*13290*/  @!P1 IMAD R4, R33, R4, RZ ;  /* 0x0000000421049224 */ /* 0x000fc800078e02ff */
[----:B------:R-:W-:Y:S01]  /*132a0*/  @!P1 IMAD R5, R28, R5, R4 ;  /* 0x000000051c059224 */ /* 0x000fe200078e0204 */
[----:B-1----:R-:W-:Y:S01]  /*132b0*/  @!P1 LEA R8, P0, R2, R8, 0x2 ;  /* 0x0000000802089211 */ /* 0x002fe200078010ff */
[----:B------:R-:W-:Y:S02]  /*132c0*/  IMAD.MOV.U32 R4, RZ, RZ, RZ ;  /* 0x000000ffff047224 */ /* 0x000fe400078e00ff */
[----:B------:R-:W-:Y:S02]  /*132d0*/  @!P1 IMAD.IADD R3, R5, 0x1, R3 ;  /* 0x0000000105039824 */ /* 0x000fe400078e0203 */
[----:B------:R-:W-:-:S03]  /*132e0*/  IMAD.MOV R5, RZ, RZ, -R10 ;  /* 0x000000ffff057224 */ /* 0x000fc600078e0a0a */
[----:B------:R-:W-:Y:S01]  /*132f0*/  @!P1 LEA.HI.X R9, R2, R9, R3, 0x2, P0 ;  /* 0x0000000902099211 */ /* 0x000fe200000f1403 */
[----:B------:R-:W-:Y:S01]  /*13300*/  IMAD R5, R5, UR4, R6 ;  /* 0x0000000405057c24 */ /* 0x000fe2000f8e0206 */
[----:B------:R-:W-:-:S03]  /*13310*/  ISETP.NE.AND P0, PT, R18, 0x2, PT ;  /* 0x000000021200780c */ /* 0x000fc60003f05270 */
[----:B------:R0:W5:Y:S01]  /*13320*/  @!P1 LDG.E R4, desc[UR44][R8.64] ;  /* 0x0000002c08049981 */ /* 0x000162000c1e1900 */
[----:B------:R-:W-:Y:S02]  /*13330*/  ISETP.NE.AND P1, PT, R11, 0x3, PT ;  /* 0x000000030b00780c */ /* 0x000fe40003f25270 */
[----:B------:R-:W-:Y:S02]  /*13340*/  SEL R2, RZ, 0x1, P0 ;  /* 0x00000001ff027807 */ /* 0x000fe40000000000 */
[----:B------:R-:W-:Y:S02]  /*13350*/  SEL R18, R18, RZ, P0 ;  /* 0x000000ff12127207 */ /* 0x000fe40000000000 */
[----:B------:R-:W-:Y:S01]  /*13360*/  LOP3.LUT R23, R23, R2, RZ, 0x3c, !PT ;  /* 0x0000000217177212 */ /* 0x000fe200078e3cff */
[----:B------:R-:W-:Y:S02]  /*13370*/  IMAD.MOV.U32 R2, RZ, RZ, R7 ;  /* 0x000000ffff027224 */ /* 0x000fe400078e0007 */
[----:B------:R-:W-:-:S03]  /*13380*/  VIADD R7, R7, 0xffffffff ;  /* 0xffffffff07077836 */ /* 0x000fc60000000000 */
[----:B------:R-:W-:Y:S01]  /*13390*/  ISETP.GT.AND P3, PT, R2, R31, PT ;  /* 0x0000001f0200720c */ /* 0x000fe20003f64270 */
[----:B0-----:R-:W-:-:S12]  /*133a0*/  @!P1 BRA `(.L_x_4299) ;  /* 0x0000000000049947 */ /* 0x001fd80003800000 */
[----:B------:R-:W-:Y:S01]  /*133b0*/  BPT.TRAP 0x1 ;  /* 0x000000040000795c */ /* 0x000fe20000300000 */
.L_x_4299:
[----:B------:R-:W-:Y:S01]  /*133c0*/  IMAD R6, R18, 0x8, R17 ;  /* 0x0000000812067824 */ /* 0x000fe200078e0211 */
[----:B------:R-:W-:Y:S01]  /*133d0*/  SHF.L.U32 R20, R23, 0x1f, RZ ;  /* 0x0000001f17147819 */ /* 0x000fe200000006ff */
[----:B------:R-:W-:Y:S01]  /*133e0*/  BSSY B1, `(.L_x_4300) ;  /* 0x0000004000017945 */ /* 0x000fe20003800000 */
[----:B------:R-:W-:Y:S02]  /*133f0*/  SHF.R.S32.HI R9, RZ, 0x1f, R5 ;  /* 0x0000001fff097819 */ /* 0x000fe40000011405 */
[----:B------:R-:W0:Y:S02]  /*13400*/  SYNCS.PHASECHK.TRANS64.TRYWAIT P0, [R6+URZ+0x38840], R20 ;  /* 0x03884014060075a7 */ /* 0x000e24000800017f */
[----:B0-----:R-:W-:Y:S05]  /*13410*/  @!P0 BRA `(.L_x_4301) ;  /* 0x0000003c00c08947 */ /* 0x001fea0003800000 */
.L_x_4386:
[----:B------:R-:W-:Y:S05]  /*13420*/  BSYNC B1 ;  /* 0x0000000000017941 */ /* 0x000fea0003800000 */
.L_x_4300:
        /* <DEDUP_REMOVED lines=40> */
.L_x_4396:
        /* <DEDUP_REMOVED lines=8> */
.L_x_4303:
        /* <DEDUP_REMOVED lines=11> */
.L_x_4304:
[----:B------:R2:W-:Y:S01]  /*137e0*/  SYNCS.ARRIVE.TRANS64.A1T0 RZ, [R6+URZ+0x38830], RZ ;  /* 0x038830ff06ff79a7 */ /* 0x0005e2000810003f */
[----:B------:R-:W-:Y:S05]  /*137f0*/  @!P2 BRA `(.L_x_4305) ;  /* 0x000000000004a947 */ /* 0x000fea0003800000 */
[----:B------:R-:W-:Y:S01]  /*13800*/  BPT.TRAP 0x1 ;  /* 0x000000040000795c */ /* 0x000fe20000300000 */
.L_x_4305:
[----:B------:R-:W3:Y:S01]  /*13810*/  SYNCS.PHASECHK.TRANS64.TRYWAIT P0, [R6+URZ+0x38860], R20 ;  /* 0x03886014060075a7 */ /* 0x000ee2000800017f */
[----:B------:R-:W-:Y:S04]  /*13820*/  BSSY B1, `(.L_x_4306) ;  /* 0x0000002000017945 */ /* 0x000fe80003800000 */
[----:B---3--:R-:W-:Y:S05]  /*13830*/  @!P0 BRA `(.L_x_4307) ;  /* 0x0000003c00e88947 */ /* 0x008fea0003800000 */
.L_x_4397:
[----:B------:R-:W-:Y:S05]  /*13840*/  BSYNC B1 ;  /* 0x0000000000017941 */ /* 0x000fea0003800000 */
.L_x_4306:
        /* <DEDUP_REMOVED lines=79> */
.L_x_4407:
        /* <DEDUP_REMOVED lines=25> */
.L_x_4309:
        /* <DEDUP_REMOVED lines=11> */
.L_x_4310:
[----:B------:R1:W-:Y:S01]  /*13f80*/  SYNCS.ARRIVE.TRANS64.A1T0 RZ, [R6+URZ+0x38850], RZ ;  /* 0x038850ff06ff79a7 */ /* 0x0003e2000810003f */
[----:B------:R-:W-:Y:S05]  /*13f90*/  @P3 BRA `(.L_x_4311) ;  /* 0xfffffff000583947 */ /* 0x000fea000383ffff */
.L_x_4298:
[----:B------:R-:W-:Y:S05]  /*13fa0*/  BSYNC B0 ;  /* 0x0000000000007941 */ /* 0x000fea0003800000 */
.L_x_4297:
        /* <DEDUP_REMOVED lines=21> */
.L_x_4313:
[----:B------:R-:W-:Y:S05]  /*14100*/  BSYNC B0 ;  /* 0x0000000000007941 */ /* 0x000fea0003800000 */
.L_x_4312:
[----:B------:R-:W-:-:S07]  /*14110*/  SEL R18, R18, RZ, P0 ;  /* 0x000000ff12127207 */ /* 0x000fce0000000000 */
.L_x_4266:
[----:B------:R-:W-:Y:S05]  /*14120*/  BSYNC B7 ;  /* 0x0000000000077941 */ /* 0x000fea0003800000 */
.L_x_4264:
        /* <DEDUP_REMOVED lines=11> */
.L_x_4314:
        /* <DEDUP_REMOVED lines=43> */
.L_x_4417:
[----:B------:R-:W-:Y:S02]  /*14490*/  ULDC UR4, c[0x0][0xd38] ;  /* 0x00034e0000047ab9 */ /* 0x000fe40000000800 */
[----:B------:R-:W-:-:S04]  /*144a0*/  IMAD.U32 R5, RZ, RZ, UR4 ;  /* 0x00000004ff057e24 */ /* 0x000fc8000f8e00ff */
[----:B-1----:R-:W-:-:S04]  /*144b0*/  IMAD R9, R14, R5, RZ ;  /* 0x000000050e097224 */ /* 0x002fc800078e02ff */
[----:B------:R-:W-:-:S05]  /*144c0*/  IMAD.IADD R6, R6, 0x1, R9 ;  /* 0x0000000106067824 */ /* 0x000fca00078e0209 */
[----:B------:R-:W-:-:S13]  /*144d0*/  ISETP.GT.AND P6, PT, R6, R0, PT ;  /* 0x000000000600720c */ /* 0x000fda0003fc4270 */
[----:B------:R-:W-:Y:S05]  /*144e0*/  @P6 BRA `(.L_x_4317) ;  /* 0x0000000000a46947 */ /* 0x000fea0003800000 */
.L_x_4320:
        /* <DEDUP_REMOVED lines=35> */
.L_x_4425:
[----:B------:R-:W-:Y:S02]  /*14720*/  ULDC UR4, c[0x0][0xd38] ;  /* 0x00034e0000047ab9 */ /* 0x000fe40000000800 */
[----:B------:R-:W-:-:S04]  /*14730*/  IMAD.U32 R5, RZ, RZ, UR4 ;  /* 0x00000004ff057e24 */ /* 0x000fc8000f8e00ff */
[----:B-1----:R-:W-:-:S04]  /*14740*/  IMAD R9, R14, R5, RZ ;  /* 0x000000050e097224 */ /* 0x002fc800078e02ff */
[----:B------:R-:W-:-:S05]  /*14750*/  IMAD.IADD R6, R9, 0x1, R6 ;  /* 0x0000000109067824 */ /* 0x000fca00078e0206 */
[----:B------:R-:W-:-:S13]  /*14760*/  ISETP.GT.AND P6, PT, R6, R0, PT ;  /* 0x000000000600720c */ /* 0x000fda0003fc4270 */
[----:B------:R-:W-:Y:S05]  /*14770*/  @!P6 BRA `(.L_x_4320) ;  /* 0xfffffffc005ce947 */ /* 0x000fea000383ffff */
.L_x_4317:
        /* <DEDUP_REMOVED lines=9> */
.L_x_4430:
[----:B------:R-:W-:-:S13]  /*14810*/  ISETP.NE.AND P0, PT, R8, RZ, PT ;  /* 0x000000ff0800720c */ /* 0x000fda0003f05270 */
[----:B------:R-:W-:Y:S05]  /*14820*/  @!P0 BRA `(.L_x_4322) ;  /* 0x0000000000108947 */ /* 0x000fea0003800000 */
[----:B------:R-:W-:Y:S01]  /*14830*/  UMOV UR4, 0xffffffff ;  /* 0xffffffff00047882 */ /* 0x000fe20000000000 */
[----:B------:R-:W-:Y:S02]  /*14840*/  VIADD R12, R6, 0xffffffff ;  /* 0xffffffff060c7836 */ /* 0x000fe40000000000 */
[----:B------:R-:W-:Y:S05]  /*14850*/  BRA.DIV UR4, `(.L_x_4323) ;  /* 0x0000004204207947 */ /* 0x000fea000b800000 */
[----:B------:R4:W0:Y:S02]  /*14860*/  SHFL.IDX PT, R24, R3, R12, 0x1f ;  /* 0x00001f0c03187589 */ /* 0x00082400000e0000 */
.L_x_4322:
        /* <DEDUP_REMOVED lines=58> */
.L_x_4318:
[----:B------:R-:W-:Y:S01]  /*14c10*/  UMOV UR4, URZ ;  /* 0x0000003f00047c82 */ /* 0x000fe20008000000 */
[----:B------:R-:W-:Y:S01]  /*14c20*/  UMOV UR5, URZ ;  /* 0x0000003f00057c82 */ /* 0x000fe20008000000 */
[----:B------:R-:W-:Y:S01]  /*14c30*/  ULDC UR6, c[0x0][0xd3c] ;  /* 0x00034f0000067ab9 */ /* 0x000fe20000000800 */
[----:B------:R-:W-:Y:S02]  /*14c40*/  IMAD.MOV.U32 R24, RZ, RZ, R0 ;  /* 0x000000ffff187224 */ /* 0x000fe400078e0000 */
[----:B------:R-:W-:Y:S02]  /*14c50*/  IMAD.U32 R25, RZ, RZ, UR4 ;  /* 0x00000004ff197e24 */ /* 0x000fe4000f8e00ff */
[----:B------:R-:W-:Y:S02]  /*14c60*/  IMAD.U32 R26, RZ, RZ, UR5 ;  /* 0x00000005ff1a7e24 */ /* 0x000fe4000f8e00ff */
[----:B------:R-:W-:-:S07]  /*14c70*/  IMAD.U32 R27, RZ, RZ, UR6 ;  /* 0x00000006ff1b7e24 */ /* 0x000fce000f8e00ff */
.L_x_4324:
        /* <DEDUP_REMOVED lines=10> */
.L_x_4315:
[----:B------:R-:W-:Y:S02]  /*14d20*/  ULDC UR4, c[0x0][0xd3c] ;  /* 0x00034f0000047ab9 */ /* 0x000fe40000000800 */
[----:B0-----:R-:W-:-:S13]  /*14d30*/  ISETP.GE.AND P0, PT, R27, UR4, PT ;  /* 0x000000041b007c0c */ /* 0x001fda000bf06270 */
[----:B------:R-:W-:Y:S05]  /*14d40*/  @!P0 BRA `(.L_x_4325) ;  /* 0xffffffa800048947 */ /* 0x000fea000383ffff */
[----:B------:R-:W-:Y:S05]  /*14d50*/  BSYNC B8 ;  /* 0x0000000000087941 */ /* 0x000fea0003800000 */
.L_x_4258:
        /* <DEDUP_REMOVED lines=12> */
.L_x_4433:
[----:B------:R-:W-:Y:S05]  /*14e20*/  BSYNC B0 ;  /* 0x0000000000007941 */ /* 0x000fea0003800000 */
.L_x_4326:
[----:B------:R-:W-:-:S03]  /*14e30*/  UMOV UR4, 0xffffffff ;  /* 0xffffffff00047882 */ /* 0x000fc60000000000 */
[----:B------:R-:W-:Y:S05]  /*14e40*/  BRA.DIV UR4, `(.L_x_4328) ;  /* 0x0000003a04e07947 */ /* 0x000fea000b800000 */
[----:B0-----:R-:W0:Y:S02]  /*14e50*/  S2R R0, SR_TID.X ;  /* 0x0000000000007919 */ /* 0x001e240000002100 */
[----:B0-----:R-:W-:-:S04]  /*14e60*/  SHF.R.U32.HI R0, RZ, 0x5, R0 ;  /* 0x00000005ff007819 */ /* 0x001fc80000011600 */
[----:B------:R-:W-:-:S05]  /*14e70*/  LOP3.LUT R0, R0, 0x3, RZ, 0xc0, !PT ;  /* 0x0000000300007812 */ /* 0x000fca00078ec0ff */
[----:B------:R0:W1:Y:S02]  /*14e80*/  SHFL.IDX PT, R14, R0, RZ, 0x1f ;  /* 0x00001fff000e7589 */ /* 0x00006400000e0000 */
.L_x_4436:
[----:B-1----:R-:W-:Y:S01]  /*14e90*/  ISETP.NE.AND P0, PT, R14, RZ, PT ;  /* 0x000000ff0e00720c */ /* 0x002fe20003f05270 */
[----:B------:R-:W-:-:S12]  /*14ea0*/  BSSY B0, `(.L_x_4329) ;  /* 0x0000024000007945 */ /* 0x000fd80003800000 */
[----:B------:R-:W-:Y:S05]  /*14eb0*/  @P0 BRA `(.L_x_4330) ;  /* 0x0000000000880947 */ /* 0x000fea0003800000 */
[----:B------:R-:W-:-:S03]  /*14ec0*/  UMOV UR4, 0xffffffff ;  /* 0xffffffff00047882 */ /* 0x000fc60000000000 */
[----:B------:R-:W-:Y:S05]  /*14ed0*/  BRA.DIV UR4, `(.L_x_4331) ;  /* 0x0000003a04f07947 */ /* 0x000fea000b800000 */
[----:B------:R-:W-:-:S13]  /*14ee0*/  ELECT P6, URZ, PT ;  /* 0x00000000003f782f */ /* 0x000fda00038c0000 */
.L_x_4439:
[----:B------:R-:W-:Y:S05]  /*14ef0*/  @!P6 BRA `(.L_x_4330) ;  /* 0x000000000078e947 */ /* 0x000fea0003800000 */
[----:B------:R-:W-:-:S06]  /*14f00*/  ULOP3.LUT UR4, UR39, 0x2, URZ, 0xfc, !UPT ;  /* 0x0000000227047892 */ /* 0x000fcc000f8efc3f */
[----:B0-----:R-:W-:-:S05]  /*14f10*/  IMAD.U32 R0, RZ, RZ, UR4 ;  /* 0x00000004ff007e24 */ /* 0x001fca000f8e00ff */
[----:B------:R-:W-:-:S13]  /*14f20*/  ISETP.NE.AND P0, PT, R0, 0x3, PT ;  /* 0x000000030000780c */ /* 0x000fda0003f05270 */
[----:B------:R-:W-:Y:S05]  /*14f30*/  @!P0 BRA `(.L_x_4332) ;  /* 0x0000000000048947 */ /* 0x000fea0003800000 */
[----:B------:R-:W-:Y:S01]  /*14f40*/  BPT.TRAP 0x1 ;  /* 0x000000040000795c */ /* 0x000fe20000300000 */
.L_x_4332:
[C---:B------:R-:W-:Y:S01]  /*14f50*/  IMAD R3, R18.reuse, 0x8, R5 ;  /* 0x0000000812037824 */ /* 0x040fe200078e0205 */
[----:B------:R-:W-:Y:S01]  /*14f60*/  SHF.L.U32 R2, R23, 0x1f, RZ ;  /* 0x0000001f17027819 */ /* 0x000fe200000006ff */
[----:B------:R-:W-:-:S03]  /*14f70*/  VIADD R18, R18, 0x1 ;  /* 0x0000000112127836 */ /* 0x000fc60000000000 */
[----:B------:R-:W0:Y:S02]  /*14f80*/  SYNCS.PHASECHK.TRANS64.TRYWAIT P1, [R3+URZ+0x38840], R2 ;  /* 0x03884002030075a7 */ /* 0x000e24000802017f */
[----:B------:R-:W-:-:S04]  /*14f90*/  ISETP.NE.AND P2, PT, R18, 0x2, PT ;  /* 0x000000021200780c */ /* 0x000fc80003f45270 */
[----:B------:R-:W-:Y:S01]  /*14fa0*/  SEL R0, RZ, 0x1, P2 ;  /* 0x00000001ff007807 */ /* 0x000fe20001000000 */
[----:B0-----:R-:W-:Y:S08]  /*14fb0*/  @!P1 BRA `(.L_x_4333) ;  /* 0x0000003800d89947 */ /* 0x001ff00003800000 */
.L_x_4440:
[----:B------:R-:W-:Y:S02]  /*14fc0*/  SEL R18, R18, RZ, P2 ;  /* 0x000000ff12127207 */ /* 0x000fe40001000000 */
[----:B------:R-:W-:Y:S01]  /*14fd0*/  LOP3.LUT R0, R23, R0, RZ, 0x3c, !PT ;  /* 0x0000000017007212 */ /* 0x000fe200078e3cff */
[----:B------:R-:W-:Y:S06]  /*14fe0*/  @!P0 BRA `(.L_x_4334) ;  /* 0x0000000000048947 */ /* 0x000fec0003800000 */
[----:B------:R-:W-:Y:S01]  /*14ff0*/  BPT.TRAP 0x1 ;  /* 0x000000040000795c */ /* 0x000fe20000300000 */
.L_x_4334:
[----:B------:R-:W-:Y:S01]  /*15000*/  IMAD R5, R18, 0x8, R5 ;  /* 0x0000000812057824 */ /* 0x000fe200078e0205 */
[----:B------:R-:W-:-:S04]  /*15010*/  SHF.L.U32 R0, R0, 0x1f, RZ ;  /* 0x0000001f00007819 */ /* 0x000fc800000006ff */
[----:B------:R-:W1:Y:S02]  /*15020*/  SYNCS.PHASECHK.TRANS64.TRYWAIT P1, [R5+URZ+0x38840], R0 ;  /* 0x03884000050075a7 */ /* 0x000e64000802017f */
[----:B-1----:R-:W-:Y:S05]  /*15030*/  @!P1 BRA `(.L_x_4335) ;  /* 0x0000003800cc9947 */ /* 0x002fea0003800000 */
.L_x_4441:
[----:B------:R-:W-:Y:S05]  /*15040*/  @!P0 BRA `(.L_x_4336) ;  /* 0x0000000000048947 */ /* 0x000fea0003800000 */
[----:B------:R-:W-:Y:S01]  /*15050*/  BPT.TRAP 0x1 ;  /* 0x000000040000795c */ /* 0x000fe20000300000 */
.L_x_4336:
[----:B------:R-:W5:Y:S02]  /*15060*/  SYNCS.PHASECHK.TRANS64.TRYWAIT P1, [R3+URZ+0x38860], R2 ;  /* 0x03886002030075a7 */ /* 0x000f64000802017f */
[----:B-----5:R-:W-:Y:S05]  /*15070*/  @!P1 BRA `(.L_x_4337) ;  /* 0x0000003800d09947 */ /* 0x020fea0003800000 */
.L_x_4442:
[----:B------:R-:W-:Y:S05]  /*15080*/  @!P0 BRA `(.L_x_4338) ;  /* 0x0000000000048947 */ /* 0x000fea0003800000 */
[----:B------:R-:W-:Y:S01]  /*15090*/  BPT.TRAP 0x1 ;  /* 0x000000040000795c */ /* 0x000fe20000300000 */
.L_x_4338:
[----:B------:R0:W0:Y:S02]  /*150a0*/  SYNCS.PHASECHK.TRANS64.TRYWAIT P0, [R5+URZ+0x38860], R0 ;  /* 0x03886000050075a7 */ /* 0x000024000800017f */
[----:B0-----:R-:W-:Y:S05]  /*150b0*/  @!P0 NANOSLEEP.SYNCS 0x989680 ;  /* 0x009896800000895d */ /* 0x001fea0003900000 */
[----:B------:R-:W0:Y:S02]  /*150c0*/  @!P0 SYNCS.PHASECHK.TRANS64 P0, [R5+URZ+0x38860], R0 ;  /* 0x03886000050085a7 */ /* 0x000e24000800007f */
[----:B0-----:R-:W-:Y:S05]  /*150d0*/  @!P0 BRA `(.L_x_4338) ;  /* 0xfffffffc00f08947 */ /* 0x001fea000383ffff */
.L_x_4330:
[----:B------:R-:W-:Y:S05]  /*150e0*/  BSYNC B0 ;  /* 0x0000000000007941 */ /* 0x000fea0003800000 */
.L_x_4329:
[----:B------:R-:W-:Y:S05]  /*150f0*/  EXIT ;  /* 0x000000000000794d */ /* 0x000fea0003800000 */
.L_x_4211:
[----:B0-----:R-:W-:-:S04]  /*15100*/  IMAD.U32 R0, RZ, RZ, UR41 ;  /* 0x00000029ff007e24 */ /* 0x001fc8000f8e00ff */
[----:B------:R0:W1:Y:S03]  /*15110*/  SYNCS.PHASECHK.TRANS64.TRYWAIT P1, [R0+URZ+0x38800], R3 ;  /* 0x03880003000075a7 */ /* 0x000066000802017f */
[----:B-1----:R-:W-:Y:S05]  /*15120*/  @!P1 NANOSLEEP.SYNCS 0x989680 ;  /* 0x009896800000995d */ /* 0x002fea0003900000 */
[----:B------:R-:W1:Y:S02]  /*15130*/  @!P1 SYNCS.PHASECHK.TRANS64 P1, [R0+URZ+0x38800], R3 ;  /* 0x03880003000095a7 */ /* 0x000e64000802007f */
[----:B-1----:R-:W-:Y:S05]  /*15140*/  @!P1 BRA `(.L_x_4211) ;  /* 0xfffffffc00ec9947 */ /* 0x002fea000383ffff */
[----:B------:R-:W-:Y:S05]  /*15150*/  BRA `(.L_x_4339) ;  /* 0xfffffeec00047947 */ /* 0x000fea000383ffff */
.L_x_4215:
[----:B--2---:R2:W3:Y:S02]  /*15160*/  SYNCS.PHASECHK.TRANS64.TRYWAIT P1, [R5+URZ+0x38830], R4 ;  /* 0x03883004050075a7 */ /* 0x0044e4000802017f */
[----:B---3--:R-:W-:Y:S05]  /*15170*/  @!P1 NANOSLEEP.SYNCS 0x989680 ;  /* 0x009896800000995d */ /* 0x008fea0003900000 */
[----:B------:R-:W3:Y:S02]  /*15180*/  @!P1 SYNCS.PHASECHK.TRANS64 P1, [R5+URZ+0x38830], R4 ;  /* 0x03883004050095a7 */ /* 0x000ee4000802007f */
[----:B---3--:R-:W-:Y:S05]  /*15190*/  @!P1 BRA `(.L_x_4215) ;  /* 0xfffffffc00f09947 */ /* 0x008fea000383ffff */
[----:B------:R-:W-:Y:S05]  /*151a0*/  BRA `(.L_x_4214) ;  /* 0xfffffeec001c7947 */ /* 0x000fea000383ffff */
.L_x_4216:
[----:B0-----:R-:W-:-:S04]  /*151b0*/  IMAD.U32 R6, RZ, RZ, UR41 ;  /* 0x00000029ff067e24 */ /* 0x001fc8000f8e00ff */
[----:B------:R0:W3:Y:S03]  /*151c0*/  SYNCS.PHASECHK.TRANS64.TRYWAIT P1, [R6+URZ+0x38810], R3 ;  /* 0x03881003060075a7 */ /* 0x0000e6000802017f */
[----:B---3--:R-:W-:Y:S05]  /*151d0*/  @!P1 NANOSLEEP.SYNCS 0x989680 ;  /* 0x009896800000995d */ /* 0x008fea0003900000 */
[----:B------:R-:W3:Y:S02]  /*151e0*/  @!P1 SYNCS.PHASECHK.TRANS64 P1, [R6+URZ+0x38810], R3 ;  /* 0x03881003060095a7 */ /* 0x000ee4000802007f */
[----:B---3--:R-:W-:Y:S05]  /*151f0*/  @!P1 BRA `(.L_x_4216) ;  /* 0xfffffffc00ec9947 */ /* 0x008fea000383ffff */
[----:B------:R-:W-:Y:S05]  /*15200*/  BRA `(.L_x_4340) ;  /* 0xfffffeec00a47947 */ /* 0x000fea000383ffff */
.L_x_4220:
[----:B----4-:R4:W0:Y:S02]  /*15210*/  SYNCS.PHASECHK.TRANS64.TRYWAIT P1, [R5+URZ+0x38850], R4 ;  /* 0x03885004050075a7 */ /* 0x010824000802017f */
[----:B0-----:R-:W-:Y:S05]  /*15220*/  @!P1 NANOSLEEP.SYNCS 0x989680 ;  /* 0x009896800000995d */ /* 0x001fea0003900000 */
[----:B------:R-:W0:Y:S02]  /*15230*/  @!P1 SYNCS.PHASECHK.TRANS64 P1, [R5+URZ+0x38850], R4 ;  /* 0x03885004050095a7 */ /* 0x000e24000802007f */
[----:B0-----:R-:W-:Y:S05]  /*15240*/  @!P1 BRA `(.L_x_4220) ;  /* 0xfffffffc00f09947 */ /* 0x001fea000383ffff */
[----:B------:R-:W-:Y:S05]  /*15250*/  BRA `(.L_x_4219) ;  /* 0xfffffeec00b07947 */ /* 0x000fea000383ffff */
.L_x_4227:
[----:B-1----:R-:W-:-:S04]  /*15260*/  IMAD.U32 R7, RZ, RZ, UR5 ;  /* 0x00000005ff077e24 */ /* 0x002fc8000f8e00ff */
[----:B------:R1:W2:Y:S03]  /*15270*/  SYNCS.PHASECHK.TRANS64.TRYWAIT P2, [R7+URZ+0x38830], R6 ;  /* 0x03883006070075a7 */ /* 0x0002a6000804017f */
[----:B--2---:R-:W-:Y:S05]  /*15280*/  @!P2 NANOSLEEP.SYNCS 0x989680 ;  /* 0x009896800000a95d */ /* 0x004fea0003900000 */
[----:B------:R-:W2:Y:S02]  /*15290*/  @!P2 SYNCS.PHASECHK.TRANS64 P2, [R7+URZ+0x38830], R6 ;  /* 0x038830060700a5a7 */ /* 0x000ea4000804007f */
[----:B--2---:R-:W-:Y:S05]  /*152a0*/  @!P2 BRA `(.L_x_4227) ;  /* 0xfffffffc00eca947 */ /* 0x004fea000383ffff */
[----:B------:R-:W-:Y:S05]  /*152b0*/  BRA `(.L_x_4226) ;  /* 0xffffff14002c7947 */ /* 0x000fea000383ffff */
.L_x_4231:
[----:B-1----:R-:W-:-:S04]  /*152c0*/  IMAD.U32 R7, RZ, RZ, UR5 ;  /* 0x00000005ff077e24 */ /* 0x002fc8000f8e00ff */
[----:B------:R1:W3:Y:S03]  /*152d0*/  SYNCS.PHASECHK.TRANS64.TRYWAIT P2, [R7+URZ+0x38850], R6 ;  /* 0x03885006070075a7 */ /* 0x0002e6000804017f */
[----:B---3--:R-:W-:Y:S05]  /*152e0*/  @!P2 NANOSLEEP.SYNCS 0x989680 ;  /* 0x009896800000a95d */ /* 0x008fea0003900000 */
[----:B------:R-:W3:Y:S02]  /*152f0*/  @!P2 SYNCS.PHASECHK.TRANS64 P2, [R7+URZ+0x38850], R6 ;  /* 0x038850060700a5a7 */ /* 0x000ee4000804007f */
[----:B---3--:R-:W-:Y:S05]  /*15300*/  @!P2 BRA `(.L_x_4231) ;  /* 0xfffffffc00eca947 */ /* 0x008fea000383ffff */
[----:B------:R-:W-:Y:S05]  /*15310*/  BRA `(.L_x_4230) ;  /* 0xffffff14009c7947 */ /* 0x000fea000383ffff */
.L_x_4272:
        /* <DEDUP_REMOVED lines=11> */
.L_x_4342:
[----:B------:R-:W-:Y:S05]  /*153d0*/  BSYNC B0 ;  /* 0x0000000000007941 */ /* 0x000fea0003800000 */
.L_x_4341:
[----:B------:R-:W-:Y:S05]  /*153e0*/  BRA `(.L_x_4343) ;  /* 0xffffffb000347947 */ /* 0x000fea000383ffff */
.L_x_4275:
[----:B0-----:R0:W1:Y:S02]  /*153f0*/  SYNCS.PHASECHK.TRANS64.TRYWAIT P0, [R22+URZ+0x38840], R0 ;  /* 0x03884000160075a7 */ /* 0x001064000800017f */
[----:B-1----:R-:W-:Y:S05]  /*15400*/  @!P0 NANOSLEEP.SYNCS 0x989680 ;  /* 0x009896800000895d */ /* 0x002fea0003900000 */
[----:B------:R-:W1:Y:S02]  /*15410*/  @!P0 SYNCS.PHASECHK.TRANS64 P0, [R22+URZ+0x38840], R0 ;  /* 0x03884000160085a7 */ /* 0x000e64000800007f */
[----:B-1----:R-:W-:Y:S05]  /*15420*/  @!P0 BRA `(.L_x_4275) ;  /* 0xfffffffc00f08947 */ /* 0x002fea000383ffff */
[----:B------:R-:W-:Y:S05]  /*15430*/  BRA `(.L_x_4344) ;  /* 0xffffffb400307947 */ /* 0x000fea000383ffff */
.L_x_4276:
        /* <DEDUP_REMOVED lines=8> */
.L_x_4346:
[----:B------:R-:W-:Y:S05]  /*154c0*/  BSYNC B0 ;  /* 0x0000000000007941 */ /* 0x000fea0003800000 */
.L_x_4345:
        /* <DEDUP_REMOVED lines=9> */
.L_x_4347:
[----:B------:R-:W-:Y:S02]  /*15560*/  IMAD.MOV.U32 R13, RZ, RZ, R5 ;  /* 0x000000ffff0d7224 */ /* 0x000fe400078e0005 */
[----:B------:R-:W-:Y:S02]  /*15570*/  IMAD.MOV.U32 R12, RZ, RZ, 0x1 ;  /* 0x00000001ff0c7424 */ /* 0x000fe400078e00ff */
[----:B------:R-:W-:-:S07]  /*15580*/  IMAD.MOV.U32 R3, RZ, RZ, R14 ;  /* 0x000000ffff037224 */ /* 0x000fce00078e000e */
[----:B------:R-:W-:Y:S05]  /*15590*/  WARPSYNC.COLLECTIVE R15, `(.L_x_4348) ;  /* 0x000000000f087348 */ /* 0x000fea0003c00000 */
[----:B------:R0:W1:Y:S02]  /*155a0*/  SHFL.IDX P6, R14, R13, R12, R11 ;  /* 0x0000000c0d0e7389 */ /* 0x00006400000c000b */
[----:B01----:R-:W-:Y:S01]  /*155b0*/  ENDCOLLECTIVE ;  /* 0x000000000000791b */ /* 0x003fe20003800000 */
.L_x_4348:
        /* <DEDUP_REMOVED lines=15> */
.L_x_4349:
[----:B------:R-:W-:Y:S02]  /*156b0*/  @P0 IMAD R6, R4, 0x2, R17 ;  /* 0x0000000204060824 */ /* 0x000fe400078e0211 */
[----:B------:R-:W-:Y:S02]  /*156c0*/  IMAD.MOV.U32 R13, RZ, RZ, R5 ;  /* 0x000000ffff0d7224 */ /* 0x000fe400078e0005 */
[----:B------:R-:W-:Y:S02]  /*156d0*/  IMAD.MOV.U32 R12, RZ, RZ, 0x2 ;  /* 0x00000002ff0c7424 */ /* 0x000fe400078e00ff */
[----:B------:R-:W-:-:S07]  /*156e0*/  IMAD.MOV.U32 R3, RZ, RZ, R14 ;  /* 0x000000ffff037224 */ /* 0x000fce00078e000e */
[----:B------:R-:W-:Y:S05]  /*156f0*/  WARPSYNC.COLLECTIVE R15, `(.L_x_4350) ;  /* 0x000000000f087348 */ /* 0x000fea0003c00000 */
[----:B------:R0:W1:Y:S02]  /*15700*/  SHFL.IDX P6, R14, R13, R12, R11 ;  /* 0x0000000c0d0e7389 */ /* 0x00006400000c000b */
[----:B01----:R-:W-:Y:S01]  /*15710*/  ENDCOLLECTIVE ;  /* 0x000000000000791b */ /* 0x003fe20003800000 */
.L_x_4350:
        /* <DEDUP_REMOVED lines=15> */
.L_x_4351:
[----:B------:R-:W-:Y:S02]  /*15810*/  @P0 IMAD R6, R4, 0x2, R17 ;  /* 0x0000000204060824 */ /* 0x000fe400078e0211 */
[----:B------:R-:W-:Y:S02]  /*15820*/  IMAD.MOV.U32 R13, RZ, RZ, R5 ;  /* 0x000000ffff0d7224 */ /* 0x000fe400078e0005 */
[----:B------:R-:W-:Y:S02]  /*15830*/  IMAD.MOV.U32 R12, RZ, RZ, 0x3 ;  /* 0x00000003ff0c7424 */ /* 0x000fe400078e00ff */
[----:B------:R-:W-:-:S07]  /*15840*/  IMAD.MOV.U32 R3, RZ, RZ, R14 ;  /* 0x000000ffff037224 */ /* 0x000fce00078e000e */
[----:B------:R-:W-:Y:S05]  /*15850*/  WARPSYNC.COLLECTIVE R15, `(.L_x_4352) ;  /* 0x000000000f087348 */ /* 0x000fea0003c00000 */
[----:B------:R0:W1:Y:S02]  /*15860*/  SHFL.IDX P6, R14, R13, R12, R11 ;  /* 0x0000000c0d0e7389 */ /* 0x00006400000c000b */
[----:B01----:R-:W-:Y:S01]  /*15870*/  ENDCOLLECTIVE ;  /* 0x000000000000791b */ /* 0x003fe20003800000 */
.L_x_4352:
        /* <DEDUP_REMOVED lines=10> */
.L_x_4353:
[----:B------:R-:W-:Y:S01]  /*15920*/  @!PT LDS RZ, [RZ] ;  /* 0x00000000fffff984 */ /* 0x000fe20000000800 */
[----:B------:R-:W-:Y:S01]  /*15930*/  @!PT LDS RZ, [RZ] ;  /* 0x00000000fffff984 */ /* 0x000fe20000000800 */
[----:B------:R-:W-:Y:S01]  /*15940*/  @!PT LDS RZ, [RZ] ;  /* 0x00000000fffff984 */ /* 0x000fe20000000800 */
[----:B------:R0:W-:Y:S01]  /*15950*/  @P0 LDGSTS.E.BYPASS.LTC128B.128 [R6+0x23400], desc[UR44][R2.64], !P2 ;  /* 0x2340000002060fae */ /* 0x0001e2000d101d6c */
[----:B------:R-:W-:Y:S01]  /*15960*/  IMAD.MOV.U32 R0, RZ, RZ, R14 ;  /* 0x000000ffff007224 */ /* 0x000fe200078e000e */
[----:B------:R-:W-:Y:S06]  /*15970*/  BRA `(.L_x_4354) ;  /* 0xffffffb000e47947 */ /* 0x000fec000383ffff */
.L_x_4281:
[----:B------:R-:W-:Y:S01]  /*15980*/  IMAD.MOV.U32 R13, RZ, RZ, R2 ;  /* 0x000000ffff0d7224 */ /* 0x000fe200078e0002 */
[----:B------:R-:W-:Y:S01]  /*15990*/  LOP3.LUT R16, R16, 0xfffffeff, RZ, 0xc0, !PT ;  /* 0xfffffeff10107812 */ /* 0x000fe200078ec0ff */
        /* <DEDUP_REMOVED lines=8> */
.L_x_4355:
[C---:B------:R-:W-:Y:S01]  /*15a20*/  VIADD R6, R25.reuse, 0x10 ;  /* 0x0000001019067836 */ /* 0x040fe20000000000 */
[----:B------:R-:W-:Y:S01]  /*15a30*/  ISETP.GE.AND P2, PT, R25, R3, PT ;  /* 0x000000031900720c */ /* 0x000fe20003f46270 */
[----:B------:R-:W-:-:S12]  /*15a40*/  IMAD.MOV.U32 R13, RZ, RZ, R0 ;  /* 0x000000ffff0d7224 */ /* 0x000fd800078e0000 */
[----:B------:R-:W-:-:S04]  /*15a50*/  @P2 LOP3.LUT R16, R16, 0x100, RZ, 0xfc, !PT ;  /* 0x0000010010102812 */ /* 0x000fc800078efcff */
[----:B------:R-:W-:Y:S01]  /*15a60*/  LOP3.LUT R16, R16, 0xffffff7f, RZ, 0xc0, !PT ;  /* 0xffffff7f10107812 */ /* 0x000fe200078ec0ff */
[----:B------:R-:W-:-:S07]  /*15a70*/  IMAD.MOV.U32 R4, RZ, RZ, R14 ;  /* 0x000000ffff047224 */ /* 0x000fce00078e000e */
[----:B------:R-:W-:Y:S05]  /*15a80*/  WARPSYNC.COLLECTIVE R15, `(.L_x_4356) ;  /* 0x000000000f087348 */ /* 0x000fea0003c00000 */
[----:B------:R0:W1:Y:S02]  /*15a90*/  SHFL.IDX P6, R14, R13, R12, R11 ;  /* 0x0000000c0d0e7389 */ /* 0x00006400000c000b */
[----:B01----:R-:W-:Y:S01]  /*15aa0*/  ENDCOLLECTIVE ;  /* 0x000000000000791b */ /* 0x003fe20003800000 */
.L_x_4356:
[----:B------:R-:W-:Y:S02]  /*15ab0*/  IMAD.MOV.U32 R13, RZ, RZ, R2 ;  /* 0x000000ffff0d7224 */ /* 0x000fe400078e0002 */
[----:B------:R-:W-:Y:S02]  /*15ac0*/  IMAD.MOV.U32 R12, RZ, RZ, 0x1 ;  /* 0x00000001ff0c7424 */ /* 0x000fe400078e00ff */
[----:B------:R-:W-:-:S07]  /*15ad0*/  IMAD.MOV.U32 R5, RZ, RZ, R14 ;  /* 0x000000ffff057224 */ /* 0x000fce00078e000e */
[----:B------:R-:W-:Y:S05]  /*15ae0*/  WARPSYNC.COLLECTIVE R15, `(.L_x_4357) ;  /* 0x000000000f087348 */ /* 0x000fea0003c00000 */
[----:B------:R0:W1:Y:S02]  /*15af0*/  SHFL.IDX P6, R14, R13, R12, R11 ;  /* 0x0000000c0d0e7389 */ /* 0x00006400000c000b */
[----:B01----:R-:W-:Y:S01]  /*15b00*/  ENDCOLLECTIVE ;  /* 0x000000000000791b */ /* 0x003fe20003800000 */
.L_x_4357:
        /* <DEDUP_REMOVED lines=15> */
.L_x_4358:
[----:B------:R-:W-:-:S04]  /*15c00*/  @P2 LOP3.LUT R16, R16, 0x80, RZ, 0xfc, !PT ;  /* 0x0000008010102812 */ /* 0x000fc800078efcff */
[----:B------:R-:W-:Y:S01]  /*15c10*/  LOP3.LUT R16, R16, 0xffffffbf, RZ, 0xc0, !PT ;  /* 0xffffffbf10107812 */ /* 0x000fe200078ec0ff */
[----:B------:R-:W-:Y:S02]  /*15c20*/  IMAD.MOV.U32 R13, RZ, RZ, R2 ;  /* 0x000000ffff0d7224 */ /* 0x000fe400078e0002 */
[----:B------:R-:W-:Y:S02]  /*15c30*/  IMAD.MOV.U32 R12, RZ, RZ, 0x2 ;  /* 0x00000002ff0c7424 */ /* 0x000fe400078e00ff */
[----:B------:R-:W-:-:S07]  /*15c40*/  IMAD.MOV.U32 R5, RZ, RZ, R14 ;  /* 0x000000ffff057224 */ /* 0x000fce00078e000e */
[----:B------:R-:W-:Y:S05]  /*15c50*/  WARPSYNC.COLLECTIVE R15, `(.L_x_4359) ;  /* 0x000000000f087348 */ /* 0x000fea0003c00000 */
[----:B------:R0:W1:Y:S02]  /*15c60*/  SHFL.IDX P6, R14, R13, R12, R11 ;  /* 0x0000000c0d0e7389 */ /* 0x00006400000c000b */
[----:B01----:R-:W-:Y:S01]  /*15c70*/  ENDCOLLECTIVE ;  /* 0x000000000000791b */ /* 0x003fe20003800000 */
.L_x_4359:
        /* <DEDUP_REMOVED lines=16> */
.L_x_4360:
[----:B------:R-:W-:Y:S01]  /*15d80*/  @P2 LOP3.LUT R16, R16, 0x40, RZ, 0xfc, !PT ;  /* 0x0000004010102812 */ /* 0x000fe200078efcff */
[----:B------:R-:W-:Y:S02]  /*15d90*/  IMAD.MOV.U32 R13, RZ, RZ, R2 ;  /* 0x000000ffff0d7224 */ /* 0x000fe400078e0002 */
[----:B------:R-:W-:Y:S02]  /*15da0*/  IMAD.MOV.U32 R12, RZ, RZ, 0x3 ;  /* 0x00000003ff0c7424 */ /* 0x000fe400078e00ff */
[----:B------:R-:W-:-:S07]  /*15db0*/  IMAD.MOV.U32 R5, RZ, RZ, R14 ;  /* 0x000000ffff057224 */ /* 0x000fce00078e000e */
[----:B------:R-:W-:Y:S05]  /*15dc0*/  WARPSYNC.COLLECTIVE R15, `(.L_x_4361) ;  /* 0x000000000f087348 */ /* 0x000fea0003c00000 */
[----:B------:R0:W1:Y:S02]  /*15dd0*/  SHFL.IDX P6, R14, R13, R12, R11 ;  /* 0x0000000c0d0e7389 */ /* 0x00006400000c000b */
[----:B01----:R-:W-:Y:S01]  /*15de0*/  ENDCOLLECTIVE ;  /* 0x000000000000791b */ /* 0x003fe20003800000 */
.L_x_4361:
        /* <DEDUP_REMOVED lines=14> */
.L_x_4362:
[----:B------:R-:W-:Y:S01]  /*15ed0*/  IMAD.MOV.U32 R0, RZ, RZ, R14 ;  /* 0x000000ffff007224 */ /* 0x000fe200078e000e */
[----:B------:R-:W-:Y:S06]  /*15ee0*/  BRA `(.L_x_4363) ;  /* 0xffffffb400ec7947 */ /* 0x000fec000383ffff */
.L_x_4285:
[----:B------:R-:W-:Y:S01]  /*15ef0*/  LOP3.LUT R16, R16, 0xff7fffff, RZ, 0xc0, !PT ;  /* 0xff7fffff10107812 */ /* 0x000fe200078ec0ff */
[----:B------:R-:W-:Y:S01]  /*15f00*/  BSSY B0, `(.L_x_4364) ;  /* 0x000002e000007945 */ /* 0x000fe20003800000 */
[----:B------:R-:W-:Y:S02]  /*15f10*/  IMAD.MOV.U32 R13, RZ, RZ, R6 ;  /* 0x000000ffff0d7224 */ /* 0x000fe400078e0006 */
[----:B------:R-:W-:Y:S01]  /*15f20*/  @P2 LOP3.LUT R16, R16, 0x800000, RZ, 0xfc, !PT ;  /* 0x0080000010102812 */ /* 0x000fe200078efcff */
[----:B------:R-:W-:Y:S02]  /*15f30*/  IMAD.MOV.U32 R12, RZ, RZ, RZ ;  /* 0x000000ffff0c7224 */ /* 0x000fe400078e00ff */
[----:B------:R-:W-:Y:S01]  /*15f40*/  IMAD.MOV.U32 R11, RZ, RZ, 0x181f ;  /* 0x0000181fff0b7424 */ /* 0x000fe200078e00ff */
[----:B------:R-:W-:Y:S01]  /*15f50*/  LOP3.LUT R16, R16, 0xffbfffff, RZ, 0xc0, !PT ;  /* 0xffbfffff10107812 */ /* 0x000fe200078ec0ff */
[----:B------:R-:W-:-:S03]  /*15f60*/  IMAD.MOV.U32 R15, RZ, RZ, -0x1 ;  /* 0xffffffffff0f7424 */ /* 0x000fc600078e00ff */
[----:B------:R-:W-:-:S04]  /*15f70*/  @P1 LOP3.LUT R16, R16, 0x400000, RZ, 0xfc, !PT ;  /* 0x0040000010101812 */ /* 0x000fc800078efcff */
[C---:B------:R-:W-:Y:S02]  /*15f80*/  LOP3.LUT P1, RZ, R16.reuse, 0x100, RZ, 0xc0, !PT ;  /* 0x0000010010ff7812 */ /* 0x040fe4000782c0ff */
[C---:B------:R-:W-:Y:S02]  /*15f90*/  LOP3.LUT P0, RZ, R16.reuse, 0x80, RZ, 0xc0, !PT ;  /* 0x0000008010ff7812 */ /* 0x040fe4000780c0ff */
[C---:B------:R-:W-:Y:S02]  /*15fa0*/  LOP3.LUT P6, RZ, R16.reuse, 0x40, RZ, 0xc0, !PT ;  /* 0x0000004010ff7812 */ /* 0x040fe400078cc0ff */
[----:B------:R-:W-:-:S07]  /*15fb0*/  LOP3.LUT R16, R16, 0xffff7fff, RZ, 0xc0, !PT ;  /* 0xffff7fff10107812 */ /* 0x000fce00078ec0ff */
[----:B------:R-:W-:-:S04]  /*15fc0*/  @!P1 LOP3.LUT R7, R4, 0x40, RZ, 0xc0, !PT ;  /* 0x0000004004079812 */ /* 0x000fc800078ec0ff */
[----:B------:R-:W-:-:S04]  /*15fd0*/  @!P1 SHF.R.U32.HI R7, RZ, 0x2, R7 ;  /* 0x00000002ff079819 */ /* 0x000fc80000011607 */
[----:B------:R-:W-:Y:S02]  /*15fe0*/  @!P1 ISETP.NE.U32.AND P2, PT, R7, RZ, PT ;  /* 0x000000ff0700920c */ /* 0x000fe40003f45070 */
[----:B------:R-:W-:-:S04]  /*15ff0*/  @!P1 LOP3.LUT R7, R5, 0x80, RZ, 0xc0, !PT ;  /* 0x0000008005079812 */ /* 0x000fc800078ec0ff */
[----:B------:R-:W-:-:S04]  /*16000*/  @!P1 SHF.R.U32.HI R7, RZ, 0x3, R7 ;  /* 0x00000003ff079819 */ /* 0x000fc80000011607 */
[----:B------:R-:W-:Y:S02]  /*16010*/  @!P1 ISETP.NE.U32.AND P1, PT, R7, RZ, PT ;  /* 0x000000ff0700920c */ /* 0x000fe40003f25070 */
[----:B------:R-:W-:Y:S02]  /*16020*/  @!P0 LOP3.LUT R7, R4, 0x40, RZ, 0xc0, !PT ;  /* 0x0000004004078812 */ /* 0x000fe400078ec0ff */
[----:B------:R-:W-:Y:S02]  /*16030*/  @P2 LOP3.LUT R16, R16, 0x8000, RZ, 0xfc, !PT ;  /* 0x0000800010102812 */ /* 0x000fe400078efcff */
[----:B------:R-:W-:Y:S02]  /*16040*/  @!P0 SHF.R.U32.HI R7, RZ, 0x2, R7 ;  /* 0x00000002ff078819 */ /* 0x000fe40000011607 */
[C---:B------:R-:W-:Y:S02]  /*16050*/  LOP3.LUT P2, RZ, R16.reuse, 0x800000, RZ, 0xc0, !PT ;  /* 0x0080000010ff7812 */ /* 0x040fe4000784c0ff */
[----:B------:R-:W-:-:S04]  /*16060*/  LOP3.LUT R16, R16, 0xffffbfff, RZ, 0xc0, !PT ;  /* 0xffffbfff10107812 */ /* 0x000fc800078ec0ff */
[----:B------:R-:W-:Y:S02]  /*16070*/  @P1 LOP3.LUT R16, R16, 0x4000, RZ, 0xfc, !PT ;  /* 0x0000400010101812 */ /* 0x000fe400078efcff */
[----:B------:R-:W-:Y:S02]  /*16080*/  @!P0 ISETP.NE.U32.AND P1, PT, R7, RZ, PT ;  /* 0x000000ff0700820c */ /* 0x000fe40003f25070 */
[----:B------:R-:W-:Y:S02]  /*16090*/  @!P0 LOP3.LUT R7, R5, 0x80, RZ, 0xc0, !PT ;  /* 0x0000008005078812 */ /* 0x000fe400078ec0ff */
[----:B------:R-:W-:Y:S02]  /*160a0*/  LOP3.LUT R16, R16, 0xfffbffff, RZ, 0xc0, !PT ;  /* 0xfffbffff10107812 */ /* 0x000fe400078ec0ff */
        /* <DEDUP_REMOVED lines=11> */
[----:B------:R-:W-:-:S07]  /*16160*/  @!P6 SHF.R.U32.HI R7, RZ, 0x3, R7 ;  /* 0x00000003ff07e819 */ /* 0x000fce0000011607 */
[----:B------:R-:W-:Y:S02]  /*16170*/  @P0 LOP3.LUT R16, R16, 0x100000, RZ, 0xfc, !PT ;  /* 0x0010000010100812 */ /* 0x000fe400078efcff */
[----:B------:R-:W-:Y:S02]  /*16180*/  @!P6 ISETP.NE.U32.AND P0, PT, R7, RZ, PT ;  /* 0x000000ff0700e20c */ /* 0x000fe40003f05070 */
[----:B------:R-:W-:-:S11]  /*16190*/  LOP3.LUT R16, R16, 0xfff7ffff, RZ, 0xc0, !PT ;  /* 0xfff7ffff10107812 */ /* 0x000fd600078ec0ff */
[----:B------:R-:W-:-:S07]  /*161a0*/  @P0 LOP3.LUT R16, R16, 0x80000, RZ, 0xfc, !PT ;  /* 0x0008000010100812 */ /* 0x000fce00078efcff */
[----:B------:R-:W-:Y:S05]  /*161b0*/  WARPSYNC.COLLECTIVE R15, `(.L_x_4365) ;  /* 0x000000000f087348 */ /* 0x000fea0003c00000 */
[----:B------:R0:W1:Y:S02]  /*161c0*/  SHFL.IDX P6, R14, R13, R12, R11 ;  /* 0x0000000c0d0e7389 */ /* 0x00006400000c000b */
[----:B01----:R-:W-:Y:S01]  /*161d0*/  ENDCOLLECTIVE ;  /* 0x000000000000791b */ /* 0x003fe20003800000 */
.L_x_4365:
[----:B------:R-:W-:Y:S05]  /*161e0*/  BSYNC B0 ;  /* 0x0000000000007941 */ /* 0x000fea0003800000 */
.L_x_4364:
[----:B------:R-:W-:Y:S01]  /*161f0*/  IMAD.MOV.U32 R13, RZ, RZ, R0 ;  /* 0x000000ffff0d7224 */ /* 0x000fe200078e0000 */
[----:B------:R-:W-:Y:S01]  /*16200*/  LOP3.LUT R16, R16, 0xbfffffff, RZ, 0xc0, !PT ;  /* 0xbfffffff10107812 */ /* 0x000fe200078ec0ff */
[----:B------:R-:W-:Y:S02]  /*16210*/  IMAD.MOV.U32 R12, RZ, RZ, RZ ;  /* 0x000000ffff0c7224 */ /* 0x000fe400078e00ff */
[----:B------:R-:W-:Y:S01]  /*16220*/  IMAD.MOV.U32 R11, RZ, RZ, 0x181f ;  /* 0x0000181fff0b7424 */ /* 0x000fe200078e00ff */
[----:B------:R-:W-:Y:S01]  /*16230*/  @P2 LOP3.LUT R16, R16, 0x40000000, RZ, 0xfc, !PT ;  /* 0x4000000010102812 */ /* 0x000fe200078efcff */
[----:B------:R-:W-:Y:S02]  /*16240*/  IMAD.MOV.U32 R15, RZ, RZ, -0x1 ;  /* 0xffffffffff0f7424 */ /* 0x000fe400078e00ff */
[----:B------:R-:W-:Y:S01]  /*16250*/  IMAD.MOV.U32 R2, RZ, RZ, R14 ;  /* 0x000000ffff027224 */ /* 0x000fe200078e000e */
[----:B------:R-:W-:-:S13]  /*16260*/  LOP3.LUT P2, RZ, R16, 0x100, RZ, 0xc0, !PT ;  /* 0x0000010010ff7812 */ /* 0x000fda000784c0ff */
[----:B------:R-:W-:Y:S05]  /*16270*/  WARPSYNC.COLLECTIVE R15, `(.L_x_4366) ;  /* 0x000000000f087348 */ /* 0x000fea0003c00000 */
[----:B------:R0:W1:Y:S02]  /*16280*/  SHFL.IDX P6, R14, R13, R12, R11 ;  /* 0x0000000c0d0e7389 */ /* 0x00006400000c000b */
[----:B01----:R-:W-:Y:S01]  /*16290*/  ENDCOLLECTIVE ;  /* 0x000000000000791b */ /* 0x003fe20003800000 */
.L_x_4366:
[----:B------:R-:W-:-:S04]  /*162a0*/  LOP3.LUT R16, R16, 0xdfffffff, RZ, 0xc0, !PT ;  /* 0xdfffffff10107812 */ /* 0x000fc800078ec0ff */
[----:B------:R-:W-:-:S04]  /*162b0*/  @P1 LOP3.LUT R16, R16, 0x20000000, RZ, 0xfc, !PT ;  /* 0x2000000010101812 */ /* 0x000fc800078efcff */
[C---:B------:R-:W-:Y:S01]  /*162c0*/  LOP3.LUT P1, RZ, R16.reuse, 0x800, RZ, 0xc0, !PT ;  /* 0x0000080010ff7812 */ /* 0x040fe2000782c0ff */
[----:B------:R-:W-:Y:S02]  /*162d0*/  IMAD.MOV.U32 R13, RZ, RZ, R6 ;  /* 0x000000ffff0d7224 */ /* 0x000fe400078e0006 */
[----:B------:R-:W-:Y:S01]  /*162e0*/  IMAD.MOV.U32 R12, RZ, RZ, 0x1 ;  /* 0x00000001ff0c7424 */ /* 0x000fe200078e00ff */
[C---:B------:R-:W-:Y:S01]  /*162f0*/  LOP3.LUT P6, RZ, R16.reuse, 0x4000, RZ, 0xc0, !PT ;  /* 0x0000400010ff7812 */ /* 0x040fe200078cc0ff */
[----:B------:R-:W-:Y:S01]  /*16300*/  IMAD.MOV.U32 R3, RZ, RZ, R14 ;  /* 0x000000ffff037224 */ /* 0x000fe200078e000e */
[----:B------:R-:W-:-:S04]  /*16310*/  LOP3.LUT R16, R16, 0xefffffff, RZ, 0xc0, !PT ;  /* 0xefffffff10107812 */ /* 0x000fc800078ec0ff */
[----:B------:R-:W-:-:S05]  /*16320*/  @!P2 LEA R3, P0, R8, R3, 0x1 ;  /* 0x000000030803a211 */ /* 0x000fca00078008ff */
[----:B------:R-:W-:Y:S02]  /*16330*/  @!P2 IMAD.X R2, RZ, RZ, R2, P0 ;  /* 0x000000ffff02a224 */ /* 0x000fe400000e0602 */
[----:B------:R-:W-:-:S04]  /*16340*/  @P6 LOP3.LUT R16, R16, 0x10000000, RZ, 0xfc, !PT ;  /* 0x1000000010106812 */ /* 0x000fc800078efcff */
[C---:B------:R-:W-:Y:S02]  /*16350*/  LOP3.LUT P0, RZ, R16.reuse, 0x100, RZ, 0xc0, !PT ;  /* 0x0000010010ff7812 */ /* 0x040fe4000780c0ff */
[C---:B------:R-:W-:Y:S02]  /*16360*/  LOP3.LUT P6, RZ, R16.reuse, 0x8000, RZ, 0xc0, !PT ;  /* 0x0000800010ff7812 */ /* 0x040fe400078cc0ff */
[----:B------:R-:W-:-:S09]  /*16370*/  LOP3.LUT P2, RZ, R16, 0x40000000, RZ, 0xc0, !PT ;  /* 0x4000000010ff7812 */ /* 0x000fd2000784c0ff */
[----:B------:R-:W-:-:S04]  /*16380*/  @!P0 LOP3.LUT R3, R3, R2, RZ, 0x3c, !PT ;  /* 0x0000000203038212 */ /* 0x000fc800078e3cff */
[----:B------:R-:W-:-:S04]  /*16390*/  @!P0 LOP3.LUT R2, R3, R2, RZ, 0x3c, !PT ;  /* 0x0000000203028212 */ /* 0x000fc800078e3cff */
[----:B------:R-:W-:-:S05]  /*163a0*/  @!P0 LOP3.LUT R3, R3, R2, RZ, 0x3c, !PT ;  /* 0x0000000203038212 */ /* 0x000fca00078e3cff */
[----:B------:R-:W-:Y:S01]  /*163b0*/  @!PT LDS RZ, [RZ] ;  /* 0x00000000fffff984 */ /* 0x000fe20000000800 */
[----:B------:R-:W-:Y:S01]  /*163c0*/  @!PT LDS RZ, [RZ] ;  /* 0x00000000fffff984 */ /* 0x000fe20000000800 */
[----:B------:R-:W-:Y:S01]  /*163d0*/  @!PT LDS RZ, [RZ] ;  /* 0x00000000fffff984 */ /* 0x000fe20000000800 */
[----:B------:R0:W-:Y:S01]  /*163e0*/  @!P0 LDGSTS.E.BYPASS.LTC128B.128 [R19+0x26400], desc[UR44][R2.64], !P1 ;  /* 0x2640000002138fae */ /* 0x0001e2000c901d6c */
[C---:B------:R-:W-:Y:S02]  /*163f0*/  LOP3.LUT P1, RZ, R16.reuse, 0x20000000, RZ, 0xc0, !PT ;  /* 0x2000000010ff7812 */ /* 0x040fe4000782c0ff */
[----:B------:R-:W-:Y:S01]  /*16400*/  LOP3.LUT R16, R16, 0xfbffffff, RZ, 0xc0, !PT ;  /* 0xfbffffff10107812 */ /* 0x000fe200078ec0ff */
[----:B------:R0:W-:Y:S03]  /*16410*/  @!P0 LDGSTS.E.BYPASS.LTC128B.128 [R19+0x28400], desc[UR44][R2.64+0x80], !P5 ;  /* 0x2840008002138fae */ /* 0x0001e6000e901d6c */
[----:B------:R-:W-:Y:S01]  /*16420*/  @P5 LOP3.LUT R16, R16, 0x4000000, RZ, 0xfc, !PT ;  /* 0x0400000010105812 */ /* 0x000fe200078efcff */
[----:B------:R0:W-:Y:S03]  /*16430*/  @!P0 LDGSTS.E.BYPASS.LTC128B.128 [R19+0x2a400], desc[UR44][R2.64+0x100], !P4 ;  /* 0x2a40010002138fae */ /* 0x0001e6000e101d6c */
[C---:B------:R-:W-:Y:S01]  /*16440*/  LOP3.LUT P5, RZ, R16.reuse, 0x800, RZ, 0xc0, !PT ;  /* 0x0000080010ff7812 */ /* 0x040fe200078ac0ff */
[----:B------:R0:W-:Y:S01]  /*16450*/  @!P0 LDGSTS.E.BYPASS.LTC128B.128 [R19+0x2c400], desc[UR44][R2.64+0x180], !P3 ;  /* 0x2c40018002138fae */ /* 0x0001e2000d901d6c */
[----:B------:R-:W-:-:S03]  /*16460*/  LOP3.LUT R16, R16, 0xf7ffffff, RZ, 0xc0, !PT ;  /* 0xf7ffffff10107812 */ /* 0x000fc600078ec0ff */
[----:B------:R0:W-:Y:S04]  /*16470*/  @!P0 LDGSTS.E.BYPASS.LTC128B.128 [R19+0x2e400], desc[UR44][R2.64+0x200], !P2 ;  /* 0x2e40020002138fae */ /* 0x0001e8000d101d6c */
[----:B------:R0:W-:Y:S04]  /*16480*/  @!P0 LDGSTS.E.BYPASS.LTC128B.128 [R19+0x30400], desc[UR44][R2.64+0x280], !P1 ;  /* 0x3040028002138fae */ /* 0x0001e8000c901d6c */
[----:B------:R-:W-:Y:S01]  /*16490*/  @P5 LOP3.LUT R16, R16, 0x8000000, RZ, 0xfc, !PT ;  /* 0x0800000010105812 */ /* 0x000fe200078efcff */
[----:B------:R0:W-:Y:S03]  /*164a0*/  @!P0 LDGSTS.E.BYPASS.LTC128B.128 [R19+0x32400], desc[UR44][R2.64+0x300], P6 ;  /* 0x3240030002138fae */ /* 0x0001e6000b101d6c */
[----:B------:R-:W-:-:S02]  /*164b0*/  LOP3.LUT P6, RZ, R16, 0x10000000, RZ, 0xc0, !PT ;  /* 0x1000000010ff7812 */ /* 0x000fc400078cc0ff */
[----:B------:R-:W-:-:S11]  /*164c0*/  LOP3.LUT P5, RZ, R16, 0x80, RZ, 0xc0, !PT ;  /* 0x0000008010ff7812 */ /* 0x000fd600078ac0ff */
[----:B------:R0:W-:Y:S02]  /*164d0*/  @!P0 LDGSTS.E.BYPASS.LTC128B.128 [R19+0x34400], desc[UR44][R2.64+0x380], P6 ;  /* 0x3440038002138fae */ /* 0x0001e4000b101d6c */
[----:B0-----:R-:W-:Y:S05]  /*164e0*/  WARPSYNC.COLLECTIVE R15, `(.L_x_4367) ;  /* 0x000000000f087348 */ /* 0x001fea0003c00000 */
[----:B------:R1:W2:Y:S02]  /*164f0*/  SHFL.IDX P6, R14, R13, R12, R11 ;  /* 0x0000000c0d0e7389 */ /* 0x0002a400000c000b */
[----:B012---:R-:W-:Y:S01]  /*16500*/  ENDCOLLECTIVE ;  /* 0x000000000000791b */ /* 0x007fe20003800000 */
.L_x_4367:
[----:B------:R-:W-:Y:S02]  /*16510*/  IMAD.MOV.U32 R13, RZ, RZ, R0 ;  /* 0x000000ffff0d7224 */ /* 0x000fe400078e0000 */
[----:B------:R-:W-:-:S07]  /*16520*/  IMAD.MOV.U32 R7, RZ, RZ, R14 ;  /* 0x000000ffff077224 */ /* 0x000fce00078e000e */
[----:B------:R-:W-:Y:S05]  /*16530*/  WARPSYNC.COLLECTIVE R15, `(.L_x_4368) ;  /* 0x000000000f087348 */ /* 0x000fea0003c00000 */
[----:B------:R0:W1:Y:S02]  /*16540*/  SHFL.IDX P6, R14, R13, R12, R11 ;  /* 0x0000000c0d0e7389 */ /* 0x00006400000c000b */
[----:B01----:R-:W-:Y:S01]  /*16550*/  ENDCOLLECTIVE ;  /* 0x000000000000791b */ /* 0x003fe20003800000 */
.L_x_4368:
        /* <DEDUP_REMOVED lines=10> */
[----:B------:R-:W-:-:S11]  /*16600*/  LOP3.LUT P6, RZ, R16, 0x40000, RZ, 0xc0, !PT ;  /* 0x0004000010ff7812 */ /* 0x000fd600078cc0ff */
[----:B------:R-:W-:Y:S01]  /*16610*/  @!PT LDS RZ, [RZ] ;  /* 0x00000000fffff984 */ /* 0x000fe20000000800 */
[----:B------:R-:W-:Y:S01]  /*16620*/  @!PT LDS RZ, [RZ] ;  /* 0x00000000fffff984 */ /* 0x000fe20000000800 */
[----:B------:R-:W-:Y:S01]  /*16630*/  @!PT LDS RZ, [RZ] ;  /* 0x00000000fffff984 */ /* 0x000fe20000000800 */
[----:B------:R0:W-:Y:S01]  /*16640*/  @!P0 LDGSTS.E.BYPASS.LTC128B.128 [R19+0x26c00], desc[UR44][R2.64], !P5 ;  /* 0x26c0000002138fae */ /* 0x0001e2000e901d6c */
[C---:B------:R-:W-:Y:S02]  /*16650*/  LOP3.LUT P5, RZ, R16.reuse, 0x4000000, RZ, 0xc0, !PT ;  /* 0x0400000010ff7812 */ /* 0x040fe400078ac0ff */
[----:B------:R-:W-:-:S11]  /*16660*/  LOP3.LUT R16, R16, 0xff7fffff, RZ, 0xc0, !PT ;  /* 0xff7fffff10107812 */ /* 0x000fd600078ec0ff */
        /* <DEDUP_REMOVED lines=8> */
[----:B------:R0:W-:Y:S03]  /*166f0*/  @!P0 LDGSTS.E.BYPASS.LTC128B.128 [R19+0x30c00], desc[UR44][R2.64+0x280], !P1 ;  /* 0x30c0028002138fae */ /* 0x0001e6000c901d6c */
[C---:B------:R-:W-:Y:S01]  /*16700*/  LOP3.LUT P5, RZ, R16.reuse, 0x40, RZ, 0xc0, !PT ;  /* 0x0000004010ff7812 */ /* 0x040fe200078ac0ff */
[----:B------:R0:W-:Y:S01]  /*16710*/  @!P0 LDGSTS.E.BYPASS.LTC128B.128 [R19+0x32c00], desc[UR44][R2.64+0x300], P6 ;  /* 0x32c0030002138fae */ /* 0x0001e2000b101d6c */
[----:B------:R-:W-:-:S13]  /*16720*/  LOP3.LUT P6, RZ, R16, 0x2000000, RZ, 0xc0, !PT ;  /* 0x0200000010ff7812 */ /* 0x000fda00078cc0ff */
[----:B------:R0:W-:Y:S02]  /*16730*/  @!P0 LDGSTS.E.BYPASS.LTC128B.128 [R19+0x34c00], desc[UR44][R2.64+0x380], P6 ;  /* 0x34c0038002138fae */ /* 0x0001e4000b101d6c */
[----:B0-----:R-:W-:Y:S05]  /*16740*/  WARPSYNC.COLLECTIVE R15, `(.L_x_4369) ;  /* 0x000000000f087348 */ /* 0x001fea0003c00000 */
[----:B------:R1:W2:Y:S02]  /*16750*/  SHFL.IDX P6, R14, R13, R12, R11 ;  /* 0x0000000c0d0e7389 */ /* 0x0002a400000c000b */
[----:B012---:R-:W-:Y:S01]  /*16760*/  ENDCOLLECTIVE ;  /* 0x000000000000791b */ /* 0x007fe20003800000 */
.L_x_4369:
[----:B------:R-:W-:Y:S02]  /*16770*/  IMAD.MOV.U32 R13, RZ, RZ, R0 ;  /* 0x000000ffff0d7224 */ /* 0x000fe400078e0000 */
[----:B------:R-:W-:-:S07]  /*16780*/  IMAD.MOV.U32 R7, RZ, RZ, R14 ;  /* 0x000000ffff077224 */ /* 0x000fce00078e000e */
[----:B------:R-:W-:Y:S05]  /*16790*/  WARPSYNC.COLLECTIVE R15, `(.L_x_4370) ;  /* 0x000000000f087348 */ /* 0x000fea0003c00000 */
[----:B------:R0:W1:Y:S02]  /*167a0*/  SHFL.IDX P6, R14, R13, R12, R11 ;  /* 0x0000000c0d0e7389 */ /* 0x00006400000c000b */
[----:B01----:R-:W-:Y:S01]  /*167b0*/  ENDCOLLECTIVE ;  /* 0x000000000000791b */ /* 0x003fe20003800000 */
.L_x_4370:
        /* <DEDUP_REMOVED lines=15> */
[----:B------:R-:W-:-:S13]  /*168b0*/  LOP3.LUT P5, RZ, R16, 0x800000, RZ, 0xc0, !PT ;  /* 0x0080000010ff7812 */ /* 0x000fda00078ac0ff */
[----:B------:R0:W-:Y:S04]  /*168c0*/  @!P0 LDGSTS.E.BYPASS.LTC128B.128 [R19+0x29400], desc[UR44][R2.64+0x80], !P5 ;  /* 0x2940008002138fae */ /* 0x0001e8000e901d6c */
[----:B------:R0:W-:Y:S04]  /*168d0*/  @!P0 LDGSTS.E.BYPASS.LTC128B.128 [R19+0x2b400], desc[UR44][R2.64+0x100], !P4 ;  /* 0x2b40010002138fae */ /* 0x0001e8000e101d6c */
[----:B------:R0:W-:Y:S04]  /*168e0*/  @!P0 LDGSTS.E.BYPASS.LTC128B.128 [R19+0x2d400], desc[UR44][R2.64+0x180], !P3 ;  /* 0x2d40018002138fae */ /* 0x0001e8000d901d6c */
[----:B------:R0:W-:Y:S04]  /*168f0*/  @!P0 LDGSTS.E.BYPASS.LTC128B.128 [R19+0x2f400], desc[UR44][R2.64+0x200], !P2 ;  /* 0x2f40020002138fae */ /* 0x0001e8000d101d6c */
[----:B------:R0:W-:Y:S04]  /*16900*/  @!P0 LDGSTS.E.BYPASS.LTC128B.128 [R19+0x31400], desc[UR44][R2.64+0x280], !P1 ;  /* 0x3140028002138fae */ /* 0x0001e8000c901d6c */
[----:B------:R0:W-:Y:S01]  /*16910*/  @!P0 LDGSTS.E.BYPASS.LTC128B.128 [R19+0x33400], desc[UR44][R2.64+0x300], P6 ;  /* 0x3340030002138fae */ /* 0x0001e2000b101d6c */
[----:B------:R-:W-:-:S13]  /*16920*/  LOP3.LUT P6, RZ, R16, 0x400000, RZ, 0xc0, !PT ;  /* 0x0040000010ff7812 */ /* 0x000fda00078cc0ff */
[----:B------:R0:W-:Y:S02]  /*16930*/  @!P0 LDGSTS.E.BYPASS.LTC128B.128 [R19+0x35400], desc[UR44][R2.64+0x380], P6 ;  /* 0x3540038002138fae */ /* 0x0001e4000b101d6c */
[----:B0-----:R-:W-:Y:S05]  /*16940*/  WARPSYNC.COLLECTIVE R15, `(.L_x_4371) ;  /* 0x000000000f087348 */ /* 0x001fea0003c00000 */
[----:B------:R1:W2:Y:S02]  /*16950*/  SHFL.IDX P6, R14, R13, R12, R11 ;  /* 0x0000000c0d0e7389 */ /* 0x0002a400000c000b */
[----:B012---:R-:W-:Y:S01]  /*16960*/  ENDCOLLECTIVE ;  /* 0x000000000000791b */ /* 0x007fe20003800000 */
.L_x_4371:
[----:B------:R-:W-:Y:S02]  /*16970*/  IMAD.MOV.U32 R13, RZ, RZ, R0 ;  /* 0x000000ffff0d7224 */ /* 0x000fe400078e0000 */
[----:B------:R-:W-:-:S07]  /*16980*/  IMAD.MOV.U32 R6, RZ, RZ, R14 ;  /* 0x000000ffff067224 */ /* 0x000fce00078e000e */
[----:B------:R-:W-:Y:S05]  /*16990*/  WARPSYNC.COLLECTIVE R15, `(.L_x_4372) ;  /* 0x000000000f087348 */ /* 0x000fea0003c00000 */
[----:B------:R0:W1:Y:S02]  /*169a0*/  SHFL.IDX P6, R14, R13, R12, R11 ;  /* 0x0000000c0d0e7389 */ /* 0x00006400000c000b */
[----:B01----:R-:W-:Y:S01]  /*169b0*/  ENDCOLLECTIVE ;  /* 0x000000000000791b */ /* 0x003fe20003800000 */
.L_x_4372:
[----:B------:R-:W-:Y:S01]  /*169c0*/  IMAD.MOV.U32 R0, RZ, RZ, R14 ;  /* 0x000000ffff007224 */ /* 0x000fe200078e000e */
[----:B------:R-:W-:Y:S06]  /*169d0*/  BRA `(.L_x_4373) ;  /* 0xffffffb800607947 */ /* 0x000fec000383ffff */
.L_x_4290:
[----:B0-----:R0:W1:Y:S02]  /*169e0*/  SYNCS.PHASECHK.TRANS64.TRYWAIT P0, [R17+URZ+0x38820], R0 ;  /* 0x03882000110075a7 */ /* 0x001064000800017f */
[----:B-1----:R-:W-:Y:S05]  /*169f0*/  @!P0 NANOSLEEP.SYNCS 0x989680 ;  /* 0x009896800000895d */ /* 0x002fea0003900000 */
[----:B------:R-:W1:Y:S02]  /*16a00*/  @!P0 SYNCS.PHASECHK.TRANS64 P0, [R17+URZ+0x38820], R0 ;  /* 0x03882000110085a7 */ /* 0x000e64000800007f */
[----:B-1----:R-:W-:Y:S05]  /*16a10*/  @!P0 BRA `(.L_x_4290) ;  /* 0xfffffffc00f08947 */ /* 0x002fea000383ffff */
[----:B------:R-:W-:Y:S05]  /*16a20*/  BRA `(.L_x_4374) ;  /* 0xffffffb800fc7947 */ /* 0x000fea000383ffff */
.L_x_4293:
[----:B0-----:R0:W1:Y:S02]  /*16a30*/  SYNCS.PHASECHK.TRANS64.TRYWAIT P0, [R22+URZ+0x38860], R0 ;  /* 0x03886000160075a7 */ /* 0x001064000800017f */
[----:B-1----:R-:W-:Y:S05]  /*16a40*/  @!P0 NANOSLEEP.SYNCS 0x989680 ;  /* 0x009896800000895d */ /* 0x002fea0003900000 */
[----:B------:R-:W1:Y:S02]  /*16a50*/  @!P0 SYNCS.PHASECHK.TRANS64 P0, [R22+URZ+0x38860], R0 ;  /* 0x03886000160085a7 */ /* 0x000e64000800007f */
[----:B-1----:R-:W-:Y:S05]  /*16a60*/  @!P0 BRA `(.L_x_4293) ;  /* 0xfffffffc00f08947 */ /* 0x002fea000383ffff */
[----:B------:R-:W-:Y:S05]  /*16a70*/  BRA `(.L_x_4375) ;  /* 0xffffffbc000c7947 */ /* 0x000fea000383ffff */
.L_x_4294:
        /* <DEDUP_REMOVED lines=8> */
.L_x_4377:
[----:B------:R-:W-:Y:S05]  /*16b00*/  BSYNC B0 ;  /* 0x0000000000007941 */ /* 0x000fea0003800000 */
.L_x_4376:
[----:B------:R-:W0:Y:S01]  /*16b10*/  S2R R7, SR_TID.X ;  /* 0x0000000000077919 */ /* 0x000e220000002100 */
[----:B------:R-:W-:Y:S01]  /*16b20*/  IMAD.MOV.U32 R13, RZ, RZ, R4 ;  /* 0x000000ffff0d7224 */ /* 0x000fe200078e0004 */
[C---:B------:R-:W-:Y:S01]  /*16b30*/  LOP3.LUT P5, RZ, R30.reuse, 0x2, RZ, 0xc0, !PT ;  /* 0x000000021eff7812 */ /* 0x040fe200078ac0ff */
[----:B------:R-:W-:Y:S01]  /*16b40*/  IMAD.MOV.U32 R12, RZ, RZ, RZ ;  /* 0x000000ffff0c7224 */ /* 0x000fe200078e00ff */
[C---:B------:R-:W-:Y:S01]  /*16b50*/  LOP3.LUT P4, RZ, R30.reuse, 0x4, RZ, 0xc0, !PT ;  /* 0x000000041eff7812 */ /* 0x040fe2000788c0ff */
[----:B------:R-:W-:Y:S01]  /*16b60*/  IMAD.MOV.U32 R11, RZ, RZ, 0x181f ;  /* 0x0000181fff0b7424 */ /* 0x000fe200078e00ff */
[C---:B------:R-:W-:Y:S01]  /*16b70*/  LOP3.LUT P3, RZ, R30.reuse, 0x8, RZ, 0xc0, !PT ;  /* 0x000000081eff7812 */ /* 0x040fe2000786c0ff */
[----:B------:R-:W-:Y:S01]  /*16b80*/  IMAD.MOV.U32 R15, RZ, RZ, -0x1 ;  /* 0xffffffffff0f7424 */ /* 0x000fe200078e00ff */
[----:B------:R-:W-:Y:S01]  /*16b90*/  LOP3.LUT P2, RZ, R30, 0x10, RZ, 0xc0, !PT ;  /* 0x000000101eff7812 */ /* 0x000fe2000784c0ff */
[----:B------:R-:W-:Y:S01]  /*16ba0*/  IMAD.MOV.U32 R3, RZ, RZ, R14 ;  /* 0x000000ffff037224 */ /* 0x000fe200078e000e */
[----:B------:R-:W-:Y:S01]  /*16bb0*/  LOP3.LUT R16, R16, 0xffffffbf, RZ, 0xc0, !PT ;  /* 0xffffffbf10107812 */ /* 0x000fe200078ec0ff */
[----:B------:R-:W-:-:S10]  /*16bc0*/  IMAD R5, R5, 0x2, R17 ;  /* 0x0000000205057824 */ /* 0x000fd400078e0211 */
[----:B0-----:R-:W-:Y:S05]  /*16bd0*/  WARPSYNC.COLLECTIVE R15, `(.L_x_4378) ;  /* 0x000000000f087348 */ /* 0x001fea0003c00000 */
[----:B------:R1:W2:Y:S02]  /*16be0*/  SHFL.IDX P6, R14, R13, R12, R11 ;  /* 0x0000000c0d0e7389 */ /* 0x0002a400000c000b */
[----:B012---:R-:W-:Y:S01]  /*16bf0*/  ENDCOLLECTIVE ;  /* 0x000000000000791b */ /* 0x007fe20003800000 */
.L_x_4378:
        /* <DEDUP_REMOVED lines=8> */
[----:B------:R-:W-:Y:S02]  /*16c80*/  ISETP.NE.U32.AND P1, PT, R7, 0x1, PT ;  /* 0x000000010700780c */ /* 0x000fe40003f25070 */
[----:B------:R-:W-:Y:S01]  /*16c90*/  PRMT R7, R30, 0x8880, RZ ;  /* 0x000088801e077816 */ /* 0x000fe200000000ff */
        /* <DEDUP_REMOVED lines=8> */
[----:B------:R-:W-:Y:S02]  /*16d20*/  ISETP.LT.OR P0, PT, R29, 0x1, !P5 ;  /* 0x000000011d00780c */ /* 0x000fe40006f01670 */
[----:B------:R-:W-:-:S11]  /*16d30*/  LOP3.LUT R16, R16, 0xffffff7f, RZ, 0xc0, !PT ;  /* 0xffffff7f10107812 */ /* 0x000fd600078ec0ff */
        /* <DEDUP_REMOVED lines=12> */
[----:B------:R-:W-:-:S13]  /*16e00*/  ISETP.GT.AND P6, PT, R7, -0x1, PT ;  /* 0xffffffff0700780c */ /* 0x000fda0003fc4270 */
[----:B------:R-:W-:Y:S02]  /*16e10*/  @P6 LOP3.LUT R16, R16, 0x80, RZ, 0xfc, !PT ;  /* 0x0000008010106812 */ /* 0x000fe400078efcff */
[----:B------:R-:W-:-:S13]  /*16e20*/  ISETP.LT.OR P6, PT, R29, 0x1, P6 ;  /* 0x000000011d00780c */ /* 0x000fda00037c1670 */
[----:B------:R0:W-:Y:S02]  /*16e30*/  LDGSTS.E.BYPASS.LTC128B.128 [R5+0xe400], desc[UR44][R2.64+0x380], !P6 ;  /* 0x0e40038002057fae */ /* 0x0001e4000f101d6c */
[----:B0-----:R-:W-:Y:S05]  /*16e40*/  WARPSYNC.COLLECTIVE R15, `(.L_x_4379) ;  /* 0x000000000f087348 */ /* 0x001fea0003c00000 */
[----:B------:R1:W2:Y:S02]  /*16e50*/  SHFL.IDX P6, R14, R13, R12, R11 ;  /* 0x0000000c0d0e7389 */ /* 0x0002a400000c000b */
[----:B012---:R-:W-:Y:S01]  /*16e60*/  ENDCOLLECTIVE ;  /* 0x000000000000791b */ /* 0x007fe20003800000 */
.L_x_4379:
[----:B------:R-:W-:Y:S02]  /*16e70*/  IMAD.MOV.U32 R13, RZ, RZ, R4 ;  /* 0x000000ffff0d7224 */ /* 0x000fe400078e0004 */
[----:B------:R-:W-:-:S07]  /*16e80*/  IMAD.MOV.U32 R3, RZ, RZ, R14 ;  /* 0x000000ffff037224 */ /* 0x000fce00078e000e */
[----:B------:R-:W-:Y:S05]  /*16e90*/  WARPSYNC.COLLECTIVE R15, `(.L_x_4380) ;  /* 0x000000000f087348 */ /* 0x000fea0003c00000 */
[----:B------:R0:W1:Y:S02]  /*16ea0*/  SHFL.IDX P6, R14, R13, R12, R11 ;  /* 0x0000000c0d0e7389 */ /* 0x00006400000c000b */
[----:B01----:R-:W-:Y:S01]  /*16eb0*/  ENDCOLLECTIVE ;  /* 0x000000000000791b */ /* 0x003fe20003800000 */
.L_x_4380:
        /* <DEDUP_REMOVED lines=29> */
.L_x_4381:
[----:B------:R-:W-:Y:S02]  /*17090*/  IMAD.MOV.U32 R13, RZ, RZ, R4 ;  /* 0x000000ffff0d7224 */ /* 0x000fe400078e0004 */
[----:B------:R-:W-:-:S07]  /*170a0*/  IMAD.MOV.U32 R7, RZ, RZ, R14 ;  /* 0x000000ffff077224 */ /* 0x000fce00078e000e */
[----:B------:R-:W-:Y:S05]  /*170b0*/  WARPSYNC.COLLECTIVE R15, `(.L_x_4382) ;  /* 0x000000000f087348 */ /* 0x000fea0003c00000 */
[----:B------:R0:W1:Y:S02]  /*170c0*/  SHFL.IDX P6, R14, R13, R12, R11 ;  /* 0x0000000c0d0e7389 */ /* 0x00006400000c000b */
[----:B01----:R-:W-:Y:S01]  /*170d0*/  ENDCOLLECTIVE ;  /* 0x000000000000791b */ /* 0x003fe20003800000 */
.L_x_4382:
        /* <DEDUP_REMOVED lines=29> */
.L_x_4383:
[----:B------:R-:W-:Y:S02]  /*172b0*/  IMAD.MOV.U32 R13, RZ, RZ, R4 ;  /* 0x000000ffff0d7224 */ /* 0x000fe400078e0004 */
[----:B------:R-:W-:-:S07]  /*172c0*/  IMAD.MOV.U32 R6, RZ, RZ, R14 ;  /* 0x000000ffff067224 */ /* 0x000fce00078e000e */
[----:B------:R-:W-:Y:S05]  /*172d0*/  WARPSYNC.COLLECTIVE R15, `(.L_x_4384) ;  /* 0x000000000f087348 */ /* 0x000fea0003c00000 */
[----:B------:R0:W1:Y:S02]  /*172e0*/  SHFL.IDX P6, R14, R13, R12, R11 ;  /* 0x0000000c0d0e7389 */ /* 0x00006400000c000b */
[----:B01----:R-:W-:Y:S01]  /*172f0*/  ENDCOLLECTIVE ;  /* 0x000000000000791b */ /* 0x003fe20003800000 */
.L_x_4384:
[----:B------:R-:W-:Y:S01]  /*17300*/  IMAD.MOV.U32 R2, RZ, RZ, R14 ;  /* 0x000000ffff027224 */ /* 0x000fe200078e000e */
[----:B------:R-:W-:Y:S06]  /*17310*/  BRA `(.L_x_4385) ;  /* 0xffffffb800987947 */ /* 0x000fec000383ffff */
.L_x_4301:
[----:B0-----:R0:W1:Y:S02]  /*17320*/  SYNCS.PHASECHK.TRANS64.TRYWAIT P0, [R6+URZ+0x38840], R20 ;  /* 0x03884014060075a7 */ /* 0x001064000800017f */
[----:B-1----:R-:W-:Y:S05]  /*17330*/  @!P0 NANOSLEEP.SYNCS 0x989680 ;  /* 0x009896800000895d */ /* 0x002fea0003900000 */
[----:B------:R-:W1:Y:S02]  /*17340*/  @!P0 SYNCS.PHASECHK.TRANS64 P0, [R6+URZ+0x38840], R20 ;  /* 0x03884014060085a7 */ /* 0x000e64000800007f */
[----:B-1----:R-:W-:Y:S05]  /*17350*/  @!P0 BRA `(.L_x_4301) ;  /* 0xfffffffc00f08947 */ /* 0x002fea000383ffff */
[----:B------:R-:W-:Y:S05]  /*17360*/  BRA `(.L_x_4386) ;  /* 0xffffffc0002c7947 */ /* 0x000fea000383ffff */
.L_x_4302:
        /* <DEDUP_REMOVED lines=8> */
.L_x_4388:
[----:B------:R-:W-:Y:S05]  /*173f0*/  BSYNC B1 ;  /* 0x0000000000017941 */ /* 0x000fea0003800000 */
.L_x_4387:
        /* <DEDUP_REMOVED lines=9> */
.L_x_4389:
[----:B------:R-:W-:Y:S02]  /*17490*/  IMAD.MOV.U32 R13, RZ, RZ, R25 ;  /* 0x000000ffff0d7224 */ /* 0x000fe400078e0019 */
[----:B------:R-:W-:Y:S02]  /*174a0*/  IMAD.MOV.U32 R12, RZ, RZ, 0x1 ;  /* 0x00000001ff0c7424 */ /* 0x000fe400078e00ff */
[----:B------:R-:W-:-:S07]  /*174b0*/  IMAD.MOV.U32 R2, RZ, RZ, R14 ;  /* 0x000000ffff027224 */ /* 0x000fce00078e000e */
[----:B------:R-:W-:Y:S05]  /*174c0*/  WARPSYNC.COLLECTIVE R15, `(.L_x_4390) ;  /* 0x000000000f087348 */ /* 0x000fea0003c00000 */
[----:B------:R0:W1:Y:S02]  /*174d0*/  SHFL.IDX P6, R14, R13, R12, R11 ;  /* 0x0000000c0d0e7389 */ /* 0x00006400000c000b */
[----:B01----:R-:W-:Y:S01]  /*174e0*/  ENDCOLLECTIVE ;  /* 0x000000000000791b */ /* 0x003fe20003800000 */
.L_x_4390:
        /* <DEDUP_REMOVED lines=11> */
.L_x_4391:
[----:B------:R-:W-:Y:S02]  /*175a0*/  IMAD.MOV.U32 R13, RZ, RZ, R25 ;  /* 0x000000ffff0d7224 */ /* 0x000fe400078e0019 */
[----:B------:R-:W-:Y:S02]  /*175b0*/  IMAD.MOV.U32 R12, RZ, RZ, 0x2 ;  /* 0x00000002ff0c7424 */ /* 0x000fe400078e00ff */
[----:B------:R-:W-:-:S07]  /*175c0*/  IMAD.MOV.U32 R2, RZ, RZ, R14 ;  /* 0x000000ffff027224 */ /* 0x000fce00078e000e */
[----:B------:R-:W-:Y:S05]  /*175d0*/  WARPSYNC.COLLECTIVE R15, `(.L_x_4392) ;  /* 0x000000000f087348 */ /* 0x000fea0003c00000 */
[----:B------:R0:W1:Y:S02]  /*175e0*/  SHFL.IDX P6, R14, R13, R12, R11 ;  /* 0x0000000c0d0e7389 */ /* 0x00006400000c000b */
[----:B01----:R-:W-:Y:S01]  /*175f0*/  ENDCOLLECTIVE ;  /* 0x000000000000791b */ /* 0x003fe20003800000 */
.L_x_4392:
        /* <DEDUP_REMOVED lines=11> */
.L_x_4393:
[----:B------:R-:W-:Y:S02]  /*176b0*/  IMAD.MOV.U32 R13, RZ, RZ, R25 ;  /* 0x000000ffff0d7224 */ /* 0x000fe400078e0019 */
[----:B------:R-:W-:Y:S02]  /*176c0*/  IMAD.MOV.U32 R12, RZ, RZ, 0x3 ;  /* 0x00000003ff0c7424 */ /* 0x000fe400078e00ff */
[----:B------:R-:W-:-:S07]  /*176d0*/  IMAD.MOV.U32 R2, RZ, RZ, R14 ;  /* 0x000000ffff027224 */ /* 0x000fce00078e000e */
[----:B------:R-:W-:Y:S05]  /*176e0*/  WARPSYNC.COLLECTIVE R15, `(.L_x_4394) ;  /* 0x000000000f087348 */ /* 0x000fea0003c00000 */
[----:B------:R0:W1:Y:S02]  /*176f0*/  SHFL.IDX P6, R14, R13, R12, R11 ;  /* 0x0000000c0d0e7389 */ /* 0x00006400000c000b */
[----:B01----:R-:W-:Y:S01]  /*17700*/  ENDCOLLECTIVE ;  /* 0x000000000000791b */ /* 0x003fe20003800000 */
.L_x_4394:
        /* <DEDUP_REMOVED lines=11> */
.L_x_4395:
[----:B------:R-:W-:Y:S01]  /*177c0*/  IMAD.MOV.U32 R2, RZ, RZ, R14 ;  /* 0x000000ffff027224 */ /* 0x000fe200078e000e */
[----:B------:R-:W-:Y:S06]  /*177d0*/  BRA `(.L_x_4396) ;  /* 0xffffffbc00b47947 */ /* 0x000fec000383ffff */
.L_x_4307:
[----:B---3--:R3:W4:Y:S02]  /*177e0*/  SYNCS.PHASECHK.TRANS64.TRYWAIT P0, [R6+URZ+0x38860], R20 ;  /* 0x03886014060075a7 */ /* 0x008724000800017f */
[----:B----4-:R-:W-:Y:S05]  /*177f0*/  @!P0 NANOSLEEP.SYNCS 0x989680 ;  /* 0x009896800000895d */ /* 0x010fea0003900000 */
[----:B------:R-:W4:Y:S02]  /*17800*/  @!P0 SYNCS.PHASECHK.TRANS64 P0, [R6+URZ+0x38860], R20 ;  /* 0x03886014060085a7 */ /* 0x000f24000800007f */
[----:B----4-:R-:W-:Y:S05]  /*17810*/  @!P0 BRA `(.L_x_4307) ;  /* 0xfffffffc00f08947 */ /* 0x010fea000383ffff */
[----:B------:R-:W-:Y:S05]  /*17820*/  BRA `(.L_x_4397) ;  /* 0xffffffc000047947 */ /* 0x000fea000383ffff */
.L_x_4308:
        /* <DEDUP_REMOVED lines=8> */
.L_x_4399:
[----:B------:R-:W-:Y:S05]  /*178b0*/  BSYNC B1 ;  /* 0x0000000000017941 */ /* 0x000fea0003800000 */
.L_x_4398:
        /* <DEDUP_REMOVED lines=13> */
.L_x_4400:
        /* <DEDUP_REMOVED lines=17> */
.L_x_4401:
        /* <DEDUP_REMOVED lines=16> */
.L_x_4402:
        /* <DEDUP_REMOVED lines=19> */
.L_x_4403:
        /* <DEDUP_REMOVED lines=14> */
.L_x_4404:
        /* <DEDUP_REMOVED lines=16> */
.L_x_4405:
        /* <DEDUP_REMOVED lines=14> */
.L_x_4406:
[----:B------:R-:W-:Y:S05]  /*17f90*/  BRA `(.L_x_4407) ;  /* 0xffffffbc00687947 */ /* 0x000fea000383ffff */
.L_x_4316:
        /* <DEDUP_REMOVED lines=8> */
.L_x_4409:
[----:B------:R-:W-:Y:S05]  /*18020*/  BSYNC B0 ;  /* 0x0000000000007941 */ /* 0x000fea0003800000 */
.L_x_4408:
        /* <DEDUP_REMOVED lines=9> */
.L_x_4410:
        /* <DEDUP_REMOVED lines=24> */
.L_x_4411:
[----:B------:R-:W-:Y:S01]  /*18240*/  IMAD.MOV.U32 R12, RZ, RZ, 0x2 ;  /* 0x00000002ff0c7424 */ /* 0x000fe200078e00ff */
[----:B------:R-:W-:-:S05]  /*18250*/  SEL R14, R14, RZ, P1 ;  /* 0x000000ff0e0e7207 */ /* 0x000fca0000800000 */
[----:B------:R-:W-:-:S04]  /*18260*/  IMAD.IADD R5, R13, 0x1, R14 ;  /* 0x000000010d057824 */ /* 0x000fc800078e020e */
[----:B------:R-:W-:-:S07]  /*18270*/  IMAD.MOV.U32 R13, RZ, RZ, R5 ;  /* 0x000000ffff0d7224 */ /* 0x000fce00078e0005 */
[----:B------:R-:W-:Y:S05]  /*18280*/  WARPSYNC.COLLECTIVE R15, `(.L_x_4412) ;  /* 0x000000000f087348 */ /* 0x000fea0003c00000 */
[----:B------:R0:W1:Y:S02]  /*18290*/  SHFL.UP P6, R14, R13, R12, R11 ;  /* 0x0400000c0d0e7389 */ /* 0x00006400000c000b */
[----:B01----:R-:W-:Y:S01]  /*182a0*/  ENDCOLLECTIVE ;  /* 0x000000000000791b */ /* 0x003fe20003800000 */
.L_x_4412:
[----:B------:R-:W-:Y:S01]  /*182b0*/  IMAD.MOV.U32 R12, RZ, RZ, 0x4 ;  /* 0x00000004ff0c7424 */ /* 0x000fe200078e00ff */
[----:B------:R-:W-:-:S05]  /*182c0*/  SEL R2, R14, RZ, P2 ;  /* 0x000000ff0e027207 */ /* 0x000fca0001000000 */
[----:B------:R-:W-:-:S04]  /*182d0*/  IMAD.IADD R2, R5, 0x1, R2 ;  /* 0x0000000105027824 */ /* 0x000fc800078e0202 */
[----:B------:R-:W-:-:S07]  /*182e0*/  IMAD.MOV.U32 R13, RZ, RZ, R2 ;  /* 0x000000ffff0d7224 */ /* 0x000fce00078e0002 */
[----:B------:R-:W-:Y:S05]  /*182f0*/  WARPSYNC.COLLECTIVE R15, `(.L_x_4413) ;  /* 0x000000000f087348 */ /* 0x000fea0003c00000 */
[----:B------:R0:W1:Y:S02]  /*18300*/  SHFL.UP P6, R14, R13, R12, R11 ;  /* 0x0400000c0d0e7389 */ /* 0x00006400000c000b */
[----:B01----:R-:W-:Y:S01]  /*18310*/  ENDCOLLECTIVE ;  /* 0x000000000000791b */ /* 0x003fe20003800000 */
.L_x_4413:
[----:B------:R-:W-:Y:S01]  /*18320*/  IMAD.MOV.U32 R12, RZ, RZ, 0x8 ;  /* 0x00000008ff0c7424 */ /* 0x000fe200078e00ff */
[----:B------:R-:W-:-:S05]  /*18330*/  SEL R3, R14, RZ, P3 ;  /* 0x000000ff0e037207 */ /* 0x000fca0001800000 */
[----:B------:R-:W-:-:S04]  /*18340*/  IMAD.IADD R3, R2, 0x1, R3 ;  /* 0x0000000102037824 */ /* 0x000fc800078e0203 */
[----:B------:R-:W-:-:S07]  /*18350*/  IMAD.MOV.U32 R13, RZ, RZ, R3 ;  /* 0x000000ffff0d7224 */ /* 0x000fce00078e0003 */
[----:B------:R-:W-:Y:S05]  /*18360*/  WARPSYNC.COLLECTIVE R15, `(.L_x_4414) ;  /* 0x000000000f087348 */ /* 0x000fea0003c00000 */
[----:B------:R0:W1:Y:S02]  /*18370*/  SHFL.UP P6, R14, R13, R12, R11 ;  /* 0x0400000c0d0e7389 */ /* 0x00006400000c000b */
[----:B01----:R-:W-:Y:S01]  /*18380*/  ENDCOLLECTIVE ;  /* 0x000000000000791b */ /* 0x003fe20003800000 */
.L_x_4414:
[----:B------:R-:W-:Y:S01]  /*18390*/  IMAD.MOV.U32 R12, RZ, RZ, 0x10 ;  /* 0x00000010ff0c7424 */ /* 0x000fe200078e00ff */
[----:B------:R-:W-:-:S05]  /*183a0*/  SEL R14, R14, RZ, P4 ;  /* 0x000000ff0e0e7207 */ /* 0x000fca0002000000 */
[----:B------:R-:W-:-:S04]  /*183b0*/  IMAD.IADD R5, R3, 0x1, R14 ;  /* 0x0000000103057824 */ /* 0x000fc800078e020e */
[----:B------:R-:W-:-:S07]  /*183c0*/  IMAD.MOV.U32 R13, RZ, RZ, R5 ;  /* 0x000000ffff0d7224 */ /* 0x000fce00078e0005 */
[----:B------:R-:W-:Y:S05]  /*183d0*/  WARPSYNC.COLLECTIVE R15, `(.L_x_4415) ;  /* 0x000000000f087348 */ /* 0x000fea0003c00000 */
[----:B------:R0:W1:Y:S02]  /*183e0*/  SHFL.UP P6, R14, R13, R12, R11 ;  /* 0x0400000c0d0e7389 */ /* 0x00006400000c000b */
[----:B01----:R-:W-:Y:S01]  /*183f0*/  ENDCOLLECTIVE ;  /* 0x000000000000791b */ /* 0x003fe20003800000 */
.L_x_4415:
        /* <DEDUP_REMOVED lines=8> */
.L_x_4416:
[----:B------:R-:W-:Y:S05]  /*18480*/  BRA `(.L_x_4417) ;  /* 0xffffffc000007947 */ /* 0x000fea000383ffff */
.L_x_4319:
[----:B------:R-:W-:Y:S01]  /*18490*/  BSSY B0, `(.L_x_4418) ;  /* 0x0000007000007945 */ /* 0x000fe20003800000 */
[----:B------:R-:W-:Y:S02]  /*184a0*/  IMAD.MOV.U32 R12, RZ, RZ, 0x1 ;  /* 0x00000001ff0c7424 */ /* 0x000fe400078e00ff */
[----:B------:R-:W-:Y:S02]  /*184b0*/  IMAD.MOV.U32 R11, RZ, RZ, RZ ;  /* 0x000000ffff0b7224 */ /* 0x000fe400078e00ff */
[----:B------:R-:W-:-:S07]  /*184c0*/  IMAD.MOV.U32 R15, RZ, RZ, -0x1 ;  /* 0xffffffffff0f7424 */ /* 0x000fce00078e00ff */
[----:B------:R-:W-:Y:S05]  /*184d0*/  WARPSYNC.COLLECTIVE R15, `(.L_x_4419) ;  /* 0x000000000f087348 */ /* 0x000fea0003c00000 */
[----:B------:R0:W1:Y:S02]  /*184e0*/  SHFL.UP P6, R14, R13, R12, R11 ;  /* 0x0400000c0d0e7389 */ /* 0x00006400000c000b */
[----:B01----:R-:W-:Y:S01]  /*184f0*/  ENDCOLLECTIVE ;  /* 0x000000000000791b */ /* 0x003fe20003800000 */
.L_x_4419:
[----:B------:R-:W-:Y:S05]  /*18500*/  BSYNC B0 ;  /* 0x0000000000007941 */ /* 0x000fea0003800000 */
.L_x_4418:
        /* <DEDUP_REMOVED lines=8> */
.L_x_4420:
[----:B------:R-:W-:Y:S01]  /*18590*/  IMAD.MOV.U32 R12, RZ, RZ, 0x4 ;  /* 0x00000004ff0c7424 */ /* 0x000fe200078e00ff */
[----:B------:R-:W-:-:S05]  /*185a0*/  SEL R2, R14, RZ, P2 ;  /* 0x000000ff0e027207 */ /* 0x000fca0001000000 */
[----:B------:R-:W-:-:S04]  /*185b0*/  IMAD.IADD R2, R13, 0x1, R2 ;  /* 0x000000010d027824 */ /* 0x000fc800078e0202 */
[----:B------:R-:W-:-:S07]  /*185c0*/  IMAD.MOV.U32 R13, RZ, RZ, R2 ;  /* 0x000000ffff0d7224 */ /* 0x000fce00078e0002 */
[----:B------:R-:W-:Y:S05]  /*185d0*/  WARPSYNC.COLLECTIVE R15, `(.L_x_4421) ;  /* 0x000000000f087348 */ /* 0x000fea0003c00000 */
[----:B------:R0:W1:Y:S02]  /*185e0*/  SHFL.UP P6, R14, R13, R12, R11 ;  /* 0x0400000c0d0e7389 */ /* 0x00006400000c000b */
[----:B01----:R-:W-:Y:S01]  /*185f0*/  ENDCOLLECTIVE ;  /* 0x000000000000791b */ /* 0x003fe20003800000 */
.L_x_4421:
[----:B------:R-:W-:Y:S01]  /*18600*/  IMAD.MOV.U32 R12, RZ, RZ, 0x8 ;  /* 0x00000008ff0c7424 */ /* 0x000fe200078e00ff */
[----:B------:R-:W-:-:S05]  /*18610*/  SEL R3, R14, RZ, P3 ;  /* 0x000000ff0e037207 */ /* 0x000fca0001800000 */
[----:B------:R-:W-:-:S04]  /*18620*/  IMAD.IADD R3, R2, 0x1, R3 ;  /* 0x0000000102037824 */ /* 0x000fc800078e0203 */
[----:B------:R-:W-:-:S07]  /*18630*/  IMAD.MOV.U32 R13, RZ, RZ, R3 ;  /* 0x000000ffff0d7224 */ /* 0x000fce00078e0003 */
[----:B------:R-:W-:Y:S05]  /*18640*/  WARPSYNC.COLLECTIVE R15, `(.L_x_4422) ;  /* 0x000000000f087348 */ /* 0x000fea0003c00000 */
[----:B------:R0:W1:Y:S02]  /*18650*/  SHFL.UP P6, R14, R13, R12, R11 ;  /* 0x0400000c0d0e7389 */ /* 0x00006400000c000b */
[----:B01----:R-:W-:Y:S01]  /*18660*/  ENDCOLLECTIVE ;  /* 0x000000000000791b */ /* 0x003fe20003800000 */
.L_x_4422:
[----:B------:R-:W-:Y:S01]  /*18670*/  IMAD.MOV.U32 R12, RZ, RZ, 0x10 ;  /* 0x00000010ff0c7424 */ /* 0x000fe200078e00ff */
[----:B------:R-:W-:-:S05]  /*18680*/  SEL R14, R14, RZ, P4 ;  /* 0x000000ff0e0e7207 */ /* 0x000fca0002000000 */
[----:B------:R-:W-:-:S04]  /*18690*/  IMAD.IADD R5, R3, 0x1, R14 ;  /* 0x0000000103057824 */ /* 0x000fc800078e020e */
[----:B------:R-:W-:-:S07]  /*186a0*/  IMAD.MOV.U32 R13, RZ, RZ, R5 ;  /* 0x000000ffff0d7224 */ /* 0x000fce00078e0005 */
[----:B------:R-:W-:Y:S05]  /*186b0*/  WARPSYNC.COLLECTIVE R15, `(.L_x_4423) ;  /* 0x000000000f087348 */ /* 0x000fea0003c00000 */
[----:B------:R0:W1:Y:S02]  /*186c0*/  SHFL.UP P6, R14, R13, R12, R11 ;  /* 0x0400000c0d0e7389 */ /* 0x00006400000c000b */
[----:B01----:R-:W-:Y:S01]  /*186d0*/  ENDCOLLECTIVE ;  /* 0x000000000000791b */ /* 0x003fe20003800000 */
.L_x_4423:
        /* <DEDUP_REMOVED lines=8> */
.L_x_4424:
[----:B------:R-:W-:Y:S05]  /*18760*/  BRA `(.L_x_4425) ;  /* 0xffffffbc00ec7947 */ /* 0x000fea000383ffff */
.L_x_4321:
[----:B------:R-:W-:Y:S01]  /*18770*/  BSSY B0, `(.L_x_4426) ;  /* 0x0000006000007945 */ /* 0x000fe20003800000 */
[----:B------:R-:W-:Y:S01]  /*18780*/  PLOP3.LUT P6, PT, P6, PT, PT, 0x8, 0x0 ;  /* 0x000000000000781c */ /* 0x000fe200037ce170 */
[----:B------:R-:W-:-:S12]  /*18790*/  IMAD.MOV.U32 R15, RZ, RZ, -0x1 ;  /* 0xffffffffff0f7424 */ /* 0x000fd800078e00ff */
[----:B0-----:R-:W-:Y:S05]  /*187a0*/  WARPSYNC.COLLECTIVE R15, `(.L_x_4427) ;  /* 0x000000000f087348 */ /* 0x001fea0003c00000 */
[----:B------:R-:W-:Y:S01]  /*187b0*/  VOTE.ANY R14, PT, P6 ;  /* 0x00000000000e7806 */ /* 0x000fe200030e0100 */
[----:B0-----:R-:W-:Y:S06]  /*187c0*/  ENDCOLLECTIVE ;  /* 0x000000000000791b */ /* 0x001fec0003800000 */
.L_x_4427:
[----:B------:R-:W-:Y:S05]  /*187d0*/  BSYNC B0 ;  /* 0x0000000000007941 */ /* 0x000fea0003800000 */
.L_x_4426:
        /* <DEDUP_REMOVED lines=9> */
.L_x_4428:
[----:B------:R-:W-:Y:S02]  /*18870*/  IMAD.MOV.U32 R13, RZ, RZ, R4 ;  /* 0x000000ffff0d7224 */ /* 0x000fe400078e0004 */
[----:B------:R-:W-:-:S07]  /*18880*/  IMAD.MOV.U32 R7, RZ, RZ, R14 ;  /* 0x000000ffff077224 */ /* 0x000fce00078e000e */
[----:B------:R-:W-:Y:S05]  /*18890*/  WARPSYNC.COLLECTIVE R15, `(.L_x_4429) ;  /* 0x000000000f087348 */ /* 0x000fea0003c00000 */
[----:B------:R0:W1:Y:S02]  /*188a0*/  SHFL.IDX P6, R14, R13, R12, R11 ;  /* 0x0000000c0d0e7389 */ /* 0x00006400000c000b */
[----:B01----:R-:W-:Y:S01]  /*188b0*/  ENDCOLLECTIVE ;  /* 0x000000000000791b */ /* 0x003fe20003800000 */
.L_x_4429:
[----:B------:R-:W-:Y:S01]  /*188c0*/  IMAD.MOV.U32 R4, RZ, RZ, R14 ;  /* 0x000000ffff047224 */ /* 0x000fe200078e000e */
[----:B------:R-:W-:Y:S06]  /*188d0*/  BRA `(.L_x_4430) ;  /* 0xffffffbc00cc7947 */ /* 0x000fec000383ffff */
.L_x_4323:
[----:B------:R-:W-:Y:S01]  /*188e0*/  BSSY B0, `(.L_x_4431) ;  /* 0x0000007000007945 */ /* 0x000fe20003800000 */
[----:B------:R-:W-:Y:S02]  /*188f0*/  IMAD.MOV.U32 R13, RZ, RZ, R3 ;  /* 0x000000ffff0d7224 */ /* 0x000fe400078e0003 */
[----:B------:R-:W-:Y:S02]  /*18900*/  IMAD.MOV.U32 R11, RZ, RZ, 0x1f ;  /* 0x0000001fff0b7424 */ /* 0x000fe400078e00ff */
[----:B------:R-:W-:-:S07]  /*18910*/  IMAD.MOV.U32 R15, RZ, RZ, -0x1 ;  /* 0xffffffffff0f7424 */ /* 0x000fce00078e00ff */
[----:B0123--:R-:W-:Y:S05]  /*18920*/  WARPSYNC.COLLECTIVE R15, `(.L_x_4432) ;  /* 0x000000000f087348 */ /* 0x00ffea0003c00000 */
[----:B------:R4:W0:Y:S02]  /*18930*/  SHFL.IDX P6, R14, R13, R12, R11 ;  /* 0x0000000c0d0e7389 */ /* 0x00082400000c000b */
[----:B01234-:R-:W-:Y:S01]  /*18940*/  ENDCOLLECTIVE ;  /* 0x000000000000791b */ /* 0x01ffe20003800000 */
.L_x_4432:
[----:B------:R-:W-:Y:S05]  /*18950*/  BSYNC B0 ;  /* 0x0000000000007941 */ /* 0x000fea0003800000 */
.L_x_4431:
[----:B------:R-:W-:Y:S01]  /*18960*/  IMAD.MOV.U32 R24, RZ, RZ, R14 ;  /* 0x000000ffff187224 */ /* 0x000fe200078e000e */
[----:B------:R-:W-:Y:S06]  /*18970*/  BRA `(.L_x_4322) ;  /* 0xffffffbc00bc7947 */ /* 0x000fec000383ffff */
.L_x_4327:
[----:B0-----:R0:W1:Y:S02]  /*18980*/  SYNCS.PHASECHK.TRANS64.TRYWAIT P0, [R5+URZ+0x38820], R0 ;  /* 0x03882000050075a7 */ /* 0x001064000800017f */
[----:B-1----:R-:W-:Y:S05]  /*18990*/  @!P0 NANOSLEEP.SYNCS 0x989680 ;  /* 0x009896800000895d */ /* 0x002fea0003900000 */
[----:B------:R-:W1:Y:S02]  /*189a0*/  @!P0 SYNCS.PHASECHK.TRANS64 P0, [R5+URZ+0x38820], R0 ;  /* 0x03882000050085a7 */ /* 0x000e64000800007f */
[----:B-1----:R-:W-:Y:S05]  /*189b0*/  @!P0 BRA `(.L_x_4327) ;  /* 0xfffffffc00f08947 */ /* 0x002fea000383ffff */
[----:B------:R-:W-:Y:S05]  /*189c0*/  BRA `(.L_x_4433) ;  /* 0xffffffc400147947 */ /* 0x000fea000383ffff */
.L_x_4328:
        /* <DEDUP_REMOVED lines=11> */
.L_x_4435:
[----:B------:R-:W-:Y:S05]  /*18a80*/  BSYNC B0 ;  /* 0x0000000000007941 */ /* 0x000fea0003800000 */
.L_x_4434:
[----:B------:R-:W-:Y:S05]  /*18a90*/  BRA `(.L_x_4436) ;  /* 0xffffffc000fc7947 */ /* 0x000fea000383ffff */
.L_x_4331:
[----:B------:R-:W-:Y:S01]  /*18aa0*/  BSSY B1, `(.L_x_4437) ;  /* 0x0000006000017945 */ /* 0x000fe20003800000 */
[----:B------:R-:W-:-:S07]  /*18ab0*/  IMAD.MOV.U32 R15, RZ, RZ, -0x1 ;  /* 0xffffffffff0f7424 */ /* 0x000fce00078e00ff */
[----:B0-234-:R-:W-:Y:S05]  /*18ac0*/  WARPSYNC.COLLECTIVE R15, `(.L_x_4438) ;  /* 0x000000000f0c7348 */ /* 0x01dfea0003c00000 */
[----:B------:R-:W-:Y:S02]  /*18ad0*/  ELECT P6, UR62, PT ;  /* 0x00000000003e782f */ /* 0x000fe400038c0000 */
[----:B------:R-:W-:Y:S01]  /*18ae0*/  MOV R14, UR62 ;  /* 0x0000003e000e7c02 */ /* 0x000fe20008000f00 */
[----:B0-234-:R-:W-:Y:S10]  /*18af0*/  ENDCOLLECTIVE ;  /* 0x000000000000791b */ /* 0x01dff40003800000 */
.L_x_4438:
[----:B------:R-:W-:Y:S05]  /*18b00*/  BSYNC B1 ;  /* 0x0000000000017941 */ /* 0x000fea0003800000 */
.L_x_4437:
[----:B------:R-:W-:Y:S05]  /*18b10*/  BRA `(.L_x_4439) ;  /* 0xffffffc000f47947 */ /* 0x000fea000383ffff */
.L_x_4333:
[----:B0-----:R0:W1:Y:S02]  /*18b20*/  SYNCS.PHASECHK.TRANS64.TRYWAIT P1, [R3+URZ+0x38840], R2 ;  /* 0x03884002030075a7 */ /* 0x001064000802017f */
[----:B-1----:R-:W-:Y:S05]  /*18b30*/  @!P1 NANOSLEEP.SYNCS 0x989680 ;  /* 0x009896800000995d */ /* 0x002fea0003900000 */
[----:B------:R-:W1:Y:S02]  /*18b40*/  @!P1 SYNCS.PHASECHK.TRANS64 P1, [R3+URZ+0x38840], R2 ;  /* 0x03884002030095a7 */ /* 0x000e64000802007f */
[----:B-1----:R-:W-:Y:S05]  /*18b50*/  @!P1 BRA `(.L_x_4333) ;  /* 0xfffffffc00f09947 */ /* 0x002fea000383ffff */
[----:B------:R-:W-:Y:S05]  /*18b60*/  BRA `(.L_x_4440) ;  /* 0xffffffc400147947 */ /* 0x000fea000383ffff */
.L_x_4335:
[----:B-1----:R1:W0:Y:S02]  /*18b70*/  SYNCS.PHASECHK.TRANS64.TRYWAIT P1, [R5+URZ+0x38840], R0 ;  /* 0x03884000050075a7 */ /* 0x002224000802017f */
[----:B0-----:R-:W-:Y:S05]  /*18b80*/  @!P1 NANOSLEEP.SYNCS 0x989680 ;  /* 0x009896800000995d */ /* 0x001fea0003900000 */
[----:B------:R-:W0:Y:S02]  /*18b90*/  @!P1 SYNCS.PHASECHK.TRANS64 P1, [R5+URZ+0x38840], R0 ;  /* 0x03884000050095a7 */ /* 0x000e24000802007f */
[----:B0-----:R-:W-:Y:S05]  /*18ba0*/  @!P1 BRA `(.L_x_4335) ;  /* 0xfffffffc00f09947 */ /* 0x001fea000383ffff */
[----:B------:R-:W-:Y:S05]  /*18bb0*/  BRA `(.L_x_4441) ;  /* 0xffffffc400207947 */ /* 0x000fea000383ffff */
.L_x_4337:
[----:B------:R0:W0:Y:S02]  /*18bc0*/  SYNCS.PHASECHK.TRANS64.TRYWAIT P1, [R3+URZ+0x38860], R2 ;  /* 0x03886002030075a7 */ /* 0x000024000802017f */
[----:B0-----:R-:W-:Y:S05]  /*18bd0*/  @!P1 NANOSLEEP.SYNCS 0x989680 ;  /* 0x009896800000995d */ /* 0x001fea0003900000 */
[----:B------:R-:W0:Y:S02]  /*18be0*/  @!P1 SYNCS.PHASECHK.TRANS64 P1, [R3+URZ+0x38860], R2 ;  /* 0x03886002030095a7 */ /* 0x000e24000802007f */
[----:B0-----:R-:W-:Y:S05]  /*18bf0*/  @!P1 BRA `(.L_x_4337) ;  /* 0xfffffffc00f09947 */ /* 0x001fea000383ffff */
[----:B------:R-:W-:Y:S05]  /*18c00*/  BRA `(.L_x_4442) ;  /* 0xffffffc4001c7947 */ /* 0x000fea000383ffff */
.L_x_4443:
        /* <DEDUP_REMOVED lines=15> */
.L_x_15746:


//--------------------- .text._ZN7cutlass13device_kernelIN5flash11enable_sm90INS1_16FlashAttnFwdSm90INS1_25CollectiveMainloopFwdSm90ILi2EN4cute5tupleIJNS5_1CILi1EEES8_S8_EEENS6_IJNS7_ILi64EEESA_SA_EEELi512ENS_10bfloat16_tEfNS_4arch4Sm90ELb0ELb0ELb1ELb1ELb1ELb1ELb1ELb0ELb0ELb1ELb1ELb0EEENS1_21CollectiveEpilogueFwdINS6_IJSA_NS7_ILi512EEESA_EEES9_SC_SE_Li256ELb1ELb1ELb1ELb0EEENS1_36VarlenDynamicPersistentTileSchedulerILi64ELi64ELi256ELi128ELb1ELb1ELb1ELb0ELb1ELb1EEEEEEEEEvNT_6ParamsE --------------------------
	.section	.text._ZN7cutlass13device_kernelIN5flash11enable_sm90INS1_16FlashAttnFwdSm90INS1_25CollectiveMainloopFwdSm90ILi2EN4cute5tupleIJNS5_1CILi1EEES8_S8_EEENS6_IJNS7_ILi64EEESA_SA_EEELi512ENS_10bfloat16_tEfNS_4arch4Sm90ELb0ELb0ELb1ELb1ELb1ELb1ELb1ELb0ELb0ELb1ELb1ELb0EEENS1_21CollectiveEpilogueFwdINS6_IJSA_NS7_ILi512EEESA_EEES9_SC_SE_Li256ELb1ELb1ELb1ELb0EEENS1_36VarlenDynamicPersistentTileSchedulerILi64ELi64ELi256ELi128ELb1ELb1ELb1ELb0ELb1ELb1EEEEEEEEEvNT_6ParamsE,"ax",@progbits
	.align	128
.text._ZN7cutlass13device_kernelIN5flash11enable_sm90INS1_16FlashAttnFwdSm90INS1_25CollectiveMainloopFwdSm90ILi2EN4cute5tupleIJNS5_1CILi1EEES8_S8_EEENS6_IJNS7_ILi64EEESA_SA_EEELi512ENS_10bfloat16_tEfNS_4arch4Sm90ELb0ELb0ELb1ELb1ELb1ELb1ELb1ELb0ELb0ELb1ELb1ELb0EEENS1_21CollectiveEpilogueFwdINS6_IJSA_NS7_ILi512EEESA_EEES9_SC_SE_Li256ELb1ELb1ELb1ELb0EEENS1_36VarlenDynamicPersistentTileSchedulerILi64ELi64ELi256ELi128ELb1ELb1ELb1ELb0ELb1ELb1EEEEEEEEEvNT_6ParamsE:
        .type           _ZN7cutlass13device_kernelIN5flash11enable_sm90INS1_16FlashAttnFwdSm90INS1_25CollectiveMainloopFwdSm90ILi2EN4cute5tupleIJNS5_1CILi1EEES8_S8_EEENS6_IJNS7_ILi64EEESA_SA_EEELi512ENS_10bfloat16_tEfNS_4arch4Sm90ELb0ELb0ELb1ELb1ELb1ELb1ELb1ELb0ELb0ELb1ELb1ELb0EEENS1_21CollectiveEpilogueFwdINS6_IJSA_NS7_ILi512EEESA_EEES9_SC_SE_Li256ELb1ELb1ELb1ELb0EEENS1_36VarlenDynamicPersistentTileSchedulerILi64ELi64ELi256ELi128ELb1ELb1ELb1ELb0ELb1ELb1EEEEEEEEEvNT_6ParamsE,@function
        .size           _ZN7cutlass13device_kernelIN5flash11enable_sm90INS1_16FlashAttnFwdSm90INS1_25CollectiveMainloopFwdSm90ILi2EN4cute5tupleIJNS5_1CILi1EEES8_S8_EEENS6_IJNS7_ILi64EEESA_SA_EEELi512ENS_10bfloat16_tEfNS_4arch4Sm90ELb0ELb0ELb1ELb1ELb1ELb1ELb1ELb0ELb0ELb1ELb1ELb0EEENS1_21CollectiveEpilogueFwdINS6_IJSA_NS7_ILi512EEESA_EEES9_SC_SE_Li256ELb1ELb1ELb1ELb0EEENS1_36VarlenDynamicPersistentTileSchedulerILi64ELi64ELi256ELi128ELb1ELb1ELb1ELb0ELb1ELb1EEEEEEEEEvNT_6ParamsE,(.L_x_15747 - _ZN7cutlass13device_kernelIN5flash11enable_sm90INS1_16FlashAttnFwdSm90INS1_25CollectiveMainloopFwdSm90ILi2EN4cute5tupleIJNS5_1CILi1EEES8_S8_EEENS6_IJNS7_ILi64EEESA_SA_EEELi512ENS_10bfloat16_tEfNS_4arch4Sm90ELb0ELb0ELb1ELb1ELb1ELb1ELb1ELb0ELb0ELb1ELb1ELb0EEENS1_21CollectiveEpilogueFwdINS6_IJSA_NS7_ILi512EEESA_EEES9_SC_SE_Li256ELb1ELb1ELb1ELb0EEENS1_36VarlenDynamicPersistentTileSchedulerILi64ELi64ELi256ELi128ELb1ELb1ELb1ELb0ELb1ELb1EEEEEEEEEvNT_6ParamsE)
        .other          _ZN7cutlass13device_kernelIN5flash11enable_sm90INS1_16FlashAttnFwdSm90INS1_25CollectiveMainloopFwdSm90ILi2EN4cute5tupleIJNS5_1CILi1EEES8_S8_EEENS6_IJNS7_ILi64EEESA_SA_EEELi512ENS_10bfloat16_tEfNS_4arch4Sm90ELb0ELb0ELb1ELb1ELb1ELb1ELb1ELb0ELb0ELb1ELb1ELb0EEENS1_21CollectiveEpilogueFwdINS6_IJSA_NS7_ILi512EEESA_EEES9_SC_SE_Li256ELb1ELb1ELb1ELb0EEENS1_36VarlenDynamicPersistentTileSchedulerILi64ELi64ELi256ELi128ELb1ELb1ELb1ELb0ELb1ELb1EEEEEEEEEvNT_6ParamsE,@"STO_CUDA_ENTRY STV_DEFAULT"
_ZN7cutlass13device_kernelIN5flash11enable_sm90INS1_16FlashAttnFwdSm90INS1_25CollectiveMainloopFwdSm90ILi2EN4cute5tupleIJNS5_1CILi1EEES8_S8_EEENS6_IJNS7_ILi64EEESA_SA_EEELi512ENS_10bfloat16_tEfNS_4arch4Sm90ELb0ELb0ELb1ELb1ELb1ELb1ELb1ELb0ELb0ELb1ELb1ELb0EEENS1_21CollectiveEpilogueFwdINS6_IJSA_NS7_ILi512EEESA_EEES9_SC_SE_Li256ELb1ELb1ELb1ELb0EEENS1_36VarlenDynamicPersistentTileSchedulerILi64ELi64ELi256ELi128ELb1ELb1ELb1ELb0ELb1ELb1EEEEEEEEEvNT_6ParamsE:
[----:B------:R-:W0:Y:S02]  /*0000*/  LDC R1, c[0x0][0x28] ;  /* 0x00000a00ff017b82 */ /* 0x000e240000000800 */
[----:B0-----:R-:W-:Y:S01]  /*0010*/  VIADD R1, R1, 0xffffff90 ;  /* 0xffffff9001017836 */ /* 0x001fe20000000000 */
[----:B------:R-:W0:Y:S01]  /*0020*/  S2R R0, SR_TID.X ;  /* 0x0000000000007919 */ /* 0x000e220000002100 */
[----:B------:R-:W-:Y:S01]  /*0030*/  ELECT P0, URZ, PT ;  /* 0x00000000003f782f */ /* 0x000fe20003800000 */
[----:B------:R-:W-:Y:S01]  /*0040*/  BSSY B0, `(.L_x_4444) ;  /* 0x000000e000007945 */ /* 0x000fe20003800000 */
[--C-:B0-----:R-:W-:Y:S02]  /*0050*/  SHF.R.U32.HI R2, RZ, 0x5, R0.reuse ;  /* 0x00000005ff027819 */ /* 0x101fe40000011600 */
[----:B------:R-:W-:-:S03]  /*0060*/  SHF.R.U32.HI R4, RZ, 0x7, R0 ;  /* 0x00000007ff047819 */ /* 0x000fc60000011600 */
[----:B------:R-:W0:Y:S02]  /*0070*/  SHFL.IDX PT, R3, R2, RZ, 0x1f ;  /* 0x00001fff02037589 */ /* 0x000e2400000e0000 */
[----:B0-----:R-:W-:-:S13]  /*0080*/  ISETP.EQ.AND P0, PT, R3, RZ, P0 ;  /* 0x000000ff0300720c */ /* 0x001fda0000702270 */
        /* <DEDUP_REMOVED lines=9> */
.L_x_4445:
[----:B------:R-:W-:Y:S05]  /*0120*/  BSYNC B0 ;  /* 0x0000000000007941 */ /* 0x000fea0003800000 */
.L_x_4444:
        /* <DEDUP_REMOVED lines=21> */
[----:B0-----:R0:W1:Y:S01]  /*0280*/  @UP1 SYNCS.EXCH.64 URZ, [UR8+0x38800], UR4 ;  /* 0x03880004083f15b2 */ /* 0x0010620008000100 */
[----:B------:R0:W2:Y:S04]  /*0290*/  @UP2 SYNCS.EXCH.64 URZ, [UR8+0x38810], UR4 ;  /* 0x03881004083f25b2 */ /* 0x0000a80008000100 */
[----:B------:R0:W3:Y:S01]  /*02a0*/  @UP3 SYNCS.EXCH.64 URZ, [UR8+0x38820], UR6 ;  /* 0x03882006083f35b2 */ /* 0x0000e20008000100 */
        /* <DEDUP_REMOVED lines=14> */
[----:B----4-:R-:W-:Y:S01]  /*0390*/  NOP ;  /* 0x0000000000007918 */ /* 0x010fe20000000000 */
.L_x_4446:
[----:B------:R-:W4:Y:S01]  /*03a0*/  SHFL.IDX PT, R3, R2, RZ, 0x1f ;  /* 0x00001fff02037589 */ /* 0x000f2200000e0000 */
[----:B------:R-:W-:Y:S01]  /*03b0*/  NOP ;  /* 0x0000000000007918 */ /* 0x000fe20000000000 */
[----:B----4-:R-:W-:-:S13]  /*03c0*/  ISETP.NE.AND P0, PT, R3, RZ, PT ;  /* 0x000000ff0300720c */ /* 0x010fda0003f05270 */
        /* <DEDUP_REMOVED lines=18> */
[----:B----4-:R-:W-:Y:S01]  /*04f0*/  NOP ;  /* 0x0000000000007918 */ /* 0x010fe20000000000 */
.L_x_4447:
[----:B------:R-:W4:Y:S01]  /*0500*/  SHFL.IDX PT, R3, R2, RZ, 0x1f ;  /* 0x00001fff02037589 */ /* 0x000f2200000e0000 */
[----:B------:R-:W-:Y:S01]  /*0510*/  NOP ;  /* 0x0000000000007918 */ /* 0x000fe20000000000 */
[----:B----4-:R-:W-:-:S13]  /*0520*/  ISETP.NE.AND P0, PT, R3, RZ, PT ;  /* 0x000000ff0300720c */ /* 0x010fda0003f05270 */
        /* <DEDUP_REMOVED lines=15> */
.L_x_4448:
        /* <DEDUP_REMOVED lines=22> */
.L_x_4449:
        /* <DEDUP_REMOVED lines=22> */
.L_x_4450:
[----:B------:R-:W-:Y:S01]  /*08e0*/  PLOP3.LUT P0, PT, PT, PT, UP0, 0x80, 0x0 ;  /* 0x000000000000781c */ /* 0x000fe20003f0f008 */
[----:B------:R-:W-:Y:S01]  /*08f0*/  UMOV UR36, 0x1 ;  /* 0x0000000100247882 */ /* 0x000fe20000000000 */
[----:B------:R-:W-:Y:S01]  /*0900*/  NOP ;  /* 0x0000000000007918 */ /* 0x000fe20000000000 */
[----:B------:R-:W-:Y:S01]  /*0910*/  USEL UR36, UR36, 0x2, !UP0 ;  /* 0x0000000224247887 */ /* 0x000fe2000c000000 */
[----:B------:R-:W-:Y:S01]  /*0920*/  BSSY B9, `(.L_x_4451) ;  /* 0x0001e20000097945 */ /* 0x000fe20003800000 */
[----:B------:R-:W-:Y:S01]  /*0930*/  ULDC.64 UR42, c[0x0][0x208] ;  /* 0x00008200002a7ab9 */ /* 0x000fe20000000a00 */
[----:B0123--:R-:W-:Y:S07]  /*0940*/  BAR.SYNC.DEFER_BLOCKING 0x0 ;  /* 0x0000000000007b1d */ /* 0x00ffee0000010000 */
[----:B------:R-:W-:Y:S05]  /*0950*/  @!P0 BRA `(.L_x_4452) ;  /* 0x0000015800608947 */ /* 0x000fea0003800000 */
.L_x_4453:
[----:B------:R-:W-:-:S08]  /*0960*/  NOP ;  /* 0x0000000000007918 */ /* 0x000fd00000000000 */
[----:B------:R-:W0:Y:S02]  /*0970*/  USETMAXREG.TRY_ALLOC.CTAPOOL UP0, 0xe8 ;  /* 0x000000e8000079c8 */ /* 0x000e240008000600 */
[----:B0-----:R-:W-:-:S13]  /*0980*/  PLOP3.LUT P0, PT, PT, PT, UP0, 0x80, 0x0 ;  /* 0x000000000000781c */ /* 0x001fda0003f0f008 */
[----:B------:R-:W-:Y:S05]  /*0990*/  @!P0 BRA `(.L_x_4453) ;  /* 0xfffffffc00f08947 */ /* 0x000fea000383ffff */
[----:B------:R-:W-:Y:S01]  /*09a0*/  SHF.R.U32.HI R2, RZ, 0x7, R0 ;  /* 0x00000007ff027819 */ /* 0x000fe20000011600 */
[----:B------:R-:W0:Y:S01]  /*09b0*/  S2UR UR4, SR_CgaCtaId ;  /* 0x00000000000479c3 */ /* 0x000e220000008800 */
[----:B------:R-:W-:Y:S02]  /*09c0*/  MOV R3, 0x400 ;  /* 0x0000040000037802 */ /* 0x000fe40000000f00 */
[----:B------:R-:W-:-:S13]  /*09d0*/  ISETP.NE.AND P0, PT, R2, 0x1, PT ;  /* 0x000000010200780c */ /* 0x000fda0003f05270 */
        /* <DEDUP_REMOVED lines=18> */
[CC--:B------:R-:W-:Y:S02]  /*0b00*/  LEA.HI R7, R3.reuse, R0.reuse, RZ, 0x5 ;  /* 0x0000000003077211 */ /* 0x0c0fe400078f28ff */
[----:B------:R-:W-:-:S02]  /*0b10*/  LEA.HI R5, R3, R0, RZ, 0x4 ;  /* 0x0000000003057211 */ /* 0x000fc400078f20ff */
[CC--:B------:R-:W-:Y:S02]  /*0b20*/  LEA.HI R4, R3.reuse, R0.reuse, RZ, 0x7 ;  /* 0x0000000003047211 */ /* 0x0c0fe400078f38ff */
[CC--:B------:R-:W-:Y:S02]  /*0b30*/  LEA.HI R13, R3.reuse, R0.reuse, RZ, 0x2 ;  /* 0x00000000030d7211 */ /* 0x0c0fe400078f10ff */
[----:B------:R-:W-:Y:S02]  /*0b40*/  LEA.HI R3, R3, R0, RZ, 0x3 ;  /* 0x0000000003037211 */ /* 0x000fe400078f18ff */
[--C-:B------:R-:W-:Y:S02]  /*0b50*/  SHF.R.S32.HI R224, RZ, 0x5, R7.reuse ;  /* 0x00000005ffe07819 */ /* 0x100fe40000011407 */
[----:B------:R-:W-:Y:S02]  /*0b60*/  SHF.R.S32.HI R9, RZ, 0x1f, R7 ;  /* 0x0000001fff097819 */ /* 0x000fe40000011407 */
[----:B------:R-:W-:-:S02]  /*0b70*/  LOP3.LUT R7, R5, 0xfffffff0, RZ, 0xc0, !PT ;  /* 0xfffffff005077812 */ /* 0x000fc400078ec0ff */
[----:B------:R-:W-:Y:S02]  /*0b80*/  LOP3.LUT R15, R3, 0xfffffff8, RZ, 0xc0, !PT ;  /* 0xfffffff8030f7812 */ /* 0x000fe400078ec0ff */
[----:B------:R-:W-:Y:S01]  /*0b90*/  SHF.R.S32.HI R6, RZ, 0x4, R5 ;  /* 0x00000004ff067819 */ /* 0x000fe20000011405 */
[----:B------:R-:W-:Y:S01]  /*0ba0*/  IMAD.IADD R8, R0, 0x1, -R7 ;  /* 0x0000000100087824 */ /* 0x000fe200078e0a07 */
[----:B------:R-:W-:Y:S01]  /*0bb0*/  LOP3.LUT R3, R4, 0xffffff80, RZ, 0xc0, !PT ;  /* 0xffffff8004037812 */ /* 0x000fe200078ec0ff */
[C---:B------:R-:W-:Y:S01]  /*0bc0*/  IMAD.IADD R15, R0.reuse, 0x1, -R15 ;  /* 0x00000001000f7824 */ /* 0x040fe200078e0a0f */
[----:B------:R-:W-:Y:S02]  /*0bd0*/  LEA.HI R5, R5, R6, RZ, 0x1 ;  /* 0x0000000605057211 */ /* 0x000fe400078f08ff */
[----:B------:R-:W-:Y:S01]  /*0be0*/  LOP3.LUT R11, R13, 0xfffffffc, RZ, 0xc0, !PT ;  /* 0xfffffffc0d0b7812 */ /* 0x000fe200078ec0ff */
[C---:B------:R-:W-:Y:S01]  /*0bf0*/  IMAD.IADD R3, R0.reuse, 0x1, -R3 ;  /* 0x0000000100037824 */ /* 0x040fe200078e0a03 */
[----:B------:R-:W-:Y:S01]  /*0c00*/  LEA.HI R9, R9, R224, RZ, 0x2 ;  /* 0x000000e009097211 */ /* 0x000fe200078f10ff */
[----:B------:R-:W-:Y:S01]  /*0c10*/  IMAD.SHL.U32 R192, R15, 0x8, RZ ;  /* 0x000000080fc07824 */ /* 0x000fe200078e00ff */
[----:B------:R-:W-:Y:S01]  /*0c20*/  LOP3.LUT R5, R5, 0x1ffffffe, RZ, 0xc0, !PT ;  /* 0x1ffffffe05057812 */ /* 0x000fe200078ec0ff */
[----:B------:R-:W-:Y:S01]  /*0c30*/  IMAD.IADD R186, R0, 0x1, -R11 ;  /* 0x0000000100ba7824 */ /* 0x000fe200078e0a0b */
[----:B------:R-:W-:Y:S01]  /*0c40*/  SHF.R.S32.HI R7, RZ, 0x1f, R8 ;  /* 0x0000001fff077819 */ /* 0x000fe20000011408 */
[----:B------:R-:W-:Y:S01]  /*0c50*/  VIADD R24, R192, 0x1c0 ;  /* 0x000001c0c0187836 */ /* 0x000fe20000000000 */
[----:B------:R-:W-:Y:S01]  /*0c60*/  SHF.R.S32.HI R0, RZ, 0x1f, R3 ;  /* 0x0000001fff007819 */ /* 0x000fe20000011403 */
[----:B------:R-:W-:Y:S01]  /*0c70*/  IMAD.IADD R10, R6, 0x1, -R5 ;  /* 0x00000001060a7824 */ /* 0x000fe200078e0a05 */
[----:B------:R-:W-:Y:S01]  /*0c80*/  LOP3.LUT R11, R9, 0x3ffffc, RZ, 0xc0, !PT ;  /* 0x003ffffc090b7812 */ /* 0x000fe200078ec0ff */
[----:B------:R-:W-:Y:S01]  /*0c90*/  IMAD.SHL.U32 R18, R186, 0x8, RZ ;  /* 0x00000008ba127824 */ /* 0x000fe200078e00ff */
[----:B------:R-:W-:Y:S01]  /*0ca0*/  LEA.HI R9, R7, R8, RZ, 0x3 ;  /* 0x0000000807097211 */ /* 0x000fe200078f18ff */
[----:B------:R-:W-:Y:S01]  /*0cb0*/  IMAD.SHL.U32 R10, R10, 0x8, RZ ;  /* 0x000000080a0a7824 */ /* 0x000fe200078e00ff */
[-C--:B------:R-:W-:Y:S01]  /*0cc0*/  LEA.HI R5, R0, R3.reuse, RZ, 0x2 ;  /* 0x0000000300057211 */ /* 0x080fe200078f10ff */
[----:B------:R-:W-:Y:S01]  /*0cd0*/  IMAD.IADD R12, R224, 0x1, -R11 ;  /* 0x00000001e00c7824 */ /* 0x000fe200078e0a0b */
[----:B------:R-:W-:Y:S01]  /*0ce0*/  SHF.R.S32.HI R14, RZ, 0x7, R4 ;  /* 0x00000007ff0e7819 */ /* 0x000fe20000011404 */
[----:B------:R-:W-:Y:S01]  /*0cf0*/  VIADD R211, R18, 0x60 ;  /* 0x0000006012d37836 */ /* 0x000fe20000000000 */
[C---:B------:R-:W-:Y:S01]  /*0d00*/  LOP3.LUT R11, R9.reuse, 0xfffffff8, RZ, 0xc0, !PT ;  /* 0xfffffff8090b7812 */ /* 0x040fe200078ec0ff */
[----:B------:R-:W-:Y:S01]  /*0d10*/  IMAD.SHL.U32 R9, R9, 0x40, RZ ;  /* 0x0000004009097824 */ /* 0x000fe200078e00ff */
[--C-:B------:R-:W-:Y:S01]  /*0d20*/  SHF.R.S32.HI R6, RZ, 0x2, R5.reuse ;  /* 0x00000002ff067819 */ /* 0x100fe20000011405 */
[----:B------:R-:W-:Y:S01]  /*0d30*/  IMAD R17, R14, 0x100, R8 ;  /* 0x000001000e117824 */ /* 0x000fe200078e0208 */
[----:B------:R-:W-:Y:S01]  /*0d40*/  SHF.R.S32.HI R7, RZ, 0x1f, R5 ;  /* 0x0000001fff077819 */ /* 0x000fe20000011405 */
[----:B------:R-:W-:Y:S01]  /*0d50*/  IMAD.IADD R11, R8, 0x1, -R11 ;  /* 0x00000001080b7824 */ /* 0x000fe200078e0a0b */
[----:B------:R-:W-:Y:S01]  /*0d60*/  SHF.R.S32.HI R189, RZ, 0x2, R13 ;  /* 0x00000002ffbd7819 */ /* 0x000fe2000001140d */
[----:B------:R-:W-:Y:S01]  /*0d70*/  IMAD R17, R12, 0x10, R17 ;  /* 0x000000100c117824 */ /* 0x000fe200078e0211 */
[----:B------:R-:W-:Y:S01]  /*0d80*/  LEA.HI R7, R7, R6, RZ, 0x3 ;  /* 0x0000000607077211 */ /* 0x000fe200078f18ff */
[C---:B------:R-:W-:Y:S01]  /*0d90*/  VIADD R210, R18.reuse, 0x80 ;  /* 0x0000008012d27836 */ /* 0x040fe20000000000 */
[----:B------:R-:W-:Y:S01]  /*0da0*/  LOP3.LUT R8, R5, 0x7ffffffc, RZ, 0xc0, !PT ;  /* 0x7ffffffc05087812 */ /* 0x000fe200078ec0ff */
[----:B------:R-:W-:Y:S01]  /*0db0*/  VIADD R16, R189, 0x20 ;  /* 0x00000020bd107836 */ /* 0x000fe20000000000 */
[----:B------:R-:W-:Y:S01]  /*0dc0*/  LOP3.LUT R7, R7, 0xfffffff8, RZ, 0xc0, !PT ;  /* 0xfffffff807077812 */ /* 0x000fe200078ec0ff */
[----:B------:R-:W-:Y:S01]  /*0dd0*/  VIADD R209, R18, 0xa0 ;  /* 0x000000a012d17836 */ /* 0x000fe20000000000 */
[----:B------:R-:W-:Y:S01]  /*0de0*/  LEA.HI R0, R0, R3, RZ, 0x5 ;  /* 0x0000000300007211 */ /* 0x000fe200078f28ff */
[----:B------:R-:W-:Y:S01]  /*0df0*/  IMAD.IADD R8, R3, 0x1, -R8 ;  /* 0x0000000103087824 */ /* 0x000fe200078e0a08 */
[----:B------:R-:W-:Y:S01]  /*0e00*/  SHF.R.S32.HI R3, RZ, 0x1f, R16 ;  /* 0x0000001fff037819 */ /* 0x000fe20000011410 */
[----:B------:R-:W-:Y:S01]  /*0e10*/  IMAD.IADD R7, R6, 0x1, -R7 ;  /* 0x0000000106077824 */ /* 0x000fe200078e0a07 */
[----:B------:R-:W-:Y:S01]  /*0e20*/  SHF.R.S32.HI R0, RZ, 0x5, R0 ;  /* 0x00000005ff007819 */ /* 0x000fe20000011400 */
[----:B------:R-:W-:Y:S01]  /*0e30*/  IMAD.SHL.U32 R5, R16, 0x40, RZ ;  /* 0x0000004010057824 */ /* 0x000fe200078e00ff */
[----:B------:R-:W-:Y:S01]  /*0e40*/  LEA.HI R6, R3, R16, RZ, 0x3 ;  /* 0x0000001003067211 */ /* 0x000fe200078f18ff */
[----:B------:R-:W-:Y:S01]  /*0e50*/  IMAD.SHL.U32 R3, R11, 0x40, RZ ;  /* 0x000000400b037824 */ /* 0x000fe200078e00ff */
[----:B------:R-:W-:Y:S01]  /*0e60*/  LEA.HI R4, R4, R14, RZ, 0x1 ;  /* 0x0000000e04047211 */ /* 0x000fe200078f08ff */
[--C-:B------:R-:W-:Y:S01]  /*0e70*/  IMAD.U32 R16, R17, 0x40, R10.reuse ;  /* 0x0000004011107824 */ /* 0x100fe200078e000a */
[----:B------:R-:W-:Y:S01]  /*0e80*/  LOP3.LUT R5, R5, 0x1c0, RZ, 0xc0, !PT ;  /* 0x000001c005057812 */ /* 0x000fe200078ec0ff */
[----:B------:R-:W-:Y:S01]  /*0e90*/  IMAD R195, R0, 0x10, R7 ;  /* 0x0000001000c37824 */ /* 0x000fe200078e0207 */
[----:B------:R-:W-:Y:S01]  /*0ea0*/  LOP3.LUT R3, R3, 0x1c0, RZ, 0xc0, !PT ;  /* 0x000001c003037812 */ /* 0x000fe200078ec0ff */
[----:B------:R-:W-:Y:S01]  /*0eb0*/  IMAD.SHL.U32 R6, R6, 0x40, RZ ;  /* 0x0000004006067824 */ /* 0x000fe200078e00ff */
[----:B------:R-:W-:Y:S01]  /*0ec0*/  SHF.R.S32.HI R0, RZ, 0x1f, R13 ;  /* 0x0000001fff007819 */ /* 0x000fe2000001140d */
[C---:B------:R-:W-:Y:S01]  /*0ed0*/  VIADD R208, R18.reuse, 0xc0 ;  /* 0x000000c012d07836 */ /* 0x040fe20000000000 */
[----:B------:R-:W-:Y:S01]  /*0ee0*/  LOP3.LUT R10, R3, 0x8, R10, 0xf8, !PT ;  /* 0x00000008030a7812 */ /* 0x000fe200078ef80a */
[C---:B------:R-:W-:Y:S01]  /*0ef0*/  VIADD R207, R18.reuse, 0xe0 ;  /* 0x000000e012cf7836 */ /* 0x040fe20000000000 */
[----:B------:R-:W-:Y:S01]  /*0f00*/  SHF.R.U32.HI R3, RZ, 0x3, R3 ;  /* 0x00000003ff037819 */ /* 0x000fe20000011603 */
[----:B------:R-:W-:Y:S01]  /*0f10*/  VIADD R206, R18, 0x100 ;  /* 0x0000010012ce7836 */ /* 0x000fe20000000000 */
[----:B------:R-:W-:Y:S01]  /*0f20*/  LEA.HI R0, R0, R189, RZ, 0x3 ;  /* 0x000000bd00007211 */ /* 0x000fe200078f18ff */
[----:B------:R-:W-:Y:S01]  /*0f30*/  STL [R1+0x54], R14 ;  /* 0x0000540e01007387 */ /* 0x000fe20000100800 */
[----:B------:R-:W-:Y:S01]  /*0f40*/  LOP3.LUT R10, R10, R3, RZ, 0x3c, !PT ;  /* 0x000000030a0a7212 */ /* 0x000fe200078e3cff */
[----:B------:R-:W-:Y:S01]  /*0f50*/  VIADD R205, R18, 0x120 ;  /* 0x0000012012cd7836 */ /* 0x000fe20000000000 */
[----:B------:R-:W-:Y:S01]  /*0f60*/  LEA.HI R3, R186, R186, RZ, 0x1 ;  /* 0x000000baba037211 */ /* 0x000fe200078f08ff */
[----:B------:R-:W-:Y:S01]  /*0f70*/  STL [R1+0x68], R16 ;  /* 0x0000681001007387 */ /* 0x000fe20000100800 */
[----:B------:R-:W-:Y:S01]  /*0f80*/  LOP3.LUT R4, R4, 0xfffffe, RZ, 0xc0, !PT ;  /* 0x00fffffe04047812 */ /* 0x000fe200078ec0ff */
[----:B------:R-:W-:Y:S01]  /*0f90*/  VIADD R204, R18, 0x140 ;  /* 0x0000014012cc7836 */ /* 0x000fe20000000000 */
[----:B------:R-:W-:Y:S01]  /*0fa0*/  SHF.R.U32.HI R12, RZ, 0x3, R5 ;  /* 0x00000003ff0c7819 */ /* 0x000fe20000011605 */
[----:B------:R-:W-:Y:S01]  /*0fb0*/  STL [R1+0x4c], RZ ;  /* 0x00004cff01007387 */ /* 0x000fe20000100800 */
[----:B------:R-:W-:Y:S01]  /*0fc0*/  LOP3.LUT R0, R0, 0xfffffff8, RZ, 0xc0, !PT ;  /* 0xfffffff800007812 */ /* 0x000fe200078ec0ff */
[----:B------:R-:W-:Y:S01]  /*0fd0*/  IMAD.IADD R4, R14, 0x1, -R4 ;  /* 0x000000010e047824 */ /* 0x000fe200078e0a04 */
[----:B------:R-:W-:Y:S01]  /*0fe0*/  LOP3.LUT R5, R5, 0x38, R18, 0xf8, !PT ;  /* 0x0000003805057812 */ /* 0x000fe200078ef812 */
[----:B------:R-:W-:Y:S01]  /*0ff0*/  VIADD R203, R18, 0x160 ;  /* 0x0000016012cb7836 */ /* 0x000fe20000000000 */
[----:B------:R-:W-:Y:S01]  /*1000*/  LOP3.LUT R6, R6, 0xfffffe00, RZ, 0xc0, !PT ;  /* 0xfffffe0006067812 */ /* 0x000fe200078ec0ff */
[----:B------:R-:W-:Y:S01]  /*1010*/  IMAD.IADD R191, R189, 0x1, -R0 ;  /* 0x00000001bdbf7824 */ /* 0x000fe200078e0a00 */
[----:B------:R-:W-:Y:S01]  /*1020*/  LOP3.LUT R3, R3, 0x1ffffffe, RZ, 0xc0, !PT ;  /* 0x1ffffffe03037812 */ /* 0x000fe200078ec0ff */
[----:B------:R-:W-:Y:S01]  /*1030*/  IMAD.SHL.U32 R20, R4, 0x100, RZ ;  /* 0x0000010004147824 */ /* 0x000fe200078e00ff */
[----:B------:R-:W-:Y:S01]  /*1040*/  LOP3.LUT R9, R9, 0x7ffffe00, RZ, 0xc0, !PT ;  /* 0x7ffffe0009097812 */ /* 0x000fe200078ec0ff */
[----:B------:R-:W-:Y:S01]  /*1050*/  VIADD R202, R18, 0x180 ;  /* 0x0000018012ca7836 */ /* 0x000fe20000000000 */
[----:B------:R-:W-:Y:S01]  /*1060*/  LOP3.LUT R5, R6, R5, R12, 0xf6, !PT ;  /* 0x0000000506057212 */ /* 0x000fe200078ef60c */
[----:B------:R-:W-:Y:S01]  /*1070*/  IMAD.IADD R6, R186, 0x1, -R3 ;  /* 0x00000001ba067824 */ /* 0x000fe200078e0a03 */
[----:B------:R-:W-:Y:S01]  /*1080*/  SHF.R.S32.HI R0, RZ, 0x1f, R211 ;  /* 0x0000001fff007819 */ /* 0x000fe200000114d3 */
[----:B------:R-:W-:Y:S01]  /*1090*/  IMAD R9, R224, 0x400, R9 ;  /* 0x00000400e0097824 */ /* 0x000fe200078e0209 */
[----:B------:R-:W-:Y:S01]  /*10a0*/  SHF.R.S32.HI R3, RZ, 0x1f, R210 ;  /* 0x0000001fff037819 */ /* 0x000fe200000114d2 */
[----:B------:R-:W-:Y:S01]  /*10b0*/  STL [R1+0x64], R20 ;  /* 0x0000641401007387 */ /* 0x000fe20000100800 */
[----:B------:R-:W-:Y:S01]  /*10c0*/  SHF.R.S32.HI R4, RZ, 0x1f, R209 ;  /* 0x0000001fff047819 */ /* 0x000fe200000114d1 */
[----:B------:R-:W-:Y:S01]  /*10d0*/  IMAD.IADD R9, R9, 0x1, R10 ;  /* 0x0000000109097824 */ /* 0x000fe200078e020a */
[----:B------:R-:W-:Y:S01]  /*10e0*/  SHF.R.S32.HI R24, RZ, 0x1f, R24 ;  /* 0x0000001fff187819 */ /* 0x000fe20000011418 */
[C---:B------:R-:W-:Y:S01]  /*10f0*/  VIADD R216, R18.reuse, 0x1a0 ;  /* 0x000001a012d87836 */ /* 0x040fe20000000000 */
[----:B------:R-:W-:Y:S01]  /*1100*/  SHF.L.U64.HI R0, R211, 0x1, R0 ;  /* 0x00000001d3007819 */ /* 0x000fe20000010200 */
[----:B------:R-:W-:Y:S01]  /*1110*/  VIADD R215, R18, 0x1c0 ;  /* 0x000001c012d77836 */ /* 0x000fe20000000000 */
[----:B------:R-:W-:Y:S01]  /*1120*/  SHF.L.U64.HI R24, R210, 0x1, R3 ;  /* 0x00000001d2187819 */ /* 0x000fe20000010203 */
[----:B------:R-:W-:Y:S01]  /*1130*/  VIADD R214, R18, 0x1e0 ;  /* 0x000001e012d67836 */ /* 0x000fe20000000000 */
[----:B------:R-:W-:Y:S01]  /*1140*/  SHF.R.S32.HI R7, RZ, 0x1f, R208 ;  /* 0x0000001fff077819 */ /* 0x000fe200000114d0 */
[----:B------:R0:W-:Y:S01]  /*1150*/  STL [R1], R0 ;  /* 0x0000000001007387 */ /* 0x0001e20000100800 */
[----:B------:R-:W-:Y:S01]  /*1160*/  SHF.L.U64.HI R3, R209, 0x1, R4 ;  /* 0x00000001d1037819 */ /* 0x000fe20000010204 */
[C---:B------:R-:W-:Y:S01]  /*1170*/  VIADD R29, R192.reuse, 0xc0 ;  /* 0x000000c0c01d7836 */ /* 0x040fe20000000000 */
[----:B------:R-:W-:Y:S01]  /*1180*/  R2P PR, R11, 0x6 ;  /* 0x000000060b007804 */ /* 0x000fe20000000000 */
[----:B------:R-:W-:Y:S01]  /*1190*/  STL [R1+0x4], R24 ;  /* 0x0000041801007387 */ /* 0x000fe20000100800 */
[----:B------:R-:W-:Y:S01]  /*11a0*/  SHF.R.S32.HI R10, RZ, 0x1f, R207 ;  /* 0x0000001fff0a7819 */ /* 0x000fe200000114cf */
[----:B------:R-:W-:Y:S01]  /*11b0*/  VIADD R26, R192, 0x180 ;  /* 0x00000180c01a7836 */ /* 0x000fe20000000000 */
[----:B------:R-:W-:Y:S01]  /*11c0*/  SHF.R.S32.HI R11, RZ, 0x1f, R206 ;  /* 0x0000001fff0b7819 */ /* 0x000fe200000114ce */
[----:B------:R1:W-:Y:S01]  /*11d0*/  STL [R1+0x8], R3 ;  /* 0x0000080301007387 */ /* 0x0003e20000100800 */
[----:B------:R-:W-:Y:S01]  /*11e0*/  SHF.L.U64.HI R4, R207, 0x1, R10 ;  /* 0x00000001cf047819 */ /* 0x000fe2000001020a */
[----:B------:R-:W-:Y:S01]  /*11f0*/  IMAD R6, R6, 0x8, R195 ;  /* 0x0000000806067824 */ /* 0x000fe200078e02c3 */
[----:B0-----:R-:W-:Y:S01]  /*1200*/  SHF.L.U64.HI R0, R208, 0x1, R7 ;  /* 0x00000001d0007819 */ /* 0x001fe20000010207 */
[----:B------:R-:W-:Y:S01]  /*1210*/  IMAD R225, R9, 0x2, R2 ;  /* 0x0000000209e17824 */ /* 0x000fe200078e0202 */
[----:B------:R-:W-:Y:S01]  /*1220*/  SHF.R.S32.HI R12, RZ, 0x1f, R205 ;  /* 0x0000001fff0c7819 */ /* 0x000fe200000114cd */
[C---:B------:R-:W-:Y:S01]  /*1230*/  VIADD R31, R192.reuse, 0x40 ;  /* 0x00000040c01f7836 */ /* 0x040fe20000000000 */
[----:B------:R-:W-:Y:S01]  /*1240*/  SHF.R.S32.HI R13, RZ, 0x1f, R204 ;  /* 0x0000001fff0d7819 */ /* 0x000fe200000114cc */
[----:B------:R0:W-:Y:S01]  /*1250*/  STL [R1+0xc], R0 ;  /* 0x00000c0001007387 */ /* 0x0001e20000100800 */
[----:B------:R-:W-:Y:S01]  /*1260*/  SHF.R.S32.HI R14, RZ, 0x1f, R203 ;  /* 0x0000001fff0e7819 */ /* 0x000fe200000114cb */
[----:B------:R-:W-:Y:S01]  /*1270*/  VIADD R30, R192, 0x80 ;  /* 0x00000080c01e7836 */ /* 0x000fe20000000000 */
[----:B-1----:R-:W-:Y:S01]  /*1280*/  SHF.L.U64.HI R3, R206, 0x1, R11 ;  /* 0x00000001ce037819 */ /* 0x002fe2000001020b */
[----:B------:R1:W-:Y:S01]  /*1290*/  STL [R1+0x10], R4 ;  /* 0x0000100401007387 */ /* 0x0003e20000100800 */
[----:B------:R-:W-:Y:S01]  /*12a0*/  SHF.R.S32.HI R15, RZ, 0x1f, R202 ;  /* 0x0000001fff0f7819 */ /* 0x000fe200000114ca */
[C---:B------:R-:W-:Y:S01]  /*12b0*/  VIADD R28, R192.reuse, 0x100 ;  /* 0x00000100c01c7836 */ /* 0x040fe20000000000 */
[----:B------:R-:W-:Y:S01]  /*12c0*/  SHF.R.S32.HI R21, RZ, 0x1f, R216 ;  /* 0x0000001fff157819 */ /* 0x000fe200000114d8 */
[----:B------:R2:W-:Y:S01]  /*12d0*/  STL [R1+0x14], R3 ;  /* 0x0000140301007387 */ /* 0x0005e20000100800 */
[----:B------:R-:W-:Y:S01]  /*12e0*/  SHF.R.S32.HI R16, RZ, 0x1f, R215 ;  /* 0x0000001fff107819 */ /* 0x000fe200000114d7 */
[----:B------:R-:W-:Y:S01]  /*12f0*/  VIADD R27, R192, 0x140 ;  /* 0x00000140c01b7836 */ /* 0x000fe20000000000 */
[----:B0-----:R-:W-:Y:S01]  /*1300*/  SHF.L.U64.HI R0, R205, 0x1, R12 ;  /* 0x00000001cd007819 */ /* 0x001fe2000001020c */
[----:B------:R-:W-:Y:S01]  /*1310*/  VIADD R212, R18, 0x40 ;  /* 0x0000004012d47836 */ /* 0x000fe20000000000 */
[----:B------:R-:W-:Y:S01]  /*1320*/  SHF.L.U64.HI R7, R202, 0x1, R15 ;  /* 0x00000001ca077819 */ /* 0x000fe2000001020f */
[----:B------:R-:W-:Y:S01]  /*1330*/  VIADD R228, R225, 0x36400 ;  /* 0x00036400e1e47836 */ /* 0x000fe20000000000 */
[----:B-1----:R-:W-:Y:S01]  /*1340*/  SHF.L.U64.HI R4, R204, 0x1, R13 ;  /* 0x00000001cc047819 */ /* 0x002fe2000001020d */
[----:B------:R0:W-:Y:S01]  /*1350*/  STL [R1+0x18], R0 ;  /* 0x0000180001007387 */ /* 0x0001e20000100800 */
[----:B------:R-:W-:Y:S01]  /*1360*/  SHF.R.S32.HI R25, RZ, 0x1f, R214 ;  /* 0x0000001fff197819 */ /* 0x000fe200000114d6 */
[----:B------:R-:W-:Y:S01]  /*1370*/  VIADD R22, R18, 0x20 ;  /* 0x0000002012167836 */ /* 0x000fe20000000000 */
[----:B--2---:R-:W-:Y:S01]  /*1380*/  SHF.L.U64.HI R3, R203, 0x1, R14 ;  /* 0x00000001cb037819 */ /* 0x004fe2000001020e */
[----:B------:R1:W-:Y:S01]  /*1390*/  STL [R1+0x1c], R4 ;  /* 0x00001c0401007387 */ /* 0x0003e20000100800 */
[----:B------:R-:W-:Y:S01]  /*13a0*/  SHF.R.S32.HI R29, RZ, 0x1f, R29 ;  /* 0x0000001fff1d7819 */ /* 0x000fe2000001141d */
[----:B------:R-:W-:Y:S01]  /*13b0*/  VIADD R226, R225, 0x36440 ;  /* 0x00036440e1e27836 */ /* 0x000fe20000000000 */
[----:B------:R-:W-:Y:S01]  /*13c0*/  SHF.R.S32.HI R26, RZ, 0x1f, R26 ;  /* 0x0000001fff1a7819 */ /* 0x000fe2000001141a */
[----:B------:R2:W-:Y:S01]  /*13d0*/  STL [R1+0x20], R3 ;  /* 0x0000200301007387 */ /* 0x0005e20000100800 */
[----:B------:R-:W-:Y:S01]  /*13e0*/  SHF.R.S32.HI R31, RZ, 0x1f, R31 ;  /* 0x0000001fff1f7819 */ /* 0x000fe2000001141f */
[----:B0-----:R-:W-:Y:S01]  /*13f0*/  IMAD.SHL.U32 R0, R8, 0x2, RZ ;  /* 0x0000000208007824 */ /* 0x001fe200078e00ff */
[----:B------:R-:W-:Y:S01]  /*1400*/  SHF.R.S32.HI R30, RZ, 0x1f, R30 ;  /* 0x0000001fff1e7819 */ /* 0x000fe2000001141e */
[----:B------:R-:W-:Y:S01]  /*1410*/  STL [R1+0x24], R7 ;  /* 0x0000240701007387 */ /* 0x000fe20000100800 */
[----:B------:R-:W-:Y:S01]  /*1420*/  SHF.R.S32.HI R28, RZ, 0x1f, R28 ;  /* 0x0000001fff1c7819 */ /* 0x000fe2000001141c */
[----:B------:R-:W-:Y:S01]  /*1430*/  IMAD.IADD R223, R0, 0x1, R20 ;  /* 0x0000000100df7824 */ /* 0x000fe200078e0214 */
[----:B-1----:R-:W-:Y:S01]  /*1440*/  SHF.L.U64.HI R4, R216, 0x1, R21 ;  /* 0x00000001d8047819 */ /* 0x002fe20000010215 */
[----:B------:R0:W-:Y:S01]  /*1450*/  STL [R1+0x58], R0 ;  /* 0x0000580001007387 */ /* 0x0001e20000100800 */
[----:B------:R-:W-:Y:S01]  /*1460*/  SHF.R.S32.HI R27, RZ, 0x1f, R27 ;  /* 0x0000001fff1b7819 */ /* 0x000fe2000001141b */
[----:B------:R-:W-:Y:S01]  /*1470*/  VIADD R38, R223, 0x10 ;  /* 0x00000010df267836 */ /* 0x000fe20000000000 */
[----:B--2---:R-:W-:Y:S01]  /*1480*/  SHF.L.U64.HI R3, R215, 0x1, R16 ;  /* 0x00000001d7037819 */ /* 0x004fe20000010210 */
[----:B------:R-:W-:Y:S01]  /*1490*/  STL [R1+0x28], R4 ;  /* 0x0000280401007387 */ /* 0x000fe20000100800 */
[----:B------:R-:W-:Y:S01]  /*14a0*/  VIADD R35, R223, 0x28 ;  /* 0x00000028df237836 */ /* 0x000fe20000000000 */
[----:B------:R-:W-:Y:S01]  /*14b0*/  SEL R227, R227, 0xffffffe0, !P1 ;  /* 0xffffffe0e3e37807 */ /* 0x000fe20004800000 */
[C---:B------:R-:W-:Y:S01]  /*14c0*/  VIADD R32, R223.reuse, 0x40 ;  /* 0x00000040df207836 */ /* 0x040fe20000000000 */
[----:B------:R1:W-:Y:S01]  /*14d0*/  STL [R1+0x2c], R3 ;  /* 0x00002c0301007387 */ /* 0x0003e20000100800 */
[C---:B------:R-:W-:Y:S01]  /*14e0*/  VIADD R29, R223.reuse, 0x58 ;  /* 0x00000058df1d7836 */ /* 0x040fe20000000000 */
[----:B0-----:R-:W-:Y:S01]  /*14f0*/  SHF.L.U64.HI R0, R214, 0x1, R25 ;  /* 0x00000001d6007819 */ /* 0x001fe20000010219 */
[C---:B------:R-:W-:Y:S01]  /*1500*/  VIADD R26, R223.reuse, 0x70 ;  /* 0x00000070df1a7836 */ /* 0x040fe20000000000 */
[----:B------:R-:W-:Y:S01]  /*1510*/  SHF.R.S32.HI R229, RZ, 0x1f, R212 ;  /* 0x0000001fffe57819 */ /* 0x000fe200000114d4 */
[C---:B------:R-:W-:Y:S01]  /*1520*/  VIADD R21, R223.reuse, 0x88 ;  /* 0x00000088df157836 */ /* 0x040fe20000000000 */
[----:B------:R-:W-:Y:S01]  /*1530*/  SHF.R.S32.HI R19, RZ, 0x1f, R18 ;  /* 0x0000001fff137819 */ /* 0x000fe20000011412 */
[----:B------:R0:W-:Y:S01]  /*1540*/  STL [R1+0x30], R0 ;  /* 0x0000300001007387 */ /* 0x0001e20000100800 */
[----:B------:R-:W-:Y:S01]  /*1550*/  VIADD R15, R223, 0xa0 ;  /* 0x000000a0df0f7836 */ /* 0x000fe20000000000 */
[----:B------:R-:W-:Y:S01]  /*1560*/  SHF.R.S32.HI R193, RZ, 0x1f, R22 ;  /* 0x0000001fffc17819 */ /* 0x000fe20000011416 */
[----:B-1----:R-:W-:Y:S01]  /*1570*/  IMAD R3, R5, 0x2, R2 ;  /* 0x0000000205037824 */ /* 0x002fe200078e0202 */
[----:B------:R-:W-:Y:S01]  /*1580*/  SHF.L.U64.HI R229, R212, 0x1, R229 ;  /* 0x00000001d4e57819 */ /* 0x000fe200000102e5 */
[----:B------:R-:W-:-:S02]  /*1590*/  VIADD R12, R223, 0xb8 ;  /* 0x000000b8df0c7836 */ /* 0x000fc40000000000 */
[C---:B------:R-:W-:Y:S01]  /*15a0*/  VIADD R8, R223.reuse, 0xd0 ;  /* 0x000000d0df087836 */ /* 0x040fe20000000000 */
[----:B------:R-:W-:Y:S01]  /*15b0*/  STL [R1+0x5c], R3 ;  /* 0x00005c0301007387 */ /* 0x000fe20000100800 */
[C---:B------:R-:W-:Y:S01]  /*15c0*/  VIADD R39, R223.reuse, 0x8 ;  /* 0x00000008df277836 */ /* 0x040fe20000000000 */
[----:B0-----:R-:W-:Y:S01]  /*15d0*/  SHF.R.S32.HI R0, RZ, 0x1f, R223 ;  /* 0x0000001fff007819 */ /* 0x001fe200000114df */
[C---:B------:R-:W-:Y:S01]  /*15e0*/  VIADD R37, R223.reuse, 0x18 ;  /* 0x00000018df257836 */ /* 0x040fe20000000000 */
[----:B------:R0:W-:Y:S01]  /*15f0*/  STL [R1+0x60], R6 ;  /* 0x0000600601007387 */ /* 0x0001e20000100800 */
        /* <DEDUP_REMOVED lines=46> */
[----:B------:R-:W-:Y:S01]  /*18e0*/  IMAD.MOV.U32 R17, RZ, RZ, RZ ;  /* 0x000000ffff117224 */ /* 0x000fe200078e00ff */
        /* <DEDUP_REMOVED lines=9> */
[----:B------:R-:W-:-:S07]  /*1980*/  SHF.R.S32.HI R0, RZ, 0x1f, R0 ;  /* 0x0000001fff007819 */ /* 0x000fce0000011400 */
.L_x_4584:
[----:B01-34-:R-:W0:Y:S01]  /*1990*/  LDC.64 R4, c[0x0][0xd88] ;  /* 0x00036200ff047b82 */ /* 0x01be220000000a00 */
[----:B------:R-:W-:Y:S01]  /*19a0*/  ULDC.64 UR4, c[0x0][0xb20] ;  /* 0x0002c80000047ab9 */ /* 0x000fe20000000a00 */
[----:B------:R-:W-:Y:S01]  /*19b0*/  ULDC.64 UR8, c[0x0][0xb10] ;  /* 0x0002c40000087ab9 */ /* 0x000fe20000000a00 */
[----:B------:R-:W-:Y:S01]  /*19c0*/  ULDC.64 UR6, c[0x0][0xb00] ;  /* 0x0002c00000067ab9 */ /* 0x000fe20000000a00 */
[----:B0-----:R-:W-:-:S05]  /*19d0*/  IMAD.WIDE R4, R87, 0x4, R4 ;  /* 0x0000000457047825 */ /* 0x001fca00078e0204 */
[----:B--2---:R-:W2:Y:S01]  /*19e0*/  LDG.E R26, desc[UR42][R4.64] ;  /* 0x0000002a041a7981 */ /* 0x004ea2000c1e1900 */
        /* <DEDUP_REMOVED lines=53> */
.L_x_4455:
[----:B------:R-:W-:Y:S02]  /*1d40*/  IMAD.U32 R36, RZ, RZ, UR5 ;  /* 0x00000005ff247e24 */ /* 0x000fe4000f8e00ff */
[----:B------:R-:W-:Y:S01]  /*1d50*/  IMAD.U32 R25, RZ, RZ, UR4 ;  /* 0x00000004ff197e24 */ /* 0x000fe2000f8e00ff */
[----:B------:R-:W-:Y:S06]  /*1d60*/  @!P2 BRA `(.L_x_4456) ;  /* 0x000000000010a947 */ /* 0x000fec0003800000 */
[----:B------:R-:W-:-:S04]  /*1d70*/  IADD3 R4, P0, R28, UR8, RZ ;  /* 0x000000081c047c10 */ /* 0x000fc8000ff1e0ff */
[----:B------:R-:W-:-:S05]  /*1d80*/  IADD3.X R5, R27, UR9, RZ, P0, !PT ;  /* 0x000000091b057c10 */ /* 0x000fca00087fe4ff */
[----:B------:R0:W5:Y:S01]  /*1d90*/  LDG.E R25, desc[UR42][R4.64] ;  /* 0x0000002a04197981 */ /* 0x000162000c1e1900 */
[----:B------:R-:W-:Y:S05]  /*1da0*/  BRA `(.L_x_4457) ;  /* 0x0000000000107947 */ /* 0x000fea0003800000 */
.L_x_4456:
[----:B------:R-:W-:Y:S05]  /*1db0*/  @!P0 BRA `(.L_x_4457) ;  /* 0x00000000000c8947 */ /* 0x000fea0003800000 */
[----:B------:R-:W2:Y:S04]  /*1dc0*/  LDG.E R0, desc[UR42][R4.64] ;  /* 0x0000002a04007981 */ /* 0x000ea8000c1e1900 */
[----:B------:R-:W2:Y:S02]  /*1dd0*/  LDG.E R25, desc[UR42][R4.64+0x4] ;  /* 0x0000042a04197981 */ /* 0x000ea4000c1e1900 */
[----:B--2---:R-:W-:-:S07]  /*1de0*/  IMAD.IADD R25, R25, 0x1, -R0 ;  /* 0x0000000119197824 */ /* 0x004fce00078e0a00 */
.L_x_4457:
        /* <DEDUP_REMOVED lines=60> */
.L_x_4459:
[----:B------:R-:W-:Y:S05]  /*21b0*/  BSYNC B0 ;  /* 0x0000000000007941 */ /* 0x000fea0003800000 */
.L_x_4458:
        /* <DEDUP_REMOVED lines=36> */
.L_x_4462:
[----:B------:R-:W-:Y:S05]  /*2400*/  BSYNC B6 ;  /* 0x0000000000067941 */ /* 0x000fea0003800000 */
.L_x_4461:
        /* <DEDUP_REMOVED lines=20> */
.L_x_4464:
[----:B------:R-:W-:Y:S05]  /*2550*/  BSYNC B6 ;  /* 0x0000000000067941 */ /* 0x000fea0003800000 */
.L_x_4463:
        /* <DEDUP_REMOVED lines=18> */
[----:B------:R-:W-:Y:S02]  /*2680*/  SHF.L.U64.HI R39, R40, 0x6, R41 ;  /* 0x0000000628277819 */ /* 0x000fe40000010229 */
[C---:B--2---:R-:W-:Y:S01]  /*2690*/  ISETP.GE.AND P0, PT, R18.reuse, R45, PT ;  /* 0x0000002d1200720c */ /* 0x044fe20003f06270 */
[----:B0-----:R-:W-:Y:S01]  /*26a0*/  VIADD R8, R3, 0xffffff80 ;  /* 0xffffff8003087836 */ /* 0x001fe20000000000 */
[----:B------:R-:W-:Y:S01]  /*26b0*/  ISETP.GE.AND P2, PT, R18, UR4, PT ;  /* 0x0000000412007c0c */ /* 0x000fe2000bf46270 */
[----:B------:R-:W-:Y:S01]  /*26c0*/  IMAD.WIDE.U32 R28, R189, R40, R18 ;  /* 0x00000028bd1c7225 */ /* 0x000fe200078e0012 */
[----:B----4-:R-:W0:Y:S01]  /*26d0*/  LDC.64 R4, c[0x0][0x408] ;  /* 0x00010200ff047b82 */ /* 0x010e220000000a00 */
[----:B------:R-:W-:-:S02]  /*26e0*/  SHF.R.U32.HI R42, RZ, 0x3, R38 ;  /* 0x00000003ff2a7819 */ /* 0x000fc40000011626 */
[----:B------:R-:W-:Y:S02]  /*26f0*/  SHF.R.S32.HI R3, RZ, 0x1f, R8 ;  /* 0x0000001fff037819 */ /* 0x000fe40000011408 */
[----:B------:R-:W-:Y:S02]  /*2700*/  ISETP.GE.AND P1, PT, R22, UR4, PT ;  /* 0x0000000416007c0c */ /* 0x000fe4000bf26270 */
[----:B------:R-:W-:Y:S01]  /*2710*/  LEA.HI R9, R3, R8, RZ, 0x2 ;  /* 0x0000000803097211 */ /* 0x000fe200078f10ff */
[----:B------:R-:W-:Y:S01]  /*2720*/  IMAD.IADD R3, R24, 0x1, R25 ;  /* 0x0000000118037824 */ /* 0x000fe200078e0219 */
[----:B------:R-:W-:Y:S02]  /*2730*/  LOP3.LUT R16, R16, 0xfffffffd, RZ, 0xc0, !PT ;  /* 0xfffffffd10107812 */ /* 0x000fe400078ec0ff */
[----:B------:R-:W-:Y:S01]  /*2740*/  LOP3.LUT R11, R9, 0xfffffffc, RZ, 0xc0, !PT ;  /* 0xfffffffc090b7812 */ /* 0x000fe200078ec0ff */
[----:B------:R-:W-:Y:S01]  /*2750*/  IMAD R9, R189, R41, R6 ;  /* 0x00000029bd097224 */ /* 0x000fe200078e0206 */
[----:B------:R-:W-:-:S03]  /*2760*/  @P2 LOP3.LUT R16, R16, 0x2, RZ, 0xfc, !PT ;  /* 0x0000000210102812 */ /* 0x000fc600078efcff */
[----:B------:R-:W-:Y:S01]  /*2770*/  IMAD.IADD R21, R21, 0x1, R9 ;  /* 0x0000000115157824 */ /* 0x000fe200078e0209 */
[----:B---3--:R-:W-:Y:S01]  /*2780*/  SHF.R.U32.HI R12, RZ, 0x7, R12 ;  /* 0x00000007ff0c7819 */ /* 0x008fe2000001160c */
[----:B------:R-:W-:Y:S01]  /*2790*/  IMAD.IADD R29, R9, 0x1, R29 ;  /* 0x00000001091d7824 */ /* 0x000fe200078e021d */
[----:B-----5:R-:W-:Y:S01]  /*27a0*/  SHF.R.S32.HI R9, RZ, 0x1f, R86 ;  /* 0x0000001fff097819 */ /* 0x020fe20000011456 */
[----:B------:R-:W-:Y:S01]  /*27b0*/  IMAD.IADD R10, R8, 0x1, -R11 ;  /* 0x00000001080a7824 */ /* 0x000fe200078e0a0b */
[----:B------:R-:W-:Y:S01]  /*27c0*/  LOP3.LUT R16, R16, 0xfffffffe, RZ, 0xc0, !PT ;  /* 0xfffffffe10107812 */ /* 0x000fe200078ec0ff */
[----:B------:R-:W-:-:S03]  /*27d0*/  IMAD.WIDE.U32 R20, R86, R40, R20 ;  /* 0x0000002856147225 */ /* 0x000fc600078e0014 */
[----:B------:R-:W-:Y:S01]  /*27e0*/  @P1 LOP3.LUT R16, R16, 0x1, RZ, 0xfc, !PT ;  /* 0x0000000110101812 */ /* 0x000fe200078efcff */
[----:B0-----:R-:W-:Y:S01]  /*27f0*/  IMAD R6, R7, R4, RZ ;  /* 0x0000000407067224 */ /* 0x001fe200078e02ff */
[----:B------:R-:W-:Y:S01]  /*2800*/  SEL R7, R45, RZ, P0 ;  /* 0x000000ff2d077207 */ /* 0x000fe20000000000 */
[C---:B------:R-:W-:Y:S02]  /*2810*/  IMAD R8, R9.reuse, R40, RZ ;  /* 0x0000002809087224 */ /* 0x040fe400078e02ff */
[-C--:B------:R-:W-:Y:S02]  /*2820*/  IMAD R9, R9, R4.reuse, RZ ;  /* 0x0000000409097224 */ /* 0x080fe400078e02ff */
[----:B------:R-:W-:Y:S02]  /*2830*/  IMAD.IADD R7, R18, 0x1, R7 ;  /* 0x0000000112077824 */ /* 0x000fe400078e0207 */
[----:B------:R-:W-:Y:S01]  /*2840*/  IMAD R49, R86, R41, R8 ;  /* 0x0000002956317224 */ /* 0x000fe200078e0208 */
[----:B------:R-:W-:Y:S01]  /*2850*/  SHF.L.U64.HI R41, R4, 0x6, R5 ;  /* 0x0000000604297819 */ /* 0x000fe20000010205 */
[CC--:B------:R-:W-:Y:S01]  /*2860*/  IMAD R11, R189.reuse, R5.reuse, R6 ;  /* 0x00000005bd0b7224 */ /* 0x0c0fe200078e0206 */
[----:B------:R-:W-:Y:S01]  /*2870*/  SHF.R.S32.HI R6, RZ, 0x1f, R7 ;  /* 0x0000001fff067819 */ /* 0x000fe20000011407 */
[----:B------:R-:W-:Y:S01]  /*2880*/  IMAD R9, R86, R5, R9 ;  /* 0x0000000556097224 */ /* 0x000fe200078e0209 */
[----:B------:R-:W-:Y:S01]  /*2890*/  LOP3.LUT R5, R38, 0x18, R18, 0xf8, !PT ;  /* 0x0000001826057812 */ /* 0x000fe200078ef812 */
[----:B------:R-:W-:Y:S01]  /*28a0*/  IMAD.WIDE.U32 R30, R189, R4, R186 ;  /* 0x00000004bd1e7225 */ /* 0x000fe200078e00ba */
[----:B------:R-:W-:-:S02]  /*28b0*/  LEA.HI R37, R6, R7, RZ, 0x3 ;  /* 0x0000000706257211 */ /* 0x000fc400078f18ff */
[----:B------:R-:W-:Y:S01]  /*28c0*/  LOP3.LUT R5, R5, R42, RZ, 0x3c, !PT ;  /* 0x0000002a05057212 */ /* 0x000fe200078e3cff */
[----:B------:R-:W-:Y:S01]  /*28d0*/  IMAD.WIDE.U32 R32, R189, R4, R18 ;  /* 0x00000004bd207225 */ /* 0x000fe200078e0012 */
[----:B------:R-:W-:-:S03]  /*28e0*/  LOP3.LUT R51, R37, 0xfffffff8, RZ, 0xc0, !PT ;  /* 0xfffffff825337812 */ /* 0x000fc600078ec0ff */
[----:B------:R-:W-:Y:S01]  /*28f0*/  IMAD R46, R224, 0x200, R5 ;  /* 0x00000200e02e7824 */ /* 0x000fe200078e0205 */
[----:B------:R-:W-:Y:S01]  /*2900*/  LOP3.LUT R5, R38, 0x38, R37, 0xf8, !PT ;  /* 0x0000003826057812 */ /* 0x000fe200078ef825 */
[----:B------:R-:W-:Y:S01]  /*2910*/  IMAD.IADD R31, R31, 0x1, R11 ;  /* 0x000000011f1f7824 */ /* 0x000fe200078e020b */
[----:B------:R-:W-:Y:S01]  /*2920*/  SHF.R.S32.HI R54, RZ, 0x1f, R51 ;  /* 0x0000001fff367819 */ /* 0x000fe20000011433 */
[----:B------:R-:W-:Y:S01]  /*2930*/  IMAD.IADD R33, R11, 0x1, R33 ;  /* 0x000000010b217824 */ /* 0x000fe200078e0221 */
[----:B------:R-:W-:Y:S01]  /*2940*/  LOP3.LUT R5, R5, R42, RZ, 0x3c, !PT ;  /* 0x0000002a05057212 */ /* 0x000fe200078e3cff */
[----:B------:R-:W-:-:S04]  /*2950*/  IMAD.WIDE.U32 R28, R86, R40, R28 ;  /* 0x00000028561c7225 */ /* 0x000fc800078e001c */
[----:B------:R-:W-:-:S04]  /*2960*/  IMAD.WIDE.U32 R30, R86, R4, R30 ;  /* 0x00000004561e7225 */ /* 0x000fc800078e001e */
[----:B------:R-:W-:-:S04]  /*2970*/  IMAD.WIDE.U32 R32, R86, R4, R32 ;  /* 0x0000000456207225 */ /* 0x000fc800078e0020 */
[----:B------:R-:W-:Y:S02]  /*2980*/  IMAD.IADD R48, R21, 0x1, R49 ;  /* 0x0000000115307824 */ /* 0x000fe400078e0231 */
[----:B------:R-:W-:Y:S02]  /*2990*/  IMAD.SHL.U32 R40, R40, 0x40, RZ ;  /* 0x0000004028287824 */ /* 0x000fe400078e00ff */
[----:B------:R-:W-:Y:S02]  /*29a0*/  IMAD.SHL.U32 R43, R4, 0x40, RZ ;  /* 0x00000040042b7824 */ /* 0x000fe400078e00ff */
[----:B------:R-:W-:Y:S02]  /*29b0*/  VIADD R44, R12, 0x8 ;  /* 0x000000080c2c7836 */ /* 0x000fe40000000000 */
[----:B------:R-:W-:Y:S02]  /*29c0*/  IMAD.SHL.U32 R45, R45, 0x2, RZ ;  /* 0x000000022d2d7824 */ /* 0x000fe400078e00ff */
[----:B------:R-:W-:-:S02]  /*29d0*/  IMAD R47, R10, 0x40, R189 ;  /* 0x000000400a2f7824 */ /* 0x000fc400078e02bd */
[----:B------:R-:W-:Y:S02]  /*29e0*/  IMAD.IADD R49, R49, 0x1, R29 ;  /* 0x0000000131317824 */ /* 0x000fe400078e021d */
[----:B------:R-:W-:Y:S02]  /*29f0*/  IMAD.IADD R50, R31, 0x1, R9 ;  /* 0x000000011f327824 */ /* 0x000fe400078e0209 */
[----:B------:R-:W-:Y:S02]  /*2a00*/  IMAD.IADD R52, R9, 0x1, R33 ;  /* 0x0000000109347824 */ /* 0x000fe400078e0221 */
[----:B------:R-:W-:Y:S01]  /*2a10*/  IMAD R55, R224, 0x200, R5 ;  /* 0x00000200e0377824 */ /* 0x000fe200078e0205 */
[----:B------:R-:W-:-:S07]  /*2a20*/  SHF.R.S32.HI R53, RZ, 0x1f, R0 ;  /* 0x0000001fff357819 */ /* 0x000fce0000011400 */
.L_x_4497:
        /* <DEDUP_REMOVED lines=91> */
.L_x_4469:
[----:B------:R-:W-:Y:S05]  /*2fe0*/  BSYNC B1 ;  /* 0x0000000000017941 */ /* 0x000fea0003800000 */
.L_x_4468:
        /* <DEDUP_REMOVED lines=12> */
[----:B------:R-:W-:-:S05]  /*30b0*/  IMAD.MOV.U32 R6, RZ, RZ, R56 ;  /* 0x000000ffff067224 */ /* 0x000fca00078e0038 */
[----:B------:R-:W-:Y:S01]  /*30c0*/  PRMT R72, R6, 0x5410, R4 ;  /* 0x0000541006487816 */ /* 0x000fe20000000004 */
[----:B------:R-:W-:Y:S06]  /*30d0*/  @!P3 BRA `(.L_x_4470) ;  /* 0x000000000004b947 */ /* 0x000fec0003800000 */
[----:B------:R-:W-:Y:S01]  /*30e0*/  BPT.TRAP 0x1 ;  /* 0x000000040000795c */ /* 0x000fe20000300000 */
.L_x_4470:
[----:B------:R-:W-:Y:S01]  /*30f0*/  IMAD R58, R23, 0x8, R2 ;  /* 0x00000008173a7824 */ /* 0x000fe200078e0202 */
[----:B------:R-:W-:Y:S01]  /*3100*/  SHF.L.U32 R65, R188, 0x1f, RZ ;  /* 0x0000001fbc417819 */ /* 0x000fe200000006ff */
[----:B------:R-:W-:Y:S03]  /*3110*/  BSSY B1, `(.L_x_4471) ;  /* 0x0000003000017945 */ /* 0x000fe60003800000 */
[----:B------:R-:W0:Y:S02]  /*3120*/  SYNCS.PHASECHK.TRANS64.TRYWAIT P4, [R58+URZ+0x38890], R65 ;  /* 0x038890413a0075a7 */ /* 0x000e24000808017f */
[----:B0-----:R-:W-:Y:S05]  /*3130*/  @!P4 BRA `(.L_x_4472) ;  /* 0x000001b80080c947 */ /* 0x001fea0003800000 */
.L_x_4719:
[----:B------:R-:W-:Y:S05]  /*3140*/  BSYNC B1 ;  /* 0x0000000000017941 */ /* 0x000fea0003800000 */
.L_x_4471:
[----:B------:R-:W-:-:S03]  /*3150*/  UMOV UR4, 0xffffffff ;  /* 0xffffffff00047882 */ /* 0x000fc60000000000 */
[----:B------:R-:W-:Y:S05]  /*3160*/  BRA.DIV UR4, `(.L_x_4473) ;  /* 0x000001ba04887947 */ /* 0x000fea000b800000 */
[----:B------:R1:W2:Y:S04]  /*3170*/  SHFL.IDX PT, R69, R13, RZ, 0x1c1f ;  /* 0x001c1fff0d457589 */ /* 0x0002a800000e0000 */
[----:B------:R1:W3:Y:S02]  /*3180*/  SHFL.IDX PT, R14, R68, RZ, 0x1c1f ;  /* 0x001c1fff440e7589 */ /* 0x0002e400000e0000 */
.L_x_4723:
        /* <DEDUP_REMOVED lines=10> */
[----:B------:R-:W-:Y:S01]  /*3230*/  SHF.R.U64 R15, R56, 0x10, R57 ;  /* 0x00000010380f7819 */ /* 0x000fe20000001239 */
[----:B0-----:R-:W-:Y:S01]  /*3240*/  IMAD.U32 R12, R5, 0x10000, RZ ;  /* 0x00010000050c7824 */ /* 0x001fe200078e00ff */
[----:B-1----:R-:W-:Y:S02]  /*3250*/  SHF.R.U64 R13, R26, 0x10, R27 ;  /* 0x000000101a0d7819 */ /* 0x002fe4000000121b */
        /* <DEDUP_REMOVED lines=12> */
[-C--:B------:R-:W-:Y:S02]  /*3320*/  FMUL.FTZ R26, R26, R27.reuse ;  /* 0x0000001b1a1a7220 */ /* 0x080fe40000410000 */
[----:B------:R-:W-:Y:S01]  /*3330*/  FFMA.FTZ R5, R12, R27, -R5 ;  /* 0x0000001b0c057223 */ /* 0x000fe20000010805 */
[----:B------:R-:W-:-:S02]  /*3340*/  IMAD.U32 R27, R6, 0x10000, RZ ;  /* 0x00010000061b7824 */ /* 0x000fc400078e00ff */
[----:B------:R-:W-:Y:S01]  /*3350*/  FFMA.FTZ R12, R12, R57, R26 ;  /* 0x000000390c0c7223 */ /* 0x000fe2000001001a */
[----:B------:R-:W-:Y:S01]  /*3360*/  LOP3.LUT R26, R6, 0xffff0000, RZ, 0xc0, !PT ;  /* 0xffff0000061a7812 */ /* 0x000fe200078ec0ff */
[C---:B------:R-:W-:Y:S01]  /*3370*/  IMAD.U32 R68, R67.reuse, 0x10000, RZ ;  /* 0x0001000043447824 */ /* 0x040fe200078e00ff */
[----:B------:R-:W-:Y:S01]  /*3380*/  LOP3.LUT R67, R67, 0xffff0000, RZ, 0xc0, !PT ;  /* 0xffff000043437812 */ /* 0x000fe200078ec0ff */
[C---:B------:R-:W-:Y:S01]  /*3390*/  IMAD.U32 R57, R56.reuse, 0x10000, RZ ;  /* 0x0001000038397824 */ /* 0x040fe200078e00ff */
[----:B------:R-:W-:Y:S01]  /*33a0*/  LOP3.LUT R56, R56, 0xffff0000, RZ, 0xc0, !PT ;  /* 0xffff000038387812 */ /* 0x000fe200078ec0ff */
[----:B------:R-:W-:Y:S01]  /*33b0*/  FMUL.FTZ R6, R26, R68 ;  /* 0x000000441a067220 */ /* 0x000fe20000410000 */
[----:B------:R-:W-:Y:S01]  /*33c0*/  F2FP.BF16.F32.PACK_AB R5, R12, R5 ;  /* 0x000000050c05723e */ /* 0x000fe200000010ff */
[-C--:B------:R-:W-:Y:S01]  /*33d0*/  FMUL.FTZ R71, R26, R57.reuse ;  /* 0x000000391a477220 */ /* 0x080fe20000410000 */
[----:B------:R-:W-:Y:S01]  /*33e0*/  LOP3.LUT R26, R7, 0xffff0000, RZ, 0xc0, !PT ;  /* 0xffff0000071a7812 */ /* 0x000fe200078ec0ff */
[----:B------:R-:W-:Y:S01]  /*33f0*/  FFMA.FTZ R6, R27, R57, -R6 ;  /* 0x000000391b067223 */ /* 0x000fe20000010806 */
[----:B------:R-:W-:-:S02]  /*3400*/  IMAD.U32 R7, R7, 0x10000, RZ ;  /* 0x0001000007077824 */ /* 0x000fc400078e00ff */
[----:B------:R-:W-:Y:S01]  /*3410*/  FFMA.FTZ R27, R27, R68, R71 ;  /* 0x000000441b1b7223 */ /* 0x000fe20000010047 */
[C---:B------:R-:W-:Y:S01]  /*3420*/  FMUL.FTZ R68, R26.reuse, R67 ;  /* 0x000000431a447220 */ /* 0x040fe20000410000 */
[----:B------:R-:W-:-:S03]  /*3430*/  FMUL.FTZ R26, R26, R56 ;  /* 0x000000381a1a7220 */ /* 0x000fc60000410000 */
[----:B------:R-:W-:Y:S01]  /*3440*/  F2FP.BF16.F32.PACK_AB R6, R27, R6 ;  /* 0x000000061b06723e */ /* 0x000fe200000010ff */
[C---:B------:R-:W-:Y:S01]  /*3450*/  FFMA.FTZ R68, R7.reuse, R56, -R68 ;  /* 0x0000003807447223 */ /* 0x040fe20000010844 */
[----:B------:R-:W-:Y:S01]  /*3460*/  FFMA.FTZ R67, R7, R67, R26 ;  /* 0x0000004307437223 */ /* 0x000fe2000001001a */
[C---:B------:R-:W-:Y:S01]  /*3470*/  LOP3.LUT R7, R4.reuse, 0xffff0000, RZ, 0xc0, !PT ;  /* 0xffff000004077812 */ /* 0x040fe200078ec0ff */
[----:B------:R-:W-:-:S04]  /*3480*/  IMAD.U32 R4, R4, 0x10000, RZ ;  /* 0x0001000004047824 */ /* 0x000fc800078e00ff */
[C---:B------:R-:W-:Y:S01]  /*3490*/  FMUL.FTZ R57, R7.reuse, R15 ;  /* 0x0000000f07397220 */ /* 0x040fe20000410000 */
[-C--:B------:R-:W-:Y:S01]  /*34a0*/  FMUL.FTZ R26, R7, R13.reuse ;  /* 0x0000000d071a7220 */ /* 0x080fe20000410000 */
[----:B------:R-:W-:Y:S02]  /*34b0*/  F2FP.BF16.F32.PACK_AB R7, R67, R68 ;  /* 0x000000444307723e */ /* 0x000fe400000010ff */
[C---:B------:R-:W-:Y:S01]  /*34c0*/  FFMA.FTZ R57, R4.reuse, R13, -R57 ;  /* 0x0000000d04397223 */ /* 0x040fe20000010839 */
[----:B------:R-:W-:-:S05]  /*34d0*/  FFMA.FTZ R26, R4, R15, R26 ;  /* 0x0000000f041a7223 */ /* 0x000fca000001001a */
[----:B------:R-:W-:-:S07]  /*34e0*/  F2FP.BF16.F32.PACK_AB R4, R26, R57 ;  /* 0x000000391a04723e */ /* 0x000fce00000010ff */
.L_x_4478:
[----:B------:R-:W-:Y:S05]  /*34f0*/  BSYNC B2 ;  /* 0x0000000000027941 */ /* 0x000fea0003800000 */
.L_x_4477:
[----:B0-----:R4:W-:Y:S02]  /*3500*/  ST.E.128 desc[UR42][R10.64], R4 ;  /* 0x000000040a007985 */ /* 0x0019e4000c101d2a */
.L_x_4476:
[----:B------:R-:W-:Y:S05]  /*3510*/  BSYNC B1 ;  /* 0x0000000000017941 */ /* 0x000fea0003800000 */
.L_x_4475:
        /* <DEDUP_REMOVED lines=58> */
.L_x_4480:
[----:B------:R-:W-:Y:S05]  /*38c0*/  BSYNC B1 ;  /* 0x0000000000017941 */ /* 0x000fea0003800000 */
.L_x_4479:
[----:B--2---:R2:W-:Y:S01]  /*38d0*/  ST.E.128 desc[UR42][R10.64], R4 ;  /* 0x000000040a007985 */ /* 0x0045e2000c101d2a */
[----:B------:R-:W-:Y:S05]  /*38e0*/  BRA `(.L_x_4474) ;  /* 0x0000000c00a47947 */ /* 0x000fea0003800000 */
.L_x_4467:
        /* <DEDUP_REMOVED lines=44> */
.L_x_4481:
[----:B------:R-:W-:Y:S01]  /*3bb0*/  IMAD R58, R23, 0x8, R2 ;  /* 0x00000008173a7824 */ /* 0x000fe200078e0202 */
[----:B------:R-:W-:Y:S01]  /*3bc0*/  SHF.L.U32 R65, R188, 0x1f, RZ ;  /* 0x0000001fbc417819 */ /* 0x000fe200000006ff */
[----:B------:R-:W-:Y:S03]  /*3bd0*/  BSSY B1, `(.L_x_4482) ;  /* 0x0000003000017945 */ /* 0x000fe60003800000 */
[----:B------:R-:W0:Y:S02]  /*3be0*/  SYNCS.PHASECHK.TRANS64.TRYWAIT P5, [R58+URZ+0x38890], R65 ;  /* 0x038890413a0075a7 */ /* 0x000e2400080a017f */
[----:B0-----:R-:W-:Y:S05]  /*3bf0*/  @!P5 BRA `(.L_x_4483) ;  /* 0x000001b00028d947 */ /* 0x001fea0003800000 */
.L_x_4724:
[----:B------:R-:W-:Y:S05]  /*3c00*/  BSYNC B1 ;  /* 0x0000000000017941 */ /* 0x000fea0003800000 */
.L_x_4482:
[----:B------:R-:W-:-:S03]  /*3c10*/  UMOV UR4, 0xffffffff ;  /* 0xffffffff00047882 */ /* 0x000fc60000000000 */
[----:B------:R-:W-:Y:S05]  /*3c20*/  BRA.DIV UR4, `(.L_x_4484) ;  /* 0x000001b204307947 */ /* 0x000fea000b800000 */
[----:B------:R1:W2:Y:S04]  /*3c30*/  SHFL.IDX PT, R56, R13, RZ, 0x1c1f ;  /* 0x001c1fff0d387589 */ /* 0x0002a800000e0000 */
[----:B------:R-:W3:Y:S02]  /*3c40*/  SHFL.IDX PT, R68, R68, RZ, 0x1c1f ;  /* 0x001c1fff44447589 */ /* 0x000ee400000e0000 */
.L_x_4728:
[----:B------:R-:W4:Y:S02]  /*3c50*/  LDC R66, c[0x0][0x2f4] ;  /* 0x0000bd00ff427b82 */ /* 0x000f240000000800 */
[----:B----4-:R-:W-:-:S13]  /*3c60*/  ISETP.GE.OR P2, PT, R18, R66, P2 ;  /* 0x000000421200720c */ /* 0x010fda0001746670 */
[----:B------:R-:W-:Y:S05]  /*3c70*/  @P2 BRA `(.L_x_4474) ;  /* 0x0000000800c02947 */ /* 0x000fea0003800000 */
[----:B------:R-:W-:Y:S01]  /*3c80*/  IMAD.IADD R8, R66, 0x1, -R45 ;  /* 0x0000000142087824 */ /* 0x000fe200078e0a2d */
[----:B------:R-:W-:Y:S04]  /*3c90*/  BSSY B1, `(.L_x_4485) ;  /* 0x000006f000017945 */ /* 0x000fe80003800000 */
[----:B------:R-:W-:-:S04]  /*3ca0*/  SEL R8, R45, R8, !P0 ;  /* 0x000000082d087207 */ /* 0x000fc80004000000 */
        /* <DEDUP_REMOVED lines=12> */
[----:B------:R-:W4:Y:S04]  /*3d70*/  LDS.128 R8, [R9+0x22400] ;  /* 0x0224000009087984 */ /* 0x000f280000000c00 */
[----:B-1----:R-:W1:Y:S01]  /*3d80*/  LDS.128 R12, [R12+0x22400] ;  /* 0x022400000c0c7984 */ /* 0x002e620000000c00 */
[----:B------:R-:W-:Y:S05]  /*3d90*/  @P4 BRA `(.L_x_4486) ;  /* 0x0000000400784947 */ /* 0x000fea0003800000 */
[----:B------:R-:W-:Y:S01]  /*3da0*/  SHF.R.U32.HI R71, RZ, 0x10, R25 ;  /* 0x00000010ff477819 */ /* 0x000fe20000011619 */
[----:B-1----:R-:W-:Y:S01]  /*3db0*/  IMAD.U32 R64, R13, 0x10000, RZ ;  /* 0x000100000d407824 */ /* 0x002fe200078e00ff */
[----:B------:R-:W-:Y:S02]  /*3dc0*/  SHF.R.U32.HI R67, RZ, 0x10, R5 ;  /* 0x00000010ff437819 */ /* 0x000fe40000011605 */
[----:B------:R-:W-:Y:S01]  /*3dd0*/  PRMT R71, R70, 0x5410, R71 ;  /* 0x0000541046477816 */ /* 0x000fe20000000047 */
[----:B----4-:R-:W-:Y:S01]  /*3de0*/  IMAD.U32 R70, R9, 0x10000, RZ ;  /* 0x0001000009467824 */ /* 0x010fe200078e00ff */
        /* <DEDUP_REMOVED lines=89> */
.L_x_4486:
[----:B------:R-:W-:Y:S05]  /*4380*/  BSYNC B1 ;  /* 0x0000000000017941 */ /* 0x000fea0003800000 */
.L_x_4485:
[----:B---3--:R-:W-:-:S04]  /*4390*/  LEA R4, P2, R51, R68, 0x1 ;  /* 0x0000004433047211 */ /* 0x008fc800078408ff */
[----:B--2---:R-:W-:Y:S02]  /*43a0*/  LEA.HI.X R5, R51, R56, R54, 0x1, P2 ;  /* 0x0000003833057211 */ /* 0x004fe400010f0c36 */
[----:B------:R-:W-:-:S03]  /*43b0*/  ISETP.GE.AND P2, PT, R57, R66, PT ;  /* 0x000000423900720c */ /* 0x000fc60003f46270 */
[----:B----4-:R2:W-:Y:S02]  /*43c0*/  ST.E.128 desc[UR42][R4.64], R8 ;  /* 0x0000000804007985 */ /* 0x0105e4000c101d2a */
[----:B--2---:R-:W-:Y:S02]  /*43d0*/  IMAD.MOV.U32 R4, RZ, RZ, R68 ;  /* 0x000000ffff047224 */ /* 0x004fe400078e0044 */
[----:B------:R-:W-:-:S06]  /*43e0*/  IMAD.MOV.U32 R5, RZ, RZ, R56 ;  /* 0x000000ffff057224 */ /* 0x000fcc00078e0038 */
[----:B------:R-:W-:Y:S05]  /*43f0*/  @P2 BRA `(.L_x_4474) ;  /* 0x0000000000e02947 */ /* 0x000fea0003800000 */
[----:B------:R-:W-:-:S05]  /*4400*/  IMAD.WIDE R4, R57, 0x2, R4 ;  /* 0x0000000239047825 */ /* 0x000fca00078e0204 */
[----:B-1----:R1:W-:Y:S01]  /*4410*/  ST.E.128 desc[UR42][R4.64], R12 ;  /* 0x0000000c04007985 */ /* 0x0023e2000c101d2a */
[----:B------:R-:W-:Y:S05]  /*4420*/  BRA `(.L_x_4474) ;  /* 0x0000000000d47947 */ /* 0x000fea0003800000 */
.L_x_4466:
[----:B------:R-:W-:-:S06]  /*4430*/  UISETP.NE.AND UP0, UPT, UR37, 0x3, UPT ;  /* 0x000000032500788c */ /* 0x000fcc000bf05270 */
[----:B------:R-:W-:-:S13]  /*4440*/  PLOP3.LUT P3, PT, PT, PT, UP0, 0x80, 0x0 ;  /* 0x000000000000781c */ /* 0x000fda0003f6f008 */
[----:B------:R-:W-:Y:S05]  /*4450*/  @!P3 BRA `(.L_x_4487) ;  /* 0x000000000004b947 */ /* 0x000fea0003800000 */
[----:B------:R-:W-:Y:S01]  /*4460*/  BPT.TRAP 0x1 ;  /* 0x000000040000795c */ /* 0x000fe20000300000 */
.L_x_4487:
[----:B------:R-:W-:Y:S01]  /*4470*/  IMAD R58, R23, 0x8, R2 ;  /* 0x00000008173a7824 */ /* 0x000fe200078e0202 */
[----:B------:R-:W-:Y:S01]  /*4480*/  SHF.L.U32 R65, R188, 0x1f, RZ ;  /* 0x0000001fbc417819 */ /* 0x000fe200000006ff */
[----:B------:R-:W-:Y:S01]  /*4490*/  BSSY B1, `(.L_x_4488) ;  /* 0x0000004000017945 */ /* 0x000fe20003800000 */
[----:B------:R-:W-:Y:S02]  /*44a0*/  SHF.R.S32.HI R62, RZ, 0x1f, R60 ;  /* 0x0000001fff3e7819 */ /* 0x000fe4000001143c */
[----:B------:R-:W1:Y:S02]  /*44b0*/  SYNCS.PHASECHK.TRANS64.TRYWAIT P2, [R58+URZ+0x38890], R65 ;  /* 0x038890413a0075a7 */ /* 0x000e64000804017f */
[----:B-1----:R-:W-:Y:S05]  /*44c0*/  @!P2 BRA `(.L_x_4489) ;  /* 0x000001a80050a947 */ /* 0x002fea0003800000 */
.L_x_4729:
[----:B------:R-:W-:Y:S05]  /*44d0*/  BSYNC B1 ;  /* 0x0000000000017941 */ /* 0x000fea0003800000 */
.L_x_4488:
        /* <DEDUP_REMOVED lines=24> */
.L_x_4733:
        /* <DEDUP_REMOVED lines=18> */
.L_x_4474:
[----:B------:R-:W-:Y:S05]  /*4780*/  BSYNC B0 ;  /* 0x0000000000007941 */ /* 0x000fea0003800000 */
.L_x_4465:
        /* <DEDUP_REMOVED lines=17> */
.L_x_4492:
[----:B------:R-:W-:Y:S05]  /*48a0*/  BSYNC B0 ;  /* 0x0000000000007941 */ /* 0x000fea0003800000 */
.L_x_4491:
[----:B------:R-:W1:Y:S01]  /*48b0*/  SYNCS.PHASECHK.TRANS64.TRYWAIT P3, [R58+URZ+0x388b0], R65 ;  /* 0x0388b0413a0075a7 */ /* 0x000e62000806017f */
[----:B------:R-:W-:Y:S04]  /*48c0*/  BSSY B0, `(.L_x_4493) ;  /* 0x0000002000007945 */ /* 0x000fe80003800000 */
[----:B-1----:R-:W-:Y:S05]  /*48d0*/  @!P3 BRA `(.L_x_4494) ;  /* 0x000001a400a4b947 */ /* 0x002fea0003800000 */
.L_x_4734:
[----:B------:R-:W-:Y:S05]  /*48e0*/  BSYNC B0 ;  /* 0x0000000000007941 */ /* 0x000fea0003800000 */
.L_x_4493:
        /* <DEDUP_REMOVED lines=21> */
[----:B------:R-:W4:Y:S04]  /*4a40*/  LDL R26, [R1] ;  /* 0x00000000011a7983 */ /* 0x000f280000100800 */
[----:B------:R-:W5:Y:S04]  /*4a50*/  LDL R64, [R1+0x4] ;  /* 0x0000040001407983 */ /* 0x000f680000100800 */
[----:B------:R-:W5:Y:S01]  /*4a60*/  LDL R57, [R1+0x8] ;  /* 0x0000080001397983 */ /* 0x000f620000100800 */
[----:B------:R-:W-:Y:S01]  /*4a70*/  LOP3.LUT P3, RZ, R191, 0x4, RZ, 0xc0, !PT ;  /* 0x00000004bfff7812 */ /* 0x000fe2000786c0ff */
[----:B------:R-:W-:Y:S01]  /*4a80*/  IMAD R5, R23, 0x8000, R46 ;  /* 0x0000800017057824 */ /* 0x000fe200078e022e */
[----:B------:R-:W-:Y:S01]  /*4a90*/  ULDC UR4, c[0x0][0x320] ;  /* 0x0000c80000047ab9 */ /* 0x000fe20000000800 */
[----:B------:R-:W5:Y:S02]  /*4aa0*/  LDL R56, [R1+0xc] ;  /* 0x00000c0001387983 */ /* 0x000f640000100800 */
[----:B------:R-:W-:-:S02]  /*4ab0*/  VIADD R15, R5, 0x20 ;  /* 0x00000020050f7836 */ /* 0x000fc40000000000 */
[----:B------:R-:W5:Y:S01]  /*4ac0*/  LDL R27, [R1+0x10] ;  /* 0x00001000011b7983 */ /* 0x000f620000100800 */
[C---:B---3--:R-:W-:Y:S01]  /*4ad0*/  IMAD R14, R5.reuse, 0x2, R2 ;  /* 0x00000002050e7824 */ /* 0x048fe200078e0202 */
[----:B------:R-:W-:Y:S02]  /*4ae0*/  ISETP.GE.AND P5, PT, R22, UR4, PT ;  /* 0x0000000416007c0c */ /* 0x000fe4000bfa6270 */
[----:B------:R-:W3:Y:S02]  /*4af0*/  LDL R61, [R1+0x18] ;  /* 0x00001800013d7983 */ /* 0x000ee40000100800 */
[----:B------:R-:W-:Y:S01]  /*4b00*/  @P3 VIADD R15, R5, 0xffffffe0 ;  /* 0xffffffe0050f3836 */ /* 0x000fe20000000000 */
[C---:B------:R-:W-:Y:S01]  /*4b10*/  ISETP.GE.AND P3, PT, R18.reuse, UR4, PT ;  /* 0x0000000412007c0c */ /* 0x040fe2000bf66270 */
[----:B------:R-:W3:Y:S04]  /*4b20*/  LDL R60, [R1+0x1c] ;  /* 0x00001c00013c7983 */ /* 0x000ee80000100800 */
[----:B------:R-:W3:Y:S08]  /*4b30*/  LDL R59, [R1+0x20] ;  /* 0x00002000013b7983 */ /* 0x000ef00000100800 */
[----:B------:R-:W1:Y:S01]  /*4b40*/  @!P3 LDS.128 R4, [R14+0x400] ;  /* 0x000400000e04b984 */ /* 0x000e620000000c00 */
[----:B0-----:R-:W-:-:S04]  /*4b50*/  @!P3 LEA R8, P4, R18, R25, 0x1 ;  /* 0x000000191208b211 */ /* 0x001fc800078808ff */
[----:B--2---:R-:W-:Y:S02]  /*4b60*/  @!P3 LEA.HI.X R9, R18, R24, R19, 0x1, P4 ;  /* 0x000000181209b211 */ /* 0x004fe400020f0c13 */
[----:B------:R-:W-:-:S04]  /*4b70*/  @!P5 LEA R12, P4, R22, R25, 0x1 ;  /* 0x00000019160cd211 */ /* 0x000fc800078808ff */
[----:B------:R-:W-:Y:S02]  /*4b80*/  @!P5 LEA.HI.X R13, R22, R24, R193, 0x1, P4 ;  /* 0x00000018160dd211 */ /* 0x000fe400020f0cc1 */
[C---:B------:R-:W-:Y:S01]  /*4b90*/  ISETP.GE.AND P4, PT, R212.reuse, UR4, PT ;  /* 0x00000004d4007c0c */ /* 0x040fe2000bf86270 */
[----:B------:R-:W-:Y:S01]  /*4ba0*/  IMAD R15, R15, 0x2, R2 ;  /* 0x000000020f0f7824 */ /* 0x000fe200078e0202 */
[----:B-1----:R0:W-:Y:S04]  /*4bb0*/  @!P3 ST.E.128 desc[UR42][R8.64], R4 ;  /* 0x000000040800b985 */ /* 0x0021e8000c101d2a */
[----:B------:R-:W1:Y:S07]  /*4bc0*/  @!P5 LDS.128 R4, [R15+0x400] ;  /* 0x000400000f04d984 */ /* 0x000e6e0000000c00 */
[----:B0-----:R-:W-:-:S05]  /*4bd0*/  @!P4 LEA R8, P3, R212, R25, 0x1 ;  /* 0x00000019d408c211 */ /* 0x001fca00078608ff */
[----:B------:R-:W-:Y:S01]  /*4be0*/  @!P4 IMAD.X R9, R24, 0x1, R229, P3 ;  /* 0x000000011809c824 */ /* 0x000fe200018e06e5 */
[----:B------:R-:W-:-:S13]  /*4bf0*/  ISETP.GE.AND P3, PT, R211, UR4, PT ;  /* 0x00000004d3007c0c */ /* 0x000fda000bf66270 */
[----:B------:R-:W-:Y:S01]  /*4c00*/  @!P3 LEA R10, P6, R211, R25, 0x1 ;  /* 0x00000019d30ab211 */ /* 0x000fe200078c08ff */
[----:B-1----:R-:W-:Y:S04]  /*4c10*/  @!P5 ST.E.128 desc[UR42][R12.64], R4 ;  /* 0x000000040c00d985 */ /* 0x002fe8000c101d2a */
[----:B------:R-:W0:Y:S01]  /*4c20*/  @!P4 LDS.128 R4, [R14+0x2400] ;  /* 0x002400000e04c984 */ /* 0x000e220000000c00 */
[----:B------:R-:W-:-:S03]  /*4c30*/  ISETP.GE.AND P5, PT, R210, UR4, PT ;  /* 0x00000004d2007c0c */ /* 0x000fc6000bfa6270 */
[----:B0-----:R-:W-:Y:S04]  /*4c40*/  @!P4 ST.E.128 desc[UR42][R8.64], R4 ;  /* 0x000000040800c985 */ /* 0x001fe8000c101d2a */
[----:B------:R-:W0:Y:S01]  /*4c50*/  @!P3 LDS.128 R4, [R15+0x2400] ;  /* 0x002400000f04b984 */ /* 0x000e220000000c00 */
[----:B----4-:R-:W-:-:S03]  /*4c60*/  @!P3 IMAD.X R11, R24, 0x1, R26, P6 ;  /* 0x00000001180bb824 */ /* 0x010fc600030e061a */
[----:B------:R-:W2:Y:S01]  /*4c70*/  LDL R26, [R1+0x14] ;  /* 0x00001400011a7983 */ /* 0x000ea20000100800 */
[----:B------:R-:W-:Y:S02]  /*4c80*/  ISETP.GE.AND P4, PT, R209, UR4, PT ;  /* 0x00000004d1007c0c */ /* 0x000fe4000bf86270 */
[----:B------:R-:W-:Y:S01]  /*4c90*/  @!P5 LEA R12, P6, R210, R25, 0x1 ;  /* 0x00000019d20cd211 */ /* 0x000fe200078c08ff */
[----:B0-----:R-:W-:Y:S04]  /*4ca0*/  @!P3 ST.E.128 desc[UR42][R10.64], R4 ;  /* 0x000000040a00b985 */ /* 0x001fe8000c101d2a */
[----:B------:R-:W0:Y:S01]  /*4cb0*/  @!P5 LDS.128 R4, [R14+0x4400] ;  /* 0x004400000e04d984 */ /* 0x000e220000000c00 */
[----:B-----5:R-:W-:-:S05]  /*4cc0*/  @!P5 IMAD.X R13, R24, 0x1, R64, P6 ;  /* 0x00000001180dd824 */ /* 0x020fca00030e0640 */
[----:B------:R-:W-:-:S05]  /*4cd0*/  @!P4 LEA R8, P6, R209, R25, 0x1 ;  /* 0x00000019d108c211 */ /* 0x000fca00078c08ff */
[----:B------:R-:W-:Y:S02]  /*4ce0*/  @!P4 IMAD.X R9, R24, 0x1, R57, P6 ;  /* 0x000000011809c824 */ /* 0x000fe400030e0639 */
[----:B------:R-:W4:Y:S04]  /*4cf0*/  LDL R57, [R1+0x24] ;  /* 0x0000240001397983 */ /* 0x000f280000100800 */
[----:B0-----:R-:W-:Y:S04]  /*4d00*/  @!P5 ST.E.128 desc[UR42][R12.64], R4 ;  /* 0x000000040c00d985 */ /* 0x001fe8000c101d2a */
[----:B------:R-:W0:Y:S01]  /*4d10*/  @!P4 LDS.128 R4, [R15+0x4400] ;  /* 0x004400000f04c984 */ /* 0x000e220000000c00 */
[----:B------:R-:W-:-:S13]  /*4d20*/  ISETP.GE.AND P3, PT, R208, UR4, PT ;  /* 0x00000004d0007c0c */ /* 0x000fda000bf66270 */
[----:B------:R-:W-:Y:S01]  /*4d30*/  @!P3 LEA R10, P6, R208, R25, 0x1 ;  /* 0x00000019d00ab211 */ /* 0x000fe200078c08ff */
[----:B0-----:R-:W-:Y:S04]  /*4d40*/  @!P4 ST.E.128 desc[UR42][R8.64], R4 ;  /* 0x000000040800c985 */ /* 0x001fe8000c101d2a */
[----:B------:R-:W0:Y:S01]  /*4d50*/  @!P3 LDS.128 R4, [R14+0x6400] ;  /* 0x006400000e04b984 */ /* 0x000e220000000c00 */
[----:B------:R-:W-:-:S03]  /*4d60*/  @!P3 IMAD.X R11, R24, 0x1, R56, P6 ;  /* 0x00000001180bb824 */ /* 0x000fc600030e0638 */
[----:B------:R-:W5:Y:S01]  /*4d70*/  LDL R56, [R1+0x28] ;  /* 0x0000280001387983 */ /* 0x000f620000100800 */
[----:B------:R-:W-:-:S13]  /*4d80*/  ISETP.GE.AND P5, PT, R207, UR4, PT ;  /* 0x00000004cf007c0c */ /* 0x000fda000bfa6270 */
[----:B------:R-:W-:Y:S01]  /*4d90*/  @!P5 LEA R12, P6, R207, R25, 0x1 ;  /* 0x00000019cf0cd211 */ /* 0x000fe200078c08ff */
[----:B0-----:R-:W-:Y:S04]  /*4da0*/  @!P3 ST.E.128 desc[UR42][R10.64], R4 ;  /* 0x000000040a00b985 */ /* 0x001fe8000c101d2a */
[----:B------:R-:W0:Y:S01]  /*4db0*/  @!P5 LDS.128 R4, [R15+0x6400] ;  /* 0x006400000f04d984 */ /* 0x000e220000000c00 */
[----:B------:R-:W-:-:S03]  /*4dc0*/  @!P5 IMAD.X R13, R24, 0x1, R27, P6 ;  /* 0x00000001180dd824 */ /* 0x000fc600030e061b */
[----:B------:R-:W5:Y:S01]  /*4dd0*/  LDL R27, [R1+0x2c] ;  /* 0x00002c00011b7983 */ /* 0x000f620000100800 */
[----:B------:R-:W-:-:S13]  /*4de0*/  ISETP.GE.AND P4, PT, R206, UR4, PT ;  /* 0x00000004ce007c0c */ /* 0x000fda000bf86270 */
[-C--:B------:R-:W-:Y:S01]  /*4df0*/  @!P4 LEA R8, P6, R206, R25.reuse, 0x1 ;  /* 0x00000019ce08c211 */ /* 0x080fe200078c08ff */
[----:B0-----:R-:W-:Y:S04]  /*4e00*/  @!P5 ST.E.128 desc[UR42][R12.64], R4 ;  /* 0x000000040c00d985 */ /* 0x001fe8000c101d2a */
[----:B------:R-:W0:Y:S01]  /*4e10*/  @!P4 LDS.128 R4, [R14+0x8400] ;  /* 0x008400000e04c984 */ /* 0x000e220000000c00 */
[C---:B------:R-:W-:Y:S02]  /*4e20*/  ISETP.GE.AND P3, PT, R205.reuse, UR4, PT ;  /* 0x00000004cd007c0c */ /* 0x040fe4000bf66270 */
[----:B------:R-:W-:Y:S01]  /*4e30*/  ISETP.GE.AND P5, PT, R204, UR4, PT ;  /* 0x00000004cc007c0c */ /* 0x000fe2000bfa6270 */
[----:B--2---:R-:W-:Y:S02]  /*4e40*/  @!P4 IMAD.X R9, R24, 0x1, R26, P6 ;  /* 0x000000011809c824 */ /* 0x004fe400030e061a */
[----:B------:R-:W2:Y:S04]  /*4e50*/  LDL R26, [R1+0x30] ;  /* 0x00003000011a7983 */ /* 0x000ea80000100800 */
[----:B0-----:R-:W-:Y:S04]  /*4e60*/  @!P4 ST.E.128 desc[UR42][R8.64], R4 ;  /* 0x000000040800c985 */ /* 0x001fe8000c101d2a */
[----:B------:R-:W0:Y:S01]  /*4e70*/  @!P3 LDS.128 R4, [R15+0x8400] ;  /* 0x008400000f04b984 */ /* 0x000e220000000c00 */
[----:B------:R-:W-:-:S05]  /*4e80*/  @!P3 LEA R10, P6, R205, R25, 0x1 ;  /* 0x00000019cd0ab211 */ /* 0x000fca00078c08ff */
[----:B---3--:R-:W-:Y:S01]  /*4e90*/  @!P3 IMAD.X R11, R24, 0x1, R61, P6 ;  /* 0x00000001180bb824 */ /* 0x008fe200030e063d */
[----:B------:R-:W-:Y:S02]  /*4ea0*/  ISETP.GE.AND P4, PT, R203, UR4, PT ;  /* 0x00000004cb007c0c */ /* 0x000fe4000bf86270 */
[----:B------:R-:W-:Y:S02]  /*4eb0*/  @!P5 LEA R12, P6, R204, R25, 0x1 ;  /* 0x00000019cc0cd211 */ /* 0x000fe400078c08ff */
[----:B0-----:R-:W-:Y:S04]  /*4ec0*/  @!P3 ST.E.128 desc[UR42][R10.64], R4 ;  /* 0x000000040a00b985 */ /* 0x001fe8000c101d2a */
[----:B------:R-:W0:Y:S01]  /*4ed0*/  @!P5 LDS.128 R4, [R14+0xa400] ;  /* 0x00a400000e04d984 */ /* 0x000e220000000c00 */
[----:B------:R-:W-:Y:S01]  /*4ee0*/  @!P5 IMAD.X R13, R24, 0x1, R60, P6 ;  /* 0x00000001180dd824 */ /* 0x000fe200030e063c */
[----:B------:R-:W-:-:S03]  /*4ef0*/  ISETP.GE.AND P3, PT, R202, UR4, PT ;  /* 0x00000004ca007c0c */ /* 0x000fc6000bf66270 */
[----:B------:R-:W-:Y:S01]  /*4f00*/  @!P4 LEA R8, P6, R203, R25, 0x1 ;  /* 0x00000019cb08c211 */ /* 0x000fe200078c08ff */
[----:B0-----:R-:W-:Y:S04]  /*4f10*/  @!P5 ST.E.128 desc[UR42][R12.64], R4 ;  /* 0x000000040c00d985 */ /* 0x001fe8000c101d2a */
[----:B------:R-:W0:Y:S01]  /*4f20*/  @!P4 LDS.128 R4, [R15+0xa400] ;  /* 0x00a400000f04c984 */ /* 0x000e220000000c00 */
[----:B------:R-:W-:Y:S01]  /*4f30*/  @!P4 IMAD.X R9, R24, 0x1, R59, P6 ;  /* 0x000000011809c824 */ /* 0x000fe200030e063b */
[----:B------:R-:W-:-:S03]  /*4f40*/  ISETP.GE.AND P5, PT, R216, UR4, PT ;  /* 0x00000004d8007c0c */ /* 0x000fc6000bfa6270 */
[----:B------:R-:W-:Y:S01]  /*4f50*/  @!P3 LEA R10, P6, R202, R25, 0x1 ;  /* 0x00000019ca0ab211 */ /* 0x000fe200078c08ff */
[----:B0-----:R-:W-:Y:S04]  /*4f60*/  @!P4 ST.E.128 desc[UR42][R8.64], R4 ;  /* 0x000000040800c985 */ /* 0x001fe8000c101d2a */
[----:B------:R-:W0:Y:S01]  /*4f70*/  @!P3 LDS.128 R4, [R14+0xc400] ;  /* 0x00c400000e04b984 */ /* 0x000e220000000c00 */
[----:B----4-:R-:W-:Y:S01]  /*4f80*/  @!P3 IMAD.X R11, R24, 0x1, R57, P6 ;  /* 0x00000001180bb824 */ /* 0x010fe200030e0639 */
[----:B------:R-:W-:-:S03]  /*4f90*/  ISETP.GE.AND P4, PT, R215, UR4, PT ;  /* 0x00000004d7007c0c */ /* 0x000fc6000bf86270 */
[----:B------:R-:W-:Y:S01]  /*4fa0*/  @!P5 LEA R12, P6, R216, R25, 0x1 ;  /* 0x00000019d80cd211 */ /* 0x000fe200078c08ff */
[----:B0-----:R-:W-:Y:S04]  /*4fb0*/  @!P3 ST.E.128 desc[UR42][R10.64], R4 ;  /* 0x000000040a00b985 */ /* 0x001fe8000c101d2a */
[----:B------:R-:W0:Y:S01]  /*4fc0*/  @!P5 LDS.128 R4, [R15+0xc400] ;  /* 0x00c400000f04d984 */ /* 0x000e220000000c00 */
[----:B-----5:R-:W-:Y:S01]  /*4fd0*/  @!P5 IMAD.X R13, R24, 0x1, R56, P6 ;  /* 0x00000001180dd824 */ /* 0x020fe200030e0638 */
[----:B------:R-:W-:-:S03]  /*4fe0*/  ISETP.GE.AND P3, PT, R214, UR4, PT ;  /* 0x00000004d6007c0c */ /* 0x000fc6000bf66270 */
[----:B------:R-:W-:Y:S01]  /*4ff0*/  @!P4 LEA R8, P6, R215, R25, 0x1 ;  /* 0x00000019d708c211 */ /* 0x000fe200078c08ff */
[----:B0-----:R-:W-:Y:S04]  /*5000*/  @!P5 ST.E.128 desc[UR42][R12.64], R4 ;  /* 0x000000040c00d985 */ /* 0x001fe8000c101d2a */
[----:B------:R-:W0:Y:S01]  /*5010*/  @!P4 LDS.128 R4, [R14+0xe400] ;  /* 0x00e400000e04c984 */ /* 0x000e220000000c00 */
[----:B------:R-:W-:-:S04]  /*5020*/  @!P4 IMAD.X R9, R24, 0x1, R27, P6 ;  /* 0x000000011809c824 */ /* 0x000fc800030e061b */
[----:B------:R-:W-:Y:S01]  /*5030*/  @!P3 LEA R10, P6, R214, R25, 0x1 ;  /* 0x00000019d60ab211 */ /* 0x000fe200078c08ff */
[----:B0-----:R-:W-:Y:S04]  /*5040*/  @!P4 ST.E.128 desc[UR42][R8.64], R4 ;  /* 0x000000040800c985 */ /* 0x001fe8000c101d2a */
[----:B------:R-:W0:Y:S01]  /*5050*/  @!P3 LDS.128 R4, [R15+0xe400] ;  /* 0x00e400000f04b984 */ /* 0x000e220000000c00 */
[----:B--2---:R-:W-:-:S05]  /*5060*/  @!P3 IMAD.X R11, R24, 0x1, R26, P6 ;  /* 0x00000001180bb824 */ /* 0x004fca00030e061a */
[----:B0-----:R4:W-:Y:S02]  /*5070*/  @!P3 ST.E.128 desc[UR42][R10.64], R4 ;  /* 0x000000040a00b985 */ /* 0x0019e4000c101d2a */
.L_x_4496:
[----:B------:R-:W-:Y:S05]  /*5080*/  BSYNC B0 ;  /* 0x0000000000007941 */ /* 0x000fea0003800000 */
.L_x_4495:
        /* <DEDUP_REMOVED lines=17> */
.L_x_4460:
[----:B------:R-:W-:Y:S04]  /*51a0*/  BSSY B0, `(.L_x_4498) ;  /* 0x0000004000007945 */ /* 0x000fe80003800000 */
[----:B------:R-:W-:Y:S05]  /*51b0*/  @P2 BRA `(.L_x_4499) ;  /* 0x0000000000082947 */ /* 0x000fea0003800000 */
[----:B------:R-:W4:Y:S02]  /*51c0*/  FENCE.VIEW.ASYNC.G ;  /* 0x00000000000073c6 */ /* 0x000f240000000100 */
[----:B----4-:R-:W-:Y:S06]  /*51d0*/  BAR.ARV 0xc, 0x180 ;  /* 0x0306000000007b1d */ /* 0x010fec0000002000 */
.L_x_4499:
[----:B------:R-:W-:Y:S05]  /*51e0*/  BSYNC B0 ;  /* 0x0000000000007941 */ /* 0x000fea0003800000 */
.L_x_4498:
        /* <DEDUP_REMOVED lines=38> */
.L_x_4503:
[----:B------:R-:W-:Y:S05]  /*5450*/  BSYNC B0 ;  /* 0x0000000000007941 */ /* 0x000fea0003800000 */
.L_x_4502:
        /* <DEDUP_REMOVED lines=72> */
[----:B------:R-:W-:Y:S02]  /*58e0*/  IMAD.MOV.U32 R7, RZ, RZ, 0x40000040 ;  /* 0x40000040ff077424 */ /* 0x000fe400078e00ff */
[----:B------:R-:W-:Y:S01]  /*58f0*/  IMAD.MOV.U32 R11, RZ, RZ, 0x40000040 ;  /* 0x40000040ff0b7424 */ /* 0x000fe200078e00ff */
[----:B------:R-:W-:Y:S01]  /*5900*/  BAR.SYNC.DEFER_BLOCKING 0xe, 0x100 ;  /* 0x0384000000007b1d */ /* 0x000fe20000010000 */
[----:B------:R-:W-:Y:S01]  /*5910*/  IMAD.MOV.U32 R9, RZ, RZ, 0x40000040 ;  /* 0x40000040ff097424 */ /* 0x000fe200078e00ff */
[----:B------:R-:W-:Y:S01]  /*5920*/  R2UR UR7, R7 ;  /* 0x00000000070772ca */ /* 0x000fe200000e0000 */
[----:B------:R-:W-:Y:S01]  /*5930*/  IMAD.MOV.U32 R7, RZ, RZ, 0x40000040 ;  /* 0x40000040ff077424 */ /* 0x000fe200078e00ff */
[----:B------:R-:W-:Y:S01]  /*5940*/  R2UR UR15, R11 ;  /* 0x000000000b0f72ca */ /* 0x000fe200000e0000 */
[----:B------:R-:W-:Y:S01]  /*5950*/  IMAD.MOV.U32 R11, RZ, RZ, 0x40000040 ;  /* 0x40000040ff0b7424 */ /* 0x000fe200078e00ff */
[----:B------:R-:W-:Y:S01]  /*5960*/  R2UR UR11, R9 ;  /* 0x00000000090b72ca */ /* 0x000fe200000e0000 */
[----:B------:R-:W-:-:S03]  /*5970*/  IMAD.MOV.U32 R9, RZ, RZ, 0x40000040 ;  /* 0x40000040ff097424 */ /* 0x000fc600078e00ff */
[----:B------:R-:W-:Y:S02]  /*5980*/  R2UR UR9, R11 ;  /* 0x000000000b0972ca */ /* 0x000fe400000e0000 */
[----:B------:R-:W-:Y:S01]  /*5990*/  R2UR UR13, R9 ;  /* 0x00000000090d72ca */ /* 0x000fe200000e0000 */
[----:B-----5:R-:W-:Y:S01]  /*59a0*/  WARPGROUP.ARRIVE ;  /* 0x00000000000079c5 */ /* 0x020fe20000000000 */
[----:B--2---:R-:W0:Y:S02]  /*59b0*/  SHFL.IDX PT, R4, R8, RZ, 0x1f ;  /* 0x00001fff08047589 */ /* 0x004e2400000e0000 */
[----:B0-----:R-:W-:-:S04]  /*59c0*/  LEA.HI R5, R4, R4, RZ, 0x1 ;  /* 0x0000000404057211 */ /* 0x001fc800078f08ff */
[----:B------:R-:W-:-:S05]  /*59d0*/  LOP3.LUT R5, R5, 0x1fffe, RZ, 0xc0, !PT ;  /* 0x0001fffe05057812 */ /* 0x000fca00078ec0ff */
[----:B------:R-:W-:Y:S02]  /*59e0*/  IMAD.IADD R5, R4, 0x1, -R5 ;  /* 0x0000000104057824 */ /* 0x000fe400078e0a05 */
[----:B------:R-:W-:Y:S02]  /*59f0*/  VIADD R4, R2, 0x36400 ;  /* 0x0003640002047836 */ /* 0x000fe40000000000 */
[----:B------:R-:W-:-:S03]  /*5a00*/  IMAD R5, R5, 0x8000, R2 ;  /* 0x0000800005057824 */ /* 0x000fc600078e0202 */
[----:B------:R-:W-:Y:S01]  /*5a10*/  SHF.R.U32.HI R4, RZ, 0x4, R4 ;  /* 0x00000004ff047819 */ /* 0x000fe20000011604 */
[----:B------:R-:W-:-:S03]  /*5a20*/  VIADD R5, R5, 0x400 ;  /* 0x0000040005057836 */ /* 0x000fc60000000000 */
[----:B------:R-:W-:Y:S02]  /*5a30*/  LOP3.LUT R4, R4, 0x3fff, RZ, 0xc0, !PT ;  /* 0x00003fff04047812 */ /* 0x000fe400078ec0ff */
[----:B------:R-:W-:Y:S02]  /*5a40*/  SHF.R.U32.HI R5, RZ, 0x4, R5 ;  /* 0x00000004ff057819 */ /* 0x000fe40000011605 */
[----:B------:R-:W-:Y:S02]  /*5a50*/  LOP3.LUT R4, R4, 0x10000, RZ, 0xfc, !PT ;  /* 0x0001000004047812 */ /* 0x000fe400078efcff */
[----:B------:R-:W-:Y:S02]  /*5a60*/  LOP3.LUT R5, R5, 0x3fff, RZ, 0xc0, !PT ;  /* 0x00003fff05057812 */ /* 0x000fe400078ec0ff */
[----:B------:R-:W-:Y:S02]  /*5a70*/  R2UR UR4, R4 ;  /* 0x00000000040472ca */ /* 0x000fe400000e0000 */
[----:B------:R-:W-:Y:S01]  /*5a80*/  LOP3.LUT R20, R5, 0x2000000, RZ, 0xfc, !PT ;  /* 0x0200000005147812 */ /* 0x000fe200078efcff */
[----:B------:R-:W-:-:S04]  /*5a90*/  IMAD.MOV.U32 R5, RZ, RZ, 0x40000040 ;  /* 0x40000040ff057424 */ /* 0x000fc800078e00ff */
[----:B------:R-:W-:Y:S01]  /*5aa0*/  IMAD R6, R17, 0x1000, R20 ;  /* 0x0000100011067824 */ /* 0x000fe200078e0214 */
[----:B------:R-:W-:-:S03]  /*5ab0*/  R2UR UR5, R5 ;  /* 0x00000000050572ca */ /* 0x000fc600000e0000 */
[C---:B------:R-:W-:Y:S01]  /*5ac0*/  VIADD R10, R6.reuse, 0x100 ;  /* 0x00000100060a7836 */ /* 0x040fe20000000000 */
[C---:B------:R-:W-:Y:S01]  /*5ad0*/  R2UR UR6, R6.reuse ;  /* 0x00000000060672ca */ /* 0x040fe200000e0000 */
[C---:B------:R-:W-:Y:S02]  /*5ae0*/  VIADD R8, R6.reuse, 0x80 ;  /* 0x0000008006087836 */ /* 0x040fe40000000000 */
[----:B------:R-:W-:Y:S01]  /*5af0*/  VIADD R6, R6, 0x180 ;  /* 0x0000018006067836 */ /* 0x000fe20000000000 */
[----:B------:R-:W-:Y:S01]  /*5b00*/  R2UR UR14, R10 ;  /* 0x000000000a0e72ca */ /* 0x000fe200000e0000 */
[----:B------:R-:W-:Y:S01]  /*5b10*/  VIADD R10, R4, 0x2 ;  /* 0x00000002040a7836 */ /* 0x000fe20000000000 */
[----:B------:R-:W-:Y:S01]  /*5b20*/  R2UR UR10, R8 ;  /* 0x00000000080a72ca */ /* 0x000fe200000e0000 */
[----:B------:R-:W-:-:S03]  /*5b30*/  VIADD R8, R4, 0x4 ;  /* 0x0000000404087836 */ /* 0x000fc60000000000 */
[----:B------:R-:W-:Y:S02]  /*5b40*/  R2UR UR8, R10 ;  /* 0x000000000a0872ca */ /* 0x000fe400000e0000 */
[----:B------:R-:W-:Y:S01]  /*5b50*/  R2UR UR12, R8 ;  /* 0x00000000080c72ca */ /* 0x000fe200000e0000 */
[----:B------:R-:W-:Y:S01]  /*5b60*/  HGMMA.64x256x16.F32.BF16 R24, gdesc[UR4].tnspB, RZ, !UPT, gsb0 ;  /* 0x43e00000041879f0 */ /* 0x000fe2000c0018ff */
[----:B------:R-:W-:Y:S01]  /*5b70*/  R2UR UR6, R6 ;  /* 0x00000000060672ca */ /* 0x000fe200000e0000 */
[----:B------:R-:W-:Y:S01]  /*5b80*/  IMAD.U32 R6, RZ, RZ, UR37 ;  /* 0x00000025ff067e24 */ /* 0x000fe2000f8e00ff */
[----:B------:R-:W-:Y:S01]  /*5b90*/  R2UR UR7, R7 ;  /* 0x00000000070772ca */ /* 0x000fe200000e0000 */
[----:B------:R-:W-:-:S03]  /*5ba0*/  IMAD.MOV.U32 R7, RZ, RZ, 0x40000040 ;  /* 0x40000040ff077424 */ /* 0x000fc600078e00ff */
[----:B------:R-:W-:Y:S01]  /*5bb0*/  ISETP.NE.AND P2, PT, R6, 0x3, PT ;  /* 0x000000030600780c */ /* 0x000fe20003f45270 */
[----:B------:R-:W-:Y:S01]  /*5bc0*/  VIADD R6, R4, 0x6 ;  /* 0x0000000604067836 */ /* 0x000fe20000000000 */
[----:B------:R-:W-:-:S04]  /*5bd0*/  R2UR UR5, R7 ;  /* 0x00000000070572ca */ /* 0x000fc800000e0000 */
[----:B------:R-:W-:Y:S01]  /*5be0*/  R2UR UR4, R6 ;  /* 0x00000000060472ca */ /* 0x000fe200000e0000 */
[----:B------:R-:W-:Y:S02]  /*5bf0*/  WARPGROUP.DEPBAR.LE gsb0, 0x0 ;  /* 0x00008000000079c5 */ /* 0x000fe40000010000 */
[----:B------:R-:W-:-:S12]  /*5c00*/  WARPGROUP.ARRIVE ;  /* 0x00000000000079c5 */ /* 0x000fd80000000000 */
        /* <DEDUP_REMOVED lines=13> */
.L_x_4505:
[----:B------:R-:W-:Y:S01]  /*5ce0*/  VIADD R3, R3, 0xfffffffe ;  /* 0xfffffffe03037836 */ /* 0x000fe20000000000 */
[----:B------:R-:W-:Y:S01]  /*5cf0*/  BSSY B0, `(.L_x_4506) ;  /* 0x00000c1000007945 */ /* 0x000fe20003800000 */
[----:B------:R-:W-:-:S03]  /*5d00*/  IMAD R12, R17, 0x8, R2 ;  /* 0x00000008110c7824 */ /* 0x000fc600078e0202 */
[----:B------:R-:W-:Y:S01]  /*5d10*/  ISETP.GE.AND P0, PT, R3, R0, PT ;  /* 0x000000000300720c */ /* 0x000fe20003f06270 */
[----:B------:R-:W-:-:S05]  /*5d20*/  VIADD R12, R12, 0x38860 ;  /* 0x000388600c0c7836 */ /* 0x000fca0000000000 */
[----:B------:R-:W-:-:S04]  /*5d30*/  PRMT R12, R190, 0x654, R12 ;  /* 0x00000654be0c7816 */ /* 0x000fc8000000000c */
[----:B------:R0:W-:Y:S03]  /*5d40*/  SYNCS.ARRIVE.TRANS64.RED.A1T0 RZ, [R12+URZ], RZ ;  /* 0x000000ff0cff79a7 */ /* 0x0001e6000810043f */
[----:B------:R-:W-:Y:S05]  /*5d50*/  @!P0 BRA `(.L_x_4507) ;  /* 0x0000000800e88947 */ /* 0x000fea0003800000 */
.L_x_4509:
[----:B------:R-:W-:Y:S01]  /*5d60*/  BAR.SYNC.DEFER_BLOCKING 0xe, 0x100 ;  /* 0x0384000000007b1d */ /* 0x000fe20000010000 */
[C---:B01----:R-:W-:Y:S01]  /*5d70*/  IMAD R12, R17.reuse, 0x40, R195 ;  /* 0x00000040110c7824 */ /* 0x043fe200078e02c3 */
[----:B------:R-:W-:Y:S01]  /*5d80*/  R2UR UR4, R4 ;  /* 0x00000000040472ca */ /* 0x000fe200000e0000 */
[----:B------:R-:W-:Y:S01]  /*5d90*/  VIADD R17, R17, 0x1 ;  /* 0x0000000111117836 */ /* 0x000fe20000000000 */
[----:B------:R-:W-:Y:S01]  /*5da0*/  R2UR UR5, R5 ;  /* 0x00000000050572ca */ /* 0x000fe200000e0000 */
[----:B------:R-:W-:Y:S01]  /*5db0*/  IMAD R12, R12, 0x4, R2 ;  /* 0x000000040c0c7824 */ /* 0x000fe200078e0202 */
[----:B------:R-:W-:Y:S01]  /*5dc0*/  ISETP.GT.AND P1, PT, R3, R0, PT ;  /* 0x000000000300720c */ /* 0x000fe20003f24270 */
[----:B------:R-:W-:Y:S01]  /*5dd0*/  IMAD.MOV.U32 R15, RZ, RZ, 0x40000040 ;  /* 0x40000040ff0f7424 */ /* 0x000fe200078e00ff */
[----:B------:R-:W-:Y:S01]  /*5de0*/  ISETP.NE.AND P0, PT, R17, 0x2, PT ;  /* 0x000000021100780c */ /* 0x000fe20003f05270 */
[----:B------:R-:W-:-:S03]  /*5df0*/  VIADD R3, R3, 0xffffffff ;  /* 0xffffffff03037836 */ /* 0x000fc60000000000 */
[----:B------:R-:W-:Y:S01]  /*5e00*/  SEL R17, R17, RZ, P0 ;  /* 0x000000ff11117207 */ /* 0x000fe20000000000 */
        /* <DEDUP_REMOVED lines=130> */
[----:B------:R-:W-:-:S02]  /*6630*/  IMAD R12, R17, 0x1000, R20 ;  /* 0x00001000110c7824 */ /* 0x000fc400078e0214 */
[----:B------:R-:W-:Y:S02]  /*6640*/  IMAD.MOV.U32 R13, RZ, RZ, 0x40000040 ;  /* 0x40000040ff0d7424 */ /* 0x000fe400078e00ff */
[C---:B------:R-:W-:Y:S01]  /*6650*/  VIADD R14, R12.reuse, 0x80 ;  /* 0x000000800c0e7836 */ /* 0x040fe20000000000 */
[----:B------:R-:W-:Y:S01]  /*6660*/  R2UR UR6, R12 ;  /* 0x000000000c0672ca */ /* 0x000fe200000e0000 */
[----:B------:R-:W-:Y:S01]  /*6670*/  WARPGROUP.ARRIVE ;  /* 0x00000000000079c5 */ /* 0x000fe20000000000 */
[----:B------:R-:W-:Y:S01]  /*6680*/  R2UR UR7, R13 ;  /* 0x000000000d0772ca */ /* 0x000fe200000e0000 */
[----:B------:R-:W-:-:S12]  /*6690*/  IMAD.MOV.U32 R13, RZ, RZ, 0x40000040 ;  /* 0x40000040ff0d7424 */ /* 0x000fd800078e00ff */
[----:B------:R-:W-:Y:S01]  /*66a0*/  HGMMA.64x256x16.F32.BF16 R24, gdesc[UR4].tnspB, R24, gsb0 ;  /* 0x43e00000041879f0 */ /* 0x000fe20008001818 */
[----:B------:R-:W-:Y:S01]  /*66b0*/  R2UR UR6, R14 ;  /* 0x000000000e0672ca */ /* 0x000fe200000e0000 */
[----:B------:R-:W-:Y:S01]  /*66c0*/  VIADD R14, R12, 0x100 ;  /* 0x000001000c0e7836 */ /* 0x000fe20000000000 */
[----:B------:R-:W-:Y:S01]  /*66d0*/  R2UR UR7, R15 ;  /* 0x000000000f0772ca */ /* 0x000fe200000e0000 */
[----:B------:R-:W-:Y:S01]  /*66e0*/  IMAD.MOV.U32 R15, RZ, RZ, 0x40000040 ;  /* 0x40000040ff0f7424 */ /* 0x000fe200078e00ff */
[----:B------:R-:W-:Y:S01]  /*66f0*/  R2UR UR4, R10 ;  /* 0x000000000a0472ca */ /* 0x000fe200000e0000 */
[----:B------:R-:W-:Y:S01]  /*6700*/  VIADD R12, R12, 0x180 ;  /* 0x000001800c0c7836 */ /* 0x000fe20000000000 */
[----:B------:R-:W-:Y:S01]  /*6710*/  R2UR UR5, R11 ;  /* 0x000000000b0572ca */ /* 0x000fe200000e0000 */
[----:B------:R-:W-:Y:S02]  /*6720*/  WARPGROUP.DEPBAR.LE gsb0, 0x0 ;  /* 0x00008000000079c5 */ /* 0x000fe40000010000 */
[----:B------:R-:W-:-:S15]  /*6730*/  WARPGROUP.ARRIVE ;  /* 0x00000000000079c5 */ /* 0x000fde0000000000 */
[----:B------:R-:W-:-:S03]  /*6740*/  NOP ;  /* 0x0000000000007918 */ /* 0x000fc60000000000 */
[----:B------:R-:W-:Y:S01]  /*6750*/  HGMMA.64x256x16.F32.BF16 R24, gdesc[UR4].tnspB, R24, gsb0 ;  /* 0x43e00000041879f0 */ /* 0x000fe20008001818 */
[----:B------:R-:W-:Y:S02]  /*6760*/  R2UR UR6, R14 ;  /* 0x000000000e0672ca */ /* 0x000fe400000e0000 */
[----:B------:R-:W-:Y:S02]  /*6770*/  R2UR UR7, R15 ;  /* 0x000000000f0772ca */ /* 0x000fe400000e0000 */
[----:B------:R-:W-:Y:S02]  /*6780*/  R2UR UR4, R8 ;  /* 0x00000000080472ca */ /* 0x000fe400000e0000 */
        /* <DEDUP_REMOVED lines=8> */
[----:B------:R-:W-:Y:S02]  /*6810*/  R2UR UR5, R7 ;  /* 0x00000000070572ca */ /* 0x000fe400000e0000 */
[----:B------:R-:W-:-:S04]  /*6820*/  SEL R12, RZ, 0x1, P0 ;  /* 0x00000001ff0c7807 */ /* 0x000fc80000000000 */
[----:B------:R-:W-:Y:S01]  /*6830*/  LOP3.LUT R185, R185, R12, RZ, 0x3c, !PT ;  /* 0x0000000cb9b97212 */ /* 0x000fe200078e3cff */
[----:B------:R-:W-:Y:S02]  /*6840*/  WARPGROUP.DEPBAR.LE gsb0, 0x0 ;  /* 0x00008000000079c5 */ /* 0x000fe40000010000 */
[----:B------:R-:W-:-:S12]  /*6850*/  WARPGROUP.ARRIVE ;  /* 0x00000000000079c5 */ /* 0x000fd80000000000 */
[----:B------:R-:W-:Y:S03]  /*6860*/  HGMMA.64x256x16.F32.BF16 R24, gdesc[UR4].tnspB, R24, gsb0 ;  /* 0x43e00000041879f0 */ /* 0x000fe60008001818 */
[----:B------:R-:W-:Y:S02]  /*6870*/  WARPGROUP.DEPBAR.LE gsb0, 0x0 ;  /* 0x00008000000079c5 */ /* 0x000fe40000010000 */
[----:B------:R-:W-:Y:S06]  /*6880*/  BAR.ARV 0xf, 0x100 ;  /* 0x03c4000000007b1d */ /* 0x000fec0000002000 */
[----:B------:R-:W-:Y:S05]  /*6890*/  @!P2 BRA `(.L_x_4508) ;  /* 0x000000000004a947 */ /* 0x000fea0003800000 */
[----:B------:R-:W-:Y:S01]  /*68a0*/  BPT.TRAP 0x1 ;  /* 0x000000040000795c */ /* 0x000fe20000300000 */
.L_x_4508:
[----:B------:R-:W-:-:S04]  /*68b0*/  IMAD R12, R17, 0x8, R2 ;  /* 0x00000008110c7824 */ /* 0x000fc800078e0202 */
[----:B------:R-:W-:-:S05]  /*68c0*/  VIADD R12, R12, 0x38860 ;  /* 0x000388600c0c7836 */ /* 0x000fca0000000000 */
[----:B------:R-:W-:-:S04]  /*68d0*/  PRMT R12, R190, 0x654, R12 ;  /* 0x00000654be0c7816 */ /* 0x000fc8000000000c */
[----:B------:R1:W-:Y:S01]  /*68e0*/  SYNCS.ARRIVE.TRANS64.RED.A1T0 RZ, [R12+URZ], RZ ;  /* 0x000000ff0cff79a7 */ /* 0x0003e2000810043f */
[----:B------:R-:W-:Y:S05]  /*68f0*/  @P1 BRA `(.L_x_4509) ;  /* 0xfffffff400181947 */ /* 0x000fea000383ffff */
.L_x_4507:
[----:B------:R-:W-:Y:S05]  /*6900*/  BSYNC B0 ;  /* 0x0000000000007941 */ /* 0x000fea0003800000 */
.L_x_4506:
        /* <DEDUP_REMOVED lines=142> */
.L_x_4501:
        /* <DEDUP_REMOVED lines=31> */
.L_x_4511:
[----:B------:R-:W-:Y:S05]  /*73e0*/  BSYNC B0 ;  /* 0x0000000000007941 */ /* 0x000fea0003800000 */
.L_x_4510:
        /* <DEDUP_REMOVED lines=100> */
.L_x_4513:
[----:B------:R-:W-:Y:S05]  /*7a30*/  BSYNC B6 ;  /* 0x0000000000067941 */ /* 0x000fea0003800000 */
.L_x_4512:
        /* <DEDUP_REMOVED lines=13> */
.L_x_4517:
[----:B-1----:R1:W2:Y:S02]  /*7b10*/  SYNCS.PHASECHK.TRANS64.TRYWAIT P0, [R2+URZ+0x38800], R3 ;  /* 0x03880003020075a7 */ /* 0x0022a4000800017f */
[----:B--2---:R-:W-:Y:S05]  /*7b20*/  @!P0 NANOSLEEP.SYNCS 0x989680 ;  /* 0x009896800000895d */ /* 0x004fea0003900000 */
[----:B------:R-:W2:Y:S02]  /*7b30*/  @!P0 SYNCS.PHASECHK.TRANS64 P0, [R2+URZ+0x38800], R3 ;  /* 0x03880003020085a7 */ /* 0x000ea4000800007f */
[----:B--2---:R-:W-:Y:S05]  /*7b40*/  @!P0 BRA `(.L_x_4517) ;  /* 0xfffffffc00f08947 */ /* 0x004fea000383ffff */
.L_x_4516:
[----:B------:R-:W-:Y:S05]  /*7b50*/  BSYNC B0 ;  /* 0x0000000000007941 */ /* 0x000fea0003800000 */
.L_x_4515:
[----:B------:R-:W-:Y:S05]  /*7b60*/  BRA `(.L_x_4518) ;  /* 0x0000002000c07947 */ /* 0x000fea0003800000 */
.L_x_4514:
        /* <DEDUP_REMOVED lines=37> */
.L_x_4520:
[----:B------:R-:W-:Y:S05]  /*7dc0*/  BSYNC B6 ;  /* 0x0000000000067941 */ /* 0x000fea0003800000 */
.L_x_4519:
        /* <DEDUP_REMOVED lines=11> */
.L_x_4740:
        /* <DEDUP_REMOVED lines=38> */
.L_x_4525:
[----:B------:R-:W-:Y:S05]  /*80e0*/  BSYNC B1 ;  /* 0x0000000000017941 */ /* 0x000fea0003800000 */
.L_x_4524:
[----:B------:R-:W2:Y:S01]  /*80f0*/  SYNCS.PHASECHK.TRANS64.TRYWAIT P0, [R2+URZ+0x38800], R25 ;  /* 0x03880019020075a7 */ /* 0x000ea2000800017f */
[----:B-1----:R-:W-:Y:S01]  /*8100*/  LOP3.LUT R3, R27, 0x18, R18, 0xf8, !PT ;  /* 0x000000181b037812 */ /* 0x002fe200078ef812 */
[----:B0----5:R-:W-:Y:S01]  /*8110*/  IMAD.MOV.U32 R13, RZ, RZ, R6 ;  /* 0x000000ffff0d7224 */ /* 0x021fe200078e0006 */
[----:B------:R-:W-:Y:S01]  /*8120*/  SHF.R.U32.HI R12, RZ, 0x3, R27 ;  /* 0x00000003ff0c7819 */ /* 0x000fe2000001161b */
[----:B---3--:R-:W-:Y:S01]  /*8130*/  IMAD R24, R85, -0x40, R87 ;  /* 0xffffffc055187824 */ /* 0x008fe200078e0257 */
[--C-:B------:R-:W-:Y:S01]  /*8140*/  SHF.R.U32.HI R27, RZ, 0x10, R7.reuse ;  /* 0x00000010ff1b7819 */ /* 0x100fe20000011607 */
[--C-:B------:R-:W-:Y:S01]  /*8150*/  IMAD.MOV.U32 R14, RZ, RZ, R7.reuse ;  /* 0x000000ffff0e7224 */ /* 0x100fe200078e0007 */
[----:B------:R-:W-:Y:S01]  /*8160*/  LOP3.LUT R29, R3, R12, RZ, 0x3c, !PT ;  /* 0x0000000c031d7212 */ /* 0x000fe200078e3cff */
[----:B------:R-:W-:Y:S01]  /*8170*/  IMAD.MOV.U32 R3, RZ, RZ, R4 ;  /* 0x000000ffff037224 */ /* 0x000fe200078e0004 */
[----:B------:R-:W-:Y:S01]  /*8180*/  SHF.R.U64 R12, R6, 0x10, R7 ;  /* 0x00000010060c7819 */ /* 0x000fe20000001207 */
[--C-:B------:R-:W-:Y:S01]  /*8190*/  IMAD.MOV.U32 R6, RZ, RZ, R5.reuse ;  /* 0x000000ffff067224 */ /* 0x100fe200078e0005 */
[----:B------:R-:W-:Y:S01]  /*81a0*/  SHF.R.U64 R4, R4, 0x10, R5 ;  /* 0x0000001004047819 */ /* 0x000fe20000001205 */
[----:B------:R-:W-:Y:S01]  /*81b0*/  IMAD R29, R224, 0x200, R29 ;  /* 0x00000200e01d7824 */ /* 0x000fe200078e021d */
[----:B------:R-:W-:Y:S01]  /*81c0*/  PRMT R13, R13, 0x5410, R12 ;  /* 0x000054100d0d7816 */ /* 0x000fe2000000000c */
[----:B------:R-:W-:Y:S01]  /*81d0*/  IMAD.MOV.U32 R15, RZ, RZ, R10 ;  /* 0x000000ffff0f7224 */ /* 0x000fe200078e000a */
[----:B----4-:R-:W-:Y:S01]  /*81e0*/  SHF.R.U32.HI R21, RZ, 0x10, R5 ;  /* 0x00000010ff157819 */ /* 0x010fe20000011605 */
[----:B------:R-:W-:Y:S01]  /*81f0*/  IMAD R12, R29, 0x2, R2 ;  /* 0x000000021d0c7824 */ /* 0x000fe200078e0202 */
[--C-:B------:R-:W-:Y:S01]  /*8200*/  SHF.R.U64 R28, R10, 0x10, R11.reuse ;  /* 0x000000100a1c7819 */ /* 0x100fe2000000120b */
[----:B------:R-:W-:Y:S01]  /*8210*/  BSSY B1, `(.L_x_4526) ;  /* 0x0000011000017945 */ /* 0x000fe20003800000 */
[----:B------:R-:W-:Y:S01]  /*8220*/  VIMNMX R24, R24, 0x40, PT ;  /* 0x0000004018187848 */ /* 0x000fe20003fe0100 */
[--C-:B--2---:R-:W-:Y:S01]  /*8230*/  IMAD.MOV.U32 R20, RZ, RZ, R11.reuse ;  /* 0x000000ffff147224 */ /* 0x104fe200078e000b */
[----:B------:R-:W-:Y:S01]  /*8240*/  SHF.R.U32.HI R7, RZ, 0x10, R11 ;  /* 0x00000010ff077819 */ /* 0x000fe2000001160b */
[----:B------:R-:W-:Y:S01]  /*8250*/  IMAD.MOV.U32 R10, RZ, RZ, R8 ;  /* 0x000000ffff0a7224 */ /* 0x000fe200078e0008 */
[--C-:B------:R-:W-:Y:S01]  /*8260*/  SHF.R.U64 R5, R8, 0x10, R9.reuse ;  /* 0x0000001008057819 */ /* 0x100fe20000001209 */
[--C-:B------:R-:W-:Y:S01]  /*8270*/  IMAD.MOV.U32 R11, RZ, RZ, R9.reuse ;  /* 0x000000ffff0b7224 */ /* 0x100fe200078e0009 */
[----:B------:R-:W-:-:S02]  /*8280*/  SHF.R.U32.HI R26, RZ, 0x10, R9 ;  /* 0x00000010ff1a7819 */ /* 0x000fc40000011609 */
[----:B------:R-:W-:Y:S01]  /*8290*/  PRMT R8, R3, 0x5410, R4 ;  /* 0x0000541003087816 */ /* 0x000fe20000000004 */
[C---:B------:R-:W-:Y:S01]  /*82a0*/  VIADD R4, R12.reuse, 0x20400 ;  /* 0x000204000c047836 */ /* 0x040fe20000000000 */
[----:B------:R-:W-:Y:S01]  /*82b0*/  LOP3.LUT P2, RZ, R191, 0x4, RZ, 0xc0, !PT ;  /* 0x00000004bfff7812 */ /* 0x000fe2000784c0ff */
[----:B------:R-:W-:Y:S01]  /*82c0*/  VIADD R3, R12, 0x20440 ;  /* 0x000204400c037836 */ /* 0x000fe20000000000 */
[----:B------:R-:W-:Y:S02]  /*82d0*/  ISETP.GE.AND P1, PT, R189, R24, PT ;  /* 0x00000018bd00720c */ /* 0x000fe40003f26270 */
[----:B------:R-:W-:Y:S02]  /*82e0*/  PRMT R14, R14, 0x5410, R27 ;  /* 0x000054100e0e7816 */ /* 0x000fe4000000001b */
[----:B------:R-:W-:Y:S02]  /*82f0*/  PRMT R9, R6, 0x5410, R21 ;  /* 0x0000541006097816 */ /* 0x000fe40000000015 */
[----:B------:R-:W-:Y:S01]  /*8300*/  PRMT R15, R15, 0x5410, R28 ;  /* 0x000054100f0f7816 */ /* 0x000fe2000000001c */
[----:B------:R-:W-:Y:S06]  /*8310*/  @!P0 BRA `(.L_x_4527) ;  /* 0x0000016c009c8947 */ /* 0x000fec0003800000 */
.L_x_4741:
[----:B------:R-:W-:Y:S05]  /*8320*/  BSYNC B1 ;  /* 0x0000000000017941 */ /* 0x000fea0003800000 */
.L_x_4526:
        /* <DEDUP_REMOVED lines=12> */
[C---:B------:R-:W-:Y:S01]  /*83f0*/  IMAD.U32 R29, R15.reuse, 0x10000, RZ ;  /* 0x000100000f1d7824 */ /* 0x040fe200078e00ff */
[----:B------:R-:W-:Y:S01]  /*8400*/  LOP3.LUT R32, R15, 0xffff0000, RZ, 0xc0, !PT ;  /* 0xffff00000f207812 */ /* 0x000fe200078ec0ff */
[C---:B------:R-:W-:Y:S01]  /*8410*/  IMAD.U32 R28, R13.reuse, 0x10000, RZ ;  /* 0x000100000d1c7824 */ /* 0x040fe200078e00ff */
[----:B------:R-:W-:Y:S01]  /*8420*/  LOP3.LUT R30, R13, 0xffff0000, RZ, 0xc0, !PT ;  /* 0xffff00000d1e7812 */ /* 0x000fe200078ec0ff */
[C---:B-1----:R-:W-:Y:S01]  /*8430*/  IMAD.U32 R21, R4.reuse, 0x10000, RZ ;  /* 0x0001000004157824 */ /* 0x042fe200078e00ff */
[----:B------:R-:W-:Y:S01]  /*8440*/  LOP3.LUT R4, R4, 0xffff0000, RZ, 0xc0, !PT ;  /* 0xffff000004047812 */ /* 0x000fe200078ec0ff */
[C---:B0-----:R-:W-:Y:S01]  /*8450*/  IMAD.U32 R25, R5.reuse, 0x10000, RZ ;  /* 0x0001000005197824 */ /* 0x041fe200078e00ff */
        /* <DEDUP_REMOVED lines=30> */
.L_x_4531:
[----:B------:R-:W-:Y:S05]  /*8640*/  BSYNC B2 ;  /* 0x0000000000027941 */ /* 0x000fea0003800000 */
.L_x_4530:
[----:B------:R-:W-:Y:S05]  /*8650*/  @P1 BRA `(.L_x_4529) ;  /* 0x0000000000981947 */ /* 0x000fea0003800000 */
[----:B-1----:R-:W1:Y:S01]  /*8660*/  LDS.128 R4, [R3] ;  /* 0x0000000003047984 */ /* 0x002e620000000c00 */
        /* <DEDUP_REMOVED lines=37> */
.L_x_4529:
[----:B------:R-:W-:Y:S05]  /*88c0*/  BSYNC B1 ;  /* 0x0000000000017941 */ /* 0x000fea0003800000 */
.L_x_4528:
        /* <DEDUP_REMOVED lines=23> */
[----:B0-----:R-:W-:Y:S01]  /*8a40*/  FMUL.FTZ R25, R32, R5 ;  /* 0x0000000520197220 */ /* 0x001fe20000410000 */
        /* <DEDUP_REMOVED lines=22> */
.L_x_4534:
[----:B------:R-:W-:Y:S05]  /*8bb0*/  BSYNC B1 ;  /* 0x0000000000017941 */ /* 0x000fea0003800000 */
.L_x_4533:
[----:B------:R-:W-:Y:S05]  /*8bc0*/  @P1 BRA `(.L_x_4532) ;  /* 0x0000001000841947 */ /* 0x000fea0003800000 */
[----:B-1----:R-:W1:Y:S01]  /*8bd0*/  LDS.128 R4, [R3+0x1000] ;  /* 0x0010000003047984 */ /* 0x002e620000000c00 */
[----:B------:R-:W-:Y:S01]  /*8be0*/  IMAD.U32 R20, R8, 0x10000, RZ ;  /* 0x0001000008147824 */ /* 0x000fe200078e00ff */
[C---:B------:R-:W-:Y:S01]  /*8bf0*/  LOP3.LUT R27, R10.reuse, 0xffff0000, RZ, 0xc0, !PT ;  /* 0xffff00000a1b7812 */ /* 0x040fe200078ec0ff */
[----:B------:R-:W-:Y:S01]  /*8c00*/  IMAD.U32 R24, R10, 0x10000, RZ ;  /* 0x000100000a187824 */ /* 0x000fe200078e00ff */
[----:B0-----:R-:W-:Y:S02]  /*8c10*/  LOP3.LUT R25, R8, 0xffff0000, RZ, 0xc0, !PT ;  /* 0xffff000008197812 */ /* 0x001fe400078ec0ff */
        /* <DEDUP_REMOVED lines=34> */
.L_x_4522:
[----:B------:R-:W-:-:S03]  /*8e40*/  UMOV UR4, 0xffffffff ;  /* 0xffffffff00047882 */ /* 0x000fc60000000000 */
[----:B------:R-:W-:Y:S05]  /*8e50*/  BRA.DIV UR4, `(.L_x_4535) ;  /* 0x0000016204e07947 */ /* 0x000fea000b800000 */
[----:B------:R0:W1:Y:S04]  /*8e60*/  SHFL.IDX PT, R3, R26, RZ, 0x1c1f ;  /* 0x001c1fff1a037589 */ /* 0x00006800000e0000 */
[----:B------:R0:W2:Y:S04]  /*8e70*/  SHFL.IDX PT, R20, R25, RZ, 0x1c1f ;  /* 0x001c1fff19147589 */ /* 0x0000a800000e0000 */
[----:B------:R0:W3:Y:S04]  /*8e80*/  SHFL.IDX PT, R21, R24, RZ, 0x1c1f ;  /* 0x001c1fff18157589 */ /* 0x0000e800000e0000 */
[----:B------:R0:W4:Y:S02]  /*8e90*/  SHFL.IDX PT, R14, R27, RZ, 0x1c1f ;  /* 0x001c1fff1b0e7589 */ /* 0x00012400000e0000 */
.L_x_4747:
[----:B------:R-:W5:Y:S01]  /*8ea0*/  LDL R5, [R1+0x4c] ;  /* 0x00004c0001057983 */ /* 0x000f620000100800 */
[----:B------:R-:W-:Y:S01]  /*8eb0*/  ULDC UR4, c[0x0][0x448] ;  /* 0x0001120000047ab9 */ /* 0x000fe20000000800 */
[----:B0-----:R-:W0:Y:S01]  /*8ec0*/  LDC R25, c[0x0][0x3f4] ;  /* 0x0000fd00ff197b82 */ /* 0x001e220000000800 */
[----:B------:R-:W-:Y:S01]  /*8ed0*/  IMAD R87, R87, UR4, RZ ;  /* 0x0000000457577c24 */ /* 0x000fe2000f8e02ff */
[----:B------:R-:W-:Y:S01]  /*8ee0*/  BSSY B1, `(.L_x_4536) ;  /* 0x0000017000017945 */ /* 0x000fe20003800000 */
[----:B------:R-:W-:Y:S02]  /*8ef0*/  CS2R R6, SRZ ;  /* 0x0000000000067805 */ /* 0x000fe4000001ff00 */
[----:B------:R-:W-:Y:S02]  /*8f00*/  CS2R R8, SRZ ;  /* 0x0000000000087805 */ /* 0x000fe4000001ff00 */
[----:B------:R-:W-:Y:S02]  /*8f10*/  CS2R R10, SRZ ;  /* 0x00000000000a7805 */ /* 0x000fe4000001ff00 */
[----:B------:R-:W-:-:S02]  /*8f20*/  ISETP.GE.AND P0, PT, R0, R87, PT ;  /* 0x000000570000720c */ /* 0x000fc40003f06270 */
[----:B-----5:R-:W-:-:S04]  /*8f30*/  LEA.HI R4, R5, R5, RZ, 0x1 ;  /* 0x0000000505047211 */ /* 0x020fc800078f08ff */
[----:B------:R-:W-:-:S05]  /*8f40*/  LOP3.LUT R4, R4, 0xfffffffe, RZ, 0xc0, !PT ;  /* 0xfffffffe04047812 */ /* 0x000fca00078ec0ff */
[----:B------:R-:W-:Y:S01]  /*8f50*/  IMAD.IADD R0, R5, 0x1, -R4 ;  /* 0x0000000105007824 */ /* 0x000fe200078e0a04 */
[----:B------:R-:W-:-:S04]  /*8f60*/  CS2R R4, SRZ ;  /* 0x0000000000047805 */ /* 0x000fc8000001ff00 */
[----:B------:R-:W-:Y:S01]  /*8f70*/  SHF.L.U32 R27, R0, 0x1f, RZ ;  /* 0x0000001f001b7819 */ /* 0x000fe200000006ff */
[----:B0-----:R-:W-:Y:S06]  /*8f80*/  @P0 BRA `(.L_x_4537) ;  /* 0x0000000000300947 */ /* 0x001fec0003800000 */
        /* <DEDUP_REMOVED lines=12> */
.L_x_4537:
[----:B------:R-:W-:Y:S05]  /*9050*/  BSYNC B1 ;  /* 0x0000000000017941 */ /* 0x000fea0003800000 */
.L_x_4536:
[----:B------:R-:W3:Y:S01]  /*9060*/  SYNCS.PHASECHK.TRANS64.TRYWAIT P1, [R2+URZ+0x38800], R27 ;  /* 0x0388001b020075a7 */ /* 0x000ee2000802017f */
[----:B-1----:R-:W-:Y:S01]  /*9070*/  IMAD R3, R85, -0x40, R87 ;  /* 0xffffffc055037824 */ /* 0x002fe200078e0257 */
[--C-:B-----5:R-:W-:Y:S01]  /*9080*/  SHF.R.U64 R33, R4, 0x10, R5.reuse ;  /* 0x0000001004217819 */ /* 0x120fe20000001205 */
[----:B0-----:R-:W-:Y:S01]  /*9090*/  IMAD.MOV.U32 R12, RZ, RZ, R4 ;  /* 0x000000ffff0c7224 */ /* 0x001fe200078e0004 */
[--C-:B------:R-:W-:Y:S01]  /*90a0*/  SHF.R.U32.HI R26, RZ, 0x10, R5.reuse ;  /* 0x00000010ff1a7819 */ /* 0x100fe20000011605 */
[----:B------:R-:W-:Y:S01]  /*90b0*/  IMAD.MOV.U32 R13, RZ, RZ, R5 ;  /* 0x000000ffff0d7224 */ /* 0x000fe200078e0005 */
[--C-:B------:R-:W-:Y:S01]  /*90c0*/  SHF.R.U64 R31, R6, 0x10, R7.reuse ;  /* 0x00000010061f7819 */ /* 0x100fe20000001207 */
[----:B------:R-:W-:Y:S01]  /*90d0*/  IMAD.MOV.U32 R4, RZ, RZ, R6 ;  /* 0x000000ffff047224 */ /* 0x000fe200078e0006 */
[--C-:B------:R-:W-:Y:S01]  /*90e0*/  SHF.R.U32.HI R29, RZ, 0x10, R7.reuse ;  /* 0x00000010ff1d7819 */ /* 0x100fe20000011607 */
[----:B----4-:R-:W-:Y:S01]  /*90f0*/  IMAD.MOV.U32 R14, RZ, RZ, R7 ;  /* 0x000000ffff0e7224 */ /* 0x010fe200078e0007 */
[----:B------:R-:W-:Y:S01]  /*9100*/  ISETP.GE.AND P0, PT, R18, R25, PT ;  /* 0x000000191200720c */ /* 0x000fe20003f06270 */
[----:B------:R-:W-:Y:S01]  /*9110*/  IMAD.MOV.U32 R15, RZ, RZ, R8 ;  /* 0x000000ffff0f7224 */ /* 0x000fe200078e0008 */
[----:B------:R-:W-:Y:S01]  /*9120*/  VIMNMX R28, R3, 0x40, PT ;  /* 0x00000040031c7848 */ /* 0x000fe20003fe0100 */
[--C-:B--2---:R-:W-:Y:S01]  /*9130*/  IMAD.MOV.U32 R20, RZ, RZ, R9.reuse ;  /* 0x000000ffff147224 */ /* 0x104fe200078e0009 */
[--C-:B------:R-:W-:Y:S01]  /*9140*/  SHF.R.U64 R8, R8, 0x10, R9.reuse ;  /* 0x0000001008087819 */ /* 0x100fe20000001209 */
[----:B---3--:R-:W-:Y:S01]  /*9150*/  IMAD.MOV.U32 R21, RZ, RZ, R10 ;  /* 0x000000ffff157224 */ /* 0x008fe200078e000a */
[----:B------:R-:W-:Y:S01]  /*9160*/  SHF.R.U32.HI R7, RZ, 0x10, R9 ;  /* 0x00000010ff077819 */ /* 0x000fe20000011609 */
[--C-:B------:R-:W-:Y:S01]  /*9170*/  IMAD.MOV.U32 R24, RZ, RZ, R11.reuse ;  /* 0x000000ffff187224 */ /* 0x100fe200078e000b */
[--C-:B------:R-:W-:Y:S01]  /*9180*/  SHF.R.U64 R6, R10, 0x10, R11.reuse ;  /* 0x000000100a067819 */ /* 0x100fe2000000120b */
[----:B------:R-:W-:Y:S01]  /*9190*/  VIADD R30, R189, 0x20 ;  /* 0x00000020bd1e7836 */ /* 0x000fe20000000000 */
        /* <DEDUP_REMOVED lines=13> */
.L_x_4748:
[----:B------:R-:W-:Y:S05]  /*9270*/  BSYNC B1 ;  /* 0x0000000000017941 */ /* 0x000fea0003800000 */
.L_x_4538:
[----:B------:R-:W-:Y:S04]  /*9280*/  BSSY B1, `(.L_x_4540) ;  /* 0x000005a000017945 */ /* 0x000fe80003800000 */
[----:B------:R-:W-:Y:S05]  /*9290*/  @P2 BRA `(.L_x_4541) ;  /* 0x0000000400602947 */ /* 0x000fea0003800000 */
[----:B------:R-:W-:Y:S01]  /*92a0*/  IMAD.SHL.U32 R4, R191, 0x40, RZ ;  /* 0x00000040bf047824 */ /* 0x000fe200078e00ff */
[C---:B------:R-:W-:Y:S01]  /*92b0*/  LOP3.LUT R38, R15.reuse, 0xffff0000, RZ, 0xc0, !PT ;  /* 0xffff00000f267812 */ /* 0x040fe200078ec0ff */
[----:B------:R-:W-:Y:S02]  /*92c0*/  IMAD.IADD R6, R18, 0x1, R25 ;  /* 0x0000000112067824 */ /* 0x000fe400078e0219 */
[----:B------:R-:W-:Y:S01]  /*92d0*/  IMAD.U32 R37, R15, 0x10000, RZ ;  /* 0x000100000f257824 */ /* 0x000fe200078e00ff */
[----:B------:R-:W-:Y:S01]  /*92e0*/  LOP3.LUT R7, R4, 0x1c0, RZ, 0xc0, !PT ;  /* 0x000001c004077812 */ /* 0x000fe200078ec0ff */
[----:B------:R-:W-:-:S03]  /*92f0*/  IMAD.U32 R36, R3, 0x10000, RZ ;  /* 0x0001000003247824 */ /* 0x000fc600078e00ff */
[C---:B------:R-:W-:Y:S02]  /*9300*/  LOP3.LUT R4, R7.reuse, 0x38, R18, 0xf8, !PT ;  /* 0x0000003807047812 */ /* 0x040fe400078ef812 */
[----:B------:R-:W-:Y:S02]  /*9310*/  SHF.R.U32.HI R9, RZ, 0x3, R7 ;  /* 0x00000003ff097819 */ /* 0x000fe40000011607 */
[----:B------:R-:W-:Y:S02]  /*9320*/  LOP3.LUT R6, R7, 0x38, R6, 0xf8, !PT ;  /* 0x0000003807067812 */ /* 0x000fe400078ef806 */
[-C--:B------:R-:W-:Y:S02]  /*9330*/  LOP3.LUT R5, R4, R9.reuse, RZ, 0x3c, !PT ;  /* 0x0000000904057212 */ /* 0x080fe400078e3cff */
[----:B------:R-:W-:-:S03]  /*9340*/  LOP3.LUT R7, R6, R9, RZ, 0x3c, !PT ;  /* 0x0000000906077212 */ /* 0x000fc600078e3cff */
[C---:B------:R-:W-:Y:S02]  /*9350*/  IMAD R5, R224.reuse, 0x200, R5 ;  /* 0x00000200e0057824 */ /* 0x040fe400078e0205 */
[----:B0-----:R-:W-:Y:S02]  /*9360*/  IMAD R27, R224, 0x200, R7 ;  /* 0x00000200e01b7824 */ /* 0x001fe400078e0207 */
        /* <DEDUP_REMOVED lines=21> */
[----:B------:R-:W-:-:S02]  /*94c0*/  IMAD.U32 R36, R21, 0x10000, RZ ;  /* 0x0001000015247824 */ /* 0x000fc400078e00ff */
[----:B------:R-:W-:Y:S01]  /*94d0*/  FFMA.FTZ R41, R28, R37, R41 ;  /* 0x000000251c297223 */ /* 0x000fe20000010029 */
[----:B------:R-:W-:Y:S02]  /*94e0*/  IMAD.U32 R28, R13, 0x10000, RZ ;  /* 0x000100000d1c7824 */ /* 0x000fe400078e00ff */
[-C--:B------:R-:W-:Y:S01]  /*94f0*/  FMUL.FTZ R8, R8, R7.reuse ;  /* 0x0000000708087220 */ /* 0x080fe20000410000 */
[----:B------:R-:W-:Y:S01]  /*9500*/  FFMA.FTZ R40, R29, R7, -R40 ;  /* 0x000000071d287223 */ /* 0x000fe20000010828 */
[C---:B------:R-:W-:Y:S01]  /*9510*/  FMUL.FTZ R42, R34.reuse, R36 ;  /* 0x00000024222a7220 */ /* 0x040fe20000410000 */
[----:B------:R-:W-:Y:S01]  /*9520*/  LOP3.LUT R37, R21, 0xffff0000, RZ, 0xc0, !PT ;  /* 0xffff000015257812 */ /* 0x000fe200078ec0ff */
[----:B------:R-:W-:Y:S01]  /*9530*/  FMUL.FTZ R43, R34, R28 ;  /* 0x0000001c222b7220 */ /* 0x000fe20000410000 */
[----:B------:R-:W-:Y:S01]  /*9540*/  LOP3.LUT R7, R13, 0xffff0000, RZ, 0xc0, !PT ;  /* 0xffff00000d077812 */ /* 0x000fe200078ec0ff */
[----:B------:R-:W-:Y:S01]  /*9550*/  FFMA.FTZ R38, R29, R38, R8 ;  /* 0x000000261d267223 */ /* 0x000fe20000010008 */
[----:B------:R-:W-:Y:S01]  /*9560*/  FFMA.FTZ R42, R5, R28, -R42 ;  /* 0x0000001c052a7223 */ /* 0x000fe2000001082a */
[----:B------:R-:W-:-:S02]  /*9570*/  IMAD.U32 R33, R9, 0x10000, RZ ;  /* 0x0001000009217824 */ /* 0x000fc400078e00ff */
[----:B------:R-:W-:Y:S01]  /*9580*/  FFMA.FTZ R43, R5, R36, R43 ;  /* 0x00000024052b7223 */ /* 0x000fe2000001002b */
[----:B------:R-:W-:Y:S01]  /*9590*/  FMUL.FTZ R28, R10, R37 ;  /* 0x000000250a1c7220 */ /* 0x000fe20000410000 */
[----:B------:R-:W-:Y:S02]  /*95a0*/  IMAD.U32 R8, R20, 0x10000, RZ ;  /* 0x0001000014087824 */ /* 0x000fe400078e00ff */
[-C--:B------:R-:W-:Y:S01]  /*95b0*/  FMUL.FTZ R34, R10, R7.reuse ;  /* 0x000000070a227220 */ /* 0x080fe20000410000 */
[----:B------:R-:W-:Y:S02]  /*95c0*/  IMAD.U32 R5, R12, 0x10000, RZ ;  /* 0x000100000c057824 */ /* 0x000fe400078e00ff */
[----:B------:R-:W-:Y:S01]  /*95d0*/  FFMA.FTZ R45, R31, R7, -R28 ;  /* 0x000000071f2d7223 */ /* 0x000fe2000001081c */
[----:B------:R-:W-:Y:S02]  /*95e0*/  IMAD.U32 R35, R11, 0x10000, RZ ;  /* 0x000100000b237824 */ /* 0x000fe400078e00ff */
[----:B------:R-:W-:Y:S01]  /*95f0*/  FMUL.FTZ R29, R33, R8 ;  /* 0x00000008211d7220 */ /* 0x000fe20000410000 */
[----:B------:R-:W-:-:S02]  /*9600*/  IMAD.U32 R10, R24, 0x10000, RZ ;  /* 0x00010000180a7824 */ /* 0x000fc400078e00ff */
[----:B------:R-:W-:Y:S01]  /*9610*/  FMUL.FTZ R33, R33, R5 ;  /* 0x0000000521217220 */ /* 0x000fe20000410000 */
[----:B------:R-:W-:Y:S02]  /*9620*/  IMAD.U32 R7, R14, 0x10000, RZ ;  /* 0x000100000e077824 */ /* 0x000fe400078e00ff */
[----:B------:R-:W-:Y:S01]  /*9630*/  FFMA.FTZ R34, R31, R37, R34 ;  /* 0x000000251f227223 */ /* 0x000fe20000010022 */
[C---:B------:R-:W-:Y:S01]  /*9640*/  FMUL.FTZ R31, R35.reuse, R10 ;  /* 0x0000000a231f7220 */ /* 0x040fe20000410000 */
[C---:B------:R-:W-:Y:S01]  /*9650*/  FFMA.FTZ R33, R30.reuse, R8, R33 ;  /* 0x000000081e217223 */ /* 0x040fe20000010021 */
[----:B------:R-:W-:Y:S01]  /*9660*/  FMUL.FTZ R37, R35, R7 ;  /* 0x0000000723257220 */ /* 0x000fe20000410000 */
        /* <DEDUP_REMOVED lines=11> */
[----:B------:R-:W-:Y:S01]  /*9720*/  F2FP.BF16.F32.PACK_AB R10, R34, R43 ;  /* 0x0000002b220a723e */ /* 0x000fe200000010ff */
[-C--:B------:R-:W-:Y:S01]  /*9730*/  FMUL.FTZ R9, R9, R5.reuse ;  /* 0x0000000509097220 */ /* 0x080fe20000410000 */
[----:B------:R-:W-:Y:S01]  /*9740*/  FFMA.FTZ R30, R4, R5, -R31 ;  /* 0x00000005041e7223 */ /* 0x000fe2000001081f */
[-C--:B------:R-:W-:Y:S01]  /*9750*/  FMUL.FTZ R11, R11, R7.reuse ;  /* 0x000000070b0b7220 */ /* 0x080fe20000410000 */
[----:B------:R-:W-:Y:S01]  /*9760*/  FFMA.FTZ R36, R6, R7, -R47 ;  /* 0x0000000706247223 */ /* 0x000fe2000001082f */
[----:B------:R-:W-:Y:S01]  /*9770*/  FFMA.FTZ R32, R4, R8, R9 ;  /* 0x0000000804207223 */ /* 0x000fe20000010009 */
[----:B------:R-:W-:Y:S01]  /*9780*/  F2FP.BF16.F32.PACK_AB R4, R40, R39 ;  /* 0x000000272804723e */ /* 0x000fe200000010ff */
[----:B------:R-:W-:Y:S01]  /*9790*/  FFMA.FTZ R28, R6, R28, R11 ;  /* 0x0000001c061c7223 */ /* 0x000fe2000001000b */
[----:B------:R-:W-:-:S02]  /*97a0*/  F2FP.BF16.F32.PACK_AB R6, R45, R42 ;  /* 0x0000002a2d06723e */ /* 0x000fc400000010ff */
[----:B------:R-:W-:Y:S02]  /*97b0*/  F2FP.BF16.F32.PACK_AB R5, R30, R29 ;  /* 0x0000001d1e05723e */ /* 0x000fe400000010ff */
[----:B------:R-:W-:Y:S02]  /*97c0*/  F2FP.BF16.F32.PACK_AB R7, R36, R35 ;  /* 0x000000232407723e */ /* 0x000fe400000010ff */
[----:B------:R-:W-:Y:S02]  /*97d0*/  F2FP.BF16.F32.PACK_AB R8, R38, R41 ;  /* 0x000000292608723e */ /* 0x000fe400000010ff */
[----:B------:R-:W-:Y:S01]  /*97e0*/  F2FP.BF16.F32.PACK_AB R9, R32, R33 ;  /* 0x000000212009723e */ /* 0x000fe200000010ff */
[----:B------:R1:W-:Y:S01]  /*97f0*/  STS.128 [R26+0x20400], R4 ;  /* 0x020400041a007388 */ /* 0x0003e20000000c00 */
[----:B------:R-:W-:-:S05]  /*9800*/  F2FP.BF16.F32.PACK_AB R11, R28, R37 ;  /* 0x000000251c0b723e */ /* 0x000fca00000010ff */
[----:B------:R1:W-:Y:S02]  /*9810*/  STS.128 [R27+0x20400], R8 ;  /* 0x020400081b007388 */ /* 0x0003e40000000c00 */
.L_x_4541:
[----:B------:R-:W-:Y:S05]  /*9820*/  BSYNC B1 ;  /* 0x0000000000017941 */ /* 0x000fea0003800000 */
.L_x_4540:
[----:B------:R-:W-:Y:S05]  /*9830*/  @P0 BRA `(.L_x_4532) ;  /* 0x0000000400680947 */ /* 0x000fea0003800000 */
[----:B------:R-:W2:Y:S01]  /*9840*/  LDL R42, [R1+0x5c] ;  /* 0x00005c00012a7983 */ /* 0x000ea20000100800 */
[----:B-1----:R-:W-:-:S04]  /*9850*/  VIADD R7, R189, 0x20 ;  /* 0x00000020bd077836 */ /* 0x002fc80000000000 */
[----:B------:R-:W-:Y:S01]  /*9860*/  IMAD.SHL.U32 R5, R7, 0x40, RZ ;  /* 0x0000004007057824 */ /* 0x000fe200078e00ff */
[----:B------:R-:W-:Y:S01]  /*9870*/  SHF.R.S32.HI R6, RZ, 0x1f, R7 ;  /* 0x0000001fff067819 */ /* 0x000fe20000011407 */
[----:B------:R-:W-:-:S03]  /*9880*/  IMAD.IADD R4, R18, 0x1, R25 ;  /* 0x0000000112047824 */ /* 0x000fc600078e0219 */
[----:B------:R-:W-:Y:S02]  /*9890*/  LEA.HI R6, R6, R7, RZ, 0x3 ;  /* 0x0000000706067211 */ /* 0x000fe400078f18ff */
[----:B------:R-:W-:-:S03]  /*98a0*/  LOP3.LUT R5, R5, 0x1c0, RZ, 0xc0, !PT ;  /* 0x000001c005057812 */ /* 0x000fc600078ec0ff */
[----:B------:R-:W-:Y:S01]  /*98b0*/  IMAD.SHL.U32 R6, R6, 0x40, RZ ;  /* 0x0000004006067824 */ /* 0x000fe200078e00ff */
[----:B------:R-:W-:Y:S02]  /*98c0*/  LOP3.LUT R4, R5, 0x38, R4, 0xf8, !PT ;  /* 0x0000003805047812 */ /* 0x000fe400078ef804 */
[----:B------:R-:W-:Y:S02]  /*98d0*/  SHF.R.U32.HI R5, RZ, 0x3, R5 ;  /* 0x00000003ff057819 */ /* 0x000fe40000011605 */
[----:B------:R-:W-:Y:S02]  /*98e0*/  LOP3.LUT R25, R6, 0xfffffe00, RZ, 0xc0, !PT ;  /* 0xfffffe0006197812 */ /* 0x000fe400078ec0ff */
[----:B------:R-:W-:-:S05]  /*98f0*/  LOP3.LUT R4, R4, R5, RZ, 0x3c, !PT ;  /* 0x0000000504047212 */ /* 0x000fca00078e3cff */
[----:B------:R-:W-:-:S04]  /*9900*/  IMAD.IADD R25, R25, 0x1, R4 ;  /* 0x0000000119197824 */ /* 0x000fc800078e0204 */
[----:B------:R-:W-:-:S05]  /*9910*/  IMAD R25, R25, 0x2, R2 ;  /* 0x0000000219197824 */ /* 0x000fca00078e0202 */
[----:B------:R-:W1:Y:S01]  /*9920*/  LDS.128 R8, [R25+0x20400] ;  /* 0x0204000019087984 */ /* 0x000e620000000c00 */
[----:B------:R-:W-:Y:S02]  /*9930*/  IMAD.U32 R36, R15, 0x10000, RZ ;  /* 0x000100000f247824 */ /* 0x000fe400078e00ff */
[----:B------:R-:W-:Y:S01]  /*9940*/  IMAD.U32 R34, R3, 0x10000, RZ ;  /* 0x0001000003227824 */ /* 0x000fe200078e00ff */
[----:B------:R-:W-:Y:S01]  /*9950*/  LOP3.LUT R38, R15, 0xffff0000, RZ, 0xc0, !PT ;  /* 0xffff00000f267812 */ /* 0x000fe200078ec0ff */
[----:B------:R-:W-:Y:S02]  /*9960*/  IMAD.U32 R41, R20, 0x10000, RZ ;  /* 0x0001000014297824 */ /* 0x000fe400078e00ff */
[----:B------:R-:W-:Y:S02]  /*9970*/  IMAD.U32 R39, R12, 0x10000, RZ ;  /* 0x000100000c277824 */ /* 0x000fe400078e00ff */
[----:B------:R-:W-:Y:S02]  /*9980*/  IMAD.U32 R40, R21, 0x10000, RZ ;  /* 0x0001000015287824 */ /* 0x000fe400078e00ff */
[C---:B-1----:R-:W-:Y:S01]  /*9990*/  IMAD.U32 R30, R8.reuse, 0x10000, RZ ;  /* 0x00010000081e7824 */ /* 0x042fe200078e00ff */
[----:B------:R-:W-:-:S03]  /*99a0*/  LOP3.LUT R8, R8, 0xffff0000, RZ, 0xc0, !PT ;  /* 0xffff000008087812 */ /* 0x000fc600078ec0ff */
[-C--:B------:R-:W-:Y:S01]  /*99b0*/  FMUL.FTZ R35, R36, R30.reuse ;  /* 0x0000001e24237220 */ /* 0x080fe20000410000 */
[----:B------:R-:W-:Y:S01]  /*99c0*/  FMUL.FTZ R15, R34, R30 ;  /* 0x0000001e220f7220 */ /* 0x000fe20000410000 */
[----:B------:R-:W-:Y:S01]  /*99d0*/  LOP3.LUT R30, R3, 0xffff0000, RZ, 0xc0, !PT ;  /* 0xffff0000031e7812 */ /* 0x000fe200078ec0ff */
[-C--:B------:R-:W-:Y:S01]  /*99e0*/  FMUL.FTZ R3, R38, R8.reuse ;  /* 0x0000000826037220 */ /* 0x080fe20000410000 */
[----:B------:R-:W-:Y:S02]  /*99f0*/  IMAD.U32 R31, R9, 0x10000, RZ ;  /* 0x00010000091f7824 */ /* 0x000fe400078e00ff */
[----:B------:R-:W-:Y:S02]  /*9a00*/  IMAD.U32 R32, R10, 0x10000, RZ ;  /* 0x000100000a207824 */ /* 0x000fe400078e00ff */
[----:B------:R-:W-:Y:S01]  /*9a10*/  FMUL.FTZ R37, R30, R8 ;  /* 0x000000081e257220 */ /* 0x000fe20000410000 */
[----:B------:R-:W-:Y:S01]  /*9a20*/  LOP3.LUT R10, R10, 0xffff0000, RZ, 0xc0, !PT ;  /* 0xffff00000a0a7812 */ /* 0x000fe200078ec0ff */
[----:B------:R-:W-:Y:S01]  /*9a30*/  IMAD.U32 R33, R11, 0x10000, RZ ;  /* 0x000100000b217824 */ /* 0x000fe200078e00ff */
[----:B------:R-:W-:-:S02]  /*9a40*/  LOP3.LUT R9, R9, 0xffff0000, RZ, 0xc0, !PT ;  /* 0xffff000009097812 */ /* 0x000fc400078ec0ff */
[----:B------:R-:W-:Y:S01]  /*9a50*/  LOP3.LUT R11, R11, 0xffff0000, RZ, 0xc0, !PT ;  /* 0xffff00000b0b7812 */ /* 0x000fe200078ec0ff */
[----:B--2---:R-:W1:Y:S02]  /*9a60*/  LDS.128 R4, [R42+0x20400] ;  /* 0x020400002a047984 */ /* 0x004e640000000c00 */
[C---:B-1----:R-:W-:Y:S01]  /*9a70*/  IMAD.U32 R26, R4.reuse, 0x10000, RZ ;  /* 0x00010000041a7824 */ /* 0x042fe200078e00ff */
[----:B------:R-:W-:Y:S01]  /*9a80*/  LOP3.LUT R4, R4, 0xffff0000, RZ, 0xc0, !PT ;  /* 0xffff000004047812 */ /* 0x000fe200078ec0ff */
[----:B0-----:R-:W-:Y:S02]  /*9a90*/  IMAD.U32 R27, R5, 0x10000, RZ ;  /* 0x00010000051b7824 */ /* 0x001fe400078e00ff */
[-C--:B------:R-:W-:Y:S01]  /*9aa0*/  FFMA.FTZ R35, R34, R26.reuse, -R35 ;  /* 0x0000001a22237223 */ /* 0x080fe20000010823 */
[----:B------:R-:W-:Y:S01]  /*9ab0*/  FFMA.FTZ R15, R36, R26, R15 ;  /* 0x0000001a240f7223 */ /* 0x000fe2000001000f */
[-C--:B------:R-:W-:Y:S01]  /*9ac0*/  FFMA.FTZ R8, R30, R4.reuse, -R3 ;  /* 0x000000041e087223 */ /* 0x080fe20000010803 */
[----:B------:R-:W-:Y:S01]  /*9ad0*/  FFMA.FTZ R26, R38, R4, R37 ;  /* 0x00000004261a7223 */ /* 0x000fe20000010025 */
[----:B------:R-:W-:-:S02]  /*9ae0*/  IMAD.U32 R28, R6, 0x10000, RZ ;  /* 0x00010000061c7824 */ /* 0x000fc400078e00ff */
[-C--:B------:R-:W-:Y:S01]  /*9af0*/  FMUL.FTZ R30, R41, R31.reuse ;  /* 0x0000001f291e7220 */ /* 0x080fe20000410000 */
[----:B------:R-:W-:Y:S01]  /*9b00*/  FMUL.FTZ R34, R39, R31 ;  /* 0x0000001f27227220 */ /* 0x000fe20000410000 */
[C---:B------:R-:W-:Y:S02]  /*9b10*/  IMAD.U32 R4, R13.reuse, 0x10000, RZ ;  /* 0x000100000d047824 */ /* 0x040fe400078e00ff */
[-C--:B------:R-:W-:Y:S01]  /*9b20*/  FMUL.FTZ R3, R40, R32.reuse ;  /* 0x0000002028037220 */ /* 0x080fe20000410000 */
[----:B------:R-:W-:Y:S02]  /*9b30*/  LOP3.LUT R36, R13, 0xffff0000, RZ, 0xc0, !PT ;  /* 0xffff00000d247812 */ /* 0x000fe400078ec0ff */
[----:B------:R-:W-:Y:S01]  /*9b40*/  LOP3.LUT R38, R21, 0xffff0000, RZ, 0xc0, !PT ;  /* 0xffff000015267812 */ /* 0x000fe200078ec0ff */
[----:B------:R-:W-:Y:S01]  /*9b50*/  IMAD.U32 R37, R24, 0x10000, RZ ;  /* 0x0001000018257824 */ /* 0x000fe200078e00ff */
[----:B------:R-:W-:Y:S01]  /*9b60*/  LOP3.LUT R6, R6, 0xffff0000, RZ, 0xc0, !PT ;  /* 0xffff000006067812 */ /* 0x000fe200078ec0ff */
[-C--:B------:R-:W-:Y:S01]  /*9b70*/  FFMA.FTZ R30, R39, R27.reuse, -R30 ;  /* 0x0000001b271e7223 */ /* 0x080fe2000001081e */
[----:B------:R-:W-:Y:S01]  /*9b80*/  FFMA.FTZ R34, R41, R27, R34 ;  /* 0x0000001b29227223 */ /* 0x000fe20000010022 */
[C---:B------:R-:W-:Y:S01]  /*9b90*/  FMUL.FTZ R21, R4.reuse, R32 ;  /* 0x0000002004157220 */ /* 0x040fe20000410000 */
[----:B------:R-:W-:Y:S01]  /*9ba0*/  FFMA.FTZ R13, R4, R28, -R3 ;  /* 0x0000001c040d7223 */ /* 0x000fe20000010803 */
[-C--:B------:R-:W-:Y:S01]  /*9bb0*/  FMUL.FTZ R3, R38, R10.reuse ;  /* 0x0000000a26037220 */ /* 0x080fe20000410000 */
[----:B------:R-:W-:Y:S01]  /*9bc0*/  FMUL.FTZ R27, R36, R10 ;  /* 0x0000000a241b7220 */ /* 0x000fe20000410000 */
[----:B------:R-:W-:-:S02]  /*9bd0*/  IMAD.U32 R31, R14, 0x10000, RZ ;  /* 0x000100000e1f7824 */ /* 0x000fc400078e00ff */
[-C--:B------:R-:W-:Y:S01]  /*9be0*/  FMUL.FTZ R4, R37, R33.reuse ;  /* 0x0000002125047220 */ /* 0x080fe20000410000 */
[----:B------:R-:W-:Y:S02]  /*9bf0*/  IMAD.U32 R29, R7, 0x10000, RZ ;  /* 0x00010000071d7824 */ /* 0x000fe400078e00ff */
[----:B------:R-:W-:Y:S01]  /*9c00*/  FFMA.FTZ R10, R40, R28, R21 ;  /* 0x0000001c280a7223 */ /* 0x000fe20000010015 */
[-C--:B------:R-:W-:Y:S01]  /*9c10*/  FFMA.FTZ R28, R36, R6.reuse, -R3 ;  /* 0x00000006241c7223 */ /* 0x080fe20000010803 */
[----:B------:R-:W-:Y:S01]  /*9c20*/  FFMA.FTZ R27, R38, R6, R27 ;  /* 0x00000006261b7223 */ /* 0x000fe2000001001b */
[C---:B------:R-:W-:Y:S01]  /*9c30*/  FMUL.FTZ R6, R31.reuse, R33 ;  /* 0x000000211f067220 */ /* 0x040fe20000410000 */
[----:B------:R-:W-:Y:S01]  /*9c40*/  FFMA.FTZ R21, R31, R29, -R4 ;  /* 0x0000001d1f157223 */ /* 0x000fe20000010804 */
[----:B------:R-:W-:Y:S02]  /*9c50*/  LOP3.LUT R33, R20, 0xffff0000, RZ, 0xc0, !PT ;  /* 0xffff000014217812 */ /* 0x000fe400078ec0ff */
[----:B------:R-:W-:-:S02]  /*9c60*/  LOP3.LUT R39, R24, 0xffff0000, RZ, 0xc0, !PT ;  /* 0xffff000018277812 */ /* 0x000fc400078ec0ff */
[----:B------:R-:W-:Y:S02]  /*9c70*/  LOP3.LUT R3, R12, 0xffff0000, RZ, 0xc0, !PT ;  /* 0xffff00000c037812 */ /* 0x000fe400078ec0ff */
        /* <DEDUP_REMOVED lines=20> */
[----:B------:R3:W-:Y:S04]  /*9dc0*/  STS.128 [R42+0x20400], R4 ;  /* 0x020400042a007388 */ /* 0x0007e80000000c00 */
[----:B------:R3:W-:Y:S02]  /*9dd0*/  STS.128 [R25+0x20400], R8 ;  /* 0x0204000819007388 */ /* 0x0007e40000000c00 */
.L_x_4532:
[----:B------:R-:W-:Y:S05]  /*9de0*/  BSYNC B0 ;  /* 0x0000000000007941 */ /* 0x000fea0003800000 */
.L_x_4521:
        /* <DEDUP_REMOVED lines=8> */
.L_x_4518:
[----:B012---:R-:W-:-:S05]  /*9e70*/  IMAD.U32 R3, RZ, RZ, UR37 ;  /* 0x00000025ff037e24 */ /* 0x007fca000f8e00ff */
[----:B------:R-:W-:-:S13]  /*9e80*/  ISETP.NE.AND P0, PT, R3, 0x3, PT ;  /* 0x000000030300780c */ /* 0x000fda0003f05270 */
[----:B------:R-:W-:Y:S05]  /*9e90*/  @!P0 BRA `(.L_x_4542) ;  /* 0x0000000000048947 */ /* 0x000fea0003800000 */
[----:B------:R-:W-:Y:S01]  /*9ea0*/  BPT.TRAP 0x1 ;  /* 0x000000040000795c */ /* 0x000fe20000300000 */
.L_x_4542:
[----:B---3--:R-:W-:Y:S01]  /*9eb0*/  IMAD R11, R17, 0x8, R2 ;  /* 0x00000008110b7824 */ /* 0x008fe200078e0202 */
[----:B------:R-:W-:-:S04]  /*9ec0*/  SHF.L.U32 R10, R185, 0x1f, RZ ;  /* 0x0000001fb90a7819 */ /* 0x000fc800000006ff */
[----:B------:R0:W1:Y:S01]  /*9ed0*/  SYNCS.PHASECHK.TRANS64.TRYWAIT P1, [R11+URZ+0x38830], R10 ;  /* 0x0388300a0b0075a7 */ /* 0x000062000802017f */
[----:B------:R-:W-:Y:S05]  /*9ee0*/  @!P0 BRA `(.L_x_4543) ;  /* 0x0000000000048947 */ /* 0x000fea0003800000 */
[----:B------:R-:W-:Y:S01]  /*9ef0*/  BPT.TRAP 0x1 ;  /* 0x000000040000795c */ /* 0x000fe20000300000 */
.L_x_4543:
[C---:B------:R-:W-:Y:S02]  /*9f00*/  VIADD R3, R2.reuse, 0x22400 ;  /* 0x0002240002037836 */ /* 0x040fe40000000000 */
[----:B------:R-:W-:-:S03]  /*9f10*/  VIADD R4, R2, 0x20400 ;  /* 0x0002040002047836 */ /* 0x000fc60000000000 */
[----:B------:R-:W-:Y:S02]  /*9f20*/  SHF.R.U32.HI R3, RZ, 0x4, R3 ;  /* 0x00000004ff037819 */ /* 0x000fe40000011603 */
[----:B------:R-:W-:Y:S02]  /*9f30*/  SHF.R.U32.HI R4, RZ, 0x4, R4 ;  /* 0x00000004ff047819 */ /* 0x000fe40000011604 */
[----:B------:R-:W-:Y:S02]  /*9f40*/  LOP3.LUT R3, R3, 0x3fff, RZ, 0xc0, !PT ;  /* 0x00003fff03037812 */ /* 0x000fe400078ec0ff */
[----:B------:R-:W-:Y:S02]  /*9f50*/  LOP3.LUT R4, R4, 0x3fff, RZ, 0xc0, !PT ;  /* 0x00003fff04047812 */ /* 0x000fe400078ec0ff */
[----:B------:R-:W-:Y:S01]  /*9f60*/  LOP3.LUT R217, R3, 0x10000, RZ, 0xfc, !PT ;  /* 0x0001000003d97812 */ /* 0x000fe200078efcff */
[----:B-1----:R-:W-:Y:S06]  /*9f70*/  @P1 BRA `(.L_x_4544) ;  /* 0x0000000000081947 */ /* 0x002fec0003800000 */
[----:B------:R-:W1:Y:S02]  /*9f80*/  SYNCS.PHASECHK.TRANS64.TRYWAIT P1, [R11+URZ+0x38830], R10 ;  /* 0x0388300a0b0075a7 */ /* 0x000e64000802017f */
[----:B-1----:R-:W-:Y:S05]  /*9f90*/  @!P1 BRA `(.L_x_4545) ;  /* 0x0000015400149947 */ /* 0x002fea0003800000 */
.L_x_4544:
[----:B------:R-:W-:Y:S01]  /*9fa0*/  IMAD R12, R17, 0x200, R217 ;  /* 0x00000200110c7824 */ /* 0x000fe200078e02d9 */
        /* <DEDUP_REMOVED lines=11> */
[----:B------:R-:W-:Y:S01]  /*a060*/  IMAD.MOV.U32 R5, RZ, RZ, 0x40000040 ;  /* 0x40000040ff057424 */ /* 0x000fe200078e00ff */
[----:B------:R-:W-:Y:S01]  /*a070*/  SHF.L.U32 R3, R0, 0x1f, RZ ;  /* 0x0000001f00037819 */ /* 0x000fe200000006ff */
[----:B------:R-:W-:Y:S01]  /*a080*/  IMAD.MOV.U32 R7, RZ, RZ, 0x40000040 ;  /* 0x40000040ff077424 */ /* 0x000fe200078e00ff */
[----:B------:R-:W-:Y:S01]  /*a090*/  BSSY B0, `(.L_x_4546) ;  /* 0x0000022000007945 */ /* 0x000fe20003800000 */
[----:B------:R-:W-:-:S02]  /*a0a0*/  VIADD R14, R12, 0x4 ;  /* 0x000000040c0e7836 */ /* 0x000fc40000000000 */
[----:B------:R-:W-:Y:S02]  /*a0b0*/  IMAD.MOV.U32 R15, RZ, RZ, 0x40000040 ;  /* 0x40000040ff0f7424 */ /* 0x000fe400078e00ff */
[----:B------:R-:W-:Y:S02]  /*a0c0*/  VIADD R12, R12, 0x6 ;  /* 0x000000060c0c7836 */ /* 0x000fe40000000000 */
[----:B------:R-:W-:Y:S02]  /*a0d0*/  IMAD.MOV.U32 R9, RZ, RZ, 0x40000040 ;  /* 0x40000040ff097424 */ /* 0x000fe400078e00ff */
[----:B------:R-:W-:Y:S01]  /*a0e0*/  HGMMA.64x64x16.F32.BF16 R24, gdesc[UR4], RZ, !UPT, gsb0 ;  /* 0x00e00000041879f0 */ /* 0x000fe2000c0018ff */
[----:B------:R-:W-:Y:S01]  /*a0f0*/  R2UR UR4, R4 ;  /* 0x00000000040472ca */ /* 0x000fe200000e0000 */
[----:B------:R-:W-:Y:S01]  /*a100*/  IMAD.MOV.U32 R13, RZ, RZ, 0x40000040 ;  /* 0x40000040ff0d7424 */ /* 0x000fe200078e00ff */
[----:B------:R-:W-:Y:S02]  /*a110*/  R2UR UR5, R5 ;  /* 0x00000000050572ca */ /* 0x000fe400000e0000 */
[----:B------:R-:W-:Y:S01]  /*a120*/  R2UR UR6, R6 ;  /* 0x00000000060672ca */ /* 0x000fe200000e0000 */
[----:B------:R-:W-:Y:S01]  /*a130*/  VIADD R6, R8, 0x4 ;  /* 0x0000000408067836 */ /* 0x000fe20000000000 */
[----:B------:R-:W-:Y:S01]  /*a140*/  R2UR UR7, R7 ;  /* 0x00000000070772ca */ /* 0x000fe200000e0000 */
[----:B------:R-:W-:-:S02]  /*a150*/  IMAD.MOV.U32 R7, RZ, RZ, 0x40000040 ;  /* 0x40000040ff077424 */ /* 0x000fc400078e00ff */
        /* <DEDUP_REMOVED lines=19> */
[----:B------:R-:W2:Y:S02]  /*a290*/  SYNCS.PHASECHK.TRANS64.TRYWAIT P1, [R2+URZ+0x38810], R3 ;  /* 0x03881003020075a7 */ /* 0x000ea4000802017f */
[----:B--2---:R-:W-:Y:S05]  /*a2a0*/  @!P1 BRA `(.L_x_4547) ;  /* 0x0000015000649947 */ /* 0x004fea0003800000 */
.L_x_4749:
[----:B------:R-:W-:Y:S05]  /*a2b0*/  BSYNC B0 ;  /* 0x0000000000007941 */ /* 0x000fea0003800000 */
.L_x_4546:
[----:B------:R-:W-:Y:S05]  /*a2c0*/  @!P0 BRA `(.L_x_4548) ;  /* 0x0000000000048947 */ /* 0x000fea0003800000 */
[----:B------:R-:W-:Y:S01]  /*a2d0*/  BPT.TRAP 0x1 ;  /* 0x000000040000795c */ /* 0x000fe20000300000 */
.L_x_4548:
[----:B------:R3:W4:Y:S01]  /*a2e0*/  SYNCS.PHASECHK.TRANS64.TRYWAIT P1, [R11+URZ+0x38850], R10 ;  /* 0x0388500a0b0075a7 */ /* 0x000722000802017f */
[----:B------:R-:W-:Y:S05]  /*a2f0*/  @!P0 BRA `(.L_x_4549) ;  /* 0x0000000000048947 */ /* 0x000fea0003800000 */
[----:B------:R-:W-:Y:S01]  /*a300*/  BPT.TRAP 0x1 ;  /* 0x000000040000795c */ /* 0x000fe20000300000 */
.L_x_4549:
[C---:B------:R-:W-:Y:S02]  /*a310*/  VIADD R0, R2.reuse, 0x400 ;  /* 0x0000040002007836 */ /* 0x040fe40000000000 */
[----:B--2---:R-:W-:-:S03]  /*a320*/  VIADD R3, R2, 0x26400 ;  /* 0x0002640002037836 */ /* 0x004fc60000000000 */
[----:B------:R-:W-:Y:S02]  /*a330*/  SHF.R.U32.HI R0, RZ, 0x4, R0 ;  /* 0x00000004ff007819 */ /* 0x000fe40000011600 */
[----:B------:R-:W-:Y:S02]  /*a340*/  SHF.R.U32.HI R3, RZ, 0x4, R3 ;  /* 0x00000004ff037819 */ /* 0x000fe40000011603 */
[----:B------:R-:W-:Y:S02]  /*a350*/  LOP3.LUT R0, R0, 0x3fff, RZ, 0xc0, !PT ;  /* 0x00003fff00007812 */ /* 0x000fe400078ec0ff */
[----:B------:R-:W-:Y:S02]  /*a360*/  LOP3.LUT R3, R3, 0x3fff, RZ, 0xc0, !PT ;  /* 0x00003fff03037812 */ /* 0x000fe400078ec0ff */
[----:B------:R-:W-:Y:S01]  /*a370*/  LOP3.LUT R218, R0, 0x10000, RZ, 0xfc, !PT ;  /* 0x0001000000da7812 */ /* 0x000fe200078efcff */
[----:B----4-:R-:W-:Y:S06]  /*a380*/  @P1 BRA `(.L_x_4550) ;  /* 0x0000000000081947 */ /* 0x010fec0003800000 */
[----:B------:R-:W2:Y:S02]  /*a390*/  SYNCS.PHASECHK.TRANS64.TRYWAIT P1, [R11+URZ+0x38850], R10 ;  /* 0x0388500a0b0075a7 */ /* 0x000ea4000802017f */
[----:B--2---:R-:W-:Y:S05]  /*a3a0*/  @!P1 BRA `(.L_x_4551) ;  /* 0x0000015000389947 */ /* 0x004fea0003800000 */
.L_x_4550:
[----:B------:R-:W-:Y:S01]  /*a3b0*/  LOP3.LUT R0, R3, 0x10000, RZ, 0xfc, !PT ;  /* 0x0001000003007812 */ /* 0x000fe200078efcff */
[----:B------:R-:W-:Y:S01]  /*a3c0*/  IMAD R12, R17, 0x1000, R218 ;  /* 0x00001000110c7824 */ /* 0x000fe200078e02da */
[----:B------:R-:W-:Y:S05]  /*a3d0*/  WARPSYNC.ALL ;  /* 0x0000000000007948 */ /* 0x000fea0003800000 */
[----:B------:R-:W-:Y:S01]  /*a3e0*/  IMAD.MOV.U32 R14, RZ, RZ, R0 ;  /* 0x000000ffff0e7224 */ /* 0x000fe200078e0000 */
[----:B------:R-:W-:Y:S01]  /*a3f0*/  R2UR UR6, R12 ;  /* 0x000000000c0672ca */ /* 0x000fe200000e0000 */
[----:B------:R-:W-:Y:S01]  /*a400*/  IMAD.MOV.U32 R15, RZ, RZ, 0x40000040 ;  /* 0x40000040ff0f7424 */ /* 0x000fe200078e00ff */
[----:B------:R-:W-:Y:S01]  /*a410*/  WARPGROUP.ARRIVE ;  /* 0x00000000000079c5 */ /* 0x000fe20000000000 */
[----:B------:R-:W-:Y:S01]  /*a420*/  IMAD.MOV.U32 R13, RZ, RZ, 0x40000040 ;  /* 0x40000040ff0d7424 */ /* 0x000fe200078e00ff */
[----:B------:R-:W-:Y:S01]  /*a430*/  R2UR UR4, R14 ;  /* 0x000000000e0472ca */ /* 0x000fe200000e0000 */
[----:B------:R-:W-:Y:S01]  /*a440*/  VIADD R14, R0, 0x2 ;  /* 0x00000002000e7836 */ /* 0x000fe20000000000 */
[----:B------:R-:W-:Y:S01]  /*a450*/  R2UR UR5, R15 ;  /* 0x000000000f0572ca */ /* 0x000fe200000e0000 */
[----:B------:R-:W-:Y:S01]  /*a460*/  VIADD R20, R12, 0x2 ;  /* 0x000000020c147836 */ /* 0x000fe20000000000 */
[----:B------:R-:W-:Y:S01]  /*a470*/  R2UR UR7, R13 ;  /* 0x000000000d0772ca */ /* 0x000fe200000e0000 */
[----:B------:R-:W-:Y:S01]  /*a480*/  IMAD.MOV.U32 R15, RZ, RZ, 0x40000040 ;  /* 0x40000040ff0f7424 */ /* 0x000fe200078e00ff */
[----:B------:R-:W4:Y:S01]  /*a490*/  S2R R56, SR_TID.X ;  /* 0x0000000000387919 */ /* 0x000f220000002100 */
[----:B------:R-:W-:-:S02]  /*a4a0*/  IMAD.MOV.U32 R21, RZ, RZ, 0x40000040 ;  /* 0x40000040ff157424 */ /* 0x000fc400078e00ff */
[----:B------:R-:W-:Y:S02]  /*a4b0*/  VIADD R58, R12, 0x800 ;  /* 0x000008000c3a7836 */ /* 0x000fe40000000000 */
[----:B------:R-:W-:-:S06]  /*a4c0*/  IMAD.MOV.U32 R13, RZ, RZ, 0x4 ;  /* 0x00000004ff0d7424 */ /* 0x000fcc00078e00ff */
[----:B------:R-:W-:Y:S01]  /*a4d0*/  HGMMA.64x64x16.F32.BF16 R24, gdesc[UR4], R24, gsb0 ;  /* 0x00e00000041879f0 */ /* 0x000fe20008001818 */
        /* <DEDUP_REMOVED lines=8> */
[----:B----4-:R-:W-:-:S05]  /*a560*/  SHF.R.U32.HI R56, RZ, 0x7, R56 ;  /* 0x00000007ff387819 */ /* 0x010fca0000011638 */
[----:B------:R4:W0:Y:S02]  /*a570*/  SHFL.IDX PT, R3, R56, RZ, 0x1f ;  /* 0x00001fff38037589 */ /* 0x00082400000e0000 */
[----:B----4-:R-:W-:Y:S01]  /*a580*/  VIADD R56, R0, 0x800 ;  /* 0x0000080000387836 */ /* 0x010fe20000000000 */
[----:B0-----:R-:W-:-:S04]  /*a590*/  ISETP.GT.AND P1, PT, R3, 0x7f, PT ;  /* 0x0000007f0300780c */ /* 0x001fc80003f24270 */
[----:B------:R-:W-:Y:S02]  /*a5a0*/  SEL R3, RZ, 0x2, !P1 ;  /* 0x00000002ff037807 */ /* 0x000fe40004800000 */
[C---:B-123--:R-:W-:Y:S02]  /*a5b0*/  SEL R10, R13.reuse, 0x2, P1 ;  /* 0x000000020d0a7807 */ /* 0x04efe40000800000 */
[----:B------:R-:W-:Y:S01]  /*a5c0*/  SEL R13, R13, 0x6, !P1 ;  /* 0x000000060d0d7807 */ /* 0x000fe20004800000 */
[----:B------:R-:W-:Y:S02]  /*a5d0*/  WARPGROUP.DEPBAR.LE gsb0, 0x0 ;  /* 0x00008000000079c5 */ /* 0x000fe40000010000 */
[----:B------:R-:W-:-:S06]  /*a5e0*/  WARPGROUP.ARRIVE ;  /* 0x00000000000079c5 */ /* 0x000fcc0000000000 */
        /* <DEDUP_REMOVED lines=9> */
[----:B------:R-:W-:Y:S02]  /*a680*/  WARPGROUP.DEPBAR.LE gsb0, 0x0 ;  /* 0x00008000000079c5 */ /* 0x000fe40000010000 */
[----:B------:R-:W-:-:S09]  /*a690*/  WARPGROUP.ARRIVE ;  /* 0x00000000000079c5 */ /* 0x000fd20000000000 */
        /* <DEDUP_REMOVED lines=134> */
[----:B------:R-:W-:Y:S01]  /*af00*/  IMAD.IADD R14, R3, 0x1, R58 ;  /* 0x00000001030e7824 */ /* 0x000fe200078e023a */
[----:B------:R-:W-:Y:S01]  /*af10*/  R2UR UR5, R15 ;  /* 0x000000000f0572ca */ /* 0x000fe200000e0000 */
[----:B------:R-:W-:Y:S01]  /*af20*/  IMAD.MOV.U32 R15, RZ, RZ, 0x40000040 ;  /* 0x40000040ff0f7424 */ /* 0x000fe200078e00ff */
[----:B------:R-:W-:Y:S01]  /*af30*/  R2UR UR6, R20 ;  /* 0x00000000140672ca */ /* 0x000fe200000e0000 */
[----:B------:R-:W-:Y:S01]  /*af40*/  IMAD.IADD R20, R3, 0x1, R56 ;  /* 0x0000000103147824 */ /* 0x000fe200078e0238 */
[----:B------:R-:W-:Y:S01]  /*af50*/  R2UR UR7, R21 ;  /* 0x00000000150772ca */ /* 0x000fe200000e0000 */
[----:B------:R-:W-:Y:S01]  /*af60*/  IMAD.MOV.U32 R21, RZ, RZ, 0x40000040 ;  /* 0x40000040ff157424 */ /* 0x000fe200078e00ff */
[----:B------:R-:W-:Y:S02]  /*af70*/  WARPGROUP.DEPBAR.LE gsb0, 0x0 ;  /* 0x00008000000079c5 */ /* 0x000fe40000010000 */
[----:B------:R-:W-:-:S09]  /*af80*/  WARPGROUP.ARRIVE ;  /* 0x00000000000079c5 */ /* 0x000fd20000000000 */
[----:B------:R-:W-:Y:S01]  /*af90*/  HGMMA.64x64x16.F32.BF16 R24, gdesc[UR4], R24, gsb0 ;  /* 0x00e00000041879f0 */ /* 0x000fe20008001818 */
[----:B------:R-:W-:Y:S01]  /*afa0*/  R2UR UR6, R14 ;  /* 0x000000000e0672ca */ /* 0x000fe200000e0000 */
[--C-:B------:R-:W-:Y:S01]  /*afb0*/  IMAD.IADD R14, R58, 0x1, R10.reuse ;  /* 0x000000013a0e7824 */ /* 0x100fe200078e020a */
        /* <DEDUP_REMOVED lines=16> */
[----:B------:R-:W-:Y:S02]  /*b0c0*/  IMAD.MOV.U32 R21, RZ, RZ, 0x40000040 ;  /* 0x40000040ff157424 */ /* 0x000fe400078e00ff */
[----:B------:R-:W-:-:S02]  /*b0d0*/  VIADD R56, R0, 0xa00 ;  /* 0x00000a0000387836 */ /* 0x000fc40000000000 */
[----:B------:R-:W-:Y:S01]  /*b0e0*/  VIADD R58, R12, 0xa00 ;  /* 0x00000a000c3a7836 */ /* 0x000fe20000000000 */
[----:B------:R-:W-:Y:S02]  /*b0f0*/  WARPGROUP.DEPBAR.LE gsb0, 0x0 ;  /* 0x00008000000079c5 */ /* 0x000fe40000010000 */
[----:B------:R-:W-:-:S06]  /*b100*/  WARPGROUP.ARRIVE ;  /* 0x00000000000079c5 */ /* 0x000fcc0000000000 */
[----:B------:R-:W-:Y:S01]  /*b110*/  HGMMA.64x64x16.F32.BF16 R24, gdesc[UR4], R24, gsb0 ;  /* 0x00e00000041879f0 */ /* 0x000fe20008001818 */
[----:B------:R-:W-:Y:S01]  /*b120*/  R2UR UR4, R14 ;  /* 0x000000000e0472ca */ /* 0x000fe200000e0000 */
[----:B------:R-:W-:Y:S01]  /*b130*/  IMAD.MOV.U32 R14, RZ, RZ, 0x28 ;  /* 0x00000028ff0e7424 */ /* 0x000fe200078e00ff */
[----:B------:R-:W-:Y:S01]  /*b140*/  R2UR UR5, R15 ;  /* 0x000000000f0572ca */ /* 0x000fe200000e0000 */
[----:B------:R-:W-:Y:S01]  /*b150*/  IMAD.MOV.U32 R15, RZ, RZ, 0xa00 ;  /* 0x00000a00ff0f7424 */ /* 0x000fe200078e00ff */
[----:B------:R-:W-:Y:S02]  /*b160*/  R2UR UR6, R20 ;  /* 0x00000000140672ca */ /* 0x000fe400000e0000 */
[----:B------:R-:W-:Y:S02]  /*b170*/  R2UR UR7, R21 ;  /* 0x00000000150772ca */ /* 0x000fe400000e0000 */
[----:B------:R-:W-:Y:S02]  /*b180*/  SEL R14, R14, 0x26, P1 ;  /* 0x000000260e0e7807 */ /* 0x000fe40000800000 */
[----:B------:R-:W-:-:S02]  /*b190*/  SEL R15, R15, 0x980, P1 ;  /* 0x000009800f0f7807 */ /* 0x000fc40000800000 */
[----:B------:R-:W-:Y:S02]  /*b1a0*/  LOP3.LUT R21, R14, 0x6, RZ, 0xc0, !PT ;  /* 0x000000060e157812 */ /* 0x000fe400078ec0ff */
[----:B------:R-:W-:-:S04]  /*b1b0*/  LOP3.LUT R15, R15, 0xa00, RZ, 0xc0, !PT ;  /* 0x00000a000f0f7812 */ /* 0x000fc800078ec0ff */
[CC--:B------:R-:W-:Y:S02]  /*b1c0*/  IADD3 R14, R21.reuse, R15.reuse, R0 ;  /* 0x0000000f150e7210 */ /* 0x0c0fe40007ffe000 */
[----:B------:R-:W-:Y:S01]  /*b1d0*/  IADD3 R20, R21, R15, R12 ;  /* 0x0000000f15147210 */ /* 0x000fe20007ffe00c */
[----:B------:R-:W-:Y:S02]  /*b1e0*/  IMAD.MOV.U32 R15, RZ, RZ, 0x40000040 ;  /* 0x40000040ff0f7424 */ /* 0x000fe400078e00ff */
[----:B------:R-:W-:Y:S01]  /*b1f0*/  IMAD.MOV.U32 R21, RZ, RZ, 0x40000040 ;  /* 0x40000040ff157424 */ /* 0x000fe200078e00ff */
[----:B------:R-:W-:Y:S02]  /*b200*/  WARPGROUP.DEPBAR.LE gsb0, 0x0 ;  /* 0x00008000000079c5 */ /* 0x000fe40000010000 */
[----:B------:R-:W-:-:S06]  /*b210*/  WARPGROUP.ARRIVE ;  /* 0x00000000000079c5 */ /* 0x000fcc0000000000 */
        /* <DEDUP_REMOVED lines=113> */
[----:B------:R-:W-:-:S05]  /*b930*/  IMAD.MOV.U32 R3, RZ, RZ, 0x40 ;  /* 0x00000040ff037424 */ /* 0x000fca00078e00ff */
[----:B------:R-:W-:-:S04]  /*b940*/  SEL R3, R3, 0x3e, P1 ;  /* 0x0000003e03037807 */ /* 0x000fc80000800000 */
[----:B------:R-:W-:Y:S01]  /*b950*/  LOP3.LUT R3, R3, 0x6, RZ, 0xc0, !PT ;  /* 0x0000000603037812 */ /* 0x000fe200078ec0ff */
        /* <DEDUP_REMOVED lines=13> */
[----:B------:R-:W-:-:S04]  /*ba30*/  LOP3.LUT R10, R10, 0x1e00, RZ, 0xc0, !PT ;  /* 0x00001e000a0a7812 */ /* 0x000fc800078ec0ff */
[----:B------:R-:W-:Y:S01]  /*ba40*/  IADD3 R12, R3, R10, R12 ;  /* 0x0000000a030c7210 */ /* 0x000fe20007ffe00c */
        /* <DEDUP_REMOVED lines=11> */
[----:B------:R-:W-:Y:S01]  /*bb00*/  IMAD.MOV.U32 R13, RZ, RZ, 0x40000040 ;  /* 0x40000040ff0d7424 */ /* 0x000fe200078e00ff */
[----:B------:R-:W-:-:S02]  /*bb10*/  WARPGROUP.DEPBAR.LE gsb0, 0x0 ;  /* 0x00008000000079c5 */ /* 0x000fc40000010000 */
[----:B------:R-:W-:-:S07]  /*bb20*/  WARPGROUP.ARRIVE ;  /* 0x00000000000079c5 */ /* 0x000fce0000000000 */
[----:B------:R-:W-:Y:S01]  /*bb30*/  HGMMA.64x64x16.F32.BF16 R24, gdesc[UR4], R24, gsb0 ;  /* 0x00e00000041879f0 */ /* 0x000fe20008001818 */
[----:B------:R-:W-:Y:S02]  /*bb40*/  R2UR UR4, R14 ;  /* 0x000000000e0472ca */ /* 0x000fe400000e0000 */
[----:B------:R-:W-:Y:S01]  /*bb50*/  R2UR UR5, R15 ;  /* 0x000000000f0572ca */ /* 0x000fe200000e0000 */
[----:B------:R-:W-:Y:S01]  /*bb60*/  IMAD.MOV.U32 R15, RZ, RZ, 0x40000040 ;  /* 0x40000040ff0f7424 */ /* 0x000fe200078e00ff */
[----:B------:R-:W-:Y:S02]  /*bb70*/  R2UR UR6, R20 ;  /* 0x00000000140672ca */ /* 0x000fe400000e0000 */
[----:B------:R-:W-:Y:S02]  /*bb80*/  R2UR UR7, R21 ;  /* 0x00000000150772ca */ /* 0x000fe400000e0000 */
[----:B------:R-:W-:Y:S01]  /*bb90*/  IADD3 R14, R3, R10, R0 ;  /* 0x0000000a030e7210 */ /* 0x000fe20007ffe000 */
[----:B------:R-:W-:-:S02]  /*bba0*/  WARPGROUP.DEPBAR.LE gsb0, 0x0 ;  /* 0x00008000000079c5 */ /* 0x000fc40000010000 */
[----:B------:R-:W-:-:S08]  /*bbb0*/  WARPGROUP.ARRIVE ;  /* 0x00000000000079c5 */ /* 0x000fd00000000000 */
        /* <DEDUP_REMOVED lines=11> */
.L_x_4552:
        /* <DEDUP_REMOVED lines=10> */
[----:B------:R-:W-:-:S02]  /*bd10*/  IMAD R32, R169, -0x40, R84 ;  /* 0xffffffc0a9207824 */ /* 0x000fc400078e0254 */
        /* <DEDUP_REMOVED lines=27> */
[----:B------:R-:W-:-:S03]  /*bed0*/  LOP3.LUT R213, R213, 0x2000000, RZ, 0xfc, !PT ;  /* 0x02000000d5d57812 */ /* 0x000fc600078efcff */
        /* <DEDUP_REMOVED lines=21> */
[----:B------:R4:W4:Y:S08]  /*c030*/  MUFU.TANH R73, R53 ;  /* 0x0000003500497308 */ /* 0x0009300000002400 */
[----:B------:R-:W-:Y:S08]  /*c040*/  MUFU.TANH R46, R46 ;  /* 0x0000002e002e7308 */ /* 0x000ff00000002400 */
[----:B------:R-:W-:Y:S08]  /*c050*/  MUFU.TANH R47, R47 ;  /* 0x0000002f002f7308 */ /* 0x000ff00000002400 */
[----:B------:R-:W4:Y:S08]  /*c060*/  MUFU.TANH R50, R50 ;  /* 0x0000003200327308 */ /* 0x000f300000002400 */
[----:B------:R-:W4:Y:S01]  /*c070*/  MUFU.TANH R54, R54 ;  /* 0x0000003600367308 */ /* 0x000f220000002400 */
[----:B--2---:R-:W-:-:S04]  /*c080*/  IADD3 R32, -R56, 0x40, R32 ;  /* 0x0000004038207810 */ /* 0x004fc80007ffe120 */
[C---:B------:R-:W-:Y:S02]  /*c090*/  ISETP.GT.AND P5, PT, R32.reuse, RZ, PT ;  /* 0x000000ff2000720c */ /* 0x040fe40003fa4270 */
[C---:B------:R-:W-:Y:S02]  /*c0a0*/  ISETP.GT.AND P4, PT, R32.reuse, 0x1, PT ;  /* 0x000000012000780c */ /* 0x040fe40003f84270 */
[----:B------:R-:W-:Y:S02]  /*c0b0*/  ISETP.GT.AND P3, PT, R32, 0x8, PT ;  /* 0x000000082000780c */ /* 0x000fe40003f64270 */
[----:B0-----:R-:W-:Y:S02]  /*c0c0*/  FSEL R12, R12, -INF , P5 ;  /* 0xff8000000c0c7808 */ /* 0x001fe40002800000 */
[----:B-1----:R-:W-:Y:S02]  /*c0d0*/  FSEL R41, R13, -INF , P4 ;  /* 0xff8000000d297808 */ /* 0x002fe40002000000 */
[----:B---3--:R-:W-:-:S02]  /*c0e0*/  FSEL R35, R20, -INF , P3 ;  /* 0xff80000014237808 */ /* 0x008fc40001800000 */
[----:B------:R-:W-:Y:S02]  /*c0f0*/  ISETP.GT.AND P2, PT, R32, 0x9, PT ;  /* 0x000000092000780c */ /* 0x000fe40003f44270 */
[----:B------:R-:W-:Y:S02]  /*c100*/  FMNMX.FTZ R20, R12, R41, !PT ;  /* 0x000000290c147209 */ /* 0x000fe40007810000 */
[C---:B------:R-:W-:Y:S02]  /*c110*/  ISETP.GT.AND P1, PT, R32.reuse, 0x10, PT ;  /* 0x000000102000780c */ /* 0x040fe40003f24270 */
[----:B----4-:R-:W-:Y:S02]  /*c120*/  FSEL R37, R21, -INF , P2 ;  /* 0xff80000015257808 */ /* 0x010fe40001000000 */
        /* <DEDUP_REMOVED lines=48> */
[----:B------:R-:W-:Y:S02]  /*c430*/  FMNMX.FTZ R14, R13, R14, !PT ;  /* 0x0000000e0d0e7209 */ /* 0x000fe40007810000 */
[----:B------:R-:W-:Y:S01]  /*c440*/  FSEL R75, R50, -INF , P5 ;  /* 0xff800000324b7808 */ /* 0x000fe20002800000 */
[----:B------:R-:W0:Y:S01]  /*c450*/  SHFL.BFLY PT, R21, R20, 0x2, 0x1f ;  /* 0x0c401f0014157f89 */ /* 0x000e2200000e0000 */
[----:B------:R-:W-:-:S02]  /*c460*/  FMNMX.FTZ R14, R15, R14, !PT ;  /* 0x0000000e0f0e7209 */ /* 0x000fc40007810000 */
[----:B------:R-:W-:Y:S02]  /*c470*/  FSEL R79, R54, -INF , P3 ;  /* 0xff800000364f7808 */ /* 0x000fe40001800000 */
[----:B0-----:R-:W-:Y:S02]  /*c480*/  FMNMX.FTZ R21, R20, R21, !PT ;  /* 0x0000001514157209 */ /* 0x001fe40007810000 */
[----:B------:R-:W-:Y:S01]  /*c490*/  FMNMX.FTZ R20, R25, R14, !PT ;  /* 0x0000000e19147209 */ /* 0x000fe20007810000 */
[----:B------:R-:W-:Y:S01]  /*c4a0*/  FMUL.FTZ R14, R51, UR4 ;  /* 0x00000004330e7c20 */ /* 0x000fe20008410000 */
[----:B------:R-:W-:Y:S01]  /*c4b0*/  FSEL R51, R46, -INF , P1 ;  /* 0xff8000002e337808 */ /* 0x000fe20000800000 */
[----:B------:R-:W0:Y:S01]  /*c4c0*/  SHFL.BFLY PT, R26, R21, 0x1, 0x1f ;  /* 0x0c201f00151a7f89 */ /* 0x000e2200000e0000 */
[----:B------:R-:W-:Y:S01]  /*c4d0*/  FMNMX.FTZ R20, R27, R20, !PT ;  /* 0x000000141b147209 */ /* 0x000fe20007810000 */
[----:B------:R-:W1:Y:S03]  /*c4e0*/  MUFU.TANH R77, R14 ;  /* 0x0000000e004d7308 */ /* 0x000e660000002400 */
[----:B------:R-:W-:Y:S01]  /*c4f0*/  FMNMX.FTZ R24, R29, R20, !PT ;  /* 0x000000141d187209 */ /* 0x000fe20007810000 */
[----:B------:R-:W-:Y:S01]  /*c500*/  IMAD.U32 R20, RZ, RZ, UR5 ;  /* 0x00000005ff147e24 */ /* 0x000fe2000f8e00ff */
[----:B-1----:R-:W-:-:S02]  /*c510*/  FSEL R77, R77, -INF , P4 ;  /* 0xff8000004d4d7808 */ /* 0x002fc40002000000 */
[----:B0-----:R-:W-:Y:S02]  /*c520*/  FMNMX.FTZ R21, R21, R26, !PT ;  /* 0x0000001a15157209 */ /* 0x001fe40007810000 */
[----:B------:R-:W-:Y:S01]  /*c530*/  FMNMX.FTZ R26, R31, R24, !PT ;  /* 0x000000181f1a7209 */ /* 0x000fe20007810000 */
[----:B------:R-:W-:Y:S01]  /*c540*/  FMUL.FTZ R24, R55, UR4 ;  /* 0x0000000437187c20 */ /* 0x000fe20008410000 */
[----:B------:R-:W-:Y:S01]  /*c550*/  FSEL R55, R47, -INF , P6 ;  /* 0xff8000002f377808 */ /* 0x000fe20003000000 */
[----:B------:R-:W-:Y:S01]  /*c560*/  FMUL.FTZ R14, R21, R20 ;  /* 0x00000014150e7220 */ /* 0x000fe20000410000 */
[----:B------:R-:W-:Y:S02]  /*c570*/  FMNMX.FTZ R26, R53, R26, !PT ;  /* 0x0000001a351a7209 */ /* 0x000fe40007810000 */
[----:B------:R-:W-:Y:S01]  /*c580*/  FSETP.NEU.FTZ.AND P1, PT, R21, -INF , PT ;  /* 0xff8000001500780b */ /* 0x000fe20003f3d000 */
[----:B------:R-:W0:Y:S01]  /*c590*/  MUFU.TANH R24, R24 ;  /* 0x0000001800187308 */ /* 0x000e220000002400 */
[----:B------:R-:W-:-:S02]  /*c5a0*/  FMNMX.FTZ R26, R33, R26, !PT ;  /* 0x0000001a211a7209 */ /* 0x000fc40007810000 */
[----:B------:R-:W-:Y:S02]  /*c5b0*/  FSEL R14, R14, RZ, P1 ;  /* 0x000000ff0e0e7208 */ /* 0x000fe40000800000 */
[----:B------:R-:W-:-:S03]  /*c5c0*/  FMNMX.FTZ R26, R51, R26, !PT ;  /* 0x0000001a331a7209 */ /* 0x000fc60007810000 */
[--C-:B------:R-:W-:Y:S01]  /*c5d0*/  FFMA.FTZ R166, R35, R20, -R14.reuse ;  /* 0x0000001423a67223 */ /* 0x100fe2000001080e */
[----:B------:R-:W-:Y:S01]  /*c5e0*/  FMNMX.FTZ R26, R55, R26, !PT ;  /* 0x0000001a371a7209 */ /* 0x000fe20007810000 */
[-CC-:B------:R-:W-:Y:S01]  /*c5f0*/  FFMA.FTZ R164, R12, R20.reuse, -R14.reuse ;  /* 0x000000140ca47223 */ /* 0x180fe2000001080e */
[-CC-:B------:R-:W-:Y:S01]  /*c600*/  FFMA.FTZ R41, R41, R20.reuse, -R14.reuse ;  /* 0x0000001429297223 */ /* 0x180fe2000001080e */
[--C-:B------:R-:W-:Y:S01]  /*c610*/  FFMA.FTZ R47, R37, R20, -R14.reuse ;  /* 0x00000014252f7223 */ /* 0x100fe2000001080e */
[----:B------:R-:W-:Y:S01]  /*c620*/  FMNMX.FTZ R26, R75, R26, !PT ;  /* 0x0000001a4b1a7209 */ /* 0x000fe20007810000 */
[-CC-:B------:R-:W-:Y:S01]  /*c630*/  FFMA.FTZ R152, R39, R20.reuse, -R14.reuse ;  /* 0x0000001427987223 */ /* 0x180fe2000001080e */
[-CC-:B------:R-:W-:Y:S01]  /*c640*/  FFMA.FTZ R49, R43, R20.reuse, -R14.reuse ;  /* 0x000000142b317223 */ /* 0x180fe2000001080e */
[--C-:B------:R-:W-:Y:S01]  /*c650*/  FFMA.FTZ R154, R45, R20, -R14.reuse ;  /* 0x000000142d9a7223 */ /* 0x100fe2000001080e */
[----:B------:R-:W-:Y:S01]  /*c660*/  FMNMX.FTZ R26, R77, R26, !PT ;  /* 0x0000001a4d1a7209 */ /* 0x000fe20007810000 */
[-CC-:B------:R-:W-:Y:S01]  /*c670*/  FFMA.FTZ R37, R57, R20.reuse, -R14.reuse ;  /* 0x0000001439257223 */ /* 0x180fe2000001080e */
[----:B0-----:R-:W-:Y:S01]  /*c680*/  FSEL R81, R24, -INF , P2 ;  /* 0xff80000018517808 */ /* 0x001fe20001000000 */
        /* <DEDUP_REMOVED lines=9> */
[----:B------:R-:W-:Y:S01]  /*c720*/  MUFU.EX2 R164, R164 ;  /* 0x000000a400a47308 */ /* 0x000fe20000000800 */
[----:B------:R-:W0:Y:S07]  /*c730*/  SHFL.BFLY PT, R35, R26, 0x2, 0x1f ;  /* 0x0c401f001a237f89 */ /* 0x000e2e00000e0000 */
[----:B------:R-:W1:Y:S08]  /*c740*/  MUFU.EX2 R41, R41 ;  /* 0x0000002900297308 */ /* 0x000e700000000800 */
[----:B------:R-:W2:Y:S08]  /*c750*/  MUFU.EX2 R166, R166 ;  /* 0x000000a600a67308 */ /* 0x000eb00000000800 */
[----:B------:R-:W3:Y:S01]  /*c760*/  MUFU.EX2 R47, R47 ;  /* 0x0000002f002f7308 */ /* 0x000ee20000000800 */
[----:B0-----:R-:W-:-:S05]  /*c770*/  FMNMX.FTZ R35, R26, R35, !PT ;  /* 0x000000231a237209 */ /* 0x001fca0007810000 */
[----:B------:R-:W0:Y:S02]  /*c780*/  SHFL.BFLY PT, R168, R35, 0x1, 0x1f ;  /* 0x0c201f0023a87f89 */ /* 0x000e2400000e0000 */
[----:B------:R-:W-:Y:S08]  /*c790*/  MUFU.EX2 R152, R152 ;  /* 0x0000009800987308 */ /* 0x000ff00000000800 */
[----:B------:R-:W-:Y:S08]  /*c7a0*/  MUFU.EX2 R49, R49 ;  /* 0x0000003100317308 */ /* 0x000ff00000000800 */
[----:B------:R-:W-:Y:S01]  /*c7b0*/  MUFU.EX2 R154, R154 ;  /* 0x0000009a009a7308 */ /* 0x000fe20000000800 */
[----:B0-----:R-:W-:Y:S01]  /*c7c0*/  FMNMX.FTZ R168, R35, R168, !PT ;  /* 0x000000a823a87209 */ /* 0x001fe20007810000 */
[----:B------:R-:W-:-:S06]  /*c7d0*/  FFMA.FTZ R35, R73, R20, -R14 ;  /* 0x0000001449237223 */ /* 0x000fcc000001080e */
[----:B------:R-:W-:Y:S01]  /*c7e0*/  MUFU.EX2 R37, R37 ;  /* 0x0000002500257308 */ /* 0x000fe20000000800 */
[C---:B------:R-:W-:Y:S01]  /*c7f0*/  FSETP.NEU.FTZ.AND P1, PT, R168.reuse, -INF , PT ;  /* 0xff800000a800780b */ /* 0x040fe20003f3d000 */
[----:B------:R-:W-:-:S05]  /*c800*/  FMUL.FTZ R12, R168, R20 ;  /* 0x00000014a80c7220 */ /* 0x000fca0000410000 */
[----:B------:R-:W-:Y:S01]  /*c810*/  FSEL R14, R12, RZ, P1 ;  /* 0x000000ff0c0e7208 */ /* 0x000fe20000800000 */
[----:B------:R-:W-:Y:S01]  /*c820*/  IMAD R12, R17, 0x1000, R213 ;  /* 0x00001000110c7824 */ /* 0x000fe200078e02d5 */
[----:B------:R-:W-:Y:S03]  /*c830*/  MUFU.EX2 R156, R156 ;  /* 0x0000009c009c7308 */ /* 0x000fe60000000800 */
[-CC-:B------:R-:W-:Y:S01]  /*c840*/  FFMA.FTZ R165, R3, R20.reuse, -R14.reuse ;  /* 0x0000001403a57223 */ /* 0x180fe2000001080e */
[-CC-:B------:R-:W-:Y:S01]  /*c850*/  FFMA.FTZ R10, R10, R20.reuse, -R14.reuse ;  /* 0x000000140a0a7223 */ /* 0x180fe2000001080e */
[-CC-:B------:R-:W-:Y:S01]  /*c860*/  FFMA.FTZ R167, R13, R20.reuse, -R14.reuse ;  /* 0x000000140da77223 */ /* 0x180fe2000001080e */
[----:B------:R-:W-:Y:S02]  /*c870*/  VIADD R3, R11, 0x38840 ;  /* 0x000388400b037836 */ /* 0x000fe40000000000 */
[-CC-:B------:R-:W-:Y:S01]  /*c880*/  FFMA.FTZ R24, R15, R20.reuse, -R14.reuse ;  /* 0x000000140f187223 */ /* 0x180fe2000001080e */
[-CC-:B------:R-:W-:Y:S01]  /*c890*/  FFMA.FTZ R153, R25, R20.reuse, -R14.reuse ;  /* 0x0000001419997223 */ /* 0x180fe2000001080e */
[----:B------:R-:W-:Y:S01]  /*c8a0*/  MUFU.EX2 R165, R165 ;  /* 0x000000a500a57308 */ /* 0x000fe20000000800 */
[----:B------:R-:W-:Y:S01]  /*c8b0*/  FFMA.FTZ R26, R27, R20, -R14 ;  /* 0x000000141b1a7223 */ /* 0x000fe2000001080e */
[----:B------:R-:W-:Y:S01]  /*c8c0*/  PRMT R3, R190, 0x654, R3 ;  /* 0x00000654be037816 */ /* 0x000fe20000000003 */
[----:B------:R-:W-:-:S02]  /*c8d0*/  IMAD.MOV.U32 R13, RZ, RZ, 0x40000040 ;  /* 0x40000040ff0d7424 */ /* 0x000fc400078e00ff */
[-CC-:B------:R-:W-:Y:S01]  /*c8e0*/  FFMA.FTZ R155, R29, R20.reuse, -R14.reuse ;  /* 0x000000141d9b7223 */ /* 0x180fe2000001080e */
[-CC-:B------:R-:W-:Y:S01]  /*c8f0*/  FFMA.FTZ R28, R31, R20.reuse, -R14.reuse ;  /* 0x000000141f1c7223 */ /* 0x180fe2000001080e */
[----:B------:R1:W-:Y:S01]  /*c900*/  SYNCS.ARRIVE.TRANS64.RED.A1T0 RZ, [R3+URZ], RZ ;  /* 0x000000ff03ff79a7 */ /* 0x0003e2000810043f */
[-CC-:B------:R-:W-:Y:S01]  /*c910*/  FFMA.FTZ R157, R53, R20.reuse, -R14.reuse ;  /* 0x00000014359d7223 */ /* 0x180fe2000001080e */
[----:B------:R-:W0:Y:S01]  /*c920*/  MUFU.EX2 R10, R10 ;  /* 0x0000000a000a7308 */ /* 0x000e220000000800 */
[----:B------:R-:W-:Y:S01]  /*c930*/  R2UR UR7, R13 ;  /* 0x000000000d0772ca */ /* 0x000fe200000e0000 */
[-CC-:B------:R-:W-:Y:S01]  /*c940*/  FFMA.FTZ R30, R33, R20.reuse, -R14.reuse ;  /* 0x00000014211e7223 */ /* 0x180fe2000001080e */
[-CC-:B------:R-:W-:Y:S01]  /*c950*/  FFMA.FTZ R159, R51, R20.reuse, -R14.reuse ;  /* 0x00000014339f7223 */ /* 0x180fe2000001080e */
[-CC-:B------:R-:W-:Y:S01]  /*c960*/  FFMA.FTZ R32, R55, R20.reuse, -R14.reuse ;  /* 0x0000001437207223 */ /* 0x180fe2000001080e */
[-CC-:B------:R-:W-:Y:S01]  /*c970*/  FFMA.FTZ R161, R75, R20.reuse, -R14.reuse ;  /* 0x000000144ba17223 */ /* 0x180fe2000001080e */
[----:B-1----:R-:W-:Y:S01]  /*c980*/  FADD.FTZ R3, R164, R41 ;  /* 0x00000029a4037221 */ /* 0x002fe20000010000 */
[-CC-:B------:R-:W-:Y:S01]  /*c990*/  FFMA.FTZ R77, R77, R20.reuse, -R14.reuse ;  /* 0x000000144d4d7223 */ /* 0x180fe2000001080e */
[----:B------:R-:W1:Y:S01]  /*c9a0*/  MUFU.EX2 R167, R167 ;  /* 0x000000a700a77308 */ /* 0x000e620000000800 */
[-CC-:B------:R-:W-:Y:S01]  /*c9b0*/  FFMA.FTZ R79, R79, R20.reuse, -R14.reuse ;  /* 0x000000144f4f7223 */ /* 0x180fe2000001080e */
[----:B--2---:R-:W-:Y:S01]  /*c9c0*/  FADD.FTZ R36, R166, R3 ;  /* 0x00000003a6247221 */ /* 0x004fe20000010000 */
[----:B------:R-:W-:Y:S01]  /*c9d0*/  FFMA.FTZ R81, R81, R20, -R14 ;  /* 0x0000001451517223 */ /* 0x000fe2000001080e */
[----:B------:R-:W-:Y:S01]  /*c9e0*/  IMAD.MOV.U32 R15, RZ, RZ, 0x40000040 ;  /* 0x40000040ff0f7424 */ /* 0x000fe200078e00ff */
[C---:B------:R-:W-:Y:S01]  /*c9f0*/  R2UR UR6, R12.reuse ;  /* 0x000000000c0672ca */ /* 0x040fe200000e0000 */
[----:B---3--:R-:W-:Y:S01]  /*ca00*/  FADD.FTZ R13, R47, R36 ;  /* 0x000000242f0d7221 */ /* 0x008fe20000010000 */
[----:B------:R-:W-:Y:S01]  /*ca10*/  VIADD R14, R12, 0x80 ;  /* 0x000000800c0e7836 */ /* 0x000fe20000000000 */
[----:B------:R-:W2:Y:S01]  /*ca20*/  MUFU.EX2 R24, R24 ;  /* 0x0000001800187308 */ /* 0x000ea20000000800 */
[----:B0-----:R-:W-:Y:S01]  /*ca30*/  FADD.FTZ R34, R165, R10 ;  /* 0x0000000aa5227221 */ /* 0x001fe20000010000 */
[----:B------:R-:W-:Y:S01]  /*ca40*/  FADD.FTZ R36, R152, R13 ;  /* 0x0000000d98247221 */ /* 0x000fe20000010000 */
[C---:B------:R-:W-:Y:S01]  /*ca50*/  R2UR UR11, R15.reuse ;  /* 0x000000000f0b72ca */ /* 0x040fe200000e0000 */
[----:B------:R-:W-:Y:S01]  /*ca60*/  IMAD.MOV.U32 R13, RZ, RZ, 0x40000040 ;  /* 0x40000040ff0d7424 */ /* 0x000fe200078e00ff */
[----:B------:R-:W-:Y:S01]  /*ca70*/  R2UR UR15, R15 ;  /* 0x000000000f0f72ca */ /* 0x000fe200000e0000 */
[----:B------:R-:W-:Y:S01]  /*ca80*/  FADD.FTZ R15, R49, R36 ;  /* 0x00000024310f7221 */ /* 0x000fe20000010000 */
[----:B------:R-:W-:Y:S01]  /*ca90*/  R2UR UR10, R14 ;  /* 0x000000000e0a72ca */ /* 0x000fe200000e0000 */
[----:B------:R-:W0:Y:S01]  /*caa0*/  MUFU.EX2 R153, R153 ;  /* 0x0000009900997308 */ /* 0x000e220000000800 */
[----:B-1----:R-:W-:Y:S01]  /*cab0*/  FADD.FTZ R3, R167, R34 ;  /* 0x00000022a7037221 */ /* 0x002fe20000010000 */
[C---:B------:R-:W-:Y:S01]  /*cac0*/  VIADD R14, R12.reuse, 0x100 ;  /* 0x000001000c0e7836 */ /* 0x040fe20000000000 */
[----:B------:R-:W-:Y:S01]  /*cad0*/  R2UR UR19, R13 ;  /* 0x000000000d1372ca */ /* 0x000fe200000e0000 */
[----:B------:R-:W-:Y:S01]  /*cae0*/  VIADD R12, R12, 0x180 ;  /* 0x000001800c0c7836 */ /* 0x000fe20000000000 */
[----:B------:R-:W-:-:S02]  /*caf0*/  F2FP.BF16.F32.PACK_AB R165, R10, R165 ;  /* 0x000000a50aa5723e */ /* 0x000fc400000010ff */
[----:B------:R-:W-:Y:S01]  /*cb00*/  R2UR UR14, R14 ;  /* 0x000000000e0e72ca */ /* 0x000fe200000e0000 */
[----:B------:R-:W1:Y:S01]  /*cb10*/  MUFU.EX2 R26, R26 ;  /* 0x0000001a001a7308 */ /* 0x000e620000000800 */
[----:B--2---:R-:W-:Y:S01]  /*cb20*/  FADD.FTZ R34, R24, R3 ;  /* 0x0000000318227221 */ /* 0x004fe20000010000 */
[----:B------:R-:W-:Y:S02]  /*cb30*/  R2UR UR18, R12 ;  /* 0x000000000c1272ca */ /* 0x000fe400000e0000 */
[----:B------:R-:W-:Y:S02]  /*cb40*/  F2FP.BF16.F32.PACK_AB R167, R24, R167 ;  /* 0x000000a718a7723e */ /* 0x000fe400000010ff */
[----:B------:R-:W-:Y:S02]  /*cb50*/  F2FP.BF16.F32.PACK_AB R164, R41, R164 ;  /* 0x000000a429a4723e */ /* 0x000fe400000010ff */
[----:B------:R-:W2:Y:S01]  /*cb60*/  MUFU.EX2 R155, R155 ;  /* 0x0000009b009b7308 */ /* 0x000ea20000000800 */
[----:B0-----:R-:W-:Y:S01]  /*cb70*/  FADD.FTZ R3, R153, R34 ;  /* 0x0000002299037221 */ /* 0x001fe20000010000 */
[----:B------:R-:W-:Y:S01]  /*cb80*/  FADD.FTZ R34, R154, R15 ;  /* 0x0000000f9a227221 */ /* 0x000fe20000010000 */
[----:B------:R-:W-:Y:S01]  /*cb90*/  F2FP.BF16.F32.PACK_AB R166, R47, R166 ;  /* 0x000000a62fa6723e */ /* 0x000fe200000010ff */
[----:B------:R-:W-:Y:S01]  /*cba0*/  BAR.SYNC.DEFER_BLOCKING 0xf, 0x100 ;  /* 0x03c4000000007b1d */ /* 0x000fe20000010000 */
[----:B------:R-:W-:Y:S01]  /*cbb0*/  F2FP.BF16.F32.PACK_AB R152, R49, R152 ;  /* 0x000000983198723e */ /* 0x000fe200000010ff */
[C---:B------:R-:W-:Y:S01]  /*cbc0*/  FADD.FTZ R13, R37.reuse, R34 ;  /* 0x00000022250d7221 */ /* 0x040fe20000010000 */
[----:B------:R-:W-:Y:S01]  /*cbd0*/  F2FP.BF16.F32.PACK_AB R154, R37, R154 ;  /* 0x0000009a259a723e */ /* 0x000fe200000010ff */
[----:B-1----:R-:W-:-:S02]  /*cbe0*/  FADD.FTZ R14, R26, R3 ;  /* 0x000000031a0e7221 */ /* 0x002fc40000010000 */
[----:B------:R-:W0:Y:S01]  /*cbf0*/  MUFU.EX2 R28, R28 ;  /* 0x0000001c001c7308 */ /* 0x000e220000000800 */
[----:B------:R-:W-:Y:S01]  /*cc00*/  FADD.FTZ R34, R156, R13 ;  /* 0x0000000d9c227221 */ /* 0x000fe20000010000 */
[----:B------:R-:W-:Y:S01]  /*cc10*/  F2FP.BF16.F32.PACK_AB R153, R26, R153 ;  /* 0x000000991a99723e */ /* 0x000fe200000010ff */
[----:B--2---:R-:W-:-:S05]  /*cc20*/  FADD.FTZ R3, R155, R14 ;  /* 0x0000000e9b037221 */ /* 0x004fca0000010000 */
[----:B------:R-:W1:Y:S08]  /*cc30*/  MUFU.EX2 R43, R43 ;  /* 0x0000002b002b7308 */ /* 0x000e700000000800 */
[----:B------:R-:W2:Y:S01]  /*cc40*/  MUFU.EX2 R157, R157 ;  /* 0x0000009d009d7308 */ /* 0x000ea20000000800 */
[C---:B0-----:R-:W-:Y:S01]  /*cc50*/  FADD.FTZ R14, R28.reuse, R3 ;  /* 0x000000031c0e7221 */ /* 0x041fe20000010000 */
[----:B------:R-:W-:Y:S01]  /*cc60*/  F2FP.BF16.F32.PACK_AB R155, R28, R155 ;  /* 0x0000009b1c9b723e */ /* 0x000fe200000010ff */
[----:B------:R0:W-:Y:S04]  /*cc70*/  STSM.16.M88.4 [R225+0x36400], R164 ;  /* 0x036400a4e1007844 */ /* 0x0001e80000000200 */
[----:B------:R0:W-:Y:S01]  /*cc80*/  STSM.16.M88.4 [R228], R152 ;  /* 0x00000098e4007844 */ /* 0x0001e20000000200 */
[----:B------:R-:W3:Y:S01]  /*cc90*/  MUFU.EX2 R158, R158 ;  /* 0x0000009e009e7308 */ /* 0x000ee20000000800 */
[C---:B-1----:R-:W-:Y:S01]  /*cca0*/  FADD.FTZ R13, R43.reuse, R34 ;  /* 0x000000222b0d7221 */ /* 0x042fe20000010000 */
[----:B------:R-:W-:-:S06]  /*ccb0*/  F2FP.BF16.F32.PACK_AB R156, R43, R156 ;  /* 0x0000009c2b9c723e */ /* 0x000fcc00000010ff */
        /* <DEDUP_REMOVED lines=8> */
[C---:B--2---:R-:W-:Y:S01]  /*cd40*/  FADD.FTZ R10, R30.reuse, R3 ;  /* 0x000000031e0a7221 */ /* 0x044fe20000010000 */
[----:B------:R-:W-:-:S06]  /*cd50*/  F2FP.BF16.F32.PACK_AB R157, R30, R157 ;  /* 0x0000009d1e9d723e */ /* 0x000fcc00000010ff */
[----:B------:R-:W2:Y:S01]  /*cd60*/  MUFU.EX2 R32, R32 ;  /* 0x0000002000207308 */ /* 0x000ea20000000800 */
[----:B---3--:R-:W-:-:S07]  /*cd70*/  FADD.FTZ R3, R159, R10 ;  /* 0x0000000a9f037221 */ /* 0x008fce0000010000 */
[----:B------:R-:W3:Y:S01]  /*cd80*/  MUFU.EX2 R39, R39 ;  /* 0x0000002700277308 */ /* 0x000ee20000000800 */
[----:B-1----:R-:W-:-:S07]  /*cd90*/  FADD.FTZ R24, R160, R13 ;  /* 0x0000000da0187221 */ /* 0x002fce0000010000 */
[----:B------:R-:W1:Y:S01]  /*cda0*/  MUFU.EX2 R161, R161 ;  /* 0x000000a100a17308 */ /* 0x000e620000000800 */
[C---:B--2---:R-:W-:Y:S01]  /*cdb0*/  FADD.FTZ R10, R32.reuse, R3 ;  /* 0x00000003200a7221 */ /* 0x044fe20000010000 */
[----:B------:R-:W-:-:S05]  /*cdc0*/  F2FP.BF16.F32.PACK_AB R159, R32, R159 ;  /* 0x0000009f209f723e */ /* 0x000fca00000010ff */
[----:B------:R0:W-:Y:S01]  /*cdd0*/  STSM.16.M88.4 [R226], R156 ;  /* 0x0000009ce2007844 */ /* 0x0001e20000000200 */
[----:B------:R-:W2:Y:S01]  /*cde0*/  MUFU.EX2 R162, R162 ;  /* 0x000000a200a27308 */ /* 0x000ea20000000800 */
[C---:B---3--:R-:W-:Y:S01]  /*cdf0*/  FADD.FTZ R13, R39.reuse, R24 ;  /* 0x00000018270d7221 */ /* 0x048fe20000010000 */
[----:B------:R-:W-:-:S06]  /*ce00*/  F2FP.BF16.F32.PACK_AB R160, R39, R160 ;  /* 0x000000a027a0723e */ /* 0x000fcc00000010ff */
[----:B------:R-:W3:Y:S01]  /*ce10*/  MUFU.EX2 R35, R35 ;  /* 0x0000002300237308 */ /* 0x000ee20000000800 */
[----:B-1----:R-:W-:-:S07]  /*ce20*/  FADD.FTZ R3, R161, R10 ;  /* 0x0000000aa1037221 */ /* 0x002fce0000010000 */
[----:B------:R-:W1:Y:S01]  /*ce30*/  MUFU.EX2 R12, R77 ;  /* 0x0000004d000c7308 */ /* 0x000e620000000800 */
[----:B--2---:R-:W-:-:S07]  /*ce40*/  FADD.FTZ R24, R162, R13 ;  /* 0x0000000da2187221 */ /* 0x004fce0000010000 */
[----:B------:R-:W2:Y:S01]  /*ce50*/  MUFU.EX2 R79, R79 ;  /* 0x0000004f004f7308 */ /* 0x000ea20000000800 */
[----:B---3--:R-:W-:-:S07]  /*ce60*/  F2FP.BF16.F32.PACK_AB R162, R35, R162 ;  /* 0x000000a223a2723e */ /* 0x008fce00000010ff */
[----:B------:R-:W3:Y:S01]  /*ce70*/  MUFU.EX2 R14, R81 ;  /* 0x00000051000e7308 */ /* 0x000ee20000000800 */
[C---:B-1----:R-:W-:Y:S01]  /*ce80*/  F2FP.BF16.F32.PACK_AB R161, R12.reuse, R161 ;  /* 0x000000a10ca1723e */ /* 0x042fe200000010ff */
[----:B------:R-:W-:Y:S01]  /*ce90*/  FADD.FTZ R10, R12, R3 ;  /* 0x000000030c0a7221 */ /* 0x000fe20000010000 */
[----:B------:R-:W-:-:S03]  /*cea0*/  FADD.FTZ R3, R35, R24 ;  /* 0x0000001823037221 */ /* 0x000fc60000010000 */
[----:B--2---:R-:W-:Y:S01]  /*ceb0*/  FADD.FTZ R13, R79, R10 ;  /* 0x0000000a4f0d7221 */ /* 0x004fe20000010000 */
[----:B---3--:R-:W-:-:S03]  /*cec0*/  F2FP.BF16.F32.PACK_AB R163, R14, R79 ;  /* 0x0000004f0ea3723e */ /* 0x008fc600000010ff */
[----:B------:R-:W-:Y:S02]  /*ced0*/  FADD.FTZ R10, R14, R13 ;  /* 0x0000000d0e0a7221 */ /* 0x000fe40000010000 */
[----:B------:R0:W-:Y:S01]  /*cee0*/  STSM.16.M88.4 [R227], R160 ;  /* 0x000000a0e3007844 */ /* 0x0001e20000000200 */
[----:B-----5:R-:W-:-:S06]  /*cef0*/  WARPGROUP.ARRIVE ;  /* 0x00000000000079c5 */ /* 0x020fcc0000000000 */
        /* <DEDUP_REMOVED lines=24> */
.L_x_4553:
[----:B------:R-:W-:Y:S01]  /*d080*/  VIADD R11, R11, 0x38860 ;  /* 0x000388600b0b7836 */ /* 0x000fe20000000000 */
[----:B------:R-:W-:Y:S01]  /*d090*/  ULDC UR40, c[0x0][0xad0] ;  /* 0x0002b40000287ab9 */ /* 0x000fe20000000800 */
[----:B------:R-:W-:Y:S01]  /*d0a0*/  ULDC UR38, c[0x0][0xa80] ;  /* 0x0002a00000267ab9 */ /* 0x000fe20000000800 */
[----:B------:R-:W-:Y:S02]  /*d0b0*/  BSSY B0, `(.L_x_4554) ;  /* 0x0000379000007945 */ /* 0x000fe40003800000 */
[----:B------:R-:W-:-:S04]  /*d0c0*/  PRMT R11, R190, 0x654, R11 ;  /* 0x00000654be0b7816 */ /* 0x000fc8000000000b */
[----:B------:R0:W-:Y:S02]  /*d0d0*/  SYNCS.ARRIVE.TRANS64.RED.A1T0 RZ, [R11+URZ], RZ ;  /* 0x000000ff0bff79a7 */ /* 0x0001e4000810043f */
[----:B0-----:R-:W-:-:S05]  /*d0e0*/  VIADD R11, R169, 0xfffffffe ;  /* 0xfffffffea90b7836 */ /* 0x001fca0000000000 */
[----:B------:R-:W-:-:S13]  /*d0f0*/  ISETP.GE.AND P1, PT, R11, R222, PT ;  /* 0x000000de0b00720c */ /* 0x000fda0003f26270 */
[----:B------:R-:W-:Y:S05]  /*d100*/  @!P1 BRA `(.L_x_4555) ;  /* 0x0000003400cc9947 */ /* 0x000fea0003800000 */
[----:B------:R-:W-:Y:S02]  /*d110*/  IMAD.MOV.U32 R13, RZ, RZ, R168 ;  /* 0x000000ffff0d7224 */ /* 0x000fe400078e00a8 */
[----:B------:R-:W-:Y:S02]  /*d120*/  IMAD.MOV.U32 R15, RZ, RZ, R21 ;  /* 0x000000ffff0f7224 */ /* 0x000fe400078e0015 */
[----:B------:R-:W-:-:S07]  /*d130*/  IMAD.MOV.U32 R14, RZ, RZ, R17 ;  /* 0x000000ffff0e7224 */ /* 0x000fce00078e0011 */
.L_x_4568:
[----:B------:R-:W-:Y:S01]  /*d140*/  VIADD R17, R14, 0x1 ;  /* 0x000000010e117836 */ /* 0x000fe20000000000 */
[C---:B------:R-:W-:Y:S01]  /*d150*/  ISETP.GT.AND P1, PT, R11.reuse, R222, PT ;  /* 0x000000de0b00720c */ /* 0x040fe20003f24270 */
[----:B------:R-:W-:-:S03]  /*d160*/  VIADD R11, R11, 0xffffffff ;  /* 0xffffffff0b0b7836 */ /* 0x000fc60000000000 */
[----:B------:R-:W-:-:S04]  /*d170*/  ISETP.NE.AND P2, PT, R17, 0x2, PT ;  /* 0x000000021100780c */ /* 0x000fc80003f45270 */
[----:B0-----:R-:W-:Y:S02]  /*d180*/  SEL R12, RZ, 0x1, P2 ;  /* 0x00000001ff0c7807 */ /* 0x001fe40001000000 */
[----:B------:R-:W-:Y:S02]  /*d190*/  SEL R17, R17, RZ, P2 ;  /* 0x000000ff11117207 */ /* 0x000fe40001000000 */
[----:B------:R-:W-:Y:S01]  /*d1a0*/  LOP3.LUT R185, R185, R12, RZ, 0x3c, !PT ;  /* 0x0000000cb9b97212 */ /* 0x000fe200078e3cff */
[----:B------:R-:W-:Y:S06]  /*d1b0*/  @!P0 BRA `(.L_x_4556) ;  /* 0x0000000000048947 */ /* 0x000fec0003800000 */
[----:B------:R-:W-:Y:S01]  /*d1c0*/  BPT.TRAP 0x1 ;  /* 0x000000040000795c */ /* 0x000fe20000300000 */
.L_x_4556:
[----:B------:R-:W-:Y:S01]  /*d1d0*/  IMAD R12, R17, 0x8, R2 ;  /* 0x00000008110c7824 */ /* 0x000fe200078e0202 */
[----:B------:R-:W-:-:S04]  /*d1e0*/  SHF.L.U32 R196, R185, 0x1f, RZ ;  /* 0x0000001fb9c47819 */ /* 0x000fc800000006ff */
[----:B------:R0:W1:Y:S01]  /*d1f0*/  SYNCS.PHASECHK.TRANS64.TRYWAIT P2, [R12+URZ+0x38830], R196 ;  /* 0x038830c40c0075a7 */ /* 0x000062000804017f */
[----:B------:R-:W-:Y:S05]  /*d200*/  @!P0 BRA `(.L_x_4557) ;  /* 0x0000000000048947 */ /* 0x000fea0003800000 */
[----:B------:R-:W-:Y:S01]  /*d210*/  BPT.TRAP 0x1 ;  /* 0x000000040000795c */ /* 0x000fe20000300000 */
.L_x_4557:
[----:B------:R-:W-:Y:S01]  /*d220*/  VIADD R20, R2, 0x20400 ;  /* 0x0002040002147836 */ /* 0x000fe20000000000 */
[----:B------:R-:W-:Y:S01]  /*d230*/  BSSY B1, `(.L_x_4558) ;  /* 0x0000009000017945 */ /* 0x000fe20003800000 */
[----:B------:R-:W-:Y:S02]  /*d240*/  IMAD R154, R17, 0x200, R217 ;  /* 0x00000200119a7824 */ /* 0x000fe400078e02d9 */
[----:B------:R-:W-:Y:S01]  /*d250*/  IMAD.MOV.U32 R155, RZ, RZ, 0x40000040 ;  /* 0x40000040ff9b7424 */ /* 0x000fe200078e00ff */
[----:B------:R-:W-:-:S04]  /*d260*/  SHF.R.U32.HI R20, RZ, 0x4, R20 ;  /* 0x00000004ff147819 */ /* 0x000fc80000011614 */
[----:B------:R-:W-:-:S04]  /*d270*/  LOP3.LUT R20, R20, 0x3fff, RZ, 0xc0, !PT ;  /* 0x00003fff14147812 */ /* 0x000fc800078ec0ff */
[----:B------:R-:W-:Y:S01]  /*d280*/  LOP3.LUT R20, R20, 0x10000, RZ, 0xfc, !PT ;  /* 0x0001000014147812 */ /* 0x000fe200078efcff */
[----:B-1----:R-:W-:Y:S06]  /*d290*/  @P2 BRA `(.L_x_4559) ;  /* 0x0000000000082947 */ /* 0x002fec0003800000 */
[----:B------:R-:W1:Y:S02]  /*d2a0*/  SYNCS.PHASECHK.TRANS64.TRYWAIT P2, [R12+URZ+0x38830], R196 ;  /* 0x038830c40c0075a7 */ /* 0x000e64000804017f */
[----:B-1----:R-:W-:Y:S05]  /*d2b0*/  @!P2 BRA `(.L_x_4560) ;  /* 0x000001200088a947 */ /* 0x002fea0003800000 */
.L_x_4559:
[----:B------:R-:W-:Y:S05]  /*d2c0*/  BSYNC B1 ;  /* 0x0000000000017941 */ /* 0x000fea0003800000 */
.L_x_4558:
        /* <DEDUP_REMOVED lines=36> */
.L_x_4561:
[----:B------:R2:W3:Y:S01]  /*d510*/  SYNCS.PHASECHK.TRANS64.TRYWAIT P2, [R12+URZ+0x38850], R196 ;  /* 0x038850c40c0075a7 */ /* 0x0004e2000804017f */
[----:B------:R-:W-:Y:S05]  /*d520*/  @!P0 BRA `(.L_x_4562) ;  /* 0x0000000000048947 */ /* 0x000fea0003800000 */
[----:B------:R-:W-:Y:S01]  /*d530*/  BPT.TRAP 0x1 ;  /* 0x000000040000795c */ /* 0x000fe20000300000 */
.L_x_4562:
[----:B------:R-:W-:Y:S01]  /*d540*/  VIADD R21, R2, 0x26400 ;  /* 0x0002640002157836 */ /* 0x000fe20000000000 */
[----:B------:R-:W-:Y:S04]  /*d550*/  BSSY B1, `(.L_x_4563) ;  /* 0x0000005000017945 */ /* 0x000fe80003800000 */
[----:B------:R-:W-:Y:S01]  /*d560*/  SHF.R.U32.HI R21, RZ, 0x4, R21 ;  /* 0x00000004ff157819 */ /* 0x000fe20000011615 */
[----:B---3--:R-:W-:Y:S06]  /*d570*/  @P2 BRA `(.L_x_4564) ;  /* 0x0000000000082947 */ /* 0x008fec0003800000 */
[----:B------:R-:W3:Y:S02]  /*d580*/  SYNCS.PHASECHK.TRANS64.TRYWAIT P2, [R12+URZ+0x38850], R196 ;  /* 0x038850c40c0075a7 */ /* 0x000ee4000804017f */
[----:B---3--:R-:W-:Y:S05]  /*d590*/  @!P2 BRA `(.L_x_4565) ;  /* 0x0000011c00e4a947 */ /* 0x008fea0003800000 */
.L_x_4564:
[----:B------:R-:W-:Y:S05]  /*d5a0*/  BSYNC B1 ;  /* 0x0000000000017941 */ /* 0x000fea0003800000 */
.L_x_4563:
[----:B------:R-:W-:Y:S01]  /*d5b0*/  LOP3.LUT R21, R21, 0x3fff, RZ, 0xc0, !PT ;  /* 0x00003fff15157812 */ /* 0x000fe200078ec0ff */
[C---:B------:R-:W-:Y:S01]  /*d5c0*/  VIADD R20, R0.reuse, 0x2 ;  /* 0x0000000200147836 */ /* 0x040fe20000000000 */
[----:B------:R-:W-:Y:S01]  /*d5d0*/  WARPGROUP.ARRIVE ;  /* 0x00000000000079c5 */ /* 0x000fe20000000000 */
[----:B------:R-:W-:Y:S01]  /*d5e0*/  VIADD R198, R0, 0x4 ;  /* 0x0000000400c67836 */ /* 0x000fe20000000000 */
[----:B------:R-:W-:Y:S01]  /*d5f0*/  LOP3.LUT R0, R21, 0x10000, RZ, 0xfc, !PT ;  /* 0x0001000015007812 */ /* 0x000fe200078efcff */
[----:B0123--:R-:W-:-:S03]  /*d600*/  IMAD R196, R17, 0x1000, R218 ;  /* 0x0000100011c47824 */ /* 0x00ffc600078e02da */
[----:B------:R-:W0:Y:S01]  /*d610*/  S2R R219, SR_TID.X ;  /* 0x0000000000db7919 */ /* 0x000e220000002100 */
[----:B------:R-:W-:Y:S02]  /*d620*/  IMAD.MOV.U32 R197, RZ, RZ, 0x40000040 ;  /* 0x40000040ffc57424 */ /* 0x000fe400078e00ff */
[----:B------:R-:W-:Y:S01]  /*d630*/  IMAD.MOV.U32 R200, RZ, RZ, R0 ;  /* 0x000000ffffc87224 */ /* 0x000fe200078e0000 */
[----:B------:R-:W-:Y:S01]  /*d640*/  R2UR UR6, R196 ;  /* 0x00000000c40672ca */ /* 0x000fe200000e0000 */
[----:B------:R-:W-:Y:S01]  /*d650*/  IMAD.MOV.U32 R201, RZ, RZ, 0x40000040 ;  /* 0x40000040ffc97424 */ /* 0x000fe200078e00ff */
[----:B------:R-:W-:Y:S01]  /*d660*/  R2UR UR7, R197 ;  /* 0x00000000c50772ca */ /* 0x000fe200000e0000 */
[----:B------:R-:W-:Y:S01]  /*d670*/  IMAD.MOV.U32 R21, RZ, RZ, 0x40000040 ;  /* 0x40000040ff157424 */ /* 0x000fe200078e00ff */
[----:B------:R-:W-:Y:S01]  /*d680*/  R2UR UR4, R200 ;  /* 0x00000000c80472ca */ /* 0x000fe200000e0000 */
[----:B------:R-:W-:Y:S01]  /*d690*/  IMAD.MOV.U32 R199, RZ, RZ, 0x40000040 ;  /* 0x40000040ffc77424 */ /* 0x000fe200078e00ff */
[----:B------:R-:W-:Y:S01]  /*d6a0*/  R2UR UR5, R201 ;  /* 0x00000000c90572ca */ /* 0x000fe200000e0000 */
[----:B------:R-:W-:-:S02]  /*d6b0*/  VIADD R200, R196, 0x800 ;  /* 0x00000800c4c87836 */ /* 0x000fc40000000000 */
[----:B------:R-:W-:-:S10]  /*d6c0*/  VIADD R201, R0, 0x800 ;  /* 0x0000080000c97836 */ /* 0x000fd40000000000 */
[----:B------:R-:W-:Y:S01]  /*d6d0*/  HGMMA.64x64x16.F32.BF16 R152, gdesc[UR4], R152, gsb0 ;  /* 0x00e00000049879f0 */ /* 0x000fe20008001898 */
[----:B------:R-:W-:Y:S01]  /*d6e0*/  R2UR UR4, R20 ;  /* 0x00000000140472ca */ /* 0x000fe200000e0000 */
[----:B------:R-:W-:Y:S01]  /*d6f0*/  VIADD R20, R196, 0x2 ;  /* 0x00000002c4147836 */ /* 0x000fe20000000000 */
[----:B------:R-:W-:Y:S01]  /*d700*/  R2UR UR5, R21 ;  /* 0x00000000150572ca */ /* 0x000fe200000e0000 */
[----:B------:R-:W-:-:S03]  /*d710*/  IMAD.MOV.U32 R21, RZ, RZ, 0x40000040 ;  /* 0x40000040ff157424 */ /* 0x000fc600078e00ff */
[----:B------:R-:W-:Y:S01]  /*d720*/  R2UR UR6, R20 ;  /* 0x00000000140672ca */ /* 0x000fe200000e0000 */
[----:B------:R-:W-:Y:S01]  /*d730*/  VIADD R20, R196, 0x4 ;  /* 0x00000004c4147836 */ /* 0x000fe20000000000 */
[----:B------:R-:W-:Y:S01]  /*d740*/  R2UR UR7, R21 ;  /* 0x00000000150772ca */ /* 0x000fe200000e0000 */
[----:B------:R-:W-:Y:S01]  /*d750*/  IMAD.MOV.U32 R21, RZ, RZ, 0x40000040 ;  /* 0x40000040ff157424 */ /* 0x000fe200078e00ff */
[----:B0-----:R-:W-:Y:S01]  /*d760*/  SHF.R.U32.HI R219, RZ, 0x7, R219 ;  /* 0x00000007ffdb7819 */ /* 0x001fe200000116db */
[----:B------:R-:W-:Y:S02]  /*d770*/  WARPGROUP.DEPBAR.LE gsb0, 0x0 ;  /* 0x00008000000079c5 */ /* 0x000fe40000010000 */
[----:B------:R-:W-:-:S08]  /*d780*/  WARPGROUP.ARRIVE ;  /* 0x00000000000079c5 */ /* 0x000fd00000000000 */
[----:B------:R-:W-:Y:S01]  /*d790*/  HGMMA.64x64x16.F32.BF16 R152, gdesc[UR4], R152, gsb0 ;  /* 0x00e00000049879f0 */ /* 0x000fe20008001898 */
[----:B------:R-:W-:Y:S02]  /*d7a0*/  R2UR UR4, R198 ;  /* 0x00000000c60472ca */ /* 0x000fe400000e0000 */
        /* <DEDUP_REMOVED lines=145> */
[----:B------:R-:W-:Y:S02]  /*e0c0*/  R2UR UR4, R20 ;  /* 0x00000000140472ca */ /* 0x000fe400000e0000 */
[----:B------:R-:W-:Y:S01]  /*e0d0*/  R2UR UR5, R21 ;  /* 0x00000000150572ca */ /* 0x000fe200000e0000 */
[----:B------:R-:W0:Y:S01]  /*e0e0*/  SHFL.IDX PT, R20, R219, RZ, 0x1f ;  /* 0x00001fffdb147589 */ /* 0x000e2200000e0000 */
[----:B------:R-:W-:Y:S01]  /*e0f0*/  IMAD.MOV.U32 R21, RZ, RZ, 0x4 ;  /* 0x00000004ff157424 */ /* 0x000fe200078e00ff */
[----:B0-----:R-:W-:-:S04]  /*e100*/  ISETP.GT.AND P2, PT, R20, 0x7f, PT ;  /* 0x0000007f1400780c */ /* 0x001fc80003f44270 */
[----:B------:R-:W-:Y:S02]  /*e110*/  SEL R20, RZ, 0x2, !P2 ;  /* 0x00000002ff147807 */ /* 0x000fe40005000000 */
[C---:B------:R-:W-:Y:S02]  /*e120*/  SEL R197, R21.reuse, 0x2, P2 ;  /* 0x0000000215c57807 */ /* 0x040fe40001000000 */
[----:B------:R-:W-:Y:S01]  /*e130*/  SEL R21, R21, 0x6, !P2 ;  /* 0x0000000615157807 */ /* 0x000fe20005000000 */
[----:B------:R-:W-:Y:S01]  /*e140*/  IMAD.IADD R198, R20, 0x1, R200 ;  /* 0x0000000114c67824 */ /* 0x000fe200078e02c8 */
[----:B------:R-:W-:Y:S02]  /*e150*/  WARPGROUP.DEPBAR.LE gsb0, 0x0 ;  /* 0x00008000000079c5 */ /* 0x000fe40000010000 */
[----:B------:R-:W-:-:S06]  /*e160*/  WARPGROUP.ARRIVE ;  /* 0x00000000000079c5 */ /* 0x000fcc0000000000 */
[----:B------:R-:W-:Y:S01]  /*e170*/  HGMMA.64x64x16.F32.BF16 R152, gdesc[UR4], R152, gsb0 ;  /* 0x00e00000049879f0 */ /* 0x000fe20008001898 */
[----:B------:R-:W-:Y:S01]  /*e180*/  R2UR UR6, R198 ;  /* 0x00000000c60672ca */ /* 0x000fe200000e0000 */
[----:B------:R-:W-:Y:S01]  /*e190*/  IMAD.IADD R198, R201, 0x1, R20 ;  /* 0x00000001c9c67824 */ /* 0x000fe200078e0214 */
[----:B------:R-:W-:Y:S01]  /*e1a0*/  R2UR UR7, R199 ;  /* 0x00000000c70772ca */ /* 0x000fe200000e0000 */
[----:B------:R-:W-:-:S03]  /*e1b0*/  IMAD.MOV.U32 R199, RZ, RZ, 0x40000040 ;  /* 0x40000040ffc77424 */ /* 0x000fc600078e00ff */
        /* <DEDUP_REMOVED lines=24> */
[----:B------:R-:W-:Y:S02]  /*e340*/  IMAD.MOV.U32 R199, RZ, RZ, 0x40000040 ;  /* 0x40000040ffc77424 */ /* 0x000fe400078e00ff */
[----:B------:R-:W-:Y:S01]  /*e350*/  IMAD.MOV.U32 R200, RZ, RZ, 0x28 ;  /* 0x00000028ffc87424 */ /* 0x000fe200078e00ff */
[----:B------:R-:W-:Y:S02]  /*e360*/  R2UR UR6, R198 ;  /* 0x00000000c60672ca */ /* 0x000fe400000e0000 */
[----:B------:R-:W-:Y:S01]  /*e370*/  R2UR UR7, R199 ;  /* 0x00000000c70772ca */ /* 0x000fe200000e0000 */
[----:B------:R-:W-:Y:S01]  /*e380*/  IMAD.MOV.U32 R199, RZ, RZ, 0x40000040 ;  /* 0x40000040ffc77424 */ /* 0x000fe200078e00ff */
[----:B------:R-:W-:-:S04]  /*e390*/  SEL R200, R200, 0x26, P2 ;  /* 0x00000026c8c87807 */ /* 0x000fc80001000000 */
[----:B------:R-:W-:-:S04]  /*e3a0*/  LOP3.LUT R200, R200, 0x6, RZ, 0xc0, !PT ;  /* 0x00000006c8c87812 */ /* 0x000fc800078ec0ff */
[CC--:B------:R-:W-:Y:S02]  /*e3b0*/  IADD3 R198, R200.reuse, R201.reuse, R0 ;  /* 0x000000c9c8c67210 */ /* 0x0c0fe40007ffe000 */
[----:B------:R-:W-:Y:S01]  /*e3c0*/  IADD3 R200, R200, R201, R196 ;  /* 0x000000c9c8c87210 */ /* 0x000fe20007ffe0c4 */
[----:B------:R-:W-:Y:S01]  /*e3d0*/  IMAD.MOV.U32 R201, RZ, RZ, 0x40000040 ;  /* 0x40000040ffc97424 */ /* 0x000fe200078e00ff */
[----:B------:R-:W-:Y:S02]  /*e3e0*/  WARPGROUP.DEPBAR.LE gsb0, 0x0 ;  /* 0x00008000000079c5 */ /* 0x000fe40000010000 */
[----:B------:R-:W-:-:S06]  /*e3f0*/  WARPGROUP.ARRIVE ;  /* 0x00000000000079c5 */ /* 0x000fcc0000000000 */
[----:B------:R-:W-:Y:S01]  /*e400*/  HGMMA.64x64x16.F32.BF16 R152, gdesc[UR4], R152, gsb0 ;  /* 0x00e00000049879f0 */ /* 0x000fe20008001898 */
[----:B------:R-:W-:Y:S02]  /*e410*/  R2UR UR4, R198 ;  /* 0x00000000c60472ca */ /* 0x000fe400000e0000 */
[----:B------:R-:W-:Y:S01]  /*e420*/  R2UR UR5, R199 ;  /* 0x00000000c70572ca */ /* 0x000fe200000e0000 */
[----:B------:R-:W-:Y:S01]  /*e430*/  IMAD.MOV.U32 R199, RZ, RZ, 0x40000040 ;  /* 0x40000040ffc77424 */ /* 0x000fe200078e00ff */
[----:B------:R-:W-:Y:S01]  /*e440*/  R2UR UR6, R200 ;  /* 0x00000000c80672ca */ /* 0x000fe200000e0000 */
[----:B------:R-:W-:Y:S01]  /*e450*/  VIADD R200, R0, 0xa00 ;  /* 0x00000a0000c87836 */ /* 0x000fe20000000000 */
[----:B------:R-:W-:Y:S01]  /*e460*/  R2UR UR7, R201 ;  /* 0x00000000c90772ca */ /* 0x000fe200000e0000 */
[----:B------:R-:W-:Y:S02]  /*e470*/  VIADD R201, R196, 0xa00 ;  /* 0x00000a00c4c97836 */ /* 0x000fe40000000000 */
[----:B------:R-:W-:Y:S01]  /*e480*/  IMAD.IADD R198, R200, 0x1, R20 ;  /* 0x00000001c8c67824 */ /* 0x000fe200078e0214 */
[----:B------:R-:W-:-:S02]  /*e490*/  WARPGROUP.DEPBAR.LE gsb0, 0x0 ;  /* 0x00008000000079c5 */ /* 0x000fc40000010000 */
[----:B------:R-:W-:-:S07]  /*e4a0*/  WARPGROUP.ARRIVE ;  /* 0x00000000000079c5 */ /* 0x000fce0000000000 */
        /* <DEDUP_REMOVED lines=108> */
[----:B------:R-:W-:Y:S02]  /*eb70*/  IMAD.MOV.U32 R199, RZ, RZ, 0x40000040 ;  /* 0x40000040ffc77424 */ /* 0x000fe400078e00ff */
[C---:B------:R-:W-:Y:S01]  /*eb80*/  IMAD.IADD R20, R201.reuse, 0x1, R21 ;  /* 0x00000001c9147824 */ /* 0x040fe200078e0215 */
[----:B------:R-:W-:Y:S01]  /*eb90*/  R2UR UR4, R198 ;  /* 0x00000000c60472ca */ /* 0x000fe200000e0000 */
[----:B------:R-:W-:Y:S01]  /*eba0*/  IMAD.IADD R198, R201, 0x1, R197 ;  /* 0x00000001c9c67824 */ /* 0x000fe200078e02c5 */
[----:B------:R-:W-:Y:S01]  /*ebb0*/  R2UR UR5, R199 ;  /* 0x00000000c70572ca */ /* 0x000fe200000e0000 */
[----:B------:R-:W-:Y:S01]  /*ebc0*/  IMAD.MOV.U32 R199, RZ, RZ, 0x40000040 ;  /* 0x40000040ffc77424 */ /* 0x000fe200078e00ff */
[----:B------:R-:W-:-:S02]  /*ebd0*/  WARPGROUP.DEPBAR.LE gsb0, 0x0 ;  /* 0x00008000000079c5 */ /* 0x000fc40000010000 */
[----:B------:R-:W-:-:S09]  /*ebe0*/  WARPGROUP.ARRIVE ;  /* 0x00000000000079c5 */ /* 0x000fd20000000000 */
[----:B------:R-:W-:Y:S01]  /*ebf0*/  HGMMA.64x64x16.F32.BF16 R152, gdesc[UR4], R152, gsb0 ;  /* 0x00e00000049879f0 */ /* 0x000fe20008001898 */
[----:B------:R-:W-:Y:S01]  /*ec00*/  R2UR UR4, R198 ;  /* 0x00000000c60472ca */ /* 0x000fe200000e0000 */
[--C-:B------:R-:W-:Y:S01]  /*ec10*/  IMAD.IADD R198, R197, 0x1, R200.reuse ;  /* 0x00000001c5c67824 */ /* 0x100fe200078e02c8 */
[----:B------:R-:W-:Y:S01]  /*ec20*/  R2UR UR5, R199 ;  /* 0x00000000c70572ca */ /* 0x000fe200000e0000 */
[----:B------:R-:W-:Y:S02]  /*ec30*/  IMAD.MOV.U32 R199, RZ, RZ, 0x40000040 ;  /* 0x40000040ffc77424 */ /* 0x000fe400078e00ff */
[----:B------:R-:W-:Y:S01]  /*ec40*/  IMAD.MOV.U32 R197, RZ, RZ, 0x40 ;  /* 0x00000040ffc57424 */ /* 0x000fe200078e00ff */
[----:B------:R-:W-:Y:S01]  /*ec50*/  R2UR UR6, R198 ;  /* 0x00000000c60672ca */ /* 0x000fe200000e0000 */
[----:B------:R-:W-:Y:S01]  /*ec60*/  IMAD.IADD R198, R21, 0x1, R200 ;  /* 0x0000000115c67824 */ /* 0x000fe200078e02c8 */
[----:B------:R-:W-:Y:S01]  /*ec70*/  R2UR UR7, R199 ;  /* 0x00000000c70772ca */ /* 0x000fe200000e0000 */
[----:B------:R-:W-:Y:S01]  /*ec80*/  IMAD.MOV.U32 R21, RZ, RZ, 0x40000040 ;  /* 0x40000040ff157424 */ /* 0x000fe200078e00ff */
[----:B------:R-:W-:Y:S01]  /*ec90*/  SEL R197, R197, 0x3e, P2 ;  /* 0x0000003ec5c57807 */ /* 0x000fe20001000000 */
[----:B------:R-:W-:-:S03]  /*eca0*/  IMAD.MOV.U32 R199, RZ, RZ, 0x40000040 ;  /* 0x40000040ffc77424 */ /* 0x000fc600078e00ff */
[----:B------:R-:W-:Y:S01]  /*ecb0*/  LOP3.LUT R197, R197, 0x6, RZ, 0xc0, !PT ;  /* 0x00000006c5c57812 */ /* 0x000fe200078ec0ff */
[----:B------:R-:W-:Y:S02]  /*ecc0*/  WARPGROUP.DEPBAR.LE gsb0, 0x0 ;  /* 0x00008000000079c5 */ /* 0x000fe40000010000 */
[----:B------:R-:W-:-:S06]  /*ecd0*/  WARPGROUP.ARRIVE ;  /* 0x00000000000079c5 */ /* 0x000fcc0000000000 */
[----:B------:R-:W-:Y:S01]  /*ece0*/  HGMMA.64x64x16.F32.BF16 R152, gdesc[UR4], R152, gsb0 ;  /* 0x00e00000049879f0 */ /* 0x000fe20008001898 */
[----:B------:R-:W-:Y:S02]  /*ecf0*/  R2UR UR4, R20 ;  /* 0x00000000140472ca */ /* 0x000fe400000e0000 */
[----:B------:R-:W-:Y:S01]  /*ed00*/  R2UR UR5, R21 ;  /* 0x00000000150572ca */ /* 0x000fe200000e0000 */
[----:B------:R-:W-:Y:S01]  /*ed10*/  IMAD.MOV.U32 R21, RZ, RZ, 0x1000 ;  /* 0x00001000ff157424 */ /* 0x000fe200078e00ff */
[----:B------:R-:W-:Y:S02]  /*ed20*/  R2UR UR6, R198 ;  /* 0x00000000c60672ca */ /* 0x000fe400000e0000 */
[----:B------:R-:W-:Y:S02]  /*ed30*/  R2UR UR7, R199 ;  /* 0x00000000c70772ca */ /* 0x000fe400000e0000 */
[----:B------:R-:W-:-:S04]  /*ed40*/  SEL R21, R21, 0xf80, P2 ;  /* 0x00000f8015157807 */ /* 0x000fc80001000000 */
        /* <DEDUP_REMOVED lines=18> */
.L_x_4566:
        /* <DEDUP_REMOVED lines=28> */
[----:B------:R-:W-:-:S02]  /*f030*/  ISETP.NE.AND P2, PT, R223, RZ, PT ;  /* 0x000000ffdf00720c */ /* 0x000fc40003f45270 */
[----:B------:R-:W0:Y:S01]  /*f040*/  MUFU.TANH R157, R157 ;  /* 0x0000009d009d7308 */ /* 0x000e220000002400 */
[----:B-1----:R-:W-:-:S07]  /*f050*/  FMNMX.FTZ R20, R153, R20, !PT ;  /* 0x0000001499147209 */ /* 0x002fce0007810000 */
[----:B------:R-:W1:Y:S01]  /*f060*/  MUFU.TANH R160, R160 ;  /* 0x000000a000a07308 */ /* 0x000e620000002400 */
[----:B--2---:R-:W-:Y:S02]  /*f070*/  FMNMX.FTZ R20, R156, R20, !PT ;  /* 0x000000149c147209 */ /* 0x004fe40007810000 */
[----:B------:R-:W-:-:S04]  /*f080*/  @!P2 IMAD R14, R14, 0x40, R195 ;  /* 0x000000400e0ea824 */ /* 0x000fc800078e02c3 */
[----:B------:R-:W-:Y:S01]  /*f090*/  @!P2 IMAD R14, R14, 0x4, R2 ;  /* 0x000000040e0ea824 */ /* 0x000fe200078e0202 */
        /* <DEDUP_REMOVED lines=30> */
[----:B0-----:R-:W-:-:S05]  /*f280*/  FMNMX.FTZ R21, R21, R20, !PT ;  /* 0x0000001415157209 */ /* 0x001fca0007810000 */
[----:B------:R-:W0:Y:S02]  /*f290*/  SHFL.BFLY PT, R20, R21, 0x1, 0x1f ;  /* 0x0c201f0015147f89 */ /* 0x000e2400000e0000 */
[----:B0-----:R-:W-:Y:S01]  /*f2a0*/  FMNMX.FTZ R21, R21, R20, !PT ;  /* 0x0000001415157209 */ /* 0x001fe20007810000 */
[----:B------:R-:W-:-:S04]  /*f2b0*/  IMAD.U32 R20, RZ, RZ, UR38 ;  /* 0x00000026ff147e24 */ /* 0x000fc8000f8e00ff */
[CC--:B------:R-:W-:Y:S01]  /*f2c0*/  FMUL.FTZ R163, R21.reuse, R20.reuse ;  /* 0x0000001415a37220 */ /* 0x0c0fe20000410000 */
[----:B------:R-:W-:Y:S02]  /*f2d0*/  FADD.FTZ R197, -R21, R15 ;  /* 0x0000000f15c57221 */ /* 0x000fe40000010100 */
[----:B------:R0:W-:Y:S01]  /*f2e0*/  MUFU.TANH R15, R196 ;  /* 0x000000c4000f7308 */ /* 0x0001e20000002400 */
[-CC-:B------:R-:W-:Y:S01]  /*f2f0*/  FFMA.FTZ R152, R152, R20.reuse, -R163.reuse ;  /* 0x0000001498987223 */ /* 0x180fe200000108a3 */
[-C--:B------:R-:W-:Y:S01]  /*f300*/  FMUL.FTZ R197, R197, R20.reuse ;  /* 0x00000014c5c57220 */ /* 0x080fe20000410000 */
[-CC-:B------:R-:W-:Y:S01]  /*f310*/  FFMA.FTZ R156, R156, R20.reuse, -R163.reuse ;  /* 0x000000149c9c7223 */ /* 0x180fe200000108a3 */
[-CC-:B------:R-:W-:Y:S01]  /*f320*/  FFMA.FTZ R157, R157, R20.reuse, -R163.reuse ;  /* 0x000000149d9d7223 */ /* 0x180fe200000108a3 */
[-CC-:B------:R-:W-:Y:S01]  /*f330*/  FFMA.FTZ R160, R160, R20.reuse, -R163.reuse ;  /* 0x00000014a0a07223 */ /* 0x180fe200000108a3 */
[-CC-:B------:R-:W-:Y:S01]  /*f340*/  FFMA.FTZ R161, R161, R20.reuse, -R163.reuse ;  /* 0x00000014a1a17223 */ /* 0x180fe200000108a3 */
[-CC-:B------:R-:W-:Y:S01]  /*f350*/  FFMA.FTZ R164, R164, R20.reuse, -R163.reuse ;  /* 0x00000014a4a47223 */ /* 0x180fe200000108a3 */
[----:B------:R-:W-:Y:S01]  /*f360*/  MUFU.EX2 R152, R152 ;  /* 0x0000009800987308 */ /* 0x000fe20000000800 */
[-CC-:B0-----:R-:W-:Y:S01]  /*f370*/  FFMA.FTZ R196, R153, R20.reuse, -R163.reuse ;  /* 0x0000001499c47223 */ /* 0x181fe200000108a3 */
        /* <DEDUP_REMOVED lines=9> */
[----:B------:R-:W-:Y:S01]  /*f410*/  FFMA.FTZ R181, R181, R20, -R163 ;  /* 0x00000014b5b57223 */ /* 0x000fe200000108a3 */
[----:B------:R-:W-:Y:S01]  /*f420*/  FMUL.FTZ R163, R166, UR40 ;  /* 0x00000028a6a37c20 */ /* 0x000fe20008410000 */
[----:B------:R-:W-:Y:S01]  /*f430*/  FMUL.FTZ R166, R167, UR40 ;  /* 0x00000028a7a67c20 */ /* 0x000fe20008410000 */
[----:B------:R-:W-:Y:S01]  /*f440*/  FMUL.FTZ R167, R170, UR40 ;  /* 0x00000028aaa77c20 */ /* 0x000fe20008410000 */
[----:B------:R-:W-:Y:S01]  /*f450*/  VIADD R170, R12, 0x38840 ;  /* 0x000388400caa7836 */ /* 0x000fe20000000000 */
[----:B------:R-:W1:Y:S08]  /*f460*/  MUFU.EX2 R196, R196 ;  /* 0x000000c400c47308 */ /* 0x000e700000000800 */
[----:B------:R-:W2:Y:S01]  /*f470*/  MUFU.TANH R163, R163 ;  /* 0x000000a300a37308 */ /* 0x000ea20000002400 */
[----:B0-----:R-:W-:Y:S01]  /*f480*/  FFMA.FTZ R3, R153, R3, R152 ;  /* 0x0000000399037223 */ /* 0x001fe20000010098 */
[-C--:B------:R-:W-:Y:S01]  /*f490*/  FMUL.FTZ R24, R24, R153.reuse ;  /* 0x0000009918187220 */ /* 0x080fe20000410000 */
[-C--:B------:R-:W-:Y:S01]  /*f4a0*/  FMUL.FTZ R25, R25, R153.reuse ;  /* 0x0000009919197220 */ /* 0x080fe20000410000 */
[-C--:B------:R-:W-:Y:S01]  /*f4b0*/  FMUL.FTZ R28, R28, R153.reuse ;  /* 0x000000991c1c7220 */ /* 0x080fe20000410000 */
[-C--:B------:R-:W-:Y:S01]  /*f4c0*/  FMUL.FTZ R29, R29, R153.reuse ;  /* 0x000000991d1d7220 */ /* 0x080fe20000410000 */
[-C--:B------:R-:W-:Y:S01]  /*f4d0*/  FMUL.FTZ R32, R32, R153.reuse ;  /* 0x0000009920207220 */ /* 0x080fe20000410000 */
[-C--:B------:R-:W-:Y:S01]  /*f4e0*/  FMUL.FTZ R33, R33, R153.reuse ;  /* 0x0000009921217220 */ /* 0x080fe20000410000 */
[----:B------:R-:W0:Y:S01]  /*f4f0*/  MUFU.TANH R166, R166 ;  /* 0x000000a600a67308 */ /* 0x000e220000002400 */
[C---:B-1----:R-:W-:Y:S01]  /*f500*/  FADD.FTZ R3, R196.reuse, R3 ;  /* 0x00000003c4037221 */ /* 0x042fe20000010000 */
[----:B------:R-:W-:Y:S01]  /*f510*/  F2FP.BF16.F32.PACK_AB R152, R196, R152 ;  /* 0x00000098c498723e */ /* 0x000fe200000010ff */
[-C--:B------:R-:W-:Y:S01]  /*f520*/  FMUL.FTZ R36, R36, R153.reuse ;  /* 0x0000009924247220 */ /* 0x080fe20000410000 */
[----:B------:R-:W-:Y:S01]  /*f530*/  PRMT R196, R190, 0x654, R170 ;  /* 0x00000654bec47816 */ /* 0x000fe200000000aa */
[-C--:B------:R-:W-:Y:S01]  /*f540*/  FMUL.FTZ R37, R37, R153.reuse ;  /* 0x0000009925257220 */ /* 0x080fe20000410000 */
[-C--:B------:R-:W-:Y:S01]  /*f550*/  FMUL.FTZ R40, R40, R153.reuse ;  /* 0x0000009928287220 */ /* 0x080fe20000410000 */
[-C--:B------:R-:W-:Y:S01]  /*f560*/  FMUL.FTZ R41, R41, R153.reuse ;  /* 0x0000009929297220 */ /* 0x080fe20000410000 */
[----:B------:R1:W-:Y:S01]  /*f570*/  MUFU.TANH R170, R171 ;  /* 0x000000ab00aa7308 */ /* 0x0003e20000002400 */
[----:B------:R3:W-:Y:S01]  /*f580*/  SYNCS.ARRIVE.TRANS64.RED.A1T0 RZ, [R196+URZ], RZ ;  /* 0x000000ffc4ff79a7 */ /* 0x0007e2000810043f */
[----:B------:R-:W-:Y:S01]  /*f590*/  @!P2 STS [R14+0x38400], R153 ;  /* 0x038400990e00a388 */ /* 0x000fe20000000800 */
[-C--:B------:R-:W-:Y:S01]  /*f5a0*/  FMUL.FTZ R44, R44, R153.reuse ;  /* 0x000000992c2c7220 */ /* 0x080fe20000410000 */
[-C--:B------:R-:W-:Y:S01]  /*f5b0*/  FMUL.FTZ R45, R45, R153.reuse ;  /* 0x000000992d2d7220 */ /* 0x080fe20000410000 */
[-C--:B------:R-:W-:Y:S01]  /*f5c0*/  FMUL.FTZ R48, R48, R153.reuse ;  /* 0x0000009930307220 */ /* 0x080fe20000410000 */
[-C--:B------:R-:W-:Y:S01]  /*f5d0*/  FMUL.FTZ R49, R49, R153.reuse ;  /* 0x0000009931317220 */ /* 0x080fe20000410000 */
[----:B------:R-:W-:Y:S01]  /*f5e0*/  FMUL.FTZ R52, R52, R153 ;  /* 0x0000009934347220 */ /* 0x000fe20000410000 */
[----:B------:R-:W4:Y:S01]  /*f5f0*/  MUFU.TANH R167, R167 ;  /* 0x000000a700a77308 */ /* 0x000f220000002400 */
[----:B-1----:R-:W-:Y:S01]  /*f600*/  FMUL.FTZ R171, R174, UR40 ;  /* 0x00000028aeab7c20 */ /* 0x002fe20008410000 */
[----:B------:R-:W-:Y:S01]  /*f610*/  FMNMX.FTZ R174, R154, R13, !PT ;  /* 0x0000000d9aae7209 */ /* 0x000fe20007810000 */
[-C--:B------:R-:W-:Y:S01]  /*f620*/  FMUL.FTZ R53, R53, R153.reuse ;  /* 0x0000009935357220 */ /* 0x080fe20000410000 */
[-C--:B------:R-:W-:Y:S01]  /*f630*/  FMUL.FTZ R56, R56, R153.reuse ;  /* 0x0000009938387220 */ /* 0x080fe20000410000 */
[-C--:B------:R-:W-:Y:S01]  /*f640*/  FMUL.FTZ R57, R57, R153.reuse ;  /* 0x0000009939397220 */ /* 0x080fe20000410000 */
[----:B------:R-:W-:Y:S01]  /*f650*/  FMNMX.FTZ R174, R155, R174, !PT ;  /* 0x000000ae9bae7209 */ /* 0x000fe20007810000 */
[-C--:B------:R-:W-:Y:S01]  /*f660*/  FMUL.FTZ R60, R60, R153.reuse ;  /* 0x000000993c3c7220 */ /* 0x080fe20000410000 */
[----:B------:R-:W-:Y:S01]  /*f670*/  MUFU.TANH R171, R171 ;  /* 0x000000ab00ab7308 */ /* 0x000fe20000002400 */
[-C--:B------:R-:W-:Y:S01]  /*f680*/  FMUL.FTZ R61, R61, R153.reuse ;  /* 0x000000993d3d7220 */ /* 0x080fe20000410000 */
[----:B---3--:R-:W-:Y:S01]  /*f690*/  FMNMX.FTZ R196, R158, R174, !PT ;  /* 0x000000ae9ec47209 */ /* 0x008fe20007810000 */
[-C--:B------:R-:W-:Y:S01]  /*f6a0*/  FMUL.FTZ R64, R64, R153.reuse ;  /* 0x0000009940407220 */ /* 0x080fe20000410000 */
[-C--:B------:R-:W-:Y:S01]  /*f6b0*/  FMUL.FTZ R65, R65, R153.reuse ;  /* 0x0000009941417220 */ /* 0x080fe20000410000 */
[-C--:B------:R-:W-:Y:S01]  /*f6c0*/  FMUL.FTZ R68, R68, R153.reuse ;  /* 0x0000009944447220 */ /* 0x080fe20000410000 */
[----:B------:R-:W-:Y:S01]  /*f6d0*/  FMNMX.FTZ R196, R159, R196, !PT ;  /* 0x000000c49fc47209 */ /* 0x000fe20007810000 */
[-C--:B------:R-:W-:Y:S01]  /*f6e0*/  FMUL.FTZ R69, R69, R153.reuse ;  /* 0x0000009945457220 */ /* 0x080fe20000410000 */
[----:B------:R1:W-:Y:S01]  /*f6f0*/  MUFU.TANH R174, R175 ;  /* 0x000000af00ae7308 */ /* 0x0003e20000002400 */
[-C--:B------:R-:W-:Y:S01]  /*f700*/  FMUL.FTZ R72, R72, R153.reuse ;  /* 0x0000009948487220 */ /* 0x080fe20000410000 */
[----:B------:R-:W-:Y:S01]  /*f710*/  FMNMX.FTZ R196, R162, R196, !PT ;  /* 0x000000c4a2c47209 */ /* 0x000fe20007810000 */
[-C--:B------:R-:W-:Y:S01]  /*f720*/  FMUL.FTZ R73, R73, R153.reuse ;  /* 0x0000009949497220 */ /* 0x080fe20000410000 */
[-C--:B------:R-:W-:Y:S01]  /*f730*/  FMUL.FTZ R76, R76, R153.reuse ;  /* 0x000000994c4c7220 */ /* 0x080fe20000410000 */
[-C--:B------:R-:W-:Y:S01]  /*f740*/  FMUL.FTZ R77, R77, R153.reuse ;  /* 0x000000994d4d7220 */ /* 0x080fe20000410000 */
[----:B------:R-:W-:Y:S01]  /*f750*/  FMNMX.FTZ R196, R15, R196, !PT ;  /* 0x000000c40fc47209 */ /* 0x000fe20007810000 */
[-C--:B------:R-:W-:Y:S01]  /*f760*/  FMUL.FTZ R80, R80, R153.reuse ;  /* 0x0000009950507220 */ /* 0x080fe20000410000 */
[----:B------:R-:W3:Y:S01]  /*f770*/  MUFU.EX2 R156, R156 ;  /* 0x0000009c009c7308 */ /* 0x000ee20000000800 */
[----:B-1----:R-:W-:Y:S01]  /*f780*/  FMUL.FTZ R175, R178, UR40 ;  /* 0x00000028b2af7c20 */ /* 0x002fe20008410000 */
[----:B--2---:R-:W-:Y:S01]  /*f790*/  FMNMX.FTZ R196, R163, R196, !PT ;  /* 0x000000c4a3c47209 */ /* 0x004fe20007810000 */
[----:B------:R-:W-:Y:S01]  /*f7a0*/  FMUL.FTZ R178, R179, UR40 ;  /* 0x00000028b3b27c20 */ /* 0x000fe20008410000 */
[----:B------:R-:W-:Y:S01]  /*f7b0*/  FMUL.FTZ R179, R182, UR40 ;  /* 0x00000028b6b37c20 */ /* 0x000fe20008410000 */
[----:B------:R-:W-:Y:S01]  /*f7c0*/  FMUL.FTZ R182, R183, UR40 ;  /* 0x00000028b7b67c20 */ /* 0x000fe20008410000 */
[----:B0-----:R-:W-:Y:S01]  /*f7d0*/  FMNMX.FTZ R196, R166, R196, !PT ;  /* 0x000000c4a6c47209 */ /* 0x001fe20007810000 */
[-C--:B------:R-:W-:Y:S01]  /*f7e0*/  FMUL.FTZ R81, R81, R153.reuse ;  /* 0x0000009951517220 */ /* 0x080fe20000410000 */
[----:B------:R-:W0:Y:S01]  /*f7f0*/  MUFU.TANH R175, R175 ;  /* 0x000000af00af7308 */ /* 0x000e220000002400 */
[-C--:B------:R-:W-:Y:S01]  /*f800*/  FMUL.FTZ R84, R84, R153.reuse ;  /* 0x0000009954547220 */ /* 0x080fe20000410000 */
[----:B----4-:R-:W-:Y:S01]  /*f810*/  FMNMX.FTZ R196, R167, R196, !PT ;  /* 0x000000c4a7c47209 */ /* 0x010fe20007810000 */
[-C--:B------:R-:W-:Y:S01]  /*f820*/  FMUL.FTZ R85, R85, R153.reuse ;  /* 0x0000009955557220 */ /* 0x080fe20000410000 */
[-C--:B------:R-:W-:Y:S01]  /*f830*/  FMUL.FTZ R88, R88, R153.reuse ;  /* 0x0000009958587220 */ /* 0x080fe20000410000 */
[-C--:B------:R-:W-:Y:S01]  /*f840*/  FMUL.FTZ R89, R89, R153.reuse ;  /* 0x0000009959597220 */ /* 0x080fe20000410000 */
[----:B------:R-:W-:Y:S01]  /*f850*/  FMNMX.FTZ R196, R170, R196, !PT ;  /* 0x000000c4aac47209 */ /* 0x000fe20007810000 */
[-C--:B------:R-:W-:Y:S01]  /*f860*/  FMUL.FTZ R92, R92, R153.reuse ;  /* 0x000000995c5c7220 */ /* 0x080fe20000410000 */
[----:B------:R-:W1:Y:S01]  /*f870*/  MUFU.TANH R178, R178 ;  /* 0x000000b200b27308 */ /* 0x000e620000002400 */
[----:B---3--:R-:W-:Y:S01]  /*f880*/  FADD.FTZ R3, R156, R3 ;  /* 0x000000039c037221 */ /* 0x008fe20000010000 */
[----:B------:R-:W-:Y:S01]  /*f890*/  FMNMX.FTZ R196, R171, R196, !PT ;  /* 0x000000c4abc47209 */ /* 0x000fe20007810000 */
[-C--:B------:R-:W-:Y:S01]  /*f8a0*/  FMUL.FTZ R93, R93, R153.reuse ;  /* 0x000000995d5d7220 */ /* 0x080fe20000410000 */
[-C--:B------:R-:W-:Y:S01]  /*f8b0*/  FMUL.FTZ R96, R96, R153.reuse ;  /* 0x0000009960607220 */ /* 0x080fe20000410000 */
[-C--:B------:R-:W-:Y:S01]  /*f8c0*/  FMUL.FTZ R97, R97, R153.reuse ;  /* 0x0000009961617220 */ /* 0x080fe20000410000 */
[----:B------:R-:W-:Y:S01]  /*f8d0*/  FMNMX.FTZ R196, R174, R196, !PT ;  /* 0x000000c4aec47209 */ /* 0x000fe20007810000 */
[-C--:B------:R-:W-:Y:S01]  /*f8e0*/  FMUL.FTZ R100, R100, R153.reuse ;  /* 0x0000009964647220 */ /* 0x080fe20000410000 */
[----:B------:R-:W2:Y:S01]  /*f8f0*/  MUFU.TANH R179, R179 ;  /* 0x000000b300b37308 */ /* 0x000ea20000002400 */
[-C--:B------:R-:W-:Y:S01]  /*f900*/  FMUL.FTZ R101, R101, R153.reuse ;  /* 0x0000009965657220 */ /* 0x080fe20000410000 */
[----:B0-----:R-:W-:Y:S01]  /*f910*/  FMNMX.FTZ R196, R175, R196, !PT ;  /* 0x000000c4afc47209 */ /* 0x001fe20007810000 */
[-C--:B------:R-:W-:Y:S01]  /*f920*/  FMUL.FTZ R104, R104, R153.reuse ;  /* 0x0000009968687220 */ /* 0x080fe20000410000 */
[-C--:B------:R-:W-:Y:S01]  /*f930*/  FMUL.FTZ R105, R105, R153.reuse ;  /* 0x0000009969697220 */ /* 0x080fe20000410000 */
[-C--:B------:R-:W-:Y:S01]  /*f940*/  FMUL.FTZ R108, R108, R153.reuse ;  /* 0x000000996c6c7220 */ /* 0x080fe20000410000 */
[-C--:B------:R-:W-:Y:S01]  /*f950*/  FMUL.FTZ R109, R109, R153.reuse ;  /* 0x000000996d6d7220 */ /* 0x080fe20000410000 */
[-C--:B------:R-:W-:Y:S01]  /*f960*/  FMUL.FTZ R112, R112, R153.reuse ;  /* 0x0000009970707220 */ /* 0x080fe20000410000 */
[----:B------:R-:W0:Y:S01]  /*f970*/  MUFU.TANH R182, R182 ;  /* 0x000000b600b67308 */ /* 0x000e220000002400 */
[----:B-1----:R-:W-:Y:S01]  /*f980*/  FMNMX.FTZ R196, R178, R196, !PT ;  /* 0x000000c4b2c47209 */ /* 0x002fe20007810000 */
[-C--:B------:R-:W-:Y:S01]  /*f990*/  FMUL.FTZ R113, R113, R153.reuse ;  /* 0x0000009971717220 */ /* 0x080fe20000410000 */
[-C--:B------:R-:W-:Y:S01]  /*f9a0*/  FMUL.FTZ R116, R116, R153.reuse ;  /* 0x0000009974747220 */ /* 0x080fe20000410000 */
[-C--:B------:R-:W-:Y:S01]  /*f9b0*/  FMUL.FTZ R117, R117, R153.reuse ;  /* 0x0000009975757220 */ /* 0x080fe20000410000 */
[-C--:B------:R-:W-:Y:S01]  /*f9c0*/  FMUL.FTZ R120, R120, R153.reuse ;  /* 0x0000009978787220 */ /* 0x080fe20000410000 */
[-C--:B------:R-:W-:Y:S01]  /*f9d0*/  FMUL.FTZ R121, R121, R153.reuse ;  /* 0x0000009979797220 */ /* 0x080fe20000410000 */
[-C--:B------:R-:W-:Y:S01]  /*f9e0*/  FMUL.FTZ R124, R124, R153.reuse ;  /* 0x000000997c7c7220 */ /* 0x080fe20000410000 */
[----:B------:R-:W1:Y:S01]  /*f9f0*/  MUFU.EX2 R157, R157 ;  /* 0x0000009d009d7308 */ /* 0x000e620000000800 */
[----:B--2---:R-:W-:Y:S01]  /*fa00*/  FMNMX.FTZ R196, R179, R196, !PT ;  /* 0x000000c4b3c47209 */ /* 0x004fe20007810000 */
[-C--:B------:R-:W-:Y:S01]  /*fa10*/  FMUL.FTZ R125, R125, R153.reuse ;  /* 0x000000997d7d7220 */ /* 0x080fe20000410000 */
[-C--:B------:R-:W-:Y:S01]  /*fa20*/  FMUL.FTZ R128, R128, R153.reuse ;  /* 0x0000009980807220 */ /* 0x080fe20000410000 */
[-C--:B------:R-:W-:Y:S01]  /*fa30*/  FMUL.FTZ R129, R129, R153.reuse ;  /* 0x0000009981817220 */ /* 0x080fe20000410000 */
[-C--:B------:R-:W-:Y:S01]  /*fa40*/  FMUL.FTZ R132, R132, R153.reuse ;  /* 0x0000009984847220 */ /* 0x080fe20000410000 */
[-C--:B------:R-:W-:Y:S01]  /*fa50*/  FMUL.FTZ R133, R133, R153.reuse ;  /* 0x0000009985857220 */ /* 0x080fe20000410000 */
[-C--:B------:R-:W-:Y:S01]  /*fa60*/  FMUL.FTZ R136, R136, R153.reuse ;  /* 0x0000009988887220 */ /* 0x080fe20000410000 */
[----:B------:R-:W2:Y:S01]  /*fa70*/  MUFU.EX2 R160, R160 ;  /* 0x000000a000a07308 */ /* 0x000ea20000000800 */
[----:B0-----:R-:W-:Y:S01]  /*fa80*/  FMNMX.FTZ R196, R182, R196, !PT ;  /* 0x000000c4b6c47209 */ /* 0x001fe20007810000 */
[-C--:B------:R-:W-:Y:S01]  /*fa90*/  FMUL.FTZ R137, R137, R153.reuse ;  /* 0x0000009989897220 */ /* 0x080fe20000410000 */
[-C--:B------:R-:W-:Y:S01]  /*faa0*/  FMUL.FTZ R140, R140, R153.reuse ;  /* 0x000000998c8c7220 */ /* 0x080fe20000410000 */
[-C--:B------:R-:W-:Y:S01]  /*fab0*/  FMUL.FTZ R141, R141, R153.reuse ;  /* 0x000000998d8d7220 */ /* 0x080fe20000410000 */
[-C--:B------:R-:W-:Y:S01]  /*fac0*/  FMUL.FTZ R144, R144, R153.reuse ;  /* 0x0000009990907220 */ /* 0x080fe20000410000 */
[----:B------:R-:W0:Y:S01]  /*fad0*/  SHFL.BFLY PT, R183, R196, 0x2, 0x1f ;  /* 0x0c401f00c4b77f89 */ /* 0x000e2200000e0000 */
[-C--:B------:R-:W-:Y:S01]  /*fae0*/  FMUL.FTZ R145, R145, R153.reuse ;  /* 0x0000009991917220 */ /* 0x080fe20000410000 */
[----:B------:R-:W3:Y:S01]  /*faf0*/  MUFU.EX2 R161, R161 ;  /* 0x000000a100a17308 */ /* 0x000ee20000000800 */
[----:B-1----:R-:W-:Y:S01]  /*fb00*/  FADD.FTZ R3, R157, R3 ;  /* 0x000000039d037221 */ /* 0x002fe20000010000 */
[-C--:B------:R-:W-:Y:S01]  /*fb10*/  FMUL.FTZ R148, R148, R153.reuse ;  /* 0x0000009994947220 */ /* 0x080fe20000410000 */
[----:B------:R-:W-:-:S05]  /*fb20*/  FMUL.FTZ R149, R149, R153 ;  /* 0x0000009995957220 */ /* 0x000fca0000410000 */
[----:B------:R-:W1:Y:S01]  /*fb30*/  MUFU.EX2 R164, R164 ;  /* 0x000000a400a47308 */ /* 0x000e620000000800 */
[----:B--2---:R-:W-:-:S07]  /*fb40*/  FADD.FTZ R3, R160, R3 ;  /* 0x00000003a0037221 */ /* 0x004fce0000010000 */
[----:B------:R-:W2:Y:S01]  /*fb50*/  MUFU.EX2 R165, R165 ;  /* 0x000000a500a57308 */ /* 0x000ea20000000800 */
[----:B---3--:R-:W-:Y:S01]  /*fb60*/  FADD.FTZ R3, R161, R3 ;  /* 0x00000003a1037221 */ /* 0x008fe20000010000 */
[----:B0-----:R-:W-:-:S06]  /*fb70*/  FMNMX.FTZ R196, R196, R183, !PT ;  /* 0x000000b7c4c47209 */ /* 0x001fcc0007810000 */
[----:B------:R-:W0:Y:S01]  /*fb80*/  MUFU.EX2 R183, R168 ;  /* 0x000000a800b77308 */ /* 0x000e220000000800 */
[----:B-1----:R-:W-:Y:S01]  /*fb90*/  FADD.FTZ R3, R164, R3 ;  /* 0x00000003a4037221 */ /* 0x002fe20000010000 */
[----:B------:R-:W1:Y:S06]  /*fba0*/  SHFL.BFLY PT, R197, R196, 0x1, 0x1f ;  /* 0x0c201f00c4c57f89 */ /* 0x000e6c00000e0000 */
[----:B------:R-:W3:Y:S01]  /*fbb0*/  MUFU.EX2 R169, R169 ;  /* 0x000000a900a97308 */ /* 0x000ee20000000800 */
[----:B--2---:R-:W-:-:S07]  /*fbc0*/  FADD.FTZ R3, R165, R3 ;  /* 0x00000003a5037221 */ /* 0x004fce0000010000 */
[----:B------:R-:W2:Y:S01]  /*fbd0*/  MUFU.EX2 R172, R172 ;  /* 0x000000ac00ac7308 */ /* 0x000ea20000000800 */
[----:B0-----:R-:W-:-:S07]  /*fbe0*/  FADD.FTZ R3, R183, R3 ;  /* 0x00000003b7037221 */ /* 0x001fce0000010000 */
[----:B------:R-:W0:Y:S01]  /*fbf0*/  MUFU.EX2 R173, R173 ;  /* 0x000000ad00ad7308 */ /* 0x000e220000000800 */
[----:B---3--:R-:W-:Y:S01]  /*fc00*/  FADD.FTZ R3, R169, R3 ;  /* 0x00000003a9037221 */ /* 0x008fe20000010000 */
[----:B-1----:R-:W-:-:S05]  /*fc10*/  FMNMX.FTZ R168, R196, R197, !PT ;  /* 0x000000c5c4a87209 */ /* 0x002fca0007810000 */
[----:B------:R-:W-:Y:S01]  /*fc20*/  FADD.FTZ R13, -R168, R13 ;  /* 0x0000000da80d7221 */ /* 0x000fe20000010100 */
[----:B------:R-:W1:Y:S01]  /*fc30*/  MUFU.EX2 R176, R176 ;  /* 0x000000b000b07308 */ /* 0x000e620000000800 */
[----:B--2---:R-:W-:Y:S02]  /*fc40*/  FADD.FTZ R3, R172, R3 ;  /* 0x00000003ac037221 */ /* 0x004fe40000010000 */
[----:B------:R-:W-:-:S05]  /*fc50*/  FMUL.FTZ R13, R13, R20 ;  /* 0x000000140d0d7220 */ /* 0x000fca0000410000 */
[----:B------:R-:W2:Y:S01]  /*fc60*/  MUFU.EX2 R177, R177 ;  /* 0x000000b100b17308 */ /* 0x000ea20000000800 */
[----:B0-----:R-:W-:-:S07]  /*fc70*/  FADD.FTZ R3, R173, R3 ;  /* 0x00000003ad037221 */ /* 0x001fce0000010000 */
[----:B------:R-:W0:Y:S01]  /*fc80*/  MUFU.EX2 R13, R13 ;  /* 0x0000000d000d7308 */ /* 0x000e220000000800 */
[----:B-1----:R-:W-:-:S07]  /*fc90*/  FADD.FTZ R3, R176, R3 ;  /* 0x00000003b0037221 */ /* 0x002fce0000010000 */
[----:B------:R-:W1:Y:S01]  /*fca0*/  MUFU.EX2 R180, R180 ;  /* 0x000000b400b47308 */ /* 0x000e620000000800 */
[----:B--2---:R-:W-:Y:S01]  /*fcb0*/  FADD.FTZ R3, R177, R3 ;  /* 0x00000003b1037221 */ /* 0x004fe20000010000 */
        /* <DEDUP_REMOVED lines=10> */
[-C--:B0-----:R-:W-:Y:S01]  /*fd60*/  FMUL.FTZ R14, R168, R20.reuse ;  /* 0x00000014a80e7220 */ /* 0x081fe20000410000 */
[-C--:B------:R-:W-:Y:S01]  /*fd70*/  FMUL.FTZ R42, R42, R13.reuse ;  /* 0x0000000d2a2a7220 */ /* 0x080fe20000410000 */
[-C--:B------:R-:W-:Y:S01]  /*fd80*/  FMUL.FTZ R43, R43, R13.reuse ;  /* 0x0000000d2b2b7220 */ /* 0x080fe20000410000 */
[----:B------:R-:W-:Y:S01]  /*fd90*/  FMUL.FTZ R46, R46, R13 ;  /* 0x0000000d2e2e7220 */ /* 0x000fe20000410000 */
        /* <DEDUP_REMOVED lines=17> */
[----:B------:R-:W-:-:S02]  /*feb0*/  IMAD R14, R17, 0x1000, R213 ;  /* 0x00001000110e7824 */ /* 0x000fc400078e02d5 */
[-C--:B------:R-:W-:Y:S01]  /*fec0*/  FMUL.FTZ R47, R47, R13.reuse ;  /* 0x0000000d2f2f7220 */ /* 0x080fe20000410000 */
[-C--:B------:R-:W-:Y:S01]  /*fed0*/  FMUL.FTZ R50, R50, R13.reuse ;  /* 0x0000000d32327220 */ /* 0x080fe20000410000 */
[-C--:B------:R-:W-:Y:S01]  /*fee0*/  FMUL.FTZ R51, R51, R13.reuse ;  /* 0x0000000d33337220 */ /* 0x080fe20000410000 */
[----:B------:R1:W-:Y:S01]  /*fef0*/  MUFU.EX2 R181, R154 ;  /* 0x0000009a00b57308 */ /* 0x0003e20000000800 */
[----:B------:R-:W-:Y:S01]  /*ff00*/  R2UR UR6, R14 ;  /* 0x000000000e0672ca */ /* 0x000fe200000e0000 */
[-C--:B------:R-:W-:Y:S01]  /*ff10*/  FMUL.FTZ R54, R54, R13.reuse ;  /* 0x0000000d36367220 */ /* 0x080fe20000410000 */
[-C--:B------:R-:W-:Y:S01]  /*ff20*/  FMUL.FTZ R55, R55, R13.reuse ;  /* 0x0000000d37377220 */ /* 0x080fe20000410000 */
[-C--:B------:R-:W-:Y:S01]  /*ff30*/  FMUL.FTZ R58, R58, R13.reuse ;  /* 0x0000000d3a3a7220 */ /* 0x080fe20000410000 */
[-C--:B------:R-:W-:Y:S01]  /*ff40*/  FMUL.FTZ R59, R59, R13.reuse ;  /* 0x0000000d3b3b7220 */ /* 0x080fe20000410000 */
[-C--:B------:R-:W-:Y:S01]  /*ff50*/  FMUL.FTZ R62, R62, R13.reuse ;  /* 0x0000000d3e3e7220 */ /* 0x080fe20000410000 */
[-C--:B------:R-:W-:Y:S01]  /*ff60*/  FMUL.FTZ R63, R63, R13.reuse ;  /* 0x0000000d3f3f7220 */ /* 0x080fe20000410000 */
[----:B------:R-:W2:Y:S01]  /*ff70*/  MUFU.EX2 R163, R200 ;  /* 0x000000c800a37308 */ /* 0x000ea20000000800 */
[----:B-1----:R-:W-:Y:S01]  /*ff80*/  F2FP.BF16.F32.PACK_AB R154, R157, R156 ;  /* 0x0000009c9d9a723e */ /* 0x002fe200000010ff */
[----:B0-----:R-:W-:Y:S01]  /*ff90*/  FADD.FTZ R3, R166, R3 ;  /* 0x00000003a6037221 */ /* 0x001fe20000010000 */
[----:B------:R-:W-:Y:S01]  /*ffa0*/  F2FP.BF16.F32.PACK_AB R156, R161, R160 ;  /* 0x000000a0a19c723e */ /* 0x000fe200000010ff */
[----:B------:R-:W-:Y:S01]  /*ffb0*/  FMUL.FTZ R66, R66, R13 ;  /* 0x0000000d42427220 */ /* 0x000fe20000410000 */
[----:B------:R-:W-:Y:S01]  /*ffc0*/  F2FP.BF16.F32.PACK_AB R160, R169, R183 ;  /* 0x000000b7a9a0723e */ /* 0x000fe200000010ff */
[-C--:B------:R-:W-:Y:S01]  /*ffd0*/  FMUL.FTZ R67, R67, R13.reuse ;  /* 0x0000000d43437220 */ /* 0x080fe20000410000 */
[----:B------:R-:W-:Y:S01]  /*ffe0*/  F2FP.BF16.F32.PACK_AB R166, R166, R180 ;  /* 0x000000b4a6a6723e */ /* 0x000fe200000010ff */
        /* <DEDUP_REMOVED lines=40> */
[----:B------:R-:W2:Y:S01]  /*10270*/  MUFU.EX2 R179, R221 ;  /* 0x000000dd00b37308 */ /* 0x000ea20000000800 */
[----:B0-----:R-:W-:-:S02]  /*10280*/  IMAD.MOV.U32 R15, RZ, RZ, 0x40000040 ;  /* 0x40000040ff0f7424 */ /* 0x001fc400078e00ff */
[-C--:B------:R-:W-:Y:S01]  /*10290*/  FMUL.FTZ R135, R135, R13.reuse ;  /* 0x0000000d87877220 */ /* 0x080fe20000410000 */
[-C--:B------:R-:W-:Y:S01]  /*102a0*/  FMUL.FTZ R138, R138, R13.reuse ;  /* 0x0000000d8a8a7220 */ /* 0x080fe20000410000 */
[-C--:B------:R-:W-:Y:S01]  /*102b0*/  FMUL.FTZ R139, R139, R13.reuse ;  /* 0x0000000d8b8b7220 */ /* 0x080fe20000410000 */
[-C--:B------:R-:W-:Y:S01]  /*102c0*/  FMUL.FTZ R142, R142, R13.reuse ;  /* 0x0000000d8e8e7220 */ /* 0x080fe20000410000 */
[----:B------:R-:W-:Y:S01]  /*102d0*/  R2UR UR7, R15 ;  /* 0x000000000f0772ca */ /* 0x000fe200000e0000 */
[----:B------:R-:W-:Y:S01]  /*102e0*/  FMUL.FTZ R143, R143, R13 ;  /* 0x0000000d8f8f7220 */ /* 0x000fe20000410000 */
[----:B------:R0:W-:Y:S01]  /*102f0*/  MUFU.EX2 R199, R162 ;  /* 0x000000a200c77308 */ /* 0x0001e20000000800 */
[----:B-1----:R-:W-:Y:S01]  /*10300*/  F2FP.BF16.F32.PACK_AB R157, R178, R175 ;  /* 0x000000afb29d723e */ /* 0x002fe200000010ff */
[-C--:B------:R-:W-:Y:S01]  /*10310*/  FMUL.FTZ R146, R146, R13.reuse ;  /* 0x0000000d92927220 */ /* 0x080fe20000410000 */
[-C--:B------:R-:W-:Y:S01]  /*10320*/  FMUL.FTZ R147, R147, R13.reuse ;  /* 0x0000000d93937220 */ /* 0x080fe20000410000 */
[-C--:B------:R-:W-:Y:S01]  /*10330*/  FMUL.FTZ R150, R150, R13.reuse ;  /* 0x0000000d96967220 */ /* 0x080fe20000410000 */
[----:B------:R-:W-:Y:S01]  /*10340*/  FMUL.FTZ R151, R151, R13 ;  /* 0x0000000d97977220 */ /* 0x000fe20000410000 */
[----:B------:R-:W-:-:S02]  /*10350*/  IMAD.MOV.U32 R15, RZ, RZ, 0x40000040 ;  /* 0x40000040ff0f7424 */ /* 0x000fc400078e00ff */
[----:B------:R-:W-:Y:S01]  /*10360*/  FADD.FTZ R10, R170, R10 ;  /* 0x0000000aaa0a7221 */ /* 0x000fe20000010000 */
[----:B------:R1:W-:Y:S01]  /*10370*/  MUFU.EX2 R182, R158 ;  /* 0x0000009e00b67308 */ /* 0x0003e20000000800 */
[----:B0-----:R-:W-:Y:S02]  /*10380*/  F2FP.BF16.F32.PACK_AB R162, R173, R172 ;  /* 0x000000acada2723e */ /* 0x001fe400000010ff */
[----:B------:R-:W-:-:S04]  /*10390*/  FADD.FTZ R10, R171, R10 ;  /* 0x0000000aab0a7221 */ /* 0x000fc80000010000 */
[----:B------:R-:W-:Y:S01]  /*103a0*/  FADD.FTZ R10, R174, R10 ;  /* 0x0000000aae0a7221 */ /* 0x000fe20000010000 */
[----:B------:R-:W0:Y:S01]  /*103b0*/  MUFU.EX2 R196, R196 ;  /* 0x000000c400c47308 */ /* 0x000e220000000800 */
[----:B-1----:R-:W-:Y:S02]  /*103c0*/  F2FP.BF16.F32.PACK_AB R158, R165, R164 ;  /* 0x000000a4a59e723e */ /* 0x002fe400000010ff */
[----:B------:R-:W-:Y:S01]  /*103d0*/  F2FP.BF16.F32.PACK_AB R164, R177, R176 ;  /* 0x000000b0b1a4723e */ /* 0x000fe200000010ff */
[----:B------:R-:W-:-:S04]  /*103e0*/  FADD.FTZ R10, R175, R10 ;  /* 0x0000000aaf0a7221 */ /* 0x000fc80000010000 */
[----:B------:R-:W1:Y:S01]  /*103f0*/  MUFU.EX2 R197, R197 ;  /* 0x000000c500c57308 */ /* 0x000e620000000800 */
[----:B------:R-:W-:-:S04]  /*10400*/  FADD.FTZ R10, R178, R10 ;  /* 0x0000000ab20a7221 */ /* 0x000fc80000010000 */
[----:B--2---:R-:W-:-:S03]  /*10410*/  FADD.FTZ R10, R179, R10 ;  /* 0x0000000ab30a7221 */ /* 0x004fc60000010000 */
[----:B------:R-:W2:Y:S01]  /*10420*/  MUFU.EX2 R169, R167 ;  /* 0x000000a700a97308 */ /* 0x000ea20000000800 */
[----:B0-----:R-:W-:Y:S01]  /*10430*/  F2FP.BF16.F32.PACK_AB R161, R196, R182 ;  /* 0x000000b6c4a1723e */ /* 0x001fe200000010ff */
[----:B------:R-:W-:-:S04]  /*10440*/  FADD.FTZ R10, R181, R10 ;  /* 0x0000000ab50a7221 */ /* 0x000fc80000010000 */
[----:B------:R-:W-:Y:S02]  /*10450*/  FADD.FTZ R10, R182, R10 ;  /* 0x0000000ab60a7221 */ /* 0x000fe40000010000 */
[----:B------:R-:W0:Y:S01]  /*10460*/  MUFU.EX2 R198, R198 ;  /* 0x000000c600c67308 */ /* 0x000e220000000800 */
[----:B-1----:R-:W-:Y:S01]  /*10470*/  F2FP.BF16.F32.PACK_AB R163, R199, R197 ;  /* 0x000000c5c7a3723e */ /* 0x002fe200000010ff */
[----:B------:R-:W-:-:S04]  /*10480*/  FADD.FTZ R10, R196, R10 ;  /* 0x0000000ac40a7221 */ /* 0x000fc80000010000 */
[----:B------:R-:W-:Y:S02]  /*10490*/  FADD.FTZ R10, R197, R10 ;  /* 0x0000000ac50a7221 */ /* 0x000fe40000010000 */
[----:B------:R1:W3:Y:S02]  /*104a0*/  MUFU.EX2 R172, R155 ;  /* 0x0000009b00ac7308 */ /* 0x0002e40000000800 */
[----:B------:R-:W-:-:S04]  /*104b0*/  FADD.FTZ R10, R199, R10 ;  /* 0x0000000ac70a7221 */ /* 0x000fc80000010000 */
[----:B--2---:R-:W-:Y:S02]  /*104c0*/  FADD.FTZ R10, R169, R10 ;  /* 0x0000000aa90a7221 */ /* 0x004fe40000010000 */
[----:B------:R2:W4:Y:S01]  /*104d0*/  MUFU.EX2 R173, R159 ;  /* 0x0000009f00ad7308 */ /* 0x0005220000000800 */
[----:B-1----:R-:W-:Y:S01]  /*104e0*/  F2FP.BF16.F32.PACK_AB R155, R174, R171 ;  /* 0x000000abae9b723e */ /* 0x002fe200000010ff */
[----:B------:R-:W-:Y:S01]  /*104f0*/  BAR.SYNC.DEFER_BLOCKING 0xf, 0x100 ;  /* 0x03c4000000007b1d */ /* 0x000fe20000010000 */
[C---:B0-----:R-:W-:Y:S01]  /*10500*/  F2FP.BF16.F32.PACK_AB R165, R198.reuse, R169 ;  /* 0x000000a9c6a5723e */ /* 0x041fe200000010ff */
[----:B------:R-:W-:Y:S01]  /*10510*/  FADD.FTZ R10, R198, R10 ;  /* 0x0000000ac60a7221 */ /* 0x000fe20000010000 */
[----:B--2---:R-:W-:-:S03]  /*10520*/  F2FP.BF16.F32.PACK_AB R159, R181, R179 ;  /* 0x000000b3b59f723e */ /* 0x004fc600000010ff */
[----:B---3--:R-:W-:Y:S01]  /*10530*/  FADD.FTZ R10, R172, R10 ;  /* 0x0000000aac0a7221 */ /* 0x008fe20000010000 */
[----:B----4-:R-:W-:-:S03]  /*10540*/  F2FP.BF16.F32.PACK_AB R167, R173, R172 ;  /* 0x000000acada7723e */ /* 0x010fc600000010ff */
[----:B------:R-:W-:Y:S01]  /*10550*/  FADD.FTZ R10, R173, R10 ;  /* 0x0000000aad0a7221 */ /* 0x000fe20000010000 */
[----:B------:R0:W-:Y:S04]  /*10560*/  STSM.16.M88.4 [R225+0x36400], R152 ;  /* 0x03640098e1007844 */ /* 0x0001e80000000200 */
[----:B------:R1:W-:Y:S04]  /*10570*/  STSM.16.M88.4 [R228], R156 ;  /* 0x0000009ce4007844 */ /* 0x0003e80000000200 */
[----:B------:R1:W-:Y:S04]  /*10580*/  STSM.16.M88.4 [R226], R160 ;  /* 0x000000a0e2007844 */ /* 0x0003e80000000200 */
[----:B------:R1:W-:Y:S01]  /*10590*/  STSM.16.M88.4 [R227], R164 ;  /* 0x000000a4e3007844 */ /* 0x0003e20000000200 */
[----:B------:R-:W-:-:S06]  /*105a0*/  WARPGROUP.ARRIVE ;  /* 0x00000000000079c5 */ /* 0x000fcc0000000000 */
[----:B------:R-:W-:Y:S03]  /*105b0*/  HGMMA.64x256x16.F32.BF16 R24, R152, gdesc[UR4].tnspB, R24, gsb0 ;  /* 0x43e0000498187df0 */ /* 0x000fe60008001818 */
[----:B------:R-:W-:Y:S02]  /*105c0*/  WARPGROUP.DEPBAR.LE gsb0, 0x0 ;  /* 0x00008000000079c5 */ /* 0x000fe40000010000 */
[----:B0-----:R-:W-:Y:S01]  /*105d0*/  VIADD R152, R14, 0x80 ;  /* 0x000000800e987836 */ /* 0x001fe20000000000 */
[----:B------:R-:W-:Y:S01]  /*105e0*/  WARPGROUP.ARRIVE ;  /* 0x00000000000079c5 */ /* 0x000fe20000000000 */
[----:B------:R-:W-:-:S03]  /*105f0*/  IMAD.MOV.U32 R153, RZ, RZ, 0x40000040 ;  /* 0x40000040ff997424 */ /* 0x000fc600078e00ff */
[----:B------:R-:W-:Y:S01]  /*10600*/  R2UR UR6, R152 ;  /* 0x00000000980672ca */ /* 0x000fe200000e0000 */
[C---:B------:R-:W-:Y:S01]  /*10610*/  VIADD R152, R14.reuse, 0x100 ;  /* 0x000001000e987836 */ /* 0x040fe20000000000 */
[----:B------:R-:W-:Y:S01]  /*10620*/  R2UR UR7, R153 ;  /* 0x00000000990772ca */ /* 0x000fe200000e0000 */
[----:B------:R-:W-:Y:S02]  /*10630*/  IMAD.MOV.U32 R153, RZ, RZ, 0x40000040 ;  /* 0x40000040ff997424 */ /* 0x000fe400078e00ff */
[----:B------:R-:W-:-:S13]  /*10640*/  VIADD R14, R14, 0x180 ;  /* 0x000001800e0e7836 */ /* 0x000fda0000000000 */
        /* <DEDUP_REMOVED lines=24> */
.L_x_4567:
[----:B------:R-:W-:Y:S02]  /*107d0*/  VIADD R12, R12, 0x38860 ;  /* 0x000388600c0c7836 */ /* 0x000fe40000000000 */
[----:B------:R-:W-:Y:S02]  /*107e0*/  IMAD.MOV.U32 R13, RZ, RZ, R168 ;  /* 0x000000ffff0d7224 */ /* 0x000fe400078e00a8 */
[----:B------:R-:W-:Y:S01]  /*107f0*/  IMAD.MOV.U32 R15, RZ, RZ, R21 ;  /* 0x000000ffff0f7224 */ /* 0x000fe200078e0015 */
[----:B------:R-:W-:Y:S01]  /*10800*/  PRMT R12, R190, 0x654, R12 ;  /* 0x00000654be0c7816 */ /* 0x000fe2000000000c */
[----:B------:R-:W-:-:S03]  /*10810*/  IMAD.MOV.U32 R14, RZ, RZ, R17 ;  /* 0x000000ffff0e7224 */ /* 0x000fc600078e0011 */
[----:B------:R0:W-:Y:S01]  /*10820*/  SYNCS.ARRIVE.TRANS64.RED.A1T0 RZ, [R12+URZ], RZ ;  /* 0x000000ff0cff79a7 */ /* 0x0001e2000810043f */
[----:B------:R-:W-:Y:S05]  /*10830*/  @P1 BRA `(.L_x_4568) ;  /* 0xffffffc800401947 */ /* 0x000fea000383ffff */
.L_x_4555:
[----:B------:R-:W-:Y:S05]  /*10840*/  BSYNC B0 ;  /* 0x0000000000007941 */ /* 0x000fea0003800000 */
.L_x_4554:
[----:B0-----:R-:W2:Y:S01]  /*10850*/  LDL.LU R12, [R1+0x4c] ;  /* 0x00004c00010c7983 */ /* 0x001ea20000300800 */
[----:B------:R-:W-:Y:S02]  /*10860*/  IMAD.MOV.U32 R155, RZ, RZ, -0x800000 ;  /* 0xff800000ff9b7424 */ /* 0x000fe400078e00ff */
[----:B------:R-:W-:Y:S01]  /*10870*/  IMAD.MOV.U32 R154, RZ, RZ, -0x800000 ;  /* 0xff800000ff9a7424 */ /* 0x000fe200078e00ff */
[----:B------:R-:W0:Y:S02]  /*10880*/  SHFL.BFLY PT, R0, R3, 0x2, 0x1f ;  /* 0x0c401f0003007f89 */ /* 0x000e2400000e0000 */
[----:B0-----:R-:W-:-:S05]  /*10890*/  FADD.FTZ R0, R0, R3 ;  /* 0x0000000300007221 */ /* 0x001fca0000010000 */
[----:B------:R-:W0:Y:S02]  /*108a0*/  SHFL.BFLY PT, R3, R0, 0x1, 0x1f ;  /* 0x0c201f0000037f89 */ /* 0x000e2400000e0000 */
[----:B0-----:R-:W-:Y:S01]  /*108b0*/  FADD.FTZ R0, R0, R3 ;  /* 0x0000000300007221 */ /* 0x001fe20000010000 */
[----:B------:R-:W-:Y:S01]  /*108c0*/  IMAD.MOV.U32 R3, RZ, RZ, RZ ;  /* 0x000000ffff037224 */ /* 0x000fe200078e00ff */
[----:B------:R-:W-:Y:S08]  /*108d0*/  BAR.ARV 0x8, 0x100 ;  /* 0x0204000000007b1d */ /* 0x000ff00000002000 */
[----:B------:R-:W-:Y:S01]  /*108e0*/  BAR.SYNC.DEFER_BLOCKING 0xf, 0x100 ;  /* 0x03c4000000007b1d */ /* 0x000fe20000010000 */
[----:B------:R-:W-:-:S13]  /*108f0*/  FSETP.NE.FTZ.AND P0, PT, R0, RZ, PT ;  /* 0x000000ff0000720b */ /* 0x000fda0003f15000 */
[----:B------:R-:W0:Y:S01]  /*10900*/  @P0 MUFU.RCP R3, R0 ;  /* 0x0000000000030308 */ /* 0x000e220000001000 */
[----:B------:R-:W-:-:S07]  /*10910*/  @P0 FMUL.FTZ R4, R20, 0.69314718246459960938 ;  /* 0x3f31721814040820 */ /* 0x000fce0000410000 */
[----:B------:R-:W1:Y:S01]  /*10920*/  @P0 MUFU.LG2 R0, R0 ;  /* 0x0000000000000308 */ /* 0x000e620000000c00 */
        /* <DEDUP_REMOVED lines=8> */
[----:B-1----:R-:W-:Y:S01]  /*109b0*/  @P0 FMUL.FTZ R0, R0, 0.69314718246459960938 ;  /* 0x3f31721800000820 */ /* 0x002fe20000410000 */
[-C--:B------:R-:W-:Y:S01]  /*109c0*/  FMUL.FTZ R40, R40, R3.reuse ;  /* 0x0000000328287220 */ /* 0x080fe20000410000 */
[-C--:B------:R-:W-:Y:S01]  /*109d0*/  FMUL.FTZ R41, R41, R3.reuse ;  /* 0x0000000329297220 */ /* 0x080fe20000410000 */
[----:B------:R-:W-:Y:S01]  /*109e0*/  FMUL.FTZ R44, R44, R3 ;  /* 0x000000032c2c7220 */ /* 0x000fe20000410000 */
[----:B------:R-:W-:Y:S01]  /*109f0*/  @P0 FFMA.FTZ R155, R4, R21, R0 ;  /* 0x00000015049b0223 */ /* 0x000fe20000010000 */
[-C--:B------:R-:W-:Y:S01]  /*10a00*/  FMUL.FTZ R45, R45, R3.reuse ;  /* 0x000000032d2d7220 */ /* 0x080fe20000410000 */
[----:B------:R-:W0:Y:S01]  /*10a10*/  SHFL.BFLY PT, R0, R10, 0x2, 0x1f ;  /* 0x0c401f000a007f89 */ /* 0x000e2200000e0000 */
        /* <DEDUP_REMOVED lines=23> */
[----:B0-----:R-:W-:Y:S01]  /*10b90*/  FADD.FTZ R0, R0, R10 ;  /* 0x0000000a00007221 */ /* 0x001fe20000010000 */
[-C--:B------:R-:W-:Y:S01]  /*10ba0*/  FMUL.FTZ R93, R93, R3.reuse ;  /* 0x000000035d5d7220 */ /* 0x080fe20000410000 */
[-C--:B------:R-:W-:Y:S01]  /*10bb0*/  FMUL.FTZ R96, R96, R3.reuse ;  /* 0x0000000360607220 */ /* 0x080fe20000410000 */
[-C--:B------:R-:W-:Y:S01]  /*10bc0*/  FMUL.FTZ R97, R97, R3.reuse ;  /* 0x0000000361617220 */ /* 0x080fe20000410000 */
        /* <DEDUP_REMOVED lines=25> */
[----:B0-----:R-:W-:Y:S01]  /*10d60*/  FADD.FTZ R4, R0, R4 ;  /* 0x0000000400047221 */ /* 0x001fe20000010000 */
[----:B------:R-:W-:-:S02]  /*10d70*/  IMAD.MOV.U32 R0, RZ, RZ, RZ ;  /* 0x000000ffff007224 */ /* 0x000fc400078e00ff */
[-C--:B------:R-:W-:Y:S01]  /*10d80*/  FMUL.FTZ R148, R148, R3.reuse ;  /* 0x0000000394947220 */ /* 0x080fe20000410000 */
[----:B------:R-:W-:Y:S01]  /*10d90*/  FMUL.FTZ R149, R149, R3 ;  /* 0x0000000395957220 */ /* 0x000fe20000410000 */
        /* <DEDUP_REMOVED lines=78> */
[----:B------:R-:W-:Y:S06]  /*11280*/  BAR.ARV 0xe, 0x100 ;  /* 0x0384000000007b1d */ /* 0x000fec0000002000 */
[----:B------:R-:W-:-:S02]  /*11290*/  PLOP3.LUT P0, PT, PT, PT, PT, 0x8, 0x0 ;  /* 0x000000000000781c */ /* 0x000fc40003f0e170 */
[----:B------:R-:W-:Y:S02]  /*112a0*/  LOP3.LUT R185, R185, R0, RZ, 0x3c, !PT ;  /* 0x00000000b9b97212 */ /* 0x000fe400078e3cff */
[----:B------:R-:W-:Y:S01]  /*112b0*/  SEL R17, R17, RZ, P1 ;  /* 0x000000ff11117207 */ /* 0x000fe20000800000 */
[----:B--2---:R-:W-:-:S05]  /*112c0*/  VIADD R12, R12, 0x1 ;  /* 0x000000010c0c7836 */ /* 0x004fca0000000000 */
[----:B------:R2:W-:Y:S03]  /*112d0*/  STL [R1+0x4c], R12 ;  /* 0x00004c0c01007387 */ /* 0x0005e60000100800 */
.L_x_4504:
[----:B------:R-:W-:Y:S05]  /*112e0*/  BSYNC B7 ;  /* 0x0000000000077941 */ /* 0x000fea0003800000 */
.L_x_4500:
[----:B------:R-:W3:Y:S08]  /*112f0*/  S2UR UR4, SR_CgaCtaId ;  /* 0x00000000000479c3 */ /* 0x000ef00000008800 */
[----:B------:R-:W-:Y:S01]  /*11300*/  BAR.SYNC.DEFER_BLOCKING 0x5, 0x180 ;  /* 0x0146000000007b1d */ /* 0x000fe20000010000 */
[----:B------:R-:W-:-:S05]  /*11310*/  MOV R2, 0x400 ;  /* 0x0000040000027802 */ /* 0x000fca0000000f00 */
[----:B------:R-:W-:Y:S01]  /*11320*/  BSSY B0, `(.L_x_4569) ;  /* 0x00004f7000007945 */ /* 0x000fe20003800000 */
[----:B---3--:R-:W-:-:S05]  /*11330*/  IMAD.U32 R190, RZ, RZ, UR4 ;  /* 0x00000004ffbe7e24 */ /* 0x008fca000f8e00ff */
[----:B------:R-:W-:-:S05]  /*11340*/  LEA R2, R190, R2, 0x18 ;  /* 0x00000002be027211 */ /* 0x000fca00078ec0ff */
[----:B-----5:R3:W4:Y:S01]  /*11350*/  LDS.128 R84, [R2+0x388d0] ;  /* 0x0388d00002547984 */ /* 0x0207220000000c00 */
[----:B------:R-:W-:Y:S06]  /*11360*/  BAR.ARV 0x4, 0x180 ;  /* 0x0106000000007b1d */ /* 0x000fec0000002000 */
[----:B------:R-:W-:Y:S05]  /*11370*/  @P0 BRA `(.L_x_4570) ;  /* 0x0000003c00b00947 */ /* 0x000fea0003800000 */
[----:B------:R-:W3:Y:S01]  /*11380*/  LDL R3, [R1+0x68] ;  /* 0x0000680001037983 */ /* 0x000ee20000100800 */
[----:B------:R-:W4:Y:S01]  /*11390*/  S2R R0, SR_SWINHI ;  /* 0x0000000000007919 */ /* 0x000f220000002f00 */
[----:B------:R-:W-:Y:S01]  /*113a0*/  F2FP.BF16.F32.PACK_AB R10, R29, R28 ;  /* 0x0000001c1d0a723e */ /* 0x000fe200000010ff */
[----:B------:R-:W-:Y:S01]  /*113b0*/  ULDC.64 UR6, c[0x0][0xd00] ;  /* 0x0003400000067ab9 */ /* 0x000fe20000000a00 */
[----:B------:R-:W-:Y:S01]  /*113c0*/  F2FP.BF16.F32.PACK_AB R11, R31, R30 ;  /* 0x0000001e1f0b723e */ /* 0x000fe200000010ff */
[----:B------:R-:W3:Y:S01]  /*113d0*/  LDL.LU R156, [R1+0x3c] ;  /* 0x00003c00019c7983 */ /* 0x000ee20000300800 */
[----:B012---:R-:W-:Y:S01]  /*113e0*/  F2FP.BF16.F32.PACK_AB R12, R33, R32 ;  /* 0x00000020210c723e */ /* 0x007fe200000010ff */
[----:B------:R-:W-:Y:S01]  /*113f0*/  ULDC.64 UR4, c[0x0][0xd08] ;  /* 0x0003420000047ab9 */ /* 0x000fe20000000a00 */
[----:B------:R-:W-:Y:S01]  /*11400*/  F2FP.BF16.F32.PACK_AB R13, R35, R34 ;  /* 0x00000022230d723e */ /* 0x000fe200000010ff */
[----:B----4-:R-:W2:Y:S01]  /*11410*/  LDL.LU R84, [R1+0x40] ;  /* 0x0000400001547983 */ /* 0x010ea20000300800 */
[----:B------:R-:W-:-:S02]  /*11420*/  MOV R152, R2 ;  /* 0x0000000200987202 */ /* 0x000fc40000000f00 */
[----:B------:R-:W-:Y:S02]  /*11430*/  MOV R153, R0 ;  /* 0x0000000000997202 */ /* 0x000fe40000000f00 */
[----:B------:R-:W-:Y:S02]  /*11440*/  F2FP.BF16.F32.PACK_AB R14, R37, R36 ;  /* 0x00000024250e723e */ /* 0x000fe400000010ff */
[----:B------:R-:W-:Y:S01]  /*11450*/  F2FP.BF16.F32.PACK_AB R15, R39, R38 ;  /* 0x00000026270f723e */ /* 0x000fe200000010ff */
[----:B------:R-:W-:Y:S01]  /*11460*/  BAR.SYNC.DEFER_BLOCKING 0x1, 0x100 ;  /* 0x0044000000007b1d */ /* 0x000fe20000010000 */
[----:B---3--:R-:W-:-:S03]  /*11470*/  IMAD.WIDE R20, R3, 0x2, R152 ;  /* 0x0000000203147825 */ /* 0x008fc600078e0298 */
        /* <DEDUP_REMOVED lines=8> */
[----:B0-----:R-:W-:-:S04]  /*11500*/  IADD3 R8, P0, R20, 0x20, RZ ;  /* 0x0000002014087810 */ /* 0x001fc80007f1e0ff */
[----:B------:R-:W-:Y:S01]  /*11510*/  LOP3.LUT R0, R8, 0x380, RZ, 0xc0, !PT ;  /* 0x0000038008007812 */ /* 0x000fe200078ec0ff */
[----:B------:R-:W-:-:S03]  /*11520*/  IMAD.X R9, RZ, RZ, R21, P0 ;  /* 0x000000ffff097224 */ /* 0x000fc600000e0615 */
[----:B------:R-:W-:-:S04]  /*11530*/  SHF.R.U64 R0, R0, 0x3, RZ ;  /* 0x0000000300007819 */ /* 0x000fc800000012ff */
[----:B------:R-:W-:-:S04]  /*11540*/  LOP3.LUT R8, R0, R8, RZ, 0x3c, !PT ;  /* 0x0000000800087212 */ /* 0x000fc800078e3cff */
[----:B------:R-:W-:-:S05]  /*11550*/  MOV R8, R8 ;  /* 0x0000000800087202 */ /* 0x000fca0000000f00 */
[----:B------:R0:W-:Y:S02]  /*11560*/  STSM.16.M88.4 [R8], R12 ;  /* 0x0000000c08007844 */ /* 0x0001e40000000200 */
[----:B0-----:R-:W-:-:S04]  /*11570*/  IADD3 R8, P0, R20, 0x40, RZ ;  /* 0x0000004014087810 */ /* 0x001fc80007f1e0ff */
        /* <DEDUP_REMOVED lines=145> */
[----:B0-----:R-:W-:-:S04]  /*11e90*/  LOP3.LUT R3, R0, 0x380, RZ, 0xc0, !PT ;  /* 0x0000038000037812 */ /* 0x001fc800078ec0ff */
        /* <DEDUP_REMOVED lines=15> */
[----:B0-----:R-:W-:Y:S01]  /*11f90*/  @P0 IADD3 R12, P2, R156, UR4, RZ ;  /* 0x000000049c0c0c10 */ /* 0x001fe2000ff5e0ff */
        /* <DEDUP_REMOVED lines=8> */
[----:B0-----:R-:W2:Y:S02]  /*12020*/  LDG.E R10, desc[UR42][R10.64+0x4] ;  /* 0x0000042a0a0a7981 */ /* 0x001ea4000c1e1900 */
[----:B--2---:R-:W-:-:S07]  /*12030*/  IMAD.IADD R3, R10, 0x1, -R3 ;  /* 0x000000010a037824 */ /* 0x004fce00078e0a03 */
.L_x_4571:
        /* <DEDUP_REMOVED lines=10> */
[----:B-1----:R-:W-:Y:S05]  /*120e0*/  @P0 BRA `(.L_x_4572) ;  /* 0x0000000400040947 */ /* 0x002fea0003800000 */
[----:B------:R-:W2:Y:S01]  /*120f0*/  LDL.LU R15, [R1+0x50] ;  /* 0x00005000010f7983 */ /* 0x000ea20000300800 */
[----:B------:R-:W-:Y:S01]  /*12100*/  IMAD.MOV.U32 R14, RZ, RZ, 0xab8 ;  /* 0x00000ab8ff0e7424 */ /* 0x000fe200078e00ff */
[----:B------:R-:W-:Y:S01]  /*12110*/  ISETP.GT.AND P1, PT, R0, 0x1, PT ;  /* 0x000000010000780c */ /* 0x000fe20003f24270 */
[----:B------:R-:W1:Y:S01]  /*12120*/  LDC R157, c[0x0][0xce8] ;  /* 0x00033a00ff9d7b82 */ /* 0x000e620000000800 */
[----:B------:R-:W3:Y:S04]  /*12130*/  LDL R84, [R1+0x60] ;  /* 0x0000600001547983 */ /* 0x000ee80000100800 */
[----:B------:R-:W4:Y:S01]  /*12140*/  LDL R156, [R1+0x48] ;  /* 0x00004800019c7983 */ /* 0x000f220000100800 */
[----:B------:R-:W-:Y:S02]  /*12150*/  SEL R14, R14, 0xa78, P1 ;  /* 0x00000a780e0e7807 */ /* 0x000fe40000800000 */
[----:B------:R-:W-:Y:S01]  /*12160*/  ISETP.NE.U32.AND P0, PT, RZ, UR6, PT ;  /* 0x00000006ff007c0c */ /* 0x000fe2000bf05070 */
[----:B------:R-:W5:Y:S01]  /*12170*/  LDL R161, [R1+0x64] ;  /* 0x0000640001a17983 */ /* 0x000f620000100800 */
[----:B0-----:R-:W0:Y:S02]  /*12180*/  LDC.64 R12, c[0x0][R14+0x220] ;  /* 0x000088000e0c7b82 */ /* 0x001e240000000a00 */
[----:B------:R-:W-:Y:S01]  /*12190*/  ISETP.NE.AND.EX P0, PT, RZ, UR7, PT, P0 ;  /* 0x00000007ff007c0c */ /* 0x000fe2000bf05300 */
[----:B------:R-:W5:Y:S03]  /*121a0*/  LDL R159, [R1+0x58] ;  /* 0x00005800019f7983 */ /* 0x000f660000100800 */
[----:B------:R-:W-:-:S02]  /*121b0*/  SEL R20, R158, RZ, !P0 ;  /* 0x000000ff9e147207 */ /* 0x000fc40004000000 */
[----:B------:R-:W1:Y:S03]  /*121c0*/  LDC.64 R10, c[0x0][R14+0x218] ;  /* 0x000086000e0a7b82 */ /* 0x000e660000000a00 */
[----:B0-----:R-:W-:Y:S01]  /*121d0*/  IMAD R13, R13, R20, RZ ;  /* 0x000000140d0d7224 */ /* 0x001fe200078e02ff */
[----:B--2---:R-:W-:Y:S02]  /*121e0*/  SEL R15, R15, RZ, !P0 ;  /* 0x000000ff0f0f7207 */ /* 0x004fe40004000000 */
[----:B-1----:R-:W-:-:S03]  /*121f0*/  ISETP.NE.AND P0, PT, R157, 0x1, PT ;  /* 0x000000019d00780c */ /* 0x002fc60003f05270 */
[C---:B------:R-:W-:Y:S02]  /*12200*/  IMAD R15, R12.reuse, R15, R13 ;  /* 0x0000000f0c0f7224 */ /* 0x040fe400078e020d */
[----:B------:R-:W-:-:S04]  /*12210*/  IMAD.WIDE.U32 R12, R12, R20, RZ ;  /* 0x000000140c0c7225 */ /* 0x000fc800078e00ff */
[-C--:B------:R-:W-:Y:S02]  /*12220*/  IMAD R20, R11, R184.reuse, RZ ;  /* 0x000000b80b147224 */ /* 0x080fe400078e02ff */
[----:B------:R-:W-:-:S04]  /*12230*/  IMAD.WIDE.U32 R10, R10, R184, RZ ;  /* 0x000000b80a0a7225 */ /* 0x000fc800078e00ff */
[----:B------:R-:W-:Y:S02]  /*12240*/  IMAD.IADD R20, R11, 0x1, R20 ;  /* 0x000000010b147824 */ /* 0x000fe400078e0214 */
[----:B------:R-:W0:Y:S01]  /*12250*/  @P0 LDC R11, c[0x0][0xcec] ;  /* 0x00033b00ff0b0b82 */ /* 0x000e220000000800 */
[----:B------:R-:W-:-:S07]  /*12260*/  IADD3 R21, P2, P3, R12, R10, R8 ;  /* 0x0000000a0c157210 */ /* 0x000fce0007b5e008 */
[----:B------:R-:W1:Y:S01]  /*12270*/  @P0 LDC R10, c[0x0][0xcf0] ;  /* 0x00033c00ff0a0b82 */ /* 0x000e620000000800 */
[----:B---3--:R-:W-:Y:S02]  /*12280*/  IMAD R84, R160, 0x40, R84 ;  /* 0x00000040a0547824 */ /* 0x008fe400078e0254 */
[----:B------:R-:W-:-:S05]  /*12290*/  IMAD.IADD R15, R13, 0x1, R15 ;  /* 0x000000010d0f7824 */ /* 0x000fca00078e020f */
[----:B------:R-:W-:Y:S01]  /*122a0*/  IADD3.X R15, R15, R20, R9, P2, P3 ;  /* 0x000000140f0f7210 */ /* 0x000fe200017e6409 */
[----:B------:R-:W-:Y:S02]  /*122b0*/  IMAD.MOV.U32 R20, RZ, RZ, R84 ;  /* 0x000000ffff147224 */ /* 0x000fe400078e0054 */
[----:B0-----:R-:W-:-:S05]  /*122c0*/  @P0 IMAD.HI.U32 R11, R84, R11, RZ ;  /* 0x0000000b540b0227 */ /* 0x001fca00078e00ff */
[----:B-1----:R-:W-:Y:S02]  /*122d0*/  @P0 SHF.R.U32.HI R20, RZ, R10, R11 ;  /* 0x0000000aff140219 */ /* 0x002fe4000001160b */
[----:B------:R-:W0:Y:S01]  /*122e0*/  LDC.64 R10, c[0x0][R14+0x228] ;  /* 0x00008a000e0a7b82 */ /* 0x000e220000000a00 */
[----:B----4-:R-:W-:-:S05]  /*122f0*/  SEL R156, R156, RZ, P1 ;  /* 0x000000ff9c9c7207 */ /* 0x010fca0000800000 */
        /* <DEDUP_REMOVED lines=19> */
[----:B-----5:R-:W-:-:S03]  /*12430*/  IMAD.MOV R10, RZ, RZ, -R161 ;  /* 0x000000ffff0a7224 */ /* 0x020fc600078e0aa1 */
        /* <DEDUP_REMOVED lines=12> */
.L_x_4572:
[----:B------:R-:W-:Y:S02]  /*12500*/  ISETP.GT.AND P1, PT, R0, 0x1, PT ;  /* 0x000000010000780c */ /* 0x000fe40003f24270 */
[----:B------:R-:W-:-:S04]  /*12510*/  ISETP.NE.U32.AND P0, PT, RZ, UR6, PT ;  /* 0x00000006ff007c0c */ /* 0x000fc8000bf05070 */
[----:B------:R-:W-:-:S04]  /*12520*/  ISETP.NE.AND.EX P0, PT, RZ, UR7, PT, P0 ;  /* 0x00000007ff007c0c */ /* 0x000fc8000bf05300 */
[----:B------:R-:W-:-:S03]  /*12530*/  SEL R0, R158, RZ, !P0 ;  /* 0x000000ff9e007207 */ /* 0x000fc60004000000 */
[----:B------:R-:W-:Y:S06]  /*12540*/  @P1 BRA `(.L_x_4573) ;  /* 0x0000001000601947 */ /* 0x000fec0003800000 */
[----:B------:R-:W2:Y:S01]  /*12550*/  S2R R20, SR_TID.X ;  /* 0x0000000000147919 */ /* 0x000ea20000002100 */
[----:B------:R-:W3:Y:S01]  /*12560*/  LDC R80, c[0x0][0xce8] ;  /* 0x00033a00ff507b82 */ /* 0x000ee20000000800 */
[----:B------:R-:W-:Y:S01]  /*12570*/  ULDC.64 UR4, c[0x0][0xba0] ;  /* 0x0002e80000047ab9 */ /* 0x000fe20000000a00 */
[----:B--2---:R-:W-:-:S05]  /*12580*/  VIADD R20, R20, 0xffffff80 ;  /* 0xffffff8014147836 */ /* 0x004fca0000000000 */
[----:B01----:R-:W-:-:S04]  /*12590*/  SHF.R.S32.HI R11, RZ, 0x1f, R20 ;  /* 0x0000001fff0b7819 */ /* 0x003fc80000011414 */
        /* <DEDUP_REMOVED lines=11> */
[----:B------:R-:W-:-:S02]  /*12650*/  IADD3 R41, P1, R152, 0x6000, RZ ;  /* 0x0000600098297810 */ /* 0x000fc40007f3e0ff */
[----:B------:R-:W-:Y:S01]  /*12660*/  LOP3.LUT R36, R36, R37, RZ, 0x3c, !PT ;  /* 0x0000002524247212 */ /* 0x000fe200078e3cff */
[----:B------:R-:W-:Y:S01]  /*12670*/  IMAD.X R37, RZ, RZ, R153, P0 ;  /* 0x000000ffff257224 */ /* 0x000fe200000e0699 */
[----:B------:R-:W-:Y:S01]  /*12680*/  IADD3 R65, P0, R152, 0xc000, RZ ;  /* 0x0000c00098417810 */ /* 0x000fe20007f1e0ff */
[----:B------:R-:W-:Y:S01]  /*12690*/  IMAD.WIDE.U32 R8, R8, UR4, RZ ;  /* 0x0000000408087c25 */ /* 0x000fe2000f8e00ff */
[----:B------:R-:W-:Y:S01]  /*126a0*/  ULDC.64 UR4, c[0x0][0xbe8] ;  /* 0x0002fa0000047ab9 */ /* 0x000fe20000000a00 */
[----:B------:R-:W-:Y:S02]  /*126b0*/  LOP3.LUT R12, R13, 0x380, RZ, 0xc0, !PT ;  /* 0x000003800d0c7812 */ /* 0x000fe400078ec0ff */
[----:B------:R-:W-:Y:S01]  /*126c0*/  LOP3.LUT R64, R65, 0x380, RZ, 0xc0, !PT ;  /* 0x0000038041407812 */ /* 0x000fe200078ec0ff */
[----:B------:R-:W-:Y:S01]  /*126d0*/  IMAD.IADD R9, R9, 0x1, R21 ;  /* 0x0000000109097824 */ /* 0x000fe200078e0215 */
[----:B------:R-:W-:Y:S01]  /*126e0*/  LOP3.LUT R40, R41, 0x380, RZ, 0xc0, !PT ;  /* 0x0000038029287812 */ /* 0x000fe200078ec0ff */
[----:B------:R-:W-:Y:S01]  /*126f0*/  IMAD.IADD R11, R20, 0x1, -R11 ;  /* 0x00000001140b7824 */ /* 0x000fe200078e0a0b */
[----:B------:R-:W-:Y:S01]  /*12700*/  SHF.R.U64 R64, R64, 0x3, RZ ;  /* 0x0000000340407819 */ /* 0x000fe200000012ff */
[----:B------:R-:W-:Y:S01]  /*12710*/  IMAD.WIDE.U32 R8, R184, UR4, R8 ;  /* 0x00000004b8087c25 */ /* 0x000fe2000f8e0008 */
[----:B------:R-:W-:Y:S01]  /*12720*/  SHF.R.U64 R12, R12, 0x3, RZ ;  /* 0x000000030c0c7819 */ /* 0x000fe200000012ff */
[----:B------:R-:W5:Y:S01]  /*12730*/  LD.E.128 R36, desc[UR42][R36.64] ;  /* 0x0000002a24247980 */ /* 0x000f62000c101d00 */
[----:B------:R-:W-:Y:S01]  /*12740*/  LOP3.LUT R64, R64, R65, RZ, 0x3c, !PT ;  /* 0x0000004140407212 */ /* 0x000fe200078e3cff */
[----:B------:R-:W-:Y:S01]  /*12750*/  IMAD.X R65, RZ, RZ, R153, P0 ;  /* 0x000000ffff417224 */ /* 0x000fe200000e0699 */
[----:B---3--:R-:W-:-:S02]  /*12760*/  ISETP.NE.AND P0, PT, R80, 0x1, PT ;  /* 0x000000015000780c */ /* 0x008fc40003f05270 */
[----:B------:R-:W-:Y:S01]  /*12770*/  SHF.R.S32.HI R20, RZ, 0x1f, R0 ;  /* 0x0000001fff147819 */ /* 0x000fe20000011400 */
[----:B------:R-:W-:Y:S01]  /*12780*/  IMAD R9, R184, UR5, R9 ;  /* 0x00000005b8097c24 */ /* 0x000fe2000f8e0209 */
[----:B------:R-:W-:Y:S01]  /*12790*/  ULDC.64 UR4, c[0x0][0xbf0] ;  /* 0x0002fc0000047ab9 */ /* 0x000fe20000000a00 */
[----:B------:R-:W-:Y:S01]  /*127a0*/  IMAD R11, R11, 0x20, R10 ;  /* 0x000000200b0b7824 */ /* 0x000fe200078e020a */
[----:B------:R-:W-:Y:S01]  /*127b0*/  SHF.R.U64 R40, R40, 0x3, RZ ;  /* 0x0000000328287819 */ /* 0x000fe200000012ff */
[----:B------:R-:W-:Y:S01]  /*127c0*/  VIADD R159, R192, 0x40 ;  /* 0x00000040c09f7836 */ /* 0x000fe20000000000 */
[----:B------:R-:W-:Y:S01]  /*127d0*/  LOP3.LUT R12, R12, R13, RZ, 0x3c, !PT ;  /* 0x0000000d0c0c7212 */ /* 0x000fe200078e3cff */
[----:B------:R-:W-:Y:S01]  /*127e0*/  VIADD R158, R192, 0x80 ;  /* 0x00000080c09e7836 */ /* 0x000fe20000000000 */
[----:B------:R-:W-:Y:S01]  /*127f0*/  IADD3 R25, P4, R152, 0x2000, RZ ;  /* 0x0000200098197810 */ /* 0x000fe20007f9e0ff */
[----:B------:R-:W-:Y:S01]  /*12800*/  VIADD R157, R192, 0xc0 ;  /* 0x000000c0c09d7836 */ /* 0x000fe20000000000 */
[C---:B------:R-:W-:Y:S01]  /*12810*/  IADD3 R29, P5, R152.reuse, 0x3000, RZ ;  /* 0x00003000981d7810 */ /* 0x040fe20007fbe0ff */
[----:B------:R-:W0:Y:S01]  /*12820*/  @P0 LDC R83, c[0x0][0xcec] ;  /* 0x00033b00ff530b82 */ /* 0x000e220000000800 */
[----:B------:R-:W-:Y:S01]  /*12830*/  IADD3 R33, P6, R152, 0x4000, RZ ;  /* 0x0000400098217810 */ /* 0x000fe20007fde0ff */
[----:B------:R-:W-:Y:S01]  /*12840*/  VIADD R156, R192, 0x100 ;  /* 0x00000100c09c7836 */ /* 0x000fe20000000000 */
[----:B------:R-:W-:Y:S01]  /*12850*/  LOP3.LUT R40, R40, R41, RZ, 0x3c, !PT ;  /* 0x0000002928287212 */ /* 0x000fe200078e3cff */
[----:B------:R-:W-:Y:S01]  /*12860*/  VIADD R155, R192, 0x140 ;  /* 0x00000140c09b7836 */ /* 0x000fe20000000000 */
[C---:B------:R-:W-:Y:S01]  /*12870*/  IADD3 R45, P2, R152.reuse, 0x7000, RZ ;  /* 0x00007000982d7810 */ /* 0x040fe20007f5e0ff */
[----:B------:R-:W5:Y:S01]  /*12880*/  LD.E.128 R64, desc[UR42][R64.64] ;  /* 0x0000002a40407980 */ /* 0x000f62000c101d00 */
[----:B------:R-:W-:Y:S01]  /*12890*/  LOP3.LUT R5, R152, 0x380, RZ, 0xc0, !PT ;  /* 0x0000038098057812 */ /* 0x000fe200078ec0ff */
[----:B------:R-:W1:Y:S01]  /*128a0*/  @P0 LDC R21, c[0x0][0xcf0] ;  /* 0x00033c00ff150b82 */ /* 0x000e620000000800 */
[----:B------:R-:W-:Y:S01]  /*128b0*/  IMAD R81, R20, UR4, RZ ;  /* 0x0000000414517c24 */ /* 0x000fe2000f8e02ff */
[----:B------:R-:W-:Y:S01]  /*128c0*/  LOP3.LUT R24, R25, 0x380, RZ, 0xc0, !PT ;  /* 0x0000038019187812 */ /* 0x000fe200078ec0ff */
[----:B------:R-:W-:Y:S01]  /*128d0*/  IMAD R20, R160, 0x40, R11 ;  /* 0x00000040a0147824 */ /* 0x000fe200078e020b */
[----:B------:R-:W-:Y:S01]  /*128e0*/  LOP3.LUT R28, R29, 0x380, RZ, 0xc0, !PT ;  /* 0x000003801d1c7812 */ /* 0x000fe200078ec0ff */
[C---:B------:R-:W-:Y:S01]  /*128f0*/  IMAD R81, R0.reuse, UR5, R81 ;  /* 0x0000000500517c24 */ /* 0x040fe2000f8e0251 */
[----:B------:R-:W-:Y:S01]  /*12900*/  LOP3.LUT R32, R33, 0x380, RZ, 0xc0, !PT ;  /* 0x0000038021207812 */ /* 0x000fe200078ec0ff */
[----:B------:R-:W-:Y:S01]  /*12910*/  IMAD.WIDE.U32 R8, R0, UR4, R8 ;  /* 0x0000000400087c25 */ /* 0x000fe2000f8e0008 */
[----:B------:R-:W-:Y:S01]  /*12920*/  ULDC.64 UR4, c[0x0][0xbe0] ;  /* 0x0002f80000047ab9 */ /* 0x000fe20000000a00 */
[----:B------:R-:W-:-:S02]  /*12930*/  LOP3.LUT R44, R45, 0x380, RZ, 0xc0, !PT ;  /* 0x000003802d2c7812 */ /* 0x000fc400078ec0ff */
[----:B------:R-:W-:Y:S01]  /*12940*/  IMAD.MOV.U32 R11, RZ, RZ, R20 ;  /* 0x000000ffff0b7224 */ /* 0x000fe200078e0014 */
[----:B------:R-:W-:Y:S01]  /*12950*/  SHF.R.U64 R24, R24, 0x3, RZ ;  /* 0x0000000318187819 */ /* 0x000fe200000012ff */
[--C-:B------:R-:W-:Y:S01]  /*12960*/  IMAD.X R13, RZ, RZ, R153.reuse, P3 ;  /* 0x000000ffff0d7224 */ /* 0x100fe200018e0699 */
[C---:B------:R-:W-:Y:S01]  /*12970*/  IADD3 R49, P3, R152.reuse, 0x8000, RZ ;  /* 0x0000800098317810 */ /* 0x040fe20007f7e0ff */
[----:B------:R-:W-:Y:S01]  /*12980*/  IMAD.X R41, RZ, RZ, R153, P1 ;  /* 0x000000ffff297224 */ /* 0x000fe200008e0699 */
[----:B------:R-:W-:Y:S01]  /*12990*/  IADD3 R69, P1, R152, 0xd000, RZ ;  /* 0x0000d00098457810 */ /* 0x000fe20007f3e0ff */
[----:B0-----:R-:W-:Y:S01]  /*129a0*/  @P0 IMAD.HI.U32 R0, R20, R83, RZ ;  /* 0x0000005314000227 */ /* 0x001fe200078e00ff */
[----:B------:R-:W-:Y:S01]  /*129b0*/  LOP3.LUT R48, R49, 0x380, RZ, 0xc0, !PT ;  /* 0x0000038031307812 */ /* 0x000fe200078ec0ff */
[----:B------:R-:W5:Y:S01]  /*129c0*/  LD.E.128 R12, desc[UR42][R12.64] ;  /* 0x0000002a0c0c7980 */ /* 0x000f62000c101d00 */
[----:B------:R-:W-:Y:S01]  /*129d0*/  LOP3.LUT R68, R69, 0x380, RZ, 0xc0, !PT ;  /* 0x0000038045447812 */ /* 0x000fe200078ec0ff */
[----:B------:R-:W-:Y:S01]  /*129e0*/  IMAD.IADD R9, R9, 0x1, R81 ;  /* 0x0000000109097824 */ /* 0x000fe200078e0251 */
[----:B------:R-:W-:Y:S01]  /*129f0*/  SHF.R.U64 R28, R28, 0x3, RZ ;  /* 0x000000031c1c7819 */ /* 0x000fe200000012ff */
[----:B------:R-:W5:Y:S01]  /*12a00*/  LD.E.128 R40, desc[UR42][R40.64] ;  /* 0x0000002a28287980 */ /* 0x000f62000c101d00 */
[----:B-1----:R-:W-:-:S02]  /*12a10*/  @P0 SHF.R.U32.HI R11, RZ, R21, R0 ;  /* 0x00000015ff0b0219 */ /* 0x002fc40000011600 */
[----:B------:R-:W-:Y:S02]  /*12a20*/  SHF.R.U64 R32, R32, 0x3, RZ ;  /* 0x0000000320207819 */ /* 0x000fe400000012ff */
[--C-:B------:R-:W-:Y:S01]  /*12a30*/  SHF.R.S32.HI R0, RZ, 0x1f, R11.reuse ;  /* 0x0000001fff007819 */ /* 0x100fe2000001140b */
[----:B------:R-:W-:Y:S01]  /*12a40*/  IMAD.MOV R21, RZ, RZ, -R11 ;  /* 0x000000ffff157224 */ /* 0x000fe200078e0a0b */
[----:B------:R-:W-:Y:S01]  /*12a50*/  SHF.R.U64 R44, R44, 0x3, RZ ;  /* 0x000000032c2c7819 */ /* 0x000fe200000012ff */
[C---:B------:R-:W-:Y:S01]  /*12a60*/  IMAD.WIDE.U32 R8, R11.reuse, UR4, R8 ;  /* 0x000000040b087c25 */ /* 0x040fe2000f8e0008 */
[----:B------:R-:W-:Y:S02]  /*12a70*/  SHF.R.U64 R48, R48, 0x3, RZ ;  /* 0x0000000330307819 */ /* 0x000fe400000012ff */
[----:B------:R-:W-:Y:S01]  /*12a80*/  SHF.R.U64 R68, R68, 0x3, RZ ;  /* 0x0000000344447819 */ /* 0x000fe200000012ff */
[----:B------:R-:W-:Y:S01]  /*12a90*/  IMAD R21, R80, R21, R20 ;  /* 0x0000001550157224 */ /* 0x000fe200078e0214 */
[----:B------:R-:W-:Y:S01]  /*12aa0*/  LOP3.LUT R24, R24, R25, RZ, 0x3c, !PT ;  /* 0x0000001918187212 */ /* 0x000fe200078e3cff */
[----:B------:R-:W-:Y:S01]  /*12ab0*/  IMAD R0, R0, UR4, RZ ;  /* 0x0000000400007c24 */ /* 0x000fe2000f8e02ff */
[----:B------:R-:W0:Y:S01]  /*12ac0*/  LDC R20, c[0x0][0xbc8] ;  /* 0x0002f200ff147b82 */ /* 0x000e220000000800 */
[----:B------:R-:W-:Y:S01]  /*12ad0*/  LOP3.LUT R28, R28, R29, RZ, 0x3c, !PT ;  /* 0x0000001d1c1c7212 */ /* 0x000fe200078e3cff */
[----:B------:R-:W-:Y:S01]  /*12ae0*/  IMAD.X R25, RZ, RZ, R153, P4 ;  /* 0x000000ffff197224 */ /* 0x000fe200020e0699 */
[----:B------:R-:W-:Y:S01]  /*12af0*/  LOP3.LUT R32, R32, R33, RZ, 0x3c, !PT ;  /* 0x0000002120207212 */ /* 0x000fe200078e3cff */
[----:B------:R-:W-:Y:S01]  /*12b00*/  IMAD R11, R11, UR5, R0 ;  /* 0x000000050b0b7c24 */ /* 0x000fe2000f8e0200 */
[----:B------:R-:W-:Y:S01]  /*12b10*/  SHF.R.S32.HI R0, RZ, 0x1f, R21 ;  /* 0x0000001fff007819 */ /* 0x000fe20000011415 */
[----:B------:R-:W-:Y:S01]  /*12b20*/  ULDC.64 UR4, c[0x0][0xbd8] ;  /* 0x0002f60000047ab9 */ /* 0x000fe20000000a00 */
[----:B------:R-:W-:Y:S01]  /*12b30*/  LOP3.LUT R44, R44, R45, RZ, 0x3c, !PT ;  /* 0x0000002d2c2c7212 */ /* 0x000fe200078e3cff */
[----:B------:R-:W-:Y:S01]  /*12b40*/  IMAD.IADD R9, R9, 0x1, R11 ;  /* 0x0000000109097824 */ /* 0x000fe200078e020b */
[----:B------:R-:W-:Y:S01]  /*12b50*/  LOP3.LUT R48, R48, R49, RZ, 0x3c, !PT ;  /* 0x0000003130307212 */ /* 0x000fe200078e3cff */
[----:B------:R-:W-:Y:S01]  /*12b60*/  IMAD R0, R0, UR4, RZ ;  /* 0x0000000400007c24 */ /* 0x000fe2000f8e02ff */
[----:B------:R-:W-:Y:S01]  /*12b70*/  IADD3 R53, P4, R152, 0x9000, RZ ;  /* 0x0000900098357810 */ /* 0x000fe20007f9e0ff */
[----:B------:R-:W-:Y:S01]  /*12b80*/  IMAD.WIDE.U32 R8, R21, UR4, R8 ;  /* 0x0000000415087c25 */ /* 0x000fe2000f8e0008 */
[----:B------:R-:W-:Y:S01]  /*12b90*/  LOP3.LUT R68, R68, R69, RZ, 0x3c, !PT ;  /* 0x0000004544447212 */ /* 0x000fe200078e3cff */
[----:B------:R-:W5:Y:S01]  /*12ba0*/  LD.E.128 R24, desc[UR42][R24.64] ;  /* 0x0000002a18187980 */ /* 0x000f62000c101d00 */
[----:B------:R-:W-:Y:S01]  /*12bb0*/  LOP3.LUT R52, R53, 0x380, RZ, 0xc0, !PT ;  /* 0x0000038035347812 */ /* 0x000fe200078ec0ff */
[----:B------:R-:W-:Y:S01]  /*12bc0*/  IMAD R81, R21, UR5, R0 ;  /* 0x0000000515517c24 */ /* 0x000fe2000f8e0200 */
[----:B------:R-:W-:Y:S01]  /*12bd0*/  ULDC.64 UR4, c[0x0][0xb80] ;  /* 0x0002e00000047ab9 */ /* 0x000fe20000000a00 */
[----:B------:R-:W-:Y:S01]  /*12be0*/  IMAD.X R29, RZ, RZ, R153, P5 ;  /* 0x000000ffff1d7224 */ /* 0x000fe200028e0699 */
[----:B------:R-:W-:Y:S01]  /*12bf0*/  LEA R21, P0, R8, UR4, 0x1 ;  /* 0x0000000408157c11 */ /* 0x000fe2000f8008ff */
[----:B------:R-:W-:Y:S01]  /*12c00*/  IMAD.IADD R81, R9, 0x1, R81 ;  /* 0x0000000109517824 */ /* 0x000fe200078e0251 */
[C---:B------:R-:W-:Y:S01]  /*12c10*/  IADD3 R57, P5, R152.reuse, 0xa000, RZ ;  /* 0x0000a00098397810 */ /* 0x040fe20007fbe0ff */
[--C-:B------:R-:W-:Y:S01]  /*12c20*/  IMAD.X R33, RZ, RZ, R153.reuse, P6 ;  /* 0x000000ffff217224 */ /* 0x100fe200030e0699 */
[----:B------:R-:W-:Y:S01]  /*12c30*/  IADD3 R61, P6, R152, 0xb000, RZ ;  /* 0x0000b000983d7810 */ /* 0x000fe20007fde0ff */
[----:B------:R-:W-:Y:S01]  /*12c40*/  IMAD.X R45, RZ, RZ, R153, P2 ;  /* 0x000000ffff2d7224 */ /* 0x000fe200010e0699 */
[----:B------:R-:W-:Y:S01]  /*12c50*/  LEA.HI.X R81, R8, UR5, R81, 0x1, P0 ;  /* 0x0000000508517c11 */ /* 0x000fe200080f0c51 */
[--C-:B------:R-:W-:Y:S01]  /*12c60*/  IMAD.X R49, RZ, RZ, R153.reuse, P3 ;  /* 0x000000ffff317224 */ /* 0x100fe200018e0699 */
[----:B0-----:R-:W-:Y:S01]  /*12c70*/  ISETP.GE.AND P0, PT, R159, R20, PT ;  /* 0x000000149f00720c */ /* 0x001fe20003f06270 */
[----:B------:R-:W-:Y:S01]  /*12c80*/  IMAD.X R69, RZ, RZ, R153, P1 ;  /* 0x000000ffff457224 */ /* 0x000fe200008e0699 */
[----:B------:R-:W-:Y:S01]  /*12c90*/  IADD3 R73, P2, R152, 0xe000, RZ ;  /* 0x0000e00098497810 */ /* 0x000fe20007f5e0ff */
[----:B------:R-:W5:Y:S01]  /*12ca0*/  LD.E.128 R28, desc[UR42][R28.64] ;  /* 0x0000002a1c1c7980 */ /* 0x000f62000c101d00 */
[----:B------:R-:W-:-:S02]  /*12cb0*/  SEL R0, RZ, 0xffffffff, P0 ;  /* 0xffffffffff007807 */ /* 0x000fc40000000000 */
[----:B------:R-:W-:Y:S01]  /*12cc0*/  IADD3 R7, P3, R152, 0xf000, RZ ;  /* 0x0000f00098077810 */ /* 0x000fe20007f7e0ff */
[----:B------:R-:W5:Y:S01]  /*12cd0*/  LD.E.128 R32, desc[UR42][R32.64] ;  /* 0x0000002a20207980 */ /* 0x000f62000c101d00 */
[-C--:B------:R-:W-:Y:S02]  /*12ce0*/  ISETP.GE.AND P1, PT, R192, R20.reuse, PT ;  /* 0x00000014c000720c */ /* 0x080fe40003f26270 */
[----:B------:R-:W-:Y:S01]  /*12cf0*/  ISETP.GE.AND P0, PT, R158, R20, PT ;  /* 0x000000149e00720c */ /* 0x000fe20003f06270 */
[----:B------:R-:W-:Y:S01]  /*12d00*/  IMAD.SHL.U32 R9, R0, 0x2, RZ ;  /* 0x0000000200097824 */ /* 0x000fe200078e00ff */
[----:B------:R-:W-:Y:S01]  /*12d10*/  LOP3.LUT R56, R57, 0x380, RZ, 0xc0, !PT ;  /* 0x0000038039387812 */ /* 0x000fe200078ec0ff */
[----:B------:R-:W-:Y:S01]  /*12d20*/  IMAD.X R77, RZ, RZ, R153, P3 ;  /* 0x000000ffff4d7224 */ /* 0x000fe200018e0699 */
[----:B------:R-:W-:Y:S01]  /*12d30*/  LOP3.LUT R60, R61, 0x380, RZ, 0xc0, !PT ;  /* 0x000003803d3c7812 */ /* 0x000fe200078ec0ff */
[----:B------:R-:W5:Y:S01]  /*12d40*/  LD.E.128 R44, desc[UR42][R44.64] ;  /* 0x0000002a2c2c7980 */ /* 0x000f62000c101d00 */
[----:B------:R-:W-:-:S02]  /*12d50*/  LOP3.LUT R72, R73, 0x380, RZ, 0xc0, !PT ;  /* 0x0000038049487812 */ /* 0x000fc400078ec0ff */
[----:B------:R-:W-:Y:S01]  /*12d60*/  LOP3.LUT R6, R7, 0x380, RZ, 0xc0, !PT ;  /* 0x0000038007067812 */ /* 0x000fe200078ec0ff */
[----:B------:R-:W5:Y:S01]  /*12d70*/  LD.E.128 R48, desc[UR42][R48.64] ;  /* 0x0000002a30307980 */ /* 0x000f62000c101d00 */
[----:B------:R-:W-:Y:S02]  /*12d80*/  SEL R0, RZ, 0x1, P1 ;  /* 0x00000001ff007807 */ /* 0x000fe40000800000 */
[----:B------:R-:W-:Y:S01]  /*12d90*/  SEL R8, RZ, 0xffffffff, P0 ;  /* 0xffffffffff087807 */ /* 0x000fe20000000000 */
[----:B------:R-:W5:Y:S01]  /*12da0*/  LD.E.128 R68, desc[UR42][R68.64] ;  /* 0x0000002a44447980 */ /* 0x000f62000c101d00 */
[----:B------:R-:W-:Y:S02]  /*12db0*/  SHF.R.U64 R52, R52, 0x3, RZ ;  /* 0x0000000334347819 */ /* 0x000fe400000012ff */
[----:B------:R-:W-:Y:S02]  /*12dc0*/  SHF.R.U64 R56, R56, 0x3, RZ ;  /* 0x0000000338387819 */ /* 0x000fe400000012ff */
[----:B------:R-:W-:-:S02]  /*12dd0*/  SHF.R.U64 R60, R60, 0x3, RZ ;  /* 0x000000033c3c7819 */ /* 0x000fc400000012ff */
[----:B------:R-:W-:Y:S02]  /*12de0*/  SHF.R.U64 R72, R72, 0x3, RZ ;  /* 0x0000000348487819 */ /* 0x000fe400000012ff */
[----:B------:R-:W-:Y:S02]  /*12df0*/  SHF.R.U64 R5, R5, 0x3, RZ ;  /* 0x0000000305057819 */ /* 0x000fe400000012ff */
[----:B------:R-:W-:Y:S02]  /*12e00*/  ISETP.GE.AND P0, PT, R157, R20, PT ;  /* 0x000000149d00720c */ /* 0x000fe40003f06270 */
[----:B------:R-:W-:Y:S02]  /*12e10*/  SHF.R.U64 R6, R6, 0x3, RZ ;  /* 0x0000000306067819 */ /* 0x000fe400000012ff */
[----:B------:R-:W-:Y:S01]  /*12e20*/  LOP3.LUT R0, R9, 0x2, R0, 0xe2, !PT ;  /* 0x0000000209007812 */ /* 0x000fe200078ee200 */
        /* <DEDUP_REMOVED lines=11> */
[----:B------:R-:W-:Y:S01]  /*12ee0*/  SEL R8, RZ, 0xffffffff, P0 ;  /* 0xffffffffff087807 */ /* 0x000fe20000000000 */
[----:B------:R-:W5:Y:S01]  /*12ef0*/  LD.E.128 R52, desc[UR42][R52.64] ;  /* 0x0000002a34347980 */ /* 0x000f62000c101d00 */
[----:B------:R-:W-:-:S02]  /*12f00*/  LOP3.LUT R76, R6, R7, RZ, 0x3c, !PT ;  /* 0x00000007064c7212 */ /* 0x000fc400078e3cff */
[-C--:B------:R-:W-:Y:S01]  /*12f10*/  ISETP.GE.AND P0, PT, R156, R20.reuse, PT ;  /* 0x000000149c00720c */ /* 0x080fe20003f06270 */
[----:B------:R-:W5:Y:S01]  /*12f20*/  LD.E.128 R4, desc[UR42][R4.64] ;  /* 0x0000002a04047980 */ /* 0x000f62000c101d00 */
[----:B------:R-:W-:Y:S01]  /*12f30*/  LOP3.LUT R0, R9, 0x4, R0, 0xe2, !PT ;  /* 0x0000000409007812 */ /* 0x000fe200078ee200 */
[----:B------:R-:W-:Y:S01]  /*12f40*/  IMAD.SHL.U32 R9, R8, 0x8, RZ ;  /* 0x0000000808097824 */ /* 0x000fe200078e00ff */
[----:B------:R-:W-:Y:S01]  /*12f50*/  SEL R8, RZ, 0xffffffff, P0 ;  /* 0xffffffffff087807 */ /* 0x000fe20000000000 */
[----:B------:R-:W5:Y:S01]  /*12f60*/  LD.E.128 R56, desc[UR42][R56.64] ;  /* 0x0000002a38387980 */ /* 0x000f62000c101d00 */
[----:B------:R-:W-:-:S03]  /*12f70*/  ISETP.GE.AND P0, PT, R155, R20, PT ;  /* 0x000000149b00720c */ /* 0x000fc60003f06270 */
[----:B------:R-:W5:Y:S01]  /*12f80*/  LD.E.128 R60, desc[UR42][R60.64] ;  /* 0x0000002a3c3c7980 */ /* 0x000f62000c101d00 */
[----:B------:R-:W-:-:S03]  /*12f90*/  LOP3.LUT R0, R9, 0x8, R0, 0xe2, !PT ;  /* 0x0000000809007812 */ /* 0x000fc600078ee200 */
[----:B------:R-:W5:Y:S04]  /*12fa0*/  LD.E.128 R72, desc[UR42][R72.64] ;  /* 0x0000002a48487980 */ /* 0x000f68000c101d00 */
[----:B------:R-:W5:Y:S01]  /*12fb0*/  LD.E.128 R76, desc[UR42][R76.64] ;  /* 0x0000002a4c4c7980 */ /* 0x000f62000c101d00 */
[----:B------:R-:W-:Y:S01]  /*12fc0*/  IMAD.SHL.U32 R9, R8, 0x10, RZ ;  /* 0x0000001008097824 */ /* 0x000fe200078e00ff */
[----:B------:R-:W-:Y:S01]  /*12fd0*/  @!PT LDS RZ, [RZ] ;  /* 0x00000000fffff984 */ /* 0x000fe20000000800 */
[----:B------:R-:W-:Y:S01]  /*12fe0*/  @!PT LDS RZ, [RZ] ;  /* 0x00000000fffff984 */ /* 0x000fe20000000800 */
[----:B------:R-:W-:Y:S01]  /*12ff0*/  @!PT LDS RZ, [RZ] ;  /* 0x00000000fffff984 */ /* 0x000fe20000000800 */
[----:B------:R-:W-:Y:S01]  /*13000*/  @!PT LDS RZ, [RZ] ;  /* 0x00000000fffff984 */ /* 0x000fe20000000800 */
[----:B------:R0:W-:Y:S06]  /*13010*/  MEMBAR.ALL.CTA ;  /* 0x0000000000007992 */ /* 0x0001ec0000008000 */
[----:B0-----:R-:W0:Y:S01]  /*13020*/  FENCE.VIEW.ASYNC.S ;  /* 0x00000000000073c6 */ /* 0x001e220000000000 */
[----:B------:R-:W-:Y:S01]  /*13030*/  SEL R8, RZ, 0xffffffff, P0 ;  /* 0xffffffffff087807 */ /* 0x000fe20000000000 */
[----:B------:R-:W-:Y:S01]  /*13040*/  VIADD R154, R192, 0x180 ;  /* 0x00000180c09a7836 */ /* 0x000fe20000000000 */
[----:B------:R-:W-:Y:S01]  /*13050*/  LOP3.LUT R0, R9, 0x10, R0, 0xe2, !PT ;  /* 0x0000001009007812 */ /* 0x000fe200078ee200 */
[----:B------:R-:W-:-:S02]  /*13060*/  IMAD R82, R160, 0x40, R10 ;  /* 0x00000040a0527824 */ /* 0x000fc400078e020a */
[----:B------:R-:W-:Y:S02]  /*13070*/  IMAD.SHL.U32 R9, R8, 0x20, RZ ;  /* 0x0000002008097824 */ /* 0x000fe400078e00ff */
[----:B------:R-:W-:Y:S01]  /*13080*/  IMAD R80, R3, R80, RZ ;  /* 0x0000005003507224 */ /* 0x000fe200078e02ff */
[----:B------:R-:W-:Y:S01]  /*13090*/  ISETP.GE.AND P0, PT, R154, R20, PT ;  /* 0x000000149a00720c */ /* 0x000fe20003f06270 */
[----:B------:R-:W-:Y:S01]  /*130a0*/  VIADD R84, R192, 0x1c0 ;  /* 0x000001c0c0547836 */ /* 0x000fe20000000000 */
[----:B------:R-:W-:Y:S01]  /*130b0*/  LOP3.LUT R3, R9, 0x20, R0, 0xe2, !PT ;  /* 0x0000002009037812 */ /* 0x000fe200078ee200 */
[----:B------:R-:W-:Y:S01]  /*130c0*/  VIADD R0, R2, 0x38820 ;  /* 0x0003882002007836 */ /* 0x000fe20000000000 */
[----:B------:R-:W-:Y:S02]  /*130d0*/  ISETP.GE.AND P1, PT, R82, R80, PT ;  /* 0x000000505200720c */ /* 0x000fe40003f26270 */
[----:B------:R-:W-:Y:S02]  /*130e0*/  SEL R8, RZ, 0x40, P0 ;  /* 0x00000040ff087807 */ /* 0x000fe40000000000 */
[----:B------:R-:W-:-:S02]  /*130f0*/  ISETP.GE.AND P0, PT, R84, R20, PT ;  /* 0x000000145400720c */ /* 0x000fc40003f06270 */
[----:B------:R-:W-:Y:S02]  /*13100*/  LOP3.LUT R3, R3, R8, RZ, 0xfc, !PT ;  /* 0x0000000803037212 */ /* 0x000fe400078efcff */
[----:B------:R-:W-:Y:S02]  /*13110*/  PRMT R0, RZ, 0x654, R0 ;  /* 0x00000654ff007816 */ /* 0x000fe40000000000 */
[----:B------:R-:W-:Y:S01]  /*13120*/  SEL R8, RZ, 0x80, P0 ;  /* 0x00000080ff087807 */ /* 0x000fe20000000000 */
[C---:B------:R-:W-:Y:S01]  /*13130*/  VIADD R83, R192.reuse, 0x1c0 ;  /* 0x000001c0c0537836 */ /* 0x040fe20000000000 */
[----:B0-----:R0:W-:Y:S01]  /*13140*/  SYNCS.ARRIVE.TRANS64.RED.A1T0 RZ, [R0+URZ], RZ ;  /* 0x000000ff00ff79a7 */ /* 0x0011e2000810043f */
[C---:B------:R-:W-:Y:S02]  /*13150*/  VIADD R88, R192.reuse, 0x180 ;  /* 0x00000180c0587836 */ /* 0x040fe40000000000 */
[C---:B------:R-:W-:Y:S02]  /*13160*/  VIADD R89, R192.reuse, 0x140 ;  /* 0x00000140c0597836 */ /* 0x040fe40000000000 */
[----:B------:R-:W-:-:S02]  /*13170*/  VIADD R90, R192, 0x100 ;  /* 0x00000100c05a7836 */ /* 0x000fc40000000000 */
[C---:B------:R-:W-:Y:S01]  /*13180*/  VIADD R91, R192.reuse, 0xc0 ;  /* 0x000000c0c05b7836 */ /* 0x040fe20000000000 */
[----:B0-----:R-:W-:Y:S01]  /*13190*/  LOP3.LUT R0, R3, R8, RZ, 0xfc, !PT ;  /* 0x0000000803007212 */ /* 0x001fe200078efcff */
[C---:B------:R-:W-:Y:S02]  /*131a0*/  VIADD R92, R192.reuse, 0x80 ;  /* 0x00000080c05c7836 */ /* 0x040fe40000000000 */
[----:B------:R-:W-:Y:S01]  /*131b0*/  VIADD R93, R192, 0x40 ;  /* 0x00000040c05d7836 */ /* 0x000fe20000000000 */
[----:B------:R0:W1:Y:S01]  /*131c0*/  SHFL.IDX PT, R8, R21, RZ, 0x181f ;  /* 0x00181fff15087589 */ /* 0x00006200000e0000 */
[----:B------:R-:W-:Y:S03]  /*131d0*/  BSSY B1, `(.L_x_4574) ;  /* 0x0000029000017945 */ /* 0x000fe60003800000 */
[----:B------:R0:W2:Y:S01]  /*131e0*/  SHFL.IDX PT, R9, R81, RZ, 0x181f ;  /* 0x00181fff51097589 */ /* 0x0000a200000e0000 */
[----:B------:R-:W-:-:S02]  /*131f0*/  SHF.R.S32.HI R83, RZ, 0x1f, R83 ;  /* 0x0000001fff537819 */ /* 0x000fc40000011453 */
[----:B------:R-:W-:Y:S02]  /*13200*/  SHF.R.S32.HI R88, RZ, 0x1f, R88 ;  /* 0x0000001fff587819 */ /* 0x000fe40000011458 */
[----:B------:R-:W-:Y:S02]  /*13210*/  SHF.R.S32.HI R89, RZ, 0x1f, R89 ;  /* 0x0000001fff597819 */ /* 0x000fe40000011459 */
[----:B------:R-:W-:Y:S02]  /*13220*/  SHF.R.S32.HI R90, RZ, 0x1f, R90 ;  /* 0x0000001fff5a7819 */ /* 0x000fe4000001145a */
[----:B------:R-:W-:Y:S02]  /*13230*/  SHF.R.S32.HI R91, RZ, 0x1f, R91 ;  /* 0x0000001fff5b7819 */ /* 0x000fe4000001145b */
[----:B------:R-:W-:Y:S02]  /*13240*/  SHF.R.S32.HI R92, RZ, 0x1f, R92 ;  /* 0x0000001fff5c7819 */ /* 0x000fe4000001145c */
[----:B------:R-:W-:Y:S01]  /*13250*/  SHF.R.S32.HI R93, RZ, 0x1f, R93 ;  /* 0x0000001fff5d7819 */ /* 0x000fe2000001145d */
[----:B0-----:R-:W-:Y:S06]  /*13260*/  @P1 BRA `(.L_x_4575) ;  /* 0x00000000007c1947 */ /* 0x001fec0003800000 */
[-C--:B------:R-:W-:Y:S02]  /*13270*/  ISETP.GE.AND P0, PT, R192, R20.reuse, PT ;  /* 0x00000014c000720c */ /* 0x080fe40003f06270 */
[-C--:B------:R-:W-:Y:S02]  /*13280*/  ISETP.GE.AND P1, PT, R159, R20.reuse, PT ;  /* 0x000000149f00720c */ /* 0x080fe40003f26270 */
[-C--:B------:R-:W-:Y:S02]  /*13290*/  ISETP.GE.AND P5, PT, R158, R20.reuse, PT ;  /* 0x000000149e00720c */ /* 0x080fe40003fa6270 */
[-C--:B------:R-:W-:Y:S02]  /*132a0*/  ISETP.GE.AND P3, PT, R157, R20.reuse, PT ;  /* 0x000000149d00720c */ /* 0x080fe40003f66270 */
[----:B------:R-:W-:-:S05]  /*132b0*/  ISETP.GE.AND P2, PT, R156, R20, PT ;  /* 0x000000149c00720c */ /* 0x000fca0003f46270 */
[----:B-12---:R-:W-:-:S05]  /*132c0*/  @!P0 IMAD.WIDE R10, R192, 0x2, R8 ;  /* 0x00000002c00a8825 */ /* 0x006fca00078e0208 */
[----:B-----5:R0:W-:Y:S02]  /*132d0*/  @!P0 ST.E.128 desc[UR42][R10.64], R4 ;  /* 0x000000040a008985 */ /* 0x0201e4000c101d2a */
[-C--:B0-----:R-:W-:Y:S02]  /*132e0*/  @!P1 LEA R4, P0, R159, R8.reuse, 0x1 ;  /* 0x000000089f049211 */ /* 0x081fe400078008ff */
[----:B------:R-:W-:Y:S02]  /*132f0*/  @!P3 LEA R6, P6, R157, R8, 0x1 ;  /* 0x000000089d06b211 */ /* 0x000fe400078c08ff */
[-C--:B------:R-:W-:Y:S02]  /*13300*/  @!P1 LEA.HI.X R5, R159, R9.reuse, R93, 0x1, P0 ;  /* 0x000000099f059211 */ /* 0x080fe400000f0c5d */
[----:B------:R-:W-:Y:S02]  /*13310*/  LOP3.LUT P0, RZ, R3, 0x40, RZ, 0xc0, !PT ;  /* 0x0000004003ff7812 */ /* 0x000fe4000780c0ff */
[----:B------:R-:W-:Y:S01]  /*13320*/  @!P3 LEA.HI.X R7, R157, R9, R91, 0x1, P6 ;  /* 0x000000099d07b211 */ /* 0x000fe200030f0c5b */
[----:B------:R0:W-:Y:S01]  /*13330*/  @!P1 ST.E.128 desc[UR42][R4.64], R24 ;  /* 0x0000001804009985 */ /* 0x0001e2000c101d2a */
[----:B------:R-:W-:-:S13]  /*13340*/  ISETP.GE.AND P1, PT, R155, R20, PT ;  /* 0x000000149b00720c */ /* 0x000fda0003f26270 */
[CC--:B------:R-:W-:Y:S02]  /*13350*/  @!P1 LEA R10, P6, R155.reuse, R8.reuse, 0x1 ;  /* 0x000000089b0a9211 */ /* 0x0c0fe400078c08ff */
[C---:B0-----:R-:W-:Y:S02]  /*13360*/  @!P5 LEA R4, P4, R158.reuse, R8, 0x1 ;  /* 0x000000089e04d211 */ /* 0x041fe400078808ff */
[-C--:B------:R-:W-:Y:S02]  /*13370*/  @!P1 LEA.HI.X R11, R155, R9.reuse, R89, 0x1, P6 ;  /* 0x000000099b0b9211 */ /* 0x080fe400030f0c59 */
[----:B------:R-:W-:Y:S02]  /*13380*/  @!P5 LEA.HI.X R5, R158, R9, R92, 0x1, P4 ;  /* 0x000000099e05d211 */ /* 0x000fe400020f0c5c */
[----:B------:R-:W-:-:S03]  /*13390*/  LOP3.LUT P4, RZ, R0, 0x80, RZ, 0xc0, !PT ;  /* 0x0000008000ff7812 */ /* 0x000fc6000788c0ff */
[----:B------:R0:W-:Y:S04]  /*133a0*/  @!P5 ST.E.128 desc[UR42][R4.64], R32 ;  /* 0x000000200400d985 */ /* 0x0001e8000c101d2a */
[----:B------:R1:W-:Y:S01]  /*133b0*/  @!P3 ST.E.128 desc[UR42][R6.64], R40 ;  /* 0x000000280600b985 */ /* 0x0003e2000c101d2a */
[-C--:B0-----:R-:W-:Y:S02]  /*133c0*/  @!P2 LEA R4, P5, R156, R8.reuse, 0x1 ;  /* 0x000000089c04a211 */ /* 0x081fe400078a08ff */
[-C--:B-1----:R-:W-:Y:S02]  /*133d0*/  @P0 LEA R6, P3, R154, R8.reuse, 0x1 ;  /* 0x000000089a060211 */ /* 0x082fe400078608ff */
        /* <DEDUP_REMOVED lines=8> */
.L_x_4575:
[----:B------:R-:W-:Y:S05]  /*13460*/  BSYNC B1 ;  /* 0x0000000000017941 */ /* 0x000fea0003800000 */
.L_x_4574:
[----:B0----5:R-:W-:Y:S01]  /*13470*/  VIADD R7, R82, 0x20 ;  /* 0x0000002052077836 */ /* 0x021fe20000000000 */
[----:B------:R0:W3:Y:S04]  /*13480*/  SHFL.IDX PT, R5, R81, 0x1, 0x181f ;  /* 0x00381f0051057f89 */ /* 0x0000e800000e0000 */
[----:B------:R-:W-:Y:S01]  /*13490*/  ISETP.GE.AND P0, PT, R7, R80, PT ;  /* 0x000000500700720c */ /* 0x000fe20003f06270 */
[----:B------:R0:W4:-:S12]  /*134a0*/  SHFL.IDX PT, R4, R21, 0x1, 0x181f ;  /* 0x00381f0015047f89 */ /* 0x00011800000e0000 */
[----:B0-----:R-:W-:Y:S05]  /*134b0*/  @P0 BRA `(.L_x_4576) ;  /* 0x0000002c00740947 */ /* 0x001fea0003800000 */
[-C--:B------:R-:W-:Y:S02]  /*134c0*/  ISETP.GE.AND P6, PT, R192, R20.reuse, PT ;  /* 0x00000014c000720c */ /* 0x080fe40003fc6270 */
[-C--:B------:R-:W-:Y:S02]  /*134d0*/  ISETP.GE.AND P5, PT, R159, R20.reuse, PT ;  /* 0x000000149f00720c */ /* 0x080fe40003fa6270 */
[-C--:B------:R-:W-:Y:S02]  /*134e0*/  ISETP.GE.AND P3, PT, R158, R20.reuse, PT ;  /* 0x000000149e00720c */ /* 0x080fe40003f66270 */
[-C--:B------:R-:W-:Y:S02]  /*134f0*/  ISETP.GE.AND P2, PT, R157, R20.reuse, PT ;  /* 0x000000149d00720c */ /* 0x080fe40003f46270 */
[-C--:B------:R-:W-:Y:S02]  /*13500*/  ISETP.GE.AND P1, PT, R156, R20.reuse, PT ;  /* 0x000000149c00720c */ /* 0x080fe40003f26270 */
[----:B------:R-:W-:-:S03]  /*13510*/  ISETP.GE.AND P0, PT, R155, R20, PT ;  /* 0x000000149b00720c */ /* 0x000fc60003f06270 */
[----:B---34-:R-:W-:Y:S02]  /*13520*/  @!P6 IMAD.WIDE R6, R192, 0x2, R4 ;  /* 0x00000002c006e825 */ /* 0x018fe400078e0204 */
[----:B-1----:R-:W-:-:S03]  /*13530*/  @!P5 LEA R8, P4, R159, R4, 0x1 ;  /* 0x000000049f08d211 */ /* 0x002fc600078808ff */
[----:B------:R0:W-:Y:S01]  /*13540*/  @!P6 ST.E.128 desc[UR42][R6.64], R12 ;  /* 0x0000000c0600e985 */ /* 0x0001e2000c101d2a */
[----:B--2---:R-:W-:Y:S02]  /*13550*/  @!P5 LEA.HI.X R9, R159, R5, R93, 0x1, P4 ;  /* 0x000000059f09d211 */ /* 0x004fe400020f0c5d */
[----:B------:R-:W-:-:S03]  /*13560*/  LOP3.LUT P4, RZ, R3, 0x40, RZ, 0xc0, !PT ;  /* 0x0000004003ff7812 */ /* 0x000fc6000788c0ff */
[----:B------:R1:W-:Y:S01]  /*13570*/  @!P5 ST.E.128 desc[UR42][R8.64], R28 ;  /* 0x0000001c0800d985 */ /* 0x0003e2000c101d2a */
[----:B0-----:R-:W-:-:S04]  /*13580*/  @!P3 LEA R6, P6, R158, R4, 0x1 ;  /* 0x000000049e06b211 */ /* 0x001fc800078c08ff */
[----:B------:R-:W-:Y:S02]  /*13590*/  @!P3 LEA.HI.X R7, R158, R5, R92, 0x1, P6 ;  /* 0x000000059e07b211 */ /* 0x000fe400030f0c5c */
[----:B-1----:R-:W-:-:S03]  /*135a0*/  @!P2 LEA R8, P5, R157, R4, 0x1 ;  /* 0x000000049d08a211 */ /* 0x002fc600078a08ff */
[----:B------:R0:W-:Y:S01]  /*135b0*/  @!P3 ST.E.128 desc[UR42][R6.64], R36 ;  /* 0x000000240600b985 */ /* 0x0001e2000c101d2a */
[-C--:B------:R-:W-:Y:S02]  /*135c0*/  @!P0 LEA R10, P3, R155, R4.reuse, 0x1 ;  /* 0x000000049b0a8211 */ /* 0x080fe400078608ff */
[-C--:B------:R-:W-:Y:S02]  /*135d0*/  @!P2 LEA.HI.X R9, R157, R5.reuse, R91, 0x1, P5 ;  /* 0x000000059d09a211 */ /* 0x080fe400028f0c5b */
[CC--:B------:R-:W-:Y:S02]  /*135e0*/  @P4 LEA R12, P5, R154.reuse, R4.reuse, 0x1 ;  /* 0x000000049a0c4211 */ /* 0x0c0fe400078a08ff */
[-C--:B------:R-:W-:Y:S01]  /*135f0*/  @!P0 LEA.HI.X R11, R155, R5.reuse, R89, 0x1, P3 ;  /* 0x000000059b0b8211 */ /* 0x080fe200018f0c59 */
[----:B------:R1:W-:Y:S01]  /*13600*/  @!P2 ST.E.128 desc[UR42][R8.64], R44 ;  /* 0x0000002c0800a985 */ /* 0x0003e2000c101d2a */
[----:B------:R-:W-:Y:S02]  /*13610*/  @P4 LEA.HI.X R13, R154, R5, R88, 0x1, P5 ;  /* 0x000000059a0d4211 */ /* 0x000fe400028f0c58 */
[----:B0-----:R-:W-:-:S04]  /*13620*/  @!P1 LEA R6, P6, R156, R4, 0x1 ;  /* 0x000000049c069211 */ /* 0x001fc800078c08ff */
        /* <DEDUP_REMOVED lines=10> */
.L_x_4573:
[----:B01----:R-:W2:Y:S01]  /*136d0*/  LDL.LU R12, [R1+0x48] ;  /* 0x00004800010c7983 */ /* 0x003ea20000300800 */
[----:B------:R-:W-:Y:S01]  /*136e0*/  ULDC.64 UR4, c[0x0][0xc08] ;  /* 0x0003020000047ab9 */ /* 0x000fe20000000a00 */
[----:B------:R-:W0:Y:S02]  /*136f0*/  LDC R13, c[0x0][0xce8] ;  /* 0x00033a00ff0d7b82 */ /* 0x000e240000000800 */
        /* <DEDUP_REMOVED lines=13> */
[----:B0-----:R-:W-:-:S03]  /*137d0*/  ISETP.NE.AND P0, PT, R13, 0x1, PT ;  /* 0x000000010d00780c */ /* 0x001fc60003f05270 */
        /* <DEDUP_REMOVED lines=8> */
[----:B------:R-:W0:Y:S01]  /*13860*/  @P0 LDC R0, c[0x0][0xcf0] ;  /* 0x00033c00ff000b82 */ /* 0x000e220000000800 */
        /* <DEDUP_REMOVED lines=66> */
[----:B------:R-:W-:Y:S02]  /*13c90*/  VIADD R222, R223, 0x40 ;  /* 0x00000040dfde7836 */ /* 0x000fe40000000000 */
[----:B--2---:R-:W-:-:S04]  /*13ca0*/  IMAD.WIDE.U32 R8, R12, UR4, R8 ;  /* 0x000000040c087c25 */ /* 0x004fc8000f8e0008 */
[----:B------:R-:W-:Y:S01]  /*13cb0*/  IMAD R9, R12, UR5, R9 ;  /* 0x000000050c097c24 */ /* 0x000fe2000f8e0209 */
[----:B------:R-:W-:Y:S01]  /*13cc0*/  ULDC.64 UR4, c[0x0][0xc30] ;  /* 0x00030c0000047ab9 */ /* 0x000fe20000000a00 */
[----:B------:R-:W1:Y:S01]  /*13cd0*/  @P0 LDC R12, c[0x0][0xcec] ;  /* 0x00033b00ff0c0b82 */ /* 0x000e620000000800 */
[----:B---3--:R-:W-:-:S04]  /*13ce0*/  IMAD R11, R14, 0x40, R11 ;  /* 0x000000400e0b7824 */ /* 0x008fc800078e020b */
[----:B------:R-:W-:Y:S02]  /*13cf0*/  IMAD.MOV.U32 R10, RZ, RZ, R11 ;  /* 0x000000ffff0a7224 */ /* 0x000fe400078e000b */
[----:B-1----:R-:W-:-:S05]  /*13d00*/  @P0 IMAD.HI.U32 R12, R11, R12, RZ ;  /* 0x0000000c0b0c0227 */ /* 0x002fca00078e00ff */
[----:B0-----:R-:W-:-:S05]  /*13d10*/  @P0 SHF.R.U32.HI R10, RZ, R0, R12 ;  /* 0x00000000ff0a0219 */ /* 0x001fca000001160c */
        /* <DEDUP_REMOVED lines=16> */
[----:B------:R0:W1:Y:S01]  /*13e20*/  SHFL.IDX PT, R21, R0, RZ, 0x1c1f ;  /* 0x001c1fff00157589 */ /* 0x00006200000e0000 */
[----:B------:R-:W-:Y:S01]  /*13e30*/  LEA.HI.X R12, R8, UR5, R10, 0x2, P0 ;  /* 0x00000005080c7c11 */ /* 0x000fe200080f140a */
[----:B------:R-:W-:Y:S01]  /*13e40*/  VIADD R8, R2, 0x38820 ;  /* 0x0003882002087836 */ /* 0x000fe20000000000 */
[----:B------:R-:W-:-:S03]  /*13e50*/  ISETP.GE.AND P0, PT, R13, R3, PT ;  /* 0x000000030d00720c */ /* 0x000fc60003f06270 */
[----:B------:R0:W2:Y:S01]  /*13e60*/  SHFL.IDX PT, R20, R12, RZ, 0x1c1f ;  /* 0x001c1fff0c147589 */ /* 0x0000a200000e0000 */
        /* <DEDUP_REMOVED lines=9> */
[----:B------:R-:W-:Y:S01]  /*13f00*/  VIADD R14, R223, 0x10 ;  /* 0x00000010df0e7836 */ /* 0x000fe20000000000 */
[----:B------:R-:W-:Y:S02]  /*13f10*/  ISETP.GE.AND P4, PT, R198, UR4, PT ;  /* 0x00000004c6007c0c */ /* 0x000fe4000bf86270 */
[----:B------:R-:W-:-:S07]  /*13f20*/  SHF.R.S32.HI R15, RZ, 0x1f, R15 ;  /* 0x0000001fff0f7819 */ /* 0x000fce000001140f */
[----:B01----:R-:W-:-:S04]  /*13f30*/  @!P0 LEA R8, P1, R223, R21, 0x2 ;  /* 0x00000015df088211 */ /* 0x003fc800078210ff */
[C---:B--2---:R-:W-:Y:S01]  /*13f40*/  @!P0 LEA.HI.X R9, R223.reuse, R20, R11, 0x2, P1 ;  /* 0x00000014df098211 */ /* 0x044fe200008f140b */
[----:B------:R-:W-:-:S04]  /*13f50*/  VIADD R11, R223, 0x18 ;  /* 0x00000018df0b7836 */ /* 0x000fc80000000000 */
[----:B------:R0:W-:Y:S01]  /*13f60*/  @!P0 ST.E.64 desc[UR42][R8.64], R24 ;  /* 0x0000001808008985 */ /* 0x0001e2000c101b2a */
[----:B------:R-:W-:-:S13]  /*13f70*/  ISETP.GE.AND P0, PT, R10, UR4, PT ;  /* 0x000000040a007c0c */ /* 0x000fda000bf06270 */
[----:B0-----:R-:W-:-:S04]  /*13f80*/  @!P0 LEA R8, P1, R10, R21, 0x2 ;  /* 0x000000150a088211 */ /* 0x001fc800078210ff */
[----:B------:R-:W-:Y:S01]  /*13f90*/  @!P0 LEA.HI.X R9, R10, R20, R15, 0x2, P1 ;  /* 0x000000140a098211 */ /* 0x000fe200008f140f */
[----:B------:R-:W-:Y:S01]  /*13fa0*/  VIADD R15, R223, 0x10 ;  /* 0x00000010df0f7836 */ /* 0x000fe20000000000 */
[----:B------:R-:W-:Y:S01]  /*13fb0*/  ISETP.GE.AND P1, PT, R11, UR4, PT ;  /* 0x000000040b007c0c */ /* 0x000fe2000bf26270 */
[----:B------:R-:W-:Y:S02]  /*13fc0*/  VIADD R10, R223, 0x20 ;  /* 0x00000020df0a7836 */ /* 0x000fe40000000000 */
[----:B------:R0:W-:Y:S01]  /*13fd0*/  @!P0 ST.E.64 desc[UR42][R8.64], R28 ;  /* 0x0000001c08008985 */ /* 0x0001e2000c101b2a */
[----:B------:R-:W-:Y:S02]  /*13fe0*/  ISETP.GE.AND P0, PT, R14, UR4, PT ;  /* 0x000000040e007c0c */ /* 0x000fe4000bf06270 */
[----:B------:R-:W-:-:S11]  /*13ff0*/  SHF.R.S32.HI R15, RZ, 0x1f, R15 ;  /* 0x0000001fff0f7819 */ /* 0x000fd6000001140f */
[----:B0-----:R-:W-:-:S04]  /*14000*/  @!P0 LEA R8, P2, R14, R21, 0x2 ;  /* 0x000000150e088211 */ /* 0x001fc800078410ff */
[----:B------:R-:W-:Y:S01]  /*14010*/  @!P0 LEA.HI.X R9, R14, R20, R15, 0x2, P2 ;  /* 0x000000140e098211 */ /* 0x000fe200010f140f */
[C---:B------:R-:W-:Y:S02]  /*14020*/  VIADD R15, R223.reuse, 0x18 ;  /* 0x00000018df0f7836 */ /* 0x040fe40000000000 */
[----:B------:R-:W-:Y:S02]  /*14030*/  VIADD R14, R223, 0x28 ;  /* 0x00000028df0e7836 */ /* 0x000fe40000000000 */
[----:B------:R0:W-:Y:S01]  /*14040*/  @!P0 ST.E.64 desc[UR42][R8.64], R32 ;  /* 0x0000002008008985 */ /* 0x0001e2000c101b2a */
[----:B------:R-:W-:Y:S02]  /*14050*/  SHF.R.S32.HI R15, RZ, 0x1f, R15 ;  /* 0x0000001fff0f7819 */ /* 0x000fe4000001140f */
[----:B------:R-:W-:Y:S02]  /*14060*/  ISETP.GE.AND P0, PT, R10, UR4, PT ;  /* 0x000000040a007c0c */ /* 0x000fe4000bf06270 */
[----:B0-----:R-:W-:-:S04]  /*14070*/  @!P1 LEA R8, P2, R11, R21, 0x2 ;  /* 0x000000150b089211 */ /* 0x001fc800078410ff */
[----:B------:R-:W-:Y:S01]  /*14080*/  @!P1 LEA.HI.X R9, R11, R20, R15, 0x2, P2 ;  /* 0x000000140b099211 */ /* 0x000fe200010f140f */
[C---:B------:R-:W-:Y:S02]  /*14090*/  VIADD R15, R223.reuse, 0x20 ;  /* 0x00000020df0f7836 */ /* 0x040fe40000000000 */
[----:B------:R-:W-:Y:S02]  /*140a0*/  VIADD R11, R223, 0x30 ;  /* 0x00000030df0b7836 */ /* 0x000fe40000000000 */
[----:B------:R0:W-:Y:S01]  /*140b0*/  @!P1 ST.E.64 desc[UR42][R8.64], R36 ;  /* 0x0000002408009985 */ /* 0x0001e2000c101b2a */
[----:B------:R-:W-:Y:S02]  /*140c0*/  ISETP.GE.AND P1, PT, R14, UR4, PT ;  /* 0x000000040e007c0c */ /* 0x000fe4000bf26270 */
[----:B------:R-:W-:Y:S02]  /*140d0*/  SHF.R.S32.HI R15, RZ, 0x1f, R15 ;  /* 0x0000001fff0f7819 */ /* 0x000fe4000001140f */
        /* <DEDUP_REMOVED lines=9> */
[----:B------:R-:W-:-:S04]  /*14170*/  VIADD R14, R223, 0x30 ;  /* 0x00000030df0e7836 */ /* 0x000fc80000000000 */
[----:B------:R0:W-:Y:S01]  /*14180*/  @!P1 ST.E.64 desc[UR42][R8.64], R44 ;  /* 0x0000002c08009985 */ /* 0x0001e2000c101b2a */
[----:B------:R-:W-:Y:S02]  /*14190*/  ISETP.GE.AND P1, PT, R10, UR4, PT ;  /* 0x000000040a007c0c */ /* 0x000fe4000bf26270 */
[----:B------:R-:W-:Y:S02]  /*141a0*/  SHF.R.S32.HI R14, RZ, 0x1f, R14 ;  /* 0x0000001fff0e7819 */ /* 0x000fe4000001140e */
[----:B0-----:R-:W-:-:S04]  /*141b0*/  @!P0 LEA R8, P2, R11, R21, 0x2 ;  /* 0x000000150b088211 */ /* 0x001fc800078410ff */
[----:B------:R-:W-:Y:S01]  /*141c0*/  @!P0 LEA.HI.X R9, R11, R20, R14, 0x2, P2 ;  /* 0x000000140b098211 */ /* 0x000fe200010f140e */
[----:B------:R-:W-:-:S04]  /*141d0*/  VIADD R11, R223, 0x38 ;  /* 0x00000038df0b7836 */ /* 0x000fc80000000000 */
        /* <DEDUP_REMOVED lines=10> */
[----:B------:R-:W-:Y:S02]  /*14280*/  @!P0 LEA.HI.X R9, R222, R20, R10, 0x2, P2 ;  /* 0x00000014de098211 */ /* 0x000fe400010f140a */
[----:B------:R-:W-:-:S03]  /*14290*/  @!P4 LEA R10, P6, R198, R21, 0x2 ;  /* 0x00000015c60ac211 */ /* 0x000fc600078c10ff */
[----:B------:R0:W-:Y:S01]  /*142a0*/  @!P0 ST.E.64 desc[UR42][R8.64], R56 ;  /* 0x0000003808008985 */ /* 0x0001e2000c101b2a */
[----:B------:R-:W-:Y:S02]  /*142b0*/  ISETP.GE.AND P0, PT, R218, UR4, PT ;  /* 0x00000004da007c0c */ /* 0x000fe4000bf06270 */
[----:B------:R-:W-:Y:S02]  /*142c0*/  @!P4 LEA.HI.X R11, R198, R20, R199, 0x2, P6 ;  /* 0x00000014c60bc211 */ /* 0x000fe400030f14c7 */
[----:B0-----:R-:W-:-:S04]  /*142d0*/  @!P1 LEA R8, P2, R220, R21, 0x2 ;  /* 0x00000015dc089211 */ /* 0x001fc800078410ff */
[----:B------:R-:W-:-:S05]  /*142e0*/  @!P1 LEA.HI.X R9, R220, R20, R221, 0x2, P2 ;  /* 0x00000014dc099211 */ /* 0x000fca00010f14dd */
[----:B------:R0:W-:Y:S01]  /*142f0*/  @!P1 ST.E.64 desc[UR42][R8.64], R60 ;  /* 0x0000003c08009985 */ /* 0x0001e2000c101b2a */
[----:B------:R-:W-:Y:S02]  /*14300*/  ISETP.GE.AND P1, PT, R213, UR4, PT ;  /* 0x00000004d5007c0c */ /* 0x000fe4000bf26270 */
[----:B0-----:R-:W-:-:S04]  /*14310*/  @!P0 LEA R8, P2, R218, R21, 0x2 ;  /* 0x00000015da088211 */ /* 0x001fc800078410ff */
[----:B------:R-:W-:Y:S02]  /*14320*/  @!P0 LEA.HI.X R9, R218, R20, R219, 0x2, P2 ;  /* 0x00000014da098211 */ /* 0x000fe400010f14db */
[----:B------:R-:W-:-:S03]  /*14330*/  ISETP.GE.AND P2, PT, R181, UR4, PT ;  /* 0x00000004b5007c0c */ /* 0x000fc6000bf46270 */
[----:B------:R0:W-:Y:S10]  /*14340*/  @!P0 ST.E.64 desc[UR42][R8.64], R64 ;  /* 0x0000004008008985 */ /* 0x0001f4000c101b2a */
[----:B------:R-:W-:-:S02]  /*14350*/  @!P2 LEA R14, P6, R181, R21, 0x2 ;  /* 0x00000015b50ea211 */ /* 0x000fc400078c10ff */
[----:B0-----:R-:W-:Y:S02]  /*14360*/  @!P1 LEA R8, P0, R213, R21, 0x2 ;  /* 0x00000015d5089211 */ /* 0x001fe400078010ff */
[-C--:B------:R-:W-:Y:S02]  /*14370*/  @!P2 LEA.HI.X R15, R181, R20.reuse, R182, 0x2, P6 ;  /* 0x00000014b50fa211 */ /* 0x080fe400030f14b6 */
[----:B------:R-:W-:Y:S02]  /*14380*/  @!P1 LEA.HI.X R9, R213, R20, R217, 0x2, P0 ;  /* 0x00000014d5099211 */ /* 0x000fe400000f14d9 */
[----:B------:R-:W-:-:S03]  /*14390*/  ISETP.GE.AND P0, PT, R196, UR4, PT ;  /* 0x00000004c4007c0c */ /* 0x000fc6000bf06270 */
[----:B------:R0:W-:Y:S01]  /*143a0*/  @!P1 ST.E.64 desc[UR42][R8.64], R68 ;  /* 0x0000004408009985 */ /* 0x0001e2000c101b2a */
[----:B------:R-:W-:Y:S02]  /*143b0*/  ISETP.GE.AND P1, PT, R183, UR4, PT ;  /* 0x00000004b7007c0c */ /* 0x000fe4000bf26270 */
[----:B0-----:R-:W-:-:S04]  /*143c0*/  @!P3 LEA R8, P5, R200, R21, 0x2 ;  /* 0x00000015c808b211 */ /* 0x001fc800078a10ff */
[----:B------:R-:W-:-:S05]  /*143d0*/  @!P3 LEA.HI.X R9, R200, R20, R201, 0x2, P5 ;  /* 0x00000014c809b211 */ /* 0x000fca00028f14c9 */
[----:B------:R0:W-:Y:S01]  /*143e0*/  @!P3 ST.E.64 desc[UR42][R8.64], R72 ;  /* 0x000000480800b985 */ /* 0x0001e2000c101b2a */
[----:B------:R-:W-:-:S03]  /*143f0*/  ISETP.GE.AND P3, PT, R179, UR4, PT ;  /* 0x00000004b3007c0c */ /* 0x000fc6000bf66270 */
[----:B------:R1:W-:Y:S01]  /*14400*/  @!P4 ST.E.64 desc[UR42][R10.64], R76 ;  /* 0x0000004c0a00c985 */ /* 0x0003e2000c101b2a */
[CC--:B0-----:R-:W-:Y:S02]  /*14410*/  @!P0 LEA R8, P4, R196.reuse, R21.reuse, 0x2 ;  /* 0x00000015c4088211 */ /* 0x0c1fe400078810ff */
[----:B-1----:R-:W-:Y:S02]  /*14420*/  @!P1 LEA R10, P5, R183, R21, 0x2 ;  /* 0x00000015b70a9211 */ /* 0x002fe400078a10ff */
        /* <DEDUP_REMOVED lines=8> */
[----:B------:R-:W-:Y:S02]  /*144b0*/  @!P2 ST.E.64 desc[UR42][R14.64], R88 ;  /* 0x000000580e00a985 */ /* 0x000fe4000c101b2a */
[-C--:B0-----:R-:W-:Y:S02]  /*144c0*/  @!P4 LEA R8, P2, R177, R21.reuse, 0x2 ;  /* 0x00000015b108c211 */ /* 0x081fe400078410ff */
[-C--:B-1----:R-:W-:Y:S02]  /*144d0*/  @!P3 LEA R6, P6, R179, R21.reuse, 0x2 ;  /* 0x00000015b306b211 */ /* 0x082fe400078c10ff */
[-C--:B------:R-:W-:Y:S02]  /*144e0*/  @!P4 LEA.HI.X R9, R177, R20.reuse, R178, 0x2, P2 ;  /* 0x00000014b109c211 */ /* 0x080fe400010f14b2 */
[----:B------:R-:W-:Y:S02]  /*144f0*/  @!P3 LEA.HI.X R7, R179, R20, R180, 0x2, P6 ;  /* 0x00000014b307b211 */ /* 0x000fe400030f14b4 */
[----:B------:R-:W-:-:S02]  /*14500*/  @!P5 LEA R10, P6, R175, R21, 0x2 ;  /* 0x00000015af0ad211 */ /* 0x000fc400078c10ff */
[----:B------:R-:W-:Y:S01]  /*14510*/  ISETP.GE.AND P2, PT, R169, UR4, PT ;  /* 0x00000004a9007c0c */ /* 0x000fe2000bf46270 */
[----:B------:R0:W-:Y:S01]  /*14520*/  @!P3 ST.E.64 desc[UR42][R6.64], R92 ;  /* 0x0000005c0600b985 */ /* 0x0001e2000c101b2a */
[----:B------:R-:W-:-:S03]  /*14530*/  @!P5 LEA.HI.X R11, R175, R20, R176, 0x2, P6 ;  /* 0x00000014af0bd211 */ /* 0x000fc600030f14b0 */
[----:B------:R1:W-:Y:S01]  /*14540*/  @!P4 ST.E.64 desc[UR42][R8.64], R96 ;  /* 0x000000600800c985 */ /* 0x0003e2000c101b2a */
[----:B------:R-:W-:-:S03]  /*14550*/  ISETP.GE.AND P4, PT, R165, UR4, PT ;  /* 0x00000004a5007c0c */ /* 0x000fc6000bf86270 */
[----:B------:R2:W-:Y:S01]  /*14560*/  @!P5 ST.E.64 desc[UR42][R10.64], R100 ;  /* 0x000000640a00d985 */ /* 0x0005e2000c101b2a */
[----:B------:R-:W-:Y:S02]  /*14570*/  ISETP.GE.AND P5, PT, R167, UR4, PT ;  /* 0x00000004a7007c0c */ /* 0x000fe4000bfa6270 */
[-C--:B0-----:R-:W-:Y:S02]  /*14580*/  @!P0 LEA R6, P6, R173, R21.reuse, 0x2 ;  /* 0x00000015ad068211 */ /* 0x081fe400078c10ff */
[-C--:B-1----:R-:W-:Y:S02]  /*14590*/  @!P1 LEA R8, P3, R171, R21.reuse, 0x2 ;  /* 0x00000015ab089211 */ /* 0x082fe400078610ff */
[-C--:B------:R-:W-:Y:S02]  /*145a0*/  @!P0 LEA.HI.X R7, R173, R20.reuse, R174, 0x2, P6 ;  /* 0x00000014ad078211 */ /* 0x080fe400030f14ae */
[----:B------:R-:W-:Y:S02]  /*145b0*/  @!P1 LEA.HI.X R9, R171, R20, R172, 0x2, P3 ;  /* 0x00000014ab099211 */ /* 0x000fe400018f14ac */
[----:B--2---:R-:W-:Y:S01]  /*145c0*/  @!P2 LEA R10, P6, R169, R21, 0x2 ;  /* 0x00000015a90aa211 */ /* 0x004fe200078c10ff */
[----:B------:R0:W-:Y:S01]  /*145d0*/  @!P0 ST.E.64 desc[UR42][R6.64], R104 ;  /* 0x0000006806008985 */ /* 0x0001e2000c101b2a */
[----:B------:R-:W-:-:S02]  /*145e0*/  ISETP.GE.AND P3, PT, R163, UR4, PT ;  /* 0x00000004a3007c0c */ /* 0x000fc4000bf66270 */
[----:B------:R-:W-:Y:S01]  /*145f0*/  @!P2 LEA.HI.X R11, R169, R20, R170, 0x2, P6 ;  /* 0x00000014a90ba211 */ /* 0x000fe200030f14aa */
[----:B------:R1:W-:Y:S01]  /*14600*/  @!P1 ST.E.64 desc[UR42][R8.64], R108 ;  /* 0x0000006c08009985 */ /* 0x0003e2000c101b2a */
[----:B------:R-:W-:-:S03]  /*14610*/  ISETP.GE.AND P0, PT, R161, UR4, PT ;  /* 0x00000004a1007c0c */ /* 0x000fc6000bf06270 */
[----:B------:R2:W-:Y:S01]  /*14620*/  @!P2 ST.E.64 desc[UR42][R10.64], R112 ;  /* 0x000000700a00a985 */ /* 0x0005e2000c101b2a */
[-C--:B0-----:R-:W-:Y:S02]  /*14630*/  @!P5 LEA R6, P1, R167, R21.reuse, 0x2 ;  /* 0x00000015a706d211 */ /* 0x081fe400078210ff */
[-C--:B-1----:R-:W-:Y:S02]  /*14640*/  @!P4 LEA R8, P2, R165, R21.reuse, 0x2 ;  /* 0x00000015a508c211 */ /* 0x082fe400078410ff */
[-C--:B------:R-:W-:Y:S02]  /*14650*/  @!P5 LEA.HI.X R7, R167, R20.reuse, R168, 0x2, P1 ;  /* 0x00000014a707d211 */ /* 0x080fe400008f14a8 */
[----:B--2---:R-:W-:Y:S02]  /*14660*/  @!P3 LEA R10, P6, R163, R21, 0x2 ;  /* 0x00000015a30ab211 */ /* 0x004fe400078c10ff */
        /* <DEDUP_REMOVED lines=19> */
[-C--:B------:R-:W-:Y:S02]  /*147a0*/  @!P4 LEA.HI.X R7, R157, R20.reuse, R158, 0x2, P0 ;  /* 0x000000149d07c211 */ /* 0x080fe400000f149e */
[CC--:B------:R-:W-:Y:S02]  /*147b0*/  @!P5 LEA R14, P0, R84.reuse, R21.reuse, 0x2 ;  /* 0x00000015540ed211 */ /* 0x0c0fe400078010ff */
[C---:B-1----:R-:W-:Y:S01]  /*147c0*/  @!P2 LEA R8, P1, R153.reuse, R21, 0x2 ;  /* 0x000000159908a211 */ /* 0x042fe200078210ff */
[----:B------:R3:W-:Y:S01]  /*147d0*/  @!P4 ST.E.64 desc[UR42][R6.64], R136 ;  /* 0x000000880600c985 */ /* 0x0007e2000c101b2a */
[-C--:B------:R-:W-:Y:S02]  /*147e0*/  @!P5 LEA.HI.X R15, R84, R20.reuse, R152, 0x2, P0 ;  /* 0x00000014540fd211 */ /* 0x080fe400000f1498 */
[----:B------:R-:W-:Y:S01]  /*147f0*/  @!P2 LEA.HI.X R9, R153, R20, R154, 0x2, P1 ;  /* 0x000000149909a211 */ /* 0x000fe200008f149a */
[----:B------:R3:W-:Y:S04]  /*14800*/  @!P3 ST.E.64 desc[UR42][R10.64], R140 ;  /* 0x0000008c0a00b985 */ /* 0x0007e8000c101b2a */
[----:B------:R3:W-:Y:S04]  /*14810*/  @!P2 ST.E.64 desc[UR42][R8.64], R144 ;  /* 0x000000900800a985 */ /* 0x0007e8000c101b2a */
[----:B------:R3:W-:Y:S02]  /*14820*/  @!P5 ST.E.64 desc[UR42][R14.64], R148 ;  /* 0x000000940e00d985 */ /* 0x0007e4000c101b2a */
.L_x_4578:
[----:B------:R-:W-:Y:S05]  /*14830*/  BSYNC B1 ;  /* 0x0000000000017941 */ /* 0x000fea0003800000 */
.L_x_4577:
[----:B---3--:R-:W-:Y:S01]  /*14840*/  VIADD R6, R13, 0x8 ;  /* 0x000000080d067836 */ /* 0x008fe20000000000 */
[----:B0-----:R-:W0:Y:S04]  /*14850*/  SHFL.IDX PT, R12, R12, 0x1, 0x1c1f ;  /* 0x003c1f000c0c7f89 */ /* 0x001e2800000e0000 */
[----:B------:R-:W-:Y:S01]  /*14860*/  ISETP.GE.AND P0, PT, R6, R3, PT ;  /* 0x000000030600720c */ /* 0x000fe20003f06270 */
[----:B------:R-:W3:-:S12]  /*14870*/  SHFL.IDX PT, R0, R0, 0x1, 0x1c1f ;  /* 0x003c1f0000007f89 */ /* 0x000ed800000e0000 */
[----:B------:R-:W-:Y:S05]  /*14880*/  @P0 BRA `(.L_x_4576) ;  /* 0x0000001800800947 */ /* 0x000fea0003800000 */
[----:B------:R-:W-:Y:S01]  /*14890*/  ULDC UR4, c[0x0][0xbc8] ;  /* 0x0002f20000047ab9 */ /* 0x000fe20000000800 */
[C---:B------:R-:W-:Y:S01]  /*148a0*/  VIADD R10, R223.reuse, 0x8 ;  /* 0x00000008df0a7836 */ /* 0x040fe20000000000 */
[C---:B------:R-:W-:Y:S01]  /*148b0*/  ISETP.GE.AND P4, PT, R223.reuse, UR4, PT ;  /* 0x00000004df007c0c */ /* 0x040fe2000bf86270 */
[C---:B------:R-:W-:Y:S01]  /*148c0*/  VIADD R25, R223.reuse, 0x10 ;  /* 0x00000010df197836 */ /* 0x040fe20000000000 */
[----:B------:R-:W-:Y:S01]  /*148d0*/  SHF.R.S32.HI R8, RZ, 0x1f, R223 ;  /* 0x0000001fff087819 */ /* 0x000fe200000114df */
[C---:B------:R-:W-:Y:S01]  /*148e0*/  VIADD R15, R223.reuse, 0x18 ;  /* 0x00000018df0f7836 */ /* 0x040fe20000000000 */
[----:B------:R-:W-:Y:S01]  /*148f0*/  ISETP.GE.AND P2, PT, R10, UR4, PT ;  /* 0x000000040a007c0c */ /* 0x000fe2000bf46270 */
[----:B------:R-:W-:Y:S01]  /*14900*/  VIADD R11, R223, 0x8 ;  /* 0x00000008df0b7836 */ /* 0x000fe20000000000 */
[----:B------:R-:W-:Y:S01]  /*14910*/  ISETP.GE.AND P1, PT, R25, UR4, PT ;  /* 0x0000000419007c0c */ /* 0x000fe2000bf26270 */
[----:B--2---:R-:W-:Y:S01]  /*14920*/  VIADD R20, R223, 0x20 ;  /* 0x00000020df147836 */ /* 0x004fe20000000000 */
[----:B------:R-:W-:Y:S01]  /*14930*/  ISETP.GE.AND P0, PT, R15, UR4, PT ;  /* 0x000000040f007c0c */ /* 0x000fe2000bf06270 */
[C---:B------:R-:W-:Y:S01]  /*14940*/  VIADD R28, R223.reuse, 0x10 ;  /* 0x00000010df1c7836 */ /* 0x040fe20000000000 */
[----:B------:R-:W-:Y:S01]  /*14950*/  SHF.R.S32.HI R11, RZ, 0x1f, R11 ;  /* 0x0000001fff0b7819 */ /* 0x000fe2000001140b */
[----:B------:R-:W-:-:S02]  /*14960*/  VIADD R24, R223, 0x18 ;  /* 0x00000018df187836 */ /* 0x000fc40000000000 */
[C---:B---3--:R-:W-:Y:S01]  /*14970*/  @!P4 LEA R6, P3, R223.reuse, R0, 0x2 ;  /* 0x00000000df06c211 */ /* 0x048fe200078610ff */
[C---:B-1----:R-:W-:Y:S01]  /*14980*/  VIADD R21, R223.reuse, 0x28 ;  /* 0x00000028df157836 */ /* 0x042fe20000000000 */
[----:B------:R-:W-:Y:S01]  /*14990*/  SHF.R.S32.HI R28, RZ, 0x1f, R28 ;  /* 0x0000001fff1c7819 */ /* 0x000fe2000001141c */
[C---:B------:R-:W-:Y:S01]  /*149a0*/  VIADD R14, R223.reuse, 0x30 ;  /* 0x00000030df0e7836 */ /* 0x040fe20000000000 */
[----:B0-----:R-:W-:Y:S02]  /*149b0*/  @!P4 LEA.HI.X R7, R223, R12, R8, 0x2, P3 ;  /* 0x0000000cdf07c211 */ /* 0x001fe400018f1408 */
[----:B------:R-:W-:Y:S02]  /*149c0*/  ISETP.GE.AND P3, PT, R20, UR4, PT ;  /* 0x0000000414007c0c */ /* 0x000fe4000bf66270 */
[----:B------:R-:W-:Y:S01]  /*149d0*/  @!P1 LEA R8, P5, R25, R0, 0x2 ;  /* 0x0000000019089211 */ /* 0x000fe200078a10ff */
[----:B------:R0:W-:Y:S01]  /*149e0*/  @!P4 ST.E.64 desc[UR42][R6.64], R26 ;  /* 0x0000001a0600c985 */ /* 0x0001e2000c101b2a */
[----:B------:R-:W-:-:S02]  /*149f0*/  SHF.R.S32.HI R24, RZ, 0x1f, R24 ;  /* 0x0000001fff187819 */ /* 0x000fc40000011418 */
[----:B------:R-:W-:Y:S02]  /*14a00*/  @!P1 LEA.HI.X R9, R25, R12, R28, 0x2, P5 ;  /* 0x0000000c19099211 */ /* 0x000fe400028f141c */
[----:B------:R-:W-:Y:S02]  /*14a10*/  ISETP.GE.AND P4, PT, R21, UR4, PT ;  /* 0x0000000415007c0c */ /* 0x000fe4000bf86270 */
[----:B------:R-:W-:Y:S02]  /*14a20*/  ISETP.GE.AND P5, PT, R14, UR4, PT ;  /* 0x000000040e007c0c */ /* 0x000fe4000bfa6270 */
[----:B0-----:R-:W-:-:S04]  /*14a30*/  @!P2 LEA R6, P6, R10, R0, 0x2 ;  /* 0x000000000a06a211 */ /* 0x001fc800078c10ff */
[----:B------:R-:W-:Y:S02]  /*14a40*/  @!P2 LEA.HI.X R7, R10, R12, R11, 0x2, P6 ;  /* 0x0000000c0a07a211 */ /* 0x000fe400030f140b */
[----:B------:R-:W-:-:S03]  /*14a50*/  @!P0 LEA R10, P6, R15, R0, 0x2 ;  /* 0x000000000f0a8211 */ /* 0x000fc600078c10ff */
[----:B------:R0:W-:Y:S01]  /*14a60*/  @!P2 ST.E.64 desc[UR42][R6.64], R30 ;  /* 0x0000001e0600a985 */ /* 0x0001e2000c101b2a */
[----:B------:R-:W-:Y:S01]  /*14a70*/  @!P0 LEA.HI.X R11, R15, R12, R24, 0x2, P6 ;  /* 0x0000000c0f0b8211 */ /* 0x000fe200030f1418 */
[C---:B------:R-:W-:Y:S02]  /*14a80*/  VIADD R24, R223.reuse, 0x20 ;  /* 0x00000020df187836 */ /* 0x040fe40000000000 */
[----:B------:R1:W-:Y:S01]  /*14a90*/  @!P1 ST.E.64 desc[UR42][R8.64], R34 ;  /* 0x0000002208009985 */ /* 0x0003e2000c101b2a */
[----:B------:R-:W-:Y:S02]  /*14aa0*/  VIADD R15, R223, 0x38 ;  /* 0x00000038df0f7836 */ /* 0x000fe40000000000 */
[----:B------:R-:W-:Y:S01]  /*14ab0*/  SHF.R.S32.HI R24, RZ, 0x1f, R24 ;  /* 0x0000001fff187819 */ /* 0x000fe20000011418 */
[----:B------:R2:W-:Y:S02]  /*14ac0*/  @!P0 ST.E.64 desc[UR42][R10.64], R38 ;  /* 0x000000260a008985 */ /* 0x0005e4000c101b2a */
[----:B------:R-:W-:-:S02]  /*14ad0*/  ISETP.GE.AND P0, PT, R15, UR4, PT ;  /* 0x000000040f007c0c */ /* 0x000fc4000bf06270 */
[----:B0-----:R-:W-:-:S04]  /*14ae0*/  @!P3 LEA R6, P1, R20, R0, 0x2 ;  /* 0x000000001406b211 */ /* 0x001fc800078210ff */
[----:B------:R-:W-:Y:S01]  /*14af0*/  @!P3 LEA.HI.X R7, R20, R12, R24, 0x2, P1 ;  /* 0x0000000c1407b211 */ /* 0x000fe200008f1418 */
[----:B------:R-:W-:Y:S01]  /*14b00*/  VIADD R24, R223, 0x28 ;  /* 0x00000028df187836 */ /* 0x000fe20000000000 */
[-C--:B-1----:R-:W-:Y:S01]  /*14b10*/  @!P4 LEA R8, P2, R21, R0.reuse, 0x2 ;  /* 0x000000001508c211 */ /* 0x082fe200078410ff */
[----:B------:R-:W-:Y:S01]  /*14b20*/  VIADD R20, R223, 0x30 ;  /* 0x00000030df147836 */ /* 0x000fe20000000000 */
[----:B--2---:R-:W-:Y:S01]  /*14b30*/  @!P5 LEA R10, P6, R14, R0, 0x2 ;  /* 0x000000000e0ad211 */ /* 0x004fe200078c10ff */
[----:B------:R0:W-:Y:S01]  /*14b40*/  @!P3 ST.E.64 desc[UR42][R6.64], R42 ;  /* 0x0000002a0600b985 */ /* 0x0001e2000c101b2a */
[----:B------:R-:W-:Y:S02]  /*14b50*/  SHF.R.S32.HI R24, RZ, 0x1f, R24 ;  /* 0x0000001fff187819 */ /* 0x000fe40000011418 */
[----:B------:R-:W-:Y:S02]  /*14b60*/  SHF.R.S32.HI R20, RZ, 0x1f, R20 ;  /* 0x0000001fff147819 */ /* 0x000fe40000011414 */
[----:B------:R-:W-:-:S02]  /*14b70*/  ISETP.GE.AND P1, PT, R222, UR4, PT ;  /* 0x00000004de007c0c */ /* 0x000fc4000bf26270 */
[-C--:B------:R-:W-:Y:S02]  /*14b80*/  @!P4 LEA.HI.X R9, R21, R12.reuse, R24, 0x2, P2 ;  /* 0x0000000c1509c211 */ /* 0x080fe400010f1418 */
[----:B------:R-:W-:Y:S02]  /*14b90*/  ISETP.GE.AND P2, PT, R220, UR4, PT ;  /* 0x00000004dc007c0c */ /* 0x000fe4000bf46270 */
[----:B------:R-:W-:Y:S01]  /*14ba0*/  @!P5 LEA.HI.X R11, R14, R12, R20, 0x2, P6 ;  /* 0x0000000c0e0bd211 */ /* 0x000fe200030f1414 */
[C---:B------:R-:W-:Y:S01]  /*14bb0*/  VIADD R20, R223.reuse, 0x38 ;  /* 0x00000038df147836 */ /* 0x040fe20000000000 */
[----:B------:R1:W-:Y:S01]  /*14bc0*/  @!P4 ST.E.64 desc[UR42][R8.64], R46 ;  /* 0x0000002e0800c985 */ /* 0x0003e2000c101b2a */
[----:B------:R-:W-:Y:S01]  /*14bd0*/  VIADD R14, R223, 0x40 ;  /* 0x00000040df0e7836 */ /* 0x000fe20000000000 */
[----:B0-----:R-:W-:Y:S02]  /*14be0*/  @!P0 LEA R6, P6, R15, R0, 0x2 ;  /* 0x000000000f068211 */ /* 0x001fe400078c10ff */
[----:B------:R-:W-:Y:S01]  /*14bf0*/  SHF.R.S32.HI R20, RZ, 0x1f, R20 ;  /* 0x0000001fff147819 */ /* 0x000fe20000011414 */
[----:B------:R0:W-:Y:S01]  /*14c00*/  @!P5 ST.E.64 desc[UR42][R10.64], R50 ;  /* 0x000000320a00d985 */ /* 0x0001e2000c101b2a */
[----:B------:R-:W-:-:S02]  /*14c10*/  ISETP.GE.AND P3, PT, R218, UR4, PT ;  /* 0x00000004da007c0c */ /* 0x000fc4000bf66270 */
[----:B------:R-:W-:Y:S02]  /*14c20*/  ISETP.GE.AND P4, PT, R213, UR4, PT ;  /* 0x00000004d5007c0c */ /* 0x000fe4000bf86270 */
[----:B------:R-:W-:Y:S02]  /*14c30*/  SHF.R.S32.HI R14, RZ, 0x1f, R14 ;  /* 0x0000001fff0e7819 */ /* 0x000fe4000001140e */
[----:B------:R-:W-:Y:S02]  /*14c40*/  @!P0 LEA.HI.X R7, R15, R12, R20, 0x2, P6 ;  /* 0x0000000c0f078211 */ /* 0x000fe400030f1414 */
[----:B-1----:R-:W-:-:S03]  /*14c50*/  @!P1 LEA R8, P5, R222, R0, 0x2 ;  /* 0x00000000de089211 */ /* 0x002fc600078a10ff */
[----:B------:R1:W-:Y:S01]  /*14c60*/  @!P0 ST.E.64 desc[UR42][R6.64], R54 ;  /* 0x0000003606008985 */ /* 0x0003e2000c101b2a */
[----:B------:R-:W-:Y:S02]  /*14c70*/  @!P1 LEA.HI.X R9, R222, R12, R14, 0x2, P5 ;  /* 0x0000000cde099211 */ /* 0x000fe400028f140e */
[----:B0-----:R-:W-:Y:S02]  /*14c80*/  @!P2 LEA R10, P6, R220, R0, 0x2 ;  /* 0x00000000dc0aa211 */ /* 0x001fe400078c10ff */
[----:B------:R-:W-:Y:S01]  /*14c90*/  ISETP.GE.AND P5, PT, R200, UR4, PT ;  /* 0x00000004c8007c0c */ /* 0x000fe2000bfa6270 */
[----:B------:R0:W-:Y:S01]  /*14ca0*/  @!P1 ST.E.64 desc[UR42][R8.64], R58 ;  /* 0x0000003a08009985 */ /* 0x0001e2000c101b2a */
[----:B------:R-:W-:Y:S02]  /*14cb0*/  @!P2 LEA.HI.X R11, R220, R12, R221, 0x2, P6 ;  /* 0x0000000cdc0ba211 */ /* 0x000fe400030f14dd */
[----:B------:R-:W-:Y:S02]  /*14cc0*/  ISETP.GE.AND P0, PT, R198, UR4, PT ;  /* 0x00000004c6007c0c */ /* 0x000fe4000bf06270 */
[----:B------:R-:W-:Y:S01]  /*14cd0*/  ISETP.GE.AND P1, PT, R196, UR4, PT ;  /* 0x00000004c4007c0c */ /* 0x000fe2000bf26270 */
[----:B------:R2:W-:Y:S01]  /*14ce0*/  @!P2 ST.E.64 desc[UR42][R10.64], R62 ;  /* 0x0000003e0a00a985 */ /* 0x0005e2000c101b2a */
[----:B-1----:R-:W-:-:S04]  /*14cf0*/  @!P3 LEA R6, P6, R218, R0, 0x2 ;  /* 0x00000000da06b211 */ /* 0x002fc800078c10ff */
[----:B------:R-:W-:Y:S02]  /*14d00*/  @!P3 LEA.HI.X R7, R218, R12, R219, 0x2, P6 ;  /* 0x0000000cda07b211 */ /* 0x000fe400030f14db */
[----:B0-----:R-:W-:-:S03]  /*14d10*/  @!P4 LEA R8, P2, R213, R0, 0x2 ;  /* 0x00000000d508c211 */ /* 0x001fc600078410ff */
[----:B------:R0:W-:Y:S01]  /*14d20*/  @!P3 ST.E.64 desc[UR42][R6.64], R66 ;  /* 0x000000420600b985 */ /* 0x0001e2000c101b2a */
[----:B------:R-:W-:Y:S02]  /*14d30*/  @!P4 LEA.HI.X R9, R213, R12, R217, 0x2, P2 ;  /* 0x0000000cd509c211 */ /* 0x000fe400010f14d9 */
[----:B------:R-:W-:Y:S02]  /*14d40*/  ISETP.GE.AND P2, PT, R183, UR4, PT ;  /* 0x00000004b7007c0c */ /* 0x000fe4000bf46270 */
[C---:B--2---:R-:W-:Y:S01]  /*14d50*/  @!P5 LEA R10, P6, R200.reuse, R0, 0x2 ;  /* 0x00000000c80ad211 */ /* 0x044fe200078c10ff */
[----:B------:R1:W-:Y:S03]  /*14d60*/  @!P4 ST.E.64 desc[UR42][R8.64], R70 ;  /* 0x000000460800c985 */ /* 0x0003e6000c101b2a */
[----:B------:R-:W-:Y:S02]  /*14d70*/  @!P5 LEA.HI.X R11, R200, R12, R201, 0x2, P6 ;  /* 0x0000000cc80bd211 */ /* 0x000fe400030f14c9 */
[----:B0-----:R-:W-:-:S03]  /*14d80*/  @!P0 LEA R6, P4, R198, R0, 0x2 ;  /* 0x00000000c6068211 */ /* 0x001fc600078810ff */
[----:B------:R0:W-:Y:S01]  /*14d90*/  @!P5 ST.E.64 desc[UR42][R10.64], R74 ;  /* 0x0000004a0a00d985 */ /* 0x0001e2000c101b2a */
[----:B------:R-:W-:Y:S02]  /*14da0*/  ISETP.GE.AND P5, PT, R181, UR4, PT ;  /* 0x00000004b5007c0c */ /* 0x000fe4000bfa6270 */
[----:B------:R-:W-:Y:S02]  /*14db0*/  @!P0 LEA.HI.X R7, R198, R12, R199, 0x2, P4 ;  /* 0x0000000cc6078211 */ /* 0x000fe400020f14c7 */
[----:B------:R-:W-:Y:S02]  /*14dc0*/  ISETP.GE.AND P4, PT, R179, UR4, PT ;  /* 0x00000004b3007c0c */ /* 0x000fe4000bf86270 */
[C---:B-1----:R-:W-:Y:S01]  /*14dd0*/  @!P1 LEA R8, P3, R196.reuse, R0, 0x2 ;  /* 0x00000000c4089211 */ /* 0x042fe200078610ff */
[----:B------:R1:W-:Y:S03]  /*14de0*/  @!P0 ST.E.64 desc[UR42][R6.64], R78 ;  /* 0x0000004e06008985 */ /* 0x0003e6000c101b2a */
[----:B------:R-:W-:-:S02]  /*14df0*/  @!P1 LEA.HI.X R9, R196, R12, R197, 0x2, P3 ;  /* 0x0000000cc4099211 */ /* 0x000fc400018f14c5 */
[----:B------:R-:W-:Y:S02]  /*14e00*/  ISETP.GE.AND P3, PT, R177, UR4, PT ;  /* 0x00000004b1007c0c */ /* 0x000fe4000bf66270 */
[----:B0-----:R-:W-:Y:S01]  /*14e10*/  @!P2 LEA R10, P6, R183, R0, 0x2 ;  /* 0x00000000b70aa211 */ /* 0x001fe200078c10ff */
[----:B------:R-:W-:Y:S01]  /*14e20*/  @!P1 ST.E.64 desc[UR42][R8.64], R82 ;  /* 0x0000005208009985 */ /* 0x000fe2000c101b2a */
[----:B------:R-:W-:Y:S02]  /*14e30*/  ISETP.GE.AND P1, PT, R173, UR4, PT ;  /* 0x00000004ad007c0c */ /* 0x000fe4000bf26270 */
[----:B------:R-:W-:Y:S02]  /*14e40*/  @!P2 LEA.HI.X R11, R183, R12, R184, 0x2, P6 ;  /* 0x0000000cb70ba211 */ /* 0x000fe400030f14b8 */
[----:B-1----:R-:W-:-:S03]  /*14e50*/  @!P4 LEA R6, P0, R179, R0, 0x2 ;  /* 0x00000000b306c211 */ /* 0x002fc600078010ff */
        /* <DEDUP_REMOVED lines=13> */
[-C--:B0-----:R-:W-:Y:S02]  /*14f30*/  @!P2 LEA R4, P6, R175, R0.reuse, 0x2 ;  /* 0x00000000af04a211 */ /* 0x081fe400078c10ff */
[----:B-1----:R-:W-:Y:S02]  /*14f40*/  @!P1 LEA R6, P3, R173, R0, 0x2 ;  /* 0x00000000ad069211 */ /* 0x002fe400078610ff */
[----:B------:R-:W-:Y:S02]  /*14f50*/  @!P2 LEA.HI.X R5, R175, R12, R176, 0x2, P6 ;  /* 0x0000000caf05a211 */ /* 0x000fe400030f14b0 */
[----:B--2---:R-:W-:Y:S02]  /*14f60*/  @!P0 LEA R8, P6, R171, R0, 0x2 ;  /* 0x00000000ab088211 */ /* 0x004fe400078c10ff */
[----:B------:R-:W-:Y:S01]  /*14f70*/  @!P1 LEA.HI.X R7, R173, R12, R174, 0x2, P3 ;  /* 0x0000000cad079211 */ /* 0x000fe200018f14ae */
[----:B------:R0:W-:Y:S01]  /*14f80*/  @!P2 ST.E.64 desc[UR42][R4.64], R102 ;  /* 0x000000660400a985 */ /* 0x0001e2000c101b2a */
[----:B------:R-:W-:-:S02]  /*14f90*/  ISETP.GE.AND P3, PT, R165, UR4, PT ;  /* 0x00000004a5007c0c */ /* 0x000fc4000bf66270 */
[----:B------:R-:W-:Y:S01]  /*14fa0*/  @!P0 LEA.HI.X R9, R171, R12, R172, 0x2, P6 ;  /* 0x0000000cab098211 */ /* 0x000fe200030f14ac */
[----:B------:R1:W-:Y:S04]  /*14fb0*/  @!P1 ST.E.64 desc[UR42][R6.64], R106 ;  /* 0x0000006a06009985 */ /* 0x0003e8000c101b2a */
[----:B------:R2:W-:Y:S01]  /*14fc0*/  @!P0 ST.E.64 desc[UR42][R8.64], R110 ;  /* 0x0000006e08008985 */ /* 0x0005e2000c101b2a */
[----:B------:R-:W-:Y:S02]  /*14fd0*/  ISETP.GE.AND P0, PT, R163, UR4, PT ;  /* 0x00000004a3007c0c */ /* 0x000fe4000bf06270 */
[-C--:B0-----:R-:W-:Y:S02]  /*14fe0*/  @!P5 LEA R4, P1, R169, R0.reuse, 0x2 ;  /* 0x00000000a904d211 */ /* 0x081fe400078210ff */
[----:B-1----:R-:W-:-:S02]  /*14ff0*/  @!P4 LEA R6, P2, R167, R0, 0x2 ;  /* 0x00000000a706c211 */ /* 0x002fc400078410ff */
[----:B------:R-:W-:Y:S02]  /*15000*/  @!P5 LEA.HI.X R5, R169, R12, R170, 0x2, P1 ;  /* 0x0000000ca905d211 */ /* 0x000fe400008f14aa */
[----:B--2---:R-:W-:Y:S02]  /*15010*/  @!P3 LEA R8, P6, R165, R0, 0x2 ;  /* 0x00000000a508b211 */ /* 0x004fe400078c10ff */
[----:B------:R-:W-:Y:S01]  /*15020*/  ISETP.GE.AND P1, PT, R161, UR4, PT ;  /* 0x00000004a1007c0c */ /* 0x000fe2000bf26270 */
[----:B------:R0:W-:Y:S01]  /*15030*/  @!P5 ST.E.64 desc[UR42][R4.64], R114 ;  /* 0x000000720400d985 */ /* 0x0001e2000c101b2a */
[-C--:B------:R-:W-:Y:S02]  /*15040*/  @!P4 LEA.HI.X R7, R167, R12.reuse, R168, 0x2, P2 ;  /* 0x0000000ca707c211 */ /* 0x080fe400010f14a8 */
[----:B------:R-:W-:Y:S02]  /*15050*/  @!P3 LEA.HI.X R9, R165, R12, R166, 0x2, P6 ;  /* 0x0000000ca509b211 */ /* 0x000fe400030f14a6 */
[----:B------:R-:W-:Y:S01]  /*15060*/  ISETP.GE.AND P2, PT, R155, UR4, PT ;  /* 0x000000049b007c0c */ /* 0x000fe2000bf46270 */
[----:B------:R1:W-:Y:S01]  /*15070*/  @!P4 ST.E.64 desc[UR42][R6.64], R118 ;  /* 0x000000760600c985 */ /* 0x0003e2000c101b2a */
[----:B------:R-:W-:-:S03]  /*15080*/  ISETP.GE.AND P4, PT, R159, UR4, PT ;  /* 0x000000049f007c0c */ /* 0x000fc6000bf86270 */
[----:B------:R2:W-:Y:S01]  /*15090*/  @!P3 ST.E.64 desc[UR42][R8.64], R122 ;  /* 0x0000007a0800b985 */ /* 0x0005e2000c101b2a */
[----:B------:R-:W-:Y:S02]  /*150a0*/  ISETP.GE.AND P3, PT, R157, UR4, PT ;  /* 0x000000049d007c0c */ /* 0x000fe4000bf66270 */
[----:B0-----:R-:W-:-:S04]  /*150b0*/  @!P1 LEA R4, P6, R161, R0, 0x2 ;  /* 0x00000000a1049211 */ /* 0x001fc800078c10ff */
[----:B------:R-:W-:Y:S02]  /*150c0*/  @!P1 LEA.HI.X R5, R161, R12, R162, 0x2, P6 ;  /* 0x0000000ca1059211 */ /* 0x000fe400030f14a2 */
[----:B-1----:R-:W-:-:S04]  /*150d0*/  @!P0 LEA R6, P5, R163, R0, 0x2 ;  /* 0x00000000a3068211 */ /* 0x002fc800078a10ff */
[----:B------:R-:W-:Y:S02]  /*150e0*/  @!P0 LEA.HI.X R7, R163, R12, R164, 0x2, P5 ;  /* 0x0000000ca3078211 */ /* 0x000fe400028f14a4 */
[----:B------:R-:W-:-:S03]  /*150f0*/  ISETP.GE.AND P5, PT, R153, UR4, PT ;  /* 0x0000000499007c0c */ /* 0x000fc6000bfa6270 */
[----:B------:R0:W-:Y:S04]  /*15100*/  @!P0 ST.E.64 desc[UR42][R6.64], R126 ;  /* 0x0000007e06008985 */ /* 0x0001e8000c101b2a */
[----:B------:R1:W-:Y:S01]  /*15110*/  @!P1 ST.E.64 desc[UR42][R4.64], R130 ;  /* 0x0000008204009985 */ /* 0x0003e2000c101b2a */
[----:B--2---:R-:W-:-:S04]  /*15120*/  @!P2 LEA R8, P1, R155, R0, 0x2 ;  /* 0x000000009b08a211 */ /* 0x004fc800078210ff */
[----:B------:R-:W-:Y:S02]  /*15130*/  @!P2 LEA.HI.X R9, R155, R12, R156, 0x2, P1 ;  /* 0x0000000c9b09a211 */ /* 0x000fe400008f149c */
[-C--:B0-----:R-:W-:Y:S02]  /*15140*/  @!P4 LEA R6, P0, R159, R0.reuse, 0x2 ;  /* 0x000000009f06c211 */ /* 0x081fe400078010ff */
[----:B-1----:R-:W-:Y:S02]  /*15150*/  @!P3 LEA R4, P6, R157, R0, 0x2 ;  /* 0x000000009d04b211 */ /* 0x002fe400078c10ff */
[----:B------:R-:W-:Y:S02]  /*15160*/  @!P4 LEA.HI.X R7, R159, R12, R160, 0x2, P0 ;  /* 0x0000000c9f07c211 */ /* 0x000fe400000f14a0 */
[----:B------:R-:W-:Y:S02]  /*15170*/  @!P5 LEA R10, P0, R153, R0, 0x2 ;  /* 0x00000000990ad211 */ /* 0x000fe400078010ff */
        /* <DEDUP_REMOVED lines=12> */
.L_x_4570:
[----:B------:R-:W2:Y:S01]  /*15240*/  LDL.LU R6, [R1+0x3c] ;  /* 0x00003c0001067983 */ /* 0x000ea20000300800 */
[----:B------:R-:W-:Y:S01]  /*15250*/  ULDC.64 UR6, c[0x0][0xd08] ;  /* 0x0003420000067ab9 */ /* 0x000fe20000000a00 */
[----:B------:R-:W-:Y:S02]  /*15260*/  ULDC.64 UR4, c[0x0][0xd00] ;  /* 0x0003400000047ab9 */ /* 0x000fe40000000a00 */
[----:B------:R-:W3:Y:S04]  /*15270*/  LDL.LU R0, [R1+0x40] ;  /* 0x0000400001007983 */ /* 0x000ee80000300800 */
[----:B------:R-:W4:Y:S01]  /*15280*/  LDL R9, [R1+0x38] ;  /* 0x0000380001097983 */ /* 0x000f220000100800 */
[----:B------:R-:W-:Y:S01]  /*15290*/  ISETP.NE.U32.AND P1, PT, RZ, UR6, PT ;  /* 0x00000006ff007c0c */ /* 0x000fe2000bf25070 */
[----:B------:R-:W-:Y:S01]  /*152a0*/  IMAD.MOV.U32 R3, RZ, RZ, RZ ;  /* 0x000000ffff037224 */ /* 0x000fe200078e00ff */
[----:B------:R-:W-:-:S02]  /*152b0*/  ISETP.NE.U32.AND P0, PT, RZ, UR4, PT ;  /* 0x00000004ff007c0c */ /* 0x000fc4000bf05070 */
[----:B------:R-:W-:Y:S02]  /*152c0*/  ISETP.NE.AND.EX P1, PT, RZ, UR7, PT, P1 ;  /* 0x00000007ff007c0c */ /* 0x000fe4000bf25310 */
[----:B------:R-:W-:Y:S01]  /*152d0*/  ISETP.NE.AND.EX P0, PT, RZ, UR5, PT, P0 ;  /* 0x00000005ff007c0c */ /* 0x000fe2000bf05300 */
[----:B------:R-:W0:Y:S01]  /*152e0*/  S2R R8, SR_TID.X ;  /* 0x0000000000087919 */ /* 0x000e220000002100 */
[----:B--2---:R-:W-:-:S04]  /*152f0*/  IADD3 R4, P2, R6, UR4, RZ ;  /* 0x0000000406047c10 */ /* 0x004fc8000ff5e0ff */
[----:B---3--:R-:W-:-:S05]  /*15300*/  IADD3.X R5, R0, UR5, RZ, P2, !PT ;  /* 0x0000000500057c10 */ /* 0x008fca00097fe4ff */
[----:B------:R-:W-:Y:S01]  /*15310*/  @P1 IADD3 R6, P2, R6, UR6, RZ ;  /* 0x0000000606061c10 */ /* 0x000fe2000ff5e0ff */
[----:B------:R-:W-:Y:S01]  /*15320*/  ULDC UR4, c[0x0][0xb88] ;  /* 0x0002e20000047ab9 */ /* 0x000fe20000000800 */
[----:B------:R2:W5:Y:S02]  /*15330*/  @P0 LDG.E R3, desc[UR42][R4.64] ;  /* 0x0000002a04030981 */ /* 0x000564000c1e1900 */
[----:B------:R-:W-:Y:S01]  /*15340*/  @P1 IADD3.X R7, R0, UR7, RZ, P2, !PT ;  /* 0x0000000700071c10 */ /* 0x000fe200097fe4ff */
[----:B------:R-:W-:-:S06]  /*15350*/  IMAD.U32 R0, RZ, RZ, UR4 ;  /* 0x00000004ff007e24 */ /* 0x000fcc000f8e00ff */
[----:B------:R2:W5:Y:S01]  /*15360*/  @P1 LDG.E R0, desc[UR42][R6.64] ;  /* 0x0000002a06001981 */ /* 0x000562000c1e1900 */
[----:B----4-:R-:W-:Y:S01]  /*15370*/  ISETP.NE.AND P2, PT, R9, RZ, PT ;  /* 0x000000ff0900720c */ /* 0x010fe20003f45270 */
[----:B0-----:R-:W-:-:S05]  /*15380*/  VIADD R32, R8, 0xffffff80 ;  /* 0xffffff8008207836 */ /* 0x001fca0000000000 */
[----:B------:R-:W-:-:S07]  /*15390*/  ISETP.GT.AND P3, PT, R32, 0x3f, PT ;  /* 0x0000003f2000780c */ /* 0x000fce0003f64270 */
[----:B------:R-:W0:Y:S02]  /*153a0*/  @!P2 LDC R9, c[0x0][0xbd4] ;  /* 0x0002f500ff09ab82 */ /* 0x000e240000000800 */
[----:B0-----:R2:W-:Y:S01]  /*153b0*/  @!P2 STL [R1+0x38], R9 ;  /* 0x000038090100a387 */ /* 0x0015e20000100800 */
[----:B------:R-:W-:Y:S01]  /*153c0*/  ISETP.GT.AND P2, PT, R9, 0x1, PT ;  /* 0x000000010900780c */ /* 0x000fe20003f44270 */
[----:B------:R-:W-:-:S12]  /*153d0*/  @P1 BRA `(.L_x_4579) ;  /* 0x0000000000101947 */ /* 0x000fd80003800000 */
[----:B------:R-:W-:Y:S05]  /*153e0*/  @!P0 BRA `(.L_x_4579) ;  /* 0x00000000000c8947 */ /* 0x000fea0003800000 */
[----:B--2---:R-:W2:Y:S04]  /*153f0*/  LDG.E R7, desc[UR42][R4.64] ;  /* 0x0000002a04077981 */ /* 0x004ea8000c1e1900 */
[----:B-----5:R-:W2:Y:S02]  /*15400*/  LDG.E R0, desc[UR42][R4.64+0x4] ;  /* 0x0000042a04007981 */ /* 0x020ea4000c1e1900 */
[----:B--2---:R-:W-:-:S07]  /*15410*/  IMAD.IADD R0, R0, 0x1, -R7 ;  /* 0x0000000100007824 */ /* 0x004fce00078e0a07 */
.L_x_4579:
[----:B--2---:R-:W2:Y:S04]  /*15420*/  LDL.LU R5, [R1+0x34] ;  /* 0x0000340001057983 */ /* 0x004ea80000300800 */
[----:B------:R-:W3:Y:S01]  /*15430*/  LDL.LU R4, [R1+0x50] ;  /* 0x0000500001047983 */ /* 0x000ee20000300800 */
[----:B------:R-:W-:Y:S01]  /*15440*/  BSSY B1, `(.L_x_4580) ;  /* 0x0000039000017945 */ /* 0x000fe20003800000 */
[----:B-----5:R-:W-:Y:S02]  /*15450*/  SHF.R.S32.HI R26, RZ, 0x1f, R3 ;  /* 0x0000001fff1a7819 */ /* 0x020fe40000011403 */
[----:B--2---:R-:W-:Y:S02]  /*15460*/  SEL R29, R5, RZ, !P0 ;  /* 0x000000ff051d7207 */ /* 0x004fe40004000000 */
[----:B---3--:R-:W-:Y:S01]  /*15470*/  SEL R28, R4, RZ, !P0 ;  /* 0x000000ff041c7207 */ /* 0x008fe20004000000 */
[----:B------:R-:W-:Y:S06]  /*15480*/  @P3 BRA `(.L_x_4581) ;  /* 0x0000000000d03947 */ /* 0x000fec0003800000 */
[----:B------:R-:W2:Y:S01]  /*15490*/  LDL R5, [R1+0x44] ;  /* 0x0000440001057983 */ /* 0x000ea20000100800 */
[----:B------:R-:W0:Y:S01]  /*154a0*/  LDC R31, c[0x0][0xce8] ;  /* 0x00033a00ff1f7b82 */ /* 0x000e220000000800 */
[----:B------:R-:W2:Y:S02]  /*154b0*/  S2R R4, SR_TID.X ;  /* 0x0000000000047919 */ /* 0x000ea40000002100 */
[----:B--2---:R-:W-:Y:S02]  /*154c0*/  IMAD R4, R5, 0x40, R4 ;  /* 0x0000004005047824 */ /* 0x004fe400078e0204 */
[----:B0-----:R-:W-:Y:S02]  /*154d0*/  IMAD R5, R0, R31, RZ ;  /* 0x0000001f00057224 */ /* 0x001fe400078e02ff */
[----:B------:R-:W-:-:S05]  /*154e0*/  VIADD R30, R4, 0xffffff80 ;  /* 0xffffff80041e7836 */ /* 0x000fca0000000000 */
[----:B------:R-:W-:-:S13]  /*154f0*/  ISETP.GE.AND P0, PT, R30, R5, PT ;  /* 0x000000051e00720c */ /* 0x000fda0003f06270 */
[----:B------:R-:W-:Y:S05]  /*15500*/  @P0 BRA `(.L_x_4581) ;  /* 0x0000000000b00947 */ /* 0x000fea0003800000 */
[----:B------:R-:W2:Y:S01]  /*15510*/  LDL.LU R33, [R1+0x48] ;  /* 0x0000480001217983 */ /* 0x000ea20000300800 */
[----:B------:R-:W-:Y:S01]  /*15520*/  IMAD.MOV.U32 R24, RZ, RZ, 0xab8 ;  /* 0x00000ab8ff187424 */ /* 0x000fe200078e00ff */
[----:B------:R-:W-:Y:S01]  /*15530*/  ISETP.GT.AND P0, PT, R9, 0x1, PT ;  /* 0x000000010900780c */ /* 0x000fe20003f04270 */
[----:B------:R-:W0:Y:S01]  /*15540*/  LDC.64 R10, c[0x0][0xca8] ;  /* 0x00032a00ff0a7b82 */ /* 0x000e220000000a00 */
[----:B------:R-:W-:Y:S01]  /*15550*/  ISETP.NE.AND P1, PT, R31, 0x1, PT ;  /* 0x000000011f00780c */ /* 0x000fe20003f25270 */
[----:B------:R-:W-:Y:S01]  /*15560*/  IMAD.MOV.U32 R21, RZ, RZ, R30 ;  /* 0x000000ffff157224 */ /* 0x000fe200078e001e */
[----:B------:R-:W-:-:S05]  /*15570*/  SEL R24, R24, 0xa78, P0 ;  /* 0x00000a7818187807 */ /* 0x000fca0000000000 */
[----:B------:R-:W3:Y:S08]  /*15580*/  LDC.64 R4, c[0x0][R24+0x220] ;  /* 0x0000880018047b82 */ /* 0x000ef00000000a00 */
[----:B-1----:R-:W1:Y:S08]  /*15590*/  LDC.64 R12, c[0x0][R24+0x218] ;  /* 0x00008600180c7b82 */ /* 0x002e700000000a00 */
[----:B------:R-:W4:Y:S08]  /*155a0*/  LDC.64 R6, c[0x0][R24+0x228] ;  /* 0x00008a0018067b82 */ /* 0x000f300000000a00 */
[----:B------:R-:W5:Y:S08]  /*155b0*/  @P1 LDC R15, c[0x0][0xcec] ;  /* 0x00033b00ff0f1b82 */ /* 0x000f700000000800 */
[----:B------:R-:W4:Y:S08]  /*155c0*/  LDC.64 R8, c[0x0][R24+0x210] ;  /* 0x0000840018087b82 */ /* 0x000f300000000a00 */
[----:B------:R-:W4:Y:S01]  /*155d0*/  @P1 LDC R27, c[0x0][0xcf0] ;  /* 0x00033c00ff1b1b82 */ /* 0x000f220000000800 */
[----:B-----5:R-:W-:-:S07]  /*155e0*/  @P1 IMAD.HI.U32 R20, R30, R15, RZ ;  /* 0x0000000f1e141227 */ /* 0x020fce00078e00ff */
[----:B0-----:R-:W0:Y:S01]  /*155f0*/  @!P0 LDC R10, c[0x0][0xc50] ;  /* 0x00031400ff0a8b82 */ /* 0x001e220000000800 */
[-C--:B---3--:R-:W-:Y:S02]  /*15600*/  IMAD R5, R5, R29.reuse, RZ ;  /* 0x0000001d05057224 */ /* 0x088fe400078e02ff */
[----:B------:R-:W-:-:S05]  /*15610*/  IMAD.WIDE.U32 R14, R4, R29, RZ ;  /* 0x0000001d040e7225 */ /* 0x000fca00078e00ff */
[----:B------:R-:W3:Y:S01]  /*15620*/  @!P0 LDC R11, c[0x0][0xc54] ;  /* 0x00031500ff0b8b82 */ /* 0x000ee20000000800 */
[-C--:B-1----:R-:W-:Y:S02]  /*15630*/  IMAD R25, R13, R184.reuse, RZ ;  /* 0x000000b80d197224 */ /* 0x082fe400078e02ff */
[----:B------:R-:W-:Y:S01]  /*15640*/  IMAD.WIDE.U32 R12, R12, R184, RZ ;  /* 0x000000b80c0c7225 */ /* 0x000fe200078e00ff */
[----:B----4-:R-:W-:-:S03]  /*15650*/  @P1 SHF.R.U32.HI R21, RZ, R27, R20 ;  /* 0x0000001bff151219 */ /* 0x010fc60000011614 */
        /* <DEDUP_REMOVED lines=21> */
[----:B---3--:R-:W-:-:S05]  /*157b0*/  LEA.HI.X R11, R6, R11, R4, 0x2, P0 ;  /* 0x0000000b060b7211 */ /* 0x008fca00000f1404 */
[----:B------:R0:W-:Y:S02]  /*157c0*/  STG.E desc[UR42][R10.64], R5 ;  /* 0x000000050a007986 */ /* 0x0001e4000c10192a */
.L_x_4581:
[----:B------:R-:W-:Y:S05]  /*157d0*/  BSYNC B1 ;  /* 0x0000000000017941 */ /* 0x000fea0003800000 */
.L_x_4580:
[----:B------:R-:W-:Y:S05]  /*157e0*/  @P2 BRA `(.L_x_4576) ;  /* 0x0000000800a82947 */ /* 0x000fea0003800000 */
[----:B0-----:R-:W2:Y:S01]  /*157f0*/  LDL.LU R10, [R1+0x44] ;  /* 0x00004400010a7983 */ /* 0x001ea20000300800 */
[----:B------:R-:W0:Y:S01]  /*15800*/  LDC R11, c[0x0][0xce8] ;  /* 0x00033a00ff0b7b82 */ /* 0x000e220000000800 */
[----:B------:R-:W-:Y:S01]  /*15810*/  ULDC.64 UR4, c[0x0][0xba0] ;  /* 0x0002e80000047ab9 */ /* 0x000fe20000000a00 */
[----:B------:R-:W-:Y:S01]  /*15820*/  SHF.R.S32.HI R9, RZ, 0x1f, R32 ;  /* 0x0000001fff097819 */ /* 0x000fe20000011420 */
[----:B------:R-:W-:Y:S01]  /*15830*/  IMAD R6, R26, UR4, RZ ;  /* 0x000000041a067c24 */ /* 0x000fe2000f8e02ff */
[----:B------:R-:W-:Y:S01]  /*15840*/  BSSY B1, `(.L_x_4582) ;  /* 0x0000080000017945 */ /* 0x000fe20003800000 */
[----:B------:R-:W-:-:S04]  /*15850*/  IMAD.WIDE.U32 R4, R3, UR4, RZ ;  /* 0x0000000403047c25 */ /* 0x000fc8000f8e00ff */
[----:B------:R-:W-:Y:S01]  /*15860*/  IMAD R7, R3, UR5, R6 ;  /* 0x0000000503077c24 */ /* 0x000fe2000f8e0206 */
[----:B------:R-:W-:Y:S01]  /*15870*/  LEA.HI R6, R9, R32, RZ, 0x3 ;  /* 0x0000002009067211 */ /* 0x000fe200078f18ff */
[----:B------:R-:W3:Y:S01]  /*15880*/  LDC R3, c[0x0][0xbc8] ;  /* 0x0002f200ff037b82 */ /* 0x000ee20000000800 */
[----:B------:R-:W-:Y:S01]  /*15890*/  ULDC.64 UR4, c[0x0][0xbe8] ;  /* 0x0002fa0000047ab9 */ /* 0x000fe20000000a00 */
[----:B------:R-:W-:Y:S01]  /*158a0*/  IMAD.IADD R5, R5, 0x1, R7 ;  /* 0x0000000105057824 */ /* 0x000fe200078e0207 */
[----:B------:R-:W-:Y:S01]  /*158b0*/  LOP3.LUT R7, R6, 0xfffffff8, RZ, 0xc0, !PT ;  /* 0xfffffff806077812 */ /* 0x000fe200078ec0ff */
[----:B------:R-:W-:Y:S01]  /*158c0*/  VIADD R40, R192, 0x40 ;  /* 0x00000040c0287836 */ /* 0x000fe20000000000 */
[----:B------:R-:W-:Y:S01]  /*158d0*/  SHF.R.S32.HI R20, RZ, 0x3, R6 ;  /* 0x00000003ff147819 */ /* 0x000fe20000011406 */
[----:B------:R-:W-:-:S04]  /*158e0*/  IMAD.WIDE.U32 R4, R184, UR4, R4 ;  /* 0x00000004b8047c25 */ /* 0x000fc8000f8e0004 */
[----:B------:R-:W-:Y:S02]  /*158f0*/  IMAD.IADD R7, R32, 0x1, -R7 ;  /* 0x0000000120077824 */ /* 0x000fe400078e0a07 */
[----:B------:R-:W-:Y:S01]  /*15900*/  IMAD R5, R184, UR5, R5 ;  /* 0x00000005b8057c24 */ /* 0x000fe2000f8e0205 */
[----:B0-----:R-:W-:Y:S01]  /*15910*/  ISETP.NE.AND P0, PT, R11, 0x1, PT ;  /* 0x000000010b00780c */ /* 0x001fe20003f05270 */
[----:B------:R-:W-:Y:S01]  /*15920*/  IMAD R8, R7, 0x20, R20 ;  /* 0x0000002007087824 */ /* 0x000fe200078e0214 */
[----:B------:R-:W-:Y:S01]  /*15930*/  ULDC.64 UR4, c[0x0][0xbf0] ;  /* 0x0002fc0000047ab9 */ /* 0x000fe20000000a00 */
[----:B------:R-:W-:Y:S02]  /*15940*/  VIADD R38, R192, 0x80 ;  /* 0x00000080c0267836 */ /* 0x000fe40000000000 */
[----:B------:R-:W-:Y:S02]  /*15950*/  IMAD R6, R28, UR4, RZ ;  /* 0x000000041c067c24 */ /* 0x000fe4000f8e02ff */
[----:B------:R-:W-:Y:S01]  /*15960*/  IMAD.WIDE.U32 R4, R29, UR4, R4 ;  /* 0x000000041d047c25 */ /* 0x000fe2000f8e0004 */
[----:B---3--:R-:W-:-:S03]  /*15970*/  ISETP.GE.AND P1, PT, R40, R3, PT ;  /* 0x000000032800720c */ /* 0x008fc60003f26270 */
[----:B------:R-:W-:Y:S02]  /*15980*/  IMAD R7, R29, UR5, R6 ;  /* 0x000000051d077c24 */ /* 0x000fe4000f8e0206 */
[----:B------:R-:W0:Y:S01]  /*15990*/  @P0 LDC R9, c[0x0][0xcec] ;  /* 0x00033b00ff090b82 */ /* 0x000e220000000800 */
[C---:B------:R-:W-:Y:S01]  /*159a0*/  ISETP.GE.AND P2, PT, R192.reuse, R3, PT ;  /* 0x00000003c000720c */ /* 0x040fe20003f46270 */
[C---:B------:R-:W-:Y:S01]  /*159b0*/  VIADD R36, R192.reuse, 0xc0 ;  /* 0x000000c0c0247836 */ /* 0x040fe20000000000 */
[----:B------:R-:W-:Y:S01]  /*159c0*/  ULDC.64 UR4, c[0x0][0xbe0] ;  /* 0x0002f80000047ab9 */ /* 0x000fe20000000a00 */
[----:B------:R-:W-:Y:S02]  /*159d0*/  IMAD.IADD R5, R5, 0x1, R7 ;  /* 0x0000000105057824 */ /* 0x000fe400078e0207 */
[----:B------:R-:W-:Y:S02]  /*159e0*/  VIADD R34, R192, 0x100 ;  /* 0x00000100c0227836 */ /* 0x000fe40000000000 */
[----:B------:R-:W3:Y:S01]  /*159f0*/  @P0 LDC R13, c[0x0][0xcf0] ;  /* 0x00033c00ff0d0b82 */ /* 0x000ee20000000800 */
[----:B------:R-:W-:-:S02]  /*15a00*/  IMAD R21, R0, R11, RZ ;  /* 0x0000000b00157224 */ /* 0x000fc400078e02ff */
[C---:B------:R-:W-:Y:S02]  /*15a10*/  VIADD R31, R192.reuse, 0x140 ;  /* 0x00000140c01f7836 */ /* 0x040fe40000000000 */
[C---:B------:R-:W-:Y:S02]  /*15a20*/  VIADD R27, R192.reuse, 0x180 ;  /* 0x00000180c01b7836 */ /* 0x040fe40000000000 */
[C---:B------:R-:W-:Y:S02]  /*15a30*/  VIADD R24, R192.reuse, 0x1c0 ;  /* 0x000001c0c0187836 */ /* 0x040fe40000000000 */
[C---:B------:R-:W-:Y:S02]  /*15a40*/  VIADD R25, R192.reuse, 0x1c0 ;  /* 0x000001c0c0197836 */ /* 0x040fe40000000000 */
        /* <DEDUP_REMOVED lines=10> */
[----:B------:R-:W-:-:S02]  /*15af0*/  SHF.R.S32.HI R37, RZ, 0x1f, R37 ;  /* 0x0000001fff257819 */ /* 0x000fc40000011425 */
[----:B------:R-:W-:Y:S02]  /*15b00*/  SHF.R.S32.HI R39, RZ, 0x1f, R39 ;  /* 0x0000001fff277819 */ /* 0x000fe40000011427 */
[----:B------:R-:W-:Y:S01]  /*15b10*/  SHF.R.S32.HI R41, RZ, 0x1f, R41 ;  /* 0x0000001fff297819 */ /* 0x000fe20000011429 */
[C---:B--2---:R-:W-:Y:S02]  /*15b20*/  IMAD R8, R10.reuse, 0x40, R8 ;  /* 0x000000400a087824 */ /* 0x044fe400078e0208 */
[----:B------:R-:W-:Y:S01]  /*15b30*/  IMAD R20, R10, 0x40, R20 ;  /* 0x000000400a147824 */ /* 0x000fe200078e0214 */
[----:B------:R-:W-:Y:S01]  /*15b40*/  SEL R10, RZ, 0xffffffff, P1 ;  /* 0xffffffffff0a7807 */ /* 0x000fe20000800000 */
[----:B0-----:R-:W-:Y:S01]  /*15b50*/  @P0 IMAD.HI.U32 R6, R8, R9, RZ ;  /* 0x0000000908060227 */ /* 0x001fe200078e00ff */
[----:B------:R-:W-:Y:S02]  /*15b60*/  ISETP.GE.AND P1, PT, R38, R3, PT ;  /* 0x000000032600720c */ /* 0x000fe40003f26270 */
[----:B------:R-:W-:Y:S01]  /*15b70*/  SEL R9, RZ, 0x1, P2 ;  /* 0x00000001ff097807 */ /* 0x000fe20001000000 */
[----:B------:R-:W-:Y:S01]  /*15b80*/  IMAD.MOV.U32 R7, RZ, RZ, R8 ;  /* 0x000000ffff077224 */ /* 0x000fe200078e0008 */
[----:B---3--:R-:W-:Y:S01]  /*15b90*/  @P0 SHF.R.U32.HI R7, RZ, R13, R6 ;  /* 0x0000000dff070219 */ /* 0x008fe20000011606 */
[----:B------:R-:W-:Y:S01]  /*15ba0*/  IMAD.SHL.U32 R10, R10, 0x2, RZ ;  /* 0x000000020a0a7824 */ /* 0x000fe200078e00ff */
[----:B-1----:R-:W-:-:S02]  /*15bb0*/  SEL R12, RZ, 0xffffffff, P1 ;  /* 0xffffffffff0c7807 */ /* 0x002fc40000800000 */
[----:B------:R-:W-:Y:S01]  /*15bc0*/  SHF.R.S32.HI R6, RZ, 0x1f, R7 ;  /* 0x0000001fff067819 */ /* 0x000fe20000011407 */
[----:B------:R-:W-:Y:S01]  /*15bd0*/  IMAD.WIDE.U32 R4, R7, UR4, R4 ;  /* 0x0000000407047c25 */ /* 0x000fe2000f8e0004 */
[----:B------:R-:W-:Y:S02]  /*15be0*/  LOP3.LUT R10, R10, 0x2, R9, 0xe2, !PT ;  /* 0x000000020a0a7812 */ /* 0x000fe400078ee209 */
[-C--:B------:R-:W-:Y:S01]  /*15bf0*/  ISETP.GE.AND P0, PT, R36, R3.reuse, PT ;  /* 0x000000032400720c */ /* 0x080fe20003f06270 */
[----:B------:R-:W-:Y:S01]  /*15c00*/  IMAD.MOV R9, RZ, RZ, -R7 ;  /* 0x000000ffff097224 */ /* 0x000fe200078e0a07 */
[-C--:B------:R-:W-:Y:S01]  /*15c10*/  ISETP.GE.AND P1, PT, R34, R3.reuse, PT ;  /* 0x000000032200720c */ /* 0x080fe20003f26270 */
[----:B------:R-:W-:Y:S01]  /*15c20*/  IMAD.SHL.U32 R13, R12, 0x4, RZ ;  /* 0x000000040c0d7824 */ /* 0x000fe200078e00ff */
[----:B------:R-:W-:Y:S01]  /*15c30*/  SEL R0, RZ, 0xffffffff, P0 ;  /* 0xffffffffff007807 */ /* 0x000fe20000000000 */
[----:B------:R-:W-:Y:S01]  /*15c40*/  IMAD R6, R6, UR4, RZ ;  /* 0x0000000406067c24 */ /* 0x000fe2000f8e02ff */
[----:B------:R-:W-:Y:S01]  /*15c50*/  ISETP.GE.AND P0, PT, R31, R3, PT ;  /* 0x000000031f00720c */ /* 0x000fe20003f06270 */
[----:B------:R-:W-:Y:S01]  /*15c60*/  IMAD R9, R11, R9, R8 ;  /* 0x000000090b097224 */ /* 0x000fe200078e0208 */
[----:B------:R-:W-:Y:S01]  /*15c70*/  LOP3.LUT R10, R13, 0x4, R10, 0xe2, !PT ;  /* 0x000000040d0a7812 */ /* 0x000fe200078ee20a */
[----:B------:R-:W-:Y:S01]  /*15c80*/  IMAD R11, R7, UR5, R6 ;  /* 0x00000005070b7c24 */ /* 0x000fe2000f8e0206 */
[----:B------:R-:W-:Y:S01]  /*15c90*/  SEL R6, RZ, 0xffffffff, P1 ;  /* 0xffffffffff067807 */ /* 0x000fe20000800000 */
[----:B------:R-:W-:Y:S01]  /*15ca0*/  IMAD.SHL.U32 R13, R0, 0x8, RZ ;  /* 0x00000008000d7824 */ /* 0x000fe200078e00ff */
[----:B------:R-:W-:Y:S01]  /*15cb0*/  SHF.R.S32.HI R0, RZ, 0x1f, R9 ;  /* 0x0000001fff007819 */ /* 0x000fe20000011409 */
[----:B------:R-:W-:Y:S01]  /*15cc0*/  ULDC.64 UR4, c[0x0][0xbd8] ;  /* 0x0002f60000047ab9 */ /* 0x000fe20000000a00 */
[----:B------:R-:W-:Y:S01]  /*15cd0*/  IMAD.IADD R5, R5, 0x1, R11 ;  /* 0x0000000105057824 */ /* 0x000fe200078e020b */
[-C--:B------:R-:W-:Y:S01]  /*15ce0*/  ISETP.GE.AND P2, PT, R24, R3.reuse, PT ;  /* 0x000000031800720c */ /* 0x080fe20003f46270 */
[----:B------:R-:W-:Y:S01]  /*15cf0*/  IMAD.SHL.U32 R7, R6, 0x10, RZ ;  /* 0x0000001006077824 */ /* 0x000fe200078e00ff */
[----:B------:R-:W-:Y:S01]  /*15d00*/  LOP3.LUT R10, R13, 0x8, R10, 0xe2, !PT ;  /* 0x000000080d0a7812 */ /* 0x000fe200078ee20a */
[----:B------:R-:W-:Y:S01]  /*15d10*/  IMAD R0, R0, UR4, RZ ;  /* 0x0000000400007c24 */ /* 0x000fe2000f8e02ff */
[----:B------:R-:W-:Y:S01]  /*15d20*/  SEL R6, RZ, 0xffffffff, P0 ;  /* 0xffffffffff067807 */ /* 0x000fe20000000000 */
[----:B------:R-:W-:Y:S01]  /*15d30*/  IMAD.WIDE.U32 R4, R9, UR4, R4 ;  /* 0x0000000409047c25 */ /* 0x000fe2000f8e0004 */
[----:B------:R-:W-:-:S02]  /*15d40*/  ISETP.GE.AND P0, PT, R27, R3, PT ;  /* 0x000000031b00720c */ /* 0x000fc40003f06270 */
[----:B------:R-:W-:Y:S01]  /*15d50*/  LOP3.LUT R10, R7, 0x10, R10, 0xe2, !PT ;  /* 0x00000010070a7812 */ /* 0x000fe200078ee20a */
[----:B------:R-:W-:Y:S01]  /*15d60*/  IMAD R7, R9, UR5, R0 ;  /* 0x0000000509077c24 */ /* 0x000fe2000f8e0200 */
[----:B------:R-:W-:Y:S01]  /*15d70*/  SEL R9, RZ, 0x40, P0 ;  /* 0x00000040ff097807 */ /* 0x000fe20000000000 */
[----:B------:R-:W-:Y:S01]  /*15d80*/  IMAD.SHL.U32 R11, R6, 0x20, RZ ;  /* 0x00000020060b7824 */ /* 0x000fe200078e00ff */
[----:B------:R-:W-:Y:S01]  /*15d90*/  ISETP.GE.AND P0, PT, R20, R21, PT ;  /* 0x000000151400720c */ /* 0x000fe20003f06270 */
[----:B------:R-:W-:Y:S01]  /*15da0*/  ULDC.64 UR4, c[0x0][0xb80] ;  /* 0x0002e00000047ab9 */ /* 0x000fe20000000a00 */
[----:B------:R-:W-:Y:S01]  /*15db0*/  IMAD.IADD R5, R5, 0x1, R7 ;  /* 0x0000000105057824 */ /* 0x000fe200078e0207 */
[C---:B------:R-:W-:Y:S02]  /*15dc0*/  LEA R12, P1, R4.reuse, UR4, 0x1 ;  /* 0x00000004040c7c11 */ /* 0x040fe4000f8208ff */
[----:B------:R-:W-:Y:S02]  /*15dd0*/  LOP3.LUT R10, R11, 0x20, R10, 0xe2, !PT ;  /* 0x000000200b0a7812 */ /* 0x000fe400078ee20a */
[----:B------:R-:W-:-:S02]  /*15de0*/  LEA.HI.X R13, R4, UR5, R5, 0x1, P1 ;  /* 0x00000005040d7c11 */ /* 0x000fc400088f0c05 */
[----:B------:R-:W-:Y:S02]  /*15df0*/  LOP3.LUT R14, R10, R9, RZ, 0xfc, !PT ;  /* 0x000000090a0e7212 */ /* 0x000fe400078efcff */
[----:B------:R-:W-:Y:S01]  /*15e00*/  SEL R7, RZ, 0x80, P2 ;  /* 0x00000080ff077807 */ /* 0x000fe20001000000 */
[----:B------:R0:W1:Y:S03]  /*15e10*/  SHFL.IDX PT, R10, R12, RZ, 0x181f ;  /* 0x00181fff0c0a7589 */ /* 0x00006600000e0000 */
[----:B------:R-:W-:Y:S01]  /*15e20*/  LOP3.LUT R15, R14, R7, RZ, 0xfc, !PT ;  /* 0x000000070e0f7212 */ /* 0x000fe200078efcff */
[----:B------:R0:W2:Y:S01]  /*15e30*/  SHFL.IDX PT, R11, R13, RZ, 0x181f ;  /* 0x00181fff0d0b7589 */ /* 0x0000a200000e0000 */
[----:B------:R-:W-:Y:S05]  /*15e40*/  @P0 BRA `(.L_x_4583) ;  /* 0x00000000007c0947 */ /* 0x000fea0003800000 */
[-C--:B------:R-:W-:Y:S02]  /*15e50*/  ISETP.GE.AND P2, PT, R40, R3.reuse, PT ;  /* 0x000000032800720c */ /* 0x080fe40003f46270 */
[-C--:B------:R-:W-:Y:S02]  /*15e60*/  ISETP.GE.AND P1, PT, R192, R3.reuse, PT ;  /* 0x00000003c000720c */ /* 0x080fe40003f26270 */
[-C--:B------:R-:W-:Y:S02]  /*15e70*/  ISETP.GE.AND P5, PT, R38, R3.reuse, PT ;  /* 0x000000032600720c */ /* 0x080fe40003fa6270 */
[----:B------:R-:W-:-:S07]  /*15e80*/  ISETP.GE.AND P3, PT, R36, R3, PT ;  /* 0x000000032400720c */ /* 0x000fce0003f66270 */
[----:B-1----:R-:W-:Y:S02]  /*15e90*/  @!P2 LEA R4, P0, R40, R10, 0x1 ;  /* 0x0000000a2804a211 */ /* 0x002fe400078008ff */
[----:B--2---:R-:W-:Y:S02]  /*15ea0*/  @!P1 IMAD.WIDE R6, R192, 0x2, R10 ;  /* 0x00000002c0069825 */ /* 0x004fe400078e020a */
[----:B------:R-:W-:Y:S02]  /*15eb0*/  @!P2 LEA.HI.X R5, R40, R11, R41, 0x1, P0 ;  /* 0x0000000b2805a211 */ /* 0x000fe400000f0c29 */
[----:B------:R-:W-:Y:S01]  /*15ec0*/  LOP3.LUT P0, RZ, R14, 0x40, RZ, 0xc0, !PT ;  /* 0x000000400eff7812 */ /* 0x000fe2000780c0ff */
[----:B------:R1:W-:Y:S01]  /*15ed0*/  @!P1 ST.E.128 desc[UR42][R6.64], RZ ;  /* 0x000000ff06009985 */ /* 0x0003e2000c101d2a */
[----:B------:R-:W-:-:S03]  /*15ee0*/  ISETP.GE.AND P1, PT, R31, R3, PT ;  /* 0x000000031f00720c */ /* 0x000fc60003f26270 */
[----:B------:R2:W-:Y:S01]  /*15ef0*/  @!P2 ST.E.128 desc[UR42][R4.64], RZ ;  /* 0x000000ff0400a985 */ /* 0x0005e2000c101d2a */
[----:B------:R-:W-:Y:S02]  /*15f00*/  ISETP.GE.AND P2, PT, R34, R3, PT ;  /* 0x000000032200720c */ /* 0x000fe40003f46270 */
[----:B-1----:R-:W-:-:S04]  /*15f10*/  @!P5 LEA R6, P4, R38, R10, 0x1 ;  /* 0x0000000a2606d211 */ /* 0x002fc800078808ff */
[-C--:B------:R-:W-:Y:S02]  /*15f20*/  @!P5 LEA.HI.X R7, R38, R11.reuse, R39, 0x1, P4 ;  /* 0x0000000b2607d211 */ /* 0x080fe400020f0c27 */
[----:B------:R-:W-:Y:S02]  /*15f30*/  LOP3.LUT P4, RZ, R15, 0x80, RZ, 0xc0, !PT ;  /* 0x000000800fff7812 */ /* 0x000fe4000788c0ff */
[-C--:B--2---:R-:W-:Y:S01]  /*15f40*/  @!P3 LEA R4, P6, R36, R10.reuse, 0x1 ;  /* 0x0000000a2404b211 */ /* 0x084fe200078c08ff */
[----:B------:R1:W-:Y:S02]  /*15f50*/  @!P5 ST.E.128 desc[UR42][R6.64], RZ ;  /* 0x000000ff0600d985 */ /* 0x0003e4000c101d2a */
[----:B------:R-:W-:Y:S02]  /*15f60*/  @!P2 LEA R8, P5, R34, R10, 0x1 ;  /* 0x0000000a2208a211 */ /* 0x000fe400078a08ff */
[-C--:B------:R-:W-:Y:S02]  /*15f70*/  @!P3 LEA.HI.X R5, R36, R11.reuse, R37, 0x1, P6 ;  /* 0x0000000b2405b211 */ /* 0x080fe400030f0c25 */
[----:B------:R-:W-:-:S03]  /*15f80*/  @!P2 LEA.HI.X R9, R34, R11, R35, 0x1, P5 ;  /* 0x0000000b2209a211 */ /* 0x000fc600028f0c23 */
[----:B------:R2:W-:Y:S01]  /*15f90*/  @!P3 ST.E.128 desc[UR42][R4.64], RZ ;  /* 0x000000ff0400b985 */ /* 0x0005e2000c101d2a */
[----:B-1----:R-:W-:-:S03]  /*15fa0*/  @!P1 LEA R6, P6, R31, R10, 0x1 ;  /* 0x0000000a1f069211 */ /* 0x002fc600078c08ff */
[----:B------:R3:W-:Y:S01]  /*15fb0*/  @!P2 ST.E.128 desc[UR42][R8.64], RZ ;  /* 0x000000ff0800a985 */ /* 0x0007e2000c101d2a */
[----:B------:R-:W-:Y:S02]  /*15fc0*/  @!P1 LEA.HI.X R7, R31, R11, R33, 0x1, P6 ;  /* 0x0000000b1f079211 */ /* 0x000fe400030f0c21 */
[----:B--2---:R-:W-:-:S03]  /*15fd0*/  @P0 LEA R4, P3, R27, R10, 0x1 ;  /* 0x0000000a1b040211 */ /* 0x004fc600078608ff */
[----:B------:R3:W-:Y:S01]  /*15fe0*/  @!P1 ST.E.128 desc[UR42][R6.64], RZ ;  /* 0x000000ff06009985 */ /* 0x0007e2000c101d2a */
[C---:B------:R-:W-:Y:S02]  /*15ff0*/  @P4 LEA R10, P5, R24.reuse, R10, 0x1 ;  /* 0x0000000a180a4211 */ /* 0x040fe400078a08ff */
[-C--:B------:R-:W-:Y:S02]  /*16000*/  @P0 LEA.HI.X R5, R27, R11.reuse, R30, 0x1, P3 ;  /* 0x0000000b1b050211 */ /* 0x080fe400018f0c1e */
[----:B------:R-:W-:-:S03]  /*16010*/  @P4 LEA.HI.X R11, R24, R11, R25, 0x1, P5 ;  /* 0x0000000b180b4211 */ /* 0x000fc600028f0c19 */
[----:B------:R3:W-:Y:S04]  /*16020*/  @P0 ST.E.128 desc[UR42][R4.64], RZ ;  /* 0x000000ff04000985 */ /* 0x0007e8000c101d2a */
[----:B------:R3:W-:Y:S02]  /*16030*/  @P4 ST.E.128 desc[UR42][R10.64], RZ ;  /* 0x000000ff0a004985 */ /* 0x0007e4000c101d2a */
.L_x_4583:
[----:B------:R-:W-:Y:S05]  /*16040*/  BSYNC B1 ;  /* 0x0000000000017941 */ /* 0x000fea0003800000 */
.L_x_4582:
[----:B------:R-:W-:Y:S01]  /*16050*/  VIADD R0, R20, 0x20 ;  /* 0x0000002014007836 */ /* 0x000fe20000000000 */
[----:B--23--:R2:W3:Y:S04]  /*16060*/  SHFL.IDX PT, R11, R13, 0x1, 0x181f ;  /* 0x00381f000d0b7f89 */ /* 0x00c4e800000e0000 */
[----:B------:R-:W-:Y:S01]  /*16070*/  ISETP.GE.AND P0, PT, R0, R21, PT ;  /* 0x000000150000720c */ /* 0x000fe20003f06270 */
[----:B-1----:R2:W4:-:S12]  /*16080*/  SHFL.IDX PT, R10, R12, 0x1, 0x181f ;  /* 0x00381f000c0a7f89 */ /* 0x00251800000e0000 */
[----:B--2---:R-:W-:Y:S05]  /*16090*/  @P0 BRA `(.L_x_4576) ;  /* 0x00000000007c0947 */ /* 0x004fea0003800000 */
[-C--:B------:R-:W-:Y:S02]  /*160a0*/  ISETP.GE.AND P6, PT, R192, R3.reuse, PT ;  /* 0x00000003c000720c */ /* 0x080fe40003fc6270 */
[-C--:B------:R-:W-:Y:S02]  /*160b0*/  ISETP.GE.AND P5, PT, R40, R3.reuse, PT ;  /* 0x000000032800720c */ /* 0x080fe40003fa6270 */
[-C--:B------:R-:W-:Y:S02]  /*160c0*/  ISETP.GE.AND P4, PT, R38, R3.reuse, PT ;  /* 0x000000032600720c */ /* 0x080fe40003f86270 */
[-C--:B------:R-:W-:Y:S02]  /*160d0*/  ISETP.GE.AND P3, PT, R36, R3.reuse, PT ;  /* 0x000000032400720c */ /* 0x080fe40003f66270 */
[-C--:B------:R-:W-:Y:S02]  /*160e0*/  ISETP.GE.AND P2, PT, R34, R3.reuse, PT ;  /* 0x000000032200720c */ /* 0x080fe40003f46270 */
[----:B------:R-:W-:-:S03]  /*160f0*/  ISETP.GE.AND P1, PT, R31, R3, PT ;  /* 0x000000031f00720c */ /* 0x000fc60003f26270 */
[----:B---34-:R-:W-:Y:S02]  /*16100*/  @!P6 IMAD.WIDE R6, R192, 0x2, R10 ;  /* 0x00000002c006e825 */ /* 0x018fe400078e020a */
[----:B------:R-:W-:-:S03]  /*16110*/  @!P5 LEA R4, P0, R40, R10, 0x1 ;  /* 0x0000000a2804d211 */ /* 0x000fc600078008ff */
[----:B------:R1:W-:Y:S01]  /*16120*/  @!P6 ST.E.128 desc[UR42][R6.64], RZ ;  /* 0x000000ff0600e985 */ /* 0x0003e2000c101d2a */
[----:B------:R-:W-:Y:S02]  /*16130*/  @!P5 LEA.HI.X R5, R40, R11, R41, 0x1, P0 ;  /* 0x0000000b2805d211 */ /* 0x000fe400000f0c29 */
[----:B------:R-:W-:-:S03]  /*16140*/  LOP3.LUT P0, RZ, R14, 0x40, RZ, 0xc0, !PT ;  /* 0x000000400eff7812 */ /* 0x000fc6000780c0ff */
[----:B------:R2:W-:Y:S01]  /*16150*/  @!P5 ST.E.128 desc[UR42][R4.64], RZ ;  /* 0x000000ff0400d985 */ /* 0x0005e2000c101d2a */
[----:B-1----:R-:W-:-:S04]  /*16160*/  @!P4 LEA R6, P6, R38, R10, 0x1 ;  /* 0x0000000a2606c211 */ /* 0x002fc800078c08ff */
[-C--:B------:R-:W-:Y:S02]  /*16170*/  @!P4 LEA.HI.X R7, R38, R11.reuse, R39, 0x1, P6 ;  /* 0x0000000b2607c211 */ /* 0x080fe400030f0c27 */
[----:B------:R-:W-:Y:S02]  /*16180*/  LOP3.LUT P6, RZ, R15, 0x80, RZ, 0xc0, !PT ;  /* 0x000000800fff7812 */ /* 0x000fe400078cc0ff */
[-C--:B--2---:R-:W-:Y:S01]  /*16190*/  @!P3 LEA R4, P5, R36, R10.reuse, 0x1 ;  /* 0x0000000a2404b211 */ /* 0x084fe200078a08ff */
[----:B------:R1:W-:Y:S01]  /*161a0*/  @!P4 ST.E.128 desc[UR42][R6.64], RZ ;  /* 0x000000ff0600c985 */ /* 0x0003e2000c101d2a */
        /* <DEDUP_REMOVED lines=14> */
.L_x_4576:
[----:B------:R-:W-:Y:S05]  /*16290*/  BSYNC B0 ;  /* 0x0000000000007941 */ /* 0x000fea0003800000 */
.L_x_4569:
[----:B------:R-:W-:Y:S02]  /*162a0*/  ULDC UR4, c[0x0][0xd3c] ;  /* 0x00034f0000047ab9 */ /* 0x000fe40000000800 */
[----:B------:R-:W-:-:S13]  /*162b0*/  ISETP.GE.AND P0, PT, R87, UR4, PT ;  /* 0x0000000457007c0c */ /* 0x000fda000bf06270 */
[----:B------:R-:W-:Y:S05]  /*162c0*/  @!P0 BRA `(.L_x_4584) ;  /* 0xfffffeb400b08947 */ /* 0x000fea000383ffff */
[----:B------:R-:W-:Y:S05]  /*162d0*/  BRA `(.L_x_4454) ;  /* 0x0000008800107947 */ /* 0x000fea0003800000 */
.L_x_4452:
        /* <DEDUP_REMOVED lines=16> */
.L_x_4585:
        /* <DEDUP_REMOVED lines=43> */
.L_x_4589:
        /* <DEDUP_REMOVED lines=37> */
.L_x_4587:
        /* <DEDUP_REMOVED lines=18> */
.L_x_4590:
        /* <DEDUP_REMOVED lines=58> */
.L_x_4588:
[----:B------:R-:W-:Y:S02]  /*16da0*/  IMAD.MOV.U32 R25, RZ, RZ, RZ ;  /* 0x000000ffff197224 */ /* 0x000fe400078e00ff */
[----:B------:R-:W-:Y:S02]  /*16db0*/  IMAD.U32 R24, RZ, RZ, UR6 ;  /* 0x00000006ff187e24 */ /* 0x000fe4000f8e00ff */
[----:B------:R-:W-:-:S07]  /*16dc0*/  IMAD.MOV.U32 R26, RZ, RZ, RZ ;  /* 0x000000ffff1a7224 */ /* 0x000fce00078e00ff */
.L_x_4591:
[----:B------:R-:W-:-:S13]  /*16dd0*/  ISETP.NE.AND P0, PT, R7, RZ, PT ;  /* 0x000000ff0700720c */ /* 0x000fda0003f05270 */
[----:B------:R-:W0:Y:S01]  /*16de0*/  @!P0 S2R R3, SR_CgaCtaId ;  /* 0x0000000000038919 */ /* 0x000e220000008800 */
[----:B------:R-:W-:-:S04]  /*16df0*/  @!P0 MOV R2, 0x400 ;  /* 0x0000040000028802 */ /* 0x000fc80000000f00 */
[----:B0-----:R-:W-:-:S05]  /*16e00*/  @!P0 LEA R2, R3, R2, 0x18 ;  /* 0x0000000203028211 */ /* 0x001fca00078ec0ff */
[----:B------:R1:W-:Y:S01]  /*16e10*/  @!P0 STS.128 [R2+0x388d0], R24 ;  /* 0x0388d01802008388 */ /* 0x0003e20000000c00 */
[----:B------:R-:W-:Y:S06]  /*16e20*/  BAR.ARV 0x5, 0x180 ;  /* 0x0146000000007b1d */ /* 0x000fec0000002000 */
.L_x_4586:
        /* <DEDUP_REMOVED lines=8> */
[----:B------:R1:W-:Y:S01]  /*16eb0*/  STL [R1+0x28], RZ ;  /* 0x000028ff01007387 */ /* 0x0003e20000100800 */
[----:B------:R-:W-:Y:S01]  /*16ec0*/  LOP3.LUT R4, R0, 0x7f, RZ, 0xc0, !PT ;  /* 0x0000007f00047812 */ /* 0x000fe200078ec0ff */
[----:B------:R-:W-:Y:S01]  /*16ed0*/  UMOV UR4, 0x400 ;  /* 0x0000040000047882 */ /* 0x000fe20000000000 */
[----:B------:R-:W-:Y:S01]  /*16ee0*/  BSSY B8, `(.L_x_4592) ;  /* 0x000078c000087945 */ /* 0x000fe20003800000 */
[C---:B------:R-:W-:Y:S01]  /*16ef0*/  LOP3.LUT R3, R2.reuse, 0x1f8, RZ, 0xc0, !PT ;  /* 0x000001f802037812 */ /* 0x040fe200078ec0ff */
[----:B------:R-:W-:Y:S01]  /*16f00*/  IMAD.MOV.U32 R29, RZ, RZ, 0x1 ;  /* 0x00000001ff1d7424 */ /* 0x000fe200078e00ff */
[----:B------:R-:W-:Y:S01]  /*16f10*/  LOP3.LUT R2, R2, 0x38, RZ, 0xc0, !PT ;  /* 0x0000003802027812 */ /* 0x000fe200078ec0ff */
[----:B------:R-:W-:Y:S01]  /*16f20*/  IMAD.SHL.U32 R36, R4, 0x8, RZ ;  /* 0x0000000804247824 */ /* 0x000fe200078e00ff */
[----:B------:R-:W-:Y:S01]  /*16f30*/  LOP3.LUT R3, R3, 0x38, R0, 0x78, !PT ;  /* 0x0000003803037812 */ /* 0x000fe200078e7800 */
[----:B------:R-:W-:Y:S01]  /*16f40*/  IMAD.SHL.U32 R0, R0, 0x10, RZ ;  /* 0x0000001000007824 */ /* 0x000fe200078e00ff */
[----:B------:R-:W-:Y:S01]  /*16f50*/  ULDC.64 UR40, c[0x0][0x198] ;  /* 0x0000660000287ab9 */ /* 0x000fe20000000a00 */
[----:B------:R-:W-:Y:S01]  /*16f60*/  IMAD.MOV.U32 R19, RZ, RZ, RZ ;  /* 0x000000ffff137224 */ /* 0x000fe200078e00ff */
[----:B------:R-:W-:Y:S01]  /*16f70*/  LOP3.LUT R36, R3, 0x200, R36, 0xf8, !PT ;  /* 0x0000020003247812 */ /* 0x000fe200078ef824 */
[----:B------:R-:W-:Y:S01]  /*16f80*/  IMAD.MOV.U32 R22, RZ, RZ, RZ ;  /* 0x000000ffff167224 */ /* 0x000fe200078e00ff */
[----:B------:R-:W-:Y:S01]  /*16f90*/  SHF.R.U32.HI R3, RZ, 0x3, R4 ;  /* 0x00000003ff037819 */ /* 0x000fe20000011604 */
[----:B------:R-:W-:Y:S01]  /*16fa0*/  IMAD.MOV.U32 R28, RZ, RZ, 0x1 ;  /* 0x00000001ff1c7424 */ /* 0x000fe200078e00ff */
[C---:B------:R-:W-:Y:S01]  /*16fb0*/  LOP3.LUT R4, R2.reuse, 0x80, RZ, 0xfc, !PT ;  /* 0x0000008002047812 */ /* 0x040fe200078efcff */
[----:B------:R-:W-:Y:S01]  /*16fc0*/  ULOP3.LUT UR38, UR36, 0x2, URZ, 0xfc, !UPT ;  /* 0x0000000224267892 */ /* 0x000fe2000f8efc3f */
[----:B------:R-:W-:Y:S01]  /*16fd0*/  LOP3.LUT R3, R3, 0x70, R0, 0xf8, !PT ;  /* 0x0000007003037812 */ /* 0x000fe200078ef800 */
[----:B------:R-:W-:Y:S01]  /*16fe0*/  ULDC UR37, c[0x0][0xc] ;  /* 0x0000030000257ab9 */ /* 0x000fe20000000800 */
[C---:B------:R-:W-:Y:S01]  /*16ff0*/  LOP3.LUT R0, R2.reuse, 0x40, RZ, 0xfc, !PT ;  /* 0x0000004002007812 */ /* 0x040fe200078efcff */
[----:B0-----:R-:W-:Y:S01]  /*17000*/  ULEA UR4, UR5, UR4, 0x18 ;  /* 0x0000000405047291 */ /* 0x001fe2000f8ec03f */
[----:B------:R-:W-:-:S02]  /*17010*/  LOP3.LUT R3, R2, 0xc0, RZ, 0xfc, !PT ;  /* 0x000000c002037812 */ /* 0x000fc400078efcff */
[C---:B------:R-:W-:Y:S02]  /*17020*/  LOP3.LUT R0, R2.reuse, 0x100, RZ, 0xfc, !PT ;  /* 0x0000010002007812 */ /* 0x040fe400078efcff */
[C---:B------:R-:W-:Y:S01]  /*17030*/  LOP3.LUT R4, R2.reuse, 0x140, RZ, 0xfc, !PT ;  /* 0x0000014002047812 */ /* 0x040fe200078efcff */
[----:B------:R-:W-:Y:S01]  /*17040*/  IMAD.U32 R18, RZ, RZ, UR4 ;  /* 0x00000004ff127e24 */ /* 0x000fe2000f8e00ff */
[C---:B------:R-:W-:Y:S02]  /*17050*/  LOP3.LUT R3, R2.reuse, 0x180, RZ, 0xfc, !PT ;  /* 0x0000018002037812 */ /* 0x040fe400078efcff */
[----:B------:R-:W-:Y:S01]  /*17060*/  LOP3.LUT R0, R2, 0x1c0, RZ, 0xfc, !PT ;  /* 0x000001c002007812 */ /* 0x000fe200078efcff */
[----:B-1----:R-:W-:-:S07]  /*17070*/  IMAD R23, R36, 0x2, R18 ;  /* 0x0000000224177824 */ /* 0x002fce00078e0212 */
.L_x_4707:
[----:B0-----:R-:W0:Y:S02]  /*17080*/  LDC.64 R2, c[0x0][0xd88] ;  /* 0x00036200ff027b82 */ /* 0x001e240000000a00 */
[----:B0-----:R-:W-:-:S05]  /*17090*/  IMAD.WIDE R2, R27, 0x4, R2 ;  /* 0x000000041b027825 */ /* 0x001fca00078e0202 */
[----:B--2---:R-:W2:Y:S01]  /*170a0*/  LDG.E R37, desc[UR42][R2.64] ;  /* 0x0000002a02257981 */ /* 0x004ea2000c1e1900 */
[----:B------:R-:W-:Y:S05]  /*170b0*/  YIELD ;  /* 0x0000000000007946 */ /* 0x000fea0003800000 */
[----:B------:R-:W-:Y:S01]  /*170c0*/  ULDC.64 UR4, c[0x0][0xb20] ;  /* 0x0002c80000047ab9 */ /* 0x000fe20000000a00 */
[----:B------:R-:W-:Y:S01]  /*170d0*/  IMAD.MOV.U32 R34, RZ, RZ, RZ ;  /* 0x000000ffff227224 */ /* 0x000fe200078e00ff */
[----:B------:R-:W-:Y:S01]  /*170e0*/  ISETP.NE.U32.AND P0, PT, RZ, UR4, PT ;  /* 0x00000004ff007c0c */ /* 0x000fe2000bf05070 */
[----:B-1----:R-:W-:Y:S01]  /*170f0*/  IMAD.MOV.U32 R6, RZ, RZ, RZ ;  /* 0x000000ffff067224 */ /* 0x002fe200078e00ff */
[----:B------:R-:W-:Y:S01]  /*17100*/  ULDC.64 UR8, c[0x0][0xb10] ;  /* 0x0002c40000087ab9 */ /* 0x000fe20000000a00 */
[----:B------:R-:W-:Y:S01]  /*17110*/  ULDC.64 UR6, c[0x0][0xb08] ;  /* 0x0002c20000067ab9 */ /* 0x000fe20000000a00 */
[----:B------:R-:W-:-:S02]  /*17120*/  ISETP.NE.AND.EX P0, PT, RZ, UR5, PT, P0 ;  /* 0x00000005ff007c0c */ /* 0x000fc4000bf05300 */
[----:B--2---:R-:W-:-:S11]  /*17130*/  SHF.R.S32.HI R0, RZ, 0x1f, R37 ;  /* 0x0000001fff007819 */ /* 0x004fd60000011425 */
        /* <DEDUP_REMOVED lines=23> */
[----:B--2---:R0:W-:Y:S02]  /*172b0*/  STL [R1], R6 ;  /* 0x0000000601007387 */ /* 0x0041e40000100800 */
        /* <DEDUP_REMOVED lines=13> */
[----:B---3--:R-:W-:Y:S06]  /*17390*/  @P1 BRA `(.L_x_4593) ;  /* 0x0000000000141947 */ /* 0x008fec0003800000 */
[----:B------:R-:W-:Y:S05]  /*173a0*/  @!P0 BRA `(.L_x_4593) ;  /* 0x0000000000108947 */ /* 0x000fea0003800000 */
[----:B------:R-:W2:Y:S04]  /*173b0*/  LDG.E R7, desc[UR42][R2.64] ;  /* 0x0000002a02077981 */ /* 0x000ea8000c1e1900 */
[----:B------:R-:W2:Y:S02]  /*173c0*/  LDG.E R2, desc[UR42][R2.64+0x4] ;  /* 0x0000042a02027981 */ /* 0x000ea4000c1e1900 */
[----:B--2---:R-:W-:-:S05]  /*173d0*/  IMAD.IADD R2, R2, 0x1, -R7 ;  /* 0x0000000102027824 */ /* 0x004fca00078e0a07 */
[----:B------:R0:W-:Y:S02]  /*173e0*/  STL [R1+0x14], R2 ;  /* 0x0000140201007387 */ /* 0x0001e40000100800 */
.L_x_4593:
[----:B------:R-:W-:Y:S01]  /*173f0*/  ULDC.64 UR4, c[0x0][0xb18] ;  /* 0x0002c60000047ab9 */ /* 0x000fe20000000a00 */
[C---:B------:R-:W-:Y:S01]  /*17400*/  LOP3.LUT R7, R26.reuse, 0xff000000, RZ, 0xc0, !PT ;  /* 0xff0000001a077812 */ /* 0x040fe200078ec0ff */
[----:B------:R-:W-:Y:S01]  /*17410*/  IMAD.MOV.U32 R30, RZ, RZ, R37 ;  /* 0x000000ffff1e7224 */ /* 0x000fe200078e0025 */
[----:B------:R-:W-:Y:S02]  /*17420*/  ISETP.NE.U32.AND P0, PT, RZ, UR4, PT ;  /* 0x00000004ff007c0c */ /* 0x000fe4000bf05070 */
[----:B------:R-:W-:Y:S02]  /*17430*/  SHF.R.U32.HI R7, RZ, 0x8, R7 ;  /* 0x00000008ff077819 */ /* 0x000fe40000011607 */
[----:B------:R-:W-:Y:S02]  /*17440*/  ISETP.NE.AND.EX P0, PT, RZ, UR5, PT, P0 ;  /* 0x00000005ff007c0c */ /* 0x000fe4000bf05300 */
[C---:B0-----:R-:W-:Y:S02]  /*17450*/  LOP3.LUT R2, R26.reuse, 0xff0000, RZ, 0xc0, !PT ;  /* 0x00ff00001a027812 */ /* 0x041fe400078ec0ff */
[----:B------:R-:W-:-:S02]  /*17460*/  LOP3.LUT R17, R26, 0xffff, RZ, 0xc0, !PT ;  /* 0x0000ffff1a117812 */ /* 0x000fc400078ec0ff */
[----:B------:R-:W-:-:S07]  /*17470*/  LEA.HI R7, R2, R7, RZ, 0x10 ;  /* 0x0000000702077211 */ /* 0x000fce00078f80ff */
[----:B------:R-:W-:Y:S05]  /*17480*/  @!P0 BRA `(.L_x_4594) ;  /* 0x0000000000108947 */ /* 0x000fea0003800000 */
[----:B------:R-:W-:-:S04]  /*17490*/  IADD3 R2, P0, R31, UR4, RZ ;  /* 0x000000041f027c10 */ /* 0x000fc8000ff1e0ff */
[----:B------:R-:W-:-:S05]  /*174a0*/  IADD3.X R3, R32, UR5, RZ, P0, !PT ;  /* 0x0000000520037c10 */ /* 0x000fca00087fe4ff */
[----:B------:R0:W5:Y:S01]  /*174b0*/  LDG.E R8, desc[UR42][R2.64] ;  /* 0x0000002a02087981 */ /* 0x000162000c1e1900 */
[----:B------:R-:W-:Y:S05]  /*174c0*/  BRA `(.L_x_4595) ;  /* 0x0000000000247947 */ /* 0x000fea0003800000 */
.L_x_4594:
        /* <DEDUP_REMOVED lines=9> */
.L_x_4595:
[----:B0-----:R-:W2:Y:S04]  /*17560*/  @P2 LDG.E R2, desc[UR42][R4.64] ;  /* 0x0000002a04022981 */ /* 0x001ea8000c1e1900 */
[----:B------:R0:W2:Y:S01]  /*17570*/  @P2 LDG.E R4, desc[UR42][R4.64+0x4] ;  /* 0x0000042a04042981 */ /* 0x0000a2000c1e1900 */
[----:B-----5:R-:W-:Y:S01]  /*17580*/  IMAD.IADD R8, R8, 0x1, -R34 ;  /* 0x0000000108087824 */ /* 0x020fe200078e0a22 */
[----:B------:R-:W-:Y:S01]  /*17590*/  BSSY B0, `(.L_x_4596) ;  /* 0x0000029000007945 */ /* 0x000fe20003800000 */
[----:B------:R-:W-:Y:S01]  /*175a0*/  LOP3.LUT R33, R7, 0xff, RZ, 0xc0, !PT ;  /* 0x000000ff07217812 */ /* 0x000fe200078ec0ff */
[----:B------:R-:W-:Y:S01]  /*175b0*/  IMAD.MOV.U32 R3, RZ, RZ, RZ ;  /* 0x000000ffff037224 */ /* 0x000fe200078e00ff */
[----:B0-----:R-:W-:Y:S01]  /*175c0*/  SHF.R.U32.HI R5, RZ, 0x10, R7 ;  /* 0x00000010ff057819 */ /* 0x001fe20000011607 */
[----:B--2---:R-:W-:-:S04]  /*175d0*/  @P2 IMAD.IADD R6, R4, 0x1, -R2 ;  /* 0x0000000104062824 */ /* 0x004fc800078e0a02 */
[----:B------:R-:W-:-:S04]  /*175e0*/  IMAD.IADD R26, R8, 0x1, R6 ;  /* 0x00000001081a7824 */ /* 0x000fc800078e0206 */
[C---:B------:R-:W-:Y:S01]  /*175f0*/  VIADD R4, R26.reuse, 0x3f ;  /* 0x0000003f1a047836 */ /* 0x040fe20000000000 */
[----:B------:R-:W-:-:S04]  /*17600*/  ISETP.GE.AND P1, PT, R26, 0x1, PT ;  /* 0x000000011a00780c */ /* 0x000fc80003f26270 */
[----:B------:R-:W-:-:S04]  /*17610*/  SHF.R.S32.HI R2, RZ, 0x1f, R4 ;  /* 0x0000001fff027819 */ /* 0x000fc80000011404 */
[----:B------:R-:W-:-:S04]  /*17620*/  LEA.HI R4, R2, R4, RZ, 0x6 ;  /* 0x0000000402047211 */ /* 0x000fc800078f30ff */
        /* <DEDUP_REMOVED lines=31> */
.L_x_4597:
[----:B------:R-:W-:Y:S05]  /*17820*/  BSYNC B0 ;  /* 0x0000000000007941 */ /* 0x000fea0003800000 */
.L_x_4596:
        /* <DEDUP_REMOVED lines=24> */
.L_x_4752:
[----:B-1----:R-:W-:Y:S02]  /*179b0*/  ISETP.NE.AND P0, PT, R14, RZ, PT ;  /* 0x000000ff0e00720c */ /* 0x002fe40003f05270 */
[----:B------:R-:W-:-:S11]  /*179c0*/  PLOP3.LUT P6, PT, PT, PT, PT, 0x8, 0x0 ;  /* 0x000000000000781c */ /* 0x000fd60003fce170 */
[----:B------:R-:W-:Y:S05]  /*179d0*/  @P0 BRA `(.L_x_4601) ;  /* 0x00000000000c0947 */ /* 0x000fea0003800000 */
[----:B------:R-:W-:-:S03]  /*179e0*/  UMOV UR4, 0xffffffff ;  /* 0xffffffff00047882 */ /* 0x000fc60000000000 */
[----:B------:R-:W-:Y:S05]  /*179f0*/  BRA.DIV UR4, `(.L_x_4602) ;  /* 0x0000007e04147947 */ /* 0x000fea000b800000 */
[----:B------:R-:W-:-:S13]  /*17a00*/  ELECT P6, URZ, PT ;  /* 0x00000000003f782f */ /* 0x000fda00038c0000 */
.L_x_4601:
        /* <DEDUP_REMOVED lines=9> */
.L_x_4755:
[----:B------:R-:W-:Y:S05]  /*17aa0*/  BSYNC B1 ;  /* 0x0000000000017941 */ /* 0x000fea0003800000 */
.L_x_4603:
        /* <DEDUP_REMOVED lines=10> */
.L_x_4756:
[----:B------:R-:W-:Y:S05]  /*17b50*/  BSYNC B2 ;  /* 0x0000000000027941 */ /* 0x000fea0003800000 */
.L_x_4607:
        /* <DEDUP_REMOVED lines=9> */
.L_x_4610:
[----:B------:R-:W-:Y:S05]  /*17bf0*/  BSYNC B2 ;  /* 0x0000000000027941 */ /* 0x000fea0003800000 */
.L_x_4609:
        /* <DEDUP_REMOVED lines=12> */
.L_x_4611:
        /* <DEDUP_REMOVED lines=13> */
.L_x_4757:
[----:B------:R-:W-:Y:S05]  /*17d90*/  BSYNC B2 ;  /* 0x0000000000027941 */ /* 0x000fea0003800000 */
.L_x_4612:
        /* <DEDUP_REMOVED lines=11> */
.L_x_4615:
[----:B------:R-:W-:Y:S05]  /*17e50*/  BSYNC B2 ;  /* 0x0000000000027941 */ /* 0x000fea0003800000 */
.L_x_4614:
        /* <DEDUP_REMOVED lines=9> */
.L_x_4616:
        /* <DEDUP_REMOVED lines=15> */
.L_x_4617:
        /* <DEDUP_REMOVED lines=15> */
.L_x_4618:
        /* <DEDUP_REMOVED lines=15> */
.L_x_4619:
        /* <DEDUP_REMOVED lines=15> */
.L_x_4620:
        /* <DEDUP_REMOVED lines=15> */
.L_x_4621:
        /* <DEDUP_REMOVED lines=15> */
.L_x_4622:
        /* <DEDUP_REMOVED lines=15> */
.L_x_4623:
        /* <DEDUP_REMOVED lines=10> */
.L_x_4606:
[----:B------:R-:W-:Y:S05]  /*18620*/  BSYNC B1 ;  /* 0x0000000000017941 */ /* 0x000fea0003800000 */
.L_x_4605:
        /* <DEDUP_REMOVED lines=9> */
.L_x_4643:
        /* <DEDUP_REMOVED lines=11> */
.L_x_4758:
[----:B------:R-:W-:Y:S05]  /*18770*/  BSYNC B2 ;  /* 0x0000000000027941 */ /* 0x000fea0003800000 */
.L_x_4626:
        /* <DEDUP_REMOVED lines=9> */
.L_x_4629:
[----:B------:R-:W-:Y:S05]  /*18810*/  BSYNC B2 ;  /* 0x0000000000027941 */ /* 0x000fea0003800000 */
.L_x_4628:
        /* <DEDUP_REMOVED lines=11> */
.L_x_4630:
        /* <DEDUP_REMOVED lines=13> */
.L_x_4759:
[----:B------:R-:W-:Y:S05]  /*189a0*/  BSYNC B2 ;  /* 0x0000000000027941 */ /* 0x000fea0003800000 */
.L_x_4631:
        /* <DEDUP_REMOVED lines=11> */
.L_x_4634:
[----:B------:R-:W-:Y:S05]  /*18a60*/  BSYNC B2 ;  /* 0x0000000000027941 */ /* 0x000fea0003800000 */
.L_x_4633:
        /* <DEDUP_REMOVED lines=9> */
.L_x_4635:
        /* <DEDUP_REMOVED lines=15> */
.L_x_4636:
        /* <DEDUP_REMOVED lines=15> */
.L_x_4637:
        /* <DEDUP_REMOVED lines=15> */
.L_x_4638:
        /* <DEDUP_REMOVED lines=15> */
.L_x_4639:
        /* <DEDUP_REMOVED lines=15> */
.L_x_4640:
        /* <DEDUP_REMOVED lines=15> */
.L_x_4641:
        /* <DEDUP_REMOVED lines=15> */
.L_x_4642:
        /* <DEDUP_REMOVED lines=10> */
.L_x_4625:
[----:B------:R-:W-:Y:S05]  /*19230*/  BSYNC B1 ;  /* 0x0000000000017941 */ /* 0x000fea0003800000 */
.L_x_4624:
        /* <DEDUP_REMOVED lines=8> */
.L_x_4599:
[----:B------:R-:W-:Y:S05]  /*192c0*/  BSYNC B0 ;  /* 0x0000000000007941 */ /* 0x000fea0003800000 */
.L_x_4598:
        /* <DEDUP_REMOVED lines=33> */
.L_x_4645:
[----:B------:R-:W-:Y:S05]  /*194e0*/  BSYNC B0 ;  /* 0x0000000000007941 */ /* 0x000fea0003800000 */
.L_x_4644:
        /* <DEDUP_REMOVED lines=23> */
.L_x_4647:
        /* <DEDUP_REMOVED lines=20> */
.L_x_4650:
[----:B------:R-:W-:Y:S05]  /*197a0*/  BSYNC B6 ;  /* 0x0000000000067941 */ /* 0x000fea0003800000 */
.L_x_4649:
        /* <DEDUP_REMOVED lines=20> */
.L_x_4653:
        /* <DEDUP_REMOVED lines=15> */
.L_x_4652:
[----:B------:R-:W-:Y:S05]  /*199e0*/  BSYNC B6 ;  /* 0x0000000000067941 */ /* 0x000fea0003800000 */
.L_x_4651:
[----:B------:R-:W2:Y:S01]  /*199f0*/  LDL R21, [R1+0x30] ;  /* 0x0000300001157983 */ /* 0x000ea20000100800 */
[----:B------:R-:W-:Y:S01]  /*19a00*/  ULDC.64 UR4, c[0x0][0xaf0] ;  /* 0x0002bc0000047ab9 */ /* 0x000fe20000000a00 */
[----:B------:R-:W1:Y:S01]  /*19a10*/  LDC R9, c[0x0][0x430] ;  /* 0x00010c00ff097b82 */ /* 0x000e620000000800 */
[----:B------:R-:W-:Y:S01]  /*19a20*/  ISETP.NE.U32.AND P0, PT, RZ, UR4, PT ;  /* 0x00000004ff007c0c */ /* 0x000fe2000bf05070 */
[----:B------:R-:W3:Y:S03]  /*19a30*/  S2R R20, SR_TID.X ;  /* 0x0000000000147919 */ /* 0x000ee60000002100 */
[----:B------:R-:W-:-:S13]  /*19a40*/  ISETP.NE.AND.EX P0, PT, RZ, UR5, PT, P0 ;  /* 0x00000005ff007c0c */ /* 0x000fda000bf05300 */
[----:B------:R-:W-:Y:S01]  /*19a50*/  @P0 IADD3 R2, P1, R31, UR4, RZ ;  /* 0x000000041f020c10 */ /* 0x000fe2000ff3e0ff */
[----:B------:R-:W-:-:S03]  /*19a60*/  ULDC UR4, c[0x0][0x320] ;  /* 0x0000c80000047ab9 */ /* 0x000fc60000000800 */
[----:B0-----:R-:W-:-:S05]  /*19a70*/  @P0 IADD3.X R3, R32, UR5, RZ, P1, !PT ;  /* 0x0000000520030c10 */ /* 0x001fca0008ffe4ff */
[----:B------:R0:W4:Y:S01]  /*19a80*/  @P0 LDG.E R30, desc[UR42][R2.64] ;  /* 0x0000002a021e0981 */ /* 0x000122000c1e1900 */
[----:B---3--:R-:W-:-:S04]  /*19a90*/  LOP3.LUT R20, R20, 0x7f, RZ, 0xc0, !PT ;  /* 0x0000007f14147812 */ /* 0x008fc800078ec0ff */
[----:B------:R-:W-:Y:S02]  /*19aa0*/  SHF.R.U32.HI R35, RZ, 0x3, R20 ;  /* 0x00000003ff237819 */ /* 0x000fe40000011614 */
[----:B------:R-:W3:Y:S02]  /*19ab0*/  S2R R20, SR_TID.X ;  /* 0x0000000000147919 */ /* 0x000ee40000002100 */
[----:B---3--:R-:W-:-:S05]  /*19ac0*/  IMAD.SHL.U32 R20, R20, 0x10, RZ ;  /* 0x0000001014147824 */ /* 0x008fca00078e00ff */
[----:B------:R-:W-:Y:S02]  /*19ad0*/  LOP3.LUT R20, R35, 0x70, R20, 0xf8, !PT ;  /* 0x0000007023147812 */ /* 0x000fe400078ef814 */
[----:B------:R-:W3:Y:S01]  /*19ae0*/  S2R R35, SR_TID.X ;  /* 0x0000000000237919 */ /* 0x000ee20000002100 */
[----:B-1----:R-:W-:Y:S01]  /*19af0*/  ISETP.NE.AND P1, PT, R9, 0x1, PT ;  /* 0x000000010900780c */ /* 0x002fe20003f25270 */
[----:B------:R-:W1:-:S12]  /*19b00*/  S2R R4, SR_TID.X ;  /* 0x0000000000047919 */ /* 0x000e580000002100 */
[----:B0-----:R-:W0:Y:S08]  /*19b10*/  @P1 LDC R3, c[0x0][0x434] ;  /* 0x00010d00ff031b82 */ /* 0x001e300000000800 */
[----:B------:R-:W5:Y:S01]  /*19b20*/  @P1 LDC R2, c[0x0][0x438] ;  /* 0x00010e00ff021b82 */ /* 0x000f620000000800 */
[----:B---3--:R-:W-:-:S05]  /*19b30*/  IMAD.SHL.U32 R35, R35, 0x8, RZ ;  /* 0x0000000823237824 */ /* 0x008fca00078e00ff */
[----:B------:R-:W-:-:S04]  /*19b40*/  LOP3.LUT R35, R35, 0x38, RZ, 0xc0, !PT ;  /* 0x0000003823237812 */ /* 0x000fc800078ec0ff */
[----:B------:R-:W-:-:S04]  /*19b50*/  LOP3.LUT R35, R35, 0x40, RZ, 0xfc, !PT ;  /* 0x0000004023237812 */ /* 0x000fc800078efcff */
[----:B------:R-:W-:Y:S02]  /*19b60*/  ISETP.GE.AND P2, PT, R35, UR4, PT ;  /* 0x0000000423007c0c */ /* 0x000fe4000bf46270 */
[----:B------:R-:W3:Y:S01]  /*19b70*/  S2R R35, SR_TID.X ;  /* 0x0000000000237919 */ /* 0x000ee20000002100 */
[----:B-1----:R-:W-:Y:S01]  /*19b80*/  IMAD.SHL.U32 R4, R4, 0x8, RZ ;  /* 0x0000000804047824 */ /* 0x002fe200078e00ff */
[----:B------:R-:W-:-:S04]  /*19b90*/  LOP3.LUT R16, R16, 0xffffffbf, RZ, 0xc0, !PT ;  /* 0xffffffbf10107812 */ /* 0x000fc800078ec0ff */
[----:B------:R-:W-:Y:S02]  /*19ba0*/  LOP3.LUT R4, R4, 0x38, RZ, 0xc0, !PT ;  /* 0x0000003804047812 */ /* 0x000fe400078ec0ff */
[----:B------:R-:W-:Y:S02]  /*19bb0*/  SEL R8, RZ, 0xffffffff, P2 ;  /* 0xffffffffff087807 */ /* 0x000fe40001000000 */
[----:B------:R-:W-:Y:S02]  /*19bc0*/  LOP3.LUT R4, R4, 0x80, RZ, 0xfc, !PT ;  /* 0x0000008004047812 */ /* 0x000fe400078efcff */
[----:B------:R-:W-:Y:S01]  /*19bd0*/  @P2 LOP3.LUT R16, R16, 0x40, RZ, 0xfc, !PT ;  /* 0x0000004010102812 */ /* 0x000fe200078efcff */
[----:B------:R-:W-:Y:S01]  /*19be0*/  IMAD.SHL.U32 R8, R8, 0x2, RZ ;  /* 0x0000000208087824 */ /* 0x000fe200078e00ff */
[----:B------:R-:W-:Y:S01]  /*19bf0*/  ISETP.GE.AND P2, PT, R4, UR4, PT ;  /* 0x0000000404007c0c */ /* 0x000fe2000bf46270 */
[----:B---3--:R-:W-:-:S05]  /*19c00*/  IMAD.SHL.U32 R35, R35, 0x8, RZ ;  /* 0x0000000823237824 */ /* 0x008fca00078e00ff */
[----:B------:R-:W-:-:S04]  /*19c10*/  LOP3.LUT R35, R35, 0x38, RZ, 0xc0, !PT ;  /* 0x0000003823237812 */ /* 0x000fc800078ec0ff */
[----:B------:R-:W-:Y:S02]  /*19c20*/  LOP3.LUT R35, R35, 0xc0, RZ, 0xfc, !PT ;  /* 0x000000c023237812 */ /* 0x000fe400078efcff */
[----:B------:R-:W-:Y:S02]  /*19c30*/  LOP3.LUT R16, R16, 0xffffff7f, RZ, 0xc0, !PT ;  /* 0xffffff7f10107812 */ /* 0x000fe400078ec0ff */
[----:B--2---:R-:W-:Y:S02]  /*19c40*/  LEA R31, R21, 0xffffffc0, 0x6 ;  /* 0xffffffc0151f7811 */ /* 0x004fe400078e30ff */
[----:B------:R-:W1:Y:S03]  /*19c50*/  S2R R21, SR_TID.X ;  /* 0x0000000000157919 */ /* 0x000e660000002100 */
[----:B------:R-:W-:-:S05]  /*19c60*/  IMAD.IADD R0, R20, 0x1, R31 ;  /* 0x0000000114007824 */ /* 0x000fca00078e021f */
[C---:B------:R-:W-:Y:S01]  /*19c70*/  ISETP.GE.AND P0, PT, R0.reuse, R26, PT ;  /* 0x0000001a0000720c */ /* 0x040fe20003f06270 */
[----:B------:R-:W-:-:S03]  /*19c80*/  IMAD.IADD R0, R0, 0x1, R34 ;  /* 0x0000000100007824 */ /* 0x000fc600078e0222 */
[----:B------:R-:W-:Y:S01]  /*19c90*/  ISETP.GT.U32.OR P0, PT, R20, 0x3f, P0 ;  /* 0x0000003f1400780c */ /* 0x000fe20000704470 */
[----:B0-----:R-:W-:-:S04]  /*19ca0*/  @P1 IMAD.HI.U32 R3, R0, R3, RZ ;  /* 0x0000000300031227 */ /* 0x001fc800078e00ff */
[----:B------:R-:W-:Y:S01]  /*19cb0*/  IMAD.MOV.U32 R6, RZ, RZ, R0 ;  /* 0x000000ffff067224 */ /* 0x000fe200078e0000 */
[----:B-----5:R-:W-:-:S07]  /*19cc0*/  @P1 SHF.R.U32.HI R6, RZ, R2, R3 ;  /* 0x00000002ff061219 */ /* 0x020fce0000011603 */
[----:B------:R-:W0:Y:S01]  /*19cd0*/  @!P0 LDC.64 R2, c[0x0][0x428] ;  /* 0x00010a00ff028b82 */ /* 0x000e220000000a00 */
[----:B-1----:R-:W-:-:S05]  /*19ce0*/  IMAD.SHL.U32 R21, R21, 0x8, RZ ;  /* 0x0000000815157824 */ /* 0x002fca00078e00ff */
[----:B------:R-:W-:-:S04]  /*19cf0*/  LOP3.LUT R21, R21, 0x38, RZ, 0xc0, !PT ;  /* 0x0000003815157812 */ /* 0x000fc800078ec0ff */
[----:B------:R-:W-:Y:S02]  /*19d00*/  ISETP.GE.AND P3, PT, R21, UR4, PT ;  /* 0x0000000415007c0c */ /* 0x000fe4000bf66270 */
[----:B------:R-:W-:Y:S02]  /*19d10*/  ISETP.GE.AND P1, PT, R35, UR4, PT ;  /* 0x0000000423007c0c */ /* 0x000fe4000bf26270 */
[----:B------:R-:W-:Y:S02]  /*19d20*/  SEL R4, RZ, 0x1, P3 ;  /* 0x00000001ff047807 */ /* 0x000fe40001800000 */
[----:B------:R-:W-:Y:S02]  /*19d30*/  SEL R5, RZ, 0x8, P1 ;  /* 0x00000008ff057807 */ /* 0x000fe40000800000 */
[----:B------:R-:W-:Y:S02]  /*19d40*/  LOP3.LUT R8, R8, 0x2, R4, 0xe2, !PT ;  /* 0x0000000208087812 */ /* 0x000fe400078ee204 */
[----:B------:R-:W-:-:S02]  /*19d50*/  SEL R4, RZ, 0x4, P2 ;  /* 0x00000004ff047807 */ /* 0x000fc40001000000 */
[----:B----4-:R-:W-:Y:S02]  /*19d60*/  SHF.R.S32.HI R35, RZ, 0x1f, R30 ;  /* 0x0000001fff237819 */ /* 0x010fe4000001141e */
[----:B------:R-:W-:Y:S01]  /*19d70*/  LOP3.LUT R8, R5, R8, R4, 0xfe, !PT ;  /* 0x0000000805087212 */ /* 0x000fe200078efe04 */
[--C-:B------:R-:W-:Y:S01]  /*19d80*/  @!P0 IMAD.MOV.U32 R4, RZ, RZ, R6.reuse ;  /* 0x000000ffff048224 */ /* 0x100fe200078e0006 */
[----:B------:R-:W-:Y:S01]  /*19d90*/  @!P0 SHF.R.S32.HI R5, RZ, 0x1f, R6 ;  /* 0x0000001fff058819 */ /* 0x000fe20000011406 */
[----:B0-----:R-:W-:-:S04]  /*19da0*/  @!P0 IMAD R7, R35, R2, RZ ;  /* 0x0000000223078224 */ /* 0x001fc800078e02ff */
[C---:B------:R-:W-:Y:S02]  /*19db0*/  @!P0 IMAD R7, R30.reuse, R3, R7 ;  /* 0x000000031e078224 */ /* 0x040fe400078e0207 */
[----:B------:R-:W-:Y:S02]  /*19dc0*/  @!P0 IMAD.WIDE.U32 R4, R30, R2, R4 ;  /* 0x000000021e048225 */ /* 0x000fe400078e0004 */
[----:B------:R-:W0:Y:S01]  /*19dd0*/  @!P0 LDC.64 R2, c[0x0][0x418] ;  /* 0x00010600ff028b82 */ /* 0x000e220000000a00 */
[----:B------:R-:W-:-:S04]  /*19de0*/  @P3 LOP3.LUT R16, R16, 0x80, RZ, 0xfc, !PT ;  /* 0x0000008010103812 */ /* 0x000fc800078efcff */
[----:B------:R-:W-:-:S04]  /*19df0*/  LOP3.LUT R16, R16, 0xffffffdf, RZ, 0xc0, !PT ;  /* 0xffffffdf10107812 */ /* 0x000fc800078ec0ff */
[----:B------:R-:W-:-:S04]  /*19e00*/  @P2 LOP3.LUT R16, R16, 0x20, RZ, 0xfc, !PT ;  /* 0x0000002010102812 */ /* 0x000fc800078efcff */
[----:B------:R-:W-:Y:S01]  /*19e10*/  LOP3.LUT R16, R16, 0xffffffef, RZ, 0xc0, !PT ;  /* 0xffffffef10107812 */ /* 0x000fe200078ec0ff */
[----:B------:R-:W-:-:S03]  /*19e20*/  @!P0 IMAD.IADD R7, R5, 0x1, R7 ;  /* 0x0000000105078824 */ /* 0x000fc600078e0207 */
[----:B------:R-:W-:Y:S02]  /*19e30*/  @P1 LOP3.LUT R16, R16, 0x10, RZ, 0xfc, !PT ;  /* 0x0000001010101812 */ /* 0x000fe400078efcff */
[----:B0-----:R-:W-:-:S04]  /*19e40*/  @!P0 LEA R2, P1, R4, R2, 0x2 ;  /* 0x0000000204028211 */ /* 0x001fc800078210ff */
[----:B------:R-:W-:Y:S01]  /*19e50*/  @!P0 LEA.HI.X R3, R4, R3, R7, 0x2, P1 ;  /* 0x0000000304038211 */ /* 0x000fe200008f1407 */
[----:B------:R-:W-:-:S06]  /*19e60*/  IMAD.MOV.U32 R4, RZ, RZ, RZ ;  /* 0x000000ffff047224 */ /* 0x000fcc00078e00ff */
[----:B------:R0:W2:Y:S01]  /*19e70*/  @!P0 LDG.E R4, desc[UR42][R2.64] ;  /* 0x0000002a02048981 */ /* 0x0000a2000c1e1900 */
[----:B------:R-:W1:Y:S01]  /*19e80*/  S2R R11, SR_TID.X ;  /* 0x00000000000b7919 */ /* 0x000e620000002100 */
[----:B------:R-:W3:Y:S01]  /*19e90*/  S2R R10, SR_TID.X ;  /* 0x00000000000a7919 */ /* 0x000ee20000002100 */
[----:B-1----:R-:W-:Y:S02]  /*19ea0*/  IMAD.SHL.U32 R11, R11, 0x8, RZ ;  /* 0x000000080b0b7824 */ /* 0x002fe400078e00ff */
[----:B---3--:R-:W-:-:S03]  /*19eb0*/  IMAD.SHL.U32 R10, R10, 0x8, RZ ;  /* 0x000000080a0a7824 */ /* 0x008fc600078e00ff */
[----:B------:R-:W-:-:S04]  /*19ec0*/  LOP3.LUT R11, R11, 0x38, RZ, 0xc0, !PT ;  /* 0x000000380b0b7812 */ /* 0x000fc800078ec0ff */
[----:B------:R-:W-:Y:S02]  /*19ed0*/  LOP3.LUT R11, R11, 0x180, RZ, 0xfc, !PT ;  /* 0x000001800b0b7812 */ /* 0x000fe400078efcff */
[----:B------:R-:W-:Y:S02]  /*19ee0*/  LOP3.LUT R10, R10, 0x38, RZ, 0xc0, !PT ;  /* 0x000000380a0a7812 */ /* 0x000fe400078ec0ff */
[----:B------:R-:W-:Y:S02]  /*19ef0*/  ISETP.GE.AND P0, PT, R11, UR4, PT ;  /* 0x000000040b007c0c */ /* 0x000fe4000bf06270 */
[C---:B------:R-:W-:Y:S02]  /*19f00*/  LOP3.LUT R12, R10.reuse, 0x1c0, RZ, 0xfc, !PT ;  /* 0x000001c00a0c7812 */ /* 0x040fe400078efcff */
[C---:B------:R-:W-:Y:S02]  /*19f10*/  LOP3.LUT R11, R10.reuse, 0x100, RZ, 0xfc, !PT ;  /* 0x000001000a0b7812 */ /* 0x040fe400078efcff */
[----:B------:R-:W-:-:S02]  /*19f20*/  LOP3.LUT R10, R10, 0x140, RZ, 0xfc, !PT ;  /* 0x000001400a0a7812 */ /* 0x000fc400078efcff */
[----:B------:R-:W-:Y:S02]  /*19f30*/  ISETP.GE.AND P3, PT, R11, UR4, PT ;  /* 0x000000040b007c0c */ /* 0x000fe4000bf66270 */
[----:B------:R-:W-:Y:S02]  /*19f40*/  ISETP.GE.AND P2, PT, R10, UR4, PT ;  /* 0x000000040a007c0c */ /* 0x000fe4000bf46270 */
[----:B0-----:R-:W-:Y:S02]  /*19f50*/  SEL R3, RZ, 0x10, P3 ;  /* 0x00000010ff037807 */ /* 0x001fe40001800000 */
[----:B------:R-:W-:Y:S02]  /*19f60*/  SEL R2, RZ, 0x40, P0 ;  /* 0x00000040ff027807 */ /* 0x000fe40000000000 */
[----:B------:R-:W-:Y:S02]  /*19f70*/  LOP3.LUT R16, R16, 0xfffffff7, RZ, 0xc0, !PT ;  /* 0xfffffff710107812 */ /* 0x000fe400078ec0ff */
[----:B------:R-:W-:Y:S01]  /*19f80*/  ISETP.GE.AND P0, PT, R12, UR4, PT ;  /* 0x000000040c007c0c */ /* 0x000fe2000bf06270 */
[----:B------:R-:W-:-:S02]  /*19f90*/  ULDC UR4, c[0x0][0x2f4] ;  /* 0x0000bd0000047ab9 */ /* 0x000fc40000000800 */
[----:B------:R-:W-:Y:S02]  /*19fa0*/  @P3 LOP3.LUT R16, R16, 0x8, RZ, 0xfc, !PT ;  /* 0x0000000810103812 */ /* 0x000fe400078efcff */
[----:B------:R-:W-:Y:S02]  /*19fb0*/  SEL R32, RZ, 0x80, P0 ;  /* 0x00000080ff207807 */ /* 0x000fe40000000000 */
[----:B------:R-:W-:Y:S02]  /*19fc0*/  ISETP.GE.AND P0, PT, R21, UR4, PT ;  /* 0x0000000415007c0c */ /* 0x000fe4000bf06270 */
[----:B------:R-:W-:Y:S01]  /*19fd0*/  LOP3.LUT R16, R16, 0xfffffffb, RZ, 0xc0, !PT ;  /* 0xfffffffb10107812 */ /* 0x000fe200078ec0ff */
[----:B------:R-:W-:-:S03]  /*19fe0*/  UMOV UR5, 0xffffffff ;  /* 0xffffffff00057882 */ /* 0x000fc60000000000 */
[----:B------:R-:W-:-:S04]  /*19ff0*/  @P2 LOP3.LUT R16, R16, 0x4, RZ, 0xfc, !PT ;  /* 0x0000000410102812 */ /* 0x000fc800078efcff */
[----:B------:R-:W-:-:S04]  /*1a000*/  LOP3.LUT R16, R16, 0xfffffffd, RZ, 0xc0, !PT ;  /* 0xfffffffd10107812 */ /* 0x000fc800078ec0ff */
[----:B------:R-:W-:Y:S01]  /*1a010*/  @P0 LOP3.LUT R16, R16, 0x2, RZ, 0xfc, !PT ;  /* 0x0000000210100812 */ /* 0x000fe200078efcff */
[----:B--2---:R0:W-:Y:S02]  /*1a020*/  STL [R1+0x4], R4 ;  /* 0x0000040401007387 */ /* 0x0041e40000100800 */
[----:B0-----:R-:W-:-:S04]  /*1a030*/  SEL R4, RZ, 0x20, P2 ;  /* 0x00000020ff047807 */ /* 0x001fc80001000000 */
[----:B------:R-:W-:-:S04]  /*1a040*/  LOP3.LUT R3, R4, R8, R3, 0xfe, !PT ;  /* 0x0000000804037212 */ /* 0x000fc800078efe03 */
[----:B------:R-:W-:Y:S01]  /*1a050*/  LOP3.LUT R5, R3, R2, RZ, 0xfc, !PT ;  /* 0x0000000203057212 */ /* 0x000fe200078efcff */
[----:B------:R-:W-:-:S04]  /*1a060*/  IMAD.MOV R2, RZ, RZ, -R6 ;  /* 0x000000ffff027224 */ /* 0x000fc800078e0a06 */
[----:B------:R-:W-:Y:S01]  /*1a070*/  IMAD R0, R9, R2, R0 ;  /* 0x0000000209007224 */ /* 0x000fe200078e0200 */
[----:B------:R0:W-:Y:S04]  /*1a080*/  STL [R1+0x44], R5 ;  /* 0x0000440501007387 */ /* 0x0001e80000100800 */
[----:B------:R0:W-:Y:S01]  /*1a090*/  STL [R1+0x8], R0 ;  /* 0x0000080001007387 */ /* 0x0001e20000100800 */
[----:B------:R-:W-:Y:S01]  /*1a0a0*/  IMAD.U32 R3, RZ, RZ, UR38 ;  /* 0x00000026ff037e24 */ /* 0x000fe2000f8e00ff */
[----:B------:R-:W-:Y:S06]  /*1a0b0*/  BRA.DIV UR5, `(.L_x_4654) ;  /* 0x0000005605e87947 */ /* 0x000fec000b800000 */
.L_x_4762:
[----:B------:R-:W-:Y:S02]  /*1a0c0*/  ISETP.NE.AND P0, PT, R3, 0x3, PT ;  /* 0x000000030300780c */ /* 0x000fe40003f05270 */
[----:B------:R-:W-:Y:S02]  /*1a0d0*/  ISETP.GT.U32.AND P1, PT, R20, 0x3f, PT ;  /* 0x0000003f1400780c */ /* 0x000fe40003f24070 */
[----:B------:R-:W-:Y:S02]  /*1a0e0*/  LOP3.LUT R16, R16, 0xffff7fff, RZ, 0xc0, !PT ;  /* 0xffff7fff10107812 */ /* 0x000fe400078ec0ff */
[----:B------:R-:W-:-:S07]  /*1a0f0*/  LOP3.LUT R32, R5, R32, RZ, 0xfc, !PT ;  /* 0x0000002005207212 */ /* 0x000fce00078efcff */
[----:B------:R-:W-:-:S04]  /*1a100*/  @P0 LOP3.LUT R16, R16, 0x8000, RZ, 0xfc, !PT ;  /* 0x0000800010100812 */ /* 0x000fc800078efcff */
[----:B------:R-:W-:-:S04]  /*1a110*/  LOP3.LUT R16, R16, 0xfffffffe, RZ, 0xc0, !PT ;  /* 0xfffffffe10107812 */ /* 0x000fc800078ec0ff */
[----:B------:R-:W-:Y:S01]  /*1a120*/  @P1 LOP3.LUT R16, R16, 0x1, RZ, 0xfc, !PT ;  /* 0x0000000110101812 */ /* 0x000fe200078efcff */
[----:B------:R-:W-:Y:S06]  /*1a130*/  @!P0 BRA `(.L_x_4655) ;  /* 0x0000000000048947 */ /* 0x000fec0003800000 */
[----:B------:R-:W-:Y:S01]  /*1a140*/  BPT.TRAP 0x1 ;  /* 0x000000040000795c */ /* 0x000fe20000300000 */
.L_x_4655:
[----:B0-----:R-:W0:Y:S01]  /*1a150*/  S2R R0, SR_TID.X ;  /* 0x0000000000007919 */ /* 0x001e220000002100 */
[----:B------:R-:W-:Y:S01]  /*1a160*/  BSSY B0, `(.L_x_4656) ;  /* 0x0000008000007945 */ /* 0x000fe20003800000 */
[----:B0-----:R-:W-:-:S04]  /*1a170*/  LOP3.LUT R0, R0, 0x7f, RZ, 0xc0, !PT ;  /* 0x0000007f00007812 */ /* 0x001fc800078ec0ff */
[----:B------:R-:W-:-:S04]  /*1a180*/  SHF.R.U32.HI R0, RZ, 0x3, R0 ;  /* 0x00000003ff007819 */ /* 0x000fc80000011600 */
[----:B------:R-:W-:Y:S01]  /*1a190*/  IADD3 R31, -R0, R26, -R31 ;  /* 0x0000001a001f7210 */ /* 0x000fe20007ffe91f */
[----:B------:R-:W-:Y:S01]  /*1a1a0*/  IMAD R26, R22, 0x8, R18 ;  /* 0x00000008161a7824 */ /* 0x000fe200078e0212 */
[----:B------:R-:W-:-:S04]  /*1a1b0*/  SHF.L.U32 R0, R28, 0x1f, RZ ;  /* 0x0000001f1c007819 */ /* 0x000fc800000006ff */
[----:B------:R-:W0:Y:S02]  /*1a1c0*/  SYNCS.PHASECHK.TRANS64.TRYWAIT P0, [R26+URZ+0x38840], R0 ;  /* 0x038840001a0075a7 */ /* 0x000e24000800017f */
[----:B0-----:R-:W-:Y:S05]  /*1a1d0*/  @!P0 BRA `(.L_x_4657) ;  /* 0x0000005400d48947 */ /* 0x001fea0003800000 */
.L_x_4763:
[----:B------:R-:W-:Y:S05]  /*1a1e0*/  BSYNC B0 ;  /* 0x0000000000007941 */ /* 0x000fea0003800000 */
.L_x_4656:
[----:B------:R-:W0:Y:S01]  /*1a1f0*/  LDL R2, [R1+0x8] ;  /* 0x0000080001027983 */ /* 0x000e220000100800 */
[----:B------:R-:W-:Y:S01]  /*1a200*/  ULDC.64 UR4, c[0x0][0x300] ;  /* 0x0000c00000047ab9 */ /* 0x000fe20000000a00 */
[----:B------:R-:W-:Y:S02]  /*1a210*/  ULDC.64 UR6, c[0x0][0x2e8] ;  /* 0x0000ba0000067ab9 */ /* 0x000fe40000000a00 */
[----:B------:R-:W2:Y:S01]  /*1a220*/  LDL R4, [R1+0x4] ;  /* 0x0000040001047983 */ /* 0x000ea20000100800 */
[----:B------:R-:W-:Y:S01]  /*1a230*/  LOP3.LUT P2, RZ, R16, 0x2, RZ, 0xc0, !PT ;  /* 0x0000000210ff7812 */ /* 0x000fe2000784c0ff */
[----:B------:R-:W1:Y:S02]  /*1a240*/  S2R R7, SR_TID.X ;  /* 0x0000000000077919 */ /* 0x000e640000002100 */
[----:B-1----:R-:W-:-:S05]  /*1a250*/  IMAD.SHL.U32 R7, R7, 0x8, RZ ;  /* 0x0000000807077824 */ /* 0x002fca00078e00ff */
[----:B------:R-:W-:Y:S02]  /*1a260*/  LOP3.LUT R7, R7, 0x38, RZ, 0xc0, !PT ;  /* 0x0000003807077812 */ /* 0x000fe400078ec0ff */
[----:B0-----:R-:W-:Y:S02]  /*1a270*/  SHF.R.S32.HI R0, RZ, 0x1f, R2 ;  /* 0x0000001fff007819 */ /* 0x001fe40000011402 */
[----:B--2---:R-:W-:-:S03]  /*1a280*/  SHF.R.S32.HI R5, RZ, 0x1f, R4 ;  /* 0x0000001fff057819 */ /* 0x004fc60000011404 */
        /* <DEDUP_REMOVED lines=52> */
.L_x_4773:
        /* <DEDUP_REMOVED lines=10> */
.L_x_4659:
        /* <DEDUP_REMOVED lines=11> */
.L_x_4660:
[----:B------:R1:W5:Y:S01]  /*1a720*/  LDL.LU R0, [R1+0x18] ;  /* 0x0000180001007983 */ /* 0x0003620000300800 */
[----:B------:R1:W-:Y:S03]  /*1a730*/  SYNCS.ARRIVE.TRANS64.A1T0 RZ, [R26+URZ+0x38830], RZ ;  /* 0x038830ff1aff79a7 */ /* 0x0003e6000810003f */
[----:B0-----:R1:W5:Y:S02]  /*1a740*/  LDL R2, [R1] ;  /* 0x0000000001027983 */ /* 0x0013640000100800 */
[----:B------:R-:W-:Y:S05]  /*1a750*/  WARPSYNC.ALL ;  /* 0x0000000000007948 */ /* 0x000fea0003800000 */
[----:B------:R-:W-:Y:S01]  /*1a760*/  ULDC.64 UR4, c[0x0][0xaf8] ;  /* 0x0002be0000047ab9 */ /* 0x000fe20000000a00 */
[----:B------:R-:W-:Y:S01]  /*1a770*/  BSSY B6, `(.L_x_4661) ;  /* 0x000001d000067945 */ /* 0x000fe20003800000 */
[----:B------:R-:W-:Y:S01]  /*1a780*/  BAR.SYNC.DEFER_BLOCKING 0x8, 0x100 ;  /* 0x0204000000007b1d */ /* 0x000fe20000010000 */
[----:B------:R-:W-:-:S04]  /*1a790*/  ISETP.NE.U32.AND P0, PT, RZ, UR4, PT ;  /* 0x00000004ff007c0c */ /* 0x000fc8000bf05070 */
[----:B------:R-:W-:-:S04]  /*1a7a0*/  ISETP.NE.AND.EX P0, PT, RZ, UR5, PT, P0 ;  /* 0x00000005ff007c0c */ /* 0x000fc8000bf05300 */
[----:B------:R-:W-:-:S05]  /*1a7b0*/  SEL R4, R37, RZ, !P0 ;  /* 0x000000ff25047207 */ /* 0x000fca0004000000 */
[----:B------:R0:W-:Y:S01]  /*1a7c0*/  STL [R1+0xc], R4 ;  /* 0x00000c0401007387 */ /* 0x0001e20000100800 */
[----:B-----5:R-:W-:Y:S01]  /*1a7d0*/  SEL R3, R0, RZ, !P0 ;  /* 0x000000ff00037207 */ /* 0x020fe20004000000 */
[----:B------:R-:W-:-:S04]  /*1a7e0*/  VIADD R0, R18, 0x20400 ;  /* 0x0002040012007836 */ /* 0x000fc80000000000 */
[----:B------:R0:W-:Y:S01]  /*1a7f0*/  STL [R1+0x24], R3 ;  /* 0x0000240301007387 */ /* 0x0001e20000100800 */
[----:B------:R-:W-:Y:S02]  /*1a800*/  LOP3.LUT P0, RZ, R0, 0x3ff, RZ, 0xc0, !PT ;  /* 0x000003ff00ff7812 */ /* 0x000fe4000780c0ff */
[----:B------:R-:W-:-:S05]  /*1a810*/  SHF.R.S32.HI R0, RZ, 0x1f, R2 ;  /* 0x0000001fff007819 */ /* 0x000fca0000011402 */
[----:B------:R0:W-:Y:S06]  /*1a820*/  STL [R1+0x20], R0 ;  /* 0x0000200001007387 */ /* 0x0001ec0000100800 */
        /* <DEDUP_REMOVED lines=17> */
.L_x_4662:
[----:B------:R-:W-:Y:S05]  /*1a940*/  BSYNC B6 ;  /* 0x0000000000067941 */ /* 0x000fea0003800000 */
.L_x_4661:
[----:B------:R-:W2:Y:S01]  /*1a950*/  LDL R20, [R1+0x24] ;  /* 0x0000240001147983 */ /* 0x000ea20000100800 */
[----:B------:R-:W3:Y:S01]  /*1a960*/  LDC R6, c[0x0][0x448] ;  /* 0x00011200ff067b82 */ /* 0x000ee20000000800 */
[----:B------:R-:W-:Y:S02]  /*1a970*/  ULDC.64 UR4, c[0x0][0x298] ;  /* 0x0000a60000047ab9 */ /* 0x000fe40000000a00 */
[----:B0-----:R-:W4:Y:S04]  /*1a980*/  LDL R4, [R1+0x20] ;  /* 0x0000200001047983 */ /* 0x001f280000100800 */
[----:B------:R-:W4:Y:S04]  /*1a990*/  LDL R5, [R1] ;  /* 0x0000000001057983 */ /* 0x000f280000100800 */
[----:B------:R0:W5:Y:S01]  /*1a9a0*/  LDL R9, [R1+0x14] ;  /* 0x0000140001097983 */ /* 0x0001620000100800 */
[----:B------:R-:W1:Y:S01]  /*1a9b0*/  S2R R2, SR_TID.X ;  /* 0x0000000000027919 */ /* 0x000e620000002100 */
[----:B------:R-:W0:Y:S01]  /*1a9c0*/  S2R R0, SR_TID.X ;  /* 0x0000000000007919 */ /* 0x000e220000002100 */
[----:B---3--:R-:W-:-:S13]  /*1a9d0*/  ISETP.NE.AND P0, PT, R6, 0x1, PT ;  /* 0x000000010600780c */ /* 0x008fda0003f05270 */
[----:B------:R-:W3:Y:S01]  /*1a9e0*/  @P0 LDC R3, c[0x0][0x450] ;  /* 0x00011400ff030b82 */ /* 0x000ee20000000800 */
[----:B-1----:R-:W-:-:S04]  /*1a9f0*/  LOP3.LUT R2, R2, 0x7f, RZ, 0xc0, !PT ;  /* 0x0000007f02027812 */ /* 0x002fc800078ec0ff */
[----:B------:R-:W-:Y:S01]  /*1aa00*/  SHF.R.U32.HI R2, RZ, 0x3, R2 ;  /* 0x00000003ff027819 */ /* 0x000fe20000011602 */
[----:B0-----:R-:W-:Y:S02]  /*1aa10*/  IMAD.SHL.U32 R0, R0, 0x10, RZ ;  /* 0x0000001000007824 */ /* 0x001fe400078e00ff */
[----:B--2---:R-:W-:Y:S02]  /*1aa20*/  IMAD.MOV.U32 R21, RZ, RZ, R20 ;  /* 0x000000ffff157224 */ /* 0x004fe400078e0014 */
[----:B------:R-:W2:Y:S01]  /*1aa30*/  LDL R20, [R1+0xc] ;  /* 0x00000c0001147983 */ /* 0x000ea20000100800 */
[----:B------:R-:W-:Y:S02]  /*1aa40*/  LOP3.LUT R0, R2, 0x70, R0, 0xf8, !PT ;  /* 0x0000007002007812 */ /* 0x000fe400078ef800 */
[----:B------:R-:W0:Y:S03]  /*1aa50*/  @P0 LDC R2, c[0x0][0x44c] ;  /* 0x00011300ff020b82 */ /* 0x000e260000000800 */
[----:B------:R-:W-:-:S02]  /*1aa60*/  IMAD R37, R25, 0x40, R0 ;  /* 0x0000004019257824 */ /* 0x000fc400078e0200 */
[----:B----4-:R-:W-:Y:S02]  /*1aa70*/  IMAD R4, R4, UR4, RZ ;  /* 0x0000000404047c24 */ /* 0x010fe4000f8e02ff */
[----:B------:R-:W-:Y:S02]  /*1aa80*/  IMAD.MOV.U32 R0, RZ, RZ, R37 ;  /* 0x000000ffff007224 */ /* 0x000fe400078e0025 */
[----:B------:R-:W-:Y:S02]  /*1aa90*/  IMAD R4, R5, UR5, R4 ;  /* 0x0000000505047c24 */ /* 0x000fe4000f8e0204 */
[----:B0-----:R-:W-:-:S05]  /*1aaa0*/  @P0 IMAD.HI.U32 R2, R37, R2, RZ ;  /* 0x0000000225020227 */ /* 0x001fca00078e00ff */
[----:B---3--:R-:W-:Y:S01]  /*1aab0*/  @P0 SHF.R.U32.HI R0, RZ, R3, R2 ;  /* 0x00000003ff000219 */ /* 0x008fe20000011602 */
[----:B------:R-:W-:Y:S01]  /*1aac0*/  IMAD.WIDE.U32 R2, R5, UR4, RZ ;  /* 0x0000000405027c25 */ /* 0x000fe2000f8e00ff */
[----:B------:R-:W-:-:S03]  /*1aad0*/  ULDC.64 UR4, c[0x0][0x2d8] ;  /* 0x0000b60000047ab9 */ /* 0x000fc60000000a00 */
[----:B------:R-:W-:Y:S02]  /*1aae0*/  IMAD.IADD R3, R3, 0x1, R4 ;  /* 0x0000000103037824 */ /* 0x000fe400078e0204 */
[----:B------:R-:W-:-:S04]  /*1aaf0*/  IMAD.WIDE.U32 R2, R17, UR4, R2 ;  /* 0x0000000411027c25 */ /* 0x000fc8000f8e0002 */
[----:B------:R-:W-:Y:S01]  /*1ab00*/  IMAD R3, R17, UR5, R3 ;  /* 0x0000000511037c24 */ /* 0x000fe2000f8e0203 */
[----:B------:R-:W-:Y:S02]  /*1ab10*/  ULDC.64 UR4, c[0x0][0x2e0] ;  /* 0x0000b80000047ab9 */ /* 0x000fe40000000a00 */
[----:B------:R-:W-:Y:S01]  /*1ab20*/  IMAD R4, R21, UR4, RZ ;  /* 0x0000000415047c24 */ /* 0x000fe2000f8e02ff */
[----:B------:R-:W0:Y:S02]  /*1ab30*/  S2R R7, SR_TID.X ;  /* 0x0000000000077919 */ /* 0x000e240000002100 */
[----:B0-----:R-:W-:-:S05]  /*1ab40*/  IMAD.SHL.U32 R7, R7, 0x8, RZ ;  /* 0x0000000807077824 */ /* 0x001fca00078e00ff */
[----:B------:R-:W-:Y:S01]  /*1ab50*/  LOP3.LUT R7, R7, 0x38, RZ, 0xc0, !PT ;  /* 0x0000003807077812 */ /* 0x000fe200078ec0ff */
[C---:B--2---:R-:W-:Y:S02]  /*1ab60*/  IMAD R4, R20.reuse, UR5, R4 ;  /* 0x0000000514047c24 */ /* 0x044fe4000f8e0204 */
[----:B------:R-:W-:Y:S01]  /*1ab70*/  IMAD.WIDE.U32 R2, R20, UR4, R2 ;  /* 0x0000000414027c25 */ /* 0x000fe2000f8e0002 */
        /* <DEDUP_REMOVED lines=26> */
[----:B-----5:R-:W-:Y:S02]  /*1ad20*/  IMAD R3, R9, R6, RZ ;  /* 0x0000000609037224 */ /* 0x020fe400078e02ff */
[----:B------:R-:W-:Y:S01]  /*1ad30*/  IMAD R25, R25, 0x40, R8 ;  /* 0x0000004019197824 */ /* 0x000fe200078e0208 */
[----:B------:R-:W1:Y:S03]  /*1ad40*/  SHFL.IDX PT, R5, R2, RZ, 0x181f ;  /* 0x00181fff02057589 */ /* 0x000e6600000e0000 */
[C---:B------:R-:W-:Y:S01]  /*1ad50*/  VIADD R6, R25.reuse, 0x10 ;  /* 0x0000001019067836 */ /* 0x040fe20000000000 */
[C---:B------:R-:W-:Y:S01]  /*1ad60*/  ISETP.GE.AND P0, PT, R25.reuse, R3, PT ;  /* 0x000000031900720c */ /* 0x040fe20003f06270 */
[----:B------:R-:W-:-:S03]  /*1ad70*/  VIADD R8, R25, 0x20 ;  /* 0x0000002019087836 */ /* 0x000fc60000000000 */
[----:B------:R-:W-:Y:S04]  /*1ad80*/  STL [R1+0x18], R6 ;  /* 0x0000180601007387 */ /* 0x000fe80000100800 */
[----:B------:R-:W-:Y:S05]  /*1ad90*/  STL [R1+0x1c], R8 ;  /* 0x00001c0801007387 */ /* 0x000fea0000100800 */
[----:B0-----:R-:W-:-:S05]  /*1ada0*/  @!P0 LEA R4, P2, R7, R4, 0x1 ;  /* 0x0000000407048211 */ /* 0x001fca00078408ff */
[----:B-1----:R-:W-:-:S05]  /*1adb0*/  @!P0 IMAD.X R5, RZ, RZ, R5, P2 ;  /* 0x000000ffff058224 */ /* 0x002fca00010e0605 */
[----:B------:R-:W-:Y:S01]  /*1adc0*/  @!PT LDS RZ, [RZ] ;  /* 0x00000000fffff984 */ /* 0x000fe20000000800 */
[----:B------:R0:W-:Y:S01]  /*1add0*/  @!P0 LDGSTS.E.BYPASS.LTC128B.128 [R23+0x20400], desc[UR42][R4.64], !P1 ;  /* 0x2040000004178fae */ /* 0x0001e2000c901d6a */
[----:B------:R-:W-:-:S03]  /*1ade0*/  ISETP.GE.AND P0, PT, R6, R3, PT ;  /* 0x000000030600720c */ /* 0x000fc60003f06270 */
[----:B------:R-:W-:Y:S04]  /*1adf0*/  SHFL.IDX PT, R6, R2, 0x2, 0x181f ;  /* 0x00581f0002067f89 */ /* 0x000fe800000e0000 */
[----:B0-----:R-:W0:Y:S04]  /*1ae00*/  SHFL.IDX PT, R5, R0, 0x1, 0x181f ;  /* 0x00381f0000057f89 */ /* 0x001e2800000e0000 */
[----:B------:R-:W1:Y:S02]  /*1ae10*/  SHFL.IDX PT, R4, R2, 0x1, 0x181f ;  /* 0x00381f0002047f89 */ /* 0x000e6400000e0000 */
[----:B0-----:R-:W-:-:S05]  /*1ae20*/  @!P0 LEA R5, P2, R7, R5, 0x1 ;  /* 0x0000000507058211 */ /* 0x001fca00078408ff */
[----:B-1----:R-:W-:-:S05]  /*1ae30*/  @!P0 IMAD.X R4, RZ, RZ, R4, P2 ;  /* 0x000000ffff048224 */ /* 0x002fca00010e0604 */
[----:B------:R-:W-:-:S04]  /*1ae40*/  @!P0 LOP3.LUT R5, R5, R4, RZ, 0x3c, !PT ;  /* 0x0000000405058212 */ /* 0x000fc800078e3cff */
[----:B------:R-:W-:-:S04]  /*1ae50*/  @!P0 LOP3.LUT R4, R5, R4, RZ, 0x3c, !PT ;  /* 0x0000000405048212 */ /* 0x000fc800078e3cff */
[----:B------:R-:W-:-:S05]  /*1ae60*/  @!P0 LOP3.LUT R5, R5, R4, RZ, 0x3c, !PT ;  /* 0x0000000405058212 */ /* 0x000fca00078e3cff */
[----:B------:R0:W-:Y:S01]  /*1ae70*/  @!P0 LDGSTS.E.BYPASS.LTC128B.128 [R23+0x20c00], desc[UR42][R4.64], !P1 ;  /* 0x20c0000004178fae */ /* 0x0001e2000c901d6a */
[----:B------:R-:W-:-:S03]  /*1ae80*/  ISETP.GE.AND P0, PT, R8, R3, PT ;  /* 0x000000030800720c */ /* 0x000fc60003f06270 */
[----:B0-----:R-:W0:Y:S04]  /*1ae90*/  SHFL.IDX PT, R4, R0, 0x2, 0x181f ;  /* 0x00581f0000047f89 */ /* 0x001e2800000e0000 */
[----:B------:R-:W1:Y:S06]  /*1aea0*/  SHFL.IDX PT, R0, R0, 0x3, 0x181f ;  /* 0x00781f0000007f89 */ /* 0x000e6c00000e0000 */
[----:B0-----:R-:W-:-:S05]  /*1aeb0*/  @!P0 LEA R5, P2, R7, R4, 0x1 ;  /* 0x0000000407058211 */ /* 0x001fca00078408ff */
[----:B------:R-:W-:-:S05]  /*1aec0*/  @!P0 IMAD.X R4, RZ, RZ, R6, P2 ;  /* 0x000000ffff048224 */ /* 0x000fca00010e0606 */
[----:B------:R-:W-:-:S04]  /*1aed0*/  @!P0 LOP3.LUT R5, R5, R4, RZ, 0x3c, !PT ;  /* 0x0000000405058212 */ /* 0x000fc800078e3cff */
[----:B------:R-:W-:-:S04]  /*1aee0*/  @!P0 LOP3.LUT R4, R5, R4, RZ, 0x3c, !PT ;  /* 0x0000000405048212 */ /* 0x000fc800078e3cff */
[----:B------:R-:W-:-:S05]  /*1aef0*/  @!P0 LOP3.LUT R5, R5, R4, RZ, 0x3c, !PT ;  /* 0x0000000405058212 */ /* 0x000fca00078e3cff */
[----:B------:R0:W-:Y:S04]  /*1af00*/  @!P0 LDGSTS.E.BYPASS.LTC128B.128 [R23+0x21400], desc[UR42][R4.64], !P1 ;  /* 0x2140000004178fae */ /* 0x0001e8000c901d6a */
[----:B01----:R0:W2:Y:S02]  /*1af10*/  SHFL.IDX PT, R4, R2, 0x3, 0x181f ;  /* 0x00781f0002047f89 */ /* 0x0030a400000e0000 */
.L_x_4782:
[----:B0-----:R-:W-:-:S05]  /*1af20*/  VIADD R2, R25, 0x30 ;  /* 0x0000003019027836 */ /* 0x001fca0000000000 */
[----:B------:R-:W-:Y:S01]  /*1af30*/  ISETP.GE.AND P0, PT, R2, R3, PT ;  /* 0x000000030200720c */ /* 0x000fe20003f06270 */
[----:B------:R0:W-:-:S12]  /*1af40*/  STL [R1+0x2c], R2 ;  /* 0x00002c0201007387 */ /* 0x0001d80000100800 */
[----:B0-----:R-:W-:-:S05]  /*1af50*/  @!P0 LEA R2, P2, R7, R0, 0x1 ;  /* 0x0000000007028211 */ /* 0x001fca00078408ff */
[----:B--2---:R-:W-:-:S05]  /*1af60*/  @!P0 IMAD.X R3, RZ, RZ, R4, P2 ;  /* 0x000000ffff038224 */ /* 0x004fca00010e0604 */
[----:B------:R-:W-:Y:S01]  /*1af70*/  @!PT LDS RZ, [RZ] ;  /* 0x00000000fffff984 */ /* 0x000fe20000000800 */
[----:B------:R-:W-:Y:S01]  /*1af80*/  @!PT LDS RZ, [RZ] ;  /* 0x00000000fffff984 */ /* 0x000fe20000000800 */
[----:B------:R-:W-:Y:S01]  /*1af90*/  @!PT LDS RZ, [RZ] ;  /* 0x00000000fffff984 */ /* 0x000fe20000000800 */
[----:B------:R0:W-:Y:S01]  /*1afa0*/  @!P0 LDGSTS.E.BYPASS.LTC128B.128 [R23+0x21c00], desc[UR42][R2.64], !P1 ;  /* 0x21c0000002178fae */ /* 0x0001e2000c901d6a */
[----:B------:R-:W-:Y:S01]  /*1afb0*/  PLOP3.LUT P0, PT, PT, PT, PT, 0x80, 0x0 ;  /* 0x000000000000781c */ /* 0x000fe20003f0f070 */
[----:B------:R-:W-:-:S12]  /*1afc0*/  NOP ;  /* 0x0000000000007918 */ /* 0x000fd80000000000 */
.L_x_4664:
        /* <DEDUP_REMOVED lines=28> */
.L_x_4666:
[----:B------:R-:W-:Y:S05]  /*1b190*/  BSYNC B6 ;  /* 0x0000000000067941 */ /* 0x000fea0003800000 */
.L_x_4665:
[----:B------:R-:W2:Y:S01]  /*1b1a0*/  LDL.LU R0, [R1+0x20] ;  /* 0x0000200001007983 */ /* 0x000ea20000300800 */
[----:B------:R-:W1:Y:S01]  /*1b1b0*/  LDC R7, c[0x0][0x448] ;  /* 0x00011200ff077b82 */ /* 0x000e620000000800 */
[----:B------:R-:W-:Y:S02]  /*1b1c0*/  ULDC.64 UR4, c[0x0][0x398] ;  /* 0x0000e60000047ab9 */ /* 0x000fe40000000a00 */
[----:B0-----:R-:W3:Y:S04]  /*1b1d0*/  LDL.LU R2, [R1] ;  /* 0x0000000001027983 */ /* 0x001ee80000300800 */
[----:B------:R-:W4:Y:S04]  /*1b1e0*/  LDL.LU R21, [R1+0x24] ;  /* 0x0000240001157983 */ /* 0x000f280000300800 */
[----:B------:R-:W5:Y:S01]  /*1b1f0*/  LDL.LU R20, [R1+0xc] ;  /* 0x00000c0001147983 */ /* 0x000f620000300800 */
[----:B------:R-:W-:Y:S01]  /*1b200*/  IMAD.MOV.U32 R4, RZ, RZ, R37 ;  /* 0x000000ffff047224 */ /* 0x000fe200078e0025 */
[----:B------:R-:W-:Y:S01]  /*1b210*/  LOP3.LUT R16, R16, 0xfffffbff, RZ, 0xc0, !PT ;  /* 0xfffffbff10107812 */ /* 0x000fe200078ec0ff */
[----:B------:R-:W0:Y:S01]  /*1b220*/  S2R R9, SR_TID.X ;  /* 0x0000000000097919 */ /* 0x000e220000002100 */
[----:B-1----:R-:W-:-:S13]  /*1b230*/  ISETP.NE.AND P0, PT, R7, 0x1, PT ;  /* 0x000000010700780c */ /* 0x002fda0003f05270 */
[----:B------:R-:W1:Y:S01]  /*1b240*/  @P0 LDC R5, c[0x0][0x450] ;  /* 0x00011400ff050b82 */ /* 0x000e620000000800 */
[----:B0-----:R-:W-:-:S05]  /*1b250*/  IMAD.SHL.U32 R9, R9, 0x8, RZ ;  /* 0x0000000809097824 */ /* 0x001fca00078e00ff */
[----:B------:R-:W-:-:S04]  /*1b260*/  LOP3.LUT R9, R9, 0x38, RZ, 0xc0, !PT ;  /* 0x0000003809097812 */ /* 0x000fc800078ec0ff */
[----:B------:R-:W-:Y:S01]  /*1b270*/  LOP3.LUT R9, R9, 0xc0, RZ, 0xfc, !PT ;  /* 0x000000c009097812 */ /* 0x000fe200078efcff */
[----:B--2---:R-:W-:-:S04]  /*1b280*/  IMAD R0, R0, UR4, RZ ;  /* 0x0000000400007c24 */ /* 0x004fc8000f8e02ff */
[C---:B---3--:R-:W-:Y:S02]  /*1b290*/  IMAD R0, R2.reuse, UR5, R0 ;  /* 0x0000000502007c24 */ /* 0x048fe4000f8e0200 */
[----:B------:R-:W-:Y:S01]  /*1b2a0*/  IMAD.WIDE.U32 R2, R2, UR4, RZ ;  /* 0x0000000402027c25 */ /* 0x000fe2000f8e00ff */
[----:B------:R-:W-:-:S03]  /*1b2b0*/  ULDC.64 UR4, c[0x0][0x3d8] ;  /* 0x0000f60000047ab9 */ /* 0x000fc60000000a00 */
[----:B------:R-:W-:Y:S02]  /*1b2c0*/  IMAD.IADD R3, R3, 0x1, R0 ;  /* 0x0000000103037824 */ /* 0x000fe400078e0200 */
[----:B------:R-:W-:-:S04]  /*1b2d0*/  IMAD.WIDE.U32 R2, R17, UR4, R2 ;  /* 0x0000000411027c25 */ /* 0x000fc8000f8e0002 */
[----:B------:R-:W-:Y:S01]  /*1b2e0*/  IMAD R3, R17, UR5, R3 ;  /* 0x0000000511037c24 */ /* 0x000fe2000f8e0203 */
[----:B------:R-:W-:Y:S02]  /*1b2f0*/  ULDC.64 UR4, c[0x0][0x3e0] ;  /* 0x0000f80000047ab9 */ /* 0x000fe40000000a00 */
[----:B----4-:R-:W-:Y:S02]  /*1b300*/  IMAD R0, R21, UR4, RZ ;  /* 0x0000000415007c24 */ /* 0x010fe4000f8e02ff */
[C---:B-----5:R-:W-:Y:S01]  /*1b310*/  IMAD.WIDE.U32 R2, R20.reuse, UR4, R2 ;  /* 0x0000000414027c25 */ /* 0x060fe2000f8e0002 */
[----:B------:R-:W0:Y:S03]  /*1b320*/  S2R R21, SR_TID.X ;  /* 0x0000000000157919 */ /* 0x000e260000002100 */
[----:B------:R-:W-:Y:S01]  /*1b330*/  IMAD R0, R20, UR5, R0 ;  /* 0x0000000514007c24 */ /* 0x000fe2000f8e0200 */
[----:B------:R-:W-:Y:S01]  /*1b340*/  ULDC.64 UR4, c[0x0][0x3d0] ;  /* 0x0000f40000047ab9 */ /* 0x000fe20000000a00 */
[----:B------:R-:W2:Y:S02]  /*1b350*/  S2R R20, SR_TID.X ;  /* 0x0000000000147919 */ /* 0x000ea40000002100 */
[----:B------:R-:W-:-:S02]  /*1b360*/  IMAD.IADD R3, R3, 0x1, R0 ;  /* 0x0000000103037824 */ /* 0x000fc400078e0200 */
[----:B------:R-:W3:Y:S01]  /*1b370*/  @P0 LDC R0, c[0x0][0x44c] ;  /* 0x00011300ff000b82 */ /* 0x000ee20000000800 */
[----:B0-----:R-:W-:Y:S02]  /*1b380*/  IMAD.SHL.U32 R21, R21, 0x8, RZ ;  /* 0x0000000815157824 */ /* 0x001fe400078e00ff */
[----:B---3--:R-:W-:-:S03]  /*1b390*/  @P0 IMAD.HI.U32 R0, R37, R0, RZ ;  /* 0x0000000025000227 */ /* 0x008fc600078e00ff */
[----:B------:R-:W-:Y:S01]  /*1b3a0*/  LOP3.LUT R21, R21, 0x38, RZ, 0xc0, !PT ;  /* 0x0000003815157812 */ /* 0x000fe200078ec0ff */
[----:B--2---:R-:W-:Y:S01]  /*1b3b0*/  IMAD.SHL.U32 R20, R20, 0x8, RZ ;  /* 0x0000000814147824 */ /* 0x004fe200078e00ff */
[----:B-1----:R-:W-:Y:S02]  /*1b3c0*/  @P0 SHF.R.U32.HI R4, RZ, R5, R0 ;  /* 0x00000005ff040219 */ /* 0x002fe40000011600 */
[----:B------:R-:W-:Y:S02]  /*1b3d0*/  LOP3.LUT R8, R21, 0x80, RZ, 0xfc, !PT ;  /* 0x0000008015087812 */ /* 0x000fe400078efcff */
[--C-:B------:R-:W-:Y:S01]  /*1b3e0*/  SHF.R.S32.HI R5, RZ, 0x1f, R4.reuse ;  /* 0x0000001fff057819 */ /* 0x100fe20000011404 */
[----:B------:R-:W-:Y:S01]  /*1b3f0*/  IMAD.MOV R0, RZ, RZ, -R4 ;  /* 0x000000ffff007224 */ /* 0x000fe200078e0a04 */
[----:B------:R-:W0:Y:S01]  /*1b400*/  S2R R21, SR_TID.X ;  /* 0x0000000000157919 */ /* 0x000e220000002100 */
[----:B------:R-:W-:Y:S01]  /*1b410*/  IMAD.WIDE.U32 R2, R4, UR4, R2 ;  /* 0x0000000404027c25 */ /* 0x000fe2000f8e0002 */
[----:B------:R-:W-:-:S03]  /*1b420*/  LOP3.LUT R20, R20, 0x38, RZ, 0xc0, !PT ;  /* 0x0000003814147812 */ /* 0x000fc600078ec0ff */
[----:B------:R-:W-:Y:S02]  /*1b430*/  IMAD R0, R7, R0, R37 ;  /* 0x0000000007007224 */ /* 0x000fe400078e0225 */
        /* <DEDUP_REMOVED lines=11> */
[----:B------:R-:W-:Y:S02]  /*1b4f0*/  ULDC UR4, c[0x0][0x3b8] ;  /* 0x0000ee0000047ab9 */ /* 0x000fe40000000800 */
[----:B------:R-:W-:Y:S02]  /*1b500*/  ISETP.GE.AND P1, PT, R20, UR4, PT ;  /* 0x0000000414007c0c */ /* 0x000fe4000bf26270 */
[----:B------:R-:W-:Y:S01]  /*1b510*/  LEA.HI.X R6, R2, UR5, R6, 0x1, P0 ;  /* 0x0000000502067c11 */ /* 0x000fe200080f0c06 */
[----:B0-----:R-:W-:Y:S01]  /*1b520*/  IMAD.SHL.U32 R21, R21, 0x8, RZ ;  /* 0x0000000815157824 */ /* 0x001fe200078e00ff */
[----:B------:R-:W-:-:S02]  /*1b530*/  ISETP.GE.AND P0, PT, R8, UR4, PT ;  /* 0x0000000408007c0c */ /* 0x000fc4000bf06270 */
[----:B------:R-:W0:Y:S01]  /*1b540*/  S2R R8, SR_TID.X ;  /* 0x0000000000087919 */ /* 0x000e220000002100 */
[----:B------:R-:W-:Y:S02]  /*1b550*/  SEL R2, RZ, 0x1, P1 ;  /* 0x00000001ff027807 */ /* 0x000fe40000800000 */
[----:B------:R-:W-:Y:S02]  /*1b560*/  LOP3.LUT R21, R21, 0x38, RZ, 0xc0, !PT ;  /* 0x0000003815157812 */ /* 0x000fe400078ec0ff */
[----:B------:R-:W-:Y:S02]  /*1b570*/  SEL R3, RZ, 0x4, P0 ;  /* 0x00000004ff037807 */ /* 0x000fe40000000000 */
[----:B------:R-:W-:Y:S02]  /*1b580*/  @P1 LOP3.LUT R16, R16, 0x400, RZ, 0xfc, !PT ;  /* 0x0000040010101812 */ /* 0x000fe400078efcff */
[----:B------:R-:W-:Y:S02]  /*1b590*/  ISETP.GE.AND P5, PT, R9, UR4, PT ;  /* 0x0000000409007c0c */ /* 0x000fe4000bfa6270 */
[----:B------:R-:W-:-:S04]  /*1b5a0*/  LOP3.LUT R16, R16, 0xfffffeff, RZ, 0xc0, !PT ;  /* 0xfffffeff10107812 */ /* 0x000fc800078ec0ff */
[----:B------:R-:W-:-:S04]  /*1b5b0*/  @P0 LOP3.LUT R16, R16, 0x100, RZ, 0xfc, !PT ;  /* 0x0000010010100812 */ /* 0x000fc800078efcff */
[----:B------:R-:W-:Y:S01]  /*1b5c0*/  LOP3.LUT R16, R16, 0xfffffdff, RZ, 0xc0, !PT ;  /* 0xfffffdff10107812 */ /* 0x000fe200078ec0ff */
[----:B0-----:R-:W-:-:S05]  /*1b5d0*/  IMAD.SHL.U32 R8, R8, 0x8, RZ ;  /* 0x0000000808087824 */ /* 0x001fca00078e00ff */
[----:B------:R-:W-:-:S04]  /*1b5e0*/  LOP3.LUT R8, R8, 0x38, RZ, 0xc0, !PT ;  /* 0x0000003808087812 */ /* 0x000fc800078ec0ff */
[----:B------:R-:W-:-:S04]  /*1b5f0*/  LOP3.LUT R8, R8, 0x40, RZ, 0xfc, !PT ;  /* 0x0000004008087812 */ /* 0x000fc800078efcff */
[----:B------:R-:W-:Y:S02]  /*1b600*/  ISETP.GE.AND P0, PT, R8, UR4, PT ;  /* 0x0000000408007c0c */ /* 0x000fe4000bf06270 */
[----:B------:R-:W-:Y:S02]  /*1b610*/  LOP3.LUT R8, R21, 0x100, RZ, 0xfc, !PT ;  /* 0x0000010015087812 */ /* 0x000fe400078efcff */
[----:B------:R-:W0:Y:S01]  /*1b620*/  S2R R21, SR_TID.X ;  /* 0x0000000000157919 */ /* 0x000e220000002100 */
[----:B------:R-:W-:Y:S02]  /*1b630*/  SEL R4, RZ, 0x2, P0 ;  /* 0x00000002ff047807 */ /* 0x000fe40000000000 */
[----:B------:R-:W-:Y:S02]  /*1b640*/  ISETP.GE.AND P4, PT, R8, UR4, PT ;  /* 0x0000000408007c0c */ /* 0x000fe4000bf86270 */
[----:B------:R-:W1:Y:S01]  /*1b650*/  S2R R8, SR_TID.X ;  /* 0x0000000000087919 */ /* 0x000e620000002100 */
[----:B------:R-:W-:-:S02]  /*1b660*/  IADD3 R2, R3, R4, R2 ;  /* 0x0000000403027210 */ /* 0x000fc40007ffe002 */
[----:B------:R-:W-:Y:S02]  /*1b670*/  SEL R3, RZ, 0x10, P4 ;  /* 0x00000010ff037807 */ /* 0x000fe40002000000 */
[----:B------:R-:W-:Y:S02]  /*1b680*/  @P0 LOP3.LUT R16, R16, 0x200, RZ, 0xfc, !PT ;  /* 0x0000020010100812 */ /* 0x000fe400078efcff */
[----:B------:R-:W-:-:S04]  /*1b690*/  SEL R4, RZ, 0x8, P5 ;  /* 0x00000008ff047807 */ /* 0x000fc80002800000 */
[----:B------:R-:W-:Y:S01]  /*1b6a0*/  IADD3 R4, R3, R2, R4 ;  /* 0x0000000203047210 */ /* 0x000fe20007ffe004 */
[----:B0-----:R-:W-:Y:S02]  /*1b6b0*/  IMAD.SHL.U32 R21, R21, 0x8, RZ ;  /* 0x0000000815157824 */ /* 0x001fe400078e00ff */
[----:B-1----:R-:W-:-:S03]  /*1b6c0*/  IMAD.SHL.U32 R8, R8, 0x8, RZ ;  /* 0x0000000808087824 */ /* 0x002fc600078e00ff */
[----:B------:R-:W-:Y:S02]  /*1b6d0*/  LOP3.LUT R21, R21, 0x38, RZ, 0xc0, !PT ;  /* 0x0000003815157812 */ /* 0x000fe400078ec0ff */
[----:B------:R-:W-:Y:S02]  /*1b6e0*/  LOP3.LUT R8, R8, 0x38, RZ, 0xc0, !PT ;  /* 0x0000003808087812 */ /* 0x000fe400078ec0ff */
[----:B------:R-:W-:Y:S02]  /*1b6f0*/  LOP3.LUT R9, R21, 0x140, RZ, 0xfc, !PT ;  /* 0x0000014015097812 */ /* 0x000fe400078efcff */
[----:B------:R-:W-:Y:S02]  /*1b700*/  LOP3.LUT R8, R8, 0x180, RZ, 0xfc, !PT ;  /* 0x0000018008087812 */ /* 0x000fe400078efcff */
[----:B------:R-:W-:Y:S02]  /*1b710*/  ISETP.GE.AND P3, PT, R9, UR4, PT ;  /* 0x0000000409007c0c */ /* 0x000fe4000bf66270 */
[----:B------:R-:W-:-:S02]  /*1b720*/  ISETP.GE.AND P0, PT, R8, UR4, PT ;  /* 0x0000000408007c0c */ /* 0x000fc4000bf06270 */
[----:B------:R-:W-:Y:S02]  /*1b730*/  LOP3.LUT R8, R21, 0x1c0, RZ, 0xfc, !PT ;  /* 0x000001c015087812 */ /* 0x000fe400078efcff */
[----:B------:R-:W-:Y:S02]  /*1b740*/  SEL R2, RZ, 0x40, P0 ;  /* 0x00000040ff027807 */ /* 0x000fe40000000000 */
[----:B------:R-:W-:Y:S02]  /*1b750*/  SEL R3, RZ, 0x20, P3 ;  /* 0x00000020ff037807 */ /* 0x000fe40001800000 */
[----:B------:R-:W-:Y:S01]  /*1b760*/  ISETP.GE.AND P0, PT, R8, UR4, PT ;  /* 0x0000000408007c0c */ /* 0x000fe2000bf06270 */
[----:B------:R-:W-:Y:S01]  /*1b770*/  UMOV UR4, 0xffffffff ;  /* 0xffffffff00047882 */ /* 0x000fe20000000000 */
[----:B------:R-:W-:Y:S02]  /*1b780*/  IADD3 R4, R2, R4, R3 ;  /* 0x0000000402047210 */ /* 0x000fe40007ffe003 */
[----:B------:R-:W-:-:S05]  /*1b790*/  SEL R5, RZ, 0x80, P0 ;  /* 0x00000080ff057807 */ /* 0x000fca0000000000 */
[----:B------:R-:W-:Y:S01]  /*1b7a0*/  IMAD.IADD R5, R4, 0x1, R5 ;  /* 0x0000000104057824 */ /* 0x000fe200078e0205 */
[----:B------:R-:W-:Y:S06]  /*1b7b0*/  BRA.DIV UR4, `(.L_x_4667) ;  /* 0x0000004e04007947 */ /* 0x000fec000b800000 */
[----:B------:R-:W2:Y:S04]  /*1b7c0*/  LDL.LU R3, [R1+0x14] ;  /* 0x0000140001037983 */ /* 0x000ea80000300800 */
[----:B------:R-:W3:Y:S04]  /*1b7d0*/  LDL.LU R2, [R1+0x1c] ;  /* 0x00001c0001027983 */ /* 0x000ee80000300800 */
[----:B------:R-:W4:Y:S01]  /*1b7e0*/  LDL.LU R8, [R1+0x18] ;  /* 0x0000180001087983 */ /* 0x000f220000300800 */
[----:B------:R-:W-:-:S03]  /*1b7f0*/  LOP3.LUT R16, R16, 0xffbfffff, RZ, 0xc0, !PT ;  /* 0xffbfffff10107812 */ /* 0x000fc600078ec0ff */
[----:B------:R-:W-:Y:S01]  /*1b800*/  SHFL.IDX PT, R14, R0, 0x2, 0x181f ;  /* 0x00581f00000e7f89 */ /* 0x000fe200000e0000 */
[----:B------:R-:W-:-:S04]  /*1b810*/  @P4 LOP3.LUT R16, R16, 0x400000, RZ, 0xfc, !PT ;  /* 0x0040000010104812 */ /* 0x000fc800078efcff */
[C---:B------:R-:W-:Y:S02]  /*1b820*/  LOP3.LUT P4, RZ, R16.reuse, 0x400, RZ, 0xc0, !PT ;  /* 0x0000040010ff7812 */ /* 0x040fe4000788c0ff */
[----:B------:R-:W-:-:S04]  /*1b830*/  LOP3.LUT R16, R16, 0xffdfffff, RZ, 0xc0, !PT ;  /* 0xffdfffff10107812 */ /* 0x000fc800078ec0ff */
[----:B------:R-:W-:-:S04]  /*1b840*/  @P3 LOP3.LUT R16, R16, 0x200000, RZ, 0xfc, !PT ;  /* 0x0020000010103812 */ /* 0x000fc800078efcff */
[----:B------:R-:W-:Y:S01]  /*1b850*/  LOP3.LUT P3, RZ, R16, 0x200, RZ, 0xc0, !PT ;  /* 0x0000020010ff7812 */ /* 0x000fe2000786c0ff */
[----:B--2---:R-:W-:Y:S02]  /*1b860*/  IMAD R7, R3, R7, RZ ;  /* 0x0000000703077224 */ /* 0x004fe400078e02ff */
[----:B------:R-:W0:Y:S01]  /*1b870*/  SHFL.IDX PT, R3, R0, RZ, 0x181f ;  /* 0x00181fff00037589 */ /* 0x000e2200000e0000 */
[----:B---3--:R-:W-:Y:S02]  /*1b880*/  IMAD.MOV.U32 R9, RZ, RZ, R2 ;  /* 0x000000ffff097224 */ /* 0x008fe400078e0002 */
[----:B------:R-:W-:-:S13]  /*1b890*/  ISETP.GE.AND P0, PT, R25, R7, PT ;  /* 0x000000071900720c */ /* 0x000fda0003f06270 */
[----:B------:R-:W-:-:S04]  /*1b8a0*/  @!P0 LOP3.LUT R2, R4, 0x40, RZ, 0xc0, !PT ;  /* 0x0000004004028812 */ /* 0x000fc800078ec0ff */
[----:B------:R-:W-:-:S04]  /*1b8b0*/  @!P0 SHF.R.U32.HI R2, RZ, 0x2, R2 ;  /* 0x00000002ff028819 */ /* 0x000fc80000011602 */
[----:B------:R-:W-:Y:S02]  /*1b8c0*/  @!P0 ISETP.NE.U32.AND P2, PT, R2, RZ, PT ;  /* 0x000000ff0200820c */ /* 0x000fe40003f45070 */
[----:B------:R-:W-:Y:S02]  /*1b8d0*/  @!P0 LOP3.LUT R2, R5, 0x80, RZ, 0xc0, !PT ;  /* 0x0000008005028812 */ /* 0x000fe400078ec0ff */
[----:B0-----:R-:W-:Y:S02]  /*1b8e0*/  @!P0 LEA R3, P6, R20, R3, 0x1 ;  /* 0x0000000314038211 */ /* 0x001fe400078c08ff */
[----:B------:R-:W-:-:S04]  /*1b8f0*/  @!P0 SHF.R.U32.HI R2, RZ, 0x3, R2 ;  /* 0x00000003ff028819 */ /* 0x000fc80000011602 */
[----:B------:R-:W-:Y:S02]  /*1b900*/  @!P0 ISETP.NE.U32.AND P1, PT, R2, RZ, PT ;  /* 0x000000ff0200820c */ /* 0x000fe40003f25070 */
[----:B------:R-:W0:Y:S02]  /*1b910*/  SHFL.IDX PT, R2, R6, RZ, 0x181f ;  /* 0x00181fff06027589 */ /* 0x000e2400000e0000 */
[----:B0-----:R-:W-:Y:S01]  /*1b920*/  @!P0 IMAD.X R2, RZ, RZ, R2, P6 ;  /* 0x000000ffff028224 */ /* 0x001fe200030e0602 */
[----:B------:R-:W-:-:S04]  /*1b930*/  LOP3.LUT P6, RZ, R16, 0x100, RZ, 0xc0, !PT ;  /* 0x0000010010ff7812 */ /* 0x000fc800078cc0ff */
[----:B------:R-:W-:-:S04]  /*1b940*/  @!P0 LOP3.LUT R3, R3, R2, RZ, 0x3c, !PT ;  /* 0x0000000203038212 */ /* 0x000fc800078e3cff */
[----:B------:R-:W-:-:S04]  /*1b950*/  @!P0 LOP3.LUT R2, R3, R2, RZ, 0x3c, !PT ;  /* 0x0000000203028212 */ /* 0x000fc800078e3cff */
[----:B------:R-:W-:-:S05]  /*1b960*/  @!P0 LOP3.LUT R3, R3, R2, RZ, 0x3c, !PT ;  /* 0x0000000203038212 */ /* 0x000fca00078e3cff */
[----:B------:R-:W-:Y:S01]  /*1b970*/  @!P0 LDGSTS.E.BYPASS.LTC128B.128 [R23+0x26400], desc[UR42][R2.64], !P4 ;  /* 0x2640000002178fae */ /* 0x000fe2000e101d6a */
[----:B------:R-:W-:-:S03]  /*1b980*/  LOP3.LUT P4, RZ, R16, 0x400000, RZ, 0xc0, !PT ;  /* 0x0040000010ff7812 */ /* 0x000fc6000788c0ff */
[----:B------:R-:W-:Y:S01]  /*1b990*/  @!P0 LDGSTS.E.BYPASS.LTC128B.128 [R23+0x28400], desc[UR42][R2.64+0x80], !P3 ;  /* 0x2840008002178fae */ /* 0x000fe2000d901d6a */
[C---:B------:R-:W-:Y:S02]  /*1b9a0*/  LOP3.LUT P3, RZ, R16.reuse, 0x200000, RZ, 0xc0, !PT ;  /* 0x0020000010ff7812 */ /* 0x040fe4000786c0ff */
[----:B------:R-:W-:Y:S01]  /*1b9b0*/  LOP3.LUT R16, R16, 0xffefffff, RZ, 0xc0, !PT ;  /* 0xffefffff10107812 */ /* 0x000fe200078ec0ff */
[----:B------:R-:W-:Y:S03]  /*1b9c0*/  @!P0 LDGSTS.E.BYPASS.LTC128B.128 [R23+0x2a400], desc[UR42][R2.64+0x100], !P6 ;  /* 0x2a40010002178fae */ /* 0x000fe6000f101d6a */
[----:B------:R-:W-:Y:S01]  /*1b9d0*/  @P6 LOP3.LUT R16, R16, 0x100000, RZ, 0xfc, !PT ;  /* 0x0010000010106812 */ /* 0x000fe200078efcff */
[----:B------:R-:W-:Y:S03]  /*1b9e0*/  @!P0 LDGSTS.E.BYPASS.LTC128B.128 [R23+0x2c400], desc[UR42][R2.64+0x180], !P5 ;  /* 0x2c40018002178fae */ /* 0x000fe6000e901d6a */
[C---:B------:R-:W-:Y:S01]  /*1b9f0*/  LOP3.LUT P6, RZ, R16.reuse, 0x400, RZ, 0xc0, !PT ;  /* 0x0000040010ff7812 */ /* 0x040fe200078cc0ff */
[----:B------:R-:W-:Y:S01]  /*1ba00*/  @!P0 LDGSTS.E.BYPASS.LTC128B.128 [R23+0x2e400], desc[UR42][R2.64+0x200], !P4 ;  /* 0x2e40020002178fae */ /* 0x000fe2000e101d6a */
[----:B------:R-:W-:-:S03]  /*1ba10*/  LOP3.LUT R16, R16, 0xffffbfff, RZ, 0xc0, !PT ;  /* 0xffffbfff10107812 */ /* 0x000fc600078ec0ff */
[----:B------:R-:W-:Y:S04]  /*1ba20*/  @!P0 LDGSTS.E.BYPASS.LTC128B.128 [R23+0x30400], desc[UR42][R2.64+0x280], !P3 ;  /* 0x3040028002178fae */ /* 0x000fe8000d901d6a */
[----:B------:R-:W-:Y:S04]  /*1ba30*/  @!P0 LDGSTS.E.BYPASS.LTC128B.128 [R23+0x32400], desc[UR42][R2.64+0x300], P2 ;  /* 0x3240030002178fae */ /* 0x000fe80009101d6a */
[----:B------:R0:W-:Y:S01]  /*1ba40*/  @!P0 LDGSTS.E.BYPASS.LTC128B.128 [R23+0x34400], desc[UR42][R2.64+0x380], P1 ;  /* 0x3440038002178fae */ /* 0x0001e20008901d6a */
[----:B----4-:R-:W-:-:S03]  /*1ba50*/  ISETP.GE.AND P0, PT, R8, R7, PT ;  /* 0x000000070800720c */ /* 0x010fc60003f06270 */
[----:B------:R-:W-:Y:S10]  /*1ba60*/  SHFL.IDX PT, R8, R6, 0x2, 0x181f ;  /* 0x00581f0006087f89 */ /* 0x000ff400000e0000 */
[----:B0-----:R-:W-:-:S02]  /*1ba70*/  @!P0 LOP3.LUT R3, R4, 0x40, RZ, 0xc0, !PT ;  /* 0x0000004004038812 */ /* 0x001fc400078ec0ff */
[----:B------:R-:W-:Y:S02]  /*1ba80*/  @!P0 LOP3.LUT R2, R5, 0x80, RZ, 0xc0, !PT ;  /* 0x0000008005028812 */ /* 0x000fe400078ec0ff */
[----:B------:R-:W-:Y:S02]  /*1ba90*/  @!P0 SHF.R.U32.HI R3, RZ, 0x2, R3 ;  /* 0x00000002ff038819 */ /* 0x000fe40000011603 */
[----:B------:R-:W-:Y:S02]  /*1baa0*/  @!P0 SHF.R.U32.HI R2, RZ, 0x3, R2 ;  /* 0x00000003ff028819 */ /* 0x000fe40000011602 */
[----:B------:R-:W-:Y:S02]  /*1bab0*/  @!P0 ISETP.NE.U32.AND P2, PT, R3, RZ, PT ;  /* 0x000000ff0300820c */ /* 0x000fe40003f45070 */
[----:B------:R-:W0:Y:S01]  /*1bac0*/  SHFL.IDX PT, R3, R0, 0x1, 0x181f ;  /* 0x00381f0000037f89 */ /* 0x000e2200000e0000 */
[----:B------:R-:W-:-:S03]  /*1bad0*/  @!P0 ISETP.NE.U32.AND P1, PT, R2, RZ, PT ;  /* 0x000000ff0200820c */ /* 0x000fc60003f25070 */
[----:B------:R-:W1:Y:S04]  /*1bae0*/  SHFL.IDX PT, R2, R6, 0x1, 0x181f ;  /* 0x00381f0006027f89 */ /* 0x000e6800000e0000 */
[----:B------:R-:W2:Y:S03]  /*1baf0*/  SHFL.IDX PT, R0, R0, 0x3, 0x181f ;  /* 0x00781f0000007f89 */ /* 0x000ea600000e0000 */
[----:B------:R-:W-:Y:S01]  /*1bb00*/  @P2 LOP3.LUT R16, R16, 0x4000, RZ, 0xfc, !PT ;  /* 0x0000400010102812 */ /* 0x000fe200078efcff */
[----:B------:R-:W3:Y:S03]  /*1bb10*/  SHFL.IDX PT, R6, R6, 0x3, 0x181f ;  /* 0x00781f0006067f89 */ /* 0x000ee600000e0000 */
[----:B------:R-:W-:-:S04]  /*1bb20*/  LOP3.LUT R16, R16, 0xfff7ffff, RZ, 0xc0, !PT ;  /* 0xfff7ffff10107812 */ /* 0x000fc800078ec0ff */
[----:B------:R-:W-:-:S04]  /*1bb30*/  @P1 LOP3.LUT R16, R16, 0x80000, RZ, 0xfc, !PT ;  /* 0x0008000010101812 */ /* 0x000fc800078efcff */
[----:B------:R-:W-:Y:S02]  /*1bb40*/  LOP3.LUT P1, RZ, R16, 0x4000, RZ, 0xc0, !PT ;  /* 0x0000400010ff7812 */ /* 0x000fe4000782c0ff */
[----:B0-----:R-:W-:-:S05]  /*1bb50*/  @!P0 LEA R3, P2, R20, R3, 0x1 ;  /* 0x0000000314038211 */ /* 0x001fca00078408ff */
[----:B-1----:R-:W-:Y:S01]  /*1bb60*/  @!P0 IMAD.X R2, RZ, RZ, R2, P2 ;  /* 0x000000ffff028224 */ /* 0x002fe200010e0602 */
[----:B------:R-:W-:-:S04]  /*1bb70*/  LOP3.LUT P2, RZ, R16, 0x200, RZ, 0xc0, !PT ;  /* 0x0000020010ff7812 */ /* 0x000fc8000784c0ff */
[----:B------:R-:W-:-:S04]  /*1bb80*/  @!P0 LOP3.LUT R3, R3, R2, RZ, 0x3c, !PT ;  /* 0x0000000203038212 */ /* 0x000fc800078e3cff */
[----:B------:R-:W-:-:S04]  /*1bb90*/  @!P0 LOP3.LUT R2, R3, R2, RZ, 0x3c, !PT ;  /* 0x0000000203028212 */ /* 0x000fc800078e3cff */
[----:B------:R-:W-:-:S05]  /*1bba0*/  @!P0 LOP3.LUT R3, R3, R2, RZ, 0x3c, !PT ;  /* 0x0000000203038212 */ /* 0x000fca00078e3cff */
[----:B------:R-:W-:Y:S01]  /*1bbb0*/  @!P0 LDGSTS.E.BYPASS.LTC128B.128 [R23+0x26c00], desc[UR42][R2.64], !P6 ;  /* 0x26c0000002178fae */ /* 0x000fe2000f101d6a */
[----:B------:R-:W-:-:S03]  /*1bbc0*/  LOP3.LUT P6, RZ, R16, 0x100000, RZ, 0xc0, !PT ;  /* 0x0010000010ff7812 */ /* 0x000fc600078cc0ff */
[----:B------:R-:W-:Y:S10]  /*1bbd0*/  @!P0 LDGSTS.E.BYPASS.LTC128B.128 [R23+0x28c00], desc[UR42][R2.64+0x80], !P2 ;  /* 0x28c0008002178fae */ /* 0x000ff4000d101d6a */
[----:B------:R-:W-:Y:S04]  /*1bbe0*/  @!P0 LDGSTS.E.BYPASS.LTC128B.128 [R23+0x2ac00], desc[UR42][R2.64+0x100], !P6 ;  /* 0x2ac0010002178fae */ /* 0x000fe8000f101d6a */
[----:B------:R-:W-:Y:S04]  /*1bbf0*/  @!P0 LDGSTS.E.BYPASS.LTC128B.128 [R23+0x2cc00], desc[UR42][R2.64+0x180], !P5 ;  /* 0x2cc0018002178fae */ /* 0x000fe8000e901d6a */
[----:B------:R-:W-:Y:S04]  /*1bc00*/  @!P0 LDGSTS.E.BYPASS.LTC128B.128 [R23+0x2ec00], desc[UR42][R2.64+0x200], !P4 ;  /* 0x2ec0020002178fae */ /* 0x000fe8000e101d6a */
[----:B------:R-:W-:Y:S04]  /*1bc10*/  @!P0 LDGSTS.E.BYPASS.LTC128B.128 [R23+0x30c00], desc[UR42][R2.64+0x280], !P3 ;  /* 0x30c0028002178fae */ /* 0x000fe8000d901d6a */
[----:B------:R-:W-:Y:S01]  /*1bc20*/  @!P0 LDGSTS.E.BYPASS.LTC128B.128 [R23+0x32c00], desc[UR42][R2.64+0x300], P1 ;  /* 0x32c0030002178fae */ /* 0x000fe20008901d6a */
[----:B------:R-:W-:-:S13]  /*1bc30*/  LOP3.LUT P1, RZ, R16, 0x80000, RZ, 0xc0, !PT ;  /* 0x0008000010ff7812 */ /* 0x000fda000782c0ff */
[----:B------:R0:W-:Y:S01]  /*1bc40*/  @!P0 LDGSTS.E.BYPASS.LTC128B.128 [R23+0x34c00], desc[UR42][R2.64+0x380], P1 ;  /* 0x34c0038002178fae */ /* 0x0001e20008901d6a */
[----:B------:R-:W-:-:S13]  /*1bc50*/  ISETP.GE.AND P0, PT, R9, R7, PT ;  /* 0x000000070900720c */ /* 0x000fda0003f06270 */
[----:B------:R-:W-:-:S05]  /*1bc60*/  @!P0 LEA R9, P1, R20, R14, 0x1 ;  /* 0x0000000e14098211 */ /* 0x000fca00078208ff */
[----:B------:R-:W-:Y:S01]  /*1bc70*/  @!P0 IMAD.X R10, RZ, RZ, R8, P1 ;  /* 0x000000ffff0a8224 */ /* 0x000fe200008e0608 */
[----:B------:R-:W-:Y:S01]  /*1bc80*/  LOP3.LUT P1, RZ, R16, 0x400, RZ, 0xc0, !PT ;  /* 0x0000040010ff7812 */ /* 0x000fe2000782c0ff */
[----:B0-----:R-:W-:Y:S01]  /*1bc90*/  @!P0 IMAD.MOV.U32 R2, RZ, RZ, R9 ;  /* 0x000000ffff028224 */ /* 0x001fe200078e0009 */
[----:B------:R-:W-:Y:S01]  /*1bca0*/  @!P0 LOP3.LUT R8, R4, 0x40, RZ, 0xc0, !PT ;  /* 0x0000004004088812 */ /* 0x000fe200078ec0ff */
[----:B------:R-:W-:-:S03]  /*1bcb0*/  @!P0 IMAD.MOV.U32 R3, RZ, RZ, R10 ;  /* 0x000000ffff038224 */ /* 0x000fc600078e000a */
        /* <DEDUP_REMOVED lines=12> */
[----:B--23--:R0:W-:Y:S02]  /*1bd80*/  @!P0 LDGSTS.E.BYPASS.LTC128B.128 [R23+0x35400], desc[UR42][R2.64+0x380], P1 ;  /* 0x3540038002178fae */ /* 0x00c1e40008901d6a */
.L_x_4792:
[----:B0-----:R-:W2:Y:S01]  /*1bd90*/  LDL.LU R2, [R1+0x2c] ;  /* 0x00002c0001027983 */ /* 0x001ea20000300800 */
[----:B------:R-:W-:Y:S01]  /*1bda0*/  BSSY B0, `(.L_x_4668) ;  /* 0x0000019000007945 */ /* 0x000fe20003800000 */
[----:B--2---:R-:W-:-:S13]  /*1bdb0*/  ISETP.GE.AND P0, PT, R2, R7, PT ;  /* 0x000000070200720c */ /* 0x004fda0003f06270 */
[----:B------:R-:W-:Y:S05]  /*1bdc0*/  @P0 BRA `(.L_x_4669) ;  /* 0x0000000000580947 */ /* 0x000fea0003800000 */
[----:B------:R-:W-:Y:S02]  /*1bdd0*/  LOP3.LUT R4, R4, 0x40, RZ, 0xc0, !PT ;  /* 0x0000004004047812 */ /* 0x000fe400078ec0ff */
[----:B------:R-:W-:Y:S02]  /*1bde0*/  LOP3.LUT P6, RZ, R16, 0x400, RZ, 0xc0, !PT ;  /* 0x0000040010ff7812 */ /* 0x000fe400078cc0ff */
[----:B------:R-:W-:Y:S02]  /*1bdf0*/  LEA R2, P0, R20, R0, 0x1 ;  /* 0x0000000014027211 */ /* 0x000fe400078008ff */
[C---:B------:R-:W-:Y:S02]  /*1be00*/  LOP3.LUT P2, RZ, R16.reuse, 0x200, RZ, 0xc0, !PT ;  /* 0x0000020010ff7812 */ /* 0x040fe4000784c0ff */
[----:B------:R-:W-:Y:S01]  /*1be10*/  LOP3.LUT P1, RZ, R16, 0x100, RZ, 0xc0, !PT ;  /* 0x0000010010ff7812 */ /* 0x000fe2000782c0ff */
[----:B------:R-:W-:Y:S01]  /*1be20*/  IMAD.X R3, RZ, RZ, R6, P0 ;  /* 0x000000ffff037224 */ /* 0x000fe200000e0606 */
[----:B------:R-:W-:-:S02]  /*1be30*/  SHF.R.U32.HI R4, RZ, 0x2, R4 ;  /* 0x00000002ff047819 */ /* 0x000fc40000011604 */
[----:B------:R-:W-:Y:S02]  /*1be40*/  LOP3.LUT R5, R5, 0x80, RZ, 0xc0, !PT ;  /* 0x0000008005057812 */ /* 0x000fe400078ec0ff */
[----:B------:R-:W-:Y:S01]  /*1be50*/  ISETP.NE.U32.AND P0, PT, R4, RZ, PT ;  /* 0x000000ff0400720c */ /* 0x000fe20003f05070 */
        /* <DEDUP_REMOVED lines=13> */
.L_x_4669:
[----:B------:R-:W-:Y:S05]  /*1bf30*/  BSYNC B0 ;  /* 0x0000000000007941 */ /* 0x000fea0003800000 */
.L_x_4668:
[----:B------:R-:W-:Y:S01]  /*1bf40*/  NOP ;  /* 0x0000000000007918 */ /* 0x000fe20000000000 */
[----:B------:R-:W-:-:S13]  /*1bf50*/  PLOP3.LUT P0, PT, PT, PT, PT, 0x80, 0x0 ;  /* 0x000000000000781c */ /* 0x000fda0003f0f070 */
.L_x_4670:
        /* <DEDUP_REMOVED lines=18> */
.L_x_4793:
[----:B------:R-:W-:Y:S05]  /*1c080*/  BSYNC B0 ;  /* 0x0000000000007941 */ /* 0x000fea0003800000 */
.L_x_4671:
[----:B------:R-:W-:-:S05]  /*1c090*/  IMAD.U32 R2, RZ, RZ, UR38 ;  /* 0x00000026ff027e24 */ /* 0x000fca000f8e00ff */
[----:B------:R-:W-:-:S13]  /*1c0a0*/  ISETP.NE.AND P0, PT, R2, 0x3, PT ;  /* 0x000000030200780c */ /* 0x000fda0003f05270 */
[----:B------:R-:W-:Y:S05]  /*1c0b0*/  @!P0 BRA `(.L_x_4673) ;  /* 0x0000000000048947 */ /* 0x000fea0003800000 */
[----:B------:R-:W-:Y:S01]  /*1c0c0*/  BPT.TRAP 0x1 ;  /* 0x000000040000795c */ /* 0x000fe20000300000 */
.L_x_4673:
[----:B0-----:R-:W-:Y:S01]  /*1c0d0*/  SHF.L.U32 R0, R28, 0x1f, RZ ;  /* 0x0000001f1c007819 */ /* 0x001fe200000006ff */
[----:B------:R-:W-:Y:S03]  /*1c0e0*/  BSSY B0, `(.L_x_4674) ;  /* 0x0000003000007945 */ /* 0x000fe60003800000 */
[----:B------:R-:W0:Y:S02]  /*1c0f0*/  SYNCS.PHASECHK.TRANS64.TRYWAIT P0, [R26+URZ+0x38860], R0 ;  /* 0x038860001a0075a7 */ /* 0x000e24000800017f */
[----:B0-----:R-:W-:Y:S05]  /*1c100*/  @!P0 BRA `(.L_x_4675) ;  /* 0x0000004c00808947 */ /* 0x001fea0003800000 */
.L_x_4794:
[----:B------:R-:W-:Y:S05]  /*1c110*/  BSYNC B0 ;  /* 0x0000000000007941 */ /* 0x000fea0003800000 */
.L_x_4674:
[----:B------:R-:W0:Y:S01]  /*1c120*/  LDL.LU R3, [R1+0x38] ;  /* 0x0000380001037983 */ /* 0x000e220000300800 */
[----:B------:R-:W-:Y:S01]  /*1c130*/  ULDC.64 UR4, c[0x0][0x328] ;  /* 0x0000ca0000047ab9 */ /* 0x000fe20000000a00 */
[----:B------:R-:W-:Y:S02]  /*1c140*/  ULDC.64 UR6, c[0x0][0x318] ;  /* 0x0000c60000067ab9 */ /* 0x000fe40000000a00 */
[----:B------:R-:W2:Y:S04]  /*1c150*/  LDL.LU R2, [R1+0x8] ;  /* 0x0000080001027983 */ /* 0x000ea80000300800 */
[----:B------:R-:W3:Y:S04]  /*1c160*/  LDL.LU R5, [R1+0x3c] ;  /* 0x00003c0001057983 */ /* 0x000ee80000300800 */
[----:B------:R-:W4:Y:S01]  /*1c170*/  LDL.LU R4, [R1+0x4] ;  /* 0x0000040001047983 */ /* 0x000f220000300800 */
[----:B0-----:R-:W-:-:S04]  /*1c180*/  IMAD R0, R3, UR4, RZ ;  /* 0x0000000403007c24 */ /* 0x001fc8000f8e02ff */
[C---:B--2---:R-:W-:Y:S02]  /*1c190*/  IMAD R0, R2.reuse, UR5, R0 ;  /* 0x0000000502007c24 */ /* 0x044fe4000f8e0200 */
[----:B------:R-:W-:Y:S01]  /*1c1a0*/  IMAD.WIDE.U32 R2, R2, UR4, RZ ;  /* 0x0000000402027c25 */ /* 0x000fe2000f8e00ff */
[----:B------:R-:W-:-:S03]  /*1c1b0*/  ULDC.64 UR4, c[0x0][0x338] ;  /* 0x0000ce0000047ab9 */ /* 0x000fc60000000a00 */
[----:B------:R-:W-:Y:S02]  /*1c1c0*/  IMAD.IADD R3, R3, 0x1, R0 ;  /* 0x0000000103037824 */ /* 0x000fe400078e0200 */
[----:B---3--:R-:W-:Y:S02]  /*1c1d0*/  IMAD R0, R5, UR4, RZ ;  /* 0x0000000405007c24 */ /* 0x008fe4000f8e02ff */
[----:B----4-:R-:W-:-:S04]  /*1c1e0*/  IMAD.WIDE.U32 R2, R4, UR4, R2 ;  /* 0x0000000404027c25 */ /* 0x010fc8000f8e0002 */
        /* <DEDUP_REMOVED lines=96> */
.L_x_4804:
        /* <DEDUP_REMOVED lines=34> */
.L_x_4677:
        /* <DEDUP_REMOVED lines=11> */
.L_x_4678:
        /* <DEDUP_REMOVED lines=11> */
.L_x_4693:
        /* <DEDUP_REMOVED lines=32> */
[----:B------:R-:W-:Y:S02]  /*1cd70*/  ISETP.NE.AND P1, PT, R10, 0x3, PT ;  /* 0x000000030a00780c */ /* 0x000fe40003f25270 */
[----:B------:R-:W-:Y:S01]  /*1cd80*/  SEL R2, RZ, 0x1, P0 ;  /* 0x00000001ff027807 */ /* 0x000fe20000000000 */
[----:B------:R-:W-:Y:S05]  /*1cd90*/  YIELD ;  /* 0x0000000000007946 */ /* 0x000fea0003800000 */
[----:B------:R-:W-:Y:S01]  /*1cda0*/  LOP3.LUT R28, R28, R2, RZ, 0x3c, !PT ;  /* 0x000000021c1c7212 */ /* 0x000fe200078e3cff */
[----:B------:R-:W-:Y:S01]  /*1cdb0*/  IMAD.MOV.U32 R2, RZ, RZ, R7 ;  /* 0x000000ffff027224 */ /* 0x000fe200078e0007 */
[----:B------:R-:W-:Y:S01]  /*1cdc0*/  SEL R22, R22, RZ, P0 ;  /* 0x000000ff16167207 */ /* 0x000fe20000000000 */
[----:B------:R-:W-:-:S03]  /*1cdd0*/  VIADD R7, R7, 0xffffffff ;  /* 0xffffffff07077836 */ /* 0x000fc60000000000 */
[----:B------:R-:W-:Y:S01]  /*1cde0*/  ISETP.GT.AND P3, PT, R2, R33, PT ;  /* 0x000000210200720c */ /* 0x000fe20003f64270 */
[----:B0-----:R-:W-:-:S12]  /*1cdf0*/  @!P1 BRA `(.L_x_4681) ;  /* 0x0000000000049947 */ /* 0x001fd80003800000 */
[----:B------:R-:W-:Y:S01]  /*1ce00*/  BPT.TRAP 0x1 ;  /* 0x000000040000795c */ /* 0x000fe20000300000 */
.L_x_4681:
[----:B------:R-:W-:Y:S01]  /*1ce10*/  IMAD R6, R22, 0x8, R18 ;  /* 0x0000000816067824 */ /* 0x000fe200078e0212 */
[----:B------:R-:W-:Y:S01]  /*1ce20*/  SHF.L.U32 R25, R28, 0x1f, RZ ;  /* 0x0000001f1c197819 */ /* 0x000fe200000006ff */
[----:B------:R-:W-:Y:S01]  /*1ce30*/  BSSY B1, `(.L_x_4682) ;  /* 0x0000004000017945 */ /* 0x000fe20003800000 */
[----:B------:R-:W-:Y:S02]  /*1ce40*/  SHF.R.S32.HI R9, RZ, 0x1f, R5 ;  /* 0x0000001fff097819 */ /* 0x000fe40000011405 */
[----:B------:R-:W0:Y:S02]  /*1ce50*/  SYNCS.PHASECHK.TRANS64.TRYWAIT P0, [R6+URZ+0x38840], R25 ;  /* 0x03884019060075a7 */ /* 0x000e24000800017f */
[----:B0-----:R-:W-:Y:S05]  /*1ce60*/  @!P0 BRA `(.L_x_4683) ;  /* 0x0000004800648947 */ /* 0x001fea0003800000 */
.L_x_4805:
[----:B------:R-:W-:Y:S05]  /*1ce70*/  BSYNC B1 ;  /* 0x0000000000017941 */ /* 0x000fea0003800000 */
.L_x_4682:
        /* <DEDUP_REMOVED lines=40> */
.L_x_4815:
        /* <DEDUP_REMOVED lines=8> */
.L_x_4685:
        /* <DEDUP_REMOVED lines=11> */
.L_x_4686:
[----:B------:R2:W-:Y:S01]  /*1d230*/  SYNCS.ARRIVE.TRANS64.A1T0 RZ, [R6+URZ+0x38830], RZ ;  /* 0x038830ff06ff79a7 */ /* 0x0005e2000810003f */
[----:B------:R-:W-:Y:S05]  /*1d240*/  @!P2 BRA `(.L_x_4687) ;  /* 0x000000000004a947 */ /* 0x000fea0003800000 */
[----:B------:R-:W-:Y:S01]  /*1d250*/  BPT.TRAP 0x1 ;  /* 0x000000040000795c */ /* 0x000fe20000300000 */
.L_x_4687:
[----:B------:R-:W3:Y:S01]  /*1d260*/  SYNCS.PHASECHK.TRANS64.TRYWAIT P0, [R6+URZ+0x38860], R25 ;  /* 0x03886019060075a7 */ /* 0x000ee2000800017f */
[----:B------:R-:W-:Y:S04]  /*1d270*/  BSSY B1, `(.L_x_4688) ;  /* 0x0000002000017945 */ /* 0x000fe80003800000 */
[----:B---3--:R-:W-:Y:S05]  /*1d280*/  @!P0 BRA `(.L_x_4689) ;  /* 0x00000048008c8947 */ /* 0x008fea0003800000 */
.L_x_4816:
[----:B------:R-:W-:Y:S05]  /*1d290*/  BSYNC B1 ;  /* 0x0000000000017941 */ /* 0x000fea0003800000 */
.L_x_4688:
        /* <DEDUP_REMOVED lines=8> */
[----:B------:R-:W-:Y:S02]  /*1d320*/  IMAD R21, R22, 0x7000, R8 ;  /* 0x0000700016157824 */ /* 0x000fe400078e0208 */
        /* <DEDUP_REMOVED lines=12> */
[----:B------:R-:W4:Y:S01]  /*1d3f0*/  SHFL.IDX PT, R2, R9, RZ, 0x181f ;  /* 0x00181fff09027589 */ /* 0x000f2200000e0000 */
[C---:B------:R-:W-:Y:S01]  /*1d400*/  LOP3.LUT P1, RZ, R16.reuse, 0x80, RZ, 0xc0, !PT ;  /* 0x0000008010ff7812 */ /* 0x040fe2000782c0ff */
[----:B------:R-:W-:Y:S01]  /*1d410*/  IMAD R21, R21, 0x2, R18 ;  /* 0x0000000215157824 */ /* 0x000fe200078e0212 */
[C---:B------:R-:W-:Y:S01]  /*1d420*/  LOP3.LUT P2, RZ, R16.reuse, 0x40, RZ, 0xc0, !PT ;  /* 0x0000004010ff7812 */ /* 0x040fe2000784c0ff */
[----:B------:R-:W5:Y:S01]  /*1d430*/  SHFL.IDX PT, R3, R10, RZ, 0x181f ;  /* 0x00181fff0a037589 */ /* 0x000f6200000e0000 */
[----:B------:R-:W-:-:S03]  /*1d440*/  LOP3.LUT R16, R16, 0xfff7ffff, RZ, 0xc0, !PT ;  /* 0xfff7ffff10107812 */ /* 0x000fc600078ec0ff */
[----:B------:R-:W0:Y:S01]  /*1d450*/  SHFL.IDX PT, R14, R9, 0x1, 0x181f ;  /* 0x00381f00090e7f89 */ /* 0x000e2200000e0000 */
[----:B------:R-:W-:-:S03]  /*1d460*/  @P3 LOP3.LUT R16, R16, 0x80000, RZ, 0xfc, !PT ;  /* 0x0008000010103812 */ /* 0x000fc600078efcff */
[----:B------:R-:W1:Y:S01]  /*1d470*/  SHFL.IDX PT, R5, R10, 0x1, 0x181f ;  /* 0x00381f000a057f89 */ /* 0x000e6200000e0000 */
[C---:B------:R-:W-:Y:S02]  /*1d480*/  LOP3.LUT P3, RZ, R16.reuse, 0x20, RZ, 0xc0, !PT ;  /* 0x0000002010ff7812 */ /* 0x040fe4000786c0ff */
[C---:B------:R-:W-:Y:S01]  /*1d490*/  LOP3.LUT P6, RZ, R16.reuse, 0x10, RZ, 0xc0, !PT ;  /* 0x0000001010ff7812 */ /* 0x040fe200078cc0ff */
[----:B------:R-:W-:Y:S01]  /*1d4a0*/  SHFL.IDX PT, R8, R10, 0x2, 0x181f ;  /* 0x00581f000a087f89 */ /* 0x000fe200000e0000 */
[----:B------:R-:W-:-:S03]  /*1d4b0*/  LOP3.LUT R16, R16, 0xffdfffff, RZ, 0xc0, !PT ;  /* 0xffdfffff10107812 */ /* 0x000fc600078ec0ff */
[----:B------:R-:W-:Y:S01]  /*1d4c0*/  SHFL.IDX PT, R10, R10, 0x3, 0x181f ;  /* 0x00781f000a0a7f89 */ /* 0x000fe200000e0000 */
[----:B----4-:R-:W-:-:S05]  /*1d4d0*/  IADD3 R2, P0, R2, R0, RZ ;  /* 0x0000000002027210 */ /* 0x010fca0007f1e0ff */
[----:B------:R-:W-:Y:S01]  /*1d4e0*/  @P3 LOP3.LUT R16, R16, 0x200000, RZ, 0xfc, !PT ;  /* 0x0020000010103812 */ /* 0x000fe200078efcff */
[----:B-----5:R-:W-:Y:S01]  /*1d4f0*/  IMAD.X R3, RZ, RZ, R3, P0 ;  /* 0x000000ffff037224 */ /* 0x020fe200000e0603 */
[----:B------:R-:W-:-:S04]  /*1d500*/  ISETP.NE.U32.AND P0, PT, R32, RZ, PT ;  /* 0x000000ff2000720c */ /* 0x000fc80003f05070 */
[----:B------:R-:W-:Y:S01]  /*1d510*/  LDGSTS.E.BYPASS.LTC128B.128 [R21+0x400], desc[UR42][R2.64], !P1 ;  /* 0x0040000002157fae */ /* 0x000fe2000c901d6a */
[----:B------:R-:W-:-:S03]  /*1d520*/  ISETP.NE.U32.AND P1, PT, R31, RZ, PT ;  /* 0x000000ff1f00720c */ /* 0x000fc60003f25070 */
[----:B------:R-:W-:Y:S01]  /*1d530*/  LDGSTS.E.BYPASS.LTC128B.128 [R21+0x2400], desc[UR42][R2.64+0x80], !P2 ;  /* 0x0240008002157fae */ /* 0x000fe2000d101d6a */
[----:B0-----:R-:W-:-:S03]  /*1d540*/  IADD3 R4, P2, R14, R0, RZ ;  /* 0x000000000e047210 */ /* 0x001fc60007f5e0ff */
[----:B------:R-:W-:Y:S01]  /*1d550*/  LDGSTS.E.BYPASS.LTC128B.128 [R21+0x4400], desc[UR42][R2.64+0x100], !P3 ;  /* 0x0440010002157fae */ /* 0x000fe2000d901d6a */
[C---:B------:R-:W-:Y:S01]  /*1d560*/  LOP3.LUT P3, RZ, R16.reuse, 0x80, RZ, 0xc0, !PT ;  /* 0x0000008010ff7812 */ /* 0x040fe2000786c0ff */
[----:B-1----:R-:W-:Y:S01]  /*1d570*/  IMAD.X R5, RZ, RZ, R5, P2 ;  /* 0x000000ffff057224 */ /* 0x002fe200010e0605 */
        /* <DEDUP_REMOVED lines=33> */
.L_x_4826:
        /* <DEDUP_REMOVED lines=25> */
.L_x_4691:
        /* <DEDUP_REMOVED lines=11> */
.L_x_4692:
[----:B------:R1:W-:Y:S01]  /*1d9d0*/  SYNCS.ARRIVE.TRANS64.A1T0 RZ, [R6+URZ+0x38850], RZ ;  /* 0x038850ff06ff79a7 */ /* 0x0003e2000810003f */
[----:B------:R-:W-:Y:S05]  /*1d9e0*/  @P3 BRA `(.L_x_4693) ;  /* 0xfffffff000603947 */ /* 0x000fea000383ffff */
.L_x_4680:
[----:B------:R-:W-:Y:S05]  /*1d9f0*/  BSYNC B0 ;  /* 0x0000000000007941 */ /* 0x000fea0003800000 */
.L_x_4679:
        /* <DEDUP_REMOVED lines=21> */
.L_x_4695:
[----:B------:R-:W-:Y:S05]  /*1db50*/  BSYNC B0 ;  /* 0x0000000000007941 */ /* 0x000fea0003800000 */
.L_x_4694:
[----:B------:R-:W-:-:S07]  /*1db60*/  SEL R22, R22, RZ, P0 ;  /* 0x000000ff16167207 */ /* 0x000fce0000000000 */
.L_x_4648:
[----:B------:R-:W-:Y:S05]  /*1db70*/  BSYNC B7 ;  /* 0x0000000000077941 */ /* 0x000fea0003800000 */
.L_x_4646:
        /* <DEDUP_REMOVED lines=8> */
[----:B---3--:R3:W4:Y:S01]  /*1dc00*/  LDS.128 R24, [R18+0x388d0] ;  /* 0x0388d00012187984 */ /* 0x0087220000000c00 */
[----:B------:R-:W-:Y:S06]  /*1dc10*/  BAR.ARV 0x4, 0x180 ;  /* 0x0106000000007b1d */ /* 0x000fec0000002000 */
[----:B------:R-:W-:Y:S05]  /*1dc20*/  BRA `(.L_x_4697) ;  /* 0x0000000800d07947 */ /* 0x000fea0003800000 */
.L_x_4696:
        /* <DEDUP_REMOVED lines=43> */
.L_x_4836:
[----:B------:R-:W-:Y:S02]  /*1dee0*/  ULDC UR4, c[0x0][0xd38] ;  /* 0x00034e0000047ab9 */ /* 0x000fe40000000800 */
[----:B------:R-:W-:-:S04]  /*1def0*/  IMAD.U32 R2, RZ, RZ, UR4 ;  /* 0x00000004ff027e24 */ /* 0x000fc8000f8e00ff */
[----:B-1----:R-:W-:-:S04]  /*1df00*/  IMAD R5, R14, R2, RZ ;  /* 0x000000020e057224 */ /* 0x002fc800078e02ff */
[----:B------:R-:W-:-:S05]  /*1df10*/  IMAD.IADD R6, R6, 0x1, R5 ;  /* 0x0000000106067824 */ /* 0x000fca00078e0205 */
[----:B------:R-:W-:-:S13]  /*1df20*/  ISETP.GT.AND P6, PT, R6, R0, PT ;  /* 0x000000000600720c */ /* 0x000fda0003fc4270 */
[----:B------:R-:W-:Y:S05]  /*1df30*/  @P6 BRA `(.L_x_4699) ;  /* 0x0000000000a46947 */ /* 0x000fea0003800000 */
.L_x_4702:
        /* <DEDUP_REMOVED lines=35> */
.L_x_4844:
[----:B------:R-:W-:Y:S02]  /*1e170*/  ULDC UR4, c[0x0][0xd38] ;  /* 0x00034e0000047ab9 */ /* 0x000fe40000000800 */
[----:B------:R-:W-:-:S04]  /*1e180*/  IMAD.U32 R2, RZ, RZ, UR4 ;  /* 0x00000004ff027e24 */ /* 0x000fc8000f8e00ff */
[----:B-1----:R-:W-:-:S04]  /*1e190*/  IMAD R5, R14, R2, RZ ;  /* 0x000000020e057224 */ /* 0x002fc800078e02ff */
[----:B------:R-:W-:-:S05]  /*1e1a0*/  IMAD.IADD R6, R5, 0x1, R6 ;  /* 0x0000000105067824 */ /* 0x000fca00078e0206 */
[----:B------:R-:W-:-:S13]  /*1e1b0*/  ISETP.GT.AND P6, PT, R6, R0, PT ;  /* 0x000000000600720c */ /* 0x000fda0003fc4270 */
[----:B------:R-:W-:Y:S05]  /*1e1c0*/  @!P6 BRA `(.L_x_4702) ;  /* 0xfffffffc005ce947 */ /* 0x000fea000383ffff */
.L_x_4699:
        /* <DEDUP_REMOVED lines=9> */
.L_x_4849:
[----:B------:R-:W-:-:S13]  /*1e260*/  ISETP.NE.AND P0, PT, R8, RZ, PT ;  /* 0x000000ff0800720c */ /* 0x000fda0003f05270 */
[----:B------:R-:W-:Y:S05]  /*1e270*/  @!P0 BRA `(.L_x_4704) ;  /* 0x0000000000108947 */ /* 0x000fea0003800000 */
[----:B------:R-:W-:Y:S01]  /*1e280*/  UMOV UR4, 0xffffffff ;  /* 0xffffffff00047882 */ /* 0x000fe20000000000 */
[----:B------:R-:W-:Y:S02]  /*1e290*/  VIADD R12, R5, 0xffffffff ;  /* 0xffffffff050c7836 */ /* 0x000fe40000000000 */
[----:B------:R-:W-:Y:S05]  /*1e2a0*/  BRA.DIV UR4, `(.L_x_4705) ;  /* 0x0000004a04c47947 */ /* 0x000fea000b800000 */
[----:B------:R4:W0:Y:S02]  /*1e2b0*/  SHFL.IDX PT, R24, R3, R12, 0x1f ;  /* 0x00001f0c03187589 */ /* 0x00082400000e0000 */
.L_x_4704:
        /* <DEDUP_REMOVED lines=58> */
.L_x_4700:
[----:B------:R-:W-:Y:S01]  /*1e660*/  UMOV UR4, URZ ;  /* 0x0000003f00047c82 */ /* 0x000fe20008000000 */
[----:B------:R-:W-:Y:S01]  /*1e670*/  UMOV UR5, URZ ;  /* 0x0000003f00057c82 */ /* 0x000fe20008000000 */
[----:B------:R-:W-:Y:S01]  /*1e680*/  ULDC UR6, c[0x0][0xd3c] ;  /* 0x00034f0000067ab9 */ /* 0x000fe20000000800 */
[----:B------:R-:W-:Y:S02]  /*1e690*/  IMAD.MOV.U32 R24, RZ, RZ, R0 ;  /* 0x000000ffff187224 */ /* 0x000fe400078e0000 */
[----:B------:R-:W-:Y:S02]  /*1e6a0*/  IMAD.U32 R25, RZ, RZ, UR4 ;  /* 0x00000004ff197e24 */ /* 0x000fe4000f8e00ff */
[----:B------:R-:W-:Y:S02]  /*1e6b0*/  IMAD.U32 R26, RZ, RZ, UR5 ;  /* 0x00000005ff1a7e24 */ /* 0x000fe4000f8e00ff */
[----:B------:R-:W-:-:S07]  /*1e6c0*/  IMAD.U32 R27, RZ, RZ, UR6 ;  /* 0x00000006ff1b7e24 */ /* 0x000fce000f8e00ff */
.L_x_4706:
        /* <DEDUP_REMOVED lines=10> */
.L_x_4697:
[----:B------:R-:W-:Y:S02]  /*1e770*/  ULDC UR4, c[0x0][0xd3c] ;  /* 0x00034f0000047ab9 */ /* 0x000fe40000000800 */
[----:B----4-:R-:W-:-:S13]  /*1e780*/  ISETP.GE.AND P0, PT, R27, UR4, PT ;  /* 0x000000041b007c0c */ /* 0x010fda000bf06270 */
[----:B------:R-:W-:Y:S05]  /*1e790*/  @!P0 BRA `(.L_x_4707) ;  /* 0xffffff8800388947 */ /* 0x000fea000383ffff */
[----:B------:R-:W-:Y:S05]  /*1e7a0*/  BSYNC B8 ;  /* 0x0000000000087941 */ /* 0x000fea0003800000 */
.L_x_4592:
        /* <DEDUP_REMOVED lines=12> */
.L_x_4852:
[----:B------:R-:W-:Y:S05]  /*1e870*/  BSYNC B0 ;  /* 0x0000000000007941 */ /* 0x000fea0003800000 */
.L_x_4708:
[----:B------:R-:W-:-:S03]  /*1e880*/  UMOV UR4, 0xffffffff ;  /* 0xffffffff00047882 */ /* 0x000fc60000000000 */
[----:B------:R-:W-:Y:S05]  /*1e890*/  BRA.DIV UR4, `(.L_x_4710) ;  /* 0x0000004604847947 */ /* 0x000fea000b800000 */
[----:B-1----:R-:W1:Y:S02]  /*1e8a0*/  S2R R0, SR_TID.X ;  /* 0x0000000000007919 */ /* 0x002e640000002100 */
[----:B-1----:R-:W-:-:S04]  /*1e8b0*/  SHF.R.U32.HI R0, RZ, 0x5, R0 ;  /* 0x00000005ff007819 */ /* 0x002fc80000011600 */
[----:B------:R-:W-:-:S05]  /*1e8c0*/  LOP3.LUT R0, R0, 0x3, RZ, 0xc0, !PT ;  /* 0x0000000300007812 */ /* 0x000fca00078ec0ff */
[----:B------:R1:W4:Y:S02]  /*1e8d0*/  SHFL.IDX PT, R14, R0, RZ, 0x1f ;  /* 0x00001fff000e7589 */ /* 0x00032400000e0000 */
.L_x_4855:
[----:B----4-:R-:W-:-:S13]  /*1e8e0*/  ISETP.NE.AND P0, PT, R14, RZ, PT ;  /* 0x000000ff0e00720c */ /* 0x010fda0003f05270 */
[----:B------:R-:W-:Y:S05]  /*1e8f0*/  @P0 BRA `(.L_x_4454) ;  /* 0x0000000000880947 */ /* 0x000fea0003800000 */
[----:B------:R-:W-:-:S03]  /*1e900*/  UMOV UR4, 0xffffffff ;  /* 0xffffffff00047882 */ /* 0x000fc60000000000 */
[----:B------:R-:W-:Y:S05]  /*1e910*/  BRA.DIV UR4, `(.L_x_4711) ;  /* 0x0000004604987947 */ /* 0x000fea000b800000 */
[----:B------:R-:W-:-:S13]  /*1e920*/  ELECT P6, URZ, PT ;  /* 0x00000000003f782f */ /* 0x000fda00038c0000 */
.L_x_4858:
[----:B------:R-:W-:Y:S05]  /*1e930*/  @!P6 BRA `(.L_x_4454) ;  /* 0x000000000078e947 */ /* 0x000fea0003800000 */
[----:B------:R-:W-:-:S06]  /*1e940*/  ULOP3.LUT UR4, UR36, 0x2, URZ, 0xfc, !UPT ;  /* 0x0000000224047892 */ /* 0x000fcc000f8efc3f */
[----:B-1----:R-:W-:-:S05]  /*1e950*/  IMAD.U32 R0, RZ, RZ, UR4 ;  /* 0x00000004ff007e24 */ /* 0x002fca000f8e00ff */
[----:B------:R-:W-:-:S13]  /*1e960*/  ISETP.NE.AND P0, PT, R0, 0x3, PT ;  /* 0x000000030000780c */ /* 0x000fda0003f05270 */
[----:B------:R-:W-:Y:S05]  /*1e970*/  @!P0 BRA `(.L_x_4712) ;  /* 0x0000000000048947 */ /* 0x000fea0003800000 */
[----:B------:R-:W-:Y:S01]  /*1e980*/  BPT.TRAP 0x1 ;  /* 0x000000040000795c */ /* 0x000fe20000300000 */
.L_x_4712:
[----:B------:R-:W-:Y:S01]  /*1e990*/  IMAD R5, R22, 0x8, R7 ;  /* 0x0000000816057824 */ /* 0x000fe200078e0207 */
[----:B------:R-:W-:Y:S01]  /*1e9a0*/  SHF.L.U32 R0, R28, 0x1f, RZ ;  /* 0x0000001f1c007819 */ /* 0x000fe200000006ff */
[----:B------:R-:W-:-:S03]  /*1e9b0*/  VIADD R22, R22, 0x1 ;  /* 0x0000000116167836 */ /* 0x000fc60000000000 */
[----:B------:R-:W1:Y:S02]  /*1e9c0*/  SYNCS.PHASECHK.TRANS64.TRYWAIT P1, [R5+URZ+0x38840], R0 ;  /* 0x03884000050075a7 */ /* 0x000e64000802017f */
[----:B------:R-:W-:-:S04]  /*1e9d0*/  ISETP.NE.AND P2, PT, R22, 0x2, PT ;  /* 0x000000021600780c */ /* 0x000fc80003f45270 */
[----:B------:R-:W-:Y:S01]  /*1e9e0*/  SEL R3, RZ, 0x1, P2 ;  /* 0x00000001ff037807 */ /* 0x000fe20001000000 */
[----:B-1----:R-:W-:Y:S08]  /*1e9f0*/  @!P1 BRA `(.L_x_4713) ;  /* 0x0000004400809947 */ /* 0x002ff00003800000 */
.L_x_4859:
[----:B------:R-:W-:Y:S02]  /*1ea00*/  SEL R22, R22, RZ, P2 ;  /* 0x000000ff16167207 */ /* 0x000fe40001000000 */
[----:B------:R-:W-:Y:S01]  /*1ea10*/  LOP3.LUT R2, R28, R3, RZ, 0x3c, !PT ;  /* 0x000000031c027212 */ /* 0x000fe200078e3cff */
[----:B------:R-:W-:Y:S06]  /*1ea20*/  @!P0 BRA `(.L_x_4714) ;  /* 0x0000000000048947 */ /* 0x000fec0003800000 */
[----:B------:R-:W-:Y:S01]  /*1ea30*/  BPT.TRAP 0x1 ;  /* 0x000000040000795c */ /* 0x000fe20000300000 */
.L_x_4714:
[----:B------:R-:W-:Y:S01]  /*1ea40*/  IMAD R3, R22, 0x8, R7 ;  /* 0x0000000816037824 */ /* 0x000fe200078e0207 */
[----:B------:R-:W-:-:S04]  /*1ea50*/  SHF.L.U32 R2, R2, 0x1f, RZ ;  /* 0x0000001f02027819 */ /* 0x000fc800000006ff */
[----:B------:R-:W4:Y:S02]  /*1ea60*/  SYNCS.PHASECHK.TRANS64.TRYWAIT P1, [R3+URZ+0x38840], R2 ;  /* 0x03884002030075a7 */ /* 0x000f24000802017f */
[----:B----4-:R-:W-:Y:S05]  /*1ea70*/  @!P1 BRA `(.L_x_4715) ;  /* 0x0000004400749947 */ /* 0x010fea0003800000 */
.L_x_4860:
[----:B------:R-:W-:Y:S05]  /*1ea80*/  @!P0 BRA `(.L_x_4716) ;  /* 0x0000000000048947 */ /* 0x000fea0003800000 */
[----:B------:R-:W-:Y:S01]  /*1ea90*/  BPT.TRAP 0x1 ;  /* 0x000000040000795c */ /* 0x000fe20000300000 */
.L_x_4716:
[----:B------:R-:W5:Y:S02]  /*1eaa0*/  SYNCS.PHASECHK.TRANS64.TRYWAIT P1, [R5+URZ+0x38860], R0 ;  /* 0x03886000050075a7 */ /* 0x000f64000802017f */
[----:B-----5:R-:W-:Y:S05]  /*1eab0*/  @!P1 BRA `(.L_x_4717) ;  /* 0x0000004400789947 */ /* 0x020fea0003800000 */
.L_x_4861:
[----:B------:R-:W-:Y:S05]  /*1eac0*/  @!P0 BRA `(.L_x_4718) ;  /* 0x0000000000048947 */ /* 0x000fea0003800000 */
[----:B------:R-:W-:Y:S01]  /*1ead0*/  BPT.TRAP 0x1 ;  /* 0x000000040000795c */ /* 0x000fe20000300000 */
.L_x_4718:
[----:B------:R0:W0:Y:S02]  /*1eae0*/  SYNCS.PHASECHK.TRANS64.TRYWAIT P0, [R3+URZ+0x38860], R2 ;  /* 0x03886002030075a7 */ /* 0x000024000800017f */
[----:B0-----:R-:W-:Y:S05]  /*1eaf0*/  @!P0 NANOSLEEP.SYNCS 0x989680 ;  /* 0x009896800000895d */ /* 0x001fea0003900000 */
[----:B------:R-:W0:Y:S02]  /*1eb00*/  @!P0 SYNCS.PHASECHK.TRANS64 P0, [R3+URZ+0x38860], R2 ;  /* 0x03886002030085a7 */ /* 0x000e24000800007f */
[----:B0-----:R-:W-:Y:S05]  /*1eb10*/  @!P0 BRA `(.L_x_4718) ;  /* 0xfffffffc00f08947 */ /* 0x001fea000383ffff */
.L_x_4454:
[----:B------:R-:W-:Y:S05]  /*1eb20*/  BSYNC B9 ;  /* 0x0000000000097941 */ /* 0x000fea0003800000 */
.L_x_4451:
[----:B------:R-:W-:Y:S05]  /*1eb30*/  EXIT ;  /* 0x000000000000794d */ /* 0x000fea0003800000 */
.L_x_4472:
[----:B0-----:R0:W1:Y:S02]  /*1eb40*/  SYNCS.PHASECHK.TRANS64.TRYWAIT P4, [R58+URZ+0x38890], R65 ;  /* 0x038890413a0075a7 */ /* 0x001064000808017f */
[----:B-1----:R-:W-:Y:S05]  /*1eb50*/  @!P4 NANOSLEEP.SYNCS 0x989680 ;  /* 0x009896800000c95d */ /* 0x002fea0003900000 */
[----:B------:R-:W1:Y:S02]  /*1eb60*/  @!P4 SYNCS.PHASECHK.TRANS64 P4, [R58+URZ+0x38890], R65 ;  /* 0x038890413a00c5a7 */ /* 0x000e64000808007f */
[----:B-1----:R-:W-:Y:S05]  /*1eb70*/  @!P4 BRA `(.L_x_4472) ;  /* 0xfffffffc00f0c947 */ /* 0x002fea000383ffff */
[----:B------:R-:W-:Y:S05]  /*1eb80*/  BRA `(.L_x_4719) ;  /* 0xfffffe44006c7947 */ /* 0x000fea000383ffff */
.L_x_4473:
[----:B------:R-:W-:Y:S01]  /*1eb90*/  BSSY B1, `(.L_x_4720) ;  /* 0x0000007000017945 */ /* 0x000fe20003800000 */
[----:B------:R-:W-:Y:S02]  /*1eba0*/  IMAD.MOV.U32 R12, RZ, RZ, RZ ;  /* 0x000000ffff0c7224 */ /* 0x000fe400078e00ff */
[----:B------:R-:W-:Y:S02]  /*1ebb0*/  IMAD.MOV.U32 R11, RZ, RZ, 0x1c1f ;  /* 0x00001c1fff0b7424 */ /* 0x000fe400078e00ff */
[----:B------:R-:W-:-:S07]  /*1ebc0*/  IMAD.MOV.U32 R15, RZ, RZ, -0x1 ;  /* 0xffffffffff0f7424 */ /* 0x000fce00078e00ff */
[----:B0-----:R-:W-:Y:S05]  /*1ebd0*/  WARPSYNC.COLLECTIVE R15, `(.L_x_4721) ;  /* 0x000000000f087348 */ /* 0x001fea0003c00000 */
[----:B------:R1:W2:Y:S02]  /*1ebe0*/  SHFL.IDX P6, R14, R13, R12, R11 ;  /* 0x0000000c0d0e7389 */ /* 0x0002a400000c000b */
[----:B012---:R-:W-:Y:S01]  /*1ebf0*/  ENDCOLLECTIVE ;  /* 0x000000000000791b */ /* 0x007fe20003800000 */
.L_x_4721:
[----:B------:R-:W-:Y:S05]  /*1ec00*/  BSYNC B1 ;  /* 0x0000000000017941 */ /* 0x000fea0003800000 */
.L_x_4720:
        /* <DEDUP_REMOVED lines=8> */
.L_x_4722:
[----:B------:R-:W-:Y:S05]  /*1ec90*/  BRA `(.L_x_4723) ;  /* 0xfffffe44003c7947 */ /* 0x000fea000383ffff */
.L_x_4483:
[----:B0-----:R0:W1:Y:S02]  /*1eca0*/  SYNCS.PHASECHK.TRANS64.TRYWAIT P5, [R58+URZ+0x38890], R65 ;  /* 0x038890413a0075a7 */ /* 0x00106400080a017f */
[----:B-1----:R-:W-:Y:S05]  /*1ecb0*/  @!P5 NANOSLEEP.SYNCS 0x989680 ;  /* 0x009896800000d95d */ /* 0x002fea0003900000 */
[----:B------:R-:W1:Y:S02]  /*1ecc0*/  @!P5 SYNCS.PHASECHK.TRANS64 P5, [R58+URZ+0x38890], R65 ;  /* 0x038890413a00d5a7 */ /* 0x000e6400080a007f */
[----:B-1----:R-:W-:Y:S05]  /*1ecd0*/  @!P5 BRA `(.L_x_4483) ;  /* 0xfffffffc00f0d947 */ /* 0x002fea000383ffff */
[----:B------:R-:W-:Y:S05]  /*1ece0*/  BRA `(.L_x_4724) ;  /* 0xfffffe4c00c47947 */ /* 0x000fea000383ffff */
.L_x_4484:
[----:B------:R-:W-:Y:S01]  /*1ecf0*/  BSSY B1, `(.L_x_4725) ;  /* 0x0000007000017945 */ /* 0x000fe20003800000 */
[----:B------:R-:W-:Y:S02]  /*1ed00*/  IMAD.MOV.U32 R12, RZ, RZ, RZ ;  /* 0x000000ffff0c7224 */ /* 0x000fe400078e00ff */
[----:B------:R-:W-:Y:S02]  /*1ed10*/  IMAD.MOV.U32 R11, RZ, RZ, 0x1c1f ;  /* 0x00001c1fff0b7424 */ /* 0x000fe400078e00ff */
[----:B------:R-:W-:-:S07]  /*1ed20*/  IMAD.MOV.U32 R15, RZ, RZ, -0x1 ;  /* 0xffffffffff0f7424 */ /* 0x000fce00078e00ff */
[----:B0-----:R-:W-:Y:S05]  /*1ed30*/  WARPSYNC.COLLECTIVE R15, `(.L_x_4726) ;  /* 0x000000000f087348 */ /* 0x001fea0003c00000 */
[----:B------:R1:W2:Y:S02]  /*1ed40*/  SHFL.IDX P6, R14, R13, R12, R11 ;  /* 0x0000000c0d0e7389 */ /* 0x0002a400000c000b */
[----:B012---:R-:W-:Y:S01]  /*1ed50*/  ENDCOLLECTIVE ;  /* 0x000000000000791b */ /* 0x007fe20003800000 */
.L_x_4726:
[----:B------:R-:W-:Y:S05]  /*1ed60*/  BSYNC B1 ;  /* 0x0000000000017941 */ /* 0x000fea0003800000 */
.L_x_4725:
        /* <DEDUP_REMOVED lines=8> */
.L_x_4727:
[----:B------:R-:W-:Y:S01]  /*1edf0*/  IMAD.MOV.U32 R68, RZ, RZ, R14 ;  /* 0x000000ffff447224 */ /* 0x000fe200078e000e */
[----:B------:R-:W-:Y:S06]  /*1ee00*/  BRA `(.L_x_4728) ;  /* 0xfffffe4c00907947 */ /* 0x000fec000383ffff */
.L_x_4489:
[----:B-1----:R1:W2:Y:S02]  /*1ee10*/  SYNCS.PHASECHK.TRANS64.TRYWAIT P2, [R58+URZ+0x38890], R65 ;  /* 0x038890413a0075a7 */ /* 0x0022a4000804017f */
[----:B--2---:R-:W-:Y:S05]  /*1ee20*/  @!P2 NANOSLEEP.SYNCS 0x989680 ;  /* 0x009896800000a95d */ /* 0x004fea0003900000 */
[----:B------:R-:W2:Y:S02]  /*1ee30*/  @!P2 SYNCS.PHASECHK.TRANS64 P2, [R58+URZ+0x38890], R65 ;  /* 0x038890413a00a5a7 */ /* 0x000ea4000804007f */
[----:B--2---:R-:W-:Y:S05]  /*1ee40*/  @!P2 BRA `(.L_x_4489) ;  /* 0xfffffffc00f0a947 */ /* 0x004fea000383ffff */
[----:B------:R-:W-:Y:S05]  /*1ee50*/  BRA `(.L_x_4729) ;  /* 0xfffffe54009c7947 */ /* 0x000fea000383ffff */
.L_x_4490:
[----:B------:R-:W-:Y:S01]  /*1ee60*/  BSSY B1, `(.L_x_4730) ;  /* 0x0000007000017945 */ /* 0x000fe20003800000 */
[----:B------:R-:W-:Y:S02]  /*1ee70*/  IMAD.MOV.U32 R12, RZ, RZ, RZ ;  /* 0x000000ffff0c7224 */ /* 0x000fe400078e00ff */
[----:B------:R-:W-:Y:S02]  /*1ee80*/  IMAD.MOV.U32 R11, RZ, RZ, 0x1c1f ;  /* 0x00001c1fff0b7424 */ /* 0x000fe400078e00ff */
[----:B------:R-:W-:-:S07]  /*1ee90*/  IMAD.MOV.U32 R15, RZ, RZ, -0x1 ;  /* 0xffffffffff0f7424 */ /* 0x000fce00078e00ff */
[----:B-1----:R-:W-:Y:S05]  /*1eea0*/  WARPSYNC.COLLECTIVE R15, `(.L_x_4731) ;  /* 0x000000000f087348 */ /* 0x002fea0003c00000 */
[----:B------:R0:W2:Y:S02]  /*1eeb0*/  SHFL.IDX P6, R14, R13, R12, R11 ;  /* 0x0000000c0d0e7389 */ /* 0x0000a400000c000b */
[----:B012---:R-:W-:Y:S01]  /*1eec0*/  ENDCOLLECTIVE ;  /* 0x000000000000791b */ /* 0x007fe20003800000 */
.L_x_4731:
[----:B------:R-:W-:Y:S05]  /*1eed0*/  BSYNC B1 ;  /* 0x0000000000017941 */ /* 0x000fea0003800000 */
.L_x_4730:
        /* <DEDUP_REMOVED lines=8> */
.L_x_4732:
[----:B------:R-:W-:Y:S05]  /*1ef60*/  BRA `(.L_x_4733) ;  /* 0xfffffe5400bc7947 */ /* 0x000fea000383ffff */
.L_x_4494:
[----:B-1----:R1:W2:Y:S02]  /*1ef70*/  SYNCS.PHASECHK.TRANS64.TRYWAIT P3, [R58+URZ+0x388b0], R65 ;  /* 0x0388b0413a0075a7 */ /* 0x0022a4000806017f */
[----:B--2---:R-:W-:Y:S05]  /*1ef80*/  @!P3 NANOSLEEP.SYNCS 0x989680 ;  /* 0x009896800000b95d */ /* 0x004fea0003900000 */
[----:B------:R-:W2:Y:S02]  /*1ef90*/  @!P3 SYNCS.PHASECHK.TRANS64 P3, [R58+URZ+0x388b0], R65 ;  /* 0x0388b0413a00b5a7 */ /* 0x000ea4000806007f */
[----:B--2---:R-:W-:Y:S05]  /*1efa0*/  @!P3 BRA `(.L_x_4494) ;  /* 0xfffffffc00f0b947 */ /* 0x004fea000383ffff */
[----:B------:R-:W-:Y:S05]  /*1efb0*/  BRA `(.L_x_4734) ;  /* 0xfffffe5800487947 */ /* 0x000fea000383ffff */
.L_x_4523:
        /* <DEDUP_REMOVED lines=8> */
.L_x_4736:
[----:B------:R-:W-:Y:S05]  /*1f040*/  BSYNC B1 ;  /* 0x0000000000017941 */ /* 0x000fea0003800000 */
.L_x_4735:
        /* <DEDUP_REMOVED lines=8> */
.L_x_4737:
[----:B------:R-:W-:Y:S02]  /*1f0d0*/  IMAD.MOV.U32 R13, RZ, RZ, R24 ;  /* 0x000000ffff0d7224 */ /* 0x000fe400078e0018 */
[----:B------:R-:W-:-:S07]  /*1f0e0*/  IMAD.MOV.U32 R20, RZ, RZ, R14 ;  /* 0x000000ffff147224 */ /* 0x000fce00078e000e */
[----:B------:R-:W-:Y:S05]  /*1f0f0*/  WARPSYNC.COLLECTIVE R15, `(.L_x_4738) ;  /* 0x000000000f087348 */ /* 0x000fea0003c00000 */
[----:B------:R0:W1:Y:S02]  /*1f100*/  SHFL.IDX P6, R14, R13, R12, R11 ;  /* 0x0000000c0d0e7389 */ /* 0x00006400000c000b */
[----:B01----:R-:W-:Y:S01]  /*1f110*/  ENDCOLLECTIVE ;  /* 0x000000000000791b */ /* 0x003fe20003800000 */
.L_x_4738:
[----:B------:R-:W-:Y:S02]  /*1f120*/  IMAD.MOV.U32 R13, RZ, RZ, R27 ;  /* 0x000000ffff0d7224 */ /* 0x000fe400078e001b */
[----:B------:R-:W-:-:S07]  /*1f130*/  IMAD.MOV.U32 R24, RZ, RZ, R14 ;  /* 0x000000ffff187224 */ /* 0x000fce00078e000e */
[----:B------:R-:W-:Y:S05]  /*1f140*/  WARPSYNC.COLLECTIVE R15, `(.L_x_4739) ;  /* 0x000000000f087348 */ /* 0x000fea0003c00000 */
[----:B------:R0:W1:Y:S02]  /*1f150*/  SHFL.IDX P6, R14, R13, R12, R11 ;  /* 0x0000000c0d0e7389 */ /* 0x00006400000c000b */
[----:B01----:R-:W-:Y:S01]  /*1f160*/  ENDCOLLECTIVE ;  /* 0x000000000000791b */ /* 0x003fe20003800000 */
.L_x_4739:
[----:B------:R-:W-:Y:S01]  /*1f170*/  IMAD.MOV.U32 R21, RZ, RZ, R14 ;  /* 0x000000ffff157224 */ /* 0x000fe200078e000e */
[----:B------:R-:W-:Y:S06]  /*1f180*/  BRA `(.L_x_4740) ;  /* 0xfffffe8c003c7947 */ /* 0x000fec000383ffff */
.L_x_4527:
[----:B0-----:R0:W1:Y:S02]  /*1f190*/  SYNCS.PHASECHK.TRANS64.TRYWAIT P0, [R2+URZ+0x38800], R25 ;  /* 0x03880019020075a7 */ /* 0x001064000800017f */
[----:B-1----:R-:W-:Y:S05]  /*1f1a0*/  @!P0 NANOSLEEP.SYNCS 0x989680 ;  /* 0x009896800000895d */ /* 0x002fea0003900000 */
[----:B------:R-:W1:Y:S02]  /*1f1b0*/  @!P0 SYNCS.PHASECHK.TRANS64 P0, [R2+URZ+0x38800], R25 ;  /* 0x03880019020085a7 */ /* 0x000e64000800007f */
[----:B-1----:R-:W-:Y:S05]  /*1f1c0*/  @!P0 BRA `(.L_x_4527) ;  /* 0xfffffffc00f08947 */ /* 0x002fea000383ffff */
[----:B------:R-:W-:Y:S05]  /*1f1d0*/  BRA `(.L_x_4741) ;  /* 0xfffffe9000507947 */ /* 0x000fea000383ffff */
.L_x_4535:
        /* <DEDUP_REMOVED lines=8> */
.L_x_4743:
[----:B------:R-:W-:Y:S05]  /*1f260*/  BSYNC B1 ;  /* 0x0000000000017941 */ /* 0x000fea0003800000 */
.L_x_4742:
        /* <DEDUP_REMOVED lines=8> */
.L_x_4744:
[----:B------:R-:W-:Y:S02]  /*1f2f0*/  IMAD.MOV.U32 R13, RZ, RZ, R24 ;  /* 0x000000ffff0d7224 */ /* 0x000fe400078e0018 */
[----:B------:R-:W-:-:S07]  /*1f300*/  IMAD.MOV.U32 R20, RZ, RZ, R14 ;  /* 0x000000ffff147224 */ /* 0x000fce00078e000e */
[----:B------:R-:W-:Y:S05]  /*1f310*/  WARPSYNC.COLLECTIVE R15, `(.L_x_4745) ;  /* 0x000000000f087348 */ /* 0x000fea0003c00000 */
[----:B------:R0:W1:Y:S02]  /*1f320*/  SHFL.IDX P6, R14, R13, R12, R11 ;  /* 0x0000000c0d0e7389 */ /* 0x00006400000c000b */
[----:B01----:R-:W-:Y:S01]  /*1f330*/  ENDCOLLECTIVE ;  /* 0x000000000000791b */ /* 0x003fe20003800000 */
.L_x_4745:
[----:B------:R-:W-:Y:S02]  /*1f340*/  IMAD.MOV.U32 R13, RZ, RZ, R27 ;  /* 0x000000ffff0d7224 */ /* 0x000fe400078e001b */
[----:B------:R-:W-:-:S07]  /*1f350*/  IMAD.MOV.U32 R21, RZ, RZ, R14 ;  /* 0x000000ffff157224 */ /* 0x000fce00078e000e */
[----:B------:R-:W-:Y:S05]  /*1f360*/  WARPSYNC.COLLECTIVE R15, `(.L_x_4746) ;  /* 0x000000000f087348 */ /* 0x000fea0003c00000 */
[----:B------:R0:W1:Y:S02]  /*1f370*/  SHFL.IDX P6, R14, R13, R12, R11 ;  /* 0x0000000c0d0e7389 */ /* 0x00006400000c000b */
[----:B01----:R-:W-:Y:S01]  /*1f380*/  ENDCOLLECTIVE ;  /* 0x000000000000791b */ /* 0x003fe20003800000 */
.L_x_4746:
[----:B------:R-:W-:Y:S05]  /*1f390*/  BRA `(.L_x_4747) ;  /* 0xfffffe9800c07947 */ /* 0x000fea000383ffff */
.L_x_4539:
[----:B0-----:R0:W1:Y:S02]  /*1f3a0*/  SYNCS.PHASECHK.TRANS64.TRYWAIT P1, [R2+URZ+0x38800], R27 ;  /* 0x0388001b020075a7 */ /* 0x001064000802017f */
[----:B-1----:R-:W-:Y:S05]  /*1f3b0*/  @!P1 NANOSLEEP.SYNCS 0x989680 ;  /* 0x009896800000995d */ /* 0x002fea0003900000 */
[----:B------:R-:W1:Y:S02]  /*1f3c0*/  @!P1 SYNCS.PHASECHK.TRANS64 P1, [R2+URZ+0x38800], R27 ;  /* 0x0388001b020095a7 */ /* 0x000e64000802007f */
[----:B-1----:R-:W-:Y:S05]  /*1f3d0*/  @!P1 BRA `(.L_x_4539) ;  /* 0xfffffffc00f09947 */ /* 0x002fea000383ffff */
[----:B------:R-:W-:Y:S05]  /*1f3e0*/  BRA `(.L_x_4748) ;  /* 0xfffffe9c00a07947 */ /* 0x000fea000383ffff */
.L_x_4545:
[----:B-1----:R1:W2:Y:S02]  /*1f3f0*/  SYNCS.PHASECHK.TRANS64.TRYWAIT P1, [R11+URZ+0x38830], R10 ;  /* 0x0388300a0b0075a7 */ /* 0x0022a4000802017f */
[----:B--2---:R-:W-:Y:S05]  /*1f400*/  @!P1 NANOSLEEP.SYNCS 0x989680 ;  /* 0x009896800000995d */ /* 0x004fea0003900000 */
[----:B------:R-:W2:Y:S02]  /*1f410*/  @!P1 SYNCS.PHASECHK.TRANS64 P1, [R11+URZ+0x38830], R10 ;  /* 0x0388300a0b0095a7 */ /* 0x000ea4000802007f */
[----:B--2---:R-:W-:Y:S05]  /*1f420*/  @!P1 BRA `(.L_x_4545) ;  /* 0xfffffffc00f09947 */ /* 0x004fea000383ffff */
[----:B------:R-:W-:Y:S05]  /*1f430*/  BRA `(.L_x_4544) ;  /* 0xfffffea800d87947 */ /* 0x000fea000383ffff */
.L_x_4547:
[----:B--2---:R2:W3:Y:S02]  /*1f440*/  SYNCS.PHASECHK.TRANS64.TRYWAIT P1, [R2+URZ+0x38810], R3 ;  /* 0x03881003020075a7 */ /* 0x0044e4000802017f */
[----:B---3--:R-:W-:Y:S05]  /*1f450*/  @!P1 NANOSLEEP.SYNCS 0x989680 ;  /* 0x009896800000995d */ /* 0x008fea0003900000 */
[----:B------:R-:W3:Y:S02]  /*1f460*/  @!P1 SYNCS.PHASECHK.TRANS64 P1, [R2+URZ+0x38810], R3 ;  /* 0x03881003020095a7 */ /* 0x000ee4000802007f */
[----:B---3--:R-:W-:Y:S05]  /*1f470*/  @!P1 BRA `(.L_x_4547) ;  /* 0xfffffffc00f09947 */ /* 0x008fea000383ffff */
[----:B------:R-:W-:Y:S05]  /*1f480*/  BRA `(.L_x_4749) ;  /* 0xfffffeac00887947 */ /* 0x000fea000383ffff */
.L_x_4551:
[----:B--2---:R2:W4:Y:S02]  /*1f490*/  SYNCS.PHASECHK.TRANS64.TRYWAIT P1, [R11+URZ+0x38850], R10 ;  /* 0x0388500a0b0075a7 */ /* 0x004524000802017f */
[----:B----4-:R-:W-:Y:S05]  /*1f4a0*/  @!P1 NANOSLEEP.SYNCS 0x989680 ;  /* 0x009896800000995d */ /* 0x010fea0003900000 */
[----:B------:R-:W4:Y:S02]  /*1f4b0*/  @!P1 SYNCS.PHASECHK.TRANS64 P1, [R11+URZ+0x38850], R10 ;  /* 0x0388500a0b0095a7 */ /* 0x000f24000802007f */
[----:B----4-:R-:W-:Y:S05]  /*1f4c0*/  @!P1 BRA `(.L_x_4551) ;  /* 0xfffffffc00f09947 */ /* 0x010fea000383ffff */
[----:B------:R-:W-:Y:S05]  /*1f4d0*/  BRA `(.L_x_4550) ;  /* 0xfffffeac00b47947 */ /* 0x000fea000383ffff */
.L_x_4560:
[----:B-1----:R1:W2:Y:S02]  /*1f4e0*/  SYNCS.PHASECHK.TRANS64.TRYWAIT P2, [R12+URZ+0x38830], R196 ;  /* 0x038830c40c0075a7 */ /* 0x0022a4000804017f */
[----:B--2---:R-:W-:Y:S05]  /*1f4f0*/  @!P2 NANOSLEEP.SYNCS 0x989680 ;  /* 0x009896800000a95d */ /* 0x004fea0003900000 */
[----:B------:R-:W2:Y:S02]  /*1f500*/  @!P2 SYNCS.PHASECHK.TRANS64 P2, [R12+URZ+0x38830], R196 ;  /* 0x038830c40c00a5a7 */ /* 0x000ea4000804007f */
[----:B--2---:R-:W-:Y:S05]  /*1f510*/  @!P2 BRA `(.L_x_4560) ;  /* 0xfffffffc00f0a947 */ /* 0x004fea000383ffff */
[----:B------:R-:W-:Y:S05]  /*1f520*/  BRA `(.L_x_4559) ;  /* 0xfffffedc00647947 */ /* 0x000fea000383ffff */
.L_x_4565:
[----:B---3--:R3:W4:Y:S02]  /*1f530*/  SYNCS.PHASECHK.TRANS64.TRYWAIT P2, [R12+URZ+0x38850], R196 ;  /* 0x038850c40c0075a7 */ /* 0x008724000804017f */
[----:B----4-:R-:W-:Y:S05]  /*1f540*/  @!P2 NANOSLEEP.SYNCS 0x989680 ;  /* 0x009896800000a95d */ /* 0x010fea0003900000 */
[----:B------:R-:W4:Y:S02]  /*1f550*/  @!P2 SYNCS.PHASECHK.TRANS64 P2, [R12+URZ+0x38850], R196 ;  /* 0x038850c40c00a5a7 */ /* 0x000f24000804007f */
[----:B----4-:R-:W-:Y:S05]  /*1f560*/  @!P2 BRA `(.L_x_4565) ;  /* 0xfffffffc00f0a947 */ /* 0x010fea000383ffff */
[----:B------:R-:W-:Y:S05]  /*1f570*/  BRA `(.L_x_4564) ;  /* 0xfffffee000087947 */ /* 0x000fea000383ffff */
.L_x_4600:
        /* <DEDUP_REMOVED lines=11> */
.L_x_4751:
[----:B------:R-:W-:Y:S05]  /*1f630*/  BSYNC B1 ;  /* 0x0000000000017941 */ /* 0x000fea0003800000 */
.L_x_4750:
[----:B------:R-:W-:Y:S05]  /*1f640*/  BRA `(.L_x_4752) ;  /* 0xffffff8000d87947 */ /* 0x000fea000383ffff */
.L_x_4602:
[----:B------:R-:W-:Y:S01]  /*1f650*/  BSSY B1, `(.L_x_4753) ;  /* 0x0000006000017945 */ /* 0x000fe20003800000 */
[----:B------:R-:W-:-:S07]  /*1f660*/  IMAD.MOV.U32 R15, RZ, RZ, -0x1 ;  /* 0xffffffffff0f7424 */ /* 0x000fce00078e00ff */
[----:B0-----:R-:W-:Y:S05]  /*1f670*/  WARPSYNC.COLLECTIVE R15, `(.L_x_4754) ;  /* 0x000000000f0c7348 */ /* 0x001fea0003c00000 */
[----:B------:R-:W-:Y:S02]  /*1f680*/  ELECT P6, UR62, PT ;  /* 0x00000000003e782f */ /* 0x000fe400038c0000 */
[----:B------:R-:W-:Y:S01]  /*1f690*/  MOV R14, UR62 ;  /* 0x0000003e000e7c02 */ /* 0x000fe20008000f00 */
[----:B0-----:R-:W-:Y:S10]  /*1f6a0*/  ENDCOLLECTIVE ;  /* 0x000000000000791b */ /* 0x001ff40003800000 */
.L_x_4754:
[----:B------:R-:W-:Y:S05]  /*1f6b0*/  BSYNC B1 ;  /* 0x0000000000017941 */ /* 0x000fea0003800000 */
.L_x_4753:
[----:B------:R-:W-:Y:S05]  /*1f6c0*/  BRA `(.L_x_4601) ;  /* 0xffffff8000d07947 */ /* 0x000fea000383ffff */
.L_x_4604:
[----:B0-----:R0:W1:Y:S02]  /*1f6d0*/  SYNCS.PHASECHK.TRANS64.TRYWAIT P0, [R18+URZ+0x38820], R3 ;  /* 0x03882003120075a7 */ /* 0x001064000800017f */
[----:B-1----:R-:W-:Y:S05]  /*1f6e0*/  @!P0 NANOSLEEP.SYNCS 0x989680 ;  /* 0x009896800000895d */ /* 0x002fea0003900000 */
[----:B------:R-:W1:Y:S02]  /*1f6f0*/  @!P0 SYNCS.PHASECHK.TRANS64 P0, [R18+URZ+0x38820], R3 ;  /* 0x03882003120085a7 */ /* 0x000e64000800007f */
[----:B-1----:R-:W-:Y:S05]  /*1f700*/  @!P0 BRA `(.L_x_4604) ;  /* 0xfffffffc00f08947 */ /* 0x002fea000383ffff */
[----:B------:R-:W-:Y:S05]  /*1f710*/  BRA `(.L_x_4755) ;  /* 0xffffff8000e07947 */ /* 0x000fea000383ffff */
.L_x_4608:
[----:B0-----:R0:W1:Y:S02]  /*1f720*/  SYNCS.PHASECHK.TRANS64.TRYWAIT P0, [R3+URZ+0x388a0], R8 ;  /* 0x0388a008030075a7 */ /* 0x001064000800017f */
[----:B-1----:R-:W-:Y:S05]  /*1f730*/  @!P0 NANOSLEEP.SYNCS 0x989680 ;  /* 0x009896800000895d */ /* 0x002fea0003900000 */
[----:B------:R-:W1:Y:S02]  /*1f740*/  @!P0 SYNCS.PHASECHK.TRANS64 P0, [R3+URZ+0x388a0], R8 ;  /* 0x0388a008030085a7 */ /* 0x000e64000800007f */
[----:B-1----:R-:W-:Y:S05]  /*1f750*/  @!P0 BRA `(.L_x_4608) ;  /* 0xfffffffc00f08947 */ /* 0x002fea000383ffff */
[----:B------:R-:W-:Y:S05]  /*1f760*/  BRA `(.L_x_4756) ;  /* 0xffffff8000f87947 */ /* 0x000fea000383ffff */
.L_x_4613:
[----:B-1----:R1:W2:Y:S02]  /*1f770*/  SYNCS.PHASECHK.TRANS64.TRYWAIT P0, [R3+URZ+0x388c0], R8 ;  /* 0x0388c008030075a7 */ /* 0x0022a4000800017f */
[----:B--2---:R-:W-:Y:S05]  /*1f780*/  @!P0 NANOSLEEP.SYNCS 0x989680 ;  /* 0x009896800000895d */ /* 0x004fea0003900000 */
[----:B------:R-:W2:Y:S02]  /*1f790*/  @!P0 SYNCS.PHASECHK.TRANS64 P0, [R3+URZ+0x388c0], R8 ;  /* 0x0388c008030085a7 */ /* 0x000ea4000800007f */
[----:B--2---:R-:W-:Y:S05]  /*1f7a0*/  @!P0 BRA `(.L_x_4613) ;  /* 0xfffffffc00f08947 */ /* 0x004fea000383ffff */
[----:B------:R-:W-:Y:S05]  /*1f7b0*/  BRA `(.L_x_4757) ;  /* 0xffffff8400747947 */ /* 0x000fea000383ffff */
.L_x_4627:
[----:B0-----:R0:W1:Y:S02]  /*1f7c0*/  SYNCS.PHASECHK.TRANS64.TRYWAIT P2, [R8+URZ+0x388a0], R2 ;  /* 0x0388a002080075a7 */ /* 0x001064000804017f */
[----:B-1----:R-:W-:Y:S05]  /*1f7d0*/  @!P2 NANOSLEEP.SYNCS 0x989680 ;  /* 0x009896800000a95d */ /* 0x002fea0003900000 */
[----:B------:R-:W1:Y:S02]  /*1f7e0*/  @!P2 SYNCS.PHASECHK.TRANS64 P2, [R8+URZ+0x388a0], R2 ;  /* 0x0388a0020800a5a7 */ /* 0x000e64000804007f */
[----:B-1----:R-:W-:Y:S05]  /*1f7f0*/  @!P2 BRA `(.L_x_4627) ;  /* 0xfffffffc00f0a947 */ /* 0x002fea000383ffff */
[----:B------:R-:W-:Y:S05]  /*1f800*/  BRA `(.L_x_4758) ;  /* 0xffffff8c00d87947 */ /* 0x000fea000383ffff */
.L_x_4632:
[----:B-1----:R1:W2:Y:S02]  /*1f810*/  SYNCS.PHASECHK.TRANS64.TRYWAIT P2, [R8+URZ+0x388c0], R2 ;  /* 0x0388c002080075a7 */ /* 0x0022a4000804017f */
[----:B--2---:R-:W-:Y:S05]  /*1f820*/  @!P2 NANOSLEEP.SYNCS 0x989680 ;  /* 0x009896800000a95d */ /* 0x004fea0003900000 */
[----:B------:R-:W2:Y:S02]  /*1f830*/  @!P2 SYNCS.PHASECHK.TRANS64 P2, [R8+URZ+0x388c0], R2 ;  /* 0x0388c0020800a5a7 */ /* 0x000ea4000804007f */
[----:B--2---:R-:W-:Y:S05]  /*1f840*/  @!P2 BRA `(.L_x_4632) ;  /* 0xfffffffc00f0a947 */ /* 0x004fea000383ffff */
[----:B------:R-:W-:Y:S05]  /*1f850*/  BRA `(.L_x_4759) ;  /* 0xffffff9000507947 */ /* 0x000fea000383ffff */
.L_x_4654:
        /* <DEDUP_REMOVED lines=8> */
[----:B0-----:R-:W-:Y:S05]  /*1f8e0*/  WARPSYNC.COLLECTIVE R15, `(.L_x_4761) ;  /* 0x000000000f087348 */ /* 0x001fea0003c00000 */
[----:B------:R1:W2:Y:S02]  /*1f8f0*/  SHFL.IDX P6, R14, R13, R12, R11 ;  /* 0x0000000c0d0e7389 */ /* 0x0002a400000c000b */
[----:B012---:R-:W-:Y:S01]  /*1f900*/  ENDCOLLECTIVE ;  /* 0x000000000000791b */ /* 0x007fe20003800000 */
.L_x_4761:
[----:B------:R-:W-:Y:S05]  /*1f910*/  BSYNC B0 ;  /* 0x0000000000007941 */ /* 0x000fea0003800000 */
.L_x_4760:
[----:B------:R-:W-:Y:S05]  /*1f920*/  BRA `(.L_x_4762) ;  /* 0xffffffa400e47947 */ /* 0x000fea000383ffff */
.L_x_4657:
[----:B0-----:R0:W1:Y:S02]  /*1f930*/  SYNCS.PHASECHK.TRANS64.TRYWAIT P0, [R26+URZ+0x38840], R0 ;  /* 0x038840001a0075a7 */ /* 0x001064000800017f */
[----:B-1----:R-:W-:Y:S05]  /*1f940*/  @!P0 NANOSLEEP.SYNCS 0x989680 ;  /* 0x009896800000895d */ /* 0x002fea0003900000 */
[----:B------:R-:W1:Y:S02]  /*1f950*/  @!P0 SYNCS.PHASECHK.TRANS64 P0, [R26+URZ+0x38840], R0 ;  /* 0x038840001a0085a7 */ /* 0x000e64000800007f */
[----:B-1----:R-:W-:Y:S05]  /*1f960*/  @!P0 BRA `(.L_x_4657) ;  /* 0xfffffffc00f08947 */ /* 0x002fea000383ffff */
[----:B------:R-:W-:Y:S05]  /*1f970*/  BRA `(.L_x_4763) ;  /* 0xffffffa800187947 */ /* 0x000fea000383ffff */
.L_x_4658:
        /* <DEDUP_REMOVED lines=8> */
.L_x_4765:
[----:B------:R-:W-:Y:S05]  /*1fa00*/  BSYNC B0 ;  /* 0x0000000000007941 */ /* 0x000fea0003800000 */
.L_x_4764:
        /* <DEDUP_REMOVED lines=9> */
.L_x_4766:
[----:B------:R-:W-:Y:S02]  /*1faa0*/  IMAD.MOV.U32 R13, RZ, RZ, R4 ;  /* 0x000000ffff0d7224 */ /* 0x000fe400078e0004 */
[----:B------:R-:W-:Y:S02]  /*1fab0*/  IMAD.MOV.U32 R12, RZ, RZ, 0x1 ;  /* 0x00000001ff0c7424 */ /* 0x000fe400078e00ff */
[----:B------:R-:W-:-:S07]  /*1fac0*/  IMAD.MOV.U32 R3, RZ, RZ, R14 ;  /* 0x000000ffff037224 */ /* 0x000fce00078e000e */
[----:B------:R-:W-:Y:S05]  /*1fad0*/  WARPSYNC.COLLECTIVE R15, `(.L_x_4767) ;  /* 0x000000000f087348 */ /* 0x000fea0003c00000 */
[----:B------:R0:W1:Y:S02]  /*1fae0*/  SHFL.IDX P6, R14, R13, R12, R11 ;  /* 0x0000000c0d0e7389 */ /* 0x00006400000c000b */
[----:B01----:R-:W-:Y:S01]  /*1faf0*/  ENDCOLLECTIVE ;  /* 0x000000000000791b */ /* 0x003fe20003800000 */
.L_x_4767:
        /* <DEDUP_REMOVED lines=15> */
.L_x_4768:
[----:B------:R-:W-:Y:S02]  /*1fbf0*/  @P0 IMAD R6, R5, 0x2, R18 ;  /* 0x0000000205060824 */ /* 0x000fe400078e0212 */
[----:B------:R-:W-:Y:S02]  /*1fc00*/  IMAD.MOV.U32 R13, RZ, RZ, R4 ;  /* 0x000000ffff0d7224 */ /* 0x000fe400078e0004 */
[----:B------:R-:W-:Y:S02]  /*1fc10*/  IMAD.MOV.U32 R12, RZ, RZ, 0x2 ;  /* 0x00000002ff0c7424 */ /* 0x000fe400078e00ff */
[----:B------:R-:W-:-:S07]  /*1fc20*/  IMAD.MOV.U32 R3, RZ, RZ, R14 ;  /* 0x000000ffff037224 */ /* 0x000fce00078e000e */
[----:B------:R-:W-:Y:S05]  /*1fc30*/  WARPSYNC.COLLECTIVE R15, `(.L_x_4769) ;  /* 0x000000000f087348 */ /* 0x000fea0003c00000 */
[----:B------:R0:W1:Y:S02]  /*1fc40*/  SHFL.IDX P6, R14, R13, R12, R11 ;  /* 0x0000000c0d0e7389 */ /* 0x00006400000c000b */
[----:B01----:R-:W-:Y:S01]  /*1fc50*/  ENDCOLLECTIVE ;  /* 0x000000000000791b */ /* 0x003fe20003800000 */
.L_x_4769:
        /* <DEDUP_REMOVED lines=15> */
.L_x_4770:
[----:B------:R-:W-:Y:S02]  /*1fd50*/  @P0 IMAD R6, R5, 0x2, R18 ;  /* 0x0000000205060824 */ /* 0x000fe400078e0212 */
[----:B------:R-:W-:Y:S02]  /*1fd60*/  IMAD.MOV.U32 R13, RZ, RZ, R4 ;  /* 0x000000ffff0d7224 */ /* 0x000fe400078e0004 */
[----:B------:R-:W-:Y:S02]  /*1fd70*/  IMAD.MOV.U32 R12, RZ, RZ, 0x3 ;  /* 0x00000003ff0c7424 */ /* 0x000fe400078e00ff */
[----:B------:R-:W-:-:S07]  /*1fd80*/  IMAD.MOV.U32 R3, RZ, RZ, R14 ;  /* 0x000000ffff037224 */ /* 0x000fce00078e000e */
[----:B------:R-:W-:Y:S05]  /*1fd90*/  WARPSYNC.COLLECTIVE R15, `(.L_x_4771) ;  /* 0x000000000f087348 */ /* 0x000fea0003c00000 */
[----:B------:R0:W1:Y:S02]  /*1fda0*/  SHFL.IDX P6, R14, R13, R12, R11 ;  /* 0x0000000c0d0e7389 */ /* 0x00006400000c000b */
[----:B01----:R-:W-:Y:S01]  /*1fdb0*/  ENDCOLLECTIVE ;  /* 0x000000000000791b */ /* 0x003fe20003800000 */
.L_x_4771:
        /* <DEDUP_REMOVED lines=10> */
.L_x_4772:
[----:B------:R-:W-:Y:S01]  /*1fe60*/  @!PT LDS RZ, [RZ] ;  /* 0x00000000fffff984 */ /* 0x000fe20000000800 */
[----:B------:R-:W-:Y:S01]  /*1fe70*/  @!PT LDS RZ, [RZ] ;  /* 0x00000000fffff984 */ /* 0x000fe20000000800 */
[----:B------:R-:W-:Y:S01]  /*1fe80*/  @!PT LDS RZ, [RZ] ;  /* 0x00000000fffff984 */ /* 0x000fe20000000800 */
[----:B------:R0:W-:Y:S01]  /*1fe90*/  @P0 LDGSTS.E.BYPASS.LTC128B.128 [R6+0x23400], desc[UR42][R2.64], !P2 ;  /* 0x2340000002060fae */ /* 0x0001e2000d101d6a */
[----:B------:R-:W-:Y:S01]  /*1fea0*/  IMAD.MOV.U32 R0, RZ, RZ, R14 ;  /* 0x000000ffff007224 */ /* 0x000fe200078e000e */
[----:B------:R-:W-:Y:S06]  /*1feb0*/  BRA `(.L_x_4773) ;  /* 0xffffffa400c47947 */ /* 0x000fec000383ffff */
.L_x_4663:
        /* <DEDUP_REMOVED lines=9> */
.L_x_4774:
[C---:B------:R-:W-:Y:S01]  /*1ff50*/  VIADD R10, R25.reuse, 0x10 ;  /* 0x00000010190a7836 */ /* 0x040fe20000000000 */
[C---:B------:R-:W-:Y:S01]  /*1ff60*/  ISETP.GE.AND P0, PT, R25.reuse, R3, PT ;  /* 0x000000031900720c */ /* 0x040fe20003f06270 */
[----:B------:R-:W-:-:S03]  /*1ff70*/  VIADD R8, R25, 0x20 ;  /* 0x0000002019087836 */ /* 0x000fc60000000000 */
[----:B------:R0:W-:Y:S04]  /*1ff80*/  STL [R1+0x18], R10 ;  /* 0x0000180a01007387 */ /* 0x0001e80000100800 */
[----:B------:R0:W-:Y:S01]  /*1ff90*/  STL [R1+0x1c], R8 ;  /* 0x00001c0801007387 */ /* 0x0001e20000100800 */
[----:B------:R-:W-:Y:S02]  /*1ffa0*/  IMAD.MOV.U32 R13, RZ, RZ, R0 ;  /* 0x000000ffff0d7224 */ /* 0x000fe400078e0000 */
[----:B------:R-:W-:-:S07]  /*1ffb0*/  IMAD.MOV.U32 R5, RZ, RZ, R14 ;  /* 0x000000ffff057224 */ /* 0x000fce00078e000e */
[----:B0-----:R-:W-:Y:S05]  /*1ffc0*/  WARPSYNC.COLLECTIVE R15, `(.L_x_4775) ;  /* 0x000000000f087348 */ /* 0x001fea0003c00000 */
[----:B------:R1:W2:Y:S02]  /*1ffd0*/  SHFL.IDX P6, R14, R13, R12, R11 ;  /* 0x0000000c0d0e7389 */ /* 0x0002a400000c000b */
[----:B012---:R-:W-:Y:S01]  /*1ffe0*/  ENDCOLLECTIVE ;  /* 0x000000000000791b */ /* 0x007fe20003800000 */
.L_x_4775:
[----:B------:R-:W-:Y:S02]  /*1fff0*/  IMAD.MOV.U32 R13, RZ, RZ, R2 ;  /* 0x000000ffff0d7224 */ /* 0x000fe400078e0002 */
[----:B------:R-:W-:Y:S02]  /*20000*/  IMAD.MOV.U32 R12, RZ, RZ, 0x1 ;  /* 0x00000001ff0c7424 */ /* 0x000fe400078e00ff */
[----:B------:R-:W-:-:S07]  /*20010*/  IMAD.MOV.U32 R4, RZ, RZ, R14 ;  /* 0x000000ffff047224 */ /* 0x000fce00078e000e */
[----:B------:R-:W-:Y:S05]  /*20020*/  WARPSYNC.COLLECTIVE R15, `(.L_x_4776) ;  /* 0x000000000f087348 */ /* 0x000fea0003c00000 */
[----:B------:R0:W1:Y:S02]  /*20030*/  SHFL.IDX P6, R14, R13, R12, R11 ;  /* 0x0000000c0d0e7389 */ /* 0x00006400000c000b */
[----:B01----:R-:W-:Y:S01]  /*20040*/  ENDCOLLECTIVE ;  /* 0x000000000000791b */ /* 0x003fe20003800000 */
.L_x_4776:
[----:B------:R-:W-:-:S05]  /*20050*/  @!P0 LEA R4, P2, R7, R4, 0x1 ;  /* 0x0000000407048211 */ /* 0x000fca00078408ff */
[----:B------:R-:W-:-:S05]  /*20060*/  @!P0 IMAD.X R5, RZ, RZ, R5, P2 ;  /* 0x000000ffff058224 */ /* 0x000fca00010e0605 */
[----:B------:R-:W-:Y:S01]  /*20070*/  @!PT LDS RZ, [RZ] ;  /* 0x00000000fffff984 */ /* 0x000fe20000000800 */
[----:B------:R-:W-:Y:S01]  /*20080*/  @!PT LDS RZ, [RZ] ;  /* 0x00000000fffff984 */ /* 0x000fe20000000800 */
[----:B------:R-:W-:Y:S01]  /*20090*/  @!PT LDS RZ, [RZ] ;  /* 0x00000000fffff984 */ /* 0x000fe20000000800 */
[----:B------:R0:W-:Y:S01]  /*200a0*/  @!P0 LDGSTS.E.BYPASS.LTC128B.128 [R23+0x20400], desc[UR42][R4.64], !P1 ;  /* 0x2040000004178fae */ /* 0x0001e2000c901d6a */
[----:B------:R-:W-:Y:S01]  /*200b0*/  IMAD.MOV.U32 R13, RZ, RZ, R0 ;  /* 0x000000ffff0d7224 */ /* 0x000fe200078e0000 */
[----:B------:R-:W-:Y:S01]  /*200c0*/  ISETP.GE.AND P0, PT, R10, R3, PT ;  /* 0x000000030a00720c */ /* 0x000fe20003f06270 */
[----:B0-----:R-:W-:-:S12]  /*200d0*/  IMAD.MOV.U32 R4, RZ, RZ, R14 ;  /* 0x000000ffff047224 */ /* 0x001fd800078e000e */
[----:B------:R-:W-:Y:S05]  /*200e0*/  WARPSYNC.COLLECTIVE R15, `(.L_x_4777) ;  /* 0x000000000f087348 */ /* 0x000fea0003c00000 */
[----:B------:R0:W1:Y:S02]  /*200f0*/  SHFL.IDX P6, R14, R13, R12, R11 ;  /* 0x0000000c0d0e7389 */ /* 0x00006400000c000b */
[----:B01----:R-:W-:Y:S01]  /*20100*/  ENDCOLLECTIVE ;  /* 0x000000000000791b */ /* 0x003fe20003800000 */
.L_x_4777:
[----:B------:R-:W-:Y:S02]  /*20110*/  IMAD.MOV.U32 R13, RZ, RZ, R2 ;  /* 0x000000ffff0d7224 */ /* 0x000fe400078e0002 */
[----:B------:R-:W-:Y:S02]  /*20120*/  IMAD.MOV.U32 R12, RZ, RZ, 0x2 ;  /* 0x00000002ff0c7424 */ /* 0x000fe400078e00ff */
[----:B------:R-:W-:-:S07]  /*20130*/  IMAD.MOV.U32 R5, RZ, RZ, R14 ;  /* 0x000000ffff057224 */ /* 0x000fce00078e000e */
[----:B------:R-:W-:Y:S05]  /*20140*/  WARPSYNC.COLLECTIVE R15, `(.L_x_4778) ;  /* 0x000000000f087348 */ /* 0x000fea0003c00000 */
[----:B------:R0:W1:Y:S02]  /*20150*/  SHFL.IDX P6, R14, R13, R12, R11 ;  /* 0x0000000c0d0e7389 */ /* 0x00006400000c000b */
[----:B01----:R-:W-:Y:S01]  /*20160*/  ENDCOLLECTIVE ;  /* 0x000000000000791b */ /* 0x003fe20003800000 */
.L_x_4778:
        /* <DEDUP_REMOVED lines=10> */
.L_x_4779:
[----:B------:R-:W-:Y:S01]  /*20210*/  @!PT LDS RZ, [RZ] ;  /* 0x00000000fffff984 */ /* 0x000fe20000000800 */
[----:B------:R-:W-:Y:S01]  /*20220*/  @!PT LDS RZ, [RZ] ;  /* 0x00000000fffff984 */ /* 0x000fe20000000800 */
[----:B------:R-:W-:Y:S01]  /*20230*/  @!PT LDS RZ, [RZ] ;  /* 0x00000000fffff984 */ /* 0x000fe20000000800 */
[----:B------:R0:W-:Y:S01]  /*20240*/  @!P0 LDGSTS.E.BYPASS.LTC128B.128 [R23+0x20c00], desc[UR42][R4.64], !P1 ;  /* 0x20c0000004178fae */ /* 0x0001e2000c901d6a */
[----:B------:R-:W-:Y:S01]  /*20250*/  ISETP.GE.AND P0, PT, R8, R3, PT ;  /* 0x000000030800720c */ /* 0x000fe20003f06270 */
[----:B------:R-:W-:Y:S02]  /*20260*/  IMAD.MOV.U32 R13, RZ, RZ, R2 ;  /* 0x000000ffff0d7224 */ /* 0x000fe400078e0002 */
[----:B------:R-:W-:Y:S02]  /*20270*/  IMAD.MOV.U32 R12, RZ, RZ, 0x3 ;  /* 0x00000003ff0c7424 */ /* 0x000fe400078e00ff */
[----:B0-----:R-:W-:-:S08]  /*20280*/  IMAD.MOV.U32 R4, RZ, RZ, R14 ;  /* 0x000000ffff047224 */ /* 0x001fd000078e000e */
[----:B------:R-:W-:Y:S05]  /*20290*/  WARPSYNC.COLLECTIVE R15, `(.L_x_4780) ;  /* 0x000000000f087348 */ /* 0x000fea0003c00000 */
[----:B------:R0:W1:Y:S02]  /*202a0*/  SHFL.IDX P6, R14, R13, R12, R11 ;  /* 0x0000000c0d0e7389 */ /* 0x00006400000c000b */
[----:B01----:R-:W-:Y:S01]  /*202b0*/  ENDCOLLECTIVE ;  /* 0x000000000000791b */ /* 0x003fe20003800000 */
.L_x_4780:
        /* <DEDUP_REMOVED lines=14> */
.L_x_4781:
[----:B------:R-:W-:Y:S01]  /*203a0*/  IMAD.MOV.U32 R0, RZ, RZ, R14 ;  /* 0x000000ffff007224 */ /* 0x000fe200078e000e */
[----:B------:R-:W-:Y:S06]  /*203b0*/  BRA `(.L_x_4782) ;  /* 0xffffffa800d87947 */ /* 0x000fec000383ffff */
.L_x_4667:
[----:B------:R-:W2:Y:S04]  /*203c0*/  LDL.LU R10, [R1+0x14] ;  /* 0x00001400010a7983 */ /* 0x000ea80000300800 */
[----:B------:R-:W3:Y:S04]  /*203d0*/  LDL.LU R9, [R1+0x18] ;  /* 0x0000180001097983 */ /* 0x000ee80000300800 */
[----:B------:R-:W4:Y:S01]  /*203e0*/  LDL.LU R8, [R1+0x1c] ;  /* 0x00001c0001087983 */ /* 0x000f220000300800 */
[----:B------:R-:W-:Y:S01]  /*203f0*/  LOP3.LUT R16, R16, 0xffffefff, RZ, 0xc0, !PT ;  /* 0xffffefff10107812 */ /* 0x000fe200078ec0ff */
[----:B------:R-:W-:Y:S01]  /*20400*/  BSSY B0, `(.L_x_4783) ;  /* 0x0000029000007945 */ /* 0x000fe20003800000 */
[----:B------:R-:W-:-:S02]  /*20410*/  IMAD.MOV.U32 R13, RZ, RZ, R6 ;  /* 0x000000ffff0d7224 */ /* 0x000fc400078e0006 */
[----:B------:R-:W-:Y:S02]  /*20420*/  IMAD.MOV.U32 R12, RZ, RZ, RZ ;  /* 0x000000ffff0c7224 */ /* 0x000fe400078e00ff */
[----:B------:R-:W-:Y:S02]  /*20430*/  IMAD.MOV.U32 R11, RZ, RZ, 0x181f ;  /* 0x0000181fff0b7424 */ /* 0x000fe400078e00ff */
[----:B------:R-:W-:Y:S02]  /*20440*/  IMAD.MOV.U32 R15, RZ, RZ, -0x1 ;  /* 0xffffffffff0f7424 */ /* 0x000fe400078e00ff */
[----:B--2---:R-:W-:-:S05]  /*20450*/  IMAD R7, R10, R7, RZ ;  /* 0x000000070a077224 */ /* 0x004fca00078e02ff */
[-C--:B------:R-:W-:Y:S02]  /*20460*/  ISETP.GE.AND P2, PT, R25, R7.reuse, PT ;  /* 0x000000071900720c */ /* 0x080fe40003f46270 */
[-C--:B---3--:R-:W-:Y:S02]  /*20470*/  ISETP.GE.AND P1, PT, R9, R7.reuse, PT ;  /* 0x000000070900720c */ /* 0x088fe40003f26270 */
[----:B----4-:R-:W-:-:S09]  /*20480*/  ISETP.GE.AND P0, PT, R8, R7, PT ;  /* 0x000000070800720c */ /* 0x010fd20003f06270 */
[C---:B------:R-:W-:Y:S02]  /*20490*/  @!P2 LOP3.LUT R2, R4.reuse, 0x40, RZ, 0xc0, !PT ;  /* 0x000000400402a812 */ /* 0x040fe400078ec0ff */
[----:B------:R-:W-:Y:S02]  /*204a0*/  @!P1 LOP3.LUT R3, R4, 0x40, RZ, 0xc0, !PT ;  /* 0x0000004004039812 */ /* 0x000fe400078ec0ff */
[----:B------:R-:W-:Y:S02]  /*204b0*/  @!P2 SHF.R.U32.HI R2, RZ, 0x2, R2 ;  /* 0x00000002ff02a819 */ /* 0x000fe40000011602 */
[----:B------:R-:W-:Y:S02]  /*204c0*/  @!P1 SHF.R.U32.HI R3, RZ, 0x2, R3 ;  /* 0x00000002ff039819 */ /* 0x000fe40000011603 */
[----:B------:R-:W-:Y:S02]  /*204d0*/  @!P2 ISETP.NE.U32.AND P6, PT, R2, RZ, PT ;  /* 0x000000ff0200a20c */ /* 0x000fe40003fc5070 */
[----:B------:R-:W-:-:S02]  /*204e0*/  @!P2 LOP3.LUT R2, R5, 0x80, RZ, 0xc0, !PT ;  /* 0x000000800502a812 */ /* 0x000fc400078ec0ff */
[----:B------:R-:W-:Y:S02]  /*204f0*/  @!P0 LOP3.LUT R8, R4, 0x40, RZ, 0xc0, !PT ;  /* 0x0000004004088812 */ /* 0x000fe400078ec0ff */
[----:B------:R-:W-:Y:S02]  /*20500*/  @!P2 SHF.R.U32.HI R2, RZ, 0x3, R2 ;  /* 0x00000003ff02a819 */ /* 0x000fe40000011602 */
[----:B------:R-:W-:-:S05]  /*20510*/  @!P0 SHF.R.U32.HI R8, RZ, 0x2, R8 ;  /* 0x00000002ff088819 */ /* 0x000fca0000011608 */
[----:B------:R-:W-:Y:S02]  /*20520*/  @P6 LOP3.LUT R16, R16, 0x1000, RZ, 0xfc, !PT ;  /* 0x0000100010106812 */ /* 0x000fe400078efcff */
[----:B------:R-:W-:Y:S02]  /*20530*/  @!P2 ISETP.NE.U32.AND P6, PT, R2, RZ, PT ;  /* 0x000000ff0200a20c */ /* 0x000fe40003fc5070 */
[----:B------:R-:W-:Y:S02]  /*20540*/  LOP3.LUT R16, R16, 0xfffff7ff, RZ, 0xc0, !PT ;  /* 0xfffff7ff10107812 */ /* 0x000fe400078ec0ff */
[----:B------:R-:W-:-:S04]  /*20550*/  @!P1 LOP3.LUT R2, R5, 0x80, RZ, 0xc0, !PT ;  /* 0x0000008005029812 */ /* 0x000fc800078ec0ff */
[----:B------:R-:W-:-:S05]  /*20560*/  @!P1 SHF.R.U32.HI R2, RZ, 0x3, R2 ;  /* 0x00000003ff029819 */ /* 0x000fca0000011602 */
[----:B------:R-:W-:Y:S02]  /*20570*/  @P6 LOP3.LUT R16, R16, 0x800, RZ, 0xfc, !PT ;  /* 0x0000080010106812 */ /* 0x000fe400078efcff */
[----:B------:R-:W-:Y:S02]  /*20580*/  @!P1 ISETP.NE.U32.AND P6, PT, R3, RZ, PT ;  /* 0x000000ff0300920c */ /* 0x000fe40003fc5070 */
[----:B------:R-:W-:-:S11]  /*20590*/  LOP3.LUT R16, R16, 0xffffbfff, RZ, 0xc0, !PT ;  /* 0xffffbfff10107812 */ /* 0x000fd600078ec0ff */
[----:B------:R-:W-:Y:S02]  /*205a0*/  @P6 LOP3.LUT R16, R16, 0x4000, RZ, 0xfc, !PT ;  /* 0x0000400010106812 */ /* 0x000fe400078efcff */
[----:B------:R-:W-:Y:S02]  /*205b0*/  @!P1 ISETP.NE.U32.AND P6, PT, R2, RZ, PT ;  /* 0x000000ff0200920c */ /* 0x000fe40003fc5070 */
[----:B------:R-:W-:-:S11]  /*205c0*/  LOP3.LUT R16, R16, 0xffffdfff, RZ, 0xc0, !PT ;  /* 0xffffdfff10107812 */ /* 0x000fd600078ec0ff */
        /* <DEDUP_REMOVED lines=12> */
.L_x_4784:
[----:B------:R-:W-:Y:S05]  /*20690*/  BSYNC B0 ;  /* 0x0000000000007941 */ /* 0x000fea0003800000 */
.L_x_4783:
        /* <DEDUP_REMOVED lines=11> */
.L_x_4785:
[----:B------:R-:W-:-:S04]  /*20750*/  LOP3.LUT R16, R16, 0xfdffffff, RZ, 0xc0, !PT ;  /* 0xfdffffff10107812 */ /* 0x000fc800078ec0ff */
[----:B------:R-:W-:-:S04]  /*20760*/  @P3 LOP3.LUT R16, R16, 0x2000000, RZ, 0xfc, !PT ;  /* 0x0200000010103812 */ /* 0x000fc800078efcff */
[C---:B------:R-:W-:Y:S02]  /*20770*/  LOP3.LUT P3, RZ, R16.reuse, 0x200, RZ, 0xc0, !PT ;  /* 0x0000020010ff7812 */ /* 0x040fe4000786c0ff */
[----:B------:R-:W-:Y:S01]  /*20780*/  LOP3.LUT R16, R16, 0xfeffffff, RZ, 0xc0, !PT ;  /* 0xfeffffff10107812 */ /* 0x000fe200078ec0ff */
[----:B------:R-:W-:-:S03]  /*20790*/  IMAD.MOV.U32 R13, RZ, RZ, R6 ;  /* 0x000000ffff0d7224 */ /* 0x000fc600078e0006 */
[----:B------:R-:W-:Y:S01]  /*207a0*/  @P1 LOP3.LUT R16, R16, 0x1000000, RZ, 0xfc, !PT ;  /* 0x0100000010101812 */ /* 0x000fe200078efcff */
[----:B------:R-:W-:-:S03]  /*207b0*/  IMAD.MOV.U32 R12, RZ, RZ, 0x1 ;  /* 0x00000001ff0c7424 */ /* 0x000fc600078e00ff */
[C---:B------:R-:W-:Y:S02]  /*207c0*/  LOP3.LUT P1, RZ, R16.reuse, 0x100, RZ, 0xc0, !PT ;  /* 0x0000010010ff7812 */ /* 0x040fe4000782c0ff */
[----:B------:R-:W-:Y:S01]  /*207d0*/  LOP3.LUT R16, R16, 0xffdfffff, RZ, 0xc0, !PT ;  /* 0xffdfffff10107812 */ /* 0x000fe200078ec0ff */
[----:B------:R-:W-:-:S03]  /*207e0*/  IMAD.MOV.U32 R3, RZ, RZ, R14 ;  /* 0x000000ffff037224 */ /* 0x000fc600078e000e */
[----:B------:R-:W-:Y:S02]  /*207f0*/  @P0 LOP3.LUT R16, R16, 0x200000, RZ, 0xfc, !PT ;  /* 0x0020000010100812 */ /* 0x000fe400078efcff */
[----:B------:R-:W-:Y:S02]  /*20800*/  @!P2 LEA R3, P6, R20, R3, 0x1 ;  /* 0x000000031403a211 */ /* 0x000fe400078c08ff */
[----:B------:R-:W-:-:S03]  /*20810*/  LOP3.LUT P0, RZ, R16, 0x1000, RZ, 0xc0, !PT ;  /* 0x0000100010ff7812 */ /* 0x000fc6000780c0ff */
[----:B------:R-:W-:Y:S01]  /*20820*/  @!P2 IMAD.X R2, RZ, RZ, R2, P6 ;  /* 0x000000ffff02a224 */ /* 0x000fe200030e0602 */
[----:B------:R-:W-:-:S04]  /*20830*/  LOP3.LUT P6, RZ, R16, 0x800, RZ, 0xc0, !PT ;  /* 0x0000080010ff7812 */ /* 0x000fc800078cc0ff */
[----:B------:R-:W-:-:S04]  /*20840*/  @!P2 LOP3.LUT R3, R3, R2, RZ, 0x3c, !PT ;  /* 0x000000020303a212 */ /* 0x000fc800078e3cff */
[----:B------:R-:W-:-:S04]  /*20850*/  @!P2 LOP3.LUT R2, R3, R2, RZ, 0x3c, !PT ;  /* 0x000000020302a212 */ /* 0x000fc800078e3cff */
[----:B------:R-:W-:-:S05]  /*20860*/  @!P2 LOP3.LUT R3, R3, R2, RZ, 0x3c, !PT ;  /* 0x000000020303a212 */ /* 0x000fca00078e3cff */
[----:B------:R-:W-:Y:S01]  /*20870*/  @!PT LDS RZ, [RZ] ;  /* 0x00000000fffff984 */ /* 0x000fe20000000800 */
[----:B------:R-:W-:Y:S01]  /*20880*/  @!PT LDS RZ, [RZ] ;  /* 0x00000000fffff984 */ /* 0x000fe20000000800 */
[----:B------:R-:W-:Y:S01]  /*20890*/  @!PT LDS RZ, [RZ] ;  /* 0x00000000fffff984 */ /* 0x000fe20000000800 */
[----:B------:R0:W-:Y:S01]  /*208a0*/  @!P2 LDGSTS.E.BYPASS.LTC128B.128 [R23+0x26400], desc[UR42][R2.64], !P4 ;  /* 0x264000000217afae */ /* 0x0001e2000e101d6a */
[----:B------:R-:W-:-:S03]  /*208b0*/  LOP3.LUT P4, RZ, R16, 0x4000000, RZ, 0xc0, !PT ;  /* 0x0400000010ff7812 */ /* 0x000fc6000788c0ff */
[----:B------:R0:W-:Y:S01]  /*208c0*/  @!P2 LDGSTS.E.BYPASS.LTC128B.128 [R23+0x28400], desc[UR42][R2.64+0x80], !P3 ;  /* 0x284000800217afae */ /* 0x0001e2000d901d6a */
[----:B------:R-:W-:-:S03]  /*208d0*/  LOP3.LUT P3, RZ, R16, 0x2000000, RZ, 0xc0, !PT ;  /* 0x0200000010ff7812 */ /* 0x000fc6000786c0ff */
        /* <DEDUP_REMOVED lines=9> */
[----:B------:R0:W-:Y:S04]  /*20970*/  @!P2 LDGSTS.E.BYPASS.LTC128B.128 [R23+0x32400], desc[UR42][R2.64+0x300], P0 ;  /* 0x324003000217afae */ /* 0x0001e80008101d6a */
[----:B------:R0:W-:Y:S04]  /*20980*/  @!P2 LDGSTS.E.BYPASS.LTC128B.128 [R23+0x34400], desc[UR42][R2.64+0x380], P6 ;  /* 0x344003800217afae */ /* 0x0001e8000b101d6a */
[----:B0-----:R-:W-:Y:S05]  /*20990*/  WARPSYNC.COLLECTIVE R15, `(.L_x_4786) ;  /* 0x000000000f087348 */ /* 0x001fea0003c00000 */
[----:B------:R1:W2:Y:S02]  /*209a0*/  SHFL.IDX P6, R14, R13, R12, R11 ;  /* 0x0000000c0d0e7389 */ /* 0x0002a400000c000b */
[----:B012---:R-:W-:Y:S01]  /*209b0*/  ENDCOLLECTIVE ;  /* 0x000000000000791b */ /* 0x007fe20003800000 */
.L_x_4786:
[----:B------:R-:W-:-:S04]  /*209c0*/  @P5 LOP3.LUT R16, R16, 0x800000, RZ, 0xfc, !PT ;  /* 0x0080000010105812 */ /* 0x000fc800078efcff */
[C---:B------:R-:W-:Y:S02]  /*209d0*/  LOP3.LUT P5, RZ, R16.reuse, 0x400, RZ, 0xc0, !PT ;  /* 0x0000040010ff7812 */ /* 0x040fe400078ac0ff */
[----:B------:R-:W-:Y:S01]  /*209e0*/  LOP3.LUT P0, RZ, R16, 0x4000, RZ, 0xc0, !PT ;  /* 0x0000400010ff7812 */ /* 0x000fe2000780c0ff */
[----:B------:R-:W-:Y:S02]  /*209f0*/  IMAD.MOV.U32 R13, RZ, RZ, R0 ;  /* 0x000000ffff0d7224 */ /* 0x000fe400078e0000 */
[----:B------:R-:W-:-:S10]  /*20a00*/  IMAD.MOV.U32 R2, RZ, RZ, R14 ;  /* 0x000000ffff027224 */ /* 0x000fd400078e000e */
[----:B------:R-:W-:Y:S05]  /*20a10*/  WARPSYNC.COLLECTIVE R15, `(.L_x_4787) ;  /* 0x000000000f087348 */ /* 0x000fea0003c00000 */
[----:B------:R0:W1:Y:S02]  /*20a20*/  SHFL.IDX P6, R14, R13, R12, R11 ;  /* 0x0000000c0d0e7389 */ /* 0x00006400000c000b */
[----:B01----:R-:W-:Y:S01]  /*20a30*/  ENDCOLLECTIVE ;  /* 0x000000000000791b */ /* 0x003fe20003800000 */
.L_x_4787:
[----:B------:R-:W-:Y:S02]  /*20a40*/  IMAD.MOV.U32 R13, RZ, RZ, R6 ;  /* 0x000000ffff0d7224 */ /* 0x000fe400078e0006 */
[----:B------:R-:W-:Y:S02]  /*20a50*/  IMAD.MOV.U32 R12, RZ, RZ, 0x2 ;  /* 0x00000002ff0c7424 */ /* 0x000fe400078e00ff */
[----:B------:R-:W-:Y:S01]  /*20a60*/  IMAD.MOV.U32 R3, RZ, RZ, R14 ;  /* 0x000000ffff037224 */ /* 0x000fe200078e000e */
[----:B------:R-:W-:-:S04]  /*20a70*/  LOP3.LUT P6, RZ, R16, 0x2000, RZ, 0xc0, !PT ;  /* 0x0000200010ff7812 */ /* 0x000fc800078cc0ff */
[----:B------:R-:W-:-:S05]  /*20a80*/  @!P1 LEA R3, P2, R20, R3, 0x1 ;  /* 0x0000000314039211 */ /* 0x000fca00078408ff */
[----:B------:R-:W-:Y:S01]  /*20a90*/  @!P1 IMAD.X R2, RZ, RZ, R2, P2 ;  /* 0x000000ffff029224 */ /* 0x000fe200010e0602 */
[C---:B------:R-:W-:Y:S02]  /*20aa0*/  LOP3.LUT P2, RZ, R16.reuse, 0x10000, RZ, 0xc0, !PT ;  /* 0x0001000010ff7812 */ /* 0x040fe4000784c0ff */
[----:B------:R-:W-:Y:S02]  /*20ab0*/  LOP3.LUT R16, R16, 0xfff7ffff, RZ, 0xc0, !PT ;  /* 0xfff7ffff10107812 */ /* 0x000fe400078ec0ff */
[----:B------:R-:W-:-:S04]  /*20ac0*/  @!P1 LOP3.LUT R3, R3, R2, RZ, 0x3c, !PT ;  /* 0x0000000203039212 */ /* 0x000fc800078e3cff */
[----:B------:R-:W-:-:S04]  /*20ad0*/  @!P1 LOP3.LUT R2, R3, R2, RZ, 0x3c, !PT ;  /* 0x0000000203029212 */ /* 0x000fc800078e3cff */
[----:B------:R-:W-:Y:S02]  /*20ae0*/  @!P1 LOP3.LUT R3, R3, R2, RZ, 0x3c, !PT ;  /* 0x0000000203039212 */ /* 0x000fe400078e3cff */
[----:B------:R-:W-:-:S03]  /*20af0*/  @P2 LOP3.LUT R16, R16, 0x80000, RZ, 0xfc, !PT ;  /* 0x0008000010102812 */ /* 0x000fc600078efcff */
[----:B------:R-:W-:Y:S01]  /*20b00*/  @!PT LDS RZ, [RZ] ;  /* 0x00000000fffff984 */ /* 0x000fe20000000800 */
[----:B------:R-:W-:Y:S01]  /*20b10*/  @!PT LDS RZ, [RZ] ;  /* 0x00000000fffff984 */ /* 0x000fe20000000800 */
[----:B------:R-:W-:Y:S01]  /*20b20*/  @!PT LDS RZ, [RZ] ;  /* 0x00000000fffff984 */ /* 0x000fe20000000800 */
[----:B------:R0:W-:Y:S01]  /*20b30*/  @!P1 LDGSTS.E.BYPASS.LTC128B.128 [R23+0x26c00], desc[UR42][R2.64], !P5 ;  /* 0x26c0000002179fae */ /* 0x0001e2000e901d6a */
[C---:B------:R-:W-:Y:S02]  /*20b40*/  LOP3.LUT P2, RZ, R16.reuse, 0x200, RZ, 0xc0, !PT ;  /* 0x0000020010ff7812 */ /* 0x040fe4000784c0ff */
[C---:B------:R-:W-:Y:S02]  /*20b50*/  LOP3.LUT P5, RZ, R16.reuse, 0x800000, RZ, 0xc0, !PT ;  /* 0x0080000010ff7812 */ /* 0x040fe400078ac0ff */
[----:B------:R-:W-:-:S09]  /*20b60*/  LOP3.LUT R16, R16, 0xffefffff, RZ, 0xc0, !PT ;  /* 0xffefffff10107812 */ /* 0x000fd200078ec0ff */
[----:B------:R-:W-:Y:S01]  /*20b70*/  @P2 LOP3.LUT R16, R16, 0x100000, RZ, 0xfc, !PT ;  /* 0x0010000010102812 */ /* 0x000fe200078efcff */
[----:B------:R0:W-:Y:S03]  /*20b80*/  @!P1 LDGSTS.E.BYPASS.LTC128B.128 [R23+0x28c00], desc[UR42][R2.64+0x80], !P2 ;  /* 0x28c0008002179fae */ /* 0x0001e6000d101d6a */
[C---:B------:R-:W-:Y:S01]  /*20b90*/  LOP3.LUT P2, RZ, R16.reuse, 0x400, RZ, 0xc0, !PT ;  /* 0x0000040010ff7812 */ /* 0x040fe2000784c0ff */
[----:B------:R0:W-:Y:S01]  /*20ba0*/  @!P1 LDGSTS.E.BYPASS.LTC128B.128 [R23+0x2ac00], desc[UR42][R2.64+0x100], !P5 ;  /* 0x2ac0010002179fae */ /* 0x0001e2000e901d6a */
[----:B------:R-:W-:-:S13]  /*20bb0*/  LOP3.LUT P5, RZ, R16, 0x400000, RZ, 0xc0, !PT ;  /* 0x0040000010ff7812 */ /* 0x000fda00078ac0ff */
[----:B------:R0:W-:Y:S04]  /*20bc0*/  @!P1 LDGSTS.E.BYPASS.LTC128B.128 [R23+0x2cc00], desc[UR42][R2.64+0x180], !P5 ;  /* 0x2cc0018002179fae */ /* 0x0001e8000e901d6a */
[----:B------:R0:W-:Y:S04]  /*20bd0*/  @!P1 LDGSTS.E.BYPASS.LTC128B.128 [R23+0x2ec00], desc[UR42][R2.64+0x200], !P4 ;  /* 0x2ec0020002179fae */ /* 0x0001e8000e101d6a */
[----:B------:R0:W-:Y:S04]  /*20be0*/  @!P1 LDGSTS.E.BYPASS.LTC128B.128 [R23+0x30c00], desc[UR42][R2.64+0x280], !P3 ;  /* 0x30c0028002179fae */ /* 0x0001e8000d901d6a */
[----:B------:R0:W-:Y:S01]  /*20bf0*/  @!P1 LDGSTS.E.BYPASS.LTC128B.128 [R23+0x32c00], desc[UR42][R2.64+0x300], P0 ;  /* 0x32c0030002179fae */ /* 0x0001e20008101d6a */
[----:B------:R-:W-:-:S03]  /*20c00*/  LOP3.LUT P0, RZ, R16, 0x200000, RZ, 0xc0, !PT ;  /* 0x0020000010ff7812 */ /* 0x000fc6000780c0ff */
[----:B------:R0:W-:Y:S10]  /*20c10*/  @!P1 LDGSTS.E.BYPASS.LTC128B.128 [R23+0x34c00], desc[UR42][R2.64+0x380], P6 ;  /* 0x34c0038002179fae */ /* 0x0001f4000b101d6a */
[----:B0-----:R-:W-:Y:S05]  /*20c20*/  WARPSYNC.COLLECTIVE R15, `(.L_x_4788) ;  /* 0x000000000f087348 */ /* 0x001fea0003c00000 */
[----:B------:R1:W2:Y:S02]  /*20c30*/  SHFL.IDX P6, R14, R13, R12, R11 ;  /* 0x0000000c0d0e7389 */ /* 0x0002a400000c000b */
[----:B012---:R-:W-:Y:S01]  /*20c40*/  ENDCOLLECTIVE ;  /* 0x000000000000791b */ /* 0x007fe20003800000 */
.L_x_4788:
[----:B------:R-:W-:Y:S02]  /*20c50*/  IMAD.MOV.U32 R13, RZ, RZ, R0 ;  /* 0x000000ffff0d7224 */ /* 0x000fe400078e0000 */
[----:B------:R-:W-:-:S07]  /*20c60*/  IMAD.MOV.U32 R8, RZ, RZ, R14 ;  /* 0x000000ffff087224 */ /* 0x000fce00078e000e */
[----:B------:R-:W-:Y:S05]  /*20c70*/  WARPSYNC.COLLECTIVE R15, `(.L_x_4789) ;  /* 0x000000000f087348 */ /* 0x000fea0003c00000 */
[----:B------:R0:W1:Y:S02]  /*20c80*/  SHFL.IDX P6, R14, R13, R12, R11 ;  /* 0x0000000c0d0e7389 */ /* 0x00006400000c000b */
[----:B01----:R-:W-:Y:S01]  /*20c90*/  ENDCOLLECTIVE ;  /* 0x000000000000791b */ /* 0x003fe20003800000 */
.L_x_4789:
[----:B------:R-:W-:Y:S02]  /*20ca0*/  IMAD.MOV.U32 R13, RZ, RZ, R6 ;  /* 0x000000ffff0d7224 */ /* 0x000fe400078e0006 */
[----:B------:R-:W-:Y:S01]  /*20cb0*/  IMAD.MOV.U32 R12, RZ, RZ, 0x3 ;  /* 0x00000003ff0c7424 */ /* 0x000fe200078e00ff */
[----:B------:R-:W-:Y:S02]  /*20cc0*/  @!P0 LEA R9, P1, R20, R14, 0x1 ;  /* 0x0000000e14098211 */ /* 0x000fe400078208ff */
[----:B------:R-:W-:-:S03]  /*20cd0*/  LOP3.LUT P6, RZ, R16, 0x20000, RZ, 0xc0, !PT ;  /* 0x0002000010ff7812 */ /* 0x000fc600078cc0ff */
[----:B------:R-:W-:Y:S01]  /*20ce0*/  @!P0 IMAD.X R10, RZ, RZ, R8, P1 ;  /* 0x000000ffff0a8224 */ /* 0x000fe200008e0608 */
[----:B------:R-:W-:Y:S01]  /*20cf0*/  LOP3.LUT P1, RZ, R16, 0x100, RZ, 0xc0, !PT ;  /* 0x0000010010ff7812 */ /* 0x000fe2000782c0ff */
[----:B------:R-:W-:Y:S02]  /*20d00*/  @!P0 IMAD.MOV.U32 R2, RZ, RZ, R9 ;  /* 0x000000ffff028224 */ /* 0x000fe400078e0009 */
[----:B------:R-:W-:-:S05]  /*20d10*/  @!P0 IMAD.MOV.U32 R3, RZ, RZ, R10 ;  /* 0x000000ffff038224 */ /* 0x000fca00078e000a */
[----:B------:R-:W-:Y:S01]  /*20d20*/  @!PT LDS RZ, [RZ] ;  /* 0x00000000fffff984 */ /* 0x000fe20000000800 */
[----:B------:R-:W-:Y:S01]  /*20d30*/  @!PT LDS RZ, [RZ] ;  /* 0x00000000fffff984 */ /* 0x000fe20000000800 */
[----:B------:R-:W-:Y:S01]  /*20d40*/  @!PT LDS RZ, [RZ] ;  /* 0x00000000fffff984 */ /* 0x000fe20000000800 */
[----:B------:R0:W-:Y:S01]  /*20d50*/  @!P0 LDGSTS.E.BYPASS.LTC128B.128 [R23+0x27400], desc[UR42][R2.64], !P2 ;  /* 0x2740000002178fae */ /* 0x0001e2000d101d6a */
[----:B------:R-:W-:-:S13]  /*20d60*/  LOP3.LUT P2, RZ, R16, 0x100000, RZ, 0xc0, !PT ;  /* 0x0010000010ff7812 */ /* 0x000fda000784c0ff */
[----:B------:R0:W-:Y:S01]  /*20d70*/  @!P0 LDGSTS.E.BYPASS.LTC128B.128 [R23+0x29400], desc[UR42][R2.64+0x80], !P2 ;  /* 0x2940008002178fae */ /* 0x0001e2000d101d6a */
[----:B------:R-:W-:-:S03]  /*20d80*/  LOP3.LUT P2, RZ, R16, 0x80000, RZ, 0xc0, !PT ;  /* 0x0008000010ff7812 */ /* 0x000fc6000784c0ff */
[----:B------:R0:W-:Y:S04]  /*20d90*/  @!P0 LDGSTS.E.BYPASS.LTC128B.128 [R23+0x2b400], desc[UR42][R2.64+0x100], !P1 ;  /* 0x2b40010002178fae */ /* 0x0001e8000c901d6a */
[----:B------:R0:W-:Y:S04]  /*20da0*/  @!P0 LDGSTS.E.BYPASS.LTC128B.128 [R23+0x2d400], desc[UR42][R2.64+0x180], !P5 ;  /* 0x2d40018002178fae */ /* 0x0001e8000e901d6a */
[----:B------:R0:W-:Y:S04]  /*20db0*/  @!P0 LDGSTS.E.BYPASS.LTC128B.128 [R23+0x2f400], desc[UR42][R2.64+0x200], !P4 ;  /* 0x2f40020002178fae */ /* 0x0001e8000e101d6a */
[----:B------:R0:W-:Y:S04]  /*20dc0*/  @!P0 LDGSTS.E.BYPASS.LTC128B.128 [R23+0x31400], desc[UR42][R2.64+0x280], !P3 ;  /* 0x3140028002178fae */ /* 0x0001e8000d901d6a */
[----:B------:R0:W-:Y:S02]  /*20dd0*/  @!P0 LDGSTS.E.BYPASS.LTC128B.128 [R23+0x33400], desc[UR42][R2.64+0x300], P6 ;  /* 0x3340030002178fae */ /* 0x0001e4000b101d6a */
[----:B0-----:R-:W-:Y:S05]  /*20de0*/  WARPSYNC.COLLECTIVE R15, `(.L_x_4790) ;  /* 0x000000000f087348 */ /* 0x001fea0003c00000 */
[----:B------:R1:W2:Y:S02]  /*20df0*/  SHFL.IDX P6, R14, R13, R12, R11 ;  /* 0x0000000c0d0e7389 */ /* 0x0002a400000c000b */
[----:B012---:R-:W-:Y:S01]  /*20e00*/  ENDCOLLECTIVE ;  /* 0x000000000000791b */ /* 0x007fe20003800000 */
.L_x_4790:
[----:B------:R-:W-:Y:S01]  /*20e10*/  @!PT LDS RZ, [RZ] ;  /* 0x00000000fffff984 */ /* 0x000fe20000000800 */
[----:B------:R-:W-:Y:S01]  /*20e20*/  @!PT LDS RZ, [RZ] ;  /* 0x00000000fffff984 */ /* 0x000fe20000000800 */
[----:B------:R-:W-:Y:S01]  /*20e30*/  @!PT LDS RZ, [RZ] ;  /* 0x00000000fffff984 */ /* 0x000fe20000000800 */
[----:B------:R0:W-:Y:S01]  /*20e40*/  @!P0 LDGSTS.E.BYPASS.LTC128B.128 [R23+0x35400], desc[UR42][R2.64+0x380], P2 ;  /* 0x3540038002178fae */ /* 0x0001e20009101d6a */
[----:B------:R-:W-:Y:S02]  /*20e50*/  IMAD.MOV.U32 R13, RZ, RZ, R0 ;  /* 0x000000ffff0d7224 */ /* 0x000fe400078e0000 */
[----:B------:R-:W-:-:S07]  /*20e60*/  IMAD.MOV.U32 R6, RZ, RZ, R14 ;  /* 0x000000ffff067224 */ /* 0x000fce00078e000e */
[----:B0-----:R-:W-:Y:S05]  /*20e70*/  WARPSYNC.COLLECTIVE R15, `(.L_x_4791) ;  /* 0x000000000f087348 */ /* 0x001fea0003c00000 */
[----:B------:R1:W2:Y:S02]  /*20e80*/  SHFL.IDX P6, R14, R13, R12, R11 ;  /* 0x0000000c0d0e7389 */ /* 0x0002a400000c000b */
[----:B012---:R-:W-:Y:S01]  /*20e90*/  ENDCOLLECTIVE ;  /* 0x000000000000791b */ /* 0x007fe20003800000 */
.L_x_4791:
[----:B------:R-:W-:Y:S01]  /*20ea0*/  IMAD.MOV.U32 R0, RZ, RZ, R14 ;  /* 0x000000ffff007224 */ /* 0x000fe200078e000e */
[----:B------:R-:W-:Y:S06]  /*20eb0*/  BRA `(.L_x_4792) ;  /* 0xffffffac00b47947 */ /* 0x000fec000383ffff */
.L_x_4672:
[----:B0-----:R0:W1:Y:S02]  /*20ec0*/  SYNCS.PHASECHK.TRANS64.TRYWAIT P0, [R18+URZ+0x38820], R0 ;  /* 0x03882000120075a7 */ /* 0x001064000800017f */
[----:B-1----:R-:W-:Y:S05]  /*20ed0*/  @!P0 NANOSLEEP.SYNCS 0x989680 ;  /* 0x009896800000895d */ /* 0x002fea0003900000 */
[----:B------:R-:W1:Y:S02]  /*20ee0*/  @!P0 SYNCS.PHASECHK.TRANS64 P0, [R18+URZ+0x38820], R0 ;  /* 0x03882000120085a7 */ /* 0x000e64000800007f */
[----:B-1----:R-:W-:Y:S05]  /*20ef0*/  @!P0 BRA `(.L_x_4672) ;  /* 0xfffffffc00f08947 */ /* 0x002fea000383ffff */
[----:B------:R-:W-:Y:S05]  /*20f00*/  BRA `(.L_x_4793) ;  /* 0xffffffb0005c7947 */ /* 0x000fea000383ffff */
.L_x_4675:
[----:B0-----:R0:W1:Y:S02]  /*20f10*/  SYNCS.PHASECHK.TRANS64.TRYWAIT P0, [R26+URZ+0x38860], R0 ;  /* 0x038860001a0075a7 */ /* 0x001064000800017f */
[----:B-1----:R-:W-:Y:S05]  /*20f20*/  @!P0 NANOSLEEP.SYNCS 0x989680 ;  /* 0x009896800000895d */ /* 0x002fea0003900000 */
[----:B------:R-:W1:Y:S02]  /*20f30*/  @!P0 SYNCS.PHASECHK.TRANS64 P0, [R26+URZ+0x38860], R0 ;  /* 0x038860001a0085a7 */ /* 0x000e64000800007f */
[----:B-1----:R-:W-:Y:S05]  /*20f40*/  @!P0 BRA `(.L_x_4675) ;  /* 0xfffffffc00f08947 */ /* 0x002fea000383ffff */
[----:B------:R-:W-:Y:S05]  /*20f50*/  BRA `(.L_x_4794) ;  /* 0xffffffb0006c7947 */ /* 0x000fea000383ffff */
.L_x_4676:
        /* <DEDUP_REMOVED lines=8> */
.L_x_4796:
[----:B------:R-:W-:Y:S05]  /*20fe0*/  BSYNC B0 ;  /* 0x0000000000007941 */ /* 0x000fea0003800000 */
.L_x_4795:
        /* <DEDUP_REMOVED lines=15> */
.L_x_4797:
        /* <DEDUP_REMOVED lines=39> */
.L_x_4798:
[----:B------:R-:W-:Y:S02]  /*21350*/  IMAD.MOV.U32 R13, RZ, RZ, R5 ;  /* 0x000000ffff0d7224 */ /* 0x000fe400078e0005 */
[----:B------:R-:W-:-:S07]  /*21360*/  IMAD.MOV.U32 R3, RZ, RZ, R14 ;  /* 0x000000ffff037224 */ /* 0x000fce00078e000e */
[----:B------:R-:W-:Y:S05]  /*21370*/  WARPSYNC.COLLECTIVE R15, `(.L_x_4799) ;  /* 0x000000000f087348 */ /* 0x000fea0003c00000 */
[----:B------:R0:W1:Y:S02]  /*21380*/  SHFL.IDX P6, R14, R13, R12, R11 ;  /* 0x0000000c0d0e7389 */ /* 0x00006400000c000b */
[----:B01----:R-:W-:Y:S01]  /*21390*/  ENDCOLLECTIVE ;  /* 0x000000000000791b */ /* 0x003fe20003800000 */
.L_x_4799:
        /* <DEDUP_REMOVED lines=29> */
.L_x_4800:
[----:B------:R-:W-:Y:S02]  /*21570*/  IMAD.MOV.U32 R13, RZ, RZ, R5 ;  /* 0x000000ffff0d7224 */ /* 0x000fe400078e0005 */
[----:B------:R-:W-:-:S07]  /*21580*/  IMAD.MOV.U32 R7, RZ, RZ, R14 ;  /* 0x000000ffff077224 */ /* 0x000fce00078e000e */
[----:B------:R-:W-:Y:S05]  /*21590*/  WARPSYNC.COLLECTIVE R15, `(.L_x_4801) ;  /* 0x000000000f087348 */ /* 0x000fea0003c00000 */
[----:B------:R0:W1:Y:S02]  /*215a0*/  SHFL.IDX P6, R14, R13, R12, R11 ;  /* 0x0000000c0d0e7389 */ /* 0x00006400000c000b */
[----:B01----:R-:W-:Y:S01]  /*215b0*/  ENDCOLLECTIVE ;  /* 0x000000000000791b */ /* 0x003fe20003800000 */
.L_x_4801:
        /* <DEDUP_REMOVED lines=29> */
.L_x_4802:
[----:B------:R-:W-:Y:S02]  /*21790*/  IMAD.MOV.U32 R13, RZ, RZ, R5 ;  /* 0x000000ffff0d7224 */ /* 0x000fe400078e0005 */
[----:B------:R-:W-:-:S07]  /*217a0*/  IMAD.MOV.U32 R6, RZ, RZ, R14 ;  /* 0x000000ffff067224 */ /* 0x000fce00078e000e */
[----:B------:R-:W-:Y:S05]  /*217b0*/  WARPSYNC.COLLECTIVE R15, `(.L_x_4803) ;  /* 0x000000000f087348 */ /* 0x000fea0003c00000 */
[----:B------:R0:W1:Y:S02]  /*217c0*/  SHFL.IDX P6, R14, R13, R12, R11 ;  /* 0x0000000c0d0e7389 */ /* 0x00006400000c000b */
[----:B01----:R-:W-:Y:S01]  /*217d0*/  ENDCOLLECTIVE ;  /* 0x000000000000791b */ /* 0x003fe20003800000 */
.L_x_4803:
[----:B------:R-:W-:Y:S01]  /*217e0*/  IMAD.MOV.U32 R2, RZ, RZ, R14 ;  /* 0x000000ffff027224 */ /* 0x000fe200078e000e */
[----:B------:R-:W-:Y:S06]  /*217f0*/  BRA `(.L_x_4804) ;  /* 0xffffffac00fc7947 */ /* 0x000fec000383ffff */
.L_x_4683:
[----:B0-----:R0:W1:Y:S02]  /*21800*/  SYNCS.PHASECHK.TRANS64.TRYWAIT P0, [R6+URZ+0x38840], R25 ;  /* 0x03884019060075a7 */ /* 0x001064000800017f */
[----:B-1----:R-:W-:Y:S05]  /*21810*/  @!P0 NANOSLEEP.SYNCS 0x989680 ;  /* 0x009896800000895d */ /* 0x002fea0003900000 */
[----:B------:R-:W1:Y:S02]  /*21820*/  @!P0 SYNCS.PHASECHK.TRANS64 P0, [R6+URZ+0x38840], R25 ;  /* 0x03884019060085a7 */ /* 0x000e64000800007f */
[----:B-1----:R-:W-:Y:S05]  /*21830*/  @!P0 BRA `(.L_x_4683) ;  /* 0xfffffffc00f08947 */ /* 0x002fea000383ffff */
[----:B------:R-:W-:Y:S05]  /*21840*/  BRA `(.L_x_4805) ;  /* 0xffffffb400887947 */ /* 0x000fea000383ffff */
.L_x_4684:
        /* <DEDUP_REMOVED lines=8> */
.L_x_4807:
[----:B------:R-:W-:Y:S05]  /*218d0*/  BSYNC B1 ;  /* 0x0000000000017941 */ /* 0x000fea0003800000 */
.L_x_4806:
        /* <DEDUP_REMOVED lines=9> */
.L_x_4808:
[----:B------:R-:W-:Y:S02]  /*21970*/  IMAD.MOV.U32 R13, RZ, RZ, R26 ;  /* 0x000000ffff0d7224 */ /* 0x000fe400078e001a */
[----:B------:R-:W-:Y:S02]  /*21980*/  IMAD.MOV.U32 R12, RZ, RZ, 0x1 ;  /* 0x00000001ff0c7424 */ /* 0x000fe400078e00ff */
[----:B------:R-:W-:-:S07]  /*21990*/  IMAD.MOV.U32 R2, RZ, RZ, R14 ;  /* 0x000000ffff027224 */ /* 0x000fce00078e000e */
[----:B------:R-:W-:Y:S05]  /*219a0*/  WARPSYNC.COLLECTIVE R15, `(.L_x_4809) ;  /* 0x000000000f087348 */ /* 0x000fea0003c00000 */
[----:B------:R0:W1:Y:S02]  /*219b0*/  SHFL.IDX P6, R14, R13, R12, R11 ;  /* 0x0000000c0d0e7389 */ /* 0x00006400000c000b */
[----:B01----:R-:W-:Y:S01]  /*219c0*/  ENDCOLLECTIVE ;  /* 0x000000000000791b */ /* 0x003fe20003800000 */
.L_x_4809:
        /* <DEDUP_REMOVED lines=11> */
.L_x_4810:
[----:B------:R-:W-:Y:S02]  /*21a80*/  IMAD.MOV.U32 R13, RZ, RZ, R26 ;  /* 0x000000ffff0d7224 */ /* 0x000fe400078e001a */
[----:B------:R-:W-:Y:S02]  /*21a90*/  IMAD.MOV.U32 R12, RZ, RZ, 0x2 ;  /* 0x00000002ff0c7424 */ /* 0x000fe400078e00ff */
[----:B------:R-:W-:-:S07]  /*21aa0*/  IMAD.MOV.U32 R2, RZ, RZ, R14 ;  /* 0x000000ffff027224 */ /* 0x000fce00078e000e */
[----:B------:R-:W-:Y:S05]  /*21ab0*/  WARPSYNC.COLLECTIVE R15, `(.L_x_4811) ;  /* 0x000000000f087348 */ /* 0x000fea0003c00000 */
[----:B------:R0:W1:Y:S02]  /*21ac0*/  SHFL.IDX P6, R14, R13, R12, R11 ;  /* 0x0000000c0d0e7389 */ /* 0x00006400000c000b */
[----:B01----:R-:W-:Y:S01]  /*21ad0*/  ENDCOLLECTIVE ;  /* 0x000000000000791b */ /* 0x003fe20003800000 */
.L_x_4811:
        /* <DEDUP_REMOVED lines=11> */
.L_x_4812:
[----:B------:R-:W-:Y:S02]  /*21b90*/  IMAD.MOV.U32 R13, RZ, RZ, R26 ;  /* 0x000000ffff0d7224 */ /* 0x000fe400078e001a */
[----:B------:R-:W-:Y:S02]  /*21ba0*/  IMAD.MOV.U32 R12, RZ, RZ, 0x3 ;  /* 0x00000003ff0c7424 */ /* 0x000fe400078e00ff */
[----:B------:R-:W-:-:S07]  /*21bb0*/  IMAD.MOV.U32 R2, RZ, RZ, R14 ;  /* 0x000000ffff027224 */ /* 0x000fce00078e000e */
[----:B------:R-:W-:Y:S05]  /*21bc0*/  WARPSYNC.COLLECTIVE R15, `(.L_x_4813) ;  /* 0x000000000f087348 */ /* 0x000fea0003c00000 */
[----:B------:R0:W1:Y:S02]  /*21bd0*/  SHFL.IDX P6, R14, R13, R12, R11 ;  /* 0x0000000c0d0e7389 */ /* 0x00006400000c000b */
[----:B01----:R-:W-:Y:S01]  /*21be0*/  ENDCOLLECTIVE ;  /* 0x000000000000791b */ /* 0x003fe20003800000 */
.L_x_4813:
        /* <DEDUP_REMOVED lines=11> */
.L_x_4814:
[----:B------:R-:W-:Y:S01]  /*21ca0*/  IMAD.MOV.U32 R2, RZ, RZ, R14 ;  /* 0x000000ffff027224 */ /* 0x000fe200078e000e */
[----:B------:R-:W-:Y:S06]  /*21cb0*/  BRA `(.L_x_4815) ;  /* 0xffffffb400107947 */ /* 0x000fec000383ffff */
.L_x_4689:
[----:B---3--:R3:W4:Y:S02]  /*21cc0*/  SYNCS.PHASECHK.TRANS64.TRYWAIT P0, [R6+URZ+0x38860], R25 ;  /* 0x03886019060075a7 */ /* 0x008724000800017f */
[----:B----4-:R-:W-:Y:S05]  /*21cd0*/  @!P0 NANOSLEEP.SYNCS 0x989680 ;  /* 0x009896800000895d */ /* 0x010fea0003900000 */
[----:B------:R-:W4:Y:S02]  /*21ce0*/  @!P0 SYNCS.PHASECHK.TRANS64 P0, [R6+URZ+0x38860], R25 ;  /* 0x03886019060085a7 */ /* 0x000f24000800007f */
[----:B----4-:R-:W-:Y:S05]  /*21cf0*/  @!P0 BRA `(.L_x_4689) ;  /* 0xfffffffc00f08947 */ /* 0x010fea000383ffff */
[----:B------:R-:W-:Y:S05]  /*21d00*/  BRA `(.L_x_4816) ;  /* 0xffffffb400607947 */ /* 0x000fea000383ffff */
.L_x_4690:
        /* <DEDUP_REMOVED lines=8> */
.L_x_4818:
[----:B------:R-:W-:Y:S05]  /*21d90*/  BSYNC B1 ;  /* 0x0000000000017941 */ /* 0x000fea0003800000 */
.L_x_4817:
        /* <DEDUP_REMOVED lines=13> */
.L_x_4819:
        /* <DEDUP_REMOVED lines=17> */
.L_x_4820:
        /* <DEDUP_REMOVED lines=16> */
.L_x_4821:
        /* <DEDUP_REMOVED lines=19> */
.L_x_4822:
        /* <DEDUP_REMOVED lines=14> */
.L_x_4823:
        /* <DEDUP_REMOVED lines=16> */
.L_x_4824:
        /* <DEDUP_REMOVED lines=14> */
.L_x_4825:
[----:B------:R-:W-:Y:S05]  /*22470*/  BRA `(.L_x_4826) ;  /* 0xffffffb000c47947 */ /* 0x000fea000383ffff */
.L_x_4698:
        /* <DEDUP_REMOVED lines=8> */
.L_x_4828:
[----:B------:R-:W-:Y:S05]  /*22500*/  BSYNC B0 ;  /* 0x0000000000007941 */ /* 0x000fea0003800000 */
.L_x_4827:
        /* <DEDUP_REMOVED lines=9> */
.L_x_4829:
        /* <DEDUP_REMOVED lines=24> */
.L_x_4830:
[----:B------:R-:W-:Y:S01]  /*22720*/  IMAD.MOV.U32 R12, RZ, RZ, 0x2 ;  /* 0x00000002ff0c7424 */ /* 0x000fe200078e00ff */
[----:B------:R-:W-:-:S05]  /*22730*/  SEL R14, R14, RZ, P1 ;  /* 0x000000ff0e0e7207 */ /* 0x000fca0000800000 */
[----:B------:R-:W-:-:S04]  /*22740*/  IMAD.IADD R5, R13, 0x1, R14 ;  /* 0x000000010d057824 */ /* 0x000fc800078e020e */
[----:B------:R-:W-:-:S07]  /*22750*/  IMAD.MOV.U32 R13, RZ, RZ, R5 ;  /* 0x000000ffff0d7224 */ /* 0x000fce00078e0005 */
[----:B------:R-:W-:Y:S05]  /*22760*/  WARPSYNC.COLLECTIVE R15, `(.L_x_4831) ;  /* 0x000000000f087348 */ /* 0x000fea0003c00000 */
[----:B------:R0:W1:Y:S02]  /*22770*/  SHFL.UP P6, R14, R13, R12, R11 ;  /* 0x0400000c0d0e7389 */ /* 0x00006400000c000b */
[----:B01----:R-:W-:Y:S01]  /*22780*/  ENDCOLLECTIVE ;  /* 0x000000000000791b */ /* 0x003fe20003800000 */
.L_x_4831:
[----:B------:R-:W-:Y:S01]  /*22790*/  IMAD.MOV.U32 R12, RZ, RZ, 0x4 ;  /* 0x00000004ff0c7424 */ /* 0x000fe200078e00ff */
[----:B------:R-:W-:-:S05]  /*227a0*/  SEL R2, R14, RZ, P2 ;  /* 0x000000ff0e027207 */ /* 0x000fca0001000000 */
[----:B------:R-:W-:-:S04]  /*227b0*/  IMAD.IADD R2, R5, 0x1, R2 ;  /* 0x0000000105027824 */ /* 0x000fc800078e0202 */
[----:B------:R-:W-:-:S07]  /*227c0*/  IMAD.MOV.U32 R13, RZ, RZ, R2 ;  /* 0x000000ffff0d7224 */ /* 0x000fce00078e0002 */
[----:B------:R-:W-:Y:S05]  /*227d0*/  WARPSYNC.COLLECTIVE R15, `(.L_x_4832) ;  /* 0x000000000f087348 */ /* 0x000fea0003c00000 */
[----:B------:R0:W1:Y:S02]  /*227e0*/  SHFL.UP P6, R14, R13, R12, R11 ;  /* 0x0400000c0d0e7389 */ /* 0x00006400000c000b */
[----:B01----:R-:W-:Y:S01]  /*227f0*/  ENDCOLLECTIVE ;  /* 0x000000000000791b */ /* 0x003fe20003800000 */
.L_x_4832:
[----:B------:R-:W-:Y:S01]  /*22800*/  IMAD.MOV.U32 R12, RZ, RZ, 0x8 ;  /* 0x00000008ff0c7424 */ /* 0x000fe200078e00ff */
[----:B------:R-:W-:-:S05]  /*22810*/  SEL R3, R14, RZ, P3 ;  /* 0x000000ff0e037207 */ /* 0x000fca0001800000 */
[----:B------:R-:W-:-:S04]  /*22820*/  IMAD.IADD R8, R2, 0x1, R3 ;  /* 0x0000000102087824 */ /* 0x000fc800078e0203 */
[----:B------:R-:W-:-:S07]  /*22830*/  IMAD.MOV.U32 R13, RZ, RZ, R8 ;  /* 0x000000ffff0d7224 */ /* 0x000fce00078e0008 */
[----:B------:R-:W-:Y:S05]  /*22840*/  WARPSYNC.COLLECTIVE R15, `(.L_x_4833) ;  /* 0x000000000f087348 */ /* 0x000fea0003c00000 */
[----:B------:R0:W1:Y:S02]  /*22850*/  SHFL.UP P6, R14, R13, R12, R11 ;  /* 0x0400000c0d0e7389 */ /* 0x00006400000c000b */
[----:B01----:R-:W-:Y:S01]  /*22860*/  ENDCOLLECTIVE ;  /* 0x000000000000791b */ /* 0x003fe20003800000 */
.L_x_4833:
[----:B------:R-:W-:Y:S01]  /*22870*/  IMAD.MOV.U32 R12, RZ, RZ, 0x10 ;  /* 0x00000010ff0c7424 */ /* 0x000fe200078e00ff */
[----:B------:R-:W-:-:S05]  /*22880*/  SEL R5, R14, RZ, P4 ;  /* 0x000000ff0e057207 */ /* 0x000fca0002000000 */
[----:B------:R-:W-:-:S04]  /*22890*/  IMAD.IADD R5, R8, 0x1, R5 ;  /* 0x0000000108057824 */ /* 0x000fc800078e0205 */
[----:B------:R-:W-:-:S07]  /*228a0*/  IMAD.MOV.U32 R13, RZ, RZ, R5 ;  /* 0x000000ffff0d7224 */ /* 0x000fce00078e0005 */
[----:B------:R-:W-:Y:S05]  /*228b0*/  WARPSYNC.COLLECTIVE R15, `(.L_x_4834) ;  /* 0x000000000f087348 */ /* 0x000fea0003c00000 */
[----:B------:R0:W1:Y:S02]  /*228c0*/  SHFL.UP P6, R14, R13, R12, R11 ;  /* 0x0400000c0d0e7389 */ /* 0x00006400000c000b */
[----:B01----:R-:W-:Y:S01]  /*228d0*/  ENDCOLLECTIVE ;  /* 0x000000000000791b */ /* 0x003fe20003800000 */
.L_x_4834:
        /* <DEDUP_REMOVED lines=8> */
.L_x_4835:
[----:B------:R-:W-:Y:S05]  /*22960*/  BRA `(.L_x_4836) ;  /* 0xffffffb4005c7947 */ /* 0x000fea000383ffff */
.L_x_4701:
[----:B------:R-:W-:Y:S01]  /*22970*/  BSSY B0, `(.L_x_4837) ;  /* 0x0000007000007945 */ /* 0x000fe20003800000 */
[----:B------:R-:W-:Y:S02]  /*22980*/  IMAD.MOV.U32 R12, RZ, RZ, 0x1 ;  /* 0x00000001ff0c7424 */ /* 0x000fe400078e00ff */
[----:B------:R-:W-:Y:S02]  /*22990*/  IMAD.MOV.U32 R11, RZ, RZ, RZ ;  /* 0x000000ffff0b7224 */ /* 0x000fe400078e00ff */
[----:B------:R-:W-:-:S07]  /*229a0*/  IMAD.MOV.U32 R15, RZ, RZ, -0x1 ;  /* 0xffffffffff0f7424 */ /* 0x000fce00078e00ff */
[----:B------:R-:W-:Y:S05]  /*229b0*/  WARPSYNC.COLLECTIVE R15, `(.L_x_4838) ;  /* 0x000000000f087348 */ /* 0x000fea0003c00000 */
[----:B------:R0:W1:Y:S02]  /*229c0*/  SHFL.UP P6, R14, R13, R12, R11 ;  /* 0x0400000c0d0e7389 */ /* 0x00006400000c000b */
[----:B01----:R-:W-:Y:S01]  /*229d0*/  ENDCOLLECTIVE ;  /* 0x000000000000791b */ /* 0x003fe20003800000 */
.L_x_4838:
[----:B------:R-:W-:Y:S05]  /*229e0*/  BSYNC B0 ;  /* 0x0000000000007941 */ /* 0x000fea0003800000 */
.L_x_4837:
        /* <DEDUP_REMOVED lines=8> */
.L_x_4839:
[----:B------:R-:W-:Y:S01]  /*22a70*/  IMAD.MOV.U32 R12, RZ, RZ, 0x4 ;  /* 0x00000004ff0c7424 */ /* 0x000fe200078e00ff */
[----:B------:R-:W-:-:S05]  /*22a80*/  SEL R2, R14, RZ, P2 ;  /* 0x000000ff0e027207 */ /* 0x000fca0001000000 */
[----:B------:R-:W-:-:S04]  /*22a90*/  IMAD.IADD R2, R13, 0x1, R2 ;  /* 0x000000010d027824 */ /* 0x000fc800078e0202 */
[----:B------:R-:W-:-:S07]  /*22aa0*/  IMAD.MOV.U32 R13, RZ, RZ, R2 ;  /* 0x000000ffff0d7224 */ /* 0x000fce00078e0002 */
[----:B------:R-:W-:Y:S05]  /*22ab0*/  WARPSYNC.COLLECTIVE R15, `(.L_x_4840) ;  /* 0x000000000f087348 */ /* 0x000fea0003c00000 */
[----:B------:R0:W1:Y:S02]  /*22ac0*/  SHFL.UP P6, R14, R13, R12, R11 ;  /* 0x0400000c0d0e7389 */ /* 0x00006400000c000b */
[----:B01----:R-:W-:Y:S01]  /*22ad0*/  ENDCOLLECTIVE ;  /* 0x000000000000791b */ /* 0x003fe20003800000 */
.L_x_4840:
[----:B------:R-:W-:Y:S01]  /*22ae0*/  IMAD.MOV.U32 R12, RZ, RZ, 0x8 ;  /* 0x00000008ff0c7424 */ /* 0x000fe200078e00ff */
[----:B------:R-:W-:-:S05]  /*22af0*/  SEL R3, R14, RZ, P3 ;  /* 0x000000ff0e037207 */ /* 0x000fca0001800000 */
[----:B------:R-:W-:-:S04]  /*22b00*/  IMAD.IADD R3, R2, 0x1, R3 ;  /* 0x0000000102037824 */ /* 0x000fc800078e0203 */
[----:B------:R-:W-:-:S07]  /*22b10*/  IMAD.MOV.U32 R13, RZ, RZ, R3 ;  /* 0x000000ffff0d7224 */ /* 0x000fce00078e0003 */
[----:B------:R-:W-:Y:S05]  /*22b20*/  WARPSYNC.COLLECTIVE R15, `(.L_x_4841) ;  /* 0x000000000f087348 */ /* 0x000fea0003c00000 */
[----:B------:R0:W1:Y:S02]  /*22b30*/  SHFL.UP P6, R14, R13, R12, R11 ;  /* 0x0400000c0d0e7389 */ /* 0x00006400000c000b */
[----:B01----:R-:W-:Y:S01]  /*22b40*/  ENDCOLLECTIVE ;  /* 0x000000000000791b */ /* 0x003fe20003800000 */
.L_x_4841:
[----:B------:R-:W-:Y:S01]  /*22b50*/  IMAD.MOV.U32 R12, RZ, RZ, 0x10 ;  /* 0x00000010ff0c7424 */ /* 0x000fe200078e00ff */
[----:B------:R-:W-:-:S05]  /*22b60*/  SEL R14, R14, RZ, P4 ;  /* 0x000000ff0e0e7207 */ /* 0x000fca0002000000 */
[----:B------:R-:W-:-:S04]  /*22b70*/  IMAD.IADD R5, R3, 0x1, R14 ;  /* 0x0000000103057824 */ /* 0x000fc800078e020e */
[----:B------:R-:W-:-:S07]  /*22b80*/  IMAD.MOV.U32 R13, RZ, RZ, R5 ;  /* 0x000000ffff0d7224 */ /* 0x000fce00078e0005 */
[----:B------:R-:W-:Y:S05]  /*22b90*/  WARPSYNC.COLLECTIVE R15, `(.L_x_4842) ;  /* 0x000000000f087348 */ /* 0x000fea0003c00000 */
[----:B------:R0:W1:Y:S02]  /*22ba0*/  SHFL.UP P6, R14, R13, R12, R11 ;  /* 0x0400000c0d0e7389 */ /* 0x00006400000c000b */
[----:B01----:R-:W-:Y:S01]  /*22bb0*/  ENDCOLLECTIVE ;  /* 0x000000000000791b */ /* 0x003fe20003800000 */
.L_x_4842:
        /* <DEDUP_REMOVED lines=8> */
.L_x_4843:
[----:B------:R-:W-:Y:S05]  /*22c40*/  BRA `(.L_x_4844) ;  /* 0xffffffb400487947 */ /* 0x000fea000383ffff */
.L_x_4703:
[----:B------:R-:W-:Y:S01]  /*22c50*/  BSSY B0, `(.L_x_4845) ;  /* 0x0000006000007945 */ /* 0x000fe20003800000 */
[----:B------:R-:W-:Y:S01]  /*22c60*/  PLOP3.LUT P6, PT, P6, PT, PT, 0x8, 0x0 ;  /* 0x000000000000781c */ /* 0x000fe200037ce170 */
[----:B------:R-:W-:-:S12]  /*22c70*/  IMAD.MOV.U32 R15, RZ, RZ, -0x1 ;  /* 0xffffffffff0f7424 */ /* 0x000fd800078e00ff */
[----:B0-----:R-:W-:Y:S05]  /*22c80*/  WARPSYNC.COLLECTIVE R15, `(.L_x_4846) ;  /* 0x000000000f087348 */ /* 0x001fea0003c00000 */
[----:B------:R-:W-:Y:S01]  /*22c90*/  VOTE.ANY R14, PT, P6 ;  /* 0x00000000000e7806 */ /* 0x000fe200030e0100 */
[----:B0-----:R-:W-:Y:S06]  /*22ca0*/  ENDCOLLECTIVE ;  /* 0x000000000000791b */ /* 0x001fec0003800000 */
.L_x_4846:
[----:B------:R-:W-:Y:S05]  /*22cb0*/  BSYNC B0 ;  /* 0x0000000000007941 */ /* 0x000fea0003800000 */
.L_x_4845:
        /* <DEDUP_REMOVED lines=9> */
.L_x_4847:
[----:B------:R-:W-:Y:S02]  /*22d50*/  IMAD.MOV.U32 R13, RZ, RZ, R4 ;  /* 0x000000ffff0d7224 */ /* 0x000fe400078e0004 */
[----:B------:R-:W-:-:S07]  /*22d60*/  IMAD.MOV.U32 R7, RZ, RZ, R14 ;  /* 0x000000ffff077224 */ /* 0x000fce00078e000e */
[----:B------:R-:W-:Y:S05]  /*22d70*/  WARPSYNC.COLLECTIVE R15, `(.L_x_4848) ;  /* 0x000000000f087348 */ /* 0x000fea0003c00000 */
[----:B------:R0:W1:Y:S02]  /*22d80*/  SHFL.IDX P6, R14, R13, R12, R11 ;  /* 0x0000000c0d0e7389 */ /* 0x00006400000c000b */
[----:B01----:R-:W-:Y:S01]  /*22d90*/  ENDCOLLECTIVE ;  /* 0x000000000000791b */ /* 0x003fe20003800000 */
.L_x_4848:
[----:B------:R-:W-:Y:S01]  /*22da0*/  IMAD.MOV.U32 R4, RZ, RZ, R14 ;  /* 0x000000ffff047224 */ /* 0x000fe200078e000e */
[----:B------:R-:W-:Y:S06]  /*22db0*/  BRA `(.L_x_4849) ;  /* 0xffffffb400287947 */ /* 0x000fec000383ffff */
.L_x_4705:
[----:B------:R-:W-:Y:S01]  /*22dc0*/  BSSY B0, `(.L_x_4850) ;  /* 0x0000007000007945 */ /* 0x000fe20003800000 */
[----:B------:R-:W-:Y:S02]  /*22dd0*/  IMAD.MOV.U32 R13, RZ, RZ, R3 ;  /* 0x000000ffff0d7224 */ /* 0x000fe400078e0003 */
[----:B------:R-:W-:Y:S02]  /*22de0*/  IMAD.MOV.U32 R11, RZ, RZ, 0x1f ;  /* 0x0000001fff0b7424 */ /* 0x000fe400078e00ff */
[----:B------:R-:W-:-:S07]  /*22df0*/  IMAD.MOV.U32 R15, RZ, RZ, -0x1 ;  /* 0xffffffffff0f7424 */ /* 0x000fce00078e00ff */
[----:B0123--:R-:W-:Y:S05]  /*22e00*/  WARPSYNC.COLLECTIVE R15, `(.L_x_4851) ;  /* 0x000000000f087348 */ /* 0x00ffea0003c00000 */
[----:B------:R4:W0:Y:S02]  /*22e10*/  SHFL.IDX P6, R14, R13, R12, R11 ;  /* 0x0000000c0d0e7389 */ /* 0x00082400000c000b */
[----:B01234-:R-:W-:Y:S01]  /*22e20*/  ENDCOLLECTIVE ;  /* 0x000000000000791b */ /* 0x01ffe20003800000 */
.L_x_4851:
[----:B------:R-:W-:Y:S05]  /*22e30*/  BSYNC B0 ;  /* 0x0000000000007941 */ /* 0x000fea0003800000 */
.L_x_4850:
[----:B------:R-:W-:Y:S01]  /*22e40*/  IMAD.MOV.U32 R24, RZ, RZ, R14 ;  /* 0x000000ffff187224 */ /* 0x000fe200078e000e */
[----:B------:R-:W-:Y:S06]  /*22e50*/  BRA `(.L_x_4704) ;  /* 0xffffffb400187947 */ /* 0x000fec000383ffff */
.L_x_4709:
[----:B-1----:R1:W4:Y:S02]  /*22e60*/  SYNCS.PHASECHK.TRANS64.TRYWAIT P0, [R7+URZ+0x38820], R0 ;  /* 0x03882000070075a7 */ /* 0x002324000800017f */
[----:B----4-:R-:W-:Y:S05]  /*22e70*/  @!P0 NANOSLEEP.SYNCS 0x989680 ;  /* 0x009896800000895d */ /* 0x010fea0003900000 */
[----:B------:R-:W4:Y:S02]  /*22e80*/  @!P0 SYNCS.PHASECHK.TRANS64 P0, [R7+URZ+0x38820], R0 ;  /* 0x03882000070085a7 */ /* 0x000f24000800007f */
[----:B----4-:R-:W-:Y:S05]  /*22e90*/  @!P0 BRA `(.L_x_4709) ;  /* 0xfffffffc00f08947 */ /* 0x010fea000383ffff */
[----:B------:R-:W-:Y:S05]  /*22ea0*/  BRA `(.L_x_4852) ;  /* 0xffffffb800707947 */ /* 0x000fea000383ffff */
.L_x_4710:
        /* <DEDUP_REMOVED lines=11> */
.L_x_4854:
[----:B------:R-:W-:Y:S05]  /*22f60*/  BSYNC B0 ;  /* 0x0000000000007941 */ /* 0x000fea0003800000 */
.L_x_4853:
[----:B------:R-:W-:Y:S05]  /*22f70*/  BRA `(.L_x_4855) ;  /* 0xffffffb800587947 */ /* 0x000fea000383ffff */
.L_x_4711:
[----:B------:R-:W-:Y:S01]  /*22f80*/  BSSY B0, `(.L_x_4856) ;  /* 0x0000006000007945 */ /* 0x000fe20003800000 */
[----:B------:R-:W-:-:S07]  /*22f90*/  IMAD.MOV.U32 R15, RZ, RZ, -0x1 ;  /* 0xffffffffff0f7424 */ /* 0x000fce00078e00ff */
[----:B0123--:R-:W-:Y:S05]  /*22fa0*/  WARPSYNC.COLLECTIVE R15, `(.L_x_4857) ;  /* 0x000000000f0c7348 */ /* 0x00ffea0003c00000 */
[----:B------:R-:W-:Y:S02]  /*22fb0*/  ELECT P6, UR62, PT ;  /* 0x00000000003e782f */ /* 0x000fe400038c0000 */
[----:B------:R-:W-:Y:S01]  /*22fc0*/  MOV R14, UR62 ;  /* 0x0000003e000e7c02 */ /* 0x000fe20008000f00 */
[----:B0123--:R-:W-:Y:S10]  /*22fd0*/  ENDCOLLECTIVE ;  /* 0x000000000000791b */ /* 0x00fff40003800000 */
.L_x_4857:
[----:B------:R-:W-:Y:S05]  /*22fe0*/  BSYNC B0 ;  /* 0x0000000000007941 */ /* 0x000fea0003800000 */
.L_x_4856:
[----:B------:R-:W-:Y:S05]  /*22ff0*/  BRA `(.L_x_4858) ;  /* 0xffffffb8004c7947 */ /* 0x000fea000383ffff */
.L_x_4713:
[----:B-1----:R1:W4:Y:S02]  /*23000*/  SYNCS.PHASECHK.TRANS64.TRYWAIT P1, [R5+URZ+0x38840], R0 ;  /* 0x03884000050075a7 */ /* 0x002324000802017f */
[----:B----4-:R-:W-:Y:S05]  /*23010*/  @!P1 NANOSLEEP.SYNCS 0x989680 ;  /* 0x009896800000995d */ /* 0x010fea0003900000 */
[----:B------:R-:W4:Y:S02]  /*23020*/  @!P1 SYNCS.PHASECHK.TRANS64 P1, [R5+URZ+0x38840], R0 ;  /* 0x03884000050095a7 */ /* 0x000f24000802007f */
[----:B----4-:R-:W-:Y:S05]  /*23030*/  @!P1 BRA `(.L_x_4713) ;  /* 0xfffffffc00f09947 */ /* 0x010fea000383ffff */
[----:B------:R-:W-:Y:S05]  /*23040*/  BRA `(.L_x_4859) ;  /* 0xffffffb8006c7947 */ /* 0x000fea000383ffff */
.L_x_4715:
[----:B----4-:R4:W0:Y:S02]  /*23050*/  SYNCS.PHASECHK.TRANS64.TRYWAIT P1, [R3+URZ+0x38840], R2 ;  /* 0x03884002030075a7 */ /* 0x010824000802017f */
[----:B0-----:R-:W-:Y:S05]  /*23060*/  @!P1 NANOSLEEP.SYNCS 0x989680 ;  /* 0x009896800000995d */ /* 0x001fea0003900000 */
[----:B------:R-:W0:Y:S02]  /*23070*/  @!P1 SYNCS.PHASECHK.TRANS64 P1, [R3+URZ+0x38840], R2 ;  /* 0x03884002030095a7 */ /* 0x000e24000802007f */
[----:B0-----:R-:W-:Y:S05]  /*23080*/  @!P1 BRA `(.L_x_4715) ;  /* 0xfffffffc00f09947 */ /* 0x001fea000383ffff */
[----:B------:R-:W-:Y:S05]  /*23090*/  BRA `(.L_x_4860) ;  /* 0xffffffb800787947 */ /* 0x000fea000383ffff */
.L_x_4717:
[----:B------:R0:W0:Y:S02]  /*230a0*/  SYNCS.PHASECHK.TRANS64.TRYWAIT P1, [R5+URZ+0x38860], R0 ;  /* 0x03886000050075a7 */ /* 0x000024000802017f */
[----:B0-----:R-:W-:Y:S05]  /*230b0*/  @!P1 NANOSLEEP.SYNCS 0x989680 ;  /* 0x009896800000995d */ /* 0x001fea0003900000 */
[----:B------:R-:W0:Y:S02]  /*230c0*/  @!P1 SYNCS.PHASECHK.TRANS64 P1, [R5+URZ+0x38860], R0 ;  /* 0x03886000050095a7 */ /* 0x000e24000802007f */
[----:B0-----:R-:W-:Y:S05]  /*230d0*/  @!P1 BRA `(.L_x_4717) ;  /* 0xfffffffc00f09947 */ /* 0x001fea000383ffff */
[----:B------:R-:W-:Y:S05]  /*230e0*/  BRA `(.L_x_4861) ;  /* 0xffffffb800747947 */ /* 0x000fea000383ffff */
.L_x_4862:
        /* <DEDUP_REMOVED lines=9> */
.L_x_15747:


//--------------------- .text._ZN7cutlass13device_kernelIN5flash11enable_sm90INS1_16FlashAttnFwdSm90INS1_25CollectiveMainloopFwdSm90ILi2EN4cute5tupleIJNS5_1CILi1EEES8_S8_EEENS6_IJNS7_ILi64EEESA_SA_EEELi512ENS_10bfloat16_tEfNS_4arch4Sm90ELb0ELb1ELb1ELb0ELb1ELb0ELb0ELb0ELb0ELb1ELb1ELb0EEENS1_21CollectiveEpilogueFwdINS6_IJSA_NS7_ILi512EEESA_EEES9_SC_SE_Li256ELb0ELb1ELb1ELb0EEENS1_19SingleTileSchedulerILb0ELb1ELb1ELi64EEEEEEEEEvNT_6ParamsE --------------------------
	.section	.text._ZN7cutlass13device_kernelIN5flash11enable_sm90INS1_16FlashAttnFwdSm90INS1_25CollectiveMainloopFwdSm90ILi2EN4cute5tupleIJNS5_1CILi1EEES8_S8_EEENS6_IJNS7_ILi64EEESA_SA_EEELi512ENS_10bfloat16_tEfNS_4arch4Sm90ELb0ELb1ELb1ELb0ELb1ELb0ELb0ELb0ELb0ELb1ELb1ELb0EEENS1_21CollectiveEpilogueFwdINS6_IJSA_NS7_ILi512EEESA_EEES9_SC_SE_Li256ELb0ELb1ELb1ELb0EEENS1_19SingleTileSchedulerILb0ELb1ELb1ELi64EEEEEEEEEvNT_6ParamsE,"ax",@progbits
	.align	128
.text._ZN7cutlass13device_kernelIN5flash11enable_sm90INS1_16FlashAttnFwdSm90INS1_25CollectiveMainloopFwdSm90ILi2EN4cute5tupleIJNS5_1CILi1EEES8_S8_EEENS6_IJNS7_ILi64EEESA_SA_EEELi512ENS_10bfloat16_tEfNS_4arch4Sm90ELb0ELb1ELb1ELb0ELb1ELb0ELb0ELb0ELb0ELb1ELb1ELb0EEENS1_21CollectiveEpilogueFwdINS6_IJSA_NS7_ILi512EEESA_EEES9_SC_SE_Li256ELb0ELb1ELb1ELb0EEENS1_19SingleTileSchedulerILb0ELb1ELb1ELi64EEEEEEEEEvNT_6ParamsE:
        .type           _ZN7cutlass13device_kernelIN5flash11enable_sm90INS1_16FlashAttnFwdSm90INS1_25CollectiveMainloopFwdSm90ILi2EN4cute5tupleIJNS5_1CILi1EEES8_S8_EEENS6_IJNS7_ILi64EEESA_SA_EEELi512ENS_10bfloat16_tEfNS_4arch4Sm90ELb0ELb1ELb1ELb0ELb1ELb0ELb0ELb0ELb0ELb1ELb1ELb0EEENS1_21CollectiveEpilogueFwdINS6_IJSA_NS7_ILi512EEESA_EEES9_SC_SE_Li256ELb0ELb1ELb1ELb0EEENS1_19SingleTileSchedulerILb0ELb1ELb1ELi64EEEEEEEEEvNT_6ParamsE,@function
        .size           _ZN7cutlass13device_kernelIN5flash11enable_sm90INS1_16FlashAttnFwdSm90INS1_25CollectiveMainloopFwdSm90ILi2EN4cute5tupleIJNS5_1CILi1EEES8_S8_EEENS6_IJNS7_ILi64EEESA_SA_EEELi512ENS_10bfloat16_tEfNS_4arch4Sm90ELb0ELb1ELb1ELb0ELb1ELb0ELb0ELb0ELb0ELb1ELb1ELb0EEENS1_21CollectiveEpilogueFwdINS6_IJSA_NS7_ILi512EEESA_EEES9_SC_SE_Li256ELb0ELb1ELb1ELb0EEENS1_19SingleTileSchedulerILb0ELb1ELb1ELi64EEEEEEEEEvNT_6ParamsE,(.L_x_15748 - _ZN7cutlass13device_kernelIN5flash11enable_sm90INS1_16FlashAttnFwdSm90INS1_25CollectiveMainloopFwdSm90ILi2EN4cute5tupleIJNS5_1CILi1EEES8_S8_EEENS6_IJNS7_ILi64EEESA_SA_EEELi512ENS_10bfloat16_tEfNS_4arch4Sm90ELb0ELb1ELb1ELb0ELb1ELb0ELb0ELb0ELb0ELb1ELb1ELb0EEENS1_21CollectiveEpilogueFwdINS6_IJSA_NS7_ILi512EEESA_EEES9_SC_SE_Li256ELb0ELb1ELb1ELb0EEENS1_19SingleTileSchedulerILb0ELb1ELb1ELi64EEEEEEEEEvNT_6ParamsE)
        .other          _ZN7cutlass13device_kernelIN5flash11enable_sm90INS1_16FlashAttnFwdSm90INS1_25CollectiveMainloopFwdSm90ILi2EN4cute5tupleIJNS5_1CILi1EEES8_S8_EEENS6_IJNS7_ILi64EEESA_SA_EEELi512ENS_10bfloat16_tEfNS_4arch4Sm90ELb0ELb1ELb1ELb0ELb1ELb0ELb0ELb0ELb0ELb1ELb1ELb0EEENS1_21CollectiveEpilogueFwdINS6_IJSA_NS7_ILi512EEESA_EEES9_SC_SE_Li256ELb0ELb1ELb1ELb0EEENS1_19SingleTileSchedulerILb0ELb1ELb1ELi64EEEEEEEEEvNT_6ParamsE,@"STO_CUDA_ENTRY STV_DEFAULT"
_ZN7cutlass13device_kernelIN5flash11enable_sm90INS1_16FlashAttnFwdSm90INS1_25CollectiveMainloopFwdSm90ILi2EN4cute5tupleIJNS5_1CILi1EEES8_S8_EEENS6_IJNS7_ILi64EEESA_SA_EEELi512ENS_10bfloat16_tEfNS_4arch4Sm90ELb0ELb1ELb1ELb0ELb1ELb0ELb0ELb0ELb0ELb1ELb1ELb0EEENS1_21CollectiveEpilogueFwdINS6_IJSA_NS7_ILi512EEESA_EEES9_SC_SE_Li256ELb0ELb1ELb1ELb0EEENS1_19SingleTileSchedulerILb0ELb1ELb1ELi64EEEEEEEEEvNT_6ParamsE:
        /* <DEDUP_REMOVED lines=40> */
.L_x_4863:
        /* <DEDUP_REMOVED lines=22> */
.L_x_4864:
        /* <DEDUP_REMOVED lines=18> */
.L_x_4865:
        /* <DEDUP_REMOVED lines=22> */
.L_x_4866:
        /* <DEDUP_REMOVED lines=23> */
.L_x_4867:
        /* <DEDUP_REMOVED lines=9> */
.L_x_4870:
[----:B------:R-:W-:-:S08]  /*0860*/  NOP ;  /* 0x0000000000007918 */ /* 0x000fd00000000000 */
[----:B------:R-:W0:Y:S02]  /*0870*/  USETMAXREG.TRY_ALLOC.CTAPOOL UP0, 0xe8 ;  /* 0x000000e8000079c8 */ /* 0x000e240008000600 */
[----:B0-----:R-:W-:-:S13]  /*0880*/  PLOP3.LUT P0, PT, PT, PT, UP0, 0x80, 0x0 ;  /* 0x000000000000781c */ /* 0x001fda0003f0f008 */
[----:B------:R-:W-:Y:S05]  /*0890*/  @!P0 BRA `(.L_x_4870) ;  /* 0xfffffffc00f08947 */ /* 0x000fea000383ffff */
[----:B------:R-:W0:Y:S01]  /*08a0*/  LDC R2, c[0x0][0xc50] ;  /* 0x00031400ff027b82 */ /* 0x000e220000000800 */
[----:B------:R-:W-:-:S04]  /*08b0*/  LOP3.LUT R0, R30, 0xffffff80, RZ, 0xc0, !PT ;  /* 0xffffff801e007812 */ /* 0x000fc800078ec0ff */
[----:B------:R-:W-:-:S03]  /*08c0*/  ISETP.NE.AND P0, PT, R0, 0x80, PT ;  /* 0x000000800000780c */ /* 0x000fc60003f05270 */
[----:B------:R-:W1:Y:S08]  /*08d0*/  S2UR UR4, SR_CTAID.Y ;  /* 0x00000000000479c3 */ /* 0x000e700000002600 */
[----:B------:R-:W2:Y:S08]  /*08e0*/  S2UR UR5, SR_CTAID.Z ;  /* 0x00000000000579c3 */ /* 0x000eb00000002700 */
[----:B------:R-:W-:Y:S06]  /*08f0*/  @!P0 BAR.ARV 0x8, 0x100 ;  /* 0x0204000000008b1d */ /* 0x000fec0000002000 */
[----:B0-----:R-:W-:-:S02]  /*0900*/  ISETP.NE.AND P1, PT, R2, 0x1, PT ;  /* 0x000000010200780c */ /* 0x001fc40003f25270 */
[----:B------:R-:W-:Y:S01]  /*0910*/  ISETP.GE.U32.AND P0, PT, R30, 0x100, PT ;  /* 0x000001001e00780c */ /* 0x000fe20003f06070 */
[----:B-1----:R-:W-:-:S10]  /*0920*/  IMAD.U32 R18, RZ, RZ, UR4 ;  /* 0x00000004ff127e24 */ /* 0x002fd4000f8e00ff */
[----:B------:R-:W0:Y:S08]  /*0930*/  @P1 LDC R0, c[0x0][0xc54] ;  /* 0x00031500ff001b82 */ /* 0x000e300000000800 */
[----:B------:R-:W-:Y:S08]  /*0940*/  @P0 BAR.ARV 0xf, 0x100 ;  /* 0x03c4000000000b1d */ /* 0x000ff00000002000 */
[----:B------:R-:W1:Y:S01]  /*0950*/  @P1 LDC R3, c[0x0][0xc58] ;  /* 0x00031600ff031b82 */ /* 0x000e620000000800 */
[----:B--2---:R-:W-:Y:S01]  /*0960*/  ISETP.LE.AND P0, PT, RZ, UR5, PT ;  /* 0x00000005ff007c0c */ /* 0x004fe2000bf03270 */
[----:B0-----:R-:W-:-:S05]  /*0970*/  @P1 IMAD.HI.U32 R0, R0, UR4, RZ ;  /* 0x0000000400001c27 */ /* 0x001fca000f8e00ff */
[----:B-1----:R-:W-:-:S05]  /*0980*/  @P1 SHF.R.U32.HI R18, RZ, R3, R0 ;  /* 0x00000003ff121219 */ /* 0x002fca0000011600 */
[----:B------:R-:W-:-:S04]  /*0990*/  IMAD.MOV R3, RZ, RZ, -R18 ;  /* 0x000000ffff037224 */ /* 0x000fc800078e0a12 */
[----:B------:R-:W-:Y:S01]  /*09a0*/  IMAD R8, R2, R3, UR4 ;  /* 0x0000000402087e24 */ /* 0x000fe2000f8e0203 */
[----:B------:R-:W-:Y:S06]  /*09b0*/  @!P0 BRA `(.L_x_4871) ;  /* 0x0000013800148947 */ /* 0x000fec0003800000 */
[----:B------:R-:W0:Y:S01]  /*09c0*/  S2R R152, SR_CTAID.X ;  /* 0x0000000000987919 */ /* 0x000e220000002500 */
[----:B------:R-:W-:Y:S01]  /*09d0*/  ULDC.64 UR4, c[0x0][0x418] ;  /* 0x0001060000047ab9 */ /* 0x000fe20000000a00 */
[----:B------:R-:W-:Y:S01]  /*09e0*/  ULDC UR41, c[0x0][0x424] ;  /* 0x0001090000297ab9 */ /* 0x000fe20000000800 */
[----:B------:R-:W-:Y:S01]  /*09f0*/  UISETP.NE.U32.AND UP0, UPT, UR4, URZ, UPT ;  /* 0x0000003f0400728c */ /* 0x000fe2000bf05070 */
[----:B------:R-:W1:Y:S01]  /*0a00*/  S2UR UR42, SR_CgaCtaId ;  /* 0x00000000002a79c3 */ /* 0x000e620000008800 */
[----:B------:R-:W-:Y:S01]  /*0a10*/  ULDC UR6, c[0x0][0x2f0] ;  /* 0x0000bc0000067ab9 */ /* 0x000fe20000000800 */
[----:B------:R-:W-:Y:S01]  /*0a20*/  VIADD R22, R30, 0xffffff80 ;  /* 0xffffff801e167836 */ /* 0x000fe20000000000 */
[----:B------:R-:W-:-:S04]  /*0a30*/  UISETP.NE.AND.EX UP0, UPT, UR5, URZ, UPT, UP0 ;  /* 0x0000003f0500728c */ /* 0x000fc8000bf05300 */
[----:B------:R-:W-:Y:S02]  /*0a40*/  USEL UR41, UR41, 0x1, UP0 ;  /* 0x0000000129297887 */ /* 0x000fe40008000000 */
[----:B------:R-:W-:Y:S02]  /*0a50*/  UISETP.NE.AND UP0, UPT, UR9, 0x1, UPT ;  /* 0x000000010900788c */ /* 0x000fe4000bf05270 */
[----:B------:R-:W-:-:S04]  /*0a60*/  UIMAD UR4, UR41, UR6, 0x3f ;  /* 0x0000003f290474a4 */ /* 0x000fc8000f8e0206 */
[----:B------:R-:W-:Y:S01]  /*0a70*/  PLOP3.LUT P0, PT, PT, PT, UP0, 0x80, 0x0 ;  /* 0x000000000000781c */ /* 0x000fe20003f0f008 */
[----:B------:R-:W-:-:S04]  /*0a80*/  USHF.R.S32.HI UR5, URZ, 0x1f, UR4 ;  /* 0x0000001f3f057899 */ /* 0x000fc80008011404 */
[----:B------:R-:W-:-:S04]  /*0a90*/  ULEA.HI UR5, UR5, UR4, URZ, 0x6 ;  /* 0x0000000405057291 */ /* 0x000fc8000f8f303f */
[----:B------:R-:W-:Y:S01]  /*0aa0*/  USHF.R.S32.HI UR5, URZ, 0x6, UR5 ;  /* 0x000000063f057899 */ /* 0x000fe20008011405 */
[----:B0-----:R-:W-:-:S03]  /*0ab0*/  SHF.L.U32 R152, R152, 0x6, RZ ;  /* 0x0000000698987819 */ /* 0x001fc600000006ff */
[----:B-1----:R-:W-:Y:S08]  /*0ac0*/  @!P0 BRA `(.L_x_4872) ;  /* 0x0000002000f48947 */ /* 0x002ff00003800000 */
[----:B------:R-:W0:Y:S01]  /*0ad0*/  LDC R0, c[0x0][0x448] ;  /* 0x00011200ff007b82 */ /* 0x000e220000000800 */
[----:B------:R-:W-:Y:S02]  /*0ae0*/  ULDC UR7, c[0x0][0x288] ;  /* 0x0000a20000077ab9 */ /* 0x000fe40000000800 */
[----:B------:R-:W-:-:S04]  /*0af0*/  UIADD3 UR4, -UR7, 0x1, URZ ;  /* 0x0000000107047890 */ /* 0x000fc8000fffe13f */
[----:B------:R-:W-:Y:S01]  /*0b00*/  UIMAD UR4, UR41, UR6, UR4 ;  /* 0x00000006290472a4 */ /* 0x000fe2000f8e0204 */
[----:B------:R-:W1:Y:S01]  /*0b10*/  LDC.64 R6, c[0x0][0x9e0] ;  /* 0x00027800ff067b82 */ /* 0x000e620000000a00 */
[----:B0-----:R-:W-:Y:S01]  /*0b20*/  ISETP.NE.AND P1, PT, R0, 0x1, PT ;  /* 0x000000010000780c */ /* 0x001fe20003f25270 */
[----:B------:R-:W-:Y:S01]  /*0b30*/  VIADD R0, R152, 0x3f ;  /* 0x0000003f98007836 */ /* 0x000fe20000000000 */
[----:B-1----:R-:W-:-:S11]  /*0b40*/  ISETP.GE.AND P2, PT, R7, 0x1, PT ;  /* 0x000000010700780c */ /* 0x002fd60003f46270 */
[----:B------:R-:W0:Y:S08]  /*0b50*/  @P1 LDC R3, c[0x0][0x44c] ;  /* 0x00011300ff031b82 */ /* 0x000e300000000800 */
[----:B------:R-:W1:Y:S01]  /*0b60*/  @P1 LDC R5, c[0x0][0x450] ;  /* 0x00011400ff051b82 */ /* 0x000e620000000800 */
[----:B0-----:R-:W-:-:S05]  /*0b70*/  @P1 IMAD.HI.U32 R2, R0, R3, RZ ;  /* 0x0000000300021227 */ /* 0x001fca00078e00ff */
[----:B-1----:R-:W-:-:S05]  /*0b80*/  @P1 SHF.R.U32.HI R0, RZ, R5, R2 ;  /* 0x00000005ff001219 */ /* 0x002fca0000011602 */
[----:B------:R-:W-:-:S04]  /*0b90*/  VIADD R3, R0, UR4 ;  /* 0x0000000400037c36 */ /* 0x000fc80008000000 */
[----:B------:R-:W-:Y:S01]  /*0ba0*/  IMAD.IADD R0, R3, 0x1, R6 ;  /* 0x0000000103007824 */ /* 0x000fe200078e0206 */
[----:B------:R-:W-:Y:S06]  /*0bb0*/  @!P2 BRA `(.L_x_4873) ;  /* 0x000000000040a947 */ /* 0x000fec0003800000 */
[C---:B------:R-:W-:Y:S02]  /*0bc0*/  ISETP.GT.AND P0, PT, R3.reuse, RZ, PT ;  /* 0x000000ff0300720c */ /* 0x040fe40003f04270 */
[----:B------:R-:W-:-:S11]  /*0bd0*/  IADD3 R2, R3, -0x1, RZ ;  /* 0xffffffff03027810 */ /* 0x000fd60007ffe0ff */
        /* <DEDUP_REMOVED lines=8> */
.L_x_4874:
[----:B------:R-:W-:-:S13]  /*0c60*/  ISETP.NE.AND P0, PT, R7, 0x1, PT ;  /* 0x000000010700780c */ /* 0x000fda0003f05270 */
[----:B------:R-:W0:Y:S02]  /*0c70*/  @P0 LDC.64 R4, c[0x0][0x9e8] ;  /* 0x00027a00ff040b82 */ /* 0x000e240000000a00 */
[----:B0-----:R-:W-:-:S05]  /*0c80*/  @P0 IMAD.HI.U32 R4, R2, R4, RZ ;  /* 0x0000000402040227 */ /* 0x001fca00078e00ff */
[----:B------:R-:W-:-:S07]  /*0c90*/  @P0 SHF.R.U32.HI R2, RZ, R5, R4 ;  /* 0x00000005ff020219 */ /* 0x000fce0000011604 */
.L_x_4875:
[----:B------:R-:W-:-:S05]  /*0ca0*/  IMAD R3, R2, R7, R7 ;  /* 0x0000000702037224 */ /* 0x000fca00078e0207 */
[----:B------:R-:W-:-:S07]  /*0cb0*/  VIMNMX R0, R0, R3, PT ;  /* 0x0000000300007248 */ /* 0x000fce0003fe0100 */
.L_x_4873:
[----:B------:R-:W0:Y:S01]  /*0cc0*/  @P1 LDC R5, c[0x0][0x44c] ;  /* 0x00011300ff051b82 */ /* 0x000e220000000800 */
[----:B------:R-:W-:Y:S01]  /*0cd0*/  VIADD R0, R0, 0x3f ;  /* 0x0000003f00007836 */ /* 0x000fe20000000000 */
[----:B------:R-:W-:Y:S01]  /*0ce0*/  UIMAD UR41, UR41, UR6, -UR7 ;  /* 0x00000006292972a4 */ /* 0x000fe2000f8e0a07 */
[----:B------:R-:W-:-:S03]  /*0cf0*/  ULDC UR4, c[0x0][0x9dc] ;  /* 0x0002770000047ab9 */ /* 0x000fc60000000800 */
[----:B------:R-:W-:Y:S02]  /*0d00*/  SHF.R.S32.HI R3, RZ, 0x1f, R0 ;  /* 0x0000001fff037819 */ /* 0x000fe40000011400 */
[----:B------:R-:W1:Y:S02]  /*0d10*/  @P1 LDC R9, c[0x0][0x450] ;  /* 0x00011400ff091b82 */ /* 0x000e640000000800 */
[----:B------:R-:W-:-:S04]  /*0d20*/  LEA.HI R3, R3, R0, RZ, 0x6 ;  /* 0x0000000003037211 */ /* 0x000fc800078f30ff */
[----:B------:R-:W-:-:S04]  /*0d30*/  SHF.R.S32.HI R3, RZ, 0x6, R3 ;  /* 0x00000006ff037819 */ /* 0x000fc80000011403 */
[----:B------:R-:W-:Y:S01]  /*0d40*/  VIMNMX R11, R3, UR5, PT ;  /* 0x00000005030b7c48 */ /* 0x000fe2000bfe0100 */
[----:B0-----:R-:W-:-:S05]  /*0d50*/  @P1 IMAD.HI.U32 R2, R152, R5, RZ ;  /* 0x0000000598021227 */ /* 0x001fca00078e00ff */
[----:B-1----:R-:W-:-:S05]  /*0d60*/  @P1 SHF.R.U32.HI R152, RZ, R9, R2 ;  /* 0x00000009ff981219 */ /* 0x002fca0000011602 */
[----:B------:R-:W-:-:S05]  /*0d70*/  VIADD R152, R152, UR41 ;  /* 0x0000002998987c36 */ /* 0x000fca0008000000 */
[----:B------:R-:W-:Y:S01]  /*0d80*/  IADD3 R0, R152, -UR4, RZ ;  /* 0x8000000498007c10 */ /* 0x000fe2000fffe0ff */
        /* <DEDUP_REMOVED lines=10> */
.L_x_4877:
[----:B------:R-:W-:-:S13]  /*0e30*/  ISETP.NE.AND P0, PT, R7, 0x1, PT ;  /* 0x000000010700780c */ /* 0x000fda0003f05270 */
[----:B------:R-:W0:Y:S02]  /*0e40*/  @P0 LDC.64 R2, c[0x0][0x9e8] ;  /* 0x00027a00ff020b82 */ /* 0x000e240000000a00 */
[----:B0-----:R-:W-:-:S05]  /*0e50*/  @P0 IMAD.HI.U32 R2, R152, R2, RZ ;  /* 0x0000000298020227 */ /* 0x001fca00078e00ff */
[----:B------:R-:W-:-:S07]  /*0e60*/  @P0 SHF.R.U32.HI R152, RZ, R3, R2 ;  /* 0x00000003ff980219 */ /* 0x000fce0000011602 */
.L_x_4878:
[----:B------:R-:W-:-:S05]  /*0e70*/  IMAD R3, R152, R7, RZ ;  /* 0x0000000798037224 */ /* 0x000fca00078e02ff */
[----:B------:R-:W-:-:S07]  /*0e80*/  VIMNMX R0, R0, R3, !PT ;  /* 0x0000000300007248 */ /* 0x000fce0007fe0100 */
.L_x_4876:
[----:B------:R-:W-:Y:S01]  /*0e90*/  SHF.R.S32.HI R3, RZ, 0x1f, R0 ;  /* 0x0000001fff037819 */ /* 0x000fe20000011400 */
[----:B------:R-:W-:Y:S01]  /*0ea0*/  IMAD.MOV.U32 R4, RZ, RZ, RZ ;  /* 0x000000ffff047224 */ /* 0x000fe200078e00ff */
[----:B------:R-:W-:Y:S02]  /*0eb0*/  LOP3.LUT R7, R8, 0xffff, RZ, 0xc0, !PT ;  /* 0x0000ffff08077812 */ /* 0x000fe400078ec0ff */
[----:B------:R-:W-:Y:S02]  /*0ec0*/  LEA.HI R3, R3, R0, RZ, 0x6 ;  /* 0x0000000003037211 */ /* 0x000fe400078f30ff */
[----:B------:R-:W-:Y:S02]  /*0ed0*/  SHF.R.U32.HI R0, RZ, 0x10, R8 ;  /* 0x00000010ff007819 */ /* 0x000fe40000011608 */
[----:B------:R-:W-:Y:S02]  /*0ee0*/  SHF.R.S32.HI R3, RZ, 0x6, R3 ;  /* 0x00000006ff037819 */ /* 0x000fe40000011403 */
[----:B------:R-:W-:-:S02]  /*0ef0*/  ISETP.NE.AND P0, PT, R0, RZ, PT ;  /* 0x000000ff0000720c */ /* 0x000fc40003f05270 */
[----:B------:R-:W-:-:S04]  /*0f00*/  VIMNMX R10, RZ, R3, !PT ;  /* 0x00000003ff0a7248 */ /* 0x000fc80007fe0100 */
[----:B------:R-:W-:-:S07]  /*0f10*/  ISETP.GT.AND P1, PT, R11, R10, PT ;  /* 0x0000000a0b00720c */ /* 0x000fce0003f24270 */
[----:B------:R-:W0:Y:S06]  /*0f20*/  @!P0 LDC R0, c[0x0][0x9f0] ;  /* 0x00027c00ff008b82 */ /* 0x000e2c0000000800 */
[----:B------:R-:W-:Y:S05]  /*0f30*/  @!P1 BRA `(.L_x_4879) ;  /* 0x0000000000709947 */ /* 0x000fea0003800000 */
[----:B0-----:R-:W-:Y:S02]  /*0f40*/  IABS R6, R0 ;  /* 0x0000000000067213 */ /* 0x001fe40000000000 */
[----:B------:R-:W-:Y:S02]  /*0f50*/  IADD3 R2, R0, -0x1, R11 ;  /* 0xffffffff00027810 */ /* 0x000fe40007ffe00b */
[----:B------:R-:W0:Y:S02]  /*0f60*/  I2F.RP R4, R6 ;  /* 0x0000000600047306 */ /* 0x000e240000209400 */
[----:B------:R-:W-:Y:S02]  /*0f70*/  IADD3 R5, -R10, R2, RZ ;  /* 0x000000020a057210 */ /* 0x000fe40007ffe1ff */
[----:B------:R-:W-:Y:S02]  /*0f80*/  IABS R2, R0 ;  /* 0x0000000000027213 */ /* 0x000fe40000000000 */
[----:B------:R-:W-:-:S02]  /*0f90*/  IABS R8, R5 ;  /* 0x0000000500087213 */ /* 0x000fc40000000000 */
        /* <DEDUP_REMOVED lines=22> */
.L_x_4879:
[-C--:B------:R-:W-:Y:S01]  /*1100*/  IMAD R3, R7, R4.reuse, R10 ;  /* 0x0000000407037224 */ /* 0x080fe200078e020a */
[----:B------:R-:W-:Y:S02]  /*1110*/  PLOP3.LUT P0, PT, PT, PT, PT, 0x80, 0x0 ;  /* 0x000000000000781c */ /* 0x000fe40003f0f070 */
[----:B------:R-:W-:Y:S02]  /*1120*/  CS2R R150, SRZ ;  /* 0x0000000000967805 */ /* 0x000fe4000001ff00 */
[----:B------:R-:W-:Y:S02]  /*1130*/  MOV R2, RZ ;  /* 0x000000ff00027202 */ /* 0x000fe40000000f00 */
[----:B------:R-:W-:Y:S02]  /*1140*/  CS2R R148, SRZ ;  /* 0x0000000000947805 */ /* 0x000fe4000001ff00 */
[----:B0-----:R-:W-:Y:S01]  /*1150*/  VIADDMNMX R0, R3, R4, R11, PT ;  /* 0x0000000403007246 */ /* 0x001fe2000380010b */
[----:B------:R-:W-:Y:S01]  /*1160*/  IMAD.MOV.U32 R4, RZ, RZ, RZ ;  /* 0x000000ffff047224 */ /* 0x000fe200078e00ff */
[----:B------:R-:W-:-:S02]  /*1170*/  CS2R R146, SRZ ;  /* 0x0000000000927805 */ /* 0x000fc4000001ff00 */
[----:B------:R-:W-:Y:S02]  /*1180*/  CS2R R144, SRZ ;  /* 0x0000000000907805 */ /* 0x000fe4000001ff00 */
[----:B------:R-:W-:Y:S02]  /*1190*/  ISETP.GT.AND P1, PT, R0, R3, PT ;  /* 0x000000030000720c */ /* 0x000fe40003f24270 */
        /* <DEDUP_REMOVED lines=77> */
[----:B------:R-:W-:Y:S01]  /*1670*/  ULEA.HI UR5, UR4, UR4, URZ, 0x1 ;  /* 0x0000000404057291 */ /* 0x000fe2000f8f083f */
[----:B------:R-:W-:-:S03]  /*1680*/  IADD3 R7, R2, -R7, RZ ;  /* 0x8000000702077210 */ /* 0x000fc60007ffe0ff */
[----:B------:R-:W-:Y:S02]  /*1690*/  ULOP3.LUT UR6, UR5, 0x1fffe, URZ, 0xc0, !UPT ;  /* 0x0001fffe05067892 */ /* 0x000fe4000f8ec03f */
[----:B------:R-:W-:Y:S01]  /*16a0*/  ULEA UR5, UR42, UR7, 0x18 ;  /* 0x000000072a057291 */ /* 0x000fe2000f8ec03f */
[----:B------:R-:W-:Y:S01]  /*16b0*/  IMAD R4, R4, 0x10, R7 ;  /* 0x0000001004047824 */ /* 0x000fe200078e0207 */
[----:B------:R-:W-:Y:S02]  /*16c0*/  UIADD3 UR6, UR4, -UR6, URZ ;  /* 0x8000000604067290 */ /* 0x000fe4000fffe03f */
[----:B------:R-:W-:Y:S02]  /*16d0*/  ULOP3.LUT UR4, UR39, 0x1, URZ, 0xfc, !UPT ;  /* 0x0000000127047892 */ /* 0x000fe4000f8efc3f */
[----:B------:R-:W-:Y:S02]  /*16e0*/  ULEA UR6, UR6, UR5, 0xf ;  /* 0x0000000506067291 */ /* 0x000fe4000f8e783f */
[----:B------:R-:W-:-:S02]  /*16f0*/  UISETP.NE.AND UP0, UPT, UR4, 0x3, UPT ;  /* 0x000000030400788c */ /* 0x000fc4000bf05270 */
[----:B------:R-:W-:-:S04]  /*1700*/  UIADD3 UR6, UR6, 0x400, URZ ;  /* 0x0000040006067890 */ /* 0x000fc8000fffe03f */
[----:B------:R-:W-:Y:S01]  /*1710*/  PLOP3.LUT P0, PT, PT, PT, UP0, 0x80, 0x0 ;  /* 0x000000000000781c */ /* 0x000fe20003f0f008 */
[----:B------:R-:W-:-:S04]  /*1720*/  USHF.R.U32.HI UR6, URZ, 0x4, UR6 ;  /* 0x000000043f067899 */ /* 0x000fc80008011606 */
[----:B------:R-:W-:-:S04]  /*1730*/  ULOP3.LUT UR6, UR6, 0x3fff, URZ, 0xc0, !UPT ;  /* 0x00003fff06067892 */ /* 0x000fc8000f8ec03f */
[----:B------:R-:W-:-:S04]  /*1740*/  ULOP3.LUT UR6, UR6, 0x2000000, URZ, 0xfc, !UPT ;  /* 0x0200000006067892 */ /* 0x000fc8000f8efc3f */
[----:B------:R-:W-:Y:S08]  /*1750*/  @!P0 BRA `(.L_x_4881) ;  /* 0x0000000000048947 */ /* 0x000ff00003800000 */
[----:B------:R-:W-:Y:S01]  /*1760*/  BPT.TRAP 0x1 ;  /* 0x000000040000795c */ /* 0x000fe20000300000 */
.L_x_4881:
[----:B------:R-:W-:-:S04]  /*1770*/  SHF.L.U32 R2, RZ, 0x1f, RZ ;  /* 0x0000001fff027819 */ /* 0x000fc800000006ff */
[----:B------:R-:W0:Y:S02]  /*1780*/  SYNCS.PHASECHK.TRANS64.TRYWAIT P1, [UR5+0x28c50], R2 ;  /* 0x028c5002ff0075a7 */ /* 0x000e240008020145 */
[----:B0-----:R-:W-:Y:S05]  /*1790*/  @!P1 BRA `(.L_x_4882) ;  /* 0x0000012800a49947 */ /* 0x001fea0003800000 */
.L_x_5032:
        /* <DEDUP_REMOVED lines=39> */
.L_x_4883:
[----:B------:R-:W-:Y:S01]  /*1a10*/  VIADD R0, R0, 0xfffffffe ;  /* 0xfffffffe00007836 */ /* 0x000fe20000000000 */
[----:B------:R-:W-:-:S04]  /*1a20*/  UIADD3 UR4, UR5, 0x28c60, URZ ;  /* 0x00028c6005047890 */ /* 0x000fc8000fffe03f */
[----:B------:R-:W-:Y:S01]  /*1a30*/  ISETP.GE.AND P1, PT, R0, R3, PT ;  /* 0x000000030000720c */ /* 0x000fe20003f26270 */
[----:B------:R-:W-:-:S09]  /*1a40*/  UPRMT UR4, UR42, 0x654, UR4 ;  /* 0x000006542a047896 */ /* 0x000fd20008000004 */
[----:B------:R-:W-:Y:S01]  /*1a50*/  SYNCS.ARRIVE.TRANS64.RED.A1T0 RZ, [UR4], RZ ;  /* 0x000000ffffff79a7 */ /* 0x000fe20008100404 */
[----:B------:R-:W-:Y:S02]  /*1a60*/  UMOV UR4, URZ ;  /* 0x0000003f00047c82 */ /* 0x000fe40008000000 */
[----:B------:R-:W-:Y:S05]  /*1a70*/  @!P1 BRA `(.L_x_4884) ;  /* 0x0000000800e09947 */ /* 0x000fea0003800000 */
[----:B------:R-:W-:Y:S01]  /*1a80*/  MOV R7, RZ ;  /* 0x000000ff00077202 */ /* 0x000fe20000000f00 */
[----:B------:R-:W-:-:S06]  /*1a90*/  UMOV UR4, URZ ;  /* 0x0000003f00047c82 */ /* 0x000fcc0008000000 */
.L_x_4890:
[----:B------:R-:W-:Y:S01]  /*1aa0*/  BAR.SYNC.DEFER_BLOCKING 0xe, 0x100 ;  /* 0x0384000000007b1d */ /* 0x000fe20000010000 */
[----:B01----:R-:W-:Y:S01]  /*1ab0*/  IMAD.U32 R5, RZ, RZ, UR4 ;  /* 0x00000004ff057e24 */ /* 0x003fe2000f8e00ff */
[----:B------:R-:W-:Y:S01]  /*1ac0*/  UIADD3 UR4, UR4, 0x1, URZ ;  /* 0x0000000104047890 */ /* 0x000fe2000fffe03f */
[C---:B------:R-:W-:Y:S02]  /*1ad0*/  ISETP.GT.AND P2, PT, R0.reuse, R3, PT ;  /* 0x000000030000720c */ /* 0x040fe40003f44270 */
[----:B------:R-:W-:Y:S01]  /*1ae0*/  IMAD R2, R5, 0x40, R4 ;  /* 0x0000004005027824 */ /* 0x000fe200078e0204 */
[----:B------:R-:W-:Y:S01]  /*1af0*/  UISETP.NE.AND UP0, UPT, UR4, 0x2, UPT ;  /* 0x000000020400788c */ /* 0x000fe2000bf05270 */
[----:B------:R-:W-:-:S03]  /*1b00*/  IADD3 R0, R0, -0x1, RZ ;  /* 0xffffffff00007810 */ /* 0x000fc60007ffe0ff */
        /* <DEDUP_REMOVED lines=136> */
.L_x_4885:
[----:B------:R-:W-:Y:S01]  /*2390*/  ULEA UR7, UR4, UR5, 0x3 ;  /* 0x0000000504077291 */ /* 0x000fe2000f8e183f */
[----:B------:R-:W-:-:S08]  /*23a0*/  SHF.L.U32 R2, R7, 0x1f, RZ ;  /* 0x0000001f07027819 */ /* 0x000fd000000006ff */
[----:B------:R0:W1:Y:S01]  /*23b0*/  SYNCS.PHASECHK.TRANS64.TRYWAIT P1, [UR7+0x28c50], R2 ;  /* 0x028c5002ff0075a7 */ /* 0x0000620008020147 */
[----:B------:R-:W-:Y:S05]  /*23c0*/  @!P0 BRA `(.L_x_4886) ;  /* 0x0000000000048947 */ /* 0x000fea0003800000 */
[----:B------:R-:W-:Y:S01]  /*23d0*/  BPT.TRAP 0x1 ;  /* 0x000000040000795c */ /* 0x000fe20000300000 */
.L_x_4886:
[----:B-1----:R-:W-:Y:S05]  /*23e0*/  @P1 BRA `(.L_x_4887) ;  /* 0x0000000000081947 */ /* 0x002fea0003800000 */
[----:B------:R-:W1:Y:S02]  /*23f0*/  SYNCS.PHASECHK.TRANS64.TRYWAIT P1, [UR7+0x28c50], R2 ;  /* 0x028c5002ff0075a7 */ /* 0x000e640008020147 */
[----:B-1----:R-:W-:Y:S05]  /*2400*/  @!P1 BRA `(.L_x_4888) ;  /* 0x0000011c00a09947 */ /* 0x002fea0003800000 */
.L_x_4887:
        /* <DEDUP_REMOVED lines=26> */
.L_x_4889:
[----:B------:R-:W-:-:S04]  /*25b0*/  UIADD3 UR7, UR7, 0x28c60, URZ ;  /* 0x00028c6007077890 */ /* 0x000fc8000fffe03f */
[----:B------:R-:W-:-:S09]  /*25c0*/  UPRMT UR7, UR42, 0x654, UR7 ;  /* 0x000006542a077896 */ /* 0x000fd20008000007 */
[----:B------:R-:W-:Y:S01]  /*25d0*/  SYNCS.ARRIVE.TRANS64.RED.A1T0 RZ, [UR7], RZ ;  /* 0x000000ffffff79a7 */ /* 0x000fe20008100407 */
[----:B------:R-:W-:Y:S05]  /*25e0*/  @P2 BRA `(.L_x_4890) ;  /* 0xfffffff4002c2947 */ /* 0x000fea000383ffff */
[----:B------:R-:W-:-:S12]  /*25f0*/  USHF.L.U32 UR4, UR4, 0x6, URZ ;  /* 0x0000000604047899 */ /* 0x000fd8000800063f */
.L_x_4884:
[----:B------:R-:W-:Y:S01]  /*2600*/  BAR.SYNC.DEFER_BLOCKING 0xe, 0x100 ;  /* 0x0384000000007b1d */ /* 0x000fe20000010000 */
[----:B------:R-:W-:Y:S01]  /*2610*/  VIADD R4, R4, UR4 ;  /* 0x0000000404047c36 */ /* 0x000fe20008000000 */
[----:B------:R-:W-:-:S04]  /*2620*/  PLOP3.LUT P0, PT, PT, PT, PT, 0x8, 0x0 ;  /* 0x000000000000781c */ /* 0x000fc80003f0e170 */
[----:B------:R-:W-:-:S05]  /*2630*/  LEA R4, R4, UR5, 0x2 ;  /* 0x0000000504047c11 */ /* 0x000fca000f8e10ff */
[----:B01----:R-:W0:Y:S04]  /*2640*/  LDS R2, [R4+0x28800] ;  /* 0x0288000004027984 */ /* 0x003e280000000800 */
[----:B------:R1:W2:Y:S02]  /*2650*/  LDS R0, [R4+0x28820] ;  /* 0x0288200004007984 */ /* 0x0002a40000000800 */
[----:B-1----:R-:W-:Y:S01]  /*2660*/  MOV R4, RZ ;  /* 0x000000ff00047202 */ /* 0x002fe20000000f00 */
        /* <DEDUP_REMOVED lines=131> */
.L_x_4872:
[----:B------:R-:W0:Y:S01]  /*2ea0*/  LDC R19, c[0x0][0x448] ;  /* 0x00011200ff137b82 */ /* 0x000e220000000800 */
[----:B------:R-:W-:Y:S01]  /*2eb0*/  VIADD R0, R152, 0x3f ;  /* 0x0000003f98007836 */ /* 0x000fe20000000000 */
[----:B------:R-:W-:Y:S01]  /*2ec0*/  ULDC UR4, c[0x0][0x288] ;  /* 0x0000a20000047ab9 */ /* 0x000fe20000000800 */
[----:B------:R-:W-:Y:S01]  /*2ed0*/  LOP3.LUT R16, R16, 0xfffffffd, RZ, 0xc0, !PT ;  /* 0xfffffffd10107812 */ /* 0x000fe200078ec0ff */
[----:B------:R-:W-:-:S04]  /*2ee0*/  UIADD3 UR7, -UR4, 0x1, URZ ;  /* 0x0000000104077890 */ /* 0x000fc8000fffe13f */
[----:B------:R-:W1:Y:S01]  /*2ef0*/  LDC.64 R4, c[0x0][0x9e0] ;  /* 0x00027800ff047b82 */ /* 0x000e620000000a00 */
[----:B------:R-:W-:Y:S01]  /*2f00*/  UIMAD UR7, UR41, UR6, UR7 ;  /* 0x00000006290772a4 */ /* 0x000fe2000f8e0207 */
[----:B0-----:R-:W-:Y:S02]  /*2f10*/  ISETP.NE.AND P2, PT, R19, 0x1, PT ;  /* 0x000000011300780c */ /* 0x001fe40003f45270 */
[----:B-1----:R-:W-:-:S11]  /*2f20*/  ISETP.GE.AND P1, PT, R5, 0x1, PT ;  /* 0x000000010500780c */ /* 0x002fd60003f26270 */
[----:B------:R-:W0:Y:S01]  /*2f30*/  @P2 LDC R3, c[0x0][0x44c] ;  /* 0x00011300ff032b82 */ /* 0x000e220000000800 */
[----:B------:R-:W-:-:S04]  /*2f40*/  @P2 LOP3.LUT R16, R16, 0x2, RZ, 0xfc, !PT ;  /* 0x0000000210102812 */ /* 0x000fc800078efcff */
[----:B------:R-:W-:-:S03]  /*2f50*/  LOP3.LUT R16, R16, 0xfffffffe, RZ, 0xc0, !PT ;  /* 0xfffffffe10107812 */ /* 0x000fc600078ec0ff */
[----:B------:R-:W1:Y:S01]  /*2f60*/  @P2 LDC R2, c[0x0][0x450] ;  /* 0x00011400ff022b82 */ /* 0x000e620000000800 */
[----:B------:R-:W-:Y:S01]  /*2f70*/  @P1 LOP3.LUT R16, R16, 0x1, RZ, 0xfc, !PT ;  /* 0x0000000110101812 */ /* 0x000fe200078efcff */
[----:B0-----:R-:W-:-:S05]  /*2f80*/  @P2 IMAD.HI.U32 R3, R0, R3, RZ ;  /* 0x0000000300032227 */ /* 0x001fca00078e00ff */
[----:B-1----:R-:W-:-:S05]  /*2f90*/  @P2 SHF.R.U32.HI R0, RZ, R2, R3 ;  /* 0x00000002ff002219 */ /* 0x002fca0000011603 */
[----:B------:R-:W-:-:S05]  /*2fa0*/  VIADD R3, R0, UR7 ;  /* 0x0000000700037c36 */ /* 0x000fca0008000000 */
[----:B------:R-:W-:Y:S01]  /*2fb0*/  IADD3 R0, R3, R4, RZ ;  /* 0x0000000403007210 */ /* 0x000fe20007ffe0ff */
        /* <DEDUP_REMOVED lines=11> */
.L_x_4892:
[----:B------:R-:W-:-:S13]  /*3070*/  ISETP.NE.AND P0, PT, R5, 0x1, PT ;  /* 0x000000010500780c */ /* 0x000fda0003f05270 */
[----:B------:R-:W0:Y:S02]  /*3080*/  @P0 LDC.64 R6, c[0x0][0x9e8] ;  /* 0x00027a00ff060b82 */ /* 0x000e240000000a00 */
[----:B0-----:R-:W-:-:S05]  /*3090*/  @P0 IMAD.HI.U32 R4, R2, R6, RZ ;  /* 0x0000000602040227 */ /* 0x001fca00078e00ff */
[----:B------:R-:W-:-:S07]  /*30a0*/  @P0 SHF.R.U32.HI R2, RZ, R7, R4 ;  /* 0x00000007ff020219 */ /* 0x000fce0000011604 */
.L_x_4893:
[----:B------:R-:W-:-:S05]  /*30b0*/  IMAD R3, R2, R5, R5 ;  /* 0x0000000502037224 */ /* 0x000fca00078e0205 */
[----:B------:R-:W-:-:S07]  /*30c0*/  VIMNMX R0, R0, R3, PT ;  /* 0x0000000300007248 */ /* 0x000fce0003fe0100 */
.L_x_4891:
[----:B------:R-:W0:Y:S01]  /*30d0*/  @P2 LDC R7, c[0x0][0x44c] ;  /* 0x00011300ff072b82 */ /* 0x000e220000000800 */
[----:B------:R-:W-:Y:S01]  /*30e0*/  IADD3 R0, R0, 0x3f, RZ ;  /* 0x0000003f00007810 */ /* 0x000fe20007ffe0ff */
[----:B------:R-:W-:Y:S01]  /*30f0*/  IMAD.MOV.U32 R2, RZ, RZ, R152 ;  /* 0x000000ffff027224 */ /* 0x000fe200078e0098 */
[----:B------:R-:W-:Y:S02]  /*3100*/  UIMAD UR4, UR41, UR6, -UR4 ;  /* 0x00000006290472a4 */ /* 0x000fe4000f8e0a04 */
[----:B------:R-:W-:-:S03]  /*3110*/  SHF.R.S32.HI R3, RZ, 0x1f, R0 ;  /* 0x0000001fff037819 */ /* 0x000fc60000011400 */
[----:B------:R-:W1:Y:S01]  /*3120*/  @P2 LDC R4, c[0x0][0x450] ;  /* 0x00011400ff042b82 */ /* 0x000e620000000800 */
[----:B------:R-:W-:-:S04]  /*3130*/  LEA.HI R3, R3, R0, RZ, 0x6 ;  /* 0x0000000003037211 */ /* 0x000fc800078f30ff */
[----:B------:R-:W-:-:S04]  /*3140*/  SHF.R.S32.HI R3, RZ, 0x6, R3 ;  /* 0x00000006ff037819 */ /* 0x000fc80000011403 */
[----:B------:R-:W-:Y:S01]  /*3150*/  VIMNMX R6, R3, UR5, PT ;  /* 0x0000000503067c48 */ /* 0x000fe2000bfe0100 */
[----:B0-----:R-:W-:-:S05]  /*3160*/  @P2 IMAD.HI.U32 R7, R152, R7, RZ ;  /* 0x0000000798072227 */ /* 0x001fca00078e00ff */
[----:B-1----:R-:W-:-:S05]  /*3170*/  @P2 SHF.R.U32.HI R2, RZ, R4, R7 ;  /* 0x00000004ff022219 */ /* 0x002fca0000011607 */
[----:B------:R-:W-:Y:S01]  /*3180*/  VIADD R0, R2, UR4 ;  /* 0x0000000402007c36 */ /* 0x000fe20008000000 */
[----:B------:R-:W-:-:S04]  /*3190*/  ULDC UR4, c[0x0][0x9dc] ;  /* 0x0002770000047ab9 */ /* 0x000fc80000000800 */
        /* <DEDUP_REMOVED lines=11> */
.L_x_4895:
[----:B------:R-:W-:-:S13]  /*3250*/  ISETP.NE.AND P0, PT, R5, 0x1, PT ;  /* 0x000000010500780c */ /* 0x000fda0003f05270 */
[----:B------:R-:W0:Y:S02]  /*3260*/  @P0 LDC.64 R10, c[0x0][0x9e8] ;  /* 0x00027a00ff0a0b82 */ /* 0x000e240000000a00 */
[----:B0-----:R-:W-:-:S05]  /*3270*/  @P0 IMAD.HI.U32 R4, R0, R10, RZ ;  /* 0x0000000a00040227 */ /* 0x001fca00078e00ff */
[----:B------:R-:W-:-:S07]  /*3280*/  @P0 SHF.R.U32.HI R0, RZ, R11, R4 ;  /* 0x0000000bff000219 */ /* 0x000fce0000011604 */
.L_x_4896:
[----:B------:R-:W-:-:S05]  /*3290*/  IMAD R3, R0, R5, RZ ;  /* 0x0000000500037224 */ /* 0x000fca00078e02ff */
[----:B------:R-:W-:-:S07]  /*32a0*/  VIMNMX R2, R2, R3, !PT ;  /* 0x0000000302027248 */ /* 0x000fce0007fe0100 */
.L_x_4894:
[----:B------:R-:W-:Y:S01]  /*32b0*/  SHF.R.U32.HI R9, RZ, 0x10, R8 ;  /* 0x00000010ff097819 */ /* 0x000fe20000011608 */
[----:B------:R-:W-:Y:S01]  /*32c0*/  IMAD.MOV.U32 R0, RZ, RZ, RZ ;  /* 0x000000ffff007224 */ /* 0x000fe200078e00ff */
[----:B------:R-:W-:Y:S02]  /*32d0*/  SHF.R.S32.HI R3, RZ, 0x1f, R2 ;  /* 0x0000001fff037819 */ /* 0x000fe40000011402 */
[----:B------:R-:W-:Y:S02]  /*32e0*/  ISETP.NE.AND P1, PT, R9, RZ, PT ;  /* 0x000000ff0900720c */ /* 0x000fe40003f25270 */
[----:B------:R-:W-:Y:S02]  /*32f0*/  LEA.HI R3, R3, R2, RZ, 0x6 ;  /* 0x0000000203037211 */ /* 0x000fe400078f30ff */
[----:B------:R-:W-:Y:S02]  /*3300*/  LOP3.LUT R8, R8, 0xffff, RZ, 0xc0, !PT ;  /* 0x0000ffff08087812 */ /* 0x000fe400078ec0ff */
[----:B------:R-:W-:-:S04]  /*3310*/  SHF.R.S32.HI R3, RZ, 0x6, R3 ;  /* 0x00000006ff037819 */ /* 0x000fc80000011403 */
[----:B------:R-:W-:-:S03]  /*3320*/  VIMNMX R17, RZ, R3, !PT ;  /* 0x00000003ff117248 */ /* 0x000fc60007fe0100 */
[----:B------:R-:W0:Y:S01]  /*3330*/  @!P1 LDC R9, c[0x0][0x9f0] ;  /* 0x00027c00ff099b82 */ /* 0x000e220000000800 */
[----:B------:R-:W-:-:S13]  /*3340*/  ISETP.GT.AND P0, PT, R6, R17, PT ;  /* 0x000000110600720c */ /* 0x000fda0003f04270 */
[----:B------:R-:W-:Y:S05]  /*3350*/  @!P0 BRA `(.L_x_4897) ;  /* 0x0000000000708947 */ /* 0x000fea0003800000 */
[-C--:B0-----:R-:W-:Y:S02]  /*3360*/  IABS R5, R9.reuse ;  /* 0x0000000900057213 */ /* 0x081fe40000000000 */
[----:B------:R-:W-:Y:S02]  /*3370*/  IADD3 R0, R9, -0x1, R6 ;  /* 0xffffffff09007810 */ /* 0x000fe40007ffe006 */
[----:B------:R-:W0:Y:S01]  /*3380*/  I2F.RP R4, R5 ;  /* 0x0000000500047306 */ /* 0x000e220000209400 */
[----:B------:R-:W-:Y:S02]  /*3390*/  IABS R11, R9 ;  /* 0x00000009000b7213 */ /* 0x000fe40000000000 */
[----:B------:R-:W-:-:S05]  /*33a0*/  IMAD.IADD R0, R0, 0x1, -R17 ;  /* 0x0000000100007824 */ /* 0x000fca00078e0a11 */
[----:B0-----:R-:W0:Y:S02]  /*33b0*/  MUFU.RCP R4, R4 ;  /* 0x0000000400047308 */ /* 0x001e240000001000 */
[----:B0-----:R-:W-:Y:S02]  /*33c0*/  VIADD R2, R4, 0xffffffe ;  /* 0x0ffffffe04027836 */ /* 0x001fe40000000000 */
[----:B------:R-:W-:-:S04]  /*33d0*/  IMAD.MOV R4, RZ, RZ, -R11 ;  /* 0x000000ffff047224 */ /* 0x000fc800078e0a0b */
[----:B------:R0:W1:Y:S02]  /*33e0*/  F2I.FTZ.U32.TRUNC.NTZ R3, R2 ;  /* 0x0000000200037305 */ /* 0x000064000021f000 */
[----:B0-----:R-:W-:Y:S02]  /*33f0*/  MOV R2, RZ ;  /* 0x000000ff00027202 */ /* 0x001fe40000000f00 */
[----:B-1----:R-:W-:-:S05]  /*3400*/  IADD3 R10, RZ, -R3, RZ ;  /* 0x80000003ff0a7210 */ /* 0x002fca0007ffe0ff */
[----:B------:R-:W-:Y:S01]  /*3410*/  IMAD R7, R10, R5, RZ ;  /* 0x000000050a077224 */ /* 0x000fe200078e02ff */
[----:B------:R-:W-:Y:S02]  /*3420*/  IABS R10, R0 ;  /* 0x00000000000a7213 */ /* 0x000fe40000000000 */
[----:B------:R-:W-:Y:S01]  /*3430*/  LOP3.LUT R0, R0, R9, RZ, 0x3c, !PT ;  /* 0x0000000900007212 */ /* 0x000fe200078e3cff */
[----:B------:R-:W-:-:S03]  /*3440*/  IMAD.HI.U32 R3, R3, R7, R2 ;  /* 0x0000000703037227 */ /* 0x000fc600078e0002 */
[----:B------:R-:W-:Y:S01]  /*3450*/  ISETP.GE.AND P2, PT, R0, RZ, PT ;  /* 0x000000ff0000720c */ /* 0x000fe20003f46270 */
[----:B------:R-:W-:-:S04]  /*3460*/  IMAD.MOV.U32 R2, RZ, RZ, R10 ;  /* 0x000000ffff027224 */ /* 0x000fc800078e000a */
        /* <DEDUP_REMOVED lines=8> */
[----:B------:R-:W-:-:S05]  /*34f0*/  IMAD.MOV.U32 R0, RZ, RZ, R3 ;  /* 0x000000ffff007224 */ /* 0x000fca00078e0003 */
[----:B------:R-:W-:Y:S02]  /*3500*/  @!P2 IADD3 R0, -R0, RZ, RZ ;  /* 0x000000ff0000a210 */ /* 0x000fe40007ffe1ff */
[----:B------:R-:W-:-:S07]  /*3510*/  @!P1 LOP3.LUT R0, RZ, R9, RZ, 0x33, !PT ;  /* 0x00000009ff009212 */ /* 0x000fce00078e33ff */
.L_x_4897:
        /* <DEDUP_REMOVED lines=77> */
[----:B------:R-:W1:Y:S02]  /*39f0*/  SHFL.IDX PT, R0, R25, RZ, 0x1f ;  /* 0x00001fff19007589 */ /* 0x000e6400000e0000 */
[----:B-1----:R-:W-:-:S13]  /*3a00*/  R2UR UR4, R0 ;  /* 0x00000000000472ca */ /* 0x002fda00000e0000 */
        /* <DEDUP_REMOVED lines=9> */
[----:B------:R-:W-:-:S04]  /*3aa0*/  ULOP3.LUT UR5, UR5, 0x3fff, URZ, 0xc0, !UPT ;  /* 0x00003fff05057892 */ /* 0x000fc8000f8ec03f */
[----:B------:R-:W-:-:S04]  /*3ab0*/  ULOP3.LUT UR38, UR5, 0x2000000, URZ, 0xfc, !UPT ;  /* 0x0200000005267892 */ /* 0x000fc8000f8efc3f */
[----:B------:R-:W-:Y:S08]  /*3ac0*/  @!P0 BRA `(.L_x_4898) ;  /* 0x0000000000408947 */ /* 0x000ff00003800000 */
[----:B------:R-:W-:Y:S01]  /*3ad0*/  MOV R0, 0x0 ;  /* 0x0000000000007802 */ /* 0x000fe20000000f00 */
[----:B------:R-:W-:Y:S01]  /*3ae0*/  ULDC.64 UR4, c[0x4][0xf0] ;  /* 0x01003c0000047ab9 */ /* 0x000fe20000000a00 */
[----:B------:R-:W-:Y:S01]  /*3af0*/  ULDC.64 UR6, c[0x4][0x58] ;  /* 0x0100160000067ab9 */ /* 0x000fe20000000a00 */
[----:B------:R-:W-:Y:S01]  /*3b00*/  MOV R4, UR4 ;  /* 0x0000000400047c02 */ /* 0x000fe20008000f00 */
[----:B------:R1:W2:Y:S01]  /*3b10*/  LDC.64 R2, c[0x4][R0] ;  /* 0x0100000000027b82 */ /* 0x0002a20000000a00 */
        /* <DEDUP_REMOVED lines=8> */
[----:B-1----:R-:W-:-:S07]  /*3ba0*/  IMAD.MOV.U32 R13, RZ, RZ, RZ ;  /* 0x000000ffff0d7224 */ /* 0x002fce00078e00ff */
[----:B------:R-:W-:-:S07]  /*3bb0*/  LEPC R20, `(.L_x_4898) ;  /* 0x000000001014794e */ /* 0x000fce0000000000 */
[----:B0-2---:R-:W-:Y:S05]  /*3bc0*/  CALL.ABS.NOINC R2 ;  /* 0x0000000002007343 */ /* 0x005fea0003c00000 */
.L_x_4898:
[----:B------:R-:W-:Y:S02]  /*3bd0*/  SHF.L.U32 R13, RZ, 0x1f, RZ ;  /* 0x0000001fff0d7819 */ /* 0x000fe400000006ff */
[----:B------:R-:W-:Y:S02]  /*3be0*/  LOP3.LUT R3, R24, 0xffffff80, RZ, 0xc0, !PT ;  /* 0xffffff8018037812 */ /* 0x000fe400078ec0ff */
[----:B------:R-:W1:Y:S01]  /*3bf0*/  SYNCS.PHASECHK.TRANS64.TRYWAIT P0, [UR40+0x28c00], R13 ;  /* 0x028c000dff0075a7 */ /* 0x000e620008000168 */
[----:B------:R-:W-:Y:S02]  /*3c00*/  LEA.HI R0, R25, R25, RZ, 0x1 ;  /* 0x0000001919007211 */ /* 0x000fe400078f08ff */
[----:B------:R-:W-:Y:S02]  /*3c10*/  IADD3 R5, R22, -R3, RZ ;  /* 0x8000000316057210 */ /* 0x000fe40007ffe0ff */
[----:B------:R-:W-:Y:S02]  /*3c20*/  LOP3.LUT R2, R0, 0xfffffe, RZ, 0xc0, !PT ;  /* 0x00fffffe00027812 */ /* 0x000fe400078ec0ff */
[----:B------:R-:W-:-:S04]  /*3c30*/  SHF.R.S32.HI R4, RZ, 0x1f, R5 ;  /* 0x0000001fff047819 */ /* 0x000fc80000011405 */
[----:B------:R-:W-:-:S04]  /*3c40*/  LEA.HI R3, R4, R5, RZ, 0x2 ;  /* 0x0000000504037211 */ /* 0x000fc800078f10ff */
[--C-:B------:R-:W-:Y:S02]  /*3c50*/  SHF.R.S32.HI R6, RZ, 0x2, R3.reuse ;  /* 0x00000002ff067819 */ /* 0x100fe40000011403 */
[----:B------:R-:W-:Y:S01]  /*3c60*/  SHF.R.S32.HI R7, RZ, 0x1f, R3 ;  /* 0x0000001fff077819 */ /* 0x000fe20000011403 */
[----:B-1----:R-:W-:Y:S06]  /*3c70*/  @!P0 BRA `(.L_x_4899) ;  /* 0x00000104009c8947 */ /* 0x002fec0003800000 */
.L_x_5033:
[----:B------:R-:W-:Y:S01]  /*3c80*/  ULOP3.LUT UR4, UR39, 0x1, URZ, 0xfc, !UPT ;  /* 0x0000000127047892 */ /* 0x000fe2000f8efc3f */
[----:B-1----:R-:W-:Y:S01]  /*3c90*/  LOP3.LUT R0, R3, 0x7ffffffc, RZ, 0xc0, !PT ;  /* 0x7ffffffc03007812 */ /* 0x002fe200078ec0ff */
[----:B------:R-:W-:Y:S01]  /*3ca0*/  IMAD.IADD R3, R25, 0x1, -R2 ;  /* 0x0000000119037824 */ /* 0x000fe200078e0a02 */
[----:B------:R-:W-:Y:S02]  /*3cb0*/  LEA.HI R7, R7, R6, RZ, 0x3 ;  /* 0x0000000607077211 */ /* 0x000fe400078f18ff */
[-C--:B------:R-:W-:Y:S01]  /*3cc0*/  IADD3 R0, -R0, R5.reuse, RZ ;  /* 0x0000000500007210 */ /* 0x080fe20007ffe1ff */
[----:B------:R-:W-:Y:S01]  /*3cd0*/  IMAD.U32 R2, RZ, RZ, UR4 ;  /* 0x00000004ff027e24 */ /* 0x000fe2000f8e00ff */
[----:B------:R-:W-:Y:S02]  /*3ce0*/  LOP3.LUT R7, R7, 0xfffffff8, RZ, 0xc0, !PT ;  /* 0xfffffff807077812 */ /* 0x000fe400078ec0ff */
[----:B------:R-:W-:Y:S01]  /*3cf0*/  LEA.HI R4, R4, R5, RZ, 0x5 ;  /* 0x0000000504047211 */ /* 0x000fe200078f28ff */
[----:B------:R-:W-:Y:S01]  /*3d00*/  IMAD.SHL.U32 R0, R0, 0x2, RZ ;  /* 0x0000000200007824 */ /* 0x000fe200078e00ff */
[----:B------:R-:W-:Y:S01]  /*3d10*/  ISETP.NE.AND P4, PT, R2, 0x3, PT ;  /* 0x000000030200780c */ /* 0x000fe20003f85270 */
[----:B------:R-:W-:Y:S01]  /*3d20*/  IMAD.IADD R7, R6, 0x1, -R7 ;  /* 0x0000000106077824 */ /* 0x000fe200078e0a07 */
[----:B------:R-:W-:-:S02]  /*3d30*/  SHF.R.S32.HI R4, RZ, 0x5, R4 ;  /* 0x00000005ff047819 */ /* 0x000fc40000011404 */
[----:B------:R-:W-:-:S03]  /*3d40*/  LEA R10, R3, R0, 0x8 ;  /* 0x00000000030a7211 */ /* 0x000fc600078e40ff */
[----:B0-----:R-:W-:-:S06]  /*3d50*/  IMAD R9, R4, 0x10, R7 ;  /* 0x0000001004097824 */ /* 0x001fcc00078e0207 */
[----:B------:R-:W-:Y:S05]  /*3d60*/  @!P4 BRA `(.L_x_4900) ;  /* 0x000000000004c947 */ /* 0x000fea0003800000 */
[----:B------:R-:W-:Y:S01]  /*3d70*/  BPT.TRAP 0x1 ;  /* 0x000000040000795c */ /* 0x000fe20000300000 */
.L_x_4900:
[----:B------:R0:W1:Y:S01]  /*3d80*/  SYNCS.PHASECHK.TRANS64.TRYWAIT P0, [UR40+0x28c30], R13 ;  /* 0x028c300dff0075a7 */ /* 0x0000620008000168 */
[----:B------:R-:W-:Y:S05]  /*3d90*/  @!P4 BRA `(.L_x_4901) ;  /* 0x000000000004c947 */ /* 0x000fea0003800000 */
[----:B------:R-:W-:Y:S01]  /*3da0*/  BPT.TRAP 0x1 ;  /* 0x000000040000795c */ /* 0x000fe20000300000 */
.L_x_4901:
[----:B-1----:R-:W-:Y:S05]  /*3db0*/  @P0 BRA `(.L_x_4902) ;  /* 0x0000000000080947 */ /* 0x002fea0003800000 */
[----:B------:R-:W1:Y:S02]  /*3dc0*/  SYNCS.PHASECHK.TRANS64.TRYWAIT P0, [UR40+0x28c30], R13 ;  /* 0x028c300dff0075a7 */ /* 0x000e640008000168 */
[----:B-1----:R-:W-:Y:S05]  /*3dd0*/  @!P0 BRA `(.L_x_4903) ;  /* 0x00000104005c8947 */ /* 0x002fea0003800000 */
.L_x_4902:
        /* <DEDUP_REMOVED lines=12> */
[----:B------:R-:W-:Y:S02]  /*3ea0*/  UIADD3 UR12, UR4, 0x2, URZ ;  /* 0x00000002040c7890 */ /* 0x000fe4000fffe03f */
[----:B------:R-:W-:-:S02]  /*3eb0*/  UMOV UR8, UR4 ;  /* 0x0000000400087c82 */ /* 0x000fc40008000000 */
[----:B------:R-:W-:Y:S01]  /*3ec0*/  UMOV UR10, UR24 ;  /* 0x00000018000a7c82 */ /* 0x000fe20008000000 */
[----:B------:R-:W-:Y:S01]  /*3ed0*/  UIADD3 UR14, UR24, 0x2, URZ ;  /* 0x00000002180e7890 */ /* 0x000fe2000fffe03f */
        /* <DEDUP_REMOVED lines=23> */
.L_x_4904:
[----:B------:R-:W-:Y:S01]  /*4050*/  ISETP.NE.AND P0, PT, R19, 0x1, PT ;  /* 0x000000011300780c */ /* 0x000fe20003f05270 */
[----:B------:R-:W-:Y:S01]  /*4060*/  UMOV UR6, 0xffffffc0 ;  /* 0xffffffc000067882 */ /* 0x000fe20000000000 */
[----:B-1----:R-:W-:Y:S01]  /*4070*/  LEA.HI R2, R23, R22, RZ, 0x2 ;  /* 0x0000001617027211 */ /* 0x002fe200078f10ff */
[----:B------:R-:W-:Y:S01]  /*4080*/  UIMAD UR5, UR43, UR6, 0x41 ;  /* 0x000000412b0574a4 */ /* 0x000fe2000f8e0206 */
[----:B------:R-:W-:Y:S01]  /*4090*/  LOP3.LUT P1, RZ, R16, 0x1, RZ, 0xc0, !PT ;  /* 0x0000000110ff7812 */ /* 0x000fe2000782c0ff */
[----:B------:R-:W-:Y:S01]  /*40a0*/  UIADD3 UR4, UR40, 0x28c40, URZ ;  /* 0x00028c4028047890 */ /* 0x000fe2000fffe03f */
[----:B------:R-:W-:Y:S01]  /*40b0*/  LOP3.LUT R3, R2, 0xfffffffc, RZ, 0xc0, !PT ;  /* 0xfffffffc02037812 */ /* 0x000fe200078ec0ff */
[----:B------:R-:W-:Y:S01]  /*40c0*/  ULDC UR11, c[0x0][0x2f0] ;  /* 0x0000bc00000b7ab9 */ /* 0x000fe20000000800 */
[----:B------:R-:W-:Y:S01]  /*40d0*/  ULDC UR10, c[0x0][0x9d8] ;  /* 0x00027600000a7ab9 */ /* 0x000fe20000000800 */
[----:B------:R-:W-:Y:S01]  /*40e0*/  UIMAD UR5, UR41, UR11, UR5 ;  /* 0x0000000b290572a4 */ /* 0x000fe2000f8e0205 */
[----:B------:R-:W-:Y:S01]  /*40f0*/  FMUL.FTZ R24, R24, UR10 ;  /* 0x0000000a18187c20 */ /* 0x000fe20008410000 */
[----:B------:R-:W-:Y:S01]  /*4100*/  IMAD.IADD R3, R22, 0x1, -R3 ;  /* 0x0000000116037824 */ /* 0x000fe200078e0a03 */
[----:B------:R-:W-:Y:S01]  /*4110*/  UPRMT UR4, UR42, 0x654, UR4 ;  /* 0x000006542a047896 */ /* 0x000fe20008000004 */
[----:B------:R-:W1:Y:S01]  /*4120*/  @P0 LDC R5, c[0x0][0x44c] ;  /* 0x00011300ff050b82 */ /* 0x000e620000000800 */
[----:B------:R-:W-:Y:S01]  /*4130*/  FMUL.FTZ R25, R25, UR10 ;  /* 0x0000000a19197c20 */ /* 0x000fe20008410000 */
[----:B------:R-:W-:Y:S01]  /*4140*/  FMUL.FTZ R26, R26, UR10 ;  /* 0x0000000a1a1a7c20 */ /* 0x000fe20008410000 */
[----:B------:R-:W-:Y:S01]  /*4150*/  LEA.HI R2, R3, R3, RZ, 0x1 ;  /* 0x0000000303027211 */ /* 0x000fe200078f08ff */
[----:B------:R-:W-:Y:S01]  /*4160*/  FMUL.FTZ R27, R27, UR10 ;  /* 0x0000000a1b1b7c20 */ /* 0x000fe20008410000 */
[----:B------:R-:W-:Y:S01]  /*4170*/  FMUL.FTZ R28, R28, UR10 ;  /* 0x0000000a1c1c7c20 */ /* 0x000fe20008410000 */
[----:B------:R-:W-:Y:S01]  /*4180*/  FMUL.FTZ R29, R29, UR10 ;  /* 0x0000000a1d1d7c20 */ /* 0x000fe20008410000 */
[----:B------:R-:W-:Y:S01]  /*4190*/  LOP3.LUT R2, R2, 0x1ffffffe, RZ, 0xc0, !PT ;  /* 0x1ffffffe02027812 */ /* 0x000fe200078ec0ff */
[----:B------:R-:W2:Y:S01]  /*41a0*/  @P0 LDC R7, c[0x0][0x450] ;  /* 0x00011400ff070b82 */ /* 0x000ea20000000800 */
[----:B------:R-:W-:Y:S01]  /*41b0*/  FMUL.FTZ R30, R30, UR10 ;  /* 0x0000000a1e1e7c20 */ /* 0x000fe20008410000 */
[----:B------:R-:W-:Y:S01]  /*41c0*/  FMUL.FTZ R31, R31, UR10 ;  /* 0x0000000a1f1f7c20 */ /* 0x000fe20008410000 */
[----:B------:R-:W-:Y:S01]  /*41d0*/  IADD3 R2, R3, -R2, RZ ;  /* 0x8000000203027210 */ /* 0x000fe20007ffe0ff */
[----:B------:R-:W-:-:S02]  /*41e0*/  IMAD.IADD R3, R152, 0x1, R9 ;  /* 0x0000000198037824 */ /* 0x000fc400078e0209 */
[----:B------:R-:W-:Y:S01]  /*41f0*/  FMUL.FTZ R37, R37, UR10 ;  /* 0x0000000a25257c20 */ /* 0x000fe20008410000 */
[----:B------:R-:W-:Y:S01]  /*4200*/  FMUL.FTZ R40, R40, UR10 ;  /* 0x0000000a28287c20 */ /* 0x000fe20008410000 */
[----:B------:R-:W-:Y:S01]  /*4210*/  FMUL.FTZ R41, R41, UR10 ;  /* 0x0000000a29297c20 */ /* 0x000fe20008410000 */
[----:B------:R-:W-:Y:S02]  /*4220*/  IMAD R2, R2, 0x8, R3 ;  /* 0x0000000802027824 */ /* 0x000fe400078e0203 */
[----:B------:R-:W-:Y:S01]  /*4230*/  FMUL.FTZ R42, R42, UR10 ;  /* 0x0000000a2a2a7c20 */ /* 0x000fe20008410000 */
[----:B------:R-:W-:Y:S01]  /*4240*/  FMUL.FTZ R43, R43, UR10 ;  /* 0x0000000a2b2b7c20 */ /* 0x000fe20008410000 */
[----:B------:R-:W-:Y:S01]  /*4250*/  FMUL.FTZ R44, R44, UR10 ;  /* 0x0000000a2c2c7c20 */ /* 0x000fe20008410000 */
[----:B------:R-:W-:Y:S01]  /*4260*/  FMUL.FTZ R46, R46, UR10 ;  /* 0x0000000a2e2e7c20 */ /* 0x000fe20008410000 */
[----:B------:R-:W-:Y:S01]  /*4270*/  MOV R3, R2 ;  /* 0x0000000200037202 */ /* 0x000fe20000000f00 */
[----:B------:R-:W-:Y:S01]  /*4280*/  FMUL.FTZ R47, R47, UR10 ;  /* 0x0000000a2f2f7c20 */ /* 0x000fe20008410000 */
[----:B------:R-:W-:Y:S01]  /*4290*/  FMUL.FTZ R49, R49, UR10 ;  /* 0x0000000a31317c20 */ /* 0x000fe20008410000 */
[----:B-1----:R-:W-:-:S04]  /*42a0*/  @P0 IMAD.HI.U32 R4, R2, R5, RZ ;  /* 0x0000000502040227 */ /* 0x002fc800078e00ff */
[----:B------:R-:W-:Y:S01]  /*42b0*/  FMUL.FTZ R50, R50, UR10 ;  /* 0x0000000a32327c20 */ /* 0x000fe20008410000 */
[----:B------:R-:W-:Y:S01]  /*42c0*/  FMUL.FTZ R51, R51, UR10 ;  /* 0x0000000a33337c20 */ /* 0x000fe20008410000 */
[----:B------:R-:W-:Y:S01]  /*42d0*/  FMUL.FTZ R52, R52, UR10 ;  /* 0x0000000a34347c20 */ /* 0x000fe20008410000 */
[----:B------:R-:W-:Y:S01]  /*42e0*/  FMUL.FTZ R53, R53, UR10 ;  /* 0x0000000a35357c20 */ /* 0x000fe20008410000 */
[----:B------:R-:W-:Y:S01]  /*42f0*/  FMUL.FTZ R54, R54, UR10 ;  /* 0x0000000a36367c20 */ /* 0x000fe20008410000 */
[----:B------:R-:W-:Y:S01]  /*4300*/  FMUL.FTZ R55, R55, UR10 ;  /* 0x0000000a37377c20 */ /* 0x000fe20008410000 */
[----:B------:R-:W-:Y:S01]  /*4310*/  FMUL.FTZ R34, R34, UR10 ;  /* 0x0000000a22227c20 */ /* 0x000fe20008410000 */
[----:B--2---:R-:W-:Y:S01]  /*4320*/  @P0 SHF.R.U32.HI R3, RZ, R7, R4 ;  /* 0x00000007ff030219 */ /* 0x004fe20000011604 */
[----:B------:R-:W-:Y:S01]  /*4330*/  FMUL.FTZ R35, R35, UR10 ;  /* 0x0000000a23237c20 */ /* 0x000fe20008410000 */
[----:B------:R-:W-:Y:S01]  /*4340*/  FMUL.FTZ R36, R36, UR10 ;  /* 0x0000000a24247c20 */ /* 0x000fe20008410000 */
[----:B------:R-:W-:Y:S01]  /*4350*/  FMUL.FTZ R38, R38, UR10 ;  /* 0x0000000a26267c20 */ /* 0x000fe20008410000 */
[----:B------:R-:W-:Y:S01]  /*4360*/  FMUL.FTZ R39, R39, UR10 ;  /* 0x0000000a27277c20 */ /* 0x000fe20008410000 */
[----:B------:R-:W1:Y:S01]  /*4370*/  SHFL.IDX PT, R7, R3, RZ, 0x1c1f ;  /* 0x001c1fff03077589 */ /* 0x000e6200000e0000 */
[----:B------:R-:W-:Y:S01]  /*4380*/  FMUL.FTZ R45, R45, UR10 ;  /* 0x0000000a2d2d7c20 */ /* 0x000fe20008410000 */
[----:B------:R-:W-:Y:S01]  /*4390*/  FMUL.FTZ R48, R48, UR10 ;  /* 0x0000000a30307c20 */ /* 0x000fe20008410000 */
[----:B------:R-:W-:Y:S01]  /*43a0*/  IMAD.U32 R5, RZ, RZ, UR5 ;  /* 0x00000005ff057e24 */ /* 0x000fe2000f8e00ff */
[----:B------:R-:W-:Y:S01]  /*43b0*/  ULEA UR15, UR43, 0xffffffc0, 0x6 ;  /* 0xffffffc02b0f7891 */ /* 0x000fe2000f8e303f */
[----:B------:R-:W2:Y:S01]  /*43c0*/  MUFU.TANH R11, R28 ;  /* 0x0000001c000b7308 */ /* 0x000ea20000002400 */
[----:B------:R-:W-:Y:S01]  /*43d0*/  ULDC UR7, c[0x0][0x9dc] ;  /* 0x0002770000077ab9 */ /* 0x000fe20000000800 */
[----:B------:R-:W-:Y:S01]  /*43e0*/  ULDC UR14, c[0x0][0x288] ;  /* 0x0000a200000e7ab9 */ /* 0x000fe20000000800 */
[----:B------:R-:W-:Y:S01]  /*43f0*/  SYNCS.ARRIVE.TRANS64.RED.A1T0 RZ, [UR4], RZ ;  /* 0x000000ffffff79a7 */ /* 0x000fe20008100404 */
[----:B------:R-:W-:Y:S01]  /*4400*/  ULOP3.LUT UR7, URZ, UR7, URZ, 0x33, !UPT ;  /* 0x000000073f077292 */ /* 0x000fe2000f8e333f */
[----:B------:R-:W-:Y:S01]  /*4410*/  FMUL.FTZ R32, R32, UR10 ;  /* 0x0000000a20207c20 */ /* 0x000fe20008410000 */
[----:B------:R-:W-:Y:S01]  /*4420*/  FMUL.FTZ R33, R33, UR10 ;  /* 0x0000000a21217c20 */ /* 0x000fe20008410000 */
[----:B------:R-:W-:Y:S01]  /*4430*/  UIMAD UR4, UR41, UR11, -UR15 ;  /* 0x0000000b290472a4 */ /* 0x000fe2000f8e0a0f */
[----:B------:R-:W3:Y:S01]  /*4440*/  MUFU.TANH R14, R29 ;  /* 0x0000001d000e7308 */ /* 0x000ee20000002400 */
[----:B------:R-:W-:Y:S01]  /*4450*/  IADD3 R4, R5, -UR14, -R0 ;  /* 0x8000000e05047c10 */ /* 0x000fe2000fffe800 */
[----:B------:R-:W-:-:S03]  /*4460*/  ULDC UR18, c[0x0][0x9e0] ;  /* 0x0002780000127ab9 */ /* 0x000fc60000000800 */
[----:B------:R-:W-:-:S03]  /*4470*/  IADD3 R8, -R0, UR4, RZ ;  /* 0x0000000400087c10 */ /* 0x000fc6000fffe1ff */
        /* <DEDUP_REMOVED lines=29> */
[----:B------:R2:W0:Y:S01]  /*4650*/  MUFU.TANH R20, R33 ;  /* 0x0000002100147308 */ /* 0x0004220000002400 */
[----:B-----5:R-:W-:-:S05]  /*4660*/  IADD3 R32, R4, UR7, RZ ;  /* 0x0000000704207c10 */ /* 0x020fca000fffe0ff */
[----:B-1----:R-:W-:Y:S02]  /*4670*/  IMAD.IADD R5, R32, 0x1, R7 ;  /* 0x0000000120057824 */ /* 0x002fe400078e0207 */
[----:B--2---:R-:W-:-:S05]  /*4680*/  VIADD R33, R4, UR18 ;  /* 0x0000001204217c36 */ /* 0x004fca0008000000 */
[----:B------:R-:W-:Y:S01]  /*4690*/  VIADDMNMX R4, R7, R33, R8, PT ;  /* 0x0000002107047246 */ /* 0x000fe20003800108 */
[----:B---34-:R-:W-:Y:S06]  /*46a0*/  @!P1 BRA `(.L_x_4905) ;  /* 0x0000000000689947 */ /* 0x018fec0003800000 */
[----:B------:R-:W-:Y:S01]  /*46b0*/  IMAD.U32 R6, RZ, RZ, UR11 ;  /* 0x0000000bff067e24 */ /* 0x000fe2000f8e00ff */
[----:B------:R-:W-:Y:S03]  /*46c0*/  BSSY B0, `(.L_x_4906) ;  /* 0x0000014000007945 */ /* 0x000fe60003800000 */
[----:B------:R-:W-:-:S05]  /*46d0*/  IMAD R6, R6, UR41, R7 ;  /* 0x0000002906067c24 */ /* 0x000fca000f8e0207 */
[----:B------:R-:W-:-:S04]  /*46e0*/  IADD3 R7, R6, -UR14, RZ ;  /* 0x8000000e06077c10 */ /* 0x000fc8000fffe0ff */
        /* <DEDUP_REMOVED lines=11> */
.L_x_4907:
[----:B------:R-:W-:Y:S02]  /*47a0*/  ULDC UR4, c[0x0][0x9e4] ;  /* 0x0002790000047ab9 */ /* 0x000fe40000000800 */
[----:B------:R-:W-:-:S05]  /*47b0*/  IMAD.U32 R34, RZ, RZ, UR4 ;  /* 0x00000004ff227e24 */ /* 0x000fca000f8e00ff */
[----:B------:R-:W-:-:S13]  /*47c0*/  ISETP.NE.AND P0, PT, R34, 0x1, PT ;  /* 0x000000012200780c */ /* 0x000fda0003f05270 */
[----:B------:R-:W1:Y:S02]  /*47d0*/  @P0 LDC.64 R38, c[0x0][0x9e8] ;  /* 0x00027a00ff260b82 */ /* 0x000e640000000a00 */
[----:B-1----:R-:W-:-:S05]  /*47e0*/  @P0 IMAD.HI.U32 R6, R7, R38, RZ ;  /* 0x0000002607060227 */ /* 0x002fca00078e00ff */
[----:B------:R-:W-:-:S07]  /*47f0*/  @P0 SHF.R.U32.HI R7, RZ, R39, R6 ;  /* 0x00000027ff070219 */ /* 0x000fce0000011606 */
.L_x_4908:
[----:B------:R-:W-:Y:S05]  /*4800*/  BSYNC B0 ;  /* 0x0000000000007941 */ /* 0x000fea0003800000 */
.L_x_4906:
[----:B------:R-:W-:-:S05]  /*4810*/  IMAD R7, R7, R34, -UR15 ;  /* 0x8000000f07077e24 */ /* 0x000fca000f8e0222 */
[----:B------:R-:W-:-:S04]  /*4820*/  IADD3 R7, -R0, R7, RZ ;  /* 0x0000000700077210 */ /* 0x000fc80007ffe1ff */
[----:B------:R-:W-:Y:S02]  /*4830*/  VIADDMNMX R4, R7, R34, R4, PT ;  /* 0x0000002207047246 */ /* 0x000fe40003800104 */
[----:B------:R-:W-:-:S07]  /*4840*/  VIMNMX R5, R5, R7, !PT ;  /* 0x0000000705057248 */ /* 0x000fce0007fe0100 */
.L_x_4905:
[----:B------:R-:W1:Y:S02]  /*4850*/  SHFL.IDX PT, R3, R3, 0x1, 0x1c1f ;  /* 0x003c1f0003037f89 */ /* 0x000e6400000e0000 */
[----:B-1----:R-:W-:Y:S01]  /*4860*/  VIADDMNMX R6, R3, R33, R8, PT ;  /* 0x0000002103067246 */ /* 0x002fe20003800108 */
[----:B------:R-:W-:Y:S01]  /*4870*/  IMAD.IADD R7, R32, 0x1, R3 ;  /* 0x0000000120077824 */ /* 0x000fe200078e0203 */
[----:B------:R-:W-:Y:S06]  /*4880*/  @!P1 BRA `(.L_x_4909) ;  /* 0x0000000000689947 */ /* 0x000fec0003800000 */
        /* <DEDUP_REMOVED lines=15> */
.L_x_4911:
[----:B------:R-:W-:Y:S02]  /*4980*/  ULDC UR4, c[0x0][0x9e4] ;  /* 0x0002790000047ab9 */ /* 0x000fe40000000800 */
[----:B------:R-:W-:-:S05]  /*4990*/  IMAD.U32 R32, RZ, RZ, UR4 ;  /* 0x00000004ff207e24 */ /* 0x000fca000f8e00ff */
[----:B------:R-:W-:-:S13]  /*49a0*/  ISETP.NE.AND P0, PT, R32, 0x1, PT ;  /* 0x000000012000780c */ /* 0x000fda0003f05270 */
[----:B------:R-:W1:Y:S02]  /*49b0*/  @P0 LDC.64 R34, c[0x0][0x9e8] ;  /* 0x00027a00ff220b82 */ /* 0x000e640000000a00 */
[----:B-1----:R-:W-:-:S05]  /*49c0*/  @P0 IMAD.HI.U32 R8, R3, R34, RZ ;  /* 0x0000002203080227 */ /* 0x002fca00078e00ff */
[----:B------:R-:W-:-:S07]  /*49d0*/  @P0 SHF.R.U32.HI R3, RZ, R35, R8 ;  /* 0x00000023ff030219 */ /* 0x000fce0000011608 */
.L_x_4912:
[----:B------:R-:W-:Y:S05]  /*49e0*/  BSYNC B0 ;  /* 0x0000000000007941 */ /* 0x000fea0003800000 */
.L_x_4910:
[----:B------:R-:W-:-:S05]  /*49f0*/  IMAD R3, R3, R32, -UR15 ;  /* 0x8000000f03037e24 */ /* 0x000fca000f8e0220 */
[----:B------:R-:W-:-:S04]  /*4a00*/  IADD3 R3, -R0, R3, RZ ;  /* 0x0000000300037210 */ /* 0x000fc80007ffe1ff */
[----:B------:R-:W-:Y:S02]  /*4a10*/  VIADDMNMX R6, R3, R32, R6, PT ;  /* 0x0000002003067246 */ /* 0x000fe40003800106 */
[----:B------:R-:W-:-:S07]  /*4a20*/  VIMNMX R7, R7, R3, !PT ;  /* 0x0000000307077248 */ /* 0x000fce0007fe0100 */
.L_x_4909:
[----:B------:R-:W-:Y:S01]  /*4a30*/  UIMAD UR4, UR43, UR6, 0x40 ;  /* 0x000000402b0474a4 */ /* 0x000fe2000f8e0206 */
[----:B------:R-:W-:Y:S03]  /*4a40*/  BAR.SYNC.DEFER_BLOCKING 0xf, 0x100 ;  /* 0x03c4000000007b1d */ /* 0x000fe60000010000 */
[----:B------:R-:W-:Y:S02]  /*4a50*/  UISETP.GE.AND UP5, UPT, UR4, 0x1, UPT ;  /* 0x000000010400788c */ /* 0x000fe4000bfa6270 */
[----:B------:R-:W-:Y:S02]  /*4a60*/  UISETP.GE.AND UP6, UPT, UR4, 0x2, UPT ;  /* 0x000000020400788c */ /* 0x000fe4000bfc6270 */
[----:B------:R-:W-:Y:S02]  /*4a70*/  UISETP.GE.AND UP0, UPT, UR4, 0x9, UPT ;  /* 0x000000090400788c */ /* 0x000fe4000bf06270 */
[----:B------:R-:W-:Y:S01]  /*4a80*/  PLOP3.LUT P1, PT, PT, PT, UP5, 0x40, 0x0 ;  /* 0x000000000000781c */ /* 0x000fe20003f2e858 */
[----:B------:R-:W-:Y:S01]  /*4a90*/  UISETP.GE.AND UP1, UPT, UR4, 0xa, UPT ;  /* 0x0000000a0400788c */ /* 0x000fe2000bf26270 */
[----:B------:R-:W-:Y:S01]  /*4aa0*/  PLOP3.LUT P3, PT, PT, PT, UP6, 0x40, 0x0 ;  /* 0x000000000000781c */ /* 0x000fe20003f6e868 */
[----:B------:R-:W-:Y:S01]  /*4ab0*/  UISETP.GE.AND UP2, UPT, UR4, 0x11, UPT ;  /* 0x000000110400788c */ /* 0x000fe2000bf46270 */
[C---:B------:R-:W-:Y:S01]  /*4ac0*/  ISETP.GT.AND P1, PT, R5.reuse, RZ, P1 ;  /* 0x000000ff0500720c */ /* 0x040fe20000f24270 */
[----:B------:R-:W-:Y:S01]  /*4ad0*/  UISETP.GE.AND UP3, UPT, UR4, 0x12, UPT ;  /* 0x000000120400788c */ /* 0x000fe2000bf66270 */
[----:B------:R-:W-:Y:S01]  /*4ae0*/  ISETP.GT.AND P3, PT, R5, 0x1, P3 ;  /* 0x000000010500780c */ /* 0x000fe20001f64270 */
[----:B------:R-:W-:Y:S01]  /*4af0*/  UISETP.GE.AND UP4, UPT, UR4, 0x19, UPT ;  /* 0x000000190400788c */ /* 0x000fe2000bf86270 */
[----:B------:R-:W-:Y:S01]  /*4b00*/  ISETP.LT.OR P1, PT, R4, 0x1, P1 ;  /* 0x000000010400780c */ /* 0x000fe20000f21670 */
[----:B------:R-:W-:Y:S01]  /*4b10*/  ULDC UR10, c[0x0][0x988] ;  /* 0x00026200000a7ab9 */ /* 0x000fe20000000800 */
[----:B------:R-:W-:Y:S01]  /*4b20*/  PLOP3.LUT P2, PT, PT, PT, UP6, 0x40, 0x0 ;  /* 0x000000000000781c */ /* 0x000fe20003f4e868 */
[----:B------:R-:W-:Y:S01]  /*4b30*/  UISETP.GE.AND UP6, UPT, UR4, 0x21, UPT ;  /* 0x000000210400788c */ /* 0x000fe2000bfc6270 */
[----:B------:R-:W-:-:S02]  /*4b40*/  FSEL R3, R24, -INF , !P1 ;  /* 0xff80000018037808 */ /* 0x000fc40004800000 */
[----:B------:R-:W-:Y:S02]  /*4b50*/  PLOP3.LUT P1, PT, PT, PT, UP0, 0x40, 0x0 ;  /* 0x000000000000781c */ /* 0x000fe40003f2e808 */
[----:B------:R-:W-:Y:S02]  /*4b60*/  ISETP.LT.OR P3, PT, R4, 0x2, P3 ;  /* 0x000000020400780c */ /* 0x000fe40001f61670 */
[----:B------:R-:W-:Y:S02]  /*4b70*/  ISETP.GT.AND P2, PT, R7, 0x1, P2 ;  /* 0x000000010700780c */ /* 0x000fe40001744270 */
[----:B------:R-:W-:Y:S02]  /*4b80*/  ISETP.GT.AND P1, PT, R5, 0x8, P1 ;  /* 0x000000080500780c */ /* 0x000fe40000f24270 */
[----:B------:R-:W-:Y:S01]  /*4b90*/  PLOP3.LUT P0, PT, PT, PT, UP5, 0x40, 0x0 ;  /* 0x000000000000781c */ /* 0x000fe20003f0e858 */
[----:B------:R-:W-:Y:S01]  /*4ba0*/  UISETP.GE.AND UP5, UPT, UR4, 0x1a, UPT ;  /* 0x0000001a0400788c */ /* 0x000fe2000bfa6270 */
[----:B0-----:R-:W-:-:S02]  /*4bb0*/  FSEL R8, R25, -INF , !P3 ;  /* 0xff80000019087808 */ /* 0x001fc40005800000 */
[----:B------:R-:W-:Y:S02]  /*4bc0*/  PLOP3.LUT P3, PT, PT, PT, UP1, 0x40, 0x0 ;  /* 0x000000000000781c */ /* 0x000fe40003f6e818 */
[----:B------:R-:W-:Y:S02]  /*4bd0*/  ISETP.LT.OR P2, PT, R6, 0x2, P2 ;  /* 0x000000020600780c */ /* 0x000fe40001741670 */
[----:B------:R-:W-:Y:S02]  /*4be0*/  ISETP.LT.OR P1, PT, R4, 0x9, P1 ;  /* 0x000000090400780c */ /* 0x000fe40000f21670 */
[----:B------:R-:W-:Y:S02]  /*4bf0*/  ISETP.GT.AND P0, PT, R7, RZ, P0 ;  /* 0x000000ff0700720c */ /* 0x000fe40000704270 */
[----:B------:R-:W-:Y:S02]  /*4c00*/  ISETP.GT.AND P3, PT, R5, 0x9, P3 ;  /* 0x000000090500780c */ /* 0x000fe40001f64270 */
[----:B------:R-:W-:-:S02]  /*4c10*/  FSEL R33, R27, -INF , !P2 ;  /* 0xff8000001b217808 */ /* 0x000fc40005000000 */
[----:B------:R-:W-:Y:S02]  /*4c20*/  FSEL R11, R11, -INF , !P1 ;  /* 0xff8000000b0b7808 */ /* 0x000fe40004800000 */
[----:B------:R-:W-:Y:S01]  /*4c30*/  PLOP3.LUT P2, PT, PT, PT, UP1, 0x40, 0x0 ;  /* 0x000000000000781c */ /* 0x000fe20003f4e818 */
[----:B------:R-:W-:Y:S01]  /*4c40*/  UISETP.GE.AND UP1, UPT, UR4, 0x29, UPT ;  /* 0x000000290400788c */ /* 0x000fe2000bf26270 */
[----:B------:R-:W-:Y:S02]  /*4c50*/  PLOP3.LUT P1, PT, PT, PT, UP2, 0x40, 0x0 ;  /* 0x000000000000781c */ /* 0x000fe40003f2e828 */
[----:B------:R-:W-:Y:S02]  /*4c60*/  ISETP.LT.OR P0, PT, R6, 0x1, P0 ;  /* 0x000000010600780c */ /* 0x000fe40000701670 */
[----:B------:R-:W-:Y:S02]  /*4c70*/  ISETP.LT.OR P3, PT, R4, 0xa, P3 ;  /* 0x0000000a0400780c */ /* 0x000fe40001f61670 */
[----:B------:R-:W-:-:S02]  /*4c80*/  ISETP.GT.AND P2, PT, R7, 0x9, P2 ;  /* 0x000000090700780c */ /* 0x000fc40001744270 */
[----:B------:R-:W-:Y:S02]  /*4c90*/  ISETP.GT.AND P1, PT, R5, 0x10, P1 ;  /* 0x000000100500780c */ /* 0x000fe40000f24270 */
[----:B------:R-:W-:Y:S02]  /*4ca0*/  FSEL R32, R26, -INF , !P0 ;  /* 0xff8000001a207808 */ /* 0x000fe40004000000 */
[----:B------:R-:W-:Y:S01]  /*4cb0*/  PLOP3.LUT P0, PT, PT, PT, UP0, 0x40, 0x0 ;  /* 0x000000000000781c */ /* 0x000fe20003f0e808 */
[----:B------:R-:W-:Y:S01]  /*4cc0*/  UISETP.GE.AND UP0, UPT, UR4, 0x22, UPT ;  /* 0x000000220400788c */ /* 0x000fe2000bf06270 */
[----:B------:R-:W-:Y:S02]  /*4cd0*/  FSEL R14, R14, -INF , !P3 ;  /* 0xff8000000e0e7808 */ /* 0x000fe40005800000 */
[----:B------:R-:W-:Y:S01]  /*4ce0*/  PLOP3.LUT P3, PT, PT, PT, UP3, 0x40, 0x0 ;  /* 0x000000000000781c */ /* 0x000fe20003f6e838 */
[----:B------:R-:W-:Y:S01]  /*4cf0*/  UP2UR UR5, UPR, URZ, 0x1 ;  /* 0x000000013f057883 */ /* 0x000fe20008000000 */
[----:B------:R-:W-:-:S02]  /*4d00*/  ISETP.LT.OR P2, PT, R6, 0xa, P2 ;  /* 0x0000000a0600780c */ /* 0x000fc40001741670 */
[----:B------:R-:W-:Y:S02]  /*4d10*/  ISETP.LT.OR P1, PT, R4, 0x11, P1 ;  /* 0x000000110400780c */ /* 0x000fe40000f21670 */
[----:B------:R-:W-:Y:S02]  /*4d20*/  ISETP.GT.AND P0, PT, R7, 0x8, P0 ;  /* 0x000000080700780c */ /* 0x000fe40000704270 */
[----:B------:R-:W-:Y:S02]  /*4d30*/  ISETP.GT.AND P3, PT, R5, 0x11, P3 ;  /* 0x000000110500780c */ /* 0x000fe40001f64270 */
[----:B------:R-:W-:Y:S02]  /*4d40*/  FSEL R35, R31, -INF , !P2 ;  /* 0xff8000001f237808 */ /* 0x000fe40005000000 */
[----:B------:R-:W-:Y:S02]  /*4d50*/  FSEL R15, R15, -INF , !P1 ;  /* 0xff8000000f0f7808 */ /* 0x000fe40004800000 */
[----:B------:R-:W-:-:S02]  /*4d60*/  PLOP3.LUT P2, PT, PT, PT, UP4, 0x40, 0x0 ;  /* 0x000000000000781c */ /* 0x000fc40003f4e848 */
[----:B------:R-:W-:Y:S02]  /*4d70*/  PLOP3.LUT P1, PT, PT, PT, UP5, 0x40, 0x0 ;  /* 0x000000000000781c */ /* 0x000fe40003f2e858 */
[----:B------:R-:W-:Y:S02]  /*4d80*/  ISETP.LT.OR P0, PT, R6, 0x9, P0 ;  /* 0x000000090600780c */ /* 0x000fe40000701670 */
[----:B------:R-:W-:Y:S02]  /*4d90*/  ISETP.LT.OR P3, PT, R4, 0x12, P3 ;  /* 0x000000120400780c */ /* 0x000fe40001f61670 */
[C---:B------:R-:W-:Y:S02]  /*4da0*/  ISETP.GT.AND P2, PT, R5.reuse, 0x18, P2 ;  /* 0x000000180500780c */ /* 0x040fe40001744270 */
[----:B------:R-:W-:Y:S02]  /*4db0*/  ISETP.GT.AND P1, PT, R5, 0x19, P1 ;  /* 0x000000190500780c */ /* 0x000fe40000f24270 */
[----:B------:R-:W-:-:S02]  /*4dc0*/  FSEL R34, R30, -INF , !P0 ;  /* 0xff8000001e227808 */ /* 0x000fc40004000000 */
[----:B------:R-:W-:Y:S01]  /*4dd0*/  PLOP3.LUT P0, PT, PT, PT, UP2, 0x40, 0x0 ;  /* 0x000000000000781c */ /* 0x000fe20003f0e828 */
[----:B------:R-:W-:Y:S01]  /*4de0*/  UISETP.GE.AND UP2, UPT, UR4, 0x2a, UPT ;  /* 0x0000002a0400788c */ /* 0x000fe2000bf46270 */
[----:B------:R-:W-:Y:S02]  /*4df0*/  FSEL R20, R20, -INF , !P3 ;  /* 0xff80000014147808 */ /* 0x000fe40005800000 */
[----:B------:R-:W-:Y:S01]  /*4e00*/  PLOP3.LUT P3, PT, PT, PT, UP6, 0x40, 0x0 ;  /* 0x000000000000781c */ /* 0x000fe20003f6e868 */
[----:B------:R-:W-:Y:S01]  /*4e10*/  UISETP.GE.AND UP6, UPT, UR4, 0x3a, UPT ;  /* 0x0000003a0400788c */ /* 0x000fe2000bfc6270 */
[C---:B------:R-:W-:Y:S02]  /*4e20*/  ISETP.LT.OR P2, PT, R4.reuse, 0x19, P2 ;  /* 0x000000190400780c */ /* 0x040fe40001741670 */
[----:B------:R-:W-:Y:S02]  /*4e30*/  ISETP.LT.OR P1, PT, R4, 0x1a, P1 ;  /* 0x0000001a0400780c */ /* 0x000fe40000f21670 */
[----:B------:R-:W-:-:S02]  /*4e40*/  ISETP.GT.AND P0, PT, R7, 0x10, P0 ;  /* 0x000000100700780c */ /* 0x000fc40000704270 */
[----:B------:R-:W-:Y:S02]  /*4e50*/  ISETP.GT.AND P3, PT, R5, 0x20, P3 ;  /* 0x000000200500780c */ /* 0x000fe40001f64270 */
[----:B------:R-:W-:Y:S02]  /*4e60*/  FSEL R21, R21, -INF , !P2 ;  /* 0xff80000015157808 */ /* 0x000fe40005000000 */
[----:B------:R-:W-:Y:S02]  /*4e70*/  FSEL R24, R37, -INF , !P1 ;  /* 0xff80000025187808 */ /* 0x000fe40004800000 */
[----:B------:R-:W-:Y:S01]  /*4e80*/  PLOP3.LUT P2, PT, PT, PT, UP0, 0x40, 0x0 ;  /* 0x000000000000781c */ /* 0x000fe20003f4e808 */
[----:B------:R-:W-:Y:S01]  /*4e90*/  UISETP.GE.AND UP0, UPT, UR4, 0x21, UPT ;  /* 0x000000210400788c */ /* 0x000fe2000bf06270 */
[----:B------:R-:W-:Y:S02]  /*4ea0*/  PLOP3.LUT P1, PT, PT, PT, UP1, 0x40, 0x0 ;  /* 0x000000000000781c */ /* 0x000fe40003f2e818 */
[----:B------:R-:W-:-:S02]  /*4eb0*/  ISETP.LT.OR P0, PT, R6, 0x11, P0 ;  /* 0x000000110600780c */ /* 0x000fc40000701670 */
[----:B------:R-:W-:Y:S02]  /*4ec0*/  ISETP.LT.OR P3, PT, R4, 0x21, P3 ;  /* 0x000000210400780c */ /* 0x000fe40001f61670 */
[C---:B------:R-:W-:Y:S02]  /*4ed0*/  ISETP.GT.AND P2, PT, R5.reuse, 0x21, P2 ;  /* 0x000000210500780c */ /* 0x040fe40001744270 */
[----:B------:R-:W-:Y:S02]  /*4ee0*/  ISETP.GT.AND P1, PT, R5, 0x28, P1 ;  /* 0x000000280500780c */ /* 0x000fe40000f24270 */
[----:B------:R-:W-:Y:S02]  /*4ef0*/  FSEL R36, R12, -INF , !P0 ;  /* 0xff8000000c247808 */ /* 0x000fe40004000000 */
[----:B------:R-:W-:Y:S01]  /*4f00*/  PLOP3.LUT P0, PT, PT, PT, UP3, 0x40, 0x0 ;  /* 0x000000000000781c */ /* 0x000fe20003f0e838 */
[----:B------:R-:W-:Y:S01]  /*4f10*/  UISETP.GE.AND UP3, UPT, UR4, 0x31, UPT ;  /* 0x000000310400788c */ /* 0x000fe2000bf66270 */
[----:B------:R-:W-:-:S02]  /*4f20*/  FSEL R25, R40, -INF , !P3 ;  /* 0xff80000028197808 */ /* 0x000fc40005800000 */
[----:B------:R-:W-:Y:S02]  /*4f30*/  PLOP3.LUT P3, PT, PT, PT, UP2, 0x40, 0x0 ;  /* 0x000000000000781c */ /* 0x000fe40003f6e828 */
[C---:B------:R-:W-:Y:S02]  /*4f40*/  ISETP.LT.OR P2, PT, R4.reuse, 0x22, P2 ;  /* 0x000000220400780c */ /* 0x040fe40001741670 */
[----:B------:R-:W-:Y:S02]  /*4f50*/  ISETP.LT.OR P1, PT, R4, 0x29, P1 ;  /* 0x000000290400780c */ /* 0x000fe40000f21670 */
[----:B------:R-:W-:Y:S02]  /*4f60*/  ISETP.GT.AND P3, PT, R5, 0x29, P3 ;  /* 0x000000290500780c */ /* 0x000fe40001f64270 */
[----:B------:R-:W-:Y:S02]  /*4f70*/  FSEL R26, R41, -INF , !P2 ;  /* 0xff800000291a7808 */ /* 0x000fe40005000000 */
[----:B------:R-:W-:-:S02]  /*4f80*/  FSEL R27, R44, -INF , !P1 ;  /* 0xff8000002c1b7808 */ /* 0x000fc40004800000 */
[----:B------:R-:W-:Y:S01]  /*4f90*/  PLOP3.LUT P2, PT, PT, PT, UP4, 0x40, 0x0 ;  /* 0x000000000000781c */ /* 0x000fe20003f4e848 */
[----:B------:R-:W-:Y:S01]  /*4fa0*/  UISETP.GE.AND UP4, UPT, UR4, 0x32, UPT ;  /* 0x000000320400788c */ /* 0x000fe2000bf86270 */
[----:B------:R-:W-:Y:S02]  /*4fb0*/  PLOP3.LUT P1, PT, PT, PT, UP3, 0x40, 0x0 ;  /* 0x000000000000781c */ /* 0x000fe40003f2e838 */
[----:B------:R-:W-:Y:S02]  /*4fc0*/  ISETP.LT.OR P3, PT, R4, 0x2a, P3 ;  /* 0x0000002a0400780c */ /* 0x000fe40001f61670 */
[----:B------:R-:W-:Y:S02]  /*4fd0*/  ISETP.GT.AND P1, PT, R5, 0x30, P1 ;  /* 0x000000300500780c */ /* 0x000fe40000f24270 */
[----:B------:R-:W-:Y:S02]  /*4fe0*/  FSEL R28, R28, -INF , !P3 ;  /* 0xff8000001c1c7808 */ /* 0x000fe40005800000 */
[----:B------:R-:W-:-:S02]  /*4ff0*/  PLOP3.LUT P3, PT, PT, PT, UP4, 0x40, 0x0 ;  /* 0x000000000000781c */ /* 0x000fc40003f6e848 */
[C---:B------:R-:W-:Y:S02]  /*5000*/  ISETP.LT.OR P1, PT, R4.reuse, 0x31, P1 ;  /* 0x000000310400780c */ /* 0x040fe40000f21670 */
[----:B------:R-:W-:Y:S02]  /*5010*/  ISETP.GT.AND P3, PT, R5, 0x31, P3 ;  /* 0x000000310500780c */ /* 0x000fe40001f64270 */
[----:B------:R-:W-:Y:S02]  /*5020*/  FSEL R29, R29, -INF , !P1 ;  /* 0xff8000001d1d7808 */ /* 0x000fe40004800000 */
[----:B------:R-:W-:Y:S01]  /*5030*/  PLOP3.LUT P1, PT, PT, PT, UP5, 0x40, 0x0 ;  /* 0x000000000000781c */ /* 0x000fe20003f2e858 */
[----:B------:R-:W-:Y:S01]  /*5040*/  UISETP.GE.AND UP5, UPT, UR4, 0x39, UPT ;  /* 0x000000390400788c */ /* 0x000fe2000bfa6270 */
[----:B------:R-:W-:Y:S02]  /*5050*/  ISETP.LT.OR P3, PT, R4, 0x32, P3 ;  /* 0x000000320400780c */ /* 0x000fe40001f61670 */
[----:B------:R-:W-:-:S02]  /*5060*/  FMNMX.FTZ R12, R3, R8, !PT ;  /* 0x00000008030c7209 */ /* 0x000fc40007810000 */
[----:B------:R-:W-:Y:S02]  /*5070*/  FSEL R30, R49, -INF , !P3 ;  /* 0xff800000311e7808 */ /* 0x000fe40005800000 */
[----:B------:R-:W-:Y:S02]  /*5080*/  PLOP3.LUT P3, PT, PT, PT, UP5, 0x40, 0x0 ;  /* 0x000000000000781c */ /* 0x000fe40003f6e858 */
[----:B------:R-:W-:Y:S02]  /*5090*/  ISETP.GT.AND P0, PT, R7, 0x11, P0 ;  /* 0x000000110700780c */ /* 0x000fe40000704270 */
[----:B------:R-:W-:Y:S02]  /*50a0*/  ISETP.GT.AND P3, PT, R5, 0x38, P3 ;  /* 0x000000380500780c */ /* 0x000fe40001f64270 */
[----:B------:R-:W-:Y:S02]  /*50b0*/  FMNMX.FTZ R39, R32, R33, !PT ;  /* 0x0000002120277209 */ /* 0x000fe40007810000 */
[----:B------:R-:W-:-:S02]  /*50c0*/  ISETP.LT.OR P3, PT, R4, 0x39, P3 ;  /* 0x000000390400780c */ /* 0x000fc40001f61670 */
[----:B------:R-:W-:Y:S02]  /*50d0*/  ISETP.LT.OR P0, PT, R6, 0x12, P0 ;  /* 0x000000120600780c */ /* 0x000fe40000701670 */
[----:B------:R-:W-:Y:S02]  /*50e0*/  FSEL R31, R52, -INF , !P3 ;  /* 0xff800000341f7808 */ /* 0x000fe40005800000 */
[----:B------:R-:W-:Y:S02]  /*50f0*/  PLOP3.LUT P3, PT, PT, PT, UP6, 0x40, 0x0 ;  /* 0x000000000000781c */ /* 0x000fe40003f6e868 */
[----:B------:R-:W-:Y:S02]  /*5100*/  FMNMX.FTZ R40, R34, R39, !PT ;  /* 0x0000002722287209 */ /* 0x000fe40007810000 */
[----:B------:R-:W-:Y:S02]  /*5110*/  ISETP.GT.AND P3, PT, R5, 0x39, P3 ;  /* 0x000000390500780c */ /* 0x000fe40001f64270 */
[----:B------:R-:W-:-:S02]  /*5120*/  FMNMX.FTZ R5, R11, R12, !PT ;  /* 0x0000000c0b057209 */ /* 0x000fc40007810000 */
[----:B------:R-:W-:Y:S02]  /*5130*/  ISETP.LT.OR P3, PT, R4, 0x3a, P3 ;  /* 0x0000003a0400780c */ /* 0x000fe40001f61670 */
[----:B------:R-:W-:Y:S02]  /*5140*/  FMNMX.FTZ R12, R14, R5, !PT ;  /* 0x000000050e0c7209 */ /* 0x000fe40007810000 */
[----:B------:R-:W-:Y:S02]  /*5150*/  FSEL R4, R53, -INF , !P3 ;  /* 0xff80000035047808 */ /* 0x000fe40005800000 */
[----:B------:R-:W-:Y:S02]  /*5160*/  FMNMX.FTZ R5, R15, R12, !PT ;  /* 0x0000000c0f057209 */ /* 0x000fe40007810000 */
[----:B------:R-:W-:Y:S01]  /*5170*/  PLOP3.LUT P3, PT, PT, PT, UP0, 0x40, 0x0 ;  /* 0x000000000000781c */ /* 0x000fe20003f6e808 */
[----:B------:R-:W-:Y:S01]  /*5180*/  UISETP.NE.AND UP0, UPT, UR5, URZ, UPT ;  /* 0x0000003f0500728c */ /* 0x000fe2000bf05270 */
[----:B------:R-:W-:-:S02]  /*5190*/  FMNMX.FTZ R12, R20, R5, !PT ;  /* 0x00000005140c7209 */ /* 0x000fc40007810000 */
[----:B------:R-:W-:Y:S02]  /*51a0*/  ISETP.GT.AND P3, PT, R7, 0x20, P3 ;  /* 0x000000200700780c */ /* 0x000fe40001f64270 */
[----:B------:R-:W-:Y:S02]  /*51b0*/  FMNMX.FTZ R5, R21, R12, !PT ;  /* 0x0000000c15057209 */ /* 0x000fe40007810000 */
[----:B------:R-:W-:Y:S02]  /*51c0*/  ISETP.LT.OR P3, PT, R6, 0x21, P3 ;  /* 0x000000210600780c */ /* 0x000fe40001f61670 */
[----:B------:R-:W-:Y:S02]  /*51d0*/  FMNMX.FTZ R12, R24, R5, !PT ;  /* 0x00000005180c7209 */ /* 0x000fe40007810000 */
[----:B------:R-:W-:Y:S02]  /*51e0*/  ISETP.GT.AND P2, PT, R7, 0x18, P2 ;  /* 0x000000180700780c */ /* 0x000fe40001744270 */
[----:B------:R-:W-:-:S02]  /*51f0*/  FMNMX.FTZ R5, R25, R12, !PT ;  /* 0x0000000c19057209 */ /* 0x000fc40007810000 */
[----:B------:R-:W-:Y:S02]  /*5200*/  FMNMX.FTZ R41, R35, R40, !PT ;  /* 0x0000002823297209 */ /* 0x000fe40007810000 */
[----:B------:R-:W-:Y:S02]  /*5210*/  FMNMX.FTZ R12, R26, R5, !PT ;  /* 0x000000051a0c7209 */ /* 0x000fe40007810000 */
[----:B------:R-:W-:Y:S02]  /*5220*/  FSEL R39, R42, -INF , !P3 ;  /* 0xff8000002a277808 */ /* 0x000fe40005800000 */
[----:B------:R-:W-:Y:S02]  /*5230*/  FMNMX.FTZ R5, R27, R12, !PT ;  /* 0x0000000c1b057209 */ /* 0x000fe40007810000 */
[----:B------:R-:W-:Y:S02]  /*5240*/  ISETP.LT.OR P2, PT, R6, 0x19, P2 ;  /* 0x000000190600780c */ /* 0x000fe40001741670 */
[----:B------:R-:W-:-:S02]  /*5250*/  FMNMX.FTZ R12, R28, R5, !PT ;  /* 0x000000051c0c7209 */ /* 0x000fc40007810000 */
[----:B------:R-:W-:Y:S02]  /*5260*/  ISETP.GT.AND P1, PT, R7, 0x19, P1 ;  /* 0x000000190700780c */ /* 0x000fe40000f24270 */
[----:B------:R-:W-:Y:S02]  /*5270*/  FMNMX.FTZ R5, R29, R12, !PT ;  /* 0x0000000c1d057209 */ /* 0x000fe40007810000 */
[----:B------:R-:W-:Y:S02]  /*5280*/  FMNMX.FTZ R42, R36, R41, !PT ;  /* 0x00000029242a7209 */ /* 0x000fe40007810000 */
[----:B------:R-:W-:Y:S02]  /*5290*/  FMNMX.FTZ R12, R30, R5, !PT ;  /* 0x000000051e0c7209 */ /* 0x000fe40007810000 */
[----:B------:R-:W-:Y:S02]  /*52a0*/  ISETP.LT.OR P1, PT, R6, 0x1a, P1 ;  /* 0x0000001a0600780c */ /* 0x000fe40000f21670 */
[----:B------:R-:W-:-:S02]  /*52b0*/  FMNMX.FTZ R5, R31, R12, !PT ;  /* 0x0000000c1f057209 */ /* 0x000fc40007810000 */
[----:B------:R-:W-:Y:S02]  /*52c0*/  PLOP3.LUT P3, PT, PT, PT, UP3, 0x40, 0x0 ;  /* 0x000000000000781c */ /* 0x000fe40003f6e838 */
[----:B------:R-:W-:Y:S02]  /*52d0*/  FMNMX.FTZ R37, R4, R5, !PT ;  /* 0x0000000504257209 */ /* 0x000fe40007810000 */
[----:B------:R-:W-:-:S03]  /*52e0*/  ISETP.GT.AND P3, PT, R7, 0x30, P3 ;  /* 0x000000300700780c */ /* 0x000fc60001f64270 */
[----:B------:R-:W0:Y:S01]  /*52f0*/  SHFL.BFLY PT, R12, R37, 0x2, 0x1f ;  /* 0x0c401f00250c7f89 */ /* 0x000e2200000e0000 */
[----:B------:R-:W-:Y:S02]  /*5300*/  ISETP.LT.OR P3, PT, R6, 0x31, P3 ;  /* 0x000000310600780c */ /* 0x000fe40001f61670 */
[----:B0-----:R-:W-:Y:S02]  /*5310*/  FMNMX.FTZ R38, R37, R12, !PT ;  /* 0x0000000c25267209 */ /* 0x001fe40007810000 */
[----:B------:R-:W-:Y:S02]  /*5320*/  FSEL R37, R57, -INF , !P2 ;  /* 0xff80000039257808 */ /* 0x000fe40005000000 */
[----:B------:R-:W-:Y:S01]  /*5330*/  PLOP3.LUT P2, PT, PT, PT, UP1, 0x40, 0x0 ;  /* 0x000000000000781c */ /* 0x000fe20003f4e818 */
[----:B------:R-:W0:Y:S03]  /*5340*/  SHFL.BFLY PT, R5, R38, 0x1, 0x1f ;  /* 0x0c201f0026057f89 */ /* 0x000e2600000e0000 */
[----:B------:R-:W-:-:S04]  /*5350*/  ISETP.GT.AND P2, PT, R7, 0x28, P2 ;  /* 0x000000280700780c */ /* 0x000fc80001744270 */
[----:B------:R-:W-:-:S04]  /*5360*/  ISETP.LT.OR P2, PT, R6, 0x29, P2 ;  /* 0x000000290600780c */ /* 0x000fc80001741670 */
[----:B------:R-:W-:Y:S02]  /*5370*/  FSEL R41, R46, -INF , !P2 ;  /* 0xff8000002e297808 */ /* 0x000fe40005000000 */
[----:B------:R-:W-:-:S04]  /*5380*/  PLOP3.LUT P2, PT, PT, PT, UP5, 0x40, 0x0 ;  /* 0x000000000000781c */ /* 0x000fc80003f4e858 */
[----:B------:R-:W-:-:S04]  /*5390*/  ISETP.GT.AND P2, PT, R7, 0x38, P2 ;  /* 0x000000380700780c */ /* 0x000fc80001744270 */
[----:B------:R-:W-:Y:S02]  /*53a0*/  ISETP.LT.OR P2, PT, R6, 0x39, P2 ;  /* 0x000000390600780c */ /* 0x000fe40001741670 */
[----:B0-----:R-:W-:Y:S02]  /*53b0*/  FMNMX.FTZ R12, R38, R5, !PT ;  /* 0x00000005260c7209 */ /* 0x001fe40007810000 */
[----:B------:R-:W-:Y:S02]  /*53c0*/  FSEL R5, R56, -INF , !P0 ;  /* 0xff80000038057808 */ /* 0x000fe40004000000 */
[----:B------:R-:W-:Y:S01]  /*53d0*/  PLOP3.LUT P0, PT, PT, PT, UP0, 0x40, 0x0 ;  /* 0x000000000000781c */ /* 0x000fe20003f0e808 */
[----:B------:R-:W-:Y:S01]  /*53e0*/  FMUL.FTZ R46, R12, UR10 ;  /* 0x0000000a0c2e7c20 */ /* 0x000fe20008410000 */
[----:B------:R-:W-:Y:S02]  /*53f0*/  FMNMX.FTZ R42, R5, R42, !PT ;  /* 0x0000002a052a7209 */ /* 0x000fe40007810000 */
[----:B------:R-:W-:-:S02]  /*5400*/  ISETP.GT.AND P0, PT, R7, 0x21, P0 ;  /* 0x000000210700780c */ /* 0x000fc40000704270 */
[----:B------:R-:W-:Y:S02]  /*5410*/  FSEL R38, R58, -INF , !P1 ;  /* 0xff8000003a267808 */ /* 0x000fe40004800000 */
[----:B------:R-:W-:Y:S02]  /*5420*/  ISETP.LT.OR P0, PT, R6, 0x22, P0 ;  /* 0x000000220600780c */ /* 0x000fe40000701670 */
[----:B------:R-:W-:Y:S02]  /*5430*/  PLOP3.LUT P1, PT, PT, PT, UP2, 0x40, 0x0 ;  /* 0x000000000000781c */ /* 0x000fe40003f2e828 */
[----:B------:R-:W-:Y:S02]  /*5440*/  FSEL R40, R43, -INF , !P0 ;  /* 0xff8000002b287808 */ /* 0x000fe40004000000 */
[----:B------:R-:W-:Y:S02]  /*5450*/  FMNMX.FTZ R43, R37, R42, !PT ;  /* 0x0000002a252b7209 */ /* 0x000fe40007810000 */
[----:B------:R-:W-:-:S02]  /*5460*/  ISETP.GT.AND P1, PT, R7, 0x29, P1 ;  /* 0x000000290700780c */ /* 0x000fc40000f24270 */
[----:B------:R-:W-:Y:S02]  /*5470*/  FMNMX.FTZ R44, R38, R43, !PT ;  /* 0x0000002b262c7209 */ /* 0x000fe40007810000 */
[----:B------:R-:W-:Y:S02]  /*5480*/  PLOP3.LUT P0, PT, PT, PT, UP4, 0x40, 0x0 ;  /* 0x000000000000781c */ /* 0x000fe40003f0e848 */
[----:B------:R-:W-:Y:S02]  /*5490*/  FMNMX.FTZ R45, R39, R44, !PT ;  /* 0x0000002c272d7209 */ /* 0x000fe40007810000 */
[----:B------:R-:W-:Y:S02]  /*54a0*/  ISETP.LT.OR P1, PT, R6, 0x2a, P1 ;  /* 0x0000002a0600780c */ /* 0x000fe40000f21670 */
[----:B------:R-:W-:Y:S02]  /*54b0*/  FMNMX.FTZ R44, R40, R45, !PT ;  /* 0x0000002d282c7209 */ /* 0x000fe40007810000 */
[----:B------:R-:W-:-:S02]  /*54c0*/  FSEL R42, R47, -INF , !P1 ;  /* 0xff8000002f2a7808 */ /* 0x000fc40004800000 */
[----:B------:R-:W-:Y:S02]  /*54d0*/  ISETP.GT.AND P0, PT, R7, 0x31, P0 ;  /* 0x000000310700780c */ /* 0x000fe40000704270 */
[----:B------:R-:W-:Y:S02]  /*54e0*/  FMNMX.FTZ R45, R41, R44, !PT ;  /* 0x0000002c292d7209 */ /* 0x000fe40007810000 */
[----:B------:R-:W-:Y:S02]  /*54f0*/  FSEL R43, R50, -INF , !P3 ;  /* 0xff800000322b7808 */ /* 0x000fe40005800000 */
[----:B------:R-:W-:Y:S02]  /*5500*/  FSETP.NEU.FTZ.AND P3, PT, R12, -INF , PT ;  /* 0xff8000000c00780b */ /* 0x000fe40003f7d000 */
[----:B------:R-:W-:Y:S02]  /*5510*/  PLOP3.LUT P1, PT, PT, PT, UP6, 0x40, 0x0 ;  /* 0x000000000000781c */ /* 0x000fe40003f2e868 */
[----:B------:R-:W-:-:S02]  /*5520*/  ISETP.LT.OR P0, PT, R6, 0x32, P0 ;  /* 0x000000320600780c */ /* 0x000fc40000701670 */
[----:B------:R-:W-:Y:S02]  /*5530*/  FMNMX.FTZ R44, R42, R45, !PT ;  /* 0x0000002d2a2c7209 */ /* 0x000fe40007810000 */
[----:B------:R-:W-:Y:S02]  /*5540*/  FSEL R47, R46, RZ, P3 ;  /* 0x000000ff2e2f7208 */ /* 0x000fe40001800000 */
[----:B------:R-:W-:Y:S02]  /*5550*/  ISETP.GT.AND P1, PT, R7, 0x39, P1 ;  /* 0x000000390700780c */ /* 0x000fe40000f24270 */
[----:B------:R-:W-:Y:S01]  /*5560*/  FSEL R7, R51, -INF , !P0 ;  /* 0xff80000033077808 */ /* 0x000fe20004000000 */
[--C-:B------:R-:W-:Y:S01]  /*5570*/  FFMA.FTZ R48, R3, UR10, -R47.reuse ;  /* 0x0000000a03307c23 */ /* 0x100fe2000801082f */
[----:B------:R-:W-:Y:S01]  /*5580*/  FMNMX.FTZ R46, R43, R44, !PT ;  /* 0x0000002c2b2e7209 */ /* 0x000fe20007810000 */
[--C-:B------:R-:W-:Y:S01]  /*5590*/  FFMA.FTZ R45, R8, UR10, -R47.reuse ;  /* 0x0000000a082d7c23 */ /* 0x100fe2000801082f */
[----:B------:R-:W-:Y:S01]  /*55a0*/  ISETP.LT.OR P1, PT, R6, 0x3a, P1 ;  /* 0x0000003a0600780c */ /* 0x000fe20000f21670 */
[--C-:B------:R-:W-:Y:S01]  /*55b0*/  FFMA.FTZ R11, R11, UR10, -R47.reuse ;  /* 0x0000000a0b0b7c23 */ /* 0x100fe2000801082f */
[----:B------:R-:W-:Y:S01]  /*55c0*/  FSEL R44, R54, -INF , !P2 ;  /* 0xff800000362c7808 */ /* 0x000fe20005000000 */
[--C-:B------:R-:W-:Y:S01]  /*55d0*/  FFMA.FTZ R14, R14, UR10, -R47.reuse ;  /* 0x0000000a0e0e7c23 */ /* 0x100fe2000801082f */
[----:B------:R-:W-:Y:S01]  /*55e0*/  FMNMX.FTZ R3, R7, R46, !PT ;  /* 0x0000002e07037209 */ /* 0x000fe20007810000 */
[----:B------:R0:W-:Y:S01]  /*55f0*/  MUFU.EX2 R154, R11 ;  /* 0x0000000b009a7308 */ /* 0x0001e20000000800 */
[----:B------:R-:W-:Y:S01]  /*5600*/  FSEL R8, R55, -INF , !P1 ;  /* 0xff80000037087808 */ /* 0x000fe20004800000 */
        /* <DEDUP_REMOVED lines=12> */
[--C-:B------:R-:W-:Y:S01]  /*56d0*/  FFMA.FTZ R30, R30, UR10, -R47.reuse ;  /* 0x0000000a1e1e7c23 */ /* 0x100fe2000801082f */
[--C-:B------:R-:W-:Y:S01]  /*56e0*/  FFMA.FTZ R31, R31, UR10, -R47.reuse ;  /* 0x0000000a1f1f7c23 */ /* 0x100fe2000801082f */
[----:B------:R-:W-:Y:S01]  /*56f0*/  FFMA.FTZ R4, R4, UR10, -R47 ;  /* 0x0000000a04047c23 */ /* 0x000fe2000801082f */
[----:B------:R-:W-:Y:S08]  /*5700*/  MUFU.EX2 R49, R14 ;  /* 0x0000000e00317308 */ /* 0x000ff00000000800 */
[----:B------:R-:W-:Y:S08]  /*5710*/  MUFU.EX2 R14, R4 ;  /* 0x00000004000e7308 */ /* 0x000ff00000000800 */
[----:B------:R-:W-:Y:S01]  /*5720*/  MUFU.EX2 R48, R48 ;  /* 0x0000003000307308 */ /* 0x000fe20000000800 */
[----:B-1----:R-:W-:-:S05]  /*5730*/  FMNMX.FTZ R6, R3, R6, !PT ;  /* 0x0000000603067209 */ /* 0x002fca0007810000 */
[----:B0-----:R-:W0:Y:S02]  /*5740*/  SHFL.BFLY PT, R11, R6, 0x1, 0x1f ;  /* 0x0c201f00060b7f89 */ /* 0x001e2400000e0000 */
[----:B------:R-:W1:Y:S08]  /*5750*/  MUFU.EX2 R45, R45 ;  /* 0x0000002d002d7308 */ /* 0x000e700000000800 */
[----:B------:R-:W-:Y:S08]  /*5760*/  MUFU.EX2 R15, R15 ;  /* 0x0000000f000f7308 */ /* 0x000ff00000000800 */
[----:B------:R-:W2:Y:S01]  /*5770*/  MUFU.EX2 R20, R20 ;  /* 0x0000001400147308 */ /* 0x000ea20000000800 */
[----:B-1----:R-:W-:-:S02]  /*5780*/  F2FP.BF16.F32.PACK_AB R152, R45, R48 ;  /* 0x000000302d98723e */ /* 0x002fc400000010ff */
[----:B0-----:R-:W-:-:S05]  /*5790*/  FMNMX.FTZ R11, R6, R11, !PT ;  /* 0x0000000b060b7209 */ /* 0x001fca0007810000 */
[----:B------:R-:W-:Y:S01]  /*57a0*/  MUFU.EX2 R21, R21 ;  /* 0x0000001500157308 */ /* 0x000fe20000000800 */
[C---:B------:R-:W-:Y:S01]  /*57b0*/  FSETP.NEU.FTZ.AND P0, PT, R11.reuse, -INF , PT ;  /* 0xff8000000b00780b */ /* 0x040fe20003f1d000 */
[----:B------:R-:W-:-:S06]  /*57c0*/  FMUL.FTZ R3, R11, UR10 ;  /* 0x0000000a0b037c20 */ /* 0x000fcc0008410000 */
[----:B------:R-:W0:Y:S01]  /*57d0*/  MUFU.EX2 R24, R24 ;  /* 0x0000001800187308 */ /* 0x000e220000000800 */
[----:B------:R-:W-:Y:S02]  /*57e0*/  FSEL R46, R3, RZ, P0 ;  /* 0x000000ff032e7208 */ /* 0x000fe40000000000 */
[-C--:B------:R-:W-:Y:S02]  /*57f0*/  LEA.HI R3, R23, R22.reuse, RZ, 0x4 ;  /* 0x0000001617037211 */ /* 0x080fe400078f20ff */
[----:B--2---:R-:W-:Y:S01]  /*5800*/  F2FP.BF16.F32.PACK_AB R156, R20, R15 ;  /* 0x0000000f149c723e */ /* 0x004fe200000010ff */
[--C-:B------:R-:W-:Y:S01]  /*5810*/  FFMA.FTZ R47, R5, UR10, -R46.reuse ;  /* 0x0000000a052f7c23 */ /* 0x100fe2000801082e */
[----:B------:R-:W-:Y:S01]  /*5820*/  LOP3.LUT R5, R3, 0xfffffff0, RZ, 0xc0, !PT ;  /* 0xfffffff003057812 */ /* 0x000fe200078ec0ff */
[--C-:B------:R-:W-:Y:S01]  /*5830*/  FFMA.FTZ R32, R32, UR10, -R46.reuse ;  /* 0x0000000a20207c23 */ /* 0x100fe2000801082e */
[--C-:B------:R-:W-:Y:S01]  /*5840*/  FFMA.FTZ R33, R33, UR10, -R46.reuse ;  /* 0x0000000a21217c23 */ /* 0x100fe2000801082e */
[--C-:B------:R-:W-:Y:S01]  /*5850*/  FFMA.FTZ R34, R34, UR10, -R46.reuse ;  /* 0x0000000a22227c23 */ /* 0x100fe2000801082e */
[--C-:B------:R-:W-:Y:S01]  /*5860*/  FFMA.FTZ R35, R35, UR10, -R46.reuse ;  /* 0x0000000a23237c23 */ /* 0x100fe2000801082e */
[----:B------:R-:W-:Y:S01]  /*5870*/  IMAD.IADD R5, R22, 0x1, -R5 ;  /* 0x0000000116057824 */ /* 0x000fe200078e0a05 */
[----:B------:R-:W-:Y:S01]  /*5880*/  LEA.HI R22, R23, R22, RZ, 0x5 ;  /* 0x0000001617167211 */ /* 0x000fe200078f28ff */
[----:B------:R-:W-:Y:S01]  /*5890*/  MUFU.EX2 R32, R32 ;  /* 0x0000002000207308 */ /* 0x000fe20000000800 */
[--C-:B------:R-:W-:Y:S01]  /*58a0*/  FFMA.FTZ R36, R36, UR10, -R46.reuse ;  /* 0x0000000a24247c23 */ /* 0x100fe2000801082e */
[----:B------:R-:W-:Y:S01]  /*58b0*/  FFMA.FTZ R37, R37, UR10, -R46 ;  /* 0x0000000a25257c23 */ /* 0x000fe2000801082e */
[----:B------:R-:W-:Y:S01]  /*58c0*/  SHF.R.S32.HI R4, RZ, 0x1f, R5 ;  /* 0x0000001fff047819 */ /* 0x000fe20000011405 */
[----:B------:R-:W-:-:S02]  /*58d0*/  IMAD.SHL.U32 R22, R22, 0x20, RZ ;  /* 0x0000002016167824 */ /* 0x000fc400078e00ff */
[--C-:B------:R-:W-:Y:S01]  /*58e0*/  FFMA.FTZ R38, R38, UR10, -R46.reuse ;  /* 0x0000000a26267c23 */ /* 0x100fe2000801082e */
[--C-:B------:R-:W-:Y:S01]  /*58f0*/  FFMA.FTZ R39, R39, UR10, -R46.reuse ;  /* 0x0000000a27277c23 */ /* 0x100fe2000801082e */
[----:B------:R-:W-:Y:S01]  /*5900*/  LEA.HI R4, R4, R5, RZ, 0x3 ;  /* 0x0000000504047211 */ /* 0x000fe200078f18ff */
[----:B------:R-:W1:Y:S01]  /*5910*/  MUFU.EX2 R33, R33 ;  /* 0x0000002100217308 */ /* 0x000e620000000800 */
[--C-:B------:R-:W-:Y:S01]  /*5920*/  FFMA.FTZ R40, R40, UR10, -R46.reuse ;  /* 0x0000000a28287c23 */ /* 0x100fe2000801082e */
[--C-:B------:R-:W-:Y:S01]  /*5930*/  FFMA.FTZ R41, R41, UR10, -R46.reuse ;  /* 0x0000000a29297c23 */ /* 0x100fe2000801082e */
[----:B------:R-:W-:Y:S01]  /*5940*/  LOP3.LUT R6, R4, 0xfffffff8, RZ, 0xc0, !PT ;  /* 0xfffffff804067812 */ /* 0x000fe200078ec0ff */
[--C-:B------:R-:W-:Y:S01]  /*5950*/  FFMA.FTZ R42, R42, UR10, -R46.reuse ;  /* 0x0000000a2a2a7c23 */ /* 0x100fe2000801082e */
[----:B------:R-:W-:Y:S01]  /*5960*/  SHF.L.U32 R23, R4, 0x6, RZ ;  /* 0x0000000604177819 */ /* 0x000fe200000006ff */
[--C-:B------:R-:W-:Y:S01]  /*5970*/  FFMA.FTZ R43, R43, UR10, -R46.reuse ;  /* 0x0000000a2b2b7c23 */ /* 0x100fe2000801082e */
[----:B------:R-:W-:Y:S01]  /*5980*/  FFMA.FTZ R7, R7, UR10, -R46 ;  /* 0x0000000a07077c23 */ /* 0x000fe2000801082e */
[----:B------:R-:W-:Y:S01]  /*5990*/  IMAD.IADD R6, R5, 0x1, -R6 ;  /* 0x0000000105067824 */ /* 0x000fe200078e0a06 */
[----:B------:R-:W-:Y:S01]  /*59a0*/  SHF.R.S32.HI R5, RZ, 0x4, R3 ;  /* 0x00000004ff057819 */ /* 0x000fe20000011403 */
[----:B------:R-:W-:Y:S01]  /*59b0*/  MUFU.EX2 R34, R34 ;  /* 0x0000002200227308 */ /* 0x000fe20000000800 */
[----:B------:R-:W-:Y:S01]  /*59c0*/  LOP3.LUT R23, R23, 0x7ffffe00, RZ, 0xc0, !PT ;  /* 0x7ffffe0017177812 */ /* 0x000fe200078ec0ff */
[--C-:B------:R-:W-:Y:S01]  /*59d0*/  FFMA.FTZ R44, R44, UR10, -R46.reuse ;  /* 0x0000000a2c2c7c23 */ /* 0x100fe2000801082e */
[----:B------:R-:W-:Y:S01]  /*59e0*/  SHF.L.U32 R3, R6, 0x6, RZ ;  /* 0x0000000606037819 */ /* 0x000fe200000006ff */
[----:B------:R-:W-:Y:S01]  /*59f0*/  IMAD.SHL.U32 R50, R5, 0x8, RZ ;  /* 0x0000000805327824 */ /* 0x000fe200078e00ff */
[----:B------:R-:W-:Y:S01]  /*5a00*/  LOP3.LUT R5, R22, 0x7ffffc00, RZ, 0xc0, !PT ;  /* 0x7ffffc0016057812 */ /* 0x000fe200078ec0ff */
[----:B------:R-:W-:Y:S01]  /*5a10*/  FFMA.FTZ R46, R8, UR10, -R46 ;  /* 0x0000000a082e7c23 */ /* 0x000fe2000801082e */
[----:B------:R-:W-:Y:S01]  /*5a20*/  LOP3.LUT R3, R3, 0x1c0, RZ, 0xc0, !PT ;  /* 0x000001c003037812 */ /* 0x000fe200078ec0ff */
[----:B------:R-:W2:Y:S01]  /*5a30*/  MUFU.EX2 R35, R35 ;  /* 0x0000002300237308 */ /* 0x000ea20000000800 */
[----:B------:R-:W-:-:S02]  /*5a40*/  LOP3.LUT P0, RZ, R6, 0x2, RZ, 0xc0, !PT ;  /* 0x0000000206ff7812 */ /* 0x000fc4000780c0ff */
[----:B------:R-:W-:Y:S02]  /*5a50*/  LOP3.LUT R50, R3, 0x8, R50, 0xf8, !PT ;  /* 0x0000000803327812 */ /* 0x000fe400078ef832 */
[----:B------:R-:W-:Y:S02]  /*5a60*/  SHF.R.U32.HI R3, RZ, 0x3, R3 ;  /* 0x00000003ff037819 */ /* 0x000fe40000011603 */
[----:B------:R-:W-:Y:S01]  /*5a70*/  LOP3.LUT P1, RZ, R6, 0x4, RZ, 0xc0, !PT ;  /* 0x0000000406ff7812 */ /* 0x000fe2000782c0ff */
[----:B------:R-:W3:Y:S01]  /*5a80*/  MUFU.EX2 R25, R25 ;  /* 0x0000001900197308 */ /* 0x000ee20000000800 */
[----:B------:R-:W-:Y:S01]  /*5a90*/  LOP3.LUT R50, R50, R3, RZ, 0x3c, !PT ;  /* 0x0000000332327212 */ /* 0x000fe200078e3cff */
[----:B------:R-:W-:Y:S01]  /*5aa0*/  FADD.FTZ R3, R48, R45 ;  /* 0x0000002d30037221 */ /* 0x000fe20000010000 */
[----:B0-----:R-:W-:Y:S02]  /*5ab0*/  F2FP.BF16.F32.PACK_AB R158, R24, R21 ;  /* 0x00000015189e723e */ /* 0x001fe400000010ff */
[----:B------:R-:W-:Y:S01]  /*5ac0*/  IADD3 R23, R50, R23, R5 ;  /* 0x0000001732177210 */ /* 0x000fe20007ffe005 */
[----:B------:R-:W-:Y:S01]  /*5ad0*/  FADD.FTZ R4, R154, R3 ;  /* 0x000000039a047221 */ /* 0x000fe20000010000 */
[----:B------:R-:W-:Y:S01]  /*5ae0*/  F2FP.BF16.F32.PACK_AB R154, R49, R154 ;  /* 0x0000009a319a723e */ /* 0x000fe200000010ff */
[----:B------:R-:W0:Y:S01]  /*5af0*/  MUFU.EX2 R36, R36 ;  /* 0x0000002400247308 */ /* 0x000e220000000800 */
[----:B-1----:R-:W-:Y:S01]  /*5b00*/  F2FP.BF16.F32.PACK_AB R153, R33, R32 ;  /* 0x000000202199723e */ /* 0x002fe200000010ff */
[----:B------:R-:W-:Y:S01]  /*5b10*/  FADD.FTZ R4, R49, R4 ;  /* 0x0000000431047221 */ /* 0x000fe20000010000 */
[----:B--2---:R-:W-:-:S03]  /*5b20*/  F2FP.BF16.F32.PACK_AB R155, R35, R34 ;  /* 0x00000022239b723e */ /* 0x004fc600000010ff */
[----:B------:R-:W-:Y:S02]  /*5b30*/  FADD.FTZ R3, R15, R4 ;  /* 0x000000040f037221 */ /* 0x000fe40000010000 */
[----:B------:R-:W1:Y:S02]  /*5b40*/  MUFU.EX2 R47, R47 ;  /* 0x0000002f002f7308 */ /* 0x000e640000000800 */
[----:B------:R-:W-:Y:S01]  /*5b50*/  FADD.FTZ R4, R20, R3 ;  /* 0x0000000314047221 */ /* 0x000fe20000010000 */
[----:B------:R-:W-:-:S03]  /*5b60*/  FADD.FTZ R3, R32, R33 ;  /* 0x0000002120037221 */ /* 0x000fc60000010000 */
[----:B------:R-:W-:Y:S01]  /*5b70*/  FADD.FTZ R5, R21, R4 ;  /* 0x0000000415057221 */ /* 0x000fe20000010000 */
[----:B------:R-:W-:Y:S01]  /*5b80*/  FADD.FTZ R4, R34, R3 ;  /* 0x0000000322047221 */ /* 0x000fe20000010000 */
[----:B------:R-:W2:Y:S02]  /*5b90*/  MUFU.EX2 R37, R37 ;  /* 0x0000002500257308 */ /* 0x000ea40000000800 */
[----:B------:R-:W-:Y:S01]  /*5ba0*/  FADD.FTZ R6, R24, R5 ;  /* 0x0000000518067221 */ /* 0x000fe20000010000 */
[----:B------:R-:W-:Y:S01]  /*5bb0*/  FADD.FTZ R3, R35, R4 ;  /* 0x0000000423037221 */ /* 0x000fe20000010000 */
[----:B------:R-:W-:Y:S02]  /*5bc0*/  IMAD.MOV.U32 R24, RZ, RZ, 0x20 ;  /* 0x00000020ff187424 */ /* 0x000fe400078e00ff */
[----:B---3--:R-:W-:Y:S01]  /*5bd0*/  FADD.FTZ R5, R25, R6 ;  /* 0x0000000619057221 */ /* 0x008fe20000010000 */
[----:B0-----:R-:W-:Y:S01]  /*5be0*/  FADD.FTZ R6, R36, R3 ;  /* 0x0000000324067221 */ /* 0x001fe20000010000 */
[----:B------:R-:W0:Y:S01]  /*5bf0*/  MUFU.EX2 R38, R38 ;  /* 0x0000002600267308 */ /* 0x000e220000000800 */
[----:B------:R-:W-:-:S02]  /*5c00*/  SEL R24, R24, 0xffffffe0, !P0 ;  /* 0xffffffe018187807 */ /* 0x000fc40004000000 */
[C---:B-1----:R-:W-:Y:S01]  /*5c10*/  FADD.FTZ R6, R47.reuse, R6 ;  /* 0x000000062f067221 */ /* 0x042fe20000010000 */
[----:B------:R-:W-:-:S04]  /*5c20*/  F2FP.BF16.F32.PACK_AB R157, R47, R36 ;  /* 0x000000242f9d723e */ /* 0x000fc800000010ff */
[----:B------:R-:W1:Y:S01]  /*5c30*/  MUFU.EX2 R39, R39 ;  /* 0x0000002700277308 */ /* 0x000e620000000800 */
[----:B--2---:R-:W-:Y:S01]  /*5c40*/  FADD.FTZ R3, R37, R6 ;  /* 0x0000000625037221 */ /* 0x004fe20000010000 */
[----:B------:R-:W-:-:S05]  /*5c50*/  LEA R6, R23, UR40, 0x1 ;  /* 0x0000002817067c11 */ /* 0x000fca000f8e08ff */
[----:B------:R2:W-:Y:S01]  /*5c60*/  STSM.16.M88.4 [R6+0x26800], R152 ;  /* 0x0268009806007844 */ /* 0x0005e20000000200 */
[----:B------:R-:W3:Y:S01]  /*5c70*/  MUFU.EX2 R26, R26 ;  /* 0x0000001a001a7308 */ /* 0x000ee20000000800 */
[C---:B0-----:R-:W-:Y:S01]  /*5c80*/  FADD.FTZ R8, R38.reuse, R3 ;  /* 0x0000000326087221 */ /* 0x041fe20000010000 */
[----:B------:R-:W-:-:S06]  /*5c90*/  F2FP.BF16.F32.PACK_AB R159, R38, R37 ;  /* 0x00000025269f723e */ /* 0x000fcc00000010ff */
[----:B------:R-:W0:Y:S01]  /*5ca0*/  MUFU.EX2 R40, R40 ;  /* 0x0000002800287308 */ /* 0x000e220000000800 */
[----:B-1----:R-:W-:-:S07]  /*5cb0*/  FADD.FTZ R3, R39, R8 ;  /* 0x0000000827037221 */ /* 0x002fce0000010000 */
[----:B------:R-:W1:Y:S01]  /*5cc0*/  MUFU.EX2 R27, R27 ;  /* 0x0000001b001b7308 */ /* 0x000e620000000800 */
[----:B---3--:R-:W-:Y:S01]  /*5cd0*/  FADD.FTZ R20, R26, R5 ;  /* 0x000000051a147221 */ /* 0x008fe20000010000 */
[----:B------:R-:W-:Y:S02]  /*5ce0*/  IADD3 R5, R6, 0x26840, RZ ;  /* 0x0002684006057810 */ /* 0x000fe40007ffe0ff */
[----:B------:R-:W-:-:S04]  /*5cf0*/  F2FP.BF16.F32.PACK_AB R160, R26, R25 ;  /* 0x000000191aa0723e */ /* 0x000fc800000010ff */
[----:B------:R-:W3:Y:S01]  /*5d00*/  MUFU.EX2 R41, R41 ;  /* 0x0000002900297308 */ /* 0x000ee20000000800 */
[C---:B0-----:R-:W-:Y:S01]  /*5d10*/  FADD.FTZ R22, R40.reuse, R3 ;  /* 0x0000000328167221 */ /* 0x041fe20000010000 */
[----:B------:R-:W-:-:S06]  /*5d20*/  F2FP.BF16.F32.PACK_AB R161, R40, R39 ;  /* 0x0000002728a1723e */ /* 0x000fcc00000010ff */
[----:B------:R-:W0:Y:S01]  /*5d30*/  MUFU.EX2 R28, R28 ;  /* 0x0000001c001c7308 */ /* 0x000e220000000800 */
[----:B-1----:R-:W-:-:S07]  /*5d40*/  FADD.FTZ R3, R27, R20 ;  /* 0x000000141b037221 */ /* 0x002fce0000010000 */
[----:B------:R-:W1:Y:S01]  /*5d50*/  MUFU.EX2 R42, R42 ;  /* 0x0000002a002a7308 */ /* 0x000e620000000800 */
[----:B---3--:R-:W-:-:S07]  /*5d60*/  FADD.FTZ R21, R41, R22 ;  /* 0x0000001629157221 */ /* 0x008fce0000010000 */
[----:B------:R-:W-:Y:S01]  /*5d70*/  MUFU.EX2 R29, R29 ;  /* 0x0000001d001d7308 */ /* 0x000fe20000000800 */
[C---:B0-----:R-:W-:Y:S01]  /*5d80*/  F2FP.BF16.F32.PACK_AB R162, R28.reuse, R27 ;  /* 0x0000001b1ca2723e */ /* 0x041fe200000010ff */
[----:B------:R-:W-:-:S06]  /*5d90*/  FADD.FTZ R28, R28, R3 ;  /* 0x000000031c1c7221 */ /* 0x000fcc0000010000 */
[----:B------:R-:W0:Y:S01]  /*5da0*/  MUFU.EX2 R30, R30 ;  /* 0x0000001e001e7308 */ /* 0x000e220000000800 */
[C---:B-1----:R-:W-:Y:S01]  /*5db0*/  F2FP.BF16.F32.PACK_AB R163, R42.reuse, R41 ;  /* 0x000000292aa3723e */ /* 0x042fe200000010ff */
[----:B------:R-:W-:-:S06]  /*5dc0*/  FADD.FTZ R42, R42, R21 ;  /* 0x000000152a2a7221 */ /* 0x000fcc0000010000 */
[----:B------:R-:W-:Y:S08]  /*5dd0*/  MUFU.EX2 R43, R43 ;  /* 0x0000002b002b7308 */ /* 0x000ff00000000800 */
[----:B------:R1:W3:Y:S01]  /*5de0*/  MUFU.EX2 R4, R7 ;  /* 0x0000000700047308 */ /* 0x0002e20000000800 */
[----:B0-----:R-:W-:Y:S01]  /*5df0*/  F2FP.BF16.F32.PACK_AB R164, R30, R29 ;  /* 0x0000001d1ea4723e */ /* 0x001fe200000010ff */
[----:B------:R-:W-:-:S04]  /*5e00*/  FADD.FTZ R29, R29, R28 ;  /* 0x0000001c1d1d7221 */ /* 0x000fc80000010000 */
[----:B------:R-:W-:Y:S02]  /*5e10*/  FADD.FTZ R30, R30, R29 ;  /* 0x0000001d1e1e7221 */ /* 0x000fe40000010000 */
[----:B------:R-:W0:Y:S01]  /*5e20*/  MUFU.EX2 R31, R31 ;  /* 0x0000001f001f7308 */ /* 0x000e220000000800 */
[----:B-1----:R-:W-:-:S04]  /*5e30*/  VIADD R7, R6, 0x26800 ;  /* 0x0002680006077836 */ /* 0x002fc80000000000 */
[C---:B------:R-:W-:Y:S02]  /*5e40*/  @P1 VIADD R5, R7.reuse, 0xffffffc0 ;  /* 0xffffffc007051836 */ /* 0x040fe40000000000 */
[----:B------:R-:W-:Y:S01]  /*5e50*/  IMAD.IADD R8, R7, 0x1, R24 ;  /* 0x0000000107087824 */ /* 0x000fe200078e0218 */
[----:B------:R-:W1:Y:S01]  /*5e60*/  MUFU.EX2 R44, R44 ;  /* 0x0000002c002c7308 */ /* 0x000e620000000800 */
[----:B---3--:R-:W-:Y:S01]  /*5e70*/  F2FP.BF16.F32.PACK_AB R165, R4, R43 ;  /* 0x0000002b04a5723e */ /* 0x008fe200000010ff */
[----:B------:R-:W-:Y:S01]  /*5e80*/  FADD.FTZ R43, R43, R42 ;  /* 0x0000002a2b2b7221 */ /* 0x000fe20000010000 */
[----:B------:R-:W-:Y:S01]  /*5e90*/  IADD3 R7, R24, R5, RZ ;  /* 0x0000000518077210 */ /* 0x000fe20007ffe0ff */
[----:B------:R2:W-:Y:S02]  /*5ea0*/  STSM.16.M88.4 [R8], R156 ;  /* 0x0000009c08007844 */ /* 0x0005e40000000200 */
[----:B------:R-:W-:Y:S02]  /*5eb0*/  FADD.FTZ R43, R4, R43 ;  /* 0x0000002b042b7221 */ /* 0x000fe40000010000 */
[----:B------:R-:W3:Y:S01]  /*5ec0*/  MUFU.EX2 R15, R46 ;  /* 0x0000002e000f7308 */ /* 0x000ee20000000800 */
[----:B0-----:R-:W-:Y:S01]  /*5ed0*/  F2FP.BF16.F32.PACK_AB R166, R14, R31 ;  /* 0x0000001f0ea6723e */ /* 0x001fe200000010ff */
[----:B------:R2:W-:Y:S01]  /*5ee0*/  STSM.16.M88.4 [R5], R160 ;  /* 0x000000a005007844 */ /* 0x0005e20000000200 */
[----:B------:R-:W-:-:S04]  /*5ef0*/  FADD.FTZ R3, R31, R30 ;  /* 0x0000001e1f037221 */ /* 0x000fc80000010000 */
[----:B------:R-:W-:Y:S01]  /*5f00*/  FADD.FTZ R3, R14, R3 ;  /* 0x000000030e037221 */ /* 0x000fe20000010000 */
[----:B-1----:R-:W-:Y:S01]  /*5f10*/  FADD.FTZ R4, R44, R43 ;  /* 0x0000002b2c047221 */ /* 0x002fe20000010000 */
[----:B---3--:R-:W-:-:S03]  /*5f20*/  F2FP.BF16.F32.PACK_AB R167, R15, R44 ;  /* 0x0000002c0fa7723e */ /* 0x008fc600000010ff */
[----:B------:R-:W-:Y:S02]  /*5f30*/  FADD.FTZ R4, R15, R4 ;  /* 0x000000040f047221 */ /* 0x000fe40000010000 */
[----:B------:R2:W-:Y:S01]  /*5f40*/  STSM.16.M88.4 [R7], R164 ;  /* 0x000000a407007844 */ /* 0x0005e20000000200 */
[----:B------:R-:W-:Y:S05]  /*5f50*/  @!P4 BRA `(.L_x_4913) ;  /* 0x000000000004c947 */ /* 0x000fea0003800000 */
[----:B------:R-:W-:Y:S01]  /*5f60*/  BPT.TRAP 0x1 ;  /* 0x000000040000795c */ /* 0x000fe20000300000 */
.L_x_4913:
[----:B------:R0:W1:Y:S01]  /*5f70*/  SYNCS.PHASECHK.TRANS64.TRYWAIT P0, [UR40+0x28c50], R13 ;  /* 0x028c500dff0075a7 */ /* 0x0000620008000168 */
[----:B------:R-:W-:Y:S05]  /*5f80*/  @!P4 BRA `(.L_x_4914) ;  /* 0x000000000004c947 */ /* 0x000fea0003800000 */
[----:B------:R-:W-:Y:S01]  /*5f90*/  BPT.TRAP 0x1 ;  /* 0x000000040000795c */ /* 0x000fe20000300000 */
.L_x_4914:
[----:B-1----:R-:W-:Y:S05]  /*5fa0*/  @P0 BRA `(.L_x_4915) ;  /* 0x0000000000080947 */ /* 0x002fea0003800000 */
[----:B------:R-:W1:Y:S02]  /*5fb0*/  SYNCS.PHASECHK.TRANS64.TRYWAIT P0, [UR40+0x28c50], R13 ;  /* 0x028c500dff0075a7 */ /* 0x000e640008000168 */
[----:B-1----:R-:W-:Y:S05]  /*5fc0*/  @!P0 BRA `(.L_x_4916) ;  /* 0x000000e000f88947 */ /* 0x002fea0003800000 */
.L_x_4915:
        /* <DEDUP_REMOVED lines=36> */
.L_x_4917:
[----:B------:R-:W-:Y:S01]  /*6210*/  ISETP.NE.AND P1, PT, R19, 0x1, PT ;  /* 0x000000011300780c */ /* 0x000fe20003f25270 */
[----:B01----:R-:W0:Y:S01]  /*6220*/  S2R R13, SR_CTAID.X ;  /* 0x00000000000d7919 */ /* 0x003e220000002500 */
[----:B------:R-:W-:Y:S01]  /*6230*/  UIMAD UR5, UR41, UR11, -UR14 ;  /* 0x0000000b290572a4 */ /* 0x000fe2000f8e0a0e */
[----:B------:R-:W-:Y:S01]  /*6240*/  LOP3.LUT P0, RZ, R16, 0x1, RZ, 0xc0, !PT ;  /* 0x0000000110ff7812 */ /* 0x000fe2000780c0ff */
[----:B------:R-:W-:Y:S02]  /*6250*/  UIADD3 UR4, UR40, 0x28c60, URZ ;  /* 0x00028c6028047890 */ /* 0x000fe4000fffe03f */
[----:B------:R-:W-:Y:S02]  /*6260*/  UIADD3 UR43, UR43, -0x2, URZ ;  /* 0xfffffffe2b2b7890 */ /* 0x000fe4000fffe03f */
[----:B------:R-:W-:-:S05]  /*6270*/  UPRMT UR4, UR42, 0x654, UR4 ;  /* 0x000006542a047896 */ /* 0x000fca0008000004 */
[----:B------:R-:W1:Y:S08]  /*6280*/  @P1 LDC R14, c[0x0][0x44c] ;  /* 0x00011300ff0e1b82 */ /* 0x000e700000000800 */
[----:B------:R-:W3:Y:S01]  /*6290*/  @P1 LDC R15, c[0x0][0x450] ;  /* 0x00011400ff0f1b82 */ /* 0x000ee20000000800 */
[----:B------:R-:W-:Y:S01]  /*62a0*/  SYNCS.ARRIVE.TRANS64.RED.A1T0 RZ, [UR4], RZ ;  /* 0x000000ffffff79a7 */ /* 0x000fe20008100404 */
[----:B0-----:R-:W-:-:S04]  /*62b0*/  IMAD.SHL.U32 R13, R13, 0x40, RZ ;  /* 0x000000400d0d7824 */ /* 0x001fc800078e00ff */
[----:B-1----:R-:W-:-:S05]  /*62c0*/  @P1 IMAD.HI.U32 R14, R13, R14, RZ ;  /* 0x0000000e0d0e1227 */ /* 0x002fca00078e00ff */
[----:B---3--:R-:W-:-:S05]  /*62d0*/  @P1 SHF.R.U32.HI R13, RZ, R15, R14 ;  /* 0x0000000fff0d1219 */ /* 0x008fca000001160e */
[----:B------:R-:W-:-:S05]  /*62e0*/  VIADD R13, R13, UR5 ;  /* 0x000000050d0d7c36 */ /* 0x000fca0008000000 */
[----:B------:R-:W-:-:S04]  /*62f0*/  IADD3 R14, R13, UR18, RZ ;  /* 0x000000120d0e7c10 */ /* 0x000fc8000fffe0ff */
[----:B------:R-:W-:Y:S01]  /*6300*/  R2UR UR6, R14 ;  /* 0x000000000e0672ca */ /* 0x000fe200000e0000 */
[----:B------:R-:W-:-:S14]  /*6310*/  @!P0 BRA `(.L_x_4918) ;  /* 0x0000000000548947 */ /* 0x000fdc0003800000 */
[C---:B------:R-:W-:Y:S01]  /*6320*/  ISETP.GT.AND P0, PT, R13.reuse, RZ, PT ;  /* 0x000000ff0d00720c */ /* 0x040fe20003f04270 */
[----:B------:R-:W-:-:S05]  /*6330*/  VIADD R14, R13, 0xffffffff ;  /* 0xffffffff0d0e7836 */ /* 0x000fca0000000000 */
[----:B------:R-:W-:-:S07]  /*6340*/  R2UR UR15, R14 ;  /* 0x000000000e0f72ca */ /* 0x000fce00000e0000 */
[----:B------:R-:W-:Y:S08]  /*6350*/  @P0 BRA `(.L_x_4919) ;  /* 0x0000000000240947 */ /* 0x000ff00003800000 */
[----:B------:R-:W-:Y:S01]  /*6360*/  R2UR UR15, R13 ;  /* 0x000000000d0f72ca */ /* 0x000fe200000e0000 */
[----:B------:R-:W-:Y:S02]  /*6370*/  ULDC UR18, c[0x0][0x9e4] ;  /* 0x0002790000127ab9 */ /* 0x000fe40000000800 */
[----:B------:R-:W-:-:S10]  /*6380*/  UISETP.NE.AND UP0, UPT, UR18, 0x1, UPT ;  /* 0x000000011200788c */ /* 0x000fd4000bf05270 */
[----:B------:R-:W-:Y:S01]  /*6390*/  UIADD3 UR15, -UR15, URZ, URZ ;  /* 0x0000003f0f0f7290 */ /* 0x000fe2000fffe13f */
[----:B------:R-:W-:-:S03]  /*63a0*/  @UP0 ULDC.64 UR22, c[0x0][0x9e8] ;  /* 0x00027a0000160ab9 */ /* 0x000fc60000000a00 */
[----:B------:R-:W-:-:S04]  /*63b0*/  UIMAD.WIDE.U32 UR4, UR15, UR22, URZ ;  /* 0x000000160f0472a5 */ /* 0x000fc8000f8e003f */
[----:B------:R-:W-:-:S04]  /*63c0*/  @UP0 USHF.R.U32.HI UR15, URZ, UR23, UR5 ;  /* 0x000000173f0f0299 */ /* 0x000fc80008011605 */
[----:B------:R-:W-:Y:S01]  /*63d0*/  ULOP3.LUT UR15, URZ, UR15, URZ, 0x33, !UPT ;  /* 0x0000000f3f0f7292 */ /* 0x000fe2000f8e333f */
[----:B------:R-:W-:Y:S11]  /*63e0*/  BRA `(.L_x_4920) ;  /* 0x0000000000147947 */ /* 0x000ff60003800000 */
.L_x_4919:
[----:B------:R-:W-:Y:S02]  /*63f0*/  ULDC UR18, c[0x0][0x9e4] ;  /* 0x0002790000127ab9 */ /* 0x000fe40000000800 */
[----:B------:R-:W-:-:S11]  /*6400*/  UISETP.NE.AND UP0, UPT, UR18, 0x1, UPT ;  /* 0x000000011200788c */ /* 0x000fd6000bf05270 */
[----:B------:R-:W-:Y:S02]  /*6410*/  @UP0 ULDC.64 UR22, c[0x0][0x9e8] ;  /* 0x00027a0000160ab9 */ /* 0x000fe40000000a00 */
[----:B------:R-:W-:-:S04]  /*6420*/  UIMAD.WIDE.U32 UR4, UR15, UR22, URZ ;  /* 0x000000160f0472a5 */ /* 0x000fc8000f8e003f */
[----:B------:R-:W-:-:S12]  /*6430*/  @UP0 USHF.R.U32.HI UR15, URZ, UR23, UR5 ;  /* 0x000000173f0f0299 */ /* 0x000fd80008011605 */
.L_x_4920:
[----:B------:R-:W-:-:S04]  /*6440*/  UIMAD UR15, UR15, UR18, UR18 ;  /* 0x000000120f0f72a4 */ /* 0x000fc8000f8e0212 */
[----:B------:R-:W-:-:S04]  /*6450*/  UISETP.LT.AND UP0, UPT, UR6, UR15, UPT ;  /* 0x0000000f0600728c */ /* 0x000fc8000bf01270 */
[----:B------:R-:W-:-:S12]  /*6460*/  USEL UR6, UR6, UR15, UP0 ;  /* 0x0000000f06067287 */ /* 0x000fd80008000000 */
.L_x_4918:
[----:B------:R-:W-:Y:S01]  /*6470*/  R2UR UR25, R17 ;  /* 0x00000000111972ca */ /* 0x000fe200000e0000 */
[----:B------:R-:W-:Y:S01]  /*6480*/  USHF.R.S32.HI UR4, URZ, 0x1f, UR6 ;  /* 0x0000001f3f047899 */ /* 0x000fe20008011406 */
[----:B------:R-:W-:-:S03]  /*6490*/  UMOV UR5, URZ ;  /* 0x0000003f00057c82 */ /* 0x000fc60008000000 */
[----:B------:R-:W-:-:S04]  /*64a0*/  ULEA.HI UR4, UR4, UR6, URZ, 0x6 ;  /* 0x0000000604047291 */ /* 0x000fc8000f8f303f */
[----:B------:R-:W-:-:S04]  /*64b0*/  USHF.R.S32.HI UR4, URZ, 0x6, UR4 ;  /* 0x000000063f047899 */ /* 0x000fc80008011404 */
[----:B------:R-:W-:-:S04]  /*64c0*/  UISETP.LT.AND UP0, UPT, UR25, UR4, UPT ;  /* 0x000000041900728c */ /* 0x000fc8000bf01270 */
[----:B------:R-:W-:-:S03]  /*64d0*/  USEL UR25, UR25, UR4, !UP0 ;  /* 0x0000000419197287 */ /* 0x000fc6000c000000 */
[----:B------:R-:W-:Y:S01]  /*64e0*/  UMOV UR4, URZ ;  /* 0x0000003f00047c82 */ /* 0x000fe20008000000 */
[----:B------:R-:W-:-:S06]  /*64f0*/  UISETP.GE.AND UP0, UPT, UR43, UR25, UPT ;  /* 0x000000192b00728c */ /* 0x000fcc000bf06270 */
[----:B------:R-:W-:-:S13]  /*6500*/  PLOP3.LUT P0, PT, PT, PT, UP0, 0x80, 0x0 ;  /* 0x000000000000781c */ /* 0x000fda0003f0f008 */
[----:B------:R-:W-:Y:S05]  /*6510*/  @!P0 BRA `(.L_x_4921) ;  /* 0x0000002800108947 */ /* 0x000fea0003800000 */
[----:B------:R-:W-:Y:S01]  /*6520*/  IMAD.MOV.U32 R21, RZ, RZ, R11 ;  /* 0x000000ffff157224 */ /* 0x000fe200078e000b */
[----:B------:R-:W-:Y:S01]  /*6530*/  MOV R20, R12 ;  /* 0x0000000c00147202 */ /* 0x000fe20000000f00 */
[----:B------:R-:W-:Y:S01]  /*6540*/  UMOV UR5, URZ ;  /* 0x0000003f00057c82 */ /* 0x000fe20008000000 */
[----:B------:R-:W-:Y:S01]  /*6550*/  UMOV UR6, URZ ;  /* 0x0000003f00067c82 */ /* 0x000fe20008000000 */
[----:B------:R-:W-:Y:S01]  /*6560*/  ULDC UR30, c[0x0][0x9e4] ;  /* 0x00027900001e7ab9 */ /* 0x000fe20000000800 */
[----:B------:R-:W-:Y:S01]  /*6570*/  ULDC UR27, c[0x0][0x288] ;  /* 0x0000a200001b7ab9 */ /* 0x000fe20000000800 */
[----:B------:R-:W-:Y:S01]  /*6580*/  ULDC UR28, c[0x0][0x2f0] ;  /* 0x0000bc00001c7ab9 */ /* 0x000fe20000000800 */
[----:B------:R-:W-:Y:S01]  /*6590*/  ULDC UR31, c[0x0][0x9d8] ;  /* 0x00027600001f7ab9 */ /* 0x000fe20000000800 */
[----:B------:R-:W-:Y:S01]  /*65a0*/  ULDC UR26, c[0x0][0x988] ;  /* 0x00026200001a7ab9 */ /* 0x000fe20000000800 */
[----:B------:R-:W-:-:S05]  /*65b0*/  ULDC UR32, c[0x0][0x9e0] ;  /* 0x0002780000207ab9 */ /* 0x000fca0000000800 */
.L_x_4940:
[----:B------:R-:W-:-:S04]  /*65c0*/  UIADD3 UR4, UR6, 0x1, URZ ;  /* 0x0000000106047890 */ /* 0x000fc8000fffe03f */
[----:B------:R-:W-:-:S04]  /*65d0*/  UISETP.NE.AND UP0, UPT, UR4, 0x2, UPT ;  /* 0x000000020400788c */ /* 0x000fc8000bf05270 */
[----:B------:R-:W-:Y:S02]  /*65e0*/  USEL UR10, URZ, 0x1, UP0 ;  /* 0x000000013f0a7887 */ /* 0x000fe40008000000 */
[----:B------:R-:W-:Y:S02]  /*65f0*/  USEL UR4, UR4, URZ, UP0 ;  /* 0x0000003f04047287 */ /* 0x000fe40008000000 */
[----:B------:R-:W-:Y:S01]  /*6600*/  ULOP3.LUT UR5, UR5, UR10, URZ, 0x3c, !UPT ;  /* 0x0000000a05057292 */ /* 0x000fe2000f8e3c3f */
[----:B012---:R-:W-:Y:S11]  /*6610*/  @!P4 BRA `(.L_x_4922) ;  /* 0x000000000004c947 */ /* 0x007ff60003800000 */
[----:B------:R-:W-:Y:S01]  /*6620*/  BPT.TRAP 0x1 ;  /* 0x000000040000795c */ /* 0x000fe20000300000 */
.L_x_4922:
[----:B------:R-:W-:Y:S01]  /*6630*/  ULEA UR29, UR4, UR40, 0x3 ;  /* 0x00000028041d7291 */ /* 0x000fe2000f8e183f */
[----:B------:R-:W-:-:S05]  /*6640*/  IMAD.U32 R13, RZ, RZ, UR5 ;  /* 0x00000005ff0d7e24 */ /* 0x000fca000f8e00ff */
[----:B------:R-:W-:-:S04]  /*6650*/  SHF.L.U32 R13, R13, 0x1f, RZ ;  /* 0x0000001f0d0d7819 */ /* 0x000fc800000006ff */
[----:B------:R0:W1:Y:S01]  /*6660*/  SYNCS.PHASECHK.TRANS64.TRYWAIT P0, [UR29+0x28c30], R13 ;  /* 0x028c300dff0075a7 */ /* 0x000062000800015d */
[----:B------:R-:W-:Y:S05]  /*6670*/  @!P4 BRA `(.L_x_4923) ;  /* 0x000000000004c947 */ /* 0x000fea0003800000 */
[----:B------:R-:W-:Y:S01]  /*6680*/  BPT.TRAP 0x1 ;  /* 0x000000040000795c */ /* 0x000fe20000300000 */
.L_x_4923:
[----:B-1----:R-:W-:Y:S05]  /*6690*/  @P0 BRA `(.L_x_4924) ;  /* 0x0000000000080947 */ /* 0x002fea0003800000 */
[----:B------:R-:W1:Y:S02]  /*66a0*/  SYNCS.PHASECHK.TRANS64.TRYWAIT P0, [UR29+0x28c30], R13 ;  /* 0x028c300dff0075a7 */ /* 0x000e64000800015d */
[----:B-1----:R-:W-:Y:S05]  /*66b0*/  @!P0 BRA `(.L_x_4925) ;  /* 0x000000dc00548947 */ /* 0x002fea0003800000 */
.L_x_4924:
[----:B------:R-:W-:Y:S01]  /*66c0*/  ULEA UR10, UR4, UR24, 0x9 ;  /* 0x00000018040a7291 */ /* 0x000fe2000f8e483f */
[----:B--2---:R-:W-:Y:S01]  /*66d0*/  WARPGROUP.ARRIVE ;  /* 0x00000000000079c5 */ /* 0x004fe20000000000 */
        /* <DEDUP_REMOVED lines=20> */
.L_x_4926:
[----:B------:R-:W-:Y:S01]  /*6820*/  ISETP.NE.AND P0, PT, R19, 0x1, PT ;  /* 0x000000011300780c */ /* 0x000fe20003f05270 */
[----:B------:R-:W-:Y:S01]  /*6830*/  FMUL.FTZ R187, R165, UR31 ;  /* 0x0000001fa5bb7c20 */ /* 0x000fe20008410000 */
[----:B------:R-:W-:Y:S01]  /*6840*/  FMUL.FTZ R186, R164, UR31 ;  /* 0x0000001fa4ba7c20 */ /* 0x000fe20008410000 */
[----:B------:R-:W-:Y:S01]  /*6850*/  FMUL.FTZ R14, R153, UR31 ;  /* 0x0000001f990e7c20 */ /* 0x000fe20008410000 */
[----:B------:R-:W-:Y:S01]  /*6860*/  FMUL.FTZ R153, R162, UR31 ;  /* 0x0000001fa2997c20 */ /* 0x000fe20008410000 */
[----:B------:R-:W-:Y:S01]  /*6870*/  FMUL.FTZ R162, R178, UR31 ;  /* 0x0000001fb2a27c20 */ /* 0x000fe20008410000 */
[----:B------:R-:W-:Y:S01]  /*6880*/  IMAD.MOV.U32 R178, RZ, RZ, R2 ;  /* 0x000000ffffb27224 */ /* 0x000fe200078e0002 */
[----:B------:R-:W-:Y:S01]  /*6890*/  USHF.L.U32 UR15, UR43, 0x6, URZ ;  /* 0x000000062b0f7899 */ /* 0x000fe2000800063f */
[----:B------:R-:W-:Y:S01]  /*68a0*/  FMUL.FTZ R15, R156, UR31 ;  /* 0x0000001f9c0f7c20 */ /* 0x000fe20008410000 */
[----:B------:R-:W-:Y:S01]  /*68b0*/  FMUL.FTZ R156, R167, UR31 ;  /* 0x0000001fa79c7c20 */ /* 0x000fe20008410000 */
[----:B-1----:R-:W-:Y:S01]  /*68c0*/  FMUL.FTZ R12, R152, UR31 ;  /* 0x0000001f980c7c20 */ /* 0x002fe20008410000 */
[----:B------:R-:W-:Y:S01]  /*68d0*/  FMUL.FTZ R11, R154, UR31 ;  /* 0x0000001f9a0b7c20 */ /* 0x000fe20008410000 */
[----:B------:R-:W-:Y:S01]  /*68e0*/  FMUL.FTZ R22, R155, UR31 ;  /* 0x0000001f9b167c20 */ /* 0x000fe20008410000 */
[----:B------:R-:W1:Y:S01]  /*68f0*/  @P0 LDC R165, c[0x0][0x44c] ;  /* 0x00011300ffa50b82 */ /* 0x000e620000000800 */
[----:B------:R-:W-:Y:S01]  /*6900*/  MOV R167, UR15 ;  /* 0x0000000f00a77c02 */ /* 0x000fe20008000f00 */
[----:B------:R-:W-:Y:S01]  /*6910*/  FMUL.FTZ R23, R158, UR31 ;  /* 0x0000001f9e177c20 */ /* 0x000fe20008410000 */
[----:B------:R-:W-:Y:S01]  /*6920*/  FMUL.FTZ R185, R160, UR31 ;  /* 0x0000001fa0b97c20 */ /* 0x000fe20008410000 */
[----:B------:R-:W-:Y:S01]  /*6930*/  UMOV UR11, UR28 ;  /* 0x0000001c000b7c82 */ /* 0x000fe20008000000 */
[----:B------:R-:W-:Y:S01]  /*6940*/  FMUL.FTZ R184, R157, UR31 ;  /* 0x0000001f9db87c20 */ /* 0x000fe20008410000 */
[----:B------:R-:W-:Y:S01]  /*6950*/  FMUL.FTZ R152, R159, UR31 ;  /* 0x0000001f9f987c20 */ /* 0x000fe20008410000 */
[----:B------:R-:W-:Y:S01]  /*6960*/  FMUL.FTZ R154, R163, UR31 ;  /* 0x0000001fa39a7c20 */ /* 0x000fe20008410000 */
[----:B------:R-:W2:Y:S01]  /*6970*/  @P0 LDC R164, c[0x0][0x450] ;  /* 0x00011400ffa40b82 */ /* 0x000ea20000000800 */
        /* <DEDUP_REMOVED lines=15> */
[----:B-1----:R-:W-:Y:S01]  /*6a70*/  @P0 IMAD.HI.U32 R165, R2, R165, RZ ;  /* 0x000000a502a50227 */ /* 0x002fe200078e00ff */
[----:B------:R-:W-:Y:S01]  /*6a80*/  UIADD3 UR10, UR29, 0x28c40, URZ ;  /* 0x00028c401d0a7890 */ /* 0x000fe2000fffe03f */
[----:B------:R-:W-:Y:S01]  /*6a90*/  LOP3.LUT P5, RZ, R16, 0x1, RZ, 0xc0, !PT ;  /* 0x0000000110ff7812 */ /* 0x000fe200078ac0ff */
[----:B------:R-:W1:Y:S01]  /*6aa0*/  MUFU.TANH R12, R12 ;  /* 0x0000000c000c7308 */ /* 0x000e620000002400 */
[----:B------:R-:W-:Y:S01]  /*6ab0*/  IMAD.U32 R175, RZ, RZ, UR11 ;  /* 0x0000000bffaf7e24 */ /* 0x000fe2000f8e00ff */
[----:B------:R-:W-:Y:S01]  /*6ac0*/  UPRMT UR10, UR42, 0x654, UR10 ;  /* 0x000006542a0a7896 */ /* 0x000fe2000800000a */
[----:B------:R-:W-:Y:S01]  /*6ad0*/  FMUL.FTZ R180, R180, UR31 ;  /* 0x0000001fb4b47c20 */ /* 0x000fe20008410000 */
[----:B------:R-:W-:Y:S01]  /*6ae0*/  UMOV UR14, UR27 ;  /* 0x0000001b000e7c82 */ /* 0x000fe20008000000 */
[----:B--2---:R-:W-:-:S02]  /*6af0*/  @P0 SHF.R.U32.HI R178, RZ, R164, R165 ;  /* 0x000000a4ffb20219 */ /* 0x004fc400000116a5 */
[----:B------:R-:W-:Y:S01]  /*6b00*/  IADD3 R164, -R0, 0x1, -R167 ;  /* 0x0000000100a47810 */ /* 0x000fe20007ffe9a7 */
[----:B------:R-:W-:Y:S01]  /*6b10*/  FMUL.FTZ R167, R183, UR31 ;  /* 0x0000001fb7a77c20 */ /* 0x000fe20008410000 */
[----:B------:R-:W2:Y:S01]  /*6b20*/  MUFU.TANH R14, R14 ;  /* 0x0000000e000e7308 */ /* 0x000ea20000002400 */
[----:B------:R-:W3:Y:S01]  /*6b30*/  SHFL.IDX PT, R165, R178, RZ, 0x1c1f ;  /* 0x001c1fffb2a57589 */ /* 0x000ee200000e0000 */
[----:B------:R-:W-:Y:S01]  /*6b40*/  SYNCS.ARRIVE.TRANS64.RED.A1T0 RZ, [UR10], RZ ;  /* 0x000000ffffff79a7 */ /* 0x000fe2000810040a */
[----:B------:R-:W-:-:S04]  /*6b50*/  IMAD R164, R175, UR41, R164 ;  /* 0x00000029afa47c24 */ /* 0x000fc8000f8e02a4 */
[----:B------:R-:W-:Y:S01]  /*6b60*/  VIADD R164, R164, -UR14 ;  /* 0x8000000ea4a47c36 */ /* 0x000fe20008000000 */
[----:B------:R-:W4:Y:S03]  /*6b70*/  MUFU.TANH R11, R11 ;  /* 0x0000000b000b7308 */ /* 0x000f260000002400 */
[C---:B------:R-:W-:Y:S01]  /*6b80*/  VIADD R190, R164.reuse, UR7 ;  /* 0x00000007a4be7c36 */ /* 0x040fe20008000000 */
[----:B------:R-:W-:-:S04]  /*6b90*/  IADD3 R182, R164, UR32, RZ ;  /* 0x00000020a4b67c10 */ /* 0x000fc8000fffe0ff */
[----:B------:R-:W0:Y:S08]  /*6ba0*/  MUFU.TANH R22, R22 ;  /* 0x0000001600167308 */ /* 0x000e300000002400 */
[----:B------:R-:W0:Y:S01]  /*6bb0*/  MUFU.TANH R15, R15 ;  /* 0x0000000f000f7308 */ /* 0x000e220000002400 */
[----:B---3--:R-:W-:-:S07]  /*6bc0*/  IMAD.IADD R179, R182, 0x1, R165 ;  /* 0x00000001b6b37824 */ /* 0x008fce00078e02a5 */
        /* <DEDUP_REMOVED lines=27> */
[----:B-----5:R-:W-:Y:S01]  /*6d80*/  IADD3 R180, R165, R190, RZ ;  /* 0x000000bea5b47210 */ /* 0x020fe20007ffe0ff */
[----:B-1234-:R-:W-:Y:S06]  /*6d90*/  @!P5 BRA `(.L_x_4927) ;  /* 0x000000000060d947 */ /* 0x01efec0003800000 */
[----:B------:R-:W-:Y:S01]  /*6da0*/  IMAD.U32 R164, RZ, RZ, UR11 ;  /* 0x0000000bffa47e24 */ /* 0x000fe2000f8e00ff */
[----:B------:R-:W-:Y:S03]  /*6db0*/  BSSY B0, `(.L_x_4928) ;  /* 0x0000012000007945 */ /* 0x000fe60003800000 */
[----:B------:R-:W-:-:S04]  /*6dc0*/  IMAD R164, R164, UR41, R165 ;  /* 0x00000029a4a47c24 */ /* 0x000fc8000f8e02a5 */
[----:B------:R-:W-:-:S05]  /*6dd0*/  VIADD R175, R164, -UR14 ;  /* 0x8000000ea4af7c36 */ /* 0x000fca0008000000 */
[----:B------:R-:W-:-:S13]  /*6de0*/  ISETP.GT.AND P0, PT, R175, -0x1, PT ;  /* 0xffffffffaf00780c */ /* 0x000fda0003f04270 */
[----:B------:R-:W-:Y:S05]  /*6df0*/  @P0 BRA `(.L_x_4929) ;  /* 0x0000000000200947 */ /* 0x000fea0003800000 */
[----:B------:R-:W-:Y:S02]  /*6e00*/  MOV R170, UR30 ;  /* 0x0000001e00aa7c02 */ /* 0x000fe40008000f00 */
[----:B------:R-:W-:Y:S02]  /*6e10*/  LOP3.LUT R175, RZ, R175, RZ, 0x33, !PT ;  /* 0x000000afffaf7212 */ /* 0x000fe400078e33ff */
[----:B------:R-:W-:-:S13]  /*6e20*/  ISETP.NE.AND P0, PT, R170, 0x1, PT ;  /* 0x00000001aa00780c */ /* 0x000fda0003f05270 */
[----:B------:R-:W1:Y:S02]  /*6e30*/  @P0 LDC.64 R164, c[0x0][0x9e8] ;  /* 0x00027a00ffa40b82 */ /* 0x000e640000000a00 */
[----:B-1----:R-:W-:-:S05]  /*6e40*/  @P0 IMAD.HI.U32 R164, R175, R164, RZ ;  /* 0x000000a4afa40227 */ /* 0x002fca00078e00ff */
[----:B------:R-:W-:-:S04]  /*6e50*/  @P0 SHF.R.U32.HI R175, RZ, R165, R164 ;  /* 0x000000a5ffaf0219 */ /* 0x000fc800000116a4 */
[----:B------:R-:W-:Y:S01]  /*6e60*/  LOP3.LUT R175, RZ, R175, RZ, 0x33, !PT ;  /* 0x000000afffaf7212 */ /* 0x000fe200078e33ff */
[----:B------:R-:W-:Y:S06]  /*6e70*/  BRA `(.L_x_4930) ;  /* 0x0000000000147947 */ /* 0x000fec0003800000 */
.L_x_4929:
[----:B------:R-:W-:-:S05]  /*6e80*/  IMAD.U32 R170, RZ, RZ, UR30 ;  /* 0x0000001effaa7e24 */ /* 0x000fca000f8e00ff */
[----:B------:R-:W-:-:S13]  /*6e90*/  ISETP.NE.AND P0, PT, R170, 0x1, PT ;  /* 0x00000001aa00780c */ /* 0x000fda0003f05270 */
[----:B------:R-:W1:Y:S02]  /*6ea0*/  @P0 LDC.64 R164, c[0x0][0x9e8] ;  /* 0x00027a00ffa40b82 */ /* 0x000e640000000a00 */
[----:B-1----:R-:W-:-:S05]  /*6eb0*/  @P0 IMAD.HI.U32 R164, R175, R164, RZ ;  /* 0x000000a4afa40227 */ /* 0x002fca00078e00ff */
[----:B------:R-:W-:-:S07]  /*6ec0*/  @P0 SHF.R.U32.HI R175, RZ, R165, R164 ;  /* 0x000000a5ffaf0219 */ /* 0x000fce00000116a4 */
.L_x_4930:
[----:B------:R-:W-:Y:S05]  /*6ed0*/  BSYNC B0 ;  /* 0x0000000000007941 */ /* 0x000fea0003800000 */
.L_x_4928:
[----:B------:R-:W-:-:S04]  /*6ee0*/  IMAD R175, R175, R170, -UR15 ;  /* 0x8000000fafaf7e24 */ /* 0x000fc8000f8e02aa */
[----:B------:R-:W-:-:S05]  /*6ef0*/  IMAD.IADD R175, R175, 0x1, -R0 ;  /* 0x00000001afaf7824 */ /* 0x000fca00078e0a00 */
[----:B------:R-:W-:Y:S02]  /*6f00*/  VIADDMNMX R179, R175, R170, R179, PT ;  /* 0x000000aaafb37246 */ /* 0x000fe400038001b3 */
[----:B------:R-:W-:-:S07]  /*6f10*/  VIMNMX R180, R180, R175, !PT ;  /* 0x000000afb4b47248 */ /* 0x000fce0007fe0100 */
.L_x_4927:
[----:B------:R-:W-:-:S06]  /*6f20*/  UISETP.GT.AND UP0, UPT, UR43, -0x1, UPT ;  /* 0xffffffff2b00788c */ /* 0x000fcc000bf04270 */
[----:B------:R-:W-:-:S04]  /*6f30*/  PLOP3.LUT P0, PT, PT, PT, UP0, 0x80, 0x0 ;  /* 0x000000000000781c */ /* 0x000fc80003f0f008 */
[C---:B------:R-:W-:Y:S02]  /*6f40*/  ISETP.GT.AND P1, PT, R180.reuse, RZ, P0 ;  /* 0x000000ffb400720c */ /* 0x040fe40000724270 */
[C---:B------:R-:W-:Y:S02]  /*6f50*/  ISETP.GT.AND P3, PT, R180.reuse, 0x1, P0 ;  /* 0x00000001b400780c */ /* 0x040fe40000764270 */
[----:B------:R-:W-:Y:S02]  /*6f60*/  ISETP.LT.OR P2, PT, R179, 0x1, P1 ;  /* 0x00000001b300780c */ /* 0x000fe40000f41670 */
[----:B------:R-:W-:Y:S02]  /*6f70*/  ISETP.GT.AND P1, PT, R180, 0x8, P0 ;  /* 0x00000008b400780c */ /* 0x000fe40000724270 */
[----:B------:R-:W-:Y:S02]  /*6f80*/  FSEL R177, R12, -INF , !P2 ;  /* 0xff8000000cb17808 */ /* 0x000fe40005000000 */
[----:B------:R-:W-:-:S02]  /*6f90*/  ISETP.GT.AND P2, PT, R180, 0x9, P0 ;  /* 0x00000009b400780c */ /* 0x000fc40000744270 */
[C---:B------:R-:W-:Y:S02]  /*6fa0*/  ISETP.LT.OR P3, PT, R179.reuse, 0x2, P3 ;  /* 0x00000002b300780c */ /* 0x040fe40001f61670 */
[C---:B------:R-:W-:Y:S02]  /*6fb0*/  ISETP.LT.OR P1, PT, R179.reuse, 0x9, P1 ;  /* 0x00000009b300780c */ /* 0x040fe40000f21670 */
[----:B------:R-:W-:Y:S02]  /*6fc0*/  ISETP.LT.OR P2, PT, R179, 0xa, P2 ;  /* 0x0000000ab300780c */ /* 0x000fe40001741670 */
[----:B------:R-:W-:Y:S02]  /*6fd0*/  FSEL R175, R14, -INF , !P3 ;  /* 0xff8000000eaf7808 */ /* 0x000fe40005800000 */
[----:B0-----:R-:W-:Y:S02]  /*6fe0*/  FSEL R174, R15, -INF , !P1 ;  /* 0xff8000000fae7808 */ /* 0x001fe40004800000 */
[----:B------:R-:W-:Y:S01]  /*6ff0*/  FSEL R184, R184, -INF , !P2 ;  /* 0xff800000b8b87808 */ /* 0x000fe20005000000 */
[----:B------:R-:W0:Y:S01]  /*7000*/  SHFL.IDX PT, R15, R178, 0x1, 0x1c1f ;  /* 0x003c1f00b20f7f89 */ /* 0x000e2200000e0000 */
[----:B------:R-:W-:-:S02]  /*7010*/  ISETP.GT.AND P3, PT, R180, 0x10, P0 ;  /* 0x00000010b400780c */ /* 0x000fc40000764270 */
[C---:B------:R-:W-:Y:S02]  /*7020*/  ISETP.GT.AND P1, PT, R180.reuse, 0x11, P0 ;  /* 0x00000011b400780c */ /* 0x040fe40000724270 */
[----:B------:R-:W-:Y:S02]  /*7030*/  ISETP.GT.AND P2, PT, R180, 0x18, P0 ;  /* 0x00000018b400780c */ /* 0x000fe40000744270 */
[C---:B------:R-:W-:Y:S02]  /*7040*/  ISETP.LT.OR P3, PT, R179.reuse, 0x11, P3 ;  /* 0x00000011b300780c */ /* 0x040fe40001f61670 */
[C---:B------:R-:W-:Y:S02]  /*7050*/  ISETP.LT.OR P1, PT, R179.reuse, 0x12, P1 ;  /* 0x00000012b300780c */ /* 0x040fe40000f21670 */
[----:B------:R-:W-:Y:S02]  /*7060*/  ISETP.LT.OR P2, PT, R179, 0x19, P2 ;  /* 0x00000019b300780c */ /* 0x000fe40001741670 */
[----:B------:R-:W-:-:S02]  /*7070*/  FSEL R185, R185, -INF , !P3 ;  /* 0xff800000b9b97808 */ /* 0x000fc40005800000 */
[----:B------:R-:W-:Y:S02]  /*7080*/  FSEL R164, R161, -INF , !P1 ;  /* 0xff800000a1a47808 */ /* 0x000fe40004800000 */
[----:B------:R-:W-:Y:S02]  /*7090*/  FSEL R186, R186, -INF , !P2 ;  /* 0xff800000baba7808 */ /* 0x000fe40005000000 */
[C---:B------:R-:W-:Y:S02]  /*70a0*/  ISETP.GT.AND P3, PT, R180.reuse, 0x19, P0 ;  /* 0x00000019b400780c */ /* 0x040fe40000764270 */
[C---:B------:R-:W-:Y:S02]  /*70b0*/  ISETP.GT.AND P1, PT, R180.reuse, 0x20, P0 ;  /* 0x00000020b400780c */ /* 0x040fe40000724270 */
[----:B------:R-:W-:Y:S01]  /*70c0*/  ISETP.GT.AND P2, PT, R180, 0x21, P0 ;  /* 0x00000021b400780c */ /* 0x000fe20000744270 */
[----:B0-----:R-:W-:Y:S01]  /*70d0*/  IMAD.IADD R178, R190, 0x1, R15 ;  /* 0x00000001beb27824 */ /* 0x001fe200078e020f */
[----:B------:R-:W-:-:S02]  /*70e0*/  ISETP.LT.OR P3, PT, R179, 0x1a, P3 ;  /* 0x0000001ab300780c */ /* 0x000fc40001f61670 */
[C---:B------:R-:W-:Y:S02]  /*70f0*/  ISETP.LT.OR P1, PT, R179.reuse, 0x21, P1 ;  /* 0x00000021b300780c */ /* 0x040fe40000f21670 */
[----:B------:R-:W-:Y:S02]  /*7100*/  ISETP.LT.OR P2, PT, R179, 0x22, P2 ;  /* 0x00000022b300780c */ /* 0x000fe40001741670 */
[----:B------:R-:W-:Y:S02]  /*7110*/  FSEL R187, R187, -INF , !P3 ;  /* 0xff800000bbbb7808 */ /* 0x000fe40005800000 */
[----:B------:R-:W-:Y:S02]  /*7120*/  FSEL R170, R168, -INF , !P1 ;  /* 0xff800000a8aa7808 */ /* 0x000fe40004800000 */
[----:B------:R-:W-:Y:S02]  /*7130*/  FSEL R172, R169, -INF , !P2 ;  /* 0xff800000a9ac7808 */ /* 0x000fe40005000000 */
        /* <DEDUP_REMOVED lines=11> */
[----:B------:R-:W-:Y:S02]  /*71f0*/  ISETP.GT.AND P2, PT, R180, 0x39, P0 ;  /* 0x00000039b400780c */ /* 0x000fe40000744270 */
[----:B------:R-:W-:-:S02]  /*7200*/  ISETP.LT.OR P3, PT, R179, 0x32, P3 ;  /* 0x00000032b300780c */ /* 0x000fc40001f61670 */
[C---:B------:R-:W-:Y:S02]  /*7210*/  ISETP.LT.OR P1, PT, R179.reuse, 0x39, P1 ;  /* 0x00000039b300780c */ /* 0x040fe40000f21670 */
[----:B------:R-:W-:Y:S02]  /*7220*/  ISETP.LT.OR P2, PT, R179, 0x3a, P2 ;  /* 0x0000003ab300780c */ /* 0x000fe40001741670 */
[----:B------:R-:W-:Y:S02]  /*7230*/  IADD3 R176, R182, R15, RZ ;  /* 0x0000000fb6b07210 */ /* 0x000fe40007ffe0ff */
[----:B------:R-:W-:Y:S02]  /*7240*/  FSEL R173, R188, -INF , !P3 ;  /* 0xff800000bcad7808 */ /* 0x000fe40005800000 */
[----:B------:R-:W-:Y:S02]  /*7250*/  FSEL R168, R189, -INF , !P1 ;  /* 0xff800000bda87808 */ /* 0x000fe40004800000 */
[----:B------:R-:W-:Y:S01]  /*7260*/  FSEL R165, R181, -INF , !P2 ;  /* 0xff800000b5a57808 */ /* 0x000fe20005000000 */
[----:B------:R-:W-:Y:S06]  /*7270*/  @!P5 BRA `(.L_x_4931) ;  /* 0x000000000060d947 */ /* 0x000fec0003800000 */
[----:B------:R-:W-:Y:S01]  /*7280*/  IMAD.U32 R12, RZ, RZ, UR11 ;  /* 0x0000000bff0c7e24 */ /* 0x000fe2000f8e00ff */
[----:B------:R-:W-:Y:S03]  /*7290*/  BSSY B0, `(.L_x_4932) ;  /* 0x0000012000007945 */ /* 0x000fe60003800000 */
[----:B------:R-:W-:-:S05]  /*72a0*/  IMAD R12, R12, UR41, R15 ;  /* 0x000000290c0c7c24 */ /* 0x000fca000f8e020f */
[----:B------:R-:W-:-:S04]  /*72b0*/  IADD3 R179, R12, -UR14, RZ ;  /* 0x8000000e0cb37c10 */ /* 0x000fc8000fffe0ff */
        /* <DEDUP_REMOVED lines=10> */
.L_x_4933:
[----:B------:R-:W-:-:S05]  /*7360*/  IMAD.U32 R12, RZ, RZ, UR30 ;  /* 0x0000001eff0c7e24 */ /* 0x000fca000f8e00ff */
[----:B------:R-:W-:-:S13]  /*7370*/  ISETP.NE.AND P1, PT, R12, 0x1, PT ;  /* 0x000000010c00780c */ /* 0x000fda0003f25270 */
[----:B------:R-:W0:Y:S02]  /*7380*/  @P1 LDC.64 R14, c[0x0][0x9e8] ;  /* 0x00027a00ff0e1b82 */ /* 0x000e240000000a00 */
[----:B0-----:R-:W-:-:S05]  /*7390*/  @P1 IMAD.HI.U32 R14, R179, R14, RZ ;  /* 0x0000000eb30e1227 */ /* 0x001fca00078e00ff */
[----:B------:R-:W-:-:S07]  /*73a0*/  @P1 SHF.R.U32.HI R179, RZ, R15, R14 ;  /* 0x0000000fffb31219 */ /* 0x000fce000001160e */
.L_x_4934:
[----:B------:R-:W-:Y:S05]  /*73b0*/  BSYNC B0 ;  /* 0x0000000000007941 */ /* 0x000fea0003800000 */
.L_x_4932:
[----:B------:R-:W-:-:S05]  /*73c0*/  IMAD R179, R179, R12, -UR15 ;  /* 0x8000000fb3b37e24 */ /* 0x000fca000f8e020c */
[----:B------:R-:W-:-:S04]  /*73d0*/  IADD3 R179, -R0, R179, RZ ;  /* 0x000000b300b37210 */ /* 0x000fc80007ffe1ff */
[----:B------:R-:W-:Y:S02]  /*73e0*/  VIADDMNMX R176, R179, R12, R176, PT ;  /* 0x0000000cb3b07246 */ /* 0x000fe400038001b0 */
[----:B------:R-:W-:-:S07]  /*73f0*/  VIMNMX R178, R178, R179, !PT ;  /* 0x000000b3b2b27248 */ /* 0x000fce0007fe0100 */
.L_x_4931:
[----:B------:R-:W-:Y:S01]  /*7400*/  FMNMX.FTZ R12, R177, R20, !PT ;  /* 0x00000014b10c7209 */ /* 0x000fe20007810000 */
[----:B------:R-:W-:Y:S01]  /*7410*/  UMOV UR10, UR26 ;  /* 0x0000001a000a7c82 */ /* 0x000fe20008000000 */
[----:B------:R-:W-:Y:S02]  /*7420*/  ISETP.GT.AND P1, PT, R178, 0x1, P0 ;  /* 0x00000001b200780c */ /* 0x000fe40000724270 */
[----:B------:R-:W-:Y:S02]  /*7430*/  FMNMX.FTZ R15, R175, R12, !PT ;  /* 0x0000000caf0f7209 */ /* 0x000fe40007810000 */
[----:B------:R-:W-:Y:S02]  /*7440*/  ISETP.LT.OR P1, PT, R176, 0x2, P1 ;  /* 0x00000002b000780c */ /* 0x000fe40000f21670 */
[----:B------:R-:W-:Y:S02]  /*7450*/  FMNMX.FTZ R15, R174, R15, !PT ;  /* 0x0000000fae0f7209 */ /* 0x000fe40007810000 */
[----:B------:R-:W-:-:S02]  /*7460*/  FSEL R22, R22, -INF , !P1 ;  /* 0xff80000016167808 */ /* 0x000fc40004800000 */
[----:B------:R-:W-:Y:S02]  /*7470*/  FMNMX.FTZ R12, R184, R15, !PT ;  /* 0x0000000fb80c7209 */ /* 0x000fe40007810000 */
[----:B------:R-:W-:Y:S02]  /*7480*/  ISETP.GT.AND P1, PT, R178, RZ, P0 ;  /* 0x000000ffb200720c */ /* 0x000fe40000724270 */
[----:B------:R-:W-:Y:S02]  /*7490*/  FMNMX.FTZ R15, R185, R12, !PT ;  /* 0x0000000cb90f7209 */ /* 0x000fe40007810000 */
[----:B------:R-:W-:Y:S02]  /*74a0*/  ISETP.LT.OR P1, PT, R176, 0x1, P1 ;  /* 0x00000001b000780c */ /* 0x000fe40000f21670 */
[----:B------:R-:W-:Y:S02]  /*74b0*/  FMNMX.FTZ R15, R164, R15, !PT ;  /* 0x0000000fa40f7209 */ /* 0x000fe40007810000 */
[----:B------:R-:W-:-:S02]  /*74c0*/  ISETP.GT.AND P2, PT, R178, 0x8, P0 ;  /* 0x00000008b200780c */ /* 0x000fc40000744270 */
[----:B------:R-:W-:Y:S02]  /*74d0*/  FMNMX.FTZ R12, R186, R15, !PT ;  /* 0x0000000fba0c7209 */ /* 0x000fe40007810000 */
[----:B------:R-:W-:Y:S02]  /*74e0*/  ISETP.LT.OR P2, PT, R176, 0x9, P2 ;  /* 0x00000009b000780c */ /* 0x000fe40001741670 */
[----:B------:R-:W-:Y:S02]  /*74f0*/  FMNMX.FTZ R15, R187, R12, !PT ;  /* 0x0000000cbb0f7209 */ /* 0x000fe40007810000 */
[----:B------:R-:W-:Y:S02]  /*7500*/  ISETP.GT.AND P3, PT, R178, 0x9, P0 ;  /* 0x00000009b200780c */ /* 0x000fe40000764270 */
[----:B------:R-:W-:Y:S02]  /*7510*/  FMNMX.FTZ R15, R170, R15, !PT ;  /* 0x0000000faa0f7209 */ /* 0x000fe40007810000 */
[----:B------:R-:W-:-:S02]  /*7520*/  FSEL R23, R23, -INF , !P2 ;  /* 0xff80000017177808 */ /* 0x000fc40005000000 */
        /* <DEDUP_REMOVED lines=14> */
[----:B------:R-:W-:Y:S01]  /*7610*/  ISETP.GT.AND P2, PT, R178, 0x19, P0 ;  /* 0x00000019b200780c */ /* 0x000fe20000744270 */
[----:B------:R-:W0:Y:S01]  /*7620*/  SHFL.BFLY PT, R15, R14, 0x2, 0x1f ;  /* 0x0c401f000e0f7f89 */ /* 0x000e2200000e0000 */
[----:B------:R-:W-:Y:S02]  /*7630*/  FSEL R154, R154, -INF , !P3 ;  /* 0xff8000009a9a7808 */ /* 0x000fe40005800000 */
[----:B------:R-:W-:Y:S02]  /*7640*/  ISETP.GT.AND P3, PT, R178, 0x20, P0 ;  /* 0x00000020b200780c */ /* 0x000fe40000764270 */
[----:B------:R-:W-:-:S02]  /*7650*/  ISETP.LT.OR P2, PT, R176, 0x1a, P2 ;  /* 0x0000001ab000780c */ /* 0x000fc40001741670 */
[----:B------:R-:W-:Y:S02]  /*7660*/  ISETP.LT.OR P3, PT, R176, 0x21, P3 ;  /* 0x00000021b000780c */ /* 0x000fe40001f61670 */
[----:B------:R-:W-:Y:S02]  /*7670*/  FSEL R156, R156, -INF , !P2 ;  /* 0xff8000009c9c7808 */ /* 0x000fe40005000000 */
[----:B------:R-:W-:Y:S02]  /*7680*/  ISETP.GT.AND P2, PT, R178, 0x28, P0 ;  /* 0x00000028b200780c */ /* 0x000fe40000744270 */
[----:B------:R-:W-:Y:S02]  /*7690*/  FSEL R157, R157, -INF , !P3 ;  /* 0xff8000009d9d7808 */ /* 0x000fe40005800000 */
[----:B------:R-:W-:-:S04]  /*76a0*/  ISETP.LT.OR P2, PT, R176, 0x29, P2 ;  /* 0x00000029b000780c */ /* 0x000fc80001741670 */
[----:B------:R-:W-:Y:S02]  /*76b0*/  FSEL R159, R159, -INF , !P2 ;  /* 0xff8000009f9f7808 */ /* 0x000fe40005000000 */
[----:B------:R-:W-:Y:S02]  /*76c0*/  ISETP.GT.AND P2, PT, R178, 0x30, P0 ;  /* 0x00000030b200780c */ /* 0x000fe40000744270 */
[----:B0-----:R-:W-:Y:S02]  /*76d0*/  FMNMX.FTZ R15, R14, R15, !PT ;  /* 0x0000000f0e0f7209 */ /* 0x001fe40007810000 */
[----:B------:R-:W-:Y:S02]  /*76e0*/  FSEL R14, R11, -INF , !P1 ;  /* 0xff8000000b0e7808 */ /* 0x000fe40004800000 */
[----:B------:R-:W-:Y:S01]  /*76f0*/  ISETP.GT.AND P1, PT, R178, 0x18, P0 ;  /* 0x00000018b200780c */ /* 0x000fe20000724270 */
[----:B------:R-:W0:Y:S01]  /*7700*/  SHFL.BFLY PT, R12, R15, 0x1, 0x1f ;  /* 0x0c201f000f0c7f89 */ /* 0x000e2200000e0000 */
[----:B------:R-:W-:-:S02]  /*7710*/  FMNMX.FTZ R11, R14, R21, !PT ;  /* 0x000000150e0b7209 */ /* 0x000fc40007810000 */
[----:B------:R-:W-:Y:S02]  /*7720*/  ISETP.LT.OR P1, PT, R176, 0x19, P1 ;  /* 0x00000019b000780c */ /* 0x000fe40000f21670 */
[----:B------:R-:W-:Y:S02]  /*7730*/  FMNMX.FTZ R180, R22, R11, !PT ;  /* 0x0000000b16b47209 */ /* 0x000fe40007810000 */
[----:B------:R-:W-:Y:S02]  /*7740*/  FSEL R155, R155, -INF , !P1 ;  /* 0xff8000009b9b7808 */ /* 0x000fe40004800000 */
[----:B------:R-:W-:Y:S02]  /*7750*/  FMNMX.FTZ R11, R23, R180, !PT ;  /* 0x000000b4170b7209 */ /* 0x000fe40007810000 */
[----:B------:R-:W-:Y:S02]  /*7760*/  ISETP.GT.AND P1, PT, R178, 0x21, P0 ;  /* 0x00000021b200780c */ /* 0x000fe40000724270 */
        /* <DEDUP_REMOVED lines=9> */
[----:B------:R-:W-:Y:S02]  /*7800*/  ISETP.LT.OR P2, PT, R176, 0x31, P2 ;  /* 0x00000031b000780c */ /* 0x000fe40001741670 */
[----:B------:R-:W-:Y:S02]  /*7810*/  FMNMX.FTZ R11, R157, R188, !PT ;  /* 0x000000bc9d0b7209 */ /* 0x000fe40007810000 */
[----:B------:R-:W-:Y:S02]  /*7820*/  FSEL R160, R160, -INF , !P1 ;  /* 0xff800000a0a07808 */ /* 0x000fe40004800000 */
[----:B------:R-:W-:-:S02]  /*7830*/  FMNMX.FTZ R188, R158, R11, !PT ;  /* 0x0000000b9ebc7209 */ /* 0x000fc40007810000 */
[----:B0-----:R-:W-:Y:S02]  /*7840*/  FMNMX.FTZ R12, R15, R12, !PT ;  /* 0x0000000c0f0c7209 */ /* 0x001fe40007810000 */
[----:B------:R-:W-:Y:S02]  /*7850*/  ISETP.GT.AND P1, PT, R178, 0x31, P0 ;  /* 0x00000031b200780c */ /* 0x000fe40000724270 */
[----:B------:R-:W-:Y:S01]  /*7860*/  FMNMX.FTZ R11, R159, R188, !PT ;  /* 0x000000bc9f0b7209 */ /* 0x000fe20007810000 */
[----:B------:R-:W-:Y:S01]  /*7870*/  FMUL.FTZ R182, R12, UR10 ;  /* 0x0000000a0cb67c20 */ /* 0x000fe20008410000 */
[----:B------:R-:W-:Y:S02]  /*7880*/  FSEL R162, R162, -INF , !P2 ;  /* 0xff800000a2a27808 */ /* 0x000fe40005000000 */
[----:B------:R-:W-:Y:S02]  /*7890*/  ISETP.GT.AND P2, PT, R178, 0x38, P0 ;  /* 0x00000038b200780c */ /* 0x000fe40000744270 */
[----:B------:R-:W-:-:S02]  /*78a0*/  ISETP.LT.OR P1, PT, R176, 0x32, P1 ;  /* 0x00000032b000780c */ /* 0x000fc40000f21670 */
[----:B------:R-:W-:Y:S02]  /*78b0*/  FMNMX.FTZ R11, R160, R11, !PT ;  /* 0x0000000ba00b7209 */ /* 0x000fe40007810000 */
[----:B------:R-:W-:Y:S02]  /*78c0*/  FSETP.NEU.FTZ.AND P3, PT, R12, -INF , PT ;  /* 0xff8000000c00780b */ /* 0x000fe40003f7d000 */
[----:B------:R-:W-:Y:S02]  /*78d0*/  ISETP.GT.AND P0, PT, R178, 0x39, P0 ;  /* 0x00000039b200780c */ /* 0x000fe40000704270 */
[----:B------:R-:W-:Y:S02]  /*78e0*/  ISETP.LT.OR P2, PT, R176, 0x39, P2 ;  /* 0x00000039b000780c */ /* 0x000fe40001741670 */
[----:B------:R-:W-:Y:S02]  /*78f0*/  FSEL R163, R163, -INF , !P1 ;  /* 0xff800000a3a37808 */ /* 0x000fe40004800000 */
[----:B------:R-:W-:-:S02]  /*7900*/  FMNMX.FTZ R178, R162, R11, !PT ;  /* 0x0000000ba2b27209 */ /* 0x000fc40007810000 */
[----:B------:R-:W-:Y:S02]  /*7910*/  FSEL R182, R182, RZ, P3 ;  /* 0x000000ffb6b67208 */ /* 0x000fe40001800000 */
[----:B------:R-:W-:Y:S02]  /*7920*/  ISETP.LT.OR P0, PT, R176, 0x3a, P0 ;  /* 0x0000003ab000780c */ /* 0x000fe40000701670 */
[----:B------:R-:W-:Y:S01]  /*7930*/  FSEL R166, R166, -INF , !P2 ;  /* 0xff800000a6a67808 */ /* 0x000fe20005000000 */
[--C-:B------:R-:W-:Y:S01]  /*7940*/  FFMA.FTZ R15, R175, UR10, -R182.reuse ;  /* 0x0000000aaf0f7c23 */ /* 0x100fe200080108b6 */
[----:B------:R-:W-:Y:S01]  /*7950*/  FMNMX.FTZ R11, R163, R178, !PT ;  /* 0x000000b2a30b7209 */ /* 0x000fe20007810000 */
[--C-:B------:R-:W-:Y:S01]  /*7960*/  FFMA.FTZ R184, R184, UR10, -R182.reuse ;  /* 0x0000000ab8b87c23 */ /* 0x100fe200080108b6 */
[----:B------:R-:W-:Y:S01]  /*7970*/  FSEL R175, R167, -INF , !P0 ;  /* 0xff800000a7af7808 */ /* 0x000fe20004000000 */
[--C-:B------:R-:W-:Y:S01]  /*7980*/  FFMA.FTZ R180, R177, UR10, -R182.reuse ;  /* 0x0000000ab1b47c23 */ /* 0x100fe200080108b6 */
[----:B------:R-:W-:Y:S01]  /*7990*/  FMNMX.FTZ R176, R166, R11, !PT ;  /* 0x0000000ba6b07209 */ /* 0x000fe20007810000 */
[----:B------:R0:W-:Y:S01]  /*79a0*/  MUFU.EX2 R167, R184 ;  /* 0x000000b800a77308 */ /* 0x0001e20000000800 */
[----:B------:R-:W-:Y:S01]  /*79b0*/  FSEL R183, R12, RZ, P3 ;  /* 0x000000ff0cb77208 */ /* 0x000fe20001800000 */
[--C-:B------:R-:W-:Y:S01]  /*79c0*/  FFMA.FTZ R174, R174, UR10, -R182.reuse ;  /* 0x0000000aaeae7c23 */ /* 0x100fe200080108b6 */
[----:B------:R-:W-:Y:S01]  /*79d0*/  FMNMX.FTZ R11, R175, R176, !PT ;  /* 0x000000b0af0b7209 */ /* 0x000fe20007810000 */
[--C-:B------:R-:W-:Y:S01]  /*79e0*/  FFMA.FTZ R185, R185, UR10, -R182.reuse ;  /* 0x0000000ab9b97c23 */ /* 0x100fe200080108b6 */
[----:B------:R-:W-:Y:S01]  /*79f0*/  FFMA.FTZ R177, R164, UR10, -R182 ;  /* 0x0000000aa4b17c23 */ /* 0x000fe200080108b6 */
[----:B------:R-:W-:Y:S01]  /*7a00*/  FADD.FTZ R183, -R183, R20 ;  /* 0x00000014b7b77221 */ /* 0x000fe20000010100 */
[--C-:B------:R-:W-:Y:S01]  /*7a10*/  FFMA.FTZ R164, R186, UR10, -R182.reuse ;  /* 0x0000000abaa47c23 */ /* 0x100fe200080108b6 */
[----:B------:R-:W1:Y:S01]  /*7a20*/  SHFL.BFLY PT, R178, R11, 0x2, 0x1f ;  /* 0x0c401f000bb27f89 */ /* 0x000e6200000e0000 */
[--C-:B0-----:R-:W-:Y:S01]  /*7a30*/  FFMA.FTZ R184, R169, UR10, -R182.reuse ;  /* 0x0000000aa9b87c23 */ /* 0x101fe200080108b6 */
[----:B------:R-:W-:Y:S01]  /*7a40*/  FMUL.FTZ R169, R183, UR10 ;  /* 0x0000000ab7a97c20 */ /* 0x000fe20008410000 */
[----:B------:R-:W-:Y:S01]  /*7a50*/  MUFU.EX2 R180, R180 ;  /* 0x000000b400b47308 */ /* 0x000fe20000000800 */
[--C-:B------:R-:W-:Y:S01]  /*7a60*/  FFMA.FTZ R181, R172, UR10, -R182.reuse ;  /* 0x0000000aacb57c23 */ /* 0x100fe200080108b6 */
[--C-:B------:R-:W-:Y:S01]  /*7a70*/  FFMA.FTZ R172, R161, UR10, -R182.reuse ;  /* 0x0000000aa1ac7c23 */ /* 0x100fe200080108b6 */
[--C-:B------:R-:W-:Y:S01]  /*7a80*/  FFMA.FTZ R179, R187, UR10, -R182.reuse ;  /* 0x0000000abbb37c23 */ /* 0x100fe200080108b6 */
[--C-:B------:R-:W-:Y:S01]  /*7a90*/  FFMA.FTZ R170, R170, UR10, -R182.reuse ;  /* 0x0000000aaaaa7c23 */ /* 0x100fe200080108b6 */
[--C-:B------:R-:W-:Y:S01]  /*7aa0*/  FFMA.FTZ R171, R171, UR10, -R182.reuse ;  /* 0x0000000aabab7c23 */ /* 0x100fe200080108b6 */
[----:B------:R-:W-:Y:S01]  /*7ab0*/  ISETP.NE.AND P0, PT, R10, RZ, PT ;  /* 0x000000ff0a00720c */ /* 0x000fe20003f05270 */
[--C-:B------:R-:W-:Y:S01]  /*7ac0*/  FFMA.FTZ R168, R168, UR10, -R182.reuse ;  /* 0x0000000aa8a87c23 */ /* 0x100fe200080108b6 */
[----:B------:R-:W0:Y:S01]  /*7ad0*/  MUFU.EX2 R169, R169 ;  /* 0x000000a900a97308 */ /* 0x000e220000000800 */
[--C-:B------:R-:W-:Y:S01]  /*7ae0*/  FFMA.FTZ R173, R173, UR10, -R182.reuse ;  /* 0x0000000aadad7c23 */ /* 0x100fe200080108b6 */
[----:B------:R-:W-:-:S06]  /*7af0*/  FFMA.FTZ R182, R165, UR10, -R182 ;  /* 0x0000000aa5b67c23 */ /* 0x000fcc00080108b6 */
[----:B------:R-:W2:Y:S01]  /*7b00*/  MUFU.EX2 R15, R15 ;  /* 0x0000000f000f7308 */ /* 0x000ea20000000800 */
[----:B-1----:R-:W-:-:S07]  /*7b10*/  FMNMX.FTZ R178, R11, R178, !PT ;  /* 0x000000b20bb27209 */ /* 0x002fce0007810000 */
[----:B------:R-:W1:Y:S01]  /*7b20*/  MUFU.EX2 R174, R174 ;  /* 0x000000ae00ae7308 */ /* 0x000e620000000800 */
[-C--:B0-----:R-:W-:Y:S01]  /*7b30*/  FMUL.FTZ R24, R24, R169.reuse ;  /* 0x000000a918187220 */ /* 0x081fe20000410000 */
[----:B------:R-:W0:Y:S01]  /*7b40*/  SHFL.BFLY PT, R11, R178, 0x1, 0x1f ;  /* 0x0c201f00b20b7f89 */ /* 0x000e2200000e0000 */
        /* <DEDUP_REMOVED lines=22> */
[----:B------:R-:W-:Y:S01]  /*7cb0*/  FMUL.FTZ R64, R64, R169 ;  /* 0x000000a940407220 */ /* 0x000fe20000410000 */
[----:B0-----:R-:W-:Y:S01]  /*7cc0*/  FMNMX.FTZ R11, R178, R11, !PT ;  /* 0x0000000bb20b7209 */ /* 0x001fe20007810000 */
[----:B------:R-:W-:Y:S01]  /*7cd0*/  FFMA.FTZ R178, R169, R3, R180 ;  /* 0x00000003a9b27223 */ /* 0x000fe200000100b4 */
[-C--:B------:R-:W-:Y:S01]  /*7ce0*/  FMUL.FTZ R65, R65, R169.reuse ;  /* 0x000000a941417220 */ /* 0x080fe20000410000 */
[-C--:B------:R-:W-:Y:S01]  /*7cf0*/  FMUL.FTZ R68, R68, R169.reuse ;  /* 0x000000a944447220 */ /* 0x080fe20000410000 */
[C---:B------:R-:W-:Y:S01]  /*7d00*/  FSETP.NEU.FTZ.AND P1, PT, R11.reuse, -INF , PT ;  /* 0xff8000000b00780b */ /* 0x040fe20003f3d000 */
[----:B------:R-:W-:Y:S01]  /*7d10*/  FMUL.FTZ R3, R11, UR10 ;  /* 0x0000000a0b037c20 */ /* 0x000fe20008410000 */
[----:B--2---:R-:W-:Y:S01]  /*7d20*/  FADD.FTZ R161, R15, R178 ;  /* 0x000000b20fa17221 */ /* 0x004fe20000010000 */
[----:B------:R-:W0:Y:S01]  /*7d30*/  MUFU.EX2 R179, R179 ;  /* 0x000000b300b37308 */ /* 0x000e220000000800 */
[-C--:B------:R-:W-:Y:S01]  /*7d40*/  FMUL.FTZ R69, R69, R169.reuse ;  /* 0x000000a945457220 */ /* 0x080fe20000410000 */
[-C--:B------:R-:W-:Y:S01]  /*7d50*/  FMUL.FTZ R72, R72, R169.reuse ;  /* 0x000000a948487220 */ /* 0x080fe20000410000 */
[----:B------:R-:W-:Y:S01]  /*7d60*/  FSEL R183, R3, RZ, P1 ;  /* 0x000000ff03b77208 */ /* 0x000fe20000800000 */
[----:B-1----:R-:W-:Y:S01]  /*7d70*/  FADD.FTZ R178, R174, R161 ;  /* 0x000000a1aeb27221 */ /* 0x002fe20000010000 */
[-C--:B------:R-:W-:Y:S01]  /*7d80*/  FMUL.FTZ R73, R73, R169.reuse ;  /* 0x000000a949497220 */ /* 0x080fe20000410000 */
[-C--:B------:R-:W-:Y:S01]  /*7d90*/  FMUL.FTZ R76, R76, R169.reuse ;  /* 0x000000a94c4c7220 */ /* 0x080fe20000410000 */
[-C--:B------:R-:W-:Y:S01]  /*7da0*/  FMUL.FTZ R77, R77, R169.reuse ;  /* 0x000000a94d4d7220 */ /* 0x080fe20000410000 */
[----:B------:R-:W-:Y:S01]  /*7db0*/  FADD.FTZ R3, R167, R178 ;  /* 0x000000b2a7037221 */ /* 0x000fe20000010000 */
[--C-:B------:R-:W-:Y:S01]  /*7dc0*/  FFMA.FTZ R161, R14, UR10, -R183.reuse ;  /* 0x0000000a0ea17c23 */ /* 0x100fe200080108b7 */
[----:B------:R-:W-:Y:S01]  /*7dd0*/  FSEL R14, R11, RZ, P1 ;  /* 0x000000ff0b0e7208 */ /* 0x000fe20000800000 */
[----:B------:R-:W1:Y:S01]  /*7de0*/  MUFU.EX2 R170, R170 ;  /* 0x000000aa00aa7308 */ /* 0x000e620000000800 */
[--C-:B------:R-:W-:Y:S01]  /*7df0*/  FFMA.FTZ R178, R22, UR10, -R183.reuse ;  /* 0x0000000a16b27c23 */ /* 0x100fe200080108b7 */
[--C-:B------:R-:W-:Y:S01]  /*7e00*/  FFMA.FTZ R23, R23, UR10, -R183.reuse ;  /* 0x0000000a17177c23 */ /* 0x100fe200080108b7 */
[--C-:B------:R-:W-:Y:S01]  /*7e10*/  FFMA.FTZ R186, R157, UR10, -R183.reuse ;  /* 0x0000000a9dba7c23 */ /* 0x100fe200080108b7 */
[--C-:B------:R-:W-:Y:S01]  /*7e20*/  FFMA.FTZ R153, R153, UR10, -R183.reuse ;  /* 0x0000000a99997c23 */ /* 0x100fe200080108b7 */
        /* <DEDUP_REMOVED lines=8> */
[----:B------:R-:W-:Y:S01]  /*7eb0*/  FFMA.FTZ R175, R175, UR10, -R183 ;  /* 0x0000000aafaf7c23 */ /* 0x000fe200080108b7 */
[----:B0-----:R-:W-:Y:S01]  /*7ec0*/  F2FP.BF16.F32.PACK_AB R158, R179, R164 ;  /* 0x000000a4b39e723e */ /* 0x001fe200000010ff */
[-C--:B------:R-:W-:Y:S01]  /*7ed0*/  FMUL.FTZ R80, R80, R169.reuse ;  /* 0x000000a950507220 */ /* 0x080fe20000410000 */
[----:B------:R-:W0:Y:S01]  /*7ee0*/  MUFU.EX2 R181, R181 ;  /* 0x000000b500b57308 */ /* 0x000e220000000800 */
[----:B--2---:R-:W-:Y:S01]  /*7ef0*/  FADD.FTZ R184, R176, R3 ;  /* 0x00000003b0b87221 */ /* 0x004fe20000010000 */
[----:B------:R-:W-:Y:S01]  /*7f00*/  FADD.FTZ R3, -R14, R21 ;  /* 0x000000150e037221 */ /* 0x000fe20000010100 */
[-C--:B------:R-:W-:Y:S01]  /*7f10*/  FMUL.FTZ R81, R81, R169.reuse ;  /* 0x000000a951517220 */ /* 0x080fe20000410000 */
[-C--:B------:R-:W-:Y:S01]  /*7f20*/  FMUL.FTZ R84, R84, R169.reuse ;  /* 0x000000a954547220 */ /* 0x080fe20000410000 */
[----:B------:R-:W-:Y:S01]  /*7f30*/  FADD.FTZ R21, R177, R184 ;  /* 0x000000b8b1157221 */ /* 0x000fe20000010000 */
[----:B------:R-:W-:Y:S01]  /*7f40*/  FMUL.FTZ R3, R3, UR10 ;  /* 0x0000000a03037c20 */ /* 0x000fe20008410000 */
[----:B------:R-:W-:Y:S01]  /*7f50*/  FFMA.FTZ R184, R154, UR10, -R183 ;  /* 0x0000000a9ab87c23 */ /* 0x000fe200080108b7 */
[----:B------:R-:W2:Y:S01]  /*7f60*/  MUFU.EX2 R171, R171 ;  /* 0x000000ab00ab7308 */ /* 0x000ea20000000800 */
[----:B------:R-:W-:Y:S01]  /*7f70*/  FADD.FTZ R22, R164, R21 ;  /* 0x00000015a4167221 */ /* 0x000fe20000010000 */
[----:B------:R-:W-:Y:S01]  /*7f80*/  FFMA.FTZ R21, R152, UR10, -R183 ;  /* 0x0000000a98157c23 */ /* 0x000fe200080108b7 */
[----:B------:R-:W-:Y:S01]  /*7f90*/  F2FP.BF16.F32.PACK_AB R154, R167, R174 ;  /* 0x000000aea79a723e */ /* 0x000fe200000010ff */
[-C--:B------:R-:W-:Y:S01]  /*7fa0*/  FMUL.FTZ R85, R85, R169.reuse ;  /* 0x000000a955557220 */ /* 0x080fe20000410000 */
[----:B------:R-:W-:Y:S01]  /*7fb0*/  FADD.FTZ R185, R179, R22 ;  /* 0x00000016b3b97221 */ /* 0x000fe20000010000 */
[-C--:B------:R-:W-:Y:S01]  /*7fc0*/  FMUL.FTZ R88, R88, R169.reuse ;  /* 0x000000a958587220 */ /* 0x080fe20000410000 */
[-C--:B------:R-:W-:Y:S01]  /*7fd0*/  FMUL.FTZ R89, R89, R169.reuse ;  /* 0x000000a959597220 */ /* 0x080fe20000410000 */
[----:B------:R-:W3:Y:S01]  /*7fe0*/  MUFU.EX2 R172, R172 ;  /* 0x000000ac00ac7308 */ /* 0x000ee20000000800 */
[----:B-1----:R-:W-:Y:S01]  /*7ff0*/  FADD.FTZ R152, R170, R185 ;  /* 0x000000b9aa987221 */ /* 0x002fe20000010000 */
[----:B------:R-:W-:Y:S01]  /*8000*/  FFMA.FTZ R185, R156, UR10, -R183 ;  /* 0x0000000a9cb97c23 */ /* 0x000fe200080108b7 */
[-C--:B------:R-:W-:Y:S01]  /*8010*/  FMUL.FTZ R92, R92, R169.reuse ;  /* 0x000000a95c5c7220 */ /* 0x080fe20000410000 */
[-C--:B------:R-:W-:Y:S01]  /*8020*/  FMUL.FTZ R93, R93, R169.reuse ;  /* 0x000000a95d5d7220 */ /* 0x080fe20000410000 */
[----:B0-----:R-:W-:Y:S01]  /*8030*/  FADD.FTZ R152, R181, R152 ;  /* 0x00000098b5987221 */ /* 0x001fe20000010000 */
[-C--:B------:R-:W-:Y:S01]  /*8040*/  FMUL.FTZ R96, R96, R169.reuse ;  /* 0x000000a960607220 */ /* 0x080fe20000410000 */
[-C--:B------:R-:W-:Y:S01]  /*8050*/  FMUL.FTZ R97, R97, R169.reuse ;  /* 0x000000a961617220 */ /* 0x080fe20000410000 */
[----:B------:R-:W-:Y:S01]  /*8060*/  MUFU.EX2 R161, R161 ;  /* 0x000000a100a17308 */ /* 0x000fe20000000800 */
[----:B--2---:R-:W-:Y:S01]  /*8070*/  FADD.FTZ R157, R171, R152 ;  /* 0x00000098ab9d7221 */ /* 0x004fe20000010000 */
[----:B------:R-:W-:Y:S01]  /*8080*/  F2FP.BF16.F32.PACK_AB R152, R15, R180 ;  /* 0x000000b40f98723e */ /* 0x000fe200000010ff */
[----:B------:R-:W-:Y:S01]  /*8090*/  FMUL.FTZ R100, R100, R169 ;  /* 0x000000a964647220 */ /* 0x000fe20000410000 */
[C---:B------:R-:W-:Y:S01]  /*80a0*/  F2FP.BF16.F32.PACK_AB R162, R20.reuse, R171 ;  /* 0x000000ab14a2723e */ /* 0x040fe200000010ff */
[----:B------:R-:W-:Y:S01]  /*80b0*/  FADD.FTZ R157, R20, R157 ;  /* 0x0000009d149d7221 */ /* 0x000fe20000010000 */
        /* <DEDUP_REMOVED lines=17> */
[-C--:B------:R-:W-:Y:S01]  /*81d0*/  FMUL.FTZ R129, R129, R169.reuse ;  /* 0x000000a981817220 */ /* 0x080fe20000410000 */
[----:B------:R-:W2:Y:S01]  /*81e0*/  MUFU.EX2 R23, R23 ;  /* 0x0000001700177308 */ /* 0x000ea20000000800 */
[----:B0-----:R-:W-:Y:S01]  /*81f0*/  FFMA.FTZ R15, R22, R4, R161 ;  /* 0x00000004160f7223 */ /* 0x001fe200000100a1 */
[-C--:B------:R-:W-:Y:S01]  /*8200*/  FMUL.FTZ R132, R132, R169.reuse ;  /* 0x000000a984847220 */ /* 0x080fe20000410000 */
        /* <DEDUP_REMOVED lines=10> */
[----:B------:R-:W-:Y:S01]  /*82b0*/  FMUL.FTZ R149, R149, R169 ;  /* 0x000000a995957220 */ /* 0x000fe20000410000 */
[-C--:B------:R-:W-:Y:S01]  /*82c0*/  FMUL.FTZ R26, R26, R22.reuse ;  /* 0x000000161a1a7220 */ /* 0x080fe20000410000 */
[-C--:B------:R-:W-:Y:S01]  /*82d0*/  FMUL.FTZ R27, R27, R22.reuse ;  /* 0x000000161b1b7220 */ /* 0x080fe20000410000 */
[----:B------:R1:W-:Y:S01]  /*82e0*/  MUFU.EX2 R165, R168 ;  /* 0x000000a800a57308 */ /* 0x0003e20000000800 */
[----:B--2---:R-:W-:Y:S01]  /*82f0*/  FADD.FTZ R15, R23, R4 ;  /* 0x00000004170f7221 */ /* 0x004fe20000010000 */
[-C--:B------:R-:W-:Y:S01]  /*8300*/  FMUL.FTZ R30, R30, R22.reuse ;  /* 0x000000161e1e7220 */ /* 0x080fe20000410000 */
[-C--:B------:R-:W-:Y:S01]  /*8310*/  FMUL.FTZ R31, R31, R22.reuse ;  /* 0x000000161f1f7220 */ /* 0x080fe20000410000 */
[-C--:B------:R-:W-:Y:S01]  /*8320*/  FMUL.FTZ R34, R34, R22.reuse ;  /* 0x0000001622227220 */ /* 0x080fe20000410000 */
[-C--:B------:R-:W-:Y:S01]  /*8330*/  FMUL.FTZ R35, R35, R22.reuse ;  /* 0x0000001623237220 */ /* 0x080fe20000410000 */
[-C--:B------:R-:W-:Y:S01]  /*8340*/  FMUL.FTZ R38, R38, R22.reuse ;  /* 0x0000001626267220 */ /* 0x080fe20000410000 */
[----:B------:R-:W-:Y:S01]  /*8350*/  FMUL.FTZ R39, R39, R22 ;  /* 0x0000001627277220 */ /* 0x000fe20000410000 */
[----:B------:R2:W3:Y:S01]  /*8360*/  MUFU.EX2 R157, R153 ;  /* 0x00000099009d7308 */ /* 0x0004e20000000800 */
[----:B-1----:R-:W-:-:S02]  /*8370*/  IMAD.U32 R168, RZ, RZ, UR6 ;  /* 0x00000006ffa87e24 */ /* 0x002fc4000f8e00ff */
[-C--:B------:R-:W-:Y:S01]  /*8380*/  FMUL.FTZ R42, R42, R22.reuse ;  /* 0x000000162a2a7220 */ /* 0x080fe20000410000 */
[-C--:B------:R-:W-:Y:S01]  /*8390*/  FMUL.FTZ R43, R43, R22.reuse ;  /* 0x000000162b2b7220 */ /* 0x080fe20000410000 */
[-C--:B------:R-:W-:Y:S01]  /*83a0*/  FMUL.FTZ R46, R46, R22.reuse ;  /* 0x000000162e2e7220 */ /* 0x080fe20000410000 */
[----:B------:R-:W-:Y:S02]  /*83b0*/  @!P0 IMAD R168, R168, 0x40, R9 ;  /* 0x00000040a8a88824 */ /* 0x000fe400078e0209 */
[-C--:B------:R-:W-:Y:S01]  /*83c0*/  FMUL.FTZ R47, R47, R22.reuse ;  /* 0x000000162f2f7220 */ /* 0x080fe20000410000 */
[-C--:B------:R-:W-:Y:S01]  /*83d0*/  FMUL.FTZ R50, R50, R22.reuse ;  /* 0x0000001632327220 */ /* 0x080fe20000410000 */
[----:B------:R-:W1:Y:S01]  /*83e0*/  MUFU.EX2 R184, R184 ;  /* 0x000000b800b87308 */ /* 0x000e620000000800 */
[----:B--2---:R-:W-:Y:S01]  /*83f0*/  F2FP.BF16.F32.PACK_AB R153, R14, R161 ;  /* 0x000000a10e99723e */ /* 0x004fe200000010ff */
[-C--:B------:R-:W-:Y:S01]  /*8400*/  FMUL.FTZ R51, R51, R22.reuse ;  /* 0x0000001633337220 */ /* 0x080fe20000410000 */
[----:B------:R-:W-:Y:S01]  /*8410*/  @!P0 LEA R168, R168, UR40, 0x2 ;  /* 0x00000028a8a88c11 */ /* 0x000fe2000f8e10ff */
[-C--:B------:R-:W-:Y:S01]  /*8420*/  FMUL.FTZ R54, R54, R22.reuse ;  /* 0x0000001636367220 */ /* 0x080fe20000410000 */
[-C--:B------:R-:W-:Y:S01]  /*8430*/  FMUL.FTZ R55, R55, R22.reuse ;  /* 0x0000001637377220 */ /* 0x080fe20000410000 */
[-C--:B------:R-:W-:Y:S01]  /*8440*/  FMUL.FTZ R58, R58, R22.reuse ;  /* 0x000000163a3a7220 */ /* 0x080fe20000410000 */
[-C--:B------:R-:W-:Y:S01]  /*8450*/  FMUL.FTZ R59, R59, R22.reuse ;  /* 0x000000163b3b7220 */ /* 0x080fe20000410000 */
[----:B------:R0:W-:Y:S01]  /*8460*/  MUFU.EX2 R159, R155 ;  /* 0x0000009b009f7308 */ /* 0x0001e20000000800 */
[----:B------:R-:W-:Y:S01]  /*8470*/  @!P0 STS [R168+0x28800], R169 ;  /* 0x028800a9a8008388 */ /* 0x000fe20000000800 */
[-C--:B------:R-:W-:Y:S01]  /*8480*/  FMUL.FTZ R62, R62, R22.reuse ;  /* 0x000000163e3e7220 */ /* 0x080fe20000410000 */
[-C--:B------:R-:W-:Y:S01]  /*8490*/  FMUL.FTZ R63, R63, R22.reuse ;  /* 0x000000163f3f7220 */ /* 0x080fe20000410000 */
[-C--:B------:R-:W-:Y:S01]  /*84a0*/  FMUL.FTZ R66, R66, R22.reuse ;  /* 0x0000001642427220 */ /* 0x080fe20000410000 */
[----:B------:R2:W-:Y:S01]  /*84b0*/  @!P0 STS [R168+0x28820], R22 ;  /* 0x02882016a8008388 */ /* 0x0005e20000000800 */
[-C--:B------:R-:W-:Y:S01]  /*84c0*/  FMUL.FTZ R67, R67, R22.reuse ;  /* 0x0000001643437220 */ /* 0x080fe20000410000 */
[-C--:B------:R-:W-:Y:S01]  /*84d0*/  FMUL.FTZ R70, R70, R22.reuse ;  /* 0x0000001646467220 */ /* 0x080fe20000410000 */
[----:B------:R-:W4:Y:S01]  /*84e0*/  MUFU.EX2 R173, R173 ;  /* 0x000000ad00ad7308 */ /* 0x000f220000000800 */
[----:B0-----:R-:W-:Y:S01]  /*84f0*/  F2FP.BF16.F32.PACK_AB R155, R178, R23 ;  /* 0x00000017b29b723e */ /* 0x001fe200000010ff */
[----:B------:R-:W-:Y:S01]  /*8500*/  BAR.SYNC.DEFER_BLOCKING 0xf, 0x100 ;  /* 0x03c4000000007b1d */ /* 0x000fe20000010000 */
[-C--:B------:R-:W-:Y:S01]  /*8510*/  FMUL.FTZ R71, R71, R22.reuse ;  /* 0x0000001647477220 */ /* 0x080fe20000410000 */
[-C--:B------:R-:W-:Y:S01]  /*8520*/  FMUL.FTZ R74, R74, R22.reuse ;  /* 0x000000164a4a7220 */ /* 0x080fe20000410000 */
[-C--:B------:R-:W-:Y:S01]  /*8530*/  FMUL.FTZ R75, R75, R22.reuse ;  /* 0x000000164b4b7220 */ /* 0x080fe20000410000 */
[-C--:B------:R-:W-:Y:S01]  /*8540*/  FMUL.FTZ R78, R78, R22.reuse ;  /* 0x000000164e4e7220 */ /* 0x080fe20000410000 */
[----:B--2---:R-:W-:Y:S01]  /*8550*/  FADD.FTZ R168, R178, R15 ;  /* 0x0000000fb2a87221 */ /* 0x004fe20000010000 */
[----:B------:R-:W0:Y:S01]  /*8560*/  MUFU.EX2 R20, R185 ;  /* 0x000000b900147308 */ /* 0x000e220000000800 */
[-C--:B------:R-:W-:Y:S01]  /*8570*/  FMUL.FTZ R79, R79, R22.reuse ;  /* 0x000000164f4f7220 */ /* 0x080fe20000410000 */
[-C--:B------:R-:W-:Y:S01]  /*8580*/  FMUL.FTZ R82, R82, R22.reuse ;  /* 0x0000001652527220 */ /* 0x080fe20000410000 */
[----:B---3--:R-:W-:Y:S01]  /*8590*/  FADD.FTZ R15, R157, R168 ;  /* 0x000000a89d0f7221 */ /* 0x008fe20000010000 */
[----:B-1----:R-:W-:Y:S01]  /*85a0*/  F2FP.BF16.F32.PACK_AB R157, R184, R157 ;  /* 0x0000009db89d723e */ /* 0x002fe200000010ff */
[-C--:B------:R-:W-:Y:S01]  /*85b0*/  FMUL.FTZ R83, R83, R22.reuse ;  /* 0x0000001653537220 */ /* 0x080fe20000410000 */
[----:B------:R-:W-:Y:S01]  /*85c0*/  FMUL.FTZ R86, R86, R22 ;  /* 0x0000001656567220 */ /* 0x000fe20000410000 */
[----:B------:R-:W-:Y:S01]  /*85d0*/  FADD.FTZ R168, R184, R15 ;  /* 0x0000000fb8a87221 */ /* 0x000fe20000010000 */
[----:B------:R-:W1:Y:S01]  /*85e0*/  MUFU.EX2 R182, R182 ;  /* 0x000000b600b67308 */ /* 0x000e620000000800 */
[C---:B----4-:R-:W-:Y:S01]  /*85f0*/  FADD.FTZ R160, R173.reuse, R156 ;  /* 0x0000009cada07221 */ /* 0x050fe20000010000 */
[----:B------:R-:W-:Y:S01]  /*8600*/  F2FP.BF16.F32.PACK_AB R164, R173, R172 ;  /* 0x000000acada4723e */ /* 0x000fe200000010ff */
[----:B------:R-:W-:Y:S01]  /*8610*/  FADD.FTZ R15, R159, R168 ;  /* 0x000000a89f0f7221 */ /* 0x000fe20000010000 */
[----:B------:R-:W-:Y:S01]  /*8620*/  F2FP.BF16.F32.PACK_AB R156, R177, R176 ;  /* 0x000000b0b19c723e */ /* 0x000fe200000010ff */
[----:B------:R-:W-:Y:S01]  /*8630*/  FADD.FTZ R3, R165, R160 ;  /* 0x000000a0a5037221 */ /* 0x000fe20000010000 */
[----:B------:R-:W-:Y:S01]  /*8640*/  F2FP.BF16.F32.PACK_AB R160, R181, R170 ;  /* 0x000000aab5a0723e */ /* 0x000fe200000010ff */
[-C--:B------:R-:W-:Y:S01]  /*8650*/  FMUL.FTZ R87, R87, R22.reuse ;  /* 0x0000001657577220 */ /* 0x080fe20000410000 */
[----:B------:R-:W2:Y:S01]  /*8660*/  MUFU.EX2 R186, R186 ;  /* 0x000000ba00ba7308 */ /* 0x000ea20000000800 */
[C---:B0-----:R-:W-:Y:S01]  /*8670*/  FADD.FTZ R15, R20.reuse, R15 ;  /* 0x0000000f140f7221 */ /* 0x041fe20000010000 */
[----:B------:R-:W-:Y:S01]  /*8680*/  F2FP.BF16.F32.PACK_AB R159, R20, R159 ;  /* 0x0000009f149f723e */ /* 0x000fe200000010ff */
[----:B------:R0:W-:Y:S01]  /*8690*/  STSM.16.M88.4 [R6+0x26800], R152 ;  /* 0x0268009806007844 */ /* 0x0001e20000000200 */
[-C--:B------:R-:W-:Y:S01]  /*86a0*/  FMUL.FTZ R90, R90, R22.reuse ;  /* 0x000000165a5a7220 */ /* 0x080fe20000410000 */
[-C--:B------:R-:W-:Y:S01]  /*86b0*/  FMUL.FTZ R91, R91, R22.reuse ;  /* 0x000000165b5b7220 */ /* 0x080fe20000410000 */
[-C--:B------:R-:W-:Y:S01]  /*86c0*/  FMUL.FTZ R94, R94, R22.reuse ;  /* 0x000000165e5e7220 */ /* 0x080fe20000410000 */
[----:B------:R0:W-:Y:S01]  /*86d0*/  STSM.16.M88.4 [R8], R156 ;  /* 0x0000009c08007844 */ /* 0x0001e20000000200 */
[----:B------:R-:W3:Y:S01]  /*86e0*/  MUFU.EX2 R187, R187 ;  /* 0x000000bb00bb7308 */ /* 0x000ee20000000800 */
[C---:B-1----:R-:W-:Y:S01]  /*86f0*/  F2FP.BF16.F32.PACK_AB R166, R182.reuse, R165 ;  /* 0x000000a5b6a6723e */ /* 0x042fe200000010ff */
[----:B------:R-:W-:Y:S01]  /*8700*/  FADD.FTZ R3, R182, R3 ;  /* 0x00000003b6037221 */ /* 0x000fe20000010000 */
        /* <DEDUP_REMOVED lines=12> */
[----:B------:R-:W-:Y:S01]  /*87d0*/  FMUL.FTZ R115, R115, R22 ;  /* 0x0000001673737220 */ /* 0x000fe20000410000 */
[----:B------:R-:W2:Y:S01]  /*87e0*/  MUFU.EX2 R4, R189 ;  /* 0x000000bd00047308 */ /* 0x000ea20000000800 */
        /* <DEDUP_REMOVED lines=27> */
[----:B------:R-:W-:-:S04]  /*89a0*/  FMUL.FTZ R151, R151, R22 ;  /* 0x0000001697977220 */ /* 0x000fc80000410000 */
[----:B------:R-:W3:Y:S01]  /*89b0*/  MUFU.EX2 R170, R175 ;  /* 0x000000af00aa7308 */ /* 0x000ee20000000800 */
[C---:B-1----:R-:W-:Y:S01]  /*89c0*/  FADD.FTZ R14, R168.reuse, R15 ;  /* 0x0000000fa80e7221 */ /* 0x042fe20000010000 */
[----:B------:R-:W-:-:S03]  /*89d0*/  F2FP.BF16.F32.PACK_AB R165, R168, R165 ;  /* 0x000000a5a8a5723e */ /* 0x000fc600000010ff */
[----:B--2---:R-:W-:Y:S01]  /*89e0*/  FADD.FTZ R15, R167, R14 ;  /* 0x0000000ea70f7221 */ /* 0x004fe20000010000 */
[----:B---3--:R-:W-:-:S03]  /*89f0*/  F2FP.BF16.F32.PACK_AB R167, R170, R167 ;  /* 0x000000a7aaa7723e */ /* 0x008fc600000010ff */
[----:B------:R-:W-:Y:S02]  /*8a00*/  FADD.FTZ R4, R170, R15 ;  /* 0x0000000faa047221 */ /* 0x000fe40000010000 */
[----:B------:R0:W-:Y:S01]  /*8a10*/  STSM.16.M88.4 [R7], R164 ;  /* 0x000000a407007844 */ /* 0x0001e20000000200 */
[----:B------:R-:W-:Y:S05]  /*8a20*/  @!P4 BRA `(.L_x_4935) ;  /* 0x000000000004c947 */ /* 0x000fea0003800000 */
[----:B------:R-:W-:Y:S01]  /*8a30*/  BPT.TRAP 0x1 ;  /* 0x000000040000795c */ /* 0x000fe20000300000 */
.L_x_4935:
[----:B------:R1:W2:Y:S01]  /*8a40*/  SYNCS.PHASECHK.TRANS64.TRYWAIT P0, [UR29+0x28c50], R13 ;  /* 0x028c500dff0075a7 */ /* 0x0002a2000800015d */
[----:B------:R-:W-:Y:S05]  /*8a50*/  @!P4 BRA `(.L_x_4936) ;  /* 0x000000000004c947 */ /* 0x000fea0003800000 */
[----:B------:R-:W-:Y:S01]  /*8a60*/  BPT.TRAP 0x1 ;  /* 0x000000040000795c */ /* 0x000fe20000300000 */
.L_x_4936:
[----:B--2---:R-:W-:Y:S05]  /*8a70*/  @P0 BRA `(.L_x_4937) ;  /* 0x0000000000080947 */ /* 0x004fea0003800000 */
[----:B------:R-:W2:Y:S02]  /*8a80*/  SYNCS.PHASECHK.TRANS64.TRYWAIT P0, [UR29+0x28c50], R13 ;  /* 0x028c500dff0075a7 */ /* 0x000ea4000800015d */
[----:B--2---:R-:W-:Y:S05]  /*8a90*/  @!P0 BRA `(.L_x_4938) ;  /* 0x000000b800748947 */ /* 0x004fea0003800000 */
.L_x_4937:
        /* <DEDUP_REMOVED lines=34> */
.L_x_4939:
[----:B------:R-:W-:Y:S01]  /*8cc0*/  UISETP.GT.AND UP0, UPT, UR43, UR25, UPT ;  /* 0x000000192b00728c */ /* 0x000fe2000bf04270 */
[----:B------:R-:W-:Y:S01]  /*8cd0*/  MOV R21, R11 ;  /* 0x0000000b00157202 */ /* 0x000fe20000000f00 */
[----:B------:R-:W-:Y:S01]  /*8ce0*/  UIADD3 UR29, UR29, 0x28c60, URZ ;  /* 0x00028c601d1d7890 */ /* 0x000fe2000fffe03f */
[----:B------:R-:W-:Y:S01]  /*8cf0*/  IMAD.MOV.U32 R20, RZ, RZ, R12 ;  /* 0x000000ffff147224 */ /* 0x000fe200078e000c */
[----:B------:R-:W-:Y:S02]  /*8d00*/  UIADD3 UR43, UR43, -0x1, URZ ;  /* 0xffffffff2b2b7890 */ /* 0x000fe4000fffe03f */
[----:B------:R-:W-:Y:S01]  /*8d10*/  PLOP3.LUT P0, PT, PT, PT, UP0, 0x80, 0x0 ;  /* 0x000000000000781c */ /* 0x000fe20003f0f008 */
[----:B------:R-:W-:Y:S01]  /*8d20*/  UPRMT UR29, UR42, 0x654, UR29 ;  /* 0x000006542a1d7896 */ /* 0x000fe2000800001d */
[----:B------:R-:W-:-:S08]  /*8d30*/  UMOV UR6, UR4 ;  /* 0x0000000400067c82 */ /* 0x000fd00008000000 */
[----:B------:R-:W-:Y:S03]  /*8d40*/  SYNCS.ARRIVE.TRANS64.RED.A1T0 RZ, [UR29], RZ ;  /* 0x000000ffffff79a7 */ /* 0x000fe6000810041d */
[----:B------:R-:W-:Y:S05]  /*8d50*/  @P0 BRA `(.L_x_4940) ;  /* 0xffffffd800180947 */ /* 0x000fea000383ffff */
.L_x_4921:
[----:B------:R-:W-:Y:S01]  /*8d60*/  ISETP.NE.AND P1, PT, R19, 0x1, PT ;  /* 0x000000011300780c */ /* 0x000fe20003f25270 */
[----:B-12---:R-:W1:Y:S01]  /*8d70*/  S2R R13, SR_CTAID.X ;  /* 0x00000000000d7919 */ /* 0x006e620000002500 */
[----:B------:R-:W-:Y:S01]  /*8d80*/  UIADD3 UR14, -UR14, 0x1, URZ ;  /* 0x000000010e0e7890 */ /* 0x000fe2000fffe13f */
[----:B------:R-:W-:Y:S01]  /*8d90*/  LOP3.LUT P0, RZ, R16, 0x1, RZ, 0xc0, !PT ;  /* 0x0000000110ff7812 */ /* 0x000fe2000780c0ff */
[----:B------:R-:W-:Y:S02]  /*8da0*/  ULDC UR6, c[0x0][0x9dc] ;  /* 0x0002770000067ab9 */ /* 0x000fe40000000800 */
[----:B------:R-:W-:-:S07]  /*8db0*/  UIMAD UR14, UR41, UR11, UR14 ;  /* 0x0000000b290e72a4 */ /* 0x000fce000f8e020e */
[----:B------:R-:W2:Y:S08]  /*8dc0*/  @P1 LDC R14, c[0x0][0x44c] ;  /* 0x00011300ff0e1b82 */ /* 0x000eb00000000800 */
[----:B------:R-:W3:Y:S01]  /*8dd0*/  @P1 LDC R15, c[0x0][0x450] ;  /* 0x00011400ff0f1b82 */ /* 0x000ee20000000800 */
[----:B-1----:R-:W-:-:S05]  /*8de0*/  LEA R13, R13, 0x3f, 0x6 ;  /* 0x0000003f0d0d7811 */ /* 0x002fca00078e30ff */
[----:B--2---:R-:W-:-:S05]  /*8df0*/  @P1 IMAD.HI.U32 R14, R13, R14, RZ ;  /* 0x0000000e0d0e1227 */ /* 0x004fca00078e00ff */
[----:B---3--:R-:W-:-:S05]  /*8e00*/  @P1 SHF.R.U32.HI R13, RZ, R15, R14 ;  /* 0x0000000fff0d1219 */ /* 0x008fca000001160e */
[----:B------:R-:W-:-:S05]  /*8e10*/  VIADD R13, R13, UR14 ;  /* 0x0000000e0d0d7c36 */ /* 0x000fca0008000000 */
[----:B------:R-:W-:Y:S01]  /*8e20*/  IADD3 R14, R13, -UR6, RZ ;  /* 0x800000060d0e7c10 */ /* 0x000fe2000fffe0ff */
[----:B------:R-:W-:Y:S06]  /*8e30*/  @!P0 BRA `(.L_x_4941) ;  /* 0x0000000000448947 */ /* 0x000fec0003800000 */
[----:B------:R-:W-:-:S13]  /*8e40*/  ISETP.GT.AND P0, PT, R13, -0x1, PT ;  /* 0xffffffff0d00780c */ /* 0x000fda0003f04270 */
[----:B------:R-:W-:Y:S05]  /*8e50*/  @P0 BRA `(.L_x_4942) ;  /* 0x0000000000200947 */ /* 0x000fea0003800000 */
[----:B------:R-:W1:Y:S01]  /*8e60*/  LDC R22, c[0x0][0x9e4] ;  /* 0x00027900ff167b82 */ /* 0x000e620000000800 */
[----:B------:R-:W-:Y:S02]  /*8e70*/  LOP3.LUT R13, RZ, R13, RZ, 0x33, !PT ;  /* 0x0000000dff0d7212 */ /* 0x000fe400078e33ff */
[----:B-1----:R-:W-:-:S13]  /*8e80*/  ISETP.NE.AND P0, PT, R22, 0x1, PT ;  /* 0x000000011600780c */ /* 0x002fda0003f05270 */
[----:B------:R-:W1:Y:S02]  /*8e90*/  @P0 LDC.64 R20, c[0x0][0x9e8] ;  /* 0x00027a00ff140b82 */ /* 0x000e640000000a00 */
[----:B-1----:R-:W-:-:S05]  /*8ea0*/  @P0 IMAD.HI.U32 R20, R13, R20, RZ ;  /* 0x000000140d140227 */ /* 0x002fca00078e00ff */
[----:B------:R-:W-:-:S04]  /*8eb0*/  @P0 SHF.R.U32.HI R13, RZ, R21, R20 ;  /* 0x00000015ff0d0219 */ /* 0x000fc80000011614 */
[----:B------:R-:W-:Y:S01]  /*8ec0*/  LOP3.LUT R13, RZ, R13, RZ, 0x33, !PT ;  /* 0x0000000dff0d7212 */ /* 0x000fe200078e33ff */
[----:B------:R-:W-:Y:S06]  /*8ed0*/  BRA `(.L_x_4943) ;  /* 0x0000000000147947 */ /* 0x000fec0003800000 */
.L_x_4942:
[----:B------:R-:W1:Y:S02]  /*8ee0*/  LDC R22, c[0x0][0x9e4] ;  /* 0x00027900ff167b82 */ /* 0x000e640000000800 */
[----:B-1----:R-:W-:-:S13]  /*8ef0*/  ISETP.NE.AND P0, PT, R22, 0x1, PT ;  /* 0x000000011600780c */ /* 0x002fda0003f05270 */
[----:B------:R-:W1:Y:S02]  /*8f00*/  @P0 LDC.64 R20, c[0x0][0x9e8] ;  /* 0x00027a00ff140b82 */ /* 0x000e640000000a00 */
[----:B-1----:R-:W-:-:S05]  /*8f10*/  @P0 IMAD.HI.U32 R20, R13, R20, RZ ;  /* 0x000000140d140227 */ /* 0x002fca00078e00ff */
[----:B------:R-:W-:-:S07]  /*8f20*/  @P0 SHF.R.U32.HI R13, RZ, R21, R20 ;  /* 0x00000015ff0d0219 */ /* 0x000fce0000011614 */
.L_x_4943:
[----:B------:R-:W-:-:S05]  /*8f30*/  IMAD R13, R13, R22, RZ ;  /* 0x000000160d0d7224 */ /* 0x000fca00078e02ff */
[----:B------:R-:W-:-:S07]  /*8f40*/  VIMNMX R14, R14, R13, !PT ;  /* 0x0000000d0e0e7248 */ /* 0x000fce0007fe0100 */
.L_x_4941:
[----:B------:R-:W-:-:S05]  /*8f50*/  VIADD R14, R14, 0x3f ;  /* 0x0000003f0e0e7836 */ /* 0x000fca0000000000 */
[----:B------:R-:W-:-:S04]  /*8f60*/  SHF.R.S32.HI R13, RZ, 0x1f, R14 ;  /* 0x0000001fff0d7819 */ /* 0x000fc8000001140e */
[----:B------:R-:W-:-:S04]  /*8f70*/  LEA.HI R13, R13, R14, RZ, 0x6 ;  /* 0x0000000e0d0d7211 */ /* 0x000fc800078f30ff */
[----:B------:R-:W-:-:S04]  /*8f80*/  SHF.R.S32.HI R14, RZ, 0x6, R13 ;  /* 0x00000006ff0e7819 */ /* 0x000fc8000001140d */
[----:B------:R-:W-:-:S04]  /*8f90*/  VIMNMX R13, R17, R14, !PT ;  /* 0x0000000e110d7248 */ /* 0x000fc80007fe0100 */
[----:B------:R-:W-:-:S13]  /*8fa0*/  ISETP.LE.AND P0, PT, R13, UR43, PT ;  /* 0x0000002b0d007c0c */ /* 0x000fda000bf03270 */
[----:B------:R-:W-:Y:S05]  /*8fb0*/  @!P0 BRA `(.L_x_4944) ;  /* 0x0000001c00408947 */ /* 0x000fea0003800000 */
[----:B------:R-:W-:Y:S01]  /*8fc0*/  IMAD.MOV.U32 R20, RZ, RZ, R11 ;  /* 0x000000ffff147224 */ /* 0x000fe200078e000b */
[----:B------:R-:W-:Y:S01]  /*8fd0*/  MOV R185, R12 ;  /* 0x0000000c00b97202 */ /* 0x000fe20000000f00 */
[----:B------:R-:W-:Y:S01]  /*8fe0*/  UMOV UR27, UR4 ;  /* 0x00000004001b7c82 */ /* 0x000fe20008000000 */
[----:B------:R-:W-:Y:S01]  /*8ff0*/  ULDC UR28, c[0x0][0x9d8] ;  /* 0x00027600001c7ab9 */ /* 0x000fe20000000800 */
[----:B------:R-:W-:-:S05]  /*9000*/  ULDC UR25, c[0x0][0x988] ;  /* 0x0002620000197ab9 */ /* 0x000fca0000000800 */
.L_x_4955:
[----:B------:R-:W-:Y:S01]  /*9010*/  UIADD3 UR4, UR27, 0x1, URZ ;  /* 0x000000011b047890 */ /* 0x000fe2000fffe03f */
[----:B------:R-:W-:Y:S01]  /*9020*/  IMAD.U32 R12, RZ, RZ, UR43 ;  /* 0x0000002bff0c7e24 */ /* 0x000fe2000f8e00ff */
[----:B------:R-:W-:Y:S02]  /*9030*/  UIADD3 UR6, UR43, -0x1, URZ ;  /* 0xffffffff2b067890 */ /* 0x000fe4000fffe03f */
[----:B------:R-:W-:Y:S02]  /*9040*/  UISETP.NE.AND UP0, UPT, UR4, 0x2, UPT ;  /* 0x000000020400788c */ /* 0x000fe4000bf05270 */
[----:B------:R-:W-:Y:S02]  /*9050*/  ISETP.GT.AND P0, PT, R12, R13, PT ;  /* 0x0000000d0c00720c */ /* 0x000fe40003f04270 */
[----:B------:R-:W-:Y:S02]  /*9060*/  USEL UR10, URZ, 0x1, UP0 ;  /* 0x000000013f0a7887 */ /* 0x000fe40008000000 */
[----:B------:R-:W-:-:S02]  /*9070*/  USEL UR4, UR4, URZ, UP0 ;  /* 0x0000003f04047287 */ /* 0x000fc40008000000 */
[----:B------:R-:W-:Y:S01]  /*9080*/  ULOP3.LUT UR5, UR5, UR10, URZ, 0x3c, !UPT ;  /* 0x0000000a05057292 */ /* 0x000fe2000f8e3c3f */
[----:B------:R-:W-:Y:S01]  /*9090*/  UMOV UR43, UR6 ;  /* 0x00000006002b7c82 */ /* 0x000fe20008000000 */
[----:B012---:R-:W-:Y:S10]  /*90a0*/  @!P4 BRA `(.L_x_4945) ;  /* 0x000000000004c947 */ /* 0x007ff40003800000 */
[----:B------:R-:W-:Y:S01]  /*90b0*/  BPT.TRAP 0x1 ;  /* 0x000000040000795c */ /* 0x000fe20000300000 */
.L_x_4945:
[----:B------:R-:W-:Y:S01]  /*90c0*/  ULEA UR26, UR4, UR40, 0x3 ;  /* 0x00000028041a7291 */ /* 0x000fe2000f8e183f */
[----:B------:R-:W-:-:S05]  /*90d0*/  IMAD.U32 R14, RZ, RZ, UR5 ;  /* 0x00000005ff0e7e24 */ /* 0x000fca000f8e00ff */
[----:B------:R-:W-:-:S04]  /*90e0*/  SHF.L.U32 R14, R14, 0x1f, RZ ;  /* 0x0000001f0e0e7819 */ /* 0x000fc800000006ff */
[----:B------:R1:W2:Y:S01]  /*90f0*/  SYNCS.PHASECHK.TRANS64.TRYWAIT P1, [UR26+0x28c30], R14 ;  /* 0x028c300eff0075a7 */ /* 0x0002a2000802015a */
[----:B------:R-:W-:Y:S05]  /*9100*/  @!P4 BRA `(.L_x_4946) ;  /* 0x000000000004c947 */ /* 0x000fea0003800000 */
[----:B------:R-:W-:Y:S01]  /*9110*/  BPT.TRAP 0x1 ;  /* 0x000000040000795c */ /* 0x000fe20000300000 */
.L_x_4946:
[----:B--2---:R-:W-:Y:S05]  /*9120*/  @P1 BRA `(.L_x_4947) ;  /* 0x0000000000081947 */ /* 0x004fea0003800000 */
[----:B------:R-:W2:Y:S02]  /*9130*/  SYNCS.PHASECHK.TRANS64.TRYWAIT P1, [UR26+0x28c30], R14 ;  /* 0x028c300eff0075a7 */ /* 0x000ea4000802015a */
[----:B--2---:R-:W-:Y:S05]  /*9140*/  @!P1 BRA `(.L_x_4948) ;  /* 0x000000b000e09947 */ /* 0x004fea0003800000 */
.L_x_4947:
[----:B------:R-:W-:Y:S01]  /*9150*/  ULEA UR10, UR4, UR24, 0x9 ;  /* 0x00000018040a7291 */ /* 0x000fe2000f8e483f */
[----:B0-----:R-:W-:Y:S01]  /*9160*/  WARPGROUP.ARRIVE ;  /* 0x00000000000079c5 */ /* 0x001fe20000000000 */
        /* <DEDUP_REMOVED lines=20> */
.L_x_4949:
[----:B------:R-:W-:Y:S01]  /*92b0*/  FMUL.FTZ R152, R152, UR28 ;  /* 0x0000001c98987c20 */ /* 0x000fe20008410000 */
[----:B--2---:R-:W-:Y:S01]  /*92c0*/  FMUL.FTZ R11, R153, UR28 ;  /* 0x0000001c990b7c20 */ /* 0x004fe20008410000 */
        /* <DEDUP_REMOVED lines=27> */
[----:B------:R-:W-:Y:S01]  /*9480*/  UMOV UR10, UR25 ;  /* 0x00000019000a7c82 */ /* 0x000fe20008000000 */
[----:B------:R-:W0:Y:S01]  /*9490*/  MUFU.TANH R154, R154 ;  /* 0x0000009a009a7308 */ /* 0x000e220000002400 */
[----:B--2---:R-:W-:Y:S01]  /*94a0*/  FMNMX.FTZ R12, R11, R12, !PT ;  /* 0x0000000c0b0c7209 */ /* 0x004fe20007810000 */
[----:B------:R-:W-:Y:S01]  /*94b0*/  UIADD3 UR11, UR26, 0x28c40, URZ ;  /* 0x00028c401a0b7890 */ /* 0x000fe2000fffe03f */
[----:B------:R-:W-:-:S03]  /*94c0*/  ISETP.NE.AND P1, PT, R10, RZ, PT ;  /* 0x000000ff0a00720c */ /* 0x000fc60003f25270 */
[----:B------:R-:W-:Y:S02]  /*94d0*/  UPRMT UR11, UR42, 0x654, UR11 ;  /* 0x000006542a0b7896 */ /* 0x000fe4000800000b */
[----:B------:R-:W2:Y:S01]  /*94e0*/  MUFU.TANH R155, R155 ;  /* 0x0000009b009b7308 */ /* 0x000ea20000002400 */
[----:B---3--:R-:W-:-:S06]  /*94f0*/  FMNMX.FTZ R169, R153, R12, !PT ;  /* 0x0000000c99a97209 */ /* 0x008fcc0007810000 */
[----:B------:R-:W-:Y:S01]  /*9500*/  SYNCS.ARRIVE.TRANS64.RED.A1T0 RZ, [UR11], RZ ;  /* 0x000000ffffff79a7 */ /* 0x000fe2000810040b */
[----:B------:R-:W3:Y:S01]  /*9510*/  MUFU.TANH R156, R156 ;  /* 0x0000009c009c7308 */ /* 0x000ee20000002400 */
[----:B0-----:R-:W-:-:S07]  /*9520*/  FMNMX.FTZ R12, R154, R169, !PT ;  /* 0x000000a99a0c7209 */ /* 0x001fce0007810000 */
[----:B------:R-:W0:Y:S01]  /*9530*/  MUFU.TANH R157, R157 ;  /* 0x0000009d009d7308 */ /* 0x000e220000002400 */
[----:B--2---:R-:W-:-:S07]  /*9540*/  FMNMX.FTZ R169, R155, R12, !PT ;  /* 0x0000000c9ba97209 */ /* 0x004fce0007810000 */
[----:B------:R-:W2:Y:S01]  /*9550*/  MUFU.TANH R158, R158 ;  /* 0x0000009e009e7308 */ /* 0x000ea20000002400 */
[----:B---3--:R-:W-:Y:S01]  /*9560*/  FMNMX.FTZ R12, R156, R169, !PT ;  /* 0x000000a99c0c7209 */ /* 0x008fe20007810000 */
[----:B------:R-:W-:-:S06]  /*9570*/  FMUL.FTZ R169, R180, UR28 ;  /* 0x0000001cb4a97c20 */ /* 0x000fcc0008410000 */
        /* <DEDUP_REMOVED lines=19> */
[----:B0-----:R-:W-:Y:S01]  /*96b0*/  FMNMX.FTZ R12, R172, R173, !PT ;  /* 0x000000adac0c7209 */ /* 0x001fe20007810000 */
[----:B------:R-:W-:Y:S01]  /*96c0*/  FMUL.FTZ R173, R174, UR28 ;  /* 0x0000001caead7c20 */ /* 0x000fe20008410000 */
[----:B------:R-:W-:Y:S01]  /*96d0*/  FMUL.FTZ R174, R175, UR28 ;  /* 0x0000001cafae7c20 */ /* 0x000fe20008410000 */
[----:B------:R-:W-:Y:S01]  /*96e0*/  FMUL.FTZ R175, R178, UR28 ;  /* 0x0000001cb2af7c20 */ /* 0x000fe20008410000 */
[----:B------:R-:W-:Y:S01]  /*96f0*/  FMUL.FTZ R178, R182, UR28 ;  /* 0x0000001cb6b27c20 */ /* 0x000fe20008410000 */
[----:B------:R-:W0:Y:S02]  /*9700*/  SHFL.BFLY PT, R177, R12, 0x2, 0x1f ;  /* 0x0c401f000cb17f89 */ /* 0x000e2400000e0000 */
[----:B------:R-:W4:Y:S08]  /*9710*/  MUFU.TANH R22, R22 ;  /* 0x0000001600167308 */ /* 0x000f300000002400 */
[----:B------:R-:W5:Y:S08]  /*9720*/  MUFU.TANH R23, R23 ;  /* 0x0000001700177308 */ /* 0x000f700000002400 */
[----:B------:R-:W1:Y:S01]  /*9730*/  MUFU.TANH R162, R162 ;  /* 0x000000a200a27308 */ /* 0x000e620000002400 */
[----:B0-----:R-:W-:Y:S01]  /*9740*/  FMNMX.FTZ R180, R12, R177, !PT ;  /* 0x000000b10cb47209 */ /* 0x001fe20007810000 */
[----:B------:R-:W-:Y:S01]  /*9750*/  FMUL.FTZ R177, R179, UR28 ;  /* 0x0000001cb3b17c20 */ /* 0x000fe20008410000 */
[----:B--2---:R-:W-:-:S05]  /*9760*/  FMNMX.FTZ R12, R15, R20, !PT ;  /* 0x000000140f0c7209 */ /* 0x004fca0007810000 */
[----:B------:R-:W0:Y:S01]  /*9770*/  MUFU.TANH R163, R163 ;  /* 0x000000a300a37308 */ /* 0x000e220000002400 */
[----:B------:R-:W2:Y:S01]  /*9780*/  SHFL.BFLY PT, R181, R180, 0x1, 0x1f ;  /* 0x0c201f00b4b57f89 */ /* 0x000ea200000e0000 */
[----:B---3--:R-:W-:-:S04]  /*9790*/  FMNMX.FTZ R179, R21, R12, !PT ;  /* 0x0000000c15b37209 */ /* 0x008fc80007810000 */
[----:B----4-:R-:W-:Y:S02]  /*97a0*/  FMNMX.FTZ R12, R22, R179, !PT ;  /* 0x000000b3160c7209 */ /* 0x010fe40007810000 */
[----:B------:R-:W3:Y:S02]  /*97b0*/  MUFU.TANH R166, R166 ;  /* 0x000000a600a67308 */ /* 0x000ee40000002400 */
[----:B-----5:R-:W-:-:S04]  /*97c0*/  FMNMX.FTZ R179, R23, R12, !PT ;  /* 0x0000000c17b37209 */ /* 0x020fc80007810000 */
[----:B-1----:R-:W-:Y:S02]  /*97d0*/  FMNMX.FTZ R176, R162, R179, !PT ;  /* 0x000000b3a2b07209 */ /* 0x002fe40007810000 */
[----:B------:R-:W1:Y:S01]  /*97e0*/  MUFU.TANH R167, R167 ;  /* 0x000000a700a77308 */ /* 0x000e620000002400 */
[----:B------:R-:W-:-:S07]  /*97f0*/  FMUL.FTZ R179, R183, UR28 ;  /* 0x0000001cb7b37c20 */ /* 0x000fce0008410000 */
[----:B------:R-:W4:Y:S01]  /*9800*/  MUFU.TANH R170, R170 ;  /* 0x000000aa00aa7308 */ /* 0x000f220000002400 */
[----:B--2---:R-:W-:Y:S02]  /*9810*/  FMNMX.FTZ R12, R180, R181, !PT ;  /* 0x000000b5b40c7209 */ /* 0x004fe40007810000 */
[----:B0-----:R-:W-:-:S03]  /*9820*/  FMNMX.FTZ R181, R163, R176, !PT ;  /* 0x000000b0a3b57209 */ /* 0x001fc60007810000 */
[----:B------:R-:W-:Y:S02]  /*9830*/  FADD.FTZ R180, -R12, R185 ;  /* 0x000000b90cb47221 */ /* 0x000fe40000010100 */
[----:B------:R-:W0:Y:S01]  /*9840*/  MUFU.TANH R171, R171 ;  /* 0x000000ab00ab7308 */ /* 0x000e220000002400 */
[----:B---3--:R-:W-:Y:S01]  /*9850*/  FMNMX.FTZ R176, R166, R181, !PT ;  /* 0x000000b5a6b07209 */ /* 0x008fe20007810000 */
[----:B------:R-:W-:Y:S01]  /*9860*/  FMUL.FTZ R188, R12, UR10 ;  /* 0x0000000a0cbc7c20 */ /* 0x000fe20008410000 */
[----:B------:R-:W-:Y:S02]  /*9870*/  FMUL.FTZ R182, R180, UR10 ;  /* 0x0000000ab4b67c20 */ /* 0x000fe40008410000 */
[----:B-1----:R-:W-:Y:S01]  /*9880*/  FMNMX.FTZ R181, R167, R176, !PT ;  /* 0x000000b0a7b57209 */ /* 0x002fe20007810000 */
[--C-:B------:R-:W-:Y:S01]  /*9890*/  FFMA.FTZ R189, R164, UR10, -R188.reuse ;  /* 0x0000000aa4bd7c23 */ /* 0x100fe200080108bc */
[--C-:B------:R-:W-:Y:S01]  /*98a0*/  FFMA.FTZ R164, R165, UR10, -R188.reuse ;  /* 0x0000000aa5a47c23 */ /* 0x100fe200080108bc */
[----:B------:R-:W1:Y:S01]  /*98b0*/  MUFU.TANH R173, R173 ;  /* 0x000000ad00ad7308 */ /* 0x000e620000002400 */
[----:B----4-:R-:W-:Y:S01]  /*98c0*/  FMNMX.FTZ R180, R170, R181, !PT ;  /* 0x000000b5aab47209 */ /* 0x010fe20007810000 */
[--C-:B------:R-:W-:Y:S01]  /*98d0*/  FFMA.FTZ R181, R152, UR10, -R188.reuse ;  /* 0x0000000a98b57c23 */ /* 0x100fe200080108bc */
[--C-:B------:R-:W-:Y:S01]  /*98e0*/  FFMA.FTZ R152, R11, UR10, -R188.reuse ;  /* 0x0000000a0b987c23 */ /* 0x100fe200080108bc */
[--C-:B------:R-:W-:Y:S01]  /*98f0*/  FFMA.FTZ R165, R168, UR10, -R188.reuse ;  /* 0x0000000aa8a57c23 */ /* 0x100fe200080108bc */
[--C-:B------:R-:W-:Y:S01]  /*9900*/  FFMA.FTZ R168, R169, UR10, -R188.reuse ;  /* 0x0000000aa9a87c23 */ /* 0x100fe200080108bc */
[--C-:B------:R-:W-:Y:S01]  /*9910*/  FFMA.FTZ R169, R172, UR10, -R188.reuse ;  /* 0x0000000aaca97c23 */ /* 0x100fe200080108bc */
[--C-:B------:R-:W-:Y:S01]  /*9920*/  FFMA.FTZ R153, R153, UR10, -R188.reuse ;  /* 0x0000000a99997c23 */ /* 0x100fe200080108bc */
[----:B------:R-:W2:Y:S01]  /*9930*/  MUFU.TANH R174, R174 ;  /* 0x000000ae00ae7308 */ /* 0x000ea20000002400 */
[----:B0-----:R-:W-:Y:S01]  /*9940*/  FMNMX.FTZ R180, R171, R180, !PT ;  /* 0x000000b4abb47209 */ /* 0x001fe20007810000 */
[--C-:B------:R-:W-:Y:S01]  /*9950*/  FFMA.FTZ R154, R154, UR10, -R188.reuse ;  /* 0x0000000a9a9a7c23 */ /* 0x100fe200080108bc */
[--C-:B------:R-:W-:Y:S01]  /*9960*/  FFMA.FTZ R187, R160, UR10, -R188.reuse ;  /* 0x0000000aa0bb7c23 */ /* 0x100fe200080108bc */
[----:B------:R-:W-:Y:S01]  /*9970*/  MOV R160, UR27 ;  /* 0x0000001b00a07c02 */ /* 0x000fe20008000f00 */
[--C-:B------:R-:W-:Y:S01]  /*9980*/  FFMA.FTZ R184, R159, UR10, -R188.reuse ;  /* 0x0000000a9fb87c23 */ /* 0x100fe200080108bc */
[----:B------:R-:W-:-:S02]  /*9990*/  FFMA.FTZ R185, R158, UR10, -R188 ;  /* 0x0000000a9eb97c23 */ /* 0x000fc400080108bc */
[----:B------:R-:W0:Y:S01]  /*99a0*/  MUFU.TANH R175, R175 ;  /* 0x000000af00af7308 */ /* 0x000e220000002400 */
[----:B-1----:R-:W-:-:S07]  /*99b0*/  FMNMX.FTZ R183, R173, R180, !PT ;  /* 0x000000b4adb77209 */ /* 0x002fce0007810000 */
[----:B------:R-:W1:Y:S01]  /*99c0*/  MUFU.TANH R177, R177 ;  /* 0x000000b100b17308 */ /* 0x000e620000002400 */
[----:B--2---:R-:W-:Y:S01]  /*99d0*/  FMNMX.FTZ R180, R174, R183, !PT ;  /* 0x000000b7aeb47209 */ /* 0x004fe20007810000 */
[----:B------:R-:W-:-:S06]  /*99e0*/  FFMA.FTZ R183, R156, UR10, -R188 ;  /* 0x0000000a9cb77c23 */ /* 0x000fcc00080108bc */
[----:B------:R-:W2:Y:S01]  /*99f0*/  MUFU.TANH R178, R178 ;  /* 0x000000b200b27308 */ /* 0x000ea20000002400 */
[----:B0-----:R-:W-:-:S07]  /*9a00*/  FMNMX.FTZ R180, R175, R180, !PT ;  /* 0x000000b4afb47209 */ /* 0x001fce0007810000 */
[----:B------:R-:W0:Y:S01]  /*9a10*/  MUFU.TANH R179, R179 ;  /* 0x000000b300b37308 */ /* 0x000e220000002400 */
[----:B-1----:R-:W-:-:S07]  /*9a20*/  FMNMX.FTZ R11, R177, R180, !PT ;  /* 0x000000b4b10b7209 */ /* 0x002fce0007810000 */
[----:B------:R1:W3:Y:S01]  /*9a30*/  MUFU.EX2 R176, R182 ;  /* 0x000000b600b07308 */ /* 0x0002e20000000800 */
[----:B--2---:R-:W-:-:S07]  /*9a40*/  FMNMX.FTZ R180, R178, R11, !PT ;  /* 0x0000000bb2b47209 */ /* 0x004fce0007810000 */
[----:B------:R-:W2:Y:S01]  /*9a50*/  MUFU.EX2 R181, R181 ;  /* 0x000000b500b57308 */ /* 0x000ea20000000800 */
[----:B0-----:R-:W-:Y:S01]  /*9a60*/  FMNMX.FTZ R11, R179, R180, !PT ;  /* 0x000000b4b30b7209 */ /* 0x001fe20007810000 */
[--C-:B------:R-:W-:Y:S01]  /*9a70*/  FFMA.FTZ R180, R155, UR10, -R188.reuse ;  /* 0x0000000a9bb47c23 */ /* 0x100fe200080108bc */
[----:B-1----:R-:W-:-:S03]  /*9a80*/  FFMA.FTZ R182, R157, UR10, -R188 ;  /* 0x0000000a9db67c23 */ /* 0x002fc600080108bc */
[----:B------:R-:W0:Y:S02]  /*9a90*/  SHFL.BFLY PT, R186, R11, 0x2, 0x1f ;  /* 0x0c401f000bba7f89 */ /* 0x000e2400000e0000 */
[----:B------:R-:W-:Y:S01]  /*9aa0*/  MUFU.EX2 R152, R152 ;  /* 0x0000009800987308 */ /* 0x000fe20000000800 */
[-C--:B---3--:R-:W-:Y:S01]  /*9ab0*/  FMUL.FTZ R24, R24, R176.reuse ;  /* 0x000000b018187220 */ /* 0x088fe20000410000 */
        /* <DEDUP_REMOVED lines=20> */
[----:B0-----:R-:W-:Y:S01]  /*9c00*/  FMNMX.FTZ R155, R11, R186, !PT ;  /* 0x000000ba0b9b7209 */ /* 0x001fe20007810000 */
[----:B------:R-:W-:Y:S01]  /*9c10*/  FFMA.FTZ R186, R161, UR10, -R188 ;  /* 0x0000000aa1ba7c23 */ /* 0x000fe200080108bc */
        /* <DEDUP_REMOVED lines=66> */
[----:B------:R2:W3:Y:S01]  /*a040*/  MUFU.EX2 R155, R15 ;  /* 0x0000000f009b7308 */ /* 0x0004e20000000800 */
[----:B0-----:R-:W-:Y:S01]  /*a050*/  FFMA.FTZ R4, R191, R4, R20 ;  /* 0x00000004bf047223 */ /* 0x001fe20000010014 */
[-C--:B------:R-:W-:Y:S01]  /*a060*/  FMUL.FTZ R133, R133, R176.reuse ;  /* 0x000000b085857220 */ /* 0x080fe20000410000 */
[-C--:B------:R-:W-:Y:S01]  /*a070*/  FMUL.FTZ R136, R136, R176.reuse ;  /* 0x000000b088887220 */ /* 0x080fe20000410000 */
[-C--:B------:R-:W-:Y:S01]  /*a080*/  FMUL.FTZ R137, R137, R176.reuse ;  /* 0x000000b089897220 */ /* 0x080fe20000410000 */
[-C--:B------:R-:W-:Y:S01]  /*a090*/  FMUL.FTZ R140, R140, R176.reuse ;  /* 0x000000b08c8c7220 */ /* 0x080fe20000410000 */
[-C--:B------:R-:W-:Y:S01]  /*a0a0*/  FMUL.FTZ R141, R141, R176.reuse ;  /* 0x000000b08d8d7220 */ /* 0x080fe20000410000 */
[----:B------:R-:W-:Y:S01]  /*a0b0*/  FMUL.FTZ R144, R144, R176 ;  /* 0x000000b090907220 */ /* 0x000fe20000410000 */
[----:B------:R3:W0:Y:S01]  /*a0c0*/  MUFU.EX2 R156, R23 ;  /* 0x00000017009c7308 */ /* 0x0006220000000800 */
[----:B--2---:R-:W-:-:S02]  /*a0d0*/  @!P1 IMAD R15, R160, 0x40, R9 ;  /* 0x00000040a00f9824 */ /* 0x004fc400078e0209 */
[C---:B------:R-:W-:Y:S01]  /*a0e0*/  FADD.FTZ R160, R152.reuse, R3 ;  /* 0x0000000398a07221 */ /* 0x040fe20000010000 */
[----:B-1----:R-:W-:Y:S01]  /*a0f0*/  FADD.FTZ R4, R21, R4 ;  /* 0x0000000415047221 */ /* 0x002fe20000010000 */
[----:B------:R-:W-:Y:S01]  /*a100*/  F2FP.BF16.F32.PACK_AB R152, R152, R181 ;  /* 0x000000b59898723e */ /* 0x000fe200000010ff */
[----:B------:R-:W-:Y:S01]  /*a110*/  FMUL.FTZ R145, R145, R176 ;  /* 0x000000b091917220 */ /* 0x000fe20000410000 */
[----:B------:R-:W-:Y:S01]  /*a120*/  FADD.FTZ R3, R153, R160 ;  /* 0x000000a099037221 */ /* 0x000fe20000010000 */
[----:B------:R-:W-:Y:S01]  /*a130*/  @!P1 LEA R15, R15, UR40, 0x2 ;  /* 0x000000280f0f9c11 */ /* 0x000fe2000f8e10ff */
[----:B------:R-:W1:Y:S01]  /*a140*/  MUFU.EX2 R157, R157 ;  /* 0x0000009d009d7308 */ /* 0x000e620000000800 */
[----:B---3--:R-:W-:Y:S01]  /*a150*/  FADD.FTZ R23, R155, R4 ;  /* 0x000000049b177221 */ /* 0x008fe20000010000 */
[C---:B------:R-:W-:Y:S01]  /*a160*/  FADD.FTZ R3, R154.reuse, R3 ;  /* 0x000000039a037221 */ /* 0x040fe20000010000 */
[----:B------:R-:W-:Y:S01]  /*a170*/  F2FP.BF16.F32.PACK_AB R154, R154, R153 ;  /* 0x000000999a9a723e */ /* 0x000fe200000010ff */
[----:B------:R-:W-:Y:S01]  /*a180*/  @!P1 STS [R15+0x28800], R176 ;  /* 0x028800b00f009388 */ /* 0x000fe20000000800 */
[----:B------:R-:W-:Y:S01]  /*a190*/  F2FP.BF16.F32.PACK_AB R153, R21, R20 ;  /* 0x000000141599723e */ /* 0x000fe200000010ff */
[----:B------:R-:W-:Y:S01]  /*a1a0*/  FADD.FTZ R160, R180, R3 ;  /* 0x00000003b4a07221 */ /* 0x000fe20000010000 */
[-C--:B------:R-:W-:Y:S01]  /*a1b0*/  FMUL.FTZ R148, R148, R176.reuse ;  /* 0x000000b094947220 */ /* 0x080fe20000410000 */
[----:B------:R-:W2:Y:S01]  /*a1c0*/  MUFU.EX2 R158, R163 ;  /* 0x000000a3009e7308 */ /* 0x000ea20000000800 */
[C---:B0-----:R-:W-:Y:S01]  /*a1d0*/  FADD.FTZ R4, R156.reuse, R23 ;  /* 0x000000179c047221 */ /* 0x041fe20000010000 */
[----:B------:R-:W-:Y:S01]  /*a1e0*/  FADD.FTZ R23, R183, R160 ;  /* 0x000000a0b7177221 */ /* 0x000fe20000010000 */
[----:B------:R0:W-:Y:S01]  /*a1f0*/  @!P1 STS [R15+0x28820], R191 ;  /* 0x028820bf0f009388 */ /* 0x0001e20000000800 */
[----:B------:R-:W-:Y:S01]  /*a200*/  F2FP.BF16.F32.PACK_AB R155, R156, R155 ;  /* 0x0000009b9c9b723e */ /* 0x000fe200000010ff */
[----:B------:R-:W-:Y:S01]  /*a210*/  FMUL.FTZ R149, R149, R176 ;  /* 0x000000b095957220 */ /* 0x000fe20000410000 */
[----:B------:R-:W-:Y:S01]  /*a220*/  FADD.FTZ R160, R182, R23 ;  /* 0x00000017b6a07221 */ /* 0x000fe20000010000 */
[----:B------:R-:W-:Y:S01]  /*a230*/  BAR.SYNC.DEFER_BLOCKING 0xf, 0x100 ;  /* 0x03c4000000007b1d */ /* 0x000fe20000010000 */
[----:B------:R-:W-:Y:S01]  /*a240*/  F2FP.BF16.F32.PACK_AB R156, R183, R180 ;  /* 0x000000b4b79c723e */ /* 0x000fe200000010ff */
[----:B-1----:R-:W-:Y:S01]  /*a250*/  FADD.FTZ R3, R157, R4 ;  /* 0x000000049d037221 */ /* 0x002fe20000010000 */
[----:B------:R-:W-:Y:S01]  /*a260*/  FADD.FTZ R23, R185, R160 ;  /* 0x000000a0b9177221 */ /* 0x000fe20000010000 */
[-C--:B------:R-:W-:Y:S01]  /*a270*/  FMUL.FTZ R26, R26, R191.reuse ;  /* 0x000000bf1a1a7220 */ /* 0x080fe20000410000 */
[-C--:B------:R-:W-:Y:S01]  /*a280*/  FMUL.FTZ R27, R27, R191.reuse ;  /* 0x000000bf1b1b7220 */ /* 0x080fe20000410000 */
[----:B------:R-:W1:Y:S01]  /*a290*/  MUFU.EX2 R159, R159 ;  /* 0x0000009f009f7308 */ /* 0x000e620000000800 */
[----:B------:R-:W-:Y:S01]  /*a2a0*/  FADD.FTZ R166, R184, R23 ;  /* 0x00000017b8a67221 */ /* 0x000fe20000010000 */
[-C--:B------:R-:W-:Y:S01]  /*a2b0*/  FMUL.FTZ R30, R30, R191.reuse ;  /* 0x000000bf1e1e7220 */ /* 0x080fe20000410000 */
[----:B------:R-:W-:Y:S01]  /*a2c0*/  FMUL.FTZ R31, R31, R191 ;  /* 0x000000bf1f1f7220 */ /* 0x000fe20000410000 */
[C---:B--2---:R-:W-:Y:S01]  /*a2d0*/  FADD.FTZ R4, R158.reuse, R3 ;  /* 0x000000039e047221 */ /* 0x044fe20000010000 */
[----:B------:R-:W-:Y:S01]  /*a2e0*/  F2FP.BF16.F32.PACK_AB R157, R158, R157 ;  /* 0x0000009d9e9d723e */ /* 0x000fe200000010ff */
[-C--:B------:R-:W-:Y:S01]  /*a2f0*/  FMUL.FTZ R34, R34, R191.reuse ;  /* 0x000000bf22227220 */ /* 0x080fe20000410000 */
[----:B------:R-:W-:Y:S01]  /*a300*/  F2FP.BF16.F32.PACK_AB R158, R185, R182 ;  /* 0x000000b6b99e723e */ /* 0x000fe200000010ff */
[----:B------:R-:W2:Y:S01]  /*a310*/  MUFU.EX2 R22, R22 ;  /* 0x0000001600167308 */ /* 0x000ea20000000800 */
[-C--:B------:R-:W-:Y:S01]  /*a320*/  FMUL.FTZ R35, R35, R191.reuse ;  /* 0x000000bf23237220 */ /* 0x080fe20000410000 */
[-C--:B------:R-:W-:Y:S01]  /*a330*/  FMUL.FTZ R38, R38, R191.reuse ;  /* 0x000000bf26267220 */ /* 0x080fe20000410000 */
[-C--:B------:R-:W-:Y:S01]  /*a340*/  FMUL.FTZ R39, R39, R191.reuse ;  /* 0x000000bf27277220 */ /* 0x080fe20000410000 */
[-C--:B------:R-:W-:Y:S01]  /*a350*/  FMUL.FTZ R42, R42, R191.reuse ;  /* 0x000000bf2a2a7220 */ /* 0x080fe20000410000 */
[-C--:B------:R-:W-:Y:S01]  /*a360*/  FMUL.FTZ R43, R43, R191.reuse ;  /* 0x000000bf2b2b7220 */ /* 0x080fe20000410000 */
[-C--:B------:R-:W-:Y:S01]  /*a370*/  FMUL.FTZ R46, R46, R191.reuse ;  /* 0x000000bf2e2e7220 */ /* 0x080fe20000410000 */
[-C--:B------:R-:W-:Y:S01]  /*a380*/  FMUL.FTZ R47, R47, R191.reuse ;  /* 0x000000bf2f2f7220 */ /* 0x080fe20000410000 */
[----:B------:R-:W3:Y:S01]  /*a390*/  MUFU.EX2 R161, R161 ;  /* 0x000000a100a17308 */ /* 0x000ee20000000800 */
[----:B-1----:R-:W-:Y:S01]  /*a3a0*/  FADD.FTZ R3, R159, R4 ;  /* 0x000000049f037221 */ /* 0x002fe20000010000 */
[----:B------:R1:W-:Y:S01]  /*a3b0*/  STSM.16.M88.4 [R6+0x26800], R152 ;  /* 0x0268009806007844 */ /* 0x0003e20000000200 */
[-C--:B------:R-:W-:Y:S01]  /*a3c0*/  FMUL.FTZ R50, R50, R191.reuse ;  /* 0x000000bf32327220 */ /* 0x080fe20000410000 */
[-C--:B------:R-:W-:Y:S01]  /*a3d0*/  FMUL.FTZ R51, R51, R191.reuse ;  /* 0x000000bf33337220 */ /* 0x080fe20000410000 */
[-C--:B------:R-:W-:Y:S01]  /*a3e0*/  FMUL.FTZ R54, R54, R191.reuse ;  /* 0x000000bf36367220 */ /* 0x080fe20000410000 */
[-C--:B------:R-:W-:Y:S01]  /*a3f0*/  FMUL.FTZ R55, R55, R191.reuse ;  /* 0x000000bf37377220 */ /* 0x080fe20000410000 */
[----:B------:R-:W-:Y:S01]  /*a400*/  FMUL.FTZ R58, R58, R191 ;  /* 0x000000bf3a3a7220 */ /* 0x000fe20000410000 */
[----:B------:R-:W0:Y:S01]  /*a410*/  MUFU.EX2 R187, R187 ;  /* 0x000000bb00bb7308 */ /* 0x000e220000000800 */
        /* <DEDUP_REMOVED lines=48> */
[----:B--2---:R-:W-:Y:S01]  /*a720*/  FADD.FTZ R15, R189, R160 ;  /* 0x000000a0bd0f7221 */ /* 0x004fe20000010000 */
[----:B------:R-:W-:Y:S01]  /*a730*/  F2FP.BF16.F32.PACK_AB R160, R187, R184 ;  /* 0x000000b8bba0723e */ /* 0x000fe200000010ff */
[-C--:B------:R-:W-:Y:S01]  /*a740*/  FMUL.FTZ R126, R126, R191.reuse ;  /* 0x000000bf7e7e7220 */ /* 0x080fe20000410000 */
[----:B------:R-:W-:Y:S01]  /*a750*/  F2FP.BF16.F32.PACK_AB R162, R189, R186 ;  /* 0x000000babda2723e */ /* 0x000fe200000010ff */
        /* <DEDUP_REMOVED lines=17> */
[----:B------:R-:W-:Y:S01]  /*a870*/  FMUL.FTZ R151, R151, R191 ;  /* 0x000000bf97977220 */ /* 0x000fe20000410000 */
[----:B------:R1:W-:Y:S01]  /*a880*/  STSM.16.M88.4 [R5], R160 ;  /* 0x000000a005007844 */ /* 0x0003e20000000200 */
[----:B------:R-:W0:Y:S01]  /*a890*/  MUFU.EX2 R168, R168 ;  /* 0x000000a800a87308 */ /* 0x000e220000000800 */
[C---:B--2---:R-:W-:Y:S01]  /*a8a0*/  FADD.FTZ R15, R165.reuse, R22 ;  /* 0x00000016a50f7221 */ /* 0x044fe20000010000 */
[----:B------:R-:W-:-:S06]  /*a8b0*/  F2FP.BF16.F32.PACK_AB R164, R165, R164 ;  /* 0x000000a4a5a4723e */ /* 0x000fcc00000010ff */
[----:B------:R-:W2:Y:S01]  /*a8c0*/  MUFU.EX2 R4, R177 ;  /* 0x000000b100047308 */ /* 0x000ea20000000800 */
[----:B---3--:R-:W-:-:S07]  /*a8d0*/  FADD.FTZ R3, R175, R166 ;  /* 0x000000a6af037221 */ /* 0x008fce0000010000 */
[----:B------:R-:W3:Y:S01]  /*a8e0*/  MUFU.EX2 R169, R169 ;  /* 0x000000a900a97308 */ /* 0x000ee20000000800 */
[----:B0-----:R-:W-:-:S07]  /*a8f0*/  FADD.FTZ R166, R168, R15 ;  /* 0x0000000fa8a67221 */ /* 0x001fce0000010000 */
[----:B------:R-:W0:Y:S01]  /*a900*/  MUFU.EX2 R167, R178 ;  /* 0x000000b200a77308 */ /* 0x000e220000000800 */
[C---:B--2---:R-:W-:Y:S01]  /*a910*/  FADD.FTZ R22, R4.reuse, R3 ;  /* 0x0000000304167221 */ /* 0x044fe20000010000 */
[----:B------:R-:W-:-:S06]  /*a920*/  F2FP.BF16.F32.PACK_AB R165, R4, R175 ;  /* 0x000000af04a5723e */ /* 0x000fcc00000010ff */
[----:B------:R-:W2:Y:S01]  /*a930*/  MUFU.EX2 R20, R179 ;  /* 0x000000b300147308 */ /* 0x000ea20000000800 */
[C---:B---3--:R-:W-:Y:S01]  /*a940*/  FADD.FTZ R3, R169.reuse, R166 ;  /* 0x000000a6a9037221 */ /* 0x048fe20000010000 */
[----:B------:R-:W-:Y:S01]  /*a950*/  F2FP.BF16.F32.PACK_AB R166, R169, R168 ;  /* 0x000000a8a9a6723e */ /* 0x000fe200000010ff */
[----:B0-----:R-:W-:Y:S01]  /*a960*/  FADD.FTZ R15, R167, R22 ;  /* 0x00000016a70f7221 */ /* 0x001fe20000010000 */
[----:B--2---:R-:W-:-:S03]  /*a970*/  F2FP.BF16.F32.PACK_AB R167, R20, R167 ;  /* 0x000000a714a7723e */ /* 0x004fc600000010ff */
[----:B------:R-:W-:Y:S02]  /*a980*/  FADD.FTZ R4, R20, R15 ;  /* 0x0000000f14047221 */ /* 0x000fe40000010000 */
[----:B------:R1:W-:Y:S01]  /*a990*/  STSM.16.M88.4 [R7], R164 ;  /* 0x000000a407007844 */ /* 0x0003e20000000200 */
[----:B------:R-:W-:Y:S05]  /*a9a0*/  @!P4 BRA `(.L_x_4950) ;  /* 0x000000000004c947 */ /* 0x000fea0003800000 */
[----:B------:R-:W-:Y:S01]  /*a9b0*/  BPT.TRAP 0x1 ;  /* 0x000000040000795c */ /* 0x000fe20000300000 */
.L_x_4950:
[----:B------:R0:W2:Y:S01]  /*a9c0*/  SYNCS.PHASECHK.TRANS64.TRYWAIT P1, [UR26+0x28c50], R14 ;  /* 0x028c500eff0075a7 */ /* 0x0000a2000802015a */
[----:B------:R-:W-:Y:S05]  /*a9d0*/  @!P4 BRA `(.L_x_4951) ;  /* 0x000000000004c947 */ /* 0x000fea0003800000 */
[----:B------:R-:W-:Y:S01]  /*a9e0*/  BPT.TRAP 0x1 ;  /* 0x000000040000795c */ /* 0x000fe20000300000 */
.L_x_4951:
[----:B--2---:R-:W-:Y:S05]  /*a9f0*/  @P1 BRA `(.L_x_4952) ;  /* 0x0000000000081947 */ /* 0x004fea0003800000 */
[----:B------:R-:W2:Y:S02]  /*aa00*/  SYNCS.PHASECHK.TRANS64.TRYWAIT P1, [UR26+0x28c50], R14 ;  /* 0x028c500eff0075a7 */ /* 0x000ea4000802015a */
[----:B--2---:R-:W-:Y:S05]  /*aa10*/  @!P1 BRA `(.L_x_4953) ;  /* 0x0000009800c49947 */ /* 0x004fea0003800000 */
.L_x_4952:
        /* <DEDUP_REMOVED lines=34> */
.L_x_4954:
[----:B------:R-:W-:Y:S01]  /*ac40*/  UIADD3 UR26, UR26, 0x28c60, URZ ;  /* 0x00028c601a1a7890 */ /* 0x000fe2000fffe03f */
[----:B------:R-:W-:Y:S01]  /*ac50*/  IMAD.MOV.U32 R20, RZ, RZ, R11 ;  /* 0x000000ffff147224 */ /* 0x000fe200078e000b */
[----:B------:R-:W-:Y:S01]  /*ac60*/  UMOV UR27, UR4 ;  /* 0x00000004001b7c82 */ /* 0x000fe20008000000 */
[----:B------:R-:W-:Y:S01]  /*ac70*/  MOV R185, R12 ;  /* 0x0000000c00b97202 */ /* 0x000fe20000000f00 */
[----:B------:R-:W-:-:S09]  /*ac80*/  UPRMT UR26, UR42, 0x654, UR26 ;  /* 0x000006542a1a7896 */ /* 0x000fd2000800001a */
[----:B------:R-:W-:Y:S01]  /*ac90*/  SYNCS.ARRIVE.TRANS64.RED.A1T0 RZ, [UR26], RZ ;  /* 0x000000ffffff79a7 */ /* 0x000fe2000810041a */
[----:B------:R-:W-:Y:S05]  /*aca0*/  @P0 BRA `(.L_x_4955) ;  /* 0xffffffe000d80947 */ /* 0x000fea000383ffff */
[----:B------:R-:W-:-:S05]  /*acb0*/  UMOV UR43, UR6 ;  /* 0x00000006002b7c82 */ /* 0x000fca0008000000 */
.L_x_4944:
[----:B------:R-:W-:-:S13]  /*acc0*/  ISETP.LE.AND P0, PT, R17, UR43, PT ;  /* 0x0000002b11007c0c */ /* 0x000fda000bf03270 */
[----:B------:R-:W-:Y:S05]  /*acd0*/  @!P0 BRA `(.L_x_4956) ;  /* 0x0000002400f88947 */ /* 0x000fea0003800000 */
[----:B------:R-:W-:Y:S01]  /*ace0*/  IMAD.MOV.U32 R21, RZ, RZ, R11 ;  /* 0x000000ffff157224 */ /* 0x000fe200078e000b */
[----:B------:R-:W-:Y:S01]  /*acf0*/  UMOV UR26, UR4 ;  /* 0x00000004001a7c82 */ /* 0x000fe20008000000 */
[----:B------:R-:W-:Y:S01]  /*ad00*/  IMAD.MOV.U32 R20, RZ, RZ, R12 ;  /* 0x000000ffff147224 */ /* 0x000fe200078e000c */
[----:B------:R-:W-:Y:S01]  /*ad10*/  ULDC UR28, c[0x0][0x9e4] ;  /* 0x00027900001c7ab9 */ /* 0x000fe20000000800 */
[----:B------:R-:W-:Y:S01]  /*ad20*/  ULDC UR29, c[0x0][0x288] ;  /* 0x0000a200001d7ab9 */ /* 0x000fe20000000800 */
[----:B------:R-:W-:Y:S01]  /*ad30*/  ULDC UR30, c[0x0][0x2f0] ;  /* 0x0000bc00001e7ab9 */ /* 0x000fe20000000800 */
[----:B------:R-:W-:Y:S01]  /*ad40*/  ULDC UR31, c[0x0][0x9d8] ;  /* 0x00027600001f7ab9 */ /* 0x000fe20000000800 */
[----:B------:R-:W-:Y:S01]  /*ad50*/  ULDC UR6, c[0x0][0x988] ;  /* 0x0002620000067ab9 */ /* 0x000fe20000000800 */
[----:B------:R-:W-:-:S05]  /*ad60*/  ULDC UR27, c[0x0][0x9e0] ;  /* 0x00027800001b7ab9 */ /* 0x000fca0000000800 */
.L_x_4975:
[----:B------:R-:W-:-:S04]  /*ad70*/  UIADD3 UR4, UR26, 0x1, URZ ;  /* 0x000000011a047890 */ /* 0x000fc8000fffe03f */
[----:B------:R-:W-:-:S04]  /*ad80*/  UISETP.NE.AND UP0, UPT, UR4, 0x2, UPT ;  /* 0x000000020400788c */ /* 0x000fc8000bf05270 */
[----:B------:R-:W-:Y:S02]  /*ad90*/  USEL UR10, URZ, 0x1, UP0 ;  /* 0x000000013f0a7887 */ /* 0x000fe40008000000 */
[----:B------:R-:W-:Y:S02]  /*ada0*/  USEL UR4, UR4, URZ, UP0 ;  /* 0x0000003f04047287 */ /* 0x000fe40008000000 */
[----:B------:R-:W-:Y:S01]  /*adb0*/  ULOP3.LUT UR5, UR5, UR10, URZ, 0x3c, !UPT ;  /* 0x0000000a05057292 */ /* 0x000fe2000f8e3c3f */
[----:B-123--:R-:W-:Y:S11]  /*adc0*/  @!P4 BRA `(.L_x_4957) ;  /* 0x000000000004c947 */ /* 0x00eff60003800000 */
[----:B------:R-:W-:Y:S01]  /*add0*/  BPT.TRAP 0x1 ;  /* 0x000000040000795c */ /* 0x000fe20000300000 */
.L_x_4957:
[----:B------:R-:W-:Y:S01]  /*ade0*/  ULEA UR25, UR4, UR40, 0x3 ;  /* 0x0000002804197291 */ /* 0x000fe2000f8e183f */
[----:B------:R-:W-:-:S04]  /*adf0*/  MOV R13, UR5 ;  /* 0x00000005000d7c02 */ /* 0x000fc80008000f00 */
[----:B------:R-:W-:-:S04]  /*ae00*/  SHF.L.U32 R13, R13, 0x1f, RZ ;  /* 0x0000001f0d0d7819 */ /* 0x000fc800000006ff */
[----:B------:R3:W4:Y:S01]  /*ae10*/  SYNCS.PHASECHK.TRANS64.TRYWAIT P0, [UR25+0x28c30], R13 ;  /* 0x028c300dff0075a7 */ /* 0x0007220008000159 */
[----:B------:R-:W-:Y:S05]  /*ae20*/  @!P4 BRA `(.L_x_4958) ;  /* 0x000000000004c947 */ /* 0x000fea0003800000 */
[----:B------:R-:W-:Y:S01]  /*ae30*/  BPT.TRAP 0x1 ;  /* 0x000000040000795c */ /* 0x000fe20000300000 */
.L_x_4958:
[----:B----4-:R-:W-:Y:S05]  /*ae40*/  @P0 BRA `(.L_x_4959) ;  /* 0x0000000000080947 */ /* 0x010fea0003800000 */
[----:B------:R-:W4:Y:S02]  /*ae50*/  SYNCS.PHASECHK.TRANS64.TRYWAIT P0, [UR25+0x28c30], R13 ;  /* 0x028c300dff0075a7 */ /* 0x000f240008000159 */
[----:B----4-:R-:W-:Y:S05]  /*ae60*/  @!P0 BRA `(.L_x_4960) ;  /* 0x0000009400c88947 */ /* 0x010fea0003800000 */
.L_x_4959:
[----:B------:R-:W-:Y:S01]  /*ae70*/  ULEA UR10, UR4, UR24, 0x9 ;  /* 0x00000018040a7291 */ /* 0x000fe2000f8e483f */
[----:B01----:R-:W-:Y:S01]  /*ae80*/  WARPGROUP.ARRIVE ;  /* 0x00000000000079c5 */ /* 0x003fe20000000000 */
        /* <DEDUP_REMOVED lines=20> */
.L_x_4961:
[----:B------:R-:W-:Y:S01]  /*afd0*/  ISETP.NE.AND P0, PT, R19, 0x1, PT ;  /* 0x000000011300780c */ /* 0x000fe20003f05270 */
[----:B------:R-:W-:Y:S01]  /*afe0*/  FMUL.FTZ R187, R165, UR31 ;  /* 0x0000001fa5bb7c20 */ /* 0x000fe20008410000 */
[----:B------:R-:W-:Y:S01]  /*aff0*/  FMUL.FTZ R186, R164, UR31 ;  /* 0x0000001fa4ba7c20 */ /* 0x000fe20008410000 */
[----:B--2---:R-:W-:Y:S01]  /*b000*/  FMUL.FTZ R14, R153, UR31 ;  /* 0x0000001f990e7c20 */ /* 0x004fe20008410000 */
[----:B------:R-:W-:Y:S01]  /*b010*/  FMUL.FTZ R153, R162, UR31 ;  /* 0x0000001fa2997c20 */ /* 0x000fe20008410000 */
[----:B------:R-:W-:Y:S01]  /*b020*/  FMUL.FTZ R162, R178, UR31 ;  /* 0x0000001fb2a27c20 */ /* 0x000fe20008410000 */
[----:B------:R-:W-:Y:S01]  /*b030*/  IMAD.MOV.U32 R178, RZ, RZ, R2 ;  /* 0x000000ffffb27224 */ /* 0x000fe200078e0002 */
[----:B------:R-:W-:Y:S01]  /*b040*/  USHF.L.U32 UR11, UR43, 0x6, URZ ;  /* 0x000000062b0b7899 */ /* 0x000fe2000800063f */
[----:B------:R-:W-:Y:S01]  /*b050*/  FMUL.FTZ R15, R156, UR31 ;  /* 0x0000001f9c0f7c20 */ /* 0x000fe20008410000 */
[----:B------:R-:W-:Y:S01]  /*b060*/  FMUL.FTZ R156, R167, UR31 ;  /* 0x0000001fa79c7c20 */ /* 0x000fe20008410000 */
[----:B----4-:R-:W-:Y:S01]  /*b070*/  FMUL.FTZ R12, R152, UR31 ;  /* 0x0000001f980c7c20 */ /* 0x010fe20008410000 */
[----:B------:R-:W-:Y:S01]  /*b080*/  FMUL.FTZ R11, R154, UR31 ;  /* 0x0000001f9a0b7c20 */ /* 0x000fe20008410000 */
[----:B------:R-:W-:Y:S01]  /*b090*/  FMUL.FTZ R22, R155, UR31 ;  /* 0x0000001f9b167c20 */ /* 0x000fe20008410000 */
[----:B------:R-:W0:Y:S01]  /*b0a0*/  @P0 LDC R165, c[0x0][0x44c] ;  /* 0x00011300ffa50b82 */ /* 0x000e220000000800 */
[----:B------:R-:W-:-:S02]  /*b0b0*/  IMAD.U32 R167, RZ, RZ, UR11 ;  /* 0x0000000bffa77e24 */ /* 0x000fc4000f8e00ff */
        /* <DEDUP_REMOVED lines=8> */
[----:B------:R-:W-:Y:S01]  /*b140*/  MOV R191, UR30 ;  /* 0x0000001e00bf7c02 */ /* 0x000fe20008000f00 */
        /* <DEDUP_REMOVED lines=13> */
[----:B0-----:R-:W-:Y:S01]  /*b220*/  @P0 IMAD.HI.U32 R165, R2, R165, RZ ;  /* 0x000000a502a50227 */ /* 0x001fe200078e00ff */
[----:B------:R-:W-:Y:S01]  /*b230*/  UIADD3 UR10, UR25, 0x28c40, URZ ;  /* 0x00028c40190a7890 */ /* 0x000fe2000fffe03f */
[----:B------:R-:W-:Y:S01]  /*b240*/  LOP3.LUT P5, RZ, R16, 0x1, RZ, 0xc0, !PT ;  /* 0x0000000110ff7812 */ /* 0x000fe200078ac0ff */
[----:B------:R-:W0:Y:S01]  /*b250*/  MUFU.TANH R12, R12 ;  /* 0x0000000c000c7308 */ /* 0x000e220000002400 */
[----:B------:R-:W-:Y:S01]  /*b260*/  FMUL.FTZ R180, R180, UR31 ;  /* 0x0000001fb4b47c20 */ /* 0x000fe20008410000 */
[----:B------:R-:W-:Y:S01]  /*b270*/  UPRMT UR10, UR42, 0x654, UR10 ;  /* 0x000006542a0a7896 */ /* 0x000fe2000800000a */
[----:B-1----:R-:W-:-:S02]  /*b280*/  @P0 SHF.R.U32.HI R178, RZ, R164, R165 ;  /* 0x000000a4ffb20219 */ /* 0x002fc400000116a5 */
[----:B------:R-:W-:Y:S01]  /*b290*/  IADD3 R164, -R0, 0x1, -R167 ;  /* 0x0000000100a47810 */ /* 0x000fe20007ffe9a7 */
[----:B------:R-:W-:Y:S02]  /*b2a0*/  FMUL.FTZ R167, R183, UR31 ;  /* 0x0000001fb7a77c20 */ /* 0x000fe40008410000 */
[----:B------:R-:W1:Y:S01]  /*b2b0*/  MUFU.TANH R14, R14 ;  /* 0x0000000e000e7308 */ /* 0x000e620000002400 */
[----:B------:R-:W2:Y:S02]  /*b2c0*/  SHFL.IDX PT, R165, R178, RZ, 0x1c1f ;  /* 0x001c1fffb2a57589 */ /* 0x000ea400000e0000 */
        /* <DEDUP_REMOVED lines=8> */
[----:B--2---:R-:W-:-:S07]  /*b350*/  IMAD.IADD R179, R182, 0x1, R165 ;  /* 0x00000001b6b37824 */ /* 0x004fce00078e02a5 */
[----:B------:R-:W2:Y:S08]  /*b360*/  MUFU.TANH R184, R184 ;  /* 0x000000b800b87308 */ /* 0x000eb00000002400 */
        /* <DEDUP_REMOVED lines=26> */
[----:B-----5:R-:W-:Y:S01]  /*b510*/  IMAD.IADD R180, R183, 0x1, R165 ;  /* 0x00000001b7b47824 */ /* 0x020fe200078e02a5 */
[----:B-12-4-:R-:W-:Y:S06]  /*b520*/  @!P5 BRA `(.L_x_4962) ;  /* 0x00000000005cd947 */ /* 0x016fec0003800000 */
[----:B------:R-:W-:Y:S01]  /*b530*/  IMAD R164, R191, UR41, R165 ;  /* 0x00000029bfa47c24 */ /* 0x000fe2000f8e02a5 */
[----:B------:R-:W-:Y:S04]  /*b540*/  BSSY B0, `(.L_x_4963) ;  /* 0x0000011000007945 */ /* 0x000fe80003800000 */
[----:B------:R-:W-:-:S04]  /*b550*/  IADD3 R175, R164, -UR29, RZ ;  /* 0x8000001da4af7c10 */ /* 0x000fc8000fffe0ff */
        /* <DEDUP_REMOVED lines=10> */
.L_x_4964:
[----:B------:R-:W-:-:S05]  /*b600*/  IMAD.U32 R170, RZ, RZ, UR28 ;  /* 0x0000001cffaa7e24 */ /* 0x000fca000f8e00ff */
[----:B------:R-:W-:-:S13]  /*b610*/  ISETP.NE.AND P0, PT, R170, 0x1, PT ;  /* 0x00000001aa00780c */ /* 0x000fda0003f05270 */
[----:B------:R-:W1:Y:S02]  /*b620*/  @P0 LDC.64 R164, c[0x0][0x9e8] ;  /* 0x00027a00ffa40b82 */ /* 0x000e640000000a00 */
[----:B-1----:R-:W-:-:S05]  /*b630*/  @P0 IMAD.HI.U32 R164, R175, R164, RZ ;  /* 0x000000a4afa40227 */ /* 0x002fca00078e00ff */
[----:B------:R-:W-:-:S07]  /*b640*/  @P0 SHF.R.U32.HI R175, RZ, R165, R164 ;  /* 0x000000a5ffaf0219 */ /* 0x000fce00000116a4 */
.L_x_4965:
[----:B------:R-:W-:Y:S05]  /*b650*/  BSYNC B0 ;  /* 0x0000000000007941 */ /* 0x000fea0003800000 */
.L_x_4963:
[----:B------:R-:W-:-:S05]  /*b660*/  IMAD R175, R175, R170, -UR11 ;  /* 0x8000000bafaf7e24 */ /* 0x000fca000f8e02aa */
[----:B------:R-:W-:-:S04]  /*b670*/  IADD3 R175, -R0, R175, RZ ;  /* 0x000000af00af7210 */ /* 0x000fc80007ffe1ff */
[----:B------:R-:W-:Y:S02]  /*b680*/  VIADDMNMX R179, R175, R170, R179, PT ;  /* 0x000000aaafb37246 */ /* 0x000fe400038001b3 */
[----:B------:R-:W-:-:S07]  /*b690*/  VIMNMX R180, R180, R175, !PT ;  /* 0x000000afb4b47248 */ /* 0x000fce0007fe0100 */
.L_x_4962:
[----:B------:R-:W-:-:S06]  /*b6a0*/  UISETP.GT.AND UP0, UPT, UR43, -0x1, UPT ;  /* 0xffffffff2b00788c */ /* 0x000fcc000bf04270 */
[----:B------:R-:W-:-:S04]  /*b6b0*/  PLOP3.LUT P0, PT, PT, PT, UP0, 0x80, 0x0 ;  /* 0x000000000000781c */ /* 0x000fc80003f0f008 */
[C---:B------:R-:W-:Y:S02]  /*b6c0*/  ISETP.GT.AND P1, PT, R180.reuse, RZ, P0 ;  /* 0x000000ffb400720c */ /* 0x040fe40000724270 */
[C---:B------:R-:W-:Y:S02]  /*b6d0*/  ISETP.GT.AND P3, PT, R180.reuse, 0x1, P0 ;  /* 0x00000001b400780c */ /* 0x040fe40000764270 */
[C---:B------:R-:W-:Y:S02]  /*b6e0*/  ISETP.LT.OR P2, PT, R179.reuse, 0x1, P1 ;  /* 0x00000001b300780c */ /* 0x040fe40000f41670 */
[----:B------:R-:W-:Y:S02]  /*b6f0*/  ISETP.GT.AND P1, PT, R180, 0x8, P0 ;  /* 0x00000008b400780c */ /* 0x000fe40000724270 */
[----:B0-----:R-:W-:Y:S02]  /*b700*/  FSEL R177, R12, -INF , !P2 ;  /* 0xff8000000cb17808 */ /* 0x001fe40005000000 */
[----:B------:R-:W-:Y:S01]  /*b710*/  ISETP.GT.AND P2, PT, R180, 0x9, P0 ;  /* 0x00000009b400780c */ /* 0x000fe20000744270 */
[----:B------:R-:W0:Y:S01]  /*b720*/  SHFL.IDX PT, R12, R178, 0x1, 0x1c1f ;  /* 0x003c1f00b20c7f89 */ /* 0x000e2200000e0000 */
        /* <DEDUP_REMOVED lines=11> */
[----:B------:R-:W-:Y:S01]  /*b7e0*/  ISETP.LT.OR P2, PT, R179, 0x19, P2 ;  /* 0x00000019b300780c */ /* 0x000fe20001741670 */
[----:B0-----:R-:W-:Y:S01]  /*b7f0*/  IMAD.IADD R178, R183, 0x1, R12 ;  /* 0x00000001b7b27824 */ /* 0x001fe200078e020c */
        /* <DEDUP_REMOVED lines=20> */
[----:B------:R-:W-:Y:S01]  /*b940*/  FSEL R161, R176, -INF , !P2 ;  /* 0xff800000b0a17808 */ /* 0x000fe20005000000 */
[----:B------:R-:W-:Y:S01]  /*b950*/  IMAD.IADD R176, R182, 0x1, R12 ;  /* 0x00000001b6b07824 */ /* 0x000fe200078e020c */
        /* <DEDUP_REMOVED lines=8> */
[----:B------:R-:W-:Y:S01]  /*b9e0*/  FSEL R165, R181, -INF , !P2 ;  /* 0xff800000b5a57808 */ /* 0x000fe20005000000 */
[----:B------:R-:W-:Y:S06]  /*b9f0*/  @!P5 BRA `(.L_x_4966) ;  /* 0x00000000005cd947 */ /* 0x000fec0003800000 */
        /* <DEDUP_REMOVED lines=13> */
.L_x_4968:
[----:B------:R-:W-:-:S05]  /*bad0*/  IMAD.U32 R12, RZ, RZ, UR28 ;  /* 0x0000001cff0c7e24 */ /* 0x000fca000f8e00ff */
[----:B------:R-:W-:-:S13]  /*bae0*/  ISETP.NE.AND P1, PT, R12, 0x1, PT ;  /* 0x000000010c00780c */ /* 0x000fda0003f25270 */
[----:B------:R-:W0:Y:S02]  /*baf0*/  @P1 LDC.64 R14, c[0x0][0x9e8] ;  /* 0x00027a00ff0e1b82 */ /* 0x000e240000000a00 */
[----:B0-----:R-:W-:-:S05]  /*bb00*/  @P1 IMAD.HI.U32 R14, R179, R14, RZ ;  /* 0x0000000eb30e1227 */ /* 0x001fca00078e00ff */
[----:B------:R-:W-:-:S07]  /*bb10*/  @P1 SHF.R.U32.HI R179, RZ, R15, R14 ;  /* 0x0000000fffb31219 */ /* 0x000fce000001160e */
.L_x_4969:
[----:B------:R-:W-:Y:S05]  /*bb20*/  BSYNC B0 ;  /* 0x0000000000007941 */ /* 0x000fea0003800000 */
.L_x_4967:
[----:B------:R-:W-:-:S05]  /*bb30*/  IMAD R179, R179, R12, -UR11 ;  /* 0x8000000bb3b37e24 */ /* 0x000fca000f8e020c */
[----:B------:R-:W-:-:S04]  /*bb40*/  IADD3 R179, -R0, R179, RZ ;  /* 0x000000b300b37210 */ /* 0x000fc80007ffe1ff */
[----:B------:R-:W-:Y:S02]  /*bb50*/  VIADDMNMX R176, R179, R12, R176, PT ;  /* 0x0000000cb3b07246 */ /* 0x000fe400038001b0 */
[----:B------:R-:W-:-:S07]  /*bb60*/  VIMNMX R178, R178, R179, !PT ;  /* 0x000000b3b2b27248 */ /* 0x000fce0007fe0100 */
.L_x_4966:
        /* <DEDUP_REMOVED lines=190> */
[----:B------:R-:W4:Y:S01]  /*c750*/  MUFU.EX2 R172, R172 ;  /* 0x000000ac00ac7308 */ /* 0x000f220000000800 */
        /* <DEDUP_REMOVED lines=16> */
[----:B----4-:R-:W-:Y:S01]  /*c860*/  FADD.FTZ R156, R172, R157 ;  /* 0x0000009dac9c7221 */ /* 0x010fe20000010000 */
        /* <DEDUP_REMOVED lines=38> */
[----:B------:R2:W4:Y:S01]  /*cad0*/  MUFU.EX2 R157, R153 ;  /* 0x00000099009d7308 */ /* 0x0005220000000800 */
        /* <DEDUP_REMOVED lines=23> */
[----:B------:R-:W5:Y:S01]  /*cc50*/  MUFU.EX2 R173, R173 ;  /* 0x000000ad00ad7308 */ /* 0x000f620000000800 */
        /* <DEDUP_REMOVED lines=10> */
[----:B----4-:R-:W-:Y:S01]  /*cd00*/  FADD.FTZ R15, R157, R168 ;  /* 0x000000a89d0f7221 */ /* 0x010fe20000010000 */
[----:B-1----:R-:W-:Y:S01]  /*cd10*/  F2FP.BF16.F32.PACK_AB R157, R184, R157 ;  /* 0x0000009db89d723e */ /* 0x002fe200000010ff */
[-C--:B------:R-:W-:Y:S01]  /*cd20*/  FMUL.FTZ R83, R83, R22.reuse ;  /* 0x0000001653537220 */ /* 0x080fe20000410000 */
[----:B------:R-:W-:Y:S01]  /*cd30*/  FMUL.FTZ R86, R86, R22 ;  /* 0x0000001656567220 */ /* 0x000fe20000410000 */
[----:B------:R-:W-:Y:S01]  /*cd40*/  FADD.FTZ R168, R184, R15 ;  /* 0x0000000fb8a87221 */ /* 0x000fe20000010000 */
[----:B------:R-:W1:Y:S01]  /*cd50*/  MUFU.EX2 R182, R182 ;  /* 0x000000b600b67308 */ /* 0x000e620000000800 */
[C---:B-----5:R-:W-:Y:S01]  /*cd60*/  FADD.FTZ R160, R173.reuse, R156 ;  /* 0x0000009cada07221 */ /* 0x060fe20000010000 */
        /* <DEDUP_REMOVED lines=38> */
[----:B------:R-:W4:Y:S01]  /*cfd0*/  MUFU.EX2 R165, R190 ;  /* 0x000000be00a57308 */ /* 0x000f220000000800 */
        /* <DEDUP_REMOVED lines=16> */
[----:B----4-:R-:W-:Y:S01]  /*d0e0*/  FADD.FTZ R15, R165, R172 ;  /* 0x000000aca50f7221 */ /* 0x010fe20000010000 */
[-C--:B------:R-:W-:Y:S01]  /*d0f0*/  FMUL.FTZ R147, R147, R22.reuse ;  /* 0x0000001693937220 */ /* 0x080fe20000410000 */
[-C--:B------:R-:W-:Y:S01]  /*d100*/  FMUL.FTZ R150, R150, R22.reuse ;  /* 0x0000001696967220 */ /* 0x080fe20000410000 */
[----:B------:R-:W-:-:S04]  /*d110*/  FMUL.FTZ R151, R151, R22 ;  /* 0x0000001697977220 */ /* 0x000fc80000410000 */
[----:B------:R-:W4:Y:S01]  /*d120*/  MUFU.EX2 R170, R175 ;  /* 0x000000af00aa7308 */ /* 0x000f220000000800 */
[C---:B-1----:R-:W-:Y:S01]  /*d130*/  FADD.FTZ R14, R168.reuse, R15 ;  /* 0x0000000fa80e7221 */ /* 0x042fe20000010000 */
[----:B------:R-:W-:-:S03]  /*d140*/  F2FP.BF16.F32.PACK_AB R165, R168, R165 ;  /* 0x000000a5a8a5723e */ /* 0x000fc600000010ff */
[----:B--2---:R-:W-:Y:S01]  /*d150*/  FADD.FTZ R15, R167, R14 ;  /* 0x0000000ea70f7221 */ /* 0x004fe20000010000 */
[----:B----4-:R-:W-:-:S03]  /*d160*/  F2FP.BF16.F32.PACK_AB R167, R170, R167 ;  /* 0x000000a7aaa7723e */ /* 0x010fc600000010ff */
[----:B------:R-:W-:Y:S02]  /*d170*/  FADD.FTZ R4, R170, R15 ;  /* 0x0000000faa047221 */ /* 0x000fe40000010000 */
[----:B------:R0:W-:Y:S01]  /*d180*/  STSM.16.M88.4 [R7], R164 ;  /* 0x000000a407007844 */ /* 0x0001e20000000200 */
[----:B------:R-:W-:Y:S05]  /*d190*/  @!P4 BRA `(.L_x_4970) ;  /* 0x000000000004c947 */ /* 0x000fea0003800000 */
[----:B------:R-:W-:Y:S01]  /*d1a0*/  BPT.TRAP 0x1 ;  /* 0x000000040000795c */ /* 0x000fe20000300000 */
.L_x_4970:
[----:B------:R1:W2:Y:S01]  /*d1b0*/  SYNCS.PHASECHK.TRANS64.TRYWAIT P0, [UR25+0x28c50], R13 ;  /* 0x028c500dff0075a7 */ /* 0x0002a20008000159 */
[----:B------:R-:W-:Y:S05]  /*d1c0*/  @!P4 BRA `(.L_x_4971) ;  /* 0x000000000004c947 */ /* 0x000fea0003800000 */
[----:B------:R-:W-:Y:S01]  /*d1d0*/  BPT.TRAP 0x1 ;  /* 0x000000040000795c */ /* 0x000fe20000300000 */
.L_x_4971:
[----:B--2---:R-:W-:Y:S05]  /*d1e0*/  @P0 BRA `(.L_x_4972) ;  /* 0x0000000000080947 */ /* 0x004fea0003800000 */
[----:B------:R-:W2:Y:S02]  /*d1f0*/  SYNCS.PHASECHK.TRANS64.TRYWAIT P0, [UR25+0x28c50], R13 ;  /* 0x028c500dff0075a7 */ /* 0x000ea40008000159 */
[----:B--2---:R-:W-:Y:S05]  /*d200*/  @!P0 BRA `(.L_x_4973) ;  /* 0x0000007000f88947 */ /* 0x004fea0003800000 */
.L_x_4972:
        /* <DEDUP_REMOVED lines=34> */
.L_x_4974:
[----:B------:R-:W-:Y:S01]  /*d430*/  UIADD3 UR25, UR25, 0x28c60, URZ ;  /* 0x00028c6019197890 */ /* 0x000fe2000fffe03f */
[----:B------:R-:W-:Y:S01]  /*d440*/  ISETP.LT.AND P0, PT, R17, UR43, PT ;  /* 0x0000002b11007c0c */ /* 0x000fe2000bf01270 */
[----:B------:R-:W-:Y:S01]  /*d450*/  UIADD3 UR43, UR43, -0x1, URZ ;  /* 0xffffffff2b2b7890 */ /* 0x000fe2000fffe03f */
[----:B------:R-:W-:Y:S01]  /*d460*/  MOV R21, R11 ;  /* 0x0000000b00157202 */ /* 0x000fe20000000f00 */
[----:B------:R-:W-:Y:S01]  /*d470*/  UPRMT UR25, UR42, 0x654, UR25 ;  /* 0x000006542a197896 */ /* 0x000fe20008000019 */
[----:B------:R-:W-:Y:S01]  /*d480*/  IMAD.MOV.U32 R20, RZ, RZ, R12 ;  /* 0x000000ffff147224 */ /* 0x000fe200078e000c */
[----:B------:R-:W-:-:S07]  /*d490*/  UMOV UR26, UR4 ;  /* 0x00000004001a7c82 */ /* 0x000fce0008000000 */
[----:B------:R-:W-:Y:S01]  /*d4a0*/  SYNCS.ARRIVE.TRANS64.RED.A1T0 RZ, [UR25], RZ ;  /* 0x000000ffffff79a7 */ /* 0x000fe20008100419 */
[----:B------:R-:W-:Y:S05]  /*d4b0*/  @P0 BRA `(.L_x_4975) ;  /* 0xffffffd8002c0947 */ /* 0x000fea000383ffff */
.L_x_4956:
[----:B------:R-:W4:Y:S01]  /*d4c0*/  SHFL.BFLY PT, R0, R3, 0x2, 0x1f ;  /* 0x0c401f0003007f89 */ /* 0x000f2200000e0000 */
[----:B------:R-:W-:Y:S08]  /*d4d0*/  BAR.ARV 0x8, 0x100 ;  /* 0x0204000000007b1d */ /* 0x000ff00000002000 */
[----:B------:R-:W-:Y:S01]  /*d4e0*/  BAR.SYNC.DEFER_BLOCKING 0xf, 0x100 ;  /* 0x03c4000000007b1d */ /* 0x000fe20000010000 */
[----:B------:R-:W-:-:S05]  /*d4f0*/  ISETP.NE.AND P0, PT, R10, RZ, PT ;  /* 0x000000ff0a00720c */ /* 0x000fca0003f05270 */
[----:B01----:R-:W0:Y:S01]  /*d500*/  SHFL.BFLY PT, R7, R4, 0x2, 0x1f ;  /* 0x0c401f0004077f89 */ /* 0x003e2200000e0000 */
[----:B----4-:R-:W-:Y:S01]  /*d510*/  FADD.FTZ R2, R0, R3 ;  /* 0x0000000300027221 */ /* 0x010fe20000010000 */
[----:B------:R-:W-:-:S04]  /*d520*/  MOV R3, UR10 ;  /* 0x0000000a00037c02 */ /* 0x000fc80008000f00 */
[----:B------:R-:W1:Y:S01]  /*d530*/  SHFL.BFLY PT, R5, R2, 0x1, 0x1f ;  /* 0x0c201f0002057f89 */ /* 0x000e6200000e0000 */
[----:B0-----:R-:W-:Y:S01]  /*d540*/  FADD.FTZ R7, R7, R4 ;  /* 0x0000000407077221 */ /* 0x001fe20000010000 */
[----:B------:R-:W-:-:S04]  /*d550*/  IMAD.MOV.U32 R4, RZ, RZ, -0x800000 ;  /* 0xff800000ff047424 */ /* 0x000fc800078e00ff */
[----:B------:R-:W2:Y:S01]  /*d560*/  SHFL.BFLY PT, R0, R7, 0x1, 0x1f ;  /* 0x0c201f0007007f89 */ /* 0x000ea200000e0000 */
[----:B-1----:R-:W-:Y:S01]  /*d570*/  FADD.FTZ R8, R2, R5 ;  /* 0x0000000502087221 */ /* 0x002fe20000010000 */
[----:B------:R-:W-:Y:S02]  /*d580*/  IMAD.MOV.U32 R5, RZ, RZ, RZ ;  /* 0x000000ffff057224 */ /* 0x000fe400078e00ff */
[----:B------:R-:W-:Y:S02]  /*d590*/  IMAD.U32 R2, RZ, RZ, UR4 ;  /* 0x00000004ff027e24 */ /* 0x000fe4000f8e00ff */
[----:B------:R-:W-:Y:S02]  /*d5a0*/  FSETP.NE.FTZ.AND P1, PT, R8, RZ, PT ;  /* 0x000000ff0800720b */ /* 0x000fe40003f35000 */
[----:B------:R-:W-:-:S05]  /*d5b0*/  IMAD R2, R2, 0x40, R9 ;  /* 0x0000004002027824 */ /* 0x000fca00078e0209 */
[----:B------:R-:W-:-:S06]  /*d5c0*/  @!P0 LEA R2, R2, UR40, 0x2 ;  /* 0x0000002802028c11 */ /* 0x000fcc000f8e10ff */
[----:B------:R-:W0:Y:S01]  /*d5d0*/  @P1 MUFU.RCP R5, R8 ;  /* 0x0000000800051308 */ /* 0x000e220000001000 */
[----:B------:R-:W-:Y:S01]  /*d5e0*/  @P1 FMUL.FTZ R3, R3, 0.69314718246459960938 ;  /* 0x3f31721803031820 */ /* 0x000fe20000410000 */
[----:B--23--:R-:W-:Y:S01]  /*d5f0*/  FADD.FTZ R13, R7, R0 ;  /* 0x00000000070d7221 */ /* 0x00cfe20000010000 */
[----:B------:R-:W-:-:S04]  /*d600*/  MOV R0, RZ ;  /* 0x000000ff00007202 */ /* 0x000fc80000000f00 */
[----:B------:R-:W-:Y:S01]  /*d610*/  FSETP.NE.FTZ.AND P2, PT, R13, RZ, PT ;  /* 0x000000ff0d00720b */ /* 0x000fe20003f55000 */
[----:B------:R-:W-:Y:S01]  /*d620*/  @P1 MUFU.LG2 R6, R8 ;  /* 0x0000000800061308 */ /* 0x000fe20000000c00 */
[----:B0-----:R0:W-:Y:S01]  /*d630*/  @!P0 STS [R2+0x28800], R5 ;  /* 0x0288000502008388 */ /* 0x0011e20000000800 */
[-C--:B------:R-:W-:Y:S01]  /*d640*/  FMUL.FTZ R24, R24, R5.reuse ;  /* 0x0000000518187220 */ /* 0x080fe20000410000 */
[----:B------:R-:W-:-:S09]  /*d650*/  FMUL.FTZ R25, R25, R5 ;  /* 0x0000000519197220 */ /* 0x000fd20000410000 */
        /* <DEDUP_REMOVED lines=8> */
[----:B------:R-:W2:Y:S01]  /*d6e0*/  @P2 MUFU.LG2 R7, R13 ;  /* 0x0000000d00072308 */ /* 0x000ea20000000c00 */
        /* <DEDUP_REMOVED lines=57> */
[----:B------:R-:W-:Y:S01]  /*da80*/  @P1 FMUL.FTZ R6, R6, 0.69314718246459960938 ;  /* 0x3f31721806061820 */ /* 0x000fe20000410000 */
[----:B--2---:R-:W-:Y:S01]  /*da90*/  @P2 FMUL.FTZ R8, R7, 0.69314718246459960938 ;  /* 0x3f31721807082820 */ /* 0x004fe20000410000 */
[----:B-1----:R-:W-:Y:S01]  /*daa0*/  MOV R2, 0xff800000 ;  /* 0xff80000000027802 */ /* 0x002fe20000000f00 */
        /* <DEDUP_REMOVED lines=69> */
.L_x_4880:
[----:B------:R-:W-:Y:S05]  /*df00*/  @P0 BRA `(.L_x_4976) ;  /* 0x0000002000e00947 */ /* 0x000fea0003800000 */
[----:B------:R-:W1:Y:S01]  /*df10*/  S2R R0, SR_TID.X ;  /* 0x0000000000007919 */ /* 0x000e620000002100 */
[----:B------:R-:W2:Y:S01]  /*df20*/  S2UR UR5, SR_CgaCtaId ;  /* 0x00000000000579c3 */ /* 0x000ea20000008800 */
[----:B------:R-:W-:Y:S01]  /*df30*/  UMOV UR4, 0x400 ;  /* 0x0000040000047882 */ /* 0x000fe20000000000 */
[----:B------:R-:W-:-:S06]  /*df40*/  IMAD.MOV R3, RZ, RZ, -R18 ;  /* 0x000000ffff037224 */ /* 0x000fcc00078e0a12 */
[----:B------:R-:W-:Y:S01]  /*df50*/  BAR.SYNC.DEFER_BLOCKING 0x1, 0x100 ;  /* 0x0044000000007b1d */ /* 0x000fe20000010000 */
[----:B0-----:R-:W-:-:S07]  /*df60*/  SHF.R.S32.HI R9, RZ, 0x1f, R18 ;  /* 0x0000001fff097819 */ /* 0x001fce0000011412 */
[----:B------:R-:W0:Y:S08]  /*df70*/  S2UR UR6, SR_CTAID.Y ;  /* 0x00000000000679c3 */ /* 0x000e300000002600 */
[----:B------:R-:W0:Y:S01]  /*df80*/  LDC R12, c[0x0][0xc50] ;  /* 0x00031400ff0c7b82 */ /* 0x000e220000000800 */
[----:B--2---:R-:W-:-:S07]  /*df90*/  ULEA UR4, UR5, UR4, 0x18 ;  /* 0x0000000405047291 */ /* 0x004fce000f8ec03f */
[----:B------:R-:W2:Y:S01]  /*dfa0*/  LDC R6, c[0x0][0xbe8] ;  /* 0x0002fa00ff067b82 */ /* 0x000ea20000000800 */
[----:B------:R-:W-:Y:S01]  /*dfb0*/  UIADD3 UR4, UR4, 0x28c20, URZ ;  /* 0x00028c2004047890 */ /* 0x000fe2000fffe03f */
[----:B-1----:R-:W-:-:S03]  /*dfc0*/  VIADD R152, R0, 0xffffff80 ;  /* 0xffffff8000987836 */ /* 0x002fc60000000000 */
[----:B------:R-:W-:Y:S02]  /*dfd0*/  UPRMT UR4, URZ, 0x654, UR4 ;  /* 0x000006543f047896 */ /* 0x000fe40008000004 */
[----:B------:R-:W-:-:S04]  /*dfe0*/  SHF.R.S32.HI R153, RZ, 0x1f, R152 ;  /* 0x0000001fff997819 */ /* 0x000fc80000011498 */
[----:B------:R-:W-:Y:S01]  /*dff0*/  LEA.HI R10, R153, R152, RZ, 0x7 ;  /* 0x00000098990a7211 */ /* 0x000fe200078f38ff */
[----:B0-----:R-:W-:Y:S02]  /*e000*/  IMAD R3, R12, R3, UR6 ;  /* 0x000000060c037e24 */ /* 0x001fe4000f8e0203 */
[----:B------:R-:W-:Y:S01]  /*e010*/  SYNCS.ARRIVE.TRANS64.RED.A1T0 RZ, [UR4], RZ ;  /* 0x000000ffffff79a7 */ /* 0x000fe20008100404 */
[----:B------:R-:W-:Y:S02]  /*e020*/  SHF.R.S32.HI R8, RZ, 0x7, R10 ;  /* 0x00000007ff087819 */ /* 0x000fe4000001140a */
[----:B------:R-:W-:-:S03]  /*e030*/  LOP3.LUT R5, R10, 0xffffff80, RZ, 0xc0, !PT ;  /* 0xffffff800a057812 */ /* 0x000fc600078ec0ff */
[----:B------:R-:W0:Y:S01]  /*e040*/  SHFL.IDX PT, R7, R8, RZ, 0x1f ;  /* 0x00001fff08077589 */ /* 0x000e2200000e0000 */
[----:B------:R-:W-:Y:S02]  /*e050*/  IADD3 R0, R152, -R5, RZ ;  /* 0x8000000598007210 */ /* 0x000fe40007ffe0ff */
[----:B------:R-:W-:Y:S02]  /*e060*/  SHF.R.S32.HI R5, RZ, 0x1f, R3 ;  /* 0x0000001fff057819 */ /* 0x000fe40000011403 */
[----:B------:R-:W-:Y:S02]  /*e070*/  SHF.R.S32.HI R157, RZ, 0x1f, R0 ;  /* 0x0000001fff9d7819 */ /* 0x000fe40000011400 */
[----:B0-----:R-:W-:Y:S02]  /*e080*/  ISETP.NE.AND P0, PT, R7, RZ, PT ;  /* 0x000000ff0700720c */ /* 0x001fe40003f05270 */
[----:B------:R-:W-:-:S11]  /*e090*/  LEA.HI R7, R157, R0, RZ, 0x2 ;  /* 0x000000009d077211 */ /* 0x000fd600078f10ff */
[----:B--2---:R-:W-:Y:S05]  /*e0a0*/  @P0 BRA `(.L_x_4977) ;  /* 0x0000000400380947 */ /* 0x004fea0003800000 */
[----:B------:R-:W0:Y:S01]  /*e0b0*/  LDC R19, c[0x0][0xbe8] ;  /* 0x0002fa00ff137b82 */ /* 0x000e220000000800 */
[----:B------:R-:W-:Y:S01]  /*e0c0*/  LOP3.LUT R11, R10, 0xffffff80, RZ, 0xc0, !PT ;  /* 0xffffff800a0b7812 */ /* 0x000fe200078ec0ff */
[----:B------:R-:W1:Y:S01]  /*e0d0*/  S2R R155, SR_CTAID.X ;  /* 0x00000000009b7919 */ /* 0x000e620000002500 */
[----:B------:R-:W-:Y:S01]  /*e0e0*/  LEA.HI R12, R153, R152, RZ, 0x2 ;  /* 0x00000098990c7211 */ /* 0x000fe200078f10ff */
[----:B------:R-:W-:Y:S02]  /*e0f0*/  ULDC.64 UR4, c[0x0][0xbd0] ;  /* 0x0002f40000047ab9 */ /* 0x000fe40000000a00 */
[----:B------:R-:W-:Y:S01]  /*e100*/  IMAD.IADD R16, R152, 0x1, -R11 ;  /* 0x0000000198107824 */ /* 0x000fe200078e0a0b */
[----:B------:R-:W-:Y:S01]  /*e110*/  LOP3.LUT R15, R12, 0xfffffffc, RZ, 0xc0, !PT ;  /* 0xfffffffc0c0f7812 */ /* 0x000fe200078ec0ff */
[----:B------:R-:W2:Y:S03]  /*e120*/  S2UR UR6, SR_CTAID.Z ;  /* 0x00000000000679c3 */ /* 0x000ea60000002700 */
[----:B------:R-:W-:Y:S01]  /*e130*/  SHF.R.S32.HI R11, RZ, 0x1f, R16 ;  /* 0x0000001fff0b7819 */ /* 0x000fe20000011410 */
[----:B------:R-:W-:-:S03]  /*e140*/  IMAD.IADD R15, R152, 0x1, -R15 ;  /* 0x00000001980f7824 */ /* 0x000fc600078e0a0f */
[-C--:B------:R-:W-:Y:S01]  /*e150*/  LEA.HI R20, R11, R16.reuse, RZ, 0x2 ;  /* 0x000000100b147211 */ /* 0x080fe200078f10ff */
[----:B------:R-:W3:Y:S01]  /*e160*/  LDC.64 R22, c[0x0][0xbd8] ;  /* 0x0002f600ff167b82 */ /* 0x000ee20000000a00 */
[----:B------:R-:W-:Y:S02]  /*e170*/  LEA.HI R12, R15, R15, RZ, 0x1 ;  /* 0x0000000f0f0c7211 */ /* 0x000fe400078f08ff */
[--C-:B------:R-:W-:Y:S02]  /*e180*/  SHF.R.S32.HI R10, RZ, 0x2, R20.reuse ;  /* 0x00000002ff0a7819 */ /* 0x100fe40000011414 */
[----:B------:R-:W-:Y:S02]  /*e190*/  SHF.R.S32.HI R13, RZ, 0x1f, R20 ;  /* 0x0000001fff0d7819 */ /* 0x000fe40000011414 */
[----:B------:R-:W-:Y:S02]  /*e1a0*/  LEA.HI R11, R11, R16, RZ, 0x5 ;  /* 0x000000100b0b7211 */ /* 0x000fe400078f28ff */
[----:B0-----:R-:W-:-:S02]  /*e1b0*/  ISETP.NE.AND P0, PT, R19, 0x1, PT ;  /* 0x000000011300780c */ /* 0x001fc40003f05270 */
[----:B------:R-:W-:Y:S02]  /*e1c0*/  LEA.HI R13, R13, R10, RZ, 0x3 ;  /* 0x0000000a0d0d7211 */ /* 0x000fe400078f18ff */
[----:B------:R-:W-:Y:S02]  /*e1d0*/  LOP3.LUT R12, R12, 0x1ffffffe, RZ, 0xc0, !PT ;  /* 0x1ffffffe0c0c7812 */ /* 0x000fe400078ec0ff */
[----:B------:R-:W-:Y:S02]  /*e1e0*/  LOP3.LUT R13, R13, 0xfffffff8, RZ, 0xc0, !PT ;  /* 0xfffffff80d0d7812 */ /* 0x000fe400078ec0ff */
[----:B------:R-:W-:Y:S01]  /*e1f0*/  SHF.R.S32.HI R11, RZ, 0x5, R11 ;  /* 0x00000005ff0b7819 */ /* 0x000fe2000001140b */
[----:B------:R-:W-:Y:S01]  /*e200*/  IMAD.IADD R15, R15, 0x1, -R12 ;  /* 0x000000010f0f7824 */ /* 0x000fe200078e0a0c */
[----:B------:R-:W-:Y:S01]  /*e210*/  IADD3 R10, R10, -R13, RZ ;  /* 0x8000000d0a0a7210 */ /* 0x000fe20007ffe0ff */
[----:B------:R-:W-:Y:S02]  /*e220*/  IMAD R13, R9, UR4, RZ ;  /* 0x00000004090d7c24 */ /* 0x000fe4000f8e02ff */
[----:B------:R-:W0:Y:S02]  /*e230*/  @P0 LDC R17, c[0x0][0xbec] ;  /* 0x0002fb00ff110b82 */ /* 0x000e240000000800 */
[----:B------:R-:W-:-:S02]  /*e240*/  IMAD R154, R11, 0x10, R10 ;  /* 0x000000100b9a7824 */ /* 0x000fc400078e020a */
[C---:B------:R-:W-:Y:S01]  /*e250*/  IMAD.WIDE.U32 R10, R18.reuse, UR4, RZ ;  /* 0x00000004120a7c25 */ /* 0x040fe2000f8e00ff */
[----:B--2---:R-:W-:Y:S02]  /*e260*/  USHF.R.S32.HI UR4, URZ, 0x1f, UR6 ;  /* 0x0000001f3f047899 */ /* 0x004fe40008011406 */
[----:B------:R-:W-:Y:S01]  /*e270*/  LEA R12, R15, R154, 0x3 ;  /* 0x0000009a0f0c7211 */ /* 0x000fe200078e18ff */
[----:B------:R-:W2:Y:S01]  /*e280*/  @P0 LDC R21, c[0x0][0xbf0] ;  /* 0x0002fc00ff150b82 */ /* 0x000ea20000000800 */
[----:B------:R-:W-:Y:S02]  /*e290*/  IMAD R13, R18, UR5, R13 ;  /* 0x00000005120d7c24 */ /* 0x000fe4000f8e020d */
[----:B---3--:R-:W-:Y:S01]  /*e2a0*/  IMAD R14, R22, UR4, RZ ;  /* 0x00000004160e7c24 */ /* 0x008fe2000f8e02ff */
[----:B------:R-:W-:Y:S01]  /*e2b0*/  ULDC.64 UR4, c[0x0][0xbe0] ;  /* 0x0002f80000047ab9 */ /* 0x000fe20000000a00 */
[----:B-1----:R-:W-:Y:S02]  /*e2c0*/  IMAD R12, R155, 0x40, R12 ;  /* 0x000000409b0c7824 */ /* 0x002fe400078e020c */
[----:B------:R-:W-:-:S02]  /*e2d0*/  IMAD R15, R23, UR6, R14 ;  /* 0x00000006170f7c24 */ /* 0x000fc4000f8e020e */
[----:B------:R-:W-:Y:S01]  /*e2e0*/  IMAD.IADD R11, R11, 0x1, R13 ;  /* 0x000000010b0b7824 */ /* 0x000fe200078e020d */
[----:B------:R-:W-:Y:S01]  /*e2f0*/  MOV R13, R12 ;  /* 0x0000000c000d7202 */ /* 0x000fe20000000f00 */
[----:B------:R-:W-:-:S04]  /*e300*/  IMAD.WIDE.U32 R10, R22, UR6, R10 ;  /* 0x00000006160a7c25 */ /* 0x000fc8000f8e000a */
[----:B0-----:R-:W-:-:S04]  /*e310*/  @P0 IMAD.HI.U32 R14, R12, R17, RZ ;  /* 0x000000110c0e0227 */ /* 0x001fc800078e00ff */
[----:B------:R-:W-:Y:S01]  /*e320*/  IMAD.IADD R11, R11, 0x1, R15 ;  /* 0x000000010b0b7824 */ /* 0x000fe200078e020f */
[----:B--2---:R-:W-:Y:S01]  /*e330*/  @P0 SHF.R.U32.HI R13, RZ, R21, R14 ;  /* 0x00000015ff0d0219 */ /* 0x004fe2000001160e */
[----:B------:R-:W-:Y:S02]  /*e340*/  IMAD R14, R5, UR4, RZ ;  /* 0x00000004050e7c24 */ /* 0x000fe4000f8e02ff */
[----:B------:R-:W-:Y:S01]  /*e350*/  IMAD.WIDE.U32 R10, R3, UR4, R10 ;  /* 0x00000004030a7c25 */ /* 0x000fe2000f8e000a */
[----:B------:R-:W-:-:S03]  /*e360*/  SHF.R.S32.HI R17, RZ, 0x1f, R13 ;  /* 0x0000001fff117819 */ /* 0x000fc6000001140d */
[----:B------:R-:W-:Y:S01]  /*e370*/  IMAD.MOV R15, RZ, RZ, -R13 ;  /* 0x000000ffff0f7224 */ /* 0x000fe200078e0a0d */
[----:B------:R-:W-:Y:S01]  /*e380*/  IADD3 R10, P0, R13, R10, RZ ;  /* 0x0000000a0d0a7210 */ /* 0x000fe20007f1e0ff */
[----:B------:R-:W-:Y:S01]  /*e390*/  IMAD R14, R3, UR5, R14 ;  /* 0x00000005030e7c24 */ /* 0x000fe2000f8e020e */
[----:B------:R-:W-:Y:S01]  /*e3a0*/  ULDC.64 UR4, c[0x0][0xbc8] ;  /* 0x0002f20000047ab9 */ /* 0x000fe20000000a00 */
[----:B------:R-:W-:Y:S01]  /*e3b0*/  IMAD R15, R19, R15, R12 ;  /* 0x0000000f130f7224 */ /* 0x000fe200078e020c */
[----:B------:R-:W-:Y:S02]  /*e3c0*/  LOP3.LUT R13, R20, 0x7ffffffc, RZ, 0xc0, !PT ;  /* 0x7ffffffc140d7812 */ /* 0x000fe400078ec0ff */
[----:B------:R-:W-:Y:S02]  /*e3d0*/  IADD3.X R11, R17, R11, R14, P0, !PT ;  /* 0x0000000b110b7210 */ /* 0x000fe400007fe40e */
[----:B------:R-:W-:Y:S02]  /*e3e0*/  SHF.R.S32.HI R12, RZ, 0x1f, R15 ;  /* 0x0000001fff0c7819 */ /* 0x000fe4000001140f */
[----:B------:R-:W-:Y:S01]  /*e3f0*/  LEA R14, R155, R154, 0x6 ;  /* 0x0000009a9b0e7211 */ /* 0x000fe200078e30ff */
        /* <DEDUP_REMOVED lines=10> */
[----:B------:R-:W-:Y:S02]  /*e4a0*/  SHFL.IDX PT, R12, R17, 0x1, 0x1c1f ;  /* 0x003c1f00110c7f89 */ /* 0x000fe400000e0000 */
[----:B------:R-:W-:-:S02]  /*e4b0*/  IMAD.IADD R21, R8, 0x1, -R15 ;  /* 0x0000000108157824 */ /* 0x000fc400078e0a0f */
[----:B------:R-:W-:Y:S01]  /*e4c0*/  IMAD.IADD R15, R16, 0x1, -R13 ;  /* 0x00000001100f7824 */ /* 0x000fe200078e0a0d */
[----:B------:R-:W-:Y:S01]  /*e4d0*/  SHFL.IDX PT, R10, R17, RZ, 0x1c1f ;  /* 0x001c1fff110a7589 */ /* 0x000fe200000e0000 */
[----:B------:R-:W-:Y:S02]  /*e4e0*/  IMAD.U32 R16, R21, -0x100, RZ ;  /* 0xffffff0015107824 */ /* 0x000fe400078e00ff */
[----:B------:R-:W-:Y:S01]  /*e4f0*/  IMAD.SHL.U32 R21, R15, 0x2, RZ ;  /* 0x000000020f157824 */ /* 0x000fe200078e00ff */
[----:B------:R-:W0:Y:S01]  /*e500*/  SHFL.IDX PT, R11, R20, RZ, 0x1c1f ;  /* 0x001c1fff140b7589 */ /* 0x000e2200000e0000 */
[----:B------:R-:W-:-:S03]  /*e510*/  IMAD R15, R19, UR4, RZ ;  /* 0x00000004130f7c24 */ /* 0x000fc6000f8e02ff */
[----:B------:R-:W1:Y:S01]  /*e520*/  SHFL.IDX PT, R13, R20, 0x1, 0x1c1f ;  /* 0x003c1f00140d7f89 */ /* 0x000e6200000e0000 */
[----:B------:R-:W-:Y:S02]  /*e530*/  ISETP.NE.AND P0, PT, R21, R16, PT ;  /* 0x000000101500720c */ /* 0x000fe40003f05270 */
[C---:B------:R-:W-:Y:S02]  /*e540*/  IADD3 R16, R14.reuse, 0x8, RZ ;  /* 0x000000080e107810 */ /* 0x040fe40007ffe0ff */
[-C--:B------:R-:W-:Y:S02]  /*e550*/  ISETP.GE.OR P1, PT, R14, R15.reuse, P0 ;  /* 0x0000000f0e00720c */ /* 0x080fe40000726670 */
[----:B------:R-:W-:-:S11]  /*e560*/  ISETP.GE.OR P0, PT, R16, R15, P0 ;  /* 0x0000000f1000720c */ /* 0x000fd60000706670 */
[----:B0-----:R0:W-:Y:S04]  /*e570*/  @!P1 ST.E desc[UR36][R10.64], R4 ;  /* 0x000000040a009985 */ /* 0x0011e8000c101924 */
[----:B-1----:R0:W-:Y:S02]  /*e580*/  @!P0 ST.E desc[UR36][R12.64], R2 ;  /* 0x000000020c008985 */ /* 0x0021e4000c101924 */
.L_x_4977:
[----:B------:R-:W-:Y:S01]  /*e590*/  ISETP.NE.AND P0, PT, R6, 0x1, PT ;  /* 0x000000010600780c */ /* 0x000fe20003f05270 */
[----:B------:R-:W1:Y:S01]  /*e5a0*/  S2R R14, SR_CTAID.X ;  /* 0x00000000000e7919 */ /* 0x000e620000002500 */
[--C-:B0-----:R-:W-:Y:S01]  /*e5b0*/  SHF.R.S32.HI R2, RZ, 0x2, R7.reuse ;  /* 0x00000002ff027819 */ /* 0x101fe20000011407 */
[----:B------:R-:W0:Y:S01]  /*e5c0*/  S2UR UR6, SR_CTAID.Z ;  /* 0x00000000000679c3 */ /* 0x000e220000002700 */
[----:B------:R-:W-:Y:S01]  /*e5d0*/  SHF.R.S32.HI R11, RZ, 0x1f, R7 ;  /* 0x0000001fff0b7819 */ /* 0x000fe20000011407 */
[----:B------:R-:W-:Y:S01]  /*e5e0*/  ULDC.64 UR4, c[0x0][0xb38] ;  /* 0x0002ce0000047ab9 */ /* 0x000fe20000000a00 */
[----:B------:R-:W-:Y:S01]  /*e5f0*/  LEA.HI R153, R153, R152, RZ, 0x2 ;  /* 0x0000009899997211 */ /* 0x000fe200078f10ff */
[----:B------:R-:W-:Y:S01]  /*e600*/  IMAD R9, R9, UR4, RZ ;  /* 0x0000000409097c24 */ /* 0x000fe2000f8e02ff */
[----:B------:R-:W-:Y:S01]  /*e610*/  LEA.HI R11, R11, R2, RZ, 0x3 ;  /* 0x000000020b0b7211 */ /* 0x000fe200078f18ff */
[----:B------:R-:W-:Y:S01]  /*e620*/  BSSY B0, `(.L_x_4978) ;  /* 0x00000ff000007945 */ /* 0x000fe20003800000 */
[----:B------:R-:W-:Y:S01]  /*e630*/  LOP3.LUT R153, R153, 0xfffffffc, RZ, 0xc0, !PT ;  /* 0xfffffffc99997812 */ /* 0x000fe200078ec0ff */
[----:B------:R-:W2:Y:S01]  /*e640*/  LDC.64 R12, c[0x0][0xb40] ;  /* 0x0002d000ff0c7b82 */ /* 0x000ea20000000a00 */
[----:B------:R-:W-:Y:S01]  /*e650*/  LOP3.LUT R11, R11, 0xfffffff8, RZ, 0xc0, !PT ;  /* 0xfffffff80b0b7812 */ /* 0x000fe200078ec0ff */
[----:B------:R-:W-:Y:S01]  /*e660*/  IMAD R9, R18, UR5, R9 ;  /* 0x0000000512097c24 */ /* 0x000fe2000f8e0209 */
[----:B------:R-:W-:Y:S01]  /*e670*/  LEA.HI R157, R157, R0, RZ, 0x5 ;  /* 0x000000009d9d7211 */ /* 0x000fe200078f28ff */
[----:B------:R-:W-:-:S02]  /*e680*/  IMAD.IADD R153, R152, 0x1, -R153 ;  /* 0x0000000198997824 */ /* 0x000fc400078e0a99 */
[----:B------:R-:W-:Y:S01]  /*e690*/  IMAD.IADD R4, R2, 0x1, -R11 ;  /* 0x0000000102047824 */ /* 0x000fe200078e0a0b */
[----:B------:R-:W-:Y:S01]  /*e6a0*/  SHF.R.S32.HI R157, RZ, 0x5, R157 ;  /* 0x00000005ff9d7819 */ /* 0x000fe2000001149d */
[----:B------:R-:W3:Y:S01]  /*e6b0*/  @P0 LDC R16, c[0x0][0xbec] ;  /* 0x0002fb00ff100b82 */ /* 0x000ee20000000800 */
[----:B------:R-:W-:Y:S01]  /*e6c0*/  LEA.HI R2, R153, R153, RZ, 0x1 ;  /* 0x0000009999027211 */ /* 0x000fe200078f08ff */
[----:B------:R-:W-:-:S03]  /*e6d0*/  IMAD.WIDE.U32 R18, R18, UR4, RZ ;  /* 0x0000000412127c25 */ /* 0x000fc6000f8e00ff */
[----:B------:R-:W-:Y:S01]  /*e6e0*/  LOP3.LUT R2, R2, 0x1ffffffe, RZ, 0xc0, !PT ;  /* 0x1ffffffe02027812 */ /* 0x000fe200078ec0ff */
[----:B------:R-:W-:Y:S01]  /*e6f0*/  IMAD R157, R157, 0x10, R4 ;  /* 0x000000109d9d7824 */ /* 0x000fe200078e0204 */
[----:B------:R-:W-:Y:S01]  /*e700*/  IADD3 R19, R19, R9, RZ ;  /* 0x0000000913137210 */ /* 0x000fe20007ffe0ff */
[----:B------:R-:W4:Y:S01]  /*e710*/  @P0 LDC R17, c[0x0][0xbf0] ;  /* 0x0002fc00ff110b82 */ /* 0x000f220000000800 */
[----:B------:R-:W-:Y:S01]  /*e720*/  IADD3 R2, R153, -R2, RZ ;  /* 0x8000000299027210 */ /* 0x000fe20007ffe0ff */
[----:B0-----:R-:W-:-:S04]  /*e730*/  USHF.R.S32.HI UR4, URZ, 0x1f, UR6 ;  /* 0x0000001f3f047899 */ /* 0x001fc80008011406 */
[----:B------:R-:W-:Y:S02]  /*e740*/  IMAD R11, R2, 0x8, R157 ;  /* 0x00000008020b7824 */ /* 0x000fe400078e029d */
[----:B--2---:R-:W-:Y:S01]  /*e750*/  IMAD R2, R12, UR4, RZ ;  /* 0x000000040c027c24 */ /* 0x004fe2000f8e02ff */
[----:B------:R-:W-:Y:S01]  /*e760*/  ULDC.64 UR4, c[0x0][0xb48] ;  /* 0x0002d20000047ab9 */ /* 0x000fe20000000a00 */
[----:B-1----:R-:W-:Y:S02]  /*e770*/  IMAD R15, R14, 0x40, R11 ;  /* 0x000000400e0f7824 */ /* 0x002fe400078e020b */
[----:B------:R-:W-:Y:S02]  /*e780*/  IMAD R13, R13, UR6, R2 ;  /* 0x000000060d0d7c24 */ /* 0x000fe4000f8e0202 */
[----:B------:R-:W-:-:S04]  /*e790*/  IMAD.WIDE.U32 R10, R12, UR6, R18 ;  /* 0x000000060c0a7c25 */ /* 0x000fc8000f8e0012 */
[----:B---3--:R-:W-:Y:S01]  /*e7a0*/  @P0 IMAD.HI.U32 R16, R15, R16, RZ ;  /* 0x000000100f100227 */ /* 0x008fe200078e00ff */
[----:B------:R-:W-:-:S03]  /*e7b0*/  IADD3 R11, R11, R13, RZ ;  /* 0x0000000d0b0b7210 */ /* 0x000fc60007ffe0ff */
[----:B------:R-:W-:Y:S02]  /*e7c0*/  IMAD.MOV.U32 R9, RZ, RZ, R15 ;  /* 0x000000ffff097224 */ /* 0x000fe400078e000f */
[----:B------:R-:W-:Y:S01]  /*e7d0*/  IMAD R2, R5, UR4, RZ ;  /* 0x0000000405027c24 */ /* 0x000fe2000f8e02ff */
[----:B----4-:R-:W-:-:S03]  /*e7e0*/  @P0 SHF.R.U32.HI R9, RZ, R17, R16 ;  /* 0x00000011ff090219 */ /* 0x010fc60000011610 */
[C---:B------:R-:W-:Y:S01]  /*e7f0*/  IMAD R13, R3.reuse, UR5, R2 ;  /* 0x00000005030d7c24 */ /* 0x040fe2000f8e0202 */
[--C-:B------:R-:W-:Y:S01]  /*e800*/  SHF.R.S32.HI R4, RZ, 0x1f, R9.reuse ;  /* 0x0000001fff047819 */ /* 0x100fe20000011409 */
[----:B------:R-:W-:Y:S02]  /*e810*/  IMAD.MOV R5, RZ, RZ, -R9 ;  /* 0x000000ffff057224 */ /* 0x000fe400078e0a09 */
[----:B------:R-:W-:Y:S01]  /*e820*/  IMAD.WIDE.U32 R2, R3, UR4, R10 ;  /* 0x0000000403027c25 */ /* 0x000fe2000f8e000a */
[----:B------:R-:W-:-:S03]  /*e830*/  ULDC.64 UR4, c[0x0][0xb30] ;  /* 0x0002cc0000047ab9 */ /* 0x000fc60000000a00 */
[----:B------:R-:W-:Y:S02]  /*e840*/  IMAD R5, R6, R5, R15 ;  /* 0x0000000506057224 */ /* 0x000fe400078e020f */
[----:B------:R-:W-:Y:S02]  /*e850*/  IMAD R4, R4, UR4, RZ ;  /* 0x0000000404047c24 */ /* 0x000fe4000f8e02ff */
[----:B------:R-:W-:Y:S02]  /*e860*/  IMAD.IADD R3, R3, 0x1, R13 ;  /* 0x0000000103037824 */ /* 0x000fe400078e020d */
[C---:B------:R-:W-:Y:S01]  /*e870*/  IMAD R11, R9.reuse, UR5, R4 ;  /* 0x00000005090b7c24 */ /* 0x040fe2000f8e0204 */
[----:B------:R-:W-:Y:S01]  /*e880*/  SHF.R.S32.HI R4, RZ, 0x1f, R5 ;  /* 0x0000001fff047819 */ /* 0x000fe20000011405 */
[----:B------:R-:W-:Y:S01]  /*e890*/  IMAD.WIDE.U32 R2, R9, UR4, R2 ;  /* 0x0000000409027c25 */ /* 0x000fe2000f8e0002 */
[----:B------:R-:W-:-:S03]  /*e8a0*/  ULDC.64 UR4, c[0x0][0xb28] ;  /* 0x0002ca0000047ab9 */ /* 0x000fc60000000a00 */
[----:B------:R-:W-:Y:S01]  /*e8b0*/  IMAD R4, R4, UR4, RZ ;  /* 0x0000000404047c24 */ /* 0x000fe2000f8e02ff */
[----:B------:R-:W-:-:S03]  /*e8c0*/  IADD3 R3, R3, R11, RZ ;  /* 0x0000000b03037210 */ /* 0x000fc60007ffe0ff */
[C---:B------:R-:W-:Y:S02]  /*e8d0*/  IMAD R9, R5.reuse, UR5, R4 ;  /* 0x0000000505097c24 */ /* 0x040fe4000f8e0204 */
[----:B------:R-:W-:Y:S01]  /*e8e0*/  IMAD.WIDE.U32 R2, R5, UR4, R2 ;  /* 0x0000000405027c25 */ /* 0x000fe2000f8e0002 */
[----:B------:R-:W-:-:S03]  /*e8f0*/  ULDC.64 UR4, c[0x0][0xb00] ;  /* 0x0002c00000047ab9 */ /* 0x000fc60000000a00 */
[----:B------:R-:W-:Y:S01]  /*e900*/  IMAD.IADD R5, R3, 0x1, R9 ;  /* 0x0000000103057824 */ /* 0x000fe200078e0209 */
[-C--:B------:R-:W-:Y:S02]  /*e910*/  LEA.HI R9, R8, R8.reuse, RZ, 0x1 ;  /* 0x0000000808097211 */ /* 0x080fe400078f08ff */
[----:B------:R-:W-:Y:S01]  /*e920*/  LEA R4, P0, R2, UR4, 0x2 ;  /* 0x0000000402047c11 */ /* 0x000fe2000f8010ff */
[----:B------:R-:W-:Y:S01]  /*e930*/  ULDC UR4, c[0x0][0xa88] ;  /* 0x0002a20000047ab9 */ /* 0x000fe20000000800 */
[----:B------:R-:W-:Y:S01]  /*e940*/  LOP3.LUT R11, R9, 0xfffffe, RZ, 0xc0, !PT ;  /* 0x00fffffe090b7812 */ /* 0x000fe200078ec0ff */
[----:B------:R-:W-:Y:S01]  /*e950*/  IMAD R6, R6, UR4, RZ ;  /* 0x0000000406067c24 */ /* 0x000fe2000f8e02ff */
[----:B------:R-:W-:Y:S01]  /*e960*/  LOP3.LUT R9, R7, 0x7ffffffc, RZ, 0xc0, !PT ;  /* 0x7ffffffc07097812 */ /* 0x000fe200078ec0ff */
[----:B------:R-:W-:Y:S01]  /*e970*/  IMAD R7, R14, 0x40, R157 ;  /* 0x000000400e077824 */ /* 0x000fe200078e029d */
[----:B------:R-:W-:Y:S02]  /*e980*/  LEA.HI.X R5, R2, UR5, R5, 0x2, P0 ;  /* 0x0000000502057c11 */ /* 0x000fe400080f1405 */
[----:B------:R-:W-:Y:S01]  /*e990*/  IADD3 R11, -R11, R8, RZ ;  /* 0x000000080b0b7210 */ /* 0x000fe20007ffe1ff */
[----:B------:R-:W-:Y:S01]  /*e9a0*/  IMAD.IADD R0, R0, 0x1, -R9 ;  /* 0x0000000100007824 */ /* 0x000fe200078e0a09 */
[----:B------:R-:W-:Y:S01]  /*e9b0*/  ISETP.GE.AND P0, PT, R7, R6, PT ;  /* 0x000000060700720c */ /* 0x000fe20003f06270 */
[----:B------:R0:W1:Y:S02]  /*e9c0*/  SHFL.IDX PT, R2, R4, RZ, 0x1c1f ;  /* 0x001c1fff04027589 */ /* 0x00006400000e0000 */
[----:B------:R-:W-:-:S02]  /*e9d0*/  IMAD R0, R11, 0x80, R0 ;  /* 0x000000800b007824 */ /* 0x000fc400078e0200 */
[----:B------:R0:W2:Y:S03]  /*e9e0*/  SHFL.IDX PT, R3, R5, RZ, 0x1c1f ;  /* 0x001c1fff05037589 */ /* 0x0000a600000e0000 */
[----:B------:R-:W-:-:S05]  /*e9f0*/  SHF.L.U32 R0, R0, 0x1, RZ ;  /* 0x0000000100007819 */ /* 0x000fca00000006ff */
[----:B0-----:R-:W-:Y:S05]  /*ea00*/  @P0 BRA `(.L_x_4979) ;  /* 0x0000000c00000947 */ /* 0x001fea0003800000 */
[C---:B------:R-:W-:Y:S01]  /*ea10*/  VIADD R9, R0.reuse, 0x8 ;  /* 0x0000000800097836 */ /* 0x040fe20000000000 */
[----:B------:R-:W-:Y:S01]  /*ea20*/  ULDC UR4, c[0x0][0xac8] ;  /* 0x0002b20000047ab9 */ /* 0x000fe20000000800 */
[C---:B------:R-:W-:Y:S01]  /*ea30*/  VIADD R11, R0.reuse, 0x10 ;  /* 0x00000010000b7836 */ /* 0x040fe20000000000 */
        /* <DEDUP_REMOVED lines=11> */
[----:B------:R-:W-:Y:S01]  /*eaf0*/  VIADD R23, R0, 0x58 ;  /* 0x0000005800177836 */ /* 0x000fe20000000000 */
[----:B------:R-:W-:-:S02]  /*eb00*/  ISETP.GE.AND P1, PT, R17, UR4, PT ;  /* 0x0000000411007c0c */ /* 0x000fc4000bf26270 */
[C---:B------:R-:W-:Y:S02]  /*eb10*/  IADD3 R18, R0.reuse, 0x30, RZ ;  /* 0x0000003000127810 */ /* 0x040fe40007ffe0ff */
        /* <DEDUP_REMOVED lines=9> */
[----:B------:R-:W-:Y:S01]  /*ebb0*/  IADD3 R21, R0, 0x48, RZ ;  /* 0x0000004800157810 */ /* 0x000fe20007ffe0ff */
        /* <DEDUP_REMOVED lines=11> */
[----:B------:R-:W-:Y:S02]  /*ec70*/  ISETP.GE.AND P5, PT, R21, UR4, PT ;  /* 0x0000000415007c0c */ /* 0x000fe4000bfa6270 */
[----:B------:R-:W-:Y:S02]  /*ec80*/  @!P0 LEA.HI R16, R16, R16, RZ, 0x1 ;  /* 0x0000001010108211 */ /* 0x000fe400078f08ff */
[----:B------:R-:W-:-:S02]  /*ec90*/  @!P1 LEA.HI R17, R17, R17, RZ, 0x1 ;  /* 0x0000001111119211 */ /* 0x000fc400078f08ff */
        /* <DEDUP_REMOVED lines=83> */
[----:B0-----:R-:W-:Y:S02]  /*f1d0*/  @!P0 LOP3.LUT R9, R23, 0xfffffffe, RZ, 0xc0, !PT ;  /* 0xfffffffe17098812 */ /* 0x001fe400078ec0ff */
[----:B------:R-:W-:Y:S02]  /*f1e0*/  @!P2 LEA.HI R18, R18, R18, RZ, 0x1 ;  /* 0x000000121212a211 */ /* 0x000fe400078f08ff */
[----:B------:R-:W-:Y:S01]  /*f1f0*/  @!P3 LEA.HI R19, R19, R19, RZ, 0x1 ;  /* 0x000000131313b211 */ /* 0x000fe200078f08ff */
[----:B------:R-:W-:Y:S01]  /*f200*/  @!P0 IMAD.WIDE R8, R9, 0x4, R2 ;  /* 0x0000000409088825 */ /* 0x000fe200078e0202 */
[----:B-1----:R-:W-:-:S02]  /*f210*/  @!P1 LOP3.LUT R11, R24, 0xfffffffe, RZ, 0xc0, !PT ;  /* 0xfffffffe180b9812 */ /* 0x002fc400078ec0ff */
[----:B------:R-:W-:Y:S02]  /*f220*/  @!P4 LEA.HI R20, R20, R20, RZ, 0x1 ;  /* 0x000000141414c211 */ /* 0x000fe400078f08ff */
[----:B--2---:R-:W-:Y:S01]  /*f230*/  @!P2 LOP3.LUT R13, R18, 0xfffffffe, RZ, 0xc0, !PT ;  /* 0xfffffffe120da812 */ /* 0x004fe200078ec0ff */
[--C-:B------:R-:W-:Y:S01]  /*f240*/  @!P1 IMAD.WIDE R10, R11, 0x4, R2.reuse ;  /* 0x000000040b0a9825 */ /* 0x100fe200078e0202 */
[----:B------:R-:W-:Y:S01]  /*f250*/  @!P5 LEA.HI R21, R21, R21, RZ, 0x1 ;  /* 0x000000151515d211 */ /* 0x000fe200078f08ff */
[----:B------:R0:W-:Y:S01]  /*f260*/  @!P0 ST.E.64 desc[UR36][R8.64], R96 ;  /* 0x0000006008008985 */ /* 0x0001e2000c101b24 */
[----:B------:R-:W-:Y:S01]  /*f270*/  @!P3 LOP3.LUT R19, R19, 0xfffffffe, RZ, 0xc0, !PT ;  /* 0xfffffffe1313b812 */ /* 0x000fe200078ec0ff */
[----:B------:R-:W-:Y:S01]  /*f280*/  @!P2 IMAD.WIDE R12, R13, 0x4, R2 ;  /* 0x000000040d0ca825 */ /* 0x000fe200078e0202 */
[----:B------:R-:W-:Y:S01]  /*f290*/  @!P6 LEA.HI R22, R22, R22, RZ, 0x1 ;  /* 0x000000161616e211 */ /* 0x000fe200078f08ff */
[----:B------:R1:W-:Y:S01]  /*f2a0*/  @!P1 ST.E.64 desc[UR36][R10.64], R100 ;  /* 0x000000640a009985 */ /* 0x0003e2000c101b24 */
[----:B---3--:R-:W-:Y:S01]  /*f2b0*/  @!P4 LOP3.LUT R15, R20, 0xfffffffe, RZ, 0xc0, !PT ;  /* 0xfffffffe140fc812 */ /* 0x008fe200078ec0ff */
[----:B------:R-:W-:Y:S01]  /*f2c0*/  VIADD R18, R0, 0xc8 ;  /* 0x000000c800127836 */ /* 0x000fe20000000000 */
[----:B------:R-:W-:Y:S01]  /*f2d0*/  @!P5 LOP3.LUT R21, R21, 0xfffffffe, RZ, 0xc0, !PT ;  /* 0xfffffffe1515d812 */ /* 0x000fe200078ec0ff */
[----:B------:R2:W-:Y:S01]  /*f2e0*/  @!P2 ST.E.64 desc[UR36][R12.64], R104 ;  /* 0x000000680c00a985 */ /* 0x0005e2000c101b24 */
[----:B----4-:R-:W-:-:S02]  /*f2f0*/  @!P6 LOP3.LUT R17, R22, 0xfffffffe, RZ, 0xc0, !PT ;  /* 0xfffffffe1611e812 */ /* 0x010fc400078ec0ff */
[----:B------:R-:W-:Y:S02]  /*f300*/  IADD3 R20, R0, 0xd8, RZ ;  /* 0x000000d800147810 */ /* 0x000fe40007ffe0ff */
[----:B------:R-:W-:Y:S01]  /*f310*/  ISETP.GE.AND P0, PT, R18, UR4, PT ;  /* 0x0000000412007c0c */ /* 0x000fe2000bf06270 */
[----:B0-----:R-:W-:Y:S01]  /*f320*/  @!P3 IMAD.WIDE R8, R19, 0x4, R2 ;  /* 0x000000041308b825 */ /* 0x001fe200078e0202 */
[----:B------:R-:W-:-:S03]  /*f330*/  ISETP.GE.AND P2, PT, R20, UR4, PT ;  /* 0x0000000414007c0c */ /* 0x000fc6000bf46270 */
[--C-:B-1----:R-:W-:Y:S01]  /*f340*/  @!P4 IMAD.WIDE R10, R15, 0x4, R2.reuse ;  /* 0x000000040f0ac825 */ /* 0x102fe200078e0202 */
[----:B------:R0:W-:Y:S03]  /*f350*/  @!P3 ST.E.64 desc[UR36][R8.64], R108 ;  /* 0x0000006c0800b985 */ /* 0x0001e6000c101b24 */
[--C-:B------:R-:W-:Y:S01]  /*f360*/  @!P5 IMAD.WIDE R14, R21, 0x4, R2.reuse ;  /* 0x00000004150ed825 */ /* 0x100fe200078e0202 */
[----:B------:R1:W-:Y:S01]  /*f370*/  @!P4 ST.E.64 desc[UR36][R10.64], R112 ;  /* 0x000000700a00c985 */ /* 0x0003e2000c101b24 */
[C---:B--2---:R-:W-:Y:S02]  /*f380*/  IADD3 R13, R0.reuse, 0xf0, RZ ;  /* 0x000000f0000d7810 */ /* 0x044fe40007ffe0ff */
[----:B------:R-:W-:Y:S01]  /*f390*/  VIADD R19, R0, 0xd0 ;  /* 0x000000d000137836 */ /* 0x000fe20000000000 */
[----:B------:R2:W-:Y:S01]  /*f3a0*/  @!P5 ST.E.64 desc[UR36][R14.64], R116 ;  /* 0x000000740e00d985 */ /* 0x0005e2000c101b24 */
[----:B------:R-:W-:Y:S01]  /*f3b0*/  @!P6 IMAD.WIDE R16, R17, 0x4, R2 ;  /* 0x000000041110e825 */ /* 0x000fe200078e0202 */
[----:B------:R-:W-:-:S02]  /*f3c0*/  ISETP.GE.AND P5, PT, R13, UR4, PT ;  /* 0x000000040d007c0c */ /* 0x000fc4000bfa6270 */
[----:B------:R-:W-:Y:S01]  /*f3d0*/  ISETP.GE.AND P1, PT, R19, UR4, PT ;  /* 0x0000000413007c0c */ /* 0x000fe2000bf26270 */
[C---:B------:R-:W-:Y:S01]  /*f3e0*/  VIADD R21, R0.reuse, 0xe0 ;  /* 0x000000e000157836 */ /* 0x040fe20000000000 */
[----:B------:R3:W-:Y:S01]  /*f3f0*/  @!P6 ST.E.64 desc[UR36][R16.64], R120 ;  /* 0x000000781000e985 */ /* 0x0007e2000c101b24 */
[----:B0-----:R-:W-:Y:S01]  /*f400*/  VIADD R9, R0, 0xf8 ;  /* 0x000000f800097836 */ /* 0x001fe20000000000 */
[----:B------:R-:W-:Y:S01]  /*f410*/  @!P0 LEA.HI R18, R18, R18, RZ, 0x1 ;  /* 0x0000001212128211 */ /* 0x000fe200078f08ff */
[----:B------:R-:W-:Y:S01]  /*f420*/  VIADD R12, R0, 0xe8 ;  /* 0x000000e8000c7836 */ /* 0x000fe20000000000 */
[----:B------:R-:W-:Y:S02]  /*f430*/  ISETP.GE.AND P3, PT, R21, UR4, PT ;  /* 0x0000000415007c0c */ /* 0x000fe4000bf66270 */
[----:B------:R-:W-:Y:S02]  /*f440*/  ISETP.GE.AND P6, PT, R9, UR4, PT ;  /* 0x0000000409007c0c */ /* 0x000fe4000bfc6270 */
[----:B------:R-:W-:-:S02]  /*f450*/  ISETP.GE.AND P4, PT, R12, UR4, PT ;  /* 0x000000040c007c0c */ /* 0x000fc4000bf86270 */
[----:B------:R-:W-:Y:S02]  /*f460*/  @!P2 LEA.HI R20, R20, R20, RZ, 0x1 ;  /* 0x000000141414a211 */ /* 0x000fe400078f08ff */
[----:B------:R-:W-:Y:S02]  /*f470*/  @!P1 LEA.HI R19, R19, R19, RZ, 0x1 ;  /* 0x0000001313139211 */ /* 0x000fe400078f08ff */
[----:B------:R-:W-:Y:S02]  /*f480*/  @!P5 LEA.HI R8, R13, R13, RZ, 0x1 ;  /* 0x0000000d0d08d211 */ /* 0x000fe400078f08ff */
[----:B-1----:R-:W-:Y:S02]  /*f490*/  @!P1 LOP3.LUT R11, R19, 0xfffffffe, RZ, 0xc0, !PT ;  /* 0xfffffffe130b9812 */ /* 0x002fe400078ec0ff */
[----:B------:R-:W-:Y:S02]  /*f4a0*/  @!P3 LEA.HI R21, R21, R21, RZ, 0x1 ;  /* 0x000000151515b211 */ /* 0x000fe400078f08ff */
[----:B------:R-:W-:-:S02]  /*f4b0*/  @!P6 LEA.HI R10, R9, R9, RZ, 0x1 ;  /* 0x00000009090ae211 */ /* 0x000fc400078f08ff */
[----:B------:R-:W-:Y:S02]  /*f4c0*/  @!P4 LEA.HI R12, R12, R12, RZ, 0x1 ;  /* 0x0000000c0c0cc211 */ /* 0x000fe400078f08ff */
[----:B------:R-:W-:Y:S02]  /*f4d0*/  @!P0 LOP3.LUT R9, R18, 0xfffffffe, RZ, 0xc0, !PT ;  /* 0xfffffffe12098812 */ /* 0x000fe400078ec0ff */
[----:B------:R-:W-:Y:S02]  /*f4e0*/  @!P2 LOP3.LUT R13, R20, 0xfffffffe, RZ, 0xc0, !PT ;  /* 0xfffffffe140da812 */ /* 0x000fe400078ec0ff */
[----:B--2---:R-:W-:Y:S02]  /*f4f0*/  @!P3 LOP3.LUT R15, R21, 0xfffffffe, RZ, 0xc0, !PT ;  /* 0xfffffffe150fb812 */ /* 0x004fe400078ec0ff */
[----:B---3--:R-:W-:Y:S01]  /*f500*/  @!P4 LOP3.LUT R17, R12, 0xfffffffe, RZ, 0xc0, !PT ;  /* 0xfffffffe0c11c812 */ /* 0x008fe200078ec0ff */
[----:B------:R-:W-:Y:S01]  /*f510*/  @!P2 IMAD.WIDE R12, R13, 0x4, R2 ;  /* 0x000000040d0ca825 */ /* 0x000fe200078e0202 */
[----:B------:R-:W-:-:S02]  /*f520*/  @!P5 LOP3.LUT R19, R8, 0xfffffffe, RZ, 0xc0, !PT ;  /* 0xfffffffe0813d812 */ /* 0x000fc400078ec0ff */
        /* <DEDUP_REMOVED lines=14> */
.L_x_4979:
[----:B------:R-:W-:Y:S05]  /*f610*/  BSYNC B0 ;  /* 0x0000000000007941 */ /* 0x000fea0003800000 */
.L_x_4978:
[----:B------:R-:W-:Y:S01]  /*f620*/  VIADD R7, R7, 0x8 ;  /* 0x0000000807077836 */ /* 0x000fe20000000000 */
[----:B0-2---:R2:W3:Y:S04]  /*f630*/  SHFL.IDX PT, R3, R5, 0x1, 0x1c1f ;  /* 0x003c1f0005037f89 */ /* 0x0054e800000e0000 */
[----:B------:R-:W-:Y:S01]  /*f640*/  ISETP.GE.AND P0, PT, R7, R6, PT ;  /* 0x000000060700720c */ /* 0x000fe20003f06270 */
[----:B-1----:R2:W4:-:S12]  /*f650*/  SHFL.IDX PT, R2, R4, 0x1, 0x1c1f ;  /* 0x003c1f0004027f89 */ /* 0x00251800000e0000 */
[----:B--2---:R-:W-:Y:S05]  /*f660*/  @P0 BRA `(.L_x_4871) ;  /* 0x0000004800e80947 */ /* 0x004fea0003800000 */
        /* <DEDUP_REMOVED lines=19> */
[----:B------:R-:W-:Y:S02]  /*f7a0*/  @!P0 LOP3.LUT R5, R4, 0xfffffffe, RZ, 0xc0, !PT ;  /* 0xfffffffe04058812 */ /* 0x000fe400078ec0ff */
[----:B------:R-:W-:-:S02]  /*f7b0*/  @!P1 LOP3.LUT R7, R6, 0xfffffffe, RZ, 0xc0, !PT ;  /* 0xfffffffe06079812 */ /* 0x000fc400078ec0ff */
[----:B------:R-:W-:Y:S01]  /*f7c0*/  @!P2 LOP3.LUT R9, R8, 0xfffffffe, RZ, 0xc0, !PT ;  /* 0xfffffffe0809a812 */ /* 0x000fe200078ec0ff */
[--C-:B---34-:R-:W-:Y:S01]  /*f7d0*/  @!P0 IMAD.WIDE R4, R5, 0x4, R2.reuse ;  /* 0x0000000405048825 */ /* 0x118fe200078e0202 */
[----:B------:R-:W-:Y:S02]  /*f7e0*/  ISETP.GE.AND P3, PT, R15, UR4, PT ;  /* 0x000000040f007c0c */ /* 0x000fe4000bf66270 */
[----:B------:R-:W-:Y:S01]  /*f7f0*/  ISETP.GE.AND P4, PT, R16, UR4, PT ;  /* 0x0000000410007c0c */ /* 0x000fe2000bf86270 */
[--C-:B------:R-:W-:Y:S01]  /*f800*/  @!P1 IMAD.WIDE R6, R7, 0x4, R2.reuse ;  /* 0x0000000407069825 */ /* 0x100fe200078e0202 */
[----:B------:R0:W-:Y:S01]  /*f810*/  @!P0 ST.E.64 desc[UR36][R4.64], R26 ;  /* 0x0000001a04008985 */ /* 0x0001e2000c101b24 */
[----:B------:R-:W-:Y:S02]  /*f820*/  ISETP.GE.AND P0, PT, R12, UR4, PT ;  /* 0x000000040c007c0c */ /* 0x000fe4000bf06270 */
[----:B------:R-:W-:Y:S01]  /*f830*/  @!P2 IMAD.WIDE R8, R9, 0x4, R2 ;  /* 0x000000040908a825 */ /* 0x000fe200078e0202 */
[----:B------:R1:W-:Y:S01]  /*f840*/  @!P1 ST.E.64 desc[UR36][R6.64], R30 ;  /* 0x0000001e06009985 */ /* 0x0003e2000c101b24 */
[----:B------:R-:W-:-:S02]  /*f850*/  ISETP.GE.AND P1, PT, R13, UR4, PT ;  /* 0x000000040d007c0c */ /* 0x000fc4000bf26270 */
[----:B------:R-:W-:Y:S01]  /*f860*/  @!P5 LEA.HI R10, R10, R10, RZ, 0x1 ;  /* 0x0000000a0a0ad211 */ /* 0x000fe200078f08ff */
[----:B------:R2:W-:Y:S01]  /*f870*/  @!P2 ST.E.64 desc[UR36][R8.64], R34 ;  /* 0x000000220800a985 */ /* 0x0005e2000c101b24 */
[----:B------:R-:W-:Y:S02]  /*f880*/  ISETP.GE.AND P2, PT, R14, UR4, PT ;  /* 0x000000040e007c0c */ /* 0x000fe4000bf46270 */
[----:B------:R-:W-:Y:S02]  /*f890*/  @!P6 LEA.HI R11, R11, R11, RZ, 0x1 ;  /* 0x0000000b0b0be211 */ /* 0x000fe400078f08ff */
[----:B------:R-:W-:Y:S02]  /*f8a0*/  @!P3 LEA.HI R15, R15, R15, RZ, 0x1 ;  /* 0x0000000f0f0fb211 */ /* 0x000fe400078f08ff */
[----:B0-----:R-:W-:Y:S02]  /*f8b0*/  @!P5 LOP3.LUT R5, R10, 0xfffffffe, RZ, 0xc0, !PT ;  /* 0xfffffffe0a05d812 */ /* 0x001fe400078ec0ff */
[----:B------:R-:W-:-:S02]  /*f8c0*/  @!P0 LEA.HI R12, R12, R12, RZ, 0x1 ;  /* 0x0000000c0c0c8211 */ /* 0x000fc400078f08ff */
[----:B-1----:R-:W-:Y:S01]  /*f8d0*/  @!P6 LOP3.LUT R7, R11, 0xfffffffe, RZ, 0xc0, !PT ;  /* 0xfffffffe0b07e812 */ /* 0x002fe200078ec0ff */
[--C-:B------:R-:W-:Y:S01]  /*f8e0*/  @!P5 IMAD.WIDE R4, R5, 0x4, R2.reuse ;  /* 0x000000040504d825 */ /* 0x100fe200078e0202 */
[----:B------:R-:W-:Y:S02]  /*f8f0*/  @!P1 LEA.HI R13, R13, R13, RZ, 0x1 ;  /* 0x0000000d0d0d9211 */ /* 0x000fe400078f08ff */
        /* <DEDUP_REMOVED lines=11> */
[C---:B------:R-:W-:Y:S01]  /*f9b0*/  VIADD R16, R0.reuse, 0x70 ;  /* 0x0000007000107836 */ /* 0x040fe20000000000 */
[----:B------:R-:W-:Y:S02]  /*f9c0*/  IADD3 R18, R0, 0x50, RZ ;  /* 0x0000005000127810 */ /* 0x000fe40007ffe0ff */
[----:B------:R-:W-:Y:S01]  /*f9d0*/  ISETP.GE.AND P6, PT, R19, UR4, PT ;  /* 0x0000000413007c0c */ /* 0x000fe2000bfc6270 */
[--C-:B0-----:R-:W-:Y:S01]  /*f9e0*/  @!P0 IMAD.WIDE R4, R9, 0x4, R2.reuse ;  /* 0x0000000409048825 */ /* 0x101fe200078e0202 */
[----:B------:R-:W-:Y:S02]  /*f9f0*/  ISETP.GE.AND P5, PT, R18, UR4, PT ;  /* 0x0000000412007c0c */ /* 0x000fe4000bfa6270 */
[----:B------:R-:W-:Y:S01]  /*fa00*/  IADD3 R20, R0, 0x80, RZ ;  /* 0x0000008000147810 */ /* 0x000fe20007ffe0ff */
[--C-:B-1----:R-:W-:Y:S01]  /*fa10*/  @!P1 IMAD.WIDE R6, R13, 0x4, R2.reuse ;  /* 0x000000040d069825 */ /* 0x102fe200078e0202 */
[----:B------:R0:W-:Y:S02]  /*fa20*/  @!P0 ST.E.64 desc[UR36][R4.64], R46 ;  /* 0x0000002e04008985 */ /* 0x0001e4000c101b24 */
[----:B------:R-:W-:Y:S01]  /*fa30*/  ISETP.GE.AND P0, PT, R20, UR4, PT ;  /* 0x0000000414007c0c */ /* 0x000fe2000bf06270 */
[--C-:B------:R-:W-:Y:S01]  /*fa40*/  @!P2 IMAD.WIDE R8, R11, 0x4, R2.reuse ;  /* 0x000000040b08a825 */ /* 0x100fe200078e0202 */
[----:B------:R1:W-:Y:S03]  /*fa50*/  @!P1 ST.E.64 desc[UR36][R6.64], R50 ;  /* 0x0000003206009985 */ /* 0x0003e6000c101b24 */
        /* <DEDUP_REMOVED lines=38> */
[----:B------:R0:W-:Y:S03]  /*fcc0*/  @!P4 ST.E.64 desc[UR36][R4.64], R74 ;  /* 0x0000004a0400c985 */ /* 0x0001e6000c101b24 */
[----:B------:R-:W-:Y:S01]  /*fcd0*/  @!P2 IMAD.WIDE R8, R11, 0x4, R2 ;  /* 0x000000040b08a825 */ /* 0x000fe200078e0202 */
[----:B------:R1:W-:Y:S01]  /*fce0*/  @!P3 ST.E.64 desc[UR36][R6.64], R78 ;  /* 0x0000004e0600b985 */ /* 0x0003e2000c101b24 */
[----:B------:R-:W-:-:S02]  /*fcf0*/  ISETP.GE.AND P3, PT, R16, UR4, PT ;  /* 0x0000000410007c0c */ /* 0x000fc4000bf66270 */
[--C-:B------:R-:W-:Y:S01]  /*fd00*/  @!P1 IMAD.WIDE R10, R17, 0x4, R2.reuse ;  /* 0x00000004110a9825 */ /* 0x100fe200078e0202 */
[----:B------:R2:W-:Y:S01]  /*fd10*/  @!P2 ST.E.64 desc[UR36][R8.64], R82 ;  /* 0x000000520800a985 */ /* 0x0005e2000c101b24 */
[C---:B------:R-:W-:Y:S02]  /*fd20*/  IADD3 R17, R0.reuse, 0xb0, RZ ;  /* 0x000000b000117810 */ /* 0x040fe40007ffe0ff */
[----:B------:R-:W-:Y:S01]  /*fd30*/  @!P0 IMAD.WIDE R12, R13, 0x4, R2 ;  /* 0x000000040d0c8825 */ /* 0x000fe200078e0202 */
[----:B------:R3:W-:Y:S01]  /*fd40*/  @!P1 ST.E.64 desc[UR36][R10.64], R86 ;  /* 0x000000560a009985 */ /* 0x0007e2000c101b24 */
[----:B------:R-:W-:Y:S02]  /*fd50*/  ISETP.GE.AND P2, PT, R17, UR4, PT ;  /* 0x0000000411007c0c */ /* 0x000fe4000bf46270 */
[----:B------:R-:W-:Y:S01]  /*fd60*/  VIADD R15, R0, 0xa0 ;  /* 0x000000a0000f7836 */ /* 0x000fe20000000000 */
[----:B------:R4:W-:Y:S01]  /*fd70*/  @!P0 ST.E.64 desc[UR36][R12.64], R90 ;  /* 0x0000005a0c008985 */ /* 0x0009e2000c101b24 */
[----:B------:R-:W-:-:S02]  /*fd80*/  ISETP.GE.AND P0, PT, R14, UR4, PT ;  /* 0x000000040e007c0c */ /* 0x000fc4000bf06270 */
[----:B------:R-:W-:Y:S02]  /*fd90*/  ISETP.GE.AND P1, PT, R20, UR4, PT ;  /* 0x0000000414007c0c */ /* 0x000fe4000bf26270 */
[----:B------:R-:W-:Y:S02]  /*fda0*/  ISETP.GE.AND P4, PT, R15, UR4, PT ;  /* 0x000000040f007c0c */ /* 0x000fe4000bf86270 */
[----:B------:R-:W-:Y:S02]  /*fdb0*/  @!P6 LEA.HI R18, R18, R18, RZ, 0x1 ;  /* 0x000000121212e211 */ /* 0x000fe400078f08ff */
[----:B------:R-:W-:Y:S02]  /*fdc0*/  @!P5 LEA.HI R19, R19, R19, RZ, 0x1 ;  /* 0x000000131313d211 */ /* 0x000fe400078f08ff */
[----:B0-----:R-:W-:Y:S01]  /*fdd0*/  @!P6 LOP3.LUT R5, R18, 0xfffffffe, RZ, 0xc0, !PT ;  /* 0xfffffffe1205e812 */ /* 0x001fe200078ec0ff */
[----:B------:R-:W-:Y:S01]  /*fde0*/  VIADD R18, R0, 0xc0 ;  /* 0x000000c000127836 */ /* 0x000fe20000000000 */
[----:B-1----:R-:W-:-:S02]  /*fdf0*/  @!P5 LOP3.LUT R7, R19, 0xfffffffe, RZ, 0xc0, !PT ;  /* 0xfffffffe1307d812 */ /* 0x002fc400078ec0ff */
[----:B------:R-:W-:Y:S01]  /*fe00*/  @!P0 LEA.HI R14, R14, R14, RZ, 0x1 ;  /* 0x0000000e0e0e8211 */ /* 0x000fe200078f08ff */
[--C-:B------:R-:W-:Y:S01]  /*fe10*/  @!P6 IMAD.WIDE R4, R5, 0x4, R2.reuse ;  /* 0x000000040504e825 */ /* 0x100fe200078e0202 */
[----:B------:R-:W-:Y:S02]  /*fe20*/  @!P3 LEA.HI R16, R16, R16, RZ, 0x1 ;  /* 0x000000101010b211 */ /* 0x000fe400078f08ff */
[----:B------:R-:W-:Y:S01]  /*fe30*/  @!P4 LEA.HI R15, R15, R15, RZ, 0x1 ;  /* 0x0000000f0f0fc211 */ /* 0x000fe200078f08ff */
[----:B------:R-:W-:Y:S01]  /*fe40*/  @!P5 IMAD.WIDE R6, R7, 0x4, R2 ;  /* 0x000000040706d825 */ /* 0x000fe200078e0202 */
[----:B------:R-:W-:Y:S01]  /*fe50*/  @!P2 LEA.HI R17, R17, R17, RZ, 0x1 ;  /* 0x000000111111a211 */ /* 0x000fe200078f08ff */
[----:B------:R0:W-:Y:S01]  /*fe60*/  @!P6 ST.E.64 desc[UR36][R4.64], R94 ;  /* 0x0000005e0400e985 */ /* 0x0001e2000c101b24 */
[----:B------:R-:W-:Y:S02]  /*fe70*/  @!P1 LEA.HI R20, R20, R20, RZ, 0x1 ;  /* 0x0000001414149211 */ /* 0x000fe400078f08ff */
[----:B--2---:R-:W-:Y:S01]  /*fe80*/  @!P0 LOP3.LUT R9, R14, 0xfffffffe, RZ, 0xc0, !PT ;  /* 0xfffffffe0e098812 */ /* 0x004fe200078ec0ff */
[----:B------:R1:W-:Y:S01]  /*fe90*/  @!P5 ST.E.64 desc[UR36][R6.64], R98 ;  /* 0x000000620600d985 */ /* 0x0003e2000c101b24 */
[----:B------:R-:W-:Y:S01]  /*fea0*/  @!P4 LOP3.LUT R15, R15, 0xfffffffe, RZ, 0xc0, !PT ;  /* 0xfffffffe0f0fc812 */ /* 0x000fe200078ec0ff */
[----:B------:R-:W-:Y:S01]  /*feb0*/  VIADD R14, R0, 0xd0 ;  /* 0x000000d0000e7836 */ /* 0x000fe20000000000 */
[----:B---3--:R-:W-:-:S02]  /*fec0*/  @!P3 LOP3.LUT R11, R16, 0xfffffffe, RZ, 0xc0, !PT ;  /* 0xfffffffe100bb812 */ /* 0x008fc400078ec0ff */
[----:B------:R-:W-:Y:S02]  /*fed0*/  @!P2 LOP3.LUT R17, R17, 0xfffffffe, RZ, 0xc0, !PT ;  /* 0xfffffffe1111a812 */ /* 0x000fe400078ec0ff */
[----:B----4-:R-:W-:Y:S01]  /*fee0*/  @!P1 LOP3.LUT R13, R20, 0xfffffffe, RZ, 0xc0, !PT ;  /* 0xfffffffe140d9812 */ /* 0x010fe200078ec0ff */
[C---:B------:R-:W-:Y:S01]  /*fef0*/  VIADD R20, R0.reuse, 0xf0 ;  /* 0x000000f000147836 */ /* 0x040fe20000000000 */
[----:B------:R-:W-:Y:S01]  /*ff00*/  IADD3 R19, R0, 0xc8, RZ ;  /* 0x000000c800137810 */ /* 0x000fe20007ffe0ff */
[--C-:B0-----:R-:W-:Y:S01]  /*ff10*/  @!P0 IMAD.WIDE R4, R9, 0x4, R2.reuse ;  /* 0x0000000409048825 */ /* 0x101fe200078e0202 */
[----:B------:R-:W-:Y:S02]  /*ff20*/  ISETP.GE.AND P5, PT, R18, UR4, PT ;  /* 0x0000000412007c0c */ /* 0x000fe4000bfa6270 */
[----:B------:R-:W-:Y:S01]  /*ff30*/  ISETP.GE.AND P6, PT, R19, UR4, PT ;  /* 0x0000000413007c0c */ /* 0x000fe2000bfc6270 */
[----:B-1----:R-:W-:Y:S01]  /*ff40*/  @!P4 IMAD.WIDE R6, R15, 0x4, R2 ;  /* 0x000000040f06c825 */ /* 0x002fe200078e0202 */
[----:B------:R0:W-:Y:S01]  /*ff50*/  @!P0 ST.E.64 desc[UR36][R4.64], R102 ;  /* 0x0000006604008985 */ /* 0x0001e2000c101b24 */
[----:B------:R-:W-:-:S02]  /*ff60*/  IADD3 R16, R0, 0xe0, RZ ;  /* 0x000000e000107810 */ /* 0x000fc40007ffe0ff */
[--C-:B------:R-:W-:Y:S01]  /*ff70*/  @!P3 IMAD.WIDE R8, R11, 0x4, R2.reuse ;  /* 0x000000040b08b825 */ /* 0x100fe200078e0202 */
[----:B------:R1:W-:Y:S01]  /*ff80*/  @!P4 ST.E.64 desc[UR36][R6.64], R106 ;  /* 0x0000006a0600c985 */ /* 0x0003e2000c101b24 */
[----:B------:R-:W-:Y:S02]  /*ff90*/  ISETP.GE.AND P0, PT, R14, UR4, PT ;  /* 0x000000040e007c0c */ /* 0x000fe4000bf06270 */
[--C-:B------:R-:W-:Y:S01]  /*ffa0*/  @!P2 IMAD.WIDE R10, R17, 0x4, R2.reuse ;  /* 0x00000004110aa825 */ /* 0x100fe200078e0202 */
[----:B------:R2:W-:Y:S01]  /*ffb0*/  @!P3 ST.E.64 desc[UR36][R8.64], R110 ;  /* 0x0000006e0800b985 */ /* 0x0005e2000c101b24 */
[----:B------:R-:W-:Y:S02]  /*ffc0*/  ISETP.GE.AND P4, PT, R20, UR4, PT ;  /* 0x0000000414007c0c */ /* 0x000fe4000bf86270 */
[----:B------:R-:W-:Y:S01]  /*ffd0*/  @!P1 IMAD.WIDE R12, R13, 0x4, R2 ;  /* 0x000000040d0c9825 */ /* 0x000fe200078e0202 */
[----:B------:R3:W-:Y:S01]  /*ffe0*/  @!P2 ST.E.64 desc[UR36][R10.64], R114 ;  /* 0x000000720a00a985 */ /* 0x0007e2000c101b24 */
[----:B------:R-:W-:-:S02]  /*fff0*/  ISETP.GE.AND P2, PT, R16, UR4, PT ;  /* 0x0000000410007c0c */ /* 0x000fc4000bf46270 */
[C---:B------:R-:W-:Y:S01]  /*10000*/  VIADD R15, R0.reuse, 0xd8 ;  /* 0x000000d8000f7836 */ /* 0x040fe20000000000 */
[----:B------:R4:W-:Y:S01]  /*10010*/  @!P1 ST.E.64 desc[UR36][R12.64], R118 ;  /* 0x000000760c009985 */ /* 0x0009e2000c101b24 */
[----:B------:R-:W-:Y:S01]  /*10020*/  VIADD R17, R0, 0xe8 ;  /* 0x000000e800117836 */ /* 0x000fe20000000000 */
[----:B------:R-:W-:Y:S02]  /*10030*/  @!P5 LEA.HI R18, R18, R18, RZ, 0x1 ;  /* 0x000000121212d211 */ /* 0x000fe400078f08ff */
[----:B------:R-:W-:Y:S02]  /*10040*/  ISETP.GE.AND P1, PT, R15, UR4, PT ;  /* 0x000000040f007c0c */ /* 0x000fe4000bf26270 */
        /* <DEDUP_REMOVED lines=17> */
[----:B----4-:R-:W-:Y:S02]  /*10160*/  @!P4 LOP3.LUT R13, R20, 0xfffffffe, RZ, 0xc0, !PT ;  /* 0xfffffffe140dc812 */ /* 0x010fe400078ec0ff */
[----:B------:R-:W-:Y:S01]  /*10170*/  IADD3 R0, R0, 0xf8, RZ ;  /* 0x000000f800007810 */ /* 0x000fe20007ffe0ff */
        /* <DEDUP_REMOVED lines=17> */
.L_x_4976:
[----:B------:R-:W1:Y:S02]  /*10290*/  S2R R0, SR_TID.X ;  /* 0x0000000000007919 */ /* 0x000e640000002100 */
[----:B-1----:R-:W-:-:S05]  /*102a0*/  VIADD R2, R0, 0xffffff80 ;  /* 0xffffff8000027836 */ /* 0x002fca0000000000 */
[----:B------:R-:W-:-:S13]  /*102b0*/  ISETP.GT.AND P0, PT, R2, 0x3f, PT ;  /* 0x0000003f0200780c */ /* 0x000fda0003f04270 */
[----:B------:R-:W-:Y:S05]  /*102c0*/  @P0 BRA `(.L_x_4871) ;  /* 0x0000003c00d00947 */ /* 0x000fea0003800000 */
[----:B------:R-:W1:Y:S01]  /*102d0*/  S2R R3, SR_CTAID.X ;  /* 0x0000000000037919 */ /* 0x000e620000002500 */
[----:B------:R-:W2:Y:S01]  /*102e0*/  LDC R6, c[0x0][0xbe8] ;  /* 0x0002fa00ff067b82 */ /* 0x000ea20000000800 */
[----:B------:R-:W-:Y:S01]  /*102f0*/  ULDC UR4, c[0x0][0xa88] ;  /* 0x0002a20000047ab9 */ /* 0x000fe20000000800 */
[----:B-1----:R-:W-:Y:S02]  /*10300*/  IMAD R0, R3, 0x40, R0 ;  /* 0x0000004003007824 */ /* 0x002fe400078e0200 */
[----:B--2---:R-:W-:-:S03]  /*10310*/  IMAD R3, R6, UR4, RZ ;  /* 0x0000000406037c24 */ /* 0x004fc6000f8e02ff */
[----:B------:R-:W-:-:S04]  /*10320*/  IADD3 R0, R0, -0x80, RZ ;  /* 0xffffff8000007810 */ /* 0x000fc80007ffe0ff */
        /* <DEDUP_REMOVED lines=11> */
[----:B0-----:R-:W0:Y:S01]  /*103e0*/  @P0 LDC R9, c[0x0][0xbec] ;  /* 0x0002fb00ff090b82 */ /* 0x001e220000000800 */
[----:B------:R-:W-:Y:S01]  /*103f0*/  IMAD.IADD R3, R3, 0x1, R5 ;  /* 0x0000000103037824 */ /* 0x000fe200078e0205 */
[----:B------:R-:W-:-:S06]  /*10400*/  MOV R5, R0 ;  /* 0x0000000000057202 */ /* 0x000fcc0000000f00 */
        /* <DEDUP_REMOVED lines=8> */
[----:B------:R-:W-:-:S03]  /*10490*/  ULDC.64 UR4, c[0x0][0xbe0] ;  /* 0x0002f80000047ab9 */ /* 0x000fc60000000a00 */
[----:B------:R-:W-:Y:S02]  /*104a0*/  IMAD.IADD R3, R13, 0x1, R3 ;  /* 0x000000010d037824 */ /* 0x000fe400078e0203 */
        /* <DEDUP_REMOVED lines=23> */
.L_x_4869:
        /* <DEDUP_REMOVED lines=18> */
.L_x_4980:
[----:B------:R-:W-:Y:S01]  /*10740*/  ULDC UR7, c[0x0][0xc50] ;  /* 0x0003140000077ab9 */ /* 0x000fe20000000800 */
[----:B------:R-:W-:Y:S01]  /*10750*/  UMOV UR40, UR6 ;  /* 0x0000000600287c82 */ /* 0x000fe20008000000 */
[----:B------:R-:W-:-:S11]  /*10760*/  UISETP.NE.AND UP0, UPT, UR7, 0x1, UPT ;  /* 0x000000010700788c */ /* 0x000fd6000bf05270 */
[----:B------:R-:W-:Y:S01]  /*10770*/  @UP0 ULDC UR4, c[0x0][0xc54] ;  /* 0x0003150000040ab9 */ /* 0x000fe20000000800 */
[----:B------:R-:W-:Y:S01]  /*10780*/  @UP0 ULDC UR8, c[0x0][0xc58] ;  /* 0x0003160000080ab9 */ /* 0x000fe20000000800 */
[----:B------:R-:W-:-:S04]  /*10790*/  UIMAD.WIDE.U32 UR4, UR6, UR4, URZ ;  /* 0x00000004060472a5 */ /* 0x000fc8000f8e003f */
[----:B------:R-:W-:-:S12]  /*107a0*/  @UP0 USHF.R.U32.HI UR40, URZ, UR8, UR5 ;  /* 0x000000083f280299 */ /* 0x000fd80008011605 */
.L_x_4981:
        /* <DEDUP_REMOVED lines=8> */
[----:B------:R-:W-:Y:S01]  /*10830*/  IMAD.MOV.U32 R28, RZ, RZ, RZ ;  /* 0x000000ffff1c7224 */ /* 0x000fe200078e00ff */
[----:B------:R-:W-:Y:S01]  /*10840*/  ULDC.64 UR4, c[0x0][0x418] ;  /* 0x0001060000047ab9 */ /* 0x000fe20000000a00 */
        /* <DEDUP_REMOVED lines=9> */
[----:B------:R-:W-:Y:S02]  /*108e0*/  UISETP.NE.U32.AND UP0, UPT, UR4, URZ, UPT ;  /* 0x0000003f0400728c */ /* 0x000fe4000bf05070 */
[----:B------:R-:W-:Y:S02]  /*108f0*/  UISETP.NE.AND UP1, UPT, UR6, 0x1, UPT ;  /* 0x000000010600788c */ /* 0x000fe4000bf25270 */
[----:B------:R-:W-:Y:S01]  /*10900*/  UISETP.NE.AND.EX UP0, UPT, UR5, URZ, UPT, UP0 ;  /* 0x0000003f0500728c */ /* 0x000fe2000bf05300 */
[----:B------:R-:W-:Y:S02]  /*10910*/  ULDC UR6, c[0x0][0x424] ;  /* 0x0001090000067ab9 */ /* 0x000fe40000000800 */
[----:B------:R-:W-:Y:S01]  /*10920*/  ULDC.64 UR4, c[0x0][0x9e0] ;  /* 0x0002780000047ab9 */ /* 0x000fe20000000a00 */
[----:B------:R-:W-:-:S02]  /*10930*/  USEL UR9, UR6, 0x1, UP0 ;  /* 0x0000000106097887 */ /* 0x000fc40008000000 */
[----:B------:R-:W-:Y:S02]  /*10940*/  UISETP.GE.AND UP0, UPT, UR5, 0x1, UPT ;  /* 0x000000010500788c */ /* 0x000fe4000bf06270 */
[----:B------:R-:W-:Y:S01]  /*10950*/  UIMAD UR47, UR9, UR10, URZ ;  /* 0x0000000a092f72a4 */ /* 0x000fe2000f8e023f */
[----:B------:R-:W-:Y:S01]  /*10960*/  @UP1 ULDC UR7, c[0x0][0x44c] ;  /* 0x0001130000071ab9 */ /* 0x000fe20000000800 */
[----:B------:R-:W-:Y:S02]  /*10970*/  UIMAD UR9, UR9, UR10, 0x3f ;  /* 0x0000003f090974a4 */ /* 0x000fe4000f8e020a */
[----:B------:R-:W-:Y:S01]  /*10980*/  PLOP3.LUT P1, PT, PT, PT, UP0, 0x80, 0x0 ;  /* 0x000000000000781c */ /* 0x000fe20003f2f008 */
[----:B------:R-:W-:Y:S01]  /*10990*/  @UP1 ULDC UR12, c[0x0][0x450] ;  /* 0x00011400000c1ab9 */ /* 0x000fe20000000800 */
[----:B------:R-:W-:Y:S02]  /*109a0*/  UP2UR UR48, UPR, URZ, 0x2 ;  /* 0x000000023f307883 */ /* 0x000fe40008000000 */
[----:B-1----:R-:W-:-:S04]  /*109b0*/  USHF.L.U32 UR41, UR41, 0x6, URZ ;  /* 0x0000000629297899 */ /* 0x002fc8000800063f */
[----:B------:R-:W-:-:S04]  /*109c0*/  UIADD3 UR8, UR41, 0x3f, URZ ;  /* 0x0000003f29087890 */ /* 0x000fc8000fffe03f */
[----:B------:R-:W-:Y:S02]  /*109d0*/  UIMAD.WIDE.U32 UR6, UR8, UR7, URZ ;  /* 0x00000007080672a5 */ /* 0x000fe4000f8e003f */
[----:B------:R-:W-:Y:S02]  /*109e0*/  UIADD3 UR6, UR47, 0x1, -UR11 ;  /* 0x000000012f067890 */ /* 0x000fe4000fffe80b */
[----:B------:R-:W-:Y:S02]  /*109f0*/  @UP1 USHF.R.U32.HI UR8, URZ, UR12, UR7 ;  /* 0x0000000c3f081299 */ /* 0x000fe40008011607 */
[----:B------:R-:W-:Y:S02]  /*10a00*/  USHF.R.S32.HI UR7, URZ, 0x1f, UR9 ;  /* 0x0000001f3f077899 */ /* 0x000fe40008011409 */
[----:B------:R-:W-:Y:S02]  /*10a10*/  UIADD3 UR6, UR6, UR8, URZ ;  /* 0x0000000806067290 */ /* 0x000fe4000fffe03f */
[----:B------:R-:W-:-:S02]  /*10a20*/  ULEA.HI UR7, UR7, UR9, URZ, 0x6 ;  /* 0x0000000907077291 */ /* 0x000fc4000f8f303f */
[----:B------:R-:W-:Y:S02]  /*10a30*/  UIADD3 UR4, UR6, UR4, URZ ;  /* 0x0000000406047290 */ /* 0x000fe4000fffe03f */
[----:B------:R-:W-:Y:S01]  /*10a40*/  USHF.R.S32.HI UR42, URZ, 0x6, UR7 ;  /* 0x000000063f2a7899 */ /* 0x000fe20008011407 */
[----:B0-----:R-:W-:Y:S11]  /*10a50*/  @!P1 BRA `(.L_x_4983) ;  /* 0x0000000000449947 */ /* 0x001ff60003800000 */
        /* <DEDUP_REMOVED lines=10> */
.L_x_4984:
[----:B------:R-:W-:-:S11]  /*10b00*/  UISETP.NE.AND UP0, UPT, UR5, 0x1, UPT ;  /* 0x000000010500788c */ /* 0x000fd6000bf05270 */
[----:B------:R-:W-:Y:S02]  /*10b10*/  @UP0 ULDC.64 UR12, c[0x0][0x9e8] ;  /* 0x00027a00000c0ab9 */ /* 0x000fe40000000a00 */
[----:B------:R-:W-:-:S04]  /*10b20*/  UIMAD.WIDE.U32 UR6, UR8, UR12, URZ ;  /* 0x0000000c080672a5 */ /* 0x000fc8000f8e003f */
[----:B------:R-:W-:-:S12]  /*10b30*/  @UP0 USHF.R.U32.HI UR8, URZ, UR13, UR7 ;  /* 0x0000000d3f080299 */ /* 0x000fd80008011607 */
.L_x_4985:
[----:B------:R-:W-:-:S04]  /*10b40*/  UIMAD UR8, UR8, UR5, UR5 ;  /* 0x00000005080872a4 */ /* 0x000fc8000f8e0205 */
[----:B------:R-:W-:-:S04]  /*10b50*/  UISETP.LT.AND UP0, UPT, UR4, UR8, UPT ;  /* 0x000000080400728c */ /* 0x000fc8000bf01270 */
[----:B------:R-:W-:-:S12]  /*10b60*/  USEL UR4, UR4, UR8, UP0 ;  /* 0x0000000804047287 */ /* 0x000fd80008000000 */
.L_x_4983:
[----:B------:R-:W-:Y:S02]  /*10b70*/  UISETP.NE.AND UP0, UPT, UR48, URZ, UPT ;  /* 0x0000003f3000728c */ /* 0x000fe4000bf05270 */
[----:B------:R-:W-:-:S04]  /*10b80*/  UIADD3 UR4, UR4, 0x3f, URZ ;  /* 0x0000003f04047890 */ /* 0x000fc8000fffe03f */
[----:B------:R-:W-:-:S04]  /*10b90*/  USHF.R.S32.HI UR8, URZ, 0x1f, UR4 ;  /* 0x0000001f3f087899 */ /* 0x000fc80008011404 */
[----:B------:R-:W-:Y:S01]  /*10ba0*/  ULEA.HI UR8, UR8, UR4, URZ, 0x6 ;  /* 0x0000000408087291 */ /* 0x000fe2000f8f303f */
[----:B------:R-:W-:Y:S01]  /*10bb0*/  @UP0 ULDC UR6, c[0x0][0x44c] ;  /* 0x0001130000060ab9 */ /* 0x000fe20000000800 */
[----:B------:R-:W-:Y:S01]  /*10bc0*/  @UP0 ULDC UR9, c[0x0][0x450] ;  /* 0x0001140000090ab9 */ /* 0x000fe20000000800 */
[----:B------:R-:W-:Y:S02]  /*10bd0*/  UIMAD.WIDE.U32 UR6, UR41, UR6, URZ ;  /* 0x00000006290672a5 */ /* 0x000fe4000f8e003f */
[----:B------:R-:W-:Y:S01]  /*10be0*/  UMOV UR4, UR41 ;  /* 0x0000002900047c82 */ /* 0x000fe20008000000 */
[----:B------:R-:W-:Y:S02]  /*10bf0*/  USHF.R.S32.HI UR43, URZ, 0x6, UR8 ;  /* 0x000000063f2b7899 */ /* 0x000fe40008011408 */
        /* <DEDUP_REMOVED lines=17> */
.L_x_4987:
[----:B------:R-:W-:-:S11]  /*10d10*/  UISETP.NE.AND UP0, UPT, UR5, 0x1, UPT ;  /* 0x000000010500788c */ /* 0x000fd6000bf05270 */
[----:B------:R-:W-:Y:S02]  /*10d20*/  @UP0 ULDC.64 UR10, c[0x0][0x9e8] ;  /* 0x00027a00000a0ab9 */ /* 0x000fe40000000a00 */
[----:B------:R-:W-:-:S04]  /*10d30*/  UIMAD.WIDE.U32 UR6, UR4, UR10, URZ ;  /* 0x0000000a040672a5 */ /* 0x000fc8000f8e003f */
[----:B------:R-:W-:-:S12]  /*10d40*/  @UP0 USHF.R.U32.HI UR4, URZ, UR11, UR7 ;  /* 0x0000000b3f040299 */ /* 0x000fd80008011607 */
.L_x_4988:
[----:B------:R-:W-:-:S04]  /*10d50*/  UIMAD UR4, UR4, UR5, URZ ;  /* 0x00000005040472a4 */ /* 0x000fc8000f8e023f */
[----:B------:R-:W-:-:S04]  /*10d60*/  UISETP.LT.AND UP0, UPT, UR8, UR4, UPT ;  /* 0x000000040800728c */ /* 0x000fc8000bf01270 */
[----:B------:R-:W-:-:S12]  /*10d70*/  USEL UR8, UR8, UR4, !UP0 ;  /* 0x0000000408087287 */ /* 0x000fd8000c000000 */
.L_x_4986:
[----:B------:R-:W-:Y:S02]  /*10d80*/  USHF.R.S32.HI UR4, URZ, 0x1f, UR8 ;  /* 0x0000001f3f047899 */ /* 0x000fe40008011408 */
[----:B------:R-:W-:Y:S02]  /*10d90*/  USHF.R.U32.HI UR9, URZ, 0x10, UR45 ;  /* 0x000000103f097899 */ /* 0x000fe4000801162d */
[----:B------:R-:W-:Y:S02]  /*10da0*/  ULEA.HI UR4, UR4, UR8, URZ, 0x6 ;  /* 0x0000000804047291 */ /* 0x000fe4000f8f303f */
[----:B------:R-:W-:Y:S02]  /*10db0*/  ULOP3.LUT UR45, UR45, 0xffff, URZ, 0xc0, !UPT ;  /* 0x0000ffff2d2d7892 */ /* 0x000fe4000f8ec03f */
[----:B------:R-:W-:Y:S01]  /*10dc0*/  USHF.R.S32.HI UR4, URZ, 0x6, UR4 ;  /* 0x000000063f047899 */ /* 0x000fe20008011404 */
        /* <DEDUP_REMOVED lines=39> */
.L_x_4989:
[----:B------:R-:W-:Y:S02]  /*11040*/  UIMAD UR49, UR45, UR38, UR44 ;  /* 0x000000262d3172a4 */ /* 0x000fe4000f8e022c */
[----:B------:R-:W-:Y:S01]  /*11050*/  IMAD.U32 R0, RZ, RZ, UR38 ;  /* 0x00000026ff007e24 */ /* 0x000fe2000f8e00ff */
[----:B------:R-:W-:Y:S01]  /*11060*/  MOV R4, 0x1 ;  /* 0x0000000100047802 */ /* 0x000fe20000000f00 */
[----:B------:R-:W-:Y:S02]  /*11070*/  IMAD.MOV.U32 R21, RZ, RZ, 0x1 ;  /* 0x00000001ff157424 */ /* 0x000fe400078e00ff */
[----:B------:R-:W-:-:S04]  /*11080*/  MOV R25, UR49 ;  /* 0x0000003100197c02 */ /* 0x000fc80008000f00 */
        /* <DEDUP_REMOVED lines=27> */
.L_x_4990:
        /* <DEDUP_REMOVED lines=20> */
.L_x_4992:
        /* <DEDUP_REMOVED lines=15> */
.L_x_4991:
        /* <DEDUP_REMOVED lines=39> */
[----:B------:R-:W-:Y:S01]  /*116e0*/  IMAD.MOV R0, RZ, RZ, -R7 ;  /* 0x000000ffff007224 */ /* 0x000fe200078e0a07 */
[----:B------:R-:W-:Y:S02]  /*116f0*/  LOP3.LUT R16, R16, 0xffffffdf, RZ, 0xc0, !PT ;  /* 0xffffffdf10107812 */ /* 0x000fe400078ec0ff */
[----:B------:R-:W-:Y:S01]  /*11700*/  CS2R R26, SRZ ;  /* 0x00000000001a7805 */ /* 0x000fe2000001ff00 */
        /* <DEDUP_REMOVED lines=10> */
[----:B------:R-:W-:Y:S02]  /*117b0*/  ISETP.GE.AND P2, PT, R2, UR4, PT ;  /* 0x0000000402007c0c */ /* 0x000fe4000bf46270 */
[----:B------:R-:W-:Y:S02]  /*117c0*/  LOP3.LUT R3, R22, 0x180, RZ, 0xfc, !PT ;  /* 0x0000018016037812 */ /* 0x000fe400078efcff */
[----:B------:R-:W-:Y:S02]  /*117d0*/  @P6 LOP3.LUT R16, R16, 0x20, RZ, 0xfc, !PT ;  /* 0x0000002010106812 */ /* 0x000fe400078efcff */
[----:B------:R-:W-:Y:S02]  /*117e0*/  ISETP.GE.AND P5, PT, R22, UR4, PT ;  /* 0x0000000416007c0c */ /* 0x000fe4000bfa6270 */
[----:B------:R-:W-:-:S02]  /*117f0*/  LOP3.LUT R16, R16, 0xffffffef, RZ, 0xc0, !PT ;  /* 0xffffffef10107812 */ /* 0x000fc400078ec0ff */
[----:B------:R-:W-:Y:S02]  /*11800*/  SEL R0, RZ, 0xffffffff, P6 ;  /* 0xffffffffff007807 */ /* 0x000fe40003000000 */
[----:B------:R-:W-:Y:S02]  /*11810*/  @P4 LOP3.LUT R16, R16, 0x10, RZ, 0xfc, !PT ;  /* 0x0000001010104812 */ /* 0x000fe400078efcff */
[----:B------:R-:W-:Y:S02]  /*11820*/  LOP3.LUT R2, R22, 0x140, RZ, 0xfc, !PT ;  /* 0x0000014016027812 */ /* 0x000fe400078efcff */
[----:B------:R-:W-:-:S04]  /*11830*/  LOP3.LUT R16, R16, 0xfffffff7, RZ, 0xc0, !PT ;  /* 0xfffffff710107812 */ /* 0x000fc800078ec0ff */
[----:B------:R-:W-:-:S04]  /*11840*/  @P3 LOP3.LUT R16, R16, 0x8, RZ, 0xfc, !PT ;  /* 0x0000000810103812 */ /* 0x000fc800078efcff */
[----:B------:R-:W-:-:S04]  /*11850*/  LOP3.LUT R16, R16, 0xfffffffb, RZ, 0xc0, !PT ;  /* 0xfffffffb10107812 */ /* 0x000fc800078ec0ff */
[----:B------:R-:W-:-:S04]  /*11860*/  @P2 LOP3.LUT R16, R16, 0x4, RZ, 0xfc, !PT ;  /* 0x0000000410102812 */ /* 0x000fc800078efcff */
[----:B------:R-:W-:-:S04]  /*11870*/  LOP3.LUT R16, R16, 0xffffffbf, RZ, 0xc0, !PT ;  /* 0xffffffbf10107812 */ /* 0x000fc800078ec0ff */
[----:B------:R-:W-:-:S04]  /*11880*/  @P5 LOP3.LUT R16, R16, 0x40, RZ, 0xfc, !PT ;  /* 0x0000004010105812 */ /* 0x000fc800078efcff */
[----:B------:R-:W-:Y:S02]  /*11890*/  LOP3.LUT R16, R16, 0xfffffffd, RZ, 0xc0, !PT ;  /* 0xfffffffd10107812 */ /* 0x000fe400078ec0ff */
[--C-:B--2---:R-:W-:Y:S01]  /*118a0*/  @!P0 SHF.R.S32.HI R27, RZ, 0x1f, R5.reuse ;  /* 0x0000001fff1b8819 */ /* 0x104fe20000011405 */
[----:B------:R-:W-:Y:S01]  /*118b0*/  @!P0 IMAD.MOV.U32 R26, RZ, RZ, R5 ;  /* 0x000000ffff1a8224 */ /* 0x000fe200078e0005 */
[----:B------:R-:W-:Y:S01]  /*118c0*/  ISETP.GE.AND P0, PT, R3, UR4, PT ;  /* 0x0000000403007c0c */ /* 0x000fe2000bf06270 */
[----:B------:R-:W-:Y:S01]  /*118d0*/  IMAD.SHL.U32 R3, R0, 0x2, RZ ;  /* 0x0000000200037824 */ /* 0x000fe200078e00ff */
[----:B------:R-:W-:Y:S02]  /*118e0*/  SEL R0, RZ, 0x1, P5 ;  /* 0x00000001ff007807 */ /* 0x000fe40002800000 */
[----:B------:R-:W-:Y:S02]  /*118f0*/  SEL R34, RZ, 0x40, P0 ;  /* 0x00000040ff227807 */ /* 0x000fe40000000000 */
[----:B------:R-:W-:-:S02]  /*11900*/  ISETP.GE.AND P0, PT, R2, UR4, PT ;  /* 0x0000000402007c0c */ /* 0x000fc4000bf06270 */
[----:B------:R-:W-:Y:S02]  /*11910*/  LOP3.LUT R5, R22, 0x1c0, RZ, 0xfc, !PT ;  /* 0x000001c016057812 */ /* 0x000fe400078efcff */
[----:B------:R-:W-:Y:S02]  /*11920*/  LOP3.LUT R0, R3, 0x2, R0, 0xe2, !PT ;  /* 0x0000000203007812 */ /* 0x000fe400078ee200 */
[----:B------:R-:W-:Y:S02]  /*11930*/  SEL R3, RZ, 0x4, P4 ;  /* 0x00000004ff037807 */ /* 0x000fe40002000000 */
[----:B------:R-:W-:Y:S02]  /*11940*/  SEL R2, RZ, 0x8, P3 ;  /* 0x00000008ff027807 */ /* 0x000fe40001800000 */
[----:B------:R-:W-:Y:S01]  /*11950*/  ISETP.GE.AND P1, PT, R5, UR4, PT ;  /* 0x0000000405007c0c */ /* 0x000fe2000bf26270 */
[----:B------:R-:W-:Y:S01]  /*11960*/  UMOV UR4, 0xffffffff ;  /* 0xffffffff00047882 */ /* 0x000fe20000000000 */
[----:B------:R-:W-:-:S02]  /*11970*/  LOP3.LUT R0, R2, R0, R3, 0xfe, !PT ;  /* 0x0000000002007212 */ /* 0x000fc400078efe03 */
[----:B------:R-:W-:Y:S02]  /*11980*/  SEL R3, RZ, 0x10, P2 ;  /* 0x00000010ff037807 */ /* 0x000fe40001000000 */
[----:B------:R-:W-:Y:S02]  /*11990*/  SEL R2, RZ, 0x20, P0 ;  /* 0x00000020ff027807 */ /* 0x000fe40000000000 */
[----:B------:R-:W-:Y:S02]  /*119a0*/  SEL R17, RZ, 0x80, P1 ;  /* 0x00000080ff117807 */ /* 0x000fe40000800000 */
[----:B------:R-:W-:Y:S02]  /*119b0*/  @P0 LOP3.LUT R16, R16, 0x2, RZ, 0xfc, !PT ;  /* 0x0000000210100812 */ /* 0x000fe400078efcff */
[----:B------:R-:W-:Y:S01]  /*119c0*/  LOP3.LUT R3, R2, R0, R3, 0xfe, !PT ;  /* 0x0000000002037212 */ /* 0x000fe200078efe03 */
[----:B------:R-:W-:Y:S06]  /*119d0*/  BRA.DIV UR4, `(.L_x_4993) ;  /* 0x0000002e041c7947 */ /* 0x000fec000b800000 */
.L_x_5035:
        /* <DEDUP_REMOVED lines=14> */
.L_x_4994:
[----:B------:R-:W-:-:S05]  /*11ac0*/  IMAD.MOV.U32 R0, RZ, RZ, 0x1 ;  /* 0x00000001ff007424 */ /* 0x000fca00078e00ff */
[----:B------:R-:W-:-:S04]  /*11ad0*/  SHF.L.U32 R0, R0, 0x1f, RZ ;  /* 0x0000001f00007819 */ /* 0x000fc800000006ff */
[----:B------:R-:W0:Y:S02]  /*11ae0*/  SYNCS.PHASECHK.TRANS64.TRYWAIT P0, [UR46+0x28c40], R0 ;  /* 0x028c4000ff0075a7 */ /* 0x000e24000800016e */
[----:B0-----:R-:W-:Y:S05]  /*11af0*/  @!P0 BRA `(.L_x_4995) ;  /* 0x0000002800f48947 */ /* 0x001fea0003800000 */
.L_x_5036:
        /* <DEDUP_REMOVED lines=57> */
.L_x_5046:
        /* <DEDUP_REMOVED lines=15> */
.L_x_4997:
        /* <DEDUP_REMOVED lines=23> */
.L_x_4998:
[----:B------:R-:W-:Y:S01]  /*120f0*/  UISETP.NE.AND UP0, UPT, UR48, URZ, UPT ;  /* 0x0000003f3000728c */ /* 0x000fe2000bf05270 */
[----:B------:R-:W0:Y:S01]  /*12100*/  S2R R20, SR_CTAID.Z ;  /* 0x0000000000147919 */ /* 0x000e220000002700 */
[----:B------:R-:W-:Y:S01]  /*12110*/  VIADD R9, R31, UR41 ;  /* 0x000000291f097c36 */ /* 0x000fe20008000000 */
[----:B------:R-:W-:Y:S01]  /*12120*/  R2UR UR6, R23 ;  /* 0x00000000170672ca */ /* 0x000fe200000e0000 */
[----:B------:R-:W-:Y:S02]  /*12130*/  ULDC.64 UR8, c[0x0][0x2d8] ;  /* 0x0000b60000087ab9 */ /* 0x000fe40000000a00 */
[----:B------:R-:W-:Y:S01]  /*12140*/  PLOP3.LUT P0, PT, PT, PT, UP0, 0x80, 0x0 ;  /* 0x000000000000781c */ /* 0x000fe20003f0f008 */
[----:B------:R-:W-:-:S04]  /*12150*/  IMAD.MOV.U32 R7, RZ, RZ, R9 ;  /* 0x000000ffff077224 */ /* 0x000fc800078e0009 */
[----:B------:R-:W-:-:S05]  /*12160*/  @UP0 ULDC UR4, c[0x0][0x44c] ;  /* 0x0001130000040ab9 */ /* 0x000fca0000000800 */
[----:B------:R-:W-:-:S03]  /*12170*/  UIMAD UR6, UR6, UR8, URZ ;  /* 0x00000008060672a4 */ /* 0x000fc6000f8e023f */
[----:B------:R-:W-:Y:S01]  /*12180*/  @P0 IMAD.HI.U32 R0, R9, UR4, RZ ;  /* 0x0000000409000c27 */ /* 0x000fe2000f8e00ff */
[----:B------:R-:W-:Y:S01]  /*12190*/  PLOP3.LUT P0, PT, PT, PT, UP0, 0x80, 0x0 ;  /* 0x000000000000781c */ /* 0x000fe20003f0f008 */
[----:B------:R-:W-:Y:S01]  /*121a0*/  @UP0 ULDC UR4, c[0x0][0x450] ;  /* 0x0001140000040ab9 */ /* 0x000fe20000000800 */
[----:B------:R-:W-:-:S11]  /*121b0*/  UIMAD UR6, UR40, UR9, UR6 ;  /* 0x00000009280672a4 */ /* 0x000fd6000f8e0206 */
[----:B------:R-:W-:Y:S01]  /*121c0*/  @P0 SHF.R.U32.HI R7, RZ, UR4, R0 ;  /* 0x00000004ff070c19 */ /* 0x000fe20008011600 */
[----:B------:R-:W-:Y:S01]  /*121d0*/  UIMAD.WIDE.U32 UR4, UR40, UR8, URZ ;  /* 0x00000008280472a5 */ /* 0x000fe2000f8e003f */
[----:B------:R-:W1:Y:S01]  /*121e0*/  LDC R0, c[0x0][0x448] ;  /* 0x00011200ff007b82 */ /* 0x000e620000000800 */
[----:B0-----:R-:W-:Y:S01]  /*121f0*/  SHF.R.S32.HI R6, RZ, 0x1f, R20 ;  /* 0x0000001fff067819 */ /* 0x001fe20000011414 */
[----:B------:R-:W-:Y:S01]  /*12200*/  ULDC.64 UR8, c[0x0][0x2e0] ;  /* 0x0000b80000087ab9 */ /* 0x000fe20000000a00 */
[----:B------:R-:W-:Y:S02]  /*12210*/  UIADD3 UR6, UR5, UR6, URZ ;  /* 0x0000000605067290 */ /* 0x000fe4000fffe03f */
[----:B------:R-:W-:Y:S02]  /*12220*/  IMAD.U32 R4, RZ, RZ, UR4 ;  /* 0x00000004ff047e24 */ /* 0x000fe4000f8e00ff */
[----:B------:R-:W-:Y:S02]  /*12230*/  IMAD R6, R6, UR8, RZ ;  /* 0x0000000806067c24 */ /* 0x000fe4000f8e02ff */
[----:B------:R-:W-:Y:S01]  /*12240*/  MOV R3, UR6 ;  /* 0x0000000600037c02 */ /* 0x000fe20008000f00 */
[----:B------:R-:W-:Y:S01]  /*12250*/  IMAD.U32 R5, RZ, RZ, UR5 ;  /* 0x00000005ff057e24 */ /* 0x000fe2000f8e00ff */
[----:B------:R-:W-:Y:S01]  /*12260*/  MOV R2, R4 ;  /* 0x0000000400027202 */ /* 0x000fe20000000f00 */
[----:B------:R-:W-:Y:S01]  /*12270*/  IMAD R5, R20, UR9, R6 ;  /* 0x0000000914057c24 */ /* 0x000fe2000f8e0206 */
[----:B------:R-:W-:Y:S01]  /*12280*/  SHF.R.S32.HI R4, RZ, 0x1f, R7 ;  /* 0x0000001fff047819 */ /* 0x000fe20000011407 */
[----:B------:R-:W-:-:S02]  /*12290*/  ULDC.64 UR4, c[0x0][0x2d0] ;  /* 0x0000b40000047ab9 */ /* 0x000fc40000000a00 */
[----:B------:R-:W-:-:S04]  /*122a0*/  IMAD.WIDE.U32 R2, R20, UR8, R2 ;  /* 0x0000000814027c25 */ /* 0x000fc8000f8e0002 */
[----:B------:R-:W-:Y:S02]  /*122b0*/  IMAD.IADD R3, R3, 0x1, R5 ;  /* 0x0000000103037824 */ /* 0x000fe400078e0205 */
[----:B------:R-:W-:Y:S02]  /*122c0*/  IMAD.MOV R5, RZ, RZ, -R7 ;  /* 0x000000ffff057224 */ /* 0x000fe400078e0a07 */
[----:B------:R-:W-:Y:S02]  /*122d0*/  IMAD R4, R4, UR4, RZ ;  /* 0x0000000404047c24 */ /* 0x000fe4000f8e02ff */
[----:B-1----:R-:W-:Y:S02]  /*122e0*/  IMAD R5, R0, R5, R9 ;  /* 0x0000000500057224 */ /* 0x002fe400078e0209 */
        /* <DEDUP_REMOVED lines=18> */
[----:B------:R-:W-:Y:S02]  /*12410*/  VIADD R7, R35, UR41 ;  /* 0x0000002923077c36 */ /* 0x000fe40008000000 */
        /* <DEDUP_REMOVED lines=26> */
.L_x_5055:
        /* <DEDUP_REMOVED lines=18> */
.L_x_5056:
[----:B------:R-:W-:-:S13]  /*126e0*/  ISETP.NE.AND P0, PT, R33, 0x3, PT ;  /* 0x000000032100780c */ /* 0x000fda0003f05270 */
[----:B------:R-:W-:Y:S05]  /*126f0*/  @!P0 BRA `(.L_x_5001) ;  /* 0x0000000000048947 */ /* 0x000fea0003800000 */
[----:B------:R-:W-:Y:S01]  /*12700*/  BPT.TRAP 0x1 ;  /* 0x000000040000795c */ /* 0x000fe20000300000 */
.L_x_5001:
[----:B------:R-:W1:Y:S02]  /*12710*/  SYNCS.PHASECHK.TRANS64.TRYWAIT P0, [UR46+0x28c60], R0 ;  /* 0x028c6000ff0075a7 */ /* 0x000e64000800016e */
[----:B-1----:R-:W-:Y:S05]  /*12720*/  @!P0 BRA `(.L_x_5002) ;  /* 0x0000002800608947 */ /* 0x002fea0003800000 */
.L_x_5057:
        /* <DEDUP_REMOVED lines=105> */
.L_x_5067:
        /* <DEDUP_REMOVED lines=30> */
.L_x_5004:
        /* <DEDUP_REMOVED lines=10> */
[----:B------:R-:W-:Y:S01]  /*13040*/  LOP3.LUT R5, RZ, UR42, RZ, 0x33, !PT ;  /* 0x0000002aff057c12 */ /* 0x000fe2000f8e33ff */
[----:B------:R-:W-:Y:S01]  /*13050*/  UIMAD UR4, UR4, UR38, URZ ;  /* 0x00000026040472a4 */ /* 0x000fe2000f8e023f */
[----:B------:R-:W-:Y:S02]  /*13060*/  IADD3 R35, R36, R28, R35 ;  /* 0x0000001c24237210 */ /* 0x000fe40007ffe023 */
[----:B------:R-:W-:Y:S02]  /*13070*/  LOP3.LUT R28, R34, 0x40, RZ, 0xc0, !PT ;  /* 0x00000040221c7812 */ /* 0x000fe400078ec0ff */
[----:B------:R-:W-:Y:S01]  /*13080*/  LOP3.LUT R25, R17, 0x80, RZ, 0xc0, !PT ;  /* 0x0000008011197812 */ /* 0x000fe200078ec0ff */
[----:B------:R-:W-:Y:S01]  /*13090*/  VIADD R2, R35, 0xffffff40 ;  /* 0xffffff4023027836 */ /* 0x000fe20000000000 */
[----:B------:R-:W-:-:S02]  /*130a0*/  LOP3.LUT R0, RZ, UR4, RZ, 0x33, !PT ;  /* 0x00000004ff007c12 */ /* 0x000fc4000f8e33ff */
[----:B------:R-:W-:Y:S02]  /*130b0*/  SHF.R.U32.HI R28, RZ, 0x2, R28 ;  /* 0x00000002ff1c7819 */ /* 0x000fe4000001161c */
[----:B------:R-:W-:Y:S02]  /*130c0*/  VIADDMNMX R0, R0, -UR44, R3, !PT ;  /* 0x8000002c00007c46 */ /* 0x000fe4000f800103 */
[----:B------:R-:W-:Y:S02]  /*130d0*/  SHF.R.U32.HI R25, RZ, 0x3, R25 ;  /* 0x00000003ff197819 */ /* 0x000fe40000011619 */
[----:B------:R-:W-:Y:S02]  /*130e0*/  VIMNMX R5, R0, R5, !PT ;  /* 0x0000000500057248 */ /* 0x000fe40007fe0100 */
[----:B------:R-:W-:Y:S02]  /*130f0*/  MOV R0, 0x1 ;  /* 0x0000000100007802 */ /* 0x000fe40000000f00 */
[C---:B------:R-:W-:Y:S01]  /*13100*/  IADD3 R22, -R5.reuse, -0x2, RZ ;  /* 0xfffffffe05167810 */ /* 0x040fe20007ffe1ff */
[----:B------:R-:W-:-:S07]  /*13110*/  IMAD R9, R5, -0x40, R2 ;  /* 0xffffffc005097824 */ /* 0x000fce00078e0202 */
.L_x_5020:
[----:B------:R-:W-:Y:S01]  /*13120*/  ISETP.NE.AND P1, PT, R37, 0x1, PT ;  /* 0x000000012500780c */ /* 0x000fe20003f25270 */
[----:B------:R-:W-:Y:S01]  /*13130*/  BSSY B1, `(.L_x_5006) ;  /* 0x0000014000017945 */ /* 0x000fe20003800000 */
[----:B------:R-:W-:Y:S01]  /*13140*/  ISETP.GT.U32.AND P0, PT, R31, 0x3f, PT ;  /* 0x0000003f1f00780c */ /* 0x000fe20003f04070 */
[----:B------:R-:W-:Y:S02]  /*13150*/  IMAD.MOV.U32 R7, RZ, RZ, R9 ;  /* 0x000000ffff077224 */ /* 0x000fe400078e0009 */
[----:B------:R-:W-:-:S08]  /*13160*/  IMAD.MOV.U32 R6, RZ, RZ, RZ ;  /* 0x000000ffff067224 */ /* 0x000fd000078e00ff */
        /* <DEDUP_REMOVED lines=16> */
.L_x_5007:
[----:B------:R-:W-:Y:S05]  /*13270*/  BSYNC B1 ;  /* 0x0000000000017941 */ /* 0x000fea0003800000 */
.L_x_5006:
[----:B------:R-:W-:-:S13]  /*13280*/  ISETP.NE.AND P0, PT, R33, 0x3, PT ;  /* 0x000000032100780c */ /* 0x000fda0003f05270 */
[----:B------:R-:W-:Y:S05]  /*13290*/  @!P0 BRA `(.L_x_5008) ;  /* 0x0000000000048947 */ /* 0x000fea0003800000 */
[----:B------:R-:W-:Y:S01]  /*132a0*/  BPT.TRAP 0x1 ;  /* 0x000000040000795c */ /* 0x000fe20000300000 */
.L_x_5008:
[----:B------:R-:W-:Y:S01]  /*132b0*/  LEA R10, R0, UR46, 0x3 ;  /* 0x0000002e000a7c11 */ /* 0x000fe2000f8e18ff */
[----:B------:R-:W-:Y:S01]  /*132c0*/  BSSY B1, `(.L_x_5009) ;  /* 0x0000004000017945 */ /* 0x000fe20003800000 */
[----:B------:R-:W-:-:S04]  /*132d0*/  SHF.L.U32 R20, R21, 0x1f, RZ ;  /* 0x0000001f15147819 */ /* 0x000fc800000006ff */
[----:B------:R-:W1:Y:S02]  /*132e0*/  SYNCS.PHASECHK.TRANS64.TRYWAIT P0, [R10+URZ+0x28c40], R20 ;  /* 0x028c40140a0075a7 */ /* 0x000e64000800017f */
[----:B-1----:R-:W-:Y:S05]  /*132f0*/  @!P0 BRA `(.L_x_5010) ;  /* 0x0000002400948947 */ /* 0x002fea0003800000 */
.L_x_5068:
[----:B------:R-:W-:Y:S05]  /*13300*/  BSYNC B1 ;  /* 0x0000000000017941 */ /* 0x000fea0003800000 */
.L_x_5009:
        /* <DEDUP_REMOVED lines=47> */
.L_x_5078:
        /* <DEDUP_REMOVED lines=8> */
.L_x_5012:
        /* <DEDUP_REMOVED lines=10> */
.L_x_5013:
[----:B------:R2:W-:Y:S01]  /*13720*/  SYNCS.ARRIVE.TRANS64.A1T0 RZ, [R10+URZ+0x28c30], RZ ;  /* 0x028c30ff0aff79a7 */ /* 0x0005e2000810003f */
[----:B------:R-:W-:Y:S05]  /*13730*/  @!P2 BRA `(.L_x_5014) ;  /* 0x000000000004a947 */ /* 0x000fea0003800000 */
[----:B------:R-:W-:Y:S01]  /*13740*/  BPT.TRAP 0x1 ;  /* 0x000000040000795c */ /* 0x000fe20000300000 */
.L_x_5014:
[----:B------:R-:W3:Y:S01]  /*13750*/  SYNCS.PHASECHK.TRANS64.TRYWAIT P0, [R10+URZ+0x28c60], R20 ;  /* 0x028c60140a0075a7 */ /* 0x000ee2000800017f */
[----:B------:R-:W-:Y:S04]  /*13760*/  BSSY B1, `(.L_x_5015) ;  /* 0x0000002000017945 */ /* 0x000fe80003800000 */
[----:B---3--:R-:W-:Y:S05]  /*13770*/  @!P0 BRA `(.L_x_5016) ;  /* 0x0000002400948947 */ /* 0x008fea0003800000 */
.L_x_5079:
[----:B------:R-:W-:Y:S05]  /*13780*/  BSYNC B1 ;  /* 0x0000000000017941 */ /* 0x000fea0003800000 */
.L_x_5015:
        /* <DEDUP_REMOVED lines=77> */
.L_x_5089:
        /* <DEDUP_REMOVED lines=20> */
.L_x_5018:
        /* <DEDUP_REMOVED lines=10> */
.L_x_5019:
        /* <DEDUP_REMOVED lines=10> */
.L_x_5005:
[----:B------:R-:W-:Y:S05]  /*13ee0*/  BSYNC B0 ;  /* 0x0000000000007941 */ /* 0x000fea0003800000 */
.L_x_4982:
[----:B------:R-:W0:Y:S01]  /*13ef0*/  S2R R3, SR_CgaCtaId ;  /* 0x0000000000037919 */ /* 0x000e220000008800 */
[----:B------:R-:W-:Y:S01]  /*13f00*/  MOV R2, 0x400 ;  /* 0x0000040000027802 */ /* 0x000fe20000000f00 */
[----:B------:R-:W-:Y:S01]  /*13f10*/  BSSY B0, `(.L_x_5021) ;  /* 0x0000005000007945 */ /* 0x000fe20003800000 */
[----:B------:R-:W-:Y:S02]  /*13f20*/  SHF.L.U32 R4, R4, 0x1f, RZ ;  /* 0x0000001f04047819 */ /* 0x000fe400000006ff */
[----:B0-----:R-:W-:-:S04]  /*13f30*/  LEA R5, R3, R2, 0x18 ;  /* 0x0000000203057211 */ /* 0x001fc800078ec0ff */
[----:B------:R-:W0:Y:S02]  /*13f40*/  SYNCS.PHASECHK.TRANS64.TRYWAIT P0, [R5+URZ+0x28c20], R4 ;  /* 0x028c2004050075a7 */ /* 0x000e24000800017f */
[----:B0-----:R-:W-:Y:S05]  /*13f50*/  @!P0 BRA `(.L_x_5022) ;  /* 0x0000002400748947 */ /* 0x001fea0003800000 */
.L_x_5090:
[----:B------:R-:W-:Y:S05]  /*13f60*/  BSYNC B0 ;  /* 0x0000000000007941 */ /* 0x000fea0003800000 */
.L_x_5021:
[----:B------:R-:W-:-:S03]  /*13f70*/  UMOV UR4, 0xffffffff ;  /* 0xffffffff00047882 */ /* 0x000fc60000000000 */
[----:B------:R-:W-:Y:S05]  /*13f80*/  BRA.DIV UR4, `(.L_x_5023) ;  /* 0x00000026047c7947 */ /* 0x000fea000b800000 */
[----:B------:R-:W1:Y:S02]  /*13f90*/  S2R R2, SR_TID.X ;  /* 0x0000000000027919 */ /* 0x000e640000002100 */
[----:B-1----:R-:W-:-:S04]  /*13fa0*/  SHF.R.U32.HI R2, RZ, 0x5, R2 ;  /* 0x00000005ff027819 */ /* 0x002fc80000011602 */
[----:B------:R-:W-:-:S05]  /*13fb0*/  LOP3.LUT R2, R2, 0x3, RZ, 0xc0, !PT ;  /* 0x0000000302027812 */ /* 0x000fca00078ec0ff */
[----:B------:R1:W3:Y:S02]  /*13fc0*/  SHFL.IDX PT, R14, R2, RZ, 0x1f ;  /* 0x00001fff020e7589 */ /* 0x0002e400000e0000 */
.L_x_5093:
[----:B---3--:R-:W-:-:S13]  /*13fd0*/  ISETP.NE.AND P0, PT, R14, RZ, PT ;  /* 0x000000ff0e00720c */ /* 0x008fda0003f05270 */
[----:B------:R-:W-:Y:S05]  /*13fe0*/  @P0 BRA `(.L_x_4871) ;  /* 0x0000000000880947 */ /* 0x000fea0003800000 */
[----:B------:R-:W-:-:S03]  /*13ff0*/  UMOV UR4, 0xffffffff ;  /* 0xffffffff00047882 */ /* 0x000fc60000000000 */
[----:B------:R-:W-:Y:S05]  /*14000*/  BRA.DIV UR4, `(.L_x_5024) ;  /* 0x0000002604907947 */ /* 0x000fea000b800000 */
[----:B------:R-:W-:-:S13]  /*14010*/  ELECT P6, URZ, PT ;  /* 0x00000000003f782f */ /* 0x000fda00038c0000 */
.L_x_5096:
[----:B------:R-:W-:Y:S05]  /*14020*/  @!P6 BRA `(.L_x_4871) ;  /* 0x000000000078e947 */ /* 0x000fea0003800000 */
[----:B------:R-:W-:-:S06]  /*14030*/  ULOP3.LUT UR4, UR39, 0x2, URZ, 0xfc, !UPT ;  /* 0x0000000227047892 */ /* 0x000fcc000f8efc3f */
[----:B-1----:R-:W-:-:S05]  /*14040*/  IMAD.U32 R2, RZ, RZ, UR4 ;  /* 0x00000004ff027e24 */ /* 0x002fca000f8e00ff */
[----:B------:R-:W-:-:S13]  /*14050*/  ISETP.NE.AND P0, PT, R2, 0x3, PT ;  /* 0x000000030200780c */ /* 0x000fda0003f05270 */
[----:B------:R-:W-:Y:S05]  /*14060*/  @!P0 BRA `(.L_x_5025) ;  /* 0x0000000000048947 */ /* 0x000fea0003800000 */
[----:B------:R-:W-:Y:S01]  /*14070*/  BPT.TRAP 0x1 ;  /* 0x000000040000795c */ /* 0x000fe20000300000 */
.L_x_5025:
[C---:B0-----:R-:W-:Y:S01]  /*14080*/  LEA R4, R0.reuse, R5, 0x3 ;  /* 0x0000000500047211 */ /* 0x041fe200078e18ff */
[----:B------:R-:W-:Y:S01]  /*14090*/  VIADD R0, R0, 0x1 ;  /* 0x0000000100007836 */ /* 0x000fe20000000000 */
[----:B------:R-:W-:-:S04]  /*140a0*/  SHF.L.U32 R3, R21, 0x1f, RZ ;  /* 0x0000001f15037819 */ /* 0x000fc800000006ff */
[----:B------:R-:W0:Y:S01]  /*140b0*/  SYNCS.PHASECHK.TRANS64.TRYWAIT P1, [R4+URZ+0x28c40], R3 ;  /* 0x028c4003040075a7 */ /* 0x000e22000802017f */
[----:B------:R-:W-:-:S04]  /*140c0*/  ISETP.NE.AND P2, PT, R0, 0x2, PT ;  /* 0x000000020000780c */ /* 0x000fc80003f45270 */
[----:B------:R-:W-:Y:S01]  /*140d0*/  SEL R2, RZ, 0x1, P2 ;  /* 0x00000001ff027807 */ /* 0x000fe20001000000 */
[----:B0-----:R-:W-:Y:S08]  /*140e0*/  @!P1 BRA `(.L_x_5026) ;  /* 0x0000002400789947 */ /* 0x001ff00003800000 */
.L_x_5097:
[----:B------:R-:W-:Y:S02]  /*140f0*/  SEL R0, R0, RZ, P2 ;  /* 0x000000ff00007207 */ /* 0x000fe40001000000 */
[----:B------:R-:W-:Y:S01]  /*14100*/  LOP3.LUT R2, R21, R2, RZ, 0x3c, !PT ;  /* 0x0000000215027212 */ /* 0x000fe200078e3cff */
[----:B------:R-:W-:Y:S06]  /*14110*/  @!P0 BRA `(.L_x_5027) ;  /* 0x0000000000048947 */ /* 0x000fec0003800000 */
[----:B------:R-:W-:Y:S01]  /*14120*/  BPT.TRAP 0x1 ;  /* 0x000000040000795c */ /* 0x000fe20000300000 */
.L_x_5027:
[----:B------:R-:W-:Y:S01]  /*14130*/  IMAD R5, R0, 0x8, R5 ;  /* 0x0000000800057824 */ /* 0x000fe200078e0205 */
[----:B------:R-:W-:-:S04]  /*14140*/  SHF.L.U32 R0, R2, 0x1f, RZ ;  /* 0x0000001f02007819 */ /* 0x000fc800000006ff */
[----:B------:R-:W1:Y:S02]  /*14150*/  SYNCS.PHASECHK.TRANS64.TRYWAIT P1, [R5+URZ+0x28c40], R0 ;  /* 0x028c4000050075a7 */ /* 0x000e64000802017f */
[----:B-1----:R-:W-:Y:S05]  /*14160*/  @!P1 BRA `(.L_x_5028) ;  /* 0x00000024006c9947 */ /* 0x002fea0003800000 */
.L_x_5098:
[----:B------:R-:W-:Y:S05]  /*14170*/  @!P0 BRA `(.L_x_5029) ;  /* 0x0000000000048947 */ /* 0x000fea0003800000 */
[----:B------:R-:W-:Y:S01]  /*14180*/  BPT.TRAP 0x1 ;  /* 0x000000040000795c */ /* 0x000fe20000300000 */
.L_x_5029:
[----:B------:R-:W3:Y:S02]  /*14190*/  SYNCS.PHASECHK.TRANS64.TRYWAIT P1, [R4+URZ+0x28c60], R3 ;  /* 0x028c6003040075a7 */ /* 0x000ee4000802017f */
[----:B---3--:R-:W-:Y:S05]  /*141a0*/  @!P1 BRA `(.L_x_5030) ;  /* 0x0000002400709947 */ /* 0x008fea0003800000 */
.L_x_5099:
[----:B------:R-:W-:Y:S05]  /*141b0*/  @!P0 BRA `(.L_x_5031) ;  /* 0x0000000000048947 */ /* 0x000fea0003800000 */
[----:B------:R-:W-:Y:S01]  /*141c0*/  BPT.TRAP 0x1 ;  /* 0x000000040000795c */ /* 0x000fe20000300000 */
.L_x_5031:
[----:B----4-:R4:W0:Y:S02]  /*141d0*/  SYNCS.PHASECHK.TRANS64.TRYWAIT P0, [R5+URZ+0x28c60], R0 ;  /* 0x028c6000050075a7 */ /* 0x010824000800017f */
[----:B0-----:R-:W-:Y:S05]  /*141e0*/  @!P0 NANOSLEEP.SYNCS 0x989680 ;  /* 0x009896800000895d */ /* 0x001fea0003900000 */
[----:B------:R-:W0:Y:S02]  /*141f0*/  @!P0 SYNCS.PHASECHK.TRANS64 P0, [R5+URZ+0x28c60], R0 ;  /* 0x028c6000050085a7 */ /* 0x000e24000800007f */
[----:B0-----:R-:W-:Y:S05]  /*14200*/  @!P0 BRA `(.L_x_5031) ;  /* 0xfffffffc00f08947 */ /* 0x001fea000383ffff */
.L_x_4871:
[----:B------:R-:W-:Y:S05]  /*14210*/  BSYNC B6 ;  /* 0x0000000000067941 */ /* 0x000fea0003800000 */
.L_x_4868:
[----:B------:R-:W-:Y:S05]  /*14220*/  EXIT ;  /* 0x000000000000794d */ /* 0x000fea0003800000 */
.L_x_4882:
[----:B0-----:R-:W-:-:S04]  /*14230*/  MOV R5, UR5 ;  /* 0x0000000500057c02 */ /* 0x001fc80008000f00 */
[----:B------:R0:W1:Y:S03]  /*14240*/  SYNCS.PHASECHK.TRANS64.TRYWAIT P1, [R5+URZ+0x28c50], R2 ;  /* 0x028c5002050075a7 */ /* 0x000066000802017f */
[----:B-1----:R-:W-:Y:S05]  /*14250*/  @!P1 NANOSLEEP.SYNCS 0x989680 ;  /* 0x009896800000995d */ /* 0x002fea0003900000 */
[----:B------:R-:W1:Y:S02]  /*14260*/  @!P1 SYNCS.PHASECHK.TRANS64 P1, [R5+URZ+0x28c50], R2 ;  /* 0x028c5002050095a7 */ /* 0x000e64000802007f */
[----:B-1----:R-:W-:Y:S05]  /*14270*/  @!P1 BRA `(.L_x_4882) ;  /* 0xfffffffc00ec9947 */ /* 0x002fea000383ffff */
[----:B------:R-:W-:Y:S05]  /*14280*/  BRA `(.L_x_5032) ;  /* 0xfffffed400447947 */ /* 0x000fea000383ffff */
.L_x_4888:
[----:B-1----:R-:W-:-:S04]  /*14290*/  IMAD.U32 R5, RZ, RZ, UR7 ;  /* 0x00000007ff057e24 */ /* 0x002fc8000f8e00ff */
[----:B------:R1:W2:Y:S03]  /*142a0*/  SYNCS.PHASECHK.TRANS64.TRYWAIT P1, [R5+URZ+0x28c50], R2 ;  /* 0x028c5002050075a7 */ /* 0x0002a6000802017f */
[----:B--2---:R-:W-:Y:S05]  /*142b0*/  @!P1 NANOSLEEP.SYNCS 0x989680 ;  /* 0x009896800000995d */ /* 0x004fea0003900000 */
[----:B------:R-:W2:Y:S02]  /*142c0*/  @!P1 SYNCS.PHASECHK.TRANS64 P1, [R5+URZ+0x28c50], R2 ;  /* 0x028c5002050095a7 */ /* 0x000ea4000802007f */
[----:B--2---:R-:W-:Y:S05]  /*142d0*/  @!P1 BRA `(.L_x_4888) ;  /* 0xfffffffc00ec9947 */ /* 0x004fea000383ffff */
[----:B------:R-:W-:Y:S05]  /*142e0*/  BRA `(.L_x_4887) ;  /* 0xfffffee000487947 */ /* 0x000fea000383ffff */
.L_x_4899:
[----:B-1----:R-:W-:-:S04]  /*142f0*/  IMAD.U32 R0, RZ, RZ, UR40 ;  /* 0x00000028ff007e24 */ /* 0x002fc8000f8e00ff */
[----:B------:R1:W2:Y:S03]  /*14300*/  SYNCS.PHASECHK.TRANS64.TRYWAIT P0, [R0+URZ+0x28c00], R13 ;  /* 0x028c000d000075a7 */ /* 0x0002a6000800017f */
[----:B--2---:R-:W-:Y:S05]  /*14310*/  @!P0 NANOSLEEP.SYNCS 0x989680 ;  /* 0x009896800000895d */ /* 0x004fea0003900000 */
[----:B------:R-:W2:Y:S02]  /*14320*/  @!P0 SYNCS.PHASECHK.TRANS64 P0, [R0+URZ+0x28c00], R13 ;  /* 0x028c000d000085a7 */ /* 0x000ea4000800007f */
[----:B--2---:R-:W-:Y:S05]  /*14330*/  @!P0 BRA `(.L_x_4899) ;  /* 0xfffffffc00ec8947 */ /* 0x004fea000383ffff */
[----:B------:R-:W-:Y:S05]  /*14340*/  BRA `(.L_x_5033) ;  /* 0xfffffef8004c7947 */ /* 0x000fea000383ffff */
.L_x_4903:
[----:B-1----:R-:W-:-:S04]  /*14350*/  MOV R2, UR40 ;  /* 0x0000002800027c02 */ /* 0x002fc80008000f00 */
[----:B------:R1:W2:Y:S03]  /*14360*/  SYNCS.PHASECHK.TRANS64.TRYWAIT P0, [R2+URZ+0x28c30], R13 ;  /* 0x028c300d020075a7 */ /* 0x0002a6000800017f */
[----:B--2---:R-:W-:Y:S05]  /*14370*/  @!P0 NANOSLEEP.SYNCS 0x989680 ;  /* 0x009896800000895d */ /* 0x004fea0003900000 */
[----:B------:R-:W2:Y:S02]  /*14380*/  @!P0 SYNCS.PHASECHK.TRANS64 P0, [R2+URZ+0x28c30], R13 ;  /* 0x028c300d020085a7 */ /* 0x000ea4000800007f */
[----:B--2---:R-:W-:Y:S05]  /*14390*/  @!P0 BRA `(.L_x_4903) ;  /* 0xfffffffc00ec8947 */ /* 0x004fea000383ffff */
[----:B------:R-:W-:Y:S05]  /*143a0*/  BRA `(.L_x_4902) ;  /* 0xfffffef8008c7947 */ /* 0x000fea000383ffff */
.L_x_4916:
[----:B-1----:R-:W-:-:S04]  /*143b0*/  IMAD.U32 R14, RZ, RZ, UR40 ;  /* 0x00000028ff0e7e24 */ /* 0x002fc8000f8e00ff */
[----:B------:R1:W3:Y:S03]  /*143c0*/  SYNCS.PHASECHK.TRANS64.TRYWAIT P0, [R14+URZ+0x28c50], R13 ;  /* 0x028c500d0e0075a7 */ /* 0x0002e6000800017f */
[----:B---3--:R-:W-:Y:S05]  /*143d0*/  @!P0 NANOSLEEP.SYNCS 0x989680 ;  /* 0x009896800000895d */ /* 0x008fea0003900000 */
[----:B------:R-:W3:Y:S02]  /*143e0*/  @!P0 SYNCS.PHASECHK.TRANS64 P0, [R14+URZ+0x28c50], R13 ;  /* 0x028c500d0e0085a7 */ /* 0x000ee4000800007f */
[----:B---3--:R-:W-:Y:S05]  /*143f0*/  @!P0 BRA `(.L_x_4916) ;  /* 0xfffffffc00ec8947 */ /* 0x008fea000383ffff */
[----:B------:R-:W-:Y:S05]  /*14400*/  BRA `(.L_x_4915) ;  /* 0xffffff1800f07947 */ /* 0x000fea000383ffff */
.L_x_4925:
[----:B-1----:R-:W-:-:S04]  /*14410*/  IMAD.U32 R12, RZ, RZ, UR29 ;  /* 0x0000001dff0c7e24 */ /* 0x002fc8000f8e00ff */
[----:B------:R1:W3:Y:S03]  /*14420*/  SYNCS.PHASECHK.TRANS64.TRYWAIT P0, [R12+URZ+0x28c30], R13 ;  /* 0x028c300d0c0075a7 */ /* 0x0002e6000800017f */
[----:B---3--:R-:W-:Y:S05]  /*14430*/  @!P0 NANOSLEEP.SYNCS 0x989680 ;  /* 0x009896800000895d */ /* 0x008fea0003900000 */
[----:B------:R-:W3:Y:S02]  /*14440*/  @!P0 SYNCS.PHASECHK.TRANS64 P0, [R12+URZ+0x28c30], R13 ;  /* 0x028c300d0c0085a7 */ /* 0x000ee4000800007f */
[----:B---3--:R-:W-:Y:S05]  /*14450*/  @!P0 BRA `(.L_x_4925) ;  /* 0xfffffffc00ec8947 */ /* 0x008fea000383ffff */
[----:B------:R-:W-:Y:S05]  /*14460*/  BRA `(.L_x_4924) ;  /* 0xffffff2000947947 */ /* 0x000fea000383ffff */
.L_x_4938:
[----:B--2---:R-:W-:-:S04]  /*14470*/  MOV R14, UR29 ;  /* 0x0000001d000e7c02 */ /* 0x004fc80008000f00 */
[----:B------:R2:W3:Y:S03]  /*14480*/  SYNCS.PHASECHK.TRANS64.TRYWAIT P0, [R14+URZ+0x28c50], R13 ;  /* 0x028c500d0e0075a7 */ /* 0x0004e6000800017f */
[----:B---3--:R-:W-:Y:S05]  /*14490*/  @!P0 NANOSLEEP.SYNCS 0x989680 ;  /* 0x009896800000895d */ /* 0x008fea0003900000 */
[----:B------:R-:W3:Y:S02]  /*144a0*/  @!P0 SYNCS.PHASECHK.TRANS64 P0, [R14+URZ+0x28c50], R13 ;  /* 0x028c500d0e0085a7 */ /* 0x000ee4000800007f */
[----:B---3--:R-:W-:Y:S05]  /*144b0*/  @!P0 BRA `(.L_x_4938) ;  /* 0xfffffffc00ec8947 */ /* 0x008fea000383ffff */
[----:B------:R-:W-:Y:S05]  /*144c0*/  BRA `(.L_x_4937) ;  /* 0xffffff4400747947 */ /* 0x000fea000383ffff */
.L_x_4948:
[----:B--2---:R-:W-:-:S04]  /*144d0*/  IMAD.U32 R11, RZ, RZ, UR26 ;  /* 0x0000001aff0b7e24 */ /* 0x004fc8000f8e00ff */
[----:B------:R2:W3:Y:S03]  /*144e0*/  SYNCS.PHASECHK.TRANS64.TRYWAIT P1, [R11+URZ+0x28c30], R14 ;  /* 0x028c300e0b0075a7 */ /* 0x0004e6000802017f */
[----:B---3--:R-:W-:Y:S05]  /*144f0*/  @!P1 NANOSLEEP.SYNCS 0x989680 ;  /* 0x009896800000995d */ /* 0x008fea0003900000 */
[----:B------:R-:W3:Y:S02]  /*14500*/  @!P1 SYNCS.PHASECHK.TRANS64 P1, [R11+URZ+0x28c30], R14 ;  /* 0x028c300e0b0095a7 */ /* 0x000ee4000802007f */
[----:B---3--:R-:W-:Y:S05]  /*14510*/  @!P1 BRA `(.L_x_4948) ;  /* 0xfffffffc00ec9947 */ /* 0x008fea000383ffff */
[----:B------:R-:W-:Y:S05]  /*14520*/  BRA `(.L_x_4947) ;  /* 0xffffff4c00087947 */ /* 0x000fea000383ffff */
.L_x_4953:
[----:B--2---:R-:W-:-:S04]  /*14530*/  IMAD.U32 R15, RZ, RZ, UR26 ;  /* 0x0000001aff0f7e24 */ /* 0x004fc8000f8e00ff */
[----:B------:R2:W3:Y:S03]  /*14540*/  SYNCS.PHASECHK.TRANS64.TRYWAIT P1, [R15+URZ+0x28c50], R14 ;  /* 0x028c500e0f0075a7 */ /* 0x0004e6000802017f */
[----:B---3--:R-:W-:Y:S05]  /*14550*/  @!P1 NANOSLEEP.SYNCS 0x989680 ;  /* 0x009896800000995d */ /* 0x008fea0003900000 */
[----:B------:R-:W3:Y:S02]  /*14560*/  @!P1 SYNCS.PHASECHK.TRANS64 P1, [R15+URZ+0x28c50], R14 ;  /* 0x028c500e0f0095a7 */ /* 0x000ee4000802007f */
[----:B---3--:R-:W-:Y:S05]  /*14570*/  @!P1 BRA `(.L_x_4953) ;  /* 0xfffffffc00ec9947 */ /* 0x008fea000383ffff */
[----:B------:R-:W-:Y:S05]  /*14580*/  BRA `(.L_x_4952) ;  /* 0xffffff6400247947 */ /* 0x000fea000383ffff */
.L_x_4960:
[----:B----4-:R-:W-:-:S04]  /*14590*/  MOV R12, UR25 ;  /* 0x00000019000c7c02 */ /* 0x010fc80008000f00 */
[----:B------:R4:W0:Y:S03]  /*145a0*/  SYNCS.PHASECHK.TRANS64.TRYWAIT P0, [R12+URZ+0x28c30], R13 ;  /* 0x028c300d0c0075a7 */ /* 0x000826000800017f */
[----:B0-----:R-:W-:Y:S05]  /*145b0*/  @!P0 NANOSLEEP.SYNCS 0x989680 ;  /* 0x009896800000895d */ /* 0x001fea0003900000 */
[----:B------:R-:W0:Y:S02]  /*145c0*/  @!P0 SYNCS.PHASECHK.TRANS64 P0, [R12+URZ+0x28c30], R13 ;  /* 0x028c300d0c0085a7 */ /* 0x000e24000800007f */
[----:B0-----:R-:W-:Y:S05]  /*145d0*/  @!P0 BRA `(.L_x_4960) ;  /* 0xfffffffc00ec8947 */ /* 0x001fea000383ffff */
[----:B------:R-:W-:Y:S05]  /*145e0*/  BRA `(.L_x_4959) ;  /* 0xffffff6800207947 */ /* 0x000fea000383ffff */
.L_x_4973:
[----:B--2---:R-:W-:-:S04]  /*145f0*/  IMAD.U32 R14, RZ, RZ, UR25 ;  /* 0x00000019ff0e7e24 */ /* 0x004fc8000f8e00ff */
[----:B------:R2:W4:Y:S03]  /*14600*/  SYNCS.PHASECHK.TRANS64.TRYWAIT P0, [R14+URZ+0x28c50], R13 ;  /* 0x028c500d0e0075a7 */ /* 0x000526000800017f */
[----:B----4-:R-:W-:Y:S05]  /*14610*/  @!P0 NANOSLEEP.SYNCS 0x989680 ;  /* 0x009896800000895d */ /* 0x010fea0003900000 */
[----:B------:R-:W4:Y:S02]  /*14620*/  @!P0 SYNCS.PHASECHK.TRANS64 P0, [R14+URZ+0x28c50], R13 ;  /* 0x028c500d0e0085a7 */ /* 0x000f24000800007f */
[----:B----4-:R-:W-:Y:S05]  /*14630*/  @!P0 BRA `(.L_x_4973) ;  /* 0xfffffffc00ec8947 */ /* 0x010fea000383ffff */
[----:B------:R-:W-:Y:S05]  /*14640*/  BRA `(.L_x_4972) ;  /* 0xffffff8800f07947 */ /* 0x000fea000383ffff */
.L_x_4993:
[----:B------:R-:W-:Y:S01]  /*14650*/  IMAD.MOV.U32 R13, RZ, RZ, R23 ;  /* 0x000000ffff0d7224 */ /* 0x000fe200078e0017 */
[----:B------:R-:W-:Y:S01]  /*14660*/  MOV R12, RZ ;  /* 0x000000ff000c7202 */ /* 0x000fe20000000f00 */
[----:B------:R-:W-:Y:S02]  /*14670*/  IMAD.MOV.U32 R11, RZ, RZ, 0x1f ;  /* 0x0000001fff0b7424 */ /* 0x000fe400078e00ff */
[----:B------:R-:W-:-:S07]  /*14680*/  IMAD.MOV.U32 R15, RZ, RZ, -0x1 ;  /* 0xffffffffff0f7424 */ /* 0x000fce00078e00ff */
[----:B------:R-:W-:Y:S05]  /*14690*/  WARPSYNC.COLLECTIVE R15, `(.L_x_5034) ;  /* 0x000000000f087348 */ /* 0x000fea0003c00000 */
[----:B------:R0:W1:Y:S02]  /*146a0*/  SHFL.IDX P6, R14, R13, R12, R11 ;  /* 0x0000000c0d0e7389 */ /* 0x00006400000c000b */
[----:B01----:R-:W-:Y:S01]  /*146b0*/  ENDCOLLECTIVE ;  /* 0x000000000000791b */ /* 0x003fe20003800000 */
.L_x_5034:
[----:B------:R-:W-:Y:S05]  /*146c0*/  BRA `(.L_x_5035) ;  /* 0xffffffd000c47947 */ /* 0x000fea000383ffff */
.L_x_4995:
[----:B0-----:R-:W-:-:S04]  /*146d0*/  MOV R3, UR46 ;  /* 0x0000002e00037c02 */ /* 0x001fc80008000f00 */
[----:B------:R0:W1:Y:S03]  /*146e0*/  SYNCS.PHASECHK.TRANS64.TRYWAIT P0, [R3+URZ+0x28c40], R0 ;  /* 0x028c4000030075a7 */ /* 0x000066000800017f */
[----:B-1----:R-:W-:Y:S05]  /*146f0*/  @!P0 NANOSLEEP.SYNCS 0x989680 ;  /* 0x009896800000895d */ /* 0x002fea0003900000 */
[----:B------:R-:W1:Y:S02]  /*14700*/  @!P0 SYNCS.PHASECHK.TRANS64 P0, [R3+URZ+0x28c40], R0 ;  /* 0x028c4000030085a7 */ /* 0x000e64000800007f */
[----:B-1----:R-:W-:Y:S05]  /*14710*/  @!P0 BRA `(.L_x_4995) ;  /* 0xfffffffc00ec8947 */ /* 0x002fea000383ffff */
[----:B------:R-:W-:Y:S05]  /*14720*/  BRA `(.L_x_5036) ;  /* 0xffffffd000f47947 */ /* 0x000fea000383ffff */
.L_x_4996:
        /* <DEDUP_REMOVED lines=8> */
.L_x_5038:
[----:B------:R-:W-:Y:S05]  /*147b0*/  BSYNC B0 ;  /* 0x0000000000007941 */ /* 0x000fea0003800000 */
.L_x_5037:
[----:B------:R-:W-:Y:S01]  /*147c0*/  MOV R13, R0 ;  /* 0x00000000000d7202 */ /* 0x000fe20000000f00 */
[----:B------:R-:W-:Y:S01]  /*147d0*/  IMAD.MOV.U32 R12, RZ, RZ, RZ ;  /* 0x000000ffff0c7224 */ /* 0x000fe200078e00ff */
[----:B------:R-:W-:Y:S01]  /*147e0*/  MOV R15, 0xffffffff ;  /* 0xffffffff000f7802 */ /* 0x000fe20000000f00 */
[----:B------:R-:W-:Y:S01]  /*147f0*/  IMAD.MOV.U32 R11, RZ, RZ, 0x181f ;  /* 0x0000181fff0b7424 */ /* 0x000fe200078e00ff */
[----:B------:R-:W-:Y:S01]  /*14800*/  @P0 LEA R7, R30, UR46, 0x1 ;  /* 0x0000002e1e070c11 */ /* 0x000fe2000f8e08ff */
[----:B------:R-:W-:-:S07]  /*14810*/  IMAD.MOV.U32 R2, RZ, RZ, R14 ;  /* 0x000000ffff027224 */ /* 0x000fce00078e000e */
[----:B------:R-:W-:Y:S05]  /*14820*/  WARPSYNC.COLLECTIVE R15, `(.L_x_5039) ;  /* 0x000000000f087348 */ /* 0x000fea0003c00000 */
[----:B------:R0:W1:Y:S02]  /*14830*/  SHFL.IDX P6, R14, R13, R12, R11 ;  /* 0x0000000c0d0e7389 */ /* 0x00006400000c000b */
[----:B01----:R-:W-:Y:S01]  /*14840*/  ENDCOLLECTIVE ;  /* 0x000000000000791b */ /* 0x003fe20003800000 */
.L_x_5039:
[----:B------:R-:W-:Y:S01]  /*14850*/  MOV R13, R5 ;  /* 0x00000005000d7202 */ /* 0x000fe20000000f00 */
[----:B------:R-:W-:Y:S01]  /*14860*/  IMAD.MOV.U32 R12, RZ, RZ, 0x1 ;  /* 0x00000001ff0c7424 */ /* 0x000fe200078e00ff */
[----:B------:R-:W-:-:S05]  /*14870*/  @P0 LEA R14, P1, R22, R14, 0x1 ;  /* 0x0000000e160e0211 */ /* 0x000fca00078208ff */
[----:B------:R-:W-:Y:S02]  /*14880*/  @P0 IMAD.X R3, RZ, RZ, R2, P1 ;  /* 0x000000ffff030224 */ /* 0x000fe400008e0602 */
[----:B------:R-:W-:-:S07]  /*14890*/  @P0 IMAD.MOV.U32 R2, RZ, RZ, R14 ;  /* 0x000000ffff020224 */ /* 0x000fce00078e000e */
[----:B------:R-:W-:Y:S05]  /*148a0*/  WARPSYNC.COLLECTIVE R15, `(.L_x_5040) ;  /* 0x000000000f087348 */ /* 0x000fea0003c00000 */
[----:B------:R0:W1:Y:S02]  /*148b0*/  SHFL.IDX P6, R14, R13, R12, R11 ;  /* 0x0000000c0d0e7389 */ /* 0x00006400000c000b */
[----:B01----:R-:W-:Y:S01]  /*148c0*/  ENDCOLLECTIVE ;  /* 0x000000000000791b */ /* 0x003fe20003800000 */
.L_x_5040:
[----:B------:R-:W-:Y:S01]  /*148d0*/  @!PT LDS RZ, [RZ] ;  /* 0x00000000fffff984 */ /* 0x000fe20000000800 */
[----:B------:R-:W-:Y:S01]  /*148e0*/  @!PT LDS RZ, [RZ] ;  /* 0x00000000fffff984 */ /* 0x000fe20000000800 */
[----:B------:R-:W-:Y:S01]  /*148f0*/  @!PT LDS RZ, [RZ] ;  /* 0x00000000fffff984 */ /* 0x000fe20000000800 */
[----:B------:R0:W-:Y:S01]  /*14900*/  @P0 LDGSTS.E.BYPASS.LTC128B.128 [R7+0x22400], desc[UR36][R2.64], !P2 ;  /* 0x2240000002070fae */ /* 0x0001e2000d101d64 */
[----:B------:R-:W-:Y:S02]  /*14910*/  ISETP.GE.AND P0, PT, R18, 0x11, PT ;  /* 0x000000111200780c */ /* 0x000fe40003f06270 */
[----:B------:R-:W-:-:S11]  /*14920*/  MOV R13, R0 ;  /* 0x00000000000d7202 */ /* 0x000fd60000000f00 */
[----:B------:R-:W-:Y:S01]  /*14930*/  @P0 LEA R9, R30, UR46, 0x1 ;  /* 0x0000002e1e090c11 */ /* 0x000fe2000f8e08ff */
[----:B0-----:R-:W-:-:S07]  /*14940*/  IMAD.MOV.U32 R4, RZ, RZ, R14 ;  /* 0x000000ffff047224 */ /* 0x001fce00078e000e */
[----:B------:R-:W-:Y:S05]  /*14950*/  WARPSYNC.COLLECTIVE R15, `(.L_x_5041) ;  /* 0x000000000f087348 */ /* 0x000fea0003c00000 */
[----:B------:R0:W1:Y:S02]  /*14960*/  SHFL.IDX P6, R14, R13, R12, R11 ;  /* 0x0000000c0d0e7389 */ /* 0x00006400000c000b */
[----:B01----:R-:W-:Y:S01]  /*14970*/  ENDCOLLECTIVE ;  /* 0x000000000000791b */ /* 0x003fe20003800000 */
.L_x_5041:
[----:B------:R-:W-:Y:S01]  /*14980*/  IMAD.MOV.U32 R13, RZ, RZ, R5 ;  /* 0x000000ffff0d7224 */ /* 0x000fe200078e0005 */
[----:B------:R-:W-:Y:S02]  /*14990*/  MOV R12, 0x2 ;  /* 0x00000002000c7802 */ /* 0x000fe40000000f00 */
[----:B------:R-:W-:-:S13]  /*149a0*/  @P0 LEA R2, P1, R22, R14, 0x1 ;  /* 0x0000000e16020211 */ /* 0x000fda00078208ff */
[----:B------:R-:W-:Y:S05]  /*149b0*/  WARPSYNC.COLLECTIVE R15, `(.L_x_5042) ;  /* 0x000000000f087348 */ /* 0x000fea0003c00000 */
[----:B------:R0:W1:Y:S02]  /*149c0*/  SHFL.IDX P6, R14, R13, R12, R11 ;  /* 0x0000000c0d0e7389 */ /* 0x00006400000c000b */
[----:B01----:R-:W-:Y:S01]  /*149d0*/  ENDCOLLECTIVE ;  /* 0x000000000000791b */ /* 0x003fe20003800000 */
.L_x_5042:
[----:B------:R-:W-:-:S05]  /*149e0*/  @P0 IMAD.X R3, RZ, RZ, R4, P1 ;  /* 0x000000ffff030224 */ /* 0x000fca00008e0604 */
        /* <DEDUP_REMOVED lines=11> */
.L_x_5043:
[----:B------:R-:W-:Y:S02]  /*14aa0*/  IMAD.MOV.U32 R13, RZ, RZ, R5 ;  /* 0x000000ffff0d7224 */ /* 0x000fe400078e0005 */
[----:B------:R-:W-:Y:S01]  /*14ab0*/  IMAD.MOV.U32 R12, RZ, RZ, 0x3 ;  /* 0x00000003ff0c7424 */ /* 0x000fe200078e00ff */
[----:B------:R-:W-:-:S13]  /*14ac0*/  @P0 LEA R2, P1, R22, R14, 0x1 ;  /* 0x0000000e16020211 */ /* 0x000fda00078208ff */
[----:B------:R-:W-:Y:S05]  /*14ad0*/  WARPSYNC.COLLECTIVE R15, `(.L_x_5044) ;  /* 0x000000000f087348 */ /* 0x000fea0003c00000 */
[----:B------:R0:W1:Y:S02]  /*14ae0*/  SHFL.IDX P6, R14, R13, R12, R11 ;  /* 0x0000000c0d0e7389 */ /* 0x00006400000c000b */
[----:B01----:R-:W-:Y:S01]  /*14af0*/  ENDCOLLECTIVE ;  /* 0x000000000000791b */ /* 0x003fe20003800000 */
.L_x_5044:
[----:B------:R-:W-:-:S05]  /*14b00*/  @P0 IADD3.X R3, RZ, R4, RZ, P1, !PT ;  /* 0x00000004ff030210 */ /* 0x000fca0000ffe4ff */
[----:B------:R-:W-:Y:S01]  /*14b10*/  @!PT LDS RZ, [RZ] ;  /* 0x00000000fffff984 */ /* 0x000fe20000000800 */
[----:B------:R-:W-:Y:S01]  /*14b20*/  @!PT LDS RZ, [RZ] ;  /* 0x00000000fffff984 */ /* 0x000fe20000000800 */
[----:B------:R-:W-:Y:S01]  /*14b30*/  @!PT LDS RZ, [RZ] ;  /* 0x00000000fffff984 */ /* 0x000fe20000000800 */
[----:B------:R0:W-:Y:S01]  /*14b40*/  @P0 LDGSTS.E.BYPASS.LTC128B.128 [R7+0x23400], desc[UR36][R2.64], !P2 ;  /* 0x2340000002070fae */ /* 0x0001e2000d101d64 */
[----:B------:R-:W-:Y:S01]  /*14b50*/  IMAD.MOV.U32 R13, RZ, RZ, R0 ;  /* 0x000000ffff0d7224 */ /* 0x000fe200078e0000 */
[----:B------:R-:W-:-:S07]  /*14b60*/  MOV R4, R14 ;  /* 0x0000000e00047202 */ /* 0x000fce0000000f00 */
[----:B0-----:R-:W-:Y:S05]  /*14b70*/  WARPSYNC.COLLECTIVE R15, `(.L_x_5045) ;  /* 0x000000000f087348 */ /* 0x001fea0003c00000 */
[----:B------:R1:W2:Y:S02]  /*14b80*/  SHFL.IDX P6, R14, R13, R12, R11 ;  /* 0x0000000c0d0e7389 */ /* 0x0002a400000c000b */
[----:B012---:R-:W-:Y:S01]  /*14b90*/  ENDCOLLECTIVE ;  /* 0x000000000000791b */ /* 0x007fe20003800000 */
.L_x_5045:
[----:B------:R-:W-:Y:S05]  /*14ba0*/  BRA `(.L_x_5046) ;  /* 0xffffffd000b87947 */ /* 0x000fea000383ffff */
.L_x_4999:
[----:B------:R-:W-:Y:S01]  /*14bb0*/  IMAD.MOV.U32 R13, RZ, RZ, R5 ;  /* 0x000000ffff0d7224 */ /* 0x000fe200078e0005 */
[----:B------:R-:W-:Y:S01]  /*14bc0*/  MOV R12, RZ ;  /* 0x000000ff000c7202 */ /* 0x000fe20000000f00 */
[----:B------:R-:W-:Y:S02]  /*14bd0*/  IMAD.MOV.U32 R11, RZ, RZ, 0x181f ;  /* 0x0000181fff0b7424 */ /* 0x000fe400078e00ff */
[----:B------:R-:W-:Y:S02]  /*14be0*/  IMAD.MOV.U32 R15, RZ, RZ, -0x1 ;  /* 0xffffffffff0f7424 */ /* 0x000fe400078e00ff */
[----:B------:R-:W-:-:S07]  /*14bf0*/  VIADD R7, R35, UR41 ;  /* 0x0000002923077c36 */ /* 0x000fce0008000000 */
[----:B------:R-:W-:Y:S05]  /*14c00*/  WARPSYNC.COLLECTIVE R15, `(.L_x_5047) ;  /* 0x000000000f087348 */ /* 0x000fea0003c00000 */
[----:B------:R0:W1:Y:S02]  /*14c10*/  SHFL.IDX P6, R14, R13, R12, R11 ;  /* 0x0000000c0d0e7389 */ /* 0x00006400000c000b */
[----:B01----:R-:W-:Y:S01]  /*14c20*/  ENDCOLLECTIVE ;  /* 0x000000000000791b */ /* 0x003fe20003800000 */
.L_x_5047:
[----:B------:R-:W-:Y:S01]  /*14c30*/  IMAD.MOV.U32 R13, RZ, RZ, R4 ;  /* 0x000000ffff0d7224 */ /* 0x000fe200078e0004 */
[----:B------:R-:W-:-:S07]  /*14c40*/  MOV R2, R14 ;  /* 0x0000000e00027202 */ /* 0x000fce0000000f00 */
[----:B------:R-:W-:Y:S05]  /*14c50*/  WARPSYNC.COLLECTIVE R15, `(.L_x_5048) ;  /* 0x000000000f087348 */ /* 0x000fea0003c00000 */
[----:B------:R0:W1:Y:S02]  /*14c60*/  SHFL.IDX P6, R14, R13, R12, R11 ;  /* 0x0000000c0d0e7389 */ /* 0x00006400000c000b */
[----:B01----:R-:W-:Y:S01]  /*14c70*/  ENDCOLLECTIVE ;  /* 0x000000000000791b */ /* 0x003fe20003800000 */
.L_x_5048:
[----:B------:R-:W-:Y:S02]  /*14c80*/  ULDC UR4, c[0x0][0x288] ;  /* 0x0000a20000047ab9 */ /* 0x000fe40000000800 */
[----:B------:R-:W-:-:S05]  /*14c90*/  IMAD R0, R0, UR4, RZ ;  /* 0x0000000400007c24 */ /* 0x000fca000f8e02ff */
[C---:B------:R-:W-:Y:S01]  /*14ca0*/  ISETP.GE.AND P0, PT, R7.reuse, R0, PT ;  /* 0x000000000700720c */ /* 0x040fe20003f06270 */
[----:B------:R-:W-:Y:S01]  /*14cb0*/  VIADD R11, R7, 0x10 ;  /* 0x00000010070b7836 */ /* 0x000fe20000000000 */
[----:B------:R-:W-:Y:S01]  /*14cc0*/  MOV R13, R5 ;  /* 0x00000005000d7202 */ /* 0x000fe20000000f00 */
[----:B------:R-:W-:-:S10]  /*14cd0*/  IMAD.MOV.U32 R12, RZ, RZ, 0x1 ;  /* 0x00000001ff0c7424 */ /* 0x000fd400078e00ff */
[----:B------:R-:W-:Y:S02]  /*14ce0*/  @!P0 LEA R9, R30, UR46, 0x1 ;  /* 0x0000002e1e098c11 */ /* 0x000fe4000f8e08ff */
[----:B------:R-:W-:-:S04]  /*14cf0*/  @!P0 LEA R14, P2, R22, R14, 0x1 ;  /* 0x0000000e160e8211 */ /* 0x000fc800078408ff */
[----:B------:R-:W-:Y:S01]  /*14d00*/  @!P0 IADD3.X R3, RZ, R2, RZ, P2, !PT ;  /* 0x00000002ff038210 */ /* 0x000fe200017fe4ff */
[----:B------:R-:W-:-:S05]  /*14d10*/  @!P0 IMAD.MOV.U32 R2, RZ, RZ, R14 ;  /* 0x000000ffff028224 */ /* 0x000fca00078e000e */
[----:B------:R-:W-:Y:S01]  /*14d20*/  @!PT LDS RZ, [RZ] ;  /* 0x00000000fffff984 */ /* 0x000fe20000000800 */
[----:B------:R-:W-:Y:S01]  /*14d30*/  @!PT LDS RZ, [RZ] ;  /* 0x00000000fffff984 */ /* 0x000fe20000000800 */
[----:B------:R-:W-:Y:S01]  /*14d40*/  @!PT LDS RZ, [RZ] ;  /* 0x00000000fffff984 */ /* 0x000fe20000000800 */
[----:B------:R0:W-:Y:S01]  /*14d50*/  @!P0 LDGSTS.E.BYPASS.LTC128B.128 [R9+0x20400], desc[UR36][R2.64], !P1 ;  /* 0x2040000002098fae */ /* 0x0001e2000c901d64 */
[----:B------:R-:W-:Y:S01]  /*14d60*/  ISETP.GE.AND P0, PT, R11, R0, PT ;  /* 0x000000000b00720c */ /* 0x000fe20003f06270 */
[----:B------:R-:W-:-:S12]  /*14d70*/  IMAD.MOV.U32 R11, RZ, RZ, 0x181f ;  /* 0x0000181fff0b7424 */ /* 0x000fd800078e00ff */
[----:B0-----:R-:W-:Y:S05]  /*14d80*/  WARPSYNC.COLLECTIVE R15, `(.L_x_5049) ;  /* 0x000000000f087348 */ /* 0x001fea0003c00000 */
[----:B------:R1:W2:Y:S02]  /*14d90*/  SHFL.IDX P6, R14, R13, R12, R11 ;  /* 0x0000000c0d0e7389 */ /* 0x0002a400000c000b */
[----:B012---:R-:W-:Y:S01]  /*14da0*/  ENDCOLLECTIVE ;  /* 0x000000000000791b */ /* 0x007fe20003800000 */
.L_x_5049:
[----:B------:R-:W-:Y:S02]  /*14db0*/  IADD3 R9, R7, 0x20, RZ ;  /* 0x0000002007097810 */ /* 0x000fe40007ffe0ff */
[----:B------:R-:W-:Y:S01]  /*14dc0*/  @!P0 LEA R21, R30, UR46, 0x1 ;  /* 0x0000002e1e158c11 */ /* 0x000fe2000f8e08ff */
[----:B------:R-:W-:Y:S01]  /*14dd0*/  IMAD.MOV.U32 R13, RZ, RZ, R4 ;  /* 0x000000ffff0d7224 */ /* 0x000fe200078e0004 */
[----:B------:R-:W-:-:S07]  /*14de0*/  MOV R6, R14 ;  /* 0x0000000e00067202 */ /* 0x000fce0000000f00 */
[----:B------:R-:W-:Y:S05]  /*14df0*/  WARPSYNC.COLLECTIVE R15, `(.L_x_5050) ;  /* 0x000000000f087348 */ /* 0x000fea0003c00000 */
[----:B------:R0:W1:Y:S02]  /*14e00*/  SHFL.IDX P6, R14, R13, R12, R11 ;  /* 0x0000000c0d0e7389 */ /* 0x00006400000c000b */
[----:B01----:R-:W-:Y:S01]  /*14e10*/  ENDCOLLECTIVE ;  /* 0x000000000000791b */ /* 0x003fe20003800000 */
.L_x_5050:
[----:B------:R-:W-:Y:S02]  /*14e20*/  IMAD.MOV.U32 R13, RZ, RZ, R5 ;  /* 0x000000ffff0d7224 */ /* 0x000fe400078e0005 */
[----:B------:R-:W-:Y:S01]  /*14e30*/  IMAD.MOV.U32 R12, RZ, RZ, 0x2 ;  /* 0x00000002ff0c7424 */ /* 0x000fe200078e00ff */
[----:B------:R-:W-:-:S13]  /*14e40*/  @!P0 LEA R2, P2, R22, R14, 0x1 ;  /* 0x0000000e16028211 */ /* 0x000fda00078408ff */
[----:B------:R-:W-:Y:S05]  /*14e50*/  WARPSYNC.COLLECTIVE R15, `(.L_x_5051) ;  /* 0x000000000f087348 */ /* 0x000fea0003c00000 */
[----:B------:R0:W1:Y:S02]  /*14e60*/  SHFL.IDX P6, R14, R13, R12, R11 ;  /* 0x0000000c0d0e7389 */ /* 0x00006400000c000b */
[----:B01----:R-:W-:Y:S01]  /*14e70*/  ENDCOLLECTIVE ;  /* 0x000000000000791b */ /* 0x003fe20003800000 */
.L_x_5051:
[----:B------:R-:W-:-:S05]  /*14e80*/  @!P0 IMAD.X R3, RZ, RZ, R6, P2 ;  /* 0x000000ffff038224 */ /* 0x000fca00010e0606 */
[----:B------:R-:W-:Y:S01]  /*14e90*/  @!PT LDS RZ, [RZ] ;  /* 0x00000000fffff984 */ /* 0x000fe20000000800 */
[----:B------:R-:W-:Y:S01]  /*14ea0*/  @!PT LDS RZ, [RZ] ;  /* 0x00000000fffff984 */ /* 0x000fe20000000800 */
[----:B------:R-:W-:Y:S01]  /*14eb0*/  @!PT LDS RZ, [RZ] ;  /* 0x00000000fffff984 */ /* 0x000fe20000000800 */
[----:B------:R0:W-:Y:S01]  /*14ec0*/  @!P0 LDGSTS.E.BYPASS.LTC128B.128 [R21+0x20c00], desc[UR36][R2.64], !P1 ;  /* 0x20c0000002158fae */ /* 0x0001e2000c901d64 */
[----:B------:R-:W-:Y:S01]  /*14ed0*/  ISETP.GE.AND P0, PT, R9, R0, PT ;  /* 0x000000000900720c */ /* 0x000fe20003f06270 */
[----:B------:R-:W-:-:S12]  /*14ee0*/  IMAD.MOV.U32 R13, RZ, RZ, R4 ;  /* 0x000000ffff0d7224 */ /* 0x000fd800078e0004 */
[----:B------:R-:W-:Y:S02]  /*14ef0*/  @!P0 LEA R9, R30, UR46, 0x1 ;  /* 0x0000002e1e098c11 */ /* 0x000fe4000f8e08ff */
[----:B0-----:R-:W-:-:S07]  /*14f00*/  MOV R6, R14 ;  /* 0x0000000e00067202 */ /* 0x001fce0000000f00 */
[----:B------:R-:W-:Y:S05]  /*14f10*/  WARPSYNC.COLLECTIVE R15, `(.L_x_5052) ;  /* 0x000000000f087348 */ /* 0x000fea0003c00000 */
[----:B------:R0:W1:Y:S02]  /*14f20*/  SHFL.IDX P6, R14, R13, R12, R11 ;  /* 0x0000000c0d0e7389 */ /* 0x00006400000c000b */
[----:B01----:R-:W-:Y:S01]  /*14f30*/  ENDCOLLECTIVE ;  /* 0x000000000000791b */ /* 0x003fe20003800000 */
.L_x_5052:
[----:B------:R-:W-:Y:S01]  /*14f40*/  MOV R13, R5 ;  /* 0x00000005000d7202 */ /* 0x000fe20000000f00 */
[----:B------:R-:W-:Y:S01]  /*14f50*/  IMAD.MOV.U32 R12, RZ, RZ, 0x3 ;  /* 0x00000003ff0c7424 */ /* 0x000fe200078e00ff */
[----:B------:R-:W-:-:S13]  /*14f60*/  @!P0 LEA R2, P2, R22, R14, 0x1 ;  /* 0x0000000e16028211 */ /* 0x000fda00078408ff */
[----:B------:R-:W-:Y:S05]  /*14f70*/  WARPSYNC.COLLECTIVE R15, `(.L_x_5053) ;  /* 0x000000000f087348 */ /* 0x000fea0003c00000 */
[----:B------:R0:W1:Y:S02]  /*14f80*/  SHFL.IDX P6, R14, R13, R12, R11 ;  /* 0x0000000c0d0e7389 */ /* 0x00006400000c000b */
[----:B01----:R-:W-:Y:S01]  /*14f90*/  ENDCOLLECTIVE ;  /* 0x000000000000791b */ /* 0x003fe20003800000 */
.L_x_5053:
[----:B------:R-:W-:-:S05]  /*14fa0*/  @!P0 IMAD.X R3, RZ, RZ, R6, P2 ;  /* 0x000000ffff038224 */ /* 0x000fca00010e0606 */
[----:B------:R-:W-:Y:S01]  /*14fb0*/  @!PT LDS RZ, [RZ] ;  /* 0x00000000fffff984 */ /* 0x000fe20000000800 */
[----:B------:R-:W-:Y:S01]  /*14fc0*/  @!PT LDS RZ, [RZ] ;  /* 0x00000000fffff984 */ /* 0x000fe20000000800 */
[----:B------:R-:W-:Y:S01]  /*14fd0*/  @!PT LDS RZ, [RZ] ;  /* 0x00000000fffff984 */ /* 0x000fe20000000800 */
[----:B------:R0:W-:Y:S01]  /*14fe0*/  @!P0 LDGSTS.E.BYPASS.LTC128B.128 [R9+0x21400], desc[UR36][R2.64], !P1 ;  /* 0x2140000002098fae */ /* 0x0001e2000c901d64 */
[----:B------:R-:W-:Y:S01]  /*14ff0*/  MOV R13, R4 ;  /* 0x00000004000d7202 */ /* 0x000fe20000000f00 */
[----:B------:R-:W-:-:S07]  /*15000*/  IMAD.MOV.U32 R6, RZ, RZ, R14 ;  /* 0x000000ffff067224 */ /* 0x000fce00078e000e */
[----:B0-----:R-:W-:Y:S05]  /*15010*/  WARPSYNC.COLLECTIVE R15, `(.L_x_5054) ;  /* 0x000000000f087348 */ /* 0x001fea0003c00000 */
[----:B------:R1:W2:Y:S02]  /*15020*/  SHFL.IDX P6, R14, R13, R12, R11 ;  /* 0x0000000c0d0e7389 */ /* 0x0002a400000c000b */
[----:B012---:R-:W-:Y:S01]  /*15030*/  ENDCOLLECTIVE ;  /* 0x000000000000791b */ /* 0x007fe20003800000 */
.L_x_5054:
[----:B------:R-:W-:Y:S05]  /*15040*/  BRA `(.L_x_5055) ;  /* 0xffffffd4005c7947 */ /* 0x000fea000383ffff */
.L_x_5000:
[----:B0-----:R-:W-:-:S04]  /*15050*/  IMAD.U32 R3, RZ, RZ, UR46 ;  /* 0x0000002eff037e24 */ /* 0x001fc8000f8e00ff */
[----:B------:R0:W1:Y:S03]  /*15060*/  SYNCS.PHASECHK.TRANS64.TRYWAIT P0, [R3+URZ+0x28c20], R0 ;  /* 0x028c2000030075a7 */ /* 0x000066000800017f */
[----:B-1----:R-:W-:Y:S05]  /*15070*/  @!P0 NANOSLEEP.SYNCS 0x989680 ;  /* 0x009896800000895d */ /* 0x002fea0003900000 */
[----:B------:R-:W1:Y:S02]  /*15080*/  @!P0 SYNCS.PHASECHK.TRANS64 P0, [R3+URZ+0x28c20], R0 ;  /* 0x028c2000030085a7 */ /* 0x000e64000800007f */
[----:B-1----:R-:W-:Y:S05]  /*15090*/  @!P0 BRA `(.L_x_5000) ;  /* 0xfffffffc00ec8947 */ /* 0x002fea000383ffff */
[----:B------:R-:W-:Y:S05]  /*150a0*/  BRA `(.L_x_5056) ;  /* 0xffffffd4008c7947 */ /* 0x000fea000383ffff */
.L_x_5002:
[----:B0-----:R-:W-:-:S04]  /*150b0*/  IMAD.U32 R3, RZ, RZ, UR46 ;  /* 0x0000002eff037e24 */ /* 0x001fc8000f8e00ff */
[----:B------:R0:W1:Y:S03]  /*150c0*/  SYNCS.PHASECHK.TRANS64.TRYWAIT P0, [R3+URZ+0x28c60], R0 ;  /* 0x028c6000030075a7 */ /* 0x000066000800017f */
[----:B-1----:R-:W-:Y:S05]  /*150d0*/  @!P0 NANOSLEEP.SYNCS 0x989680 ;  /* 0x009896800000895d */ /* 0x002fea0003900000 */
[----:B------:R-:W1:Y:S02]  /*150e0*/  @!P0 SYNCS.PHASECHK.TRANS64 P0, [R3+URZ+0x28c60], R0 ;  /* 0x028c6000030085a7 */ /* 0x000e64000800007f */
[----:B-1----:R-:W-:Y:S05]  /*150f0*/  @!P0 BRA `(.L_x_5002) ;  /* 0xfffffffc00ec8947 */ /* 0x002fea000383ffff */
[----:B------:R-:W-:Y:S05]  /*15100*/  BRA `(.L_x_5057) ;  /* 0xffffffd400887947 */ /* 0x000fea000383ffff */
.L_x_5003:
        /* <DEDUP_REMOVED lines=8> */
.L_x_5059:
[----:B------:R-:W-:Y:S05]  /*15190*/  BSYNC B0 ;  /* 0x0000000000007941 */ /* 0x000fea0003800000 */
.L_x_5058:
[----:B------:R-:W-:Y:S01]  /*151a0*/  IMAD.MOV.U32 R13, RZ, RZ, R0 ;  /* 0x000000ffff0d7224 */ /* 0x000fe200078e0000 */
[----:B------:R-:W-:Y:S01]  /*151b0*/  MOV R12, RZ ;  /* 0x000000ff000c7202 */ /* 0x000fe20000000f00 */
[----:B------:R-:W-:Y:S01]  /*151c0*/  IMAD.MOV.U32 R11, RZ, RZ, 0x181f ;  /* 0x0000181fff0b7424 */ /* 0x000fe200078e00ff */
[----:B------:R-:W-:Y:S01]  /*151d0*/  SHF.L.U32 R8, R22, 0x1, RZ ;  /* 0x0000000116087819 */ /* 0x000fe200000006ff */
[----:B------:R-:W-:Y:S01]  /*151e0*/  IMAD.MOV.U32 R15, RZ, RZ, -0x1 ;  /* 0xffffffffff0f7424 */ /* 0x000fe200078e00ff */
[----:B------:R-:W-:Y:S01]  /*151f0*/  LOP3.LUT R4, R17, 0x1, RZ, 0xc0, !PT ;  /* 0x0000000111047812 */ /* 0x000fe200078ec0ff */
[----:B------:R-:W-:Y:S01]  /*15200*/  IMAD.MOV.U32 R3, RZ, RZ, R14 ;  /* 0x000000ffff037224 */ /* 0x000fe200078e000e */
[----:B------:R-:W-:-:S07]  /*15210*/  LEA R7, R30, UR46, 0x1 ;  /* 0x0000002e1e077c11 */ /* 0x000fce000f8e08ff */
[----:B------:R-:W-:Y:S05]  /*15220*/  WARPSYNC.COLLECTIVE R15, `(.L_x_5060) ;  /* 0x000000000f087348 */ /* 0x000fea0003c00000 */
[----:B------:R0:W1:Y:S02]  /*15230*/  SHFL.IDX P6, R14, R13, R12, R11 ;  /* 0x0000000c0d0e7389 */ /* 0x00006400000c000b */
[----:B01----:R-:W-:Y:S01]  /*15240*/  ENDCOLLECTIVE ;  /* 0x000000000000791b */ /* 0x003fe20003800000 */
.L_x_5060:
[----:B------:R-:W-:Y:S02]  /*15250*/  ISETP.NE.U32.AND P1, PT, R4, 0x1, PT ;  /* 0x000000010400780c */ /* 0x000fe40003f25070 */
[C---:B------:R-:W-:Y:S02]  /*15260*/  LOP3.LUT P5, RZ, R17.reuse, 0x2, RZ, 0xc0, !PT ;  /* 0x0000000211ff7812 */ /* 0x040fe400078ac0ff */
[C---:B------:R-:W-:Y:S02]  /*15270*/  LOP3.LUT P4, RZ, R17.reuse, 0x4, RZ, 0xc0, !PT ;  /* 0x0000000411ff7812 */ /* 0x040fe4000788c0ff */
[C---:B------:R-:W-:Y:S02]  /*15280*/  LOP3.LUT P3, RZ, R17.reuse, 0x8, RZ, 0xc0, !PT ;  /* 0x0000000811ff7812 */ /* 0x040fe4000786c0ff */
[----:B------:R-:W-:Y:S02]  /*15290*/  LOP3.LUT P2, RZ, R17, 0x10, RZ, 0xc0, !PT ;  /* 0x0000001011ff7812 */ /* 0x000fe4000784c0ff */
[----:B------:R-:W-:-:S02]  /*152a0*/  LOP3.LUT R16, R16, 0xfffffeff, RZ, 0xc0, !PT ;  /* 0xfffffeff10107812 */ /* 0x000fc400078ec0ff */
[----:B------:R-:W-:Y:S01]  /*152b0*/  PRMT R4, R17, 0x8880, RZ ;  /* 0x0000888011047816 */ /* 0x000fe200000000ff */
[----:B------:R-:W-:Y:S01]  /*152c0*/  IMAD.MOV.U32 R13, RZ, RZ, R6 ;  /* 0x000000ffff0d7224 */ /* 0x000fe200078e0006 */
[----:B------:R-:W-:Y:S02]  /*152d0*/  @P1 LOP3.LUT R16, R16, 0x100, RZ, 0xfc, !PT ;  /* 0x0000010010101812 */ /* 0x000fe400078efcff */
[----:B------:R-:W-:Y:S02]  /*152e0*/  MOV R12, 0x1 ;  /* 0x00000001000c7802 */ /* 0x000fe40000000f00 */
        /* <DEDUP_REMOVED lines=30> */
.L_x_5061:
[----:B------:R-:W-:Y:S02]  /*154d0*/  IMAD.MOV.U32 R13, RZ, RZ, R0 ;  /* 0x000000ffff0d7224 */ /* 0x000fe400078e0000 */
[----:B------:R-:W-:-:S07]  /*154e0*/  IMAD.MOV.U32 R5, RZ, RZ, R14 ;  /* 0x000000ffff057224 */ /* 0x000fce00078e000e */
[----:B------:R-:W-:Y:S05]  /*154f0*/  WARPSYNC.COLLECTIVE R15, `(.L_x_5062) ;  /* 0x000000000f087348 */ /* 0x000fea0003c00000 */
[----:B------:R0:W1:Y:S02]  /*15500*/  SHFL.IDX P6, R14, R13, R12, R11 ;  /* 0x0000000c0d0e7389 */ /* 0x00006400000c000b */
[----:B01----:R-:W-:Y:S01]  /*15510*/  ENDCOLLECTIVE ;  /* 0x000000000000791b */ /* 0x003fe20003800000 */
.L_x_5062:
        /* <DEDUP_REMOVED lines=28> */
.L_x_5063:
[----:B------:R-:W-:Y:S01]  /*156e0*/  IMAD.MOV.U32 R13, RZ, RZ, R0 ;  /* 0x000000ffff0d7224 */ /* 0x000fe200078e0000 */
[----:B------:R-:W-:-:S07]  /*156f0*/  MOV R9, R14 ;  /* 0x0000000e00097202 */ /* 0x000fce0000000f00 */
[----:B------:R-:W-:Y:S05]  /*15700*/  WARPSYNC.COLLECTIVE R15, `(.L_x_5064) ;  /* 0x000000000f087348 */ /* 0x000fea0003c00000 */
[----:B------:R0:W1:Y:S02]  /*15710*/  SHFL.IDX P6, R14, R13, R12, R11 ;  /* 0x0000000c0d0e7389 */ /* 0x00006400000c000b */
[----:B01----:R-:W-:Y:S01]  /*15720*/  ENDCOLLECTIVE ;  /* 0x000000000000791b */ /* 0x003fe20003800000 */
.L_x_5064:
[----:B------:R-:W-:Y:S01]  /*15730*/  MOV R13, R6 ;  /* 0x00000006000d7202 */ /* 0x000fe20000000f00 */
        /* <DEDUP_REMOVED lines=27> */
.L_x_5065:
[----:B------:R-:W-:Y:S01]  /*158f0*/  MOV R13, R0 ;  /* 0x00000000000d7202 */ /* 0x000fe20000000f00 */
[----:B------:R-:W-:-:S07]  /*15900*/  IMAD.MOV.U32 R6, RZ, RZ, R14 ;  /* 0x000000ffff067224 */ /* 0x000fce00078e000e */
[----:B------:R-:W-:Y:S05]  /*15910*/  WARPSYNC.COLLECTIVE R15, `(.L_x_5066) ;  /* 0x000000000f087348 */ /* 0x000fea0003c00000 */
[----:B------:R0:W1:Y:S02]  /*15920*/  SHFL.IDX P6, R14, R13, R12, R11 ;  /* 0x0000000c0d0e7389 */ /* 0x00006400000c000b */
[----:B01----:R-:W-:Y:S01]  /*15930*/  ENDCOLLECTIVE ;  /* 0x000000000000791b */ /* 0x003fe20003800000 */
.L_x_5066:
[----:B------:R-:W-:Y:S05]  /*15940*/  BRA `(.L_x_5067) ;  /* 0xffffffd4001c7947 */ /* 0x000fea000383ffff */
.L_x_5010:
[----:B-1----:R1:W2:Y:S02]  /*15950*/  SYNCS.PHASECHK.TRANS64.TRYWAIT P0, [R10+URZ+0x28c40], R20 ;  /* 0x028c40140a0075a7 */ /* 0x0022a4000800017f */
[----:B--2---:R-:W-:Y:S05]  /*15960*/  @!P0 NANOSLEEP.SYNCS 0x989680 ;  /* 0x009896800000895d */ /* 0x004fea0003900000 */
[----:B------:R-:W2:Y:S02]  /*15970*/  @!P0 SYNCS.PHASECHK.TRANS64 P0, [R10+URZ+0x28c40], R20 ;  /* 0x028c40140a0085a7 */ /* 0x000ea4000800007f */
[----:B--2---:R-:W-:Y:S05]  /*15980*/  @!P0 BRA `(.L_x_5010) ;  /* 0xfffffffc00f08947 */ /* 0x004fea000383ffff */
[----:B------:R-:W-:Y:S05]  /*15990*/  BRA `(.L_x_5068) ;  /* 0xffffffd800587947 */ /* 0x000fea000383ffff */
.L_x_5011:
        /* <DEDUP_REMOVED lines=8> */
.L_x_5070:
[----:B------:R-:W-:Y:S05]  /*15a20*/  BSYNC B1 ;  /* 0x0000000000017941 */ /* 0x000fea0003800000 */
.L_x_5069:
[----:B------:R-:W-:Y:S01]  /*15a30*/  IMAD.MOV.U32 R13, RZ, RZ, R26 ;  /* 0x000000ffff0d7224 */ /* 0x000fe200078e001a */
[----:B------:R-:W-:Y:S01]  /*15a40*/  MOV R11, 0x181f ;  /* 0x0000181f000b7802 */ /* 0x000fe20000000f00 */
[----:B------:R-:W-:Y:S01]  /*15a50*/  IMAD.MOV.U32 R12, RZ, RZ, RZ ;  /* 0x000000ffff0c7224 */ /* 0x000fe200078e00ff */
[----:B------:R-:W-:Y:S01]  /*15a60*/  MOV R3, R14 ;  /* 0x0000000e00037202 */ /* 0x000fe20000000f00 */
[----:B------:R-:W-:Y:S01]  /*15a70*/  IMAD.MOV.U32 R15, RZ, RZ, -0x1 ;  /* 0xffffffffff0f7424 */ /* 0x000fe200078e00ff */
[----:B------:R-:W-:-:S07]  /*15a80*/  LEA R27, R17, UR46, 0x1 ;  /* 0x0000002e111b7c11 */ /* 0x000fce000f8e08ff */
[----:B------:R-:W-:Y:S05]  /*15a90*/  WARPSYNC.COLLECTIVE R15, `(.L_x_5071) ;  /* 0x000000000f087348 */ /* 0x000fea0003c00000 */
[----:B------:R0:W1:Y:S02]  /*15aa0*/  SHFL.IDX P6, R14, R13, R12, R11 ;  /* 0x0000000c0d0e7389 */ /* 0x00006400000c000b */
[----:B01----:R-:W-:Y:S01]  /*15ab0*/  ENDCOLLECTIVE ;  /* 0x000000000000791b */ /* 0x003fe20003800000 */
.L_x_5071:
[----:B------:R-:W-:Y:S01]  /*15ac0*/  MOV R13, R29 ;  /* 0x0000001d000d7202 */ /* 0x000fe20000000f00 */
[----:B------:R-:W-:Y:S01]  /*15ad0*/  IMAD.MOV.U32 R12, RZ, RZ, 0x1 ;  /* 0x00000001ff0c7424 */ /* 0x000fe200078e00ff */
[----:B------:R-:W-:-:S13]  /*15ae0*/  IADD3 R2, P0, R14, R8, RZ ;  /* 0x000000080e027210 */ /* 0x000fda0007f1e0ff */
[----:B------:R-:W-:Y:S05]  /*15af0*/  WARPSYNC.COLLECTIVE R15, `(.L_x_5072) ;  /* 0x000000000f087348 */ /* 0x000fea0003c00000 */
[----:B------:R0:W1:Y:S02]  /*15b00*/  SHFL.IDX P6, R14, R13, R12, R11 ;  /* 0x0000000c0d0e7389 */ /* 0x00006400000c000b */
[----:B01----:R-:W-:Y:S01]  /*15b10*/  ENDCOLLECTIVE ;  /* 0x000000000000791b */ /* 0x003fe20003800000 */
.L_x_5072:
        /* <DEDUP_REMOVED lines=10> */
.L_x_5073:
[----:B------:R-:W-:Y:S01]  /*15bc0*/  IMAD.MOV.U32 R13, RZ, RZ, R29 ;  /* 0x000000ffff0d7224 */ /* 0x000fe200078e001d */
[----:B------:R-:W-:Y:S02]  /*15bd0*/  MOV R12, 0x2 ;  /* 0x00000002000c7802 */ /* 0x000fe40000000f00 */
[----:B------:R-:W-:-:S13]  /*15be0*/  IADD3 R2, P0, R14, R8, RZ ;  /* 0x000000080e027210 */ /* 0x000fda0007f1e0ff */
[----:B------:R-:W-:Y:S05]  /*15bf0*/  WARPSYNC.COLLECTIVE R15, `(.L_x_5074) ;  /* 0x000000000f087348 */ /* 0x000fea0003c00000 */
[----:B------:R0:W1:Y:S02]  /*15c00*/  SHFL.IDX P6, R14, R13, R12, R11 ;  /* 0x0000000c0d0e7389 */ /* 0x00006400000c000b */
[----:B01----:R-:W-:Y:S01]  /*15c10*/  ENDCOLLECTIVE ;  /* 0x000000000000791b */ /* 0x003fe20003800000 */
.L_x_5074:
        /* <DEDUP_REMOVED lines=10> */
.L_x_5075:
[----:B------:R-:W-:Y:S02]  /*15cc0*/  IMAD.MOV.U32 R13, RZ, RZ, R29 ;  /* 0x000000ffff0d7224 */ /* 0x000fe400078e001d */
[----:B------:R-:W-:Y:S01]  /*15cd0*/  IMAD.MOV.U32 R12, RZ, RZ, 0x3 ;  /* 0x00000003ff0c7424 */ /* 0x000fe200078e00ff */
[----:B------:R-:W-:-:S13]  /*15ce0*/  IADD3 R2, P0, R14, R8, RZ ;  /* 0x000000080e027210 */ /* 0x000fda0007f1e0ff */
[----:B------:R-:W-:Y:S05]  /*15cf0*/  WARPSYNC.COLLECTIVE R15, `(.L_x_5076) ;  /* 0x000000000f087348 */ /* 0x000fea0003c00000 */
[----:B------:R0:W1:Y:S02]  /*15d00*/  SHFL.IDX P6, R14, R13, R12, R11 ;  /* 0x0000000c0d0e7389 */ /* 0x00006400000c000b */
[----:B01----:R-:W-:Y:S01]  /*15d10*/  ENDCOLLECTIVE ;  /* 0x000000000000791b */ /* 0x003fe20003800000 */
.L_x_5076:
[----:B------:R-:W-:-:S05]  /*15d20*/  IADD3.X R3, RZ, R3, RZ, P0, !PT ;  /* 0x00000003ff037210 */ /* 0x000fca00007fe4ff */
[----:B------:R-:W-:Y:S01]  /*15d30*/  @!PT LDS RZ, [RZ] ;  /* 0x00000000fffff984 */ /* 0x000fe20000000800 */
[----:B------:R-:W-:Y:S01]  /*15d40*/  @!PT LDS RZ, [RZ] ;  /* 0x00000000fffff984 */ /* 0x000fe20000000800 */
[----:B------:R-:W-:Y:S01]  /*15d50*/  @!PT LDS RZ, [RZ] ;  /* 0x00000000fffff984 */ /* 0x000fe20000000800 */
[----:B------:R0:W-:Y:S01]  /*15d60*/  LDGSTS.E.BYPASS.LTC128B.128 [R27+0x23400], desc[UR36][R2.64], !P1 ;  /* 0x23400000021b7fae */ /* 0x0001e2000c901d64 */
[----:B------:R-:W-:Y:S01]  /*15d70*/  IMAD.MOV.U32 R13, RZ, RZ, R26 ;  /* 0x000000ffff0d7224 */ /* 0x000fe200078e001a */
[----:B------:R-:W-:-:S07]  /*15d80*/  MOV R34, R14 ;  /* 0x0000000e00227202 */ /* 0x000fce0000000f00 */
[----:B0-----:R-:W-:Y:S05]  /*15d90*/  WARPSYNC.COLLECTIVE R15, `(.L_x_5077) ;  /* 0x000000000f087348 */ /* 0x001fea0003c00000 */
[----:B------:R1:W2:Y:S02]  /*15da0*/  SHFL.IDX P6, R14, R13, R12, R11 ;  /* 0x0000000c0d0e7389 */ /* 0x0002a400000c000b */
[----:B012---:R-:W-:Y:S01]  /*15db0*/  ENDCOLLECTIVE ;  /* 0x000000000000791b */ /* 0x007fe20003800000 */
.L_x_5077:
[----:B------:R-:W-:Y:S05]  /*15dc0*/  BRA `(.L_x_5078) ;  /* 0xffffffd8000c7947 */ /* 0x000fea000383ffff */
.L_x_5016:
[----:B---3--:R3:W4:Y:S02]  /*15dd0*/  SYNCS.PHASECHK.TRANS64.TRYWAIT P0, [R10+URZ+0x28c60], R20 ;  /* 0x028c60140a0075a7 */ /* 0x008724000800017f */
[----:B----4-:R-:W-:Y:S05]  /*15de0*/  @!P0 NANOSLEEP.SYNCS 0x989680 ;  /* 0x009896800000895d */ /* 0x010fea0003900000 */
[----:B------:R-:W4:Y:S02]  /*15df0*/  @!P0 SYNCS.PHASECHK.TRANS64 P0, [R10+URZ+0x28c60], R20 ;  /* 0x028c60140a0085a7 */ /* 0x000f24000800007f */
[----:B----4-:R-:W-:Y:S05]  /*15e00*/  @!P0 BRA `(.L_x_5016) ;  /* 0xfffffffc00f08947 */ /* 0x010fea000383ffff */
[----:B------:R-:W-:Y:S05]  /*15e10*/  BRA `(.L_x_5079) ;  /* 0xffffffd800587947 */ /* 0x000fea000383ffff */
.L_x_5017:
[----:B------:R-:W-:Y:S01]  /*15e20*/  BSSY B1, `(.L_x_5080) ;  /* 0x0000008000017945 */ /* 0x000fe20003800000 */
[----:B------:R-:W-:Y:S01]  /*15e30*/  IMAD.MOV.U32 R13, RZ, RZ, R19 ;  /* 0x000000ffff0d7224 */ /* 0x000fe200078e0013 */
[----:B------:R-:W-:Y:S01]  /*15e40*/  MOV R12, RZ ;  /* 0x000000ff000c7202 */ /* 0x000fe20000000f00 */
[----:B------:R-:W-:Y:S02]  /*15e50*/  IMAD.MOV.U32 R11, RZ, RZ, 0x181f ;  /* 0x0000181fff0b7424 */ /* 0x000fe400078e00ff */
[----:B------:R-:W-:-:S07]  /*15e60*/  IMAD.MOV.U32 R15, RZ, RZ, -0x1 ;  /* 0xffffffffff0f7424 */ /* 0x000fce00078e00ff */
[----:B-123--:R-:W-:Y:S05]  /*15e70*/  WARPSYNC.COLLECTIVE R15, `(.L_x_5081) ;  /* 0x000000000f087348 */ /* 0x00efea0003c00000 */
[----:B------:R0:W4:Y:S02]  /*15e80*/  SHFL.IDX P6, R14, R13, R12, R11 ;  /* 0x0000000c0d0e7389 */ /* 0x00012400000c000b */
[----:B01234-:R-:W-:Y:S01]  /*15e90*/  ENDCOLLECTIVE ;  /* 0x000000000000791b */ /* 0x01ffe20003800000 */
.L_x_5081:
[----:B------:R-:W-:Y:S05]  /*15ea0*/  BSYNC B1 ;  /* 0x0000000000017941 */ /* 0x000fea0003800000 */
.L_x_5080:
[----:B------:R-:W-:Y:S01]  /*15eb0*/  IMAD.MOV.U32 R13, RZ, RZ, R18 ;  /* 0x000000ffff0d7224 */ /* 0x000fe200078e0012 */
[----:B------:R-:W-:Y:S01]  /*15ec0*/  MOV R11, 0x181f ;  /* 0x0000181f000b7802 */ /* 0x000fe20000000f00 */
[----:B------:R-:W-:Y:S01]  /*15ed0*/  IMAD.MOV.U32 R12, RZ, RZ, RZ ;  /* 0x000000ffff0c7224 */ /* 0x000fe200078e00ff */
[----:B------:R-:W-:Y:S01]  /*15ee0*/  MOV R3, R14 ;  /* 0x0000000e00037202 */ /* 0x000fe20000000f00 */
[----:B------:R-:W-:Y:S01]  /*15ef0*/  IMAD.MOV.U32 R15, RZ, RZ, -0x1 ;  /* 0xffffffffff0f7424 */ /* 0x000fe200078e00ff */
[----:B------:R-:W-:Y:S02]  /*15f00*/  LEA R17, R17, UR46, 0x1 ;  /* 0x0000002e11117c11 */ /* 0x000fe4000f8e08ff */
[----:B------:R-:W-:-:S13]  /*15f10*/  LOP3.LUT P2, RZ, R16, 0x20, RZ, 0xc0, !PT ;  /* 0x0000002010ff7812 */ /* 0x000fda000784c0ff */
[----:B------:R-:W-:Y:S05]  /*15f20*/  WARPSYNC.COLLECTIVE R15, `(.L_x_5082) ;  /* 0x000000000f087348 */ /* 0x000fea0003c00000 */
[----:B------:R0:W1:Y:S02]  /*15f30*/  SHFL.IDX P6, R14, R13, R12, R11 ;  /* 0x0000000c0d0e7389 */ /* 0x00006400000c000b */
[----:B01----:R-:W-:Y:S01]  /*15f40*/  ENDCOLLECTIVE ;  /* 0x000000000000791b */ /* 0x003fe20003800000 */
.L_x_5082:
[C---:B------:R-:W-:Y:S02]  /*15f50*/  LOP3.LUT P1, RZ, R16.reuse, 0x10, RZ, 0xc0, !PT ;  /* 0x0000001010ff7812 */ /* 0x040fe4000782c0ff */
[----:B------:R-:W-:Y:S02]  /*15f60*/  P2R R4, PR, RZ, 0x20 ;  /* 0x00000020ff047803 */ /* 0x000fe40000000000 */
[----:B------:R-:W-:Y:S01]  /*15f70*/  MOV R13, R19 ;  /* 0x00000013000d7202 */ /* 0x000fe20000000f00 */
        /* <DEDUP_REMOVED lines=12> */
.L_x_5083:
        /* <DEDUP_REMOVED lines=16> */
.L_x_5084:
[----:B------:R-:W-:Y:S01]  /*16140*/  @!PT LDS RZ, [RZ] ;  /* 0x00000000fffff984 */ /* 0x000fe20000000800 */
[----:B------:R-:W-:Y:S01]  /*16150*/  @!PT LDS RZ, [RZ] ;  /* 0x00000000fffff984 */ /* 0x000fe20000000800 */
[----:B------:R-:W-:Y:S01]  /*16160*/  @!PT LDS RZ, [RZ] ;  /* 0x00000000fffff984 */ /* 0x000fe20000000800 */
[----:B------:R0:W-:Y:S01]  /*16170*/  LDGSTS.E.BYPASS.LTC128B.128 [R17+0xe400], desc[UR36][R2.64+0x380], P1 ;  /* 0x0e40038002117fae */ /* 0x0001e20008901d64 */
[----:B------:R-:W-:Y:S01]  /*16180*/  IMAD.MOV.U32 R13, RZ, RZ, R19 ;  /* 0x000000ffff0d7224 */ /* 0x000fe200078e0013 */
[----:B------:R-:W-:Y:S02]  /*16190*/  MOV R12, 0x2 ;  /* 0x00000002000c7802 */ /* 0x000fe40000000f00 */
        /* <DEDUP_REMOVED lines=12> */
.L_x_5085:
        /* <DEDUP_REMOVED lines=14> */
.L_x_5086:
[----:B------:R-:W-:Y:S02]  /*16340*/  IMAD.MOV.U32 R13, RZ, RZ, R19 ;  /* 0x000000ffff0d7224 */ /* 0x000fe400078e0013 */
[----:B------:R-:W-:Y:S01]  /*16350*/  IMAD.MOV.U32 R12, RZ, RZ, 0x3 ;  /* 0x00000003ff0c7424 */ /* 0x000fe200078e00ff */
        /* <DEDUP_REMOVED lines=15> */
.L_x_5087:
        /* <DEDUP_REMOVED lines=13> */
.L_x_5088:
[----:B------:R-:W-:Y:S05]  /*16520*/  BRA `(.L_x_5089) ;  /* 0xffffffd400cc7947 */ /* 0x000fea000383ffff */
.L_x_5022:
[----:B0-----:R0:W1:Y:S02]  /*16530*/  SYNCS.PHASECHK.TRANS64.TRYWAIT P0, [R5+URZ+0x28c20], R4 ;  /* 0x028c2004050075a7 */ /* 0x001064000800017f */
[----:B-1----:R-:W-:Y:S05]  /*16540*/  @!P0 NANOSLEEP.SYNCS 0x989680 ;  /* 0x009896800000895d */ /* 0x002fea0003900000 */
[----:B------:R-:W1:Y:S02]  /*16550*/  @!P0 SYNCS.PHASECHK.TRANS64 P0, [R5+URZ+0x28c20], R4 ;  /* 0x028c2004050085a7 */ /* 0x000e64000800007f */
[----:B-1----:R-:W-:Y:S05]  /*16560*/  @!P0 BRA `(.L_x_5022) ;  /* 0xfffffffc00f08947 */ /* 0x002fea000383ffff */
[----:B------:R-:W-:Y:S05]  /*16570*/  BRA `(.L_x_5090) ;  /* 0xffffffd800787947 */ /* 0x000fea000383ffff */
.L_x_5023:
[----:B------:R-:W1:Y:S01]  /*16580*/  S2R R2, SR_TID.X ;  /* 0x0000000000027919 */ /* 0x000e620000002100 */
[----:B------:R-:W-:Y:S01]  /*16590*/  BSSY B0, `(.L_x_5091) ;  /* 0x000000a000007945 */ /* 0x000fe20003800000 */
[----:B------:R-:W-:Y:S01]  /*165a0*/  IMAD.MOV.U32 R12, RZ, RZ, RZ ;  /* 0x000000ffff0c7224 */ /* 0x000fe200078e00ff */
[----:B------:R-:W-:Y:S01]  /*165b0*/  MOV R15, 0xffffffff ;  /* 0xffffffff000f7802 */ /* 0x000fe20000000f00 */
[----:B------:R-:W-:Y:S01]  /*165c0*/  IMAD.MOV.U32 R11, RZ, RZ, 0x1f ;  /* 0x0000001fff0b7424 */ /* 0x000fe200078e00ff */
[----:B-1----:R-:W-:-:S04]  /*165d0*/  SHF.R.U32.HI R2, RZ, 0x5, R2 ;  /* 0x00000005ff027819 */ /* 0x002fc80000011602 */
[----:B------:R-:W-:-:S04]  /*165e0*/  LOP3.LUT R2, R2, 0x3, RZ, 0xc0, !PT ;  /* 0x0000000302027812 */ /* 0x000fc800078ec0ff */
[----:B------:R-:W-:-:S07]  /*165f0*/  MOV R13, R2 ;  /* 0x00000002000d7202 */ /* 0x000fce0000000f00 */
[----:B0-2--5:R-:W-:Y:S05]  /*16600*/  WARPSYNC.COLLECTIVE R15, `(.L_x_5092) ;  /* 0x000000000f087348 */ /* 0x025fea0003c00000 */
[----:B------:R1:W3:Y:S02]  /*16610*/  SHFL.IDX P6, R14, R13, R12, R11 ;  /* 0x0000000c0d0e7389 */ /* 0x0002e400000c000b */
[----:B0123-5:R-:W-:Y:S01]  /*16620*/  ENDCOLLECTIVE ;  /* 0x000000000000791b */ /* 0x02ffe20003800000 */
.L_x_5092:
[----:B------:R-:W-:Y:S05]  /*16630*/  BSYNC B0 ;  /* 0x0000000000007941 */ /* 0x000fea0003800000 */
.L_x_5091:
[----:B------:R-:W-:Y:S05]  /*16640*/  BRA `(.L_x_5093) ;  /* 0xffffffd800607947 */ /* 0x000fea000383ffff */
.L_x_5024:
[----:B------:R-:W-:Y:S01]  /*16650*/  BSSY B0, `(.L_x_5094) ;  /* 0x0000006000007945 */ /* 0x000fe20003800000 */
[----:B------:R-:W-:-:S07]  /*16660*/  IMAD.MOV.U32 R15, RZ, RZ, -0x1 ;  /* 0xffffffffff0f7424 */ /* 0x000fce00078e00ff */
[----:B012--5:R-:W-:Y:S05]  /*16670*/  WARPSYNC.COLLECTIVE R15, `(.L_x_5095) ;  /* 0x000000000f0c7348 */ /* 0x027fea0003c00000 */
[----:B------:R-:W-:Y:S02]  /*16680*/  ELECT P6, UR62, PT ;  /* 0x00000000003e782f */ /* 0x000fe400038c0000 */
[----:B------:R-:W-:Y:S01]  /*16690*/  MOV R14, UR62 ;  /* 0x0000003e000e7c02 */ /* 0x000fe20008000f00 */
[----:B012--5:R-:W-:Y:S10]  /*166a0*/  ENDCOLLECTIVE ;  /* 0x000000000000791b */ /* 0x027ff40003800000 */
.L_x_5095:
[----:B------:R-:W-:Y:S05]  /*166b0*/  BSYNC B0 ;  /* 0x0000000000007941 */ /* 0x000fea0003800000 */
.L_x_5094:
[----:B------:R-:W-:Y:S05]  /*166c0*/  BRA `(.L_x_5096) ;  /* 0xffffffd800547947 */ /* 0x000fea000383ffff */
.L_x_5026:
[----:B0-----:R0:W1:Y:S02]  /*166d0*/  SYNCS.PHASECHK.TRANS64.TRYWAIT P1, [R4+URZ+0x28c40], R3 ;  /* 0x028c4003040075a7 */ /* 0x001064000802017f */
[----:B-1----:R-:W-:Y:S05]  /*166e0*/  @!P1 NANOSLEEP.SYNCS 0x989680 ;  /* 0x009896800000995d */ /* 0x002fea0003900000 */
[----:B------:R-:W1:Y:S02]  /*166f0*/  @!P1 SYNCS.PHASECHK.TRANS64 P1, [R4+URZ+0x28c40], R3 ;  /* 0x028c4003040095a7 */ /* 0x000e64000802007f */
[----:B-1----:R-:W-:Y:S05]  /*16700*/  @!P1 BRA `(.L_x_5026) ;  /* 0xfffffffc00f09947 */ /* 0x002fea000383ffff */
[----:B------:R-:W-:Y:S05]  /*16710*/  BRA `(.L_x_5097) ;  /* 0xffffffd800747947 */ /* 0x000fea000383ffff */
.L_x_5028:
[----:B-1----:R1:W3:Y:S02]  /*16720*/  SYNCS.PHASECHK.TRANS64.TRYWAIT P1, [R5+URZ+0x28c40], R0 ;  /* 0x028c4000050075a7 */ /* 0x0022e4000802017f */
[----:B---3--:R-:W-:Y:S05]  /*16730*/  @!P1 NANOSLEEP.SYNCS 0x989680 ;  /* 0x009896800000995d */ /* 0x008fea0003900000 */
[----:B------:R-:W3:Y:S02]  /*16740*/  @!P1 SYNCS.PHASECHK.TRANS64 P1, [R5+URZ+0x28c40], R0 ;  /* 0x028c4000050095a7 */ /* 0x000ee4000802007f */
[----:B---3--:R-:W-:Y:S05]  /*16750*/  @!P1 BRA `(.L_x_5028) ;  /* 0xfffffffc00f09947 */ /* 0x008fea000383ffff */
[----:B------:R-:W-:Y:S05]  /*16760*/  BRA `(.L_x_5098) ;  /* 0xffffffd800807947 */ /* 0x000fea000383ffff */
.L_x_5030:
[----:B---3--:R3:W4:Y:S02]  /*16770*/  SYNCS.PHASECHK.TRANS64.TRYWAIT P1, [R4+URZ+0x28c60], R3 ;  /* 0x028c6003040075a7 */ /* 0x008724000802017f */
[----:B----4-:R-:W-:Y:S05]  /*16780*/  @!P1 NANOSLEEP.SYNCS 0x989680 ;  /* 0x009896800000995d */ /* 0x010fea0003900000 */
[----:B------:R-:W4:Y:S02]  /*16790*/  @!P1 SYNCS.PHASECHK.TRANS64 P1, [R4+URZ+0x28c60], R3 ;  /* 0x028c6003040095a7 */ /* 0x000f24000802007f */
[----:B----4-:R-:W-:Y:S05]  /*167a0*/  @!P1 BRA `(.L_x_5030) ;  /* 0xfffffffc00f09947 */ /* 0x010fea000383ffff */
[----:B------:R-:W-:Y:S05]  /*167b0*/  BRA `(.L_x_5099) ;  /* 0xffffffd8007c7947 */ /* 0x000fea000383ffff */
.L_x_5100:
        /* <DEDUP_REMOVED lines=12> */
.L_x_15748:


//--------------------- .text._ZN7cutlass13device_kernelIN5flash11enable_sm90INS1_16FlashAttnFwdSm90INS1_25CollectiveMainloopFwdSm90ILi2EN4cute5tupleIJNS5_1CILi1EEES8_S8_EEENS6_IJNS7_ILi64EEESA_SA_EEELi512ENS_10bfloat16_tEfNS_4arch4Sm90ELb0ELb1ELb1ELb0ELb1ELb0ELb1ELb0ELb0ELb1ELb1ELb0EEENS1_21CollectiveEpilogueFwdINS6_IJSA_NS7_ILi512EEESA_EEES9_SC_SE_Li256ELb0ELb1ELb1ELb0EEENS1_19SingleTileSchedulerILb0ELb1ELb1ELi64EEEEEEEEEvNT_6ParamsE --------------------------
	.section	.text._ZN7cutlass13device_kernelIN5flash11enable_sm90INS1_16FlashAttnFwdSm90INS1_25CollectiveMainloopFwdSm90ILi2EN4cute5tupleIJNS5_1CILi1EEES8_S8_EEENS6_IJNS7_ILi64EEESA_SA_EEELi512ENS_10bfloat16_tEfNS_4arch4Sm90ELb0ELb1ELb1ELb0ELb1ELb0ELb1ELb0ELb0ELb1ELb1ELb0EEENS1_21CollectiveEpilogueFwdINS6_IJSA_NS7_ILi512EEESA_EEES9_SC_SE_Li256ELb0ELb1ELb1ELb0EEENS1_19SingleTileSchedulerILb0ELb1ELb1ELi64EEEEEEEEEvNT_6ParamsE,"ax",@progbits
	.align	128
.text._ZN7cutlass13device_kernelIN5flash11enable_sm90INS1_16FlashAttnFwdSm90INS1_25CollectiveMainloopFwdSm90ILi2EN4cute5tupleIJNS5_1CILi1EEES8_S8_EEENS6_IJNS7_ILi64EEESA_SA_EEELi512ENS_10bfloat16_tEfNS_4arch4Sm90ELb0ELb1ELb1ELb0ELb1ELb0ELb1ELb0ELb0ELb1ELb1ELb0EEENS1_21CollectiveEpilogueFwdINS6_IJSA_NS7_ILi512EEESA_EEES9_SC_SE_Li256ELb0ELb1ELb1ELb0EEENS1_19SingleTileSchedulerILb0ELb1ELb1ELi64EEEEEEEEEvNT_6ParamsE:
        .type           _ZN7cutlass13device_kernelIN5flash11enable_sm90INS1_16FlashAttnFwdSm90INS1_25CollectiveMainloopFwdSm90ILi2EN4cute5tupleIJNS5_1CILi1EEES8_S8_EEENS6_IJNS7_ILi64EEESA_SA_EEELi512ENS_10bfloat16_tEfNS_4arch4Sm90ELb0ELb1ELb1ELb0ELb1ELb0ELb1ELb0ELb0ELb1ELb1ELb0EEENS1_21CollectiveEpilogueFwdINS6_IJSA_NS7_ILi512EEESA_EEES9_SC_SE_Li256ELb0ELb1ELb1ELb0EEENS1_19SingleTileSchedulerILb0ELb1ELb1ELi64EEEEEEEEEvNT_6ParamsE,@function
        .size           _ZN7cutlass13device_kernelIN5flash11enable_sm90INS1_16FlashAttnFwdSm90INS1_25CollectiveMainloopFwdSm90ILi2EN4cute5tupleIJNS5_1CILi1EEES8_S8_EEENS6_IJNS7_ILi64EEESA_SA_EEELi512ENS_10bfloat16_tEfNS_4arch4Sm90ELb0ELb1ELb1ELb0ELb1ELb0ELb1ELb0ELb0ELb1ELb1ELb0EEENS1_21CollectiveEpilogueFwdINS6_IJSA_NS7_ILi512EEESA_EEES9_SC_SE_Li256ELb0ELb1ELb1ELb0EEENS1_19SingleTileSchedulerILb0ELb1ELb1ELi64EEEEEEEEEvNT_6ParamsE,(.L_x_15749 - _ZN7cutlass13device_kernelIN5flash11enable_sm90INS1_16FlashAttnFwdSm90INS1_25CollectiveMainloopFwdSm90ILi2EN4cute5tupleIJNS5_1CILi1EEES8_S8_EEENS6_IJNS7_ILi64EEESA_SA_EEELi512ENS_10bfloat16_tEfNS_4arch4Sm90ELb0ELb1ELb1ELb0ELb1ELb0ELb1ELb0ELb0ELb1ELb1ELb0EEENS1_21CollectiveEpilogueFwdINS6_IJSA_NS7_ILi512EEESA_EEES9_SC_SE_Li256ELb0ELb1ELb1ELb0EEENS1_19SingleTileSchedulerILb0ELb1ELb1ELi64EEEEEEEEEvNT_6ParamsE)
        .other          _ZN7cutlass13device_kernelIN5flash11enable_sm90INS1_16FlashAttnFwdSm90INS1_25CollectiveMainloopFwdSm90ILi2EN4cute5tupleIJNS5_1CILi1EEES8_S8_EEENS6_IJNS7_ILi64EEESA_SA_EEELi512ENS_10bfloat16_tEfNS_4arch4Sm90ELb0ELb1ELb1ELb0ELb1ELb0ELb1ELb0ELb0ELb1ELb1ELb0EEENS1_21CollectiveEpilogueFwdINS6_IJSA_NS7_ILi512EEESA_EEES9_SC_SE_Li256ELb0ELb1ELb1ELb0EEENS1_19SingleTileSchedulerILb0ELb1ELb1ELi64EEEEEEEEEvNT_6ParamsE,@"STO_CUDA_ENTRY STV_DEFAULT"
_ZN7cutlass13device_kernelIN5flash11enable_sm90INS1_16FlashAttnFwdSm90INS1_25CollectiveMainloopFwdSm90ILi2EN4cute5tupleIJNS5_1CILi1EEES8_S8_EEENS6_IJNS7_ILi64EEESA_SA_EEELi512ENS_10bfloat16_tEfNS_4arch4Sm90ELb0ELb1ELb1ELb0ELb1ELb0ELb1ELb0ELb0ELb1ELb1ELb0EEENS1_21CollectiveEpilogueFwdINS6_IJSA_NS7_ILi512EEESA_EEES9_SC_SE_Li256ELb0ELb1ELb1ELb0EEENS1_19SingleTileSchedulerILb0ELb1ELb1ELi64EEEEEEEEEvNT_6ParamsE:
        /* <DEDUP_REMOVED lines=43> */
.L_x_5101:
        /* <DEDUP_REMOVED lines=22> */
.L_x_5102:
        /* <DEDUP_REMOVED lines=18> */
.L_x_5103:
        /* <DEDUP_REMOVED lines=22> */
.L_x_5104:
        /* <DEDUP_REMOVED lines=23> */
.L_x_5105:
[----:B------:R-:W-:Y:S01]  /*0800*/  UISETP.NE.AND UP0, UPT, UR9, URZ, UPT ;  /* 0x0000003f0900728c */ /* 0x000fe2000bf05270 */
[----:B------:R-:W-:Y:S01]  /*0810*/  NOP ;  /* 0x0000000000007918 */ /* 0x000fe20000000000 */
[----:B0-----:R-:W-:Y:S01]  /*0820*/  ULDC UR4, c[0x0][0x20] ;  /* 0x0000080000047ab9 */ /* 0x001fe20000000800 */
[----:B------:R-:W-:Y:S01]  /*0830*/  ULDC UR5, c[0x0][0x24] ;  /* 0x0000090000057ab9 */ /* 0x000fe20000000800 */
[----:B-1234-:R-:W-:Y:S01]  /*0840*/  BAR.SYNC.DEFER_BLOCKING 0x0 ;  /* 0x0000000000007b1d */ /* 0x01efe20000010000 */
[----:B------:R-:W-:Y:S02]  /*0850*/  IADD3 R46, P0, R1, UR4, RZ ;  /* 0x00000004012e7c10 */ /* 0x000fe4000ff1e0ff */
[----:B------:R-:W-:Y:S02]  /*0860*/  PLOP3.LUT P3, PT, PT, PT, UP0, 0x80, 0x0 ;  /* 0x000000000000781c */ /* 0x000fe40003f6f008 */
[C---:B------:R-:W-:Y:S01]  /*0870*/  IADD3 R44, P1, R46.reuse, 0x1d4, RZ ;  /* 0x000001d42e2c7810 */ /* 0x040fe20007f3e0ff */
[----:B------:R-:W-:Y:S01]  /*0880*/  IMAD.X R39, RZ, RZ, UR5, P0 ;  /* 0x00000005ff277e24 */ /* 0x000fe200080e06ff */
[----:B------:R-:W-:Y:S01]  /*0890*/  UMOV UR61, 0x1 ;  /* 0x00000001003d7882 */ /* 0x000fe20000000000 */
[C---:B------:R-:W-:Y:S01]  /*08a0*/  IADD3 R19, P0, R46.reuse, 0x50, RZ ;  /* 0x000000502e137810 */ /* 0x040fe20007f1e0ff */
[----:B------:R-:W-:Y:S01]  /*08b0*/  USEL UR61, UR61, 0x2, !UP0 ;  /* 0x000000023d3d7887 */ /* 0x000fe2000c000000 */
[----:B------:R-:W-:Y:S01]  /*08c0*/  IADD3 R40, P2, R46, 0x210, RZ ;  /* 0x000002102e287810 */ /* 0x000fe20007f5e0ff */
[----:B------:R-:W-:Y:S01]  /*08d0*/  ULDC.64 UR36, c[0x0][0x208] ;  /* 0x0000820000247ab9 */ /* 0x000fe20000000a00 */
[----:B------:R-:W-:Y:S01]  /*08e0*/  BSSY B6, `(.L_x_5106) ;  /* 0x00028e3000067945 */ /* 0x000fe20003800000 */
[----:B------:R-:W-:-:S02]  /*08f0*/  IMAD.X R18, RZ, RZ, R39, P0 ;  /* 0x000000ffff127224 */ /* 0x000fc400000e0627 */
[--C-:B------:R-:W-:Y:S02]  /*0900*/  IMAD.X R45, RZ, RZ, R39.reuse, P1 ;  /* 0x000000ffff2d7224 */ /* 0x100fe400008e0627 */
[----:B------:R-:W-:Y:S01]  /*0910*/  IMAD.X R41, RZ, RZ, R39, P2 ;  /* 0x000000ffff297224 */ /* 0x000fe200010e0627 */
[----:B------:R-:W-:Y:S06]  /*0920*/  @!P3 BRA `(.L_x_5107) ;  /* 0x0000024000d8b947 */ /* 0x000fec0003800000 */
.L_x_5108:
[----:B------:R-:W-:-:S08]  /*0930*/  NOP ;  /* 0x0000000000007918 */ /* 0x000fd00000000000 */
[----:B------:R-:W0:Y:S02]  /*0940*/  USETMAXREG.TRY_ALLOC.CTAPOOL UP0, 0xe8 ;  /* 0x000000e8000079c8 */ /* 0x000e240008000600 */
[----:B0-----:R-:W-:-:S13]  /*0950*/  PLOP3.LUT P0, PT, PT, PT, UP0, 0x80, 0x0 ;  /* 0x000000000000781c */ /* 0x001fda0003f0f008 */
[----:B------:R-:W-:Y:S05]  /*0960*/  @!P0 BRA `(.L_x_5108) ;  /* 0xfffffffc00f08947 */ /* 0x000fea000383ffff */
[----:B------:R-:W0:Y:S01]  /*0970*/  LDC R2, c[0x0][0xd50] ;  /* 0x00035400ff027b82 */ /* 0x000e220000000800 */
[----:B------:R-:W-:Y:S01]  /*0980*/  LOP3.LUT R0, R37, 0xffffff80, RZ, 0xc0, !PT ;  /* 0xffffff8025007812 */ /* 0x000fe200078ec0ff */
[----:B------:R1:W-:Y:S03]  /*0990*/  STL.64 [R1+0x1c8], RZ ;  /* 0x0001c8ff01007387 */ /* 0x0003e60000100a00 */
[----:B------:R-:W-:Y:S01]  /*09a0*/  ISETP.NE.AND P0, PT, R0, 0x80, PT ;  /* 0x000000800000780c */ /* 0x000fe20003f05270 */
[----:B------:R1:W-:Y:S02]  /*09b0*/  STL [R1+0x1d0], RZ ;  /* 0x0001d0ff01007387 */ /* 0x0003e40000100800 */
[----:B------:R-:W2:Y:S02]  /*09c0*/  S2UR UR4, SR_CTAID.Y ;  /* 0x00000000000479c3 */ /* 0x000ea40000002600 */
[----:B------:R1:W-:Y:S06]  /*09d0*/  STL [R1+0x1d4], RZ ;  /* 0x0001d4ff01007387 */ /* 0x0003ec0000100800 */
[----:B------:R-:W3:Y:S08]  /*09e0*/  S2UR UR5, SR_CTAID.Z ;  /* 0x00000000000579c3 */ /* 0x000ef00000002700 */
[----:B------:R-:W-:Y:S06]  /*09f0*/  @!P0 BAR.ARV 0x8, 0x100 ;  /* 0x0204000000008b1d */ /* 0x000fec0000002000 */
[----:B0-----:R-:W-:-:S02]  /*0a00*/  ISETP.NE.AND P1, PT, R2, 0x1, PT ;  /* 0x000000010200780c */ /* 0x001fc40003f25270 */
[----:B------:R-:W-:Y:S01]  /*0a10*/  ISETP.GE.U32.AND P0, PT, R37, 0x100, PT ;  /* 0x000001002500780c */ /* 0x000fe20003f06070 */
[----:B--2---:R-:W-:-:S10]  /*0a20*/  IMAD.U32 R152, RZ, RZ, UR4 ;  /* 0x00000004ff987e24 */ /* 0x004fd4000f8e00ff */
[----:B------:R-:W0:Y:S08]  /*0a30*/  @P1 LDC R0, c[0x0][0xd54] ;  /* 0x00035500ff001b82 */ /* 0x000e300000000800 */
[----:B------:R-:W-:Y:S08]  /*0a40*/  @P0 BAR.ARV 0xf, 0x100 ;  /* 0x03c4000000000b1d */ /* 0x000ff00000002000 */
[----:B------:R-:W2:Y:S01]  /*0a50*/  @P1 LDC R3, c[0x0][0xd58] ;  /* 0x00035600ff031b82 */ /* 0x000ea20000000800 */
[----:B---3--:R-:W-:Y:S01]  /*0a60*/  ISETP.LE.AND P0, PT, RZ, UR5, PT ;  /* 0x00000005ff007c0c */ /* 0x008fe2000bf03270 */
[----:B0-----:R-:W-:-:S05]  /*0a70*/  @P1 IMAD.HI.U32 R0, R0, UR4, RZ ;  /* 0x0000000400001c27 */ /* 0x001fca000f8e00ff */
[----:B--2---:R-:W-:Y:S02]  /*0a80*/  @P1 SHF.R.U32.HI R152, RZ, R3, R0 ;  /* 0x00000003ff981219 */ /* 0x004fe40000011600 */
[----:B------:R-:W-:-:S03]  /*0a90*/  IADD3 R24, P1, R46, 0x1c8, RZ ;  /* 0x000001c82e187810 */ /* 0x000fc60007f3e0ff */
[----:B------:R-:W-:Y:S02]  /*0aa0*/  IMAD.MOV R23, RZ, RZ, -R152 ;  /* 0x000000ffff177224 */ /* 0x000fe400078e0a98 */
[----:B------:R-:W-:Y:S02]  /*0ab0*/  IMAD.X R25, RZ, RZ, R39, P1 ;  /* 0x000000ffff197224 */ /* 0x000fe400008e0627 */
[----:B------:R-:W-:Y:S01]  /*0ac0*/  IMAD R23, R2, R23, UR4 ;  /* 0x0000000402177e24 */ /* 0x000fe2000f8e0217 */
[----:B-1----:R-:W-:Y:S06]  /*0ad0*/  @!P0 BRA `(.L_x_5109) ;  /* 0x0000028c000c8947 */ /* 0x002fec0003800000 */
[----:B------:R-:W0:Y:S01]  /*0ae0*/  S2UR UR7, SR_CTAID.Z ;  /* 0x00000000000779c3 */ /* 0x000e220000002700 */
[C---:B------:R-:W-:Y:S01]  /*0af0*/  IADD3 R38, P6, R46.reuse, 0xc8, RZ ;  /* 0x000000c82e267810 */ /* 0x040fe20007fde0ff */
[----:B------:R-:W-:Y:S01]  /*0b00*/  UISETP.NE.AND UP1, UPT, UR9, 0x1, UPT ;  /* 0x000000010900788c */ /* 0x000fe2000bf25270 */
[----:B------:R-:W-:Y:S01]  /*0b10*/  STL.128 [R1+0x1e0], RZ ;  /* 0x0001e0ff01007387 */ /* 0x000fe20000100c00 */
[----:B------:R-:W-:Y:S01]  /*0b20*/  ULDC.64 UR4, c[0x0][0x418] ;  /* 0x0001060000047ab9 */ /* 0x000fe20000000a00 */
[C---:B------:R-:W-:Y:S01]  /*0b30*/  IADD3 R34, P0, R46.reuse, 0x1e0, RZ ;  /* 0x000001e02e227810 */ /* 0x040fe20007f1e0ff */
[--C-:B------:R-:W-:Y:S01]  /*0b40*/  IMAD.X R71, RZ, RZ, R39.reuse, P6 ;  /* 0x000000ffff477224 */ /* 0x100fe200030e0627 */
[C---:B------:R-:W-:Y:S01]  /*0b50*/  IADD3 R64, P6, R46.reuse, 0x80, RZ ;  /* 0x000000802e407810 */ /* 0x040fe20007fde0ff */
[----:B------:R-:W1:Y:S01]  /*0b60*/  LDC R0, c[0x0][0xa80] ;  /* 0x0002a000ff007b82 */ /* 0x000e620000000800 */
[----:B------:R-:W-:Y:S01]  /*0b70*/  STL.128 [R1+0x1f0], RZ ;  /* 0x0001f0ff01007387 */ /* 0x000fe20000100c00 */
[C---:B------:R-:W-:Y:S01]  /*0b80*/  IADD3 R26, P1, R46.reuse, 0x120, RZ ;  /* 0x000001202e1a7810 */ /* 0x040fe20007f3e0ff */
[----:B------:R-:W-:Y:S01]  /*0b90*/  UISETP.NE.U32.AND UP0, UPT, UR4, URZ, UPT ;  /* 0x0000003f0400728c */ /* 0x000fe2000bf05070 */
[C---:B------:R-:W-:Y:S01]  /*0ba0*/  IADD3 R32, P2, R46.reuse, 0x108, RZ ;  /* 0x000001082e207810 */ /* 0x040fe20007f5e0ff */
[----:B------:R-:W-:Y:S01]  /*0bb0*/  STL.128 [R1+0x210], RZ ;  /* 0x000210ff01007387 */ /* 0x000fe20000100c00 */
[C---:B------:R-:W-:Y:S01]  /*0bc0*/  IADD3 R36, P3, R46.reuse, 0x100, RZ ;  /* 0x000001002e247810 */ /* 0x040fe20007f7e0ff */
[--C-:B------:R-:W-:Y:S01]  /*0bd0*/  IMAD.X R67, RZ, RZ, R39.reuse, P6 ;  /* 0x000000ffff437224 */ /* 0x100fe200030e0627 */
[C---:B------:R-:W-:Y:S01]  /*0be0*/  IADD3 R33, P4, R46.reuse, 0xfc, RZ ;  /* 0x000000fc2e217810 */ /* 0x040fe20007f9e0ff */
[----:B------:R-:W-:Y:S01]  /*0bf0*/  STL.128 [R1+0x220], RZ ;  /* 0x000220ff01007387 */ /* 0x000fe20000100c00 */
[C---:B------:R-:W-:Y:S01]  /*0c00*/  IADD3 R16, P5, R46.reuse, 0xcc, RZ ;  /* 0x000000cc2e107810 */ /* 0x040fe20007fbe0ff */
[--C-:B------:R-:W-:Y:S01]  /*0c10*/  IMAD.X R35, RZ, RZ, R39.reuse, P0 ;  /* 0x000000ffff237224 */ /* 0x100fe200000e0627 */
[----:B------:R-:W-:Y:S01]  /*0c20*/  PLOP3.LUT P6, PT, PT, PT, UP1, 0x80, 0x0 ;  /* 0x000000000000781c */ /* 0x000fe20003fcf018 */
[----:B------:R-:W-:Y:S01]  /*0c30*/  STL.128 [R1+0x230], RZ ;  /* 0x000230ff01007387 */ /* 0x000fe20000100c00 */
[--C-:B------:R-:W-:Y:S01]  /*0c40*/  IMAD.X R27, RZ, RZ, R39.reuse, P1 ;  /* 0x000000ffff1b7224 */ /* 0x100fe200008e0627 */
[----:B------:R-:W-:Y:S01]  /*0c50*/  UISETP.NE.AND.EX UP0, UPT, UR5, URZ, UPT, UP0 ;  /* 0x0000003f0500728c */ /* 0x000fe2000bf05300 */
[--C-:B------:R-:W-:Y:S01]  /*0c60*/  IMAD.X R53, RZ, RZ, R39.reuse, P2 ;  /* 0x000000ffff357224 */ /* 0x100fe200010e0627 */
[----:B------:R-:W-:Y:S01]  /*0c70*/  STL.128 [R1+0x240], RZ ;  /* 0x000240ff01007387 */ /* 0x000fe20000100c00 */
[--C-:B------:R-:W-:Y:S01]  /*0c80*/  IMAD.X R57, RZ, RZ, R39.reuse, P3 ;  /* 0x000000ffff397224 */ /* 0x100fe200018e0627 */
[C---:B------:R-:W-:Y:S01]  /*0c90*/  IADD3 R54, P0, R46.reuse, 0xb8, RZ ;  /* 0x000000b82e367810 */ /* 0x040fe20007f1e0ff */
[--C-:B------:R-:W-:Y:S01]  /*0ca0*/  IMAD.X R50, RZ, RZ, R39.reuse, P4 ;  /* 0x000000ffff327224 */ /* 0x100fe200020e0627 */
[----:B------:R-:W-:Y:S01]  /*0cb0*/  STL.128 [R1+0x250], RZ ;  /* 0x000250ff01007387 */ /* 0x000fe20000100c00 */
[--C-:B------:R-:W-:Y:S01]  /*0cc0*/  IMAD.X R2, RZ, RZ, R39.reuse, P5 ;  /* 0x000000ffff027224 */ /* 0x100fe200028e0627 */
[C---:B------:R-:W-:Y:S01]  /*0cd0*/  IADD3 R30, P1, R46.reuse, 0xb0, RZ ;  /* 0x000000b02e1e7810 */ /* 0x040fe20007f3e0ff */
[----:B0-----:R-:W-:Y:S01]  /*0ce0*/  USHF.R.S32.HI UR5, URZ, 0x1f, UR7 ;  /* 0x0000001f3f057899 */ /* 0x001fe20008011407 */
[----:B------:R-:W-:Y:S01]  /*0cf0*/  STL.128 [R1+0x260], RZ ;  /* 0x000260ff01007387 */ /* 0x000fe20000100c00 */
[C---:B------:R-:W-:Y:S01]  /*0d00*/  IADD3 R48, P2, R46.reuse, 0xa0, RZ ;  /* 0x000000a02e307810 */ /* 0x040fe20007f5e0ff */
[----:B------:R-:W-:Y:S01]  /*0d10*/  ULDC UR42, c[0x0][0x424] ;  /* 0x00010900002a7ab9 */ /* 0x000fe20000000800 */
[C---:B------:R-:W-:Y:S01]  /*0d20*/  IADD3 R56, P3, R46.reuse, 0x98, RZ ;  /* 0x000000982e387810 */ /* 0x040fe20007f7e0ff */
[----:B------:R-:W-:Y:S01]  /*0d30*/  STL.128 [R1+0x270], RZ ;  /* 0x000270ff01007387 */ /* 0x000fe20000100c00 */
[C---:B------:R-:W-:Y:S01]  /*0d40*/  IADD3 R58, P4, R46.reuse, 0x90, RZ ;  /* 0x000000902e3a7810 */ /* 0x040fe20007f9e0ff */
[----:B------:R-:W-:Y:S01]  /*0d50*/  USEL UR42, UR42, 0x1, UP0 ;  /* 0x000000012a2a7887 */ /* 0x000fe20008000000 */
[C---:B------:R-:W-:Y:S01]  /*0d60*/  IADD3 R47, P5, R46.reuse, 0x88, RZ ;  /* 0x000000882e2f7810 */ /* 0x040fe20007fbe0ff */
[----:B------:R-:W-:Y:S01]  /*0d70*/  STL.128 [R1+0x280], RZ ;  /* 0x000280ff01007387 */ /* 0x000fe20000100c00 */
[--C-:B------:R-:W-:Y:S01]  /*0d80*/  IMAD.X R55, RZ, RZ, R39.reuse, P0 ;  /* 0x000000ffff377224 */ /* 0x100fe200000e0627 */
[----:B------:R-:W-:Y:S01]  /*0d90*/  ULDC UR4, c[0x0][0x2f0] ;  /* 0x0000bc0000047ab9 */ /* 0x000fe20000000800 */
        /* <DEDUP_REMOVED lines=8> */
[--C-:B------:R-:W-:Y:S01]  /*0e20*/  IMAD.X R52, RZ, RZ, R39.reuse, P5 ;  /* 0x000000ffff347224 */ /* 0x100fe200028e0627 */
[----:B------:R-:W-:Y:S01]  /*0e30*/  STL.128 [R1+0x2b0], RZ ;  /* 0x0002b0ff01007387 */ /* 0x000fe20000100c00 */
[C---:B------:R-:W-:Y:S01]  /*0e40*/  IADD3 R60, P2, R46.reuse, 0x68, RZ ;  /* 0x000000682e3c7810 */ /* 0x040fe20007f5e0ff */
[----:B------:R-:W0:Y:S01]  /*0e50*/  S2UR UR6, SR_CTAID.X ;  /* 0x00000000000679c3 */ /* 0x000e220000002500 */
[C---:B------:R-:W-:Y:S01]  /*0e60*/  IADD3 R68, P3, R46.reuse, 0x60, RZ ;  /* 0x000000602e447810 */ /* 0x040fe20007f7e0ff */
[----:B------:R-:W-:Y:S01]  /*0e70*/  STL.128 [R1+0x2c0], RZ ;  /* 0x0002c0ff01007387 */ /* 0x000fe20000100c00 */
[C---:B------:R-:W-:Y:S01]  /*0e80*/  IADD3 R28, P4, R46.reuse, 0x58, RZ ;  /* 0x000000582e1c7810 */ /* 0x040fe20007f9e0ff */
[----:B------:R-:W-:Y:S01]  /*0e90*/  UIMAD UR42, UR42, UR4, URZ ;  /* 0x000000042a2a72a4 */ /* 0x000fe2000f8e023f */
[C---:B------:R-:W-:Y:S01]  /*0ea0*/  IADD3 R62, P5, R46.reuse, 0x28, RZ ;  /* 0x000000282e3e7810 */ /* 0x040fe20007fbe0ff */
[----:B------:R-:W-:Y:S01]  /*0eb0*/  STL.128 [R1+0x2d0], RZ ;  /* 0x0002d0ff01007387 */ /* 0x000fe20000100c00 */
[----:B------:R-:W-:Y:S01]  /*0ec0*/  VIADD R17, R46, 0x128 ;  /* 0x000001282e117836 */ /* 0x000fe20000000000 */
[----:B------:R-:W2:Y:S01]  /*0ed0*/  S2UR UR43, SR_CgaCtaId ;  /* 0x00000000002b79c3 */ /* 0x000ea20000008800 */
[----:B------:R-:W-:Y:S01]  /*0ee0*/  VIADD R154, R37, 0xffffff80 ;  /* 0xffffff80259a7836 */ /* 0x000fe20000000000 */
[----:B------:R-:W-:Y:S01]  /*0ef0*/  STL.128 [R1+0x2e0], RZ ;  /* 0x0002e0ff01007387 */ /* 0x000fe20000100c00 */
[----:B------:R-:W-:-:S02]  /*0f00*/  IMAD.X R66, RZ, RZ, R39, P0 ;  /* 0x000000ffff427224 */ /* 0x000fc400000e0627 */
[--C-:B------:R-:W-:Y:S01]  /*0f10*/  IMAD.X R43, RZ, RZ, R39.reuse, P1 ;  /* 0x000000ffff2b7224 */ /* 0x100fe200008e0627 */
[----:B------:R-:W-:Y:S01]  /*0f20*/  STL.128 [R1+0x2f0], RZ ;  /* 0x0002f0ff01007387 */ /* 0x000fe20000100c00 */
[--C-:B------:R-:W-:Y:S02]  /*0f30*/  IMAD.X R63, RZ, RZ, R39.reuse, P2 ;  /* 0x000000ffff3f7224 */ /* 0x100fe400010e0627 */
[--C-:B------:R-:W-:Y:S01]  /*0f40*/  IMAD.X R73, RZ, RZ, R39.reuse, P3 ;  /* 0x000000ffff497224 */ /* 0x100fe200018e0627 */
[----:B------:R-:W-:Y:S01]  /*0f50*/  STL.128 [R1+0x300], RZ ;  /* 0x000300ff01007387 */ /* 0x000fe20000100c00 */
[--C-:B------:R-:W-:Y:S02]  /*0f60*/  IMAD.X R29, RZ, RZ, R39.reuse, P4 ;  /* 0x000000ffff1d7224 */ /* 0x100fe400020e0627 */
[----:B------:R-:W-:Y:S01]  /*0f70*/  IMAD.X R65, RZ, RZ, R39, P5 ;  /* 0x000000ffff417224 */ /* 0x000fe200028e0627 */
[----:B------:R-:W-:Y:S04]  /*0f80*/  STL.128 [R1+0x310], RZ ;  /* 0x000310ff01007387 */ /* 0x000fe80000100c00 */
        /* <DEDUP_REMOVED lines=15> */
[----:B-1----:R1:W-:Y:S02]  /*1080*/  STL [R1+0x200], R0 ;  /* 0x0002000001007387 */ /* 0x0023e40000100800 */
[----:B-1----:R-:W-:Y:S01]  /*1090*/  IMAD.U32 R0, RZ, RZ, UR5 ;  /* 0x00000005ff007e24 */ /* 0x002fe2000f8e00ff */
[----:B0-2---:R-:W-:Y:S06]  /*10a0*/  @!P6 BRA `(.L_x_5110) ;  /* 0x0000008000c0e947 */ /* 0x005fec0003800000 */
[----:B------:R-:W0:Y:S01]  /*10b0*/  LDC.64 R4, c[0x0][0xad8] ;  /* 0x0002b600ff047b82 */ /* 0x000e220000000a00 */
[----:B------:R-:W-:Y:S01]  /*10c0*/  ULDC UR4, c[0x0][0x448] ;  /* 0x0001120000047ab9 */ /* 0x000fe20000000800 */
[----:B------:R-:W-:Y:S02]  /*10d0*/  USHF.L.U32 UR6, UR6, 0x6, URZ ;  /* 0x0000000606067899 */ /* 0x000fe4000800063f */
[----:B------:R-:W-:Y:S01]  /*10e0*/  UISETP.NE.AND UP0, UPT, UR4, 0x1, UPT ;  /* 0x000000010400788c */ /* 0x000fe2000bf05270 */
[----:B------:R-:W-:Y:S01]  /*10f0*/  ULDC UR9, c[0x0][0x288] ;  /* 0x0000a20000097ab9 */ /* 0x000fe20000000800 */
[----:B------:R-:W-:Y:S02]  /*1100*/  UIADD3 UR7, UR6, 0x3f, URZ ;  /* 0x0000003f06077890 */ /* 0x000fe4000fffe03f */
[----:B------:R-:W-:-:S07]  /*1110*/  UIADD3 UR8, UR42, 0x1, -UR9 ;  /* 0x000000012a087890 */ /* 0x000fce000fffe809 */
[----:B------:R-:W-:Y:S01]  /*1120*/  @UP0 UIADD3 UR4, UR6, 0x3f, URZ ;  /* 0x0000003f06040890 */ /* 0x000fe2000fffe03f */
[----:B------:R-:W-:Y:S01]  /*1130*/  @UP0 ULDC UR5, c[0x0][0x44c] ;  /* 0x0001130000050ab9 */ /* 0x000fe20000000800 */
[----:B------:R-:W-:Y:S02]  /*1140*/  @UP0 ULDC UR10, c[0x0][0x450] ;  /* 0x00011400000a0ab9 */ /* 0x000fe40000000800 */
[----:B------:R-:W-:-:S04]  /*1150*/  UIMAD.WIDE.U32 UR4, UR4, UR5, URZ ;  /* 0x00000005040472a5 */ /* 0x000fc8000f8e003f */
[----:B------:R-:W-:Y:S01]  /*1160*/  @UP0 USHF.R.U32.HI UR7, URZ, UR10, UR5 ;  /* 0x0000000a3f070299 */ /* 0x000fe20008011605 */
[----:B0-----:R-:W-:-:S03]  /*1170*/  ISETP.GE.AND P1, PT, R5, 0x1, PT ;  /* 0x000000010500780c */ /* 0x001fc60003f26270 */
[----:B------:R-:W-:-:S06]  /*1180*/  UIADD3 UR7, UR8, UR7, URZ ;  /* 0x0000000708077290 */ /* 0x000fcc000fffe03f */
[----:B------:R-:W-:-:S04]  /*1190*/  VIADD R0, R4, UR7 ;  /* 0x0000000704007c36 */ /* 0x000fc80008000000 */
[----:B------:R-:W-:Y:S05]  /*11a0*/  @!P1 BRA `(.L_x_5111) ;  /* 0x0000000000449947 */ /* 0x000fea0003800000 */
[----:B------:R-:W-:Y:S01]  /*11b0*/  ISETP.LT.AND P0, PT, RZ, UR7, PT ;  /* 0x00000007ff007c0c */ /* 0x000fe2000bf01270 */
[----:B------:R-:W-:-:S06]  /*11c0*/  UIADD3 UR4, UR7, -0x1, URZ ;  /* 0xffffffff07047890 */ /* 0x000fcc000fffe03f */
[----:B------:R-:W-:-:S06]  /*11d0*/  IMAD.U32 R2, RZ, RZ, UR4 ;  /* 0x00000004ff027e24 */ /* 0x000fcc000f8e00ff */
[----:B------:R-:W-:Y:S05]  /*11e0*/  @P0 BRA `(.L_x_5112) ;  /* 0x00000000001c0947 */ /* 0x000fea0003800000 */
[----:B------:R-:W-:Y:S01]  /*11f0*/  ISETP.NE.AND P0, PT, R5, 0x1, PT ;  /* 0x000000010500780c */ /* 0x000fe20003f05270 */
[----:B------:R-:W-:-:S12]  /*1200*/  IMAD R3, RZ, RZ, -UR7 ;  /* 0x80000007ff037e24 */ /* 0x000fd8000f8e02ff */
[----:B------:R-:W0:Y:S02]  /*1210*/  @P0 LDC.64 R6, c[0x0][0xae0] ;  /* 0x0002b800ff060b82 */ /* 0x000e240000000a00 */
[----:B0-----:R-:W-:-:S05]  /*1220*/  @P0 IMAD.HI.U32 R2, R3, R6, RZ ;  /* 0x0000000603020227 */ /* 0x001fca00078e00ff */
[----:B------:R-:W-:-:S04]  /*1230*/  @P0 SHF.R.U32.HI R3, RZ, R7, R2 ;  /* 0x00000007ff030219 */ /* 0x000fc80000011602 */
[----:B------:R-:W-:Y:S01]  /*1240*/  LOP3.LUT R2, RZ, R3, RZ, 0x33, !PT ;  /* 0x00000003ff027212 */ /* 0x000fe200078e33ff */
[----:B------:R-:W-:Y:S06]  /*1250*/  BRA `(.L_x_5113) ;  /* 0x0000000000107947 */ /* 0x000fec0003800000 */
.L_x_5112:
[----:B------:R-:W-:-:S13]  /*1260*/  ISETP.NE.AND P0, PT, R5, 0x1, PT ;  /* 0x000000010500780c */ /* 0x000fda0003f05270 */
[----:B------:R-:W0:Y:S02]  /*1270*/  @P0 LDC.64 R6, c[0x0][0xae0] ;  /* 0x0002b800ff060b82 */ /* 0x000e240000000a00 */
[----:B0-----:R-:W-:-:S05]  /*1280*/  @P0 IMAD.HI.U32 R4, R2, R6, RZ ;  /* 0x0000000602040227 */ /* 0x001fca00078e00ff */
[----:B------:R-:W-:-:S07]  /*1290*/  @P0 SHF.R.U32.HI R2, RZ, R7, R4 ;  /* 0x00000007ff020219 */ /* 0x000fce0000011604 */
.L_x_5113:
[----:B------:R-:W-:-:S05]  /*12a0*/  IMAD R3, R2, R5, R5 ;  /* 0x0000000502037224 */ /* 0x000fca00078e0205 */
[----:B------:R-:W-:-:S07]  /*12b0*/  VIMNMX R0, R0, R3, PT ;  /* 0x0000000300007248 */ /* 0x000fce0003fe0100 */
.L_x_5111:
[----:B------:R-:W-:Y:S01]  /*12c0*/  @UP0 ULDC UR4, c[0x0][0x44c] ;  /* 0x0001130000040ab9 */ /* 0x000fe20000000800 */
[----:B------:R-:W-:Y:S01]  /*12d0*/  UIADD3 UR7, UR42, 0x3f, URZ ;  /* 0x0000003f2a077890 */ /* 0x000fe2000fffe03f */
[----:B------:R-:W-:Y:S01]  /*12e0*/  VIADD R0, R0, 0x3f ;  /* 0x0000003f00007836 */ /* 0x000fe20000000000 */
[----:B------:R-:W-:Y:S01]  /*12f0*/  UIMAD.WIDE.U32 UR4, UR6, UR4, URZ ;  /* 0x00000004060472a5 */ /* 0x000fe2000f8e003f */
[----:B------:R-:W-:Y:S01]  /*1300*/  @UP0 ULDC UR10, c[0x0][0x450] ;  /* 0x00011400000a0ab9 */ /* 0x000fe20000000800 */
[----:B------:R-:W-:Y:S02]  /*1310*/  USHF.R.S32.HI UR8, URZ, 0x1f, UR7 ;  /* 0x0000001f3f087899 */ /* 0x000fe40008011407 */
[----:B------:R-:W-:Y:S01]  /*1320*/  SHF.R.S32.HI R3, RZ, 0x1f, R0 ;  /* 0x0000001fff037819 */ /* 0x000fe20000011400 */
[----:B------:R-:W-:Y:S02]  /*1330*/  @UP0 USHF.R.U32.HI UR6, URZ, UR10, UR5 ;  /* 0x0000000a3f060299 */ /* 0x000fe40008011605 */
[----:B------:R-:W-:Y:S01]  /*1340*/  ULEA.HI UR8, UR8, UR7, URZ, 0x6 ;  /* 0x0000000708087291 */ /* 0x000fe2000f8f303f */
[----:B------:R-:W-:Y:S01]  /*1350*/  LEA.HI R3, R3, R0, RZ, 0x6 ;  /* 0x0000000003037211 */ /* 0x000fe200078f30ff */
[----:B------:R-:W-:Y:S01]  /*1360*/  UIADD3 UR6, UR6, -UR9, UR42 ;  /* 0x8000000906067290 */ /* 0x000fe2000fffe02a */
[----:B------:R-:W-:Y:S01]  /*1370*/  ULDC UR4, c[0x0][0xad4] ;  /* 0x0002b50000047ab9 */ /* 0x000fe20000000800 */
[----:B------:R-:W-:Y:S01]  /*1380*/  USHF.R.S32.HI UR8, URZ, 0x6, UR8 ;  /* 0x000000063f087899 */ /* 0x000fe20008011408 */
[----:B------:R-:W-:Y:S01]  /*1390*/  SHF.R.S32.HI R3, RZ, 0x6, R3 ;  /* 0x00000006ff037819 */ /* 0x000fe20000011403 */
[----:B------:R-:W-:-:S04]  /*13a0*/  UIADD3 UR4, UR6, -UR4, URZ ;  /* 0x8000000406047290 */ /* 0x000fc8000fffe03f */
[----:B------:R-:W-:Y:S02]  /*13b0*/  VIMNMX R9, R3, UR8, PT ;  /* 0x0000000803097c48 */ /* 0x000fe4000bfe0100 */
[----:B------:R-:W-:Y:S01]  /*13c0*/  IMAD.U32 R2, RZ, RZ, UR4 ;  /* 0x00000004ff027e24 */ /* 0x000fe2000f8e00ff */
[----:B------:R-:W-:Y:S06]  /*13d0*/  @!P1 BRA `(.L_x_5114) ;  /* 0x0000000000409947 */ /* 0x000fec0003800000 */
[----:B------:R-:W-:-:S05]  /*13e0*/  IMAD.U32 R0, RZ, RZ, UR6 ;  /* 0x00000006ff007e24 */ /* 0x000fca000f8e00ff */
        /* <DEDUP_REMOVED lines=9> */
.L_x_5115:
[----:B------:R-:W-:-:S13]  /*1480*/  ISETP.NE.AND P0, PT, R5, 0x1, PT ;  /* 0x000000010500780c */ /* 0x000fda0003f05270 */
[----:B------:R-:W0:Y:S02]  /*1490*/  @P0 LDC.64 R6, c[0x0][0xae0] ;  /* 0x0002b800ff060b82 */ /* 0x000e240000000a00 */
[----:B0-----:R-:W-:-:S05]  /*14a0*/  @P0 IMAD.HI.U32 R4, R0, R6, RZ ;  /* 0x0000000600040227 */ /* 0x001fca00078e00ff */
[----:B------:R-:W-:-:S07]  /*14b0*/  @P0 SHF.R.U32.HI R0, RZ, R7, R4 ;  /* 0x00000007ff000219 */ /* 0x000fce0000011604 */
.L_x_5116:
[----:B------:R-:W-:-:S05]  /*14c0*/  IMAD R3, R0, R5, RZ ;  /* 0x0000000500037224 */ /* 0x000fca00078e02ff */
[----:B------:R-:W-:-:S07]  /*14d0*/  VIMNMX R2, R2, R3, !PT ;  /* 0x0000000302027248 */ /* 0x000fce0007fe0100 */
.L_x_5114:
[----:B------:R-:W-:Y:S01]  /*14e0*/  SHF.R.S32.HI R3, RZ, 0x1f, R2 ;  /* 0x0000001fff037819 */ /* 0x000fe20000011402 */
[----:B------:R-:W-:Y:S01]  /*14f0*/  IMAD.MOV.U32 R225, RZ, RZ, RZ ;  /* 0x000000ffffe17224 */ /* 0x000fe200078e00ff */
[----:B------:R-:W-:Y:S02]  /*1500*/  LOP3.LUT R6, R23, 0xffff, RZ, 0xc0, !PT ;  /* 0x0000ffff17067812 */ /* 0x000fe400078ec0ff */
[----:B------:R-:W-:-:S04]  /*1510*/  LEA.HI R3, R3, R2, RZ, 0x6 ;  /* 0x0000000203037211 */ /* 0x000fc800078f30ff */
[----:B------:R-:W-:-:S04]  /*1520*/  SHF.R.S32.HI R3, RZ, 0x6, R3 ;  /* 0x00000006ff037819 */ /* 0x000fc80000011403 */
[----:B------:R-:W-:-:S04]  /*1530*/  VIMNMX R10, RZ, R3, !PT ;  /* 0x00000003ff0a7248 */ /* 0x000fc80007fe0100 */
[----:B------:R-:W-:-:S13]  /*1540*/  ISETP.GT.AND P0, PT, R9, R10, PT ;  /* 0x0000000a0900720c */ /* 0x000fda0003f04270 */
[----:B------:R-:W-:Y:S05]  /*1550*/  @!P0 BRA `(.L_x_5117) ;  /* 0x00000000007c8947 */ /* 0x000fea0003800000 */
[----:B------:R-:W-:-:S04]  /*1560*/  SHF.R.U32.HI R0, RZ, 0x10, R23 ;  /* 0x00000010ff007819 */ /* 0x000fc80000011617 */
[----:B------:R-:W-:-:S13]  /*1570*/  ISETP.NE.AND P0, PT, R0, RZ, PT ;  /* 0x000000ff0000720c */ /* 0x000fda0003f05270 */
[----:B------:R-:W0:Y:S02]  /*1580*/  @!P0 LDC R0, c[0x0][0xae8] ;  /* 0x0002ba00ff008b82 */ /* 0x000e240000000800 */
        /* <DEDUP_REMOVED lines=28> */
.L_x_5117:
[----:B------:R-:W-:Y:S01]  /*1750*/  IMAD R0, R6, R225, R10 ;  /* 0x000000e106007224 */ /* 0x000fe200078e020a */
[----:B------:R-:W-:-:S04]  /*1760*/  PRMT R3, RZ, 0x7610, R3 ;  /* 0x00007610ff037816 */ /* 0x000fc80000000003 */
[----:B------:R-:W-:-:S04]  /*1770*/  VIADDMNMX R225, R0, R225, R9, PT ;  /* 0x000000e100e17246 */ /* 0x000fc80003800109 */
[----:B------:R-:W-:-:S13]  /*1780*/  ISETP.GT.AND P0, PT, R225, R0, PT ;  /* 0x00000000e100720c */ /* 0x000fda0003f04270 */
[----:B------:R-:W-:Y:S05]  /*1790*/  @!P0 BRA `(.L_x_5118) ;  /* 0x0000020800648947 */ /* 0x000fea0003800000 */
[----:B------:R-:W2:Y:S04]  /*17a0*/  LDL R25, [R1+0x1c8] ;  /* 0x0001c80001197983 */ /* 0x000ea80000100800 */
[----:B------:R-:W3:Y:S04]  /*17b0*/  LDL R24, [R1+0x210] ;  /* 0x0002100001187983 */ /* 0x000ee80000100800 */
[----:B------:R-:W4:Y:S04]  /*17c0*/  LDL R40, [R1+0x214] ;  /* 0x0002140001287983 */ /* 0x000f280000100800 */
        /* <DEDUP_REMOVED lines=125> */
[----:B------:R-:W4:Y:S01]  /*1fa0*/  LDL R219, [R1+0x40c] ;  /* 0x00040c0001db7983 */ /* 0x000f220000100800 */
[----:B------:R-:W-:-:S04]  /*1fb0*/  SHF.R.S32.HI R223, RZ, 0x1f, R154 ;  /* 0x0000001fffdf7819 */ /* 0x000fc8000001149a */
[----:B------:R-:W-:-:S04]  /*1fc0*/  LEA.HI R223, R223, R154, RZ, 0x7 ;  /* 0x0000009adfdf7211 */ /* 0x000fc800078f38ff */
[----:B------:R-:W-:-:S06]  /*1fd0*/  SHF.R.S32.HI R2, RZ, 0x7, R223 ;  /* 0x00000007ff027819 */ /* 0x000fcc00000114df */
[----:B------:R-:W0:Y:S01]  /*1fe0*/  SHFL.IDX PT, R2, R2, RZ, 0x1f ;  /* 0x00001fff02027589 */ /* 0x000e2200000e0000 */
[----:B------:R-:W-:Y:S02]  /*1ff0*/  UMOV UR4, 0x400 ;  /* 0x0000040000047882 */ /* 0x000fe40000000000 */
[----:B------:R-:W-:Y:S01]  /*2000*/  ULEA UR43, UR43, UR4, 0x18 ;  /* 0x000000042b2b7291 */ /* 0x000fe2000f8ec03f */
[----:B0-----:R-:W-:-:S04]  /*2010*/  LEA.HI R4, R2, R2, RZ, 0x1 ;  /* 0x0000000202047211 */ /* 0x001fc800078f08ff */
[----:B------:R-:W-:-:S05]  /*2020*/  LOP3.LUT R5, R4, 0x1fffe, RZ, 0xc0, !PT ;  /* 0x0001fffe04057812 */ /* 0x000fca00078ec0ff */
[----:B------:R-:W-:-:S05]  /*2030*/  IMAD.IADD R5, R2, 0x1, -R5 ;  /* 0x0000000102057824 */ /* 0x000fca00078e0a05 */
[----:B------:R-:W-:-:S05]  /*2040*/  LEA R5, R5, UR43, 0xf ;  /* 0x0000002b05057c11 */ /* 0x000fca000f8e78ff */
[----:B------:R-:W-:-:S05]  /*2050*/  VIADD R5, R5, 0x400 ;  /* 0x0000040005057836 */ /* 0x000fca0000000000 */
[----:B------:R-:W-:-:S04]  /*2060*/  SHF.R.U32.HI R5, RZ, 0x4, R5 ;  /* 0x00000004ff057819 */ /* 0x000fc80000011605 */
[----:B------:R-:W-:Y:S01]  /*2070*/  LOP3.LUT R2, R5, 0x3fff, RZ, 0xc0, !PT ;  /* 0x00003fff05027812 */ /* 0x000fe200078ec0ff */
[----:B------:R-:W-:-:S03]  /*2080*/  UIADD3 UR4, UR43, 0x36400, URZ ;  /* 0x000364002b047890 */ /* 0x000fc6000fffe03f */
[----:B------:R-:W-:Y:S01]  /*2090*/  LOP3.LUT R2, R2, 0x2000000, RZ, 0xfc, !PT ;  /* 0x0200000002027812 */ /* 0x000fe200078efcff */
[----:B------:R-:W-:Y:S01]  /*20a0*/  IMAD.MOV.U32 R5, RZ, RZ, 0x40000040 ;  /* 0x40000040ff057424 */ /* 0x000fe200078e00ff */
[----:B------:R-:W-:-:S03]  /*20b0*/  USHF.R.U32.HI UR4, URZ, 0x4, UR4 ;  /* 0x000000043f047899 */ /* 0x000fc60008011604 */
[----:B--2---:R-:W-:Y:S01]  /*20c0*/  IMAD R4, R25, 0x1000, R2 ;  /* 0x0000100019047824 */ /* 0x004fe200078e0202 */
[----:B------:R-:W-:Y:S01]  /*20d0*/  R2UR UR7, R5 ;  /* 0x00000000050772ca */ /* 0x000fe200000e0000 */
[----:B------:R-:W-:-:S03]  /*20e0*/  ULOP3.LUT UR4, UR4, 0x3fff, URZ, 0xc0, !UPT ;  /* 0x00003fff04047892 */ /* 0x000fc6000f8ec03f */
[----:B------:R-:W-:Y:S01]  /*20f0*/  R2UR UR6, R4 ;  /* 0x00000000040672ca */ /* 0x000fe200000e0000 */
[----:B------:R-:W-:Y:S01]  /*2100*/  ULOP3.LUT UR16, UR4, 0x10000, URZ, 0xfc, !UPT ;  /* 0x0001000004107892 */ /* 0x000fe2000f8efc3f */
[----:B---3--:R-:W-:Y:S04]  /*2110*/  STL [R1+0x210], R24 ;  /* 0x0002101801007387 */ /* 0x008fe80000100800 */
[----:B----4-:R-:W-:Y:S04]  /*2120*/  STL [R1+0x214], R40 ;  /* 0x0002142801007387 */ /* 0x010fe80000100800 */
[----:B------:R-:W-:Y:S04]  /*2130*/  STL [R1+0x218], R42 ;  /* 0x0002182a01007387 */ /* 0x000fe80000100800 */
        /* <DEDUP_REMOVED lines=32> */
[----:B------:R0:W-:Y:S01]  /*2340*/  STL [R1+0x2a4], R94 ;  /* 0x0002a45e01007387 */ /* 0x0001e20000100800 */
[----:B------:R-:W-:Y:S06]  /*2350*/  BAR.SYNC.DEFER_BLOCKING 0xe, 0x100 ;  /* 0x0384000000007b1d */ /* 0x000fec0000010000 */
[----:B------:R-:W-:Y:S01]  /*2360*/  UMOV UR4, UR16 ;  /* 0x0000001000047c82 */ /* 0x000fe20008000000 */
[----:B------:R-:W-:Y:S01]  /*2370*/  UMOV UR5, 0x40000040 ;  /* 0x4000004000057882 */ /* 0x000fe20000000000 */
[----:B0-----:R-:W-:-:S06]  /*2380*/  WARPGROUP.ARRIVE ;  /* 0x00000000000079c5 */ /* 0x001fcc0000000000 */
[----:B------:R-:W-:Y:S01]  /*2390*/  HGMMA.64x256x16.F32.BF16 R24, gdesc[UR4].tnspB, RZ, !UPT, gsb0 ;  /* 0x43e00000041879f0 */ /* 0x000fe2000c0018ff */
[----:B------:R0:W-:Y:S04]  /*23a0*/  STL [R1+0x2a8], R6 ;  /* 0x0002a80601007387 */ /* 0x0001e80000100800 */
[----:B------:R1:W-:Y:S01]  /*23b0*/  STL [R1+0x364], R7 ;  /* 0x0003640701007387 */ /* 0x0003e20000100800 */
[----:B0-----:R-:W-:Y:S02]  /*23c0*/  VIADD R6, R4, 0x80 ;  /* 0x0000008004067836 */ /* 0x001fe40000000000 */
[----:B-1----:R-:W-:-:S03]  /*23d0*/  IMAD.MOV.U32 R7, RZ, RZ, 0x40000040 ;  /* 0x40000040ff077424 */ /* 0x002fc600078e00ff */
[----:B------:R-:W-:Y:S02]  /*23e0*/  R2UR UR10, R6 ;  /* 0x00000000060a72ca */ /* 0x000fe400000e0000 */
[----:B------:R-:W-:Y:S01]  /*23f0*/  R2UR UR11, R7 ;  /* 0x00000000070b72ca */ /* 0x000fe200000e0000 */
[----:B------:R-:W-:Y:S01]  /*2400*/  UIADD3 UR8, UR16, 0x2, URZ ;  /* 0x0000000210087890 */ /* 0x000fe2000fffe03f */
        /* <DEDUP_REMOVED lines=60> */
[----:B------:R-:W-:Y:S01]  /*27d0*/  STL [R1+0x398], R163 ;  /* 0x000398a301007387 */ /* 0x000fe20000100800 */
[----:B------:R-:W-:-:S03]  /*27e0*/  WARPGROUP.DEPBAR.LE gsb0, 0x0 ;  /* 0x00008000000079c5 */ /* 0x000fc60000010000 */
        /* <DEDUP_REMOVED lines=29> */
[----:B------:R-:W-:Y:S04]  /*29c0*/  STL.128 [R1+0x210], R24 ;  /* 0x0002101801007387 */ /* 0x000fe80000100c00 */
        /* <DEDUP_REMOVED lines=30> */
[----:B------:R0:W-:Y:S01]  /*2bb0*/  STL.128 [R1+0x400], R148 ;  /* 0x0004009401007387 */ /* 0x0001e20000100c00 */
[----:B------:R-:W-:Y:S01]  /*2bc0*/  UMOV UR9, 0x40000040 ;  /* 0x4000004000097882 */ /* 0x000fe20000000000 */
[----:B0-----:R-:W-:-:S06]  /*2bd0*/  WARPGROUP.ARRIVE ;  /* 0x00000000000079c5 */ /* 0x001fcc0000000000 */
[----:B------:R-:W-:Y:S01]  /*2be0*/  HGMMA.64x256x16.F32.BF16 R24, gdesc[UR8].tnspB, R24, gsb0 ;  /* 0x43e00000081879f0 */ /* 0x000fe20008001818 */
[----:B------:R-:W-:Y:S02]  /*2bf0*/  VIADD R6, R4, 0x100 ;  /* 0x0000010004067836 */ /* 0x000fe40000000000 */
[----:B------:R-:W-:-:S03]  /*2c00*/  IMAD.MOV.U32 R7, RZ, RZ, 0x40000040 ;  /* 0x40000040ff077424 */ /* 0x000fc600078e00ff */
[----:B------:R-:W-:Y:S02]  /*2c10*/  R2UR UR14, R6 ;  /* 0x00000000060e72ca */ /* 0x000fe400000e0000 */
[----:B------:R-:W-:Y:S01]  /*2c20*/  R2UR UR15, R7 ;  /* 0x00000000070f72ca */ /* 0x000fe200000e0000 */
[----:B------:R-:W-:Y:S01]  /*2c30*/  UIADD3 UR12, UR16, 0x4, URZ ;  /* 0x00000004100c7890 */ /* 0x000fe2000fffe03f */
[----:B------:R-:W-:Y:S01]  /*2c40*/  UMOV UR13, 0x40000040 ;  /* 0x40000040000d7882 */ /* 0x000fe20000000000 */
[----:B------:R-:W-:Y:S02]  /*2c50*/  VIADD R4, R4, 0x180 ;  /* 0x0000018004047836 */ /* 0x000fe40000000000 */
[----:B------:R-:W-:Y:S01]  /*2c60*/  IMAD.MOV.U32 R5, RZ, RZ, 0x40000040 ;  /* 0x40000040ff057424 */ /* 0x000fe200078e00ff */
[----:B------:R-:W-:Y:S01]  /*2c70*/  UMOV UR17, 0x40000040 ;  /* 0x4000004000117882 */ /* 0x000fe20000000000 */
[----:B------:R0:W5:Y:S01]  /*2c80*/  LDL R7, [R1+0x1c8] ;  /* 0x0001c80001077983 */ /* 0x0001620000100800 */
[----:B------:R-:W-:-:S02]  /*2c90*/  R2UR UR18, R4 ;  /* 0x00000000041272ca */ /* 0x000fc400000e0000 */
[----:B------:R-:W-:Y:S01]  /*2ca0*/  R2UR UR19, R5 ;  /* 0x00000000051372ca */ /* 0x000fe200000e0000 */
[----:B------:R-:W-:Y:S01]  /*2cb0*/  UIADD3 UR16, UR16, 0x6, URZ ;  /* 0x0000000610107890 */ /* 0x000fe2000fffe03f */
[----:B------:R-:W-:Y:S02]  /*2cc0*/  WARPGROUP.DEPBAR.LE gsb0, 0x0 ;  /* 0x00008000000079c5 */ /* 0x000fe40000010000 */
        /* <DEDUP_REMOVED lines=31> */
[----:B------:R1:W-:Y:S02]  /*2ec0*/  STL.128 [R1+0x400], R148 ;  /* 0x0004009401007387 */ /* 0x0003e40000100c00 */
[----:B-1----:R-:W-:-:S06]  /*2ed0*/  WARPGROUP.ARRIVE ;  /* 0x00000000000079c5 */ /* 0x002fcc0000000000 */
[----:B------:R-:W-:Y:S03]  /*2ee0*/  HGMMA.64x256x16.F32.BF16 R24, gdesc[UR12].tnspB, R24, gsb0 ;  /* 0x43e000000c1879f0 */ /* 0x000fe60008001818 */
        /* <DEDUP_REMOVED lines=37> */
[----:B------:R-:W2:Y:S04]  /*3140*/  LDL R4, [R1+0x210] ;  /* 0x0002100001047983 */ /* 0x000ea80000100800 */
[----:B------:R-:W-:Y:S04]  /*3150*/  STL.128 [R1+0x3a0], R124 ;  /* 0x0003a07c01007387 */ /* 0x000fe80000100c00 */
[----:B------:R-:W3:Y:S04]  /*3160*/  LDL R3, [R1+0x3ac] ;  /* 0x0003ac0001037983 */ /* 0x000ee80000100800 */
        /* <DEDUP_REMOVED lines=10> */
[----:B------:R1:W-:Y:S04]  /*3210*/  STL.128 [R1+0x2c0], R68 ;  /* 0x0002c04401007387 */ /* 0x0003e80000100c00 */
        /* <DEDUP_REMOVED lines=18> */
[----:B------:R-:W-:Y:S04]  /*3340*/  STL.128 [R1+0x400], R148 ;  /* 0x0004009401007387 */ /* 0x000fe80000100c00 */
[----:B-1----:R-:W3:Y:S04]  /*3350*/  LDL R68, [R1+0x214] ;  /* 0x0002140001447983 */ /* 0x002ee80000100800 */
[----:B------:R-:W3:Y:S04]  /*3360*/  LDL R70, [R1+0x218] ;  /* 0x0002180001467983 */ /* 0x000ee80000100800 */
[----:B----4-:R-:W4:Y:S04]  /*3370*/  LDL R72, [R1+0x21c] ;  /* 0x00021c0001487983 */ /* 0x010f280000100800 */
[----:B------:R-:W4:Y:S04]  /*3380*/  LDL R74, [R1+0x224] ;  /* 0x00022400014a7983 */ /* 0x000f280000100800 */
[----:B0-----:R-:W4:Y:S04]  /*3390*/  LDL R76, [R1+0x228] ;  /* 0x00022800014c7983 */ /* 0x001f280000100800 */
        /* <DEDUP_REMOVED lines=41> */
[----:B--2---:R-:W2:Y:S04]  /*3630*/  LDL R140, [R1+0x2d4] ;  /* 0x0002d400018c7983 */ /* 0x004ea80000100800 */
[----:B------:R-:W2:Y:S04]  /*3640*/  LDL R142, [R1+0x2d8] ;  /* 0x0002d800018e7983 */ /* 0x000ea80000100800 */
        /* <DEDUP_REMOVED lines=77> */
[----:B------:R-:W2:Y:S01]  /*3b20*/  LDL R22, [R1+0x2a0] ;  /* 0x0002a00001167983 */ /* 0x000ea20000100800 */
[----:B------:R-:W-:-:S05]  /*3b30*/  LOP3.LUT R223, R223, 0xffffff80, RZ, 0xc0, !PT ;  /* 0xffffff80dfdf7812 */ /* 0x000fca00078ec0ff */
[----:B------:R-:W-:Y:S01]  /*3b40*/  IMAD.IADD R223, R154, 0x1, -R223 ;  /* 0x000000019adf7824 */ /* 0x000fe200078e0adf */
[----:B------:R0:W-:Y:S01]  /*3b50*/  STL [R1+0x210], R4 ;  /* 0x0002100401007387 */ /* 0x0001e20000100800 */
[----:B------:R-:W-:-:S03]  /*3b60*/  ULOP3.LUT UR6, UR61, 0x1, URZ, 0xfc, !UPT ;  /* 0x000000013d067892 */ /* 0x000fc6000f8efc3f */
[----:B---3--:R1:W-:Y:S01]  /*3b70*/  STL [R1+0x3ac], R3 ;  /* 0x0003ac0301007387 */ /* 0x0083e20000100800 */
[----:B------:R-:W-:Y:S01]  /*3b80*/  UISETP.NE.AND UP0, UPT, UR6, 0x3, UPT ;  /* 0x000000030600788c */ /* 0x000fe2000bf05270 */
[----:B0-----:R-:W-:Y:S02]  /*3b90*/  SHF.R.S32.HI R4, RZ, 0x1f, R223 ;  /* 0x0000001fff047819 */ /* 0x001fe400000114df */
[----:B------:R-:W-:Y:S02]  /*3ba0*/  STL [R1+0x214], R68 ;  /* 0x0002144401007387 */ /* 0x000fe40000100800 */
[----:B-1----:R-:W-:Y:S02]  /*3bb0*/  LEA.HI R3, R4, R223, RZ, 0x2 ;  /* 0x000000df04037211 */ /* 0x002fe400078f10ff */
[----:B------:R-:W-:Y:S04]  /*3bc0*/  STL [R1+0x218], R70 ;  /* 0x0002184601007387 */ /* 0x000fe80000100800 */
        /* <DEDUP_REMOVED lines=44> */
[----:B--2---:R-:W-:Y:S04]  /*3e90*/  STL [R1+0x2d4], R140 ;  /* 0x0002d48c01007387 */ /* 0x004fe80000100800 */
        /* <DEDUP_REMOVED lines=76> */
[----:B------:R-:W-:Y:S06]  /*4360*/  BAR.ARV 0xf, 0x100 ;  /* 0x03c4000000007b1d */ /* 0x000fec0000002000 */
[----:B------:R0:W-:Y:S01]  /*4370*/  STL [R1+0x220], R6 ;  /* 0x0002200601007387 */ /* 0x0001e20000100800 */
[----:B------:R-:W-:-:S03]  /*4380*/  PLOP3.LUT P1, PT, PT, PT, UP0, 0x80, 0x0 ;  /* 0x000000000000781c */ /* 0x000fc60003f2f008 */
[----:B------:R1:W-:Y:S01]  /*4390*/  STL [R1+0x3b4], R5 ;  /* 0x0003b40501007387 */ /* 0x0003e20000100800 */
[--C-:B0-----:R-:W-:Y:S02]  /*43a0*/  SHF.R.S32.HI R6, RZ, 0x1f, R3.reuse ;  /* 0x0000001fff067819 */ /* 0x101fe40000011403 */
[----:B-1----:R-:W-:-:S04]  /*43b0*/  SHF.R.S32.HI R5, RZ, 0x2, R3 ;  /* 0x00000002ff057819 */ /* 0x002fc80000011403 */
[----:B------:R-:W-:Y:S02]  /*43c0*/  LEA.HI R6, R6, R5, RZ, 0x3 ;  /* 0x0000000506067211 */ /* 0x000fe400078f18ff */
[----:B------:R-:W-:Y:S02]  /*43d0*/  LEA.HI R4, R4, R223, RZ, 0x5 ;  /* 0x000000df04047211 */ /* 0x000fe400078f28ff */
[----:B------:R-:W-:Y:S02]  /*43e0*/  LOP3.LUT R6, R6, 0xfffffff8, RZ, 0xc0, !PT ;  /* 0xfffffff806067812 */ /* 0x000fe400078ec0ff */
[----:B------:R-:W-:-:S03]  /*43f0*/  SHF.R.S32.HI R3, RZ, 0x5, R4 ;  /* 0x00000005ff037819 */ /* 0x000fc60000011404 */
[----:B------:R-:W-:Y:S01]  /*4400*/  IMAD.IADD R6, R5, 0x1, -R6 ;  /* 0x0000000105067824 */ /* 0x000fe200078e0a06 */
[----:B------:R0:W-:Y:S03]  /*4410*/  STL [R1+0x2a0], R22 ;  /* 0x0002a01601007387 */ /* 0x0001e60000100800 */
[----:B0-----:R-:W-:Y:S01]  /*4420*/  IMAD R22, R3, 0x10, R6 ;  /* 0x0000001003167824 */ /* 0x001fe200078e0206 */
[----:B------:R-:W-:Y:S06]  /*4430*/  @!P1 BRA `(.L_x_5119) ;  /* 0x0000000000049947 */ /* 0x000fec0003800000 */
[----:B------:R-:W-:Y:S01]  /*4440*/  BPT.TRAP 0x1 ;  /* 0x000000040000795c */ /* 0x000fe20000300000 */
.L_x_5119:
[----:B------:R-:W0:Y:S01]  /*4450*/  S2R R153, SR_CgaCtaId ;  /* 0x0000000000997919 */ /* 0x000e220000008800 */
[----:B------:R-:W-:Y:S01]  /*4460*/  VIADD R3, R225, 0xfffffffe ;  /* 0xfffffffee1037836 */ /* 0x000fe20000000000 */
[----:B-----5:R-:W-:-:S04]  /*4470*/  LEA R7, R7, UR43, 0x3 ;  /* 0x0000002b07077c11 */ /* 0x020fc8000f8e18ff */
[----:B------:R-:W-:Y:S01]  /*4480*/  ISETP.GE.AND P0, PT, R3, R0, PT ;  /* 0x000000000300720c */ /* 0x000fe20003f06270 */
[----:B------:R-:W-:-:S05]  /*4490*/  VIADD R4, R7, 0x38860 ;  /* 0x0003886007047836 */ /* 0x000fca0000000000 */
[----:B0-----:R-:W-:-:S04]  /*44a0*/  PRMT R4, R153, 0x654, R4 ;  /* 0x0000065499047816 */ /* 0x001fc80000000004 */
[----:B------:R0:W-:Y:S03]  /*44b0*/  SYNCS.ARRIVE.TRANS64.RED.A1T0 RZ, [R4+URZ], RZ ;  /* 0x000000ff04ff79a7 */ /* 0x0001e6000810043f */
[----:B------:R-:W-:Y:S05]  /*44c0*/  @!P0 BRA `(.L_x_5120) ;  /* 0x0000003c005c8947 */ /* 0x000fea0003800000 */
.L_x_5122:
[----:B------:R-:W2:Y:S04]  /*44d0*/  LDL R155, [R1+0x1c8] ;  /* 0x0001c800019b7983 */ /* 0x000ea80000100800 */
[----:B------:R-:W3:Y:S04]  /*44e0*/  LDL.64 R64, [R1+0x220] ;  /* 0x0002200001407983 */ /* 0x000ee80000100a00 */
[----:B------:R-:W4:Y:S04]  /*44f0*/  LDL.64 R66, [R1+0x230] ;  /* 0x0002300001427983 */ /* 0x000f280000100a00 */
        /* <DEDUP_REMOVED lines=57> */
[----:B01----:R-:W4:Y:S04]  /*4890*/  LDL.64 R4, [R1+0x3c8] ;  /* 0x0003c80001047983 */ /* 0x003f280000100a00 */
[----:B------:R-:W4:Y:S04]  /*48a0*/  LDL.64 R12, [R1+0x3d8] ;  /* 0x0003d800010c7983 */ /* 0x000f280000100a00 */
[----:B------:R-:W4:Y:S04]  /*48b0*/  LDL.64 R10, [R1+0x3e8] ;  /* 0x0003e800010a7983 */ /* 0x000f280000100a00 */
[----:B------:R-:W4:Y:S04]  /*48c0*/  LDL.64 R8, [R1+0x3f8] ;  /* 0x0003f80001087983 */ /* 0x000f280000100a00 */
[----:B------:R-:W4:Y:S01]  /*48d0*/  LDL.64 R6, [R1+0x408] ;  /* 0x0004080001067983 */ /* 0x000f220000100a00 */
[----:B--2---:R-:W-:-:S05]  /*48e0*/  IMAD R58, R155, 0x40, R22 ;  /* 0x000000409b3a7824 */ /* 0x004fca00078e0216 */
[----:B------:R-:W-:Y:S01]  /*48f0*/  LEA R58, R58, UR43, 0x2 ;  /* 0x0000002b3a3a7c11 */ /* 0x000fe2000f8e10ff */
[----:B------:R-:W-:Y:S06]  /*4900*/  BAR.SYNC.DEFER_BLOCKING 0xe, 0x100 ;  /* 0x0384000000007b1d */ /* 0x000fec0000010000 */
[----:B------:R-:W3:Y:S04]  /*4910*/  LDS R61, [R58+0x38400] ;  /* 0x038400003a3d7984 */ /* 0x000ee80000000800 */
[----:B------:R0:W1:Y:S01]  /*4920*/  LDS R60, [R58+0x38420] ;  /* 0x038420003a3c7984 */ /* 0x0000620000000800 */
[C---:B---3--:R-:W-:Y:S01]  /*4930*/  FMUL.FTZ R65, R61.reuse, R65 ;  /* 0x000000413d417220 */ /* 0x048fe20000410000 */
[C---:B------:R-:W-:Y:S01]  /*4940*/  FMUL.FTZ R64, R61.reuse, R64 ;  /* 0x000000403d407220 */ /* 0x040fe20000410000 */
[C---:B----4-:R-:W-:Y:S01]  /*4950*/  FMUL.FTZ R67, R61.reuse, R67 ;  /* 0x000000433d437220 */ /* 0x050fe20000410000 */
[C---:B------:R-:W-:Y:S01]  /*4960*/  FMUL.FTZ R66, R61.reuse, R66 ;  /* 0x000000423d427220 */ /* 0x040fe20000410000 */
        /* <DEDUP_REMOVED lines=55> */
[----:B------:R-:W-:Y:S01]  /*4ce0*/  FMUL.FTZ R122, R61, R122 ;  /* 0x0000007a3d7a7220 */ /* 0x000fe20000410000 */
[-C--:B0-----:R-:W-:Y:S01]  /*4cf0*/  FMUL.FTZ R58, R62, R61.reuse ;  /* 0x0000003d3e3a7220 */ /* 0x081fe20000410000 */
[----:B------:R-:W-:Y:S01]  /*4d00*/  FMUL.FTZ R59, R63, R61 ;  /* 0x0000003d3f3b7220 */ /* 0x000fe20000410000 */
[C---:B------:R-:W-:Y:S01]  /*4d10*/  FMUL.FTZ R125, R61.reuse, R125 ;  /* 0x0000007d3d7d7220 */ /* 0x040fe20000410000 */
[----:B------:R-:W-:Y:S01]  /*4d20*/  FMUL.FTZ R124, R61, R124 ;  /* 0x0000007c3d7c7220 */ /* 0x000fe20000410000 */
[C---:B-1----:R-:W-:Y:S01]  /*4d30*/  FMUL.FTZ R127, R60.reuse, R127 ;  /* 0x0000007f3c7f7220 */ /* 0x042fe20000410000 */
[C---:B------:R-:W-:Y:S01]  /*4d40*/  FMUL.FTZ R126, R60.reuse, R126 ;  /* 0x0000007e3c7e7220 */ /* 0x040fe20000410000 */
[C---:B------:R-:W-:Y:S01]  /*4d50*/  FMUL.FTZ R129, R60.reuse, R129 ;  /* 0x000000813c817220 */ /* 0x040fe20000410000 */
[C---:B------:R-:W-:Y:S01]  /*4d60*/  FMUL.FTZ R128, R60.reuse, R128 ;  /* 0x000000803c807220 */ /* 0x040fe20000410000 */
[----:B------:R-:W-:Y:S01]  /*4d70*/  STL.64 [R1+0x220], R64 ;  /* 0x0002204001007387 */ /* 0x000fe20000100a00 */
[C---:B------:R-:W-:Y:S01]  /*4d80*/  FMUL.FTZ R131, R60.reuse, R131 ;  /* 0x000000833c837220 */ /* 0x040fe20000410000 */
[----:B------:R-:W-:-:S02]  /*4d90*/  FMUL.FTZ R130, R60, R130 ;  /* 0x000000823c827220 */ /* 0x000fc40000410000 */
[----:B------:R-:W-:Y:S01]  /*4da0*/  STL.64 [R1+0x230], R66 ;  /* 0x0002304201007387 */ /* 0x000fe20000100a00 */
[C---:B------:R-:W-:Y:S01]  /*4db0*/  FMUL.FTZ R133, R60.reuse, R133 ;  /* 0x000000853c857220 */ /* 0x040fe20000410000 */
[C---:B------:R-:W-:Y:S02]  /*4dc0*/  FMUL.FTZ R132, R60.reuse, R132 ;  /* 0x000000843c847220 */ /* 0x040fe40000410000 */
[----:B------:R-:W-:Y:S01]  /*4dd0*/  STL.64 [R1+0x240], R68 ;  /* 0x0002404401007387 */ /* 0x000fe20000100a00 */
[C---:B------:R-:W-:Y:S01]  /*4de0*/  FMUL.FTZ R135, R60.reuse, R135 ;  /* 0x000000873c877220 */ /* 0x040fe20000410000 */
[C---:B------:R-:W-:Y:S02]  /*4df0*/  FMUL.FTZ R134, R60.reuse, R134 ;  /* 0x000000863c867220 */ /* 0x040fe40000410000 */
[----:B------:R0:W-:Y:S01]  /*4e00*/  STL.64 [R1+0x250], R70 ;  /* 0x0002504601007387 */ /* 0x0001e20000100a00 */
[C---:B------:R-:W-:Y:S01]  /*4e10*/  FMUL.FTZ R137, R60.reuse, R137 ;  /* 0x000000893c897220 */ /* 0x040fe20000410000 */
[----:B------:R-:W-:-:S02]  /*4e20*/  FMUL.FTZ R136, R60, R136 ;  /* 0x000000883c887220 */ /* 0x000fc40000410000 */
[----:B------:R1:W-:Y:S01]  /*4e30*/  STL.64 [R1+0x260], R72 ;  /* 0x0002604801007387 */ /* 0x0003e20000100a00 */
[C---:B------:R-:W-:Y:S01]  /*4e40*/  FMUL.FTZ R57, R60.reuse, R57 ;  /* 0x000000393c397220 */ /* 0x040fe20000410000 */
[C---:B------:R-:W-:Y:S02]  /*4e50*/  FMUL.FTZ R56, R60.reuse, R56 ;  /* 0x000000383c387220 */ /* 0x040fe40000410000 */
[----:B------:R2:W-:Y:S01]  /*4e60*/  STL.64 [R1+0x270], R74 ;  /* 0x0002704a01007387 */ /* 0x0005e20000100a00 */
[C---:B------:R-:W-:Y:S01]  /*4e70*/  FMUL.FTZ R47, R60.reuse, R47 ;  /* 0x0000002f3c2f7220 */ /* 0x040fe20000410000 */
[C---:B------:R-:W-:Y:S02]  /*4e80*/  FMUL.FTZ R46, R60.reuse, R46 ;  /* 0x0000002e3c2e7220 */ /* 0x040fe40000410000 */
        /* <DEDUP_REMOVED lines=71> */
[----:B------:R-:W-:Y:S02]  /*5300*/  FMUL.FTZ R6, R60, R6 ;  /* 0x000000063c067220 */ /* 0x000fe40000410000 */
[----:B------:R-:W-:Y:S04]  /*5310*/  STL.64 [R1+0x210], R58 ;  /* 0x0002103a01007387 */ /* 0x000fe80000100a00 */
        /* <DEDUP_REMOVED lines=23> */
[----:B------:R3:W-:Y:S04]  /*5490*/  STL.64 [R1+0x378], R14 ;  /* 0x0003780e01007387 */ /* 0x0007e80000100a00 */
        /* <DEDUP_REMOVED lines=8> */
[----:B------:R4:W-:Y:S04]  /*5520*/  STL.64 [R1+0x408], R6 ;  /* 0x0004080601007387 */ /* 0x0009e80000100a00 */
[----:B0-----:R-:W4:Y:S04]  /*5530*/  LDL R70, [R1+0x214] ;  /* 0x0002140001467983 */ /* 0x001f280000100800 */
[----:B-1----:R-:W4:Y:S04]  /*5540*/  LDL R72, [R1+0x218] ;  /* 0x0002180001487983 */ /* 0x002f280000100800 */
[----:B--2---:R-:W2:Y:S04]  /*5550*/  LDL R74, [R1+0x21c] ;  /* 0x00021c00014a7983 */ /* 0x004ea80000100800 */
[----:B---3--:R-:W3:Y:S04]  /*5560*/  LDL R14, [R1+0x220] ;  /* 0x00022000010e7983 */ /* 0x008ee80000100800 */
[----:B------:R-:W3:Y:S04]  /*5570*/  LDL R76, [R1+0x224] ;  /* 0x00022400014c7983 */ /* 0x000ee80000100800 */
[----:B------:R-:W3:Y:S04]  /*5580*/  LDL R78, [R1+0x228] ;  /* 0x00022800014e7983 */ /* 0x000ee80000100800 */
[----:B------:R-:W3:Y:S04]  /*5590*/  LDL R80, [R1+0x22c] ;  /* 0x00022c0001507983 */ /* 0x000ee80000100800 */
[----:B----4-:R-:W4:Y:S04]  /*55a0*/  LDL R4, [R1+0x230] ;  /* 0x0002300001047983 */ /* 0x010f280000100800 */
        /* <DEDUP_REMOVED lines=119> */
[----:B------:R-:W-:Y:S04]  /*5d20*/  STL [R1+0x210], R58 ;  /* 0x0002103a01007387 */ /* 0x000fe80000100800 */
[----:B------:R-:W-:Y:S04]  /*5d30*/  STL [R1+0x214], R70 ;  /* 0x0002144601007387 */ /* 0x000fe80000100800 */
[----:B------:R-:W-:Y:S04]  /*5d40*/  STL [R1+0x218], R72 ;  /* 0x0002184801007387 */ /* 0x000fe80000100800 */
[----:B--2---:R-:W-:Y:S04]  /*5d50*/  STL [R1+0x21c], R74 ;  /* 0x00021c4a01007387 */ /* 0x004fe80000100800 */
[----:B---3--:R-:W-:Y:S04]  /*5d60*/  STL [R1+0x220], R14 ;  /* 0x0002200e01007387 */ /* 0x008fe80000100800 */
[----:B------:R-:W-:Y:S04]  /*5d70*/  STL [R1+0x224], R76 ;  /* 0x0002244c01007387 */ /* 0x000fe80000100800 */
[----:B------:R-:W-:Y:S04]  /*5d80*/  STL [R1+0x228], R78 ;  /* 0x0002284e01007387 */ /* 0x000fe80000100800 */
        /* <DEDUP_REMOVED lines=37> */
[----:B------:R0:W-:Y:S04]  /*5fe0*/  STL [R1+0x2c0], R26 ;  /* 0x0002c01a01007387 */ /* 0x0001e80000100800 */
        /* <DEDUP_REMOVED lines=74> */
[----:B------:R2:W-:Y:S04]  /*6490*/  STL [R1+0x3ec], R33 ;  /* 0x0003ec2101007387 */ /* 0x0005e80000100800 */
[----:B------:R-:W-:Y:S04]  /*64a0*/  STL [R1+0x3f0], R66 ;  /* 0x0003f04201007387 */ /* 0x000fe80000100800 */
[----:B------:R3:W-:Y:S04]  /*64b0*/  STL [R1+0x3f4], R41 ;  /* 0x0003f42901007387 */ /* 0x0007e80000100800 */
[----:B------:R4:W-:Y:S04]  /*64c0*/  STL [R1+0x3f8], R45 ;  /* 0x0003f82d01007387 */ /* 0x0009e80000100800 */
[----:B------:R4:W-:Y:S04]  /*64d0*/  STL [R1+0x3fc], R49 ;  /* 0x0003fc3101007387 */ /* 0x0009e80000100800 */
[----:B------:R-:W-:Y:S04]  /*64e0*/  STL [R1+0x400], R68 ;  /* 0x0004004401007387 */ /* 0x000fe80000100800 */
[----:B------:R4:W-:Y:S04]  /*64f0*/  STL [R1+0x404], R57 ;  /* 0x0004043901007387 */ /* 0x0009e80000100800 */
[----:B------:R4:W-:Y:S04]  /*6500*/  STL [R1+0x408], R61 ;  /* 0x0004083d01007387 */ /* 0x0009e80000100800 */
[----:B------:R4:W-:Y:S04]  /*6510*/  STL [R1+0x40c], R65 ;  /* 0x00040c4101007387 */ /* 0x0009e80000100800 */
[----:B0-----:R-:W4:Y:S04]  /*6520*/  LDL.128 R24, [R1+0x210] ;  /* 0x0002100001187983 */ /* 0x001f280000100c00 */
[----:B-1----:R-:W4:Y:S04]  /*6530*/  LDL.128 R28, [R1+0x220] ;  /* 0x00022000011c7983 */ /* 0x002f280000100c00 */
[----:B--2---:R-:W2:Y:S04]  /*6540*/  LDL.128 R32, [R1+0x230] ;  /* 0x0002300001207983 */ /* 0x004ea80000100c00 */
[----:B------:R-:W2:Y:S04]  /*6550*/  LDL.128 R36, [R1+0x240] ;  /* 0x0002400001247983 */ /* 0x000ea80000100c00 */
[----:B---3--:R-:W2:Y:S04]  /*6560*/  LDL.128 R40, [R1+0x250] ;  /* 0x0002500001287983 */ /* 0x008ea80000100c00 */
[----:B----4-:R-:W2:Y:S04]  /*6570*/  LDL.128 R44, [R1+0x260] ;  /* 0x00026000012c7983 */ /* 0x010ea80000100c00 */
[----:B------:R-:W2:Y:S04]  /*6580*/  LDL.128 R48, [R1+0x270] ;  /* 0x0002700001307983 */ /* 0x000ea80000100c00 */
        /* <DEDUP_REMOVED lines=24> */
[----:B------:R-:W2:Y:S01]  /*6710*/  LDL.128 R148, [R1+0x400] ;  /* 0x0004000001947983 */ /* 0x000ea20000100c00 */
[----:B------:R-:W-:-:S02]  /*6720*/  VIADD R155, R155, 0x1 ;  /* 0x000000019b9b7836 */ /* 0x000fc40000000000 */
[----:B------:R-:W-:Y:S02]  /*6730*/  IMAD.MOV.U32 R5, RZ, RZ, 0x40000040 ;  /* 0x40000040ff057424 */ /* 0x000fe400078e00ff */
[----:B------:R-:W-:Y:S01]  /*6740*/  IMAD.MOV.U32 R7, RZ, RZ, 0x40000040 ;  /* 0x40000040ff077424 */ /* 0x000fe200078e00ff */
[----:B------:R-:W-:Y:S01]  /*6750*/  ISETP.NE.AND P0, PT, R155, 0x2, PT ;  /* 0x000000029b00780c */ /* 0x000fe20003f05270 */
[----:B------:R0:W-:Y:S01]  /*6760*/  STL [R1+0x1c8], R155 ;  /* 0x0001c89b01007387 */ /* 0x0001e20000100800 */
[----:B------:R-:W-:Y:S01]  /*6770*/  R2UR UR7, R5 ;  /* 0x00000000050772ca */ /* 0x000fe200000e0000 */
[----:B------:R-:W-:Y:S01]  /*6780*/  IMAD.MOV.U32 R5, RZ, RZ, 0x40000040 ;  /* 0x40000040ff057424 */ /* 0x000fe200078e00ff */
[----:B------:R-:W-:Y:S01]  /*6790*/  R2UR UR11, R7 ;  /* 0x00000000070b72ca */ /* 0x000fe200000e0000 */
[----:B------:R-:W-:-:S03]  /*67a0*/  IMAD.MOV.U32 R7, RZ, RZ, 0x40000040 ;  /* 0x40000040ff077424 */ /* 0x000fc600078e00ff */
[----:B------:R-:W-:Y:S02]  /*67b0*/  R2UR UR19, R5 ;  /* 0x00000000051372ca */ /* 0x000fe400000e0000 */
[----:B------:R-:W-:-:S03]  /*67c0*/  R2UR UR15, R7 ;  /* 0x00000000070f72ca */ /* 0x000fc600000e0000 */
[----:B0-----:R-:W-:-:S04]  /*67d0*/  @!P0 IMAD.MOV.U32 R155, RZ, RZ, RZ ;  /* 0x000000ffff9b8224 */ /* 0x001fc800078e00ff */
[----:B------:R-:W-:-:S04]  /*67e0*/  IMAD R4, R155, 0x1000, R2 ;  /* 0x000010009b047824 */ /* 0x000fc800078e0202 */
[C---:B------:R-:W-:Y:S01]  /*67f0*/  VIADD R6, R4.reuse, 0x80 ;  /* 0x0000008004067836 */ /* 0x040fe20000000000 */
[----:B------:R-:W-:-:S04]  /*6800*/  R2UR UR6, R4 ;  /* 0x00000000040672ca */ /* 0x000fc800000e0000 */
[----:B------:R-:W-:Y:S01]  /*6810*/  R2UR UR10, R6 ;  /* 0x00000000060a72ca */ /* 0x000fe200000e0000 */
[C---:B------:R-:W-:Y:S02]  /*6820*/  VIADD R6, R4.reuse, 0x100 ;  /* 0x0000010004067836 */ /* 0x040fe40000000000 */
[----:B------:R-:W-:-:S03]  /*6830*/  VIADD R4, R4, 0x180 ;  /* 0x0000018004047836 */ /* 0x000fc60000000000 */
[----:B------:R-:W-:Y:S02]  /*6840*/  R2UR UR14, R6 ;  /* 0x00000000060e72ca */ /* 0x000fe400000e0000 */
[----:B------:R-:W-:Y:S01]  /*6850*/  R2UR UR18, R4 ;  /* 0x00000000041272ca */ /* 0x000fe200000e0000 */
[----:B------:R-:W3:Y:S04]  /*6860*/  @!P0 LDL R6, [R1+0x1cc] ;  /* 0x0001cc0001068983 */ /* 0x000ee80000100800 */
[----:B------:R-:W4:Y:S01]  /*6870*/  LDL R4, [R1+0x1d0] ;  /* 0x0001d00001047983 */ /* 0x000f220000100800 */
[----:B--2---:R-:W-:-:S06]  /*6880*/  WARPGROUP.ARRIVE ;  /* 0x00000000000079c5 */ /* 0x004fcc0000000000 */
        /* <DEDUP_REMOVED lines=34> */
[----:B0-----:R-:W-:-:S06]  /*6ab0*/  WARPGROUP.ARRIVE ;  /* 0x00000000000079c5 */ /* 0x001fcc0000000000 */
        /* <DEDUP_REMOVED lines=35> */
[----:B------:R-:W-:Y:S01]  /*6cf0*/  HGMMA.64x256x16.F32.BF16 R24, gdesc[UR12].tnspB, R24, gsb0 ;  /* 0x43e000000c1879f0 */ /* 0x000fe20008001818 */
[----:B------:R-:W-:Y:S04]  /*6d00*/  @!P0 STL [R1+0x1c8], RZ ;  /* 0x0001c8ff01008387 */ /* 0x000fe80000100800 */
[----:B------:R0:W5:Y:S01]  /*6d10*/  LDL R5, [R1+0x1c8] ;  /* 0x0001c80001057983 */ /* 0x0001620000100800 */
[----:B------:R-:W-:-:S03]  /*6d20*/  WARPGROUP.DEPBAR.LE gsb0, 0x0 ;  /* 0x00008000000079c5 */ /* 0x000fc60000010000 */
        /* <DEDUP_REMOVED lines=67> */
[----:B------:R-:W4:Y:S04]  /*7160*/  LDL R8, [R1+0x210] ;  /* 0x0002100001087983 */ /* 0x000f280000100800 */
[----:B-1----:R-:W4:Y:S04]  /*7170*/  LDL R74, [R1+0x214] ;  /* 0x00021400014a7983 */ /* 0x002f280000100800 */
[----:B--2---:R-:W2:Y:S04]  /*7180*/  LDL R76, [R1+0x218] ;  /* 0x00021800014c7983 */ /* 0x004ea80000100800 */
[----:B------:R-:W2:Y:S04]  /*7190*/  LDL R78, [R1+0x21c] ;  /* 0x00021c00014e7983 */ /* 0x000ea80000100800 */
[----:B------:R-:W2:Y:S04]  /*71a0*/  LDL R10, [R1+0x220] ;  /* 0x00022000010a7983 */ /* 0x000ea80000100800 */
[----:B---3--:R-:W3:Y:S04]  /*71b0*/  LDL R80, [R1+0x224] ;  /* 0x0002240001507983 */ /* 0x008ee80000100800 */
[----:B------:R-:W3:Y:S04]  /*71c0*/  LDL R82, [R1+0x228] ;  /* 0x0002280001527983 */ /* 0x000ee80000100800 */
[----:B----4-:R-:W4:Y:S04]  /*71d0*/  LDL R84, [R1+0x22c] ;  /* 0x00022c0001547983 */ /* 0x010f280000100800 */
[----:B------:R-:W4:Y:S04]  /*71e0*/  LDL R12, [R1+0x230] ;  /* 0x00023000010c7983 */ /* 0x000f280000100800 */
        /* <DEDUP_REMOVED lines=119> */
[----:B------:R-:W-:-:S03]  /*7960*/  VIADD R4, R4, 0x1 ;  /* 0x0000000104047836 */ /* 0x000fc60000000000 */
[----:B------:R0:W-:Y:S04]  /*7970*/  STL [R1+0x210], R8 ;  /* 0x0002100801007387 */ /* 0x0001e80000100800 */
[----:B------:R0:W-:Y:S04]  /*7980*/  STL [R1+0x1d0], R4 ;  /* 0x0001d00401007387 */ /* 0x0001e80000100800 */
[----:B------:R0:W-:Y:S04]  /*7990*/  STL [R1+0x214], R74 ;  /* 0x0002144a01007387 */ /* 0x0001e80000100800 */
[----:B--2---:R0:W-:Y:S04]  /*79a0*/  STL [R1+0x218], R76 ;  /* 0x0002184c01007387 */ /* 0x0041e80000100800 */
[----:B------:R0:W-:Y:S04]  /*79b0*/  STL [R1+0x21c], R78 ;  /* 0x00021c4e01007387 */ /* 0x0001e80000100800 */
[----:B------:R0:W-:Y:S04]  /*79c0*/  STL [R1+0x220], R10 ;  /* 0x0002200a01007387 */ /* 0x0001e80000100800 */
[----:B---3--:R0:W-:Y:S04]  /*79d0*/  STL [R1+0x224], R80 ;  /* 0x0002245001007387 */ /* 0x0081e80000100800 */
[----:B------:R0:W-:Y:S04]  /*79e0*/  STL [R1+0x228], R82 ;  /* 0x0002285201007387 */ /* 0x0001e80000100800 */
[----:B----4-:R0:W-:Y:S04]  /*79f0*/  STL [R1+0x22c], R84 ;  /* 0x00022c5401007387 */ /* 0x0101e80000100800 */
[----:B------:R0:W-:Y:S04]  /*7a00*/  STL [R1+0x230], R12 ;  /* 0x0002300c01007387 */ /* 0x0001e80000100800 */
        /* <DEDUP_REMOVED lines=118> */
[----:B------:R0:W-:Y:S01]  /*8170*/  STL [R1+0x40c], R45 ;  /* 0x00040c2d01007387 */ /* 0x0001e20000100800 */
[----:B------:R-:W-:-:S05]  /*8180*/  @!P0 LOP3.LUT R6, R6, 0x1, RZ, 0x3c, !PT ;  /* 0x0000000106068812 */ /* 0x000fca00078e3cff */
[----:B------:R0:W-:Y:S01]  /*8190*/  @!P0 STL [R1+0x1cc], R6 ;  /* 0x0001cc0601008387 */ /* 0x0001e20000100800 */
[----:B------:R-:W-:Y:S06]  /*81a0*/  BAR.ARV 0xf, 0x100 ;  /* 0x03c4000000007b1d */ /* 0x000fec0000002000 */
[C---:B------:R-:W-:Y:S01]  /*81b0*/  ISETP.GT.AND P0, PT, R3.reuse, R0, PT ;  /* 0x000000000300720c */ /* 0x040fe20003f04270 */
[----:B------:R-:W-:Y:S01]  /*81c0*/  VIADD R3, R3, 0xffffffff ;  /* 0xffffffff03037836 */ /* 0x000fe20000000000 */
[----:B------:R-:W-:Y:S11]  /*81d0*/  @!P1 BRA `(.L_x_5121) ;  /* 0x0000000000049947 */ /* 0x000ff60003800000 */
[----:B------:R-:W-:Y:S01]  /*81e0*/  BPT.TRAP 0x1 ;  /* 0x000000040000795c */ /* 0x000fe20000300000 */
.L_x_5121:
[----:B-----5:R-:W-:-:S05]  /*81f0*/  LEA R5, R5, UR43, 0x3 ;  /* 0x0000002b05057c11 */ /* 0x020fca000f8e18ff */
[----:B0-----:R-:W-:-:S05]  /*8200*/  VIADD R4, R5, 0x38860 ;  /* 0x0003886005047836 */ /* 0x001fca0000000000 */
[----:B------:R-:W-:-:S04]  /*8210*/  PRMT R4, R153, 0x654, R4 ;  /* 0x0000065499047816 */ /* 0x000fc80000000004 */
[----:B------:R1:W-:Y:S01]  /*8220*/  SYNCS.ARRIVE.TRANS64.RED.A1T0 RZ, [R4+URZ], RZ ;  /* 0x000000ff04ff79a7 */ /* 0x0003e2000810043f */
[----:B------:R-:W-:Y:S05]  /*8230*/  @P0 BRA `(.L_x_5122) ;  /* 0xffffffc000a40947 */ /* 0x000fea000383ffff */
.L_x_5120:
[----:B------:R-:W2:Y:S04]  /*8240*/  LDL R51, [R1+0x1c8] ;  /* 0x0001c80001337983 */ /* 0x000ea80000100800 */
[----:B------:R-:W3:Y:S04]  /*8250*/  LDL.64 R18, [R1+0x348] ;  /* 0x0003480001127983 */ /* 0x000ee80000100a00 */
[----:B------:R-:W4:Y:S04]  /*8260*/  LDL.64 R54, [R1+0x210] ;  /* 0x0002100001367983 */ /* 0x000f280000100a00 */
[----:B------:R-:W5:Y:S04]  /*8270*/  LDL.64 R56, [R1+0x220] ;  /* 0x0002200001387983 */ /* 0x000f680000100a00 */
        /* <DEDUP_REMOVED lines=60> */
[----:B01----:R-:W5:Y:S04]  /*8640*/  LDL.64 R4, [R1+0x408] ;  /* 0x0004080001047983 */ /* 0x003f680000100a00 */
[----:B------:R-:W5:Y:S04]  /*8650*/  LDL R50, [R1+0x1d0] ;  /* 0x0001d00001327983 */ /* 0x000f680000100800 */
[----:B------:R-:W5:Y:S01]  /*8660*/  LDL R0, [R1+0x1c8] ;  /* 0x0001c80001007983 */ /* 0x000f620000100800 */
[----:B--2---:R-:W-:-:S05]  /*8670*/  IMAD R22, R51, 0x40, R22 ;  /* 0x0000004033167824 */ /* 0x004fca00078e0216 */
[----:B------:R-:W-:Y:S01]  /*8680*/  LEA R22, R22, UR43, 0x2 ;  /* 0x0000002b16167c11 */ /* 0x000fe2000f8e10ff */
[----:B------:R-:W-:Y:S06]  /*8690*/  BAR.SYNC.DEFER_BLOCKING 0xe, 0x100 ;  /* 0x0384000000007b1d */ /* 0x000fec0000010000 */
[----:B------:R-:W-:Y:S04]  /*86a0*/  LDS R51, [R22+0x38400] ;  /* 0x0384000016337984 */ /* 0x000fe80000000800 */
[----:B------:R-:W3:Y:S01]  /*86b0*/  LDS R22, [R22+0x38420] ;  /* 0x0384200016167984 */ /* 0x000ee20000000800 */
[----:B------:R-:W-:Y:S01]  /*86c0*/  BSSY B0, `(.L_x_5123) ;  /* 0x00000cd000007945 */ /* 0x000fe20003800000 */
[C---:B---3--:R-:W-:Y:S01]  /*86d0*/  FMUL.FTZ R19, R22.reuse, R19 ;  /* 0x0000001316137220 */ /* 0x048fe20000410000 */
[C---:B------:R-:W-:Y:S01]  /*86e0*/  FMUL.FTZ R18, R22.reuse, R18 ;  /* 0x0000001216127220 */ /* 0x040fe20000410000 */
[C---:B----4-:R-:W-:Y:S01]  /*86f0*/  FMUL.FTZ R55, R51.reuse, R55 ;  /* 0x0000003733377220 */ /* 0x050fe20000410000 */
[C---:B------:R-:W-:Y:S01]  /*8700*/  FMUL.FTZ R54, R51.reuse, R54 ;  /* 0x0000003633367220 */ /* 0x040fe20000410000 */
[C---:B-----5:R-:W-:Y:S01]  /*8710*/  FMUL.FTZ R57, R51.reuse, R57 ;  /* 0x0000003933397220 */ /* 0x060fe20000410000 */
[C---:B------:R-:W-:Y:S01]  /*8720*/  FMUL.FTZ R56, R51.reuse, R56 ;  /* 0x0000003833387220 */ /* 0x040fe20000410000 */
[----:B------:R0:W-:Y:S01]  /*8730*/  STL.64 [R1+0x348], R18 ;  /* 0x0003481201007387 */ /* 0x0001e20000100a00 */
        /* <DEDUP_REMOVED lines=116> */
[C---:B0-----:R-:W-:Y:S01]  /*8e80*/  FMUL.FTZ R19, R22.reuse, R3 ;  /* 0x0000000316137220 */ /* 0x041fe20000410000 */
[C---:B------:R-:W-:Y:S01]  /*8e90*/  FMUL.FTZ R18, R22.reuse, R2 ;  /* 0x0000000216127220 */ /* 0x040fe20000410000 */
[C---:B------:R-:W-:Y:S01]  /*8ea0*/  FMUL.FTZ R7, R22.reuse, R7 ;  /* 0x0000000716077220 */ /* 0x040fe20000410000 */
[C---:B------:R-:W-:Y:S01]  /*8eb0*/  FMUL.FTZ R6, R22.reuse, R6 ;  /* 0x0000000616067220 */ /* 0x040fe20000410000 */
[C---:B------:R-:W-:Y:S01]  /*8ec0*/  FMUL.FTZ R5, R22.reuse, R5 ;  /* 0x0000000516057220 */ /* 0x040fe20000410000 */
[----:B------:R-:W-:Y:S01]  /*8ed0*/  FMUL.FTZ R4, R22, R4 ;  /* 0x0000000416047220 */ /* 0x000fe20000410000 */
[----:B------:R-:W-:-:S02]  /*8ee0*/  VIADD R50, R50, 0x1 ;  /* 0x0000000132327836 */ /* 0x000fc40000000000 */
[----:B------:R-:W-:Y:S01]  /*8ef0*/  VIADD R0, R0, 0x1 ;  /* 0x0000000100007836 */ /* 0x000fe20000000000 */
[----:B------:R0:W-:Y:S04]  /*8f00*/  STL.64 [R1+0x210], R54 ;  /* 0x0002103601007387 */ /* 0x0001e80000100a00 */
        /* <DEDUP_REMOVED lines=62> */
[----:B------:R0:W-:Y:S04]  /*92f0*/  STL [R1+0x1d0], R50 ;  /* 0x0001d03201007387 */ /* 0x0001e80000100800 */
[----:B------:R0:W-:Y:S01]  /*9300*/  STL [R1+0x1c8], R0 ;  /* 0x0001c80001007387 */ /* 0x0001e20000100800 */
[----:B------:R-:W-:Y:S06]  /*9310*/  BAR.ARV 0xf, 0x100 ;  /* 0x03c4000000007b1d */ /* 0x000fec0000002000 */
[----:B------:R-:W-:Y:S01]  /*9320*/  ISETP.NE.AND P0, PT, R0, 0x2, PT ;  /* 0x000000020000780c */ /* 0x000fe20003f05270 */
[----:B------:R-:W-:-:S12]  /*9330*/  IMAD.MOV.U32 R3, RZ, RZ, 0x1 ;  /* 0x00000001ff037424 */ /* 0x000fd800078e00ff */
[----:B0-----:R-:W-:Y:S05]  /*9340*/  @P0 BRA `(.L_x_5124) ;  /* 0x0000000000100947 */ /* 0x001fea0003800000 */
[----:B------:R-:W2:Y:S04]  /*9350*/  LDL R0, [R1+0x1cc] ;  /* 0x0001cc0001007983 */ /* 0x000ea80000100800 */
[----:B------:R0:W-:Y:S01]  /*9360*/  STL [R1+0x1c8], RZ ;  /* 0x0001c8ff01007387 */ /* 0x0001e20000100800 */
[----:B--2---:R-:W-:-:S05]  /*9370*/  LOP3.LUT R0, R0, 0x1, RZ, 0x3c, !PT ;  /* 0x0000000100007812 */ /* 0x004fca00078e3cff */
[----:B------:R0:W-:Y:S02]  /*9380*/  STL [R1+0x1cc], R0 ;  /* 0x0001cc0001007387 */ /* 0x0001e40000100800 */
.L_x_5124:
[----:B------:R-:W-:Y:S05]  /*9390*/  BSYNC B0 ;  /* 0x0000000000007941 */ /* 0x000fea0003800000 */
.L_x_5123:
[----:B------:R-:W-:Y:S05]  /*93a0*/  BRA `(.L_x_5118) ;  /* 0x0000018c00607947 */ /* 0x000fea0003800000 */
.L_x_5110:
[----:B------:R-:W0:Y:S01]  /*93b0*/  S2UR UR4, SR_SWINHI ;  /* 0x00000000000479c3 */ /* 0x000e220000002f00 */
[----:B------:R-:W1:Y:S01]  /*93c0*/  S2R R7, SR_CgaCtaId ;  /* 0x0000000000077919 */ /* 0x000e620000008800 */
[----:B------:R-:W-:Y:S01]  /*93d0*/  UMOV UR5, 0x400 ;  /* 0x0000040000057882 */ /* 0x000fe20000000000 */
[----:B------:R-:W-:Y:S01]  /*93e0*/  ULDC UR7, c[0x0][0x448] ;  /* 0x0001120000077ab9 */ /* 0x000fe20000000800 */
[----:B------:R-:W-:Y:S01]  /*93f0*/  ULEA UR43, UR43, UR5, 0x18 ;  /* 0x000000052b2b7291 */ /* 0x000fe2000f8ec03f */
[----:B------:R-:W2:Y:S01]  /*9400*/  S2R R12, SR_CTAID.X ;  /* 0x00000000000c7919 */ /* 0x000ea20000002500 */
[----:B------:R-:W-:Y:S01]  /*9410*/  UISETP.NE.AND UP2, UPT, UR7, 0x1, UPT ;  /* 0x000000010700788c */ /* 0x000fe2000bf45270 */
[----:B------:R-:W-:Y:S01]  /*9420*/  IMAD.U32 R10, RZ, RZ, UR61 ;  /* 0x0000003dff0a7e24 */ /* 0x000fe2000f8e00ff */
[----:B------:R-:W-:Y:S01]  /*9430*/  USHF.L.U32 UR6, UR6, 0x6, URZ ;  /* 0x0000000606067899 */ /* 0x000fe2000800063f */
[----:B------:R-:W-:Y:S01]  /*9440*/  IMAD.MOV.U32 R11, RZ, RZ, 0x80 ;  /* 0x00000080ff0b7424 */ /* 0x000fe200078e00ff */
[----:B------:R-:W-:Y:S01]  /*9450*/  STL [R1+0x10], RZ ;  /* 0x000010ff01007387 */ /* 0x000fe20000100800 */
[----:B------:R-:W-:Y:S01]  /*9460*/  IMAD.U32 R4, RZ, RZ, UR61 ;  /* 0x0000003dff047e24 */ /* 0x000fe2000f8e00ff */
[----:B------:R-:W-:Y:S01]  /*9470*/  ULDC UR44, c[0x0][0x288] ;  /* 0x0000a200002c7ab9 */ /* 0x000fe20000000800 */
[----:B------:R-:W-:Y:S01]  /*9480*/  IMAD.MOV.U32 R5, RZ, RZ, 0x80 ;  /* 0x00000080ff057424 */ /* 0x000fe200078e00ff */
[----:B------:R3:W-:Y:S01]  /*9490*/  STL.64 [R1+0x28], R10 ;  /* 0x0000280a01007387 */ /* 0x0007e20000100a00 */
[----:B------:R-:W-:Y:S01]  /*94a0*/  IMAD.MOV.U32 R6, RZ, RZ, 0x80 ;  /* 0x00000080ff067424 */ /* 0x000fe200078e00ff */
[----:B------:R-:W-:Y:S01]  /*94b0*/  UIADD3 UR40, UR42, 0x1, -UR44 ;  /* 0x000000012a287890 */ /* 0x000fe2000fffe82c */
[----:B------:R-:W-:Y:S01]  /*94c0*/  IMAD.MOV.U32 R8, RZ, RZ, 0x100 ;  /* 0x00000100ff087424 */ /* 0x000fe200078e00ff */
[----:B------:R-:W-:Y:S01]  /*94d0*/  STL [R1+0x38], RZ ;  /* 0x000038ff01007387 */ /* 0x000fe20000100800 */
[----:B------:R-:W-:Y:S01]  /*94e0*/  @UP2 ULDC UR10, c[0x0][0x450] ;  /* 0x00011400000a2ab9 */ /* 0x000fe20000000800 */
[----:B------:R-:W-:Y:S01]  /*94f0*/  UP2UR UR41, UPR, URZ, 0x4 ;  /* 0x000000043f297883 */ /* 0x000fe20008000000 */
[----:B------:R-:W-:Y:S01]  /*9500*/  UMOV UR38, UR43 ;  /* 0x0000002b00267c82 */ /* 0x000fe20008000000 */
[----:B0-----:R-:W-:Y:S01]  /*9510*/  UMOV UR39, UR4 ;  /* 0x0000000400277c82 */ /* 0x001fe20008000000 */
[----:B------:R-:W-:-:S02]  /*9520*/  UIADD3 UR7, UP0, UR38, 0x38850, URZ ;  /* 0x0003885026077890 */ /* 0x000fc4000ff1e03f */
[----:B------:R-:W-:Y:S02]  /*9530*/  UIADD3 UR4, UP1, UR38, 0x38860, URZ ;  /* 0x0003886026047890 */ /* 0x000fe4000ff3e03f */
[----:B------:R-:W-:Y:S02]  /*9540*/  UIADD3.X UR8, URZ, UR39, URZ, UP0, !UPT ;  /* 0x000000273f087290 */ /* 0x000fe400087fe43f */
[----:B------:R-:W-:Y:S01]  /*9550*/  UIADD3.X UR5, URZ, UR39, URZ, UP1, !UPT ;  /* 0x000000273f057290 */ /* 0x000fe20008ffe43f */
[----:B------:R-:W-:Y:S01]  /*9560*/  IMAD.U32 R0, RZ, RZ, UR7 ;  /* 0x00000007ff007e24 */ /* 0x000fe2000f8e00ff */
[----:B------:R-:W-:Y:S01]  /*9570*/  UIADD3 UR7, UP1, UR38, 0x38840, URZ ;  /* 0x0003884026077890 */ /* 0x000fe2000ff3e03f */
[----:B---3--:R-:W-:Y:S01]  /*9580*/  IMAD.U32 R10, RZ, RZ, UR4 ;  /* 0x00000004ff0a7e24 */ /* 0x008fe2000f8e00ff */
[----:B------:R-:W-:Y:S01]  /*9590*/  UIADD3 UR9, UP0, UR38, 0x38830, URZ ;  /* 0x0003883026097890 */ /* 0x000fe2000ff1e03f */
[----:B------:R-:W-:Y:S01]  /*95a0*/  IMAD.U32 R3, RZ, RZ, UR8 ;  /* 0x00000008ff037e24 */ /* 0x000fe2000f8e00ff */
[----:B------:R-:W-:Y:S01]  /*95b0*/  UIADD3.X UR8, URZ, UR39, URZ, UP1, !UPT ;  /* 0x000000273f087290 */ /* 0x000fe20008ffe43f */
[----:B-1----:R-:W-:Y:S01]  /*95c0*/  IMAD.MOV.U32 R9, RZ, RZ, R7 ;  /* 0x000000ffff097224 */ /* 0x002fe200078e0007 */
[----:B------:R-:W-:Y:S01]  /*95d0*/  UIADD3.X UR4, URZ, UR39, URZ, UP0, !UPT ;  /* 0x000000273f047290 */ /* 0x000fe200087fe43f */
[----:B------:R0:W-:Y:S01]  /*95e0*/  STL.128 [R1], R4 ;  /* 0x0000000401007387 */ /* 0x0001e20000100c00 */
[----:B------:R-:W-:-:S03]  /*95f0*/  IMAD.U32 R11, RZ, RZ, UR5 ;  /* 0x00000005ff0b7e24 */ /* 0x000fc6000f8e00ff */
[----:B------:R1:W-:Y:S04]  /*9600*/  STL.64 [R1+0x30], R8 ;  /* 0x0000300801007387 */ /* 0x0003e80000100a00 */
[----:B--2---:R2:W-:Y:S01]  /*9610*/  STL [R1+0x50], R12 ;  /* 0x0000500c01007387 */ /* 0x0045e20000100800 */
[----:B0-----:R-:W-:Y:S01]  /*9620*/  IMAD.U32 R7, RZ, RZ, UR8 ;  /* 0x00000008ff077e24 */ /* 0x001fe2000f8e00ff */
[----:B------:R-:W-:Y:S01]  /*9630*/  @UP2 UIADD3 UR8, UR6, 0x3f, URZ ;  /* 0x0000003f06082890 */ /* 0x000fe2000fffe03f */
[----:B-1----:R-:W-:Y:S02]  /*9640*/  IMAD.MOV.U32 R8, RZ, RZ, R0 ;  /* 0x000000ffff087224 */ /* 0x002fe400078e0000 */
[----:B------:R-:W-:Y:S02]  /*9650*/  IMAD.MOV.U32 R9, RZ, RZ, R3 ;  /* 0x000000ffff097224 */ /* 0x000fe400078e0003 */
[----:B------:R-:W-:Y:S01]  /*9660*/  IMAD.U32 R4, RZ, RZ, UR9 ;  /* 0x00000009ff047e24 */ /* 0x000fe2000f8e00ff */
[----:B------:R-:W-:Y:S01]  /*9670*/  @UP2 ULDC UR9, c[0x0][0x44c] ;  /* 0x0001130000092ab9 */ /* 0x000fe20000000800 */
[----:B------:R-:W-:Y:S01]  /*9680*/  IMAD.U32 R5, RZ, RZ, UR4 ;  /* 0x00000004ff057e24 */ /* 0x000fe2000f8e00ff */
[----:B------:R-:W-:Y:S01]  /*9690*/  ULDC.64 UR4, c[0x0][0xad8] ;  /* 0x0002b60000047ab9 */ /* 0x000fe20000000a00 */
[----:B------:R-:W-:Y:S01]  /*96a0*/  IMAD.U32 R6, RZ, RZ, UR7 ;  /* 0x00000007ff067e24 */ /* 0x000fe2000f8e00ff */
[----:B------:R-:W-:Y:S01]  /*96b0*/  UIMAD.WIDE.U32 UR8, UR8, UR9, URZ ;  /* 0x00000009080872a5 */ /* 0x000fe2000f8e003f */
[----:B------:R2:W-:Y:S01]  /*96c0*/  STL.128 [R1+0x40], R8 ;  /* 0x0000400801007387 */ /* 0x0005e20000100c00 */
[----:B------:R-:W-:-:S02]  /*96d0*/  UISETP.GE.AND UP0, UPT, UR5, 0x1, UPT ;  /* 0x000000010500788c */ /* 0x000fc4000bf06270 */
[----:B------:R-:W-:Y:S01]  /*96e0*/  UIADD3 UR7, UR6, 0x3f, URZ ;  /* 0x0000003f06077890 */ /* 0x000fe2000fffe03f */
[----:B------:R2:W-:Y:S01]  /*96f0*/  STL.64 [R1+0x18], R4 ;  /* 0x0000180401007387 */ /* 0x0005e20000100a00 */
[----:B------:R-:W-:Y:S02]  /*9700*/  @UP2 USHF.R.U32.HI UR7, URZ, UR10, UR9 ;  /* 0x0000000a3f072299 */ /* 0x000fe40008011609 */
[----:B------:R-:W-:Y:S01]  /*9710*/  PLOP3.LUT P0, PT, PT, PT, UP0, 0x40, 0x0 ;  /* 0x000000000000781c */ /* 0x000fe20003f0e808 */
[----:B------:R2:W-:Y:S01]  /*9720*/  STL.64 [R1+0x20], R6 ;  /* 0x0000200601007387 */ /* 0x0005e20000100a00 */
[----:B------:R-:W-:Y:S02]  /*9730*/  UIADD3 UR7, UR40, UR7, URZ ;  /* 0x0000000728077290 */ /* 0x000fe4000fffe03f */
[----:B------:R-:W-:Y:S02]  /*9740*/  UP2UR UR60, UPR, URZ, 0x1 ;  /* 0x000000013f3c7883 */ /* 0x000fe40008000000 */
[----:B------:R-:W-:-:S06]  /*9750*/  UIADD3 UR4, UR7, UR4, URZ ;  /* 0x0000000407047290 */ /* 0x000fcc000fffe03f */
[----:B------:R-:W-:Y:S01]  /*9760*/  IMAD.U32 R0, RZ, RZ, UR4 ;  /* 0x00000004ff007e24 */ /* 0x000fe2000f8e00ff */
[----:B--2---:R-:W-:Y:S06]  /*9770*/  @P0 BRA `(.L_x_5125) ;  /* 0x0000000000400947 */ /* 0x004fec0003800000 */
        /* <DEDUP_REMOVED lines=10> */
.L_x_5126:
[----:B------:R-:W-:-:S11]  /*9820*/  UISETP.NE.AND UP0, UPT, UR5, 0x1, UPT ;  /* 0x000000010500788c */ /* 0x000fd6000bf05270 */
[----:B------:R-:W-:Y:S02]  /*9830*/  @UP0 ULDC.64 UR10, c[0x0][0xae0] ;  /* 0x0002b800000a0ab9 */ /* 0x000fe40000000a00 */
[----:B------:R-:W-:-:S04]  /*9840*/  UIMAD.WIDE.U32 UR8, UR4, UR10, URZ ;  /* 0x0000000a040872a5 */ /* 0x000fc8000f8e003f */
[----:B------:R-:W-:-:S12]  /*9850*/  @UP0 USHF.R.U32.HI UR4, URZ, UR11, UR9 ;  /* 0x0000000b3f040299 */ /* 0x000fd80008011609 */
.L_x_5127:
[----:B------:R-:W-:-:S06]  /*9860*/  UIMAD UR4, UR4, UR5, UR5 ;  /* 0x00000005040472a4 */ /* 0x000fcc000f8e0205 */
[----:B------:R-:W-:-:S07]  /*9870*/  VIMNMX R0, R0, UR4, PT ;  /* 0x0000000400007c48 */ /* 0x000fce000bfe0100 */
.L_x_5125:
[----:B------:R-:W-:Y:S01]  /*9880*/  UISETP.NE.AND UP0, UPT, UR41, URZ, UPT ;  /* 0x0000003f2900728c */ /* 0x000fe2000bf05270 */
[----:B------:R-:W-:Y:S01]  /*9890*/  VIADD R0, R0, 0x3f ;  /* 0x0000003f00007836 */ /* 0x000fe20000000000 */
[----:B------:R-:W-:Y:S02]  /*98a0*/  UIADD3 UR4, UR42, 0x3f, URZ ;  /* 0x0000003f2a047890 */ /* 0x000fe4000fffe03f */
[----:B------:R-:W-:Y:S02]  /*98b0*/  UIADD3 UR44, UR42, -UR44, URZ ;  /* 0x8000002c2a2c7290 */ /* 0x000fe4000fffe03f */
[----:B------:R-:W-:Y:S01]  /*98c0*/  USHF.R.S32.HI UR7, URZ, 0x1f, UR4 ;  /* 0x0000001f3f077899 */ /* 0x000fe20008011404 */
[----:B------:R-:W-:Y:S01]  /*98d0*/  SHF.R.S32.HI R3, RZ, 0x1f, R0 ;  /* 0x0000001fff037819 */ /* 0x000fe20000011400 */
[----:B------:R-:W-:Y:S02]  /*98e0*/  ULDC UR10, c[0x0][0xad4] ;  /* 0x0002b500000a7ab9 */ /* 0x000fe40000000800 */
[----:B------:R-:W-:Y:S01]  /*98f0*/  ULEA.HI UR7, UR7, UR4, URZ, 0x6 ;  /* 0x0000000407077291 */ /* 0x000fe2000f8f303f */
[----:B------:R-:W-:Y:S01]  /*9900*/  LEA.HI R3, R3, R0, RZ, 0x6 ;  /* 0x0000000003037211 */ /* 0x000fe200078f30ff */
[----:B------:R-:W-:Y:S01]  /*9910*/  @UP0 ULDC UR8, c[0x0][0x44c] ;  /* 0x0001130000080ab9 */ /* 0x000fe20000000800 */
[----:B------:R-:W-:Y:S01]  /*9920*/  @UP0 ULDC UR11, c[0x0][0x450] ;  /* 0x00011400000b0ab9 */ /* 0x000fe20000000800 */
[----:B------:R-:W-:Y:S01]  /*9930*/  UIMAD.WIDE.U32 UR8, UR6, UR8, URZ ;  /* 0x00000008060872a5 */ /* 0x000fe2000f8e003f */
[----:B------:R-:W-:Y:S01]  /*9940*/  SHF.R.S32.HI R3, RZ, 0x6, R3 ;  /* 0x00000006ff037819 */ /* 0x000fe20000011403 */
[----:B------:R-:W-:-:S02]  /*9950*/  USHF.R.S32.HI UR7, URZ, 0x6, UR7 ;  /* 0x000000063f077899 */ /* 0x000fc40008011407 */
[----:B------:R-:W-:Y:S02]  /*9960*/  @UP0 USHF.R.U32.HI UR6, URZ, UR11, UR9 ;  /* 0x0000000b3f060299 */ /* 0x000fe40008011609 */
[----:B------:R-:W-:Y:S02]  /*9970*/  UISETP.GE.AND UP0, UPT, UR5, 0x1, UPT ;  /* 0x000000010500788c */ /* 0x000fe4000bf06270 */
[----:B------:R-:W-:Y:S01]  /*9980*/  UIADD3 UR6, UR44, UR6, URZ ;  /* 0x000000062c067290 */ /* 0x000fe2000fffe03f */
[----:B------:R-:W-:-:S03]  /*9990*/  VIMNMX R8, R3, UR7, PT ;  /* 0x0000000703087c48 */ /* 0x000fc6000bfe0100 */
[----:B------:R-:W-:Y:S01]  /*99a0*/  PLOP3.LUT P0, PT, PT, PT, UP0, 0x40, 0x0 ;  /* 0x000000000000781c */ /* 0x000fe20003f0e808 */
[----:B------:R-:W-:-:S06]  /*99b0*/  UIADD3 UR4, UR6, -UR10, URZ ;  /* 0x8000000a06047290 */ /* 0x000fcc000fffe03f */
[----:B------:R-:W-:-:S06]  /*99c0*/  IMAD.U32 R0, RZ, RZ, UR4 ;  /* 0x00000004ff007e24 */ /* 0x000fcc000f8e00ff */
[----:B------:R-:W-:Y:S05]  /*99d0*/  @P0 BRA `(.L_x_5128) ;  /* 0x0000000000440947 */ /* 0x000fea0003800000 */
[----:B------:R-:W-:Y:S02]  /*99e0*/  UMOV UR4, UR6 ;  /* 0x0000000600047c82 */ /* 0x000fe40008000000 */
        /* <DEDUP_REMOVED lines=10> */
.L_x_5129:
[----:B------:R-:W-:-:S11]  /*9a90*/  UISETP.NE.AND UP0, UPT, UR5, 0x1, UPT ;  /* 0x000000010500788c */ /* 0x000fd6000bf05270 */
[----:B------:R-:W-:Y:S02]  /*9aa0*/  @UP0 ULDC.64 UR8, c[0x0][0xae0] ;  /* 0x0002b80000080ab9 */ /* 0x000fe40000000a00 */
[----:B------:R-:W-:-:S04]  /*9ab0*/  UIMAD.WIDE.U32 UR6, UR4, UR8, URZ ;  /* 0x00000008040672a5 */ /* 0x000fc8000f8e003f */
[----:B------:R-:W-:-:S12]  /*9ac0*/  @UP0 USHF.R.U32.HI UR4, URZ, UR9, UR7 ;  /* 0x000000093f040299 */ /* 0x000fd80008011607 */
.L_x_5130:
[----:B------:R-:W-:-:S06]  /*9ad0*/  UIMAD UR4, UR4, UR5, URZ ;  /* 0x00000005040472a4 */ /* 0x000fcc000f8e023f */
[----:B------:R-:W-:-:S07]  /*9ae0*/  VIMNMX R0, R0, UR4, !PT ;  /* 0x0000000400007c48 */ /* 0x000fce000ffe0100 */
.L_x_5128:
        /* <DEDUP_REMOVED lines=39> */
.L_x_5131:
[----:B------:R-:W-:Y:S01]  /*9d60*/  IMAD R22, R22, R177, R9 ;  /* 0x000000b116167224 */ /* 0x000fe200078e0209 */
[----:B------:R-:W-:-:S04]  /*9d70*/  PRMT R3, RZ, 0x7610, R3 ;  /* 0x00007610ff037816 */ /* 0x000fc80000000003 */
[----:B------:R-:W-:-:S04]  /*9d80*/  VIADDMNMX R177, R22, R177, R8, PT ;  /* 0x000000b116b17246 */ /* 0x000fc80003800108 */
[----:B------:R-:W-:-:S13]  /*9d90*/  ISETP.GT.AND P0, PT, R177, R22, PT ;  /* 0x00000016b100720c */ /* 0x000fda0003f04270 */
[----:B------:R-:W-:Y:S05]  /*9da0*/  @!P0 BRA `(.L_x_5118) ;  /* 0x0000018000e08947 */ /* 0x000fea0003800000 */
[----:B------:R-:W-:Y:S01]  /*9db0*/  SHF.R.S32.HI R3, RZ, 0x1f, R154 ;  /* 0x0000001fff037819 */ /* 0x000fe2000001149a */
[----:B------:R-:W-:Y:S01]  /*9dc0*/  UIADD3 UR8, UR43, 0x400, URZ ;  /* 0x000004002b087890 */ /* 0x000fe2000fffe03f */
[----:B------:R-:W-:Y:S01]  /*9dd0*/  IMAD.MOV.U32 R4, RZ, RZ, 0x1 ;  /* 0x00000001ff047424 */ /* 0x000fe200078e00ff */
[----:B------:R-:W-:Y:S01]  /*9de0*/  UIADD3 UR6, UR43, 0x26400, URZ ;  /* 0x000264002b067890 */ /* 0x000fe2000fffe03f */
[----:B------:R-:W-:Y:S01]  /*9df0*/  LEA.HI R70, R3, R154, RZ, 0x7 ;  /* 0x0000009a03467211 */ /* 0x000fe200078f38ff */
[----:B------:R-:W-:Y:S01]  /*9e00*/  UIADD3 UR5, UR43, 0x22400, URZ ;  /* 0x000224002b057890 */ /* 0x000fe2000fffe03f */
[----:B------:R-:W-:Y:S01]  /*9e10*/  IMAD.MOV.U32 R5, RZ, RZ, RZ ;  /* 0x000000ffff057224 */ /* 0x000fe200078e00ff */
[----:B------:R-:W-:Y:S01]  /*9e20*/  UIADD3 UR4, UR43, 0x20400, URZ ;  /* 0x000204002b047890 */ /* 0x000fe2000fffe03f */
[----:B------:R-:W-:Y:S01]  /*9e30*/  SHF.R.S32.HI R72, RZ, 0x7, R70 ;  /* 0x00000007ff487819 */ /* 0x000fe20000011446 */
[----:B------:R-:W-:Y:S01]  /*9e40*/  USHF.R.U32.HI UR6, URZ, 0x4, UR6 ;  /* 0x000000043f067899 */ /* 0x000fe20008011606 */
[----:B------:R-:W-:Y:S01]  /*9e50*/  IMAD.MOV.U32 R6, RZ, RZ, 0x1 ;  /* 0x00000001ff067424 */ /* 0x000fe200078e00ff */
[----:B------:R-:W-:Y:S01]  /*9e60*/  USHF.R.U32.HI UR7, URZ, 0x4, UR8 ;  /* 0x000000043f077899 */ /* 0x000fe20008011608 */
[----:B------:R-:W-:Y:S01]  /*9e70*/  IMAD.MOV.U32 R7, RZ, RZ, RZ ;  /* 0x000000ffff077224 */ /* 0x000fe200078e00ff */
[----:B------:R-:W0:Y:S01]  /*9e80*/  SHFL.IDX PT, R0, R72, RZ, 0x1f ;  /* 0x00001fff48007589 */ /* 0x000e2200000e0000 */
[----:B------:R-:W-:Y:S01]  /*9e90*/  USHF.R.U32.HI UR5, URZ, 0x4, UR5 ;  /* 0x000000043f057899 */ /* 0x000fe20008011605 */
[----:B------:R-:W-:Y:S01]  /*9ea0*/  IMAD.MOV.U32 R13, RZ, RZ, 0x40000040 ;  /* 0x40000040ff0d7424 */ /* 0x000fe200078e00ff */
[----:B------:R-:W-:Y:S01]  /*9eb0*/  UIADD3 UR9, UP0, UR38, 0x38400, URZ ;  /* 0x0003840026097890 */ /* 0x000fe2000ff1e03f */
[----:B------:R1:W-:Y:S01]  /*9ec0*/  STL.128 [R1+0x60], R4 ;  /* 0x0000600401007387 */ /* 0x0003e20000100c00 */
[----:B------:R-:W-:-:S02]  /*9ed0*/  USHF.R.U32.HI UR4, URZ, 0x4, UR4 ;  /* 0x000000043f047899 */ /* 0x000fc40008011604 */
[----:B------:R-:W-:Y:S01]  /*9ee0*/  ULOP3.LUT UR6, UR6, 0x3fff, URZ, 0xc0, !UPT ;  /* 0x00003fff06067892 */ /* 0x000fe2000f8ec03f */
[----:B------:R-:W-:Y:S01]  /*9ef0*/  STL [R1+0x74], R154 ;  /* 0x0000749a01007387 */ /* 0x000fe20000100800 */
[----:B------:R-:W-:Y:S01]  /*9f00*/  ULOP3.LUT UR7, UR7, 0x3fff, URZ, 0xc0, !UPT ;  /* 0x00003fff07077892 */ /* 0x000fe2000f8ec03f */
[----:B------:R-:W-:Y:S01]  /*9f10*/  IMAD.U32 R8, RZ, RZ, UR9 ;  /* 0x00000009ff087e24 */ /* 0x000fe2000f8e00ff */
[----:B------:R-:W-:Y:S02]  /*9f20*/  ULOP3.LUT UR5, UR5, 0x3fff, URZ, 0xc0, !UPT ;  /* 0x00003fff05057892 */ /* 0x000fe4000f8ec03f */
[----:B------:R-:W-:Y:S02]  /*9f30*/  UIADD3.X UR10, URZ, UR39, URZ, UP0, !UPT ;  /* 0x000000273f0a7290 */ /* 0x000fe400087fe43f */
[----:B------:R-:W-:Y:S02]  /*9f40*/  ULOP3.LUT UR4, UR4, 0x3fff, URZ, 0xc0, !UPT ;  /* 0x00003fff04047892 */ /* 0x000fe4000f8ec03f */
[----:B------:R-:W-:-:S02]  /*9f50*/  ULOP3.LUT UR6, UR6, 0x10000, URZ, 0xfc, !UPT ;  /* 0x0001000006067892 */ /* 0x000fc4000f8efc3f */
[----:B------:R-:W-:Y:S01]  /*9f60*/  ULOP3.LUT UR7, UR7, 0x10000, URZ, 0xfc, !UPT ;  /* 0x0001000007077892 */ /* 0x000fe2000f8efc3f */
[----:B------:R-:W-:Y:S01]  /*9f70*/  IMAD.U32 R9, RZ, RZ, UR10 ;  /* 0x0000000aff097e24 */ /* 0x000fe2000f8e00ff */
[----:B------:R-:W-:Y:S01]  /*9f80*/  ULOP3.LUT UR5, UR5, 0x10000, URZ, 0xfc, !UPT ;  /* 0x0001000005057892 */ /* 0x000fe2000f8efc3f */
[----:B-1----:R-:W-:Y:S01]  /*9f90*/  IMAD.MOV.U32 R5, RZ, RZ, 0x40000040 ;  /* 0x40000040ff057424 */ /* 0x002fe200078e00ff */
[----:B------:R-:W-:Y:S01]  /*9fa0*/  ULOP3.LUT UR4, UR4, 0x10000, URZ, 0xfc, !UPT ;  /* 0x0001000004047892 */ /* 0x000fe2000f8efc3f */
[----:B0-----:R-:W-:Y:S01]  /*9fb0*/  LEA.HI R3, R0, R0, RZ, 0x1 ;  /* 0x0000000000037211 */ /* 0x001fe200078f08ff */
[----:B------:R-:W-:Y:S01]  /*9fc0*/  IMAD.U32 R10, RZ, RZ, UR6 ;  /* 0x00000006ff0a7e24 */ /* 0x000fe2000f8e00ff */
[----:B------:R0:W-:Y:S01]  /*9fd0*/  STL.64 [R1+0x58], R8 ;  /* 0x0000580801007387 */ /* 0x0001e20000100a00 */
[----:B------:R-:W-:Y:S01]  /*9fe0*/  IMAD.U32 R11, RZ, RZ, UR7 ;  /* 0x00000007ff0b7e24 */ /* 0x000fe2000f8e00ff */
[----:B------:R-:W-:Y:S01]  /*9ff0*/  LOP3.LUT R3, R3, 0x6, RZ, 0xc0, !PT ;  /* 0x0000000603037812 */ /* 0x000fe200078ec0ff */
[----:B------:R-:W-:Y:S01]  /*a000*/  IMAD.U32 R12, RZ, RZ, UR4 ;  /* 0x00000004ff0c7e24 */ /* 0x000fe2000f8e00ff */
[----:B------:R-:W-:Y:S01]  /*a010*/  UIADD3 UR4, UR43, 0x36400, URZ ;  /* 0x000364002b047890 */ /* 0x000fe2000fffe03f */
[----:B------:R-:W-:-:S02]  /*a020*/  IMAD.MOV.U32 R4, RZ, RZ, R10 ;  /* 0x000000ffff047224 */ /* 0x000fc400078e000a */
[----:B------:R-:W-:Y:S01]  /*a030*/  IMAD.IADD R0, R0, 0x1, -R3 ;  /* 0x0000000100007824 */ /* 0x000fe200078e0a03 */
[----:B------:R-:W-:Y:S01]  /*a040*/  ULOP3.LUT UP0, URZ, UR4, 0x3ff, URZ, 0xc0, !UPT ;  /* 0x000003ff043f7892 */ /* 0x000fe2000f80c03f */
[----:B------:R-:W-:Y:S01]  /*a050*/  IMAD.U32 R3, RZ, RZ, UR5 ;  /* 0x00000005ff037e24 */ /* 0x000fe2000f8e00ff */
[----:B------:R1:W-:Y:S01]  /*a060*/  STL.64 [R1+0x78], R12 ;  /* 0x0000780c01007387 */ /* 0x0003e20000100a00 */
[----:B------:R-:W-:Y:S01]  /*a070*/  IMAD.MOV.U32 R6, RZ, RZ, R11 ;  /* 0x000000ffff067224 */ /* 0x000fe200078e000b */
[----:B------:R-:W-:Y:S01]  /*a080*/  LEA R0, R0, UR8, 0xf ;  /* 0x0000000800007c11 */ /* 0x000fe2000f8e78ff */
[----:B------:R-:W-:Y:S01]  /*a090*/  IMAD.MOV.U32 R7, RZ, RZ, 0x40000040 ;  /* 0x40000040ff077424 */ /* 0x000fe200078e00ff */
[----:B------:R-:W-:Y:S01]  /*a0a0*/  PLOP3.LUT P0, PT, PT, PT, UP0, 0x80, 0x0 ;  /* 0x000000000000781c */ /* 0x000fe20003f0f008 */
[----:B0-----:R-:W-:Y:S01]  /*a0b0*/  IMAD.MOV.U32 R8, RZ, RZ, R3 ;  /* 0x000000ffff087224 */ /* 0x001fe200078e0003 */
[----:B------:R-:W-:Y:S01]  /*a0c0*/  SHF.R.U32.HI R0, RZ, 0x4, R0 ;  /* 0x00000004ff007819 */ /* 0x000fe20000011600 */
[----:B------:R-:W-:Y:S01]  /*a0d0*/  IMAD.MOV.U32 R9, RZ, RZ, 0x40000040 ;  /* 0x40000040ff097424 */ /* 0x000fe200078e00ff */
[----:B------:R1:W-:Y:S01]  /*a0e0*/  STL.128 [R1+0x90], R4 ;  /* 0x0000900401007387 */ /* 0x0003e20000100c00 */
[----:B------:R-:W-:Y:S01]  /*a0f0*/  IMAD.MOV.U32 R11, RZ, RZ, 0x40000040 ;  /* 0x40000040ff0b7424 */ /* 0x000fe200078e00ff */
[----:B------:R-:W-:-:S04]  /*a100*/  LOP3.LUT R0, R0, 0x3fff, RZ, 0xc0, !PT ;  /* 0x00003fff00007812 */ /* 0x000fc800078ec0ff */
[----:B------:R-:W-:Y:S01]  /*a110*/  LOP3.LUT R10, R0, 0x2000000, RZ, 0xfc, !PT ;  /* 0x02000000000a7812 */ /* 0x000fe200078efcff */
[----:B------:R-:W-:-:S04]  /*a120*/  IMAD.MOV.U32 R0, RZ, RZ, R154 ;  /* 0x000000ffff007224 */ /* 0x000fc800078e009a */
[----:B------:R1:W-:Y:S01]  /*a130*/  STL.128 [R1+0x80], R8 ;  /* 0x0000800801007387 */ /* 0x0003e20000100c00 */
[----:B------:R-:W-:Y:S05]  /*a140*/  @!P0 BRA `(.L_x_5132) ;  /* 0x0000000000448947 */ /* 0x000fea0003800000 */
[----:B------:R-:W-:Y:S01]  /*a150*/  MOV R0, 0x0 ;  /* 0x0000000000007802 */ /* 0x000fe20000000f00 */
[----:B------:R-:W-:Y:S01]  /*a160*/  ULDC.64 UR4, c[0x4][0xf0] ;  /* 0x01003c0000047ab9 */ /* 0x000fe20000000a00 */
[----:B------:R-:W-:Y:S01]  /*a170*/  ULDC.64 UR6, c[0x4][0x58] ;  /* 0x0100160000067ab9 */ /* 0x000fe20000000a00 */
[----:B-1----:R-:W-:Y:S01]  /*a180*/  IMAD.U32 R4, RZ, RZ, UR4 ;  /* 0x00000004ff047e24 */ /* 0x002fe2000f8e00ff */
        /* <DEDUP_REMOVED lines=12> */
.L_x_5133:
[----:B------:R0:W5:Y:S02]  /*a250*/  LDL R0, [R1+0x74] ;  /* 0x0000740001007983 */ /* 0x0001640000100800 */
.L_x_5132:
[----:B------:R-:W2:Y:S01]  /*a260*/  LDL R49, [R1+0x1d4] ;  /* 0x0001d40001317983 */ /* 0x000ea20000100800 */
[----:B-----5:R-:W-:Y:S01]  /*a270*/  SHF.R.S32.HI R3, RZ, 0x1f, R0 ;  /* 0x0000001fff037819 */ /* 0x020fe20000011400 */
[----:B-1----:R-:W-:Y:S01]  /*a280*/  IMAD.MOV.U32 R4, RZ, RZ, R42 ;  /* 0x000000ffff047224 */ /* 0x002fe200078e002a */
[----:B------:R-:W-:Y:S01]  /*a290*/  LOP3.LUT R11, R70, 0xffffff80, RZ, 0xc0, !PT ;  /* 0xffffff80460b7812 */ /* 0x000fe200078ec0ff */
[----:B------:R-:W-:Y:S01]  /*a2a0*/  IMAD.MOV.U32 R5, RZ, RZ, R43 ;  /* 0x000000ffff057224 */ /* 0x000fe200078e002b */
[CC--:B------:R-:W-:Y:S01]  /*a2b0*/  LEA.HI R8, R3.reuse, R0.reuse, RZ, 0x4 ;  /* 0x0000000003087211 */ /* 0x0c0fe200078f20ff */
[----:B------:R-:W-:Y:S01]  /*a2c0*/  IMAD.MOV.U32 R6, RZ, RZ, R48 ;  /* 0x000000ffff067224 */ /* 0x000fe200078e0030 */
[----:B------:R-:W-:Y:S01]  /*a2d0*/  LEA.HI R3, R3, R0, RZ, 0x5 ;  /* 0x0000000003037211 */ /* 0x000fe200078f28ff */
[----:B------:R-:W-:Y:S01]  /*a2e0*/  IMAD.IADD R12, R154, 0x1, -R11 ;  /* 0x000000019a0c7824 */ /* 0x000fe200078e0a0b */
[----:B------:R-:W-:Y:S01]  /*a2f0*/  LOP3.LUT R9, R8, 0xfffffff0, RZ, 0xc0, !PT ;  /* 0xfffffff008097812 */ /* 0x000fe200078ec0ff */
[----:B------:R-:W-:Y:S01]  /*a300*/  IMAD.MOV.U32 R7, RZ, RZ, R51 ;  /* 0x000000ffff077224 */ /* 0x000fe200078e0033 */
[----:B------:R-:W-:Y:S01]  /*a310*/  LEA.HI R11, R72, R72, RZ, 0x1 ;  /* 0x00000048480b7211 */ /* 0x000fe200078f08ff */
[----:B------:R-:W-:Y:S01]  /*a320*/  IMAD.SHL.U32 R3, R3, 0x20, RZ ;  /* 0x0000002003037824 */ /* 0x000fe200078e00ff */
[----:B------:R-:W-:Y:S01]  /*a330*/  SHF.R.S32.HI R13, RZ, 0x1f, R12 ;  /* 0x0000001fff0d7819 */ /* 0x000fe2000001140c */
[----:B------:R-:W-:Y:S01]  /*a340*/  IMAD.IADD R9, R0, 0x1, -R9 ;  /* 0x0000000100097824 */ /* 0x000fe200078e0a09 */
[----:B------:R1:W-:Y:S01]  /*a350*/  STL.128 [R1+0x110], R4 ;  /* 0x0001100401007387 */ /* 0x0003e20000100c00 */
[----:B------:R-:W-:Y:S01]  /*a360*/  LOP3.LUT R11, R11, 0xfffffe, RZ, 0xc0, !PT ;  /* 0x00fffffe0b0b7812 */ /* 0x000fe200078ec0ff */
[----:B------:R-:W3:Y:S01]  /*a370*/  LDC.64 R74, c[0x0][0xad0] ;  /* 0x0002b400ff4a7b82 */ /* 0x000ee20000000a00 */
[----:B------:R-:W-:Y:S01]  /*a380*/  LOP3.LUT R3, R3, 0xfffffc00, RZ, 0xc0, !PT ;  /* 0xfffffc0003037812 */ /* 0x000fe200078ec0ff */
[----:B------:R-:W-:Y:S01]  /*a390*/  VIADD R14, R37, 0xffffff80 ;  /* 0xffffff80250e7836 */ /* 0x000fe20000000000 */
[----:B------:R-:W-:Y:S01]  /*a3a0*/  SHF.R.S32.HI R10, RZ, 0x1f, R9 ;  /* 0x0000001fff0a7819 */ /* 0x000fe20000011409 */
[----:B------:R-:W-:Y:S01]  /*a3b0*/  IMAD.IADD R11, R72, 0x1, -R11 ;  /* 0x00000001480b7824 */ /* 0x000fe200078e0a0b */
[----:B------:R4:W-:Y:S01]  /*a3c0*/  STL.64 [R1+0xb8], R30 ;  /* 0x0000b81e01007387 */ /* 0x0009e20000100a00 */
[----:B------:R-:W-:Y:S01]  /*a3d0*/  IMAD.MOV.U32 R48, RZ, RZ, RZ ;  /* 0x000000ffff307224 */ /* 0x000fe200078e00ff */
[----:B------:R-:W-:Y:S01]  /*a3e0*/  LEA.HI R10, R10, R9, RZ, 0x3 ;  /* 0x000000090a0a7211 */ /* 0x000fe200078f18ff */
[----:B------:R-:W0:Y:S01]  /*a3f0*/  LDC.64 R154, c[0x0][0xad8] ;  /* 0x0002b600ff9a7b82 */ /* 0x000e220000000a00 */
[----:B------:R-:W-:Y:S01]  /*a400*/  STL [R1+0xcc], R14 ;  /* 0x0000cc0e01007387 */ /* 0x000fe20000100800 */
[----:B------:R-:W-:Y:S03]  /*a410*/  BSSY B0, `(.L_x_5134) ;  /* 0x0000043000007945 */ /* 0x000fe60003800000 */
[----:B------:R4:W-:Y:S01]  /*a420*/  STL.64 [R1+0xc0], R28 ;  /* 0x0000c01c01007387 */ /* 0x0009e20000100a00 */
[C---:B-1----:R-:W-:Y:S01]  /*a430*/  LOP3.LUT R4, R10.reuse, 0xfffffff8, RZ, 0xc0, !PT ;  /* 0xfffffff80a047812 */ /* 0x042fe200078ec0ff */
[----:B------:R-:W-:Y:S01]  /*a440*/  IMAD.SHL.U32 R10, R10, 0x40, RZ ;  /* 0x000000400a0a7824 */ /* 0x000fe200078e00ff */
[-C--:B------:R-:W-:Y:S01]  /*a450*/  LEA.HI R6, R13, R12.reuse, RZ, 0x2 ;  /* 0x0000000c0d067211 */ /* 0x080fe200078f10ff */
[----:B------:R-:W1:Y:S01]  /*a460*/  LDC.64 R172, c[0x0][0xae0] ;  /* 0x0002b800ffac7b82 */ /* 0x000e620000000a00 */
[----:B----4-:R-:W-:Y:S01]  /*a470*/  IADD3 R30, P2, R46, 0x70, RZ ;  /* 0x000000702e1e7810 */ /* 0x010fe20007f5e0ff */
[----:B------:R-:W-:Y:S01]  /*a480*/  IMAD.IADD R4, R9, 0x1, -R4 ;  /* 0x0000000109047824 */ /* 0x000fe200078e0a04 */
[----:B------:R-:W-:Y:S01]  /*a490*/  LOP3.LUT R5, R6, 0x7ffffffc, RZ, 0xc0, !PT ;  /* 0x7ffffffc06057812 */ /* 0x000fe200078ec0ff */
[----:B------:R4:W-:Y:S01]  /*a4a0*/  STL.U8 [R1+0xc8], RZ ;  /* 0x0000c8ff01007387 */ /* 0x0009e20000100000 */
[--C-:B------:R-:W-:Y:S01]  /*a4b0*/  SHF.R.S32.HI R7, RZ, 0x2, R6.reuse ;  /* 0x00000002ff077819 */ /* 0x100fe20000011406 */
[----:B------:R-:W-:Y:S01]  /*a4c0*/  IMAD.SHL.U32 R0, R4, 0x40, RZ ;  /* 0x0000004004007824 */ /* 0x000fe200078e00ff */
[----:B------:R-:W-:Y:S01]  /*a4d0*/  SHF.R.S32.HI R6, RZ, 0x1f, R6 ;  /* 0x0000001fff067819 */ /* 0x000fe20000011406 */
[----:B------:R-:W-:Y:S01]  /*a4e0*/  IMAD.MOV.U32 R29, RZ, RZ, R50 ;  /* 0x000000ffff1d7224 */ /* 0x000fe200078e0032 */
[----:B------:R-:W-:Y:S01]  /*a4f0*/  SHF.R.U32.HI R9, RZ, 0x1, R8 ;  /* 0x00000001ff097819 */ /* 0x000fe20000011608 */
[----:B------:R-:W-:Y:S01]  /*a500*/  IMAD.IADD R8, R12, 0x1, -R5 ;  /* 0x000000010c087824 */ /* 0x000fe200078e0a05 */
[----:B------:R-:W-:Y:S01]  /*a510*/  LEA.HI R6, R6, R7, RZ, 0x3 ;  /* 0x0000000706067211 */ /* 0x000fe200078f18ff */
[----:B------:R-:W-:Y:S01]  /*a520*/  IMAD.MOV.U32 R28, RZ, RZ, R33 ;  /* 0x000000ffff1c7224 */ /* 0x000fe200078e0021 */
[----:B------:R-:W-:Y:S01]  /*a530*/  LOP3.LUT R0, R0, 0x1c0, RZ, 0xc0, !PT ;  /* 0x000001c000007812 */ /* 0x000fe200078ec0ff */
[----:B------:R-:W-:Y:S01]  /*a540*/  IMAD R8, R11, 0x80, R8 ;  /* 0x000000800b087824 */ /* 0x000fe200078e0208 */
[----:B------:R-:W-:Y:S01]  /*a550*/  LEA.HI R12, R13, R12, RZ, 0x5 ;  /* 0x0000000c0d0c7211 */ /* 0x000fe200078f28ff */
[----:B------:R-:W-:Y:S01]  /*a560*/  IMAD.U32 R11, RZ, RZ, UR39 ;  /* 0x00000027ff0b7e24 */ /* 0x000fe2000f8e00ff */
[----:B------:R-:W-:Y:S01]  /*a570*/  LOP3.LUT R6, R6, 0xfffffff8, RZ, 0xc0, !PT ;  /* 0xfffffff806067812 */ /* 0x000fe200078ec0ff */
[----:B------:R-:W-:Y:S01]  /*a580*/  IMAD.SHL.U32 R43, R8, 0x2, RZ ;  /* 0x00000002082b7824 */ /* 0x000fe200078e00ff */
[----:B------:R-:W-:Y:S01]  /*a590*/  LOP3.LUT R9, R0, 0x8, R9, 0xf8, !PT ;  /* 0x0000000800097812 */ /* 0x000fe200078ef809 */
[----:B------:R-:W-:Y:S01]  /*a5a0*/  IMAD.X R31, RZ, RZ, R39, P2 ;  /* 0x000000ffff1f7224 */ /* 0x000fe200010e0627 */
[----:B------:R-:W-:Y:S01]  /*a5b0*/  SHF.R.S32.HI R12, RZ, 0x5, R12 ;  /* 0x00000005ff0c7819 */ /* 0x000fe2000001140c */
[----:B------:R-:W-:Y:S01]  /*a5c0*/  IMAD.IADD R7, R7, 0x1, -R6 ;  /* 0x0000000107077824 */ /* 0x000fe200078e0a06 */
[----:B------:R-:W-:Y:S01]  /*a5d0*/  SHF.R.U32.HI R0, RZ, 0x3, R0 ;  /* 0x00000003ff007819 */ /* 0x000fe20000011600 */
[----:B------:R-:W4:Y:S01]  /*a5e0*/  LDC R6, c[0x0][0x450] ;  /* 0x00011400ff067b82 */ /* 0x000f220000000800 */
[----:B------:R-:W-:Y:S01]  /*a5f0*/  LOP3.LUT R10, R10, 0xfffffe00, RZ, 0xc0, !PT ;  /* 0xfffffe000a0a7812 */ /* 0x000fe200078ec0ff */
[----:B------:R-:W-:Y:S01]  /*a600*/  IMAD R42, R12, 0x10, R7 ;  /* 0x000000100c2a7824 */ /* 0x000fe200078e0207 */
[----:B------:R-:W-:Y:S01]  /*a610*/  LOP3.LUT R0, R9, R0, RZ, 0x3c, !PT ;  /* 0x0000000009007212 */ /* 0x000fe200078e3cff */
[----:B------:R-:W-:Y:S01]  /*a620*/  IMAD.MOV.U32 R7, RZ, RZ, 0x10 ;  /* 0x00000010ff077424 */ /* 0x000fe200078e00ff */
[C---:B------:R-:W-:Y:S01]  /*a630*/  LOP3.LUT P0, RZ, R4.reuse, 0x2, RZ, 0xc0, !PT ;  /* 0x0000000204ff7812 */ /* 0x040fe2000780c0ff */
[----:B------:R-:W-:Y:S01]  /*a640*/  IMAD.MOV.U32 R9, RZ, RZ, 0x20 ;  /* 0x00000020ff097424 */ /* 0x000fe200078e00ff */
[----:B------:R-:W-:Y:S01]  /*a650*/  LOP3.LUT P1, RZ, R4, 0x4, RZ, 0xc0, !PT ;  /* 0x0000000404ff7812 */ /* 0x000fe2000782c0ff */
[----:B------:R-:W4:Y:S01]  /*a660*/  LDC R12, c[0x0][0x288] ;  /* 0x0000a200ff0c7b82 */ /* 0x000f220000000800 */
[----:B------:R-:W-:Y:S01]  /*a670*/  IADD3 R3, R0, R10, R3 ;  /* 0x0000000a00037210 */ /* 0x000fe20007ffe003 */
[----:B------:R-:W-:Y:S01]  /*a680*/  IMAD.U32 R10, RZ, RZ, UR38 ;  /* 0x00000026ff0a7e24 */ /* 0x000fe2000f8e00ff */
[----:B------:R-:W-:Y:S01]  /*a690*/  SEL R8, R7, 0xfffffff0, !P0 ;  /* 0xfffffff007087807 */ /* 0x000fe20004000000 */
[----:B------:R-:W-:Y:S01]  /*a6a0*/  IMAD.U32 R13, RZ, RZ, UR42 ;  /* 0x0000002aff0d7e24 */ /* 0x000fe2000f8e00ff */
[----:B------:R-:W-:Y:S01]  /*a6b0*/  SEL R9, R9, 0xffffffe0, !P1 ;  /* 0xffffffe009097807 */ /* 0x000fe20004800000 */
[----:B------:R-:W-:Y:S01]  /*a6c0*/  IMAD.WIDE.U32 R14, R3, 0x2, R10 ;  /* 0x00000002030e7825 */ /* 0x000fe200078e000a */
[----:B------:R0:W-:Y:S01]  /*a6d0*/  STL.128 [R1+0x100], R28 ;  /* 0x0001001c01007387 */ /* 0x0001e20000100c00 */
[----:B------:R-:W4:Y:S02]  /*a6e0*/  LDC.64 R4, c[0x0][0x448] ;  /* 0x00011200ff047b82 */ /* 0x000f240000000a00 */
[----:B-1----:R-:W-:Y:S01]  /*a6f0*/  IMAD.MOV.U32 R50, RZ, RZ, R172 ;  /* 0x000000ffff327224 */ /* 0x002fe200078e00ac */
[----:B------:R-:W-:Y:S01]  /*a700*/  IADD3 R20, P0, R14, 0x36400, RZ ;  /* 0x000364000e147810 */ /* 0x000fe20007f1e0ff */
[----:B---3--:R-:W-:Y:S01]  /*a710*/  IMAD.MOV.U32 R14, RZ, RZ, R75 ;  /* 0x000000ffff0e7224 */ /* 0x008fe200078e004b */
[----:B------:R1:W-:Y:S01]  /*a720*/  STL.64 [R1+0xb0], R42 ;  /* 0x0000b02a01007387 */ /* 0x0003e20000100a00 */
[----:B------:R-:W-:-:S02]  /*a730*/  IMAD.MOV.U32 R51, RZ, RZ, R173 ;  /* 0x000000ffff337224 */ /* 0x000fc400078e00ad */
[----:B------:R-:W-:Y:S01]  /*a740*/  IMAD.X R21, RZ, RZ, R15, P0 ;  /* 0x000000ffff157224 */ /* 0x000fe200000e060f */
[----:B------:R1:W-:Y:S01]  /*a750*/  STL.64 [R1+0xa0], R8 ;  /* 0x0000a00801007387 */ /* 0x0003e20000100a00 */
[----:B0-----:R-:W-:Y:S02]  /*a760*/  IMAD.MOV.U32 R15, RZ, RZ, R154 ;  /* 0x000000ffff0f7224 */ /* 0x001fe400078e009a */
[----:B------:R-:W-:Y:S01]  /*a770*/  IMAD.MOV.U32 R7, RZ, RZ, R74 ;  /* 0x000000ffff077224 */ /* 0x000fe200078e004a */
[----:B------:R1:W-:Y:S04]  /*a780*/  STL.64 [R1+0xa8], R20 ;  /* 0x0000a81401007387 */ /* 0x0003e80000100a00 */
[----:B----4-:R1:W-:Y:S04]  /*a790*/  STL.128 [R1+0xd0], R12 ;  /* 0x0000d00c01007387 */ /* 0x0103e80000100c00 */
[----:B------:R1:W-:Y:S04]  /*a7a0*/  STL.U8 [R1+0x120], RZ ;  /* 0x000120ff01007387 */ /* 0x0003e80000100000 */
[----:B------:R1:W-:Y:S01]  /*a7b0*/  STL.128 [R1+0xf0], R4 ;  /* 0x0000f00401007387 */ /* 0x0003e20000100c00 */
[----:B--2---:R-:W-:-:S04]  /*a7c0*/  LEA.HI R0, R49, R49, RZ, 0x1 ;  /* 0x0000003131007211 */ /* 0x004fc800078f08ff */
[----:B------:R-:W-:-:S05]  /*a7d0*/  LOP3.LUT R0, R0, 0xfffffffe, RZ, 0xc0, !PT ;  /* 0xfffffffe00007812 */ /* 0x000fca00078ec0ff */
[----:B------:R-:W-:Y:S02]  /*a7e0*/  IMAD.IADD R0, R49, 0x1, -R0 ;  /* 0x0000000131007824 */ /* 0x000fe400078e0a00 */
[----:B------:R-:W-:-:S03]  /*a7f0*/  IMAD.MOV.U32 R49, RZ, RZ, R155 ;  /* 0x000000ffff317224 */ /* 0x000fc600078e009b */
[----:B------:R-:W-:Y:S02]  /*a800*/  SHF.L.U32 R0, R0, 0x1f, RZ ;  /* 0x0000001f00007819 */ /* 0x000fe400000006ff */
[----:B------:R1:W-:Y:S02]  /*a810*/  STL.128 [R1+0xe0], R48 ;  /* 0x0000e03001007387 */ /* 0x0003e40000100c00 */
[----:B------:R-:W0:Y:S02]  /*a820*/  SYNCS.PHASECHK.TRANS64.TRYWAIT P0, [UR43+0x38800], R0 ;  /* 0x03880000ff0075a7 */ /* 0x000e24000800016b */
[----:B01----:R-:W-:Y:S05]  /*a830*/  @!P0 BRA `(.L_x_5135) ;  /* 0x000001ec00bc8947 */ /* 0x003fea0003800000 */
.L_x_5299:
[----:B------:R-:W-:Y:S05]  /*a840*/  BSYNC B0 ;  /* 0x0000000000007941 */ /* 0x000fea0003800000 */
.L_x_5134:
[----:B------:R-:W2:Y:S04]  /*a850*/  LDL R4, [R1] ;  /* 0x0000000001047983 */ /* 0x000ea80000100800 */
[----:B------:R1:W5:Y:S01]  /*a860*/  LDL.64 R12, [R1+0x1c8] ;  /* 0x0001c800010c7983 */ /* 0x0003620000100a00 */
[----:B------:R-:W-:Y:S01]  /*a870*/  IMAD.MOV.U32 R8, RZ, RZ, R64 ;  /* 0x000000ffff087224 */ /* 0x000fe200078e0040 */
[----:B0-----:R-:W-:Y:S01]  /*a880*/  IADD3 R0, P0, R46, 0x410, RZ ;  /* 0x000004102e007810 */ /* 0x001fe20007f1e0ff */
[----:B------:R-:W-:Y:S01]  /*a890*/  IMAD.MOV.U32 R9, RZ, RZ, R67 ;  /* 0x000000ffff097224 */ /* 0x000fe200078e0043 */
[----:B------:R-:W-:Y:S01]  /*a8a0*/  STL.64 [R1+0x128], R24 ;  /* 0x0001281801007387 */ /* 0x000fe20000100a00 */
[----:B------:R-:W-:Y:S01]  /*a8b0*/  IMAD.MOV.U32 R28, RZ, RZ, R68 ;  /* 0x000000ffff1c7224 */ /* 0x000fe200078e0044 */
[----:B------:R-:W-:Y:S01]  /*a8c0*/  BSSY B0, `(.L_x_5136) ;  /* 0x000002e000007945 */ /* 0x000fe20003800000 */
[----:B------:R-:W-:Y:S01]  /*a8d0*/  IMAD.X R3, RZ, RZ, R39, P0 ;  /* 0x000000ffff037224 */ /* 0x000fe200000e0627 */
[----:B------:R0:W-:Y:S01]  /*a8e0*/  STL.128 [R1+0x150], R8 ;  /* 0x0001500801007387 */ /* 0x0001e20000100c00 */
[----:B------:R-:W-:-:S02]  /*a8f0*/  IMAD.MOV.U32 R29, RZ, RZ, R73 ;  /* 0x000000ffff1d7224 */ /* 0x000fc400078e0049 */
[----:B------:R-:W-:Y:S01]  /*a900*/  IMAD.MOV.U32 R30, RZ, RZ, R38 ;  /* 0x000000ffff1e7224 */ /* 0x000fe200078e0026 */
[----:B------:R-:W-:Y:S01]  /*a910*/  STL.64 [R1+0x1c0], R26 ;  /* 0x0001c01a01007387 */ /* 0x000fe20000100a00 */
[----:B------:R-:W-:Y:S02]  /*a920*/  IMAD.MOV.U32 R31, RZ, RZ, R71 ;  /* 0x000000ffff1f7224 */ /* 0x000fe400078e0047 */
[----:B------:R-:W-:Y:S02]  /*a930*/  IMAD.MOV.U32 R37, RZ, RZ, R57 ;  /* 0x000000ffff257224 */ /* 0x000fe400078e0039 */
[----:B------:R-:W-:Y:S01]  /*a940*/  IMAD.MOV.U32 R38, RZ, RZ, R34 ;  /* 0x000000ffff267224 */ /* 0x000fe200078e0022 */
[----:B------:R3:W-:Y:S01]  /*a950*/  STL.128 [R1+0x130], R28 ;  /* 0x0001301c01007387 */ /* 0x0007e20000100c00 */
[----:B0-----:R-:W-:Y:S02]  /*a960*/  IMAD.MOV.U32 R8, RZ, RZ, R44 ;  /* 0x000000ffff087224 */ /* 0x001fe400078e002c */
[----:B------:R-:W-:-:S02]  /*a970*/  IMAD.MOV.U32 R9, RZ, RZ, R45 ;  /* 0x000000ffff097224 */ /* 0x000fc400078e002d */
[----:B------:R-:W-:Y:S02]  /*a980*/  IMAD.MOV.U32 R10, RZ, RZ, R62 ;  /* 0x000000ffff0a7224 */ /* 0x000fe400078e003e */
[----:B------:R-:W-:Y:S02]  /*a990*/  IMAD.MOV.U32 R11, RZ, RZ, R65 ;  /* 0x000000ffff0b7224 */ /* 0x000fe400078e0041 */
[----:B---3--:R-:W-:-:S03]  /*a9a0*/  IMAD.MOV.U32 R29, RZ, RZ, R39 ;  /* 0x000000ffff1d7224 */ /* 0x008fc600078e0027 */
[----:B------:R0:W-:Y:S01]  /*a9b0*/  STL.128 [R1+0x160], R8 ;  /* 0x0001600801007387 */ /* 0x0001e20000100c00 */
[----:B------:R-:W-:Y:S02]  /*a9c0*/  IMAD.MOV.U32 R30, RZ, RZ, R69 ;  /* 0x000000ffff1e7224 */ /* 0x000fe400078e0045 */
[----:B------:R-:W-:Y:S02]  /*a9d0*/  IMAD.MOV.U32 R31, RZ, RZ, R66 ;  /* 0x000000ffff1f7224 */ /* 0x000fe400078e0042 */
[----:B------:R-:W-:Y:S02]  /*a9e0*/  IMAD.MOV.U32 R28, RZ, RZ, R46 ;  /* 0x000000ffff1c7224 */ /* 0x000fe400078e002e */
[----:B------:R-:W-:-:S03]  /*a9f0*/  IMAD.MOV.U32 R39, RZ, RZ, R35 ;  /* 0x000000ffff277224 */ /* 0x000fc600078e0023 */
[----:B------:R-:W-:Y:S04]  /*aa00*/  STL.128 [R1+0x140], R28 ;  /* 0x0001401c01007387 */ /* 0x000fe80000100c00 */
[----:B------:R-:W-:Y:S01]  /*aa10*/  STL.128 [R1+0x190], R36 ;  /* 0x0001902401007387 */ /* 0x000fe20000100c00 */
[----:B0-----:R-:W-:Y:S02]  /*aa20*/  IMAD.MOV.U32 R8, RZ, RZ, R60 ;  /* 0x000000ffff087224 */ /* 0x001fe400078e003c */
[----:B------:R-:W-:Y:S02]  /*aa30*/  IMAD.MOV.U32 R9, RZ, RZ, R63 ;  /* 0x000000ffff097224 */ /* 0x000fe400078e003f */
[----:B------:R-:W-:Y:S02]  /*aa40*/  IMAD.MOV.U32 R10, RZ, RZ, R58 ;  /* 0x000000ffff0a7224 */ /* 0x000fe400078e003a */
[----:B------:R-:W-:-:S05]  /*aa50*/  IMAD.MOV.U32 R11, RZ, RZ, R61 ;  /* 0x000000ffff0b7224 */ /* 0x000fca00078e003d */
[----:B------:R0:W-:Y:S02]  /*aa60*/  STL.128 [R1+0x170], R8 ;  /* 0x0001700801007387 */ /* 0x0001e40000100c00 */
        /* <DEDUP_REMOVED lines=14> */
[----:B------:R1:W-:Y:S01]  /*ab50*/  STL.128 [R1+0x1b0], R8 ;  /* 0x0001b00801007387 */ /* 0x0003e20000100c00 */
[----:B--2---:R-:W-:-:S04]  /*ab60*/  LOP3.LUT R0, R4, 0x1, RZ, 0xfc, !PT ;  /* 0x0000000104007812 */ /* 0x004fc800078efcff */
[----:B------:R-:W-:-:S13]  /*ab70*/  ISETP.NE.AND P1, PT, R0, 0x3, PT ;  /* 0x000000030000780c */ /* 0x000fda0003f25270 */
[----:B-1----:R-:W-:Y:S05]  /*ab80*/  @!P1 BRA `(.L_x_5137) ;  /* 0x0000000000049947 */ /* 0x002fea0003800000 */
[----:B------:R-:W-:Y:S01]  /*ab90*/  BPT.TRAP 0x1 ;  /* 0x000000040000795c */ /* 0x000fe20000300000 */
.L_x_5137:
[----:B------:R-:W-:Y:S05]  /*aba0*/  BSYNC B0 ;  /* 0x0000000000007941 */ /* 0x000fea0003800000 */
.L_x_5136:
[----:B------:R-:W2:Y:S01]  /*abb0*/  LDL.64 R8, [R1+0x18] ;  /* 0x0000180001087983 */ /* 0x000ea20000100a00 */
[----:B-----5:R-:W-:Y:S01]  /*abc0*/  SHF.L.U32 R13, R13, 0x1f, RZ ;  /* 0x0000001f0d0d7819 */ /* 0x020fe200000006ff */
[----:B------:R-:W-:Y:S01]  /*abd0*/  BSSY B0, `(.L_x_5138) ;  /* 0x0000006000007945 */ /* 0x000fe20003800000 */
[----:B--2---:R-:W-:-:S05]  /*abe0*/  MOV R3, R8 ;  /* 0x0000000800037202 */ /* 0x004fca0000000f00 */
[----:B------:R-:W-:-:S04]  /*abf0*/  IMAD R12, R12, 0x8, R3 ;  /* 0x000000080c0c7824 */ /* 0x000fc800078e0203 */
[----:B------:R0:W1:Y:S01]  /*ac00*/  SYNCS.PHASECHK.TRANS64.TRYWAIT P0, [R12+URZ], R13 ;  /* 0x0000000d0c0075a7 */ /* 0x000062000800017f */
[----:B------:R-:W-:Y:S05]  /*ac10*/  @!P1 BRA `(.L_x_5139) ;  /* 0x0000000000049947 */ /* 0x000fea0003800000 */
[----:B------:R-:W-:Y:S01]  /*ac20*/  BPT.TRAP 0x1 ;  /* 0x000000040000795c */ /* 0x000fe20000300000 */
.L_x_5139:
[----:B------:R-:W-:Y:S05]  /*ac30*/  BSYNC B0 ;  /* 0x0000000000007941 */ /* 0x000fea0003800000 */
.L_x_5138:
[----:B------:R-:W-:Y:S04]  /*ac40*/  BSSY B0, `(.L_x_5140) ;  /* 0x0000004000007945 */ /* 0x000fe80003800000 */
[----:B-1----:R-:W-:Y:S05]  /*ac50*/  @P0 BRA `(.L_x_5141) ;  /* 0x0000000000080947 */ /* 0x002fea0003800000 */
[----:B------:R-:W1:Y:S02]  /*ac60*/  SYNCS.PHASECHK.TRANS64.TRYWAIT P0, [R12+URZ], R13 ;  /* 0x0000000d0c0075a7 */ /* 0x000e64000800017f */
[----:B-1----:R-:W-:Y:S05]  /*ac70*/  @!P0 BRA `(.L_x_5142) ;  /* 0x000001e800c48947 */ /* 0x002fea0003800000 */
.L_x_5141:
[----:B------:R-:W-:Y:S05]  /*ac80*/  BSYNC B0 ;  /* 0x0000000000007941 */ /* 0x000fea0003800000 */
.L_x_5140:
[----:B------:R-:W2:Y:S04]  /*ac90*/  LDL R7, [R1+0x1c8] ;  /* 0x0001c80001077983 */ /* 0x000ea80000100800 */
[----:B------:R-:W2:Y:S01]  /*aca0*/  LDL.64 R8, [R1+0x80] ;  /* 0x0000800001087983 */ /* 0x000ea20000100a00 */
[----:B------:R-:W-:Y:S05]  /*acb0*/  WARPSYNC.ALL ;  /* 0x0000000000007948 */ /* 0x000fea0003800000 */
[----:B01----:R-:W3:Y:S04]  /*acc0*/  LDL.64 R12, [R1+0x78] ;  /* 0x00007800010c7983 */ /* 0x003ee80000100a00 */
[----:B------:R-:W4:Y:S04]  /*acd0*/  LDL.64 R10, [R1+0x78] ;  /* 0x00007800010a7983 */ /* 0x000f280000100a00 */
[----:B------:R-:W5:Y:S04]  /*ace0*/  LDL.64 R14, [R1+0x78] ;  /* 0x00007800010e7983 */ /* 0x000f680000100a00 */
[----:B------:R-:W5:Y:S01]  /*acf0*/  LDL.64 R20, [R1+0x78] ;  /* 0x0000780001147983 */ /* 0x000f620000100a00 */
[----:B--2---:R-:W-:Y:S01]  /*ad00*/  IMAD R8, R7, 0x200, R8 ;  /* 0x0000020007087824 */ /* 0x004fe200078e0208 */
[----:B------:R-:W-:-:S02]  /*ad10*/  R2UR UR7, R9 ;  /* 0x00000000090772ca */ /* 0x000fc400000e0000 */
[----:B------:R-:W2:Y:S01]  /*ad20*/  LDL R3, [R1+0x1d4] ;  /* 0x0001d40001037983 */ /* 0x000ea20000100800 */
[----:B------:R-:W-:Y:S01]  /*ad30*/  WARPGROUP.ARRIVE ;  /* 0x00000000000079c5 */ /* 0x000fe20000000000 */
[----:B------:R-:W-:Y:S01]  /*ad40*/  R2UR UR6, R8 ;  /* 0x00000000080672ca */ /* 0x000fe200000e0000 */
[----:B------:R-:W-:Y:S01]  /*ad50*/  BSSY B0, `(.L_x_5143) ;  /* 0x000002e000007945 */ /* 0x000fe20003800000 */
[----:B------:R0:W-:Y:S01]  /*ad60*/  STL [R1+0x60], RZ ;  /* 0x000060ff01007387 */ /* 0x0001e20000100800 */
[----:B---3--:R-:W-:Y:S01]  /*ad70*/  R2UR UR4, R12 ;  /* 0x000000000c0472ca */ /* 0x008fe200000e0000 */
[----:B------:R-:W-:Y:S01]  /*ad80*/  VIADD R12, R8, 0x2 ;  /* 0x00000002080c7836 */ /* 0x000fe20000000000 */
[----:B------:R-:W-:Y:S01]  /*ad90*/  R2UR UR5, R13 ;  /* 0x000000000d0572ca */ /* 0x000fe200000e0000 */
[----:B------:R-:W-:Y:S02]  /*ada0*/  IMAD.MOV.U32 R13, RZ, RZ, R9 ;  /* 0x000000ffff0d7224 */ /* 0x000fe400078e0009 */
[----:B----4-:R-:W-:-:S02]  /*adb0*/  VIADD R10, R10, 0x2 ;  /* 0x000000020a0a7836 */ /* 0x010fc40000000000 */
[----:B-----5:R-:W-:Y:S02]  /*adc0*/  VIADD R14, R14, 0x4 ;  /* 0x000000040e0e7836 */ /* 0x020fe40000000000 */
[----:B------:R-:W-:-:S06]  /*add0*/  VIADD R20, R20, 0x6 ;  /* 0x0000000614147836 */ /* 0x000fcc0000000000 */
[----:B------:R-:W-:Y:S01]  /*ade0*/  HGMMA.64x64x16.F32.BF16 R24, gdesc[UR4], RZ, !UPT, gsb0 ;  /* 0x00e00000041879f0 */ /* 0x000fe2000c0018ff */
[----:B------:R-:W-:Y:S02]  /*adf0*/  R2UR UR6, R12 ;  /* 0x000000000c0672ca */ /* 0x000fe400000e0000 */
[----:B------:R-:W-:Y:S02]  /*ae00*/  R2UR UR7, R13 ;  /* 0x000000000d0772ca */ /* 0x000fe400000e0000 */
[----:B------:R-:W-:Y:S01]  /*ae10*/  R2UR UR4, R10 ;  /* 0x000000000a0472ca */ /* 0x000fe200000e0000 */
[C---:B------:R-:W-:Y:S01]  /*ae20*/  VIADD R10, R8.reuse, 0x4 ;  /* 0x00000004080a7836 */ /* 0x040fe20000000000 */
[----:B------:R-:W-:Y:S01]  /*ae30*/  R2UR UR5, R11 ;  /* 0x000000000b0572ca */ /* 0x000fe200000e0000 */
[----:B------:R-:W-:Y:S01]  /*ae40*/  IMAD.MOV.U32 R11, RZ, RZ, R9 ;  /* 0x000000ffff0b7224 */ /* 0x000fe200078e0009 */
[----:B--2---:R-:W-:Y:S01]  /*ae50*/  LEA.HI R0, R3, R3, RZ, 0x1 ;  /* 0x0000000303007211 */ /* 0x004fe200078f08ff */
[----:B------:R-:W-:-:S03]  /*ae60*/  VIADD R8, R8, 0x6 ;  /* 0x0000000608087836 */ /* 0x000fc60000000000 */
[----:B------:R-:W-:Y:S01]  /*ae70*/  LOP3.LUT R4, R0, 0xfffffffe, RZ, 0xc0, !PT ;  /* 0xfffffffe00047812 */ /* 0x000fe200078ec0ff */
[----:B------:R-:W-:-:S04]  /*ae80*/  IMAD.MOV.U32 R0, RZ, RZ, 0x1 ;  /* 0x00000001ff007424 */ /* 0x000fc800078e00ff */
[----:B------:R-:W-:Y:S01]  /*ae90*/  IMAD.IADD R3, R3, 0x1, -R4 ;  /* 0x0000000103037824 */ /* 0x000fe200078e0a04 */
[----:B------:R0:W-:Y:S04]  /*aea0*/  STL [R1+0x60], R0 ;  /* 0x0000600001007387 */ /* 0x0001e80000100800 */
[----:B------:R-:W-:Y:S01]  /*aeb0*/  SHF.L.U32 R3, R3, 0x1f, RZ ;  /* 0x0000001f03037819 */ /* 0x000fe200000006ff */
[----:B------:R0:W-:Y:S04]  /*aec0*/  STL [R1+0x60], R0 ;  /* 0x0000600001007387 */ /* 0x0001e80000100800 */
[----:B------:R0:W-:Y:S04]  /*aed0*/  STL [R1+0x60], R0 ;  /* 0x0000600001007387 */ /* 0x0001e80000100800 */
[----:B------:R0:W-:Y:S01]  /*aee0*/  STL [R1+0x60], R0 ;  /* 0x0000600001007387 */ /* 0x0001e20000100800 */
[----:B------:R-:W-:-:S02]  /*aef0*/  WARPGROUP.DEPBAR.LE gsb0, 0x0 ;  /* 0x00008000000079c5 */ /* 0x000fc40000010000 */
        /* <DEDUP_REMOVED lines=17> */
[----:B------:R-:W1:Y:S02]  /*b010*/  SYNCS.PHASECHK.TRANS64.TRYWAIT P0, [UR43+0x38810], R3 ;  /* 0x03881003ff0075a7 */ /* 0x000e64000800016b */
[----:B01----:R-:W-:Y:S05]  /*b020*/  @!P0 BRA `(.L_x_5144) ;  /* 0x000001e400ec8947 */ /* 0x003fea0003800000 */
.L_x_5300:
[----:B------:R-:W-:Y:S05]  /*b030*/  BSYNC B0 ;  /* 0x0000000000007941 */ /* 0x000fea0003800000 */
.L_x_5143:
[----:B0-----:R-:W2:Y:S04]  /*b040*/  LDL R3, [R1+0x28] ;  /* 0x0000280001037983 */ /* 0x001ea80000100800 */
[----:B------:R0:W5:Y:S01]  /*b050*/  LDL.64 R8, [R1+0x1c8] ;  /* 0x0001c80001087983 */ /* 0x0001620000100a00 */
[----:B------:R-:W-:Y:S01]  /*b060*/  BSSY B0, `(.L_x_5145) ;  /* 0x0000005000007945 */ /* 0x000fe20003800000 */
[----:B--2---:R-:W-:-:S04]  /*b070*/  LOP3.LUT R3, R3, 0x1, RZ, 0xfc, !PT ;  /* 0x0000000103037812 */ /* 0x004fc800078efcff */
[----:B------:R-:W-:-:S13]  /*b080*/  ISETP.NE.AND P1, PT, R3, 0x3, PT ;  /* 0x000000030300780c */ /* 0x000fda0003f25270 */
[----:B0-----:R-:W-:Y:S05]  /*b090*/  @!P1 BRA `(.L_x_5146) ;  /* 0x0000000000049947 */ /* 0x001fea0003800000 */
[----:B------:R-:W-:Y:S01]  /*b0a0*/  BPT.TRAP 0x1 ;  /* 0x000000040000795c */ /* 0x000fe20000300000 */
.L_x_5146:
[----:B------:R-:W-:Y:S05]  /*b0b0*/  BSYNC B0 ;  /* 0x0000000000007941 */ /* 0x000fea0003800000 */
.L_x_5145:
        /* <DEDUP_REMOVED lines=8> */
.L_x_5148:
[----:B------:R-:W-:Y:S05]  /*b140*/  BSYNC B0 ;  /* 0x0000000000007941 */ /* 0x000fea0003800000 */
.L_x_5147:
[----:B------:R-:W-:Y:S04]  /*b150*/  BSSY B0, `(.L_x_5149) ;  /* 0x0000004000007945 */ /* 0x000fe80003800000 */
[----:B-1----:R-:W-:Y:S05]  /*b160*/  @P0 BRA `(.L_x_5150) ;  /* 0x0000000000080947 */ /* 0x002fea0003800000 */
[----:B------:R-:W1:Y:S02]  /*b170*/  SYNCS.PHASECHK.TRANS64.TRYWAIT P0, [R8+URZ], R9 ;  /* 0x00000009080075a7 */ /* 0x000e64000800017f */
[----:B-1----:R-:W-:Y:S05]  /*b180*/  @!P0 BRA `(.L_x_5151) ;  /* 0x000001e400ac8947 */ /* 0x002fea0003800000 */
.L_x_5150:
[----:B------:R-:W-:Y:S05]  /*b190*/  BSYNC B0 ;  /* 0x0000000000007941 */ /* 0x000fea0003800000 */
.L_x_5149:
[----:B------:R-:W2:Y:S04]  /*b1a0*/  LDL R4, [R1+0x68] ;  /* 0x0000680001047983 */ /* 0x000ea80000100800 */
[----:B------:R-:W3:Y:S04]  /*b1b0*/  LDL R3, [R1+0x1c8] ;  /* 0x0001c80001037983 */ /* 0x000ee80000100800 */
[----:B01----:R-:W3:Y:S04]  /*b1c0*/  LDL.64 R8, [R1+0x98] ;  /* 0x0000980001087983 */ /* 0x003ee80000100a00 */
[----:B------:R-:W4:Y:S04]  /*b1d0*/  LDL.64 R10, [R1+0x90] ;  /* 0x00009000010a7983 */ /* 0x000f280000100a00 */
[----:B------:R-:W4:Y:S04]  /*b1e0*/  LDL.64 R12, [R1+0x90] ;  /* 0x00009000010c7983 */ /* 0x000f280000100a00 */
[----:B------:R-:W4:Y:S04]  /*b1f0*/  LDL.64 R14, [R1+0x90] ;  /* 0x00009000010e7983 */ /* 0x000f280000100a00 */
[----:B------:R-:W4:Y:S01]  /*b200*/  LDL.64 R20, [R1+0x90] ;  /* 0x0000900001147983 */ /* 0x000f220000100a00 */
[----:B------:R-:W-:Y:S05]  /*b210*/  WARPSYNC.ALL ;  /* 0x0000000000007948 */ /* 0x000fea0003800000 */
[----:B------:R-:W-:Y:S01]  /*b220*/  WARPGROUP.ARRIVE ;  /* 0x00000000000079c5 */ /* 0x000fe20000000000 */
[----:B------:R-:W4:Y:S04]  /*b230*/  LDL.64 R56, [R1+0x90] ;  /* 0x0000900001387983 */ /* 0x000f280000100a00 */
[----:B------:R-:W4:Y:S01]  /*b240*/  LDL.64 R58, [R1+0x90] ;  /* 0x00009000013a7983 */ /* 0x000f220000100a00 */
[----:B------:R-:W0:Y:S03]  /*b250*/  S2R R7, SR_TID.X ;  /* 0x0000000000077919 */ /* 0x000e260000002100 */
[----:B------:R-:W4:Y:S04]  /*b260*/  LDL.64 R60, [R1+0x90] ;  /* 0x00009000013c7983 */ /* 0x000f280000100a00 */
[----:B------:R-:W4:Y:S04]  /*b270*/  LDL.64 R62, [R1+0x90] ;  /* 0x00009000013e7983 */ /* 0x000f280000100a00 */
[----:B------:R-:W4:Y:S01]  /*b280*/  LDL.64 R64, [R1+0x90] ;  /* 0x0000900001407983 */ /* 0x000f220000100a00 */
[----:B--2---:R-:W-:Y:S01]  /*b290*/  ISETP.NE.U32.AND P0, PT, R4, RZ, PT ;  /* 0x000000ff0400720c */ /* 0x004fe20003f05070 */
[----:B---3--:R-:W-:Y:S01]  /*b2a0*/  IMAD R8, R3, 0x1000, R8 ;  /* 0x0000100003087824 */ /* 0x008fe200078e0208 */
[----:B------:R-:W-:-:S02]  /*b2b0*/  R2UR UR7, R9 ;  /* 0x00000000090772ca */ /* 0x000fc400000e0000 */
[----:B----4-:R-:W-:Y:S02]  /*b2c0*/  R2UR UR4, R10 ;  /* 0x000000000a0472ca */ /* 0x010fe400000e0000 */
[----:B------:R-:W-:Y:S02]  /*b2d0*/  R2UR UR6, R8 ;  /* 0x00000000080672ca */ /* 0x000fe400000e0000 */
[----:B------:R-:W-:-:S05]  /*b2e0*/  R2UR UR5, R11 ;  /* 0x000000000b0572ca */ /* 0x000fca00000e0000 */
[----:B------:R-:W-:-:S08]  /*b2f0*/  VOTEU.ANY UP0, P0 ;  /* 0x00000000003f7886 */ /* 0x000fd00000000100 */
[----:B------:R-:W-:Y:S01]  /*b300*/  HGMMA.64x64x16.F32.BF16 R24, gdesc[UR4], R24, UP0, gsb0 ;  /* 0x00e00000041879f0 */ /* 0x000fe2000b801818 */
[----:B------:R-:W-:Y:S02]  /*b310*/  VIADD R12, R12, 0x2 ;  /* 0x000000020c0c7836 */ /* 0x000fe40000000000 */
[----:B------:R-:W-:Y:S02]  /*b320*/  VIADD R10, R8, 0x2 ;  /* 0x00000002080a7836 */ /* 0x000fe40000000000 */
[----:B------:R-:W-:Y:S01]  /*b330*/  IMAD.MOV.U32 R11, RZ, RZ, R9 ;  /* 0x000000ffff0b7224 */ /* 0x000fe200078e0009 */
[----:B------:R-:W-:Y:S02]  /*b340*/  R2UR UR4, R12 ;  /* 0x000000000c0472ca */ /* 0x000fe400000e0000 */
[----:B------:R-:W-:Y:S02]  /*b350*/  R2UR UR6, R10 ;  /* 0x000000000a0672ca */ /* 0x000fe400000e0000 */
[----:B------:R-:W-:-:S02]  /*b360*/  R2UR UR7, R11 ;  /* 0x000000000b0772ca */ /* 0x000fc400000e0000 */
[----:B------:R-:W-:Y:S01]  /*b370*/  R2UR UR5, R13 ;  /* 0x000000000d0572ca */ /* 0x000fe200000e0000 */
[----:B------:R-:W-:Y:S02]  /*b380*/  WARPGROUP.DEPBAR.LE gsb0, 0x0 ;  /* 0x00008000000079c5 */ /* 0x000fe40000010000 */
[----:B------:R-:W-:Y:S01]  /*b390*/  WARPGROUP.ARRIVE ;  /* 0x00000000000079c5 */ /* 0x000fe20000000000 */
[----:B------:R-:W-:Y:S01]  /*b3a0*/  VIADD R14, R14, 0x4 ;  /* 0x000000040e0e7836 */ /* 0x000fe20000000000 */
[----:B------:R-:W2:Y:S08]  /*b3b0*/  LDL.64 R12, [R1+0x90] ;  /* 0x00009000010c7983 */ /* 0x000eb00000100a00 */
[----:B------:R-:W-:Y:S01]  /*b3c0*/  HGMMA.64x64x16.F32.BF16 R24, gdesc[UR4], R24, gsb0 ;  /* 0x00e00000041879f0 */ /* 0x000fe20008001818 */
[----:B------:R-:W-:-:S02]  /*b3d0*/  VIADD R10, R8, 0x4 ;  /* 0x00000004080a7836 */ /* 0x000fc40000000000 */
[----:B------:R-:W-:Y:S01]  /*b3e0*/  IMAD.MOV.U32 R11, RZ, RZ, R9 ;  /* 0x000000ffff0b7224 */ /* 0x000fe200078e0009 */
[----:B------:R-:W-:Y:S02]  /*b3f0*/  R2UR UR4, R14 ;  /* 0x000000000e0472ca */ /* 0x000fe400000e0000 */
[----:B------:R-:W-:Y:S02]  /*b400*/  R2UR UR6, R10 ;  /* 0x000000000a0672ca */ /* 0x000fe400000e0000 */
[----:B------:R-:W-:Y:S02]  /*b410*/  R2UR UR7, R11 ;  /* 0x000000000b0772ca */ /* 0x000fe400000e0000 */
[----:B------:R-:W-:Y:S01]  /*b420*/  R2UR UR5, R15 ;  /* 0x000000000f0572ca */ /* 0x000fe200000e0000 */
[----:B------:R-:W-:Y:S02]  /*b430*/  WARPGROUP.DEPBAR.LE gsb0, 0x0 ;  /* 0x00008000000079c5 */ /* 0x000fe40000010000 */
[----:B------:R-:W-:Y:S01]  /*b440*/  WARPGROUP.ARRIVE ;  /* 0x00000000000079c5 */ /* 0x000fe20000000000 */
[----:B------:R-:W-:Y:S01]  /*b450*/  VIADD R20, R20, 0x6 ;  /* 0x0000000614147836 */ /* 0x000fe20000000000 */
[----:B------:R-:W3:Y:S08]  /*b460*/  LDL.64 R14, [R1+0x90] ;  /* 0x00009000010e7983 */ /* 0x000ef00000100a00 */
        /* <DEDUP_REMOVED lines=10> */
[----:B------:R-:W4:Y:S08]  /*b510*/  LDL.64 R20, [R1+0x90] ;  /* 0x0000900001147983 */ /* 0x000f300000100a00 */
        /* <DEDUP_REMOVED lines=20> */
[----:B--2---:R-:W-:Y:S01]  /*b660*/  VIADD R12, R12, 0x204 ;  /* 0x000002040c0c7836 */ /* 0x004fe20000000000 */
        /* <DEDUP_REMOVED lines=10> */
[----:B---3--:R-:W-:Y:S01]  /*b710*/  VIADD R14, R14, 0x206 ;  /* 0x000002060e0e7836 */ /* 0x008fe20000000000 */
        /* <DEDUP_REMOVED lines=10> */
[----:B----4-:R-:W-:Y:S01]  /*b7c0*/  VIADD R20, R20, 0x400 ;  /* 0x0000040014147836 */ /* 0x010fe20000000000 */
        /* <DEDUP_REMOVED lines=84> */
[----:B------:R-:W-:Y:S02]  /*bd10*/  R2UR UR5, R59 ;  /* 0x000000003b0572ca */ /* 0x000fe400000e0000 */
[----:B0-----:R-:W-:Y:S01]  /*bd20*/  SHF.R.U32.HI R7, RZ, 0x7, R7 ;  /* 0x00000007ff077819 */ /* 0x001fe20000011607 */
[----:B------:R-:W-:-:S02]  /*bd30*/  WARPGROUP.DEPBAR.LE gsb0, 0x0 ;  /* 0x00008000000079c5 */ /* 0x000fc40000010000 */
[----:B------:R-:W-:Y:S01]  /*bd40*/  WARPGROUP.ARRIVE ;  /* 0x00000000000079c5 */ /* 0x000fe20000000000 */
[----:B------:R-:W-:Y:S01]  /*bd50*/  VIADD R4, R8, 0x800 ;  /* 0x0000080008047836 */ /* 0x000fe20000000000 */
[----:B----4-:R-:W-:Y:S01]  /*bd60*/  R2UR UR9, R13 ;  /* 0x000000000d0972ca */ /* 0x010fe200000e0000 */
[----:B------:R-:W-:Y:S01]  /*bd70*/  IMAD.MOV.U32 R11, RZ, RZ, R9 ;  /* 0x000000ffff0b7224 */ /* 0x000fe200078e0009 */
[----:B------:R-:W4:Y:S04]  /*bd80*/  LDL.64 R58, [R1+0x90] ;  /* 0x00009000013a7983 */ /* 0x000f280000100a00 */
[----:B------:R-:W-:Y:S01]  /*bd90*/  HGMMA.64x64x16.F32.BF16 R24, gdesc[UR4], R24, gsb0 ;  /* 0x00e00000041879f0 */ /* 0x000fe20008001818 */
[----:B------:R-:W0:Y:S01]  /*bda0*/  SHFL.IDX PT, R3, R7, RZ, 0x1f ;  /* 0x00001fff07037589 */ /* 0x000e2200000e0000 */
[----:B------:R-:W-:Y:S01]  /*bdb0*/  R2UR UR11, R11 ;  /* 0x000000000b0b72ca */ /* 0x000fe200000e0000 */
[----:B------:R-:W-:-:S02]  /*bdc0*/  UMOV UR4, 0x1 ;  /* 0x0000000100047882 */ /* 0x000fc40000000000 */
[----:B------:R-:W-:Y:S01]  /*bdd0*/  UISETP.NE.U32.AND UP0, UPT, UR4, URZ, UPT ;  /* 0x0000003f0400728c */ /* 0x000fe2000bf05070 */
[----:B0-----:R-:W-:-:S04]  /*bde0*/  ISETP.GT.AND P0, PT, R3, 0x7f, PT ;  /* 0x0000007f0300780c */ /* 0x001fc80003f04270 */
[----:B------:R-:W-:-:S04]  /*bdf0*/  SEL R3, RZ, 0x2, !P0 ;  /* 0x00000002ff037807 */ /* 0x000fc80004000000 */
[----:B------:R-:W-:Y:S01]  /*be00*/  IADD3 R12, R12, 0x800, R3 ;  /* 0x000008000c0c7810 */ /* 0x000fe20007ffe003 */
[----:B------:R-:W-:-:S03]  /*be10*/  IMAD.IADD R10, R3, 0x1, R4 ;  /* 0x00000001030a7824 */ /* 0x000fc600078e0204 */
[----:B------:R-:W-:Y:S02]  /*be20*/  R2UR UR8, R12 ;  /* 0x000000000c0872ca */ /* 0x000fe400000e0000 */
[----:B------:R-:W-:Y:S01]  /*be30*/  R2UR UR10, R10 ;  /* 0x000000000a0a72ca */ /* 0x000fe200000e0000 */
[----:B------:R-:W-:Y:S02]  /*be40*/  WARPGROUP.DEPBAR.LE gsb0, 0x0 ;  /* 0x00008000000079c5 */ /* 0x000fe40000010000 */
[----:B------:R-:W-:-:S10]  /*be50*/  WARPGROUP.ARRIVE ;  /* 0x00000000000079c5 */ /* 0x000fd40000000000 */
[----:B------:R-:W-:Y:S01]  /*be60*/  HGMMA.64x64x16.F32.BF16 R24, gdesc[UR8], R24, UP0, gsb0 ;  /* 0x00e00000081879f0 */ /* 0x000fe2000b801818 */
[----:B------:R-:W-:-:S05]  /*be70*/  IMAD.MOV.U32 R12, RZ, RZ, 0x4 ;  /* 0x00000004ff0c7424 */ /* 0x000fca00078e00ff */
[----:B------:R-:W-:Y:S01]  /*be80*/  SEL R7, R12, 0x2, P0 ;  /* 0x000000020c077807 */ /* 0x000fe20000000000 */
[----:B------:R-:W-:-:S03]  /*be90*/  IMAD.MOV.U32 R11, RZ, RZ, R9 ;  /* 0x000000ffff0b7224 */ /* 0x000fc600078e0009 */
[----:B------:R-:W-:Y:S01]  /*bea0*/  IADD3 R14, R7, 0x800, R14 ;  /* 0x00000800070e7810 */ /* 0x000fe20007ffe00e */
[----:B------:R-:W-:Y:S01]  /*beb0*/  IMAD.IADD R10, R4, 0x1, R7 ;  /* 0x00000001040a7824 */ /* 0x000fe200078e0207 */
[----:B------:R-:W-:Y:S02]  /*bec0*/  R2UR UR7, R11 ;  /* 0x000000000b0772ca */ /* 0x000fe400000e0000 */
[----:B------:R-:W-:Y:S02]  /*bed0*/  R2UR UR4, R14 ;  /* 0x000000000e0472ca */ /* 0x000fe400000e0000 */
[----:B------:R-:W-:Y:S02]  /*bee0*/  R2UR UR6, R10 ;  /* 0x000000000a0672ca */ /* 0x000fe400000e0000 */
[----:B------:R-:W-:Y:S01]  /*bef0*/  R2UR UR5, R15 ;  /* 0x000000000f0572ca */ /* 0x000fe200000e0000 */
[----:B------:R-:W-:Y:S02]  /*bf00*/  WARPGROUP.DEPBAR.LE gsb0, 0x0 ;  /* 0x00008000000079c5 */ /* 0x000fe40000010000 */
[----:B------:R-:W-:-:S10]  /*bf10*/  WARPGROUP.ARRIVE ;  /* 0x00000000000079c5 */ /* 0x000fd40000000000 */
[----:B------:R-:W-:Y:S01]  /*bf20*/  HGMMA.64x64x16.F32.BF16 R24, gdesc[UR4], R24, gsb0 ;  /* 0x00e00000041879f0 */ /* 0x000fe20008001818 */
[----:B------:R-:W-:Y:S01]  /*bf30*/  SEL R11, R12, 0x6, !P0 ;  /* 0x000000060c0b7807 */ /* 0x000fe20004000000 */
[----:B------:R-:W-:-:S03]  /*bf40*/  IMAD.MOV.U32 R13, RZ, RZ, R9 ;  /* 0x000000ffff0d7224 */ /* 0x000fc600078e0009 */
[----:B--2---:R-:W-:Y:S01]  /*bf50*/  IADD3 R20, R11, 0x800, R20 ;  /* 0x000008000b147810 */ /* 0x004fe20007ffe014 */
[----:B------:R-:W-:Y:S01]  /*bf60*/  IMAD.IADD R12, R4, 0x1, R11 ;  /* 0x00000001040c7824 */ /* 0x000fe200078e020b */
[----:B------:R-:W-:Y:S02]  /*bf70*/  R2UR UR7, R13 ;  /* 0x000000000d0772ca */ /* 0x000fe400000e0000 */
[----:B------:R-:W-:Y:S02]  /*bf80*/  R2UR UR4, R20 ;  /* 0x00000000140472ca */ /* 0x000fe400000e0000 */
[----:B------:R-:W-:Y:S02]  /*bf90*/  R2UR UR6, R12 ;  /* 0x000000000c0672ca */ /* 0x000fe400000e0000 */
[----:B------:R-:W-:Y:S01]  /*bfa0*/  R2UR UR5, R21 ;  /* 0x00000000150572ca */ /* 0x000fe200000e0000 */
[----:B------:R-:W-:Y:S01]  /*bfb0*/  IMAD.MOV.U32 R4, RZ, RZ, 0x28 ;  /* 0x00000028ff047424 */ /* 0x000fe200078e00ff */
[----:B------:R-:W2:Y:S01]  /*bfc0*/  LDL.64 R20, [R1+0x90] ;  /* 0x0000900001147983 */ /* 0x000ea20000100a00 */
[----:B------:R-:W-:-:S03]  /*bfd0*/  IMAD.MOV.U32 R13, RZ, RZ, 0xa00 ;  /* 0x00000a00ff0d7424 */ /* 0x000fc600078e00ff */
[----:B------:R-:W-:Y:S01]  /*bfe0*/  SEL R4, R4, 0x26, P0 ;  /* 0x0000002604047807 */ /* 0x000fe20000000000 */
[----:B------:R-:W-:Y:S02]  /*bff0*/  WARPGROUP.DEPBAR.LE gsb0, 0x0 ;  /* 0x00008000000079c5 */ /* 0x000fe40000010000 */
[----:B------:R-:W-:-:S06]  /*c000*/  WARPGROUP.ARRIVE ;  /* 0x00000000000079c5 */ /* 0x000fcc0000000000 */
[----:B------:R-:W-:Y:S01]  /*c010*/  HGMMA.64x64x16.F32.BF16 R24, gdesc[UR4], R24, gsb0 ;  /* 0x00e00000041879f0 */ /* 0x000fe20008001818 */
[----:B------:R-:W-:-:S05]  /*c020*/  SEL R13, R13, 0x980, P0 ;  /* 0x000009800d0d7807 */ /* 0x000fca0000000000 */
[----:B------:R-:W-:-:S05]  /*c030*/  IMAD.IADD R4, R4, 0x1, R13 ;  /* 0x0000000104047824 */ /* 0x000fca00078e020d */
[----:B------:R-:W-:-:S05]  /*c040*/  LOP3.LUT R13, R4, 0xa06, RZ, 0xc0, !PT ;  /* 0x00000a06040d7812 */ /* 0x000fca00078ec0ff */
[----:B---3--:R-:W-:Y:S02]  /*c050*/  IMAD.IADD R56, R13, 0x1, R56 ;  /* 0x000000010d387824 */ /* 0x008fe400078e0238 */
[----:B------:R-:W-:Y:S02]  /*c060*/  IMAD.IADD R12, R8, 0x1, R13 ;  /* 0x00000001080c7824 */ /* 0x000fe400078e020d */
[----:B------:R-:W-:Y:S01]  /*c070*/  IMAD.MOV.U32 R13, RZ, RZ, R9 ;  /* 0x000000ffff0d7224 */ /* 0x000fe200078e0009 */
[----:B------:R-:W-:Y:S02]  /*c080*/  R2UR UR4, R56 ;  /* 0x00000000380472ca */ /* 0x000fe400000e0000 */
[----:B------:R-:W-:Y:S02]  /*c090*/  R2UR UR6, R12 ;  /* 0x000000000c0672ca */ /* 0x000fe400000e0000 */
[----:B------:R-:W-:Y:S02]  /*c0a0*/  R2UR UR7, R13 ;  /* 0x000000000d0772ca */ /* 0x000fe400000e0000 */
[----:B------:R-:W-:Y:S01]  /*c0b0*/  R2UR UR5, R57 ;  /* 0x00000000390572ca */ /* 0x000fe200000e0000 */
[----:B------:R-:W-:-:S02]  /*c0c0*/  WARPGROUP.DEPBAR.LE gsb0, 0x0 ;  /* 0x00008000000079c5 */ /* 0x000fc40000010000 */
[----:B------:R-:W-:Y:S01]  /*c0d0*/  WARPGROUP.ARRIVE ;  /* 0x00000000000079c5 */ /* 0x000fe20000000000 */
[----:B------:R-:W-:Y:S01]  /*c0e0*/  VIADD R4, R8, 0xa00 ;  /* 0x00000a0008047836 */ /* 0x000fe20000000000 */
[C---:B------:R-:W-:Y:S01]  /*c0f0*/  IADD3 R12, R3.reuse, 0xa00, R60 ;  /* 0x00000a00030c7810 */ /* 0x040fe20007ffe03c */
[----:B------:R-:W-:Y:S01]  /*c100*/  IMAD.MOV.U32 R13, RZ, RZ, R61 ;  /* 0x000000ffff0d7224 */ /* 0x000fe200078e003d */
[----:B------:R-:W3:Y:S06]  /*c110*/  LDL.64 R56, [R1+0x90] ;  /* 0x0000900001387983 */ /* 0x000eec0000100a00 */
[----:B------:R-:W-:Y:S01]  /*c120*/  HGMMA.64x64x16.F32.BF16 R24, gdesc[UR4], R24, gsb0 ;  /* 0x00e00000041879f0 */ /* 0x000fe20008001818 */
[----:B------:R-:W-:-:S02]  /*c130*/  IMAD.IADD R14, R3, 0x1, R4 ;  /* 0x00000001030e7824 */ /* 0x000fc400078e0204 */
[----:B------:R-:W-:Y:S01]  /*c140*/  IMAD.MOV.U32 R15, RZ, RZ, R9 ;  /* 0x000000ffff0f7224 */ /* 0x000fe200078e0009 */
[----:B------:R-:W-:Y:S01]  /*c150*/  R2UR UR4, R12 ;  /* 0x000000000c0472ca */ /* 0x000fe200000e0000 */
[----:B------:R-:W3:Y:S01]  /*c160*/  LDL.64 R60, [R1+0x90] ;  /* 0x00009000013c7983 */ /* 0x000ee20000100a00 */
[----:B------:R-:W-:Y:S02]  /*c170*/  R2UR UR6, R14 ;  /* 0x000000000e0672ca */ /* 0x000fe400000e0000 */
[----:B------:R-:W-:Y:S02]  /*c180*/  R2UR UR7, R15 ;  /* 0x000000000f0772ca */ /* 0x000fe400000e0000 */
[----:B------:R-:W-:Y:S01]  /*c190*/  R2UR UR5, R13 ;  /* 0x000000000d0572ca */ /* 0x000fe200000e0000 */
[----:B------:R-:W-:Y:S02]  /*c1a0*/  WARPGROUP.DEPBAR.LE gsb0, 0x0 ;  /* 0x00008000000079c5 */ /* 0x000fe40000010000 */
[----:B------:R-:W-:-:S10]  /*c1b0*/  WARPGROUP.ARRIVE ;  /* 0x00000000000079c5 */ /* 0x000fd40000000000 */
[----:B------:R-:W-:Y:S01]  /*c1c0*/  HGMMA.64x64x16.F32.BF16 R24, gdesc[UR4], R24, gsb0 ;  /* 0x00e00000041879f0 */ /* 0x000fe20008001818 */
[C---:B------:R-:W-:Y:S01]  /*c1d0*/  IMAD.IADD R14, R7.reuse, 0x1, R4 ;  /* 0x00000001070e7824 */ /* 0x040fe200078e0204 */
[----:B------:R-:W-:Y:S01]  /*c1e0*/  IADD3 R12, R7, 0xa00, R62 ;  /* 0x00000a00070c7810 */ /* 0x000fe20007ffe03e */
[----:B------:R-:W-:Y:S02]  /*c1f0*/  IMAD.MOV.U32 R13, RZ, RZ, R63 ;  /* 0x000000ffff0d7224 */ /* 0x000fe400078e003f */
[----:B------:R-:W-:Y:S01]  /*c200*/  IMAD.MOV.U32 R15, RZ, RZ, R9 ;  /* 0x000000ffff0f7224 */ /* 0x000fe200078e0009 */
[----:B------:R-:W-:Y:S02]  /*c210*/  R2UR UR6, R14 ;  /* 0x000000000e0672ca */ /* 0x000fe400000e0000 */
[----:B------:R-:W-:Y:S02]  /*c220*/  R2UR UR4, R12 ;  /* 0x000000000c0472ca */ /* 0x000fe400000e0000 */
[----:B------:R-:W-:-:S02]  /*c230*/  R2UR UR7, R15 ;  /* 0x000000000f0772ca */ /* 0x000fc400000e0000 */
[----:B------:R-:W-:Y:S01]  /*c240*/  R2UR UR5, R13 ;  /* 0x000000000d0572ca */ /* 0x000fe200000e0000 */
[----:B------:R-:W-:Y:S02]  /*c250*/  WARPGROUP.DEPBAR.LE gsb0, 0x0 ;  /* 0x00008000000079c5 */ /* 0x000fe40000010000 */
[----:B------:R-:W-:Y:S01]  /*c260*/  WARPGROUP.ARRIVE ;  /* 0x00000000000079c5 */ /* 0x000fe20000000000 */
[C---:B------:R-:W-:Y:S01]  /*c270*/  IMAD.IADD R12, R11.reuse, 0x1, R4 ;  /* 0x000000010b0c7824 */ /* 0x040fe200078e0204 */
[----:B----4-:R-:W-:Y:S01]  /*c280*/  IADD3 R58, R11, 0xa00, R58 ;  /* 0x00000a000b3a7810 */ /* 0x010fe20007ffe03a */
[----:B------:R-:W4:Y:S07]  /*c290*/  LDL.64 R14, [R1+0x90] ;  /* 0x00009000010e7983 */ /* 0x000f2e0000100a00 */
[----:B------:R-:W-:Y:S01]  /*c2a0*/  HGMMA.64x64x16.F32.BF16 R24, gdesc[UR4], R24, gsb0 ;  /* 0x00e00000041879f0 */ /* 0x000fe20008001818 */
[----:B------:R-:W-:Y:S01]  /*c2b0*/  IMAD.MOV.U32 R13, RZ, RZ, R9 ;  /* 0x000000ffff0d7224 */ /* 0x000fe200078e0009 */
[----:B------:R-:W-:-:S02]  /*c2c0*/  R2UR UR6, R12 ;  /* 0x000000000c0672ca */ /* 0x000fc400000e0000 */
[----:B------:R-:W-:Y:S02]  /*c2d0*/  R2UR UR4, R58 ;  /* 0x000000003a0472ca */ /* 0x000fe400000e0000 */
[----:B------:R-:W-:Y:S02]  /*c2e0*/  R2UR UR7, R13 ;  /* 0x000000000d0772ca */ /* 0x000fe400000e0000 */
[----:B------:R-:W-:Y:S01]  /*c2f0*/  R2UR UR5, R59 ;  /* 0x000000003b0572ca */ /* 0x000fe200000e0000 */
[----:B------:R-:W-:Y:S02]  /*c300*/  IMAD.MOV.U32 R4, RZ, RZ, 0x30 ;  /* 0x00000030ff047424 */ /* 0x000fe400078e00ff */
[----:B------:R-:W-:-:S03]  /*c310*/  IMAD.MOV.U32 R13, RZ, RZ, 0xc00 ;  /* 0x00000c00ff0d7424 */ /* 0x000fc600078e00ff */
[----:B------:R-:W-:Y:S02]  /*c320*/  SEL R4, R4, 0x2e, P0 ;  /* 0x0000002e04047807 */ /* 0x000fe40000000000 */
[----:B------:R-:W-:Y:S01]  /*c330*/  SEL R13, R13, 0xb80, P0 ;  /* 0x00000b800d0d7807 */ /* 0x000fe20000000000 */
[----:B------:R-:W-:Y:S02]  /*c340*/  WARPGROUP.DEPBAR.LE gsb0, 0x0 ;  /* 0x00008000000079c5 */ /* 0x000fe40000010000 */
[----:B------:R-:W-:-:S06]  /*c350*/  WARPGROUP.ARRIVE ;  /* 0x00000000000079c5 */ /* 0x000fcc0000000000 */
[----:B------:R-:W-:Y:S01]  /*c360*/  HGMMA.64x64x16.F32.BF16 R24, gdesc[UR4], R24, gsb0 ;  /* 0x00e00000041879f0 */ /* 0x000fe20008001818 */
[----:B------:R-:W-:-:S05]  /*c370*/  IMAD.IADD R4, R4, 0x1, R13 ;  /* 0x0000000104047824 */ /* 0x000fca00078e020d */
[----:B------:R-:W-:Y:S01]  /*c380*/  LOP3.LUT R59, R4, 0xe06, RZ, 0xc0, !PT ;  /* 0x00000e06043b7812 */ /* 0x000fe200078ec0ff */
[----:B------:R-:W-:-:S04]  /*c390*/  IMAD.MOV.U32 R13, RZ, RZ, R65 ;  /* 0x000000ffff0d7224 */ /* 0x000fc800078e0041 */
[----:B------:R-:W-:Y:S02]  /*c3a0*/  IMAD.IADD R12, R59, 0x1, R64 ;  /* 0x000000013b0c7824 */ /* 0x000fe400078e0240 */
        /* <DEDUP_REMOVED lines=9> */
[C---:B--2---:R-:W-:Y:S01]  /*c440*/  IADD3 R20, R3.reuse, 0xc00, R20 ;  /* 0x00000c0003147810 */ /* 0x044fe20007ffe014 */
[----:B------:R-:W2:Y:S07]  /*c450*/  LDL.64 R58, [R1+0x90] ;  /* 0x00009000013a7983 */ /* 0x000eae0000100a00 */
[----:B------:R-:W-:Y:S01]  /*c460*/  HGMMA.64x64x16.F32.BF16 R24, gdesc[UR4], R24, gsb0 ;  /* 0x00e00000041879f0 */ /* 0x000fe20008001818 */
[----:B------:R-:W-:-:S02]  /*c470*/  IMAD.IADD R12, R3, 0x1, R4 ;  /* 0x00000001030c7824 */ /* 0x000fc400078e0204 */
[--C-:B------:R-:W-:Y:S01]  /*c480*/  IMAD.MOV.U32 R13, RZ, RZ, R9.reuse ;  /* 0x000000ffff0d7224 */ /* 0x100fe200078e0009 */
[----:B------:R-:W-:Y:S02]  /*c490*/  R2UR UR4, R20 ;  /* 0x00000000140472ca */ /* 0x000fe400000e0000 */
[----:B------:R-:W-:Y:S02]  /*c4a0*/  R2UR UR6, R12 ;  /* 0x000000000c0672ca */ /* 0x000fe400000e0000 */
[----:B------:R-:W-:Y:S02]  /*c4b0*/  R2UR UR7, R13 ;  /* 0x000000000d0772ca */ /* 0x000fe400000e0000 */
[----:B------:R-:W-:Y:S01]  /*c4c0*/  R2UR UR5, R21 ;  /* 0x00000000150572ca */ /* 0x000fe200000e0000 */
[----:B------:R-:W-:Y:S02]  /*c4d0*/  WARPGROUP.DEPBAR.LE gsb0, 0x0 ;  /* 0x00008000000079c5 */ /* 0x000fe40000010000 */
[----:B------:R-:W-:Y:S01]  /*c4e0*/  WARPGROUP.ARRIVE ;  /* 0x00000000000079c5 */ /* 0x000fe20000000000 */
[C---:B------:R-:W-:Y:S01]  /*c4f0*/  IMAD.IADD R12, R7.reuse, 0x1, R4 ;  /* 0x00000001070c7824 */ /* 0x040fe200078e0204 */
[----:B---3--:R-:W-:Y:S01]  /*c500*/  IADD3 R56, R7, 0xc00, R56 ;  /* 0x00000c0007387810 */ /* 0x008fe20007ffe038 */
[----:B------:R-:W-:Y:S01]  /*c510*/  IMAD.MOV.U32 R13, RZ, RZ, R9 ;  /* 0x000000ffff0d7224 */ /* 0x000fe200078e0009 */
[----:B------:R-:W3:Y:S06]  /*c520*/  LDL.64 R20, [R1+0x90] ;  /* 0x0000900001147983 */ /* 0x000eec0000100a00 */
[----:B------:R-:W-:Y:S01]  /*c530*/  HGMMA.64x64x16.F32.BF16 R24, gdesc[UR4], R24, gsb0 ;  /* 0x00e00000041879f0 */ /* 0x000fe20008001818 */
[----:B------:R-:W-:-:S02]  /*c540*/  R2UR UR6, R12 ;  /* 0x000000000c0672ca */ /* 0x000fc400000e0000 */
[----:B------:R-:W-:Y:S02]  /*c550*/  R2UR UR7, R13 ;  /* 0x000000000d0772ca */ /* 0x000fe400000e0000 */
[----:B------:R-:W-:Y:S02]  /*c560*/  R2UR UR4, R56 ;  /* 0x00000000380472ca */ /* 0x000fe400000e0000 */
[----:B------:R-:W-:Y:S01]  /*c570*/  R2UR UR5, R57 ;  /* 0x00000000390572ca */ /* 0x000fe200000e0000 */
[----:B------:R-:W-:Y:S02]  /*c580*/  WARPGROUP.DEPBAR.LE gsb0, 0x0 ;  /* 0x00008000000079c5 */ /* 0x000fe40000010000 */
[----:B------:R-:W-:Y:S01]  /*c590*/  WARPGROUP.ARRIVE ;  /* 0x00000000000079c5 */ /* 0x000fe20000000000 */
[C---:B------:R-:W-:Y:S01]  /*c5a0*/  IMAD.IADD R12, R11.reuse, 0x1, R4 ;  /* 0x000000010b0c7824 */ /* 0x040fe200078e0204 */
[----:B----4-:R-:W-:Y:S01]  /*c5b0*/  IADD3 R14, R11, 0xc00, R14 ;  /* 0x00000c000b0e7810 */ /* 0x010fe20007ffe00e */
[----:B------:R-:W-:Y:S01]  /*c5c0*/  IMAD.MOV.U32 R13, RZ, RZ, R9 ;  /* 0x000000ffff0d7224 */ /* 0x000fe200078e0009 */
[----:B------:R-:W4:Y:S06]  /*c5d0*/  LDL.64 R56, [R1+0x90] ;  /* 0x0000900001387983 */ /* 0x000f2c0000100a00 */
[----:B------:R-:W-:Y:S01]  /*c5e0*/  HGMMA.64x64x16.F32.BF16 R24, gdesc[UR4], R24, gsb0 ;  /* 0x00e00000041879f0 */ /* 0x000fe20008001818 */
        /* <DEDUP_REMOVED lines=15> */
[----:B------:R-:W-:Y:S01]  /*c6e0*/  IMAD.IADD R14, R8, 0x1, R15 ;  /* 0x00000001080e7824 */ /* 0x000fe200078e020f */
[----:B------:R-:W-:Y:S01]  /*c6f0*/  R2UR UR5, R13 ;  /* 0x000000000d0572ca */ /* 0x000fe200000e0000 */
[----:B------:R-:W-:Y:S01]  /*c700*/  IMAD.MOV.U32 R15, RZ, RZ, R9 ;  /* 0x000000ffff0f7224 */ /* 0x000fe200078e0009 */
[----:B------:R-:W-:Y:S01]  /*c710*/  R2UR UR4, R12 ;  /* 0x000000000c0472ca */ /* 0x000fe200000e0000 */
[----:B------:R-:W4:Y:S01]  /*c720*/  LDL.64 R60, [R1+0x90] ;  /* 0x00009000013c7983 */ /* 0x000f220000100a00 */
[----:B------:R-:W-:Y:S02]  /*c730*/  R2UR UR6, R14 ;  /* 0x000000000e0672ca */ /* 0x000fe400000e0000 */
[----:B------:R-:W-:Y:S01]  /*c740*/  R2UR UR7, R15 ;  /* 0x000000000f0772ca */ /* 0x000fe200000e0000 */
[----:B------:R-:W-:-:S02]  /*c750*/  WARPGROUP.DEPBAR.LE gsb0, 0x0 ;  /* 0x00008000000079c5 */ /* 0x000fc40000010000 */
[----:B------:R-:W-:Y:S01]  /*c760*/  WARPGROUP.ARRIVE ;  /* 0x00000000000079c5 */ /* 0x000fe20000000000 */
[----:B------:R-:W-:Y:S01]  /*c770*/  VIADD R4, R8, 0xe00 ;  /* 0x00000e0008047836 */ /* 0x000fe20000000000 */
[C---:B--2---:R-:W-:Y:S01]  /*c780*/  IADD3 R58, R3.reuse, 0xe00, R58 ;  /* 0x00000e00033a7810 */ /* 0x044fe20007ffe03a */
[----:B------:R-:W-:Y:S01]  /*c790*/  IMAD.MOV.U32 R13, RZ, RZ, R9 ;  /* 0x000000ffff0d7224 */ /* 0x000fe200078e0009 */
[----:B------:R-:W2:Y:S06]  /*c7a0*/  LDL R15, [R1] ;  /* 0x00000000010f7983 */ /* 0x000eac0000100800 */
[----:B------:R-:W-:Y:S01]  /*c7b0*/  HGMMA.64x64x16.F32.BF16 R24, gdesc[UR4], R24, gsb0 ;  /* 0x00e00000041879f0 */ /* 0x000fe20008001818 */
[----:B------:R-:W-:Y:S01]  /*c7c0*/  IMAD.IADD R12, R3, 0x1, R4 ;  /* 0x00000001030c7824 */ /* 0x000fe200078e0204 */
[----:B------:R-:W-:Y:S01]  /*c7d0*/  R2UR UR7, R13 ;  /* 0x000000000d0772ca */ /* 0x000fe200000e0000 */
[----:B------:R0:W5:Y:S01]  /*c7e0*/  LDL R3, [R1+0x1c8] ;  /* 0x0001c80001037983 */ /* 0x0001620000100800 */
[----:B------:R-:W-:-:S02]  /*c7f0*/  R2UR UR4, R58 ;  /* 0x000000003a0472ca */ /* 0x000fc400000e0000 */
[----:B------:R-:W-:Y:S01]  /*c800*/  R2UR UR6, R12 ;  /* 0x000000000c0672ca */ /* 0x000fe200000e0000 */
[----:B------:R0:W5:Y:S01]  /*c810*/  LDL R14, [R1+0xc] ;  /* 0x00000c00010e7983 */ /* 0x0001620000100800 */
[----:B------:R-:W-:Y:S01]  /*c820*/  R2UR UR5, R59 ;  /* 0x000000003b0572ca */ /* 0x000fe200000e0000 */
[----:B------:R-:W-:Y:S02]  /*c830*/  WARPGROUP.DEPBAR.LE gsb0, 0x0 ;  /* 0x00008000000079c5 */ /* 0x000fe40000010000 */
[----:B------:R-:W-:-:S10]  /*c840*/  WARPGROUP.ARRIVE ;  /* 0x00000000000079c5 */ /* 0x000fd40000000000 */
[----:B------:R-:W-:Y:S01]  /*c850*/  HGMMA.64x64x16.F32.BF16 R24, gdesc[UR4], R24, gsb0 ;  /* 0x00e00000041879f0 */ /* 0x000fe20008001818 */
[C---:B------:R-:W-:Y:S01]  /*c860*/  IMAD.IADD R12, R7.reuse, 0x1, R4 ;  /* 0x00000001070c7824 */ /* 0x040fe200078e0204 */
[----:B---3--:R-:W-:Y:S01]  /*c870*/  IADD3 R20, R7, 0xe00, R20 ;  /* 0x00000e0007147810 */ /* 0x008fe20007ffe014 */
[----:B------:R-:W-:Y:S01]  /*c880*/  IMAD.MOV.U32 R13, RZ, RZ, R9 ;  /* 0x000000ffff0d7224 */ /* 0x000fe200078e0009 */
[----:B------:R-:W-:Y:S02]  /*c890*/  R2UR UR5, R21 ;  /* 0x00000000150572ca */ /* 0x000fe400000e0000 */
[----:B------:R-:W-:Y:S02]  /*c8a0*/  R2UR UR6, R12 ;  /* 0x000000000c0672ca */ /* 0x000fe400000e0000 */
[----:B------:R-:W-:Y:S02]  /*c8b0*/  R2UR UR7, R13 ;  /* 0x000000000d0772ca */ /* 0x000fe400000e0000 */
[----:B------:R-:W-:Y:S01]  /*c8c0*/  R2UR UR4, R20 ;  /* 0x00000000140472ca */ /* 0x000fe200000e0000 */
[----:B------:R-:W-:-:S02]  /*c8d0*/  WARPGROUP.DEPBAR.LE gsb0, 0x0 ;  /* 0x00008000000079c5 */ /* 0x000fc40000010000 */
[----:B------:R-:W-:-:S10]  /*c8e0*/  WARPGROUP.ARRIVE ;  /* 0x00000000000079c5 */ /* 0x000fd40000000000 */
[----:B------:R-:W-:Y:S01]  /*c8f0*/  HGMMA.64x64x16.F32.BF16 R24, gdesc[UR4], R24, gsb0 ;  /* 0x00e00000041879f0 */ /* 0x000fe20008001818 */
[C---:B----4-:R-:W-:Y:S01]  /*c900*/  IADD3 R56, R11.reuse, 0xe00, R56 ;  /* 0x00000e000b387810 */ /* 0x050fe20007ffe038 */
[----:B------:R-:W-:Y:S02]  /*c910*/  IMAD.IADD R10, R11, 0x1, R4 ;  /* 0x000000010b0a7824 */ /* 0x000fe400078e0204 */
[----:B------:R-:W-:Y:S01]  /*c920*/  IMAD.MOV.U32 R11, RZ, RZ, R9 ;  /* 0x000000ffff0b7224 */ /* 0x000fe200078e0009 */
[----:B------:R-:W-:Y:S02]  /*c930*/  R2UR UR4, R56 ;  /* 0x00000000380472ca */ /* 0x000fe400000e0000 */
[----:B------:R-:W-:Y:S02]  /*c940*/  R2UR UR6, R10 ;  /* 0x000000000a0672ca */ /* 0x000fe400000e0000 */
[----:B------:R-:W-:Y:S02]  /*c950*/  R2UR UR7, R11 ;  /* 0x000000000b0772ca */ /* 0x000fe400000e0000 */
[----:B------:R-:W-:Y:S01]  /*c960*/  R2UR UR5, R57 ;  /* 0x00000000390572ca */ /* 0x000fe200000e0000 */
[----:B------:R-:W-:-:S02]  /*c970*/  IMAD.MOV.U32 R4, RZ, RZ, 0x40 ;  /* 0x00000040ff047424 */ /* 0x000fc400078e00ff */
        /* <DEDUP_REMOVED lines=8> */
[----:B------:R-:W-:Y:S02]  /*ca00*/  IMAD.MOV.U32 R11, RZ, RZ, R9 ;  /* 0x000000ffff0b7224 */ /* 0x000fe400078e0009 */
[----:B------:R-:W-:Y:S02]  /*ca10*/  IMAD.MOV.U32 R9, RZ, RZ, R61 ;  /* 0x000000ffff097224 */ /* 0x000fe400078e003d */
[----:B------:R-:W-:Y:S02]  /*ca20*/  IMAD.IADD R10, R8, 0x1, R7 ;  /* 0x00000001080a7824 */ /* 0x000fe400078e0207 */
[----:B------:R-:W-:Y:S01]  /*ca30*/  IMAD.IADD R8, R7, 0x1, R60 ;  /* 0x0000000107087824 */ /* 0x000fe200078e023c */
[----:B------:R-:W-:Y:S02]  /*ca40*/  R2UR UR7, R11 ;  /* 0x000000000b0772ca */ /* 0x000fe400000e0000 */
[----:B------:R-:W-:-:S02]  /*ca50*/  R2UR UR6, R10 ;  /* 0x000000000a0672ca */ /* 0x000fc400000e0000 */
[----:B------:R-:W-:Y:S02]  /*ca60*/  R2UR UR4, R8 ;  /* 0x00000000080472ca */ /* 0x000fe400000e0000 */
[----:B------:R-:W-:Y:S01]  /*ca70*/  R2UR UR5, R9 ;  /* 0x00000000090572ca */ /* 0x000fe200000e0000 */
[----:B------:R0:W-:Y:S04]  /*ca80*/  STL [R1+0x68], R0 ;  /* 0x0000680001007387 */ /* 0x0001e80000100800 */
[----:B------:R0:W-:Y:S04]  /*ca90*/  STL [R1+0x68], R0 ;  /* 0x0000680001007387 */ /* 0x0001e80000100800 */
[----:B------:R0:W-:Y:S04]  /*caa0*/  STL [R1+0x68], R0 ;  /* 0x0000680001007387 */ /* 0x0001e80000100800 */
[----:B------:R0:W-:Y:S04]  /*cab0*/  STL [R1+0x68], R0 ;  /* 0x0000680001007387 */ /* 0x0001e80000100800 */
[----:B------:R0:W-:Y:S01]  /*cac0*/  STL [R1+0x68], R0 ;  /* 0x0000680001007387 */ /* 0x0001e20000100800 */
[----:B------:R-:W-:-:S02]  /*cad0*/  WARPGROUP.DEPBAR.LE gsb0, 0x0 ;  /* 0x00008000000079c5 */ /* 0x000fc40000010000 */
[----:B------:R-:W-:-:S06]  /*cae0*/  WARPGROUP.ARRIVE ;  /* 0x00000000000079c5 */ /* 0x000fcc0000000000 */
[----:B------:R-:W-:Y:S01]  /*caf0*/  HGMMA.64x64x16.F32.BF16 R24, gdesc[UR4], R24, gsb0 ;  /* 0x00e00000041879f0 */ /* 0x000fe20008001818 */
        /* <DEDUP_REMOVED lines=24> */
[----:B--2---:R-:W-:-:S03]  /*cc80*/  LOP3.LUT R4, R15, 0x1, RZ, 0xfc, !PT ;  /* 0x000000010f047812 */ /* 0x004fc600078efcff */
[----:B------:R0:W-:Y:S04]  /*cc90*/  STL [R1+0x68], R0 ;  /* 0x0000680001007387 */ /* 0x0001e80000100800 */
[----:B------:R0:W-:Y:S04]  /*cca0*/  STL [R1+0x68], R0 ;  /* 0x0000680001007387 */ /* 0x0001e80000100800 */
[----:B------:R0:W-:Y:S01]  /*ccb0*/  STL [R1+0x68], R0 ;  /* 0x0000680001007387 */ /* 0x0001e20000100800 */
[----:B------:R-:W-:Y:S01]  /*ccc0*/  ISETP.NE.AND P0, PT, R4, 0x3, PT ;  /* 0x000000030400780c */ /* 0x000fe20003f05270 */
[----:B------:R-:W-:-:S02]  /*ccd0*/  WARPGROUP.DEPBAR.LE gsb0, 0x0 ;  /* 0x00008000000079c5 */ /* 0x000fc40000010000 */
[----:B------:R-:W-:Y:S10]  /*cce0*/  BSSY B0, `(.L_x_5152) ;  /* 0x0000003000007945 */ /* 0x000ff40003800000 */
[----:B0-----:R-:W-:Y:S05]  /*ccf0*/  @!P0 BRA `(.L_x_5153) ;  /* 0x0000000000048947 */ /* 0x001fea0003800000 */
[----:B------:R-:W-:Y:S01]  /*cd00*/  BPT.TRAP 0x1 ;  /* 0x000000040000795c */ /* 0x000fe20000300000 */
.L_x_5153:
[----:B------:R-:W-:Y:S05]  /*cd10*/  BSYNC B0 ;  /* 0x0000000000007941 */ /* 0x000fea0003800000 */
.L_x_5152:
[----:B------:R-:W2:Y:S02]  /*cd20*/  LDL.64 R8, [R1+0x20] ;  /* 0x0000200001087983 */ /* 0x000ea40000100a00 */
[----:B--2---:R-:W-:-:S05]  /*cd30*/  MOV R0, R8 ;  /* 0x0000000800007202 */ /* 0x004fca0000000f00 */
[----:B-----5:R-:W-:-:S05]  /*cd40*/  IMAD R3, R3, 0x8, R0 ;  /* 0x0000000803037824 */ /* 0x020fca00078e0200 */
[----:B------:R-:W-:-:S04]  /*cd50*/  PRMT R3, R14, 0x654, R3 ;  /* 0x000006540e037816 */ /* 0x000fc80000000003 */
[----:B------:R0:W-:Y:S01]  /*cd60*/  SYNCS.ARRIVE.TRANS64.RED.A1T0 RZ, [R3+URZ], RZ ;  /* 0x000000ff03ff79a7 */ /* 0x0001e2000810043f */
[----:B------:R-:W2:Y:S04]  /*cd70*/  LDL.64 R56, [R1+0x100] ;  /* 0x0001000001387983 */ /* 0x000ea80000100a00 */
[----:B------:R-:W3:Y:S04]  /*cd80*/  LDL R0, [R1+0xcc] ;  /* 0x0000cc0001007983 */ /* 0x000ee80000100800 */
[----:B------:R-:W4:Y:S04]  /*cd90*/  LDL.64 R20, [R1+0xf0] ;  /* 0x0000f00001147983 */ /* 0x000f280000100a00 */
[----:B0-----:R-:W4:Y:S04]  /*cda0*/  LDL R3, [R1+0x50] ;  /* 0x0000500001037983 */ /* 0x001f280000100800 */
[----:B------:R-:W4:Y:S04]  /*cdb0*/  LDL R4, [R1+0xf8] ;  /* 0x0000f80001047983 */ /* 0x000f280000100800 */
[----:B------:R-:W4:Y:S04]  /*cdc0*/  LDL.128 R8, [R1+0xd0] ;  /* 0x0000d00001087983 */ /* 0x000f280000100c00 */
[----:B------:R-:W4:Y:S04]  /*cdd0*/  LDL.128 R12, [R1+0xe0] ;  /* 0x0000e000010c7983 */ /* 0x000f280000100c00 */
[----:B--2---:R-:W2:Y:S01]  /*cde0*/  LD.E R56, desc[UR36][R56.64] ;  /* 0x0000002438387980 */ /* 0x004ea2000c101900 */
[----:B---3--:R-:W-:-:S02]  /*cdf0*/  SHF.R.S32.HI R7, RZ, 0x1f, R0 ;  /* 0x0000001fff077819 */ /* 0x008fc40000011400 */
[----:B----4-:R-:W-:Y:S01]  /*ce00*/  ISETP.NE.AND P0, PT, R20, 0x1, PT ;  /* 0x000000011400780c */ /* 0x010fe20003f05270 */
[----:B------:R-:W-:Y:S01]  /*ce10*/  BSSY B0, `(.L_x_5154) ;  /* 0x000007d000007945 */ /* 0x000fe20003800000 */
[----:B------:R-:W-:Y:S01]  /*ce20*/  ISETP.GE.AND P1, PT, R13, 0x1, PT ;  /* 0x000000010d00780c */ /* 0x000fe20003f26270 */
[----:B--2---:R-:W-:-:S04]  /*ce30*/  FMUL.FTZ R29, R29, R56 ;  /* 0x000000381d1d7220 */ /* 0x004fc80000410000 */
[----:B------:R0:W1:Y:S02]  /*ce40*/  MUFU.TANH R57, R29 ;  /* 0x0000001d00397308 */ /* 0x0000640000002400 */
[----:B0-----:R-:W-:-:S04]  /*ce50*/  LEA.HI R29, R7, R0, RZ, 0x7 ;  /* 0x00000000071d7211 */ /* 0x001fc800078f38ff */
[----:B------:R-:W-:Y:S01]  /*ce60*/  LOP3.LUT R29, R29, 0xffffff80, RZ, 0xc0, !PT ;  /* 0xffffff801d1d7812 */ /* 0x000fe200078ec0ff */
[-C--:B------:R-:W-:Y:S01]  /*ce70*/  FMUL.FTZ R30, R30, R56.reuse ;  /* 0x000000381e1e7220 */ /* 0x080fe20000410000 */
[----:B------:R-:W-:-:S03]  /*ce80*/  FMUL.FTZ R33, R33, R56 ;  /* 0x0000003821217220 */ /* 0x000fc60000410000 */
[----:B------:R-:W-:Y:S01]  /*ce90*/  IMAD.IADD R29, R0, 0x1, -R29 ;  /* 0x00000001001d7824 */ /* 0x000fe200078e0a1d */
[----:B------:R0:W2:Y:S01]  /*cea0*/  MUFU.TANH R58, R30 ;  /* 0x0000001e003a7308 */ /* 0x0000a20000002400 */
[-C--:B------:R-:W-:Y:S01]  /*ceb0*/  FMUL.FTZ R31, R31, R56.reuse ;  /* 0x000000381f1f7220 */ /* 0x080fe20000410000 */
[----:B------:R-:W-:-:S06]  /*cec0*/  FMUL.FTZ R32, R32, R56 ;  /* 0x0000003820207220 */ /* 0x000fcc0000410000 */
[----:B------:R3:W4:Y:S01]  /*ced0*/  MUFU.TANH R61, R33 ;  /* 0x00000021003d7308 */ /* 0x0007220000002400 */
[----:B0-----:R-:W-:-:S07]  /*cee0*/  SHF.R.S32.HI R30, RZ, 0x1f, R29 ;  /* 0x0000001fff1e7819 */ /* 0x001fce000001141d */
[----:B------:R0:W1:Y:S01]  /*cef0*/  MUFU.TANH R59, R31 ;  /* 0x0000001f003b7308 */ /* 0x0000620000002400 */
[----:B---3--:R-:W-:-:S04]  /*cf00*/  LEA.HI R33, R7, R0, RZ, 0x2 ;  /* 0x0000000007217211 */ /* 0x008fc800078f10ff */
[----:B------:R-:W-:Y:S02]  /*cf10*/  LOP3.LUT R33, R33, 0xfffffffc, RZ, 0xc0, !PT ;  /* 0xfffffffc21217812 */ /* 0x000fe400078ec0ff */
[-C--:B0-----:R-:W-:Y:S01]  /*cf20*/  LEA.HI R31, R30, R29.reuse, RZ, 0x2 ;  /* 0x0000001d1e1f7211 */ /* 0x081fe200078f10ff */
[----:B------:R0:W3:Y:S03]  /*cf30*/  MUFU.TANH R60, R32 ;  /* 0x00000020003c7308 */ /* 0x0000e60000002400 */
[----:B------:R-:W-:Y:S01]  /*cf40*/  SHF.R.S32.HI R7, RZ, 0x2, R31 ;  /* 0x00000002ff077819 */ /* 0x000fe2000001141f */
[----:B------:R-:W-:Y:S01]  /*cf50*/  IMAD.IADD R33, R0, 0x1, -R33 ;  /* 0x0000000100217824 */ /* 0x000fe200078e0a21 */
[----:B------:R-:W-:Y:S02]  /*cf60*/  LEA.HI R30, R30, R29, RZ, 0x5 ;  /* 0x0000001d1e1e7211 */ /* 0x000fe400078f28ff */
[----:B0-----:R-:W-:-:S04]  /*cf70*/  SHF.R.S32.HI R32, RZ, 0x1f, R31 ;  /* 0x0000001fff207819 */ /* 0x001fc8000001141f */
[----:B------:R-:W-:Y:S02]  /*cf80*/  LEA.HI R32, R32, R7, RZ, 0x3 ;  /* 0x0000000720207211 */ /* 0x000fe400078f18ff */
[----:B------:R-:W-:Y:S02]  /*cf90*/  SHF.R.S32.HI R30, RZ, 0x5, R30 ;  /* 0x00000005ff1e7819 */ /* 0x000fe4000001141e */
[----:B------:R-:W-:Y:S02]  /*cfa0*/  LOP3.LUT R32, R32, 0xfffffff8, RZ, 0xc0, !PT ;  /* 0xfffffff820207812 */ /* 0x000fe400078ec0ff */
[----:B------:R-:W-:Y:S01]  /*cfb0*/  LEA.HI R0, R33, R33, RZ, 0x1 ;  /* 0x0000002121007211 */ /* 0x000fe200078f08ff */
[----:B------:R-:W-:Y:S02]  /*cfc0*/  IMAD R3, R3, 0x4, R30 ;  /* 0x0000000403037824 */ /* 0x000fe400078e021e */
[----:B------:R-:W-:Y:S01]  /*cfd0*/  IMAD.IADD R32, R7, 0x1, -R32 ;  /* 0x0000000107207824 */ /* 0x000fe200078e0a20 */
[----:B------:R-:W-:-:S03]  /*cfe0*/  LOP3.LUT R0, R0, 0x1ffffffe, RZ, 0xc0, !PT ;  /* 0x1ffffffe00007812 */ /* 0x000fc600078ec0ff */
[----:B------:R-:W-:Y:S02]  /*cff0*/  IMAD.U32 R3, R3, 0x10, R32 ;  /* 0x0000001003037824 */ /* 0x000fe400078e0020 */
[----:B------:R-:W-:-:S04]  /*d000*/  IMAD.IADD R0, R33, 0x1, -R0 ;  /* 0x0000000121007824 */ /* 0x000fc800078e0a00 */
[----:B------:R-:W-:-:S04]  /*d010*/  IMAD R20, R0, 0x8, R3 ;  /* 0x0000000800147824 */ /* 0x000fc800078e0203 */
[----:B------:R-:W-:-:S04]  /*d020*/  @P0 IMAD.HI.U32 R21, R20, R21, RZ ;  /* 0x0000001514150227 */ /* 0x000fc800078e00ff */
[----:B------:R-:W-:Y:S01]  /*d030*/  IMAD.MOV.U32 R0, RZ, RZ, -0x40 ;  /* 0xffffffc0ff007424 */ /* 0x000fe200078e00ff */
[----:B------:R-:W-:-:S03]  /*d040*/  @P0 SHF.R.U32.HI R20, RZ, R4, R21 ;  /* 0x00000004ff140219 */ /* 0x000fc60000011615 */
[----:B------:R-:W-:Y:S01]  /*d050*/  IMAD R4, R177, R0, 0x41 ;  /* 0x00000041b1047424 */ /* 0x000fe200078e0200 */
[----:B------:R-:W-:Y:S01]  /*d060*/  LOP3.LUT R0, R31, 0x7ffffffc, RZ, 0xc0, !PT ;  /* 0x7ffffffc1f007812 */ /* 0x000fe200078ec0ff */
[----:B------:R-:W0:Y:S01]  /*d070*/  SHFL.IDX PT, R62, R20, RZ, 0x1c1f ;  /* 0x001c1fff143e7589 */ /* 0x000e2200000e0000 */
        /* <DEDUP_REMOVED lines=25> */
[----:B------:R-:W-:-:S02]  /*d210*/  IMAD.IADD R0, R29, 0x1, -R0 ;  /* 0x000000011d007824 */ /* 0x000fc400078e0a00 */
[-C--:B------:R-:W-:Y:S01]  /*d220*/  FMUL.FTZ R55, R55, R56.reuse ;  /* 0x0000003837377220 */ /* 0x080fe20000410000 */
[----:B------:R-:W-:Y:S02]  /*d230*/  IMAD.IADD R3, R9, 0x1, R4 ;  /* 0x0000000109037824 */ /* 0x000fe400078e0204 */
[----:B------:R-:W-:Y:S01]  /*d240*/  FMUL.FTZ R51, R51, R56 ;  /* 0x0000003833337220 */ /* 0x000fe20000410000 */
[----:B------:R-:W-:Y:S01]  /*d250*/  LEA R30, R177, 0xffffffc0, 0x6 ;  /* 0xffffffc0b11e7811 */ /* 0x000fe200078e30ff */
[----:B------:R-:W-:Y:S01]  /*d260*/  IMAD R7, R0, -0x2, R3 ;  /* 0xfffffffe00077824 */ /* 0x000fe200078e0203 */
[----:B------:R-:W0:Y:S03]  /*d270*/  MUFU.TANH R24, R24 ;  /* 0x0000001800187308 */ /* 0x000e260000002400 */
[----:B------:R-:W-:Y:S02]  /*d280*/  IMAD.IADD R3, R9, 0x1, -R30 ;  /* 0x0000000109037824 */ /* 0x000fe400078e0a1e */
[----:B------:R-:W-:Y:S01]  /*d290*/  IMAD.IADD R4, R7, 0x1, -R8 ;  /* 0x0000000107047824 */ /* 0x000fe200078e0a08 */
[----:B------:R-:W-:-:S02]  /*d2a0*/  LOP3.LUT R7, RZ, R10, RZ, 0x33, !PT ;  /* 0x0000000aff077212 */ /* 0x000fc400078e33ff */
[----:B------:R-:W0:Y:S01]  /*d2b0*/  MUFU.TANH R25, R25 ;  /* 0x0000001900197308 */ /* 0x000e220000002400 */
[----:B------:R-:W-:-:S07]  /*d2c0*/  IMAD R21, R0, -0x2, R3 ;  /* 0xfffffffe00157824 */ /* 0x000fce00078e0203 */
[----:B------:R-:W0:Y:S01]  /*d2d0*/  MUFU.TANH R26, R26 ;  /* 0x0000001a001a7308 */ /* 0x000e220000002400 */
[----:B------:R-:W-:-:S07]  /*d2e0*/  IMAD.IADD R56, R4, 0x1, R11 ;  /* 0x0000000104387824 */ /* 0x000fce00078e020b */
        /* <DEDUP_REMOVED lines=22> */
[----:B------:R-:W1:Y:S08]  /*d450*/  MUFU.TANH R54, R54 ;  /* 0x0000003600367308 */ /* 0x000e700000002400 */
[----:B------:R-:W1:Y:S01]  /*d460*/  MUFU.TANH R55, R55 ;  /* 0x0000003700377308 */ /* 0x000e620000002400 */
[----:B------:R-:W-:Y:S01]  /*d470*/  IMAD.IADD R11, R4, 0x1, R7 ;  /* 0x00000001040b7824 */ /* 0x000fe200078e0207 */
[----:B0-----:R-:W-:Y:S01]  /*d480*/  VIADDMNMX R4, R62, R56, R21, PT ;  /* 0x000000383e047246 */ /* 0x001fe20003800115 */
[----:B------:R-:W-:-:S02]  /*d490*/  IMAD.IADD R12, R12, 0x1, -R30 ;  /* 0x000000010c0c7824 */ /* 0x000fc400078e0a1e */
[----:B------:R-:W-:Y:S01]  /*d4a0*/  IMAD.IADD R3, R11, 0x1, R62 ;  /* 0x000000010b037824 */ /* 0x000fe200078e023e */
[----:B--234-:R-:W-:Y:S06]  /*d4b0*/  @!P1 BRA `(.L_x_5155) ;  /* 0x0000000000489947 */ /* 0x01cfec0003800000 */
[----:B------:R-:W-:Y:S01]  /*d4c0*/  IADD3 R7, -R8, R9, R62 ;  /* 0x0000000908077210 */ /* 0x000fe20007ffe13e */
[----:B------:R-:W-:Y:S03]  /*d4d0*/  BSSY B1, `(.L_x_5156) ;  /* 0x000000c000017945 */ /* 0x000fe60003800000 */
[----:B------:R-:W-:-:S13]  /*d4e0*/  ISETP.GT.AND P0, PT, R7, -0x1, PT ;  /* 0xffffffff0700780c */ /* 0x000fda0003f04270 */
[----:B------:R-:W-:Y:S05]  /*d4f0*/  @P0 BRA `(.L_x_5157) ;  /* 0x0000000000180947 */ /* 0x000fea0003800000 */
[----:B------:R-:W-:Y:S02]  /*d500*/  ISETP.NE.AND P0, PT, R13, 0x1, PT ;  /* 0x000000010d00780c */ /* 0x000fe40003f05270 */
[----:B------:R-:W-:-:S11]  /*d510*/  LOP3.LUT R7, RZ, R7, RZ, 0x33, !PT ;  /* 0x00000007ff077212 */ /* 0x000fd600078e33ff */
[----:B------:R-:W-:-:S05]  /*d520*/  @P0 IMAD.HI.U32 R10, R7, R14, RZ ;  /* 0x0000000e070a0227 */ /* 0x000fca00078e00ff */
[----:B------:R-:W-:-:S04]  /*d530*/  @P0 SHF.R.U32.HI R7, RZ, R15, R10 ;  /* 0x0000000fff070219 */ /* 0x000fc8000001160a */
[----:B------:R-:W-:Y:S01]  /*d540*/  LOP3.LUT R7, RZ, R7, RZ, 0x33, !PT ;  /* 0x00000007ff077212 */ /* 0x000fe200078e33ff */
[----:B------:R-:W-:Y:S06]  /*d550*/  BRA `(.L_x_5158) ;  /* 0x00000000000c7947 */ /* 0x000fec0003800000 */
.L_x_5157:
[----:B------:R-:W-:-:S13]  /*d560*/  ISETP.NE.AND P0, PT, R13, 0x1, PT ;  /* 0x000000010d00780c */ /* 0x000fda0003f05270 */
[----:B------:R-:W-:-:S05]  /*d570*/  @P0 IMAD.HI.U32 R10, R7, R14, RZ ;  /* 0x0000000e070a0227 */ /* 0x000fca00078e00ff */
[----:B------:R-:W-:-:S07]  /*d580*/  @P0 SHF.R.U32.HI R7, RZ, R15, R10 ;  /* 0x0000000fff070219 */ /* 0x000fce000001160a */
.L_x_5158:
[----:B------:R-:W-:Y:S05]  /*d590*/  BSYNC B1 ;  /* 0x0000000000017941 */ /* 0x000fea0003800000 */
.L_x_5156:
[----:B------:R-:W-:-:S04]  /*d5a0*/  IMAD R7, R7, R13, -R30 ;  /* 0x0000000d07077224 */ /* 0x000fc800078e0a1e */
[----:B------:R-:W-:-:S05]  /*d5b0*/  IMAD R10, R0, -0x2, R7 ;  /* 0xfffffffe000a7824 */ /* 0x000fca00078e0207 */
[----:B------:R-:W-:Y:S02]  /*d5c0*/  VIMNMX R3, R3, R10, !PT ;  /* 0x0000000a03037248 */ /* 0x000fe40007fe0100 */
[----:B------:R-:W-:-:S07]  /*d5d0*/  VIADDMNMX R4, R10, R13, R4, PT ;  /* 0x0000000d0a047246 */ /* 0x000fce0003800104 */
.L_x_5155:
[----:B------:R-:W-:Y:S05]  /*d5e0*/  BSYNC B0 ;  /* 0x0000000000007941 */ /* 0x000fea0003800000 */
.L_x_5154:
[C---:B------:R-:W-:Y:S01]  /*d5f0*/  ISETP.GE.AND P1, PT, R12.reuse, 0x9, PT ;  /* 0x000000090c00780c */ /* 0x040fe20003f26270 */
[----:B------:R-:W0:Y:S01]  /*d600*/  SHFL.IDX PT, R20, R20, 0x1, 0x1c1f ;  /* 0x003c1f0014147f89 */ /* 0x000e2200000e0000 */
[----:B------:R-:W-:Y:S01]  /*d610*/  ISETP.GE.AND P0, PT, R12, 0x2, PT ;  /* 0x000000020c00780c */ /* 0x000fe20003f06270 */
[----:B------:R-:W-:Y:S01]  /*d620*/  BSSY B0, `(.L_x_5159) ;  /* 0x000005f000007945 */ /* 0x000fe20003800000 */
        /* <DEDUP_REMOVED lines=11> */
[C---:B------:R-:W-:Y:S02]  /*d6e0*/  ISETP.GT.AND P3, PT, R3.reuse, 0x9, !P5 ;  /* 0x000000090300780c */ /* 0x040fe40006f64270 */
[----:B------:R-:W-:Y:S02]  /*d6f0*/  ISETP.GE.AND P4, PT, R12, 0x12, PT ;  /* 0x000000120c00780c */ /* 0x000fe40003f86270 */
[----:B------:R-:W-:Y:S02]  /*d700*/  FSEL R60, R60, -INF , !P2 ;  /* 0xff8000003c3c7808 */ /* 0x000fe40005000000 */
[----:B------:R-:W-:Y:S02]  /*d710*/  ISETP.LT.OR P3, PT, R4, 0xa, P3 ;  /* 0x0000000a0400780c */ /* 0x000fe40001f61670 */
[----:B------:R-:W-:-:S02]  /*d720*/  ISETP.GT.AND P2, PT, R3, 0x11, !P4 ;  /* 0x000000110300780c */ /* 0x000fc40006744270 */
[----:B-1----:R-:W-:Y:S02]  /*d730*/  FSEL R64, R57, -INF , !P3 ;  /* 0xff80000039407808 */ /* 0x002fe40005800000 */
        /* <DEDUP_REMOVED lines=26> */
[----:B------:R-:W-:Y:S02]  /*d8e0*/  P2R R28, PR, RZ, 0x10 ;  /* 0x00000010ff1c7803 */ /* 0x000fe40000000000 */
[----:B------:R-:W-:Y:S02]  /*d8f0*/  FSEL R44, R44, -INF , !P2 ;  /* 0xff8000002c2c7808 */ /* 0x000fe40005000000 */
[----:B------:R-:W-:-:S02]  /*d900*/  ISETP.GE.AND P2, PT, R12, 0x2a, PT ;  /* 0x0000002a0c00780c */ /* 0x000fc40003f46270 */
        /* <DEDUP_REMOVED lines=25> */
[----:B------:R-:W-:Y:S02]  /*daa0*/  ISETP.LT.OR P6, PT, R4, 0x3a, P6 ;  /* 0x0000003a0400780c */ /* 0x000fe400037c1670 */
[----:B------:R-:W-:Y:S02]  /*dab0*/  VIADDMNMX R4, R20, R56, R21, PT ;  /* 0x0000003814047246 */ /* 0x000fe40003800115 */
        /* <DEDUP_REMOVED lines=13> */
.L_x_5162:
[----:B------:R-:W-:-:S13]  /*db90*/  ISETP.NE.AND P6, PT, R13, 0x1, PT ;  /* 0x000000010d00780c */ /* 0x000fda0003fc5270 */
[----:B------:R-:W-:-:S05]  /*dba0*/  @P6 IMAD.HI.U32 R14, R8, R14, RZ ;  /* 0x0000000e080e6227 */ /* 0x000fca00078e00ff */
[----:B------:R-:W-:-:S07]  /*dbb0*/  @P6 SHF.R.U32.HI R8, RZ, R15, R14 ;  /* 0x0000000fff086219 */ /* 0x000fce000001160e */
.L_x_5163:
[----:B------:R-:W-:Y:S05]  /*dbc0*/  BSYNC B1 ;  /* 0x0000000000017941 */ /* 0x000fea0003800000 */
.L_x_5161:
[----:B------:R-:W-:-:S04]  /*dbd0*/  IMAD R7, R8, R13, -R30 ;  /* 0x0000000d08077224 */ /* 0x000fc800078e0a1e */
[----:B------:R-:W-:-:S05]  /*dbe0*/  IMAD R0, R0, -0x2, R7 ;  /* 0xfffffffe00007824 */ /* 0x000fca00078e0207 */
[----:B------:R-:W-:Y:S02]  /*dbf0*/  VIADDMNMX R4, R0, R13, R4, PT ;  /* 0x0000000d00047246 */ /* 0x000fe40003800104 */
[----:B------:R-:W-:-:S07]  /*dc00*/  VIMNMX R3, R3, R0, !PT ;  /* 0x0000000003037248 */ /* 0x000fce0007fe0100 */
.L_x_5160:
[----:B------:R-:W-:Y:S05]  /*dc10*/  BSYNC B0 ;  /* 0x0000000000007941 */ /* 0x000fea0003800000 */
.L_x_5159:
[----:B------:R-:W-:Y:S01]  /*dc20*/  ISETP.GT.AND P0, PT, R3, 0x1, !P0 ;  /* 0x000000010300780c */ /* 0x000fe20004704270 */
[----:B------:R-:W-:Y:S01]  /*dc30*/  BAR.SYNC.DEFER_BLOCKING 0xf, 0x100 ;  /* 0x03c4000000007b1d */ /* 0x000fe20000010000 */
[----:B------:R-:W-:Y:S02]  /*dc40*/  FMNMX.FTZ R0, R156, R62, !PT ;  /* 0x0000003e9c007209 */ /* 0x000fe40007810000 */
[----:B------:R-:W-:Y:S02]  /*dc50*/  ISETP.LT.OR P0, PT, R4, 0x2, P0 ;  /* 0x000000020400780c */ /* 0x000fe40000701670 */
[----:B------:R-:W-:Y:S02]  /*dc60*/  FMNMX.FTZ R0, R158, R0, !PT ;  /* 0x000000009e007209 */ /* 0x000fe40007810000 */
[----:B------:R-:W-:Y:S01]  /*dc70*/  FSEL R27, R27, -INF , !P0 ;  /* 0xff8000001b1b7808 */ /* 0x000fe20004000000 */
[----:B------:R-:W2:Y:S01]  /*dc80*/  LDL R78, [R1+0x248] ;  /* 0x00024800014e7983 */ /* 0x000ea20000100800 */
[----:B------:R-:W-:-:S02]  /*dc90*/  ISETP.NE.AND P0, PT, R25, RZ, PT ;  /* 0x000000ff1900720c */ /* 0x000fc40003f05270 */
[----:B------:R-:W-:Y:S01]  /*dca0*/  FMNMX.FTZ R0, R64, R0, !PT ;  /* 0x0000000040007209 */ /* 0x000fe20007810000 */
[----:B------:R-:W3:Y:S01]  /*dcb0*/  LDL R80, [R1+0x24c] ;  /* 0x00024c0001507983 */ /* 0x000ee20000100800 */
[C---:B------:R-:W-:Y:S02]  /*dcc0*/  ISETP.GT.AND P0, PT, R3.reuse, 0x9, !P0 ;  /* 0x000000090300780c */ /* 0x040fe40004704270 */
[----:B------:R-:W-:Y:S01]  /*dcd0*/  ISETP.GT.AND P1, PT, R3, 0x8, !P1 ;  /* 0x000000080300780c */ /* 0x000fe20004f24270 */
[----:B------:R-:W4:Y:S01]  /*dce0*/  LDL R82, [R1+0x254] ;  /* 0x0002540001527983 */ /* 0x000f220000100800 */
[----:B------:R-:W-:Y:S02]  /*dcf0*/  ISETP.LT.OR P0, PT, R4, 0xa, P0 ;  /* 0x0000000a0400780c */ /* 0x000fe40000701670 */
[----:B------:R-:W-:Y:S01]  /*dd00*/  FMNMX.FTZ R0, R60, R0, !PT ;  /* 0x000000003c007209 */ /* 0x000fe20007810000 */
[----:B------:R-:W4:Y:S01]  /*dd10*/  LDL R84, [R1+0x258] ;  /* 0x0002580001547983 */ /* 0x000f220000100800 */
[----:B------:R-:W-:-:S02]  /*dd20*/  FSEL R13, R59, -INF , !P0 ;  /* 0xff8000003b0d7808 */ /* 0x000fc40004000000 */
[----:B------:R-:W-:Y:S01]  /*dd30*/  ISETP.NE.AND P0, PT, R29, RZ, PT ;  /* 0x000000ff1d00720c */ /* 0x000fe20003f05270 */
[----:B------:R-:W4:Y:S01]  /*dd40*/  LDL R86, [R1+0x25c] ;  /* 0x00025c0001567983 */ /* 0x000f220000100800 */
[----:B------:R-:W-:Y:S02]  /*dd50*/  ISETP.LT.OR P1, PT, R4, 0x9, P1 ;  /* 0x000000090400780c */ /* 0x000fe40000f21670 */
[----:B------:R-:W-:Y:S01]  /*dd60*/  ISETP.GT.AND P0, PT, R3, 0x10, !P0 ;  /* 0x000000100300780c */ /* 0x000fe20004704270 */
[----:B------:R-:W4:Y:S01]  /*dd70*/  LDL R88, [R1+0x264] ;  /* 0x0002640001587983 */ /* 0x000f220000100800 */
[----:B------:R-:W-:Y:S02]  /*dd80*/  FMNMX.FTZ R0, R66, R0, !PT ;  /* 0x0000000042007209 */ /* 0x000fe40007810000 */
[----:B------:R-:W-:Y:S01]  /*dd90*/  ISETP.LT.OR P0, PT, R4, 0x11, P0 ;  /* 0x000000110400780c */ /* 0x000fe20000701670 */
[----:B------:R-:W4:Y:S01]  /*dda0*/  LDL R90, [R1+0x268] ;  /* 0x00026800015a7983 */ /* 0x000f220000100800 */
[----:B------:R-:W-:-:S02]  /*ddb0*/  FSEL R12, R58, -INF , !P1 ;  /* 0xff8000003a0c7808 */ /* 0x000fc40004800000 */
[----:B------:R-:W-:Y:S01]  /*ddc0*/  FSEL R14, R34, -INF , !P0 ;  /* 0xff800000220e7808 */ /* 0x000fe20004000000 */
[----:B------:R-:W2:Y:S01]  /*ddd0*/  LDL R58, [R1+0x214] ;  /* 0x00021400013a7983 */ /* 0x000ea20000100800 */
[----:B------:R-:W-:Y:S02]  /*dde0*/  ISETP.NE.AND P0, PT, R28, RZ, PT ;  /* 0x000000ff1c00720c */ /* 0x000fe40003f05270 */
[----:B------:R-:W-:Y:S01]  /*ddf0*/  ISETP.NE.AND P1, PT, R33, RZ, PT ;  /* 0x000000ff2100720c */ /* 0x000fe20003f25270 */
[----:B------:R-:W4:Y:S01]  /*de00*/  LDL R92, [R1+0x26c] ;  /* 0x00026c00015c7983 */ /* 0x000f220000100800 */
[----:B------:R-:W-:Y:S02]  /*de10*/  ISETP.GT.AND P0, PT, R3, 0x11, !P0 ;  /* 0x000000110300780c */ /* 0x000fe40004704270 */
[----:B------:R-:W-:Y:S01]  /*de20*/  FMNMX.FTZ R0, R162, R0, !PT ;  /* 0x00000000a2007209 */ /* 0x000fe20007810000 */
[----:B------:R-:W4:Y:S01]  /*de30*/  LDL R94, [R1+0x274] ;  /* 0x00027400015e7983 */ /* 0x000f220000100800 */
[----:B------:R-:W-:-:S02]  /*de40*/  ISETP.LT.OR P0, PT, R4, 0x12, P0 ;  /* 0x000000120400780c */ /* 0x000fc40000701670 */
[----:B------:R-:W-:Y:S01]  /*de50*/  FMNMX.FTZ R0, R68, R0, !PT ;  /* 0x0000000044007209 */ /* 0x000fe20007810000 */
[----:B------:R-:W4:Y:S01]  /*de60*/  LDL R96, [R1+0x278] ;  /* 0x0002780001607983 */ /* 0x000f220000100800 */
[----:B------:R-:W-:Y:S02]  /*de70*/  FSEL R15, R35, -INF , !P0 ;  /* 0xff800000230f7808 */ /* 0x000fe40004000000 */
[----:B------:R-:W-:Y:S01]  /*de80*/  ISETP.NE.AND P0, PT, R31, RZ, PT ;  /* 0x000000ff1f00720c */ /* 0x000fe20003f05270 */
[----:B------:R-:W4:Y:S01]  /*de90*/  LDL R98, [R1+0x27c] ;  /* 0x00027c0001627983 */ /* 0x000f220000100800 */
[----:B------:R-:W-:Y:S02]  /*dea0*/  FMNMX.FTZ R0, R40, R0, !PT ;  /* 0x0000000028007209 */ /* 0x000fe40007810000 */
[----:B------:R-:W-:Y:S01]  /*deb0*/  ISETP.GT.AND P0, PT, R3, 0x18, !P0 ;  /* 0x000000180300780c */ /* 0x000fe20004704270 */
[----:B------:R-:W4:Y:S01]  /*dec0*/  LDL R100, [R1+0x284] ;  /* 0x0002840001647983 */ /* 0x000f220000100800 */
[----:B------:R-:W-:-:S02]  /*ded0*/  FMNMX.FTZ R0, R70, R0, !PT ;  /* 0x0000000046007209 */ /* 0x000fc40007810000 */
[----:B------:R-:W-:Y:S01]  /*dee0*/  ISETP.LT.OR P0, PT, R4, 0x19, P0 ;  /* 0x000000190400780c */ /* 0x000fe20000701670 */
[----:B------:R-:W4:Y:S01]  /*def0*/  LDL R102, [R1+0x288] ;  /* 0x0002880001667983 */ /* 0x000f220000100800 */
[----:B------:R-:W-:Y:S02]  /*df00*/  FMNMX.FTZ R0, R44, R0, !PT ;  /* 0x000000002c007209 */ /* 0x000fe40007810000 */
[----:B------:R-:W-:Y:S01]  /*df10*/  FSEL R20, R38, -INF , !P0 ;  /* 0xff80000026147808 */ /* 0x000fe20004000000 */
[----:B------:R-:W4:Y:S01]  /*df20*/  LDL R104, [R1+0x28c] ;  /* 0x00028c0001687983 */ /* 0x000f220000100800 */
[----:B------:R-:W-:Y:S02]  /*df30*/  ISETP.GT.AND P0, PT, R3, 0x19, !P1 ;  /* 0x000000190300780c */ /* 0x000fe40004f04270 */
[----:B------:R-:W-:Y:S01]  /*df40*/  FMNMX.FTZ R0, R72, R0, !PT ;  /* 0x0000000048007209 */ /* 0x000fe20007810000 */
[----:B------:R-:W3:Y:S01]  /*df50*/  LDL R38, [R1+0x200] ;  /* 0x0002000001267983 */ /* 0x000ee20000100800 */
[----:B------:R-:W-:-:S02]  /*df60*/  ISETP.LT.OR P0, PT, R4, 0x1a, P0 ;  /* 0x0000001a0400780c */ /* 0x000fc40000701670 */
[----:B------:R-:W-:Y:S01]  /*df70*/  ISETP.NE.AND P6, PT, R10, RZ, PT ;  /* 0x000000ff0a00720c */ /* 0x000fe20003fc5270 */
        /* <DEDUP_REMOVED lines=13> */
[----:B------:R-:W-:Y:S02]  /*e050*/  ISETP.GT.AND P0, PT, R3, RZ, !P6 ;  /* 0x000000ff0300720c */ /* 0x000fe40007704270 */
[----:B------:R-:W-:Y:S01]  /*e060*/  FMNMX.FTZ R8, R76, R0, !PT ;  /* 0x000000004c087209 */ /* 0x000fe20007810000 */
[----:B------:R-:W4:Y:S01]  /*e070*/  LDL R42, [R1+0x280] ;  /* 0x00028000012a7983 */ /* 0x000f220000100800 */
[----:B------:R-:W-:-:S02]  /*e080*/  ISETP.LT.OR P0, PT, R4, 0x1, P0 ;  /* 0x000000010400780c */ /* 0x000fc40000701670 */
[----:B------:R-:W-:Y:S01]  /*e090*/  ISETP.NE.AND P1, PT, R41, RZ, PT ;  /* 0x000000ff2900720c */ /* 0x000fe20003f25270 */
[----:B------:R-:W0:Y:S01]  /*e0a0*/  SHFL.BFLY PT, R9, R8, 0x2, 0x1f ;  /* 0x0c401f0008097f89 */ /* 0x000e2200000e0000 */
[----:B------:R-:W-:Y:S02]  /*e0b0*/  FSEL R26, R26, -INF , !P0 ;  /* 0xff8000001a1a7808 */ /* 0x000fe40004000000 */
[----:B------:R-:W-:Y:S01]  /*e0c0*/  ISETP.NE.AND P0, PT, R37, RZ, PT ;  /* 0x000000ff2500720c */ /* 0x000fe20003f05270 */
[----:B------:R-:W4:Y:S01]  /*e0d0*/  LDL R116, [R1+0x2ac] ;  /* 0x0002ac0001747983 */ /* 0x000f220000100800 */
[----:B------:R-:W-:Y:S02]  /*e0e0*/  FMNMX.FTZ R7, R26, R27, !PT ;  /* 0x0000001b1a077209 */ /* 0x000fe40007810000 */
[----:B------:R-:W-:Y:S01]  /*e0f0*/  ISETP.GT.AND P0, PT, R3, 0x21, !P0 ;  /* 0x000000210300780c */ /* 0x000fe20004704270 */
[----:B------:R-:W4:Y:S01]  /*e100*/  LDL R118, [R1+0x2b4] ;  /* 0x0002b40001767983 */ /* 0x000f220000100800 */
[----:B------:R-:W-:-:S02]  /*e110*/  FMNMX.FTZ R0, R12, R7, !PT ;  /* 0x000000070c007209 */ /* 0x000fc40007810000 */
[----:B------:R-:W-:Y:S01]  /*e120*/  ISETP.GT.AND P1, PT, R3, 0x28, !P1 ;  /* 0x000000280300780c */ /* 0x000fe20004f24270 */
[----:B------:R-:W4:Y:S01]  /*e130*/  LDL R120, [R1+0x2b8] ;  /* 0x0002b80001787983 */ /* 0x000f220000100800 */
[----:B------:R-:W-:Y:S02]  /*e140*/  FMNMX.FTZ R7, R13, R0, !PT ;  /* 0x000000000d077209 */ /* 0x000fe40007810000 */
[----:B------:R-:W-:Y:S01]  /*e150*/  ISETP.LT.OR P0, PT, R4, 0x22, P0 ;  /* 0x000000220400780c */ /* 0x000fe20000701670 */
        /* <DEDUP_REMOVED lines=10> */
[----:B------:R-:W-:Y:S02]  /*e200*/  FMNMX.FTZ R7, R21, R0, !PT ;  /* 0x0000000015077209 */ /* 0x000fe40007810000 */
[----:B0-----:R-:W-:Y:S01]  /*e210*/  FMNMX.FTZ R10, R8, R9, !PT ;  /* 0x00000009080a7209 */ /* 0x001fe20007810000 */
[----:B------:R-:W4:Y:S01]  /*e220*/  LDL R130, [R1+0x2d4] ;  /* 0x0002d40001827983 */ /* 0x000f220000100800 */
[----:B------:R-:W-:-:S02]  /*e230*/  FMNMX.FTZ R0, R24, R7, !PT ;  /* 0x0000000718007209 */ /* 0x000fc40007810000 */
[----:B------:R-:W-:Y:S01]  /*e240*/  ISETP.GT.AND P3, PT, R3, 0x30, !P3 ;  /* 0x000000300300780c */ /* 0x000fe20005f64270 */
[----:B------:R-:W0:Y:S01]  /*e250*/  SHFL.BFLY PT, R11, R10, 0x1, 0x1f ;  /* 0x0c201f000a0b7f89 */ /* 0x000e2200000e0000 */
[----:B------:R-:W-:Y:S02]  /*e260*/  ISETP.LT.OR P2, PT, R4, 0x2a, P2 ;  /* 0x0000002a0400780c */ /* 0x000fe40001741670 */
[----:B------:R-:W-:Y:S01]  /*e270*/  FSEL R28, R46, -INF , !P1 ;  /* 0xff8000002e1c7808 */ /* 0x000fe20004800000 */
[----:B------:R-:W4:Y:S01]  /*e280*/  LDL R132, [R1+0x2d8] ;  /* 0x0002d80001847983 */ /* 0x000f220000100800 */
[----:B------:R-:W-:Y:S02]  /*e290*/  FMNMX.FTZ R7, R25, R0, !PT ;  /* 0x0000000019077209 */ /* 0x000fe40007810000 */
[----:B------:R-:W-:Y:S01]  /*e2a0*/  ISETP.GT.AND P4, PT, R3, 0x31, !P4 ;  /* 0x000000310300780c */ /* 0x000fe20006784270 */
[----:B------:R-:W4:Y:S01]  /*e2b0*/  LDL R46, [R1+0x2a0] ;  /* 0x0002a000012e7983 */ /* 0x000f220000100800 */
[----:B------:R-:W-:-:S02]  /*e2c0*/  ISETP.LT.OR P3, PT, R4, 0x31, P3 ;  /* 0x000000310400780c */ /* 0x000fc40001f61670 */
[----:B------:R-:W-:Y:S01]  /*e2d0*/  FSEL R30, R47, -INF , !P2 ;  /* 0xff8000002f1e7808 */ /* 0x000fe20005000000 */
[----:B------:R-:W4:Y:S01]  /*e2e0*/  LDL R134, [R1+0x2dc] ;  /* 0x0002dc0001867983 */ /* 0x000f220000100800 */
[----:B------:R-:W-:Y:S02]  /*e2f0*/  FMNMX.FTZ R7, R28, R7, !PT ;  /* 0x000000071c077209 */ /* 0x000fe40007810000 */
[----:B------:R-:W-:Y:S01]  /*e300*/  ISETP.NE.AND P6, PT, R45, RZ, PT ;  /* 0x000000ff2d00720c */ /* 0x000fe20003fc5270 */
[----:B------:R-:W4:Y:S01]  /*e310*/  LDL R136, [R1+0x2e4] ;  /* 0x0002e40001887983 */ /* 0x000f220000100800 */
[----:B------:R-:W-:Y:S02]  /*e320*/  ISETP.GT.AND P5, PT, R3, 0x38, !P5 ;  /* 0x000000380300780c */ /* 0x000fe40006fa4270 */
[----:B------:R-:W-:Y:S01]  /*e330*/  ISETP.LT.OR P4, PT, R4, 0x32, P4 ;  /* 0x000000320400780c */ /* 0x000fe20002781670 */
[----:B------:R-:W4:Y:S01]  /*e340*/  LDL R138, [R1+0x2e8] ;  /* 0x0002e800018a7983 */ /* 0x000f220000100800 */
[----:B------:R-:W-:-:S02]  /*e350*/  FSEL R31, R50, -INF , !P3 ;  /* 0xff800000321f7808 */ /* 0x000fc40005800000 */
[----:B------:R-:W-:Y:S01]  /*e360*/  FMNMX.FTZ R0, R30, R7, !PT ;  /* 0x000000071e007209 */ /* 0x000fe20007810000 */
[----:B------:R-:W4:Y:S01]  /*e370*/  LDL R50, [R1+0x2c0] ;  /* 0x0002c00001327983 */ /* 0x000f220000100800 */
[----:B------:R-:W-:Y:S02]  /*e380*/  ISETP.GT.AND P0, PT, R3, 0x39, !P6 ;  /* 0x000000390300780c */ /* 0x000fe40007704270 */
[----:B------:R-:W-:Y:S01]  /*e390*/  ISETP.LT.OR P5, PT, R4, 0x39, P5 ;  /* 0x000000390400780c */ /* 0x000fe20002fa1670 */
[----:B------:R-:W4:Y:S01]  /*e3a0*/  LDL R140, [R1+0x2ec] ;  /* 0x0002ec00018c7983 */ /* 0x000f220000100800 */
[----:B------:R-:W-:Y:S02]  /*e3b0*/  FSEL R32, R32, -INF , !P4 ;  /* 0xff80000020207808 */ /* 0x000fe40006000000 */
[----:B------:R-:W-:Y:S01]  /*e3c0*/  FMNMX.FTZ R3, R31, R0, !PT ;  /* 0x000000001f037209 */ /* 0x000fe20007810000 */
[----:B------:R-:W4:Y:S01]  /*e3d0*/  LDL R56, [R1+0x2f0] ;  /* 0x0002f00001387983 */ /* 0x000f220000100800 */
[----:B------:R-:W-:-:S02]  /*e3e0*/  ISETP.LT.OR P0, PT, R4, 0x3a, P0 ;  /* 0x0000003a0400780c */ /* 0x000fc40000701670 */
[----:B------:R-:W-:Y:S01]  /*e3f0*/  FSEL R34, R54, -INF , !P5 ;  /* 0xff80000036227808 */ /* 0x000fe20006800000 */
[----:B------:R-:W4:Y:S01]  /*e400*/  LDL R142, [R1+0x2f4] ;  /* 0x0002f400018e7983 */ /* 0x000f220000100800 */
[----:B------:R-:W-:Y:S02]  /*e410*/  FMNMX.FTZ R3, R32, R3, !PT ;  /* 0x0000000320037209 */ /* 0x000fe40007810000 */
[----:B------:R-:W-:Y:S01]  /*e420*/  FSEL R36, R55, -INF , !P0 ;  /* 0xff80000037247808 */ /* 0x000fe20004000000 */
[----:B------:R-:W4:Y:S01]  /*e430*/  LDL R54, [R1+0x2e0] ;  /* 0x0002e00001367983 */ /* 0x000f220000100800 */
[----:B------:R-:W-:Y:S02]  /*e440*/  FMNMX.FTZ R3, R34, R3, !PT ;  /* 0x0000000322037209 */ /* 0x000fe40007810000 */
[----:B0-----:R-:W-:Y:S01]  /*e450*/  FMNMX.FTZ R0, R10, R11, !PT ;  /* 0x0000000b0a007209 */ /* 0x001fe20007810000 */
[----:B------:R-:W4:Y:S01]  /*e460*/  LDL R144, [R1+0x2f8] ;  /* 0x0002f80001907983 */ /* 0x000f220000100800 */
[----:B------:R-:W-:-:S03]  /*e470*/  FMNMX.FTZ R9, R36, R3, !PT ;  /* 0x0000000324097209 */ /* 0x000fc60007810000 */
[----:B------:R-:W2:Y:S04]  /*e480*/  LDL.64 R10, [R1+0x118] ;  /* 0x00011800010a7983 */ /* 0x000ea80000100a00 */
[----:B------:R-:W-:Y:S04]  /*e490*/  STL.64 [R1+0x1e0], R8 ;  /* 0x0001e00801007387 */ /* 0x000fe80000100a00 */
[----:B------:R0:W-:Y:S04]  /*e4a0*/  STL [R1+0x1e0], R0 ;  /* 0x0001e00001007387 */ /* 0x0001e80000100800 */
[----:B------:R-:W3:Y:S04]  /*e4b0*/  LDL R7, [R1+0x1e0] ;  /* 0x0001e00001077983 */ /* 0x000ee80000100800 */
[----:B------:R-:W4:Y:S04]  /*e4c0*/  LDL R4, [R1+0x1e4] ;  /* 0x0001e40001047983 */ /* 0x000f280000100800 */
        /* <DEDUP_REMOVED lines=57> */
[----:B---3--:R-:W-:Y:S01]  /*e860*/  FMUL.FTZ R3, R38, R7 ;  /* 0x0000000726037220 */ /* 0x008fe20000410000 */
[----:B------:R-:W-:-:S02]  /*e870*/  FSETP.NEU.FTZ.AND P0, PT, R7, -INF , PT ;  /* 0xff8000000700780b */ /* 0x000fc40003f1d000 */
[----:B----4-:R-:W1:Y:S02]  /*e880*/  SHFL.BFLY PT, R7, R4, 0x2, 0x1f ;  /* 0x0c401f0004077f89 */ /* 0x010e6400000e0000 */
[----:B------:R-:W-:-:S05]  /*e890*/  FSEL R3, R3, RZ, P0 ;  /* 0x000000ff03037208 */ /* 0x000fca0000000000 */
[----:B0-----:R-:W-:Y:S01]  /*e8a0*/  FFMA.FTZ R0, R64, R38, -R3 ;  /* 0x0000002640007223 */ /* 0x001fe20000010803 */
[----:B-1----:R-:W-:-:S03]  /*e8b0*/  FMNMX.FTZ R7, R7, R4, !PT ;  /* 0x0000000407077209 */ /* 0x002fc60007810000 */
        /* <DEDUP_REMOVED lines=9> */
[----:B0-----:R-:W0:Y:S01]  /*e950*/  SHFL.BFLY PT, R0, R7, 0x1, 0x1f ;  /* 0x0c201f0007007f89 */ /* 0x001e2200000e0000 */
        /* <DEDUP_REMOVED lines=8> */
[----:B------:R-:W3:Y:S04]  /*e9e0*/  LDL R60, [R1+0x218] ;  /* 0x00021800013c7983 */ /* 0x000ee80000100800 */
[----:B------:R-:W4:Y:S03]  /*e9f0*/  LDL R62, [R1+0x21c] ;  /* 0x00021c00013e7983 */ /* 0x000f260000100800 */
[----:B------:R-:W1:Y:S01]  /*ea00*/  MUFU.EX2 R29, R29 ;  /* 0x0000001d001d7308 */ /* 0x000e620000000800 */
[----:B------:R-:W4:Y:S04]  /*ea10*/  LDL R64, [R1+0x224] ;  /* 0x0002240001407983 */ /* 0x000f280000100800 */
[----:B------:R-:W4:Y:S01]  /*ea20*/  LDL R66, [R1+0x228] ;  /* 0x0002280001427983 */ /* 0x000f220000100800 */
[----:B0-----:R-:W-:-:S02]  /*ea30*/  FMNMX.FTZ R0, R7, R0, !PT ;  /* 0x0000000007007209 */ /* 0x001fc40007810000 */
[----:B------:R-:W-:Y:S01]  /*ea40*/  MUFU.EX2 R158, R158 ;  /* 0x0000009e009e7308 */ /* 0x000fe20000000800 */
[----:B------:R-:W4:Y:S01]  /*ea50*/  LDL R68, [R1+0x22c] ;  /* 0x00022c0001447983 */ /* 0x000f220000100800 */
[C---:B------:R-:W-:Y:S01]  /*ea60*/  FSETP.NEU.FTZ.AND P0, PT, R0.reuse, -INF , PT ;  /* 0xff8000000000780b */ /* 0x040fe20003f1d000 */
[-C--:B------:R-:W-:Y:S02]  /*ea70*/  FMUL.FTZ R4, R0, R38.reuse ;  /* 0x0000002600047220 */ /* 0x080fe40000410000 */
[----:B------:R-:W4:Y:S03]  /*ea80*/  LDL R70, [R1+0x234] ;  /* 0x0002340001467983 */ /* 0x000f260000100800 */
[----:B------:R-:W-:Y:S01]  /*ea90*/  FSEL R3, R4, RZ, P0 ;  /* 0x000000ff04037208 */ /* 0x000fe20000000000 */
[----:B------:R-:W-:Y:S01]  /*eaa0*/  MUFU.EX2 R160, R160 ;  /* 0x000000a000a07308 */ /* 0x000fe20000000800 */
[----:B------:R-:W4:Y:S03]  /*eab0*/  LDL R72, [R1+0x238] ;  /* 0x0002380001487983 */ /* 0x000f260000100800 */
[-CC-:B------:R-:W-:Y:S01]  /*eac0*/  FFMA.FTZ R157, R26, R38.reuse, -R3.reuse ;  /* 0x000000261a9d7223 */ /* 0x180fe20000010803 */
[-CC-:B------:R-:W-:Y:S01]  /*ead0*/  FFMA.FTZ R148, R27, R38.reuse, -R3.reuse ;  /* 0x000000261b947223 */ /* 0x180fe20000010803 */
[-CC-:B------:R-:W-:Y:S01]  /*eae0*/  FFMA.FTZ R159, R12, R38.reuse, -R3.reuse ;  /* 0x000000260c9f7223 */ /* 0x180fe20000010803 */
[-CC-:B------:R-:W-:Y:S01]  /*eaf0*/  FFMA.FTZ R150, R13, R38.reuse, -R3.reuse ;  /* 0x000000260d967223 */ /* 0x180fe20000010803 */
[----:B------:R-:W-:Y:S01]  /*eb00*/  MUFU.EX2 R35, R35 ;  /* 0x0000002300237308 */ /* 0x000fe20000000800 */
[-CC-:B------:R-:W-:Y:S01]  /*eb10*/  FFMA.FTZ R161, R14, R38.reuse, -R3.reuse ;  /* 0x000000260ea17223 */ /* 0x180fe20000010803 */
[-CC-:B------:R-:W-:Y:S01]  /*eb20*/  FFMA.FTZ R47, R15, R38.reuse, -R3.reuse ;  /* 0x000000260f2f7223 */ /* 0x180fe20000010803 */
[-C--:B------:R-:W-:Y:S01]  /*eb30*/  FFMA.FTZ R163, R20, R38.reuse, -R3 ;  /* 0x0000002614a37223 */ /* 0x080fe20000010803 */
[----:B-1----:R-:W-:Y:S01]  /*eb40*/  FADD.FTZ R7, R156, R29 ;  /* 0x0000001d9c077221 */ /* 0x002fe20000010000 */
[-CC-:B------:R-:W-:Y:S01]  /*eb50*/  FFMA.FTZ R49, R21, R38.reuse, -R3.reuse ;  /* 0x0000002615317223 */ /* 0x180fe20000010803 */
[----:B------:R-:W-:-:S02]  /*eb60*/  FFMA.FTZ R165, R24, R38, -R3 ;  /* 0x0000002618a57223 */ /* 0x000fc40000010803 */
[----:B------:R-:W-:Y:S01]  /*eb70*/  MUFU.EX2 R162, R162 ;  /* 0x000000a200a27308 */ /* 0x000fe20000000800 */
[-CC-:B------:R-:W-:Y:S01]  /*eb80*/  FFMA.FTZ R51, R25, R38.reuse, -R3.reuse ;  /* 0x0000002619337223 */ /* 0x180fe20000010803 */
[-CC-:B------:R-:W-:Y:S01]  /*eb90*/  FFMA.FTZ R167, R28, R38.reuse, -R3.reuse ;  /* 0x000000261ca77223 */ /* 0x180fe20000010803 */
[----:B------:R-:W4:Y:S05]  /*eba0*/  LDL R40, [R1+0x270] ;  /* 0x0002700001287983 */ /* 0x000f2a0000100800 */
[----:B------:R-:W-:Y:S01]  /*ebb0*/  MUFU.EX2 R37, R37 ;  /* 0x0000002500257308 */ /* 0x000fe20000000800 */
[----:B------:R-:W-:-:S07]  /*ebc0*/  FFMA.FTZ R53, R30, R38, -R3 ;  /* 0x000000261e357223 */ /* 0x000fce0000010803 */
[----:B------:R-:W-:Y:S01]  /*ebd0*/  MUFU.EX2 R164, R164 ;  /* 0x000000a400a47308 */ /* 0x000fe20000000800 */
[----:B------:R-:W-:-:S07]  /*ebe0*/  FFMA.FTZ R169, R31, R38, -R3 ;  /* 0x000000261fa97223 */ /* 0x000fce0000010803 */
[----:B------:R-:W-:Y:S01]  /*ebf0*/  MUFU.EX2 R39, R39 ;  /* 0x0000002700277308 */ /* 0x000fe20000000800 */
[-CC-:B------:R-:W-:Y:S01]  /*ec00*/  FFMA.FTZ R55, R32, R38.reuse, -R3.reuse ;  /* 0x0000002620377223 */ /* 0x180fe20000010803 */
[----:B------:R-:W4:Y:S06]  /*ec10*/  LDL R44, [R1+0x290] ;  /* 0x00029000012c7983 */ /* 0x000f2c0000100800 */
[----:B------:R-:W-:Y:S08]  /*ec20*/  MUFU.EX2 R166, R166 ;  /* 0x000000a600a67308 */ /* 0x000ff00000000800 */
[----:B------:R-:W-:Y:S01]  /*ec30*/  MUFU.EX2 R41, R41 ;  /* 0x0000002900297308 */ /* 0x000fe20000000800 */
[----:B------:R-:W-:Y:S01]  /*ec40*/  FFMA.FTZ R34, R34, R38, -R3 ;  /* 0x0000002622227223 */ /* 0x000fe20000010803 */
[----:B------:R-:W4:Y:S04]  /*ec50*/  LDL R74, [R1+0x23c] ;  /* 0x00023c00014a7983 */ /* 0x000f280000100800 */
[----:B------:R-:W4:Y:S02]  /*ec60*/  LDL R76, [R1+0x244] ;  /* 0x00024400014c7983 */ /* 0x000f240000100800 */
[----:B------:R-:W-:Y:S02]  /*ec70*/  MUFU.EX2 R157, R157 ;  /* 0x0000009d009d7308 */ /* 0x000fe40000000800 */
[----:B------:R-:W4:Y:S04]  /*ec80*/  LDL R48, [R1+0x2b0] ;  /* 0x0002b00001307983 */ /* 0x000f280000100800 */
[----:B------:R-:W4:Y:S02]  /*ec90*/  LDL R52, [R1+0x2d0] ;  /* 0x0002d00001347983 */ /* 0x000f240000100800 */
[----:B------:R-:W0:Y:S08]  /*eca0*/  MUFU.EX2 R148, R148 ;  /* 0x0000009400947308 */ /* 0x000e300000000800 */
[----:B------:R-:W-:Y:S08]  /*ecb0*/  MUFU.EX2 R168, R168 ;  /* 0x000000a800a87308 */ /* 0x000ff00000000800 */
[----:B------:R-:W-:Y:S08]  /*ecc0*/  MUFU.EX2 R43, R43 ;  /* 0x0000002b002b7308 */ /* 0x000ff00000000800 */
[----:B------:R-:W1:Y:S08]  /*ecd0*/  MUFU.EX2 R159, R159 ;  /* 0x0000009f009f7308 */ /* 0x000e700000000800 */
[----:B------:R-:W1:Y:S01]  /*ece0*/  MUFU.EX2 R150, R150 ;  /* 0x0000009600967308 */ /* 0x000e620000000800 */
[----:B0-----:R-:W-:-:S07]  /*ecf0*/  FADD.FTZ R4, R157, R148 ;  /* 0x000000949d047221 */ /* 0x001fce0000010000 */
[----:B------:R-:W-:Y:S08]  /*ed00*/  MUFU.EX2 R170, R170 ;  /* 0x000000aa00aa7308 */ /* 0x000ff00000000800 */
[----:B------:R-:W-:Y:S01]  /*ed10*/  MUFU.EX2 R45, R45 ;  /* 0x0000002d002d7308 */ /* 0x000fe20000000800 */
[----:B------:R0:W-:Y:S04]  /*ed20*/  STL [R1+0x1e4], R0 ;  /* 0x0001e40001007387 */ /* 0x0001e80000100800 */
[----:B------:R-:W4:Y:S03]  /*ed30*/  LDL R14, [R1+0x328] ;  /* 0x00032800010e7983 */ /* 0x000f260000100800 */
[----:B------:R-:W0:Y:S01]  /*ed40*/  MUFU.EX2 R161, R161 ;  /* 0x000000a100a17308 */ /* 0x000e220000000800 */
[----:B------:R-:W-:Y:S01]  /*ed50*/  FADD.FTZ R8, R158, R7 ;  /* 0x000000079e087221 */ /* 0x000fe20000010000 */
[----:B-1----:R-:W-:Y:S01]  /*ed60*/  FADD.FTZ R7, R159, R4 ;  /* 0x000000049f077221 */ /* 0x002fe20000010000 */
[----:B------:R-:W4:Y:S04]  /*ed70*/  LDL R31, [R1+0x1c8] ;  /* 0x0001c800011f7983 */ /* 0x000f280000100800 */
[----:B------:R-:W4:Y:S01]  /*ed80*/  LDL R15, [R1+0x32c] ;  /* 0x00032c00010f7983 */ /* 0x000f220000100800 */
[----:B------:R-:W1:Y:S01]  /*ed90*/  MUFU.EX2 R47, R47 ;  /* 0x0000002f002f7308 */ /* 0x000e620000000800 */
[----:B------:R-:W-:Y:S01]  /*eda0*/  FADD.FTZ R9, R33, R8 ;  /* 0x0000000821097221 */ /* 0x000fe20000010000 */
[----:B------:R-:W-:Y:S01]  /*edb0*/  FADD.FTZ R4, R150, R7 ;  /* 0x0000000796047221 */ /* 0x000fe20000010000 */
[----:B------:R-:W4:Y:S04]  /*edc0*/  LDL R28, [R1+0x210] ;  /* 0x00021000011c7983 */ /* 0x000f280000100800 */
[----:B------:R-:W4:Y:S01]  /*edd0*/  LDL R20, [R1+0x330] ;  /* 0x0003300001147983 */ /* 0x000f220000100800 */
[----:B------:R-:W2:Y:S01]  /*ede0*/  MUFU.EX2 R163, R163 ;  /* 0x000000a300a37308 */ /* 0x000ea20000000800 */
[----:B------:R-:W-:Y:S01]  /*edf0*/  FADD.FTZ R8, R160, R9 ;  /* 0x00000009a0087221 */ /* 0x000fe20000010000 */
[----:B0-----:R-:W-:Y:S01]  /*ee00*/  FADD.FTZ R4, R161, R4 ;  /* 0x00000004a1047221 */ /* 0x001fe20000010000 */
[----:B------:R-:W4:Y:S04]  /*ee10*/  LDL R30, [R1+0x220] ;  /* 0x00022000011e7983 */ /* 0x000f280000100800 */
[----:B------:R-:W4:Y:S01]  /*ee20*/  LDL R21, [R1+0x334] ;  /* 0x0003340001157983 */ /* 0x000f220000100800 */
[----:B------:R-:W0:Y:S01]  /*ee30*/  MUFU.EX2 R49, R49 ;  /* 0x0000003100317308 */ /* 0x000e220000000800 */
[----:B------:R-:W-:Y:S01]  /*ee40*/  FADD.FTZ R7, R35, R8 ;  /* 0x0000000823077221 */ /* 0x000fe20000010000 */
[----:B-1----:R-:W-:-:S06]  /*ee50*/  FADD.FTZ R4, R47, R4 ;  /* 0x000000042f047221 */ /* 0x002fcc0000010000 */
[----:B------:R-:W1:Y:S01]  /*ee60*/  MUFU.EX2 R165, R165 ;  /* 0x000000a500a57308 */ /* 0x000e620000000800 */
[----:B------:R-:W-:Y:S01]  /*ee70*/  FADD.FTZ R8, R162, R7 ;  /* 0x00000007a2087221 */ /* 0x000fe20000010000 */
[----:B--2---:R-:W-:-:S06]  /*ee80*/  FADD.FTZ R4, R163, R4 ;  /* 0x00000004a3047221 */ /* 0x004fcc0000010000 */
[----:B------:R-:W2:Y:S01]  /*ee90*/  MUFU.EX2 R51, R51 ;  /* 0x0000003300337308 */ /* 0x000ea20000000800 */
[----:B------:R-:W-:Y:S01]  /*eea0*/  FADD.FTZ R7, R37, R8 ;  /* 0x0000000825077221 */ /* 0x000fe20000010000 */
[----:B0-----:R-:W-:-:S06]  /*eeb0*/  FADD.FTZ R4, R49, R4 ;  /* 0x0000000431047221 */ /* 0x001fcc0000010000 */
[----:B------:R-:W0:Y:S01]  /*eec0*/  MUFU.EX2 R167, R167 ;  /* 0x000000a700a77308 */ /* 0x000e220000000800 */
[----:B------:R-:W-:Y:S01]  /*eed0*/  FADD.FTZ R8, R164, R7 ;  /* 0x00000007a4087221 */ /* 0x000fe20000010000 */
[----:B-1----:R-:W-:-:S06]  /*eee0*/  FADD.FTZ R4, R165, R4 ;  /* 0x00000004a5047221 */ /* 0x002fcc0000010000 */
[----:B------:R-:W1:Y:S01]  /*eef0*/  MUFU.EX2 R53, R53 ;  /* 0x0000003500357308 */ /* 0x000e620000000800 */
[----:B------:R-:W-:Y:S01]  /*ef00*/  FADD.FTZ R7, R39, R8 ;  /* 0x0000000827077221 */ /* 0x000fe20000010000 */
[----:B--2---:R-:W-:-:S06]  /*ef10*/  FADD.FTZ R4, R51, R4 ;  /* 0x0000000433047221 */ /* 0x004fcc0000010000 */
[----:B------:R-:W2:Y:S01]  /*ef20*/  MUFU.EX2 R169, R169 ;  /* 0x000000a900a97308 */ /* 0x000ea20000000800 */
[----:B------:R-:W-:Y:S01]  /*ef30*/  FFMA.FTZ R3, R36, R38, -R3 ;  /* 0x0000002624037223 */ /* 0x000fe20000010803 */
[----:B------:R-:W-:Y:S01]  /*ef40*/  FADD.FTZ R8, R166, R7 ;  /* 0x00000007a6087221 */ /* 0x000fe20000010000 */
[----:B0-----:R-:W-:Y:S01]  /*ef50*/  FADD.FTZ R4, R167, R4 ;  /* 0x00000004a7047221 */ /* 0x001fe20000010000 */
[----:B------:R-:W4:Y:S04]  /*ef60*/  LDL R32, [R1+0x230] ;  /* 0x0002300001207983 */ /* 0x000f280000100800 */
[----:B------:R-:W0:Y:S01]  /*ef70*/  MUFU.EX2 R55, R55 ;  /* 0x0000003700377308 */ /* 0x000e220000000800 */
[----:B------:R-:W-:Y:S01]  /*ef80*/  FADD.FTZ R7, R41, R8 ;  /* 0x0000000829077221 */ /* 0x000fe20000010000 */
[----:B-1----:R-:W-:Y:S01]  /*ef90*/  FADD.FTZ R4, R53, R4 ;  /* 0x0000000435047221 */ /* 0x002fe20000010000 */
[----:B------:R-:W4:Y:S04]  /*efa0*/  LDL R36, [R1+0x250] ;  /* 0x0002500001247983 */ /* 0x000f280000100800 */
[----:B------:R-:W4:Y:S01]  /*efb0*/  LDL R38, [R1+0x260] ;  /* 0x0002600001267983 */ /* 0x000f220000100800 */
[----:B------:R1:W1:Y:S01]  /*efc0*/  MUFU.EX2 R171, R34 ;  /* 0x0000002200ab7308 */ /* 0x0002620000000800 */
[----:B------:R-:W-:Y:S01]  /*efd0*/  FADD.FTZ R8, R168, R7 ;  /* 0x00000007a8087221 */ /* 0x000fe20000010000 */
[----:B--2---:R-:W-:Y:S01]  /*efe0*/  FADD.FTZ R4, R169, R4 ;  /* 0x00000004a9047221 */ /* 0x004fe20000010000 */
[----:B------:R-:W2:Y:S05]  /*eff0*/  LDL R0, [R1+0x304] ;  /* 0x0003040001007983 */ /* 0x000eaa0000100800 */
[----:B------:R1:W1:Y:S01]  /*f000*/  MUFU.EX2 R57, R3 ;  /* 0x0000000300397308 */ /* 0x0002620000000800 */
[----:B------:R-:W-:Y:S01]  /*f010*/  FADD.FTZ R7, R43, R8 ;  /* 0x000000082b077221 */ /* 0x000fe20000010000 */
[----:B0-----:R-:W-:Y:S01]  /*f020*/  FADD.FTZ R4, R55, R4 ;  /* 0x0000000437047221 */ /* 0x001fe20000010000 */
[----:B------:R-:W2:Y:S02]  /*f030*/  LDL.64 R8, [R1+0x88] ;  /* 0x0000880001087983 */ /* 0x000ea40000100a00 */
[----:B------:R-:W-:-:S02]  /*f040*/  FADD.FTZ R12, R170, R7 ;  /* 0x00000007aa0c7221 */ /* 0x000fc40000010000 */
[----:B-1----:R-:W2:Y:S01]  /*f050*/  LDL R34, [R1+0x240] ;  /* 0x0002400001227983 */ /* 0x002ea20000100800 */
[----:B------:R-:W-:Y:S01]  /*f060*/  FADD.FTZ R4, R171, R4 ;  /* 0x00000004ab047221 */ /* 0x000fe20000010000 */
[----:B------:R-:W-:Y:S02]  /*f070*/  FADD.FTZ R12, R45, R12 ;  /* 0x0000000c2d0c7221 */ /* 0x000fe40000010000 */
[----:B------:R-:W2:Y:S04]  /*f080*/  LDL R3, [R1+0x308] ;  /* 0x0003080001037983 */ /* 0x000ea80000100800 */
[----:B------:R-:W2:Y:S01]  /*f090*/  LDL R7, [R1+0x314] ;  /* 0x0003140001077983 */ /* 0x000ea20000100800 */
[----:B------:R-:W-:-:S03]  /*f0a0*/  FADD.FTZ R13, R57, R4 ;  /* 0x00000004390d7221 */ /* 0x000fc60000010000 */
[----:B------:R-:W2:Y:S04]  /*f0b0*/  LDL R4, [R1+0x30c] ;  /* 0x00030c0001047983 */ /* 0x000ea80000100800 */
[----:B------:R0:W-:Y:S04]  /*f0c0*/  STL.64 [R1+0x1f0], R12 ;  /* 0x0001f00c01007387 */ /* 0x0001e80000100a00 */
[----:B------:R-:W2:Y:S04]  /*f0d0*/  LD.E.64 R26, desc[UR36][R10.64+0x8] ;  /* 0x000008240a1a7980 */ /* 0x000ea8000c101b00 */
[----:B------:R-:W2:Y:S04]  /*f0e0*/  LD.E.64 R24, desc[UR36][R10.64] ;  /* 0x000000240a187980 */ /* 0x000ea8000c101b00 */
[----:B0-----:R-:W2:Y:S04]  /*f0f0*/  LDL R12, [R1+0x320] ;  /* 0x00032000010c7983 */ /* 0x001ea80000100800 */
[----:B------:R-:W2:Y:S04]  /*f100*/  LDL R13, [R1+0x324] ;  /* 0x00032400010d7983 */ /* 0x000ea80000100800 */
[----:B------:R-:W2:Y:S04]  /*f110*/  LDL R10, [R1+0x318] ;  /* 0x00031800010a7983 */ /* 0x000ea80000100800 */
[----:B------:R-:W2:Y:S01]  /*f120*/  LDL R11, [R1+0x31c] ;  /* 0x00031c00010b7983 */ /* 0x000ea20000100800 */
        /* <DEDUP_REMOVED lines=15> */
[----:B------:R-:W-:Y:S01]  /*f220*/  F2FP.BF16.F32.PACK_AB R171, R57, R171 ;  /* 0x000000ab39ab723e */ /* 0x000fe200000010ff */
[----:B------:R-:W-:Y:S04]  /*f230*/  STL [R1+0x214], R58 ;  /* 0x0002143a01007387 */ /* 0x000fe80000100800 */
        /* <DEDUP_REMOVED lines=53> */
[----:B--2---:R-:W-:Y:S01]  /*f590*/  IMAD R8, R31, 0x1000, R8 ;  /* 0x000010001f087824 */ /* 0x004fe200078e0208 */
[----:B------:R-:W-:-:S04]  /*f5a0*/  R2UR UR7, R9 ;  /* 0x00000000090772ca */ /* 0x000fc800000e0000 */
[----:B------:R-:W-:Y:S01]  /*f5b0*/  R2UR UR6, R8 ;  /* 0x00000000080672ca */ /* 0x000fe200000e0000 */
[----:B------:R-:W-:Y:S04]  /*f5c0*/  STL [R1+0x240], R34 ;  /* 0x0002402201007387 */ /* 0x000fe80000100800 */
[----:B------:R-:W-:Y:S01]  /*f5d0*/  STL [R1+0x2ec], R140 ;  /* 0x0002ec8c01007387 */ /* 0x000fe20000100800 */
[----:B------:R-:W-:-:S05]  /*f5e0*/  MOV R26, R26 ;  /* 0x0000001a001a7202 */ /* 0x000fca0000000f00 */
[--C-:B------:R-:W-:Y:S02]  /*f5f0*/  IMAD R27, R25, 0x2, R26.reuse ;  /* 0x00000002191b7824 */ /* 0x100fe400078e021a */
[C---:B------:R-:W-:Y:S02]  /*f600*/  IMAD R25, R24.reuse, 0x2, R26 ;  /* 0x0000000218197824 */ /* 0x040fe400078e021a */
[----:B------:R-:W-:Y:S01]  /*f610*/  IMAD R24, R24, 0x2, R27 ;  /* 0x0000000218187824 */ /* 0x000fe200078e021b */
[----:B------:R-:W-:Y:S04]  /*f620*/  STSM.16.M88.4 [R26], R156 ;  /* 0x0000009c1a007844 */ /* 0x000fe80000000200 */
[----:B------:R-:W-:Y:S04]  /*f630*/  STSM.16.M88.4 [R25], R160 ;  /* 0x000000a019007844 */ /* 0x000fe80000000200 */
[----:B------:R-:W-:Y:S04]  /*f640*/  STSM.16.M88.4 [R27], R164 ;  /* 0x000000a41b007844 */ /* 0x000fe80000000200 */
[----:B------:R-:W-:Y:S04]  /*f650*/  STSM.16.M88.4 [R24], R168 ;  /* 0x000000a818007844 */ /* 0x000fe80000000200 */
[----:B------:R-:W-:Y:S04]  /*f660*/  STL [R1+0x2f0], R56 ;  /* 0x0002f03801007387 */ /* 0x000fe80000100800 */
[----:B------:R-:W-:Y:S04]  /*f670*/  STL [R1+0x2f4], R142 ;  /* 0x0002f48e01007387 */ /* 0x000fe80000100800 */
[----:B------:R-:W-:Y:S04]  /*f680*/  STL [R1+0x2f8], R144 ;  /* 0x0002f89001007387 */ /* 0x000fe80000100800 */
[----:B------:R0:W-:Y:S02]  /*f690*/  STL [R1+0x2fc], R146 ;  /* 0x0002fc9201007387 */ /* 0x0001e40000100800 */
[----:B0-----:R-:W-:-:S06]  /*f6a0*/  WARPGROUP.ARRIVE ;  /* 0x00000000000079c5 */ /* 0x001fcc0000000000 */
[----:B------:R-:W-:Y:S01]  /*f6b0*/  HGMMA.64x256x16.F32.BF16 R24, R156, gdesc[UR4].tnspB, RZ, !UPT, gsb0 ;  /* 0x43e000049c187df0 */ /* 0x000fe2000c0018ff */
[----:B------:R0:W-:Y:S04]  /*f6c0*/  STL [R1+0x318], R10 ;  /* 0x0003180a01007387 */ /* 0x0001e80000100800 */
[----:B------:R1:W-:Y:S01]  /*f6d0*/  STL [R1+0x31c], R11 ;  /* 0x00031c0b01007387 */ /* 0x0003e20000100800 */
[----:B0-----:R-:W-:Y:S02]  /*f6e0*/  VIADD R10, R8, 0x80 ;  /* 0x00000080080a7836 */ /* 0x001fe40000000000 */
[----:B-1----:R-:W-:-:S03]  /*f6f0*/  IMAD.MOV.U32 R11, RZ, RZ, R9 ;  /* 0x000000ffff0b7224 */ /* 0x002fc600078e0009 */
[----:B------:R-:W-:Y:S02]  /*f700*/  R2UR UR6, R10 ;  /* 0x000000000a0672ca */ /* 0x000fe400000e0000 */
[----:B------:R-:W-:Y:S01]  /*f710*/  R2UR UR7, R11 ;  /* 0x000000000b0772ca */ /* 0x000fe200000e0000 */
        /* <DEDUP_REMOVED lines=100> */
[----:B------:R-:W-:Y:S01]  /*fd60*/  HGMMA.64x256x16.F32.BF16 R24, R160, gdesc[UR4].tnspB, R24, gsb0 ;  /* 0x43e00004a0187df0 */ /* 0x000fe20008001818 */
[----:B------:R-:W-:Y:S02]  /*fd70*/  VIADD R10, R8, 0x100 ;  /* 0x00000100080a7836 */ /* 0x000fe40000000000 */
[----:B------:R-:W-:-:S03]  /*fd80*/  IMAD.MOV.U32 R11, RZ, RZ, R9 ;  /* 0x000000ffff0b7224 */ /* 0x000fc600078e0009 */
[----:B------:R-:W-:Y:S02]  /*fd90*/  R2UR UR6, R10 ;  /* 0x000000000a0672ca */ /* 0x000fe400000e0000 */
[----:B------:R-:W-:Y:S01]  /*fda0*/  R2UR UR7, R11 ;  /* 0x000000000b0772ca */ /* 0x000fe200000e0000 */
[----:B------:R-:W-:Y:S01]  /*fdb0*/  VIADD R8, R8, 0x180 ;  /* 0x0000018008087836 */ /* 0x000fe20000000000 */
        /* <DEDUP_REMOVED lines=35> */
[----:B------:R-:W-:Y:S02]  /*fff0*/  R2UR UR6, R8 ;  /* 0x00000000080672ca */ /* 0x000fe400000e0000 */
[----:B------:R-:W-:Y:S01]  /*10000*/  R2UR UR7, R9 ;  /* 0x00000000090772ca */ /* 0x000fe200000e0000 */
        /* <DEDUP_REMOVED lines=34> */
[----:B------:R-:W-:Y:S03]  /*10230*/  HGMMA.64x256x16.F32.BF16 R24, R168, gdesc[UR4].tnspB, R24, gsb0 ;  /* 0x43e00004a8187df0 */ /* 0x000fe60008001818 */
        /* <DEDUP_REMOVED lines=34> */
[----:B0-----:R-:W4:Y:S04]  /*10460*/  LDL R74, [R1+0x214] ;  /* 0x00021400014a7983 */ /* 0x001f280000100800 */
[----:B-1----:R-:W4:Y:S04]  /*10470*/  LDL R76, [R1+0x218] ;  /* 0x00021800014c7983 */ /* 0x002f280000100800 */
[----:B------:R-:W4:Y:S04]  /*10480*/  LDL R78, [R1+0x21c] ;  /* 0x00021c00014e7983 */ /* 0x000f280000100800 */
[----:B------:R-:W4:Y:S04]  /*10490*/  LDL R4, [R1+0x220] ;  /* 0x0002200001047983 */ /* 0x000f280000100800 */
[----:B--2---:R-:W2:Y:S04]  /*104a0*/  LDL R80, [R1+0x224] ;  /* 0x0002240001507983 */ /* 0x004ea80000100800 */
[----:B------:R-:W2:Y:S04]  /*104b0*/  LDL R82, [R1+0x228] ;  /* 0x0002280001527983 */ /* 0x000ea80000100800 */
[----:B---3--:R-:W3:Y:S04]  /*104c0*/  LDL R84, [R1+0x22c] ;  /* 0x00022c0001547983 */ /* 0x008ee80000100800 */
        /* <DEDUP_REMOVED lines=120> */
[----:B------:R-:W-:Y:S01]  /*10c50*/  @!PT LDS RZ, [RZ] ;  /* 0x00000000fffff984 */ /* 0x000fe20000000800 */
[----:B------:R-:W-:Y:S01]  /*10c60*/  @!PT LDS RZ, [RZ] ;  /* 0x00000000fffff984 */ /* 0x000fe20000000800 */
[----:B------:R-:W-:Y:S01]  /*10c70*/  @!PT LDS RZ, [RZ] ;  /* 0x00000000fffff984 */ /* 0x000fe20000000800 */
[----:B------:R-:W-:Y:S01]  /*10c80*/  @!PT LDS RZ, [RZ] ;  /* 0x00000000fffff984 */ /* 0x000fe20000000800 */
[----:B------:R0:W-:Y:S06]  /*10c90*/  MEMBAR.ALL.CTA ;  /* 0x0000000000007992 */ /* 0x0001ec0000008000 */
[----:B0-----:R-:W0:Y:S04]  /*10ca0*/  FENCE.VIEW.ASYNC.S ;  /* 0x00000000000073c6 */ /* 0x001e280000000000 */
[----:B------:R-:W-:Y:S04]  /*10cb0*/  STL [R1+0x210], R0 ;  /* 0x0002100001007387 */ /* 0x000fe80000100800 */
[----:B------:R-:W-:Y:S04]  /*10cc0*/  STL [R1+0x214], R74 ;  /* 0x0002144a01007387 */ /* 0x000fe80000100800 */
[----:B------:R-:W-:Y:S04]  /*10cd0*/  STL [R1+0x218], R76 ;  /* 0x0002184c01007387 */ /* 0x000fe80000100800 */
[----:B------:R-:W-:Y:S04]  /*10ce0*/  STL [R1+0x21c], R78 ;  /* 0x00021c4e01007387 */ /* 0x000fe80000100800 */
[----:B------:R-:W-:Y:S04]  /*10cf0*/  STL [R1+0x220], R4 ;  /* 0x0002200401007387 */ /* 0x000fe80000100800 */
[----:B--2---:R-:W-:Y:S04]  /*10d00*/  STL [R1+0x224], R80 ;  /* 0x0002245001007387 */ /* 0x004fe80000100800 */
[----:B------:R-:W-:Y:S04]  /*10d10*/  STL [R1+0x228], R82 ;  /* 0x0002285201007387 */ /* 0x000fe80000100800 */
[----:B---3--:R-:W-:Y:S04]  /*10d20*/  STL [R1+0x22c], R84 ;  /* 0x00022c5401007387 */ /* 0x008fe80000100800 */
        /* <DEDUP_REMOVED lines=120> */
[----:B0-----:R-:W-:-:S03]  /*114b0*/  NOP ;  /* 0x0000000000007918 */ /* 0x001fc60000000000 */
[----:B-1----:R-:W3:Y:S04]  /*114c0*/  LDL R3, [R1+0x28] ;  /* 0x0000280001037983 */ /* 0x002ee80000100800 */
[----:B------:R2:W5:Y:S01]  /*114d0*/  LDL R0, [R1+0x1c8] ;  /* 0x0001c80001007983 */ /* 0x0005620000100800 */
[----:B------:R-:W-:Y:S01]  /*114e0*/  BSSY B0, `(.L_x_5164) ;  /* 0x0000006000007945 */ /* 0x000fe20003800000 */
[----:B------:R-:W-:Y:S06]  /*114f0*/  BAR.ARV 0xe, 0x100 ;  /* 0x0384000000007b1d */ /* 0x000fec0000002000 */
[----:B---3--:R-:W-:-:S04]  /*11500*/  LOP3.LUT R3, R3, 0x1, RZ, 0xfc, !PT ;  /* 0x0000000103037812 */ /* 0x008fc800078efcff */
[----:B------:R-:W-:-:S13]  /*11510*/  ISETP.NE.AND P0, PT, R3, 0x3, PT ;  /* 0x000000030300780c */ /* 0x000fda0003f05270 */
[----:B--2---:R-:W-:Y:S05]  /*11520*/  @!P0 BRA `(.L_x_5165) ;  /* 0x0000000000048947 */ /* 0x004fea0003800000 */
[----:B------:R-:W-:Y:S01]  /*11530*/  BPT.TRAP 0x1 ;  /* 0x000000040000795c */ /* 0x000fe20000300000 */
.L_x_5165:
[----:B------:R-:W-:Y:S05]  /*11540*/  BSYNC B0 ;  /* 0x0000000000007941 */ /* 0x000fea0003800000 */
.L_x_5164:
[----:B------:R-:W2:Y:S01]  /*11550*/  LDL.64 R8, [R1+0x48] ;  /* 0x0000480001087983 */ /* 0x000ea20000100a00 */
[----:B------:R-:W-:Y:S02]  /*11560*/  UISETP.NE.AND UP1, UPT, UR41, URZ, UPT ;  /* 0x0000003f2900728c */ /* 0x000fe4000bf25270 */
[----:B------:R-:W-:Y:S01]  /*11570*/  UISETP.NE.AND UP0, UPT, UR60, URZ, UPT ;  /* 0x0000003f3c00728c */ /* 0x000fe2000bf05270 */
[----:B------:R-:W3:Y:S01]  /*11580*/  LDL R3, [R1+0x34] ;  /* 0x0000340001037983 */ /* 0x000ee20000100800 */
[----:B--2---:R-:W-:-:S05]  /*11590*/  MOV R7, R8 ;  /* 0x0000000800077202 */ /* 0x004fca0000000f00 */
[----:B-----5:R-:W-:-:S05]  /*115a0*/  IMAD R0, R0, 0x8, R7 ;  /* 0x0000000800007824 */ /* 0x020fca00078e0207 */
[----:B---3--:R-:W-:-:S04]  /*115b0*/  PRMT R0, R3, 0x654, R0 ;  /* 0x0000065403007816 */ /* 0x008fc80000000000 */
[----:B------:R0:W-:Y:S02]  /*115c0*/  SYNCS.ARRIVE.TRANS64.RED.A1T0 RZ, [R0+URZ], RZ ;  /* 0x000000ff00ff79a7 */ /* 0x0001e4000810043f */
[----:B0-----:R-:W2:Y:S01]  /*115d0*/  LDL R0, [R1+0x50] ;  /* 0x0000500001007983 */ /* 0x001ea20000100800 */
[----:B------:R-:W-:Y:S02]  /*115e0*/  PLOP3.LUT P0, PT, PT, PT, UP1, 0x80, 0x0 ;  /* 0x000000000000781c */ /* 0x000fe40003f0f018 */
[----:B------:R-:W-:Y:S01]  /*115f0*/  PLOP3.LUT P1, PT, PT, PT, UP1, 0x80, 0x0 ;  /* 0x000000000000781c */ /* 0x000fe20003f2f018 */
[----:B--2---:R-:W-:-:S10]  /*11600*/  IMAD.SHL.U32 R4, R0, 0x40, RZ ;  /* 0x0000004000047824 */ /* 0x004fd400078e00ff */
[----:B------:R-:W-:Y:S01]  /*11610*/  @P0 IMAD.HI.U32 R5, R4, R5, RZ ;  /* 0x0000000504050227 */ /* 0x000fe200078e00ff */
[----:B------:R-:W-:-:S03]  /*11620*/  PLOP3.LUT P0, PT, PT, PT, UP0, 0x40, 0x0 ;  /* 0x000000000000781c */ /* 0x000fc60003f0e808 */
[----:B------:R-:W-:Y:S01]  /*11630*/  IMAD.MOV.U32 R0, RZ, RZ, R4 ;  /* 0x000000ffff007224 */ /* 0x000fe200078e0004 */
[----:B------:R-:W-:-:S05]  /*11640*/  @P1 SHF.R.U32.HI R0, RZ, R6, R5 ;  /* 0x00000006ff001219 */ /* 0x000fca0000011605 */
[----:B------:R-:W-:Y:S02]  /*11650*/  VIADD R3, R0, UR44 ;  /* 0x0000002c00037c36 */ /* 0x000fe40008000000 */
[----:B------:R-:W-:Y:S02]  /*11660*/  VIADD R0, R177, 0xfffffffe ;  /* 0xfffffffeb1007836 */ /* 0x000fe40000000000 */
[----:B------:R-:W-:Y:S01]  /*11670*/  IMAD.IADD R154, R3, 0x1, R154 ;  /* 0x00000001039a7824 */ /* 0x000fe200078e029a */
[----:B------:R-:W-:Y:S06]  /*11680*/  @P0 BRA `(.L_x_5166) ;  /* 0x0000000000400947 */ /* 0x000fec0003800000 */
[C---:B------:R-:W-:Y:S01]  /*11690*/  ISETP.GT.AND P0, PT, R3.reuse, RZ, PT ;  /* 0x000000ff0300720c */ /* 0x040fe20003f04270 */
[----:B------:R-:W-:Y:S01]  /*116a0*/  BSSY B0, `(.L_x_5167) ;  /* 0x000000c000007945 */ /* 0x000fe20003800000 */
[----:B------:R-:W-:-:S11]  /*116b0*/  VIADD R5, R3, 0xffffffff ;  /* 0xffffffff03057836 */ /* 0x000fd60000000000 */
[----:B------:R-:W-:Y:S05]  /*116c0*/  @P0 BRA `(.L_x_5168) ;  /* 0x0000000000180947 */ /* 0x000fea0003800000 */
[----:B------:R-:W-:Y:S01]  /*116d0*/  ISETP.NE.AND P0, PT, R155, 0x1, PT ;  /* 0x000000019b00780c */ /* 0x000fe20003f05270 */
[----:B------:R-:W-:-:S12]  /*116e0*/  IMAD.MOV R3, RZ, RZ, -R3 ;  /* 0x000000ffff037224 */ /* 0x000fd800078e0a03 */
[----:B------:R-:W-:-:S05]  /*116f0*/  @P0 IMAD.HI.U32 R172, R3, R172, RZ ;  /* 0x000000ac03ac0227 */ /* 0x000fca00078e00ff */
[----:B------:R-:W-:-:S04]  /*11700*/  @P0 SHF.R.U32.HI R3, RZ, R173, R172 ;  /* 0x000000adff030219 */ /* 0x000fc800000116ac */
[----:B------:R-:W-:Y:S01]  /*11710*/  LOP3.LUT R5, RZ, R3, RZ, 0x33, !PT ;  /* 0x00000003ff057212 */ /* 0x000fe200078e33ff */
[----:B------:R-:W-:Y:S06]  /*11720*/  BRA `(.L_x_5169) ;  /* 0x00000000000c7947 */ /* 0x000fec0003800000 */
.L_x_5168:
[----:B------:R-:W-:-:S13]  /*11730*/  ISETP.NE.AND P0, PT, R155, 0x1, PT ;  /* 0x000000019b00780c */ /* 0x000fda0003f05270 */
[----:B------:R-:W-:-:S05]  /*11740*/  @P0 IMAD.HI.U32 R172, R5, R172, RZ ;  /* 0x000000ac05ac0227 */ /* 0x000fca00078e00ff */
[----:B------:R-:W-:-:S07]  /*11750*/  @P0 SHF.R.U32.HI R5, RZ, R173, R172 ;  /* 0x000000adff050219 */ /* 0x000fce00000116ac */
.L_x_5169:
[----:B------:R-:W-:Y:S05]  /*11760*/  BSYNC B0 ;  /* 0x0000000000007941 */ /* 0x000fea0003800000 */
.L_x_5167:
[----:B------:R-:W-:-:S05]  /*11770*/  IMAD R5, R5, R155, R155 ;  /* 0x0000009b05057224 */ /* 0x000fca00078e029b */
[----:B------:R-:W-:-:S07]  /*11780*/  VIMNMX R154, R154, R5, PT ;  /* 0x000000059a9a7248 */ /* 0x000fce0003fe0100 */
.L_x_5166:
[----:B------:R-:W-:Y:S01]  /*11790*/  SHF.R.S32.HI R3, RZ, 0x1f, R154 ;  /* 0x0000001fff037819 */ /* 0x000fe2000001149a */
[----:B------:R-:W-:Y:S03]  /*117a0*/  BSSY B1, `(.L_x_5170) ;  /* 0x000000f000017945 */ /* 0x000fe60003800000 */
[----:B------:R-:W-:-:S04]  /*117b0*/  LEA.HI R3, R3, R154, RZ, 0x6 ;  /* 0x0000009a03037211 */ /* 0x000fc800078f30ff */
[----:B------:R-:W-:-:S04]  /*117c0*/  SHF.R.S32.HI R3, RZ, 0x6, R3 ;  /* 0x00000006ff037819 */ /* 0x000fc80000011403 */
[----:B------:R-:W-:-:S04]  /*117d0*/  VIMNMX R3, R22, R3, !PT ;  /* 0x0000000316037248 */ /* 0x000fc80007fe0100 */
[----:B------:R-:W-:-:S13]  /*117e0*/  ISETP.GE.AND P0, PT, R0, R3, PT ;  /* 0x000000030000720c */ /* 0x000fda0003f06270 */
[----:B------:R-:W-:Y:S05]  /*117f0*/  @!P0 BRA `(.L_x_5171) ;  /* 0x0000000000248947 */ /* 0x000fea0003800000 */
[----:B------:R-:W-:Y:S01]  /*11800*/  BSSY B0, `(.L_x_5172) ;  /* 0x0000006000007945 */ /* 0x000fe20003800000 */
.L_x_5173:
[----:B------:R-:W-:-:S07]  /*11810*/  MOV R6, 0x11830 ;  /* 0x0001183000067802 */ /* 0x000fce0000000f00 */
[----:B------:R-:W-:Y:S05]  /*11820*/  CALL.REL.NOINC `($_ZN7cutlass13device_kernelIN5flash11enable_sm90INS1_16FlashAttnFwdSm90INS1_25CollectiveMainloopFwdSm90ILi2EN4cute5tupleIJNS5_1CILi1EEES8_S8_EEENS6_IJNS7_ILi64EEESA_SA_EEELi512ENS_10bfloat16_tEfNS_4arch4Sm90ELb0ELb1ELb1ELb0ELb1ELb0ELb1ELb0ELb0ELb1ELb1ELb0EEENS1_21CollectiveEpilogueFwdINS6_IJSA_NS7_ILi512EEESA_EEES9_SC_SE_Li256ELb0ELb1ELb1ELb0EEENS1_19SingleTileSchedulerILb0ELb1ELb1ELi64EEEEEEEEEvNT_6ParamsE$_ZZN5flash25CollectiveMainloopFwdSm90ILi2EN4cute5tupleIJNS1_1CILi1EEES4_S4_EEENS2_IJNS3_ILi64EEES6_S6_EEELi512EN7cutlass10bfloat16_tEfNS8_4arch4Sm90ELb0ELb1ELb1ELb0ELb1ELb0ELb1ELb0ELb0ELb1ELb1ELb0EE3mmaINS_16FlashAttnFwdSm90ISC_NS_21CollectiveEpilogueFwdINS2_IJS6_NS3_ILi512EEES6_EEES5_S9_SB_Li256ELb0ELb1ELb1ELb0EEENS_19SingleTileSchedulerILb0ELb1ELb1ELi64EEEE13SharedStorageENS1_6TensorINS1_11ArrayEngineIfLm128EEENS1_6LayoutINS2_IJNS2_IJNS3_ILi2EEESR_NS3_ILi32EEEEEES4_S4_EEENS2_IJNS2_IJS4_SR_NS3_ILi4EEEEEENS3_ILi0EEESX_EEEEEEENS_7SoftmaxILi2ELi0EEEEEbRKNSC_6ParamsENS8_13PipelineAsyncILi2EEES17_RNS8_13PipelineStateILj2EEERT0_RT1_iRiRKNS_16SeqlenInfoQKNewKILb0ELb0EEENS2_IJiiiiEEERT_ENKUliT_T0_T1_E_clIZSD_ISM_S10_S12_EbS15_S17_S17_S1A_S1C_S1E_iS1F_S1J_S1K_S1M_EUlRS1N_iE1_NS3_ILb0EEENS3_ILb1EEEEEDaiS1N_S1O_S1P_) ;  /* 0x000001ac00447944 */ /* 0x000fea0003c00000 */
[C---:B------:R-:W-:Y:S01]  /*11830*/  ISETP.GT.AND P0, PT, R0.reuse, R3, PT ;  /* 0x000000030000720c */ /* 0x040fe20003f04270 */
[----:B------:R-:W-:-:S12]  /*11840*/  VIADD R0, R0, 0xffffffff ;  /* 0xffffffff00007836 */ /* 0x000fd80000000000 */
[----:B------:R-:W-:Y:S05]  /*11850*/  @P0 BRA `(.L_x_5173) ;  /* 0xfffffffc00ec0947 */ /* 0x000fea000383ffff */
[----:B------:R-:W-:Y:S05]  /*11860*/  BSYNC B0 ;  /* 0x0000000000007941 */ /* 0x000fea0003800000 */
.L_x_5172:
[----:B------:R-:W2:Y:S02]  /*11870*/  LDL R4, [R1+0x50] ;  /* 0x0000500001047983 */ /* 0x000ea40000100800 */
[----:B--2---:R-:W-:-:S07]  /*11880*/  IMAD.SHL.U32 R4, R4, 0x40, RZ ;  /* 0x0000004004047824 */ /* 0x004fce00078e00ff */
.L_x_5171:
[----:B------:R-:W-:Y:S05]  /*11890*/  BSYNC B1 ;  /* 0x0000000000017941 */ /* 0x000fea0003800000 */
.L_x_5170:
[----:B------:R-:W-:Y:S01]  /*118a0*/  UISETP.NE.AND UP1, UPT, UR41, URZ, UPT ;  /* 0x0000003f2900728c */ /* 0x000fe2000bf25270 */
[----:B------:R-:W-:Y:S01]  /*118b0*/  VIADD R4, R4, 0x3f ;  /* 0x0000003f04047836 */ /* 0x000fe20000000000 */
[----:B------:R-:W-:-:S04]  /*118c0*/  UISETP.NE.AND UP0, UPT, UR60, URZ, UPT ;  /* 0x0000003f3c00728c */ /* 0x000fc8000bf05270 */
[----:B------:R-:W-:Y:S02]  /*118d0*/  PLOP3.LUT P0, PT, PT, PT, UP1, 0x80, 0x0 ;  /* 0x000000000000781c */ /* 0x000fe40003f0f018 */
[----:B------:R-:W-:-:S03]  /*118e0*/  PLOP3.LUT P1, PT, PT, PT, UP1, 0x80, 0x0 ;  /* 0x000000000000781c */ /* 0x000fc60003f2f018 */
[----:B------:R-:W-:-:S08]  /*118f0*/  @UP1 ULDC UR4, c[0x0][0x44c] ;  /* 0x0001130000041ab9 */ /* 0x000fd00000000800 */
[----:B------:R-:W-:Y:S01]  /*11900*/  @P0 IMAD.HI.U32 R2, R4, UR4, RZ ;  /* 0x0000000404020c27 */ /* 0x000fe2000f8e00ff */
[----:B------:R-:W-:Y:S01]  /*11910*/  PLOP3.LUT P0, PT, PT, PT, UP0, 0x40, 0x0 ;  /* 0x000000000000781c */ /* 0x000fe20003f0e808 */
[----:B------:R-:W-:-:S03]  /*11920*/  @UP1 ULDC UR4, c[0x0][0x450] ;  /* 0x0001140000041ab9 */ /* 0x000fc60000000800 */
[----:B------:R-:W-:Y:S01]  /*11930*/  @P1 SHF.R.U32.HI R4, RZ, UR4, R2 ;  /* 0x00000004ff041c19 */ /* 0x000fe20008011602 */
[----:B------:R-:W-:-:S04]  /*11940*/  ULDC UR4, c[0x0][0xad4] ;  /* 0x0002b50000047ab9 */ /* 0x000fc80000000800 */
[----:B------:R-:W-:-:S04]  /*11950*/  VIADD R4, R4, UR40 ;  /* 0x0000002804047c36 */ /* 0x000fc80008000000 */
[----:B------:R-:W-:Y:S01]  /*11960*/  VIADD R2, R4, -UR4 ;  /* 0x8000000404027c36 */ /* 0x000fe20008000000 */
[----:B------:R-:W-:Y:S06]  /*11970*/  @P0 BRA `(.L_x_5174) ;  /* 0x0000000000540947 */ /* 0x000fec0003800000 */
[----:B------:R-:W-:Y:S01]  /*11980*/  ISETP.GT.AND P0, PT, R4, -0x1, PT ;  /* 0xffffffff0400780c */ /* 0x000fe20003f04270 */
[----:B------:R-:W-:-:S12]  /*11990*/  BSSY B0, `(.L_x_5175) ;  /* 0x0000011000007945 */ /* 0x000fd80003800000 */
        /* <DEDUP_REMOVED lines=10> */
.L_x_5176:
[----:B------:R-:W-:Y:S02]  /*11a40*/  ULDC UR4, c[0x0][0xadc] ;  /* 0x0002b70000047ab9 */ /* 0x000fe40000000800 */
[----:B------:R-:W-:-:S05]  /*11a50*/  IMAD.U32 R5, RZ, RZ, UR4 ;  /* 0x00000004ff057e24 */ /* 0x000fca000f8e00ff */
[----:B------:R-:W-:-:S13]  /*11a60*/  ISETP.NE.AND P0, PT, R5, 0x1, PT ;  /* 0x000000010500780c */ /* 0x000fda0003f05270 */
[----:B------:R-:W0:Y:S02]  /*11a70*/  @P0 LDC.64 R6, c[0x0][0xae0] ;  /* 0x0002b800ff060b82 */ /* 0x000e240000000a00 */
[----:B0-----:R-:W-:-:S05]  /*11a80*/  @P0 IMAD.HI.U32 R6, R4, R6, RZ ;  /* 0x0000000604060227 */ /* 0x001fca00078e00ff */
[----:B------:R-:W-:-:S07]  /*11a90*/  @P0 SHF.R.U32.HI R4, RZ, R7, R6 ;  /* 0x00000007ff040219 */ /* 0x000fce0000011606 */
.L_x_5177:
[----:B------:R-:W-:Y:S05]  /*11aa0*/  BSYNC B0 ;  /* 0x0000000000007941 */ /* 0x000fea0003800000 */
.L_x_5175:
[----:B------:R-:W-:-:S05]  /*11ab0*/  IMAD R3, R4, R5, RZ ;  /* 0x0000000504037224 */ /* 0x000fca00078e02ff */
[----:B------:R-:W-:-:S07]  /*11ac0*/  VIMNMX R2, R2, R3, !PT ;  /* 0x0000000302027248 */ /* 0x000fce0007fe0100 */
.L_x_5174:
[----:B------:R-:W-:-:S05]  /*11ad0*/  VIADD R2, R2, 0x3f ;  /* 0x0000003f02027836 */ /* 0x000fca0000000000 */
[----:B------:R-:W-:-:S04]  /*11ae0*/  SHF.R.S32.HI R3, RZ, 0x1f, R2 ;  /* 0x0000001fff037819 */ /* 0x000fc80000011402 */
[----:B------:R-:W-:-:S04]  /*11af0*/  LEA.HI R3, R3, R2, RZ, 0x6 ;  /* 0x0000000203037211 */ /* 0x000fc800078f30ff */
[----:B------:R-:W-:-:S04]  /*11b00*/  SHF.R.S32.HI R3, RZ, 0x6, R3 ;  /* 0x00000006ff037819 */ /* 0x000fc80000011403 */
[----:B------:R-:W-:-:S04]  /*11b10*/  VIMNMX R21, R22, R3, !PT ;  /* 0x0000000316157248 */ /* 0x000fc80007fe0100 */
[----:B------:R-:W-:-:S13]  /*11b20*/  ISETP.GE.AND P0, PT, R0, R21, PT ;  /* 0x000000150000720c */ /* 0x000fda0003f06270 */
[----:B------:R-:W-:Y:S05]  /*11b30*/  @!P0 BRA `(.L_x_5178) ;  /* 0x0000007000588947 */ /* 0x000fea0003800000 */
.L_x_5201:
[----:B------:R-:W2:Y:S04]  /*11b40*/  LDL R20, [R1+0x1c8] ;  /* 0x0001c80001147983 */ /* 0x000ea80000100800 */
[----:B0-----:R-:W3:Y:S04]  /*11b50*/  LDL R2, [R1+0x1d0] ;  /* 0x0001d00001027983 */ /* 0x001ee80000100800 */
[----:B------:R-:W4:Y:S01]  /*11b60*/  LDL R3, [R1] ;  /* 0x0000000001037983 */ /* 0x000f220000100800 */
[----:B--2---:R-:W-:-:S05]  /*11b70*/  VIADD R4, R20, 0x1 ;  /* 0x0000000114047836 */ /* 0x004fca0000000000 */
[----:B------:R-:W-:-:S13]  /*11b80*/  ISETP.NE.AND P0, PT, R4, 0x2, PT ;  /* 0x000000020400780c */ /* 0x000fda0003f05270 */
[----:B------:R0:W5:Y:S04]  /*11b90*/  @P0 LDL R6, [R1+0x1cc] ;  /* 0x0001cc0001060983 */ /* 0x0001680000100800 */
[----:B------:R-:W2:Y:S01]  /*11ba0*/  @!P0 LDL R5, [R1+0x1cc] ;  /* 0x0001cc0001058983 */ /* 0x000ea20000100800 */
[----:B---3--:R-:W-:Y:S01]  /*11bb0*/  VIADD R2, R2, 0x1 ;  /* 0x0000000102027836 */ /* 0x008fe20000000000 */
[----:B----4-:R-:W-:Y:S02]  /*11bc0*/  LOP3.LUT R3, R3, 0x1, RZ, 0xfc, !PT ;  /* 0x0000000103037812 */ /* 0x010fe400078efcff */
[----:B------:R1:W-:Y:S04]  /*11bd0*/  STL [R1+0x1c8], R4 ;  /* 0x0001c80401007387 */ /* 0x0003e80000100800 */
[----:B------:R0:W-:Y:S04]  /*11be0*/  STL [R1+0x1d0], R2 ;  /* 0x0001d00201007387 */ /* 0x0001e80000100800 */
[----:B------:R0:W-:Y:S01]  /*11bf0*/  @!P0 STL [R1+0x1c8], RZ ;  /* 0x0001c8ff01008387 */ /* 0x0001e20000100800 */
[----:B------:R-:W-:Y:S01]  /*11c00*/  ISETP.NE.AND P1, PT, R3, 0x3, PT ;  /* 0x000000030300780c */ /* 0x000fe20003f25270 */
[----:B------:R-:W-:Y:S05]  /*11c10*/  YIELD ;  /* 0x0000000000007946 */ /* 0x000fea0003800000 */
[----:B------:R-:W-:Y:S01]  /*11c20*/  BSSY B0, `(.L_x_5179) ;  /* 0x0000006000007945 */ /* 0x000fe20003800000 */
[----:B-1----:R-:W-:Y:S01]  /*11c30*/  @!P0 IMAD.MOV.U32 R4, RZ, RZ, RZ ;  /* 0x000000ffff048224 */ /* 0x002fe200078e00ff */
[----:B--2---:R-:W-:-:S05]  /*11c40*/  @!P0 LOP3.LUT R6, R5, 0x1, RZ, 0x3c, !PT ;  /* 0x0000000105068812 */ /* 0x004fca00078e3cff */
[----:B------:R0:W-:Y:S01]  /*11c50*/  @!P0 STL [R1+0x1cc], R6 ;  /* 0x0001cc0601008387 */ /* 0x0001e20000100800 */
[----:B------:R-:W-:Y:S05]  /*11c60*/  @!P1 BRA `(.L_x_5180) ;  /* 0x0000000000049947 */ /* 0x000fea0003800000 */
[----:B------:R-:W-:Y:S01]  /*11c70*/  BPT.TRAP 0x1 ;  /* 0x000000040000795c */ /* 0x000fe20000300000 */
.L_x_5180:
[----:B------:R-:W-:Y:S05]  /*11c80*/  BSYNC B0 ;  /* 0x0000000000007941 */ /* 0x000fea0003800000 */
.L_x_5179:
[----:B0-----:R-:W2:Y:S01]  /*11c90*/  LDL.64 R2, [R1+0x18] ;  /* 0x0000180001027983 */ /* 0x001ea20000100a00 */
[----:B-----5:R-:W-:Y:S02]  /*11ca0*/  SHF.L.U32 R5, R6, 0x1f, RZ ;  /* 0x0000001f06057819 */ /* 0x020fe400000006ff */
[----:B--2---:R-:W-:-:S05]  /*11cb0*/  MOV R3, R2 ;  /* 0x0000000200037202 */ /* 0x004fca0000000f00 */
[----:B------:R-:W-:-:S04]  /*11cc0*/  IMAD R4, R4, 0x8, R3 ;  /* 0x0000000804047824 */ /* 0x000fc800078e0203 */
[----:B------:R0:W1:Y:S01]  /*11cd0*/  SYNCS.PHASECHK.TRANS64.TRYWAIT P0, [R4+URZ], R5 ;  /* 0x00000005040075a7 */ /* 0x000062000800017f */
[----:B------:R0:W5:Y:S01]  /*11ce0*/  LDL.64 R6, [R1+0x1c8] ;  /* 0x0001c80001067983 */ /* 0x0001620000100a00 */
[----:B------:R-:W-:Y:S04]  /*11cf0*/  BSSY B0, `(.L_x_5181) ;  /* 0x0000003000007945 */ /* 0x000fe80003800000 */
[----:B------:R-:W-:Y:S05]  /*11d00*/  @!P1 BRA `(.L_x_5182) ;  /* 0x0000000000049947 */ /* 0x000fea0003800000 */
[----:B------:R-:W-:Y:S01]  /*11d10*/  BPT.TRAP 0x1 ;  /* 0x000000040000795c */ /* 0x000fe20000300000 */
.L_x_5182:
[----:B------:R-:W-:Y:S05]  /*11d20*/  BSYNC B0 ;  /* 0x0000000000007941 */ /* 0x000fea0003800000 */
.L_x_5181:
[----:B------:R-:W-:Y:S04]  /*11d30*/  BSSY B0, `(.L_x_5183) ;  /* 0x0000006000007945 */ /* 0x000fe80003800000 */
[----:B-1----:R-:W-:Y:S05]  /*11d40*/  @P0 BRA `(.L_x_5184) ;  /* 0x0000000000100947 */ /* 0x002fea0003800000 */
[----:B-----5:R-:W-:Y:S01]  /*11d50*/  IMAD R6, R6, 0x8, R3 ;  /* 0x0000000806067824 */ /* 0x020fe200078e0203 */
[----:B------:R-:W-:-:S04]  /*11d60*/  SHF.L.U32 R7, R7, 0x1f, RZ ;  /* 0x0000001f07077819 */ /* 0x000fc800000006ff */
[----:B------:R-:W1:Y:S02]  /*11d70*/  SYNCS.PHASECHK.TRANS64.TRYWAIT P0, [R6+URZ], R7 ;  /* 0x00000007060075a7 */ /* 0x000e64000800017f */
[----:B-1----:R-:W-:Y:S05]  /*11d80*/  @!P0 BRA `(.L_x_5185) ;  /* 0x0000017800c08947 */ /* 0x002fea0003800000 */
.L_x_5184:
[----:B------:R-:W-:Y:S05]  /*11d90*/  BSYNC B0 ;  /* 0x0000000000007941 */ /* 0x000fea0003800000 */
.L_x_5183:
[----:B-1---5:R-:W2:Y:S04]  /*11da0*/  LDL R7, [R1+0x1c8] ;  /* 0x0001c80001077983 */ /* 0x022ea80000100800 */
[----:B------:R-:W2:Y:S01]  /*11db0*/  LDL.64 R2, [R1+0x80] ;  /* 0x0000800001027983 */ /* 0x000ea20000100a00 */
[----:B------:R-:W-:Y:S05]  /*11dc0*/  WARPSYNC.ALL ;  /* 0x0000000000007948 */ /* 0x000fea0003800000 */
[----:B------:R-:W3:Y:S04]  /*11dd0*/  LDL.64 R12, [R1+0x78] ;  /* 0x00007800010c7983 */ /* 0x000ee80000100a00 */
[----:B0-----:R-:W4:Y:S04]  /*11de0*/  LDL.64 R4, [R1+0x78] ;  /* 0x0000780001047983 */ /* 0x001f280000100a00 */
[----:B------:R-:W4:Y:S04]  /*11df0*/  LDL.64 R8, [R1+0x78] ;  /* 0x0000780001087983 */ /* 0x000f280000100a00 */
[----:B------:R-:W4:Y:S01]  /*11e00*/  LDL.64 R10, [R1+0x78] ;  /* 0x00007800010a7983 */ /* 0x000f220000100a00 */
[----:B--2---:R-:W-:Y:S01]  /*11e10*/  IMAD R2, R7, 0x200, R2 ;  /* 0x0000020007027824 */ /* 0x004fe200078e0202 */
[----:B------:R-:W-:-:S02]  /*11e20*/  R2UR UR7, R3 ;  /* 0x00000000030772ca */ /* 0x000fc400000e0000 */
[----:B------:R-:W2:Y:S02]  /*11e30*/  LDL R14, [R1+0x28] ;  /* 0x00002800010e7983 */ /* 0x000ea40000100800 */
[C---:B------:R-:W-:Y:S01]  /*11e40*/  R2UR UR6, R2.reuse ;  /* 0x00000000020672ca */ /* 0x040fe200000e0000 */
[----:B------:R-:W-:Y:S01]  /*11e50*/  WARPGROUP.ARRIVE ;  /* 0x00000000000079c5 */ /* 0x000fe20000000000 */
[----:B------:R-:W-:Y:S02]  /*11e60*/  VIADD R6, R2, 0x2 ;  /* 0x0000000202067836 */ /* 0x000fe40000000000 */
[----:B------:R-:W-:Y:S01]  /*11e70*/  IMAD.MOV.U32 R7, RZ, RZ, R3 ;  /* 0x000000ffff077224 */ /* 0x000fe200078e0003 */
[----:B---3--:R-:W-:Y:S02]  /*11e80*/  R2UR UR4, R12 ;  /* 0x000000000c0472ca */ /* 0x008fe400000e0000 */
[----:B------:R-:W-:Y:S02]  /*11e90*/  R2UR UR5, R13 ;  /* 0x000000000d0572ca */ /* 0x000fe400000e0000 */
[----:B------:R0:W5:Y:S11]  /*11ea0*/  LDL.64 R12, [R1+0x1c8] ;  /* 0x0001c800010c7983 */ /* 0x0001760000100a00 */
[----:B------:R-:W-:Y:S01]  /*11eb0*/  HGMMA.64x64x16.F32.BF16 R24, gdesc[UR4], RZ, !UPT, gsb0 ;  /* 0x00e00000041879f0 */ /* 0x000fe2000c0018ff */
[----:B----4-:R-:W-:Y:S01]  /*11ec0*/  VIADD R4, R4, 0x2 ;  /* 0x0000000204047836 */ /* 0x010fe20000000000 */
[----:B------:R-:W-:-:S02]  /*11ed0*/  R2UR UR6, R6 ;  /* 0x00000000060672ca */ /* 0x000fc400000e0000 */
[----:B------:R-:W-:Y:S02]  /*11ee0*/  R2UR UR7, R7 ;  /* 0x00000000070772ca */ /* 0x000fe400000e0000 */
[----:B------:R-:W-:Y:S02]  /*11ef0*/  R2UR UR4, R4 ;  /* 0x00000000040472ca */ /* 0x000fe400000e0000 */
[----:B------:R-:W-:Y:S01]  /*11f00*/  R2UR UR5, R5 ;  /* 0x00000000050572ca */ /* 0x000fe200000e0000 */
[----:B------:R-:W-:Y:S02]  /*11f10*/  WARPGROUP.DEPBAR.LE gsb0, 0x0 ;  /* 0x00008000000079c5 */ /* 0x000fe40000010000 */
[----:B------:R-:W-:-:S10]  /*11f20*/  WARPGROUP.ARRIVE ;  /* 0x00000000000079c5 */ /* 0x000fd40000000000 */
[----:B------:R-:W-:Y:S01]  /*11f30*/  HGMMA.64x64x16.F32.BF16 R24, gdesc[UR4], R24, gsb0 ;  /* 0x00e00000041879f0 */ /* 0x000fe20008001818 */
        /* <DEDUP_REMOVED lines=8> */
[----:B------:R-:W-:-:S10]  /*11fc0*/  WARPGROUP.ARRIVE ;  /* 0x00000000000079c5 */ /* 0x000fd40000000000 */
[----:B------:R-:W-:Y:S01]  /*11fd0*/  HGMMA.64x64x16.F32.BF16 R24, gdesc[UR4], R24, gsb0 ;  /* 0x00e00000041879f0 */ /* 0x000fe20008001818 */
[----:B------:R-:W-:Y:S02]  /*11fe0*/  VIADD R2, R2, 0x6 ;  /* 0x0000000602027836 */ /* 0x000fe40000000000 */
[----:B------:R-:W-:Y:S01]  /*11ff0*/  VIADD R10, R10, 0x6 ;  /* 0x000000060a0a7836 */ /* 0x000fe20000000000 */
[----:B------:R-:W-:Y:S02]  /*12000*/  R2UR UR7, R3 ;  /* 0x00000000030772ca */ /* 0x000fe400000e0000 */
[----:B------:R-:W-:Y:S02]  /*12010*/  R2UR UR6, R2 ;  /* 0x00000000020672ca */ /* 0x000fe400000e0000 */
[----:B------:R-:W-:Y:S02]  /*12020*/  R2UR UR4, R10 ;  /* 0x000000000a0472ca */ /* 0x000fe400000e0000 */
[----:B------:R-:W-:Y:S01]  /*12030*/  R2UR UR5, R11 ;  /* 0x000000000b0572ca */ /* 0x000fe200000e0000 */
[----:B------:R-:W-:Y:S01]  /*12040*/  IMAD.MOV.U32 R4, RZ, RZ, 0x1 ;  /* 0x00000001ff047424 */ /* 0x000fe200078e00ff */
[----:B------:R0:W-:Y:S01]  /*12050*/  STL [R1+0x60], RZ ;  /* 0x000060ff01007387 */ /* 0x0001e20000100800 */
[----:B------:R-:W-:-:S02]  /*12060*/  WARPGROUP.DEPBAR.LE gsb0, 0x0 ;  /* 0x00008000000079c5 */ /* 0x000fc40000010000 */
[----:B------:R-:W-:-:S08]  /*12070*/  WARPGROUP.ARRIVE ;  /* 0x00000000000079c5 */ /* 0x000fd00000000000 */
[----:B------:R-:W-:Y:S01]  /*12080*/  HGMMA.64x64x16.F32.BF16 R24, gdesc[UR4], R24, gsb0 ;  /* 0x00e00000041879f0 */ /* 0x000fe20008001818 */
[----:B------:R0:W-:Y:S01]  /*12090*/  STL [R1+0x60], R4 ;  /* 0x0000600401007387 */ /* 0x0001e20000100800 */
[----:B--2---:R-:W-:-:S03]  /*120a0*/  LOP3.LUT R14, R14, 0x1, RZ, 0xfc, !PT ;  /* 0x000000010e0e7812 */ /* 0x004fc600078efcff */
[----:B------:R0:W-:Y:S04]  /*120b0*/  STL [R1+0x60], R4 ;  /* 0x0000600401007387 */ /* 0x0001e80000100800 */
[----:B------:R0:W-:Y:S04]  /*120c0*/  STL [R1+0x60], R4 ;  /* 0x0000600401007387 */ /* 0x0001e80000100800 */
[----:B------:R0:W-:Y:S01]  /*120d0*/  STL [R1+0x60], R4 ;  /* 0x0000600401007387 */ /* 0x0001e20000100800 */
[----:B------:R-:W-:Y:S01]  /*120e0*/  ISETP.NE.AND P1, PT, R14, 0x3, PT ;  /* 0x000000030e00780c */ /* 0x000fe20003f25270 */
[----:B------:R-:W-:Y:S01]  /*120f0*/  BSSY B0, `(.L_x_5186) ;  /* 0x0000004000007945 */ /* 0x000fe20003800000 */
[----:B------:R-:W-:-:S11]  /*12100*/  WARPGROUP.DEPBAR.LE gsb0, 0x0 ;  /* 0x00008000000079c5 */ /* 0x000fd60000010000 */
[----:B0-----:R-:W-:Y:S05]  /*12110*/  @!P1 BRA `(.L_x_5187) ;  /* 0x0000000000049947 */ /* 0x001fea0003800000 */
[----:B------:R-:W-:Y:S01]  /*12120*/  BPT.TRAP 0x1 ;  /* 0x000000040000795c */ /* 0x000fe20000300000 */
.L_x_5187:
[----:B------:R-:W-:Y:S05]  /*12130*/  BSYNC B0 ;  /* 0x0000000000007941 */ /* 0x000fea0003800000 */
.L_x_5186:
        /* <DEDUP_REMOVED lines=8> */
.L_x_5189:
[----:B------:R-:W-:Y:S05]  /*121c0*/  BSYNC B0 ;  /* 0x0000000000007941 */ /* 0x000fea0003800000 */
.L_x_5188:
[----:B------:R-:W-:Y:S04]  /*121d0*/  BSSY B0, `(.L_x_5190) ;  /* 0x0000004000007945 */ /* 0x000fe80003800000 */
[----:B-1----:R-:W-:Y:S05]  /*121e0*/  @P0 BRA `(.L_x_5191) ;  /* 0x0000000000080947 */ /* 0x002fea0003800000 */
[----:B------:R-:W1:Y:S02]  /*121f0*/  SYNCS.PHASECHK.TRANS64.TRYWAIT P0, [R12+URZ], R13 ;  /* 0x0000000d0c0075a7 */ /* 0x000e64000800017f */
[----:B-1----:R-:W-:Y:S05]  /*12200*/  @!P0 BRA `(.L_x_5192) ;  /* 0x0000017400b48947 */ /* 0x002fea0003800000 */
.L_x_5191:
[----:B------:R-:W-:Y:S05]  /*12210*/  BSYNC B0 ;  /* 0x0000000000007941 */ /* 0x000fea0003800000 */
.L_x_5190:
[----:B------:R-:W2:Y:S04]  /*12220*/  LDL R14, [R1+0x68] ;  /* 0x00006800010e7983 */ /* 0x000ea80000100800 */
[----:B------:R-:W3:Y:S04]  /*12230*/  LDL R5, [R1+0x1c8] ;  /* 0x0001c80001057983 */ /* 0x000ee80000100800 */
[----:B------:R-:W3:Y:S04]  /*12240*/  LDL.64 R2, [R1+0x98] ;  /* 0x0000980001027983 */ /* 0x000ee80000100a00 */
[----:B------:R-:W4:Y:S04]  /*12250*/  LDL.64 R6, [R1+0x90] ;  /* 0x0000900001067983 */ /* 0x000f280000100a00 */
[----:B------:R-:W4:Y:S04]  /*12260*/  LDL.64 R8, [R1+0x90] ;  /* 0x0000900001087983 */ /* 0x000f280000100a00 */
[----:B------:R-:W4:Y:S04]  /*12270*/  LDL.64 R10, [R1+0x90] ;  /* 0x00009000010a7983 */ /* 0x000f280000100a00 */
[----:B01----:R-:W4:Y:S01]  /*12280*/  LDL.64 R12, [R1+0x90] ;  /* 0x00009000010c7983 */ /* 0x003f220000100a00 */
[----:B------:R-:W-:Y:S05]  /*12290*/  WARPSYNC.ALL ;  /* 0x0000000000007948 */ /* 0x000fea0003800000 */
[----:B------:R-:W-:Y:S01]  /*122a0*/  WARPGROUP.ARRIVE ;  /* 0x00000000000079c5 */ /* 0x000fe20000000000 */
[----:B------:R-:W4:Y:S05]  /*122b0*/  LDL.64 R16, [R1+0x90] ;  /* 0x0000900001107983 */ /* 0x000f2a0000100a00 */
[----:B------:R-:W0:Y:S01]  /*122c0*/  S2R R18, SR_TID.X ;  /* 0x0000000000127919 */ /* 0x000e220000002100 */
[----:B------:R-:W4:Y:S04]  /*122d0*/  LDL.64 R56, [R1+0x90] ;  /* 0x0000900001387983 */ /* 0x000f280000100a00 */
[----:B------:R-:W4:Y:S01]  /*122e0*/  LDL.64 R58, [R1+0x90] ;  /* 0x00009000013a7983 */ /* 0x000f220000100a00 */
[----:B--2---:R-:W-:-:S03]  /*122f0*/  ISETP.NE.U32.AND P0, PT, R14, RZ, PT ;  /* 0x000000ff0e00720c */ /* 0x004fc60003f05070 */
[----:B------:R-:W2:Y:S01]  /*12300*/  LDL.64 R14, [R1+0x90] ;  /* 0x00009000010e7983 */ /* 0x000ea20000100a00 */
[----:B---3--:R-:W-:Y:S01]  /*12310*/  IMAD R2, R5, 0x1000, R2 ;  /* 0x0000100005027824 */ /* 0x008fe200078e0202 */
[----:B------:R-:W-:Y:S02]  /*12320*/  R2UR UR7, R3 ;  /* 0x00000000030772ca */ /* 0x000fe400000e0000 */
[----:B----4-:R-:W-:Y:S02]  /*12330*/  R2UR UR4, R6 ;  /* 0x00000000060472ca */ /* 0x010fe400000e0000 */
[----:B------:R-:W-:Y:S02]  /*12340*/  R2UR UR6, R2 ;  /* 0x00000000020672ca */ /* 0x000fe400000e0000 */
[----:B------:R-:W-:Y:S02]  /*12350*/  R2UR UR5, R7 ;  /* 0x00000000070572ca */ /* 0x000fe400000e0000 */
[----:B------:R-:W-:-:S11]  /*12360*/  VOTEU.ANY UP0, P0 ;  /* 0x00000000003f7886 */ /* 0x000fd60000000100 */
        /* <DEDUP_REMOVED lines=25> */
[--C-:B------:R-:W-:Y:S01]  /*12500*/  IMAD.MOV.U32 R7, RZ, RZ, R3.reuse ;  /* 0x000000ffff077224 */ /* 0x100fe200078e0003 */
        /* <DEDUP_REMOVED lines=9> */
[----:B------:R-:W-:Y:S01]  /*125a0*/  IMAD.MOV.U32 R7, RZ, RZ, R3 ;  /* 0x000000ffff077224 */ /* 0x000fe200078e0003 */
[----:B------:R-:W-:-:S04]  /*125b0*/  R2UR UR6, R6 ;  /* 0x00000000060672ca */ /* 0x000fc800000e0000 */
[----:B------:R-:W-:Y:S01]  /*125c0*/  R2UR UR7, R7 ;  /* 0x00000000070772ca */ /* 0x000fe200000e0000 */
[----:B--2---:R-:W-:Y:S01]  /*125d0*/  VIADD R14, R14, 0x200 ;  /* 0x000002000e0e7836 */ /* 0x004fe20000000000 */
[----:B------:R-:W-:-:S04]  /*125e0*/  R2UR UR5, R15 ;  /* 0x000000000f0572ca */ /* 0x000fc800000e0000 */
        /* <DEDUP_REMOVED lines=121> */
[----:B------:R-:W-:Y:S02]  /*12d80*/  R2UR UR5, R17 ;  /* 0x00000000110572ca */ /* 0x000fe400000e0000 */
[----:B0-----:R-:W-:-:S05]  /*12d90*/  SHF.R.U32.HI R18, RZ, 0x7, R18 ;  /* 0x00000007ff127819 */ /* 0x001fca0000011612 */
[----:B------:R0:W1:Y:S01]  /*12da0*/  SHFL.IDX PT, R5, R18, RZ, 0x1f ;  /* 0x00001fff12057589 */ /* 0x00006200000e0000 */
[----:B------:R-:W-:Y:S02]  /*12db0*/  WARPGROUP.DEPBAR.LE gsb0, 0x0 ;  /* 0x00008000000079c5 */ /* 0x000fe40000010000 */
[----:B------:R-:W-:Y:S01]  /*12dc0*/  WARPGROUP.ARRIVE ;  /* 0x00000000000079c5 */ /* 0x000fe20000000000 */
[----:B------:R-:W-:Y:S01]  /*12dd0*/  VIADD R6, R2, 0x800 ;  /* 0x0000080002067836 */ /* 0x000fe20000000000 */
[----:B------:R-:W-:Y:S01]  /*12de0*/  R2UR UR9, R9 ;  /* 0x00000000090972ca */ /* 0x000fe200000e0000 */
[----:B------:R-:W-:Y:S01]  /*12df0*/  IMAD.MOV.U32 R17, RZ, RZ, R3 ;  /* 0x000000ffff117224 */ /* 0x000fe200078e0003 */
[----:B0-----:R-:W4:Y:S02]  /*12e00*/  LDL.64 R18, [R1+0x90] ;  /* 0x0000900001127983 */ /* 0x001f240000100a00 */
[----:B------:R-:W-:Y:S01]  /*12e10*/  HGMMA.64x64x16.F32.BF16 R24, gdesc[UR4], R24, gsb0 ;  /* 0x00e00000041879f0 */ /* 0x000fe20008001818 */
[----:B-1----:R-:W-:-:S04]  /*12e20*/  ISETP.GT.AND P0, PT, R5, 0x7f, PT ;  /* 0x0000007f0500780c */ /* 0x002fc80003f04270 */
[----:B------:R-:W-:-:S04]  /*12e30*/  SEL R5, RZ, 0x2, !P0 ;  /* 0x00000002ff057807 */ /* 0x000fc80004000000 */
[----:B------:R-:W-:Y:S01]  /*12e40*/  IADD3 R8, R8, 0x800, R5 ;  /* 0x0000080008087810 */ /* 0x000fe20007ffe005 */
[----:B------:R-:W-:Y:S01]  /*12e50*/  IMAD.IADD R16, R5, 0x1, R6 ;  /* 0x0000000105107824 */ /* 0x000fe200078e0206 */
[----:B------:R-:W-:Y:S01]  /*12e60*/  R2UR UR11, R17 ;  /* 0x00000000110b72ca */ /* 0x000fe200000e0000 */
[----:B------:R-:W-:Y:S01]  /*12e70*/  UMOV UR4, 0x1 ;  /* 0x0000000100047882 */ /* 0x000fe20000000000 */
[----:B------:R-:W-:Y:S02]  /*12e80*/  R2UR UR8, R8 ;  /* 0x00000000080872ca */ /* 0x000fe400000e0000 */
[----:B------:R-:W-:Y:S01]  /*12e90*/  R2UR UR10, R16 ;  /* 0x00000000100a72ca */ /* 0x000fe200000e0000 */
[----:B------:R-:W-:Y:S01]  /*12ea0*/  UISETP.NE.U32.AND UP0, UPT, UR4, URZ, UPT ;  /* 0x0000003f0400728c */ /* 0x000fe2000bf05070 */
[----:B------:R-:W-:Y:S02]  /*12eb0*/  WARPGROUP.DEPBAR.LE gsb0, 0x0 ;  /* 0x00008000000079c5 */ /* 0x000fe40000010000 */
[----:B------:R-:W-:-:S09]  /*12ec0*/  WARPGROUP.ARRIVE ;  /* 0x00000000000079c5 */ /* 0x000fd20000000000 */
[----:B------:R-:W-:Y:S01]  /*12ed0*/  HGMMA.64x64x16.F32.BF16 R24, gdesc[UR8], R24, UP0, gsb0 ;  /* 0x00e00000081879f0 */ /* 0x000fe2000b801818 */
[----:B------:R-:W-:-:S05]  /*12ee0*/  IMAD.MOV.U32 R16, RZ, RZ, 0x4 ;  /* 0x00000004ff107424 */ /* 0x000fca00078e00ff */
[----:B------:R-:W-:Y:S01]  /*12ef0*/  SEL R7, R16, 0x2, P0 ;  /* 0x0000000210077807 */ /* 0x000fe20000000000 */
[----:B------:R-:W-:-:S03]  /*12f00*/  IMAD.MOV.U32 R9, RZ, RZ, R3 ;  /* 0x000000ffff097224 */ /* 0x000fc600078e0003 */
[----:B--2---:R-:W-:Y:S01]  /*12f10*/  IADD3 R10, R7, 0x800, R10 ;  /* 0x00000800070a7810 */ /* 0x004fe20007ffe00a */
[----:B------:R-:W-:Y:S01]  /*12f20*/  IMAD.IADD R8, R6, 0x1, R7 ;  /* 0x0000000106087824 */ /* 0x000fe200078e0207 */
[----:B------:R-:W-:Y:S02]  /*12f30*/  R2UR UR7, R9 ;  /* 0x00000000090772ca */ /* 0x000fe400000e0000 */
[----:B------:R-:W-:Y:S02]  /*12f40*/  R2UR UR4, R10 ;  /* 0x000000000a0472ca */ /* 0x000fe400000e0000 */
[----:B------:R-:W-:Y:S02]  /*12f50*/  R2UR UR6, R8 ;  /* 0x00000000080672ca */ /* 0x000fe400000e0000 */
[----:B------:R-:W-:Y:S01]  /*12f60*/  R2UR UR5, R11 ;  /* 0x000000000b0572ca */ /* 0x000fe200000e0000 */
[----:B------:R-:W-:Y:S02]  /*12f70*/  WARPGROUP.DEPBAR.LE gsb0, 0x0 ;  /* 0x00008000000079c5 */ /* 0x000fe40000010000 */
[----:B------:R-:W-:Y:S01]  /*12f80*/  WARPGROUP.ARRIVE ;  /* 0x00000000000079c5 */ /* 0x000fe20000000000 */
[----:B------:R-:W-:Y:S01]  /*12f90*/  SEL R9, R16, 0x6, !P0 ;  /* 0x0000000610097807 */ /* 0x000fe20004000000 */
[----:B------:R-:W-:Y:S01]  /*12fa0*/  IMAD.MOV.U32 R11, RZ, RZ, R3 ;  /* 0x000000ffff0b7224 */ /* 0x000fe200078e0003 */
[----:B------:R-:W2:Y:S07]  /*12fb0*/  LDL.64 R16, [R1+0x90] ;  /* 0x0000900001107983 */ /* 0x000eae0000100a00 */
[----:B------:R-:W-:Y:S01]  /*12fc0*/  HGMMA.64x64x16.F32.BF16 R24, gdesc[UR4], R24, gsb0 ;  /* 0x00e00000041879f0 */ /* 0x000fe20008001818 */
[----:B------:R-:W-:Y:S01]  /*12fd0*/  IMAD.IADD R10, R6, 0x1, R9 ;  /* 0x00000001060a7824 */ /* 0x000fe200078e0209 */
[----:B---3--:R-:W-:Y:S01]  /*12fe0*/  IADD3 R12, R9, 0x800, R12 ;  /* 0x00000800090c7810 */ /* 0x008fe20007ffe00c */
[----:B------:R0:W5:Y:S01]  /*12ff0*/  LDL R8, [R1+0xc] ;  /* 0x00000c0001087983 */ /* 0x0001620000100800 */
        /* <DEDUP_REMOVED lines=12> */
[----:B------:R-:W-:-:S05]  /*130c0*/  LOP3.LUT R11, R6, 0xa06, RZ, 0xc0, !PT ;  /* 0x00000a06060b7812 */ /* 0x000fca00078ec0ff */
[----:B----4-:R-:W-:Y:S02]  /*130d0*/  IMAD.IADD R14, R11, 0x1, R14 ;  /* 0x000000010b0e7824 */ /* 0x010fe400078e020e */
        /* <DEDUP_REMOVED lines=16> */
[----:B------:R-:W4:Y:S01]  /*131e0*/  LDL.64 R18, [R1+0x90] ;  /* 0x0000900001127983 */ /* 0x000f220000100a00 */
        /* <DEDUP_REMOVED lines=10> */
[----:B------:R-:W-:Y:S01]  /*13290*/  R2UR UR6, R12 ;  /* 0x000000000c0672ca */ /* 0x000fe200000e0000 */
[----:B------:R-:W4:Y:S01]  /*132a0*/  LDL.64 R56, [R1+0x90] ;  /* 0x0000900001387983 */ /* 0x000f220000100a00 */
[----:B------:R-:W-:Y:S02]  /*132b0*/  R2UR UR4, R10 ;  /* 0x000000000a0472ca */ /* 0x000fe400000e0000 */
[----:B------:R-:W-:-:S02]  /*132c0*/  R2UR UR7, R13 ;  /* 0x000000000d0772ca */ /* 0x000fc400000e0000 */
[----:B------:R-:W-:Y:S01]  /*132d0*/  R2UR UR5, R11 ;  /* 0x000000000b0572ca */ /* 0x000fe200000e0000 */
[----:B------:R-:W-:Y:S02]  /*132e0*/  WARPGROUP.DEPBAR.LE gsb0, 0x0 ;  /* 0x00008000000079c5 */ /* 0x000fe40000010000 */
[----:B------:R-:W-:Y:S01]  /*132f0*/  WARPGROUP.ARRIVE ;  /* 0x00000000000079c5 */ /* 0x000fe20000000000 */
[C---:B------:R-:W-:Y:S01]  /*13300*/  IMAD.IADD R10, R9.reuse, 0x1, R6 ;  /* 0x00000001090a7824 */ /* 0x040fe200078e0206 */
[----:B--2---:R-:W-:Y:S01]  /*13310*/  IADD3 R16, R9, 0xa00, R16 ;  /* 0x00000a0009107810 */ /* 0x004fe20007ffe010 */
[----:B------:R-:W2:Y:S07]  /*13320*/  LDL.64 R12, [R1+0x90] ;  /* 0x00009000010c7983 */ /* 0x000eae0000100a00 */
        /* <DEDUP_REMOVED lines=26> */
[C---:B---3--:R-:W-:Y:S01]  /*134d0*/  IADD3 R14, R5.reuse, 0xc00, R14 ;  /* 0x00000c00050e7810 */ /* 0x048fe20007ffe00e */
[----:B------:R-:W3:Y:S07]  /*134e0*/  LDL.64 R16, [R1+0x90] ;  /* 0x0000900001107983 */ /* 0x000eee0000100a00 */
        /* <DEDUP_REMOVED lines=21> */
[----:B--2---:R-:W-:Y:S01]  /*13640*/  IADD3 R12, R9, 0xc00, R12 ;  /* 0x00000c00090c7810 */ /* 0x004fe20007ffe00c */
[----:B------:R-:W-:Y:S01]  /*13650*/  IMAD.MOV.U32 R11, RZ, RZ, R3 ;  /* 0x000000ffff0b7224 */ /* 0x000fe200078e0003 */
[----:B------:R-:W2:Y:S06]  /*13660*/  LDL.64 R18, [R1+0x90] ;  /* 0x0000900001127983 */ /* 0x000eac0000100a00 */
        /* <DEDUP_REMOVED lines=20> */
[----:B------:R-:W2:Y:S01]  /*137b0*/  LDL.64 R56, [R1+0x90] ;  /* 0x0000900001387983 */ /* 0x000ea20000100a00 */
[----:B------:R-:W-:Y:S02]  /*137c0*/  R2UR UR6, R12 ;  /* 0x000000000c0672ca */ /* 0x000fe400000e0000 */
[----:B------:R-:W-:Y:S01]  /*137d0*/  R2UR UR7, R13 ;  /* 0x000000000d0772ca */ /* 0x000fe200000e0000 */
[----:B------:R-:W-:-:S02]  /*137e0*/  WARPGROUP.DEPBAR.LE gsb0, 0x0 ;  /* 0x00008000000079c5 */ /* 0x000fc40000010000 */
[----:B------:R-:W-:Y:S01]  /*137f0*/  WARPGROUP.ARRIVE ;  /* 0x00000000000079c5 */ /* 0x000fe20000000000 */
[----:B------:R-:W-:Y:S01]  /*13800*/  VIADD R6, R2, 0xe00 ;  /* 0x00000e0002067836 */ /* 0x000fe20000000000 */
[C---:B---3--:R-:W-:Y:S01]  /*13810*/  IADD3 R16, R5.reuse, 0xe00, R16 ;  /* 0x00000e0005107810 */ /* 0x048fe20007ffe010 */
[----:B------:R-:W-:Y:S01]  /*13820*/  IMAD.MOV.U32 R11, RZ, RZ, R3 ;  /* 0x000000ffff0b7224 */ /* 0x000fe200078e0003 */
[----:B------:R-:W3:Y:S06]  /*13830*/  LDL R12, [R1] ;  /* 0x00000000010c7983 */ /* 0x000eec0000100800 */
[----:B------:R-:W-:Y:S01]  /*13840*/  HGMMA.64x64x16.F32.BF16 R24, gdesc[UR4], R24, gsb0 ;  /* 0x00e00000041879f0 */ /* 0x000fe20008001818 */
[----:B------:R-:W-:Y:S01]  /*13850*/  IMAD.IADD R10, R5, 0x1, R6 ;  /* 0x00000001050a7824 */ /* 0x000fe200078e0206 */
[----:B------:R-:W-:Y:S01]  /*13860*/  R2UR UR7, R11 ;  /* 0x000000000b0772ca */ /* 0x000fe200000e0000 */
[----:B------:R0:W5:Y:S01]  /*13870*/  LDL R5, [R1+0x1c8] ;  /* 0x0001c80001057983 */ /* 0x0001620000100800 */
[----:B------:R-:W-:-:S02]  /*13880*/  R2UR UR4, R16 ;  /* 0x00000000100472ca */ /* 0x000fc400000e0000 */
[----:B------:R-:W-:Y:S02]  /*13890*/  R2UR UR6, R10 ;  /* 0x000000000a0672ca */ /* 0x000fe400000e0000 */
[----:B------:R-:W-:Y:S01]  /*138a0*/  R2UR UR5, R17 ;  /* 0x00000000110572ca */ /* 0x000fe200000e0000 */
[----:B------:R-:W-:Y:S02]  /*138b0*/  WARPGROUP.DEPBAR.LE gsb0, 0x0 ;  /* 0x00008000000079c5 */ /* 0x000fe40000010000 */
[----:B------:R-:W-:-:S10]  /*138c0*/  WARPGROUP.ARRIVE ;  /* 0x00000000000079c5 */ /* 0x000fd40000000000 */
[----:B------:R-:W-:Y:S01]  /*138d0*/  HGMMA.64x64x16.F32.BF16 R24, gdesc[UR4], R24, gsb0 ;  /* 0x00e00000041879f0 */ /* 0x000fe20008001818 */
[C---:B------:R-:W-:Y:S01]  /*138e0*/  IMAD.IADD R10, R7.reuse, 0x1, R6 ;  /* 0x00000001070a7824 */ /* 0x040fe200078e0206 */
[----:B----4-:R-:W-:Y:S01]  /*138f0*/  IADD3 R14, R7, 0xe00, R14 ;  /* 0x00000e00070e7810 */ /* 0x010fe20007ffe00e */
        /* <DEDUP_REMOVED lines=8> */
[C---:B------:R-:W-:Y:S01]  /*13980*/  IMAD.IADD R6, R9.reuse, 0x1, R6 ;  /* 0x0000000109067824 */ /* 0x040fe200078e0206 */
[----:B--2---:R-:W-:Y:S01]  /*13990*/  IADD3 R18, R9, 0xe00, R18 ;  /* 0x00000e0009127810 */ /* 0x004fe20007ffe012 */
        /* <DEDUP_REMOVED lines=14> */
[----:B------:R-:W-:Y:S02]  /*13a80*/  IMAD.IADD R6, R2, 0x1, R7 ;  /* 0x0000000102067824 */ /* 0x000fe400078e0207 */
[----:B------:R-:W-:Y:S02]  /*13a90*/  IMAD.IADD R2, R7, 0x1, R56 ;  /* 0x0000000107027824 */ /* 0x000fe400078e0238 */
[----:B------:R-:W-:Y:S02]  /*13aa0*/  IMAD.MOV.U32 R7, RZ, RZ, R3 ;  /* 0x000000ffff077224 */ /* 0x000fe400078e0003 */
[----:B------:R-:W-:Y:S01]  /*13ab0*/  IMAD.MOV.U32 R3, RZ, RZ, R57 ;  /* 0x000000ffff037224 */ /* 0x000fe200078e0039 */
[----:B------:R-:W-:Y:S02]  /*13ac0*/  R2UR UR6, R6 ;  /* 0x00000000060672ca */ /* 0x000fe400000e0000 */
[----:B------:R-:W-:Y:S02]  /*13ad0*/  R2UR UR7, R7 ;  /* 0x00000000070772ca */ /* 0x000fe400000e0000 */
[----:B------:R-:W-:-:S02]  /*13ae0*/  R2UR UR4, R2 ;  /* 0x00000000020472ca */ /* 0x000fc400000e0000 */
[----:B------:R-:W-:Y:S01]  /*13af0*/  R2UR UR5, R3 ;  /* 0x00000000030572ca */ /* 0x000fe200000e0000 */
        /* <DEDUP_REMOVED lines=32> */
[----:B---3--:R-:W-:-:S03]  /*13d00*/  LOP3.LUT R2, R12, 0x1, RZ, 0xfc, !PT ;  /* 0x000000010c027812 */ /* 0x008fc600078efcff */
        /* <DEDUP_REMOVED lines=8> */
.L_x_5194:
[----:B------:R-:W-:Y:S05]  /*13d90*/  BSYNC B0 ;  /* 0x0000000000007941 */ /* 0x000fea0003800000 */
.L_x_5193:
[----:B------:R-:W2:Y:S02]  /*13da0*/  LDL.64 R2, [R1+0x20] ;  /* 0x0000200001027983 */ /* 0x000ea40000100a00 */
[----:B--2---:R-:W-:-:S05]  /*13db0*/  MOV R2, R2 ;  /* 0x0000000200027202 */ /* 0x004fca0000000f00 */
[----:B-----5:R-:W-:-:S05]  /*13dc0*/  IMAD R5, R5, 0x8, R2 ;  /* 0x0000000805057824 */ /* 0x020fca00078e0202 */
[----:B------:R-:W-:-:S04]  /*13dd0*/  PRMT R5, R8, 0x654, R5 ;  /* 0x0000065408057816 */ /* 0x000fc80000000005 */
[----:B------:R0:W-:Y:S01]  /*13de0*/  SYNCS.ARRIVE.TRANS64.RED.A1T0 RZ, [R5+URZ], RZ ;  /* 0x000000ff05ff79a7 */ /* 0x0001e2000810043f */
[----:B------:R-:W2:Y:S04]  /*13df0*/  LDL.64 R6, [R1+0x100] ;  /* 0x0001000001067983 */ /* 0x000ea80000100a00 */
[----:B------:R-:W3:Y:S04]  /*13e00*/  LDL.64 R12, [R1+0x1f0] ;  /* 0x0001f000010c7983 */ /* 0x000ee80000100a00 */
[----:B0-----:R-:W4:Y:S04]  /*13e10*/  LDL.64 R4, [R1+0x1e0] ;  /* 0x0001e00001047983 */ /* 0x001f280000100a00 */
[----:B------:R-:W3:Y:S04]  /*13e20*/  LDL.64 R18, [R1+0xb8] ;  /* 0x0000b80001127983 */ /* 0x000ee80000100a00 */
[----:B--2---:R-:W2:Y:S02]  /*13e30*/  LD.E R7, desc[UR36][R6.64] ;  /* 0x0000002406077980 */ /* 0x004ea4000c101900 */
[-C--:B--2---:R-:W-:Y:S01]  /*13e40*/  FMUL.FTZ R16, R26, R7.reuse ;  /* 0x000000071a107220 */ /* 0x084fe20000410000 */
[-C--:B------:R-:W-:Y:S01]  /*13e50*/  FMUL.FTZ R24, R24, R7.reuse ;  /* 0x0000000718187220 */ /* 0x080fe20000410000 */
[-C--:B------:R-:W-:Y:S01]  /*13e60*/  FMUL.FTZ R3, R25, R7.reuse ;  /* 0x0000000719037220 */ /* 0x080fe20000410000 */
[----:B------:R-:W-:-:S02]  /*13e70*/  FMUL.FTZ R2, R27, R7 ;  /* 0x000000071b027220 */ /* 0x000fc40000410000 */
[----:B------:R-:W4:Y:S01]  /*13e80*/  MUFU.TANH R15, R24 ;  /* 0x00000018000f7308 */ /* 0x000f220000002400 */
[-C--:B------:R-:W-:Y:S01]  /*13e90*/  FMUL.FTZ R159, R30, R7.reuse ;  /* 0x000000071e9f7220 */ /* 0x080fe20000410000 */
[-C--:B------:R-:W-:Y:S01]  /*13ea0*/  FMUL.FTZ R28, R28, R7.reuse ;  /* 0x000000071c1c7220 */ /* 0x080fe20000410000 */
[----:B------:R-:W-:-:S05]  /*13eb0*/  FMUL.FTZ R85, R29, R7 ;  /* 0x000000071d557220 */ /* 0x000fca0000410000 */
[----:B------:R-:W0:Y:S01]  /*13ec0*/  MUFU.TANH R16, R16 ;  /* 0x0000001000107308 */ /* 0x000e220000002400 */
[-C--:B------:R-:W-:Y:S01]  /*13ed0*/  FMUL.FTZ R153, R31, R7.reuse ;  /* 0x000000071f997220 */ /* 0x080fe20000410000 */
[----:B------:R-:W-:-:S06]  /*13ee0*/  FMUL.FTZ R89, R32, R7 ;  /* 0x0000000720597220 */ /* 0x000fcc0000410000 */
[----:B------:R-:W1:Y:S01]  /*13ef0*/  MUFU.TANH R3, R3 ;  /* 0x0000000300037308 */ /* 0x000e620000002400 */
[----:B------:R-:W-:-:S07]  /*13f00*/  FMUL.FTZ R161, R34, R7 ;  /* 0x0000000722a17220 */ /* 0x000fce0000410000 */
[----:B------:R-:W2:Y:S01]  /*13f10*/  MUFU.TANH R2, R2 ;  /* 0x0000000200027308 */ /* 0x000ea20000002400 */
[----:B------:R-:W-:-:S07]  /*13f20*/  FMUL.FTZ R95, R33, R7 ;  /* 0x00000007215f7220 */ /* 0x000fce0000410000 */
[----:B------:R-:W3:Y:S01]  /*13f30*/  MUFU.TANH R6, R28 ;  /* 0x0000001c00067308 */ /* 0x000ee20000002400 */
[----:B------:R-:W-:-:S07]  /*13f40*/  FMUL.FTZ R164, R35, R7 ;  /* 0x0000000723a47220 */ /* 0x000fce0000410000 */
[----:B------:R-:W3:Y:S01]  /*13f50*/  MUFU.TANH R159, R159 ;  /* 0x0000009f009f7308 */ /* 0x000ee20000002400 */
[----:B----4-:R-:W-:Y:S01]  /*13f60*/  FMNMX.FTZ R8, R15, R4, !PT ;  /* 0x000000040f087209 */ /* 0x010fe20007810000 */
[----:B------:R-:W-:-:S06]  /*13f70*/  FMUL.FTZ R99, R36, R7 ;  /* 0x0000000724637220 */ /* 0x000fcc0000410000 */
[----:B------:R-:W4:Y:S01]  /*13f80*/  MUFU.TANH R85, R85 ;  /* 0x0000005500557308 */ /* 0x000f220000002400 */
[----:B0-----:R-:W-:Y:S01]  /*13f90*/  FMNMX.FTZ R9, R16, R5, !PT ;  /* 0x0000000510097209 */ /* 0x001fe20007810000 */
[----:B------:R-:W-:-:S06]  /*13fa0*/  FMUL.FTZ R166, R38, R7 ;  /* 0x0000000726a67220 */ /* 0x000fcc0000410000 */
[----:B------:R-:W0:Y:S01]  /*13fb0*/  MUFU.TANH R153, R153 ;  /* 0x0000009900997308 */ /* 0x000e220000002400 */
[----:B-1----:R-:W-:Y:S01]  /*13fc0*/  FMNMX.FTZ R11, R3, R8, !PT ;  /* 0x00000008030b7209 */ /* 0x002fe20007810000 */
[----:B------:R-:W-:-:S06]  /*13fd0*/  FMUL.FTZ R105, R37, R7 ;  /* 0x0000000725697220 */ /* 0x000fcc0000410000 */
[----:B------:R-:W1:Y:S01]  /*13fe0*/  MUFU.TANH R89, R89 ;  /* 0x0000005900597308 */ /* 0x000e620000002400 */
[----:B--2---:R-:W-:Y:S01]  /*13ff0*/  FMNMX.FTZ R8, R2, R9, !PT ;  /* 0x0000000902087209 */ /* 0x004fe20007810000 */
[----:B------:R-:W-:-:S06]  /*14000*/  FMUL.FTZ R165, R39, R7 ;  /* 0x0000000727a57220 */ /* 0x000fcc0000410000 */
[----:B------:R-:W2:Y:S01]  /*14010*/  MUFU.TANH R161, R161 ;  /* 0x000000a100a17308 */ /* 0x000ea20000002400 */
[----:B---3--:R-:W-:Y:S01]  /*14020*/  FMNMX.FTZ R10, R6, R11, !PT ;  /* 0x0000000b060a7209 */ /* 0x008fe20007810000 */
[----:B------:R-:W-:-:S06]  /*14030*/  FMUL.FTZ R109, R40, R7 ;  /* 0x00000007286d7220 */ /* 0x000fcc0000410000 */
[----:B------:R-:W3:Y:S01]  /*14040*/  MUFU.TANH R95, R95 ;  /* 0x0000005f005f7308 */ /* 0x000ee20000002400 */
[----:B------:R-:W-:Y:S01]  /*14050*/  FMNMX.FTZ R8, R159, R8, !PT ;  /* 0x000000089f087209 */ /* 0x000fe20007810000 */
[----:B------:R-:W-:-:S06]  /*14060*/  FMUL.FTZ R168, R42, R7 ;  /* 0x000000072aa87220 */ /* 0x000fcc0000410000 */
        /* <DEDUP_REMOVED lines=14> */
[-C--:B------:R-:W-:Y:S01]  /*14150*/  FMUL.FTZ R125, R45, R7.reuse ;  /* 0x000000072d7d7220 */ /* 0x080fe20000410000 */
[-C--:B------:R-:W-:Y:S01]  /*14160*/  FMUL.FTZ R169, R47, R7.reuse ;  /* 0x000000072fa97220 */ /* 0x080fe20000410000 */
[-C--:B------:R-:W-:Y:S01]  /*14170*/  FMUL.FTZ R129, R48, R7.reuse ;  /* 0x0000000730817220 */ /* 0x080fe20000410000 */
[-C--:B------:R-:W-:Y:S01]  /*14180*/  FMUL.FTZ R174, R50, R7.reuse ;  /* 0x0000000732ae7220 */ /* 0x080fe20000410000 */
[-C--:B------:R-:W-:Y:S01]  /*14190*/  FMUL.FTZ R135, R49, R7.reuse ;  /* 0x0000000731877220 */ /* 0x080fe20000410000 */
[----:B------:R-:W-:Y:S01]  /*141a0*/  FMUL.FTZ R175, R51, R7 ;  /* 0x0000000733af7220 */ /* 0x000fe20000410000 */
[----:B------:R-:W3:Y:S01]  /*141b0*/  MUFU.TANH R109, R109 ;  /* 0x0000006d006d7308 */ /* 0x000ee20000002400 */
[----:B------:R-:W-:Y:S01]  /*141c0*/  FMNMX.FTZ R9, R164, R9, !PT ;  /* 0x00000009a4097209 */ /* 0x000fe20007810000 */
[-C--:B------:R-:W-:Y:S01]  /*141d0*/  FMUL.FTZ R137, R52, R7.reuse ;  /* 0x0000000734897220 */ /* 0x080fe20000410000 */
[-C--:B------:R-:W-:Y:S01]  /*141e0*/  FMUL.FTZ R176, R54, R7.reuse ;  /* 0x0000000736b07220 */ /* 0x080fe20000410000 */
[-C--:B------:R-:W-:Y:S01]  /*141f0*/  FMUL.FTZ R147, R53, R7.reuse ;  /* 0x0000000735937220 */ /* 0x080fe20000410000 */
[----:B------:R-:W-:Y:S01]  /*14200*/  FMUL.FTZ R177, R55, R7 ;  /* 0x0000000737b17220 */ /* 0x000fe20000410000 */
[----:B------:R-:W3:Y:S02]  /*14210*/  LDL R11, [R1+0x200] ;  /* 0x00020000010b7983 */ /* 0x000ee40000100800 */
[----:B------:R-:W3:Y:S01]  /*14220*/  MUFU.TANH R168, R168 ;  /* 0x000000a800a87308 */ /* 0x000ee20000002400 */
[----:B----4-:R-:W-:-:S07]  /*14230*/  FMNMX.FTZ R10, R99, R10, !PT ;  /* 0x0000000a630a7209 */ /* 0x010fce0007810000 */
[----:B------:R-:W4:Y:S01]  /*14240*/  MUFU.TANH R115, R115 ;  /* 0x0000007300737308 */ /* 0x000f220000002400 */
[----:B0-----:R-:W-:-:S07]  /*14250*/  FMNMX.FTZ R8, R166, R9, !PT ;  /* 0x00000009a6087209 */ /* 0x001fce0007810000 */
[----:B------:R-:W0:Y:S01]  /*14260*/  MUFU.TANH R167, R167 ;  /* 0x000000a700a77308 */ /* 0x000e220000002400 */
[----:B-1----:R-:W-:-:S07]  /*14270*/  FMNMX.FTZ R10, R105, R10, !PT ;  /* 0x0000000a690a7209 */ /* 0x002fce0007810000 */
[----:B------:R-:W1:Y:S01]  /*14280*/  MUFU.TANH R119, R119 ;  /* 0x0000007700777308 */ /* 0x000e620000002400 */
[----:B--2---:R-:W-:-:S07]  /*14290*/  FMNMX.FTZ R9, R165, R8, !PT ;  /* 0x00000008a5097209 */ /* 0x004fce0007810000 */
[----:B------:R-:W2:Y:S01]  /*142a0*/  MUFU.TANH R170, R170 ;  /* 0x000000aa00aa7308 */ /* 0x000ea20000002400 */
[----:B---3--:R-:W-:-:S07]  /*142b0*/  FMNMX.FTZ R10, R109, R10, !PT ;  /* 0x0000000a6d0a7209 */ /* 0x008fce0007810000 */
[----:B------:R-:W3:Y:S01]  /*142c0*/  MUFU.TANH R125, R125 ;  /* 0x0000007d007d7308 */ /* 0x000ee20000002400 */
[----:B------:R-:W-:-:S07]  /*142d0*/  FMNMX.FTZ R8, R168, R9, !PT ;  /* 0x00000009a8087209 */ /* 0x000fce0007810000 */
        /* <DEDUP_REMOVED lines=13> */
[----:B----4-:R-:W-:Y:S02]  /*143b0*/  FMNMX.FTZ R10, R129, R10, !PT ;  /* 0x0000000a810a7209 */ /* 0x010fe40007810000 */
[----:B0-----:R-:W-:-:S05]  /*143c0*/  FMNMX.FTZ R8, R174, R7, !PT ;  /* 0x00000007ae087209 */ /* 0x001fca0007810000 */
[----:B------:R-:W0:Y:S08]  /*143d0*/  MUFU.TANH R147, R147 ;  /* 0x0000009300937308 */ /* 0x000e300000002400 */
[----:B------:R-:W4:Y:S01]  /*143e0*/  MUFU.TANH R177, R177 ;  /* 0x000000b100b17308 */ /* 0x000f220000002400 */
[----:B-1----:R-:W-:Y:S02]  /*143f0*/  FMNMX.FTZ R10, R135, R10, !PT ;  /* 0x0000000a870a7209 */ /* 0x002fe40007810000 */
[----:B--2---:R-:W-:-:S02]  /*14400*/  FMNMX.FTZ R7, R175, R8, !PT ;  /* 0x00000008af077209 */ /* 0x004fc40007810000 */
[----:B---3--:R-:W-:Y:S02]  /*14410*/  FMNMX.FTZ R8, R137, R10, !PT ;  /* 0x0000000a89087209 */ /* 0x008fe40007810000 */
[----:B------:R-:W-:Y:S02]  /*14420*/  FMNMX.FTZ R10, R176, R7, !PT ;  /* 0x00000007b00a7209 */ /* 0x000fe40007810000 */
[----:B0-----:R-:W-:Y:S02]  /*14430*/  FMNMX.FTZ R8, R147, R8, !PT ;  /* 0x0000000893087209 */ /* 0x001fe40007810000 */
[----:B----4-:R-:W-:-:S03]  /*14440*/  FMNMX.FTZ R9, R177, R10, !PT ;  /* 0x0000000ab1097209 */ /* 0x010fc60007810000 */
[----:B------:R-:W0:Y:S04]  /*14450*/  SHFL.BFLY PT, R7, R8, 0x2, 0x1f ;  /* 0x0c401f0008077f89 */ /* 0x000e2800000e0000 */
[----:B------:R-:W-:Y:S04]  /*14460*/  STL.64 [R1+0x1e0], R8 ;  /* 0x0001e00801007387 */ /* 0x000fe80000100a00 */
[----:B------:R-:W2:Y:S01]  /*14470*/  LDL R24, [R1+0x1e4] ;  /* 0x0001e40001187983 */ /* 0x000ea20000100800 */
[----:B0-----:R-:W-:-:S05]  /*14480*/  FMNMX.FTZ R7, R8, R7, !PT ;  /* 0x0000000708077209 */ /* 0x001fca0007810000 */
[----:B------:R-:W0:Y:S02]  /*14490*/  SHFL.BFLY PT, R10, R7, 0x1, 0x1f ;  /* 0x0c201f00070a7f89 */ /* 0x000e2400000e0000 */
[----:B0-----:R-:W-:-:S05]  /*144a0*/  FMNMX.FTZ R10, R7, R10, !PT ;  /* 0x0000000a070a7209 */ /* 0x001fca0007810000 */
[----:B------:R-:W-:Y:S04]  /*144b0*/  STL [R1+0x1e0], R10 ;  /* 0x0001e00a01007387 */ /* 0x000fe80000100800 */
[----:B------:R-:W3:Y:S04]  /*144c0*/  LDL R17, [R1+0x1e0] ;  /* 0x0001e00001117983 */ /* 0x000ee80000100800 */
[----:B--2---:R-:W0:Y:S02]  /*144d0*/  SHFL.BFLY PT, R9, R24, 0x2, 0x1f ;  /* 0x0c401f0018097f89 */ /* 0x004e2400000e0000 */
[----:B0-----:R-:W-:-:S05]  /*144e0*/  FMNMX.FTZ R9, R9, R24, !PT ;  /* 0x0000001809097209 */ /* 0x001fca0007810000 */
[----:B------:R-:W0:Y:S02]  /*144f0*/  SHFL.BFLY PT, R8, R9, 0x1, 0x1f ;  /* 0x0c201f0009087f89 */ /* 0x000e2400000e0000 */
[----:B0-----:R-:W-:Y:S01]  /*14500*/  FMNMX.FTZ R8, R9, R8, !PT ;  /* 0x0000000809087209 */ /* 0x001fe20007810000 */
[----:B---3--:R-:W-:-:S04]  /*14510*/  FADD.FTZ R4, R4, -R17 ;  /* 0x8000001104047221 */ /* 0x008fc80000010000 */
[----:B------:R-:W-:Y:S01]  /*14520*/  FADD.FTZ R14, R5, -R8 ;  /* 0x80000008050e7221 */ /* 0x000fe20000010000 */
[----:B------:R-:W-:-:S03]  /*14530*/  FMUL.FTZ R4, R4, R11 ;  /* 0x0000000b04047220 */ /* 0x000fc60000410000 */
[----:B------:R-:W-:Y:S01]  /*14540*/  FMUL.FTZ R14, R11, R14 ;  /* 0x0000000e0b0e7220 */ /* 0x000fe20000410000 */
[----:B------:R-:W0:Y:S08]  /*14550*/  MUFU.EX2 R173, R4 ;  /* 0x0000000400ad7308 */ /* 0x000e300000000800 */
[----:B------:R-:W1:Y:S01]  /*14560*/  MUFU.EX2 R160, R14 ;  /* 0x0000000e00a07308 */ /* 0x000e620000000800 */
[----:B------:R2:W-:Y:S01]  /*14570*/  STL [R1+0x1e4], R8 ;  /* 0x0001e40801007387 */ /* 0x0005e20000100800 */
[----:B0-----:R-:W-:Y:S01]  /*14580*/  FMUL.FTZ R12, R173, R12 ;  /* 0x0000000cad0c7220 */ /* 0x001fe20000410000 */
[----:B-1----:R-:W-:-:S05]  /*14590*/  FMUL.FTZ R13, R13, R160 ;  /* 0x000000a00d0d7220 */ /* 0x002fca0000410000 */
[----:B------:R2:W-:Y:S04]  /*145a0*/  STL.64 [R1+0x1f0], R12 ;  /* 0x0001f00c01007387 */ /* 0x0005e80000100a00 */
[----:B------:R-:W3:Y:S01]  /*145b0*/  LD.E R5, desc[UR36][R18.64+0x4] ;  /* 0x0000042412057980 */ /* 0x000ee2000c101900 */
[----:B------:R-:W-:Y:S01]  /*145c0*/  BSSY B0, `(.L_x_5195) ;  /* 0x000000c000007945 */ /* 0x000fe20003800000 */
[----:B---3--:R-:W-:-:S13]  /*145d0*/  ISETP.NE.AND P0, PT, R5, RZ, PT ;  /* 0x000000ff0500720c */ /* 0x008fda0003f05270 */
[----:B--2---:R-:W-:Y:S05]  /*145e0*/  @P0 BRA `(.L_x_5196) ;  /* 0x0000000000240947 */ /* 0x004fea0003800000 */
[----:B------:R-:W2:Y:S04]  /*145f0*/  LDL.64 R8, [R1+0xc0] ;  /* 0x0000c00001087983 */ /* 0x000ea80000100a00 */
[----:B------:R-:W3:Y:S04]  /*14600*/  LD.E R19, desc[UR36][R18.64] ;  /* 0x0000002412137980 */ /* 0x000ee8000c101900 */
[----:B--2---:R-:W2:Y:S01]  /*14610*/  LD.E.64 R8, desc[UR36][R8.64] ;  /* 0x0000002408087980 */ /* 0x004ea2000c101b00 */
[----:B---3--:R-:W-:-:S04]  /*14620*/  IMAD R4, R20, 0x40, R19 ;  /* 0x0000004014047824 */ /* 0x008fc800078e0213 */
[----:B--2---:R-:W-:-:S05]  /*14630*/  IMAD.WIDE R4, R4, 0x4, R8 ;  /* 0x0000000404047825 */ /* 0x004fca00078e0208 */
[----:B------:R0:W-:Y:S04]  /*14640*/  ST.E desc[UR36][R4.64], R173 ;  /* 0x000000ad04007985 */ /* 0x0001e8000c101924 */
[----:B------:R-:W2:Y:S04]  /*14650*/  LDL.64 R18, [R1+0xb8] ;  /* 0x0000b80001127983 */ /* 0x000ea80000100a00 */
[----:B--2---:R-:W2:Y:S02]  /*14660*/  LD.E R7, desc[UR36][R18.64+0x4] ;  /* 0x0000042412077980 */ /* 0x004ea4000c101900 */
[----:B0-2---:R-:W-:-:S13]  /*14670*/  ISETP.NE.AND P0, PT, R7, RZ, PT ;  /* 0x000000ff0700720c */ /* 0x005fda0003f05270 */
.L_x_5196:
[----:B------:R-:W-:Y:S05]  /*14680*/  BSYNC B0 ;  /* 0x0000000000007941 */ /* 0x000fea0003800000 */
.L_x_5195:
[----:B------:R-:W-:Y:S04]  /*14690*/  BSSY B0, `(.L_x_5197) ;  /* 0x0000009000007945 */ /* 0x000fe80003800000 */
[----:B------:R-:W-:Y:S05]  /*146a0*/  @P0 BRA `(.L_x_5198) ;  /* 0x00000000001c0947 */ /* 0x000fea0003800000 */
[----:B------:R-:W2:Y:S04]  /*146b0*/  LDL.64 R8, [R1+0xc0] ;  /* 0x0000c00001087983 */ /* 0x000ea80000100a00 */
[----:B------:R-:W3:Y:S04]  /*146c0*/  LD.E R19, desc[UR36][R18.64] ;  /* 0x0000002412137980 */ /* 0x000ee8000c101900 */
[----:B--2---:R-:W2:Y:S01]  /*146d0*/  LD.E.64 R4, desc[UR36][R8.64] ;  /* 0x0000002408047980 */ /* 0x004ea2000c101b00 */
[----:B---3--:R-:W-:-:S04]  /*146e0*/  IMAD R20, R20, 0x40, R19 ;  /* 0x0000004014147824 */ /* 0x008fc800078e0213 */
[----:B------:R-:W-:-:S04]  /*146f0*/  VIADD R20, R20, 0x8 ;  /* 0x0000000814147836 */ /* 0x000fc80000000000 */
[----:B--2---:R-:W-:-:S05]  /*14700*/  IMAD.WIDE R4, R20, 0x4, R4 ;  /* 0x0000000414047825 */ /* 0x004fca00078e0204 */
[----:B------:R0:W-:Y:S02]  /*14710*/  ST.E desc[UR36][R4.64], R160 ;  /* 0x000000a004007985 */ /* 0x0001e4000c101924 */
.L_x_5198:
[----:B------:R-:W-:Y:S05]  /*14720*/  BSYNC B0 ;  /* 0x0000000000007941 */ /* 0x000fea0003800000 */
.L_x_5197:
[----:B------:R-:W2:Y:S04]  /*14730*/  LDL R178, [R1+0x200] ;  /* 0x0002000001b27983 */ /* 0x000ea80000100800 */
[----:B------:R-:W2:Y:S04]  /*14740*/  LDL.64 R144, [R1+0x1e0] ;  /* 0x0001e00001907983 */ /* 0x000ea80000100a00 */
        /* <DEDUP_REMOVED lines=51> */
[----:B------:R-:W4:Y:S01]  /*14a80*/  LDL.64 R150, [R1+0x3e8] ;  /* 0x0003e80001967983 */ /* 0x000f220000100a00 */
[----:B--2---:R-:W-:-:S04]  /*14a90*/  FMUL.FTZ R144, R144, R178 ;  /* 0x000000b290907220 */ /* 0x004fc80000410000 */
        /* <DEDUP_REMOVED lines=13> */
[-CC-:B0-----:R-:W-:Y:S01]  /*14b70*/  FFMA.FTZ R5, R135, R178.reuse, -R144.reuse ;  /* 0x000000b287057223 */ /* 0x181fe20000010890 */
[-CC-:B------:R-:W-:Y:S01]  /*14b80*/  FFMA.FTZ R7, R137, R178.reuse, -R144.reuse ;  /* 0x000000b289077223 */ /* 0x180fe20000010890 */
[-C--:B------:R-:W-:Y:S01]  /*14b90*/  FFMA.FTZ R4, R147, R178.reuse, -R144 ;  /* 0x000000b293047223 */ /* 0x080fe20000010890 */
[-C--:B------:R-:W-:Y:S01]  /*14ba0*/  FMUL.FTZ R3, R145, R178.reuse ;  /* 0x000000b291037220 */ /* 0x080fe20000410000 */
[----:B------:R-:W2:Y:S04]  /*14bb0*/  LDL.64 R84, [R1+0x3c0] ;  /* 0x0003c00001547983 */ /* 0x000ea80000100a00 */
        /* <DEDUP_REMOVED lines=12> */
[----:B------:R-:W2:Y:S01]  /*14c80*/  LDL.64 R146, [R1+0x3c8] ;  /* 0x0003c80001927983 */ /* 0x000ea20000100a00 */
[-CC-:B------:R-:W-:Y:S01]  /*14c90*/  FFMA.FTZ R20, R16, R178.reuse, -R3.reuse ;  /* 0x000000b210147223 */ /* 0x180fe20000010803 */
[-CC-:B------:R-:W-:Y:S01]  /*14ca0*/  FFMA.FTZ R157, R2, R178.reuse, -R3.reuse ;  /* 0x000000b2029d7223 */ /* 0x180fe20000010803 */
[----:B------:R-:W-:Y:S01]  /*14cb0*/  MUFU.EX2 R19, R19 ;  /* 0x0000001300137308 */ /* 0x000fe20000000800 */
[-CC-:B------:R-:W-:Y:S01]  /*14cc0*/  FFMA.FTZ R159, R159, R178.reuse, -R3.reuse ;  /* 0x000000b29f9f7223 */ /* 0x180fe20000010803 */
[----:B------:R-:W-:-:S06]  /*14cd0*/  FFMA.FTZ R18, R153, R178, -R3 ;  /* 0x000000b299127223 */ /* 0x000fcc0000010803 */
[----:B------:R-:W3:Y:S01]  /*14ce0*/  MUFU.EX2 R20, R20 ;  /* 0x0000001400147308 */ /* 0x000ee20000000800 */
[----:B------:R-:W-:-:S07]  /*14cf0*/  FFMA.FTZ R161, R161, R178, -R3 ;  /* 0x000000b2a1a17223 */ /* 0x000fce0000010803 */
[----:B------:R-:W0:Y:S08]  /*14d00*/  MUFU.EX2 R157, R157 ;  /* 0x0000009d009d7308 */ /* 0x000e300000000800 */
[----:B------:R-:W1:Y:S01]  /*14d10*/  MUFU.EX2 R156, R156 ;  /* 0x0000009c009c7308 */ /* 0x000e620000000800 */
[----:B------:R-:W-:-:S07]  /*14d20*/  FFMA.FTZ R16, R164, R178, -R3 ;  /* 0x000000b2a4107223 */ /* 0x000fce0000010803 */
[----:B------:R-:W1:Y:S08]  /*14d30*/  MUFU.EX2 R159, R159 ;  /* 0x0000009f009f7308 */ /* 0x000e700000000800 */
[----:B------:R-:W1:Y:S01]  /*14d40*/  MUFU.EX2 R158, R158 ;  /* 0x0000009e009e7308 */ /* 0x000e620000000800 */
[----:B---3--:R-:W-:Y:S01]  /*14d50*/  FADD.FTZ R2, R20, R163 ;  /* 0x000000a314027221 */ /* 0x008fe20000010000 */
[----:B------:R-:W-:-:S06]  /*14d60*/  FFMA.FTZ R164, R166, R178, -R3 ;  /* 0x000000b2a6a47223 */ /* 0x000fcc0000010803 */
[----:B------:R-:W3:Y:S01]  /*14d70*/  MUFU.EX2 R18, R18 ;  /* 0x0000001200127308 */ /* 0x000ee20000000800 */
[----:B------:R-:W-:-:S07]  /*14d80*/  FADD.FTZ R153, R19, R162 ;  /* 0x000000a213997221 */ /* 0x000fce0000010000 */
[----:B------:R-:W3:Y:S01]  /*14d90*/  MUFU.EX2 R17, R17 ;  /* 0x0000001100117308 */ /* 0x000ee20000000800 */
[----:B0-----:R-:W-:Y:S01]  /*14da0*/  FADD.FTZ R2, R157, R2 ;  /* 0x000000029d027221 */ /* 0x001fe20000010000 */
[----:B------:R-:W-:-:S06]  /*14db0*/  FFMA.FTZ R171, R165, R178, -R3 ;  /* 0x000000b2a5ab7223 */ /* 0x000fcc0000010803 */
[----:B------:R-:W0:Y:S01]  /*14dc0*/  MUFU.EX2 R161, R161 ;  /* 0x000000a100a17308 */ /* 0x000e220000000800 */
[----:B-1----:R-:W-:-:S07]  /*14dd0*/  FADD.FTZ R153, R156, R153 ;  /* 0x000000999c997221 */ /* 0x002fce0000010000 */
[----:B------:R-:W1:Y:S01]  /*14de0*/  MUFU.EX2 R14, R14 ;  /* 0x0000000e000e7308 */ /* 0x000e620000000800 */
[----:B------:R-:W-:Y:S01]  /*14df0*/  FADD.FTZ R163, R159, R2 ;  /* 0x000000029fa37221 */ /* 0x000fe20000010000 */
[----:B------:R-:W-:-:S06]  /*14e00*/  FFMA.FTZ R165, R168, R178, -R3 ;  /* 0x000000b2a8a57223 */ /* 0x000fcc0000010803 */
[----:B------:R-:W1:Y:S01]  /*14e10*/  MUFU.EX2 R16, R16 ;  /* 0x0000001000107308 */ /* 0x000e620000000800 */
[----:B------:R-:W-:-:S07]  /*14e20*/  FADD.FTZ R2, R158, R153 ;  /* 0x000000999e027221 */ /* 0x000fce0000010000 */
[----:B------:R-:W1:Y:S01]  /*14e30*/  MUFU.EX2 R15, R15 ;  /* 0x0000000f000f7308 */ /* 0x000e620000000800 */
[----:B---3--:R-:W-:Y:S01]  /*14e40*/  FADD.FTZ R162, R18, R163 ;  /* 0x000000a312a27221 */ /* 0x008fe20000010000 */
[----:B------:R-:W-:-:S06]  /*14e50*/  FFMA.FTZ R166, R167, R178, -R3 ;  /* 0x000000b2a7a67223 */ /* 0x000fcc0000010803 */
[----:B------:R-:W3:Y:S01]  /*14e60*/  MUFU.EX2 R164, R164 ;  /* 0x000000a400a47308 */ /* 0x000ee20000000800 */
[----:B------:R-:W-:-:S07]  /*14e70*/  FADD.FTZ R163, R17, R2 ;  /* 0x0000000211a37221 */ /* 0x000fce0000010000 */
[----:B------:R-:W3:Y:S01]  /*14e80*/  MUFU.EX2 R12, R12 ;  /* 0x0000000c000c7308 */ /* 0x000ee20000000800 */
[----:B------:R-:W-:Y:S01]  /*14e90*/  FFMA.FTZ R172, R169, R178, -R3 ;  /* 0x000000b2a9ac7223 */ /* 0x000fe20000010803 */
[----:B0-----:R-:W-:-:S06]  /*14ea0*/  FADD.FTZ R169, R161, R162 ;  /* 0x000000a2a1a97221 */ /* 0x001fcc0000010000 */
[----:B------:R-:W0:Y:S01]  /*14eb0*/  MUFU.EX2 R171, R171 ;  /* 0x000000ab00ab7308 */ /* 0x000e220000000800 */
[----:B------:R-:W-:Y:S01]  /*14ec0*/  FFMA.FTZ R167, R170, R178, -R3 ;  /* 0x000000b2aaa77223 */ /* 0x000fe20000010803 */
[----:B-1----:R-:W-:-:S06]  /*14ed0*/  FADD.FTZ R2, R14, R163 ;  /* 0x000000a30e027221 */ /* 0x002fcc0000010000 */
[----:B------:R-:W1:Y:S01]  /*14ee0*/  MUFU.EX2 R13, R13 ;  /* 0x0000000d000d7308 */ /* 0x000e620000000800 */
[----:B------:R-:W-:Y:S01]  /*14ef0*/  FADD.FTZ R169, R16, R169 ;  /* 0x000000a910a97221 */ /* 0x000fe20000010000 */
[----:B------:R-:W-:-:S06]  /*14f00*/  FADD.FTZ R163, R15, R2 ;  /* 0x000000020fa37221 */ /* 0x000fcc0000010000 */
[----:B------:R-:W4:Y:S08]  /*14f10*/  MUFU.EX2 R165, R165 ;  /* 0x000000a500a57308 */ /* 0x000f300000000800 */
[----:B------:R-:W4:Y:S01]  /*14f20*/  MUFU.EX2 R10, R10 ;  /* 0x0000000a000a7308 */ /* 0x000f220000000800 */
[----:B---3--:R-:W-:Y:S01]  /*14f30*/  FADD.FTZ R162, R164, R169 ;  /* 0x000000a9a4a27221 */ /* 0x008fe20000010000 */
[----:B------:R-:W-:-:S06]  /*14f40*/  FFMA.FTZ R153, R174, R178, -R3 ;  /* 0x000000b2ae997223 */ /* 0x000fcc0000010803 */
[----:B------:R-:W3:Y:S01]  /*14f50*/  MUFU.EX2 R166, R166 ;  /* 0x000000a600a67308 */ /* 0x000ee20000000800 */
[----:B------:R-:W-:-:S07]  /*14f60*/  FADD.FTZ R2, R12, R163 ;  /* 0x000000a30c027221 */ /* 0x000fce0000010000 */
[----:B------:R-:W3:Y:S01]  /*14f70*/  MUFU.EX2 R11, R11 ;  /* 0x0000000b000b7308 */ /* 0x000ee20000000800 */
[----:B0-----:R-:W-:Y:S01]  /*14f80*/  FADD.FTZ R162, R171, R162 ;  /* 0x000000a2aba27221 */ /* 0x001fe20000010000 */
[----:B-1----:R-:W-:-:S06]  /*14f90*/  FADD.FTZ R163, R13, R2 ;  /* 0x000000020da37221 */ /* 0x002fcc0000010000 */
[----:B------:R-:W0:Y:S01]  /*14fa0*/  MUFU.EX2 R167, R167 ;  /* 0x000000a700a77308 */ /* 0x000e220000000800 */
[----:B------:R-:W-:-:S07]  /*14fb0*/  FFMA.FTZ R168, R175, R178, -R3 ;  /* 0x000000b2afa87223 */ /* 0x000fce0000010803 */
[----:B------:R-:W1:Y:S01]  /*14fc0*/  MUFU.EX2 R9, R9 ;  /* 0x0000000900097308 */ /* 0x000e620000000800 */
[----:B----4-:R-:W-:Y:S01]  /*14fd0*/  FADD.FTZ R175, R165, R162 ;  /* 0x000000a2a5af7221 */ /* 0x010fe20000010000 */
[----:B------:R-:W-:-:S06]  /*14fe0*/  FADD.FTZ R2, R10, R163 ;  /* 0x000000a30a027221 */ /* 0x000fcc0000010000 */
[----:B------:R-:W4:Y:S01]  /*14ff0*/  MUFU.EX2 R172, R172 ;  /* 0x000000ac00ac7308 */ /* 0x000f220000000800 */
[----:B------:R-:W-:-:S07]  /*15000*/  FFMA.FTZ R169, R176, R178, -R3 ;  /* 0x000000b2b0a97223 */ /* 0x000fce0000010803 */
[----:B------:R-:W4:Y:S01]  /*15010*/  MUFU.EX2 R8, R8 ;  /* 0x0000000800087308 */ /* 0x000f220000000800 */
[----:B---3--:R-:W-:Y:S01]  /*15020*/  FADD.FTZ R162, R166, R175 ;  /* 0x000000afa6a27221 */ /* 0x008fe20000010000 */
[----:B------:R-:W-:-:S06]  /*15030*/  FADD.FTZ R2, R11, R2 ;  /* 0x000000020b027221 */ /* 0x000fcc0000010000 */
[----:B------:R-:W3:Y:S01]  /*15040*/  MUFU.EX2 R153, R153 ;  /* 0x0000009900997308 */ /* 0x000ee20000000800 */
[----:B------:R-:W-:-:S07]  /*15050*/  FFMA.FTZ R170, R177, R178, -R3 ;  /* 0x000000b2b1aa7223 */ /* 0x000fce0000010803 */
[----:B------:R-:W3:Y:S01]  /*15060*/  MUFU.EX2 R6, R6 ;  /* 0x0000000600067308 */ /* 0x000ee20000000800 */
[----:B0-----:R-:W-:Y:S01]  /*15070*/  FADD.FTZ R163, R167, R162 ;  /* 0x000000a2a7a37221 */ /* 0x001fe20000010000 */
[----:B-1----:R-:W-:-:S06]  /*15080*/  FADD.FTZ R3, R9, R2 ;  /* 0x0000000209037221 */ /* 0x002fcc0000010000 */
[----:B------:R-:W-:Y:S08]  /*15090*/  MUFU.EX2 R5, R5 ;  /* 0x0000000500057308 */ /* 0x000ff00000000800 */
[----:B------:R-:W0:Y:S01]  /*150a0*/  MUFU.EX2 R168, R168 ;  /* 0x000000a800a87308 */ /* 0x000e220000000800 */
[----:B----4-:R-:W-:Y:S01]  /*150b0*/  FADD.FTZ R2, R172, R163 ;  /* 0x000000a3ac027221 */ /* 0x010fe20000010000 */
[----:B------:R-:W-:-:S06]  /*150c0*/  FADD.FTZ R3, R8, R3 ;  /* 0x0000000308037221 */ /* 0x000fcc0000010000 */
[----:B------:R-:W-:Y:S08]  /*150d0*/  MUFU.EX2 R7, R7 ;  /* 0x0000000700077308 */ /* 0x000ff00000000800 */
[----:B------:R-:W1:Y:S01]  /*150e0*/  MUFU.EX2 R169, R169 ;  /* 0x000000a900a97308 */ /* 0x000e620000000800 */
[----:B---3--:R-:W-:Y:S01]  /*150f0*/  FADD.FTZ R163, R153, R2 ;  /* 0x0000000299a37221 */ /* 0x008fe20000010000 */
[----:B------:R-:W-:-:S06]  /*15100*/  FADD.FTZ R2, R6, R3 ;  /* 0x0000000306027221 */ /* 0x000fcc0000010000 */
[----:B------:R-:W3:Y:S08]  /*15110*/  MUFU.EX2 R4, R4 ;  /* 0x0000000400047308 */ /* 0x000ef00000000800 */
[----:B------:R-:W4:Y:S01]  /*15120*/  MUFU.EX2 R170, R170 ;  /* 0x000000aa00aa7308 */ /* 0x000f220000000800 */
[----:B0-----:R-:W-:Y:S01]  /*15130*/  FADD.FTZ R162, R168, R163 ;  /* 0x000000a3a8a27221 */ /* 0x001fe20000010000 */
[----:B------:R-:W-:-:S03]  /*15140*/  FADD.FTZ R2, R5, R2 ;  /* 0x0000000205027221 */ /* 0x000fc60000010000 */
[----:B-1----:R-:W-:Y:S01]  /*15150*/  FADD.FTZ R163, R169, R162 ;  /* 0x000000a2a9a37221 */ /* 0x002fe20000010000 */
[----:B------:R-:W-:Y:S01]  /*15160*/  FADD.FTZ R3, R7, R2 ;  /* 0x0000000207037221 */ /* 0x000fe20000010000 */
[C---:B------:R-:W-:Y:S01]  /*15170*/  FMUL.FTZ R113, R160.reuse, R113 ;  /* 0x00000071a0717220 */ /* 0x040fe20000410000 */
[----:B------:R-:W-:Y:S02]  /*15180*/  FMUL.FTZ R112, R160, R112 ;  /* 0x00000070a0707220 */ /* 0x000fe40000410000 */
[----:B---3--:R-:W-:Y:S01]  /*15190*/  FADD.FTZ R162, R4, R3 ;  /* 0x0000000304a27221 */ /* 0x008fe20000010000 */
[C---:B------:R-:W-:Y:S01]  /*151a0*/  FMUL.FTZ R155, R160.reuse, R155 ;  /* 0x0000009ba09b7220 */ /* 0x040fe20000410000 */
[----:B------:R-:W-:Y:S01]  /*151b0*/  FMUL.FTZ R154, R160, R154 ;  /* 0x0000009aa09a7220 */ /* 0x000fe20000410000 */
[----:B----4-:R-:W-:-:S05]  /*151c0*/  FADD.FTZ R163, R170, R163 ;  /* 0x000000a3aaa37221 */ /* 0x010fca0000010000 */
[----:B------:R0:W-:Y:S01]  /*151d0*/  STL.64 [R1+0x1f0], R162 ;  /* 0x0001f0a201007387 */ /* 0x0001e20000100a00 */
[----:B------:R-:W-:Y:S01]  /*151e0*/  BAR.SYNC.DEFER_BLOCKING 0xf, 0x100 ;  /* 0x03c4000000007b1d */ /* 0x000fe20000010000 */
        /* <DEDUP_REMOVED lines=16> */
[----:B------:R-:W3:Y:S04]  /*152f0*/  LD.E.64 R2, desc[UR36][R64.64+0x8] ;  /* 0x0000082440027980 */ /* 0x000ee8000c101b00 */
[----:B0-----:R-:W4:Y:S04]  /*15300*/  LD.E.64 R162, desc[UR36][R64.64] ;  /* 0x0000002440a27980 */ /* 0x001f28000c101b00 */
[----:B------:R-:W-:Y:S04]  /*15310*/  STL.64 [R1+0x2b8], R112 ;  /* 0x0002b87001007387 */ /* 0x000fe80000100a00 */
[----:B------:R0:W-:Y:S01]  /*15320*/  STL.64 [R1+0x3f8], R154 ;  /* 0x0003f89a01007387 */ /* 0x0001e20000100a00 */
[C---:B------:R-:W-:Y:S01]  /*15330*/  FMUL.FTZ R33, R173.reuse, R33 ;  /* 0x00000021ad217220 */ /* 0x040fe20000410000 */
[C---:B------:R-:W-:Y:S01]  /*15340*/  FMUL.FTZ R32, R173.reuse, R32 ;  /* 0x00000020ad207220 */ /* 0x040fe20000410000 */
[C---:B------:R-:W-:Y:S01]  /*15350*/  FMUL.FTZ R35, R173.reuse, R35 ;  /* 0x00000023ad237220 */ /* 0x040fe20000410000 */
[C---:B------:R-:W-:Y:S01]  /*15360*/  FMUL.FTZ R34, R173.reuse, R34 ;  /* 0x00000022ad227220 */ /* 0x040fe20000410000 */
[C---:B------:R-:W-:Y:S01]  /*15370*/  FMUL.FTZ R37, R173.reuse, R37 ;  /* 0x00000025ad257220 */ /* 0x040fe20000410000 */
[C---:B------:R-:W-:Y:S01]  /*15380*/  FMUL.FTZ R36, R173.reuse, R36 ;  /* 0x00000024ad247220 */ /* 0x040fe20000410000 */
[----:B0-----:R-:W3:Y:S01]  /*15390*/  LDL R154, [R1+0x2bc] ;  /* 0x0002bc00019a7983 */ /* 0x001ee20000100800 */
        /* <DEDUP_REMOVED lines=36> */
[C---:B--2---:R-:W-:Y:S01]  /*155e0*/  FMUL.FTZ R85, R173.reuse, R85 ;  /* 0x00000055ad557220 */ /* 0x044fe20000410000 */
        /* <DEDUP_REMOVED lines=127> */
[----:B0-----:R-:W3:Y:S04]  /*15de0*/  LDL R24, [R1+0x210] ;  /* 0x0002100001187983 */ /* 0x001ee80000100800 */
[----:B-1----:R-:W3:Y:S04]  /*15df0*/  LDL R88, [R1+0x214] ;  /* 0x0002140001587983 */ /* 0x002ee80000100800 */
[----:B--2---:R-:W2:Y:S04]  /*15e00*/  LDL R90, [R1+0x218] ;  /* 0x00021800015a7983 */ /* 0x004ea80000100800 */
[----:B------:R-:W2:Y:S04]  /*15e10*/  LDL R92, [R1+0x21c] ;  /* 0x00021c00015c7983 */ /* 0x000ea80000100800 */
[----:B------:R-:W2:Y:S04]  /*15e20*/  LDL R26, [R1+0x220] ;  /* 0x00022000011a7983 */ /* 0x000ea80000100800 */
[----:B------:R-:W2:Y:S04]  /*15e30*/  LDL R94, [R1+0x224] ;  /* 0x00022400015e7983 */ /* 0x000ea80000100800 */
[----:B------:R-:W2:Y:S04]  /*15e40*/  LDL R96, [R1+0x228] ;  /* 0x0002280001607983 */ /* 0x000ea80000100800 */
[----:B------:R-:W2:Y:S04]  /*15e50*/  LDL R98, [R1+0x22c] ;  /* 0x00022c0001627983 */ /* 0x000ea80000100800 */
[----:B------:R-:W2:Y:S04]  /*15e60*/  LDL R28, [R1+0x230] ;  /* 0x00023000011c7983 */ /* 0x000ea80000100800 */
[----:B----4-:R-:W4:Y:S04]  /*15e70*/  LDL R100, [R1+0x234] ;  /* 0x0002340001647983 */ /* 0x010f280000100800 */
[----:B------:R-:W4:Y:S04]  /*15e80*/  LDL R102, [R1+0x238] ;  /* 0x0002380001667983 */ /* 0x000f280000100800 */
[----:B------:R-:W4:Y:S04]  /*15e90*/  LDL R104, [R1+0x23c] ;  /* 0x00023c0001687983 */ /* 0x000f280000100800 */
[----:B------:R-:W4:Y:S04]  /*15ea0*/  LDL R30, [R1+0x240] ;  /* 0x00024000011e7983 */ /* 0x000f280000100800 */
[----:B------:R-:W4:Y:S04]  /*15eb0*/  LDL R106, [R1+0x244] ;  /* 0x00024400016a7983 */ /* 0x000f280000100800 */
[----:B------:R-:W4:Y:S04]  /*15ec0*/  LDL R108, [R1+0x248] ;  /* 0x00024800016c7983 */ /* 0x000f280000100800 */
[----:B---3--:R-:W3:Y:S04]  /*15ed0*/  LDL R110, [R1+0x24c] ;  /* 0x00024c00016e7983 */ /* 0x008ee80000100800 */
[----:B------:R-:W3:Y:S04]  /*15ee0*/  LDL R32, [R1+0x250] ;  /* 0x0002500001207983 */ /* 0x000ee80000100800 */
        /* <DEDUP_REMOVED lines=110> */
[----:B------:R0:W-:Y:S04]  /*165d0*/  STL [R1+0x2bc], R154 ;  /* 0x0002bc9a01007387 */ /* 0x0001e80000100800 */
[----:B------:R-:W3:Y:S04]  /*165e0*/  LDL R173, [R1+0x1c8] ;  /* 0x0001c80001ad7983 */ /* 0x000ee80000100800 */
[----:B0-----:R-:W3:Y:S04]  /*165f0*/  LDL.64 R154, [R1+0x88] ;  /* 0x00008800019a7983 */ /* 0x001ee80000100a00 */
        /* <DEDUP_REMOVED lines=15> */
[----:B---3--:R-:W-:Y:S04]  /*166f0*/  STL [R1+0x24c], R110 ;  /* 0x00024c6e01007387 */ /* 0x008fe80000100800 */
        /* <DEDUP_REMOVED lines=70> */
[----:B------:R1:W-:Y:S04]  /*16b60*/  STL [R1+0x36c], R31 ;  /* 0x00036c1f01007387 */ /* 0x0003e80000100800 */
[----:B------:R-:W-:Y:S04]  /*16b70*/  STL [R1+0x370], R68 ;  /* 0x0003704401007387 */ /* 0x000fe80000100800 */
[----:B------:R-:W-:Y:S04]  /*16b80*/  STL [R1+0x374], R33 ;  /* 0x0003742101007387 */ /* 0x000fe80000100800 */
[----:B------:R2:W-:Y:S04]  /*16b90*/  STL [R1+0x378], R35 ;  /* 0x0003782301007387 */ /* 0x0005e80000100800 */
        /* <DEDUP_REMOVED lines=37> */
[----:B0-----:R-:W4:Y:S04]  /*16df0*/  LDL.128 R24, [R1+0x210] ;  /* 0x0002100001187983 */ /* 0x001f280000100c00 */
[----:B-1----:R-:W4:Y:S04]  /*16e00*/  LDL.128 R28, [R1+0x220] ;  /* 0x00022000011c7983 */ /* 0x002f280000100c00 */
[----:B--2---:R-:W2:Y:S04]  /*16e10*/  LDL.128 R32, [R1+0x230] ;  /* 0x0002300001207983 */ /* 0x004ea80000100c00 */
        /* <DEDUP_REMOVED lines=29> */
[----:B------:R-:W-:Y:S01]  /*16ff0*/  MOV R177, R2 ;  /* 0x0000000200b17202 */ /* 0x000fe20000000f00 */
[----:B------:R-:W-:-:S04]  /*17000*/  IMAD R154, R173, 0x1000, R154 ;  /* 0x00001000ad9a7824 */ /* 0x000fc800078e029a */
[--C-:B------:R-:W-:Y:S01]  /*17010*/  IMAD R3, R163, 0x2, R177.reuse ;  /* 0x00000002a3037824 */ /* 0x100fe200078e02b1 */
[----:B------:R-:W-:Y:S01]  /*17020*/  F2FP.BF16.F32.PACK_AB R156, R156, R19 ;  /* 0x000000139c9c723e */ /* 0x000fe200000010ff */
[C---:B------:R-:W-:Y:S01]  /*17030*/  IMAD R2, R162.reuse, 0x2, R177 ;  /* 0x00000002a2027824 */ /* 0x040fe200078e02b1 */
[----:B------:R-:W-:Y:S01]  /*17040*/  F2FP.BF16.F32.PACK_AB R157, R157, R20 ;  /* 0x000000149d9d723e */ /* 0x000fe200000010ff */
[----:B------:R-:W-:Y:S01]  /*17050*/  IMAD R176, R162, 0x2, R3 ;  /* 0x00000002a2b07824 */ /* 0x000fe200078e0203 */
[----:B------:R-:W-:Y:S02]  /*17060*/  F2FP.BF16.F32.PACK_AB R158, R17, R158 ;  /* 0x0000009e119e723e */ /* 0x000fe400000010ff */
[----:B------:R-:W-:Y:S02]  /*17070*/  F2FP.BF16.F32.PACK_AB R159, R18, R159 ;  /* 0x0000009f129f723e */ /* 0x000fe400000010ff */
[----:B------:R-:W-:Y:S02]  /*17080*/  F2FP.BF16.F32.PACK_AB R160, R15, R14 ;  /* 0x0000000e0fa0723e */ /* 0x000fe400000010ff */
[----:B------:R-:W-:-:S02]  /*17090*/  F2FP.BF16.F32.PACK_AB R161, R16, R161 ;  /* 0x000000a110a1723e */ /* 0x000fc400000010ff */
[----:B------:R-:W-:Y:S02]  /*170a0*/  F2FP.BF16.F32.PACK_AB R162, R13, R12 ;  /* 0x0000000c0da2723e */ /* 0x000fe400000010ff */
[----:B------:R-:W-:Y:S02]  /*170b0*/  F2FP.BF16.F32.PACK_AB R163, R171, R164 ;  /* 0x000000a4aba3723e */ /* 0x000fe400000010ff */
[----:B------:R-:W-:Y:S02]  /*170c0*/  F2FP.BF16.F32.PACK_AB R165, R166, R165 ;  /* 0x000000a5a6a5723e */ /* 0x000fe400000010ff */
[----:B------:R-:W-:Y:S02]  /*170d0*/  R2UR UR6, R154 ;  /* 0x000000009a0672ca */ /* 0x000fe400000e0000 */
[----:B------:R-:W-:Y:S02]  /*170e0*/  R2UR UR7, R155 ;  /* 0x000000009b0772ca */ /* 0x000fe400000e0000 */
[----:B------:R-:W-:-:S02]  /*170f0*/  F2FP.BF16.F32.PACK_AB R164, R11, R10 ;  /* 0x0000000a0ba4723e */ /* 0x000fc400000010ff */
[----:B------:R-:W-:Y:S02]  /*17100*/  F2FP.BF16.F32.PACK_AB R166, R8, R9 ;  /* 0x0000000908a6723e */ /* 0x000fe400000010ff */
[----:B------:R-:W-:Y:S02]  /*17110*/  F2FP.BF16.F32.PACK_AB R167, R172, R167 ;  /* 0x000000a7aca7723e */ /* 0x000fe400000010ff */
[----:B------:R-:W-:Y:S02]  /*17120*/  F2FP.BF16.F32.PACK_AB R172, R5, R6 ;  /* 0x0000000605ac723e */ /* 0x000fe400000010ff */
[----:B------:R-:W-:Y:S02]  /*17130*/  F2FP.BF16.F32.PACK_AB R173, R168, R153 ;  /* 0x00000099a8ad723e */ /* 0x000fe400000010ff */
[----:B------:R-:W-:Y:S02]  /*17140*/  F2FP.BF16.F32.PACK_AB R174, R4, R7 ;  /* 0x0000000704ae723e */ /* 0x000fe400000010ff */
[----:B------:R-:W-:Y:S01]  /*17150*/  F2FP.BF16.F32.PACK_AB R175, R170, R169 ;  /* 0x000000a9aaaf723e */ /* 0x000fe200000010ff */
[----:B------:R-:W-:Y:S04]  /*17160*/  STSM.16.M88.4 [R177], R156 ;  /* 0x0000009cb1007844 */ /* 0x000fe80000000200 */
[----:B------:R0:W-:Y:S04]  /*17170*/  STSM.16.M88.4 [R2], R160 ;  /* 0x000000a002007844 */ /* 0x0001e80000000200 */
[----:B------:R1:W-:Y:S04]  /*17180*/  STSM.16.M88.4 [R3], R164 ;  /* 0x000000a403007844 */ /* 0x0003e80000000200 */
[----:B------:R-:W-:Y:S01]  /*17190*/  STSM.16.M88.4 [R176], R172 ;  /* 0x000000acb0007844 */ /* 0x000fe20000000200 */
[----:B------:R-:W-:-:S02]  /*171a0*/  VIADD R4, R154, 0x80 ;  /* 0x000000809a047836 */ /* 0x000fc40000000000 */
[----:B------:R-:W-:Y:S01]  /*171b0*/  IMAD.MOV.U32 R5, RZ, RZ, R155 ;  /* 0x000000ffff057224 */ /* 0x000fe200078e009b */
[----:B--2---:R-:W-:-:S06]  /*171c0*/  WARPGROUP.ARRIVE ;  /* 0x00000000000079c5 */ /* 0x004fcc0000000000 */
[----:B------:R-:W-:Y:S01]  /*171d0*/  HGMMA.64x256x16.F32.BF16 R24, R156, gdesc[UR4].tnspB, R24, gsb0 ;  /* 0x43e000049c187df0 */ /* 0x000fe20008001818 */
[----:B------:R-:W-:Y:S02]  /*171e0*/  R2UR UR6, R4 ;  /* 0x00000000040672ca */ /* 0x000fe400000e0000 */
[----:B------:R-:W-:Y:S01]  /*171f0*/  R2UR UR7, R5 ;  /* 0x00000000050772ca */ /* 0x000fe200000e0000 */
[----:B0-----:R-:W-:Y:S02]  /*17200*/  VIADD R2, R154, 0x100 ;  /* 0x000001009a027836 */ /* 0x001fe40000000000 */
[----:B-1----:R-:W-:Y:S01]  /*17210*/  IMAD.MOV.U32 R3, RZ, RZ, R155 ;  /* 0x000000ffff037224 */ /* 0x002fe200078e009b */
        /* <DEDUP_REMOVED lines=145> */
[----:B------:R-:W4:Y:S04]  /*17b30*/  LDL R70, [R1+0x218] ;  /* 0x0002180001467983 */ /* 0x000f280000100800 */
[----:B-1----:R-:W4:Y:S04]  /*17b40*/  LDL R72, [R1+0x21c] ;  /* 0x00021c0001487983 */ /* 0x002f280000100800 */
[----:B------:R-:W4:Y:S04]  /*17b50*/  LDL R4, [R1+0x220] ;  /* 0x0002200001047983 */ /* 0x000f280000100800 */
[----:B------:R-:W4:Y:S04]  /*17b60*/  LDL R74, [R1+0x224] ;  /* 0x00022400014a7983 */ /* 0x000f280000100800 */
        /* <DEDUP_REMOVED lines=137> */
[----:B---3--:R-:W-:Y:S04]  /*18400*/  STL [R1+0x234], R80 ;  /* 0x0002345001007387 */ /* 0x008fe80000100800 */
        /* <DEDUP_REMOVED lines=127> */
.L_x_5200:
[----:B------:R-:W-:Y:S05]  /*18c00*/  BSYNC B0 ;  /* 0x0000000000007941 */ /* 0x000fea0003800000 */
.L_x_5199:
[----:B------:R-:W2:Y:S04]  /*18c10*/  LDL.64 R4, [R1+0x48] ;  /* 0x0000480001047983 */ /* 0x000ea80000100a00 */
[----:B------:R-:W3:Y:S01]  /*18c20*/  LDL R3, [R1+0x34] ;  /* 0x0000340001037983 */ /* 0x000ee20000100800 */
[C---:B------:R-:W-:Y:S01]  /*18c30*/  ISETP.GT.AND P0, PT, R0.reuse, R21, PT ;  /* 0x000000150000720c */ /* 0x040fe20003f04270 */
[----:B------:R-:W-:Y:S01]  /*18c40*/  VIADD R0, R0, 0xffffffff ;  /* 0xffffffff00007836 */ /* 0x000fe20000000000 */
[----:B--2---:R-:W-:-:S05]  /*18c50*/  MOV R5, R4 ;  /* 0x0000000400057202 */ /* 0x004fca0000000f00 */
[----:B-----5:R-:W-:-:S05]  /*18c60*/  IMAD R2, R2, 0x8, R5 ;  /* 0x0000000802027824 */ /* 0x020fca00078e0205 */
[----:B---3--:R-:W-:-:S04]  /*18c70*/  PRMT R2, R3, 0x654, R2 ;  /* 0x0000065403027816 */ /* 0x008fc80000000002 */
[----:B------:R0:W-:Y:S01]  /*18c80*/  SYNCS.ARRIVE.TRANS64.RED.A1T0 RZ, [R2+URZ], RZ ;  /* 0x000000ff02ff79a7 */ /* 0x0001e2000810043f */
[----:B------:R-:W-:Y:S05]  /*18c90*/  @P0 BRA `(.L_x_5201) ;  /* 0xffffff8c00a80947 */ /* 0x000fea000383ffff */
.L_x_5178:
[----:B------:R-:W-:-:S13]  /*18ca0*/  ISETP.GE.AND P0, PT, R0, R22, PT ;  /* 0x000000160000720c */ /* 0x000fda0003f06270 */
[----:B------:R-:W-:Y:S05]  /*18cb0*/  @!P0 BRA `(.L_x_5202) ;  /* 0x0000007c00f48947 */ /* 0x000fea0003800000 */
.L_x_5235:
[----:B------:R-:W2:Y:S04]  /*18cc0*/  LDL R20, [R1+0x1c8] ;  /* 0x0001c80001147983 */ /* 0x000ea80000100800 */
[----:B01----:R-:W3:Y:S04]  /*18cd0*/  LDL R2, [R1+0x1d0] ;  /* 0x0001d00001027983 */ /* 0x003ee80000100800 */
        /* <DEDUP_REMOVED lines=18> */
.L_x_5204:
[----:B------:R-:W-:Y:S05]  /*18e00*/  BSYNC B0 ;  /* 0x0000000000007941 */ /* 0x000fea0003800000 */
.L_x_5203:
        /* <DEDUP_REMOVED lines=9> */
.L_x_5206:
[----:B------:R-:W-:Y:S05]  /*18ea0*/  BSYNC B0 ;  /* 0x0000000000007941 */ /* 0x000fea0003800000 */
.L_x_5205:
[----:B------:R-:W-:Y:S04]  /*18eb0*/  BSSY B0, `(.L_x_5207) ;  /* 0x0000006000007945 */ /* 0x000fe80003800000 */
[----:B-1----:R-:W-:Y:S05]  /*18ec0*/  @P0 BRA `(.L_x_5208) ;  /* 0x0000000000100947 */ /* 0x002fea0003800000 */
[----:B-----5:R-:W-:Y:S01]  /*18ed0*/  IMAD R6, R6, 0x8, R3 ;  /* 0x0000000806067824 */ /* 0x020fe200078e0203 */
[----:B------:R-:W-:-:S04]  /*18ee0*/  SHF.L.U32 R7, R7, 0x1f, RZ ;  /* 0x0000001f07077819 */ /* 0x000fc800000006ff */
[----:B------:R-:W1:Y:S02]  /*18ef0*/  SYNCS.PHASECHK.TRANS64.TRYWAIT P0, [R6+URZ], R7 ;  /* 0x00000007060075a7 */ /* 0x000e64000800017f */
[----:B-1----:R-:W-:Y:S05]  /*18f00*/  @!P0 BRA `(.L_x_5209) ;  /* 0x0000010800888947 */ /* 0x002fea0003800000 */
.L_x_5208:
[----:B------:R-:W-:Y:S05]  /*18f10*/  BSYNC B0 ;  /* 0x0000000000007941 */ /* 0x000fea0003800000 */
.L_x_5207:
        /* <DEDUP_REMOVED lines=57> */
.L_x_5211:
[----:B------:R-:W-:Y:S05]  /*192b0*/  BSYNC B0 ;  /* 0x0000000000007941 */ /* 0x000fea0003800000 */
.L_x_5210:
        /* <DEDUP_REMOVED lines=8> */
.L_x_5213:
[----:B------:R-:W-:Y:S05]  /*19340*/  BSYNC B0 ;  /* 0x0000000000007941 */ /* 0x000fea0003800000 */
.L_x_5212:
[----:B------:R-:W-:Y:S04]  /*19350*/  BSSY B0, `(.L_x_5214) ;  /* 0x0000004000007945 */ /* 0x000fe80003800000 */
[----:B-1----:R-:W-:Y:S05]  /*19360*/  @P0 BRA `(.L_x_5215) ;  /* 0x0000000000080947 */ /* 0x002fea0003800000 */
[----:B------:R-:W1:Y:S02]  /*19370*/  SYNCS.PHASECHK.TRANS64.TRYWAIT P0, [R12+URZ], R13 ;  /* 0x0000000d0c0075a7 */ /* 0x000e64000800017f */
[----:B-1----:R-:W-:Y:S05]  /*19380*/  @!P0 BRA `(.L_x_5216) ;  /* 0x00000104007c8947 */ /* 0x002fea0003800000 */
.L_x_5215:
[----:B------:R-:W-:Y:S05]  /*19390*/  BSYNC B0 ;  /* 0x0000000000007941 */ /* 0x000fea0003800000 */
.L_x_5214:
        /* <DEDUP_REMOVED lines=439> */
.L_x_5218:
[----:B------:R-:W-:Y:S05]  /*1af10*/  BSYNC B0 ;  /* 0x0000000000007941 */ /* 0x000fea0003800000 */
.L_x_5217:
        /* <DEDUP_REMOVED lines=8> */
[----:B------:R-:W4:Y:S04]  /*1afa0*/  LDL R13, [R1+0x50] ;  /* 0x00005000010d7983 */ /* 0x000f280000100800 */
[----:B------:R-:W4:Y:S04]  /*1afb0*/  LDL R16, [R1+0xf8] ;  /* 0x0000f80001107983 */ /* 0x000f280000100800 */
[----:B------:R-:W4:Y:S04]  /*1afc0*/  LDL.128 R8, [R1+0xe0] ;  /* 0x0000e00001087983 */ /* 0x000f280000100c00 */
[----:B0-----:R-:W4:Y:S04]  /*1afd0*/  LDL.128 R4, [R1+0xd0] ;  /* 0x0000d00001047983 */ /* 0x001f280000100c00 */
[----:B--2---:R3:W2:Y:S02]  /*1afe0*/  LD.E R2, desc[UR36][R2.64] ;  /* 0x0000002402027980 */ /* 0x0046a4000c101900 */
[----:B---3--:R-:W-:-:S04]  /*1aff0*/  SHF.R.S32.HI R3, RZ, 0x1f, R12 ;  /* 0x0000001fff037819 */ /* 0x008fc8000001140c */
[----:B------:R-:W-:-:S04]  /*1b000*/  LEA.HI R17, R3, R12, RZ, 0x7 ;  /* 0x0000000c03117211 */ /* 0x000fc800078f38ff */
[----:B------:R-:W-:-:S05]  /*1b010*/  LOP3.LUT R17, R17, 0xffffff80, RZ, 0xc0, !PT ;  /* 0xffffff8011117812 */ /* 0x000fca00078ec0ff */
[----:B------:R-:W-:Y:S01]  /*1b020*/  IMAD.IADD R17, R12, 0x1, -R17 ;  /* 0x000000010c117824 */ /* 0x000fe200078e0a11 */
[----:B------:R-:W-:-:S04]  /*1b030*/  LEA.HI R21, R3, R12, RZ, 0x2 ;  /* 0x0000000c03157211 */ /* 0x000fc800078f10ff */
[----:B------:R-:W-:-:S05]  /*1b040*/  LOP3.LUT R21, R21, 0xfffffffc, RZ, 0xc0, !PT ;  /* 0xfffffffc15157812 */ /* 0x000fca00078ec0ff */
[----:B------:R-:W-:Y:S01]  /*1b050*/  IMAD.IADD R21, R12, 0x1, -R21 ;  /* 0x000000010c157824 */ /* 0x000fe200078e0a15 */
[----:B----4-:R-:W-:-:S04]  /*1b060*/  ISETP.NE.AND P0, PT, R14, 0x1, PT ;  /* 0x000000010e00780c */ /* 0x010fc80003f05270 */
[----:B------:R-:W-:-:S04]  /*1b070*/  LEA.HI R12, R21, R21, RZ, 0x1 ;  /* 0x00000015150c7211 */ /* 0x000fc800078f08ff */
[----:B------:R-:W-:-:S05]  /*1b080*/  LOP3.LUT R12, R12, 0x1ffffffe, RZ, 0xc0, !PT ;  /* 0x1ffffffe0c0c7812 */ /* 0x000fca00078ec0ff */
[----:B------:R-:W-:Y:S01]  /*1b090*/  IMAD.IADD R12, R21, 0x1, -R12 ;  /* 0x00000001150c7824 */ /* 0x000fe200078e0a0c */
[----:B------:R-:W-:Y:S01]  /*1b0a0*/  ISETP.GE.AND P1, PT, R9, 0x1, PT ;  /* 0x000000010900780c */ /* 0x000fe20003f26270 */
[----:B------:R-:W-:Y:S01]  /*1b0b0*/  BSSY B0, `(.L_x_5219) ;  /* 0x000006f000007945 */ /* 0x000fe20003800000 */
[----:B--2---:R-:W-:-:S04]  /*1b0c0*/  FMUL.FTZ R26, R26, R2 ;  /* 0x000000021a1a7220 */ /* 0x004fc80000410000 */
[----:B------:R0:W1:Y:S01]  /*1b0d0*/  MUFU.TANH R18, R26 ;  /* 0x0000001a00127308 */ /* 0x0000620000002400 */
[----:B------:R-:W-:Y:S01]  /*1b0e0*/  FMUL.FTZ R30, R30, R2 ;  /* 0x000000021e1e7220 */ /* 0x000fe20000410000 */
[----:B0-----:R-:W-:-:S06]  /*1b0f0*/  SHF.R.S32.HI R26, RZ, 0x1f, R17 ;  /* 0x0000001fff1a7819 */ /* 0x001fcc0000011411 */
[----:B------:R0:W2:Y:S01]  /*1b100*/  MUFU.TANH R159, R30 ;  /* 0x0000001e009f7308 */ /* 0x0000a20000002400 */
[----:B------:R-:W-:-:S04]  /*1b110*/  LEA.HI R19, R26, R17, RZ, 0x2 ;  /* 0x000000111a137211 */ /* 0x000fc800078f10ff */
[--C-:B------:R-:W-:Y:S02]  /*1b120*/  SHF.R.S32.HI R3, RZ, 0x2, R19.reuse ;  /* 0x00000002ff037819 */ /* 0x100fe40000011413 */
[----:B0-----:R-:W-:Y:S02]  /*1b130*/  SHF.R.S32.HI R30, RZ, 0x1f, R19 ;  /* 0x0000001fff1e7819 */ /* 0x001fe40000011413 */
[----:B------:R-:W-:Y:S02]  /*1b140*/  LEA.HI R26, R26, R17, RZ, 0x5 ;  /* 0x000000111a1a7211 */ /* 0x000fe400078f28ff */
[----:B------:R-:W-:Y:S02]  /*1b150*/  LEA.HI R30, R30, R3, RZ, 0x3 ;  /* 0x000000031e1e7211 */ /* 0x000fe400078f18ff */
[----:B------:R-:W-:Y:S02]  /*1b160*/  SHF.R.S32.HI R26, RZ, 0x5, R26 ;  /* 0x00000005ff1a7819 */ /* 0x000fe4000001141a */
[----:B------:R-:W-:-:S05]  /*1b170*/  LOP3.LUT R30, R30, 0xfffffff8, RZ, 0xc0, !PT ;  /* 0xfffffff81e1e7812 */ /* 0x000fca00078ec0ff */
[----:B------:R-:W-:Y:S02]  /*1b180*/  IMAD.IADD R30, R3, 0x1, -R30 ;  /* 0x00000001031e7824 */ /* 0x000fe400078e0a1e */
[----:B------:R-:W-:-:S04]  /*1b190*/  IMAD R3, R13, 0x4, R26 ;  /* 0x000000040d037824 */ /* 0x000fc800078e021a */
[----:B------:R-:W-:-:S04]  /*1b1a0*/  IMAD.U32 R3, R3, 0x10, R30 ;  /* 0x0000001003037824 */ /* 0x000fc800078e001e */
[----:B------:R-:W-:-:S04]  /*1b1b0*/  IMAD R14, R12, 0x8, R3 ;  /* 0x000000080c0e7824 */ /* 0x000fc800078e0203 */
[----:B------:R-:W-:-:S05]  /*1b1c0*/  @P0 IMAD.HI.U32 R15, R14, R15, RZ ;  /* 0x0000000f0e0f0227 */ /* 0x000fca00078e00ff */
[----:B------:R-:W-:Y:S01]  /*1b1d0*/  @P0 SHF.R.U32.HI R14, RZ, R16, R15 ;  /* 0x00000010ff0e0219 */ /* 0x000fe2000001160f */
[----:B------:R-:W-:Y:S01]  /*1b1e0*/  IMAD.SHL.U32 R13, R0, 0x40, RZ ;  /* 0x00000040000d7824 */ /* 0x000fe200078e00ff */
[----:B------:R-:W-:-:S03]  /*1b1f0*/  LOP3.LUT R12, R19, 0x7ffffffc, RZ, 0xc0, !PT ;  /* 0x7ffffffc130c7812 */ /* 0x000fc600078ec0ff */
[----:B------:R-:W0:Y:S01]  /*1b200*/  SHFL.IDX PT, R15, R14, RZ, 0x1c1f ;  /* 0x001c1fff0e0f7589 */ /* 0x000e2200000e0000 */
[----:B------:R-:W-:Y:S01]  /*1b210*/  IADD3 R3, -R13, 0x1, RZ ;  /* 0x000000010d037810 */ /* 0x000fe20007ffe1ff */
[----:B------:R-:W-:Y:S02]  /*1b220*/  IMAD.IADD R12, R17, 0x1, -R12 ;  /* 0x00000001110c7824 */ /* 0x000fe400078e0a0c */
        /* <DEDUP_REMOVED lines=30> */
[----:B------:R-:W-:Y:S01]  /*1b410*/  IMAD R3, R12, -0x2, R3 ;  /* 0xfffffffe0c037824 */ /* 0x000fe200078e0203 */
[----:B------:R-:W3:Y:S04]  /*1b420*/  MUFU.TANH R24, R24 ;  /* 0x0000001800187308 */ /* 0x000ee80000002400 */
[----:B------:R-:W-:-:S04]  /*1b430*/  IADD3 R16, -R4, R3, R5 ;  /* 0x0000000304107210 */ /* 0x000fc80007ffe105 */
[----:B------:R-:W4:Y:S01]  /*1b440*/  MUFU.TANH R25, R25 ;  /* 0x0000001900197308 */ /* 0x000f220000002400 */
[----:B------:R-:W-:-:S07]  /*1b450*/  LOP3.LUT R3, RZ, R6, RZ, 0x33, !PT ;  /* 0x00000006ff037212 */ /* 0x000fce00078e33ff */
        /* <DEDUP_REMOVED lines=27> */
[----:B------:R-:W1:Y:S08]  /*1b610*/  MUFU.TANH R54, R54 ;  /* 0x0000003600367308 */ /* 0x000e700000002400 */
[----:B------:R1:W1:Y:S01]  /*1b620*/  MUFU.TANH R162, R2 ;  /* 0x0000000200a27308 */ /* 0x0002620000002400 */
[----:B------:R-:W-:-:S02]  /*1b630*/  IMAD.IADD R16, R16, 0x1, R3 ;  /* 0x0000000110107824 */ /* 0x000fc400078e0203 */
[----:B------:R-:W-:Y:S02]  /*1b640*/  IMAD.IADD R21, R8, 0x1, -R13 ;  /* 0x0000000108157824 */ /* 0x000fe400078e0a0d */
[--C-:B0-----:R-:W-:Y:S02]  /*1b650*/  IMAD.IADD R6, R19, 0x1, R15.reuse ;  /* 0x0000000113067824 */ /* 0x101fe400078e020f */
[----:B------:R-:W-:Y:S01]  /*1b660*/  IMAD.IADD R3, R16, 0x1, R15 ;  /* 0x0000000110037824 */ /* 0x000fe200078e020f */
[----:B--234-:R-:W-:Y:S06]  /*1b670*/  @!P1 BRA `(.L_x_5220) ;  /* 0x0000000000489947 */ /* 0x01cfec0003800000 */
[----:B-1----:R-:W-:Y:S01]  /*1b680*/  IADD3 R2, -R4, R5, R15 ;  /* 0x0000000504027210 */ /* 0x002fe20007ffe10f */
        /* <DEDUP_REMOVED lines=9> */
.L_x_5222:
[----:B------:R-:W-:-:S13]  /*1b720*/  ISETP.NE.AND P0, PT, R9, 0x1, PT ;  /* 0x000000010900780c */ /* 0x000fda0003f05270 */
[----:B------:R-:W-:-:S05]  /*1b730*/  @P0 IMAD.HI.U32 R8, R2, R10, RZ ;  /* 0x0000000a02080227 */ /* 0x000fca00078e00ff */
[----:B------:R-:W-:-:S07]  /*1b740*/  @P0 SHF.R.U32.HI R2, RZ, R11, R8 ;  /* 0x0000000bff020219 */ /* 0x000fce0000011608 */
.L_x_5223:
[----:B------:R-:W-:Y:S05]  /*1b750*/  BSYNC B1 ;  /* 0x0000000000017941 */ /* 0x000fea0003800000 */
.L_x_5221:
[----:B------:R-:W-:-:S04]  /*1b760*/  IMAD R7, R2, R9, -R13 ;  /* 0x0000000902077224 */ /* 0x000fc800078e0a0d */
[----:B------:R-:W-:-:S05]  /*1b770*/  IMAD R2, R12, -0x2, R7 ;  /* 0xfffffffe0c027824 */ /* 0x000fca00078e0207 */
[----:B------:R-:W-:Y:S02]  /*1b780*/  VIMNMX R3, R3, R2, !PT ;  /* 0x0000000203037248 */ /* 0x000fe40007fe0100 */
[----:B------:R-:W-:-:S07]  /*1b790*/  VIADDMNMX R6, R2, R9, R6, PT ;  /* 0x0000000902067246 */ /* 0x000fce0003800106 */
.L_x_5220:
[----:B------:R-:W-:Y:S05]  /*1b7a0*/  BSYNC B0 ;  /* 0x0000000000007941 */ /* 0x000fea0003800000 */
.L_x_5219:
        /* <DEDUP_REMOVED lines=8> */
[----:B------:R-:W-:Y:S02]  /*1b830*/  ISETP.LT.OR P3, PT, R6, 0x2, P3 ;  /* 0x000000020600780c */ /* 0x000fe40001f61670 */
[----:B------:R-:W-:Y:S02]  /*1b840*/  FSEL R71, R28, -INF , !P2 ;  /* 0xff8000001c477808 */ /* 0x000fe40005000000 */
[----:B------:R-:W-:Y:S02]  /*1b850*/  ISETP.GT.AND P2, PT, R3, 0x10, !P4 ;  /* 0x000000100300780c */ /* 0x000fe40006744270 */
[----:B------:R-:W-:Y:S02]  /*1b860*/  ISETP.GE.AND P5, PT, R21, 0xa, PT ;  /* 0x0000000a1500780c */ /* 0x000fe40003fa6270 */
[----:B------:R-:W-:Y:S02]  /*1b870*/  FSEL R73, R25, -INF , !P3 ;  /* 0xff80000019497808 */ /* 0x000fe40005800000 */
[----:B------:R-:W-:-:S02]  /*1b880*/  P2R R25, PR, RZ, 0x10 ;  /* 0x00000010ff197803 */ /* 0x000fc40000000000 */
[----:B------:R-:W-:Y:S01]  /*1b890*/  ISETP.LT.OR P2, PT, R6, 0x11, P2 ;  /* 0x000000110600780c */ /* 0x000fe20001741670 */
[----:B0-----:R-:W-:Y:S01]  /*1b8a0*/  IMAD.IADD R7, R16, 0x1, R14 ;  /* 0x0000000110077824 */ /* 0x001fe200078e020e */
        /* <DEDUP_REMOVED lines=52> */
[----:B-1----:R-:W-:Y:S02]  /*1bbf0*/  P2R R2, PR, RZ, 0x40 ;  /* 0x00000040ff027803 */ /* 0x002fe40000000000 */
[----:B------:R-:W-:-:S04]  /*1bc00*/  ISETP.GT.AND P6, PT, R3, RZ, !P6 ;  /* 0x000000ff0300720c */ /* 0x000fc800077c4270 */
[----:B------:R-:W-:-:S04]  /*1bc10*/  ISETP.LT.OR P6, PT, R6, 0x1, P6 ;  /* 0x000000010600780c */ /* 0x000fc800037c1670 */
[----:B------:R-:W-:Y:S02]  /*1bc20*/  FSEL R59, R24, -INF , !P6 ;  /* 0xff800000183b7808 */ /* 0x000fe40007000000 */
[----:B------:R-:W-:-:S04]  /*1bc30*/  ISETP.GE.AND P6, PT, R21, 0x3a, PT ;  /* 0x0000003a1500780c */ /* 0x000fc80003fc6270 */
[----:B------:R-:W-:Y:S02]  /*1bc40*/  P2R R21, PR, RZ, 0x40 ;  /* 0x00000040ff157803 */ /* 0x000fe40000000000 */
[----:B------:R-:W-:-:S04]  /*1bc50*/  ISETP.GT.AND P6, PT, R3, 0x39, !P6 ;  /* 0x000000390300780c */ /* 0x000fc800077c4270 */
[----:B------:R-:W-:Y:S01]  /*1bc60*/  ISETP.LT.OR P6, PT, R6, 0x3a, P6 ;  /* 0x0000003a0600780c */ /* 0x000fe200037c1670 */
[----:B------:R-:W-:-:S03]  /*1bc70*/  IMAD.IADD R6, R19, 0x1, R14 ;  /* 0x0000000113067824 */ /* 0x000fc600078e020e */
        /* <DEDUP_REMOVED lines=13> */
.L_x_5227:
[----:B------:R-:W-:-:S13]  /*1bd50*/  ISETP.NE.AND P6, PT, R9, 0x1, PT ;  /* 0x000000010900780c */ /* 0x000fda0003fc5270 */
[----:B------:R-:W-:-:S05]  /*1bd60*/  @P6 IMAD.HI.U32 R10, R4, R10, RZ ;  /* 0x0000000a040a6227 */ /* 0x000fca00078e00ff */
[----:B------:R-:W-:-:S07]  /*1bd70*/  @P6 SHF.R.U32.HI R4, RZ, R11, R10 ;  /* 0x0000000bff046219 */ /* 0x000fce000001160a */
.L_x_5228:
[----:B------:R-:W-:Y:S05]  /*1bd80*/  BSYNC B1 ;  /* 0x0000000000017941 */ /* 0x000fea0003800000 */
.L_x_5226:
[----:B------:R-:W-:-:S04]  /*1bd90*/  IMAD R3, R4, R9, -R13 ;  /* 0x0000000904037224 */ /* 0x000fc800078e0a0d */
[----:B------:R-:W-:-:S05]  /*1bda0*/  IMAD R12, R12, -0x2, R3 ;  /* 0xfffffffe0c0c7824 */ /* 0x000fca00078e0203 */
[----:B------:R-:W-:Y:S02]  /*1bdb0*/  VIADDMNMX R6, R12, R9, R6, PT ;  /* 0x000000090c067246 */ /* 0x000fe40003800106 */
[----:B------:R-:W-:-:S07]  /*1bdc0*/  VIMNMX R7, R7, R12, !PT ;  /* 0x0000000c07077248 */ /* 0x000fce0007fe0100 */
.L_x_5225:
[----:B------:R-:W-:Y:S05]  /*1bdd0*/  BSYNC B0 ;  /* 0x0000000000007941 */ /* 0x000fea0003800000 */
.L_x_5224:
[C---:B------:R-:W-:Y:S01]  /*1bde0*/  ISETP.GT.AND P1, PT, R7.reuse, 0x8, !P1 ;  /* 0x000000080700780c */ /* 0x040fe20004f24270 */
[----:B------:R-:W2:Y:S01]  /*1bdf0*/  LDL.64 R10, [R1+0x1f0] ;  /* 0x0001f000010a7983 */ /* 0x000ea20000100a00 */
[----:B------:R-:W-:Y:S02]  /*1be00*/  ISETP.GT.AND P0, PT, R7, 0x1, !P0 ;  /* 0x000000010700780c */ /* 0x000fe40004704270 */
[C---:B------:R-:W-:Y:S01]  /*1be10*/  ISETP.LT.OR P1, PT, R6.reuse, 0x9, P1 ;  /* 0x000000090600780c */ /* 0x040fe20000f21670 */
[----:B------:R-:W3:Y:S01]  /*1be20*/  LDL.64 R12, [R1+0xb8] ;  /* 0x0000b800010c7983 */ /* 0x000ee20000100a00 */
[----:B------:R-:W-:Y:S02]  /*1be30*/  ISETP.LT.OR P0, PT, R6, 0x2, P0 ;  /* 0x000000020600780c */ /* 0x000fe40000701670 */
[----:B------:R-:W-:Y:S02]  /*1be40*/  FSEL R159, R159, -INF , !P1 ;  /* 0xff8000009f9f7808 */ /* 0x000fe40004800000 */
[----:B------:R-:W-:-:S02]  /*1be50*/  ISETP.NE.AND P1, PT, R25, RZ, PT ;  /* 0x000000ff1900720c */ /* 0x000fc40003f25270 */
[----:B------:R-:W4:Y:S01]  /*1be60*/  LDL.64 R24, [R1+0x1e0] ;  /* 0x0001e00001187983 */ /* 0x000f220000100a00 */
[----:B------:R-:W-:Y:S02]  /*1be70*/  FSEL R151, R27, -INF , !P0 ;  /* 0xff8000001b977808 */ /* 0x000fe40004000000 */
[----:B------:R-:W-:Y:S02]  /*1be80*/  ISETP.NE.AND P0, PT, R8, RZ, PT ;  /* 0x000000ff0800720c */ /* 0x000fe40003f05270 */
[----:B------:R-:W-:Y:S01]  /*1be90*/  ISETP.NE.AND P6, PT, R29, RZ, PT ;  /* 0x000000ff1d00720c */ /* 0x000fe20003fc5270 */
[----:B------:R-:W5:Y:S01]  /*1bea0*/  LDL R8, [R1+0x200] ;  /* 0x0002000001087983 */ /* 0x000f620000100800 */
[----:B------:R-:W-:-:S04]  /*1beb0*/  ISETP.GT.AND P0, PT, R7, 0x9, !P0 ;  /* 0x000000090700780c */ /* 0x000fc80004704270 */
[----:B------:R-:W-:-:S04]  /*1bec0*/  ISETP.LT.OR P0, PT, R6, 0xa, P0 ;  /* 0x0000000a0600780c */ /* 0x000fc80000701670 */
[----:B------:R-:W-:Y:S02]  /*1bed0*/  FSEL R163, R31, -INF , !P0 ;  /* 0xff8000001fa37808 */ /* 0x000fe40004000000 */
[----:B------:R-:W-:Y:S02]  /*1bee0*/  ISETP.GT.AND P0, PT, R7, 0x10, !P1 ;  /* 0x000000100700780c */ /* 0x000fe40004f04270 */
[----:B------:R-:W-:Y:S02]  /*1bef0*/  ISETP.NE.AND P1, PT, R33, RZ, PT ;  /* 0x000000ff2100720c */ /* 0x000fe40003f25270 */
        /* <DEDUP_REMOVED lines=10> */
[C---:B------:R-:W-:Y:S02]  /*1bfa0*/  ISETP.GT.AND P0, PT, R7.reuse, 0x19, !P6 ;  /* 0x000000190700780c */ /* 0x040fe40007704270 */
[C---:B------:R-:W-:Y:S02]  /*1bfb0*/  ISETP.GT.AND P1, PT, R7.reuse, 0x28, !P1 ;  /* 0x000000280700780c */ /* 0x040fe40004f24270 */
[----:B------:R-:W-:Y:S02]  /*1bfc0*/  ISETP.LT.OR P0, PT, R6, 0x1a, P0 ;  /* 0x0000001a0600780c */ /* 0x000fe40000701670 */
[----:B------:R-:W-:Y:S02]  /*1bfd0*/  ISETP.GT.AND P2, PT, R7, 0x29, !P2 ;  /* 0x000000290700780c */ /* 0x000fe40005744270 */
[----:B------:R-:W-:-:S02]  /*1bfe0*/  FSEL R154, R39, -INF , !P0 ;  /* 0xff800000279a7808 */ /* 0x000fc40004000000 */
[----:B------:R-:W-:Y:S02]  /*1bff0*/  ISETP.NE.AND P0, PT, R30, RZ, PT ;  /* 0x000000ff1e00720c */ /* 0x000fe40003f05270 */
[C---:B------:R-:W-:Y:S02]  /*1c000*/  ISETP.GT.AND P3, PT, R7.reuse, 0x30, !P3 ;  /* 0x000000300700780c */ /* 0x040fe40005f64270 */
[C---:B------:R-:W-:Y:S02]  /*1c010*/  ISETP.GT.AND P0, PT, R7.reuse, 0x20, !P0 ;  /* 0x000000200700780c */ /* 0x040fe40004704270 */
[----:B------:R-:W-:Y:S02]  /*1c020*/  ISETP.GT.AND P4, PT, R7, 0x31, !P4 ;  /* 0x000000310700780c */ /* 0x000fe40006784270 */
[----:B------:R-:W-:Y:S02]  /*1c030*/  ISETP.LT.OR P0, PT, R6, 0x21, P0 ;  /* 0x000000210600780c */ /* 0x000fe40000701670 */
[----:B------:R-:W-:-:S02]  /*1c040*/  ISETP.NE.AND P6, PT, R21, RZ, PT ;  /* 0x000000ff1500720c */ /* 0x000fc40003fc5270 */
[----:B------:R-:W-:Y:S02]  /*1c050*/  FSEL R153, R42, -INF , !P0 ;  /* 0xff8000002a997808 */ /* 0x000fe40004000000 */
[----:B------:R-:W-:-:S04]  /*1c060*/  ISETP.NE.AND P0, PT, R2, RZ, PT ;  /* 0x000000ff0200720c */ /* 0x000fc80003f05270 */
[----:B------:R-:W-:-:S04]  /*1c070*/  ISETP.GT.AND P0, PT, R7, RZ, !P0 ;  /* 0x000000ff0700720c */ /* 0x000fc80004704270 */
[----:B------:R-:W-:-:S04]  /*1c080*/  ISETP.LT.OR P0, PT, R6, 0x1, P0 ;  /* 0x000000010600780c */ /* 0x000fc80000701670 */
[----:B------:R-:W-:Y:S02]  /*1c090*/  FSEL R18, R18, -INF , !P0 ;  /* 0xff80000012127808 */ /* 0x000fe40004000000 */
[----:B------:R-:W-:-:S04]  /*1c0a0*/  ISETP.NE.AND P0, PT, R32, RZ, PT ;  /* 0x000000ff2000720c */ /* 0x000fc80003f05270 */
[----:B------:R-:W-:-:S04]  /*1c0b0*/  ISETP.GT.AND P0, PT, R7, 0x21, !P0 ;  /* 0x000000210700780c */ /* 0x000fc80004704270 */
[C---:B------:R-:W-:Y:S02]  /*1c0c0*/  ISETP.LT.OR P0, PT, R6.reuse, 0x22, P0 ;  /* 0x000000220600780c */ /* 0x040fe40000701670 */
[C---:B------:R-:W-:Y:S02]  /*1c0d0*/  ISETP.LT.OR P1, PT, R6.reuse, 0x29, P1 ;  /* 0x000000290600780c */ /* 0x040fe40000f21670 */
[----:B------:R-:W-:Y:S02]  /*1c0e0*/  FSEL R166, R43, -INF , !P0 ;  /* 0xff8000002ba67808 */ /* 0x000fe40004000000 */
[----:B------:R-:W-:Y:S02]  /*1c0f0*/  ISETP.LT.OR P2, PT, R6, 0x2a, P2 ;  /* 0x0000002a0600780c */ /* 0x000fe40001741670 */
[----:B------:R-:W-:Y:S02]  /*1c100*/  FSEL R167, R46, -INF , !P1 ;  /* 0xff8000002ea77808 */ /* 0x000fe40004800000 */
[----:B------:R-:W-:-:S02]  /*1c110*/  ISETP.LT.OR P3, PT, R6, 0x31, P3 ;  /* 0x000000310600780c */ /* 0x000fc40001f61670 */
[----:B------:R-:W-:Y:S02]  /*1c120*/  FSEL R171, R47, -INF , !P2 ;  /* 0xff8000002fab7808 */ /* 0x000fe40005000000 */
[C---:B------:R-:W-:Y:S02]  /*1c130*/  ISETP.GT.AND P5, PT, R7.reuse, 0x38, !P5 ;  /* 0x000000380700780c */ /* 0x040fe40006fa4270 */
[----:B------:R-:W-:Y:S02]  /*1c140*/  ISETP.LT.OR P4, PT, R6, 0x32, P4 ;  /* 0x000000320600780c */ /* 0x000fe40002781670 */
[----:B------:R-:W-:Y:S02]  /*1c150*/  FSEL R170, R50, -INF , !P3 ;  /* 0xff80000032aa7808 */ /* 0x000fe40005800000 */
[----:B------:R-:W-:Y:S02]  /*1c160*/  ISETP.GT.AND P6, PT, R7, 0x39, !P6 ;  /* 0x000000390700780c */ /* 0x000fe400077c4270 */
[----:B------:R-:W-:-:S02]  /*1c170*/  ISETP.LT.OR P5, PT, R6, 0x39, P5 ;  /* 0x000000390600780c */ /* 0x000fc40002fa1670 */
[----:B------:R-:W-:Y:S02]  /*1c180*/  FSEL R168, R51, -INF , !P4 ;  /* 0xff80000033a87808 */ /* 0x000fe40006000000 */
[----:B------:R-:W-:Y:S02]  /*1c190*/  ISETP.LT.OR P6, PT, R6, 0x3a, P6 ;  /* 0x0000003a0600780c */ /* 0x000fe400037c1670 */
[----:B------:R-:W-:Y:S02]  /*1c1a0*/  FSEL R169, R54, -INF , !P5 ;  /* 0xff80000036a97808 */ /* 0x000fe40006800000 */
[----:B------:R-:W-:Y:S02]  /*1c1b0*/  FSEL R162, R162, -INF , !P6 ;  /* 0xff800000a2a27808 */ /* 0x000fe40007000000 */
[----:B----4-:R-:W-:-:S04]  /*1c1c0*/  FMNMX.FTZ R2, R59, R24, !PT ;  /* 0x000000183b027209 */ /* 0x010fc80007810000 */
[----:B------:R-:W-:Y:S02]  /*1c1d0*/  FMNMX.FTZ R3, R73, R2, !PT ;  /* 0x0000000249037209 */ /* 0x000fe40007810000 */
[----:B------:R-:W-:Y:S02]  /*1c1e0*/  FMNMX.FTZ R2, R18, R25, !PT ;  /* 0x0000001912027209 */ /* 0x000fe40007810000 */
[----:B------:R-:W-:Y:S02]  /*1c1f0*/  FMNMX.FTZ R3, R71, R3, !PT ;  /* 0x0000000347037209 */ /* 0x000fe40007810000 */
[----:B------:R-:W-:Y:S02]  /*1c200*/  FMNMX.FTZ R2, R151, R2, !PT ;  /* 0x0000000297027209 */ /* 0x000fe40007810000 */
[----:B------:R-:W-:Y:S02]  /*1c210*/  FMNMX.FTZ R3, R17, R3, !PT ;  /* 0x0000000311037209 */ /* 0x000fe40007810000 */
[----:B------:R-:W-:-:S02]  /*1c220*/  FMNMX.FTZ R2, R159, R2, !PT ;  /* 0x000000029f027209 */ /* 0x000fc40007810000 */
        /* <DEDUP_REMOVED lines=23> */
[----:B------:R-:W-:-:S03]  /*1c3a0*/  FMNMX.FTZ R3, R169, R4, !PT ;  /* 0x00000004a9037209 */ /* 0x000fc60007810000 */
[----:B------:R-:W0:Y:S01]  /*1c3b0*/  SHFL.BFLY PT, R5, R2, 0x2, 0x1f ;  /* 0x0c401f0002057f89 */ /* 0x000e2200000e0000 */
[----:B------:R-:W-:-:S05]  /*1c3c0*/  FMNMX.FTZ R3, R162, R3, !PT ;  /* 0x00000003a2037209 */ /* 0x000fca0007810000 */
[----:B------:R-:W-:Y:S04]  /*1c3d0*/  STL.64 [R1+0x1e0], R2 ;  /* 0x0001e00201007387 */ /* 0x000fe80000100a00 */
[----:B------:R-:W4:Y:S01]  /*1c3e0*/  LDL R16, [R1+0x1e4] ;  /* 0x0001e40001107983 */ /* 0x000f220000100800 */
[----:B0-----:R-:W-:-:S05]  /*1c3f0*/  FMNMX.FTZ R4, R2, R5, !PT ;  /* 0x0000000502047209 */ /* 0x001fca0007810000 */
[----:B------:R-:W0:Y:S02]  /*1c400*/  SHFL.BFLY PT, R5, R4, 0x1, 0x1f ;  /* 0x0c201f0004057f89 */ /* 0x000e2400000e0000 */
[----:B0-----:R-:W-:-:S05]  /*1c410*/  FMNMX.FTZ R6, R4, R5, !PT ;  /* 0x0000000504067209 */ /* 0x001fca0007810000 */
[----:B------:R-:W-:Y:S04]  /*1c420*/  STL [R1+0x1e0], R6 ;  /* 0x0001e00601007387 */ /* 0x000fe80000100800 */
[----:B------:R-:W2:Y:S04]  /*1c430*/  LDL R7, [R1+0x1e0] ;  /* 0x0001e00001077983 */ /* 0x000ea80000100800 */
[----:B----4-:R-:W0:Y:S02]  /*1c440*/  SHFL.BFLY PT, R5, R16, 0x2, 0x1f ;  /* 0x0c401f0010057f89 */ /* 0x010e2400000e0000 */
[----:B0-----:R-:W-:-:S05]  /*1c450*/  FMNMX.FTZ R5, R5, R16, !PT ;  /* 0x0000001005057209 */ /* 0x001fca0007810000 */
[----:B------:R-:W0:Y:S01]  /*1c460*/  SHFL.BFLY PT, R2, R5, 0x1, 0x1f ;  /* 0x0c201f0005027f89 */ /* 0x000e2200000e0000 */
[----:B--2---:R-:W-:Y:S02]  /*1c470*/  FSETP.NEU.FTZ.AND P0, PT, R7, -INF , PT ;  /* 0xff8000000700780b */ /* 0x004fe40003f1d000 */
[----:B0-----:R-:W-:Y:S02]  /*1c480*/  FMNMX.FTZ R2, R5, R2, !PT ;  /* 0x0000000205027209 */ /* 0x001fe40007810000 */
[----:B------:R-:W-:Y:S02]  /*1c490*/  FSEL R3, R7, RZ, P0 ;  /* 0x000000ff07037208 */ /* 0x000fe40000000000 */
[----:B------:R-:W-:-:S04]  /*1c4a0*/  FSETP.NEU.FTZ.AND P0, PT, R2, -INF , PT ;  /* 0xff8000000200780b */ /* 0x000fc80003f1d000 */
[----:B------:R-:W-:Y:S01]  /*1c4b0*/  FSEL R4, R2, RZ, P0 ;  /* 0x000000ff02047208 */ /* 0x000fe20000000000 */
[----:B------:R-:W-:-:S04]  /*1c4c0*/  FADD.FTZ R3, R24, -R3 ;  /* 0x8000000318037221 */ /* 0x000fc80000010000 */
[----:B------:R-:W-:Y:S01]  /*1c4d0*/  FADD.FTZ R25, R25, -R4 ;  /* 0x8000000419197221 */ /* 0x000fe20000010000 */
[----:B-----5:R-:W-:-:S03]  /*1c4e0*/  FMUL.FTZ R3, R3, R8 ;  /* 0x0000000803037220 */ /* 0x020fc60000410000 */
[----:B------:R-:W-:Y:S01]  /*1c4f0*/  FMUL.FTZ R25, R8, R25 ;  /* 0x0000001908197220 */ /* 0x000fe20000410000 */
[----:B------:R-:W0:Y:S08]  /*1c500*/  MUFU.EX2 R173, R3 ;  /* 0x0000000300ad7308 */ /* 0x000e300000000800 */
[----:B------:R-:W1:Y:S01]  /*1c510*/  MUFU.EX2 R174, R25 ;  /* 0x0000001900ae7308 */ /* 0x000e620000000800 */
[----:B------:R2:W-:Y:S01]  /*1c520*/  STL [R1+0x1e4], R2 ;  /* 0x0001e40201007387 */ /* 0x0005e20000100800 */
[----:B0-----:R-:W-:Y:S01]  /*1c530*/  FMUL.FTZ R10, R173, R10 ;  /* 0x0000000aad0a7220 */ /* 0x001fe20000410000 */
[----:B-1----:R-:W-:-:S05]  /*1c540*/  FMUL.FTZ R11, R11, R174 ;  /* 0x000000ae0b0b7220 */ /* 0x002fca0000410000 */
[----:B------:R2:W-:Y:S04]  /*1c550*/  STL.64 [R1+0x1f0], R10 ;  /* 0x0001f00a01007387 */ /* 0x0005e80000100a00 */
[----:B---3--:R-:W3:Y:S01]  /*1c560*/  LD.E R4, desc[UR36][R12.64+0x4] ;  /* 0x000004240c047980 */ /* 0x008ee2000c101900 */
        /* <DEDUP_REMOVED lines=12> */
.L_x_5230:
[----:B------:R-:W-:Y:S05]  /*1c630*/  BSYNC B0 ;  /* 0x0000000000007941 */ /* 0x000fea0003800000 */
.L_x_5229:
        /* <DEDUP_REMOVED lines=9> */
.L_x_5232:
[----:B------:R-:W-:Y:S05]  /*1c6d0*/  BSYNC B0 ;  /* 0x0000000000007941 */ /* 0x000fea0003800000 */
.L_x_5231:
[----:B------:R-:W2:Y:S04]  /*1c6e0*/  LDL R175, [R1+0x200] ;  /* 0x0002000001af7983 */ /* 0x000ea80000100800 */
[----:B------:R-:W2:Y:S04]  /*1c6f0*/  LDL.64 R6, [R1+0x1e0] ;  /* 0x0001e00001067983 */ /* 0x000ea80000100a00 */
[----:B------:R-:W3:Y:S04]  /*1c700*/  LDL.64 R98, [R1+0x1f0] ;  /* 0x0001f00001627983 */ /* 0x000ee80000100a00 */
[----:B------:R-:W4:Y:S04]  /*1c710*/  LDL.64 R62, [R1+0x210] ;  /* 0x00021000013e7983 */ /* 0x000f280000100a00 */
[----:B------:R-:W4:Y:S04]  /*1c720*/  LDL.64 R20, [R1+0x230] ;  /* 0x0002300001147983 */ /* 0x000f280000100a00 */
[----:B------:R-:W4:Y:S04]  /*1c730*/  LDL.64 R130, [R1+0x358] ;  /* 0x0003580001827983 */ /* 0x000f280000100a00 */
[----:B0-----:R-:W4:Y:S04]  /*1c740*/  LDL.64 R2, [R1+0x400] ;  /* 0x0004000001027983 */ /* 0x001f280000100a00 */
        /* <DEDUP_REMOVED lines=45> */
[CC--:B--2---:R-:W-:Y:S01]  /*1ca20*/  FMUL.FTZ R4, R6.reuse, R175.reuse ;  /* 0x000000af06047220 */ /* 0x0c4fe20000410000 */
[----:B------:R-:W-:Y:S01]  /*1ca30*/  FSETP.NEU.FTZ.AND P0, PT, R6, -INF , PT ;  /* 0xff8000000600780b */ /* 0x000fe20003f1d000 */
[----:B------:R-:W-:-:S03]  /*1ca40*/  FMUL.FTZ R142, R7, R175 ;  /* 0x000000af078e7220 */ /* 0x000fc60000410000 */
[----:B------:R-:W-:Y:S02]  /*1ca50*/  FSEL R4, R4, RZ, P0 ;  /* 0x000000ff04047208 */ /* 0x000fe40000000000 */
[----:B------:R-:W-:-:S04]  /*1ca60*/  FSETP.NEU.FTZ.AND P0, PT, R7, -INF , PT ;  /* 0xff8000000700780b */ /* 0x000fc80003f1d000 */
[----:B------:R-:W-:Y:S01]  /*1ca70*/  FSEL R176, R142, RZ, P0 ;  /* 0x000000ff8eb07208 */ /* 0x000fe20000000000 */
        /* <DEDUP_REMOVED lines=34> */
[----:B------:R-:W-:Y:S01]  /*1cca0*/  MUFU.EX2 R19, R19 ;  /* 0x0000001300137308 */ /* 0x000fe20000000800 */
[----:B------:R-:W-:-:S07]  /*1ccb0*/  FFMA.FTZ R159, R159, R175, -R176 ;  /* 0x000000af9f9f7223 */ /* 0x000fce00000108b0 */
[----:B------:R-:W3:Y:S01]  /*1ccc0*/  MUFU.EX2 R18, R18 ;  /* 0x0000001200127308 */ /* 0x000ee20000000800 */
[----:B------:R-:W-:-:S07]  /*1ccd0*/  FFMA.FTZ R161, R161, R175, -R176 ;  /* 0x000000afa1a17223 */ /* 0x000fce00000108b0 */
[----:B------:R-:W0:Y:S08]  /*1cce0*/  MUFU.EX2 R157, R157 ;  /* 0x0000009d009d7308 */ /* 0x000e300000000800 */
[----:B------:R-:W1:Y:S08]  /*1ccf0*/  MUFU.EX2 R156, R156 ;  /* 0x0000009c009c7308 */ /* 0x000e700000000800 */
[----:B------:R3:W-:Y:S01]  /*1cd00*/  MUFU.EX2 R7, R16 ;  /* 0x0000001000077308 */ /* 0x0007e20000000800 */
[-CC-:B------:R-:W-:Y:S01]  /*1cd10*/  FFMA.FTZ R14, R14, R175.reuse, -R176.reuse ;  /* 0x000000af0e0e7223 */ /* 0x180fe200000108b0 */
[----:B---3--:R-:W-:-:S06]  /*1cd20*/  FFMA.FTZ R16, R163, R175, -R176 ;  /* 0x000000afa3107223 */ /* 0x008fcc00000108b0 */
[----:B------:R-:W3:Y:S01]  /*1cd30*/  MUFU.EX2 R159, R159 ;  /* 0x0000009f009f7308 */ /* 0x000ee20000000800 */
[----:B------:R-:W-:-:S07]  /*1cd40*/  FFMA.FTZ R164, R154, R175, -R176 ;  /* 0x000000af9aa47223 */ /* 0x000fce00000108b0 */
[----:B------:R-:W3:Y:S01]  /*1cd50*/  MUFU.EX2 R158, R158 ;  /* 0x0000009e009e7308 */ /* 0x000ee20000000800 */
[----:B------:R-:W-:Y:S01]  /*1cd60*/  FADD.FTZ R154, R18, R99 ;  /* 0x00000063129a7221 */ /* 0x000fe20000010000 */
[----:B------:R-:W-:-:S06]  /*1cd70*/  FFMA.FTZ R163, R155, R175, -R176 ;  /* 0x000000af9ba37223 */ /* 0x000fcc00000108b0 */
[----:B------:R-:W3:Y:S01]  /*1cd80*/  MUFU.EX2 R16, R16 ;  /* 0x0000001000107308 */ /* 0x000ee20000000800 */
[----:B------:R-:W-:-:S07]  /*1cd90*/  FADD.FTZ R99, R19, R98 ;  /* 0x0000006213637221 */ /* 0x000fce0000010000 */
[----:B------:R-:W4:Y:S01]  /*1cda0*/  MUFU.EX2 R17, R17 ;  /* 0x0000001100117308 */ /* 0x000f220000000800 */
[----:B0-----:R-:W-:Y:S01]  /*1cdb0*/  FADD.FTZ R154, R157, R154 ;  /* 0x0000009a9d9a7221 */ /* 0x001fe20000010000 */
[----:B-1----:R-:W-:-:S06]  /*1cdc0*/  FADD.FTZ R99, R156, R99 ;  /* 0x000000639c637221 */ /* 0x002fcc0000010000 */
[----:B------:R-:W0:Y:S01]  /*1cdd0*/  MUFU.EX2 R161, R161 ;  /* 0x000000a100a17308 */ /* 0x000e220000000800 */
[----:B------:R-:W-:-:S07]  /*1cde0*/  FFMA.FTZ R165, R153, R175, -R176 ;  /* 0x000000af99a57223 */ /* 0x000fce00000108b0 */
[----:B------:R-:W1:Y:S01]  /*1cdf0*/  MUFU.EX2 R160, R160 ;  /* 0x000000a000a07308 */ /* 0x000e620000000800 */
[----:B---3--:R-:W-:Y:S01]  /*1ce00*/  FADD.FTZ R153, R159, R154 ;  /* 0x0000009a9f997221 */ /* 0x008fe20000010000 */
[----:B------:R-:W-:-:S06]  /*1ce10*/  FADD.FTZ R98, R158, R99 ;  /* 0x000000639e627221 */ /* 0x000fcc0000010000 */
[----:B------:R-:W3:Y:S08]  /*1ce20*/  MUFU.EX2 R14, R14 ;  /* 0x0000000e000e7308 */ /* 0x000ef00000000800 */
[----:B------:R-:W3:Y:S01]  /*1ce30*/  MUFU.EX2 R15, R15 ;  /* 0x0000000f000f7308 */ /* 0x000ee20000000800 */
[----:B------:R-:W-:Y:S01]  /*1ce40*/  FADD.FTZ R154, R16, R153 ;  /* 0x00000099109a7221 */ /* 0x000fe20000010000 */
[----:B------:R-:W-:-:S06]  /*1ce50*/  FFMA.FTZ R166, R166, R175, -R176 ;  /* 0x000000afa6a67223 */ /* 0x000fcc00000108b0 */
[----:B------:R-:W3:Y:S01]  /*1ce60*/  MUFU.EX2 R163, R163 ;  /* 0x000000a300a37308 */ /* 0x000ee20000000800 */
[----:B----4-:R-:W-:-:S07]  /*1ce70*/  FADD.FTZ R99, R17, R98 ;  /* 0x0000006211637221 */ /* 0x010fce0000010000 */
[----:B------:R-:W4:Y:S01]  /*1ce80*/  MUFU.EX2 R12, R12 ;  /* 0x0000000c000c7308 */ /* 0x000f220000000800 */
[----:B0-----:R-:W-:Y:S01]  /*1ce90*/  FADD.FTZ R155, R161, R154 ;  /* 0x0000009aa19b7221 */ /* 0x001fe20000010000 */
[----:B------:R-:W-:-:S06]  /*1cea0*/  FFMA.FTZ R167, R167, R175, -R176 ;  /* 0x000000afa7a77223 */ /* 0x000fcc00000108b0 */
[----:B------:R-:W0:Y:S01]  /*1ceb0*/  MUFU.EX2 R164, R164 ;  /* 0x000000a400a47308 */ /* 0x000e220000000800 */
[----:B-1----:R-:W-:-:S07]  /*1cec0*/  FADD.FTZ R98, R160, R99 ;  /* 0x00000063a0627221 */ /* 0x002fce0000010000 */
[----:B------:R-:W1:Y:S01]  /*1ced0*/  MUFU.EX2 R13, R13 ;  /* 0x0000000d000d7308 */ /* 0x000e620000000800 */
[----:B---3--:R-:W-:Y:S01]  /*1cee0*/  FADD.FTZ R154, R14, R155 ;  /* 0x0000009b0e9a7221 */ /* 0x008fe20000010000 */
[----:B------:R-:W-:-:S06]  /*1cef0*/  FFMA.FTZ R172, R171, R175, -R176 ;  /* 0x000000afabac7223 */ /* 0x000fcc00000108b0 */
[----:B------:R-:W3:Y:S01]  /*1cf00*/  MUFU.EX2 R165, R165 ;  /* 0x000000a500a57308 */ /* 0x000ee20000000800 */
[----:B------:R-:W-:-:S07]  /*1cf10*/  FADD.FTZ R99, R15, R98 ;  /* 0x000000620f637221 */ /* 0x000fce0000010000 */
[----:B------:R-:W3:Y:S01]  /*1cf20*/  MUFU.EX2 R10, R10 ;  /* 0x0000000a000a7308 */ /* 0x000ee20000000800 */
[----:B------:R-:W-:Y:S01]  /*1cf30*/  FADD.FTZ R155, R163, R154 ;  /* 0x0000009aa39b7221 */ /* 0x000fe20000010000 */
[----:B------:R-:W-:-:S06]  /*1cf40*/  FFMA.FTZ R153, R170, R175, -R176 ;  /* 0x000000afaa997223 */ /* 0x000fcc00000108b0 */
[----:B------:R-:W3:Y:S01]  /*1cf50*/  MUFU.EX2 R166, R166 ;  /* 0x000000a600a67308 */ /* 0x000ee20000000800 */
[----:B----4-:R-:W-:-:S07]  /*1cf60*/  FADD.FTZ R98, R12, R99 ;  /* 0x000000630c627221 */ /* 0x010fce0000010000 */
[----:B------:R-:W4:Y:S01]  /*1cf70*/  MUFU.EX2 R11, R11 ;  /* 0x0000000b000b7308 */ /* 0x000f220000000800 */
[----:B0-----:R-:W-:Y:S01]  /*1cf80*/  FADD.FTZ R154, R164, R155 ;  /* 0x0000009ba49a7221 */ /* 0x001fe20000010000 */
[----:B-1----:R-:W-:Y:S01]  /*1cf90*/  FADD.FTZ R99, R13, R98 ;  /* 0x000000620d637221 */ /* 0x002fe20000010000 */
[-CC-:B------:R-:W-:Y:S01]  /*1cfa0*/  FFMA.FTZ R168, R168, R175.reuse, -R176.reuse ;  /* 0x000000afa8a87223 */ /* 0x180fe200000108b0 */
[----:B------:R-:W-:Y:S01]  /*1cfb0*/  FFMA.FTZ R169, R169, R175, -R176 ;  /* 0x000000afa9a97223 */ /* 0x000fe200000108b0 */
[C---:B------:R-:W-:Y:S01]  /*1cfc0*/  FMUL.FTZ R63, R173.reuse, R63 ;  /* 0x0000003fad3f7220 */ /* 0x040fe20000410000 */
[C---:B------:R-:W-:Y:S01]  /*1cfd0*/  FMUL.FTZ R62, R173.reuse, R62 ;  /* 0x0000003ead3e7220 */ /* 0x040fe20000410000 */
[----:B------:R-:W-:Y:S01]  /*1cfe0*/  FMUL.FTZ R21, R173, R21 ;  /* 0x00000015ad157220 */ /* 0x000fe20000410000 */
[----:B------:R-:W0:Y:S08]  /*1cff0*/  MUFU.EX2 R167, R167 ;  /* 0x000000a700a77308 */ /* 0x000e300000000800 */
[----:B------:R-:W1:Y:S01]  /*1d000*/  MUFU.EX2 R9, R9 ;  /* 0x0000000900097308 */ /* 0x000e620000000800 */
[----:B---3--:R-:W-:Y:S01]  /*1d010*/  FADD.FTZ R155, R165, R154 ;  /* 0x0000009aa59b7221 */ /* 0x008fe20000010000 */
[----:B------:R-:W-:Y:S01]  /*1d020*/  FADD.FTZ R98, R10, R99 ;  /* 0x000000630a627221 */ /* 0x000fe20000010000 */
[C---:B------:R-:W-:Y:S01]  /*1d030*/  FMUL.FTZ R20, R173.reuse, R20 ;  /* 0x00000014ad147220 */ /* 0x040fe20000410000 */
[C---:B------:R-:W-:Y:S01]  /*1d040*/  FMUL.FTZ R131, R174.reuse, R131 ;  /* 0x00000083ae837220 */ /* 0x040fe20000410000 */
[C---:B------:R-:W-:Y:S01]  /*1d050*/  FMUL.FTZ R130, R174.reuse, R130 ;  /* 0x00000082ae827220 */ /* 0x040fe20000410000 */
[----:B------:R-:W-:Y:S01]  /*1d060*/  FMUL.FTZ R177, R173, R3 ;  /* 0x00000003adb17220 */ /* 0x000fe20000410000 */
[----:B------:R-:W-:Y:S01]  /*1d070*/  FMUL.FTZ R67, R174, R67 ;  /* 0x00000043ae437220 */ /* 0x000fe20000410000 */
[----:B------:R-:W3:Y:S08]  /*1d080*/  MUFU.EX2 R172, R172 ;  /* 0x000000ac00ac7308 */ /* 0x000ef00000000800 */
[----:B------:R-:W3:Y:S01]  /*1d090*/  MUFU.EX2 R8, R8 ;  /* 0x0000000800087308 */ /* 0x000ee20000000800 */
[----:B------:R-:W-:Y:S01]  /*1d0a0*/  FADD.FTZ R154, R166, R155 ;  /* 0x0000009ba69a7221 */ /* 0x000fe20000010000 */
[----:B----4-:R-:W-:Y:S01]  /*1d0b0*/  FADD.FTZ R98, R11, R98 ;  /* 0x000000620b627221 */ /* 0x010fe20000010000 */
[----:B------:R-:W-:Y:S01]  /*1d0c0*/  FMUL.FTZ R66, R174, R66 ;  /* 0x00000042ae427220 */ /* 0x000fe20000410000 */
[C---:B------:R-:W-:Y:S01]  /*1d0d0*/  FMUL.FTZ R65, R173.reuse, R65 ;  /* 0x00000041ad417220 */ /* 0x040fe20000410000 */
[C---:B------:R-:W-:Y:S01]  /*1d0e0*/  FMUL.FTZ R64, R173.reuse, R64 ;  /* 0x00000040ad407220 */ /* 0x040fe20000410000 */
[C---:B------:R-:W-:Y:S01]  /*1d0f0*/  FMUL.FTZ R25, R173.reuse, R25 ;  /* 0x00000019ad197220 */ /* 0x040fe20000410000 */
[----:B------:R-:W-:Y:S01]  /*1d100*/  FMUL.FTZ R24, R173, R24 ;  /* 0x00000018ad187220 */ /* 0x000fe20000410000 */
[----:B------:R-:W4:Y:S01]  /*1d110*/  MUFU.EX2 R153, R153 ;  /* 0x0000009900997308 */ /* 0x000f220000000800 */
[----:B------:R-:W-:-:S07]  /*1d120*/  FFMA.FTZ R170, R162, R175, -R176 ;  /* 0x000000afa2aa7223 */ /* 0x000fce00000108b0 */
[----:B------:R-:W4:Y:S01]  /*1d130*/  MUFU.EX2 R6, R6 ;  /* 0x0000000600067308 */ /* 0x000f220000000800 */
[----:B0-----:R-:W-:Y:S01]  /*1d140*/  FADD.FTZ R155, R167, R154 ;  /* 0x0000009aa79b7221 */ /* 0x001fe20000010000 */
[----:B-1----:R-:W-:Y:S01]  /*1d150*/  FADD.FTZ R99, R9, R98 ;  /* 0x0000006209637221 */ /* 0x002fe20000010000 */
[C---:B------:R-:W-:Y:S01]  /*1d160*/  FMUL.FTZ R27, R173.reuse, R27 ;  /* 0x0000001bad1b7220 */ /* 0x040fe20000410000 */
[C---:B------:R-:W-:Y:S01]  /*1d170*/  FMUL.FTZ R26, R173.reuse, R26 ;  /* 0x0000001aad1a7220 */ /* 0x040fe20000410000 */
[C---:B------:R-:W-:Y:S01]  /*1d180*/  FMUL.FTZ R29, R173.reuse, R29 ;  /* 0x0000001dad1d7220 */ /* 0x040fe20000410000 */
[C---:B------:R-:W-:Y:S01]  /*1d190*/  FMUL.FTZ R28, R173.reuse, R28 ;  /* 0x0000001cad1c7220 */ /* 0x040fe20000410000 */
[C---:B------:R-:W-:Y:S01]  /*1d1a0*/  FMUL.FTZ R31, R173.reuse, R31 ;  /* 0x0000001fad1f7220 */ /* 0x040fe20000410000 */
[----:B------:R-:W-:Y:S01]  /*1d1b0*/  MUFU.EX2 R5, R5 ;  /* 0x0000000500057308 */ /* 0x000fe20000000800 */
[C---:B------:R-:W-:Y:S01]  /*1d1c0*/  FMUL.FTZ R30, R173.reuse, R30 ;  /* 0x0000001ead1e7220 */ /* 0x040fe20000410000 */
[C---:B------:R-:W-:Y:S01]  /*1d1d0*/  FMUL.FTZ R33, R173.reuse, R33 ;  /* 0x00000021ad217220 */ /* 0x040fe20000410000 */
[C---:B------:R-:W-:Y:S01]  /*1d1e0*/  FMUL.FTZ R32, R173.reuse, R32 ;  /* 0x00000020ad207220 */ /* 0x040fe20000410000 */
[C---:B------:R-:W-:Y:S01]  /*1d1f0*/  FMUL.FTZ R35, R173.reuse, R35 ;  /* 0x00000023ad237220 */ /* 0x040fe20000410000 */
[C---:B------:R-:W-:Y:S01]  /*1d200*/  FMUL.FTZ R34, R173.reuse, R34 ;  /* 0x00000022ad227220 */ /* 0x040fe20000410000 */
[C---:B------:R-:W-:Y:S01]  /*1d210*/  FMUL.FTZ R37, R173.reuse, R37 ;  /* 0x00000025ad257220 */ /* 0x040fe20000410000 */
[C---:B------:R-:W-:Y:S01]  /*1d220*/  FMUL.FTZ R36, R173.reuse, R36 ;  /* 0x00000024ad247220 */ /* 0x040fe20000410000 */
[----:B------:R-:W0:Y:S01]  /*1d230*/  MUFU.EX2 R168, R168 ;  /* 0x000000a800a87308 */ /* 0x000e220000000800 */
[----:B---3--:R-:W-:Y:S01]  /*1d240*/  FADD.FTZ R98, R172, R155 ;  /* 0x0000009bac627221 */ /* 0x008fe20000010000 */
[----:B------:R-:W-:Y:S01]  /*1d250*/  FADD.FTZ R99, R8, R99 ;  /* 0x0000006308637221 */ /* 0x000fe20000010000 */
[C---:B------:R-:W-:Y:S01]  /*1d260*/  FMUL.FTZ R39, R173.reuse, R39 ;  /* 0x00000027ad277220 */ /* 0x040fe20000410000 */
[C---:B------:R-:W-:Y:S01]  /*1d270*/  FMUL.FTZ R38, R173.reuse, R38 ;  /* 0x00000026ad267220 */ /* 0x040fe20000410000 */
[C---:B------:R-:W-:Y:S01]  /*1d280*/  FMUL.FTZ R41, R173.reuse, R41 ;  /* 0x00000029ad297220 */ /* 0x040fe20000410000 */
[C---:B------:R-:W-:Y:S01]  /*1d290*/  FMUL.FTZ R40, R173.reuse, R40 ;  /* 0x00000028ad287220 */ /* 0x040fe20000410000 */
[----:B------:R-:W-:Y:S01]  /*1d2a0*/  FMUL.FTZ R43, R173, R43 ;  /* 0x0000002bad2b7220 */ /* 0x000fe20000410000 */
[----:B------:R-:W1:Y:S01]  /*1d2b0*/  MUFU.EX2 R169, R169 ;  /* 0x000000a900a97308 */ /* 0x000e620000000800 */
[----:B----4-:R-:W-:Y:S01]  /*1d2c0*/  FADD.FTZ R155, R153, R98 ;  /* 0x00000062999b7221 */ /* 0x010fe20000010000 */
[----:B------:R-:W-:Y:S01]  /*1d2d0*/  FADD.FTZ R98, R6, R99 ;  /* 0x0000006306627221 */ /* 0x000fe20000010000 */
[----:B------:R-:W-:-:S05]  /*1d2e0*/  FMUL.FTZ R42, R173, R42 ;  /* 0x0000002aad2a7220 */ /* 0x000fca0000410000 */
[----:B------:R-:W3:Y:S01]  /*1d2f0*/  MUFU.EX2 R4, R4 ;  /* 0x0000000400047308 */ /* 0x000ee20000000800 */
[C---:B------:R-:W-:Y:S01]  /*1d300*/  FMUL.FTZ R45, R173.reuse, R45 ;  /* 0x0000002dad2d7220 */ /* 0x040fe20000410000 */
[C---:B------:R-:W-:Y:S01]  /*1d310*/  FMUL.FTZ R44, R173.reuse, R44 ;  /* 0x0000002cad2c7220 */ /* 0x040fe20000410000 */
[C---:B------:R-:W-:Y:S01]  /*1d320*/  FMUL.FTZ R47, R173.reuse, R47 ;  /* 0x0000002fad2f7220 */ /* 0x040fe20000410000 */
[C---:B------:R-:W-:Y:S01]  /*1d330*/  FMUL.FTZ R46, R173.reuse, R46 ;  /* 0x0000002ead2e7220 */ /* 0x040fe20000410000 */
[C---:B------:R-:W-:Y:S01]  /*1d340*/  FMUL.FTZ R49, R173.reuse, R49 ;  /* 0x00000031ad317220 */ /* 0x040fe20000410000 */
[C---:B------:R-:W-:Y:S01]  /*1d350*/  FMUL.FTZ R48, R173.reuse, R48 ;  /* 0x00000030ad307220 */ /* 0x040fe20000410000 */
[----:B------:R-:W-:Y:S01]  /*1d360*/  FMUL.FTZ R51, R173, R51 ;  /* 0x00000033ad337220 */ /* 0x000fe20000410000 */
[----:B------:R-:W4:Y:S01]  /*1d370*/  MUFU.EX2 R170, R170 ;  /* 0x000000aa00aa7308 */ /* 0x000f220000000800 */
[----:B0-----:R-:W-:Y:S01]  /*1d380*/  FADD.FTZ R154, R168, R155 ;  /* 0x0000009ba89a7221 */ /* 0x001fe20000010000 */
[----:B------:R-:W-:Y:S01]  /*1d390*/  FADD.FTZ R98, R5, R98 ;  /* 0x0000006205627221 */ /* 0x000fe20000010000 */
[C---:B------:R-:W-:Y:S01]  /*1d3a0*/  FMUL.FTZ R50, R173.reuse, R50 ;  /* 0x00000032ad327220 */ /* 0x040fe20000410000 */
[----:B------:R-:W-:Y:S01]  /*1d3b0*/  FMUL.FTZ R55, R173, R55 ;  /* 0x00000037ad377220 */ /* 0x000fe20000410000 */
[----:B-1----:R-:W-:Y:S01]  /*1d3c0*/  FADD.FTZ R99, R169, R154 ;  /* 0x0000009aa9637221 */ /* 0x002fe20000010000 */
[----:B------:R-:W-:Y:S01]  /*1d3d0*/  FADD.FTZ R155, R7, R98 ;  /* 0x00000062079b7221 */ /* 0x000fe20000010000 */
[C---:B------:R-:W-:Y:S01]  /*1d3e0*/  FMUL.FTZ R54, R173.reuse, R54 ;  /* 0x00000036ad367220 */ /* 0x040fe20000410000 */
[C---:B------:R-:W-:Y:S01]  /*1d3f0*/  FMUL.FTZ R57, R173.reuse, R57 ;  /* 0x00000039ad397220 */ /* 0x040fe20000410000 */
[C---:B------:R-:W-:Y:S01]  /*1d400*/  FMUL.FTZ R56, R173.reuse, R56 ;  /* 0x00000038ad387220 */ /* 0x040fe20000410000 */
[----:B---3--:R-:W-:Y:S01]  /*1d410*/  FADD.FTZ R98, R4, R155 ;  /* 0x0000009b04627221 */ /* 0x008fe20000010000 */
[C---:B------:R-:W-:Y:S01]  /*1d420*/  FMUL.FTZ R176, R173.reuse, R2 ;  /* 0x00000002adb07220 */ /* 0x040fe20000410000 */
[C---:B--2---:R-:W-:Y:S01]  /*1d430*/  FMUL.FTZ R59, R173.reuse, R59 ;  /* 0x0000003bad3b7220 */ /* 0x044fe20000410000 */
[C---:B------:R-:W-:Y:S01]  /*1d440*/  FMUL.FTZ R58, R173.reuse, R58 ;  /* 0x0000003aad3a7220 */ /* 0x040fe20000410000 */
[C---:B------:R-:W-:Y:S01]  /*1d450*/  FMUL.FTZ R61, R173.reuse, R61 ;  /* 0x0000003dad3d7220 */ /* 0x040fe20000410000 */
[C---:B------:R-:W-:Y:S01]  /*1d460*/  FMUL.FTZ R60, R173.reuse, R60 ;  /* 0x0000003cad3c7220 */ /* 0x040fe20000410000 */
[C---:B------:R-:W-:Y:S01]  /*1d470*/  FMUL.FTZ R69, R173.reuse, R69 ;  /* 0x00000045ad457220 */ /* 0x040fe20000410000 */
[----:B----4-:R-:W-:Y:S01]  /*1d480*/  FADD.FTZ R99, R170, R99 ;  /* 0x00000063aa637221 */ /* 0x010fe20000010000 */
[C---:B------:R-:W-:Y:S01]  /*1d490*/  FMUL.FTZ R68, R173.reuse, R68 ;  /* 0x00000044ad447220 */ /* 0x040fe20000410000 */
[C---:B------:R-:W-:Y:S01]  /*1d4a0*/  FMUL.FTZ R77, R173.reuse, R77 ;  /* 0x0000004dad4d7220 */ /* 0x040fe20000410000 */
[C---:B------:R-:W-:Y:S01]  /*1d4b0*/  FMUL.FTZ R76, R173.reuse, R76 ;  /* 0x0000004cad4c7220 */ /* 0x040fe20000410000 */
[C---:B------:R-:W-:Y:S01]  /*1d4c0*/  FMUL.FTZ R75, R173.reuse, R75 ;  /* 0x0000004bad4b7220 */ /* 0x040fe20000410000 */
[----:B------:R-:W-:Y:S01]  /*1d4d0*/  STL.64 [R1+0x1f0], R98 ;  /* 0x0001f06201007387 */ /* 0x000fe20000100a00 */
        /* <DEDUP_REMOVED lines=24> */
[----:B------:R-:W2:Y:S04]  /*1d660*/  LD.E.64 R2, desc[UR36][R52.64+0x8] ;  /* 0x0000082434027980 */ /* 0x000ea8000c101b00 */
[----:B------:R-:W3:Y:S04]  /*1d670*/  LD.E.64 R154, desc[UR36][R52.64] ;  /* 0x00000024349a7980 */ /* 0x000ee8000c101b00 */
[----:B------:R-:W-:Y:S04]  /*1d680*/  STL.64 [R1+0x210], R62 ;  /* 0x0002103e01007387 */ /* 0x000fe80000100a00 */
[----:B------:R0:W-:Y:S04]  /*1d690*/  STL.64 [R1+0x230], R20 ;  /* 0x0002301401007387 */ /* 0x0001e80000100a00 */
[----:B------:R-:W-:Y:S01]  /*1d6a0*/  STL.64 [R1+0x358], R130 ;  /* 0x0003588201007387 */ /* 0x000fe20000100a00 */
[C---:B------:R-:W-:Y:S01]  /*1d6b0*/  FMUL.FTZ R97, R174.reuse, R97 ;  /* 0x00000061ae617220 */ /* 0x040fe20000410000 */
[C---:B------:R-:W-:Y:S01]  /*1d6c0*/  FMUL.FTZ R96, R174.reuse, R96 ;  /* 0x00000060ae607220 */ /* 0x040fe20000410000 */
[C---:B------:R-:W-:Y:S01]  /*1d6d0*/  FMUL.FTZ R101, R174.reuse, R101 ;  /* 0x00000065ae657220 */ /* 0x040fe20000410000 */
[C---:B------:R-:W-:Y:S01]  /*1d6e0*/  FMUL.FTZ R100, R174.reuse, R100 ;  /* 0x00000064ae647220 */ /* 0x040fe20000410000 */
[C---:B------:R-:W-:Y:S01]  /*1d6f0*/  FMUL.FTZ R103, R174.reuse, R103 ;  /* 0x00000067ae677220 */ /* 0x040fe20000410000 */
[C---:B------:R-:W-:Y:S01]  /*1d700*/  FMUL.FTZ R102, R174.reuse, R102 ;  /* 0x00000066ae667220 */ /* 0x040fe20000410000 */
[C---:B------:R-:W-:Y:S01]  /*1d710*/  FMUL.FTZ R105, R174.reuse, R105 ;  /* 0x00000069ae697220 */ /* 0x040fe20000410000 */
[----:B0-----:R-:W4:Y:S04]  /*1d720*/  LDL R20, [R1+0x210] ;  /* 0x0002100001147983 */ /* 0x001f280000100800 */
[----:B------:R-:W2:Y:S01]  /*1d730*/  LDL R21, [R1+0x35c] ;  /* 0x00035c0001157983 */ /* 0x000ea20000100800 */
        /* <DEDUP_REMOVED lines=106> */
[----:B0-----:R-:W2:Y:S04]  /*1dde0*/  LDL R86, [R1+0x214] ;  /* 0x0002140001567983 */ /* 0x001ea80000100800 */
[----:B-1----:R-:W2:Y:S04]  /*1ddf0*/  LDL R88, [R1+0x218] ;  /* 0x0002180001587983 */ /* 0x002ea80000100800 */
        /* <DEDUP_REMOVED lines=124> */
[----:B------:R-:W-:Y:S04]  /*1e5c0*/  STL [R1+0x210], R20 ;  /* 0x0002101401007387 */ /* 0x000fe80000100800 */
[----:B------:R0:W-:Y:S04]  /*1e5d0*/  STL [R1+0x35c], R21 ;  /* 0x00035c1501007387 */ /* 0x0001e80000100800 */
[----:B------:R-:W2:Y:S04]  /*1e5e0*/  LDL R171, [R1+0x1c8] ;  /* 0x0001c80001ab7983 */ /* 0x000ea80000100800 */
[----:B0-----:R-:W2:Y:S04]  /*1e5f0*/  LDL.64 R20, [R1+0x88] ;  /* 0x0000880001147983 */ /* 0x001ea80000100a00 */
        /* <DEDUP_REMOVED lines=159> */
[----:B------:R-:W-:Y:S01]  /*1eff0*/  IMAD R20, R171, 0x1000, R20 ;  /* 0x00001000ab147824 */ /* 0x000fe200078e0214 */
[----:B------:R-:W-:-:S02]  /*1f000*/  F2FP.BF16.F32.PACK_AB R156, R156, R19 ;  /* 0x000000139c9c723e */ /* 0x000fc400000010ff */
[----:B------:R-:W-:Y:S01]  /*1f010*/  F2FP.BF16.F32.PACK_AB R157, R157, R18 ;  /* 0x000000129d9d723e */ /* 0x000fe200000010ff */
[--C-:B------:R-:W-:Y:S01]  /*1f020*/  IMAD R155, R155, 0x2, R3.reuse ;  /* 0x000000029b9b7824 */ /* 0x100fe200078e0203 */
[----:B------:R-:W-:Y:S01]  /*1f030*/  F2FP.BF16.F32.PACK_AB R158, R17, R158 ;  /* 0x0000009e119e723e */ /* 0x000fe200000010ff */
[----:B------:R-:W-:Y:S01]  /*1f040*/  IMAD R2, R154, 0x2, R3 ;  /* 0x000000029a027824 */ /* 0x000fe200078e0203 */
[----:B------:R-:W-:Y:S02]  /*1f050*/  F2FP.BF16.F32.PACK_AB R159, R16, R159 ;  /* 0x0000009f109f723e */ /* 0x000fe400000010ff */
[----:B------:R-:W-:Y:S02]  /*1f060*/  F2FP.BF16.F32.PACK_AB R160, R15, R160 ;  /* 0x000000a00fa0723e */ /* 0x000fe400000010ff */
[----:B------:R-:W-:Y:S02]  /*1f070*/  F2FP.BF16.F32.PACK_AB R161, R14, R161 ;  /* 0x000000a10ea1723e */ /* 0x000fe400000010ff */
[----:B------:R-:W-:-:S02]  /*1f080*/  F2FP.BF16.F32.PACK_AB R162, R13, R12 ;  /* 0x0000000c0da2723e */ /* 0x000fc400000010ff */
[----:B------:R-:W-:Y:S02]  /*1f090*/  F2FP.BF16.F32.PACK_AB R163, R164, R163 ;  /* 0x000000a3a4a3723e */ /* 0x000fe400000010ff */
[----:B------:R-:W-:Y:S01]  /*1f0a0*/  F2FP.BF16.F32.PACK_AB R165, R166, R165 ;  /* 0x000000a5a6a5723e */ /* 0x000fe200000010ff */
[----:B------:R-:W-:Y:S01]  /*1f0b0*/  IMAD R154, R154, 0x2, R155 ;  /* 0x000000029a9a7824 */ /* 0x000fe200078e029b */
[----:B------:R-:W-:Y:S02]  /*1f0c0*/  R2UR UR6, R20 ;  /* 0x00000000140672ca */ /* 0x000fe400000e0000 */
[----:B------:R-:W-:Y:S02]  /*1f0d0*/  R2UR UR7, R21 ;  /* 0x00000000150772ca */ /* 0x000fe400000e0000 */
[----:B------:R-:W-:Y:S02]  /*1f0e0*/  F2FP.BF16.F32.PACK_AB R164, R11, R10 ;  /* 0x0000000a0ba4723e */ /* 0x000fe400000010ff */
[----:B------:R-:W-:-:S02]  /*1f0f0*/  F2FP.BF16.F32.PACK_AB R166, R8, R9 ;  /* 0x0000000908a6723e */ /* 0x000fc400000010ff */
[----:B------:R-:W-:Y:S02]  /*1f100*/  F2FP.BF16.F32.PACK_AB R167, R172, R167 ;  /* 0x000000a7aca7723e */ /* 0x000fe400000010ff */
[----:B------:R-:W-:Y:S02]  /*1f110*/  F2FP.BF16.F32.PACK_AB R172, R5, R6 ;  /* 0x0000000605ac723e */ /* 0x000fe400000010ff */
[----:B------:R-:W-:Y:S02]  /*1f120*/  F2FP.BF16.F32.PACK_AB R173, R168, R153 ;  /* 0x00000099a8ad723e */ /* 0x000fe400000010ff */
[----:B------:R-:W-:Y:S02]  /*1f130*/  F2FP.BF16.F32.PACK_AB R174, R4, R7 ;  /* 0x0000000704ae723e */ /* 0x000fe400000010ff */
[----:B------:R-:W-:Y:S01]  /*1f140*/  F2FP.BF16.F32.PACK_AB R175, R170, R169 ;  /* 0x000000a9aaaf723e */ /* 0x000fe200000010ff */
[----:B------:R-:W-:Y:S04]  /*1f150*/  STSM.16.M88.4 [R3], R156 ;  /* 0x0000009c03007844 */ /* 0x000fe80000000200 */
[----:B------:R0:W-:Y:S04]  /*1f160*/  STSM.16.M88.4 [R2], R160 ;  /* 0x000000a002007844 */ /* 0x0001e80000000200 */
[----:B------:R-:W-:Y:S04]  /*1f170*/  STSM.16.M88.4 [R155], R164 ;  /* 0x000000a49b007844 */ /* 0x000fe80000000200 */
        /* <DEDUP_REMOVED lines=8> */
[----:B------:R-:W-:Y:S01]  /*1f200*/  IMAD.MOV.U32 R3, RZ, RZ, R21 ;  /* 0x000000ffff037224 */ /* 0x000fe200078e0015 */
        /* <DEDUP_REMOVED lines=414> */
.L_x_5234:
[----:B------:R-:W-:Y:S05]  /*20bf0*/  BSYNC B0 ;  /* 0x0000000000007941 */ /* 0x000fea0003800000 */
.L_x_5233:
        /* <DEDUP_REMOVED lines=9> */
.L_x_5202:
[----:B------:R-:W-:Y:S05]  /*20c90*/  WARPSYNC.ALL ;  /* 0x0000000000007948 */ /* 0x000fea0003800000 */
[----:B------:R-:W2:Y:S04]  /*20ca0*/  LDL R5, [R1+0x1f0] ;  /* 0x0001f00001057983 */ /* 0x000ea80000100800 */
[----:B------:R-:W3:Y:S04]  /*20cb0*/  LDL R6, [R1+0x1f4] ;  /* 0x0001f40001067983 */ /* 0x000ee80000100800 */
[----:B------:R-:W4:Y:S01]  /*20cc0*/  LDL.64 R14, [R1+0xb8] ;  /* 0x0000b800010e7983 */ /* 0x000f220000100a00 */
[----:B------:R-:W-:Y:S01]  /*20cd0*/  IMAD.MOV.U32 R8, RZ, RZ, -0x800000 ;  /* 0xff800000ff087424 */ /* 0x000fe200078e00ff */
[----:B------:R-:W-:Y:S08]  /*20ce0*/  BAR.ARV 0x8, 0x100 ;  /* 0x0204000000007b1d */ /* 0x000ff00000002000 */
[----:B------:R-:W-:Y:S06]  /*20cf0*/  BAR.SYNC.DEFER_BLOCKING 0xf, 0x100 ;  /* 0x03c4000000007b1d */ /* 0x000fec0000010000 */
[----:B--2---:R-:W2:Y:S02]  /*20d00*/  SHFL.BFLY PT, R0, R5, 0x2, 0x1f ;  /* 0x0c401f0005007f89 */ /* 0x004ea400000e0000 */
[----:B--2---:R-:W-:-:S05]  /*20d10*/  FADD.FTZ R0, R5, R0 ;  /* 0x0000000005007221 */ /* 0x004fca0000010000 */
[----:B------:R-:W0:Y:S02]  /*20d20*/  SHFL.BFLY PT, R3, R0, 0x1, 0x1f ;  /* 0x0c201f0000037f89 */ /* 0x000e2400000e0000 */
[----:B01----:R-:W-:-:S05]  /*20d30*/  FADD.FTZ R2, R0, R3 ;  /* 0x0000000300027221 */ /* 0x003fca0000010000 */
[----:B------:R-:W-:Y:S04]  /*20d40*/  STL [R1+0x1f0], R2 ;  /* 0x0001f00201007387 */ /* 0x000fe80000100800 */
[----:B------:R-:W2:Y:S04]  /*20d50*/  LDL R13, [R1+0x1f0] ;  /* 0x0001f000010d7983 */ /* 0x000ea80000100800 */
[----:B---3--:R-:W0:Y:S02]  /*20d60*/  SHFL.BFLY PT, R3, R6, 0x2, 0x1f ;  /* 0x0c401f0006037f89 */ /* 0x008e2400000e0000 */
[----:B0-----:R-:W-:-:S05]  /*20d70*/  FADD.FTZ R3, R3, R6 ;  /* 0x0000000603037221 */ /* 0x001fca0000010000 */
[----:B------:R-:W0:Y:S02]  /*20d80*/  SHFL.BFLY PT, R4, R3, 0x1, 0x1f ;  /* 0x0c201f0003047f89 */ /* 0x000e2400000e0000 */
[----:B0-----:R-:W-:-:S05]  /*20d90*/  FADD.FTZ R4, R3, R4 ;  /* 0x0000000403047221 */ /* 0x001fca0000010000 */
[----:B------:R-:W-:-:S13]  /*20da0*/  FSETP.NE.FTZ.AND P2, PT, R4, RZ, PT ;  /* 0x000000ff0400720b */ /* 0x000fda0003f55000 */
[----:B------:R-:W3:Y:S04]  /*20db0*/  @P2 LDL R7, [R1+0x200] ;  /* 0x0002000001072983 */ /* 0x000ee80000100800 */
[----:B------:R-:W5:Y:S01]  /*20dc0*/  @P2 LDL R10, [R1+0x1e4] ;  /* 0x0001e400010a2983 */ /* 0x000f620000100800 */
[----:B--2---:R-:W-:-:S13]  /*20dd0*/  FSETP.NE.FTZ.AND P1, PT, R13, RZ, PT ;  /* 0x000000ff0d00720b */ /* 0x004fda0003f35000 */
[----:B------:R-:W2:Y:S04]  /*20de0*/  @P1 LDL R5, [R1+0x200] ;  /* 0x0002000001051983 */ /* 0x000ea80000100800 */
[----:B------:R-:W4:Y:S01]  /*20df0*/  @P1 LDL R2, [R1+0x1e0] ;  /* 0x0001e00001021983 */ /* 0x000f220000100800 */
[----:B------:R-:W0:Y:S08]  /*20e00*/  @P2 MUFU.LG2 R9, R4 ;  /* 0x0000000400092308 */ /* 0x000e300000000c00 */
[----:B------:R-:W1:Y:S01]  /*20e10*/  @P1 MUFU.LG2 R6, R13 ;  /* 0x0000000d00061308 */ /* 0x000e620000000c00 */
[----:B------:R-:W-:-:S02]  /*20e20*/  IMAD.MOV.U32 R0, RZ, RZ, -0x800000 ;  /* 0xff800000ff007424 */ /* 0x000fc400078e00ff */
[----:B0-----:R-:W-:Y:S01]  /*20e30*/  @P2 FMUL.FTZ R12, R9, 0.69314718246459960938 ;  /* 0x3f317218090c2820 */ /* 0x001fe20000410000 */
[----:B-1----:R-:W-:Y:S01]  /*20e40*/  @P1 FMUL.FTZ R6, R6, 0.69314718246459960938 ;  /* 0x3f31721806061820 */ /* 0x002fe20000410000 */
[----:B------:R-:W-:Y:S01]  /*20e50*/  STL [R1+0x1f4], R4 ;  /* 0x0001f40401007387 */ /* 0x000fe20000100800 */
[----:B---3--:R-:W-:-:S04]  /*20e60*/  @P2 FMUL.FTZ R7, R7, 0.69314718246459960938 ;  /* 0x3f31721807072820 */ /* 0x008fc80000410000 */
[----:B-----5:R-:W-:-:S05]  /*20e70*/  @P2 FFMA.FTZ R8, R7, R10, R12 ;  /* 0x0000000a07082223 */ /* 0x020fca000001000c */
[----:B------:R0:W-:Y:S01]  /*20e80*/  STL [R1+0x1f4], R8 ;  /* 0x0001f40801007387 */ /* 0x0001e20000100800 */
[----:B--2---:R-:W-:-:S04]  /*20e90*/  @P1 FMUL.FTZ R5, R5, 0.69314718246459960938 ;  /* 0x3f31721805051820 */ /* 0x004fc80000410000 */
[----:B----4-:R-:W-:-:S05]  /*20ea0*/  @P1 FFMA.FTZ R0, R5, R2, R6 ;  /* 0x0000000205001223 */ /* 0x010fca0000010006 */
[----:B------:R1:W-:Y:S04]  /*20eb0*/  STL [R1+0x1f0], R0 ;  /* 0x0001f00001007387 */ /* 0x0003e80000100800 */
[----:B------:R-:W2:Y:S02]  /*20ec0*/  LD.E R2, desc[UR36][R14.64+0x4] ;  /* 0x000004240e027980 */ /* 0x000ea4000c101900 */
[----:B--2---:R-:W-:Y:S02]  /*20ed0*/  ISETP.NE.AND P0, PT, R2, RZ, PT ;  /* 0x000000ff0200720c */ /* 0x004fe40003f05270 */
[----:B------:R-:W2:Y:S11]  /*20ee0*/  LDL R2, [R1+0x1c8] ;  /* 0x0001c80001027983 */ /* 0x000eb60000100800 */
[----:B------:R-:W3:Y:S04]  /*20ef0*/  @!P0 LDL.64 R6, [R1+0xc0] ;  /* 0x0000c00001068983 */ /* 0x000ee80000100a00 */
[----:B------:R-:W2:Y:S01]  /*20f00*/  @!P0 LD.E R3, desc[UR36][R14.64] ;  /* 0x000000240e038980 */ /* 0x000ea2000c101900 */
[----:B------:R-:W-:-:S06]  /*20f10*/  IMAD.MOV.U32 R47, RZ, RZ, RZ ;  /* 0x000000ffff2f7224 */ /* 0x000fcc00078e00ff */
[----:B------:R-:W4:Y:S01]  /*20f20*/  @P1 MUFU.RCP R47, R13 ;  /* 0x0000000d002f1308 */ /* 0x000f220000001000 */
[----:B---3--:R-:W0:Y:S01]  /*20f30*/  @!P0 LD.E.64 R6, desc[UR36][R6.64] ;  /* 0x0000002406068980 */ /* 0x008e22000c101b00 */
[----:B--2---:R-:W-:-:S04]  /*20f40*/  @!P0 IMAD R3, R2, 0x40, R3 ;  /* 0x0000004002038824 */ /* 0x004fc800078e0203 */
[----:B0-----:R-:W-:-:S05]  /*20f50*/  @!P0 IMAD.WIDE R8, R3, 0x4, R6 ;  /* 0x0000000403088825 */ /* 0x001fca00078e0206 */
[----:B----4-:R0:W-:Y:S04]  /*20f60*/  @!P0 ST.E desc[UR36][R8.64], R47 ;  /* 0x0000002f08008985 */ /* 0x0101e8000c101924 */
[----:B------:R-:W1:Y:S04]  /*20f70*/  @!P0 LDL.64 R14, [R1+0xb8] ;  /* 0x0000b800010e8983 */ /* 0x000e680000100a00 */
[----:B-1----:R-:W2:Y:S02]  /*20f80*/  @!P0 LD.E R0, desc[UR36][R14.64+0x4] ;  /* 0x000004240e008980 */ /* 0x002ea4000c101900 */
[----:B--2---:R-:W-:-:S13]  /*20f90*/  @!P0 ISETP.NE.AND P0, PT, R0, RZ, PT ;  /* 0x000000ff0000820c */ /* 0x004fda0003f05270 */
[----:B------:R-:W2:Y:S04]  /*20fa0*/  @!P0 LDL.64 R10, [R1+0xc0] ;  /* 0x0000c000010a8983 */ /* 0x000ea80000100a00 */
[----:B------:R-:W3:Y:S01]  /*20fb0*/  @!P0 LD.E R3, desc[UR36][R14.64] ;  /* 0x000000240e038980 */ /* 0x000ee2000c101900 */
[----:B------:R-:W-:-:S06]  /*20fc0*/  IMAD.MOV.U32 R0, RZ, RZ, RZ ;  /* 0x000000ffff007224 */ /* 0x000fcc00078e00ff */
[----:B------:R-:W1:Y:S01]  /*20fd0*/  @P2 MUFU.RCP R0, R4 ;  /* 0x0000000400002308 */ /* 0x000e620000001000 */
[----:B--2---:R-:W2:Y:S01]  /*20fe0*/  @!P0 LD.E.64 R10, desc[UR36][R10.64] ;  /* 0x000000240a0a8980 */ /* 0x004ea2000c101b00 */
[----:B---3--:R-:W-:-:S04]  /*20ff0*/  @!P0 IMAD R3, R2, 0x40, R3 ;  /* 0x0000004002038824 */ /* 0x008fc800078e0203 */
[----:B------:R-:W-:-:S04]  /*21000*/  @!P0 VIADD R3, R3, 0x8 ;  /* 0x0000000803038836 */ /* 0x000fc80000000000 */
[----:B--2---:R-:W-:-:S05]  /*21010*/  @!P0 IMAD.WIDE R2, R3, 0x4, R10 ;  /* 0x0000000403028825 */ /* 0x004fca00078e020a */
[----:B-1----:R1:W-:Y:S04]  /*21020*/  @!P0 ST.E desc[UR36][R2.64], R0 ;  /* 0x0000000002008985 */ /* 0x0023e8000c101924 */
        /* <DEDUP_REMOVED lines=28> */
[----:B0-----:R-:W5:Y:S04]  /*211f0*/  LDL.64 R8, [R1+0x3b8] ;  /* 0x0003b80001087983 */ /* 0x001f680000100a00 */
[----:B------:R-:W5:Y:S04]  /*21200*/  LDL.64 R4, [R1+0x3c8] ;  /* 0x0003c80001047983 */ /* 0x000f680000100a00 */
[----:B------:R-:W5:Y:S04]  /*21210*/  LDL.64 R10, [R1+0x3d8] ;  /* 0x0003d800010a7983 */ /* 0x000f680000100a00 */
[----:B-1----:R-:W5:Y:S04]  /*21220*/  LDL.64 R2, [R1+0x3e8] ;  /* 0x0003e80001027983 */ /* 0x002f680000100a00 */
        /* <DEDUP_REMOVED lines=33> */
[----:B------:R-:W5:Y:S04]  /*21440*/  LDL R45, [R1+0x1d0] ;  /* 0x0001d000012d7983 */ /* 0x000f680000100800 */
[----:B------:R-:W5:Y:S01]  /*21450*/  LDL R22, [R1+0x1d4] ;  /* 0x0001d40001167983 */ /* 0x000f620000100800 */
[----:B--2---:R-:W-:-:S05]  /*21460*/  VIADD R46, R46, 0x1 ;  /* 0x000000012e2e7836 */ /* 0x004fca0000000000 */
[----:B------:R-:W-:-:S13]  /*21470*/  ISETP.NE.AND P0, PT, R46, 0x2, PT ;  /* 0x000000022e00780c */ /* 0x000fda0003f05270 */
[----:B------:R-:W2:Y:S01]  /*21480*/  @!P0 LDL R44, [R1+0x1cc] ;  /* 0x0001cc00012c8983 */ /* 0x000ea20000100800 */
[-C--:B---3--:R-:W-:Y:S01]  /*21490*/  FMUL.FTZ R135, R135, R0.reuse ;  /* 0x0000000087877220 */ /* 0x088fe20000410000 */
[-C--:B------:R-:W-:Y:S01]  /*214a0*/  FMUL.FTZ R134, R134, R0.reuse ;  /* 0x0000000086867220 */ /* 0x080fe20000410000 */
[-C--:B----4-:R-:W-:Y:S01]  /*214b0*/  FMUL.FTZ R119, R119, R0.reuse ;  /* 0x0000000077777220 */ /* 0x090fe20000410000 */
[-C--:B------:R-:W-:Y:S01]  /*214c0*/  FMUL.FTZ R118, R118, R0.reuse ;  /* 0x0000000076767220 */ /* 0x080fe20000410000 */
[-C--:B-----5:R-:W-:Y:S01]  /*214d0*/  FMUL.FTZ R121, R121, R0.reuse ;  /* 0x0000000079797220 */ /* 0x0a0fe20000410000 */
        /* <DEDUP_REMOVED lines=123> */
[----:B------:R-:W-:-:S02]  /*21c90*/  VIADD R0, R45, 0x1 ;  /* 0x000000012d007836 */ /* 0x000fc40000000000 */
[----:B------:R-:W-:Y:S01]  /*21ca0*/  VIADD R22, R22, 0x1 ;  /* 0x0000000116167836 */ /* 0x000fe20000000000 */
[----:B------:R-:W-:Y:S04]  /*21cb0*/  STL [R1+0x1c8], R46 ;  /* 0x0001c82e01007387 */ /* 0x000fe80000100800 */
        /* <DEDUP_REMOVED lines=11> */
[----:B------:R-:W-:Y:S01]  /*21d70*/  STL.64 [R1+0x2a0], R72 ;  /* 0x0002a04801007387 */ /* 0x000fe20000100a00 */
[----:B--2---:R-:W-:-:S03]  /*21d80*/  @!P0 LOP3.LUT R44, R44, 0x1, RZ, 0x3c, !PT ;  /* 0x000000012c2c8812 */ /* 0x004fc600078e3cff */
        /* <DEDUP_REMOVED lines=51> */
[----:B------:R-:W-:Y:S04]  /*220c0*/  STL [R1+0x1d0], R0 ;  /* 0x0001d00001007387 */ /* 0x000fe80000100800 */
[----:B------:R-:W-:Y:S04]  /*220d0*/  @!P0 STL [R1+0x1cc], R44 ;  /* 0x0001cc2c01008387 */ /* 0x000fe80000100800 */
[----:B------:R-:W-:Y:S04]  /*220e0*/  STL [R1+0x1d4], R22 ;  /* 0x0001d41601007387 */ /* 0x000fe80000100800 */
[----:B------:R-:W-:Y:S04]  /*220f0*/  @!P0 STL [R1+0x1c8], RZ ;  /* 0x0001c8ff01008387 */ /* 0x000fe80000100800 */
[----:B------:R0:W-:Y:S02]  /*22100*/  STL.64 [R1+0x3e8], R2 ;  /* 0x0003e80201007387 */ /* 0x0001e40000100a00 */
[----:B0-----:R-:W-:Y:S01]  /*22110*/  IMAD.MOV.U32 R3, RZ, RZ, 0x1 ;  /* 0x00000001ff037424 */ /* 0x001fe200078e00ff */
[----:B------:R-:W-:Y:S06]  /*22120*/  BAR.ARV 0xe, 0x100 ;  /* 0x0384000000007b1d */ /* 0x000fec0000002000 */
.L_x_5118:
[----:B0-----:R-:W-:-:S04]  /*22130*/  PRMT R0, R3, 0x9910, RZ ;  /* 0x0000991003007816 */ /* 0x001fc800000000ff */
[----:B------:R-:W-:-:S13]  /*22140*/  ISETP.NE.AND P0, PT, R0, RZ, PT ;  /* 0x000000ff0000720c */ /* 0x000fda0003f05270 */
[----:B------:R-:W-:Y:S05]  /*22150*/  @!P0 BRA `(.L_x_5236) ;  /* 0x0000002400f88947 */ /* 0x000fea0003800000 */
[----:B------:R-:W0:Y:S01]  /*22160*/  S2R R0, SR_TID.X ;  /* 0x0000000000007919 */ /* 0x000e220000002100 */
[----:B------:R-:W1:Y:S01]  /*22170*/  S2UR UR5, SR_CgaCtaId ;  /* 0x00000000000579c3 */ /* 0x000e620000008800 */
[----:B------:R-:W-:Y:S01]  /*22180*/  UMOV UR4, 0x400 ;  /* 0x0000040000047882 */ /* 0x000fe20000000000 */
[----:B------:R-:W-:-:S06]  /*22190*/  SHF.R.S32.HI R14, RZ, 0x1f, R152 ;  /* 0x0000001fff0e7819 */ /* 0x000fcc0000011498 */
[----:B------:R-:W-:Y:S01]  /*221a0*/  BAR.SYNC.DEFER_BLOCKING 0x1, 0x100 ;  /* 0x0044000000007b1d */ /* 0x000fe20000010000 */
[----:B------:R-:W-:-:S07]  /*221b0*/  SHF.R.S32.HI R16, RZ, 0x1f, R23 ;  /* 0x0000001fff107819 */ /* 0x000fce0000011417 */
[----:B------:R-:W2:Y:S01]  /*221c0*/  LDC R29, c[0x0][0xce8] ;  /* 0x00033a00ff1d7b82 */ /* 0x000ea20000000800 */
[----:B------:R-:W3:Y:S07]  /*221d0*/  S2R R20, SR_CTAID.X ;  /* 0x0000000000147919 */ /* 0x000eee0000002500 */
[----:B------:R-:W4:Y:S01]  /*221e0*/  LDC.64 R18, c[0x0][0xc40] ;  /* 0x00031000ff127b82 */ /* 0x000f220000000a00 */
[----:B-1----:R-:W-:-:S04]  /*221f0*/  ULEA UR4, UR5, UR4, 0x18 ;  /* 0x0000000405047291 */ /* 0x002fc8000f8ec03f */
[----:B------:R-:W-:Y:S01]  /*22200*/  UIADD3 UR4, UR4, 0x38820, URZ ;  /* 0x0003882004047890 */ /* 0x000fe2000fffe03f */
[----:B0-----:R-:W-:-:S03]  /*22210*/  VIADD R5, R0, 0xffffff80 ;  /* 0xffffff8000057836 */ /* 0x001fc60000000000 */
[----:B------:R-:W-:Y:S01]  /*22220*/  UPRMT UR4, URZ, 0x654, UR4 ;  /* 0x000006543f047896 */ /* 0x000fe20008000004 */
[----:B--2---:R-:W-:Y:S02]  /*22230*/  ISETP.NE.AND P1, PT, R29, 0x1, PT ;  /* 0x000000011d00780c */ /* 0x004fe40003f25270 */
[----:B------:R-:W-:-:S04]  /*22240*/  SHF.R.S32.HI R2, RZ, 0x1f, R5 ;  /* 0x0000001fff027819 */ /* 0x000fc80000011405 */
[----:B------:R-:W-:Y:S02]  /*22250*/  LEA.HI R0, R2, R5, RZ, 0x7 ;  /* 0x0000000502007211 */ /* 0x000fe400078f38ff */
[----:B------:R-:W-:Y:S02]  /*22260*/  SYNCS.ARRIVE.TRANS64.RED.A1T0 RZ, [UR4], RZ ;  /* 0x000000ffffff79a7 */ /* 0x000fe40008100404 */
[----:B------:R-:W-:Y:S02]  /*22270*/  SHF.R.S32.HI R24, RZ, 0x7, R0 ;  /* 0x00000007ff187819 */ /* 0x000fe40000011400 */
[----:B------:R-:W-:-:S03]  /*22280*/  LOP3.LUT R4, R0, 0xffffff80, RZ, 0xc0, !PT ;  /* 0xffffff8000047812 */ /* 0x000fc600078ec0ff */
[----:B------:R-:W0:Y:S02]  /*22290*/  SHFL.IDX PT, R3, R24, RZ, 0x1f ;  /* 0x00001fff18037589 */ /* 0x000e2400000e0000 */
[----:B------:R-:W-:Y:S01]  /*222a0*/  IMAD.IADD R25, R5, 0x1, -R4 ;  /* 0x0000000105197824 */ /* 0x000fe200078e0a04 */
[----:B------:R-:W-:-:S04]  /*222b0*/  LEA.HI R4, R2, R5, RZ, 0x2 ;  /* 0x0000000502047211 */ /* 0x000fc800078f10ff */
[----:B------:R-:W-:Y:S02]  /*222c0*/  SHF.R.S32.HI R22, RZ, 0x1f, R25 ;  /* 0x0000001fff167819 */ /* 0x000fe40000011419 */
[----:B------:R-:W-:Y:S02]  /*222d0*/  LOP3.LUT R4, R4, 0xfffffffc, RZ, 0xc0, !PT ;  /* 0xfffffffc04047812 */ /* 0x000fe400078ec0ff */
[----:B------:R-:W-:-:S03]  /*222e0*/  LEA.HI R21, R22, R25, RZ, 0x2 ;  /* 0x0000001916157211 */ /* 0x000fc600078f10ff */
[----:B------:R-:W-:Y:S01]  /*222f0*/  IMAD.IADD R28, R5, 0x1, -R4 ;  /* 0x00000001051c7824 */ /* 0x000fe200078e0a04 */
[--C-:B------:R-:W-:Y:S02]  /*22300*/  SHF.R.S32.HI R26, RZ, 0x2, R21.reuse ;  /* 0x00000002ff1a7819 */ /* 0x100fe40000011415 */
[----:B0-----:R-:W-:Y:S02]  /*22310*/  ISETP.NE.AND P0, PT, R3, RZ, PT ;  /* 0x000000ff0300720c */ /* 0x001fe40003f05270 */
[----:B------:R-:W-:-:S04]  /*22320*/  SHF.R.S32.HI R3, RZ, 0x1f, R21 ;  /* 0x0000001fff037819 */ /* 0x000fc80000011415 */
[----:B------:R-:W-:-:S04]  /*22330*/  LEA.HI R3, R3, R26, RZ, 0x3 ;  /* 0x0000001a03037211 */ /* 0x000fc800078f18ff */
[----:B------:R-:W-:-:S03]  /*22340*/  LOP3.LUT R27, R3, 0xfffffff8, RZ, 0xc0, !PT ;  /* 0xfffffff8031b7812 */ /* 0x000fc600078ec0ff */
[----:B---34-:R-:W-:Y:S05]  /*22350*/  @P0 BRA `(.L_x_5237) ;  /* 0x0000000400500947 */ /* 0x018fea0003800000 */
[----:B------:R-:W-:Y:S01]  /*22360*/  LOP3.LUT R0, R0, 0xffffff80, RZ, 0xc0, !PT ;  /* 0xffffff8000007812 */ /* 0x000fe200078ec0ff */
[----:B------:R-:W0:Y:S01]  /*22370*/  S2R R11, SR_CTAID.X ;  /* 0x00000000000b7919 */ /* 0x000e220000002500 */
[----:B------:R-:W1:Y:S01]  /*22380*/  LDC R12, c[0x0][0xce8] ;  /* 0x00033a00ff0c7b82 */ /* 0x000e620000000800 */
[----:B------:R-:W-:Y:S01]  /*22390*/  LEA.HI R9, R24, R24, RZ, 0x1 ;  /* 0x0000001818097211 */ /* 0x000fe200078f08ff */
[----:B------:R-:W-:Y:S01]  /*223a0*/  ULDC UR4, c[0x0][0xb88] ;  /* 0x0002e20000047ab9 */ /* 0x000fe20000000800 */
[----:B------:R-:W-:Y:S02]  /*223b0*/  IMAD.IADD R0, R5, 0x1, -R0 ;  /* 0x0000000105007824 */ /* 0x000fe400078e0a00 */
[----:B------:R-:W-:-:S03]  /*223c0*/  LOP3.LUT R13, R9, 0xfffffe, RZ, 0xc0, !PT ;  /* 0x00fffffe090d7812 */ /* 0x000fc600078ec0ff */
[----:B------:R-:W-:Y:S02]  /*223d0*/  SHF.R.S32.HI R3, RZ, 0x1f, R0 ;  /* 0x0000001fff037819 */ /* 0x000fe40000011400 */
[----:B------:R-:W-:Y:S02]  /*223e0*/  IMAD.IADD R13, R24, 0x1, -R13 ;  /* 0x00000001180d7824 */ /* 0x000fe400078e0a0d */
[CC--:B------:R-:W-:Y:S02]  /*223f0*/  LEA.HI R4, R3.reuse, R0.reuse, RZ, 0x2 ;  /* 0x0000000003047211 */ /* 0x0c0fe400078f10ff */
[----:B------:R-:W-:Y:S02]  /*22400*/  LEA.HI R3, R3, R0, RZ, 0x5 ;  /* 0x0000000003037211 */ /* 0x000fe400078f28ff */
[--C-:B------:R-:W-:Y:S02]  /*22410*/  SHF.R.S32.HI R6, RZ, 0x2, R4.reuse ;  /* 0x00000002ff067819 */ /* 0x100fe40000011404 */
[----:B------:R-:W-:-:S04]  /*22420*/  SHF.R.S32.HI R7, RZ, 0x1f, R4 ;  /* 0x0000001fff077819 */ /* 0x000fc80000011404 */
[----:B------:R-:W-:Y:S02]  /*22430*/  LEA.HI R8, R7, R6, RZ, 0x3 ;  /* 0x0000000607087211 */ /* 0x000fe400078f18ff */
[----:B------:R-:W-:Y:S02]  /*22440*/  LOP3.LUT R7, R4, 0x7ffffffc, RZ, 0xc0, !PT ;  /* 0x7ffffffc04077812 */ /* 0x000fe400078ec0ff */
[----:B------:R-:W-:Y:S01]  /*22450*/  LOP3.LUT R9, R8, 0xfffffff8, RZ, 0xc0, !PT ;  /* 0xfffffff808097812 */ /* 0x000fe200078ec0ff */
[----:B-1----:R-:W-:Y:S01]  /*22460*/  IMAD R8, R12, UR4, RZ ;  /* 0x000000040c087c24 */ /* 0x002fe2000f8e02ff */
[----:B------:R-:W-:Y:S01]  /*22470*/  SHF.R.S32.HI R4, RZ, 0x5, R3 ;  /* 0x00000005ff047819 */ /* 0x000fe20000011403 */
[----:B------:R-:W-:Y:S01]  /*22480*/  IMAD.IADD R0, R0, 0x1, -R7 ;  /* 0x0000000100007824 */ /* 0x000fe200078e0a07 */
[----:B------:R-:W1:Y:S01]  /*22490*/  S2UR UR6, SR_CTAID.Z ;  /* 0x00000000000679c3 */ /* 0x000e620000002700 */
[----:B------:R-:W-:Y:S01]  /*224a0*/  IMAD.IADD R9, R6, 0x1, -R9 ;  /* 0x0000000106097824 */ /* 0x000fe200078e0a09 */
[----:B------:R-:W-:Y:S01]  /*224b0*/  ISETP.NE.AND P3, PT, R12, 0x1, PT ;  /* 0x000000010c00780c */ /* 0x000fe20003f65270 */
[----:B------:R-:W-:Y:S01]  /*224c0*/  IMAD.U32 R3, R13, -0x100, RZ ;  /* 0xffffff000d037824 */ /* 0x000fe200078e00ff */
[----:B------:R-:W-:Y:S01]  /*224d0*/  ULDC.64 UR4, c[0x0][0xcd0] ;  /* 0x0003340000047ab9 */ /* 0x000fe20000000a00 */
[----:B------:R-:W-:-:S02]  /*224e0*/  IMAD.SHL.U32 R0, R0, 0x2, RZ ;  /* 0x0000000200007824 */ /* 0x000fc400078e00ff */
[----:B------:R-:W-:Y:S01]  /*224f0*/  IMAD R10, R4, 0x10, R9 ;  /* 0x00000010040a7824 */ /* 0x000fe200078e0209 */
[----:B------:R-:W2:Y:S02]  /*22500*/  LDC.64 R6, c[0x0][0xcd8] ;  /* 0x00033600ff067b82 */ /* 0x000ea40000000a00 */
[----:B------:R-:W-:Y:S01]  /*22510*/  ISETP.NE.AND P0, PT, R0, R3, PT ;  /* 0x000000030000720c */ /* 0x000fe20003f05270 */
[----:B0-----:R-:W-:-:S05]  /*22520*/  IMAD R13, R11, 0x40, R10 ;  /* 0x000000400b0d7824 */ /* 0x001fca00078e020a */
[----:B------:R-:W-:Y:S01]  /*22530*/  ISETP.GE.OR P2, PT, R13, R8, P0 ;  /* 0x000000080d00720c */ /* 0x000fe20000746670 */
[----:B------:R-:W0:-:S12]  /*22540*/  @P3 LDC R4, c[0x0][0xcec] ;  /* 0x00033b00ff043b82 */ /* 0x000e180000000800 */
[----:B------:R-:W3:Y:S01]  /*22550*/  @!P2 LDL R15, [R1+0x1f0] ;  /* 0x0001f000010fa983 */ /* 0x000ee20000100800 */
[----:B------:R-:W-:Y:S01]  /*22560*/  LEA.HI R0, R2, R5, RZ, 0x2 ;  /* 0x0000000502007211 */ /* 0x000fe200078f10ff */
[----:B-1----:R-:W-:Y:S01]  /*22570*/  USHF.R.S32.HI UR7, URZ, 0x1f, UR6 ;  /* 0x0000001f3f077899 */ /* 0x002fe20008011406 */
[----:B------:R-:W1:Y:S01]  /*22580*/  S2UR UR6, SR_CTAID.Z ;  /* 0x00000000000679c3 */ /* 0x000e620000002700 */
[----:B------:R-:W-:Y:S01]  /*22590*/  IMAD R9, R14, UR4, RZ ;  /* 0x000000040e097c24 */ /* 0x000fe2000f8e02ff */
[----:B------:R-:W-:Y:S01]  /*225a0*/  LOP3.LUT R0, R0, 0xfffffffc, RZ, 0xc0, !PT ;  /* 0xfffffffc00007812 */ /* 0x000fe200078ec0ff */
[----:B------:R-:W-:Y:S01]  /*225b0*/  VIADD R13, R13, 0x8 ;  /* 0x000000080d0d7836 */ /* 0x000fe20000000000 */
[----:B------:R-:W-:Y:S01]  /*225c0*/  BSSY B0, `(.L_x_5237) ;  /* 0x000002d000007945 */ /* 0x000fe20003800000 */
[----:B------:R-:W-:Y:S02]  /*225d0*/  IMAD R9, R152, UR5, R9 ;  /* 0x0000000598097c24 */ /* 0x000fe4000f8e0209 */
[----:B------:R-:W-:Y:S01]  /*225e0*/  IMAD.IADD R0, R5, 0x1, -R0 ;  /* 0x0000000105007824 */ /* 0x000fe200078e0a00 */
[----:B------:R-:W-:Y:S01]  /*225f0*/  ISETP.GE.OR P0, PT, R13, R8, P0 ;  /* 0x000000080d00720c */ /* 0x000fe20000706670 */
[----:B------:R-:W4:Y:S03]  /*22600*/  @P3 LDC R5, c[0x0][0xcf0] ;  /* 0x00033c00ff053b82 */ /* 0x000f260000000800 */
[----:B------:R-:W-:-:S04]  /*22610*/  LEA.HI R2, R0, R0, RZ, 0x1 ;  /* 0x0000000000027211 */ /* 0x000fc800078f08ff */
[----:B------:R-:W-:-:S05]  /*22620*/  LOP3.LUT R3, R2, 0x1ffffffe, RZ, 0xc0, !PT ;  /* 0x1ffffffe02037812 */ /* 0x000fca00078ec0ff */
[----:B------:R-:W-:Y:S02]  /*22630*/  IMAD.IADD R0, R0, 0x1, -R3 ;  /* 0x0000000100007824 */ /* 0x000fe400078e0a03 */
[----:B------:R-:W-:Y:S01]  /*22640*/  IMAD.WIDE.U32 R2, R152, UR4, RZ ;  /* 0x0000000498027c25 */ /* 0x000fe2000f8e00ff */
[----:B------:R-:W-:-:S03]  /*22650*/  ULDC.64 UR4, c[0x0][0xce0] ;  /* 0x0003380000047ab9 */ /* 0x000fc60000000a00 */
[----:B------:R-:W-:Y:S02]  /*22660*/  IMAD R0, R0, 0x8, R10 ;  /* 0x0000000800007824 */ /* 0x000fe400078e020a */
[----:B------:R-:W-:Y:S02]  /*22670*/  IMAD.IADD R3, R3, 0x1, R9 ;  /* 0x0000000103037824 */ /* 0x000fe400078e0209 */
[----:B------:R-:W-:Y:S02]  /*22680*/  IMAD R9, R11, 0x40, R0 ;  /* 0x000000400b097824 */ /* 0x000fe400078e0200 */
[----:B--2---:R-:W-:Y:S02]  /*22690*/  IMAD R10, R6, UR7, RZ ;  /* 0x00000007060a7c24 */ /* 0x004fe4000f8e02ff */
[----:B0-----:R-:W-:-:S04]  /*226a0*/  @P3 IMAD.HI.U32 R4, R9, R4, RZ ;  /* 0x0000000409043227 */ /* 0x001fc800078e00ff */
[----:B-1----:R-:W-:Y:S02]  /*226b0*/  IMAD R17, R7, UR6, R10 ;  /* 0x0000000607117c24 */ /* 0x002fe4000f8e020a */
[----:B------:R-:W-:Y:S01]  /*226c0*/  IMAD.MOV.U32 R11, RZ, RZ, R9 ;  /* 0x000000ffff0b7224 */ /* 0x000fe200078e0009 */
[----:B----4-:R-:W-:Y:S01]  /*226d0*/  @P3 SHF.R.U32.HI R11, RZ, R5, R4 ;  /* 0x00000005ff0b3219 */ /* 0x010fe20000011604 */
[----:B------:R-:W-:-:S04]  /*226e0*/  IMAD.WIDE.U32 R6, R6, UR6, R2 ;  /* 0x0000000606067c25 */ /* 0x000fc8000f8e0002 */
[----:B------:R-:W-:Y:S02]  /*226f0*/  IMAD.IADD R7, R7, 0x1, R17 ;  /* 0x0000000107077824 */ /* 0x000fe400078e0211 */
[----:B------:R-:W-:Y:S02]  /*22700*/  IMAD.MOV R5, RZ, RZ, -R11 ;  /* 0x000000ffff057224 */ /* 0x000fe400078e0a0b */
[----:B------:R-:W-:Y:S02]  /*22710*/  IMAD R0, R16, UR4, RZ ;  /* 0x0000000410007c24 */ /* 0x000fe4000f8e02ff */
[----:B------:R-:W-:Y:S01]  /*22720*/  IMAD.WIDE.U32 R2, R23, UR4, R6 ;  /* 0x0000000417027c25 */ /* 0x000fe2000f8e0006 */
[----:B------:R-:W-:-:S03]  /*22730*/  SHF.R.S32.HI R7, RZ, 0x1f, R11 ;  /* 0x0000001fff077819 */ /* 0x000fc6000001140b */
[----:B------:R-:W-:Y:S01]  /*22740*/  IMAD R5, R12, R5, R9 ;  /* 0x000000050c057224 */ /* 0x000fe200078e0209 */
[----:B------:R-:W-:Y:S01]  /*22750*/  IADD3 R2, P3, R11, R2, RZ ;  /* 0x000000020b027210 */ /* 0x000fe20007f7e0ff */
        /* <DEDUP_REMOVED lines=9> */
[----:B------:R-:W-:-:S04]  /*227f0*/  IMAD.IADD R3, R3, 0x1, R5 ;  /* 0x0000000103037824 */ /* 0x000fc800078e0205 */
[----:B------:R-:W-:Y:S01]  /*22800*/  SHFL.IDX PT, R4, R0, 0x1, 0x1c1f ;  /* 0x003c1f0000047f89 */ /* 0x000fe200000e0000 */
[----:B------:R-:W-:-:S03]  /*22810*/  LEA.HI.X R6, R2, UR5, R3, 0x2, P3 ;  /* 0x0000000502067c11 */ /* 0x000fc600098f1403 */
[----:B------:R-:W-:Y:S04]  /*22820*/  SHFL.IDX PT, R2, R0, RZ, 0x1c1f ;  /* 0x001c1fff00027589 */ /* 0x000fe800000e0000 */
[----:B------:R-:W3:Y:S04]  /*22830*/  SHFL.IDX PT, R3, R6, RZ, 0x1c1f ;  /* 0x001c1fff06037589 */ /* 0x000ee800000e0000 */
[----:B------:R0:W1:Y:S04]  /*22840*/  SHFL.IDX PT, R5, R6, 0x1, 0x1c1f ;  /* 0x003c1f0006057f89 */ /* 0x00006800000e0000 */
[----:B---3--:R0:W-:Y:S01]  /*22850*/  @!P2 ST.E desc[UR36][R2.64], R15 ;  /* 0x0000000f0200a985 */ /* 0x0081e2000c101924 */
[----:B-1----:R-:W-:Y:S05]  /*22860*/  @P0 BRA `(.L_x_5238) ;  /* 0x0000000000080947 */ /* 0x002fea0003800000 */
[----:B0-----:R-:W2:Y:S04]  /*22870*/  LDL R3, [R1+0x1f4] ;  /* 0x0001f40001037983 */ /* 0x001ea80000100800 */
[----:B--2---:R1:W-:Y:S02]  /*22880*/  ST.E desc[UR36][R4.64], R3 ;  /* 0x0000000304007985 */ /* 0x0043e4000c101924 */
.L_x_5238:
[----:B------:R-:W-:Y:S05]  /*22890*/  BSYNC B0 ;  /* 0x0000000000007941 */ /* 0x000fea0003800000 */
.L_x_5237:
[----:B------:R-:W2:Y:S01]  /*228a0*/  S2UR UR6, SR_CTAID.Z ;  /* 0x00000000000679c3 */ /* 0x000ea20000002700 */
[----:B------:R-:W-:Y:S01]  /*228b0*/  LEA.HI R0, R28, R28, RZ, 0x1 ;  /* 0x0000001c1c007211 */ /* 0x000fe200078f08ff */
[----:B------:R-:W-:Y:S01]  /*228c0*/  ULDC.64 UR4, c[0x0][0xc38] ;  /* 0x00030e0000047ab9 */ /* 0x000fe20000000a00 */
[----:B------:R-:W-:Y:S01]  /*228d0*/  LEA.HI R22, R22, R25, RZ, 0x5 ;  /* 0x0000001916167211 */ /* 0x000fe200078f28ff */
[----:B01----:R-:W-:Y:S01]  /*228e0*/  IMAD R3, R14, UR4, RZ ;  /* 0x000000040e037c24 */ /* 0x003fe2000f8e02ff */
[----:B------:R-:W-:Y:S01]  /*228f0*/  LOP3.LUT R7, R0, 0x1ffffffe, RZ, 0xc0, !PT ;  /* 0x1ffffffe00077812 */ /* 0x000fe200078ec0ff */
[----:B------:R-:W-:Y:S01]  /*22900*/  IMAD.IADD R27, R26, 0x1, -R27 ;  /* 0x000000011a1b7824 */ /* 0x000fe200078e0a1b */
[----:B------:R-:W-:Y:S01]  /*22910*/  SHF.R.S32.HI R22, RZ, 0x5, R22 ;  /* 0x00000005ff167819 */ /* 0x000fe20000011416 */
[----:B------:R-:W0:Y:S01]  /*22920*/  @P1 LDC R4, c[0x0][0xcec] ;  /* 0x00033b00ff041b82 */ /* 0x000e220000000800 */
[C---:B------:R-:W-:Y:S01]  /*22930*/  IMAD R5, R152.reuse, UR5, R3 ;  /* 0x0000000598057c24 */ /* 0x040fe2000f8e0203 */
[----:B------:R-:W-:Y:S01]  /*22940*/  BSSY B0, `(.L_x_5239) ;  /* 0x0000115000007945 */ /* 0x000fe20003800000 */
[----:B------:R-:W-:Y:S01]  /*22950*/  IMAD.WIDE.U32 R2, R152, UR4, RZ ;  /* 0x0000000498027c25 */ /* 0x000fe2000f8e00ff */
[----:B------:R-:W-:-:S03]  /*22960*/  ULDC.64 UR4, c[0x0][0xc48] ;  /* 0x0003120000047ab9 */ /* 0x000fc60000000a00 */
[----:B------:R-:W-:Y:S01]  /*22970*/  IMAD.IADD R28, R28, 0x1, -R7 ;  /* 0x000000011c1c7824 */ /* 0x000fe200078e0a07 */
[----:B------:R-:W1:Y:S01]  /*22980*/  @P1 LDC R11, c[0x0][0xcf0] ;  /* 0x00033c00ff0b1b82 */ /* 0x000e620000000800 */
[----:B------:R-:W-:Y:S02]  /*22990*/  IMAD R27, R22, 0x10, R27 ;  /* 0x00000010161b7824 */ /* 0x000fe400078e021b */
[----:B------:R-:W-:Y:S02]  /*229a0*/  IMAD.IADD R3, R3, 0x1, R5 ;  /* 0x0000000103037824 */ /* 0x000fe400078e0205 */
[----:B------:R-:W-:Y:S01]  /*229b0*/  IMAD R5, R28, 0x8, R27 ;  /* 0x000000081c057824 */ /* 0x000fe200078e021b */
[----:B--2---:R-:W-:Y:S02]  /*229c0*/  USHF.R.S32.HI UR7, URZ, 0x1f, UR6 ;  /* 0x0000001f3f077899 */ /* 0x004fe40008011406 */
[----:B------:R-:W2:Y:S01]  /*229d0*/  S2UR UR6, SR_CTAID.Z ;  /* 0x00000000000679c3 */ /* 0x000ea20000002700 */
[----:B------:R-:W-:-:S02]  /*229e0*/  IMAD R9, R20, 0x40, R5 ;  /* 0x0000004014097824 */ /* 0x000fc400078e0205 */
[----:B------:R-:W-:Y:S02]  /*229f0*/  IMAD R20, R20, 0x40, R27 ;  /* 0x0000004014147824 */ /* 0x000fe400078e021b */
[----:B------:R-:W-:Y:S02]  /*22a00*/  IMAD R0, R18, UR7, RZ ;  /* 0x0000000712007c24 */ /* 0x000fe4000f8e02ff */
[----:B0-----:R-:W-:-:S04]  /*22a10*/  @P1 IMAD.HI.U32 R4, R9, R4, RZ ;  /* 0x0000000409041227 */ /* 0x001fc800078e00ff */
[----:B------:R-:W-:Y:S01]  /*22a20*/  IMAD.MOV.U32 R5, RZ, RZ, R9 ;  /* 0x000000ffff057224 */ /* 0x000fe200078e0009 */
[----:B-1----:R-:W-:-:S05]  /*22a30*/  @P1 SHF.R.U32.HI R5, RZ, R11, R4 ;  /* 0x0000000bff051219 */ /* 0x002fca0000011604 */
[----:B------:R-:W-:Y:S02]  /*22a40*/  IMAD.MOV R4, RZ, RZ, -R5 ;  /* 0x000000ffff047224 */ /* 0x000fe400078e0a05 */
[----:B--2---:R-:W-:Y:S02]  /*22a50*/  IMAD R7, R19, UR6, R0 ;  /* 0x0000000613077c24 */ /* 0x004fe4000f8e0200 */
[----:B------:R-:W-:-:S04]  /*22a60*/  IMAD.WIDE.U32 R2, R18, UR6, R2 ;  /* 0x0000000612027c25 */ /* 0x000fc8000f8e0002 */
[----:B------:R-:W-:Y:S02]  /*22a70*/  IMAD R0, R16, UR4, RZ ;  /* 0x0000000410007c24 */ /* 0x000fe4000f8e02ff */
[----:B------:R-:W-:Y:S02]  /*22a80*/  IMAD.IADD R3, R3, 0x1, R7 ;  /* 0x0000000103037824 */ /* 0x000fe400078e0207 */
[C---:B------:R-:W-:Y:S01]  /*22a90*/  IMAD R7, R23.reuse, UR5, R0 ;  /* 0x0000000517077c24 */ /* 0x040fe2000f8e0200 */
[----:B------:R-:W-:Y:S01]  /*22aa0*/  SHF.R.S32.HI R0, RZ, 0x1f, R5 ;  /* 0x0000001fff007819 */ /* 0x000fe20000011405 */
        /* <DEDUP_REMOVED lines=11> */
[C---:B------:R-:W-:Y:S01]  /*22b60*/  IMAD R5, R23.reuse, UR5, R0 ;  /* 0x0000000517057c24 */ /* 0x040fe2000f8e0200 */
[----:B------:R-:W-:Y:S01]  /*22b70*/  LEA.HI R0, R24, R24, RZ, 0x1 ;  /* 0x0000001818007211 */ /* 0x000fe200078f08ff */
[----:B------:R-:W-:Y:S01]  /*22b80*/  IMAD.WIDE.U32 R22, R23, UR4, R2 ;  /* 0x0000000417167c25 */ /* 0x000fe2000f8e0002 */
[----:B------:R-:W-:-:S03]  /*22b90*/  ULDC.64 UR4, c[0x0][0xc00] ;  /* 0x0003000000047ab9 */ /* 0x000fc60000000a00 */
[----:B------:R-:W-:Y:S01]  /*22ba0*/  IMAD.IADD R3, R23, 0x1, R5 ;  /* 0x0000000117037824 */ /* 0x000fe200078e0205 */
[----:B------:R-:W-:Y:S01]  /*22bb0*/  LEA R19, P0, R22, UR4, 0x2 ;  /* 0x0000000416137c11 */ /* 0x000fe2000f8010ff */
[----:B------:R-:W-:-:S03]  /*22bc0*/  ULDC UR4, c[0x0][0xb88] ;  /* 0x0002e20000047ab9 */ /* 0x000fc60000000800 */
[----:B------:R-:W-:Y:S01]  /*22bd0*/  LEA.HI.X R22, R22, UR5, R3, 0x2, P0 ;  /* 0x0000000516167c11 */ /* 0x000fe200080f1403 */
[----:B------:R0:W1:Y:S01]  /*22be0*/  SHFL.IDX PT, R14, R19, RZ, 0x1c1f ;  /* 0x001c1fff130e7589 */ /* 0x00006200000e0000 */
[----:B------:R-:W-:Y:S02]  /*22bf0*/  LOP3.LUT R3, R0, 0xfffffe, RZ, 0xc0, !PT ;  /* 0x00fffffe00037812 */ /* 0x000fe400078ec0ff */
[----:B------:R-:W-:Y:S01]  /*22c00*/  LOP3.LUT R0, R21, 0x7ffffffc, RZ, 0xc0, !PT ;  /* 0x7ffffffc15007812 */ /* 0x000fe200078ec0ff */
[----:B------:R-:W-:Y:S01]  /*22c10*/  IMAD R21, R29, UR4, RZ ;  /* 0x000000041d157c24 */ /* 0x000fe2000f8e02ff */
[----:B------:R0:W2:Y:S01]  /*22c20*/  SHFL.IDX PT, R15, R22, RZ, 0x1c1f ;  /* 0x001c1fff160f7589 */ /* 0x0000a200000e0000 */
[----:B------:R-:W-:Y:S02]  /*22c30*/  IMAD.IADD R3, R24, 0x1, -R3 ;  /* 0x0000000118037824 */ /* 0x000fe400078e0a03 */
[----:B------:R-:W-:Y:S01]  /*22c40*/  IMAD.IADD R0, R25, 0x1, -R0 ;  /* 0x0000000119007824 */ /* 0x000fe200078e0a00 */
[----:B------:R-:W-:-:S03]  /*22c50*/  ISETP.GE.AND P0, PT, R20, R21, PT ;  /* 0x000000151400720c */ /* 0x000fc60003f06270 */
[----:B------:R-:W-:-:S04]  /*22c60*/  IMAD R0, R3, 0x80, R0 ;  /* 0x0000008003007824 */ /* 0x000fc800078e0200 */
[----:B------:R-:W-:-:S06]  /*22c70*/  IMAD.SHL.U32 R18, R0, 0x2, RZ ;  /* 0x0000000200127824 */ /* 0x000fcc00078e00ff */
[----:B0-----:R-:W-:Y:S05]  /*22c80*/  @P0 BRA `(.L_x_5240) ;  /* 0x0000000c00800947 */ /* 0x001fea0003800000 */
[----:B------:R-:W-:Y:S02]  /*22c90*/  ULDC UR4, c[0x0][0xbc8] ;  /* 0x0002f20000047ab9 */ /* 0x000fe40000000800 */
[----:B------:R-:W-:-:S13]  /*22ca0*/  ISETP.GE.AND P0, PT, R18, UR4, PT ;  /* 0x0000000412007c0c */ /* 0x000fda000bf06270 */
[----:B------:R-:W3:Y:S01]  /*22cb0*/  @!P0 LDL.64 R12, [R1+0x210] ;  /* 0x00021000010c8983 */ /* 0x000ee20000100a00 */
[C---:B------:R-:W-:Y:S01]  /*22cc0*/  VIADD R4, R18.reuse, 0x8 ;  /* 0x0000000812047836 */ /* 0x040fe20000000000 */
[----:B------:R-:W-:-:S04]  /*22cd0*/  @!P0 LEA.HI R0, R18, R18, RZ, 0x1 ;  /* 0x0000001212008211 */ /* 0x000fc800078f08ff */
[----:B------:R-:W-:Y:S02]  /*22ce0*/  ISETP.GE.AND P1, PT, R4, UR4, PT ;  /* 0x0000000404007c0c */ /* 0x000fe4000bf26270 */
[----:B------:R-:W-:-:S05]  /*22cf0*/  @!P0 LOP3.LUT R0, R0, 0xfffffffe, RZ, 0xc0, !PT ;  /* 0xfffffffe00008812 */ /* 0x000fca00078ec0ff */
[----:B-12---:R-:W-:-:S05]  /*22d00*/  @!P0 IMAD.WIDE R2, R0, 0x4, R14 ;  /* 0x0000000400028825 */ /* 0x006fca00078e020e */
[----:B---3--:R0:W-:Y:S04]  /*22d10*/  @!P0 ST.E.64 desc[UR36][R2.64], R12 ;  /* 0x0000000c02008985 */ /* 0x0081e8000c101b24 */
[----:B------:R-:W2:Y:S01]  /*22d20*/  @!P1 LDL.64 R6, [R1+0x220] ;  /* 0x0002200001069983 */ /* 0x000ea20000100a00 */
[----:B------:R-:W-:Y:S01]  /*22d30*/  VIADD R0, R18, 0x10 ;  /* 0x0000001012007836 */ /* 0x000fe20000000000 */
[----:B------:R-:W-:-:S04]  /*22d40*/  @!P1 LEA.HI R4, R4, R4, RZ, 0x1 ;  /* 0x0000000404049211 */ /* 0x000fc800078f08ff */
[----:B------:R-:W-:Y:S02]  /*22d50*/  ISETP.GE.AND P0, PT, R0, UR4, PT ;  /* 0x0000000400007c0c */ /* 0x000fe4000bf06270 */
[----:B------:R-:W-:-:S05]  /*22d60*/  @!P1 LOP3.LUT R4, R4, 0xfffffffe, RZ, 0xc0, !PT ;  /* 0xfffffffe04049812 */ /* 0x000fca00078ec0ff */
[----:B------:R-:W-:-:S05]  /*22d70*/  @!P1 IMAD.WIDE R4, R4, 0x4, R14 ;  /* 0x0000000404049825 */ /* 0x000fca00078e020e */
[----:B--2---:R1:W-:Y:S04]  /*22d80*/  @!P1 ST.E.64 desc[UR36][R4.64], R6 ;  /* 0x0000000604009985 */ /* 0x0043e8000c101b24 */
[----:B------:R-:W2:Y:S01]  /*22d90*/  @!P0 LDL.64 R8, [R1+0x230] ;  /* 0x0002300001088983 */ /* 0x000ea20000100a00 */
[----:B------:R-:W-:Y:S01]  /*22da0*/  VIADD R10, R18, 0x18 ;  /* 0x00000018120a7836 */ /* 0x000fe20000000000 */
[----:B------:R-:W-:-:S04]  /*22db0*/  @!P0 LEA.HI R0, R0, R0, RZ, 0x1 ;  /* 0x0000000000008211 */ /* 0x000fc800078f08ff */
[----:B------:R-:W-:Y:S02]  /*22dc0*/  ISETP.GE.AND P1, PT, R10, UR4, PT ;  /* 0x000000040a007c0c */ /* 0x000fe4000bf26270 */
[----:B------:R-:W-:-:S05]  /*22dd0*/  @!P0 LOP3.LUT R0, R0, 0xfffffffe, RZ, 0xc0, !PT ;  /* 0xfffffffe00008812 */ /* 0x000fca00078ec0ff */
[----:B0-----:R-:W-:-:S05]  /*22de0*/  @!P0 IMAD.WIDE R2, R0, 0x4, R14 ;  /* 0x0000000400028825 */ /* 0x001fca00078e020e */
[----:B--2---:R0:W-:Y:S04]  /*22df0*/  @!P0 ST.E.64 desc[UR36][R2.64], R8 ;  /* 0x0000000802008985 */ /* 0x0041e8000c101b24 */
[----:B------:R-:W2:Y:S01]  /*22e00*/  @!P1 LDL.64 R12, [R1+0x240] ;  /* 0x00024000010c9983 */ /* 0x000ea20000100a00 */
[----:B------:R-:W-:Y:S01]  /*22e10*/  VIADD R0, R18, 0x20 ;  /* 0x0000002012007836 */ /* 0x000fe20000000000 */
[----:B------:R-:W-:-:S04]  /*22e20*/  @!P1 LEA.HI R10, R10, R10, RZ, 0x1 ;  /* 0x0000000a0a0a9211 */ /* 0x000fc800078f08ff */
[----:B------:R-:W-:Y:S02]  /*22e30*/  ISETP.GE.AND P0, PT, R0, UR4, PT ;  /* 0x0000000400007c0c */ /* 0x000fe4000bf06270 */
[----:B------:R-:W-:-:S05]  /*22e40*/  @!P1 LOP3.LUT R10, R10, 0xfffffffe, RZ, 0xc0, !PT ;  /* 0xfffffffe0a0a9812 */ /* 0x000fca00078ec0ff */
[----:B------:R-:W-:-:S05]  /*22e50*/  @!P1 IMAD.WIDE R10, R10, 0x4, R14 ;  /* 0x000000040a0a9825 */ /* 0x000fca00078e020e */
[----:B--2---:R2:W-:Y:S04]  /*22e60*/  @!P1 ST.E.64 desc[UR36][R10.64], R12 ;  /* 0x0000000c0a009985 */ /* 0x0045e8000c101b24 */
[----:B-1----:R-:W3:Y:S01]  /*22e70*/  @!P0 LDL.64 R4, [R1+0x250] ;  /* 0x0002500001048983 */ /* 0x002ee20000100a00 */
[----:B------:R-:W-:Y:S01]  /*22e80*/  VIADD R6, R18, 0x28 ;  /* 0x0000002812067836 */ /* 0x000fe20000000000 */
[----:B------:R-:W-:-:S04]  /*22e90*/  @!P0 LEA.HI R0, R0, R0, RZ, 0x1 ;  /* 0x0000000000008211 */ /* 0x000fc800078f08ff */
[----:B------:R-:W-:Y:S02]  /*22ea0*/  ISETP.GE.AND P1, PT, R6, UR4, PT ;  /* 0x0000000406007c0c */ /* 0x000fe4000bf26270 */
[----:B------:R-:W-:-:S05]  /*22eb0*/  @!P0 LOP3.LUT R0, R0, 0xfffffffe, RZ, 0xc0, !PT ;  /* 0xfffffffe00008812 */ /* 0x000fca00078ec0ff */
[----:B0-----:R-:W-:-:S05]  /*22ec0*/  @!P0 IMAD.WIDE R2, R0, 0x4, R14 ;  /* 0x0000000400028825 */ /* 0x001fca00078e020e */
[----:B---3--:R0:W-:Y:S04]  /*22ed0*/  @!P0 ST.E.64 desc[UR36][R2.64], R4 ;  /* 0x0000000402008985 */ /* 0x0081e8000c101b24 */
[----:B------:R-:W3:Y:S01]  /*22ee0*/  @!P1 LDL.64 R8, [R1+0x260] ;  /* 0x0002600001089983 */ /* 0x000ee20000100a00 */
[----:B------:R-:W-:Y:S01]  /*22ef0*/  VIADD R0, R18, 0x30 ;  /* 0x0000003012007836 */ /* 0x000fe20000000000 */
[----:B------:R-:W-:-:S04]  /*22f00*/  @!P1 LEA.HI R6, R6, R6, RZ, 0x1 ;  /* 0x0000000606069211 */ /* 0x000fc800078f08ff */
[----:B------:R-:W-:Y:S02]  /*22f10*/  ISETP.GE.AND P0, PT, R0, UR4, PT ;  /* 0x0000000400007c0c */ /* 0x000fe4000bf06270 */
[----:B------:R-:W-:-:S05]  /*22f20*/  @!P1 LOP3.LUT R6, R6, 0xfffffffe, RZ, 0xc0, !PT ;  /* 0xfffffffe06069812 */ /* 0x000fca00078ec0ff */
[----:B------:R-:W-:-:S05]  /*22f30*/  @!P1 IMAD.WIDE R6, R6, 0x4, R14 ;  /* 0x0000000406069825 */ /* 0x000fca00078e020e */
[----:B---3--:R1:W-:Y:S04]  /*22f40*/  @!P1 ST.E.64 desc[UR36][R6.64], R8 ;  /* 0x0000000806009985 */ /* 0x0083e8000c101b24 */
[----:B--2---:R-:W2:Y:S01]  /*22f50*/  @!P0 LDL.64 R10, [R1+0x270] ;  /* 0x00027000010a8983 */ /* 0x004ea20000100a00 */
        /* <DEDUP_REMOVED lines=129> */
[----:B0-----:R-:W-:-:S05]  /*23770*/  @!P0 LOP3.LUT R3, R0, 0xfffffffe, RZ, 0xc0, !PT ;  /* 0xfffffffe00038812 */ /* 0x001fca00078ec0ff */
[----:B------:R-:W-:-:S05]  /*23780*/  @!P0 IMAD.WIDE R2, R3, 0x4, R14 ;  /* 0x0000000403028825 */ /* 0x000fca00078e020e */
        /* <DEDUP_REMOVED lines=12> */
[----:B0-----:R-:W-:-:S05]  /*23850*/  @!P0 LOP3.LUT R3, R0, 0xfffffffe, RZ, 0xc0, !PT ;  /* 0xfffffffe00038812 */ /* 0x001fca00078ec0ff */
[----:B------:R-:W-:-:S05]  /*23860*/  @!P0 IMAD.WIDE R2, R3, 0x4, R14 ;  /* 0x0000000403028825 */ /* 0x000fca00078e020e */
[----:B--2---:R0:W-:Y:S04]  /*23870*/  @!P0 ST.E.64 desc[UR36][R2.64], R6 ;  /* 0x0000000602008985 */ /* 0x0041e8000c101b24 */
[----:B------:R-:W2:Y:S01]  /*23880*/  @!P1 LDL.64 R8, [R1+0x3c0] ;  /* 0x0003c00001089983 */ /* 0x000ea20000100a00 */
[----:B------:R-:W-:Y:S01]  /*23890*/  VIADD R0, R18, 0xe0 ;  /* 0x000000e012007836 */ /* 0x000fe20000000000 */
[----:B------:R-:W-:-:S04]  /*238a0*/  @!P1 LEA.HI R10, R10, R10, RZ, 0x1 ;  /* 0x0000000a0a0a9211 */ /* 0x000fc800078f08ff */
[----:B------:R-:W-:Y:S02]  /*238b0*/  ISETP.GE.AND P0, PT, R0, UR4, PT ;  /* 0x0000000400007c0c */ /* 0x000fe4000bf06270 */
[----:B-1----:R-:W-:-:S05]  /*238c0*/  @!P1 LOP3.LUT R5, R10, 0xfffffffe, RZ, 0xc0, !PT ;  /* 0xfffffffe0a059812 */ /* 0x002fca00078ec0ff */
[----:B------:R-:W-:-:S05]  /*238d0*/  @!P1 IMAD.WIDE R4, R5, 0x4, R14 ;  /* 0x0000000405049825 */ /* 0x000fca00078e020e */
[----:B--2---:R1:W-:Y:S04]  /*238e0*/  @!P1 ST.E.64 desc[UR36][R4.64], R8 ;  /* 0x0000000804009985 */ /* 0x0043e8000c101b24 */
[----:B------:R-:W2:Y:S01]  /*238f0*/  @!P0 LDL.64 R10, [R1+0x3d0] ;  /* 0x0003d000010a8983 */ /* 0x000ea20000100a00 */
        /* <DEDUP_REMOVED lines=21> */
[----:B------:R-:W-:-:S04]  /*23a50*/  @!P1 LEA.HI R12, R12, R12, RZ, 0x1 ;  /* 0x0000000c0c0c9211 */ /* 0x000fc800078f08ff */
[----:B------:R-:W-:-:S05]  /*23a60*/  @!P1 LOP3.LUT R11, R12, 0xfffffffe, RZ, 0xc0, !PT ;  /* 0xfffffffe0c0b9812 */ /* 0x000fca00078ec0ff */
[----:B------:R-:W-:-:S05]  /*23a70*/  @!P1 IMAD.WIDE R14, R11, 0x4, R14 ;  /* 0x000000040b0e9825 */ /* 0x000fca00078e020e */
[----:B--2---:R3:W-:Y:S02]  /*23a80*/  @!P1 ST.E.64 desc[UR36][R14.64], R16 ;  /* 0x000000100e009985 */ /* 0x0047e4000c101b24 */
.L_x_5240:
[----:B------:R-:W-:Y:S05]  /*23a90*/  BSYNC B0 ;  /* 0x0000000000007941 */ /* 0x000fea0003800000 */
.L_x_5239:
[----:B------:R-:W-:Y:S01]  /*23aa0*/  VIADD R20, R20, 0x8 ;  /* 0x0000000814147836 */ /* 0x000fe20000000000 */
[----:B--23--:R2:W3:Y:S04]  /*23ab0*/  SHFL.IDX PT, R15, R22, 0x1, 0x1c1f ;  /* 0x003c1f00160f7f89 */ /* 0x00c4e800000e0000 */
[----:B------:R-:W-:Y:S01]  /*23ac0*/  ISETP.GE.AND P0, PT, R20, R21, PT ;  /* 0x000000151400720c */ /* 0x000fe20003f06270 */
[----:B-1----:R2:W1:-:S12]  /*23ad0*/  SHFL.IDX PT, R14, R19, 0x1, 0x1c1f ;  /* 0x003c1f00130e7f89 */ /* 0x00245800000e0000 */
[----:B--2---:R-:W-:Y:S05]  /*23ae0*/  @P0 BRA `(.L_x_5109) ;  /* 0x0000005c00080947 */ /* 0x004fea0003800000 */
[----:B------:R-:W0:Y:S02]  /*23af0*/  LDC R17, c[0x0][0xbc8] ;  /* 0x0002f200ff117b82 */ /* 0x000e240000000800 */
[----:B0-----:R-:W-:-:S13]  /*23b00*/  ISETP.GE.AND P0, PT, R18, R17, PT ;  /* 0x000000111200720c */ /* 0x001fda0003f06270 */
[----:B------:R-:W2:Y:S01]  /*23b10*/  @!P0 LDL.64 R10, [R1+0x218] ;  /* 0x00021800010a8983 */ /* 0x000ea20000100a00 */
[C---:B------:R-:W-:Y:S01]  /*23b20*/  VIADD R4, R18.reuse, 0x8 ;  /* 0x0000000812047836 */ /* 0x040fe20000000000 */
[----:B------:R-:W-:-:S04]  /*23b30*/  @!P0 LEA.HI R0, R18, R18, RZ, 0x1 ;  /* 0x0000001212008211 */ /* 0x000fc800078f08ff */
[----:B------:R-:W-:Y:S02]  /*23b40*/  ISETP.GE.AND P1, PT, R4, R17, PT ;  /* 0x000000110400720c */ /* 0x000fe40003f26270 */
[----:B------:R-:W-:-:S05]  /*23b50*/  @!P0 LOP3.LUT R0, R0, 0xfffffffe, RZ, 0xc0, !PT ;  /* 0xfffffffe00008812 */ /* 0x000fca00078ec0ff */
[----:B-1-3--:R-:W-:-:S05]  /*23b60*/  @!P0 IMAD.WIDE R2, R0, 0x4, R14 ;  /* 0x0000000400028825 */ /* 0x00afca00078e020e */
[----:B--2---:R0:W-:Y:S04]  /*23b70*/  @!P0 ST.E.64 desc[UR36][R2.64], R10 ;  /* 0x0000000a02008985 */ /* 0x0041e8000c101b24 */
[----:B------:R-:W2:Y:S01]  /*23b80*/  @!P1 LDL.64 R6, [R1+0x228] ;  /* 0x0002280001069983 */ /* 0x000ea20000100a00 */
[----:B------:R-:W-:Y:S01]  /*23b90*/  VIADD R0, R18, 0x10 ;  /* 0x0000001012007836 */ /* 0x000fe20000000000 */
[----:B------:R-:W-:-:S04]  /*23ba0*/  @!P1 LEA.HI R4, R4, R4, RZ, 0x1 ;  /* 0x0000000404049211 */ /* 0x000fc800078f08ff */
[----:B------:R-:W-:Y:S02]  /*23bb0*/  ISETP.GE.AND P0, PT, R0, R17, PT ;  /* 0x000000110000720c */ /* 0x000fe40003f06270 */
[----:B------:R-:W-:-:S05]  /*23bc0*/  @!P1 LOP3.LUT R4, R4, 0xfffffffe, RZ, 0xc0, !PT ;  /* 0xfffffffe04049812 */ /* 0x000fca00078ec0ff */
[----:B------:R-:W-:-:S05]  /*23bd0*/  @!P1 IMAD.WIDE R4, R4, 0x4, R14 ;  /* 0x0000000404049825 */ /* 0x000fca00078e020e */
[----:B--2---:R1:W-:Y:S04]  /*23be0*/  @!P1 ST.E.64 desc[UR36][R4.64], R6 ;  /* 0x0000000604009985 */ /* 0x0043e8000c101b24 */
[----:B------:R-:W2:Y:S01]  /*23bf0*/  @!P0 LDL.64 R8, [R1+0x238] ;  /* 0x0002380001088983 */ /* 0x000ea20000100a00 */
[----:B------:R-:W-:Y:S01]  /*23c00*/  VIADD R12, R18, 0x18 ;  /* 0x00000018120c7836 */ /* 0x000fe20000000000 */
[----:B------:R-:W-:-:S04]  /*23c10*/  @!P0 LEA.HI R0, R0, R0, RZ, 0x1 ;  /* 0x0000000000008211 */ /* 0x000fc800078f08ff */
[----:B------:R-:W-:Y:S02]  /*23c20*/  ISETP.GE.AND P1, PT, R12, R17, PT ;  /* 0x000000110c00720c */ /* 0x000fe40003f26270 */
[----:B------:R-:W-:-:S05]  /*23c30*/  @!P0 LOP3.LUT R0, R0, 0xfffffffe, RZ, 0xc0, !PT ;  /* 0xfffffffe00008812 */ /* 0x000fca00078ec0ff */
[----:B0-----:R-:W-:-:S05]  /*23c40*/  @!P0 IMAD.WIDE R2, R0, 0x4, R14 ;  /* 0x0000000400028825 */ /* 0x001fca00078e020e */
[----:B--2---:R0:W-:Y:S04]  /*23c50*/  @!P0 ST.E.64 desc[UR36][R2.64], R8 ;  /* 0x0000000802008985 */ /* 0x0041e8000c101b24 */
[----:B------:R-:W2:Y:S01]  /*23c60*/  @!P1 LDL.64 R10, [R1+0x248] ;  /* 0x00024800010a9983 */ /* 0x000ea20000100a00 */
[----:B------:R-:W-:Y:S01]  /*23c70*/  VIADD R0, R18, 0x20 ;  /* 0x0000002012007836 */ /* 0x000fe20000000000 */
[----:B------:R-:W-:-:S04]  /*23c80*/  @!P1 LEA.HI R12, R12, R12, RZ, 0x1 ;  /* 0x0000000c0c0c9211 */ /* 0x000fc800078f08ff */
[----:B------:R-:W-:Y:S02]  /*23c90*/  ISETP.GE.AND P0, PT, R0, R17, PT ;  /* 0x000000110000720c */ /* 0x000fe40003f06270 */
[----:B-1----:R-:W-:-:S05]  /*23ca0*/  @!P1 LOP3.LUT R4, R12, 0xfffffffe, RZ, 0xc0, !PT ;  /* 0xfffffffe0c049812 */ /* 0x002fca00078ec0ff */
        /* <DEDUP_REMOVED lines=90> */
[----:B0-----:R-:W-:-:S05]  /*24250*/  @!P0 LOP3.LUT R3, R0, 0xfffffffe, RZ, 0xc0, !PT ;  /* 0xfffffffe00038812 */ /* 0x001fca00078ec0ff */
[----:B------:R-:W-:-:S05]  /*24260*/  @!P0 IMAD.WIDE R2, R3, 0x4, R14 ;  /* 0x0000000403028825 */ /* 0x000fca00078e020e */
        /* <DEDUP_REMOVED lines=83> */
[----:B------:R-:W-:-:S04]  /*247a0*/  @!P0 IMAD.WIDE R2, R3, 0x4, R14 ;  /* 0x0000000403028825 */ /* 0x000fc800078e020e */
[----:B------:R-:W-:Y:S01]  /*247b0*/  VIADD R0, R18, 0xf0 ;  /* 0x000000f012007836 */ /* 0x000fe20000000000 */
[----:B--2---:R0:W-:Y:S04]  /*247c0*/  @!P0 ST.E.64 desc[UR36][R2.64], R6 ;  /* 0x0000000602008985 */ /* 0x0041e8000c101b24 */
[----:B------:R-:W2:Y:S01]  /*247d0*/  @!P1 LDL.64 R8, [R1+0x3e8] ;  /* 0x0003e80001089983 */ /* 0x000ea20000100a00 */
[----:B------:R-:W-:Y:S01]  /*247e0*/  @!P1 LEA.HI R12, R12, R12, RZ, 0x1 ;  /* 0x0000000c0c0c9211 */ /* 0x000fe200078f08ff */
[----:B------:R-:W-:Y:S01]  /*247f0*/  VIADD R18, R18, 0xf8 ;  /* 0x000000f812127836 */ /* 0x000fe20000000000 */
[----:B------:R-:W-:Y:S01]  /*24800*/  ISETP.GE.AND P0, PT, R0, R17, PT ;  /* 0x000000110000720c */ /* 0x000fe20003f06270 */
[----:B------:R-:W-:Y:S01]  /*24810*/  BSSY B0, `(.L_x_5241) ;  /* 0x000000b000007945 */ /* 0x000fe20003800000 */
[----:B------:R-:W-:-:S05]  /*24820*/  @!P1 LOP3.LUT R13, R12, 0xfffffffe, RZ, 0xc0, !PT ;  /* 0xfffffffe0c0d9812 */ /* 0x000fca00078ec0ff */
[----:B-1----:R-:W-:-:S05]  /*24830*/  @!P1 IMAD.WIDE R4, R13, 0x4, R14 ;  /* 0x000000040d049825 */ /* 0x002fca00078e020e */
[----:B--2---:R0:W-:Y:S01]  /*24840*/  @!P1 ST.E.64 desc[UR36][R4.64], R8 ;  /* 0x0000000804009985 */ /* 0x0041e2000c101b24 */
[----:B------:R-:W-:Y:S01]  /*24850*/  ISETP.GE.AND P1, PT, R18, R17, PT ;  /* 0x000000111200720c */ /* 0x000fe20003f26270 */
[----:B------:R-:W-:-:S12]  /*24860*/  @P0 BRA `(.L_x_5242) ;  /* 0x0000000000140947 */ /* 0x000fd80003800000 */
[----:B0-----:R-:W2:Y:S01]  /*24870*/  LDL.64 R4, [R1+0x3f8] ;  /* 0x0003f80001047983 */ /* 0x001ea20000100a00 */
[----:B------:R-:W-:-:S04]  /*24880*/  LEA.HI R0, R0, R0, RZ, 0x1 ;  /* 0x0000000000007211 */ /* 0x000fc800078f08ff */
[----:B------:R-:W-:-:S05]  /*24890*/  LOP3.LUT R3, R0, 0xfffffffe, RZ, 0xc0, !PT ;  /* 0xfffffffe00037812 */ /* 0x000fca00078ec0ff */
[----:B------:R-:W-:-:S05]  /*248a0*/  IMAD.WIDE R2, R3, 0x4, R14 ;  /* 0x0000000403027825 */ /* 0x000fca00078e020e */
[----:B--2---:R1:W-:Y:S02]  /*248b0*/  ST.E.64 desc[UR36][R2.64], R4 ;  /* 0x0000000402007985 */ /* 0x0043e4000c101b24 */
.L_x_5242:
[----:B------:R-:W-:Y:S05]  /*248c0*/  BSYNC B0 ;  /* 0x0000000000007941 */ /* 0x000fea0003800000 */
.L_x_5241:
[----:B------:R-:W-:Y:S05]  /*248d0*/  @P1 BRA `(.L_x_5109) ;  /* 0x0000004c008c1947 */ /* 0x000fea0003800000 */
[----:B01----:R-:W2:Y:S01]  /*248e0*/  LDL.64 R4, [R1+0x408] ;  /* 0x0004080001047983 */ /* 0x003ea20000100a00 */
[----:B------:R-:W-:-:S04]  /*248f0*/  LEA.HI R18, R18, R18, RZ, 0x1 ;  /* 0x0000001212127211 */ /* 0x000fc800078f08ff */
[----:B------:R-:W-:-:S05]  /*24900*/  LOP3.LUT R3, R18, 0xfffffffe, RZ, 0xc0, !PT ;  /* 0xfffffffe12037812 */ /* 0x000fca00078ec0ff */
[----:B------:R-:W-:-:S05]  /*24910*/  IMAD.WIDE R2, R3, 0x4, R14 ;  /* 0x0000000403027825 */ /* 0x000fca00078e020e */
[----:B--2---:R2:W-:Y:S01]  /*24920*/  ST.E.64 desc[UR36][R2.64], R4 ;  /* 0x0000000402007985 */ /* 0x0045e2000c101b24 */
[----:B------:R-:W-:Y:S05]  /*24930*/  BRA `(.L_x_5109) ;  /* 0x0000004c00747947 */ /* 0x000fea0003800000 */
.L_x_5236:
[----:B------:R-:W0:Y:S02]  /*24940*/  S2R R0, SR_TID.X ;  /* 0x0000000000007919 */ /* 0x000e240000002100 */
[----:B0-----:R-:W-:-:S05]  /*24950*/  VIADD R0, R0, 0xffffff80 ;  /* 0xffffff8000007836 */ /* 0x001fca0000000000 */
[----:B------:R-:W-:-:S13]  /*24960*/  ISETP.GT.AND P0, PT, R0, 0x3f, PT ;  /* 0x0000003f0000780c */ /* 0x000fda0003f04270 */
[----:B------:R-:W-:Y:S05]  /*24970*/  @P0 BRA `(.L_x_5109) ;  /* 0x0000004c00640947 */ /* 0x000fea0003800000 */
[----:B------:R-:W0:Y:S01]  /*24980*/  S2R R3, SR_CTAID.X ;  /* 0x0000000000037919 */ /* 0x000e220000002500 */
[----:B------:R-:W1:Y:S01]  /*24990*/  LDC R6, c[0x0][0xce8] ;  /* 0x00033a00ff067b82 */ /* 0x000e620000000800 */
[----:B------:R-:W-:Y:S02]  /*249a0*/  ULDC UR4, c[0x0][0xb88] ;  /* 0x0002e20000047ab9 */ /* 0x000fe40000000800 */
[----:B-1----:R-:W-:Y:S02]  /*249b0*/  IMAD R5, R6, UR4, RZ ;  /* 0x0000000406057c24 */ /* 0x002fe4000f8e02ff */
[----:B0-----:R-:W-:-:S05]  /*249c0*/  IMAD R0, R3, 0x40, R0 ;  /* 0x0000004003007824 */ /* 0x001fca00078e0200 */
[----:B------:R-:W-:-:S13]  /*249d0*/  ISETP.GE.AND P0, PT, R0, R5, PT ;  /* 0x000000050000720c */ /* 0x000fda0003f06270 */
[----:B------:R-:W-:Y:S05]  /*249e0*/  @P0 BRA `(.L_x_5109) ;  /* 0x0000004c00480947 */ /* 0x000fea0003800000 */
[----:B------:R-:W0:Y:S01]  /*249f0*/  S2UR UR6, SR_CTAID.Z ;  /* 0x00000000000679c3 */ /* 0x000e220000002700 */
[----:B------:R-:W-:Y:S01]  /*24a00*/  ISETP.NE.AND P0, PT, R6, 0x1, PT ;  /* 0x000000010600780c */ /* 0x000fe20003f05270 */
[----:B------:R-:W-:Y:S01]  /*24a10*/  ULDC.64 UR4, c[0x0][0xcd0] ;  /* 0x0003340000047ab9 */ /* 0x000fe20000000a00 */
[----:B------:R-:W-:Y:S01]  /*24a20*/  SHF.R.S32.HI R3, RZ, 0x1f, R152 ;  /* 0x0000001fff037819 */ /* 0x000fe20000011498 */
[----:B------:R-:W-:-:S04]  /*24a30*/  IMAD.MOV.U32 R5, RZ, RZ, R0 ;  /* 0x000000ffff057224 */ /* 0x000fc800078e0000 */
[----:B------:R-:W1:Y:S01]  /*24a40*/  LDC.64 R12, c[0x0][0xcd8] ;  /* 0x00033600ff0c7b82 */ /* 0x000e620000000a00 */
[----:B------:R-:W-:-:S04]  /*24a50*/  IMAD R3, R3, UR4, RZ ;  /* 0x0000000403037c24 */ /* 0x000fc8000f8e02ff */
[C---:B------:R-:W-:Y:S02]  /*24a60*/  IMAD R7, R152.reuse, UR5, R3 ;  /* 0x0000000598077c24 */ /* 0x040fe4000f8e0203 */
[----:B------:R-:W-:Y:S01]  /*24a70*/  IMAD.WIDE.U32 R2, R152, UR4, RZ ;  /* 0x0000000498027c25 */ /* 0x000fe2000f8e00ff */
[----:B------:R-:W2:Y:S01]  /*24a80*/  @P0 LDC R9, c[0x0][0xcec] ;  /* 0x00033b00ff090b82 */ /* 0x000ea20000000800 */
[----:B------:R-:W-:Y:S02]  /*24a90*/  ULDC.64 UR4, c[0x0][0xce0] ;  /* 0x0003380000047ab9 */ /* 0x000fe40000000a00 */
[----:B------:R-:W-:-:S05]  /*24aa0*/  IMAD.IADD R3, R3, 0x1, R7 ;  /* 0x0000000103037824 */ /* 0x000fca00078e0207 */
[----:B------:R-:W3:Y:S01]  /*24ab0*/  @P0 LDC R11, c[0x0][0xcf0] ;  /* 0x00033c00ff0b0b82 */ /* 0x000ee20000000800 */
[----:B0-----:R-:W-:-:S07]  /*24ac0*/  USHF.R.S32.HI UR7, URZ, 0x1f, UR6 ;  /* 0x0000001f3f077899 */ /* 0x001fce0008011406 */
[----:B------:R-:W0:Y:S01]  /*24ad0*/  S2UR UR6, SR_CTAID.Z ;  /* 0x00000000000679c3 */ /* 0x000e220000002700 */
[----:B-1----:R-:W-:Y:S02]  /*24ae0*/  IMAD R8, R12, UR7, RZ ;  /* 0x000000070c087c24 */ /* 0x002fe4000f8e02ff */
[----:B--2---:R-:W-:-:S05]  /*24af0*/  @P0 IMAD.HI.U32 R4, R0, R9, RZ ;  /* 0x0000000900040227 */ /* 0x004fca00078e00ff */
[----:B---3--:R-:W-:Y:S02]  /*24b00*/  @P0 SHF.R.U32.HI R5, RZ, R11, R4 ;  /* 0x0000000bff050219 */ /* 0x008fe40000011604 */
[----:B------:R-:W-:Y:S02]  /*24b10*/  SHF.R.S32.HI R4, RZ, 0x1f, R23 ;  /* 0x0000001fff047819 */ /* 0x000fe40000011417 */
[--C-:B------:R-:W-:Y:S01]  /*24b20*/  SHF.R.S32.HI R9, RZ, 0x1f, R5.reuse ;  /* 0x0000001fff097819 */ /* 0x100fe20000011405 */
[----:B------:R-:W-:Y:S02]  /*24b30*/  IMAD.MOV R7, RZ, RZ, -R5 ;  /* 0x000000ffff077224 */ /* 0x000fe400078e0a05 */
[----:B------:R-:W-:Y:S02]  /*24b40*/  IMAD R4, R4, UR4, RZ ;  /* 0x0000000404047c24 */ /* 0x000fe4000f8e02ff */
[----:B0-----:R-:W-:Y:S02]  /*24b50*/  IMAD R13, R13, UR6, R8 ;  /* 0x000000060d0d7c24 */ /* 0x001fe4000f8e0208 */
[----:B------:R-:W-:-:S04]  /*24b60*/  IMAD.WIDE.U32 R2, R12, UR6, R2 ;  /* 0x000000060c027c25 */ /* 0x000fc8000f8e0002 */
[----:B------:R-:W-:Y:S02]  /*24b70*/  IMAD.IADD R3, R13, 0x1, R3 ;  /* 0x000000010d037824 */ /* 0x000fe400078e0203 */
[----:B------:R-:W-:Y:S02]  /*24b80*/  IMAD R7, R6, R7, R0 ;  /* 0x0000000706077224 */ /* 0x000fe400078e0200 */
[----:B------:R-:W-:-:S03]  /*24b90*/  IMAD.WIDE.U32 R2, R23, UR4, R2 ;  /* 0x0000000417027c25 */ /* 0x000fc6000f8e0002 */
[----:B------:R-:W-:Y:S01]  /*24ba0*/  SHF.R.S32.HI R0, RZ, 0x1f, R7 ;  /* 0x0000001fff007819 */ /* 0x000fe20000011407 */
[----:B------:R-:W-:Y:S01]  /*24bb0*/  IMAD R4, R23, UR5, R4 ;  /* 0x0000000517047c24 */ /* 0x000fe2000f8e0204 */
[----:B------:R-:W-:Y:S01]  /*24bc0*/  IADD3 R2, P0, R5, R2, RZ ;  /* 0x0000000205027210 */ /* 0x000fe20007f1e0ff */
        /* <DEDUP_REMOVED lines=12> */
.L_x_5107:
        /* <DEDUP_REMOVED lines=18> */
.L_x_5243:
[----:B------:R-:W-:Y:S01]  /*24db0*/  ULDC UR7, c[0x0][0xd50] ;  /* 0x0003540000077ab9 */ /* 0x000fe20000000800 */
[----:B------:R-:W-:Y:S01]  /*24dc0*/  UMOV UR39, UR6 ;  /* 0x0000000600277c82 */ /* 0x000fe20008000000 */
[----:B------:R-:W-:-:S11]  /*24dd0*/  UISETP.NE.AND UP0, UPT, UR7, 0x1, UPT ;  /* 0x000000010700788c */ /* 0x000fd6000bf05270 */
[----:B------:R-:W-:Y:S01]  /*24de0*/  @UP0 ULDC UR4, c[0x0][0xd54] ;  /* 0x0003550000040ab9 */ /* 0x000fe20000000800 */
[----:B------:R-:W-:Y:S01]  /*24df0*/  @UP0 ULDC UR8, c[0x0][0xd58] ;  /* 0x0003560000080ab9 */ /* 0x000fe20000000800 */
[----:B------:R-:W-:-:S04]  /*24e00*/  UIMAD.WIDE.U32 UR4, UR6, UR4, URZ ;  /* 0x00000004060472a5 */ /* 0x000fc8000f8e003f */
[----:B------:R-:W-:-:S12]  /*24e10*/  @UP0 USHF.R.U32.HI UR39, URZ, UR8, UR5 ;  /* 0x000000083f270299 */ /* 0x000fd80008011605 */
.L_x_5244:
        /* <DEDUP_REMOVED lines=35> */
[----:B------:R-:W-:Y:S02]  /*25050*/  USHF.R.S32.HI UR6, URZ, 0x1f, UR9 ;  /* 0x0000001f3f067899 */ /* 0x000fe40008011409 */
[----:B------:R-:W-:Y:S02]  /*25060*/  @UP1 USHF.R.U32.HI UR8, URZ, UR12, UR7 ;  /* 0x0000000c3f081299 */ /* 0x000fe40008011607 */
[----:B------:R-:W-:Y:S02]  /*25070*/  UIADD3 UR7, UR46, 0x1, -UR11 ;  /* 0x000000012e077890 */ /* 0x000fe4000fffe80b */
[----:B------:R-:W-:Y:S02]  /*25080*/  ULEA.HI UR6, UR6, UR9, URZ, 0x6 ;  /* 0x0000000906067291 */ /* 0x000fe4000f8f303f */
[----:B------:R-:W-:-:S02]  /*25090*/  UIADD3 UR7, UR7, UR8, URZ ;  /* 0x0000000807077290 */ /* 0x000fc4000fffe03f */
[----:B------:R-:W-:Y:S02]  /*250a0*/  USHF.R.S32.HI UR41, URZ, 0x6, UR6 ;  /* 0x000000063f297899 */ /* 0x000fe40008011406 */
[----:B------:R-:W-:Y:S01]  /*250b0*/  UIADD3 UR4, UR7, UR4, URZ ;  /* 0x0000000407047290 */ /* 0x000fe2000fffe03f */
        /* <DEDUP_REMOVED lines=11> */
.L_x_5247:
[----:B------:R-:W-:-:S11]  /*25170*/  UISETP.NE.AND UP0, UPT, UR5, 0x1, UPT ;  /* 0x000000010500788c */ /* 0x000fd6000bf05270 */
[----:B------:R-:W-:Y:S02]  /*25180*/  @UP0 ULDC.64 UR12, c[0x0][0xae0] ;  /* 0x0002b800000c0ab9 */ /* 0x000fe40000000a00 */
[----:B------:R-:W-:-:S04]  /*25190*/  UIMAD.WIDE.U32 UR6, UR8, UR12, URZ ;  /* 0x0000000c080672a5 */ /* 0x000fc8000f8e003f */
[----:B------:R-:W-:-:S12]  /*251a0*/  @UP0 USHF.R.U32.HI UR8, URZ, UR13, UR7 ;  /* 0x0000000d3f080299 */ /* 0x000fd80008011607 */
.L_x_5248:
[----:B------:R-:W-:-:S04]  /*251b0*/  UIMAD UR8, UR8, UR5, UR5 ;  /* 0x00000005080872a4 */ /* 0x000fc8000f8e0205 */
[----:B------:R-:W-:-:S04]  /*251c0*/  UISETP.LT.AND UP0, UPT, UR4, UR8, UPT ;  /* 0x000000080400728c */ /* 0x000fc8000bf01270 */
[----:B------:R-:W-:-:S12]  /*251d0*/  USEL UR4, UR4, UR8, UP0 ;  /* 0x0000000804047287 */ /* 0x000fd80008000000 */
.L_x_5246:
        /* <DEDUP_REMOVED lines=26> */
.L_x_5250:
[----:B------:R-:W-:-:S11]  /*25380*/  UISETP.NE.AND UP0, UPT, UR5, 0x1, UPT ;  /* 0x000000010500788c */ /* 0x000fd6000bf05270 */
[----:B------:R-:W-:Y:S02]  /*25390*/  @UP0 ULDC.64 UR10, c[0x0][0xae0] ;  /* 0x0002b800000a0ab9 */ /* 0x000fe40000000a00 */
[----:B------:R-:W-:-:S04]  /*253a0*/  UIMAD.WIDE.U32 UR6, UR4, UR10, URZ ;  /* 0x0000000a040672a5 */ /* 0x000fc8000f8e003f */
[----:B------:R-:W-:-:S12]  /*253b0*/  @UP0 USHF.R.U32.HI UR4, URZ, UR11, UR7 ;  /* 0x0000000b3f040299 */ /* 0x000fd80008011607 */
.L_x_5251:
[----:B------:R-:W-:-:S04]  /*253c0*/  UIMAD UR4, UR4, UR5, URZ ;  /* 0x00000005040472a4 */ /* 0x000fc8000f8e023f */
[----:B------:R-:W-:-:S04]  /*253d0*/  UISETP.LT.AND UP0, UPT, UR8, UR4, UPT ;  /* 0x000000040800728c */ /* 0x000fc8000bf01270 */
[----:B------:R-:W-:-:S12]  /*253e0*/  USEL UR8, UR8, UR4, !UP0 ;  /* 0x0000000408087287 */ /* 0x000fd8000c000000 */
.L_x_5249:
        /* <DEDUP_REMOVED lines=44> */
.L_x_5252:
[----:B------:R-:W-:Y:S02]  /*256b0*/  UIMAD UR48, UR44, UR38, UR43 ;  /* 0x000000262c3072a4 */ /* 0x000fe4000f8e022b */
[----:B------:R-:W-:Y:S02]  /*256c0*/  IMAD.U32 R3, RZ, RZ, UR38 ;  /* 0x00000026ff037e24 */ /* 0x000fe4000f8e00ff */
[----:B------:R-:W-:Y:S02]  /*256d0*/  IMAD.MOV.U32 R8, RZ, RZ, RZ ;  /* 0x000000ffff087224 */ /* 0x000fe400078e00ff */
[----:B------:R-:W-:Y:S02]  /*256e0*/  IMAD.MOV.U32 R21, RZ, RZ, 0x1 ;  /* 0x00000001ff157424 */ /* 0x000fe400078e00ff */
[----:B------:R-:W-:Y:S02]  /*256f0*/  IMAD.U32 R28, RZ, RZ, UR48 ;  /* 0x00000030ff1c7e24 */ /* 0x000fe4000f8e00ff */
[----:B------:R-:W-:-:S03]  /*25700*/  IMAD.MOV.U32 R4, RZ, RZ, 0x1 ;  /* 0x00000001ff047424 */ /* 0x000fc600078e00ff */
        /* <DEDUP_REMOVED lines=26> */
.L_x_5253:
        /* <DEDUP_REMOVED lines=19> */
[----:B-1---5:R-:W-:Y:S05]  /*259e0*/  CALL.ABS.NOINC R2 ;  /* 0x0000000002007343 */ /* 0x022fea0003c00000 */
.L_x_5255:
        /* <DEDUP_REMOVED lines=15> */
.L_x_5254:
        /* <DEDUP_REMOVED lines=16> */
[----:B------:R-:W-:Y:S01]  /*25be0*/  LOP3.LUT R16, R16, 0xffffdfff, RZ, 0xc0, !PT ;  /* 0xffffdfff10107812 */ /* 0x000fe200078ec0ff */
[----:B------:R-:W-:-:S04]  /*25bf0*/  IMAD.IADD R4, R31, 0x1, R18 ;  /* 0x000000011f047824 */ /* 0x000fc800078e0212 */
[C---:B-----5:R-:W-:Y:S01]  /*25c00*/  IMAD.IADD R10, R4.reuse, 0x1, R29 ;  /* 0x00000001040a7824 */ /* 0x060fe200078e021d */
[----:B------:R-:W-:-:S03]  /*25c10*/  ISETP.GE.AND P0, PT, R4, UR46, PT ;  /* 0x0000002e04007c0c */ /* 0x000fc6000bf06270 */
[----:B------:R-:W-:Y:S01]  /*25c20*/  IMAD.MOV.U32 R7, RZ, RZ, R10 ;  /* 0x000000ffff077224 */ /* 0x000fe200078e000a */
[----:B------:R-:W-:Y:S01]  /*25c30*/  ISETP.GT.U32.OR P0, PT, R31, 0x3f, P0 ;  /* 0x0000003f1f00780c */ /* 0x000fe20000704470 */
[----:B------:R-:W1:Y:S01]  /*25c40*/  @P1 LDC R0, c[0x0][0x434] ;  /* 0x00010d00ff001b82 */ /* 0x000e620000000800 */
[----:B------:R-:W-:-:S07]  /*25c50*/  @P1 LOP3.LUT R16, R16, 0x2000, RZ, 0xfc, !PT ;  /* 0x0000200010101812 */ /* 0x000fce00078efcff */
[----:B0-----:R-:W0:Y:S08]  /*25c60*/  @P1 LDC R3, c[0x0][0x438] ;  /* 0x00010e00ff031b82 */ /* 0x001e300000000800 */
[----:B------:R-:W3:Y:S08]  /*25c70*/  @!P0 LDC.64 R8, c[0x0][0x428] ;  /* 0x00010a00ff088b82 */ /* 0x000ef00000000a00 */
[----:B------:R-:W4:Y:S01]  /*25c80*/  @!P0 LDC.64 R4, c[0x0][0x418] ;  /* 0x00010600ff048b82 */ /* 0x000f220000000a00 */
[----:B-1----:R-:W-:-:S05]  /*25c90*/  @P1 IMAD.HI.U32 R0, R10, R0, RZ ;  /* 0x000000000a001227 */ /* 0x002fca00078e00ff */
[----:B0-----:R-:W-:-:S04]  /*25ca0*/  @P1 SHF.R.U32.HI R7, RZ, R3, R0 ;  /* 0x00000003ff071219 */ /* 0x001fc80000011600 */
[--C-:B------:R-:W-:Y:S01]  /*25cb0*/  @!P0 SHF.R.S32.HI R3, RZ, 0x1f, R7.reuse ;  /* 0x0000001fff038819 */ /* 0x100fe20000011407 */
[----:B------:R-:W-:Y:S01]  /*25cc0*/  @!P0 IMAD.MOV.U32 R2, RZ, RZ, R7 ;  /* 0x000000ffff028224 */ /* 0x000fe200078e0007 */
        /* <DEDUP_REMOVED lines=44> */
[----:B------:R-:W-:-:S02]  /*25f90*/  LOP3.LUT R2, R22, 0x1c0, RZ, 0xfc, !PT ;  /* 0x000001c016027812 */ /* 0x000fc400078efcff */
[----:B------:R-:W-:Y:S02]  /*25fa0*/  @P2 LOP3.LUT R16, R16, 0x4, RZ, 0xfc, !PT ;  /* 0x0000000410102812 */ /* 0x000fe400078efcff */
[----:B------:R-:W-:Y:S02]  /*25fb0*/  SEL R34, RZ, 0x40, P0 ;  /* 0x00000040ff227807 */ /* 0x000fe40000000000 */
[----:B------:R-:W-:Y:S01]  /*25fc0*/  ISETP.GE.AND P0, PT, R2, UR4, PT ;  /* 0x0000000402007c0c */ /* 0x000fe2000bf06270 */
[----:B------:R-:W-:Y:S01]  /*25fd0*/  UMOV UR4, 0xffffffff ;  /* 0xffffffff00047882 */ /* 0x000fe20000000000 */
[----:B------:R-:W-:Y:S02]  /*25fe0*/  SEL R3, RZ, 0x10, P2 ;  /* 0x00000010ff037807 */ /* 0x000fe40001000000 */
[----:B------:R-:W-:Y:S02]  /*25ff0*/  LOP3.LUT R16, R16, 0xfffffffd, RZ, 0xc0, !PT ;  /* 0xfffffffd10107812 */ /* 0x000fe400078ec0ff */
[----:B------:R-:W-:-:S02]  /*26000*/  SEL R2, RZ, 0x20, P1 ;  /* 0x00000020ff027807 */ /* 0x000fc40000800000 */
[----:B------:R-:W-:Y:S02]  /*26010*/  SEL R17, RZ, 0x80, P0 ;  /* 0x00000080ff117807 */ /* 0x000fe40000000000 */
[----:B------:R-:W-:Y:S02]  /*26020*/  @P1 LOP3.LUT R16, R16, 0x2, RZ, 0xfc, !PT ;  /* 0x0000000210101812 */ /* 0x000fe400078efcff */
[----:B------:R-:W-:Y:S01]  /*26030*/  LOP3.LUT R3, R2, R0, R3, 0xfe, !PT ;  /* 0x0000000002037212 */ /* 0x000fe200078efe03 */
[----:B------:R-:W-:Y:S06]  /*26040*/  BRA.DIV UR4, `(.L_x_5256) ;  /* 0x0000003a04607947 */ /* 0x000fec000b800000 */
.L_x_5302:
[----:B------:R-:W-:Y:S01]  /*26050*/  ULOP3.LUT UR4, UR61, 0x2, URZ, 0xfc, !UPT ;  /* 0x000000023d047892 */ /* 0x000fe2000f8efc3f */
[----:B------:R-:W-:Y:S01]  /*26060*/  ISETP.GT.U32.AND P1, PT, R31, 0x3f, PT ;  /* 0x0000003f1f00780c */ /* 0x000fe20003f24070 */
[----:B------:R-:W-:Y:S01]  /*26070*/  IMAD.U32 R24, RZ, RZ, UR39 ;  /* 0x00000027ff187e24 */ /* 0x000fe2000f8e00ff */
[----:B------:R-:W-:Y:S02]  /*26080*/  LOP3.LUT R16, R16, 0xfffffbff, RZ, 0xc0, !PT ;  /* 0xfffffbff10107812 */ /* 0x000fe400078ec0ff */
[----:B------:R-:W-:Y:S01]  /*26090*/  LOP3.LUT R34, R3, R34, RZ, 0xfc, !PT ;  /* 0x0000002203227212 */ /* 0x000fe200078efcff */
[----:B------:R-:W-:Y:S01]  /*260a0*/  IMAD.U32 R33, RZ, RZ, UR4 ;  /* 0x00000004ff217e24 */ /* 0x000fe2000f8e00ff */
[----:B------:R-:W-:Y:S02]  /*260b0*/  SHF.R.S32.HI R24, RZ, 0x1f, R24 ;  /* 0x0000001fff187819 */ /* 0x000fe40000011418 */
[----:B------:R-:W-:Y:S02]  /*260c0*/  LOP3.LUT R17, R34, R17, RZ, 0xfc, !PT ;  /* 0x0000001122117212 */ /* 0x000fe400078efcff */
[----:B------:R-:W-:-:S13]  /*260d0*/  ISETP.NE.AND P0, PT, R33, 0x3, PT ;  /* 0x000000032100780c */ /* 0x000fda0003f05270 */
[----:B------:R-:W-:-:S04]  /*260e0*/  @P0 LOP3.LUT R16, R16, 0x400, RZ, 0xfc, !PT ;  /* 0x0000040010100812 */ /* 0x000fc800078efcff */
[----:B------:R-:W-:-:S04]  /*260f0*/  LOP3.LUT R16, R16, 0xffffbfff, RZ, 0xc0, !PT ;  /* 0xffffbfff10107812 */ /* 0x000fc800078ec0ff */
[----:B------:R-:W-:Y:S01]  /*26100*/  @P1 LOP3.LUT R16, R16, 0x4000, RZ, 0xfc, !PT ;  /* 0x0000400010101812 */ /* 0x000fe200078efcff */
[----:B------:R-:W-:Y:S06]  /*26110*/  @!P0 BRA `(.L_x_5257) ;  /* 0x0000000000048947 */ /* 0x000fec0003800000 */
[----:B------:R-:W-:Y:S01]  /*26120*/  BPT.TRAP 0x1 ;  /* 0x000000040000795c */ /* 0x000fe20000300000 */
.L_x_5257:
[----:B------:R-:W-:-:S05]  /*26130*/  IMAD.MOV.U32 R0, RZ, RZ, 0x1 ;  /* 0x00000001ff007424 */ /* 0x000fca00078e00ff */
[----:B------:R-:W-:-:S04]  /*26140*/  SHF.L.U32 R0, R0, 0x1f, RZ ;  /* 0x0000001f00007819 */ /* 0x000fc800000006ff */
[----:B------:R-:W0:Y:S02]  /*26150*/  SYNCS.PHASECHK.TRANS64.TRYWAIT P0, [UR45+0x38840], R0 ;  /* 0x03884000ff0075a7 */ /* 0x000e24000800016d */
[----:B0-----:R-:W-:Y:S05]  /*26160*/  @!P0 BRA `(.L_x_5258) ;  /* 0x0000003800388947 */ /* 0x001fea0003800000 */
.L_x_5303:
[----:B------:R-:W-:Y:S01]  /*26170*/  SHF.R.S32.HI R30, RZ, 0x1f, R19 ;  /* 0x0000001fff1e7819 */ /* 0x000fe20000011413 */
[----:B------:R-:W-:Y:S01]  /*26180*/  ULDC.64 UR4, c[0x0][0x300] ;  /* 0x0000c00000047ab9 */ /* 0x000fe20000000a00 */
[----:B------:R-:W-:Y:S01]  /*26190*/  R2UR UR6, R24 ;  /* 0x00000000180672ca */ /* 0x000fe200000e0000 */
[C---:B0-----:R-:W-:Y:S01]  /*261a0*/  IMAD.WIDE.U32 R2, R19.reuse, UR4, RZ ;  /* 0x0000000413027c25 */ /* 0x041fe2000f8e00ff */
[----:B------:R-:W-:Y:S02]  /*261b0*/  SHF.R.U32.HI R8, RZ, 0x3, R6 ;  /* 0x00000003ff087819 */ /* 0x000fe40000011606 */
[----:B------:R-:W-:Y:S01]  /*261c0*/  LOP3.LUT R16, R16, 0xfffffffe, RZ, 0xc0, !PT ;  /* 0xfffffffe10107812 */ /* 0x000fe200078ec0ff */
[----:B------:R-:W-:Y:S01]  /*261d0*/  IMAD R0, R30, UR4, RZ ;  /* 0x000000041e007c24 */ /* 0x000fe2000f8e02ff */
[----:B------:R-:W-:Y:S01]  /*261e0*/  IADD3 R18, -R8, UR46, -R18 ;  /* 0x0000002e08127c10 */ /* 0x000fe2000fffe912 */
[----:B------:R-:W-:Y:S02]  /*261f0*/  IMAD.SHL.U32 R23, R6, 0x8, RZ ;  /* 0x0000000806177824 */ /* 0x000fe400078e00ff */
        /* <DEDUP_REMOVED lines=22> */
[----:B------:R-:W-:Y:S02]  /*26360*/  LOP3.LUT R2, R2, 0x38, R37, 0x78, !PT ;  /* 0x0000003802027812 */ /* 0x000fe400078e7825 */
[----:B------:R-:W-:Y:S02]  /*26370*/  @P2 LOP3.LUT R16, R16, 0x1, RZ, 0xfc, !PT ;  /* 0x0000000110102812 */ /* 0x000fe400078efcff */
        /* <DEDUP_REMOVED lines=25> */
.L_x_5313:
        /* <DEDUP_REMOVED lines=15> */
.L_x_5260:
[----:B------:R-:W-:Y:S01]  /*26600*/  SYNCS.ARRIVE.TRANS64.A1T0 RZ, [UR45+0x38830], RZ ;  /* 0x038830ffffff79a7 */ /* 0x000fe2000810002d */
[----:B------:R-:W-:Y:S05]  /*26610*/  WARPSYNC.ALL ;  /* 0x0000000000007948 */ /* 0x000fea0003800000 */
[----:B------:R-:W-:Y:S01]  /*26620*/  UIADD3 UR4, UR45, 0x20400, URZ ;  /* 0x000204002d047890 */ /* 0x000fe2000fffe03f */
[----:B------:R-:W-:Y:S03]  /*26630*/  BAR.SYNC.DEFER_BLOCKING 0x8, 0x100 ;  /* 0x0204000000007b1d */ /* 0x000fe60000010000 */
[----:B------:R-:W-:-:S06]  /*26640*/  ULOP3.LUT UP0, URZ, UR4, 0x3ff, URZ, 0xc0, !UPT ;  /* 0x000003ff043f7892 */ /* 0x000fcc000f80c03f */
[----:B------:R-:W-:-:S13]  /*26650*/  PLOP3.LUT P0, PT, PT, PT, UP0, 0x80, 0x0 ;  /* 0x000000000000781c */ /* 0x000fda0003f0f008 */
        /* <DEDUP_REMOVED lines=17> */
.L_x_5261:
[----:B------:R-:W0:Y:S01]  /*26770*/  S2R R20, SR_CTAID.Z ;  /* 0x0000000000147919 */ /* 0x000e220000002700 */
[----:B------:R-:W-:Y:S01]  /*26780*/  UISETP.NE.AND UP0, UPT, UR47, URZ, UPT ;  /* 0x0000003f2f00728c */ /* 0x000fe2000bf05270 */
[----:B------:R-:W-:Y:S01]  /*26790*/  VIADD R37, R31, UR40 ;  /* 0x000000281f257c36 */ /* 0x000fe20008000000 */
[----:B------:R-:W-:Y:S01]  /*267a0*/  R2UR UR6, R24 ;  /* 0x00000000180672ca */ /* 0x000fe200000e0000 */
[----:B------:R-:W-:Y:S01]  /*267b0*/  ULDC.64 UR8, c[0x0][0x2d8] ;  /* 0x0000b60000087ab9 */ /* 0x000fe20000000a00 */
[----:B------:R-:W1:Y:S01]  /*267c0*/  LDC R6, c[0x0][0x448] ;  /* 0x00011200ff067b82 */ /* 0x000e620000000800 */
[----:B------:R-:W-:Y:S01]  /*267d0*/  IMAD.MOV.U32 R0, RZ, RZ, R37 ;  /* 0x000000ffff007224 */ /* 0x000fe200078e0025 */
[----:B------:R-:W-:-:S05]  /*267e0*/  PLOP3.LUT P0, PT, PT, PT, UP0, 0x80, 0x0 ;  /* 0x000000000000781c */ /* 0x000fca0003f0f008 */
[----:B------:R-:W-:-:S04]  /*267f0*/  @UP0 ULDC UR4, c[0x0][0x44c] ;  /* 0x0001130000040ab9 */ /* 0x000fc80000000800 */
[----:B------:R-:W-:-:S04]  /*26800*/  UIMAD UR6, UR6, UR8, URZ ;  /* 0x00000008060672a4 */ /* 0x000fc8000f8e023f */
[----:B------:R-:W-:Y:S01]  /*26810*/  @P0 IMAD.HI.U32 R2, R37, UR4, RZ ;  /* 0x0000000425020c27 */ /* 0x000fe2000f8e00ff */
[----:B------:R-:W-:Y:S01]  /*26820*/  PLOP3.LUT P0, PT, PT, PT, UP0, 0x80, 0x0 ;  /* 0x000000000000781c */ /* 0x000fe20003f0f008 */
[----:B------:R-:W-:Y:S01]  /*26830*/  @UP0 ULDC UR4, c[0x0][0x450] ;  /* 0x0001140000040ab9 */ /* 0x000fe20000000800 */
[----:B------:R-:W-:Y:S01]  /*26840*/  UIMAD UR6, UR39, UR9, UR6 ;  /* 0x00000009270672a4 */ /* 0x000fe2000f8e0206 */
[----:B0-----:R-:W-:Y:S02]  /*26850*/  SHF.R.S32.HI R21, RZ, 0x1f, R20 ;  /* 0x0000001fff157819 */ /* 0x001fe40000011414 */
[----:B------:R-:W0:Y:S08]  /*26860*/  S2R R20, SR_CTAID.Z ;  /* 0x0000000000147919 */ /* 0x000e300000002700 */
[----:B------:R-:W-:Y:S01]  /*26870*/  @P0 SHF.R.U32.HI R0, RZ, UR4, R2 ;  /* 0x00000004ff000c19 */ /* 0x000fe20008011602 */
[----:B------:R-:W-:-:S04]  /*26880*/  UIMAD.WIDE.U32 UR4, UR39, UR8, URZ ;  /* 0x00000008270472a5 */ /* 0x000fc8000f8e003f */
[----:B------:R-:W-:Y:S02]  /*26890*/  UIADD3 UR6, UR5, UR6, URZ ;  /* 0x0000000605067290 */ /* 0x000fe4000fffe03f */
[----:B------:R-:W-:Y:S02]  /*268a0*/  IMAD.U32 R4, RZ, RZ, UR4 ;  /* 0x00000004ff047e24 */ /* 0x000fe4000f8e00ff */
[----:B------:R-:W-:Y:S01]  /*268b0*/  IMAD.U32 R5, RZ, RZ, UR5 ;  /* 0x00000005ff057e24 */ /* 0x000fe2000f8e00ff */
[----:B------:R-:W-:Y:S01]  /*268c0*/  ULDC.64 UR4, c[0x0][0x2e0] ;  /* 0x0000b80000047ab9 */ /* 0x000fe20000000a00 */
[----:B------:R-:W-:Y:S01]  /*268d0*/  IMAD.MOV.U32 R2, RZ, RZ, R4 ;  /* 0x000000ffff027224 */ /* 0x000fe200078e0004 */
[----:B------:R-:W-:Y:S01]  /*268e0*/  SHF.R.S32.HI R5, RZ, 0x1f, R0 ;  /* 0x0000001fff057819 */ /* 0x000fe20000011400 */
[----:B------:R-:W-:Y:S02]  /*268f0*/  IMAD.U32 R3, RZ, RZ, UR6 ;  /* 0x00000006ff037e24 */ /* 0x000fe4000f8e00ff */
[----:B------:R-:W-:-:S04]  /*26900*/  IMAD R4, R21, UR4, RZ ;  /* 0x0000000415047c24 */ /* 0x000fc8000f8e02ff */
[C---:B0-----:R-:W-:Y:S02]  /*26910*/  IMAD R4, R20.reuse, UR5, R4 ;  /* 0x0000000514047c24 */ /* 0x041fe4000f8e0204 */
[----:B------:R-:W-:Y:S01]  /*26920*/  IMAD.WIDE.U32 R2, R20, UR4, R2 ;  /* 0x0000000414027c25 */ /* 0x000fe2000f8e0002 */
[----:B------:R-:W-:Y:S01]  /*26930*/  ULDC.64 UR4, c[0x0][0x2d0] ;  /* 0x0000b40000047ab9 */ /* 0x000fe20000000a00 */
[----:B------:R-:W0:Y:S02]  /*26940*/  S2R R20, SR_TID.X ;  /* 0x0000000000147919 */ /* 0x000e240000002100 */
[----:B------:R-:W-:Y:S02]  /*26950*/  IMAD.IADD R3, R3, 0x1, R4 ;  /* 0x0000000103037824 */ /* 0x000fe400078e0204 */
[----:B------:R-:W-:Y:S02]  /*26960*/  IMAD.MOV R4, RZ, RZ, -R0 ;  /* 0x000000ffff047224 */ /* 0x000fe400078e0a00 */
[----:B------:R-:W-:-:S02]  /*26970*/  IMAD R5, R5, UR4, RZ ;  /* 0x0000000405057c24 */ /* 0x000fc4000f8e02ff */
[----:B-1----:R-:W-:Y:S02]  /*26980*/  IMAD R4, R6, R4, R37 ;  /* 0x0000000406047224 */ /* 0x002fe400078e0225 */
[C---:B------:R-:W-:Y:S02]  /*26990*/  IMAD R5, R0.reuse, UR5, R5 ;  /* 0x0000000500057c24 */ /* 0x040fe4000f8e0205 */
[----:B------:R-:W-:Y:S01]  /*269a0*/  IMAD.WIDE.U32 R2, R0, UR4, R2 ;  /* 0x0000000400027c25 */ /* 0x000fe2000f8e0002 */
[----:B------:R-:W-:Y:S01]  /*269b0*/  SHF.R.S32.HI R0, RZ, 0x1f, R4 ;  /* 0x0000001fff007819 */ /* 0x000fe20000011404 */
[----:B------:R-:W-:Y:S02]  /*269c0*/  ULDC.64 UR4, c[0x0][0x2c8] ;  /* 0x0000b20000047ab9 */ /* 0x000fe40000000a00 */
[----:B------:R-:W-:Y:S02]  /*269d0*/  IMAD.IADD R3, R3, 0x1, R5 ;  /* 0x0000000103037824 */ /* 0x000fe400078e0205 */
[----:B------:R-:W-:-:S02]  /*269e0*/  IMAD R0, R0, UR4, RZ ;  /* 0x0000000400007c24 */ /* 0x000fc4000f8e02ff */
[----:B------:R-:W-:-:S04]  /*269f0*/  IMAD.WIDE.U32 R2, R4, UR4, R2 ;  /* 0x0000000404027c25 */ /* 0x000fc8000f8e0002 */
[----:B------:R-:W-:Y:S01]  /*26a00*/  IMAD R0, R4, UR5, R0 ;  /* 0x0000000504007c24 */ /* 0x000fe2000f8e0200 */
[----:B------:R-:W-:-:S03]  /*26a10*/  ULDC.64 UR4, c[0x0][0x280] ;  /* 0x0000a00000047ab9 */ /* 0x000fc60000000a00 */
[----:B------:R-:W-:Y:S01]  /*26a20*/  IMAD.IADD R3, R3, 0x1, R0 ;  /* 0x0000000103037824 */ /* 0x000fe200078e0200 */
[----:B------:R-:W-:Y:S01]  /*26a30*/  LEA R0, P0, R2, UR4, 0x1 ;  /* 0x0000000402007c11 */ /* 0x000fe2000f8008ff */
[----:B------:R-:W-:Y:S01]  /*26a40*/  ULDC UR4, c[0x0][0x2b8] ;  /* 0x0000ae0000047ab9 */ /* 0x000fe20000000800 */
[----:B0-----:R-:W-:Y:S02]  /*26a50*/  LOP3.LUT R20, R20, 0x7f, RZ, 0xc0, !PT ;  /* 0x0000007f14147812 */ /* 0x001fe400078ec0ff */
[----:B------:R-:W-:Y:S01]  /*26a60*/  LEA.HI.X R4, R2, UR5, R3, 0x1, P0 ;  /* 0x0000000502047c11 */ /* 0x000fe200080f0c03 */
[----:B------:R-:W-:Y:S01]  /*26a70*/  UMOV UR5, 0xffffffff ;  /* 0xffffffff00057882 */ /* 0x000fe20000000000 */
[----:B------:R-:W-:Y:S02]  /*26a80*/  ISETP.GE.AND P0, PT, R22, UR4, PT ;  /* 0x0000000416007c0c */ /* 0x000fe4000bf06270 */
[----:B------:R-:W-:Y:S01]  /*26a90*/  SHF.R.U32.HI R20, RZ, 0x3, R20 ;  /* 0x00000003ff147819 */ /* 0x000fe20000011614 */
[----:B------:R-:W-:Y:S10]  /*26aa0*/  BRA.DIV UR5, `(.L_x_5262) ;  /* 0x0000003605207947 */ /* 0x000ff4000b800000 */
[----:B------:R-:W0:Y:S01]  /*26ab0*/  SHFL.IDX PT, R3, R0, RZ, 0x181f ;  /* 0x00181fff00037589 */ /* 0x000e2200000e0000 */
[----:B------:R-:W-:Y:S01]  /*26ac0*/  ULDC UR4, c[0x0][0x288] ;  /* 0x0000a20000047ab9 */ /* 0x000fe20000000800 */
[----:B------:R-:W-:Y:S01]  /*26ad0*/  LOP3.LUT R16, R16, 0xfffffeff, RZ, 0xc0, !PT ;  /* 0xfffffeff10107812 */ /* 0x000fe200078ec0ff */
[----:B------:R-:W-:Y:S01]  /*26ae0*/  IMAD R5, R6, UR4, RZ ;  /* 0x0000000406057c24 */ /* 0x000fe2000f8e02ff */
[----:B------:R-:W1:Y:S01]  /*26af0*/  SHFL.IDX PT, R2, R4, RZ, 0x181f ;  /* 0x00181fff04027589 */ /* 0x000e6200000e0000 */
[----:B------:R-:W-:-:S03]  /*26b00*/  VIADD R6, R20, UR40 ;  /* 0x0000002814067c36 */ /* 0x000fc60008000000 */
[----:B------:R-:W-:Y:S02]  /*26b10*/  SHFL.IDX PT, R14, R0, 0x3, 0x181f ;  /* 0x00781f00000e7f89 */ /* 0x000fe400000e0000 */
[----:B------:R-:W-:-:S13]  /*26b20*/  ISETP.GE.AND P2, PT, R6, R5, PT ;  /* 0x000000050600720c */ /* 0x000fda0003f46270 */
[----:B------:R-:W-:Y:S02]  /*26b30*/  @!P2 LEA R7, R23, UR45, 0x1 ;  /* 0x0000002d1707ac11 */ /* 0x000fe4000f8e08ff */
[----:B0-----:R-:W-:Y:S02]  /*26b40*/  @!P2 LEA R3, P1, R22, R3, 0x1 ;  /* 0x000000031603a211 */ /* 0x001fe400078208ff */
[----:B------:R-:W-:-:S03]  /*26b50*/  @P2 LOP3.LUT R16, R16, 0x100, RZ, 0xfc, !PT ;  /* 0x0000010010102812 */ /* 0x000fc600078efcff */
[----:B-1----:R-:W-:Y:S01]  /*26b60*/  @!P2 IMAD.X R2, RZ, RZ, R2, P1 ;  /* 0x000000ffff02a224 */ /* 0x002fe200008e0602 */
[----:B------:R-:W-:-:S04]  /*26b70*/  LOP3.LUT R16, R16, 0xffffff7f, RZ, 0xc0, !PT ;  /* 0xffffff7f10107812 */ /* 0x000fc800078ec0ff */
[----:B------:R-:W-:-:S04]  /*26b80*/  @!P2 LOP3.LUT R3, R3, R2, RZ, 0x3c, !PT ;  /* 0x000000020303a212 */ /* 0x000fc800078e3cff */
[----:B------:R-:W-:-:S04]  /*26b90*/  @!P2 LOP3.LUT R2, R3, R2, RZ, 0x3c, !PT ;  /* 0x000000020302a212 */ /* 0x000fc800078e3cff */
[----:B------:R-:W-:-:S05]  /*26ba0*/  @!P2 LOP3.LUT R3, R3, R2, RZ, 0x3c, !PT ;  /* 0x000000020303a212 */ /* 0x000fca00078e3cff */
[----:B------:R0:W-:Y:S04]  /*26bb0*/  @!P2 LDGSTS.E.BYPASS.LTC128B.128 [R7+0x20400], desc[UR36][R2.64], !P0 ;  /* 0x204000000207afae */ /* 0x0001e8000c101d64 */
[----:B0-----:R-:W0:Y:S01]  /*26bc0*/  SHFL.IDX PT, R3, R0, 0x1, 0x181f ;  /* 0x00381f0000037f89 */ /* 0x001e2200000e0000 */
[----:B------:R-:W-:-:S03]  /*26bd0*/  VIADD R7, R6, 0x10 ;  /* 0x0000001006077836 */ /* 0x000fc60000000000 */
[----:B------:R-:W1:Y:S02]  /*26be0*/  SHFL.IDX PT, R2, R4, 0x1, 0x181f ;  /* 0x00381f0004027f89 */ /* 0x000e6400000e0000 */
[----:B------:R-:W-:-:S13]  /*26bf0*/  ISETP.GE.AND P2, PT, R7, R5, PT ;  /* 0x000000050700720c */ /* 0x000fda0003f46270 */
[----:B------:R-:W-:Y:S02]  /*26c00*/  @!P2 LEA R7, R23, UR45, 0x1 ;  /* 0x0000002d1707ac11 */ /* 0x000fe4000f8e08ff */
[----:B------:R-:W-:Y:S02]  /*26c10*/  @P2 LOP3.LUT R16, R16, 0x80, RZ, 0xfc, !PT ;  /* 0x0000008010102812 */ /* 0x000fe400078efcff */
[----:B0-----:R-:W-:Y:S02]  /*26c20*/  @!P2 LEA R3, P1, R22, R3, 0x1 ;  /* 0x000000031603a211 */ /* 0x001fe400078208ff */
[----:B------:R-:W-:-:S03]  /*26c30*/  LOP3.LUT R16, R16, 0xffffffbf, RZ, 0xc0, !PT ;  /* 0xffffffbf10107812 */ /* 0x000fc600078ec0ff */
[----:B-1----:R-:W-:-:S05]  /*26c40*/  @!P2 IMAD.X R2, RZ, RZ, R2, P1 ;  /* 0x000000ffff02a224 */ /* 0x002fca00008e0602 */
[----:B------:R-:W-:-:S04]  /*26c50*/  @!P2 LOP3.LUT R3, R3, R2, RZ, 0x3c, !PT ;  /* 0x000000020303a212 */ /* 0x000fc800078e3cff */
[----:B------:R-:W-:-:S04]  /*26c60*/  @!P2 LOP3.LUT R2, R3, R2, RZ, 0x3c, !PT ;  /* 0x000000020302a212 */ /* 0x000fc800078e3cff */
[----:B------:R-:W-:-:S05]  /*26c70*/  @!P2 LOP3.LUT R3, R3, R2, RZ, 0x3c, !PT ;  /* 0x000000020303a212 */ /* 0x000fca00078e3cff */
[----:B------:R0:W-:Y:S04]  /*26c80*/  @!P2 LDGSTS.E.BYPASS.LTC128B.128 [R7+0x20c00], desc[UR36][R2.64], !P0 ;  /* 0x20c000000207afae */ /* 0x0001e8000c101d64 */
[----:B0-----:R-:W0:Y:S01]  /*26c90*/  SHFL.IDX PT, R3, R0, 0x2, 0x181f ;  /* 0x00581f0000037f89 */ /* 0x001e2200000e0000 */
[----:B------:R-:W-:-:S03]  /*26ca0*/  VIADD R7, R6, 0x20 ;  /* 0x0000002006077836 */ /* 0x000fc60000000000 */
[----:B------:R-:W1:Y:S02]  /*26cb0*/  SHFL.IDX PT, R2, R4, 0x2, 0x181f ;  /* 0x00581f0004027f89 */ /* 0x000e6400000e0000 */
[----:B------:R-:W-:Y:S02]  /*26cc0*/  ISETP.GE.AND P2, PT, R7, R5, PT ;  /* 0x000000050700720c */ /* 0x000fe40003f46270 */
[----:B------:R-:W2:Y:S11]  /*26cd0*/  SHFL.IDX PT, R4, R4, 0x3, 0x181f ;  /* 0x00781f0004047f89 */ /* 0x000eb600000e0000 */
[----:B------:R-:W-:-:S02]  /*26ce0*/  @!P2 LEA R7, R23, UR45, 0x1 ;  /* 0x0000002d1707ac11 */ /* 0x000fc4000f8e08ff */
[----:B------:R-:W-:Y:S02]  /*26cf0*/  @P2 LOP3.LUT R16, R16, 0x40, RZ, 0xfc, !PT ;  /* 0x0000004010102812 */ /* 0x000fe400078efcff */
[----:B0-----:R-:W-:-:S05]  /*26d00*/  @!P2 LEA R3, P1, R22, R3, 0x1 ;  /* 0x000000031603a211 */ /* 0x001fca00078208ff */
[----:B-1----:R-:W-:-:S05]  /*26d10*/  @!P2 IMAD.X R2, RZ, RZ, R2, P1 ;  /* 0x000000ffff02a224 */ /* 0x002fca00008e0602 */
[----:B------:R-:W-:-:S04]  /*26d20*/  @!P2 LOP3.LUT R3, R3, R2, RZ, 0x3c, !PT ;  /* 0x000000020303a212 */ /* 0x000fc800078e3cff */
[----:B------:R-:W-:-:S04]  /*26d30*/  @!P2 LOP3.LUT R2, R3, R2, RZ, 0x3c, !PT ;  /* 0x000000020302a212 */ /* 0x000fc800078e3cff */
[----:B------:R-:W-:-:S05]  /*26d40*/  @!P2 LOP3.LUT R3, R3, R2, RZ, 0x3c, !PT ;  /* 0x000000020303a212 */ /* 0x000fca00078e3cff */
[----:B--2---:R0:W-:Y:S02]  /*26d50*/  @!P2 LDGSTS.E.BYPASS.LTC128B.128 [R7+0x21400], desc[UR36][R2.64], !P0 ;  /* 0x214000000207afae */ /* 0x0041e4000c101d64 */
.L_x_5322:
        /* <DEDUP_REMOVED lines=36> */
.L_x_5263:
[----:B------:R-:W-:Y:S01]  /*26fa0*/  UISETP.NE.AND UP0, UPT, UR47, URZ, UPT ;  /* 0x0000003f2f00728c */ /* 0x000fe2000bf05270 */
[----:B------:R-:W0:Y:S01]  /*26fb0*/  S2R R20, SR_CTAID.Z ;  /* 0x0000000000147919 */ /* 0x000e220000002700 */
[----:B------:R-:W-:Y:S01]  /*26fc0*/  R2UR UR6, R24 ;  /* 0x00000000180672ca */ /* 0x000fe200000e0000 */
[----:B------:R-:W-:Y:S01]  /*26fd0*/  ULDC.64 UR8, c[0x0][0x3d8] ;  /* 0x0000f60000087ab9 */ /* 0x000fe20000000a00 */
[----:B------:R-:W-:Y:S01]  /*26fe0*/  IMAD.MOV.U32 R0, RZ, RZ, R37 ;  /* 0x000000ffff007224 */ /* 0x000fe200078e0025 */
[C---:B------:R-:W-:Y:S02]  /*26ff0*/  LOP3.LUT R8, R22.reuse, 0x80, RZ, 0xfc, !PT ;  /* 0x0000008016087812 */ /* 0x040fe400078efcff */
[----:B------:R-:W-:Y:S02]  /*27000*/  PLOP3.LUT P0, PT, PT, PT, UP0, 0x80, 0x0 ;  /* 0x000000000000781c */ /* 0x000fe40003f0f008 */
[C---:B------:R-:W-:Y:S02]  /*27010*/  LOP3.LUT R7, R22.reuse, 0x40, RZ, 0xfc, !PT ;  /* 0x0000004016077812 */ /* 0x040fe400078efcff */
[----:B------:R-:W-:Y:S01]  /*27020*/  @UP0 ULDC UR4, c[0x0][0x44c] ;  /* 0x0001130000040ab9 */ /* 0x000fe20000000800 */
[----:B------:R-:W-:-:S02]  /*27030*/  LOP3.LUT R21, R22, 0x180, RZ, 0xfc, !PT ;  /* 0x0000018016157812 */ /* 0x000fc400078efcff */
[----:B------:R-:W-:Y:S01]  /*27040*/  LOP3.LUT R16, R16, 0xfffff7ff, RZ, 0xc0, !PT ;  /* 0xfffff7ff10107812 */ /* 0x000fe200078ec0ff */
[----:B------:R-:W-:-:S04]  /*27050*/  UIMAD UR6, UR6, UR8, URZ ;  /* 0x00000008060672a4 */ /* 0x000fc8000f8e023f */
[----:B------:R-:W-:Y:S01]  /*27060*/  UIMAD UR6, UR39, UR9, UR6 ;  /* 0x00000009270672a4 */ /* 0x000fe2000f8e0206 */
[----:B------:R-:W-:Y:S01]  /*27070*/  @P0 IMAD.HI.U32 R2, R37, UR4, RZ ;  /* 0x0000000425020c27 */ /* 0x000fe2000f8e00ff */
[----:B------:R-:W-:Y:S01]  /*27080*/  PLOP3.LUT P0, PT, PT, PT, UP0, 0x80, 0x0 ;  /* 0x000000000000781c */ /* 0x000fe20003f0f008 */
[----:B------:R-:W-:Y:S01]  /*27090*/  @UP0 ULDC UR4, c[0x0][0x450] ;  /* 0x0001140000040ab9 */ /* 0x000fe20000000800 */
[----:B0-----:R-:W-:-:S11]  /*270a0*/  SHF.R.S32.HI R20, RZ, 0x1f, R20 ;  /* 0x0000001fff147819 */ /* 0x001fd60000011414 */
[----:B------:R-:W-:Y:S01]  /*270b0*/  @P0 SHF.R.U32.HI R0, RZ, UR4, R2 ;  /* 0x00000004ff000c19 */ /* 0x000fe20008011602 */
[----:B------:R-:W-:-:S03]  /*270c0*/  UIMAD.WIDE.U32 UR4, UR39, UR8, URZ ;  /* 0x00000008270472a5 */ /* 0x000fc6000f8e003f */
[----:B------:R-:W-:Y:S01]  /*270d0*/  ULDC.64 UR8, c[0x0][0x3e0] ;  /* 0x0000f80000087ab9 */ /* 0x000fe20000000a00 */
[----:B------:R-:W-:Y:S01]  /*270e0*/  UIADD3 UR6, UR5, UR6, URZ ;  /* 0x0000000605067290 */ /* 0x000fe2000fffe03f */
[----:B------:R-:W-:Y:S02]  /*270f0*/  IMAD R6, R20, UR8, RZ ;  /* 0x0000000814067c24 */ /* 0x000fe4000f8e02ff */
[----:B------:R-:W0:Y:S01]  /*27100*/  S2R R20, SR_CTAID.Z ;  /* 0x0000000000147919 */ /* 0x000e220000002700 */
[----:B------:R-:W-:Y:S02]  /*27110*/  IMAD.U32 R4, RZ, RZ, UR4 ;  /* 0x00000004ff047e24 */ /* 0x000fe4000f8e00ff */
[----:B------:R-:W-:Y:S01]  /*27120*/  IMAD.U32 R3, RZ, RZ, UR6 ;  /* 0x00000006ff037e24 */ /* 0x000fe2000f8e00ff */
[----:B------:R-:W-:Y:S01]  /*27130*/  ULDC UR6, c[0x0][0x448] ;  /* 0x0001120000067ab9 */ /* 0x000fe20000000800 */
[----:B------:R-:W-:Y:S01]  /*27140*/  IMAD.MOV.U32 R2, RZ, RZ, R4 ;  /* 0x000000ffff027224 */ /* 0x000fe200078e0004 */
[----:B------:R-:W-:Y:S01]  /*27150*/  SHF.R.S32.HI R4, RZ, 0x1f, R0 ;  /* 0x0000001fff047819 */ /* 0x000fe20000011400 */
[----:B------:R-:W-:Y:S01]  /*27160*/  IMAD.U32 R5, RZ, RZ, UR5 ;  /* 0x00000005ff057e24 */ /* 0x000fe2000f8e00ff */
[----:B------:R-:W-:Y:S01]  /*27170*/  ULDC.64 UR4, c[0x0][0x3d0] ;  /* 0x0000f40000047ab9 */ /* 0x000fe20000000a00 */
[----:B0-----:R-:W-:-:S02]  /*27180*/  IMAD R5, R20, UR9, R6 ;  /* 0x0000000914057c24 */ /* 0x001fc4000f8e0206 */
[----:B------:R-:W-:Y:S01]  /*27190*/  IMAD.WIDE.U32 R2, R20, UR8, R2 ;  /* 0x0000000814027c25 */ /* 0x000fe2000f8e0002 */
[----:B------:R-:W-:-:S03]  /*271a0*/  LOP3.LUT R20, R22, 0x1c0, RZ, 0xfc, !PT ;  /* 0x000001c016147812 */ /* 0x000fc600078efcff */
[----:B------:R-:W-:Y:S02]  /*271b0*/  IMAD.MOV R6, RZ, RZ, -R0 ;  /* 0x000000ffff067224 */ /* 0x000fe400078e0a00 */
[----:B------:R-:W-:Y:S02]  /*271c0*/  IMAD.IADD R3, R3, 0x1, R5 ;  /* 0x0000000103037824 */ /* 0x000fe400078e0205 */
[----:B------:R-:W-:Y:S02]  /*271d0*/  IMAD R5, R4, UR4, RZ ;  /* 0x0000000404057c24 */ /* 0x000fe4000f8e02ff */
[----:B------:R-:W-:Y:S02]  /*271e0*/  IMAD R4, R6, UR6, R37 ;  /* 0x0000000606047c24 */ /* 0x000fe4000f8e0225 */
[C---:B------:R-:W-:Y:S02]  /*271f0*/  IMAD R5, R0.reuse, UR5, R5 ;  /* 0x0000000500057c24 */ /* 0x040fe4000f8e0205 */
[----:B------:R-:W-:Y:S01]  /*27200*/  IMAD.WIDE.U32 R2, R0, UR4, R2 ;  /* 0x0000000400027c25 */ /* 0x000fe2000f8e0002 */
[----:B------:R-:W-:Y:S01]  /*27210*/  SHF.R.S32.HI R0, RZ, 0x1f, R4 ;  /* 0x0000001fff007819 */ /* 0x000fe20000011404 */
[----:B------:R-:W-:-:S02]  /*27220*/  ULDC.64 UR4, c[0x0][0x3c8] ;  /* 0x0000f20000047ab9 */ /* 0x000fc40000000a00 */
[----:B------:R-:W-:Y:S02]  /*27230*/  IMAD.IADD R3, R3, 0x1, R5 ;  /* 0x0000000103037824 */ /* 0x000fe400078e0205 */
        /* <DEDUP_REMOVED lines=65> */
[C---:B------:R-:W-:Y:S01]  /*27650*/  LOP3.LUT P0, RZ, R16.reuse, 0x800, RZ, 0xc0, !PT ;  /* 0x0000080010ff7812 */ /* 0x040fe2000780c0ff */
        /* <DEDUP_REMOVED lines=24> */
[----:B0-----:R-:W-:-:S05]  /*277e0*/  @!P5 LEA R14, P0, R22, R14, 0x1 ;  /* 0x0000000e160ed211 */ /* 0x001fca00078008ff */
[----:B-1----:R-:W-:Y:S01]  /*277f0*/  @!P5 IMAD.X R7, RZ, RZ, R7, P0 ;  /* 0x000000ffff07d224 */ /* 0x002fe200000e0607 */
        /* <DEDUP_REMOVED lines=21> */
.L_x_5332:
        /* <DEDUP_REMOVED lines=24> */
.L_x_5266:
[----:B------:R-:W-:Y:S05]  /*27ad0*/  BSYNC B0 ;  /* 0x0000000000007941 */ /* 0x000fea0003800000 */
.L_x_5265:
        /* <DEDUP_REMOVED lines=9> */
.L_x_5333:
[----:B------:R-:W-:-:S13]  /*27b70*/  ISETP.NE.AND P0, PT, R33, 0x3, PT ;  /* 0x000000032100780c */ /* 0x000fda0003f05270 */
[----:B------:R-:W-:Y:S05]  /*27b80*/  @!P0 BRA `(.L_x_5268) ;  /* 0x0000000000048947 */ /* 0x000fea0003800000 */
[----:B------:R-:W-:Y:S01]  /*27b90*/  BPT.TRAP 0x1 ;  /* 0x000000040000795c */ /* 0x000fe20000300000 */
.L_x_5268:
[----:B------:R-:W2:Y:S02]  /*27ba0*/  SYNCS.PHASECHK.TRANS64.TRYWAIT P0, [UR45+0x38860], R0 ;  /* 0x03886000ff0075a7 */ /* 0x000ea4000800016d */
[----:B--2---:R-:W-:Y:S05]  /*27bb0*/  @!P0 BRA `(.L_x_5269) ;  /* 0x00000030009c8947 */ /* 0x004fea0003800000 */
.L_x_5334:
        /* <DEDUP_REMOVED lines=23> */
[----:B------:R-:W-:Y:S01]  /*27d30*/  IMAD.SHL.U32 R0, R22, 0x2, RZ ;  /* 0x0000000216007824 */ /* 0x000fe200078e00ff */
[----:B------:R-:W-:Y:S02]  /*27d40*/  LOP3.LUT R4, R17, 0x1, RZ, 0xc0, !PT ;  /* 0x0000000111047812 */ /* 0x000fe400078ec0ff */
        /* <DEDUP_REMOVED lines=80> */
.L_x_5344:
        /* <DEDUP_REMOVED lines=30> */
.L_x_5271:
        /* <DEDUP_REMOVED lines=13> */
[----:B------:R-:W-:Y:S01]  /*28500*/  LOP3.LUT R5, RZ, UR41, RZ, 0x33, !PT ;  /* 0x00000029ff057c12 */ /* 0x000fe2000f8e33ff */
[----:B------:R-:W-:Y:S01]  /*28510*/  IMAD.MOV.U32 R8, RZ, RZ, 0x1 ;  /* 0x00000001ff087424 */ /* 0x000fe200078e00ff */
[----:B------:R-:W-:Y:S02]  /*28520*/  LOP3.LUT R30, R34, 0x40, RZ, 0xc0, !PT ;  /* 0x00000040221e7812 */ /* 0x000fe400078ec0ff */
[----:B------:R-:W-:-:S02]  /*28530*/  LOP3.LUT R28, R17, 0x80, RZ, 0xc0, !PT ;  /* 0x00000080111c7812 */ /* 0x000fc400078ec0ff */
[----:B------:R-:W-:Y:S02]  /*28540*/  LOP3.LUT R2, RZ, UR4, RZ, 0x33, !PT ;  /* 0x00000004ff027c12 */ /* 0x000fe4000f8e33ff */
[----:B------:R-:W-:Y:S02]  /*28550*/  SHF.R.U32.HI R30, RZ, 0x2, R30 ;  /* 0x00000002ff1e7819 */ /* 0x000fe4000001161e */
[----:B------:R-:W-:Y:S02]  /*28560*/  VIADDMNMX R2, R2, -UR43, R3, !PT ;  /* 0x8000002b02027c46 */ /* 0x000fe4000f800103 */
[----:B------:R-:W-:Y:S02]  /*28570*/  SHF.R.U32.HI R28, RZ, 0x3, R28 ;  /* 0x00000003ff1c7819 */ /* 0x000fe4000001161c */
[----:B------:R-:W-:-:S04]  /*28580*/  VIMNMX R2, R2, R5, !PT ;  /* 0x0000000502027248 */ /* 0x000fc80007fe0100 */
[----:B------:R-:W-:Y:S01]  /*28590*/  IADD3 R22, -R2, -0x2, RZ ;  /* 0xfffffffe02167810 */ /* 0x000fe20007ffe1ff */
[----:B0-----:R-:W-:Y:S01]  /*285a0*/  IMAD.SHL.U32 R6, R6, 0x10, RZ ;  /* 0x0000001006067824 */ /* 0x001fe200078e00ff */
[----:B-1----:R-:W-:-:S04]  /*285b0*/  LOP3.LUT R7, R7, 0x7f, RZ, 0xc0, !PT ;  /* 0x0000007f07077812 */ /* 0x002fc800078ec0ff */
[----:B------:R-:W-:Y:S02]  /*285c0*/  LOP3.LUT R6, R6, 0x70, RZ, 0xc0, !PT ;  /* 0x0000007006067812 */ /* 0x000fe400078ec0ff */
[----:B------:R-:W-:-:S04]  /*285d0*/  SHF.R.U32.HI R7, RZ, 0x3, R7 ;  /* 0x00000003ff077819 */ /* 0x000fc80000011607 */
[----:B------:R-:W-:-:S05]  /*285e0*/  IADD3 R29, R6, R29, R7 ;  /* 0x0000001d061d7210 */ /* 0x000fca0007ffe007 */
[----:B------:R-:W-:-:S04]  /*285f0*/  VIADD R29, R29, 0xffffff40 ;  /* 0xffffff401d1d7836 */ /* 0x000fc80000000000 */
[----:B------:R-:W-:-:S07]  /*28600*/  IMAD R9, R2, -0x40, R29 ;  /* 0xffffffc002097824 */ /* 0x000fce00078e021d */
.L_x_5287:
        /* <DEDUP_REMOVED lines=22> */
.L_x_5274:
[----:B------:R-:W-:Y:S05]  /*28770*/  BSYNC B1 ;  /* 0x0000000000017941 */ /* 0x000fea0003800000 */
.L_x_5273:
[----:B------:R-:W-:-:S13]  /*28780*/  ISETP.NE.AND P0, PT, R33, 0x3, PT ;  /* 0x000000032100780c */ /* 0x000fda0003f05270 */
[----:B------:R-:W-:Y:S05]  /*28790*/  @!P0 BRA `(.L_x_5275) ;  /* 0x0000000000048947 */ /* 0x000fea0003800000 */
[----:B------:R-:W-:Y:S01]  /*287a0*/  BPT.TRAP 0x1 ;  /* 0x000000040000795c */ /* 0x000fe20000300000 */
.L_x_5275:
[----:B------:R-:W-:Y:S01]  /*287b0*/  LEA R10, R8, UR45, 0x3 ;  /* 0x0000002d080a7c11 */ /* 0x000fe2000f8e18ff */
[----:B------:R-:W-:Y:S01]  /*287c0*/  BSSY B1, `(.L_x_5276) ;  /* 0x0000004000017945 */ /* 0x000fe20003800000 */
[----:B------:R-:W-:-:S04]  /*287d0*/  SHF.L.U32 R20, R21, 0x1f, RZ ;  /* 0x0000001f15147819 */ /* 0x000fc800000006ff */
[----:B------:R-:W1:Y:S02]  /*287e0*/  SYNCS.PHASECHK.TRANS64.TRYWAIT P0, [R10+URZ+0x38840], R20 ;  /* 0x038840140a0075a7 */ /* 0x000e64000800017f */
[----:B-1----:R-:W-:Y:S05]  /*287f0*/  @!P0 BRA `(.L_x_5277) ;  /* 0x0000002c00b48947 */ /* 0x002fea0003800000 */
.L_x_5345:
[----:B------:R-:W-:Y:S05]  /*28800*/  BSYNC B1 ;  /* 0x0000000000017941 */ /* 0x000fea0003800000 */
.L_x_5276:
        /* <DEDUP_REMOVED lines=47> */
.L_x_5355:
        /* <DEDUP_REMOVED lines=8> */
.L_x_5279:
        /* <DEDUP_REMOVED lines=10> */
.L_x_5280:
[----:B------:R2:W-:Y:S01]  /*28c20*/  SYNCS.ARRIVE.TRANS64.A1T0 RZ, [R10+URZ+0x38830], RZ ;  /* 0x038830ff0aff79a7 */ /* 0x0005e2000810003f */
[----:B------:R-:W-:Y:S05]  /*28c30*/  @!P2 BRA `(.L_x_5281) ;  /* 0x000000000004a947 */ /* 0x000fea0003800000 */
[----:B------:R-:W-:Y:S01]  /*28c40*/  BPT.TRAP 0x1 ;  /* 0x000000040000795c */ /* 0x000fe20000300000 */
.L_x_5281:
[----:B------:R-:W3:Y:S01]  /*28c50*/  SYNCS.PHASECHK.TRANS64.TRYWAIT P0, [R10+URZ+0x38860], R20 ;  /* 0x038860140a0075a7 */ /* 0x000ee2000800017f */
[----:B------:R-:W-:Y:S04]  /*28c60*/  BSSY B1, `(.L_x_5282) ;  /* 0x0000002000017945 */ /* 0x000fe80003800000 */
[----:B---3--:R-:W-:Y:S05]  /*28c70*/  @!P0 BRA `(.L_x_5283) ;  /* 0x0000002c00b48947 */ /* 0x008fea0003800000 */
.L_x_5356:
[----:B------:R-:W-:Y:S05]  /*28c80*/  BSYNC B1 ;  /* 0x0000000000017941 */ /* 0x000fea0003800000 */
.L_x_5282:
        /* <DEDUP_REMOVED lines=16> */
[----:B------:R-:W-:Y:S02]  /*28d90*/  IMAD.IADD R3, R3, 0x1, R7 ;  /* 0x0000000103037824 */ /* 0x000fe400078e0207 */
        /* <DEDUP_REMOVED lines=60> */
.L_x_5366:
        /* <DEDUP_REMOVED lines=20> */
.L_x_5285:
        /* <DEDUP_REMOVED lines=10> */
.L_x_5286:
[----:B------:R-:W-:Y:S01]  /*29340*/  VIADD R8, R8, 0x1 ;  /* 0x0000000108087836 */ /* 0x000fe20000000000 */
[----:B------:R1:W-:Y:S01]  /*29350*/  SYNCS.ARRIVE.TRANS64.A1T0 RZ, [R10+URZ+0x38850], RZ ;  /* 0x038850ff0aff79a7 */ /* 0x0003e2000810003f */
[----:B------:R-:W-:Y:S02]  /*29360*/  VIADD R22, R22, 0xffffffff ;  /* 0xffffffff16167836 */ /* 0x000fe40000000000 */
[----:B------:R-:W-:Y:S01]  /*29370*/  VIADD R9, R9, 0xffffffc0 ;  /* 0xffffffc009097836 */ /* 0x000fe20000000000 */
[----:B------:R-:W-:-:S04]  /*29380*/  ISETP.NE.AND P0, PT, R8, 0x2, PT ;  /* 0x000000020800780c */ /* 0x000fc80003f05270 */
[----:B------:R-:W-:Y:S02]  /*29390*/  SEL R8, R8, RZ, P0 ;  /* 0x000000ff08087207 */ /* 0x000fe40000000000 */
[----:B0-----:R-:W-:Y:S02]  /*293a0*/  SEL R2, RZ, 0x1, P0 ;  /* 0x00000001ff027807 */ /* 0x001fe40000000000 */
[----:B------:R-:W-:Y:S02]  /*293b0*/  ISETP.GT.AND P0, PT, R22, UR48, PT ;  /* 0x0000003016007c0c */ /* 0x000fe4000bf04270 */
[----:B------:R-:W-:-:S11]  /*293c0*/  LOP3.LUT R21, R21, R2, RZ, 0x3c, !PT ;  /* 0x0000000215157212 */ /* 0x000fd600078e3cff */
[----:B-1----:R-:W-:Y:S05]  /*293d0*/  @P0 BRA `(.L_x_5287) ;  /* 0xfffffff0008c0947 */ /* 0x002fea000383ffff */
.L_x_5272:
[----:B------:R-:W-:Y:S05]  /*293e0*/  BSYNC B0 ;  /* 0x0000000000007941 */ /* 0x000fea0003800000 */
.L_x_5245:
[----:B------:R-:W0:Y:S01]  /*293f0*/  S2R R3, SR_CgaCtaId ;  /* 0x0000000000037919 */ /* 0x000e220000008800 */
[----:B------:R-:W-:Y:S01]  /*29400*/  MOV R0, 0x400 ;  /* 0x0000040000007802 */ /* 0x000fe20000000f00 */
[----:B------:R-:W-:Y:S01]  /*29410*/  BSSY B0, `(.L_x_5288) ;  /* 0x0000005000007945 */ /* 0x000fe20003800000 */
[----:B------:R-:W-:Y:S02]  /*29420*/  SHF.L.U32 R4, R4, 0x1f, RZ ;  /* 0x0000001f04047819 */ /* 0x000fe400000006ff */
[----:B0-----:R-:W-:-:S04]  /*29430*/  LEA R5, R3, R0, 0x18 ;  /* 0x0000000003057211 */ /* 0x001fc800078ec0ff */
[----:B------:R-:W0:Y:S02]  /*29440*/  SYNCS.PHASECHK.TRANS64.TRYWAIT P0, [R5+URZ+0x38820], R4 ;  /* 0x03882004050075a7 */ /* 0x000e24000800017f */
[----:B0-----:R-:W-:Y:S05]  /*29450*/  @!P0 BRA `(.L_x_5289) ;  /* 0x0000002c00948947 */ /* 0x001fea0003800000 */
.L_x_5367:
[----:B------:R-:W-:Y:S05]  /*29460*/  BSYNC B0 ;  /* 0x0000000000007941 */ /* 0x000fea0003800000 */
.L_x_5288:
[----:B------:R-:W-:-:S03]  /*29470*/  UMOV UR4, 0xffffffff ;  /* 0xffffffff00047882 */ /* 0x000fc60000000000 */
[----:B------:R-:W-:Y:S05]  /*29480*/  BRA.DIV UR4, `(.L_x_5290) ;  /* 0x0000002e049c7947 */ /* 0x000fea000b800000 */
[----:B------:R-:W1:Y:S02]  /*29490*/  S2R R0, SR_TID.X ;  /* 0x0000000000007919 */ /* 0x000e640000002100 */
[----:B-1----:R-:W-:-:S04]  /*294a0*/  SHF.R.U32.HI R0, RZ, 0x5, R0 ;  /* 0x00000005ff007819 */ /* 0x002fc80000011600 */
[----:B------:R-:W-:-:S05]  /*294b0*/  LOP3.LUT R0, R0, 0x3, RZ, 0xc0, !PT ;  /* 0x0000000300007812 */ /* 0x000fca00078ec0ff */
[----:B------:R1:W3:Y:S02]  /*294c0*/  SHFL.IDX PT, R14, R0, RZ, 0x1f ;  /* 0x00001fff000e7589 */ /* 0x0002e400000e0000 */
.L_x_5370:
[----:B---3--:R-:W-:-:S13]  /*294d0*/  ISETP.NE.AND P0, PT, R14, RZ, PT ;  /* 0x000000ff0e00720c */ /* 0x008fda0003f05270 */
[----:B------:R-:W-:Y:S05]  /*294e0*/  @P0 BRA `(.L_x_5109) ;  /* 0x0000000000880947 */ /* 0x000fea0003800000 */
[----:B------:R-:W-:-:S03]  /*294f0*/  UMOV UR4, 0xffffffff ;  /* 0xffffffff00047882 */ /* 0x000fc60000000000 */
[----:B------:R-:W-:Y:S05]  /*29500*/  BRA.DIV UR4, `(.L_x_5291) ;  /* 0x0000002e04b07947 */ /* 0x000fea000b800000 */
[----:B------:R-:W-:-:S13]  /*29510*/  ELECT P6, URZ, PT ;  /* 0x00000000003f782f */ /* 0x000fda00038c0000 */
.L_x_5373:
[----:B------:R-:W-:Y:S05]  /*29520*/  @!P6 BRA `(.L_x_5109) ;  /* 0x000000000078e947 */ /* 0x000fea0003800000 */
[----:B------:R-:W-:-:S06]  /*29530*/  ULOP3.LUT UR4, UR61, 0x2, URZ, 0xfc, !UPT ;  /* 0x000000023d047892 */ /* 0x000fcc000f8efc3f */
[----:B-1----:R-:W-:-:S05]  /*29540*/  IMAD.U32 R0, RZ, RZ, UR4 ;  /* 0x00000004ff007e24 */ /* 0x002fca000f8e00ff */
[----:B------:R-:W-:-:S13]  /*29550*/  ISETP.NE.AND P0, PT, R0, 0x3, PT ;  /* 0x000000030000780c */ /* 0x000fda0003f05270 */
[----:B------:R-:W-:Y:S05]  /*29560*/  @!P0 BRA `(.L_x_5292) ;  /* 0x0000000000048947 */ /* 0x000fea0003800000 */
[----:B------:R-:W-:Y:S01]  /*29570*/  BPT.TRAP 0x1 ;  /* 0x000000040000795c */ /* 0x000fe20000300000 */
.L_x_5292:
[C---:B------:R-:W-:Y:S01]  /*29580*/  IMAD R3, R8.reuse, 0x8, R5 ;  /* 0x0000000808037824 */ /* 0x040fe200078e0205 */
[----:B------:R-:W-:Y:S01]  /*29590*/  SHF.L.U32 R2, R21, 0x1f, RZ ;  /* 0x0000001f15027819 */ /* 0x000fe200000006ff */
[----:B------:R-:W-:-:S03]  /*295a0*/  VIADD R8, R8, 0x1 ;  /* 0x0000000108087836 */ /* 0x000fc60000000000 */
[----:B------:R-:W1:Y:S02]  /*295b0*/  SYNCS.PHASECHK.TRANS64.TRYWAIT P1, [R3+URZ+0x38840], R2 ;  /* 0x03884002030075a7 */ /* 0x000e64000802017f */
[----:B------:R-:W-:-:S04]  /*295c0*/  ISETP.NE.AND P2, PT, R8, 0x2, PT ;  /* 0x000000020800780c */ /* 0x000fc80003f45270 */
[----:B------:R-:W-:Y:S01]  /*295d0*/  SEL R0, RZ, 0x1, P2 ;  /* 0x00000001ff007807 */ /* 0x000fe20001000000 */
[----:B-1----:R-:W-:Y:S08]  /*295e0*/  @!P1 BRA `(.L_x_5293) ;  /* 0x0000002c00989947 */ /* 0x002ff00003800000 */
.L_x_5374:
[----:B------:R-:W-:Y:S02]  /*295f0*/  SEL R8, R8, RZ, P2 ;  /* 0x000000ff08087207 */ /* 0x000fe40001000000 */
[----:B------:R-:W-:Y:S01]  /*29600*/  LOP3.LUT R0, R21, R0, RZ, 0x3c, !PT ;  /* 0x0000000015007212 */ /* 0x000fe200078e3cff */
[----:B------:R-:W-:Y:S06]  /*29610*/  @!P0 BRA `(.L_x_5294) ;  /* 0x0000000000048947 */ /* 0x000fec0003800000 */
[----:B------:R-:W-:Y:S01]  /*29620*/  BPT.TRAP 0x1 ;  /* 0x000000040000795c */ /* 0x000fe20000300000 */
.L_x_5294:
[----:B0-----:R-:W-:Y:S01]  /*29630*/  IMAD R5, R8, 0x8, R5 ;  /* 0x0000000808057824 */ /* 0x001fe200078e0205 */
[----:B------:R-:W-:-:S04]  /*29640*/  SHF.L.U32 R0, R0, 0x1f, RZ ;  /* 0x0000001f00007819 */ /* 0x000fc800000006ff */
[----:B------:R-:W0:Y:S02]  /*29650*/  SYNCS.PHASECHK.TRANS64.TRYWAIT P1, [R5+URZ+0x38840], R0 ;  /* 0x03884000050075a7 */ /* 0x000e24000802017f */
[----:B0-----:R-:W-:Y:S05]  /*29660*/  @!P1 BRA `(.L_x_5295) ;  /* 0x0000002c008c9947 */ /* 0x001fea0003800000 */
.L_x_5375:
[----:B------:R-:W-:Y:S05]  /*29670*/  @!P0 BRA `(.L_x_5296) ;  /* 0x0000000000048947 */ /* 0x000fea0003800000 */
[----:B------:R-:W-:Y:S01]  /*29680*/  BPT.TRAP 0x1 ;  /* 0x000000040000795c */ /* 0x000fe20000300000 */
.L_x_5296:
[----:B------:R-:W3:Y:S02]  /*29690*/  SYNCS.PHASECHK.TRANS64.TRYWAIT P1, [R3+URZ+0x38860], R2 ;  /* 0x03886002030075a7 */ /* 0x000ee4000802017f */
[----:B---3--:R-:W-:Y:S05]  /*296a0*/  @!P1 BRA `(.L_x_5297) ;  /* 0x0000002c00909947 */ /* 0x008fea0003800000 */
.L_x_5376:
[----:B------:R-:W-:Y:S05]  /*296b0*/  @!P0 BRA `(.L_x_5298) ;  /* 0x0000000000048947 */ /* 0x000fea0003800000 */
[----:B------:R-:W-:Y:S01]  /*296c0*/  BPT.TRAP 0x1 ;  /* 0x000000040000795c */ /* 0x000fe20000300000 */
.L_x_5298:
[----:B----4-:R4:W0:Y:S02]  /*296d0*/  SYNCS.PHASECHK.TRANS64.TRYWAIT P0, [R5+URZ+0x38860], R0 ;  /* 0x03886000050075a7 */ /* 0x010824000800017f */
[----:B0-----:R-:W-:Y:S05]  /*296e0*/  @!P0 NANOSLEEP.SYNCS 0x989680 ;  /* 0x009896800000895d */ /* 0x001fea0003900000 */
[----:B------:R-:W0:Y:S02]  /*296f0*/  @!P0 SYNCS.PHASECHK.TRANS64 P0, [R5+URZ+0x38860], R0 ;  /* 0x03886000050085a7 */ /* 0x000e24000800007f */
[----:B0-----:R-:W-:Y:S05]  /*29700*/  @!P0 BRA `(.L_x_5298) ;  /* 0xfffffffc00f08947 */ /* 0x001fea000383ffff */
.L_x_5109:
[----:B------:R-:W-:Y:S05]  /*29710*/  BSYNC B6 ;  /* 0x0000000000067941 */ /* 0x000fea0003800000 */
.L_x_5106:
[----:B------:R-:W-:Y:S05]  /*29720*/  EXIT ;  /* 0x000000000000794d */ /* 0x000fea0003800000 */
.L_x_5135:
[----:B0-----:R-:W-:-:S04]  /*29730*/  IMAD.U32 R3, RZ, RZ, UR43 ;  /* 0x0000002bff037e24 */ /* 0x001fc8000f8e00ff */
[----:B------:R0:W1:Y:S03]  /*29740*/  SYNCS.PHASECHK.TRANS64.TRYWAIT P0, [R3+URZ+0x38800], R0 ;  /* 0x03880000030075a7 */ /* 0x000066000800017f */
[----:B-1----:R-:W-:Y:S05]  /*29750*/  @!P0 NANOSLEEP.SYNCS 0x989680 ;  /* 0x009896800000895d */ /* 0x002fea0003900000 */
[----:B------:R-:W1:Y:S02]  /*29760*/  @!P0 SYNCS.PHASECHK.TRANS64 P0, [R3+URZ+0x38800], R0 ;  /* 0x03880000030085a7 */ /* 0x000e64000800007f */
[----:B-1----:R-:W-:Y:S05]  /*29770*/  @!P0 BRA `(.L_x_5135) ;  /* 0xfffffffc00ec8947 */ /* 0x002fea000383ffff */
[----:B------:R-:W-:Y:S05]  /*29780*/  BRA `(.L_x_5299) ;  /* 0xfffffe10002c7947 */ /* 0x000fea000383ffff */
.L_x_5142:
[----:B-1----:R1:W2:Y:S02]  /*29790*/  SYNCS.PHASECHK.TRANS64.TRYWAIT P0, [R12+URZ], R13 ;  /* 0x0000000d0c0075a7 */ /* 0x0022a4000800017f */
[----:B--2---:R-:W-:Y:S05]  /*297a0*/  @!P0 NANOSLEEP.SYNCS 0x989680 ;  /* 0x009896800000895d */ /* 0x004fea0003900000 */
[----:B------:R-:W2:Y:S02]  /*297b0*/  @!P0 SYNCS.PHASECHK.TRANS64 P0, [R12+URZ], R13 ;  /* 0x0000000d0c0085a7 */ /* 0x000ea4000800007f */
[----:B--2---:R-:W-:Y:S05]  /*297c0*/  @!P0 BRA `(.L_x_5142) ;  /* 0xfffffffc00f08947 */ /* 0x004fea000383ffff */
[----:B------:R-:W-:Y:S05]  /*297d0*/  BRA `(.L_x_5141) ;  /* 0xfffffe1400287947 */ /* 0x000fea000383ffff */
.L_x_5144:
[----:B0-----:R-:W-:-:S04]  /*297e0*/  IMAD.U32 R4, RZ, RZ, UR43 ;  /* 0x0000002bff047e24 */ /* 0x001fc8000f8e00ff */
[----:B------:R0:W1:Y:S03]  /*297f0*/  SYNCS.PHASECHK.TRANS64.TRYWAIT P0, [R4+URZ+0x38810], R3 ;  /* 0x03881003040075a7 */ /* 0x000066000800017f */
[----:B-1----:R-:W-:Y:S05]  /*29800*/  @!P0 NANOSLEEP.SYNCS 0x989680 ;  /* 0x009896800000895d */ /* 0x002fea0003900000 */
[----:B------:R-:W1:Y:S02]  /*29810*/  @!P0 SYNCS.PHASECHK.TRANS64 P0, [R4+URZ+0x38810], R3 ;  /* 0x03881003040085a7 */ /* 0x000e64000800007f */
[----:B-1----:R-:W-:Y:S05]  /*29820*/  @!P0 BRA `(.L_x_5144) ;  /* 0xfffffffc00ec8947 */ /* 0x002fea000383ffff */
[----:B------:R-:W-:Y:S05]  /*29830*/  BRA `(.L_x_5300) ;  /* 0xfffffe1400fc7947 */ /* 0x000fea000383ffff */
.L_x_5151:
[----:B-1----:R1:W2:Y:S02]  /*29840*/  SYNCS.PHASECHK.TRANS64.TRYWAIT P0, [R8+URZ], R9 ;  /* 0x00000009080075a7 */ /* 0x0022a4000800017f */
[----:B--2---:R-:W-:Y:S05]  /*29850*/  @!P0 NANOSLEEP.SYNCS 0x989680 ;  /* 0x009896800000895d */ /* 0x004fea0003900000 */
[----:B------:R-:W2:Y:S02]  /*29860*/  @!P0 SYNCS.PHASECHK.TRANS64 P0, [R8+URZ], R9 ;  /* 0x00000009080085a7 */ /* 0x000ea4000800007f */
[----:B--2---:R-:W-:Y:S05]  /*29870*/  @!P0 BRA `(.L_x_5151) ;  /* 0xfffffffc00f08947 */ /* 0x004fea000383ffff */
[----:B------:R-:W-:Y:S05]  /*29880*/  BRA `(.L_x_5150) ;  /* 0xfffffe1800407947 */ /* 0x000fea000383ffff */
.L_x_5185:
[----:B-1----:R1:W2:Y:S02]  /*29890*/  SYNCS.PHASECHK.TRANS64.TRYWAIT P0, [R6+URZ], R7 ;  /* 0x00000007060075a7 */ /* 0x0022a4000800017f */
[----:B--2---:R-:W-:Y:S05]  /*298a0*/  @!P0 NANOSLEEP.SYNCS 0x989680 ;  /* 0x009896800000895d */ /* 0x004fea0003900000 */
[----:B------:R-:W2:Y:S02]  /*298b0*/  @!P0 SYNCS.PHASECHK.TRANS64 P0, [R6+URZ], R7 ;  /* 0x00000007060085a7 */ /* 0x000ea4000800007f */
[----:B--2---:R-:W-:Y:S05]  /*298c0*/  @!P0 BRA `(.L_x_5185) ;  /* 0xfffffffc00f08947 */ /* 0x004fea000383ffff */
[----:B------:R-:W-:Y:S05]  /*298d0*/  BRA `(.L_x_5184) ;  /* 0xfffffe84002c7947 */ /* 0x000fea000383ffff */
.L_x_5192:
[----:B-1----:R1:W2:Y:S02]  /*298e0*/  SYNCS.PHASECHK.TRANS64.TRYWAIT P0, [R12+URZ], R13 ;  /* 0x0000000d0c0075a7 */ /* 0x0022a4000800017f */
[----:B--2---:R-:W-:Y:S05]  /*298f0*/  @!P0 NANOSLEEP.SYNCS 0x989680 ;  /* 0x009896800000895d */ /* 0x004fea0003900000 */
[----:B------:R-:W2:Y:S02]  /*29900*/  @!P0 SYNCS.PHASECHK.TRANS64 P0, [R12+URZ], R13 ;  /* 0x0000000d0c0085a7 */ /* 0x000ea4000800007f */
[----:B--2---:R-:W-:Y:S05]  /*29910*/  @!P0 BRA `(.L_x_5192) ;  /* 0xfffffffc00f08947 */ /* 0x004fea000383ffff */
[----:B------:R-:W-:Y:S05]  /*29920*/  BRA `(.L_x_5191) ;  /* 0xfffffe8800387947 */ /* 0x000fea000383ffff */
.L_x_5209:
[----:B-1----:R1:W2:Y:S02]  /*29930*/  SYNCS.PHASECHK.TRANS64.TRYWAIT P0, [R6+URZ], R7 ;  /* 0x00000007060075a7 */ /* 0x0022a4000800017f */
[----:B--2---:R-:W-:Y:S05]  /*29940*/  @!P0 NANOSLEEP.SYNCS 0x989680 ;  /* 0x009896800000895d */ /* 0x004fea0003900000 */
[----:B------:R-:W2:Y:S02]  /*29950*/  @!P0 SYNCS.PHASECHK.TRANS64 P0, [R6+URZ], R7 ;  /* 0x00000007060085a7 */ /* 0x000ea4000800007f */
[----:B--2---:R-:W-:Y:S05]  /*29960*/  @!P0 BRA `(.L_x_5209) ;  /* 0xfffffffc00f08947 */ /* 0x004fea000383ffff */
[----:B------:R-:W-:Y:S05]  /*29970*/  BRA `(.L_x_5208) ;  /* 0xfffffef400647947 */ /* 0x000fea000383ffff */
.L_x_5216:
[----:B-1----:R1:W2:Y:S02]  /*29980*/  SYNCS.PHASECHK.TRANS64.TRYWAIT P0, [R12+URZ], R13 ;  /* 0x0000000d0c0075a7 */ /* 0x0022a4000800017f */
[----:B--2---:R-:W-:Y:S05]  /*29990*/  @!P0 NANOSLEEP.SYNCS 0x989680 ;  /* 0x009896800000895d */ /* 0x004fea0003900000 */
[----:B------:R-:W2:Y:S02]  /*299a0*/  @!P0 SYNCS.PHASECHK.TRANS64 P0, [R12+URZ], R13 ;  /* 0x0000000d0c0085a7 */ /* 0x000ea4000800007f */
[----:B--2---:R-:W-:Y:S05]  /*299b0*/  @!P0 BRA `(.L_x_5216) ;  /* 0xfffffffc00f08947 */ /* 0x004fea000383ffff */
[----:B------:R-:W-:Y:S05]  /*299c0*/  BRA `(.L_x_5215) ;  /* 0xfffffef800707947 */ /* 0x000fea000383ffff */
.L_x_5256:
[----:B------:R-:W-:Y:S02]  /*299d0*/  IMAD.MOV.U32 R13, RZ, RZ, R23 ;  /* 0x000000ffff0d7224 */ /* 0x000fe400078e0017 */
[----:B------:R-:W-:Y:S02]  /*299e0*/  IMAD.MOV.U32 R12, RZ, RZ, RZ ;  /* 0x000000ffff0c7224 */ /* 0x000fe400078e00ff */
[----:B------:R-:W-:Y:S02]  /*299f0*/  IMAD.MOV.U32 R11, RZ, RZ, 0x1f ;  /* 0x0000001fff0b7424 */ /* 0x000fe400078e00ff */
[----:B------:R-:W-:-:S07]  /*29a00*/  IMAD.MOV.U32 R15, RZ, RZ, -0x1 ;  /* 0xffffffffff0f7424 */ /* 0x000fce00078e00ff */
[----:B------:R-:W-:Y:S05]  /*29a10*/  WARPSYNC.COLLECTIVE R15, `(.L_x_5301) ;  /* 0x000000000f087348 */ /* 0x000fea0003c00000 */
[----:B------:R0:W1:Y:S02]  /*29a20*/  SHFL.IDX P6, R14, R13, R12, R11 ;  /* 0x0000000c0d0e7389 */ /* 0x00006400000c000b */
[----:B01----:R-:W-:Y:S01]  /*29a30*/  ENDCOLLECTIVE ;  /* 0x000000000000791b */ /* 0x003fe20003800000 */
.L_x_5301:
[----:B------:R-:W-:Y:S05]  /*29a40*/  BRA `(.L_x_5302) ;  /* 0xffffffc400807947 */ /* 0x000fea000383ffff */
.L_x_5258:
[----:B0-----:R-:W-:-:S04]  /*29a50*/  IMAD.U32 R3, RZ, RZ, UR45 ;  /* 0x0000002dff037e24 */ /* 0x001fc8000f8e00ff */
[----:B------:R0:W1:Y:S03]  /*29a60*/  SYNCS.PHASECHK.TRANS64.TRYWAIT P0, [R3+URZ+0x38840], R0 ;  /* 0x03884000030075a7 */ /* 0x000066000800017f */
[----:B-1----:R-:W-:Y:S05]  /*29a70*/  @!P0 NANOSLEEP.SYNCS 0x989680 ;  /* 0x009896800000895d */ /* 0x002fea0003900000 */
[----:B------:R-:W1:Y:S02]  /*29a80*/  @!P0 SYNCS.PHASECHK.TRANS64 P0, [R3+URZ+0x38840], R0 ;  /* 0x03884000030085a7 */ /* 0x000e64000800007f */
[----:B-1----:R-:W-:Y:S05]  /*29a90*/  @!P0 BRA `(.L_x_5258) ;  /* 0xfffffffc00ec8947 */ /* 0x002fea000383ffff */
[----:B------:R-:W-:Y:S05]  /*29aa0*/  BRA `(.L_x_5303) ;  /* 0xffffffc400b07947 */ /* 0x000fea000383ffff */
.L_x_5259:
        /* <DEDUP_REMOVED lines=8> */
.L_x_5305:
[----:B------:R-:W-:Y:S05]  /*29b30*/  BSYNC B0 ;  /* 0x0000000000007941 */ /* 0x000fea0003800000 */
.L_x_5304:
        /* <DEDUP_REMOVED lines=9> */
.L_x_5306:
        /* <DEDUP_REMOVED lines=8> */
.L_x_5307:
        /* <DEDUP_REMOVED lines=11> */
.L_x_5308:
[----:B------:R-:W-:Y:S02]  /*29d00*/  IMAD.MOV.U32 R13, RZ, RZ, R4 ;  /* 0x000000ffff0d7224 */ /* 0x000fe400078e0004 */
[----:B------:R-:W-:Y:S01]  /*29d10*/  IMAD.MOV.U32 R12, RZ, RZ, 0x2 ;  /* 0x00000002ff0c7424 */ /* 0x000fe200078e00ff */
[----:B------:R-:W-:-:S13]  /*29d20*/  @P0 LEA R2, P1, R22, R14, 0x1 ;  /* 0x0000000e16020211 */ /* 0x000fda00078208ff */
[----:B------:R-:W-:Y:S05]  /*29d30*/  WARPSYNC.COLLECTIVE R15, `(.L_x_5309) ;  /* 0x000000000f087348 */ /* 0x000fea0003c00000 */
[----:B------:R0:W1:Y:S02]  /*29d40*/  SHFL.IDX P6, R14, R13, R12, R11 ;  /* 0x0000000c0d0e7389 */ /* 0x00006400000c000b */
[----:B01----:R-:W-:Y:S01]  /*29d50*/  ENDCOLLECTIVE ;  /* 0x000000000000791b */ /* 0x003fe20003800000 */
.L_x_5309:
        /* <DEDUP_REMOVED lines=11> */
.L_x_5310:
[----:B------:R-:W-:Y:S02]  /*29e10*/  IMAD.MOV.U32 R13, RZ, RZ, R4 ;  /* 0x000000ffff0d7224 */ /* 0x000fe400078e0004 */
[----:B------:R-:W-:Y:S01]  /*29e20*/  IMAD.MOV.U32 R12, RZ, RZ, 0x3 ;  /* 0x00000003ff0c7424 */ /* 0x000fe200078e00ff */
[----:B------:R-:W-:-:S13]  /*29e30*/  @P0 LEA R2, P1, R22, R14, 0x1 ;  /* 0x0000000e16020211 */ /* 0x000fda00078208ff */
[----:B------:R-:W-:Y:S05]  /*29e40*/  WARPSYNC.COLLECTIVE R15, `(.L_x_5311) ;  /* 0x000000000f087348 */ /* 0x000fea0003c00000 */
[----:B------:R0:W1:Y:S02]  /*29e50*/  SHFL.IDX P6, R14, R13, R12, R11 ;  /* 0x0000000c0d0e7389 */ /* 0x00006400000c000b */
[----:B01----:R-:W-:Y:S01]  /*29e60*/  ENDCOLLECTIVE ;  /* 0x000000000000791b */ /* 0x003fe20003800000 */
.L_x_5311:
        /* <DEDUP_REMOVED lines=11> */
.L_x_5312:
[----:B------:R-:W-:Y:S05]  /*29f20*/  BRA `(.L_x_5313) ;  /* 0xffffffc400787947 */ /* 0x000fea000383ffff */
.L_x_5262:
[----:B------:R-:W-:Y:S01]  /*29f30*/  IMAD.MOV.U32 R13, RZ, RZ, R4 ;  /* 0x000000ffff0d7224 */ /* 0x000fe200078e0004 */
[----:B------:R-:W-:Y:S01]  /*29f40*/  LOP3.LUT R16, R16, 0xfffffeff, RZ, 0xc0, !PT ;  /* 0xfffffeff10107812 */ /* 0x000fe200078ec0ff */
[----:B------:R-:W-:Y:S02]  /*29f50*/  IMAD.MOV.U32 R12, RZ, RZ, RZ ;  /* 0x000000ffff0c7224 */ /* 0x000fe400078e00ff */
[----:B------:R-:W-:Y:S02]  /*29f60*/  IMAD.MOV.U32 R11, RZ, RZ, 0x181f ;  /* 0x0000181fff0b7424 */ /* 0x000fe400078e00ff */
[----:B------:R-:W-:-:S07]  /*29f70*/  IMAD.MOV.U32 R15, RZ, RZ, -0x1 ;  /* 0xffffffffff0f7424 */ /* 0x000fce00078e00ff */
[----:B------:R-:W-:Y:S05]  /*29f80*/  WARPSYNC.COLLECTIVE R15, `(.L_x_5314) ;  /* 0x000000000f087348 */ /* 0x000fea0003c00000 */
[----:B------:R0:W1:Y:S02]  /*29f90*/  SHFL.IDX P6, R14, R13, R12, R11 ;  /* 0x0000000c0d0e7389 */ /* 0x00006400000c000b */
[----:B01----:R-:W-:Y:S01]  /*29fa0*/  ENDCOLLECTIVE ;  /* 0x000000000000791b */ /* 0x003fe20003800000 */
.L_x_5314:
[----:B------:R-:W-:Y:S02]  /*29fb0*/  IMAD.MOV.U32 R13, RZ, RZ, R0 ;  /* 0x000000ffff0d7224 */ /* 0x000fe400078e0000 */
[----:B------:R-:W-:-:S07]  /*29fc0*/  IMAD.MOV.U32 R2, RZ, RZ, R14 ;  /* 0x000000ffff027224 */ /* 0x000fce00078e000e */
[----:B------:R-:W-:Y:S05]  /*29fd0*/  WARPSYNC.COLLECTIVE R15, `(.L_x_5315) ;  /* 0x000000000f087348 */ /* 0x000fea0003c00000 */
[----:B------:R0:W1:Y:S02]  /*29fe0*/  SHFL.IDX P6, R14, R13, R12, R11 ;  /* 0x0000000c0d0e7389 */ /* 0x00006400000c000b */
[----:B01----:R-:W-:Y:S01]  /*29ff0*/  ENDCOLLECTIVE ;  /* 0x000000000000791b */ /* 0x003fe20003800000 */
.L_x_5315:
[----:B------:R-:W-:Y:S02]  /*2a000*/  ULDC UR4, c[0x0][0x288] ;  /* 0x0000a20000047ab9 */ /* 0x000fe40000000800 */
[----:B------:R-:W-:Y:S02]  /*2a010*/  IMAD R5, R6, UR4, RZ ;  /* 0x0000000406057c24 */ /* 0x000fe4000f8e02ff */
[----:B------:R-:W-:-:S04]  /*2a020*/  VIADD R6, R20, UR40 ;  /* 0x0000002814067c36 */ /* 0x000fc80008000000 */
[C---:B------:R-:W-:Y:S01]  /*2a030*/  VIADD R8, R6.reuse, 0x10 ;  /* 0x0000001006087836 */ /* 0x040fe20000000000 */
[----:B------:R-:W-:Y:S01]  /*2a040*/  ISETP.GE.AND P2, PT, R6, R5, PT ;  /* 0x000000050600720c */ /* 0x000fe20003f46270 */
[----:B------:R-:W-:Y:S02]  /*2a050*/  IMAD.MOV.U32 R13, RZ, RZ, R4 ;  /* 0x000000ffff0d7224 */ /* 0x000fe400078e0004 */
[----:B------:R-:W-:-:S10]  /*2a060*/  IMAD.MOV.U32 R12, RZ, RZ, 0x1 ;  /* 0x00000001ff0c7424 */ /* 0x000fd400078e00ff */
[----:B------:R-:W-:Y:S01]  /*2a070*/  @!P2 LEA R7, R23, UR45, 0x1 ;  /* 0x0000002d1707ac11 */ /* 0x000fe2000f8e08ff */
[----:B------:R-:W-:Y:S01]  /*2a080*/  IMAD.MOV.U32 R3, RZ, RZ, R14 ;  /* 0x000000ffff037224 */ /* 0x000fe200078e000e */
[----:B------:R-:W-:-:S07]  /*2a090*/  @P2 LOP3.LUT R16, R16, 0x100, RZ, 0xfc, !PT ;  /* 0x0000010010102812 */ /* 0x000fce00078efcff */
[----:B------:R-:W-:Y:S05]  /*2a0a0*/  WARPSYNC.COLLECTIVE R15, `(.L_x_5316) ;  /* 0x000000000f087348 */ /* 0x000fea0003c00000 */
[----:B------:R0:W1:Y:S02]  /*2a0b0*/  SHFL.IDX P6, R14, R13, R12, R11 ;  /* 0x0000000c0d0e7389 */ /* 0x00006400000c000b */
[----:B01----:R-:W-:Y:S01]  /*2a0c0*/  ENDCOLLECTIVE ;  /* 0x000000000000791b */ /* 0x003fe20003800000 */
.L_x_5316:
[----:B------:R-:W-:Y:S02]  /*2a0d0*/  @!P2 LEA R3, P1, R22, R3, 0x1 ;  /* 0x000000031603a211 */ /* 0x000fe400078208ff */
[----:B------:R-:W-:-:S03]  /*2a0e0*/  LOP3.LUT R16, R16, 0xffffff7f, RZ, 0xc0, !PT ;  /* 0xffffff7f10107812 */ /* 0x000fc600078ec0ff */
        /* <DEDUP_REMOVED lines=10> */
[----:B------:R-:W-:Y:S02]  /*2a190*/  VIADD R8, R6, 0x20 ;  /* 0x0000002006087836 */ /* 0x000fe40000000000 */
[----:B0-----:R-:W-:-:S10]  /*2a1a0*/  IMAD.MOV.U32 R2, RZ, RZ, R14 ;  /* 0x000000ffff027224 */ /* 0x001fd400078e000e */
[----:B------:R-:W-:Y:S05]  /*2a1b0*/  WARPSYNC.COLLECTIVE R15, `(.L_x_5317) ;  /* 0x000000000f087348 */ /* 0x000fea0003c00000 */
[----:B------:R0:W1:Y:S02]  /*2a1c0*/  SHFL.IDX P6, R14, R13, R12, R11 ;  /* 0x0000000c0d0e7389 */ /* 0x00006400000c000b */
[----:B01----:R-:W-:Y:S01]  /*2a1d0*/  ENDCOLLECTIVE ;  /* 0x000000000000791b */ /* 0x003fe20003800000 */
.L_x_5317:
[----:B------:R-:W-:Y:S02]  /*2a1e0*/  @!P2 LEA R7, R23, UR45, 0x1 ;  /* 0x0000002d1707ac11 */ /* 0x000fe4000f8e08ff */
        /* <DEDUP_REMOVED lines=8> */
.L_x_5318:
        /* <DEDUP_REMOVED lines=15> */
.L_x_5319:
[----:B------:R-:W-:Y:S02]  /*2a360*/  @!P2 LEA R7, R23, UR45, 0x1 ;  /* 0x0000002d1707ac11 */ /* 0x000fe4000f8e08ff */
[----:B------:R-:W-:Y:S01]  /*2a370*/  @P2 LOP3.LUT R16, R16, 0x40, RZ, 0xfc, !PT ;  /* 0x0000004010102812 */ /* 0x000fe200078efcff */
[----:B------:R-:W-:Y:S02]  /*2a380*/  IMAD.MOV.U32 R13, RZ, RZ, R4 ;  /* 0x000000ffff0d7224 */ /* 0x000fe400078e0004 */
[----:B------:R-:W-:Y:S02]  /*2a390*/  IMAD.MOV.U32 R12, RZ, RZ, 0x3 ;  /* 0x00000003ff0c7424 */ /* 0x000fe400078e00ff */
[----:B------:R-:W-:-:S07]  /*2a3a0*/  IMAD.MOV.U32 R3, RZ, RZ, R14 ;  /* 0x000000ffff037224 */ /* 0x000fce00078e000e */
[----:B------:R-:W-:Y:S05]  /*2a3b0*/  WARPSYNC.COLLECTIVE R15, `(.L_x_5320) ;  /* 0x000000000f087348 */ /* 0x000fea0003c00000 */
[----:B------:R0:W1:Y:S02]  /*2a3c0*/  SHFL.IDX P6, R14, R13, R12, R11 ;  /* 0x0000000c0d0e7389 */ /* 0x00006400000c000b */
[----:B01----:R-:W-:Y:S01]  /*2a3d0*/  ENDCOLLECTIVE ;  /* 0x000000000000791b */ /* 0x003fe20003800000 */
.L_x_5320:
[----:B------:R-:W-:-:S05]  /*2a3e0*/  @!P2 LEA R3, P1, R22, R3, 0x1 ;  /* 0x000000031603a211 */ /* 0x000fca00078208ff */
[----:B------:R-:W-:-:S05]  /*2a3f0*/  @!P2 IMAD.X R2, RZ, RZ, R2, P1 ;  /* 0x000000ffff02a224 */ /* 0x000fca00008e0602 */
[----:B------:R-:W-:Y:S01]  /*2a400*/  @!P2 LOP3.LUT R3, R3, R2, RZ, 0x3c, !PT ;  /* 0x000000020303a212 */ /* 0x000fe200078e3cff */
[----:B------:R-:W-:-:S03]  /*2a410*/  IMAD.MOV.U32 R13, RZ, RZ, R0 ;  /* 0x000000ffff0d7224 */ /* 0x000fc600078e0000 */
[----:B------:R-:W-:-:S04]  /*2a420*/  @!P2 LOP3.LUT R2, R3, R2, RZ, 0x3c, !PT ;  /* 0x000000020302a212 */ /* 0x000fc800078e3cff */
[----:B------:R-:W-:Y:S01]  /*2a430*/  @!P2 LOP3.LUT R3, R3, R2, RZ, 0x3c, !PT ;  /* 0x000000020303a212 */ /* 0x000fe200078e3cff */
[----:B------:R-:W-:-:S04]  /*2a440*/  IMAD.MOV.U32 R4, RZ, RZ, R14 ;  /* 0x000000ffff047224 */ /* 0x000fc800078e000e */
[----:B------:R-:W-:Y:S01]  /*2a450*/  @!PT LDS RZ, [RZ] ;  /* 0x00000000fffff984 */ /* 0x000fe20000000800 */
[----:B------:R-:W-:Y:S01]  /*2a460*/  @!PT LDS RZ, [RZ] ;  /* 0x00000000fffff984 */ /* 0x000fe20000000800 */
[----:B------:R-:W-:Y:S01]  /*2a470*/  @!PT LDS RZ, [RZ] ;  /* 0x00000000fffff984 */ /* 0x000fe20000000800 */
[----:B------:R0:W-:Y:S03]  /*2a480*/  @!P2 LDGSTS.E.BYPASS.LTC128B.128 [R7+0x21400], desc[UR36][R2.64], !P0 ;  /* 0x214000000207afae */ /* 0x0001e6000c101d64 */
[----:B0-----:R-:W-:Y:S05]  /*2a490*/  WARPSYNC.COLLECTIVE R15, `(.L_x_5321) ;  /* 0x000000000f087348 */ /* 0x001fea0003c00000 */
[----:B------:R1:W2:Y:S02]  /*2a4a0*/  SHFL.IDX P6, R14, R13, R12, R11 ;  /* 0x0000000c0d0e7389 */ /* 0x0002a400000c000b */
[----:B012---:R-:W-:Y:S01]  /*2a4b0*/  ENDCOLLECTIVE ;  /* 0x000000000000791b */ /* 0x007fe20003800000 */
.L_x_5321:
[----:B------:R-:W-:Y:S05]  /*2a4c0*/  BRA `(.L_x_5322) ;  /* 0xffffffc800247947 */ /* 0x000fea000383ffff */
.L_x_5264:
        /* <DEDUP_REMOVED lines=8> */
.L_x_5324:
[----:B------:R-:W-:Y:S05]  /*2a550*/  BSYNC B0 ;  /* 0x0000000000007941 */ /* 0x000fea0003800000 */
.L_x_5323:
[----:B------:R-:W-:Y:S01]  /*2a560*/  IMAD.MOV.U32 R13, RZ, RZ, R0 ;  /* 0x000000ffff0d7224 */ /* 0x000fe200078e0000 */
[----:B------:R-:W-:Y:S01]  /*2a570*/  P2R R3, PR, RZ, 0x4 ;  /* 0x00000004ff037803 */ /* 0x000fe20000000000 */
[----:B------:R-:W-:Y:S01]  /*2a580*/  IMAD.MOV.U32 R12, RZ, RZ, RZ ;  /* 0x000000ffff0c7224 */ /* 0x000fe200078e00ff */
[C---:B------:R-:W-:Y:S01]  /*2a590*/  LOP3.LUT P2, RZ, R16.reuse, 0x100, RZ, 0xc0, !PT ;  /* 0x0000010010ff7812 */ /* 0x040fe2000784c0ff */
[----:B------:R-:W-:Y:S01]  /*2a5a0*/  IMAD.MOV.U32 R11, RZ, RZ, 0x181f ;  /* 0x0000181fff0b7424 */ /* 0x000fe200078e00ff */
[----:B------:R-:W-:Y:S01]  /*2a5b0*/  P2R R8, PR, RZ, 0x2 ;  /* 0x00000002ff087803 */ /* 0x000fe20000000000 */
[----:B------:R-:W-:Y:S01]  /*2a5c0*/  IMAD.MOV.U32 R15, RZ, RZ, -0x1 ;  /* 0xffffffffff0f7424 */ /* 0x000fe200078e00ff */
[----:B------:R-:W-:Y:S01]  /*2a5d0*/  LOP3.LUT P1, RZ, R16, 0x800, RZ, 0xc0, !PT ;  /* 0x0000080010ff7812 */ /* 0x000fe2000782c0ff */
[----:B------:R-:W-:Y:S01]  /*2a5e0*/  IMAD.MOV.U32 R2, RZ, RZ, R14 ;  /* 0x000000ffff027224 */ /* 0x000fe200078e000e */
[----:B------:R-:W-:-:S11]  /*2a5f0*/  P2R R10, PR, RZ, 0x8 ;  /* 0x00000008ff0a7803 */ /* 0x000fd60000000000 */
[----:B------:R-:W-:Y:S05]  /*2a600*/  WARPSYNC.COLLECTIVE R15, `(.L_x_5325) ;  /* 0x000000000f087348 */ /* 0x000fea0003c00000 */
[----:B------:R0:W1:Y:S02]  /*2a610*/  SHFL.IDX P6, R14, R13, R12, R11 ;  /* 0x0000000c0d0e7389 */ /* 0x00006400000c000b */
[----:B01----:R-:W-:Y:S01]  /*2a620*/  ENDCOLLECTIVE ;  /* 0x000000000000791b */ /* 0x003fe20003800000 */
.L_x_5325:
        /* <DEDUP_REMOVED lines=38> */
.L_x_5326:
[----:B------:R-:W-:-:S04]  /*2a890*/  @!P3 LOP3.LUT R7, R6, 0x80, RZ, 0xc0, !PT ;  /* 0x000000800607b812 */ /* 0x000fc800078ec0ff */
[----:B------:R-:W-:Y:S01]  /*2a8a0*/  @!P3 SHF.R.U32.HI R7, RZ, 0x3, R7 ;  /* 0x00000003ff07b819 */ /* 0x000fe20000011607 */
[----:B------:R-:W-:Y:S02]  /*2a8b0*/  IMAD.MOV.U32 R13, RZ, RZ, R0 ;  /* 0x000000ffff0d7224 */ /* 0x000fe400078e0000 */
[----:B------:R-:W-:-:S07]  /*2a8c0*/  IMAD.MOV.U32 R9, RZ, RZ, R14 ;  /* 0x000000ffff097224 */ /* 0x000fce00078e000e */
[----:B------:R-:W-:Y:S05]  /*2a8d0*/  WARPSYNC.COLLECTIVE R15, `(.L_x_5327) ;  /* 0x000000000f087348 */ /* 0x000fea0003c00000 */
[----:B------:R0:W1:Y:S02]  /*2a8e0*/  SHFL.IDX P6, R14, R13, R12, R11 ;  /* 0x0000000c0d0e7389 */ /* 0x00006400000c000b */
[----:B01----:R-:W-:Y:S01]  /*2a8f0*/  ENDCOLLECTIVE ;  /* 0x000000000000791b */ /* 0x003fe20003800000 */
.L_x_5327:
        /* <DEDUP_REMOVED lines=35> */
.L_x_5328:
[----:B------:R-:W-:-:S04]  /*2ab30*/  @!P1 LOP3.LUT R9, R6, 0x80, RZ, 0xc0, !PT ;  /* 0x0000008006099812 */ /* 0x000fc800078ec0ff */
[----:B------:R-:W-:Y:S01]  /*2ab40*/  @!P1 SHF.R.U32.HI R9, RZ, 0x3, R9 ;  /* 0x00000003ff099819 */ /* 0x000fe20000011609 */
[----:B------:R-:W-:Y:S02]  /*2ab50*/  IMAD.MOV.U32 R13, RZ, RZ, R0 ;  /* 0x000000ffff0d7224 */ /* 0x000fe400078e0000 */
[----:B------:R-:W-:-:S07]  /*2ab60*/  IMAD.MOV.U32 R7, RZ, RZ, R14 ;  /* 0x000000ffff077224 */ /* 0x000fce00078e000e */
[----:B------:R-:W-:Y:S05]  /*2ab70*/  WARPSYNC.COLLECTIVE R15, `(.L_x_5329) ;  /* 0x000000000f087348 */ /* 0x000fea0003c00000 */
[----:B------:R0:W1:Y:S02]  /*2ab80*/  SHFL.IDX P6, R14, R13, R12, R11 ;  /* 0x0000000c0d0e7389 */ /* 0x00006400000c000b */
[----:B01----:R-:W-:Y:S01]  /*2ab90*/  ENDCOLLECTIVE ;  /* 0x000000000000791b */ /* 0x003fe20003800000 */
.L_x_5329:
        /* <DEDUP_REMOVED lines=29> */
.L_x_5330:
[----:B------:R-:W-:Y:S02]  /*2ad70*/  IMAD.MOV.U32 R13, RZ, RZ, R0 ;  /* 0x000000ffff0d7224 */ /* 0x000fe400078e0000 */
[----:B------:R-:W-:-:S07]  /*2ad80*/  IMAD.MOV.U32 R4, RZ, RZ, R14 ;  /* 0x000000ffff047224 */ /* 0x000fce00078e000e */
[----:B------:R-:W-:Y:S05]  /*2ad90*/  WARPSYNC.COLLECTIVE R15, `(.L_x_5331) ;  /* 0x000000000f087348 */ /* 0x000fea0003c00000 */
[----:B------:R0:W1:Y:S02]  /*2ada0*/  SHFL.IDX P6, R14, R13, R12, R11 ;  /* 0x0000000c0d0e7389 */ /* 0x00006400000c000b */
[----:B01----:R-:W-:Y:S01]  /*2adb0*/  ENDCOLLECTIVE ;  /* 0x000000000000791b */ /* 0x003fe20003800000 */
.L_x_5331:
[----:B------:R-:W-:Y:S05]  /*2adc0*/  BRA `(.L_x_5332) ;  /* 0xffffffc800e07947 */ /* 0x000fea000383ffff */
.L_x_5267:
[----:B01----:R-:W-:-:S04]  /*2add0*/  IMAD.U32 R3, RZ, RZ, UR45 ;  /* 0x0000002dff037e24 */ /* 0x003fc8000f8e00ff */
[----:B------:R0:W1:Y:S03]  /*2ade0*/  SYNCS.PHASECHK.TRANS64.TRYWAIT P0, [R3+URZ+0x38820], R0 ;  /* 0x03882000030075a7 */ /* 0x000066000800017f */
[----:B-1----:R-:W-:Y:S05]  /*2adf0*/  @!P0 NANOSLEEP.SYNCS 0x989680 ;  /* 0x009896800000895d */ /* 0x002fea0003900000 */
[----:B------:R-:W1:Y:S02]  /*2ae00*/  @!P0 SYNCS.PHASECHK.TRANS64 P0, [R3+URZ+0x38820], R0 ;  /* 0x03882000030085a7 */ /* 0x000e64000800007f */
[----:B-1----:R-:W-:Y:S05]  /*2ae10*/  @!P0 BRA `(.L_x_5267) ;  /* 0xfffffffc00ec8947 */ /* 0x002fea000383ffff */
[----:B------:R-:W-:Y:S05]  /*2ae20*/  BRA `(.L_x_5333) ;  /* 0xffffffcc00507947 */ /* 0x000fea000383ffff */
.L_x_5269:
[----:B01----:R-:W-:-:S04]  /*2ae30*/  IMAD.U32 R3, RZ, RZ, UR45 ;  /* 0x0000002dff037e24 */ /* 0x003fc8000f8e00ff */
[----:B------:R0:W1:Y:S03]  /*2ae40*/  SYNCS.PHASECHK.TRANS64.TRYWAIT P0, [R3+URZ+0x38860], R0 ;  /* 0x03886000030075a7 */ /* 0x000066000800017f */
[----:B-1----:R-:W-:Y:S05]  /*2ae50*/  @!P0 NANOSLEEP.SYNCS 0x989680 ;  /* 0x009896800000895d */ /* 0x002fea0003900000 */
[----:B------:R-:W1:Y:S02]  /*2ae60*/  @!P0 SYNCS.PHASECHK.TRANS64 P0, [R3+URZ+0x38860], R0 ;  /* 0x03886000030085a7 */ /* 0x000e64000800007f */
[----:B-1----:R-:W-:Y:S05]  /*2ae70*/  @!P0 BRA `(.L_x_5269) ;  /* 0xfffffffc00ec8947 */ /* 0x002fea000383ffff */
[----:B------:R-:W-:Y:S05]  /*2ae80*/  BRA `(.L_x_5334) ;  /* 0xffffffcc004c7947 */ /* 0x000fea000383ffff */
.L_x_5270:
        /* <DEDUP_REMOVED lines=8> */
.L_x_5336:
[----:B------:R-:W-:Y:S05]  /*2af10*/  BSYNC B0 ;  /* 0x0000000000007941 */ /* 0x000fea0003800000 */
.L_x_5335:
[----:B------:R-:W-:Y:S01]  /*2af20*/  IMAD.MOV.U32 R13, RZ, RZ, R6 ;  /* 0x000000ffff0d7224 */ /* 0x000fe200078e0006 */
[----:B------:R-:W-:Y:S01]  /*2af30*/  LOP3.LUT R4, R17, 0x1, RZ, 0xc0, !PT ;  /* 0x0000000111047812 */ /* 0x000fe200078ec0ff */
[----:B------:R-:W-:Y:S01]  /*2af40*/  IMAD.MOV.U32 R12, RZ, RZ, RZ ;  /* 0x000000ffff0c7224 */ /* 0x000fe200078e00ff */
[----:B------:R-:W-:Y:S01]  /*2af50*/  LEA R7, R23, UR45, 0x1 ;  /* 0x0000002d17077c11 */ /* 0x000fe2000f8e08ff */
[----:B------:R-:W-:Y:S01]  /*2af60*/  IMAD.MOV.U32 R11, RZ, RZ, 0x181f ;  /* 0x0000181fff0b7424 */ /* 0x000fe200078e00ff */
[----:B------:R-:W-:Y:S01]  /*2af70*/  ISETP.NE.U32.AND P1, PT, R4, 0x1, PT ;  /* 0x000000010400780c */ /* 0x000fe20003f25070 */
[----:B------:R-:W-:Y:S01]  /*2af80*/  IMAD.MOV.U32 R15, RZ, RZ, -0x1 ;  /* 0xffffffffff0f7424 */ /* 0x000fe200078e00ff */
[C---:B------:R-:W-:Y:S01]  /*2af90*/  LOP3.LUT P5, RZ, R17.reuse, 0x2, RZ, 0xc0, !PT ;  /* 0x0000000211ff7812 */ /* 0x040fe200078ac0ff */
[----:B------:R-:W-:Y:S01]  /*2afa0*/  IMAD.MOV.U32 R3, RZ, RZ, R14 ;  /* 0x000000ffff037224 */ /* 0x000fe200078e000e */
[----:B------:R-:W-:Y:S01]  /*2afb0*/  LOP3.LUT P4, RZ, R17, 0x4, RZ, 0xc0, !PT ;  /* 0x0000000411ff7812 */ /* 0x000fe2000788c0ff */
[----:B------:R-:W-:-:S12]  /*2afc0*/  IMAD.SHL.U32 R0, R22, 0x2, RZ ;  /* 0x0000000216007824 */ /* 0x000fd800078e00ff */
[----:B------:R-:W-:Y:S05]  /*2afd0*/  WARPSYNC.COLLECTIVE R15, `(.L_x_5337) ;  /* 0x000000000f087348 */ /* 0x000fea0003c00000 */
[----:B------:R0:W1:Y:S02]  /*2afe0*/  SHFL.IDX P6, R14, R13, R12, R11 ;  /* 0x0000000c0d0e7389 */ /* 0x00006400000c000b */
[----:B01----:R-:W-:Y:S01]  /*2aff0*/  ENDCOLLECTIVE ;  /* 0x000000000000791b */ /* 0x003fe20003800000 */
.L_x_5337:
[C---:B------:R-:W-:Y:S02]  /*2b000*/  LOP3.LUT P3, RZ, R17.reuse, 0x8, RZ, 0xc0, !PT ;  /* 0x0000000811ff7812 */ /* 0x040fe4000786c0ff */
[C---:B------:R-:W-:Y:S02]  /*2b010*/  LOP3.LUT P2, RZ, R17.reuse, 0x10, RZ, 0xc0, !PT ;  /* 0x0000001011ff7812 */ /* 0x040fe4000784c0ff */
[----:B------:R-:W-:Y:S02]  /*2b020*/  LOP3.LUT R16, R16, 0xffffffbf, RZ, 0xc0, !PT ;  /* 0xffffffbf10107812 */ /* 0x000fe400078ec0ff */
[----:B------:R-:W-:Y:S02]  /*2b030*/  PRMT R4, R17, 0x8880, RZ ;  /* 0x0000888011047816 */ /* 0x000fe400000000ff */
[----:B------:R-:W-:-:S04]  /*2b040*/  @P1 LOP3.LUT R16, R16, 0x40, RZ, 0xfc, !PT ;  /* 0x0000004010101812 */ /* 0x000fc800078efcff */
[----:B------:R-:W-:Y:S01]  /*2b050*/  LOP3.LUT R16, R16, 0xffffff7f, RZ, 0xc0, !PT ;  /* 0xffffff7f10107812 */ /* 0x000fe200078ec0ff */
[----:B------:R-:W-:Y:S02]  /*2b060*/  IMAD.MOV.U32 R13, RZ, RZ, R8 ;  /* 0x000000ffff0d7224 */ /* 0x000fe400078e0008 */
        /* <DEDUP_REMOVED lines=30> */
.L_x_5338:
[----:B------:R-:W-:Y:S02]  /*2b250*/  IMAD.MOV.U32 R13, RZ, RZ, R6 ;  /* 0x000000ffff0d7224 */ /* 0x000fe400078e0006 */
[----:B------:R-:W-:-:S07]  /*2b260*/  IMAD.MOV.U32 R5, RZ, RZ, R14 ;  /* 0x000000ffff057224 */ /* 0x000fce00078e000e */
[----:B------:R-:W-:Y:S05]  /*2b270*/  WARPSYNC.COLLECTIVE R15, `(.L_x_5339) ;  /* 0x000000000f087348 */ /* 0x000fea0003c00000 */
[----:B------:R0:W1:Y:S02]  /*2b280*/  SHFL.IDX P6, R14, R13, R12, R11 ;  /* 0x0000000c0d0e7389 */ /* 0x00006400000c000b */
[----:B01----:R-:W-:Y:S01]  /*2b290*/  ENDCOLLECTIVE ;  /* 0x000000000000791b */ /* 0x003fe20003800000 */
.L_x_5339:
        /* <DEDUP_REMOVED lines=28> */
.L_x_5340:
[----:B------:R-:W-:Y:S02]  /*2b460*/  IMAD.MOV.U32 R13, RZ, RZ, R6 ;  /* 0x000000ffff0d7224 */ /* 0x000fe400078e0006 */
[----:B------:R-:W-:-:S07]  /*2b470*/  IMAD.MOV.U32 R9, RZ, RZ, R14 ;  /* 0x000000ffff097224 */ /* 0x000fce00078e000e */
[----:B------:R-:W-:Y:S05]  /*2b480*/  WARPSYNC.COLLECTIVE R15, `(.L_x_5341) ;  /* 0x000000000f087348 */ /* 0x000fea0003c00000 */
[----:B------:R0:W1:Y:S02]  /*2b490*/  SHFL.IDX P6, R14, R13, R12, R11 ;  /* 0x0000000c0d0e7389 */ /* 0x00006400000c000b */
[----:B01----:R-:W-:Y:S01]  /*2b4a0*/  ENDCOLLECTIVE ;  /* 0x000000000000791b */ /* 0x003fe20003800000 */
.L_x_5341:
        /* <DEDUP_REMOVED lines=28> */
.L_x_5342:
[----:B------:R-:W-:Y:S02]  /*2b670*/  IMAD.MOV.U32 R13, RZ, RZ, R6 ;  /* 0x000000ffff0d7224 */ /* 0x000fe400078e0006 */
[----:B------:R-:W-:-:S07]  /*2b680*/  IMAD.MOV.U32 R8, RZ, RZ, R14 ;  /* 0x000000ffff087224 */ /* 0x000fce00078e000e */
[----:B------:R-:W-:Y:S05]  /*2b690*/  WARPSYNC.COLLECTIVE R15, `(.L_x_5343) ;  /* 0x000000000f087348 */ /* 0x000fea0003c00000 */
[----:B------:R0:W1:Y:S02]  /*2b6a0*/  SHFL.IDX P6, R14, R13, R12, R11 ;  /* 0x0000000c0d0e7389 */ /* 0x00006400000c000b */
[----:B01----:R-:W-:Y:S01]  /*2b6b0*/  ENDCOLLECTIVE ;  /* 0x000000000000791b */ /* 0x003fe20003800000 */
.L_x_5343:
[----:B------:R-:W-:Y:S05]  /*2b6c0*/  BRA `(.L_x_5344) ;  /* 0xffffffc800e07947 */ /* 0x000fea000383ffff */
.L_x_5277:
[----:B-1----:R1:W2:Y:S02]  /*2b6d0*/  SYNCS.PHASECHK.TRANS64.TRYWAIT P0, [R10+URZ+0x38840], R20 ;  /* 0x038840140a0075a7 */ /* 0x0022a4000800017f */
[----:B--2---:R-:W-:Y:S05]  /*2b6e0*/  @!P0 NANOSLEEP.SYNCS 0x989680 ;  /* 0x009896800000895d */ /* 0x004fea0003900000 */
[----:B------:R-:W2:Y:S02]  /*2b6f0*/  @!P0 SYNCS.PHASECHK.TRANS64 P0, [R10+URZ+0x38840], R20 ;  /* 0x038840140a0085a7 */ /* 0x000ea4000800007f */
[----:B--2---:R-:W-:Y:S05]  /*2b700*/  @!P0 BRA `(.L_x_5277) ;  /* 0xfffffffc00f08947 */ /* 0x004fea000383ffff */
[----:B------:R-:W-:Y:S05]  /*2b710*/  BRA `(.L_x_5345) ;  /* 0xffffffd000387947 */ /* 0x000fea000383ffff */
.L_x_5278:
        /* <DEDUP_REMOVED lines=8> */
.L_x_5347:
[----:B------:R-:W-:Y:S05]  /*2b7a0*/  BSYNC B1 ;  /* 0x0000000000017941 */ /* 0x000fea0003800000 */
.L_x_5346:
        /* <DEDUP_REMOVED lines=9> */
.L_x_5348:
[----:B------:R-:W-:Y:S02]  /*2b840*/  IMAD.MOV.U32 R13, RZ, RZ, R29 ;  /* 0x000000ffff0d7224 */ /* 0x000fe400078e001d */
[----:B------:R-:W-:Y:S01]  /*2b850*/  IMAD.MOV.U32 R12, RZ, RZ, 0x1 ;  /* 0x00000001ff0c7424 */ /* 0x000fe200078e00ff */
[----:B------:R-:W-:-:S13]  /*2b860*/  IADD3 R2, P0, R14, R0, RZ ;  /* 0x000000000e027210 */ /* 0x000fda0007f1e0ff */
[----:B------:R-:W-:Y:S05]  /*2b870*/  WARPSYNC.COLLECTIVE R15, `(.L_x_5349) ;  /* 0x000000000f087348 */ /* 0x000fea0003c00000 */
[----:B------:R0:W1:Y:S02]  /*2b880*/  SHFL.IDX P6, R14, R13, R12, R11 ;  /* 0x0000000c0d0e7389 */ /* 0x00006400000c000b */
[----:B01----:R-:W-:Y:S01]  /*2b890*/  ENDCOLLECTIVE ;  /* 0x000000000000791b */ /* 0x003fe20003800000 */
.L_x_5349:
        /* <DEDUP_REMOVED lines=10> */
.L_x_5350:
[----:B------:R-:W-:Y:S02]  /*2b940*/  IMAD.MOV.U32 R13, RZ, RZ, R29 ;  /* 0x000000ffff0d7224 */ /* 0x000fe400078e001d */
[----:B------:R-:W-:Y:S01]  /*2b950*/  IMAD.MOV.U32 R12, RZ, RZ, 0x2 ;  /* 0x00000002ff0c7424 */ /* 0x000fe200078e00ff */
[----:B------:R-:W-:-:S13]  /*2b960*/  IADD3 R2, P0, R14, R0, RZ ;  /* 0x000000000e027210 */ /* 0x000fda0007f1e0ff */
[----:B------:R-:W-:Y:S05]  /*2b970*/  WARPSYNC.COLLECTIVE R15, `(.L_x_5351) ;  /* 0x000000000f087348 */ /* 0x000fea0003c00000 */
[----:B------:R0:W1:Y:S02]  /*2b980*/  SHFL.IDX P6, R14, R13, R12, R11 ;  /* 0x0000000c0d0e7389 */ /* 0x00006400000c000b */
[----:B01----:R-:W-:Y:S01]  /*2b990*/  ENDCOLLECTIVE ;  /* 0x000000000000791b */ /* 0x003fe20003800000 */
.L_x_5351:
        /* <DEDUP_REMOVED lines=10> */
.L_x_5352:
[----:B------:R-:W-:Y:S02]  /*2ba40*/  IMAD.MOV.U32 R13, RZ, RZ, R29 ;  /* 0x000000ffff0d7224 */ /* 0x000fe400078e001d */
[----:B------:R-:W-:Y:S01]  /*2ba50*/  IMAD.MOV.U32 R12, RZ, RZ, 0x3 ;  /* 0x00000003ff0c7424 */ /* 0x000fe200078e00ff */
[----:B------:R-:W-:-:S13]  /*2ba60*/  IADD3 R2, P0, R14, R0, RZ ;  /* 0x000000000e027210 */ /* 0x000fda0007f1e0ff */
[----:B------:R-:W-:Y:S05]  /*2ba70*/  WARPSYNC.COLLECTIVE R15, `(.L_x_5353) ;  /* 0x000000000f087348 */ /* 0x000fea0003c00000 */
[----:B------:R0:W1:Y:S02]  /*2ba80*/  SHFL.IDX P6, R14, R13, R12, R11 ;  /* 0x0000000c0d0e7389 */ /* 0x00006400000c000b */
[----:B01----:R-:W-:Y:S01]  /*2ba90*/  ENDCOLLECTIVE ;  /* 0x000000000000791b */ /* 0x003fe20003800000 */
.L_x_5353:
        /* <DEDUP_REMOVED lines=10> */
.L_x_5354:
[----:B------:R-:W-:Y:S05]  /*2bb40*/  BRA `(.L_x_5355) ;  /* 0xffffffcc00ec7947 */ /* 0x000fea000383ffff */
.L_x_5283:
[----:B---3--:R3:W4:Y:S02]  /*2bb50*/  SYNCS.PHASECHK.TRANS64.TRYWAIT P0, [R10+URZ+0x38860], R20 ;  /* 0x038860140a0075a7 */ /* 0x008724000800017f */
[----:B----4-:R-:W-:Y:S05]  /*2bb60*/  @!P0 NANOSLEEP.SYNCS 0x989680 ;  /* 0x009896800000895d */ /* 0x010fea0003900000 */
[----:B------:R-:W4:Y:S02]  /*2bb70*/  @!P0 SYNCS.PHASECHK.TRANS64 P0, [R10+URZ+0x38860], R20 ;  /* 0x038860140a0085a7 */ /* 0x000f24000800007f */
[----:B----4-:R-:W-:Y:S05]  /*2bb80*/  @!P0 BRA `(.L_x_5283) ;  /* 0xfffffffc00f08947 */ /* 0x010fea000383ffff */
[----:B------:R-:W-:Y:S05]  /*2bb90*/  BRA `(.L_x_5356) ;  /* 0xffffffd000387947 */ /* 0x000fea000383ffff */
.L_x_5284:
        /* <DEDUP_REMOVED lines=8> */
.L_x_5358:
[----:B------:R-:W-:Y:S05]  /*2bc20*/  BSYNC B1 ;  /* 0x0000000000017941 */ /* 0x000fea0003800000 */
.L_x_5357:
[----:B------:R-:W-:Y:S01]  /*2bc30*/  IMAD.MOV.U32 R13, RZ, RZ, R18 ;  /* 0x000000ffff0d7224 */ /* 0x000fe200078e0012 */
[----:B------:R-:W-:Y:S01]  /*2bc40*/  LEA R17, R17, UR45, 0x1 ;  /* 0x0000002d11117c11 */ /* 0x000fe2000f8e08ff */
[----:B------:R-:W-:Y:S01]  /*2bc50*/  IMAD.MOV.U32 R12, RZ, RZ, RZ ;  /* 0x000000ffff0c7224 */ /* 0x000fe200078e00ff */
[C---:B------:R-:W-:Y:S01]  /*2bc60*/  LOP3.LUT P2, RZ, R16.reuse, 0x20, RZ, 0xc0, !PT ;  /* 0x0000002010ff7812 */ /* 0x040fe2000784c0ff */
[----:B------:R-:W-:Y:S01]  /*2bc70*/  IMAD.MOV.U32 R11, RZ, RZ, 0x181f ;  /* 0x0000181fff0b7424 */ /* 0x000fe200078e00ff */
[----:B------:R-:W-:Y:S01]  /*2bc80*/  LOP3.LUT P1, RZ, R16, 0x10, RZ, 0xc0, !PT ;  /* 0x0000001010ff7812 */ /* 0x000fe2000782c0ff */
[----:B------:R-:W-:Y:S01]  /*2bc90*/  IMAD.MOV.U32 R15, RZ, RZ, -0x1 ;  /* 0xffffffffff0f7424 */ /* 0x000fe200078e00ff */
[----:B------:R-:W-:Y:S01]  /*2bca0*/  P2R R4, PR, RZ, 0x20 ;  /* 0x00000020ff047803 */ /* 0x000fe20000000000 */
[----:B------:R-:W-:-:S10]  /*2bcb0*/  IMAD.MOV.U32 R3, RZ, RZ, R14 ;  /* 0x000000ffff037224 */ /* 0x000fd400078e000e */
[----:B------:R-:W-:Y:S05]  /*2bcc0*/  WARPSYNC.COLLECTIVE R15, `(.L_x_5359) ;  /* 0x000000000f087348 */ /* 0x000fea0003c00000 */
[----:B------:R0:W1:Y:S02]  /*2bcd0*/  SHFL.IDX P6, R14, R13, R12, R11 ;  /* 0x0000000c0d0e7389 */ /* 0x00006400000c000b */
[----:B01----:R-:W-:Y:S01]  /*2bce0*/  ENDCOLLECTIVE ;  /* 0x000000000000791b */ /* 0x003fe20003800000 */
.L_x_5359:
        /* <DEDUP_REMOVED lines=13> */
.L_x_5360:
        /* <DEDUP_REMOVED lines=16> */
.L_x_5361:
        /* <DEDUP_REMOVED lines=18> */
.L_x_5362:
        /* <DEDUP_REMOVED lines=14> */
.L_x_5363:
        /* <DEDUP_REMOVED lines=17> */
.L_x_5364:
        /* <DEDUP_REMOVED lines=13> */
.L_x_5365:
[----:B------:R-:W-:Y:S05]  /*2c2a0*/  BRA `(.L_x_5366) ;  /* 0xffffffcc00ac7947 */ /* 0x000fea000383ffff */
.L_x_5289:
[----:B0-----:R0:W1:Y:S02]  /*2c2b0*/  SYNCS.PHASECHK.TRANS64.TRYWAIT P0, [R5+URZ+0x38820], R4 ;  /* 0x03882004050075a7 */ /* 0x001064000800017f */
[----:B-1----:R-:W-:Y:S05]  /*2c2c0*/  @!P0 NANOSLEEP.SYNCS 0x989680 ;  /* 0x009896800000895d */ /* 0x002fea0003900000 */
[----:B------:R-:W1:Y:S02]  /*2c2d0*/  @!P0 SYNCS.PHASECHK.TRANS64 P0, [R5+URZ+0x38820], R4 ;  /* 0x03882004050085a7 */ /* 0x000e64000800007f */
[----:B-1----:R-:W-:Y:S05]  /*2c2e0*/  @!P0 BRA `(.L_x_5289) ;  /* 0xfffffffc00f08947 */ /* 0x002fea000383ffff */
[----:B------:R-:W-:Y:S05]  /*2c2f0*/  BRA `(.L_x_5367) ;  /* 0xffffffd000587947 */ /* 0x000fea000383ffff */
.L_x_5290:
        /* <DEDUP_REMOVED lines=11> */
.L_x_5369:
[----:B------:R-:W-:Y:S05]  /*2c3b0*/  BSYNC B0 ;  /* 0x0000000000007941 */ /* 0x000fea0003800000 */
.L_x_5368:
[----:B------:R-:W-:Y:S05]  /*2c3c0*/  BRA `(.L_x_5370) ;  /* 0xffffffd000407947 */ /* 0x000fea000383ffff */
.L_x_5291:
[----:B------:R-:W-:Y:S01]  /*2c3d0*/  BSSY B0, `(.L_x_5371) ;  /* 0x0000006000007945 */ /* 0x000fe20003800000 */
[----:B------:R-:W-:-:S07]  /*2c3e0*/  IMAD.MOV.U32 R15, RZ, RZ, -0x1 ;  /* 0xffffffffff0f7424 */ /* 0x000fce00078e00ff */
[----:B012--5:R-:W-:Y:S05]  /*2c3f0*/  WARPSYNC.COLLECTIVE R15, `(.L_x_5372) ;  /* 0x000000000f0c7348 */ /* 0x027fea0003c00000 */
[----:B------:R-:W-:Y:S02]  /*2c400*/  ELECT P6, UR62, PT ;  /* 0x00000000003e782f */ /* 0x000fe400038c0000 */
[----:B------:R-:W-:Y:S01]  /*2c410*/  MOV R14, UR62 ;  /* 0x0000003e000e7c02 */ /* 0x000fe20008000f00 */
[----:B012--5:R-:W-:Y:S10]  /*2c420*/  ENDCOLLECTIVE ;  /* 0x000000000000791b */ /* 0x027ff40003800000 */
.L_x_5372:
[----:B------:R-:W-:Y:S05]  /*2c430*/  BSYNC B0 ;  /* 0x0000000000007941 */ /* 0x000fea0003800000 */
.L_x_5371:
[----:B------:R-:W-:Y:S05]  /*2c440*/  BRA `(.L_x_5373) ;  /* 0xffffffd000347947 */ /* 0x000fea000383ffff */
.L_x_5293:
[----:B-1----:R1:W3:Y:S02]  /*2c450*/  SYNCS.PHASECHK.TRANS64.TRYWAIT P1, [R3+URZ+0x38840], R2 ;  /* 0x03884002030075a7 */ /* 0x0022e4000802017f */
[----:B---3--:R-:W-:Y:S05]  /*2c460*/  @!P1 NANOSLEEP.SYNCS 0x989680 ;  /* 0x009896800000995d */ /* 0x008fea0003900000 */
[----:B------:R-:W3:Y:S02]  /*2c470*/  @!P1 SYNCS.PHASECHK.TRANS64 P1, [R3+URZ+0x38840], R2 ;  /* 0x03884002030095a7 */ /* 0x000ee4000802007f */
[----:B---3--:R-:W-:Y:S05]  /*2c480*/  @!P1 BRA `(.L_x_5293) ;  /* 0xfffffffc00f09947 */ /* 0x008fea000383ffff */
[----:B------:R-:W-:Y:S05]  /*2c490*/  BRA `(.L_x_5374) ;  /* 0xffffffd000547947 */ /* 0x000fea000383ffff */
.L_x_5295:
[----:B0-----:R0:W3:Y:S02]  /*2c4a0*/  SYNCS.PHASECHK.TRANS64.TRYWAIT P1, [R5+URZ+0x38840], R0 ;  /* 0x03884000050075a7 */ /* 0x0010e4000802017f */
[----:B---3--:R-:W-:Y:S05]  /*2c4b0*/  @!P1 NANOSLEEP.SYNCS 0x989680 ;  /* 0x009896800000995d */ /* 0x008fea0003900000 */
[----:B------:R-:W3:Y:S02]  /*2c4c0*/  @!P1 SYNCS.PHASECHK.TRANS64 P1, [R5+URZ+0x38840], R0 ;  /* 0x03884000050095a7 */ /* 0x000ee4000802007f */
[----:B---3--:R-:W-:Y:S05]  /*2c4d0*/  @!P1 BRA `(.L_x_5295) ;  /* 0xfffffffc00f09947 */ /* 0x008fea000383ffff */
[----:B------:R-:W-:Y:S05]  /*2c4e0*/  BRA `(.L_x_5375) ;  /* 0xffffffd000607947 */ /* 0x000fea000383ffff */
.L_x_5297:
[----:B---3--:R3:W4:Y:S02]  /*2c4f0*/  SYNCS.PHASECHK.TRANS64.TRYWAIT P1, [R3+URZ+0x38860], R2 ;  /* 0x03886002030075a7 */ /* 0x008724000802017f */
[----:B----4-:R-:W-:Y:S05]  /*2c500*/  @!P1 NANOSLEEP.SYNCS 0x989680 ;  /* 0x009896800000995d */ /* 0x010fea0003900000 */
[----:B------:R-:W4:Y:S02]  /*2c510*/  @!P1 SYNCS.PHASECHK.TRANS64 P1, [R3+URZ+0x38860], R2 ;  /* 0x03886002030095a7 */ /* 0x000f24000802007f */
[----:B----4-:R-:W-:Y:S05]  /*2c520*/  @!P1 BRA `(.L_x_5297) ;  /* 0xfffffffc00f09947 */ /* 0x010fea000383ffff */
[----:B------:R-:W-:Y:S05]  /*2c530*/  BRA `(.L_x_5376) ;  /* 0xffffffd0005c7947 */ /* 0x000fea000383ffff */
        .type           $_ZN7cutlass13device_kernelIN5flash11enable_sm90INS1_16FlashAttnFwdSm90INS1_25CollectiveMainloopFwdSm90ILi2EN4cute5tupleIJNS5_1CILi1EEES8_S8_EEENS6_IJNS7_ILi64EEESA_SA_EEELi512ENS_10bfloat16_tEfNS_4arch4Sm90ELb0ELb1ELb1ELb0ELb1ELb0ELb1ELb0ELb0ELb1ELb1ELb0EEENS1_21CollectiveEpilogueFwdINS6_IJSA_NS7_ILi512EEESA_EEES9_SC_SE_Li256ELb0ELb1ELb1ELb0EEENS1_19SingleTileSchedulerILb0ELb1ELb1ELi64EEEEEEEEEvNT_6ParamsE$_ZZN5flash25CollectiveMainloopFwdSm90ILi2EN4cute5tupleIJNS1_1CILi1EEES4_S4_EEENS2_IJNS3_ILi64EEES6_S6_EEELi512EN7cutlass10bfloat16_tEfNS8_4arch4Sm90ELb0ELb1ELb1ELb0ELb1ELb0ELb1ELb0ELb0ELb1ELb1ELb0EE3mmaINS_16FlashAttnFwdSm90ISC_NS_21CollectiveEpilogueFwdINS2_IJS6_NS3_ILi512EEES6_EEES5_S9_SB_Li256ELb0ELb1ELb1ELb0EEENS_19SingleTileSchedulerILb0ELb1ELb1ELi64EEEE13SharedStorageENS1_6TensorINS1_11ArrayEngineIfLm128EEENS1_6LayoutINS2_IJNS2_IJNS3_ILi2EEESR_NS3_ILi32EEEEEES4_S4_EEENS2_IJNS2_IJS4_SR_NS3_ILi4EEEEEENS3_ILi0EEESX_EEEEEEENS_7SoftmaxILi2ELi0EEEEEbRKNSC_6ParamsENS8_13PipelineAsyncILi2EEES17_RNS8_13PipelineStateILj2EEERT0_RT1_iRiRKNS_16SeqlenInfoQKNewKILb0ELb0EEENS2_IJiiiiEEERT_ENKUliT_T0_T1_E_clIZSD_ISM_S10_S12_EbS15_S17_S17_S1A_S1C_S1E_iS1F_S1J_S1K_S1M_EUlRS1N_iE1_NS3_ILb0EEENS3_ILb1EEEEEDaiS1N_S1O_S1P_,@function
        .size           $_ZN7cutlass13device_kernelIN5flash11enable_sm90INS1_16FlashAttnFwdSm90INS1_25CollectiveMainloopFwdSm90ILi2EN4cute5tupleIJNS5_1CILi1EEES8_S8_EEENS6_IJNS7_ILi64EEESA_SA_EEELi512ENS_10bfloat16_tEfNS_4arch4Sm90ELb0ELb1ELb1ELb0ELb1ELb0ELb1ELb0ELb0ELb1ELb1ELb0EEENS1_21CollectiveEpilogueFwdINS6_IJSA_NS7_ILi512EEESA_EEES9_SC_SE_Li256ELb0ELb1ELb1ELb0EEENS1_19SingleTileSchedulerILb0ELb1ELb1ELi64EEEEEEEEEvNT_6ParamsE$_ZZN5flash25CollectiveMainloopFwdSm90ILi2EN4cute5tupleIJNS1_1CILi1EEES4_S4_EEENS2_IJNS3_ILi64EEES6_S6_EEELi512EN7cutlass10bfloat16_tEfNS8_4arch4Sm90ELb0ELb1ELb1ELb0ELb1ELb0ELb1ELb0ELb0ELb1ELb1ELb0EE3mmaINS_16FlashAttnFwdSm90ISC_NS_21CollectiveEpilogueFwdINS2_IJS6_NS3_ILi512EEES6_EEES5_S9_SB_Li256ELb0ELb1ELb1ELb0EEENS_19SingleTileSchedulerILb0ELb1ELb1ELi64EEEE13SharedStorageENS1_6TensorINS1_11ArrayEngineIfLm128EEENS1_6LayoutINS2_IJNS2_IJNS3_ILi2EEESR_NS3_ILi32EEEEEES4_S4_EEENS2_IJNS2_IJS4_SR_NS3_ILi4EEEEEENS3_ILi0EEESX_EEEEEEENS_7SoftmaxILi2ELi0EEEEEbRKNSC_6ParamsENS8_13PipelineAsyncILi2EEES17_RNS8_13PipelineStateILj2EEERT0_RT1_iRiRKNS_16SeqlenInfoQKNewKILb0ELb0EEENS2_IJiiiiEEERT_ENKUliT_T0_T1_E_clIZSD_ISM_S10_S12_EbS15_S17_S17_S1A_S1C_S1E_iS1F_S1J_S1K_S1M_EUlRS1N_iE1_NS3_ILb0EEENS3_ILb1EEEEEDaiS1N_S1O_S1P_,(.L_x_15749 - $_ZN7cutlass13device_kernelIN5flash11enable_sm90INS1_16FlashAttnFwdSm90INS1_25CollectiveMainloopFwdSm90ILi2EN4cute5tupleIJNS5_1CILi1EEES8_S8_EEENS6_IJNS7_ILi64EEESA_SA_EEELi512ENS_10bfloat16_tEfNS_4arch4Sm90ELb0ELb1ELb1ELb0ELb1ELb0ELb1ELb0ELb0ELb1ELb1ELb0EEENS1_21CollectiveEpilogueFwdINS6_IJSA_NS7_ILi512EEESA_EEES9_SC_SE_Li256ELb0ELb1ELb1ELb0EEENS1_19SingleTileSchedulerILb0ELb1ELb1ELi64EEEEEEEEEvNT_6ParamsE$_ZZN5flash25CollectiveMainloopFwdSm90ILi2EN4cute5tupleIJNS1_1CILi1EEES4_S4_EEENS2_IJNS3_ILi64EEES6_S6_EEELi512EN7cutlass10bfloat16_tEfNS8_4arch4Sm90ELb0ELb1ELb1ELb0ELb1ELb0ELb1ELb0ELb0ELb1ELb1ELb0EE3mmaINS_16FlashAttnFwdSm90ISC_NS_21CollectiveEpilogueFwdINS2_IJS6_NS3_ILi512EEES6_EEES5_S9_SB_Li256ELb0ELb1ELb1ELb0EEENS_19SingleTileSchedulerILb0ELb1ELb1ELi64EEEE13SharedStorageENS1_6TensorINS1_11ArrayEngineIfLm128EEENS1_6LayoutINS2_IJNS2_IJNS3_ILi2EEESR_NS3_ILi32EEEEEES4_S4_EEENS2_IJNS2_IJS4_SR_NS3_ILi4EEEEEENS3_ILi0EEESX_EEEEEEENS_7SoftmaxILi2ELi0EEEEEbRKNSC_6ParamsENS8_13PipelineAsyncILi2EEES17_RNS8_13PipelineStateILj2EEERT0_RT1_iRiRKNS_16SeqlenInfoQKNewKILb0ELb0EEENS2_IJiiiiEEERT_ENKUliT_T0_T1_E_clIZSD_ISM_S10_S12_EbS15_S17_S17_S1A_S1C_S1E_iS1F_S1J_S1K_S1M_EUlRS1N_iE1_NS3_ILb0EEENS3_ILb1EEEEEDaiS1N_S1O_S1P_)
$_ZN7cutlass13device_kernelIN5flash11enable_sm90INS1_16FlashAttnFwdSm90INS1_25CollectiveMainloopFwdSm90ILi2EN4cute5tupleIJNS5_1CILi1EEES8_S8_EEENS6_IJNS7_ILi64EEESA_SA_EEELi512ENS_10bfloat16_tEfNS_4arch4Sm90ELb0ELb1ELb1ELb0ELb1ELb0ELb1ELb0ELb0ELb1ELb1ELb0EEENS1_21CollectiveEpilogueFwdINS6_IJSA_NS7_ILi512EEESA_EEES9_SC_SE_Li256ELb0ELb1ELb1ELb0EEENS1_19SingleTileSchedulerILb0ELb1ELb1ELi64EEEEEEEEEvNT_6ParamsE$_ZZN5flash25CollectiveMainloopFwdSm90ILi2EN4cute5tupleIJNS1_1CILi1EEES4_S4_EEENS2_IJNS3_ILi64EEES6_S6_EEELi512EN7cutlass10bfloat16_tEfNS8_4arch4Sm90ELb0ELb1ELb1ELb0ELb1ELb0ELb1ELb0ELb0ELb1ELb1ELb0EE3mmaINS_16FlashAttnFwdSm90ISC_NS_21CollectiveEpilogueFwdINS2_IJS6_NS3_ILi512EEES6_EEES5_S9_SB_Li256ELb0ELb1ELb1ELb0EEENS_19SingleTileSchedulerILb0ELb1ELb1ELi64EEEE13SharedStorageENS1_6TensorINS1_11ArrayEngineIfLm128EEENS1_6LayoutINS2_IJNS2_IJNS3_ILi2EEESR_NS3_ILi32EEEEEES4_S4_EEENS2_IJNS2_IJS4_SR_NS3_ILi4EEEEEENS3_ILi0EEESX_EEEEEEENS_7SoftmaxILi2ELi0EEEEEbRKNSC_6ParamsENS8_13PipelineAsyncILi2EEES17_RNS8_13PipelineStateILj2EEERT0_RT1_iRiRKNS_16SeqlenInfoQKNewKILb0ELb0EEENS2_IJiiiiEEERT_ENKUliT_T0_T1_E_clIZSD_ISM_S10_S12_EbS15_S17_S17_S1A_S1C_S1E_iS1F_S1J_S1K_S1M_EUlRS1N_iE1_NS3_ILb0EEENS3_ILb1EEEEEDaiS1N_S1O_S1P_:
[----:B------:R-:W-:Y:S05]  /*2c540*/  YIELD ;  /* 0x0000000000007946 */ /* 0x000fea0003800000 */
[----:B------:R-:W-:Y:S02]  /*2c550*/  ULDC UR4, c[0x0][0x20] ;  /* 0x0000080000047ab9 */ /* 0x000fe40000000800 */
[----:B------:R-:W-:-:S05]  /*2c560*/  VIADD R7, R17, -UR4 ;  /* 0x8000000411077c36 */ /* 0x000fca0008000000 */
[----:B------:R-:W2:Y:S01]  /*2c570*/  LDL.64 R8, [R7] ;  /* 0x0000000007087983 */ /* 0x000ea20000100a00 */
[----:B------:R-:W0:Y:S02]  /*2c580*/  LDC.64 R4, c[0x0][0x208] ;  /* 0x00008200ff047b82 */ /* 0x000e240000000a00 */
[----:B0-----:R-:W-:Y:S02]  /*2c590*/  R2UR UR4, R4 ;  /* 0x00000000040472ca */ /* 0x001fe400000e0000 */
[----:B------:R-:W-:-:S13]  /*2c5a0*/  R2UR UR5, R5 ;  /* 0x00000000050572ca */ /* 0x000fda00000e0000 */
[----:B--2---:R-:W2:Y:S01]  /*2c5b0*/  LD.E R10, desc[UR4][R8.64] ;  /* 0x00000004080a7980 */ /* 0x004ea2000c101900 */
[----:B------:R-:W-:Y:S02]  /*2c5c0*/  R2UR UR4, R4 ;  /* 0x00000000040472ca */ /* 0x000fe400000e0000 */
[----:B------:R-:W-:-:S13]  /*2c5d0*/  R2UR UR5, R5 ;  /* 0x00000000050572ca */ /* 0x000fda00000e0000 */
[----:B------:R-:W3:Y:S01]  /*2c5e0*/  LD.E R12, desc[UR4][R8.64+0x8] ;  /* 0x00000804080c7980 */ /* 0x000ee2000c101900 */
[----:B--2---:R-:W-:-:S05]  /*2c5f0*/  VIADD R11, R10, 0x1 ;  /* 0x000000010a0b7836 */ /* 0x004fca0000000000 */
[----:B------:R-:W-:-:S13]  /*2c600*/  ISETP.NE.AND P0, PT, R11, 0x2, PT ;  /* 0x000000020b00780c */ /* 0x000fda0003f05270 */
[----:B------:R-:W-:Y:S02]  /*2c610*/  @!P0 R2UR UR6, R4 ;  /* 0x00000000040682ca */ /* 0x000fe400000e0000 */
[----:B------:R-:W-:-:S13]  /*2c620*/  @!P0 R2UR UR7, R5 ;  /* 0x00000000050782ca */ /* 0x000fda00000e0000 */
[----:B------:R-:W2:Y:S01]  /*2c630*/  @!P0 LD.E R13, desc[UR6][R8.64+0x4] ;  /* 0x00000406080d8980 */ /* 0x000ea2000c101900 */
[C---:B------:R-:W-:Y:S02]  /*2c640*/  R2UR UR4, R4.reuse ;  /* 0x00000000040472ca */ /* 0x040fe400000e0000 */
[C---:B------:R-:W-:Y:S02]  /*2c650*/  R2UR UR5, R5.reuse ;  /* 0x00000000050572ca */ /* 0x040fe400000e0000 */
[C---:B------:R-:W-:Y:S02]  /*2c660*/  R2UR UR6, R4.reuse ;  /* 0x00000000040672ca */ /* 0x040fe400000e0000 */
[C---:B------:R-:W-:Y:S02]  /*2c670*/  R2UR UR7, R5.reuse ;  /* 0x00000000050772ca */ /* 0x040fe400000e0000 */
[----:B------:R-:W-:Y:S02]  /*2c680*/  @!P0 R2UR UR8, R4 ;  /* 0x00000000040882ca */ /* 0x000fe400000e0000 */
[----:B------:R-:W-:-:S02]  /*2c690*/  @!P0 R2UR UR9, R5 ;  /* 0x00000000050982ca */ /* 0x000fc400000e0000 */
[----:B------:R-:W-:Y:S02]  /*2c6a0*/  @!P0 R2UR UR10, R4 ;  /* 0x00000000040a82ca */ /* 0x000fe400000e0000 */
[----:B------:R-:W-:Y:S01]  /*2c6b0*/  @!P0 R2UR UR11, R5 ;  /* 0x00000000050b82ca */ /* 0x000fe200000e0000 */
[----:B---3--:R-:W-:Y:S01]  /*2c6c0*/  VIADD R21, R12, 0x1 ;  /* 0x000000010c157836 */ /* 0x008fe20000000000 */
[----:B------:R-:W-:Y:S04]  /*2c6d0*/  ST.E desc[UR4][R8.64], R11 ;  /* 0x0000000b08007985 */ /* 0x000fe8000c101904 */
[----:B------:R-:W-:Y:S04]  /*2c6e0*/  ST.E desc[UR6][R8.64+0x8], R21 ;  /* 0x0000081508007985 */ /* 0x000fe8000c101906 */
[----:B------:R-:W-:Y:S01]  /*2c6f0*/  @!P0 ST.E desc[UR8][R8.64], RZ ;  /* 0x000000ff08008985 */ /* 0x000fe2000c101908 */
[----:B--2---:R-:W-:-:S05]  /*2c700*/  @!P0 LOP3.LUT R25, R13, 0x1, RZ, 0x3c, !PT ;  /* 0x000000010d198812 */ /* 0x004fca00078e3cff */
[----:B------:R0:W-:Y:S04]  /*2c710*/  @!P0 ST.E desc[UR10][R8.64+0x4], R25 ;  /* 0x0000041908008985 */ /* 0x0001e8000c10190a */
[----:B------:R-:W2:Y:S01]  /*2c720*/  LDL.64 R14, [R7+0x18] ;  /* 0x00001800070e7983 */ /* 0x000ea20000100a00 */
[----:B------:R-:W-:Y:S02]  /*2c730*/  R2UR UR4, R4 ;  /* 0x00000000040472ca */ /* 0x000fe400000e0000 */
[----:B------:R-:W-:Y:S01]  /*2c740*/  R2UR UR5, R5 ;  /* 0x00000000050572ca */ /* 0x000fe200000e0000 */
[----:B------:R-:W3:-:S12]  /*2c750*/  LDL.64 R12, [R7] ;  /* 0x00000000070c7983 */ /* 0x000ed80000100a00 */
[----:B--2---:R-:W2:Y:S01]  /*2c760*/  LD.E R20, desc[UR4][R14.64] ;  /* 0x000000040e147980 */ /* 0x004ea2000c101900 */
[C---:B------:R-:W-:Y:S02]  /*2c770*/  R2UR UR4, R4.reuse ;  /* 0x00000000040472ca */ /* 0x040fe400000e0000 */
[C---:B------:R-:W-:Y:S02]  /*2c780*/  R2UR UR5, R5.reuse ;  /* 0x00000000050572ca */ /* 0x040fe400000e0000 */
[----:B------:R-:W-:Y:S02]  /*2c790*/  R2UR UR6, R4 ;  /* 0x00000000040672ca */ /* 0x000fe400000e0000 */
[----:B------:R-:W-:Y:S01]  /*2c7a0*/  R2UR UR7, R5 ;  /* 0x00000000050772ca */ /* 0x000fe200000e0000 */
[----:B------:R-:W-:Y:S01]  /*2c7b0*/  BSSY B2, `(.L_x_5377) ;  /* 0x0000009000027945 */ /* 0x000fe20003800000 */
[----:B0-----:R-:W-:Y:S02]  /*2c7c0*/  IMAD.MOV.U32 R8, RZ, RZ, R16 ;  /* 0x000000ffff087224 */ /* 0x001fe400078e0010 */
[----:B------:R-:W-:-:S05]  /*2c7d0*/  IMAD.MOV.U32 R9, RZ, RZ, R2 ;  /* 0x000000ffff097224 */ /* 0x000fca00078e0002 */
[----:B---3--:R0:W5:Y:S04]  /*2c7e0*/  LD.E R24, desc[UR4][R12.64] ;  /* 0x000000040c187980 */ /* 0x008168000c101900 */
[----:B------:R0:W5:Y:S01]  /*2c7f0*/  LD.E R11, desc[UR6][R12.64+0x4] ;  /* 0x000004060c0b7980 */ /* 0x000162000c101900 */
[----:B--2---:R-:W-:-:S04]  /*2c800*/  LOP3.LUT R20, R20, 0x1, RZ, 0xfc, !PT ;  /* 0x0000000114147812 */ /* 0x004fc800078efcff */
[----:B------:R-:W-:-:S13]  /*2c810*/  ISETP.NE.AND P0, PT, R20, 0x3, PT ;  /* 0x000000031400780c */ /* 0x000fda0003f05270 */
[----:B0-----:R-:W-:Y:S05]  /*2c820*/  @!P0 BRA `(.L_x_5378) ;  /* 0x0000000000048947 */ /* 0x001fea0003800000 */
[----:B------:R-:W-:Y:S01]  /*2c830*/  BPT.TRAP 0x1 ;  /* 0x000000040000795c */ /* 0x000fe20000300000 */
.L_x_5378:
[----:B------:R-:W-:Y:S05]  /*2c840*/  BSYNC B2 ;  /* 0x0000000000027941 */ /* 0x000fea0003800000 */
.L_x_5377:
[----:B------:R-:W-:Y:S02]  /*2c850*/  R2UR UR4, R4 ;  /* 0x00000000040472ca */ /* 0x000fe400000e0000 */
[----:B------:R-:W-:-:S13]  /*2c860*/  R2UR UR5, R5 ;  /* 0x00000000050572ca */ /* 0x000fda00000e0000 */
[----:B------:R-:W2:Y:S01]  /*2c870*/  LD.E.64 R20, desc[UR4][R14.64+0x18] ;  /* 0x000018040e147980 */ /* 0x000ea2000c101b00 */
[----:B-----5:R-:W-:Y:S02]  /*2c880*/  SHF.L.U32 R25, R11, 0x1f, RZ ;  /* 0x0000001f0b197819 */ /* 0x020fe400000006ff */
[----:B--2---:R-:W-:-:S05]  /*2c890*/  MOV R21, R20 ;  /* 0x0000001400157202 */ /* 0x004fca0000000f00 */
[----:B------:R-:W-:-:S04]  /*2c8a0*/  IMAD R24, R24, 0x8, R21 ;  /* 0x0000000818187824 */ /* 0x000fc800078e0215 */
[----:B------:R0:W1:Y:S01]  /*2c8b0*/  SYNCS.PHASECHK.TRANS64.TRYWAIT P0, [R24+URZ], R25 ;  /* 0x00000019180075a7 */ /* 0x000062000800017f */
[----:B------:R-:W2:Y:S01]  /*2c8c0*/  LD.E R21, desc[UR4][R14.64] ;  /* 0x000000040e157980 */ /* 0x000ea2000c101900 */
[----:B------:R-:W-:Y:S02]  /*2c8d0*/  R2UR UR6, R4 ;  /* 0x00000000040672ca */ /* 0x000fe400000e0000 */
[----:B------:R-:W-:Y:S01]  /*2c8e0*/  R2UR UR7, R5 ;  /* 0x00000000050772ca */ /* 0x000fe200000e0000 */
[----:B------:R0:W5:Y:S01]  /*2c8f0*/  LD.E R11, desc[UR4][R12.64] ;  /* 0x000000040c0b7980 */ /* 0x000162000c101900 */
[----:B------:R-:W-:Y:S11]  /*2c900*/  BSSY B2, `(.L_x_5379) ;  /* 0x0000006000027945 */ /* 0x000ff60003800000 */
[----:B------:R0:W5:Y:S01]  /*2c910*/  LD.E R20, desc[UR6][R12.64+0x4] ;  /* 0x000004060c147980 */ /* 0x000162000c101900 */
[----:B--2---:R-:W-:-:S04]  /*2c920*/  LOP3.LUT R21, R21, 0x1, RZ, 0xfc, !PT ;  /* 0x0000000115157812 */ /* 0x004fc800078efcff */
[----:B------:R-:W-:-:S13]  /*2c930*/  ISETP.NE.AND P1, PT, R21, 0x3, PT ;  /* 0x000000031500780c */ /* 0x000fda0003f25270 */
[----:B01----:R-:W-:Y:S05]  /*2c940*/  @!P1 BRA `(.L_x_5380) ;  /* 0x0000000000049947 */ /* 0x003fea0003800000 */
[----:B------:R-:W-:Y:S01]  /*2c950*/  BPT.TRAP 0x1 ;  /* 0x000000040000795c */ /* 0x000fe20000300000 */
.L_x_5380:
[----:B------:R-:W-:Y:S05]  /*2c960*/  BSYNC B2 ;  /* 0x0000000000027941 */ /* 0x000fea0003800000 */
.L_x_5379:
[----:B------:R-:W-:Y:S04]  /*2c970*/  BSSY B2, `(.L_x_5381) ;  /* 0x000000a000027945 */ /* 0x000fe80003800000 */
[----:B------:R-:W-:Y:S05]  /*2c980*/  @P0 BRA `(.L_x_5382) ;  /* 0x0000000000200947 */ /* 0x000fea0003800000 */
[----:B------:R-:W-:Y:S02]  /*2c990*/  R2UR UR4, R4 ;  /* 0x00000000040472ca */ /* 0x000fe400000e0000 */
[----:B------:R-:W-:-:S13]  /*2c9a0*/  R2UR UR5, R5 ;  /* 0x00000000050572ca */ /* 0x000fda00000e0000 */
[----:B------:R-:W2:Y:S01]  /*2c9b0*/  LD.E.64 R14, desc[UR4][R14.64+0x18] ;  /* 0x000018040e0e7980 */ /* 0x000ea2000c101b00 */
[----:B-----5:R-:W-:Y:S02]  /*2c9c0*/  SHF.L.U32 R20, R20, 0x1f, RZ ;  /* 0x0000001f14147819 */ /* 0x020fe400000006ff */
[----:B--2---:R-:W-:-:S05]  /*2c9d0*/  MOV R12, R14 ;  /* 0x0000000e000c7202 */ /* 0x004fca0000000f00 */
[----:B------:R-:W-:-:S04]  /*2c9e0*/  IMAD R11, R11, 0x8, R12 ;  /* 0x000000080b0b7824 */ /* 0x000fc800078e020c */
[----:B------:R-:W0:Y:S02]  /*2c9f0*/  SYNCS.PHASECHK.TRANS64.TRYWAIT P0, [R11+URZ], R20 ;  /* 0x000000140b0075a7 */ /* 0x000e24000800017f */
[----:B0-----:R-:W-:Y:S05]  /*2ca00*/  @!P0 BRA `(.L_x_5383) ;  /* 0x0000011800348947 */ /* 0x001fea0003800000 */
.L_x_5382:
[----:B------:R-:W-:Y:S05]  /*2ca10*/  BSYNC B2 ;  /* 0x0000000000027941 */ /* 0x000fea0003800000 */
.L_x_5381:
[----:B0----5:R-:W2:Y:S04]  /*2ca20*/  LDL.64 R20, [R7] ;  /* 0x0000000007147983 */ /* 0x021ea80000100a00 */
[----:B------:R-:W3:Y:S01]  /*2ca30*/  LDL.64 R14, [R7+0x28] ;  /* 0x00002800070e7983 */ /* 0x000ee20000100a00 */
[C---:B------:R-:W-:Y:S02]  /*2ca40*/  R2UR UR6, R4.reuse ;  /* 0x00000000040672ca */ /* 0x040fe400000e0000 */
[C---:B------:R-:W-:Y:S01]  /*2ca50*/  R2UR UR7, R5.reuse ;  /* 0x00000000050772ca */ /* 0x040fe200000e0000 */
[----:B------:R-:W4:Y:S01]  /*2ca60*/  LDL.64 R12, [R7+0x20] ;  /* 0x00002000070c7983 */ /* 0x000f220000100a00 */
[C---:B------:R-:W-:Y:S02]  /*2ca70*/  R2UR UR4, R4.reuse ;  /* 0x00000000040472ca */ /* 0x040fe400000e0000 */
[----:B------:R-:W-:Y:S01]  /*2ca80*/  R2UR UR5, R5 ;  /* 0x00000000050572ca */ /* 0x000fe200000e0000 */
[----:B------:R-:W4:Y:S08]  /*2ca90*/  LDL.64 R56, [R7+0x8] ;  /* 0x0000080007387983 */ /* 0x000f300000100a00 */
[----:B--2---:R-:W2:Y:S04]  /*2caa0*/  LD.E R21, desc[UR6][R20.64] ;  /* 0x0000000614157980 */ /* 0x004ea8000c101900 */
[----:B---3--:R-:W2:Y:S01]  /*2cab0*/  LD.E.64 R58, desc[UR4][R14.64] ;  /* 0x000000040e3a7980 */ /* 0x008ea2000c101b00 */
[----:B------:R-:W-:Y:S05]  /*2cac0*/  WARPSYNC.ALL ;  /* 0x0000000000007948 */ /* 0x000fea0003800000 */
[----:B------:R-:W-:-:S02]  /*2cad0*/  R2UR UR4, R4 ;  /* 0x00000000040472ca */ /* 0x000fc400000e0000 */
[C---:B------:R-:W-:Y:S02]  /*2cae0*/  R2UR UR5, R5.reuse ;  /* 0x00000000050572ca */ /* 0x040fe400000e0000 */
[----:B------:R-:W-:Y:S02]  /*2caf0*/  R2UR UR6, R4 ;  /* 0x00000000040672ca */ /* 0x000fe400000e0000 */
[----:B------:R-:W-:-:S09]  /*2cb00*/  R2UR UR7, R5 ;  /* 0x00000000050772ca */ /* 0x000fd200000e0000 */
[----:B----4-:R0:W-:Y:S04]  /*2cb10*/  ST.E desc[UR4][R56.64], RZ ;  /* 0x000000ff38007985 */ /* 0x0101e8000c101904 */
[----:B------:R-:W3:Y:S01]  /*2cb20*/  LD.E.64 R14, desc[UR6][R12.64] ;  /* 0x000000060c0e7980 */ /* 0x000ee2000c101b00 */
[----:B--2---:R-:W-:Y:S01]  /*2cb30*/  IMAD R20, R21, 0x200, R58 ;  /* 0x0000020015147824 */ /* 0x004fe200078e023a */
[----:B------:R-:W-:Y:S01]  /*2cb40*/  WARPGROUP.ARRIVE ;  /* 0x00000000000079c5 */ /* 0x000fe20000000000 */
[----:B------:R-:W-:Y:S01]  /*2cb50*/  IMAD.MOV.U32 R21, RZ, RZ, R59 ;  /* 0x000000ffff157224 */ /* 0x000fe200078e003b */
[----:B------:R-:W-:Y:S01]  /*2cb60*/  R2UR UR8, R4 ;  /* 0x00000000040872ca */ /* 0x000fe200000e0000 */
[----:B------:R-:W-:Y:S01]  /*2cb70*/  IMAD.MOV.U32 R11, RZ, RZ, 0x1 ;  /* 0x00000001ff0b7424 */ /* 0x000fe200078e00ff */
[----:B------:R-:W-:-:S02]  /*2cb80*/  R2UR UR6, R20 ;  /* 0x00000000140672ca */ /* 0x000fc400000e0000 */
[----:B------:R-:W-:Y:S02]  /*2cb90*/  R2UR UR7, R21 ;  /* 0x00000000150772ca */ /* 0x000fe400000e0000 */
[C---:B------:R-:W-:Y:S02]  /*2cba0*/  R2UR UR9, R5.reuse ;  /* 0x00000000050972ca */ /* 0x040fe400000e0000 */
[----:B------:R-:W-:Y:S02]  /*2cbb0*/  R2UR UR10, R4 ;  /* 0x00000000040a72ca */ /* 0x000fe400000e0000 */
[----:B------:R-:W-:Y:S02]  /*2cbc0*/  R2UR UR11, R5 ;  /* 0x00000000050b72ca */ /* 0x000fe400000e0000 */
[----:B---3--:R-:W-:Y:S02]  /*2cbd0*/  R2UR UR4, R14 ;  /* 0x000000000e0472ca */ /* 0x008fe400000e0000 */
[----:B------:R-:W-:-:S13]  /*2cbe0*/  R2UR UR5, R15 ;  /* 0x000000000f0572ca */ /* 0x000fda00000e0000 */
[----:B------:R-:W-:Y:S03]  /*2cbf0*/  HGMMA.64x64x16.F32.BF16 R24, gdesc[UR4], RZ, !UPT, gsb0 ;  /* 0x00e00000041879f0 */ /* 0x000fe6000c0018ff */
[----:B------:R-:W-:Y:S02]  /*2cc00*/  WARPGROUP.DEPBAR.LE gsb0, 0x0 ;  /* 0x00008000000079c5 */ /* 0x000fe40000010000 */
[----:B------:R0:W-:Y:S04]  /*2cc10*/  ST.E desc[UR8][R56.64], R11 ;  /* 0x0000000b38007985 */ /* 0x0001e8000c101908 */
[----:B------:R-:W2:Y:S01]  /*2cc20*/  LD.E.64 R14, desc[UR10][R12.64] ;  /* 0x0000000a0c0e7980 */ /* 0x000ea2000c101b00 */
[----:B------:R-:W-:Y:S01]  /*2cc30*/  VIADD R58, R20, 0x2 ;  /* 0x00000002143a7836 */ /* 0x000fe20000000000 */
[----:B------:R-:W-:Y:S01]  /*2cc40*/  R2UR UR7, R59 ;  /* 0x000000003b0772ca */ /* 0x000fe200000e0000 */
[----:B------:R-:W-:Y:S01]  /*2cc50*/  WARPGROUP.ARRIVE ;  /* 0x00000000000079c5 */ /* 0x000fe20000000000 */
[----:B------:R-:W-:-:S02]  /*2cc60*/  R2UR UR8, R4 ;  /* 0x00000000040872ca */ /* 0x000fc400000e0000 */
[----:B------:R-:W-:Y:S02]  /*2cc70*/  R2UR UR6, R58 ;  /* 0x000000003a0672ca */ /* 0x000fe400000e0000 */
[C---:B------:R-:W-:Y:S02]  /*2cc80*/  R2UR UR9, R5.reuse ;  /* 0x00000000050972ca */ /* 0x040fe400000e0000 */
[----:B------:R-:W-:Y:S02]  /*2cc90*/  R2UR UR10, R4 ;  /* 0x00000000040a72ca */ /* 0x000fe400000e0000 */
[----:B------:R-:W-:Y:S01]  /*2cca0*/  R2UR UR11, R5 ;  /* 0x00000000050b72ca */ /* 0x000fe200000e0000 */
[----:B--2---:R-:W-:Y:S01]  /*2ccb0*/  VIADD R14, R14, 0x2 ;  /* 0x000000020e0e7836 */ /* 0x004fe20000000000 */
[----:B------:R-:W-:-:S04]  /*2ccc0*/  R2UR UR5, R15 ;  /* 0x000000000f0572ca */ /* 0x000fc800000e0000 */
[----:B------:R-:W-:-:S13]  /*2ccd0*/  R2UR UR4, R14 ;  /* 0x000000000e0472ca */ /* 0x000fda00000e0000 */
[----:B------:R-:W-:Y:S03]  /*2cce0*/  HGMMA.64x64x16.F32.BF16 R24, gdesc[UR4], R24, gsb0 ;  /* 0x00e00000041879f0 */ /* 0x000fe60008001818 */
        /* <DEDUP_REMOVED lines=19> */
[----:B------:R-:W-:Y:S01]  /*2ce20*/  WARPGROUP.ARRIVE ;  /* 0x00000000000079c5 */ /* 0x000fe20000000000 */
[----:B------:R-:W-:Y:S01]  /*2ce30*/  IMAD.MOV.U32 R21, RZ, RZ, R59 ;  /* 0x000000ffff157224 */ /* 0x000fe200078e003b */
[----:B------:R-:W-:-:S02]  /*2ce40*/  R2UR UR8, R4 ;  /* 0x00000000040872ca */ /* 0x000fc400000e0000 */
[----:B------:R-:W-:Y:S02]  /*2ce50*/  R2UR UR6, R20 ;  /* 0x00000000140672ca */ /* 0x000fe400000e0000 */
        /* <DEDUP_REMOVED lines=8> */
[----:B------:R-:W2:Y:S01]  /*2cee0*/  LDL.64 R14, [R7+0x40] ;  /* 0x00004000070e7983 */ /* 0x000ea20000100a00 */
[----:B------:R-:W-:-:S02]  /*2cef0*/  R2UR UR4, R4 ;  /* 0x00000000040472ca */ /* 0x000fc400000e0000 */
[----:B------:R-:W-:Y:S01]  /*2cf00*/  R2UR UR5, R5 ;  /* 0x00000000050572ca */ /* 0x000fe200000e0000 */
[----:B------:R-:W3:-:S12]  /*2cf10*/  LDL.64 R12, [R7] ;  /* 0x00000000070c7983 */ /* 0x000ed80000100a00 */
[----:B--2---:R-:W2:Y:S01]  /*2cf20*/  LD.E R20, desc[UR4][R14.64] ;  /* 0x000000040e147980 */ /* 0x004ea2000c101900 */
[C---:B------:R-:W-:Y:S02]  /*2cf30*/  R2UR UR4, R4.reuse ;  /* 0x00000000040472ca */ /* 0x040fe400000e0000 */
[C---:B------:R-:W-:Y:S02]  /*2cf40*/  R2UR UR5, R5.reuse ;  /* 0x00000000050572ca */ /* 0x040fe400000e0000 */
[----:B------:R-:W-:Y:S02]  /*2cf50*/  R2UR UR6, R4 ;  /* 0x00000000040672ca */ /* 0x000fe400000e0000 */
[----:B------:R-:W-:Y:S01]  /*2cf60*/  R2UR UR7, R5 ;  /* 0x00000000050772ca */ /* 0x000fe200000e0000 */
[----:B------:R-:W-:Y:S08]  /*2cf70*/  BSSY B2, `(.L_x_5384) ;  /* 0x0000007000027945 */ /* 0x000ff00003800000 */
[----:B---3--:R0:W5:Y:S04]  /*2cf80*/  LD.E R58, desc[UR4][R12.64] ;  /* 0x000000040c3a7980 */ /* 0x008168000c101900 */
[----:B------:R0:W5:Y:S01]  /*2cf90*/  LD.E R59, desc[UR6][R12.64+0x4] ;  /* 0x000004060c3b7980 */ /* 0x000162000c101900 */
[----:B--2---:R-:W-:-:S04]  /*2cfa0*/  LOP3.LUT R20, R20, 0x1, RZ, 0xfc, !PT ;  /* 0x0000000114147812 */ /* 0x004fc800078efcff */
[----:B------:R-:W-:-:S13]  /*2cfb0*/  ISETP.NE.AND P0, PT, R20, 0x3, PT ;  /* 0x000000031400780c */ /* 0x000fda0003f05270 */
[----:B0-----:R-:W-:Y:S05]  /*2cfc0*/  @!P0 BRA `(.L_x_5385) ;  /* 0x0000000000048947 */ /* 0x001fea0003800000 */
[----:B------:R-:W-:Y:S01]  /*2cfd0*/  BPT.TRAP 0x1 ;  /* 0x000000040000795c */ /* 0x000fe20000300000 */
.L_x_5385:
[----:B------:R-:W-:Y:S05]  /*2cfe0*/  BSYNC B2 ;  /* 0x0000000000027941 */ /* 0x000fea0003800000 */
.L_x_5384:
        /* <DEDUP_REMOVED lines=17> */
.L_x_5387:
[----:B------:R-:W-:Y:S05]  /*2d100*/  BSYNC B2 ;  /* 0x0000000000027941 */ /* 0x000fea0003800000 */
.L_x_5386:
        /* <DEDUP_REMOVED lines=10> */
.L_x_5389:
[----:B------:R-:W-:Y:S05]  /*2d1b0*/  BSYNC B2 ;  /* 0x0000000000027941 */ /* 0x000fea0003800000 */
.L_x_5388:
[----:B------:R-:W2:Y:S04]  /*2d1c0*/  LDL.64 R58, [R7] ;  /* 0x00000000073a7983 */ /* 0x000ea80000100a00 */
[----:B------:R-:W3:Y:S04]  /*2d1d0*/  LDL.64 R56, [R7+0x58] ;  /* 0x0000580007387983 */ /* 0x000ee80000100a00 */
[----:B------:R-:W4:Y:S04]  /*2d1e0*/  LDL.64 R12, [R7+0x48] ;  /* 0x00004800070c7983 */ /* 0x000f280000100a00 */
[----:B0----5:R-:W4:Y:S01]  /*2d1f0*/  LDL.64 R20, [R7+0x50] ;  /* 0x0000500007147983 */ /* 0x021f220000100a00 */
[----:B------:R-:W-:-:S02]  /*2d200*/  R2UR UR6, R4 ;  /* 0x00000000040672ca */ /* 0x000fc400000e0000 */
[C---:B------:R-:W-:Y:S02]  /*2d210*/  R2UR UR7, R5.reuse ;  /* 0x00000000050772ca */ /* 0x040fe400000e0000 */
[----:B------:R-:W-:Y:S02]  /*2d220*/  R2UR UR4, R4 ;  /* 0x00000000040472ca */ /* 0x000fe400000e0000 */
[----:B------:R-:W-:-:S09]  /*2d230*/  R2UR UR5, R5 ;  /* 0x00000000050572ca */ /* 0x000fd200000e0000 */
[----:B--2---:R-:W2:Y:S04]  /*2d240*/  LD.E R59, desc[UR6][R58.64] ;  /* 0x000000063a3b7980 */ /* 0x004ea8000c101900 */
[----:B---3--:R-:W2:Y:S01]  /*2d250*/  LD.E.64 R14, desc[UR4][R56.64] ;  /* 0x00000004380e7980 */ /* 0x008ea2000c101b00 */
[----:B------:R-:W-:Y:S05]  /*2d260*/  WARPSYNC.ALL ;  /* 0x0000000000007948 */ /* 0x000fea0003800000 */
[----:B------:R-:W-:-:S02]  /*2d270*/  R2UR UR6, R4 ;  /* 0x00000000040672ca */ /* 0x000fc400000e0000 */
[C---:B------:R-:W-:Y:S02]  /*2d280*/  R2UR UR7, R5.reuse ;  /* 0x00000000050772ca */ /* 0x040fe400000e0000 */
[----:B------:R-:W-:Y:S02]  /*2d290*/  R2UR UR4, R4 ;  /* 0x00000000040472ca */ /* 0x000fe400000e0000 */
[----:B------:R-:W-:-:S09]  /*2d2a0*/  R2UR UR5, R5 ;  /* 0x00000000050572ca */ /* 0x000fd200000e0000 */
[----:B----4-:R-:W3:Y:S04]  /*2d2b0*/  LD.E R62, desc[UR6][R12.64] ;  /* 0x000000060c3e7980 */ /* 0x010ee8000c101900 */
[----:B------:R-:W4:Y:S01]  /*2d2c0*/  LD.E.64 R60, desc[UR4][R20.64] ;  /* 0x00000004143c7980 */ /* 0x000f22000c101b00 */
[----:B------:R-:W-:Y:S01]  /*2d2d0*/  WARPGROUP.ARRIVE ;  /* 0x00000000000079c5 */ /* 0x000fe20000000000 */
[C---:B------:R-:W-:Y:S02]  /*2d2e0*/  R2UR UR8, R4.reuse ;  /* 0x00000000040872ca */ /* 0x040fe400000e0000 */
[----:B------:R-:W-:Y:S02]  /*2d2f0*/  R2UR UR9, R5 ;  /* 0x00000000050972ca */ /* 0x000fe400000e0000 */
[----:B------:R-:W-:-:S02]  /*2d300*/  R2UR UR10, R4 ;  /* 0x00000000040a72ca */ /* 0x000fc400000e0000 */
[----:B------:R-:W-:Y:S01]  /*2d310*/  R2UR UR11, R5 ;  /* 0x00000000050b72ca */ /* 0x000fe200000e0000 */
[----:B--2---:R-:W-:Y:S01]  /*2d320*/  IMAD R14, R59, 0x1000, R14 ;  /* 0x000010003b0e7824 */ /* 0x004fe200078e020e */
[----:B------:R-:W-:-:S04]  /*2d330*/  R2UR UR7, R15 ;  /* 0x000000000f0772ca */ /* 0x000fc800000e0000 */
[----:B------:R-:W-:Y:S02]  /*2d340*/  R2UR UR6, R14 ;  /* 0x000000000e0672ca */ /* 0x000fe400000e0000 */
[----:B---3--:R-:W-:Y:S02]  /*2d350*/  ISETP.NE.U32.AND P0, PT, R62, RZ, PT ;  /* 0x000000ff3e00720c */ /* 0x008fe40003f05070 */
[----:B----4-:R-:W-:Y:S02]  /*2d360*/  R2UR UR4, R60 ;  /* 0x000000003c0472ca */ /* 0x010fe400000e0000 */
[----:B------:R-:W-:-:S09]  /*2d370*/  R2UR UR5, R61 ;  /* 0x000000003d0572ca */ /* 0x000fd200000e0000 */
[----:B------:R-:W-:-:S05]  /*2d380*/  VOTEU.ANY UP0, P0 ;  /* 0x00000000003f7886 */ /* 0x000fca0000000100 */
[----:B------:R-:W-:Y:S03]  /*2d390*/  HGMMA.64x64x16.F32.BF16 R24, gdesc[UR4], R24, UP0, gsb0 ;  /* 0x00e00000041879f0 */ /* 0x000fe6000b801818 */
[----:B------:R-:W-:Y:S02]  /*2d3a0*/  WARPGROUP.DEPBAR.LE gsb0, 0x0 ;  /* 0x00008000000079c5 */ /* 0x000fe40000010000 */
[----:B------:R-:W-:Y:S04]  /*2d3b0*/  ST.E desc[UR8][R12.64], R11 ;  /* 0x0000000b0c007985 */ /* 0x000fe8000c101908 */
[----:B------:R-:W2:Y:S01]  /*2d3c0*/  LD.E.64 R56, desc[UR10][R20.64] ;  /* 0x0000000a14387980 */ /* 0x000ea2000c101b00 */
[----:B------:R-:W-:Y:S01]  /*2d3d0*/  VIADD R58, R14, 0x2 ;  /* 0x000000020e3a7836 */ /* 0x000fe20000000000 */
[----:B------:R-:W-:Y:S01]  /*2d3e0*/  WARPGROUP.ARRIVE ;  /* 0x00000000000079c5 */ /* 0x000fe20000000000 */
[----:B------:R-:W-:Y:S01]  /*2d3f0*/  IMAD.MOV.U32 R59, RZ, RZ, R15 ;  /* 0x000000ffff3b7224 */ /* 0x000fe200078e000f */
[----:B------:R-:W-:-:S02]  /*2d400*/  R2UR UR8, R4 ;  /* 0x00000000040872ca */ /* 0x000fc400000e0000 */
[----:B------:R-:W-:Y:S02]  /*2d410*/  R2UR UR6, R58 ;  /* 0x000000003a0672ca */ /* 0x000fe400000e0000 */
        /* <DEDUP_REMOVED lines=236> */
[----:B------:R-:W-:Y:S01]  /*2e2e0*/  UMOV UR4, 0x1 ;  /* 0x0000000100047882 */ /* 0x000fe20000000000 */
[----:B------:R-:W-:Y:S01]  /*2e2f0*/  IMAD.MOV.U32 R59, RZ, RZ, R15 ;  /* 0x000000ffff3b7224 */ /* 0x000fe200078e000f */
[----:B------:R-:W0:Y:S01]  /*2e300*/  S2R R60, SR_TID.X ;  /* 0x00000000003c7919 */ /* 0x000e220000002100 */
[----:B------:R-:W-:Y:S01]  /*2e310*/  UISETP.NE.U32.AND UP0, UPT, UR4, URZ, UPT ;  /* 0x0000003f0400728c */ /* 0x000fe2000bf05070 */
[----:B------:R-:W-:Y:S01]  /*2e320*/  WARPGROUP.ARRIVE ;  /* 0x00000000000079c5 */ /* 0x000fe20000000000 */
[----:B------:R-:W-:-:S02]  /*2e330*/  R2UR UR6, R4 ;  /* 0x00000000040672ca */ /* 0x000fc400000e0000 */
[----:B------:R-:W-:Y:S02]  /*2e340*/  R2UR UR11, R59 ;  /* 0x000000003b0b72ca */ /* 0x000fe400000e0000 */
[C---:B------:R-:W-:Y:S02]  /*2e350*/  R2UR UR7, R5.reuse ;  /* 0x00000000050772ca */ /* 0x040fe400000e0000 */
[----:B------:R-:W-:Y:S02]  /*2e360*/  R2UR UR12, R4 ;  /* 0x00000000040c72ca */ /* 0x000fe400000e0000 */
[----:B------:R-:W-:Y:S02]  /*2e370*/  R2UR UR13, R5 ;  /* 0x00000000050d72ca */ /* 0x000fe400000e0000 */
[----:B0-----:R-:W-:-:S06]  /*2e380*/  SHF.R.U32.HI R60, RZ, 0x7, R60 ;  /* 0x00000007ff3c7819 */ /* 0x001fcc000001163c */
[----:B------:R-:W0:Y:S02]  /*2e390*/  SHFL.IDX PT, R60, R60, RZ, 0x1f ;  /* 0x00001fff3c3c7589 */ /* 0x000e2400000e0000 */
[----:B0-----:R-:W-:-:S04]  /*2e3a0*/  ISETP.GT.AND P0, PT, R60, 0x7f, PT ;  /* 0x0000007f3c00780c */ /* 0x001fc80003f04270 */
[----:B------:R-:W-:-:S05]  /*2e3b0*/  SEL R61, RZ, 0x2, !P0 ;  /* 0x00000002ff3d7807 */ /* 0x000fca0004000000 */
[----:B------:R-:W-:-:S05]  /*2e3c0*/  IMAD.IADD R58, R61, 0x1, R62 ;  /* 0x000000013d3a7824 */ /* 0x000fca00078e023e */
[----:B------:R-:W-:Y:S02]  /*2e3d0*/  R2UR UR10, R58 ;  /* 0x000000003a0a72ca */ /* 0x000fe400000e0000 */
[----:B--2---:R-:W-:Y:S02]  /*2e3e0*/  IADD3 R56, R61, 0x800, R56 ;  /* 0x000008003d387810 */ /* 0x004fe40007ffe038 */
[----:B------:R-:W-:Y:S02]  /*2e3f0*/  R2UR UR9, R57 ;  /* 0x00000000390972ca */ /* 0x000fe400000e0000 */
[----:B------:R-:W-:-:S13]  /*2e400*/  R2UR UR8, R56 ;  /* 0x00000000380872ca */ /* 0x000fda00000e0000 */
[----:B------:R-:W-:Y:S03]  /*2e410*/  HGMMA.64x64x16.F32.BF16 R24, gdesc[UR8], R24, UP0, gsb0 ;  /* 0x00e00000081879f0 */ /* 0x000fe6000b801818 */
[----:B------:R-:W-:Y:S02]  /*2e420*/  WARPGROUP.DEPBAR.LE gsb0, 0x0 ;  /* 0x00008000000079c5 */ /* 0x000fe40000010000 */
[----:B------:R0:W-:Y:S04]  /*2e430*/  ST.E desc[UR6][R12.64], R11 ;  /* 0x0000000b0c007985 */ /* 0x0001e8000c101906 */
[----:B------:R-:W2:Y:S01]  /*2e440*/  LD.E.64 R56, desc[UR12][R20.64] ;  /* 0x0000000c14387980 */ /* 0x000ea2000c101b00 */
[----:B------:R-:W-:Y:S01]  /*2e450*/  IMAD.MOV.U32 R65, RZ, RZ, 0x4 ;  /* 0x00000004ff417424 */ /* 0x000fe200078e00ff */
[----:B------:R-:W-:Y:S01]  /*2e460*/  WARPGROUP.ARRIVE ;  /* 0x00000000000079c5 */ /* 0x000fe20000000000 */
[----:B------:R-:W-:Y:S01]  /*2e470*/  IMAD.MOV.U32 R59, RZ, RZ, R15 ;  /* 0x000000ffff3b7224 */ /* 0x000fe200078e000f */
[----:B------:R-:W-:-:S02]  /*2e480*/  R2UR UR8, R4 ;  /* 0x00000000040872ca */ /* 0x000fc400000e0000 */
[----:B------:R-:W-:Y:S02]  /*2e490*/  SEL R63, R65, 0x2, P0 ;  /* 0x00000002413f7807 */ /* 0x000fe40000000000 */
[----:B------:R-:W-:Y:S02]  /*2e4a0*/  R2UR UR7, R59 ;  /* 0x000000003b0772ca */ /* 0x000fe400000e0000 */
[C---:B------:R-:W-:Y:S01]  /*2e4b0*/  R2UR UR9, R5.reuse ;  /* 0x00000000050972ca */ /* 0x040fe200000e0000 */
[----:B------:R-:W-:Y:S01]  /*2e4c0*/  IMAD.IADD R58, R62, 0x1, R63 ;  /* 0x000000013e3a7824 */ /* 0x000fe200078e023f */
[----:B------:R-:W-:Y:S02]  /*2e4d0*/  R2UR UR10, R4 ;  /* 0x00000000040a72ca */ /* 0x000fe400000e0000 */
[----:B------:R-:W-:Y:S02]  /*2e4e0*/  R2UR UR11, R5 ;  /* 0x00000000050b72ca */ /* 0x000fe400000e0000 */
[----:B------:R-:W-:-:S02]  /*2e4f0*/  R2UR UR6, R58 ;  /* 0x000000003a0672ca */ /* 0x000fc400000e0000 */
[----:B--2---:R-:W-:Y:S02]  /*2e500*/  IADD3 R56, R63, 0x800, R56 ;  /* 0x000008003f387810 */ /* 0x004fe40007ffe038 */
[----:B------:R-:W-:Y:S02]  /*2e510*/  R2UR UR5, R57 ;  /* 0x00000000390572ca */ /* 0x000fe400000e0000 */
[----:B------:R-:W-:-:S13]  /*2e520*/  R2UR UR4, R56 ;  /* 0x00000000380472ca */ /* 0x000fda00000e0000 */
[----:B------:R-:W-:Y:S03]  /*2e530*/  HGMMA.64x64x16.F32.BF16 R24, gdesc[UR4], R24, gsb0 ;  /* 0x00e00000041879f0 */ /* 0x000fe60008001818 */
[----:B------:R-:W-:Y:S02]  /*2e540*/  WARPGROUP.DEPBAR.LE gsb0, 0x0 ;  /* 0x00008000000079c5 */ /* 0x000fe40000010000 */
[----:B------:R0:W-:Y:S04]  /*2e550*/  ST.E desc[UR8][R12.64], R11 ;  /* 0x0000000b0c007985 */ /* 0x0001e8000c101908 */
[----:B------:R-:W2:Y:S01]  /*2e560*/  LD.E.64 R56, desc[UR10][R20.64] ;  /* 0x0000000a14387980 */ /* 0x000ea2000c101b00 */
[----:B------:R-:W-:Y:S01]  /*2e570*/  SEL R65, R65, 0x6, !P0 ;  /* 0x0000000641417807 */ /* 0x000fe20004000000 */
[----:B------:R-:W-:Y:S01]  /*2e580*/  IMAD.MOV.U32 R59, RZ, RZ, R15 ;  /* 0x000000ffff3b7224 */ /* 0x000fe200078e000f */
[----:B------:R-:W-:Y:S01]  /*2e590*/  WARPGROUP.ARRIVE ;  /* 0x00000000000079c5 */ /* 0x000fe20000000000 */
[----:B------:R-:W-:-:S02]  /*2e5a0*/  R2UR UR8, R4 ;  /* 0x00000000040872ca */ /* 0x000fc400000e0000 */
[----:B------:R-:W-:Y:S01]  /*2e5b0*/  IMAD.IADD R58, R62, 0x1, R65 ;  /* 0x000000013e3a7824 */ /* 0x000fe200078e0241 */
[----:B------:R-:W-:Y:S02]  /*2e5c0*/  R2UR UR7, R59 ;  /* 0x000000003b0772ca */ /* 0x000fe400000e0000 */
[C---:B------:R-:W-:Y:S02]  /*2e5d0*/  R2UR UR9, R5.reuse ;  /* 0x00000000050972ca */ /* 0x040fe400000e0000 */
[----:B------:R-:W-:Y:S02]  /*2e5e0*/  R2UR UR6, R58 ;  /* 0x000000003a0672ca */ /* 0x000fe400000e0000 */
[----:B------:R-:W-:Y:S02]  /*2e5f0*/  R2UR UR10, R4 ;  /* 0x00000000040a72ca */ /* 0x000fe400000e0000 */
[----:B------:R-:W-:Y:S02]  /*2e600*/  R2UR UR11, R5 ;  /* 0x00000000050b72ca */ /* 0x000fe400000e0000 */
[----:B--2---:R-:W-:-:S02]  /*2e610*/  IADD3 R56, R65, 0x800, R56 ;  /* 0x0000080041387810 */ /* 0x004fc40007ffe038 */
[----:B------:R-:W-:Y:S02]  /*2e620*/  R2UR UR5, R57 ;  /* 0x00000000390572ca */ /* 0x000fe400000e0000 */
[----:B------:R-:W-:-:S13]  /*2e630*/  R2UR UR4, R56 ;  /* 0x00000000380472ca */ /* 0x000fda00000e0000 */
[----:B------:R-:W-:Y:S03]  /*2e640*/  HGMMA.64x64x16.F32.BF16 R24, gdesc[UR4], R24, gsb0 ;  /* 0x00e00000041879f0 */ /* 0x000fe60008001818 */
[----:B------:R-:W-:Y:S02]  /*2e650*/  WARPGROUP.DEPBAR.LE gsb0, 0x0 ;  /* 0x00008000000079c5 */ /* 0x000fe40000010000 */
[----:B------:R0:W-:Y:S04]  /*2e660*/  ST.E desc[UR8][R12.64], R11 ;  /* 0x0000000b0c007985 */ /* 0x0001e8000c101908 */
[----:B------:R-:W2:Y:S01]  /*2e670*/  LD.E.64 R66, desc[UR10][R20.64] ;  /* 0x0000000a14427980 */ /* 0x000ea2000c101b00 */
[----:B------:R-:W-:Y:S01]  /*2e680*/  IMAD.MOV.U32 R56, RZ, RZ, 0x28 ;  /* 0x00000028ff387424 */ /* 0x000fe200078e00ff */
[----:B------:R-:W-:Y:S01]  /*2e690*/  WARPGROUP.ARRIVE ;  /* 0x00000000000079c5 */ /* 0x000fe20000000000 */
[----:B------:R-:W-:Y:S01]  /*2e6a0*/  IMAD.MOV.U32 R57, RZ, RZ, 0xa00 ;  /* 0x00000a00ff397424 */ /* 0x000fe200078e00ff */
[----:B------:R-:W-:Y:S01]  /*2e6b0*/  R2UR UR8, R4 ;  /* 0x00000000040872ca */ /* 0x000fe200000e0000 */
[----:B------:R-:W-:Y:S01]  /*2e6c0*/  IMAD.MOV.U32 R59, RZ, RZ, R15 ;  /* 0x000000ffff3b7224 */ /* 0x000fe200078e000f */
[----:B------:R-:W-:-:S02]  /*2e6d0*/  SEL R56, R56, 0x26, P0 ;  /* 0x0000002638387807 */ /* 0x000fc40000000000 */
[----:B------:R-:W-:Y:S02]  /*2e6e0*/  SEL R57, R57, 0x980, P0 ;  /* 0x0000098039397807 */ /* 0x000fe40000000000 */
[----:B------:R-:W-:Y:S02]  /*2e6f0*/  R2UR UR7, R59 ;  /* 0x000000003b0772ca */ /* 0x000fe400000e0000 */
[C---:B------:R-:W-:Y:S01]  /*2e700*/  R2UR UR9, R5.reuse ;  /* 0x00000000050972ca */ /* 0x040fe200000e0000 */
[----:B------:R-:W-:Y:S01]  /*2e710*/  IMAD.IADD R56, R56, 0x1, R57 ;  /* 0x0000000138387824 */ /* 0x000fe200078e0239 */
[----:B------:R-:W-:Y:S02]  /*2e720*/  R2UR UR10, R4 ;  /* 0x00000000040a72ca */ /* 0x000fe400000e0000 */
[----:B------:R-:W-:Y:S02]  /*2e730*/  R2UR UR11, R5 ;  /* 0x00000000050b72ca */ /* 0x000fe400000e0000 */
[----:B------:R-:W-:-:S05]  /*2e740*/  LOP3.LUT R57, R56, 0xa06, RZ, 0xc0, !PT ;  /* 0x00000a0638397812 */ /* 0x000fca00078ec0ff */
[----:B------:R-:W-:-:S05]  /*2e750*/  IMAD.IADD R58, R14, 0x1, R57 ;  /* 0x000000010e3a7824 */ /* 0x000fca00078e0239 */
[----:B------:R-:W-:Y:S01]  /*2e760*/  R2UR UR6, R58 ;  /* 0x000000003a0672ca */ /* 0x000fe200000e0000 */
[----:B--2---:R-:W-:Y:S02]  /*2e770*/  IMAD.IADD R56, R57, 0x1, R66 ;  /* 0x0000000139387824 */ /* 0x004fe400078e0242 */
[----:B------:R-:W-:-:S03]  /*2e780*/  IMAD.MOV.U32 R57, RZ, RZ, R67 ;  /* 0x000000ffff397224 */ /* 0x000fc600078e0043 */
[----:B------:R-:W-:Y:S02]  /*2e790*/  R2UR UR4, R56 ;  /* 0x00000000380472ca */ /* 0x000fe400000e0000 */
        /* <DEDUP_REMOVED lines=8> */
[----:B------:R-:W-:Y:S01]  /*2e820*/  R2UR UR8, R4 ;  /* 0x00000000040872ca */ /* 0x000fe200000e0000 */
[----:B------:R-:W-:Y:S01]  /*2e830*/  IMAD.IADD R58, R61, 0x1, R60 ;  /* 0x000000013d3a7824 */ /* 0x000fe200078e023c */
[----:B------:R-:W-:-:S02]  /*2e840*/  R2UR UR9, R5 ;  /* 0x00000000050972ca */ /* 0x000fc400000e0000 */
[----:B------:R-:W-:Y:S02]  /*2e850*/  R2UR UR7, R59 ;  /* 0x000000003b0772ca */ /* 0x000fe400000e0000 */
[----:B------:R-:W-:Y:S02]  /*2e860*/  R2UR UR6, R58 ;  /* 0x000000003a0672ca */ /* 0x000fe400000e0000 */
[----:B------:R-:W-:Y:S02]  /*2e870*/  R2UR UR10, R4 ;  /* 0x00000000040a72ca */ /* 0x000fe400000e0000 */
[----:B------:R-:W-:Y:S02]  /*2e880*/  R2UR UR11, R5 ;  /* 0x00000000050b72ca */ /* 0x000fe400000e0000 */
[----:B--2---:R-:W-:Y:S02]  /*2e890*/  IADD3 R56, R61, 0xa00, R56 ;  /* 0x00000a003d387810 */ /* 0x004fe40007ffe038 */
[----:B------:R-:W-:-:S02]  /*2e8a0*/  R2UR UR5, R57 ;  /* 0x00000000390572ca */ /* 0x000fc400000e0000 */
[----:B------:R-:W-:-:S13]  /*2e8b0*/  R2UR UR4, R56 ;  /* 0x00000000380472ca */ /* 0x000fda00000e0000 */
[----:B------:R-:W-:Y:S03]  /*2e8c0*/  HGMMA.64x64x16.F32.BF16 R24, gdesc[UR4], R24, gsb0 ;  /* 0x00e00000041879f0 */ /* 0x000fe60008001818 */
[----:B------:R-:W-:Y:S02]  /*2e8d0*/  WARPGROUP.DEPBAR.LE gsb0, 0x0 ;  /* 0x00008000000079c5 */ /* 0x000fe40000010000 */
[----:B------:R0:W-:Y:S04]  /*2e8e0*/  ST.E desc[UR8][R12.64], R11 ;  /* 0x0000000b0c007985 */ /* 0x0001e8000c101908 */
[----:B------:R-:W2:Y:S01]  /*2e8f0*/  LD.E.64 R56, desc[UR10][R20.64] ;  /* 0x0000000a14387980 */ /* 0x000ea2000c101b00 */
[----:B------:R-:W-:Y:S01]  /*2e900*/  IMAD.IADD R58, R63, 0x1, R60 ;  /* 0x000000013f3a7824 */ /* 0x000fe200078e023c */
[----:B------:R-:W-:Y:S01]  /*2e910*/  WARPGROUP.ARRIVE ;  /* 0x00000000000079c5 */ /* 0x000fe20000000000 */
[----:B------:R-:W-:Y:S01]  /*2e920*/  IMAD.MOV.U32 R59, RZ, RZ, R15 ;  /* 0x000000ffff3b7224 */ /* 0x000fe200078e000f */
[----:B------:R-:W-:-:S02]  /*2e930*/  R2UR UR8, R4 ;  /* 0x00000000040872ca */ /* 0x000fc400000e0000 */
[----:B------:R-:W-:Y:S02]  /*2e940*/  R2UR UR6, R58 ;  /* 0x000000003a0672ca */ /* 0x000fe400000e0000 */
[----:B------:R-:W-:Y:S02]  /*2e950*/  R2UR UR7, R59 ;  /* 0x000000003b0772ca */ /* 0x000fe400000e0000 */
[C---:B------:R-:W-:Y:S02]  /*2e960*/  R2UR UR9, R5.reuse ;  /* 0x00000000050972ca */ /* 0x040fe400000e0000 */
        /* <DEDUP_REMOVED lines=172> */
[----:B------:R-:W-:-:S02]  /*2f430*/  R2UR UR8, R4 ;  /* 0x00000000040872ca */ /* 0x000fc400000e0000 */
[----:B------:R-:W-:Y:S02]  /*2f440*/  SEL R56, R56, 0x3e, P0 ;  /* 0x0000003e38387807 */ /* 0x000fe40000000000 */
[----:B------:R-:W-:Y:S02]  /*2f450*/  SEL R57, R57, 0xf80, P0 ;  /* 0x00000f8039397807 */ /* 0x000fe40000000000 */
[----:B------:R-:W-:-:S03]  /*2f460*/  R2UR UR9, R5 ;  /* 0x00000000050972ca */ /* 0x000fc600000e0000 */
[----:B------:R-:W-:-:S05]  /*2f470*/  IMAD.IADD R56, R56, 0x1, R57 ;  /* 0x0000000138387824 */ /* 0x000fca00078e0239 */
[----:B------:R-:W-:-:S05]  /*2f480*/  LOP3.LUT R57, R56, 0x1e06, RZ, 0xc0, !PT ;  /* 0x00001e0638397812 */ /* 0x000fca00078ec0ff */
[----:B------:R-:W-:-:S05]  /*2f490*/  IMAD.IADD R56, R14, 0x1, R57 ;  /* 0x000000010e387824 */ /* 0x000fca00078e0239 */
[----:B------:R-:W-:Y:S01]  /*2f4a0*/  R2UR UR6, R56 ;  /* 0x00000000380672ca */ /* 0x000fe200000e0000 */
[----:B--2---:R-:W-:Y:S02]  /*2f4b0*/  IMAD.IADD R14, R57, 0x1, R20 ;  /* 0x00000001390e7824 */ /* 0x004fe400078e0214 */
[----:B------:R-:W-:Y:S02]  /*2f4c0*/  IMAD.MOV.U32 R57, RZ, RZ, R15 ;  /* 0x000000ffff397224 */ /* 0x000fe400078e000f */
[----:B------:R-:W-:Y:S01]  /*2f4d0*/  IMAD.MOV.U32 R15, RZ, RZ, R21 ;  /* 0x000000ffff0f7224 */ /* 0x000fe200078e0015 */
[----:B------:R-:W-:Y:S02]  /*2f4e0*/  R2UR UR4, R14 ;  /* 0x000000000e0472ca */ /* 0x000fe400000e0000 */
[----:B------:R-:W-:Y:S02]  /*2f4f0*/  R2UR UR7, R57 ;  /* 0x00000000390772ca */ /* 0x000fe400000e0000 */
        /* <DEDUP_REMOVED lines=9> */
[----:B------:R-:W-:Y:S02]  /*2f590*/  R2UR UR4, R4 ;  /* 0x00000000040472ca */ /* 0x000fe400000e0000 */
[----:B------:R-:W-:Y:S01]  /*2f5a0*/  R2UR UR5, R5 ;  /* 0x00000000050572ca */ /* 0x000fe200000e0000 */
[----:B------:R-:W-:-:S12]  /*2f5b0*/  BSSY B2, `(.L_x_5391) ;  /* 0x0000006000027945 */ /* 0x000fd80003800000 */
[----:B---3--:R0:W5:Y:S01]  /*2f5c0*/  LD.E R14, desc[UR4][R14.64] ;  /* 0x000000040e0e7980 */ /* 0x008162000c101900 */
[----:B--2---:R-:W-:-:S04]  /*2f5d0*/  LOP3.LUT R56, R56, 0x1, RZ, 0xfc, !PT ;  /* 0x0000000138387812 */ /* 0x004fc800078efcff */
[----:B------:R-:W-:-:S13]  /*2f5e0*/  ISETP.NE.AND P0, PT, R56, 0x3, PT ;  /* 0x000000033800780c */ /* 0x000fda0003f05270 */
[----:B0-----:R-:W-:Y:S05]  /*2f5f0*/  @!P0 BRA `(.L_x_5392) ;  /* 0x0000000000048947 */ /* 0x001fea0003800000 */
[----:B------:R-:W-:Y:S01]  /*2f600*/  BPT.TRAP 0x1 ;  /* 0x000000040000795c */ /* 0x000fe20000300000 */
.L_x_5392:
[----:B------:R-:W-:Y:S05]  /*2f610*/  BSYNC B2 ;  /* 0x0000000000027941 */ /* 0x000fea0003800000 */
.L_x_5391:
[C---:B------:R-:W-:Y:S02]  /*2f620*/  R2UR UR6, R4.reuse ;  /* 0x00000000040672ca */ /* 0x040fe400000e0000 */
[C---:B------:R-:W-:Y:S02]  /*2f630*/  R2UR UR7, R5.reuse ;  /* 0x00000000050772ca */ /* 0x040fe400000e0000 */
[----:B------:R-:W-:Y:S02]  /*2f640*/  R2UR UR4, R4 ;  /* 0x00000000040472ca */ /* 0x000fe400000e0000 */
[----:B------:R-:W-:-:S09]  /*2f650*/  R2UR UR5, R5 ;  /* 0x00000000050572ca */ /* 0x000fd200000e0000 */
[----:B------:R-:W2:Y:S04]  /*2f660*/  LD.E.64 R12, desc[UR6][R20.64+0x20] ;  /* 0x00002006140c7980 */ /* 0x000ea8000c101b00 */
[----:B------:R-:W3:Y:S01]  /*2f670*/  LD.E R11, desc[UR4][R20.64+0xc] ;  /* 0x00000c04140b7980 */ /* 0x000ee2000c101900 */
[----:B--2---:R-:W-:-:S05]  /*2f680*/  MOV R13, R12 ;  /* 0x0000000c000d7202 */ /* 0x004fca0000000f00 */
[----:B-----5:R-:W-:-:S05]  /*2f690*/  IMAD R14, R14, 0x8, R13 ;  /* 0x000000080e0e7824 */ /* 0x020fca00078e020d */
[----:B---3--:R-:W-:-:S04]  /*2f6a0*/  PRMT R11, R11, 0x654, R14 ;  /* 0x000006540b0b7816 */ /* 0x008fc8000000000e */
[----:B------:R0:W-:Y:S01]  /*2f6b0*/  SYNCS.ARRIVE.TRANS64.RED.A1T0 RZ, [R11+URZ], RZ ;  /* 0x000000ff0bff79a7 */ /* 0x0001e2000810043f */
[----:B------:R-:W2:Y:S04]  /*2f6c0*/  LDL.64 R12, [R7+0x68] ;  /* 0x00006800070c7983 */ /* 0x000ea80000100a00 */
[----:B------:R-:W3:Y:S04]  /*2f6d0*/  LD.E R15, desc[UR4][R8.64+0x24] ;  /* 0x00002404080f7980 */ /* 0x000ee8000c101900 */
[----:B------:R-:W4:Y:S04]  /*2f6e0*/  LD.E R14, desc[UR4][R8.64] ;  /* 0x00000004080e7980 */ /* 0x000f28000c101900 */
[----:B--2---:R-:W0:Y:S01]  /*2f6f0*/  LD.E.64 R12, desc[UR4][R12.64] ;  /* 0x000000040c0c7980 */ /* 0x004e22000c101b00 */
[----:B---3--:R-:W-:-:S13]  /*2f700*/  ISETP.NE.AND P0, PT, R15, 0x1, PT ;  /* 0x000000010f00780c */ /* 0x008fda0003f05270 */
[C---:B------:R-:W-:Y:S02]  /*2f710*/  @P0 R2UR UR6, R4.reuse ;  /* 0x00000000040602ca */ /* 0x040fe400000e0000 */
[C---:B------:R-:W-:Y:S02]  /*2f720*/  @P0 R2UR UR7, R5.reuse ;  /* 0x00000000050702ca */ /* 0x040fe400000e0000 */
[C---:B------:R-:W-:Y:S02]  /*2f730*/  R2UR UR14, R4.reuse ;  /* 0x00000000040e72ca */ /* 0x040fe400000e0000 */
[----:B------:R-:W-:Y:S02]  /*2f740*/  R2UR UR15, R5 ;  /* 0x00000000050f72ca */ /* 0x000fe400000e0000 */
[----:B------:R-:W-:-:S07]  /*2f750*/  R2UR UR10, R4 ;  /* 0x00000000040a72ca */ /* 0x000fce00000e0000 */
[----:B------:R-:W2:Y:S01]  /*2f760*/  @P0 LD.E R57, desc[UR6][R8.64+0x2c] ;  /* 0x00002c0608390980 */ /* 0x000ea2000c101900 */
[C---:B------:R-:W-:Y:S02]  /*2f770*/  R2UR UR6, R4.reuse ;  /* 0x00000000040672ca */ /* 0x040fe400000e0000 */
[C---:B------:R-:W-:Y:S01]  /*2f780*/  R2UR UR7, R5.reuse ;  /* 0x00000000050772ca */ /* 0x040fe200000e0000 */
[----:B------:R-:W3:Y:S01]  /*2f790*/  LD.E R63, desc[UR14][R8.64+0x18] ;  /* 0x0000180e083f7980 */ /* 0x000ee2000c101900 */
[C---:B------:R-:W-:Y:S02]  /*2f7a0*/  R2UR UR11, R5.reuse ;  /* 0x00000000050b72ca */ /* 0x040fe400000e0000 */
[C---:B------:R-:W-:Y:S02]  /*2f7b0*/  R2UR UR8, R4.reuse ;  /* 0x00000000040872ca */ /* 0x040fe400000e0000 */
[----:B------:R-:W-:Y:S02]  /*2f7c0*/  R2UR UR9, R5 ;  /* 0x00000000050972ca */ /* 0x000fe400000e0000 */
[----:B------:R-:W-:-:S02]  /*2f7d0*/  R2UR UR12, R4 ;  /* 0x00000000040c72ca */ /* 0x000fc400000e0000 */
[----:B------:R-:W-:-:S03]  /*2f7e0*/  R2UR UR13, R5 ;  /* 0x00000000050d72ca */ /* 0x000fc600000e0000 */
[----:B------:R-:W2:Y:S04]  /*2f7f0*/  LD.E R59, desc[UR6][R8.64+0x4] ;  /* 0x00000406083b7980 */ /* 0x000ea8000c101900 */
[----:B------:R-:W2:Y:S04]  /*2f800*/  LD.E R61, desc[UR10][R8.64+0xc] ;  /* 0x00000c0a083d7980 */ /* 0x000ea8000c101900 */
[----:B------:R-:W2:Y:S04]  /*2f810*/  LD.E R60, desc[UR8][R8.64+0x10] ;  /* 0x00001008083c7980 */ /* 0x000ea8000c101900 */
[----:B------:R-:W2:Y:S04]  /*2f820*/  LD.E R62, desc[UR12][R8.64+0x14] ;  /* 0x0000140c083e7980 */ /* 0x000ea8000c101900 */
[----:B0-----:R0:W2:Y:S02]  /*2f830*/  LD.E R11, desc[UR4][R12.64] ;  /* 0x000000040c0b7980 */ /* 0x0010a4000c101900 */
[----:B0-----:R-:W-:-:S02]  /*2f840*/  IMAD.MOV.U32 R12, RZ, RZ, R19 ;  /* 0x000000ffff0c7224 */ /* 0x001fc400078e0013 */
[----:B------:R-:W-:-:S05]  /*2f850*/  IMAD.MOV.U32 R13, RZ, RZ, R18 ;  /* 0x000000ffff0d7224 */ /* 0x000fca00078e0012 */
[----:B------:R4:W2:Y:S01]  /*2f860*/  LD.E R21, desc[UR4][R12.64] ;  /* 0x000000040c157980 */ /* 0x0008a2000c101900 */
[----:B------:R-:W-:Y:S02]  /*2f870*/  @P0 R2UR UR4, R4 ;  /* 0x00000000040402ca */ /* 0x000fe400000e0000 */
[----:B------:R-:W-:-:S13]  /*2f880*/  @P0 R2UR UR5, R5 ;  /* 0x00000000050502ca */ /* 0x000fda00000e0000 */
[----:B------:R-:W2:Y:S01]  /*2f890*/  @P0 LD.E R56, desc[UR4][R8.64+0x28] ;  /* 0x0000280408380980 */ /* 0x000ea2000c101900 */
[----:B------:R-:W-:Y:S02]  /*2f8a0*/  R2UR UR4, R4 ;  /* 0x00000000040472ca */ /* 0x000fe400000e0000 */
[----:B------:R-:W-:-:S13]  /*2f8b0*/  R2UR UR5, R5 ;  /* 0x00000000050572ca */ /* 0x000fda00000e0000 */
[----:B------:R-:W2:Y:S01]  /*2f8c0*/  LD.E R58, desc[UR4][R8.64+0x8] ;  /* 0x00000804083a7980 */ /* 0x000ea2000c101900 */
[----:B----4-:R-:W-:-:S04]  /*2f8d0*/  SHF.R.S32.HI R13, RZ, 0x1f, R14 ;  /* 0x0000001fff0d7819 */ /* 0x010fc8000001140e */
[----:B------:R-:W-:-:S04]  /*2f8e0*/  LEA.HI R12, R13, R14, RZ, 0x7 ;  /* 0x0000000e0d0c7211 */ /* 0x000fc800078f38ff */
[----:B------:R-:W-:-:S05]  /*2f8f0*/  LOP3.LUT R15, R12, 0xffffff80, RZ, 0xc0, !PT ;  /* 0xffffff800c0f7812 */ /* 0x000fca00078ec0ff */
[----:B------:R-:W-:-:S05]  /*2f900*/  IMAD.IADD R15, R14, 0x1, -R15 ;  /* 0x000000010e0f7824 */ /* 0x000fca00078e0a0f */
[----:B------:R-:W-:-:S04]  /*2f910*/  SHF.R.S32.HI R12, RZ, 0x1f, R15 ;  /* 0x0000001fff0c7819 */ /* 0x000fc8000001140f */
[CC--:B------:R-:W-:Y:S02]  /*2f920*/  LEA.HI R20, R12.reuse, R15.reuse, RZ, 0x2 ;  /* 0x0000000f0c147211 */ /* 0x0c0fe400078f10ff */
[----:B------:R-:W-:-:S04]  /*2f930*/  LEA.HI R12, R12, R15, RZ, 0x5 ;  /* 0x0000000f0c0c7211 */ /* 0x000fc800078f28ff */
[----:B------:R-:W-:Y:S02]  /*2f940*/  SHF.R.S32.HI R12, RZ, 0x5, R12 ;  /* 0x00000005ff0c7819 */ /* 0x000fe4000001140c */
[----:B---3--:R-:W-:Y:S01]  /*2f950*/  ISETP.GE.AND P1, PT, R63, 0x1, PT ;  /* 0x000000013f00780c */ /* 0x008fe20003f26270 */
[----:B------:R-:W-:Y:S01]  /*2f960*/  BSSY B2, `(.L_x_5393) ;  /* 0x0000081000027945 */ /* 0x000fe20003800000 */
[-C--:B--2---:R-:W-:Y:S01]  /*2f970*/  FMUL.FTZ R25, R25, R11.reuse ;  /* 0x0000000b19197220 */ /* 0x084fe20000410000 */
[----:B------:R-:W-:-:S03]  /*2f980*/  FMUL.FTZ R24, R24, R11 ;  /* 0x0000000b18187220 */ /* 0x000fc60000410000 */
[----:B------:R0:W1:Y:S02]  /*2f990*/  MUFU.TANH R65, R25 ;  /* 0x0000001900417308 */ /* 0x0000640000002400 */
[----:B0-----:R-:W-:-:S06]  /*2f9a0*/  LEA.HI R25, R13, R14, RZ, 0x2 ;  /* 0x0000000e0d197211 */ /* 0x001fcc00078f10ff */
[----:B------:R0:W2:Y:S01]  /*2f9b0*/  MUFU.TANH R64, R24 ;  /* 0x0000001800407308 */ /* 0x0000a20000002400 */
[--C-:B------:R-:W-:Y:S02]  /*2f9c0*/  SHF.R.S32.HI R13, RZ, 0x2, R20.reuse ;  /* 0x00000002ff0d7819 */ /* 0x100fe40000011414 */
[----:B------:R-:W-:Y:S02]  /*2f9d0*/  LOP3.LUT R25, R25, 0xfffffffc, RZ, 0xc0, !PT ;  /* 0xfffffffc19197812 */ /* 0x000fe400078ec0ff */
[----:B0-----:R-:W-:-:S03]  /*2f9e0*/  SHF.R.S32.HI R24, RZ, 0x1f, R20 ;  /* 0x0000001fff187819 */ /* 0x001fc60000011414 */
[----:B------:R-:W-:Y:S01]  /*2f9f0*/  IMAD.IADD R25, R14, 0x1, -R25 ;  /* 0x000000010e197824 */ /* 0x000fe200078e0a19 */
[----:B------:R-:W-:-:S04]  /*2fa00*/  LEA.HI R24, R24, R13, RZ, 0x3 ;  /* 0x0000000d18187211 */ /* 0x000fc800078f18ff */
[----:B------:R-:W-:Y:S02]  /*2fa10*/  LEA.HI R14, R25, R25, RZ, 0x1 ;  /* 0x00000019190e7211 */ /* 0x000fe400078f08ff */
[----:B------:R-:W-:Y:S02]  /*2fa20*/  LOP3.LUT R24, R24, 0xfffffff8, RZ, 0xc0, !PT ;  /* 0xfffffff818187812 */ /* 0x000fe400078ec0ff */
[----:B------:R-:W-:-:S03]  /*2fa30*/  LOP3.LUT R14, R14, 0x1ffffffe, RZ, 0xc0, !PT ;  /* 0x1ffffffe0e0e7812 */ /* 0x000fc600078ec0ff */
[----:B------:R-:W-:Y:S02]  /*2fa40*/  IMAD.IADD R24, R13, 0x1, -R24 ;  /* 0x000000010d187824 */ /* 0x000fe400078e0a18 */
[----:B------:R-:W-:Y:S02]  /*2fa50*/  IMAD R13, R21, 0x4, R12 ;  /* 0x00000004150d7824 */ /* 0x000fe400078e020c */
[----:B------:R-:W-:Y:S02]  /*2fa60*/  IMAD.IADD R14, R25, 0x1, -R14 ;  /* 0x00000001190e7824 */ /* 0x000fe400078e0a0e */
[----:B------:R-:W-:-:S04]  /*2fa70*/  IMAD.U32 R13, R13, 0x10, R24 ;  /* 0x000000100d0d7824 */ /* 0x000fc800078e0018 */
[----:B------:R-:W-:-:S04]  /*2fa80*/  IMAD R13, R14, 0x8, R13 ;  /* 0x000000080e0d7824 */ /* 0x000fc800078e020d */
[----:B------:R-:W-:Y:S01]  /*2fa90*/  @P0 IMAD.HI.U32 R56, R13, R56, RZ ;  /* 0x000000380d380227 */ /* 0x000fe200078e00ff */
[----:B------:R-:W-:-:S04]  /*2faa0*/  LOP3.LUT R20, R20, 0x7ffffffc, RZ, 0xc0, !PT ;  /* 0x7ffffffc14147812 */ /* 0x000fc800078ec0ff */
[----:B------:R-:W-:Y:S01]  /*2fab0*/  @P0 SHF.R.U32.HI R13, RZ, R57, R56 ;  /* 0x00000039ff0d0219 */ /* 0x000fe20000011638 */
[----:B------:R-:W-:-:S04]  /*2fac0*/  IMAD.SHL.U32 R25, R0, 0x40, RZ ;  /* 0x0000004000197824 */ /* 0x000fc800078e00ff */
[----:B------:R-:W0:Y:S01]  /*2fad0*/  SHFL.IDX PT, R24, R13, RZ, 0x1c1f ;  /* 0x001c1fff0d187589 */ /* 0x000e2200000e0000 */
[----:B------:R-:W-:Y:S01]  /*2fae0*/  IMAD.IADD R20, R15, 0x1, -R20 ;  /* 0x000000010f147824 */ /* 0x000fe200078e0a14 */
[----:B------:R-:W-:Y:S01]  /*2faf0*/  IADD3 R15, -R25, 0x1, RZ ;  /* 0x00000001190f7810 */ /* 0x000fe20007ffe1ff */
        /* <DEDUP_REMOVED lines=31> */
[----:B------:R-:W3:Y:S01]  /*2fcf0*/  MUFU.TANH R27, R27 ;  /* 0x0000001b001b7308 */ /* 0x000ee20000002400 */
[----:B------:R-:W-:-:S03]  /*2fd00*/  LOP3.LUT R12, RZ, R61, RZ, 0x33, !PT ;  /* 0x0000003dff0c7212 */ /* 0x000fc600078e33ff */
[----:B------:R-:W-:-:S04]  /*2fd10*/  IADD3 R15, -R59, R15, R58 ;  /* 0x0000000f3b0f7210 */ /* 0x000fc80007ffe13a */
[----:B------:R4:W0:Y:S01]  /*2fd20*/  MUFU.TANH R66, R26 ;  /* 0x0000001a00427308 */ /* 0x0008220000002400 */
        /* <DEDUP_REMOVED lines=33> */
[----:B--23--:R-:W-:Y:S06]  /*2ff40*/  @!P1 BRA `(.L_x_5394) ;  /* 0x0000000000889947 */ /* 0x00cfec0003800000 */
[----:B------:R-:W-:Y:S01]  /*2ff50*/  IADD3 R24, -R59, R58, R24 ;  /* 0x0000003a3b187210 */ /* 0x000fe20007ffe118 */
[----:B------:R-:W-:Y:S03]  /*2ff60*/  BSSY B3, `(.L_x_5395) ;  /* 0x000001c000037945 */ /* 0x000fe60003800000 */
[----:B------:R-:W-:-:S13]  /*2ff70*/  ISETP.GT.AND P0, PT, R24, -0x1, PT ;  /* 0xffffffff1800780c */ /* 0x000fda0003f04270 */
[----:B------:R-:W-:Y:S05]  /*2ff80*/  @P0 BRA `(.L_x_5396) ;  /* 0x00000000003c0947 */ /* 0x000fea0003800000 */
[----:B------:R-:W-:Y:S01]  /*2ff90*/  ISETP.NE.AND P0, PT, R63, 0x1, PT ;  /* 0x000000013f00780c */ /* 0x000fe20003f05270 */
[----:B------:R-:W-:Y:S01]  /*2ffa0*/  BSSY B4, `(.L_x_5397) ;  /* 0x000000b000047945 */ /* 0x000fe20003800000 */
[----:B------:R-:W-:-:S11]  /*2ffb0*/  LOP3.LUT R24, RZ, R24, RZ, 0x33, !PT ;  /* 0x00000018ff187212 */ /* 0x000fd600078e33ff */
[----:B------:R-:W-:Y:S05]  /*2ffc0*/  @!P0 BRA `(.L_x_5398) ;  /* 0x0000000000208947 */ /* 0x000fea0003800000 */
[C---:B------:R-:W-:Y:S02]  /*2ffd0*/  R2UR UR4, R4.reuse ;  /* 0x00000000040472ca */ /* 0x040fe400000e0000 */
[C---:B------:R-:W-:Y:S02]  /*2ffe0*/  R2UR UR5, R5.reuse ;  /* 0x00000000050572ca */ /* 0x040fe400000e0000 */
[----:B------:R-:W-:Y:S02]  /*2fff0*/  R2UR UR6, R4 ;  /* 0x00000000040672ca */ /* 0x000fe400000e0000 */
[----:B------:R-:W-:-:S09]  /*30000*/  R2UR UR7, R5 ;  /* 0x00000000050772ca */ /* 0x000fd200000e0000 */
[----:B----4-:R-:W2:Y:S04]  /*30010*/  LD.E R11, desc[UR4][R8.64+0x1c] ;  /* 0x00001c04080b7980 */ /* 0x010ea8000c101900 */
[----:B------:R-:W3:Y:S01]  /*30020*/  LD.E R26, desc[UR6][R8.64+0x20] ;  /* 0x00002006081a7980 */ /* 0x000ee2000c101900 */
[----:B--2---:R-:W-:-:S05]  /*30030*/  IMAD.HI.U32 R11, R24, R11, RZ ;  /* 0x0000000b180b7227 */ /* 0x004fca00078e00ff */
[----:B---3--:R-:W-:-:S07]  /*30040*/  SHF.R.U32.HI R24, RZ, R26, R11 ;  /* 0x0000001aff187219 */ /* 0x008fce000001160b */
.L_x_5398:
[----:B------:R-:W-:Y:S05]  /*30050*/  BSYNC B4 ;  /* 0x0000000000047941 */ /* 0x000fea0003800000 */
.L_x_5397:
[----:B------:R-:W-:Y:S01]  /*30060*/  LOP3.LUT R24, RZ, R24, RZ, 0x33, !PT ;  /* 0x00000018ff187212 */ /* 0x000fe200078e33ff */
[----:B------:R-:W-:Y:S06]  /*30070*/  BRA `(.L_x_5399) ;  /* 0x0000000000287947 */ /* 0x000fec0003800000 */
.L_x_5396:
[----:B------:R-:W-:-:S13]  /*30080*/  ISETP.NE.AND P0, PT, R63, 0x1, PT ;  /* 0x000000013f00780c */ /* 0x000fda0003f05270 */
        /* <DEDUP_REMOVED lines=9> */
.L_x_5399:
[----:B------:R-:W-:Y:S05]  /*30120*/  BSYNC B3 ;  /* 0x0000000000037941 */ /* 0x000fea0003800000 */
.L_x_5395:
[----:B----4-:R-:W-:-:S04]  /*30130*/  IMAD R11, R63, R24, -R25 ;  /* 0x000000183f0b7224 */ /* 0x010fc800078e0a19 */
[----:B------:R-:W-:-:S05]  /*30140*/  IMAD R11, R20, -0x2, R11 ;  /* 0xfffffffe140b7824 */ /* 0x000fca00078e020b */
[----:B------:R-:W-:Y:S02]  /*30150*/  VIMNMX R14, R14, R11, !PT ;  /* 0x0000000b0e0e7248 */ /* 0x000fe40007fe0100 */
[----:B------:R-:W-:-:S07]  /*30160*/  VIADDMNMX R12, R11, R63, R12, PT ;  /* 0x0000003f0b0c7246 */ /* 0x000fce000380010c */
.L_x_5394:
[----:B------:R-:W-:Y:S05]  /*30170*/  BSYNC B2 ;  /* 0x0000000000027941 */ /* 0x000fea0003800000 */
.L_x_5393:
[C---:B------:R-:W-:Y:S01]  /*30180*/  ISETP.GE.AND P1, PT, R62.reuse, 0x9, PT ;  /* 0x000000093e00780c */ /* 0x040fe20003f26270 */
[----:B------:R-:W4:Y:S01]  /*30190*/  SHFL.IDX PT, R13, R13, 0x1, 0x1c1f ;  /* 0x003c1f000d0d7f89 */ /* 0x000f2200000e0000 */
        /* <DEDUP_REMOVED lines=10> */
[----:B-1----:R-:W-:Y:S02]  /*30240*/  FSEL R65, R65, -INF , !P3 ;  /* 0xff80000041417808 */ /* 0x002fe40005800000 */
[----:B------:R-:W-:-:S02]  /*30250*/  P2R R56, PR, RZ, 0x10 ;  /* 0x00000010ff387803 */ /* 0x000fc40000000000 */
[----:B------:R-:W-:Y:S01]  /*30260*/  ISETP.LT.OR P2, PT, R12, 0x11, P2 ;  /* 0x000000110c00780c */ /* 0x000fe20001741670 */
[----:B----4-:R-:W-:Y:S01]  /*30270*/  IMAD.IADD R11, R15, 0x1, R13 ;  /* 0x000000010f0b7824 */ /* 0x010fe200078e020d */
        /* <DEDUP_REMOVED lines=76> */
[----:B------:R-:W2:Y:S04]  /*30740*/  LD.E R13, desc[UR4][R8.64+0x1c] ;  /* 0x00001c04080d7980 */ /* 0x000ea8000c101900 */
[----:B------:R-:W3:Y:S01]  /*30750*/  LD.E R15, desc[UR6][R8.64+0x20] ;  /* 0x00002006080f7980 */ /* 0x000ee2000c101900 */
[----:B--2---:R-:W-:-:S05]  /*30760*/  IMAD.HI.U32 R58, R58, R13, RZ ;  /* 0x0000000d3a3a7227 */ /* 0x004fca00078e00ff */
[----:B---3--:R-:W-:-:S07]  /*30770*/  SHF.R.U32.HI R58, RZ, R15, R58 ;  /* 0x0000000fff3a7219 */ /* 0x008fce000001163a */
.L_x_5405:
[----:B------:R-:W-:Y:S05]  /*30780*/  BSYNC B4 ;  /* 0x0000000000047941 */ /* 0x000fea0003800000 */
.L_x_5404:
[----:B------:R-:W-:Y:S01]  /*30790*/  LOP3.LUT R58, RZ, R58, RZ, 0x33, !PT ;  /* 0x0000003aff3a7212 */ /* 0x000fe200078e33ff */
[----:B------:R-:W-:Y:S06]  /*307a0*/  BRA `(.L_x_5406) ;  /* 0x0000000000287947 */ /* 0x000fec0003800000 */
.L_x_5403:
[----:B------:R-:W-:-:S13]  /*307b0*/  ISETP.NE.AND P6, PT, R63, 0x1, PT ;  /* 0x000000013f00780c */ /* 0x000fda0003fc5270 */
        /* <DEDUP_REMOVED lines=9> */
.L_x_5406:
[----:B------:R-:W-:Y:S05]  /*30850*/  BSYNC B3 ;  /* 0x0000000000037941 */ /* 0x000fea0003800000 */
.L_x_5402:
[----:B------:R-:W-:-:S04]  /*30860*/  IMAD R9, R63, R58, -R25 ;  /* 0x0000003a3f097224 */ /* 0x000fc800078e0a19 */
[----:B------:R-:W-:-:S05]  /*30870*/  IMAD R20, R20, -0x2, R9 ;  /* 0xfffffffe14147824 */ /* 0x000fca00078e0209 */
[----:B------:R-:W-:Y:S02]  /*30880*/  VIADDMNMX R12, R20, R63, R12, PT ;  /* 0x0000003f140c7246 */ /* 0x000fe4000380010c */
[----:B------:R-:W-:-:S07]  /*30890*/  VIMNMX R11, R11, R20, !PT ;  /* 0x000000140b0b7248 */ /* 0x000fce0007fe0100 */
.L_x_5401:
[----:B------:R-:W-:Y:S05]  /*308a0*/  BSYNC B2 ;  /* 0x0000000000027941 */ /* 0x000fea0003800000 */
.L_x_5400:
[----:B------:R-:W2:Y:S01]  /*308b0*/  LDL.64 R8, [R7+0x70] ;  /* 0x0000700007087983 */ /* 0x000ea20000100a00 */
[----:B------:R-:W-:Y:S02]  /*308c0*/  R2UR UR4, R4 ;  /* 0x00000000040472ca */ /* 0x000fe400000e0000 */
[----:B------:R-:W-:Y:S02]  /*308d0*/  R2UR UR5, R5 ;  /* 0x00000000050572ca */ /* 0x000fe400000e0000 */
[C---:B------:R-:W-:Y:S02]  /*308e0*/  ISETP.GT.AND P0, PT, R11.reuse, 0x1, !P0 ;  /* 0x000000010b00780c */ /* 0x040fe40004704270 */
[----:B------:R-:W-:Y:S02]  /*308f0*/  ISETP.NE.AND P6, PT, R36, RZ, PT ;  /* 0x000000ff2400720c */ /* 0x000fe40003fc5270 */
[----:B------:R-:W-:Y:S02]  /*30900*/  ISETP.LT.OR P0, PT, R12, 0x2, P0 ;  /* 0x000000020c00780c */ /* 0x000fe40000701670 */
[----:B------:R-:W-:-:S02]  /*30910*/  ISETP.GT.AND P1, PT, R11, 0x8, !P1 ;  /* 0x000000080b00780c */ /* 0x000fc40004f24270 */
[----:B------:R-:W-:Y:S02]  /*30920*/  FSEL R59, R27, -INF , !P0 ;  /* 0xff8000001b3b7808 */ /* 0x000fe40004000000 */
[----:B------:R-:W-:Y:S02]  /*30930*/  ISETP.NE.AND P0, PT, R26, RZ, PT ;  /* 0x000000ff1a00720c */ /* 0x000fe40003f05270 */
[----:B------:R-:W-:Y:S02]  /*30940*/  ISETP.LT.OR P1, PT, R12, 0x9, P1 ;  /* 0x000000090c00780c */ /* 0x000fe40000f21670 */
[----:B------:R-:W-:Y:S02]  /*30950*/  ISETP.GT.AND P0, PT, R11, 0x9, !P0 ;  /* 0x000000090b00780c */ /* 0x000fe40004704270 */
[----:B------:R-:W-:Y:S02]  /*30960*/  FSEL R63, R30, -INF , !P1 ;  /* 0xff8000001e3f7808 */ /* 0x000fe40004800000 */
[----:B------:R-:W-:-:S02]  /*30970*/  ISETP.LT.OR P0, PT, R12, 0xa, P0 ;  /* 0x0000000a0c00780c */ /* 0x000fc40000701670 */
[----:B------:R-:W-:Y:S02]  /*30980*/  ISETP.NE.AND P1, PT, R68, RZ, PT ;  /* 0x000000ff4400720c */ /* 0x000fe40003f25270 */
        /* <DEDUP_REMOVED lines=13> */
[C---:B------:R-:W-:Y:S01]  /*30a60*/  ISETP.GT.AND P0, PT, R11.reuse, 0x19, !P6 ;  /* 0x000000190b00780c */ /* 0x040fe20007704270 */
[----:B--2---:R-:W2:Y:S03]  /*30a70*/  LD.E.64 R14, desc[UR4][R8.64] ;  /* 0x00000004080e7980 */ /* 0x004ea6000c101b00 */
[----:B------:R-:W-:Y:S02]  /*30a80*/  ISETP.LT.OR P0, PT, R12, 0x1a, P0 ;  /* 0x0000001a0c00780c */ /* 0x000fe40000701670 */
[----:B------:R-:W-:Y:S02]  /*30a90*/  ISETP.GT.AND P1, PT, R11, 0x28, !P1 ;  /* 0x000000280b00780c */ /* 0x000fe40004f24270 */
[----:B------:R-:W-:-:S02]  /*30aa0*/  FSEL R39, R39, -INF , !P0 ;  /* 0xff80000027277808 */ /* 0x000fc40004000000 */
[----:B------:R-:W-:Y:S02]  /*30ab0*/  ISETP.NE.AND P0, PT, R57, RZ, PT ;  /* 0x000000ff3900720c */ /* 0x000fe40003f05270 */
[C---:B------:R-:W-:Y:S02]  /*30ac0*/  ISETP.GT.AND P2, PT, R11.reuse, 0x29, !P2 ;  /* 0x000000290b00780c */ /* 0x040fe40005744270 */
[C---:B------:R-:W-:Y:S02]  /*30ad0*/  ISETP.GT.AND P0, PT, R11.reuse, 0x20, !P0 ;  /* 0x000000200b00780c */ /* 0x040fe40004704270 */
[C---:B------:R-:W-:Y:S02]  /*30ae0*/  ISETP.GT.AND P3, PT, R11.reuse, 0x30, !P3 ;  /* 0x000000300b00780c */ /* 0x040fe40005f64270 */
[----:B------:R-:W-:Y:S02]  /*30af0*/  ISETP.LT.OR P0, PT, R12, 0x21, P0 ;  /* 0x000000210c00780c */ /* 0x000fe40000701670 */
[----:B------:R-:W-:-:S02]  /*30b00*/  ISETP.GT.AND P4, PT, R11, 0x31, !P4 ;  /* 0x000000310b00780c */ /* 0x000fc40006784270 */
[----:B------:R-:W-:Y:S02]  /*30b10*/  FSEL R87, R42, -INF , !P0 ;  /* 0xff8000002a577808 */ /* 0x000fe40004000000 */
[----:B------:R-:W-:Y:S02]  /*30b20*/  ISETP.NE.AND P0, PT, R24, RZ, PT ;  /* 0x000000ff1800720c */ /* 0x000fe40003f05270 */
[----:B------:R-:W-:Y:S01]  /*30b30*/  ISETP.LT.OR P1, PT, R12, 0x29, P1 ;  /* 0x000000290c00780c */ /* 0x000fe20000f21670 */
[----:B------:R-:W3:Y:S01]  /*30b40*/  LD.E R24, desc[UR4][R8.64+0x10] ;  /* 0x0000100408187980 */ /* 0x000ee2000c101900 */
[----:B------:R-:W-:Y:S02]  /*30b50*/  ISETP.GT.AND P0, PT, R11, RZ, !P0 ;  /* 0x000000ff0b00720c */ /* 0x000fe40004704270 */
[----:B------:R-:W-:Y:S02]  /*30b60*/  ISETP.NE.AND P6, PT, R44, RZ, PT ;  /* 0x000000ff2c00720c */ /* 0x000fe40003fc5270 */
[----:B------:R-:W-:-:S04]  /*30b70*/  ISETP.LT.OR P0, PT, R12, 0x1, P0 ;  /* 0x000000010c00780c */ /* 0x000fc80000701670 */
[----:B------:R-:W-:Y:S02]  /*30b80*/  FSEL R31, R66, -INF , !P0 ;  /* 0xff800000421f7808 */ /* 0x000fe40004000000 */
[----:B------:R-:W-:-:S04]  /*30b90*/  ISETP.NE.AND P0, PT, R40, RZ, PT ;  /* 0x000000ff2800720c */ /* 0x000fc80003f05270 */
[----:B------:R-:W-:-:S04]  /*30ba0*/  ISETP.GT.AND P0, PT, R11, 0x21, !P0 ;  /* 0x000000210b00780c */ /* 0x000fc80004704270 */
[----:B------:R-:W-:-:S04]  /*30bb0*/  ISETP.LT.OR P0, PT, R12, 0x22, P0 ;  /* 0x000000220c00780c */ /* 0x000fc80000701670 */
[----:B------:R-:W-:Y:S02]  /*30bc0*/  FSEL R89, R43, -INF , !P0 ;  /* 0xff8000002b597808 */ /* 0x000fe40004000000 */
[----:B------:R-:W-:Y:S02]  /*30bd0*/  ISETP.LT.OR P2, PT, R12, 0x2a, P2 ;  /* 0x0000002a0c00780c */ /* 0x000fe40001741670 */
[----:B------:R-:W-:Y:S02]  /*30be0*/  FSEL R91, R46, -INF , !P1 ;  /* 0xff8000002e5b7808 */ /* 0x000fe40004800000 */
[----:B------:R-:W-:Y:S02]  /*30bf0*/  ISETP.LT.OR P3, PT, R12, 0x31, P3 ;  /* 0x000000310c00780c */ /* 0x000fe40001f61670 */
[----:B------:R-:W-:Y:S02]  /*30c00*/  FSEL R93, R47, -INF , !P2 ;  /* 0xff8000002f5d7808 */ /* 0x000fe40005000000 */
[----:B------:R-:W-:-:S02]  /*30c10*/  ISETP.GT.AND P5, PT, R11, 0x38, !P5 ;  /* 0x000000380b00780c */ /* 0x000fc40006fa4270 */
[----:B------:R-:W-:Y:S02]  /*30c20*/  ISETP.LT.OR P4, PT, R12, 0x32, P4 ;  /* 0x000000320c00780c */ /* 0x000fe40002781670 */
[----:B------:R-:W-:Y:S02]  /*30c30*/  FSEL R95, R50, -INF , !P3 ;  /* 0xff800000325f7808 */ /* 0x000fe40005800000 */
[----:B------:R-:W-:Y:S02]  /*30c40*/  ISETP.GT.AND P6, PT, R11, 0x39, !P6 ;  /* 0x000000390b00780c */ /* 0x000fe400077c4270 */
[C---:B------:R-:W-:Y:S02]  /*30c50*/  ISETP.LT.OR P5, PT, R12.reuse, 0x39, P5 ;  /* 0x000000390c00780c */ /* 0x040fe40002fa1670 */
[----:B------:R-:W-:Y:S02]  /*30c60*/  FSEL R97, R51, -INF , !P4 ;  /* 0xff80000033617808 */ /* 0x000fe40006000000 */
[----:B------:R-:W-:-:S02]  /*30c70*/  ISETP.LT.OR P6, PT, R12, 0x3a, P6 ;  /* 0x0000003a0c00780c */ /* 0x000fc400037c1670 */
[----:B------:R-:W-:Y:S02]  /*30c80*/  FSEL R99, R54, -INF , !P5 ;  /* 0xff80000036637808 */ /* 0x000fe40006800000 */
[----:B------:R-:W-:Y:S02]  /*30c90*/  R2UR UR6, R4 ;  /* 0x00000000040672ca */ /* 0x000fe400000e0000 */
[----:B------:R-:W-:Y:S02]  /*30ca0*/  R2UR UR7, R5 ;  /* 0x00000000050772ca */ /* 0x000fe400000e0000 */
[----:B------:R-:W-:-:S11]  /*30cb0*/  FSEL R101, R21, -INF , !P6 ;  /* 0xff80000015657808 */ /* 0x000fd60007000000 */
[----:B------:R-:W4:Y:S01]  /*30cc0*/  LD.E R27, desc[UR6][R8.64+0x14] ;  /* 0x00001406081b7980 */ /* 0x000f22000c101900 */
[----:B--2---:R-:W-:Y:S02]  /*30cd0*/  FMNMX.FTZ R13, R29, R14, !PT ;  /* 0x0000000e1d0d7209 */ /* 0x004fe40007810000 */
        /* <DEDUP_REMOVED lines=30> */
[----:B------:R-:W-:-:S03]  /*30ec0*/  FMNMX.FTZ R13, R101, R20, !PT ;  /* 0x00000014650d7209 */ /* 0x000fc60007810000 */
[----:B------:R-:W0:Y:S04]  /*30ed0*/  SHFL.BFLY PT, R11, R12, 0x2, 0x1f ;  /* 0x0c401f000c0b7f89 */ /* 0x000e2800000e0000 */
[----:B------:R-:W-:Y:S04]  /*30ee0*/  ST.E.64 desc[UR4][R8.64], R12 ;  /* 0x0000000c08007985 */ /* 0x000fe8000c101b04 */
[----:B------:R-:W2:Y:S01]  /*30ef0*/  LD.E R28, desc[UR6][R8.64+0x4] ;  /* 0x00000406081c7980 */ /* 0x000ea2000c101900 */
[----:B0-----:R-:W-:-:S05]  /*30f00*/  FMNMX.FTZ R11, R12, R11, !PT ;  /* 0x0000000b0c0b7209 */ /* 0x001fca0007810000 */
[----:B------:R-:W0:Y:S02]  /*30f10*/  SHFL.BFLY PT, R20, R11, 0x1, 0x1f ;  /* 0x0c201f000b147f89 */ /* 0x000e2400000e0000 */
[----:B0-----:R-:W-:Y:S02]  /*30f20*/  FMNMX.FTZ R21, R11, R20, !PT ;  /* 0x000000140b157209 */ /* 0x001fe40007810000 */
[----:B------:R-:W5:Y:S04]  /*30f30*/  LD.E R20, desc[UR4][R8.64+0x20] ;  /* 0x0000200408147980 */ /* 0x000f68000c101900 */
[----:B------:R-:W-:Y:S04]  /*30f40*/  ST.E desc[UR4][R8.64], R21 ;  /* 0x0000001508007985 */ /* 0x000fe8000c101904 */
[----:B------:R-:W3:Y:S01]  /*30f50*/  LD.E R25, desc[UR6][R8.64] ;  /* 0x0000000608197980 */ /* 0x000ee2000c101900 */
[----:B------:R-:W-:-:S02]  /*30f60*/  R2UR UR8, R4 ;  /* 0x00000000040872ca */ /* 0x000fc400000e0000 */
[----:B------:R-:W-:Y:S01]  /*30f70*/  R2UR UR9, R5 ;  /* 0x00000000050972ca */ /* 0x000fe200000e0000 */
[----:B--2---:R-:W0:Y:S02]  /*30f80*/  SHFL.BFLY PT, R11, R28, 0x2, 0x1f ;  /* 0x0c401f001c0b7f89 */ /* 0x004e2400000e0000 */
[----:B0-----:R-:W-:-:S05]  /*30f90*/  FMNMX.FTZ R12, R11, R28, !PT ;  /* 0x0000001c0b0c7209 */ /* 0x001fca0007810000 */
[----:B------:R-:W0:Y:S02]  /*30fa0*/  SHFL.BFLY PT, R11, R12, 0x1, 0x1f ;  /* 0x0c201f000c0b7f89 */ /* 0x000e2400000e0000 */
[----:B0-----:R-:W-:Y:S02]  /*30fb0*/  FMNMX.FTZ R13, R12, R11, !PT ;  /* 0x0000000b0c0d7209 */ /* 0x001fe40007810000 */
[----:B---3--:R-:W-:Y:S02]  /*30fc0*/  FSETP.NEU.FTZ.AND P0, PT, R25, -INF , PT ;  /* 0xff8000001900780b */ /* 0x008fe40003f1d000 */
[----:B------:R-:W-:Y:S02]  /*30fd0*/  FSETP.NEU.FTZ.AND P1, PT, R13, -INF , PT ;  /* 0xff8000000d00780b */ /* 0x000fe40003f3d000 */
[----:B------:R-:W-:Y:S02]  /*30fe0*/  FSEL R11, R25, RZ, P0 ;  /* 0x000000ff190b7208 */ /* 0x000fe40000000000 */
[----:B------:R-:W-:-:S03]  /*30ff0*/  FSEL R26, R13, RZ, P1 ;  /* 0x000000ff0d1a7208 */ /* 0x000fc60000800000 */
[----:B------:R-:W-:Y:S02]  /*31000*/  FADD.FTZ R11, R14, -R11 ;  /* 0x8000000b0e0b7221 */ /* 0x000fe40000010000 */
[----:B------:R-:W-:Y:S02]  /*31010*/  FADD.FTZ R15, R15, -R26 ;  /* 0x8000001a0f0f7221 */ /* 0x000fe40000010000 */
[----:B-----5:R-:W-:Y:S02]  /*31020*/  FMUL.FTZ R11, R11, R20 ;  /* 0x000000140b0b7220 */ /* 0x020fe40000410000 */
[----:B------:R-:W-:-:S04]  /*31030*/  FMUL.FTZ R20, R20, R15 ;  /* 0x0000000f14147220 */ /* 0x000fc80000410000 */
[----:B------:R-:W0:Y:S08]  /*31040*/  MUFU.EX2 R11, R11 ;  /* 0x0000000b000b7308 */ /* 0x000e300000000800 */
[----:B------:R-:W4:Y:S01]  /*31050*/  MUFU.EX2 R12, R20 ;  /* 0x00000014000c7308 */ /* 0x000f220000000800 */
[----:B------:R1:W-:Y:S01]  /*31060*/  ST.E desc[UR4][R8.64+0x4], R13 ;  /* 0x0000040d08007985 */ /* 0x0003e2000c101904 */
[----:B0-----:R-:W-:Y:S01]  /*31070*/  FMUL.FTZ R25, R11, R24 ;  /* 0x000000180b197220 */ /* 0x001fe20000410000 */
[----:B----4-:R-:W-:-:S04]  /*31080*/  FMUL.FTZ R27, R12, R27 ;  /* 0x0000001b0c1b7220 */ /* 0x010fc80000410000 */
[----:B------:R1:W-:Y:S04]  /*31090*/  ST.E desc[UR6][R8.64+0x10], R25 ;  /* 0x0000101908007985 */ /* 0x0003e8000c101906 */
[----:B------:R1:W-:Y:S04]  /*310a0*/  ST.E desc[UR8][R8.64+0x14], R27 ;  /* 0x0000141b08007985 */ /* 0x0003e8000c101908 */
[----:B------:R-:W2:Y:S04]  /*310b0*/  LDL.64 R14, [R7+0x78] ;  /* 0x00007800070e7983 */ /* 0x000ea80000100a00 */
[----:B--2---:R-:W2:Y:S04]  /*310c0*/  LD.E.64 R20, desc[UR4][R14.64] ;  /* 0x000000040e147980 */ /* 0x004ea8000c101b00 */
[----:B--2---:R-:W2:Y:S01]  /*310d0*/  LD.E R24, desc[UR4][R20.64+0x4] ;  /* 0x0000040414187980 */ /* 0x004ea2000c101900 */
[----:B------:R-:W-:Y:S01]  /*310e0*/  BSSY B2, `(.L_x_5407) ;  /* 0x0000010000027945 */ /* 0x000fe20003800000 */
[----:B--2---:R-:W-:-:S13]  /*310f0*/  ISETP.NE.AND P0, PT, R24, RZ, PT ;  /* 0x000000ff1800720c */ /* 0x004fda0003f05270 */
[----:B-1----:R-:W-:Y:S05]  /*31100*/  @P0 BRA `(.L_x_5408) ;  /* 0x0000000000340947 */ /* 0x002fea0003800000 */
[----:B------:R-:W-:Y:S02]  /*31110*/  R2UR UR4, R4 ;  /* 0x00000000040472ca */ /* 0x000fe400000e0000 */
[----:B------:R-:W-:-:S13]  /*31120*/  R2UR UR5, R5 ;  /* 0x00000000050572ca */ /* 0x000fda00000e0000 */
[----:B------:R-:W2:Y:S01]  /*31130*/  LD.E.64 R8, desc[UR4][R14.64+0x8] ;  /* 0x000008040e087980 */ /* 0x000ea2000c101b00 */
[----:B------:R-:W-:Y:S02]  /*31140*/  R2UR UR6, R4 ;  /* 0x00000000040672ca */ /* 0x000fe400000e0000 */
[----:B------:R-:W-:Y:S01]  /*31150*/  R2UR UR7, R5 ;  /* 0x00000000050772ca */ /* 0x000fe200000e0000 */
[----:B------:R-:W3:-:S12]  /*31160*/  LD.E R21, desc[UR4][R20.64] ;  /* 0x0000000414157980 */ /* 0x000ed8000c101900 */
[----:B--2---:R-:W2:Y:S01]  /*31170*/  LD.E.64 R8, desc[UR6][R8.64] ;  /* 0x0000000608087980 */ /* 0x004ea2000c101b00 */
[----:B---3--:R-:W-:-:S04]  /*31180*/  IMAD R25, R10, 0x40, R21 ;  /* 0x000000400a197824 */ /* 0x008fc800078e0215 */
[----:B--2---:R-:W-:-:S05]  /*31190*/  IMAD.WIDE R24, R25, 0x4, R8 ;  /* 0x0000000419187825 */ /* 0x004fca00078e0208 */
[----:B------:R0:W-:Y:S04]  /*311a0*/  ST.E desc[UR4][R24.64], R11 ;  /* 0x0000000b18007985 */ /* 0x0001e8000c101904 */
[----:B------:R-:W2:Y:S04]  /*311b0*/  LD.E.64 R20, desc[UR6][R14.64] ;  /* 0x000000060e147980 */ /* 0x000ea8000c101b00 */
[----:B--2---:R-:W2:Y:S02]  /*311c0*/  LD.E R13, desc[UR4][R20.64+0x4] ;  /* 0x00000404140d7980 */ /* 0x004ea4000c101900 */
[----:B0-2---:R-:W-:-:S13]  /*311d0*/  ISETP.NE.AND P0, PT, R13, RZ, PT ;  /* 0x000000ff0d00720c */ /* 0x005fda0003f05270 */
.L_x_5408:
[----:B------:R-:W-:Y:S05]  /*311e0*/  BSYNC B2 ;  /* 0x0000000000027941 */ /* 0x000fea0003800000 */
.L_x_5407:
[----:B------:R-:W-:Y:S04]  /*311f0*/  BSSY B2, `(.L_x_5409) ;  /* 0x000000d000027945 */ /* 0x000fe80003800000 */
[----:B------:R-:W-:Y:S05]  /*31200*/  @P0 BRA `(.L_x_5410) ;  /* 0x00000000002c0947 */ /* 0x000fea0003800000 */
        /* <DEDUP_REMOVED lines=8> */
[----:B------:R-:W-:-:S04]  /*31290*/  VIADD R13, R10, 0x8 ;  /* 0x000000080a0d7836 */ /* 0x000fc80000000000 */
[----:B--2---:R-:W-:-:S05]  /*312a0*/  IMAD.WIDE R8, R13, 0x4, R8 ;  /* 0x000000040d087825 */ /* 0x004fca00078e0208 */
[----:B------:R0:W-:Y:S02]  /*312b0*/  ST.E desc[UR4][R8.64], R12 ;  /* 0x0000000c08007985 */ /* 0x0001e4000c101904 */
.L_x_5410:
[----:B------:R-:W-:Y:S05]  /*312c0*/  BSYNC B2 ;  /* 0x0000000000027941 */ /* 0x000fea0003800000 */
.L_x_5409:
[----:B0-----:R-:W2:Y:S01]  /*312d0*/  LDL.64 R8, [R7+0x70] ;  /* 0x0000700007087983 */ /* 0x001ea20000100a00 */
[C---:B------:R-:W-:Y:S02]  /*312e0*/  R2UR UR4, R4.reuse ;  /* 0x00000000040472ca */ /* 0x040fe400000e0000 */
[C---:B------:R-:W-:Y:S02]  /*312f0*/  R2UR UR5, R5.reuse ;  /* 0x00000000050572ca */ /* 0x040fe400000e0000 */
[C---:B------:R-:W-:Y:S02]  /*31300*/  R2UR UR6, R4.reuse ;  /* 0x00000000040672ca */ /* 0x040fe400000e0000 */
[C---:B------:R-:W-:Y:S02]  /*31310*/  R2UR UR7, R5.reuse ;  /* 0x00000000050772ca */ /* 0x040fe400000e0000 */
[----:B------:R-:W-:Y:S02]  /*31320*/  R2UR UR8, R4 ;  /* 0x00000000040872ca */ /* 0x000fe400000e0000 */
[----:B------:R-:W-:-:S05]  /*31330*/  R2UR UR9, R5 ;  /* 0x00000000050972ca */ /* 0x000fca00000e0000 */
[----:B--2---:R-:W2:Y:S04]  /*31340*/  LD.E R10, desc[UR4][R8.64] ;  /* 0x00000004080a7980 */ /* 0x004ea8000c101900 */
[----:B------:R-:W3:Y:S04]  /*31350*/  LD.E R13, desc[UR6][R8.64+0x20] ;  /* 0x00002006080d7980 */ /* 0x000ee8000c101900 */
[----:B------:R-:W4:Y:S04]  /*31360*/  LD.E R20, desc[UR8][R8.64+0x4] ;  /* 0x0000040808147980 */ /* 0x000f28000c101900 */
[----:B------:R-:W4:Y:S04]  /*31370*/  LD.E R57, desc[UR4][R8.64+0x10] ;  /* 0x0000100408397980 */ /* 0x000f28000c101900 */
[----:B------:R-:W4:Y:S01]  /*31380*/  LD.E R56, desc[UR6][R8.64+0x14] ;  /* 0x0000140608387980 */ /* 0x000f22000c101900 */
[C---:B--2---:R-:W-:Y:S01]  /*31390*/  FSETP.NEU.FTZ.AND P0, PT, R10.reuse, -INF , PT ;  /* 0xff8000000a00780b */ /* 0x044fe20003f1d000 */
[----:B---3--:R-:W-:Y:S01]  /*313a0*/  FMUL.FTZ R14, R10, R13 ;  /* 0x0000000d0a0e7220 */ /* 0x008fe20000410000 */
[----:B----4-:R-:W-:Y:S01]  /*313b0*/  FSETP.NEU.FTZ.AND P1, PT, R20, -INF , PT ;  /* 0xff8000001400780b */ /* 0x010fe20003f3d000 */
[----:B------:R-:W-:-:S03]  /*313c0*/  FMUL.FTZ R20, R13, R20 ;  /* 0x000000140d147220 */ /* 0x000fc60000410000 */
[----:B------:R-:W-:Y:S02]  /*313d0*/  FSEL R14, R14, RZ, P0 ;  /* 0x000000ff0e0e7208 */ /* 0x000fe40000000000 */
[----:B------:R-:W-:-:S03]  /*313e0*/  FSEL R40, R20, RZ, P1 ;  /* 0x000000ff14287208 */ /* 0x000fc60000800000 */
[-CC-:B------:R-:W-:Y:S01]  /*313f0*/  FFMA.FTZ R10, R29, R13.reuse, -R14.reuse ;  /* 0x0000000d1d0a7223 */ /* 0x180fe2000001080e */
[-CC-:B------:R-:W-:Y:S01]  /*31400*/  FFMA.FTZ R32, R41, R13.reuse, -R14.reuse ;  /* 0x0000000d29207223 */ /* 0x180fe2000001080e */
[-CC-:B------:R-:W-:Y:S01]  /*31410*/  FFMA.FTZ R28, R37, R13.reuse, -R14.reuse ;  /* 0x0000000d251c7223 */ /* 0x180fe2000001080e */
[-C--:B------:R-:W-:Y:S01]  /*31420*/  FFMA.FTZ R15, R65, R13.reuse, -R14 ;  /* 0x0000000d410f7223 */ /* 0x080fe2000001080e */
[-CC-:B------:R-:W-:Y:S01]  /*31430*/  FFMA.FTZ R41, R31, R13.reuse, -R40.reuse ;  /* 0x0000000d1f297223 */ /* 0x180fe20000010828 */
        /* <DEDUP_REMOVED lines=13> */
[-C--:B------:R-:W-:Y:S01]  /*31510*/  FFMA.FTZ R14, R53, R13.reuse, -R14 ;  /* 0x0000000d350e7223 */ /* 0x080fe2000001080e */
        /* <DEDUP_REMOVED lines=15> */
[----:B------:R-:W-:Y:S08]  /*31610*/  MUFU.EX2 R42, R42 ;  /* 0x0000002a002a7308 */ /* 0x000ff00000000800 */
[----:B------:R0:W1:Y:S08]  /*31620*/  MUFU.EX2 R13, R15 ;  /* 0x0000000f000d7308 */ /* 0x0000700000000800 */
[----:B------:R2:W-:Y:S01]  /*31630*/  MUFU.EX2 R158, R20 ;  /* 0x00000014009e7308 */ /* 0x0005e20000000800 */
[----:B0-----:R-:W-:-:S07]  /*31640*/  FADD.FTZ R15, R41, R56 ;  /* 0x00000038290f7221 */ /* 0x001fce0000010000 */
[----:B------:R-:W0:Y:S01]  /*31650*/  MUFU.EX2 R43, R43 ;  /* 0x0000002b002b7308 */ /* 0x000e220000000800 */
[----:B--2---:R-:W-:-:S07]  /*31660*/  FADD.FTZ R20, R10, R57 ;  /* 0x000000390a147221 */ /* 0x004fce0000010000 */
[----:B------:R1:W2:Y:S08]  /*31670*/  MUFU.EX2 R27, R21 ;  /* 0x00000015001b7308 */ /* 0x0002b00000000800 */
[----:B------:R-:W3:Y:S01]  /*31680*/  MUFU.EX2 R44, R44 ;  /* 0x0000002c002c7308 */ /* 0x000ee20000000800 */
[----:B-1----:R-:W-:Y:S01]  /*31690*/  FADD.FTZ R21, R13, R20 ;  /* 0x000000140d157221 */ /* 0x002fe20000010000 */
[----:B------:R-:W-:-:S04]  /*316a0*/  FADD.FTZ R20, R42, R15 ;  /* 0x0000000f2a147221 */ /* 0x000fc80000010000 */
[----:B0-----:R-:W-:Y:S02]  /*316b0*/  FADD.FTZ R15, R43, R20 ;  /* 0x000000142b0f7221 */ /* 0x001fe40000010000 */
[----:B------:R-:W0:Y:S08]  /*316c0*/  MUFU.EX2 R160, R24 ;  /* 0x0000001800a07308 */ /* 0x000e300000000800 */
[----:B------:R-:W1:Y:S08]  /*316d0*/  MUFU.EX2 R45, R45 ;  /* 0x0000002d002d7308 */ /* 0x000e700000000800 */
[----:B------:R-:W4:Y:S08]  /*316e0*/  MUFU.EX2 R29, R25 ;  /* 0x00000019001d7308 */ /* 0x000f300000000800 */
[----:B------:R-:W4:Y:S08]  /*316f0*/  MUFU.EX2 R46, R46 ;  /* 0x0000002e002e7308 */ /* 0x000f300000000800 */
[----:B------:R2:W-:Y:S08]  /*31700*/  MUFU.EX2 R39, R14 ;  /* 0x0000000e00277308 */ /* 0x0005f00000000800 */
[----:B------:R-:W4:Y:S01]  /*31710*/  MUFU.EX2 R26, R26 ;  /* 0x0000001a001a7308 */ /* 0x000f220000000800 */
[----:B--2---:R-:W-:-:S04]  /*31720*/  FADD.FTZ R14, R158, R21 ;  /* 0x000000159e0e7221 */ /* 0x004fc80000010000 */
[----:B------:R-:W-:Y:S01]  /*31730*/  FADD.FTZ R21, R27, R14 ;  /* 0x0000000e1b157221 */ /* 0x000fe20000010000 */
[----:B---3--:R-:W-:Y:S02]  /*31740*/  FADD.FTZ R14, R44, R15 ;  /* 0x0000000f2c0e7221 */ /* 0x008fe40000010000 */
[----:B------:R-:W2:Y:S01]  /*31750*/  MUFU.EX2 R47, R47 ;  /* 0x0000002f002f7308 */ /* 0x000ea20000000800 */
[----:B0-----:R-:W-:Y:S01]  /*31760*/  FADD.FTZ R20, R160, R21 ;  /* 0x00000015a0147221 */ /* 0x001fe20000010000 */
[----:B-1----:R-:W-:-:S03]  /*31770*/  FADD.FTZ R15, R45, R14 ;  /* 0x0000000e2d0f7221 */ /* 0x002fc60000010000 */
[----:B----4-:R-:W-:Y:S01]  /*31780*/  FADD.FTZ R21, R29, R20 ;  /* 0x000000141d157221 */ /* 0x010fe20000010000 */
[----:B------:R-:W-:Y:S02]  /*31790*/  FADD.FTZ R14, R46, R15 ;  /* 0x0000000f2e0e7221 */ /* 0x000fe40000010000 */
[----:B------:R-:W0:Y:S01]  /*317a0*/  MUFU.EX2 R31, R28 ;  /* 0x0000001c001f7308 */ /* 0x000e220000000800 */
[----:B------:R-:W-:-:S07]  /*317b0*/  FADD.FTZ R20, R26, R21 ;  /* 0x000000151a147221 */ /* 0x000fce0000010000 */
        /* <DEDUP_REMOVED lines=31> */
[----:B--2---:R-:W-:-:S04]  /*319b0*/  FADD.FTZ R20, R38, R21 ;  /* 0x0000001526147221 */ /* 0x004fc80000010000 */
[----:B------:R-:W-:Y:S01]  /*319c0*/  FADD.FTZ R57, R39, R20 ;  /* 0x0000001427397221 */ /* 0x000fe20000010000 */
[----:B0-----:R-:W-:-:S04]  /*319d0*/  FADD.FTZ R15, R55, R14 ;  /* 0x0000000e370f7221 */ /* 0x001fc80000010000 */
[----:B------:R-:W-:Y:S01]  /*319e0*/  ST.E desc[UR4][R8.64+0x10], R57 ;  /* 0x0000103908007985 */ /* 0x000fe2000c101904 */
[----:B-1----:R-:W-:-:S05]  /*319f0*/  FADD.FTZ R59, R40, R15 ;  /* 0x0000000f283b7221 */ /* 0x002fca0000010000 */
[----:B------:R0:W-:Y:S04]  /*31a00*/  ST.E desc[UR6][R8.64+0x14], R59 ;  /* 0x0000143b08007985 */ /* 0x0001e8000c101906 */
[----:B------:R-:W2:Y:S01]  /*31a10*/  LDL.64 R20, [R7+0x80] ;  /* 0x0000800007147983 */ /* 0x000ea20000100a00 */
[----:B------:R-:W-:Y:S06]  /*31a20*/  BAR.SYNC.DEFER_BLOCKING 0xf, 0x100 ;  /* 0x03c4000000007b1d */ /* 0x000fec0000010000 */
[----:B------:R-:W3:Y:S04]  /*31a30*/  LDL.64 R14, [R7+0x88] ;  /* 0x00008800070e7983 */ /* 0x000ee80000100a00 */
[----:B--2---:R-:W2:Y:S04]  /*31a40*/  LD.E.64 R20, desc[UR4][R20.64+0x10] ;  /* 0x0000100414147980 */ /* 0x004ea8000c101b00 */
[----:B--2---:R-:W2:Y:S04]  /*31a50*/  LD.E.64 R24, desc[UR6][R20.64+0x8] ;  /* 0x0000080614187980 */ /* 0x004ea8000c101b00 */
[----:B------:R-:W4:Y:S01]  /*31a60*/  LD.E.64 R60, desc[UR4][R20.64] ;  /* 0x00000004143c7980 */ /* 0x000f22000c101b00 */
        /* <DEDUP_REMOVED lines=16> */
[----:B--2---:R-:W-:-:S05]  /*31b70*/  MOV R24, R24 ;  /* 0x0000001800187202 */ /* 0x004fca0000000f00 */
[--C-:B----4-:R-:W-:Y:S02]  /*31b80*/  IMAD R61, R61, 0x2, R24.reuse ;  /* 0x000000023d3d7824 */ /* 0x110fe400078e0218 */
[C---:B0-----:R-:W-:Y:S02]  /*31b90*/  IMAD R8, R60.reuse, 0x2, R24 ;  /* 0x000000023c087824 */ /* 0x041fe400078e0218 */
[----:B------:R-:W-:Y:S01]  /*31ba0*/  IMAD R60, R60, 0x2, R61 ;  /* 0x000000023c3c7824 */ /* 0x000fe200078e023d */
[----:B------:R-:W-:Y:S04]  /*31bb0*/  STSM.16.M88.4 [R24], R156 ;  /* 0x0000009c18007844 */ /* 0x000fe80000000200 */
[----:B------:R0:W-:Y:S04]  /*31bc0*/  STSM.16.M88.4 [R8], R160 ;  /* 0x000000a008007844 */ /* 0x0001e80000000200 */
[----:B------:R-:W-:Y:S04]  /*31bd0*/  STSM.16.M88.4 [R61], R164 ;  /* 0x000000a43d007844 */ /* 0x000fe80000000200 */
[----:B------:R1:W-:Y:S04]  /*31be0*/  STSM.16.M88.4 [R60], R168 ;  /* 0x000000a83c007844 */ /* 0x0003e80000000200 */
[----:B---3--:R-:W2:Y:S04]  /*31bf0*/  LD.E R10, desc[UR4][R14.64] ;  /* 0x000000040e0a7980 */ /* 0x008ea8000c101900 */
[----:B0-----:R-:W3:Y:S04]  /*31c00*/  LD.E R8, desc[UR4][R14.64+0x14] ;  /* 0x000014040e087980 */ /* 0x001ee8000c101900 */
[----:B------:R-:W4:Y:S04]  /*31c10*/  LD.E R36, desc[UR4][R14.64+0x44] ;  /* 0x000044040e247980 */ /* 0x000f28000c101900 */
[----:B------:R-:W4:Y:S01]  /*31c20*/  LD.E R50, desc[UR4][R14.64+0x80] ;  /* 0x000080040e327980 */ /* 0x000f22000c101900 */
[----:B------:R-:W-:-:S02]  /*31c30*/  R2UR UR18, R4 ;  /* 0x00000000041272ca */ /* 0x000fc400000e0000 */
[----:B------:R-:W-:Y:S01]  /*31c40*/  R2UR UR19, R5 ;  /* 0x00000000051372ca */ /* 0x000fe200000e0000 */
[----:B------:R-:W4:Y:S04]  /*31c50*/  LD.E R66, desc[UR4][R14.64+0xc0] ;  /* 0x0000c0040e427980 */ /* 0x000f28000c101900 */
        /* <DEDUP_REMOVED lines=11> */
[----:B------:R-:W4:Y:S01]  /*31d10*/  LD.E R86, desc[UR8][R14.64+0x110] ;  /* 0x000110080e567980 */ /* 0x000f22000c101900 */
[----:B------:R-:W-:-:S02]  /*31d20*/  R2UR UR10, R4 ;  /* 0x00000000040a72ca */ /* 0x000fc400000e0000 */
[C---:B------:R-:W-:Y:S01]  /*31d30*/  R2UR UR11, R5.reuse ;  /* 0x00000000050b72ca */ /* 0x040fe200000e0000 */
[----:B------:R-:W4:Y:S01]  /*31d40*/  LD.E R64, desc[UR18][R14.64+0xb4] ;  /* 0x0000b4120e407980 */ /* 0x000f22000c101900 */
[C---:B------:R-:W-:Y:S02]  /*31d50*/  R2UR UR12, R4.reuse ;  /* 0x00000000040c72ca */ /* 0x040fe400000e0000 */
[C---:B------:R-:W-:Y:S01]  /*31d60*/  R2UR UR13, R5.reuse ;  /* 0x00000000050d72ca */ /* 0x040fe200000e0000 */
[----:B------:R-:W4:Y:S01]  /*31d70*/  LD.E R80, desc[UR18][R14.64+0xf4] ;  /* 0x0000f4120e507980 */ /* 0x000f22000c101900 */
[C---:B------:R-:W-:Y:S02]  /*31d80*/  R2UR UR14, R4.reuse ;  /* 0x00000000040e72ca */ /* 0x040fe400000e0000 */
[----:B------:R-:W-:Y:S02]  /*31d90*/  R2UR UR15, R5 ;  /* 0x00000000050f72ca */ /* 0x000fe400000e0000 */
        /* <DEDUP_REMOVED lines=12> */
[----:B-1----:R-:W4:Y:S04]  /*31e60*/  LD.E R60, desc[UR14][R14.64+0xa4] ;  /* 0x0000a40e0e3c7980 */ /* 0x002f28000c101900 */
        /* <DEDUP_REMOVED lines=9> */
[----:B--2---:R-:W-:-:S05]  /*31f00*/  FMUL.FTZ R9, R11, R10 ;  /* 0x0000000a0b097220 */ /* 0x004fca0000410000 */
[----:B------:R3:W-:Y:S02]  /*31f10*/  ST.E desc[UR4][R14.64], R9 ;  /* 0x000000090e007985 */ /* 0x0007e4000c101904 */
[C---:B---3--:R-:W-:Y:S02]  /*31f20*/  FMUL.FTZ R9, R11.reuse, R8 ;  /* 0x000000080b097220 */ /* 0x048fe40000410000 */
[----:B------:R-:W2:Y:S04]  /*31f30*/  LD.E R8, desc[UR18][R14.64+0x134] ;  /* 0x000134120e087980 */ /* 0x000ea8000c101900 */
[----:B------:R4:W-:Y:S02]  /*31f40*/  ST.E desc[UR4][R14.64+0x14], R9 ;  /* 0x000014090e007985 */ /* 0x0009e4000c101904 */
[----:B----4-:R-:W-:-:S05]  /*31f50*/  FMUL.FTZ R9, R11, R36 ;  /* 0x000000240b097220 */ /* 0x010fca0000410000 */
[----:B------:R0:W-:Y:S02]  /*31f60*/  ST.E desc[UR4][R14.64+0x44], R9 ;  /* 0x000044090e007985 */ /* 0x0001e4000c101904 */
[----:B0-----:R-:W-:-:S05]  /*31f70*/  FMUL.FTZ R9, R11, R50 ;  /* 0x000000320b097220 */ /* 0x001fca0000410000 */
[----:B------:R0:W-:Y:S02]  /*31f80*/  ST.E desc[UR4][R14.64+0x80], R9 ;  /* 0x000080090e007985 */ /* 0x0001e4000c101904 */
[----:B0-----:R-:W-:-:S05]  /*31f90*/  FMUL.FTZ R9, R11, R66 ;  /* 0x000000420b097220 */ /* 0x001fca0000410000 */
[----:B------:R0:W-:Y:S02]  /*31fa0*/  ST.E desc[UR4][R14.64+0xc0], R9 ;  /* 0x0000c0090e007985 */ /* 0x0001e4000c101904 */
[----:B0-----:R-:W-:-:S05]  /*31fb0*/  FMUL.FTZ R9, R11, R82 ;  /* 0x000000520b097220 */ /* 0x001fca0000410000 */
[----:B------:R2:W-:Y:S02]  /*31fc0*/  ST.E desc[UR4][R14.64+0x100], R9 ;  /* 0x000100090e007985 */ /* 0x0005e4000c101904 */
[C---:B--2---:R-:W-:Y:S02]  /*31fd0*/  FMUL.FTZ R9, R11.reuse, R8 ;  /* 0x000000080b097220 */ /* 0x044fe40000410000 */
[----:B------:R-:W2:Y:S01]  /*31fe0*/  LD.E R8, desc[UR6][R14.64+0x140] ;  /* 0x000140060e087980 */ /* 0x000ea2000c101900 */
[----:B------:R-:W-:-:S05]  /*31ff0*/  FMUL.FTZ R13, R11, R20 ;  /* 0x000000140b0d7220 */ /* 0x000fca0000410000 */
[----:B------:R0:W-:Y:S02]  /*32000*/  ST.E desc[UR6][R14.64+0x4], R13 ;  /* 0x0000040d0e007985 */ /* 0x0001e4000c101906 */
[----:B0-----:R-:W-:-:S05]  /*32010*/  FMUL.FTZ R13, R11, R34 ;  /* 0x000000220b0d7220 */ /* 0x001fca0000410000 */
        /* <DEDUP_REMOVED lines=22> */
[----:B------:R-:W2:Y:S04]  /*32180*/  LD.E R8, desc[UR6][R14.64+0x150] ;  /* 0x000150060e087980 */ /* 0x000ea8000c101900 */
[----:B------:R2:W-:Y:S02]  /*32190*/  ST.E desc[UR4][R14.64+0x134], R9 ;  /* 0x000134090e007985 */ /* 0x0005e4000c101904 */
[----:B--2---:R-:W-:-:S02]  /*321a0*/  FMUL.FTZ R9, R11, R8 ;  /* 0x000000080b097220 */ /* 0x004fc40000410000 */
[----:B------:R-:W2:Y:S04]  /*321b0*/  LD.E R8, desc[UR6][R14.64+0x154] ;  /* 0x000154060e087980 */ /* 0x000ea8000c101900 */
        /* <DEDUP_REMOVED lines=57> */
[----:B------:R2:W-:Y:S01]  /*32550*/  ST.E desc[UR4][R14.64+0x1d4], R21 ;  /* 0x0001d4150e007985 */ /* 0x0005e2000c101904 */
[C---:B------:R-:W-:Y:S01]  /*32560*/  FMUL.FTZ R25, R11.reuse, R26 ;  /* 0x0000001a0b197220 */ /* 0x040fe20000410000 */
[C---:B------:R-:W-:Y:S01]  /*32570*/  FMUL.FTZ R27, R11.reuse, R28 ;  /* 0x0000001c0b1b7220 */ /* 0x040fe20000410000 */
[C---:B------:R-:W-:Y:S01]  /*32580*/  FMUL.FTZ R29, R11.reuse, R30 ;  /* 0x0000001e0b1d7220 */ /* 0x040fe20000410000 */
[----:B------:R-:W-:-:S02]  /*32590*/  FMUL.FTZ R31, R11, R32 ;  /* 0x000000200b1f7220 */ /* 0x000fc40000410000 */
[----:B------:R0:W-:Y:S04]  /*325a0*/  ST.E desc[UR10][R14.64+0x20], R25 ;  /* 0x000020190e007985 */ /* 0x0001e8000c10190a */
[----:B------:R1:W-:Y:S04]  /*325b0*/  ST.E desc[UR12][R14.64+0x24], R27 ;  /* 0x0000241b0e007985 */ /* 0x0003e8000c10190c */
[----:B------:R3:W-:Y:S01]  /*325c0*/  ST.E desc[UR14][R14.64+0x30], R29 ;  /* 0x0000301d0e007985 */ /* 0x0007e2000c10190e */
[----:B--2---:R-:W-:-:S03]  /*325d0*/  FMUL.FTZ R21, R11, R8 ;  /* 0x000000080b157220 */ /* 0x004fc60000410000 */
[----:B------:R-:W2:Y:S01]  /*325e0*/  LD.E R8, desc[UR6][R14.64+0x1f4] ;  /* 0x0001f4060e087980 */ /* 0x000ea2000c101900 */
[C---:B0-----:R-:W-:Y:S01]  /*325f0*/  FMUL.FTZ R25, R11.reuse, R40 ;  /* 0x000000280b197220 */ /* 0x041fe20000410000 */
[C---:B-1----:R-:W-:Y:S01]  /*32600*/  FMUL.FTZ R27, R11.reuse, R42 ;  /* 0x0000002a0b1b7220 */ /* 0x042fe20000410000 */
[C---:B---3--:R-:W-:Y:S01]  /*32610*/  FMUL.FTZ R29, R11.reuse, R44 ;  /* 0x0000002c0b1d7220 */ /* 0x048fe20000410000 */
[----:B------:R0:W-:Y:S04]  /*32620*/  ST.E desc[UR16][R14.64+0x34], R31 ;  /* 0x0000341f0e007985 */ /* 0x0001e8000c101910 */
[----:B------:R1:W-:Y:S01]  /*32630*/  ST.E desc[UR10][R14.64+0x54], R25 ;  /* 0x000054190e007985 */ /* 0x0003e2000c10190a */
[----:B0-----:R-:W-:-:S03]  /*32640*/  FMUL.FTZ R31, R11, R48 ;  /* 0x000000300b1f7220 */ /* 0x001fc60000410000 */
[----:B------:R0:W-:Y:S01]  /*32650*/  ST.E desc[UR12][R14.64+0x60], R27 ;  /* 0x0000601b0e007985 */ /* 0x0001e2000c10190c */
[----:B-1----:R-:W-:-:S03]  /*32660*/  FMUL.FTZ R25, R11, R54 ;  /* 0x000000360b197220 */ /* 0x002fc60000410000 */
[----:B------:R1:W-:Y:S04]  /*32670*/  ST.E desc[UR14][R14.64+0x64], R29 ;  /* 0x0000641d0e007985 */ /* 0x0003e8000c10190e */
[----:B------:R3:W-:Y:S01]  /*32680*/  ST.E desc[UR16][R14.64+0x74], R31 ;  /* 0x0000741f0e007985 */ /* 0x0007e2000c101910 */
[C---:B0-----:R-:W-:Y:S01]  /*32690*/  FMUL.FTZ R27, R11.reuse, R58 ;  /* 0x0000003a0b1b7220 */ /* 0x041fe20000410000 */
[C---:B-1----:R-:W-:Y:S01]  /*326a0*/  FMUL.FTZ R29, R11.reuse, R60 ;  /* 0x0000003c0b1d7220 */ /* 0x042fe20000410000 */
[C---:B---3--:R-:W-:Y:S01]  /*326b0*/  FMUL.FTZ R31, R11.reuse, R62 ;  /* 0x0000003e0b1f7220 */ /* 0x048fe20000410000 */
[----:B------:R0:W-:Y:S01]  /*326c0*/  ST.E desc[UR10][R14.64+0x90], R25 ;  /* 0x000090190e007985 */ /* 0x0001e2000c10190a */
[----:B------:R-:W-:-:S03]  /*326d0*/  FMUL.FTZ R33, R11, R64 ;  /* 0x000000400b217220 */ /* 0x000fc60000410000 */
[----:B------:R1:W-:Y:S04]  /*326e0*/  ST.E desc[UR12][R14.64+0xa0], R27 ;  /* 0x0000a01b0e007985 */ /* 0x0003e8000c10190c */
[----:B------:R3:W-:Y:S04]  /*326f0*/  ST.E desc[UR14][R14.64+0xa4], R29 ;  /* 0x0000a41d0e007985 */ /* 0x0007e8000c10190e */
[----:B------:R4:W-:Y:S01]  /*32700*/  ST.E desc[UR16][R14.64+0xb0], R31 ;  /* 0x0000b01f0e007985 */ /* 0x0009e2000c101910 */
[C---:B0-----:R-:W-:Y:S01]  /*32710*/  FMUL.FTZ R25, R11.reuse, R72 ;  /* 0x000000480b197220 */ /* 0x041fe20000410000 */
[C---:B-1----:R-:W-:Y:S01]  /*32720*/  FMUL.FTZ R27, R11.reuse, R74 ;  /* 0x0000004a0b1b7220 */ /* 0x042fe20000410000 */
[C---:B---3--:R-:W-:Y:S01]  /*32730*/  FMUL.FTZ R29, R11.reuse, R76 ;  /* 0x0000004c0b1d7220 */ /* 0x048fe20000410000 */
[C---:B----4-:R-:W-:Y:S01]  /*32740*/  FMUL.FTZ R31, R11.reuse, R78 ;  /* 0x0000004e0b1f7220 */ /* 0x050fe20000410000 */
[----:B------:R0:W-:Y:S04]  /*32750*/  ST.E desc[UR18][R14.64+0xb4], R33 ;  /* 0x0000b4210e007985 */ /* 0x0001e8000c101912 */
[----:B------:R1:W-:Y:S04]  /*32760*/  ST.E desc[UR10][R14.64+0xd4], R25 ;  /* 0x0000d4190e007985 */ /* 0x0003e8000c10190a */
[----:B------:R3:W-:Y:S04]  /*32770*/  ST.E desc[UR12][R14.64+0xe0], R27 ;  /* 0x0000e01b0e007985 */ /* 0x0007e8000c10190c */
[----:B------:R4:W-:Y:S01]  /*32780*/  ST.E desc[UR14][R14.64+0xe4], R29 ;  /* 0x0000e41d0e007985 */ /* 0x0009e2000c10190e */
[----:B0-----:R-:W-:-:S03]  /*32790*/  FMUL.FTZ R33, R11, R80 ;  /* 0x000000500b217220 */ /* 0x001fc60000410000 */
[----:B------:R0:W-:Y:S01]  /*327a0*/  ST.E desc[UR16][R14.64+0xf0], R31 ;  /* 0x0000f01f0e007985 */ /* 0x0001e2000c101910 */
[C---:B-1----:R-:W-:Y:S01]  /*327b0*/  FMUL.FTZ R25, R11.reuse, R88 ;  /* 0x000000580b197220 */ /* 0x042fe20000410000 */
[C---:B---3--:R-:W-:Y:S01]  /*327c0*/  FMUL.FTZ R27, R11.reuse, R90 ;  /* 0x0000005a0b1b7220 */ /* 0x048fe20000410000 */
[C---:B----4-:R-:W-:Y:S01]  /*327d0*/  FMUL.FTZ R29, R11.reuse, R92 ;  /* 0x0000005c0b1d7220 */ /* 0x050fe20000410000 */
[C---:B0-----:R-:W-:Y:S01]  /*327e0*/  FMUL.FTZ R31, R11.reuse, R94 ;  /* 0x0000005e0b1f7220 */ /* 0x041fe20000410000 */
[----:B------:R0:W-:Y:S04]  /*327f0*/  ST.E desc[UR4][R14.64+0x1e0], R9 ;  /* 0x0001e0090e007985 */ /* 0x0001e8000c101904 */
[----:B------:R1:W-:Y:S04]  /*32800*/  ST.E desc[UR4][R14.64+0x1e4], R13 ;  /* 0x0001e40d0e007985 */ /* 0x0003e8000c101904 */
[----:B0-----:R-:W3:Y:S04]  /*32810*/  LD.E R9, desc[UR6][R14.64+0x8] ;  /* 0x000008060e097980 */ /* 0x001ee8000c101900 */
[----:B-1----:R-:W4:Y:S01]  /*32820*/  LD.E R13, desc[UR6][R14.64+0xc] ;  /* 0x00000c060e0d7980 */ /* 0x002f22000c101900 */
[----:B--2---:R-:W-:-:S05]  /*32830*/  FMUL.FTZ R11, R11, R8 ;  /* 0x000000080b0b7220 */ /* 0x004fca0000410000 */
[----:B------:R0:W-:Y:S04]  /*32840*/  ST.E desc[UR4][R14.64+0x1f4], R11 ;  /* 0x0001f40b0e007985 */ /* 0x0001e8000c101904 */
[----:B0-----:R-:W2:Y:S01]  /*32850*/  LD.E R11, desc[UR6][R14.64+0x18] ;  /* 0x000018060e0b7980 */ /* 0x001ea2000c101900 */
[C---:B---3--:R-:W-:Y:S01]  /*32860*/  FMUL.FTZ R9, R12.reuse, R9 ;  /* 0x000000090c097220 */ /* 0x048fe20000410000 */
[----:B----4-:R-:W-:-:S04]  /*32870*/  FMUL.FTZ R13, R12, R13 ;  /* 0x0000000d0c0d7220 */ /* 0x010fc80000410000 */
        /* <DEDUP_REMOVED lines=60> */
[----:B0-----:R-:W2:Y:S04]  /*32c40*/  LD.E R11, desc[UR6][R14.64+0xbc] ;  /* 0x0000bc060e0b7980 */ /* 0x001ea8000c101900 */
[----:B------:R-:W-:Y:S04]  /*32c50*/  ST.E desc[UR18][R14.64+0xf4], R33 ;  /* 0x0000f4210e007985 */ /* 0x000fe8000c101912 */
[----:B------:R-:W-:Y:S04]  /*32c60*/  ST.E desc[UR10][R14.64+0x114], R25 ;  /* 0x000114190e007985 */ /* 0x000fe8000c10190a */
[----:B------:R-:W-:Y:S04]  /*32c70*/  ST.E desc[UR12][R14.64+0x120], R27 ;  /* 0x0001201b0e007985 */ /* 0x000fe8000c10190c */
[----:B------:R-:W-:Y:S04]  /*32c80*/  ST.E desc[UR14][R14.64+0x124], R29 ;  /* 0x0001241d0e007985 */ /* 0x000fe8000c10190e */
[----:B------:R-:W-:Y:S04]  /*32c90*/  ST.E desc[UR16][R14.64+0x130], R31 ;  /* 0x0001301f0e007985 */ /* 0x000fe8000c101910 */
[----:B------:R-:W-:Y:S01]  /*32ca0*/  ST.E desc[UR4][R14.64+0x1f0], R21 ;  /* 0x0001f0150e007985 */ /* 0x000fe2000c101904 */
[C---:B---3--:R-:W-:Y:S01]  /*32cb0*/  FMUL.FTZ R9, R12.reuse, R9 ;  /* 0x000000090c097220 */ /* 0x048fe20000410000 */
[----:B----4-:R-:W-:-:S04]  /*32cc0*/  FMUL.FTZ R13, R12, R13 ;  /* 0x0000000d0c0d7220 */ /* 0x010fc80000410000 */
[----:B------:R0:W-:Y:S04]  /*32cd0*/  ST.E desc[UR4][R14.64+0xac], R9 ;  /* 0x0000ac090e007985 */ /* 0x0001e8000c101904 */
[----:B------:R1:W-:Y:S01]  /*32ce0*/  ST.E desc[UR4][R14.64+0xb8], R13 ;  /* 0x0000b80d0e007985 */ /* 0x0003e2000c101904 */
[----:B--2---:R-:W-:-:S05]  /*32cf0*/  FMUL.FTZ R11, R12, R11 ;  /* 0x0000000b0c0b7220 */ /* 0x004fca0000410000 */
[----:B------:R2:W-:Y:S04]  /*32d00*/  ST.E desc[UR4][R14.64+0xbc], R11 ;  /* 0x0000bc0b0e007985 */ /* 0x0005e8000c101904 */
[----:B0-----:R-:W3:Y:S02]  /*32d10*/  LD.E R9, desc[UR6][R14.64+0xc8] ;  /* 0x0000c8060e097980 */ /* 0x001ee4000c101900 */
[----:B---3--:R-:W-:-:S05]  /*32d20*/  FMUL.FTZ R9, R12, R9 ;  /* 0x000000090c097220 */ /* 0x008fca0000410000 */
[----:B------:R0:W-:Y:S04]  /*32d30*/  ST.E desc[UR4][R14.64+0xc8], R9 ;  /* 0x0000c8090e007985 */ /* 0x0001e8000c101904 */
[----:B-1----:R-:W3:Y:S02]  /*32d40*/  LD.E R13, desc[UR6][R14.64+0xcc] ;  /* 0x0000cc060e0d7980 */ /* 0x002ee4000c101900 */
[----:B---3--:R-:W-:-:S05]  /*32d50*/  FMUL.FTZ R13, R12, R13 ;  /* 0x0000000d0c0d7220 */ /* 0x008fca0000410000 */
[----:B------:R1:W-:Y:S04]  /*32d60*/  ST.E desc[UR4][R14.64+0xcc], R13 ;  /* 0x0000cc0d0e007985 */ /* 0x0003e8000c101904 */
[----:B--2---:R-:W2:Y:S02]  /*32d70*/  LD.E R11, desc[UR6][R14.64+0xd8] ;  /* 0x0000d8060e0b7980 */ /* 0x004ea4000c101900 */
        /* <DEDUP_REMOVED lines=109> */
[----:B------:R-:W-:Y:S04]  /*33450*/  ST.E desc[UR4][R14.64+0x1f8], R21 ;  /* 0x0001f8150e007985 */ /* 0x000fe8000c101904 */
[----:B0-----:R-:W2:Y:S02]  /*33460*/  LD.E R9, desc[UR6][R14.64+0x1fc] ;  /* 0x0001fc060e097980 */ /* 0x001ea4000c101900 */
[----:B--2---:R-:W-:-:S05]  /*33470*/  FMUL.FTZ R25, R12, R9 ;  /* 0x000000090c197220 */ /* 0x004fca0000410000 */
[----:B------:R0:W-:Y:S04]  /*33480*/  ST.E desc[UR4][R14.64+0x1fc], R25 ;  /* 0x0001fc190e007985 */ /* 0x0001e8000c101904 */
[----:B------:R-:W2:Y:S04]  /*33490*/  LDL.64 R8, [R7+0x88] ;  /* 0x0000880007087983 */ /* 0x000ea80000100a00 */
[----:B-1----:R-:W3:Y:S04]  /*334a0*/  LDL.64 R12, [R7] ;  /* 0x00000000070c7983 */ /* 0x002ee80000100a00 */
[----:B------:R-:W4:Y:S04]  /*334b0*/  LDL.64 R10, [R7+0x90] ;  /* 0x00009000070a7983 */ /* 0x000f280000100a00 */
[----:B--2---:R-:W2:Y:S04]  /*334c0*/  LD.E R27, desc[UR4][R8.64] ;  /* 0x00000004081b7980 */ /* 0x004ea8000c101900 */
[----:B---3--:R-:W3:Y:S04]  /*334d0*/  LD.E R13, desc[UR6][R12.64] ;  /* 0x000000060c0d7980 */ /* 0x008ee8000c101900 */
[----:B----4-:R-:W3:Y:S04]  /*334e0*/  LD.E.64 R10, desc[UR4][R10.64] ;  /* 0x000000040a0a7980 */ /* 0x010ee8000c101b00 */
[----:B--2---:R1:W-:Y:S04]  /*334f0*/  ST.E desc[UR8][R8.64], R27 ;  /* 0x0000001b08007985 */ /* 0x0043e8000c101908 */
[----:B0-----:R-:W2:Y:S04]  /*33500*/  LD.E R15, desc[UR10][R8.64+0x4] ;  /* 0x0000040a080f7980 */ /* 0x001ea8000c101900 */
[----:B--2---:R0:W-:Y:S04]  /*33510*/  ST.E desc[UR4][R8.64+0x4], R15 ;  /* 0x0000040f08007985 */ /* 0x0041e8000c101904 */
[----:B------:R-:W2:Y:S04]  /*33520*/  LD.E R21, desc[UR6][R8.64+0x8] ;  /* 0x0000080608157980 */ /* 0x000ea8000c101900 */
[----:B--2---:R2:W-:Y:S04]  /*33530*/  ST.E desc[UR4][R8.64+0x8], R21 ;  /* 0x0000081508007985 */ /* 0x0045e8000c101904 */
[----:B------:R-:W4:Y:S04]  /*33540*/  LD.E R25, desc[UR6][R8.64+0xc] ;  /* 0x00000c0608197980 */ /* 0x000f28000c101900 */
[----:B----4-:R4:W-:Y:S04]  /*33550*/  ST.E desc[UR4][R8.64+0xc], R25 ;  /* 0x00000c1908007985 */ /* 0x0109e8000c101904 */
[----:B-1----:R-:W3:Y:S04]  /*33560*/  LD.E R27, desc[UR6][R8.64+0x10] ;  /* 0x00001006081b7980 */ /* 0x002ee8000c101900 */
[----:B---3--:R1:W-:Y:S04]  /*33570*/  ST.E desc[UR4][R8.64+0x10], R27 ;  /* 0x0000101b08007985 */ /* 0x0083e8000c101904 */
[----:B0-----:R-:W3:Y:S04]  /*33580*/  LD.E R15, desc[UR6][R8.64+0x14] ;  /* 0x00001406080f7980 */ /* 0x001ee8000c101900 */
[----:B---3--:R0:W-:Y:S04]  /*33590*/  ST.E desc[UR4][R8.64+0x14], R15 ;  /* 0x0000140f08007985 */ /* 0x0081e8000c101904 */
[----:B--2---:R-:W2:Y:S04]  /*335a0*/  LD.E R21, desc[UR6][R8.64+0x18] ;  /* 0x0000180608157980 */ /* 0x004ea8000c101900 */
[----:B--2---:R2:W-:Y:S04]  /*335b0*/  ST.E desc[UR4][R8.64+0x18], R21 ;  /* 0x0000181508007985 */ /* 0x0045e8000c101904 */
[----:B----4-:R-:W3:Y:S04]  /*335c0*/  LD.E R25, desc[UR6][R8.64+0x1c] ;  /* 0x00001c0608197980 */ /* 0x010ee8000c101900 */
[----:B---3--:R3:W-:Y:S04]  /*335d0*/  ST.E desc[UR4][R8.64+0x1c], R25 ;  /* 0x00001c1908007985 */ /* 0x0087e8000c101904 */
[----:B-1----:R-:W4:Y:S04]  /*335e0*/  LD.E R27, desc[UR6][R8.64+0x20] ;  /* 0x00002006081b7980 */ /* 0x002f28000c101900 */
[----:B----4-:R1:W-:Y:S04]  /*335f0*/  ST.E desc[UR4][R8.64+0x20], R27 ;  /* 0x0000201b08007985 */ /* 0x0103e8000c101904 */
[----:B0-----:R-:W4:Y:S04]  /*33600*/  LD.E R15, desc[UR6][R8.64+0x24] ;  /* 0x00002406080f7980 */ /* 0x001f28000c101900 */
[----:B----4-:R0:W-:Y:S04]  /*33610*/  ST.E desc[UR4][R8.64+0x24], R15 ;  /* 0x0000240f08007985 */ /* 0x0101e8000c101904 */
[----:B--2---:R-:W2:Y:S04]  /*33620*/  LD.E R21, desc[UR6][R8.64+0x28] ;  /* 0x0000280608157980 */ /* 0x004ea8000c101900 */
[----:B--2---:R2:W-:Y:S04]  /*33630*/  ST.E desc[UR4][R8.64+0x28], R21 ;  /* 0x0000281508007985 */ /* 0x0045e8000c101904 */
[----:B---3--:R-:W3:Y:S04]  /*33640*/  LD.E R25, desc[UR6][R8.64+0x2c] ;  /* 0x00002c0608197980 */ /* 0x008ee8000c101900 */
        /* <DEDUP_REMOVED lines=226> */
[----:B----4-:R-:W-:Y:S04]  /*34470*/  ST.E desc[UR4][R8.64+0x1f0], R27 ;  /* 0x0001f01b08007985 */ /* 0x010fe8000c101904 */
[----:B0-----:R-:W4:Y:S04]  /*34480*/  LD.E R15, desc[UR6][R8.64+0x1f4] ;  /* 0x0001f406080f7980 */ /* 0x001f28000c101900 */
[----:B----4-:R-:W-:Y:S04]  /*34490*/  ST.E desc[UR4][R8.64+0x1f4], R15 ;  /* 0x0001f40f08007985 */ /* 0x010fe8000c101904 */
[----:B--2---:R-:W2:Y:S01]  /*344a0*/  LD.E R21, desc[UR6][R8.64+0x1f8] ;  /* 0x0001f80608157980 */ /* 0x004ea2000c101900 */
[----:B------:R-:W-:-:S02]  /*344b0*/  R2UR UR20, R4 ;  /* 0x00000000041472ca */ /* 0x000fc400000e0000 */
[C---:B------:R-:W-:Y:S02]  /*344c0*/  R2UR UR21, R5.reuse ;  /* 0x00000000051572ca */ /* 0x040fe400000e0000 */
[C---:B------:R-:W-:Y:S02]  /*344d0*/  R2UR UR22, R4.reuse ;  /* 0x00000000041672ca */ /* 0x040fe400000e0000 */
[C---:B------:R-:W-:Y:S02]  /*344e0*/  R2UR UR23, R5.reuse ;  /* 0x00000000051772ca */ /* 0x040fe400000e0000 */
[C---:B------:R-:W-:Y:S02]  /*344f0*/  R2UR UR24, R4.reuse ;  /* 0x00000000041872ca */ /* 0x040fe400000e0000 */
[----:B------:R-:W-:Y:S01]  /*34500*/  R2UR UR25, R5 ;  /* 0x00000000051972ca */ /* 0x000fe200000e0000 */
[----:B--2---:R-:W-:Y:S04]  /*34510*/  ST.E desc[UR4][R8.64+0x1f8], R21 ;  /* 0x0001f81508007985 */ /* 0x004fe8000c101904 */
[----:B---3--:R-:W2:Y:S01]  /*34520*/  LD.E R25, desc[UR6][R8.64+0x1fc] ;  /* 0x0001fc0608197980 */ /* 0x008ea2000c101900 */
[----:B------:R-:W-:-:S02]  /*34530*/  R2UR UR26, R4 ;  /* 0x00000000041a72ca */ /* 0x000fc400000e0000 */
[C---:B------:R-:W-:Y:S02]  /*34540*/  R2UR UR27, R5.reuse ;  /* 0x00000000051b72ca */ /* 0x040fe400000e0000 */
[C---:B------:R-:W-:Y:S02]  /*34550*/  R2UR UR28, R4.reuse ;  /* 0x00000000041c72ca */ /* 0x040fe400000e0000 */
[C---:B------:R-:W-:Y:S02]  /*34560*/  R2UR UR29, R5.reuse ;  /* 0x00000000051d72ca */ /* 0x040fe400000e0000 */
[C---:B------:R-:W-:Y:S02]  /*34570*/  R2UR UR30, R4.reuse ;  /* 0x00000000041e72ca */ /* 0x040fe400000e0000 */
[----:B------:R-:W-:Y:S02]  /*34580*/  R2UR UR31, R5 ;  /* 0x00000000051f72ca */ /* 0x000fe400000e0000 */
        /* <DEDUP_REMOVED lines=22> */
[----:B------:R-:W-:Y:S02]  /*346f0*/  R2UR UR58, R4 ;  /* 0x00000000043a72ca */ /* 0x000fe400000e0000 */
[----:B------:R-:W-:Y:S01]  /*34700*/  R2UR UR59, R5 ;  /* 0x00000000053b72ca */ /* 0x000fe200000e0000 */
[----:B--2---:R0:W-:Y:S04]  /*34710*/  ST.E desc[UR4][R8.64+0x1fc], R25 ;  /* 0x0001fc1908007985 */ /* 0x0041e8000c101904 */
[----:B------:R-:W2:Y:S04]  /*34720*/  LD.E R24, desc[UR6][R8.64] ;  /* 0x0000000608187980 */ /* 0x000ea8000c101900 */
[----:B------:R-:W2:Y:S04]  /*34730*/  LD.E R26, desc[UR10][R8.64+0x8] ;  /* 0x0000080a081a7980 */ /* 0x000ea8000c101900 */
[----:B0-----:R-:W2:Y:S04]  /*34740*/  LD.E R25, desc[UR8][R8.64+0x4] ;  /* 0x0000040808197980 */ /* 0x001ea8000c101900 */
[----:B------:R-:W2:Y:S04]  /*34750*/  LD.E R27, desc[UR12][R8.64+0xc] ;  /* 0x00000c0c081b7980 */ /* 0x000ea8000c101900 */
        /* <DEDUP_REMOVED lines=123> */
[----:B------:R-:W2:Y:S01]  /*34f10*/  LD.E R151, desc[UR56][R8.64+0x1fc] ;  /* 0x0001fc3808977980 */ /* 0x000ea2000c101900 */
[----:B------:R-:W-:Y:S01]  /*34f20*/  IMAD R10, R13, 0x1000, R10 ;  /* 0x000010000d0a7824 */ /* 0x000fe200078e020a */
[----:B------:R-:W-:-:S04]  /*34f30*/  R2UR UR7, R11 ;  /* 0x000000000b0772ca */ /* 0x000fc800000e0000 */
[----:B------:R-:W-:Y:S02]  /*34f40*/  R2UR UR6, R10 ;  /* 0x000000000a0672ca */ /* 0x000fe400000e0000 */
        /* <DEDUP_REMOVED lines=48> */
[----:B------:R-:W-:Y:S02]  /*35250*/  R2UR UR14, R4 ;  /* 0x00000000040e72ca */ /* 0x000fe400000e0000 */
[----:B------:R-:W-:Y:S01]  /*35260*/  R2UR UR15, R5 ;  /* 0x00000000050f72ca */ /* 0x000fe200000e0000 */
[----:B--2---:R-:W-:-:S06]  /*35270*/  WARPGROUP.ARRIVE ;  /* 0x00000000000079c5 */ /* 0x004fcc0000000000 */
[----:B------:R-:W-:Y:S01]  /*35280*/  HGMMA.64x256x16.F32.BF16 R24, R156, gdesc[UR4].tnspB, R24, gsb0 ;  /* 0x43e000049c187df0 */ /* 0x000fe20008001818 */
[----:B------:R-:W-:Y:S02]  /*35290*/  VIADD R12, R10, 0x80 ;  /* 0x000000800a0c7836 */ /* 0x000fe40000000000 */
[----:B------:R-:W-:-:S03]  /*352a0*/  IMAD.MOV.U32 R13, RZ, RZ, R11 ;  /* 0x000000ffff0d7224 */ /* 0x000fc600078e000b */
[----:B------:R-:W-:Y:S02]  /*352b0*/  R2UR UR6, R12 ;  /* 0x000000000c0672ca */ /* 0x000fe400000e0000 */
[----:B------:R-:W-:Y:S01]  /*352c0*/  R2UR UR7, R13 ;  /* 0x000000000d0772ca */ /* 0x000fe200000e0000 */
[----:B------:R-:W-:Y:S02]  /*352d0*/  WARPGROUP.DEPBAR.LE gsb0, 0x0 ;  /* 0x00008000000079c5 */ /* 0x000fe40000010000 */
[----:B------:R-:W-:Y:S04]  /*352e0*/  ST.E desc[UR12][R8.64], R24 ;  /* 0x0000001808007985 */ /* 0x000fe8000c10190c */
[----:B------:R-:W-:Y:S04]  /*352f0*/  ST.E desc[UR58][R8.64+0x4], R25 ;  /* 0x0000041908007985 */ /* 0x000fe8000c10193a */
[----:B------:R-:W-:Y:S04]  /*35300*/  ST.E desc[UR56][R8.64+0x8], R26 ;  /* 0x0000081a08007985 */ /* 0x000fe8000c101938 */
[----:B------:R-:W-:Y:S04]  /*35310*/  ST.E desc[UR10][R8.64+0xc], R27 ;  /* 0x00000c1b08007985 */ /* 0x000fe8000c10190a */
[----:B------:R-:W-:Y:S04]  /*35320*/  ST.E desc[UR8][R8.64+0x10], R28 ;  /* 0x0000101c08007985 */ /* 0x000fe8000c101908 */
[----:B------:R-:W-:Y:S04]  /*35330*/  ST.E desc[UR4][R8.64+0x14], R29 ;  /* 0x0000141d08007985 */ /* 0x000fe8000c101904 */
[----:B------:R-:W-:Y:S04]  /*35340*/  ST.E desc[UR54][R8.64+0x18], R30 ;  /* 0x0000181e08007985 */ /* 0x000fe8000c101936 */
[----:B------:R-:W-:Y:S04]  /*35350*/  ST.E desc[UR52][R8.64+0x1c], R31 ;  /* 0x00001c1f08007985 */ /* 0x000fe8000c101934 */
[----:B------:R-:W-:Y:S01]  /*35360*/  ST.E desc[UR50][R8.64+0x20], R32 ;  /* 0x0000202008007985 */ /* 0x000fe2000c101932 */
[----:B------:R-:W-:-:S03]  /*35370*/  R2UR UR12, R4 ;  /* 0x00000000040c72ca */ /* 0x000fc600000e0000 */
[----:B------:R-:W-:Y:S01]  /*35380*/  ST.E desc[UR48][R8.64+0x24], R33 ;  /* 0x0000242108007985 */ /* 0x000fe2000c101930 */
[----:B------:R-:W-:-:S03]  /*35390*/  R2UR UR13, R5 ;  /* 0x00000000050d72ca */ /* 0x000fc600000e0000 */
[----:B------:R-:W-:Y:S01]  /*353a0*/  ST.E desc[UR46][R8.64+0x28], R34 ;  /* 0x0000282208007985 */ /* 0x000fe2000c10192e */
[----:B------:R-:W-:-:S03]  /*353b0*/  R2UR UR58, R4 ;  /* 0x00000000043a72ca */ /* 0x000fc600000e0000 */
[----:B------:R-:W-:Y:S01]  /*353c0*/  ST.E desc[UR44][R8.64+0x2c], R35 ;  /* 0x00002c2308007985 */ /* 0x000fe2000c10192c */
[----:B------:R-:W-:-:S03]  /*353d0*/  R2UR UR59, R5 ;  /* 0x00000000053b72ca */ /* 0x000fc600000e0000 */
[----:B------:R-:W-:Y:S01]  /*353e0*/  ST.E desc[UR42][R8.64+0x30], R36 ;  /* 0x0000302408007985 */ /* 0x000fe2000c10192a */
[C---:B------:R-:W-:Y:S02]  /*353f0*/  R2UR UR56, R4.reuse ;  /* 0x00000000043872ca */ /* 0x040fe400000e0000 */
[C---:B------:R-:W-:Y:S01]  /*35400*/  R2UR UR57, R5.reuse ;  /* 0x00000000053972ca */ /* 0x040fe200000e0000 */
[----:B------:R-:W-:Y:S01]  /*35410*/  ST.E desc[UR38][R8.64+0x34], R37 ;  /* 0x0000342508007985 */ /* 0x000fe2000c101926 */
[C---:B------:R-:W-:Y:S02]  /*35420*/  R2UR UR10, R4.reuse ;  /* 0x00000000040a72ca */ /* 0x040fe400000e0000 */
[C---:B------:R-:W-:Y:S01]  /*35430*/  R2UR UR11, R5.reuse ;  /* 0x00000000050b72ca */ /* 0x040fe200000e0000 */
[----:B------:R-:W-:Y:S01]  /*35440*/  ST.E desc[UR34][R8.64+0x38], R38 ;  /* 0x0000382608007985 */ /* 0x000fe2000c101922 */
[C---:B------:R-:W-:Y:S02]  /*35450*/  R2UR UR8, R4.reuse ;  /* 0x00000000040872ca */ /* 0x040fe400000e0000 */
[----:B------:R-:W-:Y:S01]  /*35460*/  R2UR UR9, R5 ;  /* 0x00000000050972ca */ /* 0x000fe200000e0000 */
[----:B------:R-:W-:Y:S01]  /*35470*/  ST.E desc[UR32][R8.64+0x3c], R39 ;  /* 0x00003c2708007985 */ /* 0x000fe2000c101920 */
[----:B------:R-:W-:-:S02]  /*35480*/  R2UR UR4, R4 ;  /* 0x00000000040472ca */ /* 0x000fc400000e0000 */
        /* <DEDUP_REMOVED lines=290> */
[----:B------:R-:W-:Y:S02]  /*366b0*/  R2UR UR56, R4 ;  /* 0x00000000043872ca */ /* 0x000fe400000e0000 */
[----:B------:R-:W-:Y:S01]  /*366c0*/  R2UR UR57, R5 ;  /* 0x00000000053972ca */ /* 0x000fe200000e0000 */
        /* <DEDUP_REMOVED lines=14> */
[----:B------:R0:W-:Y:S02]  /*367b0*/  ST.E desc[UR56][R8.64+0x1fc], R151 ;  /* 0x0001fc9708007985 */ /* 0x0001e4000c101938 */
[----:B0-----:R-:W-:-:S06]  /*367c0*/  WARPGROUP.ARRIVE ;  /* 0x00000000000079c5 */ /* 0x001fcc0000000000 */
[----:B------:R-:W-:Y:S01]  /*367d0*/  HGMMA.64x256x16.F32.BF16 R24, R160, gdesc[UR4].tnspB, R24, gsb0 ;  /* 0x43e00004a0187df0 */ /* 0x000fe20008001818 */
        /* <DEDUP_REMOVED lines=48> */
[----:B------:R-:W-:Y:S02]  /*36ae0*/  R2UR UR14, R4 ;  /* 0x00000000040e72ca */ /* 0x000fe400000e0000 */
[----:B------:R-:W-:Y:S01]  /*36af0*/  R2UR UR15, R5 ;  /* 0x00000000050f72ca */ /* 0x000fe200000e0000 */
        /* <DEDUP_REMOVED lines=391> */
[----:B------:R-:W-:Y:S01]  /*38370*/  VIADD R10, R10, 0x180 ;  /* 0x000001800a0a7836 */ /* 0x000fe20000000000 */
[----:B------:R-:W-:-:S04]  /*38380*/  R2UR UR7, R11 ;  /* 0x000000000b0772ca */ /* 0x000fc800000e0000 */
        /* <DEDUP_REMOVED lines=359> */
[----:B------:R-:W-:Y:S01]  /*39a00*/  R2UR UR25, R5 ;  /* 0x00000000051972ca */ /* 0x000fe200000e0000 */
[----:B------:R-:W-:Y:S02]  /*39a10*/  WARPGROUP.DEPBAR.LE gsb0, 0x0 ;  /* 0x00008000000079c5 */ /* 0x000fe40000010000 */
[----:B------:R-:W-:Y:S01]  /*39a20*/  ST.E desc[UR4][R8.64], R24 ;  /* 0x0000001808007985 */ /* 0x000fe2000c101904 */
[----:B------:R-:W-:-:S02]  /*39a30*/  R2UR UR4, R4 ;  /* 0x00000000040472ca */ /* 0x000fc400000e0000 */
[----:B------:R-:W-:Y:S01]  /*39a40*/  R2UR UR5, R5 ;  /* 0x00000000050572ca */ /* 0x000fe200000e0000 */
[----:B------:R-:W-:Y:S04]  /*39a50*/  ST.E desc[UR6][R8.64+0x4], R25 ;  /* 0x0000041908007985 */ /* 0x000fe8000c101906 */
[----:B------:R-:W-:Y:S04]  /*39a60*/  ST.E desc[UR8][R8.64+0x8], R26 ;  /* 0x0000081a08007985 */ /* 0x000fe8000c101908 */
[----:B------:R-:W-:Y:S01]  /*39a70*/  ST.E desc[UR10][R8.64+0xc], R27 ;  /* 0x00000c1b08007985 */ /* 0x000fe2000c10190a */
[----:B------:R-:W-:-:S03]  /*39a80*/  R2UR UR6, R4 ;  /* 0x00000000040672ca */ /* 0x000fc600000e0000 */
[----:B------:R-:W-:Y:S01]  /*39a90*/  ST.E desc[UR12][R8.64+0x10], R28 ;  /* 0x0000101c08007985 */ /* 0x000fe2000c10190c */
[----:B------:R-:W-:-:S03]  /*39aa0*/  R2UR UR7, R5 ;  /* 0x00000000050772ca */ /* 0x000fc600000e0000 */
        /* <DEDUP_REMOVED lines=21> */
[C---:B------:R-:W-:Y:S02]  /*39c00*/  R2UR UR20, R4.reuse ;  /* 0x00000000041472ca */ /* 0x040fe400000e0000 */
[----:B------:R-:W-:Y:S01]  /*39c10*/  R2UR UR21, R5 ;  /* 0x00000000051572ca */ /* 0x000fe200000e0000 */
[----:B------:R-:W-:Y:S01]  /*39c20*/  ST.E desc[UR6][R8.64+0x30], R36 ;  /* 0x0000302408007985 */ /* 0x000fe2000c101906 */
[----:B------:R-:W-:-:S02]  /*39c30*/  R2UR UR22, R4 ;  /* 0x00000000041672ca */ /* 0x000fc400000e0000 */
[C---:B------:R-:W-:Y:S02]  /*39c40*/  R2UR UR23, R5.reuse ;  /* 0x00000000051772ca */ /* 0x040fe400000e0000 */
[C---:B------:R-:W-:Y:S02]  /*39c50*/  R2UR UR24, R4.reuse ;  /* 0x00000000041872ca */ /* 0x040fe400000e0000 */
[C---:B------:R-:W-:Y:S02]  /*39c60*/  R2UR UR25, R5.reuse ;  /* 0x00000000051972ca */ /* 0x040fe400000e0000 */
[C---:B------:R-:W-:Y:S02]  /*39c70*/  R2UR UR6, R4.reuse ;  /* 0x00000000040672ca */ /* 0x040fe400000e0000 */
[----:B------:R-:W-:Y:S01]  /*39c80*/  R2UR UR7, R5 ;  /* 0x00000000050772ca */ /* 0x000fe200000e0000 */
[----:B------:R-:W-:Y:S01]  /*39c90*/  ST.E desc[UR8][R8.64+0x34], R37 ;  /* 0x0000342508007985 */ /* 0x000fe2000c101908 */
[----:B------:R-:W-:-:S02]  /*39ca0*/  R2UR UR8, R4 ;  /* 0x00000000040872ca */ /* 0x000fc400000e0000 */
[----:B------:R-:W-:Y:S01]  /*39cb0*/  R2UR UR9, R5 ;  /* 0x00000000050972ca */ /* 0x000fe200000e0000 */
        /* <DEDUP_REMOVED lines=28> */
[C---:B------:R-:W-:Y:S01]  /*39e80*/  R2UR UR21, R5.reuse ;  /* 0x00000000051572ca */ /* 0x040fe200000e0000 */
[----:B------:R-:W-:Y:S01]  /*39e90*/  ST.E desc[UR4][R8.64+0x64], R49 ;  /* 0x0000643108007985 */ /* 0x000fe2000c101904 */
[C---:B------:R-:W-:Y:S02]  /*39ea0*/  R2UR UR22, R4.reuse ;  /* 0x00000000041672ca */ /* 0x040fe400000e0000 */
[C---:B------:R-:W-:Y:S01]  /*39eb0*/  R2UR UR23, R5.reuse ;  /* 0x00000000051772ca */ /* 0x040fe200000e0000 */
[----:B------:R-:W-:Y:S01]  /*39ec0*/  ST.E desc[UR6][R8.64+0x68], R50 ;  /* 0x0000683208007985 */ /* 0x000fe2000c101906 */
[C---:B------:R-:W-:Y:S02]  /*39ed0*/  R2UR UR24, R4.reuse ;  /* 0x00000000041872ca */ /* 0x040fe400000e0000 */
[----:B------:R-:W-:Y:S02]  /*39ee0*/  R2UR UR25, R5 ;  /* 0x00000000051972ca */ /* 0x000fe400000e0000 */
[----:B------:R-:W-:-:S02]  /*39ef0*/  R2UR UR4, R4 ;  /* 0x00000000040472ca */ /* 0x000fc400000e0000 */
[C---:B------:R-:W-:Y:S02]  /*39f00*/  R2UR UR5, R5.reuse ;  /* 0x00000000050572ca */ /* 0x040fe400000e0000 */
[C---:B------:R-:W-:Y:S02]  /*39f10*/  R2UR UR6, R4.reuse ;  /* 0x00000000040672ca */ /* 0x040fe400000e0000 */
        /* <DEDUP_REMOVED lines=9> */
[----:B------:R-:W-:Y:S04]  /*39fb0*/  ST.E desc[UR20][R8.64+0x84], R57 ;  /* 0x0000843908007985 */ /* 0x000fe8000c101914 */
[----:B------:R-:W-:Y:S04]  /*39fc0*/  ST.E desc[UR22][R8.64+0x88], R58 ;  /* 0x0000883a08007985 */ /* 0x000fe8000c101916 */
[----:B------:R-:W-:Y:S01]  /*39fd0*/  ST.E desc[UR24][R8.64+0x8c], R59 ;  /* 0x00008c3b08007985 */ /* 0x000fe2000c101918 */
[----:B------:R-:W-:-:S03]  /*39fe0*/  R2UR UR10, R4 ;  /* 0x00000000040a72ca */ /* 0x000fc600000e0000 */
[----:B------:R-:W-:Y:S01]  /*39ff0*/  ST.E desc[UR4][R8.64+0x90], R60 ;  /* 0x0000903c08007985 */ /* 0x000fe2000c101904 */
[C---:B------:R-:W-:Y:S02]  /*3a000*/  R2UR UR4, R4.reuse ;  /* 0x00000000040472ca */ /* 0x040fe400000e0000 */
[C---:B------:R-:W-:Y:S01]  /*3a010*/  R2UR UR5, R5.reuse ;  /* 0x00000000050572ca */ /* 0x040fe200000e0000 */
[----:B------:R-:W-:Y:S01]  /*3a020*/  ST.E desc[UR6][R8.64+0x94], R61 ;  /* 0x0000943d08007985 */ /* 0x000fe2000c101906 */
        /* <DEDUP_REMOVED lines=267> */
[----:B------:R-:W2:Y:S01]  /*3b0e0*/  LD.E R21, desc[UR28][R8.64+0x1fc] ;  /* 0x0001fc1c08157980 */ /* 0x000ea2000c101900 */
[----:B------:R-:W-:-:S02]  /*3b0f0*/  R2UR UR6, R4 ;  /* 0x00000000040672ca */ /* 0x000fc400000e0000 */
[C---:B------:R-:W-:Y:S02]  /*3b100*/  R2UR UR7, R5.reuse ;  /* 0x00000000050772ca */ /* 0x040fe400000e0000 */
[----:B------:R-:W-:Y:S02]  /*3b110*/  R2UR UR4, R4 ;  /* 0x00000000040472ca */ /* 0x000fe400000e0000 */
[----:B------:R-:W-:-:S09]  /*3b120*/  R2UR UR5, R5 ;  /* 0x00000000050572ca */ /* 0x000fd200000e0000 */
[----:B--2---:R0:W-:Y:S04]  /*3b130*/  ST.E desc[UR6][R8.64+0x1fc], R21 ;  /* 0x0001fc1508007985 */ /* 0x0041e8000c101906 */
[----:B------:R-:W2:Y:S01]  /*3b140*/  LD.E R11, desc[UR4][R8.64] ;  /* 0x00000004080b7980 */ /* 0x000ea2000c101900 */
[C---:B------:R-:W-:Y:S02]  /*3b150*/  R2UR UR4, R4.reuse ;  /* 0x00000000040472ca */ /* 0x040fe400000e0000 */
        /* <DEDUP_REMOVED lines=10> */
[----:B------:R-:W3:Y:S01]  /*3b200*/  LD.E R15, desc[UR6][R8.64+0x8] ;  /* 0x00000806080f7980 */ /* 0x000ee2000c101900 */
[C---:B------:R-:W-:Y:S02]  /*3b210*/  R2UR UR4, R4.reuse ;  /* 0x00000000040472ca */ /* 0x040fe400000e0000 */
[C---:B------:R-:W-:Y:S02]  /*3b220*/  R2UR UR5, R5.reuse ;  /* 0x00000000050572ca */ /* 0x040fe400000e0000 */
[----:B------:R-:W-:Y:S02]  /*3b230*/  R2UR UR6, R4 ;  /* 0x00000000040672ca */ /* 0x000fe400000e0000 */
[----:B------:R-:W-:-:S09]  /*3b240*/  R2UR UR7, R5 ;  /* 0x00000000050772ca */ /* 0x000fd200000e0000 */
[----:B---3--:R3:W-:Y:S04]  /*3b250*/  ST.E desc[UR4][R8.64+0x8], R15 ;  /* 0x0000080f08007985 */ /* 0x0087e8000c101904 */
[----:B0-----:R-:W4:Y:S01]  /*3b260*/  LD.E R21, desc[UR6][R8.64+0xc] ;  /* 0x00000c0608157980 */ /* 0x001f22000c101900 */
[C---:B------:R-:W-:Y:S02]  /*3b270*/  R2UR UR4, R4.reuse ;  /* 0x00000000040472ca */ /* 0x040fe400000e0000 */
[C---:B------:R-:W-:Y:S02]  /*3b280*/  R2UR UR5, R5.reuse ;  /* 0x00000000050572ca */ /* 0x040fe400000e0000 */
[----:B------:R-:W-:Y:S02]  /*3b290*/  R2UR UR6, R4 ;  /* 0x00000000040672ca */ /* 0x000fe400000e0000 */
[----:B------:R-:W-:-:S09]  /*3b2a0*/  R2UR UR7, R5 ;  /* 0x00000000050772ca */ /* 0x000fd200000e0000 */
[----:B----4-:R0:W-:Y:S04]  /*3b2b0*/  ST.E desc[UR4][R8.64+0xc], R21 ;  /* 0x00000c1508007985 */ /* 0x0101e8000c101904 */
[----:B-1----:R-:W4:Y:S01]  /*3b2c0*/  LD.E R11, desc[UR6][R8.64+0x10] ;  /* 0x00001006080b7980 */ /* 0x002f22000c101900 */
[C---:B------:R-:W-:Y:S02]  /*3b2d0*/  R2UR UR4, R4.reuse ;  /* 0x00000000040472ca */ /* 0x040fe400000e0000 */
[C---:B------:R-:W-:Y:S02]  /*3b2e0*/  R2UR UR5, R5.reuse ;  /* 0x00000000050572ca */ /* 0x040fe400000e0000 */
[----:B------:R-:W-:Y:S02]  /*3b2f0*/  R2UR UR6, R4 ;  /* 0x00000000040672ca */ /* 0x000fe400000e0000 */
[----:B------:R-:W-:-:S09]  /*3b300*/  R2UR UR7, R5 ;  /* 0x00000000050772ca */ /* 0x000fd200000e0000 */
[----:B----4-:R1:W-:Y:S04]  /*3b310*/  ST.E desc[UR4][R8.64+0x10], R11 ;  /* 0x0000100b08007985 */ /* 0x0103e8000c101904 */
[----:B--2---:R-:W2:Y:S01]  /*3b320*/  LD.E R13, desc[UR6][R8.64+0x14] ;  /* 0x00001406080d7980 */ /* 0x004ea2000c101900 */
[C---:B------:R-:W-:Y:S02]  /*3b330*/  R2UR UR4, R4.reuse ;  /* 0x00000000040472ca */ /* 0x040fe400000e0000 */
[C---:B------:R-:W-:Y:S02]  /*3b340*/  R2UR UR5, R5.reuse ;  /* 0x00000000050572ca */ /* 0x040fe400000e0000 */
[----:B------:R-:W-:Y:S02]  /*3b350*/  R2UR UR6, R4 ;  /* 0x00000000040672ca */ /* 0x000fe400000e0000 */
[----:B------:R-:W-:-:S09]  /*3b360*/  R2UR UR7, R5 ;  /* 0x00000000050772ca */ /* 0x000fd200000e0000 */
[----:B--2---:R2:W-:Y:S04]  /*3b370*/  ST.E desc[UR4][R8.64+0x14], R13 ;  /* 0x0000140d08007985 */ /* 0x0045e8000c101904 */
[----:B---3--:R-:W3:Y:S01]  /*3b380*/  LD.E R15, desc[UR6][R8.64+0x18] ;  /* 0x00001806080f7980 */ /* 0x008ee2000c101900 */
        /* <DEDUP_REMOVED lines=694> */
[----:B--2---:R-:W-:Y:S04]  /*3def0*/  ST.E desc[UR4][R8.64+0x1e4], R13 ;  /* 0x0001e40d08007985 */ /* 0x004fe8000c101904 */
[----:B---3--:R-:W2:Y:S01]  /*3df00*/  LD.E R15, desc[UR6][R8.64+0x1e8] ;  /* 0x0001e806080f7980 */ /* 0x008ea2000c101900 */
[C---:B------:R-:W-:Y:S02]  /*3df10*/  R2UR UR4, R4.reuse ;  /* 0x00000000040472ca */ /* 0x040fe400000e0000 */
[C---:B------:R-:W-:Y:S02]  /*3df20*/  R2UR UR5, R5.reuse ;  /* 0x00000000050572ca */ /* 0x040fe400000e0000 */
[----:B------:R-:W-:Y:S02]  /*3df30*/  R2UR UR6, R4 ;  /* 0x00000000040672ca */ /* 0x000fe400000e0000 */
[----:B------:R-:W-:-:S09]  /*3df40*/  R2UR UR7, R5 ;  /* 0x00000000050772ca */ /* 0x000fd200000e0000 */
[----:B--2---:R2:W-:Y:S04]  /*3df50*/  ST.E desc[UR4][R8.64+0x1e8], R15 ;  /* 0x0001e80f08007985 */ /* 0x0045e8000c101904 */
[----:B0-----:R-:W3:Y:S01]  /*3df60*/  LD.E R21, desc[UR6][R8.64+0x1ec] ;  /* 0x0001ec0608157980 */ /* 0x001ee2000c101900 */
[C---:B------:R-:W-:Y:S02]  /*3df70*/  R2UR UR4, R4.reuse ;  /* 0x00000000040472ca */ /* 0x040fe400000e0000 */
[C---:B------:R-:W-:Y:S02]  /*3df80*/  R2UR UR5, R5.reuse ;  /* 0x00000000050572ca */ /* 0x040fe400000e0000 */
[----:B------:R-:W-:Y:S02]  /*3df90*/  R2UR UR6, R4 ;  /* 0x00000000040672ca */ /* 0x000fe400000e0000 */
[----:B------:R-:W-:-:S09]  /*3dfa0*/  R2UR UR7, R5 ;  /* 0x00000000050772ca */ /* 0x000fd200000e0000 */
[----:B---3--:R-:W-:Y:S04]  /*3dfb0*/  ST.E desc[UR4][R8.64+0x1ec], R21 ;  /* 0x0001ec1508007985 */ /* 0x008fe8000c101904 */
[----:B-1----:R-:W3:Y:S01]  /*3dfc0*/  LD.E R11, desc[UR6][R8.64+0x1f0] ;  /* 0x0001f006080b7980 */ /* 0x002ee2000c101900 */
[C---:B------:R-:W-:Y:S02]  /*3dfd0*/  R2UR UR4, R4.reuse ;  /* 0x00000000040472ca */ /* 0x040fe400000e0000 */
[C---:B------:R-:W-:Y:S02]  /*3dfe0*/  R2UR UR5, R5.reuse ;  /* 0x00000000050572ca */ /* 0x040fe400000e0000 */
[----:B------:R-:W-:Y:S02]  /*3dff0*/  R2UR UR6, R4 ;  /* 0x00000000040672ca */ /* 0x000fe400000e0000 */
[----:B------:R-:W-:-:S09]  /*3e000*/  R2UR UR7, R5 ;  /* 0x00000000050772ca */ /* 0x000fd200000e0000 */
[----:B---3--:R0:W-:Y:S04]  /*3e010*/  ST.E desc[UR4][R8.64+0x1f0], R11 ;  /* 0x0001f00b08007985 */ /* 0x0081e8000c101904 */
[----:B------:R-:W3:Y:S01]  /*3e020*/  LD.E R25, desc[UR6][R8.64+0x1f4] ;  /* 0x0001f40608197980 */ /* 0x000ee2000c101900 */
[C---:B------:R-:W-:Y:S02]  /*3e030*/  R2UR UR4, R4.reuse ;  /* 0x00000000040472ca */ /* 0x040fe400000e0000 */
[C---:B------:R-:W-:Y:S02]  /*3e040*/  R2UR UR5, R5.reuse ;  /* 0x00000000050572ca */ /* 0x040fe400000e0000 */
[----:B------:R-:W-:Y:S02]  /*3e050*/  R2UR UR6, R4 ;  /* 0x00000000040672ca */ /* 0x000fe400000e0000 */
[----:B------:R-:W-:-:S09]  /*3e060*/  R2UR UR7, R5 ;  /* 0x00000000050772ca */ /* 0x000fd200000e0000 */
[----:B---3--:R1:W-:Y:S04]  /*3e070*/  ST.E desc[UR4][R8.64+0x1f4], R25 ;  /* 0x0001f41908007985 */ /* 0x0083e8000c101904 */
[----:B--2---:R-:W2:Y:S01]  /*3e080*/  LD.E R15, desc[UR6][R8.64+0x1f8] ;  /* 0x0001f806080f7980 */ /* 0x004ea2000c101900 */
[----:B------:R-:W-:Y:S02]  /*3e090*/  R2UR UR4, R4 ;  /* 0x00000000040472ca */ /* 0x000fe400000e0000 */
[----:B------:R-:W-:-:S13]  /*3e0a0*/  R2UR UR5, R5 ;  /* 0x00000000050572ca */ /* 0x000fda00000e0000 */
[----:B--2---:R1:W-:Y:S01]  /*3e0b0*/  ST.E desc[UR4][R8.64+0x1f8], R15 ;  /* 0x0001f80f08007985 */ /* 0x0043e2000c101904 */
[----:B------:R-:W-:Y:S01]  /*3e0c0*/  @!PT LDS RZ, [RZ] ;  /* 0x00000000fffff984 */ /* 0x000fe20000000800 */
[----:B------:R-:W-:Y:S01]  /*3e0d0*/  @!PT LDS RZ, [RZ] ;  /* 0x00000000fffff984 */ /* 0x000fe20000000800 */
[----:B------:R-:W-:Y:S01]  /*3e0e0*/  @!PT LDS RZ, [RZ] ;  /* 0x00000000fffff984 */ /* 0x000fe20000000800 */
[----:B------:R-:W-:Y:S01]  /*3e0f0*/  @!PT LDS RZ, [RZ] ;  /* 0x00000000fffff984 */ /* 0x000fe20000000800 */
[----:B------:R2:W-:Y:S06]  /*3e100*/  MEMBAR.ALL.CTA ;  /* 0x0000000000007992 */ /* 0x0005ec0000008000 */
[----:B--2---:R-:W2:Y:S02]  /*3e110*/  FENCE.VIEW.ASYNC.S ;  /* 0x00000000000073c6 */ /* 0x004ea40000000000 */
[----:B--2---:R-:W-:Y:S02]  /*3e120*/  NOP ;  /* 0x0000000000007918 */ /* 0x004fe40000000000 */
[----:B------:R-:W2:Y:S01]  /*3e130*/  LDL.64 R12, [R7+0x40] ;  /* 0x00004000070c7983 */ /* 0x000ea20000100a00 */
[----:B------:R-:W-:-:S02]  /*3e140*/  R2UR UR4, R4 ;  /* 0x00000000040472ca */ /* 0x000fc400000e0000 */
[----:B------:R-:W-:Y:S01]  /*3e150*/  R2UR UR5, R5 ;  /* 0x00000000050572ca */ /* 0x000fe200000e0000 */
[----:B------:R-:W-:Y:S06]  /*3e160*/  BAR.ARV 0xe, 0x100 ;  /* 0x0384000000007b1d */ /* 0x000fec0000002000 */
[----:B0-----:R-:W3:Y:S06]  /*3e170*/  LDL.64 R10, [R7] ;  /* 0x00000000070a7983 */ /* 0x001eec0000100a00 */
[----:B--2---:R-:W2:Y:S01]  /*3e180*/  LD.E R14, desc[UR4][R12.64] ;  /* 0x000000040c0e7980 */ /* 0x004ea2000c101900 */
[----:B------:R-:W-:-:S02]  /*3e190*/  R2UR UR4, R4 ;  /* 0x00000000040472ca */ /* 0x000fc400000e0000 */
[----:B------:R-:W-:Y:S01]  /*3e1a0*/  R2UR UR5, R5 ;  /* 0x00000000050572ca */ /* 0x000fe200000e0000 */
[----:B------:R-:W-:-:S12]  /*3e1b0*/  BSSY B2, `(.L_x_5411) ;  /* 0x0000006000027945 */ /* 0x000fd80003800000 */
[----:B---3--:R1:W5:Y:S01]  /*3e1c0*/  LD.E R10, desc[UR4][R10.64] ;  /* 0x000000040a0a7980 */ /* 0x008362000c101900 */
[----:B--2---:R-:W-:-:S04]  /*3e1d0*/  LOP3.LUT R14, R14, 0x1, RZ, 0xfc, !PT ;  /* 0x000000010e0e7812 */ /* 0x004fc800078efcff */
[----:B------:R-:W-:-:S13]  /*3e1e0*/  ISETP.NE.AND P0, PT, R14, 0x3, PT ;  /* 0x000000030e00780c */ /* 0x000fda0003f05270 */
[----:B-1----:R-:W-:Y:S05]  /*3e1f0*/  @!P0 BRA `(.L_x_5412) ;  /* 0x0000000000048947 */ /* 0x002fea0003800000 */
[----:B------:R-:W-:Y:S01]  /*3e200*/  BPT.TRAP 0x1 ;  /* 0x000000040000795c */ /* 0x000fe20000300000 */
.L_x_5412:
[----:B------:R-:W-:Y:S05]  /*3e210*/  BSYNC B2 ;  /* 0x0000000000027941 */ /* 0x000fea0003800000 */
.L_x_5411:
        /* <DEDUP_REMOVED lines=9> */
[----:B------:R0:W-:Y:S02]  /*3e2b0*/  SYNCS.ARRIVE.TRANS64.RED.A1T0 RZ, [R7+URZ], RZ ;  /* 0x000000ff07ff79a7 */ /* 0x0001e4000810043f */
[----:B0-----:R-:W-:-:S04]  /*3e2c0*/  IMAD.MOV.U32 R7, RZ, RZ, 0x0 ;  /* 0x00000000ff077424 */ /* 0x001fc800078e00ff */
[----:B------:R-:W-:Y:S05]  /*3e2d0*/  RET.REL.NODEC R6 `(_ZN7cutlass13device_kernelIN5flash11enable_sm90INS1_16FlashAttnFwdSm90INS1_25CollectiveMainloopFwdSm90ILi2EN4cute5tupleIJNS5_1CILi1EEES8_S8_EEENS6_IJNS7_ILi64EEESA_SA_EEELi512ENS_10bfloat16_tEfNS_4arch4Sm90ELb0ELb1ELb1ELb0ELb1ELb0ELb1ELb0ELb0ELb1ELb1ELb0EEENS1_21CollectiveEpilogueFwdINS6_IJSA_NS7_ILi512EEESA_EEES9_SC_SE_Li256ELb0ELb1ELb1ELb0EEENS1_19SingleTileSchedulerILb0ELb1ELb1ELi64EEEEEEEEEvNT_6ParamsE) ;  /* 0xfffffc1c06487950 */ /* 0x000fea0003c3ffff */
.L_x_5383:
[----:B0-----:R0:W1:Y:S02]  /*3e2e0*/  SYNCS.PHASECHK.TRANS64.TRYWAIT P0, [R11+URZ], R20 ;  /* 0x000000140b0075a7 */ /* 0x001064000800017f */
[----:B-1----:R-:W-:Y:S05]  /*3e2f0*/  @!P0 NANOSLEEP.SYNCS 0x989680 ;  /* 0x009896800000895d */ /* 0x002fea0003900000 */
[----:B------:R-:W1:Y:S02]  /*3e300*/  @!P0 SYNCS.PHASECHK.TRANS64 P0, [R11+URZ], R20 ;  /* 0x000000140b0085a7 */ /* 0x000e64000800007f */
[----:B-1----:R-:W-:Y:S05]  /*3e310*/  @!P0 BRA `(.L_x_5383) ;  /* 0xfffffffc00f08947 */ /* 0x002fea000383ffff */
[----:B------:R-:W-:Y:S05]  /*3e320*/  BRA `(.L_x_5382) ;  /* 0xfffffee400b87947 */ /* 0x000fea000383ffff */
.L_x_5390:
[----:B0-----:R0:W1:Y:S02]  /*3e330*/  SYNCS.PHASECHK.TRANS64.TRYWAIT P0, [R20+URZ], R21 ;  /* 0x00000015140075a7 */ /* 0x001064000800017f */
[----:B-1----:R-:W-:Y:S05]  /*3e340*/  @!P0 NANOSLEEP.SYNCS 0x989680 ;  /* 0x009896800000895d */ /* 0x002fea0003900000 */
[----:B------:R-:W1:Y:S02]  /*3e350*/  @!P0 SYNCS.PHASECHK.TRANS64 P0, [R20+URZ], R21 ;  /* 0x00000015140085a7 */ /* 0x000e64000800007f */
[----:B-1----:R-:W-:Y:S05]  /*3e360*/  @!P0 BRA `(.L_x_5390) ;  /* 0xfffffffc00f08947 */ /* 0x002fea000383ffff */
[----:B------:R-:W-:Y:S05]  /*3e370*/  BRA `(.L_x_5389) ;  /* 0xfffffeec008c7947 */ /* 0x000fea000383ffff */
.L_x_5413:
        /* <DEDUP_REMOVED lines=16> */
.L_x_15749:


//--------------------- .text._ZN7cutlass13device_kernelIN5flash11enable_sm90INS1_16FlashAttnFwdSm90INS1_25CollectiveMainloopFwdSm90ILi2EN4cute5tupleIJNS5_1CILi1EEES8_S8_EEENS6_IJNS7_ILi64EEESA_SA_EEELi512ENS_10bfloat16_tEfNS_4arch4Sm90ELb0ELb1ELb1ELb1ELb1ELb0ELb0ELb0ELb0ELb1ELb1ELb0EEENS1_21CollectiveEpilogueFwdINS6_IJSA_NS7_ILi512EEESA_EEES9_SC_SE_Li256ELb1ELb1ELb1ELb0EEENS1_36VarlenDynamicPersistentTileSchedulerILi64ELi64ELi256ELi128ELb1ELb1ELb1ELb1ELb0ELb1EEEEEEEEEvNT_6ParamsE --------------------------
	.section	.text._ZN7cutlass13device_kernelIN5flash11enable_sm90INS1_16FlashAttnFwdSm90INS1_25CollectiveMainloopFwdSm90ILi2EN4cute5tupleIJNS5_1CILi1EEES8_S8_EEENS6_IJNS7_ILi64EEESA_SA_EEELi512ENS_10bfloat16_tEfNS_4arch4Sm90ELb0ELb1ELb1ELb1ELb1ELb0ELb0ELb0ELb0ELb1ELb1ELb0EEENS1_21CollectiveEpilogueFwdINS6_IJSA_NS7_ILi512EEESA_EEES9_SC_SE_Li256ELb1ELb1ELb1ELb0EEENS1_36VarlenDynamicPersistentTileSchedulerILi64ELi64ELi256ELi128ELb1ELb1ELb1ELb1ELb0ELb1EEEEEEEEEvNT_6ParamsE,"ax",@progbits
	.align	128
.text._ZN7cutlass13device_kernelIN5flash11enable_sm90INS1_16FlashAttnFwdSm90INS1_25CollectiveMainloopFwdSm90ILi2EN4cute5tupleIJNS5_1CILi1EEES8_S8_EEENS6_IJNS7_ILi64EEESA_SA_EEELi512ENS_10bfloat16_tEfNS_4arch4Sm90ELb0ELb1ELb1ELb1ELb1ELb0ELb0ELb0ELb0ELb1ELb1ELb0EEENS1_21CollectiveEpilogueFwdINS6_IJSA_NS7_ILi512EEESA_EEES9_SC_SE_Li256ELb1ELb1ELb1ELb0EEENS1_36VarlenDynamicPersistentTileSchedulerILi64ELi64ELi256ELi128ELb1ELb1ELb1ELb1ELb0ELb1EEEEEEEEEvNT_6ParamsE:
        .type           _ZN7cutlass13device_kernelIN5flash11enable_sm90INS1_16FlashAttnFwdSm90INS1_25CollectiveMainloopFwdSm90ILi2EN4cute5tupleIJNS5_1CILi1EEES8_S8_EEENS6_IJNS7_ILi64EEESA_SA_EEELi512ENS_10bfloat16_tEfNS_4arch4Sm90ELb0ELb1ELb1ELb1ELb1ELb0ELb0ELb0ELb0ELb1ELb1ELb0EEENS1_21CollectiveEpilogueFwdINS6_IJSA_NS7_ILi512EEESA_EEES9_SC_SE_Li256ELb1ELb1ELb1ELb0EEENS1_36VarlenDynamicPersistentTileSchedulerILi64ELi64ELi256ELi128ELb1ELb1ELb1ELb1ELb0ELb1EEEEEEEEEvNT_6ParamsE,@function
        .size           _ZN7cutlass13device_kernelIN5flash11enable_sm90INS1_16FlashAttnFwdSm90INS1_25CollectiveMainloopFwdSm90ILi2EN4cute5tupleIJNS5_1CILi1EEES8_S8_EEENS6_IJNS7_ILi64EEESA_SA_EEELi512ENS_10bfloat16_tEfNS_4arch4Sm90ELb0ELb1ELb1ELb1ELb1ELb0ELb0ELb0ELb0ELb1ELb1ELb0EEENS1_21CollectiveEpilogueFwdINS6_IJSA_NS7_ILi512EEESA_EEES9_SC_SE_Li256ELb1ELb1ELb1ELb0EEENS1_36VarlenDynamicPersistentTileSchedulerILi64ELi64ELi256ELi128ELb1ELb1ELb1ELb1ELb0ELb1EEEEEEEEEvNT_6ParamsE,(.L_x_15751 - _ZN7cutlass13device_kernelIN5flash11enable_sm90INS1_16FlashAttnFwdSm90INS1_25CollectiveMainloopFwdSm90ILi2EN4cute5tupleIJNS5_1CILi1EEES8_S8_EEENS6_IJNS7_ILi64EEESA_SA_EEELi512ENS_10bfloat16_tEfNS_4arch4Sm90ELb0ELb1ELb1ELb1ELb1ELb0ELb0ELb0ELb0ELb1ELb1ELb0EEENS1_21CollectiveEpilogueFwdINS6_IJSA_NS7_ILi512EEESA_EEES9_SC_SE_Li256ELb1ELb1ELb1ELb0EEENS1_36VarlenDynamicPersistentTileSchedulerILi64ELi64ELi256ELi128ELb1ELb1ELb1ELb1ELb0ELb1EEEEEEEEEvNT_6ParamsE)
        .other          _ZN7cutlass13device_kernelIN5flash11enable_sm90INS1_16FlashAttnFwdSm90INS1_25CollectiveMainloopFwdSm90ILi2EN4cute5tupleIJNS5_1CILi1EEES8_S8_EEENS6_IJNS7_ILi64EEESA_SA_EEELi512ENS_10bfloat16_tEfNS_4arch4Sm90ELb0ELb1ELb1ELb1ELb1ELb0ELb0ELb0ELb0ELb1ELb1ELb0EEENS1_21CollectiveEpilogueFwdINS6_IJSA_NS7_ILi512EEESA_EEES9_SC_SE_Li256ELb1ELb1ELb1ELb0EEENS1_36VarlenDynamicPersistentTileSchedulerILi64ELi64ELi256ELi128ELb1ELb1ELb1ELb1ELb0ELb1EEEEEEEEEvNT_6ParamsE,@"STO_CUDA_ENTRY STV_DEFAULT"
_ZN7cutlass13device_kernelIN5flash11enable_sm90INS1_16FlashAttnFwdSm90INS1_25CollectiveMainloopFwdSm90ILi2EN4cute5tupleIJNS5_1CILi1EEES8_S8_EEENS6_IJNS7_ILi64EEESA_SA_EEELi512ENS_10bfloat16_tEfNS_4arch4Sm90ELb0ELb1ELb1ELb1ELb1ELb0ELb0ELb0ELb0ELb1ELb1ELb0EEENS1_21CollectiveEpilogueFwdINS6_IJSA_NS7_ILi512EEESA_EEES9_SC_SE_Li256ELb1ELb1ELb1ELb0EEENS1_36VarlenDynamicPersistentTileSchedulerILi64ELi64ELi256ELi128ELb1ELb1ELb1ELb1ELb0ELb1EEEEEEEEEvNT_6ParamsE:
        /* <DEDUP_REMOVED lines=41> */
.L_x_5414:
        /* <DEDUP_REMOVED lines=22> */
.L_x_5415:
        /* <DEDUP_REMOVED lines=18> */
.L_x_5416:
        /* <DEDUP_REMOVED lines=22> */
.L_x_5417:
        /* <DEDUP_REMOVED lines=23> */
.L_x_5418:
        /* <DEDUP_REMOVED lines=8> */
.L_x_5420:
        /* <DEDUP_REMOVED lines=30> */
[CC--:B------:R-:W-:Y:S02]  /*0a40*/  LEA.HI R6, R3.reuse, R0.reuse, RZ, 0x2 ;  /* 0x0000000003067211 */ /* 0x0c0fe400078f10ff */
[----:B------:R-:W-:Y:S02]  /*0a50*/  LEA.HI R219, R3, R0, RZ, 0x3 ;  /* 0x0000000003db7211 */ /* 0x000fe400078f18ff */
[----:B------:R-:W-:Y:S02]  /*0a60*/  SHF.R.S32.HI R7, RZ, 0x4, R2 ;  /* 0x00000004ff077819 */ /* 0x000fe40000011402 */
[----:B------:R-:W-:Y:S02]  /*0a70*/  LOP3.LUT R3, R2, 0xfffffff0, RZ, 0xc0, !PT ;  /* 0xfffffff002037812 */ /* 0x000fe400078ec0ff */
[----:B------:R-:W-:-:S02]  /*0a80*/  SHF.R.S32.HI R5, RZ, 0x5, R4 ;  /* 0x00000005ff057819 */ /* 0x000fc40000011404 */
[----:B------:R-:W-:Y:S01]  /*0a90*/  SHF.R.S32.HI R4, RZ, 0x1f, R4 ;  /* 0x0000001fff047819 */ /* 0x000fe20000011404 */
[----:B------:R-:W-:Y:S01]  /*0aa0*/  IMAD.IADD R3, R0, 0x1, -R3 ;  /* 0x0000000100037824 */ /* 0x000fe200078e0a03 */
[----:B------:R-:W-:Y:S02]  /*0ab0*/  LOP3.LUT R13, R6, 0xfffffffc, RZ, 0xc0, !PT ;  /* 0xfffffffc060d7812 */ /* 0x000fe400078ec0ff */
[----:B------:R-:W-:Y:S02]  /*0ac0*/  LOP3.LUT R11, R9, 0xffffff80, RZ, 0xc0, !PT ;  /* 0xffffff80090b7812 */ /* 0x000fe400078ec0ff */
[----:B------:R-:W-:Y:S01]  /*0ad0*/  LOP3.LUT R187, R219, 0xfffffff8, RZ, 0xc0, !PT ;  /* 0xfffffff8dbbb7812 */ /* 0x000fe200078ec0ff */
[----:B------:R-:W-:Y:S01]  /*0ae0*/  IMAD.IADD R13, R0, 0x1, -R13 ;  /* 0x00000001000d7824 */ /* 0x000fe200078e0a0d */
[----:B------:R-:W-:Y:S01]  /*0af0*/  LEA.HI R2, R2, R7, RZ, 0x1 ;  /* 0x0000000702027211 */ /* 0x000fe200078f08ff */
[----:B------:R-:W-:Y:S01]  /*0b00*/  IMAD.IADD R11, R0, 0x1, -R11 ;  /* 0x00000001000b7824 */ /* 0x000fe200078e0a0b */
[----:B------:R-:W-:Y:S01]  /*0b10*/  LEA.HI R4, R4, R5, RZ, 0x2 ;  /* 0x0000000504047211 */ /* 0x000fe200078f10ff */
[----:B------:R-:W-:Y:S01]  /*0b20*/  IMAD.IADD R187, R0, 0x1, -R187 ;  /* 0x0000000100bb7824 */ /* 0x000fe200078e0abb */
[----:B------:R-:W-:-:S02]  /*0b30*/  LOP3.LUT R2, R2, 0x1ffffffe, RZ, 0xc0, !PT ;  /* 0x1ffffffe02027812 */ /* 0x000fc400078ec0ff */
[----:B------:R-:W-:Y:S01]  /*0b40*/  SHF.R.S32.HI R220, RZ, 0x7, R9 ;  /* 0x00000007ffdc7819 */ /* 0x000fe20000011409 */
[----:B------:R-:W-:Y:S01]  /*0b50*/  IMAD.SHL.U32 R19, R187, 0x8, RZ ;  /* 0x00000008bb137824 */ /* 0x000fe200078e00ff */
[--C-:B------:R-:W-:Y:S01]  /*0b60*/  SHF.R.S32.HI R0, RZ, 0x1f, R3.reuse ;  /* 0x0000001fff007819 */ /* 0x100fe20000011403 */
[----:B------:R-:W-:Y:S01]  /*0b70*/  IMAD.IADD R2, R7, 0x1, -R2 ;  /* 0x0000000107027824 */ /* 0x000fe200078e0a02 */
[----:B------:R-:W-:Y:S01]  /*0b80*/  LOP3.LUT R4, R4, 0x3ffffc, RZ, 0xc0, !PT ;  /* 0x003ffffc04047812 */ /* 0x000fe200078ec0ff */
[----:B------:R-:W-:Y:S01]  /*0b90*/  IMAD R15, R220, 0x100, R3 ;  /* 0x00000100dc0f7824 */ /* 0x000fe200078e0203 */
[----:B------:R-:W-:Y:S01]  /*0ba0*/  LEA.HI R7, R13, R13, RZ, 0x1 ;  /* 0x0000000d0d077211 */ /* 0x000fe200078f08ff */
[----:B------:R-:W-:Y:S01]  /*0bb0*/  IMAD.SHL.U32 R2, R2, 0x8, RZ ;  /* 0x0000000802027824 */ /* 0x000fe200078e00ff */
[----:B------:R-:W-:Y:S01]  /*0bc0*/  LEA.HI R6, R0, R3, RZ, 0x3 ;  /* 0x0000000300067211 */ /* 0x000fe200078f18ff */
[----:B------:R-:W-:Y:S01]  /*0bd0*/  IMAD.IADD R4, R5, 0x1, -R4 ;  /* 0x0000000105047824 */ /* 0x000fe200078e0a04 */
[----:B------:R-:W-:-:S02]  /*0be0*/  SHF.R.S32.HI R0, RZ, 0x1f, R11 ;  /* 0x0000001fff007819 */ /* 0x000fc4000001140b */
[----:B------:R-:W-:Y:S01]  /*0bf0*/  LOP3.LUT R10, R7, 0x1ffffffe, RZ, 0xc0, !PT ;  /* 0x1ffffffe070a7812 */ /* 0x000fe200078ec0ff */
[----:B------:R-:W-:Y:S01]  /*0c00*/  IMAD R15, R4, 0x10, R15 ;  /* 0x00000010040f7824 */ /* 0x000fe200078e020f */
[C---:B------:R-:W-:Y:S01]  /*0c10*/  LOP3.LUT R8, R6.reuse, 0xfffffff8, RZ, 0xc0, !PT ;  /* 0xfffffff806087812 */ /* 0x040fe200078ec0ff */
[----:B------:R-:W-:Y:S01]  /*0c20*/  IMAD.SHL.U32 R7, R6, 0x40, RZ ;  /* 0x0000004006077824 */ /* 0x000fe200078e00ff */
[----:B------:R-:W-:Y:S01]  /*0c30*/  LEA.HI R4, R0, R11, RZ, 0x2 ;  /* 0x0000000b00047211 */ /* 0x000fe200078f10ff */
[----:B------:R-:W-:Y:S01]  /*0c40*/  IMAD.IADD R186, R13, 0x1, -R10 ;  /* 0x000000010dba7824 */ /* 0x000fe200078e0a0a */
[----:B------:R-:W-:Y:S01]  /*0c50*/  LEA.HI R9, R9, R220, RZ, 0x1 ;  /* 0x000000dc09097211 */ /* 0x000fe200078f08ff */
[----:B------:R-:W-:Y:S01]  /*0c60*/  IMAD.IADD R8, R3, 0x1, -R8 ;  /* 0x0000000103087824 */ /* 0x000fe200078e0a08 */
[--C-:B------:R-:W-:Y:S02]  /*0c70*/  SHF.R.S32.HI R3, RZ, 0x2, R4.reuse ;  /* 0x00000002ff037819 */ /* 0x100fe40000011404 */
[----:B------:R-:W-:-:S02]  /*0c80*/  SHF.R.S32.HI R6, RZ, 0x1f, R4 ;  /* 0x0000001fff067819 */ /* 0x000fc40000011404 */
[----:B------:R-:W-:Y:S02]  /*0c90*/  LOP3.LUT R10, R4, 0x7ffffffc, RZ, 0xc0, !PT ;  /* 0x7ffffffc040a7812 */ /* 0x000fe400078ec0ff */
[----:B------:R-:W-:Y:S02]  /*0ca0*/  LOP3.LUT R4, R7, 0x7ffffe00, RZ, 0xc0, !PT ;  /* 0x7ffffe0007047812 */ /* 0x000fe400078ec0ff */
[----:B------:R-:W-:Y:S01]  /*0cb0*/  LEA.HI R6, R6, R3, RZ, 0x3 ;  /* 0x0000000306067211 */ /* 0x000fe200078f18ff */
[----:B------:R-:W-:Y:S01]  /*0cc0*/  IMAD.IADD R10, R11, 0x1, -R10 ;  /* 0x000000010b0a7824 */ /* 0x000fe200078e0a0a */
[----:B------:R-:W-:Y:S01]  /*0cd0*/  LOP3.LUT R9, R9, 0xfffffe, RZ, 0xc0, !PT ;  /* 0x00fffffe09097812 */ /* 0x000fe200078ec0ff */
[----:B------:R-:W-:Y:S01]  /*0ce0*/  IMAD R7, R5, 0x400, R4 ;  /* 0x0000040005077824 */ /* 0x000fe200078e0204 */
[----:B------:R-:W-:Y:S01]  /*0cf0*/  LOP3.LUT R6, R6, 0xfffffff8, RZ, 0xc0, !PT ;  /* 0xfffffff806067812 */ /* 0x000fe200078ec0ff */
[----:B------:R-:W-:Y:S01]  /*0d00*/  IMAD.SHL.U32 R4, R8, 0x40, RZ ;  /* 0x0000004008047824 */ /* 0x000fe200078e00ff */
[----:B------:R-:W-:Y:S01]  /*0d10*/  LEA.HI R0, R0, R11, RZ, 0x5 ;  /* 0x0000000b00007211 */ /* 0x000fe200078f28ff */
[----:B------:R-:W-:Y:S01]  /*0d20*/  IMAD.IADD R9, R220, 0x1, -R9 ;  /* 0x00000001dc097824 */ /* 0x000fe200078e0a09 */
[----:B------:R-:W-:Y:S01]  /*0d30*/  R2P PR, R8, 0x6 ;  /* 0x0000000608007804 */ /* 0x000fe20000000000 */
[----:B------:R-:W-:Y:S01]  /*0d40*/  IMAD.IADD R17, R3, 0x1, -R6 ;  /* 0x0000000103117824 */ /* 0x000fe200078e0a06 */
[----:B------:R-:W-:Y:S01]  /*0d50*/  LOP3.LUT R5, R4, 0x1c0, RZ, 0xc0, !PT ;  /* 0x000001c004057812 */ /* 0x000fe200078ec0ff */
[----:B------:R-:W-:Y:S01]  /*0d60*/  IMAD.U32 R3, R15, 0x40, R2 ;  /* 0x000000400f037824 */ /* 0x000fe200078e0002 */
[----:B------:R-:W-:-:S02]  /*0d70*/  SHF.R.S32.HI R0, RZ, 0x5, R0 ;  /* 0x00000005ff007819 */ /* 0x000fc40000011400 */
[----:B------:R-:W-:Y:S02]  /*0d80*/  LOP3.LUT R2, R5, 0x8, R2, 0xf8, !PT ;  /* 0x0000000805027812 */ /* 0x000fe400078ef802 */
[----:B------:R-:W-:Y:S01]  /*0d90*/  SHF.R.U32.HI R5, RZ, 0x3, R5 ;  /* 0x00000003ff057819 */ /* 0x000fe20000011605 */
[----:B------:R0:W-:Y:S01]  /*0da0*/  STL [R1+0x20], R3 ;  /* 0x0000200301007387 */ /* 0x0001e20000100800 */
[----:B------:R-:W-:Y:S01]  /*0db0*/  IMAD R17, R0, 0x10, R17 ;  /* 0x0000001000117824 */ /* 0x000fe200078e0211 */
[----:B------:R-:W-:Y:S02]  /*0dc0*/  SEL R184, R184, 0xffffffe0, !P1 ;  /* 0xffffffe0b8b87807 */ /* 0x000fe40004800000 */
[----:B------:R-:W-:Y:S01]  /*0dd0*/  LOP3.LUT R4, R2, R5, RZ, 0x3c, !PT ;  /* 0x0000000502047212 */ /* 0x000fe200078e3cff */
[----:B------:R-:W-:Y:S01]  /*0de0*/  IMAD.SHL.U32 R2, R10, 0x2, RZ ;  /* 0x000000020a027824 */ /* 0x000fe200078e00ff */
[----:B------:R-:W-:Y:S01]  /*0df0*/  SHF.R.S32.HI R219, RZ, 0x3, R219 ;  /* 0x00000003ffdb7819 */ /* 0x000fe200000114db */
[----:B------:R-:W-:-:S02]  /*0e00*/  IMAD R186, R186, 0x8, R17 ;  /* 0x00000008baba7824 */ /* 0x000fc400078e0211 */
[----:B------:R-:W-:Y:S02]  /*0e10*/  IMAD.IADD R4, R7, 0x1, R4 ;  /* 0x0000000107047824 */ /* 0x000fe400078e0204 */
[----:B0-----:R-:W-:-:S03]  /*0e20*/  IMAD.SHL.U32 R3, R9, 0x100, RZ ;  /* 0x0000010009037824 */ /* 0x001fc600078e00ff */
[----:B------:R-:W-:Y:S01]  /*0e30*/  LEA R22, R4, UR41, 0x1 ;  /* 0x0000002904167c11 */ /* 0x000fe2000f8e08ff */
[----:B------:R-:W-:Y:S01]  /*0e40*/  IMAD.IADD R18, R2, 0x1, R3 ;  /* 0x0000000102127824 */ /* 0x000fe200078e0203 */
[----:B------:R0:W-:Y:S03]  /*0e50*/  STL [R1+0x1c], R3 ;  /* 0x00001c0301007387 */ /* 0x0001e60000100800 */
[C---:B------:R-:W-:Y:S01]  /*0e60*/  VIADD R218, R18.reuse, 0x8 ;  /* 0x0000000812da7836 */ /* 0x040fe20000000000 */
[----:B------:R-:W-:Y:S01]  /*0e70*/  SHF.R.S32.HI R0, RZ, 0x1f, R18 ;  /* 0x0000001fff007819 */ /* 0x000fe20000011412 */
[C---:B------:R-:W-:Y:S02]  /*0e80*/  VIADD R217, R18.reuse, 0x10 ;  /* 0x0000001012d97836 */ /* 0x040fe40000000000 */
        /* <DEDUP_REMOVED lines=63> */
[----:B------:R-:W-:-:S02]  /*1280*/  IMAD.IADD R185, R185, 0x1, R184 ;  /* 0x00000001b9b97824 */ /* 0x000fc400078e02b8 */
[----:B------:R-:W-:-:S07]  /*1290*/  IMAD.IADD R184, R184, 0x1, R23 ;  /* 0x00000001b8b87824 */ /* 0x000fce00078e0217 */
.L_x_5543:
[----:B------:R-:W-:Y:S02]  /*12a0*/  ULDC.64 UR8, c[0x0][0xa28] ;  /* 0x00028a0000087ab9 */ /* 0x000fe40000000a00 */
[----:B------:R-:W-:-:S04]  /*12b0*/  UISETP.NE.U32.AND UP0, UPT, UR8, URZ, UPT ;  /* 0x0000003f0800728c */ /* 0x000fc8000bf05070 */
[----:B------:R-:W-:-:S03]  /*12c0*/  UISETP.NE.AND.EX UP0, UPT, UR9, URZ, UPT, UP0 ;  /* 0x0000003f0900728c */ /* 0x000fc6000bf05300 */
[----:B------:R-:W-:Y:S02]  /*12d0*/  ULDC.64 UR8, c[0x0][0xa18] ;  /* 0x0002860000087ab9 */ /* 0x000fe40000000a00 */
[----:B------:R-:W-:Y:S01]  /*12e0*/  UISETP.NE.U32.AND UP1, UPT, UR8, URZ, UPT ;  /* 0x0000003f0800728c */ /* 0x000fe2000bf25070 */
[----:B------:R-:W-:-:S03]  /*12f0*/  PLOP3.LUT P0, PT, PT, PT, UP0, 0x80, 0x0 ;  /* 0x000000000000781c */ /* 0x000fc60003f0f008 */
[----:B------:R-:W-:-:S03]  /*1300*/  UISETP.NE.AND.EX UP1, UPT, UR9, URZ, UPT, UP1 ;  /* 0x0000003f0900728c */ /* 0x000fc6000bf25310 */
[----:B------:R-:W-:Y:S02]  /*1310*/  @UP0 ULDC.64 UR8, c[0x0][0xa28] ;  /* 0x00028a0000080ab9 */ /* 0x000fe40000000a00 */
[----:B------:R-:W-:Y:S01]  /*1320*/  @UP0 UIMAD.WIDE UR8, UR6, 0x4, UR8 ;  /* 0x00000004060808a5 */ /* 0x000fe2000f8e0208 */
[----:B------:R-:W-:-:S05]  /*1330*/  PLOP3.LUT P2, PT, PT, PT, UP1, 0x80, 0x0 ;  /* 0x000000000000781c */ /* 0x000fca0003f4f018 */
[----:B------:R-:W-:Y:S01]  /*1340*/  @UP1 ULDC.64 UR10, c[0x0][0xa18] ;  /* 0x00028600000a1ab9 */ /* 0x000fe20000000a00 */
[----:B0-234-:R-:W-:Y:S02]  /*1350*/  IMAD.U32 R4, RZ, RZ, UR8 ;  /* 0x00000008ff047e24 */ /* 0x01dfe4000f8e00ff */
[----:B------:R-:W-:Y:S01]  /*1360*/  IMAD.U32 R5, RZ, RZ, UR9 ;  /* 0x00000009ff057e24 */ /* 0x000fe2000f8e00ff */
[----:B------:R-:W-:Y:S02]  /*1370*/  @UP1 UIMAD.WIDE UR8, UR6, 0x4, UR10 ;  /* 0x00000004060818a5 */ /* 0x000fe4000f8e020a */
[----:B------:R-:W-:Y:S02]  /*1380*/  ULOP3.LUT UR4, UR7, 0xff000000, URZ, 0xc0, !UPT ;  /* 0xff00000007047892 */ /* 0x000fe4000f8ec03f */
[----:B------:R-:W2:Y:S01]  /*1390*/  @P0 LDG.E R4, desc[UR54][R4.64] ;  /* 0x0000003604040981 */ /* 0x000ea2000c1e1900 */
[----:B------:R-:W-:Y:S01]  /*13a0*/  ULDC.64 UR10, c[0x0][0xa20] ;  /* 0x00028800000a7ab9 */ /* 0x000fe20000000a00 */
[----:B-1----:R-:W-:-:S02]  /*13b0*/  IMAD.U32 R6, RZ, RZ, UR8 ;  /* 0x00000008ff067e24 */ /* 0x002fc4000f8e00ff */
[----:B------:R-:W-:Y:S01]  /*13c0*/  IMAD.U32 R7, RZ, RZ, UR9 ;  /* 0x00000009ff077e24 */ /* 0x000fe2000f8e00ff */
[----:B------:R-:W-:-:S04]  /*13d0*/  ULDC.64 UR8, c[0x0][0x418] ;  /* 0x0001060000087ab9 */ /* 0x000fc80000000a00 */
[----:B------:R-:W3:Y:S01]  /*13e0*/  @P2 LDG.E R6, desc[UR54][R6.64] ;  /* 0x0000003606062981 */ /* 0x000ee2000c1e1900 */
[----:B------:R-:W-:Y:S01]  /*13f0*/  UISETP.NE.U32.AND UP0, UPT, UR8, URZ, UPT ;  /* 0x0000003f0800728c */ /* 0x000fe2000bf05070 */
[----:B------:R-:W-:Y:S01]  /*1400*/  ISETP.NE.U32.AND P1, PT, RZ, UR10, PT ;  /* 0x0000000aff007c0c */ /* 0x000fe2000bf25070 */
[----:B------:R-:W-:Y:S02]  /*1410*/  ULOP3.LUT UR42, UR7, 0xff0000, URZ, 0xc0, !UPT ;  /* 0x00ff0000072a7892 */ /* 0x000fe4000f8ec03f */
[----:B------:R-:W-:Y:S01]  /*1420*/  UISETP.NE.AND.EX UP0, UPT, UR9, URZ, UPT, UP0 ;  /* 0x0000003f0900728c */ /* 0x000fe2000bf05300 */
[----:B------:R-:W-:Y:S01]  /*1430*/  ISETP.NE.AND.EX P1, PT, RZ, UR11, PT, P1 ;  /* 0x0000000bff007c0c */ /* 0x000fe2000bf25310 */
[----:B------:R-:W-:Y:S01]  /*1440*/  ULDC UR8, c[0x0][0x424] ;  /* 0x0001090000087ab9 */ /* 0x000fe20000000800 */
[----:B------:R-:W-:Y:S02]  /*1450*/  USHF.R.U32.HI UR4, URZ, 0x8, UR4 ;  /* 0x000000083f047899 */ /* 0x000fe40008011604 */
[----:B------:R-:W-:Y:S01]  /*1460*/  USEL UR8, UR8, 0x1, UP0 ;  /* 0x0000000108087887 */ /* 0x000fe20008000000 */
[----:B------:R-:W-:Y:S01]  /*1470*/  ULDC UR9, c[0x0][0x2f0] ;  /* 0x0000bc0000097ab9 */ /* 0x000fe20000000800 */
[----:B------:R-:W-:Y:S01]  /*1480*/  UMOV UR48, URZ ;  /* 0x0000003f00307c82 */ /* 0x000fe20008000000 */
[----:B------:R-:W-:-:S02]  /*1490*/  ULEA.HI UR42, UR42, UR4, URZ, 0x10 ;  /* 0x000000042a2a7291 */ /* 0x000fc4000f8f803f */
[----:B------:R-:W-:Y:S02]  /*14a0*/  UIMAD UR4, UR8, UR9, URZ ;  /* 0x00000009080472a4 */ /* 0x000fe4000f8e023f */
[----:B------:R-:W-:Y:S01]  /*14b0*/  ULOP3.LUT UR43, UR7, 0xffff, URZ, 0xc0, !UPT ;  /* 0x0000ffff072b7892 */ /* 0x000fe2000f8ec03f */
        /* <DEDUP_REMOVED lines=17> */
.L_x_5421:
[----:B------:R-:W-:Y:S01]  /*15d0*/  UMOV UR44, UR6 ;  /* 0x00000006002c7c82 */ /* 0x000fe20008000000 */
[----:B------:R-:W-:Y:S05]  /*15e0*/  @!P1 BRA `(.L_x_5422) ;  /* 0x00000000001c9947 */ /* 0x000fea0003800000 */
[----:B------:R-:W-:Y:S02]  /*15f0*/  ULDC.64 UR8, c[0x0][0xa20] ;  /* 0x0002880000087ab9 */ /* 0x000fe40000000a00 */
[----:B------:R-:W-:-:S06]  /*1600*/  UIMAD.WIDE UR6, UR6, 0x4, UR8 ;  /* 0x00000004060678a5 */ /* 0x000fcc000f8e0208 */
[----:B------:R-:W-:Y:S02]  /*1610*/  IMAD.U32 R4, RZ, RZ, UR6 ;  /* 0x00000006ff047e24 */ /* 0x000fe4000f8e00ff */
[----:B------:R-:W-:-:S05]  /*1620*/  IMAD.U32 R5, RZ, RZ, UR7 ;  /* 0x00000007ff057e24 */ /* 0x000fca000f8e00ff */
[----:B------:R-:W2:Y:S02]  /*1630*/  LDG.E R4, desc[UR54][R4.64] ;  /* 0x0000003604047981 */ /* 0x000ea4000c1e1900 */
[----:B--2---:R-:W-:Y:S01]  /*1640*/  R2UR UR4, R4 ;  /* 0x00000000040472ca */ /* 0x004fe200000e0000 */
[----:B------:R-:W-:-:S14]  /*1650*/  BRA `(.L_x_5423) ;  /* 0x0000000000347947 */ /* 0x000fdc0003800000 */
.L_x_5422:
        /* <DEDUP_REMOVED lines=13> */
.L_x_5423:
[----:B------:R-:W-:Y:S02]  /*1730*/  UISETP.NE.AND UP0, UPT, UR46, 0x1, UPT ;  /* 0x000000012e00788c */ /* 0x000fe4000bf05270 */
[----:B------:R-:W-:Y:S02]  /*1740*/  UIADD3 UR48, UR4, -UR48, URZ ;  /* 0x8000003004307290 */ /* 0x000fe4000fffe03f */
[----:B------:R-:W-:Y:S02]  /*1750*/  USHF.L.U32 UR45, UR5, 0x6, URZ ;  /* 0x00000006052d7899 */ /* 0x000fe4000800063f */
[----:B------:R-:W-:Y:S01]  /*1760*/  UIADD3 UR4, UR48, 0x3f, URZ ;  /* 0x0000003f30047890 */ /* 0x000fe2000fffe03f */
[----:B------:R-:W-:-:S03]  /*1770*/  PLOP3.LUT P0, PT, PT, PT, UP0, 0x80, 0x0 ;  /* 0x000000000000781c */ /* 0x000fc60003f0f008 */
[----:B------:R-:W-:-:S04]  /*1780*/  USHF.R.S32.HI UR6, URZ, 0x1f, UR4 ;  /* 0x0000001f3f067899 */ /* 0x000fc80008011404 */
[----:B------:R-:W-:-:S04]  /*1790*/  ULEA.HI UR6, UR6, UR4, URZ, 0x6 ;  /* 0x0000000406067291 */ /* 0x000fc8000f8f303f */
[----:B------:R-:W-:Y:S02]  /*17a0*/  USHF.R.S32.HI UR6, URZ, 0x6, UR6 ;  /* 0x000000063f067899 */ /* 0x000fe40008011406 */
[----:B------:R-:W-:Y:S10]  /*17b0*/  @!P0 BRA `(.L_x_5424) ;  /* 0x0000002400148947 */ /* 0x000ff40003800000 */
[----:B------:R-:W-:Y:S01]  /*17c0*/  ULDC UR4, c[0x0][0x448] ;  /* 0x0001120000047ab9 */ /* 0x000fe20000000800 */
[----:B------:R-:W-:Y:S02]  /*17d0*/  UIADD3 UR7, UR45, 0x3f, URZ ;  /* 0x0000003f2d077890 */ /* 0x000fe4000fffe03f */
[----:B------:R-:W-:Y:S02]  /*17e0*/  UISETP.NE.AND UP0, UPT, UR4, 0x1, UPT ;  /* 0x000000010400788c */ /* 0x000fe4000bf05270 */
[----:B------:R-:W-:Y:S01]  /*17f0*/  UIADD3 UR10, UR48, 0x1, -UR50 ;  /* 0x00000001300a7890 */ /* 0x000fe2000fffe832 */
[----:B------:R-:W-:Y:S02]  /*1800*/  ULDC.64 UR4, c[0x0][0x9e0] ;  /* 0x0002780000047ab9 */ /* 0x000fe40000000a00 */
[----:B------:R-:W-:-:S06]  /*1810*/  UISETP.GE.AND UP1, UPT, UR5, 0x1, UPT ;  /* 0x000000010500788c */ /* 0x000fcc000bf26270 */
[----:B------:R-:W-:Y:S01]  /*1820*/  @UP0 ULDC UR8, c[0x0][0x44c] ;  /* 0x0001130000080ab9 */ /* 0x000fe20000000800 */
[----:B------:R-:W-:Y:S01]  /*1830*/  PLOP3.LUT P1, PT, PT, PT, UP1, 0x80, 0x0 ;  /* 0x000000000000781c */ /* 0x000fe20003f2f018 */
[----:B------:R-:W-:Y:S01]  /*1840*/  UIMAD.WIDE.U32 UR8, UR7, UR8, URZ ;  /* 0x00000008070872a5 */ /* 0x000fe2000f8e003f */
[----:B------:R-:W-:-:S03]  /*1850*/  @UP0 ULDC UR11, c[0x0][0x450] ;  /* 0x00011400000b0ab9 */ /* 0x000fc60000000800 */
[----:B------:R-:W-:-:S04]  /*1860*/  @UP0 USHF.R.U32.HI UR7, URZ, UR11, UR9 ;  /* 0x0000000b3f070299 */ /* 0x000fc80008011609 */
[----:B------:R-:W-:-:S04]  /*1870*/  UIADD3 UR10, UR10, UR7, URZ ;  /* 0x000000070a0a7290 */ /* 0x000fc8000fffe03f */
[----:B------:R-:W-:Y:S01]  /*1880*/  UIADD3 UR4, UR10, UR4, URZ ;  /* 0x000000040a047290 */ /* 0x000fe2000fffe03f */
[----:B------:R-:W-:Y:S11]  /*1890*/  @!P1 BRA `(.L_x_5425) ;  /* 0x0000000000449947 */ /* 0x000ff60003800000 */
        /* <DEDUP_REMOVED lines=10> */
.L_x_5426:
[----:B------:R-:W-:-:S11]  /*1940*/  UISETP.NE.AND UP1, UPT, UR5, 0x1, UPT ;  /* 0x000000010500788c */ /* 0x000fd6000bf25270 */
[----:B------:R-:W-:Y:S02]  /*1950*/  @UP1 ULDC.64 UR10, c[0x0][0x9e8] ;  /* 0x00027a00000a1ab9 */ /* 0x000fe40000000a00 */
[----:B------:R-:W-:-:S04]  /*1960*/  UIMAD.WIDE.U32 UR8, UR7, UR10, URZ ;  /* 0x0000000a070872a5 */ /* 0x000fc8000f8e003f */
[----:B------:R-:W-:-:S12]  /*1970*/  @UP1 USHF.R.U32.HI UR7, URZ, UR11, UR9 ;  /* 0x0000000b3f071299 */ /* 0x000fd80008011609 */
.L_x_5427:
[----:B------:R-:W-:-:S04]  /*1980*/  UIMAD UR7, UR7, UR5, UR5 ;  /* 0x00000005070772a4 */ /* 0x000fc8000f8e0205 */
[----:B------:R-:W-:-:S04]  /*1990*/  UISETP.LT.AND UP1, UPT, UR4, UR7, UPT ;  /* 0x000000070400728c */ /* 0x000fc8000bf21270 */
[----:B------:R-:W-:-:S12]  /*19a0*/  USEL UR4, UR4, UR7, UP1 ;  /* 0x0000000704047287 */ /* 0x000fd80008800000 */
.L_x_5425:
[----:B------:R-:W-:Y:S01]  /*19b0*/  UIADD3 UR4, UR4, 0x3f, URZ ;  /* 0x0000003f04047890 */ /* 0x000fe2000fffe03f */
[----:B------:R-:W-:Y:S01]  /*19c0*/  @UP0 ULDC UR8, c[0x0][0x44c] ;  /* 0x0001130000080ab9 */ /* 0x000fe20000000800 */
[----:B------:R-:W-:Y:S02]  /*19d0*/  @UP0 ULDC UR10, c[0x0][0x450] ;  /* 0x00011400000a0ab9 */ /* 0x000fe40000000800 */
[----:B------:R-:W-:Y:S02]  /*19e0*/  USHF.R.S32.HI UR7, URZ, 0x1f, UR4 ;  /* 0x0000001f3f077899 */ /* 0x000fe40008011404 */
[----:B------:R-:W-:Y:S02]  /*19f0*/  UIMAD.WIDE.U32 UR8, UR45, UR8, URZ ;  /* 0x000000082d0872a5 */ /* 0x000fe4000f8e003f */
[----:B------:R-:W-:-:S03]  /*1a00*/  ULEA.HI UR7, UR7, UR4, URZ, 0x6 ;  /* 0x0000000407077291 */ /* 0x000fc6000f8f303f */
[----:B------:R-:W-:Y:S01]  /*1a10*/  UMOV UR4, UR45 ;  /* 0x0000002d00047c82 */ /* 0x000fe20008000000 */
[----:B------:R-:W-:Y:S02]  /*1a20*/  @UP0 USHF.R.U32.HI UR4, URZ, UR10, UR9 ;  /* 0x0000000a3f040299 */ /* 0x000fe40008011609 */
[----:B------:R-:W-:Y:S02]  /*1a30*/  USHF.R.S32.HI UR7, URZ, 0x6, UR7 ;  /* 0x000000063f077899 */ /* 0x000fe40008011407 */
[----:B------:R-:W-:Y:S02]  /*1a40*/  UIADD3 UR48, UR4, UR48, -UR50 ;  /* 0x0000003004307290 */ /* 0x000fe4000fffe832 */
[----:B------:R-:W-:Y:S01]  /*1a50*/  UISETP.LT.AND UP0, UPT, UR6, UR7, UPT ;  /* 0x000000070600728c */ /* 0x000fe2000bf01270 */
[----:B------:R-:W-:-:S03]  /*1a60*/  ULDC UR4, c[0x0][0x9dc] ;  /* 0x0002770000047ab9 */ /* 0x000fc60000000800 */
        /* <DEDUP_REMOVED lines=13> */
.L_x_5429:
[----:B------:R-:W-:-:S11]  /*1b40*/  UISETP.NE.AND UP0, UPT, UR5, 0x1, UPT ;  /* 0x000000010500788c */ /* 0x000fd6000bf05270 */
[----:B------:R-:W-:Y:S02]  /*1b50*/  @UP0 ULDC.64 UR10, c[0x0][0x9e8] ;  /* 0x00027a00000a0ab9 */ /* 0x000fe40000000a00 */
[----:B------:R-:W-:-:S04]  /*1b60*/  UIMAD.WIDE.U32 UR6, UR48, UR10, URZ ;  /* 0x0000000a300672a5 */ /* 0x000fc8000f8e003f */
[----:B------:R-:W-:-:S12]  /*1b70*/  @UP0 USHF.R.U32.HI UR48, URZ, UR11, UR7 ;  /* 0x0000000b3f300299 */ /* 0x000fd80008011607 */
.L_x_5430:
[----:B------:R-:W-:-:S04]  /*1b80*/  UIMAD UR5, UR48, UR5, URZ ;  /* 0x00000005300572a4 */ /* 0x000fc8000f8e023f */
[----:B------:R-:W-:-:S04]  /*1b90*/  UISETP.LT.AND UP0, UPT, UR4, UR5, UPT ;  /* 0x000000050400728c */ /* 0x000fc8000bf01270 */
[----:B------:R-:W-:-:S12]  /*1ba0*/  USEL UR4, UR4, UR5, !UP0 ;  /* 0x0000000504047287 */ /* 0x000fd8000c000000 */
.L_x_5428:
[----:B------:R-:W-:Y:S02]  /*1bb0*/  USHF.R.S32.HI UR5, URZ, 0x1f, UR4 ;  /* 0x0000001f3f057899 */ /* 0x000fe40008011404 */
[----:B------:R-:W-:Y:S02]  /*1bc0*/  ULOP3.LUT UR20, UR42, 0xff, URZ, 0xc0, !UPT ;  /* 0x000000ff2a147892 */ /* 0x000fe4000f8ec03f */
[----:B------:R-:W-:-:S03]  /*1bd0*/  ULEA.HI UR5, UR5, UR4, URZ, 0x6 ;  /* 0x0000000405057291 */ /* 0x000fc6000f8f303f */
[----:B------:R-:W-:Y:S01]  /*1be0*/  UMOV UR4, URZ ;  /* 0x0000003f00047c82 */ /* 0x000fe20008000000 */
[----:B------:R-:W-:-:S04]  /*1bf0*/  USHF.R.S32.HI UR5, URZ, 0x6, UR5 ;  /* 0x000000063f057899 */ /* 0x000fc80008011405 */
[----:B------:R-:W-:-:S04]  /*1c00*/  UISETP.LT.AND UP0, UPT, URZ, UR5, UPT ;  /* 0x000000053f00728c */ /* 0x000fc8000bf01270 */
[----:B------:R-:W-:-:S04]  /*1c10*/  USEL UR10, URZ, UR5, !UP0 ;  /* 0x000000053f0a7287 */ /* 0x000fc8000c000000 */
[----:B------:R-:W-:-:S06]  /*1c20*/  UISETP.GT.AND UP0, UPT, UR9, UR10, UPT ;  /* 0x0000000a0900728c */ /* 0x000fcc000bf04270 */
[----:B------:R-:W-:-:S13]  /*1c30*/  PLOP3.LUT P0, PT, PT, PT, UP0, 0x80, 0x0 ;  /* 0x000000000000781c */ /* 0x000fda0003f0f008 */
[----:B------:R-:W-:Y:S05]  /*1c40*/  @!P0 BRA `(.L_x_5431) ;  /* 0x0000000000948947 */ /* 0x000fea0003800000 */
[----:B------:R-:W-:-:S04]  /*1c50*/  USHF.R.U32.HI UR11, URZ, 0x10, UR42 ;  /* 0x000000103f0b7899 */ /* 0x000fc8000801162a */
[----:B------:R-:W-:-:S11]  /*1c60*/  UISETP.NE.AND UP0, UPT, UR11, URZ, UPT ;  /* 0x0000003f0b00728c */ /* 0x000fd6000bf05270 */
[----:B------:R-:W-:Y:S02]  /*1c70*/  @!UP0 ULDC UR11, c[0x0][0x9f0] ;  /* 0x00027c00000b8ab9 */ /* 0x000fe40000000800 */
[----:B------:R-:W-:Y:S01]  /*1c80*/  IMAD.U32 R4, RZ, RZ, UR11 ;  /* 0x0000000bff047e24 */ /* 0x000fe2000f8e00ff */
[----:B------:R-:W-:-:S04]  /*1c90*/  UIADD3 UR4, UR11, -0x1, UR9 ;  /* 0xffffffff0b047890 */ /* 0x000fc8000fffe009 */
[-C--:B------:R-:W-:Y:S01]  /*1ca0*/  IABS R0, R4.reuse ;  /* 0x0000000400007213 */ /* 0x080fe20000000000 */
[----:B------:R-:W-:Y:S01]  /*1cb0*/  UIADD3 UR6, -UR10, UR4, URZ ;  /* 0x000000040a067290 */ /* 0x000fe2000fffe13f */
[----:B------:R-:W-:Y:S02]  /*1cc0*/  IABS R6, R4 ;  /* 0x0000000400067213 */ /* 0x000fe40000000000 */
[----:B------:R-:W-:Y:S01]  /*1cd0*/  R2UR UR12, R0 ;  /* 0x00000000000c72ca */ /* 0x000fe200000e0000 */
[----:B------:R-:W-:Y:S02]  /*1ce0*/  UMOV UR4, URZ ;  /* 0x0000003f00047c82 */ /* 0x000fe40008000000 */
[----:B------:R-:W-:Y:S01]  /*1cf0*/  IMAD.U32 R5, RZ, RZ, UR6 ;  /* 0x00000006ff057e24 */ /* 0x000fe2000f8e00ff */
[----:B------:R-:W-:-:S04]  /*1d00*/  ULOP3.LUT UR6, UR6, UR11, URZ, 0x3c, !UPT ;  /* 0x0000000b06067292 */ /* 0x000fc8000f8e3c3f */
[----:B------:R-:W-:-:S05]  /*1d10*/  IABS R5, R5 ;  /* 0x0000000500057213 */ /* 0x000fca0000000000 */
[----:B------:R-:W0:Y:S01]  /*1d20*/  I2F.RP R0, UR12 ;  /* 0x0000000c00007d06 */ /* 0x000e220008209400 */
[----:B------:R-:W-:-:S05]  /*1d30*/  IMAD.MOV.U32 R4, RZ, RZ, R5 ;  /* 0x000000ffff047224 */ /* 0x000fca00078e0005 */
[----:B------:R-:W-:Y:S02]  /*1d40*/  R2UR UR8, R4 ;  /* 0x00000000040872ca */ /* 0x000fe400000e0000 */
[----:B0-----:R-:W0:Y:S02]  /*1d50*/  MUFU.RCP R0, R0 ;  /* 0x0000000000007308 */ /* 0x001e240000001000 */
[----:B0-----:R-:W-:Y:S02]  /*1d60*/  VIADD R3, R0, 0xffffffe ;  /* 0x0ffffffe00037836 */ /* 0x001fe40000000000 */
        /* <DEDUP_REMOVED lines=19> */
.L_x_5431:
[----:B------:R-:W-:Y:S01]  /*1ea0*/  UIMAD UR20, UR20, UR4, UR10 ;  /* 0x00000004141472a4 */ /* 0x000fe2000f8e020a */
[----:B------:R-:W-:Y:S01]  /*1eb0*/  IMAD.U32 R0, RZ, RZ, UR9 ;  /* 0x00000009ff007e24 */ /* 0x000fe2000f8e00ff */
[----:B------:R-:W-:Y:S01]  /*1ec0*/  PLOP3.LUT P0, PT, PT, PT, PT, 0x80, 0x0 ;  /* 0x000000000000781c */ /* 0x000fe20003f0f070 */
[----:B------:R-:W-:Y:S01]  /*1ed0*/  IMAD.U32 R3, RZ, RZ, UR4 ;  /* 0x00000004ff037e24 */ /* 0x000fe2000f8e00ff */
[----:B------:R-:W-:Y:S01]  /*1ee0*/  CS2R R150, SRZ ;  /* 0x0000000000967805 */ /* 0x000fe2000001ff00 */
[----:B------:R-:W-:Y:S01]  /*1ef0*/  IMAD.MOV.U32 R12, RZ, RZ, RZ ;  /* 0x000000ffff0c7224 */ /* 0x000fe200078e00ff */
[----:B------:R-:W-:Y:S02]  /*1f00*/  CS2R R148, SRZ ;  /* 0x0000000000947805 */ /* 0x000fe4000001ff00 */
[----:B------:R-:W-:Y:S02]  /*1f10*/  CS2R R146, SRZ ;  /* 0x0000000000927805 */ /* 0x000fe4000001ff00 */
[----:B------:R-:W-:Y:S01]  /*1f20*/  VIADDMNMX R0, R3, UR20, R0, PT ;  /* 0x0000001403007c46 */ /* 0x000fe2000b800100 */
[----:B------:R-:W-:Y:S01]  /*1f30*/  IMAD.MOV.U32 R3, RZ, RZ, RZ ;  /* 0x000000ffff037224 */ /* 0x000fe200078e00ff */
[----:B------:R-:W-:-:S02]  /*1f40*/  CS2R R144, SRZ ;  /* 0x0000000000907805 */ /* 0x000fc4000001ff00 */
[----:B------:R-:W-:Y:S02]  /*1f50*/  CS2R R142, SRZ ;  /* 0x00000000008e7805 */ /* 0x000fe4000001ff00 */
[----:B------:R-:W-:Y:S02]  /*1f60*/  R2UR UR22, R0 ;  /* 0x00000000001672ca */ /* 0x000fe400000e0000 */
        /* <DEDUP_REMOVED lines=12> */
[----:B------:R-:W-:Y:S01]  /*2030*/  UISETP.GT.AND UP0, UPT, UR22, UR20, UPT ;  /* 0x000000141600728c */ /* 0x000fe2000bf04270 */
[----:B------:R-:W-:Y:S02]  /*2040*/  CS2R R116, SRZ ;  /* 0x0000000000747805 */ /* 0x000fe4000001ff00 */
[----:B------:R-:W-:Y:S02]  /*2050*/  CS2R R114, SRZ ;  /* 0x0000000000727805 */ /* 0x000fe4000001ff00 */
[----:B------:R-:W-:Y:S02]  /*2060*/  CS2R R112, SRZ ;  /* 0x0000000000707805 */ /* 0x000fe4000001ff00 */
[----:B------:R-:W-:-:S02]  /*2070*/  CS2R R110, SRZ ;  /* 0x00000000006e7805 */ /* 0x000fc4000001ff00 */
[----:B------:R-:W-:Y:S02]  /*2080*/  CS2R R108, SRZ ;  /* 0x00000000006c7805 */ /* 0x000fe4000001ff00 */
[----:B------:R-:W-:Y:S02]  /*2090*/  PLOP3.LUT P1, PT, PT, PT, UP0, 0x80, 0x0 ;  /* 0x000000000000781c */ /* 0x000fe40003f2f008 */
        /* <DEDUP_REMOVED lines=60> */
.L_x_5433:
[----:B------:R-:W-:Y:S01]  /*2460*/  ULEA UR23, UR38, UR41, 0x3 ;  /* 0x0000002926177291 */ /* 0x000fe2000f8e183f */
[----:B------:R-:W-:-:S05]  /*2470*/  IMAD.U32 R0, RZ, RZ, UR37 ;  /* 0x00000025ff007e24 */ /* 0x000fca000f8e00ff */
[----:B------:R-:W-:-:S04]  /*2480*/  SHF.L.U32 R0, R0, 0x1f, RZ ;  /* 0x0000001f00007819 */ /* 0x000fc800000006ff */
[----:B------:R-:W0:Y:S02]  /*2490*/  SYNCS.PHASECHK.TRANS64.TRYWAIT P1, [UR23+0x28c50], R0 ;  /* 0x028c5000ff0075a7 */ /* 0x000e240008020157 */
[----:B0-----:R-:W-:Y:S05]  /*24a0*/  @!P1 BRA `(.L_x_5434) ;  /* 0x0000017800489947 */ /* 0x001fea0003800000 */
.L_x_5638:
[----:B------:R-:W-:Y:S01]  /*24b0*/  BAR.SYNC.DEFER_BLOCKING 0xe, 0x100 ;  /* 0x0384000000007b1d */ /* 0x000fe20000010000 */
[----:B------:R-:W-:Y:S02]  /*24c0*/  UIADD3 UR4, UR41, 0x26800, URZ ;  /* 0x0002680029047890 */ /* 0x000fe4000fffe03f */
[----:B------:R-:W-:Y:S02]  /*24d0*/  ULEA UR18, UR38, UR21, 0xc ;  /* 0x0000001526127291 */ /* 0x000fe4000f8e603f */
[----:B------:R-:W-:Y:S01]  /*24e0*/  USHF.R.U32.HI UR4, URZ, 0x4, UR4 ;  /* 0x000000043f047899 */ /* 0x000fe20008011604 */
[----:B------:R-:W-:Y:S01]  /*24f0*/  UMOV UR19, 0x40000040 ;  /* 0x4000004000137882 */ /* 0x000fe20000000000 */
[----:B------:R-:W-:Y:S02]  /*2500*/  UMOV UR17, 0x40000040 ;  /* 0x4000004000117882 */ /* 0x000fe40000000000 */
[----:B------:R-:W-:Y:S02]  /*2510*/  ULOP3.LUT UR4, UR4, 0x3fff, URZ, 0xc0, !UPT ;  /* 0x00003fff04047892 */ /* 0x000fe4000f8ec03f */
[----:B------:R-:W-:-:S02]  /*2520*/  UIADD3 UR6, UR18, 0x80, URZ ;  /* 0x0000008012067890 */ /* 0x000fc4000fffe03f */
[----:B------:R-:W-:Y:S01]  /*2530*/  ULOP3.LUT UR16, UR4, 0x10000, URZ, 0xfc, !UPT ;  /* 0x0001000004107892 */ /* 0x000fe2000f8efc3f */
[----:B------:R-:W-:Y:S01]  /*2540*/  UMOV UR7, 0x40000040 ;  /* 0x4000004000077882 */ /* 0x000fe20000000000 */
[----:B------:R-:W-:Y:S02]  /*2550*/  UMOV UR5, 0x40000040 ;  /* 0x4000004000057882 */ /* 0x000fe40000000000 */
[----:B------:R-:W-:Y:S02]  /*2560*/  UIADD3 UR4, UR16, 0x2, URZ ;  /* 0x0000000210047890 */ /* 0x000fe4000fffe03f */
[----:B------:R-:W-:Y:S02]  /*2570*/  UIADD3 UR10, UR18, 0x100, URZ ;  /* 0x00000100120a7890 */ /* 0x000fe4000fffe03f */
[----:B------:R-:W-:Y:S01]  /*2580*/  UIADD3 UR8, UR16, 0x4, URZ ;  /* 0x0000000410087890 */ /* 0x000fe2000fffe03f */
[----:B------:R-:W-:Y:S01]  /*2590*/  UMOV UR11, 0x40000040 ;  /* 0x40000040000b7882 */ /* 0x000fe20000000000 */
[----:B------:R-:W-:Y:S01]  /*25a0*/  WARPGROUP.ARRIVE ;  /* 0x00000000000079c5 */ /* 0x000fe20000000000 */
[----:B------:R-:W-:Y:S01]  /*25b0*/  UMOV UR9, 0x40000040 ;  /* 0x4000004000097882 */ /* 0x000fe20000000000 */
[----:B------:R-:W-:-:S02]  /*25c0*/  UIADD3 UR14, UR18, 0x180, URZ ;  /* 0x00000180120e7890 */ /* 0x000fc4000fffe03f */
[----:B------:R-:W-:Y:S02]  /*25d0*/  UIADD3 UR12, UR16, 0x6, URZ ;  /* 0x00000006100c7890 */ /* 0x000fe4000fffe03f */
[----:B------:R-:W-:Y:S01]  /*25e0*/  HGMMA.64x256x16.F32.BF16 R24, gdesc[UR16].tnspB, RZ, !UPT, gsb0 ;  /* 0x43e00000101879f0 */ /* 0x000fe2000c0018ff */
[----:B------:R-:W-:Y:S01]  /*25f0*/  UMOV UR15, 0x40000040 ;  /* 0x40000040000f7882 */ /* 0x000fe20000000000 */
[----:B------:R-:W-:Y:S01]  /*2600*/  UMOV UR13, 0x40000040 ;  /* 0x40000040000d7882 */ /* 0x000fe20000000000 */
        /* <DEDUP_REMOVED lines=16> */
.L_x_5435:
        /* <DEDUP_REMOVED lines=8> */
.L_x_5442:
[----:B------:R-:W-:Y:S01]  /*2790*/  BAR.SYNC.DEFER_BLOCKING 0xe, 0x100 ;  /* 0x0384000000007b1d */ /* 0x000fe20000010000 */
[----:B01----:R-:W-:Y:S01]  /*27a0*/  IMAD.U32 R0, RZ, RZ, UR38 ;  /* 0x00000026ff007e24 */ /* 0x003fe2000f8e00ff */
[----:B------:R-:W-:-:S03]  /*27b0*/  UIADD3 UR38, UR38, 0x1, URZ ;  /* 0x0000000126267890 */ /* 0x000fc6000fffe03f */
[----:B------:R-:W-:Y:S01]  /*27c0*/  IMAD R0, R0, 0x40, R17 ;  /* 0x0000004000007824 */ /* 0x000fe200078e0211 */
[----:B------:R-:W-:Y:S01]  /*27d0*/  UISETP.NE.AND UP0, UPT, UR38, 0x2, UPT ;  /* 0x000000022600788c */ /* 0x000fe2000bf05270 */
[----:B------:R-:W-:Y:S01]  /*27e0*/  UMOV UR6, UR22 ;  /* 0x0000001600067c82 */ /* 0x000fe20008000000 */
[----:B------:R-:W-:Y:S02]  /*27f0*/  UIADD3 UR22, UR22, -0x1, URZ ;  /* 0xffffffff16167890 */ /* 0x000fe4000fffe03f */
[----:B------:R-:W-:Y:S01]  /*2800*/  LEA R0, R0, UR41, 0x2 ;  /* 0x0000002900007c11 */ /* 0x000fe2000f8e10ff */
[----:B------:R-:W-:Y:S02]  /*2810*/  UISETP.GT.AND UP1, UPT, UR6, UR20, UPT ;  /* 0x000000140600728c */ /* 0x000fe4000bf24270 */
[----:B------:R-:W-:Y:S02]  /*2820*/  USEL UR6, URZ, 0x1, UP0 ;  /* 0x000000013f067887 */ /* 0x000fe40008000000 */
[----:B------:R-:W-:-:S02]  /*2830*/  USEL UR38, UR38, URZ, UP0 ;  /* 0x0000003f26267287 */ /* 0x000fc40008000000 */
        /* <DEDUP_REMOVED lines=133> */
.L_x_5437:
[----:B------:R-:W-:Y:S01]  /*3090*/  ULEA UR23, UR38, UR41, 0x3 ;  /* 0x0000002926177291 */ /* 0x000fe2000f8e183f */
[----:B------:R-:W-:-:S05]  /*30a0*/  IMAD.U32 R0, RZ, RZ, UR37 ;  /* 0x00000025ff007e24 */ /* 0x000fca000f8e00ff */
[----:B------:R-:W-:-:S04]  /*30b0*/  SHF.L.U32 R0, R0, 0x1f, RZ ;  /* 0x0000001f00007819 */ /* 0x000fc800000006ff */
[----:B------:R0:W1:Y:S01]  /*30c0*/  SYNCS.PHASECHK.TRANS64.TRYWAIT P1, [UR23+0x28c50], R0 ;  /* 0x028c5000ff0075a7 */ /* 0x0000620008020157 */
[----:B------:R-:W-:Y:S05]  /*30d0*/  @!P0 BRA `(.L_x_5438) ;  /* 0x0000000000048947 */ /* 0x000fea0003800000 */
[----:B------:R-:W-:Y:S01]  /*30e0*/  BPT.TRAP 0x1 ;  /* 0x000000040000795c */ /* 0x000fe20000300000 */
.L_x_5438:
[----:B-1----:R-:W-:Y:S05]  /*30f0*/  @P1 BRA `(.L_x_5439) ;  /* 0x0000000000081947 */ /* 0x002fea0003800000 */
[----:B------:R-:W1:Y:S02]  /*3100*/  SYNCS.PHASECHK.TRANS64.TRYWAIT P1, [UR23+0x28c50], R0 ;  /* 0x028c5000ff0075a7 */ /* 0x000e640008020157 */
[----:B-1----:R-:W-:Y:S05]  /*3110*/  @!P1 BRA `(.L_x_5440) ;  /* 0x0000016c00449947 */ /* 0x002fea0003800000 */
.L_x_5439:
        /* <DEDUP_REMOVED lines=26> */
.L_x_5441:
[----:B------:R-:W-:Y:S01]  /*32c0*/  UIADD3 UR6, UR23, 0x28c60, URZ ;  /* 0x00028c6017067890 */ /* 0x000fe2000fffe03f */
[----:B------:R-:W-:-:S03]  /*32d0*/  PLOP3.LUT P1, PT, PT, PT, UP1, 0x80, 0x0 ;  /* 0x000000000000781c */ /* 0x000fc60003f2f018 */
[----:B------:R-:W-:-:S09]  /*32e0*/  UPRMT UR6, UR40, 0x654, UR6 ;  /* 0x0000065428067896 */ /* 0x000fd20008000006 */
[----:B------:R-:W-:Y:S01]  /*32f0*/  SYNCS.ARRIVE.TRANS64.RED.A1T0 RZ, [UR6], RZ ;  /* 0x000000ffffff79a7 */ /* 0x000fe20008100406 */
[----:B------:R-:W-:Y:S05]  /*3300*/  @P1 BRA `(.L_x_5442) ;  /* 0xfffffff400201947 */ /* 0x000fea000383ffff */
.L_x_5436:
[----:B------:R-:W-:Y:S01]  /*3310*/  BAR.SYNC.DEFER_BLOCKING 0xe, 0x100 ;  /* 0x0384000000007b1d */ /* 0x000fe20000010000 */
[----:B01----:R-:W-:Y:S01]  /*3320*/  IMAD.U32 R0, RZ, RZ, UR38 ;  /* 0x00000026ff007e24 */ /* 0x003fe2000f8e00ff */
[----:B------:R-:W-:Y:S01]  /*3330*/  UIADD3 UR38, UR38, 0x1, URZ ;  /* 0x0000000126267890 */ /* 0x000fe2000fffe03f */
[----:B------:R-:W-:Y:S01]  /*3340*/  PLOP3.LUT P0, PT, PT, PT, PT, 0x8, 0x0 ;  /* 0x000000000000781c */ /* 0x000fe20003f0e170 */
[----:B------:R-:W-:Y:S02]  /*3350*/  IMAD.MOV.U32 R12, RZ, RZ, RZ ;  /* 0x000000ffff0c7224 */ /* 0x000fe400078e00ff */
        /* <DEDUP_REMOVED lines=139> */
.L_x_5424:
[----:B------:R-:W-:Y:S01]  /*3c10*/  ULDC UR4, c[0x0][0x448] ;  /* 0x0001120000047ab9 */ /* 0x000fe20000000800 */
[----:B------:R-:W-:Y:S02]  /*3c20*/  UIADD3 UR7, UR45, 0x3f, URZ ;  /* 0x0000003f2d077890 */ /* 0x000fe4000fffe03f */
[----:B------:R-:W-:Y:S02]  /*3c30*/  UISETP.NE.AND UP0, UPT, UR4, 0x1, UPT ;  /* 0x000000010400788c */ /* 0x000fe4000bf05270 */
[----:B------:R-:W-:Y:S01]  /*3c40*/  UIADD3 UR10, UR48, 0x1, -UR50 ;  /* 0x00000001300a7890 */ /* 0x000fe2000fffe832 */
[----:B------:R-:W-:Y:S01]  /*3c50*/  ULDC.64 UR4, c[0x0][0x9e0] ;  /* 0x0002780000047ab9 */ /* 0x000fe20000000a00 */
[----:B------:R-:W-:-:S07]  /*3c60*/  UP2UR UR52, UPR, URZ, 0x1 ;  /* 0x000000013f347883 */ /* 0x000fce0008000000 */
[----:B------:R-:W-:Y:S01]  /*3c70*/  @UP0 ULDC UR8, c[0x0][0x44c] ;  /* 0x0001130000080ab9 */ /* 0x000fe20000000800 */
[----:B------:R-:W-:Y:S01]  /*3c80*/  @UP0 ULDC UR11, c[0x0][0x450] ;  /* 0x00011400000b0ab9 */ /* 0x000fe20000000800 */
[----:B------:R-:W-:-:S04]  /*3c90*/  UIMAD.WIDE.U32 UR8, UR7, UR8, URZ ;  /* 0x00000008070872a5 */ /* 0x000fc8000f8e003f */
[----:B------:R-:W-:Y:S02]  /*3ca0*/  @UP0 USHF.R.U32.HI UR7, URZ, UR11, UR9 ;  /* 0x0000000b3f070299 */ /* 0x000fe40008011609 */
[----:B------:R-:W-:Y:S02]  /*3cb0*/  UISETP.GE.AND UP0, UPT, UR5, 0x1, UPT ;  /* 0x000000010500788c */ /* 0x000fe4000bf06270 */
[----:B------:R-:W-:Y:S02]  /*3cc0*/  UIADD3 UR8, UR10, UR7, URZ ;  /* 0x000000070a087290 */ /* 0x000fe4000fffe03f */
[----:B------:R-:W-:Y:S02]  /*3cd0*/  UP2UR UR51, UPR, URZ, 0x1 ;  /* 0x000000013f337883 */ /* 0x000fe40008000000 */
[----:B------:R-:W-:Y:S01]  /*3ce0*/  PLOP3.LUT P0, PT, PT, PT, UP0, 0x40, 0x0 ;  /* 0x000000000000781c */ /* 0x000fe20003f0e808 */
[----:B------:R-:W-:-:S12]  /*3cf0*/  UIADD3 UR4, UR8, UR4, URZ ;  /* 0x0000000408047290 */ /* 0x000fd8000fffe03f */
        /* <DEDUP_REMOVED lines=11> */
.L_x_5444:
[----:B------:R-:W-:-:S11]  /*3db0*/  UISETP.NE.AND UP0, UPT, UR5, 0x1, UPT ;  /* 0x000000010500788c */ /* 0x000fd6000bf05270 */
[----:B------:R-:W-:Y:S02]  /*3dc0*/  @UP0 ULDC.64 UR10, c[0x0][0x9e8] ;  /* 0x00027a00000a0ab9 */ /* 0x000fe40000000a00 */
[----:B------:R-:W-:-:S04]  /*3dd0*/  UIMAD.WIDE.U32 UR8, UR7, UR10, URZ ;  /* 0x0000000a070872a5 */ /* 0x000fc8000f8e003f */
[----:B------:R-:W-:-:S12]  /*3de0*/  @UP0 USHF.R.U32.HI UR7, URZ, UR11, UR9 ;  /* 0x0000000b3f070299 */ /* 0x000fd80008011609 */
.L_x_5445:
[----:B------:R-:W-:-:S04]  /*3df0*/  UIMAD UR7, UR7, UR5, UR5 ;  /* 0x00000005070772a4 */ /* 0x000fc8000f8e0205 */
[----:B------:R-:W-:-:S04]  /*3e00*/  UISETP.LT.AND UP0, UPT, UR4, UR7, UPT ;  /* 0x000000070400728c */ /* 0x000fc8000bf01270 */
[----:B------:R-:W-:-:S12]  /*3e10*/  USEL UR4, UR4, UR7, UP0 ;  /* 0x0000000704047287 */ /* 0x000fd80008000000 */
.L_x_5443:
[----:B------:R-:W-:Y:S02]  /*3e20*/  UISETP.NE.AND UP0, UPT, UR52, URZ, UPT ;  /* 0x0000003f3400728c */ /* 0x000fe4000bf05270 */
[----:B------:R-:W-:Y:S02]  /*3e30*/  UIADD3 UR4, UR4, 0x3f, URZ ;  /* 0x0000003f04047890 */ /* 0x000fe4000fffe03f */
[----:B------:R-:W-:Y:S02]  /*3e40*/  UISETP.GE.AND UP1, UPT, UR5, 0x1, UPT ;  /* 0x000000010500788c */ /* 0x000fe4000bf26270 */
[----:B------:R-:W-:Y:S01]  /*3e50*/  USHF.R.S32.HI UR7, URZ, 0x1f, UR4 ;  /* 0x0000001f3f077899 */ /* 0x000fe20008011404 */
[----:B------:R-:W-:-:S03]  /*3e60*/  ULDC UR10, c[0x0][0x9dc] ;  /* 0x00027700000a7ab9 */ /* 0x000fc60000000800 */
[----:B------:R-:W-:Y:S01]  /*3e70*/  ULEA.HI UR7, UR7, UR4, URZ, 0x6 ;  /* 0x0000000407077291 */ /* 0x000fe2000f8f303f */
[----:B------:R-:W-:Y:S01]  /*3e80*/  PLOP3.LUT P0, PT, PT, PT, UP1, 0x40, 0x0 ;  /* 0x000000000000781c */ /* 0x000fe20003f0e818 */
[----:B------:R-:W-:Y:S01]  /*3e90*/  @UP0 ULDC UR8, c[0x0][0x44c] ;  /* 0x0001130000080ab9 */ /* 0x000fe20000000800 */
[----:B------:R-:W-:Y:S01]  /*3ea0*/  @UP0 ULDC UR11, c[0x0][0x450] ;  /* 0x00011400000b0ab9 */ /* 0x000fe20000000800 */
[----:B------:R-:W-:Y:S02]  /*3eb0*/  UIMAD.WIDE.U32 UR8, UR45, UR8, URZ ;  /* 0x000000082d0872a5 */ /* 0x000fe4000f8e003f */
[----:B------:R-:W-:Y:S01]  /*3ec0*/  UMOV UR4, UR45 ;  /* 0x0000002d00047c82 */ /* 0x000fe20008000000 */
[----:B------:R-:W-:Y:S02]  /*3ed0*/  USHF.R.S32.HI UR7, URZ, 0x6, UR7 ;  /* 0x000000063f077899 */ /* 0x000fe40008011407 */
[----:B------:R-:W-:Y:S02]  /*3ee0*/  @UP0 USHF.R.U32.HI UR4, URZ, UR11, UR9 ;  /* 0x0000000b3f040299 */ /* 0x000fe40008011609 */
[----:B------:R-:W-:-:S02]  /*3ef0*/  UISETP.LT.AND UP0, UPT, UR6, UR7, UPT ;  /* 0x000000070600728c */ /* 0x000fc4000bf01270 */
[----:B------:R-:W-:Y:S02]  /*3f00*/  UIADD3 UR4, UR4, UR48, -UR50 ;  /* 0x0000003004047290 */ /* 0x000fe4000fffe832 */
[----:B------:R-:W-:Y:S02]  /*3f10*/  USEL UR6, UR6, UR7, UP0 ;  /* 0x0000000706067287 */ /* 0x000fe40008000000 */
[----:B------:R-:W-:Y:S01]  /*3f20*/  UIADD3 UR7, UR4, -UR10, URZ ;  /* 0x8000000a04077290 */ /* 0x000fe2000fffe03f */
[----:B------:R-:W-:Y:S11]  /*3f30*/  @P0 BRA `(.L_x_5446) ;  /* 0x0000000000440947 */ /* 0x000ff60003800000 */
        /* <DEDUP_REMOVED lines=10> */
.L_x_5447:
[----:B------:R-:W-:-:S11]  /*3fe0*/  UISETP.NE.AND UP0, UPT, UR5, 0x1, UPT ;  /* 0x000000010500788c */ /* 0x000fd6000bf05270 */
[----:B------:R-:W-:Y:S02]  /*3ff0*/  @UP0 ULDC.64 UR10, c[0x0][0x9e8] ;  /* 0x00027a00000a0ab9 */ /* 0x000fe40000000a00 */
[----:B------:R-:W-:-:S04]  /*4000*/  UIMAD.WIDE.U32 UR8, UR4, UR10, URZ ;  /* 0x0000000a040872a5 */ /* 0x000fc8000f8e003f */
[----:B------:R-:W-:-:S12]  /*4010*/  @UP0 USHF.R.U32.HI UR4, URZ, UR11, UR9 ;  /* 0x0000000b3f040299 */ /* 0x000fd80008011609 */
.L_x_5448:
[----:B------:R-:W-:-:S04]  /*4020*/  UIMAD UR4, UR4, UR5, URZ ;  /* 0x00000005040472a4 */ /* 0x000fc8000f8e023f */
[----:B------:R-:W-:-:S04]  /*4030*/  UISETP.LT.AND UP0, UPT, UR7, UR4, UPT ;  /* 0x000000040700728c */ /* 0x000fc8000bf01270 */
[----:B------:R-:W-:-:S12]  /*4040*/  USEL UR7, UR7, UR4, !UP0 ;  /* 0x0000000407077287 */ /* 0x000fd8000c000000 */
.L_x_5446:
[----:B------:R-:W-:Y:S02]  /*4050*/  USHF.R.S32.HI UR4, URZ, 0x1f, UR7 ;  /* 0x0000001f3f047899 */ /* 0x000fe40008011407 */
[----:B------:R-:W-:Y:S02]  /*4060*/  ULOP3.LUT UR10, UR42, 0xff, URZ, 0xc0, !UPT ;  /* 0x000000ff2a0a7892 */ /* 0x000fe4000f8ec03f */
[----:B------:R-:W-:-:S04]  /*4070*/  ULEA.HI UR4, UR4, UR7, URZ, 0x6 ;  /* 0x0000000704047291 */ /* 0x000fc8000f8f303f */
[----:B------:R-:W-:-:S04]  /*4080*/  USHF.R.S32.HI UR4, URZ, 0x6, UR4 ;  /* 0x000000063f047899 */ /* 0x000fc80008011404 */
[----:B------:R-:W-:-:S04]  /*4090*/  UISETP.LT.AND UP0, UPT, URZ, UR4, UPT ;  /* 0x000000043f00728c */ /* 0x000fc8000bf01270 */
[----:B------:R-:W-:-:S03]  /*40a0*/  USEL UR47, URZ, UR4, !UP0 ;  /* 0x000000043f2f7287 */ /* 0x000fc6000c000000 */
[----:B------:R-:W-:Y:S01]  /*40b0*/  UMOV UR4, URZ ;  /* 0x0000003f00047c82 */ /* 0x000fe20008000000 */
        /* <DEDUP_REMOVED lines=40> */
.L_x_5449:
[----:B------:R-:W-:Y:S01]  /*4340*/  UIMAD UR47, UR10, UR4, UR47 ;  /* 0x000000040a2f72a4 */ /* 0x000fe2000f8e022f */
[----:B------:R-:W-:Y:S01]  /*4350*/  IMAD.U32 R168, RZ, RZ, UR6 ;  /* 0x00000006ffa87e24 */ /* 0x000fe2000f8e00ff */
[----:B------:R-:W-:Y:S01]  /*4360*/  PLOP3.LUT P0, PT, PT, PT, PT, 0x80, 0x0 ;  /* 0x000000000000781c */ /* 0x000fe20003f0f070 */
[----:B------:R-:W-:Y:S01]  /*4370*/  IMAD.U32 R5, RZ, RZ, UR4 ;  /* 0x00000004ff057e24 */ /* 0x000fe2000f8e00ff */
[----:B------:R-:W-:Y:S01]  /*4380*/  CS2R R150, SRZ ;  /* 0x0000000000967805 */ /* 0x000fe2000001ff00 */
[----:B------:R-:W-:Y:S01]  /*4390*/  IMAD.MOV.U32 R3, RZ, RZ, RZ ;  /* 0x000000ffff037224 */ /* 0x000fe200078e00ff */
[----:B------:R-:W-:Y:S01]  /*43a0*/  CS2R R148, SRZ ;  /* 0x0000000000947805 */ /* 0x000fe2000001ff00 */
[----:B------:R-:W-:Y:S01]  /*43b0*/  IMAD.MOV.U32 R12, RZ, RZ, RZ ;  /* 0x000000ffff0c7224 */ /* 0x000fe200078e00ff */
[----:B------:R-:W-:Y:S02]  /*43c0*/  VIADDMNMX R168, R5, UR47, R168, PT ;  /* 0x0000002f05a87c46 */ /* 0x000fe4000b8001a8 */
[----:B------:R-:W-:-:S02]  /*43d0*/  CS2R R146, SRZ ;  /* 0x0000000000927805 */ /* 0x000fc4000001ff00 */
[----:B------:R-:W-:Y:S02]  /*43e0*/  CS2R R144, SRZ ;  /* 0x0000000000907805 */ /* 0x000fe4000001ff00 */
[----:B------:R-:W-:Y:S02]  /*43f0*/  CS2R R142, SRZ ;  /* 0x00000000008e7805 */ /* 0x000fe4000001ff00 */
[----:B------:R-:W-:Y:S02]  /*4400*/  ISETP.GT.AND P1, PT, R168, UR47, PT ;  /* 0x0000002fa8007c0c */ /* 0x000fe4000bf24270 */
        /* <DEDUP_REMOVED lines=90> */
.L_x_5450:
        /* <DEDUP_REMOVED lines=12> */
.L_x_5639:
[----:B------:R-:W-:Y:S05]  /*4a70*/  @!P0 BRA `(.L_x_5452) ;  /* 0x0000000000048947 */ /* 0x000fea0003800000 */
[----:B------:R-:W-:Y:S01]  /*4a80*/  BPT.TRAP 0x1 ;  /* 0x000000040000795c */ /* 0x000fe20000300000 */
.L_x_5452:
[----:B------:R-:W-:Y:S02]  /*4a90*/  IMAD.U32 R7, RZ, RZ, UR38 ;  /* 0x00000026ff077e24 */ /* 0x000fe4000f8e00ff */
[----:B------:R-:W-:-:S03]  /*4aa0*/  IMAD.U32 R8, RZ, RZ, UR37 ;  /* 0x00000025ff087e24 */ /* 0x000fc6000f8e00ff */
[----:B------:R-:W-:Y:S02]  /*4ab0*/  LEA R7, R7, UR41, 0x3 ;  /* 0x0000002907077c11 */ /* 0x000fe4000f8e18ff */
[----:B------:R-:W-:-:S04]  /*4ac0*/  SHF.L.U32 R8, R8, 0x1f, RZ ;  /* 0x0000001f08087819 */ /* 0x000fc800000006ff */
[----:B------:R1:W2:Y:S01]  /*4ad0*/  SYNCS.PHASECHK.TRANS64.TRYWAIT P1, [R7+URZ+0x28c30], R8 ;  /* 0x028c3008070075a7 */ /* 0x0002a2000802017f */
[----:B------:R-:W-:Y:S05]  /*4ae0*/  @!P0 BRA `(.L_x_5453) ;  /* 0x0000000000048947 */ /* 0x000fea0003800000 */
[----:B------:R-:W-:Y:S01]  /*4af0*/  BPT.TRAP 0x1 ;  /* 0x000000040000795c */ /* 0x000fe20000300000 */
.L_x_5453:
[----:B--2---:R-:W-:Y:S05]  /*4b00*/  @P1 BRA `(.L_x_5454) ;  /* 0x0000000000081947 */ /* 0x004fea0003800000 */
[----:B------:R-:W2:Y:S02]  /*4b10*/  SYNCS.PHASECHK.TRANS64.TRYWAIT P1, [R7+URZ+0x28c30], R8 ;  /* 0x028c3008070075a7 */ /* 0x000ea4000802017f */
[----:B--2---:R-:W-:Y:S05]  /*4b20*/  @!P1 BRA `(.L_x_5455) ;  /* 0x0000015000f09947 */ /* 0x004fea0003800000 */
.L_x_5454:
        /* <DEDUP_REMOVED lines=40> */
.L_x_5456:
[----:B------:R-:W-:Y:S01]  /*4db0*/  UISETP.NE.AND UP1, UPT, UR52, URZ, UPT ;  /* 0x0000003f3400728c */ /* 0x000fe2000bf25270 */
[----:B------:R-:W-:Y:S01]  /*4dc0*/  VIADD R4, R186, UR45 ;  /* 0x0000002dba047c36 */ /* 0x000fe20008000000 */
[----:B------:R-:W-:Y:S01]  /*4dd0*/  ULDC UR7, c[0x0][0x9d8] ;  /* 0x0002760000077ab9 */ /* 0x000fe20000000800 */
[----:B------:R-:W-:Y:S01]  /*4de0*/  R2UR UR6, R7 ;  /* 0x00000000070672ca */ /* 0x000fe200000e0000 */
[----:B------:R-:W-:Y:S01]  /*4df0*/  FMUL.FTZ R28, R28, UR7 ;  /* 0x000000071c1c7c20 */ /* 0x000fe20008410000 */
[----:B------:R-:W-:Y:S01]  /*4e00*/  FMUL.FTZ R3, R26, UR7 ;  /* 0x000000071a037c20 */ /* 0x000fe20008410000 */
[----:B------:R-:W-:Y:S01]  /*4e10*/  PLOP3.LUT P1, PT, PT, PT, UP1, 0x80, 0x0 ;  /* 0x000000000000781c */ /* 0x000fe20003f2f018 */
[----:B------:R-:W-:Y:S01]  /*4e20*/  FMUL.FTZ R11, R50, UR7 ;  /* 0x00000007320b7c20 */ /* 0x000fe20008410000 */
[----:B------:R-:W-:Y:S01]  /*4e30*/  PLOP3.LUT P2, PT, PT, PT, UP1, 0x80, 0x0 ;  /* 0x000000000000781c */ /* 0x000fe20003f4f018 */
[----:B------:R0:W3:Y:S01]  /*4e40*/  MUFU.TANH R26, R28 ;  /* 0x0000001c001a7308 */ /* 0x0000e20000002400 */
[----:B------:R-:W-:Y:S01]  /*4e50*/  FMUL.FTZ R25, R25, UR7 ;  /* 0x0000000719197c20 */ /* 0x000fe20008410000 */
[----:B------:R-:W-:Y:S01]  /*4e60*/  @UP1 ULDC UR10, c[0x0][0x44c] ;  /* 0x00011300000a1ab9 */ /* 0x000fe20000000800 */
[----:B------:R-:W-:Y:S01]  /*4e70*/  UISETP.NE.AND UP0, UPT, UR51, URZ, UPT ;  /* 0x0000003f3300728c */ /* 0x000fe2000bf05270 */
[----:B------:R-:W-:Y:S01]  /*4e80*/  FMUL.FTZ R6, R27, UR7 ;  /* 0x000000071b067c20 */ /* 0x000fe20008410000 */
[----:B------:R-:W-:Y:S01]  /*4e90*/  FMUL.FTZ R14, R30, UR7 ;  /* 0x000000071e0e7c20 */ /* 0x000fe20008410000 */
[----:B------:R-:W-:Y:S01]  /*4ea0*/  FMUL.FTZ R20, R31, UR7 ;  /* 0x000000071f147c20 */ /* 0x000fe20008410000 */
[----:B------:R-:W-:Y:S01]  /*4eb0*/  UIADD3 UR6, UR6, 0x28c40, URZ ;  /* 0x00028c4006067890 */ /* 0x000fe2000fffe03f */
[----:B------:R4:W1:Y:S01]  /*4ec0*/  MUFU.TANH R57, R25 ;  /* 0x0000001900397308 */ /* 0x0008620000002400 */
[----:B0-----:R-:W-:-:S02]  /*4ed0*/  IMAD.MOV.U32 R28, RZ, RZ, R4 ;  /* 0x000000ffff1c7224 */ /* 0x001fc400078e0004 */
[----:B------:R-:W-:Y:S01]  /*4ee0*/  FMUL.FTZ R32, R32, UR7 ;  /* 0x0000000720207c20 */ /* 0x000fe20008410000 */
[----:B------:R-:W-:Y:S01]  /*4ef0*/  @P1 IMAD.HI.U32 R5, R4, UR10, RZ ;  /* 0x0000000a04051c27 */ /* 0x000fe2000f8e00ff */
[----:B------:R-:W-:Y:S01]  /*4f00*/  @UP1 ULDC UR10, c[0x0][0x450] ;  /* 0x00011400000a1ab9 */ /* 0x000fe20000000800 */
[----:B------:R-:W-:Y:S02]  /*4f10*/  UPRMT UR6, UR40, 0x654, UR6 ;  /* 0x0000065428067896 */ /* 0x000fe40008000006 */
[----:B------:R-:W-:Y:S01]  /*4f20*/  FMUL.FTZ R33, R33, UR7 ;  /* 0x0000000721217c20 */ /* 0x000fe20008410000 */
[----:B------:R-:W-:Y:S01]  /*4f30*/  FMUL.FTZ R34, R34, UR7 ;  /* 0x0000000722227c20 */ /* 0x000fe20008410000 */
[----:B------:R-:W-:Y:S01]  /*4f40*/  @P2 SHF.R.U32.HI R28, RZ, UR10, R5 ;  /* 0x0000000aff1c2c19 */ /* 0x000fe20008011605 */
[----:B------:R-:W-:Y:S02]  /*4f50*/  IMAD.MOV.U32 R5, RZ, RZ, -0x40 ;  /* 0xffffffc0ff057424 */ /* 0x000fe400078e00ff */
[----:B------:R-:W-:Y:S01]  /*4f60*/  FMUL.FTZ R35, R35, UR7 ;  /* 0x0000000723237c20 */ /* 0x000fe20008410000 */
[----:B------:R-:W-:Y:S01]  /*4f70*/  FMUL.FTZ R36, R36, UR7 ;  /* 0x0000000724247c20 */ /* 0x000fe20008410000 */
[----:B------:R-:W-:Y:S01]  /*4f80*/  FMUL.FTZ R37, R37, UR7 ;  /* 0x0000000725257c20 */ /* 0x000fe20008410000 */
[----:B------:R-:W0:Y:S01]  /*4f90*/  SHFL.IDX PT, R50, R28, RZ, 0x1c1f ;  /* 0x001c1fff1c327589 */ /* 0x000e2200000e0000 */
        /* <DEDUP_REMOVED lines=15> */
[----:B----4-:R-:W-:Y:S01]  /*5090*/  FMUL.FTZ R25, R54, UR7 ;  /* 0x0000000736197c20 */ /* 0x010fe20008410000 */
[----:B------:R-:W-:Y:S01]  /*50a0*/  FMUL.FTZ R15, R55, UR7 ;  /* 0x00000007370f7c20 */ /* 0x000fe20008410000 */
[----:B------:R-:W-:Y:S01]  /*50b0*/  PLOP3.LUT P1, PT, PT, PT, UP0, 0x40, 0x0 ;  /* 0x000000000000781c */ /* 0x000fe20003f2e808 */
[----:B------:R-:W4:Y:S01]  /*50c0*/  MUFU.TANH R3, R3 ;  /* 0x0000000300037308 */ /* 0x000f220000002400 */
[----:B------:R-:W-:Y:S01]  /*50d0*/  IADD3 R4, -R2, UR48, R5 ;  /* 0x0000003002047c10 */ /* 0x000fe2000fffe105 */
[----:B------:R-:W-:Y:S01]  /*50e0*/  ULDC UR22, c[0x0][0x9dc] ;  /* 0x0002770000167ab9 */ /* 0x000fe20000000800 */
[----:B------:R-:W-:Y:S01]  /*50f0*/  SYNCS.ARRIVE.TRANS64.RED.A1T0 RZ, [UR6], RZ ;  /* 0x000000ffffff79a7 */ /* 0x000fe20008100406 */
[----:B------:R-:W-:Y:S01]  /*5100*/  ULOP3.LUT UR6, URZ, UR22, URZ, 0x33, !UPT ;  /* 0x000000163f067292 */ /* 0x000fe2000f8e333f */
[----:B------:R-:W-:Y:S01]  /*5110*/  LEA R46, R168, 0xffffffc0, 0x6 ;  /* 0xffffffc0a82e7811 */ /* 0x000fe200078e30ff */
[----:B------:R-:W-:-:S02]  /*5120*/  VIADD R4, R4, -UR50 ;  /* 0x8000003204047c36 */ /* 0x000fc40008000000 */
[----:B------:R-:W-:Y:S01]  /*5130*/  FMUL.FTZ R24, R24, UR7 ;  /* 0x0000000718187c20 */ /* 0x000fe20008410000 */
[----:B------:R-:W1:Y:S01]  /*5140*/  MUFU.TANH R6, R6 ;  /* 0x0000000600067308 */ /* 0x000e620000002400 */
[----:B------:R-:W-:Y:S01]  /*5150*/  ULDC UR11, c[0x0][0x9e0] ;  /* 0x00027800000b7ab9 */ /* 0x000fe20000000800 */
[----:B------:R-:W-:Y:S01]  /*5160*/  FMUL.FTZ R29, R29, UR7 ;  /* 0x000000071d1d7c20 */ /* 0x000fe20008410000 */
[----:B------:R-:W-:Y:S01]  /*5170*/  FMUL.FTZ R49, R49, UR7 ;  /* 0x0000000731317c20 */ /* 0x000fe20008410000 */
[----:B------:R-:W-:Y:S01]  /*5180*/  VIADD R31, R4, UR11 ;  /* 0x0000000b041f7c36 */ /* 0x000fe20008000000 */
[----:B------:R-:W-:Y:S01]  /*5190*/  IADD3 R30, -R2, UR48, -R46 ;  /* 0x00000030021e7c10 */ /* 0x000fe2000fffe92e */
[----:B------:R-:W-:Y:S02]  /*51a0*/  VIADD R47, R4, UR6 ;  /* 0x00000006042f7c36 */ /* 0x000fe40008000000 */
[----:B------:R-:W1:Y:S01]  /*51b0*/  MUFU.TANH R14, R14 ;  /* 0x0000000e000e7308 */ /* 0x000e620000002400 */
[----:B0-----:R-:W-:-:S07]  /*51c0*/  VIADDMNMX R21, R50, R31, R30, PT ;  /* 0x0000001f32157246 */ /* 0x001fce000380011e */
        /* <DEDUP_REMOVED lines=27> */
[----:B-----5:R-:W-:-:S02]  /*5380*/  IMAD.IADD R29, R47, 0x1, R50 ;  /* 0x000000012f1d7824 */ /* 0x020fc400078e0232 */
[----:B--2---:R-:W-:Y:S01]  /*5390*/  VIADD R49, R5, 0xffffffff ;  /* 0xffffffff05317836 */ /* 0x004fe20000000000 */
[----:B-1-34-:R-:W-:Y:S06]  /*53a0*/  @P1 BRA `(.L_x_5457) ;  /* 0x0000000000641947 */ /* 0x01afec0003800000 */
[----:B------:R-:W-:Y:S01]  /*53b0*/  IMAD.U32 R13, RZ, RZ, UR50 ;  /* 0x00000032ff0d7e24 */ /* 0x000fe2000f8e00ff */
[----:B------:R-:W-:Y:S04]  /*53c0*/  BSSY B0, `(.L_x_5458) ;  /* 0x0000013000007945 */ /* 0x000fe80003800000 */
[----:B------:R-:W-:-:S04]  /*53d0*/  IADD3 R13, -R13, UR48, R50 ;  /* 0x000000300d0d7c10 */ /* 0x000fc8000fffe132 */
        /* <DEDUP_REMOVED lines=11> */
.L_x_5459:
[----:B------:R-:W-:Y:S02]  /*5490*/  ULDC UR6, c[0x0][0x9e4] ;  /* 0x0002790000067ab9 */ /* 0x000fe40000000800 */
[----:B------:R-:W-:-:S05]  /*54a0*/  IMAD.U32 R50, RZ, RZ, UR6 ;  /* 0x00000006ff327e24 */ /* 0x000fca000f8e00ff */
[----:B------:R-:W-:-:S13]  /*54b0*/  ISETP.NE.AND P1, PT, R50, 0x1, PT ;  /* 0x000000013200780c */ /* 0x000fda0003f25270 */
[----:B------:R-:W1:Y:S02]  /*54c0*/  @P1 LDC.64 R4, c[0x0][0x9e8] ;  /* 0x00027a00ff041b82 */ /* 0x000e640000000a00 */
[----:B-1----:R-:W-:-:S05]  /*54d0*/  @P1 IMAD.HI.U32 R4, R13, R4, RZ ;  /* 0x000000040d041227 */ /* 0x002fca00078e00ff */
[----:B------:R-:W-:-:S07]  /*54e0*/  @P1 SHF.R.U32.HI R13, RZ, R5, R4 ;  /* 0x00000005ff0d1219 */ /* 0x000fce0000011604 */
.L_x_5460:
[----:B------:R-:W-:Y:S05]  /*54f0*/  BSYNC B0 ;  /* 0x0000000000007941 */ /* 0x000fea0003800000 */
.L_x_5458:
[----:B------:R-:W-:-:S04]  /*5500*/  IMAD R13, R13, R50, -R46 ;  /* 0x000000320d0d7224 */ /* 0x000fc800078e0a2e */
[----:B------:R-:W-:-:S05]  /*5510*/  IMAD.IADD R4, R13, 0x1, -R2 ;  /* 0x000000010d047824 */ /* 0x000fca00078e0a02 */
[----:B------:R-:W-:Y:S02]  /*5520*/  VIADDMNMX R21, R4, R50, R21, PT ;  /* 0x0000003204157246 */ /* 0x000fe40003800115 */
[----:B------:R-:W-:-:S07]  /*5530*/  VIMNMX R29, R29, R4, !PT ;  /* 0x000000041d1d7248 */ /* 0x000fce0007fe0100 */
.L_x_5457:
        /* <DEDUP_REMOVED lines=52> */
[----:B------:R-:W-:Y:S02]  /*5880*/  P2R R58, PR, RZ, 0x20 ;  /* 0x00000020ff3a7803 */ /* 0x000fe40000000000 */
[----:B------:R-:W-:Y:S02]  /*5890*/  FSEL R27, R45, -INF , !P3 ;  /* 0xff8000002d1b7808 */ /* 0x000fe40005800000 */
[----:B------:R-:W-:Y:S02]  /*58a0*/  ISETP.GE.AND P3, PT, R49, 0x31, PT ;  /* 0x000000313100780c */ /* 0x000fe40003f66270 */
[----:B------:R-:W-:-:S02]  /*58b0*/  P2R R50, PR, RZ, 0x40 ;  /* 0x00000040ff327803 */ /* 0x000fc40000000000 */
        /* <DEDUP_REMOVED lines=18> */
[----:B------:R-:W-:Y:S02]  /*59e0*/  ISETP.GT.AND P6, PT, R29, 0x39, !P6 ;  /* 0x000000391d00780c */ /* 0x000fe400077c4270 */
[----:B-1----:R-:W-:Y:S01]  /*59f0*/  VIADDMNMX R29, R28, R31, R30, PT ;  /* 0x0000001f1c1d7246 */ /* 0x002fe2000380011e */
[----:B------:R-:W-:Y:S01]  /*5a00*/  IMAD.IADD R30, R47, 0x1, R28 ;  /* 0x000000012f1e7824 */ /* 0x000fe200078e021c */
[----:B------:R-:W-:-:S04]  /*5a10*/  ISETP.LT.OR P6, PT, R21, 0x3a, P6 ;  /* 0x0000003a1500780c */ /* 0x000fc800037c1670 */
[----:B------:R-:W-:Y:S02]  /*5a20*/  FSEL R21, R53, -INF , !P6 ;  /* 0xff80000035157808 */ /* 0x000fe40007000000 */
[----:B------:R-:W-:-:S13]  /*5a30*/  PLOP3.LUT P6, PT, PT, PT, UP0, 0x40, 0x0 ;  /* 0x000000000000781c */ /* 0x000fda0003fce808 */
[----:B------:R-:W-:Y:S05]  /*5a40*/  @P6 BRA `(.L_x_5461) ;  /* 0x0000000000646947 */ /* 0x000fea0003800000 */
        /* <DEDUP_REMOVED lines=14> */
.L_x_5463:
[----:B------:R-:W-:Y:S02]  /*5b30*/  ULDC UR6, c[0x0][0x9e4] ;  /* 0x0002790000067ab9 */ /* 0x000fe40000000800 */
[----:B------:R-:W-:-:S05]  /*5b40*/  IMAD.U32 R28, RZ, RZ, UR6 ;  /* 0x00000006ff1c7e24 */ /* 0x000fca000f8e00ff */
[----:B------:R-:W-:-:S13]  /*5b50*/  ISETP.NE.AND P6, PT, R28, 0x1, PT ;  /* 0x000000011c00780c */ /* 0x000fda0003fc5270 */
[----:B------:R-:W0:Y:S02]  /*5b60*/  @P6 LDC.64 R4, c[0x0][0x9e8] ;  /* 0x00027a00ff046b82 */ /* 0x000e240000000a00 */
[----:B0-----:R-:W-:-:S05]  /*5b70*/  @P6 IMAD.HI.U32 R4, R31, R4, RZ ;  /* 0x000000041f046227 */ /* 0x001fca00078e00ff */
[----:B------:R-:W-:-:S07]  /*5b80*/  @P6 SHF.R.U32.HI R31, RZ, R5, R4 ;  /* 0x00000005ff1f6219 */ /* 0x000fce0000011604 */
.L_x_5464:
[----:B------:R-:W-:Y:S05]  /*5b90*/  BSYNC B0 ;  /* 0x0000000000007941 */ /* 0x000fea0003800000 */
.L_x_5462:
[----:B------:R-:W-:-:S04]  /*5ba0*/  IMAD R31, R31, R28, -R46 ;  /* 0x0000001c1f1f7224 */ /* 0x000fc800078e0a2e */
[----:B------:R-:W-:-:S05]  /*5bb0*/  IMAD.IADD R31, R31, 0x1, -R2 ;  /* 0x000000011f1f7824 */ /* 0x000fca00078e0a02 */
[----:B------:R-:W-:Y:S02]  /*5bc0*/  VIADDMNMX R29, R31, R28, R29, PT ;  /* 0x0000001c1f1d7246 */ /* 0x000fe4000380011d */
[----:B------:R-:W-:-:S07]  /*5bd0*/  VIMNMX R30, R30, R31, !PT ;  /* 0x0000001f1e1e7248 */ /* 0x000fce0007fe0100 */
.L_x_5461:
[----:B------:R-:W-:Y:S01]  /*5be0*/  ISETP.GT.AND P1, PT, R30, 0x1, !P1 ;  /* 0x000000011e00780c */ /* 0x000fe20004f24270 */
[----:B------:R-:W-:Y:S01]  /*5bf0*/  ULDC UR10, c[0x0][0x988] ;  /* 0x00026200000a7ab9 */ /* 0x000fe20000000800 */
[----:B------:R-:W-:Y:S01]  /*5c00*/  FMNMX.FTZ R5, R41, R57, !PT ;  /* 0x0000003929057209 */ /* 0x000fe20007810000 */
[----:B------:R-:W-:Y:S01]  /*5c10*/  BAR.SYNC.DEFER_BLOCKING 0xf, 0x100 ;  /* 0x03c4000000007b1d */ /* 0x000fe20000010000 */
[----:B------:R-:W-:Y:S02]  /*5c20*/  ISETP.LT.OR P1, PT, R29, 0x2, P1 ;  /* 0x000000021d00780c */ /* 0x000fe40000f21670 */
[----:B------:R-:W-:Y:S02]  /*5c30*/  FMNMX.FTZ R5, R51, R5, !PT ;  /* 0x0000000533057209 */ /* 0x000fe40007810000 */
        /* <DEDUP_REMOVED lines=20> */
[----:B------:R-:W-:Y:S02]  /*5d80*/  ISETP.NE.AND P6, PT, R32, RZ, PT ;  /* 0x000000ff2000720c */ /* 0x000fe40003fc5270 */
        /* <DEDUP_REMOVED lines=11> */
[----:B------:R-:W-:Y:S02]  /*5e40*/  ISETP.GT.AND P2, PT, R30, 0x8, !P2 ;  /* 0x000000081e00780c */ /* 0x000fe40005744270 */
[C---:B------:R-:W-:Y:S02]  /*5e50*/  ISETP.LT.OR P1, PT, R29.reuse, 0x1a, P1 ;  /* 0x0000001a1d00780c */ /* 0x040fe40000f21670 */
[----:B------:R-:W-:Y:S02]  /*5e60*/  ISETP.LT.OR P2, PT, R29, 0x9, P2 ;  /* 0x000000091d00780c */ /* 0x000fe40001741670 */
[----:B------:R-:W-:Y:S02]  /*5e70*/  FSEL R33, R39, -INF , !P1 ;  /* 0xff80000027217808 */ /* 0x000fe40004800000 */
[----:B------:R-:W-:Y:S02]  /*5e80*/  ISETP.NE.AND P1, PT, R37, RZ, PT ;  /* 0x000000ff2500720c */ /* 0x000fe40003f25270 */
[----:B------:R-:W-:-:S02]  /*5e90*/  FMNMX.FTZ R37, R21, R6, !PT ;  /* 0x0000000615257209 */ /* 0x000fc40007810000 */
[----:B------:R-:W-:Y:S02]  /*5ea0*/  ISETP.GT.AND P1, PT, R30, 0x20, !P1 ;  /* 0x000000201e00780c */ /* 0x000fe40004f24270 */
[----:B------:R-:W-:Y:S01]  /*5eb0*/  FSEL R14, R14, -INF , !P2 ;  /* 0xff8000000e0e7808 */ /* 0x000fe20005000000 */
[----:B------:R-:W0:Y:S01]  /*5ec0*/  SHFL.BFLY PT, R6, R37, 0x2, 0x1f ;  /* 0x0c401f0025067f89 */ /* 0x000e2200000e0000 */
[----:B------:R-:W-:Y:S02]  /*5ed0*/  ISETP.LT.OR P1, PT, R29, 0x21, P1 ;  /* 0x000000211d00780c */ /* 0x000fe40000f21670 */
[----:B------:R-:W-:Y:S02]  /*5ee0*/  ISETP.NE.AND P2, PT, R40, RZ, PT ;  /* 0x000000ff2800720c */ /* 0x000fe40003f45270 */
[----:B------:R-:W-:Y:S02]  /*5ef0*/  FSEL R34, R42, -INF , !P1 ;  /* 0xff8000002a227808 */ /* 0x000fe40004800000 */
[----:B------:R-:W-:-:S02]  /*5f00*/  ISETP.GT.AND P1, PT, R30, 0x21, !P2 ;  /* 0x000000211e00780c */ /* 0x000fc40005724270 */
[----:B------:R-:W-:Y:S02]  /*5f10*/  ISETP.NE.AND P2, PT, R44, RZ, PT ;  /* 0x000000ff2c00720c */ /* 0x000fe40003f45270 */
[----:B------:R-:W-:Y:S02]  /*5f20*/  ISETP.LT.OR P1, PT, R29, 0x22, P1 ;  /* 0x000000221d00780c */ /* 0x000fe40000f21670 */
[C---:B------:R-:W-:Y:S02]  /*5f30*/  ISETP.GT.AND P2, PT, R30.reuse, 0x29, !P2 ;  /* 0x000000291e00780c */ /* 0x040fe40005744270 */
[----:B------:R-:W-:Y:S02]  /*5f40*/  FSEL R35, R43, -INF , !P1 ;  /* 0xff8000002b237808 */ /* 0x000fe40004800000 */
[----:B------:R-:W-:Y:S02]  /*5f50*/  ISETP.GT.AND P1, PT, R30, RZ, !P6 ;  /* 0x000000ff1e00720c */ /* 0x000fe40007724270 */
[----:B------:R-:W-:-:S02]  /*5f60*/  ISETP.NE.AND P6, PT, R45, RZ, PT ;  /* 0x000000ff2d00720c */ /* 0x000fc40003fc5270 */
[----:B------:R-:W-:Y:S02]  /*5f70*/  ISETP.LT.OR P1, PT, R29, 0x1, P1 ;  /* 0x000000011d00780c */ /* 0x000fe40000f21670 */
[----:B------:R-:W-:Y:S02]  /*5f80*/  ISETP.GT.AND P3, PT, R30, 0x30, !P3 ;  /* 0x000000301e00780c */ /* 0x000fe40005f64270 */
[----:B0-----:R-:W-:Y:S02]  /*5f90*/  FMNMX.FTZ R38, R37, R6, !PT ;  /* 0x0000000625267209 */ /* 0x001fe40007810000 */
[----:B------:R-:W-:Y:S02]  /*5fa0*/  FSEL R3, R3, -INF , !P1 ;  /* 0xff80000003037808 */ /* 0x000fe40004800000 */
[----:B------:R-:W-:Y:S01]  /*5fb0*/  ISETP.NE.AND P1, PT, R60, RZ, PT ;  /* 0x000000ff3c00720c */ /* 0x000fe20003f25270 */
[----:B------:R-:W0:Y:S01]  /*5fc0*/  SHFL.BFLY PT, R39, R38, 0x1, 0x1f ;  /* 0x0c201f0026277f89 */ /* 0x000e2200000e0000 */
[----:B------:R-:W-:-:S02]  /*5fd0*/  FMNMX.FTZ R5, R3, R4, !PT ;  /* 0x0000000403057209 */ /* 0x000fc40007810000 */
[----:B------:R-:W-:Y:S02]  /*5fe0*/  ISETP.GT.AND P1, PT, R30, 0x28, !P1 ;  /* 0x000000281e00780c */ /* 0x000fe40004f24270 */
[----:B------:R-:W-:Y:S02]  /*5ff0*/  FMNMX.FTZ R5, R14, R5, !PT ;  /* 0x000000050e057209 */ /* 0x000fe40007810000 */
[----:B------:R-:W-:Y:S02]  /*6000*/  ISETP.LT.OR P1, PT, R29, 0x29, P1 ;  /* 0x000000291d00780c */ /* 0x000fe40000f21670 */
[----:B------:R-:W-:Y:S02]  /*6010*/  FMNMX.FTZ R5, R20, R5, !PT ;  /* 0x0000000514057209 */ /* 0x000fe40007810000 */
[----:B------:R-:W-:Y:S02]  /*6020*/  FSEL R12, R12, -INF , !P1 ;  /* 0xff8000000c0c7808 */ /* 0x000fe40004800000 */
[----:B------:R-:W-:-:S02]  /*6030*/  FMNMX.FTZ R36, R28, R5, !PT ;  /* 0x000000051c247209 */ /* 0x000fc40007810000 */
[----:B------:R-:W-:Y:S02]  /*6040*/  ISETP.LT.OR P2, PT, R29, 0x2a, P2 ;  /* 0x0000002a1d00780c */ /* 0x000fe40001741670 */
[----:B------:R-:W-:Y:S02]  /*6050*/  FMNMX.FTZ R5, R31, R36, !PT ;  /* 0x000000241f057209 */ /* 0x000fe40007810000 */
[----:B------:R-:W-:Y:S02]  /*6060*/  ISETP.GT.AND P4, PT, R30, 0x31, !P4 ;  /* 0x000000311e00780c */ /* 0x000fe40006784270 */
[----:B------:R-:W-:Y:S02]  /*6070*/  FMNMX.FTZ R36, R32, R5, !PT ;  /* 0x0000000520247209 */ /* 0x000fe40007810000 */
[----:B------:R-:W-:Y:S02]  /*6080*/  ISETP.GT.AND P5, PT, R30, 0x38, !P5 ;  /* 0x000000381e00780c */ /* 0x000fe40006fa4270 */
[----:B0-----:R-:W-:-:S02]  /*6090*/  FMNMX.FTZ R6, R38, R39, !PT ;  /* 0x0000002726067209 */ /* 0x001fc40007810000 */
[----:B------:R-:W-:Y:S02]  /*60a0*/  FMNMX.FTZ R5, R33, R36, !PT ;  /* 0x0000002421057209 */ /* 0x000fe40007810000 */
[C---:B------:R-:W-:Y:S01]  /*60b0*/  FSETP.NEU.FTZ.AND P1, PT, R6.reuse, -INF , PT ;  /* 0xff8000000600780b */ /* 0x040fe20003f3d000 */
[----:B------:R-:W-:Y:S01]  /*60c0*/  FMUL.FTZ R37, R6, UR10 ;  /* 0x0000000a06257c20 */ /* 0x000fe20008410000 */
[----:B------:R-:W-:Y:S02]  /*60d0*/  FMNMX.FTZ R36, R34, R5, !PT ;  /* 0x0000000522247209 */ /* 0x000fe40007810000 */
[----:B------:R-:W-:Y:S02]  /*60e0*/  ISETP.LT.OR P3, PT, R29, 0x31, P3 ;  /* 0x000000311d00780c */ /* 0x000fe40001f61670 */
[----:B------:R-:W-:Y:S02]  /*60f0*/  FMNMX.FTZ R5, R35, R36, !PT ;  /* 0x0000002423057209 */ /* 0x000fe40007810000 */
[----:B------:R-:W-:-:S02]  /*6100*/  FSEL R38, R37, RZ, P1 ;  /* 0x000000ff25267208 */ /* 0x000fc40000800000 */
[----:B------:R-:W-:Y:S02]  /*6110*/  ISETP.GT.AND P1, PT, R30, 0x39, !P6 ;  /* 0x000000391e00780c */ /* 0x000fe40007724270 */
[----:B------:R-:W-:Y:S01]  /*6120*/  FSEL R9, R9, -INF , !P2 ;  /* 0xff80000009097808 */ /* 0x000fe20005000000 */
[--C-:B------:R-:W-:Y:S01]  /*6130*/  FFMA.FTZ R36, R41, UR10, -R38.reuse ;  /* 0x0000000a29247c23 */ /* 0x100fe20008010826 */
[----:B------:R-:W-:Y:S01]  /*6140*/  FMNMX.FTZ R30, R12, R5, !PT ;  /* 0x000000050c1e7209 */ /* 0x000fe20007810000 */
[--C-:B------:R-:W-:Y:S01]  /*6150*/  FFMA.FTZ R37, R57, UR10, -R38.reuse ;  /* 0x0000000a39257c23 */ /* 0x100fe20008010826 */
[----:B------:R-:W-:Y:S01]  /*6160*/  ISETP.LT.OR P4, PT, R29, 0x32, P4 ;  /* 0x000000321d00780c */ /* 0x000fe20002781670 */
[--C-:B------:R-:W-:Y:S01]  /*6170*/  FFMA.FTZ R39, R55, UR10, -R38.reuse ;  /* 0x0000000a37277c23 */ /* 0x100fe20008010826 */
[----:B------:R-:W-:Y:S01]  /*6180*/  FSEL R11, R11, -INF , !P3 ;  /* 0xff8000000b0b7808 */ /* 0x000fe20005800000 */
[----:B------:R-:W-:Y:S01]  /*6190*/  MUFU.EX2 R36, R36 ;  /* 0x0000002400247308 */ /* 0x000fe20000000800 */
[----:B------:R-:W-:Y:S01]  /*61a0*/  FMNMX.FTZ R30, R9, R30, !PT ;  /* 0x0000001e091e7209 */ /* 0x000fe20007810000 */
[--C-:B------:R-:W-:Y:S01]  /*61b0*/  FFMA.FTZ R40, R59, UR10, -R38.reuse ;  /* 0x0000000a3b287c23 */ /* 0x100fe20008010826 */
[----:B------:R-:W-:Y:S01]  /*61c0*/  ISETP.LT.OR P5, PT, R29, 0x39, P5 ;  /* 0x000000391d00780c */ /* 0x000fe20002fa1670 */
[--C-:B------:R-:W-:Y:S01]  /*61d0*/  FFMA.FTZ R41, R61, UR10, -R38.reuse ;  /* 0x0000000a3d297c23 */ /* 0x100fe20008010826 */
[----:B------:R-:W-:Y:S01]  /*61e0*/  FSEL R10, R10, -INF , !P4 ;  /* 0xff8000000a0a7808 */ /* 0x000fe20006000000 */
[--C-:B------:R-:W-:Y:S01]  /*61f0*/  FFMA.FTZ R21, R21, UR10, -R38.reuse ;  /* 0x0000000a15157c23 */ /* 0x100fe20008010826 */
[----:B------:R-:W-:Y:S01]  /*6200*/  FMNMX.FTZ R5, R11, R30, !PT ;  /* 0x0000001e0b057209 */ /* 0x000fe20007810000 */
[----:B------:R-:W0:Y:S01]  /*6210*/  MUFU.EX2 R37, R37 ;  /* 0x0000002500257308 */ /* 0x000e220000000800 */
[----:B------:R-:W-:Y:S01]  /*6220*/  ISETP.LT.OR P1, PT, R29, 0x3a, P1 ;  /* 0x0000003a1d00780c */ /* 0x000fe20000f21670 */
[--C-:B------:R-:W-:Y:S01]  /*6230*/  FFMA.FTZ R29, R51, UR10, -R38.reuse ;  /* 0x0000000a331d7c23 */ /* 0x100fe20008010826 */
[----:B------:R-:W-:Y:S01]  /*6240*/  FSEL R25, R25, -INF , !P5 ;  /* 0xff80000019197808 */ /* 0x000fe20006800000 */
[--C-:B------:R-:W-:Y:S01]  /*6250*/  FFMA.FTZ R42, R63, UR10, -R38.reuse ;  /* 0x0000000a3f2a7c23 */ /* 0x100fe20008010826 */
[----:B------:R-:W-:Y:S01]  /*6260*/  FMNMX.FTZ R30, R10, R5, !PT ;  /* 0x000000050a1e7209 */ /* 0x000fe20007810000 */
[--C-:B------:R-:W-:Y:S01]  /*6270*/  FFMA.FTZ R43, R65, UR10, -R38.reuse ;  /* 0x0000000a412b7c23 */ /* 0x100fe20008010826 */
[----:B------:R-:W-:Y:S01]  /*6280*/  FSEL R15, R15, -INF , !P1 ;  /* 0xff8000000f0f7808 */ /* 0x000fe20004800000 */
[----:B------:R1:W-:Y:S01]  /*6290*/  MUFU.EX2 R154, R29 ;  /* 0x0000001d009a7308 */ /* 0x0003e20000000800 */
[----:B------:R-:W-:Y:S01]  /*62a0*/  FMNMX.FTZ R30, R25, R30, !PT ;  /* 0x0000001e191e7209 */ /* 0x000fe20007810000 */
[--C-:B------:R-:W-:Y:S01]  /*62b0*/  FFMA.FTZ R24, R24, UR10, -R38.reuse ;  /* 0x0000000a18187c23 */ /* 0x100fe20008010826 */
[--C-:B------:R-:W-:Y:S01]  /*62c0*/  FFMA.FTZ R44, R67, UR10, -R38.reuse ;  /* 0x0000000a432c7c23 */ /* 0x100fe20008010826 */
[--C-:B------:R-:W-:Y:S01]  /*62d0*/  FFMA.FTZ R45, R69, UR10, -R38.reuse ;  /* 0x0000000a452d7c23 */ /* 0x100fe20008010826 */
[----:B------:R-:W-:Y:S01]  /*62e0*/  FMNMX.FTZ R30, R15, R30, !PT ;  /* 0x0000001e0f1e7209 */ /* 0x000fe20007810000 */
[--C-:B------:R-:W-:Y:S01]  /*62f0*/  FFMA.FTZ R46, R71, UR10, -R38.reuse ;  /* 0x0000000a472e7c23 */ /* 0x100fe20008010826 */
[--C-:B------:R-:W-:Y:S01]  /*6300*/  FFMA.FTZ R27, R27, UR10, -R38.reuse ;  /* 0x0000000a1b1b7c23 */ /* 0x100fe20008010826 */
[----:B------:R-:W-:Y:S01]  /*6310*/  MUFU.EX2 R39, R39 ;  /* 0x0000002700277308 */ /* 0x000fe20000000800 */
[--C-:B------:R-:W-:Y:S01]  /*6320*/  FFMA.FTZ R26, R26, UR10, -R38.reuse ;  /* 0x0000000a1a1a7c23 */ /* 0x100fe20008010826 */
[----:B------:R-:W1:Y:S01]  /*6330*/  SHFL.BFLY PT, R5, R30, 0x2, 0x1f ;  /* 0x0c401f001e057f89 */ /* 0x000e6200000e0000 */
[----:B------:R-:W-:Y:S01]  /*6340*/  FFMA.FTZ R13, R13, UR10, -R38 ;  /* 0x0000000a0d0d7c23 */ /* 0x000fe20008010826 */
[----:B0-----:R-:W-:-:S04]  /*6350*/  F2FP.BF16.F32.PACK_AB R152, R37, R36 ;  /* 0x000000242598723e */ /* 0x001fc800000010ff */
[----:B------:R-:W-:Y:S08]  /*6360*/  MUFU.EX2 R40, R40 ;  /* 0x0000002800287308 */ /* 0x000ff00000000800 */
[----:B------:R-:W0:Y:S08]  /*6370*/  MUFU.EX2 R41, R41 ;  /* 0x0000002900297308 */ /* 0x000e300000000800 */
[----:B------:R-:W-:Y:S01]  /*6380*/  MUFU.EX2 R42, R42 ;  /* 0x0000002a002a7308 */ /* 0x000fe20000000800 */
[----:B-1----:R-:W-:-:S05]  /*6390*/  FMNMX.FTZ R29, R30, R5, !PT ;  /* 0x000000051e1d7209 */ /* 0x002fca0007810000 */
[----:B------:R-:W1:Y:S02]  /*63a0*/  SHFL.BFLY PT, R30, R29, 0x1, 0x1f ;  /* 0x0c201f001d1e7f89 */ /* 0x000e6400000e0000 */
[----:B------:R-:W2:Y:S01]  /*63b0*/  MUFU.EX2 R43, R43 ;  /* 0x0000002b002b7308 */ /* 0x000ea20000000800 */
[----:B0-----:R-:W-:-:S07]  /*63c0*/  F2FP.BF16.F32.PACK_AB R156, R41, R40 ;  /* 0x00000028299c723e */ /* 0x001fce00000010ff */
[----:B------:R-:W-:Y:S08]  /*63d0*/  MUFU.EX2 R47, R24 ;  /* 0x00000018002f7308 */ /* 0x000ff00000000800 */
[----:B------:R-:W-:Y:S01]  /*63e0*/  MUFU.EX2 R44, R44 ;  /* 0x0000002c002c7308 */ /* 0x000fe20000000800 */
[----:B--2---:R-:W-:Y:S02]  /*63f0*/  F2FP.BF16.F32.PACK_AB R158, R43, R42 ;  /* 0x0000002a2b9e723e */ /* 0x004fe400000010ff */
[----:B-1----:R-:W-:-:S05]  /*6400*/  FMNMX.FTZ R5, R29, R30, !PT ;  /* 0x0000001e1d057209 */ /* 0x002fca0007810000 */
[----:B------:R-:W0:Y:S01]  /*6410*/  MUFU.EX2 R45, R45 ;  /* 0x0000002d002d7308 */ /* 0x000e220000000800 */
[C---:B------:R-:W-:Y:S01]  /*6420*/  FSETP.NEU.FTZ.AND P1, PT, R5.reuse, -INF , PT ;  /* 0xff8000000500780b */ /* 0x040fe20003f3d000 */
[----:B------:R-:W-:-:S06]  /*6430*/  FMUL.FTZ R29, R5, UR10 ;  /* 0x0000000a051d7c20 */ /* 0x000fcc0008410000 */
[----:B------:R1:W-:Y:S01]  /*6440*/  MUFU.EX2 R30, R21 ;  /* 0x00000015001e7308 */ /* 0x0003e20000000800 */
[----:B------:R-:W-:-:S05]  /*6450*/  FSEL R29, R29, RZ, P1 ;  /* 0x000000ff1d1d7208 */ /* 0x000fca0000800000 */
[--C-:B------:R-:W-:Y:S01]  /*6460*/  FFMA.FTZ R3, R3, UR10, -R29.reuse ;  /* 0x0000000a03037c23 */ /* 0x100fe2000801081d */
[--C-:B------:R-:W-:Y:S01]  /*6470*/  FFMA.FTZ R4, R4, UR10, -R29.reuse ;  /* 0x0000000a04047c23 */ /* 0x100fe2000801081d */
[--C-:B------:R-:W-:Y:S01]  /*6480*/  FFMA.FTZ R14, R14, UR10, -R29.reuse ;  /* 0x0000000a0e0e7c23 */ /* 0x100fe2000801081d */
[--C-:B------:R-:W-:Y:S01]  /*6490*/  FFMA.FTZ R20, R20, UR10, -R29.reuse ;  /* 0x0000000a14147c23 */ /* 0x100fe2000801081d */
[--C-:B------:R-:W-:Y:S01]  /*64a0*/  FFMA.FTZ R28, R28, UR10, -R29.reuse ;  /* 0x0000000a1c1c7c23 */ /* 0x100fe2000801081d */
[----:B------:R-:W-:Y:S01]  /*64b0*/  FFMA.FTZ R31, R31, UR10, -R29 ;  /* 0x0000000a1f1f7c23 */ /* 0x000fe2000801081d */
[----:B------:R-:W-:Y:S01]  /*64c0*/  MUFU.EX2 R3, R3 ;  /* 0x0000000300037308 */ /* 0x000fe20000000800 */
[----:B-1----:R-:W-:Y:S01]  /*64d0*/  FADD.FTZ R21, R36, R37 ;  /* 0x0000002524157221 */ /* 0x002fe20000010000 */
        /* <DEDUP_REMOVED lines=10> */
[----:B------:R-:W-:Y:S01]  /*6580*/  FFMA.FTZ R15, R15, UR10, -R29 ;  /* 0x0000000a0f0f7c23 */ /* 0x000fe2000801081d */
[----:B0-----:R-:W-:-:S03]  /*6590*/  F2FP.BF16.F32.PACK_AB R160, R45, R44 ;  /* 0x0000002c2da0723e */ /* 0x001fc600000010ff */
[----:B------:R-:W0:Y:S08]  /*65a0*/  MUFU.EX2 R14, R14 ;  /* 0x0000000e000e7308 */ /* 0x000e300000000800 */
[----:B------:R2:W3:Y:S01]  /*65b0*/  MUFU.EX2 R155, R20 ;  /* 0x00000014009b7308 */ /* 0x0004e20000000800 */
[----:B-1----:R-:W-:-:S07]  /*65c0*/  F2FP.BF16.F32.PACK_AB R153, R4, R3 ;  /* 0x000000030499723e */ /* 0x002fce00000010ff */
[----:B------:R-:W1:Y:S01]  /*65d0*/  MUFU.EX2 R28, R28 ;  /* 0x0000001c001c7308 */ /* 0x000e620000000800 */
[----:B--2---:R-:W-:Y:S01]  /*65e0*/  FADD.FTZ R20, R154, R21 ;  /* 0x000000159a147221 */ /* 0x004fe20000010000 */
[----:B------:R-:W-:Y:S01]  /*65f0*/  FADD.FTZ R21, R3, R4 ;  /* 0x0000000403157221 */ /* 0x000fe20000010000 */
[C---:B------:R-:W-:Y:S02]  /*6600*/  F2FP.BF16.F32.PACK_AB R154, R39.reuse, R154 ;  /* 0x0000009a279a723e */ /* 0x040fe400000010ff */
[----:B------:R-:W-:Y:S01]  /*6610*/  FADD.FTZ R49, R39, R20 ;  /* 0x0000001427317221 */ /* 0x000fe20000010000 */
[----:B0-----:R-:W-:Y:S02]  /*6620*/  FADD.FTZ R20, R14, R21 ;  /* 0x000000150e147221 */ /* 0x001fe40000010000 */
[----:B------:R-:W0:Y:S01]  /*6630*/  MUFU.EX2 R31, R31 ;  /* 0x0000001f001f7308 */ /* 0x000e220000000800 */
[----:B------:R-:W-:Y:S01]  /*6640*/  FADD.FTZ R24, R40, R49 ;  /* 0x0000003128187221 */ /* 0x000fe20000010000 */
[C---:B---3--:R-:W-:Y:S01]  /*6650*/  FADD.FTZ R21, R155.reuse, R20 ;  /* 0x000000149b157221 */ /* 0x048fe20000010000 */
[----:B------:R-:W-:-:S02]  /*6660*/  F2FP.BF16.F32.PACK_AB R155, R155, R14 ;  /* 0x0000000e9b9b723e */ /* 0x000fc400000010ff */
[----:B------:R-:W-:-:S03]  /*6670*/  FADD.FTZ R49, R41, R24 ;  /* 0x0000001829317221 */ /* 0x000fc60000010000 */
[----:B------:R-:W2:Y:S01]  /*6680*/  MUFU.EX2 R32, R32 ;  /* 0x0000002000207308 */ /* 0x000ea20000000800 */
[----:B-1----:R-:W-:Y:S01]  /*6690*/  FADD.FTZ R20, R28, R21 ;  /* 0x000000151c147221 */ /* 0x002fe20000010000 */
[----:B------:R-:W-:Y:S01]  /*66a0*/  FADD.FTZ R24, R42, R49 ;  /* 0x000000312a187221 */ /* 0x000fe20000010000 */
[----:B------:R1:W-:Y:S03]  /*66b0*/  STSM.16.M88.4 [R22+0x26800], R152 ;  /* 0x0268009816007844 */ /* 0x0003e60000000200 */
[----:B------:R-:W-:Y:S02]  /*66c0*/  FADD.FTZ R29, R43, R24 ;  /* 0x000000182b1d7221 */ /* 0x000fe40000010000 */
[----:B------:R-:W3:Y:S01]  /*66d0*/  MUFU.EX2 R33, R33 ;  /* 0x0000002100217308 */ /* 0x000ee20000000800 */
[C---:B0-----:R-:W-:Y:S01]  /*66e0*/  FADD.FTZ R21, R31.reuse, R20 ;  /* 0x000000141f157221 */ /* 0x041fe20000010000 */
[----:B------:R-:W-:Y:S01]  /*66f0*/  FADD.FTZ R36, R44, R29 ;  /* 0x0000001d2c247221 */ /* 0x000fe20000010000 */
[----:B------:R-:W-:-:S03]  /*6700*/  F2FP.BF16.F32.PACK_AB R157, R31, R28 ;  /* 0x0000001c1f9d723e */ /* 0x000fc600000010ff */
[----:B------:R-:W-:Y:S02]  /*6710*/  FADD.FTZ R29, R45, R36 ;  /* 0x000000242d1d7221 */ /* 0x000fe40000010000 */
[----:B------:R-:W0:Y:S01]  /*6720*/  MUFU.EX2 R34, R34 ;  /* 0x0000002200227308 */ /* 0x000e220000000800 */
[----:B--2---:R-:W-:-:S07]  /*6730*/  FADD.FTZ R24, R32, R21 ;  /* 0x0000001520187221 */ /* 0x004fce0000010000 */
[----:B------:R-:W2:Y:S01]  /*6740*/  MUFU.EX2 R35, R35 ;  /* 0x0000002300237308 */ /* 0x000ea20000000800 */
[C---:B---3--:R-:W-:Y:S01]  /*6750*/  FADD.FTZ R21, R33.reuse, R24 ;  /* 0x0000001821157221 */ /* 0x048fe20000010000 */
[----:B------:R-:W-:-:S05]  /*6760*/  F2FP.BF16.F32.PACK_AB R159, R33, R32 ;  /* 0x00000020219f723e */ /* 0x000fca00000010ff */
[----:B------:R1:W-:Y:S01]  /*6770*/  STSM.16.M88.4 [R185], R156 ;  /* 0x0000009cb9007844 */ /* 0x0003e20000000200 */
[----:B------:R-:W3:Y:S01]  /*6780*/  MUFU.EX2 R46, R46 ;  /* 0x0000002e002e7308 */ /* 0x000ee20000000800 */
[----:B0-----:R-:W-:-:S07]  /*6790*/  FADD.FTZ R4, R34, R21 ;  /* 0x0000001522047221 */ /* 0x001fce0000010000 */
        /* <DEDUP_REMOVED lines=8> */
[C---:B--2---:R-:W-:Y:S01]  /*6820*/  F2FP.BF16.F32.PACK_AB R162, R27.reuse, R46 ;  /* 0x0000002e1ba2723e */ /* 0x044fe200000010ff */
[----:B------:R-:W-:-:S06]  /*6830*/  FADD.FTZ R27, R27, R4 ;  /* 0x000000041b1b7221 */ /* 0x000fcc0000010000 */
[----:B------:R-:W-:Y:S01]  /*6840*/  MUFU.EX2 R11, R11 ;  /* 0x0000000b000b7308 */ /* 0x000fe20000000800 */
[C---:B---3--:R-:W-:Y:S01]  /*6850*/  FADD.FTZ R14, R9.reuse, R14 ;  /* 0x0000000e090e7221 */ /* 0x048fe20000010000 */
[----:B------:R-:W-:-:S05]  /*6860*/  F2FP.BF16.F32.PACK_AB R163, R9, R12 ;  /* 0x0000000c09a3723e */ /* 0x000fca00000010ff */
[----:B------:R1:W-:Y:S01]  /*6870*/  STSM.16.M88.4 [R23], R160 ;  /* 0x000000a017007844 */ /* 0x0003e20000000200 */
[----:B------:R-:W2:Y:S01]  /*6880*/  MUFU.EX2 R10, R10 ;  /* 0x0000000a000a7308 */ /* 0x000ea20000000800 */
[----:B0-----:R-:W-:Y:S01]  /*6890*/  F2FP.BF16.F32.PACK_AB R164, R47, R26 ;  /* 0x0000001a2fa4723e */ /* 0x001fe200000010ff */
[----:B------:R-:W-:-:S04]  /*68a0*/  FADD.FTZ R26, R26, R27 ;  /* 0x0000001b1a1a7221 */ /* 0x000fc80000010000 */
[----:B------:R-:W-:Y:S02]  /*68b0*/  FADD.FTZ R26, R47, R26 ;  /* 0x0000001a2f1a7221 */ /* 0x000fe40000010000 */
[----:B------:R-:W0:Y:S08]  /*68c0*/  MUFU.EX2 R13, R13 ;  /* 0x0000000d000d7308 */ /* 0x000e300000000800 */
[----:B------:R-:W-:Y:S01]  /*68d0*/  MUFU.EX2 R25, R25 ;  /* 0x0000001900197308 */ /* 0x000fe20000000800 */
[----:B--2---:R-:W-:Y:S01]  /*68e0*/  F2FP.BF16.F32.PACK_AB R165, R10, R11 ;  /* 0x0000000b0aa5723e */ /* 0x004fe200000010ff */
[----:B------:R-:W-:-:S04]  /*68f0*/  FADD.FTZ R11, R11, R14 ;  /* 0x0000000e0b0b7221 */ /* 0x000fc80000010000 */
[----:B------:R-:W-:Y:S02]  /*6900*/  FADD.FTZ R10, R10, R11 ;  /* 0x0000000b0a0a7221 */ /* 0x000fe40000010000 */
[----:B------:R-:W2:Y:S01]  /*6910*/  MUFU.EX2 R20, R15 ;  /* 0x0000000f00147308 */ /* 0x000ea20000000800 */
[----:B0-----:R-:W-:Y:S01]  /*6920*/  F2FP.BF16.F32.PACK_AB R166, R30, R13 ;  /* 0x0000000d1ea6723e */ /* 0x001fe200000010ff */
        /* <DEDUP_REMOVED lines=8> */
.L_x_5465:
[----:B------:R0:W2:Y:S01]  /*69b0*/  SYNCS.PHASECHK.TRANS64.TRYWAIT P1, [R7+URZ+0x28c50], R8 ;  /* 0x028c5008070075a7 */ /* 0x0000a2000802017f */
[----:B------:R-:W-:Y:S05]  /*69c0*/  @!P0 BRA `(.L_x_5466) ;  /* 0x0000000000048947 */ /* 0x000fea0003800000 */
[----:B------:R-:W-:Y:S01]  /*69d0*/  BPT.TRAP 0x1 ;  /* 0x000000040000795c */ /* 0x000fe20000300000 */
.L_x_5466:
[----:B--2---:R-:W-:Y:S05]  /*69e0*/  @P1 BRA `(.L_x_5467) ;  /* 0x0000000000081947 */ /* 0x004fea0003800000 */
[----:B------:R-:W2:Y:S02]  /*69f0*/  SYNCS.PHASECHK.TRANS64.TRYWAIT P1, [R7+URZ+0x28c50], R8 ;  /* 0x028c5008070075a7 */ /* 0x000ea4000802017f */
[----:B--2---:R-:W-:Y:S05]  /*6a00*/  @!P1 BRA `(.L_x_5468) ;  /* 0x00000134004c9947 */ /* 0x004fea0003800000 */
.L_x_5467:
        /* <DEDUP_REMOVED lines=34> */
.L_x_5469:
[----:B------:R-:W-:Y:S01]  /*6c30*/  R2UR UR6, R7 ;  /* 0x00000000070672ca */ /* 0x000fe200000e0000 */
[----:B------:R-:W-:Y:S01]  /*6c40*/  UISETP.NE.AND UP1, UPT, UR52, URZ, UPT ;  /* 0x0000003f3400728c */ /* 0x000fe2000bf25270 */
[----:B------:R-:W-:Y:S01]  /*6c50*/  R2UR UR26, R168 ;  /* 0x00000000a81a72ca */ /* 0x000fe200000e0000 */
[----:B------:R-:W-:-:S06]  /*6c60*/  UISETP.NE.AND UP0, UPT, UR51, URZ, UPT ;  /* 0x0000003f3300728c */ /* 0x000fcc000bf05270 */
[----:B------:R-:W-:-:S03]  /*6c70*/  PLOP3.LUT P1, PT, PT, PT, UP0, 0x40, 0x0 ;  /* 0x000000000000781c */ /* 0x000fc60003f2e808 */
[----:B------:R-:W-:Y:S01]  /*6c80*/  @UP1 ULDC UR15, c[0x0][0x450] ;  /* 0x00011400000f1ab9 */ /* 0x000fe20000000800 */
[----:B------:R-:W-:Y:S02]  /*6c90*/  UIADD3 UR6, UR6, 0x28c60, URZ ;  /* 0x00028c6006067890 */ /* 0x000fe4000fffe03f */
[----:B------:R-:W-:Y:S02]  /*6ca0*/  UIADD3 UR26, UR26, -0x2, URZ ;  /* 0xfffffffe1a1a7890 */ /* 0x000fe4000fffe03f */
[----:B------:R-:W-:-:S03]  /*6cb0*/  UPRMT UR14, UR40, 0x654, UR6 ;  /* 0x00000654280e7896 */ /* 0x000fc60008000006 */
[----:B------:R-:W-:Y:S02]  /*6cc0*/  @UP1 ULDC UR6, c[0x0][0x44c] ;  /* 0x0001130000061ab9 */ /* 0x000fe40000000800 */
[----:B------:R-:W-:-:S04]  /*6cd0*/  UIMAD.WIDE.U32 UR6, UR45, UR6, URZ ;  /* 0x000000062d0672a5 */ /* 0x000fc8000f8e003f */
[----:B------:R-:W-:Y:S01]  /*6ce0*/  SYNCS.ARRIVE.TRANS64.RED.A1T0 RZ, [UR14], RZ ;  /* 0x000000ffffff79a7 */ /* 0x000fe2000810040e */
[----:B------:R-:W-:Y:S01]  /*6cf0*/  UMOV UR14, UR45 ;  /* 0x0000002d000e7c82 */ /* 0x000fe20008000000 */
[----:B------:R-:W-:-:S04]  /*6d00*/  @UP1 USHF.R.U32.HI UR14, URZ, UR15, UR7 ;  /* 0x0000000f3f0e1299 */ /* 0x000fc80008011607 */
[----:B------:R-:W-:-:S04]  /*6d10*/  UIADD3 UR6, UR14, UR48, -UR50 ;  /* 0x000000300e067290 */ /* 0x000fc8000fffe832 */
[----:B------:R-:W-:Y:S01]  /*6d20*/  UIADD3 UR11, UR6, UR11, URZ ;  /* 0x0000000b060b7290 */ /* 0x000fe2000fffe03f */
[----:B------:R-:W-:Y:S11]  /*6d30*/  @P1 BRA `(.L_x_5470) ;  /* 0x00000000004c1947 */ /* 0x000ff60003800000 */
        /* <DEDUP_REMOVED lines=11> */
.L_x_5471:
[----:B------:R-:W-:Y:S02]  /*6df0*/  ULDC UR19, c[0x0][0x9e4] ;  /* 0x0002790000137ab9 */ /* 0x000fe40000000800 */
[----:B------:R-:W-:-:S11]  /*6e00*/  UISETP.NE.AND UP0, UPT, UR19, 0x1, UPT ;  /* 0x000000011300788c */ /* 0x000fd6000bf05270 */
[----:B------:R-:W-:Y:S02]  /*6e10*/  @UP0 ULDC.64 UR6, c[0x0][0x9e8] ;  /* 0x00027a0000060ab9 */ /* 0x000fe40000000a00 */
[----:B------:R-:W-:-:S04]  /*6e20*/  UIMAD.WIDE.U32 UR14, UR18, UR6, URZ ;  /* 0x00000006120e72a5 */ /* 0x000fc8000f8e003f */
[----:B------:R-:W-:-:S12]  /*6e30*/  @UP0 USHF.R.U32.HI UR18, URZ, UR7, UR15 ;  /* 0x000000073f120299 */ /* 0x000fd8000801160f */
.L_x_5472:
[----:B------:R-:W-:-:S04]  /*6e40*/  UIMAD UR18, UR18, UR19, UR19 ;  /* 0x00000013121272a4 */ /* 0x000fc8000f8e0213 */
[----:B------:R-:W-:-:S04]  /*6e50*/  UISETP.LT.AND UP0, UPT, UR11, UR18, UPT ;  /* 0x000000120b00728c */ /* 0x000fc8000bf01270 */
[----:B------:R-:W-:-:S12]  /*6e60*/  USEL UR11, UR11, UR18, UP0 ;  /* 0x000000120b0b7287 */ /* 0x000fd80008000000 */
.L_x_5470:
[----:B------:R-:W-:-:S04]  /*6e70*/  USHF.R.S32.HI UR6, URZ, 0x1f, UR11 ;  /* 0x0000001f3f067899 */ /* 0x000fc8000801140b */
[----:B------:R-:W-:-:S04]  /*6e80*/  ULEA.HI UR6, UR6, UR11, URZ, 0x6 ;  /* 0x0000000b06067291 */ /* 0x000fc8000f8f303f */
[----:B------:R-:W-:-:S04]  /*6e90*/  USHF.R.S32.HI UR6, URZ, 0x6, UR6 ;  /* 0x000000063f067899 */ /* 0x000fc80008011406 */
[----:B------:R-:W-:-:S04]  /*6ea0*/  UISETP.LT.AND UP0, UPT, UR47, UR6, UPT ;  /* 0x000000062f00728c */ /* 0x000fc8000bf01270 */
[----:B------:R-:W-:-:S04]  /*6eb0*/  USEL UR20, UR47, UR6, !UP0 ;  /* 0x000000062f147287 */ /* 0x000fc8000c000000 */
[----:B------:R-:W-:-:S06]  /*6ec0*/  UISETP.GE.AND UP0, UPT, UR26, UR20, UPT ;  /* 0x000000141a00728c */ /* 0x000fcc000bf06270 */
[----:B------:R-:W-:-:S13]  /*6ed0*/  PLOP3.LUT P1, PT, PT, PT, UP0, 0x80, 0x0 ;  /* 0x000000000000781c */ /* 0x000fda0003f2f008 */
        /* <DEDUP_REMOVED lines=8> */
[----:B------:R-:W-:-:S05]  /*6f60*/  ULDC UR24, c[0x0][0x9e0] ;  /* 0x0002780000187ab9 */ /* 0x000fca0000000800 */
.L_x_5492:
[----:B------:R-:W-:-:S04]  /*6f70*/  UIADD3 UR38, UR28, 0x1, URZ ;  /* 0x000000011c267890 */ /* 0x000fc8000fffe03f */
[----:B------:R-:W-:-:S04]  /*6f80*/  UISETP.NE.AND UP0, UPT, UR38, 0x2, UPT ;  /* 0x000000022600788c */ /* 0x000fc8000bf05270 */
[----:B------:R-:W-:Y:S02]  /*6f90*/  USEL UR6, URZ, 0x1, UP0 ;  /* 0x000000013f067887 */ /* 0x000fe40008000000 */
[----:B------:R-:W-:Y:S02]  /*6fa0*/  USEL UR38, UR38, URZ, UP0 ;  /* 0x0000003f26267287 */ /* 0x000fe40008000000 */
[----:B------:R-:W-:Y:S01]  /*6fb0*/  ULOP3.LUT UR37, UR37, UR6, URZ, 0x3c, !UPT ;  /* 0x0000000625257292 */ /* 0x000fe2000f8e3c3f */
[----:B-1----:R-:W-:Y:S11]  /*6fc0*/  @!P0 BRA `(.L_x_5474) ;  /* 0x0000000000048947 */ /* 0x002ff60003800000 */
[----:B------:R-:W-:Y:S01]  /*6fd0*/  BPT.TRAP 0x1 ;  /* 0x000000040000795c */ /* 0x000fe20000300000 */
.L_x_5474:
[----:B------:R-:W-:Y:S01]  /*6fe0*/  ULEA UR25, UR38, UR41, 0x3 ;  /* 0x0000002926197291 */ /* 0x000fe2000f8e183f */
[----:B0-2---:R-:W-:-:S05]  /*6ff0*/  IMAD.U32 R7, RZ, RZ, UR37 ;  /* 0x00000025ff077e24 */ /* 0x005fca000f8e00ff */
[----:B------:R-:W-:-:S04]  /*7000*/  SHF.L.U32 R7, R7, 0x1f, RZ ;  /* 0x0000001f07077819 */ /* 0x000fc800000006ff */
[----:B------:R0:W2:Y:S01]  /*7010*/  SYNCS.PHASECHK.TRANS64.TRYWAIT P1, [UR25+0x28c30], R7 ;  /* 0x028c3007ff0075a7 */ /* 0x0000a20008020159 */
[----:B------:R-:W-:Y:S05]  /*7020*/  @!P0 BRA `(.L_x_5475) ;  /* 0x0000000000048947 */ /* 0x000fea0003800000 */
[----:B------:R-:W-:Y:S01]  /*7030*/  BPT.TRAP 0x1 ;  /* 0x000000040000795c */ /* 0x000fe20000300000 */
.L_x_5475:
[----:B--2---:R-:W-:Y:S05]  /*7040*/  @P1 BRA `(.L_x_5476) ;  /* 0x0000000000081947 */ /* 0x004fea0003800000 */
[----:B------:R-:W2:Y:S02]  /*7050*/  SYNCS.PHASECHK.TRANS64.TRYWAIT P1, [UR25+0x28c30], R7 ;  /* 0x028c3007ff0075a7 */ /* 0x000ea40008020159 */
[----:B--2---:R-:W-:Y:S05]  /*7060*/  @!P1 BRA `(.L_x_5477) ;  /* 0x0000012c00c89947 */ /* 0x004fea0003800000 */
.L_x_5476:
[----:B------:R-:W-:Y:S01]  /*7070*/  R2UR UR18, R0 ;  /* 0x00000000001272ca */ /* 0x000fe200000e0000 */
[----:B-1----:R-:W-:Y:S01]  /*7080*/  WARPGROUP.ARRIVE ;  /* 0x00000000000079c5 */ /* 0x002fe20000000000 */
[----:B------:R-:W-:Y:S01]  /*7090*/  UMOV UR19, 0x40000040 ;  /* 0x4000004000137882 */ /* 0x000fe20000000000 */
[----:B------:R-:W-:Y:S01]  /*70a0*/  UMOV UR7, 0x40000040 ;  /* 0x4000004000077882 */ /* 0x000fe20000000000 */
[----:B------:R-:W-:Y:S01]  /*70b0*/  UMOV UR11, 0x40000040 ;  /* 0x40000040000b7882 */ /* 0x000fe20000000000 */
[----:B------:R-:W-:-:S08]  /*70c0*/  UMOV UR15, 0x40000040 ;  /* 0x40000040000f7882 */ /* 0x000fd00000000000 */
[----:B------:R-:W-:-:S04]  /*70d0*/  ULEA UR18, UR38, UR18, 0x9 ;  /* 0x0000001226127291 */ /* 0x000fc8000f8e483f */
[----:B------:R-:W-:Y:S02]  /*70e0*/  UIADD3 UR6, UR18, 0x2, URZ ;  /* 0x0000000212067890 */ /* 0x000fe4000fffe03f */
[----:B------:R-:W-:Y:S02]  /*70f0*/  UIADD3 UR10, UR18, 0x4, URZ ;  /* 0x00000004120a7890 */ /* 0x000fe4000fffe03f */
[----:B------:R-:W-:Y:S02]  /*7100*/  UIADD3 UR14, UR18, 0x6, URZ ;  /* 0x00000006120e7890 */ /* 0x000fe4000fffe03f */
        /* <DEDUP_REMOVED lines=13> */
.L_x_5478:
[----:B------:R-:W-:Y:S01]  /*71e0*/  UISETP.NE.AND UP1, UPT, UR52, URZ, UPT ;  /* 0x0000003f3400728c */ /* 0x000fe2000bf25270 */
[----:B------:R-:W-:Y:S02]  /*71f0*/  VIADD R227, R186, UR45 ;  /* 0x0000002dbae37c36 */ /* 0x000fe40008000000 */
[----:B------:R-:W-:Y:S01]  /*7200*/  FMUL.FTZ R13, R153, UR23 ;  /* 0x00000017990d7c20 */ /* 0x000fe20008410000 */
[----:B------:R-:W-:Y:S01]  /*7210*/  FMUL.FTZ R153, R163, UR23 ;  /* 0x00000017a3997c20 */ /* 0x000fe20008410000 */
[----:B------:R-:W-:Y:S01]  /*7220*/  FMUL.FTZ R163, R174, UR23 ;  /* 0x00000017aea37c20 */ /* 0x000fe20008410000 */
[----:B------:R-:W-:Y:S01]  /*7230*/  USHF.L.U32 UR7, UR26, 0x6, URZ ;  /* 0x000000061a077899 */ /* 0x000fe2000800063f */
[----:B------:R-:W-:Y:S01]  /*7240*/  PLOP3.LUT P1, PT, PT, PT, UP1, 0x80, 0x0 ;  /* 0x000000000000781c */ /* 0x000fe20003f2f018 */
[----:B------:R-:W-:Y:S01]  /*7250*/  FMUL.FTZ R174, R180, UR23 ;  /* 0x00000017b4ae7c20 */ /* 0x000fe20008410000 */
[----:B------:R-:W-:Y:S01]  /*7260*/  PLOP3.LUT P2, PT, PT, PT, UP1, 0x80, 0x0 ;  /* 0x000000000000781c */ /* 0x000fe20003f4f018 */
[----:B------:R-:W-:Y:S01]  /*7270*/  FMUL.FTZ R12, R152, UR23 ;  /* 0x00000017980c7c20 */ /* 0x000fe20008410000 */
[----:B------:R-:W-:Y:S01]  /*7280*/  FMUL.FTZ R5, R154, UR23 ;  /* 0x000000179a057c20 */ /* 0x000fe20008410000 */
[----:B------:R-:W-:Y:S01]  /*7290*/  @UP1 ULDC UR6, c[0x0][0x44c] ;  /* 0x0001130000061ab9 */ /* 0x000fe20000000800 */
[----:B------:R-:W-:Y:S01]  /*72a0*/  FMUL.FTZ R20, R156, UR23 ;  /* 0x000000179c147c20 */ /* 0x000fe20008410000 */
[----:B------:R-:W-:Y:S01]  /*72b0*/  UISETP.NE.AND UP0, UPT, UR51, URZ, UPT ;  /* 0x0000003f3300728c */ /* 0x000fe2000bf05270 */
[----:B--2---:R-:W-:Y:S01]  /*72c0*/  FMUL.FTZ R6, R155, UR23 ;  /* 0x000000179b067c20 */ /* 0x004fe20008410000 */
[----:B------:R-:W-:Y:S01]  /*72d0*/  FMUL.FTZ R21, R157, UR23 ;  /* 0x000000179d157c20 */ /* 0x000fe20008410000 */
        /* <DEDUP_REMOVED lines=9> */
[----:B------:R-:W-:Y:S01]  /*7370*/  UIADD3 UR6, UR25, 0x28c40, URZ ;  /* 0x00028c4019067890 */ /* 0x000fe2000fffe03f */
[----:B------:R-:W-:Y:S01]  /*7380*/  FMUL.FTZ R158, R164, UR23 ;  /* 0x00000017a49e7c20 */ /* 0x000fe20008410000 */
[----:B------:R-:W-:Y:S01]  /*7390*/  FMUL.FTZ R160, R165, UR23 ;  /* 0x00000017a5a07c20 */ /* 0x000fe20008410000 */
[----:B------:R-:W-:Y:S01]  /*73a0*/  FMUL.FTZ R157, R166, UR23 ;  /* 0x00000017a69d7c20 */ /* 0x000fe20008410000 */
[----:B------:R-:W1:Y:S01]  /*73b0*/  SHFL.IDX PT, R180, R227, RZ, 0x1c1f ;  /* 0x001c1fffe3b47589 */ /* 0x000e6200000e0000 */
[----:B------:R-:W-:Y:S01]  /*73c0*/  FMUL.FTZ R162, R168, UR23 ;  /* 0x00000017a8a27c20 */ /* 0x000fe20008410000 */
[----:B------:R-:W-:Y:S01]  /*73d0*/  FMUL.FTZ R167, R178, UR23 ;  /* 0x00000017b2a77c20 */ /* 0x000fe20008410000 */
[----:B------:R-:W-:Y:S01]  /*73e0*/  UPRMT UR6, UR40, 0x654, UR6 ;  /* 0x0000065428067896 */ /* 0x000fe20008000006 */
[----:B------:R-:W-:Y:S01]  /*73f0*/  FMUL.FTZ R164, R169, UR23 ;  /* 0x00000017a9a47c20 */ /* 0x000fe20008410000 */
[----:B------:R-:W-:Y:S01]  /*7400*/  FMUL.FTZ R159, R170, UR23 ;  /* 0x00000017aa9f7c20 */ /* 0x000fe20008410000 */
[----:B------:R-:W-:Y:S01]  /*7410*/  FMUL.FTZ R161, R171, UR23 ;  /* 0x00000017aba17c20 */ /* 0x000fe20008410000 */
[----:B------:R-:W-:Y:S01]  /*7420*/  FMUL.FTZ R166, R172, UR23 ;  /* 0x00000017aca67c20 */ /* 0x000fe20008410000 */
[----:B------:R-:W-:Y:S01]  /*7430*/  FMUL.FTZ R168, R173, UR23 ;  /* 0x00000017ada87c20 */ /* 0x000fe20008410000 */
[----:B------:R-:W-:Y:S01]  /*7440*/  FMUL.FTZ R165, R175, UR23 ;  /* 0x00000017afa57c20 */ /* 0x000fe20008410000 */
[----:B------:R-:W-:-:S02]  /*7450*/  IMAD.U32 R178, RZ, RZ, UR7 ;  /* 0x00000007ffb27e24 */ /* 0x000fc4000f8e00ff */
[----:B------:R-:W-:Y:S01]  /*7460*/  FMUL.FTZ R170, R176, UR23 ;  /* 0x00000017b0aa7c20 */ /* 0x000fe20008410000 */
[----:B------:R-:W-:Y:S01]  /*7470*/  FMUL.FTZ R172, R177, UR23 ;  /* 0x00000017b1ac7c20 */ /* 0x000fe20008410000 */
[----:B------:R-:W-:Y:S01]  /*7480*/  FMUL.FTZ R169, R179, UR23 ;  /* 0x00000017b3a97c20 */ /* 0x000fe20008410000 */
[----:B------:R-:W-:Y:S01]  /*7490*/  FMUL.FTZ R175, R181, UR23 ;  /* 0x00000017b5af7c20 */ /* 0x000fe20008410000 */
[----:B------:R-:W-:Y:S01]  /*74a0*/  FMUL.FTZ R171, R182, UR23 ;  /* 0x00000017b6ab7c20 */ /* 0x000fe20008410000 */
[----:B------:R-:W-:Y:S01]  /*74b0*/  FMUL.FTZ R173, R183, UR23 ;  /* 0x00000017b7ad7c20 */ /* 0x000fe20008410000 */
[----:B------:R-:W-:Y:S01]  /*74c0*/  IMAD.U32 R8, RZ, RZ, UR50 ;  /* 0x00000032ff087e24 */ /* 0x000fe2000f8e00ff */
[----:B------:R-:W-:Y:S01]  /*74d0*/  PLOP3.LUT P1, PT, PT, PT, UP0, 0x40, 0x0 ;  /* 0x000000000000781c */ /* 0x000fe20003f2e808 */
[----:B------:R-:W2:Y:S01]  /*74e0*/  MUFU.TANH R12, R12 ;  /* 0x0000000c000c7308 */ /* 0x000ea20000002400 */
[----:B------:R-:W-:Y:S01]  /*74f0*/  IADD3 R178, -R2, 0x1, -R178 ;  /* 0x0000000102b27810 */ /* 0x000fe20007ffe9b2 */
[----:B------:R-:W-:Y:S01]  /*7500*/  SYNCS.ARRIVE.TRANS64.RED.A1T0 RZ, [UR6], RZ ;  /* 0x000000ffffff79a7 */ /* 0x000fe20008100406 */
[----:B------:R-:W-:-:S02]  /*7510*/  ULOP3.LUT UR6, URZ, UR22, URZ, 0x33, !UPT ;  /* 0x000000163f067292 */ /* 0x000fc4000f8e333f */
[----:B------:R-:W-:-:S03]  /*7520*/  IADD3 R178, -R8, UR48, R178 ;  /* 0x0000003008b27c10 */ /* 0x000fc6000fffe1b2 */
[----:B------:R-:W3:Y:S02]  /*7530*/  MUFU.TANH R13, R13 ;  /* 0x0000000d000d7308 */ /* 0x000ee40000002400 */
[C---:B------:R-:W-:Y:S02]  /*7540*/  VIADD R179, R178.reuse, UR24 ;  /* 0x00000018b2b37c36 */ /* 0x040fe40008000000 */
[----:B------:R-:W-:Y:S02]  /*7550*/  VIADD R178, R178, UR6 ;  /* 0x00000006b2b27c36 */ /* 0x000fe40008000000 */
[----:B-1----:R-:W-:Y:S02]  /*7560*/  IMAD.IADD R177, R179, 0x1, R180 ;  /* 0x00000001b3b17824 */ /* 0x002fe400078e02b4 */
[----:B------:R-:W1:Y:S01]  /*7570*/  MUFU.TANH R5, R5 ;  /* 0x0000000500057308 */ /* 0x000e620000002400 */
[----:B------:R-:W-:-:S07]  /*7580*/  IMAD.IADD R176, R180, 0x1, R178 ;  /* 0x00000001b4b07824 */ /* 0x000fce00078e02b2 */
        /* <DEDUP_REMOVED lines=30> */
[----:B------:R-:W-:Y:S01]  /*7770*/  IMAD.U32 R8, RZ, RZ, UR50 ;  /* 0x00000032ff087e24 */ /* 0x000fe2000f8e00ff */
[----:B------:R-:W-:Y:S04]  /*7780*/  BSSY B0, `(.L_x_5480) ;  /* 0x0000011000007945 */ /* 0x000fe80003800000 */
[----:B------:R-:W-:-:S04]  /*7790*/  IADD3 R180, -R8, UR48, R180 ;  /* 0x0000003008b47c10 */ /* 0x000fc8000fffe1b4 */
        /* <DEDUP_REMOVED lines=10> */
.L_x_5481:
[----:B------:R-:W-:-:S05]  /*7840*/  IMAD.U32 R181, RZ, RZ, UR21 ;  /* 0x00000015ffb57e24 */ /* 0x000fca000f8e00ff */
[----:B------:R-:W-:-:S13]  /*7850*/  ISETP.NE.AND P1, PT, R181, 0x1, PT ;  /* 0x00000001b500780c */ /* 0x000fda0003f25270 */
[----:B------:R-:W1:Y:S02]  /*7860*/  @P1 LDC.64 R8, c[0x0][0x9e8] ;  /* 0x00027a00ff081b82 */ /* 0x000e640000000a00 */
[----:B-1----:R-:W-:-:S05]  /*7870*/  @P1 IMAD.HI.U32 R8, R180, R8, RZ ;  /* 0x00000008b4081227 */ /* 0x002fca00078e00ff */
[----:B------:R-:W-:-:S07]  /*7880*/  @P1 SHF.R.U32.HI R180, RZ, R9, R8 ;  /* 0x00000009ffb41219 */ /* 0x000fce0000011608 */
.L_x_5482:
[----:B------:R-:W-:Y:S05]  /*7890*/  BSYNC B0 ;  /* 0x0000000000007941 */ /* 0x000fea0003800000 */
.L_x_5480:
[----:B------:R-:W-:-:S04]  /*78a0*/  IMAD R180, R180, R181, -UR7 ;  /* 0x80000007b4b47e24 */ /* 0x000fc8000f8e02b5 */
[----:B------:R-:W-:-:S05]  /*78b0*/  IMAD.IADD R180, R180, 0x1, -R2 ;  /* 0x00000001b4b47824 */ /* 0x000fca00078e0a02 */
[----:B------:R-:W-:Y:S02]  /*78c0*/  VIMNMX R176, R176, R180, !PT ;  /* 0x000000b4b0b07248 */ /* 0x000fe40007fe0100 */
[----:B------:R-:W-:-:S07]  /*78d0*/  VIADDMNMX R177, R180, R181, R177, PT ;  /* 0x000000b5b4b17246 */ /* 0x000fce00038001b1 */
.L_x_5479:
[----:B------:R-:W-:Y:S01]  /*78e0*/  UISETP.GT.AND UP0, UPT, UR26, -0x1, UPT ;  /* 0xffffffff1a00788c */ /* 0x000fe2000bf04270 */
[----:B------:R-:W1:Y:S01]  /*78f0*/  SHFL.IDX PT, R8, R227, 0x1, 0x1c1f ;  /* 0x003c1f00e3087f89 */ /* 0x000e6200000e0000 */
[----:B------:R-:W-:-:S04]  /*7900*/  UISETP.NE.AND UP1, UPT, UR51, URZ, UPT ;  /* 0x0000003f3300728c */ /* 0x000fc8000bf25270 */
[----:B------:R-:W-:-:S04]  /*7910*/  PLOP3.LUT P1, PT, PT, PT, UP0, 0x80, 0x0 ;  /* 0x000000000000781c */ /* 0x000fc80003f2f008 */
[C---:B------:R-:W-:Y:S02]  /*7920*/  ISETP.GT.AND P4, PT, R176.reuse, 0x1, P1 ;  /* 0x00000001b000780c */ /* 0x040fe40000f84270 */
[C---:B------:R-:W-:Y:S02]  /*7930*/  ISETP.GT.AND P5, PT, R176.reuse, RZ, P1 ;  /* 0x000000ffb000720c */ /* 0x040fe40000fa4270 */
[C---:B------:R-:W-:Y:S02]  /*7940*/  ISETP.LT.OR P4, PT, R177.reuse, 0x2, P4 ;  /* 0x00000002b100780c */ /* 0x040fe40002781670 */
[----:B------:R-:W-:Y:S02]  /*7950*/  ISETP.LT.OR P5, PT, R177, 0x1, P5 ;  /* 0x00000001b100780c */ /* 0x000fe40002fa1670 */
[----:B------:R-:W-:Y:S02]  /*7960*/  FSEL R13, R13, -INF , !P4 ;  /* 0xff8000000d0d7808 */ /* 0x000fe40006000000 */
[----:B------:R-:W-:-:S02]  /*7970*/  ISETP.GT.AND P4, PT, R176, 0x18, P1 ;  /* 0x00000018b000780c */ /* 0x000fc40000f84270 */
[----:B------:R-:W-:Y:S02]  /*7980*/  FSEL R12, R12, -INF , !P5 ;  /* 0xff8000000c0c7808 */ /* 0x000fe40006800000 */
[----:B------:R-:W-:Y:S01]  /*7990*/  ISETP.LT.OR P4, PT, R177, 0x19, P4 ;  /* 0x00000019b100780c */ /* 0x000fe20002781670 */
[--C-:B-1----:R-:W-:Y:S01]  /*79a0*/  IMAD.IADD R179, R179, 0x1, R8.reuse ;  /* 0x00000001b3b37824 */ /* 0x102fe200078e0208 */
[----:B------:R-:W-:Y:S01]  /*79b0*/  ISETP.GT.AND P6, PT, R176, 0x8, P1 ;  /* 0x00000008b000780c */ /* 0x000fe20000fc4270 */
[----:B------:R-:W-:Y:S01]  /*79c0*/  IMAD.IADD R178, R178, 0x1, R8 ;  /* 0x00000001b2b27824 */ /* 0x000fe200078e0208 */
[C---:B------:R-:W-:Y:S02]  /*79d0*/  ISETP.GT.AND P2, PT, R176.reuse, 0x9, P1 ;  /* 0x00000009b000780c */ /* 0x040fe40000f44270 */
[C---:B------:R-:W-:Y:S02]  /*79e0*/  ISETP.GT.AND P3, PT, R176.reuse, 0x10, P1 ;  /* 0x00000010b000780c */ /* 0x040fe40000f64270 */
[----:B------:R-:W-:-:S02]  /*79f0*/  ISETP.GT.AND P5, PT, R176, 0x11, P1 ;  /* 0x00000011b000780c */ /* 0x000fc40000fa4270 */
[----:B0-----:R-:W-:Y:S02]  /*7a00*/  FSEL R158, R158, -INF , !P4 ;  /* 0xff8000009e9e7808 */ /* 0x001fe40006000000 */
[----:B------:R-:W-:Y:S02]  /*7a10*/  ISETP.GT.AND P4, PT, R176, 0x29, P1 ;  /* 0x00000029b000780c */ /* 0x000fe40000f84270 */
[C---:B------:R-:W-:Y:S02]  /*7a20*/  ISETP.LT.OR P6, PT, R177.reuse, 0x9, P6 ;  /* 0x00000009b100780c */ /* 0x040fe400037c1670 */
[C---:B------:R-:W-:Y:S02]  /*7a30*/  ISETP.LT.OR P2, PT, R177.reuse, 0xa, P2 ;  /* 0x0000000ab100780c */ /* 0x040fe40001741670 */
[C---:B------:R-:W-:Y:S02]  /*7a40*/  ISETP.LT.OR P3, PT, R177.reuse, 0x11, P3 ;  /* 0x00000011b100780c */ /* 0x040fe40001f61670 */
[----:B------:R-:W-:-:S02]  /*7a50*/  ISETP.LT.OR P5, PT, R177, 0x12, P5 ;  /* 0x00000012b100780c */ /* 0x000fc40002fa1670 */
[----:B------:R-:W-:Y:S02]  /*7a60*/  ISETP.LT.OR P4, PT, R177, 0x2a, P4 ;  /* 0x0000002ab100780c */ /* 0x000fe40002781670 */
[----:B------:R-:W-:Y:S02]  /*7a70*/  FSEL R20, R20, -INF , !P6 ;  /* 0xff80000014147808 */ /* 0x000fe40007000000 */
[----:B------:R-:W-:Y:S02]  /*7a80*/  FSEL R21, R21, -INF , !P2 ;  /* 0xff80000015157808 */ /* 0x000fe40005000000 */
[----:B------:R-:W-:Y:S02]  /*7a90*/  FSEL R154, R154, -INF , !P3 ;  /* 0xff8000009a9a7808 */ /* 0x000fe40005800000 */
[----:B------:R-:W-:Y:S02]  /*7aa0*/  FSEL R155, R155, -INF , !P5 ;  /* 0xff8000009b9b7808 */ /* 0x000fe40006800000 */
[----:B------:R-:W-:-:S02]  /*7ab0*/  ISETP.GT.AND P6, PT, R176, 0x19, P1 ;  /* 0x00000019b000780c */ /* 0x000fc40000fc4270 */
[C---:B------:R-:W-:Y:S02]  /*7ac0*/  ISETP.GT.AND P2, PT, R176.reuse, 0x20, P1 ;  /* 0x00000020b000780c */ /* 0x040fe40000f44270 */
[C---:B------:R-:W-:Y:S02]  /*7ad0*/  ISETP.GT.AND P3, PT, R176.reuse, 0x21, P1 ;  /* 0x00000021b000780c */ /* 0x040fe40000f64270 */
[----:B------:R-:W-:Y:S02]  /*7ae0*/  ISETP.GT.AND P5, PT, R176, 0x28, P1 ;  /* 0x00000028b000780c */ /* 0x000fe40000fa4270 */
[----:B------:R-:W-:Y:S02]  /*7af0*/  FSEL R168, R168, -INF , !P4 ;  /* 0xff800000a8a87808 */ /* 0x000fe40006000000 */
[----:B------:R-:W-:Y:S02]  /*7b00*/  PLOP3.LUT P4, PT, PT, PT, UP1, 0x40, 0x0 ;  /* 0x000000000000781c */ /* 0x000fe40003f8e818 */
[----:B------:R-:W-:-:S02]  /*7b10*/  ISETP.LT.OR P6, PT, R177, 0x1a, P6 ;  /* 0x0000001ab100780c */ /* 0x000fc400037c1670 */
[C---:B------:R-:W-:Y:S02]  /*7b20*/  ISETP.LT.OR P2, PT, R177.reuse, 0x21, P2 ;  /* 0x00000021b100780c */ /* 0x040fe40001741670 */
[C---:B------:R-:W-:Y:S02]  /*7b30*/  ISETP.LT.OR P3, PT, R177.reuse, 0x22, P3 ;  /* 0x00000022b100780c */ /* 0x040fe40001f61670 */
[----:B------:R-:W-:Y:S02]  /*7b40*/  ISETP.LT.OR P5, PT, R177, 0x29, P5 ;  /* 0x00000029b100780c */ /* 0x000fe40002fa1670 */
[----:B------:R-:W-:Y:S02]  /*7b50*/  FSEL R160, R160, -INF , !P6 ;  /* 0xff800000a0a07808 */ /* 0x000fe40007000000 */
[----:B------:R-:W-:Y:S02]  /*7b60*/  FSEL R162, R162, -INF , !P2 ;  /* 0xff800000a2a27808 */ /* 0x000fe40005000000 */
[----:B------:R-:W-:-:S02]  /*7b70*/  FSEL R164, R164, -INF , !P3 ;  /* 0xff800000a4a47808 */ /* 0x000fc40005800000 */
[----:B------:R-:W-:Y:S02]  /*7b80*/  FSEL R166, R166, -INF , !P5 ;  /* 0xff800000a6a67808 */ /* 0x000fe40006800000 */
[C---:B------:R-:W-:Y:S02]  /*7b90*/  ISETP.GT.AND P6, PT, R176.reuse, 0x30, P1 ;  /* 0x00000030b000780c */ /* 0x040fe40000fc4270 */
[C---:B------:R-:W-:Y:S02]  /*7ba0*/  ISETP.GT.AND P2, PT, R176.reuse, 0x31, P1 ;  /* 0x00000031b000780c */ /* 0x040fe40000f44270 */
[C---:B------:R-:W-:Y:S02]  /*7bb0*/  ISETP.GT.AND P3, PT, R176.reuse, 0x38, P1 ;  /* 0x00000038b000780c */ /* 0x040fe40000f64270 */
[----:B------:R-:W-:Y:S02]  /*7bc0*/  ISETP.GT.AND P5, PT, R176, 0x39, P1 ;  /* 0x00000039b000780c */ /* 0x000fe40000fa4270 */
[----:B------:R-:W-:-:S02]  /*7bd0*/  ISETP.LT.OR P6, PT, R177, 0x31, P6 ;  /* 0x00000031b100780c */ /* 0x000fc400037c1670 */
[C---:B------:R-:W-:Y:S02]  /*7be0*/  ISETP.LT.OR P2, PT, R177.reuse, 0x32, P2 ;  /* 0x00000032b100780c */ /* 0x040fe40001741670 */
[C---:B------:R-:W-:Y:S02]  /*7bf0*/  ISETP.LT.OR P3, PT, R177.reuse, 0x39, P3 ;  /* 0x00000039b100780c */ /* 0x040fe40001f61670 */
[----:B------:R-:W-:Y:S02]  /*7c00*/  ISETP.LT.OR P5, PT, R177, 0x3a, P5 ;  /* 0x0000003ab100780c */ /* 0x000fe40002fa1670 */
[----:B------:R-:W-:Y:S02]  /*7c10*/  FSEL R170, R170, -INF , !P6 ;  /* 0xff800000aaaa7808 */ /* 0x000fe40007000000 */
[----:B------:R-:W-:Y:S02]  /*7c20*/  FSEL R172, R172, -INF , !P2 ;  /* 0xff800000acac7808 */ /* 0x000fe40005000000 */
[----:B------:R-:W-:-:S02]  /*7c30*/  FSEL R174, R174, -INF , !P3 ;  /* 0xff800000aeae7808 */ /* 0x000fc40005800000 */
[----:B------:R-:W-:Y:S01]  /*7c40*/  FSEL R175, R175, -INF , !P5 ;  /* 0xff800000afaf7808 */ /* 0x000fe20006800000 */
[----:B------:R-:W-:Y:S06]  /*7c50*/  @P4 BRA `(.L_x_5483) ;  /* 0x00000000005c4947 */ /* 0x000fec0003800000 */
        /* <DEDUP_REMOVED lines=13> */
.L_x_5485:
[----:B------:R-:W-:-:S05]  /*7d30*/  IMAD.U32 R177, RZ, RZ, UR21 ;  /* 0x00000015ffb17e24 */ /* 0x000fca000f8e00ff */
[----:B------:R-:W-:-:S13]  /*7d40*/  ISETP.NE.AND P2, PT, R177, 0x1, PT ;  /* 0x00000001b100780c */ /* 0x000fda0003f45270 */
[----:B------:R-:W0:Y:S02]  /*7d50*/  @P2 LDC.64 R8, c[0x0][0x9e8] ;  /* 0x00027a00ff082b82 */ /* 0x000e240000000a00 */
[----:B0-----:R-:W-:-:S05]  /*7d60*/  @P2 IMAD.HI.U32 R8, R176, R8, RZ ;  /* 0x00000008b0082227 */ /* 0x001fca00078e00ff */
[----:B------:R-:W-:-:S07]  /*7d70*/  @P2 SHF.R.U32.HI R176, RZ, R9, R8 ;  /* 0x00000009ffb02219 */ /* 0x000fce0000011608 */
.L_x_5486:
[----:B------:R-:W-:Y:S05]  /*7d80*/  BSYNC B0 ;  /* 0x0000000000007941 */ /* 0x000fea0003800000 */
.L_x_5484:
[----:B------:R-:W-:-:S04]  /*7d90*/  IMAD R176, R176, R177, -UR7 ;  /* 0x80000007b0b07e24 */ /* 0x000fc8000f8e02b1 */
[----:B------:R-:W-:-:S05]  /*7da0*/  IMAD.IADD R176, R176, 0x1, -R2 ;  /* 0x00000001b0b07824 */ /* 0x000fca00078e0a02 */
[----:B------:R-:W-:Y:S02]  /*7db0*/  VIMNMX R178, R178, R176, !PT ;  /* 0x000000b0b2b27248 */ /* 0x000fe40007fe0100 */
[----:B------:R-:W-:-:S07]  /*7dc0*/  VIADDMNMX R179, R176, R177, R179, PT ;  /* 0x000000b1b0b37246 */ /* 0x000fce00038001b3 */
.L_x_5483:
[----:B------:R-:W-:Y:S01]  /*7dd0*/  LOP3.LUT R16, R16, 0xffffbfff, RZ, 0xc0, !PT ;  /* 0xffffbfff10107812 */ /* 0x000fe200078ec0ff */
[----:B------:R-:W-:Y:S01]  /*7de0*/  UMOV UR10, UR27 ;  /* 0x0000001b000a7c82 */ /* 0x000fe20008000000 */
[----:B------:R-:W-:Y:S02]  /*7df0*/  ISETP.GT.AND P5, PT, R178, 0x1, P1 ;  /* 0x00000001b200780c */ /* 0x000fe40000fa4270 */
[----:B------:R-:W-:Y:S02]  /*7e00*/  @P0 LOP3.LUT R16, R16, 0x4000, RZ, 0xfc, !PT ;  /* 0x0000400010100812 */ /* 0x000fe400078efcff */
[----:B------:R-:W-:Y:S02]  /*7e10*/  ISETP.GT.AND P0, PT, R178, 0x19, P1 ;  /* 0x00000019b200780c */ /* 0x000fe40000f04270 */
[----:B------:R-:W-:Y:S02]  /*7e20*/  LOP3.LUT R16, R16, 0xfffbffff, RZ, 0xc0, !PT ;  /* 0xfffbffff10107812 */ /* 0x000fe400078ec0ff */
[----:B------:R-:W-:-:S02]  /*7e30*/  ISETP.LT.OR P5, PT, R179, 0x2, P5 ;  /* 0x00000002b300780c */ /* 0x000fc40002fa1670 */
[----:B------:R-:W-:Y:S02]  /*7e40*/  ISETP.GT.AND P6, PT, R178, 0x8, P1 ;  /* 0x00000008b200780c */ /* 0x000fe40000fc4270 */
[----:B------:R-:W-:Y:S02]  /*7e50*/  FSEL R8, R6, -INF , !P5 ;  /* 0xff80000006087808 */ /* 0x000fe40006800000 */
[----:B------:R-:W-:Y:S02]  /*7e60*/  FMNMX.FTZ R6, R12, R10, !PT ;  /* 0x0000000a0c067209 */ /* 0x000fe40007810000 */
[----:B------:R-:W-:Y:S02]  /*7e70*/  ISETP.GT.AND P2, PT, R178, 0x9, P1 ;  /* 0x00000009b200780c */ /* 0x000fe40000f44270 */
[----:B------:R-:W-:Y:S02]  /*7e80*/  @P0 LOP3.LUT R16, R16, 0x40000, RZ, 0xfc, !PT ;  /* 0x0004000010100812 */ /* 0x000fe400078efcff */
[----:B------:R-:W-:-:S02]  /*7e90*/  ISETP.GT.AND P0, PT, R178, 0x31, P1 ;  /* 0x00000031b200780c */ /* 0x000fc40000f04270 */
[----:B------:R-:W-:Y:S02]  /*7ea0*/  LOP3.LUT R16, R16, 0xfffffffd, RZ, 0xc0, !PT ;  /* 0xfffffffd10107812 */ /* 0x000fe400078ec0ff */
[----:B------:R-:W-:Y:S02]  /*7eb0*/  FMNMX.FTZ R6, R13, R6, !PT ;  /* 0x000000060d067209 */ /* 0x000fe40007810000 */
[----:B------:R-:W-:Y:S02]  /*7ec0*/  ISETP.GT.AND P3, PT, R178, 0x10, P1 ;  /* 0x00000010b200780c */ /* 0x000fe40000f64270 */
[----:B------:R-:W-:Y:S02]  /*7ed0*/  FMNMX.FTZ R6, R20, R6, !PT ;  /* 0x0000000614067209 */ /* 0x000fe40007810000 */
[----:B------:R-:W-:Y:S02]  /*7ee0*/  ISETP.GT.AND P4, PT, R178, 0x11, P1 ;  /* 0x00000011b200780c */ /* 0x000fe40000f84270 */
[----:B------:R-:W-:-:S02]  /*7ef0*/  FMNMX.FTZ R6, R21, R6, !PT ;  /* 0x0000000615067209 */ /* 0x000fc40007810000 */
[----:B------:R-:W-:Y:S02]  /*7f00*/  @P0 LOP3.LUT R16, R16, 0x2, RZ, 0xfc, !PT ;  /* 0x0000000210100812 */ /* 0x000fe400078efcff */
[----:B------:R-:W-:Y:S02]  /*7f10*/  ISETP.GT.AND P0, PT, R178, 0x38, P1 ;  /* 0x00000038b200780c */ /* 0x000fe40000f04270 */
[----:B------:R-:W-:Y:S02]  /*7f20*/  LOP3.LUT R16, R16, 0xfffffff7, RZ, 0xc0, !PT ;  /* 0xfffffff710107812 */ /* 0x000fe400078ec0ff */
[----:B------:R-:W-:Y:S02]  /*7f30*/  FMNMX.FTZ R6, R154, R6, !PT ;  /* 0x000000069a067209 */ /* 0x000fe40007810000 */
[----:B------:R-:W-:Y:S02]  /*7f40*/  ISETP.GT.AND P5, PT, R178, 0x18, P1 ;  /* 0x00000018b200780c */ /* 0x000fe40000fa4270 */
[----:B------:R-:W-:-:S02]  /*7f50*/  FMNMX.FTZ R6, R155, R6, !PT ;  /* 0x000000069b067209 */ /* 0x000fc40007810000 */
[C---:B------:R-:W-:Y:S02]  /*7f60*/  ISETP.LT.OR P6, PT, R179.reuse, 0x9, P6 ;  /* 0x00000009b300780c */ /* 0x040fe400037c1670 */
[C---:B------:R-:W-:Y:S02]  /*7f70*/  ISETP.LT.OR P2, PT, R179.reuse, 0xa, P2 ;  /* 0x0000000ab300780c */ /* 0x040fe40001741670 */
[----:B------:R-:W-:Y:S02]  /*7f80*/  @P0 LOP3.LUT R16, R16, 0x8, RZ, 0xfc, !PT ;  /* 0x0000000810100812 */ /* 0x000fe400078efcff */
[----:B------:R-:W-:Y:S02]  /*7f90*/  ISETP.GT.AND P0, PT, R178, RZ, P1 ;  /* 0x000000ffb200720c */ /* 0x000fe40000f04270 */
[C---:B------:R-:W-:Y:S02]  /*7fa0*/  ISETP.LT.OR P3, PT, R179.reuse, 0x11, P3 ;  /* 0x00000011b300780c */ /* 0x040fe40001f61670 */
[----:B------:R-:W-:-:S02]  /*7fb0*/  ISETP.LT.OR P4, PT, R179, 0x12, P4 ;  /* 0x00000012b300780c */ /* 0x000fc40002781670 */
[----:B------:R-:W-:Y:S02]  /*7fc0*/  ISETP.LT.OR P5, PT, R179, 0x19, P5 ;  /* 0x00000019b300780c */ /* 0x000fe40002fa1670 */
[----:B------:R-:W-:Y:S02]  /*7fd0*/  FMNMX.FTZ R6, R158, R6, !PT ;  /* 0x000000069e067209 */ /* 0x000fe40007810000 */
[----:B------:R-:W-:Y:S02]  /*7fe0*/  LOP3.LUT R16, R16, 0xffffff7f, RZ, 0xc0, !PT ;  /* 0xffffff7f10107812 */ /* 0x000fe400078ec0ff */
[----:B------:R-:W-:Y:S02]  /*7ff0*/  FSEL R14, R14, -INF , !P6 ;  /* 0xff8000000e0e7808 */ /* 0x000fe40007000000 */
[----:B------:R-:W-:Y:S02]  /*8000*/  FSEL R15, R15, -INF , !P2 ;  /* 0xff8000000f0f7808 */ /* 0x000fe40005000000 */
[----:B------:R-:W-:-:S02]  /*8010*/  FSEL R152, R152, -INF , !P3 ;  /* 0xff80000098987808 */ /* 0x000fc40005800000 */
[----:B------:R-:W-:Y:S02]  /*8020*/  FSEL R153, R153, -INF , !P4 ;  /* 0xff80000099997808 */ /* 0x000fe40006000000 */
[----:B------:R-:W-:Y:S02]  /*8030*/  FSEL R157, R157, -INF , !P5 ;  /* 0xff8000009d9d7808 */ /* 0x000fe40006800000 */
[C---:B------:R-:W-:Y:S02]  /*8040*/  ISETP.GT.AND P2, PT, R178.reuse, 0x20, P1 ;  /* 0x00000020b200780c */ /* 0x040fe40000f44270 */
[C---:B------:R-:W-:Y:S02]  /*8050*/  ISETP.GT.AND P3, PT, R178.reuse, 0x21, P1 ;  /* 0x00000021b200780c */ /* 0x040fe40000f64270 */
[C---:B------:R-:W-:Y:S02]  /*8060*/  ISETP.GT.AND P4, PT, R178.reuse, 0x28, P1 ;  /* 0x00000028b200780c */ /* 0x040fe40000f84270 */
[----:B------:R-:W-:-:S02]  /*8070*/  ISETP.GT.AND P5, PT, R178, 0x29, P1 ;  /* 0x00000029b200780c */ /* 0x000fc40000fa4270 */
[C---:B------:R-:W-:Y:S02]  /*8080*/  ISETP.GT.AND P6, PT, R178.reuse, 0x30, P1 ;  /* 0x00000030b200780c */ /* 0x040fe40000fc4270 */
[----:B------:R-:W-:Y:S02]  /*8090*/  ISETP.GT.AND P1, PT, R178, 0x39, P1 ;  /* 0x00000039b200780c */ /* 0x000fe40000f24270 */
[----:B------:R-:W-:Y:S02]  /*80a0*/  FMNMX.FTZ R6, R160, R6, !PT ;  /* 0x00000006a0067209 */ /* 0x000fe40007810000 */
[----:B------:R-:W-:Y:S02]  /*80b0*/  @P0 LOP3.LUT R16, R16, 0x80, RZ, 0xfc, !PT ;  /* 0x0000008010100812 */ /* 0x000fe400078efcff */
[----:B------:R-:W-:Y:S02]  /*80c0*/  FMNMX.FTZ R6, R162, R6, !PT ;  /* 0x00000006a2067209 */ /* 0x000fe40007810000 */
[----:B------:R-:W-:-:S02]  /*80d0*/  LOP3.LUT P0, RZ, R16, 0x40000, RZ, 0xc0, !PT ;  /* 0x0004000010ff7812 */ /* 0x000fc4000780c0ff */
[----:B------:R-:W-:Y:S02]  /*80e0*/  FMNMX.FTZ R6, R164, R6, !PT ;  /* 0x00000006a4067209 */ /* 0x000fe40007810000 */
[----:B------:R-:W-:Y:S02]  /*80f0*/  LOP3.LUT R16, R16, 0xffffffdf, RZ, 0xc0, !PT ;  /* 0xffffffdf10107812 */ /* 0x000fe400078ec0ff */
[----:B------:R-:W-:Y:S02]  /*8100*/  ISETP.LT.OR P0, PT, R179, 0x1a, P0 ;  /* 0x0000001ab300780c */ /* 0x000fe40000701670 */
[----:B------:R-:W-:Y:S02]  /*8110*/  FMNMX.FTZ R6, R166, R6, !PT ;  /* 0x00000006a6067209 */ /* 0x000fe40007810000 */
[----:B------:R-:W-:Y:S02]  /*8120*/  @P1 LOP3.LUT R16, R16, 0x20, RZ, 0xfc, !PT ;  /* 0x0000002010101812 */ /* 0x000fe400078efcff */
[----:B------:R-:W-:-:S02]  /*8130*/  FMNMX.FTZ R6, R168, R6, !PT ;  /* 0x00000006a8067209 */ /* 0x000fc40007810000 */
[C---:B------:R-:W-:Y:S02]  /*8140*/  LOP3.LUT P1, RZ, R16.reuse, 0x2, RZ, 0xc0, !PT ;  /* 0x0000000210ff7812 */ /* 0x040fe4000782c0ff */
[----:B------:R-:W-:Y:S02]  /*8150*/  LOP3.LUT R16, R16, 0xfffffeff, RZ, 0xc0, !PT ;  /* 0xfffffeff10107812 */ /* 0x000fe400078ec0ff */
[----:B------:R-:W-:Y:S02]  /*8160*/  FMNMX.FTZ R6, R170, R6, !PT ;  /* 0x00000006aa067209 */ /* 0x000fe40007810000 */
[----:B------:R-:W-:Y:S02]  /*8170*/  @P0 LOP3.LUT R16, R16, 0x100, RZ, 0xfc, !PT ;  /* 0x0000010010100812 */ /* 0x000fe400078efcff */
[----:B------:R-:W-:Y:S02]  /*8180*/  ISETP.LT.OR P0, PT, R179, 0x21, P2 ;  /* 0x00000021b300780c */ /* 0x000fe40001701670 */
[----:B------:R-:W-:-:S02]  /*8190*/  FMNMX.FTZ R6, R172, R6, !PT ;  /* 0x00000006ac067209 */ /* 0x000fc40007810000 */
[----:B------:R-:W-:Y:S02]  /*81a0*/  LOP3.LUT P2, RZ, R16, 0x8, RZ, 0xc0, !PT ;  /* 0x0000000810ff7812 */ /* 0x000fe4000784c0ff */
[----:B------:R-:W-:Y:S02]  /*81b0*/  FMNMX.FTZ R6, R174, R6, !PT ;  /* 0x00000006ae067209 */ /* 0x000fe40007810000 */
[----:B------:R-:W-:Y:S02]  /*81c0*/  LOP3.LUT R16, R16, 0xffffffbf, RZ, 0xc0, !PT ;  /* 0xffffffbf10107812 */ /* 0x000fe400078ec0ff */
[----:B------:R-:W-:Y:S02]  /*81d0*/  FMNMX.FTZ R6, R175, R6, !PT ;  /* 0x00000006af067209 */ /* 0x000fe40007810000 */
[C---:B------:R-:W-:Y:S02]  /*81e0*/  ISETP.LT.OR P6, PT, R179.reuse, 0x31, P6 ;  /* 0x00000031b300780c */ /* 0x040fe400037c1670 */
[----:B------:R-:W-:Y:S01]  /*81f0*/  @P0 LOP3.LUT R16, R16, 0x40, RZ, 0xfc, !PT ;  /* 0x0000004010100812 */ /* 0x000fe200078efcff */
[----:B------:R-:W0:Y:S01]  /*8200*/  SHFL.BFLY PT, R9, R6, 0x2, 0x1f ;  /* 0x0c401f0006097f89 */ /* 0x000e2200000e0000 */
[----:B------:R-:W-:-:S02]  /*8210*/  ISETP.LT.OR P0, PT, R179, 0x22, P3 ;  /* 0x00000022b300780c */ /* 0x000fc40001f01670 */
[C---:B------:R-:W-:Y:S02]  /*8220*/  LOP3.LUT P3, RZ, R16.reuse, 0x80, RZ, 0xc0, !PT ;  /* 0x0000008010ff7812 */ /* 0x040fe4000786c0ff */
[----:B------:R-:W-:Y:S02]  /*8230*/  LOP3.LUT R16, R16, 0xffffffef, RZ, 0xc0, !PT ;  /* 0xffffffef10107812 */ /* 0x000fe400078ec0ff */
[C---:B------:R-:W-:Y:S02]  /*8240*/  ISETP.LT.OR P3, PT, R179.reuse, 0x1, P3 ;  /* 0x00000001b300780c */ /* 0x040fe40001f61670 */
[----:B------:R-:W-:Y:S02]  /*8250*/  ISETP.LT.OR P1, PT, R179, 0x32, P1 ;  /* 0x00000032b300780c */ /* 0x000fe40000f21670 */
[----:B------:R-:W-:Y:S02]  /*8260*/  FSEL R176, R5, -INF , !P3 ;  /* 0xff80000005b07808 */ /* 0x000fe40005800000 */
[----:B------:R-:W-:-:S02]  /*8270*/  ISETP.LT.OR P2, PT, R179, 0x39, P2 ;  /* 0x00000039b300780c */ /* 0x000fc40001741670 */
[----:B------:R-:W-:Y:S02]  /*8280*/  @P0 LOP3.LUT R16, R16, 0x10, RZ, 0xfc, !PT ;  /* 0x0000001010100812 */ /* 0x000fe400078efcff */
[----:B------:R-:W-:Y:S02]  /*8290*/  ISETP.LT.OR P0, PT, R179, 0x29, P4 ;  /* 0x00000029b300780c */ /* 0x000fe40002701670 */
[C---:B------:R-:W-:Y:S02]  /*82a0*/  LOP3.LUT P4, RZ, R16.reuse, 0x20, RZ, 0xc0, !PT ;  /* 0x0000002010ff7812 */ /* 0x040fe4000788c0ff */
[----:B------:R-:W-:Y:S02]  /*82b0*/  LOP3.LUT R16, R16, 0xfffffffb, RZ, 0xc0, !PT ;  /* 0xfffffffb10107812 */ /* 0x000fe400078ec0ff */
[----:B------:R-:W-:Y:S02]  /*82c0*/  FMNMX.FTZ R5, R176, R11, !PT ;  /* 0x0000000bb0057209 */ /* 0x000fe40007810000 */
[----:B0-----:R-:W-:-:S02]  /*82d0*/  FMNMX.FTZ R6, R6, R9, !PT ;  /* 0x0000000906067209 */ /* 0x001fc40007810000 */
[----:B------:R-:W-:Y:S02]  /*82e0*/  FMNMX.FTZ R5, R8, R5, !PT ;  /* 0x0000000508057209 */ /* 0x000fe40007810000 */
[C---:B------:R-:W-:Y:S01]  /*82f0*/  ISETP.LT.OR P4, PT, R179.reuse, 0x3a, P4 ;  /* 0x0000003ab300780c */ /* 0x040fe20002781670 */
[----:B------:R-:W0:Y:S01]  /*8300*/  SHFL.BFLY PT, R9, R6, 0x1, 0x1f ;  /* 0x0c201f0006097f89 */ /* 0x000e2200000e0000 */
[----:B------:R-:W-:Y:S02]  /*8310*/  @P0 LOP3.LUT R16, R16, 0x4, RZ, 0xfc, !PT ;  /* 0x0000000410100812 */ /* 0x000fe400078efcff */
[----:B------:R-:W-:Y:S02]  /*8320*/  ISETP.LT.OR P0, PT, R179, 0x2a, P5 ;  /* 0x0000002ab300780c */ /* 0x000fe40002f01670 */
[----:B------:R-:W-:Y:S02]  /*8330*/  LOP3.LUT R16, R16, 0xffff7fff, RZ, 0xc0, !PT ;  /* 0xffff7fff10107812 */ /* 0x000fe400078ec0ff */
[----:B------:R-:W-:-:S02]  /*8340*/  FMNMX.FTZ R5, R14, R5, !PT ;  /* 0x000000050e057209 */ /* 0x000fc40007810000 */
[----:B------:R-:W-:Y:S02]  /*8350*/  FSEL R171, R171, -INF , !P2 ;  /* 0xff800000abab7808 */ /* 0x000fe40005000000 */
[----:B------:R-:W-:Y:S02]  /*8360*/  FMNMX.FTZ R5, R15, R5, !PT ;  /* 0x000000050f057209 */ /* 0x000fe40007810000 */
[----:B------:R-:W-:Y:S02]  /*8370*/  FSEL R173, R173, -INF , !P4 ;  /* 0xff800000adad7808 */ /* 0x000fe40006000000 */
[----:B------:R-:W-:Y:S02]  /*8380*/  FMNMX.FTZ R5, R152, R5, !PT ;  /* 0x0000000598057209 */ /* 0x000fe40007810000 */
[----:B------:R-:W-:Y:S02]  /*8390*/  @P0 LOP3.LUT R16, R16, 0x8000, RZ, 0xfc, !PT ;  /* 0x0000800010100812 */ /* 0x000fe400078efcff */
[----:B------:R-:W-:-:S02]  /*83a0*/  FMNMX.FTZ R5, R153, R5, !PT ;  /* 0x0000000599057209 */ /* 0x000fc40007810000 */
[----:B------:R-:W-:Y:S02]  /*83b0*/  LOP3.LUT R16, R16, 0xfffeffff, RZ, 0xc0, !PT ;  /* 0xfffeffff10107812 */ /* 0x000fe400078ec0ff */
[----:B------:R-:W-:Y:S02]  /*83c0*/  FMNMX.FTZ R5, R157, R5, !PT ;  /* 0x000000059d057209 */ /* 0x000fe40007810000 */
[----:B------:R-:W-:Y:S02]  /*83d0*/  @P6 LOP3.LUT R16, R16, 0x10000, RZ, 0xfc, !PT ;  /* 0x0001000010106812 */ /* 0x000fe400078efcff */
[----:B0-----:R-:W-:Y:S02]  /*83e0*/  FMNMX.FTZ R6, R6, R9, !PT ;  /* 0x0000000906067209 */ /* 0x001fe40007810000 */
[----:B------:R-:W-:Y:S02]  /*83f0*/  LOP3.LUT R16, R16, 0xfffdffff, RZ, 0xc0, !PT ;  /* 0xfffdffff10107812 */ /* 0x000fe400078ec0ff */
[----:B------:R-:W-:-:S02]  /*8400*/  FSETP.NEU.FTZ.AND P5, PT, R6, -INF , PT ;  /* 0xff8000000600780b */ /* 0x000fc40003fbd000 */
[----:B------:R-:W-:Y:S02]  /*8410*/  @P1 LOP3.LUT R16, R16, 0x20000, RZ, 0xfc, !PT ;  /* 0x0002000010101812 */ /* 0x000fe400078efcff */
[----:B------:R-:W-:Y:S02]  /*8420*/  FSEL R9, R6, RZ, P5 ;  /* 0x000000ff06097208 */ /* 0x000fe40002800000 */
[C---:B------:R-:W-:Y:S02]  /*8430*/  LOP3.LUT P1, RZ, R16.reuse, 0x100, RZ, 0xc0, !PT ;  /* 0x0000010010ff7812 */ /* 0x040fe4000782c0ff */
[----:B------:R-:W-:Y:S01]  /*8440*/  LOP3.LUT P6, RZ, R16, 0x40, RZ, 0xc0, !PT ;  /* 0x0000004010ff7812 */ /* 0x000fe200078cc0ff */
[----:B------:R-:W-:Y:S01]  /*8450*/  FADD.FTZ R9, -R9, R10 ;  /* 0x0000000a09097221 */ /* 0x000fe20000010100 */
[----:B------:R-:W-:Y:S01]  /*8460*/  FSEL R156, R156, -INF , !P1 ;  /* 0xff8000009c9c7808 */ /* 0x000fe20004800000 */
[----:B------:R-:W-:Y:S01]  /*8470*/  FMUL.FTZ R10, R6, UR10 ;  /* 0x0000000a060a7c20 */ /* 0x000fe20008410000 */
[----:B------:R-:W-:Y:S01]  /*8480*/  LOP3.LUT P0, RZ, R16, 0x10, RZ, 0xc0, !PT ;  /* 0x0000001010ff7812 */ /* 0x000fe2000780c0ff */
[----:B------:R-:W-:Y:S01]  /*8490*/  FMUL.FTZ R9, R9, UR10 ;  /* 0x0000000a09097c20 */ /* 0x000fe20008410000 */
[----:B------:R-:W-:-:S02]  /*84a0*/  FSEL R159, R159, -INF , !P6 ;  /* 0xff8000009f9f7808 */ /* 0x000fc40007000000 */
[----:B------:R-:W-:Y:S02]  /*84b0*/  FMNMX.FTZ R5, R156, R5, !PT ;  /* 0x000000059c057209 */ /* 0x000fe40007810000 */
[----:B------:R-:W-:Y:S02]  /*84c0*/  FSEL R10, R10, RZ, P5 ;  /* 0x000000ff0a0a7208 */ /* 0x000fe40002800000 */
[----:B------:R-:W-:Y:S02]  /*84d0*/  LOP3.LUT P5, RZ, R16, 0x4, RZ, 0xc0, !PT ;  /* 0x0000000410ff7812 */ /* 0x000fe400078ac0ff */
[----:B------:R-:W-:Y:S01]  /*84e0*/  FSEL R161, R161, -INF , !P0 ;  /* 0xff800000a1a17808 */ /* 0x000fe20004000000 */
[--C-:B------:R-:W-:Y:S01]  /*84f0*/  FFMA.FTZ R12, R12, UR10, -R10.reuse ;  /* 0x0000000a0c0c7c23 */ /* 0x100fe2000801080a */
[----:B------:R-:W-:Y:S01]  /*8500*/  FMNMX.FTZ R5, R159, R5, !PT ;  /* 0x000000059f057209 */ /* 0x000fe20007810000 */
[--C-:B------:R-:W-:Y:S01]  /*8510*/  FFMA.FTZ R13, R13, UR10, -R10.reuse ;  /* 0x0000000a0d0d7c23 */ /* 0x100fe2000801080a */
[----:B------:R-:W-:Y:S01]  /*8520*/  LOP3.LUT P0, RZ, R16, 0x8000, RZ, 0xc0, !PT ;  /* 0x0000800010ff7812 */ /* 0x000fe2000780c0ff */
[--C-:B------:R-:W-:Y:S01]  /*8530*/  FFMA.FTZ R20, R20, UR10, -R10.reuse ;  /* 0x0000000a14147c23 */ /* 0x100fe2000801080a */
        /* <DEDUP_REMOVED lines=16> */
[----:B------:R-:W-:Y:S01]  /*8640*/  FSEL R169, R169, -INF , !P1 ;  /* 0xff800000a9a97808 */ /* 0x000fe20004800000 */
[--C-:B------:R-:W-:Y:S01]  /*8650*/  FFMA.FTZ R168, R168, UR10, -R10.reuse ;  /* 0x0000000aa8a87c23 */ /* 0x100fe2000801080a */
[----:B------:R-:W-:Y:S01]  /*8660*/  FMNMX.FTZ R5, R167, R5, !PT ;  /* 0x00000005a7057209 */ /* 0x000fe20007810000 */
[--C-:B------:R-:W-:Y:S01]  /*8670*/  FFMA.FTZ R170, R170, UR10, -R10.reuse ;  /* 0x0000000aaaaa7c23 */ /* 0x100fe2000801080a */
[--C-:B------:R-:W-:Y:S01]  /*8680*/  FFMA.FTZ R172, R172, UR10, -R10.reuse ;  /* 0x0000000aacac7c23 */ /* 0x100fe2000801080a */
[--C-:B------:R-:W-:Y:S01]  /*8690*/  FFMA.FTZ R174, R174, UR10, -R10.reuse ;  /* 0x0000000aaeae7c23 */ /* 0x100fe2000801080a */
[----:B------:R-:W-:Y:S01]  /*86a0*/  FMNMX.FTZ R5, R169, R5, !PT ;  /* 0x00000005a9057209 */ /* 0x000fe20007810000 */
[----:B------:R-:W-:Y:S01]  /*86b0*/  FFMA.FTZ R10, R175, UR10, -R10 ;  /* 0x0000000aaf0a7c23 */ /* 0x000fe2000801080a */
[----:B------:R-:W-:Y:S01]  /*86c0*/  MUFU.EX2 R12, R12 ;  /* 0x0000000c000c7308 */ /* 0x000fe20000000800 */
[----:B------:R-:W-:-:S02]  /*86d0*/  ISETP.NE.AND P1, PT, R18, RZ, PT ;  /* 0x000000ff1200720c */ /* 0x000fc40003f25270 */
[----:B------:R-:W-:Y:S02]  /*86e0*/  FMNMX.FTZ R5, R171, R5, !PT ;  /* 0x00000005ab057209 */ /* 0x000fe40007810000 */
[----:B------:R-:W-:Y:S02]  /*86f0*/  LOP3.LUT P0, RZ, R16, 0x4000, RZ, 0xc0, !PT ;  /* 0x0000400010ff7812 */ /* 0x000fe4000780c0ff */
[----:B------:R-:W-:Y:S01]  /*8700*/  FMNMX.FTZ R5, R173, R5, !PT ;  /* 0x00000005ad057209 */ /* 0x000fe20007810000 */
[----:B------:R-:W-:Y:S04]  /*8710*/  MUFU.EX2 R13, R13 ;  /* 0x0000000d000d7308 */ /* 0x000fe80000000800 */
[----:B------:R-:W0:Y:S04]  /*8720*/  SHFL.BFLY PT, R175, R5, 0x2, 0x1f ;  /* 0x0c401f0005af7f89 */ /* 0x000e2800000e0000 */
[----:B------:R-:W-:Y:S08]  /*8730*/  MUFU.EX2 R20, R20 ;  /* 0x0000001400147308 */ /* 0x000ff00000000800 */
        /* <DEDUP_REMOVED lines=9> */
[----:B------:R-:W-:-:S03]  /*87d0*/  FSETP.NEU.FTZ.AND P2, PT, R5, -INF , PT ;  /* 0xff8000000500780b */ /* 0x000fc60003f5d000 */
[----:B------:R0:W-:Y:S08]  /*87e0*/  MUFU.EX2 R175, R154 ;  /* 0x0000009a00af7308 */ /* 0x0001f00000000800 */
[----:B------:R-:W-:Y:S01]  /*87f0*/  MUFU.EX2 R166, R166 ;  /* 0x000000a600a67308 */ /* 0x000fe20000000800 */
[----:B0-----:R-:W-:-:S05]  /*8800*/  FSEL R154, R5, RZ, P2 ;  /* 0x000000ff059a7208 */ /* 0x001fca0001000000 */
[----:B------:R-:W-:Y:S02]  /*8810*/  FADD.FTZ R154, -R154, R11 ;  /* 0x0000000b9a9a7221 */ /* 0x000fe40000010100 */
[----:B------:R0:W1:Y:S08]  /*8820*/  MUFU.EX2 R11, R9 ;  /* 0x00000009000b7308 */ /* 0x0000700000000800 */
[----:B------:R-:W-:Y:S01]  /*8830*/  MUFU.EX2 R168, R168 ;  /* 0x000000a800a87308 */ /* 0x000fe20000000800 */
[----:B0-----:R-:W-:Y:S01]  /*8840*/  FMUL.FTZ R9, R154, UR10 ;  /* 0x0000000a9a097c20 */ /* 0x001fe20008410000 */
[----:B------:R-:W-:-:S04]  /*8850*/  IMAD.U32 R154, RZ, RZ, UR28 ;  /* 0x0000001cff9a7e24 */ /* 0x000fc8000f8e00ff */
[----:B------:R-:W-:Y:S02]  /*8860*/  @!P1 IMAD R154, R154, 0x40, R17 ;  /* 0x000000409a9a9824 */ /* 0x000fe400078e0211 */
[----:B------:R-:W0:Y:S01]  /*8870*/  MUFU.EX2 R9, R9 ;  /* 0x0000000900097308 */ /* 0x000e220000000800 */
[----:B-1----:R-:W-:Y:S01]  /*8880*/  FFMA.FTZ R3, R11, R3, R12 ;  /* 0x000000030b037223 */ /* 0x002fe2000001000c */
[-C--:B------:R-:W-:Y:S01]  /*8890*/  FMUL.FTZ R24, R24, R11.reuse ;  /* 0x0000000b18187220 */ /* 0x080fe20000410000 */
[----:B------:R-:W-:Y:S01]  /*88a0*/  @!P1 LEA R154, R154, UR41, 0x2 ;  /* 0x000000299a9a9c11 */ /* 0x000fe2000f8e10ff */
[-C--:B------:R-:W-:Y:S01]  /*88b0*/  FMUL.FTZ R25, R25, R11.reuse ;  /* 0x0000000b19197220 */ /* 0x080fe20000410000 */
[----:B------:R-:W-:Y:S01]  /*88c0*/  FADD.FTZ R3, R13, R3 ;  /* 0x000000030d037221 */ /* 0x000fe20000010000 */
[-C--:B------:R-:W-:Y:S01]  /*88d0*/  FMUL.FTZ R28, R28, R11.reuse ;  /* 0x0000000b1c1c7220 */ /* 0x080fe20000410000 */
[-C--:B------:R-:W-:Y:S01]  /*88e0*/  FMUL.FTZ R29, R29, R11.reuse ;  /* 0x0000000b1d1d7220 */ /* 0x080fe20000410000 */
[----:B------:R-:W-:Y:S01]  /*88f0*/  @!P1 STS [R154+0x28800], R11 ;  /* 0x0288000b9a009388 */ /* 0x000fe20000000800 */
[----:B------:R-:W-:Y:S01]  /*8900*/  FADD.FTZ R3, R20, R3 ;  /* 0x0000000314037221 */ /* 0x000fe20000010000 */
[----:B------:R-:W1:Y:S01]  /*8910*/  MUFU.EX2 R170, R170 ;  /* 0x000000aa00aa7308 */ /* 0x000e620000000800 */
[-C--:B------:R-:W-:Y:S01]  /*8920*/  FMUL.FTZ R32, R32, R11.reuse ;  /* 0x0000000b20207220 */ /* 0x080fe20000410000 */
[-C--:B------:R-:W-:Y:S01]  /*8930*/  FMUL.FTZ R33, R33, R11.reuse ;  /* 0x0000000b21217220 */ /* 0x080fe20000410000 */
[----:B------:R-:W-:Y:S01]  /*8940*/  FADD.FTZ R3, R21, R3 ;  /* 0x0000000315037221 */ /* 0x000fe20000010000 */
[-C--:B------:R-:W-:Y:S01]  /*8950*/  FMUL.FTZ R36, R36, R11.reuse ;  /* 0x0000000b24247220 */ /* 0x080fe20000410000 */
[-C--:B------:R-:W-:Y:S01]  /*8960*/  FMUL.FTZ R37, R37, R11.reuse ;  /* 0x0000000b25257220 */ /* 0x080fe20000410000 */
[-C--:B------:R-:W-:Y:S01]  /*8970*/  FMUL.FTZ R40, R40, R11.reuse ;  /* 0x0000000b28287220 */ /* 0x080fe20000410000 */
[----:B------:R-:W-:Y:S01]  /*8980*/  FADD.FTZ R3, R175, R3 ;  /* 0x00000003af037221 */ /* 0x000fe20000010000 */
[----:B0-----:R0:W-:Y:S01]  /*8990*/  @!P1 STS [R154+0x28820], R9 ;  /* 0x028820099a009388 */ /* 0x0011e20000000800 */
[----:B------:R-:W-:Y:S01]  /*89a0*/  MUFU.EX2 R172, R172 ;  /* 0x000000ac00ac7308 */ /* 0x000fe20000000800 */
[-C--:B------:R-:W-:Y:S01]  /*89b0*/  FMUL.FTZ R41, R41, R11.reuse ;  /* 0x0000000b29297220 */ /* 0x080fe20000410000 */
[----:B------:R-:W-:Y:S01]  /*89c0*/  FADD.FTZ R3, R155, R3 ;  /* 0x000000039b037221 */ /* 0x000fe20000010000 */
[-C--:B------:R-:W-:Y:S01]  /*89d0*/  FMUL.FTZ R44, R44, R11.reuse ;  /* 0x0000000b2c2c7220 */ /* 0x080fe20000410000 */
[-C--:B------:R-:W-:Y:S01]  /*89e0*/  FMUL.FTZ R45, R45, R11.reuse ;  /* 0x0000000b2d2d7220 */ /* 0x080fe20000410000 */
[-C--:B------:R-:W-:Y:S01]  /*89f0*/  FMUL.FTZ R48, R48, R11.reuse ;  /* 0x0000000b30307220 */ /* 0x080fe20000410000 */
[----:B------:R-:W-:Y:S01]  /*8a00*/  FADD.FTZ R3, R158, R3 ;  /* 0x000000039e037221 */ /* 0x000fe20000010000 */
[C---:B------:R-:W-:Y:S01]  /*8a10*/  F2FP.BF16.F32.PACK_AB R158, R160.reuse, R158 ;  /* 0x0000009ea09e723e */ /* 0x040fe200000010ff */
[----:B------:R-:W-:Y:S01]  /*8a20*/  MUFU.EX2 R174, R174 ;  /* 0x000000ae00ae7308 */ /* 0x000fe20000000800 */
[----:B0-----:R-:W-:Y:S01]  /*8a30*/  FMUL.FTZ R154, R5, UR10 ;  /* 0x0000000a059a7c20 */ /* 0x001fe20008410000 */
[----:B------:R-:W-:Y:S01]  /*8a40*/  FADD.FTZ R3, R160, R3 ;  /* 0x00000003a0037221 */ /* 0x000fe20000010000 */
[----:B------:R-:W-:Y:S01]  /*8a50*/  F2FP.BF16.F32.PACK_AB R160, R164, R162 ;  /* 0x000000a2a4a0723e */ /* 0x000fe200000010ff */
[-C--:B------:R-:W-:Y:S01]  /*8a60*/  FMUL.FTZ R49, R49, R11.reuse ;  /* 0x0000000b31317220 */ /* 0x080fe20000410000 */
[-C--:B------:R-:W-:Y:S01]  /*8a70*/  FMUL.FTZ R52, R52, R11.reuse ;  /* 0x0000000b34347220 */ /* 0x080fe20000410000 */
[----:B------:R-:W-:Y:S01]  /*8a80*/  FSEL R154, R154, RZ, P2 ;  /* 0x000000ff9a9a7208 */ /* 0x000fe20001000000 */
[----:B------:R-:W-:Y:S01]  /*8a90*/  FADD.FTZ R3, R162, R3 ;  /* 0x00000003a2037221 */ /* 0x000fe20000010000 */
[----:B------:R-:W0:Y:S01]  /*8aa0*/  MUFU.EX2 R10, R10 ;  /* 0x0000000a000a7308 */ /* 0x000e220000000800 */
[----:B------:R-:W-:Y:S01]  /*8ab0*/  F2FP.BF16.F32.PACK_AB R162, R168, R166 ;  /* 0x000000a6a8a2723e */ /* 0x000fe200000010ff */
[----:B------:R-:W-:Y:S01]  /*8ac0*/  FMUL.FTZ R53, R53, R11 ;  /* 0x0000000b35357220 */ /* 0x000fe20000410000 */
[--C-:B------:R-:W-:Y:S01]  /*8ad0*/  FFMA.FTZ R176, R176, UR10, -R154.reuse ;  /* 0x0000000ab0b07c23 */ /* 0x100fe2000801089a */
[----:B------:R-:W-:Y:S01]  /*8ae0*/  FADD.FTZ R3, R164, R3 ;  /* 0x00000003a4037221 */ /* 0x000fe20000010000 */
[--C-:B------:R-:W-:Y:S01]  /*8af0*/  FFMA.FTZ R8, R8, UR10, -R154.reuse ;  /* 0x0000000a08087c23 */ /* 0x100fe2000801089a */
[--C-:B------:R-:W-:Y:S01]  /*8b00*/  FFMA.FTZ R14, R14, UR10, -R154.reuse ;  /* 0x0000000a0e0e7c23 */ /* 0x100fe2000801089a */
[--C-:B------:R-:W-:Y:S01]  /*8b10*/  FFMA.FTZ R15, R15, UR10, -R154.reuse ;  /* 0x0000000a0f0f7c23 */ /* 0x100fe2000801089a */
[----:B------:R-:W-:Y:S01]  /*8b20*/  FADD.FTZ R3, R166, R3 ;  /* 0x00000003a6037221 */ /* 0x000fe20000010000 */
[----:B------:R-:W2:Y:S01]  /*8b30*/  MUFU.EX2 R176, R176 ;  /* 0x000000b000b07308 */ /* 0x000ea20000000800 */
[--C-:B------:R-:W-:Y:S01]  /*8b40*/  FFMA.FTZ R177, R152, UR10, -R154.reuse ;  /* 0x0000000a98b17c23 */ /* 0x100fe2000801089a */
[--C-:B------:R-:W-:Y:S01]  /*8b50*/  FFMA.FTZ R153, R153, UR10, -R154.reuse ;  /* 0x0000000a99997c23 */ /* 0x100fe2000801089a */
[----:B------:R-:W-:Y:S01]  /*8b60*/  FADD.FTZ R3, R168, R3 ;  /* 0x00000003a8037221 */ /* 0x000fe20000010000 */
[--C-:B------:R-:W-:Y:S01]  /*8b70*/  FFMA.FTZ R157, R157, UR10, -R154.reuse ;  /* 0x0000000a9d9d7c23 */ /* 0x100fe2000801089a */
[--C-:B------:R-:W-:Y:S01]  /*8b80*/  FFMA.FTZ R178, R156, UR10, -R154.reuse ;  /* 0x0000000a9cb27c23 */ /* 0x100fe2000801089a */
[----:B------:R-:W-:Y:S01]  /*8b90*/  F2FP.BF16.F32.PACK_AB R152, R13, R12 ;  /* 0x0000000c0d98723e */ /* 0x000fe200000010ff */
[----:B-1----:R-:W-:Y:S01]  /*8ba0*/  FADD.FTZ R3, R170, R3 ;  /* 0x00000003aa037221 */ /* 0x002fe20000010000 */
[----:B------:R-:W1:Y:S01]  /*8bb0*/  MUFU.EX2 R8, R8 ;  /* 0x0000000800087308 */ /* 0x000e620000000800 */
[----:B0-----:R-:W-:Y:S01]  /*8bc0*/  F2FP.BF16.F32.PACK_AB R166, R10, R174 ;  /* 0x000000ae0aa6723e */ /* 0x001fe200000010ff */
[--C-:B------:R-:W-:Y:S01]  /*8bd0*/  FFMA.FTZ R159, R159, UR10, -R154.reuse ;  /* 0x0000000a9f9f7c23 */ /* 0x100fe2000801089a */
[----:B------:R-:W-:Y:S01]  /*8be0*/  FADD.FTZ R3, R172, R3 ;  /* 0x00000003ac037221 */ /* 0x000fe20000010000 */
[--C-:B------:R-:W-:Y:S01]  /*8bf0*/  FFMA.FTZ R161, R161, UR10, -R154.reuse ;  /* 0x0000000aa1a17c23 */ /* 0x100fe2000801089a */
[--C-:B------:R-:W-:Y:S01]  /*8c00*/  FFMA.FTZ R163, R163, UR10, -R154.reuse ;  /* 0x0000000aa3a37c23 */ /* 0x100fe2000801089a */
[----:B------:R-:W-:Y:S01]  /*8c10*/  FFMA.FTZ R165, R165, UR10, -R154 ;  /* 0x0000000aa5a57c23 */ /* 0x000fe2000801089a */
[----:B------:R-:W-:Y:S01]  /*8c20*/  FADD.FTZ R3, R174, R3 ;  /* 0x00000003ae037221 */ /* 0x000fe20000010000 */
[----:B------:R-:W0:Y:S01]  /*8c30*/  MUFU.EX2 R14, R14 ;  /* 0x0000000e000e7308 */ /* 0x000e220000000800 */
[----:B--2---:R-:W-:Y:S01]  /*8c40*/  FFMA.FTZ R4, R9, R4, R176 ;  /* 0x0000000409047223 */ /* 0x004fe200000100b0 */
[--C-:B------:R-:W-:Y:S01]  /*8c50*/  FFMA.FTZ R167, R167, UR10, -R154.reuse ;  /* 0x0000000aa7a77c23 */ /* 0x100fe2000801089a */
[----:B------:R-:W-:Y:S01]  /*8c60*/  FADD.FTZ R3, R10, R3 ;  /* 0x000000030a037221 */ /* 0x000fe20000010000 */
[--C-:B------:R-:W-:Y:S01]  /*8c70*/  FFMA.FTZ R169, R169, UR10, -R154.reuse ;  /* 0x0000000aa9a97c23 */ /* 0x100fe2000801089a */
[--C-:B------:R-:W-:Y:S01]  /*8c80*/  FFMA.FTZ R171, R171, UR10, -R154.reuse ;  /* 0x0000000aabab7c23 */ /* 0x100fe2000801089a */
[----:B------:R-:W-:Y:S01]  /*8c90*/  FFMA.FTZ R173, R173, UR10, -R154 ;  /* 0x0000000aadad7c23 */ /* 0x000fe2000801089a */
[----:B------:R-:W-:Y:S01]  /*8ca0*/  F2FP.BF16.F32.PACK_AB R156, R155, R175 ;  /* 0x000000af9b9c723e */ /* 0x000fe200000010ff */
[----:B------:R-:W2:Y:S01]  /*8cb0*/  MUFU.EX2 R15, R15 ;  /* 0x0000000f000f7308 */ /* 0x000ea20000000800 */
[----:B-1----:R-:W-:Y:S01]  /*8cc0*/  FADD.FTZ R4, R8, R4 ;  /* 0x0000000408047221 */ /* 0x002fe20000010000 */
[----:B------:R-:W-:Y:S01]  /*8cd0*/  F2FP.BF16.F32.PACK_AB R154, R21, R20 ;  /* 0x00000014159a723e */ /* 0x000fe200000010ff */
[-C--:B------:R-:W-:Y:S01]  /*8ce0*/  FMUL.FTZ R56, R56, R11.reuse ;  /* 0x0000000b38387220 */ /* 0x080fe20000410000 */
[----:B------:R-:W-:Y:S01]  /*8cf0*/  F2FP.BF16.F32.PACK_AB R164, R172, R170 ;  /* 0x000000aaaca4723e */ /* 0x000fe200000010ff */
[-C--:B------:R-:W-:Y:S01]  /*8d00*/  FMUL.FTZ R57, R57, R11.reuse ;  /* 0x0000000b39397220 */ /* 0x080fe20000410000 */
[-C--:B------:R-:W-:Y:S01]  /*8d10*/  FMUL.FTZ R60, R60, R11.reuse ;  /* 0x0000000b3c3c7220 */ /* 0x080fe20000410000 */
[-C--:B------:R-:W-:Y:S01]  /*8d20*/  FMUL.FTZ R61, R61, R11.reuse ;  /* 0x0000000b3d3d7220 */ /* 0x080fe20000410000 */
[----:B------:R-:W1:Y:S01]  /*8d30*/  MUFU.EX2 R177, R177 ;  /* 0x000000b100b17308 */ /* 0x000e620000000800 */
[----:B0-----:R-:W-:Y:S01]  /*8d40*/  FADD.FTZ R4, R14, R4 ;  /* 0x000000040e047221 */ /* 0x001fe20000010000 */
[-C--:B------:R-:W-:Y:S01]  /*8d50*/  FMUL.FTZ R64, R64, R11.reuse ;  /* 0x0000000b40407220 */ /* 0x080fe20000410000 */
[-C--:B------:R-:W-:Y:S01]  /*8d60*/  FMUL.FTZ R65, R65, R11.reuse ;  /* 0x0000000b41417220 */ /* 0x080fe20000410000 */
[-C--:B------:R-:W-:Y:S01]  /*8d70*/  FMUL.FTZ R68, R68, R11.reuse ;  /* 0x0000000b44447220 */ /* 0x080fe20000410000 */
[-C--:B------:R-:W-:Y:S01]  /*8d80*/  FMUL.FTZ R69, R69, R11.reuse ;  /* 0x0000000b45457220 */ /* 0x080fe20000410000 */
[-C--:B------:R-:W-:Y:S01]  /*8d90*/  FMUL.FTZ R72, R72, R11.reuse ;  /* 0x0000000b48487220 */ /* 0x080fe20000410000 */
[-C--:B------:R-:W-:Y:S01]  /*8da0*/  FMUL.FTZ R73, R73, R11.reuse ;  /* 0x0000000b49497220 */ /* 0x080fe20000410000 */
[----:B------:R0:W3:Y:S01]  /*8db0*/  MUFU.EX2 R10, R153 ;  /* 0x00000099000a7308 */ /* 0x0000e20000000800 */
[C---:B--2---:R-:W-:Y:S01]  /*8dc0*/  FADD.FTZ R4, R15.reuse, R4 ;  /* 0x000000040f047221 */ /* 0x044fe20000010000 */
[----:B------:R-:W-:Y:S01]  /*8dd0*/  F2FP.BF16.F32.PACK_AB R155, R15, R14 ;  /* 0x0000000e0f9b723e */ /* 0x000fe200000010ff */
[-C--:B------:R-:W-:Y:S01]  /*8de0*/  FMUL.FTZ R76, R76, R11.reuse ;  /* 0x0000000b4c4c7220 */ /* 0x080fe20000410000 */
[-C--:B------:R-:W-:Y:S01]  /*8df0*/  FMUL.FTZ R77, R77, R11.reuse ;  /* 0x0000000b4d4d7220 */ /* 0x080fe20000410000 */
[-C--:B------:R-:W-:Y:S01]  /*8e00*/  FMUL.FTZ R80, R80, R11.reuse ;  /* 0x0000000b50507220 */ /* 0x080fe20000410000 */
[-C--:B------:R-:W-:Y:S01]  /*8e10*/  FMUL.FTZ R81, R81, R11.reuse ;  /* 0x0000000b51517220 */ /* 0x080fe20000410000 */
[-C--:B------:R-:W-:Y:S01]  /*8e20*/  FMUL.FTZ R84, R84, R11.reuse ;  /* 0x0000000b54547220 */ /* 0x080fe20000410000 */
[----:B------:R2:W4:Y:S01]  /*8e30*/  MUFU.EX2 R12, R157 ;  /* 0x0000009d000c7308 */ /* 0x0005220000000800 */
[----:B-1----:R-:W-:Y:S01]  /*8e40*/  FADD.FTZ R4, R177, R4 ;  /* 0x00000004b1047221 */ /* 0x002fe20000010000 */
[----:B0-----:R-:W-:Y:S01]  /*8e50*/  F2FP.BF16.F32.PACK_AB R153, R8, R176 ;  /* 0x000000b00899723e */ /* 0x001fe200000010ff */
[----:B------:R-:W-:Y:S01]  /*8e60*/  BAR.SYNC.DEFER_BLOCKING 0xf, 0x100 ;  /* 0x03c4000000007b1d */ /* 0x000fe20000010000 */
[-C--:B------:R-:W-:Y:S01]  /*8e70*/  FMUL.FTZ R85, R85, R11.reuse ;  /* 0x0000000b55557220 */ /* 0x080fe20000410000 */
[-C--:B------:R-:W-:Y:S01]  /*8e80*/  FMUL.FTZ R88, R88, R11.reuse ;  /* 0x0000000b58587220 */ /* 0x080fe20000410000 */
[-C--:B------:R-:W-:Y:S01]  /*8e90*/  FMUL.FTZ R89, R89, R11.reuse ;  /* 0x0000000b59597220 */ /* 0x080fe20000410000 */
[-C--:B------:R-:W-:Y:S01]  /*8ea0*/  FMUL.FTZ R92, R92, R11.reuse ;  /* 0x0000000b5c5c7220 */ /* 0x080fe20000410000 */
[----:B------:R-:W-:Y:S01]  /*8eb0*/  FMUL.FTZ R93, R93, R11 ;  /* 0x0000000b5d5d7220 */ /* 0x000fe20000410000 */
[----:B------:R-:W0:Y:S01]  /*8ec0*/  MUFU.EX2 R178, R178 ;  /* 0x000000b200b27308 */ /* 0x000e220000000800 */
[C---:B---3--:R-:W-:Y:S01]  /*8ed0*/  FADD.FTZ R4, R10.reuse, R4 ;  /* 0x000000040a047221 */ /* 0x048fe20000010000 */
[----:B--2---:R-:W-:Y:S01]  /*8ee0*/  F2FP.BF16.F32.PACK_AB R157, R10, R177 ;  /* 0x000000b10a9d723e */ /* 0x004fe200000010ff */
[-C--:B------:R-:W-:Y:S01]  /*8ef0*/  FMUL.FTZ R96, R96, R11.reuse ;  /* 0x0000000b60607220 */ /* 0x080fe20000410000 */
[-C--:B------:R-:W-:Y:S01]  /*8f00*/  FMUL.FTZ R97, R97, R11.reuse ;  /* 0x0000000b61617220 */ /* 0x080fe20000410000 */
[-C--:B------:R-:W-:Y:S01]  /*8f10*/  FMUL.FTZ R100, R100, R11.reuse ;  /* 0x0000000b64647220 */ /* 0x080fe20000410000 */
[-C--:B------:R-:W-:Y:S01]  /*8f20*/  FMUL.FTZ R101, R101, R11.reuse ;  /* 0x0000000b65657220 */ /* 0x080fe20000410000 */
[-C--:B------:R-:W-:Y:S01]  /*8f30*/  FMUL.FTZ R104, R104, R11.reuse ;  /* 0x0000000b68687220 */ /* 0x080fe20000410000 */
[----:B------:R1:W2:Y:S01]  /*8f40*/  MUFU.EX2 R13, R159 ;  /* 0x0000009f000d7308 */ /* 0x0002a20000000800 */
[----:B----4-:R-:W-:Y:S01]  /*8f50*/  FADD.FTZ R4, R12, R4 ;  /* 0x000000040c047221 */ /* 0x010fe20000010000 */
[-C--:B------:R-:W-:Y:S01]  /*8f60*/  FMUL.FTZ R105, R105, R11.reuse ;  /* 0x0000000b69697220 */ /* 0x080fe20000410000 */
[-C--:B------:R-:W-:Y:S01]  /*8f70*/  FMUL.FTZ R108, R108, R11.reuse ;  /* 0x0000000b6c6c7220 */ /* 0x080fe20000410000 */
[-C--:B------:R-:W-:Y:S01]  /*8f80*/  FMUL.FTZ R109, R109, R11.reuse ;  /* 0x0000000b6d6d7220 */ /* 0x080fe20000410000 */
[-C--:B------:R-:W-:Y:S01]  /*8f90*/  FMUL.FTZ R112, R112, R11.reuse ;  /* 0x0000000b70707220 */ /* 0x080fe20000410000 */
[-C--:B------:R-:W-:Y:S01]  /*8fa0*/  FMUL.FTZ R113, R113, R11.reuse ;  /* 0x0000000b71717220 */ /* 0x080fe20000410000 */
[-C--:B------:R-:W-:Y:S01]  /*8fb0*/  FMUL.FTZ R116, R116, R11.reuse ;  /* 0x0000000b74747220 */ /* 0x080fe20000410000 */
[----:B------:R-:W3:Y:S01]  /*8fc0*/  MUFU.EX2 R161, R161 ;  /* 0x000000a100a17308 */ /* 0x000ee20000000800 */
[C---:B0-----:R-:W-:Y:S01]  /*8fd0*/  FADD.FTZ R4, R178.reuse, R4 ;  /* 0x00000004b2047221 */ /* 0x041fe20000010000 */
[----:B-1----:R-:W-:Y:S01]  /*8fe0*/  F2FP.BF16.F32.PACK_AB R159, R178, R12 ;  /* 0x0000000cb29f723e */ /* 0x002fe200000010ff */
[----:B------:R0:W-:Y:S01]  /*8ff0*/  STSM.16.M88.4 [R22+0x26800], R152 ;  /* 0x0268009816007844 */ /* 0x0001e20000000200 */
[-C--:B------:R-:W-:Y:S01]  /*9000*/  FMUL.FTZ R117, R117, R11.reuse ;  /* 0x0000000b75757220 */ /* 0x080fe20000410000 */
[-C--:B------:R-:W-:Y:S01]  /*9010*/  FMUL.FTZ R120, R120, R11.reuse ;  /* 0x0000000b78787220 */ /* 0x080fe20000410000 */
[-C--:B------:R-:W-:Y:S01]  /*9020*/  FMUL.FTZ R121, R121, R11.reuse ;  /* 0x0000000b79797220 */ /* 0x080fe20000410000 */
[----:B------:R0:W-:Y:S01]  /*9030*/  STSM.16.M88.4 [R185], R156 ;  /* 0x0000009cb9007844 */ /* 0x0001e20000000200 */
        /* <DEDUP_REMOVED lines=20> */
[----:B------:R-:W-:Y:S01]  /*9180*/  FMUL.FTZ R149, R149, R11 ;  /* 0x0000000b95957220 */ /* 0x000fe20000410000 */
[-C--:B------:R-:W-:Y:S01]  /*9190*/  FMUL.FTZ R26, R26, R9.reuse ;  /* 0x000000091a1a7220 */ /* 0x080fe20000410000 */
[-C--:B------:R-:W-:Y:S01]  /*91a0*/  FMUL.FTZ R27, R27, R9.reuse ;  /* 0x000000091b1b7220 */ /* 0x080fe20000410000 */
[----:B------:R-:W-:Y:S01]  /*91b0*/  FMUL.FTZ R30, R30, R9 ;  /* 0x000000091e1e7220 */ /* 0x000fe20000410000 */
        /* <DEDUP_REMOVED lines=24> */
[-C--:B------:R-:W-:Y:S01]  /*9340*/  FMUL.FTZ R62, R62, R9.reuse ;  /* 0x000000093e3e7220 */ /* 0x080fe20000410000 */
[----:B--2---:R-:W-:Y:S01]  /*9350*/  FADD.FTZ R4, R171, R4 ;  /* 0x00000004ab047221 */ /* 0x004fe20000010000 */
[-C--:B------:R-:W-:Y:S01]  /*9360*/  FMUL.FTZ R63, R63, R9.reuse ;  /* 0x000000093f3f7220 */ /* 0x080fe20000410000 */
[-C--:B------:R-:W-:Y:S01]  /*9370*/  FMUL.FTZ R66, R66, R9.reuse ;  /* 0x0000000942427220 */ /* 0x080fe20000410000 */
[-C--:B------:R-:W-:Y:S01]  /*9380*/  FMUL.FTZ R67, R67, R9.reuse ;  /* 0x0000000943437220 */ /* 0x080fe20000410000 */
[-C--:B------:R-:W-:Y:S01]  /*9390*/  FMUL.FTZ R70, R70, R9.reuse ;  /* 0x0000000946467220 */ /* 0x080fe20000410000 */
[-C--:B------:R-:W-:Y:S01]  /*93a0*/  FMUL.FTZ R71, R71, R9.reuse ;  /* 0x0000000947477220 */ /* 0x080fe20000410000 */
[-C--:B------:R-:W-:Y:S01]  /*93b0*/  FMUL.FTZ R74, R74, R9.reuse ;  /* 0x000000094a4a7220 */ /* 0x080fe20000410000 */
[----:B------:R-:W-:Y:S01]  /*93c0*/  FMUL.FTZ R75, R75, R9 ;  /* 0x000000094b4b7220 */ /* 0x000fe20000410000 */
[C---:B---3--:R-:W-:Y:S01]  /*93d0*/  F2FP.BF16.F32.PACK_AB R167, R173.reuse, R171 ;  /* 0x000000abada7723e */ /* 0x048fe200000010ff */
[----:B------:R-:W-:Y:S01]  /*93e0*/  FADD.FTZ R4, R173, R4 ;  /* 0x00000004ad047221 */ /* 0x000fe20000010000 */
[-C--:B------:R-:W-:Y:S01]  /*93f0*/  FMUL.FTZ R78, R78, R9.reuse ;  /* 0x000000094e4e7220 */ /* 0x080fe20000410000 */
[-C--:B------:R-:W-:Y:S01]  /*9400*/  FMUL.FTZ R79, R79, R9.reuse ;  /* 0x000000094f4f7220 */ /* 0x080fe20000410000 */
[-C--:B------:R-:W-:Y:S01]  /*9410*/  FMUL.FTZ R82, R82, R9.reuse ;  /* 0x0000000952527220 */ /* 0x080fe20000410000 */
[----:B------:R0:W-:Y:S01]  /*9420*/  STSM.16.M88.4 [R184], R164 ;  /* 0x000000a4b8007844 */ /* 0x0001e20000000200 */
        /* <DEDUP_REMOVED lines=35> */
[----:B0-----:R-:W-:Y:S06]  /*9660*/  @!P0 BRA `(.L_x_5487) ;  /* 0x0000000000048947 */ /* 0x001fec0003800000 */
[----:B------:R-:W-:Y:S01]  /*9670*/  BPT.TRAP 0x1 ;  /* 0x000000040000795c */ /* 0x000fe20000300000 */
.L_x_5487:
[----:B------:R0:W1:Y:S01]  /*9680*/  SYNCS.PHASECHK.TRANS64.TRYWAIT P1, [UR25+0x28c50], R7 ;  /* 0x028c5007ff0075a7 */ /* 0x0000620008020159 */
[----:B------:R-:W-:Y:S05]  /*9690*/  @!P0 BRA `(.L_x_5488) ;  /* 0x0000000000048947 */ /* 0x000fea0003800000 */
[----:B------:R-:W-:Y:S01]  /*96a0*/  BPT.TRAP 0x1 ;  /* 0x000000040000795c */ /* 0x000fe20000300000 */
.L_x_5488:
[----:B-1----:R-:W-:Y:S05]  /*96b0*/  @P1 BRA `(.L_x_5489) ;  /* 0x0000000000081947 */ /* 0x002fea0003800000 */
[----:B------:R-:W1:Y:S02]  /*96c0*/  SYNCS.PHASECHK.TRANS64.TRYWAIT P1, [UR25+0x28c50], R7 ;  /* 0x028c5007ff0075a7 */ /* 0x000e640008020159 */
[----:B-1----:R-:W-:Y:S05]  /*96d0*/  @!P1 BRA `(.L_x_5490) ;  /* 0x0000010800449947 */ /* 0x002fea0003800000 */
.L_x_5489:
        /* <DEDUP_REMOVED lines=29> */
[----:B--2---:R-:W2:Y:S02]  /*98b0*/  FENCE.VIEW.ASYNC.S ;  /* 0x00000000000073c6 */ /* 0x004ea40000000000 */
[----:B--2---:R-:W-:Y:S01]  /*98c0*/  NOP ;  /* 0x0000000000007918 */ /* 0x004fe20000000000 */
[----:B------:R-:W-:Y:S06]  /*98d0*/  BAR.ARV 0xe, 0x100 ;  /* 0x0384000000007b1d */ /* 0x000fec0000002000 */
[----:B------:R-:W-:Y:S05]  /*98e0*/  @!P0 BRA `(.L_x_5491) ;  /* 0x0000000000048947 */ /* 0x000fea0003800000 */
[----:B------:R-:W-:Y:S01]  /*98f0*/  BPT.TRAP 0x1 ;  /* 0x000000040000795c */ /* 0x000fe20000300000 */
.L_x_5491:
[----:B------:R-:W-:Y:S01]  /*9900*/  UISETP.GT.AND UP0, UPT, UR26, UR20, UPT ;  /* 0x000000141a00728c */ /* 0x000fe2000bf04270 */
[----:B------:R-:W-:Y:S01]  /*9910*/  IMAD.MOV.U32 R11, RZ, RZ, R5 ;  /* 0x000000ffff0b7224 */ /* 0x000fe200078e0005 */
        /* <DEDUP_REMOVED lines=8> */
.L_x_5473:
[----:B------:R-:W-:Y:S02]  /*99a0*/  UISETP.NE.AND UP1, UPT, UR52, URZ, UPT ;  /* 0x0000003f3400728c */ /* 0x000fe4000bf25270 */
[----:B------:R-:W-:Y:S02]  /*99b0*/  UISETP.NE.AND UP0, UPT, UR51, URZ, UPT ;  /* 0x0000003f3300728c */ /* 0x000fe4000bf05270 */
[----:B------:R-:W-:Y:S02]  /*99c0*/  UIADD3 UR11, UR45, 0x3f, URZ ;  /* 0x0000003f2d0b7890 */ /* 0x000fe4000fffe03f */
[----:B------:R-:W-:Y:S02]  /*99d0*/  UIADD3 UR14, UR48, 0x1, -UR50 ;  /* 0x00000001300e7890 */ /* 0x000fe4000fffe832 */
[----:B------:R-:W-:-:S03]  /*99e0*/  PLOP3.LUT P1, PT, PT, PT, UP0, 0x40, 0x0 ;  /* 0x000000000000781c */ /* 0x000fc60003f2e808 */
[----:B------:R-:W-:Y:S01]  /*99f0*/  @UP1 ULDC UR6, c[0x0][0x44c] ;  /* 0x0001130000061ab9 */ /* 0x000fe20000000800 */
[----:B------:R-:W-:Y:S01]  /*9a00*/  @UP1 ULDC UR15, c[0x0][0x450] ;  /* 0x00011400000f1ab9 */ /* 0x000fe20000000800 */
[----:B------:R-:W-:-:S04]  /*9a10*/  UIMAD.WIDE.U32 UR6, UR11, UR6, URZ ;  /* 0x000000060b0672a5 */ /* 0x000fc8000f8e003f */
[----:B------:R-:W-:-:S04]  /*9a20*/  @UP1 USHF.R.U32.HI UR11, URZ, UR15, UR7 ;  /* 0x0000000f3f0b1299 */ /* 0x000fc80008011607 */
[----:B------:R-:W-:-:S04]  /*9a30*/  UIADD3 UR11, UR14, UR11, URZ ;  /* 0x0000000b0e0b7290 */ /* 0x000fc8000fffe03f */
[----:B------:R-:W-:Y:S01]  /*9a40*/  UIADD3 UR22, UR11, -UR22, URZ ;  /* 0x800000160b167290 */ /* 0x000fe2000fffe03f */
[----:B------:R-:W-:Y:S11]  /*9a50*/  @P1 BRA `(.L_x_5493) ;  /* 0x00000000004c1947 */ /* 0x000ff60003800000 */
        /* <DEDUP_REMOVED lines=11> */
.L_x_5494:
[----:B------:R-:W-:Y:S02]  /*9b10*/  ULDC UR18, c[0x0][0x9e4] ;  /* 0x0002790000127ab9 */ /* 0x000fe40000000800 */
[----:B------:R-:W-:-:S11]  /*9b20*/  UISETP.NE.AND UP0, UPT, UR18, 0x1, UPT ;  /* 0x000000011200788c */ /* 0x000fd6000bf05270 */
[----:B------:R-:W-:Y:S02]  /*9b30*/  @UP0 ULDC.64 UR6, c[0x0][0x9e8] ;  /* 0x00027a0000060ab9 */ /* 0x000fe40000000a00 */
[----:B------:R-:W-:-:S04]  /*9b40*/  UIMAD.WIDE.U32 UR14, UR11, UR6, URZ ;  /* 0x000000060b0e72a5 */ /* 0x000fc8000f8e003f */
[----:B------:R-:W-:-:S12]  /*9b50*/  @UP0 USHF.R.U32.HI UR11, URZ, UR7, UR15 ;  /* 0x000000073f0b0299 */ /* 0x000fd8000801160f */
.L_x_5495:
[----:B------:R-:W-:-:S04]  /*9b60*/  UIMAD UR11, UR11, UR18, URZ ;  /* 0x000000120b0b72a4 */ /* 0x000fc8000f8e023f */
[----:B------:R-:W-:-:S04]  /*9b70*/  UISETP.LT.AND UP0, UPT, UR22, UR11, UPT ;  /* 0x0000000b1600728c */ /* 0x000fc8000bf01270 */
[----:B------:R-:W-:-:S12]  /*9b80*/  USEL UR22, UR22, UR11, !UP0 ;  /* 0x0000000b16167287 */ /* 0x000fd8000c000000 */
.L_x_5493:
[----:B------:R-:W-:-:S04]  /*9b90*/  UIADD3 UR22, UR22, 0x3f, URZ ;  /* 0x0000003f16167890 */ /* 0x000fc8000fffe03f */
        /* <DEDUP_REMOVED lines=8> */
[----:B012---:R-:W-:Y:S01]  /*9c20*/  IMAD.MOV.U32 R8, RZ, RZ, R5 ;  /* 0x000000ffff087224 */ /* 0x007fe200078e0005 */
[----:B------:R-:W-:Y:S01]  /*9c30*/  UMOV UR24, UR38 ;  /* 0x0000002600187c82 */ /* 0x000fe20008000000 */
[----:B------:R-:W-:Y:S01]  /*9c40*/  IMAD.MOV.U32 R9, RZ, RZ, R6 ;  /* 0x000000ffff097224 */ /* 0x000fe200078e0006 */
[----:B------:R-:W-:Y:S01]  /*9c50*/  ULDC UR23, c[0x0][0x9d8] ;  /* 0x0002760000177ab9 */ /* 0x000fe20000000800 */
[----:B------:R-:W-:-:S05]  /*9c60*/  ULDC UR22, c[0x0][0x988] ;  /* 0x0002620000167ab9 */ /* 0x000fca0000000800 */
.L_x_5507:
        /* <DEDUP_REMOVED lines=8> */
[----:B012---:R-:W-:Y:S10]  /*9cf0*/  @!P0 BRA `(.L_x_5497) ;  /* 0x0000000000048947 */ /* 0x007ff40003800000 */
[----:B------:R-:W-:Y:S01]  /*9d00*/  BPT.TRAP 0x1 ;  /* 0x000000040000795c */ /* 0x000fe20000300000 */
.L_x_5497:
[----:B------:R-:W-:Y:S01]  /*9d10*/  ULEA UR21, UR38, UR41, 0x3 ;  /* 0x0000002926157291 */ /* 0x000fe2000f8e183f */
[----:B------:R-:W-:-:S05]  /*9d20*/  IMAD.U32 R7, RZ, RZ, UR37 ;  /* 0x00000025ff077e24 */ /* 0x000fca000f8e00ff */
[----:B------:R-:W-:-:S04]  /*9d30*/  SHF.L.U32 R7, R7, 0x1f, RZ ;  /* 0x0000001f07077819 */ /* 0x000fc800000006ff */
[----:B------:R0:W1:Y:S01]  /*9d40*/  SYNCS.PHASECHK.TRANS64.TRYWAIT P1, [UR21+0x28c30], R7 ;  /* 0x028c3007ff0075a7 */ /* 0x0000620008020155 */
[----:B------:R-:W-:Y:S05]  /*9d50*/  @!P0 BRA `(.L_x_5498) ;  /* 0x0000000000048947 */ /* 0x000fea0003800000 */
[----:B------:R-:W-:Y:S01]  /*9d60*/  BPT.TRAP 0x1 ;  /* 0x000000040000795c */ /* 0x000fe20000300000 */
.L_x_5498:
[----:B-1----:R-:W-:Y:S05]  /*9d70*/  @P1 BRA `(.L_x_5499) ;  /* 0x0000000000081947 */ /* 0x002fea0003800000 */
[----:B------:R-:W1:Y:S02]  /*9d80*/  SYNCS.PHASECHK.TRANS64.TRYWAIT P1, [UR21+0x28c30], R7 ;  /* 0x028c3007ff0075a7 */ /* 0x000e640008020155 */
[----:B-1----:R-:W-:Y:S05]  /*9d90*/  @!P1 BRA `(.L_x_5500) ;  /* 0x0000010000ac9947 */ /* 0x002fea0003800000 */
.L_x_5499:
[----:B------:R-:W-:Y:S01]  /*9da0*/  R2UR UR18, R0 ;  /* 0x00000000001272ca */ /* 0x000fe200000e0000 */
[----:B------:R-:W-:Y:S01]  /*9db0*/  WARPGROUP.ARRIVE ;  /* 0x00000000000079c5 */ /* 0x000fe20000000000 */
        /* <DEDUP_REMOVED lines=21> */
.L_x_5501:
        /* <DEDUP_REMOVED lines=23> */
[----:B-1----:R-:W-:Y:S01]  /*a080*/  FMNMX.FTZ R6, R5, R9, !PT ;  /* 0x0000000905067209 */ /* 0x002fe20007810000 */
[----:B------:R-:W-:Y:S01]  /*a090*/  FMUL.FTZ R162, R162, UR23 ;  /* 0x00000017a2a27c20 */ /* 0x000fe20008410000 */
[----:B------:R-:W-:Y:S01]  /*a0a0*/  FMUL.FTZ R172, R182, UR23 ;  /* 0x00000017b6ac7c20 */ /* 0x000fe20008410000 */
[----:B------:R-:W-:Y:S01]  /*a0b0*/  FMUL.FTZ R173, R183, UR23 ;  /* 0x00000017b7ad7c20 */ /* 0x000fe20008410000 */
[----:B------:R-:W-:Y:S01]  /*a0c0*/  ISETP.NE.AND P1, PT, R18, RZ, PT ;  /* 0x000000ff1200720c */ /* 0x000fe20003f25270 */
[----:B------:R-:W-:-:S02]  /*a0d0*/  UIADD3 UR6, UR21, 0x28c40, URZ ;  /* 0x00028c4015067890 */ /* 0x000fc4000fffe03f */
[----:B------:R-:W1:Y:S01]  /*a0e0*/  MUFU.TANH R12, R12 ;  /* 0x0000000c000c7308 */ /* 0x000e620000002400 */
[----:B--2---:R-:W-:Y:S01]  /*a0f0*/  FMNMX.FTZ R6, R10, R6, !PT ;  /* 0x000000060a067209 */ /* 0x004fe20007810000 */
[----:B------:R-:W-:-:S06]  /*a100*/  UPRMT UR6, UR40, 0x654, UR6 ;  /* 0x0000065428067896 */ /* 0x000fcc0008000006 */
[----:B------:R-:W2:Y:S01]  /*a110*/  MUFU.TANH R13, R13 ;  /* 0x0000000d000d7308 */ /* 0x000ea20000002400 */
[----:B---3--:R-:W-:Y:S02]  /*a120*/  FMNMX.FTZ R6, R11, R6, !PT ;  /* 0x000000060b067209 */ /* 0x008fe40007810000 */
[----:B------:R-:W-:Y:S05]  /*a130*/  SYNCS.ARRIVE.TRANS64.RED.A1T0 RZ, [UR6], RZ ;  /* 0x000000ffffff79a7 */ /* 0x000fea0008100406 */
[----:B------:R-:W3:Y:S01]  /*a140*/  MUFU.TANH R14, R14 ;  /* 0x0000000e000e7308 */ /* 0x000ee20000002400 */
[----:B-1----:R-:W-:-:S07]  /*a150*/  FMNMX.FTZ R6, R12, R6, !PT ;  /* 0x000000060c067209 */ /* 0x002fce0007810000 */
[----:B------:R-:W1:Y:S01]  /*a160*/  MUFU.TANH R15, R15 ;  /* 0x0000000f000f7308 */ /* 0x000e620000002400 */
[----:B--2---:R-:W-:-:S07]  /*a170*/  FMNMX.FTZ R6, R13, R6, !PT ;  /* 0x000000060d067209 */ /* 0x004fce0007810000 */
[----:B------:R-:W2:Y:S01]  /*a180*/  MUFU.TANH R20, R20 ;  /* 0x0000001400147308 */ /* 0x000ea20000002400 */
[----:B---3--:R-:W-:-:S07]  /*a190*/  FMNMX.FTZ R6, R14, R6, !PT ;  /* 0x000000060e067209 */ /* 0x008fce0007810000 */
        /* <DEDUP_REMOVED lines=16> */
[----:B------:R-:W-:Y:S01]  /*a2a0*/  MUFU.TANH R155, R155 ;  /* 0x0000009b009b7308 */ /* 0x000fe20000002400 */
[----:B---3--:R-:W-:-:S07]  /*a2b0*/  FMNMX.FTZ R6, R164, R6, !PT ;  /* 0x00000006a4067209 */ /* 0x008fce0007810000 */
[----:B------:R-:W-:Y:S01]  /*a2c0*/  MUFU.TANH R158, R158 ;  /* 0x0000009e009e7308 */ /* 0x000fe20000002400 */
[----:B-1----:R-:W-:-:S05]  /*a2d0*/  FMNMX.FTZ R6, R165, R6, !PT ;  /* 0x00000006a5067209 */ /* 0x002fca0007810000 */
[----:B------:R-:W1:Y:S02]  /*a2e0*/  SHFL.BFLY PT, R161, R6, 0x2, 0x1f ;  /* 0x0c401f0006a17f89 */ /* 0x000e6400000e0000 */
[----:B------:R-:W-:Y:S08]  /*a2f0*/  MUFU.TANH R159, R159 ;  /* 0x0000009f009f7308 */ /* 0x000ff00000002400 */
[----:B------:R-:W-:Y:S08]  /*a300*/  MUFU.TANH R162, R162 ;  /* 0x000000a200a27308 */ /* 0x000ff00000002400 */
[----:B------:R-:W-:Y:S01]  /*a310*/  MUFU.TANH R172, R172 ;  /* 0x000000ac00ac7308 */ /* 0x000fe20000002400 */
[----:B-1----:R-:W-:Y:S01]  /*a320*/  FMNMX.FTZ R6, R6, R161, !PT ;  /* 0x000000a106067209 */ /* 0x002fe20007810000 */
[----:B------:R-:W-:-:S06]  /*a330*/  FMUL.FTZ R161, R154, UR23 ;  /* 0x000000179aa17c20 */ /* 0x000fcc0008410000 */
[----:B------:R-:W-:Y:S01]  /*a340*/  MUFU.TANH R173, R173 ;  /* 0x000000ad00ad7308 */ /* 0x000fe20000002400 */
[----:B------:R-:W1:Y:S07]  /*a350*/  SHFL.BFLY PT, R168, R6, 0x1, 0x1f ;  /* 0x0c201f0006a87f89 */ /* 0x000e6e00000e0000 */
[----:B------:R-:W-:Y:S01]  /*a360*/  MUFU.TANH R161, R161 ;  /* 0x000000a100a17308 */ /* 0x000fe20000002400 */
[----:B-1----:R-:W-:-:S05]  /*a370*/  FMNMX.FTZ R6, R6, R168, !PT ;  /* 0x000000a806067209 */ /* 0x002fca0007810000 */
        /* <DEDUP_REMOVED lines=22> */
[-C--:B-1----:R-:W-:Y:S01]  /*a4e0*/  FMUL.FTZ R24, R24, R9.reuse ;  /* 0x0000000918187220 */ /* 0x082fe20000410000 */
[-C--:B------:R-:W-:Y:S01]  /*a4f0*/  FMUL.FTZ R25, R25, R9.reuse ;  /* 0x0000000919197220 */ /* 0x080fe20000410000 */
[-C--:B------:R-:W-:Y:S01]  /*a500*/  FMUL.FTZ R28, R28, R9.reuse ;  /* 0x000000091c1c7220 */ /* 0x080fe20000410000 */
[-C--:B------:R-:W-:Y:S01]  /*a510*/  FMUL.FTZ R29, R29, R9.reuse ;  /* 0x000000091d1d7220 */ /* 0x080fe20000410000 */
[-C--:B------:R-:W-:Y:S01]  /*a520*/  FMUL.FTZ R32, R32, R9.reuse ;  /* 0x0000000920207220 */ /* 0x080fe20000410000 */
[-C--:B------:R-:W-:Y:S01]  /*a530*/  FMUL.FTZ R33, R33, R9.reuse ;  /* 0x0000000921217220 */ /* 0x080fe20000410000 */
[----:B------:R-:W-:Y:S01]  /*a540*/  FMUL.FTZ R36, R36, R9 ;  /* 0x0000000924247220 */ /* 0x000fe20000410000 */
        /* <DEDUP_REMOVED lines=11> */
[----:B-1----:R-:W-:Y:S01]  /*a600*/  FMUL.FTZ R12, R170, UR23 ;  /* 0x00000017aa0c7c20 */ /* 0x002fe20008410000 */
[----:B------:R-:W-:Y:S01]  /*a610*/  FMUL.FTZ R170, R178, UR23 ;  /* 0x00000017b2aa7c20 */ /* 0x000fe20008410000 */
        /* <DEDUP_REMOVED lines=18> */
[----:B------:R-:W-:Y:S01]  /*a740*/  FMUL.FTZ R69, R69, R9 ;  /* 0x0000000945457220 */ /* 0x000fe20000410000 */
[----:B------:R-:W3:Y:S01]  /*a750*/  MUFU.TANH R3, R3 ;  /* 0x0000000300037308 */ /* 0x000ee20000002400 */
[----:B-1----:R-:W-:Y:S01]  /*a760*/  FADD.FTZ R11, R5, R154 ;  /* 0x0000009a050b7221 */ /* 0x002fe20000010000 */
[----:B------:R-:W-:Y:S01]  /*a770*/  F2FP.BF16.F32.PACK_AB R154, R169, R5 ;  /* 0x00000005a99a723e */ /* 0x000fe200000010ff */
[-C--:B------:R-:W-:Y:S01]  /*a780*/  FMUL.FTZ R72, R72, R9.reuse ;  /* 0x0000000948487220 */ /* 0x080fe20000410000 */
[----:B------:R-:W-:Y:S01]  /*a790*/  FMNMX.FTZ R5, R161, R8, !PT ;  /* 0x00000008a1057209 */ /* 0x000fe20007810000 */
[----:B------:R-:W-:Y:S01]  /*a7a0*/  FADD.FTZ R11, R169, R11 ;  /* 0x0000000ba90b7221 */ /* 0x000fe20000010000 */
[----:B------:R-:W-:Y:S01]  /*a7b0*/  FMUL.FTZ R169, R175, UR23 ;  /* 0x00000017afa97c20 */ /* 0x000fe20008410000 */
[----:B------:R-:W-:Y:S01]  /*a7c0*/  FMUL.FTZ R73, R73, R9 ;  /* 0x0000000949497220 */ /* 0x000fe20000410000 */
[----:B------:R-:W-:Y:S01]  /*a7d0*/  FMNMX.FTZ R5, R155, R5, !PT ;  /* 0x000000059b057209 */ /* 0x000fe20007810000 */
[----:B------:R-:W1:Y:S01]  /*a7e0*/  MUFU.TANH R12, R12 ;  /* 0x0000000c000c7308 */ /* 0x000e620000002400 */
[-C--:B------:R-:W-:Y:S01]  /*a7f0*/  FMUL.FTZ R76, R76, R9.reuse ;  /* 0x000000094c4c7220 */ /* 0x080fe20000410000 */
[----:B------:R-:W-:Y:S01]  /*a800*/  FMUL.FTZ R77, R77, R9 ;  /* 0x000000094d4d7220 */ /* 0x000fe20000410000 */
[----:B------:R-:W-:Y:S01]  /*a810*/  FMNMX.FTZ R5, R158, R5, !PT ;  /* 0x000000059e057209 */ /* 0x000fe20007810000 */
[-C--:B------:R-:W-:Y:S01]  /*a820*/  FMUL.FTZ R80, R80, R9.reuse ;  /* 0x0000000950507220 */ /* 0x080fe20000410000 */
[-C--:B------:R-:W-:Y:S01]  /*a830*/  FMUL.FTZ R81, R81, R9.reuse ;  /* 0x0000000951517220 */ /* 0x080fe20000410000 */
[----:B------:R-:W-:Y:S01]  /*a840*/  FMUL.FTZ R84, R84, R9 ;  /* 0x0000000954547220 */ /* 0x000fe20000410000 */
[----:B------:R-:W-:Y:S01]  /*a850*/  FMNMX.FTZ R5, R159, R5, !PT ;  /* 0x000000059f057209 */ /* 0x000fe20007810000 */
[----:B------:R-:W4:Y:S01]  /*a860*/  MUFU.TANH R166, R166 ;  /* 0x000000a600a67308 */ /* 0x000f220000002400 */
[-C--:B------:R-:W-:Y:S01]  /*a870*/  FMUL.FTZ R85, R85, R9.reuse ;  /* 0x0000000955557220 */ /* 0x080fe20000410000 */
[----:B------:R-:W-:Y:S01]  /*a880*/  FMUL.FTZ R88, R88, R9 ;  /* 0x0000000958587220 */ /* 0x000fe20000410000 */
[----:B------:R-:W-:Y:S01]  /*a890*/  FMNMX.FTZ R5, R162, R5, !PT ;  /* 0x00000005a2057209 */ /* 0x000fe20007810000 */
[-C--:B------:R-:W-:Y:S01]  /*a8a0*/  FMUL.FTZ R89, R89, R9.reuse ;  /* 0x0000000959597220 */ /* 0x080fe20000410000 */
[-C--:B------:R-:W-:Y:S01]  /*a8b0*/  FMUL.FTZ R92, R92, R9.reuse ;  /* 0x000000095c5c7220 */ /* 0x080fe20000410000 */
[----:B------:R-:W-:Y:S01]  /*a8c0*/  FMUL.FTZ R93, R93, R9 ;  /* 0x000000095d5d7220 */ /* 0x000fe20000410000 */
[----:B------:R-:W-:Y:S01]  /*a8d0*/  FMNMX.FTZ R5, R10, R5, !PT ;  /* 0x000000050a057209 */ /* 0x000fe20007810000 */
[----:B------:R-:W5:Y:S01]  /*a8e0*/  MUFU.TANH R167, R167 ;  /* 0x000000a700a77308 */ /* 0x000f620000002400 */
[-C--:B------:R-:W-:Y:S01]  /*a8f0*/  FMUL.FTZ R96, R96, R9.reuse ;  /* 0x0000000960607220 */ /* 0x080fe20000410000 */
[----:B------:R-:W-:Y:S01]  /*a900*/  FMUL.FTZ R97, R97, R9 ;  /* 0x0000000961617220 */ /* 0x000fe20000410000 */
[----:B--2---:R-:W-:Y:S01]  /*a910*/  FMNMX.FTZ R5, R163, R5, !PT ;  /* 0x00000005a3057209 */ /* 0x004fe20007810000 */
[-C--:B------:R-:W-:Y:S01]  /*a920*/  FMUL.FTZ R100, R100, R9.reuse ;  /* 0x0000000964647220 */ /* 0x080fe20000410000 */
[-C--:B------:R-:W-:Y:S01]  /*a930*/  FMUL.FTZ R101, R101, R9.reuse ;  /* 0x0000000965657220 */ /* 0x080fe20000410000 */
[----:B------:R-:W-:Y:S01]  /*a940*/  FMUL.FTZ R104, R104, R9 ;  /* 0x0000000968687220 */ /* 0x000fe20000410000 */
[----:B---3--:R-:W-:Y:S01]  /*a950*/  FMNMX.FTZ R5, R3, R5, !PT ;  /* 0x0000000503057209 */ /* 0x008fe20007810000 */
[----:B------:R-:W2:Y:S01]  /*a960*/  MUFU.TANH R169, R169 ;  /* 0x000000a900a97308 */ /* 0x000ea20000002400 */
[-C--:B------:R-:W-:Y:S01]  /*a970*/  FMUL.FTZ R105, R105, R9.reuse ;  /* 0x0000000969697220 */ /* 0x080fe20000410000 */
[----:B------:R-:W-:Y:S01]  /*a980*/  FMUL.FTZ R108, R108, R9 ;  /* 0x000000096c6c7220 */ /* 0x000fe20000410000 */
[----:B-1----:R-:W-:Y:S01]  /*a990*/  FMNMX.FTZ R5, R12, R5, !PT ;  /* 0x000000050c057209 */ /* 0x002fe20007810000 */
[-C--:B------:R-:W-:Y:S01]  /*a9a0*/  FMUL.FTZ R109, R109, R9.reuse ;  /* 0x000000096d6d7220 */ /* 0x080fe20000410000 */
[-C--:B------:R-:W-:Y:S01]  /*a9b0*/  FMUL.FTZ R112, R112, R9.reuse ;  /* 0x0000000970707220 */ /* 0x080fe20000410000 */
[----:B------:R-:W-:Y:S01]  /*a9c0*/  FMUL.FTZ R113, R113, R9 ;  /* 0x0000000971717220 */ /* 0x000fe20000410000 */
[----:B----4-:R-:W-:Y:S01]  /*a9d0*/  FMNMX.FTZ R5, R166, R5, !PT ;  /* 0x00000005a6057209 */ /* 0x010fe20007810000 */
[----:B------:R-:W1:Y:S01]  /*a9e0*/  MUFU.TANH R170, R170 ;  /* 0x000000aa00aa7308 */ /* 0x000e620000002400 */
[-C--:B------:R-:W-:Y:S01]  /*a9f0*/  FMUL.FTZ R116, R116, R9.reuse ;  /* 0x0000000974747220 */ /* 0x080fe20000410000 */
[----:B------:R-:W-:Y:S01]  /*aa00*/  FMUL.FTZ R117, R117, R9 ;  /* 0x0000000975757220 */ /* 0x000fe20000410000 */
[----:B-----5:R-:W-:Y:S01]  /*aa10*/  FMNMX.FTZ R5, R167, R5, !PT ;  /* 0x00000005a7057209 */ /* 0x020fe20007810000 */
[-C--:B------:R-:W-:Y:S01]  /*aa20*/  FMUL.FTZ R120, R120, R9.reuse ;  /* 0x0000000978787220 */ /* 0x080fe20000410000 */
[-C--:B------:R-:W-:Y:S01]  /*aa30*/  FMUL.FTZ R121, R121, R9.reuse ;  /* 0x0000000979797220 */ /* 0x080fe20000410000 */
[-C--:B------:R-:W-:Y:S01]  /*aa40*/  FMUL.FTZ R124, R124, R9.reuse ;  /* 0x000000097c7c7220 */ /* 0x080fe20000410000 */
[----:B------:R-:W-:Y:S01]  /*aa50*/  FMUL.FTZ R125, R125, R9 ;  /* 0x000000097d7d7220 */ /* 0x000fe20000410000 */
[----:B------:R-:W3:Y:S01]  /*aa60*/  MUFU.TANH R171, R171 ;  /* 0x000000ab00ab7308 */ /* 0x000ee20000002400 */
[----:B--2---:R-:W-:Y:S01]  /*aa70*/  FMNMX.FTZ R5, R169, R5, !PT ;  /* 0x00000005a9057209 */ /* 0x004fe20007810000 */
[-C--:B------:R-:W-:Y:S01]  /*aa80*/  FMUL.FTZ R128, R128, R9.reuse ;  /* 0x0000000980807220 */ /* 0x080fe20000410000 */
[-C--:B------:R-:W-:Y:S01]  /*aa90*/  FMUL.FTZ R129, R129, R9.reuse ;  /* 0x0000000981817220 */ /* 0x080fe20000410000 */
[-C--:B------:R-:W-:Y:S01]  /*aaa0*/  FMUL.FTZ R132, R132, R9.reuse ;  /* 0x0000000984847220 */ /* 0x080fe20000410000 */
[-C--:B------:R-:W-:Y:S01]  /*aab0*/  FMUL.FTZ R133, R133, R9.reuse ;  /* 0x0000000985857220 */ /* 0x080fe20000410000 */
[-C--:B------:R-:W-:Y:S01]  /*aac0*/  FMUL.FTZ R136, R136, R9.reuse ;  /* 0x0000000988887220 */ /* 0x080fe20000410000 */
[----:B------:R-:W-:Y:S01]  /*aad0*/  FMUL.FTZ R137, R137, R9 ;  /* 0x0000000989897220 */ /* 0x000fe20000410000 */
[----:B------:R-:W-:Y:S01]  /*aae0*/  MUFU.EX2 R178, R156 ;  /* 0x0000009c00b27308 */ /* 0x000fe20000000800 */
[----:B-1----:R-:W-:Y:S01]  /*aaf0*/  FMNMX.FTZ R5, R170, R5, !PT ;  /* 0x00000005aa057209 */ /* 0x002fe20007810000 */
        /* <DEDUP_REMOVED lines=11> */
[----:B------:R-:W1:Y:S02]  /*abb0*/  SHFL.BFLY PT, R174, R5, 0x2, 0x1f ;  /* 0x0c401f0005ae7f89 */ /* 0x000e6400000e0000 */
[----:B------:R-:W-:Y:S08]  /*abc0*/  MUFU.EX2 R15, R15 ;  /* 0x0000000f000f7308 */ /* 0x000ff00000000800 */
[----:B------:R-:W-:Y:S08]  /*abd0*/  MUFU.EX2 R20, R20 ;  /* 0x0000001400147308 */ /* 0x000ff00000000800 */
[----:B------:R-:W-:Y:S01]  /*abe0*/  MUFU.EX2 R21, R21 ;  /* 0x0000001500157308 */ /* 0x000fe20000000800 */
[----:B-1----:R-:W-:-:S07]  /*abf0*/  FMNMX.FTZ R5, R5, R174, !PT ;  /* 0x000000ae05057209 */ /* 0x002fce0007810000 */
[----:B------:R-:W1:Y:S01]  /*ac00*/  MUFU.EX2 R168, R168 ;  /* 0x000000a800a87308 */ /* 0x000e620000000800 */
[----:B------:R-:W2:Y:S07]  /*ac10*/  SHFL.BFLY PT, R174, R5, 0x1, 0x1f ;  /* 0x0c201f0005ae7f89 */ /* 0x000eae00000e0000 */
[----:B------:R-:W-:Y:S08]  /*ac20*/  MUFU.EX2 R177, R165 ;  /* 0x000000a500b17308 */ /* 0x000ff00000000800 */
[----:B------:R1:W-:Y:S02]  /*ac30*/  MUFU.EX2 R179, R160 ;  /* 0x000000a000b37308 */ /* 0x0003e40000000800 */
[----:B-1----:R-:W-:-:S02]  /*ac40*/  F2FP.BF16.F32.PACK_AB R160, R168, R21 ;  /* 0x00000015a8a0723e */ /* 0x002fc400000010ff */
        /* <DEDUP_REMOVED lines=24> */
[-C--:B-1----:R-:W-:Y:S01]  /*add0*/  FMUL.FTZ R26, R26, R10.reuse ;  /* 0x0000000a1a1a7220 */ /* 0x082fe20000410000 */
[-C--:B------:R-:W-:Y:S01]  /*ade0*/  FMUL.FTZ R27, R27, R10.reuse ;  /* 0x0000000a1b1b7220 */ /* 0x080fe20000410000 */
[-C--:B------:R-:W-:Y:S01]  /*adf0*/  FMUL.FTZ R30, R30, R10.reuse ;  /* 0x0000000a1e1e7220 */ /* 0x080fe20000410000 */
[-C--:B------:R-:W-:Y:S01]  /*ae00*/  FMUL.FTZ R31, R31, R10.reuse ;  /* 0x0000000a1f1f7220 */ /* 0x080fe20000410000 */
[-C--:B------:R-:W-:Y:S01]  /*ae10*/  FMUL.FTZ R34, R34, R10.reuse ;  /* 0x0000000a22227220 */ /* 0x080fe20000410000 */
[-C--:B------:R-:W-:Y:S01]  /*ae20*/  FMUL.FTZ R35, R35, R10.reuse ;  /* 0x0000000a23237220 */ /* 0x080fe20000410000 */
[----:B------:R-:W-:Y:S01]  /*ae30*/  FMUL.FTZ R38, R38, R10 ;  /* 0x0000000a26267220 */ /* 0x000fe20000410000 */
        /* <DEDUP_REMOVED lines=49> */
[----:B-1----:R-:W-:Y:S01]  /*b150*/  FADD.FTZ R11, R176, R11 ;  /* 0x0000000bb00b7221 */ /* 0x002fe20000010000 */
[----:B------:R-:W-:Y:S01]  /*b160*/  FADD.FTZ R4, R20, R4 ;  /* 0x0000000414047221 */ /* 0x000fe20000010000 */
[----:B------:R-:W-:Y:S01]  /*b170*/  BAR.SYNC.DEFER_BLOCKING 0xf, 0x100 ;  /* 0x03c4000000007b1d */ /* 0x000fe20000010000 */
[----:B------:R-:W-:Y:S01]  /*b180*/  F2FP.BF16.F32.PACK_AB R157, R176, R157 ;  /* 0x0000009db09d723e */ /* 0x000fe200000010ff */
[-C--:B------:R-:W-:Y:S01]  /*b190*/  FMUL.FTZ R90, R90, R10.reuse ;  /* 0x0000000a5a5a7220 */ /* 0x080fe20000410000 */
[-C--:B------:R-:W-:Y:S01]  /*b1a0*/  FMUL.FTZ R91, R91, R10.reuse ;  /* 0x0000000a5b5b7220 */ /* 0x080fe20000410000 */
[-C--:B------:R-:W-:Y:S01]  /*b1b0*/  FMUL.FTZ R94, R94, R10.reuse ;  /* 0x0000000a5e5e7220 */ /* 0x080fe20000410000 */
[-C--:B------:R-:W-:Y:S01]  /*b1c0*/  FMUL.FTZ R95, R95, R10.reuse ;  /* 0x0000000a5f5f7220 */ /* 0x080fe20000410000 */
[----:B------:R-:W1:Y:S01]  /*b1d0*/  MUFU.EX2 R12, R12 ;  /* 0x0000000c000c7308 */ /* 0x000e620000000800 */
        /* <DEDUP_REMOVED lines=16> */
[----:B-1----:R-:W-:Y:S01]  /*b2e0*/  FADD.FTZ R11, R12, R11 ;  /* 0x0000000b0c0b7221 */ /* 0x002fe20000010000 */
        /* <DEDUP_REMOVED lines=51> */
.L_x_5502:
[----:B------:R2:W3:Y:S01]  /*b620*/  SYNCS.PHASECHK.TRANS64.TRYWAIT P1, [UR21+0x28c50], R7 ;  /* 0x028c5007ff0075a7 */ /* 0x0004e20008020155 */
[----:B------:R-:W-:Y:S05]  /*b630*/  @!P0 BRA `(.L_x_5503) ;  /* 0x0000000000048947 */ /* 0x000fea0003800000 */
[----:B------:R-:W-:Y:S01]  /*b640*/  BPT.TRAP 0x1 ;  /* 0x000000040000795c */ /* 0x000fe20000300000 */
.L_x_5503:
[----:B---3--:R-:W-:Y:S05]  /*b650*/  @P1 BRA `(.L_x_5504) ;  /* 0x0000000000081947 */ /* 0x008fea0003800000 */
[----:B------:R-:W3:Y:S02]  /*b660*/  SYNCS.PHASECHK.TRANS64.TRYWAIT P1, [UR21+0x28c50], R7 ;  /* 0x028c5007ff0075a7 */ /* 0x000ee40008020155 */
[----:B---3--:R-:W-:Y:S05]  /*b670*/  @!P1 BRA `(.L_x_5505) ;  /* 0x000000e8008c9947 */ /* 0x008fea0003800000 */
.L_x_5504:
        /* <DEDUP_REMOVED lines=34> */
.L_x_5506:
[----:B------:R-:W-:Y:S01]  /*b8a0*/  UIADD3 UR21, UR21, 0x28c60, URZ ;  /* 0x00028c6015157890 */ /* 0x000fe2000fffe03f */
[----:B------:R-:W-:Y:S01]  /*b8b0*/  PLOP3.LUT P1, PT, PT, PT, UP0, 0x80, 0x0 ;  /* 0x000000000000781c */ /* 0x000fe20003f2f008 */
[----:B------:R-:W-:Y:S01]  /*b8c0*/  UMOV UR24, UR38 ;  /* 0x0000002600187c82 */ /* 0x000fe20008000000 */
[----:B---3--:R-:W-:Y:S01]  /*b8d0*/  IMAD.MOV.U32 R8, RZ, RZ, R5 ;  /* 0x000000ffff087224 */ /* 0x008fe200078e0005 */
[----:B------:R-:W-:Y:S01]  /*b8e0*/  UPRMT UR21, UR40, 0x654, UR21 ;  /* 0x0000065428157896 */ /* 0x000fe20008000015 */
[----:B------:R-:W-:-:S08]  /*b8f0*/  IMAD.MOV.U32 R9, RZ, RZ, R6 ;  /* 0x000000ffff097224 */ /* 0x000fd000078e0006 */
[----:B------:R-:W-:Y:S01]  /*b900*/  SYNCS.ARRIVE.TRANS64.RED.A1T0 RZ, [UR21], RZ ;  /* 0x000000ffffff79a7 */ /* 0x000fe20008100415 */
[----:B------:R-:W-:Y:S05]  /*b910*/  @P1 BRA `(.L_x_5507) ;  /* 0xffffffe000d41947 */ /* 0x000fea000383ffff */
.L_x_5496:
        /* <DEDUP_REMOVED lines=11> */
.L_x_5527:
[----:B------:R-:W-:-:S04]  /*b9d0*/  UIADD3 UR38, UR27, 0x1, URZ ;  /* 0x000000011b267890 */ /* 0x000fc8000fffe03f */
[----:B------:R-:W-:-:S04]  /*b9e0*/  UISETP.NE.AND UP0, UPT, UR38, 0x2, UPT ;  /* 0x000000022600788c */ /* 0x000fc8000bf05270 */
[----:B------:R-:W-:Y:S02]  /*b9f0*/  USEL UR6, URZ, 0x1, UP0 ;  /* 0x000000013f067887 */ /* 0x000fe40008000000 */
[----:B------:R-:W-:Y:S02]  /*ba00*/  USEL UR38, UR38, URZ, UP0 ;  /* 0x0000003f26267287 */ /* 0x000fe40008000000 */
[----:B------:R-:W-:Y:S01]  /*ba10*/  ULOP3.LUT UR37, UR37, UR6, URZ, 0x3c, !UPT ;  /* 0x0000000625257292 */ /* 0x000fe2000f8e3c3f */
[----:B------:R-:W-:Y:S11]  /*ba20*/  @!P0 BRA `(.L_x_5509) ;  /* 0x0000000000048947 */ /* 0x000ff60003800000 */
[----:B------:R-:W-:Y:S01]  /*ba30*/  BPT.TRAP 0x1 ;  /* 0x000000040000795c */ /* 0x000fe20000300000 */
.L_x_5509:
[----:B------:R-:W-:Y:S01]  /*ba40*/  ULEA UR20, UR38, UR41, 0x3 ;  /* 0x0000002926147291 */ /* 0x000fe2000f8e183f */
[----:B012---:R-:W-:-:S05]  /*ba50*/  IMAD.U32 R7, RZ, RZ, UR37 ;  /* 0x00000025ff077e24 */ /* 0x007fca000f8e00ff */
[----:B------:R-:W-:-:S04]  /*ba60*/  SHF.L.U32 R7, R7, 0x1f, RZ ;  /* 0x0000001f07077819 */ /* 0x000fc800000006ff */
[----:B------:R0:W1:Y:S01]  /*ba70*/  SYNCS.PHASECHK.TRANS64.TRYWAIT P1, [UR20+0x28c30], R7 ;  /* 0x028c3007ff0075a7 */ /* 0x0000620008020154 */
[----:B------:R-:W-:Y:S05]  /*ba80*/  @!P0 BRA `(.L_x_5510) ;  /* 0x0000000000048947 */ /* 0x000fea0003800000 */
[----:B------:R-:W-:Y:S01]  /*ba90*/  BPT.TRAP 0x1 ;  /* 0x000000040000795c */ /* 0x000fe20000300000 */
.L_x_5510:
[----:B-1----:R-:W-:Y:S05]  /*baa0*/  @P1 BRA `(.L_x_5511) ;  /* 0x0000000000081947 */ /* 0x002fea0003800000 */
[----:B------:R-:W1:Y:S02]  /*bab0*/  SYNCS.PHASECHK.TRANS64.TRYWAIT P1, [UR20+0x28c30], R7 ;  /* 0x028c3007ff0075a7 */ /* 0x000e640008020154 */
[----:B-1----:R-:W-:Y:S05]  /*bac0*/  @!P1 BRA `(.L_x_5512) ;  /* 0x000000e400909947 */ /* 0x002fea0003800000 */
.L_x_5511:
        /* <DEDUP_REMOVED lines=23> */
.L_x_5513:
        /* <DEDUP_REMOVED lines=14> */
[----:B-1----:R-:W-:Y:S01]  /*bd20*/  FMUL.FTZ R6, R155, UR21 ;  /* 0x000000159b067c20 */ /* 0x002fe20008410000 */
        /* <DEDUP_REMOVED lines=41> */
[--C-:B-1----:R-:W-:Y:S02]  /*bfc0*/  IMAD.IADD R177, R179, 0x1, R180.reuse ;  /* 0x00000001b3b17824 */ /* 0x102fe400078e02b4 */
        /* <DEDUP_REMOVED lines=45> */
.L_x_5516:
[----:B------:R-:W-:-:S05]  /*c2a0*/  IMAD.U32 R181, RZ, RZ, UR23 ;  /* 0x00000017ffb57e24 */ /* 0x000fca000f8e00ff */
[----:B------:R-:W-:-:S13]  /*c2b0*/  ISETP.NE.AND P1, PT, R181, 0x1, PT ;  /* 0x00000001b500780c */ /* 0x000fda0003f25270 */
[----:B------:R-:W1:Y:S02]  /*c2c0*/  @P1 LDC.64 R8, c[0x0][0x9e8] ;  /* 0x00027a00ff081b82 */ /* 0x000e640000000a00 */
[----:B-1----:R-:W-:-:S05]  /*c2d0*/  @P1 IMAD.HI.U32 R8, R180, R8, RZ ;  /* 0x00000008b4081227 */ /* 0x002fca00078e00ff */
[----:B------:R-:W-:-:S07]  /*c2e0*/  @P1 SHF.R.U32.HI R180, RZ, R9, R8 ;  /* 0x00000009ffb41219 */ /* 0x000fce0000011608 */
.L_x_5517:
[----:B------:R-:W-:Y:S05]  /*c2f0*/  BSYNC B0 ;  /* 0x0000000000007941 */ /* 0x000fea0003800000 */
.L_x_5515:
[----:B------:R-:W-:-:S04]  /*c300*/  IMAD R180, R180, R181, -UR7 ;  /* 0x80000007b4b47e24 */ /* 0x000fc8000f8e02b5 */
[----:B------:R-:W-:-:S05]  /*c310*/  IMAD.IADD R180, R180, 0x1, -R2 ;  /* 0x00000001b4b47824 */ /* 0x000fca00078e0a02 */
[----:B------:R-:W-:Y:S02]  /*c320*/  VIMNMX R176, R176, R180, !PT ;  /* 0x000000b4b0b07248 */ /* 0x000fe40007fe0100 */
[----:B------:R-:W-:-:S07]  /*c330*/  VIADDMNMX R177, R180, R181, R177, PT ;  /* 0x000000b5b4b17246 */ /* 0x000fce00038001b1 */
.L_x_5514:
        /* <DEDUP_REMOVED lines=69> */
.L_x_5520:
[----:B------:R-:W-:-:S05]  /*c790*/  IMAD.U32 R177, RZ, RZ, UR23 ;  /* 0x00000017ffb17e24 */ /* 0x000fca000f8e00ff */
[----:B------:R-:W-:-:S13]  /*c7a0*/  ISETP.NE.AND P2, PT, R177, 0x1, PT ;  /* 0x00000001b100780c */ /* 0x000fda0003f45270 */
[----:B------:R-:W0:Y:S02]  /*c7b0*/  @P2 LDC.64 R8, c[0x0][0x9e8] ;  /* 0x00027a00ff082b82 */ /* 0x000e240000000a00 */
[----:B0-----:R-:W-:-:S05]  /*c7c0*/  @P2 IMAD.HI.U32 R8, R176, R8, RZ ;  /* 0x00000008b0082227 */ /* 0x001fca00078e00ff */
[----:B------:R-:W-:-:S07]  /*c7d0*/  @P2 SHF.R.U32.HI R176, RZ, R9, R8 ;  /* 0x00000009ffb02219 */ /* 0x000fce0000011608 */
.L_x_5521:
[----:B------:R-:W-:Y:S05]  /*c7e0*/  BSYNC B0 ;  /* 0x0000000000007941 */ /* 0x000fea0003800000 */
.L_x_5519:
[----:B------:R-:W-:-:S04]  /*c7f0*/  IMAD R176, R176, R177, -UR7 ;  /* 0x80000007b0b07e24 */ /* 0x000fc8000f8e02b1 */
[----:B------:R-:W-:-:S05]  /*c800*/  IMAD.IADD R176, R176, 0x1, -R2 ;  /* 0x00000001b0b07824 */ /* 0x000fca00078e0a02 */
[----:B------:R-:W-:Y:S02]  /*c810*/  VIMNMX R178, R178, R176, !PT ;  /* 0x000000b0b2b27248 */ /* 0x000fe40007fe0100 */
[----:B------:R-:W-:-:S07]  /*c820*/  VIADDMNMX R179, R176, R177, R179, PT ;  /* 0x000000b1b0b37246 */ /* 0x000fce00038001b3 */
.L_x_5518:
        /* <DEDUP_REMOVED lines=395> */
.L_x_5522:
[----:B------:R0:W1:Y:S01]  /*e0e0*/  SYNCS.PHASECHK.TRANS64.TRYWAIT P1, [UR20+0x28c50], R7 ;  /* 0x028c5007ff0075a7 */ /* 0x0000620008020154 */
[----:B------:R-:W-:Y:S05]  /*e0f0*/  @!P0 BRA `(.L_x_5523) ;  /* 0x0000000000048947 */ /* 0x000fea0003800000 */
[----:B------:R-:W-:Y:S01]  /*e100*/  BPT.TRAP 0x1 ;  /* 0x000000040000795c */ /* 0x000fe20000300000 */
.L_x_5523:
[----:B-1----:R-:W-:Y:S05]  /*e110*/  @P1 BRA `(.L_x_5524) ;  /* 0x0000000000081947 */ /* 0x002fea0003800000 */
[----:B------:R-:W1:Y:S02]  /*e120*/  SYNCS.PHASECHK.TRANS64.TRYWAIT P1, [UR20+0x28c50], R7 ;  /* 0x028c5007ff0075a7 */ /* 0x000e640008020154 */
[----:B-1----:R-:W-:Y:S05]  /*e130*/  @!P1 BRA `(.L_x_5525) ;  /* 0x000000c0000c9947 */ /* 0x002fea0003800000 */
.L_x_5524:
        /* <DEDUP_REMOVED lines=34> */
.L_x_5526:
        /* <DEDUP_REMOVED lines=10> */
.L_x_5508:
[----:B------:R-:W3:Y:S01]  /*e400*/  SHFL.BFLY PT, R0, R3, 0x2, 0x1f ;  /* 0x0c401f0003007f89 */ /* 0x000ee200000e0000 */
[----:B------:R-:W-:Y:S08]  /*e410*/  BAR.ARV 0x8, 0x100 ;  /* 0x0204000000007b1d */ /* 0x000ff00000002000 */
[----:B------:R-:W-:Y:S01]  /*e420*/  BAR.SYNC.DEFER_BLOCKING 0xf, 0x100 ;  /* 0x03c4000000007b1d */ /* 0x000fe20000010000 */
[----:B------:R-:W-:Y:S01]  /*e430*/  ISETP.NE.AND P2, PT, R18, RZ, PT ;  /* 0x000000ff1200720c */ /* 0x000fe20003f45270 */
[----:B------:R-:W-:Y:S01]  /*e440*/  IMAD.MOV.U32 R12, RZ, RZ, -0x800000 ;  /* 0xff800000ff0c7424 */ /* 0x000fe200078e00ff */
[----:B------:R-:W-:-:S03]  /*e450*/  UIADD3 UR36, UR36, 0x1, URZ ;  /* 0x0000000124247890 */ /* 0x000fc6000fffe03f */
[----:B------:R-:W4:Y:S01]  /*e460*/  SHFL.BFLY PT, R9, R4, 0x2, 0x1f ;  /* 0x0c401f0004097f89 */ /* 0x000f2200000e0000 */
[----:B---3--:R-:W-:Y:S01]  /*e470*/  FADD.FTZ R0, R0, R3 ;  /* 0x0000000300007221 */ /* 0x008fe20000010000 */
[----:B------:R-:W-:-:S04]  /*e480*/  IMAD.MOV.U32 R3, RZ, RZ, RZ ;  /* 0x000000ffff037224 */ /* 0x000fc800078e00ff */
[----:B012---:R-:W0:Y:S01]  /*e490*/  SHFL.BFLY PT, R7, R0, 0x1, 0x1f ;  /* 0x0c201f0000077f89 */ /* 0x007e2200000e0000 */
[----:B----4-:R-:W-:Y:S01]  /*e4a0*/  FADD.FTZ R9, R9, R4 ;  /* 0x0000000409097221 */ /* 0x010fe20000010000 */
[----:B------:R-:W-:Y:S01]  /*e4b0*/  IMAD.U32 R4, RZ, RZ, UR38 ;  /* 0x00000026ff047e24 */ /* 0x000fe2000f8e00ff */
[----:B------:R-:W-:-:S03]  /*e4c0*/  UIADD3 UR38, UR38, 0x1, URZ ;  /* 0x0000000126267890 */ /* 0x000fc6000fffe03f */
[----:B------:R-:W1:Y:S01]  /*e4d0*/  SHFL.BFLY PT, R8, R9, 0x1, 0x1f ;  /* 0x0c201f0009087f89 */ /* 0x000e6200000e0000 */
[----:B------:R-:W-:Y:S01]  /*e4e0*/  @!P2 IMAD R4, R4, 0x40, R17 ;  /* 0x000000400404a824 */ /* 0x000fe200078e0211 */
[----:B------:R-:W-:Y:S01]  /*e4f0*/  UISETP.NE.AND UP0, UPT, UR38, 0x2, UPT ;  /* 0x000000022600788c */ /* 0x000fe2000bf05270 */
[----:B0-----:R-:W-:Y:S01]  /*e500*/  FADD.FTZ R11, R0, R7 ;  /* 0x00000007000b7221 */ /* 0x001fe20000010000 */
[----:B------:R-:W-:Y:S02]  /*e510*/  IMAD.MOV.U32 R0, RZ, RZ, RZ ;  /* 0x000000ffff007224 */ /* 0x000fe400078e00ff */
[----:B------:R-:W-:Y:S01]  /*e520*/  @!P2 LEA R4, R4, UR41, 0x2 ;  /* 0x000000290404ac11 */ /* 0x000fe2000f8e10ff */
[----:B------:R-:W-:Y:S01]  /*e530*/  IMAD.U32 R7, RZ, RZ, UR10 ;  /* 0x0000000aff077e24 */ /* 0x000fe2000f8e00ff */
[----:B------:R-:W-:Y:S01]  /*e540*/  USEL UR4, URZ, 0x1, UP0 ;  /* 0x000000013f047887 */ /* 0x000fe20008000000 */
[----:B------:R-:W-:Y:S01]  /*e550*/  FSETP.NE.FTZ.AND P0, PT, R11, RZ, PT ;  /* 0x000000ff0b00720b */ /* 0x000fe20003f15000 */
[----:B------:R-:W-:-:S02]  /*e560*/  USEL UR38, UR38, URZ, UP0 ;  /* 0x0000003f26267287 */ /* 0x000fc40008000000 */
[----:B------:R-:W-:-:S10]  /*e570*/  ULOP3.LUT UR37, UR37, UR4, URZ, 0x3c, !UPT ;  /* 0x0000000425257292 */ /* 0x000fd4000f8e3c3f */
[----:B------:R-:W0:Y:S01]  /*e580*/  @P0 MUFU.LG2 R10, R11 ;  /* 0x0000000b000a0308 */ /* 0x000e220000000c00 */
[----:B------:R-:W-:Y:S01]  /*e590*/  @P0 FMUL.FTZ R7, R7, 0.69314718246459960938 ;  /* 0x3f31721807070820 */ /* 0x000fe20000410000 */
[----:B-1----:R-:W-:-:S05]  /*e5a0*/  FADD.FTZ R8, R9, R8 ;  /* 0x0000000809087221 */ /* 0x002fca0000010000 */
[----:B------:R-:W-:Y:S01]  /*e5b0*/  FSETP.NE.FTZ.AND P1, PT, R8, RZ, PT ;  /* 0x000000ff0800720b */ /* 0x000fe20003f35000 */
[----:B------:R-:W1:Y:S01]  /*e5c0*/  @P0 MUFU.RCP R3, R11 ;  /* 0x0000000b00030308 */ /* 0x000e620000001000 */
[----:B0-----:R-:W-:-:S11]  /*e5d0*/  @P0 FMUL.FTZ R10, R10, 0.69314718246459960938 ;  /* 0x3f3172180a0a0820 */ /* 0x001fd60000410000 */
[----:B------:R-:W0:Y:S01]  /*e5e0*/  @P1 MUFU.RCP R0, R8 ;  /* 0x0000000800001308 */ /* 0x000e220000001000 */
[----:B------:R-:W-:Y:S01]  /*e5f0*/  @P0 FFMA.FTZ R12, R7, R6, R10 ;  /* 0x00000006070c0223 */ /* 0x000fe2000001000a */
[----:B------:R-:W-:Y:S01]  /*e600*/  PLOP3.LUT P0, PT, PT, PT, PT, 0x8, 0x0 ;  /* 0x000000000000781c */ /* 0x000fe20003f0e170 */
[----:B-1----:R-:W-:Y:S01]  /*e610*/  @!P2 STS [R4+0x28800], R3 ;  /* 0x028800030400a388 */ /* 0x002fe20000000800 */
[-C--:B------:R-:W-:Y:S01]  /*e620*/  FMUL.FTZ R24, R24, R3.reuse ;  /* 0x0000000318187220 */ /* 0x080fe20000410000 */
[----:B------:R-:W-:-:S03]  /*e630*/  FMUL.FTZ R25, R25, R3 ;  /* 0x0000000319197220 */ /* 0x000fc60000410000 */
[----:B------:R-:W1:Y:S01]  /*e640*/  @P1 MUFU.LG2 R6, R8 ;  /* 0x0000000800061308 */ /* 0x000e620000000c00 */
        /* <DEDUP_REMOVED lines=17> */
[----:B------:R-:W-:Y:S01]  /*e760*/  FMUL.FTZ R57, R57, R3 ;  /* 0x0000000339397220 */ /* 0x000fe20000410000 */
[----:B0-----:R-:W-:-:S02]  /*e770*/  IMAD.U32 R4, RZ, RZ, UR10 ;  /* 0x0000000aff047e24 */ /* 0x001fc4000f8e00ff */
[-C--:B------:R-:W-:Y:S01]  /*e780*/  FMUL.FTZ R60, R60, R3.reuse ;  /* 0x000000033c3c7220 */ /* 0x080fe20000410000 */
[-C--:B------:R-:W-:Y:S01]  /*e790*/  FMUL.FTZ R61, R61, R3.reuse ;  /* 0x000000033d3d7220 */ /* 0x080fe20000410000 */
[-C--:B------:R-:W-:Y:S01]  /*e7a0*/  FMUL.FTZ R64, R64, R3.reuse ;  /* 0x0000000340407220 */ /* 0x080fe20000410000 */
[----:B------:R-:W-:Y:S01]  /*e7b0*/  @P1 FMUL.FTZ R4, R4, 0.69314718246459960938 ;  /* 0x3f31721804041820 */ /* 0x000fe20000410000 */
        /* <DEDUP_REMOVED lines=43> */
[----:B------:R-:W-:-:S02]  /*ea70*/  IMAD.MOV.U32 R3, RZ, RZ, -0x800000 ;  /* 0xff800000ff037424 */ /* 0x000fc400078e00ff */
        /* <DEDUP_REMOVED lines=66> */
.L_x_5432:
[----:B------:R-:W0:Y:S08]  /*eea0*/  S2UR UR40, SR_CgaCtaId ;  /* 0x00000000002879c3 */ /* 0x000e300000008800 */
[----:B------:R-:W-:Y:S01]  /*eeb0*/  BAR.SYNC.DEFER_BLOCKING 0x5, 0x180 ;  /* 0x0146000000007b1d */ /* 0x000fe20000010000 */
[----:B------:R-:W-:-:S05]  /*eec0*/  USHF.R.U32.HI UR9, URZ, 0x10, UR42 ;  /* 0x000000103f097899 */ /* 0x000fca000801162a */
        /* <DEDUP_REMOVED lines=12> */
[----:B------:R-:W-:Y:S01]  /*ef90*/  ULDC.64 UR14, c[0x0][0xc00] ;  /* 0x00030000000e7ab9 */ /* 0x000fe20000000a00 */
[----:B------:R-:W-:Y:S01]  /*efa0*/  F2FP.BF16.F32.PACK_AB R7, R31, R30 ;  /* 0x0000001e1f07723e */ /* 0x000fe200000010ff */
[----:B------:R-:W-:Y:S01]  /*efb0*/  ULDC.64 UR12, c[0x0][0xc00] ;  /* 0x00030000000c7ab9 */ /* 0x000fe20000000a00 */
[----:B------:R-:W-:Y:S01]  /*efc0*/  F2FP.BF16.F32.PACK_AB R10, R37, R36 ;  /* 0x00000024250a723e */ /* 0x000fe200000010ff */
[----:B------:R-:W-:Y:S01]  /*efd0*/  UIMAD.WIDE UR12, UR44, 0x4, UR12 ;  /* 0x000000042c0c78a5 */ /* 0x000fe2000f8e020c */
[----:B------:R-:W-:Y:S01]  /*efe0*/  F2FP.BF16.F32.PACK_AB R11, R39, R38 ;  /* 0x00000026270b723e */ /* 0x000fe200000010ff */
[----:B------:R-:W-:Y:S01]  /*eff0*/  UMOV UR10, UR41 ;  /* 0x00000029000a7c82 */ /* 0x000fe20008000000 */
[----:B0-----:R-:W-:Y:S01]  /*f000*/  UMOV UR11, UR4 ;  /* 0x00000004000b7c82 */ /* 0x001fe20008000000 */
[----:B------:R-:W-:Y:S01]  /*f010*/  ULDC UR4, c[0x0][0xad4] ;  /* 0x0002b50000047ab9 */ /* 0x000fe20000000800 */
[----:B------:R-:W-:-:S02]  /*f020*/  IMAD.U32 R14, RZ, RZ, UR10 ;  /* 0x0000000aff0e7e24 */ /* 0x000fc4000f8e00ff */
[----:B------:R-:W-:Y:S01]  /*f030*/  IMAD.U32 R15, RZ, RZ, UR11 ;  /* 0x0000000bff0f7e24 */ /* 0x000fe2000f8e00ff */
[----:B------:R-:W-:Y:S02]  /*f040*/  ULDC.64 UR10, c[0x0][0xc08] ;  /* 0x00030200000a7ab9 */ /* 0x000fe40000000a00 */
[----:B------:R-:W-:-:S04]  /*f050*/  UISETP.NE.U32.AND UP0, UPT, UR10, URZ, UPT ;  /* 0x0000003f0a00728c */ /* 0x000fc8000bf05070 */
[----:B------:R-:W-:Y:S01]  /*f060*/  UISETP.NE.AND.EX UP0, UPT, UR11, URZ, UPT, UP0 ;  /* 0x0000003f0b00728c */ /* 0x000fe2000bf05300 */
[----:B------:R-:W-:Y:S05]  /*f070*/  BAR.SYNC.DEFER_BLOCKING 0x1, 0x100 ;  /* 0x0044000000007b1d */ /* 0x000fea0000010000 */
[----:B------:R-:W-:-:S05]  /*f080*/  PLOP3.LUT P1, PT, PT, PT, UP0, 0x80, 0x0 ;  /* 0x000000000000781c */ /* 0x000fca0003f2f008 */
[----:B------:R-:W-:Y:S02]  /*f090*/  @UP0 ULDC.64 UR10, c[0x0][0xc08] ;  /* 0x00030200000a0ab9 */ /* 0x000fe40000000a00 */
[----:B------:R-:W-:Y:S01]  /*f0a0*/  @UP0 UIMAD.WIDE UR10, UR44, 0x4, UR10 ;  /* 0x000000042c0a08a5 */ /* 0x000fe2000f8e020a */
        /* <DEDUP_REMOVED lines=17> */
[----:B------:R-:W-:-:S02]  /*f1c0*/  F2FP.BF16.F32.PACK_AB R9, R35, R34 ;  /* 0x000000222309723e */ /* 0x000fc400000010ff */
[----:B------:R-:W-:Y:S02]  /*f1d0*/  LOP3.LUT R4, R5, 0x380, RZ, 0xc0, !PT ;  /* 0x0000038005047812 */ /* 0x000fe400078ec0ff */
[----:B------:R-:W-:Y:S01]  /*f1e0*/  F2FP.BF16.F32.PACK_AB R6, R45, R44 ;  /* 0x0000002c2d06723e */ /* 0x000fe200000010ff */
[----:B------:R0:W-:Y:S01]  /*f1f0*/  STSM.16.M88.4 [R13], R8 ;  /* 0x000000080d007844 */ /* 0x0001e20000000200 */
[----:B------:R-:W-:Y:S02]  /*f200*/  SHF.R.U64 R4, R4, 0x3, RZ ;  /* 0x0000000304047819 */ /* 0x000fe400000012ff */
[----:B------:R-:W-:Y:S02]  /*f210*/  F2FP.BF16.F32.PACK_AB R7, R47, R46 ;  /* 0x0000002e2f07723e */ /* 0x000fe400000010ff */
[----:B------:R-:W-:Y:S01]  /*f220*/  LOP3.LUT R4, R4, R5, RZ, 0x3c, !PT ;  /* 0x0000000504047212 */ /* 0x000fe200078e3cff */
[----:B------:R-:W-:-:S05]  /*f230*/  IMAD.X R5, RZ, RZ, R21, P0 ;  /* 0x000000ffff057224 */ /* 0x000fca00000e0615 */
[----:B------:R-:W-:Y:S02]  /*f240*/  MOV R0, R4 ;  /* 0x0000000400007202 */ /* 0x000fe40000000f00 */
[----:B------:R-:W-:Y:S02]  /*f250*/  F2FP.BF16.F32.PACK_AB R4, R41, R40 ;  /* 0x000000282904723e */ /* 0x000fe400000010ff */
[----:B------:R-:W-:Y:S02]  /*f260*/  F2FP.BF16.F32.PACK_AB R5, R43, R42 ;  /* 0x0000002a2b05723e */ /* 0x000fe400000010ff */
[----:B0-----:R-:W-:Y:S02]  /*f270*/  IADD3 R9, P0, R20, 0x60, RZ ;  /* 0x0000006014097810 */ /* 0x001fe40007f1e0ff */
[----:B------:R-:W-:Y:S01]  /*f280*/  F2FP.BF16.F32.PACK_AB R10, R53, R52 ;  /* 0x00000034350a723e */ /* 0x000fe200000010ff */
[----:B------:R0:W-:Y:S01]  /*f290*/  STSM.16.M88.4 [R0], R4 ;  /* 0x0000000400007844 */ /* 0x0001e20000000200 */
[----:B------:R-:W-:-:S02]  /*f2a0*/  LOP3.LUT R8, R9, 0x380, RZ, 0xc0, !PT ;  /* 0x0000038009087812 */ /* 0x000fc400078ec0ff */
[----:B------:R-:W-:Y:S02]  /*f2b0*/  F2FP.BF16.F32.PACK_AB R11, R55, R54 ;  /* 0x00000036370b723e */ /* 0x000fe400000010ff */
[----:B------:R-:W-:Y:S01]  /*f2c0*/  SHF.R.U64 R8, R8, 0x3, RZ ;  /* 0x0000000308087819 */ /* 0x000fe200000012ff */
[----:B0-----:R-:W-:-:S03]  /*f2d0*/  IMAD.X R5, RZ, RZ, R21, P0 ;  /* 0x000000ffff057224 */ /* 0x001fc600000e0615 */
[----:B------:R-:W-:Y:S02]  /*f2e0*/  LOP3.LUT R4, R8, R9, RZ, 0x3c, !PT ;  /* 0x0000000908047212 */ /* 0x000fe400078e3cff */
[----:B------:R-:W-:Y:S02]  /*f2f0*/  F2FP.BF16.F32.PACK_AB R8, R49, R48 ;  /* 0x000000303108723e */ /* 0x000fe400000010ff */
[----:B------:R-:W-:Y:S02]  /*f300*/  MOV R13, R4 ;  /* 0x00000004000d7202 */ /* 0x000fe40000000f00 */
[----:B------:R-:W-:Y:S02]  /*f310*/  IADD3 R5, P0, R20, 0x2000, RZ ;  /* 0x0000200014057810 */ /* 0x000fe40007f1e0ff */
[----:B------:R-:W-:Y:S02]  /*f320*/  F2FP.BF16.F32.PACK_AB R9, R51, R50 ;  /* 0x000000323309723e */ /* 0x000fe400000010ff */
[----:B------:R-:W-:-:S02]  /*f330*/  LOP3.LUT R4, R5, 0x380, RZ, 0xc0, !PT ;  /* 0x0000038005047812 */ /* 0x000fc400078ec0ff */
        /* <DEDUP_REMOVED lines=119> */
[----:B0-----:R-:W-:-:S03]  /*fab0*/  IADD3 R9, P0, R20, 0x6060, RZ ;  /* 0x0000606014097810 */ /* 0x001fc60007f1e0ff */
[----:B------:R0:W-:Y:S01]  /*fac0*/  STSM.16.M88.4 [R0], R4 ;  /* 0x0000000400007844 */ /* 0x0001e20000000200 */
[----:B------:R-:W-:Y:S01]  /*fad0*/  LOP3.LUT R8, R9, 0x380, RZ, 0xc0, !PT ;  /* 0x0000038009087812 */ /* 0x000fe200078ec0ff */
[----:B------:R-:W-:Y:S01]  /*fae0*/  IMAD.X R21, RZ, RZ, R21, P0 ;  /* 0x000000ffff157224 */ /* 0x000fe200000e0615 */
[----:B------:R-:W-:Y:S02]  /*faf0*/  ISETP.NE.U32.AND P0, PT, RZ, UR14, PT ;  /* 0x0000000eff007c0c */ /* 0x000fe4000bf05070 */
[----:B------:R-:W-:Y:S02]  /*fb00*/  SHF.R.U64 R8, R8, 0x3, RZ ;  /* 0x0000000308087819 */ /* 0x000fe400000012ff */
[----:B------:R-:W-:Y:S02]  /*fb10*/  ISETP.NE.AND.EX P0, PT, RZ, UR15, PT, P0 ;  /* 0x0000000fff007c0c */ /* 0x000fe4000bf05300 */
[----:B------:R-:W-:-:S04]  /*fb20*/  LOP3.LUT R20, R8, R9, RZ, 0x3c, !PT ;  /* 0x0000000908147212 */ /* 0x000fc800078e3cff */
[----:B------:R-:W-:Y:S02]  /*fb30*/  MOV R20, R20 ;  /* 0x0000001400147202 */ /* 0x000fe40000000f00 */
[----:B0-----:R-:W-:Y:S02]  /*fb40*/  F2FP.BF16.F32.PACK_AB R4, R145, R144 ;  /* 0x000000909104723e */ /* 0x001fe400000010ff */
[----:B------:R-:W-:Y:S02]  /*fb50*/  F2FP.BF16.F32.PACK_AB R5, R147, R146 ;  /* 0x000000929305723e */ /* 0x000fe400000010ff */
[----:B------:R-:W-:Y:S02]  /*fb60*/  F2FP.BF16.F32.PACK_AB R6, R149, R148 ;  /* 0x000000949506723e */ /* 0x000fe400000010ff */
[----:B------:R-:W-:-:S05]  /*fb70*/  F2FP.BF16.F32.PACK_AB R7, R151, R150 ;  /* 0x000000969707723e */ /* 0x000fca00000010ff */
[----:B------:R0:W-:Y:S02]  /*fb80*/  STSM.16.M88.4 [R20], R4 ;  /* 0x0000000414007844 */ /* 0x0001e40000000200 */
[----:B0-----:R-:W-:Y:S02]  /*fb90*/  IMAD.U32 R4, RZ, RZ, UR10 ;  /* 0x0000000aff047e24 */ /* 0x001fe4000f8e00ff */
[----:B------:R-:W-:Y:S01]  /*fba0*/  IMAD.U32 R5, RZ, RZ, UR11 ;  /* 0x0000000bff057e24 */ /* 0x000fe2000f8e00ff */
[----:B------:R-:W-:Y:S06]  /*fbb0*/  BAR.SYNC.DEFER_BLOCKING 0x1, 0x100 ;  /* 0x0044000000007b1d */ /* 0x000fec0000010000 */
[----:B------:R0:W2:Y:S02]  /*fbc0*/  @P1 LDG.E R6, desc[UR54][R4.64] ;  /* 0x0000003604061981 */ /* 0x0000a4000c1e1900 */
[----:B0-----:R-:W-:-:S02]  /*fbd0*/  IMAD.U32 R4, RZ, RZ, UR12 ;  /* 0x0000000cff047e24 */ /* 0x001fc4000f8e00ff */
[----:B------:R-:W-:-:S05]  /*fbe0*/  IMAD.U32 R5, RZ, RZ, UR13 ;  /* 0x0000000dff057e24 */ /* 0x000fca000f8e00ff */
[----:B------:R0:W5:Y:S01]  /*fbf0*/  @P0 LDG.E R0, desc[UR54][R4.64] ;  /* 0x0000003604000981 */ /* 0x000162000c1e1900 */
[----:B------:R-:W-:Y:S01]  /*fc00*/  UISETP.NE.AND UP0, UPT, UR9, URZ, UPT ;  /* 0x0000003f0900728c */ /* 0x000fe2000bf05270 */
[----:B------:R-:W-:Y:S01]  /*fc10*/  ULDC UR8, c[0x0][0xa88] ;  /* 0x0002a20000087ab9 */ /* 0x000fe20000000800 */
[----:B------:R-:W-:Y:S02]  /*fc20*/  ULOP3.LUT UR42, UR42, 0xff, URZ, 0xc0, !UPT ;  /* 0x000000ff2a2a7892 */ /* 0x000fe4000f8ec03f */
[----:B------:R-:W-:Y:S01]  /*fc30*/  USEL UR10, UR9, UR4, UP0 ;  /* 0x00000004090a7287 */ /* 0x000fe20008000000 */
[----:B--2---:R-:W-:Y:S01]  /*fc40*/  @P1 R2UR UR8, R6 ;  /* 0x00000000060812ca */ /* 0x004fe200000e0000 */
[----:B0-----:R-:W-:-:S14]  /*fc50*/  @P1 BRA `(.L_x_5530) ;  /* 0x0000000000201947 */ /* 0x001fdc0003800000 */
[----:B------:R-:W-:Y:S05]  /*fc60*/  @!P0 BRA `(.L_x_5530) ;  /* 0x00000000001c8947 */ /* 0x000fea0003800000 */
[----:B------:R-:W-:Y:S02]  /*fc70*/  IMAD.U32 R4, RZ, RZ, UR12 ;  /* 0x0000000cff047e24 */ /* 0x000fe4000f8e00ff */
[----:B------:R-:W-:-:S05]  /*fc80*/  IMAD.U32 R5, RZ, RZ, UR13 ;  /* 0x0000000dff057e24 */ /* 0x000fca000f8e00ff */
[----:B------:R-:W2:Y:S04]  /*fc90*/  LDG.E R6, desc[UR54][R4.64] ;  /* 0x0000003604067981 */ /* 0x000ea8000c1e1900 */
[----:B------:R-:W3:Y:S01]  /*fca0*/  LDG.E R7, desc[UR54][R4.64+0x4] ;  /* 0x0000043604077981 */ /* 0x000ee2000c1e1900 */
[----:B--2---:R-:W-:Y:S02]  /*fcb0*/  R2UR UR4, R6 ;  /* 0x00000000060472ca */ /* 0x004fe400000e0000 */
[----:B---3--:R-:W-:-:S13]  /*fcc0*/  R2UR UR8, R7 ;  /* 0x00000000070872ca */ /* 0x008fda00000e0000 */
[----:B------:R-:W-:-:S12]  /*fcd0*/  UIADD3 UR8, -UR4, UR8, URZ ;  /* 0x0000000804087290 */ /* 0x000fd8000fffe13f */
.L_x_5530:
        /* <DEDUP_REMOVED lines=13> */
[----:B------:R-:W-:Y:S01]  /*fdb0*/  UISETP.GT.AND UP1, UPT, UR10, 0x1, UPT ;  /* 0x000000010a00788c */ /* 0x000fe2000bf24270 */
[----:B------:R-:W-:Y:S01]  /*fdc0*/  VIADD R9, R186, UR45 ;  /* 0x0000002dba097c36 */ /* 0x000fe20008000000 */
[----:B------:R-:W-:Y:S01]  /*fdd0*/  UMOV UR21, 0x9b8 ;  /* 0x000009b800157882 */ /* 0x000fe20000000000 */
[----:B------:R-:W-:Y:S02]  /*fde0*/  UISETP.NE.U32.AND UP0, UPT, UR14, URZ, UPT ;  /* 0x0000003f0e00728c */ /* 0x000fe4000bf05070 */
[----:B------:R-:W-:Y:S01]  /*fdf0*/  USEL UR21, UR21, 0x978, UP1 ;  /* 0x0000097815157887 */ /* 0x000fe20008800000 */
[----:B------:R-:W-:Y:S01]  /*fe00*/  IMAD.MOV.U32 R5, RZ, RZ, R9 ;  /* 0x000000ffff057224 */ /* 0x000fe200078e0009 */
[----:B------:R-:W-:Y:S02]  /*fe10*/  UISETP.NE.AND.EX UP0, UPT, UR15, URZ, UPT, UP0 ;  /* 0x0000003f0f00728c */ /* 0x000fe4000bf05300 */
[----:B------:R-:W-:-:S02]  /*fe20*/  USEL UR16, UR42, URZ, UP1 ;  /* 0x0000003f2a107287 */ /* 0x000fc40008800000 */
[----:B------:R-:W-:Y:S02]  /*fe30*/  USEL UR19, UR44, URZ, !UP0 ;  /* 0x0000003f2c137287 */ /* 0x000fe4000c000000 */
[----:B------:R-:W-:-:S04]  /*fe40*/  USHF.R.S32.HI UR17, URZ, 0x1f, UR44 ;  /* 0x0000001f3f117899 */ /* 0x000fc8000801142c */
[----:B------:R-:W-:Y:S01]  /*fe50*/  ULDC.64 UR14, c[0x0][UR21+0x228] ;  /* 0x00008a00150e7abb */ /* 0x000fe20008000a00 */
[----:B------:R-:W-:Y:S01]  /*fe60*/  ULDC.64 UR12, c[0x0][UR21+0x220] ;  /* 0x00008800150c7abb */ /* 0x000fe20008000a00 */
[----:B------:R-:W-:Y:S02]  /*fe70*/  UIMAD.WIDE.U32 UR22, UR14, UR16, URZ ;  /* 0x000000100e1672a5 */ /* 0x000fe4000f8e003f */
[----:B------:R-:W-:Y:S01]  /*fe80*/  UIMAD UR24, UR15, UR16, URZ ;  /* 0x000000100f1872a4 */ /* 0x000fe2000f8e023f */
[C---:B0-----:R-:W-:Y:S01]  /*fe90*/  ISETP.NE.AND P0, PT, R0.reuse, 0x1, PT ;  /* 0x000000010000780c */ /* 0x041fe20003f05270 */
[----:B------:R-:W-:Y:S01]  /*fea0*/  UIMAD.WIDE.U32 UR14, UR12, UR19, URZ ;  /* 0x000000130c0e72a5 */ /* 0x000fe2000f8e003f */
[----:B------:R-:W-:Y:S01]  /*feb0*/  IMAD R11, R0, UR8, RZ ;  /* 0x00000008000b7c24 */ /* 0x000fe2000f8e02ff */
[----:B------:R-:W-:Y:S01]  /*fec0*/  ULDC.64 UR10, c[0x0][UR21+0x218] ;  /* 0x00008600150a7abb */ /* 0x000fe20008000a00 */
[----:B------:R-:W-:Y:S02]  /*fed0*/  USEL UR20, UR17, URZ, !UP0 ;  /* 0x0000003f11147287 */ /* 0x000fe4000c000000 */
[----:B------:R-:W-:-:S02]  /*fee0*/  UIMAD UR19, UR13, UR19, URZ ;  /* 0x000000130d1372a4 */ /* 0x000fc4000f8e023f */
[----:B------:R-:W-:Y:S02]  /*fef0*/  UIMAD.WIDE.U32 UR16, UR10, UR43, URZ ;  /* 0x0000002b0a1072a5 */ /* 0x000fe4000f8e003f */
[----:B------:R-:W-:Y:S02]  /*ff00*/  UIMAD UR10, UR11, UR43, URZ ;  /* 0x0000002b0b0a72a4 */ /* 0x000fe4000f8e023f */
[----:B------:R-:W-:Y:S01]  /*ff10*/  UIMAD UR19, UR12, UR20, UR19 ;  /* 0x000000140c1372a4 */ /* 0x000fe2000f8e0213 */
[----:B------:R-:W0:Y:S01]  /*ff20*/  @P0 LDC R4, c[0x0][0xbec] ;  /* 0x0002fb00ff040b82 */ /* 0x000e220000000800 */
[----:B------:R-:W-:Y:S02]  /*ff30*/  UIADD3 UR24, UR23, UR24, URZ ;  /* 0x0000001817187290 */ /* 0x000fe4000fffe03f */
[----:B------:R-:W-:Y:S02]  /*ff40*/  UIADD3 UR11, UR17, UR10, URZ ;  /* 0x0000000a110b7290 */ /* 0x000fe4000fffe03f */
[----:B------:R-:W-:-:S02]  /*ff50*/  UIADD3 UR16, UP0, UP2, UR14, UR16, UR4 ;  /* 0x000000100e107290 */ /* 0x000fc4000fa1e004 */
[----:B------:R-:W-:Y:S01]  /*ff60*/  UIADD3 UR10, UR15, UR19, URZ ;  /* 0x000000130f0a7290 */ /* 0x000fe2000fffe03f */
[----:B------:R-:W1:Y:S01]  /*ff70*/  @P0 LDC R7, c[0x0][0xbf0] ;  /* 0x0002fc00ff070b82 */ /* 0x000e620000000800 */
[----:B------:R-:W-:Y:S02]  /*ff80*/  IMAD.U32 R6, RZ, RZ, UR24 ;  /* 0x00000018ff067e24 */ /* 0x000fe4000f8e00ff */
[----:B------:R-:W-:Y:S01]  /*ff90*/  UIADD3.X UR10, UR10, UR11, UR18, UP0, UP2 ;  /* 0x0000000b0a0a7290 */ /* 0x000fe200087e4412 */
[----:B0-----:R-:W-:-:S05]  /*ffa0*/  @P0 IMAD.HI.U32 R4, R9, R4, RZ ;  /* 0x0000000409040227 */ /* 0x001fca00078e00ff */
[----:B-1----:R-:W-:Y:S01]  /*ffb0*/  @P0 SHF.R.U32.HI R5, RZ, R7, R4 ;  /* 0x00000007ff050219 */ /* 0x002fe20000011604 */
[----:B------:R-:W-:-:S04]  /*ffc0*/  IMAD.U32 R4, RZ, RZ, UR22 ;  /* 0x00000016ff047e24 */ /* 0x000fc8000f8e00ff */
[--C-:B------:R-:W-:Y:S01]  /*ffd0*/  IMAD.MOV R7, RZ, RZ, -R5.reuse ;  /* 0x000000ffff077224 */ /* 0x100fe200078e0a05 */
[----:B------:R-:W-:Y:S02]  /*ffe0*/  IADD3 R4, P0, P2, R5, UR16, R4 ;  /* 0x0000001005047c10 */ /* 0x000fe4000fa1e004 */
[----:B------:R-:W-:Y:S01]  /*fff0*/  SHF.R.S32.HI R5, RZ, 0x1f, R5 ;  /* 0x0000001fff057819 */ /* 0x000fe20000011405 */
[----:B------:R-:W-:Y:S02]  /*10000*/  IMAD R7, R0, R7, R9 ;  /* 0x0000000700077224 */ /* 0x000fe400078e0209 */
[----:B------:R-:W-:Y:S01]  /*10010*/  VIADD R0, R17, UR45 ;  /* 0x0000002d11007c36 */ /* 0x000fe20008000000 */
[----:B------:R-:W-:Y:S01]  /*10020*/  IADD3.X R5, R5, UR10, R6, P0, P2 ;  /* 0x0000000a05057c10 */ /* 0x000fe200087e4406 */
[----:B------:R-:W-:Y:S01]  /*10030*/  ULDC.64 UR10, c[0x0][UR21+0x210] ;  /* 0x00008400150a7abb */ /* 0x000fe20008000a00 */
[----:B------:R-:W-:Y:S01]  /*10040*/  SHF.R.S32.HI R6, RZ, 0x1f, R7 ;  /* 0x0000001fff067819 */ /* 0x000fe20000011407 */
[----:B------:R-:W-:-:S02]  /*10050*/  IMAD R9, R7, UR11, RZ ;  /* 0x0000000b07097c24 */ /* 0x000fc4000f8e02ff */
        /* <DEDUP_REMOVED lines=8> */
[----:B------:R-:W-:Y:S04]  /*100e0*/  SHFL.IDX PT, R6, R8, 0x1, 0x1c1f ;  /* 0x003c1f0008067f89 */ /* 0x000fe800000e0000 */
[----:B------:R-:W-:Y:S04]  /*100f0*/  SHFL.IDX PT, R4, R8, RZ, 0x1c1f ;  /* 0x001c1fff08047589 */ /* 0x000fe800000e0000 */
[----:B------:R-:W-:Y:S01]  /*10100*/  SHFL.IDX PT, R7, R9, 0x1, 0x1c1f ;  /* 0x003c1f0009077f89 */ /* 0x000fe200000e0000 */
[----:B--2---:R-:W-:-:S05]  /*10110*/  IMAD.MOV R5, RZ, RZ, -R10 ;  /* 0x000000ffff057224 */ /* 0x004fca00078e0a0a */
[----:B------:R-:W-:Y:S02]  /*10120*/  ISETP.NE.AND P0, PT, R2, R5, PT ;  /* 0x000000050200720c */ /* 0x000fe40003f05270 */
[----:B------:R-:W0:Y:S02]  /*10130*/  SHFL.IDX PT, R5, R9, RZ, 0x1c1f ;  /* 0x001c1fff09057589 */ /* 0x000e2400000e0000 */
[C---:B------:R-:W-:Y:S01]  /*10140*/  ISETP.GE.OR P2, PT, R0.reuse, R11, P0 ;  /* 0x0000000b0000720c */ /* 0x040fe20000746670 */
[----:B------:R-:W-:-:S05]  /*10150*/  VIADD R0, R0, 0x8 ;  /* 0x0000000800007836 */ /* 0x000fca0000000000 */
[----:B------:R-:W-:-:S07]  /*10160*/  ISETP.GE.OR P0, PT, R0, R11, P0 ;  /* 0x0000000b0000720c */ /* 0x000fce0000706670 */
[----:B0-----:R0:W-:Y:S06]  /*10170*/  @!P2 ST.E desc[UR54][R4.64], R12 ;  /* 0x0000000c0400a985 */ /* 0x0011ec000c101936 */
[----:B------:R0:W-:Y:S02]  /*10180*/  @!P0 ST.E desc[UR54][R6.64], R3 ;  /* 0x0000000306008985 */ /* 0x0001e4000c101936 */
.L_x_5531:
[----:B------:R-:W-:Y:S05]  /*10190*/  @P1 BRA `(.L_x_5532) ;  /* 0x0000001000501947 */ /* 0x000fea0003800000 */
[----:B0-----:R-:W-:Y:S01]  /*101a0*/  IMAD R3, R219, 0x40, R19 ;  /* 0x00000040db037824 */ /* 0x001fe200078e0213 */
[----:B------:R-:W0:Y:S01]  /*101b0*/  LDC R82, c[0x0][0xbe8] ;  /* 0x0002fa00ff527b82 */ /* 0x000e220000000800 */
[----:B------:R-:W-:Y:S01]  /*101c0*/  ULDC UR14, c[0x0][0xac8] ;  /* 0x0002b200000e7ab9 */ /* 0x000fe20000000800 */
[----:B------:R-:W-:Y:S01]  /*101d0*/  ULDC.64 UR12, c[0x0][0xaa0] ;  /* 0x0002a800000c7ab9 */ /* 0x000fe20000000a00 */
        /* <DEDUP_REMOVED lines=9> */
[--C-:B------:R-:W-:Y:S01]  /*10270*/  IMAD.X R9, RZ, RZ, R15.reuse, P3 ;  /* 0x000000ffff097224 */ /* 0x100fe200018e060f */
[----:B------:R-:W-:Y:S02]  /*10280*/  LOP3.LUT R32, R33, 0x380, RZ, 0xc0, !PT ;  /* 0x0000038021207812 */ /* 0x000fe400078ec0ff */
[----:B------:R-:W-:Y:S02]  /*10290*/  IADD3 R45, P3, R14, 0x8000, RZ ;  /* 0x000080000e2d7810 */ /* 0x000fe40007f7e0ff */
[----:B------:R-:W-:Y:S01]  /*102a0*/  LOP3.LUT R40, R40, R41, RZ, 0x3c, !PT ;  /* 0x0000002928287212 */ /* 0x000fe200078e3cff */
[--C-:B------:R-:W-:Y:S01]  /*102b0*/  IMAD.X R41, RZ, RZ, R15.reuse, P2 ;  /* 0x000000ffff297224 */ /* 0x100fe200010e060f */
[C---:B------:R-:W-:Y:S01]  /*102c0*/  IADD3 R37, P1, R14.reuse, 0x6000, RZ ;  /* 0x000060000e257810 */ /* 0x040fe20007f3e0ff */
[----:B------:R-:W-:Y:S01]  /*102d0*/  VIADD R91, R19, 0x40 ;  /* 0x00000040135b7836 */ /* 0x000fe20000000000 */
[----:B------:R-:W-:Y:S01]  /*102e0*/  IADD3 R69, P2, R14, 0xe000, RZ ;  /* 0x0000e0000e457810 */ /* 0x000fe20007f5e0ff */
[----:B------:R-:W-:Y:S01]  /*102f0*/  UIMAD UR18, UR18, UR12, URZ ;  /* 0x0000000c121272a4 */ /* 0x000fe2000f8e023f */
[----:B------:R-:W-:Y:S01]  /*10300*/  SHF.R.U64 R32, R32, 0x3, RZ ;  /* 0x0000000320207819 */ /* 0x000fe200000012ff */
[----:B------:R-:W-:Y:S01]  /*10310*/  UIMAD.WIDE.U32 UR10, UR4, UR12, URZ ;  /* 0x0000000c040a72a5 */ /* 0x000fe2000f8e003f */
[----:B------:R-:W-:Y:S01]  /*10320*/  LOP3.LUT R44, R45, 0x380, RZ, 0xc0, !PT ;  /* 0x000003802d2c7812 */ /* 0x000fe200078ec0ff */
[----:B------:R-:W-:Y:S01]  /*10330*/  VIADD R87, R19, 0x80 ;  /* 0x0000008013577836 */ /* 0x000fe20000000000 */
[----:B------:R-:W-:Y:S01]  /*10340*/  LOP3.LUT R36, R37, 0x380, RZ, 0xc0, !PT ;  /* 0x0000038025247812 */ /* 0x000fe200078ec0ff */
[----:B------:R-:W-:Y:S01]  /*10350*/  VIADD R89, R19, 0x100 ;  /* 0x0000010013597836 */ /* 0x000fe20000000000 */
[----:B------:R-:W-:Y:S01]  /*10360*/  LOP3.LUT R68, R69, 0x380, RZ, 0xc0, !PT ;  /* 0x0000038045447812 */ /* 0x000fe200078ec0ff */
[----:B------:R-:W-:Y:S01]  /*10370*/  VIADD R99, R19, 0x140 ;  /* 0x0000014013637836 */ /* 0x000fe20000000000 */
[----:B------:R-:W-:Y:S01]  /*10380*/  LOP3.LUT R32, R32, R33, RZ, 0x3c, !PT ;  /* 0x0000002120207212 */ /* 0x000fe200078e3cff */
[----:B------:R-:W-:Y:S01]  /*10390*/  IMAD.X R33, RZ, RZ, R15, P0 ;  /* 0x000000ffff217224 */ /* 0x000fe200000e060f */
[----:B------:R-:W-:Y:S01]  /*103a0*/  SHF.R.U64 R44, R44, 0x3, RZ ;  /* 0x000000032c2c7819 */ /* 0x000fe200000012ff */
[----:B------:R-:W5:Y:S01]  /*103b0*/  LD.E.128 R8, desc[UR54][R8.64] ;  /* 0x0000003608087980 */ /* 0x000f62000c101d00 */
[----:B------:R-:W-:-:S02]  /*103c0*/  SHF.R.U64 R36, R36, 0x3, RZ ;  /* 0x0000000324247819 */ /* 0x000fc400000012ff */
[----:B------:R-:W-:Y:S01]  /*103d0*/  IADD3 R61, P0, R14, 0xc000, RZ ;  /* 0x0000c0000e3d7810 */ /* 0x000fe20007f1e0ff */
[----:B------:R-:W-:Y:S01]  /*103e0*/  UIMAD UR18, UR4, UR13, UR18 ;  /* 0x0000000d041272a4 */ /* 0x000fe2000f8e0212 */
[----:B------:R-:W-:Y:S01]  /*103f0*/  SHF.R.U64 R68, R68, 0x3, RZ ;  /* 0x0000000344447819 */ /* 0x000fe200000012ff */
[----:B------:R-:W5:Y:S01]  /*10400*/  LD.E.128 R32, desc[UR54][R32.64] ;  /* 0x0000003620207980 */ /* 0x000f62000c101d00 */
[----:B------:R-:W-:Y:S01]  /*10410*/  LOP3.LUT R44, R44, R45, RZ, 0x3c, !PT ;  /* 0x0000002d2c2c7212 */ /* 0x000fe200078e3cff */
[--C-:B------:R-:W-:Y:S01]  /*10420*/  IMAD.X R45, RZ, RZ, R15.reuse, P3 ;  /* 0x000000ffff2d7224 */ /* 0x100fe200018e060f */
[----:B------:R-:W-:Y:S01]  /*10430*/  LOP3.LUT R36, R36, R37, RZ, 0x3c, !PT ;  /* 0x0000002524247212 */ /* 0x000fe200078e3cff */
[--C-:B------:R-:W-:Y:S01]  /*10440*/  IMAD.X R37, RZ, RZ, R15.reuse, P1 ;  /* 0x000000ffff257224 */ /* 0x100fe200008e060f */
[----:B------:R-:W-:Y:S01]  /*10450*/  LOP3.LUT R60, R61, 0x380, RZ, 0xc0, !PT ;  /* 0x000003803d3c7812 */ /* 0x000fe200078ec0ff */
[----:B------:R-:W-:Y:S01]  /*10460*/  ULDC.64 UR12, c[0x0][0xae8] ;  /* 0x0002ba00000c7ab9 */ /* 0x000fe20000000a00 */
[----:B------:R-:W-:Y:S01]  /*10470*/  LOP3.LUT R68, R68, R69, RZ, 0x3c, !PT ;  /* 0x0000004544447212 */ /* 0x000fe200078e3cff */
[----:B------:R-:W-:Y:S01]  /*10480*/  IMAD.X R69, RZ, RZ, R15, P2 ;  /* 0x000000ffff457224 */ /* 0x000fe200010e060f */
[----:B------:R-:W-:-:S02]  /*10490*/  IADD3 R3, P3, R14, 0xf000, RZ ;  /* 0x0000f0000e037810 */ /* 0x000fc40007f7e0ff */
[C---:B------:R-:W-:Y:S02]  /*104a0*/  IADD3 R13, P4, R14.reuse, 0x2000, RZ ;  /* 0x000020000e0d7810 */ /* 0x040fe40007f9e0ff */
[C---:B------:R-:W-:Y:S02]  /*104b0*/  IADD3 R25, P5, R14.reuse, 0x3000, RZ ;  /* 0x000030000e197810 */ /* 0x040fe40007fbe0ff */
[C---:B------:R-:W-:Y:S01]  /*104c0*/  IADD3 R29, P6, R14.reuse, 0x4000, RZ ;  /* 0x000040000e1d7810 */ /* 0x040fe20007fde0ff */
[----:B------:R-:W-:Y:S01]  /*104d0*/  UIADD3 UR11, UR11, UR18, URZ ;  /* 0x000000120b0b7290 */ /* 0x000fe2000fffe03f */
[----:B------:R-:W-:Y:S01]  /*104e0*/  IADD3 R65, P1, R14, 0xd000, RZ ;  /* 0x0000d0000e417810 */ /* 0x000fe20007f3e0ff */
[----:B------:R-:W-:Y:S01]  /*104f0*/  USHF.R.S32.HI UR4, URZ, 0x1f, UR9 ;  /* 0x0000001f3f047899 */ /* 0x000fe20008011409 */
[----:B0-----:R-:W-:Y:S01]  /*10500*/  ISETP.NE.AND P2, PT, R82, 0x1, PT ;  /* 0x000000015200780c */ /* 0x001fe20003f45270 */
[----:B------:R-:W-:Y:S01]  /*10510*/  IMAD.X R73, RZ, RZ, R15, P3 ;  /* 0x000000ffff497224 */ /* 0x000fe200018e060f */
[----:B------:R-:W-:Y:S01]  /*10520*/  SHF.R.U64 R60, R60, 0x3, RZ ;  /* 0x000000033c3c7819 */ /* 0x000fe200000012ff */
[----:B------:R-:W5:Y:S01]  /*10530*/  LD.E.128 R36, desc[UR54][R36.64] ;  /* 0x0000003624247980 */ /* 0x000f62000c101d00 */
[----:B------:R-:W-:-:S02]  /*10540*/  LOP3.LUT R0, R3, 0x380, RZ, 0xc0, !PT ;  /* 0x0000038003007812 */ /* 0x000fc400078ec0ff */
[----:B------:R-:W-:Y:S01]  /*10550*/  LOP3.LUT R64, R65, 0x380, RZ, 0xc0, !PT ;  /* 0x0000038041407812 */ /* 0x000fe200078ec0ff */
[----:B------:R-:W5:Y:S01]  /*10560*/  LD.E.128 R40, desc[UR54][R40.64] ;  /* 0x0000003628287980 */ /* 0x000f62000c101d00 */
[----:B------:R-:W-:Y:S01]  /*10570*/  LOP3.LUT R60, R60, R61, RZ, 0x3c, !PT ;  /* 0x0000003d3c3c7212 */ /* 0x000fe200078e3cff */
[----:B------:R-:W-:Y:S01]  /*10580*/  IMAD.X R61, RZ, RZ, R15, P0 ;  /* 0x000000ffff3d7224 */ /* 0x000fe200000e060f */
[----:B------:R-:W-:Y:S01]  /*10590*/  SHF.R.U64 R0, R0, 0x3, RZ ;  /* 0x0000000300007819 */ /* 0x000fe200000012ff */
[----:B------:R-:W5:Y:S01]  /*105a0*/  LD.E.128 R44, desc[UR54][R44.64] ;  /* 0x000000362c2c7980 */ /* 0x000f62000c101d00 */
[----:B------:R-:W-:Y:S01]  /*105b0*/  SHF.R.U64 R64, R64, 0x3, RZ ;  /* 0x0000000340407819 */ /* 0x000fe200000012ff */
[----:B------:R-:W0:Y:S01]  /*105c0*/  @P2 LDC R79, c[0x0][0xbec] ;  /* 0x0002fb00ff4f2b82 */ /* 0x000e220000000800 */
[----:B------:R-:W-:Y:S01]  /*105d0*/  ISETP.GE.AND P0, PT, R91, UR14, PT ;  /* 0x0000000e5b007c0c */ /* 0x000fe2000bf06270 */
[----:B------:R-:W5:Y:S01]  /*105e0*/  LD.E.128 R68, desc[UR54][R68.64] ;  /* 0x0000003644447980 */ /* 0x000f62000c101d00 */
[----:B------:R-:W-:-:S02]  /*105f0*/  LOP3.LUT R72, R0, R3, RZ, 0x3c, !PT ;  /* 0x0000000300487212 */ /* 0x000fc400078e3cff */
[----:B------:R-:W-:Y:S01]  /*10600*/  LOP3.LUT R64, R64, R65, RZ, 0x3c, !PT ;  /* 0x0000004140407212 */ /* 0x000fe200078e3cff */
[----:B------:R-:W-:Y:S01]  /*10610*/  IMAD.X R65, RZ, RZ, R15, P1 ;  /* 0x000000ffff417224 */ /* 0x000fe200008e060f */
[----:B------:R-:W-:Y:S01]  /*10620*/  SEL R3, RZ, 0xffffffff, P0 ;  /* 0xffffffffff037807 */ /* 0x000fe20000000000 */
[----:B------:R-:W1:Y:S01]  /*10630*/  @P2 LDC R81, c[0x0][0xbf0] ;  /* 0x0002fc00ff512b82 */ /* 0x000e620000000800 */
[----:B------:R-:W-:Y:S02]  /*10640*/  ISETP.GE.AND P1, PT, R19, UR14, PT ;  /* 0x0000000e13007c0c */ /* 0x000fe4000bf26270 */
[----:B------:R-:W-:Y:S01]  /*10650*/  LOP3.LUT R12, R13, 0x380, RZ, 0xc0, !PT ;  /* 0x000003800d0c7812 */ /* 0x000fe200078ec0ff */
[----:B------:R-:W-:Y:S01]  /*10660*/  IMAD.SHL.U32 R3, R3, 0x2, RZ ;  /* 0x0000000203037824 */ /* 0x000fe200078e00ff */
[----:B------:R-:W-:Y:S02]  /*10670*/  SEL R0, RZ, 0x1, P1 ;  /* 0x00000001ff007807 */ /* 0x000fe40000800000 */
[----:B------:R-:W-:-:S02]  /*10680*/  LOP3.LUT R24, R25, 0x380, RZ, 0xc0, !PT ;  /* 0x0000038019187812 */ /* 0x000fc400078ec0ff */
[----:B------:R-:W-:Y:S01]  /*10690*/  LOP3.LUT R28, R29, 0x380, RZ, 0xc0, !PT ;  /* 0x000003801d1c7812 */ /* 0x000fe200078ec0ff */
[----:B------:R-:W-:Y:S01]  /*106a0*/  UIMAD.WIDE.U32 UR10, UR43, UR12, UR10 ;  /* 0x0000000c2b0a72a5 */ /* 0x000fe2000f8e000a */
[----:B------:R-:W-:Y:S01]  /*106b0*/  LOP3.LUT R20, R3, 0x2, R0, 0xe2, !PT ;  /* 0x0000000203147812 */ /* 0x000fe200078ee200 */
[----:B------:R-:W-:Y:S01]  /*106c0*/  VIADD R3, R19, 0xc0 ;  /* 0x000000c013037836 */ /* 0x000fe20000000000 */
[----:B------:R-:W-:Y:S01]  /*106d0*/  SHF.R.U64 R12, R12, 0x3, RZ ;  /* 0x000000030c0c7819 */ /* 0x000fe200000012ff */
[----:B------:R-:W-:Y:S01]  /*106e0*/  IMAD R0, R187, 0x20, R219 ;  /* 0x00000020bb007824 */ /* 0x000fe200078e02db */
[----:B------:R-:W-:Y:S01]  /*106f0*/  SHF.R.U64 R24, R24, 0x3, RZ ;  /* 0x0000000318187819 */ /* 0x000fe200000012ff */
[----:B------:R-:W5:Y:S01]  /*10700*/  LD.E.128 R60, desc[UR54][R60.64] ;  /* 0x000000363c3c7980 */ /* 0x000f62000c101d00 */
[----:B------:R-:W-:Y:S01]  /*10710*/  ISETP.GE.AND P0, PT, R3, UR14, PT ;  /* 0x0000000e03007c0c */ /* 0x000fe2000bf06270 */
[----:B------:R-:W-:Y:S01]  /*10720*/  VIADD R80, R0, UR45 ;  /* 0x0000002d00507c36 */ /* 0x000fe20008000000 */
[----:B------:R-:W-:Y:S01]  /*10730*/  SHF.R.U64 R28, R28, 0x3, RZ ;  /* 0x000000031c1c7819 */ /* 0x000fe200000012ff */
[----:B------:R-:W5:Y:S01]  /*10740*/  LD.E.128 R64, desc[UR54][R64.64] ;  /* 0x0000003640407980 */ /* 0x000f62000c101d00 */
[----:B------:R-:W-:Y:S01]  /*10750*/  SEL R0, RZ, 0xffffffff, P0 ;  /* 0xffffffffff007807 */ /* 0x000fe20000000000 */
[----:B------:R-:W-:Y:S01]  /*10760*/  UIMAD UR11, UR43, UR13, UR11 ;  /* 0x0000000d2b0b72a4 */ /* 0x000fe2000f8e020b */
[----:B------:R-:W-:Y:S01]  /*10770*/  LOP3.LUT R12, R12, R13, RZ, 0x3c, !PT ;  /* 0x0000000d0c0c7212 */ /* 0x000fe200078e3cff */
[--C-:B------:R-:W-:Y:S01]  /*10780*/  IMAD.X R13, RZ, RZ, R15.reuse, P4 ;  /* 0x000000ffff0d7224 */ /* 0x100fe200020e060f */
[----:B------:R-:W-:Y:S01]  /*10790*/  LOP3.LUT R24, R24, R25, RZ, 0x3c, !PT ;  /* 0x0000001918187212 */ /* 0x000fe200078e3cff */
[--C-:B------:R-:W-:Y:S01]  /*107a0*/  IMAD.X R25, RZ, RZ, R15.reuse, P5 ;  /* 0x000000ffff197224 */ /* 0x100fe200028e060f */
[----:B------:R-:W-:Y:S01]  /*107b0*/  LOP3.LUT R28, R28, R29, RZ, 0x3c, !PT ;  /* 0x0000001d1c1c7212 */ /* 0x000fe200078e3cff */
[----:B------:R-:W-:Y:S01]  /*107c0*/  IMAD.X R29, RZ, RZ, R15, P6 ;  /* 0x000000ffff1d7224 */ /* 0x000fe200030e060f */
[----:B------:R-:W-:Y:S01]  /*107d0*/  ISETP.GE.AND P1, PT, R87, UR14, PT ;  /* 0x0000000e57007c0c */ /* 0x000fe2000bf26270 */
[----:B------:R-:W-:Y:S01]  /*107e0*/  ULDC.64 UR12, c[0x0][0xaf0] ;  /* 0x0002bc00000c7ab9 */ /* 0x000fe20000000a00 */
[----:B------:R-:W-:Y:S01]  /*107f0*/  IADD3 R49, P4, R14, 0x9000, RZ ;  /* 0x000090000e317810 */ /* 0x000fe20007f9e0ff */
[----:B------:R-:W-:Y:S01]  /*10800*/  IMAD.SHL.U32 R83, R0, 0x8, RZ ;  /* 0x0000000800537824 */ /* 0x000fe200078e00ff */
[----:B------:R-:W-:-:S02]  /*10810*/  IADD3 R53, P5, R14, 0xa000, RZ ;  /* 0x0000a0000e357810 */ /* 0x000fc40007fbe0ff */
[C---:B------:R-:W-:Y:S01]  /*10820*/  LOP3.LUT R5, R14.reuse, 0x380, RZ, 0xc0, !PT ;  /* 0x000003800e057812 */ /* 0x040fe200078ec0ff */
[----:B------:R-:W-:Y:S01]  /*10830*/  IMAD.MOV.U32 R77, RZ, RZ, R80 ;  /* 0x000000ffff4d7224 */ /* 0x000fe200078e0050 */
[----:B------:R-:W-:Y:S01]  /*10840*/  IADD3 R57, P6, R14, 0xb000, RZ ;  /* 0x0000b0000e397810 */ /* 0x000fe20007fde0ff */
[----:B------:R-:W-:Y:S01]  /*10850*/  UIMAD UR4, UR4, UR12, URZ ;  /* 0x0000000c040472a4 */ /* 0x000fe2000f8e023f */
[----:B------:R-:W-:Y:S01]  /*10860*/  SEL R21, RZ, 0xffffffff, P1 ;  /* 0xffffffffff157807 */ /* 0x000fe20000800000 */
[----:B0-----:R-:W-:Y:S01]  /*10870*/  @P2 IMAD.HI.U32 R0, R80, R79, RZ ;  /* 0x0000004f50002227 */ /* 0x001fe200078e00ff */
[----:B------:R-:W-:Y:S01]  /*10880*/  LOP3.LUT R48, R49, 0x380, RZ, 0xc0, !PT ;  /* 0x0000038031307812 */ /* 0x000fe200078ec0ff */
[----:B------:R-:W5:Y:S01]  /*10890*/  LD.E.128 R24, desc[UR54][R24.64] ;  /* 0x0000003618187980 */ /* 0x000f62000c101d00 */
[----:B------:R-:W-:Y:S02]  /*108a0*/  LOP3.LUT R52, R53, 0x380, RZ, 0xc0, !PT ;  /* 0x0000038035347812 */ /* 0x000fe400078ec0ff */
[----:B------:R-:W-:Y:S01]  /*108b0*/  LOP3.LUT R56, R57, 0x380, RZ, 0xc0, !PT ;  /* 0x0000038039387812 */ /* 0x000fe200078ec0ff */
[----:B------:R-:W-:Y:S01]  /*108c0*/  UIMAD UR4, UR9, UR13, UR4 ;  /* 0x0000000d090472a4 */ /* 0x000fe2000f8e0204 */
[----:B------:R-:W-:Y:S01]  /*108d0*/  IMAD.SHL.U32 R21, R21, 0x4, RZ ;  /* 0x0000000415157824 */ /* 0x000fe200078e00ff */
[----:B------:R-:W-:Y:S01]  /*108e0*/  UIMAD.WIDE.U32 UR10, UR9, UR12, UR10 ;  /* 0x0000000c090a72a5 */ /* 0x000fe2000f8e000a */
[----:B-1----:R-:W-:Y:S01]  /*108f0*/  @P2 SHF.R.U32.HI R77, RZ, R81, R0 ;  /* 0x00000051ff4d2219 */ /* 0x002fe20000011600 */
[----:B------:R-:W5:Y:S01]  /*10900*/  LD.E.128 R28, desc[UR54][R28.64] ;  /* 0x000000361c1c7980 */ /* 0x000f62000c101d00 */
[----:B------:R-:W-:-:S02]  /*10910*/  SHF.R.U64 R48, R48, 0x3, RZ ;  /* 0x0000000330307819 */ /* 0x000fc400000012ff */
[----:B------:R-:W-:Y:S01]  /*10920*/  SHF.R.U64 R52, R52, 0x3, RZ ;  /* 0x0000000334347819 */ /* 0x000fe200000012ff */
[----:B------:R-:W5:Y:S01]  /*10930*/  LD.E.128 R72, desc[UR54][R72.64] ;  /* 0x0000003648487980 */ /* 0x000f62000c101d00 */
[----:B------:R-:W-:Y:S02]  /*10940*/  SHF.R.U64 R56, R56, 0x3, RZ ;  /* 0x0000000338387819 */ /* 0x000fe400000012ff */
[----:B------:R-:W-:Y:S01]  /*10950*/  SHF.R.U64 R5, R5, 0x3, RZ ;  /* 0x0000000305057819 */ /* 0x000fe200000012ff */
[----:B------:R-:W-:Y:S01]  /*10960*/  UIADD3 UR4, UR11, UR4, URZ ;  /* 0x000000040b047290 */ /* 0x000fe2000fffe03f */
[----:B------:R-:W-:Y:S01]  /*10970*/  ISETP.GE.AND P0, PT, R89, UR14, PT ;  /* 0x0000000e59007c0c */ /* 0x000fe2000bf06270 */
[--C-:B------:R-:W-:Y:S01]  /*10980*/  IMAD.MOV R79, RZ, RZ, -R77.reuse ;  /* 0x000000ffff4f7224 */ /* 0x100fe200078e0a4d */
[----:B------:R-:W-:Y:S02]  /*10990*/  SHF.R.S32.HI R78, RZ, 0x1f, R77 ;  /* 0x0000001fff4e7819 */ /* 0x000fe4000001144d */
        /* <DEDUP_REMOVED lines=9> */
[----:B------:R-:W-:Y:S01]  /*10a30*/  IMAD.U32 R20, RZ, RZ, UR10 ;  /* 0x0000000aff147e24 */ /* 0x000fe2000f8e00ff */
[----:B------:R-:W-:Y:S01]  /*10a40*/  SEL R0, RZ, 0xffffffff, P0 ;  /* 0xffffffffff007807 */ /* 0x000fe20000000000 */
[----:B------:R-:W-:Y:S01]  /*10a50*/  IMAD.U32 R21, RZ, RZ, UR11 ;  /* 0x0000000bff157e24 */ /* 0x000fe2000f8e00ff */
[----:B------:R-:W-:Y:S01]  /*10a60*/  ULDC.64 UR10, c[0x0][0xae0] ;  /* 0x0002b800000a7ab9 */ /* 0x000fe20000000a00 */
[----:B------:R-:W-:Y:S01]  /*10a70*/  IMAD.U32 R21, RZ, RZ, UR4 ;  /* 0x00000004ff157e24 */ /* 0x000fe2000f8e00ff */
[----:B------:R-:W-:Y:S01]  /*10a80*/  ISETP.GE.AND P0, PT, R99, UR14, PT ;  /* 0x0000000e63007c0c */ /* 0x000fe2000bf06270 */
[----:B------:R-:W-:-:S02]  /*10a90*/  IMAD R78, R78, UR10, RZ ;  /* 0x0000000a4e4e7c24 */ /* 0x000fc4000f8e02ff */
[----:B------:R-:W-:Y:S01]  /*10aa0*/  IMAD R79, R82, R79, R80 ;  /* 0x0000004f524f7224 */ /* 0x000fe200078e0250 */
[----:B------:R-:W-:Y:S01]  /*10ab0*/  LOP3.LUT R76, R83, 0x8, R76, 0xe2, !PT ;  /* 0x00000008534c7812 */ /* 0x000fe200078ee24c */
[----:B------:R-:W5:Y:S01]  /*10ac0*/  LD.E.128 R4, desc[UR54][R4.64] ;  /* 0x0000003604047980 */ /* 0x000f62000c101d00 */
[----:B------:R-:W-:Y:S01]  /*10ad0*/  IMAD.SHL.U32 R83, R0, 0x10, RZ ;  /* 0x0000001000537824 */ /* 0x000fe200078e00ff */
[----:B------:R-:W-:Y:S01]  /*10ae0*/  SEL R0, RZ, 0xffffffff, P0 ;  /* 0xffffffffff007807 */ /* 0x000fe20000000000 */
[C---:B------:R-:W-:Y:S01]  /*10af0*/  IMAD R81, R77.reuse, UR11, R78 ;  /* 0x0000000b4d517c24 */ /* 0x040fe2000f8e024e */
[----:B------:R-:W5:Y:S01]  /*10b00*/  LD.E.128 R12, desc[UR54][R12.64] ;  /* 0x000000360c0c7980 */ /* 0x000f62000c101d00 */
[----:B------:R-:W-:Y:S01]  /*10b10*/  IMAD.WIDE.U32 R20, R77, UR10, R20 ;  /* 0x0000000a4d147c25 */ /* 0x000fe2000f8e0014 */
[----:B------:R-:W-:Y:S01]  /*10b20*/  SHF.R.S32.HI R77, RZ, 0x1f, R79 ;  /* 0x0000001fff4d7819 */ /* 0x000fe2000001144f */
[----:B------:R-:W-:Y:S01]  /*10b30*/  ULDC.64 UR10, c[0x0][0xad8] ;  /* 0x0002b600000a7ab9 */ /* 0x000fe20000000a00 */
[----:B------:R-:W5:Y:S01]  /*10b40*/  LD.E.128 R48, desc[UR54][R48.64] ;  /* 0x0000003630307980 */ /* 0x000f62000c101d00 */
[----:B------:R-:W-:-:S03]  /*10b50*/  VIADD R95, R19, 0x180 ;  /* 0x00000180135f7836 */ /* 0x000fc60000000000 */
[----:B------:R-:W5:Y:S04]  /*10b60*/  LD.E.128 R52, desc[UR54][R52.64] ;  /* 0x0000003634347980 */ /* 0x000f68000c101d00 */
[----:B------:R-:W5:Y:S01]  /*10b70*/  LD.E.128 R56, desc[UR54][R56.64] ;  /* 0x0000003638387980 */ /* 0x000f62000c101d00 */
[----:B------:R-:W-:Y:S01]  /*10b80*/  @!PT LDS RZ, [RZ] ;  /* 0x00000000fffff984 */ /* 0x000fe20000000800 */
[----:B------:R-:W-:Y:S01]  /*10b90*/  @!PT LDS RZ, [RZ] ;  /* 0x00000000fffff984 */ /* 0x000fe20000000800 */
[----:B------:R-:W-:Y:S01]  /*10ba0*/  @!PT LDS RZ, [RZ] ;  /* 0x00000000fffff984 */ /* 0x000fe20000000800 */
[----:B------:R-:W-:Y:S01]  /*10bb0*/  @!PT LDS RZ, [RZ] ;  /* 0x00000000fffff984 */ /* 0x000fe20000000800 */
[----:B------:R0:W-:Y:S06]  /*10bc0*/  MEMBAR.ALL.CTA ;  /* 0x0000000000007992 */ /* 0x0001ec0000008000 */
[----:B0-----:R-:W0:Y:S01]  /*10bd0*/  FENCE.VIEW.ASYNC.S ;  /* 0x00000000000073c6 */ /* 0x001e220000000000 */
[----:B------:R-:W-:Y:S01]  /*10be0*/  LOP3.LUT R76, R83, 0x10, R76, 0xe2, !PT ;  /* 0x00000010534c7812 */ /* 0x000fe200078ee24c */
[----:B------:R-:W-:Y:S01]  /*10bf0*/  IMAD.SHL.U32 R83, R0, 0x20, RZ ;  /* 0x0000002000537824 */ /* 0x000fe200078e00ff */
[----:B------:R-:W-:Y:S01]  /*10c00*/  ISETP.GE.AND P0, PT, R95, UR14, PT ;  /* 0x0000000e5f007c0c */ /* 0x000fe2000bf06270 */
[----:B------:R-:W-:-:S02]  /*10c10*/  IMAD.IADD R21, R21, 0x1, R81 ;  /* 0x0000000115157824 */ /* 0x000fc400078e0251 */
[----:B------:R-:W-:Y:S02]  /*10c20*/  IMAD R0, R77, UR10, RZ ;  /* 0x0000000a4d007c24 */ /* 0x000fe4000f8e02ff */
[----:B------:R-:W-:Y:S02]  /*10c30*/  VIADD R92, R219, UR45 ;  /* 0x0000002ddb5c7c36 */ /* 0x000fe40008000000 */
[----:B------:R-:W-:Y:S02]  /*10c40*/  IMAD R93, R82, UR8, RZ ;  /* 0x00000008525d7c24 */ /* 0x000fe4000f8e02ff */
[----:B------:R-:W-:Y:S01]  /*10c50*/  VIADD R97, R19, 0x1c0 ;  /* 0x000001c013617836 */ /* 0x000fe20000000000 */
[----:B------:R-:W-:Y:S01]  /*10c60*/  UIADD3 UR4, UR41, 0x28c20, URZ ;  /* 0x00028c2029047890 */ /* 0x000fe2000fffe03f */
[C---:B------:R-:W-:Y:S01]  /*10c70*/  IMAD R81, R79.reuse, UR11, R0 ;  /* 0x0000000b4f517c24 */ /* 0x040fe2000f8e0200 */
[----:B------:R-:W-:Y:S01]  /*10c80*/  SEL R77, RZ, 0x40, P0 ;  /* 0x00000040ff4d7807 */ /* 0x000fe20000000000 */
[----:B------:R-:W-:Y:S01]  /*10c90*/  IMAD.WIDE.U32 R20, R79, UR10, R20 ;  /* 0x0000000a4f147c25 */ /* 0x000fe2000f8e0014 */
[----:B------:R-:W-:Y:S01]  /*10ca0*/  ISETP.GE.AND P0, PT, R92, R93, PT ;  /* 0x0000005d5c00720c */ /* 0x000fe20003f06270 */
[----:B------:R-:W-:Y:S01]  /*10cb0*/  ULDC.64 UR10, c[0x0][0xa80] ;  /* 0x0002a000000a7ab9 */ /* 0x000fe20000000a00 */
[----:B------:R-:W-:Y:S01]  /*10cc0*/  ISETP.GE.AND P1, PT, R97, UR14, PT ;  /* 0x0000000e61007c0c */ /* 0x000fe2000bf26270 */
[----:B------:R-:W-:Y:S01]  /*10cd0*/  IMAD.IADD R79, R21, 0x1, R81 ;  /* 0x00000001154f7824 */ /* 0x000fe200078e0251 */
[----:B------:R-:W-:Y:S01]  /*10ce0*/  LOP3.LUT R76, R83, 0x20, R76, 0xe2, !PT ;  /* 0x00000020534c7812 */ /* 0x000fe200078ee24c */
[----:B------:R-:W-:Y:S01]  /*10cf0*/  UPRMT UR4, URZ, 0x654, UR4 ;  /* 0x000006543f047896 */ /* 0x000fe20008000004 */
[----:B------:R-:W-:-:S02]  /*10d00*/  LEA R88, P2, R20, UR10, 0x1 ;  /* 0x0000000a14587c11 */ /* 0x000fc4000f8408ff */
[----:B------:R-:W-:Y:S02]  /*10d10*/  SEL R21, RZ, 0x80, P1 ;  /* 0x00000080ff157807 */ /* 0x000fe40000800000 */
[----:B------:R-:W-:Y:S02]  /*10d20*/  LOP3.LUT R0, R76, R77, RZ, 0xfc, !PT ;  /* 0x0000004d4c007212 */ /* 0x000fe400078efcff */
[----:B------:R-:W-:Y:S01]  /*10d30*/  LEA.HI.X R90, R20, UR11, R79, 0x1, P2 ;  /* 0x0000000b145a7c11 */ /* 0x000fe200090f0c4f */
[----:B------:R-:W-:Y:S01]  /*10d40*/  BSSY B1, `(.L_x_5533) ;  /* 0x000002c000017945 */ /* 0x000fe20003800000 */
[----:B------:R-:W-:Y:S01]  /*10d50*/  LOP3.LUT R86, R0, R21, RZ, 0xfc, !PT ;  /* 0x0000001500567212 */ /* 0x000fe200078efcff */
[----:B0-----:R-:W-:Y:S01]  /*10d60*/  SYNCS.ARRIVE.TRANS64.RED.A1T0 RZ, [UR4], RZ ;  /* 0x000000ffffff79a7 */ /* 0x001fe20008100404 */
[----:B------:R0:W1:Y:S04]  /*10d70*/  SHFL.IDX PT, R20, R88, RZ, 0x181f ;  /* 0x00181fff58147589 */ /* 0x00006800000e0000 */
[----:B------:R0:W2:Y:S01]  /*10d80*/  SHFL.IDX PT, R21, R90, RZ, 0x181f ;  /* 0x00181fff5a157589 */ /* 0x0000a200000e0000 */
[----:B------:R-:W-:Y:S05]  /*10d90*/  @P0 BRA `(.L_x_5534) ;  /* 0x0000000000980947 */ /* 0x000fea0003800000 */
[----:B------:R-:W-:Y:S02]  /*10da0*/  ISETP.GE.AND P1, PT, R91, UR14, PT ;  /* 0x0000000e5b007c0c */ /* 0x000fe4000bf26270 */
[----:B------:R-:W-:Y:S02]  /*10db0*/  ISETP.GE.AND P0, PT, R19, UR14, PT ;  /* 0x0000000e13007c0c */ /* 0x000fe4000bf06270 */
[----:B------:R-:W-:Y:S02]  /*10dc0*/  ISETP.GE.AND P4, PT, R87, UR14, PT ;  /* 0x0000000e57007c0c */ /* 0x000fe4000bf86270 */
[----:B------:R-:W-:Y:S02]  /*10dd0*/  SHF.R.S32.HI R77, RZ, 0x1f, R91 ;  /* 0x0000001fff4d7819 */ /* 0x000fe4000001145b */
[----:B------:R-:W-:Y:S02]  /*10de0*/  ISETP.GE.AND P3, PT, R3, UR14, PT ;  /* 0x0000000e03007c0c */ /* 0x000fe4000bf66270 */
[----:B------:R-:W-:-:S02]  /*10df0*/  SHF.R.S32.HI R81, RZ, 0x1f, R87 ;  /* 0x0000001fff517819 */ /* 0x000fc40000011457 */
[----:B------:R-:W-:Y:S02]  /*10e00*/  SHF.R.S32.HI R83, RZ, 0x1f, R3 ;  /* 0x0000001fff537819 */ /* 0x000fe40000011403 */
[-C--:B-1----:R-:W-:Y:S01]  /*10e10*/  @!P1 LEA R76, P2, R91, R20.reuse, 0x1 ;  /* 0x000000145b4c9211 */ /* 0x082fe200078408ff */
[----:B--2---:R-:W-:Y:S01]  /*10e20*/  @!P0 IMAD.WIDE R78, R19, 0x2, R20 ;  /* 0x00000002134e8825 */ /* 0x004fe200078e0214 */
[----:B------:R-:W-:Y:S02]  /*10e30*/  SHF.R.S32.HI R85, RZ, 0x1f, R89 ;  /* 0x0000001fff557819 */ /* 0x000fe40000011459 */
[----:B------:R-:W-:Y:S02]  /*10e40*/  @!P1 LEA.HI.X R77, R91, R21, R77, 0x1, P2 ;  /* 0x000000155b4d9211 */ /* 0x000fe400010f0c4d */
[----:B------:R-:W-:Y:S01]  /*10e50*/  ISETP.GE.AND P2, PT, R89, UR14, PT ;  /* 0x0000000e59007c0c */ /* 0x000fe2000bf46270 */
[----:B-----5:R1:W-:Y:S01]  /*10e60*/  @!P0 ST.E.128 desc[UR54][R78.64], R4 ;  /* 0x000000044e008985 */ /* 0x0203e2000c101d36 */
[----:B------:R-:W-:-:S02]  /*10e70*/  @!P4 LEA R80, P5, R87, R20, 0x1 ;  /* 0x000000145750c211 */ /* 0x000fc400078a08ff */
[----:B------:R-:W-:Y:S01]  /*10e80*/  LOP3.LUT P0, RZ, R0, 0x40, RZ, 0xc0, !PT ;  /* 0x0000004000ff7812 */ /* 0x000fe2000780c0ff */
[----:B------:R2:W-:Y:S01]  /*10e90*/  @!P1 ST.E.128 desc[UR54][R76.64], R12 ;  /* 0x0000000c4c009985 */ /* 0x0005e2000c101d36 */
[----:B------:R-:W-:Y:S02]  /*10ea0*/  ISETP.GE.AND P1, PT, R99, UR14, PT ;  /* 0x0000000e63007c0c */ /* 0x000fe4000bf26270 */
[-C--:B------:R-:W-:Y:S02]  /*10eb0*/  @!P3 LEA R82, P6, R3, R20.reuse, 0x1 ;  /* 0x000000140352b211 */ /* 0x080fe400078c08ff */
[-C--:B------:R-:W-:Y:S02]  /*10ec0*/  @!P4 LEA.HI.X R81, R87, R21.reuse, R81, 0x1, P5 ;  /* 0x000000155751c211 */ /* 0x080fe400028f0c51 */
[----:B------:R-:W-:Y:S02]  /*10ed0*/  @!P3 LEA.HI.X R83, R3, R21, R83, 0x1, P6 ;  /* 0x000000150353b211 */ /* 0x000fe400030f0c53 */
[----:B------:R-:W-:Y:S01]  /*10ee0*/  @!P2 LEA R84, P5, R89, R20, 0x1 ;  /* 0x000000145954a211 */ /* 0x000fe200078a08ff */
[----:B------:R3:W-:Y:S01]  /*10ef0*/  @!P4 ST.E.128 desc[UR54][R80.64], R28 ;  /* 0x0000001c5000c985 */ /* 0x0007e2000c101d36 */
[----:B------:R-:W-:-:S02]  /*10f00*/  LOP3.LUT P6, RZ, R86, 0x80, RZ, 0xc0, !PT ;  /* 0x0000008056ff7812 */ /* 0x000fc400078cc0ff */
[-C--:B------:R-:W-:Y:S01]  /*10f10*/  @!P2 LEA.HI.X R85, R89, R21.reuse, R85, 0x1, P5 ;  /* 0x000000155955a211 */ /* 0x080fe200028f0c55 */
[----:B------:R3:W-:Y:S01]  /*10f20*/  @!P3 ST.E.128 desc[UR54][R82.64], R36 ;  /* 0x000000245200b985 */ /* 0x0007e2000c101d36 */
[----:B-1----:R-:W-:Y:S02]  /*10f30*/  SHF.R.S32.HI R5, RZ, 0x1f, R99 ;  /* 0x0000001fff057819 */ /* 0x002fe40000011463 */
[CC--:B------:R-:W-:Y:S01]  /*10f40*/  @!P1 LEA R4, P5, R99.reuse, R20.reuse, 0x1 ;  /* 0x0000001463049211 */ /* 0x0c0fe200078a08ff */
[----:B------:R3:W-:Y:S01]  /*10f50*/  @!P2 ST.E.128 desc[UR54][R84.64], R44 ;  /* 0x0000002c5400a985 */ /* 0x0007e2000c101d36 */
[----:B------:R-:W-:Y:S02]  /*10f60*/  SHF.R.S32.HI R7, RZ, 0x1f, R95 ;  /* 0x0000001fff077819 */ /* 0x000fe4000001145f */
[----:B------:R-:W-:Y:S02]  /*10f70*/  @!P1 LEA.HI.X R5, R99, R21, R5, 0x1, P5 ;  /* 0x0000001563059211 */ /* 0x000fe400028f0c05 */
[----:B------:R-:W-:-:S02]  /*10f80*/  @P0 LEA R6, P5, R95, R20, 0x1 ;  /* 0x000000145f060211 */ /* 0x000fc400078a08ff */
[----:B--2---:R-:W-:Y:S01]  /*10f90*/  SHF.R.S32.HI R13, RZ, 0x1f, R97 ;  /* 0x0000001fff0d7819 */ /* 0x004fe20000011461 */
[----:B------:R3:W-:Y:S01]  /*10fa0*/  @!P1 ST.E.128 desc[UR54][R4.64], R52 ;  /* 0x0000003404009985 */ /* 0x0007e2000c101d36 */
[----:B------:R-:W-:Y:S02]  /*10fb0*/  @P0 LEA.HI.X R7, R95, R21, R7, 0x1, P5 ;  /* 0x000000155f070211 */ /* 0x000fe400028f0c07 */
[----:B------:R-:W-:-:S03]  /*10fc0*/  @P6 LEA R12, P5, R97, R20, 0x1 ;  /* 0x00000014610c6211 */ /* 0x000fc600078a08ff */
[----:B------:R3:W-:Y:S01]  /*10fd0*/  @P0 ST.E.128 desc[UR54][R6.64], R60 ;  /* 0x0000003c06000985 */ /* 0x0007e2000c101d36 */
[----:B------:R-:W-:-:S05]  /*10fe0*/  @P6 LEA.HI.X R13, R97, R21, R13, 0x1, P5 ;  /* 0x00000015610d6211 */ /* 0x000fca00028f0c0d */
[----:B------:R3:W-:Y:S04]  /*10ff0*/  @P6 ST.E.128 desc[UR54][R12.64], R68 ;  /* 0x000000440c006985 */ /* 0x0007e8000c101d36 */
.L_x_5534:
[----:B------:R-:W-:Y:S05]  /*11000*/  BSYNC B1 ;  /* 0x0000000000017941 */ /* 0x000fea0003800000 */
.L_x_5533:
        /* <DEDUP_REMOVED lines=9> */
[----:B------:R-:W-:Y:S02]  /*110a0*/  SHF.R.S32.HI R7, RZ, 0x1f, R91 ;  /* 0x0000001fff077819 */ /* 0x000fe4000001145b */
[----:B------:R-:W-:-:S02]  /*110b0*/  ISETP.GE.AND P3, PT, R89, UR14, PT ;  /* 0x0000000e59007c0c */ /* 0x000fc4000bf66270 */
[----:B------:R-:W-:Y:S02]  /*110c0*/  SHF.R.S32.HI R15, RZ, 0x1f, R87 ;  /* 0x0000001fff0f7819 */ /* 0x000fe40000011457 */
[-C--:B0-----:R-:W-:Y:S01]  /*110d0*/  @!P0 LEA R6, P4, R91, R4.reuse, 0x1 ;  /* 0x000000045b068211 */ /* 0x081fe200078808ff */
[----:B----4-:R-:W-:Y:S01]  /*110e0*/  @!P5 IMAD.WIDE R12, R19, 0x2, R4 ;  /* 0x00000002130cd825 */ /* 0x010fe200078e0204 */
[----:B--2---:R-:W-:Y:S02]  /*110f0*/  SHF.R.S32.HI R21, RZ, 0x1f, R3 ;  /* 0x0000001fff157819 */ /* 0x004fe40000011403 */
[----:B------:R-:W-:Y:S02]  /*11100*/  @!P0 LEA.HI.X R7, R91, R5, R7, 0x1, P4 ;  /* 0x000000055b078211 */ /* 0x000fe400020f0c07 */
[----:B------:R-:W-:Y:S01]  /*11110*/  ISETP.GE.AND P4, PT, R99, UR14, PT ;  /* 0x0000000e63007c0c */ /* 0x000fe2000bf86270 */
[----:B------:R0:W-:Y:S01]  /*11120*/  @!P5 ST.E.128 desc[UR54][R12.64], R8 ;  /* 0x000000080c00d985 */ /* 0x0001e2000c101d36 */
[----:B------:R-:W-:-:S02]  /*11130*/  @!P1 LEA R14, P6, R87, R4, 0x1 ;  /* 0x00000004570e9211 */ /* 0x000fc400078c08ff */
[-C--:B-1----:R-:W-:Y:S01]  /*11140*/  @!P2 LEA R20, P5, R3, R4.reuse, 0x1 ;  /* 0x000000040314a211 */ /* 0x082fe200078a08ff */
[----:B------:R1:W-:Y:S01]  /*11150*/  @!P0 ST.E.128 desc[UR54][R6.64], R24 ;  /* 0x0000001806008985 */ /* 0x0003e2000c101d36 */
[-C--:B------:R-:W-:Y:S02]  /*11160*/  @!P1 LEA.HI.X R15, R87, R5.reuse, R15, 0x1, P6 ;  /* 0x00000005570f9211 */ /* 0x080fe400030f0c0f */
[----:B------:R-:W-:Y:S02]  /*11170*/  LOP3.LUT P6, RZ, R0, 0x40, RZ, 0xc0, !PT ;  /* 0x0000004000ff7812 */ /* 0x000fe400078cc0ff */
[----:B------:R-:W-:Y:S01]  /*11180*/  @!P2 LEA.HI.X R21, R3, R5, R21, 0x1, P5 ;  /* 0x000000050315a211 */ /* 0x000fe200028f0c15 */
[----:B------:R1:W-:Y:S01]  /*11190*/  @!P1 ST.E.128 desc[UR54][R14.64], R32 ;  /* 0x000000200e009985 */ /* 0x0003e2000c101d36 */
[----:B------:R-:W-:Y:S02]  /*111a0*/  SHF.R.S32.HI R0, RZ, 0x1f, R89 ;  /* 0x0000001fff007819 */ /* 0x000fe40000011459 */
[----:B------:R-:W-:Y:S01]  /*111b0*/  @!P3 LEA R28, P5, R89, R4, 0x1 ;  /* 0x00000004591cb211 */ /* 0x000fe200078a08ff */
[----:B------:R1:W-:Y:S01]  /*111c0*/  @!P2 ST.E.128 desc[UR54][R20.64], R40 ;  /* 0x000000281400a985 */ /* 0x0003e2000c101d36 */
[----:B------:R-:W-:-:S02]  /*111d0*/  LOP3.LUT P0, RZ, R86, 0x80, RZ, 0xc0, !PT ;  /* 0x0000008056ff7812 */ /* 0x000fc4000780c0ff */
[-C--:B------:R-:W-:Y:S02]  /*111e0*/  @!P3 LEA.HI.X R29, R89, R5.reuse, R0, 0x1, P5 ;  /* 0x00000005591db211 */ /* 0x080fe400028f0c00 */
[----:B------:R-:W-:Y:S02]  /*111f0*/  SHF.R.S32.HI R0, RZ, 0x1f, R99 ;  /* 0x0000001fff007819 */ /* 0x000fe40000011463 */
[C---:B0-----:R-:W-:Y:S01]  /*11200*/  @!P4 LEA R8, P5, R99.reuse, R4, 0x1 ;  /* 0x000000046308c211 */ /* 0x041fe200078a08ff */
[----:B------:R1:W-:Y:S03]  /*11210*/  @!P3 ST.E.128 desc[UR54][R28.64], R48 ;  /* 0x000000301c00b985 */ /* 0x0003e6000c101d36 */
[----:B------:R-:W-:Y:S02]  /*11220*/  @!P4 LEA.HI.X R9, R99, R5, R0, 0x1, P5 ;  /* 0x000000056309c211 */ /* 0x000fe400028f0c00 */
[----:B------:R-:W-:-:S02]  /*11230*/  SHF.R.S32.HI R0, RZ, 0x1f, R95 ;  /* 0x0000001fff007819 */ /* 0x000fc4000001145f */
[C---:B------:R-:W-:Y:S01]  /*11240*/  @P6 LEA R10, P5, R95.reuse, R4, 0x1 ;  /* 0x000000045f0a6211 */ /* 0x040fe200078a08ff */
[----:B------:R1:W-:Y:S03]  /*11250*/  @!P4 ST.E.128 desc[UR54][R8.64], R56 ;  /* 0x000000380800c985 */ /* 0x0003e6000c101d36 */
[----:B------:R-:W-:-:S05]  /*11260*/  @P6 LEA.HI.X R11, R95, R5, R0, 0x1, P5 ;  /* 0x000000055f0b6211 */ /* 0x000fca00028f0c00 */
[----:B------:R1:W-:Y:S01]  /*11270*/  @P6 ST.E.128 desc[UR54][R10.64], R64 ;  /* 0x000000400a006985 */ /* 0x0003e2000c101d36 */
[----:B------:R-:W-:Y:S05]  /*11280*/  @!P0 BRA `(.L_x_5535) ;  /* 0x0000002400788947 */ /* 0x000fea0003800000 */
[----:B------:R-:W-:Y:S02]  /*11290*/  LEA R4, P0, R97, R4, 0x1 ;  /* 0x0000000461047211 */ /* 0x000fe400078008ff */
[----:B------:R-:W-:-:S04]  /*112a0*/  SHF.R.S32.HI R0, RZ, 0x1f, R97 ;  /* 0x0000001fff007819 */ /* 0x000fc80000011461 */
[----:B------:R-:W-:-:S05]  /*112b0*/  LEA.HI.X R5, R97, R5, R0, 0x1, P0 ;  /* 0x0000000561057211 */ /* 0x000fca00000f0c00 */
[----:B------:R0:W-:Y:S01]  /*112c0*/  ST.E.128 desc[UR54][R4.64], R72 ;  /* 0x0000004804007985 */ /* 0x0001e2000c101d36 */
[----:B------:R-:W-:Y:S05]  /*112d0*/  BRA `(.L_x_5535) ;  /* 0x0000002400647947 */ /* 0x000fea0003800000 */
.L_x_5532:
[----:B------:R-:W-:Y:S01]  /*112e0*/  ULDC.64 UR12, c[0x0][0xb08] ;  /* 0x0002c200000c7ab9 */ /* 0x000fe20000000a00 */
[----:B------:R-:W-:Y:S01]  /*112f0*/  ULDC UR14, c[0x0][0xbe8] ;  /* 0x0002fa00000e7ab9 */ /* 0x000fe20000000800 */
[----:B------:R-:W-:Y:S01]  /*11300*/  UIMAD UR18, UR18, UR12, URZ ;  /* 0x0000000c121272a4 */ /* 0x000fe2000f8e023f */
[----:B0-----:R-:W-:Y:S01]  /*11310*/  VIADD R6, R186, UR45 ;  /* 0x0000002dba067c36 */ /* 0x001fe20008000000 */
[----:B------:R-:W-:Y:S01]  /*11320*/  UIMAD.WIDE.U32 UR10, UR4, UR12, URZ ;  /* 0x0000000c040a72a5 */ /* 0x000fe2000f8e003f */
[----:B------:R-:W-:Y:S01]  /*11330*/  BSSY B1, `(.L_x_5536) ;  /* 0x00000cc000017945 */ /* 0x000fe20003800000 */
[----:B------:R-:W-:Y:S01]  /*11340*/  UIMAD UR18, UR4, UR13, UR18 ;  /* 0x0000000d041272a4 */ /* 0x000fe2000f8e0212 */
[----:B------:R-:W-:Y:S01]  /*11350*/  IMAD.MOV.U32 R3, RZ, RZ, R6 ;  /* 0x000000ffff037224 */ /* 0x000fe200078e0006 */
        /* <DEDUP_REMOVED lines=23> */
[----:B------:R-:W-:Y:S01]  /*114d0*/  @P0 IMAD.HI.U32 R0, R6, UR9, RZ ;  /* 0x0000000906000c27 */ /* 0x000fe2000f8e00ff */
[----:B------:R-:W-:Y:S01]  /*114e0*/  ULDC.64 UR12, c[0x0][0xb48] ;  /* 0x0002d200000c7ab9 */ /* 0x000fe20000000a00 */
[----:B------:R-:W-:Y:S01]  /*114f0*/  @UP0 ULDC UR4, c[0x0][0xbf0] ;  /* 0x0002fc0000040ab9 */ /* 0x000fe20000000800 */
[----:B------:R-:W-:Y:S01]  /*11500*/  UIMAD.WIDE.U32 UR10, UR42, UR12, UR10 ;  /* 0x0000000c2a0a72a5 */ /* 0x000fe2000f8e000a */
[----:B------:R-:W-:-:S02]  /*11510*/  SHF.R.S32.HI R160, RZ, 0x1f, R205 ;  /* 0x0000001fffa07819 */ /* 0x000fc400000114cd */
[----:B------:R-:W-:Y:S01]  /*11520*/  @P0 SHF.R.U32.HI R3, RZ, UR4, R0 ;  /* 0x00000004ff030c19 */ /* 0x000fe20008011600 */
[----:B------:R-:W-:Y:S01]  /*11530*/  UIMAD UR42, UR42, UR13, UR11 ;  /* 0x0000000d2a2a72a4 */ /* 0x000fe2000f8e020b */
[----:B------:R-:W-:Y:S01]  /*11540*/  SHF.R.S32.HI R161, RZ, 0x1f, R206 ;  /* 0x0000001fffa17819 */ /* 0x000fe200000114ce */
[----:B------:R-:W-:Y:S01]  /*11550*/  IMAD.U32 R5, RZ, RZ, UR11 ;  /* 0x0000000bff057e24 */ /* 0x000fe2000f8e00ff */
[--C-:B------:R-:W-:Y:S01]  /*11560*/  SHF.R.S32.HI R0, RZ, 0x1f, R3.reuse ;  /* 0x0000001fff007819 */ /* 0x100fe20000011403 */
[----:B------:R-:W-:Y:S01]  /*11570*/  IMAD.MOV R7, RZ, RZ, -R3 ;  /* 0x000000ffff077224 */ /* 0x000fe200078e0a03 */
[----:B------:R-:W-:Y:S01]  /*11580*/  ULDC.64 UR12, c[0x0][0xb30] ;  /* 0x0002cc00000c7ab9 */ /* 0x000fe20000000a00 */
[----:B------:R-:W-:Y:S01]  /*11590*/  IMAD.U32 R4, RZ, RZ, UR10 ;  /* 0x0000000aff047e24 */ /* 0x000fe2000f8e00ff */
[----:B------:R-:W-:Y:S01]  /*115a0*/  ULDC.64 UR10, c[0x0][0xb28] ;  /* 0x0002ca00000a7ab9 */ /* 0x000fe20000000a00 */
[----:B------:R-:W-:Y:S01]  /*115b0*/  IMAD R0, R0, UR12, RZ ;  /* 0x0000000c00007c24 */ /* 0x000fe2000f8e02ff */
[----:B------:R-:W-:Y:S01]  /*115c0*/  UIADD3 UR4, UR41, 0x28c20, URZ ;  /* 0x00028c2029047890 */ /* 0x000fe2000fffe03f */
[----:B------:R-:W-:Y:S01]  /*115d0*/  IMAD R7, R7, UR14, R6 ;  /* 0x0000000e07077c24 */ /* 0x000fe2000f8e0206 */
[----:B------:R-:W-:Y:S01]  /*115e0*/  SHF.R.S32.HI R162, RZ, 0x1f, R207 ;  /* 0x0000001fffa27819 */ /* 0x000fe200000114cf */
[----:B------:R-:W-:Y:S01]  /*115f0*/  IMAD R9, R3, UR13, R0 ;  /* 0x0000000d03097c24 */ /* 0x000fe2000f8e0200 */
[----:B------:R-:W-:Y:S01]  /*11600*/  UPRMT UR4, URZ, 0x654, UR4 ;  /* 0x000006543f047896 */ /* 0x000fe20008000004 */
[----:B------:R-:W-:Y:S01]  /*11610*/  IMAD.U32 R5, RZ, RZ, UR42 ;  /* 0x0000002aff057e24 */ /* 0x000fe2000f8e00ff */
[----:B------:R-:W-:-:S02]  /*11620*/  SHF.R.S32.HI R0, RZ, 0x1f, R7 ;  /* 0x0000001fff007819 */ /* 0x000fc40000011407 */
[----:B------:R-:W-:Y:S01]  /*11630*/  SHF.R.S32.HI R163, RZ, 0x1f, R208 ;  /* 0x0000001fffa37819 */ /* 0x000fe200000114d0 */
[----:B------:R-:W-:Y:S01]  /*11640*/  IMAD.WIDE.U32 R4, R3, UR12, R4 ;  /* 0x0000000c03047c25 */ /* 0x000fe2000f8e0004 */
[----:B------:R-:W-:Y:S02]  /*11650*/  SHF.R.S32.HI R164, RZ, 0x1f, R209 ;  /* 0x0000001fffa47819 */ /* 0x000fe400000114d1 */
[----:B------:R-:W-:Y:S01]  /*11660*/  SHF.R.S32.HI R165, RZ, 0x1f, R210 ;  /* 0x0000001fffa57819 */ /* 0x000fe200000114d2 */
[----:B------:R-:W-:Y:S01]  /*11670*/  IMAD R0, R0, UR10, RZ ;  /* 0x0000000a00007c24 */ /* 0x000fe2000f8e02ff */
[----:B------:R-:W-:Y:S01]  /*11680*/  SYNCS.ARRIVE.TRANS64.RED.A1T0 RZ, [UR4], RZ ;  /* 0x000000ffffff79a7 */ /* 0x000fe20008100404 */
[----:B------:R-:W-:Y:S01]  /*11690*/  IMAD.IADD R5, R5, 0x1, R9 ;  /* 0x0000000105057824 */ /* 0x000fe200078e0209 */
[----:B------:R-:W-:Y:S01]  /*116a0*/  SHF.R.S32.HI R166, RZ, 0x1f, R211 ;  /* 0x0000001fffa67819 */ /* 0x000fe200000114d3 */
[----:B------:R-:W-:Y:S01]  /*116b0*/  IMAD R3, R7, UR11, R0 ;  /* 0x0000000b07037c24 */ /* 0x000fe2000f8e0200 */
[----:B------:R-:W-:Y:S01]  /*116c0*/  SHF.R.S32.HI R167, RZ, 0x1f, R212 ;  /* 0x0000001fffa77819 */ /* 0x000fe200000114d4 */
[----:B------:R-:W-:Y:S01]  /*116d0*/  VIADD R0, R17, UR45 ;  /* 0x0000002d11007c36 */ /* 0x000fe20008000000 */
[----:B------:R-:W-:Y:S01]  /*116e0*/  SHF.R.S32.HI R168, RZ, 0x1f, R213 ;  /* 0x0000001fffa87819 */ /* 0x000fe200000114d5 */
[----:B------:R-:W-:Y:S01]  /*116f0*/  IMAD.WIDE.U32 R4, R7, UR10, R4 ;  /* 0x0000000a07047c25 */ /* 0x000fe2000f8e0004 */
[----:B------:R-:W-:Y:S01]  /*11700*/  ULDC.64 UR10, c[0x0][0xb00] ;  /* 0x0002c000000a7ab9 */ /* 0x000fe20000000a00 */
[----:B------:R-:W-:-:S02]  /*11710*/  SHF.R.S32.HI R169, RZ, 0x1f, R214 ;  /* 0x0000001fffa97819 */ /* 0x000fc400000114d6 */
[----:B------:R-:W-:Y:S01]  /*11720*/  ISETP.GE.AND P0, PT, R0, UR8, PT ;  /* 0x0000000800007c0c */ /* 0x000fe2000bf06270 */
[----:B------:R-:W-:Y:S01]  /*11730*/  IMAD.IADD R5, R5, 0x1, R3 ;  /* 0x0000000105057824 */ /* 0x000fe200078e0203 */
[C---:B------:R-:W-:Y:S02]  /*11740*/  LEA R3, P1, R4.reuse, UR10, 0x2 ;  /* 0x0000000a04037c11 */ /* 0x040fe4000f8210ff */
[----:B------:R-:W-:Y:S02]  /*11750*/  SHF.R.S32.HI R170, RZ, 0x1f, R215 ;  /* 0x0000001fffaa7819 */ /* 0x000fe400000114d7 */
[----:B------:R-:W-:Y:S01]  /*11760*/  LEA.HI.X R10, R4, UR11, R5, 0x2, P1 ;  /* 0x0000000b040a7c11 */ /* 0x000fe200088f1405 */
[----:B------:R0:W1:Y:S01]  /*11770*/  SHFL.IDX PT, R12, R3, RZ, 0x1c1f ;  /* 0x001c1fff030c7589 */ /* 0x00006200000e0000 */
[----:B------:R-:W-:Y:S02]  /*11780*/  SHF.R.S32.HI R14, RZ, 0x1f, R216 ;  /* 0x0000001fff0e7819 */ /* 0x000fe400000114d8 */
[----:B------:R-:W-:Y:S01]  /*11790*/  SHF.R.S32.HI R15, RZ, 0x1f, R217 ;  /* 0x0000001fff0f7819 */ /* 0x000fe200000114d9 */
[----:B------:R0:W2:Y:S01]  /*117a0*/  SHFL.IDX PT, R11, R10, RZ, 0x1c1f ;  /* 0x001c1fff0a0b7589 */ /* 0x0000a200000e0000 */
[----:B------:R-:W-:-:S02]  /*117b0*/  SHF.R.S32.HI R171, RZ, 0x1f, R218 ;  /* 0x0000001fffab7819 */ /* 0x000fc400000114da */
[----:B------:R-:W-:Y:S01]  /*117c0*/  SHF.R.S32.HI R172, RZ, 0x1f, R18 ;  /* 0x0000001fffac7819 */ /* 0x000fe20000011412 */
[----:B------:R-:W-:Y:S06]  /*117d0*/  @P0 BRA `(.L_x_5537) ;  /* 0x0000000800040947 */ /* 0x000fec0003800000 */
[----:B------:R-:W-:Y:S02]  /*117e0*/  ULDC UR4, c[0x0][0xac8] ;  /* 0x0002b20000047ab9 */ /* 0x000fe40000000800 */
[----:B------:R-:W-:Y:S02]  /*117f0*/  ISETP.GE.AND P0, PT, R18, UR4, PT ;  /* 0x0000000412007c0c */ /* 0x000fe4000bf06270 */
[----:B------:R-:W-:Y:S02]  /*11800*/  ISETP.GE.AND P3, PT, R218, UR4, PT ;  /* 0x00000004da007c0c */ /* 0x000fe4000bf66270 */
[----:B------:R-:W-:-:S09]  /*11810*/  ISETP.GE.AND P2, PT, R217, UR4, PT ;  /* 0x00000004d9007c0c */ /* 0x000fd2000bf46270 */
[----:B-1----:R-:W-:-:S04]  /*11820*/  @!P0 LEA R4, P1, R18, R12, 0x2 ;  /* 0x0000000c12048211 */ /* 0x002fc800078210ff */
[----:B--2---:R-:W-:Y:S02]  /*11830*/  @!P0 LEA.HI.X R5, R18, R11, R172, 0x2, P1 ;  /* 0x0000000b12058211 */ /* 0x004fe400008f14ac */
[----:B------:R-:W-:-:S03]  /*11840*/  ISETP.GE.AND P1, PT, R216, UR4, PT ;  /* 0x00000004d8007c0c */ /* 0x000fc6000bf26270 */
[----:B------:R1:W-:Y:S01]  /*11850*/  @!P0 ST.E.64 desc[UR54][R4.64], R24 ;  /* 0x0000001804008985 */ /* 0x0003e2000c101b36 */
[----:B------:R-:W-:-:S09]  /*11860*/  ISETP.GE.AND P0, PT, R215, UR4, PT ;  /* 0x00000004d7007c0c */ /* 0x000fd2000bf06270 */
[-C--:B------:R-:W-:Y:S02]  /*11870*/  @!P1 LEA R6, P5, R216, R12.reuse, 0x2 ;  /* 0x0000000cd8069211 */ /* 0x080fe400078a10ff */
[----:B-1----:R-:W-:Y:S02]  /*11880*/  @!P3 LEA R4, P4, R218, R12, 0x2 ;  /* 0x0000000cda04b211 */ /* 0x002fe400078810ff */
[-C--:B------:R-:W-:Y:S02]  /*11890*/  @!P1 LEA.HI.X R7, R216, R11.reuse, R14, 0x2, P5 ;  /* 0x0000000bd8079211 */ /* 0x080fe400028f140e */
[----:B------:R-:W-:Y:S02]  /*118a0*/  @!P3 LEA.HI.X R5, R218, R11, R171, 0x2, P4 ;  /* 0x0000000bda05b211 */ /* 0x000fe400020f14ab */
[----:B------:R-:W-:Y:S02]  /*118b0*/  ISETP.GE.AND P4, PT, R213, UR4, PT ;  /* 0x00000004d5007c0c */ /* 0x000fe4000bf86270 */
[----:B------:R-:W-:Y:S01]  /*118c0*/  ISETP.GE.AND P5, PT, R212, UR4, PT ;  /* 0x00000004d4007c0c */ /* 0x000fe2000bfa6270 */
[----:B------:R1:W-:Y:S01]  /*118d0*/  @!P3 ST.E.64 desc[UR54][R4.64], R28 ;  /* 0x0000001c0400b985 */ /* 0x0003e2000c101b36 */
[----:B------:R-:W-:-:S02]  /*118e0*/  ISETP.GE.AND P3, PT, R214, UR4, PT ;  /* 0x00000004d6007c0c */ /* 0x000fc4000bf66270 */
[----:B-1----:R-:W-:-:S04]  /*118f0*/  @!P2 LEA R4, P6, R217, R12, 0x2 ;  /* 0x0000000cd904a211 */ /* 0x002fc800078c10ff */
[----:B------:R-:W-:Y:S02]  /*11900*/  @!P2 LEA.HI.X R5, R217, R11, R15, 0x2, P6 ;  /* 0x0000000bd905a211 */ /* 0x000fe400030f140f */
[----:B------:R-:W-:-:S03]  /*11910*/  @!P0 LEA R8, P6, R215, R12, 0x2 ;  /* 0x0000000cd7088211 */ /* 0x000fc600078c10ff */
[----:B------:R1:W-:Y:S01]  /*11920*/  @!P2 ST.E.64 desc[UR54][R4.64], R32 ;  /* 0x000000200400a985 */ /* 0x0003e2000c101b36 */
[----:B------:R-:W-:-:S03]  /*11930*/  @!P0 LEA.HI.X R9, R215, R11, R170, 0x2, P6 ;  /* 0x0000000bd7098211 */ /* 0x000fc600030f14aa */
[----:B------:R2:W-:Y:S04]  /*11940*/  @!P1 ST.E.64 desc[UR54][R6.64], R36 ;  /* 0x0000002406009985 */ /* 0x0005e8000c101b36 */
[----:B------:R3:W-:Y:S01]  /*11950*/  @!P0 ST.E.64 desc[UR54][R8.64], R40 ;  /* 0x0000002808008985 */ /* 0x0007e2000c101b36 */
[----:B------:R-:W-:Y:S02]  /*11960*/  ISETP.GE.AND P0, PT, R211, UR4, PT ;  /* 0x00000004d3007c0c */ /* 0x000fe4000bf06270 */
[CC--:B-1----:R-:W-:Y:S02]  /*11970*/  @!P3 LEA R4, P1, R214.reuse, R12.reuse, 0x2 ;  /* 0x0000000cd604b211 */ /* 0x0c2fe400078210ff */
[----:B--2---:R-:W-:Y:S02]  /*11980*/  @!P4 LEA R6, P2, R213, R12, 0x2 ;  /* 0x0000000cd506c211 */ /* 0x004fe400078410ff */
[----:B------:R-:W-:-:S02]  /*11990*/  @!P3 LEA.HI.X R5, R214, R11, R169, 0x2, P1 ;  /* 0x0000000bd605b211 */ /* 0x000fc400008f14a9 */
[----:B------:R-:W-:Y:S02]  /*119a0*/  ISETP.GE.AND P1, PT, R210, UR4, PT ;  /* 0x00000004d2007c0c */ /* 0x000fe4000bf26270 */
[-C--:B------:R-:W-:Y:S01]  /*119b0*/  @!P4 LEA.HI.X R7, R213, R11.reuse, R168, 0x2, P2 ;  /* 0x0000000bd507c211 */ /* 0x080fe200010f14a8 */
[----:B------:R1:W-:Y:S01]  /*119c0*/  @!P3 ST.E.64 desc[UR54][R4.64], R44 ;  /* 0x0000002c0400b985 */ /* 0x0003e2000c101b36 */
[----:B------:R-:W-:Y:S02]  /*119d0*/  ISETP.GE.AND P2, PT, R209, UR4, PT ;  /* 0x00000004d1007c0c */ /* 0x000fe4000bf46270 */
[----:B---3--:R-:W-:Y:S01]  /*119e0*/  @!P5 LEA R8, P6, R212, R12, 0x2 ;  /* 0x0000000cd408d211 */ /* 0x008fe200078c10ff */
[----:B------:R2:W-:Y:S01]  /*119f0*/  @!P4 ST.E.64 desc[UR54][R6.64], R48 ;  /* 0x000000300600c985 */ /* 0x0005e2000c101b36 */
[----:B------:R-:W-:Y:S02]  /*11a00*/  ISETP.GE.AND P3, PT, R208, UR4, PT ;  /* 0x00000004d0007c0c */ /* 0x000fe4000bf66270 */
[----:B------:R-:W-:-:S02]  /*11a10*/  @!P5 LEA.HI.X R9, R212, R11, R167, 0x2, P6 ;  /* 0x0000000bd409d211 */ /* 0x000fc400030f14a7 */
        /* <DEDUP_REMOVED lines=11> */
[----:B------:R-:W-:Y:S02]  /*11ad0*/  @!P2 LEA.HI.X R9, R209, R11, R164, 0x2, P6 ;  /* 0x0000000bd109a211 */ /* 0x000fe400030f14a4 */
        /* <DEDUP_REMOVED lines=52> */
[C---:B-1----:R-:W-:Y:S01]  /*11e20*/  @!P4 LEA R6, P2, R195.reuse, R12, 0x2 ;  /* 0x0000000cc306c211 */ /* 0x042fe200078410ff */
[----:B------:R1:W-:Y:S03]  /*11e30*/  @!P5 ST.E.64 desc[UR54][R4.64], R116 ;  /* 0x000000740400d985 */ /* 0x0003e6000c101b36 */
[----:B------:R-:W-:-:S02]  /*11e40*/  @!P4 LEA.HI.X R7, R195, R11, R229, 0x2, P2 ;  /* 0x0000000bc307c211 */ /* 0x000fc400010f14e5 */
[----:B------:R-:W-:Y:S02]  /*11e50*/  ISETP.GE.AND P2, PT, R189, UR4, PT ;  /* 0x00000004bd007c0c */ /* 0x000fe4000bf46270 */
[CC--:B--2---:R-:W-:Y:S01]  /*11e60*/  @!P3 LEA R8, P6, R194.reuse, R12.reuse, 0x2 ;  /* 0x0000000cc208b211 */ /* 0x0c4fe200078c10ff */
        /* <DEDUP_REMOVED lines=10> */
[----:B------:R-:W-:-:S03]  /*11f10*/  @!P1 LEA.HI.X R7, R192, R11, R225, 0x2, P6 ;  /* 0x0000000bc0079211 */ /* 0x000fc600030f14e1 */
[CC--:B-1----:R-:W-:Y:S02]  /*11f20*/  @!P3 LEA R8, P6, R190.reuse, R12.reuse, 0x2 ;  /* 0x0000000cbe08b211 */ /* 0x0c2fe400078c10ff */
[----:B------:R1:W-:Y:S02]  /*11f30*/  @!P1 ST.E.64 desc[UR54][R6.64], R132 ;  /* 0x0000008406009985 */ /* 0x0003e4000c101b36 */
        /* <DEDUP_REMOVED lines=11> */
.L_x_5537:
[----:B------:R-:W-:Y:S05]  /*11ff0*/  BSYNC B1 ;  /* 0x0000000000017941 */ /* 0x000fea0003800000 */
.L_x_5536:
        /* <DEDUP_REMOVED lines=10> */
[-C--:B0--3--:R-:W-:Y:S02]  /*120a0*/  @!P4 LEA R4, P3, R18, R3.reuse, 0x2 ;  /* 0x000000031204c211 */ /* 0x089fe400078610ff */
[----:B------:R-:W-:Y:S02]  /*120b0*/  @!P2 LEA R6, P6, R218, R3, 0x2 ;  /* 0x00000003da06a211 */ /* 0x000fe400078c10ff */
[----:B-1----:R-:W-:Y:S02]  /*120c0*/  @!P4 LEA.HI.X R5, R18, R21, R172, 0x2, P3 ;  /* 0x000000151205c211 */ /* 0x002fe400018f14ac */
[----:B------:R-:W-:Y:S02]  /*120d0*/  ISETP.GE.AND P3, PT, R215, UR4, PT ;  /* 0x00000004d7007c0c */ /* 0x000fe4000bf66270 */
[----:B------:R-:W-:Y:S01]  /*120e0*/  @!P1 LEA R8, P5, R217, R3, 0x2 ;  /* 0x00000003d9089211 */ /* 0x000fe200078a10ff */
[----:B------:R0:W-:Y:S01]  /*120f0*/  @!P4 ST.E.64 desc[UR54][R4.64], R26 ;  /* 0x0000001a0400c985 */ /* 0x0001e2000c101b36 */
[----:B------:R-:W-:-:S02]  /*12100*/  ISETP.GE.AND P4, PT, R214, UR4, PT ;  /* 0x00000004d6007c0c */ /* 0x000fc4000bf86270 */
[----:B------:R-:W-:Y:S02]  /*12110*/  @!P2 LEA.HI.X R7, R218, R21, R171, 0x2, P6 ;  /* 0x00000015da07a211 */ /* 0x000fe400030f14ab */
[C---:B------:R-:W-:Y:S02]  /*12120*/  @!P0 LEA R10, P6, R216.reuse, R3, 0x2 ;  /* 0x00000003d80a8211 */ /* 0x040fe400078c10ff */
        /* <DEDUP_REMOVED lines=14> */
[----:B------:R-:W-:Y:S01]  /*12210*/  @!P5 LEA R14, P6, R213, R3, 0x2 ;  /* 0x00000003d50ed211 */ /* 0x000fe200078c10ff */
[----:B------:R4:W-:Y:S01]  /*12220*/  @!P4 ST.E.64 desc[UR54][R12.64], R46 ;  /* 0x0000002e0c00c985 */ /* 0x0009e2000c101b36 */
[----:B------:R-:W-:Y:S02]  /*12230*/  ISETP.GE.AND P3, PT, R209, UR4, PT ;  /* 0x00000004d1007c0c */ /* 0x000fe4000bf66270 */
[----:B------:R-:W-:Y:S02]  /*12240*/  @!P5 LEA.HI.X R15, R213, R21, R168, 0x2, P6 ;  /* 0x00000015d50fd211 */ /* 0x000fe400030f14a8 */
[-C--:B-1----:R-:W-:Y:S02]  /*12250*/  @!P0 LEA R6, P6, R212, R3.reuse, 0x2 ;  /* 0x00000003d4068211 */ /* 0x082fe400078c10ff */
[----:B------:R-:W-:Y:S01]  /*12260*/  ISETP.GE.AND P4, PT, R208, UR4, PT ;  /* 0x00000004d0007c0c */ /* 0x000fe2000bf86270 */
[----:B------:R1:W-:Y:S01]  /*12270*/  @!P5 ST.E.64 desc[UR54][R14.64], R50 ;  /* 0x000000320e00d985 */ /* 0x0003e2000c101b36 */
[----:B--2---:R-:W-:-:S02]  /*12280*/  @!P1 LEA R8, P5, R211, R3, 0x2 ;  /* 0x00000003d3089211 */ /* 0x004fc400078a10ff */
[----:B------:R-:W-:Y:S02]  /*12290*/  @!P0 LEA.HI.X R7, R212, R21, R167, 0x2, P6 ;  /* 0x00000015d4078211 */ /* 0x000fe400030f14a7 */
        /* <DEDUP_REMOVED lines=9> */
[C---:B----4-:R-:W-:Y:S02]  /*12330*/  @!P4 LEA R12, P2, R208.reuse, R3, 0x2 ;  /* 0x00000003d00cc211 */ /* 0x050fe400078410ff */
[----:B------:R-:W-:Y:S02]  /*12340*/  ISETP.GE.AND P1, PT, R205, UR4, PT ;  /* 0x00000004cd007c0c */ /* 0x000fe4000bf26270 */
[-C--:B------:R-:W-:Y:S02]  /*12350*/  @!P3 LEA.HI.X R5, R209, R21.reuse, R164, 0x2, P6 ;  /* 0x00000015d105b211 */ /* 0x080fe400030f14a4 */
[----:B------:R-:W-:Y:S02]  /*12360*/  @!P4 LEA.HI.X R13, R208, R21, R163, 0x2, P2 ;  /* 0x00000015d00dc211 */ /* 0x000fe400010f14a3 */
[----:B------:R-:W-:Y:S01]  /*12370*/  ISETP.GE.AND P2, PT, R204, UR4, PT ;  /* 0x00000004cc007c0c */ /* 0x000fe2000bf46270 */
[----:B------:R-:W-:Y:S01]  /*12380*/  @!P3 ST.E.64 desc[UR54][R4.64], R66 ;  /* 0x000000420400b985 */ /* 0x000fe2000c101b36 */
[----:B-1----:R-:W-:-:S03]  /*12390*/  @!P5 LEA R14, P6, R207, R3, 0x2 ;  /* 0x00000003cf0ed211 */ /* 0x002fc600078c10ff */
[----:B------:R1:W-:Y:S01]  /*123a0*/  @!P4 ST.E.64 desc[UR54][R12.64], R70 ;  /* 0x000000460c00c985 */ /* 0x0003e2000c101b36 */
[----:B------:R-:W-:Y:S02]  /*123b0*/  @!P5 LEA.HI.X R15, R207, R21, R162, 0x2, P6 ;  /* 0x00000015cf0fd211 */ /* 0x000fe400030f14a2 */
[CC--:B0-----:R-:W-:Y:S02]  /*123c0*/  @!P0 LEA R6, P4, R206.reuse, R3.reuse, 0x2 ;  /* 0x00000003ce068211 */ /* 0x0c1fe400078810ff */
[----:B--2---:R-:W-:Y:S01]  /*123d0*/  @!P1 LEA R8, P3, R205, R3, 0x2 ;  /* 0x00000003cd089211 */ /* 0x004fe200078610ff */
        /* <DEDUP_REMOVED lines=14> */
[C---:B------:R-:W-:Y:S02]  /*124c0*/  @!P5 LEA R4, P6, R203.reuse, R3, 0x2 ;  /* 0x00000003cb04d211 */ /* 0x040fe400078c10ff */
[-C--:B------:R-:W-:Y:S02]  /*124d0*/  @!P4 LEA.HI.X R13, R202, R21.reuse, R157, 0x2, P0 ;  /* 0x00000015ca0dc211 */ /* 0x080fe400000f149d */
[----:B------:R-:W-:Y:S02]  /*124e0*/  @!P5 LEA.HI.X R5, R203, R21, R158, 0x2, P6 ;  /* 0x00000015cb05d211 */ /* 0x000fe400030f149e */
[----:B------:R-:W-:Y:S02]  /*124f0*/  ISETP.GE.AND P0, PT, R198, UR4, PT ;  /* 0x00000004c6007c0c */ /* 0x000fe4000bf06270 */
[----:B0-----:R-:W-:Y:S01]  /*12500*/  @!P3 LEA R14, P6, R201, R3, 0x2 ;  /* 0x00000003c90eb211 */ /* 0x001fe200078c10ff */
[----:B------:R0:W-:Y:S01]  /*12510*/  @!P5 ST.E.64 desc[UR54][R4.64], R90 ;  /* 0x0000005a0400d985 */ /* 0x0001e2000c101b36 */
[----:B------:R-:W-:-:S02]  /*12520*/  ISETP.GE.AND P5, PT, R197, UR4, PT ;  /* 0x00000004c5007c0c */ /* 0x000fc4000bfa6270 */
[----:B------:R-:W-:Y:S01]  /*12530*/  @!P3 LEA.HI.X R15, R201, R21, R156, 0x2, P6 ;  /* 0x00000015c90fb211 */ /* 0x000fe200030f149c */
[----:B------:R4:W-:Y:S01]  /*12540*/  @!P4 ST.E.64 desc[UR54][R12.64], R94 ;  /* 0x0000005e0c00c985 */ /* 0x0009e2000c101b36 */
[-C--:B--2---:R-:W-:Y:S02]  /*12550*/  @!P2 LEA R6, P6, R200, R3.reuse, 0x2 ;  /* 0x00000003c806a211 */ /* 0x084fe400078c10ff */
[----:B------:R-:W-:Y:S01]  /*12560*/  ISETP.GE.AND P4, PT, R196, UR4, PT ;  /* 0x00000004c4007c0c */ /* 0x000fe2000bf86270 */
[----:B------:R2:W-:Y:S01]  /*12570*/  @!P3 ST.E.64 desc[UR54][R14.64], R98 ;  /* 0x000000620e00b985 */ /* 0x0005e2000c101b36 */
[----:B---3--:R-:W-:Y:S02]  /*12580*/  @!P1 LEA R8, P3, R199, R3, 0x2 ;  /* 0x00000003c7089211 */ /* 0x008fe400078610ff */
        /* <DEDUP_REMOVED lines=11> */
[----:B------:R-:W-:Y:S02]  /*12640*/  @!P5 LEA.HI.X R5, R197, R21, R152, 0x2, P1 ;  /* 0x00000015c505d211 */ /* 0x000fe400008f1498 */
        /* <DEDUP_REMOVED lines=8> */
[C---:B-1----:R-:W-:Y:S01]  /*126d0*/  @!P0 LEA R6, P5, R194.reuse, R3, 0x2 ;  /* 0x00000003c2068211 */ /* 0x042fe200078a10ff */
[----:B------:R1:W-:Y:S01]  /*126e0*/  @!P3 ST.E.64 desc[UR54][R14.64], R122 ;  /* 0x0000007a0e00b985 */ /* 0x0003e2000c101b36 */
[----:B------:R-:W-:Y:S02]  /*126f0*/  ISETP.GE.AND P3, PT, R191, UR4, PT ;  /* 0x00000004bf007c0c */ /* 0x000fe4000bf66270 */
[----:B------:R-:W-:Y:S02]  /*12700*/  @!P0 LEA.HI.X R7, R194, R21, R228, 0x2, P5 ;  /* 0x00000015c2078211 */ /* 0x000fe400028f14e4 */
[----:B------:R-:W-:Y:S02]  /*12710*/  ISETP.GE.AND P5, PT, R189, UR4, PT ;  /* 0x00000004bd007c0c */ /* 0x000fe4000bfa6270 */
[-C--:B---3--:R-:W-:Y:S01]  /*12720*/  @!P1 LEA R8, P6, R193, R3.reuse, 0x2 ;  /* 0x00000003c1089211 */ /* 0x088fe200078c10ff */
[----:B------:R4:W-:Y:S02]  /*12730*/  @!P0 ST.E.64 desc[UR54][R6.64], R126 ;  /* 0x0000007e06008985 */ /* 0x0009e4000c101b36 */
[----:B0-----:R-:W-:-:S02]  /*12740*/  @!P4 LEA R4, P0, R192, R3, 0x2 ;  /* 0x00000003c004c211 */ /* 0x001fc400078010ff */
[----:B------:R-:W-:Y:S02]  /*12750*/  @!P1 LEA.HI.X R9, R193, R21, R226, 0x2, P6 ;  /* 0x00000015c1099211 */ /* 0x000fe400030f14e2 */
[----:B------:R-:W-:Y:S02]  /*12760*/  @!P3 LEA R10, P6, R191, R3, 0x2 ;  /* 0x00000003bf0ab211 */ /* 0x000fe400078c10ff */
[----:B------:R-:W-:Y:S01]  /*12770*/  @!P4 LEA.HI.X R5, R192, R21, R225, 0x2, P0 ;  /* 0x00000015c005c211 */ /* 0x000fe200000f14e1 */
        /* <DEDUP_REMOVED lines=12> */
[----:B----4-:R-:W-:-:S04]  /*12840*/  LEA R4, P0, R188, R3, 0x2 ;  /* 0x00000003bc047211 */ /* 0x010fc800078010ff */
[----:B------:R-:W-:-:S05]  /*12850*/  LEA.HI.X R5, R188, R21, R221, 0x2, P0 ;  /* 0x00000015bc057211 */ /* 0x000fca00000f14dd */
[----:B------:R0:W-:Y:S01]  /*12860*/  ST.E.64 desc[UR54][R4.64], R150 ;  /* 0x0000009604007985 */ /* 0x0001e2000c101b36 */
[----:B------:R-:W-:Y:S05]  /*12870*/  BRA `(.L_x_5535) ;  /* 0x0000000c00fc7947 */ /* 0x000fea0003800000 */
.L_x_5529:
        /* <DEDUP_REMOVED lines=9> */
[----:B------:R-:W-:Y:S01]  /*12910*/  UISETP.NE.U32.AND UP1, UPT, UR10, URZ, UPT ;  /* 0x0000003f0a00728c */ /* 0x000fe2000bf25070 */
[----:B------:R-:W-:Y:S02]  /*12920*/  ULDC UR4, c[0x0][0xa88] ;  /* 0x0002a20000047ab9 */ /* 0x000fe40000000800 */
[----:B------:R-:W2:Y:S01]  /*12930*/  @P1 LDG.E R9, desc[UR54][R4.64] ;  /* 0x0000003604091981 */ /* 0x000ea2000c1e1900 */
[----:B------:R-:W-:Y:S01]  /*12940*/  UISETP.NE.AND.EX UP1, UPT, UR11, URZ, UPT, UP1 ;  /* 0x0000003f0b00728c */ /* 0x000fe2000bf25310 */
[----:B------:R-:W-:-:S05]  /*12950*/  IMAD.U32 R0, RZ, RZ, UR4 ;  /* 0x00000004ff007e24 */ /* 0x000fca000f8e00ff */
[----:B------:R-:W-:-:S05]  /*12960*/  PLOP3.LUT P2, PT, PT, PT, UP1, 0x80, 0x0 ;  /* 0x000000000000781c */ /* 0x000fca0003f4f018 */
[----:B------:R-:W-:Y:S02]  /*12970*/  @UP1 ULDC.64 UR10, c[0x0][0xc08] ;  /* 0x00030200000a1ab9 */ /* 0x000fe40000000a00 */
[----:B------:R-:W-:-:S06]  /*12980*/  @UP1 UIMAD.WIDE UR10, UR44, 0x4, UR10 ;  /* 0x000000042c0a18a5 */ /* 0x000fcc000f8e020a */
[----:B------:R-:W-:Y:S02]  /*12990*/  IMAD.U32 R6, RZ, RZ, UR10 ;  /* 0x0000000aff067e24 */ /* 0x000fe4000f8e00ff */
[----:B------:R-:W-:-:S05]  /*129a0*/  IMAD.U32 R7, RZ, RZ, UR11 ;  /* 0x0000000bff077e24 */ /* 0x000fca000f8e00ff */
[----:B------:R0:W5:Y:S01]  /*129b0*/  @P2 LDG.E R0, desc[UR54][R6.64] ;  /* 0x0000003606002981 */ /* 0x000162000c1e1900 */
[----:B------:R-:W-:Y:S01]  /*129c0*/  UISETP.NE.AND UP1, UPT, UR9, URZ, UPT ;  /* 0x0000003f0900728c */ /* 0x000fe2000bf25270 */
[----:B------:R-:W-:Y:S01]  /*129d0*/  UMOV UR4, URZ ;  /* 0x0000003f00047c82 */ /* 0x000fe20008000000 */
[----:B------:R-:W1:Y:S09]  /*129e0*/  S2R R8, SR_TID.X ;  /* 0x0000000000087919 */ /* 0x000e720000002100 */
[----:B------:R-:W-:Y:S01]  /*129f0*/  @!UP1 ULDC UR9, c[0x0][0xad4] ;  /* 0x0002b50000099ab9 */ /* 0x000fe20000000800 */
[----:B-1----:R-:W-:-:S05]  /*12a00*/  VIADD R3, R8, 0xffffff80 ;  /* 0xffffff8008037836 */ /* 0x002fca0000000000 */
[----:B------:R-:W-:Y:S02]  /*12a10*/  ISETP.GT.AND P0, PT, R3, 0x3f, PT ;  /* 0x0000003f0300780c */ /* 0x000fe40003f04270 */
[----:B--2---:R-:W-:Y:S01]  /*12a20*/  @P1 R2UR UR4, R9 ;  /* 0x00000000090412ca */ /* 0x004fe200000e0000 */
[----:B0-----:R-:W-:-:S14]  /*12a30*/  @P2 BRA `(.L_x_5538) ;  /* 0x0000000000102947 */ /* 0x001fdc0003800000 */
[----:B------:R-:W-:Y:S05]  /*12a40*/  @!P1 BRA `(.L_x_5538) ;  /* 0x00000000000c9947 */ /* 0x000fea0003800000 */
[----:B------:R-:W2:Y:S04]  /*12a50*/  LDG.E R3, desc[UR54][R4.64] ;  /* 0x0000003604037981 */ /* 0x000ea8000c1e1900 */
[----:B-----5:R-:W2:Y:S02]  /*12a60*/  LDG.E R0, desc[UR54][R4.64+0x4] ;  /* 0x0000043604007981 */ /* 0x020ea4000c1e1900 */
[----:B--2---:R-:W-:-:S07]  /*12a70*/  IMAD.IADD R0, R0, 0x1, -R3 ;  /* 0x0000000100007824 */ /* 0x004fce00078e0a03 */
.L_x_5538:
[----:B------:R-:W-:Y:S01]  /*12a80*/  USHF.R.S32.HI UR16, URZ, 0x1f, UR44 ;  /* 0x0000001f3f107899 */ /* 0x000fe2000801142c */
[----:B------:R-:W-:Y:S01]  /*12a90*/  BSSY B1, `(.L_x_5539) ;  /* 0x000003a000017945 */ /* 0x000fe20003800000 */
[----:B------:R-:W-:Y:S02]  /*12aa0*/  USHF.R.S32.HI UR24, URZ, 0x1f, UR4 ;  /* 0x0000001f3f187899 */ /* 0x000fe40008011404 */
[----:B------:R-:W-:Y:S02]  /*12ab0*/  USEL UR8, UR44, URZ, !UP0 ;  /* 0x0000003f2c087287 */ /* 0x000fe4000c000000 */
[----:B------:R-:W-:Y:S01]  /*12ac0*/  USEL UR16, UR16, URZ, !UP0 ;  /* 0x0000003f10107287 */ /* 0x000fe2000c000000 */
[----:B------:R-:W-:Y:S11]  /*12ad0*/  @P0 BRA `(.L_x_5540) ;  /* 0x0000000000d40947 */ /* 0x000ff60003800000 */
[----:B------:R-:W0:Y:S01]  /*12ae0*/  LDC R9, c[0x0][0xbe8] ;  /* 0x0002fa00ff097b82 */ /* 0x000e220000000800 */
[----:B------:R-:W-:-:S05]  /*12af0*/  IMAD.U32 R5, RZ, RZ, UR45 ;  /* 0x0000002dff057e24 */ /* 0x000fca000f8e00ff */
[----:B------:R-:W-:Y:S01]  /*12b00*/  IADD3 R6, R5, -0x80, R8 ;  /* 0xffffff8005067810 */ /* 0x000fe20007ffe008 */
[----:B0----5:R-:W-:-:S05]  /*12b10*/  IMAD R3, R0, R9, RZ ;  /* 0x0000000900037224 */ /* 0x021fca00078e02ff */
[----:B------:R-:W-:-:S13]  /*12b20*/  ISETP.GE.AND P0, PT, R6, R3, PT ;  /* 0x000000030600720c */ /* 0x000fda0003f06270 */
[----:B------:R-:W-:Y:S05]  /*12b30*/  @P0 BRA `(.L_x_5540) ;  /* 0x0000000000bc0947 */ /* 0x000fea0003800000 */
[----:B------:R-:W-:Y:S01]  /*12b40*/  ISETP.NE.AND P0, PT, R9, 0x1, PT ;  /* 0x000000010900780c */ /* 0x000fe20003f05270 */
[----:B------:R-:W-:Y:S01]  /*12b50*/  UISETP.GT.AND UP0, UPT, UR9, 0x1, UPT ;  /* 0x000000010900788c */ /* 0x000fe2000bf04270 */
[----:B------:R-:W-:Y:S01]  /*12b60*/  UMOV UR20, 0x9b8 ;  /* 0x000009b800147882 */ /* 0x000fe20000000000 */
[----:B------:R-:W-:Y:S02]  /*12b70*/  ULOP3.LUT UR17, UR42, 0xff, URZ, 0xc0, !UPT ;  /* 0x000000ff2a117892 */ /* 0x000fe4000f8ec03f */
[----:B------:R-:W-:Y:S02]  /*12b80*/  USEL UR20, UR20, 0x978, UP0 ;  /* 0x0000097814147887 */ /* 0x000fe40008000000 */
[----:B------:R-:W-:-:S06]  /*12b90*/  USEL UR17, UR17, URZ, UP0 ;  /* 0x0000003f11117287 */ /* 0x000fcc0008000000 */
[----:B------:R-:W0:Y:S04]  /*12ba0*/  @P0 LDC R3, c[0x0][0xbec] ;  /* 0x0002fb00ff030b82 */ /* 0x000e280000000800 */
[----:B------:R-:W-:Y:S01]  /*12bb0*/  ULDC.64 UR10, c[0x0][UR20+0x218] ;  /* 0x00008600140a7abb */ /* 0x000fe20008000a00 */
[----:B------:R-:W-:Y:S01]  /*12bc0*/  ULDC.64 UR14, c[0x0][UR20+0x220] ;  /* 0x00008800140e7abb */ /* 0x000fe20008000a00 */
[----:B------:R-:W-:Y:S02]  /*12bd0*/  ULDC.64 UR18, c[0x0][UR20+0x228] ;  /* 0x00008a0014127abb */ /* 0x000fe40008000a00 */
[----:B------:R-:W1:Y:S01]  /*12be0*/  @P0 LDC R5, c[0x0][0xbf0] ;  /* 0x0002fc00ff050b82 */ /* 0x000e620000000800 */
[----:B------:R-:W-:Y:S02]  /*12bf0*/  UIMAD.WIDE.U32 UR12, UR10, UR43, URZ ;  /* 0x0000002b0a0c72a5 */ /* 0x000fe4000f8e003f */
[----:B------:R-:W-:-:S02]  /*12c00*/  UIMAD UR21, UR11, UR43, URZ ;  /* 0x0000002b0b1572a4 */ /* 0x000fc4000f8e023f */
[----:B------:R-:W-:Y:S02]  /*12c10*/  UIMAD UR15, UR15, UR8, URZ ;  /* 0x000000080f0f72a4 */ /* 0x000fe4000f8e023f */
[----:B------:R-:W-:Y:S02]  /*12c20*/  UIMAD.WIDE.U32 UR22, UR18, UR17, URZ ;  /* 0x00000011121672a5 */ /* 0x000fe4000f8e003f */
[----:B------:R-:W-:Y:S02]  /*12c30*/  UIMAD.WIDE.U32 UR10, UR14, UR8, URZ ;  /* 0x000000080e0a72a5 */ /* 0x000fe4000f8e003f */
[----:B------:R-:W-:Y:S02]  /*12c40*/  UIMAD UR17, UR19, UR17, URZ ;  /* 0x00000011131172a4 */ /* 0x000fe4000f8e023f */
[----:B------:R-:W-:Y:S02]  /*12c50*/  UIMAD UR15, UR14, UR16, UR15 ;  /* 0x000000100e0f72a4 */ /* 0x000fe4000f8e020f */
[----:B------:R-:W-:Y:S01]  /*12c60*/  UIADD3 UR12, UP1, UP2, UR10, UR12, UR4 ;  /* 0x0000000c0a0c7290 */ /* 0x000fe2000fa3e004 */
[----:B0-----:R-:W-:Y:S01]  /*12c70*/  @P0 IMAD.HI.U32 R4, R6, R3, RZ ;  /* 0x0000000306040227 */ /* 0x001fe200078e00ff */
[----:B------:R-:W-:-:S02]  /*12c80*/  UIADD3 UR17, UR23, UR17, URZ ;  /* 0x0000001117117290 */ /* 0x000fc4000fffe03f */
[----:B------:R-:W-:Y:S01]  /*12c90*/  UIADD3 UR21, UR13, UR21, URZ ;  /* 0x000000150d157290 */ /* 0x000fe2000fffe03f */
[----:B------:R-:W-:Y:S01]  /*12ca0*/  IMAD.MOV.U32 R3, RZ, RZ, R6 ;  /* 0x000000ffff037224 */ /* 0x000fe200078e0006 */
[----:B------:R-:W-:Y:S02]  /*12cb0*/  UIADD3 UR15, UR11, UR15, URZ ;  /* 0x0000000f0b0f7290 */ /* 0x000fe4000fffe03f */
[----:B------:R-:W-:Y:S01]  /*12cc0*/  IMAD.U32 R8, RZ, RZ, UR17 ;  /* 0x00000011ff087e24 */ /* 0x000fe2000f8e00ff */
[----:B-1----:R-:W-:Y:S01]  /*12cd0*/  @P0 SHF.R.U32.HI R3, RZ, R5, R4 ;  /* 0x00000005ff030219 */ /* 0x002fe20000011604 */
[----:B------:R-:W-:Y:S01]  /*12ce0*/  IMAD.U32 R4, RZ, RZ, UR22 ;  /* 0x00000016ff047e24 */ /* 0x000fe2000f8e00ff */
[----:B------:R-:W-:Y:S01]  /*12cf0*/  ULDC.64 UR10, c[0x0][UR20+0x210] ;  /* 0x00008400140a7abb */ /* 0x000fe20008000a00 */
        /* <DEDUP_REMOVED lines=19> */
.L_x_5540:
[----:B------:R-:W-:Y:S05]  /*12e30*/  BSYNC B1 ;  /* 0x0000000000017941 */ /* 0x000fea0003800000 */
.L_x_5539:
[----:B------:R-:W-:-:S06]  /*12e40*/  UISETP.GT.AND UP0, UPT, UR9, 0x1, UPT ;  /* 0x000000010900788c */ /* 0x000fcc000bf04270 */
[----:B------:R-:W-:-:S13]  /*12e50*/  PLOP3.LUT P0, PT, PT, PT, UP0, 0x80, 0x0 ;  /* 0x000000000000781c */ /* 0x000fda0003f0f008 */
[----:B------:R-:W-:Y:S05]  /*12e60*/  @P0 BRA `(.L_x_5535) ;  /* 0x0000000800800947 */ /* 0x000fea0003800000 */
[----:B------:R-:W1:Y:S01]  /*12e70*/  LDC R11, c[0x0][0xbe8] ;  /* 0x0002fa00ff0b7b82 */ /* 0x000e620000000800 */
[C---:B------:R-:W-:Y:S01]  /*12e80*/  VIADD R37, R19.reuse, 0x40 ;  /* 0x0000004013257836 */ /* 0x040fe20000000000 */
[----:B------:R-:W-:Y:S01]  /*12e90*/  ULDC UR14, c[0x0][0xac8] ;  /* 0x0002b200000e7ab9 */ /* 0x000fe20000000800 */
[----:B------:R-:W-:Y:S01]  /*12ea0*/  ULDC.64 UR12, c[0x0][0xaa0] ;  /* 0x0002a800000c7ab9 */ /* 0x000fe20000000a00 */
[----:B------:R-:W-:Y:S01]  /*12eb0*/  ISETP.GE.AND P2, PT, R19, UR14, PT ;  /* 0x0000000e13007c0c */ /* 0x000fe2000bf46270 */
[----:B------:R-:W-:Y:S01]  /*12ec0*/  UIMAD UR9, UR24, UR12, URZ ;  /* 0x0000000c180972a4 */ /* 0x000fe2000f8e023f */
[----:B------:R-:W-:Y:S01]  /*12ed0*/  ISETP.GE.AND P1, PT, R37, UR14, PT ;  /* 0x0000000e25007c0c */ /* 0x000fe2000bf26270 */
[----:B------:R-:W-:Y:S01]  /*12ee0*/  UIMAD.WIDE.U32 UR10, UR4, UR12, URZ ;  /* 0x0000000c040a72a5 */ /* 0x000fe2000f8e003f */
[----:B0-----:R-:W-:Y:S01]  /*12ef0*/  SEL R3, RZ, 0x1, P2 ;  /* 0x00000001ff037807 */ /* 0x001fe20001000000 */
[----:B------:R-:W-:Y:S01]  /*12f00*/  UIMAD UR9, UR4, UR13, UR9 ;  /* 0x0000000d040972a4 */ /* 0x000fe2000f8e0209 */
[----:B------:R-:W-:Y:S01]  /*12f10*/  SEL R4, RZ, 0xffffffff, P1 ;  /* 0xffffffffff047807 */ /* 0x000fe20000800000 */
[C---:B------:R-:W-:Y:S01]  /*12f20*/  VIADD R35, R19.reuse, 0x80 ;  /* 0x0000008013237836 */ /* 0x040fe20000000000 */
[----:B------:R-:W-:Y:S01]  /*12f30*/  ULDC.64 UR12, c[0x0][0xae8] ;  /* 0x0002ba00000c7ab9 */ /* 0x000fe20000000a00 */
[----:B------:R-:W-:Y:S01]  /*12f40*/  UIADD3 UR11, UR11, UR9, URZ ;  /* 0x000000090b0b7290 */ /* 0x000fe2000fffe03f */
[----:B------:R-:W-:Y:S01]  /*12f50*/  VIADD R39, R19, 0xc0 ;  /* 0x000000c013277836 */ /* 0x000fe20000000000 */
[----:B------:R-:W-:Y:S01]  /*12f60*/  BSSY B1, `(.L_x_5541) ;  /* 0x000006c000017945 */ /* 0x000fe20003800000 */
[----:B------:R-:W-:Y:S01]  /*12f70*/  IMAD.SHL.U32 R4, R4, 0x2, RZ ;  /* 0x0000000204047824 */ /* 0x000fe200078e00ff */
[----:B------:R-:W-:Y:S01]  /*12f80*/  ISETP.GE.AND P1, PT, R35, UR14, PT ;  /* 0x0000000e23007c0c */ /* 0x000fe2000bf26270 */
[----:B------:R-:W-:Y:S01]  /*12f90*/  UIMAD.WIDE.U32 UR10, UR43, UR12, UR10 ;  /* 0x0000000c2b0a72a5 */ /* 0x000fe2000f8e000a */
[C---:B------:R-:W-:Y:S01]  /*12fa0*/  VIADD R29, R19.reuse, 0x100 ;  /* 0x00000100131d7836 */ /* 0x040fe20000000000 */
[----:B------:R-:W-:Y:S01]  /*12fb0*/  SHF.R.S32.HI R32, RZ, 0x1f, R35 ;  /* 0x0000001fff207819 */ /* 0x000fe20000011423 */
[----:B------:R-:W-:Y:S01]  /*12fc0*/  VIADD R27, R19, 0x140 ;  /* 0x00000140131b7836 */ /* 0x000fe20000000000 */
[----:B------:R-:W-:Y:S01]  /*12fd0*/  LOP3.LUT R6, R4, 0x2, R3, 0xe2, !PT ;  /* 0x0000000204067812 */ /* 0x000fe200078ee203 */
[----:B------:R-:W-:Y:S01]  /*12fe0*/  IMAD R3, R187, 0x20, R219 ;  /* 0x00000020bb037824 */ /* 0x000fe200078e02db */
[----:B-1----:R-:W-:Y:S01]  /*12ff0*/  ISETP.NE.AND P0, PT, R11, 0x1, PT ;  /* 0x000000010b00780c */ /* 0x002fe20003f05270 */
[----:B------:R-:W-:Y:S01]  /*13000*/  UIMAD UR11, UR43, UR13, UR11 ;  /* 0x0000000d2b0b72a4 */ /* 0x000fe2000f8e020b */
[----:B------:R-:W-:Y:S01]  /*13010*/  VIADD R33, R19, 0x180 ;  /* 0x0000018013217836 */ /* 0x000fe20000000000 */
[----:B------:R-:W-:Y:S01]  /*13020*/  SHF.R.S32.HI R28, RZ, 0x1f, R27 ;  /* 0x0000001fff1c7819 */ /* 0x000fe2000001141b */
[----:B------:R-:W-:Y:S01]  /*13030*/  VIADD R8, R3, UR45 ;  /* 0x0000002d03087c36 */ /* 0x000fe20008000000 */
[----:B------:R-:W-:Y:S01]  /*13040*/  SEL R3, RZ, 0xffffffff, P1 ;  /* 0xffffffffff037807 */ /* 0x000fe20000800000 */
[----:B------:R-:W-:Y:S01]  /*13050*/  ULDC.64 UR12, c[0x0][0xaf0] ;  /* 0x0002bc00000c7ab9 */ /* 0x000fe20000000a00 */
[----:B------:R-:W-:Y:S01]  /*13060*/  ISETP.GE.AND P1, PT, R39, UR14, PT ;  /* 0x0000000e27007c0c */ /* 0x000fe2000bf26270 */
[----:B------:R-:W-:Y:S01]  /*13070*/  UIMAD UR16, UR16, UR12, URZ ;  /* 0x0000000c101072a4 */ /* 0x000fe2000f8e023f */
[----:B-----5:R-:W-:Y:S01]  /*13080*/  IMAD R25, R0, R11, RZ ;  /* 0x0000000b00197224 */ /* 0x020fe200078e02ff */
[----:B------:R-:W-:Y:S01]  /*13090*/  SHF.R.S32.HI R30, RZ, 0x1f, R29 ;  /* 0x0000001fff1e7819 */ /* 0x000fe2000001141d */
[----:B------:R-:W-:Y:S01]  /*130a0*/  IMAD.SHL.U32 R9, R3, 0x4, RZ ;  /* 0x0000000403097824 */ /* 0x000fe200078e00ff */
[----:B------:R-:W-:Y:S01]  /*130b0*/  UIMAD UR4, UR8, UR13, UR16 ;  /* 0x0000000d080472a4 */ /* 0x000fe2000f8e0210 */
[----:B------:R-:W0:Y:S01]  /*130c0*/  @P0 LDC R5, c[0x0][0xbec] ;  /* 0x0002fb00ff050b82 */ /* 0x000e220000000800 */
[----:B------:R-:W-:Y:S01]  /*130d0*/  IMAD.MOV.U32 R3, RZ, RZ, R8 ;  /* 0x000000ffff037224 */ /* 0x000fe200078e0008 */
[----:B------:R-:W-:Y:S01]  /*130e0*/  UIMAD.WIDE.U32 UR8, UR8, UR12, UR10 ;  /* 0x0000000c080872a5 */ /* 0x000fe2000f8e000a */
[----:B------:R-:W-:Y:S01]  /*130f0*/  LOP3.LUT R6, R9, 0x4, R6, 0xe2, !PT ;  /* 0x0000000409067812 */ /* 0x000fe200078ee206 */
[----:B------:R-:W-:Y:S01]  /*13100*/  VIADD R26, R219, UR45 ;  /* 0x0000002ddb1a7c36 */ /* 0x000fe20008000000 */
[----:B------:R-:W-:Y:S01]  /*13110*/  SHF.R.S32.HI R34, RZ, 0x1f, R37 ;  /* 0x0000001fff227819 */ /* 0x000fe20000011425 */
[----:B------:R-:W-:Y:S01]  /*13120*/  UIADD3 UR4, UR9, UR4, URZ ;  /* 0x0000000409047290 */ /* 0x000fe2000fffe03f */
[----:B------:R-:W-:Y:S01]  /*13130*/  VIADD R31, R19, 0x1c0 ;  /* 0x000001c0131f7836 */ /* 0x000fe20000000000 */
[----:B------:R-:W1:Y:S01]  /*13140*/  @P0 LDC R7, c[0x0][0xbf0] ;  /* 0x0002fc00ff070b82 */ /* 0x000e620000000800 */
[----:B------:R-:W-:-:S02]  /*13150*/  SHF.R.S32.HI R36, RZ, 0x1f, R33 ;  /* 0x0000001fff247819 */ /* 0x000fc40000011421 */
[----:B------:R-:W-:Y:S02]  /*13160*/  SHF.R.S32.HI R38, RZ, 0x1f, R39 ;  /* 0x0000001fff267819 */ /* 0x000fe40000011427 */
[----:B------:R-:W-:Y:S01]  /*13170*/  SHF.R.S32.HI R40, RZ, 0x1f, R31 ;  /* 0x0000001fff287819 */ /* 0x000fe2000001141f */
[----:B0-----:R-:W-:Y:S01]  /*13180*/  @P0 IMAD.HI.U32 R4, R8, R5, RZ ;  /* 0x0000000508040227 */ /* 0x001fe200078e00ff */
[----:B------:R-:W-:Y:S02]  /*13190*/  SEL R5, RZ, 0xffffffff, P1 ;  /* 0xffffffffff057807 */ /* 0x000fe40000800000 */
[----:B------:R-:W-:-:S04]  /*131a0*/  ISETP.GE.AND P1, PT, R31, UR14, PT ;  /* 0x0000000e1f007c0c */ /* 0x000fc8000bf26270 */
[----:B------:R-:W-:Y:S02]  /*131b0*/  SEL R0, RZ, 0x80, P1 ;  /* 0x00000080ff007807 */ /* 0x000fe40000800000 */
[----:B-1----:R-:W-:Y:S01]  /*131c0*/  @P0 SHF.R.U32.HI R3, RZ, R7, R4 ;  /* 0x00000007ff030219 */ /* 0x002fe20000011604 */
[----:B------:R-:W-:Y:S01]  /*131d0*/  IMAD.SHL.U32 R7, R5, 0x8, RZ ;  /* 0x0000000805077824 */ /* 0x000fe200078e00ff */
[----:B------:R-:W-:Y:S01]  /*131e0*/  ISETP.GE.AND P0, PT, R29, UR14, PT ;  /* 0x0000000e1d007c0c */ /* 0x000fe2000bf06270 */
[----:B------:R-:W-:Y:S02]  /*131f0*/  IMAD.U32 R4, RZ, RZ, UR8 ;  /* 0x00000008ff047e24 */ /* 0x000fe4000f8e00ff */
[----:B------:R-:W-:Y:S01]  /*13200*/  IMAD.U32 R5, RZ, RZ, UR9 ;  /* 0x00000009ff057e24 */ /* 0x000fe2000f8e00ff */
[----:B------:R-:W-:Y:S01]  /*13210*/  LOP3.LUT R10, R7, 0x8, R6, 0xe2, !PT ;  /* 0x00000008070a7812 */ /* 0x000fe200078ee206 */
[--C-:B------:R-:W-:Y:S01]  /*13220*/  IMAD.MOV R7, RZ, RZ, -R3.reuse ;  /* 0x000000ffff077224 */ /* 0x100fe200078e0a03 */
[----:B------:R-:W-:Y:S01]  /*13230*/  SHF.R.S32.HI R6, RZ, 0x1f, R3 ;  /* 0x0000001fff067819 */ /* 0x000fe20000011403 */
[----:B------:R-:W-:Y:S01]  /*13240*/  ULDC.64 UR8, c[0x0][0xae0] ;  /* 0x0002b80000087ab9 */ /* 0x000fe20000000a00 */
[----:B------:R-:W-:Y:S01]  /*13250*/  SEL R9, RZ, 0xffffffff, P0 ;  /* 0xffffffffff097807 */ /* 0x000fe20000000000 */
[----:B------:R-:W-:Y:S01]  /*13260*/  IMAD.U32 R5, RZ, RZ, UR4 ;  /* 0x00000004ff057e24 */ /* 0x000fe2000f8e00ff */
[----:B------:R-:W-:Y:S01]  /*13270*/  ISETP.GE.AND P0, PT, R27, UR14, PT ;  /* 0x0000000e1b007c0c */ /* 0x000fe2000bf06270 */
[----:B------:R-:W-:-:S02]  /*13280*/  IMAD R6, R6, UR8, RZ ;  /* 0x0000000806067c24 */ /* 0x000fc4000f8e02ff */
[----:B------:R-:W-:Y:S01]  /*13290*/  IMAD R7, R11, R7, R8 ;  /* 0x000000070b077224 */ /* 0x000fe200078e0208 */
[----:B------:R-:W-:Y:S01]  /*132a0*/  SEL R8, RZ, 0xffffffff, P0 ;  /* 0xffffffffff087807 */ /* 0x000fe20000000000 */
[----:B------:R-:W-:Y:S01]  /*132b0*/  IMAD.SHL.U32 R13, R9, 0x10, RZ ;  /* 0x00000010090d7824 */ /* 0x000fe200078e00ff */
[----:B------:R-:W-:Y:S01]  /*132c0*/  ISETP.GE.AND P0, PT, R33, UR14, PT ;  /* 0x0000000e21007c0c */ /* 0x000fe2000bf06270 */
[C---:B------:R-:W-:Y:S02]  /*132d0*/  IMAD R9, R3.reuse, UR9, R6 ;  /* 0x0000000903097c24 */ /* 0x040fe4000f8e0206 */
[----:B------:R-:W-:Y:S01]  /*132e0*/  IMAD.WIDE.U32 R4, R3, UR8, R4 ;  /* 0x0000000803047c25 */ /* 0x000fe2000f8e0004 */
[----:B------:R-:W-:Y:S01]  /*132f0*/  SHF.R.S32.HI R3, RZ, 0x1f, R7 ;  /* 0x0000001fff037819 */ /* 0x000fe20000011407 */
[----:B------:R-:W-:Y:S01]  /*13300*/  ULDC.64 UR8, c[0x0][0xad8] ;  /* 0x0002b60000087ab9 */ /* 0x000fe20000000a00 */
[----:B------:R-:W-:Y:S01]  /*13310*/  LOP3.LUT R10, R13, 0x10, R10, 0xe2, !PT ;  /* 0x000000100d0a7812 */ /* 0x000fe200078ee20a */
[----:B------:R-:W-:-:S02]  /*13320*/  IMAD.IADD R5, R5, 0x1, R9 ;  /* 0x0000000105057824 */ /* 0x000fc400078e0209 */
[----:B------:R-:W-:Y:S02]  /*13330*/  IMAD R6, R3, UR8, RZ ;  /* 0x0000000803067c24 */ /* 0x000fe4000f8e02ff */
[----:B------:R-:W-:-:S04]  /*13340*/  IMAD.WIDE.U32 R4, R7, UR8, R4 ;  /* 0x0000000807047c25 */ /* 0x000fc8000f8e0004 */
[----:B------:R-:W-:Y:S01]  /*13350*/  IMAD R3, R7, UR9, R6 ;  /* 0x0000000907037c24 */ /* 0x000fe2000f8e0206 */
[----:B------:R-:W-:Y:S01]  /*13360*/  ULDC.64 UR8, c[0x0][0xa80] ;  /* 0x0002a00000087ab9 */ /* 0x000fe20000000a00 */
[----:B------:R-:W-:Y:S01]  /*13370*/  SEL R7, RZ, 0x40, P0 ;  /* 0x00000040ff077807 */ /* 0x000fe20000000000 */
[----:B------:R-:W-:Y:S01]  /*13380*/  IMAD.SHL.U32 R9, R8, 0x20, RZ ;  /* 0x0000002008097824 */ /* 0x000fe200078e00ff */
[----:B------:R-:W-:Y:S01]  /*13390*/  LEA R20, P0, R4, UR8, 0x1 ;  /* 0x0000000804147c11 */ /* 0x000fe2000f8008ff */
[----:B------:R-:W-:-:S03]  /*133a0*/  IMAD.IADD R3, R5, 0x1, R3 ;  /* 0x0000000105037824 */ /* 0x000fc600078e0203 */
[----:B------:R-:W-:Y:S01]  /*133b0*/  LOP3.LUT R10, R9, 0x20, R10, 0xe2, !PT ;  /* 0x00000020090a7812 */ /* 0x000fe200078ee20a */
[----:B------:R0:W1:Y:S01]  /*133c0*/  SHFL.IDX PT, R6, R20, RZ, 0x181f ;  /* 0x00181fff14067589 */ /* 0x00006200000e0000 */
[----:B------:R-:W-:Y:S02]  /*133d0*/  LEA.HI.X R3, R4, UR9, R3, 0x1, P0 ;  /* 0x0000000904037c11 */ /* 0x000fe400080f0c03 */
[----:B------:R-:W-:Y:S02]  /*133e0*/  ISETP.GE.AND P0, PT, R26, R25, PT ;  /* 0x000000191a00720c */ /* 0x000fe40003f06270 */
[----:B------:R-:W-:Y:S02]  /*133f0*/  LOP3.LUT R21, R10, R7, RZ, 0xfc, !PT ;  /* 0x000000070a157212 */ /* 0x000fe400078efcff */
[----:B------:R0:W2:Y:S02]  /*13400*/  SHFL.IDX PT, R7, R3, RZ, 0x181f ;  /* 0x00181fff03077589 */ /* 0x0000a400000e0000 */
        /* <DEDUP_REMOVED lines=33> */
.L_x_5542:
[----:B------:R-:W-:Y:S05]  /*13620*/  BSYNC B1 ;  /* 0x0000000000017941 */ /* 0x000fea0003800000 */
.L_x_5541:
        /* <DEDUP_REMOVED lines=9> */
[----:B------:R-:W-:-:S05]  /*136c0*/  ISETP.GE.AND P2, PT, R29, UR14, PT ;  /* 0x0000000e1d007c0c */ /* 0x000fca000bf46270 */
[----:B-1-3--:R-:W-:Y:S02]  /*136d0*/  @!P1 IMAD.WIDE R4, R19, 0x2, R6 ;  /* 0x0000000213049825 */ /* 0x00afe400078e0206 */
[-C--:B------:R-:W-:Y:S02]  /*136e0*/  @!P5 LEA R8, P0, R37, R6.reuse, 0x1 ;  /* 0x000000062508d211 */ /* 0x080fe400078008ff */
        /* <DEDUP_REMOVED lines=24> */
.L_x_5535:
[----:B------:R-:W-:Y:S05]  /*13870*/  BSYNC B0 ;  /* 0x0000000000007941 */ /* 0x000fea0003800000 */
.L_x_5528:
[----:B------:R-:W-:Y:S02]  /*13880*/  ULDC UR4, c[0x0][0xc3c] ;  /* 0x00030f0000047ab9 */ /* 0x000fe40000000800 */
[----:B------:R-:W-:-:S06]  /*13890*/  UISETP.GE.AND UP0, UPT, UR6, UR4, UPT ;  /* 0x000000040600728c */ /* 0x000fcc000bf06270 */
[----:B------:R-:W-:-:S13]  /*138a0*/  PLOP3.LUT P0, PT, PT, PT, UP0, 0x80, 0x0 ;  /* 0x000000000000781c */ /* 0x000fda0003f0f008 */
[----:B------:R-:W-:Y:S05]  /*138b0*/  @!P0 BRA `(.L_x_5543) ;  /* 0xfffffed800788947 */ /* 0x000fea000383ffff */
[----:B------:R-:W-:Y:S05]  /*138c0*/  EXIT ;  /* 0x000000000000794d */ /* 0x000fea0003800000 */
.L_x_5419:
        /* <DEDUP_REMOVED lines=16> */
.L_x_5544:
        /* <DEDUP_REMOVED lines=43> */
.L_x_5548:
        /* <DEDUP_REMOVED lines=35> */
.L_x_5546:
        /* <DEDUP_REMOVED lines=13> */
.L_x_5549:
        /* <DEDUP_REMOVED lines=62> */
.L_x_5550:
        /* <DEDUP_REMOVED lines=61> */
.L_x_5551:
[----:B------:R-:W-:-:S05]  /*14730*/  LOP3.LUT R25, RZ, R2, RZ, 0x33, !PT ;  /* 0x00000002ff197212 */ /* 0x000fca00078e33ff */
[----:B------:R-:W-:Y:S01]  /*14740*/  IMAD.IADD R25, R6, 0x1, R25 ;  /* 0x0000000106197824 */ /* 0x000fe200078e0219 */
[----:B------:R-:W-:Y:S06]  /*14750*/  BRA `(.L_x_5552) ;  /* 0x0000000000147947 */ /* 0x000fec0003800000 */
.L_x_5547:
[----:B------:R-:W-:Y:S01]  /*14760*/  ULDC UR4, c[0x0][0xc3c] ;  /* 0x00030f0000047ab9 */ /* 0x000fe20000000800 */
[----:B------:R-:W-:Y:S02]  /*14770*/  IMAD.MOV.U32 R25, RZ, RZ, RZ ;  /* 0x000000ffff197224 */ /* 0x000fe400078e00ff */
[----:B------:R-:W-:Y:S02]  /*14780*/  IMAD.U32 R24, RZ, RZ, UR6 ;  /* 0x00000006ff187e24 */ /* 0x000fe4000f8e00ff */
[----:B------:R-:W-:Y:S02]  /*14790*/  IMAD.MOV.U32 R26, RZ, RZ, RZ ;  /* 0x000000ffff1a7224 */ /* 0x000fe400078e00ff */
[----:B------:R-:W-:-:S07]  /*147a0*/  IMAD.U32 R27, RZ, RZ, UR4 ;  /* 0x00000004ff1b7e24 */ /* 0x000fce000f8e00ff */
.L_x_5552:
[----:B------:R-:W-:-:S13]  /*147b0*/  ISETP.NE.AND P0, PT, R7, RZ, PT ;  /* 0x000000ff0700720c */ /* 0x000fda0003f05270 */
[----:B------:R-:W0:Y:S01]  /*147c0*/  @!P0 S2R R3, SR_CgaCtaId ;  /* 0x0000000000038919 */ /* 0x000e220000008800 */
[----:B------:R-:W-:-:S04]  /*147d0*/  @!P0 MOV R2, 0x400 ;  /* 0x0000040000028802 */ /* 0x000fc80000000f00 */
[----:B0-----:R-:W-:-:S05]  /*147e0*/  @!P0 LEA R2, R3, R2, 0x18 ;  /* 0x0000000203028211 */ /* 0x001fca00078ec0ff */
[----:B------:R1:W-:Y:S01]  /*147f0*/  @!P0 STS.128 [R2+0x28cd0], R24 ;  /* 0x028cd01802008388 */ /* 0x0003e20000000c00 */
[----:B------:R-:W-:Y:S06]  /*14800*/  BAR.ARV 0x5, 0x180 ;  /* 0x0146000000007b1d */ /* 0x000fec0000002000 */
.L_x_5545:
        /* <DEDUP_REMOVED lines=9> */
[----:B------:R-:W-:Y:S01]  /*148a0*/  LOP3.LUT R4, R0, 0x7f, RZ, 0xc0, !PT ;  /* 0x0000007f00047812 */ /* 0x000fe200078ec0ff */
[----:B------:R1:W-:Y:S01]  /*148b0*/  STL [R1+0x10], RZ ;  /* 0x000010ff01007387 */ /* 0x0003e20000100800 */
[----:B------:R-:W-:Y:S01]  /*148c0*/  BSSY B8, `(.L_x_5553) ;  /* 0x0000516000087945 */ /* 0x000fe20003800000 */
[----:B------:R-:W-:Y:S01]  /*148d0*/  LOP3.LUT R3, R2, 0x1f8, RZ, 0xc0, !PT ;  /* 0x000001f802037812 */ /* 0x000fe200078ec0ff */
[----:B------:R-:W-:Y:S01]  /*148e0*/  IMAD.MOV.U32 R22, RZ, RZ, 0x1 ;  /* 0x00000001ff167424 */ /* 0x000fe200078e00ff */
[----:B------:R-:W-:Y:S01]  /*148f0*/  SHF.R.U32.HI R37, RZ, 0x3, R4 ;  /* 0x00000003ff257819 */ /* 0x000fe20000011604 */
[----:B------:R-:W-:Y:S01]  /*14900*/  IMAD.MOV.U32 R18, RZ, RZ, RZ ;  /* 0x000000ffff127224 */ /* 0x000fe200078e00ff */
[----:B------:R-:W-:Y:S01]  /*14910*/  LOP3.LUT R3, R3, 0x38, R0, 0x78, !PT ;  /* 0x0000003803037812 */ /* 0x000fe200078e7800 */
[----:B------:R-:W-:Y:S01]  /*14920*/  IMAD.SHL.U32 R0, R0, 0x10, RZ ;  /* 0x0000001000007824 */ /* 0x000fe200078e00ff */
        /* <DEDUP_REMOVED lines=16> */
.L_x_5624:
        /* <DEDUP_REMOVED lines=10> */
[----:B-1----:R-:W-:Y:S01]  /*14ad0*/  IMAD.MOV.U32 R0, RZ, RZ, RZ ;  /* 0x000000ffff007224 */ /* 0x002fe200078e00ff */
        /* <DEDUP_REMOVED lines=10> */
[----:B--2---:R-:W2:Y:S01]  /*14b80*/  @P2 LDG.E R0, desc[UR54][R2.64] ;  /* 0x0000003602002981 */ /* 0x004ea2000c1e1900 */
[----:B-1----:R-:W-:-:S05]  /*14b90*/  @P1 IMAD.WIDE R4, R27, 0x4, R4 ;  /* 0x000000041b041825 */ /* 0x002fca00078e0204 */
        /* <DEDUP_REMOVED lines=8> */
[----:B--2---:R0:W-:Y:S01]  /*14c20*/  STL [R1], R0 ;  /* 0x0000000001007387 */ /* 0x0041e20000100800 */
[----:B---3--:R-:W-:Y:S05]  /*14c30*/  @P1 BRA `(.L_x_5554) ;  /* 0x0000000000181947 */ /* 0x008fea0003800000 */
[----:B------:R-:W-:Y:S02]  /*14c40*/  ULDC UR4, c[0x0][0x288] ;  /* 0x0000a20000047ab9 */ /* 0x000fe40000000800 */
[----:B-----5:R-:W-:Y:S01]  /*14c50*/  IMAD.U32 R36, RZ, RZ, UR4 ;  /* 0x00000004ff247e24 */ /* 0x020fe2000f8e00ff */
[----:B------:R-:W-:Y:S06]  /*14c60*/  @!P2 BRA `(.L_x_5554) ;  /* 0x00000000000ca947 */ /* 0x000fec0003800000 */
[----:B0-----:R-:W2:Y:S04]  /*14c70*/  LDG.E R5, desc[UR54][R2.64] ;  /* 0x0000003602057981 */ /* 0x001ea8000c1e1900 */
[----:B------:R-:W2:Y:S02]  /*14c80*/  LDG.E R36, desc[UR54][R2.64+0x4] ;  /* 0x0000043602247981 */ /* 0x000ea4000c1e1900 */
[----:B--2---:R-:W-:-:S07]  /*14c90*/  IMAD.IADD R36, R36, 0x1, -R5 ;  /* 0x0000000124247824 */ /* 0x004fce00078e0a05 */
.L_x_5554:
[----:B------:R-:W-:Y:S02]  /*14ca0*/  ULDC.64 UR4, c[0x0][0xa20] ;  /* 0x0002880000047ab9 */ /* 0x000fe40000000a00 */
[----:B------:R-:W-:-:S04]  /*14cb0*/  ISETP.NE.U32.AND P0, PT, RZ, UR4, PT ;  /* 0x00000004ff007c0c */ /* 0x000fc8000bf05070 */
[----:B------:R-:W-:-:S13]  /*14cc0*/  ISETP.NE.AND.EX P0, PT, RZ, UR5, PT, P0 ;  /* 0x00000005ff007c0c */ /* 0x000fda000bf05300 */
[----:B------:R-:W-:Y:S05]  /*14cd0*/  @!P0 BRA `(.L_x_5555) ;  /* 0x0000000000108947 */ /* 0x000fea0003800000 */
[----:B------:R-:W1:Y:S02]  /*14ce0*/  LDC.64 R2, c[0x0][0xa20] ;  /* 0x00028800ff027b82 */ /* 0x000e640000000a00 */
[----:B-1----:R-:W-:-:S05]  /*14cf0*/  IMAD.WIDE R2, R27, 0x4, R2 ;  /* 0x000000041b027825 */ /* 0x002fca00078e0202 */
[----:B------:R1:W5:Y:S01]  /*14d00*/  LDG.E R28, desc[UR54][R2.64] ;  /* 0x00000036021c7981 */ /* 0x000362000c1e1900 */
[----:B------:R-:W-:Y:S05]  /*14d10*/  BRA `(.L_x_5556) ;  /* 0x0000000000247947 */ /* 0x000fea0003800000 */
.L_x_5555:
[----:B------:R-:W-:Y:S02]  /*14d20*/  ULDC.64 UR4, c[0x0][0xa08] ;  /* 0x0002820000047ab9 */ /* 0x000fe40000000a00 */
[----:B------:R-:W-:-:S04]  /*14d30*/  ISETP.NE.U32.AND P0, PT, RZ, UR4, PT ;  /* 0x00000004ff007c0c */ /* 0x000fc8000bf05070 */
[----:B------:R-:W-:-:S13]  /*14d40*/  ISETP.NE.AND.EX P0, PT, RZ, UR5, PT, P0 ;  /* 0x00000005ff007c0c */ /* 0x000fda000bf05300 */
[----:B------:R-:W-:Y:S05]  /*14d50*/  @!P0 BRA `(.L_x_5556) ;  /* 0x0000000000148947 */ /* 0x000fea0003800000 */
[----:B------:R-:W1:Y:S02]  /*14d60*/  LDC.64 R2, c[0x0][0xa08] ;  /* 0x00028200ff027b82 */ /* 0x000e640000000a00 */
[----:B-1----:R-:W-:-:S05]  /*14d70*/  IMAD.WIDE R2, R27, 0x4, R2 ;  /* 0x000000041b027825 */ /* 0x002fca00078e0202 */
[----:B------:R-:W2:Y:S04]  /*14d80*/  LDG.E R28, desc[UR54][R2.64] ;  /* 0x00000036021c7981 */ /* 0x000ea8000c1e1900 */
[----:B0-----:R-:W2:Y:S02]  /*14d90*/  LDG.E R5, desc[UR54][R2.64+0x4] ;  /* 0x0000043602057981 */ /* 0x001ea4000c1e1900 */
[----:B--2---:R-:W-:-:S07]  /*14da0*/  IMAD.IADD R28, R5, 0x1, -R28 ;  /* 0x00000001051c7824 */ /* 0x004fce00078e0a1c */
.L_x_5556:
[----:B0-----:R-:W0:Y:S01]  /*14db0*/  LDC R0, c[0x0][0x448] ;  /* 0x00011200ff007b82 */ /* 0x001e220000000800 */
[----:B------:R-:W-:Y:S01]  /*14dc0*/  IMAD.SHL.U32 R34, R25, 0x40, RZ ;  /* 0x0000004019227824 */ /* 0x000fe200078e00ff */
[----:B------:R-:W-:Y:S01]  /*14dd0*/  LOP3.LUT R16, R16, 0xfffffeff, RZ, 0xc0, !PT ;  /* 0xfffffeff10107812 */ /* 0x000fe200078ec0ff */
[----:B-----5:R-:W-:-:S05]  /*14de0*/  IMAD.IADD R28, R28, 0x1, -R31 ;  /* 0x000000011c1c7824 */ /* 0x020fca00078e0a1f */
[----:B-1----:R-:W1:Y:S01]  /*14df0*/  LDC.64 R2, c[0x0][0x9e0] ;  /* 0x00027800ff027b82 */ /* 0x002e620000000a00 */
[----:B0-----:R-:W-:Y:S01]  /*14e00*/  ISETP.NE.AND P2, PT, R0, 0x1, PT ;  /* 0x000000010000780c */ /* 0x001fe20003f45270 */
[----:B------:R-:W-:Y:S01]  /*14e10*/  VIADD R0, R34, 0x3f ;  /* 0x0000003f22007836 */ /* 0x000fe20000000000 */
[----:B-1----:R-:W-:-:S11]  /*14e20*/  ISETP.GE.AND P1, PT, R3, 0x1, PT ;  /* 0x000000010300780c */ /* 0x002fd60003f26270 */
        /* <DEDUP_REMOVED lines=20> */
.L_x_5559:
[----:B------:R-:W-:-:S13]  /*14f70*/  ISETP.NE.AND P0, PT, R3, 0x1, PT ;  /* 0x000000010300780c */ /* 0x000fda0003f05270 */
[----:B------:R-:W0:Y:S02]  /*14f80*/  @P0 LDC.64 R4, c[0x0][0x9e8] ;  /* 0x00027a00ff040b82 */ /* 0x000e240000000a00 */
[----:B0-----:R-:W-:-:S05]  /*14f90*/  @P0 IMAD.HI.U32 R4, R0, R4, RZ ;  /* 0x0000000400040227 */ /* 0x001fca00078e00ff */
[----:B------:R-:W-:-:S07]  /*14fa0*/  @P0 SHF.R.U32.HI R0, RZ, R5, R4 ;  /* 0x00000005ff000219 */ /* 0x000fce0000011604 */
.L_x_5560:
[----:B------:R-:W-:Y:S05]  /*14fb0*/  BSYNC B0 ;  /* 0x0000000000007941 */ /* 0x000fea0003800000 */
.L_x_5558:
[----:B------:R-:W-:-:S05]  /*14fc0*/  IMAD R5, R0, R3, R3 ;  /* 0x0000000300057224 */ /* 0x000fca00078e0203 */
[----:B------:R-:W-:-:S07]  /*14fd0*/  VIMNMX R2, R2, R5, PT ;  /* 0x0000000502027248 */ /* 0x000fce0003fe0100 */
.L_x_5557:
[----:B------:R-:W0:Y:S01]  /*14fe0*/  @P2 LDC R5, c[0x0][0x44c] ;  /* 0x00011300ff052b82 */ /* 0x000e220000000800 */
[----:B------:R-:W-:Y:S01]  /*14ff0*/  VIADD R2, R2, 0x3f ;  /* 0x0000003f02027836 */ /* 0x000fe20000000000 */
[----:B------:R-:W-:-:S06]  /*15000*/  ULDC UR4, c[0x0][0x9dc] ;  /* 0x0002770000047ab9 */ /* 0x000fcc0000000800 */
[----:B------:R-:W1:Y:S01]  /*15010*/  @P2 LDC R7, c[0x0][0x450] ;  /* 0x00011400ff072b82 */ /* 0x000e620000000800 */
[----:B0-----:R-:W-:-:S04]  /*15020*/  @P2 IMAD.HI.U32 R0, R34, R5, RZ ;  /* 0x0000000522002227 */ /* 0x001fc800078e00ff */
[----:B------:R-:W-:Y:S01]  /*15030*/  IMAD.MOV.U32 R5, RZ, RZ, R34 ;  /* 0x000000ffff057224 */ /* 0x000fe200078e0022 */
[----:B-1----:R-:W-:Y:S01]  /*15040*/  @P2 SHF.R.U32.HI R5, RZ, R7, R0 ;  /* 0x00000007ff052219 */ /* 0x002fe20000011600 */
[----:B------:R-:W-:Y:S01]  /*15050*/  VIADD R0, R28, 0x3f ;  /* 0x0000003f1c007836 */ /* 0x000fe20000000000 */
[----:B------:R-:W-:Y:S02]  /*15060*/  SHF.R.S32.HI R7, RZ, 0x1f, R2 ;  /* 0x0000001fff077819 */ /* 0x000fe40000011402 */
[----:B------:R-:W-:Y:S02]  /*15070*/  IADD3 R6, R5, R28, -R36 ;  /* 0x0000001c05067210 */ /* 0x000fe40007ffe824 */
[----:B------:R-:W-:Y:S02]  /*15080*/  LEA.HI R2, R7, R2, RZ, 0x6 ;  /* 0x0000000207027211 */ /* 0x000fe400078f30ff */
[----:B------:R-:W-:Y:S02]  /*15090*/  SHF.R.S32.HI R7, RZ, 0x1f, R0 ;  /* 0x0000001fff077819 */ /* 0x000fe40000011400 */
[----:B------:R-:W-:Y:S01]  /*150a0*/  SHF.R.S32.HI R9, RZ, 0x6, R2 ;  /* 0x00000006ff097819 */ /* 0x000fe20000011402 */
[----:B------:R-:W-:Y:S01]  /*150b0*/  VIADD R2, R6, -UR4 ;  /* 0x8000000406027c36 */ /* 0x000fe20008000000 */
[----:B------:R-:W-:-:S04]  /*150c0*/  LEA.HI R7, R7, R0, RZ, 0x6 ;  /* 0x0000000007077211 */ /* 0x000fc800078f30ff */
[----:B------:R-:W-:-:S04]  /*150d0*/  SHF.R.S32.HI R0, RZ, 0x6, R7 ;  /* 0x00000006ff007819 */ /* 0x000fc80000011407 */
[----:B------:R-:W-:Y:S01]  /*150e0*/  VIMNMX R0, R0, R9, PT ;  /* 0x0000000900007248 */ /* 0x000fe20003fe0100 */
        /* <DEDUP_REMOVED lines=11> */
.L_x_5563:
[----:B------:R-:W-:-:S13]  /*151a0*/  ISETP.NE.AND P0, PT, R3, 0x1, PT ;  /* 0x000000010300780c */ /* 0x000fda0003f05270 */
[----:B------:R-:W0:Y:S02]  /*151b0*/  @P0 LDC.64 R4, c[0x0][0x9e8] ;  /* 0x00027a00ff040b82 */ /* 0x000e240000000a00 */
[----:B0-----:R-:W-:-:S05]  /*151c0*/  @P0 IMAD.HI.U32 R4, R6, R4, RZ ;  /* 0x0000000406040227 */ /* 0x001fca00078e00ff */
[----:B------:R-:W-:-:S07]  /*151d0*/  @P0 SHF.R.U32.HI R6, RZ, R5, R4 ;  /* 0x00000005ff060219 */ /* 0x000fce0000011604 */
.L_x_5564:
[----:B------:R-:W-:Y:S05]  /*151e0*/  BSYNC B0 ;  /* 0x0000000000007941 */ /* 0x000fea0003800000 */
.L_x_5562:
[----:B------:R-:W-:-:S05]  /*151f0*/  IMAD R3, R6, R3, RZ ;  /* 0x0000000306037224 */ /* 0x000fca00078e02ff */
[----:B------:R-:W-:-:S07]  /*15200*/  VIMNMX R2, R2, R3, !PT ;  /* 0x0000000302027248 */ /* 0x000fce0007fe0100 */
.L_x_5561:
[----:B------:R-:W-:Y:S01]  /*15210*/  SHF.R.S32.HI R3, RZ, 0x1f, R2 ;  /* 0x0000001fff037819 */ /* 0x000fe20000011402 */
[----:B------:R-:W-:Y:S03]  /*15220*/  BSSY B0, `(.L_x_5565) ;  /* 0x000002a000007945 */ /* 0x000fe60003800000 */
[----:B------:R-:W-:Y:S02]  /*15230*/  LEA.HI R3, R3, R2, RZ, 0x6 ;  /* 0x0000000203037211 */ /* 0x000fe400078f30ff */
[----:B------:R-:W-:Y:S02]  /*15240*/  LOP3.LUT R2, R26, 0xff000000, RZ, 0xc0, !PT ;  /* 0xff0000001a027812 */ /* 0x000fe400078ec0ff */
[----:B------:R-:W-:-:S04]  /*15250*/  SHF.R.S32.HI R3, RZ, 0x6, R3 ;  /* 0x00000006ff037819 */ /* 0x000fc80000011403 */
        /* <DEDUP_REMOVED lines=8> */
[----:B------:R-:W-:-:S04]  /*152e0*/  SHF.R.U32.HI R5, RZ, 0x10, R2 ;  /* 0x00000010ff057819 */ /* 0x000fc80000011602 */
[----:B------:R-:W-:-:S13]  /*152f0*/  ISETP.NE.AND P0, PT, R5, RZ, PT ;  /* 0x000000ff0500720c */ /* 0x000fda0003f05270 */
[----:B------:R-:W0:Y:S02]  /*15300*/  @!P0 LDC R5, c[0x0][0x9f0] ;  /* 0x00027c00ff058b82 */ /* 0x000e240000000800 */
[----:B0-----:R-:W-:Y:S02]  /*15310*/  IABS R7, R5 ;  /* 0x0000000500077213 */ /* 0x001fe40000000000 */
[----:B------:R-:W-:Y:S02]  /*15320*/  IADD3 R9, R5, -0x1, R0 ;  /* 0xffffffff05097810 */ /* 0x000fe40007ffe000 */
[----:B------:R-:W0:Y:S03]  /*15330*/  I2F.RP R10, R7 ;  /* 0x00000007000a7306 */ /* 0x000e260000209400 */
[----:B------:R-:W-:-:S05]  /*15340*/  IMAD.IADD R6, R9, 0x1, -R30 ;  /* 0x0000000109067824 */ /* 0x000fca00078e0a1e */
[----:B------:R-:W-:-:S04]  /*15350*/  LOP3.LUT R2, R6, R5, RZ, 0x3c, !PT ;  /* 0x0000000506027212 */ /* 0x000fc800078e3cff */
[----:B------:R-:W-:Y:S01]  /*15360*/  ISETP.GE.AND P2, PT, R2, RZ, PT ;  /* 0x000000ff0200720c */ /* 0x000fe20003f46270 */
        /* <DEDUP_REMOVED lines=21> */
.L_x_5566:
[----:B------:R-:W-:Y:S05]  /*154c0*/  BSYNC B0 ;  /* 0x0000000000007941 */ /* 0x000fea0003800000 */
.L_x_5565:
        /* <DEDUP_REMOVED lines=23> */
.L_x_5568:
        /* <DEDUP_REMOVED lines=20> */
.L_x_5571:
[----:B------:R-:W-:Y:S05]  /*15780*/  BSYNC B6 ;  /* 0x0000000000067941 */ /* 0x000fea0003800000 */
.L_x_5570:
        /* <DEDUP_REMOVED lines=20> */
.L_x_5574:
        /* <DEDUP_REMOVED lines=15> */
.L_x_5573:
[----:B------:R-:W-:Y:S05]  /*159c0*/  BSYNC B6 ;  /* 0x0000000000067941 */ /* 0x000fea0003800000 */
.L_x_5572:
[----:B------:R-:W0:Y:S01]  /*159d0*/  S2R R19, SR_TID.X ;  /* 0x0000000000137919 */ /* 0x000e220000002100 */
[----:B------:R-:W-:Y:S01]  /*159e0*/  ULDC.64 UR4, c[0x0][0x9f8] ;  /* 0x00027e0000047ab9 */ /* 0x000fe20000000a00 */
[----:B------:R-:W-:Y:S01]  /*159f0*/  IMAD.MOV.U32 R23, RZ, RZ, R27 ;  /* 0x000000ffff177224 */ /* 0x000fe200078e001b */
[----:B------:R-:W-:Y:S01]  /*15a00*/  ISETP.NE.U32.AND P0, PT, RZ, UR4, PT ;  /* 0x00000004ff007c0c */ /* 0x000fe2000bf05070 */
[----:B------:R-:W1:Y:S01]  /*15a10*/  S2R R20, SR_TID.X ;  /* 0x0000000000147919 */ /* 0x000e620000002100 */
[----:B------:R-:W-:Y:S01]  /*15a20*/  ULDC UR4, c[0x0][0x320] ;  /* 0x0000c80000047ab9 */ /* 0x000fe20000000800 */
[----:B------:R-:W2:Y:S01]  /*15a30*/  LDC R10, c[0x0][0x430] ;  /* 0x00010c00ff0a7b82 */ /* 0x000ea20000000800 */
[----:B------:R-:W-:-:S13]  /*15a40*/  ISETP.NE.AND.EX P0, PT, RZ, UR5, PT, P0 ;  /* 0x00000005ff007c0c */ /* 0x000fda000bf05300 */
[----:B------:R-:W3:Y:S01]  /*15a50*/  @P0 LDC.64 R2, c[0x0][0x9f8] ;  /* 0x00027e00ff020b82 */ /* 0x000ee20000000a00 */
[----:B0-----:R-:W-:-:S05]  /*15a60*/  IMAD.SHL.U32 R19, R19, 0x8, RZ ;  /* 0x0000000813137824 */ /* 0x001fca00078e00ff */
[----:B------:R-:W-:-:S04]  /*15a70*/  LOP3.LUT R19, R19, 0x38, RZ, 0xc0, !PT ;  /* 0x0000003813137812 */ /* 0x000fc800078ec0ff */
[C---:B------:R-:W-:Y:S02]  /*15a80*/  LOP3.LUT R21, R19.reuse, 0x40, RZ, 0xfc, !PT ;  /* 0x0000004013157812 */ /* 0x040fe400078efcff */
[----:B------:R-:W-:Y:S01]  /*15a90*/  LOP3.LUT R29, R19, 0x180, RZ, 0xfc, !PT ;  /* 0x00000180131d7812 */ /* 0x000fe200078efcff */
[----:B---3--:R-:W-:Y:S01]  /*15aa0*/  @P0 IMAD.WIDE R2, R27, 0x4, R2 ;  /* 0x000000041b020825 */ /* 0x008fe200078e0202 */
[----:B------:R-:W-:Y:S02]  /*15ab0*/  ISETP.GE.AND P3, PT, R21, UR4, PT ;  /* 0x0000000415007c0c */ /* 0x000fe4000bf66270 */
[----:B------:R-:W0:Y:S01]  /*15ac0*/  S2R R21, SR_TID.X ;  /* 0x0000000000157919 */ /* 0x000e220000002100 */
[----:B------:R-:W-:Y:S01]  /*15ad0*/  LOP3.LUT R19, R19, 0x1c0, RZ, 0xfc, !PT ;  /* 0x000001c013137812 */ /* 0x000fe200078efcff */
[----:B------:R3:W5:Y:S03]  /*15ae0*/  @P0 LDG.E R23, desc[UR54][R2.64] ;  /* 0x0000003602170981 */ /* 0x000766000c1e1900 */
[----:B------:R-:W-:Y:S01]  /*15af0*/  ISETP.GE.AND P0, PT, R19, UR4, PT ;  /* 0x0000000413007c0c */ /* 0x000fe2000bf06270 */
[----:B-1----:R-:W-:Y:S01]  /*15b00*/  IMAD.SHL.U32 R20, R20, 0x8, RZ ;  /* 0x0000000814147824 */ /* 0x002fe200078e00ff */
[----:B------:R-:W-:Y:S01]  /*15b10*/  LOP3.LUT R16, R16, 0xffffffbf, RZ, 0xc0, !PT ;  /* 0xffffffbf10107812 */ /* 0x000fe200078ec0ff */
[----:B------:R-:W1:Y:S01]  /*15b20*/  S2R R19, SR_TID.X ;  /* 0x0000000000137919 */ /* 0x000e620000002100 */
[----:B------:R-:W-:Y:S01]  /*15b30*/  UMOV UR5, 0xffffffff ;  /* 0xffffffff00057882 */ /* 0x000fe20000000000 */
[----:B------:R-:W-:-:S02]  /*15b40*/  ISETP.GE.AND P1, PT, R29, UR4, PT ;  /* 0x000000041d007c0c */ /* 0x000fc4000bf26270 */
[----:B------:R-:W-:Y:S02]  /*15b50*/  LOP3.LUT R20, R20, 0x38, RZ, 0xc0, !PT ;  /* 0x0000003814147812 */ /* 0x000fe400078ec0ff */
[----:B------:R-:W-:Y:S02]  /*15b60*/  @P3 LOP3.LUT R16, R16, 0x40, RZ, 0xfc, !PT ;  /* 0x0000004010103812 */ /* 0x000fe400078efcff */
[----:B------:R-:W-:Y:S02]  /*15b70*/  ISETP.GE.AND P2, PT, R20, UR4, PT ;  /* 0x0000000414007c0c */ /* 0x000fe4000bf46270 */
[----:B------:R-:W-:Y:S02]  /*15b80*/  LOP3.LUT R16, R16, 0xffffff7f, RZ, 0xc0, !PT ;  /* 0xffffff7f10107812 */ /* 0x000fe400078ec0ff */
[----:B------:R-:W-:Y:S02]  /*15b90*/  SEL R6, RZ, 0x40, P1 ;  /* 0x00000040ff067807 */ /* 0x000fe40000800000 */
[----:B------:R-:W-:-:S07]  /*15ba0*/  LEA R0, R25, 0xffffffc0, 0x6 ;  /* 0xffffffc019007811 */ /* 0x000fce00078e30ff */
[----:B------:R-:W-:Y:S01]  /*15bb0*/  @P2 LOP3.LUT R16, R16, 0x80, RZ, 0xfc, !PT ;  /* 0x0000008010102812 */ /* 0x000fe200078efcff */
[----:B0-----:R-:W-:-:S03]  /*15bc0*/  IMAD.SHL.U32 R21, R21, 0x8, RZ ;  /* 0x0000000815157824 */ /* 0x001fc600078e00ff */
[----:B------:R-:W-:Y:S02]  /*15bd0*/  LOP3.LUT R16, R16, 0xffffffdf, RZ, 0xc0, !PT ;  /* 0xffffffdf10107812 */ /* 0x000fe400078ec0ff */
[----:B------:R-:W-:Y:S01]  /*15be0*/  LOP3.LUT R21, R21, 0x38, RZ, 0xc0, !PT ;  /* 0x0000003815157812 */ /* 0x000fe200078ec0ff */
[----:B-1----:R-:W-:-:S03]  /*15bf0*/  IMAD.SHL.U32 R19, R19, 0x8, RZ ;  /* 0x0000000813137824 */ /* 0x002fc600078e00ff */
[----:B------:R-:W-:Y:S02]  /*15c00*/  LOP3.LUT R21, R21, 0x80, RZ, 0xfc, !PT ;  /* 0x0000008015157812 */ /* 0x000fe400078efcff */
[----:B------:R-:W-:Y:S02]  /*15c10*/  LOP3.LUT R19, R19, 0x38, RZ, 0xc0, !PT ;  /* 0x0000003813137812 */ /* 0x000fe400078ec0ff */
[----:B------:R-:W-:Y:S02]  /*15c20*/  ISETP.GE.AND P5, PT, R21, UR4, PT ;  /* 0x0000000415007c0c */ /* 0x000fe4000bfa6270 */
[----:B------:R-:W-:Y:S02]  /*15c30*/  LOP3.LUT R21, R19, 0xc0, RZ, 0xfc, !PT ;  /* 0x000000c013157812 */ /* 0x000fe400078efcff */
[----:B------:R-:W-:Y:S02]  /*15c40*/  SEL R19, RZ, 0x80, P0 ;  /* 0x00000080ff137807 */ /* 0x000fe40000000000 */
[----:B------:R-:W-:-:S02]  /*15c50*/  ISETP.GE.AND P4, PT, R21, UR4, PT ;  /* 0x0000000415007c0c */ /* 0x000fc4000bf86270 */
[C---:B------:R-:W-:Y:S02]  /*15c60*/  LOP3.LUT R21, R20.reuse, 0x100, RZ, 0xfc, !PT ;  /* 0x0000010014157812 */ /* 0x040fe400078efcff */
[----:B------:R-:W-:Y:S02]  /*15c70*/  LOP3.LUT R20, R20, 0x140, RZ, 0xfc, !PT ;  /* 0x0000014014147812 */ /* 0x000fe400078efcff */
[----:B------:R-:W-:Y:S02]  /*15c80*/  ISETP.GE.AND P3, PT, R21, UR4, PT ;  /* 0x0000000415007c0c */ /* 0x000fe4000bf66270 */
[----:B------:R-:W-:Y:S02]  /*15c90*/  @P5 LOP3.LUT R16, R16, 0x20, RZ, 0xfc, !PT ;  /* 0x0000002010105812 */ /* 0x000fe400078efcff */
[----:B------:R-:W-:Y:S02]  /*15ca0*/  ISETP.GE.AND P2, PT, R20, UR4, PT ;  /* 0x0000000414007c0c */ /* 0x000fe4000bf46270 */
[----:B------:R-:W-:-:S04]  /*15cb0*/  LOP3.LUT R16, R16, 0xffffffef, RZ, 0xc0, !PT ;  /* 0xffffffef10107812 */ /* 0x000fc800078ec0ff */
[----:B------:R-:W-:-:S04]  /*15cc0*/  @P4 LOP3.LUT R16, R16, 0x10, RZ, 0xfc, !PT ;  /* 0x0000001010104812 */ /* 0x000fc800078efcff */
[----:B------:R-:W-:-:S04]  /*15cd0*/  LOP3.LUT R16, R16, 0xfffffffb, RZ, 0xc0, !PT ;  /* 0xfffffffb10107812 */ /* 0x000fc800078ec0ff */
[----:B------:R-:W-:-:S04]  /*15ce0*/  @P2 LOP3.LUT R16, R16, 0x4, RZ, 0xfc, !PT ;  /* 0x0000000410102812 */ /* 0x000fc800078efcff */
[----:B------:R-:W-:-:S04]  /*15cf0*/  LOP3.LUT R16, R16, 0xfffffff7, RZ, 0xc0, !PT ;  /* 0xfffffff710107812 */ /* 0x000fc800078ec0ff */
[----:B------:R-:W-:Y:S01]  /*15d00*/  @P3 LOP3.LUT R16, R16, 0x8, RZ, 0xfc, !PT ;  /* 0x0000000810103812 */ /* 0x000fe200078efcff */
[----:B--23--:R-:W-:Y:S06]  /*15d10*/  BRA.DIV UR5, `(.L_x_5575) ;  /* 0x00000046052c7947 */ /* 0x00cfec000b800000 */
.L_x_5642:
        /* <DEDUP_REMOVED lines=28> */
[C---:B------:R-:W-:Y:S02]  /*15ee0*/  LOP3.LUT P1, RZ, R16.reuse, 0x40, RZ, 0xc0, !PT ;  /* 0x0000004010ff7812 */ /* 0x040fe4000782c0ff */
        /* <DEDUP_REMOVED lines=19> */
[----:B------:R0:W-:Y:S01]  /*16020*/  STL [R1+0x14], R6 ;  /* 0x0000140601007387 */ /* 0x0001e20000100800 */
[----:B------:R-:W-:-:S09]  /*16030*/  IMAD R35, R10, R2, R35 ;  /* 0x000000020a237224 */ /* 0x000fd200078e0223 */
[----:B------:R-:W-:-:S04]  /*16040*/  @P0 LOP3.LUT R16, R16, 0x400, RZ, 0xfc, !PT ;  /* 0x0000040010100812 */ /* 0x000fc800078efcff */
[----:B------:R-:W-:-:S04]  /*16050*/  LOP3.LUT R16, R16, 0xfffffffe, RZ, 0xc0, !PT ;  /* 0xfffffffe10107812 */ /* 0x000fc800078ec0ff */
[----:B------:R-:W-:Y:S01]  /*16060*/  @P1 LOP3.LUT R16, R16, 0x1, RZ, 0xfc, !PT ;  /* 0x0000000110101812 */ /* 0x000fe200078efcff */
[----:B0-----:R-:W-:Y:S06]  /*16070*/  @!P0 BRA `(.L_x_5576) ;  /* 0x0000000000048947 */ /* 0x001fec0003800000 */
[----:B------:R-:W-:Y:S01]  /*16080*/  BPT.TRAP 0x1 ;  /* 0x000000040000795c */ /* 0x000fe20000300000 */
.L_x_5576:
[----:B------:R-:W-:Y:S01]  /*16090*/  IADD3 R28, -R37, R28, -R0 ;  /* 0x0000001c251c7210 */ /* 0x000fe20007ffe900 */
[----:B------:R-:W-:Y:S01]  /*160a0*/  IMAD R25, R18, 0x8, R17 ;  /* 0x0000000812197824 */ /* 0x000fe200078e0211 */
[----:B------:R-:W-:Y:S01]  /*160b0*/  SHF.L.U32 R0, R22, 0x1f, RZ ;  /* 0x0000001f16007819 */ /* 0x000fe200000006ff */
[----:B------:R-:W-:Y:S03]  /*160c0*/  BSSY B0, `(.L_x_5577) ;  /* 0x0000003000007945 */ /* 0x000fe60003800000 */
[----:B------:R-:W0:Y:S02]  /*160d0*/  SYNCS.PHASECHK.TRANS64.TRYWAIT P0, [R25+URZ+0x28c40], R0 ;  /* 0x028c4000190075a7 */ /* 0x000e24000800017f */
[----:B0-----:R-:W-:Y:S05]  /*160e0*/  @!P0 BRA `(.L_x_5578) ;  /* 0x00000040006c8947 */ /* 0x001fea0003800000 */
.L_x_5643:
[----:B------:R-:W-:Y:S05]  /*160f0*/  BSYNC B0 ;  /* 0x0000000000007941 */ /* 0x000fea0003800000 */
.L_x_5577:
        /* <DEDUP_REMOVED lines=63> */
.L_x_5653:
        /* <DEDUP_REMOVED lines=10> */
.L_x_5580:
        /* <DEDUP_REMOVED lines=11> */
.L_x_5581:
[----:B------:R-:W-:Y:S01]  /*16640*/  VIADD R0, R17, 0x20400 ;  /* 0x0002040011007836 */ /* 0x000fe20000000000 */
[----:B------:R1:W-:Y:S06]  /*16650*/  SYNCS.ARRIVE.TRANS64.A1T0 RZ, [R25+URZ+0x28c30], RZ ;  /* 0x028c30ff19ff79a7 */ /* 0x0003ec000810003f */
[----:B------:R-:W-:Y:S05]  /*16660*/  WARPSYNC.ALL ;  /* 0x0000000000007948 */ /* 0x000fea0003800000 */
[----:B------:R-:W-:Y:S01]  /*16670*/  BAR.SYNC.DEFER_BLOCKING 0x8, 0x100 ;  /* 0x0204000000007b1d */ /* 0x000fe20000010000 */
[----:B------:R-:W-:-:S05]  /*16680*/  LOP3.LUT P0, RZ, R0, 0x3ff, RZ, 0xc0, !PT ;  /* 0x000003ff00ff7812 */ /* 0x000fca000780c0ff */
[----:B------:R-:W-:Y:S08]  /*16690*/  BSSY B6, `(.L_x_5582) ;  /* 0x0000012000067945 */ /* 0x000ff00003800000 */
        /* <DEDUP_REMOVED lines=17> */
.L_x_5583:
[----:B------:R-:W-:Y:S05]  /*167b0*/  BSYNC B6 ;  /* 0x0000000000067941 */ /* 0x000fea0003800000 */
.L_x_5582:
[----:B0-----:R-:W2:Y:S01]  /*167c0*/  LDL.LU R2, [R1] ;  /* 0x0000000001027983 */ /* 0x001ea20000300800 */
[----:B------:R-:W0:Y:S01]  /*167d0*/  LDC R20, c[0x0][0x448] ;  /* 0x00011200ff147b82 */ /* 0x000e220000000800 */
[----:B------:R-:W-:Y:S01]  /*167e0*/  ULDC.64 UR4, c[0x0][0x298] ;  /* 0x0000a60000047ab9 */ /* 0x000fe20000000a00 */
[----:B------:R-:W-:Y:S01]  /*167f0*/  LOP3.LUT P6, RZ, R16, 0x200, RZ, 0xc0, !PT ;  /* 0x0000020010ff7812 */ /* 0x000fe200078cc0ff */
[----:B------:R3:W5:Y:S01]  /*16800*/  LDL R7, [R1+0x18] ;  /* 0x0000180001077983 */ /* 0x0007620000100800 */
[----:B------:R-:W-:-:S04]  /*16810*/  SHF.R.S32.HI R4, RZ, 0x1f, R27 ;  /* 0x0000001fff047819 */ /* 0x000fc8000001141b */
[----:B------:R-:W-:Y:S01]  /*16820*/  SEL R4, R4, RZ, !P6 ;  /* 0x000000ff04047207 */ /* 0x000fe20007000000 */
[----:B------:R-:W4:Y:S02]  /*16830*/  S2R R8, SR_TID.X ;  /* 0x0000000000087919 */ /* 0x000f240000002100 */
[----:B----4-:R-:W-:-:S05]  /*16840*/  IMAD.SHL.U32 R8, R8, 0x8, RZ ;  /* 0x0000000808087824 */ /* 0x010fca00078e00ff */
[----:B------:R-:W-:Y:S02]  /*16850*/  LOP3.LUT R8, R8, 0x38, RZ, 0xc0, !PT ;  /* 0x0000003808087812 */ /* 0x000fe400078ec0ff */
[----:B--2---:R-:W-:-:S05]  /*16860*/  SHF.R.S32.HI R0, RZ, 0x1f, R2 ;  /* 0x0000001fff007819 */ /* 0x004fca0000011402 */
[----:B------:R-:W-:-:S04]  /*16870*/  IMAD R0, R0, UR4, RZ ;  /* 0x0000000400007c24 */ /* 0x000fc8000f8e02ff */
[C---:B------:R-:W-:Y:S02]  /*16880*/  IMAD R0, R2.reuse, UR5, R0 ;  /* 0x0000000502007c24 */ /* 0x040fe4000f8e0200 */
[----:B------:R-:W-:Y:S01]  /*16890*/  IMAD.WIDE.U32 R2, R2, UR4, RZ ;  /* 0x0000000402027c25 */ /* 0x000fe2000f8e00ff */
[----:B------:R-:W-:-:S03]  /*168a0*/  ULDC.64 UR4, c[0x0][0x2d8] ;  /* 0x0000b60000047ab9 */ /* 0x000fc60000000a00 */
[----:B------:R-:W-:Y:S01]  /*168b0*/  IMAD.IADD R3, R3, 0x1, R0 ;  /* 0x0000000103037824 */ /* 0x000fe200078e0200 */
[----:B------:R-:W-:Y:S02]  /*168c0*/  SEL R0, R27, RZ, !P6 ;  /* 0x000000ff1b007207 */ /* 0x000fe40007000000 */
[----:B0-----:R-:W-:Y:S01]  /*168d0*/  ISETP.NE.AND P6, PT, R20, 0x1, PT ;  /* 0x000000011400780c */ /* 0x001fe20003fc5270 */
[C---:B------:R-:W-:Y:S01]  /*168e0*/  IMAD.WIDE.U32 R2, R26.reuse, UR4, R2 ;  /* 0x000000041a027c25 */ /* 0x040fe2000f8e0002 */
[----:B------:R-:W0:Y:S03]  /*168f0*/  S2R R20, SR_TID.X ;  /* 0x0000000000147919 */ /* 0x000e260000002100 */
[----:B------:R-:W-:Y:S01]  /*16900*/  IMAD R3, R26, UR5, R3 ;  /* 0x000000051a037c24 */ /* 0x000fe2000f8e0203 */
[----:B------:R-:W-:Y:S02]  /*16910*/  ULDC.64 UR4, c[0x0][0x2e0] ;  /* 0x0000b80000047ab9 */ /* 0x000fe40000000a00 */
[----:B------:R-:W-:-:S02]  /*16920*/  IMAD R4, R4, UR4, RZ ;  /* 0x0000000404047c24 */ /* 0x000fc4000f8e02ff */
[----:B------:R-:W-:-:S03]  /*16930*/  IMAD.WIDE.U32 R2, R0, UR4, R2 ;  /* 0x0000000400027c25 */ /* 0x000fc6000f8e0002 */
[----:B------:R-:W2:Y:S01]  /*16940*/  @P6 LDC R6, c[0x0][0x44c] ;  /* 0x00011300ff066b82 */ /* 0x000ea20000000800 */
[----:B------:R-:W-:Y:S01]  /*16950*/  IMAD R4, R0, UR5, R4 ;  /* 0x0000000500047c24 */ /* 0x000fe2000f8e0204 */
[----:B------:R-:W-:-:S03]  /*16960*/  ULDC.64 UR4, c[0x0][0x2d0] ;  /* 0x0000b40000047ab9 */ /* 0x000fc60000000a00 */
[----:B------:R-:W-:-:S03]  /*16970*/  IMAD.IADD R3, R3, 0x1, R4 ;  /* 0x0000000103037824 */ /* 0x000fc600078e0204 */
[----:B------:R-:W4:Y:S01]  /*16980*/  @P6 LDC R0, c[0x0][0x450] ;  /* 0x00011400ff006b82 */ /* 0x000f220000000800 */
[----:B0-----:R-:W-:-:S05]  /*16990*/  IMAD.SHL.U32 R20, R20, 0x10, RZ ;  /* 0x0000001014147824 */ /* 0x001fca00078e00ff */
[----:B------:R-:W-:-:S05]  /*169a0*/  LOP3.LUT R20, R37, 0x70, R20, 0xf8, !PT ;  /* 0x0000007025147812 */ /* 0x000fca00078ef814 */
[----:B------:R-:W-:-:S04]  /*169b0*/  IMAD.IADD R5, R20, 0x1, R34 ;  /* 0x0000000114057824 */ /* 0x000fc800078e0222 */
[----:B--2---:R-:W-:-:S04]  /*169c0*/  @P6 IMAD.HI.U32 R6, R5, R6, RZ ;  /* 0x0000000605066227 */ /* 0x004fc800078e00ff */
[----:B------:R-:W-:Y:S01]  /*169d0*/  IMAD.MOV.U32 R4, RZ, RZ, R5 ;  /* 0x000000ffff047224 */ /* 0x000fe200078e0005 */
[----:B----4-:R-:W-:Y:S02]  /*169e0*/  @P6 SHF.R.U32.HI R4, RZ, R0, R6 ;  /* 0x00000000ff046219 */ /* 0x010fe40000011606 */
[----:B------:R-:W0:Y:S03]  /*169f0*/  LDC R6, c[0x0][0x448] ;  /* 0x00011200ff067b82 */ /* 0x000e260000000800 */
        /* <DEDUP_REMOVED lines=19> */
[----:B---3--:R-:W-:Y:S11]  /*16b30*/  BRA.DIV UR5, `(.L_x_5584) ;  /* 0x0000003e053c7947 */ /* 0x008ff6000b800000 */
[----:B------:R-:W0:Y:S01]  /*16b40*/  SHFL.IDX PT, R3, R0, RZ, 0x181f ;  /* 0x00181fff00037589 */ /* 0x000e2200000e0000 */
[----:B------:R-:W-:Y:S02]  /*16b50*/  IMAD R36, R36, R6, RZ ;  /* 0x0000000624247224 */ /* 0x000fe400078e02ff */
[----:B------:R-:W-:Y:S01]  /*16b60*/  IMAD.IADD R34, R37, 0x1, R34 ;  /* 0x0000000125227824 */ /* 0x000fe200078e0222 */
[----:B------:R-:W2:Y:S04]  /*16b70*/  SHFL.IDX PT, R2, R4, RZ, 0x181f ;  /* 0x00181fff04027589 */ /* 0x000ea800000e0000 */
[----:B------:R-:W-:-:S13]  /*16b80*/  ISETP.GE.AND P0, PT, R34, R36, PT ;  /* 0x000000242200720c */ /* 0x000fda0003f06270 */
[----:B0-----:R-:W-:-:S05]  /*16b90*/  @!P0 LEA R3, P2, R8, R3, 0x1 ;  /* 0x0000000308038211 */ /* 0x001fca00078408ff */
[----:B--2---:R-:W-:-:S05]  /*16ba0*/  @!P0 IMAD.X R2, RZ, RZ, R2, P2 ;  /* 0x000000ffff028224 */ /* 0x004fca00010e0602 */
[----:B------:R-:W-:-:S04]  /*16bb0*/  @!P0 LOP3.LUT R3, R3, R2, RZ, 0x3c, !PT ;  /* 0x0000000203038212 */ /* 0x000fc800078e3cff */
[----:B------:R-:W-:-:S04]  /*16bc0*/  @!P0 LOP3.LUT R2, R3, R2, RZ, 0x3c, !PT ;  /* 0x0000000203028212 */ /* 0x000fc800078e3cff */
[----:B------:R-:W-:-:S05]  /*16bd0*/  @!P0 LOP3.LUT R3, R3, R2, RZ, 0x3c, !PT ;  /* 0x0000000203038212 */ /* 0x000fca00078e3cff */
[----:B------:R-:W-:Y:S01]  /*16be0*/  @!PT LDS RZ, [RZ] ;  /* 0x00000000fffff984 */ /* 0x000fe20000000800 */
[----:B-----5:R0:W-:Y:S02]  /*16bf0*/  @!P0 LDGSTS.E.BYPASS.LTC128B.128 [R7+0x20400], desc[UR54][R2.64], !P1 ;  /* 0x2040000002078fae */ /* 0x0201e4000c901d76 */
[----:B0-----:R-:W-:Y:S02]  /*16c00*/  VIADD R2, R34, 0x10 ;  /* 0x0000001022027836 */ /* 0x001fe40000000000 */
[----:B------:R-:W0:Y:S03]  /*16c10*/  SHFL.IDX PT, R3, R0, 0x1, 0x181f ;  /* 0x00381f0000037f89 */ /* 0x000e2600000e0000 */
[----:B------:R-:W-:Y:S02]  /*16c20*/  ISETP.GE.AND P0, PT, R2, R36, PT ;  /* 0x000000240200720c */ /* 0x000fe40003f06270 */
[----:B------:R-:W2:Y:S11]  /*16c30*/  SHFL.IDX PT, R2, R4, 0x1, 0x181f ;  /* 0x00381f0004027f89 */ /* 0x000eb600000e0000 */
[----:B0-----:R-:W-:-:S05]  /*16c40*/  @!P0 LEA R3, P2, R8, R3, 0x1 ;  /* 0x0000000308038211 */ /* 0x001fca00078408ff */
[----:B--2---:R-:W-:-:S05]  /*16c50*/  @!P0 IMAD.X R2, RZ, RZ, R2, P2 ;  /* 0x000000ffff028224 */ /* 0x004fca00010e0602 */
        /* <DEDUP_REMOVED lines=8> */
[----:B------:R-:W2:Y:S04]  /*16ce0*/  SHFL.IDX PT, R2, R4, 0x2, 0x181f ;  /* 0x00581f0004027f89 */ /* 0x000ea800000e0000 */
[----:B------:R-:W3:Y:S04]  /*16cf0*/  SHFL.IDX PT, R4, R4, 0x3, 0x181f ;  /* 0x00781f0004047f89 */ /* 0x000ee800000e0000 */
[----:B0-----:R-:W-:-:S05]  /*16d00*/  @!P0 LEA R3, P2, R8, R3, 0x1 ;  /* 0x0000000308038211 */ /* 0x001fca00078408ff */
[----:B--2---:R-:W-:-:S05]  /*16d10*/  @!P0 IMAD.X R2, RZ, RZ, R2, P2 ;  /* 0x000000ffff028224 */ /* 0x004fca00010e0602 */
[----:B------:R-:W-:-:S04]  /*16d20*/  @!P0 LOP3.LUT R3, R3, R2, RZ, 0x3c, !PT ;  /* 0x0000000203038212 */ /* 0x000fc800078e3cff */
[----:B------:R-:W-:-:S04]  /*16d30*/  @!P0 LOP3.LUT R2, R3, R2, RZ, 0x3c, !PT ;  /* 0x0000000203028212 */ /* 0x000fc800078e3cff */
[----:B------:R-:W-:-:S05]  /*16d40*/  @!P0 LOP3.LUT R3, R3, R2, RZ, 0x3c, !PT ;  /* 0x0000000203038212 */ /* 0x000fca00078e3cff */
[----:B---3--:R0:W-:Y:S02]  /*16d50*/  @!P0 LDGSTS.E.BYPASS.LTC128B.128 [R7+0x21400], desc[UR54][R2.64], !P1 ;  /* 0x2140000002078fae */ /* 0x0081e4000c901d76 */
.L_x_5662:
[----:B------:R-:W-:-:S05]  /*16d60*/  VIADD R34, R34, 0x30 ;  /* 0x0000003022227836 */ /* 0x000fca0000000000 */
[----:B------:R-:W-:-:S13]  /*16d70*/  ISETP.GE.AND P0, PT, R34, R36, PT ;  /* 0x000000242200720c */ /* 0x000fda0003f06270 */
[----:B0-2---:R-:W-:-:S05]  /*16d80*/  @!P0 LEA R2, P2, R8, R0, 0x1 ;  /* 0x0000000008028211 */ /* 0x005fca00078408ff */
[----:B------:R-:W-:-:S05]  /*16d90*/  @!P0 IMAD.X R3, RZ, RZ, R4, P2 ;  /* 0x000000ffff038224 */ /* 0x000fca00010e0604 */
[----:B------:R-:W-:Y:S01]  /*16da0*/  @!PT LDS RZ, [RZ] ;  /* 0x00000000fffff984 */ /* 0x000fe20000000800 */
[----:B------:R-:W-:Y:S01]  /*16db0*/  @!PT LDS RZ, [RZ] ;  /* 0x00000000fffff984 */ /* 0x000fe20000000800 */
[----:B------:R-:W-:Y:S01]  /*16dc0*/  @!PT LDS RZ, [RZ] ;  /* 0x00000000fffff984 */ /* 0x000fe20000000800 */
[----:B------:R0:W-:Y:S01]  /*16dd0*/  @!P0 LDGSTS.E.BYPASS.LTC128B.128 [R7+0x21c00], desc[UR54][R2.64], !P1 ;  /* 0x21c0000002078fae */ /* 0x0001e2000c901d76 */
[----:B------:R-:W-:Y:S01]  /*16de0*/  PLOP3.LUT P0, PT, PT, PT, PT, 0x80, 0x0 ;  /* 0x000000000000781c */ /* 0x000fe20003f0f070 */
[----:B------:R-:W-:-:S12]  /*16df0*/  NOP ;  /* 0x0000000000007918 */ /* 0x000fd80000000000 */
.L_x_5585:
        /* <DEDUP_REMOVED lines=16> */
[----:B------:R-:W2:Y:S03]  /*16f00*/  SYNCS.PHASECHK.TRANS64.TRYWAIT P0, [R17+URZ+0x28c20], R0 ;  /* 0x028c2000110075a7 */ /* 0x000ea6000800017f */
[----:B0-2---:R-:W-:Y:S05]  /*16f10*/  @!P0 BRA `(.L_x_5587) ;  /* 0x0000003c00888947 */ /* 0x005fea0003800000 */
.L_x_5663:
[----:B------:R-:W-:Y:S05]  /*16f20*/  BSYNC B0 ;  /* 0x0000000000007941 */ /* 0x000fea0003800000 */
.L_x_5586:
[----:B------:R-:W-:-:S05]  /*16f30*/  IMAD.U32 R2, RZ, RZ, UR36 ;  /* 0x00000024ff027e24 */ /* 0x000fca000f8e00ff */
[----:B------:R-:W-:-:S13]  /*16f40*/  ISETP.NE.AND P0, PT, R2, 0x3, PT ;  /* 0x000000030200780c */ /* 0x000fda0003f05270 */
[----:B------:R-:W-:Y:S05]  /*16f50*/  @!P0 BRA `(.L_x_5588) ;  /* 0x0000000000048947 */ /* 0x000fea0003800000 */
[----:B------:R-:W-:Y:S01]  /*16f60*/  BPT.TRAP 0x1 ;  /* 0x000000040000795c */ /* 0x000fe20000300000 */
.L_x_5588:
[----:B0-----:R-:W-:Y:S01]  /*16f70*/  SHF.L.U32 R0, R22, 0x1f, RZ ;  /* 0x0000001f16007819 */ /* 0x001fe200000006ff */
[----:B------:R-:W-:Y:S03]  /*16f80*/  BSSY B0, `(.L_x_5589) ;  /* 0x0000003000007945 */ /* 0x000fe60003800000 */
[----:B------:R-:W0:Y:S02]  /*16f90*/  SYNCS.PHASECHK.TRANS64.TRYWAIT P0, [R25+URZ+0x28c60], R0 ;  /* 0x028c6000190075a7 */ /* 0x000e24000800017f */
[----:B0-----:R-:W-:Y:S05]  /*16fa0*/  @!P0 BRA `(.L_x_5590) ;  /* 0x0000003c00788947 */ /* 0x001fea0003800000 */
.L_x_5664:
[----:B------:R-:W-:Y:S05]  /*16fb0*/  BSYNC B0 ;  /* 0x0000000000007941 */ /* 0x000fea0003800000 */
.L_x_5589:
        /* <DEDUP_REMOVED lines=24> */
[----:B------:R-:W2:Y:S01]  /*17140*/  SHFL.IDX PT, R2, R4, RZ, 0x181f ;  /* 0x00181fff04027589 */ /* 0x000ea200000e0000 */
[C---:B------:R-:W-:Y:S02]  /*17150*/  LOP3.LUT P4, RZ, R19.reuse, 0x4, RZ, 0xc0, !PT ;  /* 0x0000000413ff7812 */ /* 0x040fe4000788c0ff */
[C---:B------:R-:W-:Y:S01]  /*17160*/  LOP3.LUT P3, RZ, R19.reuse, 0x8, RZ, 0xc0, !PT ;  /* 0x0000000813ff7812 */ /* 0x040fe2000786c0ff */
[----:B------:R-:W3:Y:S01]  /*17170*/  SHFL.IDX PT, R3, R6, RZ, 0x181f ;  /* 0x00181fff06037589 */ /* 0x000ee200000e0000 */
[----:B------:R-:W-:Y:S02]  /*17180*/  LOP3.LUT P2, RZ, R19, 0x10, RZ, 0xc0, !PT ;  /* 0x0000001013ff7812 */ /* 0x000fe4000784c0ff */
[----:B------:R-:W-:Y:S01]  /*17190*/  LOP3.LUT R16, R16, 0xfffffeff, RZ, 0xc0, !PT ;  /* 0xfffffeff10107812 */ /* 0x000fe200078ec0ff */
[----:B0-----:R-:W-:-:S05]  /*171a0*/  IMAD.SHL.U32 R7, R7, 0x8, RZ ;  /* 0x0000000807077824 */ /* 0x001fca00078e00ff */
[----:B------:R-:W-:-:S05]  /*171b0*/  LOP3.LUT R7, R7, 0x38, RZ, 0xc0, !PT ;  /* 0x0000003807077812 */ /* 0x000fca00078ec0ff */
[----:B------:R-:W-:Y:S01]  /*171c0*/  IMAD.SHL.U32 R0, R7, 0x2, RZ ;  /* 0x0000000207007824 */ /* 0x000fe200078e00ff */
[----:B------:R-:W-:-:S04]  /*171d0*/  LOP3.LUT R7, R19, 0x1, RZ, 0xc0, !PT ;  /* 0x0000000113077812 */ /* 0x000fc800078ec0ff */
[----:B--2---:R-:W-:Y:S02]  /*171e0*/  IADD3 R2, P0, R2, R0, RZ ;  /* 0x0000000002027210 */ /* 0x004fe40007f1e0ff */
[----:B------:R-:W-:Y:S02]  /*171f0*/  ISETP.NE.U32.AND P1, PT, R7, 0x1, PT ;  /* 0x000000010700780c */ /* 0x000fe40003f25070 */
[----:B------:R-:W-:Y:S01]  /*17200*/  PRMT R7, R19, 0x8880, RZ ;  /* 0x0000888013077816 */ /* 0x000fe200000000ff */
[----:B---3--:R-:W-:Y:S01]  /*17210*/  IMAD.X R3, RZ, RZ, R3, P0 ;  /* 0x000000ffff037224 */ /* 0x008fe200000e0603 */
        /* <DEDUP_REMOVED lines=25> */
[----:B------:R-:W2:Y:S04]  /*173b0*/  SHFL.IDX PT, R3, R6, 0x1, 0x181f ;  /* 0x00381f0006037f89 */ /* 0x000ea800000e0000 */
[----:B------:R-:W-:Y:S01]  /*173c0*/  SHFL.IDX PT, R6, R6, 0x3, 0x181f ;  /* 0x00781f0006067f89 */ /* 0x000fe200000e0000 */
[----:B0-----:R-:W-:-:S05]  /*173d0*/  IADD3 R2, P6, R2, R0, RZ ;  /* 0x0000000002027210 */ /* 0x001fca0007fde0ff */
[----:B--2---:R-:W-:Y:S01]  /*173e0*/  IMAD.X R3, RZ, RZ, R3, P6 ;  /* 0x000000ffff037224 */ /* 0x004fe200030e0603 */
        /* <DEDUP_REMOVED lines=39> */
[----:B0-----:R0:W2:Y:S02]  /*17660*/  SHFL.IDX PT, R2, R4, 0x3, 0x181f ;  /* 0x00781f0004027f89 */ /* 0x0010a400000e0000 */
.L_x_5674:
        /* <DEDUP_REMOVED lines=11> */
[----:B--2---:R-:W-:Y:S02]  /*17720*/  IADD3 R2, P0, R2, R0, RZ ;  /* 0x0000000002027210 */ /* 0x004fe40007f1e0ff */
        /* <DEDUP_REMOVED lines=22> */
.L_x_5592:
        /* <DEDUP_REMOVED lines=11> */
.L_x_5593:
[----:B------:R-:W2:Y:S01]  /*17940*/  LDL.LU R2, [R1+0x4] ;  /* 0x0000040001027983 */ /* 0x000ea20000300800 */
[----:B------:R3:W-:Y:S01]  /*17950*/  SYNCS.ARRIVE.TRANS64.A1T0 RZ, [R25+URZ+0x28c50], RZ ;  /* 0x028c50ff19ff79a7 */ /* 0x0007e2000810003f */
[----:B------:R-:W-:Y:S01]  /*17960*/  BSSY B0, `(.L_x_5594) ;  /* 0x00000f0000007945 */ /* 0x000fe20003800000 */
[----:B--2---:R-:W-:-:S05]  /*17970*/  VIADD R7, R2, 0xfffffffe ;  /* 0xfffffffe02077836 */ /* 0x004fca0000000000 */
[----:B------:R-:W-:-:S13]  /*17980*/  ISETP.GE.AND P0, PT, R7, R30, PT ;  /* 0x0000001e0700720c */ /* 0x000fda0003f06270 */
[----:B---3--:R-:W-:Y:S05]  /*17990*/  @!P0 BRA `(.L_x_5595) ;  /* 0x0000000c00b08947 */ /* 0x008fea0003800000 */
[----:B------:R-:W2:Y:S01]  /*179a0*/  LDL.LU R2, [R1+0x14] ;  /* 0x0000140001027983 */ /* 0x000ea20000300800 */
[----:B------:R-:W-:-:S04]  /*179b0*/  LOP3.LUT R28, R19, 0x80, RZ, 0xc0, !PT ;  /* 0x00000080131c7812 */ /* 0x000fc800078ec0ff */
[----:B------:R-:W-:Y:S02]  /*179c0*/  SHF.R.U32.HI R28, RZ, 0x3, R28 ;  /* 0x00000003ff1c7819 */ /* 0x000fe4000001161c */
[----:B--2---:R-:W-:-:S04]  /*179d0*/  LOP3.LUT R29, R2, 0x40, RZ, 0xc0, !PT ;  /* 0x00000040021d7812 */ /* 0x004fc800078ec0ff */
[----:B------:R-:W-:-:S07]  /*179e0*/  SHF.R.U32.HI R29, RZ, 0x2, R29 ;  /* 0x00000002ff1d7819 */ /* 0x000fce000001161d */
.L_x_5608:
[----:B0-----:R-:W0:Y:S01]  /*179f0*/  S2R R4, SR_TID.X ;  /* 0x0000000000047919 */ /* 0x001e220000002100 */
[----:B--2---:R-:W2:Y:S01]  /*17a00*/  LDC R2, c[0x0][0x430] ;  /* 0x00010c00ff027b82 */ /* 0x004ea20000000800 */
[----:B---3--:R-:W-:Y:S01]  /*17a10*/  IMAD R6, R7, 0x40, R31 ;  /* 0x0000004007067824 */ /* 0x008fe200078e021f */
[----:B------:R-:W-:Y:S05]  /*17a20*/  YIELD ;  /* 0x0000000000007946 */ /* 0x000fea0003800000 */
[----:B------:R-:W-:Y:S01]  /*17a30*/  IMAD.U32 R11, RZ, RZ, UR36 ;  /* 0x00000024ff0b7e24 */ /* 0x000fe2000f8e00ff */
[----:B------:R-:W-:Y:S01]  /*17a40*/  ULDC UR4, c[0x0][0x430] ;  /* 0x00010c0000047ab9 */ /* 0x000fe20000000800 */
[----:B------:R-:W-:Y:S01]  /*17a50*/  VIADD R18, R18, 0x1 ;  /* 0x0000000112127836 */ /* 0x000fe20000000000 */
[----:B--2---:R-:W-:Y:S01]  /*17a60*/  ISETP.NE.AND P0, PT, R2, 0x1, PT ;  /* 0x000000010200780c */ /* 0x004fe20003f05270 */
[----:B0-----:R-:W-:-:S05]  /*17a70*/  IMAD.SHL.U32 R4, R4, 0x10, RZ ;  /* 0x0000001004047824 */ /* 0x001fca00078e00ff */
[----:B------:R-:W-:-:S07]  /*17a80*/  LOP3.LUT R4, R37, 0x70, R4, 0xf8, !PT ;  /* 0x0000007025047812 */ /* 0x000fce00078ef804 */
[----:B------:R-:W0:Y:S01]  /*17a90*/  @P0 LDC R3, c[0x0][0x434] ;  /* 0x00010d00ff030b82 */ /* 0x000e220000000800 */
[C---:B------:R-:W-:Y:S01]  /*17aa0*/  ISETP.GT.U32.AND P1, PT, R4.reuse, 0x3f, PT ;  /* 0x0000003f0400780c */ /* 0x040fe20003f24070 */
[----:B------:R-:W-:-:S06]  /*17ab0*/  IMAD.IADD R6, R4, 0x1, R6 ;  /* 0x0000000104067824 */ /* 0x000fcc00078e0206 */
[----:B------:R-:W2:Y:S01]  /*17ac0*/  @P0 LDC R2, c[0x0][0x438] ;  /* 0x00010e00ff020b82 */ /* 0x000ea20000000800 */
[----:B------:R-:W-:-:S07]  /*17ad0*/  IMAD.MOV.U32 R10, RZ, RZ, R6 ;  /* 0x000000ffff0a7224 */ /* 0x000fce00078e0006 */
[----:B------:R-:W3:Y:S01]  /*17ae0*/  @!P1 LDC.64 R4, c[0x0][0x428] ;  /* 0x00010a00ff049b82 */ /* 0x000ee20000000a00 */
[----:B0-----:R-:W-:-:S07]  /*17af0*/  @P0 IMAD.HI.U32 R3, R6, R3, RZ ;  /* 0x0000000306030227 */ /* 0x001fce00078e00ff */
[----:B------:R-:W0:Y:S01]  /*17b00*/  @!P1 LDC.64 R8, c[0x0][0x418] ;  /* 0x00010600ff089b82 */ /* 0x000e220000000a00 */
[----:B--2---:R-:W-:-:S04]  /*17b10*/  @P0 SHF.R.U32.HI R10, RZ, R2, R3 ;  /* 0x00000002ff0a0219 */ /* 0x004fc80000011603 */
[--C-:B------:R-:W-:Y:S01]  /*17b20*/  @!P1 SHF.R.S32.HI R3, RZ, 0x1f, R10.reuse ;  /* 0x0000001fff039819 */ /* 0x100fe2000001140a */
[----:B------:R-:W-:-:S04]  /*17b30*/  @!P1 IMAD.MOV.U32 R2, RZ, RZ, R10 ;  /* 0x000000ffff029224 */ /* 0x000fc800078e000a */
[----:B---3--:R-:W-:-:S04]  /*17b40*/  @!P1 IMAD.WIDE.U32 R2, R23, R4, R2 ;  /* 0x0000000417029225 */ /* 0x008fc800078e0002 */
        /* <DEDUP_REMOVED lines=17> */
[----:B01----:R-:W-:Y:S08]  /*17c60*/  @!P1 BRA `(.L_x_5596) ;  /* 0x0000000000049947 */ /* 0x003ff00003800000 */
[----:B------:R-:W-:Y:S01]  /*17c70*/  BPT.TRAP 0x1 ;  /* 0x000000040000795c */ /* 0x000fe20000300000 */
.L_x_5596:
[----:B------:R-:W-:Y:S01]  /*17c80*/  IMAD R6, R18, 0x8, R17 ;  /* 0x0000000812067824 */ /* 0x000fe200078e0211 */
[----:B------:R-:W-:Y:S01]  /*17c90*/  SHF.L.U32 R19, R22, 0x1f, RZ ;  /* 0x0000001f16137819 */ /* 0x000fe200000006ff */
[----:B------:R-:W-:Y:S01]  /*17ca0*/  BSSY B1, `(.L_x_5597) ;  /* 0x0000004000017945 */ /* 0x000fe20003800000 */
[----:B------:R-:W-:Y:S02]  /*17cb0*/  SHF.R.S32.HI R9, RZ, 0x1f, R5 ;  /* 0x0000001fff097819 */ /* 0x000fe40000011405 */
[----:B------:R-:W0:Y:S02]  /*17cc0*/  SYNCS.PHASECHK.TRANS64.TRYWAIT P0, [R6+URZ+0x28c40], R19 ;  /* 0x028c4013060075a7 */ /* 0x000e24000800017f */
[----:B0-----:R-:W-:Y:S05]  /*17cd0*/  @!P0 BRA `(.L_x_5598) ;  /* 0x0000003800688947 */ /* 0x001fea0003800000 */
.L_x_5675:
[----:B------:R-:W-:Y:S05]  /*17ce0*/  BSYNC B1 ;  /* 0x0000000000017941 */ /* 0x000fea0003800000 */
.L_x_5597:
        /* <DEDUP_REMOVED lines=17> */
[----:B-1----:R-:W-:Y:S01]  /*17e00*/  IMAD R25, R26, UR5, R3 ;  /* 0x000000051a197c24 */ /* 0x002fe2000f8e0203 */
        /* <DEDUP_REMOVED lines=22> */
.L_x_5685:
        /* <DEDUP_REMOVED lines=8> */
.L_x_5600:
        /* <DEDUP_REMOVED lines=11> */
.L_x_5601:
[----:B------:R2:W-:Y:S01]  /*180a0*/  SYNCS.ARRIVE.TRANS64.A1T0 RZ, [R6+URZ+0x28c30], RZ ;  /* 0x028c30ff06ff79a7 */ /* 0x0005e2000810003f */
[----:B------:R-:W-:Y:S05]  /*180b0*/  @!P2 BRA `(.L_x_5602) ;  /* 0x000000000004a947 */ /* 0x000fea0003800000 */
[----:B------:R-:W-:Y:S01]  /*180c0*/  BPT.TRAP 0x1 ;  /* 0x000000040000795c */ /* 0x000fe20000300000 */
.L_x_5602:
[----:B------:R-:W3:Y:S01]  /*180d0*/  SYNCS.PHASECHK.TRANS64.TRYWAIT P0, [R6+URZ+0x28c60], R19 ;  /* 0x028c6013060075a7 */ /* 0x000ee2000800017f */
[----:B------:R-:W-:Y:S04]  /*180e0*/  BSSY B1, `(.L_x_5603) ;  /* 0x0000002000017945 */ /* 0x000fe80003800000 */
[----:B---3--:R-:W-:Y:S05]  /*180f0*/  @!P0 BRA `(.L_x_5604) ;  /* 0x0000003800908947 */ /* 0x008fea0003800000 */
.L_x_5686:
[----:B------:R-:W-:Y:S05]  /*18100*/  BSYNC B1 ;  /* 0x0000000000017941 */ /* 0x000fea0003800000 */
.L_x_5603:
        /* <DEDUP_REMOVED lines=79> */
.L_x_5696:
        /* <DEDUP_REMOVED lines=25> */
.L_x_5606:
        /* <DEDUP_REMOVED lines=11> */
.L_x_5607:
[----:B------:R3:W-:Y:S01]  /*18840*/  SYNCS.ARRIVE.TRANS64.A1T0 RZ, [R6+URZ+0x28c50], RZ ;  /* 0x028c50ff06ff79a7 */ /* 0x0007e2000810003f */
[----:B------:R-:W-:Y:S05]  /*18850*/  @P3 BRA `(.L_x_5608) ;  /* 0xfffffff000643947 */ /* 0x000fea000383ffff */
.L_x_5595:
[----:B------:R-:W-:Y:S05]  /*18860*/  BSYNC B0 ;  /* 0x0000000000007941 */ /* 0x000fea0003800000 */
.L_x_5594:
        /* <DEDUP_REMOVED lines=21> */
.L_x_5610:
[----:B------:R-:W-:Y:S05]  /*189c0*/  BSYNC B0 ;  /* 0x0000000000007941 */ /* 0x000fea0003800000 */
.L_x_5609:
[----:B------:R-:W-:-:S07]  /*189d0*/  SEL R18, R18, RZ, P0 ;  /* 0x000000ff12127207 */ /* 0x000fce0000000000 */
.L_x_5569:
[----:B------:R-:W-:Y:S05]  /*189e0*/  BSYNC B7 ;  /* 0x0000000000077941 */ /* 0x000fea0003800000 */
.L_x_5567:
        /* <DEDUP_REMOVED lines=8> */
[----:B-1----:R1:W4:Y:S01]  /*18a70*/  LDS.128 R24, [R17+0x28cd0] ;  /* 0x028cd00011187984 */ /* 0x0023220000000c00 */
[----:B------:R-:W-:Y:S06]  /*18a80*/  BAR.ARV 0x4, 0x180 ;  /* 0x0106000000007b1d */ /* 0x000fec0000002000 */
[----:B------:R-:W-:Y:S05]  /*18a90*/  BRA `(.L_x_5612) ;  /* 0x0000000c00d47947 */ /* 0x000fea0003800000 */
.L_x_5611:
        /* <DEDUP_REMOVED lines=14> */
[----:B-1----:R-:W-:Y:S01]  /*18b80*/  IMAD.MOV.U32 R25, RZ, RZ, RZ ;  /* 0x000000ffff197224 */ /* 0x002fe200078e00ff */
        /* <DEDUP_REMOVED lines=28> */
.L_x_5706:
[----:B------:R-:W-:Y:S02]  /*18d50*/  ULDC UR4, c[0x0][0xc38] ;  /* 0x00030e0000047ab9 */ /* 0x000fe40000000800 */
[----:B------:R-:W-:-:S04]  /*18d60*/  IMAD.U32 R4, RZ, RZ, UR4 ;  /* 0x00000004ff047e24 */ /* 0x000fc8000f8e00ff */
[----:B-1----:R-:W-:-:S04]  /*18d70*/  IMAD R5, R14, R4, RZ ;  /* 0x000000040e057224 */ /* 0x002fc800078e02ff */
[----:B------:R-:W-:-:S05]  /*18d80*/  IMAD.IADD R6, R6, 0x1, R5 ;  /* 0x0000000106067824 */ /* 0x000fca00078e0205 */
[----:B------:R-:W-:-:S13]  /*18d90*/  ISETP.GT.AND P6, PT, R6, R0, PT ;  /* 0x000000000600720c */ /* 0x000fda0003fc4270 */
[----:B------:R-:W-:Y:S05]  /*18da0*/  @P6 BRA `(.L_x_5614) ;  /* 0x0000000000a46947 */ /* 0x000fea0003800000 */
.L_x_5617:
        /* <DEDUP_REMOVED lines=35> */
.L_x_5714:
[----:B------:R-:W-:Y:S02]  /*18fe0*/  ULDC UR4, c[0x0][0xc38] ;  /* 0x00030e0000047ab9 */ /* 0x000fe40000000800 */
[----:B------:R-:W-:-:S04]  /*18ff0*/  IMAD.U32 R4, RZ, RZ, UR4 ;  /* 0x00000004ff047e24 */ /* 0x000fc8000f8e00ff */
[----:B-1----:R-:W-:-:S04]  /*19000*/  IMAD R5, R14, R4, RZ ;  /* 0x000000040e057224 */ /* 0x002fc800078e02ff */
[----:B------:R-:W-:-:S05]  /*19010*/  IMAD.IADD R6, R5, 0x1, R6 ;  /* 0x0000000105067824 */ /* 0x000fca00078e0206 */
[----:B------:R-:W-:-:S13]  /*19020*/  ISETP.GT.AND P6, PT, R6, R0, PT ;  /* 0x000000000600720c */ /* 0x000fda0003fc4270 */
[----:B------:R-:W-:Y:S05]  /*19030*/  @!P6 BRA `(.L_x_5617) ;  /* 0xfffffffc005ce947 */ /* 0x000fea000383ffff */
.L_x_5614:
        /* <DEDUP_REMOVED lines=10> */
.L_x_5719:
[----:B------:R-:W-:-:S13]  /*190e0*/  ISETP.NE.AND P0, PT, R2, RZ, PT ;  /* 0x000000ff0200720c */ /* 0x000fda0003f05270 */
[----:B------:R-:W-:Y:S05]  /*190f0*/  @!P0 BRA `(.L_x_5619) ;  /* 0x0000000000108947 */ /* 0x000fea0003800000 */
[----:B------:R-:W-:Y:S01]  /*19100*/  UMOV UR4, 0xffffffff ;  /* 0xffffffff00047882 */ /* 0x000fe20000000000 */
[----:B-1----:R-:W-:Y:S02]  /*19110*/  VIADD R12, R12, 0xffffffff ;  /* 0xffffffff0c0c7836 */ /* 0x002fe40000000000 */
[----:B------:R-:W-:Y:S05]  /*19120*/  BRA.DIV UR4, `(.L_x_5620) ;  /* 0x0000003a04c07947 */ /* 0x000fea000b800000 */
[----:B------:R4:W1:Y:S02]  /*19130*/  SHFL.IDX PT, R24, R3, R12, 0x1f ;  /* 0x00001f0c03187589 */ /* 0x00086400000e0000 */
.L_x_5619:
        /* <DEDUP_REMOVED lines=8> */
[----:B-1----:R-:W1:Y:S08]  /*191c0*/  MUFU.RCP R6, R6 ;  /* 0x0000000600067308 */ /* 0x002e700000001000 */
[----:B--2---:R-:W-:Y:S01]  /*191d0*/  MUFU.RCP R9, R9 ;  /* 0x0000000900097308 */ /* 0x004fe20000001000 */
[----:B-1----:R-:W-:-:S07]  /*191e0*/  VIADD R2, R6, 0xffffffe ;  /* 0x0ffffffe06027836 */ /* 0x002fce0000000000 */
[----:B0---4-:R0:W1:Y:S02]  /*191f0*/  F2I.FTZ.U32.TRUNC.NTZ R3, R2 ;  /* 0x0000000200037305 */ /* 0x011064000021f000 */
[----:B0-----:R-:W-:Y:S02]  /*19200*/  IMAD.MOV.U32 R2, RZ, RZ, RZ ;  /* 0x000000ffff027224 */ /* 0x001fe400078e00ff */
[----:B-1----:R-:W-:-:S04]  /*19210*/  IMAD.MOV R7, RZ, RZ, -R3 ;  /* 0x000000ffff077224 */ /* 0x002fc800078e0a03 */
[----:B------:R-:W-:-:S04]  /*19220*/  IMAD R7, R7, R4, RZ ;  /* 0x0000000407077224 */ /* 0x000fc800078e02ff */
[----:B------:R-:W-:Y:S01]  /*19230*/  IMAD.HI.U32 R3, R3, R7, R2 ;  /* 0x0000000703037227 */ /* 0x000fe200078e0002 */
[----:B------:R-:W-:Y:S02]  /*19240*/  IABS R7, R0 ;  /* 0x0000000000077213 */ /* 0x000fe40000000000 */
[----:B------:R-:W-:-:S03]  /*19250*/  IABS R2, R25 ;  /* 0x0000001900027213 */ /* 0x000fc60000000000 */
[----:B------:R-:W-:-:S04]  /*19260*/  IMAD.HI.U32 R6, R3, R7, RZ ;  /* 0x0000000703067227 */ /* 0x000fc800078e00ff */
[----:B------:R-:W-:Y:S02]  /*19270*/  IMAD.MOV R2, RZ, RZ, -R2 ;  /* 0x000000ffff027224 */ /* 0x000fe400078e0a02 */
        /* <DEDUP_REMOVED lines=19> */
[----:B------:R-:W-:-:S05]  /*193b0*/  IABS R3, R6 ;  /* 0x0000000600037213 */ /* 0x000fca0000000000 */
        /* <DEDUP_REMOVED lines=19> */
.L_x_5621:
        /* <DEDUP_REMOVED lines=11> */
[----:B------:R-:W-:Y:S01]  /*195a0*/  IMAD R11, R10, R7, RZ ;  /* 0x000000070a0b7224 */ /* 0x000fe200078e02ff */
[----:B------:R-:W-:-:S03]  /*195b0*/  IABS R10, R5 ;  /* 0x00000005000a7213 */ /* 0x000fc60000000000 */
        /* <DEDUP_REMOVED lines=18> */
[----:B------:R-:W-:-:S03]  /*196e0*/  IMAD R0, R5, R9, R0 ;  /* 0x0000000905007224 */ /* 0x000fc600078e0200 */
[----:B------:R-:W-:-:S04]  /*196f0*/  VIADDMNMX R4, R3, R4, R6, PT ;  /* 0x0000000403047246 */ /* 0x000fc80003800106 */
[----:B------:R-:W-:-:S04]  /*19700*/  IABS R6, R4 ;  /* 0x0000000400067213 */ /* 0x000fc80000000000 */
[----:B------:R-:W0:Y:S08]  /*19710*/  I2F.RP R8, R6 ;  /* 0x0000000600087306 */ /* 0x000e300000209400 */
[----:B0-----:R-:W0:Y:S02]  /*19720*/  MUFU.RCP R8, R8 ;  /* 0x0000000800087308 */ /* 0x001e240000001000 */
[----:B0-----:R-:W-:Y:S01]  /*19730*/  VIADD R2, R8, 0xffffffe ;  /* 0x0ffffffe08027836 */ /* 0x001fe20000000000 */
[----:B------:R-:W-:-:S05]  /*19740*/  IABS R8, R0 ;  /* 0x0000000000087213 */ /* 0x000fca0000000000 */
[----:B------:R0:W1:Y:S02]  /*19750*/  F2I.FTZ.U32.TRUNC.NTZ R3, R2 ;  /* 0x0000000200037305 */ /* 0x000064000021f000 */
[----:B0-----:R-:W-:Y:S02]  /*19760*/  IMAD.MOV.U32 R2, RZ, RZ, RZ ;  /* 0x000000ffff027224 */ /* 0x001fe400078e00ff */
[----:B-1----:R-:W-:-:S04]  /*19770*/  IMAD.MOV R5, RZ, RZ, -R3 ;  /* 0x000000ffff057224 */ /* 0x002fc800078e0a03 */
[----:B------:R-:W-:-:S04]  /*19780*/  IMAD R5, R5, R6, RZ ;  /* 0x0000000605057224 */ /* 0x000fc800078e02ff */
[----:B------:R-:W-:Y:S01]  /*19790*/  IMAD.HI.U32 R3, R3, R5, R2 ;  /* 0x0000000503037227 */ /* 0x000fe200078e0002 */
[-C--:B------:R-:W-:Y:S02]  /*197a0*/  IABS R5, R4.reuse ;  /* 0x0000000400057213 */ /* 0x080fe40000000000 */
[----:B------:R-:W-:Y:S02]  /*197b0*/  LOP3.LUT R2, R0, R4, RZ, 0x3c, !PT ;  /* 0x0000000400027212 */ /* 0x000fe400078e3cff */
[----:B------:R-:W-:Y:S01]  /*197c0*/  IADD3 R0, R7, 0x1000000, R0 ;  /* 0x0100000007007810 */ /* 0x000fe20007ffe000 */
[----:B------:R-:W-:Y:S01]  /*197d0*/  IMAD.MOV R5, RZ, RZ, -R5 ;  /* 0x000000ffff057224 */ /* 0x000fe200078e0a05 */
[----:B------:R-:W-:Y:S01]  /*197e0*/  ISETP.GE.AND P2, PT, R2, RZ, PT ;  /* 0x000000ff0200720c */ /* 0x000fe20003f46270 */
        /* <DEDUP_REMOVED lines=9> */
[----:B------:R-:W-:Y:S01]  /*19880*/  @!P1 LOP3.LUT R3, RZ, R4, RZ, 0x33, !PT ;  /* 0x00000004ff039212 */ /* 0x000fe200078e33ff */
[----:B------:R-:W-:-:S04]  /*19890*/  IMAD.MOV R4, RZ, RZ, -R4 ;  /* 0x000000ffff047224 */ /* 0x000fc800078e0a04 */
[----:B------:R-:W-:-:S07]  /*198a0*/  IMAD R26, R3, R4, R0 ;  /* 0x00000004031a7224 */ /* 0x000fce00078e0200 */
.L_x_5622:
[----:B------:R-:W-:-:S05]  /*198b0*/  LOP3.LUT R0, RZ, R3, RZ, 0x33, !PT ;  /* 0x00000003ff007212 */ /* 0x000fca00078e33ff */
[----:B------:R-:W-:Y:S01]  /*198c0*/  IMAD.IADD R25, R25, 0x1, R0 ;  /* 0x0000000119197824 */ /* 0x000fe200078e0200 */
[----:B------:R-:W-:Y:S06]  /*198d0*/  BRA `(.L_x_5623) ;  /* 0x00000000001c7947 */ /* 0x000fec0003800000 */
.L_x_5615:
[----:B------:R-:W-:Y:S01]  /*198e0*/  UMOV UR4, URZ ;  /* 0x0000003f00047c82 */ /* 0x000fe20008000000 */
[----:B------:R-:W-:Y:S01]  /*198f0*/  UMOV UR5, URZ ;  /* 0x0000003f00057c82 */ /* 0x000fe20008000000 */
[----:B------:R-:W-:Y:S01]  /*19900*/  ULDC UR6, c[0x0][0xc3c] ;  /* 0x00030f0000067ab9 */ /* 0x000fe20000000800 */
[----:B------:R-:W-:Y:S02]  /*19910*/  IMAD.MOV.U32 R24, RZ, RZ, R0 ;  /* 0x000000ffff187224 */ /* 0x000fe400078e0000 */
[----:B------:R-:W-:Y:S02]  /*19920*/  IMAD.U32 R25, RZ, RZ, UR4 ;  /* 0x00000004ff197e24 */ /* 0x000fe4000f8e00ff */
[----:B------:R-:W-:Y:S02]  /*19930*/  IMAD.U32 R26, RZ, RZ, UR5 ;  /* 0x00000005ff1a7e24 */ /* 0x000fe4000f8e00ff */
[----:B------:R-:W-:-:S07]  /*19940*/  IMAD.U32 R27, RZ, RZ, UR6 ;  /* 0x00000006ff1b7e24 */ /* 0x000fce000f8e00ff */
.L_x_5623:
[----:B------:R-:W1:Y:S01]  /*19950*/  S2R R0, SR_TID.X ;  /* 0x0000000000007919 */ /* 0x000e620000002100 */
[----:B------:R-:W-:Y:S05]  /*19960*/  WARPSYNC.ALL ;  /* 0x0000000000007948 */ /* 0x000fea0003800000 */
[----:B------:R-:W-:Y:S01]  /*19970*/  BAR.SYNC.DEFER_BLOCKING 0x4, 0x180 ;  /* 0x0106000000007b1d */ /* 0x000fe20000010000 */
[----:B-1----:R-:W-:-:S04]  /*19980*/  LOP3.LUT R0, R0, 0x1f, RZ, 0xc0, !PT ;  /* 0x0000001f00007812 */ /* 0x002fc800078ec0ff */
[----:B------:R-:W-:-:S13]  /*19990*/  ISETP.NE.AND P0, PT, R0, RZ, PT ;  /* 0x000000ff0000720c */ /* 0x000fda0003f05270 */
[----:B0-----:R-:W0:Y:S01]  /*199a0*/  @!P0 S2R R3, SR_CgaCtaId ;  /* 0x0000000000038919 */ /* 0x001e220000008800 */
[----:B------:R-:W-:-:S04]  /*199b0*/  @!P0 MOV R0, 0x400 ;  /* 0x0000040000008802 */ /* 0x000fc80000000f00 */
[----:B0-----:R-:W-:-:S05]  /*199c0*/  @!P0 LEA R17, R3, R0, 0x18 ;  /* 0x0000000003118211 */ /* 0x001fca00078ec0ff */
[----:B------:R0:W-:Y:S01]  /*199d0*/  @!P0 STS.128 [R17+0x28cd0], R24 ;  /* 0x028cd01811008388 */ /* 0x0001e20000000c00 */
[----:B------:R-:W-:Y:S06]  /*199e0*/  BAR.ARV 0x5, 0x180 ;  /* 0x0146000000007b1d */ /* 0x000fec0000002000 */
.L_x_5612:
[----:B------:R-:W-:Y:S02]  /*199f0*/  ULDC UR4, c[0x0][0xc3c] ;  /* 0x00030f0000047ab9 */ /* 0x000fe40000000800 */
[----:B----4-:R-:W-:-:S13]  /*19a00*/  ISETP.GE.AND P0, PT, R27, UR4, PT ;  /* 0x000000041b007c0c */ /* 0x010fda000bf06270 */
[----:B------:R-:W-:Y:S05]  /*19a10*/  @!P0 BRA `(.L_x_5624) ;  /* 0xffffffb000048947 */ /* 0x000fea000383ffff */
[----:B------:R-:W-:Y:S05]  /*19a20*/  BSYNC B8 ;  /* 0x0000000000087941 */ /* 0x000fea0003800000 */
.L_x_5553:
[----:B------:R-:W4:Y:S01]  /*19a30*/  LDL.LU R0, [R1+0x10] ;  /* 0x0000100001007983 */ /* 0x000f220000300800 */
[----:B------:R-:W-:Y:S01]  /*19a40*/  BSSY B0, `(.L_x_5625) ;  /* 0x000000b000007945 */ /* 0x000fe20003800000 */
[----:B------:R-:W5:Y:S01]  /*19a50*/  S2R R5, SR_CgaCtaId ;  /* 0x0000000000057919 */ /* 0x000f620000008800 */
[----:B----4-:R-:W-:-:S05]  /*19a60*/  VIADD R0, R0, 0x1 ;  /* 0x0000000100007836 */ /* 0x010fca0000000000 */
[----:B-1----:R-:W-:-:S04]  /*19a70*/  LEA.HI R2, R0, R0, RZ, 0x1 ;  /* 0x0000000000027211 */ /* 0x002fc800078f08ff */
[----:B------:R-:W-:Y:S02]  /*19a80*/  LOP3.LUT R3, R2, 0xfffffffe, RZ, 0xc0, !PT ;  /* 0xfffffffe02037812 */ /* 0x000fe400078ec0ff */
[----:B------:R-:W-:-:S03]  /*19a90*/  MOV R2, 0x400 ;  /* 0x0000040000027802 */ /* 0x000fc60000000f00 */
[----:B------:R-:W-:Y:S01]  /*19aa0*/  IMAD.IADD R0, R0, 0x1, -R3 ;  /* 0x0000000100007824 */ /* 0x000fe200078e0a03 */
[----:B-----5:R-:W-:-:S04]  /*19ab0*/  LEA R7, R5, R2, 0x18 ;  /* 0x0000000205077211 */ /* 0x020fc800078ec0ff */
[----:B------:R-:W-:-:S04]  /*19ac0*/  SHF.L.U32 R0, R0, 0x1f, RZ ;  /* 0x0000001f00007819 */ /* 0x000fc800000006ff */
[----:B------:R-:W1:Y:S02]  /*19ad0*/  SYNCS.PHASECHK.TRANS64.TRYWAIT P0, [R7+URZ+0x28c20], R0 ;  /* 0x028c2000070075a7 */ /* 0x000e64000800017f */
[----:B-1----:R-:W-:Y:S05]  /*19ae0*/  @!P0 BRA `(.L_x_5626) ;  /* 0x0000003000788947 */ /* 0x002fea0003800000 */
.L_x_5722:
[----:B------:R-:W-:Y:S05]  /*19af0*/  BSYNC B0 ;  /* 0x0000000000007941 */ /* 0x000fea0003800000 */
.L_x_5625:
[----:B------:R-:W-:-:S03]  /*19b00*/  UMOV UR4, 0xffffffff ;  /* 0xffffffff00047882 */ /* 0x000fc60000000000 */
[----:B------:R-:W-:Y:S05]  /*19b10*/  BRA.DIV UR4, `(.L_x_5627) ;  /* 0x0000003204807947 */ /* 0x000fea000b800000 */
[----:B-1----:R-:W1:Y:S02]  /*19b20*/  S2R R0, SR_TID.X ;  /* 0x0000000000007919 */ /* 0x002e640000002100 */
[----:B-1----:R-:W-:-:S04]  /*19b30*/  SHF.R.U32.HI R0, RZ, 0x5, R0 ;  /* 0x00000005ff007819 */ /* 0x002fc80000011600 */
[----:B------:R-:W-:-:S05]  /*19b40*/  LOP3.LUT R0, R0, 0x3, RZ, 0xc0, !PT ;  /* 0x0000000300007812 */ /* 0x000fca00078ec0ff */
[----:B------:R1:W4:Y:S02]  /*19b50*/  SHFL.IDX PT, R14, R0, RZ, 0x1f ;  /* 0x00001fff000e7589 */ /* 0x00032400000e0000 */
.L_x_5725:
[----:B----4-:R-:W-:Y:S01]  /*19b60*/  ISETP.NE.AND P0, PT, R14, RZ, PT ;  /* 0x000000ff0e00720c */ /* 0x010fe20003f05270 */
[----:B------:R-:W-:-:S12]  /*19b70*/  BSSY B0, `(.L_x_5628) ;  /* 0x0000024000007945 */ /* 0x000fd80003800000 */
[----:B------:R-:W-:Y:S05]  /*19b80*/  @P0 BRA `(.L_x_5629) ;  /* 0x0000000000880947 */ /* 0x000fea0003800000 */
[----:B------:R-:W-:-:S03]  /*19b90*/  UMOV UR4, 0xffffffff ;  /* 0xffffffff00047882 */ /* 0x000fc60000000000 */
[----:B------:R-:W-:Y:S05]  /*19ba0*/  BRA.DIV UR4, `(.L_x_5630) ;  /* 0x0000003204907947 */ /* 0x000fea000b800000 */
[----:B------:R-:W-:-:S13]  /*19bb0*/  ELECT P6, URZ, PT ;  /* 0x00000000003f782f */ /* 0x000fda00038c0000 */
.L_x_5728:
[----:B------:R-:W-:Y:S05]  /*19bc0*/  @!P6 BRA `(.L_x_5629) ;  /* 0x000000000078e947 */ /* 0x000fea0003800000 */
[----:B------:R-:W-:-:S06]  /*19bd0*/  ULOP3.LUT UR4, UR39, 0x2, URZ, 0xfc, !UPT ;  /* 0x0000000227047892 */ /* 0x000fcc000f8efc3f */
[----:B-1----:R-:W-:-:S05]  /*19be0*/  IMAD.U32 R0, RZ, RZ, UR4 ;  /* 0x00000004ff007e24 */ /* 0x002fca000f8e00ff */
[----:B------:R-:W-:-:S13]  /*19bf0*/  ISETP.NE.AND P0, PT, R0, 0x3, PT ;  /* 0x000000030000780c */ /* 0x000fda0003f05270 */
[----:B------:R-:W-:Y:S05]  /*19c00*/  @!P0 BRA `(.L_x_5631) ;  /* 0x0000000000048947 */ /* 0x000fea0003800000 */
[----:B------:R-:W-:Y:S01]  /*19c10*/  BPT.TRAP 0x1 ;  /* 0x000000040000795c */ /* 0x000fe20000300000 */
.L_x_5631:
[----:B------:R-:W-:Y:S01]  /*19c20*/  IMAD R5, R18, 0x8, R7 ;  /* 0x0000000812057824 */ /* 0x000fe200078e0207 */
[----:B------:R-:W-:Y:S01]  /*19c30*/  SHF.L.U32 R0, R22, 0x1f, RZ ;  /* 0x0000001f16007819 */ /* 0x000fe200000006ff */
[----:B------:R-:W-:-:S03]  /*19c40*/  VIADD R18, R18, 0x1 ;  /* 0x0000000112127836 */ /* 0x000fc60000000000 */
[----:B------:R-:W1:Y:S02]  /*19c50*/  SYNCS.PHASECHK.TRANS64.TRYWAIT P1, [R5+URZ+0x28c40], R0 ;  /* 0x028c4000050075a7 */ /* 0x000e64000802017f */
[----:B------:R-:W-:-:S04]  /*19c60*/  ISETP.NE.AND P2, PT, R18, 0x2, PT ;  /* 0x000000021200780c */ /* 0x000fc80003f45270 */
[----:B------:R-:W-:Y:S01]  /*19c70*/  SEL R3, RZ, 0x1, P2 ;  /* 0x00000001ff037807 */ /* 0x000fe20001000000 */
[----:B-1----:R-:W-:Y:S08]  /*19c80*/  @!P1 BRA `(.L_x_5632) ;  /* 0x0000003000789947 */ /* 0x002ff00003800000 */
.L_x_5729:
[----:B------:R-:W-:Y:S02]  /*19c90*/  SEL R18, R18, RZ, P2 ;  /* 0x000000ff12127207 */ /* 0x000fe40001000000 */
[----:B------:R-:W-:Y:S01]  /*19ca0*/  LOP3.LUT R2, R22, R3, RZ, 0x3c, !PT ;  /* 0x0000000316027212 */ /* 0x000fe200078e3cff */
[----:B------:R-:W-:Y:S06]  /*19cb0*/  @!P0 BRA `(.L_x_5633) ;  /* 0x0000000000048947 */ /* 0x000fec0003800000 */
[----:B------:R-:W-:Y:S01]  /*19cc0*/  BPT.TRAP 0x1 ;  /* 0x000000040000795c */ /* 0x000fe20000300000 */
.L_x_5633:
[----:B------:R-:W-:Y:S01]  /*19cd0*/  IMAD R3, R18, 0x8, R7 ;  /* 0x0000000812037824 */ /* 0x000fe200078e0207 */
[----:B------:R-:W-:-:S04]  /*19ce0*/  SHF.L.U32 R2, R2, 0x1f, RZ ;  /* 0x0000001f02027819 */ /* 0x000fc800000006ff */
[----:B------:R-:W4:Y:S02]  /*19cf0*/  SYNCS.PHASECHK.TRANS64.TRYWAIT P1, [R3+URZ+0x28c40], R2 ;  /* 0x028c4002030075a7 */ /* 0x000f24000802017f */
[----:B----4-:R-:W-:Y:S05]  /*19d00*/  @!P1 BRA `(.L_x_5634) ;  /* 0x00000030006c9947 */ /* 0x010fea0003800000 */
.L_x_5730:
[----:B------:R-:W-:Y:S05]  /*19d10*/  @!P0 BRA `(.L_x_5635) ;  /* 0x0000000000048947 */ /* 0x000fea0003800000 */
[----:B------:R-:W-:Y:S01]  /*19d20*/  BPT.TRAP 0x1 ;  /* 0x000000040000795c */ /* 0x000fe20000300000 */
.L_x_5635:
[----:B------:R-:W5:Y:S02]  /*19d30*/  SYNCS.PHASECHK.TRANS64.TRYWAIT P1, [R5+URZ+0x28c60], R0 ;  /* 0x028c6000050075a7 */ /* 0x000f64000802017f */
[----:B-----5:R-:W-:Y:S05]  /*19d40*/  @!P1 BRA `(.L_x_5636) ;  /* 0x0000003000709947 */ /* 0x020fea0003800000 */
.L_x_5731:
[----:B------:R-:W-:Y:S05]  /*19d50*/  @!P0 BRA `(.L_x_5637) ;  /* 0x0000000000048947 */ /* 0x000fea0003800000 */
[----:B------:R-:W-:Y:S01]  /*19d60*/  BPT.TRAP 0x1 ;  /* 0x000000040000795c */ /* 0x000fe20000300000 */
.L_x_5637:
[----:B------:R0:W0:Y:S02]  /*19d70*/  SYNCS.PHASECHK.TRANS64.TRYWAIT P0, [R3+URZ+0x28c60], R2 ;  /* 0x028c6002030075a7 */ /* 0x000024000800017f */
[----:B0-----:R-:W-:Y:S05]  /*19d80*/  @!P0 NANOSLEEP.SYNCS 0x989680 ;  /* 0x009896800000895d */ /* 0x001fea0003900000 */
[----:B------:R-:W0:Y:S02]  /*19d90*/  @!P0 SYNCS.PHASECHK.TRANS64 P0, [R3+URZ+0x28c60], R2 ;  /* 0x028c6002030085a7 */ /* 0x000e24000800007f */
[----:B0-----:R-:W-:Y:S05]  /*19da0*/  @!P0 BRA `(.L_x_5637) ;  /* 0xfffffffc00f08947 */ /* 0x001fea000383ffff */
.L_x_5629:
[----:B------:R-:W-:Y:S05]  /*19db0*/  BSYNC B0 ;  /* 0x0000000000007941 */ /* 0x000fea0003800000 */
.L_x_5628:
[----:B------:R-:W-:Y:S05]  /*19dc0*/  EXIT ;  /* 0x000000000000794d */ /* 0x000fea0003800000 */
.L_x_5434:
[----:B0-----:R-:W-:-:S04]  /*19dd0*/  IMAD.U32 R3, RZ, RZ, UR23 ;  /* 0x00000017ff037e24 */ /* 0x001fc8000f8e00ff */
[----:B------:R0:W1:Y:S03]  /*19de0*/  SYNCS.PHASECHK.TRANS64.TRYWAIT P1, [R3+URZ+0x28c50], R0 ;  /* 0x028c5000030075a7 */ /* 0x000066000802017f */
[----:B-1----:R-:W-:Y:S05]  /*19df0*/  @!P1 NANOSLEEP.SYNCS 0x989680 ;  /* 0x009896800000995d */ /* 0x002fea0003900000 */
[----:B------:R-:W1:Y:S02]  /*19e00*/  @!P1 SYNCS.PHASECHK.TRANS64 P1, [R3+URZ+0x28c50], R0 ;  /* 0x028c5000030095a7 */ /* 0x000e64000802007f */
[----:B-1----:R-:W-:Y:S05]  /*19e10*/  @!P1 BRA `(.L_x_5434) ;  /* 0xfffffffc00ec9947 */ /* 0x002fea000383ffff */
[----:B------:R-:W-:Y:S05]  /*19e20*/  BRA `(.L_x_5638) ;  /* 0xfffffe8400a07947 */ /* 0x000fea000383ffff */
.L_x_5440:
[----:B-1----:R-:W-:-:S04]  /*19e30*/  IMAD.U32 R3, RZ, RZ, UR23 ;  /* 0x00000017ff037e24 */ /* 0x002fc8000f8e00ff */
[----:B------:R1:W2:Y:S03]  /*19e40*/  SYNCS.PHASECHK.TRANS64.TRYWAIT P1, [R3+URZ+0x28c50], R0 ;  /* 0x028c5000030075a7 */ /* 0x0002a6000802017f */
[----:B--2---:R-:W-:Y:S05]  /*19e50*/  @!P1 NANOSLEEP.SYNCS 0x989680 ;  /* 0x009896800000995d */ /* 0x004fea0003900000 */
[----:B------:R-:W2:Y:S02]  /*19e60*/  @!P1 SYNCS.PHASECHK.TRANS64 P1, [R3+URZ+0x28c50], R0 ;  /* 0x028c5000030095a7 */ /* 0x000ea4000802007f */
[----:B--2---:R-:W-:Y:S05]  /*19e70*/  @!P1 BRA `(.L_x_5440) ;  /* 0xfffffffc00ec9947 */ /* 0x004fea000383ffff */
[----:B------:R-:W-:Y:S05]  /*19e80*/  BRA `(.L_x_5439) ;  /* 0xfffffe9000a47947 */ /* 0x000fea000383ffff */
.L_x_5451:
[----:B0-----:R-:W-:-:S04]  /*19e90*/  IMAD.U32 R3, RZ, RZ, UR41 ;  /* 0x00000029ff037e24 */ /* 0x001fc8000f8e00ff */
[----:B------:R0:W1:Y:S03]  /*19ea0*/  SYNCS.PHASECHK.TRANS64.TRYWAIT P1, [R3+URZ+0x28c00], R0 ;  /* 0x028c0000030075a7 */ /* 0x000066000802017f */
[----:B-1----:R-:W-:Y:S05]  /*19eb0*/  @!P1 NANOSLEEP.SYNCS 0x989680 ;  /* 0x009896800000995d */ /* 0x002fea0003900000 */
[----:B------:R-:W1:Y:S02]  /*19ec0*/  @!P1 SYNCS.PHASECHK.TRANS64 P1, [R3+URZ+0x28c00], R0 ;  /* 0x028c0000030095a7 */ /* 0x000e64000802007f */
[----:B-1----:R-:W-:Y:S05]  /*19ed0*/  @!P1 BRA `(.L_x_5451) ;  /* 0xfffffffc00ec9947 */ /* 0x002fea000383ffff */
[----:B------:R-:W-:Y:S05]  /*19ee0*/  BRA `(.L_x_5639) ;  /* 0xfffffea800e07947 */ /* 0x000fea000383ffff */
.L_x_5455:
[----:B--2---:R2:W3:Y:S02]  /*19ef0*/  SYNCS.PHASECHK.TRANS64.TRYWAIT P1, [R7+URZ+0x28c30], R8 ;  /* 0x028c3008070075a7 */ /* 0x0044e4000802017f */
[----:B---3--:R-:W-:Y:S05]  /*19f00*/  @!P1 NANOSLEEP.SYNCS 0x989680 ;  /* 0x009896800000995d */ /* 0x008fea0003900000 */
[----:B------:R-:W3:Y:S02]  /*19f10*/  @!P1 SYNCS.PHASECHK.TRANS64 P1, [R7+URZ+0x28c30], R8 ;  /* 0x028c3008070095a7 */ /* 0x000ee4000802007f */
[----:B---3--:R-:W-:Y:S05]  /*19f20*/  @!P1 BRA `(.L_x_5455) ;  /* 0xfffffffc00f09947 */ /* 0x008fea000383ffff */
[----:B------:R-:W-:Y:S05]  /*19f30*/  BRA `(.L_x_5454) ;  /* 0xfffffea800fc7947 */ /* 0x000fea000383ffff */
.L_x_5468:
[----:B--2---:R2:W3:Y:S02]  /*19f40*/  SYNCS.PHASECHK.TRANS64.TRYWAIT P1, [R7+URZ+0x28c50], R8 ;  /* 0x028c5008070075a7 */ /* 0x0044e4000802017f */
[----:B---3--:R-:W-:Y:S05]  /*19f50*/  @!P1 NANOSLEEP.SYNCS 0x989680 ;  /* 0x009896800000995d */ /* 0x008fea0003900000 */
[----:B------:R-:W3:Y:S02]  /*19f60*/  @!P1 SYNCS.PHASECHK.TRANS64 P1, [R7+URZ+0x28c50], R8 ;  /* 0x028c5008070095a7 */ /* 0x000ee4000802007f */
[----:B---3--:R-:W-:Y:S05]  /*19f70*/  @!P1 BRA `(.L_x_5468) ;  /* 0xfffffffc00f09947 */ /* 0x008fea000383ffff */
[----:B------:R-:W-:Y:S05]  /*19f80*/  BRA `(.L_x_5467) ;  /* 0xfffffec800a07947 */ /* 0x000fea000383ffff */
.L_x_5477:
[----:B--2---:R-:W-:-:S04]  /*19f90*/  IMAD.U32 R6, RZ, RZ, UR25 ;  /* 0x00000019ff067e24 */ /* 0x004fc8000f8e00ff */
[----:B------:R2:W3:Y:S03]  /*19fa0*/  SYNCS.PHASECHK.TRANS64.TRYWAIT P1, [R6+URZ+0x28c30], R7 ;  /* 0x028c3007060075a7 */ /* 0x0004e6000802017f */
[----:B---3--:R-:W-:Y:S05]  /*19fb0*/  @!P1 NANOSLEEP.SYNCS 0x989680 ;  /* 0x009896800000995d */ /* 0x008fea0003900000 */
[----:B------:R-:W3:Y:S02]  /*19fc0*/  @!P1 SYNCS.PHASECHK.TRANS64 P1, [R6+URZ+0x28c30], R7 ;  /* 0x028c3007060095a7 */ /* 0x000ee4000802007f */
[----:B---3--:R-:W-:Y:S05]  /*19fd0*/  @!P1 BRA `(.L_x_5477) ;  /* 0xfffffffc00ec9947 */ /* 0x008fea000383ffff */
[----:B------:R-:W-:Y:S05]  /*19fe0*/  BRA `(.L_x_5476) ;  /* 0xfffffed000207947 */ /* 0x000fea000383ffff */
.L_x_5490:
[----:B-1----:R-:W-:-:S04]  /*19ff0*/  IMAD.U32 R8, RZ, RZ, UR25 ;  /* 0x00000019ff087e24 */ /* 0x002fc8000f8e00ff */
[----:B------:R1:W2:Y:S03]  /*1a000*/  SYNCS.PHASECHK.TRANS64.TRYWAIT P1, [R8+URZ+0x28c50], R7 ;  /* 0x028c5007080075a7 */ /* 0x0002a6000802017f */
[----:B--2---:R-:W-:Y:S05]  /*1a010*/  @!P1 NANOSLEEP.SYNCS 0x989680 ;  /* 0x009896800000995d */ /* 0x004fea0003900000 */
[----:B------:R-:W2:Y:S02]  /*1a020*/  @!P1 SYNCS.PHASECHK.TRANS64 P1, [R8+URZ+0x28c50], R7 ;  /* 0x028c5007080095a7 */ /* 0x000ea4000802007f */
[----:B--2---:R-:W-:Y:S05]  /*1a030*/  @!P1 BRA `(.L_x_5490) ;  /* 0xfffffffc00ec9947 */ /* 0x004fea000383ffff */
[----:B------:R-:W-:Y:S05]  /*1a040*/  BRA `(.L_x_5489) ;  /* 0xfffffef400a47947 */ /* 0x000fea000383ffff */
.L_x_5500:
[----:B-1----:R-:W-:-:S04]  /*1a050*/  IMAD.U32 R6, RZ, RZ, UR21 ;  /* 0x00000015ff067e24 */ /* 0x002fc8000f8e00ff */
[----:B------:R1:W2:Y:S03]  /*1a060*/  SYNCS.PHASECHK.TRANS64.TRYWAIT P1, [R6+URZ+0x28c30], R7 ;  /* 0x028c3007060075a7 */ /* 0x0002a6000802017f */
[----:B--2---:R-:W-:Y:S05]  /*1a070*/  @!P1 NANOSLEEP.SYNCS 0x989680 ;  /* 0x009896800000995d */ /* 0x004fea0003900000 */
[----:B------:R-:W2:Y:S02]  /*1a080*/  @!P1 SYNCS.PHASECHK.TRANS64 P1, [R6+URZ+0x28c30], R7 ;  /* 0x028c3007060095a7 */ /* 0x000ea4000802007f */
[----:B--2---:R-:W-:Y:S05]  /*1a090*/  @!P1 BRA `(.L_x_5500) ;  /* 0xfffffffc00ec9947 */ /* 0x004fea000383ffff */
[----:B------:R-:W-:Y:S05]  /*1a0a0*/  BRA `(.L_x_5499) ;  /* 0xfffffefc003c7947 */ /* 0x000fea000383ffff */
.L_x_5505:
[----:B---3--:R-:W-:-:S04]  /*1a0b0*/  IMAD.U32 R8, RZ, RZ, UR21 ;  /* 0x00000015ff087e24 */ /* 0x008fc8000f8e00ff */
[----:B------:R3:W4:Y:S03]  /*1a0c0*/  SYNCS.PHASECHK.TRANS64.TRYWAIT P1, [R8+URZ+0x28c50], R7 ;  /* 0x028c5007080075a7 */ /* 0x000726000802017f */
[----:B----4-:R-:W-:Y:S05]  /*1a0d0*/  @!P1 NANOSLEEP.SYNCS 0x989680 ;  /* 0x009896800000995d */ /* 0x010fea0003900000 */
[----:B------:R-:W4:Y:S02]  /*1a0e0*/  @!P1 SYNCS.PHASECHK.TRANS64 P1, [R8+URZ+0x28c50], R7 ;  /* 0x028c5007080095a7 */ /* 0x000f24000802007f */
[----:B----4-:R-:W-:Y:S05]  /*1a0f0*/  @!P1 BRA `(.L_x_5505) ;  /* 0xfffffffc00ec9947 */ /* 0x010fea000383ffff */
[----:B------:R-:W-:Y:S05]  /*1a100*/  BRA `(.L_x_5504) ;  /* 0xffffff14005c7947 */ /* 0x000fea000383ffff */
.L_x_5512:
[----:B-1----:R-:W-:-:S04]  /*1a110*/  IMAD.U32 R6, RZ, RZ, UR20 ;  /* 0x00000014ff067e24 */ /* 0x002fc8000f8e00ff */
[----:B------:R1:W2:Y:S03]  /*1a120*/  SYNCS.PHASECHK.TRANS64.TRYWAIT P1, [R6+URZ+0x28c30], R7 ;  /* 0x028c3007060075a7 */ /* 0x0002a6000802017f */
[----:B--2---:R-:W-:Y:S05]  /*1a130*/  @!P1 NANOSLEEP.SYNCS 0x989680 ;  /* 0x009896800000995d */ /* 0x004fea0003900000 */
[----:B------:R-:W2:Y:S02]  /*1a140*/  @!P1 SYNCS.PHASECHK.TRANS64 P1, [R6+URZ+0x28c30], R7 ;  /* 0x028c3007060095a7 */ /* 0x000ea4000802007f */
[----:B--2---:R-:W-:Y:S05]  /*1a150*/  @!P1 BRA `(.L_x_5512) ;  /* 0xfffffffc00ec9947 */ /* 0x004fea000383ffff */
[----:B------:R-:W-:Y:S05]  /*1a160*/  BRA `(.L_x_5511) ;  /* 0xffffff1800587947 */ /* 0x000fea000383ffff */
.L_x_5525:
[----:B-1----:R-:W-:-:S04]  /*1a170*/  IMAD.U32 R8, RZ, RZ, UR20 ;  /* 0x00000014ff087e24 */ /* 0x002fc8000f8e00ff */
[----:B------:R1:W2:Y:S03]  /*1a180*/  SYNCS.PHASECHK.TRANS64.TRYWAIT P1, [R8+URZ+0x28c50], R7 ;  /* 0x028c5007080075a7 */ /* 0x0002a6000802017f */
[----:B--2---:R-:W-:Y:S05]  /*1a190*/  @!P1 NANOSLEEP.SYNCS 0x989680 ;  /* 0x009896800000995d */ /* 0x004fea0003900000 */
[----:B------:R-:W2:Y:S02]  /*1a1a0*/  @!P1 SYNCS.PHASECHK.TRANS64 P1, [R8+URZ+0x28c50], R7 ;  /* 0x028c5007080095a7 */ /* 0x000ea4000802007f */
[----:B--2---:R-:W-:Y:S05]  /*1a1b0*/  @!P1 BRA `(.L_x_5525) ;  /* 0xfffffffc00ec9947 */ /* 0x004fea000383ffff */
[----:B------:R-:W-:Y:S05]  /*1a1c0*/  BRA `(.L_x_5524) ;  /* 0xffffff3c00dc7947 */ /* 0x000fea000383ffff */
.L_x_5575:
        /* <DEDUP_REMOVED lines=11> */
.L_x_5641:
[----:B------:R-:W-:Y:S05]  /*1a280*/  BSYNC B0 ;  /* 0x0000000000007941 */ /* 0x000fea0003800000 */
.L_x_5640:
[----:B------:R-:W-:Y:S05]  /*1a290*/  BRA `(.L_x_5642) ;  /* 0xffffffb800a07947 */ /* 0x000fea000383ffff */
.L_x_5578:
[----:B0-----:R0:W1:Y:S02]  /*1a2a0*/  SYNCS.PHASECHK.TRANS64.TRYWAIT P0, [R25+URZ+0x28c40], R0 ;  /* 0x028c4000190075a7 */ /* 0x001064000800017f */
[----:B-1----:R-:W-:Y:S05]  /*1a2b0*/  @!P0 NANOSLEEP.SYNCS 0x989680 ;  /* 0x009896800000895d */ /* 0x002fea0003900000 */
[----:B------:R-:W1:Y:S02]  /*1a2c0*/  @!P0 SYNCS.PHASECHK.TRANS64 P0, [R25+URZ+0x28c40], R0 ;  /* 0x028c4000190085a7 */ /* 0x000e64000800007f */
[----:B-1----:R-:W-:Y:S05]  /*1a2d0*/  @!P0 BRA `(.L_x_5578) ;  /* 0xfffffffc00f08947 */ /* 0x002fea000383ffff */
[----:B------:R-:W-:Y:S05]  /*1a2e0*/  BRA `(.L_x_5643) ;  /* 0xffffffbc00807947 */ /* 0x000fea000383ffff */
.L_x_5579:
        /* <DEDUP_REMOVED lines=8> */
.L_x_5645:
[----:B------:R-:W-:Y:S05]  /*1a370*/  BSYNC B0 ;  /* 0x0000000000007941 */ /* 0x000fea0003800000 */
.L_x_5644:
        /* <DEDUP_REMOVED lines=9> */
.L_x_5646:
[----:B------:R-:W-:Y:S02]  /*1a410*/  IMAD.MOV.U32 R13, RZ, RZ, R5 ;  /* 0x000000ffff0d7224 */ /* 0x000fe400078e0005 */
[----:B------:R-:W-:Y:S02]  /*1a420*/  IMAD.MOV.U32 R12, RZ, RZ, 0x1 ;  /* 0x00000001ff0c7424 */ /* 0x000fe400078e00ff */
[----:B------:R-:W-:-:S07]  /*1a430*/  IMAD.MOV.U32 R3, RZ, RZ, R14 ;  /* 0x000000ffff037224 */ /* 0x000fce00078e000e */
[----:B------:R-:W-:Y:S05]  /*1a440*/  WARPSYNC.COLLECTIVE R15, `(.L_x_5647) ;  /* 0x000000000f087348 */ /* 0x000fea0003c00000 */
[----:B------:R0:W1:Y:S02]  /*1a450*/  SHFL.IDX P6, R14, R13, R12, R11 ;  /* 0x0000000c0d0e7389 */ /* 0x00006400000c000b */
[----:B01----:R-:W-:Y:S01]  /*1a460*/  ENDCOLLECTIVE ;  /* 0x000000000000791b */ /* 0x003fe20003800000 */
.L_x_5647:
        /* <DEDUP_REMOVED lines=15> */
.L_x_5648:
[----:B------:R-:W-:Y:S02]  /*1a560*/  @P0 IMAD R6, R4, 0x2, R17 ;  /* 0x0000000204060824 */ /* 0x000fe400078e0211 */
[----:B------:R-:W-:Y:S02]  /*1a570*/  IMAD.MOV.U32 R13, RZ, RZ, R5 ;  /* 0x000000ffff0d7224 */ /* 0x000fe400078e0005 */
[----:B------:R-:W-:Y:S02]  /*1a580*/  IMAD.MOV.U32 R12, RZ, RZ, 0x2 ;  /* 0x00000002ff0c7424 */ /* 0x000fe400078e00ff */
[----:B------:R-:W-:-:S07]  /*1a590*/  IMAD.MOV.U32 R3, RZ, RZ, R14 ;  /* 0x000000ffff037224 */ /* 0x000fce00078e000e */
[----:B------:R-:W-:Y:S05]  /*1a5a0*/  WARPSYNC.COLLECTIVE R15, `(.L_x_5649) ;  /* 0x000000000f087348 */ /* 0x000fea0003c00000 */
[----:B------:R0:W1:Y:S02]  /*1a5b0*/  SHFL.IDX P6, R14, R13, R12, R11 ;  /* 0x0000000c0d0e7389 */ /* 0x00006400000c000b */
[----:B01----:R-:W-:Y:S01]  /*1a5c0*/  ENDCOLLECTIVE ;  /* 0x000000000000791b */ /* 0x003fe20003800000 */
.L_x_5649:
        /* <DEDUP_REMOVED lines=15> */
.L_x_5650:
[----:B------:R-:W-:Y:S02]  /*1a6c0*/  @P0 IMAD R6, R4, 0x2, R17 ;  /* 0x0000000204060824 */ /* 0x000fe400078e0211 */
[----:B------:R-:W-:Y:S02]  /*1a6d0*/  IMAD.MOV.U32 R13, RZ, RZ, R5 ;  /* 0x000000ffff0d7224 */ /* 0x000fe400078e0005 */
[----:B------:R-:W-:Y:S02]  /*1a6e0*/  IMAD.MOV.U32 R12, RZ, RZ, 0x3 ;  /* 0x00000003ff0c7424 */ /* 0x000fe400078e00ff */
[----:B------:R-:W-:-:S07]  /*1a6f0*/  IMAD.MOV.U32 R3, RZ, RZ, R14 ;  /* 0x000000ffff037224 */ /* 0x000fce00078e000e */
[----:B------:R-:W-:Y:S05]  /*1a700*/  WARPSYNC.COLLECTIVE R15, `(.L_x_5651) ;  /* 0x000000000f087348 */ /* 0x000fea0003c00000 */
[----:B------:R0:W1:Y:S02]  /*1a710*/  SHFL.IDX P6, R14, R13, R12, R11 ;  /* 0x0000000c0d0e7389 */ /* 0x00006400000c000b */
[----:B01----:R-:W-:Y:S01]  /*1a720*/  ENDCOLLECTIVE ;  /* 0x000000000000791b */ /* 0x003fe20003800000 */
.L_x_5651:
        /* <DEDUP_REMOVED lines=10> */
.L_x_5652:
[----:B------:R-:W-:Y:S01]  /*1a7d0*/  @!PT LDS RZ, [RZ] ;  /* 0x00000000fffff984 */ /* 0x000fe20000000800 */
[----:B------:R-:W-:Y:S01]  /*1a7e0*/  @!PT LDS RZ, [RZ] ;  /* 0x00000000fffff984 */ /* 0x000fe20000000800 */
[----:B------:R-:W-:Y:S01]  /*1a7f0*/  @!PT LDS RZ, [RZ] ;  /* 0x00000000fffff984 */ /* 0x000fe20000000800 */
[----:B------:R0:W-:Y:S01]  /*1a800*/  @P0 LDGSTS.E.BYPASS.LTC128B.128 [R6+0x23400], desc[UR54][R2.64], !P2 ;  /* 0x2340000002060fae */ /* 0x0001e2000d101d76 */
[----:B------:R-:W-:Y:S01]  /*1a810*/  IMAD.MOV.U32 R0, RZ, RZ, R14 ;  /* 0x000000ffff007224 */ /* 0x000fe200078e000e */
[----:B------:R-:W-:Y:S06]  /*1a820*/  BRA `(.L_x_5653) ;  /* 0xffffffbc00307947 */ /* 0x000fec000383ffff */
.L_x_5584:
[----:B------:R-:W-:Y:S02]  /*1a830*/  IMAD.MOV.U32 R13, RZ, RZ, R4 ;  /* 0x000000ffff0d7224 */ /* 0x000fe400078e0004 */
[----:B------:R-:W-:Y:S02]  /*1a840*/  IMAD.MOV.U32 R12, RZ, RZ, RZ ;  /* 0x000000ffff0c7224 */ /* 0x000fe400078e00ff */
[----:B------:R-:W-:Y:S02]  /*1a850*/  IMAD.MOV.U32 R11, RZ, RZ, 0x181f ;  /* 0x0000181fff0b7424 */ /* 0x000fe400078e00ff */
[----:B------:R-:W-:Y:S02]  /*1a860*/  IMAD.MOV.U32 R15, RZ, RZ, -0x1 ;  /* 0xffffffffff0f7424 */ /* 0x000fe400078e00ff */
[----:B------:R-:W-:Y:S02]  /*1a870*/  IMAD R36, R36, R6, RZ ;  /* 0x0000000624247224 */ /* 0x000fe400078e02ff */
[----:B------:R-:W-:-:S07]  /*1a880*/  IMAD.IADD R34, R37, 0x1, R34 ;  /* 0x0000000125227824 */ /* 0x000fce00078e0222 */
[----:B-1---5:R-:W-:Y:S05]  /*1a890*/  WARPSYNC.COLLECTIVE R15, `(.L_x_5654) ;  /* 0x000000000f087348 */ /* 0x022fea0003c00000 */
[----:B------:R0:W2:Y:S02]  /*1a8a0*/  SHFL.IDX P6, R14, R13, R12, R11 ;  /* 0x0000000c0d0e7389 */ /* 0x0000a400000c000b */
[----:B012--5:R-:W-:Y:S01]  /*1a8b0*/  ENDCOLLECTIVE ;  /* 0x000000000000791b */ /* 0x027fe20003800000 */
.L_x_5654:
[C---:B------:R-:W-:Y:S01]  /*1a8c0*/  VIADD R5, R34.reuse, 0x10 ;  /* 0x0000001022057836 */ /* 0x040fe20000000000 */
[----:B------:R-:W-:Y:S01]  /*1a8d0*/  ISETP.GE.AND P0, PT, R34, R36, PT ;  /* 0x000000242200720c */ /* 0x000fe20003f06270 */
[----:B------:R-:W-:Y:S02]  /*1a8e0*/  IMAD.MOV.U32 R13, RZ, RZ, R0 ;  /* 0x000000ffff0d7224 */ /* 0x000fe400078e0000 */
[----:B------:R-:W-:-:S10]  /*1a8f0*/  IMAD.MOV.U32 R2, RZ, RZ, R14 ;  /* 0x000000ffff027224 */ /* 0x000fd400078e000e */
[----:B------:R-:W-:Y:S05]  /*1a900*/  WARPSYNC.COLLECTIVE R15, `(.L_x_5655) ;  /* 0x000000000f087348 */ /* 0x000fea0003c00000 */
[----:B------:R0:W1:Y:S02]  /*1a910*/  SHFL.IDX P6, R14, R13, R12, R11 ;  /* 0x0000000c0d0e7389 */ /* 0x00006400000c000b */
[----:B01----:R-:W-:Y:S01]  /*1a920*/  ENDCOLLECTIVE ;  /* 0x000000000000791b */ /* 0x003fe20003800000 */
.L_x_5655:
[----:B------:R-:W-:Y:S02]  /*1a930*/  IMAD.MOV.U32 R13, RZ, RZ, R4 ;  /* 0x000000ffff0d7224 */ /* 0x000fe400078e0004 */
[----:B------:R-:W-:Y:S02]  /*1a940*/  IMAD.MOV.U32 R12, RZ, RZ, 0x1 ;  /* 0x00000001ff0c7424 */ /* 0x000fe400078e00ff */
[----:B------:R-:W-:-:S07]  /*1a950*/  IMAD.MOV.U32 R3, RZ, RZ, R14 ;  /* 0x000000ffff037224 */ /* 0x000fce00078e000e */
[----:B------:R-:W-:Y:S05]  /*1a960*/  WARPSYNC.COLLECTIVE R15, `(.L_x_5656) ;  /* 0x000000000f087348 */ /* 0x000fea0003c00000 */
[----:B------:R0:W1:Y:S02]  /*1a970*/  SHFL.IDX P6, R14, R13, R12, R11 ;  /* 0x0000000c0d0e7389 */ /* 0x00006400000c000b */
[----:B01----:R-:W-:Y:S01]  /*1a980*/  ENDCOLLECTIVE ;  /* 0x000000000000791b */ /* 0x003fe20003800000 */
.L_x_5656:
        /* <DEDUP_REMOVED lines=15> */
.L_x_5657:
[----:B------:R-:W-:Y:S02]  /*1aa80*/  IMAD.MOV.U32 R13, RZ, RZ, R4 ;  /* 0x000000ffff0d7224 */ /* 0x000fe400078e0004 */
[----:B------:R-:W-:Y:S02]  /*1aa90*/  IMAD.MOV.U32 R12, RZ, RZ, 0x2 ;  /* 0x00000002ff0c7424 */ /* 0x000fe400078e00ff */
[----:B------:R-:W-:-:S07]  /*1aaa0*/  IMAD.MOV.U32 R3, RZ, RZ, R14 ;  /* 0x000000ffff037224 */ /* 0x000fce00078e000e */
[----:B------:R-:W-:Y:S05]  /*1aab0*/  WARPSYNC.COLLECTIVE R15, `(.L_x_5658) ;  /* 0x000000000f087348 */ /* 0x000fea0003c00000 */
[----:B------:R0:W1:Y:S02]  /*1aac0*/  SHFL.IDX P6, R14, R13, R12, R11 ;  /* 0x0000000c0d0e7389 */ /* 0x00006400000c000b */
[----:B01----:R-:W-:Y:S01]  /*1aad0*/  ENDCOLLECTIVE ;  /* 0x000000000000791b */ /* 0x003fe20003800000 */
.L_x_5658:
        /* <DEDUP_REMOVED lines=16> */
.L_x_5659:
[----:B------:R-:W-:Y:S02]  /*1abe0*/  IMAD.MOV.U32 R13, RZ, RZ, R4 ;  /* 0x000000ffff0d7224 */ /* 0x000fe400078e0004 */
[----:B------:R-:W-:Y:S02]  /*1abf0*/  IMAD.MOV.U32 R12, RZ, RZ, 0x3 ;  /* 0x00000003ff0c7424 */ /* 0x000fe400078e00ff */
[----:B------:R-:W-:-:S07]  /*1ac00*/  IMAD.MOV.U32 R3, RZ, RZ, R14 ;  /* 0x000000ffff037224 */ /* 0x000fce00078e000e */
[----:B------:R-:W-:Y:S05]  /*1ac10*/  WARPSYNC.COLLECTIVE R15, `(.L_x_5660) ;  /* 0x000000000f087348 */ /* 0x000fea0003c00000 */
[----:B------:R0:W1:Y:S02]  /*1ac20*/  SHFL.IDX P6, R14, R13, R12, R11 ;  /* 0x0000000c0d0e7389 */ /* 0x00006400000c000b */
[----:B01----:R-:W-:Y:S01]  /*1ac30*/  ENDCOLLECTIVE ;  /* 0x000000000000791b */ /* 0x003fe20003800000 */
.L_x_5660:
        /* <DEDUP_REMOVED lines=10> */
.L_x_5661:
[----:B------:R-:W-:Y:S01]  /*1ace0*/  @!PT LDS RZ, [RZ] ;  /* 0x00000000fffff984 */ /* 0x000fe20000000800 */
[----:B------:R-:W-:Y:S01]  /*1acf0*/  @!PT LDS RZ, [RZ] ;  /* 0x00000000fffff984 */ /* 0x000fe20000000800 */
[----:B------:R-:W-:Y:S01]  /*1ad00*/  @!PT LDS RZ, [RZ] ;  /* 0x00000000fffff984 */ /* 0x000fe20000000800 */
[----:B------:R2:W-:Y:S01]  /*1ad10*/  @!P0 LDGSTS.E.BYPASS.LTC128B.128 [R7+0x21400], desc[UR54][R2.64], !P1 ;  /* 0x2140000002078fae */ /* 0x0005e2000c901d76 */
[----:B------:R-:W-:Y:S01]  /*1ad20*/  IMAD.MOV.U32 R0, RZ, RZ, R14 ;  /* 0x000000ffff007224 */ /* 0x000fe200078e000e */
[----:B------:R-:W-:Y:S06]  /*1ad30*/  BRA `(.L_x_5662) ;  /* 0xffffffc000087947 */ /* 0x000fec000383ffff */
.L_x_5587:
[----:B0-----:R0:W2:Y:S02]  /*1ad40*/  SYNCS.PHASECHK.TRANS64.TRYWAIT P0, [R17+URZ+0x28c20], R0 ;  /* 0x028c2000110075a7 */ /* 0x0010a4000800017f */
[----:B--2---:R-:W-:Y:S05]  /*1ad50*/  @!P0 NANOSLEEP.SYNCS 0x989680 ;  /* 0x009896800000895d */ /* 0x004fea0003900000 */
[----:B------:R-:W2:Y:S02]  /*1ad60*/  @!P0 SYNCS.PHASECHK.TRANS64 P0, [R17+URZ+0x28c20], R0 ;  /* 0x028c2000110085a7 */ /* 0x000ea4000800007f */
[----:B--2---:R-:W-:Y:S05]  /*1ad70*/  @!P0 BRA `(.L_x_5587) ;  /* 0xfffffffc00f08947 */ /* 0x004fea000383ffff */
[----:B------:R-:W-:Y:S05]  /*1ad80*/  BRA `(.L_x_5663) ;  /* 0xffffffc000647947 */ /* 0x000fea000383ffff */
.L_x_5590:
[----:B0-----:R0:W2:Y:S02]  /*1ad90*/  SYNCS.PHASECHK.TRANS64.TRYWAIT P0, [R25+URZ+0x28c60], R0 ;  /* 0x028c6000190075a7 */ /* 0x0010a4000800017f */
[----:B--2---:R-:W-:Y:S05]  /*1ada0*/  @!P0 NANOSLEEP.SYNCS 0x989680 ;  /* 0x009896800000895d */ /* 0x004fea0003900000 */
[----:B------:R-:W2:Y:S02]  /*1adb0*/  @!P0 SYNCS.PHASECHK.TRANS64 P0, [R25+URZ+0x28c60], R0 ;  /* 0x028c6000190085a7 */ /* 0x000ea4000800007f */
[----:B--2---:R-:W-:Y:S05]  /*1adc0*/  @!P0 BRA `(.L_x_5590) ;  /* 0xfffffffc00f08947 */ /* 0x004fea000383ffff */
[----:B------:R-:W-:Y:S05]  /*1add0*/  BRA `(.L_x_5664) ;  /* 0xffffffc000747947 */ /* 0x000fea000383ffff */
.L_x_5591:
        /* <DEDUP_REMOVED lines=8> */
.L_x_5666:
[----:B------:R-:W-:Y:S05]  /*1ae60*/  BSYNC B0 ;  /* 0x0000000000007941 */ /* 0x000fea0003800000 */
.L_x_5665:
        /* <DEDUP_REMOVED lines=15> */
.L_x_5667:
        /* <DEDUP_REMOVED lines=39> */
.L_x_5668:
[----:B------:R-:W-:Y:S02]  /*1b1d0*/  IMAD.MOV.U32 R13, RZ, RZ, R4 ;  /* 0x000000ffff0d7224 */ /* 0x000fe400078e0004 */
[----:B------:R-:W-:-:S07]  /*1b1e0*/  IMAD.MOV.U32 R3, RZ, RZ, R14 ;  /* 0x000000ffff037224 */ /* 0x000fce00078e000e */
[----:B------:R-:W-:Y:S05]  /*1b1f0*/  WARPSYNC.COLLECTIVE R15, `(.L_x_5669) ;  /* 0x000000000f087348 */ /* 0x000fea0003c00000 */
[----:B------:R0:W1:Y:S02]  /*1b200*/  SHFL.IDX P6, R14, R13, R12, R11 ;  /* 0x0000000c0d0e7389 */ /* 0x00006400000c000b */
[----:B01----:R-:W-:Y:S01]  /*1b210*/  ENDCOLLECTIVE ;  /* 0x000000000000791b */ /* 0x003fe20003800000 */
.L_x_5669:
        /* <DEDUP_REMOVED lines=29> */
.L_x_5670:
[----:B------:R-:W-:Y:S02]  /*1b3f0*/  IMAD.MOV.U32 R13, RZ, RZ, R4 ;  /* 0x000000ffff0d7224 */ /* 0x000fe400078e0004 */
[----:B------:R-:W-:-:S07]  /*1b400*/  IMAD.MOV.U32 R7, RZ, RZ, R14 ;  /* 0x000000ffff077224 */ /* 0x000fce00078e000e */
[----:B------:R-:W-:Y:S05]  /*1b410*/  WARPSYNC.COLLECTIVE R15, `(.L_x_5671) ;  /* 0x000000000f087348 */ /* 0x000fea0003c00000 */
[----:B------:R0:W1:Y:S02]  /*1b420*/  SHFL.IDX P6, R14, R13, R12, R11 ;  /* 0x0000000c0d0e7389 */ /* 0x00006400000c000b */
[----:B01----:R-:W-:Y:S01]  /*1b430*/  ENDCOLLECTIVE ;  /* 0x000000000000791b */ /* 0x003fe20003800000 */
.L_x_5671:
        /* <DEDUP_REMOVED lines=29> */
.L_x_5672:
[----:B------:R-:W-:Y:S02]  /*1b610*/  IMAD.MOV.U32 R13, RZ, RZ, R4 ;  /* 0x000000ffff0d7224 */ /* 0x000fe400078e0004 */
[----:B------:R-:W-:-:S07]  /*1b620*/  IMAD.MOV.U32 R6, RZ, RZ, R14 ;  /* 0x000000ffff067224 */ /* 0x000fce00078e000e */
[----:B------:R-:W-:Y:S05]  /*1b630*/  WARPSYNC.COLLECTIVE R15, `(.L_x_5673) ;  /* 0x000000000f087348 */ /* 0x000fea0003c00000 */
[----:B------:R0:W1:Y:S02]  /*1b640*/  SHFL.IDX P6, R14, R13, R12, R11 ;  /* 0x0000000c0d0e7389 */ /* 0x00006400000c000b */
[----:B01----:R-:W-:Y:S01]  /*1b650*/  ENDCOLLECTIVE ;  /* 0x000000000000791b */ /* 0x003fe20003800000 */
.L_x_5673:
[----:B------:R-:W-:Y:S01]  /*1b660*/  IMAD.MOV.U32 R2, RZ, RZ, R14 ;  /* 0x000000ffff027224 */ /* 0x000fe200078e000e */
[----:B------:R-:W-:Y:S06]  /*1b670*/  BRA `(.L_x_5674) ;  /* 0xffffffbc00fc7947 */ /* 0x000fec000383ffff */
.L_x_5598:
[----:B0-----:R0:W2:Y:S02]  /*1b680*/  SYNCS.PHASECHK.TRANS64.TRYWAIT P0, [R6+URZ+0x28c40], R19 ;  /* 0x028c4013060075a7 */ /* 0x0010a4000800017f */
[----:B--2---:R-:W-:Y:S05]  /*1b690*/  @!P0 NANOSLEEP.SYNCS 0x989680 ;  /* 0x009896800000895d */ /* 0x004fea0003900000 */
[----:B------:R-:W2:Y:S02]  /*1b6a0*/  @!P0 SYNCS.PHASECHK.TRANS64 P0, [R6+URZ+0x28c40], R19 ;  /* 0x028c4013060085a7 */ /* 0x000ea4000800007f */
[----:B--2---:R-:W-:Y:S05]  /*1b6b0*/  @!P0 BRA `(.L_x_5598) ;  /* 0xfffffffc00f08947 */ /* 0x004fea000383ffff */
[----:B------:R-:W-:Y:S05]  /*1b6c0*/  BRA `(.L_x_5675) ;  /* 0xffffffc400847947 */ /* 0x000fea000383ffff */
.L_x_5599:
        /* <DEDUP_REMOVED lines=8> */
.L_x_5677:
[----:B------:R-:W-:Y:S05]  /*1b750*/  BSYNC B1 ;  /* 0x0000000000017941 */ /* 0x000fea0003800000 */
.L_x_5676:
        /* <DEDUP_REMOVED lines=9> */
.L_x_5678:
[----:B------:R-:W-:Y:S02]  /*1b7f0*/  IMAD.MOV.U32 R13, RZ, RZ, R25 ;  /* 0x000000ffff0d7224 */ /* 0x000fe400078e0019 */
[----:B------:R-:W-:Y:S02]  /*1b800*/  IMAD.MOV.U32 R12, RZ, RZ, 0x1 ;  /* 0x00000001ff0c7424 */ /* 0x000fe400078e00ff */
[----:B------:R-:W-:-:S07]  /*1b810*/  IMAD.MOV.U32 R2, RZ, RZ, R14 ;  /* 0x000000ffff027224 */ /* 0x000fce00078e000e */
[----:B------:R-:W-:Y:S05]  /*1b820*/  WARPSYNC.COLLECTIVE R15, `(.L_x_5679) ;  /* 0x000000000f087348 */ /* 0x000fea0003c00000 */
[----:B------:R0:W1:Y:S02]  /*1b830*/  SHFL.IDX P6, R14, R13, R12, R11 ;  /* 0x0000000c0d0e7389 */ /* 0x00006400000c000b */
[----:B01----:R-:W-:Y:S01]  /*1b840*/  ENDCOLLECTIVE ;  /* 0x000000000000791b */ /* 0x003fe20003800000 */
.L_x_5679:
        /* <DEDUP_REMOVED lines=11> */
.L_x_5680:
[----:B------:R-:W-:Y:S02]  /*1b900*/  IMAD.MOV.U32 R13, RZ, RZ, R25 ;  /* 0x000000ffff0d7224 */ /* 0x000fe400078e0019 */
[----:B------:R-:W-:Y:S02]  /*1b910*/  IMAD.MOV.U32 R12, RZ, RZ, 0x2 ;  /* 0x00000002ff0c7424 */ /* 0x000fe400078e00ff */
[----:B------:R-:W-:-:S07]  /*1b920*/  IMAD.MOV.U32 R2, RZ, RZ, R14 ;  /* 0x000000ffff027224 */ /* 0x000fce00078e000e */
[----:B------:R-:W-:Y:S05]  /*1b930*/  WARPSYNC.COLLECTIVE R15, `(.L_x_5681) ;  /* 0x000000000f087348 */ /* 0x000fea0003c00000 */
[----:B------:R0:W1:Y:S02]  /*1b940*/  SHFL.IDX P6, R14, R13, R12, R11 ;  /* 0x0000000c0d0e7389 */ /* 0x00006400000c000b */
[----:B01----:R-:W-:Y:S01]  /*1b950*/  ENDCOLLECTIVE ;  /* 0x000000000000791b */ /* 0x003fe20003800000 */
.L_x_5681:
        /* <DEDUP_REMOVED lines=11> */
.L_x_5682:
[----:B------:R-:W-:Y:S02]  /*1ba10*/  IMAD.MOV.U32 R13, RZ, RZ, R25 ;  /* 0x000000ffff0d7224 */ /* 0x000fe400078e0019 */
[----:B------:R-:W-:Y:S02]  /*1ba20*/  IMAD.MOV.U32 R12, RZ, RZ, 0x3 ;  /* 0x00000003ff0c7424 */ /* 0x000fe400078e00ff */
[----:B------:R-:W-:-:S07]  /*1ba30*/  IMAD.MOV.U32 R2, RZ, RZ, R14 ;  /* 0x000000ffff027224 */ /* 0x000fce00078e000e */
[----:B------:R-:W-:Y:S05]  /*1ba40*/  WARPSYNC.COLLECTIVE R15, `(.L_x_5683) ;  /* 0x000000000f087348 */ /* 0x000fea0003c00000 */
[----:B------:R0:W1:Y:S02]  /*1ba50*/  SHFL.IDX P6, R14, R13, R12, R11 ;  /* 0x0000000c0d0e7389 */ /* 0x00006400000c000b */
[----:B01----:R-:W-:Y:S01]  /*1ba60*/  ENDCOLLECTIVE ;  /* 0x000000000000791b */ /* 0x003fe20003800000 */
.L_x_5683:
        /* <DEDUP_REMOVED lines=11> */
.L_x_5684:
[----:B------:R-:W-:Y:S01]  /*1bb20*/  IMAD.MOV.U32 R2, RZ, RZ, R14 ;  /* 0x000000ffff027224 */ /* 0x000fe200078e000e */
[----:B------:R-:W-:Y:S06]  /*1bb30*/  BRA `(.L_x_5685) ;  /* 0xffffffc4000c7947 */ /* 0x000fec000383ffff */
.L_x_5604:
[----:B---3--:R3:W4:Y:S02]  /*1bb40*/  SYNCS.PHASECHK.TRANS64.TRYWAIT P0, [R6+URZ+0x28c60], R19 ;  /* 0x028c6013060075a7 */ /* 0x008724000800017f */
[----:B----4-:R-:W-:Y:S05]  /*1bb50*/  @!P0 NANOSLEEP.SYNCS 0x989680 ;  /* 0x009896800000895d */ /* 0x010fea0003900000 */
[----:B------:R-:W4:Y:S02]  /*1bb60*/  @!P0 SYNCS.PHASECHK.TRANS64 P0, [R6+URZ+0x28c60], R19 ;  /* 0x028c6013060085a7 */ /* 0x000f24000800007f */
[----:B----4-:R-:W-:Y:S05]  /*1bb70*/  @!P0 BRA `(.L_x_5604) ;  /* 0xfffffffc00f08947 */ /* 0x010fea000383ffff */
[----:B------:R-:W-:Y:S05]  /*1bb80*/  BRA `(.L_x_5686) ;  /* 0xffffffc4005c7947 */ /* 0x000fea000383ffff */
.L_x_5605:
        /* <DEDUP_REMOVED lines=8> */
.L_x_5688:
[----:B------:R-:W-:Y:S05]  /*1bc10*/  BSYNC B1 ;  /* 0x0000000000017941 */ /* 0x000fea0003800000 */
.L_x_5687:
        /* <DEDUP_REMOVED lines=13> */
.L_x_5689:
        /* <DEDUP_REMOVED lines=17> */
.L_x_5690:
        /* <DEDUP_REMOVED lines=16> */
.L_x_5691:
        /* <DEDUP_REMOVED lines=19> */
.L_x_5692:
        /* <DEDUP_REMOVED lines=14> */
.L_x_5693:
        /* <DEDUP_REMOVED lines=16> */
.L_x_5694:
        /* <DEDUP_REMOVED lines=14> */
.L_x_5695:
[----:B------:R-:W-:Y:S05]  /*1c2f0*/  BRA `(.L_x_5696) ;  /* 0xffffffc000c07947 */ /* 0x000fea000383ffff */
.L_x_5613:
        /* <DEDUP_REMOVED lines=8> */
.L_x_5698:
[----:B------:R-:W-:Y:S05]  /*1c380*/  BSYNC B0 ;  /* 0x0000000000007941 */ /* 0x000fea0003800000 */
.L_x_5697:
        /* <DEDUP_REMOVED lines=9> */
.L_x_5699:
[----:B------:R-:W-:Y:S02]  /*1c420*/  ULDC UR4, c[0x0][0xc3c] ;  /* 0x00030f0000047ab9 */ /* 0x000fe40000000800 */
[----:B------:R-:W-:-:S13]  /*1c430*/  ISETP.GE.OR P1, PT, R9, UR4, !P0 ;  /* 0x0000000409007c0c */ /* 0x000fda000c726670 */
[----:B------:R-:W0:Y:S08]  /*1c440*/  @!P1 LDC.64 R2, c[0x0][0xc80] ;  /* 0x00032000ff029b82 */ /* 0x000e300000000a00 */
[----:B------:R-:W1:Y:S01]  /*1c450*/  @!P1 LDC.64 R4, c[0x0][0xc78] ;  /* 0x00031e00ff049b82 */ /* 0x000e620000000a00 */
[----:B------:R-:W-:Y:S01]  /*1c460*/  CS2R R24, SRZ ;  /* 0x0000000000187805 */ /* 0x000fe2000001ff00 */
[----:B------:R-:W-:-:S02]  /*1c470*/  IMAD.MOV.U32 R8, RZ, RZ, RZ ;  /* 0x000000ffff087224 */ /* 0x000fc400078e00ff */
[----:B------:R-:W-:Y:S02]  /*1c480*/  IMAD.MOV.U32 R11, RZ, RZ, RZ ;  /* 0x000000ffff0b7224 */ /* 0x000fe400078e00ff */
[----:B------:R-:W-:Y:S02]  /*1c490*/  IMAD.MOV.U32 R6, RZ, RZ, R14 ;  /* 0x000000ffff067224 */ /* 0x000fe400078e000e */
[----:B0-----:R-:W-:-:S05]  /*1c4a0*/  @!P1 IMAD.WIDE R2, R9, 0x4, R2 ;  /* 0x0000000409029825 */ /* 0x001fca00078e0202 */
[----:B------:R1:W2:Y:S02]  /*1c4b0*/  @!P1 LDG.E R7, desc[UR54][R2.64] ;  /* 0x0000003602079981 */ /* 0x0002a4000c1e1900 */
[----:B-1----:R-:W-:-:S05]  /*1c4c0*/  @!P1 IMAD.WIDE R2, R9, 0x4, R4 ;  /* 0x0000000409029825 */ /* 0x002fca00078e0204 */
        /* <DEDUP_REMOVED lines=12> */
.L_x_5700:
[----:B------:R-:W-:Y:S01]  /*1c590*/  IMAD.MOV.U32 R12, RZ, RZ, 0x2 ;  /* 0x00000002ff0c7424 */ /* 0x000fe200078e00ff */
[----:B------:R-:W-:-:S05]  /*1c5a0*/  SEL R4, R14, RZ, P1 ;  /* 0x000000ff0e047207 */ /* 0x000fca0000800000 */
[----:B------:R-:W-:-:S04]  /*1c5b0*/  IMAD.IADD R4, R13, 0x1, R4 ;  /* 0x000000010d047824 */ /* 0x000fc800078e0204 */
[----:B------:R-:W-:-:S07]  /*1c5c0*/  IMAD.MOV.U32 R13, RZ, RZ, R4 ;  /* 0x000000ffff0d7224 */ /* 0x000fce00078e0004 */
[----:B------:R-:W-:Y:S05]  /*1c5d0*/  WARPSYNC.COLLECTIVE R15, `(.L_x_5701) ;  /* 0x000000000f087348 */ /* 0x000fea0003c00000 */
[----:B------:R0:W1:Y:S02]  /*1c5e0*/  SHFL.UP P6, R14, R13, R12, R11 ;  /* 0x0400000c0d0e7389 */ /* 0x00006400000c000b */
[----:B01----:R-:W-:Y:S01]  /*1c5f0*/  ENDCOLLECTIVE ;  /* 0x000000000000791b */ /* 0x003fe20003800000 */
.L_x_5701:
[----:B------:R-:W-:Y:S01]  /*1c600*/  IMAD.MOV.U32 R12, RZ, RZ, 0x4 ;  /* 0x00000004ff0c7424 */ /* 0x000fe200078e00ff */
[----:B------:R-:W-:-:S05]  /*1c610*/  SEL R3, R14, RZ, P2 ;  /* 0x000000ff0e037207 */ /* 0x000fca0001000000 */
[----:B------:R-:W-:-:S04]  /*1c620*/  IMAD.IADD R2, R4, 0x1, R3 ;  /* 0x0000000104027824 */ /* 0x000fc800078e0203 */
[----:B------:R-:W-:-:S07]  /*1c630*/  IMAD.MOV.U32 R13, RZ, RZ, R2 ;  /* 0x000000ffff0d7224 */ /* 0x000fce00078e0002 */
[----:B------:R-:W-:Y:S05]  /*1c640*/  WARPSYNC.COLLECTIVE R15, `(.L_x_5702) ;  /* 0x000000000f087348 */ /* 0x000fea0003c00000 */
[----:B------:R0:W1:Y:S02]  /*1c650*/  SHFL.UP P6, R14, R13, R12, R11 ;  /* 0x0400000c0d0e7389 */ /* 0x00006400000c000b */
[----:B01----:R-:W-:Y:S01]  /*1c660*/  ENDCOLLECTIVE ;  /* 0x000000000000791b */ /* 0x003fe20003800000 */
.L_x_5702:
[----:B------:R-:W-:Y:S01]  /*1c670*/  IMAD.MOV.U32 R12, RZ, RZ, 0x8 ;  /* 0x00000008ff0c7424 */ /* 0x000fe200078e00ff */
[----:B------:R-:W-:-:S05]  /*1c680*/  SEL R3, R14, RZ, P3 ;  /* 0x000000ff0e037207 */ /* 0x000fca0001800000 */
[----:B------:R-:W-:-:S04]  /*1c690*/  IMAD.IADD R3, R2, 0x1, R3 ;  /* 0x0000000102037824 */ /* 0x000fc800078e0203 */
[----:B------:R-:W-:-:S07]  /*1c6a0*/  IMAD.MOV.U32 R13, RZ, RZ, R3 ;  /* 0x000000ffff0d7224 */ /* 0x000fce00078e0003 */
[----:B------:R-:W-:Y:S05]  /*1c6b0*/  WARPSYNC.COLLECTIVE R15, `(.L_x_5703) ;  /* 0x000000000f087348 */ /* 0x000fea0003c00000 */
[----:B------:R0:W1:Y:S02]  /*1c6c0*/  SHFL.UP P6, R14, R13, R12, R11 ;  /* 0x0400000c0d0e7389 */ /* 0x00006400000c000b */
[----:B01----:R-:W-:Y:S01]  /*1c6d0*/  ENDCOLLECTIVE ;  /* 0x000000000000791b */ /* 0x003fe20003800000 */
.L_x_5703:
[----:B------:R-:W-:Y:S01]  /*1c6e0*/  IMAD.MOV.U32 R12, RZ, RZ, 0x10 ;  /* 0x00000010ff0c7424 */ /* 0x000fe200078e00ff */
[----:B------:R-:W-:-:S05]  /*1c6f0*/  SEL R4, R14, RZ, P4 ;  /* 0x000000ff0e047207 */ /* 0x000fca0002000000 */
[----:B------:R-:W-:-:S04]  /*1c700*/  IMAD.IADD R4, R3, 0x1, R4 ;  /* 0x0000000103047824 */ /* 0x000fc800078e0204 */
[----:B------:R-:W-:-:S07]  /*1c710*/  IMAD.MOV.U32 R13, RZ, RZ, R4 ;  /* 0x000000ffff0d7224 */ /* 0x000fce00078e0004 */
[----:B------:R-:W-:Y:S05]  /*1c720*/  WARPSYNC.COLLECTIVE R15, `(.L_x_5704) ;  /* 0x000000000f087348 */ /* 0x000fea0003c00000 */
[----:B------:R0:W1:Y:S02]  /*1c730*/  SHFL.UP P6, R14, R13, R12, R11 ;  /* 0x0400000c0d0e7389 */ /* 0x00006400000c000b */
[----:B01----:R-:W-:Y:S01]  /*1c740*/  ENDCOLLECTIVE ;  /* 0x000000000000791b */ /* 0x003fe20003800000 */
.L_x_5704:
        /* <DEDUP_REMOVED lines=8> */
.L_x_5705:
[----:B------:R-:W-:Y:S05]  /*1c7d0*/  BRA `(.L_x_5706) ;  /* 0xffffffc4005c7947 */ /* 0x000fea000383ffff */
.L_x_5616:
[----:B------:R-:W-:Y:S01]  /*1c7e0*/  BSSY B0, `(.L_x_5707) ;  /* 0x0000007000007945 */ /* 0x000fe20003800000 */
[----:B------:R-:W-:Y:S02]  /*1c7f0*/  IMAD.MOV.U32 R12, RZ, RZ, 0x1 ;  /* 0x00000001ff0c7424 */ /* 0x000fe400078e00ff */
[----:B------:R-:W-:Y:S02]  /*1c800*/  IMAD.MOV.U32 R11, RZ, RZ, RZ ;  /* 0x000000ffff0b7224 */ /* 0x000fe400078e00ff */
[----:B------:R-:W-:-:S07]  /*1c810*/  IMAD.MOV.U32 R15, RZ, RZ, -0x1 ;  /* 0xffffffffff0f7424 */ /* 0x000fce00078e00ff */
[----:B------:R-:W-:Y:S05]  /*1c820*/  WARPSYNC.COLLECTIVE R15, `(.L_x_5708) ;  /* 0x000000000f087348 */ /* 0x000fea0003c00000 */
[----:B------:R0:W1:Y:S02]  /*1c830*/  SHFL.UP P6, R14, R13, R12, R11 ;  /* 0x0400000c0d0e7389 */ /* 0x00006400000c000b */
[----:B01----:R-:W-:Y:S01]  /*1c840*/  ENDCOLLECTIVE ;  /* 0x000000000000791b */ /* 0x003fe20003800000 */
.L_x_5708:
[----:B------:R-:W-:Y:S05]  /*1c850*/  BSYNC B0 ;  /* 0x0000000000007941 */ /* 0x000fea0003800000 */
.L_x_5707:
        /* <DEDUP_REMOVED lines=8> */
.L_x_5709:
[----:B------:R-:W-:Y:S01]  /*1c8e0*/  IMAD.MOV.U32 R12, RZ, RZ, 0x4 ;  /* 0x00000004ff0c7424 */ /* 0x000fe200078e00ff */
[----:B------:R-:W-:-:S05]  /*1c8f0*/  SEL R2, R14, RZ, P2 ;  /* 0x000000ff0e027207 */ /* 0x000fca0001000000 */
[----:B------:R-:W-:-:S04]  /*1c900*/  IMAD.IADD R2, R13, 0x1, R2 ;  /* 0x000000010d027824 */ /* 0x000fc800078e0202 */
[----:B------:R-:W-:-:S07]  /*1c910*/  IMAD.MOV.U32 R13, RZ, RZ, R2 ;  /* 0x000000ffff0d7224 */ /* 0x000fce00078e0002 */
[----:B------:R-:W-:Y:S05]  /*1c920*/  WARPSYNC.COLLECTIVE R15, `(.L_x_5710) ;  /* 0x000000000f087348 */ /* 0x000fea0003c00000 */
[----:B------:R0:W1:Y:S02]  /*1c930*/  SHFL.UP P6, R14, R13, R12, R11 ;  /* 0x0400000c0d0e7389 */ /* 0x00006400000c000b */
[----:B01----:R-:W-:Y:S01]  /*1c940*/  ENDCOLLECTIVE ;  /* 0x000000000000791b */ /* 0x003fe20003800000 */
.L_x_5710:
[----:B------:R-:W-:Y:S01]  /*1c950*/  IMAD.MOV.U32 R12, RZ, RZ, 0x8 ;  /* 0x00000008ff0c7424 */ /* 0x000fe200078e00ff */
[----:B------:R-:W-:-:S05]  /*1c960*/  SEL R3, R14, RZ, P3 ;  /* 0x000000ff0e037207 */ /* 0x000fca0001800000 */
[----:B------:R-:W-:-:S04]  /*1c970*/  IMAD.IADD R3, R2, 0x1, R3 ;  /* 0x0000000102037824 */ /* 0x000fc800078e0203 */
[----:B------:R-:W-:-:S07]  /*1c980*/  IMAD.MOV.U32 R13, RZ, RZ, R3 ;  /* 0x000000ffff0d7224 */ /* 0x000fce00078e0003 */
[----:B------:R-:W-:Y:S05]  /*1c990*/  WARPSYNC.COLLECTIVE R15, `(.L_x_5711) ;  /* 0x000000000f087348 */ /* 0x000fea0003c00000 */
[----:B------:R0:W1:Y:S02]  /*1c9a0*/  SHFL.UP P6, R14, R13, R12, R11 ;  /* 0x0400000c0d0e7389 */ /* 0x00006400000c000b */
[----:B01----:R-:W-:Y:S01]  /*1c9b0*/  ENDCOLLECTIVE ;  /* 0x000000000000791b */ /* 0x003fe20003800000 */
.L_x_5711:
[----:B------:R-:W-:Y:S01]  /*1c9c0*/  IMAD.MOV.U32 R12, RZ, RZ, 0x10 ;  /* 0x00000010ff0c7424 */ /* 0x000fe200078e00ff */
[----:B------:R-:W-:-:S05]  /*1c9d0*/  SEL R4, R14, RZ, P4 ;  /* 0x000000ff0e047207 */ /* 0x000fca0002000000 */
[----:B------:R-:W-:-:S04]  /*1c9e0*/  IMAD.IADD R4, R3, 0x1, R4 ;  /* 0x0000000103047824 */ /* 0x000fc800078e0204 */
[----:B------:R-:W-:-:S07]  /*1c9f0*/  IMAD.MOV.U32 R13, RZ, RZ, R4 ;  /* 0x000000ffff0d7224 */ /* 0x000fce00078e0004 */
[----:B------:R-:W-:Y:S05]  /*1ca00*/  WARPSYNC.COLLECTIVE R15, `(.L_x_5712) ;  /* 0x000000000f087348 */ /* 0x000fea0003c00000 */
[----:B------:R0:W1:Y:S02]  /*1ca10*/  SHFL.UP P6, R14, R13, R12, R11 ;  /* 0x0400000c0d0e7389 */ /* 0x00006400000c000b */
[----:B01----:R-:W-:Y:S01]  /*1ca20*/  ENDCOLLECTIVE ;  /* 0x000000000000791b */ /* 0x003fe20003800000 */
.L_x_5712:
        /* <DEDUP_REMOVED lines=8> */
.L_x_5713:
[----:B------:R-:W-:Y:S05]  /*1cab0*/  BRA `(.L_x_5714) ;  /* 0xffffffc400487947 */ /* 0x000fea000383ffff */
.L_x_5618:
[----:B------:R-:W-:Y:S01]  /*1cac0*/  BSSY B0, `(.L_x_5715) ;  /* 0x0000006000007945 */ /* 0x000fe20003800000 */
[----:B------:R-:W-:Y:S01]  /*1cad0*/  PLOP3.LUT P6, PT, P6, PT, PT, 0x8, 0x0 ;  /* 0x000000000000781c */ /* 0x000fe200037ce170 */
[----:B------:R-:W-:-:S12]  /*1cae0*/  IMAD.MOV.U32 R15, RZ, RZ, -0x1 ;  /* 0xffffffffff0f7424 */ /* 0x000fd800078e00ff */
[----:B0-----:R-:W-:Y:S05]  /*1caf0*/  WARPSYNC.COLLECTIVE R15, `(.L_x_5716) ;  /* 0x000000000f087348 */ /* 0x001fea0003c00000 */
[----:B------:R-:W-:Y:S01]  /*1cb00*/  VOTE.ANY R14, PT, P6 ;  /* 0x00000000000e7806 */ /* 0x000fe200030e0100 */
[----:B0-----:R-:W-:Y:S06]  /*1cb10*/  ENDCOLLECTIVE ;  /* 0x000000000000791b */ /* 0x001fec0003800000 */
.L_x_5716:
[----:B------:R-:W-:Y:S05]  /*1cb20*/  BSYNC B0 ;  /* 0x0000000000007941 */ /* 0x000fea0003800000 */
.L_x_5715:
        /* <DEDUP_REMOVED lines=8> */
.L_x_5717:
[----:B------:R-:W-:Y:S02]  /*1cbb0*/  IMAD.IADD R27, R12, 0x1, R27 ;  /* 0x000000010c1b7824 */ /* 0x000fe400078e021b */
[----:B------:R-:W-:Y:S02]  /*1cbc0*/  IMAD.MOV.U32 R13, RZ, RZ, R8 ;  /* 0x000000ffff0d7224 */ /* 0x000fe400078e0008 */
[----:B------:R-:W-:-:S07]  /*1cbd0*/  IMAD.MOV.U32 R25, RZ, RZ, R14 ;  /* 0x000000ffff197224 */ /* 0x000fce00078e000e */
[----:B------:R-:W-:Y:S05]  /*1cbe0*/  WARPSYNC.COLLECTIVE R15, `(.L_x_5718) ;  /* 0x000000000f087348 */ /* 0x000fea0003c00000 */
[----:B------:R0:W1:Y:S02]  /*1cbf0*/  SHFL.IDX P6, R14, R13, R12, R11 ;  /* 0x0000000c0d0e7389 */ /* 0x00006400000c000b */
[----:B01----:R-:W-:Y:S01]  /*1cc00*/  ENDCOLLECTIVE ;  /* 0x000000000000791b */ /* 0x003fe20003800000 */
.L_x_5718:
[----:B------:R-:W-:Y:S01]  /*1cc10*/  IMAD.MOV.U32 R8, RZ, RZ, R14 ;  /* 0x000000ffff087224 */ /* 0x000fe200078e000e */
[----:B------:R-:W-:Y:S06]  /*1cc20*/  BRA `(.L_x_5719) ;  /* 0xffffffc4002c7947 */ /* 0x000fec000383ffff */
.L_x_5620:
[----:B------:R-:W-:Y:S01]  /*1cc30*/  BSSY B0, `(.L_x_5720) ;  /* 0x0000007000007945 */ /* 0x000fe20003800000 */
[----:B------:R-:W-:Y:S02]  /*1cc40*/  IMAD.MOV.U32 R13, RZ, RZ, R3 ;  /* 0x000000ffff0d7224 */ /* 0x000fe400078e0003 */
[----:B------:R-:W-:Y:S02]  /*1cc50*/  IMAD.MOV.U32 R11, RZ, RZ, 0x1f ;  /* 0x0000001fff0b7424 */ /* 0x000fe400078e00ff */
[----:B------:R-:W-:-:S07]  /*1cc60*/  IMAD.MOV.U32 R15, RZ, RZ, -0x1 ;  /* 0xffffffffff0f7424 */ /* 0x000fce00078e00ff */
[----:B0-23--:R-:W-:Y:S05]  /*1cc70*/  WARPSYNC.COLLECTIVE R15, `(.L_x_5721) ;  /* 0x000000000f087348 */ /* 0x00dfea0003c00000 */
[----:B------:R1:W4:Y:S02]  /*1cc80*/  SHFL.IDX P6, R14, R13, R12, R11 ;  /* 0x0000000c0d0e7389 */ /* 0x00032400000c000b */
[----:B01234-:R-:W-:Y:S01]  /*1cc90*/  ENDCOLLECTIVE ;  /* 0x000000000000791b */ /* 0x01ffe20003800000 */
.L_x_5721:
[----:B------:R-:W-:Y:S05]  /*1cca0*/  BSYNC B0 ;  /* 0x0000000000007941 */ /* 0x000fea0003800000 */
.L_x_5720:
[----:B------:R-:W-:Y:S01]  /*1ccb0*/  IMAD.MOV.U32 R24, RZ, RZ, R14 ;  /* 0x000000ffff187224 */ /* 0x000fe200078e000e */
[----:B------:R-:W-:Y:S06]  /*1ccc0*/  BRA `(.L_x_5619) ;  /* 0xffffffc4001c7947 */ /* 0x000fec000383ffff */
.L_x_5626:
[----:B-1----:R1:W4:Y:S02]  /*1ccd0*/  SYNCS.PHASECHK.TRANS64.TRYWAIT P0, [R7+URZ+0x28c20], R0 ;  /* 0x028c2000070075a7 */ /* 0x002324000800017f */
[----:B----4-:R-:W-:Y:S05]  /*1cce0*/  @!P0 NANOSLEEP.SYNCS 0x989680 ;  /* 0x009896800000895d */ /* 0x010fea0003900000 */
[----:B------:R-:W4:Y:S02]  /*1ccf0*/  @!P0 SYNCS.PHASECHK.TRANS64 P0, [R7+URZ+0x28c20], R0 ;  /* 0x028c2000070085a7 */ /* 0x000f24000800007f */
[----:B----4-:R-:W-:Y:S05]  /*1cd00*/  @!P0 BRA `(.L_x_5626) ;  /* 0xfffffffc00f08947 */ /* 0x010fea000383ffff */
[----:B------:R-:W-:Y:S05]  /*1cd10*/  BRA `(.L_x_5722) ;  /* 0xffffffcc00747947 */ /* 0x000fea000383ffff */
.L_x_5627:
        /* <DEDUP_REMOVED lines=11> */
.L_x_5724:
[----:B------:R-:W-:Y:S05]  /*1cdd0*/  BSYNC B0 ;  /* 0x0000000000007941 */ /* 0x000fea0003800000 */
.L_x_5723:
[----:B------:R-:W-:Y:S05]  /*1cde0*/  BRA `(.L_x_5725) ;  /* 0xffffffcc005c7947 */ /* 0x000fea000383ffff */
.L_x_5630:
[----:B------:R-:W-:Y:S01]  /*1cdf0*/  BSSY B1, `(.L_x_5726) ;  /* 0x0000006000017945 */ /* 0x000fe20003800000 */
[----:B------:R-:W-:-:S07]  /*1ce00*/  IMAD.MOV.U32 R15, RZ, RZ, -0x1 ;  /* 0xffffffffff0f7424 */ /* 0x000fce00078e00ff */
[----:B0123--:R-:W-:Y:S05]  /*1ce10*/  WARPSYNC.COLLECTIVE R15, `(.L_x_5727) ;  /* 0x000000000f0c7348 */ /* 0x00ffea0003c00000 */
[----:B------:R-:W-:Y:S02]  /*1ce20*/  ELECT P6, UR62, PT ;  /* 0x00000000003e782f */ /* 0x000fe400038c0000 */
[----:B------:R-:W-:Y:S01]  /*1ce30*/  MOV R14, UR62 ;  /* 0x0000003e000e7c02 */ /* 0x000fe20008000f00 */
[----:B0123--:R-:W-:Y:S10]  /*1ce40*/  ENDCOLLECTIVE ;  /* 0x000000000000791b */ /* 0x00fff40003800000 */
.L_x_5727:
[----:B------:R-:W-:Y:S05]  /*1ce50*/  BSYNC B1 ;  /* 0x0000000000017941 */ /* 0x000fea0003800000 */
.L_x_5726:
[----:B------:R-:W-:Y:S05]  /*1ce60*/  BRA `(.L_x_5728) ;  /* 0xffffffcc00547947 */ /* 0x000fea000383ffff */
.L_x_5632:
[----:B-1----:R1:W4:Y:S02]  /*1ce70*/  SYNCS.PHASECHK.TRANS64.TRYWAIT P1, [R5+URZ+0x28c40], R0 ;  /* 0x028c4000050075a7 */ /* 0x002324000802017f */
[----:B----4-:R-:W-:Y:S05]  /*1ce80*/  @!P1 NANOSLEEP.SYNCS 0x989680 ;  /* 0x009896800000995d */ /* 0x010fea0003900000 */
[----:B------:R-:W4:Y:S02]  /*1ce90*/  @!P1 SYNCS.PHASECHK.TRANS64 P1, [R5+URZ+0x28c40], R0 ;  /* 0x028c4000050095a7 */ /* 0x000f24000802007f */
[----:B----4-:R-:W-:Y:S05]  /*1cea0*/  @!P1 BRA `(.L_x_5632) ;  /* 0xfffffffc00f09947 */ /* 0x010fea000383ffff */
[----:B------:R-:W-:Y:S05]  /*1ceb0*/  BRA `(.L_x_5729) ;  /* 0xffffffcc00747947 */ /* 0x000fea000383ffff */
.L_x_5634:
[----:B----4-:R4:W0:Y:S02]  /*1cec0*/  SYNCS.PHASECHK.TRANS64.TRYWAIT P1, [R3+URZ+0x28c40], R2 ;  /* 0x028c4002030075a7 */ /* 0x010824000802017f */
[----:B0-----:R-:W-:Y:S05]  /*1ced0*/  @!P1 NANOSLEEP.SYNCS 0x989680 ;  /* 0x009896800000995d */ /* 0x001fea0003900000 */
[----:B------:R-:W0:Y:S02]  /*1cee0*/  @!P1 SYNCS.PHASECHK.TRANS64 P1, [R3+URZ+0x28c40], R2 ;  /* 0x028c4002030095a7 */ /* 0x000e24000802007f */
[----:B0-----:R-:W-:Y:S05]  /*1cef0*/  @!P1 BRA `(.L_x_5634) ;  /* 0xfffffffc00f09947 */ /* 0x001fea000383ffff */
[----:B------:R-:W-:Y:S05]  /*1cf00*/  BRA `(.L_x_5730) ;  /* 0xffffffcc00807947 */ /* 0x000fea000383ffff */
.L_x_5636:
[----:B------:R0:W0:Y:S02]  /*1cf10*/  SYNCS.PHASECHK.TRANS64.TRYWAIT P1, [R5+URZ+0x28c60], R0 ;  /* 0x028c6000050075a7 */ /* 0x000024000802017f */
[----:B0-----:R-:W-:Y:S05]  /*1cf20*/  @!P1 NANOSLEEP.SYNCS 0x989680 ;  /* 0x009896800000995d */ /* 0x001fea0003900000 */
[----:B------:R-:W0:Y:S02]  /*1cf30*/  @!P1 SYNCS.PHASECHK.TRANS64 P1, [R5+URZ+0x28c60], R0 ;  /* 0x028c6000050095a7 */ /* 0x000e24000802007f */
[----:B0-----:R-:W-:Y:S05]  /*1cf40*/  @!P1 BRA `(.L_x_5636) ;  /* 0xfffffffc00f09947 */ /* 0x001fea000383ffff */
[----:B------:R-:W-:Y:S05]  /*1cf50*/  BRA `(.L_x_5731) ;  /* 0xffffffcc007c7947 */ /* 0x000fea000383ffff */
.L_x_5732:
        /* <DEDUP_REMOVED lines=10> */
.L_x_15751:


//--------------------- .text._ZN7cutlass13device_kernelIN5flash11enable_sm90INS1_16FlashAttnFwdSm90INS1_25CollectiveMainloopFwdSm90ILi2EN4cute5tupleIJNS5_1CILi1EEES8_S8_EEENS6_IJNS7_ILi64EEESA_SA_EEELi512ENS_10bfloat16_tEfNS_4arch4Sm90ELb0ELb1ELb1ELb1ELb1ELb1ELb0ELb0ELb0ELb1ELb1ELb0EEENS1_21CollectiveEpilogueFwdINS6_IJSA_NS7_ILi512EEESA_EEES9_SC_SE_Li256ELb1ELb1ELb1ELb0EEENS1_36VarlenDynamicPersistentTileSchedulerILi64ELi64ELi256ELi128ELb1ELb1ELb1ELb1ELb0ELb1EEEEEEEEEvNT_6ParamsE --------------------------
	.section	.text._ZN7cutlass13device_kernelIN5flash11enable_sm90INS1_16FlashAttnFwdSm90INS1_25CollectiveMainloopFwdSm90ILi2EN4cute5tupleIJNS5_1CILi1EEES8_S8_EEENS6_IJNS7_ILi64EEESA_SA_EEELi512ENS_10bfloat16_tEfNS_4arch4Sm90ELb0ELb1ELb1ELb1ELb1ELb1ELb0ELb0ELb0ELb1ELb1ELb0EEENS1_21CollectiveEpilogueFwdINS6_IJSA_NS7_ILi512EEESA_EEES9_SC_SE_Li256ELb1ELb1ELb1ELb0EEENS1_36VarlenDynamicPersistentTileSchedulerILi64ELi64ELi256ELi128ELb1ELb1ELb1ELb1ELb0ELb1EEEEEEEEEvNT_6ParamsE,"ax",@progbits
	.align	128
.text._ZN7cutlass13device_kernelIN5flash11enable_sm90INS1_16FlashAttnFwdSm90INS1_25CollectiveMainloopFwdSm90ILi2EN4cute5tupleIJNS5_1CILi1EEES8_S8_EEENS6_IJNS7_ILi64EEESA_SA_EEELi512ENS_10bfloat16_tEfNS_4arch4Sm90ELb0ELb1ELb1ELb1ELb1ELb1ELb0ELb0ELb0ELb1ELb1ELb0EEENS1_21CollectiveEpilogueFwdINS6_IJSA_NS7_ILi512EEESA_EEES9_SC_SE_Li256ELb1ELb1ELb1ELb0EEENS1_36VarlenDynamicPersistentTileSchedulerILi64ELi64ELi256ELi128ELb1ELb1ELb1ELb1ELb0ELb1EEEEEEEEEvNT_6ParamsE:
        .type           _ZN7cutlass13device_kernelIN5flash11enable_sm90INS1_16FlashAttnFwdSm90INS1_25CollectiveMainloopFwdSm90ILi2EN4cute5tupleIJNS5_1CILi1EEES8_S8_EEENS6_IJNS7_ILi64EEESA_SA_EEELi512ENS_10bfloat16_tEfNS_4arch4Sm90ELb0ELb1ELb1ELb1ELb1ELb1ELb0ELb0ELb0ELb1ELb1ELb0EEENS1_21CollectiveEpilogueFwdINS6_IJSA_NS7_ILi512EEESA_EEES9_SC_SE_Li256ELb1ELb1ELb1ELb0EEENS1_36VarlenDynamicPersistentTileSchedulerILi64ELi64ELi256ELi128ELb1ELb1ELb1ELb1ELb0ELb1EEEEEEEEEvNT_6ParamsE,@function
        .size           _ZN7cutlass13device_kernelIN5flash11enable_sm90INS1_16FlashAttnFwdSm90INS1_25CollectiveMainloopFwdSm90ILi2EN4cute5tupleIJNS5_1CILi1EEES8_S8_EEENS6_IJNS7_ILi64EEESA_SA_EEELi512ENS_10bfloat16_tEfNS_4arch4Sm90ELb0ELb1ELb1ELb1ELb1ELb1ELb0ELb0ELb0ELb1ELb1ELb0EEENS1_21CollectiveEpilogueFwdINS6_IJSA_NS7_ILi512EEESA_EEES9_SC_SE_Li256ELb1ELb1ELb1ELb0EEENS1_36VarlenDynamicPersistentTileSchedulerILi64ELi64ELi256ELi128ELb1ELb1ELb1ELb1ELb0ELb1EEEEEEEEEvNT_6ParamsE,(.L_x_15752 - _ZN7cutlass13device_kernelIN5flash11enable_sm90INS1_16FlashAttnFwdSm90INS1_25CollectiveMainloopFwdSm90ILi2EN4cute5tupleIJNS5_1CILi1EEES8_S8_EEENS6_IJNS7_ILi64EEESA_SA_EEELi512ENS_10bfloat16_tEfNS_4arch4Sm90ELb0ELb1ELb1ELb1ELb1ELb1ELb0ELb0ELb0ELb1ELb1ELb0EEENS1_21CollectiveEpilogueFwdINS6_IJSA_NS7_ILi512EEESA_EEES9_SC_SE_Li256ELb1ELb1ELb1ELb0EEENS1_36VarlenDynamicPersistentTileSchedulerILi64ELi64ELi256ELi128ELb1ELb1ELb1ELb1ELb0ELb1EEEEEEEEEvNT_6ParamsE)
        .other          _ZN7cutlass13device_kernelIN5flash11enable_sm90INS1_16FlashAttnFwdSm90INS1_25CollectiveMainloopFwdSm90ILi2EN4cute5tupleIJNS5_1CILi1EEES8_S8_EEENS6_IJNS7_ILi64EEESA_SA_EEELi512ENS_10bfloat16_tEfNS_4arch4Sm90ELb0ELb1ELb1ELb1ELb1ELb1ELb0ELb0ELb0ELb1ELb1ELb0EEENS1_21CollectiveEpilogueFwdINS6_IJSA_NS7_ILi512EEESA_EEES9_SC_SE_Li256ELb1ELb1ELb1ELb0EEENS1_36VarlenDynamicPersistentTileSchedulerILi64ELi64ELi256ELi128ELb1ELb1ELb1ELb1ELb0ELb1EEEEEEEEEvNT_6ParamsE,@"STO_CUDA_ENTRY STV_DEFAULT"
_ZN7cutlass13device_kernelIN5flash11enable_sm90INS1_16FlashAttnFwdSm90INS1_25CollectiveMainloopFwdSm90ILi2EN4cute5tupleIJNS5_1CILi1EEES8_S8_EEENS6_IJNS7_ILi64EEESA_SA_EEELi512ENS_10bfloat16_tEfNS_4arch4Sm90ELb0ELb1ELb1ELb1ELb1ELb1ELb0ELb0ELb0ELb1ELb1ELb0EEENS1_21CollectiveEpilogueFwdINS6_IJSA_NS7_ILi512EEESA_EEES9_SC_SE_Li256ELb1ELb1ELb1ELb0EEENS1_36VarlenDynamicPersistentTileSchedulerILi64ELi64ELi256ELi128ELb1ELb1ELb1ELb1ELb0ELb1EEEEEEEEEvNT_6ParamsE:
        /* <DEDUP_REMOVED lines=18> */
.L_x_5734:
[----:B------:R-:W-:Y:S05]  /*0120*/  BSYNC B0 ;  /* 0x0000000000007941 */ /* 0x000fea0003800000 */
.L_x_5733:
        /* <DEDUP_REMOVED lines=37> */
.L_x_5735:
        /* <DEDUP_REMOVED lines=22> */
.L_x_5736:
        /* <DEDUP_REMOVED lines=18> */
.L_x_5737:
        /* <DEDUP_REMOVED lines=22> */
.L_x_5738:
        /* <DEDUP_REMOVED lines=22> */
.L_x_5739:
        /* <DEDUP_REMOVED lines=8> */
.L_x_5742:
        /* <DEDUP_REMOVED lines=30> */
[----:B------:R-:W-:Y:S02]  /*0b20*/  SHF.R.S32.HI R208, RZ, 0x5, R5 ;  /* 0x00000005ffd07819 */ /* 0x000fe40000011405 */
[----:B------:R-:W-:Y:S02]  /*0b30*/  LOP3.LUT R13, R3, 0xfffffff8, RZ, 0xc0, !PT ;  /* 0xfffffff8030d7812 */ /* 0x000fe400078ec0ff */
[----:B------:R-:W-:-:S02]  /*0b40*/  LOP3.LUT R3, R4, 0xfffffff0, RZ, 0xc0, !PT ;  /* 0xfffffff004037812 */ /* 0x000fc400078ec0ff */
[----:B------:R-:W-:Y:S01]  /*0b50*/  SHF.R.S32.HI R7, RZ, 0x4, R4 ;  /* 0x00000004ff077819 */ /* 0x000fe20000011404 */
[C---:B------:R-:W-:Y:S01]  /*0b60*/  IMAD.IADD R13, R0.reuse, 0x1, -R13 ;  /* 0x00000001000d7824 */ /* 0x040fe200078e0a0d */
[----:B------:R-:W-:Y:S01]  /*0b70*/  SHF.R.S32.HI R5, RZ, 0x1f, R5 ;  /* 0x0000001fff057819 */ /* 0x000fe20000011405 */
[----:B------:R-:W-:Y:S01]  /*0b80*/  IMAD.IADD R3, R0, 0x1, -R3 ;  /* 0x0000000100037824 */ /* 0x000fe200078e0a03 */
[----:B------:R-:W-:Y:S01]  /*0b90*/  LOP3.LUT R9, R6, 0xffffff80, RZ, 0xc0, !PT ;  /* 0xffffff8006097812 */ /* 0x000fe200078ec0ff */
[----:B------:R-:W-:Y:S01]  /*0ba0*/  IMAD.SHL.U32 R199, R13, 0x8, RZ ;  /* 0x000000080dc77824 */ /* 0x000fe200078e00ff */
[----:B------:R-:W-:Y:S02]  /*0bb0*/  LEA.HI R4, R4, R7, RZ, 0x1 ;  /* 0x0000000704047211 */ /* 0x000fe400078f08ff */
[----:B------:R-:W-:Y:S01]  /*0bc0*/  LOP3.LUT R11, R10, 0xfffffffc, RZ, 0xc0, !PT ;  /* 0xfffffffc0a0b7812 */ /* 0x000fe200078ec0ff */
[----:B------:R-:W-:Y:S01]  /*0bd0*/  IMAD.IADD R9, R0, 0x1, -R9 ;  /* 0x0000000100097824 */ /* 0x000fe200078e0a09 */
[----:B------:R-:W-:Y:S01]  /*0be0*/  LEA.HI R5, R5, R208, RZ, 0x2 ;  /* 0x000000d005057211 */ /* 0x000fe200078f10ff */
[C---:B------:R-:W-:Y:S01]  /*0bf0*/  VIADD R34, R199.reuse, 0xc0 ;  /* 0x000000c0c7227836 */ /* 0x040fe20000000000 */
[----:B------:R-:W-:Y:S01]  /*0c00*/  LOP3.LUT R4, R4, 0x1ffffffe, RZ, 0xc0, !PT ;  /* 0x1ffffffe04047812 */ /* 0x000fe200078ec0ff */
[----:B------:R-:W-:Y:S01]  /*0c10*/  IMAD.IADD R190, R0, 0x1, -R11 ;  /* 0x0000000100be7824 */ /* 0x000fe200078e0a0b */
[----:B------:R-:W-:Y:S01]  /*0c20*/  SHF.R.S32.HI R20, RZ, 0x7, R6 ;  /* 0x00000007ff147819 */ /* 0x000fe20000011406 */
[----:B------:R-:W-:Y:S01]  /*0c30*/  VIADD R31, R199, 0x180 ;  /* 0x00000180c71f7836 */ /* 0x000fe20000000000 */
[--C-:B------:R-:W-:Y:S01]  /*0c40*/  SHF.R.S32.HI R8, RZ, 0x1f, R3.reuse ;  /* 0x0000001fff087819 */ /* 0x100fe20000011403 */
[----:B------:R-:W-:Y:S01]  /*0c50*/  IMAD.IADD R4, R7, 0x1, -R4 ;  /* 0x0000000107047824 */ /* 0x000fe200078e0a04 */
[----:B------:R-:W-:Y:S01]  /*0c60*/  LOP3.LUT R5, R5, 0x3ffffc, RZ, 0xc0, !PT ;  /* 0x003ffffc05057812 */ /* 0x000fe200078ec0ff */
[----:B------:R-:W-:Y:S01]  /*0c70*/  IMAD R16, R20, 0x100, R3 ;  /* 0x0000010014107824 */ /* 0x000fe200078e0203 */
[----:B------:R-:W-:Y:S01]  /*0c80*/  SHF.R.S32.HI R0, RZ, 0x1f, R9 ;  /* 0x0000001fff007819 */ /* 0x000fe20000011409 */
[----:B------:R-:W-:Y:S01]  /*0c90*/  IMAD.SHL.U32 R4, R4, 0x8, RZ ;  /* 0x0000000804047824 */ /* 0x000fe200078e00ff */
[----:B------:R-:W-:Y:S01]  /*0ca0*/  LEA.HI R12, R8, R3, RZ, 0x3 ;  /* 0x00000003080c7211 */ /* 0x000fe200078f18ff */
[----:B------:R-:W-:Y:S01]  /*0cb0*/  IMAD.IADD R5, R208, 0x1, -R5 ;  /* 0x00000001d0057824 */ /* 0x000fe200078e0a05 */
[----:B------:R-:W-:Y:S01]  /*0cc0*/  SHF.R.S32.HI R193, RZ, 0x2, R10 ;  /* 0x00000002ffc17819 */ /* 0x000fe2000001140a */
[----:B------:R-:W-:Y:S01]  /*0cd0*/  STL [R1+0x5c], R20 ;  /* 0x00005c1401007387 */ /* 0x000fe20000100800 */
[-C--:B------:R-:W-:Y:S01]  /*0ce0*/  LEA.HI R7, R0, R9.reuse, RZ, 0x2 ;  /* 0x0000000900077211 */ /* 0x080fe200078f10ff */
[----:B------:R-:W-:Y:S01]  /*0cf0*/  IMAD R17, R5, 0x10, R16 ;  /* 0x0000001005117824 */ /* 0x000fe200078e0210 */
[C---:B------:R-:W-:Y:S01]  /*0d00*/  LOP3.LUT R14, R12.reuse, 0xfffffff8, RZ, 0xc0, !PT ;  /* 0xfffffff80c0e7812 */ /* 0x040fe200078ec0ff */
[----:B------:R-:W-:Y:S01]  /*0d10*/  VIADD R5, R193, 0x20 ;  /* 0x00000020c1057836 */ /* 0x000fe20000000000 */
[--C-:B------:R-:W-:Y:S01]  /*0d20*/  SHF.R.S32.HI R8, RZ, 0x2, R7.reuse ;  /* 0x00000002ff087819 */ /* 0x100fe20000011407 */
[----:B------:R-:W-:Y:S01]  /*0d30*/  IMAD.SHL.U32 R12, R12, 0x40, RZ ;  /* 0x000000400c0c7824 */ /* 0x000fe200078e00ff */
[----:B------:R-:W-:Y:S01]  /*0d40*/  SHF.R.S32.HI R11, RZ, 0x1f, R7 ;  /* 0x0000001fff0b7819 */ /* 0x000fe20000011407 */
[----:B------:R-:W-:Y:S01]  /*0d50*/  IMAD.IADD R14, R3, 0x1, -R14 ;  /* 0x00000001030e7824 */ /* 0x000fe200078e0a0e */
[----:B------:R-:W-:Y:S01]  /*0d60*/  LOP3.LUT R16, R7, 0x7ffffffc, RZ, 0xc0, !PT ;  /* 0x7ffffffc07107812 */ /* 0x000fe200078ec0ff */
[----:B------:R-:W-:Y:S01]  /*0d70*/  VIADD R36, R199, 0x40 ;  /* 0x00000040c7247836 */ /* 0x000fe20000000000 */
[----:B------:R-:W-:Y:S01]  /*0d80*/  LEA.HI R11, R11, R8, RZ, 0x3 ;  /* 0x000000080b0b7211 */ /* 0x000fe200078f18ff */
[----:B------:R-:W-:Y:S01]  /*0d90*/  IMAD.SHL.U32 R3, R14, 0x40, RZ ;  /* 0x000000400e037824 */ /* 0x000fe200078e00ff */
[----:B------:R-:W-:Y:S01]  /*0da0*/  SHF.R.S32.HI R18, RZ, 0x1f, R5 ;  /* 0x0000001fff127819 */ /* 0x000fe20000011405 */
[----:B------:R-:W-:Y:S01]  /*0db0*/  IMAD.IADD R16, R9, 0x1, -R16 ;  /* 0x0000000109107824 */ /* 0x000fe200078e0a10 */
[----:B------:R-:W-:Y:S01]  /*0dc0*/  LEA.HI R0, R0, R9, RZ, 0x5 ;  /* 0x0000000900007211 */ /* 0x000fe200078f28ff */
[----:B------:R-:W-:Y:S01]  /*0dd0*/  VIADD R35, R199, 0x80 ;  /* 0x00000080c7237836 */ /* 0x000fe20000000000 */
[----:B------:R-:W-:Y:S01]  /*0de0*/  LOP3.LUT R11, R11, 0xfffffff8, RZ, 0xc0, !PT ;  /* 0xfffffff80b0b7812 */ /* 0x000fe200078ec0ff */
[----:B------:R-:W-:Y:S01]  /*0df0*/  IMAD.SHL.U32 R189, R16, 0x2, RZ ;  /* 0x0000000210bd7824 */ /* 0x000fe200078e00ff */
[----:B------:R-:W-:Y:S01]  /*0e00*/  LEA.HI R9, R18, R5, RZ, 0x3 ;  /* 0x0000000512097211 */ /* 0x000fe200078f18ff */
[----:B------:R-:W-:Y:S01]  /*0e10*/  IMAD.SHL.U32 R5, R5, 0x40, RZ ;  /* 0x0000004005057824 */ /* 0x000fe200078e00ff */
[----:B------:R-:W-:Y:S01]  /*0e20*/  LOP3.LUT R3, R3, 0x1c0, RZ, 0xc0, !PT ;  /* 0x000001c003037812 */ /* 0x000fe200078ec0ff */
[----:B------:R-:W-:Y:S01]  /*0e30*/  IMAD.IADD R11, R8, 0x1, -R11 ;  /* 0x00000001080b7824 */ /* 0x000fe200078e0a0b */
[----:B------:R-:W-:Y:S01]  /*0e40*/  SHF.R.S32.HI R0, RZ, 0x5, R0 ;  /* 0x00000005ff007819 */ /* 0x000fe20000011400 */
[----:B------:R-:W-:Y:S01]  /*0e50*/  IMAD.SHL.U32 R18, R190, 0x8, RZ ;  /* 0x00000008be127824 */ /* 0x000fe200078e00ff */
[----:B------:R-:W-:Y:S01]  /*0e60*/  LEA.HI R6, R6, R20, RZ, 0x1 ;  /* 0x0000001406067211 */ /* 0x000fe200078f08ff */
[--C-:B------:R-:W-:Y:S01]  /*0e70*/  IMAD.U32 R8, R17, 0x40, R4.reuse ;  /* 0x0000004011087824 */ /* 0x100fe200078e0004 */
[----:B------:R-:W-:Y:S01]  /*0e80*/  LOP3.LUT R7, R5, 0x1c0, RZ, 0xc0, !PT ;  /* 0x000001c005077812 */ /* 0x000fe200078ec0ff */
[----:B------:R-:W-:Y:S01]  /*0e90*/  IMAD R194, R0, 0x10, R11 ;  /* 0x0000001000c27824 */ /* 0x000fe200078e020b */
[----:B------:R-:W-:Y:S01]  /*0ea0*/  LOP3.LUT R4, R3, 0x8, R4, 0xf8, !PT ;  /* 0x0000000803047812 */ /* 0x000fe200078ef804 */
[----:B------:R-:W-:Y:S01]  /*0eb0*/  VIADD R29, R18, 0x40 ;  /* 0x00000040121d7836 */ /* 0x000fe20000000000 */
[----:B------:R-:W-:Y:S01]  /*0ec0*/  SHF.R.U32.HI R5, RZ, 0x3, R3 ;  /* 0x00000003ff057819 */ /* 0x000fe20000011603 */
[----:B------:R-:W-:Y:S01]  /*0ed0*/  IMAD.SHL.U32 R9, R9, 0x40, RZ ;  /* 0x0000004009097824 */ /* 0x000fe200078e00ff */
[----:B------:R-:W-:Y:S01]  /*0ee0*/  LOP3.LUT R3, R12, 0x7ffffe00, RZ, 0xc0, !PT ;  /* 0x7ffffe000c037812 */ /* 0x000fe200078ec0ff */
[----:B------:R-:W-:Y:S01]  /*0ef0*/  VIADD R28, R18, 0x60 ;  /* 0x00000060121c7836 */ /* 0x000fe20000000000 */
[----:B------:R-:W-:Y:S01]  /*0f00*/  LOP3.LUT R6, R6, 0xfffffe, RZ, 0xc0, !PT ;  /* 0x00fffffe06067812 */ /* 0x000fe200078ec0ff */
[----:B------:R0:W-:Y:S01]  /*0f10*/  STL [R1+0x68], R8 ;  /* 0x0000680801007387 */ /* 0x0001e20000100800 */
[----:B------:R-:W-:Y:S01]  /*0f20*/  LEA.HI R0, R190, R190, RZ, 0x1 ;  /* 0x000000bebe007211 */ /* 0x000fe200078f08ff */
[----:B------:R-:W-:Y:S01]  /*0f30*/  IMAD R3, R208, 0x400, R3 ;  /* 0x00000400d0037824 */ /* 0x000fe200078e0203 */
[----:B------:R-:W-:Y:S01]  /*0f40*/  SHF.R.S32.HI R10, RZ, 0x1f, R10 ;  /* 0x0000001fff0a7819 */ /* 0x000fe2000001140a */
[----:B------:R-:W-:Y:S01]  /*0f50*/  IMAD.IADD R6, R20, 0x1, -R6 ;  /* 0x0000000114067824 */ /* 0x000fe200078e0a06 */
[----:B------:R-:W-:Y:S01]  /*0f60*/  LOP3.LUT R4, R4, R5, RZ, 0x3c, !PT ;  /* 0x0000000504047212 */ /* 0x000fe200078e3cff */
[----:B------:R-:W-:Y:S01]  /*0f70*/  VIADD R27, R18, 0x80 ;  /* 0x00000080121b7836 */ /* 0x000fe20000000000 */
[----:B------:R-:W-:Y:S01]  /*0f80*/  LOP3.LUT R5, R0, 0x1ffffffe, RZ, 0xc0, !PT ;  /* 0x1ffffffe00057812 */ /* 0x000fe200078ec0ff */
[C---:B------:R-:W-:Y:S01]  /*0f90*/  VIADD R26, R18.reuse, 0xa0 ;  /* 0x000000a0121a7836 */ /* 0x040fe20000000000 */
[----:B------:R-:W-:Y:S01]  /*0fa0*/  SHF.R.U32.HI R15, RZ, 0x3, R7 ;  /* 0x00000003ff0f7819 */ /* 0x000fe20000011607 */
[----:B------:R-:W-:Y:S01]  /*0fb0*/  STL [R1+0x58], RZ ;  /* 0x000058ff01007387 */ /* 0x000fe20000100800 */
[----:B------:R-:W-:Y:S01]  /*0fc0*/  SHF.R.S32.HI R0, RZ, 0x1f, R29 ;  /* 0x0000001fff007819 */ /* 0x000fe2000001141d */
[----:B------:R-:W-:Y:S01]  /*0fd0*/  VIADD R24, R18, 0xc0 ;  /* 0x000000c012187836 */ /* 0x000fe20000000000 */
[----:B------:R-:W-:Y:S01]  /*0fe0*/  LOP3.LUT R7, R7, 0x38, R18, 0xf8, !PT ;  /* 0x0000003807077812 */ /* 0x000fe200078ef812 */
[----:B------:R-:W-:Y:S01]  /*0ff0*/  IMAD.IADD R3, R3, 0x1, R4 ;  /* 0x0000000103037824 */ /* 0x000fe200078e0204 */
[----:B0-----:R-:W-:Y:S01]  /*1000*/  LOP3.LUT R8, R9, 0xfffffe00, RZ, 0xc0, !PT ;  /* 0xfffffe0009087812 */ /* 0x001fe200078ec0ff */
[----:B------:R-:W-:Y:S01]  /*1010*/  STL [R1+0x10], R29 ;  /* 0x0000101d01007387 */ /* 0x000fe20000100800 */
[----:B------:R-:W-:Y:S01]  /*1020*/  LEA.HI R10, R10, R193, RZ, 0x3 ;  /* 0x000000c10a0a7211 */ /* 0x000fe200078f18ff */
[----:B------:R-:W-:Y:S01]  /*1030*/  IMAD.SHL.U32 R20, R6, 0x100, RZ ;  /* 0x0000010006147824 */ /* 0x000fe200078e00ff */
[----:B------:R-:W-:Y:S01]  /*1040*/  SHF.R.S32.HI R4, RZ, 0x1f, R28 ;  /* 0x0000001fff047819 */ /* 0x000fe2000001141c */
[----:B------:R0:W-:Y:S01]  /*1050*/  STL [R1+0xc], R28 ;  /* 0x00000c1c01007387 */ /* 0x0001e20000100800 */
[----:B------:R-:W-:Y:S01]  /*1060*/  SHF.L.U64.HI R0, R29, 0x1, R0 ;  /* 0x000000011d007819 */ /* 0x000fe20000010200 */
[----:B------:R-:W-:Y:S01]  /*1070*/  VIADD R229, R18, 0xe0 ;  /* 0x000000e012e57836 */ /* 0x000fe20000000000 */
[----:B------:R-:W-:Y:S01]  /*1080*/  LOP3.LUT R7, R8, R7, R15, 0xf6, !PT ;  /* 0x0000000708077212 */ /* 0x000fe200078ef60f */
[----:B------:R-:W-:Y:S01]  /*1090*/  STL [R1+0x8], R27 ;  /* 0x0000081b01007387 */ /* 0x000fe20000100800 */
[----:B------:R-:W-:Y:S01]  /*10a0*/  LOP3.LUT R10, R10, 0xfffffff8, RZ, 0xc0, !PT ;  /* 0xfffffff80a0a7812 */ /* 0x000fe200078ec0ff */
[----:B------:R-:W-:Y:S01]  /*10b0*/  VIADD R228, R18, 0x100 ;  /* 0x0000010012e47836 */ /* 0x000fe20000000000 */
[----:B------:R-:W-:Y:S01]  /*10c0*/  SHF.R.S32.HI R6, RZ, 0x1f, R27 ;  /* 0x0000001fff067819 */ /* 0x000fe2000001141b */
[----:B------:R-:W-:Y:S01]  /*10d0*/  STL [R1+0x4], R26 ;  /* 0x0000041a01007387 */ /* 0x000fe20000100800 */
[----:B------:R-:W-:Y:S01]  /*10e0*/  SHF.R.S32.HI R8, RZ, 0x1f, R26 ;  /* 0x0000001fff087819 */ /* 0x000fe2000001141a */
[----:B------:R-:W-:Y:S01]  /*10f0*/  IMAD.IADD R198, R193, 0x1, -R10 ;  /* 0x00000001c1c67824 */ /* 0x000fe200078e0a0a */
[----:B0-----:R-:W-:Y:S01]  /*1100*/  SHF.L.U64.HI R28, R28, 0x1, R4 ;  /* 0x000000011c1c7819 */ /* 0x001fe20000010204 */
[----:B------:R-:W-:Y:S01]  /*1110*/  STL [R1], R24 ;  /* 0x0000001801007387 */ /* 0x000fe20000100800 */
[----:B------:R-:W-:Y:S01]  /*1120*/  SHF.L.U64.HI R4, R27, 0x1, R6 ;  /* 0x000000011b047819 */ /* 0x000fe20000010206 */
[C---:B------:R-:W-:Y:S01]  /*1130*/  VIADD R226, R18.reuse, 0x120 ;  /* 0x0000012012e27836 */ /* 0x040fe20000000000 */
[----:B------:R-:W-:Y:S01]  /*1140*/  SHF.R.S32.HI R9, RZ, 0x1f, R24 ;  /* 0x0000001fff097819 */ /* 0x000fe20000011418 */
[----:B------:R-:W-:Y:S01]  /*1150*/  STL [R1+0x64], R20 ;  /* 0x0000641401007387 */ /* 0x000fe20000100800 */
[----:B------:R-:W-:Y:S01]  /*1160*/  SHF.R.S32.HI R10, RZ, 0x1f, R229 ;  /* 0x0000001fff0a7819 */ /* 0x000fe200000114e5 */
[C---:B------:R-:W-:Y:S01]  /*1170*/  VIADD R219, R18.reuse, 0x140 ;  /* 0x0000014012db7836 */ /* 0x040fe20000000000 */
[----:B------:R-:W-:Y:S01]  /*1180*/  SHF.R.S32.HI R11, RZ, 0x1f, R228 ;  /* 0x0000001fff0b7819 */ /* 0x000fe200000114e4 */
[----:B------:R0:W-:Y:S01]  /*1190*/  STL [R1+0x14], R0 ;  /* 0x0000140001007387 */ /* 0x0001e20000100800 */
[----:B------:R-:W-:Y:S01]  /*11a0*/  VIADD R216, R18, 0x160 ;  /* 0x0000016012d87836 */ /* 0x000fe20000000000 */
[----:B------:R-:W-:Y:S01]  /*11b0*/  SHF.L.U64.HI R6, R24, 0x1, R9 ;  /* 0x0000000118067819 */ /* 0x000fe20000010209 */
[C---:B------:R-:W-:Y:S01]  /*11c0*/  VIADD R215, R18.reuse, 0x180 ;  /* 0x0000018012d77836 */ /* 0x040fe20000000000 */
[----:B------:R-:W-:Y:S01]  /*11d0*/  STL [R1+0x18], R28 ;  /* 0x0000181c01007387 */ /* 0x000fe20000100800 */
        /* <DEDUP_REMOVED lines=8> */
[----:B------:R-:W-:Y:S01]  /*1260*/  R2P PR, R14, 0x6 ;  /* 0x000000060e007804 */ /* 0x000fe20000000000 */
[----:B------:R-:W-:Y:S01]  /*1270*/  IMAD.IADD R197, R189, 0x1, R20 ;  /* 0x00000001bdc57824 */ /* 0x000fe200078e0214 */
[----:B------:R-:W-:Y:S01]  /*1280*/  SHF.R.S32.HI R14, RZ, 0x1f, R215 ;  /* 0x0000001fff0e7819 */ /* 0x000fe200000114d7 */
[----:B------:R0:W-:Y:S01]  /*1290*/  STL [R1+0x20], R0 ;  /* 0x0000200001007387 */ /* 0x0001e20000100800 */
[----:B------:R-:W-:Y:S01]  /*12a0*/  SHF.R.S32.HI R21, RZ, 0x1f, R214 ;  /* 0x0000001fff157819 */ /* 0x000fe200000114d6 */
[----:B------:R-:W-:Y:S01]  /*12b0*/  IMAD.IADD R5, R190, 0x1, -R5 ;  /* 0x00000001be057824 */ /* 0x000fe200078e0a05 */
        /* <DEDUP_REMOVED lines=9> */
[----:B------:R-:W-:Y:S01]  /*1350*/  IMAD R200, R3, 0x2, R2 ;  /* 0x0000000203c87824 */ /* 0x000fe200078e0202 */
[----:B------:R-:W-:Y:S01]  /*1360*/  SHF.R.S32.HI R31, RZ, 0x1f, R31 ;  /* 0x0000001fff1f7819 */ /* 0x000fe2000001141f */
[----:B------:R-:W-:Y:S01]  /*1370*/  VIADD R31, R197, 0x40 ;  /* 0x00000040c51f7836 */ /* 0x000fe20000000000 */
[----:B-1----:R-:W-:Y:S01]  /*1380*/  SHF.L.U64.HI R6, R226, 0x1, R13 ;  /* 0x00000001e2067819 */ /* 0x002fe2000001020d */
[----:B------:R0:W-:Y:S01]  /*1390*/  STL [R1+0x2c], R0 ;  /* 0x00002c0001007387 */ /* 0x0001e20000100800 */
[----:B------:R-:W-:Y:S01]  /*13a0*/  VIADD R33, R199, 0x100 ;  /* 0x00000100c7217836 */ /* 0x000fe20000000000 */
[----:B--2---:R-:W-:Y:S01]  /*13b0*/  SHF.L.U64.HI R4, R219, 0x1, R12 ;  /* 0x00000001db047819 */ /* 0x004fe2000001020c */
[C---:B------:R-:W-:Y:S01]  /*13c0*/  VIADD R32, R199.reuse, 0x140 ;  /* 0x00000140c7207836 */ /* 0x040fe20000000000 */
[----:B------:R1:W-:Y:S01]  /*13d0*/  STL [R1+0x30], R6 ;  /* 0x0000300601007387 */ /* 0x0003e20000100800 */
[----:B------:R-:W-:Y:S01]  /*13e0*/  VIADD R30, R199, 0x1c0 ;  /* 0x000001c0c71e7836 */ /* 0x000fe20000000000 */
[----:B------:R-:W-:Y:S01]  /*13f0*/  SHF.R.S32.HI R36, RZ, 0x1f, R36 ;  /* 0x0000001fff247819 */ /* 0x000fe20000011424 */
[----:B------:R-:W-:Y:S01]  /*1400*/  VIADD R28, R197, 0x58 ;  /* 0x00000058c51c7836 */ /* 0x000fe20000000000 */
[----:B------:R2:W-:Y:S01]  /*1410*/  STL [R1+0x34], R4 ;  /* 0x0000340401007387 */ /* 0x0005e20000100800 */
[----:B------:R-:W-:Y:S01]  /*1420*/  IMAD R206, R5, 0x8, R194 ;  /* 0x0000000805ce7824 */ /* 0x000fe200078e02c2 */
[----:B0-----:R-:W-:Y:S01]  /*1430*/  SHF.L.U64.HI R0, R216, 0x1, R15 ;  /* 0x00000001d8007819 */ /* 0x001fe2000001020f */
[----:B------:R-:W-:Y:S01]  /*1440*/  VIADD R15, R197, 0xa0 ;  /* 0x000000a0c50f7836 */ /* 0x000fe20000000000 */
[----:B------:R-:W-:Y:S01]  /*1450*/  SHF.R.S32.HI R5, RZ, 0x1f, R37 ;  /* 0x0000001fff057819 */ /* 0x000fe20000011425 */
[----:B------:R-:W-:Y:S01]  /*1460*/  VIADD R203, R200, 0x26800 ;  /* 0x00026800c8cb7836 */ /* 0x000fe20000000000 */
[----:B-1----:R-:W-:Y:S01]  /*1470*/  SHF.L.U64.HI R6, R215, 0x1, R14 ;  /* 0x00000001d7067819 */ /* 0x002fe2000001020e */
[----:B------:R0:W-:Y:S01]  /*1480*/  STL [R1+0x38], R0 ;  /* 0x0000380001007387 */ /* 0x0001e20000100800 */
[----:B------:R-:W-:Y:S01]  /*1490*/  SHF.R.S32.HI R5, RZ, 0x1f, R34 ;  /* 0x0000001fff057819 */ /* 0x000fe20000011422 */
[C---:B------:R-:W-:Y:S01]  /*14a0*/  VIADD R12, R197.reuse, 0xb8 ;  /* 0x000000b8c50c7836 */ /* 0x040fe20000000000 */
[----:B--2---:R-:W-:Y:S01]  /*14b0*/  SHF.L.U64.HI R4, R212, 0x1, R23 ;  /* 0x00000001d4047819 */ /* 0x004fe20000010217 */
[----:B------:R-:W-:Y:S01]  /*14c0*/  STL [R1+0x3c], R6 ;  /* 0x00003c0601007387 */ /* 0x000fe20000100800 */
[C---:B------:R-:W-:Y:S01]  /*14d0*/  VIADD R9, R197.reuse, 0xd0 ;  /* 0x000000d0c5097836 */ /* 0x040fe20000000000 */
[----:B------:R-:W-:Y:S01]  /*14e0*/  SHF.R.S32.HI R5, RZ, 0x1f, R31 ;  /* 0x0000001fff057819 */ /* 0x000fe2000001141f */
[C---:B------:R-:W-:Y:S01]  /*14f0*/  VIADD R10, R197.reuse, 0xc8 ;  /* 0x000000c8c50a7836 */ /* 0x040fe20000000000 */
[----:B------:R-:W-:Y:S01]  /*1500*/  SHF.R.S32.HI R35, RZ, 0x1f, R35 ;  /* 0x0000001fff237819 */ /* 0x000fe20000011423 */
[----:B------:R-:W-:Y:S01]  /*1510*/  VIADD R185, R18, 0x20 ;  /* 0x0000002012b97836 */ /* 0x000fe20000000000 */
[----:B0-----:R-:W-:Y:S01]  /*1520*/  SHF.L.U64.HI R0, R214, 0x1, R21 ;  /* 0x00000001d6007819 */ /* 0x001fe20000010215 */
[C---:B------:R-:W-:Y:S01]  /*1530*/  VIADD R21, R197.reuse, 0x88 ;  /* 0x00000088c5157836 */ /* 0x040fe20000000000 */
[----:B------:R-:W-:Y:S01]  /*1540*/  SHF.R.S32.HI R33, RZ, 0x1f, R33 ;  /* 0x0000001fff217819 */ /* 0x000fe20000011421 */
[C---:B------:R-:W-:Y:S01]  /*1550*/  VIADD R38, R197.reuse, 0x8 ;  /* 0x00000008c5267836 */ /* 0x040fe20000000000 */
[----:B------:R-:W-:Y:S01]  /*1560*/  SHF.R.S32.HI R32, RZ, 0x1f, R32 ;  /* 0x0000001fff207819 */ /* 0x000fe20000011420 */
[----:B------:R0:W-:Y:S01]  /*1570*/  STL [R1+0x40], R0 ;  /* 0x0000400001007387 */ /* 0x0001e20000100800 */
[----:B------:R-:W-:Y:S01]  /*1580*/  SHF.R.S32.HI R30, RZ, 0x1f, R30 ;  /* 0x0000001fff1e7819 */ /* 0x000fe2000001141e */
[C---:B------:R-:W-:Y:S01]  /*1590*/  VIADD R36, R197.reuse, 0x18 ;  /* 0x00000018c5247836 */ /* 0x040fe20000000000 */
[----:B------:R-:W-:Y:S01]  /*15a0*/  SEL R202, R202, 0xffffffe0, !P1 ;  /* 0xffffffe0caca7807 */ /* 0x000fe20004800000 */
[----:B------:R1:W-:Y:S01]  /*15b0*/  STL [R1+0x44], R4 ;  /* 0x0000440401007387 */ /* 0x0003e20000100800 */
[----:B------:R-:W-:Y:S01]  /*15c0*/  SHF.R.S32.HI R5, RZ, 0x1f, R28 ;  /* 0x0000001fff057819 */ /* 0x000fe2000001141c */
[C---:B------:R-:W-:Y:S01]  /*15d0*/  VIADD R35, R197.reuse, 0x20 ;  /* 0x00000020c5237836 */ /* 0x040fe20000000000 */
[----:B------:R-:W-:Y:S01]  /*15e0*/  SHF.R.S32.HI R3, RZ, 0x1f, R9 ;  /* 0x0000001fff037819 */ /* 0x000fe20000011409 */
[C---:B------:R-:W-:Y:S01]  /*15f0*/  VIADD R33, R197.reuse, 0x30 ;  /* 0x00000030c5217836 */ /* 0x040fe20000000000 */
[----:B------:R-:W-:Y:S01]  /*1600*/  SHF.R.S32.HI R19, RZ, 0x1f, R18 ;  /* 0x0000001fff137819 */ /* 0x000fe20000011412 */
[C---:B------:R-:W-:Y:S01]  /*1610*/  VIADD R32, R197.reuse, 0x38 ;  /* 0x00000038c5207836 */ /* 0x040fe20000000000 */
[----:B0-----:R-:W-:Y:S01]  /*1620*/  SHF.L.U64.HI R0, R210, 0x1, R25 ;  /* 0x00000001d2007819 */ /* 0x001fe20000010219 */
[----:B------:R-:W-:Y:S01]  /*1630*/  VIADD R25, R197, 0x70 ;  /* 0x00000070c5197836 */ /* 0x000fe20000000000 */
[----:B------:R-:W-:Y:S01]  /*1640*/  SHF.R.S32.HI R204, RZ, 0x1f, R185 ;  /* 0x0000001fffcc7819 */ /* 0x000fe200000114b9 */
[----:B-1----:R-:W-:Y:S01]  /*1650*/  IMAD R4, R7, 0x2, R2 ;  /* 0x0000000207047824 */ /* 0x002fe200078e0202 */
[----:B------:R-:W-:Y:S01]  /*1660*/  SHF.R.S32.HI R38, RZ, 0x1f, R38 ;  /* 0x0000001fff267819 */ /* 0x000fe20000011426 */
[----:B------:R0:W-:Y:S01]  /*1670*/  STL [R1+0x48], R0 ;  /* 0x0000480001007387 */ /* 0x0001e20000100800 */
        /* <DEDUP_REMOVED lines=28> */
[C---:B-1----:R-:W-:Y:S01]  /*1840*/  VIADD R4, R197.reuse, 0xf0 ;  /* 0x000000f0c5047836 */ /* 0x042fe20000000000 */
        /* <DEDUP_REMOVED lines=20> */
[----:B------:R-:W-:-:S07]  /*1990*/  SHF.R.S32.HI R0, RZ, 0x1f, R0 ;  /* 0x0000001fff007819 */ /* 0x000fce0000011400 */
.L_x_5971:
        /* <DEDUP_REMOVED lines=12> */
[----:B--2---:R-:W1:Y:S01]  /*1a60*/  @P0 LDC.64 R8, c[0x0][0xa28] ;  /* 0x00028a00ff080b82 */ /* 0x004e620000000a00 */
[----:B------:R-:W-:Y:S01]  /*1a70*/  ISETP.NE.AND.EX P3, PT, RZ, UR5, PT, P3 ;  /* 0x00000005ff007c0c */ /* 0x000fe2000bf65330 */
[----:B0-----:R-:W-:-:S06]  /*1a80*/  IMAD.WIDE R4, R83, 0x4, R4 ;  /* 0x0000000453047825 */ /* 0x001fcc00078e0204 */
[----:B------:R-:W0:Y:S01]  /*1a90*/  @P1 LDC.64 R6, c[0x0][0xa18] ;  /* 0x00028600ff061b82 */ /* 0x000e220000000a00 */
[----:B------:R-:W-:Y:S02]  /*1aa0*/  ULDC UR4, c[0x0][0x288] ;  /* 0x0000a20000047ab9 */ /* 0x000fe40000000800 */
[----:B------:R-:W-:Y:S01]  /*1ab0*/  IMAD.U32 R23, RZ, RZ, UR4 ;  /* 0x00000004ff177e24 */ /* 0x000fe2000f8e00ff */
[----:B------:R2:W-:Y:S01]  /*1ac0*/  STL [R1+0x50], R83 ;  /* 0x0000505301007387 */ /* 0x0005e20000100800 */
[----:B------:R-:W-:-:S03]  /*1ad0*/  ULDC.64 UR4, c[0x0][0x418] ;  /* 0x0001060000047ab9 */ /* 0x000fc60000000a00 */
        /* <DEDUP_REMOVED lines=17> */
[----:B------:R-:W-:Y:S02]  /*1bf0*/  LEA.HI R11, R0, R3, RZ, 0x10 ;  /* 0x00000003000b7211 */ /* 0x000fe400078f80ff */
        /* <DEDUP_REMOVED lines=11> */
.L_x_5744:
[----:B------:R-:W-:Y:S02]  /*1cb0*/  IMAD.U32 R34, RZ, RZ, UR5 ;  /* 0x00000005ff227e24 */ /* 0x000fe4000f8e00ff */
[----:B------:R-:W-:Y:S01]  /*1cc0*/  IMAD.U32 R25, RZ, RZ, UR4 ;  /* 0x00000004ff197e24 */ /* 0x000fe2000f8e00ff */
[----:B------:R-:W-:Y:S06]  /*1cd0*/  @!P2 BRA `(.L_x_5745) ;  /* 0x000000000010a947 */ /* 0x000fec0003800000 */
[----:B------:R-:W0:Y:S02]  /*1ce0*/  LDC.64 R4, c[0x0][0xa20] ;  /* 0x00028800ff047b82 */ /* 0x000e240000000a00 */
[----:B0-----:R-:W-:-:S05]  /*1cf0*/  IMAD.WIDE R4, R83, 0x4, R4 ;  /* 0x0000000453047825 */ /* 0x001fca00078e0204 */
[----:B------:R0:W5:Y:S01]  /*1d00*/  LDG.E R25, desc[UR40][R4.64] ;  /* 0x0000002804197981 */ /* 0x000162000c1e1900 */
[----:B------:R-:W-:Y:S05]  /*1d10*/  BRA `(.L_x_5746) ;  /* 0x0000000000107947 */ /* 0x000fea0003800000 */
.L_x_5745:
[----:B------:R-:W-:Y:S05]  /*1d20*/  @!P3 BRA `(.L_x_5746) ;  /* 0x00000000000cb947 */ /* 0x000fea0003800000 */
[----:B------:R-:W2:Y:S04]  /*1d30*/  LDG.E R0, desc[UR40][R4.64] ;  /* 0x0000002804007981 */ /* 0x000ea8000c1e1900 */
[----:B------:R-:W2:Y:S02]  /*1d40*/  LDG.E R25, desc[UR40][R4.64+0x4] ;  /* 0x0000042804197981 */ /* 0x000ea4000c1e1900 */
[----:B--2---:R-:W-:-:S07]  /*1d50*/  IMAD.IADD R25, R25, 0x1, -R0 ;  /* 0x0000000119197824 */ /* 0x004fce00078e0a00 */
.L_x_5746:
        /* <DEDUP_REMOVED lines=8> */
[----:B0-----:R-:W0:Y:S01]  /*1de0*/  @P1 LDC.64 R4, c[0x0][0xa30] ;  /* 0x00028c00ff041b82 */ /* 0x001e220000000a00 */
[----:B--2---:R-:W-:-:S05]  /*1df0*/  @P0 IMAD.WIDE R6, R83, 0x4, R6 ;  /* 0x0000000453060825 */ /* 0x004fca00078e0206 */
[----:B------:R-:W2:Y:S04]  /*1e00*/  @P0 LDG.E R0, desc[UR40][R6.64] ;  /* 0x0000002806000981 */ /* 0x000ea8000c1e1900 */
[----:B------:R-:W2:Y:S01]  /*1e10*/  @P0 LDG.E R3, desc[UR40][R6.64+0x4] ;  /* 0x0000042806030981 */ /* 0x000ea2000c1e1900 */
[----:B-----5:R-:W-:Y:S02]  /*1e20*/  IMAD.MOV.U32 R80, RZ, RZ, R25 ;  /* 0x000000ffff507224 */ /* 0x020fe400078e0019 */
[----:B0-----:R-:W-:-:S05]  /*1e30*/  @P1 IMAD.WIDE R4, R83, 0x4, R4 ;  /* 0x0000000453041825 */ /* 0x001fca00078e0204 */
[----:B------:R0:W5:Y:S01]  /*1e40*/  @P1 LDG.E R80, desc[UR40][R4.64] ;  /* 0x0000002804501981 */ /* 0x000162000c1e1900 */
[----:B-1----:R-:W-:Y:S01]  /*1e50*/  ISETP.NE.AND P1, PT, R8, 0x1, PT ;  /* 0x000000010800780c */ /* 0x002fe20003f25270 */
[----:B------:R-:W-:Y:S02]  /*1e60*/  IMAD.SHL.U32 R196, R81, 0x40, RZ ;  /* 0x0000004051c47824 */ /* 0x000fe400078e00ff */
[----:B------:R-:W-:Y:S01]  /*1e70*/  IMAD.IADD R13, R25, 0x1, -R10 ;  /* 0x00000001190d7824 */ /* 0x000fe200078e0a0a */
[----:B0-----:R-:W0:Y:S09]  /*1e80*/  LDC.64 R4, c[0x0][0x9e0] ;  /* 0x00027800ff047b82 */ /* 0x001e320000000a00 */
[----:B------:R-:W1:Y:S08]  /*1e90*/  @P1 LDC R9, c[0x0][0x44c] ;  /* 0x00011300ff091b82 */ /* 0x000e700000000800 */
[----:B------:R-:W3:Y:S01]  /*1ea0*/  @P1 LDC R8, c[0x0][0x450] ;  /* 0x00011400ff081b82 */ /* 0x000ee20000000800 */
[----:B0-----:R-:W-:Y:S01]  /*1eb0*/  ISETP.GE.AND P2, PT, R5, 0x1, PT ;  /* 0x000000010500780c */ /* 0x001fe20003f46270 */
[----:B--2---:R-:W-:-:S02]  /*1ec0*/  @P0 IMAD.IADD R34, R3, 0x1, -R0 ;  /* 0x0000000103220824 */ /* 0x004fc400078e0a00 */
[----:B------:R-:W-:Y:S02]  /*1ed0*/  VIADD R0, R196, 0x3f ;  /* 0x0000003fc4007836 */ /* 0x000fe40000000000 */
[----:B------:R-:W-:Y:S02]  /*1ee0*/  IMAD.IADD R184, R13, 0x1, R34 ;  /* 0x000000010db87824 */ /* 0x000fe400078e0222 */
[----:B-1----:R-:W-:-:S03]  /*1ef0*/  @P1 IMAD.HI.U32 R3, R0, R9, RZ ;  /* 0x0000000900031227 */ /* 0x002fc600078e00ff */
[C---:B------:R-:W-:Y:S01]  /*1f00*/  IADD3 R7, R184.reuse, 0x1, -R23 ;  /* 0x00000001b8077810 */ /* 0x040fe20007ffe817 */
[----:B------:R-:W-:Y:S01]  /*1f10*/  IMAD.MOV.U32 R6, RZ, RZ, R0 ;  /* 0x000000ffff067224 */ /* 0x000fe200078e0000 */
[----:B---3--:R-:W-:Y:S01]  /*1f20*/  @P1 SHF.R.U32.HI R6, RZ, R8, R3 ;  /* 0x00000008ff061219 */ /* 0x008fe20000011603 */
[----:B------:R-:W-:-:S04]  /*1f30*/  VIADD R0, R184, 0x3f ;  /* 0x0000003fb8007836 */ /* 0x000fc80000000000 */
[----:B------:R-:W-:Y:S01]  /*1f40*/  IMAD.IADD R9, R7, 0x1, R6 ;  /* 0x0000000107097824 */ /* 0x000fe200078e0206 */
[----:B------:R-:W-:-:S03]  /*1f50*/  SHF.R.S32.HI R3, RZ, 0x1f, R0 ;  /* 0x0000001fff037819 */ /* 0x000fc60000011400 */
[----:B------:R-:W-:Y:S01]  /*1f60*/  IMAD.IADD R4, R9, 0x1, R4 ;  /* 0x0000000109047824 */ /* 0x000fe200078e0204 */
[----:B------:R-:W-:-:S04]  /*1f70*/  LEA.HI R3, R3, R0, RZ, 0x6 ;  /* 0x0000000003037211 */ /* 0x000fc800078f30ff */
[----:B------:R-:W-:Y:S01]  /*1f80*/  SHF.R.S32.HI R38, RZ, 0x6, R3 ;  /* 0x00000006ff267819 */ /* 0x000fe20000011403 */
        /* <DEDUP_REMOVED lines=12> */
.L_x_5749:
[----:B------:R-:W-:-:S13]  /*2050*/  ISETP.NE.AND P0, PT, R5, 0x1, PT ;  /* 0x000000010500780c */ /* 0x000fda0003f05270 */
[----:B------:R-:W0:Y:S02]  /*2060*/  @P0 LDC.64 R6, c[0x0][0x9e8] ;  /* 0x00027a00ff060b82 */ /* 0x000e240000000a00 */
[----:B0-----:R-:W-:-:S05]  /*2070*/  @P0 IMAD.HI.U32 R6, R0, R6, RZ ;  /* 0x0000000600060227 */ /* 0x001fca00078e00ff */
[----:B------:R-:W-:-:S07]  /*2080*/  @P0 SHF.R.U32.HI R0, RZ, R7, R6 ;  /* 0x00000007ff000219 */ /* 0x000fce0000011606 */
.L_x_5750:
[----:B------:R-:W-:Y:S05]  /*2090*/  BSYNC B0 ;  /* 0x0000000000007941 */ /* 0x000fea0003800000 */
.L_x_5748:
[----:B------:R-:W-:-:S05]  /*20a0*/  IMAD R3, R0, R5, R5 ;  /* 0x0000000500037224 */ /* 0x000fca00078e0205 */
[----:B------:R-:W-:-:S07]  /*20b0*/  VIMNMX R4, R4, R3, PT ;  /* 0x0000000304047248 */ /* 0x000fce0003fe0100 */
.L_x_5747:
[----:B------:R-:W0:Y:S01]  /*20c0*/  @P1 LDC R7, c[0x0][0x44c] ;  /* 0x00011300ff071b82 */ /* 0x000e220000000800 */
[----:B------:R-:W-:Y:S01]  /*20d0*/  VIADD R4, R4, 0x3f ;  /* 0x0000003f04047836 */ /* 0x000fe20000000000 */
[----:B------:R-:W-:Y:S01]  /*20e0*/  ULDC UR4, c[0x0][0x9dc] ;  /* 0x0002770000047ab9 */ /* 0x000fe20000000800 */
[----:B------:R-:W-:Y:S02]  /*20f0*/  IMAD.MOV.U32 R0, RZ, RZ, R196 ;  /* 0x000000ffff007224 */ /* 0x000fe400078e00c4 */
[----:B------:R-:W-:Y:S01]  /*2100*/  IMAD.IADD R37, R184, 0x1, -R23 ;  /* 0x00000001b8257824 */ /* 0x000fe200078e0a17 */
[----:B------:R-:W-:Y:S02]  /*2110*/  SHF.R.S32.HI R3, RZ, 0x1f, R4 ;  /* 0x0000001fff037819 */ /* 0x000fe40000011404 */
[----:B------:R-:W1:Y:S02]  /*2120*/  @P1 LDC R9, c[0x0][0x450] ;  /* 0x00011400ff091b82 */ /* 0x000e640000000800 */
[----:B------:R-:W-:-:S04]  /*2130*/  LEA.HI R3, R3, R4, RZ, 0x6 ;  /* 0x0000000403037211 */ /* 0x000fc800078f30ff */
[----:B------:R-:W-:-:S04]  /*2140*/  SHF.R.S32.HI R3, RZ, 0x6, R3 ;  /* 0x00000006ff037819 */ /* 0x000fc80000011403 */
[----:B------:R-:W-:Y:S01]  /*2150*/  VIMNMX R8, R38, R3, PT ;  /* 0x0000000326087248 */ /* 0x000fe20003fe0100 */
[----:B0-----:R-:W-:-:S05]  /*2160*/  @P1 IMAD.HI.U32 R6, R196, R7, RZ ;  /* 0x00000007c4061227 */ /* 0x001fca00078e00ff */
[----:B-1----:R-:W-:-:S05]  /*2170*/  @P1 SHF.R.U32.HI R0, RZ, R9, R6 ;  /* 0x00000009ff001219 */ /* 0x002fca0000011606 */
        /* <DEDUP_REMOVED lines=13> */
.L_x_5753:
[----:B------:R-:W-:-:S13]  /*2250*/  ISETP.NE.AND P0, PT, R5, 0x1, PT ;  /* 0x000000010500780c */ /* 0x000fda0003f05270 */
[----:B------:R-:W0:Y:S02]  /*2260*/  @P0 LDC.64 R6, c[0x0][0x9e8] ;  /* 0x00027a00ff060b82 */ /* 0x000e240000000a00 */
[----:B0-----:R-:W-:-:S05]  /*2270*/  @P0 IMAD.HI.U32 R6, R0, R6, RZ ;  /* 0x0000000600060227 */ /* 0x001fca00078e00ff */
[----:B------:R-:W-:-:S07]  /*2280*/  @P0 SHF.R.U32.HI R0, RZ, R7, R6 ;  /* 0x00000007ff000219 */ /* 0x000fce0000011606 */
.L_x_5754:
[----:B------:R-:W-:Y:S05]  /*2290*/  BSYNC B0 ;  /* 0x0000000000007941 */ /* 0x000fea0003800000 */
.L_x_5752:
[----:B------:R-:W-:-:S05]  /*22a0*/  IMAD R0, R0, R5, RZ ;  /* 0x0000000500007224 */ /* 0x000fca00078e02ff */
[----:B------:R-:W-:-:S07]  /*22b0*/  VIMNMX R3, R3, R0, !PT ;  /* 0x0000000003037248 */ /* 0x000fce0007fe0100 */
.L_x_5751:
[----:B------:R-:W-:Y:S01]  /*22c0*/  SHF.R.S32.HI R0, RZ, 0x1f, R3 ;  /* 0x0000001fff007819 */ /* 0x000fe20000011403 */
[----:B------:R-:W-:Y:S01]  /*22d0*/  BSSY B0, `(.L_x_5755) ;  /* 0x000002a000007945 */ /* 0x000fe20003800000 */
[----:B------:R-:W-:Y:S02]  /*22e0*/  LOP3.LUT R14, R11, 0xff, RZ, 0xc0, !PT ;  /* 0x000000ff0b0e7812 */ /* 0x000fe400078ec0ff */
[----:B------:R-:W-:Y:S02]  /*22f0*/  LEA.HI R0, R0, R3, RZ, 0x6 ;  /* 0x0000000300007211 */ /* 0x000fe400078f30ff */
[----:B------:R-:W-:Y:S01]  /*2300*/  SHF.R.U32.HI R4, RZ, 0x10, R11 ;  /* 0x00000010ff047819 */ /* 0x000fe2000001160b */
[----:B------:R0:W-:Y:S01]  /*2310*/  STL [R1+0x54], R14 ;  /* 0x0000540e01007387 */ /* 0x0001e20000100800 */
[----:B------:R-:W-:-:S03]  /*2320*/  SHF.R.S32.HI R0, RZ, 0x6, R0 ;  /* 0x00000006ff007819 */ /* 0x000fc60000011400 */
[----:B------:R0:W-:Y:S01]  /*2330*/  STL [R1+0x4c], R4 ;  /* 0x00004c0401007387 */ /* 0x0001e20000100800 */
[----:B------:R-:W-:Y:S01]  /*2340*/  VIMNMX R9, RZ, R0, !PT ;  /* 0x00000000ff097248 */ /* 0x000fe20007fe0100 */
[----:B------:R-:W-:-:S03]  /*2350*/  IMAD.MOV.U32 R0, RZ, RZ, RZ ;  /* 0x000000ffff007224 */ /* 0x000fc600078e00ff */
[----:B------:R-:W-:-:S13]  /*2360*/  ISETP.GT.AND P0, PT, R8, R9, PT ;  /* 0x000000090800720c */ /* 0x000fda0003f04270 */
[----:B0-----:R-:W-:Y:S05]  /*2370*/  @!P0 BRA `(.L_x_5756) ;  /* 0x00000000007c8947 */ /* 0x001fea0003800000 */
        /* <DEDUP_REMOVED lines=31> */
.L_x_5756:
[----:B------:R-:W-:Y:S05]  /*2570*/  BSYNC B0 ;  /* 0x0000000000007941 */ /* 0x000fea0003800000 */
.L_x_5755:
[----:B------:R-:W-:Y:S01]  /*2580*/  IMAD R3, R14, R0, R9 ;  /* 0x000000000e037224 */ /* 0x000fe200078e0209 */
        /* <DEDUP_REMOVED lines=35> */
.L_x_5759:
[----:B------:R-:W-:Y:S05]  /*27c0*/  BSYNC B6 ;  /* 0x0000000000067941 */ /* 0x000fea0003800000 */
.L_x_5758:
        /* <DEDUP_REMOVED lines=20> */
.L_x_5761:
[----:B------:R-:W-:Y:S05]  /*2910*/  BSYNC B6 ;  /* 0x0000000000067941 */ /* 0x000fea0003800000 */
.L_x_5760:
[----:B------:R-:W-:Y:S01]  /*2920*/  ULDC.64 UR4, c[0x0][0x9f8] ;  /* 0x00027e0000047ab9 */ /* 0x000fe20000000a00 */
[----:B------:R-:W-:Y:S01]  /*2930*/  IMAD.MOV.U32 R0, RZ, RZ, R83 ;  /* 0x000000ffff007224 */ /* 0x000fe200078e0053 */
[----:B------:R-:W-:Y:S01]  /*2940*/  ISETP.NE.U32.AND P0, PT, RZ, UR4, PT ;  /* 0x00000004ff007c0c */ /* 0x000fe2000bf05070 */
[----:B------:R-:W0:Y:S01]  /*2950*/  S2R R3, SR_TID.X ;  /* 0x0000000000037919 */ /* 0x000e220000002100 */
[----:B------:R-:W1:Y:S08]  /*2960*/  LDC.64 R6, c[0x0][0x3f8] ;  /* 0x0000fe00ff067b82 */ /* 0x000e700000000a00 */
[----:B------:R-:W2:Y:S01]  /*2970*/  LDC R47, c[0x0][0x3f4] ;  /* 0x0000fd00ff2f7b82 */ /* 0x000ea20000000800 */
[----:B------:R-:W-:-:S02]  /*2980*/  ISETP.NE.AND.EX P0, PT, RZ, UR5, PT, P0 ;  /* 0x00000005ff007c0c */ /* 0x000fc4000bf05300 */
[----:B------:R-:W-:Y:S02]  /*2990*/  SHF.R.S32.HI R9, RZ, 0x1f, R193 ;  /* 0x0000001fff097819 */ /* 0x000fe400000114c1 */
[----:B------:R-:W-:Y:S01]  /*29a0*/  SHF.R.S32.HI R191, RZ, 0x1f, R190 ;  /* 0x0000001fffbf7819 */ /* 0x000fe200000114be */
[----:B------:R-:W3:Y:S01]  /*29b0*/  S2R R46, SR_TID.X ;  /* 0x00000000002e7919 */ /* 0x000ee20000002100 */
[----:B------:R-:W-:Y:S01]  /*29c0*/  IMAD.SHL.U32 R42, R198, 0x40, RZ ;  /* 0x00000040c62a7824 */ /* 0x000fe200078e00ff */
[----:B------:R-:W-:-:S06]  /*29d0*/  ULDC UR4, c[0x0][0x2f4] ;  /* 0x0000bd0000047ab9 */ /* 0x000fcc0000000800 */
[----:B------:R-:W4:Y:S02]  /*29e0*/  @P0 LDC.64 R4, c[0x0][0x9f8] ;  /* 0x00027e00ff040b82 */ /* 0x000f240000000a00 */
[----:B----4-:R-:W-:-:S05]  /*29f0*/  @P0 IMAD.WIDE R4, R83, 0x4, R4 ;  /* 0x0000000453040825 */ /* 0x010fca00078e0204 */
[----:B------:R4:W3:Y:S01]  /*2a00*/  @P0 LDG.E R0, desc[UR40][R4.64] ;  /* 0x0000002804000981 */ /* 0x0008e2000c1e1900 */
[----:B0-----:R-:W-:Y:S01]  /*2a10*/  VIADD R10, R3, 0xffffff80 ;  /* 0xffffff80030a7836 */ /* 0x001fe20000000000 */
[----:B--2---:R-:W-:Y:S01]  /*2a20*/  ISETP.GE.AND P0, PT, R18, R47, PT ;  /* 0x0000002f1200720c */ /* 0x004fe20003f06270 */
[-C--:B-1----:R-:W-:Y:S01]  /*2a30*/  IMAD R8, R9, R6.reuse, RZ ;  /* 0x0000000609087224 */ /* 0x082fe200078e02ff */
[----:B------:R-:W-:Y:S01]  /*2a40*/  LOP3.LUT R42, R42, 0x1c0, RZ, 0xc0, !PT ;  /* 0x000001c02a2a7812 */ /* 0x000fe200078ec0ff */
[C---:B------:R-:W-:Y:S01]  /*2a50*/  IMAD.WIDE.U32 R20, R193.reuse, R6, R190 ;  /* 0x00000006c1147225 */ /* 0x040fe200078e00be */
[----:B------:R-:W-:Y:S02]  /*2a60*/  SHF.R.S32.HI R3, RZ, 0x1f, R10 ;  /* 0x0000001fff037819 */ /* 0x000fe4000001140a */
[----:B------:R-:W-:Y:S01]  /*2a70*/  SHF.R.U32.HI R44, RZ, 0x3, R42 ;  /* 0x00000003ff2c7819 */ /* 0x000fe2000001162a */
[----:B------:R-:W-:Y:S01]  /*2a80*/  IMAD R11, R193, R7, R8 ;  /* 0x00000007c10b7224 */ /* 0x000fe200078e0208 */
[----:B----4-:R-:W0:Y:S01]  /*2a90*/  LDC.64 R4, c[0x0][0x408] ;  /* 0x00010200ff047b82 */ /* 0x010e220000000a00 */
[----:B------:R-:W-:Y:S01]  /*2aa0*/  LEA.HI R3, R3, R10, RZ, 0x2 ;  /* 0x0000000a03037211 */ /* 0x000fe200078f10ff */
[----:B------:R-:W-:Y:S01]  /*2ab0*/  IMAD.WIDE.U32 R28, R193, R6, R18 ;  /* 0x00000006c11c7225 */ /* 0x000fe200078e0012 */
[----:B------:R-:W-:-:S02]  /*2ac0*/  ISETP.GE.AND P2, PT, R18, UR4, PT ;  /* 0x0000000412007c0c */ /* 0x000fc4000bf46270 */
[----:B------:R-:W-:Y:S01]  /*2ad0*/  LOP3.LUT R13, R3, 0xfffffffc, RZ, 0xc0, !PT ;  /* 0xfffffffc030d7812 */ /* 0x000fe200078ec0ff */
[----:B------:R-:W-:Y:S01]  /*2ae0*/  IMAD.IADD R21, R21, 0x1, R11 ;  /* 0x0000000115157824 */ /* 0x000fe200078e020b */
[----:B------:R-:W-:Y:S01]  /*2af0*/  SHF.L.U64.HI R40, R6, 0x6, R7 ;  /* 0x0000000606287819 */ /* 0x000fe20000010207 */
[----:B------:R-:W-:Y:S01]  /*2b00*/  IMAD.IADD R29, R11, 0x1, R29 ;  /* 0x000000010b1d7824 */ /* 0x000fe200078e021d */
[----:B-----5:R-:W-:Y:S01]  /*2b10*/  SHF.R.S32.HI R11, RZ, 0x1f, R80 ;  /* 0x0000001fff0b7819 */ /* 0x020fe20000011450 */
[----:B------:R-:W-:Y:S01]  /*2b20*/  IMAD.IADD R12, R10, 0x1, -R13 ;  /* 0x000000010a0c7824 */ /* 0x000fe200078e0a0d */
[----:B------:R-:W-:Y:S01]  /*2b30*/  ISETP.GE.AND P1, PT, R185, UR4, PT ;  /* 0x00000004b9007c0c */ /* 0x000fe2000bf26270 */
[-C--:B------:R-:W-:Y:S01]  /*2b40*/  IMAD.WIDE.U32 R20, R80, R6.reuse, R20 ;  /* 0x0000000650147225 */ /* 0x080fe200078e0014 */
[----:B------:R-:W-:Y:S02]  /*2b50*/  P2R R60, PR, RZ, 0x4 ;  /* 0x00000004ff3c7803 */ /* 0x000fe40000000000 */
[----:B---3--:R-:W-:Y:S01]  /*2b60*/  LEA.HI R46, R46, 0x8, RZ, 0x19 ;  /* 0x000000082e2e7811 */ /* 0x008fe200078fc8ff */
[----:B------:R-:W-:-:S02]  /*2b70*/  IMAD R10, R11, R6, RZ ;  /* 0x000000060b0a7224 */ /* 0x000fc400078e02ff */
[----:B------:R-:W-:-:S04]  /*2b80*/  IMAD.WIDE.U32 R28, R80, R6, R28 ;  /* 0x00000006501c7225 */ /* 0x000fc800078e001c */
[----:B------:R-:W-:Y:S02]  /*2b90*/  IMAD.IADD R3, R24, 0x1, R25 ;  /* 0x0000000118037824 */ /* 0x000fe400078e0219 */
[-C--:B0-----:R-:W-:Y:S01]  /*2ba0*/  IMAD R8, R9, R4.reuse, RZ ;  /* 0x0000000409087224 */ /* 0x081fe200078e02ff */
[----:B------:R-:W-:Y:S01]  /*2bb0*/  SEL R9, R47, RZ, P0 ;  /* 0x000000ff2f097207 */ /* 0x000fe20000000000 */
[-C--:B------:R-:W-:Y:S01]  /*2bc0*/  IMAD R11, R11, R4.reuse, RZ ;  /* 0x000000040b0b7224 */ /* 0x080fe200078e02ff */
[----:B------:R-:W-:Y:S01]  /*2bd0*/  SHF.L.U64.HI R43, R4, 0x6, R5 ;  /* 0x00000006042b7819 */ /* 0x000fe20000010205 */
[CC--:B------:R-:W-:Y:S02]  /*2be0*/  IMAD R13, R193.reuse, R5.reuse, R8 ;  /* 0x00000005c10d7224 */ /* 0x0c0fe400078e0208 */
[----:B------:R-:W-:Y:S02]  /*2bf0*/  IMAD.IADD R9, R18, 0x1, R9 ;  /* 0x0000000112097824 */ /* 0x000fe400078e0209 */
[----:B------:R-:W-:Y:S01]  /*2c00*/  IMAD R11, R80, R5, R11 ;  /* 0x00000005500b7224 */ /* 0x000fe200078e020b */
[----:B------:R-:W-:Y:S01]  /*2c10*/  LOP3.LUT R5, R42, 0x18, R18, 0xf8, !PT ;  /* 0x000000182a057812 */ /* 0x000fe200078ef812 */
[----:B------:R-:W-:Y:S01]  /*2c20*/  IMAD.WIDE.U32 R30, R193, R4, R190 ;  /* 0x00000004c11e7225 */ /* 0x000fe200078e00be */
[----:B------:R-:W-:-:S02]  /*2c30*/  SHF.R.S32.HI R8, RZ, 0x1f, R9 ;  /* 0x0000001fff087819 */ /* 0x000fc40000011409 */
        /* <DEDUP_REMOVED lines=9> */
[C---:B------:R-:W-:Y:S01]  /*2cd0*/  IMAD R9, R80.reuse, R7, R10 ;  /* 0x0000000750097224 */ /* 0x040fe200078e020a */
[----:B------:R-:W-:Y:S01]  /*2ce0*/  SHF.R.S32.HI R58, RZ, 0x1f, R53 ;  /* 0x0000001fff3a7819 */ /* 0x000fe20000011435 */
[----:B------:R-:W-:-:S04]  /*2cf0*/  IMAD.WIDE.U32 R30, R80, R4, R30 ;  /* 0x00000004501e7225 */ /* 0x000fc800078e001e */
[----:B------:R-:W-:-:S04]  /*2d00*/  IMAD.WIDE.U32 R32, R80, R4, R32 ;  /* 0x0000000450207225 */ /* 0x000fc800078e0020 */
[----:B------:R-:W-:Y:S02]  /*2d10*/  IMAD.SHL.U32 R41, R6, 0x40, RZ ;  /* 0x0000004006297824 */ /* 0x000fe400078e00ff */
[----:B------:R-:W-:Y:S02]  /*2d20*/  IMAD.SHL.U32 R45, R4, 0x40, RZ ;  /* 0x00000040042d7824 */ /* 0x000fe400078e00ff */
[----:B------:R-:W-:Y:S02]  /*2d30*/  IMAD.SHL.U32 R47, R47, 0x2, RZ ;  /* 0x000000022f2f7824 */ /* 0x000fe400078e00ff */
[----:B------:R-:W-:Y:S02]  /*2d40*/  IMAD R49, R12, 0x40, R193 ;  /* 0x000000400c317824 */ /* 0x000fe400078e02c1 */
[----:B------:R-:W-:Y:S02]  /*2d50*/  IMAD.IADD R51, R21, 0x1, R9 ;  /* 0x0000000115337824 */ /* 0x000fe400078e0209 */
[----:B------:R-:W-:-:S02]  /*2d60*/  IMAD.IADD R52, R9, 0x1, R29 ;  /* 0x0000000109347824 */ /* 0x000fc400078e021d */
[----:B------:R-:W-:Y:S02]  /*2d70*/  IMAD.IADD R56, R31, 0x1, R11 ;  /* 0x000000011f387824 */ /* 0x000fe400078e020b */
[----:B------:R-:W-:Y:S02]  /*2d80*/  IMAD.IADD R57, R11, 0x1, R33 ;  /* 0x000000010b397824 */ /* 0x000fe400078e0221 */
[----:B------:R-:W-:Y:S01]  /*2d90*/  IMAD R59, R208, 0x200, R5 ;  /* 0x00000200d03b7824 */ /* 0x000fe200078e0205 */
[----:B------:R-:W-:-:S07]  /*2da0*/  SHF.R.S32.HI R50, RZ, 0x1f, R0 ;  /* 0x0000001fff327819 */ /* 0x000fce0000011400 */
.L_x_5794:
[----:B0-----:R-:W0:Y:S01]  /*2db0*/  LDC R63, c[0x0][0x430] ;  /* 0x00010c00ff3f7b82 */ /* 0x001e220000000800 */
        /* <DEDUP_REMOVED lines=10> */
[----:B------:R-:W2:Y:S08]  /*2e60*/  @!P2 LDC.64 R4, c[0x0][0x418] ;  /* 0x00010600ff04ab82 */ /* 0x000eb00000000a00 */
        /* <DEDUP_REMOVED lines=40> */
[----:B------:R-:W-:Y:S02]  /*30f0*/  IMAD R9, R10, R41, R8 ;  /* 0x000000290a097224 */ /* 0x000fe400078e0208 */
        /* <DEDUP_REMOVED lines=17> */
[----:B------:R-:W-:Y:S01]  /*3210*/  ULDC.64 UR4, c[0x0][0x3e8] ;  /* 0x0000fa0000047ab9 */ /* 0x000fe20000000a00 */
[----:B------:R-:W-:Y:S01]  /*3220*/  IMAD.MOV.U32 R6, RZ, RZ, R30 ;  /* 0x000000ffff067224 */ /* 0x000fe200078e001e */
[----:B------:R-:W-:Y:S01]  /*3230*/  ULDC.64 UR6, c[0x0][0x400] ;  /* 0x0001000000067ab9 */ /* 0x000fe20000000a00 */
[----:B------:R-:W-:Y:S01]  /*3240*/  IMAD.MOV.U32 R7, RZ, RZ, R56 ;  /* 0x000000ffff077224 */ /* 0x000fe200078e0038 */
[----:B------:R-:W-:Y:S01]  /*3250*/  CS2R R24, SRZ ;  /* 0x0000000000187805 */ /* 0x000fe2000001ff00 */
[-C--:B------:R-:W-:Y:S02]  /*3260*/  IMAD R5, R10, R45.reuse, R8 ;  /* 0x0000002d0a057224 */ /* 0x080fe400078e0208 */
[----:B------:R-:W-:Y:S01]  /*3270*/  IMAD.WIDE.U32 R8, R35, R45, R6 ;  /* 0x0000002d23087225 */ /* 0x000fe200078e0006 */
[----:B------:R-:W-:-:S03]  /*3280*/  IADD3 R7, P3, R20, R4, RZ ;  /* 0x0000000414077210 */ /* 0x000fc60007f7e0ff */
[----:B------:R-:W-:Y:S01]  /*3290*/  IMAD.IADD R5, R9, 0x1, R5 ;  /* 0x0000000109057824 */ /* 0x000fe200078e0205 */
[C---:B------:R-:W-:Y:S01]  /*32a0*/  LEA R4, P5, R8.reuse, UR6, 0x1 ;  /* 0x0000000608047c11 */ /* 0x040fe2000f8a08ff */
[----:B------:R-:W-:Y:S01]  /*32b0*/  IMAD.X R10, R11, 0x1, R51, P3 ;  /* 0x000000010b0a7824 */ /* 0x000fe200018e0633 */
[C---:B------:R-:W-:Y:S02]  /*32c0*/  LEA R6, P3, R7.reuse, UR4, 0x1 ;  /* 0x0000000407067c11 */ /* 0x040fe4000f8608ff */
[----:B------:R-:W-:Y:S02]  /*32d0*/  LEA.HI.X R5, R8, UR7, R5, 0x1, P5 ;  /* 0x0000000708057c11 */ /* 0x000fe4000a8f0c05 */
[----:B------:R-:W-:Y:S02]  /*32e0*/  CS2R R8, SRZ ;  /* 0x0000000000087805 */ /* 0x000fe4000001ff00 */
[----:B------:R-:W-:Y:S02]  /*32f0*/  LEA.HI.X R7, R7, UR5, R10, 0x1, P3 ;  /* 0x0000000507077c11 */ /* 0x000fe400098f0c0a */
[----:B------:R-:W-:-:S02]  /*3300*/  ISETP.GE.AND P5, PT, R190, R69, PT ;  /* 0x00000045be00720c */ /* 0x000fc40003fa6270 */
[----:B------:R-:W-:-:S11]  /*3310*/  ISETP.GE.AND P3, PT, R205, R69, PT ;  /* 0x00000045cd00720c */ /* 0x000fd60003f66270 */
[----:B------:R0:W5:Y:S04]  /*3320*/  @!P5 LDG.E.64 R26, desc[UR40][R6.64] ;  /* 0x00000028061ad981 */ /* 0x000168000c1e1b00 */
[----:B------:R0:W5:Y:S04]  /*3330*/  @!P3 LDG.E.64 R8, desc[UR40][R6.64+0x20] ;  /* 0x000020280608b981 */ /* 0x000168000c1e1b00 */
[----:B------:R0:W5:Y:S04]  /*3340*/  @!P5 LDG.E.64 R54, desc[UR40][R4.64] ;  /* 0x000000280436d981 */ /* 0x000168000c1e1b00 */
[----:B------:R0:W5:Y:S02]  /*3350*/  @!P3 LDG.E.64 R24, desc[UR40][R4.64+0x20] ;  /* 0x000020280418b981 */ /* 0x000164000c1e1b00 */
.L_x_5766:
[----:B------:R-:W-:Y:S05]  /*3360*/  BSYNC B1 ;  /* 0x0000000000017941 */ /* 0x000fea0003800000 */
.L_x_5765:
[----:B------:R-:W-:Y:S01]  /*3370*/  UISETP.NE.AND UP0, UPT, UR37, 0x3, UPT ;  /* 0x000000032500788c */ /* 0x000fe2000bf05270 */
[----:B0----5:R-:W-:Y:S02]  /*3380*/  IMAD.MOV.U32 R4, RZ, RZ, R8 ;  /* 0x000000ffff047224 */ /* 0x021fe400078e0008 */
[----:B------:R-:W-:Y:S02]  /*3390*/  IMAD.MOV.U32 R5, RZ, RZ, R9 ;  /* 0x000000ffff057224 */ /* 0x000fe400078e0009 */
[----:B------:R-:W-:Y:S01]  /*33a0*/  IMAD.MOV.U32 R6, RZ, RZ, R26 ;  /* 0x000000ffff067224 */ /* 0x000fe200078e001a */
[----:B------:R-:W-:Y:S01]  /*33b0*/  PLOP3.LUT P3, PT, PT, PT, UP0, 0x80, 0x0 ;  /* 0x000000000000781c */ /* 0x000fe20003f6f008 */
[----:B------:R-:W-:Y:S01]  /*33c0*/  IMAD.MOV.U32 R7, RZ, RZ, R55 ;  /* 0x000000ffff077224 */ /* 0x000fe200078e0037 */
[----:B------:R-:W-:Y:S01]  /*33d0*/  PRMT R75, R5, 0x5410, R4 ;  /* 0x00005410054b7816 */ /* 0x000fe20000000004 */
[----:B------:R-:W-:Y:S01]  /*33e0*/  IMAD.MOV.U32 R4, RZ, RZ, R27 ;  /* 0x000000ffff047224 */ /* 0x000fe200078e001b */
[----:B------:R-:W-:Y:S01]  /*33f0*/  PRMT R72, R72, 0x5410, R6 ;  /* 0x0000541048487816 */ /* 0x000fe20000000006 */
[----:B------:R-:W-:-:S02]  /*3400*/  IMAD.MOV.U32 R5, RZ, RZ, R25 ;  /* 0x000000ffff057224 */ /* 0x000fc400078e0019 */
[----:B------:R-:W-:Y:S01]  /*3410*/  IMAD.MOV.U32 R6, RZ, RZ, R54 ;  /* 0x000000ffff067224 */ /* 0x000fe200078e0036 */
[----:B------:R-:W-:Y:S01]  /*3420*/  PRMT R74, R4, 0x7610, R74 ;  /* 0x00007610044a7816 */ /* 0x000fe2000000004a */
[----:B------:R-:W-:-:S03]  /*3430*/  IMAD.MOV.U32 R4, RZ, RZ, R24 ;  /* 0x000000ffff047224 */ /* 0x000fc600078e0018 */
[----:B------:R-:W-:Y:S02]  /*3440*/  PRMT R72, R6, 0x7610, R72 ;  /* 0x0000761006487816 */ /* 0x000fe40000000048 */
[----:B------:R-:W-:Y:S02]  /*3450*/  PRMT R77, R5, 0x5410, R4 ;  /* 0x00005410054d7816 */ /* 0x000fe40000000004 */
[----:B------:R-:W-:Y:S01]  /*3460*/  PRMT R74, R74, 0x5410, R7 ;  /* 0x000054104a4a7816 */ /* 0x000fe20000000007 */
[----:B------:R-:W-:Y:S06]  /*3470*/  @!P3 BRA `(.L_x_5767) ;  /* 0x000000000004b947 */ /* 0x000fec0003800000 */
[----:B------:R-:W-:Y:S01]  /*3480*/  BPT.TRAP 0x1 ;  /* 0x000000040000795c */ /* 0x000fe20000300000 */
.L_x_5767:
[----:B------:R-:W-:Y:S01]  /*3490*/  IMAD R61, R187, 0x8, R2 ;  /* 0x00000008bb3d7824 */ /* 0x000fe200078e0202 */
[----:B------:R-:W-:Y:S01]  /*34a0*/  SHF.L.U32 R68, R192, 0x1f, RZ ;  /* 0x0000001fc0447819 */ /* 0x000fe200000006ff */
[----:B------:R-:W-:Y:S03]  /*34b0*/  BSSY B1, `(.L_x_5768) ;  /* 0x0000003000017945 */ /* 0x000fe60003800000 */
[----:B------:R-:W0:Y:S02]  /*34c0*/  SYNCS.PHASECHK.TRANS64.TRYWAIT P5, [R61+URZ+0x28c90], R68 ;  /* 0x028c90443d0075a7 */ /* 0x000e2400080a017f */
[----:B0-----:R-:W-:Y:S05]  /*34d0*/  @!P5 BRA `(.L_x_5769) ;  /* 0x000002000084d947 */ /* 0x001fea0003800000 */
.L_x_6120:
[----:B------:R-:W-:Y:S05]  /*34e0*/  BSYNC B1 ;  /* 0x0000000000017941 */ /* 0x000fea0003800000 */
.L_x_5768:
[----:B------:R-:W-:-:S03]  /*34f0*/  UMOV UR4, 0xffffffff ;  /* 0xffffffff00047882 */ /* 0x000fc60000000000 */
[----:B------:R-:W-:Y:S05]  /*3500*/  BRA.DIV UR4, `(.L_x_5770) ;  /* 0x00000202048c7947 */ /* 0x000fea000b800000 */
[----:B------:R1:W2:Y:S04]  /*3510*/  SHFL.IDX PT, R73, R14, RZ, 0x1c1f ;  /* 0x001c1fff0e497589 */ /* 0x0002a800000e0000 */
[----:B------:R-:W3:Y:S02]  /*3520*/  SHFL.IDX PT, R70, R70, RZ, 0x1c1f ;  /* 0x001c1fff46467589 */ /* 0x000ee400000e0000 */
.L_x_6124:
[----:B------:R-:W-:Y:S05]  /*3530*/  @P4 BRA `(.L_x_5771) ;  /* 0x00000014006c4947 */ /* 0x000fea0003800000 */
[----:B------:R-:W-:Y:S01]  /*3540*/  ISETP.NE.AND P5, PT, R60, RZ, PT ;  /* 0x000000ff3c00720c */ /* 0x000fe20003fa5270 */
[----:B------:R-:W-:-:S12]  /*3550*/  BSSY B1, `(.L_x_5772) ;  /* 0x0000036000017945 */ /* 0x000fd80003800000 */
[----:B------:R-:W-:Y:S05]  /*3560*/  @P5 BRA `(.L_x_5773) ;  /* 0x0000000000d05947 */ /* 0x000fea0003800000 */
[----:B------:R4:W0:Y:S01]  /*3570*/  LDS.128 R4, [R71+0x22400] ;  /* 0x0224000047047984 */ /* 0x0008220000000c00 */
[----:B------:R-:W-:Y:S01]  /*3580*/  ISETP.GE.AND P5, PT, R190, R69, PT ;  /* 0x00000045be00720c */ /* 0x000fe20003fa6270 */
[----:B------:R-:W-:Y:S01]  /*3590*/  BSSY B2, `(.L_x_5774) ;  /* 0x0000030000027945 */ /* 0x000fe20003800000 */
[----:B---3--:R-:W-:-:S04]  /*35a0*/  LEA R10, P4, R18, R70, 0x1 ;  /* 0x00000046120a7211 */ /* 0x008fc800078808ff */
[----:B--2---:R-:W-:-:S07]  /*35b0*/  LEA.HI.X R11, R18, R73, R19, 0x1, P4 ;  /* 0x00000049120b7211 */ /* 0x004fce00020f0c13 */
[----:B----4-:R-:W-:Y:S05]  /*35c0*/  @P5 BRA `(.L_x_5775) ;  /* 0x0000000000b05947 */ /* 0x010fea0003800000 */
[----:B------:R-:W-:Y:S01]  /*35d0*/  SHF.R.U64 R13, R54, 0x10, R55 ;  /* 0x00000010360d7819 */ /* 0x000fe20000001237 */
[C---:B01----:R-:W-:Y:S01]  /*35e0*/  IMAD.U32 R14, R5.reuse, 0x10000, RZ ;  /* 0x00010000050e7824 */ /* 0x043fe200078e00ff */
[----:B------:R-:W-:Y:S02]  /*35f0*/  SHF.R.U64 R12, R26, 0x10, R27 ;  /* 0x000000101a0c7819 */ /* 0x000fe4000000121b */
[C---:B------:R-:W-:Y:S02]  /*3600*/  PRMT R13, R72.reuse, 0x5410, R13 ;  /* 0x00005410480d7816 */ /* 0x040fe4000000000d */
[----:B------:R-:W-:Y:S02]  /*3610*/  PRMT R12, R72, 0x5432, R12 ;  /* 0x00005432480c7816 */ /* 0x000fe4000000000c */
[----:B------:R-:W-:Y:S02]  /*3620*/  LOP3.LUT R15, R5, 0xffff0000, RZ, 0xc0, !PT ;  /* 0xffff0000050f7812 */ /* 0x000fe400078ec0ff */
[----:B------:R-:W-:-:S02]  /*3630*/  LOP3.LUT R54, R13, 0xffff0000, RZ, 0xc0, !PT ;  /* 0xffff00000d367812 */ /* 0x000fc400078ec0ff */
[----:B------:R-:W-:Y:S02]  /*3640*/  LOP3.LUT R26, R12, 0xffff0000, RZ, 0xc0, !PT ;  /* 0xffff00000c1a7812 */ /* 0x000fe400078ec0ff */
[----:B------:R-:W-:Y:S01]  /*3650*/  SHF.R.U32.HI R71, RZ, 0x10, R27 ;  /* 0x00000010ff477819 */ /* 0x000fe2000001161b */
[C---:B------:R-:W-:Y:S01]  /*3660*/  FMUL.FTZ R5, R15.reuse, R54 ;  /* 0x000000360f057220 */ /* 0x040fe20000410000 */
[----:B------:R-:W-:Y:S01]  /*3670*/  SHF.R.U32.HI R72, RZ, 0x10, R55 ;  /* 0x00000010ff487819 */ /* 0x000fe20000011637 */
[-C--:B------:R-:W-:Y:S01]  /*3680*/  FMUL.FTZ R27, R15, R26.reuse ;  /* 0x0000001a0f1b7220 */ /* 0x080fe20000410000 */
[----:B------:R-:W-:Y:S01]  /*3690*/  PRMT R15, R74, 0x5410, R71 ;  /* 0x000054104a0f7816 */ /* 0x000fe20000000047 */
[----:B------:R-:W-:Y:S01]  /*36a0*/  FFMA.FTZ R5, R14, R26, -R5 ;  /* 0x0000001a0e057223 */ /* 0x000fe20000010805 */
[----:B------:R-:W-:Y:S01]  /*36b0*/  PRMT R72, R74, 0x5432, R72 ;  /* 0x000054324a487816 */ /* 0x000fe20000000048 */
[----:B------:R-:W-:Y:S01]  /*36c0*/  FFMA.FTZ R14, R14, R54, R27 ;  /* 0x000000360e0e7223 */ /* 0x000fe2000001001b */
[----:B------:R-:W-:Y:S01]  /*36d0*/  LOP3.LUT R54, R6, 0xffff0000, RZ, 0xc0, !PT ;  /* 0xffff000006367812 */ /* 0x000fe200078ec0ff */
[----:B------:R-:W-:Y:S01]  /*36e0*/  IMAD.U32 R71, R15, 0x10000, RZ ;  /* 0x000100000f477824 */ /* 0x000fe200078e00ff */
[----:B------:R-:W-:Y:S01]  /*36f0*/  LOP3.LUT R55, R7, 0xffff0000, RZ, 0xc0, !PT ;  /* 0xffff000007377812 */ /* 0x000fe200078ec0ff */
[----:B------:R-:W-:Y:S01]  /*3700*/  IMAD.U32 R74, R72, 0x10000, RZ ;  /* 0x00010000484a7824 */ /* 0x000fe200078e00ff */
[----:B------:R-:W-:Y:S01]  /*3710*/  LOP3.LUT R26, R4, 0xffff0000, RZ, 0xc0, !PT ;  /* 0xffff0000041a7812 */ /* 0x000fe200078ec0ff */
[----:B------:R-:W-:-:S02]  /*3720*/  IMAD.U32 R27, R6, 0x10000, RZ ;  /* 0x00010000061b7824 */ /* 0x000fc400078e00ff */
[CC--:B------:R-:W-:Y:S01]  /*3730*/  FMUL.FTZ R78, R54.reuse, R71.reuse ;  /* 0x00000047364e7220 */ /* 0x0c0fe20000410000 */
[-C--:B------:R-:W-:Y:S01]  /*3740*/  FMUL.FTZ R76, R54, R74.reuse ;  /* 0x0000004a364c7220 */ /* 0x080fe20000410000 */
[----:B------:R-:W-:Y:S01]  /*3750*/  LOP3.LUT R72, R72, 0xffff0000, RZ, 0xc0, !PT ;  /* 0xffff000048487812 */ /* 0x000fe200078ec0ff */
[----:B------:R-:W-:Y:S01]  /*3760*/  IMAD.U32 R6, R4, 0x10000, RZ ;  /* 0x0001000004067824 */ /* 0x000fe200078e00ff */
[----:B------:R-:W-:Y:S01]  /*3770*/  LOP3.LUT R54, R15, 0xffff0000, RZ, 0xc0, !PT ;  /* 0xffff00000f367812 */ /* 0x000fe200078ec0ff */
[----:B------:R-:W-:Y:S02]  /*3780*/  IMAD.U32 R15, R13, 0x10000, RZ ;  /* 0x000100000d0f7824 */ /* 0x000fe400078e00ff */
[C---:B------:R-:W-:Y:S01]  /*3790*/  FFMA.FTZ R4, R27.reuse, R71, -R76 ;  /* 0x000000471b047223 */ /* 0x040fe2000001084c */
[----:B------:R-:W-:Y:S02]  /*37a0*/  IMAD.U32 R13, R12, 0x10000, RZ ;  /* 0x000100000c0d7824 */ /* 0x000fe400078e00ff */
[----:B------:R-:W-:Y:S01]  /*37b0*/  FFMA.FTZ R71, R27, R74, R78 ;  /* 0x0000004a1b477223 */ /* 0x000fe2000001004e */
[----:B------:R-:W-:Y:S01]  /*37c0*/  FMUL.FTZ R12, R55, R72 ;  /* 0x00000048370c7220 */ /* 0x000fe20000410000 */
[----:B------:R-:W-:Y:S01]  /*37d0*/  FMUL.FTZ R27, R26, R15 ;  /* 0x0000000f1a1b7220 */ /* 0x000fe20000410000 */
[----:B------:R-:W-:-:S02]  /*37e0*/  IMAD.U32 R7, R7, 0x10000, RZ ;  /* 0x0001000007077824 */ /* 0x000fc400078e00ff */
[-C--:B------:R-:W-:Y:S01]  /*37f0*/  FMUL.FTZ R55, R55, R54.reuse ;  /* 0x0000003637377220 */ /* 0x080fe20000410000 */
[-C--:B------:R-:W-:Y:S01]  /*3800*/  FMUL.FTZ R26, R26, R13.reuse ;  /* 0x0000000d1a1a7220 */ /* 0x080fe20000410000 */
[C---:B------:R-:W-:Y:S01]  /*3810*/  FFMA.FTZ R27, R6.reuse, R13, -R27 ;  /* 0x0000000d061b7223 */ /* 0x040fe2000001081b */
[C---:B------:R-:W-:Y:S01]  /*3820*/  FFMA.FTZ R12, R7.reuse, R54, -R12 ;  /* 0x00000036070c7223 */ /* 0x040fe2000001080c */
[----:B------:R-:W-:Y:S01]  /*3830*/  FFMA.FTZ R55, R7, R72, R55 ;  /* 0x0000004807377223 */ /* 0x000fe20000010037 */
[----:B------:R-:W-:Y:S01]  /*3840*/  FFMA.FTZ R26, R6, R15, R26 ;  /* 0x0000000f061a7223 */ /* 0x000fe2000001001a */
[----:B------:R-:W-:Y:S02]  /*3850*/  F2FP.BF16.F32.PACK_AB R6, R71, R4 ;  /* 0x000000044706723e */ /* 0x000fe400000010ff */
[----:B------:R-:W-:Y:S02]  /*3860*/  F2FP.BF16.F32.PACK_AB R5, R14, R5 ;  /* 0x000000050e05723e */ /* 0x000fe400000010ff */
[----:B------:R-:W-:-:S02]  /*3870*/  F2FP.BF16.F32.PACK_AB R7, R55, R12 ;  /* 0x0000000c3707723e */ /* 0x000fc400000010ff */
[----:B------:R-:W-:-:S07]  /*3880*/  F2FP.BF16.F32.PACK_AB R4, R26, R27 ;  /* 0x0000001b1a04723e */ /* 0x000fce00000010ff */
.L_x_5775:
[----:B------:R-:W-:Y:S05]  /*3890*/  BSYNC B2 ;  /* 0x0000000000027941 */ /* 0x000fea0003800000 */
.L_x_5774:
[----:B0-----:R4:W-:Y:S02]  /*38a0*/  ST.E.128 desc[UR40][R10.64], R4 ;  /* 0x000000040a007985 */ /* 0x0019e4000c101d28 */
.L_x_5773:
[----:B------:R-:W-:Y:S05]  /*38b0*/  BSYNC B1 ;  /* 0x0000000000017941 */ /* 0x000fea0003800000 */
.L_x_5772:
[----:B------:R-:W-:Y:S05]  /*38c0*/  @P1 BRA `(.L_x_5771) ;  /* 0x0000001000881947 */ /* 0x000fea0003800000 */
[----:B----4-:R-:W-:Y:S01]  /*38d0*/  IMAD.MOV.U32 R4, RZ, RZ, 0x20 ;  /* 0x00000020ff047424 */ /* 0x010fe200078e00ff */
[----:B------:R-:W-:Y:S01]  /*38e0*/  LOP3.LUT P4, RZ, R198, 0x4, RZ, 0xc0, !PT ;  /* 0x00000004c6ff7812 */ /* 0x000fe2000788c0ff */
[----:B------:R-:W-:Y:S01]  /*38f0*/  BSSY B1, `(.L_x_5776) ;  /* 0x0000036000017945 */ /* 0x000fe20003800000 */
[----:B------:R-:W-:Y:S02]  /*3900*/  ISETP.GE.AND P5, PT, R205, R69, PT ;  /* 0x00000045cd00720c */ /* 0x000fe40003fa6270 */
[----:B------:R-:W-:Y:S02]  /*3910*/  SEL R4, R4, 0xffffffe0, !P4 ;  /* 0xffffffe004047807 */ /* 0x000fe40006000000 */
[C---:B---3--:R-:W-:Y:S02]  /*3920*/  LEA R10, P4, R185.reuse, R70, 0x1 ;  /* 0x00000046b90a7211 */ /* 0x048fe400078808ff */
[----:B------:R-:W-:Y:S02]  /*3930*/  IADD3 R67, R4, R48, R67 ;  /* 0x0000003004437210 */ /* 0x000fe40007ffe043 */
[----:B--2---:R-:W-:-:S03]  /*3940*/  LEA.HI.X R11, R185, R73, R204, 0x1, P4 ;  /* 0x00000049b90b7211 */ /* 0x004fc600020f0ccc */
[----:B------:R-:W-:-:S06]  /*3950*/  IMAD R4, R67, 0x2, R2 ;  /* 0x0000000243047824 */ /* 0x000fcc00078e0202 */
[----:B------:R-:W2:Y:S01]  /*3960*/  LDS.128 R4, [R4+0x22400] ;  /* 0x0224000004047984 */ /* 0x000ea20000000c00 */
[----:B------:R-:W-:Y:S05]  /*3970*/  @P5 BRA `(.L_x_5777) ;  /* 0x0000000000b45947 */ /* 0x000fea0003800000 */
[----:B------:R-:W-:Y:S01]  /*3980*/  SHF.R.U32.HI R27, RZ, 0x10, R25 ;  /* 0x00000010ff1b7819 */ /* 0x000fe20000011619 */
[----:B--2---:R-:W-:Y:S01]  /*3990*/  IMAD.U32 R12, R6, 0x10000, RZ ;  /* 0x00010000060c7824 */ /* 0x004fe200078e00ff */
[----:B------:R-:W-:Y:S02]  /*39a0*/  SHF.R.U32.HI R15, RZ, 0x10, R9 ;  /* 0x00000010ff0f7819 */ /* 0x000fe40000011609 */
[----:B------:R-:W-:Y:S02]  /*39b0*/  SHF.R.U64 R26, R24, 0x10, R25 ;  /* 0x00000010181a7819 */ /* 0x000fe40000001219 */
[----:B------:R-:W-:Y:S02]  /*39c0*/  PRMT R27, R77, 0x5410, R27 ;  /* 0x000054104d1b7816 */ /* 0x000fe4000000001b */
[----:B-1----:R-:W-:Y:S02]  /*39d0*/  SHF.R.U64 R14, R8, 0x10, R9 ;  /* 0x00000010080e7819 */ /* 0x002fe40000001209 */
[----:B------:R-:W-:Y:S01]  /*39e0*/  PRMT R15, R75, 0x5410, R15 ;  /* 0x000054104b0f7816 */ /* 0x000fe2000000000f */
[----:B------:R-:W-:Y:S01]  /*39f0*/  IMAD.U32 R55, R27, 0x10000, RZ ;  /* 0x000100001b377824 */ /* 0x000fe200078e00ff */
[----:B------:R-:W-:-:S02]  /*3a00*/  PRMT R26, R77, 0x5432, R26 ;  /* 0x000054324d1a7816 */ /* 0x000fc4000000001a */
[----:B------:R-:W-:Y:S01]  /*3a10*/  LOP3.LUT R13, R6, 0xffff0000, RZ, 0xc0, !PT ;  /* 0xffff0000060d7812 */ /* 0x000fe200078ec0ff */
[----:B------:R-:W-:Y:S01]  /*3a20*/  IMAD.U32 R25, R15, 0x10000, RZ ;  /* 0x000100000f197824 */ /* 0x000fe200078e00ff */
[----:B------:R-:W-:Y:S01]  /*3a30*/  PRMT R14, R75, 0x5432, R14 ;  /* 0x000054324b0e7816 */ /* 0x000fe2000000000e */
[----:B------:R-:W-:Y:S01]  /*3a40*/  IMAD.U32 R6, R7, 0x10000, RZ ;  /* 0x0001000007067824 */ /* 0x000fe200078e00ff */
[----:B------:R-:W-:Y:S01]  /*3a50*/  LOP3.LUT R9, R5, 0xffff0000, RZ, 0xc0, !PT ;  /* 0xffff000005097812 */ /* 0x000fe200078ec0ff */
[C---:B------:R-:W-:Y:S01]  /*3a60*/  FMUL.FTZ R67, R13.reuse, R55 ;  /* 0x000000370d437220 */ /* 0x040fe20000410000 */
[----:B------:R-:W-:Y:S01]  /*3a70*/  LOP3.LUT R54, R26, 0xffff0000, RZ, 0xc0, !PT ;  /* 0xffff00001a367812 */ /* 0x000fe200078ec0ff */
[-C--:B------:R-:W-:Y:S01]  /*3a80*/  FMUL.FTZ R13, R13, R25.reuse ;  /* 0x000000190d0d7220 */ /* 0x080fe20000410000 */
[----:B------:R-:W-:Y:S01]  /*3a90*/  LOP3.LUT R8, R7, 0xffff0000, RZ, 0xc0, !PT ;  /* 0xffff000007087812 */ /* 0x000fe200078ec0ff */
[----:B------:R-:W-:Y:S01]  /*3aa0*/  IMAD.U32 R7, R5, 0x10000, RZ ;  /* 0x0001000005077824 */ /* 0x000fe200078e00ff */
[----:B------:R-:W-:Y:S01]  /*3ab0*/  LOP3.LUT R24, R14, 0xffff0000, RZ, 0xc0, !PT ;  /* 0xffff00000e187812 */ /* 0x000fe200078ec0ff */
[----:B------:R-:W-:Y:S01]  /*3ac0*/  FMUL.FTZ R70, R9, R54 ;  /* 0x0000003609467220 */ /* 0x000fe20000410000 */
[----:B------:R-:W-:Y:S01]  /*3ad0*/  LOP3.LUT R27, R27, 0xffff0000, RZ, 0xc0, !PT ;  /* 0xffff00001b1b7812 */ /* 0x000fe200078ec0ff */
[----:B------:R-:W-:Y:S01]  /*3ae0*/  IMAD.U32 R5, R4, 0x10000, RZ ;  /* 0x0001000004057824 */ /* 0x000fe200078e00ff */
[----:B------:R-:W-:Y:S01]  /*3af0*/  LOP3.LUT R15, R15, 0xffff0000, RZ, 0xc0, !PT ;  /* 0xffff00000f0f7812 */ /* 0x000fe200078ec0ff */
[----:B------:R-:W-:Y:S01]  /*3b00*/  FFMA.FTZ R67, R12, R25, -R67 ;  /* 0x000000190c437223 */ /* 0x000fe20000010843 */
[-C--:B------:R-:W-:Y:S01]  /*3b10*/  FMUL.FTZ R9, R9, R24.reuse ;  /* 0x0000001809097220 */ /* 0x080fe20000410000 */
[----:B------:R-:W-:Y:S01]  /*3b20*/  LOP3.LUT R4, R4, 0xffff0000, RZ, 0xc0, !PT ;  /* 0xffff000004047812 */ /* 0x000fe200078ec0ff */
[----:B------:R-:W-:Y:S01]  /*3b30*/  FFMA.FTZ R70, R7, R24, -R70 ;  /* 0x0000001807467223 */ /* 0x000fe20000010846 */
[----:B------:R-:W-:Y:S01]  /*3b40*/  FFMA.FTZ R12, R12, R55, R13 ;  /* 0x000000370c0c7223 */ /* 0x000fe2000001000d */
[----:B------:R-:W-:-:S02]  /*3b50*/  IMAD.U32 R26, R26, 0x10000, RZ ;  /* 0x000100001a1a7824 */ /* 0x000fc400078e00ff */
[----:B------:R-:W-:Y:S01]  /*3b60*/  FMUL.FTZ R13, R8, R27 ;  /* 0x0000001b080d7220 */ /* 0x000fe20000410000 */
[----:B------:R-:W-:Y:S02]  /*3b70*/  IMAD.U32 R14, R14, 0x10000, RZ ;  /* 0x000100000e0e7824 */ /* 0x000fe400078e00ff */
[-C--:B------:R-:W-:Y:S01]  /*3b80*/  FMUL.FTZ R24, R8, R15.reuse ;  /* 0x0000000f08187220 */ /* 0x080fe20000410000 */
[----:B------:R-:W-:Y:S01]  /*3b90*/  FFMA.FTZ R9, R7, R54, R9 ;  /* 0x0000003607097223 */ /* 0x000fe20000010009 */
        /* <DEDUP_REMOVED lines=10> */
[----:B------:R-:W-:-:S07]  /*3c40*/  IMAD.MOV.U32 R7, RZ, RZ, R13 ;  /* 0x000000ffff077224 */ /* 0x000fce00078e000d */
.L_x_5777:
[----:B------:R-:W-:Y:S05]  /*3c50*/  BSYNC B1 ;  /* 0x0000000000017941 */ /* 0x000fea0003800000 */
.L_x_5776:
[----:B--2---:R2:W-:Y:S01]  /*3c60*/  ST.E.128 desc[UR40][R10.64], R4 ;  /* 0x000000040a007985 */ /* 0x0045e2000c101d28 */
[----:B------:R-:W-:Y:S05]  /*3c70*/  BRA `(.L_x_5771) ;  /* 0x0000000c009c7947 */ /* 0x000fea0003800000 */
.L_x_5764:
[----:B------:R-:W-:-:S05]  /*3c80*/  IMAD R66, R35, -0x40, R34 ;  /* 0xffffffc023427824 */ /* 0x000fca00078e0222 */
[----:B------:R-:W-:-:S04]  /*3c90*/  VIMNMX R66, R66, 0x40, PT ;  /* 0x0000004042427848 */ /* 0x000fc80003fe0100 */
[----:B------:R-:W-:-:S04]  /*3ca0*/  ISETP.GE.AND P4, PT, R193, R66, PT ;  /* 0x00000042c100720c */ /* 0x000fc80003f86270 */
[----:B------:R-:W-:-:S13]  /*3cb0*/  ISETP.GE.OR P3, PT, R18, R69, P4 ;  /* 0x000000451200720c */ /* 0x000fda0002766670 */
[----:B------:R-:W0:Y:S01]  /*3cc0*/  @!P3 LDC.64 R12, c[0x0][0x3e8] ;  /* 0x0000fa00ff0cbb82 */ /* 0x000e220000000a00 */
[----:B------:R-:W-:Y:S01]  /*3cd0*/  @!P3 IADD3 R6, P5, R28, R4, RZ ;  /* 0x000000041c06b210 */ /* 0x000fe20007fbe0ff */
[----:B------:R-:W-:Y:S02]  /*3ce0*/  @!P3 IMAD R4, R43, R35, RZ ;  /* 0x000000232b04b224 */ /* 0x000fe400078e02ff */
[----:B------:R-:W-:Y:S02]  /*3cf0*/  @!P3 IMAD.MOV.U32 R5, RZ, RZ, R57 ;  /* 0x000000ffff05b224 */ /* 0x000fe400078e0039 */
[----:B------:R-:W-:Y:S02]  /*3d00*/  @!P3 IMAD R15, R10, R45, R4 ;  /* 0x0000002d0a0fb224 */ /* 0x000fe400078e0204 */
[----:B------:R-:W1:Y:S01]  /*3d10*/  @!P3 LDC.64 R8, c[0x0][0x400] ;  /* 0x00010000ff08bb82 */ /* 0x000e620000000a00 */
[----:B------:R-:W-:Y:S02]  /*3d20*/  @!P3 IMAD.X R7, R11, 0x1, R52, P5 ;  /* 0x000000010b07b824 */ /* 0x000fe400028e0634 */
[----:B------:R-:W-:-:S04]  /*3d30*/  @!P3 IMAD.MOV.U32 R4, RZ, RZ, R32 ;  /* 0x000000ffff04b224 */ /* 0x000fc800078e0020 */
[----:B------:R-:W-:Y:S01]  /*3d40*/  @!P3 IMAD.WIDE.U32 R10, R35, R45, R4 ;  /* 0x0000002d230ab225 */ /* 0x000fe200078e0004 */
[----:B------:R-:W-:-:S03]  /*3d50*/  CS2R R4, SRZ ;  /* 0x0000000000047805 */ /* 0x000fc6000001ff00 */
[----:B------:R-:W-:Y:S01]  /*3d60*/  @!P3 IMAD.IADD R11, R15, 0x1, R11 ;  /* 0x000000010f0bb824 */ /* 0x000fe200078e020b */
[----:B0-----:R-:W-:-:S04]  /*3d70*/  @!P3 LEA R12, P5, R6, R12, 0x1 ;  /* 0x0000000c060cb211 */ /* 0x001fc800078a08ff */
[----:B------:R-:W-:Y:S02]  /*3d80*/  @!P3 LEA.HI.X R13, R6, R13, R7, 0x1, P5 ;  /* 0x0000000d060db211 */ /* 0x000fe400028f0c07 */
[----:B------:R-:W-:Y:S02]  /*3d90*/  CS2R R6, SRZ ;  /* 0x0000000000067805 */ /* 0x000fe4000001ff00 */
[C---:B-1----:R-:W-:Y:S02]  /*3da0*/  @!P3 LEA R8, P5, R10.reuse, R8, 0x1 ;  /* 0x000000080a08b211 */ /* 0x042fe400078a08ff */
[----:B------:R-:W-:Y:S02]  /*3db0*/  CS2R R26, SRZ ;  /* 0x00000000001a7805 */ /* 0x000fe4000001ff00 */
[----:B------:R-:W-:Y:S01]  /*3dc0*/  CS2R R24, SRZ ;  /* 0x0000000000187805 */ /* 0x000fe2000001ff00 */
[----:B------:R-:W2:Y:S01]  /*3dd0*/  @!P3 LDG.E.128 R4, desc[UR40][R12.64] ;  /* 0x000000280c04b981 */ /* 0x000ea2000c1e1d00 */
[----:B------:R-:W-:-:S05]  /*3de0*/  @!P3 LEA.HI.X R9, R10, R9, R11, 0x1, P5 ;  /* 0x000000090a09b211 */ /* 0x000fca00028f0c0b */
[----:B------:R-:W3:Y:S01]  /*3df0*/  @!P3 LDG.E.128 R24, desc[UR40][R8.64] ;  /* 0x000000280818b981 */ /* 0x000ee2000c1e1d00 */
[----:B------:R-:W-:Y:S01]  /*3e00*/  UISETP.NE.AND UP0, UPT, UR37, 0x3, UPT ;  /* 0x000000032500788c */ /* 0x000fe2000bf05270 */
[----:B------:R-:W-:-:S05]  /*3e10*/  ISETP.GE.AND P5, PT, R18, R69, PT ;  /* 0x000000451200720c */ /* 0x000fca0003fa6270 */
[----:B------:R-:W-:Y:S01]  /*3e20*/  PLOP3.LUT P3, PT, PT, PT, UP0, 0x80, 0x0 ;  /* 0x000000000000781c */ /* 0x000fe20003f6f008 */
[----:B--2---:R-:W-:Y:S02]  /*3e30*/  IMAD.MOV.U32 R10, RZ, RZ, R4 ;  /* 0x000000ffff0a7224 */ /* 0x004fe400078e0004 */
[----:B------:R-:W-:Y:S02]  /*3e40*/  IMAD.MOV.U32 R11, RZ, RZ, R5 ;  /* 0x000000ffff0b7224 */ /* 0x000fe400078e0005 */
[----:B------:R-:W-:Y:S01]  /*3e50*/  IMAD.MOV.U32 R15, RZ, RZ, R6 ;  /* 0x000000ffff0f7224 */ /* 0x000fe200078e0006 */
[----:B------:R-:W-:Y:S01]  /*3e60*/  PRMT R81, R10, 0x7610, R81 ;  /* 0x000076100a517816 */ /* 0x000fe20000000051 */
[----:B------:R-:W-:Y:S01]  /*3e70*/  IMAD.MOV.U32 R54, RZ, RZ, R7 ;  /* 0x000000ffff367224 */ /* 0x000fe200078e0007 */
        /* <DEDUP_REMOVED lines=11> */
[----:B------:R-:W-:Y:S06]  /*3f30*/  @!P3 BRA `(.L_x_5778) ;  /* 0x000000000004b947 */ /* 0x000fec0003800000 */
[----:B------:R-:W-:Y:S01]  /*3f40*/  BPT.TRAP 0x1 ;  /* 0x000000040000795c */ /* 0x000fe20000300000 */
.L_x_5778:
[----:B------:R-:W-:Y:S01]  /*3f50*/  IMAD R61, R187, 0x8, R2 ;  /* 0x00000008bb3d7824 */ /* 0x000fe200078e0202 */
[----:B------:R-:W-:Y:S01]  /*3f60*/  SHF.L.U32 R68, R192, 0x1f, RZ ;  /* 0x0000001fc0447819 */ /* 0x000fe200000006ff */
[----:B------:R-:W-:Y:S03]  /*3f70*/  BSSY B1, `(.L_x_5779) ;  /* 0x0000003000017945 */ /* 0x000fe60003800000 */
[----:B------:R-:W0:Y:S02]  /*3f80*/  SYNCS.PHASECHK.TRANS64.TRYWAIT P6, [R61+URZ+0x28c90], R68 ;  /* 0x028c90443d0075a7 */ /* 0x000e2400080c017f */
[----:B0-----:R-:W-:Y:S05]  /*3f90*/  @!P6 BRA `(.L_x_5780) ;  /* 0x000001f80034e947 */ /* 0x001fea0003800000 */
.L_x_6125:
[----:B------:R-:W-:Y:S05]  /*3fa0*/  BSYNC B1 ;  /* 0x0000000000017941 */ /* 0x000fea0003800000 */
.L_x_5779:
[----:B------:R-:W-:-:S03]  /*3fb0*/  UMOV UR4, 0xffffffff ;  /* 0xffffffff00047882 */ /* 0x000fc60000000000 */
[----:B------:R-:W-:Y:S05]  /*3fc0*/  BRA.DIV UR4, `(.L_x_5781) ;  /* 0x000001fa043c7947 */ /* 0x000fea000b800000 */
[----:B------:R1:W2:Y:S04]  /*3fd0*/  SHFL.IDX PT, R69, R14, RZ, 0x1c1f ;  /* 0x001c1fff0e457589 */ /* 0x0002a800000e0000 */
[----:B------:R-:W3:Y:S02]  /*3fe0*/  SHFL.IDX PT, R70, R70, RZ, 0x1c1f ;  /* 0x001c1fff46467589 */ /* 0x000ee400000e0000 */
.L_x_6129:
        /* <DEDUP_REMOVED lines=21> */
[----:B-1----:R1:W3:Y:S01]  /*4140*/  LDS.128 R12, [R67+0x22400] ;  /* 0x02240000430c7984 */ /* 0x0022e20000000c00 */
[----:B------:R-:W-:Y:S05]  /*4150*/  @P5 BRA `(.L_x_5783) ;  /* 0x00000004006c5947 */ /* 0x000fea0003800000 */
[----:B------:R-:W-:Y:S01]  /*4160*/  SHF.R.U32.HI R75, RZ, 0x10, R25 ;  /* 0x00000010ff4b7819 */ /* 0x000fe20000011619 */
[----:B-1-3--:R-:W-:Y:S01]  /*4170*/  IMAD.U32 R67, R13, 0x10000, RZ ;  /* 0x000100000d437824 */ /* 0x00afe200078e00ff */
[----:B------:R-:W-:Y:S02]  /*4180*/  SHF.R.U32.HI R74, RZ, 0x10, R5 ;  /* 0x00000010ff4a7819 */ /* 0x000fe40000011605 */
[C---:B------:R-:W-:Y:S02]  /*4190*/  PRMT R75, R73.reuse, 0x5410, R75 ;  /* 0x00005410494b7816 */ /* 0x040fe4000000004b */
[----:B------:R-:W-:Y:S01]  /*41a0*/  PRMT R74, R73, 0x5432, R74 ;  /* 0x00005432494a7816 */ /* 0x000fe2000000004a */
[----:B--2---:R-:W-:Y:S01]  /*41b0*/  IMAD.U32 R73, R9, 0x10000, RZ ;  /* 0x0001000009497824 */ /* 0x004fe200078e00ff */
        /* <DEDUP_REMOVED lines=8> */
[----:B------:R-:W-:Y:S01]  /*4240*/  LOP3.LUT R24, R11, 0xffff0000, RZ, 0xc0, !PT ;  /* 0xffff00000b187812 */ /* 0x000fe200078ec0ff */
[----:B------:R-:W-:Y:S01]  /*4250*/  FFMA.FTZ R67, R73, R76, -R82 ;  /* 0x0000004c49437223 */ /* 0x000fe20000010852 */
[----:B------:R-:W-:Y:S01]  /*4260*/  LOP3.LUT R76, R9, 0xffff0000, RZ, 0xc0, !PT ;  /* 0xffff0000094c7812 */ /* 0x000fe200078ec0ff */
[----:B------:R-:W-:Y:S01]  /*4270*/  FFMA.FTZ R73, R73, R78, R77 ;  /* 0x0000004e49497223 */ /* 0x000fe2000001004d */
[C---:B------:R-:W-:Y:S01]  /*4280*/  FMUL.FTZ R9, R13.reuse, R75 ;  /* 0x0000004b0d097220 */ /* 0x040fe20000410000 */
[----:B------:R-:W-:Y:S01]  /*4290*/  FMUL.FTZ R78, R13, R74 ;  /* 0x0000004a0d4e7220 */ /* 0x000fe20000410000 */
[----:B------:R-:W-:Y:S01]  /*42a0*/  SHF.R.U32.HI R77, RZ, 0x10, R27 ;  /* 0x00000010ff4d7819 */ /* 0x000fe2000001161b */
[----:B------:R-:W-:-:S02]  /*42b0*/  IMAD.U32 R13, R11, 0x10000, RZ ;  /* 0x000100000b0d7824 */ /* 0x000fc400078e00ff */
[C---:B------:R-:W-:Y:S01]  /*42c0*/  FFMA.FTZ R74, R76.reuse, R74, -R9 ;  /* 0x0000004a4c4a7223 */ /* 0x040fe20000010809 */
[----:B------:R-:W-:Y:S01]  /*42d0*/  FFMA.FTZ R76, R76, R75, R78 ;  /* 0x0000004b4c4c7223 */ /* 0x000fe2000001004e */
[----:B------:R-:W-:Y:S01]  /*42e0*/  SHF.R.U32.HI R75, RZ, 0x10, R7 ;  /* 0x00000010ff4b7819 */ /* 0x000fe20000011607 */
[----:B------:R-:W-:Y:S01]  /*42f0*/  IMAD.U32 R9, R15, 0x10000, RZ ;  /* 0x000100000f097824 */ /* 0x000fe200078e00ff */
[----:B------:R-:W-:Y:S01]  /*4300*/  PRMT R77, R79, 0x5410, R77 ;  /* 0x000054104f4d7816 */ /* 0x000fe2000000004d */
[----:B------:R-:W-:Y:S01]  /*4310*/  IMAD.U32 R11, R8, 0x10000, RZ ;  /* 0x00010000080b7824 */ /* 0x000fe200078e00ff */
[----:B------:R-:W-:Y:S02]  /*4320*/  PRMT R75, R84, 0x5410, R75 ;  /* 0x00005410544b7816 */ /* 0x000fe4000000004b */
[----:B------:R-:W-:Y:S01]  /*4330*/  PRMT R25, R85, 0x5410, R25 ;  /* 0x0000541055197816 */ /* 0x000fe20000000019 */
        /* <DEDUP_REMOVED lines=9> */
[----:B------:R-:W-:Y:S01]  /*43d0*/  PRMT R27, R83, 0x5410, R27 ;  /* 0x00005410531b7816 */ /* 0x000fe2000000001b */
[----:B------:R-:W-:Y:S01]  /*43e0*/  FFMA.FTZ R13, R13, R82, R79 ;  /* 0x000000520d0d7223 */ /* 0x000fe2000001004f */
[----:B------:R-:W-:Y:S01]  /*43f0*/  SHF.R.U64 R79, R4, 0x10, R5 ;  /* 0x00000010044f7819 */ /* 0x000fe20000001205 */
[----:B------:R-:W-:Y:S01]  /*4400*/  IMAD.U32 R82, R25, 0x10000, RZ ;  /* 0x0001000019527824 */ /* 0x000fe200078e00ff */
[----:B------:R-:W-:Y:S01]  /*4410*/  LOP3.LUT R4, R15, 0xffff0000, RZ, 0xc0, !PT ;  /* 0xffff00000f047812 */ /* 0x000fe200078ec0ff */
[----:B------:R-:W-:Y:S01]  /*4420*/  IMAD.U32 R25, R14, 0x10000, RZ ;  /* 0x000100000e197824 */ /* 0x000fe200078e00ff */
[----:B------:R-:W-:-:S02]  /*4430*/  PRMT R15, R81, 0x5410, R79 ;  /* 0x00005410510f7816 */ /* 0x000fc4000000004f */
[----:B------:R-:W-:Y:S01]  /*4440*/  LOP3.LUT R14, R14, 0xffff0000, RZ, 0xc0, !PT ;  /* 0xffff00000e0e7812 */ /* 0x000fe200078ec0ff */
[C---:B------:R-:W-:Y:S01]  /*4450*/  FMUL.FTZ R5, R4.reuse, R77 ;  /* 0x0000004d04057220 */ /* 0x040fe20000410000 */
[----:B------:R-:W-:Y:S01]  /*4460*/  FMUL.FTZ R78, R4, R75 ;  /* 0x0000004b044e7220 */ /* 0x000fe20000410000 */
[----:B------:R-:W-:Y:S02]  /*4470*/  F2FP.BF16.F32.PACK_AB R67, R74, R67 ;  /* 0x000000434a43723e */ /* 0x000fe400000010ff */
[C---:B------:R-:W-:Y:S01]  /*4480*/  FFMA.FTZ R4, R24.reuse, R75, -R5 ;  /* 0x0000004b18047223 */ /* 0x040fe20000010805 */
[----:B------:R-:W-:Y:S01]  /*4490*/  FFMA.FTZ R24, R24, R77, R78 ;  /* 0x0000004d18187223 */ /* 0x000fe2000001004e */
[C---:B------:R-:W-:Y:S01]  /*44a0*/  IMAD.U32 R5, R12.reuse, 0x10000, RZ ;  /* 0x000100000c057824 */ /* 0x040fe200078e00ff */
[----:B------:R-:W-:Y:S01]  /*44b0*/  LOP3.LUT R12, R12, 0xffff0000, RZ, 0xc0, !PT ;  /* 0xffff00000c0c7812 */ /* 0x000fe200078ec0ff */
[----:B------:R-:W-:Y:S01]  /*44c0*/  IMAD.U32 R78, R15, 0x10000, RZ ;  /* 0x000100000f4e7824 */ /* 0x000fe200078e00ff */
[----:B------:R-:W-:Y:S01]  /*44d0*/  F2FP.BF16.F32.PACK_AB R4, R4, R9 ;  /* 0x000000090404723e */ /* 0x000fe200000010ff */
[C---:B------:R-:W-:Y:S01]  /*44e0*/  FMUL.FTZ R84, R5.reuse, R82 ;  /* 0x0000005205547220 */ /* 0x040fe20000410000 */
[----:B------:R-:W-:Y:S01]  /*44f0*/  F2FP.BF16.F32.PACK_AB R73, R76, R73 ;  /* 0x000000494c49723e */ /* 0x000fe200000010ff */
[----:B------:R-:W-:Y:S01]  /*4500*/  FMUL.FTZ R75, R5, R78 ;  /* 0x0000004e054b7220 */ /* 0x000fe20000410000 */
[----:B------:R-:W-:-:S02]  /*4510*/  IMAD.MOV.U32 R9, RZ, RZ, R67 ;  /* 0x000000ffff097224 */ /* 0x000fc400078e0043 */
[C---:B------:R-:W-:Y:S01]  /*4520*/  FFMA.FTZ R5, R11.reuse, R78, -R84 ;  /* 0x0000004e0b057223 */ /* 0x040fe20000010854 */
[----:B------:R-:W-:Y:S01]  /*4530*/  FMUL.FTZ R78, R12, R26 ;  /* 0x0000001a0c4e7220 */ /* 0x000fe20000410000 */
[----:B------:R-:W-:Y:S01]  /*4540*/  FFMA.FTZ R11, R11, R82, R75 ;  /* 0x000000520b0b7223 */ /* 0x000fe2000001004b */
[----:B------:R-:W-:Y:S01]  /*4550*/  SHF.R.U64 R75, R6, 0x10, R7 ;  /* 0x00000010064b7819 */ /* 0x000fe20000001207 */
[----:B------:R-:W-:Y:S01]  /*4560*/  IMAD.U32 R6, R10, 0x10000, RZ ;  /* 0x000100000a067824 */ /* 0x000fe200078e00ff */
[----:B------:R-:W-:Y:S02]  /*4570*/  LOP3.LUT R7, R8, 0xffff0000, RZ, 0xc0, !PT ;  /* 0xffff000008077812 */ /* 0x000fe400078ec0ff */
[----:B------:R-:W-:Y:S02]  /*4580*/  LOP3.LUT R8, R15, 0xffff0000, RZ, 0xc0, !PT ;  /* 0xffff00000f087812 */ /* 0x000fe400078ec0ff */
[----:B------:R-:W-:Y:S02]  /*4590*/  PRMT R15, R86, 0x5410, R75 ;  /* 0x00005410560f7816 */ /* 0x000fe4000000004b */
[----:B------:R-:W-:Y:S01]  /*45a0*/  LOP3.LUT R10, R10, 0xffff0000, RZ, 0xc0, !PT ;  /* 0xffff00000a0a7812 */ /* 0x000fe200078ec0ff */
[----:B------:R-:W-:Y:S01]  /*45b0*/  FMUL.FTZ R75, R12, R8 ;  /* 0x000000080c4b7220 */ /* 0x000fe20000410000 */
[----:B------:R-:W-:-:S02]  /*45c0*/  IMAD.U32 R12, R27, 0x10000, RZ ;  /* 0x000100001b0c7824 */ /* 0x000fc400078e00ff */
[----:B------:R-:W-:Y:S01]  /*45d0*/  FFMA.FTZ R8, R7, R8, -R78 ;  /* 0x0000000807087223 */ /* 0x000fe2000001084e */
[----:B------:R-:W-:Y:S01]  /*45e0*/  LOP3.LUT R27, R27, 0xffff0000, RZ, 0xc0, !PT ;  /* 0xffff00001b1b7812 */ /* 0x000fe200078ec0ff */
[----:B------:R-:W-:Y:S01]  /*45f0*/  FFMA.FTZ R26, R7, R26, R75 ;  /* 0x0000001a071a7223 */ /* 0x000fe2000001004b */
[----:B------:R-:W-:Y:S02]  /*4600*/  IMAD.U32 R7, R15, 0x10000, RZ ;  /* 0x000100000f077824 */ /* 0x000fe400078e00ff */
[-C--:B------:R-:W-:Y:S01]  /*4610*/  FMUL.FTZ R75, R25, R12.reuse ;  /* 0x0000000c194b7220 */ /* 0x080fe20000410000 */
[----:B------:R-:W-:Y:S01]  /*4620*/  LOP3.LUT R15, R15, 0xffff0000, RZ, 0xc0, !PT ;  /* 0xffff00000f0f7812 */ /* 0x000fe200078ec0ff */
[-C--:B------:R-:W-:Y:S02]  /*4630*/  FMUL.FTZ R25, R25, R7.reuse ;  /* 0x0000000719197220 */ /* 0x080fe40000410000 */
[----:B------:R-:W-:Y:S01]  /*4640*/  FFMA.FTZ R75, R6, R7, -R75 ;  /* 0x00000007064b7223 */ /* 0x000fe2000001084b */
[C---:B------:R-:W-:Y:S01]  /*4650*/  FMUL.FTZ R7, R14.reuse, R27 ;  /* 0x0000001b0e077220 */ /* 0x040fe20000410000 */
[----:B------:R-:W-:Y:S01]  /*4660*/  FMUL.FTZ R14, R14, R15 ;  /* 0x0000000f0e0e7220 */ /* 0x000fe20000410000 */
[----:B------:R-:W-:Y:S01]  /*4670*/  FFMA.FTZ R25, R6, R12, R25 ;  /* 0x0000000c06197223 */ /* 0x000fe20000010019 */
[----:B------:R-:W-:Y:S01]  /*4680*/  F2FP.BF16.F32.PACK_AB R12, R26, R11 ;  /* 0x0000000b1a0c723e */ /* 0x000fe200000010ff */
[C---:B------:R-:W-:Y:S01]  /*4690*/  FFMA.FTZ R6, R10.reuse, R15, -R7 ;  /* 0x0000000f0a067223 */ /* 0x040fe20000010807 */
[----:B------:R-:W-:Y:S01]  /*46a0*/  FFMA.FTZ R14, R10, R27, R14 ;  /* 0x0000001b0a0e7223 */ /* 0x000fe2000001000e */
[----:B------:R-:W-:Y:S01]  /*46b0*/  F2FP.BF16.F32.PACK_AB R15, R24, R13 ;  /* 0x0000000d180f723e */ /* 0x000fe200000010ff */
[----:B------:R-:W-:Y:S01]  /*46c0*/  IMAD.MOV.U32 R13, RZ, RZ, R73 ;  /* 0x000000ffff0d7224 */ /* 0x000fe200078e0049 */
[----:B------:R-:W-:Y:S01]  /*46d0*/  F2FP.BF16.F32.PACK_AB R8, R8, R5 ;  /* 0x000000050808723e */ /* 0x000fe200000010ff */
[----:B------:R-:W-:Y:S01]  /*46e0*/  IMAD.MOV.U32 R11, RZ, RZ, R4 ;  /* 0x000000ffff0b7224 */ /* 0x000fe200078e0004 */
[----:B------:R-:W-:-:S02]  /*46f0*/  F2FP.BF16.F32.PACK_AB R10, R6, R75 ;  /* 0x0000004b060a723e */ /* 0x000fc400000010ff */
[----:B------:R-:W-:-:S07]  /*4700*/  F2FP.BF16.F32.PACK_AB R14, R14, R25 ;  /* 0x000000190e0e723e */ /* 0x000fce00000010ff */
.L_x_5783:
[----:B------:R-:W-:Y:S05]  /*4710*/  BSYNC B1 ;  /* 0x0000000000017941 */ /* 0x000fea0003800000 */
.L_x_5782:
[----:B--2---:R2:W-:Y:S01]  /*4720*/  ST.E.128 desc[UR40][R54.64], R8 ;  /* 0x0000000836007985 */ /* 0x0045e2000c101d28 */
[----:B------:R-:W-:Y:S01]  /*4730*/  ISETP.GE.AND P4, PT, R71, R72, PT ;  /* 0x000000484700720c */ /* 0x000fe20003f86270 */
[----:B------:R-:W-:Y:S02]  /*4740*/  IMAD.MOV.U32 R4, RZ, RZ, R70 ;  /* 0x000000ffff047224 */ /* 0x000fe400078e0046 */
[----:B------:R-:W-:-:S10]  /*4750*/  IMAD.MOV.U32 R5, RZ, RZ, R69 ;  /* 0x000000ffff057224 */ /* 0x000fd400078e0045 */
[----:B------:R-:W-:Y:S05]  /*4760*/  @P4 BRA `(.L_x_5771) ;  /* 0x0000000000e04947 */ /* 0x000fea0003800000 */
[----:B------:R-:W-:-:S05]  /*4770*/  IMAD.WIDE R4, R71, 0x2, R4 ;  /* 0x0000000247047825 */ /* 0x000fca00078e0204 */
[----:B---3--:R3:W-:Y:S01]  /*4780*/  ST.E.128 desc[UR40][R4.64], R12 ;  /* 0x0000000c04007985 */ /* 0x0087e2000c101d28 */
[----:B------:R-:W-:Y:S05]  /*4790*/  BRA `(.L_x_5771) ;  /* 0x0000000000d47947 */ /* 0x000fea0003800000 */
.L_x_5763:
[----:B------:R-:W-:-:S06]  /*47a0*/  UISETP.NE.AND UP0, UPT, UR37, 0x3, UPT ;  /* 0x000000032500788c */ /* 0x000fcc000bf05270 */
[----:B------:R-:W-:-:S13]  /*47b0*/  PLOP3.LUT P3, PT, PT, PT, UP0, 0x80, 0x0 ;  /* 0x000000000000781c */ /* 0x000fda0003f6f008 */
[----:B------:R-:W-:Y:S05]  /*47c0*/  @!P3 BRA `(.L_x_5784) ;  /* 0x000000000004b947 */ /* 0x000fea0003800000 */
[----:B------:R-:W-:Y:S01]  /*47d0*/  BPT.TRAP 0x1 ;  /* 0x000000040000795c */ /* 0x000fe20000300000 */
.L_x_5784:
[----:B------:R-:W-:Y:S01]  /*47e0*/  IMAD R61, R187, 0x8, R2 ;  /* 0x00000008bb3d7824 */ /* 0x000fe200078e0202 */
[----:B------:R-:W-:Y:S01]  /*47f0*/  SHF.L.U32 R68, R192, 0x1f, RZ ;  /* 0x0000001fc0447819 */ /* 0x000fe200000006ff */
[----:B------:R-:W-:Y:S01]  /*4800*/  BSSY B1, `(.L_x_5785) ;  /* 0x0000004000017945 */ /* 0x000fe20003800000 */
[----:B------:R-:W-:Y:S02]  /*4810*/  SHF.R.S32.HI R65, RZ, 0x1f, R63 ;  /* 0x0000001fff417819 */ /* 0x000fe4000001143f */
[----:B------:R-:W1:Y:S02]  /*4820*/  SYNCS.PHASECHK.TRANS64.TRYWAIT P4, [R61+URZ+0x28c90], R68 ;  /* 0x028c90443d0075a7 */ /* 0x000e64000808017f */
[----:B-1----:R-:W-:Y:S05]  /*4830*/  @!P4 BRA `(.L_x_5786) ;  /* 0x000001f0006cc947 */ /* 0x002fea0003800000 */
.L_x_6130:
[----:B------:R-:W-:Y:S05]  /*4840*/  BSYNC B1 ;  /* 0x0000000000017941 */ /* 0x000fea0003800000 */
.L_x_5785:
        /* <DEDUP_REMOVED lines=14> */
[----:B------:R-:W-:-:S02]  /*4930*/  ISETP.GT.AND P4, PT, R66, R193, PT ;  /* 0x000000c14200720c */ /* 0x000fc40003f84270 */
[----:B------:R-:W-:Y:S02]  /*4940*/  IMAD.IADD R5, R5, 0x1, R9 ;  /* 0x0000000105057824 */ /* 0x000fe400078e0209 */
[----:B------:R-:W-:Y:S01]  /*4950*/  IMAD.WIDE.U32 R4, R188, UR4, R4 ;  /* 0x00000004bc047c25 */ /* 0x000fe2000f8e0004 */
[----:B------:R-:W-:-:S03]  /*4960*/  UMOV UR4, 0xffffffff ;  /* 0xffffffff00047882 */ /* 0x000fc60000000000 */
[----:B------:R-:W-:Y:S01]  /*4970*/  IMAD R13, R188, UR5, R5 ;  /* 0x00000005bc0d7c24 */ /* 0x000fe2000f8e0205 */
[----:B------:R-:W-:-:S04]  /*4980*/  LEA R5, P5, R4, UR6, 0x1 ;  /* 0x0000000604057c11 */ /* 0x000fc8000f8a08ff */
[----:B------:R-:W-:Y:S01]  /*4990*/  LEA.HI.X R13, R4, UR7, R13, 0x1, P5 ;  /* 0x00000007040d7c11 */ /* 0x000fe2000a8f0c0d */
[----:B------:R-:W-:Y:S08]  /*49a0*/  BRA.DIV UR4, `(.L_x_5787) ;  /* 0x000001f204247947 */ /* 0x000ff0000b800000 */
[----:B------:R0:W2:Y:S04]  /*49b0*/  SHFL.IDX PT, R25, R13, RZ, 0x1c1f ;  /* 0x001c1fff0d197589 */ /* 0x0000a800000e0000 */
[----:B------:R0:W3:Y:S02]  /*49c0*/  SHFL.IDX PT, R14, R5, RZ, 0x1c1f ;  /* 0x001c1fff050e7589 */ /* 0x0000e400000e0000 */
.L_x_6134:
        /* <DEDUP_REMOVED lines=18> */
.L_x_5771:
[----:B------:R-:W-:Y:S05]  /*4af0*/  BSYNC B0 ;  /* 0x0000000000007941 */ /* 0x000fea0003800000 */
.L_x_5762:
[----:B0-234-:R-:W0:Y:S01]  /*4b00*/  S2R R4, SR_TID.X ;  /* 0x0000000000047919 */ /* 0x01de220000002100 */
[----:B------:R-:W-:Y:S01]  /*4b10*/  @!PT LDS RZ, [RZ] ;  /* 0x00000000fffff984 */ /* 0x000fe20000000800 */
[----:B------:R-:W-:Y:S01]  /*4b20*/  @!PT LDS RZ, [RZ] ;  /* 0x00000000fffff984 */ /* 0x000fe20000000800 */
[----:B------:R-:W-:Y:S01]  /*4b30*/  @!PT LDS RZ, [RZ] ;  /* 0x00000000fffff984 */ /* 0x000fe20000000800 */
[----:B------:R-:W-:Y:S01]  /*4b40*/  @!PT LDS RZ, [RZ] ;  /* 0x00000000fffff984 */ /* 0x000fe20000000800 */
[----:B------:R2:W-:Y:S06]  /*4b50*/  MEMBAR.ALL.CTA ;  /* 0x0000000000007992 */ /* 0x0005ec0000008000 */
[----:B--2---:R-:W2:Y:S01]  /*4b60*/  FENCE.VIEW.ASYNC.S ;  /* 0x00000000000073c6 */ /* 0x004ea20000000000 */
[----:B------:R-:W-:Y:S05]  /*4b70*/  WARPSYNC.ALL ;  /* 0x0000000000007948 */ /* 0x000fea0003800000 */
[----:B------:R-:W-:Y:S01]  /*4b80*/  BSSY B0, `(.L_x_5788) ;  /* 0x0000009000007945 */ /* 0x000fe20003800000 */
[----:B0-----:R-:W-:Y:S01]  /*4b90*/  LOP3.LUT R4, R4, 0x7f, RZ, 0xc0, !PT ;  /* 0x0000007f04047812 */ /* 0x001fe200078ec0ff */
[----:B--2---:R0:W-:Y:S03]  /*4ba0*/  BAR.SYNC.DEFER_BLOCKING R46, 0x80 ;  /* 0x0002002e0000751d */ /* 0x0041e60000010000 */
[----:B------:R-:W-:-:S13]  /*4bb0*/  ISETP.NE.AND P4, PT, R4, RZ, PT ;  /* 0x000000ff0400720c */ /* 0x000fda0003f85270 */
[----:B------:R-:W-:-:S05]  /*4bc0*/  @!P4 VIADD R4, R61, 0x28ca0 ;  /* 0x00028ca03d04c836 */ /* 0x000fca0000000000 */
[----:B------:R-:W-:-:S04]  /*4bd0*/  @!P4 PRMT R4, RZ, 0x654, R4 ;  /* 0x00000654ff04c816 */ /* 0x000fc80000000004 */
[----:B------:R0:W-:Y:S01]  /*4be0*/  @!P4 SYNCS.ARRIVE.TRANS64.RED.A1T0 RZ, [R4+URZ], RZ ;  /* 0x000000ff04ffc9a7 */ /* 0x0001e2000810043f */
[----:B------:R-:W-:Y:S05]  /*4bf0*/  @!P3 BRA `(.L_x_5789) ;  /* 0x000000000004b947 */ /* 0x000fea0003800000 */
[----:B------:R-:W-:Y:S01]  /*4c00*/  BPT.TRAP 0x1 ;  /* 0x000000040000795c */ /* 0x000fe20000300000 */
.L_x_5789:
[----:B------:R-:W-:Y:S05]  /*4c10*/  BSYNC B0 ;  /* 0x0000000000007941 */ /* 0x000fea0003800000 */
.L_x_5788:
[----:B------:R-:W2:Y:S01]  /*4c20*/  SYNCS.PHASECHK.TRANS64.TRYWAIT P3, [R61+URZ+0x28cb0], R68 ;  /* 0x028cb0443d0075a7 */ /* 0x000ea2000806017f */
[----:B------:R-:W-:Y:S04]  /*4c30*/  BSSY B0, `(.L_x_5790) ;  /* 0x0000002000007945 */ /* 0x000fe80003800000 */
[----:B--2---:R-:W-:Y:S05]  /*4c40*/  @!P3 BRA `(.L_x_5791) ;  /* 0x000001ec00c0b947 */ /* 0x004fea0003800000 */
.L_x_6135:
[----:B------:R-:W-:Y:S05]  /*4c50*/  BSYNC B0 ;  /* 0x0000000000007941 */ /* 0x000fea0003800000 */
.L_x_5790:
        /* <DEDUP_REMOVED lines=19> */
[----:B------:R-:W3:Y:S08]  /*4d90*/  SHFL.IDX PT, R10, R10, RZ, 0x1c1f ;  /* 0x001c1fff0a0a7589 */ /* 0x000ef000000e0000 */
[----:B------:R-:W-:Y:S05]  /*4da0*/  @!P3 BRA `(.L_x_5793) ;  /* 0x0000000400e0b947 */ /* 0x000fea0003800000 */
[----:B------:R-:W4:Y:S01]  /*4db0*/  LDL R71, [R1+0x10] ;  /* 0x0000100001477983 */ /* 0x000f220000100800 */
[----:B------:R-:W-:-:S03]  /*4dc0*/  ULDC UR4, c[0x0][0x320] ;  /* 0x0000c80000047ab9 */ /* 0x000fc60000000800 */
[----:B------:R-:W5:Y:S04]  /*4dd0*/  LDL R25, [R1+0x14] ;  /* 0x0000140001197983 */ /* 0x000f680000100800 */
[----:B------:R-:W2:Y:S04]  /*4de0*/  LDL R70, [R1+0xc] ;  /* 0x00000c0001467983 */ /* 0x000ea80000100800 */
[----:B------:R-:W2:Y:S04]  /*4df0*/  LDL R24, [R1+0x18] ;  /* 0x0000180001187983 */ /* 0x000ea80000100800 */
[----:B------:R-:W2:Y:S04]  /*4e00*/  LDL R69, [R1+0x8] ;  /* 0x0000080001457983 */ /* 0x000ea80000100800 */
[----:B-1----:R-:W2:Y:S04]  /*4e10*/  LDL R67, [R1+0x1c] ;  /* 0x00001c0001437983 */ /* 0x002ea80000100800 */
[----:B------:R-:W2:Y:S04]  /*4e20*/  LDL R55, [R1+0x4] ;  /* 0x0000040001377983 */ /* 0x000ea80000100800 */
[----:B------:R-:W2:Y:S01]  /*4e30*/  LDL R54, [R1+0x20] ;  /* 0x0000200001367983 */ /* 0x000ea20000100800 */
[----:B------:R-:W-:Y:S01]  /*4e40*/  ISETP.GE.AND P5, PT, R18, UR4, PT ;  /* 0x0000000412007c0c */ /* 0x000fe2000bfa6270 */
[----:B------:R-:W-:-:S02]  /*4e50*/  IMAD R9, R187, 0x8000, R48 ;  /* 0x00008000bb097824 */ /* 0x000fc400078e0230 */
[----:B------:R-:W2:Y:S02]  /*4e60*/  LDL R27, [R1] ;  /* 0x00000000011b7983 */ /* 0x000ea40000100800 */
[C---:B------:R-:W-:Y:S02]  /*4e70*/  IMAD R13, R9.reuse, 0x2, R2 ;  /* 0x00000002090d7824 */ /* 0x040fe400078e0202 */
[----:B------:R-:W2:Y:S01]  /*4e80*/  LDL R26, [R1+0x24] ;  /* 0x00002400011a7983 */ /* 0x000ea20000100800 */
[----:B------:R-:W-:Y:S01]  /*4e90*/  LOP3.LUT P3, RZ, R198, 0x4, RZ, 0xc0, !PT ;  /* 0x00000004c6ff7812 */ /* 0x000fe2000786c0ff */
[C---:B------:R-:W-:Y:S02]  /*4ea0*/  VIADD R15, R9.reuse, 0x20 ;  /* 0x00000020090f7836 */ /* 0x040fe40000000000 */
[C---:B------:R-:W-:Y:S02]  /*4eb0*/  VIADD R14, R18.reuse, 0x40 ;  /* 0x00000040120e7836 */ /* 0x040fe40000000000 */
[----:B------:R-:W1:Y:S08]  /*4ec0*/  @!P5 LDS.128 R4, [R13+0x400] ;  /* 0x000400000d04d984 */ /* 0x000e700000000c00 */
[----:B------:R-:W-:Y:S01]  /*4ed0*/  @P3 VIADD R15, R9, 0xffffffe0 ;  /* 0xffffffe0090f3836 */ /* 0x000fe20000000000 */
[----:B0-----:R-:W-:-:S03]  /*4ee0*/  @!P5 LEA R8, P3, R18, R11, 0x1 ;  /* 0x0000000b1208d211 */ /* 0x001fc600078608ff */
[----:B------:R-:W-:Y:S01]  /*4ef0*/  IMAD R12, R15, 0x2, R2 ;  /* 0x000000020f0c7824 */ /* 0x000fe200078e0202 */
[----:B---3--:R-:W-:Y:S01]  /*4f00*/  @!P5 LEA.HI.X R9, R18, R10, R19, 0x1, P3 ;  /* 0x0000000a1209d211 */ /* 0x008fe200018f0c13 */
[----:B------:R-:W3:Y:S01]  /*4f10*/  LDL R15, [R1+0x30] ;  /* 0x00003000010f7983 */ /* 0x000ee20000100800 */
[----:B------:R-:W-:-:S03]  /*4f20*/  ISETP.GE.AND P3, PT, R185, UR4, PT ;  /* 0x00000004b9007c0c */ /* 0x000fc6000bf66270 */
[----:B-1----:R0:W-:Y:S10]  /*4f30*/  @!P5 ST.E.128 desc[UR40][R8.64], R4 ;  /* 0x000000040800d985 */ /* 0x0021f4000c101d28 */
[----:B------:R-:W1:Y:S01]  /*4f40*/  @!P3 LDS.128 R4, [R12+0x400] ;  /* 0x000400000c04b984 */ /* 0x000e620000000c00 */
[----:B0-----:R-:W-:-:S04]  /*4f50*/  @!P3 LEA R8, P5, R185, R11, 0x1 ;  /* 0x0000000bb908b211 */ /* 0x001fc800078a08ff */
[----:B------:R-:W-:Y:S02]  /*4f60*/  @!P3 LEA.HI.X R9, R185, R10, R204, 0x1, P5 ;  /* 0x0000000ab909b211 */ /* 0x000fe400028f0ccc */
[----:B------:R-:W-:Y:S01]  /*4f70*/  ISETP.GE.AND P5, PT, R14, UR4, PT ;  /* 0x000000040e007c0c */ /* 0x000fe2000bfa6270 */
[----:B------:R-:W-:Y:S02]  /*4f80*/  VIADD R14, R18, 0x60 ;  /* 0x00000060120e7836 */ /* 0x000fe40000000000 */
[----:B-1----:R4:W-:Y:S10]  /*4f90*/  @!P3 ST.E.128 desc[UR40][R8.64], R4 ;  /* 0x000000040800b985 */ /* 0x0029f4000c101d28 */
[----:B------:R-:W0:Y:S01]  /*4fa0*/  @!P5 LDS.128 R4, [R13+0x2400] ;  /* 0x002400000d04d984 */ /* 0x000e220000000c00 */
[----:B----4-:R-:W-:-:S05]  /*4fb0*/  @!P5 LEA R8, P3, R71, R11, 0x1 ;  /* 0x0000000b4708d211 */ /* 0x010fca00078608ff */
[----:B-----5:R-:W-:Y:S02]  /*4fc0*/  @!P5 IMAD.X R9, R10, 0x1, R25, P3 ;  /* 0x000000010a09d824 */ /* 0x020fe400018e0619 */
[----:B------:R-:W4:Y:S01]  /*4fd0*/  LDL R25, [R1+0x28] ;  /* 0x0000280001197983 */ /* 0x000f220000100800 */
[----:B------:R-:W-:Y:S01]  /*4fe0*/  ISETP.GE.AND P3, PT, R14, UR4, PT ;  /* 0x000000040e007c0c */ /* 0x000fe2000bf66270 */
[----:B------:R-:W-:Y:S02]  /*4ff0*/  VIADD R14, R18, 0x80 ;  /* 0x00000080120e7836 */ /* 0x000fe40000000000 */
[----:B0-----:R2:W-:Y:S10]  /*5000*/  @!P5 ST.E.128 desc[UR40][R8.64], R4 ;  /* 0x000000040800d985 */ /* 0x0015f4000c101d28 */
[----:B------:R-:W0:Y:S01]  /*5010*/  @!P3 LDS.128 R4, [R12+0x2400] ;  /* 0x002400000c04b984 */ /* 0x000e220000000c00 */
[----:B--2---:R-:W-:-:S05]  /*5020*/  @!P3 LEA R8, P5, R70, R11, 0x1 ;  /* 0x0000000b4608b211 */ /* 0x004fca00078a08ff */
[----:B------:R-:W-:Y:S02]  /*5030*/  @!P3 IMAD.X R9, R10, 0x1, R24, P5 ;  /* 0x000000010a09b824 */ /* 0x000fe400028e0618 */
[----:B------:R-:W2:Y:S01]  /*5040*/  LDL R24, [R1+0x2c] ;  /* 0x00002c0001187983 */ /* 0x000ea20000100800 */
[----:B------:R-:W-:Y:S01]  /*5050*/  ISETP.GE.AND P5, PT, R14, UR4, PT ;  /* 0x000000040e007c0c */ /* 0x000fe2000bfa6270 */
[----:B------:R-:W-:Y:S02]  /*5060*/  VIADD R14, R18, 0xa0 ;  /* 0x000000a0120e7836 */ /* 0x000fe40000000000 */
[----:B0-----:R0:W-:Y:S10]  /*5070*/  @!P3 ST.E.128 desc[UR40][R8.64], R4 ;  /* 0x000000040800b985 */ /* 0x0011f4000c101d28 */
[----:B------:R-:W1:Y:S01]  /*5080*/  @!P5 LDS.128 R4, [R13+0x4400] ;  /* 0x004400000d04d984 */ /* 0x000e620000000c00 */
[----:B0-----:R-:W-:-:S05]  /*5090*/  @!P5 LEA R8, P3, R69, R11, 0x1 ;  /* 0x0000000b4508d211 */ /* 0x001fca00078608ff */
[----:B------:R-:W-:Y:S01]  /*50a0*/  @!P5 IMAD.X R9, R10, 0x1, R67, P3 ;  /* 0x000000010a09d824 */ /* 0x000fe200018e0643 */
[----:B------:R-:W-:-:S04]  /*50b0*/  ISETP.GE.AND P3, PT, R14, UR4, PT ;  /* 0x000000040e007c0c */ /* 0x000fc8000bf66270 */
[----:B-1----:R0:W-:Y:S09]  /*50c0*/  @!P5 ST.E.128 desc[UR40][R8.64], R4 ;  /* 0x000000040800d985 */ /* 0x0021f2000c101d28 */
[----:B------:R-:W1:Y:S01]  /*50d0*/  @!P3 LDS.128 R4, [R12+0x4400] ;  /* 0x004400000c04b984 */ /* 0x000e620000000c00 */
[----:B0-----:R-:W-:-:S05]  /*50e0*/  @!P3 LEA R8, P5, R55, R11, 0x1 ;  /* 0x0000000b3708b211 */ /* 0x001fca00078a08ff */
[----:B------:R-:W-:Y:S02]  /*50f0*/  @!P3 IMAD.X R9, R10, 0x1, R54, P5 ;  /* 0x000000010a09b824 */ /* 0x000fe400028e0636 */
[----:B------:R-:W5:Y:S01]  /*5100*/  LDL R54, [R1+0x34] ;  /* 0x0000340001367983 */ /* 0x000f620000100800 */
[----:B------:R-:W-:-:S05]  /*5110*/  VIADD R14, R18, 0xc0 ;  /* 0x000000c0120e7836 */ /* 0x000fca0000000000 */
[----:B------:R-:W-:Y:S01]  /*5120*/  ISETP.GE.AND P5, PT, R14, UR4, PT ;  /* 0x000000040e007c0c */ /* 0x000fe2000bfa6270 */
[----:B-1----:R0:W-:-:S12]  /*5130*/  @!P3 ST.E.128 desc[UR40][R8.64], R4 ;  /* 0x000000040800b985 */ /* 0x0021d8000c101d28 */
[----:B------:R-:W1:Y:S01]  /*5140*/  @!P5 LDS.128 R4, [R13+0x6400] ;  /* 0x006400000d04d984 */ /* 0x000e620000000c00 */
[----:B0-----:R-:W-:-:S03]  /*5150*/  @!P5 LEA R8, P3, R27, R11, 0x1 ;  /* 0x0000000b1b08d211 */ /* 0x001fc600078608ff */
[----:B------:R-:W5:Y:S02]  /*5160*/  LDL R27, [R1+0x38] ;  /* 0x00003800011b7983 */ /* 0x000f640000100800 */
[----:B------:R-:W-:Y:S02]  /*5170*/  @!P5 IMAD.X R9, R10, 0x1, R26, P3 ;  /* 0x000000010a09d824 */ /* 0x000fe400018e061a */
[----:B------:R-:W5:Y:S01]  /*5180*/  LDL R26, [R1+0x3c] ;  /* 0x00003c00011a7983 */ /* 0x000f620000100800 */
[----:B------:R-:W-:-:S05]  /*5190*/  VIADD R14, R18, 0xe0 ;  /* 0x000000e0120e7836 */ /* 0x000fca0000000000 */
[----:B------:R-:W-:Y:S01]  /*51a0*/  ISETP.GE.AND P3, PT, R14, UR4, PT ;  /* 0x000000040e007c0c */ /* 0x000fe2000bf66270 */
[----:B-1----:R0:W-:-:S12]  /*51b0*/  @!P5 ST.E.128 desc[UR40][R8.64], R4 ;  /* 0x000000040800d985 */ /* 0x0021d8000c101d28 */
[----:B------:R-:W1:Y:S01]  /*51c0*/  @!P3 LDS.128 R4, [R12+0x6400] ;  /* 0x006400000c04b984 */ /* 0x000e620000000c00 */
[----:B0-----:R-:W-:Y:S01]  /*51d0*/  @!P3 LEA R8, P5, R229, R11, 0x1 ;  /* 0x0000000be508b211 */ /* 0x001fe200078a08ff */
[----:B------:R-:W-:-:S04]  /*51e0*/  VIADD R14, R18, 0x100 ;  /* 0x00000100120e7836 */ /* 0x000fc80000000000 */
[----:B----4-:R-:W-:Y:S02]  /*51f0*/  @!P3 IMAD.X R9, R10, 0x1, R25, P5 ;  /* 0x000000010a09b824 */ /* 0x010fe400028e0619 */
[----:B------:R-:W4:Y:S01]  /*5200*/  LDL R25, [R1+0x40] ;  /* 0x0000400001197983 */ /* 0x000f220000100800 */
[----:B------:R-:W-:-:S03]  /*5210*/  ISETP.GE.AND P5, PT, R14, UR4, PT ;  /* 0x000000040e007c0c */ /* 0x000fc6000bfa6270 */
[----:B-1----:R0:W-:Y:S10]  /*5220*/  @!P3 ST.E.128 desc[UR40][R8.64], R4 ;  /* 0x000000040800b985 */ /* 0x0021f4000c101d28 */
[----:B------:R-:W1:Y:S01]  /*5230*/  @!P5 LDS.128 R4, [R13+0x8400] ;  /* 0x008400000d04d984 */ /* 0x000e620000000c00 */
[----:B0-----:R-:W-:-:S05]  /*5240*/  @!P5 LEA R8, P3, R228, R11, 0x1 ;  /* 0x0000000be408d211 */ /* 0x001fca00078608ff */
[----:B--2---:R-:W-:Y:S02]  /*5250*/  @!P5 IMAD.X R9, R10, 0x1, R24, P3 ;  /* 0x000000010a09d824 */ /* 0x004fe400018e0618 */
[----:B------:R-:W2:Y:S01]  /*5260*/  LDL R24, [R1+0x44] ;  /* 0x0000440001187983 */ /* 0x000ea20000100800 */
[----:B------:R-:W-:-:S05]  /*5270*/  VIADD R14, R18, 0x120 ;  /* 0x00000120120e7836 */ /* 0x000fca0000000000 */
[----:B------:R-:W-:Y:S01]  /*5280*/  ISETP.GE.AND P3, PT, R14, UR4, PT ;  /* 0x000000040e007c0c */ /* 0x000fe2000bf66270 */
[----:B-1----:R0:W-:-:S12]  /*5290*/  @!P5 ST.E.128 desc[UR40][R8.64], R4 ;  /* 0x000000040800d985 */ /* 0x0021d8000c101d28 */
[----:B------:R-:W1:Y:S01]  /*52a0*/  @!P3 LDS.128 R4, [R12+0x8400] ;  /* 0x008400000c04b984 */ /* 0x000e620000000c00 */
[----:B0-----:R-:W-:-:S05]  /*52b0*/  @!P3 LEA R8, P5, R226, R11, 0x1 ;  /* 0x0000000be208b211 */ /* 0x001fca00078a08ff */
[----:B---3--:R-:W-:Y:S02]  /*52c0*/  @!P3 IMAD.X R9, R10, 0x1, R15, P5 ;  /* 0x000000010a09b824 */ /* 0x008fe400028e060f */
[----:B------:R-:W3:Y:S01]  /*52d0*/  LDL R15, [R1+0x48] ;  /* 0x00004800010f7983 */ /* 0x000ee20000100800 */
[----:B------:R-:W-:-:S05]  /*52e0*/  VIADD R14, R18, 0x140 ;  /* 0x00000140120e7836 */ /* 0x000fca0000000000 */
[----:B------:R-:W-:Y:S01]  /*52f0*/  ISETP.GE.AND P5, PT, R14, UR4, PT ;  /* 0x000000040e007c0c */ /* 0x000fe2000bfa6270 */
[----:B-1----:R0:W-:-:S12]  /*5300*/  @!P3 ST.E.128 desc[UR40][R8.64], R4 ;  /* 0x000000040800b985 */ /* 0x0021d8000c101d28 */
[----:B------:R-:W1:Y:S01]  /*5310*/  @!P5 LDS.128 R4, [R13+0xa400] ;  /* 0x00a400000d04d984 */ /* 0x000e620000000c00 */
[----:B------:R-:W-:Y:S01]  /*5320*/  VIADD R14, R18, 0x160 ;  /* 0x00000160120e7836 */ /* 0x000fe20000000000 */
[----:B0-----:R-:W-:-:S05]  /*5330*/  @!P5 LEA R8, P3, R219, R11, 0x1 ;  /* 0x0000000bdb08d211 */ /* 0x001fca00078608ff */
[----:B-----5:R-:W-:Y:S01]  /*5340*/  @!P5 IMAD.X R9, R10, 0x1, R54, P3 ;  /* 0x000000010a09d824 */ /* 0x020fe200018e0636 */
[----:B------:R-:W-:-:S04]  /*5350*/  ISETP.GE.AND P3, PT, R14, UR4, PT ;  /* 0x000000040e007c0c */ /* 0x000fc8000bf66270 */
[----:B-1----:R0:W-:Y:S09]  /*5360*/  @!P5 ST.E.128 desc[UR40][R8.64], R4 ;  /* 0x000000040800d985 */ /* 0x0021f2000c101d28 */
[----:B------:R-:W1:Y:S01]  /*5370*/  @!P3 LDS.128 R4, [R12+0xa400] ;  /* 0x00a400000c04b984 */ /* 0x000e620000000c00 */
[----:B------:R-:W-:Y:S01]  /*5380*/  VIADD R14, R18, 0x180 ;  /* 0x00000180120e7836 */ /* 0x000fe20000000000 */
[----:B0-----:R-:W-:-:S05]  /*5390*/  @!P3 LEA R8, P5, R216, R11, 0x1 ;  /* 0x0000000bd808b211 */ /* 0x001fca00078a08ff */
[----:B------:R-:W-:Y:S01]  /*53a0*/  @!P3 IMAD.X R9, R10, 0x1, R27, P5 ;  /* 0x000000010a09b824 */ /* 0x000fe200028e061b */
        /* <DEDUP_REMOVED lines=11> */
[----:B----4-:R-:W-:Y:S01]  /*5460*/  @!P3 IMAD.X R9, R10, 0x1, R25, P5 ;  /* 0x000000010a09b824 */ /* 0x010fe200028e0619 */
[----:B------:R-:W-:-:S04]  /*5470*/  ISETP.GE.AND P5, PT, R14, UR4, PT ;  /* 0x000000040e007c0c */ /* 0x000fc8000bfa6270 */
[----:B-1----:R0:W-:Y:S09]  /*5480*/  @!P3 ST.E.128 desc[UR40][R8.64], R4 ;  /* 0x000000040800b985 */ /* 0x0021f2000c101d28 */
[----:B------:R-:W1:Y:S01]  /*5490*/  @!P5 LDS.128 R4, [R13+0xe400] ;  /* 0x00e400000d04d984 */ /* 0x000e620000000c00 */
[----:B------:R-:W-:Y:S01]  /*54a0*/  VIADD R14, R18, 0x1e0 ;  /* 0x000001e0120e7836 */ /* 0x000fe20000000000 */
[----:B0-----:R-:W-:-:S05]  /*54b0*/  @!P5 LEA R8, P3, R212, R11, 0x1 ;  /* 0x0000000bd408d211 */ /* 0x001fca00078608ff */
[----:B--2---:R-:W-:Y:S01]  /*54c0*/  @!P5 IMAD.X R9, R10, 0x1, R24, P3 ;  /* 0x000000010a09d824 */ /* 0x004fe200018e0618 */
[----:B------:R-:W-:-:S04]  /*54d0*/  ISETP.GE.AND P3, PT, R14, UR4, PT ;  /* 0x000000040e007c0c */ /* 0x000fc8000bf66270 */
[----:B-1----:R0:W-:Y:S09]  /*54e0*/  @!P5 ST.E.128 desc[UR40][R8.64], R4 ;  /* 0x000000040800d985 */ /* 0x0021f2000c101d28 */
[----:B------:R-:W1:Y:S01]  /*54f0*/  @!P3 LDS.128 R4, [R12+0xe400] ;  /* 0x00e400000c04b984 */ /* 0x000e620000000c00 */
[----:B0-----:R-:W-:-:S05]  /*5500*/  @!P3 LEA R8, P5, R210, R11, 0x1 ;  /* 0x0000000bd208b211 */ /* 0x001fca00078a08ff */
[----:B---3--:R-:W-:-:S05]  /*5510*/  @!P3 IMAD.X R9, R10, 0x1, R15, P5 ;  /* 0x000000010a09b824 */ /* 0x008fca00028e060f */
[----:B-1----:R4:W-:Y:S03]  /*5520*/  @!P3 ST.E.128 desc[UR40][R8.64], R4 ;  /* 0x000000040800b985 */ /* 0x0029e6000c101d28 */
.L_x_5793:
[----:B------:R-:W-:Y:S05]  /*5530*/  BSYNC B0 ;  /* 0x0000000000007941 */ /* 0x000fea0003800000 */
.L_x_5792:
[----:B------:R-:W-:Y:S01]  /*5540*/  @!PT LDS RZ, [RZ] ;  /* 0x00000000fffff984 */ /* 0x000fe20000000800 */
[----:B------:R-:W-:Y:S01]  /*5550*/  @!PT LDS RZ, [RZ] ;  /* 0x00000000fffff984 */ /* 0x000fe20000000800 */
[----:B------:R-:W-:Y:S01]  /*5560*/  @!PT LDS RZ, [RZ] ;  /* 0x00000000fffff984 */ /* 0x000fe20000000800 */
[----:B------:R-:W-:Y:S01]  /*5570*/  @!PT LDS RZ, [RZ] ;  /* 0x00000000fffff984 */ /* 0x000fe20000000800 */
[----:B------:R5:W-:Y:S06]  /*5580*/  MEMBAR.ALL.CTA ;  /* 0x0000000000007992 */ /* 0x000bec0000008000 */
[----:B-----5:R-:W5:Y:S01]  /*5590*/  FENCE.VIEW.ASYNC.S ;  /* 0x00000000000073c6 */ /* 0x020f620000000000 */
[----:B-12---:R-:W-:Y:S01]  /*55a0*/  @!P4 VIADD R61, R61, 0x28cc0 ;  /* 0x00028cc03d3dc836 */ /* 0x006fe20000000000 */
[----:B-----5:R1:W-:Y:S04]  /*55b0*/  BAR.SYNC.DEFER_BLOCKING R46, 0x80 ;  /* 0x0002002e0000751d */ /* 0x0203e80000010000 */
[----:B------:R-:W-:Y:S01]  /*55c0*/  @!P4 PRMT R61, RZ, 0x654, R61 ;  /* 0x00000654ff3dc816 */ /* 0x000fe2000000003d */
[----:B------:R-:W-:Y:S01]  /*55d0*/  VIADD R187, R187, 0x1 ;  /* 0x00000001bbbb7836 */ /* 0x000fe20000000000 */
[----:B------:R-:W-:-:S02]  /*55e0*/  PLOP3.LUT P3, PT, PT, PT, PT, 0x8, 0x0 ;  /* 0x000000000000781c */ /* 0x000fc40003f6e170 */
[----:B------:R1:W-:Y:S02]  /*55f0*/  @!P4 SYNCS.ARRIVE.TRANS64.RED.A1T0 RZ, [R61+URZ], RZ ;  /* 0x000000ff3dffc9a7 */ /* 0x0003e4000810043f */
[----:B------:R-:W-:-:S04]  /*5600*/  ISETP.NE.AND P4, PT, R187, 0x2, PT ;  /* 0x00000002bb00780c */ /* 0x000fc80003f85270 */
[----:B----4-:R-:W-:Y:S02]  /*5610*/  SEL R5, RZ, 0x1, P4 ;  /* 0x00000001ff057807 */ /* 0x010fe40002000000 */
[----:B------:R-:W-:Y:S02]  /*5620*/  SEL R187, R187, RZ, P4 ;  /* 0x000000ffbbbb7207 */ /* 0x000fe40002000000 */
[----:B------:R-:W-:Y:S01]  /*5630*/  LOP3.LUT R192, R192, R5, RZ, 0x3c, !PT ;  /* 0x00000005c0c07212 */ /* 0x000fe200078e3cff */
[----:B-1----:R-:W-:Y:S06]  /*5640*/  @P2 BRA `(.L_x_5794) ;  /* 0xffffffd400d82947 */ /* 0x002fec000383ffff */
.L_x_5757:
[----:B------:R-:W-:Y:S04]  /*5650*/  BSSY B0, `(.L_x_5795) ;  /* 0x0000004000007945 */ /* 0x000fe80003800000 */
[----:B------:R-:W-:Y:S05]  /*5660*/  @P3 BRA `(.L_x_5796) ;  /* 0x0000000000083947 */ /* 0x000fea0003800000 */
[----:B------:R-:W1:Y:S02]  /*5670*/  FENCE.VIEW.ASYNC.G ;  /* 0x00000000000073c6 */ /* 0x000e640000000100 */
[----:B-1----:R-:W-:Y:S06]  /*5680*/  BAR.ARV 0xc, 0x180 ;  /* 0x0306000000007b1d */ /* 0x002fec0000002000 */
.L_x_5796:
[----:B------:R-:W-:Y:S05]  /*5690*/  BSYNC B0 ;  /* 0x0000000000007941 */ /* 0x000fea0003800000 */
.L_x_5795:
[----:B------:R-:W-:Y:S01]  /*56a0*/  UISETP.NE.AND UP0, UPT, UR39, 0x1, UPT ;  /* 0x000000012700788c */ /* 0x000fe2000bf05270 */
[----:B------:R-:W-:Y:S05]  /*56b0*/  BSSY B7, `(.L_x_5797) ;  /* 0x0001085000077945 */ /* 0x000fea0003800000 */
[----:B------:R-:W-:-:S13]  /*56c0*/  PLOP3.LUT P0, PT, PT, PT, UP0, 0x80, 0x0 ;  /* 0x000000000000781c */ /* 0x000fda0003f0f008 */
[----:B------:R-:W-:Y:S05]  /*56d0*/  @!P0 BRA `(.L_x_5798) ;  /* 0x0000002400508947 */ /* 0x000fea0003800000 */
[----:B------:R-:W1:Y:S01]  /*56e0*/  LDC R0, c[0x0][0x448] ;  /* 0x00011200ff007b82 */ /* 0x000e620000000800 */
[----:B------:R-:W-:-:S07]  /*56f0*/  IADD3 R23, R184, 0x1, -R23 ;  /* 0x00000001b8177810 */ /* 0x000fce0007ffe817 */
[----:B------:R-:W2:Y:S01]  /*5700*/  LDC.64 R4, c[0x0][0x9e0] ;  /* 0x00027800ff047b82 */ /* 0x000ea20000000a00 */
[----:B-1----:R-:W-:Y:S01]  /*5710*/  ISETP.NE.AND P1, PT, R0, 0x1, PT ;  /* 0x000000010000780c */ /* 0x002fe20003f25270 */
[----:B------:R-:W-:Y:S01]  /*5720*/  VIADD R0, R196, 0x3f ;  /* 0x0000003fc4007836 */ /* 0x000fe20000000000 */
        /* <DEDUP_REMOVED lines=19> */
.L_x_5801:
[----:B------:R-:W-:-:S13]  /*5860*/  ISETP.NE.AND P0, PT, R5, 0x1, PT ;  /* 0x000000010500780c */ /* 0x000fda0003f05270 */
[----:B------:R-:W1:Y:S02]  /*5870*/  @P0 LDC.64 R6, c[0x0][0x9e8] ;  /* 0x00027a00ff060b82 */ /* 0x000e640000000a00 */
[----:B-1----:R-:W-:-:S05]  /*5880*/  @P0 IMAD.HI.U32 R6, R0, R6, RZ ;  /* 0x0000000600060227 */ /* 0x002fca00078e00ff */
[----:B------:R-:W-:-:S07]  /*5890*/  @P0 SHF.R.U32.HI R0, RZ, R7, R6 ;  /* 0x00000007ff000219 */ /* 0x000fce0000011606 */
.L_x_5802:
[----:B------:R-:W-:Y:S05]  /*58a0*/  BSYNC B0 ;  /* 0x0000000000007941 */ /* 0x000fea0003800000 */
.L_x_5800:
[----:B------:R-:W-:-:S05]  /*58b0*/  IMAD R3, R0, R5, R5 ;  /* 0x0000000500037224 */ /* 0x000fca00078e0205 */
[----:B------:R-:W-:-:S07]  /*58c0*/  VIMNMX R4, R4, R3, PT ;  /* 0x0000000304047248 */ /* 0x000fce0003fe0100 */
.L_x_5799:
[----:B------:R-:W1:Y:S01]  /*58d0*/  @P1 LDC R7, c[0x0][0x44c] ;  /* 0x00011300ff071b82 */ /* 0x000e620000000800 */
[----:B------:R-:W-:Y:S01]  /*58e0*/  VIADD R4, R4, 0x3f ;  /* 0x0000003f04047836 */ /* 0x000fe20000000000 */
[----:B------:R-:W-:Y:S01]  /*58f0*/  ULDC UR4, c[0x0][0x9dc] ;  /* 0x0002770000047ab9 */ /* 0x000fe20000000800 */
[----:B------:R-:W-:-:S03]  /*5900*/  IMAD.MOV.U32 R0, RZ, RZ, R196 ;  /* 0x000000ffff007224 */ /* 0x000fc600078e00c4 */
[----:B------:R-:W-:Y:S02]  /*5910*/  SHF.R.S32.HI R3, RZ, 0x1f, R4 ;  /* 0x0000001fff037819 */ /* 0x000fe40000011404 */
[----:B------:R-:W2:Y:S02]  /*5920*/  @P1 LDC R6, c[0x0][0x450] ;  /* 0x00011400ff061b82 */ /* 0x000ea40000000800 */
[----:B------:R-:W-:-:S04]  /*5930*/  LEA.HI R3, R3, R4, RZ, 0x6 ;  /* 0x0000000403037211 */ /* 0x000fc800078f30ff */
[----:B------:R-:W-:-:S04]  /*5940*/  SHF.R.S32.HI R3, RZ, 0x6, R3 ;  /* 0x00000006ff037819 */ /* 0x000fc80000011403 */
[----:B------:R-:W-:Y:S01]  /*5950*/  VIMNMX R38, R38, R3, PT ;  /* 0x0000000326267248 */ /* 0x000fe20003fe0100 */
[----:B-1----:R-:W-:-:S05]  /*5960*/  @P1 IMAD.HI.U32 R7, R196, R7, RZ ;  /* 0x00000007c4071227 */ /* 0x002fca00078e00ff */
[----:B--2---:R-:W-:-:S05]  /*5970*/  @P1 SHF.R.U32.HI R0, RZ, R6, R7 ;  /* 0x00000006ff001219 */ /* 0x004fca0000011607 */
        /* <DEDUP_REMOVED lines=13> */
.L_x_5805:
[----:B------:R-:W-:-:S13]  /*5a50*/  ISETP.NE.AND P0, PT, R5, 0x1, PT ;  /* 0x000000010500780c */ /* 0x000fda0003f05270 */
[----:B------:R-:W1:Y:S02]  /*5a60*/  @P0 LDC.64 R6, c[0x0][0x9e8] ;  /* 0x00027a00ff060b82 */ /* 0x000e640000000a00 */
[----:B-1----:R-:W-:-:S05]  /*5a70*/  @P0 IMAD.HI.U32 R6, R37, R6, RZ ;  /* 0x0000000625060227 */ /* 0x002fca00078e00ff */
[----:B------:R-:W-:-:S07]  /*5a80*/  @P0 SHF.R.U32.HI R37, RZ, R7, R6 ;  /* 0x00000007ff250219 */ /* 0x000fce0000011606 */
.L_x_5806:
[----:B------:R-:W-:Y:S05]  /*5a90*/  BSYNC B0 ;  /* 0x0000000000007941 */ /* 0x000fea0003800000 */
.L_x_5804:
[----:B------:R-:W-:-:S05]  /*5aa0*/  IMAD R5, R37, R5, RZ ;  /* 0x0000000525057224 */ /* 0x000fca00078e02ff */
[----:B------:R-:W-:-:S07]  /*5ab0*/  VIMNMX R0, R0, R5, !PT ;  /* 0x0000000500007248 */ /* 0x000fce0007fe0100 */
.L_x_5803:
[----:B------:R-:W-:Y:S01]  /*5ac0*/  SHF.R.S32.HI R3, RZ, 0x1f, R0 ;  /* 0x0000001fff037819 */ /* 0x000fe20000011400 */
[----:B------:R-:W-:Y:S03]  /*5ad0*/  BSSY B0, `(.L_x_5807) ;  /* 0x0000027000007945 */ /* 0x000fe60003800000 */
[----:B------:R-:W-:-:S04]  /*5ae0*/  LEA.HI R3, R3, R0, RZ, 0x6 ;  /* 0x0000000003037211 */ /* 0x000fc800078f30ff */
[----:B------:R-:W-:-:S04]  /*5af0*/  SHF.R.S32.HI R3, RZ, 0x6, R3 ;  /* 0x00000006ff037819 */ /* 0x000fc80000011403 */
[----:B------:R-:W-:Y:S01]  /*5b00*/  VIMNMX R9, RZ, R3, !PT ;  /* 0x00000003ff097248 */ /* 0x000fe20007fe0100 */
[----:B------:R-:W-:-:S03]  /*5b10*/  IMAD.MOV.U32 R3, RZ, RZ, RZ ;  /* 0x000000ffff037224 */ /* 0x000fc600078e00ff */
[----:B------:R-:W-:-:S13]  /*5b20*/  ISETP.GT.AND P0, PT, R38, R9, PT ;  /* 0x000000092600720c */ /* 0x000fda0003f04270 */
[----:B------:R-:W-:Y:S05]  /*5b30*/  @!P0 BRA `(.L_x_5808) ;  /* 0x0000000000808947 */ /* 0x000fea0003800000 */
[----:B------:R-:W2:Y:S01]  /*5b40*/  LDL R4, [R1+0x4c] ;  /* 0x00004c0001047983 */ /* 0x000ea20000100800 */
[----:B------:R-:W-:Y:S01]  /*5b50*/  ULDC UR4, c[0x0][0x9f0] ;  /* 0x00027c0000047ab9 */ /* 0x000fe20000000800 */
[----:B--2---:R-:W-:-:S04]  /*5b60*/  ISETP.NE.AND P0, PT, R4, RZ, PT ;  /* 0x000000ff0400720c */ /* 0x004fc80003f05270 */
[----:B0-----:R-:W-:-:S04]  /*5b70*/  SEL R11, R4, UR4, P0 ;  /* 0x00000004040b7c07 */ /* 0x001fc80008000000 */
[-C--:B------:R-:W-:Y:S02]  /*5b80*/  IABS R6, R11.reuse ;  /* 0x0000000b00067213 */ /* 0x080fe40000000000 */
[----:B------:R-:W-:Y:S02]  /*5b90*/  IADD3 R0, R11, -0x1, R38 ;  /* 0xffffffff0b007810 */ /* 0x000fe40007ffe026 */
[----:B------:R-:W0:Y:S01]  /*5ba0*/  I2F.RP R3, R6 ;  /* 0x0000000600037306 */ /* 0x000e220000209400 */
[----:B---3--:R-:W-:Y:S02]  /*5bb0*/  IABS R10, R11 ;  /* 0x0000000b000a7213 */ /* 0x008fe40000000000 */
        /* <DEDUP_REMOVED lines=24> */
.L_x_5808:
[----:B------:R-:W-:Y:S05]  /*5d40*/  BSYNC B0 ;  /* 0x0000000000007941 */ /* 0x000fea0003800000 */
.L_x_5807:
[----:B------:R-:W2:Y:S01]  /*5d50*/  LDL R0, [R1+0x54] ;  /* 0x0000540001007983 */ /* 0x000ea20000100800 */
        /* <DEDUP_REMOVED lines=65> */
[----:B--2---:R-:W-:-:S05]  /*6170*/  IMAD R0, R0, R3, R9 ;  /* 0x0000000300007224 */ /* 0x004fca00078e0209 */
[----:B------:R-:W-:Y:S02]  /*6180*/  VIADDMNMX R3, R0, R3, R38, PT ;  /* 0x0000000300037246 */ /* 0x000fe40003800126 */
[----:B------:R-:W-:Y:S02]  /*6190*/  CS2R R38, SRZ ;  /* 0x0000000000267805 */ /* 0x000fe4000001ff00 */
[----:B------:R-:W-:-:S13]  /*61a0*/  ISETP.GT.AND P1, PT, R3, R0, PT ;  /* 0x000000000300720c */ /* 0x000fda0003f24270 */
[----:B------:R-:W-:Y:S05]  /*61b0*/  @!P1 BRA `(.L_x_5809) ;  /* 0x000000fc00509947 */ /* 0x000fea0003800000 */
[----:B------:R-:W2:Y:S04]  /*61c0*/  LDL R8, [R1+0x5c] ;  /* 0x00005c0001087983 */ /* 0x000ea80000100800 */
[----:B--2---:R-:W1:Y:S02]  /*61d0*/  SHFL.IDX PT, R4, R8, RZ, 0x1f ;  /* 0x00001fff08047589 */ /* 0x004e6400000e0000 */
[----:B-1----:R-:W-:-:S04]  /*61e0*/  LEA.HI R5, R4, R4, RZ, 0x1 ;  /* 0x0000000404057211 */ /* 0x002fc800078f08ff */
        /* <DEDUP_REMOVED lines=11> */
.L_x_5810:
[C---:B------:R-:W-:Y:S01]  /*62a0*/  IMAD R12, R17.reuse, 0x8, R2 ;  /* 0x00000008110c7824 */ /* 0x040fe200078e0202 */
[----:B------:R-:W-:Y:S01]  /*62b0*/  SHF.L.U32 R5, R22, 0x1f, RZ ;  /* 0x0000001f16057819 */ /* 0x000fe200000006ff */
[----:B------:R-:W-:Y:S01]  /*62c0*/  VIADD R4, R2, 0x26800 ;  /* 0x0002680002047836 */ /* 0x000fe20000000000 */
[----:B------:R-:W-:Y:S01]  /*62d0*/  BSSY B0, `(.L_x_5811) ;  /* 0x0000008000007945 */ /* 0x000fe20003800000 */
[----:B------:R-:W-:Y:S01]  /*62e0*/  IMAD R6, R17, 0x1000, R20 ;  /* 0x0000100011067824 */ /* 0x000fe200078e0214 */
[----:B------:R-:W1:Y:S01]  /*62f0*/  SYNCS.PHASECHK.TRANS64.TRYWAIT P1, [R12+URZ+0x28c50], R5 ;  /* 0x028c50050c0075a7 */ /* 0x000e62000802017f */
[----:B------:R-:W-:Y:S01]  /*6300*/  IMAD.MOV.U32 R7, RZ, RZ, 0x40000040 ;  /* 0x40000040ff077424 */ /* 0x000fe200078e00ff */
[----:B------:R-:W-:-:S04]  /*6310*/  SHF.R.U32.HI R4, RZ, 0x4, R4 ;  /* 0x00000004ff047819 */ /* 0x000fc80000011604 */
[----:B------:R-:W-:-:S04]  /*6320*/  LOP3.LUT R4, R4, 0x3fff, RZ, 0xc0, !PT ;  /* 0x00003fff04047812 */ /* 0x000fc800078ec0ff */
[----:B------:R-:W-:Y:S01]  /*6330*/  LOP3.LUT R4, R4, 0x10000, RZ, 0xfc, !PT ;  /* 0x0001000004047812 */ /* 0x000fe200078efcff */
[----:B-1----:R-:W-:Y:S06]  /*6340*/  @!P1 BRA `(.L_x_5812) ;  /* 0x000001d800149947 */ /* 0x002fec0003800000 */
.L_x_6136:
[----:B------:R-:W-:Y:S05]  /*6350*/  BSYNC B0 ;  /* 0x0000000000007941 */ /* 0x000fea0003800000 */
.L_x_5811:
[----:B------:R-:W-:Y:S01]  /*6360*/  BAR.SYNC.DEFER_BLOCKING 0xe, 0x100 ;  /* 0x0384000000007b1d */ /* 0x000fe20000010000 */
[----:B-1----:R-:W-:Y:S01]  /*6370*/  IMAD.MOV.U32 R5, RZ, RZ, 0x40000040 ;  /* 0x40000040ff057424 */ /* 0x002fe200078e00ff */
[C---:B------:R-:W-:Y:S01]  /*6380*/  R2UR UR14, R6.reuse ;  /* 0x00000000060e72ca */ /* 0x040fe200000e0000 */
[----:B---3--:R-:W-:Y:S01]  /*6390*/  VIADD R10, R6, 0x100 ;  /* 0x00000100060a7836 */ /* 0x008fe20000000000 */
[----:B------:R-:W-:Y:S01]  /*63a0*/  R2UR UR15, R7 ;  /* 0x00000000070f72ca */ /* 0x000fe200000e0000 */
        /* <DEDUP_REMOVED lines=18> */
[----:B-----5:R-:W-:Y:S01]  /*64d0*/  WARPGROUP.ARRIVE ;  /* 0x00000000000079c5 */ /* 0x020fe20000000000 */
        /* <DEDUP_REMOVED lines=24> */
.L_x_5813:
[----:B------:R-:W-:Y:S01]  /*6660*/  VIADD R3, R3, 0xfffffffe ;  /* 0xfffffffe03037836 */ /* 0x000fe20000000000 */
[----:B------:R-:W-:Y:S01]  /*6670*/  BSSY B0, `(.L_x_5814) ;  /* 0x00000cc000007945 */ /* 0x000fe20003800000 */
[----:B------:R-:W-:-:S03]  /*6680*/  VIADD R12, R12, 0x28c60 ;  /* 0x00028c600c0c7836 */ /* 0x000fc60000000000 */
[----:B------:R-:W-:Y:S02]  /*6690*/  ISETP.GE.AND P1, PT, R3, R0, PT ;  /* 0x000000000300720c */ /* 0x000fe40003f26270 */
[----:B------:R-:W-:-:S04]  /*66a0*/  PRMT R12, R186, 0x654, R12 ;  /* 0x00000654ba0c7816 */ /* 0x000fc8000000000c */
[----:B------:R0:W-:Y:S07]  /*66b0*/  SYNCS.ARRIVE.TRANS64.RED.A1T0 RZ, [R12+URZ], RZ ;  /* 0x000000ff0cff79a7 */ /* 0x0001ee000810043f */
[----:B------:R-:W-:Y:S05]  /*66c0*/  @!P1 BRA `(.L_x_5815) ;  /* 0x0000000c00189947 */ /* 0x000fea0003800000 */
.L_x_5822:
[----:B------:R-:W-:Y:S01]  /*66d0*/  BAR.SYNC.DEFER_BLOCKING 0xe, 0x100 ;  /* 0x0384000000007b1d */ /* 0x000fe20000010000 */
[----:B0-----:R-:W-:Y:S01]  /*66e0*/  IMAD R12, R17, 0x40, R194 ;  /* 0x00000040110c7824 */ /* 0x001fe200078e02c2 */
[----:B------:R-:W-:Y:S01]  /*66f0*/  ISETP.GT.AND P2, PT, R3, R0, PT ;  /* 0x000000000300720c */ /* 0x000fe20003f44270 */
[----:B------:R-:W-:Y:S02]  /*6700*/  VIADD R17, R17, 0x1 ;  /* 0x0000000111117836 */ /* 0x000fe40000000000 */
[----:B------:R-:W-:Y:S02]  /*6710*/  IMAD R12, R12, 0x4, R2 ;  /* 0x000000040c0c7824 */ /* 0x000fe400078e0202 */
[----:B------:R-:W-:Y:S01]  /*6720*/  VIADD R3, R3, 0xffffffff ;  /* 0xffffffff03037836 */ /* 0x000fe20000000000 */
[----:B------:R-:W-:-:S04]  /*6730*/  ISETP.NE.AND P1, PT, R17, 0x2, PT ;  /* 0x000000021100780c */ /* 0x000fc80003f25270 */
[----:B------:R-:W-:Y:S01]  /*6740*/  SEL R17, R17, RZ, P1 ;  /* 0x000000ff11117207 */ /* 0x000fe20000800000 */
[----:B------:R-:W0:Y:S04]  /*6750*/  LDS R13, [R12+0x28800] ;  /* 0x028800000c0d7984 */ /* 0x000e280000000800 */
[----:B-1----:R-:W1:Y:S01]  /*6760*/  LDS R12, [R12+0x28820] ;  /* 0x028820000c0c7984 */ /* 0x002e620000000800 */
        /* <DEDUP_REMOVED lines=132> */
.L_x_5816:
[----:B------:R-:W-:Y:S01]  /*6fb0*/  IMAD R21, R17, 0x8, R2 ;  /* 0x0000000811157824 */ /* 0x000fe200078e0202 */
[----:B------:R-:W-:-:S04]  /*6fc0*/  SHF.L.U32 R12, R22, 0x1f, RZ ;  /* 0x0000001f160c7819 */ /* 0x000fc800000006ff */
[----:B------:R0:W1:Y:S01]  /*6fd0*/  SYNCS.PHASECHK.TRANS64.TRYWAIT P1, [R21+URZ+0x28c50], R12 ;  /* 0x028c500c150075a7 */ /* 0x000062000802017f */
[----:B------:R-:W-:Y:S05]  /*6fe0*/  @!P0 BRA `(.L_x_5817) ;  /* 0x0000000000048947 */ /* 0x000fea0003800000 */
[----:B------:R-:W-:Y:S01]  /*6ff0*/  BPT.TRAP 0x1 ;  /* 0x000000040000795c */ /* 0x000fe20000300000 */
.L_x_5817:
[----:B------:R-:W-:Y:S04]  /*7000*/  BSSY B1, `(.L_x_5818) ;  /* 0x0000004000017945 */ /* 0x000fe80003800000 */
[----:B-1----:R-:W-:Y:S05]  /*7010*/  @P1 BRA `(.L_x_5819) ;  /* 0x0000000000081947 */ /* 0x002fea0003800000 */
[----:B------:R-:W1:Y:S02]  /*7020*/  SYNCS.PHASECHK.TRANS64.TRYWAIT P1, [R21+URZ+0x28c50], R12 ;  /* 0x028c500c150075a7 */ /* 0x000e64000802017f */
[----:B-1----:R-:W-:Y:S05]  /*7030*/  @!P1 BRA `(.L_x_5820) ;  /* 0x000001c800ec9947 */ /* 0x002fea0003800000 */
.L_x_5819:
[----:B------:R-:W-:Y:S05]  /*7040*/  BSYNC B1 ;  /* 0x0000000000017941 */ /* 0x000fea0003800000 */
.L_x_5818:
[----:B01----:R-:W-:Y:S01]  /*7050*/  IMAD R12, R17, 0x1000, R20 ;  /* 0x00001000110c7824 */ /* 0x003fe200078e0214 */
[----:B------:R-:W-:Y:S01]  /*7060*/  R2UR UR4, R4 ;  /* 0x00000000040472ca */ /* 0x000fe200000e0000 */
[----:B------:R-:W-:Y:S01]  /*7070*/  IMAD.MOV.U32 R13, RZ, RZ, 0x40000040 ;  /* 0x40000040ff0d7424 */ /* 0x000fe200078e00ff */
[----:B------:R-:W-:Y:S01]  /*7080*/  R2UR UR5, R5 ;  /* 0x00000000050572ca */ /* 0x000fe200000e0000 */
[----:B------:R-:W-:Y:S01]  /*7090*/  WARPGROUP.ARRIVE ;  /* 0x00000000000079c5 */ /* 0x000fe20000000000 */
[C---:B------:R-:W-:Y:S01]  /*70a0*/  R2UR UR6, R12.reuse ;  /* 0x000000000c0672ca */ /* 0x040fe200000e0000 */
[----:B------:R-:W-:Y:S01]  /*70b0*/  VIADD R14, R12, 0x80 ;  /* 0x000000800c0e7836 */ /* 0x000fe20000000000 */
[----:B------:R-:W-:Y:S01]  /*70c0*/  R2UR UR7, R13 ;  /* 0x000000000d0772ca */ /* 0x000fe200000e0000 */
[----:B------:R-:W-:Y:S02]  /*70d0*/  IMAD.MOV.U32 R15, RZ, RZ, 0x40000040 ;  /* 0x40000040ff0f7424 */ /* 0x000fe400078e00ff */
[----:B------:R-:W-:-:S10]  /*70e0*/  IMAD.MOV.U32 R13, RZ, RZ, 0x40000040 ;  /* 0x40000040ff0d7424 */ /* 0x000fd400078e00ff */
        /* <DEDUP_REMOVED lines=27> */
[----:B------:R-:W-:Y:S03]  /*72a0*/  HGMMA.64x256x16.F32.BF16 R24, gdesc[UR4].tnspB, R24, gsb0 ;  /* 0x43e00000041879f0 */ /* 0x000fe60008001818 */
[----:B------:R-:W-:Y:S02]  /*72b0*/  WARPGROUP.DEPBAR.LE gsb0, 0x0 ;  /* 0x00008000000079c5 */ /* 0x000fe40000010000 */
[----:B------:R-:W-:Y:S06]  /*72c0*/  BAR.ARV 0xf, 0x100 ;  /* 0x03c4000000007b1d */ /* 0x000fec0000002000 */
[----:B------:R-:W-:Y:S05]  /*72d0*/  @!P0 BRA `(.L_x_5821) ;  /* 0x0000000000048947 */ /* 0x000fea0003800000 */
[----:B------:R-:W-:Y:S01]  /*72e0*/  BPT.TRAP 0x1 ;  /* 0x000000040000795c */ /* 0x000fe20000300000 */
.L_x_5821:
[----:B------:R-:W-:-:S05]  /*72f0*/  VIADD R21, R21, 0x28c60 ;  /* 0x00028c6015157836 */ /* 0x000fca0000000000 */
[----:B------:R-:W-:-:S04]  /*7300*/  PRMT R21, R186, 0x654, R21 ;  /* 0x00000654ba157816 */ /* 0x000fc80000000015 */
[----:B------:R1:W-:Y:S01]  /*7310*/  SYNCS.ARRIVE.TRANS64.RED.A1T0 RZ, [R21+URZ], RZ ;  /* 0x000000ff15ff79a7 */ /* 0x0003e2000810043f */
[----:B------:R-:W-:Y:S05]  /*7320*/  @P2 BRA `(.L_x_5822) ;  /* 0xfffffff000e82947 */ /* 0x000fea000383ffff */
.L_x_5815:
[----:B------:R-:W-:Y:S05]  /*7330*/  BSYNC B0 ;  /* 0x0000000000007941 */ /* 0x000fea0003800000 */
.L_x_5814:
        /* <DEDUP_REMOVED lines=142> */
.L_x_5798:
        /* <DEDUP_REMOVED lines=24> */
.L_x_5825:
[----:B------:R-:W-:-:S13]  /*7da0*/  ISETP.NE.AND P0, PT, R5, 0x1, PT ;  /* 0x000000010500780c */ /* 0x000fda0003f05270 */
[----:B------:R-:W1:Y:S02]  /*7db0*/  @P0 LDC.64 R6, c[0x0][0x9e8] ;  /* 0x00027a00ff060b82 */ /* 0x000e640000000a00 */
[----:B-1----:R-:W-:-:S05]  /*7dc0*/  @P0 IMAD.HI.U32 R6, R0, R6, RZ ;  /* 0x0000000600060227 */ /* 0x002fca00078e00ff */
[----:B------:R-:W-:-:S07]  /*7dd0*/  @P0 SHF.R.U32.HI R0, RZ, R7, R6 ;  /* 0x00000007ff000219 */ /* 0x000fce0000011606 */
.L_x_5826:
[----:B------:R-:W-:Y:S05]  /*7de0*/  BSYNC B0 ;  /* 0x0000000000007941 */ /* 0x000fea0003800000 */
.L_x_5824:
[----:B------:R-:W-:-:S05]  /*7df0*/  IMAD R3, R0, R5, R5 ;  /* 0x0000000500037224 */ /* 0x000fca00078e0205 */
[----:B------:R-:W-:-:S07]  /*7e00*/  VIMNMX R4, R4, R3, PT ;  /* 0x0000000304047248 */ /* 0x000fce0003fe0100 */
.L_x_5823:
        /* <DEDUP_REMOVED lines=24> */
.L_x_5829:
[----:B------:R-:W-:-:S13]  /*7f90*/  ISETP.NE.AND P0, PT, R5, 0x1, PT ;  /* 0x000000010500780c */ /* 0x000fda0003f05270 */
[----:B------:R-:W1:Y:S02]  /*7fa0*/  @P0 LDC.64 R6, c[0x0][0x9e8] ;  /* 0x00027a00ff060b82 */ /* 0x000e640000000a00 */
[----:B-1----:R-:W-:-:S05]  /*7fb0*/  @P0 IMAD.HI.U32 R6, R37, R6, RZ ;  /* 0x0000000625060227 */ /* 0x002fca00078e00ff */
[----:B------:R-:W-:-:S07]  /*7fc0*/  @P0 SHF.R.U32.HI R37, RZ, R7, R6 ;  /* 0x00000007ff250219 */ /* 0x000fce0000011606 */
.L_x_5830:
[----:B------:R-:W-:Y:S05]  /*7fd0*/  BSYNC B0 ;  /* 0x0000000000007941 */ /* 0x000fea0003800000 */
.L_x_5828:
[----:B------:R-:W-:-:S05]  /*7fe0*/  IMAD R5, R37, R5, RZ ;  /* 0x0000000525057224 */ /* 0x000fca00078e02ff */
[----:B------:R-:W-:-:S07]  /*7ff0*/  VIMNMX R0, R0, R5, !PT ;  /* 0x0000000500007248 */ /* 0x000fce0007fe0100 */
.L_x_5827:
[----:B------:R-:W-:Y:S01]  /*8000*/  SHF.R.S32.HI R3, RZ, 0x1f, R0 ;  /* 0x0000001fff037819 */ /* 0x000fe20000011400 */
[----:B------:R-:W-:Y:S01]  /*8010*/  BSSY B0, `(.L_x_5831) ;  /* 0x0000027000007945 */ /* 0x000fe20003800000 */
[----:B------:R-:W-:Y:S02]  /*8020*/  IMAD.MOV.U32 R168, RZ, RZ, RZ ;  /* 0x000000ffffa87224 */ /* 0x000fe400078e00ff */
[----:B------:R-:W-:-:S04]  /*8030*/  LEA.HI R3, R3, R0, RZ, 0x6 ;  /* 0x0000000003037211 */ /* 0x000fc800078f30ff */
[----:B------:R-:W-:-:S04]  /*8040*/  SHF.R.S32.HI R3, RZ, 0x6, R3 ;  /* 0x00000006ff037819 */ /* 0x000fc80000011403 */
[----:B------:R-:W-:-:S04]  /*8050*/  VIMNMX R207, RZ, R3, !PT ;  /* 0x00000003ffcf7248 */ /* 0x000fc80007fe0100 */
[----:B------:R-:W-:-:S13]  /*8060*/  ISETP.GT.AND P0, PT, R38, R207, PT ;  /* 0x000000cf2600720c */ /* 0x000fda0003f04270 */
[----:B------:R-:W-:Y:S05]  /*8070*/  @!P0 BRA `(.L_x_5832) ;  /* 0x0000000000808947 */ /* 0x000fea0003800000 */
[----:B------:R-:W2:Y:S01]  /*8080*/  LDL R4, [R1+0x4c] ;  /* 0x00004c0001047983 */ /* 0x000ea20000100800 */
[----:B------:R-:W-:Y:S01]  /*8090*/  ULDC UR4, c[0x0][0x9f0] ;  /* 0x00027c0000047ab9 */ /* 0x000fe20000000800 */
[----:B--2---:R-:W-:-:S04]  /*80a0*/  ISETP.NE.AND P0, PT, R4, RZ, PT ;  /* 0x000000ff0400720c */ /* 0x004fc80003f05270 */
[----:B------:R-:W-:-:S04]  /*80b0*/  SEL R9, R4, UR4, P0 ;  /* 0x0000000404097c07 */ /* 0x000fc80008000000 */
[-C--:B------:R-:W-:Y:S02]  /*80c0*/  IABS R6, R9.reuse ;  /* 0x0000000900067213 */ /* 0x080fe40000000000 */
[----:B------:R-:W-:Y:S02]  /*80d0*/  IADD3 R0, R9, -0x1, R38 ;  /* 0xffffffff09007810 */ /* 0x000fe40007ffe026 */
[----:B------:R-:W1:Y:S01]  /*80e0*/  I2F.RP R3, R6 ;  /* 0x0000000600037306 */ /* 0x000e620000209400 */
[----:B---3--:R-:W-:Y:S02]  /*80f0*/  IABS R10, R9 ;  /* 0x00000009000a7213 */ /* 0x008fe40000000000 */
[----:B------:R-:W-:-:S05]  /*8100*/  IMAD.IADD R0, R0, 0x1, -R207 ;  /* 0x0000000100007824 */ /* 0x000fca00078e0acf */
[----:B------:R-:W-:Y:S02]  /*8110*/  IABS R8, R0 ;  /* 0x0000000000087213 */ /* 0x000fe40000000000 */
[----:B------:R-:W-:-:S04]  /*8120*/  LOP3.LUT R0, R0, R9, RZ, 0x3c, !PT ;  /* 0x0000000900007212 */ /* 0x000fc800078e3cff */
[----:B------:R-:W-:Y:S01]  /*8130*/  ISETP.GE.AND P2, PT, R0, RZ, PT ;  /* 0x000000ff0000720c */ /* 0x000fe20003f46270 */
[----:B-1----:R-:W1:Y:S02]  /*8140*/  MUFU.RCP R3, R3 ;  /* 0x0000000300037308 */ /* 0x002e640000001000 */
[----:B-1----:R-:W-:Y:S02]  /*8150*/  VIADD R4, R3, 0xffffffe ;  /* 0x0ffffffe03047836 */ /* 0x002fe40000000000 */
[----:B------:R-:W-:-:S04]  /*8160*/  IMAD.MOV R3, RZ, RZ, -R10 ;  /* 0x000000ffff037224 */ /* 0x000fc800078e0a0a */
[----:B------:R1:W2:Y:S02]  /*8170*/  F2I.FTZ.U32.TRUNC.NTZ R5, R4 ;  /* 0x0000000400057305 */ /* 0x0002a4000021f000 */
[----:B-1----:R-:W-:Y:S02]  /*8180*/  IMAD.MOV.U32 R4, RZ, RZ, RZ ;  /* 0x000000ffff047224 */ /* 0x002fe400078e00ff */
[----:B--2---:R-:W-:-:S04]  /*8190*/  IMAD.MOV R7, RZ, RZ, -R5 ;  /* 0x000000ffff077224 */ /* 0x004fc800078e0a05 */
        /* <DEDUP_REMOVED lines=14> */
.L_x_5832:
[----:B------:R-:W-:Y:S05]  /*8280*/  BSYNC B0 ;  /* 0x0000000000007941 */ /* 0x000fea0003800000 */
.L_x_5831:
        /* <DEDUP_REMOVED lines=71> */
[----:B------:R-:W2:Y:S01]  /*8700*/  LDL R0, [R1+0x5c] ;  /* 0x00005c0001007983 */ /* 0x000ea20000100800 */
[----:B------:R-:W-:Y:S03]  /*8710*/  BSSY B6, `(.L_x_5833) ;  /* 0x000001d000067945 */ /* 0x000fe60003800000 */
[----:B--2---:R-:W1:Y:S02]  /*8720*/  SHFL.IDX PT, R0, R0, RZ, 0x1f ;  /* 0x00001fff00007589 */ /* 0x004e6400000e0000 */
[----:B-1----:R-:W-:-:S04]  /*8730*/  LEA.HI R3, R0, R0, RZ, 0x1 ;  /* 0x0000000000037211 */ /* 0x002fc800078f08ff */
[----:B------:R-:W-:-:S05]  /*8740*/  LOP3.LUT R3, R3, 0x1fffe, RZ, 0xc0, !PT ;  /* 0x0001fffe03037812 */ /* 0x000fca00078ec0ff */
[----:B------:R-:W-:Y:S02]  /*8750*/  IMAD.IADD R3, R0, 0x1, -R3 ;  /* 0x0000000100037824 */ /* 0x000fe400078e0a03 */
[----:B------:R-:W-:Y:S02]  /*8760*/  VIADD R0, R2, 0x26800 ;  /* 0x0002680002007836 */ /* 0x000fe40000000000 */
[----:B------:R-:W-:-:S03]  /*8770*/  IMAD R3, R3, 0x8000, R2 ;  /* 0x0000800003037824 */ /* 0x000fc600078e0202 */
[----:B------:R-:W-:Y:S01]  /*8780*/  LOP3.LUT P0, RZ, R0, 0x3ff, RZ, 0xc0, !PT ;  /* 0x000003ff00ff7812 */ /* 0x000fe2000780c0ff */
[----:B------:R-:W-:-:S05]  /*8790*/  VIADD R3, R3, 0x400 ;  /* 0x0000040003037836 */ /* 0x000fca0000000000 */
[----:B------:R-:W-:-:S04]  /*87a0*/  SHF.R.U32.HI R3, RZ, 0x4, R3 ;  /* 0x00000004ff037819 */ /* 0x000fc80000011603 */
[----:B------:R-:W-:-:S04]  /*87b0*/  LOP3.LUT R3, R3, 0x3fff, RZ, 0xc0, !PT ;  /* 0x00003fff03037812 */ /* 0x000fc800078ec0ff */
[----:B------:R-:W-:Y:S01]  /*87c0*/  LOP3.LUT R195, R3, 0x2000000, RZ, 0xfc, !PT ;  /* 0x0200000003c37812 */ /* 0x000fe200078efcff */
[----:B------:R-:W-:Y:S06]  /*87d0*/  @!P0 BRA `(.L_x_5834) ;  /* 0x0000000000408947 */ /* 0x000fec0003800000 */
        /* <DEDUP_REMOVED lines=8> */
[----:B------:R-:W-:-:S02]  /*8860*/  IMAD.U32 R7, RZ, RZ, UR7 ;  /* 0x00000007ff077e24 */ /* 0x000fc4000f8e00ff */
[----:B---3--:R-:W-:Y:S02]  /*8870*/  IMAD.U32 R10, RZ, RZ, UR4 ;  /* 0x00000004ff0a7e24 */ /* 0x008fe4000f8e00ff */
[----:B0-----:R-:W-:Y:S02]  /*8880*/  IMAD.U32 R11, RZ, RZ, UR5 ;  /* 0x00000005ff0b7e24 */ /* 0x001fe4000f8e00ff */
[----:B------:R-:W-:Y:S02]  /*8890*/  IMAD.MOV.U32 R8, RZ, RZ, 0x70 ;  /* 0x00000070ff087424 */ /* 0x000fe400078e00ff */
[----:B------:R-:W-:Y:S02]  /*88a0*/  IMAD.MOV.U32 R12, RZ, RZ, 0x1 ;  /* 0x00000001ff0c7424 */ /* 0x000fe400078e00ff */
[----:B------:R-:W-:-:S07]  /*88b0*/  IMAD.MOV.U32 R13, RZ, RZ, RZ ;  /* 0x000000ffff0d7224 */ /* 0x000fce00078e00ff */
[----:B------:R-:W-:-:S07]  /*88c0*/  LEPC R20, `(.L_x_5834) ;  /* 0x000000001014794e */ /* 0x000fce0000000000 */
[----:B-1---5:R-:W-:Y:S05]  /*88d0*/  CALL.ABS.NOINC R14 ;  /* 0x000000000e007343 */ /* 0x022fea0003c00000 */
.L_x_5834:
[----:B------:R-:W-:Y:S05]  /*88e0*/  BSYNC B6 ;  /* 0x0000000000067941 */ /* 0x000fea0003800000 */
.L_x_5833:
        /* <DEDUP_REMOVED lines=13> */
.L_x_5838:
[----:B--2---:R2:W4:Y:S02]  /*89c0*/  SYNCS.PHASECHK.TRANS64.TRYWAIT P0, [R2+URZ+0x28c00], R3 ;  /* 0x028c0003020075a7 */ /* 0x004524000800017f */
[----:B----4-:R-:W-:Y:S05]  /*89d0*/  @!P0 NANOSLEEP.SYNCS 0x989680 ;  /* 0x009896800000895d */ /* 0x010fea0003900000 */
[----:B------:R-:W4:Y:S02]  /*89e0*/  @!P0 SYNCS.PHASECHK.TRANS64 P0, [R2+URZ+0x28c00], R3 ;  /* 0x028c0003020085a7 */ /* 0x000f24000800007f */
[----:B----4-:R-:W-:Y:S05]  /*89f0*/  @!P0 BRA `(.L_x_5838) ;  /* 0xfffffffc00f08947 */ /* 0x010fea000383ffff */
.L_x_5837:
[----:B------:R-:W-:Y:S05]  /*8a00*/  BSYNC B0 ;  /* 0x0000000000007941 */ /* 0x000fea0003800000 */
.L_x_5836:
[----:B------:R-:W-:Y:S05]  /*8a10*/  BRA `(.L_x_5839) ;  /* 0x0000002c00c07947 */ /* 0x000fea0003800000 */
.L_x_5835:
[----:B------:R-:W-:Y:S01]  /*8a20*/  VIADD R4, R2, 0x20400 ;  /* 0x0002040002047836 */ /* 0x000fe20000000000 */
[----:B-----5:R-:W-:Y:S01]  /*8a30*/  SHF.R.S32.HI R0, RZ, 0x1f, R80 ;  /* 0x0000001fff007819 */ /* 0x020fe20000011450 */
[----:B------:R-:W-:Y:S01]  /*8a40*/  ULDC.64 UR4, c[0x0][0x3f8] ;  /* 0x0000fe0000047ab9 */ /* 0x000fe20000000a00 */
[----:B------:R-:W-:Y:S01]  /*8a50*/  ULDC.64 UR6, c[0x0][0x408] ;  /* 0x0001020000067ab9 */ /* 0x000fe20000000a00 */
[----:B------:R-:W-:Y:S01]  /*8a60*/  IMAD.WIDE.U32 R24, R80, UR4, RZ ;  /* 0x0000000450187c25 */ /* 0x000fe2000f8e00ff */
[----:B------:R-:W-:Y:S01]  /*8a70*/  LOP3.LUT P0, RZ, R4, 0x3ff, RZ, 0xc0, !PT ;  /* 0x000003ff04ff7812 */ /* 0x000fe2000780c0ff */
[----:B------:R-:W-:Y:S02]  /*8a80*/  BSSY B6, `(.L_x_5840) ;  /* 0x0000019000067945 */ /* 0x000fe40003800000 */
[C---:B------:R-:W-:Y:S02]  /*8a90*/  IMAD R3, R0.reuse, UR4, RZ ;  /* 0x0000000400037c24 */ /* 0x040fe4000f8e02ff */
[----:B------:R-:W-:-:S02]  /*8aa0*/  IMAD R5, R0, UR6, RZ ;  /* 0x0000000600057c24 */ /* 0x000fc4000f8e02ff */
[C---:B------:R-:W-:Y:S02]  /*8ab0*/  IMAD R3, R80.reuse, UR5, R3 ;  /* 0x0000000550037c24 */ /* 0x040fe4000f8e0203 */
[C---:B------:R-:W-:Y:S02]  /*8ac0*/  IMAD R5, R80.reuse, UR7, R5 ;  /* 0x0000000750057c24 */ /* 0x040fe4000f8e0205 */
[----:B------:R-:W-:-:S04]  /*8ad0*/  IMAD.WIDE.U32 R80, R80, UR6, RZ ;  /* 0x0000000650507c25 */ /* 0x000fc8000f8e00ff */
[----:B------:R-:W-:Y:S02]  /*8ae0*/  IMAD.IADD R27, R3, 0x1, R25 ;  /* 0x00000001031b7824 */ /* 0x000fe400078e0219 */
[----:B------:R-:W-:Y:S01]  /*8af0*/  IMAD.IADD R29, R5, 0x1, R81 ;  /* 0x00000001051d7824 */ /* 0x000fe200078e0251 */
        /* <DEDUP_REMOVED lines=8> */
[----:B---3--:R-:W-:Y:S02]  /*8b80*/  IMAD.U32 R10, RZ, RZ, UR6 ;  /* 0x00000006ff0a7e24 */ /* 0x008fe4000f8e00ff */
[----:B------:R-:W-:-:S02]  /*8b90*/  IMAD.U32 R6, RZ, RZ, UR4 ;  /* 0x00000004ff067e24 */ /* 0x000fc4000f8e00ff */
[----:B------:R-:W-:Y:S02]  /*8ba0*/  IMAD.U32 R7, RZ, RZ, UR5 ;  /* 0x00000005ff077e24 */ /* 0x000fe4000f8e00ff */
[----:B0-----:R-:W-:Y:S02]  /*8bb0*/  IMAD.U32 R11, RZ, RZ, UR7 ;  /* 0x00000007ff0b7e24 */ /* 0x001fe4000f8e00ff */
[----:B------:R-:W-:Y:S02]  /*8bc0*/  IMAD.MOV.U32 R8, RZ, RZ, 0x70 ;  /* 0x00000070ff087424 */ /* 0x000fe400078e00ff */
[----:B------:R-:W-:Y:S02]  /*8bd0*/  IMAD.MOV.U32 R12, RZ, RZ, 0x1 ;  /* 0x00000001ff0c7424 */ /* 0x000fe400078e00ff */
[----:B------:R-:W-:-:S07]  /*8be0*/  IMAD.MOV.U32 R13, RZ, RZ, RZ ;  /* 0x000000ffff0d7224 */ /* 0x000fce00078e00ff */
[----:B------:R-:W-:-:S07]  /*8bf0*/  LEPC R20, `(.L_x_5841) ;  /* 0x000000001014794e */ /* 0x000fce0000000000 */
[----:B-1----:R-:W-:Y:S05]  /*8c00*/  CALL.ABS.NOINC R14 ;  /* 0x000000000e007343 */ /* 0x002fea0003c00000 */
.L_x_5841:
[----:B------:R-:W-:Y:S05]  /*8c10*/  BSYNC B6 ;  /* 0x0000000000067941 */ /* 0x000fea0003800000 */
.L_x_5840:
[----:B------:R-:W-:Y:S01]  /*8c20*/  ULDC.U8 UR4, c[0x0][0x410] ;  /* 0x0001040000047ab9 */ /* 0x000fe20000000000 */
[----:B------:R-:W-:Y:S01]  /*8c30*/  BSSY B0, `(.L_x_5842) ;  /* 0x00002c6000007945 */ /* 0x000fe20003800000 */
[----:B------:R-:W-:Y:S01]  /*8c40*/  ISETP.NE.AND P0, PT, RZ, UR4, PT ;  /* 0x00000004ff007c0c */ /* 0x000fe2000bf05270 */
[----:B------:R-:W-:-:S12]  /*8c50*/  IMAD.IADD R34, R193, 0x1, R196 ;  /* 0x00000001c1227824 */ /* 0x000fd800078e02c4 */
[----:B------:R-:W-:Y:S05]  /*8c60*/  @!P0 BRA `(.L_x_5843) ;  /* 0x0000001400b08947 */ /* 0x000fea0003800000 */
[----:B------:R-:W1:Y:S01]  /*8c70*/  LDC R6, c[0x0][0x448] ;  /* 0x00011200ff067b82 */ /* 0x000e620000000800 */
[----:B------:R-:W2:Y:S01]  /*8c80*/  S2R R0, SR_TID.X ;  /* 0x0000000000007919 */ /* 0x000ea20000002100 */
[----:B------:R-:W-:Y:S01]  /*8c90*/  ULDC.64 UR4, c[0x0][0x3f8] ;  /* 0x0000fe0000047ab9 */ /* 0x000fe20000000a00 */
[----:B------:R-:W-:Y:S01]  /*8ca0*/  ULDC.64 UR6, c[0x0][0x408] ;  /* 0x0001020000067ab9 */ /* 0x000fe20000000a00 */
[----:B------:R-:W-:Y:S02]  /*8cb0*/  IMAD.MOV.U32 R25, RZ, RZ, R27 ;  /* 0x000000ffff197224 */ /* 0x000fe400078e001b */
[----:B------:R-:W-:Y:S01]  /*8cc0*/  IMAD.MOV.U32 R81, RZ, RZ, R29 ;  /* 0x000000ffff517224 */ /* 0x000fe200078e001d */
[----:B-1----:R-:W-:Y:S01]  /*8cd0*/  ISETP.NE.AND P0, PT, R6, 0x1, PT ;  /* 0x000000010600780c */ /* 0x002fe20003f05270 */
[----:B--2---:R-:W-:-:S12]  /*8ce0*/  VIADD R3, R0, 0xffffff80 ;  /* 0xffffff8000037836 */ /* 0x004fd80000000000 */
[----:B------:R-:W1:Y:S01]  /*8cf0*/  @P0 LDC R0, c[0x0][0x44c] ;  /* 0x00011300ff000b82 */ /* 0x000e620000000800 */
[----:B------:R-:W-:-:S04]  /*8d00*/  SHF.R.S32.HI R4, RZ, 0x1f, R3 ;  /* 0x0000001fff047819 */ /* 0x000fc80000011403 */
[----:B------:R-:W-:-:S03]  /*8d10*/  LEA.HI R4, R4, R3, RZ, 0x2 ;  /* 0x0000000304047211 */ /* 0x000fc600078f10ff */
[----:B------:R-:W2:Y:S01]  /*8d20*/  @P0 LDC R5, c[0x0][0x450] ;  /* 0x00011400ff050b82 */ /* 0x000ea20000000800 */
[----:B------:R-:W-:-:S05]  /*8d30*/  LOP3.LUT R4, R4, 0xfffffffc, RZ, 0xc0, !PT ;  /* 0xfffffffc04047812 */ /* 0x000fca00078ec0ff */
[----:B------:R-:W-:-:S04]  /*8d40*/  IMAD.IADD R3, R3, 0x1, -R4 ;  /* 0x0000000103037824 */ /* 0x000fc800078e0a04 */
[----:B------:R-:W-:-:S04]  /*8d50*/  IMAD R3, R3, 0x20, R34 ;  /* 0x0000002003037824 */ /* 0x000fc800078e0222 */
[----:B-1----:R-:W-:-:S05]  /*8d60*/  @P0 IMAD.HI.U32 R0, R3, R0, RZ ;  /* 0x0000000003000227 */ /* 0x002fca00078e00ff */
[----:B--2---:R-:W-:-:S04]  /*8d70*/  @P0 SHF.R.U32.HI R3, RZ, R5, R0 ;  /* 0x00000005ff030219 */ /* 0x004fc80000011600 */
[----:B------:R-:W-:Y:S01]  /*8d80*/  SHF.R.S32.HI R0, RZ, 0x1f, R3 ;  /* 0x0000001fff007819 */ /* 0x000fe20000011403 */
[----:B------:R-:W-:-:S04]  /*8d90*/  IMAD.WIDE.U32 R24, R3, UR4, R24 ;  /* 0x0000000403187c25 */ /* 0x000fc8000f8e0018 */
[C---:B------:R-:W-:Y:S02]  /*8da0*/  IMAD R4, R0.reuse, UR4, RZ ;  /* 0x0000000400047c24 */ /* 0x040fe4000f8e02ff */
[----:B------:R-:W-:Y:S02]  /*8db0*/  IMAD R0, R0, UR6, RZ ;  /* 0x0000000600007c24 */ /* 0x000fe4000f8e02ff */
[C---:B------:R-:W-:Y:S01]  /*8dc0*/  IMAD R31, R3.reuse, UR5, R4 ;  /* 0x00000005031f7c24 */ /* 0x040fe2000f8e0204 */
[----:B------:R-:W-:Y:S01]  /*8dd0*/  ULDC.64 UR4, c[0x0][0x3e8] ;  /* 0x0000fa0000047ab9 */ /* 0x000fe20000000a00 */
[C---:B------:R-:W-:Y:S01]  /*8de0*/  IMAD.WIDE.U32 R80, R3.reuse, UR6, R80 ;  /* 0x0000000603507c25 */ /* 0x040fe2000f8e0050 */
[----:B---3--:R-:W-:Y:S01]  /*8df0*/  LEA R10, P0, R24, UR4, 0x1 ;  /* 0x00000004180a7c11 */ /* 0x008fe2000f8008ff */
        /* <DEDUP_REMOVED lines=13> */
.L_x_6142:
[----:B------:R-:W-:Y:S01]  /*8ed0*/  IMAD R33, R23, R6, RZ ;  /* 0x0000000617217224 */ /* 0x000fe200078e02ff */
[----:B------:R-:W-:Y:S01]  /*8ee0*/  BSSY B1, `(.L_x_5845) ;  /* 0x000001e000017945 */ /* 0x000fe20003800000 */
[----:B------:R-:W-:Y:S02]  /*8ef0*/  CS2R R24, SRZ ;  /* 0x0000000000187805 */ /* 0x000fe4000001ff00 */
[----:B------:R-:W-:Y:S02]  /*8f00*/  CS2R R26, SRZ ;  /* 0x00000000001a7805 */ /* 0x000fe4000001ff00 */
[----:B------:R-:W-:Y:S02]  /*8f10*/  CS2R R20, SRZ ;  /* 0x0000000000147805 */ /* 0x000fe4000001ff00 */
[----:B------:R-:W-:Y:S02]  /*8f20*/  ISETP.GE.AND P0, PT, R34, R33, PT ;  /* 0x000000212200720c */ /* 0x000fe40003f06270 */
[----:B------:R-:W-:-:S11]  /*8f30*/  CS2R R28, SRZ ;  /* 0x00000000001c7805 */ /* 0x000fd6000001ff00 */
[----:B------:R-:W-:Y:S05]  /*8f40*/  @P0 BRA `(.L_x_5846) ;  /* 0x00000000005c0947 */ /* 0x000fea0003800000 */
[----:B------:R-:W-:Y:S01]  /*8f50*/  ULDC UR4, c[0x0][0x3f4] ;  /* 0x0000fd0000047ab9 */ /* 0x000fe20000000800 */
[----:B---3--:R-:W-:Y:S01]  /*8f60*/  IMAD.MOV.U32 R4, RZ, RZ, R3 ;  /* 0x000000ffff047224 */ /* 0x008fe200078e0003 */
[----:B------:R-:W-:Y:S01]  /*8f70*/  ISETP.GE.AND P2, PT, R190, UR4, PT ;  /* 0x00000004be007c0c */ /* 0x000fe2000bf46270 */
[----:B--2---:R-:W-:Y:S01]  /*8f80*/  IMAD.MOV.U32 R5, RZ, RZ, R0 ;  /* 0x000000ffff057224 */ /* 0x004fe200078e0000 */
[----:B------:R-:W-:Y:S02]  /*8f90*/  ISETP.GE.AND P3, PT, R205, UR4, PT ;  /* 0x00000004cd007c0c */ /* 0x000fe4000bf66270 */
[----:B------:R-:W-:Y:S02]  /*8fa0*/  CS2R R26, SRZ ;  /* 0x00000000001a7805 */ /* 0x000fe4000001ff00 */
[----:B------:R-:W-:Y:S01]  /*8fb0*/  SHF.R.S32.HI R12, RZ, 0x1f, R205 ;  /* 0x0000001fff0c7819 */ /* 0x000fe200000114cd */
[----:B----4-:R-:W-:-:S06]  /*8fc0*/  IMAD.MOV.U32 R9, RZ, RZ, R7 ;  /* 0x000000ffff097224 */ /* 0x010fcc00078e0007 */
[----:B------:R-:W-:Y:S02]  /*8fd0*/  @!P2 IMAD.WIDE R4, R190, 0x2, R4 ;  /* 0x00000002be04a825 */ /* 0x000fe400078e0204 */
[C---:B0-----:R-:W-:Y:S02]  /*8fe0*/  @!P3 SHF.L.U64.HI R11, R205.reuse, 0x1, R12 ;  /* 0x00000001cd0bb819 */ /* 0x041fe4000001020c */
[----:B------:R-:W-:Y:S01]  /*8ff0*/  @!P3 IMAD.SHL.U32 R6, R205, 0x2, RZ ;  /* 0x00000002cd06b824 */ /* 0x000fe200078e00ff */
[----:B------:R0:W5:Y:S01]  /*9000*/  @!P2 LD.E.64 R26, desc[UR40][R4.64] ;  /* 0x00000028041aa980 */ /* 0x000162000c101b00 */
[----:B------:R-:W-:Y:S02]  /*9010*/  CS2R R28, SRZ ;  /* 0x00000000001c7805 */ /* 0x000fe4000001ff00 */
[----:B------:R-:W-:Y:S02]  /*9020*/  CS2R R24, SRZ ;  /* 0x0000000000187805 */ /* 0x000fe4000001ff00 */
[----:B------:R-:W-:-:S02]  /*9030*/  CS2R R20, SRZ ;  /* 0x0000000000147805 */ /* 0x000fc4000001ff00 */
[-C--:B0-----:R-:W-:Y:S02]  /*9040*/  @!P3 IADD3 R4, P0, R3, R6.reuse, RZ ;  /* 0x000000060304b210 */ /* 0x081fe40007f1e0ff */
[----:B------:R-:W-:Y:S01]  /*9050*/  @!P3 IADD3 R6, P1, R8, R6, RZ ;  /* 0x000000060806b210 */ /* 0x000fe20007f3e0ff */
[----:B------:R-:W-:-:S04]  /*9060*/  @!P2 IMAD.WIDE R8, R190, 0x2, R8 ;  /* 0x00000002be08a825 */ /* 0x000fc800078e0208 */
[--C-:B------:R-:W-:Y:S01]  /*9070*/  @!P3 IMAD.X R5, R0, 0x1, R11.reuse, P0 ;  /* 0x000000010005b824 */ /* 0x100fe200000e060b */
[----:B------:R0:W5:Y:S01]  /*9080*/  @!P2 LD.E.64 R28, desc[UR40][R8.64] ;  /* 0x00000028081ca980 */ /* 0x000162000c101b00 */
[----:B------:R-:W-:-:S03]  /*9090*/  @!P3 IMAD.X R7, R7, 0x1, R11, P1 ;  /* 0x000000010707b824 */ /* 0x000fc600008e060b */
[----:B------:R0:W5:Y:S04]  /*90a0*/  @!P3 LD.E.64 R24, desc[UR40][R4.64] ;  /* 0x000000280418b980 */ /* 0x000168000c101b00 */
[----:B------:R0:W5:Y:S02]  /*90b0*/  @!P3 LD.E.64 R20, desc[UR40][R6.64] ;  /* 0x000000280614b980 */ /* 0x000164000c101b00 */
.L_x_5846:
[----:B------:R-:W-:Y:S05]  /*90c0*/  BSYNC B1 ;  /* 0x0000000000017941 */ /* 0x000fea0003800000 */
.L_x_5845:
[----:B--2--5:R-:W-:Y:S01]  /*90d0*/  IMAD.MOV.U32 R0, RZ, RZ, R24 ;  /* 0x000000ffff007224 */ /* 0x024fe200078e0018 */
[----:B------:R-:W-:Y:S01]  /*90e0*/  UMOV UR4, 0xffffffff ;  /* 0xffffffff00047882 */ /* 0x000fe20000000000 */
[----:B---3--:R-:W-:Y:S01]  /*90f0*/  IMAD.MOV.U32 R3, RZ, RZ, R25 ;  /* 0x000000ffff037224 */ /* 0x008fe200078e0019 */
[----:B0-----:R-:W-:Y:S01]  /*9100*/  CS2R R8, SRZ ;  /* 0x0000000000087805 */ /* 0x001fe2000001ff00 */
[----:B------:R-:W-:Y:S02]  /*9110*/  IMAD.MOV.U32 R4, RZ, RZ, R26 ;  /* 0x000000ffff047224 */ /* 0x000fe400078e001a */
[----:B------:R-:W-:Y:S01]  /*9120*/  IMAD.MOV.U32 R5, RZ, RZ, R27 ;  /* 0x000000ffff057224 */ /* 0x000fe200078e001b */
[----:B------:R-:W-:Y:S01]  /*9130*/  PRMT R44, R3, 0x5410, R0 ;  /* 0x00005410032c7816 */ /* 0x000fe20000000000 */
[----:B------:R-:W-:Y:S02]  /*9140*/  IMAD.MOV.U32 R0, RZ, RZ, R20 ;  /* 0x000000ffff007224 */ /* 0x000fe400078e0014 */
[----:B------:R-:W-:Y:S01]  /*9150*/  IMAD.MOV.U32 R3, RZ, RZ, R21 ;  /* 0x000000ffff037224 */ /* 0x000fe200078e0015 */
[----:B------:R-:W-:Y:S01]  /*9160*/  PRMT R37, R4, 0x5410, R5 ;  /* 0x0000541004257816 */ /* 0x000fe20000000005 */
[----:B------:R-:W-:Y:S01]  /*9170*/  IMAD.MOV.U32 R4, RZ, RZ, R28 ;  /* 0x000000ffff047224 */ /* 0x000fe200078e001c */
[----:B------:R-:W-:Y:S01]  /*9180*/  PRMT R45, R0, 0x7610, R45 ;  /* 0x00007610002d7816 */ /* 0x000fe2000000002d */
[----:B------:R-:W-:Y:S01]  /*9190*/  IMAD.MOV.U32 R5, RZ, RZ, R29 ;  /* 0x000000ffff057224 */ /* 0x000fe200078e001d */
[----:B------:R-:W-:-:S04]  /*91a0*/  PRMT R46, R3, 0x7610, R46 ;  /* 0x00007610032e7816 */ /* 0x000fc8000000002e */
[----:B------:R-:W-:Y:S01]  /*91b0*/  PRMT R40, R5, 0x5410, R4 ;  /* 0x0000541005287816 */ /* 0x000fe20000000004 */
[----:B------:R-:W-:Y:S06]  /*91c0*/  BRA.DIV UR4, `(.L_x_5847) ;  /* 0x000001ae04107947 */ /* 0x000fec000b800000 */
[----:B------:R0:W2:Y:S04]  /*91d0*/  SHFL.IDX PT, R0, R31, 0x1, 0x1c1f ;  /* 0x003c1f001f007f89 */ /* 0x0000a800000e0000 */
[----:B------:R0:W3:Y:S04]  /*91e0*/  SHFL.IDX PT, R3, R10, 0x1, 0x1c1f ;  /* 0x003c1f000a037f89 */ /* 0x0000e800000e0000 */
[----:B----4-:R0:W4:Y:S04]  /*91f0*/  SHFL.IDX PT, R7, R80, 0x1, 0x1c1f ;  /* 0x003c1f0050077f89 */ /* 0x01012800000e0000 */
[----:B-1----:R-:W1:Y:S02]  /*9200*/  SHFL.IDX PT, R30, R30, 0x1, 0x1c1f ;  /* 0x003c1f001e1e7f89 */ /* 0x002e6400000e0000 */
.L_x_6148:
[----:B------:R-:W5:Y:S01]  /*9210*/  LDL R5, [R1+0x58] ;  /* 0x0000580001057983 */ /* 0x000f620000100800 */
[----:B------:R-:W-:Y:S01]  /*9220*/  VIADD R34, R34, 0x20 ;  /* 0x0000002022227836 */ /* 0x000fe20000000000 */
[----:B------:R-:W-:Y:S01]  /*9230*/  BSSY B1, `(.L_x_5848) ;  /* 0x0000023000017945 */ /* 0x000fe20003800000 */
[----:B------:R-:W-:Y:S01]  /*9240*/  IMAD.SHL.U32 R32, R198, 0x40, RZ ;  /* 0x00000040c6207824 */ /* 0x000fe200078e00ff */
[----:B------:R-:W-:Y:S02]  /*9250*/  CS2R R12, SRZ ;  /* 0x00000000000c7805 */ /* 0x000fe4000001ff00 */
[----:B0-----:R-:W-:Y:S02]  /*9260*/  CS2R R10, SRZ ;  /* 0x00000000000a7805 */ /* 0x001fe4000001ff00 */
[----:B------:R-:W-:Y:S02]  /*9270*/  ISETP.GE.AND P0, PT, R34, R33, PT ;  /* 0x000000212200720c */ /* 0x000fe40003f06270 */
[----:B------:R-:W-:-:S02]  /*9280*/  CS2R R14, SRZ ;  /* 0x00000000000e7805 */ /* 0x000fc4000001ff00 */
[----:B-----5:R-:W-:-:S04]  /*9290*/  LEA.HI R4, R5, R5, RZ, 0x1 ;  /* 0x0000000505047211 */ /* 0x020fc800078f08ff */
[----:B------:R-:W-:-:S05]  /*92a0*/  LOP3.LUT R4, R4, 0xfffffffe, RZ, 0xc0, !PT ;  /* 0xfffffffe04047812 */ /* 0x000fca00078ec0ff */
[----:B------:R-:W-:-:S05]  /*92b0*/  IMAD.IADD R4, R5, 0x1, -R4 ;  /* 0x0000000105047824 */ /* 0x000fca00078e0a04 */
[----:B------:R-:W-:Y:S01]  /*92c0*/  SHF.L.U32 R35, R4, 0x1f, RZ ;  /* 0x0000001f04237819 */ /* 0x000fe200000006ff */
[----:B------:R-:W-:Y:S06]  /*92d0*/  @P0 BRA `(.L_x_5849) ;  /* 0x0000000000600947 */ /* 0x000fec0003800000 */
[----:B------:R-:W-:Y:S01]  /*92e0*/  ULDC UR4, c[0x0][0x3f4] ;  /* 0x0000fd0000047ab9 */ /* 0x000fe20000000800 */
[----:B---3--:R-:W-:Y:S01]  /*92f0*/  IMAD.MOV.U32 R4, RZ, RZ, R3 ;  /* 0x000000ffff047224 */ /* 0x008fe200078e0003 */
[----:B------:R-:W-:Y:S01]  /*9300*/  ISETP.GE.AND P2, PT, R190, UR4, PT ;  /* 0x00000004be007c0c */ /* 0x000fe2000bf46270 */
[----:B--2---:R-:W-:Y:S01]  /*9310*/  IMAD.MOV.U32 R5, RZ, RZ, R0 ;  /* 0x000000ffff057224 */ /* 0x004fe200078e0000 */
[----:B------:R-:W-:Y:S02]  /*9320*/  ISETP.GE.AND P3, PT, R205, UR4, PT ;  /* 0x00000004cd007c0c */ /* 0x000fe4000bf66270 */
[----:B------:R-:W-:Y:S02]  /*9330*/  CS2R R12, SRZ ;  /* 0x00000000000c7805 */ /* 0x000fe4000001ff00 */
[----:B------:R-:W-:Y:S01]  /*9340*/  SHF.R.S32.HI R10, RZ, 0x1f, R205 ;  /* 0x0000001fff0a7819 */ /* 0x000fe200000114cd */
[----:B-1----:R-:W-:-:S06]  /*9350*/  IMAD.MOV.U32 R8, RZ, RZ, R30 ;  /* 0x000000ffff087224 */ /* 0x002fcc00078e001e */
[----:B------:R-:W-:Y:S02]  /*9360*/  @!P2 IMAD.WIDE R4, R190, 0x2, R4 ;  /* 0x00000002be04a825 */ /* 0x000fe400078e0204 */
[C---:B------:R-:W-:Y:S02]  /*9370*/  @!P3 SHF.L.U64.HI R10, R205.reuse, 0x1, R10 ;  /* 0x00000001cd0ab819 */ /* 0x040fe4000001020a */
[----:B------:R-:W-:Y:S01]  /*9380*/  @!P3 IMAD.SHL.U32 R6, R205, 0x2, RZ ;  /* 0x00000002cd06b824 */ /* 0x000fe200078e00ff */
[----:B------:R0:W5:Y:S01]  /*9390*/  @!P2 LD.E.64 R12, desc[UR40][R4.64] ;  /* 0x00000028040ca980 */ /* 0x000162000c101b00 */
[----:B----4-:R-:W-:Y:S01]  /*93a0*/  IMAD.MOV.U32 R9, RZ, RZ, R7 ;  /* 0x000000ffff097224 */ /* 0x010fe200078e0007 */
[----:B------:R-:W-:Y:S02]  /*93b0*/  CS2R R14, SRZ ;  /* 0x00000000000e7805 */ /* 0x000fe4000001ff00 */
[-C--:B0-----:R-:W-:Y:S02]  /*93c0*/  @!P3 IADD3 R4, P0, R3, R6.reuse, RZ ;  /* 0x000000060304b210 */ /* 0x081fe40007f1e0ff */
[----:B------:R-:W-:Y:S01]  /*93d0*/  @!P3 IADD3 R6, P1, R30, R6, RZ ;  /* 0x000000061e06b210 */ /* 0x000fe20007f3e0ff */
[----:B------:R-:W-:Y:S01]  /*93e0*/  @!P2 IMAD.WIDE R30, R190, 0x2, R8 ;  /* 0x00000002be1ea825 */ /* 0x000fe200078e0208 */
[----:B------:R-:W-:-:S03]  /*93f0*/  CS2R R8, SRZ ;  /* 0x0000000000087805 */ /* 0x000fc6000001ff00 */
[--C-:B------:R-:W-:Y:S01]  /*9400*/  @!P3 IMAD.X R5, R0, 0x1, R10.reuse, P0 ;  /* 0x000000010005b824 */ /* 0x100fe200000e060a */
[----:B------:R0:W5:Y:S01]  /*9410*/  @!P2 LD.E.64 R14, desc[UR40][R30.64] ;  /* 0x000000281e0ea980 */ /* 0x000162000c101b00 */
[----:B------:R-:W-:Y:S01]  /*9420*/  @!P3 IMAD.X R7, R7, 0x1, R10, P1 ;  /* 0x000000010707b824 */ /* 0x000fe200008e060a */
[----:B------:R-:W-:Y:S02]  /*9430*/  CS2R R10, SRZ ;  /* 0x00000000000a7805 */ /* 0x000fe4000001ff00 */
[----:B------:R0:W5:Y:S04]  /*9440*/  @!P3 LD.E.64 R8, desc[UR40][R4.64] ;  /* 0x000000280408b980 */ /* 0x000168000c101b00 */
[----:B------:R0:W5:Y:S02]  /*9450*/  @!P3 LD.E.64 R10, desc[UR40][R6.64] ;  /* 0x00000028060ab980 */ /* 0x000164000c101b00 */
.L_x_5849:
[----:B------:R-:W-:Y:S05]  /*9460*/  BSYNC B1 ;  /* 0x0000000000017941 */ /* 0x000fea0003800000 */
.L_x_5848:
[----:B------:R-:W4:Y:S01]  /*9470*/  SYNCS.PHASECHK.TRANS64.TRYWAIT P0, [R2+URZ+0x28c00], R35 ;  /* 0x028c0023020075a7 */ /* 0x000f22000800017f */
[----:B---3--:R-:W-:Y:S01]  /*9480*/  LOP3.LUT R3, R32, 0x1c0, RZ, 0xc0, !PT ;  /* 0x000001c020037812 */ /* 0x008fe200078ec0ff */
[----:B0----5:R-:W-:Y:S01]  /*9490*/  IMAD.MOV.U32 R4, RZ, RZ, R8 ;  /* 0x000000ffff047224 */ /* 0x021fe200078e0008 */
[----:B-1----:R-:W-:Y:S01]  /*94a0*/  VIADDMNMX R30, R33, -R196, 0x40, PT ;  /* 0x00000040211e7446 */ /* 0x002fe200038009c4 */
[----:B------:R-:W-:Y:S01]  /*94b0*/  IMAD.MOV.U32 R6, RZ, RZ, R10 ;  /* 0x000000ffff067224 */ /* 0x000fe200078e000a */
[----:B--2---:R-:W-:Y:S01]  /*94c0*/  LOP3.LUT R0, R3, 0x18, R18, 0xf8, !PT ;  /* 0x0000001803007812 */ /* 0x004fe200078ef812 */
[----:B------:R-:W-:Y:S01]  /*94d0*/  IMAD.MOV.U32 R5, RZ, RZ, R13 ;  /* 0x000000ffff057224 */ /* 0x000fe200078e000d */
[----:B------:R-:W-:Y:S01]  /*94e0*/  SHF.R.U32.HI R3, RZ, 0x3, R3 ;  /* 0x00000003ff037819 */ /* 0x000fe20000011603 */
[----:B------:R-:W-:Y:S01]  /*94f0*/  BSSY B1, `(.L_x_5850) ;  /* 0x0000014000017945 */ /* 0x000fe20003800000 */
[----:B------:R-:W-:Y:S01]  /*9500*/  PRMT R34, R4, 0x7610, R34 ;  /* 0x0000761004227816 */ /* 0x000fe20000000022 */
[----:B------:R-:W-:Y:S01]  /*9510*/  IMAD.MOV.U32 R4, RZ, RZ, R12 ;  /* 0x000000ffff047224 */ /* 0x000fe200078e000c */
[----:B------:R-:W-:Y:S01]  /*9520*/  LOP3.LUT R3, R0, R3, RZ, 0x3c, !PT ;  /* 0x0000000300037212 */ /* 0x000fe200078e3cff */
[----:B------:R-:W-:Y:S01]  /*9530*/  IMAD.MOV.U32 R0, RZ, RZ, R9 ;  /* 0x000000ffff007224 */ /* 0x000fe200078e0009 */
[----:B------:R-:W-:Y:S01]  /*9540*/  PRMT R47, R5, 0x7610, R47 ;  /* 0x00007610052f7816 */ /* 0x000fe2000000002f */
[----:B------:R-:W-:Y:S01]  /*9550*/  IMAD.MOV.U32 R5, RZ, RZ, R15 ;  /* 0x000000ffff057224 */ /* 0x000fe200078e000f */
[----:B------:R-:W-:Y:S01]  /*9560*/  PRMT R31, R6, 0x5410, R4 ;  /* 0x00005410061f7816 */ /* 0x000fe20000000004 */
[----:B------:R-:W-:Y:S01]  /*9570*/  IMAD R3, R208, 0x200, R3 ;  /* 0x00000200d0037824 */ /* 0x000fe200078e0203 */
[----:B------:R-:W-:Y:S01]  /*9580*/  PRMT R32, R0, 0x7610, R32 ;  /* 0x0000761000207816 */ /* 0x000fe20000000020 */
[----:B------:R-:W-:Y:S01]  /*9590*/  IMAD.MOV.U32 R0, RZ, RZ, R11 ;  /* 0x000000ffff007224 */ /* 0x000fe200078e000b */
[----:B------:R-:W-:Y:S01]  /*95a0*/  LOP3.LUT P2, RZ, R198, 0x4, RZ, 0xc0, !PT ;  /* 0x00000004c6ff7812 */ /* 0x000fe2000784c0ff */
[----:B------:R-:W-:Y:S01]  /*95b0*/  IMAD.MOV.U32 R4, RZ, RZ, R14 ;  /* 0x000000ffff047224 */ /* 0x000fe200078e000e */
[----:B------:R-:W-:Y:S01]  /*95c0*/  ISETP.GE.AND P1, PT, R193, R30, PT ;  /* 0x0000001ec100720c */ /* 0x000fe20003f26270 */
[----:B------:R-:W-:Y:S01]  /*95d0*/  IMAD R3, R3, 0x2, R2 ;  /* 0x0000000203037824 */ /* 0x000fe200078e0202 */
[----:B------:R-:W-:-:S02]  /*95e0*/  PRMT R33, R0, 0x7610, R33 ;  /* 0x0000761000217816 */ /* 0x000fc40000000021 */
[----:B------:R-:W-:Y:S01]  /*95f0*/  PRMT R48, R4, 0x7610, R48 ;  /* 0x0000761004307816 */ /* 0x000fe20000000030 */
[C---:B------:R-:W-:Y:S02]  /*9600*/  VIADD R4, R3.reuse, 0x20400 ;  /* 0x0002040003047836 */ /* 0x040fe40000000000 */
[----:B------:R-:W-:Y:S01]  /*9610*/  VIADD R0, R3, 0x20440 ;  /* 0x0002044003007836 */ /* 0x000fe20000000000 */
[----:B----4-:R-:W-:Y:S06]  /*9620*/  @!P0 BRA `(.L_x_5851) ;  /* 0x000001a8006c8947 */ /* 0x010fec0003800000 */
.L_x_6149:
[----:B------:R-:W-:Y:S05]  /*9630*/  BSYNC B1 ;  /* 0x0000000000017941 */ /* 0x000fea0003800000 */
.L_x_5850:
[----:B------:R-:W-:Y:S01]  /*9640*/  BSSY B1, `(.L_x_5852) ;  /* 0x0000067000017945 */ /* 0x000fe20003800000 */
[----:B------:R-:W-:Y:S01]  /*9650*/  PRMT R32, R32, 0x5410, R5 ;  /* 0x0000541020207816 */ /* 0x000fe20000000005 */
[----:B------:R-:W-:Y:S02]  /*9660*/  @P2 VIADD R0, R4, 0xffffffc0 ;  /* 0xffffffc004002836 */ /* 0x000fe40000000000 */
[----:B------:R-:W-:Y:S05]  /*9670*/  @P1 BRA `(.L_x_5853) ;  /* 0x00000004008c1947 */ /* 0x000fea0003800000 */
[----:B------:R-:W1:Y:S01]  /*9680*/  LDC R4, c[0x0][0x3f4] ;  /* 0x0000fd00ff047b82 */ /* 0x000e620000000800 */
[----:B------:R-:W-:Y:S01]  /*9690*/  BSSY B2, `(.L_x_5854) ;  /* 0x0000032000027945 */ /* 0x000fe20003800000 */
[-C--:B-1----:R-:W-:Y:S02]  /*96a0*/  ISETP.GE.AND P0, PT, R190, R4.reuse, PT ;  /* 0x00000004be00720c */ /* 0x082fe40003f06270 */
[----:B------:R-:W-:-:S11]  /*96b0*/  ISETP.GE.AND P1, PT, R205, R4, PT ;  /* 0x00000004cd00720c */ /* 0x000fd60003f26270 */
[----:B------:R-:W-:Y:S05]  /*96c0*/  @P0 BRA `(.L_x_5855) ;  /* 0x0000000000b80947 */ /* 0x000fea0003800000 */
[----:B------:R-:W1:Y:S01]  /*96d0*/  LDS.128 R4, [R3+0x20400] ;  /* 0x0204000003047984 */ /* 0x000e620000000c00 */
[----:B------:R-:W-:Y:S02]  /*96e0*/  SHF.R.U32.HI R39, RZ, 0x10, R29 ;  /* 0x00000010ff277819 */ /* 0x000fe4000001161d */
[----:B------:R-:W-:Y:S02]  /*96f0*/  SHF.R.U32.HI R36, RZ, 0x10, R27 ;  /* 0x00000010ff247819 */ /* 0x000fe4000001161b */
[----:B------:R-:W-:Y:S02]  /*9700*/  SHF.R.U64 R38, R28, 0x10, R29 ;  /* 0x000000101c267819 */ /* 0x000fe4000000121d */
[----:B------:R-:W-:Y:S02]  /*9710*/  PRMT R39, R40, 0x5410, R39 ;  /* 0x0000541028277816 */ /* 0x000fe40000000027 */
[----:B0-----:R-:W-:Y:S02]  /*9720*/  SHF.R.U64 R35, R26, 0x10, R27 ;  /* 0x000000101a237819 */ /* 0x001fe4000000121b */
[----:B------:R-:W-:-:S02]  /*9730*/  PRMT R36, R37, 0x5432, R36 ;  /* 0x0000543225247816 */ /* 0x000fc40000000024 */
[----:B------:R-:W-:Y:S01]  /*9740*/  PRMT R38, R40, 0x5432, R38 ;  /* 0x0000543228267816 */ /* 0x000fe20000000026 */
[----:B------:R-:W-:Y:S01]  /*9750*/  IMAD.U32 R40, R39, 0x10000, RZ ;  /* 0x0001000027287824 */ /* 0x000fe200078e00ff */
[----:B------:R-:W-:Y:S01]  /*9760*/  PRMT R35, R37, 0x5410, R35 ;  /* 0x0000541025237816 */ /* 0x000fe20000000023 */
[C---:B------:R-:W-:Y:S01]  /*9770*/  IMAD.U32 R37, R36.reuse, 0x10000, RZ ;  /* 0x0001000024257824 */ /* 0x040fe200078e00ff */
[----:B------:R-:W-:Y:S02]  /*9780*/  LOP3.LUT R39, R39, 0xffff0000, RZ, 0xc0, !PT ;  /* 0xffff000027277812 */ /* 0x000fe400078ec0ff */
[----:B------:R-:W-:Y:S02]  /*9790*/  LOP3.LUT R36, R36, 0xffff0000, RZ, 0xc0, !PT ;  /* 0xffff000024247812 */ /* 0x000fe400078ec0ff */
[C---:B-1----:R-:W-:Y:S01]  /*97a0*/  LOP3.LUT R27, R6.reuse, 0xffff0000, RZ, 0xc0, !PT ;  /* 0xffff0000061b7812 */ /* 0x042fe200078ec0ff */
[----:B------:R-:W-:Y:S01]  /*97b0*/  IMAD.U32 R26, R6, 0x10000, RZ ;  /* 0x00010000061a7824 */ /* 0x000fe200078e00ff */
[C---:B------:R-:W-:Y:S01]  /*97c0*/  LOP3.LUT R29, R7.reuse, 0xffff0000, RZ, 0xc0, !PT ;  /* 0xffff0000071d7812 */ /* 0x040fe200078ec0ff */
[----:B------:R-:W-:-:S02]  /*97d0*/  IMAD.U32 R28, R7, 0x10000, RZ ;  /* 0x00010000071c7824 */ /* 0x000fc400078e00ff */
[C---:B------:R-:W-:Y:S01]  /*97e0*/  FMUL.FTZ R41, R27.reuse, R40 ;  /* 0x000000281b297220 */ /* 0x040fe20000410000 */
[----:B------:R-:W-:Y:S01]  /*97f0*/  FMUL.FTZ R27, R27, R37 ;  /* 0x000000251b1b7220 */ /* 0x000fe20000410000 */
[C---:B------:R-:W-:Y:S01]  /*9800*/  FMUL.FTZ R43, R29.reuse, R39 ;  /* 0x000000271d2b7220 */ /* 0x040fe20000410000 */
[----:B------:R-:W-:Y:S02]  /*9810*/  IMAD.U32 R6, R4, 0x10000, RZ ;  /* 0x0001000004067824 */ /* 0x000fe400078e00ff */
[C---:B------:R-:W-:Y:S01]  /*9820*/  FFMA.FTZ R41, R26.reuse, R37, -R41 ;  /* 0x000000251a297223 */ /* 0x040fe20000010829 */
[----:B------:R-:W-:Y:S01]  /*9830*/  FMUL.FTZ R37, R29, R36 ;  /* 0x000000241d257220 */ /* 0x000fe20000410000 */
[----:B------:R-:W-:Y:S02]  /*9840*/  IMAD.U32 R7, R5, 0x10000, RZ ;  /* 0x0001000005077824 */ /* 0x000fe400078e00ff */
[----:B------:R-:W-:Y:S01]  /*9850*/  FFMA.FTZ R40, R26, R40, R27 ;  /* 0x000000281a287223 */ /* 0x000fe2000001001b */
        /* <DEDUP_REMOVED lines=21> */
.L_x_5855:
[----:B------:R-:W-:Y:S05]  /*99b0*/  BSYNC B2 ;  /* 0x0000000000027941 */ /* 0x000fea0003800000 */
.L_x_5854:
[----:B------:R-:W-:Y:S05]  /*99c0*/  @P1 BRA `(.L_x_5853) ;  /* 0x0000000000b81947 */ /* 0x000fea0003800000 */
[----:B-1----:R-:W1:Y:S01]  /*99d0*/  LDS.128 R4, [R0] ;  /* 0x0000000000047984 */ /* 0x002e620000000c00 */
[----:B0-----:R-:W-:Y:S02]  /*99e0*/  SHF.R.U32.HI R35, RZ, 0x10, R21 ;  /* 0x00000010ff237819 */ /* 0x001fe40000011615 */
[----:B------:R-:W-:Y:S02]  /*99f0*/  SHF.R.U32.HI R27, RZ, 0x10, R25 ;  /* 0x00000010ff1b7819 */ /* 0x000fe40000011619 */
[----:B------:R-:W-:Y:S02]  /*9a00*/  PRMT R35, R46, 0x5410, R35 ;  /* 0x000054102e237816 */ /* 0x000fe40000000023 */
[----:B------:R-:W-:Y:S02]  /*9a10*/  PRMT R27, R44, 0x5410, R27 ;  /* 0x000054102c1b7816 */ /* 0x000fe4000000001b */
[----:B------:R-:W-:Y:S01]  /*9a20*/  SHF.R.U64 R29, R20, 0x10, R21 ;  /* 0x00000010141d7819 */ /* 0x000fe20000001215 */
[----:B------:R-:W-:Y:S01]  /*9a30*/  IMAD.U32 R36, R35, 0x10000, RZ ;  /* 0x0001000023247824 */ /* 0x000fe200078e00ff */
[----:B------:R-:W-:Y:S01]  /*9a40*/  SHF.R.U64 R26, R24, 0x10, R25 ;  /* 0x00000010181a7819 */ /* 0x000fe20000001219 */
[----:B------:R-:W-:Y:S01]  /*9a50*/  IMAD.U32 R28, R27, 0x10000, RZ ;  /* 0x000100001b1c7824 */ /* 0x000fe200078e00ff */
[----:B------:R-:W-:-:S02]  /*9a60*/  LOP3.LUT R35, R35, 0xffff0000, RZ, 0xc0, !PT ;  /* 0xffff000023237812 */ /* 0x000fc400078ec0ff */
[----:B------:R-:W-:Y:S02]  /*9a70*/  PRMT R26, R44, 0x5432, R26 ;  /* 0x000054322c1a7816 */ /* 0x000fe4000000001a */
[----:B------:R-:W-:Y:S02]  /*9a80*/  LOP3.LUT R27, R27, 0xffff0000, RZ, 0xc0, !PT ;  /* 0xffff00001b1b7812 */ /* 0x000fe400078ec0ff */
[----:B------:R-:W-:Y:S02]  /*9a90*/  PRMT R29, R45, 0x5410, R29 ;  /* 0x000054102d1d7816 */ /* 0x000fe4000000001d */
[C---:B-1----:R-:W-:Y:S01]  /*9aa0*/  LOP3.LUT R21, R6.reuse, 0xffff0000, RZ, 0xc0, !PT ;  /* 0xffff000006157812 */ /* 0x042fe200078ec0ff */
[----:B------:R-:W-:Y:S01]  /*9ab0*/  IMAD.U32 R20, R6, 0x10000, RZ ;  /* 0x0001000006147824 */ /* 0x000fe200078e00ff */
[C---:B------:R-:W-:Y:S01]  /*9ac0*/  LOP3.LUT R25, R7.reuse, 0xffff0000, RZ, 0xc0, !PT ;  /* 0xffff000007197812 */ /* 0x040fe200078ec0ff */
[----:B------:R-:W-:Y:S02]  /*9ad0*/  IMAD.U32 R24, R7, 0x10000, RZ ;  /* 0x0001000007187824 */ /* 0x000fe400078e00ff */
[C---:B------:R-:W-:Y:S01]  /*9ae0*/  FMUL.FTZ R37, R21.reuse, R36 ;  /* 0x0000002415257220 */ /* 0x040fe20000410000 */
[----:B------:R-:W-:Y:S01]  /*9af0*/  FMUL.FTZ R21, R21, R28 ;  /* 0x0000001c15157220 */ /* 0x000fe20000410000 */
[C---:B------:R-:W-:Y:S01]  /*9b00*/  IMAD.U32 R6, R4.reuse, 0x10000, RZ ;  /* 0x0001000004067824 */ /* 0x040fe200078e00ff */
[----:B------:R-:W-:Y:S01]  /*9b10*/  LOP3.LUT R4, R4, 0xffff0000, RZ, 0xc0, !PT ;  /* 0xffff000004047812 */ /* 0x000fe200078ec0ff */
[----:B------:R-:W-:-:S02]  /*9b20*/  IMAD.U32 R7, R5, 0x10000, RZ ;  /* 0x0001000005077824 */ /* 0x000fc400078e00ff */
[C---:B------:R-:W-:Y:S01]  /*9b30*/  FFMA.FTZ R36, R20.reuse, R36, R21 ;  /* 0x0000002414247223 */ /* 0x040fe20000010015 */
[----:B------:R-:W-:Y:S01]  /*9b40*/  FFMA.FTZ R37, R20, R28, -R37 ;  /* 0x0000001c14257223 */ /* 0x000fe20000010825 */
[C---:B------:R-:W-:Y:S01]  /*9b50*/  IMAD.U32 R21, R26.reuse, 0x10000, RZ ;  /* 0x000100001a157824 */ /* 0x040fe200078e00ff */
[----:B------:R-:W-:Y:S01]  /*9b60*/  LOP3.LUT R5, R5, 0xffff0000, RZ, 0xc0, !PT ;  /* 0xffff000005057812 */ /* 0x000fe200078ec0ff */
[C---:B------:R-:W-:Y:S01]  /*9b70*/  FMUL.FTZ R39, R25.reuse, R35 ;  /* 0x0000002319277220 */ /* 0x040fe20000410000 */
[-C--:B------:R-:W-:Y:S01]  /*9b80*/  FMUL.FTZ R41, R25, R27.reuse ;  /* 0x0000001b19297220 */ /* 0x080fe20000410000 */
[C---:B------:R-:W-:Y:S01]  /*9b90*/  LOP3.LUT R20, R29.reuse, 0xffff0000, RZ, 0xc0, !PT ;  /* 0xffff00001d147812 */ /* 0x040fe200078ec0ff */
[----:B------:R-:W-:Y:S01]  /*9ba0*/  IMAD.U32 R25, R29, 0x10000, RZ ;  /* 0x000100001d197824 */ /* 0x000fe200078e00ff */
        /* <DEDUP_REMOVED lines=16> */
.L_x_5853:
[----:B------:R-:W-:Y:S05]  /*9cb0*/  BSYNC B1 ;  /* 0x0000000000017941 */ /* 0x000fea0003800000 */
.L_x_5852:
        /* <DEDUP_REMOVED lines=18> */
[----:B------:R-:W-:Y:S02]  /*9de0*/  LOP3.LUT R21, R21, 0xffff0000, RZ, 0xc0, !PT ;  /* 0xffff000015157812 */ /* 0x000fe400078ec0ff */
[----:B------:R-:W-:Y:S02]  /*9df0*/  PRMT R20, R31, 0x5432, R20 ;  /* 0x000054321f147816 */ /* 0x000fe40000000014 */
[----:B------:R-:W-:Y:S02]  /*9e00*/  PRMT R25, R48, 0x5410, R25 ;  /* 0x0000541030197816 */ /* 0x000fe40000000019 */
[C---:B-1----:R-:W-:Y:S01]  /*9e10*/  LOP3.LUT R13, R6.reuse, 0xffff0000, RZ, 0xc0, !PT ;  /* 0xffff0000060d7812 */ /* 0x042fe200078ec0ff */
[----:B------:R-:W-:Y:S01]  /*9e20*/  IMAD.U32 R12, R6, 0x10000, RZ ;  /* 0x00010000060c7824 */ /* 0x000fe200078e00ff */
[C---:B------:R-:W-:Y:S01]  /*9e30*/  LOP3.LUT R15, R7.reuse, 0xffff0000, RZ, 0xc0, !PT ;  /* 0xffff0000070f7812 */ /* 0x040fe200078ec0ff */
[----:B------:R-:W-:Y:S02]  /*9e40*/  IMAD.U32 R14, R7, 0x10000, RZ ;  /* 0x00010000070e7824 */ /* 0x000fe400078e00ff */
[C---:B------:R-:W-:Y:S01]  /*9e50*/  FMUL.FTZ R29, R13.reuse, R27 ;  /* 0x0000001b0d1d7220 */ /* 0x040fe20000410000 */
[----:B------:R-:W-:Y:S01]  /*9e60*/  FMUL.FTZ R28, R13, R24 ;  /* 0x000000180d1c7220 */ /* 0x000fe20000410000 */
[----:B------:R-:W-:Y:S01]  /*9e70*/  FMUL.FTZ R13, R15, R26 ;  /* 0x0000001a0f0d7220 */ /* 0x000fe20000410000 */
[----:B------:R-:W-:-:S02]  /*9e80*/  IMAD.U32 R6, R4, 0x10000, RZ ;  /* 0x0001000004067824 */ /* 0x000fc400078e00ff */
[C---:B------:R-:W-:Y:S01]  /*9e90*/  FFMA.FTZ R29, R12.reuse, R24, -R29 ;  /* 0x000000180c1d7223 */ /* 0x040fe2000001081d */
[----:B------:R-:W-:Y:S01]  /*9ea0*/  FFMA.FTZ R28, R12, R27, R28 ;  /* 0x0000001b0c1c7223 */ /* 0x000fe2000001001c */
[-C--:B------:R-:W-:Y:S01]  /*9eb0*/  FFMA.FTZ R27, R14, R21.reuse, -R13 ;  /* 0x000000150e1b7223 */ /* 0x080fe2000001080d */
[C---:B------:R-:W-:Y:S01]  /*9ec0*/  IMAD.U32 R7, R5.reuse, 0x10000, RZ ;  /* 0x0001000005077824 */ /* 0x040fe200078e00ff */
[----:B------:R-:W-:Y:S01]  /*9ed0*/  LOP3.LUT R4, R4, 0xffff0000, RZ, 0xc0, !PT ;  /* 0xffff000004047812 */ /* 0x000fe200078ec0ff */
[C---:B------:R-:W-:Y:S01]  /*9ee0*/  IMAD.U32 R13, R20.reuse, 0x10000, RZ ;  /* 0x00010000140d7824 */ /* 0x040fe200078e00ff */
[----:B------:R-:W-:Y:S01]  /*9ef0*/  LOP3.LUT R5, R5, 0xffff0000, RZ, 0xc0, !PT ;  /* 0xffff000005057812 */ /* 0x000fe200078ec0ff */
[----:B0-----:R-:W-:Y:S01]  /*9f00*/  FMUL.FTZ R35, R15, R21 ;  /* 0x000000150f237220 */ /* 0x001fe20000410000 */
[C---:B------:R-:W-:Y:S01]  /*9f10*/  LOP3.LUT R12, R25.reuse, 0xffff0000, RZ, 0xc0, !PT ;  /* 0xffff0000190c7812 */ /* 0x040fe200078ec0ff */
[----:B------:R-:W-:Y:S01]  /*9f20*/  IMAD.U32 R15, R25, 0x10000, RZ ;  /* 0x00010000190f7824 */ /* 0x000fe200078e00ff */
[----:B------:R-:W-:Y:S01]  /*9f30*/  LOP3.LUT R20, R20, 0xffff0000, RZ, 0xc0, !PT ;  /* 0xffff000014147812 */ /* 0x000fe200078ec0ff */
[----:B------:R-:W-:Y:S01]  /*9f40*/  FFMA.FTZ R26, R14, R26, R35 ;  /* 0x0000001a0e1a7223 */ /* 0x000fe20000010023 */
[C---:B------:R-:W-:Y:S01]  /*9f50*/  FMUL.FTZ R14, R4.reuse, R13 ;  /* 0x0000000d040e7220 */ /* 0x040fe20000410000 */
        /* <DEDUP_REMOVED lines=10> */
[----:B------:R-:W-:-:S05]  /*a000*/  F2FP.BF16.F32.PACK_AB R5, R12, R5 ;  /* 0x000000050c05723e */ /* 0x000fca00000010ff */
[----:B------:R1:W-:Y:S02]  /*a010*/  STS.128 [R3+0x21400], R4 ;  /* 0x0214000403007388 */ /* 0x0003e40000000c00 */
.L_x_5858:
[----:B------:R-:W-:Y:S05]  /*a020*/  BSYNC B1 ;  /* 0x0000000000017941 */ /* 0x000fea0003800000 */
.L_x_5857:
[----:B------:R-:W-:Y:S05]  /*a030*/  @P1 BRA `(.L_x_5856) ;  /* 0x0000001800141947 */ /* 0x000fea0003800000 */
[----:B-1----:R-:W1:Y:S01]  /*a040*/  LDS.128 R4, [R0+0x1000] ;  /* 0x0010000000047984 */ /* 0x002e620000000c00 */
[----:B------:R-:W-:Y:S02]  /*a050*/  SHF.R.U64 R3, R8, 0x10, R9 ;  /* 0x0000001008037819 */ /* 0x000fe40000001209 */
[--C-:B------:R-:W-:Y:S02]  /*a060*/  SHF.R.U64 R8, R10, 0x10, R11.reuse ;  /* 0x000000100a087819 */ /* 0x100fe4000000120b */
        /* <DEDUP_REMOVED lines=10> */
[C---:B-1----:R-:W-:Y:S01]  /*a110*/  LOP3.LUT R9, R6.reuse, 0xffff0000, RZ, 0xc0, !PT ;  /* 0xffff000006097812 */ /* 0x042fe200078ec0ff */
        /* <DEDUP_REMOVED lines=10> */
[----:B------:R-:W-:Y:S01]  /*a1c0*/  IMAD.U32 R6, R5, 0x10000, RZ ;  /* 0x0001000005067824 */ /* 0x000fe200078e00ff */
        /* <DEDUP_REMOVED lines=22> */
.L_x_5843:
        /* <DEDUP_REMOVED lines=34> */
[----:B------:R-:W1:Y:S01]  /*a550*/  LDC R39, c[0x0][0x3f4] ;  /* 0x0000fd00ff277b82 */ /* 0x000e620000000800 */
[----:B------:R-:W2:Y:S01]  /*a560*/  SHFL.IDX PT, R4, R26, RZ, 0x1c1f ;  /* 0x001c1fff1a047589 */ /* 0x000ea200000e0000 */
[----:B------:R-:W-:-:S03]  /*a570*/  IMAD R3, R23, R6, RZ ;  /* 0x0000000617037224 */ /* 0x000fc600078e02ff */
[----:B------:R-:W4:Y:S04]  /*a580*/  SHFL.IDX PT, R0, R27, RZ, 0x1c1f ;  /* 0x001c1fff1b007589 */ /* 0x000f2800000e0000 */
[----:B------:R-:W5:Y:S04]  /*a590*/  SHFL.IDX PT, R14, R35, RZ, 0x1c1f ;  /* 0x001c1fff230e7589 */ /* 0x000f6800000e0000 */
[----:B------:R-:W5:Y:S01]  /*a5a0*/  SHFL.IDX PT, R5, R25, RZ, 0x1c1f ;  /* 0x001c1fff19057589 */ /* 0x000f6200000e0000 */
[----:B-1----:R-:W-:-:S04]  /*a5b0*/  ISETP.GE.AND P0, PT, R18, R39, PT ;  /* 0x000000271200720c */ /* 0x002fc80003f06270 */
[----:B------:R-:W-:-:S13]  /*a5c0*/  ISETP.GE.OR P1, PT, R34, R3, P0 ;  /* 0x000000032200720c */ /* 0x000fda0000726670 */
[C---:B------:R-:W-:Y:S01]  /*a5d0*/  @!P1 IMAD.SHL.U32 R7, R18.reuse, 0x2, RZ ;  /* 0x0000000212079824 */ /* 0x040fe200078e00ff */
[----:B------:R-:W-:-:S04]  /*a5e0*/  @!P1 SHF.L.U64.HI R6, R18, 0x1, R19 ;  /* 0x0000000112069819 */ /* 0x000fc80000010213 */
[----:B--2---:R-:W-:-:S05]  /*a5f0*/  @!P1 IADD3 R8, P2, R4, R7, RZ ;  /* 0x0000000704089210 */ /* 0x004fca0007f5e0ff */
[----:B----4-:R-:W-:-:S06]  /*a600*/  @!P1 IMAD.X R9, R0, 0x1, R6, P2 ;  /* 0x0000000100099824 */ /* 0x010fcc00010e0606 */
[----:B0--3--:R-:W2:Y:S01]  /*a610*/  @!P1 LD.E.128 R8, desc[UR40][R8.64] ;  /* 0x0000002808089980 */ /* 0x009ea2000c101d00 */
[----:B-----5:R-:W-:-:S05]  /*a620*/  @!P1 IADD3 R4, P2, R14, R7, RZ ;  /* 0x000000070e049210 */ /* 0x020fca0007f5e0ff */
[----:B------:R-:W-:-:S06]  /*a630*/  @!P1 IMAD.X R5, R5, 0x1, R6, P2 ;  /* 0x0000000105059824 */ /* 0x000fcc00010e0606 */
[----:B------:R-:W3:Y:S01]  /*a640*/  @!P1 LD.E.128 R4, desc[UR40][R4.64] ;  /* 0x0000002804049980 */ /* 0x000ee2000c101d00 */
[----:B------:R-:W-:Y:S02]  /*a650*/  CS2R R20, SRZ ;  /* 0x0000000000147805 */ /* 0x000fe4000001ff00 */
[----:B------:R-:W-:Y:S02]  /*a660*/  CS2R R30, SRZ ;  /* 0x00000000001e7805 */ /* 0x000fe4000001ff00 */
[----:B------:R-:W-:Y:S01]  /*a670*/  CS2R R32, SRZ ;  /* 0x0000000000207805 */ /* 0x000fe2000001ff00 */
[----:B------:R0:W1:Y:S01]  /*a680*/  SHFL.IDX PT, R24, R26, 0x1, 0x1c1f ;  /* 0x003c1f001a187f89 */ /* 0x00006200000e0000 */
[----:B------:R-:W-:-:S03]  /*a690*/  CS2R R28, SRZ ;  /* 0x00000000001c7805 */ /* 0x000fc6000001ff00 */
[----:B------:R0:W4:Y:S04]  /*a6a0*/  SHFL.IDX PT, R14, R35, 0x1, 0x1c1f ;  /* 0x003c1f00230e7f89 */ /* 0x00012800000e0000 */
[----:B------:R-:W0:Y:S01]  /*a6b0*/  SHFL.IDX PT, R25, R25, 0x1, 0x1c1f ;  /* 0x003c1f0019197f89 */ /* 0x000e2200000e0000 */
[----:B--2---:R-:W-:Y:S02]  /*a6c0*/  @!P1 IMAD.MOV.U32 R20, RZ, RZ, R8 ;  /* 0x000000ffff149224 */ /* 0x004fe400078e0008 */
[----:B------:R-:W-:Y:S02]  /*a6d0*/  @!P1 IMAD.MOV.U32 R21, RZ, RZ, R9 ;  /* 0x000000ffff159224 */ /* 0x000fe400078e0009 */
[----:B------:R-:W-:Y:S02]  /*a6e0*/  IMAD.MOV.U32 R0, RZ, RZ, R20 ;  /* 0x000000ffff007224 */ /* 0x000fe400078e0014 */
[----:B------:R-:W-:-:S02]  /*a6f0*/  IMAD.MOV.U32 R12, RZ, RZ, R21 ;  /* 0x000000ffff0c7224 */ /* 0x000fc400078e0015 */
[----:B------:R-:W-:Y:S01]  /*a700*/  @!P1 IMAD.MOV.U32 R28, RZ, RZ, R10 ;  /* 0x000000ffff1c9224 */ /* 0x000fe200078e000a */
[----:B------:R-:W-:Y:S01]  /*a710*/  PRMT R36, R36, 0x5410, R0 ;  /* 0x0000541024247816 */ /* 0x000fe20000000000 */
[----:B------:R-:W-:Y:S01]  /*a720*/  @!P1 IMAD.MOV.U32 R29, RZ, RZ, R11 ;  /* 0x000000ffff1d9224 */ /* 0x000fe200078e000b */
[----:B------:R2:W0:Y:S01]  /*a730*/  SHFL.IDX PT, R0, R27, 0x1, 0x1c1f ;  /* 0x003c1f001b007f89 */ /* 0x00042200000e0000 */
[----:B---3--:R-:W-:Y:S01]  /*a740*/  @!P1 IMAD.MOV.U32 R30, RZ, RZ, R4 ;  /* 0x000000ffff1e9224 */ /* 0x008fe200078e0004 */
[----:B------:R-:W-:Y:S01]  /*a750*/  PRMT R42, R12, 0x7610, R42 ;  /* 0x000076100c2a7816 */ /* 0x000fe2000000002a */
[----:B------:R-:W-:Y:S02]  /*a760*/  @!P1 IMAD.MOV.U32 R31, RZ, RZ, R5 ;  /* 0x000000ffff1f9224 */ /* 0x000fe400078e0005 */
[----:B------:R-:W-:Y:S02]  /*a770*/  @!P1 IMAD.MOV.U32 R32, RZ, RZ, R6 ;  /* 0x000000ffff209224 */ /* 0x000fe400078e0006 */
[----:B------:R-:W-:-:S02]  /*a780*/  @!P1 IMAD.MOV.U32 R33, RZ, RZ, R7 ;  /* 0x000000ffff219224 */ /* 0x000fc400078e0007 */
[----:B------:R-:W-:Y:S02]  /*a790*/  IMAD.MOV.U32 R4, RZ, RZ, R30 ;  /* 0x000000ffff047224 */ /* 0x000fe400078e001e */
[----:B------:R-:W-:Y:S02]  /*a7a0*/  IMAD.MOV.U32 R5, RZ, RZ, R31 ;  /* 0x000000ffff057224 */ /* 0x000fe400078e001f */
[----:B------:R-:W-:Y:S02]  /*a7b0*/  IMAD.MOV.U32 R6, RZ, RZ, R32 ;  /* 0x000000ffff067224 */ /* 0x000fe400078e0020 */
        /* <DEDUP_REMOVED lines=8> */
[----:B012-4-:R-:W-:-:S07]  /*a840*/  PRMT R43, R43, 0x5410, R7 ;  /* 0x000054102b2b7816 */ /* 0x017fce0000000007 */
.L_x_6159:
[----:B------:R-:W2:Y:S01]  /*a850*/  LDL R7, [R1+0x58] ;  /* 0x0000580001077983 */ /* 0x000ea20000100800 */
[----:B------:R-:W-:Y:S01]  /*a860*/  VIADD R34, R34, 0x20 ;  /* 0x0000002022227836 */ /* 0x000fe20000000000 */
[----:B------:R-:W-:Y:S01]  /*a870*/  BSSY B1, `(.L_x_5860) ;  /* 0x0000016000017945 */ /* 0x000fe20003800000 */
[----:B------:R-:W-:Y:S02]  /*a880*/  CS2R R8, SRZ ;  /* 0x0000000000087805 */ /* 0x000fe4000001ff00 */
[----:B------:R-:W-:Y:S02]  /*a890*/  CS2R R10, SRZ ;  /* 0x00000000000a7805 */ /* 0x000fe4000001ff00 */
[----:B------:R-:W-:Y:S02]  /*a8a0*/  ISETP.GE.AND P1, PT, R34, R3, PT ;  /* 0x000000032200720c */ /* 0x000fe40003f26270 */
[----:B--2---:R-:W-:-:S04]  /*a8b0*/  LEA.HI R6, R7, R7, RZ, 0x1 ;  /* 0x0000000707067211 */ /* 0x004fc800078f08ff */
[----:B------:R-:W-:-:S05]  /*a8c0*/  LOP3.LUT R6, R6, 0xfffffffe, RZ, 0xc0, !PT ;  /* 0xfffffffe06067812 */ /* 0x000fca00078ec0ff */
[----:B------:R-:W-:Y:S01]  /*a8d0*/  IMAD.IADD R13, R7, 0x1, -R6 ;  /* 0x00000001070d7824 */ /* 0x000fe200078e0a06 */
[----:B------:R-:W-:-:S04]  /*a8e0*/  CS2R R6, SRZ ;  /* 0x0000000000067805 */ /* 0x000fc8000001ff00 */
[----:B------:R-:W-:Y:S01]  /*a8f0*/  SHF.L.U32 R13, R13, 0x1f, RZ ;  /* 0x0000001f0d0d7819 */ /* 0x000fe200000006ff */
[----:B------:R-:W-:Y:S06]  /*a900*/  @P1 BRA `(.L_x_5861) ;  /* 0x0000000000301947 */ /* 0x000fec0003800000 */
[----:B------:R-:W-:Y:S02]  /*a910*/  CS2R R6, SRZ ;  /* 0x0000000000067805 */ /* 0x000fe4000001ff00 */
[----:B------:R-:W-:Y:S02]  /*a920*/  CS2R R8, SRZ ;  /* 0x0000000000087805 */ /* 0x000fe4000001ff00 */
[----:B------:R-:W-:Y:S01]  /*a930*/  CS2R R10, SRZ ;  /* 0x00000000000a7805 */ /* 0x000fe2000001ff00 */
[----:B------:R-:W-:Y:S06]  /*a940*/  @P0 BRA `(.L_x_5861) ;  /* 0x0000000000200947 */ /* 0x000fec0003800000 */
[C---:B------:R-:W-:Y:S01]  /*a950*/  IMAD.SHL.U32 R7, R18.reuse, 0x2, RZ ;  /* 0x0000000212077824 */ /* 0x040fe200078e00ff */
[----:B------:R-:W-:-:S04]  /*a960*/  SHF.L.U64.HI R5, R18, 0x1, R19 ;  /* 0x0000000112057819 */ /* 0x000fc80000010213 */
[-C--:B------:R-:W-:Y:S02]  /*a970*/  IADD3 R8, P1, R24, R7.reuse, RZ ;  /* 0x0000000718087210 */ /* 0x080fe40007f3e0ff */
[----:B------:R-:W-:-:S03]  /*a980*/  IADD3 R4, P2, R14, R7, RZ ;  /* 0x000000070e047210 */ /* 0x000fc60007f5e0ff */
[--C-:B------:R-:W-:Y:S02]  /*a990*/  IMAD.X R9, R0, 0x1, R5.reuse, P1 ;  /* 0x0000000100097824 */ /* 0x100fe400008e0605 */
[----:B------:R-:W-:-:S04]  /*a9a0*/  IMAD.X R5, R25, 0x1, R5, P2 ;  /* 0x0000000119057824 */ /* 0x000fc800010e0605 */
[----:B------:R-:W5:Y:S04]  /*a9b0*/  LD.E.128 R8, desc[UR40][R8.64] ;  /* 0x0000002808087980 */ /* 0x000f68000c101d00 */
[----:B------:R-:W5:Y:S02]  /*a9c0*/  LD.E.128 R4, desc[UR40][R4.64] ;  /* 0x0000002804047980 */ /* 0x000f64000c101d00 */
.L_x_5861:
[----:B------:R-:W-:Y:S05]  /*a9d0*/  BSYNC B1 ;  /* 0x0000000000017941 */ /* 0x000fea0003800000 */
.L_x_5860:
[----:B------:R-:W0:Y:S01]  /*a9e0*/  SYNCS.PHASECHK.TRANS64.TRYWAIT P1, [R2+URZ+0x28c00], R13 ;  /* 0x028c000d020075a7 */ /* 0x000e22000802017f */
[----:B------:R-:W-:Y:S01]  /*a9f0*/  VIADDMNMX R3, R3, -R196, 0x40, PT ;  /* 0x0000004003037446 */ /* 0x000fe200038009c4 */
[C---:B------:R-:W-:Y:S01]  /*aa00*/  VIADD R0, R193.reuse, 0x20 ;  /* 0x00000020c1007836 */ /* 0x040fe20000000000 */
[----:B------:R-:W-:Y:S01]  /*aa10*/  BSSY B1, `(.L_x_5862) ;  /* 0x0000011000017945 */ /* 0x000fe20003800000 */
[----:B-----5:R-:W-:Y:S01]  /*aa20*/  IMAD.MOV.U32 R12, RZ, RZ, R4 ;  /* 0x000000ffff0c7224 */ /* 0x020fe200078e0004 */
[-C--:B------:R-:W-:Y:S01]  /*aa30*/  ISETP.GE.OR P2, PT, R193, R3.reuse, P0 ;  /* 0x00000003c100720c */ /* 0x080fe20000746670 */
[----:B------:R-:W-:Y:S01]  /*aa40*/  IMAD.MOV.U32 R14, RZ, RZ, R5 ;  /* 0x000000ffff0e7224 */ /* 0x000fe200078e0005 */
[----:B------:R-:W-:Y:S01]  /*aa50*/  ISETP.GE.OR P0, PT, R0, R3, P0 ;  /* 0x000000030000720c */ /* 0x000fe20000706670 */
        /* <DEDUP_REMOVED lines=11> */
[----:B0-----:R-:W-:Y:S06]  /*ab10*/  @!P1 BRA `(.L_x_5863) ;  /* 0x0000019800a89947 */ /* 0x001fec0003800000 */
.L_x_6160:
[----:B------:R-:W-:Y:S05]  /*ab20*/  BSYNC B1 ;  /* 0x0000000000017941 */ /* 0x000fea0003800000 */
.L_x_5862:
[----:B------:R-:W-:Y:S04]  /*ab30*/  BSSY B1, `(.L_x_5864) ;  /* 0x000006a000017945 */ /* 0x000fe80003800000 */
[----:B------:R-:W-:Y:S05]  /*ab40*/  @P2 BRA `(.L_x_5865) ;  /* 0x0000000400a02947 */ /* 0x000fea0003800000 */
[----:B------:R-:W-:Y:S01]  /*ab50*/  IMAD.SHL.U32 R12, R198, 0x40, RZ ;  /* 0x00000040c60c7824 */ /* 0x000fe200078e00ff */
[----:B------:R-:W-:Y:S01]  /*ab60*/  SHF.R.U64 R41, R28, 0x10, R29 ;  /* 0x000000101c297819 */ /* 0x000fe2000000121d */
[----:B------:R-:W-:Y:S01]  /*ab70*/  IMAD.IADD R14, R18, 0x1, R39 ;  /* 0x00000001120e7824 */ /* 0x000fe200078e0227 */
[----:B------:R-:W-:Y:S02]  /*ab80*/  SHF.R.U64 R46, R30, 0x10, R31 ;  /* 0x000000101e2e7819 */ /* 0x000fe4000000121f */
[----:B------:R-:W-:Y:S02]  /*ab90*/  LOP3.LUT R15, R12, 0x1c0, RZ, 0xc0, !PT ;  /* 0x000001c00c0f7812 */ /* 0x000fe400078ec0ff */
[----:B------:R-:W-:Y:S02]  /*aba0*/  SHF.R.U64 R44, R20, 0x10, R21 ;  /* 0x00000010142c7819 */ /* 0x000fe40000001215 */
[----:B------:R-:W-:Y:S02]  /*abb0*/  LOP3.LUT R12, R15, 0x38, R18, 0xf8, !PT ;  /* 0x000000380f0c7812 */ /* 0x000fe400078ef812 */
[----:B------:R-:W-:-:S02]  /*abc0*/  SHF.R.U32.HI R25, RZ, 0x3, R15 ;  /* 0x00000003ff197819 */ /* 0x000fc4000001160f */
[----:B------:R-:W-:Y:S02]  /*abd0*/  LOP3.LUT R14, R15, 0x38, R14, 0xf8, !PT ;  /* 0x000000380f0e7812 */ /* 0x000fe400078ef80e */
[-C--:B0-----:R-:W-:Y:S02]  /*abe0*/  LOP3.LUT R13, R12, R25.reuse, RZ, 0x3c, !PT ;  /* 0x000000190c0d7212 */ /* 0x081fe400078e3cff */
[----:B------:R-:W-:Y:S02]  /*abf0*/  LOP3.LUT R15, R14, R25, RZ, 0x3c, !PT ;  /* 0x000000190e0f7212 */ /* 0x000fe400078e3cff */
[----:B------:R-:W-:Y:S01]  /*ac00*/  SHF.R.U32.HI R28, RZ, 0x10, R29 ;  /* 0x00000010ff1c7819 */ /* 0x000fe2000001161d */
[C---:B------:R-:W-:Y:S01]  /*ac10*/  IMAD R13, R208.reuse, 0x200, R13 ;  /* 0x00000200d00d7824 */ /* 0x040fe200078e020d */
[----:B------:R-:W-:Y:S01]  /*ac20*/  SHF.R.U32.HI R45, RZ, 0x10, R21 ;  /* 0x00000010ff2d7819 */ /* 0x000fe20000011615 */
[----:B------:R-:W-:Y:S01]  /*ac30*/  IMAD R25, R208, 0x200, R15 ;  /* 0x00000200d0197824 */ /* 0x000fe200078e020f */
[----:B------:R-:W-:Y:S01]  /*ac40*/  SHF.R.U64 R21, R32, 0x10, R33 ;  /* 0x0000001020157819 */ /* 0x000fe20000001221 */
[----:B------:R-:W-:Y:S01]  /*ac50*/  IMAD R35, R13, 0x2, R2 ;  /* 0x000000020d237824 */ /* 0x000fe200078e0202 */
[----:B------:R-:W-:Y:S01]  /*ac60*/  PRMT R46, R40, 0x5432, R46 ;  /* 0x00005432282e7816 */ /* 0x000fe2000000002e */
[----:B------:R-:W-:Y:S01]  /*ac70*/  IMAD R38, R25, 0x2, R2 ;  /* 0x0000000219267824 */ /* 0x000fe200078e0202 */
[----:B------:R-:W-:-:S02]  /*ac80*/  PRMT R44, R36, 0x5432, R44 ;  /* 0x00005432242c7816 */ /* 0x000fc4000000002c */
[----:B------:R-:W0:Y:S01]  /*ac90*/  LDS.128 R12, [R35+0x20400] ;  /* 0x02040000230c7984 */ /* 0x000e220000000c00 */
[----:B------:R-:W-:Y:S01]  /*aca0*/  PRMT R37, R37, 0x5410, R28 ;  /* 0x0000541025257816 */ /* 0x000fe2000000001c */
[----:B------:R-:W-:Y:S01]  /*acb0*/  IMAD.U32 R47, R46, 0x10000, RZ ;  /* 0x000100002e2f7824 */ /* 0x000fe200078e00ff */
[----:B------:R-:W-:Y:S01]  /*acc0*/  SHF.R.U32.HI R48, RZ, 0x10, R31 ;  /* 0x00000010ff307819 */ /* 0x000fe2000001161f */
[----:B------:R-:W1:Y:S01]  /*acd0*/  LDS.128 R24, [R38+0x20400] ;  /* 0x0204000026187984 */ /* 0x000e620000000c00 */
[----:B------:R-:W-:Y:S02]  /*ace0*/  SHF.R.U32.HI R20, RZ, 0x10, R33 ;  /* 0x00000010ff147819 */ /* 0x000fe40000011621 */
[----:B------:R-:W-:Y:S02]  /*acf0*/  PRMT R36, R36, 0x5410, R41 ;  /* 0x0000541024247816 */ /* 0x000fe40000000029 */
[----:B------:R-:W-:Y:S02]  /*ad00*/  PRMT R21, R40, 0x5410, R21 ;  /* 0x0000541028157816 */ /* 0x000fe40000000015 */
[----:B------:R-:W-:-:S02]  /*ad10*/  PRMT R45, R42, 0x5410, R45 ;  /* 0x000054102a2d7816 */ /* 0x000fc4000000002d */
[----:B------:R-:W-:Y:S02]  /*ad20*/  PRMT R48, R42, 0x5432, R48 ;  /* 0x000054322a307816 */ /* 0x000fe40000000030 */
[----:B------:R-:W-:Y:S02]  /*ad30*/  PRMT R20, R43, 0x5432, R20 ;  /* 0x000054322b147816 */ /* 0x000fe40000000014 */
[----:B------:R-:W-:Y:S01]  /*ad40*/  LOP3.LUT R46, R46, 0xffff0000, RZ, 0xc0, !PT ;  /* 0xffff00002e2e7812 */ /* 0x000fe200078ec0ff */
        /* <DEDUP_REMOVED lines=9> */
[C---:B------:R-:W-:Y:S01]  /*ade0*/  LOP3.LUT R41, R25.reuse, 0xffff0000, RZ, 0xc0, !PT ;  /* 0xffff000019297812 */ /* 0x040fe200078ec0ff */
[----:B------:R-:W-:Y:S01]  /*adf0*/  IMAD.U32 R40, R25, 0x10000, RZ ;  /* 0x0001000019287824 */ /* 0x000fe200078e00ff */
[----:B------:R-:W-:Y:S01]  /*ae00*/  LOP3.LUT R33, R24, 0xffff0000, RZ, 0xc0, !PT ;  /* 0xffff000018217812 */ /* 0x000fe200078ec0ff */
[----:B------:R-:W-:Y:S01]  /*ae10*/  IMAD.U32 R25, R44, 0x10000, RZ ;  /* 0x000100002c197824 */ /* 0x000fe200078e00ff */
[C---:B------:R-:W-:Y:S01]  /*ae20*/  LOP3.LUT R24, R26.reuse, 0xffff0000, RZ, 0xc0, !PT ;  /* 0xffff00001a187812 */ /* 0x040fe200078ec0ff */
[----:B------:R-:W-:-:S02]  /*ae30*/  IMAD.U32 R42, R26, 0x10000, RZ ;  /* 0x000100001a2a7824 */ /* 0x000fc400078e00ff */
[----:B------:R-:W-:Y:S01]  /*ae40*/  FMUL.FTZ R49, R15, R47 ;  /* 0x0000002f0f317220 */ /* 0x000fe20000410000 */
[C---:B------:R-:W-:Y:S01]  /*ae50*/  IMAD.U32 R43, R27.reuse, 0x10000, RZ ;  /* 0x000100001b2b7824 */ /* 0x040fe200078e00ff */
[----:B------:R-:W-:Y:S01]  /*ae60*/  LOP3.LUT R26, R27, 0xffff0000, RZ, 0xc0, !PT ;  /* 0xffff00001b1a7812 */ /* 0x000fe200078ec0ff */
[-C--:B------:R-:W-:Y:S01]  /*ae70*/  FMUL.FTZ R27, R15, R25.reuse ;  /* 0x000000190f1b7220 */ /* 0x080fe20000410000 */
[----:B------:R-:W-:Y:S01]  /*ae80*/  LOP3.LUT R44, R44, 0xffff0000, RZ, 0xc0, !PT ;  /* 0xffff00002c2c7812 */ /* 0x000fe200078ec0ff */
[----:B------:R-:W-:Y:S01]  /*ae90*/  FFMA.FTZ R15, R28, R25, -R49 ;  /* 0x000000191c0f7223 */ /* 0x000fe20000010831 */
[----:B------:R-:W-:Y:S02]  /*aea0*/  IMAD.U32 R49, R48, 0x10000, RZ ;  /* 0x0001000030317824 */ /* 0x000fe400078e00ff */
[----:B------:R-:W-:Y:S01]  /*aeb0*/  FFMA.FTZ R25, R28, R47, R27 ;  /* 0x0000002f1c197223 */ /* 0x000fe2000001001b */
[----:B------:R-:W-:Y:S02]  /*aec0*/  IMAD.U32 R27, R45, 0x10000, RZ ;  /* 0x000100002d1b7824 */ /* 0x000fe400078e00ff */
[C---:B------:R-:W-:Y:S01]  /*aed0*/  FMUL.FTZ R28, R33.reuse, R44 ;  /* 0x0000002c211c7220 */ /* 0x040fe20000410000 */
[-C--:B------:R-:W-:Y:S01]  /*aee0*/  FMUL.FTZ R50, R33, R46.reuse ;  /* 0x0000002e21327220 */ /* 0x080fe20000410000 */
[----:B------:R-:W-:Y:S01]  /*aef0*/  FMUL.FTZ R33, R40, R49 ;  /* 0x0000003128217220 */ /* 0x000fe20000410000 */
[----:B------:R-:W-:Y:S01]  /*af00*/  LOP3.LUT R48, R48, 0xffff0000, RZ, 0xc0, !PT ;  /* 0xffff000030307812 */ /* 0x000fe200078ec0ff */
[-C--:B------:R-:W-:Y:S01]  /*af10*/  FMUL.FTZ R40, R40, R27.reuse ;  /* 0x0000001b28287220 */ /* 0x080fe20000410000 */
[----:B------:R-:W-:Y:S01]  /*af20*/  FFMA.FTZ R46, R29, R46, R28 ;  /* 0x0000002e1d2e7223 */ /* 0x000fe2000001001c */
[----:B------:R-:W-:Y:S01]  /*af30*/  LOP3.LUT R28, R45, 0xffff0000, RZ, 0xc0, !PT ;  /* 0xffff00002d1c7812 */ /* 0x000fe200078ec0ff */
[----:B------:R-:W-:Y:S01]  /*af40*/  FFMA.FTZ R50, R29, R44, -R50 ;  /* 0x0000002c1d327223 */ /* 0x000fe20000010832 */
[C---:B------:R-:W-:Y:S01]  /*af50*/  FFMA.FTZ R33, R30.reuse, R27, -R33 ;  /* 0x0000001b1e217223 */ /* 0x040fe20000010821 */
[----:B------:R-:W-:Y:S01]  /*af60*/  FFMA.FTZ R40, R30, R49, R40 ;  /* 0x000000311e287223 */ /* 0x000fe20000010028 */
[----:B------:R-:W-:-:S02]  /*af70*/  IMAD.U32 R29, R21, 0x10000, RZ ;  /* 0x00010000151d7824 */ /* 0x000fc400078e00ff */
[C---:B------:R-:W-:Y:S01]  /*af80*/  FMUL.FTZ R30, R41.reuse, R48 ;  /* 0x00000030291e7220 */ /* 0x040fe20000410000 */
[----:B------:R-:W-:Y:S02]  /*af90*/  IMAD.U32 R27, R36, 0x10000, RZ ;  /* 0x00010000241b7824 */ /* 0x000fe400078e00ff */
[-C--:B------:R-:W-:Y:S01]  /*afa0*/  FMUL.FTZ R52, R41, R28.reuse ;  /* 0x0000001c29347220 */ /* 0x080fe20000410000 */
[C---:B------:R-:W-:Y:S01]  /*afb0*/  FMUL.FTZ R41, R42.reuse, R29 ;  /* 0x0000001d2a297220 */ /* 0x040fe20000410000 */
[C---:B------:R-:W-:Y:S01]  /*afc0*/  FFMA.FTZ R44, R31.reuse, R28, -R30 ;  /* 0x0000001c1f2c7223 */ /* 0x040fe2000001081e */
[----:B------:R-:W-:Y:S01]  /*afd0*/  FMUL.FTZ R42, R42, R27 ;  /* 0x0000001b2a2a7220 */ /* 0x000fe20000410000 */
[----:B------:R-:W-:Y:S02]  /*afe0*/  IMAD.U32 R30, R20, 0x10000, RZ ;  /* 0x00010000141e7824 */ /* 0x000fe400078e00ff */
[----:B------:R-:W-:Y:S01]  /*aff0*/  FFMA.FTZ R31, R31, R48, R52 ;  /* 0x000000301f1f7223 */ /* 0x000fe20000010034 */
[----:B------:R-:W-:-:S02]  /*b000*/  IMAD.U32 R28, R37, 0x10000, RZ ;  /* 0x00010000251c7824 */ /* 0x000fc400078e00ff */
[C---:B------:R-:W-:Y:S01]  /*b010*/  FFMA.FTZ R41, R32.reuse, R27, -R41 ;  /* 0x0000001b20297223 */ /* 0x040fe20000010829 */
[----:B------:R-:W-:Y:S01]  /*b020*/  FFMA.FTZ R42, R32, R29, R42 ;  /* 0x0000001d202a7223 */ /* 0x000fe2000001002a */
        /* <DEDUP_REMOVED lines=8> */
[C---:B------:R-:W-:Y:S01]  /*b0b0*/  FMUL.FTZ R13, R24.reuse, R27 ;  /* 0x0000001b180d7220 */ /* 0x040fe20000410000 */
[----:B------:R-:W-:Y:S01]  /*b0c0*/  FMUL.FTZ R24, R24, R21 ;  /* 0x0000001518187220 */ /* 0x000fe20000410000 */
[----:B------:R-:W-:-:S02]  /*b0d0*/  FMUL.FTZ R43, R26, R29 ;  /* 0x0000001d1a2b7220 */ /* 0x000fc40000410000 */
[----:B------:R-:W-:Y:S01]  /*b0e0*/  FMUL.FTZ R26, R26, R37 ;  /* 0x000000251a1a7220 */ /* 0x000fe20000410000 */
[C---:B------:R-:W-:Y:S01]  /*b0f0*/  FFMA.FTZ R20, R12.reuse, R21, -R13 ;  /* 0x000000150c147223 */ /* 0x040fe2000001080d */
[----:B------:R-:W-:Y:S01]  /*b100*/  FFMA.FTZ R27, R12, R27, R24 ;  /* 0x0000001b0c1b7223 */ /* 0x000fe20000010018 */
[C---:B------:R-:W-:Y:S01]  /*b110*/  FFMA.FTZ R43, R14.reuse, R37, -R43 ;  /* 0x000000250e2b7223 */ /* 0x040fe2000001082b */
[----:B------:R-:W-:Y:S01]  /*b120*/  FFMA.FTZ R29, R14, R29, R26 ;  /* 0x0000001d0e1d7223 */ /* 0x000fe2000001001a */
[----:B------:R-:W-:Y:S02]  /*b130*/  F2FP.BF16.F32.PACK_AB R12, R50, R15 ;  /* 0x0000000f320c723e */ /* 0x000fe400000010ff */
[----:B------:R-:W-:Y:S02]  /*b140*/  F2FP.BF16.F32.PACK_AB R24, R46, R25 ;  /* 0x000000192e18723e */ /* 0x000fe400000010ff */
[----:B------:R-:W-:Y:S02]  /*b150*/  F2FP.BF16.F32.PACK_AB R13, R44, R33 ;  /* 0x000000212c0d723e */ /* 0x000fe400000010ff */
[----:B------:R-:W-:-:S02]  /*b160*/  F2FP.BF16.F32.PACK_AB R14, R20, R41 ;  /* 0x00000029140e723e */ /* 0x000fc400000010ff */
[----:B------:R-:W-:Y:S02]  /*b170*/  F2FP.BF16.F32.PACK_AB R26, R27, R42 ;  /* 0x0000002a1b1a723e */ /* 0x000fe400000010ff */
[----:B------:R-:W-:Y:S02]  /*b180*/  F2FP.BF16.F32.PACK_AB R15, R43, R48 ;  /* 0x000000302b0f723e */ /* 0x000fe400000010ff */
[----:B------:R-:W-:Y:S02]  /*b190*/  F2FP.BF16.F32.PACK_AB R25, R31, R40 ;  /* 0x000000281f19723e */ /* 0x000fe400000010ff */
[----:B------:R-:W-:Y:S01]  /*b1a0*/  F2FP.BF16.F32.PACK_AB R27, R29, R32 ;  /* 0x000000201d1b723e */ /* 0x000fe200000010ff */
[----:B------:R1:W-:Y:S04]  /*b1b0*/  STS.128 [R35+0x20400], R12 ;  /* 0x0204000c23007388 */ /* 0x0003e80000000c00 */
[----:B------:R1:W-:Y:S02]  /*b1c0*/  STS.128 [R38+0x20400], R24 ;  /* 0x0204001826007388 */ /* 0x0003e40000000c00 */
.L_x_5865:
[----:B------:R-:W-:Y:S05]  /*b1d0*/  BSYNC B1 ;  /* 0x0000000000017941 */ /* 0x000fea0003800000 */
.L_x_5864:
[----:B------:R-:W-:Y:S01]  /*b1e0*/  PRMT R20, R34, 0x5410, R3 ;  /* 0x0000541022147816 */ /* 0x000fe20000000003 */
[----:B------:R-:W-:Y:S06]  /*b1f0*/  @P0 BRA `(.L_x_5856) ;  /* 0x0000000400a40947 */ /* 0x000fec0003800000 */
[----:B------:R-:W2:Y:S01]  /*b200*/  LDL R41, [R1+0x60] ;  /* 0x0000600001297983 */ /* 0x000ea20000100800 */
[----:B------:R-:W-:Y:S01]  /*b210*/  SHF.R.S32.HI R3, RZ, 0x1f, R0 ;  /* 0x0000001fff037819 */ /* 0x000fe20000011400 */
[----:B-1----:R-:W-:Y:S01]  /*b220*/  IMAD.SHL.U32 R12, R0, 0x40, RZ ;  /* 0x00000040000c7824 */ /* 0x002fe200078e00ff */
[----:B------:R-:W-:Y:S01]  /*b230*/  SHF.R.U64 R32, R4, 0x10, R5 ;  /* 0x0000001004207819 */ /* 0x000fe20000001205 */
[----:B------:R-:W-:Y:S01]  /*b240*/  IMAD.IADD R39, R18, 0x1, R39 ;  /* 0x0000000112277824 */ /* 0x000fe200078e0227 */
[----:B------:R-:W-:Y:S02]  /*b250*/  LEA.HI R3, R3, R0, RZ, 0x3 ;  /* 0x0000000003037211 */ /* 0x000fe400078f18ff */
[----:B------:R-:W-:Y:S02]  /*b260*/  LOP3.LUT R12, R12, 0x1c0, RZ, 0xc0, !PT ;  /* 0x000001c00c0c7812 */ /* 0x000fe400078ec0ff */
[----:B------:R-:W-:Y:S01]  /*b270*/  SHF.R.U64 R21, R8, 0x10, R9 ;  /* 0x0000001008157819 */ /* 0x000fe20000001209 */
[----:B------:R-:W-:Y:S01]  /*b280*/  IMAD.SHL.U32 R3, R3, 0x40, RZ ;  /* 0x0000004003037824 */ /* 0x000fe200078e00ff */
[----:B------:R-:W-:-:S02]  /*b290*/  LOP3.LUT R0, R12, 0x38, R39, 0xf8, !PT ;  /* 0x000000380c007812 */ /* 0x000fc400078ef827 */
[----:B0-----:R-:W-:Y:S02]  /*b2a0*/  SHF.R.U32.HI R13, RZ, 0x3, R12 ;  /* 0x00000003ff0d7819 */ /* 0x001fe4000001160c */
[----:B------:R-:W-:Y:S02]  /*b2b0*/  LOP3.LUT R3, R3, 0xfffffe00, RZ, 0xc0, !PT ;  /* 0xfffffe0003037812 */ /* 0x000fe400078ec0ff */
[----:B------:R-:W-:Y:S02]  /*b2c0*/  LOP3.LUT R0, R0, R13, RZ, 0x3c, !PT ;  /* 0x0000000d00007212 */ /* 0x000fe400078e3cff */
[----:B------:R-:W-:Y:S02]  /*b2d0*/  PRMT R32, R51, 0x5432, R32 ;  /* 0x0000543233207816 */ /* 0x000fe40000000020 */
[----:B------:R-:W-:Y:S01]  /*b2e0*/  SHF.R.U32.HI R29, RZ, 0x10, R9 ;  /* 0x00000010ff1d7819 */ /* 0x000fe20000011609 */
[----:B------:R-:W-:Y:S01]  /*b2f0*/  IMAD.IADD R3, R3, 0x1, R0 ;  /* 0x0000000103037824 */ /* 0x000fe200078e0200 */
[----:B------:R-:W-:Y:S01]  /*b300*/  SHF.R.U32.HI R33, RZ, 0x10, R5 ;  /* 0x00000010ff217819 */ /* 0x000fe20000011605 */
[----:B------:R-:W-:Y:S01]  /*b310*/  IMAD.U32 R34, R32, 0x10000, RZ ;  /* 0x0001000020227824 */ /* 0x000fe200078e00ff */
[----:B------:R-:W-:Y:S01]  /*b320*/  PRMT R21, R55, 0x5410, R21 ;  /* 0x0000541037157816 */ /* 0x000fe20000000015 */
[----:B------:R-:W-:Y:S01]  /*b330*/  IMAD R0, R3, 0x2, R2 ;  /* 0x0000000203007824 */ /* 0x000fe200078e0202 */
[----:B------:R-:W-:-:S02]  /*b340*/  SHF.R.U32.HI R37, RZ, 0x10, R7 ;  /* 0x00000010ff257819 */ /* 0x000fc40000011607 */
[----:B------:R-:W-:Y:S01]  /*b350*/  PRMT R33, R51, 0x5410, R33 ;  /* 0x0000541033217816 */ /* 0x000fe20000000021 */
[----:B------:R-:W-:Y:S01]  /*b360*/  IMAD.U32 R28, R21, 0x10000, RZ ;  /* 0x00010000151c7824 */ /* 0x000fe200078e00ff */
[----:B------:R-:W0:Y:S01]  /*b370*/  LDS.128 R24, [R0+0x20400] ;  /* 0x0204000000187984 */ /* 0x000e220000000c00 */
[----:B------:R-:W-:Y:S02]  /*b380*/  SHF.R.U32.HI R31, RZ, 0x10, R11 ;  /* 0x00000010ff1f7819 */ /* 0x000fe4000001160b */
[----:B------:R-:W-:Y:S01]  /*b390*/  PRMT R29, R56, 0x5410, R29 ;  /* 0x00005410381d7816 */ /* 0x000fe2000000001d */
[----:B------:R-:W-:Y:S01]  /*b3a0*/  IMAD.U32 R36, R33, 0x10000, RZ ;  /* 0x0001000021247824 */ /* 0x000fe200078e00ff */
[----:B------:R-:W-:Y:S02]  /*b3b0*/  SHF.R.U64 R30, R10, 0x10, R11 ;  /* 0x000000100a1e7819 */ /* 0x000fe4000000120b */
[----:B------:R-:W-:Y:S02]  /*b3c0*/  PRMT R37, R54, 0x5410, R37 ;  /* 0x0000541036257816 */ /* 0x000fe40000000025 */
[----:B------:R-:W-:-:S02]  /*b3d0*/  PRMT R31, R20, 0x5410, R31 ;  /* 0x00005410141f7816 */ /* 0x000fc4000000001f */
[----:B------:R-:W-:Y:S02]  /*b3e0*/  PRMT R30, R20, 0x5432, R30 ;  /* 0x00005432141e7816 */ /* 0x000fe4000000001e */
[----:B------:R-:W-:Y:S02]  /*b3f0*/  SHF.R.U64 R35, R6, 0x10, R7 ;  /* 0x0000001006237819 */ /* 0x000fe40000001207 */
[----:B------:R-:W-:Y:S02]  /*b400*/  LOP3.LUT R21, R21, 0xffff0000, RZ, 0xc0, !PT ;  /* 0xffff000015157812 */ /* 0x000fe400078ec0ff */
[----:B------:R-:W-:Y:S02]  /*b410*/  PRMT R35, R53, 0x5410, R35 ;  /* 0x0000541035237816 */ /* 0x000fe40000000023 */
        /* <DEDUP_REMOVED lines=9> */
[C---:B------:R-:W-:Y:S01]  /*b4b0*/  IMAD.U32 R25, R37.reuse, 0x10000, RZ ;  /* 0x0001000025197824 */ /* 0x040fe200078e00ff */
[----:B------:R-:W-:Y:S02]  /*b4c0*/  LOP3.LUT R9, R32, 0xffff0000, RZ, 0xc0, !PT ;  /* 0xffff000020097812 */ /* 0x000fe400078ec0ff */
[----:B------:R-:W-:Y:S01]  /*b4d0*/  LOP3.LUT R37, R37, 0xffff0000, RZ, 0xc0, !PT ;  /* 0xffff000025257812 */ /* 0x000fe200078ec0ff */
[----:B--2---:R-:W0:Y:S02]  /*b4e0*/  LDS.128 R12, [R41+0x20400] ;  /* 0x02040000290c7984 */ /* 0x004e240000000c00 */
[C---:B0-----:R-:W-:Y:S01]  /*b4f0*/  IMAD.U32 R3, R12.reuse, 0x10000, RZ ;  /* 0x000100000c037824 */ /* 0x041fe200078e00ff */
[----:B------:R-:W-:Y:S01]  /*b500*/  LOP3.LUT R4, R12, 0xffff0000, RZ, 0xc0, !PT ;  /* 0xffff00000c047812 */ /* 0x000fe200078ec0ff */
[C---:B------:R-:W-:Y:S01]  /*b510*/  IMAD.U32 R5, R13.reuse, 0x10000, RZ ;  /* 0x000100000d057824 */ /* 0x040fe200078e00ff */
[----:B------:R-:W-:Y:S01]  /*b520*/  LOP3.LUT R12, R13, 0xffff0000, RZ, 0xc0, !PT ;  /* 0xffff00000d0c7812 */ /* 0x000fe200078ec0ff */
[----:B------:R-:W-:Y:S01]  /*b530*/  FFMA.FTZ R38, R3, R28, -R38 ;  /* 0x0000001c03267223 */ /* 0x000fe20000010826 */
[----:B------:R-:W-:-:S02]  /*b540*/  IMAD.U32 R28, R29, 0x10000, RZ ;  /* 0x000100001d1c7824 */ /* 0x000fc400078e00ff */
[----:B------:R-:W-:Y:S01]  /*b550*/  FFMA.FTZ R40, R3, R34, R40 ;  /* 0x0000002203287223 */ /* 0x000fe20000010028 */
[----:B------:R-:W-:Y:S01]  /*b560*/  IMAD.U32 R3, R31, 0x10000, RZ ;  /* 0x000100001f037824 */ /* 0x000fe200078e00ff */
[----:B------:R-:W-:Y:S01]  /*b570*/  LOP3.LUT R7, R14, 0xffff0000, RZ, 0xc0, !PT ;  /* 0xffff00000e077812 */ /* 0x000fe200078ec0ff */
[-C--:B------:R-:W-:Y:S01]  /*b580*/  FMUL.FTZ R34, R11, R28.reuse ;  /* 0x0000001c0b227220 */ /* 0x080fe20000410000 */
[----:B------:R-:W-:Y:S02]  /*b590*/  IMAD.U32 R8, R15, 0x10000, RZ ;  /* 0x000100000f087824 */ /* 0x000fe400078e00ff */
[C---:B------:R-:W-:Y:S01]  /*b5a0*/  FMUL.FTZ R11, R20.reuse, R25 ;  /* 0x00000019140b7220 */ /* 0x040fe20000410000 */
[C---:B------:R-:W-:Y:S01]  /*b5b0*/  FFMA.FTZ R42, R5.reuse, R28, -R42 ;  /* 0x0000001c052a7223 */ /* 0x040fe2000001082a */
[-C--:B------:R-:W-:Y:S01]  /*b5c0*/  FMUL.FTZ R28, R20, R3.reuse ;  /* 0x00000003141c7220 */ /* 0x080fe20000410000 */
[----:B------:R-:W-:Y:S01]  /*b5d0*/  FFMA.FTZ R34, R5, R36, R34 ;  /* 0x0000002405227223 */ /* 0x000fe20000010022 */
[----:B------:R-:W-:Y:S01]  /*b5e0*/  FFMA.FTZ R20, R8, R3, -R11 ;  /* 0x0000000308147223 */ /* 0x000fe2000001080b */
[C---:B------:R-:W-:Y:S01]  /*b5f0*/  FMUL.FTZ R3, R10.reuse, R9 ;  /* 0x000000090a037220 */ /* 0x040fe20000410000 */
[----:B------:R-:W-:Y:S01]  /*b600*/  FMUL.FTZ R11, R10, R21 ;  /* 0x000000150a0b7220 */ /* 0x000fe20000410000 */
[----:B------:R-:W-:Y:S01]  /*b610*/  IMAD.U32 R6, R14, 0x10000, RZ ;  /* 0x000100000e067824 */ /* 0x000fe200078e00ff */
[----:B------:R-:W-:Y:S01]  /*b620*/  LOP3.LUT R14, R15, 0xffff0000, RZ, 0xc0, !PT ;  /* 0xffff00000f0e7812 */ /* 0x000fe200078ec0ff */
[----:B------:R-:W-:-:S02]  /*b630*/  IMAD.U32 R13, R26, 0x10000, RZ ;  /* 0x000100001a0d7824 */ /* 0x000fc400078e00ff */
[----:B------:R-:W-:Y:S01]  /*b640*/  FFMA.FTZ R21, R4, R21, -R3 ;  /* 0x0000001504157223 */ /* 0x000fe20000010803 */
[----:B------:R-:W-:Y:S01]  /*b650*/  IMAD.U32 R5, R35, 0x10000, RZ ;  /* 0x0001000023057824 */ /* 0x000fe200078e00ff */
[----:B------:R-:W-:Y:S01]  /*b660*/  LOP3.LUT R15, R26, 0xffff0000, RZ, 0xc0, !PT ;  /* 0xffff00001a0f7812 */ /* 0x000fe200078ec0ff */
[----:B------:R-:W-:Y:S01]  /*b670*/  IMAD.U32 R3, R30, 0x10000, RZ ;  /* 0x000100001e037824 */ /* 0x000fe200078e00ff */
[----:B------:R-:W-:Y:S01]  /*b680*/  LOP3.LUT R26, R27, 0xffff0000, RZ, 0xc0, !PT ;  /* 0xffff00001b1a7812 */ /* 0x000fe200078ec0ff */
[----:B------:R-:W-:Y:S01]  /*b690*/  FFMA.FTZ R11, R4, R9, R11 ;  /* 0x00000009040b7223 */ /* 0x000fe2000001000b */
[C---:B------:R-:W-:Y:S01]  /*b6a0*/  FMUL.FTZ R27, R13.reuse, R5 ;  /* 0x000000050d1b7220 */ /* 0x040fe20000410000 */
[----:B------:R-:W-:Y:S01]  /*b6b0*/  FMUL.FTZ R13, R13, R3 ;  /* 0x000000030d0d7220 */ /* 0x000fe20000410000 */
        /* <DEDUP_REMOVED lines=8> */
[C---:B------:R-:W-:Y:S01]  /*b740*/  FMUL.FTZ R6, R15.reuse, R4 ;  /* 0x000000040f067220 */ /* 0x040fe20000410000 */
[----:B------:R-:W-:Y:S01]  /*b750*/  FMUL.FTZ R3, R26, R37 ;  /* 0x000000251a037220 */ /* 0x000fe20000410000 */
[----:B------:R-:W-:Y:S01]  /*b760*/  FMUL.FTZ R24, R24, R29 ;  /* 0x0000001d18187220 */ /* 0x000fe20000410000 */
[-C--:B------:R-:W-:Y:S01]  /*b770*/  FMUL.FTZ R15, R15, R30.reuse ;  /* 0x0000001e0f0f7220 */ /* 0x080fe20000410000 */
[----:B------:R-:W-:Y:S01]  /*b780*/  FMUL.FTZ R26, R26, R31 ;  /* 0x0000001f1a1a7220 */ /* 0x000fe20000410000 */
[----:B------:R-:W-:Y:S01]  /*b790*/  FFMA.FTZ R25, R12, R29, -R25 ;  /* 0x0000001d0c197223 */ /* 0x000fe20000010819 */
[C---:B------:R-:W-:Y:S01]  /*b7a0*/  FFMA.FTZ R6, R7.reuse, R30, -R6 ;  /* 0x0000001e07067223 */ /* 0x040fe20000010806 */
        /* <DEDUP_REMOVED lines=11> */
[----:B------:R3:W-:Y:S01]  /*b860*/  STS.128 [R41+0x20400], R4 ;  /* 0x0204000429007388 */ /* 0x0007e20000000c00 */
[----:B------:R-:W-:-:S05]  /*b870*/  F2FP.BF16.F32.PACK_AB R11, R37, R28 ;  /* 0x0000001c250b723e */ /* 0x000fca00000010ff */
[----:B------:R3:W-:Y:S02]  /*b880*/  STS.128 [R0+0x20400], R8 ;  /* 0x0204000800007388 */ /* 0x0007e40000000c00 */
.L_x_5856:
[----:B------:R-:W-:Y:S05]  /*b890*/  BSYNC B0 ;  /* 0x0000000000007941 */ /* 0x000fea0003800000 */
.L_x_5842:
        /* <DEDUP_REMOVED lines=8> */
.L_x_5839:
[----:B--23--:R-:W-:-:S05]  /*b920*/  IMAD.U32 R0, RZ, RZ, UR37 ;  /* 0x00000025ff007e24 */ /* 0x00cfca000f8e00ff */
[----:B------:R-:W-:-:S13]  /*b930*/  ISETP.NE.AND P0, PT, R0, 0x3, PT ;  /* 0x000000030000780c */ /* 0x000fda0003f05270 */
[----:B------:R-:W-:Y:S05]  /*b940*/  @!P0 BRA `(.L_x_5866) ;  /* 0x0000000000048947 */ /* 0x000fea0003800000 */
[----:B------:R-:W-:Y:S01]  /*b950*/  BPT.TRAP 0x1 ;  /* 0x000000040000795c */ /* 0x000fe20000300000 */
.L_x_5866:
[----:B-1----:R-:W-:Y:S01]  /*b960*/  IMAD R12, R17, 0x8, R2 ;  /* 0x00000008110c7824 */ /* 0x002fe200078e0202 */
[----:B------:R-:W-:-:S04]  /*b970*/  SHF.L.U32 R57, R22, 0x1f, RZ ;  /* 0x0000001f16397819 */ /* 0x000fc800000006ff */
[----:B------:R1:W2:Y:S01]  /*b980*/  SYNCS.PHASECHK.TRANS64.TRYWAIT P1, [R12+URZ+0x28c30], R57 ;  /* 0x028c30390c0075a7 */ /* 0x0002a2000802017f */
[----:B------:R-:W-:Y:S05]  /*b990*/  @!P0 BRA `(.L_x_5867) ;  /* 0x0000000000048947 */ /* 0x000fea0003800000 */
[----:B------:R-:W-:Y:S01]  /*b9a0*/  BPT.TRAP 0x1 ;  /* 0x000000040000795c */ /* 0x000fe20000300000 */
.L_x_5867:
[C---:B------:R-:W-:Y:S02]  /*b9b0*/  VIADD R0, R2.reuse, 0x22400 ;  /* 0x0002240002007836 */ /* 0x040fe40000000000 */
[----:B------:R-:W-:-:S03]  /*b9c0*/  VIADD R3, R2, 0x20400 ;  /* 0x0002040002037836 */ /* 0x000fc60000000000 */
[----:B------:R-:W-:Y:S02]  /*b9d0*/  SHF.R.U32.HI R0, RZ, 0x4, R0 ;  /* 0x00000004ff007819 */ /* 0x000fe40000011600 */
[----:B------:R-:W-:Y:S02]  /*b9e0*/  SHF.R.U32.HI R3, RZ, 0x4, R3 ;  /* 0x00000004ff037819 */ /* 0x000fe40000011603 */
[----:B------:R-:W-:Y:S02]  /*b9f0*/  LOP3.LUT R0, R0, 0x3fff, RZ, 0xc0, !PT ;  /* 0x00003fff00007812 */ /* 0x000fe400078ec0ff */
[----:B------:R-:W-:Y:S02]  /*ba00*/  LOP3.LUT R3, R3, 0x3fff, RZ, 0xc0, !PT ;  /* 0x00003fff03037812 */ /* 0x000fe400078ec0ff */
[----:B------:R-:W-:Y:S01]  /*ba10*/  LOP3.LUT R14, R0, 0x10000, RZ, 0xfc, !PT ;  /* 0x00010000000e7812 */ /* 0x000fe200078efcff */
[----:B--2---:R-:W-:Y:S06]  /*ba20*/  @P1 BRA `(.L_x_5868) ;  /* 0x0000000000081947 */ /* 0x004fec0003800000 */
[----:B------:R-:W2:Y:S02]  /*ba30*/  SYNCS.PHASECHK.TRANS64.TRYWAIT P1, [R12+URZ+0x28c30], R57 ;  /* 0x028c30390c0075a7 */ /* 0x000ea4000802017f */
[----:B--2---:R-:W-:Y:S05]  /*ba40*/  @!P1 BRA `(.L_x_5869) ;  /* 0x0000018800f09947 */ /* 0x004fea0003800000 */
.L_x_5868:
[----:B------:R-:W-:Y:S01]  /*ba50*/  IMAD R20, R17, 0x200, R14 ;  /* 0x0000020011147824 */ /* 0x000fe200078e020e */
[----:B------:R-:W-:Y:S01]  /*ba60*/  LOP3.LUT R4, R3, 0x10000, RZ, 0xfc, !PT ;  /* 0x0001000003047812 */ /* 0x000fe200078efcff */
[----:B------:R-:W-:Y:S01]  /*ba70*/  IMAD.MOV.U32 R5, RZ, RZ, 0x40000040 ;  /* 0x40000040ff057424 */ /* 0x000fe200078e00ff */
[----:B------:R-:W-:Y:S05]  /*ba80*/  WARPSYNC.ALL ;  /* 0x0000000000007948 */ /* 0x000fea0003800000 */
[----:B------:R-:W-:Y:S01]  /*ba90*/  IMAD.MOV.U32 R21, RZ, RZ, 0x40000040 ;  /* 0x40000040ff157424 */ /* 0x000fe200078e00ff */
[C---:B------:R-:W-:Y:S01]  /*baa0*/  R2UR UR4, R4.reuse ;  /* 0x00000000040472ca */ /* 0x040fe200000e0000 */
[----:B0-----:R-:W-:Y:S01]  /*bab0*/  WARPGROUP.ARRIVE ;  /* 0x00000000000079c5 */ /* 0x001fe20000000000 */
[----:B------:R-:W-:Y:S01]  /*bac0*/  R2UR UR5, R5 ;  /* 0x00000000050572ca */ /* 0x000fe200000e0000 */
[----:B------:R-:W-:Y:S01]  /*bad0*/  VIADD R10, R4, 0x2 ;  /* 0x00000002040a7836 */ /* 0x000fe20000000000 */
[C---:B------:R-:W-:Y:S01]  /*bae0*/  R2UR UR6, R20.reuse ;  /* 0x00000000140672ca */ /* 0x040fe200000e0000 */
[----:B------:R-:W-:Y:S01]  /*baf0*/  VIADD R6, R20, 0x2 ;  /* 0x0000000214067836 */ /* 0x000fe20000000000 */
[----:B------:R-:W-:Y:S01]  /*bb00*/  R2UR UR7, R21 ;  /* 0x00000000150772ca */ /* 0x000fe200000e0000 */
[----:B------:R-:W-:-:S02]  /*bb10*/  IMAD.MOV.U32 R11, RZ, RZ, 0x40000040 ;  /* 0x40000040ff0b7424 */ /* 0x000fc400078e00ff */
[----:B------:R-:W-:Y:S02]  /*bb20*/  IMAD.MOV.U32 R7, RZ, RZ, 0x40000040 ;  /* 0x40000040ff077424 */ /* 0x000fe400078e00ff */
[----:B------:R-:W-:Y:S02]  /*bb30*/  VIADD R8, R4, 0x4 ;  /* 0x0000000404087836 */ /* 0x000fe40000000000 */
[----:B------:R-:W-:Y:S02]  /*bb40*/  IMAD.MOV.U32 R9, RZ, RZ, 0x40000040 ;  /* 0x40000040ff097424 */ /* 0x000fe400078e00ff */
[----:B------:R-:W-:-:S04]  /*bb50*/  IMAD.MOV.U32 R21, RZ, RZ, 0x40000040 ;  /* 0x40000040ff157424 */ /* 0x000fc800078e00ff */
[----:B------:R-:W-:Y:S01]  /*bb60*/  HGMMA.64x64x16.F32.BF16 R24, gdesc[UR4], RZ, !UPT, gsb0 ;  /* 0x00e00000041879f0 */ /* 0x000fe2000c0018ff */
[----:B------:R-:W-:Y:S02]  /*bb70*/  R2UR UR4, R10 ;  /* 0x000000000a0472ca */ /* 0x000fe400000e0000 */
[----:B------:R-:W-:Y:S02]  /*bb80*/  R2UR UR5, R11 ;  /* 0x000000000b0572ca */ /* 0x000fe400000e0000 */
[----:B------:R-:W-:Y:S01]  /*bb90*/  R2UR UR6, R6 ;  /* 0x00000000060672ca */ /* 0x000fe200000e0000 */
[C---:B------:R-:W-:Y:S01]  /*bba0*/  VIADD R6, R20.reuse, 0x4 ;  /* 0x0000000414067836 */ /* 0x040fe20000000000 */
[----:B------:R-:W-:Y:S01]  /*bbb0*/  R2UR UR7, R7 ;  /* 0x00000000070772ca */ /* 0x000fe200000e0000 */
[----:B------:R-:W-:Y:S02]  /*bbc0*/  IMAD.MOV.U32 R7, RZ, RZ, 0x40000040 ;  /* 0x40000040ff077424 */ /* 0x000fe400078e00ff */
[----:B------:R-:W-:Y:S01]  /*bbd0*/  VIADD R20, R20, 0x6 ;  /* 0x0000000614147836 */ /* 0x000fe20000000000 */
[----:B------:R-:W-:-:S02]  /*bbe0*/  WARPGROUP.DEPBAR.LE gsb0, 0x0 ;  /* 0x00008000000079c5 */ /* 0x000fc40000010000 */
[----:B------:R-:W-:-:S07]  /*bbf0*/  WARPGROUP.ARRIVE ;  /* 0x00000000000079c5 */ /* 0x000fce0000000000 */
[----:B------:R-:W-:Y:S01]  /*bc00*/  HGMMA.64x64x16.F32.BF16 R24, gdesc[UR4], R24, gsb0 ;  /* 0x00e00000041879f0 */ /* 0x000fe20008001818 */
[----:B------:R-:W-:Y:S02]  /*bc10*/  R2UR UR4, R8 ;  /* 0x00000000080472ca */ /* 0x000fe400000e0000 */
[----:B------:R-:W-:Y:S02]  /*bc20*/  R2UR UR5, R9 ;  /* 0x00000000090572ca */ /* 0x000fe400000e0000 */
[----:B------:R-:W-:Y:S01]  /*bc30*/  R2UR UR6, R6 ;  /* 0x00000000060672ca */ /* 0x000fe200000e0000 */
[----:B------:R-:W-:Y:S01]  /*bc40*/  VIADD R6, R4, 0x6 ;  /* 0x0000000604067836 */ /* 0x000fe20000000000 */
[----:B------:R-:W-:Y:S01]  /*bc50*/  R2UR UR7, R7 ;  /* 0x00000000070772ca */ /* 0x000fe200000e0000 */
[----:B------:R-:W-:Y:S01]  /*bc60*/  IMAD.MOV.U32 R7, RZ, RZ, 0x40000040 ;  /* 0x40000040ff077424 */ /* 0x000fe200078e00ff */
[----:B------:R-:W-:Y:S02]  /*bc70*/  WARPGROUP.DEPBAR.LE gsb0, 0x0 ;  /* 0x00008000000079c5 */ /* 0x000fe40000010000 */
[----:B------:R-:W-:-:S09]  /*bc80*/  WARPGROUP.ARRIVE ;  /* 0x00000000000079c5 */ /* 0x000fd20000000000 */
        /* <DEDUP_REMOVED lines=11> */
.L_x_5870:
[----:B------:R-:W0:Y:S01]  /*bd40*/  LDC R60, c[0x0][0x448] ;  /* 0x00011200ff3c7b82 */ /* 0x000e220000000800 */
[----:B------:R-:W-:Y:S01]  /*bd50*/  ULDC UR4, c[0x0][0x9d8] ;  /* 0x0002760000047ab9 */ /* 0x000fe20000000800 */
[----:B------:R-:W-:Y:S01]  /*bd60*/  ULDC.64 UR46, c[0x0][0x9e0] ;  /* 0x00027800002e7ab9 */ /* 0x000fe20000000a00 */
        /* <DEDUP_REMOVED lines=11> */
[----:B------:R-:W-:-:S02]  /*be20*/  IMAD.MOV.U32 R47, RZ, RZ, -0x40 ;  /* 0xffffffc0ff2f7424 */ /* 0x000fc400078e00ff */
[----:B------:R-:W-:Y:S01]  /*be30*/  FMUL.FTZ R61, R41, UR4 ;  /* 0x00000004293d7c20 */ /* 0x000fe20008410000 */
[----:B------:R-:W-:Y:S01]  /*be40*/  UISETP.GE.AND UP0, UPT, UR47, 0x1, UPT ;  /* 0x000000012f00788c */ /* 0x000fe2000bf06270 */
[----:B------:R-:W-:Y:S01]  /*be50*/  FMUL.FTZ R71, R25, UR4 ;  /* 0x0000000419477c20 */ /* 0x000fe20008410000 */
[----:B------:R-:W-:Y:S01]  /*be60*/  FMUL.FTZ R13, R27, UR4 ;  /* 0x000000041b0d7c20 */ /* 0x000fe20008410000 */
[----:B------:R-:W-:Y:S01]  /*be70*/  FMUL.FTZ R15, R31, UR4 ;  /* 0x000000041f0f7c20 */ /* 0x000fe20008410000 */
[----:B------:R-:W-:Y:S01]  /*be80*/  LOP3.LUT R16, R16, 0xffffff7f, RZ, 0xc0, !PT ;  /* 0xffffff7f10107812 */ /* 0x000fe200078ec0ff */
[----:B------:R-:W-:Y:S01]  /*be90*/  FMUL.FTZ R41, R52, UR4 ;  /* 0x0000000434297c20 */ /* 0x000fe20008410000 */
[----:B------:R-:W-:Y:S01]  /*bea0*/  FMUL.FTZ R27, R28, UR4 ;  /* 0x000000041c1b7c20 */ /* 0x000fe20008410000 */
[----:B------:R-:W-:Y:S01]  /*beb0*/  FMUL.FTZ R31, R32, UR4 ;  /* 0x00000004201f7c20 */ /* 0x000fe20008410000 */
[----:B0-----:R-:W-:Y:S01]  /*bec0*/  ISETP.NE.AND P1, PT, R60, 0x1, PT ;  /* 0x000000013c00780c */ /* 0x001fe20003f25270 */
[----:B------:R-:W-:Y:S01]  /*bed0*/  FMUL.FTZ R21, R35, UR4 ;  /* 0x0000000423157c20 */ /* 0x000fe20008410000 */
[----:B------:R-:W-:Y:S01]  /*bee0*/  FMUL.FTZ R56, R36, UR4 ;  /* 0x0000000424387c20 */ /* 0x000fe20008410000 */
        /* <DEDUP_REMOVED lines=10> */
[----:B------:R-:W0:Y:S01]  /*bf90*/  @P1 LDC R43, c[0x0][0x44c] ;  /* 0x00011300ff2b1b82 */ /* 0x000e220000000800 */
[----:B------:R-:W-:Y:S01]  /*bfa0*/  FMUL.FTZ R28, R51, UR4 ;  /* 0x00000004331c7c20 */ /* 0x000fe20008410000 */
[----:B------:R-:W-:Y:S01]  /*bfb0*/  FMUL.FTZ R36, R54, UR4 ;  /* 0x0000000436247c20 */ /* 0x000fe20008410000 */
[----:B------:R-:W-:Y:S01]  /*bfc0*/  @P1 LOP3.LUT R16, R16, 0x80, RZ, 0xfc, !PT ;  /* 0x0000008010101812 */ /* 0x000fe200078efcff */
[----:B------:R-:W3:Y:S01]  /*bfd0*/  MUFU.TANH R3, R3 ;  /* 0x0000000300037308 */ /* 0x000ee20000002400 */
[C---:B------:R-:W-:Y:S01]  /*bfe0*/  IADD3 R40, -R189.reuse, R52, R184 ;  /* 0x00000034bd287210 */ /* 0x040fe20007ffe1b8 */
[----:B------:R-:W-:Y:S01]  /*bff0*/  ULDC UR45, c[0x0][0x9dc] ;  /* 0x00027700002d7ab9 */ /* 0x000fe20000000800 */
[----:B------:R-:W-:Y:S01]  /*c000*/  LEA R46, R168, 0xffffffc0, 0x6 ;  /* 0xffffffc0a82e7811 */ /* 0x000fe200078e30ff */
[----:B------:R-:W4:Y:S01]  /*c010*/  @P1 LDC R45, c[0x0][0x450] ;  /* 0x00011400ff2d1b82 */ /* 0x000f220000000800 */
[----:B------:R-:W-:Y:S01]  /*c020*/  ULOP3.LUT UR45, URZ, UR45, URZ, 0x33, !UPT ;  /* 0x0000002d3f2d7292 */ /* 0x000fe2000f8e333f */
[----:B------:R-:W-:Y:S01]  /*c030*/  IMAD.IADD R40, R40, 0x1, -R23 ;  /* 0x0000000128287824 */ /* 0x000fe200078e0a17 */
[----:B------:R-:W-:Y:S01]  /*c040*/  IADD3 R73, -R189, R184, -R46 ;  /* 0x000000b8bd497210 */ /* 0x000fe20007ffe92e */
[----:B------:R-:W0:Y:S01]  /*c050*/  MUFU.TANH R71, R71 ;  /* 0x0000004700477308 */ /* 0x000e220000002400 */
[----:B------:R-:W-:Y:S01]  /*c060*/  UP2UR UR48, UPR, URZ, 0x1 ;  /* 0x000000013f307883 */ /* 0x000fe20008000000 */
[----:B------:R-:W-:-:S02]  /*c070*/  VIADD R42, R40, UR46 ;  /* 0x0000002e282a7c36 */ /* 0x000fc40008000000 */
[----:B------:R-:W-:Y:S02]  /*c080*/  VIADD R44, R40, UR45 ;  /* 0x0000002d282c7c36 */ /* 0x000fe40008000000 */
[----:B------:R-:W-:Y:S02]  /*c090*/  VIADD R52, R52, 0xffffffff ;  /* 0xffffffff34347836 */ /* 0x000fe40000000000 */
[----:B------:R-:W0:Y:S02]  /*c0a0*/  MUFU.TANH R0, R0 ;  /* 0x0000000000007308 */ /* 0x000e240000002400 */
[----:B0-----:R-:W-:-:S04]  /*c0b0*/  @P1 IMAD.HI.U32 R34, R38, R43, RZ ;  /* 0x0000002b26221227 */ /* 0x001fc800078e00ff */
[----:B------:R-:W-:Y:S02]  /*c0c0*/  FMUL.FTZ R43, R53, UR4 ;  /* 0x00000004352b7c20 */ /* 0x000fe40008410000 */
[----:B------:R-:W0:Y:S01]  /*c0d0*/  MUFU.TANH R13, R13 ;  /* 0x0000000d000d7308 */ /* 0x000e220000002400 */
[----:B----4-:R-:W-:Y:S01]  /*c0e0*/  @P1 SHF.R.U32.HI R38, RZ, R45, R34 ;  /* 0x0000002dff261219 */ /* 0x010fe20000011622 */
[----:B------:R-:W-:Y:S01]  /*c0f0*/  FMUL.FTZ R34, R55, UR4 ;  /* 0x0000000437227c20 */ /* 0x000fe20008410000 */
[----:B------:R-:W-:Y:S01]  /*c100*/  PLOP3.LUT P1, PT, PT, PT, UP0, 0x40, 0x0 ;  /* 0x000000000000781c */ /* 0x000fe20003f2e808 */
[----:B------:R-:W-:-:S04]  /*c110*/  VIADD R45, R12, 0x28c40 ;  /* 0x00028c400c2d7836 */ /* 0x000fc80000000000 */
[----:B------:R-:W4:Y:S01]  /*c120*/  MUFU.TANH R27, R27 ;  /* 0x0000001b001b7308 */ /* 0x000f220000002400 */
[----:B------:R-:W1:Y:S01]  /*c130*/  SHFL.IDX PT, R49, R38, RZ, 0x1c1f ;  /* 0x001c1fff26317589 */ /* 0x000e6200000e0000 */
[----:B------:R-:W-:-:S06]  /*c140*/  PRMT R45, R186, 0x654, R45 ;  /* 0x00000654ba2d7816 */ /* 0x000fcc000000002d */
[----:B------:R-:W0:Y:S01]  /*c150*/  MUFU.TANH R29, R29 ;  /* 0x0000001d001d7308 */ /* 0x000e220000002400 */
[----:B------:R0:W-:Y:S07]  /*c160*/  SYNCS.ARRIVE.TRANS64.RED.A1T0 RZ, [R45+URZ], RZ ;  /* 0x000000ff2dff79a7 */ /* 0x0001ee000810043f */
[----:B------:R-:W0:Y:S08]  /*c170*/  MUFU.TANH R20, R20 ;  /* 0x0000001400147308 */ /* 0x000e300000002400 */
[----:B------:R-:W0:Y:S01]  /*c180*/  MUFU.TANH R15, R15 ;  /* 0x0000000f000f7308 */ /* 0x000e220000002400 */
[----:B-1----:R-:W-:Y:S01]  /*c190*/  VIADDMNMX R50, R49, R42, R73, PT ;  /* 0x0000002a31327246 */ /* 0x002fe20003800149 */
[----:B------:R-:W-:-:S06]  /*c1a0*/  IMAD.IADD R48, R44, 0x1, R49 ;  /* 0x000000012c307824 */ /* 0x000fcc00078e0231 */
[----:B------:R-:W1:Y:S08]  /*c1b0*/  MUFU.TANH R31, R31 ;  /* 0x0000001f001f7308 */ /* 0x000e700000002400 */
        /* <DEDUP_REMOVED lines=23> */
[----:B-1-34-:R-:W-:Y:S05]  /*c330*/  @P1 BRA `(.L_x_5871) ;  /* 0x0000000000581947 */ /* 0x01afea0003800000 */
[----:B0-----:R-:W-:Y:S01]  /*c340*/  IADD3 R45, -R23, R184, R49 ;  /* 0x000000b8172d7210 */ /* 0x001fe20007ffe131 */
[----:B------:R-:W-:Y:S03]  /*c350*/  BSSY B0, `(.L_x_5872) ;  /* 0x0000010000007945 */ /* 0x000fe60003800000 */
[----:B------:R-:W-:-:S13]  /*c360*/  ISETP.GT.AND P1, PT, R45, -0x1, PT ;  /* 0xffffffff2d00780c */ /* 0x000fda0003f24270 */
[----:B------:R-:W-:Y:S05]  /*c370*/  @P1 BRA `(.L_x_5873) ;  /* 0x0000000000201947 */ /* 0x000fea0003800000 */
[----:B------:R-:W-:Y:S01]  /*c380*/  UISETP.NE.AND UP0, UPT, UR47, 0x1, UPT ;  /* 0x000000012f00788c */ /* 0x000fe2000bf05270 */
[----:B------:R-:W-:-:S05]  /*c390*/  LOP3.LUT R45, RZ, R45, RZ, 0x33, !PT ;  /* 0x0000002dff2d7212 */ /* 0x000fca00078e33ff */
[----:B------:R-:W-:-:S05]  /*c3a0*/  PLOP3.LUT P1, PT, PT, PT, UP0, 0x80, 0x0 ;  /* 0x000000000000781c */ /* 0x000fca0003f2f008 */
[----:B------:R-:W-:-:S08]  /*c3b0*/  @UP0 ULDC.64 UR4, c[0x0][0x9e8] ;  /* 0x00027a0000040ab9 */ /* 0x000fd00000000a00 */
[----:B------:R-:W-:-:S05]  /*c3c0*/  @P1 IMAD.HI.U32 R40, R45, UR4, RZ ;  /* 0x000000042d281c27 */ /* 0x000fca000f8e00ff */
[----:B------:R-:W-:-:S04]  /*c3d0*/  @P1 SHF.R.U32.HI R45, RZ, UR5, R40 ;  /* 0x00000005ff2d1c19 */ /* 0x000fc80008011628 */
[----:B------:R-:W-:Y:S01]  /*c3e0*/  LOP3.LUT R45, RZ, R45, RZ, 0x33, !PT ;  /* 0x0000002dff2d7212 */ /* 0x000fe200078e33ff */
[----:B------:R-:W-:Y:S06]  /*c3f0*/  BRA `(.L_x_5874) ;  /* 0x0000000000147947 */ /* 0x000fec0003800000 */
.L_x_5873:
[----:B------:R-:W-:-:S06]  /*c400*/  UISETP.NE.AND UP0, UPT, UR47, 0x1, UPT ;  /* 0x000000012f00788c */ /* 0x000fcc000bf05270 */
[----:B------:R-:W-:-:S05]  /*c410*/  PLOP3.LUT P1, PT, PT, PT, UP0, 0x80, 0x0 ;  /* 0x000000000000781c */ /* 0x000fca0003f2f008 */
[----:B------:R-:W-:-:S08]  /*c420*/  @UP0 ULDC.64 UR4, c[0x0][0x9e8] ;  /* 0x00027a0000040ab9 */ /* 0x000fd00000000a00 */
[----:B------:R-:W-:-:S05]  /*c430*/  @P1 IMAD.HI.U32 R40, R45, UR4, RZ ;  /* 0x000000042d281c27 */ /* 0x000fca000f8e00ff */
[----:B------:R-:W-:-:S07]  /*c440*/  @P1 SHF.R.U32.HI R45, RZ, UR5, R40 ;  /* 0x00000005ff2d1c19 */ /* 0x000fce0008011628 */
.L_x_5874:
[----:B------:R-:W-:Y:S05]  /*c450*/  BSYNC B0 ;  /* 0x0000000000007941 */ /* 0x000fea0003800000 */
.L_x_5872:
[----:B------:R-:W-:-:S04]  /*c460*/  IMAD R40, R45, UR47, -R46 ;  /* 0x0000002f2d287c24 */ /* 0x000fc8000f8e0a2e */
[----:B------:R-:W-:-:S05]  /*c470*/  IMAD.IADD R45, R40, 0x1, -R189 ;  /* 0x00000001282d7824 */ /* 0x000fca00078e0abd */
[----:B------:R-:W-:Y:S02]  /*c480*/  VIMNMX R48, R48, R45, !PT ;  /* 0x0000002d30307248 */ /* 0x000fe40007fe0100 */
[----:B------:R-:W-:-:S07]  /*c490*/  VIADDMNMX R50, R45, UR47, R50, PT ;  /* 0x0000002f2d327c46 */ /* 0x000fce000b800132 */
.L_x_5871:
[C---:B------:R-:W-:Y:S01]  /*c4a0*/  ISETP.GE.AND P1, PT, R52.reuse, 0x2, PT ;  /* 0x000000023400780c */ /* 0x040fe20003f26270 */
[----:B------:R-:W-:Y:S01]  /*c4b0*/  UISETP.NE.AND UP0, UPT, UR48, URZ, UPT ;  /* 0x0000003f3000728c */ /* 0x000fe2000bf05270 */
[----:B------:R-:W-:Y:S02]  /*c4c0*/  ISETP.GE.AND P5, PT, R52, 0xa, PT ;  /* 0x0000000a3400780c */ /* 0x000fe40003fa6270 */
[----:B------:R-:W-:Y:S02]  /*c4d0*/  ISETP.GT.AND P3, PT, R48, 0x1, !P1 ;  /* 0x000000013000780c */ /* 0x000fe40004f64270 */
[----:B------:R-:W-:Y:S02]  /*c4e0*/  ISETP.GE.AND P2, PT, R52, 0x9, PT ;  /* 0x000000093400780c */ /* 0x000fe40003f46270 */
[----:B------:R-:W-:Y:S02]  /*c4f0*/  ISETP.LT.OR P3, PT, R50, 0x2, P3 ;  /* 0x000000023200780c */ /* 0x000fe40001f61670 */
[----:B------:R-:W-:-:S02]  /*c500*/  P2R R66, PR, RZ, 0x20 ;  /* 0x00000020ff427803 */ /* 0x000fc40000000000 */
[----:B------:R-:W-:Y:S02]  /*c510*/  FSEL R71, R71, -INF , !P3 ;  /* 0xff80000047477808 */ /* 0x000fe40005800000 */
[C---:B------:R-:W-:Y:S02]  /*c520*/  ISETP.GT.AND P3, PT, R48.reuse, 0x9, !P5 ;  /* 0x000000093000780c */ /* 0x040fe40006f64270 */
[----:B------:R-:W-:Y:S02]  /*c530*/  ISETP.GT.AND P4, PT, R48, 0x8, !P2 ;  /* 0x000000083000780c */ /* 0x000fe40005784270 */
[----:B------:R-:W-:Y:S02]  /*c540*/  ISETP.LT.OR P3, PT, R50, 0xa, P3 ;  /* 0x0000000a3200780c */ /* 0x000fe40001f61670 */
[----:B------:R-:W-:Y:S02]  /*c550*/  ISETP.GE.AND P5, PT, R52, 0x11, PT ;  /* 0x000000113400780c */ /* 0x000fe40003fa6270 */
[----:B0-----:R-:W-:-:S02]  /*c560*/  FSEL R47, R29, -INF , !P3 ;  /* 0xff8000001d2f7808 */ /* 0x001fc40005800000 */
[----:B------:R-:W-:Y:S02]  /*c570*/  ISETP.LT.OR P4, PT, R50, 0x9, P4 ;  /* 0x000000093200780c */ /* 0x000fe40002781670 */
[----:B------:R-:W-:Y:S02]  /*c580*/  ISETP.GT.AND P3, PT, R48, 0x10, !P5 ;  /* 0x000000103000780c */ /* 0x000fe40006f64270 */
[----:B------:R-:W-:Y:S02]  /*c590*/  FSEL R45, R27, -INF , !P4 ;  /* 0xff8000001b2d7808 */ /* 0x000fe40006000000 */
        /* <DEDUP_REMOVED lines=43> */
[C---:B------:R-:W-:Y:S02]  /*c850*/  ISETP.GE.AND P3, PT, R52.reuse, 0x32, PT ;  /* 0x000000323400780c */ /* 0x040fe40003f66270 */
[----:B------:R-:W-:-:S02]  /*c860*/  ISETP.GE.AND P6, PT, R52, 0x1, PT ;  /* 0x000000013400780c */ /* 0x000fc40003fc6270 */
[----:B------:R-:W-:Y:S02]  /*c870*/  ISETP.GT.AND P4, PT, R48, 0x31, !P3 ;  /* 0x000000313000780c */ /* 0x000fe40005f84270 */
[----:B------:R-:W-:Y:S02]  /*c880*/  P2R R27, PR, RZ, 0x40 ;  /* 0x00000040ff1b7803 */ /* 0x000fe40000000000 */
[----:B------:R-:W-:-:S04]  /*c890*/  ISETP.LT.OR P4, PT, R50, 0x32, P4 ;  /* 0x000000323200780c */ /* 0x000fc80002781670 */
[----:B------:R-:W-:Y:S02]  /*c8a0*/  FSEL R69, R69, -INF , !P4 ;  /* 0xff80000045457808 */ /* 0x000fe40006000000 */
[----:B------:R-:W-:-:S04]  /*c8b0*/  ISETP.GE.AND P4, PT, R52, 0x39, PT ;  /* 0x000000393400780c */ /* 0x000fc80003f86270 */
[----:B------:R-:W-:-:S04]  /*c8c0*/  ISETP.GT.AND P5, PT, R48, 0x38, !P4 ;  /* 0x000000383000780c */ /* 0x000fc800067a4270 */
[----:B------:R-:W-:-:S04]  /*c8d0*/  ISETP.LT.OR P5, PT, R50, 0x39, P5 ;  /* 0x000000393200780c */ /* 0x000fc80002fa1670 */
[----:B------:R-:W-:Y:S02]  /*c8e0*/  FSEL R41, R41, -INF , !P5 ;  /* 0xff80000029297808 */ /* 0x000fe40006800000 */
[----:B------:R-:W-:Y:S02]  /*c8f0*/  ISETP.GT.AND P5, PT, R48, RZ, !P6 ;  /* 0x000000ff3000720c */ /* 0x000fe400077a4270 */
[----:B------:R-:W-:Y:S02]  /*c900*/  ISETP.GE.AND P6, PT, R52, 0x3a, PT ;  /* 0x0000003a3400780c */ /* 0x000fe40003fc6270 */
[----:B------:R-:W-:-:S04]  /*c910*/  ISETP.LT.OR P5, PT, R50, 0x1, P5 ;  /* 0x000000013200780c */ /* 0x000fc80002fa1670 */
[----:B------:R-:W-:Y:S02]  /*c920*/  FSEL R40, R3, -INF , !P5 ;  /* 0xff80000003287808 */ /* 0x000fe40006800000 */
[----:B------:R-:W-:Y:S01]  /*c930*/  ISETP.GT.AND P5, PT, R48, 0x39, !P6 ;  /* 0x000000393000780c */ /* 0x000fe200077a4270 */
[----:B------:R-:W0:Y:S03]  /*c940*/  SHFL.IDX PT, R3, R38, 0x1, 0x1c1f ;  /* 0x003c1f0026037f89 */ /* 0x000e2600000e0000 */
        /* <DEDUP_REMOVED lines=10> */
[----:B------:R-:W-:Y:S01]  /*c9f0*/  UISETP.NE.AND UP0, UPT, UR47, 0x1, UPT ;  /* 0x000000012f00788c */ /* 0x000fe2000bf05270 */
[----:B------:R-:W-:-:S05]  /*ca00*/  LOP3.LUT R3, RZ, R3, RZ, 0x33, !PT ;  /* 0x00000003ff037212 */ /* 0x000fca00078e33ff */
[----:B------:R-:W-:-:S05]  /*ca10*/  PLOP3.LUT P5, PT, PT, PT, UP0, 0x80, 0x0 ;  /* 0x000000000000781c */ /* 0x000fca0003faf008 */
[----:B------:R-:W-:-:S08]  /*ca20*/  @UP0 ULDC.64 UR4, c[0x0][0x9e8] ;  /* 0x00027a0000040ab9 */ /* 0x000fd00000000a00 */
[----:B------:R-:W-:Y:S01]  /*ca30*/  @P5 IMAD.HI.U32 R29, R3, UR4, RZ ;  /* 0x00000004031d5c27 */ /* 0x000fe2000f8e00ff */
[----:B------:R-:W-:-:S13]  /*ca40*/  PLOP3.LUT P5, PT, PT, PT, UP0, 0x80, 0x0 ;  /* 0x000000000000781c */ /* 0x000fda0003faf008 */
[----:B------:R-:W-:-:S04]  /*ca50*/  @P5 SHF.R.U32.HI R3, RZ, UR5, R29 ;  /* 0x00000005ff035c19 */ /* 0x000fc8000801161d */
[----:B------:R-:W-:Y:S01]  /*ca60*/  LOP3.LUT R3, RZ, R3, RZ, 0x33, !PT ;  /* 0x00000003ff037212 */ /* 0x000fe200078e33ff */
[----:B------:R-:W-:Y:S06]  /*ca70*/  BRA `(.L_x_5878) ;  /* 0x0000000000187947 */ /* 0x000fec0003800000 */
.L_x_5877:
[----:B------:R-:W-:-:S06]  /*ca80*/  UISETP.NE.AND UP0, UPT, UR47, 0x1, UPT ;  /* 0x000000012f00788c */ /* 0x000fcc000bf05270 */
[----:B------:R-:W-:-:S05]  /*ca90*/  PLOP3.LUT P5, PT, PT, PT, UP0, 0x80, 0x0 ;  /* 0x000000000000781c */ /* 0x000fca0003faf008 */
[----:B------:R-:W-:-:S08]  /*caa0*/  @UP0 ULDC.64 UR4, c[0x0][0x9e8] ;  /* 0x00027a0000040ab9 */ /* 0x000fd00000000a00 */
[----:B------:R-:W-:Y:S01]  /*cab0*/  @P5 IMAD.HI.U32 R29, R3, UR4, RZ ;  /* 0x00000004031d5c27 */ /* 0x000fe2000f8e00ff */
[----:B------:R-:W-:-:S13]  /*cac0*/  PLOP3.LUT P5, PT, PT, PT, UP0, 0x80, 0x0 ;  /* 0x000000000000781c */ /* 0x000fda0003faf008 */
[----:B------:R-:W-:-:S07]  /*cad0*/  @P5 SHF.R.U32.HI R3, RZ, UR5, R29 ;  /* 0x00000005ff035c19 */ /* 0x000fce000801161d */
.L_x_5878:
[----:B------:R-:W-:Y:S05]  /*cae0*/  BSYNC B0 ;  /* 0x0000000000007941 */ /* 0x000fea0003800000 */
.L_x_5876:
[----:B------:R-:W-:-:S04]  /*caf0*/  IMAD R46, R3, UR47, -R46 ;  /* 0x0000002f032e7c24 */ /* 0x000fc8000f8e0a2e */
[----:B------:R-:W-:-:S05]  /*cb00*/  IMAD.IADD R3, R46, 0x1, -R189 ;  /* 0x000000012e037824 */ /* 0x000fca00078e0abd */
[----:B------:R-:W-:Y:S02]  /*cb10*/  VIMNMX R44, R44, R3, !PT ;  /* 0x000000032c2c7248 */ /* 0x000fe40007fe0100 */
[----:B------:R-:W-:-:S07]  /*cb20*/  VIADDMNMX R42, R3, UR47, R42, PT ;  /* 0x0000002f032a7c46 */ /* 0x000fce000b80012a */
.L_x_5875:
[----:B------:R-:W-:Y:S01]  /*cb30*/  BAR.SYNC.DEFER_BLOCKING 0xf, 0x100 ;  /* 0x03c4000000007b1d */ /* 0x000fe20000010000 */
[----:B------:R-:W-:Y:S02]  /*cb40*/  ISETP.GT.AND P1, PT, R44, 0x1, !P1 ;  /* 0x000000012c00780c */ /* 0x000fe40004f24270 */
[----:B------:R-:W-:Y:S02]  /*cb50*/  ISETP.NE.AND P5, PT, R27, RZ, PT ;  /* 0x000000ff1b00720c */ /* 0x000fe40003fa5270 */
[----:B------:R-:W-:Y:S01]  /*cb60*/  ISETP.LT.OR P1, PT, R42, 0x2, P1 ;  /* 0x000000022a00780c */ /* 0x000fe20000f21670 */
[----:B------:R-:W-:Y:S01]  /*cb70*/  ULDC UR4, c[0x0][0x988] ;  /* 0x0002620000047ab9 */ /* 0x000fe20000000800 */
[----:B------:R-:W-:Y:S02]  /*cb80*/  ISETP.GT.AND P2, PT, R44, 0x8, !P2 ;  /* 0x000000082c00780c */ /* 0x000fe40005744270 */
[----:B------:R-:W-:Y:S02]  /*cb90*/  FSEL R29, R13, -INF , !P1 ;  /* 0xff8000000d1d7808 */ /* 0x000fe40004800000 */
[----:B------:R-:W-:-:S02]  /*cba0*/  ISETP.NE.AND P1, PT, R66, RZ, PT ;  /* 0x000000ff4200720c */ /* 0x000fc40003f25270 */
[----:B------:R-:W-:Y:S02]  /*cbb0*/  ISETP.LT.OR P2, PT, R42, 0x9, P2 ;  /* 0x000000092a00780c */ /* 0x000fe40001741670 */
[----:B------:R-:W-:Y:S02]  /*cbc0*/  ISETP.GT.AND P1, PT, R44, 0x9, !P1 ;  /* 0x000000092c00780c */ /* 0x000fe40004f24270 */
[----:B------:R-:W-:Y:S01]  /*cbd0*/  FSEL R3, R20, -INF , !P2 ;  /* 0xff80000014037808 */ /* 0x000fe20005000000 */
[----:B------:R-:W-:Y:S01]  /*cbe0*/  IMAD.U32 R20, RZ, RZ, UR4 ;  /* 0x00000004ff147e24 */ /* 0x000fe2000f8e00ff */
[----:B------:R-:W-:Y:S02]  /*cbf0*/  ISETP.LT.OR P1, PT, R42, 0xa, P1 ;  /* 0x0000000a2a00780c */ /* 0x000fe40000f21670 */
[----:B------:R-:W-:Y:S02]  /*cc00*/  ISETP.NE.AND P2, PT, R31, RZ, PT ;  /* 0x000000ff1f00720c */ /* 0x000fe40003f45270 */
[----:B------:R-:W-:-:S02]  /*cc10*/  FSEL R27, R15, -INF , !P1 ;  /* 0xff8000000f1b7808 */ /* 0x000fc40004800000 */
[----:B------:R-:W-:Y:S02]  /*cc20*/  ISETP.NE.AND P1, PT, R64, RZ, PT ;  /* 0x000000ff4000720c */ /* 0x000fe40003f25270 */
[C---:B------:R-:W-:Y:S02]  /*cc30*/  ISETP.GT.AND P3, PT, R44.reuse, 0x31, !P3 ;  /* 0x000000312c00780c */ /* 0x040fe40005f64270 */
[C---:B------:R-:W-:Y:S02]  /*cc40*/  ISETP.GT.AND P1, PT, R44.reuse, 0x10, !P1 ;  /* 0x000000102c00780c */ /* 0x040fe40004f24270 */
[----:B------:R-:W-:Y:S02]  /*cc50*/  ISETP.GT.AND P4, PT, R44, 0x38, !P4 ;  /* 0x000000382c00780c */ /* 0x000fe40006784270 */
[C---:B------:R-:W-:Y:S02]  /*cc60*/  ISETP.LT.OR P1, PT, R42.reuse, 0x11, P1 ;  /* 0x000000112a00780c */ /* 0x040fe40000f21670 */
[----:B------:R-:W-:-:S02]  /*cc70*/  ISETP.LT.OR P3, PT, R42, 0x32, P3 ;  /* 0x000000322a00780c */ /* 0x000fc40001f61670 */
[----:B------:R-:W-:Y:S02]  /*cc80*/  FSEL R31, R24, -INF , !P1 ;  /* 0xff800000181f7808 */ /* 0x000fe40004800000 */
[----:B------:R-:W-:Y:S02]  /*cc90*/  ISETP.NE.AND P1, PT, R62, RZ, PT ;  /* 0x000000ff3e00720c */ /* 0x000fe40003f25270 */
[C---:B------:R-:W-:Y:S02]  /*cca0*/  ISETP.GT.AND P6, PT, R44.reuse, 0x39, !P6 ;  /* 0x000000392c00780c */ /* 0x040fe400077c4270 */
[----:B------:R-:W-:Y:S02]  /*ccb0*/  ISETP.GT.AND P1, PT, R44, 0x11, !P1 ;  /* 0x000000112c00780c */ /* 0x000fe40004f24270 */
[C---:B------:R-:W-:Y:S02]  /*ccc0*/  ISETP.LT.OR P4, PT, R42.reuse, 0x39, P4 ;  /* 0x000000392a00780c */ /* 0x040fe40002781670 */
[----:B------:R-:W-:-:S02]  /*ccd0*/  ISETP.LT.OR P1, PT, R42, 0x12, P1 ;  /* 0x000000122a00780c */ /* 0x000fc40000f21670 */
[----:B------:R-:W-:Y:S02]  /*cce0*/  FSEL R77, R28, -INF , !P3 ;  /* 0xff8000001c4d7808 */ /* 0x000fe40005800000 */
[----:B------:R-:W-:Y:S02]  /*ccf0*/  FSEL R21, R21, -INF , !P1 ;  /* 0xff80000015157808 */ /* 0x000fe40004800000 */
[----:B------:R-:W-:Y:S02]  /*cd00*/  ISETP.NE.AND P1, PT, R33, RZ, PT ;  /* 0x000000ff2100720c */ /* 0x000fe40003f25270 */
[----:B------:R-:W-:Y:S02]  /*cd10*/  ISETP.LT.OR P6, PT, R42, 0x3a, P6 ;  /* 0x0000003a2a00780c */ /* 0x000fe400037c1670 */
[----:B------:R-:W-:Y:S02]  /*cd20*/  ISETP.GT.AND P1, PT, R44, 0x18, !P1 ;  /* 0x000000182c00780c */ /* 0x000fe40004f24270 */
[----:B------:R-:W-:-:S02]  /*cd30*/  FSEL R79, R36, -INF , !P4 ;  /* 0xff800000244f7808 */ /* 0x000fc40006000000 */
[----:B------:R-:W-:Y:S02]  /*cd40*/  ISETP.LT.OR P1, PT, R42, 0x19, P1 ;  /* 0x000000192a00780c */ /* 0x000fe40000f21670 */
[----:B------:R-:W-:Y:S02]  /*cd50*/  FSEL R81, R34, -INF , !P6 ;  /* 0xff80000022517808 */ /* 0x000fe40007000000 */
        /* <DEDUP_REMOVED lines=17> */
[----:B------:R-:W-:Y:S02]  /*ce70*/  ISETP.GT.AND P1, PT, R44, RZ, !P5 ;  /* 0x000000ff2c00720c */ /* 0x000fe40006f24270 */
[----:B------:R-:W-:Y:S02]  /*ce80*/  ISETP.NE.AND P5, PT, R58, RZ, PT ;  /* 0x000000ff3a00720c */ /* 0x000fe40003fa5270 */
[----:B------:R-:W-:-:S04]  /*ce90*/  ISETP.LT.OR P1, PT, R42, 0x1, P1 ;  /* 0x000000012a00780c */ /* 0x000fc80000f21670 */
[----:B------:R-:W-:Y:S02]  /*cea0*/  FSEL R24, R0, -INF , !P1 ;  /* 0xff80000000187808 */ /* 0x000fe40004800000 */
[----:B------:R-:W-:Y:S02]  /*ceb0*/  FMNMX.FTZ R0, R40, R71, !PT ;  /* 0x0000004728007209 */ /* 0x000fe40007810000 */
[----:B------:R-:W-:Y:S02]  /*cec0*/  ISETP.GT.AND P1, PT, R44, 0x29, !P2 ;  /* 0x000000292c00780c */ /* 0x000fe40005724270 */
[----:B------:R-:W-:Y:S02]  /*ced0*/  FMNMX.FTZ R0, R45, R0, !PT ;  /* 0x000000002d007209 */ /* 0x000fe40007810000 */
[----:B------:R-:W-:Y:S02]  /*cee0*/  ISETP.LT.OR P1, PT, R42, 0x2a, P1 ;  /* 0x0000002a2a00780c */ /* 0x000fe40000f21670 */
[----:B------:R-:W-:-:S02]  /*cef0*/  FMNMX.FTZ R0, R47, R0, !PT ;  /* 0x000000002f007209 */ /* 0x000fc40007810000 */
[----:B------:R-:W-:Y:S02]  /*cf00*/  ISETP.GT.AND P2, PT, R44, 0x30, !P5 ;  /* 0x000000302c00780c */ /* 0x000fe40006f44270 */
[----:B------:R-:W-:Y:S02]  /*cf10*/  FMNMX.FTZ R0, R49, R0, !PT ;  /* 0x0000000031007209 */ /* 0x000fe40007810000 */
[----:B------:R-:W-:Y:S02]  /*cf20*/  FSEL R73, R30, -INF , !P1 ;  /* 0xff8000001e497808 */ /* 0x000fe40004800000 */
[----:B------:R-:W-:Y:S02]  /*cf30*/  FMNMX.FTZ R0, R51, R0, !PT ;  /* 0x0000000033007209 */ /* 0x000fe40007810000 */
[----:B------:R-:W-:Y:S02]  /*cf40*/  ISETP.LT.OR P2, PT, R42, 0x31, P2 ;  /* 0x000000312a00780c */ /* 0x000fe40001741670 */
        /* <DEDUP_REMOVED lines=45> */
[-CC-:B------:R-:W-:Y:S01]  /*d220*/  FFMA.FTZ R45, R69, R20.reuse, -R30.reuse ;  /* 0x00000014452d7223 */ /* 0x180fe2000001081e */
[----:B------:R-:W-:Y:S01]  /*d230*/  MUFU.EX2 R164, R164 ;  /* 0x000000a400a47308 */ /* 0x000fe20000000800 */
[----:B------:R-:W0:Y:S07]  /*d240*/  SHFL.BFLY PT, R15, R0, 0x2, 0x1f ;  /* 0x0c401f00000f7f89 */ /* 0x000e2e00000e0000 */
[----:B------:R-:W1:Y:S08]  /*d250*/  MUFU.EX2 R71, R71 ;  /* 0x0000004700477308 */ /* 0x000e700000000800 */
[----:B------:R-:W3:Y:S08]  /*d260*/  MUFU.EX2 R166, R166 ;  /* 0x000000a600a67308 */ /* 0x000ef00000000800 */
[----:B------:R-:W4:Y:S01]  /*d270*/  MUFU.EX2 R47, R47 ;  /* 0x0000002f002f7308 */ /* 0x000f220000000800 */
[----:B0-----:R-:W-:Y:S01]  /*d280*/  FMNMX.FTZ R28, R0, R15, !PT ;  /* 0x0000000f001c7209 */ /* 0x001fe20007810000 */
[----:B------:R-:W-:-:S04]  /*d290*/  FFMA.FTZ R0, R65, R20, -R30 ;  /* 0x0000001441007223 */ /* 0x000fc8000001081e */
[----:B------:R-:W0:Y:S02]  /*d2a0*/  SHFL.BFLY PT, R15, R28, 0x1, 0x1f ;  /* 0x0c201f001c0f7f89 */ /* 0x000e2400000e0000 */
[----:B------:R-:W2:Y:S08]  /*d2b0*/  MUFU.EX2 R160, R160 ;  /* 0x000000a000a07308 */ /* 0x000eb00000000800 */
[----:B------:R-:W2:Y:S08]  /*d2c0*/  MUFU.EX2 R49, R49 ;  /* 0x0000003100317308 */ /* 0x000eb00000000800 */
[----:B------:R-:W2:Y:S01]  /*d2d0*/  MUFU.EX2 R162, R162 ;  /* 0x000000a200a27308 */ /* 0x000ea20000000800 */
[----:B0-----:R-:W-:Y:S01]  /*d2e0*/  FMNMX.FTZ R15, R28, R15, !PT ;  /* 0x0000000f1c0f7209 */ /* 0x001fe20007810000 */
[-CC-:B------:R-:W-:Y:S01]  /*d2f0*/  FFMA.FTZ R28, R41, R20.reuse, -R30.reuse ;  /* 0x00000014291c7223 */ /* 0x180fe2000001081e */
[----:B------:R-:W-:-:S05]  /*d300*/  FFMA.FTZ R41, R43, R20, -R30 ;  /* 0x000000142b297223 */ /* 0x000fca000001081e */
        /* <DEDUP_REMOVED lines=14> */
[----:B-1----:R-:W-:Y:S01]  /*d3f0*/  FADD.FTZ R25, R164, R71 ;  /* 0x00000047a4197221 */ /* 0x002fe20000010000 */
[-CC-:B------:R-:W-:Y:S01]  /*d400*/  FFMA.FTZ R157, R35, R20.reuse, -R30.reuse ;  /* 0x00000014239d7223 */ /* 0x180fe2000001081e */
[-CC-:B------:R-:W-:Y:S01]  /*d410*/  FFMA.FTZ R40, R37, R20.reuse, -R30.reuse ;  /* 0x0000001425287223 */ /* 0x180fe2000001081e */
[-CC-:B------:R-:W-:Y:S01]  /*d420*/  FFMA.FTZ R38, R39, R20.reuse, -R30.reuse ;  /* 0x0000001427267223 */ /* 0x180fe2000001081e */
[----:B---3--:R-:W-:Y:S01]  /*d430*/  FADD.FTZ R42, R166, R25 ;  /* 0x00000019a62a7221 */ /* 0x008fe20000010000 */
[----:B------:R-:W0:Y:S01]  /*d440*/  MUFU.EX2 R24, R24 ;  /* 0x0000001800187308 */ /* 0x000e220000000800 */
[-CC-:B------:R-:W-:Y:S01]  /*d450*/  FFMA.FTZ R3, R73, R20.reuse, -R30.reuse ;  /* 0x0000001449037223 */ /* 0x180fe2000001081e */
[-C--:B------:R-:W-:Y:S01]  /*d460*/  FFMA.FTZ R21, R75, R20.reuse, -R30 ;  /* 0x000000144b157223 */ /* 0x080fe2000001081e */
[----:B----4-:R-:W-:Y:S01]  /*d470*/  FADD.FTZ R27, R47, R42 ;  /* 0x0000002a2f1b7221 */ /* 0x010fe20000010000 */
[-CC-:B------:R-:W-:Y:S01]  /*d480*/  FFMA.FTZ R42, R77, R20.reuse, -R30.reuse ;  /* 0x000000144d2a7223 */ /* 0x180fe2000001081e */
[-CC-:B------:R-:W-:Y:S01]  /*d490*/  FFMA.FTZ R79, R79, R20.reuse, -R30.reuse ;  /* 0x000000144f4f7223 */ /* 0x180fe2000001081e */
[----:B------:R-:W-:Y:S01]  /*d4a0*/  FFMA.FTZ R30, R81, R20, -R30 ;  /* 0x00000014511e7223 */ /* 0x000fe2000001081e */
[----:B--2---:R-:W-:Y:S01]  /*d4b0*/  FADD.FTZ R46, R160, R27 ;  /* 0x0000001ba02e7221 */ /* 0x004fe20000010000 */
[----:B------:R-:W1:Y:S01]  /*d4c0*/  MUFU.EX2 R167, R167 ;  /* 0x000000a700a77308 */ /* 0x000e620000000800 */
[----:B------:R-:W-:-:S02]  /*d4d0*/  F2FP.BF16.F32.PACK_AB R164, R71, R164 ;  /* 0x000000a447a4723e */ /* 0x000fc400000010ff */
[----:B------:R-:W-:Y:S01]  /*d4e0*/  FADD.FTZ R27, R49, R46 ;  /* 0x0000002e311b7221 */ /* 0x000fe20000010000 */
[----:B------:R-:W-:Y:S02]  /*d4f0*/  F2FP.BF16.F32.PACK_AB R166, R47, R166 ;  /* 0x000000a62fa6723e */ /* 0x000fe400000010ff */
[----:B------:R-:W-:Y:S01]  /*d500*/  F2FP.BF16.F32.PACK_AB R160, R49, R160 ;  /* 0x000000a031a0723e */ /* 0x000fe200000010ff */
[----:B------:R-:W-:Y:S01]  /*d510*/  FADD.FTZ R46, R162, R27 ;  /* 0x0000001ba22e7221 */ /* 0x000fe20000010000 */
[----:B------:R-:W2:Y:S01]  /*d520*/  MUFU.EX2 R32, R32 ;  /* 0x0000002000207308 */ /* 0x000ea20000000800 */
[----:B0-----:R-:W-:Y:S01]  /*d530*/  FADD.FTZ R44, R165, R24 ;  /* 0x00000018a52c7221 */ /* 0x001fe20000010000 */
[----:B------:R-:W-:Y:S01]  /*d540*/  F2FP.BF16.F32.PACK_AB R165, R24, R165 ;  /* 0x000000a518a5723e */ /* 0x000fe200000010ff */
[C---:B------:R-:W-:Y:S01]  /*d550*/  FADD.FTZ R27, R51.reuse, R46 ;  /* 0x0000002e331b7221 */ /* 0x040fe20000010000 */
[----:B------:R-:W-:-:S03]  /*d560*/  F2FP.BF16.F32.PACK_AB R162, R51, R162 ;  /* 0x000000a233a2723e */ /* 0x000fc600000010ff */
[----:B------:R-:W-:Y:S01]  /*d570*/  FADD.FTZ R46, R156, R27 ;  /* 0x0000001b9c2e7221 */ /* 0x000fe20000010000 */
        /* <DEDUP_REMOVED lines=15> */
[----:B------:R-:W-:-:S05]  /*d670*/  F2FP.BF16.F32.PACK_AB R163, R36, R163 ;  /* 0x000000a324a3723e */ /* 0x000fca00000010ff */
[----:B------:R2:W-:Y:S01]  /*d680*/  STSM.16.M88.4 [R203], R160 ;  /* 0x000000a0cb007844 */ /* 0x0005e20000000200 */
[----:B------:R-:W0:Y:S01]  /*d690*/  MUFU.EX2 R40, R40 ;  /* 0x0000002800287308 */ /* 0x000e220000000800 */
[----:B-1----:R-:W-:-:S07]  /*d6a0*/  FADD.FTZ R25, R157, R44 ;  /* 0x0000002c9d197221 */ /* 0x002fce0000010000 */
        /* <DEDUP_REMOVED lines=11> */
[C---:B0-----:R-:W-:Y:S01]  /*d760*/  FADD.FTZ R27, R0.reuse, R27 ;  /* 0x0000001b001b7221 */ /* 0x041fe20000010000 */
[----:B------:R-:W-:-:S06]  /*d770*/  F2FP.BF16.F32.PACK_AB R158, R0, R53 ;  /* 0x00000035009e723e */ /* 0x000fcc00000010ff */
[----:B------:R-:W0:Y:S01]  /*d780*/  MUFU.EX2 R45, R45 ;  /* 0x0000002d002d7308 */ /* 0x000e220000000800 */
[C---:B-1----:R-:W-:Y:S01]  /*d790*/  FADD.FTZ R24, R3.reuse, R24 ;  /* 0x0000001803187221 */ /* 0x042fe20000010000 */
[----:B------:R-:W-:-:S05]  /*d7a0*/  F2FP.BF16.F32.PACK_AB R159, R3, R38 ;  /* 0x00000026039f723e */ /* 0x000fca00000010ff */
[----:B------:R2:W-:Y:S01]  /*d7b0*/  STSM.16.M88.4 [R201], R156 ;  /* 0x0000009cc9007844 */ /* 0x0005e20000000200 */
[----:B------:R-:W-:Y:S08]  /*d7c0*/  MUFU.EX2 R21, R21 ;  /* 0x0000001500157308 */ /* 0x000ff00000000800 */
[----:B------:R-:W1:Y:S01]  /*d7d0*/  MUFU.EX2 R42, R42 ;  /* 0x0000002a002a7308 */ /* 0x000e620000000800 */
[----:B0-----:R-:W-:Y:S01]  /*d7e0*/  F2FP.BF16.F32.PACK_AB R152, R45, R26 ;  /* 0x0000001a2d98723e */ /* 0x001fe200000010ff */
[----:B------:R-:W-:-:S04]  /*d7f0*/  FADD.FTZ R26, R26, R27 ;  /* 0x0000001b1a1a7221 */ /* 0x000fc80000010000 */
[----:B------:R-:W-:Y:S02]  /*d800*/  FADD.FTZ R45, R45, R26 ;  /* 0x0000001a2d2d7221 */ /* 0x000fe40000010000 */
[----:B------:R-:W-:Y:S08]  /*d810*/  MUFU.EX2 R28, R28 ;  /* 0x0000001c001c7308 */ /* 0x000ff00000000800 */
[----:B------:R-:W0:Y:S01]  /*d820*/  MUFU.EX2 R41, R41 ;  /* 0x0000002900297308 */ /* 0x000e220000000800 */
[----:B-1----:R-:W-:Y:S01]  /*d830*/  F2FP.BF16.F32.PACK_AB R153, R42, R21 ;  /* 0x000000152a99723e */ /* 0x002fe200000010ff */
[----:B------:R-:W-:-:S04]  /*d840*/  FADD.FTZ R21, R21, R24 ;  /* 0x0000001815157221 */ /* 0x000fc80000010000 */
[----:B------:R-:W-:Y:S02]  /*d850*/  FADD.FTZ R42, R42, R21 ;  /* 0x000000152a2a7221 */ /* 0x000fe40000010000 */
[----:B------:R-:W-:Y:S08]  /*d860*/  MUFU.EX2 R79, R79 ;  /* 0x0000004f004f7308 */ /* 0x000ff00000000800 */
[----:B------:R-:W1:Y:S01]  /*d870*/  MUFU.EX2 R30, R30 ;  /* 0x0000001e001e7308 */ /* 0x000e620000000800 */
[----:B0-----:R-:W-:Y:S01]  /*d880*/  F2FP.BF16.F32.PACK_AB R154, R41, R28 ;  /* 0x0000001c299a723e */ /* 0x001fe200000010ff */
[----:B------:R-:W-:-:S04]  /*d890*/  FADD.FTZ R28, R28, R45 ;  /* 0x0000002d1c1c7221 */ /* 0x000fc80000010000 */
[----:B------:R-:W-:Y:S01]  /*d8a0*/  FADD.FTZ R3, R41, R28 ;  /* 0x0000001c29037221 */ /* 0x000fe20000010000 */
[----:B-1----:R-:W-:Y:S01]  /*d8b0*/  F2FP.BF16.F32.PACK_AB R155, R30, R79 ;  /* 0x0000004f1e9b723e */ /* 0x002fe200000010ff */
[----:B------:R-:W-:-:S04]  /*d8c0*/  FADD.FTZ R79, R79, R42 ;  /* 0x0000002a4f4f7221 */ /* 0x000fc80000010000 */
[----:B------:R2:W-:Y:S01]  /*d8d0*/  STSM.16.M88.4 [R202], R152 ;  /* 0x00000098ca007844 */ /* 0x0005e20000000200 */
[----:B------:R-:W-:Y:S01]  /*d8e0*/  FADD.FTZ R0, R30, R79 ;  /* 0x0000004f1e007221 */ /* 0x000fe20000010000 */
[----:B------:R-:W-:Y:S06]  /*d8f0*/  @!P0 BRA `(.L_x_5879) ;  /* 0x0000000000048947 */ /* 0x000fec0003800000 */
[----:B------:R-:W-:Y:S01]  /*d900*/  BPT.TRAP 0x1 ;  /* 0x000000040000795c */ /* 0x000fe20000300000 */
.L_x_5879:
[----:B------:R0:W1:Y:S01]  /*d910*/  SYNCS.PHASECHK.TRANS64.TRYWAIT P1, [R12+URZ+0x28c50], R57 ;  /* 0x028c50390c0075a7 */ /* 0x000062000802017f */
[----:B------:R-:W-:Y:S05]  /*d920*/  @!P0 BRA `(.L_x_5880) ;  /* 0x0000000000048947 */ /* 0x000fea0003800000 */
[----:B------:R-:W-:Y:S01]  /*d930*/  BPT.TRAP 0x1 ;  /* 0x000000040000795c */ /* 0x000fe20000300000 */
.L_x_5880:
[----:B------:R-:W-:Y:S01]  /*d940*/  ULDC UR42, c[0x0][0x9e4] ;  /* 0x00027900002a7ab9 */ /* 0x000fe20000000800 */
[----:B------:R-:W-:Y:S01]  /*d950*/  ULDC UR44, c[0x0][0x9d8] ;  /* 0x00027600002c7ab9 */ /* 0x000fe20000000800 */
[----:B------:R-:W-:Y:S01]  /*d960*/  ULDC UR38, c[0x0][0x988] ;  /* 0x0002620000267ab9 */ /* 0x000fe20000000800 */
[----:B------:R-:W-:Y:S01]  /*d970*/  ULDC UR43, c[0x0][0x9e0] ;  /* 0x00027800002b7ab9 */ /* 0x000fe20000000800 */
[----:B------:R-:W-:Y:S01]  /*d980*/  BSSY B0, `(.L_x_5881) ;  /* 0x0000006000007945 */ /* 0x000fe20003800000 */
[----:B------:R-:W-:Y:S02]  /*d990*/  IMAD R28, R17, 0x1000, R195 ;  /* 0x00001000111c7824 */ /* 0x000fe400078e02c3 */
[----:B------:R-:W-:Y:S01]  /*d9a0*/  IMAD.MOV.U32 R29, RZ, RZ, 0x40000040 ;  /* 0x40000040ff1d7424 */ /* 0x000fe200078e00ff */
[----:B-1----:R-:W-:Y:S06]  /*d9b0*/  @P1 BRA `(.L_x_5882) ;  /* 0x0000000000081947 */ /* 0x002fec0003800000 */
[----:B------:R-:W1:Y:S02]  /*d9c0*/  SYNCS.PHASECHK.TRANS64.TRYWAIT P1, [R12+URZ+0x28c50], R57 ;  /* 0x028c50390c0075a7 */ /* 0x000e64000802017f */
[----:B-1----:R-:W-:Y:S05]  /*d9d0*/  @!P1 BRA `(.L_x_5883) ;  /* 0x0000016c00209947 */ /* 0x002fea0003800000 */
.L_x_5882:
[----:B------:R-:W-:Y:S05]  /*d9e0*/  BSYNC B0 ;  /* 0x0000000000007941 */ /* 0x000fea0003800000 */
.L_x_5881:
        /* <DEDUP_REMOVED lines=12> */
[----:B------:R-:W-:Y:S02]  /*dab0*/  R2UR UR15, R25 ;  /* 0x00000000190f72ca */ /* 0x000fe400000e0000 */
[----:B------:R-:W-:Y:S02]  /*dac0*/  R2UR UR19, R29 ;  /* 0x000000001d1372ca */ /* 0x000fe400000e0000 */
[----:B01---5:R-:W-:-:S06]  /*dad0*/  WARPGROUP.ARRIVE ;  /* 0x00000000000079c5 */ /* 0x023fcc0000000000 */
        /* <DEDUP_REMOVED lines=24> */
.L_x_5884:
[----:B------:R-:W0:Y:S01]  /*dc60*/  LDC R21, c[0x0][0x448] ;  /* 0x00011200ff157b82 */ /* 0x000e220000000800 */
[----:B------:R-:W-:Y:S01]  /*dc70*/  VIADD R12, R12, 0x28c60 ;  /* 0x00028c600c0c7836 */ /* 0x000fe20000000000 */
[----:B------:R-:W-:Y:S01]  /*dc80*/  UISETP.NE.AND UP0, UPT, UR48, URZ, UPT ;  /* 0x0000003f3000728c */ /* 0x000fe2000bf05270 */
[----:B--2---:R-:W-:-:S03]  /*dc90*/  IMAD.MOV.U32 R152, RZ, RZ, R196 ;  /* 0x000000ffff987224 */ /* 0x004fc600078e00c4 */
[----:B------:R-:W-:-:S04]  /*dca0*/  PRMT R12, R186, 0x654, R12 ;  /* 0x00000654ba0c7816 */ /* 0x000fc8000000000c */
[----:B------:R1:W-:Y:S01]  /*dcb0*/  SYNCS.ARRIVE.TRANS64.RED.A1T0 RZ, [R12+URZ], RZ ;  /* 0x000000ff0cff79a7 */ /* 0x0003e2000810043f */
[----:B0-----:R-:W-:-:S13]  /*dcc0*/  ISETP.NE.AND P1, PT, R21, 0x1, PT ;  /* 0x000000011500780c */ /* 0x001fda0003f25270 */
[----:B------:R-:W0:Y:S08]  /*dcd0*/  @P1 LDC R21, c[0x0][0x44c] ;  /* 0x00011300ff151b82 */ /* 0x000e300000000800 */
[----:B-1----:R-:W1:Y:S01]  /*dce0*/  @P1 LDC R12, c[0x0][0x450] ;  /* 0x00011400ff0c1b82 */ /* 0x002e620000000800 */
[----:B0-----:R-:W-:-:S05]  /*dcf0*/  @P1 IMAD.HI.U32 R21, R196, R21, RZ ;  /* 0x00000015c4151227 */ /* 0x001fca00078e00ff */
[----:B-1----:R-:W-:Y:S01]  /*dd00*/  @P1 SHF.R.U32.HI R152, RZ, R12, R21 ;  /* 0x0000000cff981219 */ /* 0x002fe20000011615 */
[----:B------:R-:W-:Y:S01]  /*dd10*/  VIADD R12, R168, 0xfffffffe ;  /* 0xfffffffea80c7836 */ /* 0x000fe20000000000 */
[----:B------:R-:W-:Y:S02]  /*dd20*/  PLOP3.LUT P1, PT, PT, PT, UP0, 0x40, 0x0 ;  /* 0x000000000000781c */ /* 0x000fe40003f2e808 */
[----:B------:R-:W-:-:S05]  /*dd30*/  IADD3 R21, R152, R184, -R23 ;  /* 0x000000b898157210 */ /* 0x000fca0007ffe817 */
[----:B------:R-:W-:-:S06]  /*dd40*/  VIADD R152, R21, UR46 ;  /* 0x0000002e15987c36 */ /* 0x000fcc0008000000 */
[----:B------:R-:W-:Y:S05]  /*dd50*/  @P1 BRA `(.L_x_5885) ;  /* 0x0000000000541947 */ /* 0x000fea0003800000 */
[C---:B------:R-:W-:Y:S01]  /*dd60*/  ISETP.GT.AND P1, PT, R21.reuse, RZ, PT ;  /* 0x000000ff1500720c */ /* 0x040fe20003f24270 */
[----:B------:R-:W-:Y:S01]  /*dd70*/  BSSY B0, `(.L_x_5886) ;  /* 0x0000010000007945 */ /* 0x000fe20003800000 */
[----:B------:R-:W-:-:S11]  /*dd80*/  VIADD R153, R21, 0xffffffff ;  /* 0xffffffff15997836 */ /* 0x000fd60000000000 */
[----:B------:R-:W-:Y:S05]  /*dd90*/  @P1 BRA `(.L_x_5887) ;  /* 0x0000000000201947 */ /* 0x000fea0003800000 */
[----:B------:R-:W-:Y:S01]  /*dda0*/  UISETP.NE.AND UP0, UPT, UR47, 0x1, UPT ;  /* 0x000000012f00788c */ /* 0x000fe2000bf05270 */
[----:B------:R-:W-:-:S05]  /*ddb0*/  IMAD.MOV R21, RZ, RZ, -R21 ;  /* 0x000000ffff157224 */ /* 0x000fca00078e0a15 */
[----:B------:R-:W-:-:S05]  /*ddc0*/  PLOP3.LUT P1, PT, PT, PT, UP0, 0x80, 0x0 ;  /* 0x000000000000781c */ /* 0x000fca0003f2f008 */
[----:B------:R-:W-:-:S08]  /*ddd0*/  @UP0 ULDC.64 UR4, c[0x0][0x9e8] ;  /* 0x00027a0000040ab9 */ /* 0x000fd00000000a00 */
[----:B------:R-:W-:-:S05]  /*dde0*/  @P1 IMAD.HI.U32 R153, R21, UR4, RZ ;  /* 0x0000000415991c27 */ /* 0x000fca000f8e00ff */
[----:B------:R-:W-:-:S04]  /*ddf0*/  @P1 SHF.R.U32.HI R21, RZ, UR5, R153 ;  /* 0x00000005ff151c19 */ /* 0x000fc80008011699 */
[----:B------:R-:W-:Y:S01]  /*de00*/  LOP3.LUT R153, RZ, R21, RZ, 0x33, !PT ;  /* 0x00000015ff997212 */ /* 0x000fe200078e33ff */
[----:B------:R-:W-:Y:S06]  /*de10*/  BRA `(.L_x_5888) ;  /* 0x0000000000147947 */ /* 0x000fec0003800000 */
.L_x_5887:
[----:B------:R-:W-:-:S06]  /*de20*/  UISETP.NE.AND UP0, UPT, UR47, 0x1, UPT ;  /* 0x000000012f00788c */ /* 0x000fcc000bf05270 */
[----:B------:R-:W-:-:S05]  /*de30*/  PLOP3.LUT P1, PT, PT, PT, UP0, 0x80, 0x0 ;  /* 0x000000000000781c */ /* 0x000fca0003f2f008 */
[----:B------:R-:W-:-:S08]  /*de40*/  @UP0 ULDC.64 UR4, c[0x0][0x9e8] ;  /* 0x00027a0000040ab9 */ /* 0x000fd00000000a00 */
[----:B------:R-:W-:-:S05]  /*de50*/  @P1 IMAD.HI.U32 R21, R153, UR4, RZ ;  /* 0x0000000499151c27 */ /* 0x000fca000f8e00ff */
[----:B------:R-:W-:-:S07]  /*de60*/  @P1 SHF.R.U32.HI R153, RZ, UR5, R21 ;  /* 0x00000005ff991c19 */ /* 0x000fce0008011615 */
.L_x_5888:
[----:B------:R-:W-:Y:S05]  /*de70*/  BSYNC B0 ;  /* 0x0000000000007941 */ /* 0x000fea0003800000 */
.L_x_5886:
[----:B------:R-:W-:-:S04]  /*de80*/  IMAD.U32 R21, RZ, RZ, UR47 ;  /* 0x0000002fff157e24 */ /* 0x000fc8000f8e00ff */
[----:B------:R-:W-:-:S05]  /*de90*/  IMAD R153, R153, R21, UR47 ;  /* 0x0000002f99997e24 */ /* 0x000fca000f8e0215 */
[----:B------:R-:W-:-:S07]  /*dea0*/  VIMNMX R152, R152, R153, PT ;  /* 0x0000009998987248 */ /* 0x000fce0003fe0100 */
.L_x_5885:
        /* <DEDUP_REMOVED lines=8> */
.L_x_5912:
[----:B------:R-:W-:-:S05]  /*df30*/  VIADD R209, R17, 0x1 ;  /* 0x0000000111d17836 */ /* 0x000fca0000000000 */
[----:B------:R-:W-:-:S04]  /*df40*/  ISETP.NE.AND P1, PT, R209, 0x2, PT ;  /* 0x00000002d100780c */ /* 0x000fc80003f25270 */
[----:B------:R-:W-:Y:S02]  /*df50*/  SEL R20, RZ, 0x1, P1 ;  /* 0x00000001ff147807 */ /* 0x000fe40000800000 */
[----:B------:R-:W-:Y:S02]  /*df60*/  SEL R209, R209, RZ, P1 ;  /* 0x000000ffd1d17207 */ /* 0x000fe40000800000 */
[----:B------:R-:W-:Y:S01]  /*df70*/  LOP3.LUT R22, R22, R20, RZ, 0x3c, !PT ;  /* 0x0000001416167212 */ /* 0x000fe200078e3cff */
[----:B0-----:R-:W-:Y:S06]  /*df80*/  @!P0 BRA `(.L_x_5892) ;  /* 0x0000000000048947 */ /* 0x001fec0003800000 */
[----:B------:R-:W-:Y:S01]  /*df90*/  BPT.TRAP 0x1 ;  /* 0x000000040000795c */ /* 0x000fe20000300000 */
.L_x_5892:
[----:B------:R-:W-:Y:S01]  /*dfa0*/  IMAD R21, R209, 0x8, R2 ;  /* 0x00000008d1157824 */ /* 0x000fe200078e0202 */
[----:B------:R-:W-:-:S04]  /*dfb0*/  SHF.L.U32 R213, R22, 0x1f, RZ ;  /* 0x0000001f16d57819 */ /* 0x000fc800000006ff */
[----:B------:R0:W1:Y:S01]  /*dfc0*/  SYNCS.PHASECHK.TRANS64.TRYWAIT P1, [R21+URZ+0x28c30], R213 ;  /* 0x028c30d5150075a7 */ /* 0x000062000802017f */
[----:B------:R-:W-:Y:S05]  /*dfd0*/  @!P0 BRA `(.L_x_5893) ;  /* 0x0000000000048947 */ /* 0x000fea0003800000 */
[----:B------:R-:W-:Y:S01]  /*dfe0*/  BPT.TRAP 0x1 ;  /* 0x000000040000795c */ /* 0x000fe20000300000 */
.L_x_5893:
[----:B------:R-:W-:Y:S01]  /*dff0*/  BSSY B2, `(.L_x_5894) ;  /* 0x0000006000027945 */ /* 0x000fe20003800000 */
[----:B------:R-:W-:Y:S02]  /*e000*/  IMAD R156, R209, 0x200, R14 ;  /* 0x00000200d19c7824 */ /* 0x000fe400078e020e */
[----:B------:R-:W-:Y:S01]  /*e010*/  IMAD.MOV.U32 R157, RZ, RZ, 0x40000040 ;  /* 0x40000040ff9d7424 */ /* 0x000fe200078e00ff */
[----:B-1----:R-:W-:Y:S06]  /*e020*/  @P1 BRA `(.L_x_5895) ;  /* 0x0000000000081947 */ /* 0x002fec0003800000 */
[----:B------:R-:W1:Y:S02]  /*e030*/  SYNCS.PHASECHK.TRANS64.TRYWAIT P1, [R21+URZ+0x28c30], R213 ;  /* 0x028c30d5150075a7 */ /* 0x000e64000802017f */
[----:B-1----:R-:W-:Y:S05]  /*e040*/  @!P1 BRA `(.L_x_5896) ;  /* 0x0000016400989947 */ /* 0x002fea0003800000 */
.L_x_5895:
[----:B------:R-:W-:Y:S05]  /*e050*/  BSYNC B2 ;  /* 0x0000000000027941 */ /* 0x000fea0003800000 */
.L_x_5894:
[C---:B------:R-:W-:Y:S01]  /*e060*/  R2UR UR6, R156.reuse ;  /* 0x000000009c0672ca */ /* 0x040fe200000e0000 */
[C---:B------:R-:W-:Y:S01]  /*e070*/  VIADD R154, R156.reuse, 0x2 ;  /* 0x000000029c9a7836 */ /* 0x040fe20000000000 */
[----:B------:R-:W-:Y:S01]  /*e080*/  R2UR UR7, R157 ;  /* 0x000000009d0772ca */ /* 0x000fe200000e0000 */
[----:B------:R-:W-:Y:S01]  /*e090*/  VIADD R152, R156, 0x4 ;  /* 0x000000049c987836 */ /* 0x000fe20000000000 */
[----:B------:R-:W-:Y:S01]  /*e0a0*/  R2UR UR4, R4 ;  /* 0x00000000040472ca */ /* 0x000fe200000e0000 */
        /* <DEDUP_REMOVED lines=31> */
.L_x_5897:
[----:B------:R-:W2:Y:S01]  /*e2a0*/  LDC R20, c[0x0][0x448] ;  /* 0x00011200ff147b82 */ /* 0x000ea20000000800 */
[----:B------:R-:W-:Y:S02]  /*e2b0*/  IMAD.IADD R217, R206, 0x1, R196 ;  /* 0x00000001ced97824 */ /* 0x000fe400078e02c4 */
[----:B------:R-:W-:Y:S01]  /*e2c0*/  FMUL.FTZ R221, R156, UR44 ;  /* 0x0000002c9cdd7c20 */ /* 0x000fe20008410000 */
[----:B------:R-:W-:Y:S01]  /*e2d0*/  FMUL.FTZ R156, R159, UR44 ;  /* 0x0000002c9f9c7c20 */ /* 0x000fe20008410000 */
[----:B------:R-:W-:Y:S01]  /*e2e0*/  FMUL.FTZ R159, R163, UR44 ;  /* 0x0000002ca39f7c20 */ /* 0x000fe20008410000 */
[----:B------:R-:W-:Y:S01]  /*e2f0*/  FMUL.FTZ R163, R167, UR44 ;  /* 0x0000002ca7a37c20 */ /* 0x000fe20008410000 */
[----:B------:R-:W-:Y:S01]  /*e300*/  FMUL.FTZ R222, R165, UR44 ;  /* 0x0000002ca5de7c20 */ /* 0x000fe20008410000 */
[----:B------:R-:W-:Y:S01]  /*e310*/  FMUL.FTZ R167, R168, UR44 ;  /* 0x0000002ca8a77c20 */ /* 0x000fe20008410000 */
[----:B------:R-:W-:Y:S01]  /*e320*/  UISETP.NE.AND UP0, UPT, UR48, URZ, UPT ;  /* 0x0000003f3000728c */ /* 0x000fe2000bf05270 */
[----:B------:R-:W-:Y:S01]  /*e330*/  FMUL.FTZ R165, R170, UR44 ;  /* 0x0000002caaa57c20 */ /* 0x000fe20008410000 */
[----:B------:R-:W-:Y:S01]  /*e340*/  FMUL.FTZ R168, R174, UR44 ;  /* 0x0000002caea87c20 */ /* 0x000fe20008410000 */
[----:B------:R-:W-:Y:S01]  /*e350*/  FMUL.FTZ R170, R175, UR44 ;  /* 0x0000002cafaa7c20 */ /* 0x000fe20008410000 */
[----:B------:R-:W-:Y:S01]  /*e360*/  FMUL.FTZ R174, R179, UR44 ;  /* 0x0000002cb3ae7c20 */ /* 0x000fe20008410000 */
[----:B------:R-:W-:Y:S01]  /*e370*/  FMUL.FTZ R175, R176, UR44 ;  /* 0x0000002cb0af7c20 */ /* 0x000fe20008410000 */
[----:B------:R-:W-:-:S02]  /*e380*/  IMAD.SHL.U32 R179, R12, 0x40, RZ ;  /* 0x000000400cb37824 */ /* 0x000fc400078e00ff */
        /* <DEDUP_REMOVED lines=9> */
[----:B--2---:R-:W-:Y:S01]  /*e420*/  ISETP.NE.AND P1, PT, R20, 0x1, PT ;  /* 0x000000011400780c */ /* 0x004fe20003f25270 */
[----:B------:R-:W-:Y:S01]  /*e430*/  FMUL.FTZ R180, R180, UR44 ;  /* 0x0000002cb4b47c20 */ /* 0x000fe20008410000 */
[----:B------:R-:W-:Y:S01]  /*e440*/  FMUL.FTZ R181, R181, UR44 ;  /* 0x0000002cb5b57c20 */ /* 0x000fe20008410000 */
[----:B------:R-:W-:Y:S01]  /*e450*/  FMUL.FTZ R176, R182, UR44 ;  /* 0x0000002cb6b07c20 */ /* 0x000fe20008410000 */
[----:B------:R-:W-:Y:S01]  /*e460*/  IADD3 R223, -R189, 0x1, -R179 ;  /* 0x00000001bddf7810 */ /* 0x000fe20007ffe9b3 */
[----:B------:R-:W2:Y:S03]  /*e470*/  MUFU.TANH R220, R220 ;  /* 0x000000dc00dc7308 */ /* 0x000ea60000002400 */
[----:B------:R-:W-:-:S05]  /*e480*/  IADD3 R223, -R23, R223, R184 ;  /* 0x000000df17df7210 */ /* 0x000fca0007ffe1b8 */
[----:B------:R-:W3:Y:S01]  /*e490*/  @P1 LDC R218, c[0x0][0x44c] ;  /* 0x00011300ffda1b82 */ /* 0x000ee20000000800 */
[----:B------:R-:W4:Y:S01]  /*e4a0*/  MUFU.TANH R154, R154 ;  /* 0x0000009a009a7308 */ /* 0x000f220000002400 */
[C---:B------:R-:W-:Y:S02]  /*e4b0*/  VIADD R224, R223.reuse, UR43 ;  /* 0x0000002bdfe07c36 */ /* 0x040fe40008000000 */
[----:B------:R-:W-:-:S04]  /*e4c0*/  VIADD R223, R223, UR45 ;  /* 0x0000002ddfdf7c36 */ /* 0x000fc80008000000 */
[----:B------:R-:W5:Y:S01]  /*e4d0*/  @P1 LDC R20, c[0x0][0x450] ;  /* 0x00011400ff141b82 */ /* 0x000f620000000800 */
[----:B------:R-:W0:Y:S08]  /*e4e0*/  MUFU.TANH R221, R221 ;  /* 0x000000dd00dd7308 */ /* 0x000e300000002400 */
[----:B------:R-:W0:Y:S01]  /*e4f0*/  MUFU.TANH R157, R157 ;  /* 0x0000009d009d7308 */ /* 0x000e220000002400 */
[----:B---3--:R-:W-:-:S07]  /*e500*/  @P1 IMAD.HI.U32 R218, R217, R218, RZ ;  /* 0x000000dad9da1227 */ /* 0x008fce00078e00ff */
[----:B------:R-:W3:Y:S01]  /*e510*/  MUFU.TANH R156, R156 ;  /* 0x0000009c009c7308 */ /* 0x000ee20000002400 */
[----:B-----5:R-:W-:Y:S01]  /*e520*/  @P1 SHF.R.U32.HI R217, RZ, R20, R218 ;  /* 0x00000014ffd91219 */ /* 0x020fe200000116da */
[----:B------:R-:W-:Y:S01]  /*e530*/  FMUL.FTZ R20, R155, UR44 ;  /* 0x0000002c9b147c20 */ /* 0x000fe20008410000 */
[----:B------:R-:W-:Y:S01]  /*e540*/  FMUL.FTZ R155, R158, UR44 ;  /* 0x0000002c9e9b7c20 */ /* 0x000fe20008410000 */
[----:B------:R-:W-:Y:S01]  /*e550*/  FMUL.FTZ R158, R162, UR44 ;  /* 0x0000002ca29e7c20 */ /* 0x000fe20008410000 */
[----:B------:R-:W-:Y:S01]  /*e560*/  FMUL.FTZ R162, R166, UR44 ;  /* 0x0000002ca6a27c20 */ /* 0x000fe20008410000 */
[----:B------:R-:W5:Y:S01]  /*e570*/  SHFL.IDX PT, R225, R217, RZ, 0x1c1f ;  /* 0x001c1fffd9e17589 */ /* 0x000f6200000e0000 */
[----:B------:R-:W-:Y:S01]  /*e580*/  FMUL.FTZ R166, R171, UR44 ;  /* 0x0000002caba67c20 */ /* 0x000fe20008410000 */
[----:B------:R-:W-:Y:S01]  /*e590*/  FMUL.FTZ R171, R172, UR44 ;  /* 0x0000002cacab7c20 */ /* 0x000fe20008410000 */
[----:B------:R-:W-:Y:S01]  /*e5a0*/  FMUL.FTZ R172, R178, UR44 ;  /* 0x0000002cb2ac7c20 */ /* 0x000fe20008410000 */
[----:B------:R-:W-:Y:S01]  /*e5b0*/  FMUL.FTZ R218, R152, UR44 ;  /* 0x0000002c98da7c20 */ /* 0x000fe20008410000 */
[----:B------:R-:W-:Y:S01]  /*e5c0*/  FMUL.FTZ R178, R183, UR44 ;  /* 0x0000002cb7b27c20 */ /* 0x000fe20008410000 */
[----:B------:R-:W-:Y:S01]  /*e5d0*/  PLOP3.LUT P1, PT, PT, PT, UP0, 0x40, 0x0 ;  /* 0x000000000000781c */ /* 0x000fe20003f2e808 */
[----:B------:R-:W0:Y:S01]  /*e5e0*/  MUFU.TANH R20, R20 ;  /* 0x0000001400147308 */ /* 0x000e220000002400 */
[----:B------:R-:W-:-:S05]  /*e5f0*/  VIADD R152, R21, 0x28c40 ;  /* 0x00028c4015987836 */ /* 0x000fca0000000000 */
[----:B------:R-:W-:Y:S02]  /*e600*/  PRMT R152, R186, 0x654, R152 ;  /* 0x00000654ba987816 */ /* 0x000fe40000000098 */
[----:B------:R-:W0:Y:S02]  /*e610*/  MUFU.TANH R218, R218 ;  /* 0x000000da00da7308 */ /* 0x000e240000002400 */
[----:B------:R0:W-:Y:S06]  /*e620*/  SYNCS.ARRIVE.TRANS64.RED.A1T0 RZ, [R152+URZ], RZ ;  /* 0x000000ff98ff79a7 */ /* 0x0001ec000810043f */
[----:B------:R-:W0:Y:S01]  /*e630*/  MUFU.TANH R155, R155 ;  /* 0x0000009b009b7308 */ /* 0x000e220000002400 */
[----:B-----5:R-:W-:-:S02]  /*e640*/  IMAD.IADD R183, R225, 0x1, R224 ;  /* 0x00000001e1b77824 */ /* 0x020fc400078e02e0 */
        /* <DEDUP_REMOVED lines=25> */
[----:B--234-:R-:W-:Y:S05]  /*e7e0*/  @P1 BRA `(.L_x_5898) ;  /* 0x0000000000581947 */ /* 0x01cfea0003800000 */
[----:B------:R-:W-:Y:S01]  /*e7f0*/  IADD3 R225, -R23, R184, R225 ;  /* 0x000000b817e17210 */ /* 0x000fe20007ffe1e1 */
[----:B------:R-:W-:Y:S03]  /*e800*/  BSSY B2, `(.L_x_5899) ;  /* 0x0000010000027945 */ /* 0x000fe60003800000 */
        /* <DEDUP_REMOVED lines=10> */
.L_x_5900:
[----:B------:R-:W-:-:S05]  /*e8b0*/  IMAD.U32 R227, RZ, RZ, UR42 ;  /* 0x0000002affe37e24 */ /* 0x000fca000f8e00ff */
[----:B------:R-:W-:-:S13]  /*e8c0*/  ISETP.NE.AND P1, PT, R227, 0x1, PT ;  /* 0x00000001e300780c */ /* 0x000fda0003f25270 */
[----:B0-----:R-:W0:Y:S02]  /*e8d0*/  @P1 LDC.64 R152, c[0x0][0x9e8] ;  /* 0x00027a00ff981b82 */ /* 0x001e240000000a00 */
[----:B0-----:R-:W-:-:S05]  /*e8e0*/  @P1 IMAD.HI.U32 R152, R225, R152, RZ ;  /* 0x00000098e1981227 */ /* 0x001fca00078e00ff */
[----:B------:R-:W-:-:S07]  /*e8f0*/  @P1 SHF.R.U32.HI R225, RZ, R153, R152 ;  /* 0x00000099ffe11219 */ /* 0x000fce0000011698 */
.L_x_5901:
[----:B------:R-:W-:Y:S05]  /*e900*/  BSYNC B2 ;  /* 0x0000000000027941 */ /* 0x000fea0003800000 */
.L_x_5899:
[----:B------:R-:W-:-:S04]  /*e910*/  IMAD R225, R225, R227, -R179 ;  /* 0x000000e3e1e17224 */ /* 0x000fc800078e0ab3 */
[----:B------:R-:W-:-:S05]  /*e920*/  IMAD.IADD R225, R225, 0x1, -R189 ;  /* 0x00000001e1e17824 */ /* 0x000fca00078e0abd */
[----:B------:R-:W-:Y:S02]  /*e930*/  VIMNMX R182, R182, R225, !PT ;  /* 0x000000e1b6b67248 */ /* 0x000fe40007fe0100 */
[----:B------:R-:W-:-:S07]  /*e940*/  VIADDMNMX R183, R225, R227, R183, PT ;  /* 0x000000e3e1b77246 */ /* 0x000fce00038001b7 */
.L_x_5898:
[----:B------:R-:W-:Y:S01]  /*e950*/  ISETP.GT.AND P1, PT, R12, -0x1, PT ;  /* 0xffffffff0c00780c */ /* 0x000fe20003f24270 */
[----:B------:R-:W2:Y:S01]  /*e960*/  SHFL.IDX PT, R217, R217, 0x1, 0x1c1f ;  /* 0x003c1f00d9d97f89 */ /* 0x000ea200000e0000 */
[----:B------:R-:W-:Y:S02]  /*e970*/  UISETP.NE.AND UP0, UPT, UR48, URZ, UPT ;  /* 0x0000003f3000728c */ /* 0x000fe4000bf05270 */
[C---:B------:R-:W-:Y:S02]  /*e980*/  ISETP.GT.AND P4, PT, R182.reuse, RZ, P1 ;  /* 0x000000ffb600720c */ /* 0x040fe40000f84270 */
[C---:B------:R-:W-:Y:S02]  /*e990*/  ISETP.GT.AND P3, PT, R182.reuse, 0x1, P1 ;  /* 0x00000001b600780c */ /* 0x040fe40000f64270 */
[----:B------:R-:W-:Y:S02]  /*e9a0*/  ISETP.LT.OR P4, PT, R183, 0x1, P4 ;  /* 0x00000001b700780c */ /* 0x000fe40002781670 */
[----:B------:R-:W-:-:S02]  /*e9b0*/  ISETP.GT.AND P5, PT, R182, 0x8, P1 ;  /* 0x00000008b600780c */ /* 0x000fc40000fa4270 */
[----:B0-----:R-:W-:Y:S02]  /*e9c0*/  FSEL R218, R218, -INF , !P4 ;  /* 0xff800000dada7808 */ /* 0x001fe40006000000 */
[C---:B------:R-:W-:Y:S02]  /*e9d0*/  ISETP.GT.AND P4, PT, R182.reuse, 0x10, P1 ;  /* 0x00000010b600780c */ /* 0x040fe40000f84270 */
[----:B------:R-:W-:Y:S02]  /*e9e0*/  ISETP.GT.AND P2, PT, R182, 0x9, P1 ;  /* 0x00000009b600780c */ /* 0x000fe40000f44270 */
[C---:B------:R-:W-:Y:S02]  /*e9f0*/  ISETP.LT.OR P4, PT, R183.reuse, 0x11, P4 ;  /* 0x00000011b700780c */ /* 0x040fe40002781670 */
[----:B------:R-:W-:Y:S02]  /*ea00*/  ISETP.LT.OR P3, PT, R183, 0x2, P3 ;  /* 0x00000002b700780c */ /* 0x000fe40001f61670 */
[----:B------:R-:W-:-:S02]  /*ea10*/  FSEL R160, R160, -INF , !P4 ;  /* 0xff800000a0a07808 */ /* 0x000fc40006000000 */
[----:B------:R-:W-:Y:S01]  /*ea20*/  ISETP.GT.AND P4, PT, R182, 0x20, P1 ;  /* 0x00000020b600780c */ /* 0x000fe20000f84270 */
[--C-:B--2---:R-:W-:Y:S01]  /*ea30*/  IMAD.IADD R224, R224, 0x1, R217.reuse ;  /* 0x00000001e0e07824 */ /* 0x104fe200078e02d9 */
[----:B------:R-:W-:Y:S01]  /*ea40*/  ISETP.LT.OR P5, PT, R183, 0x9, P5 ;  /* 0x00000009b700780c */ /* 0x000fe20002fa1670 */
[----:B------:R-:W-:Y:S01]  /*ea50*/  IMAD.IADD R223, R223, 0x1, R217 ;  /* 0x00000001dfdf7824 */ /* 0x000fe200078e02d9 */
[C---:B------:R-:W-:Y:S02]  /*ea60*/  ISETP.LT.OR P2, PT, R183.reuse, 0xa, P2 ;  /* 0x0000000ab700780c */ /* 0x040fe40001741670 */
[----:B------:R-:W-:Y:S02]  /*ea70*/  ISETP.LT.OR P4, PT, R183, 0x21, P4 ;  /* 0x00000021b700780c */ /* 0x000fe40002781670 */
[----:B------:R-:W-:Y:S02]  /*ea80*/  FSEL R220, R220, -INF , !P3 ;  /* 0xff800000dcdc7808 */ /* 0x000fe40005800000 */
[----:B------:R-:W-:-:S02]  /*ea90*/  FSEL R221, R221, -INF , !P5 ;  /* 0xff800000dddd7808 */ /* 0x000fc40006800000 */
[----:B------:R-:W-:Y:S02]  /*eaa0*/  FSEL R157, R157, -INF , !P2 ;  /* 0xff8000009d9d7808 */ /* 0x000fe40005000000 */
[C---:B------:R-:W-:Y:S02]  /*eab0*/  ISETP.GT.AND P3, PT, R182.reuse, 0x11, P1 ;  /* 0x00000011b600780c */ /* 0x040fe40000f64270 */
[C---:B------:R-:W-:Y:S02]  /*eac0*/  ISETP.GT.AND P5, PT, R182.reuse, 0x18, P1 ;  /* 0x00000018b600780c */ /* 0x040fe40000fa4270 */
[C---:B------:R-:W-:Y:S02]  /*ead0*/  ISETP.GT.AND P2, PT, R182.reuse, 0x19, P1 ;  /* 0x00000019b600780c */ /* 0x040fe40000f44270 */
[----:B------:R-:W-:Y:S02]  /*eae0*/  FSEL R167, R167, -INF , !P4 ;  /* 0xff800000a7a77808 */ /* 0x000fe40006000000 */
[----:B------:R-:W-:-:S02]  /*eaf0*/  ISETP.GT.AND P4, PT, R182, 0x30, P1 ;  /* 0x00000030b600780c */ /* 0x000fc40000f84270 */
[C---:B------:R-:W-:Y:S02]  /*eb00*/  ISETP.LT.OR P3, PT, R183.reuse, 0x12, P3 ;  /* 0x00000012b700780c */ /* 0x040fe40001f61670 */
[C---:B------:R-:W-:Y:S02]  /*eb10*/  ISETP.LT.OR P5, PT, R183.reuse, 0x19, P5 ;  /* 0x00000019b700780c */ /* 0x040fe40002fa1670 */
[C---:B------:R-:W-:Y:S02]  /*eb20*/  ISETP.LT.OR P2, PT, R183.reuse, 0x1a, P2 ;  /* 0x0000001ab700780c */ /* 0x040fe40001741670 */
[----:B------:R-:W-:Y:S02]  /*eb30*/  ISETP.LT.OR P4, PT, R183, 0x31, P4 ;  /* 0x00000031b700780c */ /* 0x000fe40002781670 */
[----:B------:R-:W-:Y:S02]  /*eb40*/  FSEL R161, R161, -INF , !P3 ;  /* 0xff800000a1a17808 */ /* 0x000fe40005800000 */
[----:B------:R-:W-:-:S02]  /*eb50*/  FSEL R164, R164, -INF , !P5 ;  /* 0xff800000a4a47808 */ /* 0x000fc40006800000 */
[----:B------:R-:W-:Y:S02]  /*eb60*/  FSEL R222, R222, -INF , !P2 ;  /* 0xff800000dede7808 */ /* 0x000fe40005000000 */
[C---:B------:R-:W-:Y:S02]  /*eb70*/  ISETP.GT.AND P3, PT, R182.reuse, 0x21, P1 ;  /* 0x00000021b600780c */ /* 0x040fe40000f64270 */
[C---:B------:R-:W-:Y:S02]  /*eb80*/  ISETP.GT.AND P5, PT, R182.reuse, 0x28, P1 ;  /* 0x00000028b600780c */ /* 0x040fe40000fa4270 */
[----:B------:R-:W-:Y:S02]  /*eb90*/  ISETP.GT.AND P2, PT, R182, 0x29, P1 ;  /* 0x00000029b600780c */ /* 0x000fe40000f44270 */
[----:B------:R-:W-:Y:S02]  /*eba0*/  FSEL R175, R175, -INF , !P4 ;  /* 0xff800000afaf7808 */ /* 0x000fe40006000000 */
[----:B------:R-:W-:-:S02]  /*ebb0*/  PLOP3.LUT P4, PT, PT, PT, UP0, 0x40, 0x0 ;  /* 0x000000000000781c */ /* 0x000fc40003f8e808 */
[C---:B------:R-:W-:Y:S02]  /*ebc0*/  ISETP.LT.OR P3, PT, R183.reuse, 0x22, P3 ;  /* 0x00000022b700780c */ /* 0x040fe40001f61670 */
[C---:B------:R-:W-:Y:S02]  /*ebd0*/  ISETP.LT.OR P5, PT, R183.reuse, 0x29, P5 ;  /* 0x00000029b700780c */ /* 0x040fe40002fa1670 */
[----:B------:R-:W-:Y:S02]  /*ebe0*/  ISETP.LT.OR P2, PT, R183, 0x2a, P2 ;  /* 0x0000002ab700780c */ /* 0x000fe40001741670 */
[----:B------:R-:W-:Y:S02]  /*ebf0*/  FSEL R169, R169, -INF , !P3 ;  /* 0xff800000a9a97808 */ /* 0x000fe40005800000 */
[----:B------:R-:W-:Y:S02]  /*ec00*/  FSEL R225, R171, -INF , !P5 ;  /* 0xff800000abe17808 */ /* 0x000fe40006800000 */
[----:B------:R-:W-:-:S02]  /*ec10*/  FSEL R173, R173, -INF , !P2 ;  /* 0xff800000adad7808 */ /* 0x000fc40005000000 */
[C---:B------:R-:W-:Y:S02]  /*ec20*/  ISETP.GT.AND P3, PT, R182.reuse, 0x31, P1 ;  /* 0x00000031b600780c */ /* 0x040fe40000f64270 */
[C---:B------:R-:W-:Y:S02]  /*ec30*/  ISETP.GT.AND P5, PT, R182.reuse, 0x38, P1 ;  /* 0x00000038b600780c */ /* 0x040fe40000fa4270 */
[----:B------:R-:W-:Y:S02]  /*ec40*/  ISETP.GT.AND P2, PT, R182, 0x39, P1 ;  /* 0x00000039b600780c */ /* 0x000fe40000f44270 */
[C---:B------:R-:W-:Y:S02]  /*ec50*/  ISETP.LT.OR P3, PT, R183.reuse, 0x32, P3 ;  /* 0x00000032b700780c */ /* 0x040fe40001f61670 */
[C---:B------:R-:W-:Y:S02]  /*ec60*/  ISETP.LT.OR P5, PT, R183.reuse, 0x39, P5 ;  /* 0x00000039b700780c */ /* 0x040fe40002fa1670 */
[----:B------:R-:W-:-:S02]  /*ec70*/  ISETP.LT.OR P2, PT, R183, 0x3a, P2 ;  /* 0x0000003ab700780c */ /* 0x000fc40001741670 */
[----:B------:R-:W-:Y:S02]  /*ec80*/  FSEL R177, R177, -INF , !P3 ;  /* 0xff800000b1b17808 */ /* 0x000fe40005800000 */
[----:B------:R-:W-:Y:S02]  /*ec90*/  FSEL R180, R180, -INF , !P5 ;  /* 0xff800000b4b47808 */ /* 0x000fe40006800000 */
[----:B------:R-:W-:Y:S01]  /*eca0*/  FSEL R181, R181, -INF , !P2 ;  /* 0xff800000b5b57808 */ /* 0x000fe20005000000 */
[----:B------:R-:W-:Y:S06]  /*ecb0*/  @P4 BRA `(.L_x_5902) ;  /* 0x0000000000584947 */ /* 0x000fec0003800000 */
        /* <DEDUP_REMOVED lines=12> */
.L_x_5904:
[----:B------:R-:W-:-:S05]  /*ed80*/  IMAD.U32 R171, RZ, RZ, UR42 ;  /* 0x0000002affab7e24 */ /* 0x000fca000f8e00ff */
[----:B------:R-:W-:-:S13]  /*ed90*/  ISETP.NE.AND P2, PT, R171, 0x1, PT ;  /* 0x00000001ab00780c */ /* 0x000fda0003f45270 */
[----:B------:R-:W0:Y:S02]  /*eda0*/  @P2 LDC.64 R152, c[0x0][0x9e8] ;  /* 0x00027a00ff982b82 */ /* 0x000e240000000a00 */
[----:B0-----:R-:W-:-:S05]  /*edb0*/  @P2 IMAD.HI.U32 R152, R217, R152, RZ ;  /* 0x00000098d9982227 */ /* 0x001fca00078e00ff */
[----:B------:R-:W-:-:S07]  /*edc0*/  @P2 SHF.R.U32.HI R217, RZ, R153, R152 ;  /* 0x00000099ffd92219 */ /* 0x000fce0000011698 */
.L_x_5905:
[----:B------:R-:W-:Y:S05]  /*edd0*/  BSYNC B2 ;  /* 0x0000000000027941 */ /* 0x000fea0003800000 */
.L_x_5903:
[----:B------:R-:W-:-:S04]  /*ede0*/  IMAD R179, R217, R171, -R179 ;  /* 0x000000abd9b37224 */ /* 0x000fc800078e0ab3 */
[----:B------:R-:W-:-:S05]  /*edf0*/  IMAD.IADD R179, R179, 0x1, -R189 ;  /* 0x00000001b3b37824 */ /* 0x000fca00078e0abd */
[----:B------:R-:W-:Y:S02]  /*ee00*/  VIMNMX R223, R223, R179, !PT ;  /* 0x000000b3dfdf7248 */ /* 0x000fe40007fe0100 */
[----:B------:R-:W-:-:S07]  /*ee10*/  VIADDMNMX R224, R179, R171, R224, PT ;  /* 0x000000abb3e07246 */ /* 0x000fce00038001e0 */
.L_x_5902:
[----:B------:R-:W-:Y:S02]  /*ee20*/  ISETP.GT.AND P2, PT, R223, 0x1, P1 ;  /* 0x00000001df00780c */ /* 0x000fe40000f44270 */
[----:B------:R-:W-:Y:S02]  /*ee30*/  LOP3.LUT R16, R16, 0xffffdfff, RZ, 0xc0, !PT ;  /* 0xffffdfff10107812 */ /* 0x000fe400078ec0ff */
[----:B------:R-:W-:Y:S02]  /*ee40*/  ISETP.LT.OR P2, PT, R224, 0x2, P2 ;  /* 0x00000002e000780c */ /* 0x000fe40001741670 */
[----:B------:R-:W-:Y:S02]  /*ee50*/  @P0 LOP3.LUT R16, R16, 0x2000, RZ, 0xfc, !PT ;  /* 0x0000200010100812 */ /* 0x000fe400078efcff */
[----:B------:R-:W-:Y:S02]  /*ee60*/  FSEL R152, R20, -INF , !P2 ;  /* 0xff80000014987808 */ /* 0x000fe40005000000 */
[----:B------:R-:W-:-:S02]  /*ee70*/  FMNMX.FTZ R20, R218, R13, !PT ;  /* 0x0000000dda147209 */ /* 0x000fc40007810000 */
[----:B------:R-:W-:Y:S02]  /*ee80*/  ISETP.GT.AND P0, PT, R223, 0x20, P1 ;  /* 0x00000020df00780c */ /* 0x000fe40000f04270 */
[----:B------:R-:W-:Y:S02]  /*ee90*/  FMNMX.FTZ R20, R220, R20, !PT ;  /* 0x00000014dc147209 */ /* 0x000fe40007810000 */
[----:B------:R-:W-:Y:S02]  /*eea0*/  LOP3.LUT R16, R16, 0xfffeffff, RZ, 0xc0, !PT ;  /* 0xfffeffff10107812 */ /* 0x000fe400078ec0ff */
[----:B------:R-:W-:Y:S02]  /*eeb0*/  FMNMX.FTZ R20, R221, R20, !PT ;  /* 0x00000014dd147209 */ /* 0x000fe40007810000 */
[----:B------:R-:W-:Y:S02]  /*eec0*/  ISETP.GT.AND P3, PT, R223, 0x8, P1 ;  /* 0x00000008df00780c */ /* 0x000fe40000f64270 */
[----:B------:R-:W-:-:S02]  /*eed0*/  FMNMX.FTZ R20, R157, R20, !PT ;  /* 0x000000149d147209 */ /* 0x000fc40007810000 */
[----:B------:R-:W-:Y:S02]  /*eee0*/  ISETP.GT.AND P4, PT, R223, 0x9, P1 ;  /* 0x00000009df00780c */ /* 0x000fe40000f84270 */
[----:B------:R-:W-:Y:S02]  /*eef0*/  FMNMX.FTZ R20, R160, R20, !PT ;  /* 0x00000014a0147209 */ /* 0x000fe40007810000 */
[----:B------:R-:W-:Y:S02]  /*ef00*/  @P0 LOP3.LUT R16, R16, 0x10000, RZ, 0xfc, !PT ;  /* 0x0001000010100812 */ /* 0x000fe400078efcff */
[----:B------:R-:W-:Y:S02]  /*ef10*/  FMNMX.FTZ R20, R161, R20, !PT ;  /* 0x00000014a1147209 */ /* 0x000fe40007810000 */
[----:B------:R-:W-:Y:S02]  /*ef20*/  ISETP.GT.AND P0, PT, R223, 0x38, P1 ;  /* 0x00000038df00780c */ /* 0x000fe40000f04270 */
[----:B------:R-:W-:-:S02]  /*ef30*/  FMNMX.FTZ R20, R164, R20, !PT ;  /* 0x00000014a4147209 */ /* 0x000fc40007810000 */
[----:B------:R-:W-:Y:S02]  /*ef40*/  LOP3.LUT R16, R16, 0xfffffffd, RZ, 0xc0, !PT ;  /* 0xfffffffd10107812 */ /* 0x000fe400078ec0ff */
[----:B------:R-:W-:Y:S02]  /*ef50*/  FMNMX.FTZ R20, R222, R20, !PT ;  /* 0x00000014de147209 */ /* 0x000fe40007810000 */
[C---:B------:R-:W-:Y:S02]  /*ef60*/  ISETP.LT.OR P3, PT, R224.reuse, 0x9, P3 ;  /* 0x00000009e000780c */ /* 0x040fe40001f61670 */
[----:B------:R-:W-:Y:S02]  /*ef70*/  FMNMX.FTZ R20, R167, R20, !PT ;  /* 0x00000014a7147209 */ /* 0x000fe40007810000 */
[----:B------:R-:W-:Y:S02]  /*ef80*/  ISETP.LT.OR P4, PT, R224, 0xa, P4 ;  /* 0x0000000ae000780c */ /* 0x000fe40002781670 */
[----:B------:R-:W-:-:S02]  /*ef90*/  FMNMX.FTZ R20, R169, R20, !PT ;  /* 0x00000014a9147209 */ /* 0x000fc40007810000 */
[----:B------:R-:W-:Y:S02]  /*efa0*/  @P0 LOP3.LUT R16, R16, 0x2, RZ, 0xfc, !PT ;  /* 0x0000000210100812 */ /* 0x000fe400078efcff */
[----:B------:R-:W-:Y:S02]  /*efb0*/  ISETP.GT.AND P0, PT, R223, RZ, P1 ;  /* 0x000000ffdf00720c */ /* 0x000fe40000f04270 */
[----:B------:R-:W-:Y:S02]  /*efc0*/  FSEL R155, R155, -INF , !P3 ;  /* 0xff8000009b9b7808 */ /* 0x000fe40005800000 */
[----:B------:R-:W-:Y:S02]  /*efd0*/  FSEL R156, R156, -INF , !P4 ;  /* 0xff8000009c9c7808 */ /* 0x000fe40006000000 */
[C---:B------:R-:W-:Y:S02]  /*efe0*/  ISETP.GT.AND P5, PT, R223.reuse, 0x10, P1 ;  /* 0x00000010df00780c */ /* 0x040fe40000fa4270 */
[----:B------:R-:W-:-:S02]  /*eff0*/  ISETP.GT.AND P2, PT, R223, 0x11, P1 ;  /* 0x00000011df00780c */ /* 0x000fc40000f44270 */
[C---:B------:R-:W-:Y:S02]  /*f000*/  ISETP.GT.AND P3, PT, R223.reuse, 0x18, P1 ;  /* 0x00000018df00780c */ /* 0x040fe40000f64270 */
[----:B------:R-:W-:Y:S02]  /*f010*/  ISETP.GT.AND P4, PT, R223, 0x19, P1 ;  /* 0x00000019df00780c */ /* 0x000fe40000f84270 */
[----:B------:R-:W-:Y:S02]  /*f020*/  FMNMX.FTZ R20, R225, R20, !PT ;  /* 0x00000014e1147209 */ /* 0x000fe40007810000 */
[C---:B------:R-:W-:Y:S02]  /*f030*/  ISETP.LT.OR P5, PT, R224.reuse, 0x11, P5 ;  /* 0x00000011e000780c */ /* 0x040fe40002fa1670 */
        /* <DEDUP_REMOVED lines=9> */
[----:B------:R-:W-:Y:S02]  /*f0d0*/  FMNMX.FTZ R20, R175, R20, !PT ;  /* 0x00000014af147209 */ /* 0x000fe40007810000 */
[C---:B------:R-:W-:Y:S02]  /*f0e0*/  ISETP.GT.AND P2, PT, R223.reuse, 0x21, P1 ;  /* 0x00000021df00780c */ /* 0x040fe40000f44270 */
[C---:B------:R-:W-:Y:S02]  /*f0f0*/  ISETP.GT.AND P3, PT, R223.reuse, 0x28, P1 ;  /* 0x00000028df00780c */ /* 0x040fe40000f64270 */
[C---:B------:R-:W-:Y:S02]  /*f100*/  ISETP.GT.AND P4, PT, R223.reuse, 0x29, P1 ;  /* 0x00000029df00780c */ /* 0x040fe40000f84270 */
[----:B------:R-:W-:-:S02]  /*f110*/  ISETP.GT.AND P5, PT, R223, 0x30, P1 ;  /* 0x00000030df00780c */ /* 0x000fc40000fa4270 */
[C---:B------:R-:W-:Y:S02]  /*f120*/  ISETP.GT.AND P6, PT, R223.reuse, 0x31, P1 ;  /* 0x00000031df00780c */ /* 0x040fe40000fc4270 */
[----:B------:R-:W-:Y:S02]  /*f130*/  ISETP.GT.AND P1, PT, R223, 0x39, P1 ;  /* 0x00000039df00780c */ /* 0x000fe40000f24270 */
[----:B------:R-:W-:Y:S02]  /*f140*/  @P0 LOP3.LUT R16, R16, 0x20, RZ, 0xfc, !PT ;  /* 0x0000002010100812 */ /* 0x000fe400078efcff */
[----:B------:R-:W-:Y:S02]  /*f150*/  FMNMX.FTZ R20, R177, R20, !PT ;  /* 0x00000014b1147209 */ /* 0x000fe40007810000 */
[----:B------:R-:W-:Y:S02]  /*f160*/  LOP3.LUT P0, RZ, R16, 0x10000, RZ, 0xc0, !PT ;  /* 0x0001000010ff7812 */ /* 0x000fe4000780c0ff */
[----:B------:R-:W-:-:S02]  /*f170*/  FMNMX.FTZ R20, R180, R20, !PT ;  /* 0x00000014b4147209 */ /* 0x000fc40007810000 */
[----:B------:R-:W-:Y:S02]  /*f180*/  LOP3.LUT R16, R16, 0xfffffff7, RZ, 0xc0, !PT ;  /* 0xfffffff710107812 */ /* 0x000fe400078ec0ff */
[----:B------:R-:W-:Y:S02]  /*f190*/  ISETP.LT.OR P0, PT, R224, 0x21, P0 ;  /* 0x00000021e000780c */ /* 0x000fe40000701670 */
[----:B------:R-:W-:Y:S02]  /*f1a0*/  FMNMX.FTZ R20, R181, R20, !PT ;  /* 0x00000014b5147209 */ /* 0x000fe40007810000 */
[----:B------:R-:W-:Y:S02]  /*f1b0*/  @P1 LOP3.LUT R16, R16, 0x8, RZ, 0xfc, !PT ;  /* 0x0000000810101812 */ /* 0x000fe400078efcff */
[----:B------:R-:W-:Y:S01]  /*f1c0*/  ISETP.LT.OR P5, PT, R224, 0x31, P5 ;  /* 0x00000031e000780c */ /* 0x000fe20002fa1670 */
[----:B------:R-:W0:Y:S01]  /*f1d0*/  SHFL.BFLY PT, R153, R20, 0x2, 0x1f ;  /* 0x0c401f0014997f89 */ /* 0x000e2200000e0000 */
[----:B------:R-:W-:-:S02]  /*f1e0*/  LOP3.LUT P1, RZ, R16, 0x2, RZ, 0xc0, !PT ;  /* 0x0000000210ff7812 */ /* 0x000fc4000782c0ff */
[----:B------:R-:W-:Y:S02]  /*f1f0*/  LOP3.LUT R16, R16, 0xffffffbf, RZ, 0xc0, !PT ;  /* 0xffffffbf10107812 */ /* 0x000fe400078ec0ff */
[----:B------:R-:W-:Y:S02]  /*f200*/  ISETP.LT.OR P6, PT, R224, 0x32, P6 ;  /* 0x00000032e000780c */ /* 0x000fe400037c1670 */
[----:B------:R-:W-:Y:S02]  /*f210*/  @P0 LOP3.LUT R16, R16, 0x40, RZ, 0xfc, !PT ;  /* 0x0000004010100812 */ /* 0x000fe400078efcff */
[----:B------:R-:W-:Y:S02]  /*f220*/  ISETP.LT.OR P0, PT, R224, 0x22, P2 ;  /* 0x00000022e000780c */ /* 0x000fe40001701670 */
[C---:B------:R-:W-:Y:S02]  /*f230*/  LOP3.LUT P2, RZ, R16.reuse, 0x20, RZ, 0xc0, !PT ;  /* 0x0000002010ff7812 */ /* 0x040fe4000784c0ff */
[----:B------:R-:W-:-:S02]  /*f240*/  LOP3.LUT R16, R16, 0xffffffef, RZ, 0xc0, !PT ;  /* 0xffffffef10107812 */ /* 0x000fc400078ec0ff */
[----:B------:R-:W-:Y:S02]  /*f250*/  ISETP.LT.OR P2, PT, R224, 0x1, P2 ;  /* 0x00000001e000780c */ /* 0x000fe40001741670 */
[----:B------:R-:W-:Y:S02]  /*f260*/  FSEL R172, R172, -INF , !P5 ;  /* 0xff800000acac7808 */ /* 0x000fe40006800000 */
[----:B------:R-:W-:Y:S02]  /*f270*/  FSEL R154, R154, -INF , !P2 ;  /* 0xff8000009a9a7808 */ /* 0x000fe40005000000 */
[----:B------:R-:W-:Y:S02]  /*f280*/  ISETP.LT.OR P1, PT, R224, 0x39, P1 ;  /* 0x00000039e000780c */ /* 0x000fe40000f21670 */
[----:B------:R-:W-:Y:S02]  /*f290*/  @P0 LOP3.LUT R16, R16, 0x10, RZ, 0xfc, !PT ;  /* 0x0000001010100812 */ /* 0x000fe400078efcff */
[----:B------:R-:W-:-:S02]  /*f2a0*/  ISETP.LT.OR P0, PT, R224, 0x29, P3 ;  /* 0x00000029e000780c */ /* 0x000fc40001f01670 */
[----:B0-----:R-:W-:Y:S02]  /*f2b0*/  FMNMX.FTZ R153, R20, R153, !PT ;  /* 0x0000009914997209 */ /* 0x001fe40007810000 */
[C---:B------:R-:W-:Y:S02]  /*f2c0*/  LOP3.LUT P3, RZ, R16.reuse, 0x8, RZ, 0xc0, !PT ;  /* 0x0000000810ff7812 */ /* 0x040fe4000786c0ff */
[----:B------:R-:W-:Y:S01]  /*f2d0*/  LOP3.LUT R16, R16, 0xfffffffb, RZ, 0xc0, !PT ;  /* 0xfffffffb10107812 */ /* 0x000fe200078ec0ff */
[----:B------:R-:W0:Y:S01]  /*f2e0*/  SHFL.BFLY PT, R171, R153, 0x1, 0x1f ;  /* 0x0c201f0099ab7f89 */ /* 0x000e2200000e0000 */
[----:B------:R-:W-:Y:S02]  /*f2f0*/  FMNMX.FTZ R179, R154, R15, !PT ;  /* 0x0000000f9ab37209 */ /* 0x000fe40007810000 */
[----:B------:R-:W-:Y:S02]  /*f300*/  FSEL R174, R174, -INF , !P6 ;  /* 0xff800000aeae7808 */ /* 0x000fe40007000000 */
[----:B------:R-:W-:-:S02]  /*f310*/  FMNMX.FTZ R179, R152, R179, !PT ;  /* 0x000000b398b37209 */ /* 0x000fc40007810000 */
[----:B------:R-:W-:Y:S02]  /*f320*/  @P0 LOP3.LUT R16, R16, 0x4, RZ, 0xfc, !PT ;  /* 0x0000000410100812 */ /* 0x000fe400078efcff */
[----:B------:R-:W-:Y:S02]  /*f330*/  ISETP.LT.OR P0, PT, R224, 0x2a, P4 ;  /* 0x0000002ae000780c */ /* 0x000fe40002701670 */
[----:B------:R-:W-:Y:S02]  /*f340*/  LOP3.LUT R16, R16, 0xffffbfff, RZ, 0xc0, !PT ;  /* 0xffffbfff10107812 */ /* 0x000fe400078ec0ff */
[----:B------:R-:W-:Y:S02]  /*f350*/  FMNMX.FTZ R179, R155, R179, !PT ;  /* 0x000000b39bb37209 */ /* 0x000fe40007810000 */
[----:B------:R-:W-:Y:S02]  /*f360*/  ISETP.LT.OR P3, PT, R224, 0x3a, P3 ;  /* 0x0000003ae000780c */ /* 0x000fe40001f61670 */
[----:B------:R-:W-:-:S02]  /*f370*/  FMNMX.FTZ R179, R156, R179, !PT ;  /* 0x000000b39cb37209 */ /* 0x000fc40007810000 */
[----:B------:R-:W-:Y:S02]  /*f380*/  FSEL R176, R176, -INF , !P1 ;  /* 0xff800000b0b07808 */ /* 0x000fe40004800000 */
[----:B------:R-:W-:Y:S02]  /*f390*/  FMNMX.FTZ R179, R158, R179, !PT ;  /* 0x000000b39eb37209 */ /* 0x000fe40007810000 */
[----:B------:R-:W-:Y:S02]  /*f3a0*/  @P0 LOP3.LUT R16, R16, 0x4000, RZ, 0xfc, !PT ;  /* 0x0000400010100812 */ /* 0x000fe400078efcff */
[----:B0-----:R-:W-:Y:S02]  /*f3b0*/  FMNMX.FTZ R171, R153, R171, !PT ;  /* 0x000000ab99ab7209 */ /* 0x001fe40007810000 */
[----:B------:R-:W-:Y:S02]  /*f3c0*/  LOP3.LUT P0, RZ, R16, 0x10, RZ, 0xc0, !PT ;  /* 0x0000001010ff7812 */ /* 0x000fe4000780c0ff */
[----:B------:R-:W-:-:S02]  /*f3d0*/  FSETP.NEU.FTZ.AND P4, PT, R171, -INF , PT ;  /* 0xff800000ab00780b */ /* 0x000fc40003f9d000 */
[----:B------:R-:W-:Y:S02]  /*f3e0*/  LOP3.LUT R16, R16, 0xffff7fff, RZ, 0xc0, !PT ;  /* 0xffff7fff10107812 */ /* 0x000fe400078ec0ff */
[----:B------:R-:W-:Y:S02]  /*f3f0*/  FSEL R20, R171, RZ, P4 ;  /* 0x000000ffab147208 */ /* 0x000fe40002000000 */
[----:B------:R-:W-:Y:S02]  /*f400*/  FMNMX.FTZ R179, R159, R179, !PT ;  /* 0x000000b39fb37209 */ /* 0x000fe40007810000 */
[----:B------:R-:W-:Y:S01]  /*f410*/  FSEL R178, R178, -INF , !P3 ;  /* 0xff800000b2b27808 */ /* 0x000fe20005800000 */
[----:B------:R-:W-:Y:S01]  /*f420*/  FADD.FTZ R13, -R20, R13 ;  /* 0x0000000d140d7221 */ /* 0x000fe20000010100 */
[----:B------:R-:W-:Y:S01]  /*f430*/  IMAD.U32 R20, RZ, RZ, UR38 ;  /* 0x00000026ff147e24 */ /* 0x000fe2000f8e00ff */
[----:B------:R-:W-:Y:S02]  /*f440*/  @P0 LOP3.LUT R16, R16, 0x8000, RZ, 0xfc, !PT ;  /* 0x0000800010100812 */ /* 0x000fe400078efcff */
[----:B------:R-:W-:Y:S01]  /*f450*/  FMNMX.FTZ R179, R162, R179, !PT ;  /* 0x000000b3a2b37209 */ /* 0x000fe20007810000 */
[-C--:B------:R-:W-:Y:S01]  /*f460*/  FMUL.FTZ R153, R171, R20.reuse ;  /* 0x00000014ab997220 */ /* 0x080fe20000410000 */
[----:B------:R-:W-:Y:S01]  /*f470*/  LOP3.LUT P0, RZ, R16, 0x40, RZ, 0xc0, !PT ;  /* 0x0000004010ff7812 */ /* 0x000fe2000780c0ff */
[----:B------:R-:W-:Y:S01]  /*f480*/  FMUL.FTZ R13, R13, R20 ;  /* 0x000000140d0d7220 */ /* 0x000fe20000410000 */
[----:B------:R-:W-:-:S02]  /*f490*/  FMNMX.FTZ R179, R163, R179, !PT ;  /* 0x000000b3a3b37209 */ /* 0x000fc40007810000 */
[----:B------:R-:W-:Y:S02]  /*f4a0*/  FSEL R165, R165, -INF , !P0 ;  /* 0xff800000a5a57808 */ /* 0x000fe40004000000 */
[C---:B------:R-:W-:Y:S02]  /*f4b0*/  LOP3.LUT P0, RZ, R16.reuse, 0x8000, RZ, 0xc0, !PT ;  /* 0x0000800010ff7812 */ /* 0x040fe4000780c0ff */
[----:B------:R-:W-:Y:S02]  /*f4c0*/  FSEL R153, R153, RZ, P4 ;  /* 0x000000ff99997208 */ /* 0x000fe40002000000 */
[----:B------:R-:W-:Y:S02]  /*f4d0*/  LOP3.LUT P4, RZ, R16, 0x4, RZ, 0xc0, !PT ;  /* 0x0000000410ff7812 */ /* 0x000fe4000788c0ff */
[----:B------:R-:W-:Y:S01]  /*f4e0*/  FSEL R166, R166, -INF , !P0 ;  /* 0xff800000a6a67808 */ /* 0x000fe20004000000 */
[-CC-:B------:R-:W-:Y:S01]  /*f4f0*/  FFMA.FTZ R218, R218, R20.reuse, -R153.reuse ;  /* 0x00000014dada7223 */ /* 0x180fe20000010899 */
[----:B------:R-:W-:Y:S01]  /*f500*/  FMNMX.FTZ R179, R165, R179, !PT ;  /* 0x000000b3a5b37209 */ /* 0x000fe20007810000 */
        /* <DEDUP_REMOVED lines=15> */
[----:B------:R-:W-:Y:S01]  /*f600*/  LOP3.LUT P0, RZ, R16, 0x4000, RZ, 0xc0, !PT ;  /* 0x0000400010ff7812 */ /* 0x000fe2000780c0ff */
[----:B------:R-:W-:Y:S01]  /*f610*/  MUFU.EX2 R218, R218 ;  /* 0x000000da00da7308 */ /* 0x000fe20000000800 */
[----:B------:R-:W-:-:S02]  /*f620*/  FSEL R168, R168, -INF , !P4 ;  /* 0xff800000a8a87808 */ /* 0x000fc40006000000 */
[----:B------:R-:W-:Y:S02]  /*f630*/  FMNMX.FTZ R181, R166, R179, !PT ;  /* 0x000000b3a6b57209 */ /* 0x000fe40007810000 */
[----:B------:R-:W-:Y:S02]  /*f640*/  FSEL R179, R170, -INF , !P0 ;  /* 0xff800000aab37808 */ /* 0x000fe40004000000 */
[----:B------:R-:W-:Y:S01]  /*f650*/  FMNMX.FTZ R181, R168, R181, !PT ;  /* 0x000000b5a8b57209 */ /* 0x000fe20007810000 */
[----:B------:R-:W-:Y:S01]  /*f660*/  MUFU.EX2 R220, R220 ;  /* 0x000000dc00dc7308 */ /* 0x000fe20000000800 */
[----:B------:R-:W-:Y:S02]  /*f670*/  ISETP.NE.AND P1, PT, R197, RZ, PT ;  /* 0x000000ffc500720c */ /* 0x000fe40003f25270 */
[----:B------:R-:W-:Y:S02]  /*f680*/  FMNMX.FTZ R181, R179, R181, !PT ;  /* 0x000000b5b3b57209 */ /* 0x000fe40007810000 */
[----:B------:R-:W-:-:S02]  /*f690*/  LOP3.LUT P0, RZ, R16, 0x2000, RZ, 0xc0, !PT ;  /* 0x0000200010ff7812 */ /* 0x000fc4000780c0ff */
[----:B------:R-:W-:Y:S01]  /*f6a0*/  FMNMX.FTZ R181, R172, R181, !PT ;  /* 0x000000b5acb57209 */ /* 0x000fe20007810000 */
[----:B------:R-:W-:Y:S03]  /*f6b0*/  MUFU.EX2 R221, R221 ;  /* 0x000000dd00dd7308 */ /* 0x000fe60000000800 */
[----:B------:R-:W-:-:S03]  /*f6c0*/  FMNMX.FTZ R181, R174, R181, !PT ;  /* 0x000000b5aeb57209 */ /* 0x000fc60007810000 */
[----:B------:R-:W-:Y:S01]  /*f6d0*/  @!P1 IMAD R17, R17, 0x40, R194 ;  /* 0x0000004011119824 */ /* 0x000fe200078e02c2 */
[----:B------:R-:W-:Y:S01]  /*f6e0*/  FMNMX.FTZ R170, R176, R181, !PT ;  /* 0x000000b5b0aa7209 */ /* 0x000fe20007810000 */
[----:B------:R-:W-:Y:S02]  /*f6f0*/  MUFU.EX2 R157, R157 ;  /* 0x0000009d009d7308 */ /* 0x000fe40000000800 */
[----:B------:R-:W-:Y:S01]  /*f700*/  @!P1 IMAD R17, R17, 0x4, R2 ;  /* 0x0000000411119824 */ /* 0x000fe200078e0202 */
[----:B------:R-:W-:-:S05]  /*f710*/  FMNMX.FTZ R170, R178, R170, !PT ;  /* 0x000000aab2aa7209 */ /* 0x000fca0007810000 */
[----:B------:R-:W0:Y:S01]  /*f720*/  SHFL.BFLY PT, R181, R170, 0x2, 0x1f ;  /* 0x0c401f00aab57f89 */ /* 0x000e2200000e0000 */
[----:B------:R-:W-:Y:S08]  /*f730*/  MUFU.EX2 R160, R160 ;  /* 0x000000a000a07308 */ /* 0x000ff00000000800 */
[----:B------:R-:W2:Y:S08]  /*f740*/  MUFU.EX2 R161, R161 ;  /* 0x000000a100a17308 */ /* 0x000eb00000000800 */
[----:B------:R-:W-:Y:S01]  /*f750*/  MUFU.EX2 R164, R164 ;  /* 0x000000a400a47308 */ /* 0x000fe20000000800 */
[----:B0-----:R-:W-:-:S07]  /*f760*/  FMNMX.FTZ R170, R170, R181, !PT ;  /* 0x000000b5aaaa7209 */ /* 0x001fce0007810000 */
[----:B------:R-:W0:Y:S01]  /*f770*/  MUFU.EX2 R222, R222 ;  /* 0x000000de00de7308 */ /* 0x000e220000000800 */
[----:B------:R-:W3:Y:S07]  /*f780*/  SHFL.BFLY PT, R181, R170, 0x1, 0x1f ;  /* 0x0c201f00aab57f89 */ /* 0x000eee00000e0000 */
[----:B------:R-:W-:Y:S08]  /*f790*/  MUFU.EX2 R167, R167 ;  /* 0x000000a700a77308 */ /* 0x000ff00000000800 */
[----:B------:R-:W-:Y:S08]  /*f7a0*/  MUFU.EX2 R169, R169 ;  /* 0x000000a900a97308 */ /* 0x000ff00000000800 */
[----:B------:R-:W-:Y:S01]  /*f7b0*/  MUFU.EX2 R173, R173 ;  /* 0x000000ad00ad7308 */ /* 0x000fe20000000800 */
[----:B---3--:R-:W-:-:S04]  /*f7c0*/  FMNMX.FTZ R170, R170, R181, !PT ;  /* 0x000000b5aaaa7209 */ /* 0x008fc80007810000 */
        /* <DEDUP_REMOVED lines=15> */
[--C-:B------:R-:W-:Y:S01]  /*f8c0*/  FFMA.FTZ R224, R166, R20, -R223.reuse ;  /* 0x00000014a6e07223 */ /* 0x100fe200000108df */
[----:B--2---:R-:W-:Y:S01]  /*f8d0*/  F2FP.BF16.F32.PACK_AB R156, R161, R160 ;  /* 0x000000a0a19c723e */ /* 0x004fe200000010ff */
[-CC-:B------:R-:W-:Y:S01]  /*f8e0*/  FFMA.FTZ R168, R168, R20.reuse, -R223.reuse ;  /* 0x00000014a8a87223 */ /* 0x180fe200000108df */
[-CC-:B------:R-:W-:Y:S01]  /*f8f0*/  FFMA.FTZ R179, R179, R20.reuse, -R223.reuse ;  /* 0x00000014b3b37223 */ /* 0x180fe200000108df */
[-CC-:B------:R-:W-:Y:S01]  /*f900*/  FFMA.FTZ R172, R172, R20.reuse, -R223.reuse ;  /* 0x00000014acac7223 */ /* 0x180fe200000108df */
[-CC-:B------:R-:W-:Y:S01]  /*f910*/  FFMA.FTZ R174, R174, R20.reuse, -R223.reuse ;  /* 0x00000014aeae7223 */ /* 0x180fe200000108df */
[-CC-:B------:R-:W-:Y:S01]  /*f920*/  FFMA.FTZ R178, R178, R20.reuse, -R223.reuse ;  /* 0x00000014b2b27223 */ /* 0x180fe200000108df */
[----:B------:R-:W-:Y:S01]  /*f930*/  MUFU.EX2 R155, R155 ;  /* 0x0000009b009b7308 */ /* 0x000fe20000000800 */
[-C--:B---3--:R-:W-:Y:S01]  /*f940*/  FMUL.FTZ R13, R181, R20.reuse ;  /* 0x00000014b50d7220 */ /* 0x088fe20000410000 */
[-CC-:B------:R-:W-:Y:S01]  /*f950*/  FFMA.FTZ R181, R152, R20.reuse, -R223.reuse ;  /* 0x0000001498b57223 */ /* 0x180fe200000108df */
[----:B------:R-:W-:Y:S01]  /*f960*/  FFMA.FTZ R176, R176, R20, -R223 ;  /* 0x00000014b0b07223 */ /* 0x000fe200000108df */
[----:B------:R-:W-:-:S02]  /*f970*/  F2FP.BF16.F32.PACK_AB R152, R220, R218 ;  /* 0x000000dadc98723e */ /* 0x000fc400000010ff */
[----:B0-----:R-:W-:Y:S02]  /*f980*/  F2FP.BF16.F32.PACK_AB R158, R222, R164 ;  /* 0x000000a4de9e723e */ /* 0x001fe400000010ff */
[----:B------:R-:W0:Y:S01]  /*f990*/  MUFU.EX2 R13, R13 ;  /* 0x0000000d000d7308 */ /* 0x000e220000000800 */
[----:B----4-:R-:W-:Y:S01]  /*f9a0*/  @!P1 STS [R17+0x28800], R15 ;  /* 0x0288000f11009388 */ /* 0x010fe20000000800 */
[----:B------:R-:W-:Y:S01]  /*f9b0*/  FFMA.FTZ R3, R15, R3, R218 ;  /* 0x000000030f037223 */ /* 0x000fe200000100da */
[-C--:B------:R-:W-:Y:S01]  /*f9c0*/  FMUL.FTZ R24, R24, R15.reuse ;  /* 0x0000000f18187220 */ /* 0x080fe20000410000 */
[-C--:B------:R-:W-:Y:S01]  /*f9d0*/  FMUL.FTZ R25, R25, R15.reuse ;  /* 0x0000000f19197220 */ /* 0x080fe20000410000 */
[-C--:B------:R-:W-:Y:S01]  /*f9e0*/  FMUL.FTZ R28, R28, R15.reuse ;  /* 0x0000000f1c1c7220 */ /* 0x080fe20000410000 */
[----:B------:R-:W-:Y:S01]  /*f9f0*/  FADD.FTZ R3, R220, R3 ;  /* 0x00000003dc037221 */ /* 0x000fe20000010000 */
[-C--:B------:R-:W-:Y:S01]  /*fa00*/  FMUL.FTZ R29, R29, R15.reuse ;  /* 0x0000000f1d1d7220 */ /* 0x080fe20000410000 */
[----:B------:R-:W-:Y:S01]  /*fa10*/  MUFU.EX2 R181, R181 ;  /* 0x000000b500b57308 */ /* 0x000fe20000000800 */
        /* <DEDUP_REMOVED lines=8> */
[----:B0-----:R0:W-:Y:S01]  /*faa0*/  @!P1 STS [R17+0x28820], R13 ;  /* 0x0288200d11009388 */ /* 0x0011e20000000800 */
[----:B------:R-:W-:Y:S01]  /*fab0*/  FADD.FTZ R3, R160, R3 ;  /* 0x00000003a0037221 */ /* 0x000fe20000010000 */
[----:B------:R-:W-:Y:S01]  /*fac0*/  F2FP.BF16.F32.PACK_AB R160, R169, R167 ;  /* 0x000000a7a9a0723e */ /* 0x000fe200000010ff */
[-C--:B------:R-:W-:Y:S01]  /*fad0*/  FMUL.FTZ R41, R41, R15.reuse ;  /* 0x0000000f29297220 */ /* 0x080fe20000410000 */
[-C--:B------:R-:W-:Y:S01]  /*fae0*/  FMUL.FTZ R44, R44, R15.reuse ;  /* 0x0000000f2c2c7220 */ /* 0x080fe20000410000 */
[----:B------:R-:W-:Y:S01]  /*faf0*/  FADD.FTZ R3, R161, R3 ;  /* 0x00000003a1037221 */ /* 0x000fe20000010000 */
[-C--:B------:R-:W-:Y:S01]  /*fb00*/  FMUL.FTZ R45, R45, R15.reuse ;  /* 0x0000000f2d2d7220 */ /* 0x080fe20000410000 */
[----:B------:R-:W-:Y:S01]  /*fb10*/  MUFU.EX2 R159, R159 ;  /* 0x0000009f009f7308 */ /* 0x000fe20000000800 */
[----:B------:R-:W-:Y:S01]  /*fb20*/  FMUL.FTZ R48, R48, R15 ;  /* 0x0000000f30307220 */ /* 0x000fe20000410000 */
[----:B------:R-:W-:Y:S01]  /*fb30*/  FADD.FTZ R3, R164, R3 ;  /* 0x00000003a4037221 */ /* 0x000fe20000010000 */
[----:B0-----:R-:W-:Y:S01]  /*fb40*/  FFMA.FTZ R17, R154, R20, -R223 ;  /* 0x000000149a117223 */ /* 0x001fe200000108df */
[----:B------:R-:W-:Y:S01]  /*fb50*/  F2FP.BF16.F32.PACK_AB R154, R157, R221 ;  /* 0x000000dd9d9a723e */ /* 0x000fe200000010ff */
[----:B------:R-:W-:Y:S01]  /*fb60*/  FMUL.FTZ R49, R49, R15 ;  /* 0x0000000f31317220 */ /* 0x000fe20000410000 */
[----:B------:R-:W-:Y:S01]  /*fb70*/  FADD.FTZ R3, R222, R3 ;  /* 0x00000003de037221 */ /* 0x000fe20000010000 */
[----:B------:R-:W-:Y:S01]  /*fb80*/  F2FP.BF16.F32.PACK_AB R164, R177, R175 ;  /* 0x000000afb1a4723e */ /* 0x000fe200000010ff */
[----:B------:R-:W-:Y:S01]  /*fb90*/  MUFU.EX2 R157, R183 ;  /* 0x000000b7009d7308 */ /* 0x000fe20000000800 */
[-C--:B------:R-:W-:Y:S01]  /*fba0*/  FMUL.FTZ R52, R52, R15.reuse ;  /* 0x0000000f34347220 */ /* 0x080fe20000410000 */
[----:B------:R-:W-:Y:S01]  /*fbb0*/  FADD.FTZ R3, R167, R3 ;  /* 0x00000003a7037221 */ /* 0x000fe20000010000 */
[-C--:B------:R-:W-:Y:S01]  /*fbc0*/  FMUL.FTZ R53, R53, R15.reuse ;  /* 0x0000000f35357220 */ /* 0x080fe20000410000 */
[-C--:B------:R-:W-:Y:S01]  /*fbd0*/  FMUL.FTZ R56, R56, R15.reuse ;  /* 0x0000000f38387220 */ /* 0x080fe20000410000 */
[-C--:B------:R-:W-:Y:S01]  /*fbe0*/  FMUL.FTZ R57, R57, R15.reuse ;  /* 0x0000000f39397220 */ /* 0x080fe20000410000 */
[----:B------:R-:W-:Y:S01]  /*fbf0*/  FADD.FTZ R3, R169, R3 ;  /* 0x00000003a9037221 */ /* 0x000fe20000010000 */
        /* <DEDUP_REMOVED lines=22> */
[----:B------:R-:W-:Y:S01]  /*fd60*/  FADD.FTZ R0, R181, R0 ;  /* 0x00000000b5007221 */ /* 0x000fe20000010000 */
[-C--:B------:R-:W-:Y:S01]  /*fd70*/  FMUL.FTZ R96, R96, R15.reuse ;  /* 0x0000000f60607220 */ /* 0x080fe20000410000 */
[----:B------:R-:W-:Y:S01]  /*fd80*/  FMUL.FTZ R97, R97, R15 ;  /* 0x0000000f61617220 */ /* 0x000fe20000410000 */
[----:B------:R-:W0:Y:S01]  /*fd90*/  MUFU.EX2 R161, R165 ;  /* 0x000000a500a17308 */ /* 0x000e220000000800 */
[----:B------:R-:W-:Y:S01]  /*fda0*/  FADD.FTZ R0, R155, R0 ;  /* 0x000000009b007221 */ /* 0x000fe20000010000 */
[----:B------:R-:W-:Y:S01]  /*fdb0*/  F2FP.BF16.F32.PACK_AB R155, R182, R155 ;  /* 0x0000009bb69b723e */ /* 0x000fe200000010ff */
[-C--:B------:R-:W-:Y:S01]  /*fdc0*/  FMUL.FTZ R100, R100, R15.reuse ;  /* 0x0000000f64647220 */ /* 0x080fe20000410000 */
[-C--:B------:R-:W-:Y:S01]  /*fdd0*/  FMUL.FTZ R101, R101, R15.reuse ;  /* 0x0000000f65657220 */ /* 0x080fe20000410000 */
[----:B------:R-:W-:Y:S01]  /*fde0*/  FADD.FTZ R0, R182, R0 ;  /* 0x00000000b6007221 */ /* 0x000fe20000010000 */
[-C--:B------:R-:W-:Y:S01]  /*fdf0*/  FMUL.FTZ R104, R104, R15.reuse ;  /* 0x0000000f68687220 */ /* 0x080fe20000410000 */
[----:B------:R-:W-:Y:S01]  /*fe00*/  FMUL.FTZ R105, R105, R15 ;  /* 0x0000000f69697220 */ /* 0x000fe20000410000 */
[----:B------:R-:W3:Y:S01]  /*fe10*/  MUFU.EX2 R162, R225 ;  /* 0x000000e100a27308 */ /* 0x000ee20000000800 */
[----:B------:R-:W-:Y:S01]  /*fe20*/  FADD.FTZ R0, R157, R0 ;  /* 0x000000009d007221 */ /* 0x000fe20000010000 */
[----:B------:R-:W-:Y:S01]  /*fe30*/  F2FP.BF16.F32.PACK_AB R157, R159, R157 ;  /* 0x0000009d9f9d723e */ /* 0x000fe200000010ff */
[-C--:B------:R-:W-:Y:S01]  /*fe40*/  FMUL.FTZ R108, R108, R15.reuse ;  /* 0x0000000f6c6c7220 */ /* 0x080fe20000410000 */
[----:B------:R-:W-:Y:S01]  /*fe50*/  FMUL.FTZ R109, R109, R15 ;  /* 0x0000000f6d6d7220 */ /* 0x000fe20000410000 */
[----:B------:R-:W-:Y:S01]  /*fe60*/  FADD.FTZ R0, R159, R0 ;  /* 0x000000009f007221 */ /* 0x000fe20000010000 */
[----:B--2---:R-:W-:Y:S01]  /*fe70*/  F2FP.BF16.F32.PACK_AB R159, R163, R217 ;  /* 0x000000d9a39f723e */ /* 0x004fe200000010ff */
[-C--:B------:R-:W-:Y:S01]  /*fe80*/  FMUL.FTZ R112, R112, R15.reuse ;  /* 0x0000000f70707220 */ /* 0x080fe20000410000 */
[----:B------:R-:W2:Y:S01]  /*fe90*/  MUFU.EX2 R224, R224 ;  /* 0x000000e000e07308 */ /* 0x000ea20000000800 */
[----:B------:R-:W-:Y:S01]  /*fea0*/  FADD.FTZ R0, R217, R0 ;  /* 0x00000000d9007221 */ /* 0x000fe20000010000 */
[-C--:B------:R-:W-:Y:S01]  /*feb0*/  FMUL.FTZ R113, R113, R15.reuse ;  /* 0x0000000f71717220 */ /* 0x080fe20000410000 */
[-C--:B------:R-:W-:Y:S01]  /*fec0*/  FMUL.FTZ R116, R116, R15.reuse ;  /* 0x0000000f74747220 */ /* 0x080fe20000410000 */
[-C--:B------:R-:W-:Y:S01]  /*fed0*/  FMUL.FTZ R117, R117, R15.reuse ;  /* 0x0000000f75757220 */ /* 0x080fe20000410000 */
[----:B------:R-:W-:Y:S01]  /*fee0*/  FADD.FTZ R0, R163, R0 ;  /* 0x00000000a3007221 */ /* 0x000fe20000010000 */
[-C--:B------:R-:W-:Y:S01]  /*fef0*/  FMUL.FTZ R120, R120, R15.reuse ;  /* 0x0000000f78787220 */ /* 0x080fe20000410000 */
[-C--:B------:R-:W-:Y:S01]  /*ff00*/  FMUL.FTZ R121, R121, R15.reuse ;  /* 0x0000000f79797220 */ /* 0x080fe20000410000 */
[----:B------:R-:W4:Y:S01]  /*ff10*/  MUFU.EX2 R168, R168 ;  /* 0x000000a800a87308 */ /* 0x000f220000000800 */
[----:B0-----:R-:W-:Y:S01]  /*ff20*/  FADD.FTZ R0, R161, R0 ;  /* 0x00000000a1007221 */ /* 0x001fe20000010000 */
[----:B---3--:R-:W-:Y:S01]  /*ff30*/  FADD.FTZ R3, R162, R3 ;  /* 0x00000003a2037221 */ /* 0x008fe20000010000 */
[----:B------:R-:W-:Y:S01]  /*ff40*/  F2FP.BF16.F32.PACK_AB R162, R173, R162 ;  /* 0x000000a2ada2723e */ /* 0x000fe200000010ff */
[-C--:B------:R-:W-:Y:S01]  /*ff50*/  FMUL.FTZ R124, R124, R15.reuse ;  /* 0x0000000f7c7c7220 */ /* 0x080fe20000410000 */
[-C--:B------:R-:W-:Y:S01]  /*ff60*/  FMUL.FTZ R125, R125, R15.reuse ;  /* 0x0000000f7d7d7220 */ /* 0x080fe20000410000 */
[----:B------:R-:W-:Y:S01]  /*ff70*/  FADD.FTZ R3, R173, R3 ;  /* 0x00000003ad037221 */ /* 0x000fe20000010000 */
[----:B------:R-:W-:Y:S01]  /*ff80*/  FMUL.FTZ R128, R128, R15 ;  /* 0x0000000f80807220 */ /* 0x000fe20000410000 */
[----:B------:R-:W0:Y:S01]  /*ff90*/  MUFU.EX2 R179, R179 ;  /* 0x000000b300b37308 */ /* 0x000e220000000800 */
[C---:B--2---:R-:W-:Y:S01]  /*ffa0*/  FADD.FTZ R0, R224.reuse, R0 ;  /* 0x00000000e0007221 */ /* 0x044fe20000010000 */
[----:B------:R-:W-:Y:S01]  /*ffb0*/  FADD.FTZ R3, R175, R3 ;  /* 0x00000003af037221 */ /* 0x000fe20000010000 */
[----:B------:R-:W-:Y:S01]  /*ffc0*/  F2FP.BF16.F32.PACK_AB R161, R224, R161 ;  /* 0x000000a1e0a1723e */ /* 0x000fe200000010ff */
[-C--:B------:R-:W-:Y:S01]  /*ffd0*/  FMUL.FTZ R129, R129, R15.reuse ;  /* 0x0000000f81817220 */ /* 0x080fe20000410000 */
[-C--:B------:R-:W-:Y:S01]  /*ffe0*/  FMUL.FTZ R132, R132, R15.reuse ;  /* 0x0000000f84847220 */ /* 0x080fe20000410000 */
[----:B------:R-:W-:Y:S01]  /*fff0*/  FADD.FTZ R3, R177, R3 ;  /* 0x00000003b1037221 */ /* 0x000fe20000010000 */
[-C--:B------:R-:W-:Y:S01]  /*10000*/  FMUL.FTZ R133, R133, R15.reuse ;  /* 0x0000000f85857220 */ /* 0x080fe20000410000 */
[----:B------:R-:W2:Y:S01]  /*10010*/  MUFU.EX2 R165, R172 ;  /* 0x000000ac00a57308 */ /* 0x000ea20000000800 */
        /* <DEDUP_REMOVED lines=9> */
[----:B------:R-:W-:Y:S01]  /*100b0*/  F2FP.BF16.F32.PACK_AB R163, R179, R168 ;  /* 0x000000a8b3a3723e */ /* 0x000fe200000010ff */
[-C--:B------:R-:W-:Y:S01]  /*100c0*/  FMUL.FTZ R148, R148, R15.reuse ;  /* 0x0000000f94947220 */ /* 0x080fe20000410000 */
[----:B------:R-:W-:Y:S01]  /*100d0*/  FMUL.FTZ R149, R149, R15 ;  /* 0x0000000f95957220 */ /* 0x000fe20000410000 */
[-C--:B------:R-:W-:Y:S01]  /*100e0*/  FMUL.FTZ R26, R26, R13.reuse ;  /* 0x0000000d1a1a7220 */ /* 0x080fe20000410000 */
[-C--:B------:R-:W-:Y:S01]  /*100f0*/  FMUL.FTZ R27, R27, R13.reuse ;  /* 0x0000000d1b1b7220 */ /* 0x080fe20000410000 */
[-C--:B------:R-:W-:Y:S01]  /*10100*/  FMUL.FTZ R30, R30, R13.reuse ;  /* 0x0000000d1e1e7220 */ /* 0x080fe20000410000 */
[----:B------:R-:W0:Y:S01]  /*10110*/  MUFU.EX2 R174, R174 ;  /* 0x000000ae00ae7308 */ /* 0x000e220000000800 */
        /* <DEDUP_REMOVED lines=24> */
[C---:B--2---:R-:W-:Y:S01]  /*102a0*/  FADD.FTZ R3, R153.reuse, R3 ;  /* 0x0000000399037221 */ /* 0x044fe20000010000 */
[----:B------:R-:W-:Y:S01]  /*102b0*/  F2FP.BF16.F32.PACK_AB R166, R153, R166 ;  /* 0x000000a699a6723e */ /* 0x000fe200000010ff */
[----:B------:R-:W-:Y:S01]  /*102c0*/  FMUL.FTZ R66, R66, R13 ;  /* 0x0000000d42427220 */ /* 0x000fe20000410000 */
[----:B------:R-:W-:Y:S01]  /*102d0*/  F2FP.BF16.F32.PACK_AB R153, R181, R17 ;  /* 0x00000011b599723e */ /* 0x000fe200000010ff */
[----:B------:R-:W-:Y:S01]  /*102e0*/  BAR.SYNC.DEFER_BLOCKING 0xf, 0x100 ;  /* 0x03c4000000007b1d */ /* 0x000fe20000010000 */
[-C--:B------:R-:W-:Y:S01]  /*102f0*/  FMUL.FTZ R67, R67, R13.reuse ;  /* 0x0000000d43437220 */ /* 0x080fe20000410000 */
[-C--:B------:R-:W-:Y:S01]  /*10300*/  FMUL.FTZ R70, R70, R13.reuse ;  /* 0x0000000d46467220 */ /* 0x080fe20000410000 */
[-C--:B------:R-:W-:Y:S01]  /*10310*/  FMUL.FTZ R71, R71, R13.reuse ;  /* 0x0000000d47477220 */ /* 0x080fe20000410000 */
[----:B---3--:R-:W-:Y:S01]  /*10320*/  FADD.FTZ R0, R167, R0 ;  /* 0x00000000a7007221 */ /* 0x008fe20000010000 */
[-C--:B------:R-:W-:Y:S01]  /*10330*/  FMUL.FTZ R74, R74, R13.reuse ;  /* 0x0000000d4a4a7220 */ /* 0x080fe20000410000 */
[-C--:B------:R-:W-:Y:S01]  /*10340*/  FMUL.FTZ R75, R75, R13.reuse ;  /* 0x0000000d4b4b7220 */ /* 0x080fe20000410000 */
[-C--:B------:R-:W-:Y:S01]  /*10350*/  FMUL.FTZ R78, R78, R13.reuse ;  /* 0x0000000d4e4e7220 */ /* 0x080fe20000410000 */
[-C--:B------:R-:W-:Y:S01]  /*10360*/  FMUL.FTZ R79, R79, R13.reuse ;  /* 0x0000000d4f4f7220 */ /* 0x080fe20000410000 */
[-C--:B------:R-:W-:Y:S01]  /*10370*/  FMUL.FTZ R82, R82, R13.reuse ;  /* 0x0000000d52527220 */ /* 0x080fe20000410000 */
[-C--:B------:R-:W-:Y:S01]  /*10380*/  FMUL.FTZ R83, R83, R13.reuse ;  /* 0x0000000d53537220 */ /* 0x080fe20000410000 */
[----:B------:R-:W-:Y:S01]  /*10390*/  FMUL.FTZ R86, R86, R13 ;  /* 0x0000000d56567220 */ /* 0x000fe20000410000 */
[C---:B0-----:R-:W-:Y:S01]  /*103a0*/  F2FP.BF16.F32.PACK_AB R167, R178.reuse, R167 ;  /* 0x000000a7b2a7723e */ /* 0x041fe200000010ff */
[----:B------:R-:W-:Y:S01]  /*103b0*/  FADD.FTZ R0, R178, R0 ;  /* 0x00000000b2007221 */ /* 0x000fe20000010000 */
        /* <DEDUP_REMOVED lines=10> */
[----:B------:R0:W-:Y:S01]  /*10460*/  STSM.16.M88.4 [R200+0x26800], R152 ;  /* 0x02680098c8007844 */ /* 0x0001e20000000200 */
[-C--:B------:R-:W-:Y:S01]  /*10470*/  FMUL.FTZ R107, R107, R13.reuse ;  /* 0x0000000d6b6b7220 */ /* 0x080fe20000410000 */
[-C--:B------:R-:W-:Y:S01]  /*10480*/  FMUL.FTZ R110, R110, R13.reuse ;  /* 0x0000000d6e6e7220 */ /* 0x080fe20000410000 */
[-C--:B------:R-:W-:Y:S01]  /*10490*/  FMUL.FTZ R111, R111, R13.reuse ;  /* 0x0000000d6f6f7220 */ /* 0x080fe20000410000 */
[----:B------:R0:W-:Y:S01]  /*104a0*/  STSM.16.M88.4 [R203], R156 ;  /* 0x0000009ccb007844 */ /* 0x0001e20000000200 */
        /* <DEDUP_REMOVED lines=24> */
.L_x_5906:
[----:B------:R2:W3:Y:S01]  /*10630*/  SYNCS.PHASECHK.TRANS64.TRYWAIT P1, [R21+URZ+0x28c50], R213 ;  /* 0x028c50d5150075a7 */ /* 0x0004e2000802017f */
[----:B------:R-:W-:Y:S05]  /*10640*/  @!P0 BRA `(.L_x_5907) ;  /* 0x0000000000048947 */ /* 0x000fea0003800000 */
[----:B------:R-:W-:Y:S01]  /*10650*/  BPT.TRAP 0x1 ;  /* 0x000000040000795c */ /* 0x000fe20000300000 */
.L_x_5907:
[----:B------:R-:W-:Y:S04]  /*10660*/  BSSY B2, `(.L_x_5908) ;  /* 0x0000004000027945 */ /* 0x000fe80003800000 */
[----:B---3--:R-:W-:Y:S05]  /*10670*/  @P1 BRA `(.L_x_5909) ;  /* 0x0000000000081947 */ /* 0x008fea0003800000 */
[----:B------:R-:W3:Y:S02]  /*10680*/  SYNCS.PHASECHK.TRANS64.TRYWAIT P1, [R21+URZ+0x28c50], R213 ;  /* 0x028c50d5150075a7 */ /* 0x000ee4000802017f */
[----:B---3--:R-:W-:Y:S05]  /*10690*/  @!P1 BRA `(.L_x_5910) ;  /* 0x0000014000189947 */ /* 0x008fea0003800000 */
.L_x_5909:
[----:B------:R-:W-:Y:S05]  /*106a0*/  BSYNC B2 ;  /* 0x0000000000027941 */ /* 0x000fea0003800000 */
.L_x_5908:
[----:B------:R-:W-:Y:S01]  /*106b0*/  IMAD R168, R209, 0x1000, R195 ;  /* 0x00001000d1a87824 */ /* 0x000fe200078e02c3 */
[----:B------:R-:W-:Y:S01]  /*106c0*/  WARPGROUP.ARRIVE ;  /* 0x00000000000079c5 */ /* 0x000fe20000000000 */
[----:B------:R-:W-:-:S03]  /*106d0*/  IMAD.MOV.U32 R169, RZ, RZ, 0x40000040 ;  /* 0x40000040ffa97424 */ /* 0x000fc600078e00ff */
[----:B------:R-:W-:Y:S02]  /*106e0*/  R2UR UR6, R168 ;  /* 0x00000000a80672ca */ /* 0x000fe400000e0000 */
[----:B------:R-:W-:Y:S01]  /*106f0*/  R2UR UR7, R169 ;  /* 0x00000000a90772ca */ /* 0x000fe200000e0000 */
[----:B------:R-:W-:-:S12]  /*10700*/  IMAD.MOV.U32 R169, RZ, RZ, 0x40000040 ;  /* 0x40000040ffa97424 */ /* 0x000fd800078e00ff */
        /* <DEDUP_REMOVED lines=34> */
.L_x_5911:
[C---:B------:R-:W-:Y:S01]  /*10930*/  ISETP.GT.AND P1, PT, R12.reuse, R211, PT ;  /* 0x000000d30c00720c */ /* 0x040fe20003f24270 */
[----:B-123--:R-:W-:Y:S02]  /*10940*/  VIADD R21, R21, 0x28c60 ;  /* 0x00028c6015157836 */ /* 0x00efe40000000000 */
[----:B------:R-:W-:Y:S02]  /*10950*/  VIADD R12, R12, 0xffffffff ;  /* 0xffffffff0c0c7836 */ /* 0x000fe40000000000 */
[----:B------:R-:W-:Y:S01]  /*10960*/  IMAD.MOV.U32 R15, RZ, RZ, R170 ;  /* 0x000000ffff0f7224 */ /* 0x000fe200078e00aa */
[----:B------:R-:W-:Y:S01]  /*10970*/  PRMT R21, R186, 0x654, R21 ;  /* 0x00000654ba157816 */ /* 0x000fe20000000015 */
[----:B------:R-:W-:Y:S02]  /*10980*/  IMAD.MOV.U32 R13, RZ, RZ, R171 ;  /* 0x000000ffff0d7224 */ /* 0x000fe400078e00ab */
[----:B------:R-:W-:Y:S01]  /*10990*/  IMAD.MOV.U32 R17, RZ, RZ, R209 ;  /* 0x000000ffff117224 */ /* 0x000fe200078e00d1 */
[----:B------:R0:W-:Y:S03]  /*109a0*/  SYNCS.ARRIVE.TRANS64.RED.A1T0 RZ, [R21+URZ], RZ ;  /* 0x000000ff15ff79a7 */ /* 0x0001e6000810043f */
[----:B------:R-:W-:Y:S05]  /*109b0*/  @P1 BRA `(.L_x_5912) ;  /* 0xffffffd4005c1947 */ /* 0x000fea000383ffff */
[----:B------:R-:W-:Y:S05]  /*109c0*/  BSYNC B0 ;  /* 0x0000000000007941 */ /* 0x000fea0003800000 */
.L_x_5891:
[----:B------:R-:W-:Y:S02]  /*109d0*/  IMAD.MOV.U32 R15, RZ, RZ, R170 ;  /* 0x000000ffff0f7224 */ /* 0x000fe400078e00aa */
[----:B------:R-:W-:Y:S02]  /*109e0*/  IMAD.MOV.U32 R13, RZ, RZ, R171 ;  /* 0x000000ffff0d7224 */ /* 0x000fe400078e00ab */
[----:B------:R-:W-:-:S07]  /*109f0*/  IMAD.MOV.U32 R17, RZ, RZ, R209 ;  /* 0x000000ffff117224 */ /* 0x000fce00078e00d1 */
.L_x_5890:
[----:B------:R-:W-:Y:S05]  /*10a00*/  BSYNC B1 ;  /* 0x0000000000017941 */ /* 0x000fea0003800000 */
.L_x_5889:
[----:B0-----:R-:W0:Y:S01]  /*10a10*/  LDC R21, c[0x0][0x448] ;  /* 0x00011200ff157b82 */ /* 0x001e220000000800 */
[----:B------:R-:W-:Y:S01]  /*10a20*/  VIADD R152, R196, 0x3f ;  /* 0x0000003fc4987836 */ /* 0x000fe20000000000 */
[----:B------:R-:W-:-:S06]  /*10a30*/  ULDC UR4, c[0x0][0x9dc] ;  /* 0x0002770000047ab9 */ /* 0x000fcc0000000800 */
[----:B------:R-:W1:Y:S01]  /*10a40*/  LDC R155, c[0x0][0x9e4] ;  /* 0x00027900ff9b7b82 */ /* 0x000e620000000800 */
[----:B0-----:R-:W-:Y:S02]  /*10a50*/  ISETP.NE.AND P4, PT, R21, 0x1, PT ;  /* 0x000000011500780c */ /* 0x001fe40003f85270 */
[----:B-1----:R-:W-:-:S11]  /*10a60*/  ISETP.GE.AND P5, PT, R155, 0x1, PT ;  /* 0x000000019b00780c */ /* 0x002fd60003fa6270 */
[----:B------:R-:W0:Y:S08]  /*10a70*/  @P4 LDC R153, c[0x0][0x44c] ;  /* 0x00011300ff994b82 */ /* 0x000e300000000800 */
[----:B------:R-:W1:Y:S01]  /*10a80*/  @P4 LDC R21, c[0x0][0x450] ;  /* 0x00011400ff154b82 */ /* 0x000e620000000800 */
[----:B0-----:R-:W-:-:S05]  /*10a90*/  @P4 IMAD.HI.U32 R153, R152, R153, RZ ;  /* 0x0000009998994227 */ /* 0x001fca00078e00ff */
[----:B-1----:R-:W-:Y:S02]  /*10aa0*/  @P4 SHF.R.U32.HI R152, RZ, R21, R153 ;  /* 0x00000015ff984219 */ /* 0x002fe40000011699 */
[----:B------:R-:W-:-:S05]  /*10ab0*/  IADD3 R21, R184, 0x1, -R23 ;  /* 0x00000001b8157810 */ /* 0x000fca0007ffe817 */
[----:B------:R-:W-:-:S04]  /*10ac0*/  IMAD.IADD R152, R21, 0x1, R152 ;  /* 0x0000000115987824 */ /* 0x000fc800078e0298 */
[----:B------:R-:W-:Y:S01]  /*10ad0*/  VIADD R21, R152, -UR4 ;  /* 0x8000000498157c36 */ /* 0x000fe20008000000 */
[----:B------:R-:W-:Y:S06]  /*10ae0*/  @!P5 BRA `(.L_x_5913) ;  /* 0x000000000048d947 */ /* 0x000fec0003800000 */
[----:B------:R-:W-:Y:S01]  /*10af0*/  IMAD.MOV.U32 R154, RZ, RZ, R152 ;  /* 0x000000ffff9a7224 */ /* 0x000fe200078e0098 */
[----:B------:R-:W-:Y:S04]  /*10b00*/  BSSY B0, `(.L_x_5914) ;  /* 0x000000e000007945 */ /* 0x000fe80003800000 */
        /* <DEDUP_REMOVED lines=9> */
.L_x_5915:
[----:B------:R-:W-:-:S13]  /*10ba0*/  ISETP.NE.AND P1, PT, R155, 0x1, PT ;  /* 0x000000019b00780c */ /* 0x000fda0003f25270 */
[----:B------:R-:W0:Y:S02]  /*10bb0*/  @P1 LDC.64 R152, c[0x0][0x9e8] ;  /* 0x00027a00ff981b82 */ /* 0x000e240000000a00 */
[----:B0-----:R-:W-:-:S05]  /*10bc0*/  @P1 IMAD.HI.U32 R152, R154, R152, RZ ;  /* 0x000000989a981227 */ /* 0x001fca00078e00ff */
[----:B------:R-:W-:-:S07]  /*10bd0*/  @P1 SHF.R.U32.HI R154, RZ, R153, R152 ;  /* 0x00000099ff9a1219 */ /* 0x000fce0000011698 */
.L_x_5916:
[----:B------:R-:W-:Y:S05]  /*10be0*/  BSYNC B0 ;  /* 0x0000000000007941 */ /* 0x000fea0003800000 */
.L_x_5914:
[----:B------:R-:W-:-:S05]  /*10bf0*/  IMAD R154, R154, R155, RZ ;  /* 0x0000009b9a9a7224 */ /* 0x000fca00078e02ff */
[----:B------:R-:W-:-:S07]  /*10c00*/  VIMNMX R21, R21, R154, !PT ;  /* 0x0000009a15157248 */ /* 0x000fce0007fe0100 */
.L_x_5913:
[----:B------:R-:W-:Y:S01]  /*10c10*/  VIADD R21, R21, 0x3f ;  /* 0x0000003f15157836 */ /* 0x000fe20000000000 */
[----:B------:R-:W-:Y:S04]  /*10c20*/  BSSY B1, `(.L_x_5917) ;  /* 0x00001f1000017945 */ /* 0x000fe80003800000 */
[----:B------:R-:W-:-:S04]  /*10c30*/  SHF.R.S32.HI R152, RZ, 0x1f, R21 ;  /* 0x0000001fff987819 */ /* 0x000fc80000011415 */
[----:B------:R-:W-:-:S04]  /*10c40*/  LEA.HI R152, R152, R21, RZ, 0x6 ;  /* 0x0000001598987211 */ /* 0x000fc800078f30ff */
[----:B------:R-:W-:-:S04]  /*10c50*/  SHF.R.S32.HI R21, RZ, 0x6, R152 ;  /* 0x00000006ff157819 */ /* 0x000fc80000011498 */
        /* <DEDUP_REMOVED lines=8> */
.L_x_5932:
[----:B------:R-:W-:Y:S02]  /*10ce0*/  VIADD R17, R217, 0x1 ;  /* 0x00000001d9117836 */ /* 0x000fe40000000000 */
[----:B0-----:R-:W-:Y:S02]  /*10cf0*/  IMAD.MOV.U32 R12, RZ, RZ, R209 ;  /* 0x000000ffff0c7224 */ /* 0x001fe400078e00d1 */
[----:B------:R-:W-:Y:S01]  /*10d00*/  VIADD R209, R209, 0xffffffff ;  /* 0xffffffffd1d17836 */ /* 0x000fe20000000000 */
[C---:B------:R-:W-:Y:S02]  /*10d10*/  ISETP.NE.AND P2, PT, R17.reuse, 0x2, PT ;  /* 0x000000021100780c */ /* 0x040fe40003f45270 */
[----:B------:R-:W-:Y:S02]  /*10d20*/  ISETP.GT.AND P1, PT, R12, R21, PT ;  /* 0x000000150c00720c */ /* 0x000fe40003f24270 */
[----:B------:R-:W-:Y:S02]  /*10d30*/  SEL R12, RZ, 0x1, P2 ;  /* 0x00000001ff0c7807 */ /* 0x000fe40001000000 */
[----:B------:R-:W-:-:S02]  /*10d40*/  SEL R17, R17, RZ, P2 ;  /* 0x000000ff11117207 */ /* 0x000fc40001000000 */
[----:B------:R-:W-:Y:S01]  /*10d50*/  LOP3.LUT R22, R22, R12, RZ, 0x3c, !PT ;  /* 0x0000000c16167212 */ /* 0x000fe200078e3cff */
[----:B------:R-:W-:Y:S06]  /*10d60*/  @!P0 BRA `(.L_x_5920) ;  /* 0x0000000000048947 */ /* 0x000fec0003800000 */
[----:B------:R-:W-:Y:S01]  /*10d70*/  BPT.TRAP 0x1 ;  /* 0x000000040000795c */ /* 0x000fe20000300000 */
.L_x_5920:
[----:B------:R-:W-:Y:S01]  /*10d80*/  IMAD R12, R17, 0x8, R2 ;  /* 0x00000008110c7824 */ /* 0x000fe200078e0202 */
[----:B------:R-:W-:-:S04]  /*10d90*/  SHF.L.U32 R211, R22, 0x1f, RZ ;  /* 0x0000001f16d37819 */ /* 0x000fc800000006ff */
[----:B------:R0:W1:Y:S01]  /*10da0*/  SYNCS.PHASECHK.TRANS64.TRYWAIT P2, [R12+URZ+0x28c30], R211 ;  /* 0x028c30d30c0075a7 */ /* 0x000062000804017f */
[----:B------:R-:W-:Y:S05]  /*10db0*/  @!P0 BRA `(.L_x_5921) ;  /* 0x0000000000048947 */ /* 0x000fea0003800000 */
[----:B------:R-:W-:Y:S01]  /*10dc0*/  BPT.TRAP 0x1 ;  /* 0x000000040000795c */ /* 0x000fe20000300000 */
.L_x_5921:
[----:B------:R-:W-:Y:S01]  /*10dd0*/  BSSY B2, `(.L_x_5922) ;  /* 0x0000006000027945 */ /* 0x000fe20003800000 */
[----:B------:R-:W-:Y:S02]  /*10de0*/  IMAD R156, R17, 0x200, R14 ;  /* 0x00000200119c7824 */ /* 0x000fe400078e020e */
[----:B------:R-:W-:Y:S01]  /*10df0*/  IMAD.MOV.U32 R157, RZ, RZ, 0x40000040 ;  /* 0x40000040ff9d7424 */ /* 0x000fe200078e00ff */
[----:B-1----:R-:W-:Y:S06]  /*10e00*/  @P2 BRA `(.L_x_5923) ;  /* 0x0000000000082947 */ /* 0x002fec0003800000 */
[----:B------:R-:W1:Y:S02]  /*10e10*/  SYNCS.PHASECHK.TRANS64.TRYWAIT P2, [R12+URZ+0x28c30], R211 ;  /* 0x028c30d30c0075a7 */ /* 0x000e64000804017f */
[----:B-1----:R-:W-:Y:S05]  /*10e20*/  @!P2 BRA `(.L_x_5924) ;  /* 0x000001380048a947 */ /* 0x002fea0003800000 */
.L_x_5923:
[----:B------:R-:W-:Y:S05]  /*10e30*/  BSYNC B2 ;  /* 0x0000000000027941 */ /* 0x000fea0003800000 */
.L_x_5922:
        /* <DEDUP_REMOVED lines=36> */
.L_x_5925:
        /* <DEDUP_REMOVED lines=41> */
[----:B----4-:R-:W-:-:S02]  /*11310*/  FMNMX.FTZ R13, R153, R13, !PT ;  /* 0x0000000d990d7209 */ /* 0x010fc40007810000 */
[----:B------:R-:W-:-:S05]  /*11320*/  ISETP.NE.AND P2, PT, R197, RZ, PT ;  /* 0x000000ffc500720c */ /* 0x000fca0003f45270 */
        /* <DEDUP_REMOVED lines=22> */
[----:B------:R-:W-:Y:S01]  /*11490*/  MUFU.TANH R154, R154 ;  /* 0x0000009a009a7308 */ /* 0x000fe20000002400 */
[----:B----4-:R-:W-:-:S07]  /*114a0*/  FMNMX.FTZ R13, R177, R13, !PT ;  /* 0x0000000db10d7209 */ /* 0x010fce0007810000 */
[----:B------:R-:W-:Y:S01]  /*114b0*/  MUFU.TANH R155, R155 ;  /* 0x0000009b009b7308 */ /* 0x000fe20000002400 */
[----:B--2---:R-:W-:-:S05]  /*114c0*/  FMNMX.FTZ R13, R181, R13, !PT ;  /* 0x0000000db50d7209 */ /* 0x004fca0007810000 */
[----:B------:R-:W2:Y:S02]  /*114d0*/  SHFL.BFLY PT, R20, R13, 0x2, 0x1f ;  /* 0x0c401f000d147f89 */ /* 0x000ea400000e0000 */
[----:B------:R-:W-:Y:S08]  /*114e0*/  MUFU.TANH R158, R158 ;  /* 0x0000009e009e7308 */ /* 0x000ff00000002400 */
[----:B------:R-:W-:Y:S08]  /*114f0*/  MUFU.TANH R159, R159 ;  /* 0x0000009f009f7308 */ /* 0x000ff00000002400 */
[----:B------:R-:W-:Y:S01]  /*11500*/  MUFU.TANH R162, R162 ;  /* 0x000000a200a27308 */ /* 0x000fe20000002400 */
[----:B--2---:R-:W-:-:S07]  /*11510*/  FMNMX.FTZ R13, R13, R20, !PT ;  /* 0x000000140d0d7209 */ /* 0x004fce0007810000 */
[----:B------:R-:W-:Y:S01]  /*11520*/  MUFU.TANH R163, R163 ;  /* 0x000000a300a37308 */ /* 0x000fe20000002400 */
[----:B------:R-:W2:Y:S07]  /*11530*/  SHFL.BFLY PT, R20, R13, 0x1, 0x1f ;  /* 0x0c201f000d147f89 */ /* 0x000eae00000e0000 */
[----:B------:R-:W-:Y:S08]  /*11540*/  MUFU.TANH R166, R166 ;  /* 0x000000a600a67308 */ /* 0x000ff00000002400 */
[----:B------:R-:W-:Y:S08]  /*11550*/  MUFU.TANH R167, R167 ;  /* 0x000000a700a77308 */ /* 0x000ff00000002400 */
[----:B------:R-:W-:Y:S01]  /*11560*/  MUFU.TANH R170, R170 ;  /* 0x000000aa00aa7308 */ /* 0x000fe20000002400 */
[----:B--2---:R-:W-:Y:S01]  /*11570*/  FMNMX.FTZ R13, R13, R20, !PT ;  /* 0x000000140d0d7209 */ /* 0x004fe20007810000 */
        /* <DEDUP_REMOVED lines=19> */
[-CC-:B------:R-:W-:Y:S01]  /*116b0*/  FFMA.FTZ R173, R173, R20.reuse, -R218.reuse ;  /* 0x00000014adad7223 */ /* 0x180fe200000108da */
[-CC-:B------:R-:W-:Y:S01]  /*116c0*/  FFMA.FTZ R176, R176, R20.reuse, -R218.reuse ;  /* 0x00000014b0b07223 */ /* 0x180fe200000108da */
[-CC-:B------:R-:W-:Y:S01]  /*116d0*/  FFMA.FTZ R177, R177, R20.reuse, -R218.reuse ;  /* 0x00000014b1b17223 */ /* 0x180fe200000108da */
[----:B------:R-:W-:-:S04]  /*116e0*/  FFMA.FTZ R181, R181, R20, -R218 ;  /* 0x00000014b5b57223 */ /* 0x000fc800000108da */
[----:B------:R-:W4:Y:S01]  /*116f0*/  MUFU.EX2 R152, R152 ;  /* 0x0000009800987308 */ /* 0x000f220000000800 */
[-C--:B--2---:R-:W-:Y:S01]  /*11700*/  FMUL.FTZ R24, R24, R180.reuse ;  /* 0x000000b418187220 */ /* 0x084fe20000410000 */
[-C--:B------:R-:W-:Y:S01]  /*11710*/  FMUL.FTZ R25, R25, R180.reuse ;  /* 0x000000b419197220 */ /* 0x080fe20000410000 */
[-C--:B------:R-:W-:Y:S01]  /*11720*/  FMUL.FTZ R28, R28, R180.reuse ;  /* 0x000000b41c1c7220 */ /* 0x080fe20000410000 */
[-C--:B------:R-:W-:Y:S01]  /*11730*/  FMUL.FTZ R29, R29, R180.reuse ;  /* 0x000000b41d1d7220 */ /* 0x080fe20000410000 */
[-C--:B------:R-:W-:Y:S01]  /*11740*/  FMUL.FTZ R32, R32, R180.reuse ;  /* 0x000000b420207220 */ /* 0x080fe20000410000 */
[-C--:B------:R-:W-:Y:S01]  /*11750*/  FMUL.FTZ R33, R33, R180.reuse ;  /* 0x000000b421217220 */ /* 0x080fe20000410000 */
[-C--:B------:R-:W-:Y:S01]  /*11760*/  FMUL.FTZ R36, R36, R180.reuse ;  /* 0x000000b424247220 */ /* 0x080fe20000410000 */
[----:B------:R-:W-:Y:S01]  /*11770*/  MUFU.TANH R174, R174 ;  /* 0x000000ae00ae7308 */ /* 0x000fe20000002400 */
[----:B---3--:R-:W-:Y:S01]  /*11780*/  FFMA.FTZ R3, R180, R3, R15 ;  /* 0x00000003b4037223 */ /* 0x008fe2000001000f */
[-C--:B------:R-:W-:Y:S01]  /*11790*/  FMUL.FTZ R37, R37, R180.reuse ;  /* 0x000000b425257220 */ /* 0x080fe20000410000 */
[-C--:B------:R-:W-:Y:S01]  /*117a0*/  FMUL.FTZ R40, R40, R180.reuse ;  /* 0x000000b428287220 */ /* 0x080fe20000410000 */
[-C--:B------:R-:W-:Y:S01]  /*117b0*/  FMUL.FTZ R41, R41, R180.reuse ;  /* 0x000000b429297220 */ /* 0x080fe20000410000 */
[-C--:B------:R-:W-:Y:S01]  /*117c0*/  FMUL.FTZ R44, R44, R180.reuse ;  /* 0x000000b42c2c7220 */ /* 0x080fe20000410000 */
[-C--:B------:R-:W-:Y:S01]  /*117d0*/  FMUL.FTZ R45, R45, R180.reuse ;  /* 0x000000b42d2d7220 */ /* 0x080fe20000410000 */
[----:B------:R-:W-:Y:S01]  /*117e0*/  FMUL.FTZ R48, R48, R180 ;  /* 0x000000b430307220 */ /* 0x000fe20000410000 */
[----:B------:R-:W-:Y:S01]  /*117f0*/  MUFU.TANH R175, R175 ;  /* 0x000000af00af7308 */ /* 0x000fe20000002400 */
[C---:B----4-:R-:W-:Y:S01]  /*11800*/  FADD.FTZ R3, R152.reuse, R3 ;  /* 0x0000000398037221 */ /* 0x050fe20000010000 */
[----:B------:R-:W-:Y:S01]  /*11810*/  F2FP.BF16.F32.PACK_AB R152, R152, R15 ;  /* 0x0000000f9898723e */ /* 0x000fe200000010ff */
[----:B------:R-:W-:-:S02]  /*11820*/  VIADD R15, R12, 0x28c40 ;  /* 0x00028c400c0f7836 */ /* 0x000fc40000000000 */
[-C--:B------:R-:W-:Y:S01]  /*11830*/  FMUL.FTZ R49, R49, R180.reuse ;  /* 0x000000b431317220 */ /* 0x080fe20000410000 */
[-C--:B------:R-:W-:Y:S01]  /*11840*/  FMUL.FTZ R52, R52, R180.reuse ;  /* 0x000000b434347220 */ /* 0x080fe20000410000 */
[-C--:B------:R-:W-:Y:S01]  /*11850*/  FMUL.FTZ R53, R53, R180.reuse ;  /* 0x000000b435357220 */ /* 0x080fe20000410000 */
[-C--:B------:R-:W-:Y:S01]  /*11860*/  FMUL.FTZ R56, R56, R180.reuse ;  /* 0x000000b438387220 */ /* 0x080fe20000410000 */
[----:B------:R-:W-:Y:S01]  /*11870*/  PRMT R15, R186, 0x654, R15 ;  /* 0x00000654ba0f7816 */ /* 0x000fe2000000000f */
[----:B------:R-:W-:Y:S01]  /*11880*/  MUFU.TANH R178, R178 ;  /* 0x000000b200b27308 */ /* 0x000fe20000002400 */
[-C--:B------:R-:W-:Y:S01]  /*11890*/  FMUL.FTZ R57, R57, R180.reuse ;  /* 0x000000b439397220 */ /* 0x080fe20000410000 */
[-C--:B------:R-:W-:Y:S01]  /*118a0*/  FMUL.FTZ R60, R60, R180.reuse ;  /* 0x000000b43c3c7220 */ /* 0x080fe20000410000 */
[----:B------:R2:W-:Y:S01]  /*118b0*/  SYNCS.ARRIVE.TRANS64.RED.A1T0 RZ, [R15+URZ], RZ ;  /* 0x000000ff0fff79a7 */ /* 0x0005e2000810043f */
[-C--:B------:R-:W-:Y:S01]  /*118c0*/  FMUL.FTZ R61, R61, R180.reuse ;  /* 0x000000b43d3d7220 */ /* 0x080fe20000410000 */
[-C--:B------:R-:W-:Y:S01]  /*118d0*/  FMUL.FTZ R64, R64, R180.reuse ;  /* 0x000000b440407220 */ /* 0x080fe20000410000 */
[-C--:B------:R-:W-:Y:S01]  /*118e0*/  FMUL.FTZ R65, R65, R180.reuse ;  /* 0x000000b441417220 */ /* 0x080fe20000410000 */
[-C--:B------:R-:W-:Y:S01]  /*118f0*/  FMUL.FTZ R68, R68, R180.reuse ;  /* 0x000000b444447220 */ /* 0x080fe20000410000 */
[----:B------:R-:W-:Y:S01]  /*11900*/  MUFU.TANH R179, R179 ;  /* 0x000000b300b37308 */ /* 0x000fe20000002400 */
[-C--:B------:R-:W-:Y:S01]  /*11910*/  FMUL.FTZ R69, R69, R180.reuse ;  /* 0x000000b445457220 */ /* 0x080fe20000410000 */
[-C--:B------:R-:W-:Y:S01]  /*11920*/  FMUL.FTZ R72, R72, R180.reuse ;  /* 0x000000b448487220 */ /* 0x080fe20000410000 */
[----:B--2---:R-:W-:Y:S01]  /*11930*/  FMNMX.FTZ R15, R154, R213, !PT ;  /* 0x000000d59a0f7209 */ /* 0x004fe20007810000 */
[-C--:B------:R-:W-:Y:S01]  /*11940*/  FMUL.FTZ R73, R73, R180.reuse ;  /* 0x000000b449497220 */ /* 0x080fe20000410000 */
[-C--:B------:R-:W-:Y:S01]  /*11950*/  FMUL.FTZ R76, R76, R180.reuse ;  /* 0x000000b44c4c7220 */ /* 0x080fe20000410000 */
[-C--:B------:R-:W-:Y:S01]  /*11960*/  FMUL.FTZ R77, R77, R180.reuse ;  /* 0x000000b44d4d7220 */ /* 0x080fe20000410000 */
[----:B------:R-:W-:Y:S01]  /*11970*/  FMNMX.FTZ R15, R155, R15, !PT ;  /* 0x0000000f9b0f7209 */ /* 0x000fe20007810000 */
[----:B------:R-:W-:Y:S01]  /*11980*/  MUFU.TANH R182, R182 ;  /* 0x000000b600b67308 */ /* 0x000fe20000002400 */
[-C--:B------:R-:W-:Y:S01]  /*11990*/  FMUL.FTZ R80, R80, R180.reuse ;  /* 0x000000b450507220 */ /* 0x080fe20000410000 */
[-C--:B------:R-:W-:Y:S01]  /*119a0*/  FMUL.FTZ R81, R81, R180.reuse ;  /* 0x000000b451517220 */ /* 0x080fe20000410000 */
[----:B------:R-:W-:Y:S01]  /*119b0*/  FMNMX.FTZ R15, R158, R15, !PT ;  /* 0x0000000f9e0f7209 */ /* 0x000fe20007810000 */
        /* <DEDUP_REMOVED lines=12> */
[----:B------:R-:W2:Y:S01]  /*11a80*/  MUFU.EX2 R153, R153 ;  /* 0x0000009900997308 */ /* 0x000ea20000000800 */
[-C--:B------:R-:W-:Y:S01]  /*11a90*/  FMUL.FTZ R100, R100, R180.reuse ;  /* 0x000000b464647220 */ /* 0x080fe20000410000 */
[-C--:B------:R-:W-:Y:S01]  /*11aa0*/  FMUL.FTZ R101, R101, R180.reuse ;  /* 0x000000b465657220 */ /* 0x080fe20000410000 */
[----:B------:R-:W-:Y:S01]  /*11ab0*/  FMNMX.FTZ R15, R166, R15, !PT ;  /* 0x0000000fa60f7209 */ /* 0x000fe20007810000 */
[-C--:B------:R-:W-:Y:S01]  /*11ac0*/  FMUL.FTZ R104, R104, R180.reuse ;  /* 0x000000b468687220 */ /* 0x080fe20000410000 */
[-C--:B------:R-:W-:Y:S01]  /*11ad0*/  FMUL.FTZ R105, R105, R180.reuse ;  /* 0x000000b469697220 */ /* 0x080fe20000410000 */
[-C--:B------:R-:W-:Y:S01]  /*11ae0*/  FMUL.FTZ R108, R108, R180.reuse ;  /* 0x000000b46c6c7220 */ /* 0x080fe20000410000 */
[----:B------:R-:W-:Y:S01]  /*11af0*/  FMNMX.FTZ R15, R167, R15, !PT ;  /* 0x0000000fa70f7209 */ /* 0x000fe20007810000 */
[----:B------:R-:W3:Y:S01]  /*11b00*/  MUFU.EX2 R156, R156 ;  /* 0x0000009c009c7308 */ /* 0x000ee20000000800 */
[-C--:B------:R-:W-:Y:S01]  /*11b10*/  FMUL.FTZ R109, R109, R180.reuse ;  /* 0x000000b46d6d7220 */ /* 0x080fe20000410000 */
[-C--:B------:R-:W-:Y:S01]  /*11b20*/  FMUL.FTZ R112, R112, R180.reuse ;  /* 0x000000b470707220 */ /* 0x080fe20000410000 */
[----:B------:R-:W-:Y:S01]  /*11b30*/  FMNMX.FTZ R15, R170, R15, !PT ;  /* 0x0000000faa0f7209 */ /* 0x000fe20007810000 */
[-C--:B------:R-:W-:Y:S01]  /*11b40*/  FMUL.FTZ R113, R113, R180.reuse ;  /* 0x000000b471717220 */ /* 0x080fe20000410000 */
[-C--:B------:R-:W-:Y:S01]  /*11b50*/  FMUL.FTZ R116, R116, R180.reuse ;  /* 0x000000b474747220 */ /* 0x080fe20000410000 */
[-C--:B------:R-:W-:Y:S01]  /*11b60*/  FMUL.FTZ R117, R117, R180.reuse ;  /* 0x000000b475757220 */ /* 0x080fe20000410000 */
[----:B------:R-:W-:Y:S01]  /*11b70*/  FMNMX.FTZ R15, R171, R15, !PT ;  /* 0x0000000fab0f7209 */ /* 0x000fe20007810000 */
[----:B------:R-:W4:Y:S01]  /*11b80*/  MUFU.EX2 R157, R157 ;  /* 0x0000009d009d7308 */ /* 0x000f220000000800 */
[----:B--2---:R-:W-:Y:S01]  /*11b90*/  FADD.FTZ R3, R153, R3 ;  /* 0x0000000399037221 */ /* 0x004fe20000010000 */
[-C--:B------:R-:W-:Y:S01]  /*11ba0*/  FMUL.FTZ R120, R120, R180.reuse ;  /* 0x000000b478787220 */ /* 0x080fe20000410000 */
[----:B------:R-:W-:Y:S01]  /*11bb0*/  FMNMX.FTZ R15, R174, R15, !PT ;  /* 0x0000000fae0f7209 */ /* 0x000fe20007810000 */
[-C--:B------:R-:W-:Y:S01]  /*11bc0*/  FMUL.FTZ R121, R121, R180.reuse ;  /* 0x000000b479797220 */ /* 0x080fe20000410000 */
[-C--:B------:R-:W-:Y:S01]  /*11bd0*/  FMUL.FTZ R124, R124, R180.reuse ;  /* 0x000000b47c7c7220 */ /* 0x080fe20000410000 */
[-C--:B------:R-:W-:Y:S01]  /*11be0*/  FMUL.FTZ R125, R125, R180.reuse ;  /* 0x000000b47d7d7220 */ /* 0x080fe20000410000 */
[----:B------:R-:W-:Y:S01]  /*11bf0*/  FMNMX.FTZ R15, R175, R15, !PT ;  /* 0x0000000faf0f7209 */ /* 0x000fe20007810000 */
[----:B------:R-:W-:Y:S01]  /*11c00*/  MUFU.EX2 R161, R161 ;  /* 0x000000a100a17308 */ /* 0x000fe20000000800 */
[----:B---3--:R-:W-:Y:S01]  /*11c10*/  FADD.FTZ R3, R156, R3 ;  /* 0x000000039c037221 */ /* 0x008fe20000010000 */
[-C--:B------:R-:W-:Y:S01]  /*11c20*/  FMUL.FTZ R128, R128, R180.reuse ;  /* 0x000000b480807220 */ /* 0x080fe20000410000 */
[----:B------:R-:W-:Y:S01]  /*11c30*/  FMNMX.FTZ R15, R178, R15, !PT ;  /* 0x0000000fb20f7209 */ /* 0x000fe20007810000 */
[-C--:B------:R-:W-:Y:S01]  /*11c40*/  FMUL.FTZ R129, R129, R180.reuse ;  /* 0x000000b481817220 */ /* 0x080fe20000410000 */
[-C--:B------:R-:W-:Y:S01]  /*11c50*/  FMUL.FTZ R132, R132, R180.reuse ;  /* 0x000000b484847220 */ /* 0x080fe20000410000 */
[-C--:B------:R-:W-:Y:S01]  /*11c60*/  FMUL.FTZ R133, R133, R180.reuse ;  /* 0x000000b485857220 */ /* 0x080fe20000410000 */
[----:B------:R-:W-:Y:S01]  /*11c70*/  FMNMX.FTZ R15, R179, R15, !PT ;  /* 0x0000000fb30f7209 */ /* 0x000fe20007810000 */
[----:B------:R-:W-:Y:S01]  /*11c80*/  MUFU.EX2 R164, R164 ;  /* 0x000000a400a47308 */ /* 0x000fe20000000800 */
[----:B----4-:R-:W-:Y:S01]  /*11c90*/  FADD.FTZ R3, R157, R3 ;  /* 0x000000039d037221 */ /* 0x010fe20000010000 */
[-C--:B------:R-:W-:Y:S01]  /*11ca0*/  FMUL.FTZ R136, R136, R180.reuse ;  /* 0x000000b488887220 */ /* 0x080fe20000410000 */
[----:B------:R-:W-:Y:S01]  /*11cb0*/  FMNMX.FTZ R15, R182, R15, !PT ;  /* 0x0000000fb60f7209 */ /* 0x000fe20007810000 */
        /* <DEDUP_REMOVED lines=8> */
[----:B------:R-:W2:Y:S01]  /*11d40*/  SHFL.BFLY PT, R218, R15, 0x2, 0x1f ;  /* 0x0c401f000fda7f89 */ /* 0x000ea200000e0000 */
[----:B------:R-:W-:-:S03]  /*11d50*/  FMUL.FTZ R149, R149, R180 ;  /* 0x000000b495957220 */ /* 0x000fc60000410000 */
[----:B------:R-:W-:Y:S08]  /*11d60*/  MUFU.EX2 R172, R172 ;  /* 0x000000ac00ac7308 */ /* 0x000ff00000000800 */
[----:B------:R-:W-:Y:S08]  /*11d70*/  MUFU.EX2 R173, R173 ;  /* 0x000000ad00ad7308 */ /* 0x000ff00000000800 */
[----:B------:R-:W-:Y:S01]  /*11d80*/  MUFU.EX2 R176, R176 ;  /* 0x000000b000b07308 */ /* 0x000fe20000000800 */
[----:B--2---:R-:W-:-:S07]  /*11d90*/  FMNMX.FTZ R15, R15, R218, !PT ;  /* 0x000000da0f0f7209 */ /* 0x004fce0007810000 */
[----:B------:R-:W-:Y:S01]  /*11da0*/  MUFU.EX2 R218, R160 ;  /* 0x000000a000da7308 */ /* 0x000fe20000000800 */
[----:B------:R-:W2:Y:S07]  /*11db0*/  SHFL.BFLY PT, R220, R15, 0x1, 0x1f ;  /* 0x0c201f000fdc7f89 */ /* 0x000eae00000e0000 */
[----:B------:R-:W-:Y:S08]  /*11dc0*/  MUFU.EX2 R160, R165 ;  /* 0x000000a500a07308 */ /* 0x000ff00000000800 */
[----:B------:R3:W-:Y:S08]  /*11dd0*/  MUFU.EX2 R165, R168 ;  /* 0x000000a800a57308 */ /* 0x0007f00000000800 */
[----:B------:R-:W-:Y:S01]  /*11de0*/  MUFU.EX2 R177, R177 ;  /* 0x000000b100b17308 */ /* 0x000fe20000000800 */
[----:B--2---:R-:W-:-:S05]  /*11df0*/  FMNMX.FTZ R15, R15, R220, !PT ;  /* 0x000000dc0f0f7209 */ /* 0x004fca0007810000 */
[----:B---3--:R-:W-:Y:S01]  /*11e00*/  FADD.FTZ R168, -R15, R213 ;  /* 0x000000d50fa87221 */ /* 0x008fe20000010100 */
[----:B------:R-:W-:-:S03]  /*11e10*/  @!P2 IMAD R213, R217, 0x40, R194 ;  /* 0x00000040d9d5a824 */ /* 0x000fc600078e02c2 */
[----:B------:R-:W-:Y:S01]  /*11e20*/  FMUL.FTZ R168, R168, R20 ;  /* 0x00000014a8a87220 */ /* 0x000fe20000410000 */
[----:B------:R-:W-:-:S05]  /*11e30*/  @!P2 IMAD R213, R213, 0x4, R2 ;  /* 0x00000004d5d5a824 */ /* 0x000fca00078e0202 */
[----:B------:R-:W2:Y:S01]  /*11e40*/  MUFU.EX2 R168, R168 ;  /* 0x000000a800a87308 */ /* 0x000ea20000000800 */
[----:B------:R-:W-:Y:S04]  /*11e50*/  @!P2 STS [R213+0x28800], R180 ;  /* 0x028800b4d500a388 */ /* 0x000fe80000000800 */
[----:B--2---:R2:W-:Y:S01]  /*11e60*/  @!P2 STS [R213+0x28820], R168 ;  /* 0x028820a8d500a388 */ /* 0x0045e20000000800 */
        /* <DEDUP_REMOVED lines=9> */
[----:B--2---:R-:W-:Y:S01]  /*11f00*/  FMUL.FTZ R213, R15, R20 ;  /* 0x000000140fd57220 */ /* 0x004fe20000410000 */
[-C--:B------:R-:W-:Y:S01]  /*11f10*/  FMUL.FTZ R43, R43, R168.reuse ;  /* 0x000000a82b2b7220 */ /* 0x080fe20000410000 */
[-C--:B------:R-:W-:Y:S01]  /*11f20*/  FMUL.FTZ R46, R46, R168.reuse ;  /* 0x000000a82e2e7220 */ /* 0x080fe20000410000 */
[----:B------:R-:W-:Y:S01]  /*11f30*/  FMUL.FTZ R47, R47, R168 ;  /* 0x000000a82f2f7220 */ /* 0x000fe20000410000 */
        /* <DEDUP_REMOVED lines=12> */
[----:B------:R2:W3:Y:S01]  /*12000*/  MUFU.EX2 R181, R154 ;  /* 0x0000009a00b57308 */ /* 0x0004e20000000800 */
[-CC-:B------:R-:W-:Y:S01]  /*12010*/  FFMA.FTZ R175, R175, R20.reuse, -R213.reuse ;  /* 0x00000014afaf7223 */ /* 0x180fe200000108d5 */
[-CC-:B------:R-:W-:Y:S01]  /*12020*/  FFMA.FTZ R178, R178, R20.reuse, -R213.reuse ;  /* 0x00000014b2b27223 */ /* 0x180fe200000108d5 */
[-CC-:B------:R-:W-:Y:S01]  /*12030*/  FFMA.FTZ R179, R179, R20.reuse, -R213.reuse ;  /* 0x00000014b3b37223 */ /* 0x180fe200000108d5 */
[-CC-:B------:R-:W-:Y:S01]  /*12040*/  FFMA.FTZ R182, R182, R20.reuse, -R213.reuse ;  /* 0x00000014b6b67223 */ /* 0x180fe200000108d5 */
[----:B------:R-:W-:Y:S01]  /*12050*/  FFMA.FTZ R183, R183, R20, -R213 ;  /* 0x00000014b7b77223 */ /* 0x000fe200000108d5 */
[-C--:B------:R-:W-:Y:S01]  /*12060*/  FMUL.FTZ R50, R50, R168.reuse ;  /* 0x000000a832327220 */ /* 0x080fe20000410000 */
[-C--:B------:R-:W-:Y:S01]  /*12070*/  FMUL.FTZ R51, R51, R168.reuse ;  /* 0x000000a833337220 */ /* 0x080fe20000410000 */
[----:B------:R-:W4:Y:S01]  /*12080*/  MUFU.EX2 R155, R155 ;  /* 0x0000009b009b7308 */ /* 0x000f220000000800 */
[----:B--2---:R-:W-:Y:S01]  /*12090*/  F2FP.BF16.F32.PACK_AB R154, R156, R153 ;  /* 0x000000999c9a723e */ /* 0x004fe200000010ff */
[-C--:B------:R-:W-:Y:S01]  /*120a0*/  FMUL.FTZ R54, R54, R168.reuse ;  /* 0x000000a836367220 */ /* 0x080fe20000410000 */
[----:B------:R-:W-:Y:S01]  /*120b0*/  F2FP.BF16.F32.PACK_AB R156, R218, R157 ;  /* 0x0000009dda9c723e */ /* 0x000fe200000010ff */
[-C--:B------:R-:W-:Y:S01]  /*120c0*/  FMUL.FTZ R55, R55, R168.reuse ;  /* 0x000000a837377220 */ /* 0x080fe20000410000 */
[-C--:B------:R-:W-:Y:S01]  /*120d0*/  FMUL.FTZ R58, R58, R168.reuse ;  /* 0x000000a83a3a7220 */ /* 0x080fe20000410000 */
[-C--:B------:R-:W-:Y:S01]  /*120e0*/  FMUL.FTZ R59, R59, R168.reuse ;  /* 0x000000a83b3b7220 */ /* 0x080fe20000410000 */
[----:B------:R-:W-:Y:S01]  /*120f0*/  FMUL.FTZ R62, R62, R168 ;  /* 0x000000a83e3e7220 */ /* 0x000fe20000410000 */
[----:B------:R-:W2:Y:S01]  /*12100*/  MUFU.EX2 R158, R158 ;  /* 0x0000009e009e7308 */ /* 0x000ea20000000800 */
[----:B---3--:R-:W-:Y:S01]  /*12110*/  FFMA.FTZ R153, R168, R0, R181 ;  /* 0x00000000a8997223 */ /* 0x008fe200000100b5 */
[----:B------:R-:W-:Y:S01]  /*12120*/  FADD.FTZ R0, R218, R3 ;  /* 0x00000003da007221 */ /* 0x000fe20000010000 */
[-C--:B------:R-:W-:Y:S01]  /*12130*/  FMUL.FTZ R63, R63, R168.reuse ;  /* 0x000000a83f3f7220 */ /* 0x080fe20000410000 */
[-C--:B------:R-:W-:Y:S01]  /*12140*/  FMUL.FTZ R66, R66, R168.reuse ;  /* 0x000000a842427220 */ /* 0x080fe20000410000 */
[-C--:B------:R-:W-:Y:S01]  /*12150*/  FMUL.FTZ R67, R67, R168.reuse ;  /* 0x000000a843437220 */ /* 0x080fe20000410000 */
[----:B------:R-:W-:Y:S01]  /*12160*/  FADD.FTZ R0, R161, R0 ;  /* 0x00000000a1007221 */ /* 0x000fe20000010000 */
[-C--:B------:R-:W-:Y:S01]  /*12170*/  FMUL.FTZ R70, R70, R168.reuse ;  /* 0x000000a846467220 */ /* 0x080fe20000410000 */
[----:B------:R-:W3:Y:S01]  /*12180*/  MUFU.EX2 R159, R159 ;  /* 0x0000009f009f7308 */ /* 0x000ee20000000800 */
[----:B----4-:R-:W-:Y:S01]  /*12190*/  FADD.FTZ R153, R155, R153 ;  /* 0x000000999b997221 */ /* 0x010fe20000010000 */
[----:B------:R-:W-:Y:S01]  /*121a0*/  FADD.FTZ R0, R164, R0 ;  /* 0x00000000a4007221 */ /* 0x000fe20000010000 */
[-C--:B------:R-:W-:Y:S01]  /*121b0*/  FMUL.FTZ R71, R71, R168.reuse ;  /* 0x000000a847477220 */ /* 0x080fe20000410000 */
[-C--:B------:R-:W-:Y:S01]  /*121c0*/  FMUL.FTZ R74, R74, R168.reuse ;  /* 0x000000a84a4a7220 */ /* 0x080fe20000410000 */
[----:B------:R-:W-:Y:S01]  /*121d0*/  FMUL.FTZ R75, R75, R168 ;  /* 0x000000a84b4b7220 */ /* 0x000fe20000410000 */
[----:B------:R-:W-:Y:S01]  /*121e0*/  FADD.FTZ R0, R160, R0 ;  /* 0x00000000a0007221 */ /* 0x000fe20000010000 */
[C---:B------:R-:W-:Y:S01]  /*121f0*/  F2FP.BF16.F32.PACK_AB R160, R165.reuse, R160 ;  /* 0x000000a0a5a0723e */ /* 0x040fe200000010ff */
[----:B------:R-:W4:Y:S01]  /*12200*/  MUFU.EX2 R162, R162 ;  /* 0x000000a200a27308 */ /* 0x000f220000000800 */
[----:B--2---:R-:W-:Y:S01]  /*12210*/  FADD.FTZ R3, R158, R153 ;  /* 0x000000999e037221 */ /* 0x004fe20000010000 */
[----:B------:R-:W-:Y:S01]  /*12220*/  FADD.FTZ R0, R165, R0 ;  /* 0x00000000a5007221 */ /* 0x000fe20000010000 */
[----:B------:R-:W-:Y:S01]  /*12230*/  F2FP.BF16.F32.PACK_AB R153, R155, R181 ;  /* 0x000000b59b99723e */ /* 0x000fe200000010ff */
[-C--:B------:R-:W-:Y:S01]  /*12240*/  FMUL.FTZ R78, R78, R168.reuse ;  /* 0x000000a84e4e7220 */ /* 0x080fe20000410000 */
[-C--:B------:R-:W-:Y:S01]  /*12250*/  FMUL.FTZ R79, R79, R168.reuse ;  /* 0x000000a84f4f7220 */ /* 0x080fe20000410000 */
[----:B------:R-:W-:Y:S01]  /*12260*/  FADD.FTZ R0, R169, R0 ;  /* 0x00000000a9007221 */ /* 0x000fe20000010000 */
[----:B------:R-:W-:Y:S01]  /*12270*/  FMUL.FTZ R82, R82, R168 ;  /* 0x000000a852527220 */ /* 0x000fe20000410000 */
[----:B------:R-:W2:Y:S01]  /*12280*/  MUFU.EX2 R163, R163 ;  /* 0x000000a300a37308 */ /* 0x000ea20000000800 */
[C---:B---3--:R-:W-:Y:S01]  /*12290*/  FADD.FTZ R3, R159.reuse, R3 ;  /* 0x000000039f037221 */ /* 0x048fe20000010000 */
[----:B------:R-:W-:Y:S01]  /*122a0*/  F2FP.BF16.F32.PACK_AB R155, R159, R158 ;  /* 0x0000009e9f9b723e */ /* 0x000fe200000010ff */
[----:B------:R-:W-:Y:S01]  /*122b0*/  BAR.SYNC.DEFER_BLOCKING 0xf, 0x100 ;  /* 0x03c4000000007b1d */ /* 0x000fe20000010000 */
[----:B------:R-:W-:Y:S01]  /*122c0*/  FADD.FTZ R0, R172, R0 ;  /* 0x00000000ac007221 */ /* 0x000fe20000010000 */
[----:B------:R-:W-:Y:S01]  /*122d0*/  F2FP.BF16.F32.PACK_AB R158, R164, R161 ;  /* 0x000000a1a49e723e */ /* 0x000fe200000010ff */
[-C--:B------:R-:W-:Y:S01]  /*122e0*/  FMUL.FTZ R83, R83, R168.reuse ;  /* 0x000000a853537220 */ /* 0x080fe20000410000 */
[----:B------:R-:W-:Y:S01]  /*122f0*/  F2FP.BF16.F32.PACK_AB R164, R176, R173 ;  /* 0x000000adb0a4723e */ /* 0x000fe200000010ff */
[----:B------:R-:W-:Y:S01]  /*12300*/  FADD.FTZ R0, R173, R0 ;  /* 0x00000000ad007221 */ /* 0x000fe20000010000 */
[----:B------:R-:W3:Y:S01]  /*12310*/  MUFU.EX2 R217, R217 ;  /* 0x000000d900d97308 */ /* 0x000ee20000000800 */
[----:B----4-:R-:W-:Y:S01]  /*12320*/  FADD.FTZ R3, R162, R3 ;  /* 0x00000003a2037221 */ /* 0x010fe20000010000 */
[-C--:B------:R-:W-:Y:S01]  /*12330*/  FMUL.FTZ R86, R86, R168.reuse ;  /* 0x000000a856567220 */ /* 0x080fe20000410000 */
[----:B------:R-:W-:Y:S01]  /*12340*/  FADD.FTZ R0, R176, R0 ;  /* 0x00000000b0007221 */ /* 0x000fe20000010000 */
[-C--:B------:R-:W-:Y:S01]  /*12350*/  FMUL.FTZ R87, R87, R168.reuse ;  /* 0x000000a857577220 */ /* 0x080fe20000410000 */
[-C--:B------:R-:W-:Y:S01]  /*12360*/  FMUL.FTZ R90, R90, R168.reuse ;  /* 0x000000a85a5a7220 */ /* 0x080fe20000410000 */
[-C--:B------:R-:W-:Y:S01]  /*12370*/  FMUL.FTZ R91, R91, R168.reuse ;  /* 0x000000a85b5b7220 */ /* 0x080fe20000410000 */
[----:B------:R-:W-:Y:S01]  /*12380*/  FMUL.FTZ R94, R94, R168 ;  /* 0x000000a85e5e7220 */ /* 0x000fe20000410000 */
[----:B------:R-:W4:Y:S01]  /*12390*/  MUFU.EX2 R167, R167 ;  /* 0x000000a700a77308 */ /* 0x000f220000000800 */
[C---:B--2---:R-:W-:Y:S01]  /*123a0*/  FADD.FTZ R3, R163.reuse, R3 ;  /* 0x00000003a3037221 */ /* 0x044fe20000010000 */
[----:B------:R-:W-:Y:S01]  /*123b0*/  F2FP.BF16.F32.PACK_AB R157, R163, R162 ;  /* 0x000000a2a39d723e */ /* 0x000fe200000010ff */
[-C--:B------:R-:W-:Y:S01]  /*123c0*/  FMUL.FTZ R95, R95, R168.reuse ;  /* 0x000000a85f5f7220 */ /* 0x080fe20000410000 */
[----:B------:R-:W-:Y:S01]  /*123d0*/  F2FP.BF16.F32.PACK_AB R162, R172, R169 ;  /* 0x000000a9aca2723e */ /* 0x000fe200000010ff */
[----:B------:R-:W-:Y:S01]  /*123e0*/  FADD.FTZ R169, R177, R0 ;  /* 0x00000000b1a97221 */ /* 0x000fe20000010000 */
[-C--:B------:R-:W-:Y:S01]  /*123f0*/  FMUL.FTZ R98, R98, R168.reuse ;  /* 0x000000a862627220 */ /* 0x080fe20000410000 */
[-C--:B------:R-:W-:Y:S01]  /*12400*/  FMUL.FTZ R99, R99, R168.reuse ;  /* 0x000000a863637220 */ /* 0x080fe20000410000 */
[----:B------:R-:W2:Y:S01]  /*12410*/  MUFU.EX2 R170, R170 ;  /* 0x000000aa00aa7308 */ /* 0x000ea20000000800 */
[----:B---3--:R-:W-:Y:S01]  /*12420*/  FADD.FTZ R3, R217, R3 ;  /* 0x00000003d9037221 */ /* 0x008fe20000010000 */
[----:B------:R3:W-:Y:S01]  /*12430*/  STSM.16.M88.4 [R200+0x26800], R152 ;  /* 0x02680098c8007844 */ /* 0x0007e20000000200 */
[-C--:B------:R-:W-:Y:S01]  /*12440*/  FMUL.FTZ R102, R102, R168.reuse ;  /* 0x000000a866667220 */ /* 0x080fe20000410000 */
[-C--:B------:R-:W-:Y:S01]  /*12450*/  FMUL.FTZ R103, R103, R168.reuse ;  /* 0x000000a867677220 */ /* 0x080fe20000410000 */
[-C--:B------:R-:W-:Y:S01]  /*12460*/  FMUL.FTZ R106, R106, R168.reuse ;  /* 0x000000a86a6a7220 */ /* 0x080fe20000410000 */
[-C--:B------:R-:W-:Y:S01]  /*12470*/  FMUL.FTZ R107, R107, R168.reuse ;  /* 0x000000a86b6b7220 */ /* 0x080fe20000410000 */
[-C--:B------:R-:W-:Y:S01]  /*12480*/  FMUL.FTZ R110, R110, R168.reuse ;  /* 0x000000a86e6e7220 */ /* 0x080fe20000410000 */
[----:B------:R-:W5:Y:S01]  /*12490*/  MUFU.EX2 R171, R171 ;  /* 0x000000ab00ab7308 */ /* 0x000f620000000800 */
        /* <DEDUP_REMOVED lines=16> */
[C---:B-----5:R-:W-:Y:S01]  /*125a0*/  FADD.FTZ R3, R171.reuse, R3 ;  /* 0x00000003ab037221 */ /* 0x060fe20000010000 */
[----:B------:R-:W-:Y:S01]  /*125b0*/  F2FP.BF16.F32.PACK_AB R161, R171, R170 ;  /* 0x000000aaaba1723e */ /* 0x000fe200000010ff */
[-C--:B------:R-:W-:Y:S01]  /*125c0*/  FMUL.FTZ R131, R131, R168.reuse ;  /* 0x000000a883837220 */ /* 0x080fe20000410000 */
[-C--:B------:R-:W-:Y:S01]  /*125d0*/  FMUL.FTZ R134, R134, R168.reuse ;  /* 0x000000a886867220 */ /* 0x080fe20000410000 */
[-C--:B------:R-:W-:Y:S01]  /*125e0*/  FMUL.FTZ R135, R135, R168.reuse ;  /* 0x000000a887877220 */ /* 0x080fe20000410000 */
[-C--:B------:R-:W-:Y:S01]  /*125f0*/  FMUL.FTZ R138, R138, R168.reuse ;  /* 0x000000a88a8a7220 */ /* 0x080fe20000410000 */
[-C--:B------:R-:W-:Y:S01]  /*12600*/  FMUL.FTZ R139, R139, R168.reuse ;  /* 0x000000a88b8b7220 */ /* 0x080fe20000410000 */
[----:B------:R-:W5:Y:S01]  /*12610*/  MUFU.EX2 R178, R178 ;  /* 0x000000b200b27308 */ /* 0x000f620000000800 */
[----:B----4-:R-:W-:Y:S01]  /*12620*/  FADD.FTZ R3, R174, R3 ;  /* 0x00000003ae037221 */ /* 0x010fe20000010000 */
[-C--:B------:R-:W-:Y:S01]  /*12630*/  FMUL.FTZ R142, R142, R168.reuse ;  /* 0x000000a88e8e7220 */ /* 0x080fe20000410000 */
[-C--:B------:R-:W-:Y:S01]  /*12640*/  FMUL.FTZ R143, R143, R168.reuse ;  /* 0x000000a88f8f7220 */ /* 0x080fe20000410000 */
[-C--:B------:R-:W-:Y:S01]  /*12650*/  FMUL.FTZ R146, R146, R168.reuse ;  /* 0x000000a892927220 */ /* 0x080fe20000410000 */
[-C--:B------:R-:W-:Y:S01]  /*12660*/  FMUL.FTZ R147, R147, R168.reuse ;  /* 0x000000a893937220 */ /* 0x080fe20000410000 */
[-C--:B------:R-:W-:Y:S01]  /*12670*/  FMUL.FTZ R150, R150, R168.reuse ;  /* 0x000000a896967220 */ /* 0x080fe20000410000 */
[----:B------:R-:W-:Y:S01]  /*12680*/  FMUL.FTZ R151, R151, R168 ;  /* 0x000000a897977220 */ /* 0x000fe20000410000 */
[----:B------:R-:W4:Y:S01]  /*12690*/  MUFU.EX2 R179, R179 ;  /* 0x000000b300b37308 */ /* 0x000f220000000800 */
[C---:B--2---:R-:W-:Y:S01]  /*126a0*/  FADD.FTZ R3, R175.reuse, R3 ;  /* 0x00000003af037221 */ /* 0x044fe20000010000 */
[----:B------:R-:W-:-:S05]  /*126b0*/  F2FP.BF16.F32.PACK_AB R163, R175, R174 ;  /* 0x000000aeafa3723e */ /* 0x000fca00000010ff */
[----:B------:R3:W-:Y:S01]  /*126c0*/  STSM.16.M88.4 [R201], R160 ;  /* 0x000000a0c9007844 */ /* 0x0007e20000000200 */
[----:B------:R-:W2:Y:S01]  /*126d0*/  MUFU.EX2 R167, R182 ;  /* 0x000000b600a77308 */ /* 0x000ea20000000800 */
[----:B-----5:R-:W-:-:S07]  /*126e0*/  FADD.FTZ R3, R178, R3 ;  /* 0x00000003b2037221 */ /* 0x020fce0000010000 */
[----:B------:R-:W5:Y:S01]  /*126f0*/  MUFU.EX2 R183, R183 ;  /* 0x000000b700b77308 */ /* 0x000f620000000800 */
[C---:B----4-:R-:W-:Y:S01]  /*12700*/  FADD.FTZ R3, R179.reuse, R3 ;  /* 0x00000003b3037221 */ /* 0x050fe20000010000 */
[----:B------:R-:W-:-:S03]  /*12710*/  F2FP.BF16.F32.PACK_AB R165, R179, R178 ;  /* 0x000000b2b3a5723e */ /* 0x000fc600000010ff */
[----:B--2---:R-:W-:Y:S01]  /*12720*/  FADD.FTZ R0, R167, R3 ;  /* 0x00000003a7007221 */ /* 0x004fe20000010000 */
[C---:B------:R-:W-:Y:S01]  /*12730*/  FADD.FTZ R3, R166.reuse, R169 ;  /* 0x000000a9a6037221 */ /* 0x040fe20000010000 */
[----:B------:R-:W-:Y:S02]  /*12740*/  F2FP.BF16.F32.PACK_AB R166, R166, R177 ;  /* 0x000000b1a6a6723e */ /* 0x000fe400000010ff */
[C---:B-----5:R-:W-:Y:S01]  /*12750*/  F2FP.BF16.F32.PACK_AB R167, R183.reuse, R167 ;  /* 0x000000a7b7a7723e */ /* 0x060fe200000010ff */
[----:B------:R-:W-:-:S04]  /*12760*/  FADD.FTZ R0, R183, R0 ;  /* 0x00000000b7007221 */ /* 0x000fc80000010000 */
[----:B------:R3:W-:Y:S01]  /*12770*/  STSM.16.M88.4 [R202], R164 ;  /* 0x000000a4ca007844 */ /* 0x0007e20000000200 */
[----:B------:R-:W-:Y:S05]  /*12780*/  @!P0 BRA `(.L_x_5926) ;  /* 0x0000000000048947 */ /* 0x000fea0003800000 */
[----:B------:R-:W-:Y:S01]  /*12790*/  BPT.TRAP 0x1 ;  /* 0x000000040000795c */ /* 0x000fe20000300000 */
.L_x_5926:
[----:B------:R2:W4:Y:S01]  /*127a0*/  SYNCS.PHASECHK.TRANS64.TRYWAIT P2, [R12+URZ+0x28c50], R211 ;  /* 0x028c50d30c0075a7 */ /* 0x000522000804017f */
[----:B------:R-:W-:Y:S05]  /*127b0*/  @!P0 BRA `(.L_x_5927) ;  /* 0x0000000000048947 */ /* 0x000fea0003800000 */
[----:B------:R-:W-:Y:S01]  /*127c0*/  BPT.TRAP 0x1 ;  /* 0x000000040000795c */ /* 0x000fe20000300000 */
.L_x_5927:
[----:B------:R-:W-:Y:S04]  /*127d0*/  BSSY B2, `(.L_x_5928) ;  /* 0x0000004000027945 */ /* 0x000fe80003800000 */
[----:B----4-:R-:W-:Y:S05]  /*127e0*/  @P2 BRA `(.L_x_5929) ;  /* 0x0000000000082947 */ /* 0x010fea0003800000 */
[----:B------:R-:W4:Y:S02]  /*127f0*/  SYNCS.PHASECHK.TRANS64.TRYWAIT P2, [R12+URZ+0x28c50], R211 ;  /* 0x028c50d30c0075a7 */ /* 0x000f24000804017f */
[----:B----4-:R-:W-:Y:S05]  /*12800*/  @!P2 BRA `(.L_x_5930) ;  /* 0x0000011c00e4a947 */ /* 0x010fea0003800000 */
.L_x_5929:
[----:B------:R-:W-:Y:S05]  /*12810*/  BSYNC B2 ;  /* 0x0000000000027941 */ /* 0x000fea0003800000 */
.L_x_5928:
        /* <DEDUP_REMOVED lines=8> */
[----:B---3--:R-:W-:Y:S01]  /*128a0*/  VIADD R152, R168, 0x80 ;  /* 0x00000080a8987836 */ /* 0x008fe20000000000 */
        /* <DEDUP_REMOVED lines=31> */
.L_x_5931:
[----:B012-4-:R-:W-:Y:S02]  /*12aa0*/  VIADD R12, R12, 0x28c60 ;  /* 0x00028c600c0c7836 */ /* 0x017fe40000000000 */
[----:B------:R-:W-:Y:S02]  /*12ab0*/  IMAD.MOV.U32 R213, RZ, RZ, R15 ;  /* 0x000000ffffd57224 */ /* 0x000fe400078e000f */
[----:B------:R-:W-:Y:S01]  /*12ac0*/  IMAD.MOV.U32 R218, RZ, RZ, R13 ;  /* 0x000000ffffda7224 */ /* 0x000fe200078e000d */
[----:B------:R-:W-:Y:S01]  /*12ad0*/  PRMT R12, R186, 0x654, R12 ;  /* 0x00000654ba0c7816 */ /* 0x000fe2000000000c */
[----:B------:R-:W-:-:S03]  /*12ae0*/  IMAD.MOV.U32 R217, RZ, RZ, R17 ;  /* 0x000000ffffd97224 */ /* 0x000fc600078e0011 */
[----:B------:R0:W-:Y:S01]  /*12af0*/  SYNCS.ARRIVE.TRANS64.RED.A1T0 RZ, [R12+URZ], RZ ;  /* 0x000000ff0cff79a7 */ /* 0x0001e2000810043f */
[----:B------:R-:W-:Y:S05]  /*12b00*/  @P1 BRA `(.L_x_5932) ;  /* 0xffffffe000741947 */ /* 0x000fea000383ffff */
[----:B------:R-:W-:Y:S05]  /*12b10*/  BSYNC B0 ;  /* 0x0000000000007941 */ /* 0x000fea0003800000 */
.L_x_5919:
[----:B0-----:R-:W-:-:S07]  /*12b20*/  IMAD.MOV.U32 R12, RZ, RZ, R209 ;  /* 0x000000ffff0c7224 */ /* 0x001fce00078e00d1 */
.L_x_5918:
[----:B------:R-:W-:Y:S05]  /*12b30*/  BSYNC B1 ;  /* 0x0000000000017941 */ /* 0x000fea0003800000 */
.L_x_5917:
[----:B------:R-:W-:Y:S01]  /*12b40*/  ISETP.GE.AND P1, PT, R12, R207, PT ;  /* 0x000000cf0c00720c */ /* 0x000fe20003f26270 */
[----:B------:R-:W-:-:S12]  /*12b50*/  BSSY B0, `(.L_x_5933) ;  /* 0x0000291000007945 */ /* 0x000fd80003800000 */
[----:B------:R-:W-:Y:S05]  /*12b60*/  @!P1 BRA `(.L_x_5934) ;  /* 0x00000028003c9947 */ /* 0x000fea0003800000 */
[----:B------:R-:W-:Y:S02]  /*12b70*/  IMAD.MOV.U32 R211, RZ, RZ, R15 ;  /* 0x000000ffffd37224 */ /* 0x000fe400078e000f */
[----:B------:R-:W-:Y:S02]  /*12b80*/  IMAD.MOV.U32 R213, RZ, RZ, R13 ;  /* 0x000000ffffd57224 */ /* 0x000fe400078e000d */
[----:B------:R-:W-:-:S07]  /*12b90*/  IMAD.MOV.U32 R217, RZ, RZ, R17 ;  /* 0x000000ffffd97224 */ /* 0x000fce00078e0011 */
.L_x_5955:
[----:B------:R-:W-:-:S05]  /*12ba0*/  VIADD R17, R217, 0x1 ;  /* 0x00000001d9117836 */ /* 0x000fca0000000000 */
[----:B------:R-:W-:-:S04]  /*12bb0*/  ISETP.NE.AND P1, PT, R17, 0x2, PT ;  /* 0x000000021100780c */ /* 0x000fc80003f25270 */
[----:B------:R-:W-:Y:S02]  /*12bc0*/  SEL R13, RZ, 0x1, P1 ;  /* 0x00000001ff0d7807 */ /* 0x000fe40000800000 */
[----:B------:R-:W-:Y:S02]  /*12bd0*/  SEL R17, R17, RZ, P1 ;  /* 0x000000ff11117207 */ /* 0x000fe40000800000 */
[----:B------:R-:W-:Y:S01]  /*12be0*/  LOP3.LUT R22, R22, R13, RZ, 0x3c, !PT ;  /* 0x0000000d16167212 */ /* 0x000fe200078e3cff */
[----:B0-----:R-:W-:Y:S06]  /*12bf0*/  @!P0 BRA `(.L_x_5935) ;  /* 0x0000000000048947 */ /* 0x001fec0003800000 */
[----:B------:R-:W-:Y:S01]  /*12c00*/  BPT.TRAP 0x1 ;  /* 0x000000040000795c */ /* 0x000fe20000300000 */
.L_x_5935:
[----:B------:R-:W-:Y:S01]  /*12c10*/  IMAD R21, R17, 0x8, R2 ;  /* 0x0000000811157824 */ /* 0x000fe200078e0202 */
[----:B------:R-:W-:-:S04]  /*12c20*/  SHF.L.U32 R209, R22, 0x1f, RZ ;  /* 0x0000001f16d17819 */ /* 0x000fc800000006ff */
[----:B------:R0:W1:Y:S01]  /*12c30*/  SYNCS.PHASECHK.TRANS64.TRYWAIT P1, [R21+URZ+0x28c30], R209 ;  /* 0x028c30d1150075a7 */ /* 0x000062000802017f */
[----:B------:R-:W-:Y:S05]  /*12c40*/  @!P0 BRA `(.L_x_5936) ;  /* 0x0000000000048947 */ /* 0x000fea0003800000 */
[----:B------:R-:W-:Y:S01]  /*12c50*/  BPT.TRAP 0x1 ;  /* 0x000000040000795c */ /* 0x000fe20000300000 */
.L_x_5936:
[----:B------:R-:W-:Y:S01]  /*12c60*/  BSSY B1, `(.L_x_5937) ;  /* 0x0000006000017945 */ /* 0x000fe20003800000 */
[----:B------:R-:W-:Y:S02]  /*12c70*/  IMAD R156, R17, 0x200, R14 ;  /* 0x00000200119c7824 */ /* 0x000fe400078e020e */
[----:B------:R-:W-:Y:S01]  /*12c80*/  IMAD.MOV.U32 R157, RZ, RZ, 0x40000040 ;  /* 0x40000040ff9d7424 */ /* 0x000fe200078e00ff */
[----:B-1----:R-:W-:Y:S06]  /*12c90*/  @P1 BRA `(.L_x_5938) ;  /* 0x0000000000081947 */ /* 0x002fec0003800000 */
[----:B------:R-:W1:Y:S02]  /*12ca0*/  SYNCS.PHASECHK.TRANS64.TRYWAIT P1, [R21+URZ+0x28c30], R209 ;  /* 0x028c30d1150075a7 */ /* 0x000e64000802017f */
[----:B-1----:R-:W-:Y:S05]  /*12cb0*/  @!P1 BRA `(.L_x_5939) ;  /* 0x0000011800cc9947 */ /* 0x002fea0003800000 */
.L_x_5938:
[----:B------:R-:W-:Y:S05]  /*12cc0*/  BSYNC B1 ;  /* 0x0000000000017941 */ /* 0x000fea0003800000 */
.L_x_5937:
        /* <DEDUP_REMOVED lines=36> */
.L_x_5940:
[----:B------:R-:W2:Y:S01]  /*12f10*/  @P4 LDC R20, c[0x0][0x44c] ;  /* 0x00011300ff144b82 */ /* 0x000ea20000000800 */
[----:B------:R-:W-:Y:S01]  /*12f20*/  IMAD.IADD R13, R206, 0x1, R196 ;  /* 0x00000001ce0d7824 */ /* 0x000fe200078e02c4 */
[----:B------:R-:W-:Y:S02]  /*12f30*/  ULDC UR4, c[0x0][0x9d8] ;  /* 0x0002760000047ab9 */ /* 0x000fe40000000800 */
[----:B------:R-:W-:Y:S01]  /*12f40*/  FMUL.FTZ R221, R157, UR4 ;  /* 0x000000049ddd7c20 */ /* 0x000fe20008410000 */
[----:B------:R-:W-:Y:S01]  /*12f50*/  FMUL.FTZ R222, R161, UR4 ;  /* 0x00000004a1de7c20 */ /* 0x000fe20008410000 */
[----:B------:R-:W-:Y:S01]  /*12f60*/  FMUL.FTZ R220, R156, UR4 ;  /* 0x000000049cdc7c20 */ /* 0x000fe20008410000 */
[----:B------:R-:W-:Y:S01]  /*12f70*/  FMUL.FTZ R157, R162, UR4 ;  /* 0x00000004a29d7c20 */ /* 0x000fe20008410000 */
[----:B------:R-:W3:Y:S01]  /*12f80*/  @P4 LDC R15, c[0x0][0x450] ;  /* 0x00011400ff0f4b82 */ /* 0x000ee20000000800 */
        /* <DEDUP_REMOVED lines=15> */
[----:B--2---:R-:W-:-:S04]  /*13080*/  @P4 IMAD.HI.U32 R20, R13, R20, RZ ;  /* 0x000000140d144227 */ /* 0x004fc800078e00ff */
[----:B------:R-:W-:Y:S01]  /*13090*/  FMUL.FTZ R177, R177, UR4 ;  /* 0x00000004b1b17c20 */ /* 0x000fe20008410000 */
[----:B------:R-:W-:Y:S01]  /*130a0*/  FMUL.FTZ R174, R182, UR4 ;  /* 0x00000004b6ae7c20 */ /* 0x000fe20008410000 */
[----:B------:R-:W-:Y:S01]  /*130b0*/  FMUL.FTZ R176, R183, UR4 ;  /* 0x00000004b7b07c20 */ /* 0x000fe20008410000 */
[----:B------:R-:W-:Y:S01]  /*130c0*/  IADD3 R223, -R189, 0x1, -R178 ;  /* 0x00000001bddf7810 */ /* 0x000fe20007ffe9b2 */
[----:B------:R-:W2:Y:S01]  /*130d0*/  MUFU.TANH R218, R218 ;  /* 0x000000da00da7308 */ /* 0x000ea20000002400 */
[----:B---3--:R-:W-:Y:S01]  /*130e0*/  @P4 SHF.R.U32.HI R13, RZ, R15, R20 ;  /* 0x0000000fff0d4219 */ /* 0x008fe20000011614 */
        /* <DEDUP_REMOVED lines=11> */
[----:B------:R-:W3:Y:S01]  /*131a0*/  SHFL.IDX PT, R181, R13, RZ, 0x1c1f ;  /* 0x001c1fff0db57589 */ /* 0x000ee200000e0000 */
[----:B------:R-:W4:Y:S01]  /*131b0*/  MUFU.TANH R15, R15 ;  /* 0x0000000f000f7308 */ /* 0x000f220000002400 */
[----:B------:R-:W-:Y:S01]  /*131c0*/  VIADD R152, R21, 0x28c40 ;  /* 0x00028c4015987836 */ /* 0x000fe20000000000 */
[----:B------:R-:W-:Y:S01]  /*131d0*/  IADD3 R223, -R23, R223, R184 ;  /* 0x000000df17df7210 */ /* 0x000fe20007ffe1b8 */
[----:B------:R-:W-:-:S03]  /*131e0*/  ULDC UR4, c[0x0][0x9e0] ;  /* 0x0002780000047ab9 */ /* 0x000fc60000000800 */
[----:B------:R-:W-:Y:S01]  /*131f0*/  PRMT R152, R186, 0x654, R152 ;  /* 0x00000654ba987816 */ /* 0x000fe20000000098 */
[C---:B------:R-:W-:Y:S01]  /*13200*/  VIADD R224, R223.reuse, UR4 ;  /* 0x00000004dfe07c36 */ /* 0x040fe20008000000 */
[----:B------:R-:W0:Y:S01]  /*13210*/  MUFU.TANH R20, R20 ;  /* 0x0000001400147308 */ /* 0x000e220000002400 */
[----:B------:R-:W-:Y:S01]  /*13220*/  VIADD R223, R223, UR45 ;  /* 0x0000002ddfdf7c36 */ /* 0x000fe20008000000 */
[----:B------:R0:W-:Y:S06]  /*13230*/  SYNCS.ARRIVE.TRANS64.RED.A1T0 RZ, [R152+URZ], RZ ;  /* 0x000000ff98ff79a7 */ /* 0x0001ec000810043f */
[----:B------:R-:W0:Y:S01]  /*13240*/  MUFU.TANH R154, R154 ;  /* 0x0000009a009a7308 */ /* 0x000e220000002400 */
[----:B---3--:R-:W-:-:S07]  /*13250*/  IMAD.IADD R183, R224, 0x1, R181 ;  /* 0x00000001e0b77824 */ /* 0x008fce00078e02b5 */
[----:B------:R-:W3:Y:S01]  /*13260*/  MUFU.TANH R220, R220 ;  /* 0x000000dc00dc7308 */ /* 0x000ee20000002400 */
        /* <DEDUP_REMOVED lines=28> */
[----:B--234-:R-:W-:Y:S05]  /*13430*/  @!P5 BRA `(.L_x_5941) ;  /* 0x000000000060d947 */ /* 0x01cfea0003800000 */
        /* <DEDUP_REMOVED lines=8> */
[----:B0-----:R-:W0:Y:S02]  /*134c0*/  @P1 LDC.64 R152, c[0x0][0x9e8] ;  /* 0x00027a00ff981b82 */ /* 0x001e240000000a00 */
[----:B0-----:R-:W-:-:S05]  /*134d0*/  @P1 IMAD.HI.U32 R152, R181, R152, RZ ;  /* 0x00000098b5981227 */ /* 0x001fca00078e00ff */
[----:B------:R-:W-:-:S04]  /*134e0*/  @P1 SHF.R.U32.HI R181, RZ, R153, R152 ;  /* 0x00000099ffb51219 */ /* 0x000fc80000011698 */
[----:B------:R-:W-:Y:S01]  /*134f0*/  LOP3.LUT R181, RZ, R181, RZ, 0x33, !PT ;  /* 0x000000b5ffb57212 */ /* 0x000fe200078e33ff */
[----:B------:R-:W-:Y:S06]  /*13500*/  BRA `(.L_x_5944) ;  /* 0x0000000000187947 */ /* 0x000fec0003800000 */
.L_x_5943:
[----:B------:R-:W-:Y:S02]  /*13510*/  ULDC UR4, c[0x0][0x9e4] ;  /* 0x0002790000047ab9 */ /* 0x000fe40000000800 */
[----:B------:R-:W-:-:S05]  /*13520*/  IMAD.U32 R225, RZ, RZ, UR4 ;  /* 0x00000004ffe17e24 */ /* 0x000fca000f8e00ff */
[----:B------:R-:W-:-:S13]  /*13530*/  ISETP.NE.AND P1, PT, R225, 0x1, PT ;  /* 0x00000001e100780c */ /* 0x000fda0003f25270 */
[----:B0-----:R-:W0:Y:S02]  /*13540*/  @P1 LDC.64 R152, c[0x0][0x9e8] ;  /* 0x00027a00ff981b82 */ /* 0x001e240000000a00 */
[----:B0-----:R-:W-:-:S05]  /*13550*/  @P1 IMAD.HI.U32 R152, R181, R152, RZ ;  /* 0x00000098b5981227 */ /* 0x001fca00078e00ff */
[----:B------:R-:W-:-:S07]  /*13560*/  @P1 SHF.R.U32.HI R181, RZ, R153, R152 ;  /* 0x00000099ffb51219 */ /* 0x000fce0000011698 */
.L_x_5944:
[----:B------:R-:W-:Y:S05]  /*13570*/  BSYNC B1 ;  /* 0x0000000000017941 */ /* 0x000fea0003800000 */
.L_x_5942:
[----:B------:R-:W-:-:S04]  /*13580*/  IMAD R181, R181, R225, -R178 ;  /* 0x000000e1b5b57224 */ /* 0x000fc800078e0ab2 */
[----:B------:R-:W-:-:S05]  /*13590*/  IMAD.IADD R181, R181, 0x1, -R189 ;  /* 0x00000001b5b57824 */ /* 0x000fca00078e0abd */
[----:B------:R-:W-:Y:S02]  /*135a0*/  VIMNMX R182, R182, R181, !PT ;  /* 0x000000b5b6b67248 */ /* 0x000fe40007fe0100 */
[----:B------:R-:W-:-:S07]  /*135b0*/  VIADDMNMX R183, R181, R225, R183, PT ;  /* 0x000000e1b5b77246 */ /* 0x000fce00038001b7 */
.L_x_5941:
[----:B------:R-:W-:Y:S01]  /*135c0*/  ISETP.GT.AND P1, PT, R12, -0x1, PT ;  /* 0xffffffff0c00780c */ /* 0x000fe20003f24270 */
[----:B------:R-:W2:Y:S03]  /*135d0*/  SHFL.IDX PT, R13, R13, 0x1, 0x1c1f ;  /* 0x003c1f000d0d7f89 */ /* 0x000ea600000e0000 */
[C---:B------:R-:W-:Y:S02]  /*135e0*/  ISETP.GT.AND P2, PT, R182.reuse, RZ, P1 ;  /* 0x000000ffb600720c */ /* 0x040fe40000f44270 */
[C---:B------:R-:W-:Y:S02]  /*135f0*/  ISETP.GT.AND P6, PT, R182.reuse, 0x1, P1 ;  /* 0x00000001b600780c */ /* 0x040fe40000fc4270 */
[----:B------:R-:W-:Y:S02]  /*13600*/  ISETP.LT.OR P3, PT, R183, 0x1, P2 ;  /* 0x00000001b700780c */ /* 0x000fe40001761670 */
[----:B------:R-:W-:-:S02]  /*13610*/  ISETP.GT.AND P2, PT, R182, 0x8, P1 ;  /* 0x00000008b600780c */ /* 0x000fc40000f44270 */
[----:B0-----:R-:W-:Y:S02]  /*13620*/  FSEL R181, R20, -INF , !P3 ;  /* 0xff80000014b57808 */ /* 0x001fe40005800000 */
[----:B------:R-:W-:Y:S02]  /*13630*/  ISETP.GT.AND P3, PT, R182, 0x9, P1 ;  /* 0x00000009b600780c */ /* 0x000fe40000f64270 */
[C---:B------:R-:W-:Y:S02]  /*13640*/  ISETP.LT.OR P6, PT, R183.reuse, 0x2, P6 ;  /* 0x00000002b700780c */ /* 0x040fe400037c1670 */
[C---:B------:R-:W-:Y:S02]  /*13650*/  ISETP.LT.OR P2, PT, R183.reuse, 0x9, P2 ;  /* 0x00000009b700780c */ /* 0x040fe40001741670 */
[----:B------:R-:W-:Y:S02]  /*13660*/  ISETP.LT.OR P3, PT, R183, 0xa, P3 ;  /* 0x0000000ab700780c */ /* 0x000fe40001f61670 */
[----:B------:R-:W-:-:S02]  /*13670*/  FSEL R218, R218, -INF , !P6 ;  /* 0xff800000dada7808 */ /* 0x000fc40007000000 */
[----:B------:R-:W-:Y:S01]  /*13680*/  FSEL R220, R220, -INF , !P2 ;  /* 0xff800000dcdc7808 */ /* 0x000fe20005000000 */
[--C-:B--2---:R-:W-:Y:S01]  /*13690*/  IMAD.IADD R224, R224, 0x1, R13.reuse ;  /* 0x00000001e0e07824 */ /* 0x104fe200078e020d */
        /* <DEDUP_REMOVED lines=38> */
[----:B------:R-:W-:Y:S06]  /*13900*/  @!P5 BRA `(.L_x_5945) ;  /* 0x000000000060d947 */ /* 0x000fec0003800000 */
        /* <DEDUP_REMOVED lines=13> */
.L_x_5947:
[----:B------:R-:W-:Y:S02]  /*139e0*/  ULDC UR4, c[0x0][0x9e4] ;  /* 0x0002790000047ab9 */ /* 0x000fe40000000800 */
[----:B------:R-:W-:-:S05]  /*139f0*/  IMAD.U32 R20, RZ, RZ, UR4 ;  /* 0x00000004ff147e24 */ /* 0x000fca000f8e00ff */
[----:B------:R-:W-:-:S13]  /*13a00*/  ISETP.NE.AND P2, PT, R20, 0x1, PT ;  /* 0x000000011400780c */ /* 0x000fda0003f45270 */
[----:B------:R-:W0:Y:S02]  /*13a10*/  @P2 LDC.64 R152, c[0x0][0x9e8] ;  /* 0x00027a00ff982b82 */ /* 0x000e240000000a00 */
[----:B0-----:R-:W-:-:S05]  /*13a20*/  @P2 IMAD.HI.U32 R152, R13, R152, RZ ;  /* 0x000000980d982227 */ /* 0x001fca00078e00ff */
[----:B------:R-:W-:-:S07]  /*13a30*/  @P2 SHF.R.U32.HI R13, RZ, R153, R152 ;  /* 0x00000099ff0d2219 */ /* 0x000fce0000011698 */
.L_x_5948:
[----:B------:R-:W-:Y:S05]  /*13a40*/  BSYNC B1 ;  /* 0x0000000000017941 */ /* 0x000fea0003800000 */
.L_x_5946:
[----:B------:R-:W-:-:S04]  /*13a50*/  IMAD R13, R13, R20, -R178 ;  /* 0x000000140d0d7224 */ /* 0x000fc800078e0ab2 */
[----:B------:R-:W-:-:S05]  /*13a60*/  IMAD.IADD R13, R13, 0x1, -R189 ;  /* 0x000000010d0d7824 */ /* 0x000fca00078e0abd */
[----:B------:R-:W-:Y:S02]  /*13a70*/  VIMNMX R223, R223, R13, !PT ;  /* 0x0000000ddfdf7248 */ /* 0x000fe40007fe0100 */
[----:B------:R-:W-:-:S07]  /*13a80*/  VIADDMNMX R224, R13, R20, R224, PT ;  /* 0x000000140de07246 */ /* 0x000fce00038001e0 */
.L_x_5945:
[----:B------:R-:W-:Y:S01]  /*13a90*/  FMNMX.FTZ R13, R181, R213, !PT ;  /* 0x000000d5b50d7209 */ /* 0x000fe20007810000 */
[----:B------:R-:W-:Y:S01]  /*13aa0*/  ULDC UR4, c[0x0][0x988] ;  /* 0x0002620000047ab9 */ /* 0x000fe20000000800 */
[----:B------:R-:W-:Y:S02]  /*13ab0*/  ISETP.GT.AND P6, PT, R223, 0x9, P1 ;  /* 0x00000009df00780c */ /* 0x000fe40000fc4270 */
[----:B------:R-:W-:Y:S02]  /*13ac0*/  FMNMX.FTZ R13, R218, R13, !PT ;  /* 0x0000000dda0d7209 */ /* 0x000fe40007810000 */
[----:B------:R-:W-:Y:S02]  /*13ad0*/  ISETP.LT.OR P6, PT, R224, 0xa, P6 ;  /* 0x0000000ae000780c */ /* 0x000fe400037c1670 */
[----:B------:R-:W-:Y:S02]  /*13ae0*/  FMNMX.FTZ R13, R220, R13, !PT ;  /* 0x0000000ddc0d7209 */ /* 0x000fe40007810000 */
[----:B------:R-:W-:-:S02]  /*13af0*/  FSEL R156, R156, -INF , !P6 ;  /* 0xff8000009c9c7808 */ /* 0x000fc40007000000 */
[----:B------:R-:W-:Y:S02]  /*13b00*/  FMNMX.FTZ R13, R221, R13, !PT ;  /* 0x0000000ddd0d7209 */ /* 0x000fe40007810000 */
        /* <DEDUP_REMOVED lines=14> */
[----:B------:R-:W-:Y:S02]  /*13bf0*/  ISETP.GT.AND P3, PT, R223, 0x1, P1 ;  /* 0x00000001df00780c */ /* 0x000fe40000f64270 */
[----:B------:R-:W-:Y:S02]  /*13c00*/  FMNMX.FTZ R13, R173, R13, !PT ;  /* 0x0000000dad0d7209 */ /* 0x000fe40007810000 */
[----:B------:R-:W-:-:S02]  /*13c10*/  ISETP.LT.OR P6, PT, R224, 0x1, P6 ;  /* 0x00000001e000780c */ /* 0x000fc400037c1670 */
[----:B------:R-:W-:Y:S02]  /*13c20*/  FMNMX.FTZ R13, R175, R13, !PT ;  /* 0x0000000daf0d7209 */ /* 0x000fe40007810000 */
[----:B------:R-:W-:Y:S02]  /*13c30*/  ISETP.LT.OR P3, PT, R224, 0x2, P3 ;  /* 0x00000002e000780c */ /* 0x000fe40001f61670 */
[----:B------:R-:W-:Y:S02]  /*13c40*/  FMNMX.FTZ R13, R177, R13, !PT ;  /* 0x0000000db10d7209 */ /* 0x000fe40007810000 */
[----:B------:R-:W-:Y:S02]  /*13c50*/  FSEL R178, R15, -INF , !P6 ;  /* 0xff8000000fb27808 */ /* 0x000fe40007000000 */
[----:B------:R-:W-:Y:S02]  /*13c60*/  FMNMX.FTZ R13, R179, R13, !PT ;  /* 0x0000000db30d7209 */ /* 0x000fe40007810000 */
[----:B------:R-:W-:-:S02]  /*13c70*/  FSEL R154, R154, -INF , !P3 ;  /* 0xff8000009a9a7808 */ /* 0x000fc40005800000 */
[----:B------:R-:W-:Y:S02]  /*13c80*/  FMNMX.FTZ R13, R180, R13, !PT ;  /* 0x0000000db40d7209 */ /* 0x000fe40007810000 */
[----:B------:R-:W-:Y:S02]  /*13c90*/  FMNMX.FTZ R15, R178, R211, !PT ;  /* 0x000000d3b20f7209 */ /* 0x000fe40007810000 */
[C---:B------:R-:W-:Y:S01]  /*13ca0*/  ISETP.GT.AND P3, PT, R223.reuse, 0x10, P1 ;  /* 0x00000010df00780c */ /* 0x040fe20000f64270 */
[----:B------:R-:W0:Y:S01]  /*13cb0*/  SHFL.BFLY PT, R20, R13, 0x2, 0x1f ;  /* 0x0c401f000d147f89 */ /* 0x000e2200000e0000 */
[----:B------:R-:W-:Y:S02]  /*13cc0*/  FMNMX.FTZ R15, R154, R15, !PT ;  /* 0x0000000f9a0f7209 */ /* 0x000fe40007810000 */
[----:B------:R-:W-:Y:S02]  /*13cd0*/  ISETP.LT.OR P3, PT, R224, 0x11, P3 ;  /* 0x00000011e000780c */ /* 0x000fe40001f61670 */
[----:B------:R-:W-:-:S02]  /*13ce0*/  ISETP.GT.AND P6, PT, R223, 0x38, P1 ;  /* 0x00000038df00780c */ /* 0x000fc40000fc4270 */
[----:B------:R-:W-:Y:S02]  /*13cf0*/  FSEL R157, R157, -INF , !P3 ;  /* 0xff8000009d9d7808 */ /* 0x000fe40005800000 */
[----:B------:R-:W-:Y:S02]  /*13d00*/  ISETP.GT.AND P3, PT, R223, 0x19, P1 ;  /* 0x00000019df00780c */ /* 0x000fe40000f64270 */
[C---:B------:R-:W-:Y:S02]  /*13d10*/  ISETP.LT.OR P6, PT, R224.reuse, 0x39, P6 ;  /* 0x00000039e000780c */ /* 0x040fe400037c1670 */
[----:B------:R-:W-:Y:S02]  /*13d20*/  ISETP.LT.OR P3, PT, R224, 0x1a, P3 ;  /* 0x0000001ae000780c */ /* 0x000fe40001f61670 */
[----:B------:R-:W-:Y:S02]  /*13d30*/  FSEL R174, R174, -INF , !P6 ;  /* 0xff800000aeae7808 */ /* 0x000fe40007000000 */
[----:B------:R-:W-:-:S02]  /*13d40*/  FSEL R161, R161, -INF , !P3 ;  /* 0xff800000a1a17808 */ /* 0x000fc40005800000 */
[----:B------:R-:W-:-:S04]  /*13d50*/  ISETP.GT.AND P3, PT, R223, 0x28, P1 ;  /* 0x00000028df00780c */ /* 0x000fc80000f64270 */
[----:B------:R-:W-:Y:S02]  /*13d60*/  ISETP.LT.OR P3, PT, R224, 0x29, P3 ;  /* 0x00000029e000780c */ /* 0x000fe40001f61670 */
[----:B0-----:R-:W-:Y:S02]  /*13d70*/  FMNMX.FTZ R13, R13, R20, !PT ;  /* 0x000000140d0d7209 */ /* 0x001fe40007810000 */
[----:B------:R-:W-:Y:S02]  /*13d80*/  FSEL R166, R166, -INF , !P3 ;  /* 0xff800000a6a67808 */ /* 0x000fe40005800000 */
[----:B------:R-:W-:Y:S01]  /*13d90*/  ISETP.GT.AND P3, PT, R223, 0x30, P1 ;  /* 0x00000030df00780c */ /* 0x000fe20000f64270 */
[----:B------:R-:W0:Y:S03]  /*13da0*/  SHFL.BFLY PT, R20, R13, 0x1, 0x1f ;  /* 0x0c201f000d147f89 */ /* 0x000e2600000e0000 */
[----:B------:R-:W-:-:S04]  /*13db0*/  ISETP.LT.OR P3, PT, R224, 0x31, P3 ;  /* 0x00000031e000780c */ /* 0x000fc80001f61670 */
[----:B------:R-:W-:Y:S02]  /*13dc0*/  FSEL R170, R170, -INF , !P3 ;  /* 0xff800000aaaa7808 */ /* 0x000fe40005800000 */
[----:B0-----:R-:W-:Y:S01]  /*13dd0*/  FMNMX.FTZ R13, R13, R20, !PT ;  /* 0x000000140d0d7209 */ /* 0x001fe20007810000 */
[----:B------:R-:W-:-:S03]  /*13de0*/  IMAD.U32 R20, RZ, RZ, UR4 ;  /* 0x00000004ff147e24 */ /* 0x000fc6000f8e00ff */
[C---:B------:R-:W-:Y:S01]  /*13df0*/  FSETP.NEU.FTZ.AND P2, PT, R13.reuse, -INF , PT ;  /* 0xff8000000d00780b */ /* 0x040fe20003f5d000 */
[----:B------:R-:W-:-:S03]  /*13e00*/  FMUL.FTZ R153, R13, R20 ;  /* 0x000000140d997220 */ /* 0x000fc60000410000 */
[----:B------:R-:W-:Y:S02]  /*13e10*/  FSEL R152, R13, RZ, P2 ;  /* 0x000000ff0d987208 */ /* 0x000fe40001000000 */
[----:B------:R-:W-:Y:S02]  /*13e20*/  FSEL R153, R153, RZ, P2 ;  /* 0x000000ff99997208 */ /* 0x000fe40001000000 */
[----:B------:R-:W-:Y:S01]  /*13e30*/  ISETP.GT.AND P2, PT, R223, 0x8, P1 ;  /* 0x00000008df00780c */ /* 0x000fe20000f44270 */
[----:B------:R-:W-:Y:S02]  /*13e40*/  FADD.FTZ R152, -R152, R213 ;  /* 0x000000d598987221 */ /* 0x000fe40000010100 */
[-CC-:B------:R-:W-:Y:S01]  /*13e50*/  FFMA.FTZ R181, R181, R20.reuse, -R153.reuse ;  /* 0x00000014b5b57223 */ /* 0x180fe20000010899 */
[----:B------:R-:W-:Y:S01]  /*13e60*/  ISETP.LT.OR P2, PT, R224, 0x9, P2 ;  /* 0x00000009e000780c */ /* 0x000fe20001741670 */
[-CC-:B------:R-:W-:Y:S01]  /*13e70*/  FFMA.FTZ R218, R218, R20.reuse, -R153.reuse ;  /* 0x00000014dada7223 */ /* 0x180fe20000010899 */
[-CC-:B------:R-:W-:Y:S01]  /*13e80*/  FFMA.FTZ R220, R220, R20.reuse, -R153.reuse ;  /* 0x00000014dcdc7223 */ /* 0x180fe20000010899 */
[-CC-:B------:R-:W-:Y:S01]  /*13e90*/  FFMA.FTZ R221, R221, R20.reuse, -R153.reuse ;  /* 0x00000014dddd7223 */ /* 0x180fe20000010899 */
[----:B------:R-:W-:Y:S01]  /*13ea0*/  FSEL R155, R155, -INF , !P2 ;  /* 0xff8000009b9b7808 */ /* 0x000fe20005000000 */
[-CC-:B------:R-:W-:Y:S01]  /*13eb0*/  FFMA.FTZ R160, R160, R20.reuse, -R153.reuse ;  /* 0x00000014a0a07223 */ /* 0x180fe20000010899 */
[----:B------:R-:W-:Y:S01]  /*13ec0*/  ISETP.GT.AND P2, PT, R223, 0x11, P1 ;  /* 0x00000011df00780c */ /* 0x000fe20000f44270 */
[-CC-:B------:R-:W-:Y:S01]  /*13ed0*/  FFMA.FTZ R222, R222, R20.reuse, -R153.reuse ;  /* 0x00000014dede7223 */ /* 0x180fe20000010899 */
[----:B------:R-:W-:Y:S01]  /*13ee0*/  FMNMX.FTZ R15, R155, R15, !PT ;  /* 0x0000000f9b0f7209 */ /* 0x000fe20007810000 */
[-CC-:B------:R-:W-:Y:S01]  /*13ef0*/  FFMA.FTZ R163, R163, R20.reuse, -R153.reuse ;  /* 0x00000014a3a37223 */ /* 0x180fe20000010899 */
[----:B------:R-:W-:Y:S01]  /*13f00*/  ISETP.LT.OR P2, PT, R224, 0x12, P2 ;  /* 0x00000012e000780c */ /* 0x000fe20001741670 */
[-CC-:B------:R-:W-:Y:S01]  /*13f10*/  FFMA.FTZ R165, R165, R20.reuse, -R153.reuse ;  /* 0x00000014a5a57223 */ /* 0x180fe20000010899 */
[----:B------:R-:W-:Y:S01]  /*13f20*/  FMNMX.FTZ R15, R156, R15, !PT ;  /* 0x0000000f9c0f7209 */ /* 0x000fe20007810000 */
[-CC-:B------:R-:W-:Y:S01]  /*13f30*/  FFMA.FTZ R167, R167, R20.reuse, -R153.reuse ;  /* 0x00000014a7a77223 */ /* 0x180fe20000010899 */
[----:B------:R-:W-:Y:S01]  /*13f40*/  FSEL R158, R158, -INF , !P2 ;  /* 0xff8000009e9e7808 */ /* 0x000fe20005000000 */
[-CC-:B------:R-:W-:Y:S01]  /*13f50*/  FFMA.FTZ R169, R169, R20.reuse, -R153.reuse ;  /* 0x00000014a9a97223 */ /* 0x180fe20000010899 */
[----:B------:R-:W-:Y:S01]  /*13f60*/  FMNMX.FTZ R15, R157, R15, !PT ;  /* 0x0000000f9d0f7209 */ /* 0x000fe20007810000 */
        /* <DEDUP_REMOVED lines=10> */
[----:B------:R-:W-:Y:S01]  /*14010*/  FFMA.FTZ R153, R180, R20, -R153 ;  /* 0x00000014b4997223 */ /* 0x000fe20000010899 */
[----:B------:R-:W-:Y:S01]  /*14020*/  FMNMX.FTZ R15, R161, R15, !PT ;  /* 0x0000000fa10f7209 */ /* 0x000fe20007810000 */
[----:B------:R-:W-:Y:S01]  /*14030*/  MUFU.EX2 R181, R181 ;  /* 0x000000b500b57308 */ /* 0x000fe20000000800 */
[----:B------:R-:W-:-:S02]  /*14040*/  ISETP.GT.AND P2, PT, R223, 0x29, P1 ;  /* 0x00000029df00780c */ /* 0x000fc40000f44270 */
[----:B------:R-:W-:Y:S02]  /*14050*/  FMNMX.FTZ R15, R162, R15, !PT ;  /* 0x0000000fa20f7209 */ /* 0x000fe40007810000 */
[----:B------:R-:W-:Y:S02]  /*14060*/  ISETP.LT.OR P2, PT, R224, 0x2a, P2 ;  /* 0x0000002ae000780c */ /* 0x000fe40001741670 */
[----:B------:R-:W-:Y:S01]  /*14070*/  FMNMX.FTZ R15, R164, R15, !PT ;  /* 0x0000000fa40f7209 */ /* 0x000fe20007810000 */
[----:B------:R-:W-:Y:S01]  /*14080*/  MUFU.EX2 R182, R169 ;  /* 0x000000a900b67308 */ /* 0x000fe20000000800 */
[----:B------:R-:W-:Y:S02]  /*14090*/  FSEL R168, R168, -INF , !P2 ;  /* 0xff800000a8a87808 */ /* 0x000fe40005000000 */
[----:B------:R-:W-:Y:S02]  /*140a0*/  ISETP.GT.AND P2, PT, R223, 0x31, P1 ;  /* 0x00000031df00780c */ /* 0x000fe40000f44270 */
[----:B------:R-:W-:-:S02]  /*140b0*/  FMNMX.FTZ R15, R166, R15, !PT ;  /* 0x0000000fa60f7209 */ /* 0x000fc40007810000 */
[----:B------:R-:W-:Y:S01]  /*140c0*/  ISETP.LT.OR P2, PT, R224, 0x32, P2 ;  /* 0x00000032e000780c */ /* 0x000fe20001741670 */
[----:B------:R-:W-:Y:S01]  /*140d0*/  MUFU.EX2 R218, R218 ;  /* 0x000000da00da7308 */ /* 0x000fe20000000800 */
[----:B------:R-:W-:Y:S02]  /*140e0*/  FMNMX.FTZ R15, R168, R15, !PT ;  /* 0x0000000fa80f7209 */ /* 0x000fe40007810000 */
[----:B------:R-:W-:Y:S02]  /*140f0*/  ISETP.GT.AND P1, PT, R223, 0x39, P1 ;  /* 0x00000039df00780c */ /* 0x000fe40000f24270 */
[----:B------:R-:W-:Y:S02]  /*14100*/  FSEL R172, R172, -INF , !P2 ;  /* 0xff800000acac7808 */ /* 0x000fe40005000000 */
[----:B------:R-:W-:Y:S01]  /*14110*/  FMNMX.FTZ R15, R170, R15, !PT ;  /* 0x0000000faa0f7209 */ /* 0x000fe20007810000 */
[----:B------:R-:W-:Y:S01]  /*14120*/  MUFU.EX2 R220, R220 ;  /* 0x000000dc00dc7308 */ /* 0x000fe20000000800 */
[----:B------:R-:W-:-:S02]  /*14130*/  ISETP.LT.OR P1, PT, R224, 0x3a, P1 ;  /* 0x0000003ae000780c */ /* 0x000fc40000f21670 */
[----:B------:R-:W-:Y:S02]  /*14140*/  FMNMX.FTZ R15, R172, R15, !PT ;  /* 0x0000000fac0f7209 */ /* 0x000fe40007810000 */
[----:B------:R-:W-:Y:S02]  /*14150*/  FSEL R176, R176, -INF , !P1 ;  /* 0xff800000b0b07808 */ /* 0x000fe40004800000 */
[----:B------:R-:W-:Y:S01]  /*14160*/  FMNMX.FTZ R15, R174, R15, !PT ;  /* 0x0000000fae0f7209 */ /* 0x000fe20007810000 */
[----:B------:R-:W-:Y:S01]  /*14170*/  MUFU.EX2 R221, R221 ;  /* 0x000000dd00dd7308 */ /* 0x000fe20000000800 */
[----:B------:R-:W-:Y:S02]  /*14180*/  ISETP.NE.AND P2, PT, R197, RZ, PT ;  /* 0x000000ffc500720c */ /* 0x000fe40003f45270 */
[----:B------:R-:W-:-:S05]  /*14190*/  FMNMX.FTZ R15, R176, R15, !PT ;  /* 0x0000000fb00f7209 */ /* 0x000fca0007810000 */
[----:B------:R-:W0:Y:S01]  /*141a0*/  SHFL.BFLY PT, R180, R15, 0x2, 0x1f ;  /* 0x0c401f000fb47f89 */ /* 0x000e2200000e0000 */
        /* <DEDUP_REMOVED lines=11> */
[----:B------:R0:W2:Y:S01]  /*14260*/  MUFU.EX2 R180, R165 ;  /* 0x000000a500b47308 */ /* 0x0000a20000000800 */
[----:B------:R-:W-:-:S05]  /*14270*/  FMUL.FTZ R223, R15, R20 ;  /* 0x000000140fdf7220 */ /* 0x000fca0000410000 */
[----:B------:R-:W-:Y:S02]  /*14280*/  FSEL R223, R223, RZ, P1 ;  /* 0x000000ffdfdf7208 */ /* 0x000fe40000800000 */
[----:B0-----:R-:W-:-:S03]  /*14290*/  FSEL R165, R15, RZ, P1 ;  /* 0x000000ff0fa57208 */ /* 0x001fc60000800000 */
[-CC-:B------:R-:W-:Y:S01]  /*142a0*/  FFMA.FTZ R178, R178, R20.reuse, -R223.reuse ;  /* 0x00000014b2b27223 */ /* 0x180fe200000108df */
[-CC-:B------:R-:W-:Y:S01]  /*142b0*/  FFMA.FTZ R183, R154, R20.reuse, -R223.reuse ;  /* 0x000000149ab77223 */ /* 0x180fe200000108df */
[-C--:B------:R-:W-:Y:S01]  /*142c0*/  FFMA.FTZ R155, R155, R20.reuse, -R223 ;  /* 0x000000149b9b7223 */ /* 0x080fe200000108df */
[----:B------:R-:W-:Y:S01]  /*142d0*/  FADD.FTZ R211, -R165, R211 ;  /* 0x000000d3a5d37221 */ /* 0x000fe20000010100 */
[-C--:B------:R-:W-:Y:S01]  /*142e0*/  FMUL.FTZ R165, R152, R20.reuse ;  /* 0x0000001498a57220 */ /* 0x080fe20000410000 */
[-CC-:B------:R-:W-:Y:S01]  /*142f0*/  FFMA.FTZ R157, R157, R20.reuse, -R223.reuse ;  /* 0x000000149d9d7223 */ /* 0x180fe200000108df */
[----:B------:R-:W-:Y:S01]  /*14300*/  MUFU.EX2 R178, R178 ;  /* 0x000000b200b27308 */ /* 0x000fe20000000800 */
[-C--:B------:R-:W-:Y:S01]  /*14310*/  FMUL.FTZ R169, R211, R20.reuse ;  /* 0x00000014d3a97220 */ /* 0x080fe20000410000 */
[-CC-:B------:R-:W-:Y:S01]  /*14320*/  FFMA.FTZ R211, R156, R20.reuse, -R223.reuse ;  /* 0x000000149cd37223 */ /* 0x180fe200000108df */
[-CC-:B------:R-:W-:Y:S01]  /*14330*/  FFMA.FTZ R213, R158, R20.reuse, -R223.reuse ;  /* 0x000000149ed57223 */ /* 0x180fe200000108df */
[-CC-:B------:R-:W-:Y:S01]  /*14340*/  FFMA.FTZ R159, R159, R20.reuse, -R223.reuse ;  /* 0x000000149f9f7223 */ /* 0x180fe200000108df */
[----:B------:R-:W-:Y:S01]  /*14350*/  FFMA.FTZ R161, R161, R20, -R223 ;  /* 0x00000014a1a17223 */ /* 0x000fe200000108df */
[----:B------:R-:W-:-:S02]  /*14360*/  @!P2 IMAD R152, R217, 0x40, R194 ;  /* 0x00000040d998a824 */ /* 0x000fc400078e02c2 */
[-CC-:B------:R-:W-:Y:S01]  /*14370*/  FFMA.FTZ R217, R162, R20.reuse, -R223.reuse ;  /* 0x00000014a2d97223 */ /* 0x180fe200000108df */
[----:B------:R-:W0:Y:S01]  /*14380*/  MUFU.EX2 R165, R165 ;  /* 0x000000a500a57308 */ /* 0x000e220000000800 */
[-CC-:B------:R-:W-:Y:S01]  /*14390*/  FFMA.FTZ R224, R164, R20.reuse, -R223.reuse ;  /* 0x00000014a4e07223 */ /* 0x180fe200000108df */
[-CC-:B------:R-:W-:Y:S01]  /*143a0*/  FFMA.FTZ R225, R166, R20.reuse, -R223.reuse ;  /* 0x00000014a6e17223 */ /* 0x180fe200000108df */
[-CC-:B------:R-:W-:Y:S01]  /*143b0*/  FFMA.FTZ R168, R168, R20.reuse, -R223.reuse ;  /* 0x00000014a8a87223 */ /* 0x180fe200000108df */
[----:B--2---:R-:W-:Y:S01]  /*143c0*/  F2FP.BF16.F32.PACK_AB R158, R180, R163 ;  /* 0x000000a3b49e723e */ /* 0x004fe200000010ff */
[----:B------:R-:W-:Y:S02]  /*143d0*/  @!P2 IMAD R152, R152, 0x4, R2 ;  /* 0x000000049898a824 */ /* 0x000fe400078e0202 */
[-CC-:B------:R-:W-:Y:S01]  /*143e0*/  FFMA.FTZ R170, R170, R20.reuse, -R223.reuse ;  /* 0x00000014aaaa7223 */ /* 0x180fe200000108df */
[-CC-:B------:R-:W-:Y:S01]  /*143f0*/  FFMA.FTZ R172, R172, R20.reuse, -R223.reuse ;  /* 0x00000014acac7223 */ /* 0x180fe200000108df */
[----:B------:R-:W2:Y:S01]  /*14400*/  MUFU.EX2 R169, R169 ;  /* 0x000000a900a97308 */ /* 0x000ea20000000800 */
[-CC-:B------:R-:W-:Y:S01]  /*14410*/  FFMA.FTZ R176, R176, R20.reuse, -R223.reuse ;  /* 0x00000014b0b07223 */ /* 0x180fe200000108df */
[----:B------:R-:W-:Y:S01]  /*14420*/  FFMA.FTZ R174, R174, R20, -R223 ;  /* 0x00000014aeae7223 */ /* 0x000fe200000108df */
[----:B------:R-:W-:-:S02]  /*14430*/  F2FP.BF16.F32.PACK_AB R156, R222, R160 ;  /* 0x000000a0de9c723e */ /* 0x000fc400000010ff */
[----:B------:R-:W-:-:S03]  /*14440*/  F2FP.BF16.F32.PACK_AB R154, R221, R220 ;  /* 0x000000dcdd9a723e */ /* 0x000fc600000010ff */
[----:B------:R-:W3:Y:S01]  /*14450*/  MUFU.EX2 R183, R183 ;  /* 0x000000b700b77308 */ /* 0x000ee20000000800 */
[----:B0-----:R-:W-:Y:S01]  /*14460*/  FFMA.FTZ R3, R165, R3, R181 ;  /* 0x00000003a5037223 */ /* 0x001fe200000100b5 */
[----:B------:R0:W-:Y:S01]  /*14470*/  @!P2 STS [R152+0x28800], R165 ;  /* 0x028800a59800a388 */ /* 0x0001e20000000800 */
[-C--:B------:R-:W-:Y:S01]  /*14480*/  FMUL.FTZ R24, R24, R165.reuse ;  /* 0x000000a518187220 */ /* 0x080fe20000410000 */
[-C--:B------:R-:W-:Y:S01]  /*14490*/  FMUL.FTZ R25, R25, R165.reuse ;  /* 0x000000a519197220 */ /* 0x080fe20000410000 */
[----:B------:R-:W-:Y:S01]  /*144a0*/  FADD.FTZ R3, R218, R3 ;  /* 0x00000003da037221 */ /* 0x000fe20000010000 */
[-C--:B------:R-:W-:Y:S01]  /*144b0*/  FMUL.FTZ R28, R28, R165.reuse ;  /* 0x000000a51c1c7220 */ /* 0x080fe20000410000 */
[-C--:B------:R-:W-:Y:S01]  /*144c0*/  FMUL.FTZ R29, R29, R165.reuse ;  /* 0x000000a51d1d7220 */ /* 0x080fe20000410000 */
[----:B------:R-:W4:Y:S01]  /*144d0*/  MUFU.EX2 R155, R155 ;  /* 0x0000009b009b7308 */ /* 0x000f220000000800 */
[----:B--2---:R-:W-:Y:S01]  /*144e0*/  FFMA.FTZ R0, R169, R0, R178 ;  /* 0x00000000a9007223 */ /* 0x004fe200000100b2 */
[----:B------:R-:W-:Y:S01]  /*144f0*/  FADD.FTZ R3, R220, R3 ;  /* 0x00000003dc037221 */ /* 0x000fe20000010000 */
[-C--:B------:R-:W-:Y:S01]  /*14500*/  FMUL.FTZ R32, R32, R165.reuse ;  /* 0x000000a520207220 */ /* 0x080fe20000410000 */
[-C--:B------:R-:W-:Y:S01]  /*14510*/  FMUL.FTZ R33, R33, R165.reuse ;  /* 0x000000a521217220 */ /* 0x080fe20000410000 */
[-C--:B------:R-:W-:Y:S01]  /*14520*/  FMUL.FTZ R36, R36, R165.reuse ;  /* 0x000000a524247220 */ /* 0x080fe20000410000 */
[----:B------:R-:W-:Y:S01]  /*14530*/  FADD.FTZ R3, R221, R3 ;  /* 0x00000003dd037221 */ /* 0x000fe20000010000 */
[-C--:B------:R-:W-:Y:S01]  /*14540*/  FMUL.FTZ R37, R37, R165.reuse ;  /* 0x000000a525257220 */ /* 0x080fe20000410000 */
[----:B------:R-:W2:Y:S01]  /*14550*/  MUFU.EX2 R211, R211 ;  /* 0x000000d300d37308 */ /* 0x000ea20000000800 */
[----:B---3--:R-:W-:Y:S01]  /*14560*/  FADD.FTZ R0, R183, R0 ;  /* 0x00000000b7007221 */ /* 0x008fe20000010000 */
        /* <DEDUP_REMOVED lines=11> */
[-C--:B------:R-:W-:Y:S01]  /*14620*/  FMUL.FTZ R52, R52, R165.reuse ;  /* 0x000000a534347220 */ /* 0x080fe20000410000 */
[----:B------:R-:W-:Y:S01]  /*14630*/  FADD.FTZ R3, R180, R3 ;  /* 0x00000003b4037221 */ /* 0x000fe20000010000 */
[-C--:B------:R-:W-:Y:S01]  /*14640*/  FMUL.FTZ R53, R53, R165.reuse ;  /* 0x000000a535357220 */ /* 0x080fe20000410000 */
[----:B------:R-:W4:Y:S01]  /*14650*/  MUFU.EX2 R213, R213 ;  /* 0x000000d500d57308 */ /* 0x000f220000000800 */
[----:B--2---:R-:W-:Y:S01]  /*14660*/  FADD.FTZ R0, R211, R0 ;  /* 0x00000000d3007221 */ /* 0x004fe20000010000 */
        /* <DEDUP_REMOVED lines=15> */
[----:B----4-:R-:W-:Y:S01]  /*14760*/  FADD.FTZ R0, R213, R0 ;  /* 0x00000000d5007221 */ /* 0x010fe20000010000 */
[-C--:B------:R-:W-:Y:S01]  /*14770*/  FMUL.FTZ R76, R76, R165.reuse ;  /* 0x000000a54c4c7220 */ /* 0x080fe20000410000 */
[-C--:B------:R-:W-:Y:S01]  /*14780*/  FMUL.FTZ R77, R77, R165.reuse ;  /* 0x000000a54d4d7220 */ /* 0x080fe20000410000 */
[-C--:B------:R-:W-:Y:S01]  /*14790*/  FMUL.FTZ R80, R80, R165.reuse ;  /* 0x000000a550507220 */ /* 0x080fe20000410000 */
[-C--:B------:R-:W-:Y:S01]  /*147a0*/  FMUL.FTZ R81, R81, R165.reuse ;  /* 0x000000a551517220 */ /* 0x080fe20000410000 */
[-C--:B------:R-:W-:Y:S01]  /*147b0*/  FMUL.FTZ R84, R84, R165.reuse ;  /* 0x000000a554547220 */ /* 0x080fe20000410000 */
[-C--:B------:R-:W-:Y:S01]  /*147c0*/  FMUL.FTZ R85, R85, R165.reuse ;  /* 0x000000a555557220 */ /* 0x080fe20000410000 */
[----:B------:R-:W4:Y:S01]  /*147d0*/  MUFU.EX2 R217, R217 ;  /* 0x000000d900d97308 */ /* 0x000f220000000800 */
        /* <DEDUP_REMOVED lines=16> */
[-C--:B------:R-:W-:Y:S01]  /*148e0*/  FMUL.FTZ R112, R112, R165.reuse ;  /* 0x000000a570707220 */ /* 0x080fe20000410000 */
[-C--:B------:R-:W-:Y:S01]  /*148f0*/  FMUL.FTZ R113, R113, R165.reuse ;  /* 0x000000a571717220 */ /* 0x080fe20000410000 */
[-C--:B------:R-:W-:Y:S01]  /*14900*/  FMUL.FTZ R116, R116, R165.reuse ;  /* 0x000000a574747220 */ /* 0x080fe20000410000 */
[-C--:B------:R-:W-:Y:S01]  /*14910*/  FMUL.FTZ R117, R117, R165.reuse ;  /* 0x000000a575757220 */ /* 0x080fe20000410000 */
[-C--:B------:R-:W-:Y:S01]  /*14920*/  FMUL.FTZ R120, R120, R165.reuse ;  /* 0x000000a578787220 */ /* 0x080fe20000410000 */
[-C--:B------:R-:W-:Y:S01]  /*14930*/  FMUL.FTZ R121, R121, R165.reuse ;  /* 0x000000a579797220 */ /* 0x080fe20000410000 */
[-C--:B------:R-:W-:Y:S01]  /*14940*/  FMUL.FTZ R124, R124, R165.reuse ;  /* 0x000000a57c7c7220 */ /* 0x080fe20000410000 */
[----:B------:R-:W5:Y:S01]  /*14950*/  MUFU.EX2 R163, R225 ;  /* 0x000000e100a37308 */ /* 0x000f620000000800 */
        /* <DEDUP_REMOVED lines=13> */
[----:B------:R-:W-:Y:S01]  /*14a30*/  FMUL.FTZ R149, R149, R165 ;  /* 0x000000a595957220 */ /* 0x000fe20000410000 */
[----:B----4-:R-:W-:Y:S01]  /*14a40*/  FADD.FTZ R0, R217, R0 ;  /* 0x00000000d9007221 */ /* 0x010fe20000010000 */
[----:B------:R-:W4:Y:S01]  /*14a50*/  MUFU.EX2 R168, R168 ;  /* 0x000000a800a87308 */ /* 0x000f220000000800 */
[----:B--2---:R-:W-:Y:S01]  /*14a60*/  FADD.FTZ R3, R162, R3 ;  /* 0x00000003a2037221 */ /* 0x004fe20000010000 */
[----:B------:R2:W-:Y:S01]  /*14a70*/  @!P2 STS [R152+0x28820], R169 ;  /* 0x028820a99800a388 */ /* 0x0005e20000000800 */
[----:B---3--:R-:W-:Y:S01]  /*14a80*/  FADD.FTZ R0, R224, R0 ;  /* 0x00000000e0007221 */ /* 0x008fe20000010000 */
[----:B------:R-:W-:Y:S01]  /*14a90*/  F2FP.BF16.F32.PACK_AB R160, R182, R167 ;  /* 0x000000a7b6a0723e */ /* 0x000fe200000010ff */
[----:B------:R-:W-:Y:S01]  /*14aa0*/  FADD.FTZ R3, R173, R3 ;  /* 0x00000003ad037221 */ /* 0x000fe20000010000 */
[----:B------:R-:W-:Y:S01]  /*14ab0*/  F2FP.BF16.F32.PACK_AB R155, R211, R155 ;  /* 0x0000009bd39b723e */ /* 0x000fe200000010ff */
[----:B-----5:R-:W-:Y:S01]  /*14ac0*/  FADD.FTZ R0, R163, R0 ;  /* 0x00000000a3007221 */ /* 0x020fe20000010000 */
[----:B0-----:R-:W0:Y:S01]  /*14ad0*/  MUFU.EX2 R165, R170 ;  /* 0x000000aa00a57308 */ /* 0x001e220000000800 */
[----:B-1----:R-:W-:Y:S01]  /*14ae0*/  FADD.FTZ R3, R164, R3 ;  /* 0x00000003a4037221 */ /* 0x002fe20000010000 */
[----:B------:R-:W-:Y:S01]  /*14af0*/  F2FP.BF16.F32.PACK_AB R157, R213, R157 ;  /* 0x0000009dd59d723e */ /* 0x000fe200000010ff */
[----:B------:R-:W-:Y:S01]  /*14b00*/  FMUL.FTZ R26, R26, R169 ;  /* 0x000000a91a1a7220 */ /* 0x000fe20000410000 */
[----:B--2---:R-:W-:Y:S01]  /*14b10*/  F2FP.BF16.F32.PACK_AB R152, R218, R181 ;  /* 0x000000b5da98723e */ /* 0x004fe200000010ff */
[----:B------:R-:W-:Y:S01]  /*14b20*/  FADD.FTZ R3, R177, R3 ;  /* 0x00000003b1037221 */ /* 0x000fe20000010000 */
[----:B------:R-:W-:Y:S01]  /*14b30*/  F2FP.BF16.F32.PACK_AB R159, R161, R159 ;  /* 0x0000009fa19f723e */ /* 0x000fe200000010ff */
[-C--:B------:R-:W-:Y:S01]  /*14b40*/  FMUL.FTZ R27, R27, R169.reuse ;  /* 0x000000a91b1b7220 */ /* 0x080fe20000410000 */
[----:B------:R-:W1:Y:S01]  /*14b50*/  MUFU.EX2 R166, R179 ;  /* 0x000000b300a67308 */ /* 0x000e620000000800 */
[----:B----4-:R-:W-:Y:S01]  /*14b60*/  FADD.FTZ R0, R168, R0 ;  /* 0x00000000a8007221 */ /* 0x010fe20000010000 */
[----:B------:R-:W-:Y:S01]  /*14b70*/  F2FP.BF16.F32.PACK_AB R162, R173, R162 ;  /* 0x000000a2ada2723e */ /* 0x000fe200000010ff */
[----:B------:R-:W-:Y:S01]  /*14b80*/  FMUL.FTZ R30, R30, R169 ;  /* 0x000000a91e1e7220 */ /* 0x000fe20000410000 */
[----:B------:R-:W-:Y:S01]  /*14b90*/  F2FP.BF16.F32.PACK_AB R161, R224, R217 ;  /* 0x000000d9e0a1723e */ /* 0x000fe200000010ff */
[----:B------:R-:W-:Y:S01]  /*14ba0*/  FMUL.FTZ R31, R31, R169 ;  /* 0x000000a91f1f7220 */ /* 0x000fe20000410000 */
[----:B------:R-:W-:Y:S01]  /*14bb0*/  F2FP.BF16.F32.PACK_AB R163, R168, R163 ;  /* 0x000000a3a8a3723e */ /* 0x000fe200000010ff */
[-C--:B------:R-:W-:Y:S01]  /*14bc0*/  FMUL.FTZ R34, R34, R169.reuse ;  /* 0x000000a922227220 */ /* 0x080fe20000410000 */
[----:B------:R-:W2:Y:S01]  /*14bd0*/  MUFU.EX2 R172, R172 ;  /* 0x000000ac00ac7308 */ /* 0x000ea20000000800 */
[----:B0-----:R-:W-:Y:S01]  /*14be0*/  FADD.FTZ R0, R165, R0 ;  /* 0x00000000a5007221 */ /* 0x001fe20000010000 */
        /* <DEDUP_REMOVED lines=8> */
[----:B------:R-:W-:Y:S01]  /*14c70*/  F2FP.BF16.F32.PACK_AB R166, R153, R166 ;  /* 0x000000a699a6723e */ /* 0x000fe200000010ff */
[-C--:B------:R-:W-:Y:S01]  /*14c80*/  FMUL.FTZ R46, R46, R169.reuse ;  /* 0x000000a92e2e7220 */ /* 0x080fe20000410000 */
[-C--:B------:R-:W-:Y:S01]  /*14c90*/  FMUL.FTZ R47, R47, R169.reuse ;  /* 0x000000a92f2f7220 */ /* 0x080fe20000410000 */
[----:B------:R-:W-:Y:S01]  /*14ca0*/  FADD.FTZ R3, R153, R3 ;  /* 0x0000000399037221 */ /* 0x000fe20000010000 */
[----:B------:R-:W-:Y:S01]  /*14cb0*/  F2FP.BF16.F32.PACK_AB R153, R183, R178 ;  /* 0x000000b2b799723e */ /* 0x000fe200000010ff */
[----:B------:R-:W-:Y:S01]  /*14cc0*/  BAR.SYNC.DEFER_BLOCKING 0xf, 0x100 ;  /* 0x03c4000000007b1d */ /* 0x000fe20000010000 */
[----:B------:R-:W-:Y:S01]  /*14cd0*/  FMUL.FTZ R50, R50, R169 ;  /* 0x000000a932327220 */ /* 0x000fe20000410000 */
[C---:B--2---:R-:W-:Y:S01]  /*14ce0*/  FADD.FTZ R0, R172.reuse, R0 ;  /* 0x00000000ac007221 */ /* 0x044fe20000010000 */
[----:B------:R-:W-:Y:S01]  /*14cf0*/  F2FP.BF16.F32.PACK_AB R165, R172, R165 ;  /* 0x000000a5aca5723e */ /* 0x000fe200000010ff */
[-C--:B------:R-:W-:Y:S01]  /*14d00*/  FMUL.FTZ R51, R51, R169.reuse ;  /* 0x000000a933337220 */ /* 0x080fe20000410000 */
[-C--:B------:R-:W-:Y:S01]  /*14d10*/  FMUL.FTZ R54, R54, R169.reuse ;  /* 0x000000a936367220 */ /* 0x080fe20000410000 */
[----:B------:R-:W1:Y:S01]  /*14d20*/  MUFU.EX2 R176, R176 ;  /* 0x000000b000b07308 */ /* 0x000e620000000800 */
        /* <DEDUP_REMOVED lines=16> */
[C---:B-1----:R-:W-:Y:S01]  /*14e30*/  F2FP.BF16.F32.PACK_AB R167, R176.reuse, R167 ;  /* 0x000000a7b0a7723e */ /* 0x042fe200000010ff */
[----:B------:R0:W-:Y:S01]  /*14e40*/  STSM.16.M88.4 [R200+0x26800], R152 ;  /* 0x02680098c8007844 */ /* 0x0001e20000000200 */
[----:B------:R-:W-:Y:S01]  /*14e50*/  FADD.FTZ R0, R176, R0 ;  /* 0x00000000b0007221 */ /* 0x000fe20000010000 */
        /* <DEDUP_REMOVED lines=39> */
.L_x_5949:
[----:B------:R0:W1:Y:S01]  /*150d0*/  SYNCS.PHASECHK.TRANS64.TRYWAIT P1, [R21+URZ+0x28c50], R209 ;  /* 0x028c50d1150075a7 */ /* 0x000062000802017f */
[----:B------:R-:W-:Y:S05]  /*150e0*/  @!P0 BRA `(.L_x_5950) ;  /* 0x0000000000048947 */ /* 0x000fea0003800000 */
[----:B------:R-:W-:Y:S01]  /*150f0*/  BPT.TRAP 0x1 ;  /* 0x000000040000795c */ /* 0x000fe20000300000 */
.L_x_5950:
[----:B------:R-:W-:Y:S04]  /*15100*/  BSSY B1, `(.L_x_5951) ;  /* 0x0000004000017945 */ /* 0x000fe80003800000 */
[----:B-1----:R-:W-:Y:S05]  /*15110*/  @P1 BRA `(.L_x_5952) ;  /* 0x0000000000081947 */ /* 0x002fea0003800000 */
[----:B------:R-:W1:Y:S02]  /*15120*/  SYNCS.PHASECHK.TRANS64.TRYWAIT P1, [R21+URZ+0x28c50], R209 ;  /* 0x028c50d1150075a7 */ /* 0x000e64000802017f */
[----:B-1----:R-:W-:Y:S05]  /*15130*/  @!P1 BRA `(.L_x_5953) ;  /* 0x000000f400c09947 */ /* 0x002fea0003800000 */
.L_x_5952:
[----:B------:R-:W-:Y:S05]  /*15140*/  BSYNC B1 ;  /* 0x0000000000017941 */ /* 0x000fea0003800000 */
.L_x_5951:
        /* <DEDUP_REMOVED lines=8> */
[----:B------:R-:W-:Y:S01]  /*151d0*/  VIADD R152, R168, 0x80 ;  /* 0x00000080a8987836 */ /* 0x000fe20000000000 */
        /* <DEDUP_REMOVED lines=31> */
.L_x_5954:
[C---:B------:R-:W-:Y:S01]  /*153d0*/  ISETP.GT.AND P1, PT, R12.reuse, R207, PT ;  /* 0x000000cf0c00720c */ /* 0x040fe20003f24270 */
[----:B01----:R-:W-:Y:S02]  /*153e0*/  VIADD R21, R21, 0x28c60 ;  /* 0x00028c6015157836 */ /* 0x003fe40000000000 */
[----:B------:R-:W-:Y:S02]  /*153f0*/  VIADD R12, R12, 0xffffffff ;  /* 0xffffffff0c0c7836 */ /* 0x000fe40000000000 */
[----:B------:R-:W-:Y:S01]  /*15400*/  IMAD.MOV.U32 R211, RZ, RZ, R15 ;  /* 0x000000ffffd37224 */ /* 0x000fe200078e000f */
[----:B------:R-:W-:Y:S01]  /*15410*/  PRMT R21, R186, 0x654, R21 ;  /* 0x00000654ba157816 */ /* 0x000fe20000000015 */
[----:B------:R-:W-:Y:S02]  /*15420*/  IMAD.MOV.U32 R213, RZ, RZ, R13 ;  /* 0x000000ffffd57224 */ /* 0x000fe400078e000d */
[----:B------:R-:W-:Y:S01]  /*15430*/  IMAD.MOV.U32 R217, RZ, RZ, R17 ;  /* 0x000000ffffd97224 */ /* 0x000fe200078e0011 */
[----:B------:R0:W-:Y:S03]  /*15440*/  SYNCS.ARRIVE.TRANS64.RED.A1T0 RZ, [R21+URZ], RZ ;  /* 0x000000ff15ff79a7 */ /* 0x0001e6000810043f */
[----:B------:R-:W-:Y:S05]  /*15450*/  @P1 BRA `(.L_x_5955) ;  /* 0xffffffd400d01947 */ /* 0x000fea000383ffff */
.L_x_5934:
[----:B------:R-:W-:Y:S05]  /*15460*/  BSYNC B0 ;  /* 0x0000000000007941 */ /* 0x000fea0003800000 */
.L_x_5933:
        /* <DEDUP_REMOVED lines=100> */
[-C--:B------:R-:W-:Y:S01]  /*15ab0*/  FMUL.FTZ R46, R46, R0.reuse ;  /* 0x000000002e2e7220 */ /* 0x080fe20000410000 */
        /* <DEDUP_REMOVED lines=68> */
.L_x_5809:
[----:B------:R-:W-:Y:S05]  /*15f00*/  BSYNC B7 ;  /* 0x0000000000077941 */ /* 0x000fea0003800000 */
.L_x_5797:
[----:B------:R-:W2:Y:S08]  /*15f10*/  S2UR UR4, SR_CgaCtaId ;  /* 0x00000000000479c3 */ /* 0x000eb00000008800 */
[----:B------:R-:W-:Y:S01]  /*15f20*/  BAR.SYNC.DEFER_BLOCKING 0x5, 0x180 ;  /* 0x0146000000007b1d */ /* 0x000fe20000010000 */
[----:B------:R-:W-:-:S05]  /*15f30*/  MOV R2, 0x400 ;  /* 0x0000040000027802 */ /* 0x000fca0000000f00 */
[----:B------:R-:W-:Y:S01]  /*15f40*/  BSSY B0, `(.L_x_5956) ;  /* 0x00004e7000007945 */ /* 0x000fe20003800000 */
[----:B--2---:R-:W-:-:S05]  /*15f50*/  IMAD.U32 R186, RZ, RZ, UR4 ;  /* 0x00000004ffba7e24 */ /* 0x004fca000f8e00ff */
[----:B------:R-:W-:-:S05]  /*15f60*/  LEA R2, R186, R2, 0x18 ;  /* 0x00000002ba027211 */ /* 0x000fca00078ec0ff */
[----:B-----5:R2:W4:Y:S01]  /*15f70*/  LDS.128 R80, [R2+0x28cd0] ;  /* 0x028cd00002507984 */ /* 0x0205220000000c00 */
[----:B------:R-:W-:Y:S06]  /*15f80*/  BAR.ARV 0x4, 0x180 ;  /* 0x0106000000007b1d */ /* 0x000fec0000002000 */
[----:B------:R-:W-:Y:S05]  /*15f90*/  @P0 BRA `(.L_x_5957) ;  /* 0x0000003c00800947 */ /* 0x000fea0003800000 */
[----:B------:R-:W1:Y:S01]  /*15fa0*/  LDL R3, [R1+0x68] ;  /* 0x0000680001037983 */ /* 0x000e620000100800 */
[----:B------:R-:W2:Y:S01]  /*15fb0*/  S2R R0, SR_SWINHI ;  /* 0x0000000000007919 */ /* 0x000ea20000002f00 */
[----:B---3--:R-:W-:Y:S01]  /*15fc0*/  F2FP.BF16.F32.PACK_AB R10, R29, R28 ;  /* 0x0000001c1d0a723e */ /* 0x008fe200000010ff */
[----:B------:R-:W-:Y:S01]  /*15fd0*/  ULDC.64 UR4, c[0x0][0xc08] ;  /* 0x0003020000047ab9 */ /* 0x000fe20000000a00 */
[----:B0-----:R-:W-:Y:S01]  /*15fe0*/  F2FP.BF16.F32.PACK_AB R11, R31, R30 ;  /* 0x0000001e1f0b723e */ /* 0x001fe200000010ff */
[----:B------:R-:W3:Y:S01]  /*15ff0*/  LDL R157, [R1+0x50] ;  /* 0x00005000019d7983 */ /* 0x000ee20000100800 */
[----:B------:R-:W-:Y:S01]  /*16000*/  F2FP.BF16.F32.PACK_AB R12, R33, R32 ;  /* 0x00000020210c723e */ /* 0x000fe200000010ff */
[----:B------:R-:W-:Y:S01]  /*16010*/  ULDC.64 UR6, c[0x0][0xc00] ;  /* 0x0003000000067ab9 */ /* 0x000fe20000000a00 */
[----:B------:R-:W-:Y:S02]  /*16020*/  MOV R152, R2 ;  /* 0x0000000200987202 */ /* 0x000fe40000000f00 */
[----:B--2---:R-:W-:-:S02]  /*16030*/  MOV R153, R0 ;  /* 0x0000000000997202 */ /* 0x004fc40000000f00 */
[----:B------:R-:W-:Y:S02]  /*16040*/  F2FP.BF16.F32.PACK_AB R13, R35, R34 ;  /* 0x00000022230d723e */ /* 0x000fe400000010ff */
[----:B------:R-:W-:Y:S02]  /*16050*/  F2FP.BF16.F32.PACK_AB R14, R37, R36 ;  /* 0x00000024250e723e */ /* 0x000fe400000010ff */
[----:B------:R-:W-:Y:S01]  /*16060*/  F2FP.BF16.F32.PACK_AB R15, R39, R38 ;  /* 0x00000026270f723e */ /* 0x000fe200000010ff */
[----:B------:R-:W-:Y:S01]  /*16070*/  BAR.SYNC.DEFER_BLOCKING 0x1, 0x100 ;  /* 0x0044000000007b1d */ /* 0x000fe20000010000 */
[----:B-1----:R-:W-:-:S03]  /*16080*/  IMAD.WIDE R20, R3, 0x2, R152 ;  /* 0x0000000203147825 */ /* 0x002fc600078e0298 */
        /* <DEDUP_REMOVED lines=152> */
[----:B------:R-:W-:Y:S02]  /*16a10*/  IADD3 R0, P0, R20, 0x6060, RZ ;  /* 0x0000606014007810 */ /* 0x000fe40007f1e0ff */
[----:B------:R-:W-:Y:S02]  /*16a20*/  MOV R3, R8 ;  /* 0x0000000800037202 */ /* 0x000fe40000000f00 */
[----:B------:R-:W-:Y:S01]  /*16a30*/  F2FP.BF16.F32.PACK_AB R8, R137, R136 ;  /* 0x000000888908723e */ /* 0x000fe200000010ff */
[----:B------:R-:W-:Y:S01]  /*16a40*/  IMAD.X R21, RZ, RZ, R21, P0 ;  /* 0x000000ffff157224 */ /* 0x000fe200000e0615 */
[----:B------:R-:W-:Y:S02]  /*16a50*/  F2FP.BF16.F32.PACK_AB R9, R139, R138 ;  /* 0x0000008a8b09723e */ /* 0x000fe400000010ff */
[----:B------:R-:W-:-:S02]  /*16a60*/  F2FP.BF16.F32.PACK_AB R10, R141, R140 ;  /* 0x0000008c8d0a723e */ /* 0x000fc400000010ff */
[----:B------:R-:W-:Y:S02]  /*16a70*/  F2FP.BF16.F32.PACK_AB R11, R143, R142 ;  /* 0x0000008e8f0b723e */ /* 0x000fe400000010ff */
[----:B------:R-:W-:-:S03]  /*16a80*/  ISETP.NE.U32.AND P0, PT, RZ, UR4, PT ;  /* 0x00000004ff007c0c */ /* 0x000fc6000bf05070 */
[----:B------:R0:W-:Y:S01]  /*16a90*/  STSM.16.M88.4 [R3], R8 ;  /* 0x0000000803007844 */ /* 0x0001e20000000200 */
[----:B------:R-:W-:Y:S02]  /*16aa0*/  ISETP.NE.AND.EX P0, PT, RZ, UR5, PT, P0 ;  /* 0x00000005ff007c0c */ /* 0x000fe4000bf05300 */
[----:B------:R-:W-:Y:S02]  /*16ab0*/  F2FP.BF16.F32.PACK_AB R12, R145, R144 ;  /* 0x00000090910c723e */ /* 0x000fe400000010ff */
[----:B0-----:R-:W-:-:S09]  /*16ac0*/  LOP3.LUT R3, R0, 0x380, RZ, 0xc0, !PT ;  /* 0x0000038000037812 */ /* 0x001fd200078ec0ff */
[----:B------:R-:W3:Y:S01]  /*16ad0*/  @P0 LDC.64 R10, c[0x0][0xc08] ;  /* 0x00030200ff0a0b82 */ /* 0x000ee20000000a00 */
[----:B------:R-:W-:-:S04]  /*16ae0*/  SHF.R.U64 R3, R3, 0x3, RZ ;  /* 0x0000000303037819 */ /* 0x000fc800000012ff */
[----:B------:R-:W-:Y:S02]  /*16af0*/  LOP3.LUT R20, R3, R0, RZ, 0x3c, !PT ;  /* 0x0000000003147212 */ /* 0x000fe400078e3cff */
[----:B------:R-:W-:Y:S02]  /*16b00*/  F2FP.BF16.F32.PACK_AB R13, R147, R146 ;  /* 0x00000092930d723e */ /* 0x000fe400000010ff */
[----:B------:R-:W-:Y:S02]  /*16b10*/  MOV R20, R20 ;  /* 0x0000001400147202 */ /* 0x000fe40000000f00 */
[----:B------:R-:W-:Y:S02]  /*16b20*/  F2FP.BF16.F32.PACK_AB R14, R149, R148 ;  /* 0x00000094950e723e */ /* 0x000fe400000010ff */
[----:B------:R-:W-:-:S05]  /*16b30*/  F2FP.BF16.F32.PACK_AB R15, R151, R150 ;  /* 0x00000096970f723e */ /* 0x000fca00000010ff */
[----:B------:R0:W-:Y:S01]  /*16b40*/  STSM.16.M88.4 [R20], R12 ;  /* 0x0000000c14007844 */ /* 0x0001e20000000200 */
[----:B------:R-:W-:Y:S02]  /*16b50*/  ULDC UR4, c[0x0][0xa88] ;  /* 0x0002a20000047ab9 */ /* 0x000fe40000000800 */
[----:B------:R-:W-:Y:S02]  /*16b60*/  IMAD.U32 R8, RZ, RZ, UR4 ;  /* 0x00000004ff087e24 */ /* 0x000fe4000f8e00ff */
[----:B---3--:R-:W-:Y:S01]  /*16b70*/  @P0 IMAD.WIDE R10, R157, 0x4, R10 ;  /* 0x000000049d0a0825 */ /* 0x008fe200078e020a */
[----:B------:R-:W-:Y:S01]  /*16b80*/  BAR.SYNC.DEFER_BLOCKING 0x1, 0x100 ;  /* 0x0044000000007b1d */ /* 0x000fe20000010000 */
[----:B------:R-:W-:-:S04]  /*16b90*/  ISETP.NE.U32.AND P1, PT, RZ, UR6, PT ;  /* 0x00000006ff007c0c */ /* 0x000fc8000bf25070 */
[----:B------:R-:W-:Y:S01]  /*16ba0*/  ISETP.NE.AND.EX P1, PT, RZ, UR7, PT, P1 ;  /* 0x00000007ff007c0c */ /* 0x000fe2000bf25310 */
[----:B------:R1:W5:Y:S02]  /*16bb0*/  @P0 LDG.E R8, desc[UR40][R10.64] ;  /* 0x000000280a080981 */ /* 0x000364000c1e1900 */
[----:B-1----:R-:W1:Y:S01]  /*16bc0*/  LDC.64 R10, c[0x0][0xc00] ;  /* 0x00030000ff0a7b82 */ /* 0x002e620000000a00 */
[----:B------:R-:W-:Y:S02]  /*16bd0*/  IMAD.MOV.U32 R3, RZ, RZ, RZ ;  /* 0x000000ffff037224 */ /* 0x000fe400078e00ff */
[----:B-1----:R-:W-:-:S07]  /*16be0*/  IMAD.WIDE R10, R157, 0x4, R10 ;  /* 0x000000049d0a7825 */ /* 0x002fce00078e020a */
[----:B------:R0:W5:Y:S01]  /*16bf0*/  @P1 LDG.E R3, desc[UR40][R10.64] ;  /* 0x000000280a031981 */ /* 0x000162000c1e1900 */
[----:B------:R-:W-:Y:S05]  /*16c00*/  @P0 BRA `(.L_x_5958) ;  /* 0x0000000000100947 */ /* 0x000fea0003800000 */
[----:B------:R-:W-:Y:S05]  /*16c10*/  @!P1 BRA `(.L_x_5958) ;  /* 0x00000000000c9947 */ /* 0x000fea0003800000 */
[----:B-----5:R-:W2:Y:S04]  /*16c20*/  LDG.E R8, desc[UR40][R10.64] ;  /* 0x000000280a087981 */ /* 0x020ea8000c1e1900 */
[----:B0-----:R-:W2:Y:S02]  /*16c30*/  LDG.E R10, desc[UR40][R10.64+0x4] ;  /* 0x000004280a0a7981 */ /* 0x001ea4000c1e1900 */
[----:B--2---:R-:W-:-:S07]  /*16c40*/  IMAD.IADD R8, R10, 0x1, -R8 ;  /* 0x000000010a087824 */ /* 0x004fce00078e0a08 */
.L_x_5958:
[----:B------:R-:W2:Y:S01]  /*16c50*/  LDL R0, [R1+0x5c] ;  /* 0x00005c0001007983 */ /* 0x000ea20000100800 */
[----:B------:R-:W-:-:S03]  /*16c60*/  ULDC UR4, c[0x0][0xad4] ;  /* 0x0002b50000047ab9 */ /* 0x000fc60000000800 */
[----:B------:R-:W3:Y:S04]  /*16c70*/  LDL.LU R9, [R1+0x4c] ;  /* 0x00004c0001097983 */ /* 0x000ee80000300800 */
[----:B--2---:R-:W1:Y:S01]  /*16c80*/  SHFL.IDX PT, R0, R0, RZ, 0x1f ;  /* 0x00001fff00007589 */ /* 0x004e6200000e0000 */
[----:B---3--:R-:W-:-:S04]  /*16c90*/  ISETP.NE.AND P1, PT, R9, RZ, PT ;  /* 0x000000ff0900720c */ /* 0x008fc80003f25270 */
[----:B------:R-:W-:Y:S02]  /*16ca0*/  SEL R9, R9, UR4, P1 ;  /* 0x0000000409097c07 */ /* 0x000fe40008800000 */
[----:B-1----:R-:W-:Y:S02]  /*16cb0*/  ISETP.NE.AND P0, PT, R0, RZ, PT ;  /* 0x000000ff0000720c */ /* 0x002fe40003f05270 */
[----:B-----5:R-:W-:-:S11]  /*16cc0*/  SHF.R.S32.HI R0, RZ, 0x1f, R3 ;  /* 0x0000001fff007819 */ /* 0x020fd60000011403 */
[----:B------:R-:W-:Y:S05]  /*16cd0*/  @P0 BRA `(.L_x_5959) ;  /* 0x0000000000fc0947 */ /* 0x000fea0003800000 */
[----:B----4-:R-:W2:Y:S04]  /*16ce0*/  LDL R80, [R1+0x54] ;  /* 0x0000540001507983 */ /* 0x010ea80000100800 */
[----:B------:R-:W3:Y:S01]  /*16cf0*/  LDL R158, [R1+0x64] ;  /* 0x00006400019e7983 */ /* 0x000ee20000100800 */
[----:B0-----:R-:W-:Y:S01]  /*16d00*/  IMAD.MOV.U32 R14, RZ, RZ, 0x9b8 ;  /* 0x000009b8ff0e7424 */ /* 0x001fe200078e00ff */
[----:B------:R-:W-:Y:S01]  /*16d10*/  ISETP.GT.AND P1, PT, R9, 0x1, PT ;  /* 0x000000010900780c */ /* 0x000fe20003f24270 */
[----:B------:R-:W0:Y:S01]  /*16d20*/  LDC R156, c[0x0][0xbe8] ;  /* 0x0002fa00ff9c7b82 */ /* 0x000e220000000800 */
[----:B------:R-:W-:Y:S01]  /*16d30*/  ISETP.NE.U32.AND P0, PT, RZ, UR6, PT ;  /* 0x00000006ff007c0c */ /* 0x000fe2000bf05070 */
[----:B------:R-:W-:Y:S01]  /*16d40*/  IMAD.IADD R23, R206, 0x1, R196 ;  /* 0x00000001ce177824 */ /* 0x000fe200078e02c4 */
[----:B------:R-:W-:-:S02]  /*16d50*/  SEL R14, R14, 0x978, P1 ;  /* 0x000009780e0e7807 */ /* 0x000fc40000800000 */
[----:B------:R-:W-:Y:S02]  /*16d60*/  ISETP.NE.AND.EX P0, PT, RZ, UR7, PT, P0 ;  /* 0x00000007ff007c0c */ /* 0x000fe4000bf05300 */
[----:B------:R-:W-:Y:S01]  /*16d70*/  SHF.R.S32.HI R15, RZ, 0x1f, R157 ;  /* 0x0000001fff0f7819 */ /* 0x000fe2000001149d */
[----:B------:R-:W1:Y:S01]  /*16d80*/  LDC.64 R12, c[0x0][R14+0x220] ;  /* 0x000088000e0c7b82 */ /* 0x000e620000000a00 */
[----:B------:R-:W-:Y:S02]  /*16d90*/  SEL R20, R157, RZ, !P0 ;  /* 0x000000ff9d147207 */ /* 0x000fe40004000000 */
[----:B------:R-:W-:-:S05]  /*16da0*/  SEL R15, R15, RZ, !P0 ;  /* 0x000000ff0f0f7207 */ /* 0x000fca0004000000 */
[----:B------:R-:W4:Y:S01]  /*16db0*/  LDC.64 R10, c[0x0][R14+0x218] ;  /* 0x000086000e0a7b82 */ /* 0x000f220000000a00 */
[----:B0-----:R-:W-:Y:S01]  /*16dc0*/  ISETP.NE.AND P0, PT, R156, 0x1, PT ;  /* 0x000000019c00780c */ /* 0x001fe20003f05270 */
[----:B-1----:R-:W-:-:S04]  /*16dd0*/  IMAD R13, R13, R20, RZ ;  /* 0x000000140d0d7224 */ /* 0x002fc800078e02ff */
[C---:B------:R-:W-:Y:S02]  /*16de0*/  IMAD R15, R12.reuse, R15, R13 ;  /* 0x0000000f0c0f7224 */ /* 0x040fe400078e020d */
[----:B------:R-:W-:-:S04]  /*16df0*/  IMAD.WIDE.U32 R12, R12, R20, RZ ;  /* 0x000000140c0c7225 */ /* 0x000fc800078e00ff */
[-C--:B----4-:R-:W-:Y:S02]  /*16e00*/  IMAD R20, R11, R188.reuse, RZ ;  /* 0x000000bc0b147224 */ /* 0x090fe400078e02ff */
[----:B------:R-:W-:-:S04]  /*16e10*/  IMAD.WIDE.U32 R10, R10, R188, RZ ;  /* 0x000000bc0a0a7225 */ /* 0x000fc800078e00ff */
[----:B------:R-:W-:Y:S01]  /*16e20*/  IMAD.IADD R20, R11, 0x1, R20 ;  /* 0x000000010b147824 */ /* 0x000fe200078e0214 */
[----:B------:R-:W-:Y:S01]  /*16e30*/  IADD3 R21, P2, P3, R12, R10, R3 ;  /* 0x0000000a0c157210 */ /* 0x000fe20007b5e003 */
[----:B------:R-:W0:Y:S01]  /*16e40*/  @P0 LDC R11, c[0x0][0xbec] ;  /* 0x0002fb00ff0b0b82 */ /* 0x000e220000000800 */
[----:B------:R-:W-:-:S05]  /*16e50*/  IMAD.IADD R15, R13, 0x1, R15 ;  /* 0x000000010d0f7824 */ /* 0x000fca00078e020f */
[----:B------:R-:W-:Y:S01]  /*16e60*/  IADD3.X R15, R15, R20, R0, P2, P3 ;  /* 0x000000140f0f7210 */ /* 0x000fe200017e6400 */
[----:B------:R-:W-:Y:S01]  /*16e70*/  IMAD.MOV.U32 R20, RZ, RZ, R23 ;  /* 0x000000ffff147224 */ /* 0x000fe200078e0017 */
[----:B------:R-:W1:Y:S01]  /*16e80*/  @P0 LDC R10, c[0x0][0xbf0] ;  /* 0x0002fc00ff0a0b82 */ /* 0x000e620000000800 */
[----:B0-----:R-:W-:-:S05]  /*16e90*/  @P0 IMAD.HI.U32 R11, R23, R11, RZ ;  /* 0x0000000b170b0227 */ /* 0x001fca00078e00ff */
[----:B-1----:R-:W-:Y:S02]  /*16ea0*/  @P0 SHF.R.U32.HI R20, RZ, R10, R11 ;  /* 0x0000000aff140219 */ /* 0x002fe4000001160b */
[----:B------:R-:W0:Y:S01]  /*16eb0*/  LDC.64 R10, c[0x0][R14+0x228] ;  /* 0x00008a000e0a7b82 */ /* 0x000e220000000a00 */
[----:B--2---:R-:W-:-:S05]  /*16ec0*/  SEL R80, R80, RZ, P1 ;  /* 0x000000ff50507207 */ /* 0x004fca0000800000 */
        /* <DEDUP_REMOVED lines=9> */
[----:B------:R-:W-:-:S02]  /*16f60*/  IMAD.IADD R15, R194, 0x1, R196 ;  /* 0x00000001c20f7824 */ /* 0x000fc400078e02c4 */
[----:B0-----:R-:W-:Y:S01]  /*16f70*/  SHF.R.S32.HI R14, RZ, 0x1f, R21 ;  /* 0x0000001fff0e7819 */ /* 0x001fe20000011415 */
        /* <DEDUP_REMOVED lines=21> */
.L_x_5959:
        /* <DEDUP_REMOVED lines=9> */
[----:B------:R-:W-:-:S04]  /*17160*/  SHF.R.S32.HI R4, RZ, 0x1f, R21 ;  /* 0x0000001fff047819 */ /* 0x000fc80000011415 */
[----:B------:R-:W-:-:S04]  /*17170*/  LEA.HI R23, R4, R21, RZ, 0x3 ;  /* 0x0000001504177211 */ /* 0x000fc800078f18ff */
[----:B0-----:R-:W-:-:S05]  /*17180*/  SHF.R.S32.HI R20, RZ, 0x3, R23 ;  /* 0x00000003ff147819 */ /* 0x001fca0000011417 */
[----:B------:R-:W-:-:S04]  /*17190*/  IMAD R5, R20, 0x40, R199 ;  /* 0x0000004014057824 */ /* 0x000fc800078e02c7 */
[----:B------:R-:W-:-:S03]  /*171a0*/  IMAD.WIDE R152, R5, 0x2, R152 ;  /* 0x0000000205987825 */ /* 0x000fc600078e0298 */
[----:B------:R-:W-:Y:S01]  /*171b0*/  IADD3 R37, P0, R152, 0x5000, RZ ;  /* 0x0000500098257810 */ /* 0x000fe20007f1e0ff */
[----:B------:R-:W-:Y:S01]  /*171c0*/  IMAD R0, R0, UR4, RZ ;  /* 0x0000000400007c24 */ /* 0x000fe2000f8e02ff */
[----:B------:R-:W-:Y:S02]  /*171d0*/  IADD3 R41, P1, R152, 0x6000, RZ ;  /* 0x0000600098297810 */ /* 0x000fe40007f3e0ff */
[----:B------:R-:W-:Y:S01]  /*171e0*/  LOP3.LUT R36, R37, 0x380, RZ, 0xc0, !PT ;  /* 0x0000038025247812 */ /* 0x000fe200078ec0ff */
[----:B------:R-:W-:Y:S01]  /*171f0*/  IMAD R87, R3, UR5, R0 ;  /* 0x0000000503577c24 */ /* 0x000fe2000f8e0200 */
[----:B------:R-:W-:Y:S02]  /*17200*/  LOP3.LUT R40, R41, 0x380, RZ, 0xc0, !PT ;  /* 0x0000038029287812 */ /* 0x000fe400078ec0ff */
[----:B------:R-:W-:Y:S01]  /*17210*/  SHF.R.U64 R36, R36, 0x3, RZ ;  /* 0x0000000324247819 */ /* 0x000fe200000012ff */
[----:B-1----:R-:W-:Y:S01]  /*17220*/  IMAD.WIDE.U32 R10, R3, UR4, RZ ;  /* 0x00000004030a7c25 */ /* 0x002fe2000f8e00ff */
[----:B------:R-:W-:Y:S01]  /*17230*/  LOP3.LUT R0, R23, 0xfffffff8, RZ, 0xc0, !PT ;  /* 0xfffffff817007812 */ /* 0x000fe200078ec0ff */
[----:B------:R-:W-:Y:S01]  /*17240*/  ULDC.64 UR4, c[0x0][0xae8] ;  /* 0x0002ba0000047ab9 */ /* 0x000fe20000000a00 */
[----:B------:R-:W-:Y:S01]  /*17250*/  LOP3.LUT R36, R36, R37, RZ, 0x3c, !PT ;  /* 0x0000002524247212 */ /* 0x000fe200078e3cff */
[----:B------:R-:W-:Y:S01]  /*17260*/  IMAD.X R37, RZ, RZ, R153, P0 ;  /* 0x000000ffff257224 */ /* 0x000fe200000e0699 */
[----:B------:R-:W-:-:S02]  /*17270*/  IADD3 R65, P0, R152, 0xc000, RZ ;  /* 0x0000c00098417810 */ /* 0x000fc40007f1e0ff */
[----:B------:R-:W-:Y:S02]  /*17280*/  IADD3 R45, P2, R152, 0x7000, RZ ;  /* 0x00007000982d7810 */ /* 0x000fe40007f5e0ff */
[----:B------:R-:W-:Y:S01]  /*17290*/  LOP3.LUT R64, R65, 0x380, RZ, 0xc0, !PT ;  /* 0x0000038041407812 */ /* 0x000fe200078ec0ff */
[----:B------:R-:W-:Y:S01]  /*172a0*/  IMAD.IADD R11, R11, 0x1, R87 ;  /* 0x000000010b0b7824 */ /* 0x000fe200078e0257 */
[----:B------:R-:W-:Y:S01]  /*172b0*/  SHF.R.U64 R40, R40, 0x3, RZ ;  /* 0x0000000328287819 */ /* 0x000fe200000012ff */
[----:B------:R-:W-:Y:S01]  /*172c0*/  IMAD.IADD R3, R21, 0x1, -R0 ;  /* 0x0000000115037824 */ /* 0x000fe200078e0a00 */
[----:B------:R-:W-:Y:S01]  /*172d0*/  SHF.R.U64 R64, R64, 0x3, RZ ;  /* 0x0000000340407819 */ /* 0x000fe200000012ff */
[----:B------:R-:W-:Y:S01]  /*172e0*/  IMAD.WIDE.U32 R10, R188, UR4, R10 ;  /* 0x00000004bc0a7c25 */ /* 0x000fe2000f8e000a */
[----:B------:R-:W-:Y:S01]  /*172f0*/  LOP3.LUT R44, R45, 0x380, RZ, 0xc0, !PT ;  /* 0x000003802d2c7812 */ /* 0x000fe200078ec0ff */
        /* <DEDUP_REMOVED lines=8> */
[----:B------:R-:W-:Y:S01]  /*17380*/  LOP3.LUT R40, R40, R41, RZ, 0x3c, !PT ;  /* 0x0000002928287212 */ /* 0x000fe200078e3cff */
[C---:B------:R-:W-:Y:S01]  /*17390*/  VIADD R166, R199.reuse, 0x40 ;  /* 0x00000040c7a67836 */ /* 0x040fe20000000000 */
[----:B------:R-:W-:Y:S01]  /*173a0*/  IADD3 R13, P3, R152, 0x1000, RZ ;  /* 0x00001000980d7810 */ /* 0x000fe20007f7e0ff */
[C---:B------:R-:W-:Y:S01]  /*173b0*/  VIADD R164, R199.reuse, 0x80 ;  /* 0x00000080c7a47836 */ /* 0x040fe20000000000 */
[----:B------:R-:W-:Y:S01]  /*173c0*/  SHF.R.U64 R44, R44, 0x3, RZ ;  /* 0x000000032c2c7819 */ /* 0x000fe200000012ff */
[----:B------:R-:W-:Y:S01]  /*173d0*/  VIADD R162, R199, 0xc0 ;  /* 0x000000c0c7a27836 */ /* 0x000fe20000000000 */
[----:B------:R-:W-:Y:S01]  /*173e0*/  LOP3.LUT R12, R13, 0x380, RZ, 0xc0, !PT ;  /* 0x000003800d0c7812 */ /* 0x000fe200078ec0ff */
[----:B------:R-:W0:Y:S01]  /*173f0*/  @P0 LDC R84, c[0x0][0xbec] ;  /* 0x0002fb00ff540b82 */ /* 0x000e220000000800 */
[----:B------:R-:W-:Y:S01]  /*17400*/  IADD3 R25, P4, R152, 0x2000, RZ ;  /* 0x0000200098197810 */ /* 0x000fe20007f9e0ff */
[C---:B------:R-:W-:Y:S01]  /*17410*/  VIADD R160, R199.reuse, 0x100 ;  /* 0x00000100c7a07836 */ /* 0x040fe20000000000 */
[----:B------:R-:W-:Y:S01]  /*17420*/  LOP3.LUT R44, R44, R45, RZ, 0x3c, !PT ;  /* 0x0000002d2c2c7212 */ /* 0x000fe200078e3cff */
[----:B------:R-:W-:Y:S01]  /*17430*/  VIADD R158, R199, 0x140 ;  /* 0x00000140c79e7836 */ /* 0x000fe20000000000 */
[----:B------:R-:W-:Y:S01]  /*17440*/  SHF.R.U64 R12, R12, 0x3, RZ ;  /* 0x000000030c0c7819 */ /* 0x000fe200000012ff */
[----:B------:R-:W5:Y:S01]  /*17450*/  LD.E.128 R64, desc[UR40][R64.64] ;  /* 0x0000002840407980 */ /* 0x000f62000c101d00 */
[----:B------:R-:W-:Y:S01]  /*17460*/  IADD3 R29, P5, R152, 0x3000, RZ ;  /* 0x00003000981d7810 */ /* 0x000fe20007fbe0ff */
[----:B------:R-:W1:Y:S01]  /*17470*/  @P0 LDC R86, c[0x0][0xbf0] ;  /* 0x0002fc00ff560b82 */ /* 0x000e620000000800 */
[----:B----4-:R-:W-:Y:S01]  /*17480*/  IMAD R80, R0, UR4, RZ ;  /* 0x0000000400507c24 */ /* 0x010fe2000f8e02ff */
[----:B------:R-:W-:Y:S01]  /*17490*/  LOP3.LUT R12, R12, R13, RZ, 0x3c, !PT ;  /* 0x0000000d0c0c7212 */ /* 0x000fe200078e3cff */
[----:B------:R-:W-:Y:S01]  /*174a0*/  IMAD.IADD R23, R196, 0x1, R3 ;  /* 0x00000001c4177824 */ /* 0x000fe200078e0203 */
[C---:B------:R-:W-:Y:S01]  /*174b0*/  IADD3 R33, P6, R152.reuse, 0x4000, RZ ;  /* 0x0000400098217810 */ /* 0x040fe20007fde0ff */
[----:B------:R-:W-:Y:S01]  /*174c0*/  IMAD.X R41, RZ, RZ, R153, P1 ;  /* 0x000000ffff297224 */ /* 0x000fe200008e0699 */
[----:B------:R-:W-:Y:S01]  /*174d0*/  IADD3 R69, P1, R152, 0xd000, RZ ;  /* 0x0000d00098457810 */ /* 0x000fe20007f3e0ff */
[----:B------:R-:W-:Y:S01]  /*174e0*/  IMAD.WIDE.U32 R10, R9, UR4, R10 ;  /* 0x00000004090a7c25 */ /* 0x000fe2000f8e000a */
[----:B------:R-:W2:Y:S01]  /*174f0*/  LDC R0, c[0x0][0xac8] ;  /* 0x0002b200ff007b82 */ /* 0x000ea20000000800 */
[----:B------:R-:W-:-:S02]  /*17500*/  LOP3.LUT R24, R25, 0x380, RZ, 0xc0, !PT ;  /* 0x0000038019187812 */ /* 0x000fc400078ec0ff */
[----:B------:R-:W-:Y:S01]  /*17510*/  IMAD R21, R9, UR5, R80 ;  /* 0x0000000509157c24 */ /* 0x000fe2000f8e0250 */
[----:B------:R-:W-:Y:S01]  /*17520*/  LOP3.LUT R68, R69, 0x380, RZ, 0xc0, !PT ;  /* 0x0000038045447812 */ /* 0x000fe200078ec0ff */
[--C-:B------:R-:W-:Y:S01]  /*17530*/  IMAD.X R45, RZ, RZ, R153.reuse, P2 ;  /* 0x000000ffff2d7224 */ /* 0x100fe200010e0699 */
[----:B------:R-:W-:Y:S01]  /*17540*/  IADD3 R73, P2, R152, 0xe000, RZ ;  /* 0x0000e00098497810 */ /* 0x000fe20007f5e0ff */
[----:B------:R-:W-:Y:S01]  /*17550*/  IMAD.X R13, RZ, RZ, R153, P3 ;  /* 0x000000ffff0d7224 */ /* 0x000fe200018e0699 */
[----:B------:R-:W-:Y:S01]  /*17560*/  SHF.R.U64 R68, R68, 0x3, RZ ;  /* 0x0000000344447819 */ /* 0x000fe200000012ff */
[----:B0-----:R-:W-:Y:S01]  /*17570*/  @P0 IMAD.HI.U32 R3, R23, R84, RZ ;  /* 0x0000005417030227 */ /* 0x001fe200078e00ff */
[----:B------:R-:W-:Y:S01]  /*17580*/  LOP3.LUT R72, R73, 0x380, RZ, 0xc0, !PT ;  /* 0x0000038049487812 */ /* 0x000fe200078ec0ff */
[----:B------:R-:W-:Y:S01]  /*17590*/  ULDC.64 UR4, c[0x0][0xae0] ;  /* 0x0002b80000047ab9 */ /* 0x000fe20000000a00 */
[----:B------:R-:W-:Y:S01]  /*175a0*/  LOP3.LUT R68, R68, R69, RZ, 0x3c, !PT ;  /* 0x0000004544447212 */ /* 0x000fe200078e3cff */
[----:B------:R-:W-:Y:S01]  /*175b0*/  IMAD.MOV.U32 R9, RZ, RZ, R23 ;  /* 0x000000ffff097224 */ /* 0x000fe200078e0017 */
[----:B------:R-:W-:Y:S01]  /*175c0*/  IADD3 R49, P3, R152, 0x8000, RZ ;  /* 0x0000800098317810 */ /* 0x000fe20007f7e0ff */
[----:B------:R-:W-:Y:S01]  /*175d0*/  IMAD.X R69, RZ, RZ, R153, P1 ;  /* 0x000000ffff457224 */ /* 0x000fe200008e0699 */
[----:B-1----:R-:W-:Y:S01]  /*175e0*/  @P0 SHF.R.U32.HI R9, RZ, R86, R3 ;  /* 0x00000056ff090219 */ /* 0x002fe20000011603 */
[----:B------:R-:W-:Y:S01]  /*175f0*/  IMAD.IADD R11, R11, 0x1, R21 ;  /* 0x000000010b0b7824 */ /* 0x000fe200078e0215 */
[----:B------:R-:W-:Y:S01]  /*17600*/  SHF.R.U64 R72, R72, 0x3, RZ ;  /* 0x0000000348487819 */ /* 0x000fe200000012ff */
[----:B------:R-:W5:Y:S01]  /*17610*/  LD.E.128 R12, desc[UR40][R12.64] ;  /* 0x000000280c0c7980 */ /* 0x000f62000c101d00 */
[----:B------:R-:W-:Y:S01]  /*17620*/  LOP3.LUT R28, R29, 0x380, RZ, 0xc0, !PT ;  /* 0x000003801d1c7812 */ /* 0x000fe200078ec0ff */
[----:B------:R-:W-:Y:S01]  /*17630*/  IMAD.MOV R80, RZ, RZ, -R9 ;  /* 0x000000ffff507224 */ /* 0x000fe200078e0a09 */
[----:B------:R-:W-:Y:S01]  /*17640*/  LOP3.LUT R32, R33, 0x380, RZ, 0xc0, !PT ;  /* 0x0000038021207812 */ /* 0x000fe200078ec0ff */
[----:B------:R-:W5:Y:S01]  /*17650*/  LD.E.128 R40, desc[UR40][R40.64] ;  /* 0x0000002828287980 */ /* 0x000f62000c101d00 */
[----:B--2---:R-:W-:Y:S01]  /*17660*/  ISETP.GE.AND P1, PT, R166, R0, PT ;  /* 0x00000000a600720c */ /* 0x004fe20003f26270 */
[----:B------:R-:W-:Y:S01]  /*17670*/  IMAD R3, R85, R80, R23 ;  /* 0x0000005055037224 */ /* 0x000fe200078e0217 */
[----:B------:R-:W-:Y:S01]  /*17680*/  SHF.R.S32.HI R23, RZ, 0x1f, R9 ;  /* 0x0000001fff177819 */ /* 0x000fe20000011409 */
[----:B------:R-:W-:Y:S01]  /*17690*/  IMAD R21, R8, R85, RZ ;  /* 0x0000005508157224 */ /* 0x000fe200078e02ff */
[----:B------:R-:W-:Y:S01]  /*176a0*/  LOP3.LUT R48, R49, 0x380, RZ, 0xc0, !PT ;  /* 0x0000038031307812 */ /* 0x000fe200078ec0ff */
[----:B------:R-:W5:Y:S01]  /*176b0*/  LD.E.128 R44, desc[UR40][R44.64] ;  /* 0x000000282c2c7980 */ /* 0x000f62000c101d00 */
[----:B------:R-:W-:Y:S01]  /*176c0*/  LOP3.LUT R72, R72, R73, RZ, 0x3c, !PT ;  /* 0x0000004948487212 */ /* 0x000fe200078e3cff */
[----:B------:R-:W-:Y:S01]  /*176d0*/  IMAD R8, R23, UR4, RZ ;  /* 0x0000000417087c24 */ /* 0x000fe2000f8e02ff */
[----:B------:R-:W-:Y:S01]  /*176e0*/  SEL R23, RZ, 0xffffffff, P1 ;  /* 0xffffffffff177807 */ /* 0x000fe20000800000 */
[----:B------:R-:W-:Y:S01]  /*176f0*/  IMAD.X R73, RZ, RZ, R153, P2 ;  /* 0x000000ffff497224 */ /* 0x000fe200010e0699 */
[----:B------:R-:W-:Y:S01]  /*17700*/  SHF.R.U64 R24, R24, 0x3, RZ ;  /* 0x0000000318187819 */ /* 0x000fe200000012ff */
[----:B------:R-:W5:Y:S01]  /*17710*/  LD.E.128 R68, desc[UR40][R68.64] ;  /* 0x0000002844447980 */ /* 0x000f62000c101d00 */
[----:B------:R-:W-:-:S02]  /*17720*/  SHF.R.U64 R28, R28, 0x3, RZ ;  /* 0x000000031c1c7819 */ /* 0x000fc400000012ff */
[----:B------:R-:W-:Y:S02]  /*17730*/  SHF.R.U64 R32, R32, 0x3, RZ ;  /* 0x0000000320207819 */ /* 0x000fe400000012ff */
[-C--:B------:R-:W-:Y:S02]  /*17740*/  ISETP.GE.AND P0, PT, R164, R0.reuse, PT ;  /* 0x00000000a400720c */ /* 0x080fe40003f06270 */
[----:B------:R-:W-:Y:S01]  /*17750*/  SHF.R.U64 R48, R48, 0x3, RZ ;  /* 0x0000000330307819 */ /* 0x000fe200000012ff */
[----:B------:R-:W-:Y:S01]  /*17760*/  IMAD.WIDE.U32 R10, R9, UR4, R10 ;  /* 0x00000004090a7c25 */ /* 0x000fe2000f8e000a */
[----:B------:R-:W-:Y:S01]  /*17770*/  ISETP.GE.AND P2, PT, R199, R0, PT ;  /* 0x00000000c700720c */ /* 0x000fe20003f46270 */
[----:B------:R-:W5:Y:S01]  /*17780*/  LD.E.128 R72, desc[UR40][R72.64] ;  /* 0x0000002848487980 */ /* 0x000f62000c101d00 */
[----:B------:R-:W-:Y:S01]  /*17790*/  LOP3.LUT R24, R24, R25, RZ, 0x3c, !PT ;  /* 0x0000001918187212 */ /* 0x000fe200078e3cff */
[----:B------:R-:W-:Y:S01]  /*177a0*/  IMAD R85, R9, UR5, R8 ;  /* 0x0000000509557c24 */ /* 0x000fe2000f8e0208 */
[----:B------:R-:W-:Y:S01]  /*177b0*/  LOP3.LUT R28, R28, R29, RZ, 0x3c, !PT ;  /* 0x0000001d1c1c7212 */ /* 0x000fe200078e3cff */
[----:B------:R-:W-:Y:S01]  /*177c0*/  IMAD.SHL.U32 R23, R23, 0x2, RZ ;  /* 0x0000000217177824 */ /* 0x000fe200078e00ff */
[----:B------:R-:W-:Y:S01]  /*177d0*/  LOP3.LUT R32, R32, R33, RZ, 0x3c, !PT ;  /* 0x0000002120207212 */ /* 0x000fe200078e3cff */
[--C-:B------:R-:W-:Y:S01]  /*177e0*/  IMAD.X R25, RZ, RZ, R153.reuse, P4 ;  /* 0x000000ffff197224 */ /* 0x100fe200020e0699 */
[----:B------:R-:W-:Y:S01]  /*177f0*/  SEL R8, RZ, 0x1, P2 ;  /* 0x00000001ff087807 */ /* 0x000fe20001000000 */
[--C-:B------:R-:W-:Y:S01]  /*17800*/  IMAD.X R29, RZ, RZ, R153.reuse, P5 ;  /* 0x000000ffff1d7224 */ /* 0x100fe200028e0699 */
[----:B------:R-:W-:Y:S01]  /*17810*/  SEL R9, RZ, 0xffffffff, P0 ;  /* 0xffffffffff097807 */ /* 0x000fe20000000000 */
[--C-:B------:R-:W-:Y:S01]  /*17820*/  IMAD.X R33, RZ, RZ, R153.reuse, P6 ;  /* 0x000000ffff217224 */ /* 0x100fe200030e0699 */
[----:B------:R-:W-:Y:S01]  /*17830*/  LOP3.LUT R48, R48, R49, RZ, 0x3c, !PT ;  /* 0x0000003130307212 */ /* 0x000fe200078e3cff */
[----:B------:R-:W-:Y:S01]  /*17840*/  IMAD.X R49, RZ, RZ, R153, P3 ;  /* 0x000000ffff317224 */ /* 0x000fe200018e0699 */
[C---:B------:R-:W-:Y:S01]  /*17850*/  IADD3 R53, P4, R152.reuse, 0x9000, RZ ;  /* 0x0000900098357810 */ /* 0x040fe20007f9e0ff */
[----:B------:R-:W-:Y:S01]  /*17860*/  ULDC.64 UR4, c[0x0][0xad8] ;  /* 0x0002b60000047ab9 */ /* 0x000fe20000000a00 */
[----:B------:R-:W-:-:S02]  /*17870*/  IADD3 R57, P5, R152, 0xa000, RZ ;  /* 0x0000a00098397810 */ /* 0x000fc40007fbe0ff */
[C---:B------:R-:W-:Y:S01]  /*17880*/  LOP3.LUT R5, R152.reuse, 0x380, RZ, 0xc0, !PT ;  /* 0x0000038098057812 */ /* 0x040fe200078ec0ff */
[----:B------:R-:W-:Y:S01]  /*17890*/  IMAD.IADD R11, R11, 0x1, R85 ;  /* 0x000000010b0b7824 */ /* 0x000fe200078e0255 */
[----:B------:R-:W-:Y:S01]  /*178a0*/  IADD3 R61, P6, R152, 0xb000, RZ ;  /* 0x0000b000983d7810 */ /* 0x000fe20007fde0ff */
[----:B------:R-:W5:Y:S01]  /*178b0*/  LD.E.128 R24, desc[UR40][R24.64] ;  /* 0x0000002818187980 */ /* 0x000f62000c101d00 */
[----:B------:R-:W-:Y:S02]  /*178c0*/  ISETP.GE.AND P0, PT, R162, R0, PT ;  /* 0x00000000a200720c */ /* 0x000fe40003f06270 */
[----:B------:R-:W-:Y:S01]  /*178d0*/  IADD3 R7, P3, R152, 0xf000, RZ ;  /* 0x0000f00098077810 */ /* 0x000fe20007f7e0ff */
[----:B------:R-:W5:Y:S01]  /*178e0*/  LD.E.128 R28, desc[UR40][R28.64] ;  /* 0x000000281c1c7980 */ /* 0x000f62000c101d00 */
[----:B------:R-:W-:Y:S01]  /*178f0*/  LOP3.LUT R8, R23, 0x2, R8, 0xe2, !PT ;  /* 0x0000000217087812 */ /* 0x000fe200078ee208 */
[----:B------:R-:W-:Y:S01]  /*17900*/  IMAD.SHL.U32 R23, R9, 0x4, RZ ;  /* 0x0000000409177824 */ /* 0x000fe200078e00ff */
[----:B------:R-:W-:Y:S01]  /*17910*/  LOP3.LUT R52, R53, 0x380, RZ, 0xc0, !PT ;  /* 0x0000038035347812 */ /* 0x000fe200078ec0ff */
[----:B------:R-:W-:Y:S01]  /*17920*/  IMAD.X R77, RZ, RZ, R153, P3 ;  /* 0x000000ffff4d7224 */ /* 0x000fe200018e0699 */
[----:B------:R-:W-:Y:S01]  /*17930*/  LOP3.LUT R56, R57, 0x380, RZ, 0xc0, !PT ;  /* 0x0000038039387812 */ /* 0x000fe200078ec0ff */
[----:B------:R-:W5:Y:S01]  /*17940*/  LD.E.128 R32, desc[UR40][R32.64] ;  /* 0x0000002820207980 */ /* 0x000f62000c101d00 */
[----:B------:R-:W-:-:S02]  /*17950*/  LOP3.LUT R60, R61, 0x380, RZ, 0xc0, !PT ;  /* 0x000003803d3c7812 */ /* 0x000fc400078ec0ff */
[----:B------:R-:W-:Y:S01]  /*17960*/  SEL R9, RZ, 0xffffffff, P0 ;  /* 0xffffffffff097807 */ /* 0x000fe20000000000 */
[----:B------:R-:W5:Y:S01]  /*17970*/  LD.E.128 R48, desc[UR40][R48.64] ;  /* 0x0000002830307980 */ /* 0x000f62000c101d00 */
[----:B------:R-:W-:Y:S02]  /*17980*/  LOP3.LUT R6, R7, 0x380, RZ, 0xc0, !PT ;  /* 0x0000038007067812 */ /* 0x000fe400078ec0ff */
[----:B------:R-:W-:Y:S01]  /*17990*/  SHF.R.U64 R52, R52, 0x3, RZ ;  /* 0x0000000334347819 */ /* 0x000fe200000012ff */
[----:B------:R-:W-:Y:S01]  /*179a0*/  IMAD.SHL.U32 R9, R9, 0x8, RZ ;  /* 0x0000000809097824 */ /* 0x000fe200078e00ff */
[----:B------:R-:W-:Y:S02]  /*179b0*/  SHF.R.U64 R56, R56, 0x3, RZ ;  /* 0x0000000338387819 */ /* 0x000fe400000012ff */
[----:B------:R-:W-:Y:S02]  /*179c0*/  SHF.R.U64 R60, R60, 0x3, RZ ;  /* 0x000000033c3c7819 */ /* 0x000fe400000012ff */
[----:B------:R-:W-:-:S02]  /*179d0*/  SHF.R.U64 R5, R5, 0x3, RZ ;  /* 0x0000000305057819 */ /* 0x000fc400000012ff */
[----:B------:R-:W-:Y:S02]  /*179e0*/  SHF.R.U64 R6, R6, 0x3, RZ ;  /* 0x0000000306067819 */ /* 0x000fe400000012ff */
[----:B------:R-:W-:Y:S02]  /*179f0*/  LOP3.LUT R8, R23, 0x4, R8, 0xe2, !PT ;  /* 0x0000000417087812 */ /* 0x000fe400078ee208 */
[----:B------:R-:W-:Y:S02]  /*17a00*/  ISETP.GE.AND P0, PT, R160, R0, PT ;  /* 0x00000000a000720c */ /* 0x000fe40003f06270 */
        /* <DEDUP_REMOVED lines=8> */
[----:B------:R-:W-:Y:S01]  /*17a90*/  SHF.R.S32.HI R23, RZ, 0x1f, R3 ;  /* 0x0000001fff177819 */ /* 0x000fe20000011403 */
[----:B------:R-:W5:Y:S01]  /*17aa0*/  LD.E.128 R52, desc[UR40][R52.64] ;  /* 0x0000002834347980 */ /* 0x000f62000c101d00 */
[----:B------:R-:W-:-:S02]  /*17ab0*/  LOP3.LUT R76, R6, R7, RZ, 0x3c, !PT ;  /* 0x00000007064c7212 */ /* 0x000fc400078e3cff */
[----:B------:R-:W-:Y:S01]  /*17ac0*/  LOP3.LUT R8, R9, 0x8, R8, 0xe2, !PT ;  /* 0x0000000809087812 */ /* 0x000fe200078ee208 */
[----:B------:R-:W-:Y:S01]  /*17ad0*/  IMAD R80, R23, UR4, RZ ;  /* 0x0000000417507c24 */ /* 0x000fe2000f8e02ff */
[----:B------:R-:W-:Y:S01]  /*17ae0*/  SEL R9, RZ, 0xffffffff, P0 ;  /* 0xffffffffff097807 */ /* 0x000fe20000000000 */
[----:B------:R-:W5:Y:S01]  /*17af0*/  LD.E.128 R4, desc[UR40][R4.64] ;  /* 0x0000002804047980 */ /* 0x000f62000c101d00 */
[----:B------:R-:W-:Y:S01]  /*17b00*/  ISETP.GE.AND P0, PT, R158, R0, PT ;  /* 0x000000009e00720c */ /* 0x000fe20003f06270 */
[----:B------:R-:W-:Y:S02]  /*17b10*/  IMAD.WIDE.U32 R10, R3, UR4, R10 ;  /* 0x00000004030a7c25 */ /* 0x000fe4000f8e000a */
[----:B------:R-:W5:Y:S02]  /*17b20*/  LD.E.128 R56, desc[UR40][R56.64] ;  /* 0x0000002838387980 */ /* 0x000f64000c101d00 */
[----:B------:R-:W-:Y:S02]  /*17b30*/  IMAD.SHL.U32 R23, R9, 0x10, RZ ;  /* 0x0000001009177824 */ /* 0x000fe400078e00ff */
[----:B------:R-:W5:Y:S01]  /*17b40*/  LD.E.128 R60, desc[UR40][R60.64] ;  /* 0x000000283c3c7980 */ /* 0x000f62000c101d00 */
[----:B------:R-:W-:-:S03]  /*17b50*/  IMAD R9, R3, UR5, R80 ;  /* 0x0000000503097c24 */ /* 0x000fc6000f8e0250 */
[----:B------:R-:W5:Y:S01]  /*17b60*/  LD.E.128 R76, desc[UR40][R76.64] ;  /* 0x000000284c4c7980 */ /* 0x000f62000c101d00 */
[----:B------:R-:W-:Y:S01]  /*17b70*/  SEL R3, RZ, 0xffffffff, P0 ;  /* 0xffffffffff037807 */ /* 0x000fe20000000000 */
[----:B------:R-:W-:Y:S01]  /*17b80*/  VIADD R156, R199, 0x180 ;  /* 0x00000180c79c7836 */ /* 0x000fe20000000000 */
[----:B------:R-:W-:Y:S01]  /*17b90*/  LOP3.LUT R8, R23, 0x10, R8, 0xe2, !PT ;  /* 0x0000001017087812 */ /* 0x000fe200078ee208 */
[----:B------:R-:W-:Y:S01]  /*17ba0*/  @!PT LDS RZ, [RZ] ;  /* 0x00000000fffff984 */ /* 0x000fe20000000800 */
[----:B------:R-:W-:Y:S01]  /*17bb0*/  @!PT LDS RZ, [RZ] ;  /* 0x00000000fffff984 */ /* 0x000fe20000000800 */
[----:B------:R-:W-:Y:S01]  /*17bc0*/  @!PT LDS RZ, [RZ] ;  /* 0x00000000fffff984 */ /* 0x000fe20000000800 */
[----:B------:R-:W-:Y:S01]  /*17bd0*/  @!PT LDS RZ, [RZ] ;  /* 0x00000000fffff984 */ /* 0x000fe20000000800 */
[----:B------:R0:W-:Y:S06]  /*17be0*/  MEMBAR.ALL.CTA ;  /* 0x0000000000007992 */ /* 0x0001ec0000008000 */
[----:B0-----:R-:W0:Y:S01]  /*17bf0*/  FENCE.VIEW.ASYNC.S ;  /* 0x00000000000073c6 */ /* 0x001e220000000000 */
[----:B------:R-:W-:Y:S01]  /*17c00*/  ULDC.64 UR4, c[0x0][0xa80] ;  /* 0x0002a00000047ab9 */ /* 0x000fe20000000a00 */
[----:B------:R-:W-:Y:S01]  /*17c10*/  IMAD.SHL.U32 R23, R3, 0x20, RZ ;  /* 0x0000002003177824 */ /* 0x000fe200078e00ff */
[----:B------:R-:W-:Y:S01]  /*17c20*/  LEA R80, P1, R10, UR4, 0x1 ;  /* 0x000000040a507c11 */ /* 0x000fe2000f8208ff */
[----:B------:R-:W-:-:S02]  /*17c30*/  IMAD.IADD R3, R11, 0x1, R9 ;  /* 0x000000010b037824 */ /* 0x000fc400078e0209 */
[----:B------:R-:W-:Y:S01]  /*17c40*/  IMAD.IADD R20, R20, 0x1, R196 ;  /* 0x0000000114147824 */ /* 0x000fe200078e02c4 */
[-C--:B------:R-:W-:Y:S01]  /*17c50*/  ISETP.GE.AND P0, PT, R156, R0.reuse, PT ;  /* 0x000000009c00720c */ /* 0x080fe20003f06270 */
[----:B------:R-:W-:Y:S01]  /*17c60*/  VIADD R154, R199, 0x1c0 ;  /* 0x000001c0c79a7836 */ /* 0x000fe20000000000 */
[----:B------:R-:W-:Y:S01]  /*17c70*/  LEA.HI.X R84, R10, UR5, R3, 0x1, P1 ;  /* 0x000000050a547c11 */ /* 0x000fe200088f0c03 */
[----:B------:R-:W-:Y:S01]  /*17c80*/  VIADD R3, R2, 0x28c20 ;  /* 0x00028c2002037836 */ /* 0x000fe20000000000 */
[----:B------:R-:W-:Y:S02]  /*17c90*/  LOP3.LUT R8, R23, 0x20, R8, 0xe2, !PT ;  /* 0x0000002017087812 */ /* 0x000fe400078ee208 */
        /* <DEDUP_REMOVED lines=11> */
[----:B------:R-:W-:Y:S01]  /*17d50*/  VIADD R163, R199, 0xc0 ;  /* 0x000000c0c7a37836 */ /* 0x000fe20000000000 */
        /* <DEDUP_REMOVED lines=28> */
[-C--:B------:R-:W-:Y:S02]  /*17f20*/  @!P1 LEA R10, P6, R158, R8.reuse, 0x1 ;  /* 0x000000089e0a9211 */ /* 0x080fe400078c08ff */
[----:B0-----:R-:W-:Y:S02]  /*17f30*/  @!P5 LEA R4, P4, R164, R8, 0x1 ;  /* 0x00000008a404d211 */ /* 0x001fe400078808ff */
        /* <DEDUP_REMOVED lines=15> */
.L_x_5962:
[----:B------:R-:W-:Y:S05]  /*18030*/  BSYNC B1 ;  /* 0x0000000000017941 */ /* 0x000fea0003800000 */
.L_x_5961:
[----:B------:R-:W-:Y:S01]  /*18040*/  VIADD R20, R20, 0x20 ;  /* 0x0000002014147836 */ /* 0x000fe20000000000 */
[----:B0----5:R0:W3:Y:S04]  /*18050*/  SHFL.IDX PT, R5, R84, 0x1, 0x181f ;  /* 0x00381f0054057f89 */ /* 0x0210e800000e0000 */
        /* <DEDUP_REMOVED lines=21> */
[-C--:B------:R-:W-:Y:S02]  /*181b0*/  @P4 LEA R12, P5, R156, R4.reuse, 0x1 ;  /* 0x000000049c0c4211 */ /* 0x080fe400078a08ff */
        /* <DEDUP_REMOVED lines=14> */
.L_x_5960:
[----:B01----:R-:W2:Y:S01]  /*182a0*/  LDL.LU R12, [R1+0x54] ;  /* 0x00005400010c7983 */ /* 0x003ea20000300800 */
[----:B------:R-:W-:Y:S01]  /*182b0*/  ULDC.64 UR4, c[0x0][0xb08] ;  /* 0x0002c20000047ab9 */ /* 0x000fe20000000a00 */
[----:B------:R-:W0:Y:S01]  /*182c0*/  LDC R13, c[0x0][0xbe8] ;  /* 0x0002fa00ff0d7b82 */ /* 0x000e220000000800 */
[----:B------:R-:W-:Y:S01]  /*182d0*/  IMAD R0, R0, UR4, RZ ;  /* 0x0000000400007c24 */ /* 0x000fe2000f8e02ff */
[----:B------:R-:W-:Y:S01]  /*182e0*/  BSSY B1, `(.L_x_5964) ;  /* 0x0000110000017945 */ /* 0x000fe20003800000 */
[----:B------:R-:W-:-:S04]  /*182f0*/  IMAD.WIDE.U32 R10, R3, UR4, RZ ;  /* 0x00000004030a7c25 */ /* 0x000fc8000f8e00ff */
[----:B------:R-:W-:Y:S01]  /*18300*/  IMAD R0, R3, UR5, R0 ;  /* 0x0000000503007c24 */ /* 0x000fe2000f8e0200 */
[----:B------:R-:W-:Y:S01]  /*18310*/  ULDC.64 UR4, c[0x0][0xb38] ;  /* 0x0002ce0000047ab9 */ /* 0x000fe20000000a00 */
[----:B------:R-:W-:Y:S02]  /*18320*/  IMAD.IADD R3, R206, 0x1, R196 ;  /* 0x00000001ce037824 */ /* 0x000fe400078e02c4 */
[----:B------:R-:W-:Y:S01]  /*18330*/  IMAD.IADD R11, R11, 0x1, R0 ;  /* 0x000000010b0b7824 */ /* 0x000fe200078e0200 */
[----:B------:R-:W-:Y:S01]  /*18340*/  SHF.R.S32.HI R0, RZ, 0x1f, R9 ;  /* 0x0000001fff007819 */ /* 0x000fe20000011409 */
[----:B------:R-:W-:Y:S02]  /*18350*/  IMAD.IADD R196, R194, 0x1, R196 ;  /* 0x00000001c2c47824 */ /* 0x000fe400078e02c4 */
[----:B------:R-:W-:-:S04]  /*18360*/  IMAD.WIDE.U32 R10, R188, UR4, R10 ;  /* 0x00000004bc0a7c25 */ /* 0x000fc8000f8e000a */
[----:B------:R-:W-:Y:S01]  /*18370*/  IMAD R11, R188, UR5, R11 ;  /* 0x00000005bc0b7c24 */ /* 0x000fe2000f8e020b */
[----:B------:R-:W-:Y:S01]  /*18380*/  ULDC.64 UR4, c[0x0][0xb40] ;  /* 0x0002d00000047ab9 */ /* 0x000fe20000000a00 */
[----:B----4-:R-:W-:Y:S02]  /*18390*/  VIADD R80, R197, 0xf8 ;  /* 0x000000f8c5507836 */ /* 0x010fe40000000000 */
[----:B------:R-:W-:Y:S01]  /*183a0*/  IMAD R0, R0, UR4, RZ ;  /* 0x0000000400007c24 */ /* 0x000fe2000f8e02ff */
[----:B0-----:R-:W-:Y:S01]  /*183b0*/  ISETP.NE.AND P0, PT, R13, 0x1, PT ;  /* 0x000000010d00780c */ /* 0x001fe20003f05270 */
[----:B------:R-:W-:Y:S01]  /*183c0*/  IMAD.WIDE.U32 R10, R9, UR4, R10 ;  /* 0x00000004090a7c25 */ /* 0x000fe2000f8e000a */
[----:B------:R-:W-:-:S03]  /*183d0*/  SHF.R.S32.HI R80, RZ, 0x1f, R80 ;  /* 0x0000001fff507819 */ /* 0x000fc60000011450 */
[----:B------:R-:W-:Y:S01]  /*183e0*/  IMAD R0, R9, UR5, R0 ;  /* 0x0000000509007c24 */ /* 0x000fe2000f8e0200 */
[----:B------:R-:W-:Y:S01]  /*183f0*/  ULDC.64 UR4, c[0x0][0xb48] ;  /* 0x0002d20000047ab9 */ /* 0x000fe20000000a00 */
[----:B------:R-:W-:Y:S02]  /*18400*/  IMAD.MOV.U32 R9, RZ, RZ, R3 ;  /* 0x000000ffff097224 */ /* 0x000fe400078e0003 */
[----:B------:R-:W-:Y:S02]  /*18410*/  IMAD.IADD R11, R11, 0x1, R0 ;  /* 0x000000010b0b7824 */ /* 0x000fe400078e0200 */
[C---:B------:R-:W-:Y:S02]  /*18420*/  VIADD R153, R197.reuse, 0xf0 ;  /* 0x000000f0c5997836 */ /* 0x040fe40000000000 */
[----:B------:R-:W0:Y:S01]  /*18430*/  @P0 LDC R0, c[0x0][0xbf0] ;  /* 0x0002fc00ff000b82 */ /* 0x000e220000000800 */
        /* <DEDUP_REMOVED lines=75> */
[----:B------:R-:W1:Y:S02]  /*188f0*/  @P0 LDC R12, c[0x0][0xbec] ;  /* 0x0002fb00ff0c0b82 */ /* 0x000e640000000800 */
[----:B-1----:R-:W-:-:S05]  /*18900*/  @P0 IMAD.HI.U32 R12, R3, R12, RZ ;  /* 0x0000000c030c0227 */ /* 0x002fca00078e00ff */
[----:B0-----:R-:W-:-:S05]  /*18910*/  @P0 SHF.R.U32.HI R9, RZ, R0, R12 ;  /* 0x00000000ff090219 */ /* 0x001fca000001160c */
[----:B------:R-:W-:Y:S02]  /*18920*/  IMAD.MOV R0, RZ, RZ, -R9 ;  /* 0x000000ffff007224 */ /* 0x000fe400078e0a09 */
[----:B------:R-:W-:-:S04]  /*18930*/  IMAD.WIDE.U32 R10, R9, UR4, R10 ;  /* 0x00000004090a7c25 */ /* 0x000fc8000f8e000a */
[----:B------:R-:W-:Y:S02]  /*18940*/  IMAD R3, R13, R0, R3 ;  /* 0x000000000d037224 */ /* 0x000fe400078e0203 */
[----:B------:R-:W-:Y:S01]  /*18950*/  IMAD R0, R8, R13, RZ ;  /* 0x0000000d08007224 */ /* 0x000fe200078e02ff */
[----:B------:R-:W-:-:S05]  /*18960*/  SHF.R.S32.HI R8, RZ, 0x1f, R9 ;  /* 0x0000001fff087819 */ /* 0x000fca0000011409 */
[----:B------:R-:W-:-:S04]  /*18970*/  IMAD R8, R8, UR4, RZ ;  /* 0x0000000408087c24 */ /* 0x000fc8000f8e02ff */
[----:B------:R-:W-:Y:S01]  /*18980*/  IMAD R8, R9, UR5, R8 ;  /* 0x0000000509087c24 */ /* 0x000fe2000f8e0208 */
[----:B------:R-:W-:-:S03]  /*18990*/  ULDC.64 UR4, c[0x0][0xb28] ;  /* 0x0002ca0000047ab9 */ /* 0x000fc60000000a00 */
[----:B------:R-:W-:Y:S01]  /*189a0*/  IMAD.IADD R11, R11, 0x1, R8 ;  /* 0x000000010b0b7824 */ /* 0x000fe200078e0208 */
[----:B------:R-:W-:Y:S01]  /*189b0*/  SHF.R.S32.HI R8, RZ, 0x1f, R3 ;  /* 0x0000001fff087819 */ /* 0x000fe20000011403 */
[----:B------:R-:W-:-:S04]  /*189c0*/  IMAD.WIDE.U32 R10, R3, UR4, R10 ;  /* 0x00000004030a7c25 */ /* 0x000fc8000f8e000a */
[----:B------:R-:W-:-:S04]  /*189d0*/  IMAD R8, R8, UR4, RZ ;  /* 0x0000000408087c24 */ /* 0x000fc8000f8e02ff */
        /* <DEDUP_REMOVED lines=16> */
[----:B------:R-:W-:Y:S01]  /*18ae0*/  VIADD R11, R197, 0x8 ;  /* 0x00000008c50b7836 */ /* 0x000fe20000000000 */
[----:B------:R-:W-:Y:S01]  /*18af0*/  ISETP.GE.AND P3, PT, R209, UR4, PT ;  /* 0x00000004d1007c0c */ /* 0x000fe2000bf66270 */
[----:B------:R-:W-:Y:S01]  /*18b00*/  VIADD R21, R197, 0x18 ;  /* 0x00000018c5157836 */ /* 0x000fe20000000000 */
[----:B------:R-:W-:Y:S01]  /*18b10*/  ISETP.GE.AND P4, PT, R195, UR4, PT ;  /* 0x00000004c3007c0c */ /* 0x000fe2000bf86270 */
[----:B------:R-:W-:Y:S01]  /*18b20*/  VIADD R10, R197, 0x30 ;  /* 0x00000030c50a7836 */ /* 0x000fe20000000000 */
        /* <DEDUP_REMOVED lines=62> */
[C---:B0-----:R-:W-:Y:S02]  /*18f10*/  @!P1 LEA R8, P0, R213.reuse, R20, 0x2 ;  /* 0x00000014d5089211 */ /* 0x041fe400078010ff */
        /* <DEDUP_REMOVED lines=10> */
[-C--:B0-----:R-:W-:Y:S02]  /*18fc0*/  @!P0 LEA R8, P4, R184, R20.reuse, 0x2 ;  /* 0x00000014b8088211 */ /* 0x081fe400078810ff */
        /* <DEDUP_REMOVED lines=9> */
[----:B------:R-:W-:Y:S01]  /*19060*/  @!P2 ST.E.64 desc[UR40][R14.64], R88 ;  /* 0x000000580e00a985 */ /* 0x000fe2000c101b28 */
[-C--:B0-----:R-:W-:Y:S02]  /*19070*/  @!P3 LEA R6, P6, R178, R20.reuse, 0x2 ;  /* 0x00000014b206b211 */ /* 0x081fe400078c10ff */
[-C--:B------:R-:W-:Y:S02]  /*19080*/  @!P4 LEA R8, P2, R176, R20.reuse, 0x2 ;  /* 0x00000014b008c211 */ /* 0x080fe400078410ff */
[-C--:B------:R-:W-:Y:S02]  /*19090*/  @!P3 LEA.HI.X R7, R178, R13.reuse, R179, 0x2, P6 ;  /* 0x0000000db207b211 */ /* 0x080fe400030f14b3 */
[----:B-1----:R-:W-:Y:S02]  /*190a0*/  @!P5 LEA R10, P6, R174, R20, 0x2 ;  /* 0x00000014ae0ad211 */ /* 0x002fe400078c10ff */
        /* <DEDUP_REMOVED lines=51> */
.L_x_5965:
[----:B------:R-:W-:Y:S05]  /*193e0*/  BSYNC B1 ;  /* 0x0000000000017941 */ /* 0x000fea0003800000 */
.L_x_5964:
        /* <DEDUP_REMOVED lines=10> */
[C---:B-1----:R-:W-:Y:S01]  /*19490*/  VIADD R20, R197.reuse, 0x18 ;  /* 0x00000018c5147836 */ /* 0x042fe20000000000 */
[----:B------:R-:W-:Y:S01]  /*194a0*/  ISETP.GE.AND P2, PT, R10, UR4, PT ;  /* 0x000000040a007c0c */ /* 0x000fe2000bf46270 */
[C---:B------:R-:W-:Y:S01]  /*194b0*/  VIADD R11, R197.reuse, 0x8 ;  /* 0x00000008c50b7836 */ /* 0x040fe20000000000 */
[----:B------:R-:W-:Y:S01]  /*194c0*/  ISETP.GE.AND P1, PT, R24, UR4, PT ;  /* 0x0000000418007c0c */ /* 0x000fe2000bf26270 */
[C---:B------:R-:W-:Y:S01]  /*194d0*/  VIADD R14, R197.reuse, 0x20 ;  /* 0x00000020c50e7836 */ /* 0x040fe20000000000 */
[----:B------:R-:W-:Y:S01]  /*194e0*/  ISETP.GE.AND P0, PT, R20, UR4, PT ;  /* 0x0000000414007c0c */ /* 0x000fe2000bf06270 */
[C---:B------:R-:W-:Y:S01]  /*194f0*/  VIADD R25, R197.reuse, 0x10 ;  /* 0x00000010c5197836 */ /* 0x040fe20000000000 */
[----:B------:R-:W-:Y:S01]  /*19500*/  SHF.R.S32.HI R11, RZ, 0x1f, R11 ;  /* 0x0000001fff0b7819 */ /* 0x000fe2000001140b */
[----:B------:R-:W-:-:S02]  /*19510*/  VIADD R21, R197, 0x18 ;  /* 0x00000018c5157836 */ /* 0x000fc40000000000 */
[CC--:B---3--:R-:W-:Y:S01]  /*19520*/  @!P4 LEA R6, P3, R197.reuse, R3.reuse, 0x2 ;  /* 0x00000003c506c211 */ /* 0x0c8fe200078610ff */
[C---:B------:R-:W-:Y:S01]  /*19530*/  VIADD R15, R197.reuse, 0x28 ;  /* 0x00000028c50f7836 */ /* 0x040fe20000000000 */
[----:B------:R-:W-:Y:S01]  /*19540*/  SHF.R.S32.HI R25, RZ, 0x1f, R25 ;  /* 0x0000001fff197819 */ /* 0x000fe20000011419 */
[C---:B--2---:R-:W-:Y:S01]  /*19550*/  VIADD R13, R197.reuse, 0x30 ;  /* 0x00000030c50d7836 */ /* 0x044fe20000000000 */
        /* <DEDUP_REMOVED lines=13> */
[----:B------:R-:W-:Y:S02]  /*19630*/  VIADD R20, R197, 0x20 ;  /* 0x00000020c5147836 */ /* 0x000fe40000000000 */
[----:B------:R1:W-:Y:S03]  /*19640*/  @!P1 ST.E.64 desc[UR40][R8.64], R34 ;  /* 0x0000002208009985 */ /* 0x0003e6000c101b28 */
[----:B------:R-:W-:Y:S01]  /*19650*/  SHF.R.S32.HI R20, RZ, 0x1f, R20 ;  /* 0x0000001fff147819 */ /* 0x000fe20000011414 */
[----:B------:R2:W-:Y:S01]  /*19660*/  @!P0 ST.E.64 desc[UR40][R10.64], R38 ;  /* 0x000000260a008985 */ /* 0x0005e2000c101b28 */
[----:B------:R-:W-:Y:S02]  /*19670*/  ISETP.GE.AND P0, PT, R225, UR4, PT ;  /* 0x00000004e1007c0c */ /* 0x000fe4000bf06270 */
[----:B0-----:R-:W-:-:S04]  /*19680*/  @!P3 LEA R6, P1, R14, R3, 0x2 ;  /* 0x000000030e06b211 */ /* 0x001fc800078210ff */
[-C--:B------:R-:W-:Y:S01]  /*19690*/  @!P3 LEA.HI.X R7, R14, R12.reuse, R20, 0x2, P1 ;  /* 0x0000000c0e07b211 */ /* 0x080fe200008f1414 */
[----:B------:R-:W-:Y:S01]  /*196a0*/  VIADD R20, R197, 0x28 ;  /* 0x00000028c5147836 */ /* 0x000fe20000000000 */
[-C--:B-1----:R-:W-:Y:S01]  /*196b0*/  @!P4 LEA R8, P2, R15, R3.reuse, 0x2 ;  /* 0x000000030f08c211 */ /* 0x082fe200078410ff */
[----:B------:R-:W-:Y:S01]  /*196c0*/  VIADD R14, R197, 0x30 ;  /* 0x00000030c50e7836 */ /* 0x000fe20000000000 */
[----:B------:R-:W-:Y:S01]  /*196d0*/  ISETP.GE.AND P1, PT, R223, UR4, PT ;  /* 0x00000004df007c0c */ /* 0x000fe2000bf26270 */
[----:B------:R0:W-:Y:S01]  /*196e0*/  @!P3 ST.E.64 desc[UR40][R6.64], R42 ;  /* 0x0000002a0600b985 */ /* 0x0001e2000c101b28 */
[----:B------:R-:W-:Y:S02]  /*196f0*/  SHF.R.S32.HI R20, RZ, 0x1f, R20 ;  /* 0x0000001fff147819 */ /* 0x000fe40000011414 */
[----:B--2---:R-:W-:Y:S02]  /*19700*/  @!P5 LEA R10, P6, R13, R3, 0x2 ;  /* 0x000000030d0ad211 */ /* 0x004fe400078c10ff */
[----:B------:R-:W-:-:S02]  /*19710*/  @!P4 LEA.HI.X R9, R15, R12, R20, 0x2, P2 ;  /* 0x0000000c0f09c211 */ /* 0x000fc400010f1414 */
[----:B------:R-:W-:Y:S02]  /*19720*/  ISETP.GE.AND P2, PT, R221, UR4, PT ;  /* 0x00000004dd007c0c */ /* 0x000fe4000bf46270 */
[----:B------:R-:W-:Y:S01]  /*19730*/  SHF.R.S32.HI R14, RZ, 0x1f, R14 ;  /* 0x0000001fff0e7819 */ /* 0x000fe2000001140e */
[----:B------:R1:W-:Y:S01]  /*19740*/  @!P4 ST.E.64 desc[UR40][R8.64], R46 ;  /* 0x0000002e0800c985 */ /* 0x0003e2000c101b28 */
[----:B------:R-:W-:Y:S02]  /*19750*/  ISETP.GE.AND P3, PT, R218, UR4, PT ;  /* 0x00000004da007c0c */ /* 0x000fe4000bf66270 */
[-C--:B------:R-:W-:Y:S02]  /*19760*/  @!P5 LEA.HI.X R11, R13, R12.reuse, R14, 0x2, P6 ;  /* 0x0000000c0d0bd211 */ /* 0x080fe400030f140e */
[----:B0-----:R-:W-:Y:S02]  /*19770*/  @!P0 LEA R6, P6, R225, R3, 0x2 ;  /* 0x00000003e1068211 */ /* 0x001fe400078c10ff */
[----:B------:R-:W-:Y:S01]  /*19780*/  ISETP.GE.AND P4, PT, R213, UR4, PT ;  /* 0x00000004d5007c0c */ /* 0x000fe2000bf86270 */
[----:B------:R0:W-:Y:S01]  /*19790*/  @!P5 ST.E.64 desc[UR40][R10.64], R50 ;  /* 0x000000320a00d985 */ /* 0x0001e2000c101b28 */
[----:B------:R-:W-:-:S02]  /*197a0*/  @!P0 LEA.HI.X R7, R225, R12, R227, 0x2, P6 ;  /* 0x0000000ce1078211 */ /* 0x000fc400030f14e3 */
[----:B-1----:R-:W-:-:S03]  /*197b0*/  @!P1 LEA R8, P5, R223, R3, 0x2 ;  /* 0x00000003df089211 */ /* 0x002fc600078a10ff */
[----:B------:R1:W-:Y:S01]  /*197c0*/  @!P0 ST.E.64 desc[UR40][R6.64], R54 ;  /* 0x0000003606008985 */ /* 0x0003e2000c101b28 */
[----:B------:R-:W-:Y:S02]  /*197d0*/  ISETP.GE.AND P0, PT, R195, UR4, PT ;  /* 0x00000004c3007c0c */ /* 0x000fe4000bf06270 */
[-C--:B------:R-:W-:Y:S02]  /*197e0*/  @!P1 LEA.HI.X R9, R223, R12.reuse, R224, 0x2, P5 ;  /* 0x0000000cdf099211 */ /* 0x080fe400028f14e0 */
[----:B------:R-:W-:Y:S02]  /*197f0*/  ISETP.GE.AND P5, PT, R209, UR4, PT ;  /* 0x00000004d1007c0c */ /* 0x000fe4000bfa6270 */
[C---:B0-----:R-:W-:Y:S01]  /*19800*/  @!P2 LEA R10, P6, R221.reuse, R3, 0x2 ;  /* 0x00000003dd0aa211 */ /* 0x041fe200078c10ff */
[----:B------:R0:W-:Y:S01]  /*19810*/  @!P1 ST.E.64 desc[UR40][R8.64], R58 ;  /* 0x0000003a08009985 */ /* 0x0001e2000c101b28 */
[----:B------:R-:W-:Y:S02]  /*19820*/  ISETP.GE.AND P1, PT, R184, UR4, PT ;  /* 0x00000004b8007c0c */ /* 0x000fe4000bf26270 */
[----:B------:R-:W-:-:S02]  /*19830*/  @!P2 LEA.HI.X R11, R221, R12, R222, 0x2, P6 ;  /* 0x0000000cdd0ba211 */ /* 0x000fc400030f14de */
[----:B-1----:R-:W-:-:S03]  /*19840*/  @!P3 LEA R6, P6, R218, R3, 0x2 ;  /* 0x00000003da06b211 */ /* 0x002fc600078c10ff */
[----:B------:R1:W-:Y:S01]  /*19850*/  @!P2 ST.E.64 desc[UR40][R10.64], R62 ;  /* 0x0000003e0a00a985 */ /* 0x0003e2000c101b28 */
[----:B------:R-:W-:Y:S02]  /*19860*/  @!P3 LEA.HI.X R7, R218, R12, R220, 0x2, P6 ;  /* 0x0000000cda07b211 */ /* 0x000fe400030f14dc */
[----:B0-----:R-:W-:-:S03]  /*19870*/  @!P4 LEA R8, P2, R213, R3, 0x2 ;  /* 0x00000003d508c211 */ /* 0x001fc600078410ff */
[----:B------:R0:W-:Y:S01]  /*19880*/  @!P3 ST.E.64 desc[UR40][R6.64], R66 ;  /* 0x000000420600b985 */ /* 0x0001e2000c101b28 */
[-C--:B------:R-:W-:Y:S02]  /*19890*/  @!P4 LEA.HI.X R9, R213, R12.reuse, R217, 0x2, P2 ;  /* 0x0000000cd509c211 */ /* 0x080fe400010f14d9 */
[----:B------:R-:W-:Y:S02]  /*198a0*/  ISETP.GE.AND P2, PT, R182, UR4, PT ;  /* 0x00000004b6007c0c */ /* 0x000fe4000bf46270 */
[CC--:B-1----:R-:W-:Y:S01]  /*198b0*/  @!P5 LEA R10, P6, R209.reuse, R3.reuse, 0x2 ;  /* 0x00000003d10ad211 */ /* 0x0c2fe200078c10ff */
[----:B------:R1:W-:Y:S03]  /*198c0*/  @!P4 ST.E.64 desc[UR40][R8.64], R70 ;  /* 0x000000460800c985 */ /* 0x0003e6000c101b28 */
        /* <DEDUP_REMOVED lines=10> */
[-C--:B0-----:R-:W-:Y:S01]  /*19970*/  @!P2 LEA R10, P6, R182, R3.reuse, 0x2 ;  /* 0x00000003b60aa211 */ /* 0x081fe200078c10ff */
[----:B------:R0:W-:Y:S01]  /*19980*/  @!P1 ST.E.64 desc[UR40][R8.64], R4 ;  /* 0x0000000408009985 */ /* 0x0001e2000c101b28 */
[----:B------:R-:W-:Y:S02]  /*19990*/  ISETP.GE.AND P1, PT, R172, UR4, PT ;  /* 0x00000004ac007c0c */ /* 0x000fe4000bf26270 */
[----:B------:R-:W-:Y:S02]  /*199a0*/  @!P2 LEA.HI.X R11, R182, R12, R183, 0x2, P6 ;  /* 0x0000000cb60ba211 */ /* 0x000fe400030f14b7 */
[----:B-1----:R-:W-:-:S03]  /*199b0*/  @!P4 LEA R6, P0, R178, R3, 0x2 ;  /* 0x00000003b206c211 */ /* 0x002fc600078010ff */
[----:B------:R-:W-:Y:S01]  /*199c0*/  @!P2 ST.E.64 desc[UR40][R10.64], R86 ;  /* 0x000000560a00a985 */ /* 0x000fe2000c101b28 */
        /* <DEDUP_REMOVED lines=13> */
[-C--:B-1----:R-:W-:Y:S02]  /*19aa0*/  @!P1 LEA R6, P3, R172, R3.reuse, 0x2 ;  /* 0x00000003ac069211 */ /* 0x082fe400078610ff */
[-C--:B------:R-:W-:Y:S02]  /*19ab0*/  @!P2 LEA.HI.X R5, R174, R12.reuse, R175, 0x2, P6 ;  /* 0x0000000cae05a211 */ /* 0x080fe400030f14af */
        /* <DEDUP_REMOVED lines=10> */
[-C--:B------:R-:W-:Y:S02]  /*19b60*/  @!P5 LEA.HI.X R5, R168, R12.reuse, R169, 0x2, P1 ;  /* 0x0000000ca805d211 */ /* 0x080fe400008f14a9 */
        /* <DEDUP_REMOVED lines=18> */
[-C--:B------:R-:W-:Y:S02]  /*19c90*/  @!P2 LEA.HI.X R9, R154, R12.reuse, R155, 0x2, P1 ;  /* 0x0000000c9a09a211 */ /* 0x080fe400008f149b */
[-C--:B0-----:R-:W-:Y:S02]  /*19ca0*/  @!P4 LEA R6, P0, R158, R3.reuse, 0x2 ;  /* 0x000000039e06c211 */ /* 0x081fe400078010ff */
[-C--:B-1----:R-:W-:Y:S02]  /*19cb0*/  @!P3 LEA R4, P6, R156, R3.reuse, 0x2 ;  /* 0x000000039c04b211 */ /* 0x082fe400078c10ff */
[-C--:B------:R-:W-:Y:S02]  /*19cc0*/  @!P4 LEA.HI.X R7, R158, R12.reuse, R159, 0x2, P0 ;  /* 0x0000000c9e07c211 */ /* 0x080fe400000f149f */
        /* <DEDUP_REMOVED lines=13> */
.L_x_5957:
[----:B---3--:R-:W3:Y:S01]  /*19da0*/  LDL R10, [R1+0x50] ;  /* 0x00005000010a7983 */ /* 0x008ee20000100800 */
[----:B------:R-:W-:Y:S01]  /*19db0*/  ULDC.64 UR4, c[0x0][0xc08] ;  /* 0x0003020000047ab9 */ /* 0x000fe20000000a00 */
[----:B------:R-:W3:Y:S01]  /*19dc0*/  LDC.64 R4, c[0x0][0xc00] ;  /* 0x00030000ff047b82 */ /* 0x000ee20000000a00 */
[----:B------:R-:W-:Y:S01]  /*19dd0*/  ISETP.NE.U32.AND P0, PT, RZ, UR4, PT ;  /* 0x00000004ff007c0c */ /* 0x000fe2000bf05070 */
[----:B------:R-:W2:Y:S01]  /*19de0*/  LDL R9, [R1+0x4c] ;  /* 0x00004c0001097983 */ /* 0x000ea20000100800 */
[----:B------:R-:W-:Y:S02]  /*19df0*/  IMAD.MOV.U32 R3, RZ, RZ, RZ ;  /* 0x000000ffff037224 */ /* 0x000fe400078e00ff */
[----:B------:R-:W-:Y:S01]  /*19e00*/  ISETP.NE.AND.EX P1, PT, RZ, UR5, PT, P0 ;  /* 0x00000005ff007c0c */ /* 0x000fe2000bf25300 */
[----:B------:R-:W-:Y:S02]  /*19e10*/  ULDC.64 UR4, c[0x0][0xc00] ;  /* 0x0003000000047ab9 */ /* 0x000fe40000000a00 */
[----:B------:R-:W-:-:S04]  /*19e20*/  ISETP.NE.U32.AND P0, PT, RZ, UR4, PT ;  /* 0x00000004ff007c0c */ /* 0x000fc8000bf05070 */
[----:B------:R-:W-:-:S06]  /*19e30*/  ISETP.NE.AND.EX P0, PT, RZ, UR5, PT, P0 ;  /* 0x00000005ff007c0c */ /* 0x000fcc000bf05300 */
[----:B------:R-:W0:Y:S01]  /*19e40*/  @P1 LDC.64 R6, c[0x0][0xc08] ;  /* 0x00030200ff061b82 */ /* 0x000e220000000a00 */
[----:B------:R-:W-:Y:S02]  /*19e50*/  ULDC UR4, c[0x0][0xa88] ;  /* 0x0002a20000047ab9 */ /* 0x000fe40000000800 */
[----:B------:R-:W-:Y:S01]  /*19e60*/  IMAD.U32 R0, RZ, RZ, UR4 ;  /* 0x00000004ff007e24 */ /* 0x000fe2000f8e00ff */
[----:B------:R-:W1:Y:S01]  /*19e70*/  S2R R31, SR_TID.X ;  /* 0x00000000001f7919 */ /* 0x000e620000002100 */
[----:B---3--:R-:W-:-:S04]  /*19e80*/  IMAD.WIDE R4, R10, 0x4, R4 ;  /* 0x000000040a047825 */ /* 0x008fc800078e0204 */
[----:B0-----:R-:W-:Y:S01]  /*19e90*/  @P1 IMAD.WIDE R6, R10, 0x4, R6 ;  /* 0x000000040a061825 */ /* 0x001fe200078e0206 */
[----:B------:R0:W5:Y:S04]  /*19ea0*/  @P0 LDG.E R3, desc[UR40][R4.64] ;  /* 0x0000002804030981 */ /* 0x000168000c1e1900 */
[----:B------:R0:W5:Y:S01]  /*19eb0*/  @P1 LDG.E R0, desc[UR40][R6.64] ;  /* 0x0000002806001981 */ /* 0x000162000c1e1900 */
[----:B--2---:R-:W-:Y:S01]  /*19ec0*/  ISETP.NE.AND P2, PT, R9, RZ, PT ;  /* 0x000000ff0900720c */ /* 0x004fe20003f45270 */
[----:B-1----:R-:W-:Y:S01]  /*19ed0*/  VIADD R8, R31, 0xffffff80 ;  /* 0xffffff801f087836 */ /* 0x002fe20000000000 */
[----:B------:R-:W-:-:S04]  /*19ee0*/  SHF.R.S32.HI R26, RZ, 0x1f, R10 ;  /* 0x0000001fff1a7819 */ /* 0x000fc8000001140a */
[----:B------:R-:W-:-:S07]  /*19ef0*/  ISETP.GT.AND P3, PT, R8, 0x3f, PT ;  /* 0x0000003f0800780c */ /* 0x000fce0003f64270 */
[----:B------:R-:W1:Y:S02]  /*19f00*/  @!P2 LDC R9, c[0x0][0xad4] ;  /* 0x0002b500ff09ab82 */ /* 0x000e640000000800 */
[----:B-1----:R0:W-:Y:S01]  /*19f10*/  @!P2 STL [R1+0x4c], R9 ;  /* 0x00004c090100a387 */ /* 0x0021e20000100800 */
[----:B------:R-:W-:Y:S01]  /*19f20*/  ISETP.GT.AND P2, PT, R9, 0x1, PT ;  /* 0x000000010900780c */ /* 0x000fe20003f44270 */
[----:B------:R-:W-:-:S12]  /*19f30*/  @P1 BRA `(.L_x_5966) ;  /* 0x0000000000101947 */ /* 0x000fd80003800000 */
[----:B------:R-:W-:Y:S05]  /*19f40*/  @!P0 BRA `(.L_x_5966) ;  /* 0x00000000000c8947 */ /* 0x000fea0003800000 */
[----:B0-----:R-:W2:Y:S04]  /*19f50*/  LDG.E R7, desc[UR40][R4.64] ;  /* 0x0000002804077981 */ /* 0x001ea8000c1e1900 */
[----:B-----5:R-:W2:Y:S02]  /*19f60*/  LDG.E R0, desc[UR40][R4.64+0x4] ;  /* 0x0000042804007981 */ /* 0x020ea4000c1e1900 */
[----:B--2---:R-:W-:-:S07]  /*19f70*/  IMAD.IADD R0, R0, 0x1, -R7 ;  /* 0x0000000100007824 */ /* 0x004fce00078e0a07 */
.L_x_5966:
        /* <DEDUP_REMOVED lines=17> */
[----:B------:R-:W1:Y:S08]  /*1a090*/  LDC.64 R4, c[0x0][R23+0x220] ;  /* 0x0000880017047b82 */ /* 0x000e700000000a00 */
[----:B------:R-:W3:Y:S08]  /*1a0a0*/  LDC.64 R12, c[0x0][R23+0x218] ;  /* 0x00008600170c7b82 */ /* 0x000ef00000000a00 */
[----:B------:R-:W5:Y:S08]  /*1a0b0*/  LDC.64 R6, c[0x0][R23+0x228] ;  /* 0x00008a0017067b82 */ /* 0x000f700000000a00 */
[----:B------:R-:W4:Y:S08]  /*1a0c0*/  @P1 LDC R20, c[0x0][0xbec] ;  /* 0x0002fb00ff141b82 */ /* 0x000f300000000800 */
[----:B------:R-:W5:Y:S08]  /*1a0d0*/  LDC.64 R8, c[0x0][R23+0x210] ;  /* 0x0000840017087b82 */ /* 0x000f700000000a00 */
[----:B------:R-:W5:Y:S01]  /*1a0e0*/  @P1 LDC R27, c[0x0][0xbf0] ;  /* 0x0002fc00ff1b1b82 */ /* 0x000f620000000800 */
[----:B----4-:R-:W-:-:S07]  /*1a0f0*/  @P1 IMAD.HI.U32 R20, R31, R20, RZ ;  /* 0x000000141f141227 */ /* 0x010fce00078e00ff */
[----:B0-----:R-:W0:Y:S01]  /*1a100*/  @!P0 LDC R10, c[0x0][0xb50] ;  /* 0x0002d400ff0a8b82 */ /* 0x001e220000000800 */
[-C--:B-1----:R-:W-:Y:S02]  /*1a110*/  IMAD R5, R5, R29.reuse, RZ ;  /* 0x0000001d05057224 */ /* 0x082fe400078e02ff */
[----:B------:R-:W-:-:S05]  /*1a120*/  IMAD.WIDE.U32 R14, R4, R29, RZ ;  /* 0x0000001d040e7225 */ /* 0x000fca00078e00ff */
[----:B------:R-:W1:Y:S01]  /*1a130*/  @!P0 LDC R11, c[0x0][0xb54] ;  /* 0x0002d500ff0b8b82 */ /* 0x000e620000000800 */
[-C--:B---3--:R-:W-:Y:S02]  /*1a140*/  IMAD R25, R13, R188.reuse, RZ ;  /* 0x000000bc0d197224 */ /* 0x088fe400078e02ff */
        /* <DEDUP_REMOVED lines=25> */
.L_x_5968:
[----:B------:R-:W-:Y:S05]  /*1a2e0*/  BSYNC B1 ;  /* 0x0000000000017941 */ /* 0x000fea0003800000 */
.L_x_5967:
[----:B------:R-:W-:Y:S05]  /*1a2f0*/  @P2 BRA `(.L_x_5963) ;  /* 0x0000000800ac2947 */ /* 0x000fea0003800000 */
[----:B0-----:R-:W0:Y:S01]  /*1a300*/  S2R R6, SR_TID.X ;  /* 0x0000000000067919 */ /* 0x001e220000002100 */
[----:B------:R-:W2:Y:S01]  /*1a310*/  LDC R9, c[0x0][0xbe8] ;  /* 0x0002fa00ff097b82 */ /* 0x000ea20000000800 */
[----:B------:R-:W-:Y:S01]  /*1a320*/  ULDC.64 UR4, c[0x0][0xaa0] ;  /* 0x0002a80000047ab9 */ /* 0x000fe20000000a00 */
[C---:B------:R-:W-:Y:S01]  /*1a330*/  VIADD R38, R199.reuse, 0x40 ;  /* 0x00000040c7267836 */ /* 0x040fe20000000000 */
[----:B------:R-:W-:Y:S01]  /*1a340*/  BSSY B1, `(.L_x_5969) ;  /* 0x0000082000017945 */ /* 0x000fe20003800000 */
[----:B------:R-:W-:Y:S02]  /*1a350*/  IMAD R4, R24, UR4, RZ ;  /* 0x0000000418047c24 */ /* 0x000fe4000f8e02ff */
[----:B------:R-:W-:Y:S02]  /*1a360*/  VIADD R36, R199, 0x80 ;  /* 0x00000080c7247836 */ /* 0x000fe40000000000 */
[----:B------:R-:W3:Y:S01]  /*1a370*/  LDC R12, c[0x0][0xac8] ;  /* 0x0002b200ff0c7b82 */ /* 0x000ee20000000800 */
[----:B------:R-:W-:-:S02]  /*1a380*/  IMAD R7, R3, UR5, R4 ;  /* 0x0000000503077c24 */ /* 0x000fc4000f8e0204 */
[----:B-1----:R-:W-:Y:S01]  /*1a390*/  IMAD.WIDE.U32 R4, R3, UR4, RZ ;  /* 0x0000000403047c25 */ /* 0x002fe2000f8e00ff */
[----:B------:R-:W-:-:S03]  /*1a3a0*/  ULDC.64 UR4, c[0x0][0xae8] ;  /* 0x0002ba0000047ab9 */ /* 0x000fc60000000a00 */
[----:B------:R-:W-:Y:S02]  /*1a3b0*/  IMAD.IADD R5, R5, 0x1, R7 ;  /* 0x0000000105057824 */ /* 0x000fe400078e0207 */
[----:B------:R-:W-:Y:S02]  /*1a3c0*/  VIADD R34, R199, 0xc0 ;  /* 0x000000c0c7227836 */ /* 0x000fe40000000000 */
[----:B------:R-:W-:-:S04]  /*1a3d0*/  IMAD.WIDE.U32 R4, R188, UR4, R4 ;  /* 0x00000004bc047c25 */ /* 0x000fc8000f8e0004 */
[----:B------:R-:W-:Y:S01]  /*1a3e0*/  IMAD R5, R188, UR5, R5 ;  /* 0x00000005bc057c24 */ /* 0x000fe2000f8e0205 */
[----:B--2---:R-:W-:Y:S01]  /*1a3f0*/  ISETP.NE.AND P0, PT, R9, 0x1, PT ;  /* 0x000000010900780c */ /* 0x004fe20003f05270 */
[----:B------:R-:W-:Y:S01]  /*1a400*/  ULDC.64 UR4, c[0x0][0xaf0] ;  /* 0x0002bc0000047ab9 */ /* 0x000fe20000000a00 */
[----:B------:R-:W-:Y:S02]  /*1a410*/  IMAD R21, R0, R9, RZ ;  /* 0x0000000900157224 */ /* 0x000fe400078e02ff */
[----:B------:R-:W-:-:S04]  /*1a420*/  IMAD.WIDE.U32 R4, R29, UR4, R4 ;  /* 0x000000041d047c25 */ /* 0x000fc8000f8e0004 */
[----:B0-----:R-:W-:Y:S01]  /*1a430*/  VIADD R6, R6, 0xffffff80 ;  /* 0xffffff8006067836 */ /* 0x001fe20000000000 */
[-C--:B---3--:R-:W-:Y:S01]  /*1a440*/  ISETP.GE.AND P1, PT, R38, R12.reuse, PT ;  /* 0x0000000c2600720c */ /* 0x088fe20003f26270 */
[C---:B------:R-:W-:Y:S01]  /*1a450*/  VIADD R32, R199.reuse, 0x100 ;  /* 0x00000100c7207836 */ /* 0x040fe20000000000 */
[C---:B------:R-:W-:Y:S01]  /*1a460*/  ISETP.GE.AND P2, PT, R199.reuse, R12, PT ;  /* 0x0000000cc700720c */ /* 0x040fe20003f46270 */
[C---:B------:R-:W-:Y:S01]  /*1a470*/  VIADD R30, R199.reuse, 0x140 ;  /* 0x00000140c71e7836 */ /* 0x040fe20000000000 */
[----:B------:R-:W-:Y:S01]  /*1a480*/  SHF.R.S32.HI R3, RZ, 0x1f, R6 ;  /* 0x0000001fff037819 */ /* 0x000fe20000011406 */
[----:B------:R-:W0:Y:S01]  /*1a490*/  @P0 LDC R11, c[0x0][0xbec] ;  /* 0x0002fb00ff0b0b82 */ /* 0x000e220000000800 */
[----:B------:R-:W-:Y:S01]  /*1a4a0*/  SEL R8, RZ, 0xffffffff, P1 ;  /* 0xffffffffff087807 */ /* 0x000fe20000800000 */
[----:B------:R-:W-:Y:S01]  /*1a4b0*/  VIADD R27, R199, 0x180 ;  /* 0x00000180c71b7836 */ /* 0x000fe20000000000 */
[----:B------:R-:W-:Y:S01]  /*1a4c0*/  LEA.HI R3, R3, R6, RZ, 0x3 ;  /* 0x0000000603037211 */ /* 0x000fe200078f18ff */
[----:B------:R-:W-:Y:S01]  /*1a4d0*/  VIADD R23, R199, 0x1c0 ;  /* 0x000001c0c7177836 */ /* 0x000fe20000000000 */
[----:B------:R-:W-:Y:S01]  /*1a4e0*/  ISETP.GE.AND P1, PT, R36, R12, PT ;  /* 0x0000000c2400720c */ /* 0x000fe20003f26270 */
[----:B------:R-:W-:Y:S01]  /*1a4f0*/  IMAD.SHL.U32 R8, R8, 0x2, RZ ;  /* 0x0000000208087824 */ /* 0x000fe200078e00ff */
[----:B------:R-:W-:Y:S01]  /*1a500*/  LOP3.LUT R7, R3, 0xfffffff8, RZ, 0xc0, !PT ;  /* 0xfffffff803077812 */ /* 0x000fe200078ec0ff */
[----:B------:R-:W1:Y:S01]  /*1a510*/  @P0 LDC R13, c[0x0][0xbf0] ;  /* 0x0002fc00ff0d0b82 */ /* 0x000e620000000800 */
[----:B------:R-:W-:Y:S01]  /*1a520*/  SHF.R.S32.HI R20, RZ, 0x3, R3 ;  /* 0x00000003ff147819 */ /* 0x000fe20000011403 */
[----:B------:R-:W-:-:S02]  /*1a530*/  IMAD R3, R26, UR4, RZ ;  /* 0x000000041a037c24 */ /* 0x000fc4000f8e02ff */
[----:B------:R-:W-:Y:S02]  /*1a540*/  IMAD.IADD R7, R6, 0x1, -R7 ;  /* 0x0000000106077824 */ /* 0x000fe400078e0a07 */
[----:B------:R-:W-:Y:S02]  /*1a550*/  VIADD R25, R199, 0x1c0 ;  /* 0x000001c0c7197836 */ /* 0x000fe40000000000 */
[----:B------:R-:W-:Y:S02]  /*1a560*/  IMAD R7, R7, 0x20, R20 ;  /* 0x0000002007077824 */ /* 0x000fe400078e0214 */
[----:B------:R-:W-:Y:S01]  /*1a570*/  IMAD.IADD R20, R20, 0x1, R196 ;  /* 0x0000000114147824 */ /* 0x000fe200078e02c4 */
[----:B------:R-:W-:Y:S01]  /*1a580*/  SHF.R.S32.HI R25, RZ, 0x1f, R25 ;  /* 0x0000001fff197819 */ /* 0x000fe20000011419 */
[----:B------:R-:W-:Y:S02]  /*1a590*/  IMAD.IADD R196, R196, 0x1, R7 ;  /* 0x00000001c4c47824 */ /* 0x000fe400078e0207 */
[----:B------:R-:W-:Y:S01]  /*1a5a0*/  IMAD R7, R29, UR5, R3 ;  /* 0x000000051d077c24 */ /* 0x000fe2000f8e0203 */
[----:B------:R-:W-:Y:S01]  /*1a5b0*/  ULDC.64 UR4, c[0x0][0xae0] ;  /* 0x0002b80000047ab9 */ /* 0x000fe20000000a00 */
[----:B0-----:R-:W-:-:S04]  /*1a5c0*/  @P0 IMAD.HI.U32 R6, R196, R11, RZ ;  /* 0x0000000bc4060227 */ /* 0x001fc800078e00ff */
[----:B------:R-:W-:Y:S01]  /*1a5d0*/  IMAD.IADD R5, R5, 0x1, R7 ;  /* 0x0000000105057824 */ /* 0x000fe200078e0207 */
[----:B------:R-:W-:Y:S01]  /*1a5e0*/  SEL R7, RZ, 0x1, P2 ;  /* 0x00000001ff077807 */ /* 0x000fe20001000000 */
[----:B------:R-:W-:Y:S01]  /*1a5f0*/  IMAD.MOV.U32 R3, RZ, RZ, R196 ;  /* 0x000000ffff037224 */ /* 0x000fe200078e00c4 */
[-C--:B------:R-:W-:Y:S01]  /*1a600*/  ISETP.GE.AND P2, PT, R23, R12.reuse, PT ;  /* 0x0000000c1700720c */ /* 0x080fe20003f46270 */
[C---:B------:R-:W-:Y:S01]  /*1a610*/  VIADD R28, R199.reuse, 0x180 ;  /* 0x00000180c71c7836 */ /* 0x040fe20000000000 */
[----:B-1----:R-:W-:Y:S01]  /*1a620*/  @P0 SHF.R.U32.HI R3, RZ, R13, R6 ;  /* 0x0000000dff030219 */ /* 0x002fe20000011606 */
[C---:B------:R-:W-:Y:S01]  /*1a630*/  VIADD R31, R199.reuse, 0x140 ;  /* 0x00000140c71f7836 */ /* 0x040fe20000000000 */
[----:B------:R-:W-:Y:S01]  /*1a640*/  LOP3.LUT R6, R8, 0x2, R7, 0xe2, !PT ;  /* 0x0000000208067812 */ /* 0x000fe200078ee207 */
[----:B------:R-:W-:Y:S01]  /*1a650*/  VIADD R33, R199, 0x100 ;  /* 0x00000100c7217836 */ /* 0x000fe20000000000 */
[----:B------:R-:W-:Y:S01]  /*1a660*/  SEL R8, RZ, 0xffffffff, P1 ;  /* 0xffffffffff087807 */ /* 0x000fe20000800000 */
[----:B------:R-:W-:Y:S01]  /*1a670*/  IMAD.MOV R7, RZ, RZ, -R3 ;  /* 0x000000ffff077224 */ /* 0x000fe200078e0a03 */
[----:B------:R-:W-:Y:S01]  /*1a680*/  ISETP.GE.AND P0, PT, R34, R12, PT ;  /* 0x0000000c2200720c */ /* 0x000fe20003f06270 */
[----:B------:R-:W-:Y:S01]  /*1a690*/  IMAD.WIDE.U32 R4, R3, UR4, R4 ;  /* 0x0000000403047c25 */ /* 0x000fe2000f8e0004 */
[----:B------:R-:W-:-:S02]  /*1a6a0*/  SHF.R.S32.HI R0, RZ, 0x1f, R3 ;  /* 0x0000001fff007819 */ /* 0x000fc40000011403 */
[-C--:B------:R-:W-:Y:S01]  /*1a6b0*/  ISETP.GE.AND P1, PT, R32, R12.reuse, PT ;  /* 0x0000000c2000720c */ /* 0x080fe20003f26270 */
[----:B------:R-:W-:Y:S01]  /*1a6c0*/  IMAD.SHL.U32 R11, R8, 0x4, RZ ;  /* 0x00000004080b7824 */ /* 0x000fe200078e00ff */
[----:B------:R-:W-:Y:S01]  /*1a6d0*/  SEL R8, RZ, 0xffffffff, P0 ;  /* 0xffffffffff087807 */ /* 0x000fe20000000000 */
[----:B------:R-:W-:Y:S01]  /*1a6e0*/  IMAD R0, R0, UR4, RZ ;  /* 0x0000000400007c24 */ /* 0x000fe2000f8e02ff */
[-C--:B------:R-:W-:Y:S01]  /*1a6f0*/  ISETP.GE.AND P0, PT, R30, R12.reuse, PT ;  /* 0x0000000c1e00720c */ /* 0x080fe20003f06270 */
[----:B------:R-:W-:Y:S01]  /*1a700*/  IMAD R7, R9, R7, R196 ;  /* 0x0000000709077224 */ /* 0x000fe200078e02c4 */
[----:B------:R-:W-:Y:S01]  /*1a710*/  LOP3.LUT R6, R11, 0x4, R6, 0xe2, !PT ;  /* 0x000000040b067812 */ /* 0x000fe200078ee206 */
[----:B------:R-:W-:Y:S01]  /*1a720*/  IMAD.SHL.U32 R9, R8, 0x8, RZ ;  /* 0x0000000808097824 */ /* 0x000fe200078e00ff */
[----:B------:R-:W-:Y:S01]  /*1a730*/  SEL R8, RZ, 0xffffffff, P1 ;  /* 0xffffffffff087807 */ /* 0x000fe20000800000 */
[----:B------:R-:W-:Y:S01]  /*1a740*/  IMAD R3, R3, UR5, R0 ;  /* 0x0000000503037c24 */ /* 0x000fe2000f8e0200 */
[----:B------:R-:W-:Y:S01]  /*1a750*/  SHF.R.S32.HI R0, RZ, 0x1f, R7 ;  /* 0x0000001fff007819 */ /* 0x000fe20000011407 */
[----:B------:R-:W-:Y:S01]  /*1a760*/  ULDC.64 UR4, c[0x0][0xad8] ;  /* 0x0002b60000047ab9 */ /* 0x000fe20000000a00 */
[----:B------:R-:W-:Y:S01]  /*1a770*/  LOP3.LUT R6, R9, 0x8, R6, 0xe2, !PT ;  /* 0x0000000809067812 */ /* 0x000fe200078ee206 */
[----:B------:R-:W-:Y:S01]  /*1a780*/  IMAD.IADD R5, R5, 0x1, R3 ;  /* 0x0000000105057824 */ /* 0x000fe200078e0203 */
[----:B------:R-:W-:Y:S01]  /*1a790*/  SEL R3, RZ, 0xffffffff, P0 ;  /* 0xffffffffff037807 */ /* 0x000fe20000000000 */
[----:B------:R-:W-:Y:S01]  /*1a7a0*/  IMAD.SHL.U32 R9, R8, 0x10, RZ ;  /* 0x0000001008097824 */ /* 0x000fe200078e00ff */
[----:B------:R-:W-:Y:S01]  /*1a7b0*/  ISETP.GE.AND P0, PT, R27, R12, PT ;  /* 0x0000000c1b00720c */ /* 0x000fe20003f06270 */
[----:B------:R-:W-:Y:S01]  /*1a7c0*/  IMAD R0, R0, UR4, RZ ;  /* 0x0000000400007c24 */ /* 0x000fe2000f8e02ff */
[----:B------:R-:W-:Y:S01]  /*1a7d0*/  SHF.R.S32.HI R28, RZ, 0x1f, R28 ;  /* 0x0000001fff1c7819 */ /* 0x000fe2000001141c */
[----:B------:R-:W-:Y:S01]  /*1a7e0*/  IMAD.WIDE.U32 R4, R7, UR4, R4 ;  /* 0x0000000407047c25 */ /* 0x000fe2000f8e0004 */
[----:B------:R-:W-:-:S02]  /*1a7f0*/  LOP3.LUT R6, R9, 0x10, R6, 0xe2, !PT ;  /* 0x0000001009067812 */ /* 0x000fc400078ee206 */
[----:B------:R-:W-:Y:S01]  /*1a800*/  SHF.R.S32.HI R31, RZ, 0x1f, R31 ;  /* 0x0000001fff1f7819 */ /* 0x000fe2000001141f */
[----:B------:R-:W-:Y:S01]  /*1a810*/  IMAD.SHL.U32 R9, R3, 0x20, RZ ;  /* 0x0000002003097824 */ /* 0x000fe200078e00ff */
[----:B------:R-:W-:Y:S01]  /*1a820*/  SHF.R.S32.HI R33, RZ, 0x1f, R33 ;  /* 0x0000001fff217819 */ /* 0x000fe20000011421 */
[----:B------:R-:W-:Y:S01]  /*1a830*/  IMAD R3, R7, UR5, R0 ;  /* 0x0000000507037c24 */ /* 0x000fe2000f8e0200 */
[----:B------:R-:W-:Y:S01]  /*1a840*/  SEL R7, RZ, 0x40, P0 ;  /* 0x00000040ff077807 */ /* 0x000fe20000000000 */
[----:B------:R-:W-:Y:S01]  /*1a850*/  ULDC.64 UR4, c[0x0][0xa80] ;  /* 0x0002a00000047ab9 */ /* 0x000fe20000000a00 */
[----:B------:R-:W-:Y:S01]  /*1a860*/  ISETP.GE.AND P0, PT, R20, R21, PT ;  /* 0x000000151400720c */ /* 0x000fe20003f06270 */
[----:B------:R-:W-:Y:S01]  /*1a870*/  IMAD.IADD R3, R5, 0x1, R3 ;  /* 0x0000000105037824 */ /* 0x000fe200078e0203 */
[C---:B------:R-:W-:Y:S01]  /*1a880*/  LEA R13, P1, R4.reuse, UR4, 0x1 ;  /* 0x00000004040d7c11 */ /* 0x040fe2000f8208ff */
[----:B------:R-:W-:Y:S01]  /*1a890*/  VIADD R35, R199, 0xc0 ;  /* 0x000000c0c7237836 */ /* 0x000fe20000000000 */
[----:B------:R-:W-:Y:S01]  /*1a8a0*/  LOP3.LUT R6, R9, 0x20, R6, 0xe2, !PT ;  /* 0x0000002009067812 */ /* 0x000fe200078ee206 */
[C---:B------:R-:W-:Y:S01]  /*1a8b0*/  VIADD R37, R199.reuse, 0x80 ;  /* 0x00000080c7257836 */ /* 0x040fe20000000000 */
[----:B------:R-:W-:Y:S01]  /*1a8c0*/  LEA.HI.X R3, R4, UR5, R3, 0x1, P1 ;  /* 0x0000000504037c11 */ /* 0x000fe200088f0c03 */
[----:B------:R-:W-:Y:S01]  /*1a8d0*/  VIADD R39, R199, 0x40 ;  /* 0x00000040c7277836 */ /* 0x000fe20000000000 */
[----:B------:R-:W-:Y:S01]  /*1a8e0*/  LOP3.LUT R14, R6, R7, RZ, 0xfc, !PT ;  /* 0x00000007060e7212 */ /* 0x000fe200078efcff */
[----:B------:R0:W1:Y:S01]  /*1a8f0*/  SHFL.IDX PT, R10, R13, RZ, 0x181f ;  /* 0x00181fff0d0a7589 */ /* 0x00006200000e0000 */
[----:B------:R-:W-:-:S02]  /*1a900*/  SEL R5, RZ, 0x80, P2 ;  /* 0x00000080ff057807 */ /* 0x000fc40001000000 */
[----:B------:R-:W-:Y:S01]  /*1a910*/  SHF.R.S32.HI R35, RZ, 0x1f, R35 ;  /* 0x0000001fff237819 */ /* 0x000fe20000011423 */
[----:B------:R0:W2:Y:S01]  /*1a920*/  SHFL.IDX PT, R11, R3, RZ, 0x181f ;  /* 0x00181fff030b7589 */ /* 0x0000a200000e0000 */
[----:B------:R-:W-:Y:S02]  /*1a930*/  LOP3.LUT R15, R14, R5, RZ, 0xfc, !PT ;  /* 0x000000050e0f7212 */ /* 0x000fe400078efcff */
[----:B------:R-:W-:Y:S02]  /*1a940*/  SHF.R.S32.HI R37, RZ, 0x1f, R37 ;  /* 0x0000001fff257819 */ /* 0x000fe40000011425 */
[----:B------:R-:W-:Y:S01]  /*1a950*/  SHF.R.S32.HI R39, RZ, 0x1f, R39 ;  /* 0x0000001fff277819 */ /* 0x000fe20000011427 */
[----:B------:R-:W-:Y:S06]  /*1a960*/  @P0 BRA `(.L_x_5970) ;  /* 0x00000000007c0947 */ /* 0x000fec0003800000 */
[-C--:B------:R-:W-:Y:S02]  /*1a970*/  ISETP.GE.AND P2, PT, R38, R12.reuse, PT ;  /* 0x0000000c2600720c */ /* 0x080fe40003f46270 */
[-C--:B------:R-:W-:Y:S02]  /*1a980*/  ISETP.GE.AND P1, PT, R199, R12.reuse, PT ;  /* 0x0000000cc700720c */ /* 0x080fe40003f26270 */
[-C--:B------:R-:W-:Y:S02]  /*1a990*/  ISETP.GE.AND P5, PT, R36, R12.reuse, PT ;  /* 0x0000000c2400720c */ /* 0x080fe40003fa6270 */
[----:B------:R-:W-:-:S07]  /*1a9a0*/  ISETP.GE.AND P3, PT, R34, R12, PT ;  /* 0x0000000c2200720c */ /* 0x000fce0003f66270 */
[C---:B-1----:R-:W-:Y:S02]  /*1a9b0*/  @!P2 LEA R4, P0, R38.reuse, R10, 0x1 ;  /* 0x0000000a2604a211 */ /* 0x042fe400078008ff */
        /* <DEDUP_REMOVED lines=21> */
[----:B------:R-:W-:Y:S02]  /*1ab10*/  @P4 LEA R10, P5, R23, R10, 0x1 ;  /* 0x0000000a170a4211 */ /* 0x000fe400078a08ff */
[-C--:B------:R-:W-:Y:S02]  /*1ab20*/  @P0 LEA.HI.X R5, R27, R11.reuse, R28, 0x1, P3 ;  /* 0x0000000b1b050211 */ /* 0x080fe400018f0c1c */
[----:B------:R-:W-:-:S03]  /*1ab30*/  @P4 LEA.HI.X R11, R23, R11, R25, 0x1, P5 ;  /* 0x0000000b170b4211 */ /* 0x000fc600028f0c19 */
[----:B------:R3:W-:Y:S04]  /*1ab40*/  @P0 ST.E.128 desc[UR40][R4.64], RZ ;  /* 0x000000ff04000985 */ /* 0x0007e8000c101d28 */
[----:B------:R3:W-:Y:S02]  /*1ab50*/  @P4 ST.E.128 desc[UR40][R10.64], RZ ;  /* 0x000000ff0a004985 */ /* 0x0007e4000c101d28 */
.L_x_5970:
[----:B------:R-:W-:Y:S05]  /*1ab60*/  BSYNC B1 ;  /* 0x0000000000017941 */ /* 0x000fea0003800000 */
.L_x_5969:
[----:B------:R-:W-:Y:S01]  /*1ab70*/  VIADD R0, R20, 0x20 ;  /* 0x0000002014007836 */ /* 0x000fe20000000000 */
[----:B--23--:R2:W3:Y:S04]  /*1ab80*/  SHFL.IDX PT, R11, R3, 0x1, 0x181f ;  /* 0x00381f00030b7f89 */ /* 0x00c4e800000e0000 */
[----:B------:R-:W-:Y:S01]  /*1ab90*/  ISETP.GE.AND P0, PT, R0, R21, PT ;  /* 0x000000150000720c */ /* 0x000fe20003f06270 */
[----:B-1----:R2:W1:-:S12]  /*1aba0*/  SHFL.IDX PT, R10, R13, 0x1, 0x181f ;  /* 0x00381f000d0a7f89 */ /* 0x00245800000e0000 */
[----:B--2---:R-:W-:Y:S05]  /*1abb0*/  @P0 BRA `(.L_x_5963) ;  /* 0x00000000007c0947 */ /* 0x004fea0003800000 */
[-C--:B------:R-:W-:Y:S02]  /*1abc0*/  ISETP.GE.AND P6, PT, R199, R12.reuse, PT ;  /* 0x0000000cc700720c */ /* 0x080fe40003fc6270 */
[-C--:B------:R-:W-:Y:S02]  /*1abd0*/  ISETP.GE.AND P5, PT, R38, R12.reuse, PT ;  /* 0x0000000c2600720c */ /* 0x080fe40003fa6270 */
[-C--:B------:R-:W-:Y:S02]  /*1abe0*/  ISETP.GE.AND P4, PT, R36, R12.reuse, PT ;  /* 0x0000000c2400720c */ /* 0x080fe40003f86270 */
[-C--:B------:R-:W-:Y:S02]  /*1abf0*/  ISETP.GE.AND P3, PT, R34, R12.reuse, PT ;  /* 0x0000000c2200720c */ /* 0x080fe40003f66270 */
[-C--:B------:R-:W-:Y:S02]  /*1ac00*/  ISETP.GE.AND P2, PT, R32, R12.reuse, PT ;  /* 0x0000000c2000720c */ /* 0x080fe40003f46270 */
[----:B------:R-:W-:-:S03]  /*1ac10*/  ISETP.GE.AND P1, PT, R30, R12, PT ;  /* 0x0000000c1e00720c */ /* 0x000fc60003f26270 */
[----:B-1-3--:R-:W-:Y:S02]  /*1ac20*/  @!P6 IMAD.WIDE R6, R199, 0x2, R10 ;  /* 0x00000002c706e825 */ /* 0x00afe400078e020a */
        /* <DEDUP_REMOVED lines=24> */
.L_x_5963:
[----:B------:R-:W-:Y:S05]  /*1adb0*/  BSYNC B0 ;  /* 0x0000000000007941 */ /* 0x000fea0003800000 */
.L_x_5956:
[----:B------:R-:W-:Y:S02]  /*1adc0*/  ULDC UR4, c[0x0][0xc3c] ;  /* 0x00030f0000047ab9 */ /* 0x000fe40000000800 */
[----:B----4-:R-:W-:-:S13]  /*1add0*/  ISETP.GE.AND P0, PT, R83, UR4, PT ;  /* 0x0000000453007c0c */ /* 0x010fda000bf06270 */
[----:B------:R-:W-:Y:S05]  /*1ade0*/  @!P0 BRA `(.L_x_5971) ;  /* 0xfffffe6800ec8947 */ /* 0x000fea000383ffff */
[----:B------:R-:W-:Y:S05]  /*1adf0*/  BRA `(.L_x_5743) ;  /* 0x0000008800347947 */ /* 0x000fea0003800000 */
.L_x_5741:
        /* <DEDUP_REMOVED lines=16> */
.L_x_5972:
        /* <DEDUP_REMOVED lines=43> */
.L_x_5976:
        /* <DEDUP_REMOVED lines=37> */
.L_x_5974:
        /* <DEDUP_REMOVED lines=13> */
.L_x_5977:
        /* <DEDUP_REMOVED lines=62> */
.L_x_5978:
        /* <DEDUP_REMOVED lines=61> */
.L_x_5979:
[----:B------:R-:W-:-:S05]  /*1bc80*/  LOP3.LUT R25, RZ, R2, RZ, 0x33, !PT ;  /* 0x00000002ff197212 */ /* 0x000fca00078e33ff */
[----:B------:R-:W-:Y:S01]  /*1bc90*/  IMAD.IADD R25, R6, 0x1, R25 ;  /* 0x0000000106197824 */ /* 0x000fe200078e0219 */
[----:B------:R-:W-:Y:S06]  /*1bca0*/  BRA `(.L_x_5980) ;  /* 0x00000000000c7947 */ /* 0x000fec0003800000 */
.L_x_5975:
[----:B------:R-:W-:Y:S02]  /*1bcb0*/  IMAD.MOV.U32 R25, RZ, RZ, RZ ;  /* 0x000000ffff197224 */ /* 0x000fe400078e00ff */
[----:B------:R-:W-:Y:S02]  /*1bcc0*/  IMAD.U32 R24, RZ, RZ, UR6 ;  /* 0x00000006ff187e24 */ /* 0x000fe4000f8e00ff */
[----:B------:R-:W-:-:S07]  /*1bcd0*/  IMAD.MOV.U32 R26, RZ, RZ, RZ ;  /* 0x000000ffff1a7224 */ /* 0x000fce00078e00ff */
.L_x_5980:
[----:B------:R-:W-:-:S13]  /*1bce0*/  ISETP.NE.AND P0, PT, R7, RZ, PT ;  /* 0x000000ff0700720c */ /* 0x000fda0003f05270 */
[----:B------:R-:W0:Y:S01]  /*1bcf0*/  @!P0 S2R R3, SR_CgaCtaId ;  /* 0x0000000000038919 */ /* 0x000e220000008800 */
[----:B------:R-:W-:-:S04]  /*1bd00*/  @!P0 MOV R2, 0x400 ;  /* 0x0000040000028802 */ /* 0x000fc80000000f00 */
[----:B0-----:R-:W-:-:S05]  /*1bd10*/  @!P0 LEA R2, R3, R2, 0x18 ;  /* 0x0000000203028211 */ /* 0x001fca00078ec0ff */
[----:B------:R1:W-:Y:S01]  /*1bd20*/  @!P0 STS.128 [R2+0x28cd0], R24 ;  /* 0x028cd01802008388 */ /* 0x0003e20000000c00 */
[----:B------:R-:W-:Y:S06]  /*1bd30*/  BAR.ARV 0x5, 0x180 ;  /* 0x0146000000007b1d */ /* 0x000fec0000002000 */
.L_x_5973:
        /* <DEDUP_REMOVED lines=38> */
.L_x_6108:
[----:B------:R-:W-:Y:S05]  /*1bfa0*/  YIELD ;  /* 0x0000000000007946 */ /* 0x000fea0003800000 */
[----:B------:R-:W-:Y:S01]  /*1bfb0*/  ULDC.64 UR4, c[0x0][0xa28] ;  /* 0x00028a0000047ab9 */ /* 0x000fe20000000a00 */
[----:B------:R-:W-:Y:S01]  /*1bfc0*/  IMAD.MOV.U32 R33, RZ, RZ, RZ ;  /* 0x000000ffff217224 */ /* 0x000fe200078e00ff */
[----:B------:R-:W-:Y:S01]  /*1bfd0*/  ISETP.NE.U32.AND P0, PT, RZ, UR4, PT ;  /* 0x00000004ff007c0c */ /* 0x000fe2000bf05070 */
[----:B------:R-:W0:Y:S01]  /*1bfe0*/  LDC.64 R4, c[0x0][0xa00] ;  /* 0x00028000ff047b82 */ /* 0x000e220000000a00 */
[----:B------:R-:W-:Y:S02]  /*1bff0*/  ULDC.64 UR6, c[0x0][0xa10] ;  /* 0x0002840000067ab9 */ /* 0x000fe40000000a00 */
[----:B------:R-:W-:Y:S01]  /*1c000*/  ISETP.NE.AND.EX P0, PT, RZ, UR5, PT, P0 ;  /* 0x00000005ff007c0c */ /* 0x000fe2000bf05300 */
[----:B------:R-:W-:-:S12]  /*1c010*/  ULDC.64 UR4, c[0x0][0xa18] ;  /* 0x0002860000047ab9 */ /* 0x000fd80000000a00 */
[----:B--2---:R-:W2:Y:S02]  /*1c020*/  @P0 LDC.64 R2, c[0x0][0xa28] ;  /* 0x00028a00ff020b82 */ /* 0x004ea40000000a00 */
[----:B--2---:R-:W-:-:S05]  /*1c030*/  @P0 IMAD.WIDE R2, R27, 0x4, R2 ;  /* 0x000000041b020825 */ /* 0x004fca00078e0202 */
[----:B------:R2:W5:Y:S01]  /*1c040*/  @P0 LDG.E R33, desc[UR40][R2.64] ;  /* 0x0000002802210981 */ /* 0x000562000c1e1900 */
[----:B------:R-:W-:Y:S01]  /*1c050*/  ISETP.NE.U32.AND P0, PT, RZ, UR4, PT ;  /* 0x00000004ff007c0c */ /* 0x000fe2000bf05070 */
[----:B------:R-:W-:Y:S01]  /*1c060*/  IMAD.MOV.U32 R30, RZ, RZ, RZ ;  /* 0x000000ffff1e7224 */ /* 0x000fe200078e00ff */
[----:B------:R-:W-:Y:S01]  /*1c070*/  ISETP.NE.U32.AND P1, PT, RZ, UR6, PT ;  /* 0x00000006ff007c0c */ /* 0x000fe2000bf25070 */
[----:B-1----:R-:W-:Y:S01]  /*1c080*/  IMAD.MOV.U32 R0, RZ, RZ, RZ ;  /* 0x000000ffff007224 */ /* 0x002fe200078e00ff */
[----:B------:R-:W-:Y:S01]  /*1c090*/  ISETP.NE.AND.EX P2, PT, RZ, UR5, PT, P0 ;  /* 0x00000005ff007c0c */ /* 0x000fe2000bf45300 */
[----:B------:R-:W-:Y:S01]  /*1c0a0*/  ULDC.64 UR4, c[0x0][0xa00] ;  /* 0x0002800000047ab9 */ /* 0x000fe20000000a00 */
[----:B------:R-:W-:Y:S01]  /*1c0b0*/  ISETP.NE.AND.EX P1, PT, RZ, UR7, PT, P1 ;  /* 0x00000007ff007c0c */ /* 0x000fe2000bf25310 */
[----:B0-----:R-:W-:Y:S01]  /*1c0c0*/  IMAD.WIDE R4, R27, 0x4, R4 ;  /* 0x000000041b047825 */ /* 0x001fe200078e0204 */
[----:B------:R-:W-:Y:S01]  /*1c0d0*/  ISETP.NE.U32.AND P0, PT, RZ, UR4, PT ;  /* 0x00000004ff007c0c */ /* 0x000fe2000bf05070 */
[----:B--2---:R-:W0:Y:S08]  /*1c0e0*/  LDC.64 R2, c[0x0][0xa10] ;  /* 0x00028400ff027b82 */ /* 0x004e300000000a00 */
[----:B---3--:R-:W1:Y:S01]  /*1c0f0*/  @P2 LDC.64 R6, c[0x0][0xa18] ;  /* 0x00028600ff062b82 */ /* 0x008e620000000a00 */
[----:B------:R-:W-:Y:S01]  /*1c100*/  ULDC UR4, c[0x0][0x288] ;  /* 0x0000a20000047ab9 */ /* 0x000fe20000000800 */
[----:B------:R-:W-:Y:S01]  /*1c110*/  ISETP.NE.AND.EX P0, PT, RZ, UR5, PT, P0 ;  /* 0x00000005ff007c0c */ /* 0x000fe2000bf05300 */
[----:B------:R-:W-:Y:S01]  /*1c120*/  IMAD.U32 R8, RZ, RZ, UR4 ;  /* 0x00000004ff087e24 */ /* 0x000fe2000f8e00ff */
[----:B------:R-:W-:-:S11]  /*1c130*/  ULDC.64 UR4, c[0x0][0x418] ;  /* 0x0001060000047ab9 */ /* 0x000fd60000000a00 */
[----:B------:R-:W5:Y:S01]  /*1c140*/  @P0 LDG.E R30, desc[UR40][R4.64] ;  /* 0x00000028041e0981 */ /* 0x000f62000c1e1900 */
[----:B0-----:R-:W-:-:S05]  /*1c150*/  IMAD.WIDE R2, R27, 0x4, R2 ;  /* 0x000000041b027825 */ /* 0x001fca00078e0202 */
[----:B------:R-:W5:Y:S01]  /*1c160*/  @P1 LDG.E R0, desc[UR40][R2.64] ;  /* 0x0000002802001981 */ /* 0x000f62000c1e1900 */
[----:B-1----:R-:W-:-:S05]  /*1c170*/  @P2 IMAD.WIDE R6, R27, 0x4, R6 ;  /* 0x000000041b062825 */ /* 0x002fca00078e0206 */
        /* <DEDUP_REMOVED lines=10> */
[----:B--2---:R0:W-:Y:S01]  /*1c220*/  STL [R1], R8 ;  /* 0x0000000801007387 */ /* 0x0041e20000100800 */
[----:B------:R-:W-:Y:S01]  /*1c230*/  IMAD.MOV.U32 R14, RZ, RZ, R8 ;  /* 0x000000ffff0e7224 */ /* 0x000fe200078e0008 */
[----:B----4-:R-:W-:Y:S06]  /*1c240*/  @P2 BRA `(.L_x_5982) ;  /* 0x0000000000142947 */ /* 0x010fec0003800000 */
[----:B------:R-:W-:Y:S05]  /*1c250*/  @!P0 BRA `(.L_x_5982) ;  /* 0x0000000000108947 */ /* 0x000fea0003800000 */
[----:B0-----:R-:W2:Y:S04]  /*1c260*/  LDG.E R8, desc[UR40][R4.64] ;  /* 0x0000002804087981 */ /* 0x001ea8000c1e1900 */
[----:B------:R-:W2:Y:S02]  /*1c270*/  LDG.E R7, desc[UR40][R4.64+0x4] ;  /* 0x0000042804077981 */ /* 0x000ea4000c1e1900 */
[----:B--2---:R-:W-:-:S05]  /*1c280*/  IMAD.IADD R14, R7, 0x1, -R8 ;  /* 0x00000001070e7824 */ /* 0x004fca00078e0a08 */
[----:B------:R1:W-:Y:S02]  /*1c290*/  STL [R1], R14 ;  /* 0x0000000e01007387 */ /* 0x0003e40000100800 */
.L_x_5982:
        /* <DEDUP_REMOVED lines=9> */
[----:B------:R-:W2:Y:S02]  /*1c330*/  LDC.64 R4, c[0x0][0xa20] ;  /* 0x00028800ff047b82 */ /* 0x000ea40000000a00 */
[----:B--2---:R-:W-:-:S05]  /*1c340*/  IMAD.WIDE R4, R27, 0x4, R4 ;  /* 0x000000041b047825 */ /* 0x004fca00078e0204 */
[----:B------:R2:W5:Y:S01]  /*1c350*/  LDG.E R11, desc[UR40][R4.64] ;  /* 0x00000028040b7981 */ /* 0x000562000c1e1900 */
[----:B------:R-:W-:Y:S05]  /*1c360*/  BRA `(.L_x_5984) ;  /* 0x0000000000247947 */ /* 0x000fea0003800000 */
.L_x_5983:
[----:B------:R-:W-:Y:S02]  /*1c370*/  ULDC.64 UR4, c[0x0][0xa08] ;  /* 0x0002820000047ab9 */ /* 0x000fe40000000a00 */
[----:B------:R-:W-:-:S04]  /*1c380*/  ISETP.NE.U32.AND P0, PT, RZ, UR4, PT ;  /* 0x00000004ff007c0c */ /* 0x000fc8000bf05070 */
[----:B------:R-:W-:-:S13]  /*1c390*/  ISETP.NE.AND.EX P0, PT, RZ, UR5, PT, P0 ;  /* 0x00000005ff007c0c */ /* 0x000fda000bf05300 */
[----:B------:R-:W-:Y:S05]  /*1c3a0*/  @!P0 BRA `(.L_x_5984) ;  /* 0x0000000000148947 */ /* 0x000fea0003800000 */
[----:B------:R-:W2:Y:S02]  /*1c3b0*/  LDC.64 R4, c[0x0][0xa08] ;  /* 0x00028200ff047b82 */ /* 0x000ea40000000a00 */
[----:B--2---:R-:W-:-:S05]  /*1c3c0*/  IMAD.WIDE R4, R27, 0x4, R4 ;  /* 0x000000041b047825 */ /* 0x004fca00078e0204 */
[----:B------:R-:W2:Y:S04]  /*1c3d0*/  LDG.E R11, desc[UR40][R4.64] ;  /* 0x00000028040b7981 */ /* 0x000ea8000c1e1900 */
[----:B0-----:R-:W2:Y:S02]  /*1c3e0*/  LDG.E R8, desc[UR40][R4.64+0x4] ;  /* 0x0000042804087981 */ /* 0x001ea4000c1e1900 */
[----:B--2---:R-:W-:-:S07]  /*1c3f0*/  IMAD.IADD R11, R8, 0x1, -R11 ;  /* 0x00000001080b7824 */ /* 0x004fce00078e0a0b */
.L_x_5984:
[----:B--2---:R-:W2:Y:S01]  /*1c400*/  @P1 LDG.E R4, desc[UR40][R2.64] ;  /* 0x0000002802041981 */ /* 0x004ea2000c1e1900 */
[----:B------:R-:W3:Y:S03]  /*1c410*/  LDC R5, c[0x0][0x448] ;  /* 0x00011200ff057b82 */ /* 0x000ee60000000800 */
[----:B------:R-:W2:Y:S01]  /*1c420*/  @P1 LDG.E R13, desc[UR40][R2.64+0x4] ;  /* 0x00000428020d1981 */ /* 0x000ea2000c1e1900 */
[----:B-----5:R-:W-:Y:S02]  /*1c430*/  IMAD.IADD R11, R11, 0x1, -R33 ;  /* 0x000000010b0b7824 */ /* 0x020fe400078e0a21 */
[----:B------:R-:W-:-:S04]  /*1c440*/  IMAD.SHL.U32 R31, R25, 0x40, RZ ;  /* 0x00000040191f7824 */ /* 0x000fc800078e00ff */
[----:B0-----:R-:W-:Y:S01]  /*1c450*/  VIADD R8, R31, 0x3f ;  /* 0x0000003f1f087836 */ /* 0x001fe20000000000 */
[----:B---3--:R-:W-:-:S13]  /*1c460*/  ISETP.NE.AND P2, PT, R5, 0x1, PT ;  /* 0x000000010500780c */ /* 0x008fda0003f45270 */
[----:B------:R-:W0:Y:S08]  /*1c470*/  @P2 LDC R7, c[0x0][0x44c] ;  /* 0x00011300ff072b82 */ /* 0x000e300000000800 */
[----:B------:R-:W3:Y:S01]  /*1c480*/  @P2 LDC R5, c[0x0][0x450] ;  /* 0x00011400ff052b82 */ /* 0x000ee20000000800 */
[----:B--2---:R-:W-:Y:S02]  /*1c490*/  @P1 IMAD.IADD R6, R13, 0x1, -R4 ;  /* 0x000000010d061824 */ /* 0x004fe400078e0a04 */
[----:B0-----:R-:W-:-:S04]  /*1c4a0*/  @P2 IMAD.HI.U32 R4, R8, R7, RZ ;  /* 0x0000000708042227 */ /* 0x001fc800078e00ff */
[----:B------:R-:W-:Y:S01]  /*1c4b0*/  IMAD.IADD R23, R11, 0x1, R6 ;  /* 0x000000010b177824 */ /* 0x000fe200078e0206 */
[----:B---3--:R-:W-:-:S03]  /*1c4c0*/  @P2 SHF.R.U32.HI R8, RZ, R5, R4 ;  /* 0x00000005ff082219 */ /* 0x008fc60000011604 */
[C---:B------:R-:W-:Y:S01]  /*1c4d0*/  VIADD R10, R23.reuse, 0x3f ;  /* 0x0000003f170a7836 */ /* 0x040fe20000000000 */
[----:B------:R-:W-:-:S04]  /*1c4e0*/  IADD3 R7, R23, 0x1, -R14 ;  /* 0x0000000117077810 */ /* 0x000fc80007ffe80e */
[----:B------:R-:W-:Y:S01]  /*1c4f0*/  SHF.R.S32.HI R3, RZ, 0x1f, R10 ;  /* 0x0000001fff037819 */ /* 0x000fe2000001140a */
[----:B------:R-:W-:-:S03]  /*1c500*/  IMAD.IADD R8, R7, 0x1, R8 ;  /* 0x0000000107087824 */ /* 0x000fc600078e0208 */
[----:B------:R-:W-:Y:S02]  /*1c510*/  LEA.HI R10, R3, R10, RZ, 0x6 ;  /* 0x0000000a030a7211 */ /* 0x000fe400078f30ff */
[----:B------:R-:W0:Y:S02]  /*1c520*/  LDC.64 R2, c[0x0][0x9e0] ;  /* 0x00027800ff027b82 */ /* 0x000e240000000a00 */
[----:B------:R-:W-:Y:S02]  /*1c530*/  SHF.R.S32.HI R10, RZ, 0x6, R10 ;  /* 0x00000006ff0a7819 */ /* 0x000fe4000001140a */
[----:B0-----:R-:W-:Y:S01]  /*1c540*/  ISETP.GE.AND P3, PT, R3, 0x1, PT ;  /* 0x000000010300780c */ /* 0x001fe20003f66270 */
[----:B------:R-:W-:-:S12]  /*1c550*/  IMAD.IADD R2, R8, 0x1, R2 ;  /* 0x0000000108027824 */ /* 0x000fd800078e0202 */
[----:B------:R-:W-:Y:S05]  /*1c560*/  @!P3 BRA `(.L_x_5985) ;  /* 0x000000000048b947 */ /* 0x000fea0003800000 */
        /* <DEDUP_REMOVED lines=11> */
.L_x_5987:
[----:B------:R-:W-:-:S13]  /*1c620*/  ISETP.NE.AND P0, PT, R3, 0x1, PT ;  /* 0x000000010300780c */ /* 0x000fda0003f05270 */
[----:B------:R-:W0:Y:S02]  /*1c630*/  @P0 LDC.64 R4, c[0x0][0x9e8] ;  /* 0x00027a00ff040b82 */ /* 0x000e240000000a00 */
[----:B0-----:R-:W-:-:S05]  /*1c640*/  @P0 IMAD.HI.U32 R4, R12, R4, RZ ;  /* 0x000000040c040227 */ /* 0x001fca00078e00ff */
[----:B------:R-:W-:-:S07]  /*1c650*/  @P0 SHF.R.U32.HI R12, RZ, R5, R4 ;  /* 0x00000005ff0c0219 */ /* 0x000fce0000011604 */
.L_x_5988:
[----:B------:R-:W-:Y:S05]  /*1c660*/  BSYNC B0 ;  /* 0x0000000000007941 */ /* 0x000fea0003800000 */
.L_x_5986:
[----:B------:R-:W-:-:S05]  /*1c670*/  IMAD R12, R12, R3, R3 ;  /* 0x000000030c0c7224 */ /* 0x000fca00078e0203 */
[----:B------:R-:W-:-:S07]  /*1c680*/  VIMNMX R2, R2, R12, PT ;  /* 0x0000000c02027248 */ /* 0x000fce0003fe0100 */
.L_x_5985:
[----:B------:R-:W0:Y:S01]  /*1c690*/  @P2 LDC R8, c[0x0][0x44c] ;  /* 0x00011300ff082b82 */ /* 0x000e220000000800 */
[----:B------:R-:W-:Y:S01]  /*1c6a0*/  VIADD R2, R2, 0x3f ;  /* 0x0000003f02027836 */ /* 0x000fe20000000000 */
[----:B------:R-:W-:Y:S01]  /*1c6b0*/  ULDC UR4, c[0x0][0x9dc] ;  /* 0x0002770000047ab9 */ /* 0x000fe20000000800 */
[----:B------:R-:W-:-:S05]  /*1c6c0*/  IMAD.MOV.U32 R4, RZ, RZ, R31 ;  /* 0x000000ffff047224 */ /* 0x000fca00078e001f */
[----:B------:R-:W2:Y:S01]  /*1c6d0*/  @P2 LDC R5, c[0x0][0x450] ;  /* 0x00011400ff052b82 */ /* 0x000ea20000000800 */
[----:B0-----:R-:W-:-:S05]  /*1c6e0*/  @P2 IMAD.HI.U32 R8, R31, R8, RZ ;  /* 0x000000081f082227 */ /* 0x001fca00078e00ff */
[----:B--2---:R-:W-:Y:S01]  /*1c6f0*/  @P2 SHF.R.U32.HI R4, RZ, R5, R8 ;  /* 0x00000005ff042219 */ /* 0x004fe20000011608 */
[----:B------:R-:W-:Y:S01]  /*1c700*/  IMAD.IADD R8, R23, 0x1, -R14 ;  /* 0x0000000117087824 */ /* 0x000fe200078e0a0e */
[----:B------:R-:W-:-:S03]  /*1c710*/  SHF.R.S32.HI R5, RZ, 0x1f, R2 ;  /* 0x0000001fff057819 */ /* 0x000fc60000011402 */
[----:B------:R-:W-:Y:S01]  /*1c720*/  IMAD.IADD R13, R8, 0x1, R4 ;  /* 0x00000001080d7824 */ /* 0x000fe200078e0204 */
[----:B------:R-:W-:-:S03]  /*1c730*/  LEA.HI R5, R5, R2, RZ, 0x6 ;  /* 0x0000000205057211 */ /* 0x000fc600078f30ff */
[----:B------:R-:W-:Y:S01]  /*1c740*/  VIADD R2, R13, -UR4 ;  /* 0x800000040d027c36 */ /* 0x000fe20008000000 */
        /* <DEDUP_REMOVED lines=13> */
.L_x_5991:
[----:B------:R-:W-:-:S13]  /*1c820*/  ISETP.NE.AND P0, PT, R3, 0x1, PT ;  /* 0x000000010300780c */ /* 0x000fda0003f05270 */
[----:B------:R-:W0:Y:S02]  /*1c830*/  @P0 LDC.64 R4, c[0x0][0x9e8] ;  /* 0x00027a00ff040b82 */ /* 0x000e240000000a00 */
[----:B0-----:R-:W-:-:S05]  /*1c840*/  @P0 IMAD.HI.U32 R4, R13, R4, RZ ;  /* 0x000000040d040227 */ /* 0x001fca00078e00ff */
[----:B------:R-:W-:-:S07]  /*1c850*/  @P0 SHF.R.U32.HI R13, RZ, R5, R4 ;  /* 0x00000005ff0d0219 */ /* 0x000fce0000011604 */
.L_x_5992:
[----:B------:R-:W-:Y:S05]  /*1c860*/  BSYNC B0 ;  /* 0x0000000000007941 */ /* 0x000fea0003800000 */
.L_x_5990:
[----:B------:R-:W-:-:S05]  /*1c870*/  IMAD R3, R13, R3, RZ ;  /* 0x000000030d037224 */ /* 0x000fca00078e02ff */
[----:B------:R-:W-:-:S07]  /*1c880*/  VIMNMX R2, R2, R3, !PT ;  /* 0x0000000302027248 */ /* 0x000fce0007fe0100 */
.L_x_5989:
[----:B------:R-:W-:Y:S01]  /*1c890*/  SHF.R.S32.HI R3, RZ, 0x1f, R2 ;  /* 0x0000001fff037819 */ /* 0x000fe20000011402 */
[----:B------:R-:W-:Y:S01]  /*1c8a0*/  BSSY B0, `(.L_x_5993) ;  /* 0x0000026000007945 */ /* 0x000fe20003800000 */
[----:B------:R-:W-:Y:S01]  /*1c8b0*/  LOP3.LUT R32, R9, 0xff, RZ, 0xc0, !PT ;  /* 0x000000ff09207812 */ /* 0x000fe200078ec0ff */
[----:B------:R-:W-:Y:S01]  /*1c8c0*/  IMAD.MOV.U32 R15, RZ, RZ, RZ ;  /* 0x000000ffff0f7224 */ /* 0x000fe200078e00ff */
[----:B------:R-:W-:Y:S02]  /*1c8d0*/  LEA.HI R3, R3, R2, RZ, 0x6 ;  /* 0x0000000203037211 */ /* 0x000fe400078f30ff */
[----:B------:R-:W-:Y:S02]  /*1c8e0*/  SHF.R.U32.HI R4, RZ, 0x10, R9 ;  /* 0x00000010ff047819 */ /* 0x000fe40000011609 */
[----:B------:R-:W-:-:S04]  /*1c8f0*/  SHF.R.S32.HI R3, RZ, 0x6, R3 ;  /* 0x00000006ff037819 */ /* 0x000fc80000011403 */
[----:B------:R-:W-:-:S04]  /*1c900*/  VIMNMX R5, RZ, R3, !PT ;  /* 0x00000003ff057248 */ /* 0x000fc80007fe0100 */
[----:B------:R-:W-:-:S13]  /*1c910*/  ISETP.GT.AND P0, PT, R12, R5, PT ;  /* 0x000000050c00720c */ /* 0x000fda0003f04270 */
[----:B------:R-:W-:Y:S05]  /*1c920*/  @!P0 BRA `(.L_x_5994) ;  /* 0x0000000000748947 */ /* 0x000fea0003800000 */
[----:B------:R-:W-:Y:S01]  /*1c930*/  ISETP.NE.AND P0, PT, R4, RZ, PT ;  /* 0x000000ff0400720c */ /* 0x000fe20003f05270 */
[----:B------:R-:W-:-:S03]  /*1c940*/  ULDC UR4, c[0x0][0x9f0] ;  /* 0x00027c0000047ab9 */ /* 0x000fc60000000800 */
[----:B------:R-:W-:-:S04]  /*1c950*/  SEL R9, R4, UR4, P0 ;  /* 0x0000000404097c07 */ /* 0x000fc80008000000 */
[----:B-1----:R-:W-:Y:S02]  /*1c960*/  IABS R14, R9 ;  /* 0x00000009000e7213 */ /* 0x002fe40000000000 */
        /* <DEDUP_REMOVED lines=25> */
.L_x_5994:
[----:B------:R-:W-:Y:S05]  /*1cb00*/  BSYNC B0 ;  /* 0x0000000000007941 */ /* 0x000fea0003800000 */
.L_x_5993:
[-C--:B------:R-:W-:Y:S01]  /*1cb10*/  IMAD R5, R32, R15.reuse, R5 ;  /* 0x0000000f20057224 */ /* 0x080fe200078e0205 */
[----:B------:R-:W-:Y:S04]  /*1cb20*/  BSSY B0, `(.L_x_5995) ;  /* 0x00001a8000007945 */ /* 0x000fe80003800000 */
        /* <DEDUP_REMOVED lines=21> */
[----:B-1----:R0:W1:Y:S02]  /*1cc80*/  SHFL.IDX PT, R14, R2, RZ, 0x1f ;  /* 0x00001fff020e7589 */ /* 0x00206400000e0000 */
.L_x_6163:
[----:B-1----:R-:W-:Y:S02]  /*1cc90*/  ISETP.NE.AND P0, PT, R14, RZ, PT ;  /* 0x000000ff0e00720c */ /* 0x002fe40003f05270 */
[----:B------:R-:W-:-:S11]  /*1cca0*/  PLOP3.LUT P6, PT, PT, PT, PT, 0x8, 0x0 ;  /* 0x000000000000781c */ /* 0x000fd60003fce170 */
[----:B------:R-:W-:Y:S05]  /*1ccb0*/  @P0 BRA `(.L_x_5998) ;  /* 0x00000000000c0947 */ /* 0x000fea0003800000 */
[----:B------:R-:W-:-:S03]  /*1ccc0*/  UMOV UR4, 0xffffffff ;  /* 0xffffffff00047882 */ /* 0x000fc60000000000 */
[----:B------:R-:W-:Y:S05]  /*1ccd0*/  BRA.DIV UR4, `(.L_x_5999) ;  /* 0x0000007e041c7947 */ /* 0x000fea000b800000 */
[----:B------:R-:W-:-:S13]  /*1cce0*/  ELECT P6, URZ, PT ;  /* 0x00000000003f782f */ /* 0x000fda00038c0000 */
.L_x_5998:
        /* <DEDUP_REMOVED lines=9> */
.L_x_6166:
[----:B------:R-:W-:Y:S05]  /*1cd80*/  BSYNC B1 ;  /* 0x0000000000017941 */ /* 0x000fea0003800000 */
.L_x_6000:
[----:B------:R-:W-:Y:S04]  /*1cd90*/  BSSY B1, `(.L_x_6002) ;  /* 0x00000b7000017945 */ /* 0x000fe80003800000 */
[----:B------:R-:W-:Y:S05]  /*1cda0*/  @!P6 BRA `(.L_x_6003) ;  /* 0x0000000800d4e947 */ /* 0x000fea0003800000 */
[----:B------:R-:W-:Y:S01]  /*1cdb0*/  IMAD R11, R19, 0x8, R18 ;  /* 0x00000008130b7824 */ /* 0x000fe200078e0212 */
[----:B0-----:R-:W-:Y:S01]  /*1cdc0*/  SHF.L.U32 R2, R29, 0x1f, RZ ;  /* 0x0000001f1d027819 */ /* 0x001fe200000006ff */
[----:B------:R-:W0:Y:S01]  /*1cdd0*/  S2R R3, SR_TID.X ;  /* 0x0000000000037919 */ /* 0x000e220000002100 */
[----:B------:R-:W-:Y:S02]  /*1cde0*/  BSSY B2, `(.L_x_6004) ;  /* 0x0000005000027945 */ /* 0x000fe40003800000 */
[----:B------:R-:W1:Y:S01]  /*1cdf0*/  SYNCS.PHASECHK.TRANS64.TRYWAIT P0, [R11+URZ+0x28ca0], R2 ;  /* 0x028ca0020b0075a7 */ /* 0x000e62000800017f */
[----:B0-----:R-:W-:-:S04]  /*1ce00*/  LOP3.LUT R3, R3, 0x7f, RZ, 0xc0, !PT ;  /* 0x0000007f03037812 */ /* 0x001fc800078ec0ff */
[----:B------:R-:W-:Y:S01]  /*1ce10*/  ISETP.NE.AND P1, PT, R3, RZ, PT ;  /* 0x000000ff0300720c */ /* 0x000fe20003f25270 */
[----:B-1----:R-:W-:-:S12]  /*1ce20*/  @!P0 BRA `(.L_x_6005) ;  /* 0x0000007800fc8947 */ /* 0x002fd80003800000 */
.L_x_6167:
[----:B------:R-:W-:Y:S05]  /*1ce30*/  BSYNC B2 ;  /* 0x0000000000027941 */ /* 0x000fea0003800000 */
.L_x_6004:
        /* <DEDUP_REMOVED lines=9> */
.L_x_6007:
[----:B------:R-:W-:Y:S05]  /*1ced0*/  BSYNC B2 ;  /* 0x0000000000027941 */ /* 0x000fea0003800000 */
.L_x_6006:
        /* <DEDUP_REMOVED lines=12> */
.L_x_6008:
        /* <DEDUP_REMOVED lines=13> */
.L_x_6168:
[----:B------:R-:W-:Y:S05]  /*1d070*/  BSYNC B2 ;  /* 0x0000000000027941 */ /* 0x000fea0003800000 */
.L_x_6009:
        /* <DEDUP_REMOVED lines=11> */
.L_x_6012:
[----:B------:R-:W-:Y:S05]  /*1d130*/  BSYNC B2 ;  /* 0x0000000000027941 */ /* 0x000fea0003800000 */
.L_x_6011:
        /* <DEDUP_REMOVED lines=9> */
.L_x_6013:
        /* <DEDUP_REMOVED lines=15> */
.L_x_6014:
        /* <DEDUP_REMOVED lines=15> */
.L_x_6015:
        /* <DEDUP_REMOVED lines=15> */
.L_x_6016:
        /* <DEDUP_REMOVED lines=15> */
.L_x_6017:
        /* <DEDUP_REMOVED lines=15> */
.L_x_6018:
        /* <DEDUP_REMOVED lines=15> */
.L_x_6019:
        /* <DEDUP_REMOVED lines=15> */
.L_x_6020:
        /* <DEDUP_REMOVED lines=10> */
.L_x_6003:
[----:B------:R-:W-:Y:S05]  /*1d900*/  BSYNC B1 ;  /* 0x0000000000017941 */ /* 0x000fea0003800000 */
.L_x_6002:
[----:B------:R-:W-:Y:S01]  /*1d910*/  VIADD R12, R9, 0xfffffffe ;  /* 0xfffffffe090c7836 */ /* 0x000fe20000000000 */
[----:B------:R-:W-:Y:S01]  /*1d920*/  PLOP3.LUT P0, PT, PT, PT, PT, 0x8, 0x0 ;  /* 0x000000000000781c */ /* 0x000fe20003f0e170 */
[----:B------:R-:W-:-:S03]  /*1d930*/  VIADD R19, R19, 0x1 ;  /* 0x0000000113137836 */ /* 0x000fc60000000000 */
[----:B------:R-:W-:Y:S02]  /*1d940*/  ISETP.GE.AND P2, PT, R12, R6, PT ;  /* 0x000000060c00720c */ /* 0x000fe40003f46270 */
[----:B------:R-:W-:-:S04]  /*1d950*/  ISETP.NE.AND P1, PT, R19, 0x2, PT ;  /* 0x000000021300780c */ /* 0x000fc80003f25270 */
[----:B0-----:R-:W-:Y:S02]  /*1d960*/  SEL R2, RZ, 0x1, P1 ;  /* 0x00000001ff027807 */ /* 0x001fe40000800000 */
[----:B------:R-:W-:Y:S02]  /*1d970*/  SEL R19, R19, RZ, P1 ;  /* 0x000000ff13137207 */ /* 0x000fe40000800000 */
[----:B------:R-:W-:-:S03]  /*1d980*/  LOP3.LUT R29, R29, R2, RZ, 0x3c, !PT ;  /* 0x000000021d1d7212 */ /* 0x000fc600078e3cff */
[----:B------:R-:W-:Y:S05]  /*1d990*/  @!P2 BRA `(.L_x_5996) ;  /* 0x0000000c0000a947 */ /* 0x000fea0003800000 */
.L_x_6040:
[----:B------:R-:W-:Y:S05]  /*1d9a0*/  YIELD ;  /* 0x0000000000007946 */ /* 0x000fea0003800000 */
[----:B------:R-:W-:Y:S04]  /*1d9b0*/  BSSY B1, `(.L_x_6021) ;  /* 0x00000b6000017945 */ /* 0x000fe80003800000 */
[----:B------:R-:W-:Y:S05]  /*1d9c0*/  @!P6 BRA `(.L_x_6022) ;  /* 0x0000000800d0e947 */ /* 0x000fea0003800000 */
[----:B------:R-:W-:Y:S01]  /*1d9d0*/  IMAD R11, R19, 0x8, R18 ;  /* 0x00000008130b7824 */ /* 0x000fe200078e0212 */
[----:B------:R-:W-:Y:S01]  /*1d9e0*/  SHF.L.U32 R2, R29, 0x1f, RZ ;  /* 0x0000001f1d027819 */ /* 0x000fe200000006ff */
[----:B------:R-:W0:Y:S01]  /*1d9f0*/  S2R R3, SR_TID.X ;  /* 0x0000000000037919 */ /* 0x000e220000002100 */
[----:B------:R-:W-:Y:S02]  /*1da00*/  BSSY B2, `(.L_x_6023) ;  /* 0x0000005000027945 */ /* 0x000fe40003800000 */
[----:B------:R-:W1:Y:S01]  /*1da10*/  SYNCS.PHASECHK.TRANS64.TRYWAIT P1, [R11+URZ+0x28ca0], R2 ;  /* 0x028ca0020b0075a7 */ /* 0x000e62000802017f */
[----:B0-----:R-:W-:-:S04]  /*1da20*/  LOP3.LUT R3, R3, 0x7f, RZ, 0xc0, !PT ;  /* 0x0000007f03037812 */ /* 0x001fc800078ec0ff */
[----:B------:R-:W-:Y:S01]  /*1da30*/  ISETP.NE.AND P2, PT, R3, RZ, PT ;  /* 0x000000ff0300720c */ /* 0x000fe20003f45270 */
[----:B-1----:R-:W-:-:S12]  /*1da40*/  @!P1 BRA `(.L_x_6024) ;  /* 0x00000070001c9947 */ /* 0x002fd80003800000 */
.L_x_6169:
[----:B------:R-:W-:Y:S05]  /*1da50*/  BSYNC B2 ;  /* 0x0000000000027941 */ /* 0x000fea0003800000 */
.L_x_6023:
        /* <DEDUP_REMOVED lines=9> */
.L_x_6026:
[----:B------:R-:W-:Y:S05]  /*1daf0*/  BSYNC B2 ;  /* 0x0000000000027941 */ /* 0x000fea0003800000 */
.L_x_6025:
        /* <DEDUP_REMOVED lines=11> */
.L_x_6027:
        /* <DEDUP_REMOVED lines=13> */
.L_x_6170:
[----:B------:R-:W-:Y:S05]  /*1dc80*/  BSYNC B2 ;  /* 0x0000000000027941 */ /* 0x000fea0003800000 */
.L_x_6028:
        /* <DEDUP_REMOVED lines=11> */
.L_x_6031:
[----:B------:R-:W-:Y:S05]  /*1dd40*/  BSYNC B2 ;  /* 0x0000000000027941 */ /* 0x000fea0003800000 */
.L_x_6030:
[----:B------:R-:W-:Y:S01]  /*1dd50*/  R2UR UR6, R2 ;  /* 0x00000000020672ca */ /* 0x000fe200000e0000 */
[----:B------:R-:W-:Y:S01]  /*1dd60*/  UIADD3 UR4, UP0, UR42, 0x670, URZ ;  /* 0x000006702a047890 */ /* 0x000fe2000ff1e03f */
[----:B------:R-:W-:Y:S01]  /*1dd70*/  R2UR UR7, R3 ;  /* 0x00000000030772ca */ /* 0x000fe200000e0000 */
[----:B------:R-:W-:Y:S01]  /*1dd80*/  VIADD R11, R11, 0x28cb0 ;  /* 0x00028cb00b0b7836 */ /* 0x000fe20000000000 */
[----:B------:R-:W-:Y:S01]  /*1dd90*/  R2UR UR10, R9 ;  /* 0x00000000090a72ca */ /* 0x000fe200000e0000 */
[----:B------:R-:W-:Y:S01]  /*1dda0*/  IMAD R9, R19, 0x10000, R18 ;  /* 0x0001000013097824 */ /* 0x000fe200078e0212 */
[----:B------:R-:W-:Y:S01]  /*1ddb0*/  PLOP3.LUT P1, PT, PT, PT, PT, 0x80, 0x0 ;  /* 0x000000000000781c */ /* 0x000fe20003f2f070 */
[----:B------:R-:W-:Y:S02]  /*1ddc0*/  UIADD3.X UR5, URZ, UR43, URZ, UP0, !UPT ;  /* 0x0000002b3f057290 */ /* 0x000fe400087fe43f */
[----:B------:R-:W-:-:S10]  /*1ddd0*/  VIADD R14, R9, 0x400 ;  /* 0x00000400090e7836 */ /* 0x000fd40000000000 */
.L_x_6032:
        /* <DEDUP_REMOVED lines=15> */
.L_x_6033:
        /* <DEDUP_REMOVED lines=15> */
.L_x_6034:
        /* <DEDUP_REMOVED lines=15> */
.L_x_6035:
        /* <DEDUP_REMOVED lines=15> */
.L_x_6036:
        /* <DEDUP_REMOVED lines=15> */
.L_x_6037:
        /* <DEDUP_REMOVED lines=15> */
.L_x_6038:
        /* <DEDUP_REMOVED lines=15> */
.L_x_6039:
        /* <DEDUP_REMOVED lines=10> */
.L_x_6022:
[----:B------:R-:W-:Y:S05]  /*1e510*/  BSYNC B1 ;  /* 0x0000000000017941 */ /* 0x000fea0003800000 */
.L_x_6021:
        /* <DEDUP_REMOVED lines=8> */
.L_x_5996:
[----:B------:R-:W-:Y:S05]  /*1e5a0*/  BSYNC B0 ;  /* 0x0000000000007941 */ /* 0x000fea0003800000 */
.L_x_5995:
[----:B------:R-:W0:Y:S01]  /*1e5b0*/  LDC R0, c[0x0][0x448] ;  /* 0x00011200ff007b82 */ /* 0x000e220000000800 */
[----:B------:R-:W-:Y:S01]  /*1e5c0*/  VIADD R2, R31, 0x3f ;  /* 0x0000003f1f027836 */ /* 0x000fe20000000000 */
[----:B------:R-:W-:Y:S06]  /*1e5d0*/  @!P0 WARPSYNC.ALL ;  /* 0x0000000000008948 */ /* 0x000fec0003800000 */
[----:B------:R-:W-:Y:S01]  /*1e5e0*/  @!P0 BAR.SYNC.DEFER_BLOCKING 0xc, 0x180 ;  /* 0x0306000000008b1d */ /* 0x000fe20000010000 */
[----:B0-----:R-:W-:-:S13]  /*1e5f0*/  ISETP.NE.AND P1, PT, R0, 0x1, PT ;  /* 0x000000010000780c */ /* 0x001fda0003f25270 */
[----:B------:R-:W0:Y:S08]  /*1e600*/  @P1 LDC R3, c[0x0][0x44c] ;  /* 0x00011300ff031b82 */ /* 0x000e300000000800 */
[----:B------:R-:W2:Y:S01]  /*1e610*/  @P1 LDC R0, c[0x0][0x450] ;  /* 0x00011400ff001b82 */ /* 0x000ea20000000800 */
[----:B0-----:R-:W-:-:S05]  /*1e620*/  @P1 IMAD.HI.U32 R3, R2, R3, RZ ;  /* 0x0000000302031227 */ /* 0x001fca00078e00ff */
[----:B--2---:R-:W-:-:S05]  /*1e630*/  @P1 SHF.R.U32.HI R2, RZ, R0, R3 ;  /* 0x00000000ff021219 */ /* 0x004fca0000011603 */
[----:B------:R-:W-:Y:S02]  /*1e640*/  IMAD.IADD R0, R7, 0x1, R2 ;  /* 0x0000000107007824 */ /* 0x000fe400078e0202 */
[----:B------:R-:W0:Y:S02]  /*1e650*/  LDC.64 R2, c[0x0][0x9e0] ;  /* 0x00027800ff027b82 */ /* 0x000e240000000a00 */
        /* <DEDUP_REMOVED lines=14> */
.L_x_6043:
[----:B------:R-:W-:-:S13]  /*1e740*/  ISETP.NE.AND P0, PT, R3, 0x1, PT ;  /* 0x000000010300780c */ /* 0x000fda0003f05270 */
[----:B------:R-:W0:Y:S02]  /*1e750*/  @P0 LDC.64 R6, c[0x0][0x9e8] ;  /* 0x00027a00ff060b82 */ /* 0x000e240000000a00 */
[----:B0-----:R-:W-:-:S05]  /*1e760*/  @P0 IMAD.HI.U32 R6, R5, R6, RZ ;  /* 0x0000000605060227 */ /* 0x001fca00078e00ff */
[----:B------:R-:W-:-:S07]  /*1e770*/  @P0 SHF.R.U32.HI R5, RZ, R7, R6 ;  /* 0x00000007ff050219 */ /* 0x000fce0000011606 */
.L_x_6044:
[----:B------:R-:W-:Y:S05]  /*1e780*/  BSYNC B0 ;  /* 0x0000000000007941 */ /* 0x000fea0003800000 */
.L_x_6042:
[----:B------:R-:W-:-:S05]  /*1e790*/  IMAD R5, R5, R3, R3 ;  /* 0x0000000305057224 */ /* 0x000fca00078e0203 */
[----:B------:R-:W-:-:S07]  /*1e7a0*/  VIMNMX R2, R2, R5, PT ;  /* 0x0000000502027248 */ /* 0x000fce0003fe0100 */
.L_x_6041:
[----:B------:R-:W-:Y:S01]  /*1e7b0*/  VIADD R2, R2, 0x3f ;  /* 0x0000003f02027836 */ /* 0x000fe20000000000 */
[----:B------:R-:W0:Y:S01]  /*1e7c0*/  @P1 LDC R0, c[0x0][0x450] ;  /* 0x00011400ff001b82 */ /* 0x000e220000000800 */
[----:B------:R-:W-:-:S03]  /*1e7d0*/  ULDC UR4, c[0x0][0x9dc] ;  /* 0x0002770000047ab9 */ /* 0x000fc60000000800 */
[----:B------:R-:W-:-:S04]  /*1e7e0*/  SHF.R.S32.HI R5, RZ, 0x1f, R2 ;  /* 0x0000001fff057819 */ /* 0x000fc80000011402 */
[----:B------:R-:W-:Y:S02]  /*1e7f0*/  LEA.HI R5, R5, R2, RZ, 0x6 ;  /* 0x0000000205057211 */ /* 0x000fe400078f30ff */
[----:B------:R-:W2:Y:S02]  /*1e800*/  @P1 LDC R2, c[0x0][0x44c] ;  /* 0x00011300ff021b82 */ /* 0x000ea40000000800 */
[----:B------:R-:W-:-:S04]  /*1e810*/  SHF.R.S32.HI R5, RZ, 0x6, R5 ;  /* 0x00000006ff057819 */ /* 0x000fc80000011405 */
[----:B------:R-:W-:Y:S01]  /*1e820*/  VIMNMX R10, R10, R5, PT ;  /* 0x000000050a0a7248 */ /* 0x000fe20003fe0100 */
[----:B------:R-:W-:Y:S02]  /*1e830*/  IMAD.MOV.U32 R5, RZ, RZ, R31 ;  /* 0x000000ffff057224 */ /* 0x000fe400078e001f */
[----:B--2---:R-:W-:-:S05]  /*1e840*/  @P1 IMAD.HI.U32 R2, R31, R2, RZ ;  /* 0x000000021f021227 */ /* 0x004fca00078e00ff */
[----:B0-----:R-:W-:-:S05]  /*1e850*/  @P1 SHF.R.U32.HI R5, RZ, R0, R2 ;  /* 0x00000000ff051219 */ /* 0x001fca0000011602 */
        /* <DEDUP_REMOVED lines=13> */
.L_x_6047:
[----:B------:R-:W-:-:S13]  /*1e930*/  ISETP.NE.AND P0, PT, R3, 0x1, PT ;  /* 0x000000010300780c */ /* 0x000fda0003f05270 */
[----:B------:R-:W0:Y:S02]  /*1e940*/  @P0 LDC.64 R6, c[0x0][0x9e8] ;  /* 0x00027a00ff060b82 */ /* 0x000e240000000a00 */
[----:B0-----:R-:W-:-:S05]  /*1e950*/  @P0 IMAD.HI.U32 R6, R2, R6, RZ ;  /* 0x0000000602060227 */ /* 0x001fca00078e00ff */
[----:B------:R-:W-:-:S07]  /*1e960*/  @P0 SHF.R.U32.HI R2, RZ, R7, R6 ;  /* 0x00000007ff020219 */ /* 0x000fce0000011606 */
.L_x_6048:
[----:B------:R-:W-:Y:S05]  /*1e970*/  BSYNC B0 ;  /* 0x0000000000007941 */ /* 0x000fea0003800000 */
.L_x_6046:
[----:B------:R-:W-:-:S05]  /*1e980*/  IMAD R3, R2, R3, RZ ;  /* 0x0000000302037224 */ /* 0x000fca00078e02ff */
[----:B------:R-:W-:-:S07]  /*1e990*/  VIMNMX R0, R0, R3, !PT ;  /* 0x0000000300007248 */ /* 0x000fce0007fe0100 */
.L_x_6045:
[----:B------:R-:W-:Y:S01]  /*1e9a0*/  ISETP.NE.AND P1, PT, R4, RZ, PT ;  /* 0x000000ff0400720c */ /* 0x000fe20003f25270 */
[----:B------:R-:W-:Y:S01]  /*1e9b0*/  BSSY B0, `(.L_x_6049) ;  /* 0x0000024000007945 */ /* 0x000fe20003800000 */
[----:B------:R-:W-:-:S04]  /*1e9c0*/  SHF.R.S32.HI R3, RZ, 0x1f, R0 ;  /* 0x0000001fff037819 */ /* 0x000fc80000011400 */
[----:B------:R-:W-:-:S04]  /*1e9d0*/  LEA.HI R3, R3, R0, RZ, 0x6 ;  /* 0x0000000003037211 */ /* 0x000fc800078f30ff */
[----:B------:R-:W-:Y:S01]  /*1e9e0*/  SHF.R.S32.HI R0, RZ, 0x6, R3 ;  /* 0x00000006ff007819 */ /* 0x000fe20000011403 */
[----:B------:R-:W-:Y:S02]  /*1e9f0*/  IMAD.MOV.U32 R3, RZ, RZ, RZ ;  /* 0x000000ffff037224 */ /* 0x000fe400078e00ff */
[----:B------:R-:W0:Y:S01]  /*1ea00*/  @!P1 LDC R4, c[0x0][0x9f0] ;  /* 0x00027c00ff049b82 */ /* 0x000e220000000800 */
[----:B------:R-:W-:-:S04]  /*1ea10*/  VIMNMX R0, RZ, R0, !PT ;  /* 0x00000000ff007248 */ /* 0x000fc80007fe0100 */
[----:B------:R-:W-:-:S13]  /*1ea20*/  ISETP.GT.AND P0, PT, R10, R0, PT ;  /* 0x000000000a00720c */ /* 0x000fda0003f04270 */
[----:B------:R-:W-:Y:S05]  /*1ea30*/  @!P0 BRA `(.L_x_6050) ;  /* 0x00000000006c8947 */ /* 0x000fea0003800000 */
[-C--:B0-----:R-:W-:Y:S02]  /*1ea40*/  IABS R5, R4.reuse ;  /* 0x0000000400057213 */ /* 0x081fe40000000000 */
[----:B------:R-:W-:Y:S02]  /*1ea50*/  IABS R7, R4 ;  /* 0x0000000400077213 */ /* 0x000fe40000000000 */
[----:B------:R-:W0:Y:S03]  /*1ea60*/  I2F.RP R8, R5 ;  /* 0x0000000500087306 */ /* 0x000e260000209400 */
        /* <DEDUP_REMOVED lines=24> */
.L_x_6050:
[----:B------:R-:W-:Y:S05]  /*1ebf0*/  BSYNC B0 ;  /* 0x0000000000007941 */ /* 0x000fea0003800000 */
.L_x_6049:
[-C--:B------:R-:W-:Y:S01]  /*1ec00*/  IMAD R32, R32, R3.reuse, R0 ;  /* 0x0000000320207224 */ /* 0x080fe200078e0200 */
[----:B------:R-:W-:Y:S04]  /*1ec10*/  BSSY B7, `(.L_x_6051) ;  /* 0x0000370000077945 */ /* 0x000fe80003800000 */
[----:B------:R-:W-:-:S04]  /*1ec20*/  VIADDMNMX R34, R32, R3, R10, PT ;  /* 0x0000000320227246 */ /* 0x000fc8000380010a */
        /* <DEDUP_REMOVED lines=14> */
[----:B0-----:R-:W0:Y:S02]  /*1ed10*/  S2R R4, SR_LTMASK ;  /* 0x0000000000047919 */ /* 0x001e240000003900 */
[----:B0-----:R-:W-:-:S04]  /*1ed20*/  LOP3.LUT R4, R4, UR4, RZ, 0xc0, !PT ;  /* 0x0000000404047c12 */ /* 0x001fc8000f8ec0ff */
[----:B------:R-:W0:Y:S01]  /*1ed30*/  POPC R7, R4 ;  /* 0x0000000400077309 */ /* 0x000e220000000000 */
[----:B--2---:R-:W0:Y:S02]  /*1ed40*/  SHFL.IDX PT, R0, R3, R0, 0x1f ;  /* 0x00001f0003007589 */ /* 0x004e2400000e0000 */
[----:B0-----:R-:W-:Y:S01]  /*1ed50*/  IADD3 R24, R0, UR37, R7 ;  /* 0x0000002500187c10 */ /* 0x001fe2000fffe007 */
[----:B------:R-:W-:Y:S06]  /*1ed60*/  BRA `(.L_x_6053) ;  /* 0x0000003400687947 */ /* 0x000fec0003800000 */
.L_x_6052:
        /* <DEDUP_REMOVED lines=20> */
.L_x_6055:
[----:B------:R-:W-:Y:S05]  /*1eeb0*/  BSYNC B6 ;  /* 0x0000000000067941 */ /* 0x000fea0003800000 */
.L_x_6054:
        /* <DEDUP_REMOVED lines=9> */
[----:B0-----:R-:W-:Y:S02]  /*1ef50*/  IMAD.U32 R4, RZ, RZ, UR6 ;  /* 0x00000006ff047e24 */ /* 0x001fe4000f8e00ff */
[----:B------:R-:W-:Y:S02]  /*1ef60*/  IMAD.U32 R5, RZ, RZ, UR7 ;  /* 0x00000007ff057e24 */ /* 0x000fe4000f8e00ff */
[----:B------:R-:W-:Y:S02]  /*1ef70*/  IMAD.U32 R6, RZ, RZ, UR8 ;  /* 0x00000008ff067e24 */ /* 0x000fe4000f8e00ff */
[----:B------:R-:W-:-:S02]  /*1ef80*/  IMAD.U32 R7, RZ, RZ, UR9 ;  /* 0x00000009ff077e24 */ /* 0x000fc4000f8e00ff */
[----:B------:R-:W-:Y:S02]  /*1ef90*/  IMAD.U32 R10, RZ, RZ, UR4 ;  /* 0x00000004ff0a7e24 */ /* 0x000fe4000f8e00ff */
[----:B------:R-:W-:Y:S02]  /*1efa0*/  IMAD.U32 R11, RZ, RZ, UR5 ;  /* 0x00000005ff0b7e24 */ /* 0x000fe4000f8e00ff */
[----:B------:R-:W-:Y:S02]  /*1efb0*/  IMAD.MOV.U32 R8, RZ, RZ, 0x70 ;  /* 0x00000070ff087424 */ /* 0x000fe400078e00ff */
[----:B------:R-:W-:Y:S02]  /*1efc0*/  IMAD.MOV.U32 R12, RZ, RZ, 0x1 ;  /* 0x00000001ff0c7424 */ /* 0x000fe400078e00ff */
[----:B--2---:R-:W-:-:S07]  /*1efd0*/  IMAD.MOV.U32 R13, RZ, RZ, RZ ;  /* 0x000000ffff0d7224 */ /* 0x004fce00078e00ff */
[----:B------:R-:W-:-:S07]  /*1efe0*/  LEPC R20, `(.L_x_6058) ;  /* 0x000000001014794e */ /* 0x000fce0000000000 */
[----:B-1-3--:R-:W-:Y:S05]  /*1eff0*/  CALL.ABS.NOINC R2 ;  /* 0x0000000002007343 */ /* 0x00afea0003c00000 */
.L_x_6058:
        /* <DEDUP_REMOVED lines=15> */
.L_x_6057:
[----:B------:R-:W-:Y:S05]  /*1f0f0*/  BSYNC B6 ;  /* 0x0000000000067941 */ /* 0x000fea0003800000 */
.L_x_6056:
[----:B------:R-:W-:Y:S01]  /*1f100*/  ULDC.64 UR4, c[0x0][0x9f8] ;  /* 0x00027e0000047ab9 */ /* 0x000fe20000000a00 */
[----:B------:R-:W-:Y:S01]  /*1f110*/  IMAD.MOV.U32 R26, RZ, RZ, R27 ;  /* 0x000000ffff1a7224 */ /* 0x000fe200078e001b */
[----:B------:R-:W-:Y:S01]  /*1f120*/  ISETP.NE.U32.AND P0, PT, RZ, UR4, PT ;  /* 0x00000004ff007c0c */ /* 0x000fe2000bf05070 */
[----:B------:R-:W2:Y:S01]  /*1f130*/  S2R R20, SR_TID.X ;  /* 0x0000000000147919 */ /* 0x000ea20000002100 */
[----:B------:R-:W3:Y:S01]  /*1f140*/  LDC R9, c[0x0][0x430] ;  /* 0x00010c00ff097b82 */ /* 0x000ee20000000800 */
[----:B------:R-:W-:Y:S01]  /*1f150*/  ULDC UR4, c[0x0][0x320] ;  /* 0x0000c80000047ab9 */ /* 0x000fe20000000800 */
[----:B------:R-:W-:-:S13]  /*1f160*/  ISETP.NE.AND.EX P0, PT, RZ, UR5, PT, P0 ;  /* 0x00000005ff007c0c */ /* 0x000fda000bf05300 */
[----:B------:R-:W4:Y:S01]  /*1f170*/  @P0 LDC.64 R2, c[0x0][0x9f8] ;  /* 0x00027e00ff020b82 */ /* 0x000f220000000a00 */
[----:B------:R-:W0:Y:S01]  /*1f180*/  S2R R25, SR_TID.X ;  /* 0x0000000000197919 */ /* 0x000e220000002100 */
[----:B--2---:R-:W-:Y:S01]  /*1f190*/  LOP3.LUT R20, R20, 0x7f, RZ, 0xc0, !PT ;  /* 0x0000007f14147812 */ /* 0x004fe200078ec0ff */
[----:B----4-:R-:W-:-:S05]  /*1f1a0*/  @P0 IMAD.WIDE R2, R27, 0x4, R2 ;  /* 0x000000041b020825 */ /* 0x010fca00078e0202 */
[----:B------:R2:W4:Y:S01]  /*1f1b0*/  @P0 LDG.E R26, desc[UR40][R2.64] ;  /* 0x00000028021a0981 */ /* 0x000522000c1e1900 */
[----:B------:R-:W-:Y:S01]  /*1f1c0*/  SHF.R.U32.HI R21, RZ, 0x3, R20 ;  /* 0x00000003ff157819 */ /* 0x000fe20000011614 */
[----:B------:R-:W-:Y:S01]  /*1f1d0*/  IMAD.MOV.U32 R36, RZ, RZ, RZ ;  /* 0x000000ffff247224 */ /* 0x000fe200078e00ff */
[----:B---3--:R-:W-:Y:S01]  /*1f1e0*/  ISETP.NE.AND P1, PT, R9, 0x1, PT ;  /* 0x000000010900780c */ /* 0x008fe20003f25270 */
[----:B------:R-:W3:Y:S01]  /*1f1f0*/  S2R R20, SR_TID.X ;  /* 0x0000000000147919 */ /* 0x000ee20000002100 */
[----:B0-----:R-:W-:Y:S01]  /*1f200*/  IMAD.SHL.U32 R25, R25, 0x8, RZ ;  /* 0x0000000819197824 */ /* 0x001fe200078e00ff */
[----:B------:R-:W-:Y:S02]  /*1f210*/  LEA R0, R34, 0xffffffc0, 0x6 ;  /* 0xffffffc022007811 */ /* 0x000fe400078e30ff */
[----:B------:R-:W0:Y:S01]  /*1f220*/  S2R R34, SR_TID.X ;  /* 0x0000000000227919 */ /* 0x000e220000002100 */
[----:B------:R-:W-:Y:S02]  /*1f230*/  LOP3.LUT R16, R16, 0xffffffbf, RZ, 0xc0, !PT ;  /* 0xffffffbf10107812 */ /* 0x000fe400078ec0ff */
[----:B------:R-:W-:Y:S01]  /*1f240*/  LOP3.LUT R25, R25, 0x38, RZ, 0xc0, !PT ;  /* 0x0000003819197812 */ /* 0x000fe200078ec0ff */
[----:B------:R-:W1:Y:S03]  /*1f250*/  S2R R10, SR_TID.X ;  /* 0x00000000000a7919 */ /* 0x000e660000002100 */
[----:B------:R-:W-:Y:S01]  /*1f260*/  LOP3.LUT R25, R25, 0x40, RZ, 0xfc, !PT ;  /* 0x0000004019197812 */ /* 0x000fe200078efcff */
[----:B--2---:R-:W2:Y:S03]  /*1f270*/  @P1 LDC R3, c[0x0][0x434] ;  /* 0x00010d00ff031b82 */ /* 0x004ea60000000800 */
[----:B------:R-:W-:-:S02]  /*1f280*/  ISETP.GE.AND P2, PT, R25, UR4, PT ;  /* 0x0000000419007c0c */ /* 0x000fc4000bf46270 */
[----:B------:R-:W1:Y:S02]  /*1f290*/  S2R R25, SR_TID.X ;  /* 0x0000000000197919 */ /* 0x000e640000002100 */
[----:B------:R-:W-:Y:S01]  /*1f2a0*/  SEL R7, RZ, 0xffffffff, P2 ;  /* 0xffffffffff077807 */ /* 0x000fe20001000000 */
[----:B------:R-:W2:Y:S04]  /*1f2b0*/  @P1 LDC R2, c[0x0][0x438] ;  /* 0x00010e00ff021b82 */ /* 0x000ea80000000800 */
[----:B------:R-:W-:-:S04]  /*1f2c0*/  IMAD.SHL.U32 R7, R7, 0x2, RZ ;  /* 0x0000000207077824 */ /* 0x000fc800078e00ff */
[----:B------:R-:W-:Y:S01]  /*1f2d0*/  @P2 LOP3.LUT R16, R16, 0x40, RZ, 0xfc, !PT ;  /* 0x0000004010102812 */ /* 0x000fe200078efcff */
[----:B---3--:R-:W-:-:S03]  /*1f2e0*/  IMAD.SHL.U32 R20, R20, 0x10, RZ ;  /* 0x0000001014147824 */ /* 0x008fc600078e00ff */
[----:B------:R-:W-:Y:S01]  /*1f2f0*/  LOP3.LUT R16, R16, 0xffffff7f, RZ, 0xc0, !PT ;  /* 0xffffff7f10107812 */ /* 0x000fe200078ec0ff */
[----:B0-----:R-:W-:Y:S01]  /*1f300*/  IMAD.SHL.U32 R34, R34, 0x8, RZ ;  /* 0x0000000822227824 */ /* 0x001fe200078e00ff */
[----:B------:R-:W-:Y:S02]  /*1f310*/  LOP3.LUT R20, R21, 0x70, R20, 0xf8, !PT ;  /* 0x0000007015147812 */ /* 0x000fe400078ef814 */
[----:B------:R-:W0:Y:S01]  /*1f320*/  S2R R21, SR_TID.X ;  /* 0x0000000000157919 */ /* 0x000e220000002100 */
[----:B-1----:R-:W-:Y:S01]  /*1f330*/  IMAD.SHL.U32 R10, R10, 0x8, RZ ;  /* 0x000000080a0a7824 */ /* 0x002fe200078e00ff */
[----:B------:R-:W-:Y:S01]  /*1f340*/  LOP3.LUT R34, R34, 0x38, RZ, 0xc0, !PT ;  /* 0x0000003822227812 */ /* 0x000fe200078ec0ff */
[----:B------:R-:W-:-:S03]  /*1f350*/  IMAD.IADD R37, R20, 0x1, R0 ;  /* 0x0000000114257824 */ /* 0x000fc600078e0200 */
[----:B------:R-:W-:Y:S02]  /*1f360*/  LOP3.LUT R34, R34, 0x80, RZ, 0xfc, !PT ;  /* 0x0000008022227812 */ /* 0x000fe400078efcff */
[C---:B------:R-:W-:Y:S01]  /*1f370*/  ISETP.GE.AND P0, PT, R37.reuse, R23, PT ;  /* 0x000000172500720c */ /* 0x040fe20003f06270 */
[----:B------:R-:W-:Y:S01]  /*1f380*/  IMAD.IADD R37, R37, 0x1, R33 ;  /* 0x0000000125257824 */ /* 0x000fe200078e0221 */
[----:B------:R-:W-:Y:S01]  /*1f390*/  ISETP.GE.AND P2, PT, R34, UR4, PT ;  /* 0x0000000422007c0c */ /* 0x000fe2000bf46270 */
[----:B------:R-:W-:Y:S01]  /*1f3a0*/  IMAD.SHL.U32 R25, R25, 0x8, RZ ;  /* 0x0000000819197824 */ /* 0x000fe200078e00ff */
[----:B------:R-:W-:Y:S01]  /*1f3b0*/  ISETP.GT.U32.OR P0, PT, R20, 0x3f, P0 ;  /* 0x0000003f1400780c */ /* 0x000fe20000704470 */
[----:B--2---:R-:W-:Y:S01]  /*1f3c0*/  @P1 IMAD.HI.U32 R3, R37, R3, RZ ;  /* 0x0000000325031227 */ /* 0x004fe200078e00ff */
[----:B------:R-:W-:Y:S02]  /*1f3d0*/  LOP3.LUT R10, R10, 0x38, RZ, 0xc0, !PT ;  /* 0x000000380a0a7812 */ /* 0x000fe400078ec0ff */
[----:B------:R-:W-:Y:S01]  /*1f3e0*/  LOP3.LUT R25, R25, 0x38, RZ, 0xc0, !PT ;  /* 0x0000003819197812 */ /* 0x000fe200078ec0ff */
[----:B------:R-:W-:Y:S01]  /*1f3f0*/  IMAD.MOV.U32 R6, RZ, RZ, R37 ;  /* 0x000000ffff067224 */ /* 0x000fe200078e0025 */
[----:B------:R-:W-:-:S02]  /*1f400*/  @P1 SHF.R.U32.HI R6, RZ, R2, R3 ;  /* 0x00000002ff061219 */ /* 0x000fc40000011603 */
[----:B------:R-:W-:Y:S02]  /*1f410*/  LOP3.LUT R25, R25, 0xc0, RZ, 0xfc, !PT ;  /* 0x000000c019197812 */ /* 0x000fe400078efcff */
[----:B------:R-:W-:Y:S02]  /*1f420*/  LOP3.LUT R10, R10, 0x180, RZ, 0xfc, !PT ;  /* 0x000001800a0a7812 */ /* 0x000fe400078efcff */
[----:B------:R-:W-:Y:S01]  /*1f430*/  ISETP.GE.AND P1, PT, R25, UR4, PT ;  /* 0x0000000419007c0c */ /* 0x000fe2000bf26270 */
[----:B------:R-:W1:Y:S01]  /*1f440*/  @!P0 LDC.64 R2, c[0x0][0x428] ;  /* 0x00010a00ff028b82 */ /* 0x000e620000000a00 */
[----:B------:R-:W2:Y:S02]  /*1f450*/  S2R R25, SR_TID.X ;  /* 0x0000000000197919 */ /* 0x000ea40000002100 */
[----:B------:R-:W-:Y:S01]  /*1f460*/  SEL R5, RZ, 0x8, P1 ;  /* 0x00000008ff057807 */ /* 0x000fe20000800000 */
[----:B0-----:R-:W-:-:S05]  /*1f470*/  IMAD.SHL.U32 R21, R21, 0x8, RZ ;  /* 0x0000000815157824 */ /* 0x001fca00078e00ff */
[----:B------:R-:W-:-:S04]  /*1f480*/  LOP3.LUT R21, R21, 0x38, RZ, 0xc0, !PT ;  /* 0x0000003815157812 */ /* 0x000fc800078ec0ff */
[----:B------:R-:W-:-:S04]  /*1f490*/  ISETP.GE.AND P3, PT, R21, UR4, PT ;  /* 0x0000000415007c0c */ /* 0x000fc8000bf66270 */
[----:B------:R-:W-:-:S04]  /*1f4a0*/  SEL R4, RZ, 0x1, P3 ;  /* 0x00000001ff047807 */ /* 0x000fc80001800000 */
[----:B------:R-:W-:Y:S02]  /*1f4b0*/  LOP3.LUT R7, R7, 0x2, R4, 0xe2, !PT ;  /* 0x0000000207077812 */ /* 0x000fe400078ee204 */
[----:B------:R-:W-:-:S03]  /*1f4c0*/  SEL R4, RZ, 0x4, P2 ;  /* 0x00000004ff047807 */ /* 0x000fc60001000000 */
[----:B------:R-:W-:Y:S02]  /*1f4d0*/  @P3 LOP3.LUT R16, R16, 0x80, RZ, 0xfc, !PT ;  /* 0x0000008010103812 */ /* 0x000fe400078efcff */
[----:B------:R-:W-:Y:S01]  /*1f4e0*/  LOP3.LUT R7, R5, R7, R4, 0xfe, !PT ;  /* 0x0000000705077212 */ /* 0x000fe200078efe04 */
[--C-:B------:R-:W-:Y:S01]  /*1f4f0*/  @!P0 IMAD.MOV.U32 R4, RZ, RZ, R6.reuse ;  /* 0x000000ffff048224 */ /* 0x100fe200078e0006 */
[----:B------:R-:W-:Y:S01]  /*1f500*/  @!P0 SHF.R.S32.HI R5, RZ, 0x1f, R6 ;  /* 0x0000001fff058819 */ /* 0x000fe20000011406 */
[----:B--2---:R-:W-:Y:S01]  /*1f510*/  IMAD.SHL.U32 R25, R25, 0x8, RZ ;  /* 0x0000000819197824 */ /* 0x004fe200078e00ff */
[----:B------:R-:W-:-:S04]  /*1f520*/  LOP3.LUT R16, R16, 0xffffffdf, RZ, 0xc0, !PT ;  /* 0xffffffdf10107812 */ /* 0x000fc800078ec0ff */
[----:B------:R-:W-:Y:S02]  /*1f530*/  @P2 LOP3.LUT R16, R16, 0x20, RZ, 0xfc, !PT ;  /* 0x0000002010102812 */ /* 0x000fe400078efcff */
[----:B------:R-:W-:Y:S02]  /*1f540*/  LOP3.LUT R25, R25, 0x38, RZ, 0xc0, !PT ;  /* 0x0000003819197812 */ /* 0x000fe400078ec0ff */
[----:B------:R-:W-:-:S04]  /*1f550*/  LOP3.LUT R16, R16, 0xffffffef, RZ, 0xc0, !PT ;  /* 0xffffffef10107812 */ /* 0x000fc800078ec0ff */
[----:B------:R-:W-:Y:S02]  /*1f560*/  @P1 LOP3.LUT R16, R16, 0x10, RZ, 0xfc, !PT ;  /* 0x0000001010101812 */ /* 0x000fe400078efcff */
[----:B------:R-:W-:-:S04]  /*1f570*/  LOP3.LUT R11, R25, 0x100, RZ, 0xfc, !PT ;  /* 0x00000100190b7812 */ /* 0x000fc800078efcff */
[----:B------:R-:W-:Y:S02]  /*1f580*/  ISETP.GE.AND P3, PT, R11, UR4, PT ;  /* 0x000000040b007c0c */ /* 0x000fe4000bf66270 */
[----:B------:R-:W-:Y:S02]  /*1f590*/  LOP3.LUT R12, R25, 0x1c0, RZ, 0xfc, !PT ;  /* 0x000001c0190c7812 */ /* 0x000fe400078efcff */
[----:B------:R-:W-:-:S09]  /*1f5a0*/  LOP3.LUT R16, R16, 0xfffffff7, RZ, 0xc0, !PT ;  /* 0xfffffff710107812 */ /* 0x000fd200078ec0ff */
[----:B------:R-:W-:-:S04]  /*1f5b0*/  @P3 LOP3.LUT R16, R16, 0x8, RZ, 0xfc, !PT ;  /* 0x0000000810103812 */ /* 0x000fc800078efcff */
[----:B------:R-:W-:Y:S01]  /*1f5c0*/  LOP3.LUT R16, R16, 0xfffffffb, RZ, 0xc0, !PT ;  /* 0xfffffffb10107812 */ /* 0x000fe200078ec0ff */
[----:B------:R-:W-:Y:S01]  /*1f5d0*/  UMOV UR5, 0xffffffff ;  /* 0xffffffff00057882 */ /* 0x000fe20000000000 */
[----:B----4-:R-:W-:Y:S01]  /*1f5e0*/  SHF.R.S32.HI R34, RZ, 0x1f, R26 ;  /* 0x0000001fff227819 */ /* 0x010fe2000001141a */
[----:B-1----:R-:W-:-:S04]  /*1f5f0*/  @!P0 IMAD.WIDE.U32 R4, R26, R2, R4 ;  /* 0x000000021a048225 */ /* 0x002fc800078e0004 */
[----:B------:R-:W-:-:S04]  /*1f600*/  @!P0 IMAD R8, R34, R2, RZ ;  /* 0x0000000222088224 */ /* 0x000fc800078e02ff */
[----:B------:R-:W-:Y:S02]  /*1f610*/  @!P0 IMAD R8, R26, R3, R8 ;  /* 0x000000031a088224 */ /* 0x000fe400078e0208 */
[----:B------:R-:W0:Y:S02]  /*1f620*/  @!P0 LDC.64 R2, c[0x0][0x418] ;  /* 0x00010600ff028b82 */ /* 0x000e240000000a00 */
[----:B------:R-:W-:Y:S01]  /*1f630*/  @!P0 IMAD.IADD R8, R5, 0x1, R8 ;  /* 0x0000000105088824 */ /* 0x000fe200078e0208 */
[----:B0-----:R-:W-:-:S04]  /*1f640*/  @!P0 LEA R2, P1, R4, R2, 0x2 ;  /* 0x0000000204028211 */ /* 0x001fc800078210ff */
[----:B------:R-:W-:-:S05]  /*1f650*/  @!P0 LEA.HI.X R3, R4, R3, R8, 0x2, P1 ;  /* 0x0000000304038211 */ /* 0x000fca00008f1408 */
[----:B------:R0:W5:Y:S01]  /*1f660*/  @!P0 LDG.E R36, desc[UR40][R2.64] ;  /* 0x0000002802248981 */ /* 0x000162000c1e1900 */
[----:B------:R-:W-:Y:S01]  /*1f670*/  ISETP.GE.AND P0, PT, R10, UR4, PT ;  /* 0x000000040a007c0c */ /* 0x000fe2000bf06270 */
[----:B------:R-:W-:Y:S01]  /*1f680*/  IMAD.U32 R8, RZ, RZ, UR38 ;  /* 0x00000026ff087e24 */ /* 0x000fe2000f8e00ff */
[----:B------:R-:W-:Y:S02]  /*1f690*/  LOP3.LUT R10, R25, 0x140, RZ, 0xfc, !PT ;  /* 0x00000140190a7812 */ /* 0x000fe400078efcff */
[----:B------:R-:W-:Y:S02]  /*1f6a0*/  SEL R4, RZ, 0x10, P3 ;  /* 0x00000010ff047807 */ /* 0x000fe40001800000 */
[----:B------:R-:W-:Y:S02]  /*1f6b0*/  ISETP.GE.AND P2, PT, R10, UR4, PT ;  /* 0x000000040a007c0c */ /* 0x000fe4000bf46270 */
[----:B0-----:R-:W-:Y:S02]  /*1f6c0*/  SEL R3, RZ, 0x40, P0 ;  /* 0x00000040ff037807 */ /* 0x001fe40000000000 */
[----:B------:R-:W-:-:S02]  /*1f6d0*/  SEL R5, RZ, 0x20, P2 ;  /* 0x00000020ff057807 */ /* 0x000fc40001000000 */
[----:B------:R-:W-:Y:S01]  /*1f6e0*/  ISETP.GE.AND P0, PT, R12, UR4, PT ;  /* 0x000000040c007c0c */ /* 0x000fe2000bf06270 */
[----:B------:R-:W-:Y:S01]  /*1f6f0*/  ULDC UR4, c[0x0][0x2f4] ;  /* 0x0000bd0000047ab9 */ /* 0x000fe20000000800 */
[----:B------:R-:W-:Y:S02]  /*1f700*/  LOP3.LUT R4, R5, R7, R4, 0xfe, !PT ;  /* 0x0000000705047212 */ /* 0x000fe400078efe04 */
[----:B------:R-:W-:Y:S02]  /*1f710*/  SEL R2, RZ, 0x80, P0 ;  /* 0x00000080ff027807 */ /* 0x000fe40000000000 */
[----:B------:R-:W-:Y:S01]  /*1f720*/  LOP3.LUT R10, R4, R3, RZ, 0xfc, !PT ;  /* 0x00000003040a7212 */ /* 0x000fe200078efcff */
[----:B------:R-:W-:Y:S01]  /*1f730*/  IMAD.MOV R3, RZ, RZ, -R6 ;  /* 0x000000ffff037224 */ /* 0x000fe200078e0a06 */
[----:B------:R-:W-:Y:S02]  /*1f740*/  ISETP.GE.AND P0, PT, R21, UR4, PT ;  /* 0x0000000415007c0c */ /* 0x000fe4000bf06270 */
[----:B------:R-:W-:Y:S01]  /*1f750*/  @P2 LOP3.LUT R16, R16, 0x4, RZ, 0xfc, !PT ;  /* 0x0000000410102812 */ /* 0x000fe200078efcff */
[----:B------:R0:W-:Y:S01]  /*1f760*/  STL [R1+0x28], R10 ;  /* 0x0000280a01007387 */ /* 0x0001e20000100800 */
[----:B------:R-:W-:-:S02]  /*1f770*/  IMAD R37, R9, R3, R37 ;  /* 0x0000000309257224 */ /* 0x000fc400078e0225 */
[----:B------:R-:W-:-:S07]  /*1f780*/  LOP3.LUT R16, R16, 0xfffffffd, RZ, 0xc0, !PT ;  /* 0xfffffffd10107812 */ /* 0x000fce00078ec0ff */
[----:B------:R-:W-:Y:S01]  /*1f790*/  @P0 LOP3.LUT R16, R16, 0x2, RZ, 0xfc, !PT ;  /* 0x0000000210100812 */ /* 0x000fe200078efcff */
[----:B0-----:R-:W-:Y:S06]  /*1f7a0*/  BRA.DIV UR5, `(.L_x_6059) ;  /* 0x0000005205ec7947 */ /* 0x001fec000b800000 */
.L_x_6173:
        /* <DEDUP_REMOVED lines=10> */
.L_x_6060:
        /* <DEDUP_REMOVED lines=9> */
.L_x_6174:
[----:B------:R-:W-:Y:S05]  /*1f8e0*/  BSYNC B0 ;  /* 0x0000000000007941 */ /* 0x000fea0003800000 */
.L_x_6061:
        /* <DEDUP_REMOVED lines=60> */
.L_x_6184:
        /* <DEDUP_REMOVED lines=10> */
.L_x_6064:
        /* <DEDUP_REMOVED lines=11> */
.L_x_6065:
[----:B0-----:R0:W5:Y:S01]  /*1fe00*/  LDL R4, [R1+0x4] ;  /* 0x0000040001047983 */ /* 0x0011620000100800 */
[----:B------:R0:W-:Y:S02]  /*1fe10*/  SYNCS.ARRIVE.TRANS64.A1T0 RZ, [R25+URZ+0x28c30], RZ ;  /* 0x028c30ff19ff79a7 */ /* 0x0001e4000810003f */
[----:B------:R-:W-:Y:S05]  /*1fe20*/  WARPSYNC.ALL ;  /* 0x0000000000007948 */ /* 0x000fea0003800000 */
[----:B------:R-:W-:Y:S01]  /*1fe30*/  ULDC.64 UR4, c[0x0][0xa00] ;  /* 0x0002800000047ab9 */ /* 0x000fe20000000a00 */
[----:B------:R-:W-:Y:S01]  /*1fe40*/  VIADD R0, R18, 0x20400 ;  /* 0x0002040012007836 */ /* 0x000fe20000000000 */
[----:B------:R-:W-:Y:S01]  /*1fe50*/  BAR.SYNC.DEFER_BLOCKING 0x8, 0x100 ;  /* 0x0204000000007b1d */ /* 0x000fe20000010000 */
[----:B------:R-:W-:Y:S02]  /*1fe60*/  ISETP.NE.U32.AND P0, PT, RZ, UR4, PT ;  /* 0x00000004ff007c0c */ /* 0x000fe4000bf05070 */
[----:B------:R-:W-:-:S02]  /*1fe70*/  SHF.R.S32.HI R2, RZ, 0x1f, R27 ;  /* 0x0000001fff027819 */ /* 0x000fc4000001141b */
[----:B------:R-:W-:Y:S01]  /*1fe80*/  ISETP.NE.AND.EX P0, PT, RZ, UR5, PT, P0 ;  /* 0x00000005ff007c0c */ /* 0x000fe2000bf05300 */
[----:B------:R-:W-:Y:S01]  /*1fe90*/  ULDC.64 UR4, c[0x0][0x298] ;  /* 0x0000a60000047ab9 */ /* 0x000fe20000000a00 */
[----:B------:R-:W-:Y:S01]  /*1fea0*/  LOP3.LUT P1, RZ, R0, 0x3ff, RZ, 0xc0, !PT ;  /* 0x000003ff00ff7812 */ /* 0x000fe2000782c0ff */
[----:B------:R-:W-:Y:S01]  /*1feb0*/  BSSY B6, `(.L_x_6066) ;  /* 0x000001f000067945 */ /* 0x000fe20003800000 */
[----:B------:R-:W-:Y:S02]  /*1fec0*/  SHF.R.S32.HI R0, RZ, 0x1f, R30 ;  /* 0x0000001fff007819 */ /* 0x000fe4000001141e */
[----:B------:R-:W-:Y:S02]  /*1fed0*/  SEL R3, R2, RZ, !P0 ;  /* 0x000000ff02037207 */ /* 0x000fe40004000000 */
[----:B------:R-:W-:Y:S01]  /*1fee0*/  SEL R2, R27, RZ, !P0 ;  /* 0x000000ff1b027207 */ /* 0x000fe20004000000 */
[----:B------:R-:W-:Y:S02]  /*1fef0*/  IMAD R0, R0, UR4, RZ ;  /* 0x0000000400007c24 */ /* 0x000fe4000f8e02ff */
[----:B------:R-:W-:Y:S02]  /*1ff00*/  STL [R1+0x38], R3 ;  /* 0x0000380301007387 */ /* 0x000fe40000100800 */
[----:B------:R-:W-:-:S02]  /*1ff10*/  IMAD R0, R30, UR5, R0 ;  /* 0x000000051e007c24 */ /* 0x000fc4000f8e0200 */
[----:B------:R1:W-:Y:S02]  /*1ff20*/  STL [R1+0x18], R2 ;  /* 0x0000180201007387 */ /* 0x0003e40000100800 */
[----:B-1----:R-:W-:-:S04]  /*1ff30*/  IMAD.WIDE.U32 R2, R30, UR4, RZ ;  /* 0x000000041e027c25 */ /* 0x002fc8000f8e00ff */
[----:B------:R-:W-:Y:S01]  /*1ff40*/  IMAD.IADD R0, R3, 0x1, R0 ;  /* 0x0000000103007824 */ /* 0x000fe200078e0200 */
[----:B------:R1:W-:Y:S04]  /*1ff50*/  STL.64 [R1+0x10], R2 ;  /* 0x0000100201007387 */ /* 0x0003e80000100a00 */
[----:B------:R1:W-:Y:S01]  /*1ff60*/  STL [R1+0x30], R0 ;  /* 0x0000300001007387 */ /* 0x0003e20000100800 */
[----:B-----5:R-:W-:-:S04]  /*1ff70*/  PRMT R30, R4, 0x8880, RZ ;  /* 0x00008880041e7816 */ /* 0x020fc800000000ff */
[----:B------:R-:W-:Y:S01]  /*1ff80*/  PRMT R30, R30, 0x7710, RZ ;  /* 0x000077101e1e7816 */ /* 0x000fe200000000ff */
[----:B------:R-:W-:Y:S06]  /*1ff90*/  @!P1 BRA `(.L_x_6067) ;  /* 0x0000000000409947 */ /* 0x000fec0003800000 */
[----:B-1----:R-:W-:Y:S01]  /*1ffa0*/  MOV R2, 0x0 ;  /* 0x0000000000027802 */ /* 0x002fe20000000f00 */
        /* <DEDUP_REMOVED lines=15> */
.L_x_6067:
[----:B------:R-:W-:Y:S05]  /*200a0*/  BSYNC B6 ;  /* 0x0000000000067941 */ /* 0x000fea0003800000 */
.L_x_6066:
[----:B-1----:R-:W2:Y:S01]  /*200b0*/  LDL.LU R0, [R1+0x30] ;  /* 0x0000300001007983 */ /* 0x002ea20000300800 */
[----:B------:R-:W-:Y:S01]  /*200c0*/  ULDC.64 UR4, c[0x0][0x2d8] ;  /* 0x0000b60000047ab9 */ /* 0x000fe20000000a00 */
[----:B------:R-:W1:Y:S02]  /*200d0*/  LDC R7, c[0x0][0x448] ;  /* 0x00011200ff077b82 */ /* 0x000e640000000800 */
[----:B------:R-:W2:Y:S04]  /*200e0*/  LDL.LU.64 R2, [R1+0x10] ;  /* 0x0000100001027983 */ /* 0x000ea80000300a00 */
[----:B------:R-:W3:Y:S04]  /*200f0*/  LDL.LU R20, [R1+0x38] ;  /* 0x0000380001147983 */ /* 0x000ee80000300800 */
[----:B------:R-:W4:Y:S04]  /*20100*/  LDL.LU R21, [R1+0x18] ;  /* 0x0000180001157983 */ /* 0x000f280000300800 */
[----:B------:R0:W5:Y:S01]  /*20110*/  LDL R8, [R1+0x34] ;  /* 0x0000340001087983 */ /* 0x0001620000100800 */
[----:B-1----:R-:W-:-:S13]  /*20120*/  ISETP.NE.AND P0, PT, R7, 0x1, PT ;  /* 0x000000010700780c */ /* 0x002fda0003f05270 */
[----:B------:R-:W1:Y:S08]  /*20130*/  @P0 LDC R5, c[0x0][0x44c] ;  /* 0x00011300ff050b82 */ /* 0x000e700000000800 */
[----:B------:R-:W0:Y:S01]  /*20140*/  @P0 LDC R6, c[0x0][0x450] ;  /* 0x00011400ff060b82 */ /* 0x000e220000000800 */
        /* <DEDUP_REMOVED lines=16> */
[----:B------:R-:W-:Y:S02]  /*20250*/  IMAD.IADD R0, R20, 0x1, R31 ;  /* 0x0000000114007824 */ /* 0x000fe400078e021f */
[----:B------:R2:W5:Y:S02]  /*20260*/  LDL R20, [R1] ;  /* 0x0000000001147983 */ /* 0x0005640000100800 */
[----:B-1----:R-:W-:-:S04]  /*20270*/  @P0 IMAD.HI.U32 R5, R0, R5, RZ ;  /* 0x0000000500050227 */ /* 0x002fc800078e00ff */
[----:B------:R-:W-:Y:S01]  /*20280*/  IMAD.MOV.U32 R4, RZ, RZ, R0 ;  /* 0x000000ffff047224 */ /* 0x000fe200078e0000 */
[----:B0-----:R-:W-:Y:S01]  /*20290*/  @P0 SHF.R.U32.HI R4, RZ, R6, R5 ;  /* 0x00000006ff040219 */ /* 0x001fe20000011605 */
        /* <DEDUP_REMOVED lines=27> */
[----:B------:R-:W-:Y:S01]  /*20450*/  IMAD.IADD R31, R10, 0x1, R31 ;  /* 0x000000010a1f7824 */ /* 0x000fe200078e021f */
        /* <DEDUP_REMOVED lines=31> */
.L_x_6193:
        /* <DEDUP_REMOVED lines=10> */
.L_x_6069:
        /* <DEDUP_REMOVED lines=18> */
.L_x_6194:
[----:B------:R-:W-:Y:S05]  /*20810*/  BSYNC B0 ;  /* 0x0000000000007941 */ /* 0x000fea0003800000 */
.L_x_6070:
[----:B------:R-:W-:-:S05]  /*20820*/  IMAD.U32 R2, RZ, RZ, UR38 ;  /* 0x00000026ff027e24 */ /* 0x000fca000f8e00ff */
[----:B------:R-:W-:-:S13]  /*20830*/  ISETP.NE.AND P0, PT, R2, 0x3, PT ;  /* 0x000000030200780c */ /* 0x000fda0003f05270 */
[----:B------:R-:W-:Y:S05]  /*20840*/  @!P0 BRA `(.L_x_6072) ;  /* 0x0000000000048947 */ /* 0x000fea0003800000 */
[----:B------:R-:W-:Y:S01]  /*20850*/  BPT.TRAP 0x1 ;  /* 0x000000040000795c */ /* 0x000fe20000300000 */
.L_x_6072:
[----:B0-----:R-:W-:Y:S01]  /*20860*/  SHF.L.U32 R0, R28, 0x1f, RZ ;  /* 0x0000001f1c007819 */ /* 0x001fe200000006ff */
[----:B------:R-:W-:Y:S03]  /*20870*/  BSSY B0, `(.L_x_6073) ;  /* 0x0000003000007945 */ /* 0x000fe60003800000 */
[----:B------:R-:W0:Y:S02]  /*20880*/  SYNCS.PHASECHK.TRANS64.TRYWAIT P0, [R25+URZ+0x28c60], R0 ;  /* 0x028c6000190075a7 */ /* 0x000e24000800017f */
[----:B0-----:R-:W-:Y:S05]  /*20890*/  @!P0 BRA `(.L_x_6074) ;  /* 0x0000004c00a08947 */ /* 0x001fea0003800000 */
.L_x_6195:
[----:B------:R-:W-:Y:S05]  /*208a0*/  BSYNC B0 ;  /* 0x0000000000007941 */ /* 0x000fea0003800000 */
.L_x_6073:
        /* <DEDUP_REMOVED lines=26> */
[----:B------:R-:W-:Y:S01]  /*20a50*/  LOP3.LUT P3, RZ, R30, 0x8, RZ, 0xc0, !PT ;  /* 0x000000081eff7812 */ /* 0x000fe2000786c0ff */
        /* <DEDUP_REMOVED lines=82> */
.L_x_6205:
        /* <DEDUP_REMOVED lines=34> */
.L_x_6076:
        /* <DEDUP_REMOVED lines=11> */
.L_x_6077:
        /* <DEDUP_REMOVED lines=12> */
.L_x_6092:
        /* <DEDUP_REMOVED lines=42> */
.L_x_6080:
[----:B------:R-:W-:Y:S01]  /*215b0*/  IMAD R6, R22, 0x8, R18 ;  /* 0x0000000816067824 */ /* 0x000fe200078e0212 */
[----:B------:R-:W-:Y:S01]  /*215c0*/  SHF.L.U32 R20, R28, 0x1f, RZ ;  /* 0x0000001f1c147819 */ /* 0x000fe200000006ff */
[----:B------:R-:W-:Y:S01]  /*215d0*/  BSSY B1, `(.L_x_6081) ;  /* 0x0000004000017945 */ /* 0x000fe20003800000 */
[----:B------:R-:W-:Y:S02]  /*215e0*/  SHF.R.S32.HI R9, RZ, 0x1f, R5 ;  /* 0x0000001fff097819 */ /* 0x000fe40000011405 */
[----:B------:R-:W0:Y:S02]  /*215f0*/  SYNCS.PHASECHK.TRANS64.TRYWAIT P0, [R6+URZ+0x28c40], R20 ;  /* 0x028c4014060075a7 */ /* 0x000e24000800017f */
[----:B0-----:R-:W-:Y:S05]  /*21600*/  @!P0 BRA `(.L_x_6082) ;  /* 0x0000004800848947 */ /* 0x001fea0003800000 */
.L_x_6206:
[----:B------:R-:W-:Y:S05]  /*21610*/  BSYNC B1 ;  /* 0x0000000000017941 */ /* 0x000fea0003800000 */
.L_x_6081:
        /* <DEDUP_REMOVED lines=40> */
.L_x_6216:
        /* <DEDUP_REMOVED lines=8> */
.L_x_6084:
        /* <DEDUP_REMOVED lines=11> */
.L_x_6085:
[----:B------:R2:W-:Y:S01]  /*219d0*/  SYNCS.ARRIVE.TRANS64.A1T0 RZ, [R6+URZ+0x28c30], RZ ;  /* 0x028c30ff06ff79a7 */ /* 0x0005e2000810003f */
[----:B------:R-:W-:Y:S05]  /*219e0*/  @!P2 BRA `(.L_x_6086) ;  /* 0x000000000004a947 */ /* 0x000fea0003800000 */
[----:B------:R-:W-:Y:S01]  /*219f0*/  BPT.TRAP 0x1 ;  /* 0x000000040000795c */ /* 0x000fe20000300000 */
.L_x_6086:
[----:B------:R-:W3:Y:S01]  /*21a00*/  SYNCS.PHASECHK.TRANS64.TRYWAIT P0, [R6+URZ+0x28c60], R20 ;  /* 0x028c6014060075a7 */ /* 0x000ee2000800017f */
[----:B------:R-:W-:Y:S04]  /*21a10*/  BSSY B1, `(.L_x_6087) ;  /* 0x0000002000017945 */ /* 0x000fe80003800000 */
[----:B---3--:R-:W-:Y:S05]  /*21a20*/  @!P0 BRA `(.L_x_6088) ;  /* 0x0000004800ac8947 */ /* 0x008fea0003800000 */
.L_x_6217:
[----:B------:R-:W-:Y:S05]  /*21a30*/  BSYNC B1 ;  /* 0x0000000000017941 */ /* 0x000fea0003800000 */
.L_x_6087:
        /* <DEDUP_REMOVED lines=79> */
.L_x_6227:
        /* <DEDUP_REMOVED lines=25> */
.L_x_6090:
        /* <DEDUP_REMOVED lines=11> */
.L_x_6091:
[----:B------:R1:W-:Y:S01]  /*22170*/  SYNCS.ARRIVE.TRANS64.A1T0 RZ, [R6+URZ+0x28c50], RZ ;  /* 0x028c50ff06ff79a7 */ /* 0x0003e2000810003f */
[----:B------:R-:W-:Y:S05]  /*22180*/  @P3 BRA `(.L_x_6092) ;  /* 0xfffffff000603947 */ /* 0x000fea000383ffff */
.L_x_6079:
[----:B------:R-:W-:Y:S05]  /*22190*/  BSYNC B0 ;  /* 0x0000000000007941 */ /* 0x000fea0003800000 */
.L_x_6078:
        /* <DEDUP_REMOVED lines=21> */
.L_x_6094:
[----:B------:R-:W-:Y:S05]  /*222f0*/  BSYNC B0 ;  /* 0x0000000000007941 */ /* 0x000fea0003800000 */
.L_x_6093:
[----:B------:R-:W-:-:S07]  /*22300*/  SEL R22, R22, RZ, P0 ;  /* 0x000000ff16167207 */ /* 0x000fce0000000000 */
.L_x_6053:
[----:B------:R-:W-:Y:S05]  /*22310*/  BSYNC B7 ;  /* 0x0000000000077941 */ /* 0x000fea0003800000 */
.L_x_6051:
        /* <DEDUP_REMOVED lines=11> */
.L_x_6095:
        /* <DEDUP_REMOVED lines=43> */
.L_x_6237:
[----:B------:R-:W-:Y:S02]  /*22680*/  ULDC UR4, c[0x0][0xc38] ;  /* 0x00030e0000047ab9 */ /* 0x000fe40000000800 */
[----:B------:R-:W-:-:S04]  /*22690*/  IMAD.U32 R4, RZ, RZ, UR4 ;  /* 0x00000004ff047e24 */ /* 0x000fc8000f8e00ff */
[----:B-1----:R-:W-:-:S04]  /*226a0*/  IMAD R3, R14, R4, RZ ;  /* 0x000000040e037224 */ /* 0x002fc800078e02ff */
[----:B------:R-:W-:-:S05]  /*226b0*/  IMAD.IADD R6, R6, 0x1, R3 ;  /* 0x0000000106067824 */ /* 0x000fca00078e0203 */
[----:B------:R-:W-:-:S13]  /*226c0*/  ISETP.GT.AND P6, PT, R6, R0, PT ;  /* 0x000000000600720c */ /* 0x000fda0003fc4270 */
[----:B------:R-:W-:Y:S05]  /*226d0*/  @P6 BRA `(.L_x_6098) ;  /* 0x0000000000a46947 */ /* 0x000fea0003800000 */
.L_x_6101:
        /* <DEDUP_REMOVED lines=35> */
.L_x_6245:
[----:B------:R-:W-:Y:S02]  /*22910*/  ULDC UR4, c[0x0][0xc38] ;  /* 0x00030e0000047ab9 */ /* 0x000fe40000000800 */
[----:B------:R-:W-:-:S04]  /*22920*/  IMAD.U32 R4, RZ, RZ, UR4 ;  /* 0x00000004ff047e24 */ /* 0x000fc8000f8e00ff */
[----:B-1----:R-:W-:-:S04]  /*22930*/  IMAD R3, R14, R4, RZ ;  /* 0x000000040e037224 */ /* 0x002fc800078e02ff */
[----:B------:R-:W-:-:S05]  /*22940*/  IMAD.IADD R6, R3, 0x1, R6 ;  /* 0x0000000103067824 */ /* 0x000fca00078e0206 */
[----:B------:R-:W-:-:S13]  /*22950*/  ISETP.GT.AND P6, PT, R6, R0, PT ;  /* 0x000000000600720c */ /* 0x000fda0003fc4270 */
[----:B------:R-:W-:Y:S05]  /*22960*/  @!P6 BRA `(.L_x_6101) ;  /* 0xfffffffc005ce947 */ /* 0x000fea000383ffff */
.L_x_6098:
        /* <DEDUP_REMOVED lines=10> */
.L_x_6250:
[----:B------:R-:W-:-:S13]  /*22a10*/  ISETP.NE.AND P0, PT, R3, RZ, PT ;  /* 0x000000ff0300720c */ /* 0x000fda0003f05270 */
[----:B------:R-:W-:Y:S05]  /*22a20*/  @!P0 BRA `(.L_x_6103) ;  /* 0x0000000000108947 */ /* 0x000fea0003800000 */
[----:B------:R-:W-:Y:S01]  /*22a30*/  UMOV UR4, 0xffffffff ;  /* 0xffffffff00047882 */ /* 0x000fe20000000000 */
[----:B------:R-:W-:Y:S02]  /*22a40*/  VIADD R12, R7, 0xffffffff ;  /* 0xffffffff070c7836 */ /* 0x000fe40000000000 */
[----:B------:R-:W-:Y:S05]  /*22a50*/  BRA.DIV UR4, `(.L_x_6104) ;  /* 0x0000004a04e07947 */ /* 0x000fea000b800000 */
[----:B------:R4:W0:Y:S02]  /*22a60*/  SHFL.IDX PT, R24, R2, R12, 0x1f ;  /* 0x00001f0c02187589 */ /* 0x00082400000e0000 */
.L_x_6103:
[----:B---3--:R-:W-:Y:S01]  /*22a70*/  ISETP.NE.AND P0, PT, R5, 0x1, PT ;  /* 0x000000010500780c */ /* 0x008fe20003f05270 */
[----:B0-----:R-:W-:-:S04]  /*22a80*/  IMAD R24, R24, R4, R6 ;  /* 0x0000000418187224 */ /* 0x001fc800078e0206 */
[----:B------:R-:W-:-:S08]  /*22a90*/  IMAD.IADD R0, R0, 0x1, -R24 ;  /* 0x0000000100007824 */ /* 0x000fd000078e0a18 */
[----:B------:R-:W-:Y:S05]  /*22aa0*/  @!P0 BRA `(.L_x_6105) ;  /* 0x0000000000dc8947 */ /* 0x000fea0003800000 */
[----:B--2---:R-:W-:Y:S01]  /*22ab0*/  IABS R4, R25 ;  /* 0x0000001900047213 */ /* 0x004fe20000000000 */
[----:B----4-:R-:W-:Y:S01]  /*22ac0*/  IMAD.MOV.U32 R2, RZ, RZ, RZ ;  /* 0x000000ffff027224 */ /* 0x010fe200078e00ff */
[----:B------:R-:W-:Y:S02]  /*22ad0*/  IABS R6, R5 ;  /* 0x0000000500067213 */ /* 0x000fe40000000000 */
[----:B-1----:R-:W0:Y:S08]  /*22ae0*/  I2F.RP R7, R4 ;  /* 0x0000000400077306 */ /* 0x002e300000209400 */
[----:B------:R-:W-:Y:S08]  /*22af0*/  I2F.RP R10, R6 ;  /* 0x00000006000a7306 */ /* 0x000ff00000209400 */
[----:B0-----:R-:W0:Y:S02]  /*22b00*/  MUFU.RCP R7, R7 ;  /* 0x0000000700077308 */ /* 0x001e240000001000 */
[----:B0-----:R-:W-:-:S06]  /*22b10*/  VIADD R3, R7, 0xffffffe ;  /* 0x0ffffffe07037836 */ /* 0x001fcc0000000000 */
[----:B------:R-:W0:Y:S02]  /*22b20*/  F2I.FTZ.U32.TRUNC.NTZ R3, R3 ;  /* 0x0000000300037305 */ /* 0x000e24000021f000 */
[----:B0-----:R-:W-:-:S04]  /*22b30*/  IMAD.MOV R9, RZ, RZ, -R3 ;  /* 0x000000ffff097224 */ /* 0x001fc800078e0a03 */
[----:B------:R-:W-:-:S04]  /*22b40*/  IMAD R9, R9, R4, RZ ;  /* 0x0000000409097224 */ /* 0x000fc800078e02ff */
[----:B------:R-:W-:Y:S01]  /*22b50*/  IMAD.HI.U32 R8, R3, R9, R2 ;  /* 0x0000000903087227 */ /* 0x000fe200078e0002 */
[----:B------:R-:W-:Y:S01]  /*22b60*/  IABS R9, R0 ;  /* 0x0000000000097213 */ /* 0x000fe20000000000 */
[----:B------:R-:W0:Y:S01]  /*22b70*/  MUFU.RCP R2, R10 ;  /* 0x0000000a00027308 */ /* 0x000e220000001000 */
[----:B------:R-:W-:-:S03]  /*22b80*/  IABS R3, R25 ;  /* 0x0000001900037213 */ /* 0x000fc60000000000 */
[----:B------:R-:W-:-:S04]  /*22b90*/  IMAD.HI.U32 R7, R8, R9, RZ ;  /* 0x0000000908077227 */ /* 0x000fc800078e00ff */
[----:B------:R-:W-:-:S04]  /*22ba0*/  IMAD.MOV R12, RZ, RZ, -R3 ;  /* 0x000000ffff0c7224 */ /* 0x000fc800078e0a03 */
[----:B------:R-:W-:Y:S02]  /*22bb0*/  IMAD R9, R7, R12, R9 ;  /* 0x0000000c07097224 */ /* 0x000fe400078e0209 */
[----:B0-----:R-:W-:-:S03]  /*22bc0*/  VIADD R3, R2, 0xffffffe ;  /* 0x0ffffffe02037836 */ /* 0x001fc60000000000 */
[----:B------:R-:W-:Y:S01]  /*22bd0*/  ISETP.GT.U32.AND P1, PT, R4, R9, PT ;  /* 0x000000090400720c */ /* 0x000fe20003f24070 */
[----:B------:R-:W-:Y:S02]  /*22be0*/  IMAD.MOV.U32 R2, RZ, RZ, RZ ;  /* 0x000000ffff027224 */ /* 0x000fe400078e00ff */
[----:B------:R-:W0:Y:S10]  /*22bf0*/  F2I.FTZ.U32.TRUNC.NTZ R3, R3 ;  /* 0x0000000300037305 */ /* 0x000e34000021f000 */
[----:B------:R-:W-:-:S02]  /*22c00*/  @!P1 IMAD.IADD R9, R9, 0x1, -R4 ;  /* 0x0000000109099824 */ /* 0x000fc400078e0a04 */
[----:B------:R-:W-:Y:S01]  /*22c10*/  @!P1 VIADD R7, R7, 0x1 ;  /* 0x0000000107079836 */ /* 0x000fe20000000000 */
[----:B------:R-:W-:Y:S02]  /*22c20*/  ISETP.NE.AND P1, PT, R25, RZ, PT ;  /* 0x000000ff1900720c */ /* 0x000fe40003f25270 */
[----:B------:R-:W-:Y:S01]  /*22c30*/  ISETP.GE.U32.AND P0, PT, R9, R4, PT ;  /* 0x000000040900720c */ /* 0x000fe20003f06070 */
[----:B0-----:R-:W-:-:S04]  /*22c40*/  IMAD.MOV R9, RZ, RZ, -R3 ;  /* 0x000000ffff097224 */ /* 0x001fc800078e0a03 */
[----:B------:R-:W-:-:S04]  /*22c50*/  IMAD R9, R9, R6, RZ ;  /* 0x0000000609097224 */ /* 0x000fc800078e02ff */
[----:B------:R-:W-:Y:S01]  /*22c60*/  IMAD.HI.U32 R4, R3, R9, R2 ;  /* 0x0000000903047227 */ /* 0x000fe200078e0002 */
[----:B------:R-:W-:-:S03]  /*22c70*/  LOP3.LUT R2, R0, R25, RZ, 0x3c, !PT ;  /* 0x0000001900027212 */ /* 0x000fc600078e3cff */
[----:B------:R-:W-:Y:S01]  /*22c80*/  @P0 VIADD R7, R7, 0x1 ;  /* 0x0000000107070836 */ /* 0x000fe20000000000 */
[----:B------:R-:W-:Y:S02]  /*22c90*/  ISETP.GE.AND P2, PT, R2, RZ, PT ;  /* 0x000000ff0200720c */ /* 0x000fe40003f46270 */
[----:B------:R-:W-:-:S05]  /*22ca0*/  IABS R2, R5 ;  /* 0x0000000500027213 */ /* 0x000fca0000000000 */
[----:B------:R-:W-:-:S06]  /*22cb0*/  IMAD.MOV R2, RZ, RZ, -R2 ;  /* 0x000000ffff027224 */ /* 0x000fcc00078e0a02 */
        /* <DEDUP_REMOVED lines=12> */
[----:B------:R-:W-:-:S04]  /*22d80*/  IMAD.MOV R3, RZ, RZ, -R7 ;  /* 0x000000ffff037224 */ /* 0x000fc800078e0a07 */
[----:B------:R-:W-:-:S08]  /*22d90*/  IMAD R3, R25, R3, R0 ;  /* 0x0000000319037224 */ /* 0x000fd000078e0200 */
        /* <DEDUP_REMOVED lines=8> */
.L_x_6105:
[----:B----4-:R-:W0:Y:S02]  /*22e20*/  LDC.64 R2, c[0x0][0xc90] ;  /* 0x00032400ff027b82 */ /* 0x010e240000000a00 */
[----:B0-----:R-:W-:-:S05]  /*22e30*/  IMAD.WIDE R2, R27, 0x4, R2 ;  /* 0x000000041b027825 */ /* 0x001fca00078e0202 */
[----:B------:R0:W2:Y:S02]  /*22e40*/  LDG.E R6, desc[UR40][R2.64] ;  /* 0x0000002802067981 */ /* 0x0000a4000c1e1900 */
[----:B0-----:R-:W-:Y:S02]  /*22e50*/  IMAD.MOV.U32 R2, RZ, RZ, RZ ;  /* 0x000000ffff027224 */ /* 0x001fe400078e00ff */
[----:B--2---:R-:W-:-:S05]  /*22e60*/  IMAD R5, R25, R6, RZ ;  /* 0x0000000619057224 */ /* 0x004fca00078e02ff */
[----:B-1----:R-:W-:-:S04]  /*22e70*/  IABS R7, R5 ;  /* 0x0000000500077213 */ /* 0x002fc80000000000 */
        /* <DEDUP_REMOVED lines=54> */
.L_x_6106:
[----:B------:R-:W-:-:S05]  /*231e0*/  LOP3.LUT R0, RZ, R3, RZ, 0x33, !PT ;  /* 0x00000003ff007212 */ /* 0x000fca00078e33ff */
[----:B------:R-:W-:Y:S01]  /*231f0*/  IMAD.IADD R25, R25, 0x1, R0 ;  /* 0x0000000119197824 */ /* 0x000fe200078e0200 */
[----:B------:R-:W-:Y:S06]  /*23200*/  BRA `(.L_x_6107) ;  /* 0x00000000001c7947 */ /* 0x000fec0003800000 */
.L_x_6099:
[----:B------:R-:W-:Y:S01]  /*23210*/  UMOV UR4, URZ ;  /* 0x0000003f00047c82 */ /* 0x000fe20008000000 */
[----:B------:R-:W-:Y:S01]  /*23220*/  UMOV UR5, URZ ;  /* 0x0000003f00057c82 */ /* 0x000fe20008000000 */
[----:B------:R-:W-:Y:S01]  /*23230*/  ULDC UR6, c[0x0][0xc3c] ;  /* 0x00030f0000067ab9 */ /* 0x000fe20000000800 */
[----:B------:R-:W-:Y:S02]  /*23240*/  IMAD.MOV.U32 R24, RZ, RZ, R0 ;  /* 0x000000ffff187224 */ /* 0x000fe400078e0000 */
[----:B------:R-:W-:Y:S02]  /*23250*/  IMAD.U32 R25, RZ, RZ, UR4 ;  /* 0x00000004ff197e24 */ /* 0x000fe4000f8e00ff */
[----:B------:R-:W-:Y:S02]  /*23260*/  IMAD.U32 R26, RZ, RZ, UR5 ;  /* 0x00000005ff1a7e24 */ /* 0x000fe4000f8e00ff */
[----:B------:R-:W-:-:S07]  /*23270*/  IMAD.U32 R27, RZ, RZ, UR6 ;  /* 0x00000006ff1b7e24 */ /* 0x000fce000f8e00ff */
.L_x_6107:
        /* <DEDUP_REMOVED lines=10> */
.L_x_6096:
[----:B------:R-:W-:Y:S02]  /*23320*/  ULDC UR4, c[0x0][0xc3c] ;  /* 0x00030f0000047ab9 */ /* 0x000fe40000000800 */
[----:B0-----:R-:W-:-:S13]  /*23330*/  ISETP.GE.AND P0, PT, R27, UR4, PT ;  /* 0x000000041b007c0c */ /* 0x001fda000bf06270 */
[----:B------:R-:W-:Y:S05]  /*23340*/  @!P0 BRA `(.L_x_6108) ;  /* 0xffffff8c00148947 */ /* 0x000fea000383ffff */
[----:B------:R-:W-:Y:S05]  /*23350*/  BSYNC B8 ;  /* 0x0000000000087941 */ /* 0x000fea0003800000 */
.L_x_5981:
        /* <DEDUP_REMOVED lines=12> */
.L_x_6253:
[----:B------:R-:W-:Y:S05]  /*23420*/  BSYNC B0 ;  /* 0x0000000000007941 */ /* 0x000fea0003800000 */
.L_x_6109:
[----:B------:R-:W-:-:S03]  /*23430*/  UMOV UR4, 0xffffffff ;  /* 0xffffffff00047882 */ /* 0x000fc60000000000 */
[----:B------:R-:W-:Y:S05]  /*23440*/  BRA.DIV UR4, `(.L_x_6111) ;  /* 0x0000004204a07947 */ /* 0x000fea000b800000 */
[----:B0-----:R-:W0:Y:S02]  /*23450*/  S2R R0, SR_TID.X ;  /* 0x0000000000007919 */ /* 0x001e240000002100 */
[----:B0-----:R-:W-:-:S04]  /*23460*/  SHF.R.U32.HI R0, RZ, 0x5, R0 ;  /* 0x00000005ff007819 */ /* 0x001fc80000011600 */
[----:B------:R-:W-:-:S05]  /*23470*/  LOP3.LUT R0, R0, 0x3, RZ, 0xc0, !PT ;  /* 0x0000000300007812 */ /* 0x000fca00078ec0ff */
[----:B------:R0:W1:Y:S02]  /*23480*/  SHFL.IDX PT, R14, R0, RZ, 0x1f ;  /* 0x00001fff000e7589 */ /* 0x00006400000e0000 */
.L_x_6256:
[----:B-1----:R-:W-:-:S13]  /*23490*/  ISETP.NE.AND P0, PT, R14, RZ, PT ;  /* 0x000000ff0e00720c */ /* 0x002fda0003f05270 */
[----:B------:R-:W-:Y:S05]  /*234a0*/  @P0 BRA `(.L_x_5743) ;  /* 0x0000000000880947 */ /* 0x000fea0003800000 */
[----:B------:R-:W-:-:S03]  /*234b0*/  UMOV UR4, 0xffffffff ;  /* 0xffffffff00047882 */ /* 0x000fc60000000000 */
[----:B------:R-:W-:Y:S05]  /*234c0*/  BRA.DIV UR4, `(.L_x_6112) ;  /* 0x0000004204b47947 */ /* 0x000fea000b800000 */
[----:B------:R-:W-:-:S13]  /*234d0*/  ELECT P6, URZ, PT ;  /* 0x00000000003f782f */ /* 0x000fda00038c0000 */
.L_x_6259:
[----:B------:R-:W-:Y:S05]  /*234e0*/  @!P6 BRA `(.L_x_5743) ;  /* 0x000000000078e947 */ /* 0x000fea0003800000 */
[----:B------:R-:W-:-:S06]  /*234f0*/  ULOP3.LUT UR4, UR36, 0x2, URZ, 0xfc, !UPT ;  /* 0x0000000224047892 */ /* 0x000fcc000f8efc3f */
[----:B0-----:R-:W-:-:S05]  /*23500*/  IMAD.U32 R0, RZ, RZ, UR4 ;  /* 0x00000004ff007e24 */ /* 0x001fca000f8e00ff */
[----:B------:R-:W-:-:S13]  /*23510*/  ISETP.NE.AND P0, PT, R0, 0x3, PT ;  /* 0x000000030000780c */ /* 0x000fda0003f05270 */
[----:B------:R-:W-:Y:S05]  /*23520*/  @!P0 BRA `(.L_x_6113) ;  /* 0x0000000000048947 */ /* 0x000fea0003800000 */
[----:B------:R-:W-:Y:S01]  /*23530*/  BPT.TRAP 0x1 ;  /* 0x000000040000795c */ /* 0x000fe20000300000 */
.L_x_6113:
[----:B------:R-:W-:Y:S01]  /*23540*/  IMAD R5, R22, 0x8, R7 ;  /* 0x0000000816057824 */ /* 0x000fe200078e0207 */
[----:B------:R-:W-:Y:S01]  /*23550*/  SHF.L.U32 R0, R28, 0x1f, RZ ;  /* 0x0000001f1c007819 */ /* 0x000fe200000006ff */
[----:B------:R-:W-:-:S03]  /*23560*/  VIADD R22, R22, 0x1 ;  /* 0x0000000116167836 */ /* 0x000fc60000000000 */
[----:B------:R-:W0:Y:S02]  /*23570*/  SYNCS.PHASECHK.TRANS64.TRYWAIT P1, [R5+URZ+0x28c40], R0 ;  /* 0x028c4000050075a7 */ /* 0x000e24000802017f */
[----:B------:R-:W-:-:S04]  /*23580*/  ISETP.NE.AND P2, PT, R22, 0x2, PT ;  /* 0x000000021600780c */ /* 0x000fc80003f45270 */
[----:B------:R-:W-:Y:S01]  /*23590*/  SEL R3, RZ, 0x1, P2 ;  /* 0x00000001ff037807 */ /* 0x000fe20001000000 */
[----:B0-----:R-:W-:Y:S08]  /*235a0*/  @!P1 BRA `(.L_x_6114) ;  /* 0x00000040009c9947 */ /* 0x001ff00003800000 */
.L_x_6260:
[----:B------:R-:W-:Y:S02]  /*235b0*/  SEL R22, R22, RZ, P2 ;  /* 0x000000ff16167207 */ /* 0x000fe40001000000 */
[----:B------:R-:W-:Y:S01]  /*235c0*/  LOP3.LUT R2, R28, R3, RZ, 0x3c, !PT ;  /* 0x000000031c027212 */ /* 0x000fe200078e3cff */
[----:B------:R-:W-:Y:S06]  /*235d0*/  @!P0 BRA `(.L_x_6115) ;  /* 0x0000000000048947 */ /* 0x000fec0003800000 */
[----:B------:R-:W-:Y:S01]  /*235e0*/  BPT.TRAP 0x1 ;  /* 0x000000040000795c */ /* 0x000fe20000300000 */
.L_x_6115:
[----:B------:R-:W-:Y:S01]  /*235f0*/  IMAD R3, R22, 0x8, R7 ;  /* 0x0000000816037824 */ /* 0x000fe200078e0207 */
[----:B------:R-:W-:-:S04]  /*23600*/  SHF.L.U32 R2, R2, 0x1f, RZ ;  /* 0x0000001f02027819 */ /* 0x000fc800000006ff */
[----:B------:R-:W1:Y:S02]  /*23610*/  SYNCS.PHASECHK.TRANS64.TRYWAIT P1, [R3+URZ+0x28c40], R2 ;  /* 0x028c4002030075a7 */ /* 0x000e64000802017f */
[----:B-1----:R-:W-:Y:S05]  /*23620*/  @!P1 BRA `(.L_x_6116) ;  /* 0x0000004000909947 */ /* 0x002fea0003800000 */
.L_x_6261:
[----:B------:R-:W-:Y:S05]  /*23630*/  @!P0 BRA `(.L_x_6117) ;  /* 0x0000000000048947 */ /* 0x000fea0003800000 */
[----:B------:R-:W-:Y:S01]  /*23640*/  BPT.TRAP 0x1 ;  /* 0x000000040000795c */ /* 0x000fe20000300000 */
.L_x_6117:
[----:B------:R-:W5:Y:S02]  /*23650*/  SYNCS.PHASECHK.TRANS64.TRYWAIT P1, [R5+URZ+0x28c60], R0 ;  /* 0x028c6000050075a7 */ /* 0x000f64000802017f */
[----:B-----5:R-:W-:Y:S05]  /*23660*/  @!P1 BRA `(.L_x_6118) ;  /* 0x0000004000949947 */ /* 0x020fea0003800000 */
.L_x_6262:
[----:B------:R-:W-:Y:S05]  /*23670*/  @!P0 BRA `(.L_x_6119) ;  /* 0x0000000000048947 */ /* 0x000fea0003800000 */
[----:B------:R-:W-:Y:S01]  /*23680*/  BPT.TRAP 0x1 ;  /* 0x000000040000795c */ /* 0x000fe20000300000 */
.L_x_6119:
[----:B------:R0:W0:Y:S02]  /*23690*/  SYNCS.PHASECHK.TRANS64.TRYWAIT P0, [R3+URZ+0x28c60], R2 ;  /* 0x028c6002030075a7 */ /* 0x000024000800017f */
[----:B0-----:R-:W-:Y:S05]  /*236a0*/  @!P0 NANOSLEEP.SYNCS 0x989680 ;  /* 0x009896800000895d */ /* 0x001fea0003900000 */
[----:B------:R-:W0:Y:S02]  /*236b0*/  @!P0 SYNCS.PHASECHK.TRANS64 P0, [R3+URZ+0x28c60], R2 ;  /* 0x028c6002030085a7 */ /* 0x000e24000800007f */
[----:B0-----:R-:W-:Y:S05]  /*236c0*/  @!P0 BRA `(.L_x_6119) ;  /* 0xfffffffc00f08947 */ /* 0x001fea000383ffff */
.L_x_5743:
[----:B------:R-:W-:Y:S05]  /*236d0*/  BSYNC B9 ;  /* 0x0000000000097941 */ /* 0x000fea0003800000 */
.L_x_5740:
[----:B------:R-:W-:Y:S05]  /*236e0*/  EXIT ;  /* 0x000000000000794d */ /* 0x000fea0003800000 */
.L_x_5769:
[----:B0-----:R0:W1:Y:S02]  /*236f0*/  SYNCS.PHASECHK.TRANS64.TRYWAIT P5, [R61+URZ+0x28c90], R68 ;  /* 0x028c90443d0075a7 */ /* 0x00106400080a017f */
[----:B-1----:R-:W-:Y:S05]  /*23700*/  @!P5 NANOSLEEP.SYNCS 0x989680 ;  /* 0x009896800000d95d */ /* 0x002fea0003900000 */
[----:B------:R-:W1:Y:S02]  /*23710*/  @!P5 SYNCS.PHASECHK.TRANS64 P5, [R61+URZ+0x28c90], R68 ;  /* 0x028c90443d00d5a7 */ /* 0x000e6400080a007f */
[----:B-1----:R-:W-:Y:S05]  /*23720*/  @!P5 BRA `(.L_x_5769) ;  /* 0xfffffffc00f0d947 */ /* 0x002fea000383ffff */
[----:B------:R-:W-:Y:S05]  /*23730*/  BRA `(.L_x_6120) ;  /* 0xfffffdfc00687947 */ /* 0x000fea000383ffff */
.L_x_5770:
        /* <DEDUP_REMOVED lines=8> */
.L_x_6122:
[----:B------:R-:W-:Y:S05]  /*237c0*/  BSYNC B1 ;  /* 0x0000000000017941 */ /* 0x000fea0003800000 */
.L_x_6121:
        /* <DEDUP_REMOVED lines=8> */
.L_x_6123:
[----:B------:R-:W-:Y:S01]  /*23850*/  IMAD.MOV.U32 R70, RZ, RZ, R14 ;  /* 0x000000ffff467224 */ /* 0x000fe200078e000e */
[----:B------:R-:W-:Y:S06]  /*23860*/  BRA `(.L_x_6124) ;  /* 0xfffffdfc00307947 */ /* 0x000fec000383ffff */
.L_x_5780:
[----:B0-----:R0:W1:Y:S02]  /*23870*/  SYNCS.PHASECHK.TRANS64.TRYWAIT P6, [R61+URZ+0x28c90], R68 ;  /* 0x028c90443d0075a7 */ /* 0x00106400080c017f */
[----:B-1----:R-:W-:Y:S05]  /*23880*/  @!P6 NANOSLEEP.SYNCS 0x989680 ;  /* 0x009896800000e95d */ /* 0x002fea0003900000 */
[----:B------:R-:W1:Y:S02]  /*23890*/  @!P6 SYNCS.PHASECHK.TRANS64 P6, [R61+URZ+0x28c90], R68 ;  /* 0x028c90443d00e5a7 */ /* 0x000e6400080c007f */
[----:B-1----:R-:W-:Y:S05]  /*238a0*/  @!P6 BRA `(.L_x_5780) ;  /* 0xfffffffc00f0e947 */ /* 0x002fea000383ffff */
[----:B------:R-:W-:Y:S05]  /*238b0*/  BRA `(.L_x_6125) ;  /* 0xfffffe0400b87947 */ /* 0x000fea000383ffff */
.L_x_5781:
        /* <DEDUP_REMOVED lines=8> */
.L_x_6127:
[----:B------:R-:W-:Y:S05]  /*23940*/  BSYNC B1 ;  /* 0x0000000000017941 */ /* 0x000fea0003800000 */
.L_x_6126:
        /* <DEDUP_REMOVED lines=8> */
.L_x_6128:
[----:B------:R-:W-:Y:S01]  /*239d0*/  IMAD.MOV.U32 R70, RZ, RZ, R14 ;  /* 0x000000ffff467224 */ /* 0x000fe200078e000e */
[----:B------:R-:W-:Y:S06]  /*239e0*/  BRA `(.L_x_6129) ;  /* 0xfffffe0400807947 */ /* 0x000fec000383ffff */
.L_x_5786:
[----:B-1----:R1:W2:Y:S02]  /*239f0*/  SYNCS.PHASECHK.TRANS64.TRYWAIT P4, [R61+URZ+0x28c90], R68 ;  /* 0x028c90443d0075a7 */ /* 0x0022a4000808017f */
[----:B--2---:R-:W-:Y:S05]  /*23a00*/  @!P4 NANOSLEEP.SYNCS 0x989680 ;  /* 0x009896800000c95d */ /* 0x004fea0003900000 */
[----:B------:R-:W2:Y:S02]  /*23a10*/  @!P4 SYNCS.PHASECHK.TRANS64 P4, [R61+URZ+0x28c90], R68 ;  /* 0x028c90443d00c5a7 */ /* 0x000ea4000808007f */
[----:B--2---:R-:W-:Y:S05]  /*23a20*/  @!P4 BRA `(.L_x_5786) ;  /* 0xfffffffc00f0c947 */ /* 0x004fea000383ffff */
[----:B------:R-:W-:Y:S05]  /*23a30*/  BRA `(.L_x_6130) ;  /* 0xfffffe0c00807947 */ /* 0x000fea000383ffff */
.L_x_5787:
[----:B------:R-:W-:Y:S01]  /*23a40*/  BSSY B1, `(.L_x_6131) ;  /* 0x0000007000017945 */ /* 0x000fe20003800000 */
[----:B------:R-:W-:Y:S02]  /*23a50*/  IMAD.MOV.U32 R12, RZ, RZ, RZ ;  /* 0x000000ffff0c7224 */ /* 0x000fe400078e00ff */
[----:B------:R-:W-:Y:S02]  /*23a60*/  IMAD.MOV.U32 R11, RZ, RZ, 0x1c1f ;  /* 0x00001c1fff0b7424 */ /* 0x000fe400078e00ff */
[----:B------:R-:W-:-:S07]  /*23a70*/  IMAD.MOV.U32 R15, RZ, RZ, -0x1 ;  /* 0xffffffffff0f7424 */ /* 0x000fce00078e00ff */
[----:B-1----:R-:W-:Y:S05]  /*23a80*/  WARPSYNC.COLLECTIVE R15, `(.L_x_6132) ;  /* 0x000000000f087348 */ /* 0x002fea0003c00000 */
[----:B------:R0:W2:Y:S02]  /*23a90*/  SHFL.IDX P6, R14, R13, R12, R11 ;  /* 0x0000000c0d0e7389 */ /* 0x0000a400000c000b */
[----:B012---:R-:W-:Y:S01]  /*23aa0*/  ENDCOLLECTIVE ;  /* 0x000000000000791b */ /* 0x007fe20003800000 */
.L_x_6132:
[----:B------:R-:W-:Y:S05]  /*23ab0*/  BSYNC B1 ;  /* 0x0000000000017941 */ /* 0x000fea0003800000 */
.L_x_6131:
        /* <DEDUP_REMOVED lines=8> */
.L_x_6133:
[----:B------:R-:W-:Y:S05]  /*23b40*/  BRA `(.L_x_6134) ;  /* 0xfffffe0c00a07947 */ /* 0x000fea000383ffff */
.L_x_5791:
[----:B--2---:R2:W3:Y:S02]  /*23b50*/  SYNCS.PHASECHK.TRANS64.TRYWAIT P3, [R61+URZ+0x28cb0], R68 ;  /* 0x028cb0443d0075a7 */ /* 0x0044e4000806017f */
[----:B---3--:R-:W-:Y:S05]  /*23b60*/  @!P3 NANOSLEEP.SYNCS 0x989680 ;  /* 0x009896800000b95d */ /* 0x008fea0003900000 */
[----:B------:R-:W3:Y:S02]  /*23b70*/  @!P3 SYNCS.PHASECHK.TRANS64 P3, [R61+URZ+0x28cb0], R68 ;  /* 0x028cb0443d00b5a7 */ /* 0x000ee4000806007f */
[----:B---3--:R-:W-:Y:S05]  /*23b80*/  @!P3 BRA `(.L_x_5791) ;  /* 0xfffffffc00f0b947 */ /* 0x008fea000383ffff */
[----:B------:R-:W-:Y:S05]  /*23b90*/  BRA `(.L_x_6135) ;  /* 0xfffffe10002c7947 */ /* 0x000fea000383ffff */
.L_x_5812:
[----:B-1----:R1:W2:Y:S02]  /*23ba0*/  SYNCS.PHASECHK.TRANS64.TRYWAIT P1, [R12+URZ+0x28c50], R5 ;  /* 0x028c50050c0075a7 */ /* 0x0022a4000802017f */
[----:B--2---:R-:W-:Y:S05]  /*23bb0*/  @!P1 NANOSLEEP.SYNCS 0x989680 ;  /* 0x009896800000995d */ /* 0x004fea0003900000 */
[----:B------:R-:W2:Y:S02]  /*23bc0*/  @!P1 SYNCS.PHASECHK.TRANS64 P1, [R12+URZ+0x28c50], R5 ;  /* 0x028c50050c0095a7 */ /* 0x000ea4000802007f */
[----:B--2---:R-:W-:Y:S05]  /*23bd0*/  @!P1 BRA `(.L_x_5812) ;  /* 0xfffffffc00f09947 */ /* 0x004fea000383ffff */
[----:B------:R-:W-:Y:S05]  /*23be0*/  BRA `(.L_x_6136) ;  /* 0xfffffe2400d87947 */ /* 0x000fea000383ffff */
.L_x_5820:
[----:B-1----:R1:W2:Y:S02]  /*23bf0*/  SYNCS.PHASECHK.TRANS64.TRYWAIT P1, [R21+URZ+0x28c50], R12 ;  /* 0x028c500c150075a7 */ /* 0x0022a4000802017f */
[----:B--2---:R-:W-:Y:S05]  /*23c00*/  @!P1 NANOSLEEP.SYNCS 0x989680 ;  /* 0x009896800000995d */ /* 0x004fea0003900000 */
[----:B------:R-:W2:Y:S02]  /*23c10*/  @!P1 SYNCS.PHASECHK.TRANS64 P1, [R21+URZ+0x28c50], R12 ;  /* 0x028c500c150095a7 */ /* 0x000ea4000802007f */
[----:B--2---:R-:W-:Y:S05]  /*23c20*/  @!P1 BRA `(.L_x_5820) ;  /* 0xfffffffc00f09947 */ /* 0x004fea000383ffff */
[----:B------:R-:W-:Y:S05]  /*23c30*/  BRA `(.L_x_5819) ;  /* 0xfffffe3400007947 */ /* 0x000fea000383ffff */
.L_x_5844:
[----:B------:R-:W-:Y:S01]  /*23c40*/  BSSY B1, `(.L_x_6137) ;  /* 0x0000008000017945 */ /* 0x000fe20003800000 */
[----:B------:R-:W-:Y:S02]  /*23c50*/  IMAD.MOV.U32 R13, RZ, RZ, R31 ;  /* 0x000000ffff0d7224 */ /* 0x000fe400078e001f */
[----:B------:R-:W-:Y:S02]  /*23c60*/  IMAD.MOV.U32 R12, RZ, RZ, RZ ;  /* 0x000000ffff0c7224 */ /* 0x000fe400078e00ff */
[----:B0-----:R-:W-:Y:S02]  /*23c70*/  IMAD.MOV.U32 R11, RZ, RZ, 0x1c1f ;  /* 0x00001c1fff0b7424 */ /* 0x001fe400078e00ff */
[----:B------:R-:W-:-:S07]  /*23c80*/  IMAD.MOV.U32 R15, RZ, RZ, -0x1 ;  /* 0xffffffffff0f7424 */ /* 0x000fce00078e00ff */
[----:B------:R-:W-:Y:S05]  /*23c90*/  WARPSYNC.COLLECTIVE R15, `(.L_x_6138) ;  /* 0x000000000f087348 */ /* 0x000fea0003c00000 */
[----:B------:R0:W1:Y:S02]  /*23ca0*/  SHFL.IDX P6, R14, R13, R12, R11 ;  /* 0x0000000c0d0e7389 */ /* 0x00006400000c000b */
[----:B01----:R-:W-:Y:S01]  /*23cb0*/  ENDCOLLECTIVE ;  /* 0x000000000000791b */ /* 0x003fe20003800000 */
.L_x_6138:
[----:B------:R-:W-:Y:S05]  /*23cc0*/  BSYNC B1 ;  /* 0x0000000000017941 */ /* 0x000fea0003800000 */
.L_x_6137:
        /* <DEDUP_REMOVED lines=8> */
.L_x_6139:
[----:B------:R-:W-:Y:S02]  /*23d50*/  IMAD.MOV.U32 R13, RZ, RZ, R80 ;  /* 0x000000ffff0d7224 */ /* 0x000fe400078e0050 */
[----:B------:R-:W-:-:S07]  /*23d60*/  IMAD.MOV.U32 R3, RZ, RZ, R14 ;  /* 0x000000ffff037224 */ /* 0x000fce00078e000e */
[----:B------:R-:W-:Y:S05]  /*23d70*/  WARPSYNC.COLLECTIVE R15, `(.L_x_6140) ;  /* 0x000000000f087348 */ /* 0x000fea0003c00000 */
[----:B------:R0:W1:Y:S02]  /*23d80*/  SHFL.IDX P6, R14, R13, R12, R11 ;  /* 0x0000000c0d0e7389 */ /* 0x00006400000c000b */
[----:B01----:R-:W-:Y:S01]  /*23d90*/  ENDCOLLECTIVE ;  /* 0x000000000000791b */ /* 0x003fe20003800000 */
.L_x_6140:
[----:B------:R-:W-:Y:S02]  /*23da0*/  IMAD.MOV.U32 R13, RZ, RZ, R30 ;  /* 0x000000ffff0d7224 */ /* 0x000fe400078e001e */
[----:B------:R-:W-:-:S07]  /*23db0*/  IMAD.MOV.U32 R7, RZ, RZ, R14 ;  /* 0x000000ffff077224 */ /* 0x000fce00078e000e */
[----:B------:R-:W-:Y:S05]  /*23dc0*/  WARPSYNC.COLLECTIVE R15, `(.L_x_6141) ;  /* 0x000000000f087348 */ /* 0x000fea0003c00000 */
[----:B------:R0:W1:Y:S02]  /*23dd0*/  SHFL.IDX P6, R14, R13, R12, R11 ;  /* 0x0000000c0d0e7389 */ /* 0x00006400000c000b */
[----:B01----:R-:W-:Y:S01]  /*23de0*/  ENDCOLLECTIVE ;  /* 0x000000000000791b */ /* 0x003fe20003800000 */
.L_x_6141:
[----:B------:R-:W-:Y:S01]  /*23df0*/  IMAD.MOV.U32 R8, RZ, RZ, R14 ;  /* 0x000000ffff087224 */ /* 0x000fe200078e000e */
[----:B------:R-:W-:Y:S06]  /*23e00*/  BRA `(.L_x_6142) ;  /* 0xfffffe5000307947 */ /* 0x000fec000383ffff */
.L_x_5847:
[----:B------:R-:W-:Y:S01]  /*23e10*/  BSSY B1, `(.L_x_6143) ;  /* 0x0000008000017945 */ /* 0x000fe20003800000 */
[----:B------:R-:W-:Y:S02]  /*23e20*/  IMAD.MOV.U32 R13, RZ, RZ, R31 ;  /* 0x000000ffff0d7224 */ /* 0x000fe400078e001f */
[----:B------:R-:W-:Y:S02]  /*23e30*/  IMAD.MOV.U32 R12, RZ, RZ, 0x1 ;  /* 0x00000001ff0c7424 */ /* 0x000fe400078e00ff */
[----:B------:R-:W-:Y:S02]  /*23e40*/  IMAD.MOV.U32 R11, RZ, RZ, 0x1c1f ;  /* 0x00001c1fff0b7424 */ /* 0x000fe400078e00ff */
[----:B------:R-:W-:-:S07]  /*23e50*/  IMAD.MOV.U32 R15, RZ, RZ, -0x1 ;  /* 0xffffffffff0f7424 */ /* 0x000fce00078e00ff */
[----:B-1--4-:R-:W-:Y:S05]  /*23e60*/  WARPSYNC.COLLECTIVE R15, `(.L_x_6144) ;  /* 0x000000000f087348 */ /* 0x012fea0003c00000 */
[----:B------:R0:W2:Y:S02]  /*23e70*/  SHFL.IDX P6, R14, R13, R12, R11 ;  /* 0x0000000c0d0e7389 */ /* 0x0000a400000c000b */
[----:B012-4-:R-:W-:Y:S01]  /*23e80*/  ENDCOLLECTIVE ;  /* 0x000000000000791b */ /* 0x017fe20003800000 */
.L_x_6144:
[----:B------:R-:W-:Y:S05]  /*23e90*/  BSYNC B1 ;  /* 0x0000000000017941 */ /* 0x000fea0003800000 */
.L_x_6143:
        /* <DEDUP_REMOVED lines=8> */
.L_x_6145:
[----:B------:R-:W-:Y:S02]  /*23f20*/  IMAD.MOV.U32 R13, RZ, RZ, R80 ;  /* 0x000000ffff0d7224 */ /* 0x000fe400078e0050 */
[----:B------:R-:W-:-:S07]  /*23f30*/  IMAD.MOV.U32 R3, RZ, RZ, R14 ;  /* 0x000000ffff037224 */ /* 0x000fce00078e000e */
[----:B------:R-:W-:Y:S05]  /*23f40*/  WARPSYNC.COLLECTIVE R15, `(.L_x_6146) ;  /* 0x000000000f087348 */ /* 0x000fea0003c00000 */
[----:B------:R0:W1:Y:S02]  /*23f50*/  SHFL.IDX P6, R14, R13, R12, R11 ;  /* 0x0000000c0d0e7389 */ /* 0x00006400000c000b */
[----:B01----:R-:W-:Y:S01]  /*23f60*/  ENDCOLLECTIVE ;  /* 0x000000000000791b */ /* 0x003fe20003800000 */
.L_x_6146:
[----:B------:R-:W-:Y:S02]  /*23f70*/  IMAD.MOV.U32 R13, RZ, RZ, R30 ;  /* 0x000000ffff0d7224 */ /* 0x000fe400078e001e */
[----:B------:R-:W-:-:S07]  /*23f80*/  IMAD.MOV.U32 R7, RZ, RZ, R14 ;  /* 0x000000ffff077224 */ /* 0x000fce00078e000e */
[----:B------:R-:W-:Y:S05]  /*23f90*/  WARPSYNC.COLLECTIVE R15, `(.L_x_6147) ;  /* 0x000000000f087348 */ /* 0x000fea0003c00000 */
[----:B------:R0:W1:Y:S02]  /*23fa0*/  SHFL.IDX P6, R14, R13, R12, R11 ;  /* 0x0000000c0d0e7389 */ /* 0x00006400000c000b */
[----:B01----:R-:W-:Y:S01]  /*23fb0*/  ENDCOLLECTIVE ;  /* 0x000000000000791b */ /* 0x003fe20003800000 */
.L_x_6147:
[----:B------:R-:W-:Y:S01]  /*23fc0*/  IMAD.MOV.U32 R30, RZ, RZ, R14 ;  /* 0x000000ffff1e7224 */ /* 0x000fe200078e000e */
[----:B------:R-:W-:Y:S06]  /*23fd0*/  BRA `(.L_x_6148) ;  /* 0xfffffe50008c7947 */ /* 0x000fec000383ffff */
.L_x_5851:
[----:B0-----:R0:W1:Y:S02]  /*23fe0*/  SYNCS.PHASECHK.TRANS64.TRYWAIT P0, [R2+URZ+0x28c00], R35 ;  /* 0x028c0023020075a7 */ /* 0x001064000800017f */
[----:B-1----:R-:W-:Y:S05]  /*23ff0*/  @!P0 NANOSLEEP.SYNCS 0x989680 ;  /* 0x009896800000895d */ /* 0x002fea0003900000 */
[----:B------:R-:W1:Y:S02]  /*24000*/  @!P0 SYNCS.PHASECHK.TRANS64 P0, [R2+URZ+0x28c00], R35 ;  /* 0x028c0023020085a7 */ /* 0x000e64000800007f */
[----:B-1----:R-:W-:Y:S05]  /*24010*/  @!P0 BRA `(.L_x_5851) ;  /* 0xfffffffc00f08947 */ /* 0x002fea000383ffff */
[----:B------:R-:W-:Y:S05]  /*24020*/  BRA `(.L_x_6149) ;  /* 0xfffffe5400807947 */ /* 0x000fea000383ffff */
.L_x_5859:
[----:B------:R-:W1:Y:S01]  /*24030*/  LDC R39, c[0x0][0x3f4] ;  /* 0x0000fd00ff277b82 */ /* 0x000e620000000800 */
[----:B------:R-:W-:Y:S01]  /*24040*/  BSSY B1, `(.L_x_6150) ;  /* 0x0000008000017945 */ /* 0x000fe20003800000 */
[----:B------:R-:W-:Y:S02]  /*24050*/  IMAD.MOV.U32 R13, RZ, RZ, R27 ;  /* 0x000000ffff0d7224 */ /* 0x000fe400078e001b */
[----:B------:R-:W-:Y:S02]  /*24060*/  IMAD.MOV.U32 R12, RZ, RZ, RZ ;  /* 0x000000ffff0c7224 */ /* 0x000fe400078e00ff */
[----:B0-----:R-:W-:Y:S02]  /*24070*/  IMAD.MOV.U32 R11, RZ, RZ, 0x1c1f ;  /* 0x00001c1fff0b7424 */ /* 0x001fe400078e00ff */
[----:B------:R-:W-:-:S07]  /*24080*/  IMAD.MOV.U32 R15, RZ, RZ, -0x1 ;  /* 0xffffffffff0f7424 */ /* 0x000fce00078e00ff */
[----:B-1-3--:R-:W-:Y:S05]  /*24090*/  WARPSYNC.COLLECTIVE R15, `(.L_x_6151) ;  /* 0x000000000f087348 */ /* 0x00afea0003c00000 */
[----:B------:R0:W2:Y:S02]  /*240a0*/  SHFL.IDX P6, R14, R13, R12, R11 ;  /* 0x0000000c0d0e7389 */ /* 0x0000a400000c000b */
[----:B0123--:R-:W-:Y:S01]  /*240b0*/  ENDCOLLECTIVE ;  /* 0x000000000000791b */ /* 0x00ffe20003800000 */
.L_x_6151:
[----:B------:R-:W-:Y:S05]  /*240c0*/  BSYNC B1 ;  /* 0x0000000000017941 */ /* 0x000fea0003800000 */
.L_x_6150:
[----:B------:R-:W-:Y:S01]  /*240d0*/  IMAD.MOV.U32 R13, RZ, RZ, R26 ;  /* 0x000000ffff0d7224 */ /* 0x000fe200078e001a */
[----:B------:R-:W-:Y:S01]  /*240e0*/  ISETP.GE.AND P0, PT, R18, R39, PT ;  /* 0x000000271200720c */ /* 0x000fe20003f06270 */
[----:B------:R-:W-:Y:S02]  /*240f0*/  IMAD.MOV.U32 R12, RZ, RZ, RZ ;  /* 0x000000ffff0c7224 */ /* 0x000fe400078e00ff */
[----:B------:R-:W-:Y:S02]  /*24100*/  IMAD.MOV.U32 R11, RZ, RZ, 0x1c1f ;  /* 0x00001c1fff0b7424 */ /* 0x000fe400078e00ff */
[----:B------:R-:W-:Y:S02]  /*24110*/  IMAD.MOV.U32 R15, RZ, RZ, -0x1 ;  /* 0xffffffffff0f7424 */ /* 0x000fe400078e00ff */
[----:B------:R-:W-:Y:S02]  /*24120*/  IMAD.MOV.U32 R0, RZ, RZ, R14 ;  /* 0x000000ffff007224 */ /* 0x000fe400078e000e */
[----:B------:R-:W-:-:S07]  /*24130*/  IMAD R3, R23, R6, RZ ;  /* 0x0000000617037224 */ /* 0x000fce00078e02ff */
[----:B------:R-:W-:Y:S05]  /*24140*/  WARPSYNC.COLLECTIVE R15, `(.L_x_6152) ;  /* 0x000000000f087348 */ /* 0x000fea0003c00000 */
[----:B------:R0:W1:Y:S02]  /*24150*/  SHFL.IDX P6, R14, R13, R12, R11 ;  /* 0x0000000c0d0e7389 */ /* 0x00006400000c000b */
[----:B01----:R-:W-:Y:S01]  /*24160*/  ENDCOLLECTIVE ;  /* 0x000000000000791b */ /* 0x003fe20003800000 */
.L_x_6152:
[----:B------:R-:W-:Y:S01]  /*24170*/  ISETP.GE.OR P1, PT, R34, R3, P0 ;  /* 0x000000032200720c */ /* 0x000fe20000726670 */
[----:B------:R-:W-:-:S12]  /*24180*/  IMAD.MOV.U32 R13, RZ, RZ, R25 ;  /* 0x000000ffff0d7224 */ /* 0x000fd800078e0019 */
[C---:B------:R-:W-:Y:S01]  /*24190*/  @!P1 IMAD.SHL.U32 R7, R18.reuse, 0x2, RZ ;  /* 0x0000000212079824 */ /* 0x040fe200078e00ff */
[----:B------:R-:W-:Y:S01]  /*241a0*/  @!P1 SHF.L.U64.HI R6, R18, 0x1, R19 ;  /* 0x0000000112069819 */ /* 0x000fe20000010213 */
[----:B------:R-:W-:-:S07]  /*241b0*/  IMAD.MOV.U32 R4, RZ, RZ, R14 ;  /* 0x000000ffff047224 */ /* 0x000fce00078e000e */
[----:B------:R-:W-:Y:S05]  /*241c0*/  WARPSYNC.COLLECTIVE R15, `(.L_x_6153) ;  /* 0x000000000f087348 */ /* 0x000fea0003c00000 */
[----:B------:R0:W1:Y:S02]  /*241d0*/  SHFL.IDX P6, R14, R13, R12, R11 ;  /* 0x0000000c0d0e7389 */ /* 0x00006400000c000b */
[----:B01----:R-:W-:Y:S01]  /*241e0*/  ENDCOLLECTIVE ;  /* 0x000000000000791b */ /* 0x003fe20003800000 */
.L_x_6153:
[----:B------:R-:W-:-:S05]  /*241f0*/  @!P1 IADD3 R8, P2, R4, R7, RZ ;  /* 0x0000000704089210 */ /* 0x000fca0007f5e0ff */
[----:B------:R-:W-:Y:S02]  /*24200*/  @!P1 IMAD.X R9, R0, 0x1, R6, P2 ;  /* 0x0000000100099824 */ /* 0x000fe400010e0606 */
[----:B------:R-:W-:Y:S02]  /*24210*/  IMAD.MOV.U32 R13, RZ, RZ, R35 ;  /* 0x000000ffff0d7224 */ /* 0x000fe400078e0023 */
[----:B------:R-:W-:-:S07]  /*24220*/  IMAD.MOV.U32 R5, RZ, RZ, R14 ;  /* 0x000000ffff057224 */ /* 0x000fce00078e000e */
[----:B------:R-:W-:Y:S05]  /*24230*/  WARPSYNC.COLLECTIVE R15, `(.L_x_6154) ;  /* 0x000000000f087348 */ /* 0x000fea0003c00000 */
[----:B------:R0:W1:Y:S02]  /*24240*/  SHFL.IDX P6, R14, R13, R12, R11 ;  /* 0x0000000c0d0e7389 */ /* 0x00006400000c000b */
[----:B01----:R-:W-:Y:S01]  /*24250*/  ENDCOLLECTIVE ;  /* 0x000000000000791b */ /* 0x003fe20003800000 */
.L_x_6154:
[----:B------:R-:W2:Y:S01]  /*24260*/  @!P1 LD.E.128 R8, desc[UR40][R8.64] ;  /* 0x0000002808089980 */ /* 0x000ea2000c101d00 */
[----:B------:R-:W-:-:S05]  /*24270*/  @!P1 IADD3 R4, P2, R14, R7, RZ ;  /* 0x000000070e049210 */ /* 0x000fca0007f5e0ff */
[----:B------:R-:W-:-:S06]  /*24280*/  @!P1 IMAD.X R5, R5, 0x1, R6, P2 ;  /* 0x0000000105059824 */ /* 0x000fcc00010e0606 */
[----:B------:R-:W5:Y:S01]  /*24290*/  @!P1 LD.E.128 R4, desc[UR40][R4.64] ;  /* 0x0000002804049980 */ /* 0x000f62000c101d00 */
[----:B------:R-:W-:Y:S02]  /*242a0*/  CS2R R20, SRZ ;  /* 0x0000000000147805 */ /* 0x000fe4000001ff00 */
[----:B------:R-:W-:Y:S01]  /*242b0*/  CS2R R28, SRZ ;  /* 0x00000000001c7805 */ /* 0x000fe2000001ff00 */
[----:B------:R-:W-:Y:S01]  /*242c0*/  IMAD.MOV.U32 R13, RZ, RZ, R27 ;  /* 0x000000ffff0d7224 */ /* 0x000fe200078e001b */
[----:B------:R-:W-:Y:S02]  /*242d0*/  CS2R R30, SRZ ;  /* 0x00000000001e7805 */ /* 0x000fe4000001ff00 */
[----:B------:R-:W-:Y:S01]  /*242e0*/  CS2R R32, SRZ ;  /* 0x0000000000207805 */ /* 0x000fe2000001ff00 */
[----:B--2---:R-:W-:Y:S02]  /*242f0*/  @!P1 IMAD.MOV.U32 R21, RZ, RZ, R9 ;  /* 0x000000ffff159224 */ /* 0x004fe400078e0009 */
[----:B------:R-:W-:-:S02]  /*24300*/  @!P1 IMAD.MOV.U32 R29, RZ, RZ, R11 ;  /* 0x000000ffff1d9224 */ /* 0x000fc400078e000b */
[----:B------:R-:W-:Y:S02]  /*24310*/  IMAD.MOV.U32 R12, RZ, RZ, R21 ;  /* 0x000000ffff0c7224 */ /* 0x000fe400078e0015 */
[----:B------:R-:W-:Y:S02]  /*24320*/  IMAD.MOV.U32 R11, RZ, RZ, 0x1c1f ;  /* 0x00001c1fff0b7424 */ /* 0x000fe400078e00ff */
[----:B------:R-:W-:Y:S01]  /*24330*/  @!P1 IMAD.MOV.U32 R20, RZ, RZ, R8 ;  /* 0x000000ffff149224 */ /* 0x000fe200078e0008 */
[----:B------:R-:W-:Y:S01]  /*24340*/  PRMT R42, R12, 0x7610, R42 ;  /* 0x000076100c2a7816 */ /* 0x000fe2000000002a */
[----:B------:R-:W-:Y:S02]  /*24350*/  IMAD.MOV.U32 R12, RZ, RZ, 0x1 ;  /* 0x00000001ff0c7424 */ /* 0x000fe400078e00ff */
[----:B------:R-:W-:Y:S02]  /*24360*/  IMAD.MOV.U32 R0, RZ, RZ, R20 ;  /* 0x000000ffff007224 */ /* 0x000fe400078e0014 */
[----:B------:R-:W-:-:S07]  /*24370*/  @!P1 IMAD.MOV.U32 R28, RZ, RZ, R10 ;  /* 0x000000ffff1c9224 */ /* 0x000fce00078e000a */
[----:B-----5:R-:W-:Y:S05]  /*24380*/  WARPSYNC.COLLECTIVE R15, `(.L_x_6155) ;  /* 0x000000000f087348 */ /* 0x020fea0003c00000 */
[----:B------:R0:W1:Y:S02]  /*24390*/  SHFL.IDX P6, R14, R13, R12, R11 ;  /* 0x0000000c0d0e7389 */ /* 0x00006400000c000b */
[----:B01---5:R-:W-:Y:S01]  /*243a0*/  ENDCOLLECTIVE ;  /* 0x000000000000791b */ /* 0x023fe20003800000 */
.L_x_6155:
[----:B------:R-:W-:Y:S01]  /*243b0*/  IMAD.MOV.U32 R9, RZ, RZ, R29 ;  /* 0x000000ffff097224 */ /* 0x000fe200078e001d */
[----:B------:R-:W-:Y:S01]  /*243c0*/  PRMT R36, R36, 0x5410, R0 ;  /* 0x0000541024247816 */ /* 0x000fe20000000000 */
[----:B------:R-:W-:Y:S02]  /*243d0*/  IMAD.MOV.U32 R8, RZ, RZ, R28 ;  /* 0x000000ffff087224 */ /* 0x000fe400078e001c */
[----:B------:R-:W-:Y:S01]  /*243e0*/  @!P1 IMAD.MOV.U32 R30, RZ, RZ, R4 ;  /* 0x000000ffff1e9224 */ /* 0x000fe200078e0004 */
[----:B------:R-:W-:Y:S01]  /*243f0*/  PRMT R37, R9, 0x7610, R37 ;  /* 0x0000761009257816 */ /* 0x000fe20000000025 */
[----:B------:R-:W-:Y:S01]  /*24400*/  @!P1 IMAD.MOV.U32 R31, RZ, RZ, R5 ;  /* 0x000000ffff1f9224 */ /* 0x000fe200078e0005 */
[----:B------:R-:W-:Y:S01]  /*24410*/  PRMT R36, R8, 0x7610, R36 ;  /* 0x0000761008247816 */ /* 0x000fe20000000024 */
[----:B------:R-:W-:Y:S02]  /*24420*/  @!P1 IMAD.MOV.U32 R32, RZ, RZ, R6 ;  /* 0x000000ffff209224 */ /* 0x000fe400078e0006 */
[----:B------:R-:W-:-:S02]  /*24430*/  @!P1 IMAD.MOV.U32 R33, RZ, RZ, R7 ;  /* 0x000000ffff219224 */ /* 0x000fc400078e0007 */
[----:B------:R-:W-:Y:S02]  /*24440*/  IMAD.MOV.U32 R13, RZ, RZ, R26 ;  /* 0x000000ffff0d7224 */ /* 0x000fe400078e001a */
[----:B------:R-:W-:Y:S02]  /*24450*/  IMAD.MOV.U32 R4, RZ, RZ, R30 ;  /* 0x000000ffff047224 */ /* 0x000fe400078e001e */
[----:B------:R-:W-:Y:S02]  /*24460*/  IMAD.MOV.U32 R5, RZ, RZ, R31 ;  /* 0x000000ffff057224 */ /* 0x000fe400078e001f */
[----:B------:R-:W-:Y:S02]  /*24470*/  IMAD.MOV.U32 R6, RZ, RZ, R32 ;  /* 0x000000ffff067224 */ /* 0x000fe400078e0020 */
[----:B------:R-:W-:Y:S01]  /*24480*/  IMAD.MOV.U32 R7, RZ, RZ, R33 ;  /* 0x000000ffff077224 */ /* 0x000fe200078e0021 */
[----:B------:R-:W-:Y:S01]  /*24490*/  PRMT R42, R42, 0x5410, R5 ;  /* 0x000054102a2a7816 */ /* 0x000fe20000000005 */
[----:B------:R-:W-:Y:S01]  /*244a0*/  IMAD.MOV.U32 R0, RZ, RZ, R14 ;  /* 0x000000ffff007224 */ /* 0x000fe200078e000e */
[----:B------:R-:W-:-:S07]  /*244b0*/  PRMT R40, R6, 0x5410, R4 ;  /* 0x0000541006287816 */ /* 0x000fce0000000004 */
[----:B------:R-:W-:Y:S05]  /*244c0*/  WARPSYNC.COLLECTIVE R15, `(.L_x_6156) ;  /* 0x000000000f087348 */ /* 0x000fea0003c00000 */
[----:B------:R0:W1:Y:S02]  /*244d0*/  SHFL.IDX P6, R14, R13, R12, R11 ;  /* 0x0000000c0d0e7389 */ /* 0x00006400000c000b */
[----:B01----:R-:W-:Y:S01]  /*244e0*/  ENDCOLLECTIVE ;  /* 0x000000000000791b */ /* 0x003fe20003800000 */
.L_x_6156:
[----:B------:R-:W-:Y:S02]  /*244f0*/  PRMT R43, R43, 0x5410, R7 ;  /* 0x000054102b2b7816 */ /* 0x000fe40000000007 */
[----:B------:R-:W-:Y:S01]  /*24500*/  CS2R R4, SRZ ;  /* 0x0000000000047805 */ /* 0x000fe2000001ff00 */
[----:B------:R-:W-:Y:S02]  /*24510*/  IMAD.MOV.U32 R13, RZ, RZ, R25 ;  /* 0x000000ffff0d7224 */ /* 0x000fe400078e0019 */
[----:B------:R-:W-:-:S07]  /*24520*/  IMAD.MOV.U32 R24, RZ, RZ, R14 ;  /* 0x000000ffff187224 */ /* 0x000fce00078e000e */
[----:B------:R-:W-:Y:S05]  /*24530*/  WARPSYNC.COLLECTIVE R15, `(.L_x_6157) ;  /* 0x000000000f087348 */ /* 0x000fea0003c00000 */
[----:B------:R0:W1:Y:S02]  /*24540*/  SHFL.IDX P6, R14, R13, R12, R11 ;  /* 0x0000000c0d0e7389 */ /* 0x00006400000c000b */
[----:B01----:R-:W-:Y:S01]  /*24550*/  ENDCOLLECTIVE ;  /* 0x000000000000791b */ /* 0x003fe20003800000 */
.L_x_6157:
[----:B------:R-:W-:Y:S02]  /*24560*/  IMAD.MOV.U32 R13, RZ, RZ, R35 ;  /* 0x000000ffff0d7224 */ /* 0x000fe400078e0023 */
[----:B------:R-:W-:-:S07]  /*24570*/  IMAD.MOV.U32 R25, RZ, RZ, R14 ;  /* 0x000000ffff197224 */ /* 0x000fce00078e000e */
[----:B------:R-:W-:Y:S05]  /*24580*/  WARPSYNC.COLLECTIVE R15, `(.L_x_6158) ;  /* 0x000000000f087348 */ /* 0x000fea0003c00000 */
[----:B------:R0:W1:Y:S02]  /*24590*/  SHFL.IDX P6, R14, R13, R12, R11 ;  /* 0x0000000c0d0e7389 */ /* 0x00006400000c000b */
[----:B01----:R-:W-:Y:S01]  /*245a0*/  ENDCOLLECTIVE ;  /* 0x000000000000791b */ /* 0x003fe20003800000 */
.L_x_6158:
[----:B------:R-:W-:Y:S05]  /*245b0*/  BRA `(.L_x_6159) ;  /* 0xfffffe6000a47947 */ /* 0x000fea000383ffff */
.L_x_5863:
[----:B0-----:R0:W1:Y:S02]  /*245c0*/  SYNCS.PHASECHK.TRANS64.TRYWAIT P1, [R2+URZ+0x28c00], R13 ;  /* 0x028c000d020075a7 */ /* 0x001064000802017f */
[----:B-1----:R-:W-:Y:S05]  /*245d0*/  @!P1 NANOSLEEP.SYNCS 0x989680 ;  /* 0x009896800000995d */ /* 0x002fea0003900000 */
[----:B------:R-:W1:Y:S02]  /*245e0*/  @!P1 SYNCS.PHASECHK.TRANS64 P1, [R2+URZ+0x28c00], R13 ;  /* 0x028c000d020095a7 */ /* 0x000e64000802007f */
[----:B-1----:R-:W-:Y:S05]  /*245f0*/  @!P1 BRA `(.L_x_5863) ;  /* 0xfffffffc00f09947 */ /* 0x002fea000383ffff */
[----:B------:R-:W-:Y:S05]  /*24600*/  BRA `(.L_x_6160) ;  /* 0xfffffe6400447947 */ /* 0x000fea000383ffff */
.L_x_5869:
[----:B--2---:R2:W3:Y:S02]  /*24610*/  SYNCS.PHASECHK.TRANS64.TRYWAIT P1, [R12+URZ+0x28c30], R57 ;  /* 0x028c30390c0075a7 */ /* 0x0044e4000802017f */
[----:B---3--:R-:W-:Y:S05]  /*24620*/  @!P1 NANOSLEEP.SYNCS 0x989680 ;  /* 0x009896800000995d */ /* 0x008fea0003900000 */
[----:B------:R-:W3:Y:S02]  /*24630*/  @!P1 SYNCS.PHASECHK.TRANS64 P1, [R12+URZ+0x28c30], R57 ;  /* 0x028c30390c0095a7 */ /* 0x000ee4000802007f */
[----:B---3--:R-:W-:Y:S05]  /*24640*/  @!P1 BRA `(.L_x_5869) ;  /* 0xfffffffc00f09947 */ /* 0x008fea000383ffff */
[----:B------:R-:W-:Y:S05]  /*24650*/  BRA `(.L_x_5868) ;  /* 0xfffffe7000fc7947 */ /* 0x000fea000383ffff */
.L_x_5883:
[----:B-1----:R1:W3:Y:S02]  /*24660*/  SYNCS.PHASECHK.TRANS64.TRYWAIT P1, [R12+URZ+0x28c50], R57 ;  /* 0x028c50390c0075a7 */ /* 0x0022e4000802017f */
[----:B---3--:R-:W-:Y:S05]  /*24670*/  @!P1 NANOSLEEP.SYNCS 0x989680 ;  /* 0x009896800000995d */ /* 0x008fea0003900000 */
[----:B------:R-:W3:Y:S02]  /*24680*/  @!P1 SYNCS.PHASECHK.TRANS64 P1, [R12+URZ+0x28c50], R57 ;  /* 0x028c50390c0095a7 */ /* 0x000ee4000802007f */
[----:B---3--:R-:W-:Y:S05]  /*24690*/  @!P1 BRA `(.L_x_5883) ;  /* 0xfffffffc00f09947 */ /* 0x008fea000383ffff */
[----:B------:R-:W-:Y:S05]  /*246a0*/  BRA `(.L_x_5882) ;  /* 0xfffffe9000cc7947 */ /* 0x000fea000383ffff */
.L_x_5896:
[----:B-1----:R1:W2:Y:S02]  /*246b0*/  SYNCS.PHASECHK.TRANS64.TRYWAIT P1, [R21+URZ+0x28c30], R213 ;  /* 0x028c30d5150075a7 */ /* 0x0022a4000802017f */
[----:B--2---:R-:W-:Y:S05]  /*246c0*/  @!P1 NANOSLEEP.SYNCS 0x989680 ;  /* 0x009896800000995d */ /* 0x004fea0003900000 */
[----:B------:R-:W2:Y:S02]  /*246d0*/  @!P1 SYNCS.PHASECHK.TRANS64 P1, [R21+URZ+0x28c30], R213 ;  /* 0x028c30d5150095a7 */ /* 0x000ea4000802007f */
[----:B--2---:R-:W-:Y:S05]  /*246e0*/  @!P1 BRA `(.L_x_5896) ;  /* 0xfffffffc00f09947 */ /* 0x004fea000383ffff */
[----:B------:R-:W-:Y:S05]  /*246f0*/  BRA `(.L_x_5895) ;  /* 0xfffffe9800547947 */ /* 0x000fea000383ffff */
.L_x_5910:
[----:B---3--:R3:W4:Y:S02]  /*24700*/  SYNCS.PHASECHK.TRANS64.TRYWAIT P1, [R21+URZ+0x28c50], R213 ;  /* 0x028c50d5150075a7 */ /* 0x008724000802017f */
[----:B----4-:R-:W-:Y:S05]  /*24710*/  @!P1 NANOSLEEP.SYNCS 0x989680 ;  /* 0x009896800000995d */ /* 0x010fea0003900000 */
[----:B------:R-:W4:Y:S02]  /*24720*/  @!P1 SYNCS.PHASECHK.TRANS64 P1, [R21+URZ+0x28c50], R213 ;  /* 0x028c50d5150095a7 */ /* 0x000f24000802007f */
[----:B----4-:R-:W-:Y:S05]  /*24730*/  @!P1 BRA `(.L_x_5910) ;  /* 0xfffffffc00f09947 */ /* 0x010fea000383ffff */
[----:B------:R-:W-:Y:S05]  /*24740*/  BRA `(.L_x_5909) ;  /* 0xfffffebc00d47947 */ /* 0x000fea000383ffff */
.L_x_5924:
[----:B-1----:R1:W2:Y:S02]  /*24750*/  SYNCS.PHASECHK.TRANS64.TRYWAIT P2, [R12+URZ+0x28c30], R211 ;  /* 0x028c30d30c0075a7 */ /* 0x0022a4000804017f */
[----:B--2---:R-:W-:Y:S05]  /*24760*/  @!P2 NANOSLEEP.SYNCS 0x989680 ;  /* 0x009896800000a95d */ /* 0x004fea0003900000 */
[----:B------:R-:W2:Y:S02]  /*24770*/  @!P2 SYNCS.PHASECHK.TRANS64 P2, [R12+URZ+0x28c30], R211 ;  /* 0x028c30d30c00a5a7 */ /* 0x000ea4000804007f */
[----:B--2---:R-:W-:Y:S05]  /*24780*/  @!P2 BRA `(.L_x_5924) ;  /* 0xfffffffc00f0a947 */ /* 0x004fea000383ffff */
[----:B------:R-:W-:Y:S05]  /*24790*/  BRA `(.L_x_5923) ;  /* 0xfffffec400a47947 */ /* 0x000fea000383ffff */
.L_x_5930:
[----:B----4-:R4:W0:Y:S02]  /*247a0*/  SYNCS.PHASECHK.TRANS64.TRYWAIT P2, [R12+URZ+0x28c50], R211 ;  /* 0x028c50d30c0075a7 */ /* 0x010824000804017f */
[----:B0-----:R-:W-:Y:S05]  /*247b0*/  @!P2 NANOSLEEP.SYNCS 0x989680 ;  /* 0x009896800000a95d */ /* 0x001fea0003900000 */
[----:B------:R-:W0:Y:S02]  /*247c0*/  @!P2 SYNCS.PHASECHK.TRANS64 P2, [R12+URZ+0x28c50], R211 ;  /* 0x028c50d30c00a5a7 */ /* 0x000e24000804007f */
[----:B0-----:R-:W-:Y:S05]  /*247d0*/  @!P2 BRA `(.L_x_5930) ;  /* 0xfffffffc00f0a947 */ /* 0x001fea000383ffff */
[----:B------:R-:W-:Y:S05]  /*247e0*/  BRA `(.L_x_5929) ;  /* 0xfffffee000087947 */ /* 0x000fea000383ffff */
.L_x_5939:
[----:B-1----:R1:W2:Y:S02]  /*247f0*/  SYNCS.PHASECHK.TRANS64.TRYWAIT P1, [R21+URZ+0x28c30], R209 ;  /* 0x028c30d1150075a7 */ /* 0x0022a4000802017f */
[----:B--2---:R-:W-:Y:S05]  /*24800*/  @!P1 NANOSLEEP.SYNCS 0x989680 ;  /* 0x009896800000995d */ /* 0x004fea0003900000 */
[----:B------:R-:W2:Y:S02]  /*24810*/  @!P1 SYNCS.PHASECHK.TRANS64 P1, [R21+URZ+0x28c30], R209 ;  /* 0x028c30d1150095a7 */ /* 0x000ea4000802007f */
[----:B--2---:R-:W-:Y:S05]  /*24820*/  @!P1 BRA `(.L_x_5939) ;  /* 0xfffffffc00f09947 */ /* 0x004fea000383ffff */
[----:B------:R-:W-:Y:S05]  /*24830*/  BRA `(.L_x_5938) ;  /* 0xfffffee400207947 */ /* 0x000fea000383ffff */
.L_x_5953:
[----:B-1----:R1:W2:Y:S02]  /*24840*/  SYNCS.PHASECHK.TRANS64.TRYWAIT P1, [R21+URZ+0x28c50], R209 ;  /* 0x028c50d1150075a7 */ /* 0x0022a4000802017f */
[----:B--2---:R-:W-:Y:S05]  /*24850*/  @!P1 NANOSLEEP.SYNCS 0x989680 ;  /* 0x009896800000995d */ /* 0x004fea0003900000 */
[----:B------:R-:W2:Y:S02]  /*24860*/  @!P1 SYNCS.PHASECHK.TRANS64 P1, [R21+URZ+0x28c50], R209 ;  /* 0x028c50d1150095a7 */ /* 0x000ea4000802007f */
[----:B--2---:R-:W-:Y:S05]  /*24870*/  @!P1 BRA `(.L_x_5953) ;  /* 0xfffffffc00f09947 */ /* 0x004fea000383ffff */
[----:B------:R-:W-:Y:S05]  /*24880*/  BRA `(.L_x_5952) ;  /* 0xffffff08002c7947 */ /* 0x000fea000383ffff */
.L_x_5997:
[----:B------:R-:W0:Y:S01]  /*24890*/  S2R R13, SR_TID.X ;  /* 0x00000000000d7919 */ /* 0x000e220000002100 */
[----:B------:R-:W-:Y:S01]  /*248a0*/  BSSY B1, `(.L_x_6161) ;  /* 0x0000009000017945 */ /* 0x000fe20003800000 */
[----:B------:R-:W-:Y:S02]  /*248b0*/  IMAD.MOV.U32 R12, RZ, RZ, RZ ;  /* 0x000000ffff0c7224 */ /* 0x000fe400078e00ff */
[----:B------:R-:W-:Y:S02]  /*248c0*/  IMAD.MOV.U32 R11, RZ, RZ, 0x1f ;  /* 0x0000001fff0b7424 */ /* 0x000fe400078e00ff */
[----:B------:R-:W-:Y:S01]  /*248d0*/  IMAD.MOV.U32 R15, RZ, RZ, -0x1 ;  /* 0xffffffffff0f7424 */ /* 0x000fe200078e00ff */
[----:B0-----:R-:W-:-:S04]  /*248e0*/  SHF.R.U32.HI R13, RZ, 0x5, R13 ;  /* 0x00000005ff0d7819 */ /* 0x001fc8000001160d */
[----:B------:R-:W-:-:S07]  /*248f0*/  LOP3.LUT R13, R13, 0x3, RZ, 0xc0, !PT ;  /* 0x000000030d0d7812 */ /* 0x000fce00078ec0ff */
[----:B-1----:R-:W-:Y:S05]  /*24900*/  WARPSYNC.COLLECTIVE R15, `(.L_x_6162) ;  /* 0x000000000f087348 */ /* 0x002fea0003c00000 */
[----:B-1----:R0:W1:Y:S02]  /*24910*/  SHFL.IDX P6, R14, R13, R12, R11 ;  /* 0x0000000c0d0e7389 */ /* 0x00206400000c000b */
[----:B01----:R-:W-:Y:S01]  /*24920*/  ENDCOLLECTIVE ;  /* 0x000000000000791b */ /* 0x003fe20003800000 */
.L_x_6162:
[----:B------:R-:W-:Y:S05]  /*24930*/  BSYNC B1 ;  /* 0x0000000000017941 */ /* 0x000fea0003800000 */
.L_x_6161:
[----:B------:R-:W-:Y:S05]  /*24940*/  BRA `(.L_x_6163) ;  /* 0xffffff8000d07947 */ /* 0x000fea000383ffff */
.L_x_5999:
[----:B------:R-:W-:Y:S01]  /*24950*/  BSSY B1, `(.L_x_6164) ;  /* 0x0000006000017945 */ /* 0x000fe20003800000 */
[----:B------:R-:W-:-:S07]  /*24960*/  IMAD.MOV.U32 R15, RZ, RZ, -0x1 ;  /* 0xffffffffff0f7424 */ /* 0x000fce00078e00ff */
[----:B0-----:R-:W-:Y:S05]  /*24970*/  WARPSYNC.COLLECTIVE R15, `(.L_x_6165) ;  /* 0x000000000f0c7348 */ /* 0x001fea0003c00000 */
[----:B------:R-:W-:Y:S02]  /*24980*/  ELECT P6, UR62, PT ;  /* 0x00000000003e782f */ /* 0x000fe400038c0000 */
[----:B------:R-:W-:Y:S01]  /*24990*/  MOV R14, UR62 ;  /* 0x0000003e000e7c02 */ /* 0x000fe20008000f00 */
[----:B0-----:R-:W-:Y:S10]  /*249a0*/  ENDCOLLECTIVE ;  /* 0x000000000000791b */ /* 0x001ff40003800000 */
.L_x_6165:
[----:B------:R-:W-:Y:S05]  /*249b0*/  BSYNC B1 ;  /* 0x0000000000017941 */ /* 0x000fea0003800000 */
.L_x_6164:
[----:B------:R-:W-:Y:S05]  /*249c0*/  BRA `(.L_x_5998) ;  /* 0xffffff8000c87947 */ /* 0x000fea000383ffff */
.L_x_6001:
[----:B0-----:R0:W1:Y:S02]  /*249d0*/  SYNCS.PHASECHK.TRANS64.TRYWAIT P0, [R18+URZ+0x28c20], R2 ;  /* 0x028c2002120075a7 */ /* 0x001064000800017f */
[----:B-1----:R-:W-:Y:S05]  /*249e0*/  @!P0 NANOSLEEP.SYNCS 0x989680 ;  /* 0x009896800000895d */ /* 0x002fea0003900000 */
[----:B------:R-:W1:Y:S02]  /*249f0*/  @!P0 SYNCS.PHASECHK.TRANS64 P0, [R18+URZ+0x28c20], R2 ;  /* 0x028c2002120085a7 */ /* 0x000e64000800007f */
[----:B-1----:R-:W-:Y:S05]  /*24a00*/  @!P0 BRA `(.L_x_6001) ;  /* 0xfffffffc00f08947 */ /* 0x002fea000383ffff */
[----:B------:R-:W-:Y:S05]  /*24a10*/  BRA `(.L_x_6166) ;  /* 0xffffff8000d87947 */ /* 0x000fea000383ffff */
.L_x_6005:
[----:B0-----:R0:W1:Y:S02]  /*24a20*/  SYNCS.PHASECHK.TRANS64.TRYWAIT P0, [R11+URZ+0x28ca0], R2 ;  /* 0x028ca0020b0075a7 */ /* 0x001064000800017f */
[----:B-1----:R-:W-:Y:S05]  /*24a30*/  @!P0 NANOSLEEP.SYNCS 0x989680 ;  /* 0x009896800000895d */ /* 0x002fea0003900000 */
[----:B------:R-:W1:Y:S02]  /*24a40*/  @!P0 SYNCS.PHASECHK.TRANS64 P0, [R11+URZ+0x28ca0], R2 ;  /* 0x028ca0020b0085a7 */ /* 0x000e64000800007f */
[----:B-1----:R-:W-:Y:S05]  /*24a50*/  @!P0 BRA `(.L_x_6005) ;  /* 0xfffffffc00f08947 */ /* 0x002fea000383ffff */
[----:B------:R-:W-:Y:S05]  /*24a60*/  BRA `(.L_x_6167) ;  /* 0xffffff8000f07947 */ /* 0x000fea000383ffff */
.L_x_6010:
[----:B-1----:R1:W2:Y:S02]  /*24a70*/  SYNCS.PHASECHK.TRANS64.TRYWAIT P0, [R11+URZ+0x28cc0], R2 ;  /* 0x028cc0020b0075a7 */ /* 0x0022a4000800017f */
[----:B--2---:R-:W-:Y:S05]  /*24a80*/  @!P0 NANOSLEEP.SYNCS 0x989680 ;  /* 0x009896800000895d */ /* 0x004fea0003900000 */
[----:B------:R-:W2:Y:S02]  /*24a90*/  @!P0 SYNCS.PHASECHK.TRANS64 P0, [R11+URZ+0x28cc0], R2 ;  /* 0x028cc0020b0085a7 */ /* 0x000ea4000800007f */
[----:B--2---:R-:W-:Y:S05]  /*24aa0*/  @!P0 BRA `(.L_x_6010) ;  /* 0xfffffffc00f08947 */ /* 0x004fea000383ffff */
[----:B------:R-:W-:Y:S05]  /*24ab0*/  BRA `(.L_x_6168) ;  /* 0xffffff84006c7947 */ /* 0x000fea000383ffff */
.L_x_6024:
[----:B0-----:R0:W1:Y:S02]  /*24ac0*/  SYNCS.PHASECHK.TRANS64.TRYWAIT P1, [R11+URZ+0x28ca0], R2 ;  /* 0x028ca0020b0075a7 */ /* 0x001064000802017f */
[----:B-1----:R-:W-:Y:S05]  /*24ad0*/  @!P1 NANOSLEEP.SYNCS 0x989680 ;  /* 0x009896800000995d */ /* 0x002fea0003900000 */
[----:B------:R-:W1:Y:S02]  /*24ae0*/  @!P1 SYNCS.PHASECHK.TRANS64 P1, [R11+URZ+0x28ca0], R2 ;  /* 0x028ca0020b0095a7 */ /* 0x000e64000802007f */
[----:B-1----:R-:W-:Y:S05]  /*24af0*/  @!P1 BRA `(.L_x_6024) ;  /* 0xfffffffc00f09947 */ /* 0x002fea000383ffff */
[----:B------:R-:W-:Y:S05]  /*24b00*/  BRA `(.L_x_6169) ;  /* 0xffffff8c00d07947 */ /* 0x000fea000383ffff */
.L_x_6029:
[----:B-1----:R1:W2:Y:S02]  /*24b10*/  SYNCS.PHASECHK.TRANS64.TRYWAIT P1, [R11+URZ+0x28cc0], R2 ;  /* 0x028cc0020b0075a7 */ /* 0x0022a4000802017f */
[----:B--2---:R-:W-:Y:S05]  /*24b20*/  @!P1 NANOSLEEP.SYNCS 0x989680 ;  /* 0x009896800000995d */ /* 0x004fea0003900000 */
[----:B------:R-:W2:Y:S02]  /*24b30*/  @!P1 SYNCS.PHASECHK.TRANS64 P1, [R11+URZ+0x28cc0], R2 ;  /* 0x028cc0020b0095a7 */ /* 0x000ea4000802007f */
[----:B--2---:R-:W-:Y:S05]  /*24b40*/  @!P1 BRA `(.L_x_6029) ;  /* 0xfffffffc00f09947 */ /* 0x004fea000383ffff */
[----:B------:R-:W-:Y:S05]  /*24b50*/  BRA `(.L_x_6170) ;  /* 0xffffff9000487947 */ /* 0x000fea000383ffff */
.L_x_6059:
[----:B------:R-:W0:Y:S01]  /*24b60*/  S2R R11, SR_TID.X ;  /* 0x00000000000b7919 */ /* 0x000e220000002100 */
[----:B------:R-:W-:Y:S01]  /*24b70*/  BSSY B0, `(.L_x_6171) ;  /* 0x000000a000007945 */ /* 0x000fe20003800000 */
[----:B------:R-:W-:Y:S02]  /*24b80*/  IMAD.MOV.U32 R12, RZ, RZ, RZ ;  /* 0x000000ffff0c7224 */ /* 0x000fe400078e00ff */
[----:B------:R-:W-:Y:S01]  /*24b90*/  IMAD.MOV.U32 R15, RZ, RZ, -0x1 ;  /* 0xffffffffff0f7424 */ /* 0x000fe200078e00ff */
[----:B0-----:R-:W-:-:S04]  /*24ba0*/  SHF.R.U32.HI R11, RZ, 0x5, R11 ;  /* 0x00000005ff0b7819 */ /* 0x001fc8000001160b */
[----:B------:R-:W-:-:S05]  /*24bb0*/  LOP3.LUT R11, R11, 0x3, RZ, 0xc0, !PT ;  /* 0x000000030b0b7812 */ /* 0x000fca00078ec0ff */
[----:B------:R-:W-:Y:S02]  /*24bc0*/  IMAD.MOV.U32 R13, RZ, RZ, R11 ;  /* 0x000000ffff0d7224 */ /* 0x000fe400078e000b */
[----:B------:R-:W-:-:S07]  /*24bd0*/  IMAD.MOV.U32 R11, RZ, RZ, 0x1f ;  /* 0x0000001fff0b7424 */ /* 0x000fce00078e00ff */
[----:B-----5:R-:W-:Y:S05]  /*24be0*/  WARPSYNC.COLLECTIVE R15, `(.L_x_6172) ;  /* 0x000000000f087348 */ /* 0x020fea0003c00000 */
[----:B------:R0:W1:Y:S02]  /*24bf0*/  SHFL.IDX P6, R14, R13, R12, R11 ;  /* 0x0000000c0d0e7389 */ /* 0x00006400000c000b */
[----:B01---5:R-:W-:Y:S01]  /*24c00*/  ENDCOLLECTIVE ;  /* 0x000000000000791b */ /* 0x023fe20003800000 */
.L_x_6172:
[----:B------:R-:W-:Y:S05]  /*24c10*/  BSYNC B0 ;  /* 0x0000000000007941 */ /* 0x000fea0003800000 */
.L_x_6171:
[----:B------:R-:W-:Y:S05]  /*24c20*/  BRA `(.L_x_6173) ;  /* 0xffffffa800e07947 */ /* 0x000fea000383ffff */
.L_x_6062:
[----:B0-----:R0:W1:Y:S02]  /*24c30*/  SYNCS.PHASECHK.TRANS64.TRYWAIT P0, [R25+URZ+0x28c40], R0 ;  /* 0x028c4000190075a7 */ /* 0x001064000800017f */
[----:B-1----:R-:W-:Y:S05]  /*24c40*/  @!P0 NANOSLEEP.SYNCS 0x989680 ;  /* 0x009896800000895d */ /* 0x002fea0003900000 */
[----:B------:R-:W1:Y:S02]  /*24c50*/  @!P0 SYNCS.PHASECHK.TRANS64 P0, [R25+URZ+0x28c40], R0 ;  /* 0x028c4000190085a7 */ /* 0x000e64000800007f */
[----:B-1----:R-:W-:Y:S05]  /*24c60*/  @!P0 BRA `(.L_x_6062) ;  /* 0xfffffffc00f08947 */ /* 0x002fea000383ffff */
[----:B------:R-:W-:Y:S05]  /*24c70*/  BRA `(.L_x_6174) ;  /* 0xffffffac00187947 */ /* 0x000fea000383ffff */
.L_x_6063:
        /* <DEDUP_REMOVED lines=8> */
.L_x_6176:
[----:B------:R-:W-:Y:S05]  /*24d00*/  BSYNC B0 ;  /* 0x0000000000007941 */ /* 0x000fea0003800000 */
.L_x_6175:
        /* <DEDUP_REMOVED lines=9> */
.L_x_6177:
[----:B------:R-:W-:Y:S02]  /*24da0*/  IMAD.MOV.U32 R13, RZ, RZ, R5 ;  /* 0x000000ffff0d7224 */ /* 0x000fe400078e0005 */
[----:B------:R-:W-:Y:S02]  /*24db0*/  IMAD.MOV.U32 R12, RZ, RZ, 0x1 ;  /* 0x00000001ff0c7424 */ /* 0x000fe400078e00ff */
[----:B------:R-:W-:-:S07]  /*24dc0*/  IMAD.MOV.U32 R3, RZ, RZ, R14 ;  /* 0x000000ffff037224 */ /* 0x000fce00078e000e */
[----:B------:R-:W-:Y:S05]  /*24dd0*/  WARPSYNC.COLLECTIVE R15, `(.L_x_6178) ;  /* 0x000000000f087348 */ /* 0x000fea0003c00000 */
[----:B------:R0:W1:Y:S02]  /*24de0*/  SHFL.IDX P6, R14, R13, R12, R11 ;  /* 0x0000000c0d0e7389 */ /* 0x00006400000c000b */
[----:B01----:R-:W-:Y:S01]  /*24df0*/  ENDCOLLECTIVE ;  /* 0x000000000000791b */ /* 0x003fe20003800000 */
.L_x_6178:
        /* <DEDUP_REMOVED lines=15> */
.L_x_6179:
[----:B------:R-:W-:Y:S02]  /*24ef0*/  @P0 IMAD R6, R4, 0x2, R18 ;  /* 0x0000000204060824 */ /* 0x000fe400078e0212 */
[----:B------:R-:W-:Y:S02]  /*24f00*/  IMAD.MOV.U32 R13, RZ, RZ, R5 ;  /* 0x000000ffff0d7224 */ /* 0x000fe400078e0005 */
[----:B------:R-:W-:Y:S02]  /*24f10*/  IMAD.MOV.U32 R12, RZ, RZ, 0x2 ;  /* 0x00000002ff0c7424 */ /* 0x000fe400078e00ff */
[----:B------:R-:W-:-:S07]  /*24f20*/  IMAD.MOV.U32 R3, RZ, RZ, R14 ;  /* 0x000000ffff037224 */ /* 0x000fce00078e000e */
[----:B------:R-:W-:Y:S05]  /*24f30*/  WARPSYNC.COLLECTIVE R15, `(.L_x_6180) ;  /* 0x000000000f087348 */ /* 0x000fea0003c00000 */
[----:B------:R0:W1:Y:S02]  /*24f40*/  SHFL.IDX P6, R14, R13, R12, R11 ;  /* 0x0000000c0d0e7389 */ /* 0x00006400000c000b */
[----:B01----:R-:W-:Y:S01]  /*24f50*/  ENDCOLLECTIVE ;  /* 0x000000000000791b */ /* 0x003fe20003800000 */
.L_x_6180:
        /* <DEDUP_REMOVED lines=15> */
.L_x_6181:
[----:B------:R-:W-:Y:S02]  /*25050*/  @P0 IMAD R6, R4, 0x2, R18 ;  /* 0x0000000204060824 */ /* 0x000fe400078e0212 */
[----:B------:R-:W-:Y:S02]  /*25060*/  IMAD.MOV.U32 R13, RZ, RZ, R5 ;  /* 0x000000ffff0d7224 */ /* 0x000fe400078e0005 */
[----:B------:R-:W-:Y:S02]  /*25070*/  IMAD.MOV.U32 R12, RZ, RZ, 0x3 ;  /* 0x00000003ff0c7424 */ /* 0x000fe400078e00ff */
[----:B------:R-:W-:-:S07]  /*25080*/  IMAD.MOV.U32 R3, RZ, RZ, R14 ;  /* 0x000000ffff037224 */ /* 0x000fce00078e000e */
[----:B------:R-:W-:Y:S05]  /*25090*/  WARPSYNC.COLLECTIVE R15, `(.L_x_6182) ;  /* 0x000000000f087348 */ /* 0x000fea0003c00000 */
[----:B------:R0:W1:Y:S02]  /*250a0*/  SHFL.IDX P6, R14, R13, R12, R11 ;  /* 0x0000000c0d0e7389 */ /* 0x00006400000c000b */
[----:B01----:R-:W-:Y:S01]  /*250b0*/  ENDCOLLECTIVE ;  /* 0x000000000000791b */ /* 0x003fe20003800000 */
.L_x_6182:
        /* <DEDUP_REMOVED lines=10> */
.L_x_6183:
[----:B------:R-:W-:Y:S01]  /*25160*/  @!PT LDS RZ, [RZ] ;  /* 0x00000000fffff984 */ /* 0x000fe20000000800 */
[----:B------:R-:W-:Y:S01]  /*25170*/  @!PT LDS RZ, [RZ] ;  /* 0x00000000fffff984 */ /* 0x000fe20000000800 */
[----:B------:R-:W-:Y:S01]  /*25180*/  @!PT LDS RZ, [RZ] ;  /* 0x00000000fffff984 */ /* 0x000fe20000000800 */
[----:B------:R0:W-:Y:S01]  /*25190*/  @P0 LDGSTS.E.BYPASS.LTC128B.128 [R6+0x23400], desc[UR40][R2.64], !P2 ;  /* 0x2340000002060fae */ /* 0x0001e2000d101d68 */
[----:B------:R-:W-:Y:S01]  /*251a0*/  IMAD.MOV.U32 R0, RZ, RZ, R14 ;  /* 0x000000ffff007224 */ /* 0x000fe200078e000e */
[----:B------:R-:W-:Y:S06]  /*251b0*/  BRA `(.L_x_6184) ;  /* 0xffffffa800bc7947 */ /* 0x000fec000383ffff */
.L_x_6068:
        /* <DEDUP_REMOVED lines=9> */
.L_x_6185:
[C---:B------:R-:W-:Y:S01]  /*25250*/  VIADD R6, R31.reuse, 0x10 ;  /* 0x000000101f067836 */ /* 0x040fe20000000000 */
[----:B------:R-:W-:Y:S01]  /*25260*/  ISETP.GE.AND P0, PT, R31, R5, PT ;  /* 0x000000051f00720c */ /* 0x000fe20003f06270 */
[----:B------:R-:W-:Y:S02]  /*25270*/  IMAD.MOV.U32 R13, RZ, RZ, R0 ;  /* 0x000000ffff0d7224 */ /* 0x000fe400078e0000 */
[----:B------:R-:W-:-:S10]  /*25280*/  IMAD.MOV.U32 R2, RZ, RZ, R14 ;  /* 0x000000ffff027224 */ /* 0x000fd400078e000e */
[----:B------:R-:W-:Y:S05]  /*25290*/  WARPSYNC.COLLECTIVE R15, `(.L_x_6186) ;  /* 0x000000000f087348 */ /* 0x000fea0003c00000 */
[----:B------:R0:W1:Y:S02]  /*252a0*/  SHFL.IDX P6, R14, R13, R12, R11 ;  /* 0x0000000c0d0e7389 */ /* 0x00006400000c000b */
[----:B01----:R-:W-:Y:S01]  /*252b0*/  ENDCOLLECTIVE ;  /* 0x000000000000791b */ /* 0x003fe20003800000 */
.L_x_6186:
[----:B------:R-:W-:Y:S02]  /*252c0*/  IMAD.MOV.U32 R13, RZ, RZ, R4 ;  /* 0x000000ffff0d7224 */ /* 0x000fe400078e0004 */
[----:B------:R-:W-:Y:S02]  /*252d0*/  IMAD.MOV.U32 R12, RZ, RZ, 0x1 ;  /* 0x00000001ff0c7424 */ /* 0x000fe400078e00ff */
[----:B------:R-:W-:-:S07]  /*252e0*/  IMAD.MOV.U32 R3, RZ, RZ, R14 ;  /* 0x000000ffff037224 */ /* 0x000fce00078e000e */
[----:B------:R-:W-:Y:S05]  /*252f0*/  WARPSYNC.COLLECTIVE R15, `(.L_x_6187) ;  /* 0x000000000f087348 */ /* 0x000fea0003c00000 */
[----:B------:R0:W1:Y:S02]  /*25300*/  SHFL.IDX P6, R14, R13, R12, R11 ;  /* 0x0000000c0d0e7389 */ /* 0x00006400000c000b */
[----:B01----:R-:W-:Y:S01]  /*25310*/  ENDCOLLECTIVE ;  /* 0x000000000000791b */ /* 0x003fe20003800000 */
.L_x_6187:
        /* <DEDUP_REMOVED lines=15> */
.L_x_6188:
[----:B------:R-:W-:Y:S02]  /*25410*/  IMAD.MOV.U32 R13, RZ, RZ, R4 ;  /* 0x000000ffff0d7224 */ /* 0x000fe400078e0004 */
[----:B------:R-:W-:Y:S02]  /*25420*/  IMAD.MOV.U32 R12, RZ, RZ, 0x2 ;  /* 0x00000002ff0c7424 */ /* 0x000fe400078e00ff */
[----:B------:R-:W-:-:S07]  /*25430*/  IMAD.MOV.U32 R3, RZ, RZ, R14 ;  /* 0x000000ffff037224 */ /* 0x000fce00078e000e */
[----:B------:R-:W-:Y:S05]  /*25440*/  WARPSYNC.COLLECTIVE R15, `(.L_x_6189) ;  /* 0x000000000f087348 */ /* 0x000fea0003c00000 */
[----:B------:R0:W1:Y:S02]  /*25450*/  SHFL.IDX P6, R14, R13, R12, R11 ;  /* 0x0000000c0d0e7389 */ /* 0x00006400000c000b */
[----:B01----:R-:W-:Y:S01]  /*25460*/  ENDCOLLECTIVE ;  /* 0x000000000000791b */ /* 0x003fe20003800000 */
.L_x_6189:
        /* <DEDUP_REMOVED lines=16> */
.L_x_6190:
[----:B------:R-:W-:Y:S02]  /*25570*/  IMAD.MOV.U32 R13, RZ, RZ, R4 ;  /* 0x000000ffff0d7224 */ /* 0x000fe400078e0004 */
[----:B------:R-:W-:Y:S02]  /*25580*/  IMAD.MOV.U32 R12, RZ, RZ, 0x3 ;  /* 0x00000003ff0c7424 */ /* 0x000fe400078e00ff */
[----:B------:R-:W-:-:S07]  /*25590*/  IMAD.MOV.U32 R3, RZ, RZ, R14 ;  /* 0x000000ffff037224 */ /* 0x000fce00078e000e */
[----:B------:R-:W-:Y:S05]  /*255a0*/  WARPSYNC.COLLECTIVE R15, `(.L_x_6191) ;  /* 0x000000000f087348 */ /* 0x000fea0003c00000 */
[----:B------:R0:W1:Y:S02]  /*255b0*/  SHFL.IDX P6, R14, R13, R12, R11 ;  /* 0x0000000c0d0e7389 */ /* 0x00006400000c000b */
[----:B01----:R-:W-:Y:S01]  /*255c0*/  ENDCOLLECTIVE ;  /* 0x000000000000791b */ /* 0x003fe20003800000 */
.L_x_6191:
        /* <DEDUP_REMOVED lines=10> */
.L_x_6192:
[----:B------:R-:W-:Y:S01]  /*25670*/  @!PT LDS RZ, [RZ] ;  /* 0x00000000fffff984 */ /* 0x000fe20000000800 */
[----:B------:R-:W-:Y:S01]  /*25680*/  @!PT LDS RZ, [RZ] ;  /* 0x00000000fffff984 */ /* 0x000fe20000000800 */
[----:B------:R-:W-:Y:S01]  /*25690*/  @!PT LDS RZ, [RZ] ;  /* 0x00000000fffff984 */ /* 0x000fe20000000800 */
[----:B------:R1:W-:Y:S01]  /*256a0*/  @!P0 LDGSTS.E.BYPASS.LTC128B.128 [R8+0x21400], desc[UR40][R2.64], !P1 ;  /* 0x2140000002088fae */ /* 0x0003e2000c901d68 */
[----:B------:R-:W-:Y:S01]  /*256b0*/  IMAD.MOV.U32 R0, RZ, RZ, R14 ;  /* 0x000000ffff007224 */ /* 0x000fe200078e000e */
[----:B------:R-:W-:Y:S06]  /*256c0*/  BRA `(.L_x_6193) ;  /* 0xffffffac00e07947 */ /* 0x000fec000383ffff */
.L_x_6071:
[----:B0-----:R0:W1:Y:S02]  /*256d0*/  SYNCS.PHASECHK.TRANS64.TRYWAIT P0, [R18+URZ+0x28c20], R0 ;  /* 0x028c2000120075a7 */ /* 0x001064000800017f */
[----:B-1----:R-:W-:Y:S05]  /*256e0*/  @!P0 NANOSLEEP.SYNCS 0x989680 ;  /* 0x009896800000895d */ /* 0x002fea0003900000 */
[----:B------:R-:W1:Y:S02]  /*256f0*/  @!P0 SYNCS.PHASECHK.TRANS64 P0, [R18+URZ+0x28c20], R0 ;  /* 0x028c2000120085a7 */ /* 0x000e64000800007f */
[----:B-1----:R-:W-:Y:S05]  /*25700*/  @!P0 BRA `(.L_x_6071) ;  /* 0xfffffffc00f08947 */ /* 0x002fea000383ffff */
[----:B------:R-:W-:Y:S05]  /*25710*/  BRA `(.L_x_6194) ;  /* 0xffffffb0003c7947 */ /* 0x000fea000383ffff */
.L_x_6074:
[----:B0-----:R0:W1:Y:S02]  /*25720*/  SYNCS.PHASECHK.TRANS64.TRYWAIT P0, [R25+URZ+0x28c60], R0 ;  /* 0x028c6000190075a7 */ /* 0x001064000800017f */
[----:B-1----:R-:W-:Y:S05]  /*25730*/  @!P0 NANOSLEEP.SYNCS 0x989680 ;  /* 0x009896800000895d */ /* 0x002fea0003900000 */
[----:B------:R-:W1:Y:S02]  /*25740*/  @!P0 SYNCS.PHASECHK.TRANS64 P0, [R25+URZ+0x28c60], R0 ;  /* 0x028c6000190085a7 */ /* 0x000e64000800007f */
[----:B-1----:R-:W-:Y:S05]  /*25750*/  @!P0 BRA `(.L_x_6074) ;  /* 0xfffffffc00f08947 */ /* 0x002fea000383ffff */
[----:B------:R-:W-:Y:S05]  /*25760*/  BRA `(.L_x_6195) ;  /* 0xffffffb0004c7947 */ /* 0x000fea000383ffff */
.L_x_6075:
        /* <DEDUP_REMOVED lines=8> */
.L_x_6197:
[----:B------:R-:W-:Y:S05]  /*257f0*/  BSYNC B0 ;  /* 0x0000000000007941 */ /* 0x000fea0003800000 */
.L_x_6196:
        /* <DEDUP_REMOVED lines=15> */
.L_x_6198:
        /* <DEDUP_REMOVED lines=40> */
.L_x_6199:
[----:B------:R-:W-:Y:S02]  /*25b70*/  IMAD.MOV.U32 R13, RZ, RZ, R5 ;  /* 0x000000ffff0d7224 */ /* 0x000fe400078e0005 */
[----:B------:R-:W-:-:S07]  /*25b80*/  IMAD.MOV.U32 R3, RZ, RZ, R14 ;  /* 0x000000ffff037224 */ /* 0x000fce00078e000e */
[----:B------:R-:W-:Y:S05]  /*25b90*/  WARPSYNC.COLLECTIVE R15, `(.L_x_6200) ;  /* 0x000000000f087348 */ /* 0x000fea0003c00000 */
[----:B------:R0:W1:Y:S02]  /*25ba0*/  SHFL.IDX P6, R14, R13, R12, R11 ;  /* 0x0000000c0d0e7389 */ /* 0x00006400000c000b */
[----:B01----:R-:W-:Y:S01]  /*25bb0*/  ENDCOLLECTIVE ;  /* 0x000000000000791b */ /* 0x003fe20003800000 */
.L_x_6200:
        /* <DEDUP_REMOVED lines=29> */
.L_x_6201:
[----:B------:R-:W-:Y:S02]  /*25d90*/  IMAD.MOV.U32 R13, RZ, RZ, R5 ;  /* 0x000000ffff0d7224 */ /* 0x000fe400078e0005 */
[----:B------:R-:W-:-:S07]  /*25da0*/  IMAD.MOV.U32 R7, RZ, RZ, R14 ;  /* 0x000000ffff077224 */ /* 0x000fce00078e000e */
[----:B------:R-:W-:Y:S05]  /*25db0*/  WARPSYNC.COLLECTIVE R15, `(.L_x_6202) ;  /* 0x000000000f087348 */ /* 0x000fea0003c00000 */
[----:B------:R0:W1:Y:S02]  /*25dc0*/  SHFL.IDX P6, R14, R13, R12, R11 ;  /* 0x0000000c0d0e7389 */ /* 0x00006400000c000b */
[----:B01----:R-:W-:Y:S01]  /*25dd0*/  ENDCOLLECTIVE ;  /* 0x000000000000791b */ /* 0x003fe20003800000 */
.L_x_6202:
        /* <DEDUP_REMOVED lines=29> */
.L_x_6203:
[----:B------:R-:W-:Y:S02]  /*25fb0*/  IMAD.MOV.U32 R13, RZ, RZ, R5 ;  /* 0x000000ffff0d7224 */ /* 0x000fe400078e0005 */
[----:B------:R-:W-:-:S07]  /*25fc0*/  IMAD.MOV.U32 R6, RZ, RZ, R14 ;  /* 0x000000ffff067224 */ /* 0x000fce00078e000e */
[----:B------:R-:W-:Y:S05]  /*25fd0*/  WARPSYNC.COLLECTIVE R15, `(.L_x_6204) ;  /* 0x000000000f087348 */ /* 0x000fea0003c00000 */
[----:B------:R0:W1:Y:S02]  /*25fe0*/  SHFL.IDX P6, R14, R13, R12, R11 ;  /* 0x0000000c0d0e7389 */ /* 0x00006400000c000b */
[----:B01----:R-:W-:Y:S01]  /*25ff0*/  ENDCOLLECTIVE ;  /* 0x000000000000791b */ /* 0x003fe20003800000 */
.L_x_6204:
[----:B------:R-:W-:Y:S01]  /*26000*/  IMAD.MOV.U32 R2, RZ, RZ, R14 ;  /* 0x000000ffff027224 */ /* 0x000fe200078e000e */
[----:B------:R-:W-:Y:S06]  /*26010*/  BRA `(.L_x_6205) ;  /* 0xffffffac00d87947 */ /* 0x000fec000383ffff */
.L_x_6082:
[----:B0-----:R0:W1:Y:S02]  /*26020*/  SYNCS.PHASECHK.TRANS64.TRYWAIT P0, [R6+URZ+0x28c40], R20 ;  /* 0x028c4014060075a7 */ /* 0x001064000800017f */
[----:B-1----:R-:W-:Y:S05]  /*26030*/  @!P0 NANOSLEEP.SYNCS 0x989680 ;  /* 0x009896800000895d */ /* 0x002fea0003900000 */
[----:B------:R-:W1:Y:S02]  /*26040*/  @!P0 SYNCS.PHASECHK.TRANS64 P0, [R6+URZ+0x28c40], R20 ;  /* 0x028c4014060085a7 */ /* 0x000e64000800007f */
[----:B-1----:R-:W-:Y:S05]  /*26050*/  @!P0 BRA `(.L_x_6082) ;  /* 0xfffffffc00f08947 */ /* 0x002fea000383ffff */
[----:B------:R-:W-:Y:S05]  /*26060*/  BRA `(.L_x_6206) ;  /* 0xffffffb400687947 */ /* 0x000fea000383ffff */
.L_x_6083:
        /* <DEDUP_REMOVED lines=8> */
.L_x_6208:
[----:B------:R-:W-:Y:S05]  /*260f0*/  BSYNC B1 ;  /* 0x0000000000017941 */ /* 0x000fea0003800000 */
.L_x_6207:
        /* <DEDUP_REMOVED lines=9> */
.L_x_6209:
[----:B------:R-:W-:Y:S02]  /*26190*/  IMAD.MOV.U32 R13, RZ, RZ, R25 ;  /* 0x000000ffff0d7224 */ /* 0x000fe400078e0019 */
[----:B------:R-:W-:Y:S02]  /*261a0*/  IMAD.MOV.U32 R12, RZ, RZ, 0x1 ;  /* 0x00000001ff0c7424 */ /* 0x000fe400078e00ff */
[----:B------:R-:W-:-:S07]  /*261b0*/  IMAD.MOV.U32 R2, RZ, RZ, R14 ;  /* 0x000000ffff027224 */ /* 0x000fce00078e000e */
[----:B------:R-:W-:Y:S05]  /*261c0*/  WARPSYNC.COLLECTIVE R15, `(.L_x_6210) ;  /* 0x000000000f087348 */ /* 0x000fea0003c00000 */
[----:B------:R0:W1:Y:S02]  /*261d0*/  SHFL.IDX P6, R14, R13, R12, R11 ;  /* 0x0000000c0d0e7389 */ /* 0x00006400000c000b */
[----:B01----:R-:W-:Y:S01]  /*261e0*/  ENDCOLLECTIVE ;  /* 0x000000000000791b */ /* 0x003fe20003800000 */
.L_x_6210:
        /* <DEDUP_REMOVED lines=11> */
.L_x_6211:
[----:B------:R-:W-:Y:S02]  /*262a0*/  IMAD.MOV.U32 R13, RZ, RZ, R25 ;  /* 0x000000ffff0d7224 */ /* 0x000fe400078e0019 */
[----:B------:R-:W-:Y:S02]  /*262b0*/  IMAD.MOV.U32 R12, RZ, RZ, 0x2 ;  /* 0x00000002ff0c7424 */ /* 0x000fe400078e00ff */
[----:B------:R-:W-:-:S07]  /*262c0*/  IMAD.MOV.U32 R2, RZ, RZ, R14 ;  /* 0x000000ffff027224 */ /* 0x000fce00078e000e */
[----:B------:R-:W-:Y:S05]  /*262d0*/  WARPSYNC.COLLECTIVE R15, `(.L_x_6212) ;  /* 0x000000000f087348 */ /* 0x000fea0003c00000 */
[----:B------:R0:W1:Y:S02]  /*262e0*/  SHFL.IDX P6, R14, R13, R12, R11 ;  /* 0x0000000c0d0e7389 */ /* 0x00006400000c000b */
[----:B01----:R-:W-:Y:S01]  /*262f0*/  ENDCOLLECTIVE ;  /* 0x000000000000791b */ /* 0x003fe20003800000 */
.L_x_6212:
        /* <DEDUP_REMOVED lines=11> */
.L_x_6213:
[----:B------:R-:W-:Y:S02]  /*263b0*/  IMAD.MOV.U32 R13, RZ, RZ, R25 ;  /* 0x000000ffff0d7224 */ /* 0x000fe400078e0019 */
[----:B------:R-:W-:Y:S02]  /*263c0*/  IMAD.MOV.U32 R12, RZ, RZ, 0x3 ;  /* 0x00000003ff0c7424 */ /* 0x000fe400078e00ff */
[----:B------:R-:W-:-:S07]  /*263d0*/  IMAD.MOV.U32 R2, RZ, RZ, R14 ;  /* 0x000000ffff027224 */ /* 0x000fce00078e000e */
[----:B------:R-:W-:Y:S05]  /*263e0*/  WARPSYNC.COLLECTIVE R15, `(.L_x_6214) ;  /* 0x000000000f087348 */ /* 0x000fea0003c00000 */
[----:B------:R0:W1:Y:S02]  /*263f0*/  SHFL.IDX P6, R14, R13, R12, R11 ;  /* 0x0000000c0d0e7389 */ /* 0x00006400000c000b */
[----:B01----:R-:W-:Y:S01]  /*26400*/  ENDCOLLECTIVE ;  /* 0x000000000000791b */ /* 0x003fe20003800000 */
.L_x_6214:
        /* <DEDUP_REMOVED lines=11> */
.L_x_6215:
[----:B------:R-:W-:Y:S01]  /*264c0*/  IMAD.MOV.U32 R2, RZ, RZ, R14 ;  /* 0x000000ffff027224 */ /* 0x000fe200078e000e */
[----:B------:R-:W-:Y:S06]  /*264d0*/  BRA `(.L_x_6216) ;  /* 0xffffffb000f07947 */ /* 0x000fec000383ffff */
.L_x_6088:
[----:B---3--:R3:W4:Y:S02]  /*264e0*/  SYNCS.PHASECHK.TRANS64.TRYWAIT P0, [R6+URZ+0x28c60], R20 ;  /* 0x028c6014060075a7 */ /* 0x008724000800017f */
[----:B----4-:R-:W-:Y:S05]  /*264f0*/  @!P0 NANOSLEEP.SYNCS 0x989680 ;  /* 0x009896800000895d */ /* 0x010fea0003900000 */
[----:B------:R-:W4:Y:S02]  /*26500*/  @!P0 SYNCS.PHASECHK.TRANS64 P0, [R6+URZ+0x28c60], R20 ;  /* 0x028c6014060085a7 */ /* 0x000f24000800007f */
[----:B----4-:R-:W-:Y:S05]  /*26510*/  @!P0 BRA `(.L_x_6088) ;  /* 0xfffffffc00f08947 */ /* 0x010fea000383ffff */
[----:B------:R-:W-:Y:S05]  /*26520*/  BRA `(.L_x_6217) ;  /* 0xffffffb400407947 */ /* 0x000fea000383ffff */
.L_x_6089:
        /* <DEDUP_REMOVED lines=8> */
.L_x_6219:
[----:B------:R-:W-:Y:S05]  /*265b0*/  BSYNC B1 ;  /* 0x0000000000017941 */ /* 0x000fea0003800000 */
.L_x_6218:
        /* <DEDUP_REMOVED lines=13> */
.L_x_6220:
        /* <DEDUP_REMOVED lines=17> */
.L_x_6221:
        /* <DEDUP_REMOVED lines=16> */
.L_x_6222:
        /* <DEDUP_REMOVED lines=19> */
.L_x_6223:
        /* <DEDUP_REMOVED lines=14> */
.L_x_6224:
        /* <DEDUP_REMOVED lines=16> */
.L_x_6225:
        /* <DEDUP_REMOVED lines=14> */
.L_x_6226:
[----:B------:R-:W-:Y:S05]  /*26c90*/  BRA `(.L_x_6227) ;  /* 0xffffffb000a47947 */ /* 0x000fea000383ffff */
.L_x_6097:
[----:B------:R-:W-:Y:S01]  /*26ca0*/  BSSY B0, `(.L_x_6228) ;  /* 0x0000008000007945 */ /* 0x000fe20003800000 */
[----:B------:R-:W-:Y:S02]  /*26cb0*/  IMAD.MOV.U32 R13, RZ, RZ, R24 ;  /* 0x000000ffff0d7224 */ /* 0x000fe400078e0018 */
[----:B------:R-:W-:Y:S02]  /*26cc0*/  IMAD.MOV.U32 R12, RZ, RZ, RZ ;  /* 0x000000ffff0c7224 */ /* 0x000fe400078e00ff */
[----:B------:R-:W-:Y:S02]  /*26cd0*/  IMAD.MOV.U32 R11, RZ, RZ, 0x1f ;  /* 0x0000001fff0b7424 */ /* 0x000fe400078e00ff */
[----:B------:R-:W-:-:S07]  /*26ce0*/  IMAD.MOV.U32 R15, RZ, RZ, -0x1 ;  /* 0xffffffffff0f7424 */ /* 0x000fce00078e00ff */
[----:B0123--:R-:W-:Y:S05]  /*26cf0*/  WARPSYNC.COLLECTIVE R15, `(.L_x_6229) ;  /* 0x000000000f087348 */ /* 0x00ffea0003c00000 */
[----:B-1----:R1:W4:Y:S02]  /*26d00*/  SHFL.IDX P6, R14, R13, R12, R11 ;  /* 0x0000000c0d0e7389 */ /* 0x00232400000c000b */
[----:B01234-:R-:W-:Y:S01]  /*26d10*/  ENDCOLLECTIVE ;  /* 0x000000000000791b */ /* 0x01ffe20003800000 */
.L_x_6229:
[----:B------:R-:W-:Y:S05]  /*26d20*/  BSYNC B0 ;  /* 0x0000000000007941 */ /* 0x000fea0003800000 */
.L_x_6228:
        /* <DEDUP_REMOVED lines=9> */
.L_x_6230:
[----:B------:R-:W-:Y:S02]  /*26dc0*/  ULDC UR4, c[0x0][0xc3c] ;  /* 0x00030f0000047ab9 */ /* 0x000fe40000000800 */
[----:B------:R-:W-:-:S13]  /*26dd0*/  ISETP.GE.OR P1, PT, R9, UR4, !P0 ;  /* 0x0000000409007c0c */ /* 0x000fda000c726670 */
[----:B------:R-:W0:Y:S08]  /*26de0*/  @!P1 LDC.64 R2, c[0x0][0xc80] ;  /* 0x00032000ff029b82 */ /* 0x000e300000000a00 */
[----:B------:R-:W1:Y:S01]  /*26df0*/  @!P1 LDC.64 R4, c[0x0][0xc78] ;  /* 0x00031e00ff049b82 */ /* 0x000e620000000a00 */
[----:B------:R-:W-:Y:S01]  /*26e00*/  CS2R R24, SRZ ;  /* 0x0000000000187805 */ /* 0x000fe2000001ff00 */
        /* <DEDUP_REMOVED lines=18> */
.L_x_6231:
[----:B------:R-:W-:Y:S01]  /*26f30*/  IMAD.MOV.U32 R12, RZ, RZ, 0x2 ;  /* 0x00000002ff0c7424 */ /* 0x000fe200078e00ff */
[----:B------:R-:W-:-:S05]  /*26f40*/  SEL R4, R14, RZ, P1 ;  /* 0x000000ff0e047207 */ /* 0x000fca0000800000 */
[----:B------:R-:W-:-:S04]  /*26f50*/  IMAD.IADD R4, R13, 0x1, R4 ;  /* 0x000000010d047824 */ /* 0x000fc800078e0204 */
[----:B------:R-:W-:-:S07]  /*26f60*/  IMAD.MOV.U32 R13, RZ, RZ, R4 ;  /* 0x000000ffff0d7224 */ /* 0x000fce00078e0004 */
[----:B------:R-:W-:Y:S05]  /*26f70*/  WARPSYNC.COLLECTIVE R15, `(.L_x_6232) ;  /* 0x000000000f087348 */ /* 0x000fea0003c00000 */
[----:B------:R0:W1:Y:S02]  /*26f80*/  SHFL.UP P6, R14, R13, R12, R11 ;  /* 0x0400000c0d0e7389 */ /* 0x00006400000c000b */
[----:B01----:R-:W-:Y:S01]  /*26f90*/  ENDCOLLECTIVE ;  /* 0x000000000000791b */ /* 0x003fe20003800000 */
.L_x_6232:
[----:B------:R-:W-:Y:S01]  /*26fa0*/  IMAD.MOV.U32 R12, RZ, RZ, 0x4 ;  /* 0x00000004ff0c7424 */ /* 0x000fe200078e00ff */
[----:B------:R-:W-:-:S05]  /*26fb0*/  SEL R3, R14, RZ, P2 ;  /* 0x000000ff0e037207 */ /* 0x000fca0001000000 */
[----:B------:R-:W-:-:S04]  /*26fc0*/  IMAD.IADD R2, R4, 0x1, R3 ;  /* 0x0000000104027824 */ /* 0x000fc800078e0203 */
[----:B------:R-:W-:-:S07]  /*26fd0*/  IMAD.MOV.U32 R13, RZ, RZ, R2 ;  /* 0x000000ffff0d7224 */ /* 0x000fce00078e0002 */
[----:B------:R-:W-:Y:S05]  /*26fe0*/  WARPSYNC.COLLECTIVE R15, `(.L_x_6233) ;  /* 0x000000000f087348 */ /* 0x000fea0003c00000 */
[----:B------:R0:W1:Y:S02]  /*26ff0*/  SHFL.UP P6, R14, R13, R12, R11 ;  /* 0x0400000c0d0e7389 */ /* 0x00006400000c000b */
[----:B01----:R-:W-:Y:S01]  /*27000*/  ENDCOLLECTIVE ;  /* 0x000000000000791b */ /* 0x003fe20003800000 */
.L_x_6233:
[----:B------:R-:W-:Y:S01]  /*27010*/  IMAD.MOV.U32 R12, RZ, RZ, 0x8 ;  /* 0x00000008ff0c7424 */ /* 0x000fe200078e00ff */
[----:B------:R-:W-:-:S05]  /*27020*/  SEL R3, R14, RZ, P3 ;  /* 0x000000ff0e037207 */ /* 0x000fca0001800000 */
[----:B------:R-:W-:-:S04]  /*27030*/  IMAD.IADD R3, R2, 0x1, R3 ;  /* 0x0000000102037824 */ /* 0x000fc800078e0203 */
[----:B------:R-:W-:-:S07]  /*27040*/  IMAD.MOV.U32 R13, RZ, RZ, R3 ;  /* 0x000000ffff0d7224 */ /* 0x000fce00078e0003 */
[----:B------:R-:W-:Y:S05]  /*27050*/  WARPSYNC.COLLECTIVE R15, `(.L_x_6234) ;  /* 0x000000000f087348 */ /* 0x000fea0003c00000 */
[----:B------:R0:W1:Y:S02]  /*27060*/  SHFL.UP P6, R14, R13, R12, R11 ;  /* 0x0400000c0d0e7389 */ /* 0x00006400000c000b */
[----:B01----:R-:W-:Y:S01]  /*27070*/  ENDCOLLECTIVE ;  /* 0x000000000000791b */ /* 0x003fe20003800000 */
.L_x_6234:
[----:B------:R-:W-:Y:S01]  /*27080*/  IMAD.MOV.U32 R12, RZ, RZ, 0x10 ;  /* 0x00000010ff0c7424 */ /* 0x000fe200078e00ff */
[----:B------:R-:W-:-:S05]  /*27090*/  SEL R4, R14, RZ, P4 ;  /* 0x000000ff0e047207 */ /* 0x000fca0002000000 */
[----:B------:R-:W-:-:S04]  /*270a0*/  IMAD.IADD R4, R3, 0x1, R4 ;  /* 0x0000000103047824 */ /* 0x000fc800078e0204 */
[----:B------:R-:W-:-:S07]  /*270b0*/  IMAD.MOV.U32 R13, RZ, RZ, R4 ;  /* 0x000000ffff0d7224 */ /* 0x000fce00078e0004 */
[----:B------:R-:W-:Y:S05]  /*270c0*/  WARPSYNC.COLLECTIVE R15, `(.L_x_6235) ;  /* 0x000000000f087348 */ /* 0x000fea0003c00000 */
[----:B------:R0:W1:Y:S02]  /*270d0*/  SHFL.UP P6, R14, R13, R12, R11 ;  /* 0x0400000c0d0e7389 */ /* 0x00006400000c000b */
[----:B01----:R-:W-:Y:S01]  /*270e0*/  ENDCOLLECTIVE ;  /* 0x000000000000791b */ /* 0x003fe20003800000 */
.L_x_6235:
        /* <DEDUP_REMOVED lines=8> */
.L_x_6236:
[----:B------:R-:W-:Y:S05]  /*27170*/  BRA `(.L_x_6237) ;  /* 0xffffffb400407947 */ /* 0x000fea000383ffff */
.L_x_6100:
[----:B------:R-:W-:Y:S01]  /*27180*/  BSSY B0, `(.L_x_6238) ;  /* 0x0000007000007945 */ /* 0x000fe20003800000 */
[----:B------:R-:W-:Y:S02]  /*27190*/  IMAD.MOV.U32 R12, RZ, RZ, 0x1 ;  /* 0x00000001ff0c7424 */ /* 0x000fe400078e00ff */
[----:B------:R-:W-:Y:S02]  /*271a0*/  IMAD.MOV.U32 R11, RZ, RZ, RZ ;  /* 0x000000ffff0b7224 */ /* 0x000fe400078e00ff */
[----:B------:R-:W-:-:S07]  /*271b0*/  IMAD.MOV.U32 R15, RZ, RZ, -0x1 ;  /* 0xffffffffff0f7424 */ /* 0x000fce00078e00ff */
[----:B------:R-:W-:Y:S05]  /*271c0*/  WARPSYNC.COLLECTIVE R15, `(.L_x_6239) ;  /* 0x000000000f087348 */ /* 0x000fea0003c00000 */
[----:B------:R0:W1:Y:S02]  /*271d0*/  SHFL.UP P6, R14, R13, R12, R11 ;  /* 0x0400000c0d0e7389 */ /* 0x00006400000c000b */
[----:B01----:R-:W-:Y:S01]  /*271e0*/  ENDCOLLECTIVE ;  /* 0x000000000000791b */ /* 0x003fe20003800000 */
.L_x_6239:
[----:B------:R-:W-:Y:S05]  /*271f0*/  BSYNC B0 ;  /* 0x0000000000007941 */ /* 0x000fea0003800000 */
.L_x_6238:
        /* <DEDUP_REMOVED lines=8> */
.L_x_6240:
[----:B------:R-:W-:Y:S01]  /*27280*/  IMAD.MOV.U32 R12, RZ, RZ, 0x4 ;  /* 0x00000004ff0c7424 */ /* 0x000fe200078e00ff */
[----:B------:R-:W-:-:S05]  /*27290*/  SEL R2, R14, RZ, P2 ;  /* 0x000000ff0e027207 */ /* 0x000fca0001000000 */
[----:B------:R-:W-:-:S04]  /*272a0*/  IMAD.IADD R2, R13, 0x1, R2 ;  /* 0x000000010d027824 */ /* 0x000fc800078e0202 */
[----:B------:R-:W-:-:S07]  /*272b0*/  IMAD.MOV.U32 R13, RZ, RZ, R2 ;  /* 0x000000ffff0d7224 */ /* 0x000fce00078e0002 */
[----:B------:R-:W-:Y:S05]  /*272c0*/  WARPSYNC.COLLECTIVE R15, `(.L_x_6241) ;  /* 0x000000000f087348 */ /* 0x000fea0003c00000 */
[----:B------:R0:W1:Y:S02]  /*272d0*/  SHFL.UP P6, R14, R13, R12, R11 ;  /* 0x0400000c0d0e7389 */ /* 0x00006400000c000b */
[----:B01----:R-:W-:Y:S01]  /*272e0*/  ENDCOLLECTIVE ;  /* 0x000000000000791b */ /* 0x003fe20003800000 */
.L_x_6241:
[----:B------:R-:W-:Y:S01]  /*272f0*/  IMAD.MOV.U32 R12, RZ, RZ, 0x8 ;  /* 0x00000008ff0c7424 */ /* 0x000fe200078e00ff */
[----:B------:R-:W-:-:S05]  /*27300*/  SEL R3, R14, RZ, P3 ;  /* 0x000000ff0e037207 */ /* 0x000fca0001800000 */
[----:B------:R-:W-:-:S04]  /*27310*/  IMAD.IADD R3, R2, 0x1, R3 ;  /* 0x0000000102037824 */ /* 0x000fc800078e0203 */
[----:B------:R-:W-:-:S07]  /*27320*/  IMAD.MOV.U32 R13, RZ, RZ, R3 ;  /* 0x000000ffff0d7224 */ /* 0x000fce00078e0003 */
[----:B------:R-:W-:Y:S05]  /*27330*/  WARPSYNC.COLLECTIVE R15, `(.L_x_6242) ;  /* 0x000000000f087348 */ /* 0x000fea0003c00000 */
[----:B------:R0:W1:Y:S02]  /*27340*/  SHFL.UP P6, R14, R13, R12, R11 ;  /* 0x0400000c0d0e7389 */ /* 0x00006400000c000b */
[----:B01----:R-:W-:Y:S01]  /*27350*/  ENDCOLLECTIVE ;  /* 0x000000000000791b */ /* 0x003fe20003800000 */
.L_x_6242:
[----:B------:R-:W-:Y:S01]  /*27360*/  IMAD.MOV.U32 R12, RZ, RZ, 0x10 ;  /* 0x00000010ff0c7424 */ /* 0x000fe200078e00ff */
[----:B------:R-:W-:-:S05]  /*27370*/  SEL R4, R14, RZ, P4 ;  /* 0x000000ff0e047207 */ /* 0x000fca0002000000 */
[----:B------:R-:W-:-:S04]  /*27380*/  IMAD.IADD R4, R3, 0x1, R4 ;  /* 0x0000000103047824 */ /* 0x000fc800078e0204 */
[----:B------:R-:W-:-:S07]  /*27390*/  IMAD.MOV.U32 R13, RZ, RZ, R4 ;  /* 0x000000ffff0d7224 */ /* 0x000fce00078e0004 */
[----:B------:R-:W-:Y:S05]  /*273a0*/  WARPSYNC.COLLECTIVE R15, `(.L_x_6243) ;  /* 0x000000000f087348 */ /* 0x000fea0003c00000 */
[----:B------:R0:W1:Y:S02]  /*273b0*/  SHFL.UP P6, R14, R13, R12, R11 ;  /* 0x0400000c0d0e7389 */ /* 0x00006400000c000b */
[----:B01----:R-:W-:Y:S01]  /*273c0*/  ENDCOLLECTIVE ;  /* 0x000000000000791b */ /* 0x003fe20003800000 */
.L_x_6243:
        /* <DEDUP_REMOVED lines=8> */
.L_x_6244:
[----:B------:R-:W-:Y:S05]  /*27450*/  BRA `(.L_x_6245) ;  /* 0xffffffb4002c7947 */ /* 0x000fea000383ffff */
.L_x_6102:
[----:B------:R-:W-:Y:S01]  /*27460*/  BSSY B0, `(.L_x_6246) ;  /* 0x0000006000007945 */ /* 0x000fe20003800000 */
[----:B------:R-:W-:Y:S01]  /*27470*/  PLOP3.LUT P6, PT, P6, PT, PT, 0x8, 0x0 ;  /* 0x000000000000781c */ /* 0x000fe200037ce170 */
[----:B------:R-:W-:-:S12]  /*27480*/  IMAD.MOV.U32 R15, RZ, RZ, -0x1 ;  /* 0xffffffffff0f7424 */ /* 0x000fd800078e00ff */
[----:B0-----:R-:W-:Y:S05]  /*27490*/  WARPSYNC.COLLECTIVE R15, `(.L_x_6247) ;  /* 0x000000000f087348 */ /* 0x001fea0003c00000 */
[----:B------:R-:W-:Y:S01]  /*274a0*/  VOTE.ANY R14, PT, P6 ;  /* 0x00000000000e7806 */ /* 0x000fe200030e0100 */
[----:B0-----:R-:W-:Y:S06]  /*274b0*/  ENDCOLLECTIVE ;  /* 0x000000000000791b */ /* 0x001fec0003800000 */
.L_x_6247:
[----:B------:R-:W-:Y:S05]  /*274c0*/  BSYNC B0 ;  /* 0x0000000000007941 */ /* 0x000fea0003800000 */
.L_x_6246:
[----:B------:R-:W-:Y:S02]  /*274d0*/  IMAD.MOV.U32 R3, RZ, RZ, R14 ;  /* 0x000000ffff037224 */ /* 0x000fe400078e000e */
[----:B------:R-:W-:Y:S02]  /*274e0*/  IMAD.MOV.U32 R13, RZ, RZ, R25 ;  /* 0x000000ffff0d7224 */ /* 0x000fe400078e0019 */
[----:B------:R-:W0:Y:S01]  /*274f0*/  POPC R7, R3 ;  /* 0x0000000300077309 */ /* 0x000e220000000000 */
[----:B------:R-:W-:Y:S02]  /*27500*/  IMAD.MOV.U32 R11, RZ, RZ, 0x1f ;  /* 0x0000001fff0b7424 */ /* 0x000fe400078e00ff */
[----:B------:R-:W-:Y:S02]  /*27510*/  IMAD.MOV.U32 R15, RZ, RZ, -0x1 ;  /* 0xffffffffff0f7424 */ /* 0x000fe400078e00ff */
[----:B0-----:R-:W-:Y:S02]  /*27520*/  IMAD.MOV.U32 R12, RZ, RZ, R7 ;  /* 0x000000ffff0c7224 */ /* 0x001fe400078e0007 */
[----:B------:R-:W-:-:S07]  /*27530*/  IMAD.IADD R27, R7, 0x1, R27 ;  /* 0x00000001071b7824 */ /* 0x000fce00078e021b */
[----:B------:R-:W-:Y:S05]  /*27540*/  WARPSYNC.COLLECTIVE R15, `(.L_x_6248) ;  /* 0x000000000f087348 */ /* 0x000fea0003c00000 */
[----:B------:R0:W1:Y:S02]  /*27550*/  SHFL.IDX P6, R14, R13, R12, R11 ;  /* 0x0000000c0d0e7389 */ /* 0x00006400000c000b */
[----:B01----:R-:W-:Y:S01]  /*27560*/  ENDCOLLECTIVE ;  /* 0x000000000000791b */ /* 0x003fe20003800000 */
.L_x_6248:
[----:B------:R-:W-:Y:S02]  /*27570*/  IMAD.MOV.U32 R13, RZ, RZ, R5 ;  /* 0x000000ffff0d7224 */ /* 0x000fe400078e0005 */
[----:B------:R-:W-:-:S07]  /*27580*/  IMAD.MOV.U32 R25, RZ, RZ, R14 ;  /* 0x000000ffff197224 */ /* 0x000fce00078e000e */
[----:B------:R-:W-:Y:S05]  /*27590*/  WARPSYNC.COLLECTIVE R15, `(.L_x_6249) ;  /* 0x000000000f087348 */ /* 0x000fea0003c00000 */
[----:B------:R0:W1:Y:S02]  /*275a0*/  SHFL.IDX P6, R14, R13, R12, R11 ;  /* 0x0000000c0d0e7389 */ /* 0x00006400000c000b */
[----:B01----:R-:W-:Y:S01]  /*275b0*/  ENDCOLLECTIVE ;  /* 0x000000000000791b */ /* 0x003fe20003800000 */
.L_x_6249:
[----:B------:R-:W-:Y:S01]  /*275c0*/  IMAD.MOV.U32 R5, RZ, RZ, R14 ;  /* 0x000000ffff057224 */ /* 0x000fe200078e000e */
[----:B------:R-:W-:Y:S06]  /*275d0*/  BRA `(.L_x_6250) ;  /* 0xffffffb4000c7947 */ /* 0x000fec000383ffff */
.L_x_6104:
[----:B------:R-:W-:Y:S01]  /*275e0*/  BSSY B0, `(.L_x_6251) ;  /* 0x0000007000007945 */ /* 0x000fe20003800000 */
[----:B------:R-:W-:Y:S02]  /*275f0*/  IMAD.MOV.U32 R13, RZ, RZ, R2 ;  /* 0x000000ffff0d7224 */ /* 0x000fe400078e0002 */
[----:B------:R-:W-:Y:S02]  /*27600*/  IMAD.MOV.U32 R11, RZ, RZ, 0x1f ;  /* 0x0000001fff0b7424 */ /* 0x000fe400078e00ff */
[----:B------:R-:W-:-:S07]  /*27610*/  IMAD.MOV.U32 R15, RZ, RZ, -0x1 ;  /* 0xffffffffff0f7424 */ /* 0x000fce00078e00ff */
[----:B0123--:R-:W-:Y:S05]  /*27620*/  WARPSYNC.COLLECTIVE R15, `(.L_x_6252) ;  /* 0x000000000f087348 */ /* 0x00ffea0003c00000 */
[----:B------:R4:W0:Y:S02]  /*27630*/  SHFL.IDX P6, R14, R13, R12, R11 ;  /* 0x0000000c0d0e7389 */ /* 0x00082400000c000b */
[----:B01234-:R-:W-:Y:S01]  /*27640*/  ENDCOLLECTIVE ;  /* 0x000000000000791b */ /* 0x01ffe20003800000 */
.L_x_6252:
[----:B------:R-:W-:Y:S05]  /*27650*/  BSYNC B0 ;  /* 0x0000000000007941 */ /* 0x000fea0003800000 */
.L_x_6251:
[----:B------:R-:W-:Y:S01]  /*27660*/  IMAD.MOV.U32 R24, RZ, RZ, R14 ;  /* 0x000000ffff187224 */ /* 0x000fe200078e000e */
[----:B------:R-:W-:Y:S06]  /*27670*/  BRA `(.L_x_6103) ;  /* 0xffffffb000fc7947 */ /* 0x000fec000383ffff */
.L_x_6110:
[----:B0-----:R0:W1:Y:S02]  /*27680*/  SYNCS.PHASECHK.TRANS64.TRYWAIT P0, [R7+URZ+0x28c20], R0 ;  /* 0x028c2000070075a7 */ /* 0x001064000800017f */
[----:B-1----:R-:W-:Y:S05]  /*27690*/  @!P0 NANOSLEEP.SYNCS 0x989680 ;  /* 0x009896800000895d */ /* 0x002fea0003900000 */
[----:B------:R-:W1:Y:S02]  /*276a0*/  @!P0 SYNCS.PHASECHK.TRANS64 P0, [R7+URZ+0x28c20], R0 ;  /* 0x028c2000070085a7 */ /* 0x000e64000800007f */
[----:B-1----:R-:W-:Y:S05]  /*276b0*/  @!P0 BRA `(.L_x_6110) ;  /* 0xfffffffc00f08947 */ /* 0x002fea000383ffff */
[----:B------:R-:W-:Y:S05]  /*276c0*/  BRA `(.L_x_6253) ;  /* 0xffffffbc00547947 */ /* 0x000fea000383ffff */
.L_x_6111:
        /* <DEDUP_REMOVED lines=11> */
.L_x_6255:
[----:B------:R-:W-:Y:S05]  /*27780*/  BSYNC B0 ;  /* 0x0000000000007941 */ /* 0x000fea0003800000 */
.L_x_6254:
[----:B------:R-:W-:Y:S05]  /*27790*/  BRA `(.L_x_6256) ;  /* 0xffffffbc003c7947 */ /* 0x000fea000383ffff */
.L_x_6112:
[----:B------:R-:W-:Y:S01]  /*277a0*/  BSSY B0, `(.L_x_6257) ;  /* 0x0000006000007945 */ /* 0x000fe20003800000 */
[----:B------:R-:W-:-:S07]  /*277b0*/  IMAD.MOV.U32 R15, RZ, RZ, -0x1 ;  /* 0xffffffffff0f7424 */ /* 0x000fce00078e00ff */
[----:B0-234-:R-:W-:Y:S05]  /*277c0*/  WARPSYNC.COLLECTIVE R15, `(.L_x_6258) ;  /* 0x000000000f0c7348 */ /* 0x01dfea0003c00000 */
[----:B------:R-:W-:Y:S02]  /*277d0*/  ELECT P6, UR62, PT ;  /* 0x00000000003e782f */ /* 0x000fe400038c0000 */
[----:B------:R-:W-:Y:S01]  /*277e0*/  MOV R14, UR62 ;  /* 0x0000003e000e7c02 */ /* 0x000fe20008000f00 */
[----:B0-234-:R-:W-:Y:S10]  /*277f0*/  ENDCOLLECTIVE ;  /* 0x000000000000791b */ /* 0x01dff40003800000 */
.L_x_6258:
[----:B------:R-:W-:Y:S05]  /*27800*/  BSYNC B0 ;  /* 0x0000000000007941 */ /* 0x000fea0003800000 */
.L_x_6257:
[----:B------:R-:W-:Y:S05]  /*27810*/  BRA `(.L_x_6259) ;  /* 0xffffffbc00307947 */ /* 0x000fea000383ffff */
.L_x_6114:
[----:B0-----:R0:W1:Y:S02]  /*27820*/  SYNCS.PHASECHK.TRANS64.TRYWAIT P1, [R5+URZ+0x28c40], R0 ;  /* 0x028c4000050075a7 */ /* 0x001064000802017f */
[----:B-1----:R-:W-:Y:S05]  /*27830*/  @!P1 NANOSLEEP.SYNCS 0x989680 ;  /* 0x009896800000995d */ /* 0x002fea0003900000 */
[----:B------:R-:W1:Y:S02]  /*27840*/  @!P1 SYNCS.PHASECHK.TRANS64 P1, [R5+URZ+0x28c40], R0 ;  /* 0x028c4000050095a7 */ /* 0x000e64000802007f */
[----:B-1----:R-:W-:Y:S05]  /*27850*/  @!P1 BRA `(.L_x_6114) ;  /* 0xfffffffc00f09947 */ /* 0x002fea000383ffff */
[----:B------:R-:W-:Y:S05]  /*27860*/  BRA `(.L_x_6260) ;  /* 0xffffffbc00507947 */ /* 0x000fea000383ffff */
.L_x_6116:
[----:B-1----:R1:W0:Y:S02]  /*27870*/  SYNCS.PHASECHK.TRANS64.TRYWAIT P1, [R3+URZ+0x28c40], R2 ;  /* 0x028c4002030075a7 */ /* 0x002224000802017f */
[----:B0-----:R-:W-:Y:S05]  /*27880*/  @!P1 NANOSLEEP.SYNCS 0x989680 ;  /* 0x009896800000995d */ /* 0x001fea0003900000 */
[----:B------:R-:W0:Y:S02]  /*27890*/  @!P1 SYNCS.PHASECHK.TRANS64 P1, [R3+URZ+0x28c40], R2 ;  /* 0x028c4002030095a7 */ /* 0x000e24000802007f */
[----:B0-----:R-:W-:Y:S05]  /*278a0*/  @!P1 BRA `(.L_x_6116) ;  /* 0xfffffffc00f09947 */ /* 0x001fea000383ffff */
[----:B------:R-:W-:Y:S05]  /*278b0*/  BRA `(.L_x_6261) ;  /* 0xffffffbc005c7947 */ /* 0x000fea000383ffff */
.L_x_6118:
[----:B------:R0:W0:Y:S02]  /*278c0*/  SYNCS.PHASECHK.TRANS64.TRYWAIT P1, [R5+URZ+0x28c60], R0 ;  /* 0x028c6000050075a7 */ /* 0x000024000802017f */
[----:B0-----:R-:W-:Y:S05]  /*278d0*/  @!P1 NANOSLEEP.SYNCS 0x989680 ;  /* 0x009896800000995d */ /* 0x001fea0003900000 */
[----:B------:R-:W0:Y:S02]  /*278e0*/  @!P1 SYNCS.PHASECHK.TRANS64 P1, [R5+URZ+0x28c60], R0 ;  /* 0x028c6000050095a7 */ /* 0x000e24000802007f */
[----:B0-----:R-:W-:Y:S05]  /*278f0*/  @!P1 BRA `(.L_x_6118) ;  /* 0xfffffffc00f09947 */ /* 0x001fea000383ffff */
[----:B------:R-:W-:Y:S05]  /*27900*/  BRA `(.L_x_6262) ;  /* 0xffffffbc00587947 */ /* 0x000fea000383ffff */
.L_x_6263:
        /* <DEDUP_REMOVED lines=15> */
.L_x_15752:


//--------------------- .text._ZN7cutlass13device_kernelIN5flash11enable_sm90INS1_16FlashAttnFwdSm90INS1_25CollectiveMainloopFwdSm90ILi2EN4cute5tupleIJNS5_1CILi1EEES8_S8_EEENS6_IJNS7_ILi64EEESA_SA_EEELi512ENS_10bfloat16_tEfNS_4arch4Sm90ELb0ELb1ELb1ELb1ELb1ELb0ELb1ELb0ELb0ELb1ELb1ELb0EEENS1_21CollectiveEpilogueFwdINS6_IJSA_NS7_ILi512EEESA_EEES9_SC_SE_Li256ELb1ELb1ELb1ELb0EEENS1_36VarlenDynamicPersistentTileSchedulerILi64ELi64ELi256ELi128ELb1ELb1ELb1ELb1ELb0ELb1EEEEEEEEEvNT_6ParamsE --------------------------
	.section	.text._ZN7cutlass13device_kernelIN5flash11enable_sm90INS1_16FlashAttnFwdSm90INS1_25CollectiveMainloopFwdSm90ILi2EN4cute5tupleIJNS5_1CILi1EEES8_S8_EEENS6_IJNS7_ILi64EEESA_SA_EEELi512ENS_10bfloat16_tEfNS_4arch4Sm90ELb0ELb1ELb1ELb1ELb1ELb0ELb1ELb0ELb0ELb1ELb1ELb0EEENS1_21CollectiveEpilogueFwdINS6_IJSA_NS7_ILi512EEESA_EEES9_SC_SE_Li256ELb1ELb1ELb1ELb0EEENS1_36VarlenDynamicPersistentTileSchedulerILi64ELi64ELi256ELi128ELb1ELb1ELb1ELb1ELb0ELb1EEEEEEEEEvNT_6ParamsE,"ax",@progbits
	.align	128
.text._ZN7cutlass13device_kernelIN5flash11enable_sm90INS1_16FlashAttnFwdSm90INS1_25CollectiveMainloopFwdSm90ILi2EN4cute5tupleIJNS5_1CILi1EEES8_S8_EEENS6_IJNS7_ILi64EEESA_SA_EEELi512ENS_10bfloat16_tEfNS_4arch4Sm90ELb0ELb1ELb1ELb1ELb1ELb0ELb1ELb0ELb0ELb1ELb1ELb0EEENS1_21CollectiveEpilogueFwdINS6_IJSA_NS7_ILi512EEESA_EEES9_SC_SE_Li256ELb1ELb1ELb1ELb0EEENS1_36VarlenDynamicPersistentTileSchedulerILi64ELi64ELi256ELi128ELb1ELb1ELb1ELb1ELb0ELb1EEEEEEEEEvNT_6ParamsE:
        .type           _ZN7cutlass13device_kernelIN5flash11enable_sm90INS1_16FlashAttnFwdSm90INS1_25CollectiveMainloopFwdSm90ILi2EN4cute5tupleIJNS5_1CILi1EEES8_S8_EEENS6_IJNS7_ILi64EEESA_SA_EEELi512ENS_10bfloat16_tEfNS_4arch4Sm90ELb0ELb1ELb1ELb1ELb1ELb0ELb1ELb0ELb0ELb1ELb1ELb0EEENS1_21CollectiveEpilogueFwdINS6_IJSA_NS7_ILi512EEESA_EEES9_SC_SE_Li256ELb1ELb1ELb1ELb0EEENS1_36VarlenDynamicPersistentTileSchedulerILi64ELi64ELi256ELi128ELb1ELb1ELb1ELb1ELb0ELb1EEEEEEEEEvNT_6ParamsE,@function
        .size           _ZN7cutlass13device_kernelIN5flash11enable_sm90INS1_16FlashAttnFwdSm90INS1_25CollectiveMainloopFwdSm90ILi2EN4cute5tupleIJNS5_1CILi1EEES8_S8_EEENS6_IJNS7_ILi64EEESA_SA_EEELi512ENS_10bfloat16_tEfNS_4arch4Sm90ELb0ELb1ELb1ELb1ELb1ELb0ELb1ELb0ELb0ELb1ELb1ELb0EEENS1_21CollectiveEpilogueFwdINS6_IJSA_NS7_ILi512EEESA_EEES9_SC_SE_Li256ELb1ELb1ELb1ELb0EEENS1_36VarlenDynamicPersistentTileSchedulerILi64ELi64ELi256ELi128ELb1ELb1ELb1ELb1ELb0ELb1EEEEEEEEEvNT_6ParamsE,(.L_x_15753 - _ZN7cutlass13device_kernelIN5flash11enable_sm90INS1_16FlashAttnFwdSm90INS1_25CollectiveMainloopFwdSm90ILi2EN4cute5tupleIJNS5_1CILi1EEES8_S8_EEENS6_IJNS7_ILi64EEESA_SA_EEELi512ENS_10bfloat16_tEfNS_4arch4Sm90ELb0ELb1ELb1ELb1ELb1ELb0ELb1ELb0ELb0ELb1ELb1ELb0EEENS1_21CollectiveEpilogueFwdINS6_IJSA_NS7_ILi512EEESA_EEES9_SC_SE_Li256ELb1ELb1ELb1ELb0EEENS1_36VarlenDynamicPersistentTileSchedulerILi64ELi64ELi256ELi128ELb1ELb1ELb1ELb1ELb0ELb1EEEEEEEEEvNT_6ParamsE)
        .other          _ZN7cutlass13device_kernelIN5flash11enable_sm90INS1_16FlashAttnFwdSm90INS1_25CollectiveMainloopFwdSm90ILi2EN4cute5tupleIJNS5_1CILi1EEES8_S8_EEENS6_IJNS7_ILi64EEESA_SA_EEELi512ENS_10bfloat16_tEfNS_4arch4Sm90ELb0ELb1ELb1ELb1ELb1ELb0ELb1ELb0ELb0ELb1ELb1ELb0EEENS1_21CollectiveEpilogueFwdINS6_IJSA_NS7_ILi512EEESA_EEES9_SC_SE_Li256ELb1ELb1ELb1ELb0EEENS1_36VarlenDynamicPersistentTileSchedulerILi64ELi64ELi256ELi128ELb1ELb1ELb1ELb1ELb0ELb1EEEEEEEEEvNT_6ParamsE,@"STO_CUDA_ENTRY STV_DEFAULT"
_ZN7cutlass13device_kernelIN5flash11enable_sm90INS1_16FlashAttnFwdSm90INS1_25CollectiveMainloopFwdSm90ILi2EN4cute5tupleIJNS5_1CILi1EEES8_S8_EEENS6_IJNS7_ILi64EEESA_SA_EEELi512ENS_10bfloat16_tEfNS_4arch4Sm90ELb0ELb1ELb1ELb1ELb1ELb0ELb1ELb0ELb0ELb1ELb1ELb0EEENS1_21CollectiveEpilogueFwdINS6_IJSA_NS7_ILi512EEESA_EEES9_SC_SE_Li256ELb1ELb1ELb1ELb0EEENS1_36VarlenDynamicPersistentTileSchedulerILi64ELi64ELi256ELi128ELb1ELb1ELb1ELb1ELb0ELb1EEEEEEEEEvNT_6ParamsE:
        /* <DEDUP_REMOVED lines=43> */
.L_x_6264:
        /* <DEDUP_REMOVED lines=22> */
.L_x_6265:
        /* <DEDUP_REMOVED lines=18> */
.L_x_6266:
        /* <DEDUP_REMOVED lines=22> */
.L_x_6267:
        /* <DEDUP_REMOVED lines=23> */
.L_x_6268:
[----:B------:R-:W-:Y:S01]  /*0800*/  UISETP.NE.AND UP0, UPT, UR58, URZ, UPT ;  /* 0x0000003f3a00728c */ /* 0x000fe2000bf05270 */
[----:B------:R-:W-:Y:S01]  /*0810*/  NOP ;  /* 0x0000000000007918 */ /* 0x000fe20000000000 */
[----:B0-----:R-:W-:Y:S01]  /*0820*/  ULDC UR5, c[0x0][0x20] ;  /* 0x0000080000057ab9 */ /* 0x001fe20000000800 */
[----:B------:R-:W-:Y:S01]  /*0830*/  UMOV UR4, 0x1 ;  /* 0x0000000100047882 */ /* 0x000fe20000000000 */
[----:B-1234-:R-:W-:Y:S01]  /*0840*/  BAR.SYNC.DEFER_BLOCKING 0x0 ;  /* 0x0000000000007b1d */ /* 0x01efe20000010000 */
[----:B------:R-:W-:Y:S01]  /*0850*/  IADD3 R2, P0, R1, UR5, RZ ;  /* 0x0000000501027c10 */ /* 0x000fe2000ff1e0ff */
[----:B------:R-:W-:Y:S01]  /*0860*/  USEL UR5, UR4, 0x2, !UP0 ;  /* 0x0000000204057887 */ /* 0x000fe2000c000000 */
[----:B------:R-:W-:-:S03]  /*0870*/  PLOP3.LUT P1, PT, PT, PT, UP0, 0x40, 0x0 ;  /* 0x000000000000781c */ /* 0x000fc60003f2e808 */
[----:B------:R-:W-:Y:S01]  /*0880*/  ULDC UR4, c[0x0][0x24] ;  /* 0x0000090000047ab9 */ /* 0x000fe20000000800 */
[----:B------:R-:W-:Y:S01]  /*0890*/  ULDC.64 UR36, c[0x0][0x208] ;  /* 0x0000820000247ab9 */ /* 0x000fe20000000a00 */
[----:B------:R-:W-:Y:S02]  /*08a0*/  IMAD.U32 R3, RZ, RZ, UR5 ;  /* 0x00000005ff037e24 */ /* 0x000fe4000f8e00ff */
[----:B------:R-:W-:-:S03]  /*08b0*/  IMAD.X R18, RZ, RZ, UR4, P0 ;  /* 0x00000004ff127e24 */ /* 0x000fc600080e06ff */
[----:B------:R0:W-:Y:S03]  /*08c0*/  STL [R1+0x454], R3 ;  /* 0x0004540301007387 */ /* 0x0001e60000100800 */
[----:B------:R-:W-:Y:S05]  /*08d0*/  @P1 BRA `(.L_x_6269) ;  /* 0x0000027000d81947 */ /* 0x000fea0003800000 */
.L_x_6270:
[----:B------:R-:W-:-:S08]  /*08e0*/  NOP ;  /* 0x0000000000007918 */ /* 0x000fd00000000000 */
[----:B------:R-:W1:Y:S02]  /*08f0*/  USETMAXREG.TRY_ALLOC.CTAPOOL UP0, 0xe8 ;  /* 0x000000e8000079c8 */ /* 0x000e640008000600 */
[----:B-1----:R-:W-:-:S13]  /*0900*/  PLOP3.LUT P0, PT, PT, PT, UP0, 0x80, 0x0 ;  /* 0x000000000000781c */ /* 0x002fda0003f0f008 */
[----:B------:R-:W-:Y:S05]  /*0910*/  @!P0 BRA `(.L_x_6270) ;  /* 0xfffffffc00f08947 */ /* 0x000fea000383ffff */
[----:B0-----:R-:W0:Y:S01]  /*0920*/  S2R R3, SR_TID.X ;  /* 0x0000000000037919 */ /* 0x001e220000002100 */
[----:B------:R-:W1:Y:S01]  /*0930*/  S2UR UR21, SR_CgaCtaId ;  /* 0x00000000001579c3 */ /* 0x000e620000008800 */
[----:B------:R-:W-:Y:S01]  /*0940*/  UMOV UR44, 0x400 ;  /* 0x00000400002c7882 */ /* 0x000fe20000000000 */
[----:B------:R-:W-:Y:S01]  /*0950*/  ULDC UR4, c[0x0][0xd3c] ;  /* 0x00034f0000047ab9 */ /* 0x000fe20000000800 */
[----:B------:R-:W-:Y:S04]  /*0960*/  STL.64 [R1+0x1c8], RZ ;  /* 0x0001c8ff01007387 */ /* 0x000fe80000100a00 */
[----:B------:R-:W-:Y:S04]  /*0970*/  STL [R1+0x1d0], RZ ;  /* 0x0001d0ff01007387 */ /* 0x000fe80000100800 */
[----:B------:R-:W-:Y:S01]  /*0980*/  STL [R1+0x1d4], RZ ;  /* 0x0001d4ff01007387 */ /* 0x000fe20000100800 */
[----:B-1----:R-:W-:Y:S01]  /*0990*/  ULEA UR44, UR21, UR44, 0x18 ;  /* 0x0000002c152c7291 */ /* 0x002fe2000f8ec03f */
[----:B0-----:R-:W-:-:S04]  /*09a0*/  LOP3.LUT R0, R3, 0xffffff80, RZ, 0xc0, !PT ;  /* 0xffffff8003007812 */ /* 0x001fc800078ec0ff */
[----:B------:R-:W-:-:S13]  /*09b0*/  ISETP.NE.AND P0, PT, R0, 0x80, PT ;  /* 0x000000800000780c */ /* 0x000fda0003f05270 */
[----:B------:R-:W-:Y:S06]  /*09c0*/  @!P0 BAR.ARV 0x8, 0x100 ;  /* 0x0204000000008b1d */ /* 0x000fec0000002000 */
[----:B------:R-:W-:-:S13]  /*09d0*/  ISETP.GE.U32.AND P0, PT, R3, 0x100, PT ;  /* 0x000001000300780c */ /* 0x000fda0003f06070 */
        /* <DEDUP_REMOVED lines=8> */
[----:B------:R-:W0:Y:S01]  /*0a60*/  S2UR UR4, SR_SWINHI ;  /* 0x00000000000479c3 */ /* 0x000e220000002f00 */
[----:B------:R-:W-:Y:S02]  /*0a70*/  R2UR UR7, R6 ;  /* 0x00000000060772ca */ /* 0x000fe400000e0000 */
[----:B------:R-:W-:Y:S02]  /*0a80*/  SHF.R.S32.HI R3, RZ, 0x1f, R0 ;  /* 0x0000001fff037819 */ /* 0x000fe40000011400 */
[----:B------:R-:W-:Y:S02]  /*0a90*/  R2UR UR5, R5 ;  /* 0x00000000050572ca */ /* 0x000fe400000e0000 */
[CC--:B------:R-:W-:Y:S02]  /*0aa0*/  LEA.HI R7, R3.reuse, R0.reuse, RZ, 0x7 ;  /* 0x0000000003077211 */ /* 0x0c0fe400078f38ff */
[----:B------:R-:W-:-:S02]  /*0ab0*/  LEA.HI R4, R3, R0, RZ, 0x4 ;  /* 0x0000000003047211 */ /* 0x000fc400078f20ff */
[CC--:B------:R-:W-:Y:S02]  /*0ac0*/  LEA.HI R207, R3.reuse, R0.reuse, RZ, 0x3 ;  /* 0x0000000003cf7211 */ /* 0x0c0fe400078f18ff */
[-C--:B------:R-:W-:Y:S02]  /*0ad0*/  LEA.HI R6, R3, R0.reuse, RZ, 0x2 ;  /* 0x0000000003067211 */ /* 0x080fe400078f10ff */
[----:B------:R-:W-:Y:S02]  /*0ae0*/  LOP3.LUT R9, R7, 0xffffff80, RZ, 0xc0, !PT ;  /* 0xffffff8007097812 */ /* 0x000fe400078ec0ff */
[----:B------:R-:W-:Y:S02]  /*0af0*/  LEA.HI R5, R3, R0, RZ, 0x5 ;  /* 0x0000000003057211 */ /* 0x000fe400078f28ff */
[----:B------:R-:W-:Y:S01]  /*0b00*/  LOP3.LUT R3, R4, 0xfffffff0, RZ, 0xc0, !PT ;  /* 0xfffffff004037812 */ /* 0x000fe200078ec0ff */
[----:B------:R-:W-:Y:S01]  /*0b10*/  IMAD.IADD R9, R0, 0x1, -R9 ;  /* 0x0000000100097824 */ /* 0x000fe200078e0a09 */
[----:B------:R-:W-:-:S02]  /*0b20*/  LOP3.LUT R157, R207, 0xfffffff8, RZ, 0xc0, !PT ;  /* 0xfffffff8cf9d7812 */ /* 0x000fc400078ec0ff */
[----:B------:R-:W-:Y:S01]  /*0b30*/  LOP3.LUT R11, R6, 0xfffffffc, RZ, 0xc0, !PT ;  /* 0xfffffffc060b7812 */ /* 0x000fe200078ec0ff */
[C---:B------:R-:W-:Y:S01]  /*0b40*/  IMAD.IADD R12, R0.reuse, 0x1, -R3 ;  /* 0x00000001000c7824 */ /* 0x040fe200078e0a03 */
[----:B------:R-:W-:Y:S01]  /*0b50*/  SHF.R.S32.HI R208, RZ, 0x7, R7 ;  /* 0x00000007ffd07819 */ /* 0x000fe20000011407 */
[C---:B------:R-:W-:Y:S01]  /*0b60*/  IMAD.IADD R157, R0.reuse, 0x1, -R157 ;  /* 0x00000001009d7824 */ /* 0x040fe200078e0a9d */
[----:B------:R-:W-:Y:S01]  /*0b70*/  SHF.R.S32.HI R13, RZ, 0x5, R5 ;  /* 0x00000005ff0d7819 */ /* 0x000fe20000011405 */
[----:B------:R-:W-:Y:S01]  /*0b80*/  IMAD.IADD R10, R0, 0x1, -R11 ;  /* 0x00000001000a7824 */ /* 0x000fe200078e0a0b */
[----:B------:R-:W-:Y:S01]  /*0b90*/  SHF.R.S32.HI R0, RZ, 0x1f, R9 ;  /* 0x0000001fff007819 */ /* 0x000fe20000011409 */
[----:B------:R-:W-:Y:S01]  /*0ba0*/  UMOV UR38, UR44 ;  /* 0x0000002c00267c82 */ /* 0x000fe20008000000 */
[----:B0-----:R-:W-:Y:S01]  /*0bb0*/  UMOV UR39, UR4 ;  /* 0x0000000400277c82 */ /* 0x001fe20008000000 */
[----:B------:R-:W-:Y:S01]  /*0bc0*/  SHF.R.S32.HI R5, RZ, 0x1f, R5 ;  /* 0x0000001fff057819 */ /* 0x000fe20000011405 */
[----:B------:R-:W-:Y:S01]  /*0bd0*/  IMAD.SHL.U32 R19, R157, 0x8, RZ ;  /* 0x000000089d137824 */ /* 0x000fe200078e00ff */
[----:B------:R-:W-:Y:S01]  /*0be0*/  LEA.HI R6, R0, R9, RZ, 0x2 ;  /* 0x0000000900067211 */ /* 0x000fe200078f10ff */
[----:B------:R-:W-:Y:S01]  /*0bf0*/  IMAD.U32 R14, RZ, RZ, UR38 ;  /* 0x00000026ff0e7e24 */ /* 0x000fe2000f8e00ff */
[----:B------:R-:W-:Y:S01]  /*0c00*/  LEA.HI R7, R7, R208, RZ, 0x1 ;  /* 0x000000d007077211 */ /* 0x000fe200078f08ff */
[----:B------:R-:W-:Y:S01]  /*0c10*/  IMAD.U32 R15, RZ, RZ, UR39 ;  /* 0x00000027ff0f7e24 */ /* 0x000fe2000f8e00ff */
[----:B------:R-:W-:Y:S01]  /*0c20*/  SHF.R.S32.HI R3, RZ, 0x4, R4 ;  /* 0x00000004ff037819 */ /* 0x000fe20000011404 */
[C---:B------:R-:W-:Y:S01]  /*0c30*/  VIADD R155, R19.reuse, 0x80 ;  /* 0x00000080139b7836 */ /* 0x040fe20000000000 */
[--C-:B------:R-:W-:Y:S01]  /*0c40*/  SHF.R.S32.HI R8, RZ, 0x2, R6.reuse ;  /* 0x00000002ff087819 */ /* 0x100fe20000011406 */
[----:B------:R0:W-:Y:S01]  /*0c50*/  STL [R1+0x458], R12 ;  /* 0x0004580c01007387 */ /* 0x0001e20000100800 */
[----:B------:R-:W-:Y:S01]  /*0c60*/  SHF.R.S32.HI R11, RZ, 0x1f, R6 ;  /* 0x0000001fff0b7819 */ /* 0x000fe20000011406 */
[----:B------:R-:W-:Y:S01]  /*0c70*/  VIADD R156, R19, 0x40 ;  /* 0x00000040139c7836 */ /* 0x000fe20000000000 */
[----:B------:R-:W-:Y:S01]  /*0c80*/  LEA.HI R5, R5, R13, RZ, 0x2 ;  /* 0x0000000d05057211 */ /* 0x000fe200078f10ff */
[----:B------:R-:W-:Y:S01]  /*0c90*/  STL.64 [R1+0x440], R14 ;  /* 0x0004400e01007387 */ /* 0x000fe20000100a00 */
[----:B------:R-:W-:Y:S01]  /*0ca0*/  LOP3.LUT R7, R7, 0xfffffe, RZ, 0xc0, !PT ;  /* 0x00fffffe07077812 */ /* 0x000fe200078ec0ff */
[C---:B------:R-:W-:Y:S01]  /*0cb0*/  VIADD R154, R19.reuse, 0xc0 ;  /* 0x000000c0139a7836 */ /* 0x040fe20000000000 */
[----:B------:R-:W-:Y:S01]  /*0cc0*/  LEA.HI R4, R4, R3, RZ, 0x1 ;  /* 0x0000000304047211 */ /* 0x000fe200078f08ff */
[----:B------:R-:W-:Y:S01]  /*0cd0*/  VIADD R210, R19, 0x180 ;  /* 0x0000018013d27836 */ /* 0x000fe20000000000 */
[----:B------:R-:W-:Y:S01]  /*0ce0*/  LEA.HI R11, R11, R8, RZ, 0x3 ;  /* 0x000000080b0b7211 */ /* 0x000fe200078f18ff */
[C---:B------:R-:W-:Y:S01]  /*0cf0*/  IMAD.IADD R7, R208.reuse, 0x1, -R7 ;  /* 0x00000001d0077824 */ /* 0x040fe200078e0a07 */
[----:B------:R-:W-:Y:S01]  /*0d00*/  LOP3.LUT R5, R5, 0x3ffffc, RZ, 0xc0, !PT ;  /* 0x003ffffc05057812 */ /* 0x000fe200078ec0ff */
[----:B0-----:R-:W-:Y:S01]  /*0d10*/  IMAD R12, R208, 0x100, R12 ;  /* 0x00000100d00c7824 */ /* 0x001fe200078e020c */
[----:B------:R-:W-:Y:S01]  /*0d20*/  LOP3.LUT R4, R4, 0x1ffffffe, RZ, 0xc0, !PT ;  /* 0x1ffffffe04047812 */ /* 0x000fe200078ec0ff */
[----:B------:R-:W-:Y:S01]  /*0d30*/  VIADD R152, R19, 0x140 ;  /* 0x0000014013987836 */ /* 0x000fe20000000000 */
[----:B------:R-:W-:Y:S01]  /*0d40*/  LOP3.LUT R11, R11, 0xfffffff8, RZ, 0xc0, !PT ;  /* 0xfffffff80b0b7812 */ /* 0x000fe200078ec0ff */
[----:B------:R-:W-:Y:S01]  /*0d50*/  IMAD.IADD R5, R13, 0x1, -R5 ;  /* 0x000000010d057824 */ /* 0x000fe200078e0a05 */
[----:B------:R-:W-:Y:S01]  /*0d60*/  LEA.HI R0, R0, R9, RZ, 0x5 ;  /* 0x0000000900007211 */ /* 0x000fe200078f28ff */
[----:B------:R-:W-:Y:S01]  /*0d70*/  IMAD.SHL.U32 R13, R7, 0x100, RZ ;  /* 0x00000100070d7824 */ /* 0x000fe200078e00ff */
[----:B------:R-:W-:Y:S01]  /*0d80*/  LOP3.LUT R6, R6, 0x7ffffffc, RZ, 0xc0, !PT ;  /* 0x7ffffffc06067812 */ /* 0x000fe200078ec0ff */
[----:B------:R-:W-:Y:S01]  /*0d90*/  IMAD.IADD R4, R3, 0x1, -R4 ;  /* 0x0000000103047824 */ /* 0x000fe200078e0a04 */
[----:B------:R-:W-:Y:S01]  /*0da0*/  SHF.R.S32.HI R0, RZ, 0x5, R0 ;  /* 0x00000005ff007819 */ /* 0x000fe20000011400 */
[----:B------:R-:W-:Y:S01]  /*0db0*/  IMAD.IADD R11, R8, 0x1, -R11 ;  /* 0x00000001080b7824 */ /* 0x000fe200078e0a0b */
[----:B------:R-:W-:Y:S01]  /*0dc0*/  LEA.HI R3, R10, R10, RZ, 0x1 ;  /* 0x0000000a0a037211 */ /* 0x000fe200078f08ff */
[----:B------:R-:W-:Y:S01]  /*0dd0*/  IMAD.IADD R6, R9, 0x1, -R6 ;  /* 0x0000000109067824 */ /* 0x000fe200078e0a06 */
[----:B------:R-:W-:Y:S01]  /*0de0*/  STL [R1+0x448], R13 ;  /* 0x0004480d01007387 */ /* 0x000fe20000100800 */
[----:B------:R-:W-:Y:S01]  /*0df0*/  IMAD R22, R0, 0x10, R11 ;  /* 0x0000001000167824 */ /* 0x000fe200078e020b */
[----:B------:R-:W-:Y:S01]  /*0e00*/  LOP3.LUT R3, R3, 0x1ffffffe, RZ, 0xc0, !PT ;  /* 0x1ffffffe03037812 */ /* 0x000fe200078ec0ff */
[----:B------:R-:W-:Y:S01]  /*0e10*/  IMAD.SHL.U32 R16, R4, 0x8, RZ ;  /* 0x0000000804107824 */ /* 0x000fe200078e00ff */
[----:B------:R-:W-:Y:S01]  /*0e20*/  SHF.R.S32.HI R0, RZ, 0x1f, R155 ;  /* 0x0000001fff007819 */ /* 0x000fe2000001149b */
[----:B------:R-:W-:Y:S01]  /*0e30*/  IMAD.SHL.U32 R0, R6, 0x2, RZ ;  /* 0x0000000206007824 */ /* 0x000fe200078e00ff */
[----:B------:R-:W-:Y:S01]  /*0e40*/  SHF.R.S32.HI R4, RZ, 0x1f, R156 ;  /* 0x0000001fff047819 */ /* 0x000fe2000001149c */
[----:B------:R-:W-:Y:S01]  /*0e50*/  IMAD.IADD R3, R10, 0x1, -R3 ;  /* 0x000000010a037824 */ /* 0x000fe200078e0a03 */
[----:B------:R-:W-:Y:S01]  /*0e60*/  SHF.R.S32.HI R4, RZ, 0x1f, R154 ;  /* 0x0000001fff047819 */ /* 0x000fe2000001149a */
[----:B------:R-:W-:Y:S01]  /*0e70*/  IMAD.IADD R23, R0, 0x1, R13 ;  /* 0x0000000100177824 */ /* 0x000fe200078e020d */
[----:B------:R0:W-:Y:S01]  /*0e80*/  STL [R1+0x44c], R0 ;  /* 0x00044c0001007387 */ /* 0x0001e20000100800 */
[----:B------:R-:W-:Y:S01]  /*0e90*/  VIADD R209, R19, 0x1c0 ;  /* 0x000001c013d17836 */ /* 0x000fe20000000000 */
[----:B------:R-:W-:Y:S01]  /*0ea0*/  SHF.R.S32.HI R4, RZ, 0x1f, R152 ;  /* 0x0000001fff047819 */ /* 0x000fe20000011498 */
[----:B------:R-:W-:Y:S01]  /*0eb0*/  VIADD R206, R23, 0x8 ;  /* 0x0000000817ce7836 */ /* 0x000fe20000000000 */
[----:B------:R-:W-:Y:S01]  /*0ec0*/  STL [R1+0x450], R16 ;  /* 0x0004501001007387 */ /* 0x000fe20000100800 */
[----:B------:R-:W-:Y:S01]  /*0ed0*/  IMAD R3, R3, 0x8, R22 ;  /* 0x0000000803037824 */ /* 0x000fe200078e0216 */
[----:B------:R-:W-:Y:S01]  /*0ee0*/  SHF.R.S32.HI R4, RZ, 0x1f, R209 ;  /* 0x0000001fff047819 */ /* 0x000fe200000114d1 */
[----:B------:R-:W-:Y:S01]  /*0ef0*/  IMAD R5, R5, 0x10, R12 ;  /* 0x0000001005057824 */ /* 0x000fe200078e020c */
        /* <DEDUP_REMOVED lines=18> */
[----:B0-----:R-:W-:Y:S01]  /*1020*/  SHF.R.S32.HI R3, RZ, 0x1f, R204 ;  /* 0x0000001fff037819 */ /* 0x001fe200000114cc */
        /* <DEDUP_REMOVED lines=44> */
[----:B------:R-:W-:Y:S01]  /*12f0*/  IMAD.U32 R16, R5, 0x40, R16 ;  /* 0x0000004005107824 */ /* 0x000fe200078e0010 */
[----:B------:R-:W-:-:S02]  /*1300*/  SHF.R.S32.HI R215, RZ, 0x1f, R177 ;  /* 0x0000001fffd77819 */ /* 0x000fc400000114b1 */
[----:B------:R-:W-:Y:S01]  /*1310*/  SHF.R.S32.HI R214, RZ, 0x1f, R176 ;  /* 0x0000001fffd67819 */ /* 0x000fe200000114b0 */
[----:B------:R-:W-:Y:S01]  /*1320*/  IMAD.WIDE R16, R16, 0x2, R14 ;  /* 0x0000000210107825 */ /* 0x000fe200078e020e */
[----:B------:R-:W-:Y:S02]  /*1330*/  SHF.R.S32.HI R213, RZ, 0x1f, R159 ;  /* 0x0000001fffd57819 */ /* 0x000fe4000001149f */
[----:B------:R-:W-:-:S07]  /*1340*/  SHF.R.S32.HI R212, RZ, 0x1f, R158 ;  /* 0x0000001fffd47819 */ /* 0x000fce000001149e */
.L_x_6418:
[----:B------:R-:W-:Y:S01]  /*1350*/  ULDC.64 UR8, c[0x0][0xb20] ;  /* 0x0002c80000087ab9 */ /* 0x000fe20000000a00 */
[----:B------:R-:W-:Y:S02]  /*1360*/  ULOP3.LUT UR61, UR7, 0xff0000, URZ, 0xc0, !UPT ;  /* 0x00ff0000073d7892 */ /* 0x000fe4000f8ec03f */
[----:B------:R-:W-:Y:S01]  /*1370*/  UISETP.NE.U32.AND UP0, UPT, UR8, URZ, UPT ;  /* 0x0000003f0800728c */ /* 0x000fe2000bf05070 */
[----:B------:R-:W-:-:S03]  /*1380*/  ULDC UR48, c[0x0][0x2f0] ;  /* 0x0000bc0000307ab9 */ /* 0x000fc60000000800 */
        /* <DEDUP_REMOVED lines=9> */
[----:B0-23--:R-:W-:Y:S02]  /*1420*/  IMAD.U32 R4, RZ, RZ, UR8 ;  /* 0x00000008ff047e24 */ /* 0x00dfe4000f8e00ff */
[----:B----4-:R-:W-:Y:S01]  /*1430*/  IMAD.U32 R5, RZ, RZ, UR9 ;  /* 0x00000009ff057e24 */ /* 0x010fe2000f8e00ff */
[----:B------:R-:W-:-:S03]  /*1440*/  @UP1 UIMAD.WIDE UR8, UR6, 0x4, UR10 ;  /* 0x00000004060818a5 */ /* 0x000fc6000f8e020a */
[----:B------:R-:W-:Y:S01]  /*1450*/  ULDC.64 UR10, c[0x0][0xb18] ;  /* 0x0002c600000a7ab9 */ /* 0x000fe20000000a00 */
[----:B------:R-:W2:Y:S02]  /*1460*/  @P0 LDG.E R4, desc[UR36][R4.64] ;  /* 0x0000002404040981 */ /* 0x000ea4000c1e1900 */
[----:B-1----:R-:W-:Y:S02]  /*1470*/  IMAD.U32 R6, RZ, RZ, UR8 ;  /* 0x00000008ff067e24 */ /* 0x002fe4000f8e00ff */
[----:B------:R-:W-:Y:S01]  /*1480*/  IMAD.U32 R7, RZ, RZ, UR9 ;  /* 0x00000009ff077e24 */ /* 0x000fe2000f8e00ff */
[----:B------:R-:W-:-:S04]  /*1490*/  ULDC.64 UR8, c[0x0][0x418] ;  /* 0x0001060000087ab9 */ /* 0x000fc80000000a00 */
[----:B------:R-:W3:Y:S01]  /*14a0*/  @P2 LDG.E R6, desc[UR36][R6.64] ;  /* 0x0000002406062981 */ /* 0x000ee2000c1e1900 */
[----:B------:R-:W-:Y:S01]  /*14b0*/  UISETP.NE.U32.AND UP0, UPT, UR8, URZ, UPT ;  /* 0x0000003f0800728c */ /* 0x000fe2000bf05070 */
[----:B------:R-:W-:Y:S01]  /*14c0*/  ISETP.NE.U32.AND P1, PT, RZ, UR10, PT ;  /* 0x0000000aff007c0c */ /* 0x000fe2000bf25070 */
[----:B------:R-:W-:Y:S02]  /*14d0*/  ULOP3.LUT UR8, UR7, 0xff000000, URZ, 0xc0, !UPT ;  /* 0xff00000007087892 */ /* 0x000fe4000f8ec03f */
[----:B------:R-:W-:Y:S01]  /*14e0*/  IMAD.U32 R211, RZ, RZ, UR7 ;  /* 0x00000007ffd37e24 */ /* 0x000fe2000f8e00ff */
[----:B------:R-:W-:Y:S01]  /*14f0*/  UISETP.NE.AND.EX UP0, UPT, UR9, URZ, UPT, UP0 ;  /* 0x0000003f0900728c */ /* 0x000fe2000bf05300 */
[----:B------:R-:W-:Y:S01]  /*1500*/  ISETP.NE.AND.EX P1, PT, RZ, UR11, PT, P1 ;  /* 0x0000000bff007c0c */ /* 0x000fe2000bf25310 */
[----:B------:R-:W-:Y:S01]  /*1510*/  USHF.R.U32.HI UR8, URZ, 0x8, UR8 ;  /* 0x000000083f087899 */ /* 0x000fe20008011608 */
[----:B------:R-:W-:Y:S01]  /*1520*/  ULDC UR9, c[0x0][0x424] ;  /* 0x0001090000097ab9 */ /* 0x000fe20000000800 */
[----:B------:R-:W-:Y:S01]  /*1530*/  UMOV UR4, URZ ;  /* 0x0000003f00047c82 */ /* 0x000fe20008000000 */
[----:B------:R-:W-:-:S02]  /*1540*/  USEL UR9, UR9, 0x1, UP0 ;  /* 0x0000000109097887 */ /* 0x000fc40008000000 */
[----:B------:R-:W-:Y:S02]  /*1550*/  ULEA.HI UR61, UR61, UR8, URZ, 0x10 ;  /* 0x000000083d3d7291 */ /* 0x000fe4000f8f803f */
        /* <DEDUP_REMOVED lines=18> */
.L_x_6271:
[----:B------:R-:W-:Y:S01]  /*1680*/  UMOV UR59, UR5 ;  /* 0x00000005003b7c82 */ /* 0x000fe20008000000 */
        /* <DEDUP_REMOVED lines=9> */
.L_x_6272:
        /* <DEDUP_REMOVED lines=13> */
.L_x_6273:
[----:B------:R-:W0:Y:S01]  /*17f0*/  LDC R0, c[0x0][0xa80] ;  /* 0x0002a000ff007b82 */ /* 0x000e220000000800 */
[----:B------:R-:W-:Y:S01]  /*1800*/  UISETP.NE.AND UP0, UPT, UR58, 0x1, UPT ;  /* 0x000000013a00788c */ /* 0x000fe2000bf05270 */
[----:B------:R1:W-:Y:S01]  /*1810*/  STL.128 [R1+0x1e0], RZ ;  /* 0x0001e0ff01007387 */ /* 0x0003e20000100c00 */
[C---:B------:R-:W-:Y:S01]  /*1820*/  IADD3 R36, P0, R2.reuse, 0x1e0, RZ ;  /* 0x000001e002247810 */ /* 0x040fe20007f1e0ff */
[----:B------:R-:W-:Y:S01]  /*1830*/  UIADD3 UR48, -UR4, UR48, URZ ;  /* 0x0000003004307290 */ /* 0x000fe2000fffe13f */
[----:B------:R-:W-:Y:S01]  /*1840*/  IADD3 R34, P1, R2, 0x210, RZ ;  /* 0x0000021002227810 */ /* 0x000fe20007f3e0ff */
[----:B------:R1:W-:Y:S01]  /*1850*/  STL.128 [R1+0x1f0], RZ ;  /* 0x0001f0ff01007387 */ /* 0x0003e20000100c00 */
[----:B------:R-:W-:Y:S01]  /*1860*/  PLOP3.LUT P2, PT, PT, PT, UP0, 0x80, 0x0 ;  /* 0x000000000000781c */ /* 0x000fe20003f4f008 */
[--C-:B------:R-:W-:Y:S02]  /*1870*/  IMAD.X R37, RZ, RZ, R18.reuse, P0 ;  /* 0x000000ffff257224 */ /* 0x100fe400000e0612 */
[----:B------:R1:W-:Y:S01]  /*1880*/  STL.128 [R1+0x210], RZ ;  /* 0x000210ff01007387 */ /* 0x0003e20000100c00 */
[----:B------:R-:W-:-:S03]  /*1890*/  IMAD.X R35, RZ, RZ, R18, P1 ;  /* 0x000000ffff237224 */ /* 0x000fc600008e0612 */
[----:B------:R1:W-:Y:S04]  /*18a0*/  STL.128 [R1+0x220], RZ ;  /* 0x000220ff01007387 */ /* 0x0003e80000100c00 */
[----:B------:R1:W-:Y:S04]  /*18b0*/  STL.128 [R1+0x230], RZ ;  /* 0x000230ff01007387 */ /* 0x0003e80000100c00 */
[----:B------:R1:W-:Y:S04]  /*18c0*/  STL.128 [R1+0x240], RZ ;  /* 0x000240ff01007387 */ /* 0x0003e80000100c00 */
[----:B0-----:R1:W-:Y:S04]  /*18d0*/  STL [R1+0x200], R0 ;  /* 0x0002000001007387 */ /* 0x0013e80000100800 */
[----:B------:R1:W-:Y:S04]  /*18e0*/  STL.128 [R1+0x250], RZ ;  /* 0x000250ff01007387 */ /* 0x0003e80000100c00 */
        /* <DEDUP_REMOVED lines=26> */
[----:B------:R1:W-:Y:S01]  /*1a90*/  STL.128 [R1+0x400], RZ ;  /* 0x000400ff01007387 */ /* 0x0003e20000100c00 */
[----:B------:R-:W-:Y:S05]  /*1aa0*/  @!P2 BRA `(.L_x_6274) ;  /* 0x0000008000c0a947 */ /* 0x000fea0003800000 */
[----:B------:R-:W-:Y:S01]  /*1ab0*/  ULDC UR4, c[0x0][0x448] ;  /* 0x0001120000047ab9 */ /* 0x000fe20000000800 */
[----:B------:R-:W-:Y:S02]  /*1ac0*/  USHF.L.U32 UR8, UR5, 0x6, URZ ;  /* 0x0000000605087899 */ /* 0x000fe4000800063f */
[----:B------:R-:W-:Y:S02]  /*1ad0*/  UISETP.NE.AND UP0, UPT, UR4, 0x1, UPT ;  /* 0x000000010400788c */ /* 0x000fe4000bf05270 */
[----:B------:R-:W-:Y:S01]  /*1ae0*/  UIADD3 UR9, UR8, 0x3f, URZ ;  /* 0x0000003f08097890 */ /* 0x000fe2000fffe03f */
[----:B------:R-:W-:Y:S01]  /*1af0*/  ULDC.64 UR4, c[0x0][0xad8] ;  /* 0x0002b60000047ab9 */ /* 0x000fe20000000a00 */
[----:B------:R-:W-:Y:S02]  /*1b00*/  UIADD3 UR10, UR48, 0x1, -UR47 ;  /* 0x00000001300a7890 */ /* 0x000fe4000fffe82f */
[----:B------:R-:W-:-:S05]  /*1b10*/  UISETP.GE.AND UP1, UPT, UR5, 0x1, UPT ;  /* 0x000000010500788c */ /* 0x000fca000bf26270 */
[----:B------:R-:W-:Y:S01]  /*1b20*/  @UP0 UIADD3 UR6, UR8, 0x3f, URZ ;  /* 0x0000003f08060890 */ /* 0x000fe2000fffe03f */
[----:B------:R-:W-:Y:S01]  /*1b30*/  @UP0 ULDC UR7, c[0x0][0x44c] ;  /* 0x0001130000070ab9 */ /* 0x000fe20000000800 */
[----:B------:R-:W-:Y:S02]  /*1b40*/  PLOP3.LUT P1, PT, PT, PT, UP1, 0x80, 0x0 ;  /* 0x000000000000781c */ /* 0x000fe40003f2f018 */
        /* <DEDUP_REMOVED lines=16> */
.L_x_6276:
[----:B------:R-:W-:-:S11]  /*1c50*/  UISETP.NE.AND UP1, UPT, UR5, 0x1, UPT ;  /* 0x000000010500788c */ /* 0x000fd6000bf25270 */
[----:B------:R-:W-:Y:S02]  /*1c60*/  @UP1 ULDC.64 UR10, c[0x0][0xae0] ;  /* 0x0002b800000a1ab9 */ /* 0x000fe40000000a00 */
[----:B------:R-:W-:-:S04]  /*1c70*/  UIMAD.WIDE.U32 UR6, UR9, UR10, URZ ;  /* 0x0000000a090672a5 */ /* 0x000fc8000f8e003f */
[----:B------:R-:W-:-:S12]  /*1c80*/  @UP1 USHF.R.U32.HI UR9, URZ, UR11, UR7 ;  /* 0x0000000b3f091299 */ /* 0x000fd80008011607 */
.L_x_6277:
[----:B------:R-:W-:-:S04]  /*1c90*/  UIMAD UR9, UR9, UR5, UR5 ;  /* 0x00000005090972a4 */ /* 0x000fc8000f8e0205 */
[----:B------:R-:W-:-:S04]  /*1ca0*/  UISETP.LT.AND UP1, UPT, UR4, UR9, UPT ;  /* 0x000000090400728c */ /* 0x000fc8000bf21270 */
[----:B------:R-:W-:-:S12]  /*1cb0*/  USEL UR4, UR4, UR9, UP1 ;  /* 0x0000000904047287 */ /* 0x000fd80008800000 */
.L_x_6275:
[----:B------:R-:W-:Y:S02]  /*1cc0*/  UIADD3 UR9, UR48, 0x3f, URZ ;  /* 0x0000003f30097890 */ /* 0x000fe4000fffe03f */
[----:B------:R-:W-:Y:S02]  /*1cd0*/  UIADD3 UR10, UR4, 0x3f, URZ ;  /* 0x0000003f040a7890 */ /* 0x000fe4000fffe03f */
[----:B------:R-:W-:Y:S02]  /*1ce0*/  USHF.R.S32.HI UR4, URZ, 0x1f, UR9 ;  /* 0x0000001f3f047899 */ /* 0x000fe40008011409 */
[----:B------:R-:W-:Y:S01]  /*1cf0*/  USHF.R.S32.HI UR11, URZ, 0x1f, UR10 ;  /* 0x0000001f3f0b7899 */ /* 0x000fe2000801140a */
[----:B------:R-:W-:Y:S01]  /*1d00*/  @UP0 ULDC UR6, c[0x0][0x44c] ;  /* 0x0001130000060ab9 */ /* 0x000fe20000000800 */
[----:B------:R-:W-:Y:S02]  /*1d10*/  ULEA.HI UR4, UR4, UR9, URZ, 0x6 ;  /* 0x0000000904047291 */ /* 0x000fe4000f8f303f */
[----:B------:R-:W-:-:S02]  /*1d20*/  ULEA.HI UR11, UR11, UR10, URZ, 0x6 ;  /* 0x0000000a0b0b7291 */ /* 0x000fc4000f8f303f */
[----:B------:R-:W-:Y:S01]  /*1d30*/  UIMAD.WIDE.U32 UR6, UR8, UR6, URZ ;  /* 0x00000006080672a5 */ /* 0x000fe2000f8e003f */
[----:B------:R-:W-:Y:S01]  /*1d40*/  @UP0 ULDC UR9, c[0x0][0x450] ;  /* 0x0001140000090ab9 */ /* 0x000fe20000000800 */
[----:B------:R-:W-:Y:S02]  /*1d50*/  USHF.R.S32.HI UR4, URZ, 0x6, UR4 ;  /* 0x000000063f047899 */ /* 0x000fe40008011404 */
[----:B------:R-:W-:Y:S02]  /*1d60*/  USHF.R.S32.HI UR11, URZ, 0x6, UR11 ;  /* 0x000000063f0b7899 */ /* 0x000fe4000801140b */
[----:B------:R-:W-:Y:S02]  /*1d70*/  @UP0 USHF.R.U32.HI UR8, URZ, UR9, UR7 ;  /* 0x000000093f080299 */ /* 0x000fe40008011607 */
[----:B------:R-:W-:Y:S02]  /*1d80*/  UISETP.LT.AND UP0, UPT, UR4, UR11, UPT ;  /* 0x0000000b0400728c */ /* 0x000fe4000bf01270 */
[----:B------:R-:W-:Y:S01]  /*1d90*/  UIADD3 UR8, UR8, UR48, -UR47 ;  /* 0x0000003008087290 */ /* 0x000fe2000fffe82f */
[----:B------:R-:W-:Y:S01]  /*1da0*/  ULDC UR6, c[0x0][0xad4] ;  /* 0x0002b50000067ab9 */ /* 0x000fe20000000800 */
[----:B------:R-:W-:-:S02]  /*1db0*/  USEL UR11, UR4, UR11, UP0 ;  /* 0x0000000b040b7287 */ /* 0x000fc40008000000 */
        /* <DEDUP_REMOVED lines=12> */
.L_x_6279:
[----:B------:R-:W-:-:S11]  /*1e80*/  UISETP.NE.AND UP0, UPT, UR5, 0x1, UPT ;  /* 0x000000010500788c */ /* 0x000fd6000bf05270 */
[----:B------:R-:W-:Y:S02]  /*1e90*/  @UP0 ULDC.64 UR12, c[0x0][0xae0] ;  /* 0x0002b800000c0ab9 */ /* 0x000fe40000000a00 */
[----:B------:R-:W-:-:S04]  /*1ea0*/  UIMAD.WIDE.U32 UR6, UR8, UR12, URZ ;  /* 0x0000000c080672a5 */ /* 0x000fc8000f8e003f */
[----:B------:R-:W-:-:S12]  /*1eb0*/  @UP0 USHF.R.U32.HI UR8, URZ, UR13, UR7 ;  /* 0x0000000d3f080299 */ /* 0x000fd80008011607 */
.L_x_6280:
[----:B------:R-:W-:-:S04]  /*1ec0*/  UIMAD UR5, UR8, UR5, URZ ;  /* 0x00000005080572a4 */ /* 0x000fc8000f8e023f */
[----:B------:R-:W-:-:S04]  /*1ed0*/  UISETP.LT.AND UP0, UPT, UR4, UR5, UPT ;  /* 0x000000050400728c */ /* 0x000fc8000bf01270 */
[----:B------:R-:W-:-:S12]  /*1ee0*/  USEL UR4, UR4, UR5, !UP0 ;  /* 0x0000000504047287 */ /* 0x000fd8000c000000 */
.L_x_6278:
        /* <DEDUP_REMOVED lines=15> */
[-C--:B-1----:R-:W-:Y:S01]  /*1fe0*/  IABS R0, R4.reuse ;  /* 0x0000000400007213 */ /* 0x082fe20000000000 */
        /* <DEDUP_REMOVED lines=31> */
.L_x_6281:
[----:B------:R-:W-:Y:S01]  /*21e0*/  UIMAD UR20, UR20, UR4, UR9 ;  /* 0x00000004141472a4 */ /* 0x000fe2000f8e0209 */
[----:B-1----:R-:W-:Y:S02]  /*21f0*/  IMAD.U32 R0, RZ, RZ, UR11 ;  /* 0x0000000bff007e24 */ /* 0x002fe4000f8e00ff */
[----:B------:R-:W-:-:S05]  /*2200*/  IMAD.U32 R3, RZ, RZ, UR4 ;  /* 0x00000004ff037e24 */ /* 0x000fca000f8e00ff */
[----:B------:R-:W-:-:S04]  /*2210*/  VIADDMNMX R0, R3, UR20, R0, PT ;  /* 0x0000001403007c46 */ /* 0x000fc8000b800100 */
[----:B------:R-:W-:Y:S02]  /*2220*/  R2UR UR22, R0 ;  /* 0x00000000001672ca */ /* 0x000fe400000e0000 */
[----:B------:R-:W-:-:S11]  /*2230*/  PRMT R0, RZ, 0x7610, R0 ;  /* 0x00007610ff007816 */ /* 0x000fd60000000000 */
[----:B------:R-:W-:-:S06]  /*2240*/  UISETP.GT.AND UP0, UPT, UR22, UR20, UPT ;  /* 0x000000141600728c */ /* 0x000fcc000bf04270 */
[----:B------:R-:W-:-:S13]  /*2250*/  PLOP3.LUT P0, PT, PT, PT, UP0, 0x80, 0x0 ;  /* 0x000000000000781c */ /* 0x000fda0003f0f008 */
        /* <DEDUP_REMOVED lines=108> */
[----:B------:R-:W0:Y:S04]  /*2920*/  SHFL.IDX PT, R3, R208, RZ, 0x1f ;  /* 0x00001fffd0037589 */ /* 0x000e2800000e0000 */
[----:B--2---:R1:W-:Y:S04]  /*2930*/  STL [R1+0x210], R0 ;  /* 0x0002100001007387 */ /* 0x0043e80000100800 */
[----:B---3--:R-:W-:Y:S04]  /*2940*/  STL [R1+0x214], R8 ;  /* 0x0002140801007387 */ /* 0x008fe80000100800 */
[----:B----4-:R2:W-:Y:S04]  /*2950*/  STL [R1+0x220], R6 ;  /* 0x0002200601007387 */ /* 0x0105e80000100800 */
[----:B------:R-:W3:Y:S04]  /*2960*/  LDL R162, [R1+0x2cc] ;  /* 0x0002cc0001a27983 */ /* 0x000ee80000100800 */
[----:B------:R-:W4:Y:S01]  /*2970*/  LDL R164, [R1+0x2d4] ;  /* 0x0002d40001a47983 */ /* 0x000f220000100800 */
[----:B0-----:R-:W-:-:S03]  /*2980*/  R2UR UR4, R3 ;  /* 0x00000000030472ca */ /* 0x001fc600000e0000 */
        /* <DEDUP_REMOVED lines=14> */
[----:B-1----:R-:W4:Y:S04]  /*2a70*/  LDL R0, [R1+0x3f8] ;  /* 0x0003f80001007983 */ /* 0x002f280000100800 */
[----:B------:R-:W4:Y:S04]  /*2a80*/  LDL R3, [R1+0x3fc] ;  /* 0x0003fc0001037983 */ /* 0x000f280000100800 */
[----:B--2---:R-:W2:Y:S04]  /*2a90*/  LDL R6, [R1+0x400] ;  /* 0x0004000001067983 */ /* 0x004ea80000100800 */
[----:B------:R-:W2:Y:S04]  /*2aa0*/  LDL R7, [R1+0x404] ;  /* 0x0004040001077983 */ /* 0x000ea80000100800 */
[----:B------:R-:W2:Y:S04]  /*2ab0*/  LDL R8, [R1+0x408] ;  /* 0x0004080001087983 */ /* 0x000ea80000100800 */
[----:B------:R-:W2:Y:S01]  /*2ac0*/  LDL R9, [R1+0x40c] ;  /* 0x00040c0001097983 */ /* 0x000ea20000100800 */
[----:B------:R-:W-:-:S04]  /*2ad0*/  ULEA.HI UR5, UR4, UR4, URZ, 0x1 ;  /* 0x0000000404057291 */ /* 0x000fc8000f8f083f */
[----:B------:R-:W-:-:S04]  /*2ae0*/  ULOP3.LUT UR5, UR5, 0x1fffe, URZ, 0xc0, !UPT ;  /* 0x0001fffe05057892 */ /* 0x000fc8000f8ec03f */
[----:B------:R-:W-:-:S04]  /*2af0*/  UIADD3 UR5, UR4, -UR5, URZ ;  /* 0x8000000504057290 */ /* 0x000fc8000fffe03f */
[----:B------:R-:W-:-:S04]  /*2b00*/  ULEA UR5, UR5, UR44, 0xf ;  /* 0x0000002c05057291 */ /* 0x000fc8000f8e783f */
[----:B------:R-:W-:-:S04]  /*2b10*/  UIADD3 UR5, UR5, 0x400, URZ ;  /* 0x0000040005057890 */ /* 0x000fc8000fffe03f */
[----:B------:R-:W-:-:S04]  /*2b20*/  USHF.R.U32.HI UR5, URZ, 0x4, UR5 ;  /* 0x000000043f057899 */ /* 0x000fc80008011605 */
[----:B------:R-:W-:Y:S02]  /*2b30*/  ULOP3.LUT UR5, UR5, 0x3fff, URZ, 0xc0, !UPT ;  /* 0x00003fff05057892 */ /* 0x000fe4000f8ec03f */
[----:B------:R-:W-:Y:S02]  /*2b40*/  UIADD3 UR4, UR44, 0x36400, URZ ;  /* 0x000364002c047890 */ /* 0x000fe4000fffe03f */
[----:B------:R-:W-:Y:S01]  /*2b50*/  ULOP3.LUT UR23, UR5, 0x2000000, URZ, 0xfc, !UPT ;  /* 0x0200000005177892 */ /* 0x000fe2000f8efc3f */
[----:B------:R0:W-:Y:S01]  /*2b60*/  STL [R1+0x2f4], R5 ;  /* 0x0002f40501007387 */ /* 0x0001e20000100800 */
[----:B------:R-:W-:-:S04]  /*2b70*/  USHF.R.U32.HI UR4, URZ, 0x4, UR4 ;  /* 0x000000043f047899 */ /* 0x000fc80008011604 */
[----:B------:R-:W-:Y:S01]  /*2b80*/  LEA R4, R4, UR23, 0xc ;  /* 0x0000001704047c11 */ /* 0x000fe2000f8e60ff */
[----:B0-----:R-:W-:Y:S01]  /*2b90*/  IMAD.MOV.U32 R5, RZ, RZ, 0x40000040 ;  /* 0x40000040ff057424 */ /* 0x001fe200078e00ff */
[----:B------:R0:W-:Y:S02]  /*2ba0*/  STL [R1+0x230], R30 ;  /* 0x0002301e01007387 */ /* 0x0001e40000100800 */
[C---:B------:R-:W-:Y:S01]  /*2bb0*/  R2UR UR14, R4.reuse ;  /* 0x00000000040e72ca */ /* 0x040fe200000e0000 */
[----:B------:R-:W-:Y:S01]  /*2bc0*/  ULOP3.LUT UR4, UR4, 0x3fff, URZ, 0xc0, !UPT ;  /* 0x00003fff04047892 */ /* 0x000fe2000f8ec03f */
[----:B------:R1:W-:Y:S01]  /*2bd0*/  STL [R1+0x31c], R31 ;  /* 0x00031c1f01007387 */ /* 0x0003e20000100800 */
[----:B------:R-:W-:Y:S02]  /*2be0*/  R2UR UR15, R5 ;  /* 0x00000000050f72ca */ /* 0x000fe400000e0000 */
[----:B------:R-:W-:Y:S01]  /*2bf0*/  ULOP3.LUT UR12, UR4, 0x10000, URZ, 0xfc, !UPT ;  /* 0x00010000040c7892 */ /* 0x000fe2000f8efc3f */
[----:B0-----:R-:W-:-:S02]  /*2c00*/  VIADD R30, R4, 0x80 ;  /* 0x00000080041e7836 */ /* 0x001fc40000000000 */
[----:B-1----:R-:W-:Y:S01]  /*2c10*/  IMAD.MOV.U32 R31, RZ, RZ, 0x40000040 ;  /* 0x40000040ff1f7424 */ /* 0x002fe200078e00ff */
[----:B------:R-:W-:Y:S02]  /*2c20*/  STL [R1+0x218], R84 ;  /* 0x0002185401007387 */ /* 0x000fe40000100800 */
[----:B------:R-:W-:Y:S02]  /*2c30*/  R2UR UR18, R30 ;  /* 0x000000001e1272ca */ /* 0x000fe400000e0000 */
[----:B------:R-:W-:Y:S01]  /*2c40*/  STL [R1+0x21c], R86 ;  /* 0x00021c5601007387 */ /* 0x000fe20000100800 */
[----:B------:R-:W-:-:S03]  /*2c50*/  R2UR UR19, R31 ;  /* 0x000000001f1372ca */ /* 0x000fc600000e0000 */
        /* <DEDUP_REMOVED lines=99> */
[----:B------:R-:W-:Y:S01]  /*3290*/  UMOV UR13, 0x40000040 ;  /* 0x40000040000d7882 */ /* 0x000fe20000000000 */
[----:B0-----:R-:W-:-:S06]  /*32a0*/  WARPGROUP.ARRIVE ;  /* 0x00000000000079c5 */ /* 0x001fcc0000000000 */
[----:B------:R-:W-:Y:S01]  /*32b0*/  HGMMA.64x256x16.F32.BF16 R24, gdesc[UR12].tnspB, RZ, !UPT, gsb0 ;  /* 0x43e000000c1879f0 */ /* 0x000fe2000c0018ff */
[----:B------:R-:W-:Y:S01]  /*32c0*/  UIADD3 UR16, UR12, 0x2, URZ ;  /* 0x000000020c107890 */ /* 0x000fe2000fffe03f */
        /* <DEDUP_REMOVED lines=18> */
[----:B--2---:R0:W-:Y:S04]  /*33f0*/  STL [R1+0x400], R6 ;  /* 0x0004000601007387 */ /* 0x0041e80000100800 */
[----:B------:R1:W-:Y:S04]  /*3400*/  STL [R1+0x404], R7 ;  /* 0x0004040701007387 */ /* 0x0003e80000100800 */
[----:B------:R-:W-:Y:S04]  /*3410*/  STL [R1+0x408], R8 ;  /* 0x0004080801007387 */ /* 0x000fe80000100800 */
[----:B------:R-:W-:Y:S01]  /*3420*/  STL [R1+0x40c], R9 ;  /* 0x00040c0901007387 */ /* 0x000fe20000100800 */
[----:B------:R-:W-:Y:S01]  /*3430*/  UMOV UR17, 0x40000040 ;  /* 0x4000004000117882 */ /* 0x000fe20000000000 */
[----:B0-----:R-:W-:-:S02]  /*3440*/  VIADD R6, R4, 0x100 ;  /* 0x0000010004067836 */ /* 0x001fc40000000000 */
[----:B-1----:R-:W-:Y:S01]  /*3450*/  IMAD.MOV.U32 R7, RZ, RZ, 0x40000040 ;  /* 0x40000040ff077424 */ /* 0x002fe200078e00ff */
[----:B------:R-:W-:Y:S01]  /*3460*/  UIADD3 UR4, UR12, 0x4, URZ ;  /* 0x000000040c047890 */ /* 0x000fe2000fffe03f */
[----:B------:R-:W-:Y:S01]  /*3470*/  UMOV UR5, 0x40000040 ;  /* 0x4000004000057882 */ /* 0x000fe20000000000 */
        /* <DEDUP_REMOVED lines=33> */
[----:B------:R-:W-:Y:S01]  /*3690*/  IMAD.MOV.U32 R5, RZ, RZ, 0x40000040 ;  /* 0x40000040ff057424 */ /* 0x000fe200078e00ff */
[----:B------:R-:W-:Y:S01]  /*36a0*/  UIADD3 UR8, UR12, 0x6, URZ ;  /* 0x000000060c087890 */ /* 0x000fe2000fffe03f */
[----:B------:R-:W-:Y:S01]  /*36b0*/  UMOV UR9, 0x40000040 ;  /* 0x4000004000097882 */ /* 0x000fe20000000000 */
[----:B------:R1:W5:Y:S01]  /*36c0*/  LDL R3, [R1+0x1c8] ;  /* 0x0001c80001037983 */ /* 0x0003620000100800 */
[----:B0-----:R-:W-:-:S06]  /*36d0*/  WARPGROUP.ARRIVE ;  /* 0x00000000000079c5 */ /* 0x001fcc0000000000 */
[----:B------:R-:W-:Y:S01]  /*36e0*/  HGMMA.64x256x16.F32.BF16 R24, gdesc[UR16].tnspB, R24, gsb0 ;  /* 0x43e00000101879f0 */ /* 0x000fe20008001818 */
[----:B------:R-:W-:Y:S02]  /*36f0*/  R2UR UR6, R6 ;  /* 0x00000000060672ca */ /* 0x000fe400000e0000 */
[----:B------:R-:W-:Y:S01]  /*3700*/  R2UR UR7, R7 ;  /* 0x00000000070772ca */ /* 0x000fe200000e0000 */
[----:B------:R-:W-:Y:S01]  /*3710*/  VIADD R4, R4, 0x180 ;  /* 0x0000018004047836 */ /* 0x000fe20000000000 */
[----:B------:R-:W-:-:S04]  /*3720*/  R2UR UR11, R5 ;  /* 0x00000000050b72ca */ /* 0x000fc800000e0000 */
        /* <DEDUP_REMOVED lines=107> */
[----:B--2---:R-:W2:Y:S04]  /*3de0*/  LDL R76, [R1+0x21c] ;  /* 0x00021c00014c7983 */ /* 0x004ea80000100800 */
[----:B------:R-:W2:Y:S04]  /*3df0*/  LDL R4, [R1+0x220] ;  /* 0x0002200001047983 */ /* 0x000ea80000100800 */
[----:B------:R-:W2:Y:S04]  /*3e00*/  LDL R78, [R1+0x224] ;  /* 0x00022400014e7983 */ /* 0x000ea80000100800 */
[----:B---3--:R-:W3:Y:S04]  /*3e10*/  LDL R80, [R1+0x228] ;  /* 0x0002280001507983 */ /* 0x008ee80000100800 */
[----:B------:R-:W3:Y:S04]  /*3e20*/  LDL R82, [R1+0x22c] ;  /* 0x00022c0001527983 */ /* 0x000ee80000100800 */
[----:B------:R-:W3:Y:S04]  /*3e30*/  LDL R6, [R1+0x230] ;  /* 0x0002300001067983 */ /* 0x000ee80000100800 */
[----:B----4-:R-:W4:Y:S04]  /*3e40*/  LDL R84, [R1+0x234] ;  /* 0x0002340001547983 */ /* 0x010f280000100800 */
[----:B------:R-:W4:Y:S04]  /*3e50*/  LDL R86, [R1+0x238] ;  /* 0x0002380001567983 */ /* 0x000f280000100800 */
[----:B-1----:R-:W4:Y:S04]  /*3e60*/  LDL R88, [R1+0x23c] ;  /* 0x00023c0001587983 */ /* 0x002f280000100800 */
        /* <DEDUP_REMOVED lines=244> */
[----:B------:R-:W-:Y:S06]  /*4db0*/  BAR.ARV 0xf, 0x100 ;  /* 0x03c4000000007b1d */ /* 0x000fec0000002000 */
[----:B------:R-:W-:-:S13]  /*4dc0*/  ISETP.NE.AND P0, PT, RZ, UR58, PT ;  /* 0x0000003aff007c0c */ /* 0x000fda000bf05270 */
[----:B0-----:R-:W-:Y:S05]  /*4dd0*/  @P0 BRA `(.L_x_6283) ;  /* 0x0000000000040947 */ /* 0x001fea0003800000 */
[----:B------:R-:W-:Y:S01]  /*4de0*/  BPT.TRAP 0x1 ;  /* 0x000000040000795c */ /* 0x000fe20000300000 */
.L_x_6283:
[----:B------:R-:W-:Y:S01]  /*4df0*/  UIADD3 UR6, UR22, -0x2, URZ ;  /* 0xfffffffe16067890 */ /* 0x000fe2000fffe03f */
[----:B-----5:R-:W-:Y:S01]  /*4e00*/  LEA R3, R3, UR44, 0x3 ;  /* 0x0000002c03037c11 */ /* 0x020fe2000f8e18ff */
[----:B------:R-:W-:Y:S02]  /*4e10*/  IMAD.U32 R0, RZ, RZ, UR21 ;  /* 0x00000015ff007e24 */ /* 0x000fe4000f8e00ff */
[----:B------:R-:W-:Y:S02]  /*4e20*/  UISETP.GE.AND UP0, UPT, UR6, UR20, UPT ;  /* 0x000000140600728c */ /* 0x000fe4000bf06270 */
[----:B------:R-:W-:-:S04]  /*4e30*/  VIADD R3, R3, 0x38860 ;  /* 0x0003886003037836 */ /* 0x000fc80000000000 */
[----:B------:R-:W-:Y:S02]  /*4e40*/  PLOP3.LUT P0, PT, PT, PT, UP0, 0x80, 0x0 ;  /* 0x000000000000781c */ /* 0x000fe40003f0f008 */
[----:B------:R-:W-:-:S04]  /*4e50*/  PRMT R3, R0, 0x654, R3 ;  /* 0x0000065400037816 */ /* 0x000fc80000000003 */
[----:B------:R0:W-:Y:S07]  /*4e60*/  SYNCS.ARRIVE.TRANS64.RED.A1T0 RZ, [R3+URZ], RZ ;  /* 0x000000ff03ff79a7 */ /* 0x0001ee000810043f */
[----:B------:R-:W-:Y:S05]  /*4e70*/  @!P0 BRA `(.L_x_6284) ;  /* 0x0000003c00708947 */ /* 0x000fea0003800000 */
[----:B------:R-:W-:-:S05]  /*4e80*/  UMOV UR22, UR6 ;  /* 0x0000000600167c82 */ /* 0x000fca0008000000 */
.L_x_6286:
        /* <DEDUP_REMOVED lines=60> */
[----:B-1----:R-:W4:Y:S04]  /*5250*/  LDL.64 R4, [R1+0x3c8] ;  /* 0x0003c80001047983 */ /* 0x002f280000100a00 */
[----:B------:R-:W4:Y:S04]  /*5260*/  LDL.64 R12, [R1+0x3d8] ;  /* 0x0003d800010c7983 */ /* 0x000f280000100a00 */
[----:B------:R-:W4:Y:S04]  /*5270*/  LDL.64 R10, [R1+0x3e8] ;  /* 0x0003e800010a7983 */ /* 0x000f280000100a00 */
[----:B------:R-:W4:Y:S04]  /*5280*/  LDL.64 R8, [R1+0x3f8] ;  /* 0x0003f80001087983 */ /* 0x000f280000100a00 */
[----:B------:R-:W4:Y:S01]  /*5290*/  LDL.64 R6, [R1+0x408] ;  /* 0x0004080001067983 */ /* 0x000f220000100a00 */
[----:B--2---:R-:W-:-:S05]  /*52a0*/  IMAD R138, R0, 0x40, R22 ;  /* 0x00000040008a7824 */ /* 0x004fca00078e0216 */
[----:B------:R-:W-:Y:S01]  /*52b0*/  LEA R138, R138, UR44, 0x2 ;  /* 0x0000002c8a8a7c11 */ /* 0x000fe2000f8e10ff */
[----:B------:R-:W-:Y:S06]  /*52c0*/  BAR.SYNC.DEFER_BLOCKING 0xe, 0x100 ;  /* 0x0384000000007b1d */ /* 0x000fec0000010000 */
[----:B0-----:R-:W3:Y:S04]  /*52d0*/  LDS R3, [R138+0x38400] ;  /* 0x038400008a037984 */ /* 0x001ee80000000800 */
[----:B------:R-:W0:Y:S01]  /*52e0*/  LDS R138, [R138+0x38420] ;  /* 0x038420008a8a7984 */ /* 0x000e220000000800 */
        /* <DEDUP_REMOVED lines=60> */
[-C--:B------:R-:W-:Y:S01]  /*56b0*/  FMUL.FTZ R80, R80, R3.reuse ;  /* 0x0000000350507220 */ /* 0x080fe20000410000 */
[----:B------:R-:W-:Y:S01]  /*56c0*/  FMUL.FTZ R81, R81, R3 ;  /* 0x0000000351517220 */ /* 0x000fe20000410000 */
[C---:B------:R-:W-:Y:S01]  /*56d0*/  FMUL.FTZ R79, R3.reuse, R79 ;  /* 0x0000004f034f7220 */ /* 0x040fe20000410000 */
[----:B------:R-:W-:Y:S01]  /*56e0*/  FMUL.FTZ R78, R3, R78 ;  /* 0x0000004e034e7220 */ /* 0x000fe20000410000 */
[C---:B0-----:R-:W-:Y:S01]  /*56f0*/  FMUL.FTZ R77, R138.reuse, R77 ;  /* 0x0000004d8a4d7220 */ /* 0x041fe20000410000 */
        /* <DEDUP_REMOVED lines=90> */
[----:B------:R0:W-:Y:S01]  /*5ca0*/  STL.64 [R1+0x3f0], R72 ;  /* 0x0003f04801007387 */ /* 0x0001e20000100a00 */
[C---:B------:R-:W-:Y:S01]  /*5cb0*/  FMUL.FTZ R7, R138.reuse, R7 ;  /* 0x000000078a077220 */ /* 0x040fe20000410000 */
[----:B------:R-:W-:Y:S02]  /*5cc0*/  FMUL.FTZ R6, R138, R6 ;  /* 0x000000068a067220 */ /* 0x000fe40000410000 */
        /* <DEDUP_REMOVED lines=322> */
[----:B------:R-:W-:Y:S01]  /*70f0*/  IMAD.MOV.U32 R5, RZ, RZ, 0x40000040 ;  /* 0x40000040ff057424 */ /* 0x000fe200078e00ff */
[----:B------:R-:W3:Y:S01]  /*7100*/  LDL R3, [R1+0x1d0] ;  /* 0x0001d00001037983 */ /* 0x000ee20000100800 */
[----:B------:R-:W-:Y:S01]  /*7110*/  IMAD.MOV.U32 R7, RZ, RZ, 0x40000040 ;  /* 0x40000040ff077424 */ /* 0x000fe200078e00ff */
[----:B------:R-:W-:Y:S02]  /*7120*/  ISETP.NE.AND P0, PT, R0, 0x2, PT ;  /* 0x000000020000780c */ /* 0x000fe40003f05270 */
[----:B------:R0:W-:Y:S01]  /*7130*/  STL [R1+0x1c8], R0 ;  /* 0x0001c80001007387 */ /* 0x0001e20000100800 */
[----:B------:R-:W-:Y:S01]  /*7140*/  R2UR UR15, R5 ;  /* 0x00000000050f72ca */ /* 0x000fe200000e0000 */
[----:B------:R-:W-:Y:S01]  /*7150*/  IMAD.MOV.U32 R5, RZ, RZ, 0x40000040 ;  /* 0x40000040ff057424 */ /* 0x000fe200078e00ff */
[----:B------:R-:W-:Y:S01]  /*7160*/  R2UR UR19, R7 ;  /* 0x00000000071372ca */ /* 0x000fe200000e0000 */
[----:B------:R-:W-:-:S03]  /*7170*/  IMAD.MOV.U32 R7, RZ, RZ, 0x40000040 ;  /* 0x40000040ff077424 */ /* 0x000fc600078e00ff */
[----:B------:R-:W-:Y:S02]  /*7180*/  R2UR UR11, R5 ;  /* 0x00000000050b72ca */ /* 0x000fe400000e0000 */
[----:B------:R-:W-:Y:S02]  /*7190*/  R2UR UR7, R7 ;  /* 0x00000000070772ca */ /* 0x000fe400000e0000 */
[----:B0-----:R-:W-:-:S05]  /*71a0*/  @!P0 IMAD.MOV.U32 R0, RZ, RZ, RZ ;  /* 0x000000ffff008224 */ /* 0x001fca00078e00ff */
[----:B------:R-:W-:Y:S02]  /*71b0*/  LEA R4, R0, UR23, 0xc ;  /* 0x0000001700047c11 */ /* 0x000fe4000f8e60ff */
[----:B------:R-:W4:Y:S02]  /*71c0*/  @!P0 LDL R0, [R1+0x1cc] ;  /* 0x0001cc0001008983 */ /* 0x000f240000100800 */
[C---:B------:R-:W-:Y:S01]  /*71d0*/  R2UR UR14, R4.reuse ;  /* 0x00000000040e72ca */ /* 0x040fe200000e0000 */
[----:B------:R-:W-:-:S05]  /*71e0*/  VIADD R6, R4, 0x80 ;  /* 0x0000008004067836 */ /* 0x000fca0000000000 */
[----:B------:R-:W-:Y:S01]  /*71f0*/  R2UR UR18, R6 ;  /* 0x00000000061272ca */ /* 0x000fe200000e0000 */
[C---:B------:R-:W-:Y:S02]  /*7200*/  VIADD R6, R4.reuse, 0x100 ;  /* 0x0000010004067836 */ /* 0x040fe40000000000 */
[----:B------:R-:W-:-:S03]  /*7210*/  VIADD R4, R4, 0x180 ;  /* 0x0000018004047836 */ /* 0x000fc60000000000 */
[----:B------:R-:W-:Y:S02]  /*7220*/  R2UR UR6, R6 ;  /* 0x00000000060672ca */ /* 0x000fe400000e0000 */
[----:B------:R-:W-:Y:S01]  /*7230*/  R2UR UR10, R4 ;  /* 0x00000000040a72ca */ /* 0x000fe200000e0000 */
        /* <DEDUP_REMOVED lines=139> */
[----:B------:R-:W-:Y:S04]  /*7af0*/  STL.128 [R1+0x3e0], R140 ;  /* 0x0003e08c01007387 */ /* 0x000fe80000100c00 */
[----:B------:R-:W-:Y:S04]  /*7b00*/  STL.128 [R1+0x3f0], R144 ;  /* 0x0003f09001007387 */ /* 0x000fe80000100c00 */
[----:B------:R-:W-:Y:S04]  /*7b10*/  STL.128 [R1+0x400], R148 ;  /* 0x0004009401007387 */ /* 0x000fe80000100c00 */
[----:B-1----:R-:W2:Y:S04]  /*7b20*/  LDL R138, [R1+0x210] ;  /* 0x00021000018a7983 */ /* 0x002ea80000100800 */
        /* <DEDUP_REMOVED lines=127> */
[----:B---3--:R-:W-:Y:S01]  /*8320*/  VIADD R3, R3, 0x1 ;  /* 0x0000000103037836 */ /* 0x008fe20000000000 */
[----:B------:R-:W-:-:S02]  /*8330*/  UISETP.NE.AND UP0, UPT, UR58, URZ, UPT ;  /* 0x0000003f3a00728c */ /* 0x000fc4000bf05270 */
[----:B--2---:R-:W-:Y:S04]  /*8340*/  STL [R1+0x210], R138 ;  /* 0x0002108a01007387 */ /* 0x004fe80000100800 */
        /* <DEDUP_REMOVED lines=129> */
[----:B------:R-:W-:-:S02]  /*8b60*/  PLOP3.LUT P1, PT, PT, PT, UP0, 0x80, 0x0 ;  /* 0x000000000000781c */ /* 0x000fc40003f2f008 */
[----:B------:R-:W-:-:S05]  /*8b70*/  @!P0 LOP3.LUT R0, R0, 0x1, RZ, 0x3c, !PT ;  /* 0x0000000100008812 */ /* 0x000fca00078e3cff */
[----:B------:R1:W-:Y:S02]  /*8b80*/  @!P0 STL [R1+0x1cc], R0 ;  /* 0x0001cc0001008387 */ /* 0x0003e40000100800 */
[----:B-1----:R-:W-:Y:S01]  /*8b90*/  IMAD.U32 R0, RZ, RZ, UR22 ;  /* 0x00000016ff007e24 */ /* 0x002fe2000f8e00ff */
[----:B------:R-:W-:-:S04]  /*8ba0*/  UIADD3 UR22, UR22, -0x1, URZ ;  /* 0xffffffff16167890 */ /* 0x000fc8000fffe03f */
[----:B------:R-:W-:Y:S01]  /*8bb0*/  ISETP.GT.AND P0, PT, R0, UR20, PT ;  /* 0x0000001400007c0c */ /* 0x000fe2000bf04270 */
[----:B0-----:R-:W-:-:S12]  /*8bc0*/  @P1 BRA `(.L_x_6285) ;  /* 0x0000000000041947 */ /* 0x001fd80003800000 */
[----:B------:R-:W-:Y:S01]  /*8bd0*/  BPT.TRAP 0x1 ;  /* 0x000000040000795c */ /* 0x000fe20000300000 */
.L_x_6285:
[----:B-----5:R-:W-:Y:S01]  /*8be0*/  LEA R4, R4, UR44, 0x3 ;  /* 0x0000002c04047c11 */ /* 0x020fe2000f8e18ff */
[----:B------:R-:W-:-:S04]  /*8bf0*/  IMAD.U32 R3, RZ, RZ, UR21 ;  /* 0x00000015ff037e24 */ /* 0x000fc8000f8e00ff */
[----:B------:R-:W-:-:S05]  /*8c00*/  VIADD R4, R4, 0x38860 ;  /* 0x0003886004047836 */ /* 0x000fca0000000000 */
[----:B------:R-:W-:-:S04]  /*8c10*/  PRMT R4, R3, 0x654, R4 ;  /* 0x0000065403047816 */ /* 0x000fc80000000004 */
[----:B------:R1:W-:Y:S01]  /*8c20*/  SYNCS.ARRIVE.TRANS64.RED.A1T0 RZ, [R4+URZ], RZ ;  /* 0x000000ff04ff79a7 */ /* 0x0003e2000810043f */
[----:B------:R-:W-:Y:S05]  /*8c30*/  @P0 BRA `(.L_x_6286) ;  /* 0xffffffc000940947 */ /* 0x000fea000383ffff */
.L_x_6284:
[----:B------:R-:W2:Y:S04]  /*8c40*/  LDL R135, [R1+0x1c8] ;  /* 0x0001c80001877983 */ /* 0x000ea80000100800 */
[----:B------:R-:W3:Y:S04]  /*8c50*/  LDL.64 R6, [R1+0x210] ;  /* 0x0002100001067983 */ /* 0x000ee80000100a00 */
[----:B-1----:R-:W4:Y:S04]  /*8c60*/  LDL.64 R4, [R1+0x220] ;  /* 0x0002200001047983 */ /* 0x002f280000100a00 */
        /* <DEDUP_REMOVED lines=61> */
[----:B0-----:R-:W5:Y:S01]  /*9040*/  LDL R3, [R1+0x1c8] ;  /* 0x0001c80001037983 */ /* 0x001f620000100800 */
[----:B--2---:R-:W-:-:S05]  /*9050*/  IMAD R135, R135, 0x40, R22 ;  /* 0x0000004087877824 */ /* 0x004fca00078e0216 */
[----:B------:R-:W-:Y:S01]  /*9060*/  LEA R135, R135, UR44, 0x2 ;  /* 0x0000002c87877c11 */ /* 0x000fe2000f8e10ff */
[----:B------:R-:W-:Y:S06]  /*9070*/  BAR.SYNC.DEFER_BLOCKING 0xe, 0x100 ;  /* 0x0384000000007b1d */ /* 0x000fec0000010000 */
[----:B------:R-:W3:Y:S04]  /*9080*/  LDS R0, [R135+0x38400] ;  /* 0x0384000087007984 */ /* 0x000ee80000000800 */
[----:B------:R-:W5:Y:S01]  /*9090*/  LDS R135, [R135+0x38420] ;  /* 0x0384200087877984 */ /* 0x000f620000000800 */
[C---:B---3--:R-:W-:Y:S01]  /*90a0*/  FMUL.FTZ R7, R0.reuse, R7 ;  /* 0x0000000700077220 */ /* 0x048fe20000410000 */
[C---:B------:R-:W-:Y:S01]  /*90b0*/  FMUL.FTZ R6, R0.reuse, R6 ;  /* 0x0000000600067220 */ /* 0x040fe20000410000 */
[C---:B----4-:R-:W-:Y:S01]  /*90c0*/  FMUL.FTZ R5, R0.reuse, R5 ;  /* 0x0000000500057220 */ /* 0x050fe20000410000 */
[----:B------:R-:W-:-:S03]  /*90d0*/  FMUL.FTZ R4, R0, R4 ;  /* 0x0000000400047220 */ /* 0x000fc60000410000 */
[----:B------:R0:W-:Y:S04]  /*90e0*/  STL.64 [R1+0x210], R6 ;  /* 0x0002100601007387 */ /* 0x0001e80000100a00 */
[----:B------:R1:W-:Y:S04]  /*90f0*/  STL.64 [R1+0x220], R4 ;  /* 0x0002200401007387 */ /* 0x0003e80000100a00 */
[----:B0-----:R-:W2:Y:S04]  /*9100*/  LDL.64 R6, [R1+0x408] ;  /* 0x0004080001067983 */ /* 0x001ea80000100a00 */
[----:B-1----:R-:W3:Y:S01]  /*9110*/  LDL.64 R4, [R1+0x3e8] ;  /* 0x0003e80001047983 */ /* 0x002ee20000100a00 */
[C---:B-----5:R-:W-:Y:S01]  /*9120*/  FMUL.FTZ R11, R135.reuse, R11 ;  /* 0x0000000b870b7220 */ /* 0x060fe20000410000 */
[C---:B------:R-:W-:Y:S01]  /*9130*/  FMUL.FTZ R10, R135.reuse, R10 ;  /* 0x0000000a870a7220 */ /* 0x040fe20000410000 */
[C---:B------:R-:W-:Y:S01]  /*9140*/  FMUL.FTZ R133, R0.reuse, R133 ;  /* 0x0000008500857220 */ /* 0x040fe20000410000 */
[C---:B------:R-:W-:Y:S01]  /*9150*/  FMUL.FTZ R132, R0.reuse, R132 ;  /* 0x0000008400847220 */ /* 0x040fe20000410000 */
[C---:B------:R-:W-:Y:S01]  /*9160*/  FMUL.FTZ R131, R0.reuse, R131 ;  /* 0x0000008300837220 */ /* 0x040fe20000410000 */
        /* <DEDUP_REMOVED lines=116> */
[----:B------:R-:W-:-:S02]  /*98b0*/  VIADD R134, R134, 0x1 ;  /* 0x0000000186867836 */ /* 0x000fc40000000000 */
[----:B0-----:R-:W-:Y:S01]  /*98c0*/  VIADD R10, R3, 0x1 ;  /* 0x00000001030a7836 */ /* 0x001fe20000000000 */
        /* <DEDUP_REMOVED lines=31> */
[----:B------:R0:W-:Y:S01]  /*9ac0*/  STL.64 [R1+0x228], R72 ;  /* 0x0002284801007387 */ /* 0x0001e20000100a00 */
[C---:B--2---:R-:W-:Y:S01]  /*9ad0*/  FMUL.FTZ R7, R135.reuse, R7 ;  /* 0x0000000787077220 */ /* 0x044fe20000410000 */
[C---:B------:R-:W-:Y:S01]  /*9ae0*/  FMUL.FTZ R6, R135.reuse, R6 ;  /* 0x0000000687067220 */ /* 0x040fe20000410000 */
[C---:B---3--:R-:W-:Y:S01]  /*9af0*/  FMUL.FTZ R5, R135.reuse, R5 ;  /* 0x0000000587057220 */ /* 0x048fe20000410000 */
[----:B------:R-:W-:Y:S01]  /*9b00*/  FMUL.FTZ R4, R135, R4 ;  /* 0x0000000487047220 */ /* 0x000fe20000410000 */
        /* <DEDUP_REMOVED lines=33> */
[----:B------:R-:W-:Y:S01]  /*9d20*/  BSSY B0, `(.L_x_6287) ;  /* 0x0000007000007945 */ /* 0x000fe20003800000 */
[----:B------:R-:W-:-:S11]  /*9d30*/  IMAD.MOV.U32 R0, RZ, RZ, 0x1 ;  /* 0x00000001ff007424 */ /* 0x000fd600078e00ff */
[----:B0-----:R-:W-:Y:S05]  /*9d40*/  @P0 BRA `(.L_x_6288) ;  /* 0x0000000000100947 */ /* 0x001fea0003800000 */
[----:B------:R-:W2:Y:S04]  /*9d50*/  LDL R4, [R1+0x1cc] ;  /* 0x0001cc0001047983 */ /* 0x000ea80000100800 */
[----:B------:R0:W-:Y:S01]  /*9d60*/  STL [R1+0x1c8], RZ ;  /* 0x0001c8ff01007387 */ /* 0x0001e20000100800 */
[----:B--2---:R-:W-:-:S05]  /*9d70*/  LOP3.LUT R4, R4, 0x1, RZ, 0x3c, !PT ;  /* 0x0000000104047812 */ /* 0x004fca00078e3cff */
[----:B------:R0:W-:Y:S02]  /*9d80*/  STL [R1+0x1cc], R4 ;  /* 0x0001cc0401007387 */ /* 0x0001e40000100800 */
.L_x_6288:
[----:B------:R-:W-:Y:S05]  /*9d90*/  BSYNC B0 ;  /* 0x0000000000007941 */ /* 0x000fea0003800000 */
.L_x_6287:
[----:B------:R-:W-:Y:S05]  /*9da0*/  BRA `(.L_x_6282) ;  /* 0x0000018c00d07947 */ /* 0x000fea0003800000 */
.L_x_6274:
[----:B------:R-:W2:Y:S01]  /*9db0*/  LDL R3, [R1+0x454] ;  /* 0x0004540001037983 */ /* 0x000ea20000100800 */
[----:B------:R-:W-:Y:S01]  /*9dc0*/  UIADD3 UR4, UP3, UR38, 0x38860, URZ ;  /* 0x0003886026047890 */ /* 0x000fe2000ff7e03f */
[----:B------:R-:W-:Y:S01]  /*9dd0*/  IMAD.MOV.U32 R11, RZ, RZ, 0x80 ;  /* 0x00000080ff0b7424 */ /* 0x000fe200078e00ff */
[----:B------:R-:W-:Y:S01]  /*9de0*/  UIADD3 UR7, UP2, UR38, 0x38850, URZ ;  /* 0x0003885026077890 */ /* 0x000fe2000ff5e03f */
[----:B------:R-:W-:Y:S01]  /*9df0*/  IMAD.MOV.U32 R5, RZ, RZ, 0x80 ;  /* 0x00000080ff057424 */ /* 0x000fe200078e00ff */
[----:B------:R-:W-:Y:S01]  /*9e00*/  UIADD3 UR11, UP0, UR38, 0x38830, URZ ;  /* 0x00038830260b7890 */ /* 0x000fe2000ff1e03f */
[----:B------:R-:W-:Y:S01]  /*9e10*/  IMAD.MOV.U32 R6, RZ, RZ, 0x80 ;  /* 0x00000080ff067424 */ /* 0x000fe200078e00ff */
[----:B------:R-:W-:Y:S01]  /*9e20*/  UIADD3 UR9, UP1, UR38, 0x38840, URZ ;  /* 0x0003884026097890 */ /* 0x000fe2000ff3e03f */
[----:B------:R-:W-:Y:S01]  /*9e30*/  IMAD.U32 R7, RZ, RZ, UR21 ;  /* 0x00000015ff077e24 */ /* 0x000fe2000f8e00ff */
[----:B------:R-:W-:Y:S01]  /*9e40*/  UIADD3.X UR8, URZ, UR39, URZ, UP2, !UPT ;  /* 0x000000273f087290 */ /* 0x000fe200097fe43f */
[----:B------:R-:W-:Y:S01]  /*9e50*/  IMAD.MOV.U32 R8, RZ, RZ, 0x100 ;  /* 0x00000100ff087424 */ /* 0x000fe200078e00ff */
[----:B------:R-:W-:Y:S01]  /*9e60*/  ULDC UR13, c[0x0][0x448] ;  /* 0x00011200000d7ab9 */ /* 0x000fe20000000800 */
[----:B------:R-:W-:Y:S01]  /*9e70*/  IMAD.U32 R9, RZ, RZ, UR21 ;  /* 0x00000015ff097e24 */ /* 0x000fe2000f8e00ff */
[----:B------:R-:W-:Y:S01]  /*9e80*/  UIADD3.X UR12, URZ, UR39, URZ, UP0, !UPT ;  /* 0x000000273f0c7290 */ /* 0x000fe200087fe43f */
[----:B-1----:R-:W-:Y:S01]  /*9e90*/  IMAD.U32 R0, RZ, RZ, UR7 ;  /* 0x00000007ff007e24 */ /* 0x002fe2000f8e00ff */
[----:B------:R-:W-:Y:S01]  /*9ea0*/  UIADD3.X UR10, URZ, UR39, URZ, UP1, !UPT ;  /* 0x000000273f0a7290 */ /* 0x000fe20008ffe43f */
[----:B------:R-:W-:Y:S01]  /*9eb0*/  IMAD.U32 R12, RZ, RZ, UR5 ;  /* 0x00000005ff0c7e24 */ /* 0x000fe2000f8e00ff */
[----:B------:R-:W-:Y:S01]  /*9ec0*/  UISETP.NE.AND UP4, UPT, UR13, 0x1, UPT ;  /* 0x000000010d00788c */ /* 0x000fe2000bf85270 */
[----:B------:R0:W-:Y:S01]  /*9ed0*/  STL.64 [R1+0x30], R8 ;  /* 0x0000300801007387 */ /* 0x0001e20000100a00 */
[----:B------:R-:W-:Y:S01]  /*9ee0*/  UIADD3 UR40, UR48, 0x1, -UR47 ;  /* 0x0000000130287890 */ /* 0x000fe2000fffe82f */
[----:B------:R-:W-:Y:S01]  /*9ef0*/  IADD3 R39, P0, R2, 0x28, RZ ;  /* 0x0000002802277810 */ /* 0x000fe20007f1e0ff */
[----:B------:R-:W-:Y:S01]  /*9f00*/  UP2UR UR41, UPR, URZ, 0x10 ;  /* 0x000000103f297883 */ /* 0x000fe20008000000 */
[----:B------:R-:W-:Y:S03]  /*9f10*/  STL [R1+0x50], R12 ;  /* 0x0000500c01007387 */ /* 0x000fe60000100800 */
[----:B------:R-:W-:Y:S01]  /*9f20*/  IMAD.X R44, RZ, RZ, R18, P0 ;  /* 0x000000ffff2c7224 */ /* 0x000fe200000e0612 */
[----:B------:R-:W-:Y:S02]  /*9f30*/  STL [R1+0x10], RZ ;  /* 0x000010ff01007387 */ /* 0x000fe40000100800 */
[----:B------:R-:W-:Y:S01]  /*9f40*/  @UP4 ULDC UR7, c[0x0][0x44c] ;  /* 0x0001130000074ab9 */ /* 0x000fe20000000800 */
[----:B0-----:R-:W-:Y:S01]  /*9f50*/  IMAD.U32 R8, RZ, RZ, UR11 ;  /* 0x0000000bff087e24 */ /* 0x001fe2000f8e00ff */
[----:B------:R-:W-:Y:S01]  /*9f60*/  STL [R1+0x38], RZ ;  /* 0x000038ff01007387 */ /* 0x000fe20000100800 */
[----:B------:R-:W-:-:S05]  /*9f70*/  IMAD.U32 R9, RZ, RZ, UR12 ;  /* 0x0000000cff097e24 */ /* 0x000fca000f8e00ff */
[----:B------:R-:W-:Y:S01]  /*9f80*/  STL.64 [R1+0x18], R8 ;  /* 0x0000180801007387 */ /* 0x000fe20000100a00 */
[----:B--2---:R-:W-:Y:S01]  /*9f90*/  R2UR UR6, R3 ;  /* 0x00000000030672ca */ /* 0x004fe200000e0000 */
[----:B------:R-:W-:Y:S01]  /*9fa0*/  IMAD.U32 R3, RZ, RZ, UR8 ;  /* 0x00000008ff037e24 */ /* 0x000fe2000f8e00ff */
[----:B------:R-:W-:-:S11]  /*9fb0*/  USHF.L.U32 UR8, UR5, 0x6, URZ ;  /* 0x0000000605087899 */ /* 0x000fd6000800063f */
[----:B------:R-:W-:Y:S02]  /*9fc0*/  IMAD.U32 R10, RZ, RZ, UR6 ;  /* 0x00000006ff0a7e24 */ /* 0x000fe4000f8e00ff */
[----:B------:R-:W-:Y:S01]  /*9fd0*/  IMAD.U32 R4, RZ, RZ, UR6 ;  /* 0x00000006ff047e24 */ /* 0x000fe2000f8e00ff */
[----:B------:R-:W-:Y:S02]  /*9fe0*/  UIADD3.X UR6, URZ, UR39, URZ, UP3, !UPT ;  /* 0x000000273f067290 */ /* 0x000fe40009ffe43f */
[----:B------:R0:W-:Y:S04]  /*9ff0*/  STL.64 [R1+0x28], R10 ;  /* 0x0000280a01007387 */ /* 0x0001e80000100a00 */
[----:B------:R1:W-:Y:S01]  /*a000*/  STL.128 [R1], R4 ;  /* 0x0000000401007387 */ /* 0x0003e20000100c00 */
[----:B0-----:R-:W-:Y:S01]  /*a010*/  IMAD.U32 R10, RZ, RZ, UR4 ;  /* 0x00000004ff0a7e24 */ /* 0x001fe2000f8e00ff */
[----:B------:R-:W-:Y:S01]  /*a020*/  ULDC.64 UR4, c[0x0][0xad8] ;  /* 0x0002b60000047ab9 */ /* 0x000fe20000000a00 */
[----:B------:R-:W-:Y:S01]  /*a030*/  IMAD.U32 R11, RZ, RZ, UR6 ;  /* 0x00000006ff0b7e24 */ /* 0x000fe2000f8e00ff */
[----:B------:R-:W-:-:S02]  /*a040*/  UISETP.GE.AND UP0, UPT, UR5, 0x1, UPT ;  /* 0x000000010500788c */ /* 0x000fc4000bf06270 */
[----:B------:R-:W-:Y:S02]  /*a050*/  @UP4 UIADD3 UR6, UR8, 0x3f, URZ ;  /* 0x0000003f08064890 */ /* 0x000fe4000fffe03f */
[----:B------:R-:W-:Y:S01]  /*a060*/  UP2UR UR43, UPR, URZ, 0x1 ;  /* 0x000000013f2b7883 */ /* 0x000fe20008000000 */
[----:B-1----:R-:W-:Y:S01]  /*a070*/  IMAD.MOV.U32 R6, RZ, RZ, R10 ;  /* 0x000000ffff067224 */ /* 0x002fe200078e000a */
[----:B------:R-:W-:Y:S01]  /*a080*/  UIMAD.WIDE.U32 UR6, UR6, UR7, URZ ;  /* 0x00000007060672a5 */ /* 0x000fe2000f8e003f */
[----:B------:R-:W-:Y:S01]  /*a090*/  IMAD.MOV.U32 R7, RZ, RZ, R11 ;  /* 0x000000ffff077224 */ /* 0x000fe200078e000b */
[----:B------:R-:W-:Y:S01]  /*a0a0*/  PLOP3.LUT P1, PT, PT, PT, UP0, 0x40, 0x0 ;  /* 0x000000000000781c */ /* 0x000fe20003f2e808 */
[----:B------:R-:W-:Y:S02]  /*a0b0*/  IMAD.MOV.U32 R4, RZ, RZ, R0 ;  /* 0x000000ffff047224 */ /* 0x000fe400078e0000 */
[----:B------:R-:W-:Y:S02]  /*a0c0*/  IMAD.MOV.U32 R5, RZ, RZ, R3 ;  /* 0x000000ffff057224 */ /* 0x000fe400078e0003 */
[----:B------:R-:W-:Y:S01]  /*a0d0*/  IMAD.U32 R10, RZ, RZ, UR9 ;  /* 0x00000009ff0a7e24 */ /* 0x000fe2000f8e00ff */
[----:B------:R-:W-:Y:S01]  /*a0e0*/  UIADD3 UR9, UR8, 0x3f, URZ ;  /* 0x0000003f08097890 */ /* 0x000fe2000fffe03f */
[----:B------:R-:W-:Y:S01]  /*a0f0*/  IMAD.U32 R11, RZ, RZ, UR10 ;  /* 0x0000000aff0b7e24 */ /* 0x000fe2000f8e00ff */
[----:B------:R0:W-:Y:S01]  /*a100*/  STL.128 [R1+0x40], R4 ;  /* 0x0000400401007387 */ /* 0x0001e20000100c00 */
[----:B------:R-:W-:-:S02]  /*a110*/  @UP4 ULDC UR10, c[0x0][0x450] ;  /* 0x00011400000a4ab9 */ /* 0x000fc40000000800 */
[----:B------:R-:W-:Y:S01]  /*a120*/  @UP4 USHF.R.U32.HI UR9, URZ, UR10, UR7 ;  /* 0x0000000a3f094299 */ /* 0x000fe20008011607 */
[----:B------:R0:W-:Y:S03]  /*a130*/  STL.64 [R1+0x20], R10 ;  /* 0x0000200a01007387 */ /* 0x0001e60000100a00 */
[----:B------:R-:W-:-:S04]  /*a140*/  UIADD3 UR6, UR40, UR9, URZ ;  /* 0x0000000928067290 */ /* 0x000fc8000fffe03f */
[----:B------:R-:W-:Y:S01]  /*a150*/  UIADD3 UR4, UR6, UR4, URZ ;  /* 0x0000000406047290 */ /* 0x000fe2000fffe03f */
[----:B------:R-:W-:Y:S11]  /*a160*/  @P1 BRA `(.L_x_6289) ;  /* 0x0000000000441947 */ /* 0x000ff60003800000 */
        /* <DEDUP_REMOVED lines=10> */
.L_x_6290:
[----:B------:R-:W-:-:S11]  /*a210*/  UISETP.NE.AND UP0, UPT, UR5, 0x1, UPT ;  /* 0x000000010500788c */ /* 0x000fd6000bf05270 */
[----:B------:R-:W-:Y:S02]  /*a220*/  @UP0 ULDC.64 UR10, c[0x0][0xae0] ;  /* 0x0002b800000a0ab9 */ /* 0x000fe40000000a00 */
[----:B------:R-:W-:-:S04]  /*a230*/  UIMAD.WIDE.U32 UR6, UR9, UR10, URZ ;  /* 0x0000000a090672a5 */ /* 0x000fc8000f8e003f */
[----:B------:R-:W-:-:S12]  /*a240*/  @UP0 USHF.R.U32.HI UR9, URZ, UR11, UR7 ;  /* 0x0000000b3f090299 */ /* 0x000fd80008011607 */
.L_x_6291:
[----:B------:R-:W-:-:S04]  /*a250*/  UIMAD UR9, UR9, UR5, UR5 ;  /* 0x00000005090972a4 */ /* 0x000fc8000f8e0205 */
[----:B------:R-:W-:-:S04]  /*a260*/  UISETP.LT.AND UP0, UPT, UR4, UR9, UPT ;  /* 0x000000090400728c */ /* 0x000fc8000bf01270 */
[----:B------:R-:W-:-:S12]  /*a270*/  USEL UR4, UR4, UR9, UP0 ;  /* 0x0000000904047287 */ /* 0x000fd80008000000 */
.L_x_6289:
[----:B------:R-:W-:Y:S02]  /*a280*/  UISETP.NE.AND UP0, UPT, UR41, URZ, UPT ;  /* 0x0000003f2900728c */ /* 0x000fe4000bf05270 */
[----:B------:R-:W-:Y:S02]  /*a290*/  UIADD3 UR10, UR48, 0x3f, URZ ;  /* 0x0000003f300a7890 */ /* 0x000fe4000fffe03f */
[----:B------:R-:W-:Y:S02]  /*a2a0*/  UIADD3 UR4, UR4, 0x3f, URZ ;  /* 0x0000003f04047890 */ /* 0x000fe4000fffe03f */
[----:B------:R-:W-:Y:S02]  /*a2b0*/  UISETP.GE.AND UP1, UPT, UR5, 0x1, UPT ;  /* 0x000000010500788c */ /* 0x000fe4000bf26270 */
[----:B------:R-:W-:Y:S02]  /*a2c0*/  USHF.R.S32.HI UR11, URZ, 0x1f, UR10 ;  /* 0x0000001f3f0b7899 */ /* 0x000fe4000801140a */
[----:B------:R-:W-:Y:S01]  /*a2d0*/  USHF.R.S32.HI UR9, URZ, 0x1f, UR4 ;  /* 0x0000001f3f097899 */ /* 0x000fe20008011404 */
[----:B------:R-:W-:Y:S01]  /*a2e0*/  @UP0 ULDC UR6, c[0x0][0x44c] ;  /* 0x0001130000060ab9 */ /* 0x000fe20000000800 */
[----:B------:R-:W-:Y:S01]  /*a2f0*/  ULEA.HI UR11, UR11, UR10, URZ, 0x6 ;  /* 0x0000000a0b0b7291 */ /* 0x000fe2000f8f303f */
[----:B------:R-:W-:Y:S01]  /*a300*/  PLOP3.LUT P0, PT, PT, PT, UP1, 0x40, 0x0 ;  /* 0x000000000000781c */ /* 0x000fe20003f0e818 */
[----:B------:R-:W-:-:S02]  /*a310*/  UIMAD.WIDE.U32 UR6, UR8, UR6, URZ ;  /* 0x00000006080672a5 */ /* 0x000fc4000f8e003f */
[----:B------:R-:W-:Y:S01]  /*a320*/  ULEA.HI UR9, UR9, UR4, URZ, 0x6 ;  /* 0x0000000409097291 */ /* 0x000fe2000f8f303f */
[----:B------:R-:W-:Y:S01]  /*a330*/  @UP0 ULDC UR12, c[0x0][0x450] ;  /* 0x00011400000c0ab9 */ /* 0x000fe20000000800 */
[----:B------:R-:W-:Y:S02]  /*a340*/  UIADD3 UR45, UR48, -UR47, URZ ;  /* 0x8000002f302d7290 */ /* 0x000fe4000fffe03f */
[----:B------:R-:W-:Y:S02]  /*a350*/  USHF.R.S32.HI UR11, URZ, 0x6, UR11 ;  /* 0x000000063f0b7899 */ /* 0x000fe4000801140b */
[----:B------:R-:W-:Y:S02]  /*a360*/  USHF.R.S32.HI UR9, URZ, 0x6, UR9 ;  /* 0x000000063f097899 */ /* 0x000fe40008011409 */
[----:B------:R-:W-:Y:S02]  /*a370*/  @UP0 USHF.R.U32.HI UR8, URZ, UR12, UR7 ;  /* 0x0000000c3f080299 */ /* 0x000fe40008011607 */
[----:B------:R-:W-:-:S02]  /*a380*/  UISETP.LT.AND UP0, UPT, UR9, UR11, UPT ;  /* 0x0000000b0900728c */ /* 0x000fc4000bf01270 */
[----:B------:R-:W-:Y:S01]  /*a390*/  UIADD3 UR8, UR45, UR8, URZ ;  /* 0x000000082d087290 */ /* 0x000fe2000fffe03f */
[----:B------:R-:W-:Y:S01]  /*a3a0*/  ULDC UR4, c[0x0][0xad4] ;  /* 0x0002b50000047ab9 */ /* 0x000fe20000000800 */
[----:B------:R-:W-:Y:S02]  /*a3b0*/  USEL UR6, UR9, UR11, UP0 ;  /* 0x0000000b09067287 */ /* 0x000fe40008000000 */
[----:B------:R-:W-:Y:S01]  /*a3c0*/  UIADD3 UR7, UR8, -UR4, URZ ;  /* 0x8000000408077290 */ /* 0x000fe2000fffe03f */
[----:B------:R-:W-:Y:S11]  /*a3d0*/  @P0 BRA `(.L_x_6292) ;  /* 0x0000000000480947 */ /* 0x000ff60003800000 */
        /* <DEDUP_REMOVED lines=11> */
.L_x_6293:
[----:B------:R-:W-:-:S11]  /*a490*/  UISETP.NE.AND UP0, UPT, UR5, 0x1, UPT ;  /* 0x000000010500788c */ /* 0x000fd6000bf05270 */
[----:B------:R-:W-:Y:S02]  /*a4a0*/  @UP0 ULDC.64 UR10, c[0x0][0xae0] ;  /* 0x0002b800000a0ab9 */ /* 0x000fe40000000a00 */
[----:B------:R-:W-:-:S04]  /*a4b0*/  UIMAD.WIDE.U32 UR8, UR4, UR10, URZ ;  /* 0x0000000a040872a5 */ /* 0x000fc8000f8e003f */
[----:B------:R-:W-:-:S12]  /*a4c0*/  @UP0 USHF.R.U32.HI UR4, URZ, UR11, UR9 ;  /* 0x0000000b3f040299 */ /* 0x000fd80008011609 */
.L_x_6294:
[----:B------:R-:W-:-:S04]  /*a4d0*/  UIMAD UR4, UR4, UR5, URZ ;  /* 0x00000005040472a4 */ /* 0x000fc8000f8e023f */
[----:B------:R-:W-:-:S04]  /*a4e0*/  UISETP.LT.AND UP0, UPT, UR7, UR4, UPT ;  /* 0x000000040700728c */ /* 0x000fc8000bf01270 */
[----:B------:R-:W-:-:S12]  /*a4f0*/  USEL UR7, UR7, UR4, !UP0 ;  /* 0x0000000407077287 */ /* 0x000fd8000c000000 */
.L_x_6292:
        /* <DEDUP_REMOVED lines=13> */
[----:B0-----:R-:W-:Y:S01]  /*a5d0*/  IMAD.U32 R4, RZ, RZ, UR12 ;  /* 0x0000000cff047e24 */ /* 0x001fe2000f8e00ff */
        /* <DEDUP_REMOVED lines=33> */
.L_x_6295:
[----:B------:R-:W-:Y:S01]  /*a7f0*/  UIMAD UR42, UR10, UR4, UR42 ;  /* 0x000000040a2a72a4 */ /* 0x000fe2000f8e022a */
[----:B------:R-:W-:Y:S02]  /*a800*/  IMAD.U32 R0, RZ, RZ, UR6 ;  /* 0x00000006ff007e24 */ /* 0x000fe4000f8e00ff */
[----:B------:R-:W-:-:S05]  /*a810*/  IMAD.U32 R3, RZ, RZ, UR4 ;  /* 0x00000004ff037e24 */ /* 0x000fca000f8e00ff */
[----:B------:R-:W-:-:S04]  /*a820*/  VIADDMNMX R0, R3, UR42, R0, PT ;  /* 0x0000002a03007c46 */ /* 0x000fc8000b800100 */
[----:B------:R-:W-:Y:S02]  /*a830*/  R2UR UR46, R0 ;  /* 0x00000000002e72ca */ /* 0x000fe400000e0000 */
[----:B------:R-:W-:-:S11]  /*a840*/  PRMT R0, RZ, 0x7610, R0 ;  /* 0x00007610ff007816 */ /* 0x000fd60000000000 */
[----:B------:R-:W-:-:S06]  /*a850*/  UISETP.GT.AND UP0, UPT, UR46, UR42, UPT ;  /* 0x0000002a2e00728c */ /* 0x000fcc000bf04270 */
[----:B------:R-:W-:-:S13]  /*a860*/  PLOP3.LUT P0, PT, PT, PT, UP0, 0x80, 0x0 ;  /* 0x000000000000781c */ /* 0x000fda0003f0f008 */
[----:B------:R-:W-:Y:S05]  /*a870*/  @!P0 BRA `(.L_x_6282) ;  /* 0x00000184001c8947 */ /* 0x000fea0003800000 */
[----:B------:R-:W1:Y:S01]  /*a880*/  SHFL.IDX PT, R0, R208, RZ, 0x1f ;  /* 0x00001fffd0007589 */ /* 0x000e6200000e0000 */
[----:B------:R-:W-:Y:S01]  /*a890*/  UIADD3 UR8, UR44, 0x400, URZ ;  /* 0x000004002c087890 */ /* 0x000fe2000fffe03f */
[----:B0-----:R-:W-:Y:S01]  /*a8a0*/  IMAD.MOV.U32 R4, RZ, RZ, 0x1 ;  /* 0x00000001ff047424 */ /* 0x001fe200078e00ff */
[----:B------:R-:W-:Y:S01]  /*a8b0*/  UIADD3 UR6, UR44, 0x26400, URZ ;  /* 0x000264002c067890 */ /* 0x000fe2000fffe03f */
[----:B------:R-:W0:Y:S01]  /*a8c0*/  S2R R26, SR_TID.X ;  /* 0x00000000001a7919 */ /* 0x000e220000002100 */
[----:B------:R-:W-:Y:S01]  /*a8d0*/  UIADD3 UR5, UR44, 0x22400, URZ ;  /* 0x000224002c057890 */ /* 0x000fe2000fffe03f */
[----:B------:R-:W-:Y:S01]  /*a8e0*/  IMAD.MOV.U32 R5, RZ, RZ, RZ ;  /* 0x000000ffff057224 */ /* 0x000fe200078e00ff */
[----:B------:R-:W-:Y:S01]  /*a8f0*/  USHF.R.U32.HI UR6, URZ, 0x4, UR6 ;  /* 0x000000043f067899 */ /* 0x000fe20008011606 */
[----:B------:R-:W-:Y:S01]  /*a900*/  IMAD.MOV.U32 R6, RZ, RZ, 0x1 ;  /* 0x00000001ff067424 */ /* 0x000fe200078e00ff */
[----:B------:R-:W-:Y:S01]  /*a910*/  USHF.R.U32.HI UR7, URZ, 0x4, UR8 ;  /* 0x000000043f077899 */ /* 0x000fe20008011608 */
[----:B------:R-:W-:Y:S01]  /*a920*/  IMAD.MOV.U32 R7, RZ, RZ, RZ ;  /* 0x000000ffff077224 */ /* 0x000fe200078e00ff */
[----:B------:R-:W-:Y:S01]  /*a930*/  USHF.R.U32.HI UR5, URZ, 0x4, UR5 ;  /* 0x000000043f057899 */ /* 0x000fe20008011605 */
[----:B------:R-:W2:Y:S01]  /*a940*/  S2R R13, SR_TID.X ;  /* 0x00000000000d7919 */ /* 0x000ea20000002100 */
[----:B------:R-:W-:Y:S01]  /*a950*/  ULOP3.LUT UR6, UR6, 0x3fff, URZ, 0xc0, !UPT ;  /* 0x00003fff06067892 */ /* 0x000fe2000f8ec03f */
[----:B------:R-:W-:Y:S01]  /*a960*/  IMAD.MOV.U32 R11, RZ, RZ, 0x40000040 ;  /* 0x40000040ff0b7424 */ /* 0x000fe200078e00ff */
[----:B------:R-:W-:Y:S01]  /*a970*/  ULOP3.LUT UR7, UR7, 0x3fff, URZ, 0xc0, !UPT ;  /* 0x00003fff07077892 */ /* 0x000fe2000f8ec03f */
[----:B------:R3:W-:Y:S01]  /*a980*/  STL.128 [R1+0x60], R4 ;  /* 0x0000600401007387 */ /* 0x0007e20000100c00 */
[----:B------:R-:W-:Y:S01]  /*a990*/  ULOP3.LUT UR5, UR5, 0x3fff, URZ, 0xc0, !UPT ;  /* 0x00003fff05057892 */ /* 0x000fe2000f8ec03f */
[C---:B------:R-:W-:Y:S01]  /*a9a0*/  IADD3 R48, P5, R2.reuse, 0x60, RZ ;  /* 0x0000006002307810 */ /* 0x040fe20007fbe0ff */
[----:B------:R-:W-:Y:S01]  /*a9b0*/  ULOP3.LUT UR6, UR6, 0x10000, URZ, 0xfc, !UPT ;  /* 0x0001000006067892 */ /* 0x000fe2000f8efc3f */
[C---:B------:R-:W-:Y:S01]  /*a9c0*/  IADD3 R27, P1, R2.reuse, 0x74, RZ ;  /* 0x00000074021b7810 */ /* 0x040fe20007f3e0ff */
[----:B------:R-:W-:Y:S01]  /*a9d0*/  ULOP3.LUT UR7, UR7, 0x10000, URZ, 0xfc, !UPT ;  /* 0x0001000007077892 */ /* 0x000fe2000f8efc3f */
[----:B------:R-:W-:Y:S01]  /*a9e0*/  IADD3 R24, P6, R2, 0x58, RZ ;  /* 0x0000005802187810 */ /* 0x000fe20007fde0ff */
[----:B------:R-:W-:Y:S01]  /*a9f0*/  ULOP3.LUT UR5, UR5, 0x10000, URZ, 0xfc, !UPT ;  /* 0x0001000005057892 */ /* 0x000fe2000f8efc3f */
[----:B-1----:R-:W-:Y:S01]  /*aa00*/  LEA.HI R3, R0, R0, RZ, 0x1 ;  /* 0x0000000000037211 */ /* 0x002fe200078f08ff */
[----:B------:R-:W-:Y:S01]  /*aa10*/  UIADD3 UR4, UR44, 0x20400, URZ ;  /* 0x000204002c047890 */ /* 0x000fe2000fffe03f */
[C---:B------:R-:W-:Y:S01]  /*aa20*/  IADD3 R41, P0, R2.reuse, 0x68, RZ ;  /* 0x0000006802297810 */ /* 0x040fe20007f1e0ff */
[----:B------:R-:W-:Y:S01]  /*aa30*/  UIADD3 UR9, UP0, UR38, 0x38400, URZ ;  /* 0x0003840026097890 */ /* 0x000fe2000ff1e03f */
[----:B------:R-:W-:Y:S01]  /*aa40*/  LOP3.LUT R3, R3, 0x6, RZ, 0xc0, !PT ;  /* 0x0000000603037812 */ /* 0x000fe200078ec0ff */
[----:B------:R-:W-:Y:S01]  /*aa50*/  USHF.R.U32.HI UR4, URZ, 0x4, UR4 ;  /* 0x000000043f047899 */ /* 0x000fe20008011604 */
[----:B------:R-:W-:Y:S01]  /*aa60*/  IADD3 R43, P4, R2, 0x78, RZ ;  /* 0x00000078022b7810 */ /* 0x000fe20007f9e0ff */
[----:B------:R-:W-:Y:S01]  /*aa70*/  UIADD3.X UR10, URZ, UR39, URZ, UP0, !UPT ;  /* 0x000000273f0a7290 */ /* 0x000fe200087fe43f */
[----:B---3--:R-:W-:Y:S01]  /*aa80*/  IMAD.U32 R4, RZ, RZ, UR6 ;  /* 0x00000006ff047e24 */ /* 0x008fe2000f8e00ff */
[----:B------:R-:W-:Y:S01]  /*aa90*/  ULOP3.LUT UR4, UR4, 0x3fff, URZ, 0xc0, !UPT ;  /* 0x00003fff04047892 */ /* 0x000fe2000f8ec03f */
[----:B------:R-:W-:Y:S01]  /*aaa0*/  IMAD.IADD R0, R0, 0x1, -R3 ;  /* 0x0000000100007824 */ /* 0x000fe200078e0a03 */
[----:B------:R-:W-:Y:S01]  /*aab0*/  IADD3 R42, P3, R2, 0x80, RZ ;  /* 0x00000080022a7810 */ /* 0x000fe20007f7e0ff */
[----:B------:R-:W-:Y:S01]  /*aac0*/  IMAD.U32 R6, RZ, RZ, UR7 ;  /* 0x00000007ff067e24 */ /* 0x000fe2000f8e00ff */
[----:B------:R-:W-:Y:S01]  /*aad0*/  ULOP3.LUT UR4, UR4, 0x10000, URZ, 0xfc, !UPT ;  /* 0x0001000004047892 */ /* 0x000fe2000f8efc3f */
[----:B------:R-:W-:Y:S01]  /*aae0*/  IMAD.MOV.U32 R5, RZ, RZ, 0x40000040 ;  /* 0x40000040ff057424 */ /* 0x000fe200078e00ff */
[----:B------:R-:W-:Y:S01]  /*aaf0*/  LEA R0, R0, UR8, 0xf ;  /* 0x0000000800007c11 */ /* 0x000fe2000f8e78ff */
[----:B------:R-:W-:Y:S01]  /*ab00*/  IMAD.MOV.U32 R7, RZ, RZ, 0x40000040 ;  /* 0x40000040ff077424 */ /* 0x000fe200078e00ff */
[----:B------:R-:W-:Y:S01]  /*ab10*/  IADD3 R38, P2, R2, 0x88, RZ ;  /* 0x0000008802267810 */ /* 0x000fe20007f5e0ff */
[----:B0-----:R-:W-:Y:S01]  /*ab20*/  VIADD R12, R26, 0xffffff80 ;  /* 0xffffff801a0c7836 */ /* 0x001fe20000000000 */
[----:B------:R-:W-:Y:S01]  /*ab30*/  SHF.R.U32.HI R0, RZ, 0x4, R0 ;  /* 0x00000004ff007819 */ /* 0x000fe20000011600 */
[----:B------:R-:W-:Y:S01]  /*ab40*/  IMAD.U32 R3, RZ, RZ, UR5 ;  /* 0x00000005ff037e24 */ /* 0x000fe2000f8e00ff */
[----:B------:R-:W-:Y:S01]  /*ab50*/  STL.128 [R1+0x90], R4 ;  /* 0x0000900401007387 */ /* 0x000fe20000100c00 */
[----:B------:R-:W-:Y:S01]  /*ab60*/  IMAD.U32 R10, RZ, RZ, UR4 ;  /* 0x00000004ff0a7e24 */ /* 0x000fe2000f8e00ff */
[----:B------:R-:W-:Y:S01]  /*ab70*/  LOP3.LUT R0, R0, 0x3fff, RZ, 0xc0, !PT ;  /* 0x00003fff00007812 */ /* 0x000fe200078ec0ff */
[----:B------:R-:W-:Y:S01]  /*ab80*/  IMAD.U32 R8, RZ, RZ, UR9 ;  /* 0x00000009ff087e24 */ /* 0x000fe2000f8e00ff */
[----:B------:R0:W-:Y:S01]  /*ab90*/  STL [R1+0x74], R12 ;  /* 0x0000740c01007387 */ /* 0x0001e20000100800 */
[----:B------:R-:W-:Y:S01]  /*aba0*/  IMAD.U32 R9, RZ, RZ, UR10 ;  /* 0x0000000aff097e24 */ /* 0x000fe2000f8e00ff */
[----:B------:R-:W-:Y:S01]  /*abb0*/  LOP3.LUT R0, R0, 0x2000000, RZ, 0xfc, !PT ;  /* 0x0200000000007812 */ /* 0x000fe200078efcff */
[----:B------:R-:W-:Y:S01]  /*abc0*/  UIADD3 UR4, UR44, 0x36400, URZ ;  /* 0x000364002c047890 */ /* 0x000fe2000fffe03f */
[----:B------:R1:W-:Y:S01]  /*abd0*/  STL.64 [R1+0x78], R10 ;  /* 0x0000780a01007387 */ /* 0x0003e20000100a00 */
[----:B--2---:R-:W-:-:S02]  /*abe0*/  VIADD R14, R13, 0xffffff80 ;  /* 0xffffff800d0e7836 */ /* 0x004fc40000000000 */
[----:B------:R-:W-:Y:S01]  /*abf0*/  ULOP3.LUT UP0, URZ, UR4, 0x3ff, URZ, 0xc0, !UPT ;  /* 0x000003ff043f7892 */ /* 0x000fe2000f80c03f */
[----:B------:R1:W-:Y:S01]  /*ac00*/  STL.64 [R1+0x58], R8 ;  /* 0x0000580801007387 */ /* 0x0003e20000100a00 */
[----:B------:R-:W-:Y:S02]  /*ac10*/  VIADD R13, R13, 0xffffff80 ;  /* 0xffffff800d0d7836 */ /* 0x000fe40000000000 */
[----:B------:R-:W-:Y:S01]  /*ac20*/  IMAD.X R55, RZ, RZ, R18, P5 ;  /* 0x000000ffff377224 */ /* 0x000fe200028e0612 */
[----:B0-----:R1:W5:Y:S01]  /*ac30*/  LDL R12, [R1+0x450] ;  /* 0x00045000010c7983 */ /* 0x0013620000100800 */
[----:B------:R-:W-:Y:S01]  /*ac40*/  IMAD.MOV.U32 R4, RZ, RZ, R3 ;  /* 0x000000ffff047224 */ /* 0x000fe200078e0003 */
[----:B------:R-:W-:Y:S01]  /*ac50*/  SHF.R.S32.HI R13, RZ, 0x1f, R13 ;  /* 0x0000001fff0d7819 */ /* 0x000fe2000001140d */
[----:B------:R-:W-:Y:S01]  /*ac60*/  IMAD.MOV.U32 R6, RZ, RZ, R0 ;  /* 0x000000ffff067224 */ /* 0x000fe200078e0000 */
[----:B------:R1:W5:Y:S01]  /*ac70*/  LDL R3, [R1+0x458] ;  /* 0x0004580001037983 */ /* 0x0003620000100800 */
[----:B------:R-:W-:Y:S01]  /*ac80*/  PLOP3.LUT P5, PT, PT, PT, UP0, 0x80, 0x0 ;  /* 0x000000000000781c */ /* 0x000fe20003faf008 */
[--C-:B------:R-:W-:Y:S01]  /*ac90*/  IMAD.X R28, RZ, RZ, R18.reuse, P1 ;  /* 0x000000ffff1c7224 */ /* 0x100fe200008e0612 */
[----:B------:R-:W-:Y:S01]  /*aca0*/  LEA.HI R13, R13, R14, RZ, 0x5 ;  /* 0x0000000e0d0d7211 */ /* 0x000fe200078f28ff */
[----:B------:R1:W-:Y:S01]  /*acb0*/  STL.128 [R1+0x80], R4 ;  /* 0x0000800401007387 */ /* 0x0003e20000100c00 */
[----:B------:R-:W-:Y:S01]  /*acc0*/  IMAD.X R25, RZ, RZ, R18, P6 ;  /* 0x000000ffff197224 */ /* 0x000fe200030e0612 */
[----:B------:R-:W-:-:S02]  /*acd0*/  IADD3 R40, P1, R2, 0x90, RZ ;  /* 0x0000009002287810 */ /* 0x000fc40007f3e0ff */
[----:B------:R-:W-:Y:S02]  /*ace0*/  SHF.R.S32.HI R13, RZ, 0x5, R13 ;  /* 0x00000005ff0d7819 */ /* 0x000fe4000001140d */
[----:B------:R-:W-:Y:S01]  /*acf0*/  IADD3 R46, P6, R2, 0x98, RZ ;  /* 0x00000098022e7810 */ /* 0x000fe20007fde0ff */
[--C-:B------:R-:W-:Y:S02]  /*ad00*/  IMAD.X R50, RZ, RZ, R18.reuse, P0 ;  /* 0x000000ffff327224 */ /* 0x100fe400000e0612 */
[----:B------:R-:W-:Y:S02]  /*ad10*/  IMAD.MOV.U32 R0, RZ, RZ, R13 ;  /* 0x000000ffff007224 */ /* 0x000fe400078e000d */
[--C-:B------:R-:W-:Y:S02]  /*ad20*/  IMAD.X R52, RZ, RZ, R18.reuse, P4 ;  /* 0x000000ffff347224 */ /* 0x100fe400020e0612 */
[--C-:B------:R-:W-:Y:S02]  /*ad30*/  IMAD.X R51, RZ, RZ, R18.reuse, P3 ;  /* 0x000000ffff337224 */ /* 0x100fe400018e0612 */
[----:B------:R-:W-:-:S02]  /*ad40*/  IMAD.X R45, RZ, RZ, R18, P2 ;  /* 0x000000ffff2d7224 */ /* 0x000fc400010e0612 */
[--C-:B------:R-:W-:Y:S02]  /*ad50*/  IMAD.X R49, RZ, RZ, R18.reuse, P1 ;  /* 0x000000ffff317224 */ /* 0x100fe400008e0612 */
[----:B------:R-:W-:Y:S01]  /*ad60*/  IMAD.X R47, RZ, RZ, R18, P6 ;  /* 0x000000ffff2f7224 */ /* 0x000fe200030e0612 */
[----:B-1----:R-:W-:Y:S06]  /*ad70*/  @!P5 BRA `(.L_x_6296) ;  /* 0x000000000070d947 */ /* 0x002fec0003800000 */
        /* <DEDUP_REMOVED lines=12> */
[----:B-----5:R-:W-:Y:S02]  /*ae40*/  IMAD.MOV.U32 R12, RZ, RZ, 0x1 ;  /* 0x00000001ff0c7424 */ /* 0x020fe400078e00ff */
[----:B------:R-:W-:-:S07]  /*ae50*/  IMAD.MOV.U32 R13, RZ, RZ, RZ ;  /* 0x000000ffff0d7224 */ /* 0x000fce00078e00ff */
[----:B------:R-:W-:-:S07]  /*ae60*/  LEPC R20, `(.L_x_6297) ;  /* 0x000000001014794e */ /* 0x000fce0000000000 */
[----:B0-----:R-:W-:Y:S05]  /*ae70*/  CALL.ABS.NOINC R14 ;  /* 0x000000000e007343 */ /* 0x001fea0003c00000 */
.L_x_6297:
[----:B------:R-:W2:Y:S02]  /*ae80*/  LDL R7, [R1+0x74] ;  /* 0x0000740001077983 */ /* 0x000ea40000100800 */
[----:B--2---:R-:W-:-:S04]  /*ae90*/  SHF.R.S32.HI R0, RZ, 0x1f, R7 ;  /* 0x0000001fff007819 */ /* 0x004fc80000011407 */
[CC--:B------:R-:W-:Y:S02]  /*aea0*/  LEA.HI R3, R0.reuse, R7.reuse, RZ, 0x4 ;  /* 0x0000000700037211 */ /* 0x0c0fe400078f20ff */
[----:B------:R-:W-:Y:S02]  /*aeb0*/  LEA.HI R0, R0, R7, RZ, 0x5 ;  /* 0x0000000700007211 */ /* 0x000fe400078f28ff */
[----:B------:R-:W-:Y:S02]  /*aec0*/  SHF.R.S32.HI R4, RZ, 0x4, R3 ;  /* 0x00000004ff047819 */ /* 0x000fe40000011403 */
[----:B------:R-:W-:Y:S02]  /*aed0*/  SHF.R.S32.HI R0, RZ, 0x5, R0 ;  /* 0x00000005ff007819 */ /* 0x000fe40000011400 */
[C---:B------:R-:W-:Y:S02]  /*aee0*/  LEA.HI R5, R3.reuse, R4, RZ, 0x1 ;  /* 0x0000000403057211 */ /* 0x040fe400078f08ff */
[----:B------:R-:W-:-:S02]  /*aef0*/  LOP3.LUT R3, R3, 0xfffffff0, RZ, 0xc0, !PT ;  /* 0xfffffff003037812 */ /* 0x000fc400078ec0ff */
[----:B------:R-:W-:-:S03]  /*af00*/  LOP3.LUT R5, R5, 0x1ffffffe, RZ, 0xc0, !PT ;  /* 0x1ffffffe05057812 */ /* 0x000fc600078ec0ff */
[----:B------:R-:W-:Y:S02]  /*af10*/  IMAD.IADD R3, R7, 0x1, -R3 ;  /* 0x0000000107037824 */ /* 0x000fe400078e0a03 */
[----:B------:R-:W-:-:S04]  /*af20*/  IMAD.IADD R5, R4, 0x1, -R5 ;  /* 0x0000000104057824 */ /* 0x000fc800078e0a05 */
[----:B------:R-:W-:-:S07]  /*af30*/  IMAD.SHL.U32 R12, R5, 0x8, RZ ;  /* 0x00000008050c7824 */ /* 0x000fce00078e00ff */
.L_x_6296:
[----:B------:R-:W2:Y:S01]  /*af40*/  LDL R53, [R1+0x1d4] ;  /* 0x0001d40001357983 */ /* 0x000ea20000100800 */
[----:B-----5:R-:W-:Y:S01]  /*af50*/  SHF.R.S32.HI R4, RZ, 0x1f, R3 ;  /* 0x0000001fff047819 */ /* 0x020fe20000011403 */
[----:B------:R-:W-:Y:S01]  /*af60*/  VIADD R10, R26, 0xffffff80 ;  /* 0xffffff801a0a7836 */ /* 0x000fe20000000000 */
[----:B------:R-:W-:Y:S01]  /*af70*/  IADD3 R8, P0, R2, 0xfc, RZ ;  /* 0x000000fc02087810 */ /* 0x000fe20007f1e0ff */
[----:B------:R0:W-:Y:S01]  /*af80*/  STL.64 [R1+0xc0], R24 ;  /* 0x0000c01801007387 */ /* 0x0001e20000100a00 */
[----:B------:R-:W-:Y:S01]  /*af90*/  LEA.HI R4, R4, R3, RZ, 0x3 ;  /* 0x0000000304047211 */ /* 0x000fe200078f18ff */
[----:B------:R-:W1:Y:S01]  /*afa0*/  LDC.64 R20, c[0x0][0xad0] ;  /* 0x0002b400ff147b82 */ /* 0x000e620000000a00 */
[----:B------:R-:W-:Y:S01]  /*afb0*/  IMAD.U32 R30, RZ, RZ, UR38 ;  /* 0x00000026ff1e7e24 */ /* 0x000fe2000f8e00ff */
[----:B------:R3:W-:Y:S01]  /*afc0*/  STL [R1+0xcc], R10 ;  /* 0x0000cc0a01007387 */ /* 0x0007e20000100800 */
[C---:B------:R-:W-:Y:S01]  /*afd0*/  LOP3.LUT R6, R4.reuse, 0xfffffff8, RZ, 0xc0, !PT ;  /* 0xfffffff804067812 */ /* 0x040fe200078ec0ff */
[----:B------:R-:W-:Y:S01]  /*afe0*/  IMAD.SHL.U32 R4, R4, 0x40, RZ ;  /* 0x0000004004047824 */ /* 0x000fe200078e00ff */
[C---:B------:R-:W-:Y:S01]  /*aff0*/  IADD3 R14, P3, R2.reuse, 0xa0, RZ ;  /* 0x000000a0020e7810 */ /* 0x040fe20007f7e0ff */
[----:B------:R-:W-:Y:S01]  /*b000*/  IMAD.X R11, RZ, RZ, R18, P0 ;  /* 0x000000ffff0b7224 */ /* 0x000fe200000e0612 */
[----:B------:R-:W-:Y:S01]  /*b010*/  IADD3 R26, P2, R2, 0xb0, RZ ;  /* 0x000000b0021a7810 */ /* 0x000fe20007f5e0ff */
[----:B------:R-:W-:Y:S01]  /*b020*/  IMAD.IADD R3, R3, 0x1, -R6 ;  /* 0x0000000103037824 */ /* 0x000fe200078e0a06 */
[----:B------:R-:W-:Y:S01]  /*b030*/  LOP3.LUT R7, R4, 0xfffffe00, RZ, 0xc0, !PT ;  /* 0xfffffe0004077812 */ /* 0x000fe200078ec0ff */
[----:B------:R-:W-:Y:S01]  /*b040*/  IMAD.U32 R31, RZ, RZ, UR39 ;  /* 0x00000027ff1f7e24 */ /* 0x000fe2000f8e00ff */
[----:B------:R-:W-:Y:S01]  /*b050*/  IADD3 R6, P1, R2, 0x70, RZ ;  /* 0x0000007002067810 */ /* 0x000fe20007f3e0ff */
[C---:B------:R-:W-:Y:S01]  /*b060*/  IMAD.SHL.U32 R5, R3.reuse, 0x40, RZ ;  /* 0x0000004003057824 */ /* 0x040fe200078e00ff */
[----:B------:R-:W-:Y:S01]  /*b070*/  LOP3.LUT P0, RZ, R3, 0x2, RZ, 0xc0, !PT ;  /* 0x0000000203ff7812 */ /* 0x000fe2000780c0ff */
[----:B------:R-:W-:Y:S01]  /*b080*/  IMAD R0, R0, 0x400, R7 ;  /* 0x0000040000007824 */ /* 0x000fe200078e0207 */
[----:B------:R-:W-:Y:S01]  /*b090*/  STL.64 [R1+0xb0], R22 ;  /* 0x0000b01601007387 */ /* 0x000fe20000100a00 */
[----:B------:R-:W-:Y:S01]  /*b0a0*/  IMAD.X R13, RZ, RZ, R18, P1 ;  /* 0x000000ffff0d7224 */ /* 0x000fe200008e0612 */
[----:B------:R-:W-:Y:S01]  /*b0b0*/  LOP3.LUT R5, R5, 0x1c0, RZ, 0xc0, !PT ;  /* 0x000001c005057812 */ /* 0x000fe200078ec0ff */
[----:B------:R-:W-:Y:S01]  /*b0c0*/  IMAD.MOV.U32 R32, RZ, RZ, 0x10 ;  /* 0x00000010ff207424 */ /* 0x000fe200078e00ff */
[----:B------:R-:W-:Y:S01]  /*b0d0*/  LOP3.LUT P1, RZ, R3, 0x4, RZ, 0xc0, !PT ;  /* 0x0000000403ff7812 */ /* 0x000fe2000782c0ff */
[----:B------:R-:W-:Y:S01]  /*b0e0*/  IMAD.MOV.U32 R7, RZ, RZ, R13 ;  /* 0x000000ffff077224 */ /* 0x000fe200078e000d */
[----:B------:R-:W-:Y:S01]  /*b0f0*/  LOP3.LUT R4, R5, 0x8, R12, 0xf8, !PT ;  /* 0x0000000805047812 */ /* 0x000fe200078ef80c */
[----:B------:R-:W-:Y:S01]  /*b100*/  IMAD.MOV.U32 R12, RZ, RZ, R27 ;  /* 0x000000ffff0c7224 */ /* 0x000fe200078e001b */
[----:B------:R-:W-:Y:S01]  /*b110*/  SHF.R.U32.HI R5, RZ, 0x3, R5 ;  /* 0x00000003ff057819 */ /* 0x000fe20000011605 */
[----:B------:R-:W-:Y:S01]  /*b120*/  IMAD.MOV.U32 R13, RZ, RZ, R28 ;  /* 0x000000ffff0d7224 */ /* 0x000fe200078e001c */
[----:B------:R-:W-:Y:S01]  /*b130*/  SEL R32, R32, 0xfffffff0, !P0 ;  /* 0xfffffff020207807 */ /* 0x000fe20004000000 */
[----:B------:R-:W-:Y:S01]  /*b140*/  IMAD.X R15, RZ, RZ, R18, P3 ;  /* 0x000000ffff0f7224 */ /* 0x000fe200018e0612 */
[----:B------:R-:W-:Y:S01]  /*b150*/  LOP3.LUT R9, R4, R5, RZ, 0x3c, !PT ;  /* 0x0000000504097212 */ /* 0x000fe200078e3cff */
[----:B------:R-:W-:Y:S01]  /*b160*/  IMAD.MOV.U32 R4, RZ, RZ, R8 ;  /* 0x000000ffff047224 */ /* 0x000fe200078e0008 */
[----:B------:R-:W-:Y:S01]  /*b170*/  STL.U8 [R1+0xc8], RZ ;  /* 0x0000c8ff01007387 */ /* 0x000fe20000100000 */
[----:B------:R-:W-:Y:S01]  /*b180*/  IMAD.MOV.U32 R5, RZ, RZ, R11 ;  /* 0x000000ffff057224 */ /* 0x000fe200078e000b */
[----:B------:R-:W-:Y:S01]  /*b190*/  BSSY B0, `(.L_x_6298) ;  /* 0x0000024000007945 */ /* 0x000fe20003800000 */
[----:B0-----:R-:W-:Y:S01]  /*b1a0*/  IMAD.IADD R25, R0, 0x1, R9 ;  /* 0x0000000100197824 */ /* 0x001fe200078e0209 */
[----:B---3--:R-:W0:Y:S01]  /*b1b0*/  LDC.64 R10, c[0x0][0xae0] ;  /* 0x0002b800ff0a7b82 */ /* 0x008e220000000a00 */
[----:B------:R-:W-:Y:S01]  /*b1c0*/  IMAD.X R27, RZ, RZ, R18, P2 ;  /* 0x000000ffff1b7224 */ /* 0x000fe200010e0612 */
[----:B------:R3:W-:Y:S01]  /*b1d0*/  STL.128 [R1+0x100], R4 ;  /* 0x0001000401007387 */ /* 0x0007e20000100c00 */
[----:B------:R-:W-:-:S03]  /*b1e0*/  IMAD.WIDE.U32 R24, R25, 0x2, R30 ;  /* 0x0000000219187825 */ /* 0x000fc600078e001e */
[----:B------:R4:W-:Y:S01]  /*b1f0*/  STL.128 [R1+0x110], R12 ;  /* 0x0001100c01007387 */ /* 0x0009e20000100c00 */
[----:B------:R-:W-:Y:S01]  /*b200*/  IMAD.MOV.U32 R33, RZ, RZ, 0x20 ;  /* 0x00000020ff217424 */ /* 0x000fe200078e00ff */
[----:B------:R-:W0:Y:S01]  /*b210*/  LDC.64 R8, c[0x0][0xad8] ;  /* 0x0002b600ff087b82 */ /* 0x000e220000000a00 */
[----:B------:R-:W-:Y:S01]  /*b220*/  IADD3 R28, P0, R24, 0x36400, RZ ;  /* 0x00036400181c7810 */ /* 0x000fe20007f1e0ff */
[----:B------:R0:W-:Y:S01]  /*b230*/  STL.64 [R1+0xb8], R26 ;  /* 0x0000b81a01007387 */ /* 0x0001e20000100a00 */
[----:B------:R-:W-:Y:S01]  /*b240*/  IMAD.MOV.U32 R24, RZ, RZ, RZ ;  /* 0x000000ffff187224 */ /* 0x000fe200078e00ff */
[----:B------:R-:W-:Y:S02]  /*b250*/  SEL R33, R33, 0xffffffe0, !P1 ;  /* 0xffffffe021217807 */ /* 0x000fe40004800000 */
[----:B------:R-:W-:Y:S01]  /*b260*/  IMAD.X R29, RZ, RZ, R25, P0 ;  /* 0x000000ffff1d7224 */ /* 0x000fe200000e0619 */
[----:B------:R0:W-:Y:S01]  /*b270*/  STL.U8 [R1+0x120], RZ ;  /* 0x000120ff01007387 */ /* 0x0001e20000100000 */
[----:B---3--:R-:W3:Y:S01]  /*b280*/  LDC R6, c[0x0][0x450] ;  /* 0x00011400ff067b82 */ /* 0x008ee20000000800 */
[----:B-1----:R-:W-:-:S02]  /*b290*/  IMAD.MOV.U32 R7, RZ, RZ, R20 ;  /* 0x000000ffff077224 */ /* 0x002fc400078e0014 */
[----:B------:R1:W-:Y:S01]  /*b2a0*/  STL.64 [R1+0xa0], R32 ;  /* 0x0000a02001007387 */ /* 0x0003e20000100a00 */
[----:B----4-:R-:W-:Y:S02]  /*b2b0*/  IMAD.U32 R13, RZ, RZ, UR48 ;  /* 0x00000030ff0d7e24 */ /* 0x010fe4000f8e00ff */
[----:B------:R-:W-:Y:S01]  /*b2c0*/  IMAD.U32 R12, RZ, RZ, UR47 ;  /* 0x0000002fff0c7e24 */ /* 0x000fe2000f8e00ff */
[----:B------:R1:W-:Y:S01]  /*b2d0*/  STL.64 [R1+0xa8], R28 ;  /* 0x0000a81c01007387 */ /* 0x0003e20000100a00 */
[----:B------:R-:W3:Y:S01]  /*b2e0*/  LDC.64 R4, c[0x0][0x448] ;  /* 0x00011200ff047b82 */ /* 0x000ee20000000a00 */
[----:B------:R-:W-:Y:S02]  /*b2f0*/  IMAD.MOV.U32 R14, RZ, RZ, R21 ;  /* 0x000000ffff0e7224 */ /* 0x000fe400078e0015 */
[----:B0-----:R-:W-:Y:S02]  /*b300*/  IMAD.MOV.U32 R26, RZ, RZ, R10 ;  /* 0x000000ffff1a7224 */ /* 0x001fe400078e000a */
[----:B------:R-:W-:-:S02]  /*b310*/  IMAD.MOV.U32 R27, RZ, RZ, R11 ;  /* 0x000000ffff1b7224 */ /* 0x000fc400078e000b */
[----:B------:R-:W-:Y:S02]  /*b320*/  IMAD.MOV.U32 R15, RZ, RZ, R8 ;  /* 0x000000ffff0f7224 */ /* 0x000fe400078e0008 */
[----:B------:R-:W-:-:S03]  /*b330*/  IMAD.MOV.U32 R25, RZ, RZ, R9 ;  /* 0x000000ffff197224 */ /* 0x000fc600078e0009 */
[----:B------:R1:W-:Y:S04]  /*b340*/  STL.128 [R1+0xd0], R12 ;  /* 0x0000d00c01007387 */ /* 0x0003e80000100c00 */
[----:B------:R1:W-:Y:S04]  /*b350*/  STL.128 [R1+0xe0], R24 ;  /* 0x0000e01801007387 */ /* 0x0003e80000100c00 */
[----:B---3--:R1:W-:Y:S01]  /*b360*/  STL.128 [R1+0xf0], R4 ;  /* 0x0000f00401007387 */ /* 0x0083e20000100c00 */
[----:B--2---:R-:W-:-:S04]  /*b370*/  LEA.HI R0, R53, R53, RZ, 0x1 ;  /* 0x0000003535007211 */ /* 0x004fc800078f08ff */
[----:B------:R-:W-:-:S05]  /*b380*/  LOP3.LUT R0, R0, 0xfffffffe, RZ, 0xc0, !PT ;  /* 0xfffffffe00007812 */ /* 0x000fca00078ec0ff */
[----:B------:R-:W-:-:S05]  /*b390*/  IMAD.IADD R0, R53, 0x1, -R0 ;  /* 0x0000000135007824 */ /* 0x000fca00078e0a00 */
[----:B------:R-:W-:-:S04]  /*b3a0*/  SHF.L.U32 R0, R0, 0x1f, RZ ;  /* 0x0000001f00007819 */ /* 0x000fc800000006ff */
[----:B------:R-:W0:Y:S02]  /*b3b0*/  SYNCS.PHASECHK.TRANS64.TRYWAIT P0, [UR44+0x38800], R0 ;  /* 0x03880000ff0075a7 */ /* 0x000e24000800016c */
[----:B01----:R-:W-:Y:S05]  /*b3c0*/  @!P0 BRA `(.L_x_6299) ;  /* 0x0000023c003c8947 */ /* 0x003fea0003800000 */
.L_x_6519:
[----:B------:R-:W-:Y:S05]  /*b3d0*/  BSYNC B0 ;  /* 0x0000000000007941 */ /* 0x000fea0003800000 */
.L_x_6298:
[----:B------:R-:W2:Y:S04]  /*b3e0*/  LDL R32, [R1] ;  /* 0x0000000001207983 */ /* 0x000ea80000100800 */
[----:B------:R1:W5:Y:S01]  /*b3f0*/  LDL.64 R20, [R1+0x1c8] ;  /* 0x0001c80001147983 */ /* 0x0003620000100a00 */
[C---:B------:R-:W-:Y:S01]  /*b400*/  IADD3 R14, P0, R2.reuse, 0xc8, RZ ;  /* 0x000000c8020e7810 */ /* 0x040fe20007f1e0ff */
[----:B------:R-:W-:Y:S01]  /*b410*/  IMAD.MOV.U32 R12, RZ, RZ, R48 ;  /* 0x000000ffff0c7224 */ /* 0x000fe200078e0030 */
[C---:B------:R-:W-:Y:S01]  /*b420*/  IADD3 R7, P1, R2.reuse, 0x100, RZ ;  /* 0x0000010002077810 */ /* 0x040fe20007f3e0ff */
[----:B------:R-:W-:Y:S01]  /*b430*/  IMAD.MOV.U32 R13, RZ, RZ, R55 ;  /* 0x000000ffff0d7224 */ /* 0x000fe200078e0037 */
[C---:B------:R-:W-:Y:S01]  /*b440*/  IADD3 R4, P2, R2.reuse, 0x108, RZ ;  /* 0x0000010802047810 */ /* 0x040fe20007f5e0ff */
[--C-:B------:R-:W-:Y:S01]  /*b450*/  IMAD.X R15, RZ, RZ, R18.reuse, P0 ;  /* 0x000000ffff0f7224 */ /* 0x100fe200000e0612 */
[C---:B0-----:R-:W-:Y:S01]  /*b460*/  IADD3 R0, P0, R2.reuse, 0x1d4, RZ ;  /* 0x000001d402007810 */ /* 0x041fe20007f1e0ff */
[----:B------:R-:W-:Y:S01]  /*b470*/  IMAD.X R24, RZ, RZ, R18, P1 ;  /* 0x000000ffff187224 */ /* 0x000fe200008e0612 */
[----:B------:R-:W-:Y:S01]  /*b480*/  IADD3 R26, P1, R2, 0x120, RZ ;  /* 0x00000120021a7810 */ /* 0x000fe20007f3e0ff */
[----:B------:R-:W-:Y:S01]  /*b490*/  IMAD.MOV.U32 R28, RZ, RZ, R42 ;  /* 0x000000ffff1c7224 */ /* 0x000fe200078e002a */
[----:B------:R0:W-:Y:S01]  /*b4a0*/  STL.128 [R1+0x130], R12 ;  /* 0x0001300c01007387 */ /* 0x0001e20000100c00 */
[----:B------:R-:W-:Y:S01]  /*b4b0*/  IMAD.X R3, RZ, RZ, R18, P0 ;  /* 0x000000ffff037224 */ /* 0x000fe200000e0612 */
[----:B------:R-:W-:Y:S01]  /*b4c0*/  BSSY B0, `(.L_x_6300) ;  /* 0x0000034000007945 */ /* 0x000fe20003800000 */
[----:B------:R-:W-:-:S02]  /*b4d0*/  IMAD.MOV.U32 R29, RZ, RZ, R51 ;  /* 0x000000ffff1d7224 */ /* 0x000fc400078e0033 */
[----:B------:R-:W-:-:S03]  /*b4e0*/  IMAD.X R27, RZ, RZ, R18, P1 ;  /* 0x000000ffff1b7224 */ /* 0x000fc600008e0612 */
[----:B------:R-:W-:Y:S04]  /*b4f0*/  STL.128 [R1+0x150], R28 ;  /* 0x0001501c01007387 */ /* 0x000fe80000100c00 */
[----:B------:R-:W-:Y:S01]  /*b500*/  STL.64 [R1+0x1c0], R26 ;  /* 0x0001c01a01007387 */ /* 0x000fe20000100a00 */
[----:B0-----:R-:W-:Y:S02]  /*b510*/  IMAD.MOV.U32 R14, RZ, RZ, R43 ;  /* 0x000000ffff0e7224 */ /* 0x001fe400078e002b */
[----:B------:R-:W-:Y:S02]  /*b520*/  IMAD.MOV.U32 R15, RZ, RZ, R52 ;  /* 0x000000ffff0f7224 */ /* 0x000fe400078e0034 */
[----:B------:R-:W-:Y:S02]  /*b530*/  IMAD.MOV.U32 R12, RZ, RZ, R2 ;  /* 0x000000ffff0c7224 */ /* 0x000fe400078e0002 */
[----:B------:R-:W-:-:S05]  /*b540*/  IMAD.MOV.U32 R13, RZ, RZ, R18 ;  /* 0x000000ffff0d7224 */ /* 0x000fca00078e0012 */
[----:B------:R0:W-:Y:S02]  /*b550*/  STL.128 [R1+0x140], R12 ;  /* 0x0001400c01007387 */ /* 0x0001e40000100c00 */
[----:B0-----:R-:W-:Y:S02]  /*b560*/  IMAD.MOV.U32 R14, RZ, RZ, R39 ;  /* 0x000000ffff0e7224 */ /* 0x001fe400078e0027 */
[----:B------:R-:W-:Y:S02]  /*b570*/  IMAD.MOV.U32 R15, RZ, RZ, R44 ;  /* 0x000000ffff0f7224 */ /* 0x000fe400078e002c */
[----:B------:R-:W-:Y:S01]  /*b580*/  IMAD.MOV.U32 R12, RZ, RZ, R0 ;  /* 0x000000ffff0c7224 */ /* 0x000fe200078e0000 */
[----:B------:R-:W-:Y:S01]  /*b590*/  IADD3 R0, P0, R2, 0x1d8, RZ ;  /* 0x000001d802007810 */ /* 0x000fe20007f1e0ff */
[----:B------:R-:W-:-:S04]  /*b5a0*/  IMAD.MOV.U32 R13, RZ, RZ, R3 ;  /* 0x000000ffff0d7224 */ /* 0x000fc800078e0003 */
[----:B------:R-:W-:Y:S01]  /*b5b0*/  IMAD.X R3, RZ, RZ, R18, P0 ;  /* 0x000000ffff037224 */ /* 0x000fe200000e0612 */
[----:B------:R0:W-:Y:S01]  /*b5c0*/  STL.128 [R1+0x160], R12 ;  /* 0x0001600c01007387 */ /* 0x0001e20000100c00 */
[----:B------:R-:W-:Y:S01]  /*b5d0*/  IADD3 R25, P0, R2, 0xb8, RZ ;  /* 0x000000b802197810 */ /* 0x000fe20007f1e0ff */
        /* <DEDUP_REMOVED lines=8> */
[----:B------:R-:W-:Y:S02]  /*b660*/  IMAD.MOV.U32 R15, RZ, RZ, R3 ;  /* 0x000000ffff0f7224 */ /* 0x000fe400078e0003 */
[----:B------:R-:W-:-:S02]  /*b670*/  IMAD.X R0, RZ, RZ, R18, P0 ;  /* 0x000000ffff007224 */ /* 0x000fc400000e0612 */
[----:B------:R-:W-:Y:S01]  /*b680*/  IMAD.X R3, RZ, RZ, R18, P2 ;  /* 0x000000ffff037224 */ /* 0x000fe200010e0612 */
[----:B------:R0:W-:Y:S02]  /*b690*/  STL.128 [R1+0x180], R12 ;  /* 0x0001800c01007387 */ /* 0x0001e40000100c00 */
[----:B0-----:R-:W-:Y:S02]  /*b6a0*/  IMAD.MOV.U32 R14, RZ, RZ, R36 ;  /* 0x000000ffff0e7224 */ /* 0x001fe400078e0024 */
[----:B------:R-:W-:Y:S02]  /*b6b0*/  IMAD.MOV.U32 R15, RZ, RZ, R37 ;  /* 0x000000ffff0f7224 */ /* 0x000fe400078e0025 */
[----:B------:R-:W-:Y:S02]  /*b6c0*/  IMAD.MOV.U32 R12, RZ, RZ, R7 ;  /* 0x000000ffff0c7224 */ /* 0x000fe400078e0007 */
[----:B------:R-:W-:Y:S01]  /*b6d0*/  IMAD.MOV.U32 R13, RZ, RZ, R24 ;  /* 0x000000ffff0d7224 */ /* 0x000fe200078e0018 */
[----:B------:R-:W-:-:S04]  /*b6e0*/  IADD3 R24, P0, R2, 0x1c8, RZ ;  /* 0x000001c802187810 */ /* 0x000fc80007f1e0ff */
[----:B------:R0:W-:Y:S02]  /*b6f0*/  STL.128 [R1+0x190], R12 ;  /* 0x0001900c01007387 */ /* 0x0001e40000100c00 */
[----:B0-----:R-:W-:Y:S02]  /*b700*/  IMAD.MOV.U32 R12, RZ, RZ, R25 ;  /* 0x000000ffff0c7224 */ /* 0x001fe400078e0019 */
[----:B------:R-:W-:Y:S02]  /*b710*/  IMAD.MOV.U32 R13, RZ, RZ, R0 ;  /* 0x000000ffff0d7224 */ /* 0x000fe400078e0000 */
[----:B------:R-:W-:Y:S02]  /*b720*/  IMAD.MOV.U32 R14, RZ, RZ, R4 ;  /* 0x000000ffff0e7224 */ /* 0x000fe400078e0004 */
[----:B------:R-:W-:Y:S02]  /*b730*/  IMAD.MOV.U32 R15, RZ, RZ, R3 ;  /* 0x000000ffff0f7224 */ /* 0x000fe400078e0003 */
[----:B------:R-:W-:-:S03]  /*b740*/  IMAD.X R25, RZ, RZ, R18, P0 ;  /* 0x000000ffff197224 */ /* 0x000fc600000e0612 */
[----:B------:R0:W-:Y:S04]  /*b750*/  STL.128 [R1+0x1a0], R12 ;  /* 0x0001a00c01007387 */ /* 0x0001e80000100c00 */
[----:B------:R1:W-:Y:S01]  /*b760*/  STL.64 [R1+0x128], R24 ;  /* 0x0001281801007387 */ /* 0x0003e20000100a00 */
        /* <DEDUP_REMOVED lines=9> */
.L_x_6301:
[----:B------:R-:W-:Y:S05]  /*b800*/  BSYNC B0 ;  /* 0x0000000000007941 */ /* 0x000fea0003800000 */
.L_x_6300:
        /* <DEDUP_REMOVED lines=8> */
.L_x_6303:
[----:B------:R-:W-:Y:S05]  /*b890*/  BSYNC B0 ;  /* 0x0000000000007941 */ /* 0x000fea0003800000 */
.L_x_6302:
[----:B------:R-:W-:Y:S04]  /*b8a0*/  BSSY B0, `(.L_x_6304) ;  /* 0x0000004000007945 */ /* 0x000fe80003800000 */
[----:B-1----:R-:W-:Y:S05]  /*b8b0*/  @P0 BRA `(.L_x_6305) ;  /* 0x0000000000080947 */ /* 0x002fea0003800000 */
[----:B------:R-:W1:Y:S02]  /*b8c0*/  SYNCS.PHASECHK.TRANS64.TRYWAIT P0, [R20+URZ], R21 ;  /* 0x00000015140075a7 */ /* 0x000e64000800017f */
[----:B-1----:R-:W-:Y:S05]  /*b8d0*/  @!P0 BRA `(.L_x_6306) ;  /* 0x0000023800108947 */ /* 0x002fea0003800000 */
.L_x_6305:
[----:B------:R-:W-:Y:S05]  /*b8e0*/  BSYNC B0 ;  /* 0x0000000000007941 */ /* 0x000fea0003800000 */
.L_x_6304:
[----:B------:R-:W2:Y:S04]  /*b8f0*/  LDL R7, [R1+0x1c8] ;  /* 0x0001c80001077983 */ /* 0x000ea80000100800 */
[----:B------:R-:W2:Y:S01]  /*b900*/  LDL.64 R12, [R1+0x80] ;  /* 0x00008000010c7983 */ /* 0x000ea20000100a00 */
[----:B------:R-:W-:Y:S05]  /*b910*/  WARPSYNC.ALL ;  /* 0x0000000000007948 */ /* 0x000fea0003800000 */
[----:B------:R-:W3:Y:S04]  /*b920*/  LDL.64 R24, [R1+0x78] ;  /* 0x0000780001187983 */ /* 0x000ee80000100a00 */
[----:B------:R-:W4:Y:S04]  /*b930*/  LDL.64 R14, [R1+0x78] ;  /* 0x00007800010e7983 */ /* 0x000f280000100a00 */
[----:B01----:R-:W5:Y:S04]  /*b940*/  LDL.64 R20, [R1+0x78] ;  /* 0x0000780001147983 */ /* 0x003f680000100a00 */
[----:B------:R-:W5:Y:S01]  /*b950*/  LDL.64 R56, [R1+0x78] ;  /* 0x0000780001387983 */ /* 0x000f620000100a00 */
[----:B--2---:R-:W-:Y:S01]  /*b960*/  IMAD R12, R7, 0x200, R12 ;  /* 0x00000200070c7824 */ /* 0x004fe200078e020c */
[----:B------:R-:W-:-:S02]  /*b970*/  R2UR UR7, R13 ;  /* 0x000000000d0772ca */ /* 0x000fc400000e0000 */
[----:B------:R-:W2:Y:S01]  /*b980*/  LDL R3, [R1+0x1d4] ;  /* 0x0001d40001037983 */ /* 0x000ea20000100800 */
[C---:B------:R-:W-:Y:S01]  /*b990*/  VIADD R58, R12.reuse, 0x2 ;  /* 0x000000020c3a7836 */ /* 0x040fe20000000000 */
[----:B------:R-:W-:Y:S01]  /*b9a0*/  R2UR UR6, R12 ;  /* 0x000000000c0672ca */ /* 0x000fe200000e0000 */
[----:B------:R-:W-:Y:S01]  /*b9b0*/  IMAD.MOV.U32 R59, RZ, RZ, R13 ;  /* 0x000000ffff3b7224 */ /* 0x000fe200078e000d */
[----:B------:R0:W-:Y:S01]  /*b9c0*/  STL [R1+0x60], RZ ;  /* 0x000060ff01007387 */ /* 0x0001e20000100800 */
[----:B------:R-:W-:Y:S01]  /*b9d0*/  BSSY B0, `(.L_x_6307) ;  /* 0x000002c000007945 */ /* 0x000fe20003800000 */
[----:B---3--:R-:W-:Y:S02]  /*b9e0*/  R2UR UR4, R24 ;  /* 0x00000000180472ca */ /* 0x008fe400000e0000 */
[----:B------:R-:W-:Y:S02]  /*b9f0*/  R2UR UR5, R25 ;  /* 0x00000000190572ca */ /* 0x000fe400000e0000 */
[----:B------:R-:W-:Y:S01]  /*ba00*/  WARPGROUP.ARRIVE ;  /* 0x00000000000079c5 */ /* 0x000fe20000000000 */
        /* <DEDUP_REMOVED lines=40> */
.L_x_6520:
[----:B------:R-:W-:Y:S05]  /*bc90*/  BSYNC B0 ;  /* 0x0000000000007941 */ /* 0x000fea0003800000 */
.L_x_6307:
[----:B0-----:R-:W2:Y:S04]  /*bca0*/  LDL R3, [R1+0x28] ;  /* 0x0000280001037983 */ /* 0x001ea80000100800 */
[----:B------:R0:W5:Y:S01]  /*bcb0*/  LDL.64 R12, [R1+0x1c8] ;  /* 0x0001c800010c7983 */ /* 0x0001620000100a00 */
[----:B------:R-:W-:Y:S01]  /*bcc0*/  BSSY B0, `(.L_x_6309) ;  /* 0x0000005000007945 */ /* 0x000fe20003800000 */
[----:B--2---:R-:W-:-:S04]  /*bcd0*/  LOP3.LUT R3, R3, 0x1, RZ, 0xfc, !PT ;  /* 0x0000000103037812 */ /* 0x004fc800078efcff */
[----:B------:R-:W-:-:S13]  /*bce0*/  ISETP.NE.AND P1, PT, R3, 0x3, PT ;  /* 0x000000030300780c */ /* 0x000fda0003f25270 */
[----:B0-----:R-:W-:Y:S05]  /*bcf0*/  @!P1 BRA `(.L_x_6310) ;  /* 0x0000000000049947 */ /* 0x001fea0003800000 */
[----:B------:R-:W-:Y:S01]  /*bd00*/  BPT.TRAP 0x1 ;  /* 0x000000040000795c */ /* 0x000fe20000300000 */
.L_x_6310:
[----:B------:R-:W-:Y:S05]  /*bd10*/  BSYNC B0 ;  /* 0x0000000000007941 */ /* 0x000fea0003800000 */
.L_x_6309:
        /* <DEDUP_REMOVED lines=8> */
.L_x_6312:
[----:B------:R-:W-:Y:S05]  /*bda0*/  BSYNC B0 ;  /* 0x0000000000007941 */ /* 0x000fea0003800000 */
.L_x_6311:
[----:B------:R-:W-:Y:S04]  /*bdb0*/  BSSY B0, `(.L_x_6313) ;  /* 0x0000004000007945 */ /* 0x000fe80003800000 */
[----:B-1----:R-:W-:Y:S05]  /*bdc0*/  @P0 BRA `(.L_x_6314) ;  /* 0x0000000000080947 */ /* 0x002fea0003800000 */
[----:B------:R-:W1:Y:S02]  /*bdd0*/  SYNCS.PHASECHK.TRANS64.TRYWAIT P0, [R12+URZ], R13 ;  /* 0x0000000d0c0075a7 */ /* 0x000e64000800017f */
[----:B-1----:R-:W-:Y:S05]  /*bde0*/  @!P0 BRA `(.L_x_6315) ;  /* 0x0000023000f88947 */ /* 0x002fea0003800000 */
.L_x_6314:
[----:B------:R-:W-:Y:S05]  /*bdf0*/  BSYNC B0 ;  /* 0x0000000000007941 */ /* 0x000fea0003800000 */
.L_x_6313:
        /* <DEDUP_REMOVED lines=9> */
[----:B------:R-:W4:Y:S05]  /*be90*/  LDL.64 R56, [R1+0x90] ;  /* 0x0000900001387983 */ /* 0x000f2a0000100a00 */
[----:B------:R-:W0:Y:S01]  /*bea0*/  S2R R7, SR_TID.X ;  /* 0x0000000000077919 */ /* 0x000e220000002100 */
[----:B------:R-:W4:Y:S01]  /*beb0*/  LDL.64 R64, [R1+0x90] ;  /* 0x0000900001407983 */ /* 0x000f220000100a00 */
[----:B--2---:R-:W-:Y:S01]  /*bec0*/  ISETP.NE.U32.AND P0, PT, R4, RZ, PT ;  /* 0x000000ff0400720c */ /* 0x004fe20003f05070 */
[----:B---3--:R-:W-:Y:S01]  /*bed0*/  IMAD R12, R3, 0x1000, R12 ;  /* 0x00001000030c7824 */ /* 0x008fe200078e020c */
[----:B------:R-:W-:-:S02]  /*bee0*/  R2UR UR7, R13 ;  /* 0x000000000d0772ca */ /* 0x000fc400000e0000 */
[----:B----4-:R-:W-:Y:S02]  /*bef0*/  R2UR UR4, R20 ;  /* 0x00000000140472ca */ /* 0x010fe400000e0000 */
[----:B------:R-:W-:Y:S02]  /*bf00*/  R2UR UR6, R12 ;  /* 0x000000000c0672ca */ /* 0x000fe400000e0000 */
[----:B------:R-:W-:-:S05]  /*bf10*/  R2UR UR5, R21 ;  /* 0x00000000150572ca */ /* 0x000fca00000e0000 */
[----:B------:R-:W-:Y:S01]  /*bf20*/  VOTEU.ANY UP0, P0 ;  /* 0x00000000003f7886 */ /* 0x000fe20000000100 */
[----:B------:R-:W-:Y:S01]  /*bf30*/  VIADD R14, R14, 0x2 ;  /* 0x000000020e0e7836 */ /* 0x000fe20000000000 */
[----:B------:R-:W2:Y:S06]  /*bf40*/  LDL.64 R20, [R1+0x90] ;  /* 0x0000900001147983 */ /* 0x000eac0000100a00 */
[----:B------:R-:W-:Y:S01]  /*bf50*/  HGMMA.64x64x16.F32.BF16 R24, gdesc[UR4], R24, UP0, gsb0 ;  /* 0x00e00000041879f0 */ /* 0x000fe2000b801818 */
[----:B------:R-:W-:Y:S02]  /*bf60*/  VIADD R62, R12, 0x2 ;  /* 0x000000020c3e7836 */ /* 0x000fe40000000000 */
[----:B------:R-:W-:Y:S01]  /*bf70*/  IMAD.MOV.U32 R63, RZ, RZ, R13 ;  /* 0x000000ffff3f7224 */ /* 0x000fe200078e000d */
[----:B------:R-:W-:-:S02]  /*bf80*/  R2UR UR4, R14 ;  /* 0x000000000e0472ca */ /* 0x000fc400000e0000 */
        /* <DEDUP_REMOVED lines=158> */
[----:B------:R-:W-:Y:S01]  /*c970*/  VIADD R4, R12, 0x800 ;  /* 0x000008000c047836 */ /* 0x000fe20000000000 */
[----:B------:R-:W-:Y:S01]  /*c980*/  UMOV UR8, 0x1 ;  /* 0x0000000100087882 */ /* 0x000fe20000000000 */
[----:B------:R-:W-:Y:S01]  /*c990*/  IMAD.MOV.U32 R67, RZ, RZ, 0x4 ;  /* 0x00000004ff437424 */ /* 0x000fe200078e00ff */
[----:B------:R-:W4:Y:S04]  /*c9a0*/  LDL.64 R62, [R1+0x90] ;  /* 0x00009000013e7983 */ /* 0x000f280000100a00 */
[----:B------:R-:W0:Y:S01]  /*c9b0*/  SHFL.IDX PT, R3, R7, RZ, 0x1f ;  /* 0x00001fff07037589 */ /* 0x000e2200000e0000 */
[----:B------:R-:W-:-:S02]  /*c9c0*/  WARPGROUP.DEPBAR.LE gsb0, 0x0 ;  /* 0x00008000000079c5 */ /* 0x000fc40000010000 */
[----:B------:R-:W-:-:S06]  /*c9d0*/  WARPGROUP.ARRIVE ;  /* 0x00000000000079c5 */ /* 0x000fcc0000000000 */
[----:B------:R-:W-:Y:S01]  /*c9e0*/  HGMMA.64x64x16.F32.BF16 R24, gdesc[UR4], R24, gsb0 ;  /* 0x00e00000041879f0 */ /* 0x000fe20008001818 */
[----:B0-----:R-:W-:-:S04]  /*c9f0*/  ISETP.GT.AND P0, PT, R3, 0x7f, PT ;  /* 0x0000007f0300780c */ /* 0x001fc80003f04270 */
[----:B------:R-:W-:Y:S01]  /*ca00*/  SEL R3, RZ, 0x2, !P0 ;  /* 0x00000002ff037807 */ /* 0x000fe20004000000 */
[----:B------:R-:W-:-:S03]  /*ca10*/  IMAD.MOV.U32 R21, RZ, RZ, R13 ;  /* 0x000000ffff157224 */ /* 0x000fc600078e000d */
[----:B------:R-:W-:Y:S01]  /*ca20*/  IADD3 R14, R14, 0x800, R3 ;  /* 0x000008000e0e7810 */ /* 0x000fe20007ffe003 */
[----:B------:R-:W-:Y:S01]  /*ca30*/  IMAD.IADD R20, R3, 0x1, R4 ;  /* 0x0000000103147824 */ /* 0x000fe200078e0204 */
[----:B------:R-:W-:Y:S02]  /*ca40*/  R2UR UR7, R21 ;  /* 0x00000000150772ca */ /* 0x000fe400000e0000 */
[----:B------:R-:W-:Y:S02]  /*ca50*/  R2UR UR4, R14 ;  /* 0x000000000e0472ca */ /* 0x000fe400000e0000 */
[----:B------:R-:W-:Y:S02]  /*ca60*/  R2UR UR6, R20 ;  /* 0x00000000140672ca */ /* 0x000fe400000e0000 */
[----:B------:R-:W-:Y:S01]  /*ca70*/  R2UR UR5, R15 ;  /* 0x000000000f0572ca */ /* 0x000fe200000e0000 */
[----:B------:R-:W-:Y:S01]  /*ca80*/  UISETP.NE.U32.AND UP0, UPT, UR8, URZ, UPT ;  /* 0x0000003f0800728c */ /* 0x000fe2000bf05070 */
[----:B------:R-:W-:-:S02]  /*ca90*/  WARPGROUP.DEPBAR.LE gsb0, 0x0 ;  /* 0x00008000000079c5 */ /* 0x000fc40000010000 */
[----:B------:R-:W-:-:S09]  /*caa0*/  WARPGROUP.ARRIVE ;  /* 0x00000000000079c5 */ /* 0x000fd20000000000 */
[----:B------:R-:W-:Y:S01]  /*cab0*/  HGMMA.64x64x16.F32.BF16 R24, gdesc[UR4], R24, UP0, gsb0 ;  /* 0x00e00000041879f0 */ /* 0x000fe2000b801818 */
        /* <DEDUP_REMOVED lines=8> */
[----:B------:R-:W-:Y:S01]  /*cb40*/  IMAD.MOV.U32 R21, RZ, RZ, R13 ;  /* 0x000000ffff157224 */ /* 0x000fe200078e000d */
[----:B------:R-:W-:-:S02]  /*cb50*/  WARPGROUP.DEPBAR.LE gsb0, 0x0 ;  /* 0x00008000000079c5 */ /* 0x000fc40000010000 */
[----:B------:R-:W-:Y:S01]  /*cb60*/  WARPGROUP.ARRIVE ;  /* 0x00000000000079c5 */ /* 0x000fe20000000000 */
[----:B------:R-:W-:Y:S01]  /*cb70*/  SEL R67, R67, 0x6, !P0 ;  /* 0x0000000643437807 */ /* 0x000fe20004000000 */
[----:B------:R-:W2:Y:S07]  /*cb80*/  LDL.64 R14, [R1+0x90] ;  /* 0x00009000010e7983 */ /* 0x000eae0000100a00 */
[----:B------:R-:W-:Y:S01]  /*cb90*/  HGMMA.64x64x16.F32.BF16 R24, gdesc[UR4], R24, gsb0 ;  /* 0x00e00000041879f0 */ /* 0x000fe20008001818 */
[----:B------:R-:W-:Y:S01]  /*cba0*/  IMAD.IADD R20, R4, 0x1, R67 ;  /* 0x0000000104147824 */ /* 0x000fe200078e0243 */
[----:B---3--:R-:W-:Y:S01]  /*cbb0*/  IADD3 R60, R67, 0x800, R60 ;  /* 0x00000800433c7810 */ /* 0x008fe20007ffe03c */
[----:B------:R-:W3:Y:S01]  /*cbc0*/  LDL.64 R58, [R1+0x90] ;  /* 0x00009000013a7983 */ /* 0x000ee20000100a00 */
        /* <DEDUP_REMOVED lines=24> */
[----:B------:R-:W4:Y:S07]  /*cd50*/  LDL.64 R20, [R1+0x90] ;  /* 0x0000900001147983 */ /* 0x000f2e0000100a00 */
[----:B------:R-:W-:Y:S01]  /*cd60*/  HGMMA.64x64x16.F32.BF16 R24, gdesc[UR4], R24, gsb0 ;  /* 0x00e00000041879f0 */ /* 0x000fe20008001818 */
[----:B------:R-:W-:-:S02]  /*cd70*/  IMAD.IADD R56, R3, 0x1, R4 ;  /* 0x0000000103387824 */ /* 0x000fc400078e0204 */
[--C-:B------:R-:W-:Y:S01]  /*cd80*/  IMAD.MOV.U32 R57, RZ, RZ, R13.reuse ;  /* 0x000000ffff397224 */ /* 0x100fe200078e000d */
[----:B------:R-:W-:Y:S02]  /*cd90*/  R2UR UR4, R64 ;  /* 0x00000000400472ca */ /* 0x000fe400000e0000 */
[----:B------:R-:W-:Y:S02]  /*cda0*/  R2UR UR6, R56 ;  /* 0x00000000380672ca */ /* 0x000fe400000e0000 */
[----:B------:R-:W-:Y:S02]  /*cdb0*/  R2UR UR7, R57 ;  /* 0x00000000390772ca */ /* 0x000fe400000e0000 */
[----:B------:R-:W-:Y:S01]  /*cdc0*/  R2UR UR5, R65 ;  /* 0x00000000410572ca */ /* 0x000fe200000e0000 */
[C---:B------:R-:W-:Y:S01]  /*cdd0*/  IMAD.IADD R60, R7.reuse, 0x1, R4 ;  /* 0x00000001073c7824 */ /* 0x040fe200078e0204 */
[----:B------:R-:W-:Y:S01]  /*cde0*/  IADD3 R62, R7, 0xa00, R62 ;  /* 0x00000a00073e7810 */ /* 0x000fe20007ffe03e */
[----:B------:R-:W-:Y:S01]  /*cdf0*/  IMAD.MOV.U32 R61, RZ, RZ, R13 ;  /* 0x000000ffff3d7224 */ /* 0x000fe200078e000d */
[----:B------:R-:W4:Y:S01]  /*ce00*/  LDL.64 R56, [R1+0x90] ;  /* 0x0000900001387983 */ /* 0x000f220000100a00 */
        /* <DEDUP_REMOVED lines=8> */
[----:B------:R-:W-:Y:S01]  /*ce90*/  WARPGROUP.ARRIVE ;  /* 0x00000000000079c5 */ /* 0x000fe20000000000 */
[C---:B--2---:R-:W-:Y:S01]  /*cea0*/  IADD3 R14, R67.reuse, 0xa00, R14 ;  /* 0x00000a00430e7810 */ /* 0x044fe20007ffe00e */
[----:B------:R-:W2:Y:S08]  /*ceb0*/  LDL.64 R60, [R1+0x90] ;  /* 0x00009000013c7983 */ /* 0x000eb00000100a00 */
[----:B------:R-:W-:Y:S01]  /*cec0*/  HGMMA.64x64x16.F32.BF16 R24, gdesc[UR4], R24, gsb0 ;  /* 0x00e00000041879f0 */ /* 0x000fe20008001818 */
[----:B------:R-:W-:-:S02]  /*ced0*/  IMAD.IADD R62, R67, 0x1, R4 ;  /* 0x00000001433e7824 */ /* 0x000fc400078e0204 */
[----:B------:R-:W-:Y:S01]  /*cee0*/  IMAD.MOV.U32 R63, RZ, RZ, R13 ;  /* 0x000000ffff3f7224 */ /* 0x000fe200078e000d */
[----:B------:R-:W-:Y:S02]  /*cef0*/  R2UR UR4, R14 ;  /* 0x000000000e0472ca */ /* 0x000fe400000e0000 */
[----:B------:R-:W-:Y:S02]  /*cf00*/  R2UR UR6, R62 ;  /* 0x000000003e0672ca */ /* 0x000fe400000e0000 */
[----:B------:R-:W-:Y:S02]  /*cf10*/  R2UR UR7, R63 ;  /* 0x000000003f0772ca */ /* 0x000fe400000e0000 */
[----:B------:R-:W-:Y:S01]  /*cf20*/  R2UR UR5, R15 ;  /* 0x000000000f0572ca */ /* 0x000fe200000e0000 */
[----:B------:R-:W-:Y:S01]  /*cf30*/  IMAD.MOV.U32 R4, RZ, RZ, 0x30 ;  /* 0x00000030ff047424 */ /* 0x000fe200078e00ff */
[----:B------:R-:W2:Y:S01]  /*cf40*/  LDL.64 R62, [R1+0x90] ;  /* 0x00009000013e7983 */ /* 0x000ea20000100a00 */
        /* <DEDUP_REMOVED lines=18> */
[C---:B----4-:R-:W-:Y:S01]  /*d070*/  IADD3 R20, R3.reuse, 0xc00, R20 ;  /* 0x00000c0003147810 */ /* 0x050fe20007ffe014 */
        /* <DEDUP_REMOVED lines=11> */
[----:B------:R-:W-:Y:S01]  /*d130*/  IADD3 R56, R7, 0xc00, R56 ;  /* 0x00000c0007387810 */ /* 0x000fe20007ffe038 */
        /* <DEDUP_REMOVED lines=38> */
[----:B------:R-:W-:Y:S01]  /*d3a0*/  VIADD R4, R12, 0xe00 ;  /* 0x00000e000c047836 */ /* 0x000fe20000000000 */
[C---:B---3--:R-:W-:Y:S01]  /*d3b0*/  IADD3 R14, R3.reuse, 0xe00, R14 ;  /* 0x00000e00030e7810 */ /* 0x048fe20007ffe00e */
[----:B------:R-:W-:Y:S02]  /*d3c0*/  IMAD.MOV.U32 R57, RZ, RZ, R13 ;  /* 0x000000ffff397224 */ /* 0x000fe400078e000d */
[----:B------:R-:W-:Y:S01]  /*d3d0*/  IMAD.IADD R56, R3, 0x1, R4 ;  /* 0x0000000103387824 */ /* 0x000fe200078e0204 */
[----:B------:R-:W-:Y:S01]  /*d3e0*/  R2UR UR4, R14 ;  /* 0x000000000e0472ca */ /* 0x000fe200000e0000 */
[----:B------:R0:W5:Y:S01]  /*d3f0*/  LDL R3, [R1+0x1c8] ;  /* 0x0001c80001037983 */ /* 0x0001620000100800 */
[----:B------:R-:W-:Y:S02]  /*d400*/  R2UR UR7, R57 ;  /* 0x00000000390772ca */ /* 0x000fe400000e0000 */
[----:B------:R-:W-:Y:S01]  /*d410*/  R2UR UR6, R56 ;  /* 0x00000000380672ca */ /* 0x000fe200000e0000 */
[----:B------:R-:W3:Y:S01]  /*d420*/  LDL R57, [R1] ;  /* 0x0000000001397983 */ /* 0x000ee20000100800 */
[----:B------:R-:W-:-:S03]  /*d430*/  R2UR UR5, R15 ;  /* 0x000000000f0572ca */ /* 0x000fc600000e0000 */
[----:B------:R0:W5:Y:S01]  /*d440*/  LDL R56, [R1+0xc] ;  /* 0x00000c0001387983 */ /* 0x0001620000100800 */
[----:B------:R-:W-:Y:S02]  /*d450*/  WARPGROUP.DEPBAR.LE gsb0, 0x0 ;  /* 0x00008000000079c5 */ /* 0x000fe40000010000 */
[----:B------:R-:W-:-:S07]  /*d460*/  WARPGROUP.ARRIVE ;  /* 0x00000000000079c5 */ /* 0x000fce0000000000 */
        /* <DEDUP_REMOVED lines=28> */
[----:B------:R-:W-:Y:S01]  /*d630*/  IMAD.IADD R60, R7, 0x1, R60 ;  /* 0x00000001073c7824 */ /* 0x000fe200078e023c */
[----:B------:R-:W-:Y:S02]  /*d640*/  R2UR UR7, R13 ;  /* 0x000000000d0772ca */ /* 0x000fe400000e0000 */
[----:B------:R-:W-:Y:S02]  /*d650*/  R2UR UR6, R12 ;  /* 0x000000000c0672ca */ /* 0x000fe400000e0000 */
        /* <DEDUP_REMOVED lines=43> */
.L_x_6317:
[----:B------:R-:W-:Y:S05]  /*d910*/  BSYNC B0 ;  /* 0x0000000000007941 */ /* 0x000fea0003800000 */
.L_x_6316:
        /* <DEDUP_REMOVED lines=8> */
[----:B------:R-:W3:Y:S04]  /*d9a0*/  LDL R62, [R1+0x50] ;  /* 0x00005000013e7983 */ /* 0x000ee80000100800 */
[----:B------:R-:W3:Y:S04]  /*d9b0*/  LDL R60, [R1+0xf8] ;  /* 0x0000f800013c7983 */ /* 0x000ee80000100800 */
[----:B------:R-:W3:Y:S04]  /*d9c0*/  LDL.128 R56, [R1+0xe0] ;  /* 0x0000e00001387983 */ /* 0x000ee80000100c00 */
[----:B--2---:R-:W2:Y:S04]  /*d9d0*/  LD.E R7, desc[UR36][R12.64] ;  /* 0x000000240c077980 */ /* 0x004ea8000c101900 */
[----:B------:R-:W2:Y:S01]  /*d9e0*/  LDL.128 R12, [R1+0xd0] ;  /* 0x0000d000010c7983 */ /* 0x000ea20000100c00 */
[----:B----4-:R-:W-:Y:S01]  /*d9f0*/  ISETP.NE.AND P0, PT, R20, 0x1, PT ;  /* 0x000000011400780c */ /* 0x010fe20003f05270 */
[----:B------:R-:W-:-:S02]  /*da00*/  UMOV UR4, 0xffffffc0 ;  /* 0xffffffc000047882 */ /* 0x000fc40000000000 */
[----:B------:R-:W-:Y:S01]  /*da10*/  UIMAD UR4, UR46, UR4, 0x41 ;  /* 0x000000412e0474a4 */ /* 0x000fe2000f8e0204 */
[----:B---3--:R-:W-:Y:S01]  /*da20*/  ISETP.GE.AND P1, PT, R57, 0x1, PT ;  /* 0x000000013900780c */ /* 0x008fe20003f26270 */
[----:B------:R-:W-:Y:S01]  /*da30*/  BSSY B0, `(.L_x_6318) ;  /* 0x000007b000007945 */ /* 0x000fe20003800000 */
[-C--:B--2---:R-:W-:Y:S01]  /*da40*/  FMUL.FTZ R0, R26, R7.reuse ;  /* 0x000000071a007220 */ /* 0x084fe20000410000 */
[-C--:B------:R-:W-:Y:S01]  /*da50*/  FMUL.FTZ R26, R30, R7.reuse ;  /* 0x000000071e1a7220 */ /* 0x080fe20000410000 */
[-C--:B------:R-:W-:Y:S01]  /*da60*/  FMUL.FTZ R30, R38, R7.reuse ;  /* 0x00000007261e7220 */ /* 0x080fe20000410000 */
[----:B------:R-:W-:Y:S01]  /*da70*/  SHF.R.S32.HI R38, RZ, 0x1f, R61 ;  /* 0x0000001fff267819 */ /* 0x000fe2000001143d */
[-C--:B0-----:R-:W-:Y:S01]  /*da80*/  FMUL.FTZ R3, R24, R7.reuse ;  /* 0x0000000718037220 */ /* 0x081fe20000410000 */
[-C--:B------:R-:W-:Y:S01]  /*da90*/  FMUL.FTZ R24, R25, R7.reuse ;  /* 0x0000000719187220 */ /* 0x080fe20000410000 */
[-C--:B------:R-:W-:Y:S01]  /*daa0*/  FMUL.FTZ R64, R36, R7.reuse ;  /* 0x0000000724407220 */ /* 0x080fe20000410000 */
[----:B------:R-:W-:Y:S01]  /*dab0*/  FMUL.FTZ R25, R28, R7 ;  /* 0x000000071c197220 */ /* 0x000fe20000410000 */
[----:B------:R-:W-:Y:S01]  /*dac0*/  LEA.HI R36, R38, R61, RZ, 0x7 ;  /* 0x0000003d26247211 */ /* 0x000fe200078f38ff */
[-C--:B------:R-:W-:Y:S01]  /*dad0*/  FMUL.FTZ R28, R34, R7.reuse ;  /* 0x00000007221c7220 */ /* 0x080fe20000410000 */
[-C--:B------:R-:W-:Y:S01]  /*dae0*/  FMUL.FTZ R34, R42, R7.reuse ;  /* 0x000000072a227220 */ /* 0x080fe20000410000 */
[-C--:B------:R-:W-:Y:S01]  /*daf0*/  FMUL.FTZ R42, R44, R7.reuse ;  /* 0x000000072c2a7220 */ /* 0x080fe20000410000 */
[----:B------:R-:W-:Y:S01]  /*db00*/  LOP3.LUT R44, R36, 0xffffff80, RZ, 0xc0, !PT ;  /* 0xffffff80242c7812 */ /* 0x000fe200078ec0ff */
[-C--:B------:R-:W-:Y:S01]  /*db10*/  FMUL.FTZ R4, R27, R7.reuse ;  /* 0x000000071b047220 */ /* 0x080fe20000410000 */
[----:B------:R-:W-:-:S03]  /*db20*/  FMUL.FTZ R27, R31, R7 ;  /* 0x000000071f1b7220 */ /* 0x000fc60000410000 */
[----:B------:R-:W-:Y:S02]  /*db30*/  IMAD.IADD R44, R61, 0x1, -R44 ;  /* 0x000000013d2c7824 */ /* 0x000fe400078e0a2c */
[-C--:B------:R-:W-:Y:S01]  /*db40*/  FMUL.FTZ R31, R39, R7.reuse ;  /* 0x00000007271f7220 */ /* 0x080fe20000410000 */
[-C--:B------:R-:W-:Y:S01]  /*db50*/  FMUL.FTZ R63, R29, R7.reuse ;  /* 0x000000071d3f7220 */ /* 0x080fe20000410000 */
[-C--:B------:R-:W-:Y:S01]  /*db60*/  FMUL.FTZ R29, R35, R7.reuse ;  /* 0x00000007231d7220 */ /* 0x080fe20000410000 */
[----:B------:R-:W-:Y:S01]  /*db70*/  SHF.R.S32.HI R39, RZ, 0x1f, R44 ;  /* 0x0000001fff277819 */ /* 0x000fe2000001142c */
[-C--:B------:R-:W-:Y:S01]  /*db80*/  FMUL.FTZ R35, R43, R7.reuse ;  /* 0x000000072b237220 */ /* 0x080fe20000410000 */
[-C--:B------:R-:W-:Y:S01]  /*db90*/  FMUL.FTZ R36, R46, R7.reuse ;  /* 0x000000072e247220 */ /* 0x080fe20000410000 */
[----:B------:R-:W-:Y:S01]  /*dba0*/  FMUL.FTZ R43, R45, R7 ;  /* 0x000000072d2b7220 */ /* 0x000fe20000410000 */
[----:B------:R-:W-:Y:S02]  /*dbb0*/  LEA.HI R46, R38, R61, RZ, 0x2 ;  /* 0x0000003d262e7211 */ /* 0x000fe400078f10ff */
[----:B------:R-:W-:Y:S01]  /*dbc0*/  LEA.HI R45, R39, R44, RZ, 0x2 ;  /* 0x0000002c272d7211 */ /* 0x000fe200078f10ff */
[-C--:B------:R-:W-:Y:S01]  /*dbd0*/  FMUL.FTZ R65, R37, R7.reuse ;  /* 0x0000000725417220 */ /* 0x080fe20000410000 */
[----:B------:R-:W-:Y:S01]  /*dbe0*/  FMUL.FTZ R37, R47, R7 ;  /* 0x000000072f257220 */ /* 0x000fe20000410000 */
[----:B------:R-:W-:-:S02]  /*dbf0*/  LOP3.LUT R46, R46, 0xfffffffc, RZ, 0xc0, !PT ;  /* 0xfffffffc2e2e7812 */ /* 0x000fc400078ec0ff */
[--C-:B------:R-:W-:Y:S02]  /*dc00*/  SHF.R.S32.HI R38, RZ, 0x2, R45.reuse ;  /* 0x00000002ff267819 */ /* 0x100fe4000001142d */
[----:B------:R-:W-:Y:S01]  /*dc10*/  SHF.R.S32.HI R47, RZ, 0x1f, R45 ;  /* 0x0000001fff2f7819 */ /* 0x000fe2000001142d */
[----:B------:R-:W-:Y:S01]  /*dc20*/  IMAD.IADD R46, R61, 0x1, -R46 ;  /* 0x000000013d2e7824 */ /* 0x000fe200078e0a2e */
[----:B------:R-:W-:Y:S02]  /*dc30*/  LEA.HI R39, R39, R44, RZ, 0x5 ;  /* 0x0000002c27277211 */ /* 0x000fe400078f28ff */
[----:B------:R-:W-:Y:S02]  /*dc40*/  LEA.HI R47, R47, R38, RZ, 0x3 ;  /* 0x000000262f2f7211 */ /* 0x000fe400078f18ff */
[----:B------:R-:W-:Y:S02]  /*dc50*/  LEA.HI R61, R46, R46, RZ, 0x1 ;  /* 0x0000002e2e3d7211 */ /* 0x000fe400078f08ff */
[----:B------:R-:W-:-:S02]  /*dc60*/  LOP3.LUT R47, R47, 0xfffffff8, RZ, 0xc0, !PT ;  /* 0xfffffff82f2f7812 */ /* 0x000fc400078ec0ff */
[----:B------:R-:W-:Y:S02]  /*dc70*/  SHF.R.S32.HI R39, RZ, 0x5, R39 ;  /* 0x00000005ff277819 */ /* 0x000fe40000011427 */
[----:B------:R-:W-:Y:S01]  /*dc80*/  LOP3.LUT R61, R61, 0x1ffffffe, RZ, 0xc0, !PT ;  /* 0x1ffffffe3d3d7812 */ /* 0x000fe200078ec0ff */
[----:B------:R-:W-:Y:S02]  /*dc90*/  IMAD.IADD R47, R38, 0x1, -R47 ;  /* 0x00000001262f7824 */ /* 0x000fe400078e0a2f */
[----:B------:R-:W-:Y:S02]  /*dca0*/  IMAD R38, R62, 0x4, R39 ;  /* 0x000000043e267824 */ /* 0x000fe400078e0227 */
[----:B------:R-:W-:Y:S02]  /*dcb0*/  IMAD.IADD R61, R46, 0x1, -R61 ;  /* 0x000000012e3d7824 */ /* 0x000fe400078e0a3d */
[----:B------:R-:W-:-:S04]  /*dcc0*/  IMAD.U32 R38, R38, 0x10, R47 ;  /* 0x0000001026267824 */ /* 0x000fc800078e002f */
[----:B------:R-:W-:-:S04]  /*dcd0*/  IMAD R68, R61, 0x8, R38 ;  /* 0x000000083d447824 */ /* 0x000fc800078e0226 */
[----:B------:R-:W-:-:S04]  /*dce0*/  @P0 IMAD.HI.U32 R21, R68, R21, RZ ;  /* 0x0000001544150227 */ /* 0x000fc800078e00ff */
[----:B------:R-:W-:Y:S01]  /*dcf0*/  FMUL.FTZ R48, R48, R7 ;  /* 0x0000000730307220 */ /* 0x000fe20000410000 */
[----:B------:R-:W-:-:S03]  /*dd00*/  @P0 SHF.R.U32.HI R68, RZ, R60, R21 ;  /* 0x0000003cff440219 */ /* 0x000fc60000011615 */
[----:B------:R0:W1:Y:S01]  /*dd10*/  MUFU.TANH R67, R48 ;  /* 0x0000003000437308 */ /* 0x0000620000002400 */
[----:B------:R-:W-:Y:S01]  /*dd20*/  LOP3.LUT R45, R45, 0x7ffffffc, RZ, 0xc0, !PT ;  /* 0x7ffffffc2d2d7812 */ /* 0x000fe200078ec0ff */
[-C--:B------:R-:W-:Y:S01]  /*dd30*/  FMUL.FTZ R32, R32, R7.reuse ;  /* 0x0000000720207220 */ /* 0x080fe20000410000 */
[-C--:B------:R-:W-:Y:S01]  /*dd40*/  FMUL.FTZ R33, R33, R7.reuse ;  /* 0x0000000721217220 */ /* 0x080fe20000410000 */
[-C--:B------:R-:W-:Y:S01]  /*dd50*/  FMUL.FTZ R40, R40, R7.reuse ;  /* 0x0000000728287220 */ /* 0x080fe20000410000 */
[----:B0-----:R-:W0:Y:S01]  /*dd60*/  SHFL.IDX PT, R48, R68, RZ, 0x1c1f ;  /* 0x001c1fff44307589 */ /* 0x001e2200000e0000 */
        /* <DEDUP_REMOVED lines=8> */
[----:B------:R-:W-:Y:S01]  /*ddf0*/  FMUL.FTZ R7, R55, R7 ;  /* 0x0000000737077220 */ /* 0x000fe20000410000 */
[----:B------:R-:W-:Y:S01]  /*de00*/  VIADD R44, R13, UR4 ;  /* 0x000000040d2c7c36 */ /* 0x000fe20008000000 */
[----:B------:R-:W-:Y:S01]  /*de10*/  ULEA UR4, UR46, 0xffffffc0, 0x6 ;  /* 0xffffffc02e047891 */ /* 0x000fe2000f8e303f */
[----:B------:R-:W2:Y:S02]  /*de20*/  MUFU.TANH R3, R3 ;  /* 0x0000000300037308 */ /* 0x000ea40000002400 */
[----:B------:R-:W-:-:S03]  /*de30*/  IMAD R21, R45, -0x2, R44 ;  /* 0xfffffffe2d157824 */ /* 0x000fc600078e022c */
[----:B------:R-:W-:-:S03]  /*de40*/  VIADD R44, R13, -UR4 ;  /* 0x800000040d2c7c36 */ /* 0x000fc60008000000 */
[----:B------:R-:W3:Y:S01]  /*de50*/  MUFU.TANH R24, R24 ;  /* 0x0000001800187308 */ /* 0x000ee20000002400 */
[----:B------:R-:W-:Y:S01]  /*de60*/  IMAD.IADD R46, R21, 0x1, -R12 ;  /* 0x00000001152e7824 */ /* 0x000fe200078e0a0c */
[----:B------:R-:W-:-:S06]  /*de70*/  LOP3.LUT R21, RZ, R14, RZ, 0x33, !PT ;  /* 0x0000000eff157212 */ /* 0x000fcc00078e33ff */
[----:B------:R-:W4:Y:S01]  /*de80*/  MUFU.TANH R0, R0 ;  /* 0x0000000000007308 */ /* 0x000f220000002400 */
        /* <DEDUP_REMOVED lines=29> */
[----:B------:R-:W1:Y:S01]  /*e060*/  MUFU.TANH R7, R7 ;  /* 0x0000000700077308 */ /* 0x000e620000002400 */
[----:B------:R-:W-:Y:S01]  /*e070*/  IMAD.IADD R51, R46, 0x1, R21 ;  /* 0x000000012e337824 */ /* 0x000fe200078e0215 */
[----:B0-----:R-:W-:Y:S01]  /*e080*/  VIADDMNMX R14, R48, R70, R47, PT ;  /* 0x00000046300e7246 */ /* 0x001fe2000380012f */
[----:B------:R-:W-:-:S02]  /*e090*/  VIADD R55, R56, -UR4 ;  /* 0x8000000438377c36 */ /* 0x000fc40008000000 */
        /* <DEDUP_REMOVED lines=12> */
.L_x_6321:
[----:B------:R-:W-:-:S13]  /*e160*/  ISETP.NE.AND P0, PT, R57, 0x1, PT ;  /* 0x000000013900780c */ /* 0x000fda0003f05270 */
[----:B------:R-:W-:-:S05]  /*e170*/  @P0 IMAD.HI.U32 R44, R21, R58, RZ ;  /* 0x0000003a152c0227 */ /* 0x000fca00078e00ff */
[----:B------:R-:W-:-:S07]  /*e180*/  @P0 SHF.R.U32.HI R21, RZ, R59, R44 ;  /* 0x0000003bff150219 */ /* 0x000fce000001162c */
.L_x_6322:
[----:B------:R-:W-:Y:S05]  /*e190*/  BSYNC B1 ;  /* 0x0000000000017941 */ /* 0x000fea0003800000 */
.L_x_6320:
[----:B------:R-:W-:-:S04]  /*e1a0*/  IMAD R44, R21, R57, -UR4 ;  /* 0x80000004152c7e24 */ /* 0x000fc8000f8e0239 */
[----:B------:R-:W-:-:S05]  /*e1b0*/  IMAD R44, R45, -0x2, R44 ;  /* 0xfffffffe2d2c7824 */ /* 0x000fca00078e022c */
[----:B------:R-:W-:Y:S02]  /*e1c0*/  VIMNMX R15, R15, R44, !PT ;  /* 0x0000002c0f0f7248 */ /* 0x000fe40007fe0100 */
[----:B------:R-:W-:-:S07]  /*e1d0*/  VIADDMNMX R14, R44, R57, R14, PT ;  /* 0x000000392c0e7246 */ /* 0x000fce000380010e */
.L_x_6319:
[----:B------:R-:W-:Y:S05]  /*e1e0*/  BSYNC B0 ;  /* 0x0000000000007941 */ /* 0x000fea0003800000 */
.L_x_6318:
        /* <DEDUP_REMOVED lines=51> */
[----:B------:R-:W-:Y:S02]  /*e520*/  ISETP.GT.AND P3, PT, R15, 0x29, !P2 ;  /* 0x000000290f00780c */ /* 0x000fe40005764270 */
[----:B0-----:R-:W-:Y:S02]  /*e530*/  VIADDMNMX R64, R68, R70, R47, PT ;  /* 0x0000004644407246 */ /* 0x001fe4000380012f */
[----:B------:R-:W-:-:S04]  /*e540*/  ISETP.LT.OR P3, PT, R14, 0x2a, P3 ;  /* 0x0000002a0e00780c */ /* 0x000fc80001f61670 */
[----:B------:R-:W-:Y:S02]  /*e550*/  FSEL R48, R43, -INF , !P3 ;  /* 0xff8000002b307808 */ /* 0x000fe40005800000 */
[----:B------:R-:W-:-:S04]  /*e560*/  ISETP.GE.AND P3, PT, R55, 0x31, PT ;  /* 0x000000313700780c */ /* 0x000fc80003f66270 */
[----:B------:R-:W-:-:S04]  /*e570*/  ISETP.GT.AND P4, PT, R15, 0x30, !P3 ;  /* 0x000000300f00780c */ /* 0x000fc80005f84270 */
[----:B------:R-:W-:-:S04]  /*e580*/  ISETP.LT.OR P4, PT, R14, 0x31, P4 ;  /* 0x000000310e00780c */ /* 0x000fc80002781670 */
[----:B-1----:R-:W-:Y:S02]  /*e590*/  FSEL R42, R67, -INF , !P4 ;  /* 0xff800000432a7808 */ /* 0x002fe40006000000 */
        /* <DEDUP_REMOVED lines=12> */
[----:B------:R-:W-:Y:S01]  /*e660*/  FSEL R160, R3, -INF , !P6 ;  /* 0xff80000003a07808 */ /* 0x000fe20007000000 */
[----:B------:R-:W-:Y:S01]  /*e670*/  IMAD.IADD R3, R51, 0x1, R68 ;  /* 0x0000000133037824 */ /* 0x000fe200078e0244 */
        /* <DEDUP_REMOVED lines=17> */
.L_x_6326:
[----:B------:R-:W-:-:S13]  /*e790*/  ISETP.NE.AND P6, PT, R57, 0x1, PT ;  /* 0x000000013900780c */ /* 0x000fda0003fc5270 */
[----:B------:R-:W-:-:S05]  /*e7a0*/  @P6 IMAD.HI.U32 R58, R12, R58, RZ ;  /* 0x0000003a0c3a6227 */ /* 0x000fca00078e00ff */
[----:B------:R-:W-:-:S07]  /*e7b0*/  @P6 SHF.R.U32.HI R12, RZ, R59, R58 ;  /* 0x0000003bff0c6219 */ /* 0x000fce000001163a */
.L_x_6327:
[----:B------:R-:W-:Y:S05]  /*e7c0*/  BSYNC B1 ;  /* 0x0000000000017941 */ /* 0x000fea0003800000 */
.L_x_6325:
[----:B------:R-:W-:-:S04]  /*e7d0*/  IMAD R12, R12, R57, -UR4 ;  /* 0x800000040c0c7e24 */ /* 0x000fc8000f8e0239 */
[----:B------:R-:W-:-:S05]  /*e7e0*/  IMAD R12, R45, -0x2, R12 ;  /* 0xfffffffe2d0c7824 */ /* 0x000fca00078e020c */
[----:B------:R-:W-:Y:S02]  /*e7f0*/  VIADDMNMX R64, R12, R57, R64, PT ;  /* 0x000000390c407246 */ /* 0x000fe40003800140 */
[----:B------:R-:W-:-:S07]  /*e800*/  VIMNMX R3, R3, R12, !PT ;  /* 0x0000000c03037248 */ /* 0x000fce0007fe0100 */
.L_x_6324:
[----:B------:R-:W-:Y:S05]  /*e810*/  BSYNC B0 ;  /* 0x0000000000007941 */ /* 0x000fea0003800000 */
.L_x_6323:
[----:B------:R-:W-:Y:S01]  /*e820*/  ISETP.GT.AND P0, PT, R3, 0x1, !P0 ;  /* 0x000000010300780c */ /* 0x000fe20004704270 */
[----:B------:R-:W-:Y:S01]  /*e830*/  BAR.SYNC.DEFER_BLOCKING 0xf, 0x100 ;  /* 0x03c4000000007b1d */ /* 0x000fe20000010000 */
[----:B------:R-:W-:Y:S02]  /*e840*/  ISETP.NE.AND P6, PT, R21, RZ, PT ;  /* 0x000000ff1500720c */ /* 0x000fe40003fc5270 */
        /* <DEDUP_REMOVED lines=12> */
[----:B------:R-:W2:Y:S01]  /*e910*/  LDL R67, [R1+0x2c4] ;  /* 0x0002c40001437983 */ /* 0x000ea20000100800 */
[----:B------:R-:W-:-:S02]  /*e920*/  FSEL R27, R27, -INF , !P0 ;  /* 0xff8000001b1b7808 */ /* 0x000fc40004000000 */
[----:B------:R-:W-:Y:S01]  /*e930*/  ISETP.NE.AND P0, PT, R69, RZ, PT ;  /* 0x000000ff4500720c */ /* 0x000fe20003f05270 */
[----:B------:R-:W2:Y:S01]  /*e940*/  LDL R68, [R1+0x2c8] ;  /* 0x0002c80001447983 */ /* 0x000ea20000100800 */
[----:B------:R-:W-:Y:S02]  /*e950*/  ISETP.LT.OR P1, PT, R64, 0x9, P1 ;  /* 0x000000094000780c */ /* 0x000fe40000f21670 */
[----:B------:R-:W-:Y:S01]  /*e960*/  ISETP.GT.AND P0, PT, R3, 0x10, !P0 ;  /* 0x000000100300780c */ /* 0x000fe20004704270 */
[----:B------:R-:W2:Y:S01]  /*e970*/  LDL R69, [R1+0x2cc] ;  /* 0x0002cc0001457983 */ /* 0x000ea20000100800 */
[----:B------:R-:W-:Y:S02]  /*e980*/  FMNMX.FTZ R13, R60, R13, !PT ;  /* 0x0000000d3c0d7209 */ /* 0x000fe40007810000 */
[----:B------:R-:W-:Y:S01]  /*e990*/  ISETP.LT.OR P0, PT, R64, 0x11, P0 ;  /* 0x000000114000780c */ /* 0x000fe20000701670 */
[----:B------:R-:W2:Y:S01]  /*e9a0*/  LDL R70, [R1+0x2d0] ;  /* 0x0002d00001467983 */ /* 0x000ea20000100800 */
[----:B------:R-:W-:-:S02]  /*e9b0*/  FSEL R25, R26, -INF , !P1 ;  /* 0xff8000001a197808 */ /* 0x000fc40004800000 */
[----:B------:R-:W-:Y:S01]  /*e9c0*/  FSEL R28, R28, -INF , !P0 ;  /* 0xff8000001c1c7808 */ /* 0x000fe20004000000 */
[----:B------:R-:W2:Y:S01]  /*e9d0*/  LDL R73, [R1+0x2dc] ;  /* 0x0002dc0001497983 */ /* 0x000ea20000100800 */
[----:B------:R-:W-:Y:S02]  /*e9e0*/  ISETP.NE.AND P0, PT, R63, RZ, PT ;  /* 0x000000ff3f00720c */ /* 0x000fe40003f05270 */
[----:B------:R-:W-:Y:S01]  /*e9f0*/  ISETP.NE.AND P1, PT, R71, RZ, PT ;  /* 0x000000ff4700720c */ /* 0x000fe20003f25270 */
[----:B------:R-:W2:Y:S01]  /*ea00*/  LDL R63, [R1+0x2b4] ;  /* 0x0002b400013f7983 */ /* 0x000ea20000100800 */
[----:B------:R-:W-:Y:S02]  /*ea10*/  ISETP.GT.AND P0, PT, R3, 0x11, !P0 ;  /* 0x000000110300780c */ /* 0x000fe40004704270 */
[----:B------:R-:W-:Y:S01]  /*ea20*/  FMNMX.FTZ R13, R56, R13, !PT ;  /* 0x0000000d380d7209 */ /* 0x000fe20007810000 */
[----:B------:R-:W2:Y:S01]  /*ea30*/  LDL R71, [R1+0x2d4] ;  /* 0x0002d40001477983 */ /* 0x000ea20000100800 */
[----:B------:R-:W-:-:S02]  /*ea40*/  ISETP.LT.OR P0, PT, R64, 0x12, P0 ;  /* 0x000000124000780c */ /* 0x000fc40000701670 */
[----:B------:R-:W-:Y:S01]  /*ea50*/  FMNMX.FTZ R13, R54, R13, !PT ;  /* 0x0000000d360d7209 */ /* 0x000fe20007810000 */
[----:B------:R-:W2:Y:S01]  /*ea60*/  LDL R74, [R1+0x2e0] ;  /* 0x0002e000014a7983 */ /* 0x000ea20000100800 */
[----:B------:R-:W-:Y:S02]  /*ea70*/  FSEL R29, R29, -INF , !P0 ;  /* 0xff8000001d1d7808 */ /* 0x000fe40004000000 */
[----:B------:R-:W-:Y:S01]  /*ea80*/  ISETP.NE.AND P0, PT, R33, RZ, PT ;  /* 0x000000ff2100720c */ /* 0x000fe20003f05270 */
[----:B------:R-:W2:Y:S01]  /*ea90*/  LDL R75, [R1+0x2e4] ;  /* 0x0002e400014b7983 */ /* 0x000ea20000100800 */
[----:B------:R-:W-:Y:S02]  /*eaa0*/  FMNMX.FTZ R13, R50, R13, !PT ;  /* 0x0000000d320d7209 */ /* 0x000fe40007810000 */
[----:B------:R-:W-:Y:S01]  /*eab0*/  ISETP.GT.AND P0, PT, R3, 0x18, !P0 ;  /* 0x000000180300780c */ /* 0x000fe20004704270 */
[----:B------:R-:W2:Y:S01]  /*eac0*/  LDL R76, [R1+0x2e8] ;  /* 0x0002e800014c7983 */ /* 0x000ea20000100800 */
[----:B------:R-:W-:-:S02]  /*ead0*/  FMNMX.FTZ R13, R44, R13, !PT ;  /* 0x0000000d2c0d7209 */ /* 0x000fc40007810000 */
[----:B------:R-:W-:Y:S01]  /*eae0*/  ISETP.LT.OR P0, PT, R64, 0x19, P0 ;  /* 0x000000194000780c */ /* 0x000fe20000701670 */
[----:B------:R-:W2:Y:S01]  /*eaf0*/  LDL R77, [R1+0x2ec] ;  /* 0x0002ec00014d7983 */ /* 0x000ea20000100800 */
[----:B------:R-:W-:Y:S02]  /*eb00*/  FMNMX.FTZ R13, R32, R13, !PT ;  /* 0x0000000d200d7209 */ /* 0x000fe40007810000 */
[----:B------:R-:W-:Y:S01]  /*eb10*/  FSEL R30, R30, -INF , !P0 ;  /* 0xff8000001e1e7808 */ /* 0x000fe20004000000 */
        /* <DEDUP_REMOVED lines=19> */
[----:B------:R-:W-:Y:S02]  /*ec50*/  ISETP.GT.AND P0, PT, R3, RZ, !P6 ;  /* 0x000000ff0300720c */ /* 0x000fe40007704270 */
[----:B------:R-:W-:Y:S01]  /*ec60*/  ISETP.NE.AND P6, PT, R43, RZ, PT ;  /* 0x000000ff2b00720c */ /* 0x000fe20003fc5270 */
[----:B------:R-:W2:Y:S01]  /*ec70*/  LDL R84, [R1+0x308] ;  /* 0x0003080001547983 */ /* 0x000ea20000100800 */
[----:B------:R-:W-:-:S02]  /*ec80*/  ISETP.LT.OR P0, PT, R64, 0x1, P0 ;  /* 0x000000014000780c */ /* 0x000fc40000701670 */
[----:B------:R-:W-:Y:S01]  /*ec90*/  FMNMX.FTZ R14, R52, R13, !PT ;  /* 0x0000000d340e7209 */ /* 0x000fe20007810000 */
[----:B------:R-:W2:Y:S01]  /*eca0*/  LDL R85, [R1+0x30c] ;  /* 0x00030c0001557983 */ /* 0x000ea20000100800 */
[----:B------:R-:W-:Y:S02]  /*ecb0*/  FSEL R43, R0, -INF , !P0 ;  /* 0xff800000002b7808 */ /* 0x000fe40004000000 */
[----:B------:R-:W-:Y:S01]  /*ecc0*/  ISETP.NE.AND P0, PT, R72, RZ, PT ;  /* 0x000000ff4800720c */ /* 0x000fe20003f05270 */
[----:B------:R-:W0:Y:S01]  /*ecd0*/  SHFL.BFLY PT, R15, R14, 0x2, 0x1f ;  /* 0x0c401f000e0f7f89 */ /* 0x000e2200000e0000 */
[----:B------:R-:W-:Y:S02]  /*ece0*/  FMNMX.FTZ R0, R43, R21, !PT ;  /* 0x000000152b007209 */ /* 0x000fe40007810000 */
[----:B------:R-:W-:Y:S01]  /*ecf0*/  ISETP.NE.AND P1, PT, R41, RZ, PT ;  /* 0x000000ff2900720c */ /* 0x000fe20003f25270 */
[----:B------:R-:W2:Y:S01]  /*ed00*/  LDL R72, [R1+0x2d8] ;  /* 0x0002d80001487983 */ /* 0x000ea20000100800 */
[----:B------:R-:W-:-:S02]  /*ed10*/  FMNMX.FTZ R0, R25, R0, !PT ;  /* 0x0000000019007209 */ /* 0x000fc40007810000 */
[----:B------:R-:W-:Y:S01]  /*ed20*/  ISETP.GT.AND P0, PT, R3, 0x21, !P0 ;  /* 0x000000210300780c */ /* 0x000fe20004704270 */
[----:B------:R-:W2:Y:S01]  /*ed30*/  LDL R86, [R1+0x310] ;  /* 0x0003100001567983 */ /* 0x000ea20000100800 */
[----:B------:R-:W-:Y:S02]  /*ed40*/  FMNMX.FTZ R13, R27, R0, !PT ;  /* 0x000000001b0d7209 */ /* 0x000fe40007810000 */
[----:B------:R-:W-:Y:S01]  /*ed50*/  ISETP.GT.AND P1, PT, R3, 0x28, !P1 ;  /* 0x000000280300780c */ /* 0x000fe20004f24270 */
[----:B------:R-:W2:Y:S01]  /*ed60*/  LDL R87, [R1+0x314] ;  /* 0x0003140001577983 */ /* 0x000ea20000100800 */
[----:B------:R-:W-:Y:S02]  /*ed70*/  FMNMX.FTZ R0, R28, R13, !PT ;  /* 0x0000000d1c007209 */ /* 0x000fe40007810000 */
[----:B------:R-:W-:Y:S01]  /*ed80*/  ISETP.LT.OR P0, PT, R64, 0x22, P0 ;  /* 0x000000224000780c */ /* 0x000fe20000701670 */
[----:B------:R-:W2:Y:S01]  /*ed90*/  LDL R88, [R1+0x318] ;  /* 0x0003180001587983 */ /* 0x000ea20000100800 */
[----:B------:R-:W-:-:S02]  /*eda0*/  FMNMX.FTZ R13, R29, R0, !PT ;  /* 0x000000001d0d7209 */ /* 0x000fc40007810000 */
[----:B------:R-:W-:Y:S01]  /*edb0*/  ISETP.GT.AND P2, PT, R3, 0x29, !P2 ;  /* 0x000000290300780c */ /* 0x000fe20005744270 */
[----:B------:R-:W2:Y:S01]  /*edc0*/  LDL R89, [R1+0x31c] ;  /* 0x00031c0001597983 */ /* 0x000ea20000100800 */
[----:B------:R-:W-:Y:S02]  /*edd0*/  FMNMX.FTZ R0, R30, R13, !PT ;  /* 0x0000000d1e007209 */ /* 0x000fe40007810000 */
[----:B------:R-:W-:Y:S01]  /*ede0*/  ISETP.LT.OR P1, PT, R64, 0x29, P1 ;  /* 0x000000294000780c */ /* 0x000fe20000f21670 */
[----:B------:R-:W2:Y:S01]  /*edf0*/  LDL R90, [R1+0x320] ;  /* 0x00032000015a7983 */ /* 0x000ea20000100800 */
[----:B------:R-:W-:Y:S02]  /*ee00*/  FMNMX.FTZ R13, R31, R0, !PT ;  /* 0x000000001f0d7209 */ /* 0x000fe40007810000 */
[----:B------:R-:W-:Y:S01]  /*ee10*/  FSEL R45, R35, -INF , !P0 ;  /* 0xff800000232d7808 */ /* 0x000fe20004000000 */
[----:B------:R-:W2:Y:S01]  /*ee20*/  LDL R91, [R1+0x324] ;  /* 0x00032400015b7983 */ /* 0x000ea20000100800 */
[----:B------:R-:W-:-:S02]  /*ee30*/  FMNMX.FTZ R0, R34, R13, !PT ;  /* 0x0000000d22007209 */ /* 0x000fc40007810000 */
[----:B------:R-:W-:Y:S01]  /*ee40*/  ISETP.GT.AND P3, PT, R3, 0x30, !P3 ;  /* 0x000000300300780c */ /* 0x000fe20005f64270 */
[----:B------:R-:W2:Y:S01]  /*ee50*/  LDL R92, [R1+0x328] ;  /* 0x00032800015c7983 */ /* 0x000ea20000100800 */
[----:B0-----:R-:W-:Y:S02]  /*ee60*/  FMNMX.FTZ R4, R14, R15, !PT ;  /* 0x0000000f0e047209 */ /* 0x001fe40007810000 */
[----:B------:R-:W-:Y:S01]  /*ee70*/  ISETP.LT.OR P2, PT, R64, 0x2a, P2 ;  /* 0x0000002a4000780c */ /* 0x000fe20001741670 */
[----:B------:R-:W2:Y:S01]  /*ee80*/  LDL R93, [R1+0x32c] ;  /* 0x00032c00015d7983 */ /* 0x000ea20000100800 */
[----:B------:R-:W-:Y:S02]  /*ee90*/  FSEL R47, R36, -INF , !P1 ;  /* 0xff800000242f7808 */ /* 0x000fe40004800000 */
[----:B------:R-:W-:Y:S01]  /*eea0*/  FMNMX.FTZ R0, R45, R0, !PT ;  /* 0x000000002d007209 */ /* 0x000fe20007810000 */
[----:B------:R-:W0:Y:S01]  /*eeb0*/  SHFL.BFLY PT, R13, R4, 0x1, 0x1f ;  /* 0x0c201f00040d7f89 */ /* 0x000e2200000e0000 */
[----:B------:R-:W-:-:S02]  /*eec0*/  ISETP.GT.AND P4, PT, R3, 0x31, !P4 ;  /* 0x000000310300780c */ /* 0x000fc40006784270 */
[C---:B------:R-:W-:Y:S01]  /*eed0*/  ISETP.LT.OR P3, PT, R64.reuse, 0x31, P3 ;  /* 0x000000314000780c */ /* 0x040fe20001f61670 */
[----:B------:R-:W3:Y:S01]  /*eee0*/  LDL R36, [R1+0x200] ;  /* 0x0002000001247983 */ /* 0x000ee20000100800 */
[----:B------:R-:W-:Y:S02]  /*eef0*/  FSEL R49, R37, -INF , !P2 ;  /* 0xff80000025317808 */ /* 0x000fe40005000000 */
[----:B------:R-:W-:Y:S01]  /*ef00*/  FMNMX.FTZ R0, R47, R0, !PT ;  /* 0x000000002f007209 */ /* 0x000fe20007810000 */
[----:B------:R-:W2:Y:S01]  /*ef10*/  LDL R94, [R1+0x330] ;  /* 0x00033000015e7983 */ /* 0x000ea20000100800 */
[----:B------:R-:W-:Y:S02]  /*ef20*/  ISETP.GT.AND P5, PT, R3, 0x38, !P5 ;  /* 0x000000380300780c */ /* 0x000fe40006fa4270 */
[----:B------:R-:W-:Y:S01]  /*ef30*/  ISETP.LT.OR P4, PT, R64, 0x32, P4 ;  /* 0x000000324000780c */ /* 0x000fe20002781670 */
[----:B------:R-:W2:Y:S01]  /*ef40*/  LDL R95, [R1+0x334] ;  /* 0x00033400015f7983 */ /* 0x000ea20000100800 */
[----:B------:R-:W-:-:S02]  /*ef50*/  FSEL R51, R20, -INF , !P3 ;  /* 0xff80000014337808 */ /* 0x000fc40005800000 */
[----:B------:R-:W-:Y:S01]  /*ef60*/  FMNMX.FTZ R0, R49, R0, !PT ;  /* 0x0000000031007209 */ /* 0x000fe20007810000 */
[----:B------:R-:W2:Y:S01]  /*ef70*/  LDL R96, [R1+0x338] ;  /* 0x0003380001607983 */ /* 0x000ea20000100800 */
[----:B------:R-:W-:Y:S02]  /*ef80*/  ISETP.GT.AND P0, PT, R3, 0x39, !P6 ;  /* 0x000000390300780c */ /* 0x000fe40007704270 */
[----:B------:R-:W-:Y:S01]  /*ef90*/  ISETP.LT.OR P5, PT, R64, 0x39, P5 ;  /* 0x000000394000780c */ /* 0x000fe20002fa1670 */
[----:B------:R-:W2:Y:S01]  /*efa0*/  LDL R97, [R1+0x33c] ;  /* 0x00033c0001617983 */ /* 0x000ea20000100800 */
[----:B------:R-:W-:Y:S02]  /*efb0*/  FSEL R41, R38, -INF , !P4 ;  /* 0xff80000026297808 */ /* 0x000fe40006000000 */
[----:B------:R-:W-:Y:S01]  /*efc0*/  FMNMX.FTZ R0, R51, R0, !PT ;  /* 0x0000000033007209 */ /* 0x000fe20007810000 */
[----:B------:R-:W2:Y:S01]  /*efd0*/  LDL R98, [R1+0x340] ;  /* 0x0003400001627983 */ /* 0x000ea20000100800 */
[----:B------:R-:W-:-:S02]  /*efe0*/  ISETP.LT.OR P0, PT, R64, 0x3a, P0 ;  /* 0x0000003a4000780c */ /* 0x000fc40000701670 */
[----:B------:R-:W-:Y:S01]  /*eff0*/  FSEL R20, R39, -INF , !P5 ;  /* 0xff80000027147808 */ /* 0x000fe20006800000 */
[----:B------:R-:W2:Y:S01]  /*f000*/  LDL R64, [R1+0x2b8] ;  /* 0x0002b80001407983 */ /* 0x000ea20000100800 */
[----:B------:R-:W-:Y:S02]  /*f010*/  FMNMX.FTZ R3, R41, R0, !PT ;  /* 0x0000000029037209 */ /* 0x000fe40007810000 */
[----:B------:R-:W-:Y:S01]  /*f020*/  FSEL R33, R7, -INF , !P0 ;  /* 0xff80000007217808 */ /* 0x000fe20004000000 */
[----:B------:R-:W2:Y:S01]  /*f030*/  LDL R99, [R1+0x344] ;  /* 0x0003440001637983 */ /* 0x000ea20000100800 */
[----:B------:R-:W-:-:S03]  /*f040*/  FMNMX.FTZ R0, R20, R3, !PT ;  /* 0x0000000314007209 */ /* 0x000fc60007810000 */
[----:B------:R-:W2:Y:S01]  /*f050*/  LDL R100, [R1+0x348] ;  /* 0x0003480001647983 */ /* 0x000ea20000100800 */
[----:B------:R-:W-:Y:S02]  /*f060*/  FMNMX.FTZ R15, R33, R0, !PT ;  /* 0x00000000210f7209 */ /* 0x000fe40007810000 */
[----:B0-----:R-:W-:Y:S01]  /*f070*/  FMNMX.FTZ R0, R4, R13, !PT ;  /* 0x0000000d04007209 */ /* 0x001fe20007810000 */
[----:B------:R-:W2:Y:S04]  /*f080*/  LDL R101, [R1+0x34c] ;  /* 0x00034c0001657983 */ /* 0x000ea80000100800 */
[----:B------:R-:W-:Y:S04]  /*f090*/  STL.64 [R1+0x1e0], R14 ;  /* 0x0001e00e01007387 */ /* 0x000fe80000100a00 */
[----:B------:R-:W4:Y:S04]  /*f0a0*/  LDL R4, [R1+0x1e4] ;  /* 0x0001e40001047983 */ /* 0x000f280000100800 */
[----:B------:R-:W-:Y:S04]  /*f0b0*/  STL [R1+0x1e0], R0 ;  /* 0x0001e00001007387 */ /* 0x000fe80000100800 */
[----:B------:R-:W3:Y:S04]  /*f0c0*/  LDL R7, [R1+0x1e0] ;  /* 0x0001e00001077983 */ /* 0x000ee80000100800 */
[----:B------:R-:W2:Y:S04]  /*f0d0*/  LDL.64 R12, [R1+0x118] ;  /* 0x00011800010c7983 */ /* 0x000ea80000100a00 */
        /* <DEDUP_REMOVED lines=43> */
[----:B----4-:R-:W0:Y:S02]  /*f390*/  SHFL.BFLY PT, R15, R4, 0x2, 0x1f ;  /* 0x0c401f00040f7f89 */ /* 0x010e2400000e0000 */
[----:B0-----:R-:W-:-:S05]  /*f3a0*/  FMNMX.FTZ R15, R15, R4, !PT ;  /* 0x000000040f0f7209 */ /* 0x001fca0007810000 */
[----:B------:R-:W0:Y:S01]  /*f3b0*/  SHFL.BFLY PT, R26, R15, 0x1, 0x1f ;  /* 0x0c201f000f1a7f89 */ /* 0x000e2200000e0000 */
[----:B---3--:R-:W-:Y:S01]  /*f3c0*/  FMUL.FTZ R3, R36, R7 ;  /* 0x0000000724037220 */ /* 0x008fe20000410000 */
[----:B------:R-:W-:-:S04]  /*f3d0*/  FSETP.NEU.FTZ.AND P0, PT, R7, -INF , PT ;  /* 0xff8000000700780b */ /* 0x000fc80003f1d000 */
[----:B------:R-:W-:-:S05]  /*f3e0*/  FSEL R3, R3, RZ, P0 ;  /* 0x000000ff03037208 */ /* 0x000fca0000000000 */
[----:B------:R-:W-:Y:S01]  /*f3f0*/  FFMA.FTZ R0, R62, R36, -R3 ;  /* 0x000000243e007223 */ /* 0x000fe20000010803 */
[----:B0-----:R-:W-:-:S03]  /*f400*/  FMNMX.FTZ R26, R15, R26, !PT ;  /* 0x0000001a0f1a7209 */ /* 0x001fc60007810000 */
[----:B------:R0:W-:Y:S01]  /*f410*/  MUFU.EX2 R35, R0 ;  /* 0x0000000000237308 */ /* 0x0001e20000000800 */
[-CC-:B------:R-:W-:Y:S01]  /*f420*/  FFMA.FTZ R160, R160, R36.reuse, -R3.reuse ;  /* 0x00000024a0a07223 */ /* 0x180fe20000010803 */
[-CC-:B------:R-:W-:Y:S01]  /*f430*/  FFMA.FTZ R7, R66, R36.reuse, -R3.reuse ;  /* 0x0000002442077223 */ /* 0x180fe20000010803 */
[----:B------:R-:W-:Y:S01]  /*f440*/  FSETP.NEU.FTZ.AND P0, PT, R26, -INF , PT ;  /* 0xff8000001a00780b */ /* 0x000fe20003f1d000 */
[-CC-:B------:R-:W-:Y:S01]  /*f450*/  FFMA.FTZ R32, R32, R36.reuse, -R3.reuse ;  /* 0x0000002420207223 */ /* 0x180fe20000010803 */
[-CC-:B------:R-:W-:Y:S01]  /*f460*/  FFMA.FTZ R162, R162, R36.reuse, -R3.reuse ;  /* 0x00000024a2a27223 */ /* 0x180fe20000010803 */
[-CC-:B------:R-:W-:Y:S01]  /*f470*/  FFMA.FTZ R164, R60, R36.reuse, -R3.reuse ;  /* 0x000000243ca47223 */ /* 0x180fe20000010803 */
[-CC-:B------:R-:W-:Y:S01]  /*f480*/  FFMA.FTZ R37, R56, R36.reuse, -R3.reuse ;  /* 0x0000002438257223 */ /* 0x180fe20000010803 */
[-CC-:B------:R-:W-:Y:S01]  /*f490*/  FFMA.FTZ R166, R54, R36.reuse, -R3.reuse ;  /* 0x0000002436a67223 */ /* 0x180fe20000010803 */
[-C--:B0-----:R-:W-:Y:S01]  /*f4a0*/  FMUL.FTZ R0, R26, R36.reuse ;  /* 0x000000241a007220 */ /* 0x081fe20000410000 */
[----:B------:R-:W-:Y:S01]  /*f4b0*/  MUFU.EX2 R160, R160 ;  /* 0x000000a000a07308 */ /* 0x000fe20000000800 */
[-CC-:B------:R-:W-:Y:S01]  /*f4c0*/  FFMA.FTZ R39, R50, R36.reuse, -R3.reuse ;  /* 0x0000002432277223 */ /* 0x180fe20000010803 */
[-CC-:B------:R-:W-:Y:S01]  /*f4d0*/  FFMA.FTZ R168, R44, R36.reuse, -R3.reuse ;  /* 0x000000242ca87223 */ /* 0x180fe20000010803 */
[-CC-:B------:R-:W-:Y:S01]  /*f4e0*/  FFMA.FTZ R24, R24, R36.reuse, -R3.reuse ;  /* 0x0000002418187223 */ /* 0x180fe20000010803 */
[----:B------:R-:W-:Y:S01]  /*f4f0*/  FSEL R0, R0, RZ, P0 ;  /* 0x000000ff00007208 */ /* 0x000fe20000000000 */
[-CC-:B------:R-:W-:Y:S01]  /*f500*/  FFMA.FTZ R48, R48, R36.reuse, -R3.reuse ;  /* 0x0000002430307223 */ /* 0x180fe20000010803 */
[-CC-:B------:R-:W-:Y:S01]  /*f510*/  FFMA.FTZ R42, R42, R36.reuse, -R3.reuse ;  /* 0x000000242a2a7223 */ /* 0x180fe20000010803 */
[-CC-:B------:R-:W-:Y:S01]  /*f520*/  FFMA.FTZ R46, R46, R36.reuse, -R3.reuse ;  /* 0x000000242e2e7223 */ /* 0x180fe20000010803 */
[----:B------:R-:W-:Y:S01]  /*f530*/  MUFU.EX2 R7, R7 ;  /* 0x0000000700077308 */ /* 0x000fe20000000800 */
[-CC-:B------:R-:W-:Y:S01]  /*f540*/  FFMA.FTZ R43, R43, R36.reuse, -R0.reuse ;  /* 0x000000242b2b7223 */ /* 0x180fe20000010800 */
[-CC-:B------:R-:W-:Y:S01]  /*f550*/  FFMA.FTZ R21, R21, R36.reuse, -R0.reuse ;  /* 0x0000002415157223 */ /* 0x180fe20000010800 */
[-CC-:B------:R-:W-:Y:S01]  /*f560*/  FFMA.FTZ R25, R25, R36.reuse, -R0.reuse ;  /* 0x0000002419197223 */ /* 0x180fe20000010800 */
[-C--:B------:R-:W-:Y:S01]  /*f570*/  FFMA.FTZ R40, R40, R36.reuse, -R3 ;  /* 0x0000002428287223 */ /* 0x080fe20000010803 */
[----:B------:R0:W-:Y:S03]  /*f580*/  STL [R1+0x1e4], R26 ;  /* 0x0001e41a01007387 */ /* 0x0001e60000100800 */
[----:B------:R-:W-:Y:S01]  /*f590*/  MUFU.EX2 R53, R32 ;  /* 0x0000002000357308 */ /* 0x000fe20000000800 */
[-CC-:B------:R-:W-:Y:S01]  /*f5a0*/  FFMA.FTZ R27, R27, R36.reuse, -R0.reuse ;  /* 0x000000241b1b7223 */ /* 0x180fe20000010800 */
[-CC-:B------:R-:W-:Y:S01]  /*f5b0*/  FFMA.FTZ R28, R28, R36.reuse, -R0.reuse ;  /* 0x000000241c1c7223 */ /* 0x180fe20000010800 */
[----:B------:R-:W3:Y:S04]  /*f5c0*/  LDL R50, [R1+0x280] ;  /* 0x0002800001327983 */ /* 0x000ee80000100800 */
[----:B------:R-:W4:Y:S01]  /*f5d0*/  LDL R54, [R1+0x290] ;  /* 0x0002900001367983 */ /* 0x000f220000100800 */
[----:B------:R-:W-:Y:S01]  /*f5e0*/  MUFU.EX2 R43, R43 ;  /* 0x0000002b002b7308 */ /* 0x000fe20000000800 */
[----:B------:R-:W-:-:S02]  /*f5f0*/  FFMA.FTZ R29, R29, R36, -R0 ;  /* 0x000000241d1d7223 */ /* 0x000fc40000010800 */
[----:B------:R-:W4:Y:S04]  /*f600*/  LDL R56, [R1+0x298] ;  /* 0x0002980001387983 */ /* 0x000f280000100800 */
[----:B------:R-:W4:Y:S01]  /*f610*/  LDL R60, [R1+0x2a8] ;  /* 0x0002a800013c7983 */ /* 0x000f220000100800 */
[----:B------:R-:W1:Y:S03]  /*f620*/  MUFU.EX2 R32, R21 ;  /* 0x0000001500207308 */ /* 0x000e660000000800 */
[----:B------:R-:W4:Y:S04]  /*f630*/  LDL R62, [R1+0x2b0] ;  /* 0x0002b000013e7983 */ /* 0x000f280000100800 */
[----:B------:R-:W4:Y:S01]  /*f640*/  LDL R66, [R1+0x2c0] ;  /* 0x0002c00001427983 */ /* 0x000f220000100800 */
[----:B------:R-:W2:Y:S01]  /*f650*/  MUFU.EX2 R162, R162 ;  /* 0x000000a200a27308 */ /* 0x000ea20000000800 */
[-C--:B------:R-:W-:Y:S01]  /*f660*/  FFMA.FTZ R3, R52, R36.reuse, -R3 ;  /* 0x0000002434037223 */ /* 0x080fe20000010803 */
[----:B------:R-:W-:-:S06]  /*f670*/  FFMA.FTZ R30, R30, R36, -R0 ;  /* 0x000000241e1e7223 */ /* 0x000fcc0000010800 */
[----:B------:R-:W-:Y:S01]  /*f680*/  MUFU.EX2 R164, R164 ;  /* 0x000000a400a47308 */ /* 0x000fe20000000800 */
[----:B------:R-:W-:-:S07]  /*f690*/  FFMA.FTZ R31, R31, R36, -R0 ;  /* 0x000000241f1f7223 */ /* 0x000fce0000010800 */
[----:B------:R-:W-:Y:S01]  /*f6a0*/  MUFU.EX2 R37, R37 ;  /* 0x0000002500257308 */ /* 0x000fe20000000800 */
[----:B------:R-:W-:-:S07]  /*f6b0*/  FFMA.FTZ R34, R34, R36, -R0 ;  /* 0x0000002422227223 */ /* 0x000fce0000010800 */
[----:B------:R-:W-:Y:S01]  /*f6c0*/  MUFU.EX2 R166, R166 ;  /* 0x000000a600a67308 */ /* 0x000fe20000000800 */
[----:B------:R-:W-:-:S07]  /*f6d0*/  FFMA.FTZ R45, R45, R36, -R0 ;  /* 0x000000242d2d7223 */ /* 0x000fce0000010800 */
[----:B------:R-:W-:Y:S01]  /*f6e0*/  MUFU.EX2 R39, R39 ;  /* 0x0000002700277308 */ /* 0x000fe20000000800 */
[----:B------:R-:W-:-:S07]  /*f6f0*/  FFMA.FTZ R47, R47, R36, -R0 ;  /* 0x000000242f2f7223 */ /* 0x000fce0000010800 */
[----:B------:R-:W-:Y:S01]  /*f700*/  MUFU.EX2 R168, R168 ;  /* 0x000000a800a87308 */ /* 0x000fe20000000800 */
[-CC-:B------:R-:W-:Y:S01]  /*f710*/  FFMA.FTZ R49, R49, R36.reuse, -R0.reuse ;  /* 0x0000002431317223 */ /* 0x180fe20000010800 */
[----:B------:R-:W-:-:S06]  /*f720*/  FFMA.FTZ R173, R51, R36, -R0 ;  /* 0x0000002433ad7223 */ /* 0x000fcc0000010800 */
[----:B------:R-:W-:Y:S01]  /*f730*/  MUFU.EX2 R170, R24 ;  /* 0x0000001800aa7308 */ /* 0x000fe20000000800 */
[----:B------:R-:W-:Y:S01]  /*f740*/  FFMA.FTZ R175, R20, R36, -R0 ;  /* 0x0000002414af7223 */ /* 0x000fe20000010800 */
[----:B0-----:R-:W4:Y:S06]  /*f750*/  LDL R26, [R1+0x220] ;  /* 0x00022000011a7983 */ /* 0x001f2c0000100800 */
[----:B------:R-:W0:Y:S08]  /*f760*/  MUFU.EX2 R163, R25 ;  /* 0x0000001900a37308 */ /* 0x000e300000000800 */
[----:B------:R0:W2:Y:S01]  /*f770*/  MUFU.EX2 R38, R27 ;  /* 0x0000001b00267308 */ /* 0x0000a20000000800 */
[----:B-1----:R-:W-:-:S07]  /*f780*/  FADD.FTZ R4, R43, R32 ;  /* 0x000000202b047221 */ /* 0x002fce0000010000 */
[----:B------:R-:W1:Y:S08]  /*f790*/  MUFU.EX2 R28, R28 ;  /* 0x0000001c001c7308 */ /* 0x000e700000000800 */
[----:B------:R-:W1:Y:S08]  /*f7a0*/  MUFU.EX2 R29, R29 ;  /* 0x0000001d001d7308 */ /* 0x000e700000000800 */
[----:B------:R-:W-:Y:S08]  /*f7b0*/  MUFU.EX2 R55, R48 ;  /* 0x0000003000377308 */ /* 0x000ff00000000800 */
[----:B------:R-:W-:Y:S08]  /*f7c0*/  MUFU.EX2 R42, R42 ;  /* 0x0000002a002a7308 */ /* 0x000ff00000000800 */
[----:B------:R-:W-:Y:S08]  /*f7d0*/  MUFU.EX2 R57, R46 ;  /* 0x0000002e00397308 */ /* 0x000ff00000000800 */
[----:B------:R-:W-:Y:S01]  /*f7e0*/  MUFU.EX2 R40, R40 ;  /* 0x0000002800287308 */ /* 0x000fe20000000800 */
[----:B------:R-:W-:Y:S01]  /*f7f0*/  F2FP.BF16.F32.PACK_AB R161, R32, R43 ;  /* 0x0000002b20a1723e */ /* 0x000fe200000010ff */
[----:B0-----:R-:W4:Y:S04]  /*f800*/  LDL R27, [R1+0x224] ;  /* 0x00022400011b7983 */ /* 0x001f280000100800 */
[----:B------:R-:W4:Y:S02]  /*f810*/  LDL R51, [R1+0x284] ;  /* 0x0002840001337983 */ /* 0x000f240000100800 */
[----:B------:R0:W-:Y:S02]  /*f820*/  MUFU.EX2 R59, R3 ;  /* 0x00000003003b7308 */ /* 0x0001e40000000800 */
[----:B------:R-:W4:Y:S06]  /*f830*/  LDL R52, [R1+0x288] ;  /* 0x0002880001347983 */ /* 0x000f2c0000100800 */
[----:B------:R-:W1:Y:S01]  /*f840*/  MUFU.EX2 R30, R30 ;  /* 0x0000001e001e7308 */ /* 0x000e620000000800 */
[----:B0-----:R-:W-:-:S07]  /*f850*/  FADD.FTZ R3, R160, R7 ;  /* 0x00000007a0037221 */ /* 0x001fce0000010000 */
[----:B------:R-:W0:Y:S01]  /*f860*/  MUFU.EX2 R31, R31 ;  /* 0x0000001f001f7308 */ /* 0x000e220000000800 */
[----:B--2---:R-:W-:Y:S01]  /*f870*/  FADD.FTZ R14, R162, R3 ;  /* 0x00000003a20e7221 */ /* 0x004fe20000010000 */
[----:B------:R-:W-:-:S06]  /*f880*/  FADD.FTZ R3, R163, R4 ;  /* 0x00000004a3037221 */ /* 0x000fcc0000010000 */
[----:B------:R-:W2:Y:S01]  /*f890*/  MUFU.EX2 R34, R34 ;  /* 0x0000002200227308 */ /* 0x000ea20000000800 */
[----:B------:R-:W-:Y:S01]  /*f8a0*/  FADD.FTZ R15, R35, R14 ;  /* 0x0000000e230f7221 */ /* 0x000fe20000010000 */
[----:B------:R-:W-:-:S06]  /*f8b0*/  FADD.FTZ R3, R38, R3 ;  /* 0x0000000326037221 */ /* 0x000fcc0000010000 */
[----:B------:R-:W2:Y:S01]  /*f8c0*/  MUFU.EX2 R45, R45 ;  /* 0x0000002d002d7308 */ /* 0x000ea20000000800 */
[----:B------:R-:W-:Y:S01]  /*f8d0*/  FADD.FTZ R4, R164, R15 ;  /* 0x0000000fa4047221 */ /* 0x000fe20000010000 */
[----:B-1----:R-:W-:-:S06]  /*f8e0*/  FADD.FTZ R14, R28, R3 ;  /* 0x000000031c0e7221 */ /* 0x002fcc0000010000 */
[----:B------:R-:W1:Y:S01]  /*f8f0*/  MUFU.EX2 R47, R47 ;  /* 0x0000002f002f7308 */ /* 0x000e620000000800 */
[----:B------:R-:W-:Y:S01]  /*f900*/  FADD.FTZ R3, R37, R4 ;  /* 0x0000000425037221 */ /* 0x000fe20000010000 */
[----:B------:R-:W-:-:S06]  /*f910*/  FADD.FTZ R15, R29, R14 ;  /* 0x0000000e1d0f7221 */ /* 0x000fcc0000010000 */
[----:B------:R-:W1:Y:S01]  /*f920*/  MUFU.EX2 R44, R49 ;  /* 0x00000031002c7308 */ /* 0x000e620000000800 */
[----:B------:R-:W-:Y:S01]  /*f930*/  FADD.FTZ R14, R166, R3 ;  /* 0x00000003a60e7221 */ /* 0x000fe20000010000 */
[----:B------:R-:W-:Y:S01]  /*f940*/  FADD.FTZ R24, R30, R15 ;  /* 0x0000000f1e187221 */ /* 0x000fe20000010000 */
[----:B------:R-:W-:-:S05]  /*f950*/  FFMA.FTZ R4, R41, R36, -R0 ;  /* 0x0000002429047223 */ /* 0x000fca0000010800 */
[----:B------:R-:W1:Y:S01]  /*f960*/  MUFU.EX2 R173, R173 ;  /* 0x000000ad00ad7308 */ /* 0x000e620000000800 */
[----:B------:R-:W-:Y:S01]  /*f970*/  FADD.FTZ R3, R39, R14 ;  /* 0x0000000e27037221 */ /* 0x000fe20000010000 */
[----:B0-----:R-:W-:-:S06]  /*f980*/  FADD.FTZ R15, R31, R24 ;  /* 0x000000181f0f7221 */ /* 0x001fcc0000010000 */
[----:B------:R-:W-:Y:S01]  /*f990*/  MUFU.EX2 R175, R175 ;  /* 0x000000af00af7308 */ /* 0x000fe20000000800 */
[----:B------:R-:W-:Y:S01]  /*f9a0*/  FADD.FTZ R14, R168, R3 ;  /* 0x00000003a80e7221 */ /* 0x000fe20000010000 */
[----:B--2---:R-:W-:Y:S01]  /*f9b0*/  FADD.FTZ R20, R34, R15 ;  /* 0x0000000f22147221 */ /* 0x004fe20000010000 */
[----:B------:R-:W-:Y:S01]  /*f9c0*/  FFMA.FTZ R3, R33, R36, -R0 ;  /* 0x0000002421037223 */ /* 0x000fe20000010800 */
[----:B------:R-:W-:Y:S01]  /*f9d0*/  F2FP.BF16.F32.PACK_AB R162, R35, R162 ;  /* 0x000000a223a2723e */ /* 0x000fe200000010ff */
[----:B------:R-:W-:Y:S01]  /*f9e0*/  FADD.FTZ R15, R53, R14 ;  /* 0x0000000e350f7221 */ /* 0x000fe20000010000 */
[----:B------:R-:W-:Y:S01]  /*f9f0*/  FADD.FTZ R20, R45, R20 ;  /* 0x000000142d147221 */ /* 0x000fe20000010000 */
[----:B------:R-:W-:Y:S01]  /*fa00*/  F2FP.BF16.F32.PACK_AB R164, R37, R164 ;  /* 0x000000a425a4723e */ /* 0x000fe200000010ff */
[----:B------:R-:W0:Y:S01]  /*fa10*/  MUFU.EX2 R4, R4 ;  /* 0x0000000400047308 */ /* 0x000e220000000800 */
[----:B------:R-:W-:Y:S01]  /*fa20*/  FADD.FTZ R0, R170, R15 ;  /* 0x0000000faa007221 */ /* 0x000fe20000010000 */
[----:B-1----:R-:W-:Y:S01]  /*fa30*/  FADD.FTZ R15, R47, R20 ;  /* 0x000000142f0f7221 */ /* 0x002fe20000010000 */
[----:B------:R-:W-:Y:S01]  /*fa40*/  F2FP.BF16.F32.PACK_AB R166, R39, R166 ;  /* 0x000000a627a6723e */ /* 0x000fe200000010ff */
[----:B------:R-:W2:Y:S01]  /*fa50*/  LDL R32, [R1+0x238] ;  /* 0x0002380001207983 */ /* 0x000ea20000100800 */
[----:B------:R-:W-:Y:S01]  /*fa60*/  FADD.FTZ R21, R55, R0 ;  /* 0x0000000037157221 */ /* 0x000fe20000010000 */
[----:B------:R-:W-:-:S02]  /*fa70*/  FADD.FTZ R0, R44, R15 ;  /* 0x0000000f2c007221 */ /* 0x000fc40000010000 */
[----:B------:R-:W1:Y:S01]  /*fa80*/  MUFU.EX2 R3, R3 ;  /* 0x0000000300037308 */ /* 0x000e620000000800 */
[----:B------:R-:W-:Y:S01]  /*fa90*/  FADD.FTZ R14, R42, R21 ;  /* 0x000000152a0e7221 */ /* 0x000fe20000010000 */
[----:B------:R-:W-:Y:S01]  /*faa0*/  FADD.FTZ R15, R173, R0 ;  /* 0x00000000ad0f7221 */ /* 0x000fe20000010000 */
[----:B------:R-:W-:Y:S01]  /*fab0*/  F2FP.BF16.F32.PACK_AB R168, R53, R168 ;  /* 0x000000a835a8723e */ /* 0x000fe200000010ff */
[----:B------:R-:W2:Y:S01]  /*fac0*/  LDL R33, [R1+0x23c] ;  /* 0x00023c0001217983 */ /* 0x000ea20000100800 */
[----:B------:R-:W-:Y:S01]  /*fad0*/  FADD.FTZ R21, R57, R14 ;  /* 0x0000000e39157221 */ /* 0x000fe20000010000 */
[----:B------:R-:W-:Y:S02]  /*fae0*/  F2FP.BF16.F32.PACK_AB R170, R55, R170 ;  /* 0x000000aa37aa723e */ /* 0x000fe400000010ff */
[----:B------:R-:W-:Y:S01]  /*faf0*/  F2FP.BF16.F32.PACK_AB R172, R57, R42 ;  /* 0x0000002a39ac723e */ /* 0x000fe200000010ff */
[----:B0-----:R-:W-:Y:S01]  /*fb00*/  FADD.FTZ R0, R4, R15 ;  /* 0x0000000f04007221 */ /* 0x001fe20000010000 */
[----:B------:R-:W-:Y:S01]  /*fb10*/  FADD.FTZ R24, R40, R21 ;  /* 0x0000001528187221 */ /* 0x000fe20000010000 */
[----:B------:R-:W-:Y:S01]  /*fb20*/  F2FP.BF16.F32.PACK_AB R174, R59, R40 ;  /* 0x000000283bae723e */ /* 0x000fe200000010ff */
[----:B------:R-:W2:Y:S01]  /*fb30*/  LDL R35, [R1+0x244] ;  /* 0x0002440001237983 */ /* 0x000ea20000100800 */
[----:B------:R-:W-:Y:S01]  /*fb40*/  FADD.FTZ R0, R175, R0 ;  /* 0x00000000af007221 */ /* 0x000fe20000010000 */
[----:B------:R-:W-:Y:S01]  /*fb50*/  FADD.FTZ R24, R59, R24 ;  /* 0x000000183b187221 */ /* 0x000fe20000010000 */
[----:B------:R-:W-:Y:S01]  /*fb60*/  F2FP.BF16.F32.PACK_AB R163, R38, R163 ;  /* 0x000000a326a3723e */ /* 0x000fe200000010ff */
[----:B------:R-:W2:Y:S01]  /*fb70*/  LDL R36, [R1+0x248] ;  /* 0x0002480001247983 */ /* 0x000ea20000100800 */
[----:B-1----:R-:W-:Y:S01]  /*fb80*/  FADD.FTZ R25, R3, R0 ;  /* 0x0000000003197221 */ /* 0x002fe20000010000 */
[----:B------:R-:W-:-:S02]  /*fb90*/  F2FP.BF16.F32.PACK_AB R165, R29, R28 ;  /* 0x0000001c1da5723e */ /* 0x000fc400000010ff */
[----:B------:R-:W-:Y:S01]  /*fba0*/  F2FP.BF16.F32.PACK_AB R167, R31, R30 ;  /* 0x0000001e1fa7723e */ /* 0x000fe200000010ff */
[----:B------:R-:W2:Y:S04]  /*fbb0*/  LDL R28, [R1+0x228] ;  /* 0x00022800011c7983 */ /* 0x000ea80000100800 */
[----:B------:R0:W-:Y:S04]  /*fbc0*/  STL.64 [R1+0x1f0], R24 ;  /* 0x0001f01801007387 */ /* 0x0001e80000100a00 */
[----:B------:R-:W2:Y:S04]  /*fbd0*/  LD.E.64 R20, desc[UR36][R12.64+0x8] ;  /* 0x000008240c147980 */ /* 0x000ea8000c101b00 */
[----:B------:R-:W2:Y:S01]  /*fbe0*/  LD.E.64 R14, desc[UR36][R12.64] ;  /* 0x000000240c0e7980 */ /* 0x000ea2000c101b00 */
[----:B------:R-:W-:-:S02]  /*fbf0*/  F2FP.BF16.F32.PACK_AB R169, R45, R34 ;  /* 0x000000222da9723e */ /* 0x000fc400000010ff */
[----:B------:R-:W-:Y:S01]  /*fc00*/  F2FP.BF16.F32.PACK_AB R171, R44, R47 ;  /* 0x0000002f2cab723e */ /* 0x000fe200000010ff */
[----:B0-----:R-:W2:Y:S04]  /*fc10*/  LDL R24, [R1+0x218] ;  /* 0x0002180001187983 */ /* 0x001ea80000100800 */
[----:B------:R-:W2:Y:S04]  /*fc20*/  LDL R25, [R1+0x21c] ;  /* 0x00021c0001197983 */ /* 0x000ea80000100800 */
        /* <DEDUP_REMOVED lines=22> */
[----:B------:R-:W-:-:S02]  /*fd90*/  F2FP.BF16.F32.PACK_AB R160, R7, R160 ;  /* 0x000000a007a0723e */ /* 0x000fc400000010ff */
[----:B------:R-:W-:Y:S01]  /*fda0*/  F2FP.BF16.F32.PACK_AB R173, R4, R173 ;  /* 0x000000ad04ad723e */ /* 0x000fe200000010ff */
[----:B------:R-:W2:Y:S01]  /*fdb0*/  LDL R7, [R1+0x408] ;  /* 0x0004080001077983 */ /* 0x000ea20000100800 */
[----:B------:R-:W-:-:S03]  /*fdc0*/  F2FP.BF16.F32.PACK_AB R175, R3, R175 ;  /* 0x000000af03af723e */ /* 0x000fc600000010ff */
[----:B------:R-:W2:Y:S04]  /*fdd0*/  LDL R3, [R1+0x400] ;  /* 0x0004000001037983 */ /* 0x000ea80000100800 */
[----:B------:R-:W2:Y:S04]  /*fde0*/  LDL R4, [R1+0x404] ;  /* 0x0004040001047983 */ /* 0x000ea80000100800 */
        /* <DEDUP_REMOVED lines=10> */
[----:B--2---:R-:W-:-:S03]  /*fe90*/  MOV R0, R20 ;  /* 0x0000001400007202 */ /* 0x004fc60000000f00 */
[----:B------:R-:W2:Y:S02]  /*fea0*/  LDL R20, [R1+0x210] ;  /* 0x0002100001147983 */ /* 0x000ea40000100800 */
[--C-:B------:R-:W-:Y:S02]  /*feb0*/  IMAD R15, R15, 0x2, R0.reuse ;  /* 0x000000020f0f7824 */ /* 0x100fe400078e0200 */
[----:B------:R-:W3:Y:S04]  /*fec0*/  LDL R21, [R1+0x214] ;  /* 0x0002140001157983 */ /* 0x000ee80000100800 */
[----:B------:R0:W-:Y:S02]  /*fed0*/  STSM.16.M88.4 [R0], R160 ;  /* 0x000000a000007844 */ /* 0x0001e40000000200 */
[----:B0-----:R-:W-:-:S02]  /*fee0*/  IMAD R0, R14, 0x2, R0 ;  /* 0x000000020e007824 */ /* 0x001fc400078e0200 */
[----:B------:R-:W-:-:S03]  /*fef0*/  IMAD R14, R14, 0x2, R15 ;  /* 0x000000020e0e7824 */ /* 0x000fc600078e020f */
[----:B------:R0:W-:Y:S04]  /*ff00*/  STSM.16.M88.4 [R0], R164 ;  /* 0x000000a400007844 */ /* 0x0001e80000000200 */
[----:B------:R-:W-:Y:S04]  /*ff10*/  STSM.16.M88.4 [R15], R168 ;  /* 0x000000a80f007844 */ /* 0x000fe80000000200 */
[----:B------:R1:W-:Y:S04]  /*ff20*/  STSM.16.M88.4 [R14], R172 ;  /* 0x000000ac0e007844 */ /* 0x0003e80000000200 */
[----:B0-----:R-:W4:Y:S04]  /*ff30*/  LDL R0, [R1+0x3fc] ;  /* 0x0003fc0001007983 */ /* 0x001f280000100800 */
[----:B-1----:R-:W4:Y:S01]  /*ff40*/  LDL R14, [R1+0x40c] ;  /* 0x00040c00010e7983 */ /* 0x002f220000100800 */
[----:B------:R-:W-:Y:S01]  /*ff50*/  IMAD R12, R145, 0x1000, R12 ;  /* 0x00001000910c7824 */ /* 0x000fe200078e020c */
[----:B------:R-:W-:-:S04]  /*ff60*/  R2UR UR7, R13 ;  /* 0x000000000d0772ca */ /* 0x000fc800000e0000 */
        /* <DEDUP_REMOVED lines=111> */
[----:B------:R0:W-:Y:S02]  /*10660*/  STL [R1+0x3f8], R144 ;  /* 0x0003f89001007387 */ /* 0x0001e40000100800 */
[----:B0-----:R-:W-:-:S06]  /*10670*/  WARPGROUP.ARRIVE ;  /* 0x00000000000079c5 */ /* 0x001fcc0000000000 */
[----:B------:R-:W-:Y:S01]  /*10680*/  HGMMA.64x256x16.F32.BF16 R24, R160, gdesc[UR4].tnspB, RZ, !UPT, gsb0 ;  /* 0x43e00004a0187df0 */ /* 0x000fe2000c0018ff */
[----:B--2---:R0:W-:Y:S04]  /*10690*/  STL [R1+0x210], R20 ;  /* 0x0002101401007387 */ /* 0x0041e80000100800 */
[----:B---3--:R1:W-:Y:S01]  /*106a0*/  STL [R1+0x214], R21 ;  /* 0x0002141501007387 */ /* 0x0083e20000100800 */
[----:B0-----:R-:W-:Y:S02]  /*106b0*/  VIADD R20, R12, 0x80 ;  /* 0x000000800c147836 */ /* 0x001fe40000000000 */
[----:B-1----:R-:W-:-:S03]  /*106c0*/  IMAD.MOV.U32 R21, RZ, RZ, R13 ;  /* 0x000000ffff157224 */ /* 0x002fc600078e000d */
[----:B------:R-:W-:Y:S02]  /*106d0*/  R2UR UR10, R20 ;  /* 0x00000000140a72ca */ /* 0x000fe400000e0000 */
[----:B------:R-:W-:Y:S01]  /*106e0*/  R2UR UR11, R21 ;  /* 0x00000000150b72ca */ /* 0x000fe200000e0000 */
[----:B----4-:R-:W-:Y:S04]  /*106f0*/  STL [R1+0x3fc], R0 ;  /* 0x0003fc0001007387 */ /* 0x010fe80000100800 */
[----:B------:R-:W-:Y:S04]  /*10700*/  STL [R1+0x400], R3 ;  /* 0x0004000301007387 */ /* 0x000fe80000100800 */
[----:B------:R-:W-:Y:S04]  /*10710*/  STL [R1+0x404], R4 ;  /* 0x0004040401007387 */ /* 0x000fe80000100800 */
[----:B------:R-:W-:Y:S04]  /*10720*/  STL [R1+0x408], R7 ;  /* 0x0004080701007387 */ /* 0x000fe80000100800 */
[----:B------:R0:W-:Y:S01]  /*10730*/  STL [R1+0x40c], R14 ;  /* 0x00040c0e01007387 */ /* 0x0001e20000100800 */
[----:B------:R-:W-:-:S02]  /*10740*/  IMAD.MOV.U32 R15, RZ, RZ, R13 ;  /* 0x000000ffff0f7224 */ /* 0x000fc400078e000d */
[----:B0-----:R-:W-:-:S03]  /*10750*/  VIADD R14, R12, 0x100 ;  /* 0x000001000c0e7836 */ /* 0x001fc60000000000 */
        /* <DEDUP_REMOVED lines=142> */
[----:B------:R-:W-:Y:S04]  /*11040*/  STL.128 [R1+0x400], R148 ;  /* 0x0004009401007387 */ /* 0x000fe80000100c00 */
        /* <DEDUP_REMOVED lines=10> */
[----:B0-----:R-:W4:Y:S04]  /*110f0*/  LDL R24, [R1+0x238] ;  /* 0x0002380001187983 */ /* 0x001f280000100800 */
[----:B------:R-:W4:Y:S04]  /*11100*/  LDL R25, [R1+0x23c] ;  /* 0x00023c0001197983 */ /* 0x000f280000100800 */
[----:B------:R-:W4:Y:S04]  /*11110*/  LDL R26, [R1+0x240] ;  /* 0x00024000011a7983 */ /* 0x000f280000100800 */
[----:B------:R-:W4:Y:S04]  /*11120*/  LDL R27, [R1+0x244] ;  /* 0x00024400011b7983 */ /* 0x000f280000100800 */
[----:B-1----:R-:W4:Y:S04]  /*11130*/  LDL R28, [R1+0x248] ;  /* 0x00024800011c7983 */ /* 0x002f280000100800 */
        /* <DEDUP_REMOVED lines=137> */
[----:B--2---:R2:W-:Y:S04]  /*119d0*/  STL [R1+0x258], R32 ;  /* 0x0002582001007387 */ /* 0x0045e80000100800 */
[----:B------:R2:W-:Y:S04]  /*119e0*/  STL [R1+0x25c], R33 ;  /* 0x00025c2101007387 */ /* 0x0005e80000100800 */
[----:B------:R2:W-:Y:S04]  /*119f0*/  STL [R1+0x260], R34 ;  /* 0x0002602201007387 */ /* 0x0005e80000100800 */
[----:B------:R2:W-:Y:S04]  /*11a00*/  STL [R1+0x264], R35 ;  /* 0x0002642301007387 */ /* 0x0005e80000100800 */
[----:B---3--:R2:W-:Y:S04]  /*11a10*/  STL [R1+0x268], R36 ;  /* 0x0002682401007387 */ /* 0x0085e80000100800 */
[----:B------:R2:W-:Y:S04]  /*11a20*/  STL [R1+0x26c], R37 ;  /* 0x00026c2501007387 */ /* 0x0005e80000100800 */
        /* <DEDUP_REMOVED lines=113> */
.L_x_6329:
[----:B------:R-:W-:Y:S05]  /*12140*/  BSYNC B0 ;  /* 0x0000000000007941 */ /* 0x000fea0003800000 */
.L_x_6328:
        /* <DEDUP_REMOVED lines=11> */
[----:B------:R-:W-:Y:S01]  /*12200*/  UIADD3 UR46, UR46, -0x2, URZ ;  /* 0xfffffffe2e2e7890 */ /* 0x000fe2000fffe03f */
[----:B--2---:R-:W-:-:S09]  /*12210*/  IMAD.SHL.U32 R4, R0, 0x40, RZ ;  /* 0x0000004000047824 */ /* 0x004fd200078e00ff */
[----:B------:R-:W-:Y:S01]  /*12220*/  @P0 IMAD.HI.U32 R5, R4, R5, RZ ;  /* 0x0000000504050227 */ /* 0x000fe200078e00ff */
[----:B------:R-:W-:-:S03]  /*12230*/  PLOP3.LUT P0, PT, PT, PT, UP0, 0x40, 0x0 ;  /* 0x000000000000781c */ /* 0x000fc60003f0e808 */
[----:B------:R-:W-:Y:S01]  /*12240*/  IMAD.MOV.U32 R0, RZ, RZ, R4 ;  /* 0x000000ffff007224 */ /* 0x000fe200078e0004 */
[----:B------:R-:W-:-:S05]  /*12250*/  @P1 SHF.R.U32.HI R0, RZ, R6, R5 ;  /* 0x00000006ff001219 */ /* 0x000fca0000011605 */
[----:B------:R-:W-:Y:S02]  /*12260*/  VIADD R3, R0, UR45 ;  /* 0x0000002d00037c36 */ /* 0x000fe40008000000 */
[----:B------:R-:W-:Y:S02]  /*12270*/  IMAD.U32 R0, RZ, RZ, UR46 ;  /* 0x0000002eff007e24 */ /* 0x000fe4000f8e00ff */
        /* <DEDUP_REMOVED lines=12> */
.L_x_6332:
[----:B------:R-:W-:-:S13]  /*12340*/  ISETP.NE.AND P0, PT, R9, 0x1, PT ;  /* 0x000000010900780c */ /* 0x000fda0003f05270 */
[----:B------:R-:W-:-:S05]  /*12350*/  @P0 IMAD.HI.U32 R10, R5, R10, RZ ;  /* 0x0000000a050a0227 */ /* 0x000fca00078e00ff */
[----:B------:R-:W-:-:S07]  /*12360*/  @P0 SHF.R.U32.HI R5, RZ, R11, R10 ;  /* 0x0000000bff050219 */ /* 0x000fce000001160a */
.L_x_6333:
[----:B------:R-:W-:Y:S05]  /*12370*/  BSYNC B0 ;  /* 0x0000000000007941 */ /* 0x000fea0003800000 */
.L_x_6331:
[----:B------:R-:W-:-:S05]  /*12380*/  IMAD R5, R5, R9, R9 ;  /* 0x0000000905057224 */ /* 0x000fca00078e0209 */
[----:B------:R-:W-:-:S07]  /*12390*/  VIMNMX R8, R8, R5, PT ;  /* 0x0000000508087248 */ /* 0x000fce0003fe0100 */
.L_x_6330:
[----:B------:R-:W-:Y:S01]  /*123a0*/  SHF.R.S32.HI R3, RZ, 0x1f, R8 ;  /* 0x0000001fff037819 */ /* 0x000fe20000011408 */
[----:B------:R-:W-:Y:S03]  /*123b0*/  BSSY B1, `(.L_x_6334) ;  /* 0x0000014000017945 */ /* 0x000fe60003800000 */
[----:B------:R-:W-:-:S04]  /*123c0*/  LEA.HI R3, R3, R8, RZ, 0x6 ;  /* 0x0000000803037211 */ /* 0x000fc800078f30ff */
[----:B------:R-:W-:-:S04]  /*123d0*/  SHF.R.S32.HI R3, RZ, 0x6, R3 ;  /* 0x00000006ff037819 */ /* 0x000fc80000011403 */
[----:B------:R-:W-:-:S04]  /*123e0*/  VIMNMX R3, R3, UR42, !PT ;  /* 0x0000002a03037c48 */ /* 0x000fc8000ffe0100 */
[----:B------:R-:W-:-:S13]  /*123f0*/  ISETP.GE.AND P0, PT, R0, R3, PT ;  /* 0x000000030000720c */ /* 0x000fda0003f06270 */
[----:B------:R-:W-:Y:S05]  /*12400*/  @!P0 BRA `(.L_x_6335) ;  /* 0x0000000000388947 */ /* 0x000fea0003800000 */
[----:B------:R-:W-:Y:S01]  /*12410*/  BSSY B0, `(.L_x_6336) ;  /* 0x000000b000007945 */ /* 0x000fe20003800000 */
.L_x_6337:
[C---:B------:R-:W-:Y:S01]  /*12420*/  IADD3 R6, P0, R2.reuse, 0x50, RZ ;  /* 0x0000005002067810 */ /* 0x040fe20007f1e0ff */
[C---:B------:R-:W-:Y:S01]  /*12430*/  VIADD R12, R2.reuse, 0x128 ;  /* 0x00000128020c7836 */ /* 0x040fe20000000000 */
[----:B------:R-:W-:Y:S02]  /*12440*/  IADD3 R28, P1, R2, 0xcc, RZ ;  /* 0x000000cc021c7810 */ /* 0x000fe40007f3e0ff */
[----:B------:R-:W-:Y:S01]  /*12450*/  MOV R13, 0x12490 ;  /* 0x00012490000d7802 */ /* 0x000fe20000000f00 */
[--C-:B------:R-:W-:Y:S02]  /*12460*/  IMAD.X R7, RZ, RZ, R18.reuse, P0 ;  /* 0x000000ffff077224 */ /* 0x100fe400000e0612 */
[----:B------:R-:W-:-:S08]  /*12470*/  IMAD.X R29, RZ, RZ, R18, P1 ;  /* 0x000000ffff1d7224 */ /* 0x000fd000008e0612 */
[----:B------:R-:W-:Y:S05]  /*12480*/  CALL.REL.NOINC `($_ZN7cutlass13device_kernelIN5flash11enable_sm90INS1_16FlashAttnFwdSm90INS1_25CollectiveMainloopFwdSm90ILi2EN4cute5tupleIJNS5_1CILi1EEES8_S8_EEENS6_IJNS7_ILi64EEESA_SA_EEELi512ENS_10bfloat16_tEfNS_4arch4Sm90ELb0ELb1ELb1ELb1ELb1ELb0ELb1ELb0ELb0ELb1ELb1ELb0EEENS1_21CollectiveEpilogueFwdINS6_IJSA_NS7_ILi512EEESA_EEES9_SC_SE_Li256ELb1ELb1ELb1ELb0EEENS1_36VarlenDynamicPersistentTileSchedulerILi64ELi64ELi256ELi128ELb1ELb1ELb1ELb1ELb0ELb1EEEEEEEEEvNT_6ParamsE$_ZZN5flash25CollectiveMainloopFwdSm90ILi2EN4cute5tupleIJNS1_1CILi1EEES4_S4_EEENS2_IJNS3_ILi64EEES6_S6_EEELi512EN7cutlass10bfloat16_tEfNS8_4arch4Sm90ELb0ELb1ELb1ELb1ELb1ELb0ELb1ELb0ELb0ELb1ELb1ELb0EE3mmaINS_16FlashAttnFwdSm90ISC_NS_21CollectiveEpilogueFwdINS2_IJS6_NS3_ILi512EEES6_EEES5_S9_SB_Li256ELb1ELb1ELb1ELb0EEENS_36VarlenDynamicPersistentTileSchedulerILi64ELi64ELi256ELi128ELb1ELb1ELb1ELb1ELb0ELb1EEEE13SharedStorageENS1_6TensorINS1_11ArrayEngineIfLm128EEENS1_6LayoutINS2_IJNS2_IJNS3_ILi2EEESR_NS3_ILi32EEEEEES4_S4_EEENS2_IJNS2_IJS4_SR_NS3_ILi4EEEEEENS3_ILi0EEESX_EEEEEEENS_7SoftmaxILi2ELi0EEEEEbRKNSC_6ParamsENS8_13PipelineAsyncILi2EEES17_RNS8_13PipelineStateILj2EEERT0_RT1_iRiRKNS_16SeqlenInfoQKNewKILb1ELb0EEENS2_IJiiiiEEERT_ENKUliT_T0_T1_E_clIZSD_ISM_S10_S12_EbS15_S17_S17_S1A_S1C_S1E_iS1F_S1J_S1K_S1M_EUlRS1N_iE1_NS3_ILb0EEENS3_ILb1EEEEEDaiS1N_S1O_S1P_) ;  /* 0x0000020400ec7944 */ /* 0x000fea0003c00000 */
[C---:B------:R-:W-:Y:S01]  /*12490*/  ISETP.GT.AND P0, PT, R0.reuse, R3, PT ;  /* 0x000000030000720c */ /* 0x040fe20003f04270 */
[----:B------:R-:W-:-:S12]  /*124a0*/  VIADD R0, R0, 0xffffffff ;  /* 0xffffffff00007836 */ /* 0x000fd80000000000 */
[----:B------:R-:W-:Y:S05]  /*124b0*/  @P0 BRA `(.L_x_6337) ;  /* 0xfffffffc00d80947 */ /* 0x000fea000383ffff */
[----:B------:R-:W-:Y:S05]  /*124c0*/  BSYNC B0 ;  /* 0x0000000000007941 */ /* 0x000fea0003800000 */
.L_x_6336:
[----:B------:R-:W2:Y:S02]  /*124d0*/  LDL R4, [R1+0x50] ;  /* 0x0000500001047983 */ /* 0x000ea40000100800 */
[----:B--2---:R-:W-:-:S07]  /*124e0*/  IMAD.SHL.U32 R4, R4, 0x40, RZ ;  /* 0x0000004004047824 */ /* 0x004fce00078e00ff */
.L_x_6335:
[----:B------:R-:W-:Y:S05]  /*124f0*/  BSYNC B1 ;  /* 0x0000000000017941 */ /* 0x000fea0003800000 */
.L_x_6334:
        /* <DEDUP_REMOVED lines=26> */
.L_x_6340:
[----:B------:R-:W-:Y:S02]  /*126a0*/  ULDC UR4, c[0x0][0xadc] ;  /* 0x0002b70000047ab9 */ /* 0x000fe40000000800 */
[----:B------:R-:W-:-:S05]  /*126b0*/  IMAD.U32 R7, RZ, RZ, UR4 ;  /* 0x00000004ff077e24 */ /* 0x000fca000f8e00ff */
[----:B------:R-:W-:-:S13]  /*126c0*/  ISETP.NE.AND P0, PT, R7, 0x1, PT ;  /* 0x000000010700780c */ /* 0x000fda0003f05270 */
[----:B------:R-:W0:Y:S02]  /*126d0*/  @P0 LDC.64 R8, c[0x0][0xae0] ;  /* 0x0002b800ff080b82 */ /* 0x000e240000000a00 */
[----:B0-----:R-:W-:-:S05]  /*126e0*/  @P0 IMAD.HI.U32 R6, R4, R8, RZ ;  /* 0x0000000804060227 */ /* 0x001fca00078e00ff */
[----:B------:R-:W-:-:S07]  /*126f0*/  @P0 SHF.R.U32.HI R4, RZ, R9, R6 ;  /* 0x00000009ff040219 */ /* 0x000fce0000011606 */
.L_x_6341:
[----:B------:R-:W-:Y:S05]  /*12700*/  BSYNC B0 ;  /* 0x0000000000007941 */ /* 0x000fea0003800000 */
.L_x_6339:
[----:B------:R-:W-:-:S05]  /*12710*/  IMAD R4, R4, R7, RZ ;  /* 0x0000000704047224 */ /* 0x000fca00078e02ff */
[----:B------:R-:W-:-:S07]  /*12720*/  VIMNMX R3, R3, R4, !PT ;  /* 0x0000000403037248 */ /* 0x000fce0007fe0100 */
.L_x_6338:
[----:B------:R-:W-:-:S05]  /*12730*/  VIADD R3, R3, 0x3f ;  /* 0x0000003f03037836 */ /* 0x000fca0000000000 */
[----:B------:R-:W-:-:S04]  /*12740*/  SHF.R.S32.HI R4, RZ, 0x1f, R3 ;  /* 0x0000001fff047819 */ /* 0x000fc80000011403 */
[----:B------:R-:W-:-:S04]  /*12750*/  LEA.HI R4, R4, R3, RZ, 0x6 ;  /* 0x0000000304047211 */ /* 0x000fc800078f30ff */
[----:B------:R-:W-:-:S04]  /*12760*/  SHF.R.S32.HI R4, RZ, 0x6, R4 ;  /* 0x00000006ff047819 */ /* 0x000fc80000011404 */
[----:B------:R-:W-:-:S04]  /*12770*/  VIMNMX R20, R4, UR42, !PT ;  /* 0x0000002a04147c48 */ /* 0x000fc8000ffe0100 */
[----:B------:R-:W-:-:S13]  /*12780*/  ISETP.GE.AND P0, PT, R0, R20, PT ;  /* 0x000000140000720c */ /* 0x000fda0003f06270 */
[----:B------:R-:W-:Y:S05]  /*12790*/  @!P0 BRA `(.L_x_6342) ;  /* 0x0000007000448947 */ /* 0x000fea0003800000 */
.L_x_6365:
        /* <DEDUP_REMOVED lines=20> */
.L_x_6344:
[----:B------:R-:W-:Y:S05]  /*128e0*/  BSYNC B0 ;  /* 0x0000000000007941 */ /* 0x000fea0003800000 */
.L_x_6343:
[----:B0-----:R-:W2:Y:S02]  /*128f0*/  LDL.64 R4, [R1+0x18] ;  /* 0x0000180001047983 */ /* 0x001ea40000100a00 */
[----:B--2---:R-:W-:Y:S02]  /*12900*/  MOV R3, R4 ;  /* 0x0000000400037202 */ /* 0x004fe40000000f00 */
[----:B-----5:R-:W-:-:S03]  /*12910*/  SHF.L.U32 R5, R8, 0x1f, RZ ;  /* 0x0000001f08057819 */ /* 0x020fc600000006ff */
[----:B------:R-:W-:-:S04]  /*12920*/  IMAD R6, R6, 0x8, R3 ;  /* 0x0000000806067824 */ /* 0x000fc800078e0203 */
[----:B------:R0:W1:Y:S01]  /*12930*/  SYNCS.PHASECHK.TRANS64.TRYWAIT P0, [R6+URZ], R5 ;  /* 0x00000005060075a7 */ /* 0x000062000800017f */
[----:B------:R0:W5:Y:S01]  /*12940*/  LDL.64 R8, [R1+0x1c8] ;  /* 0x0001c80001087983 */ /* 0x0001620000100a00 */
[----:B------:R-:W-:Y:S04]  /*12950*/  BSSY B0, `(.L_x_6345) ;  /* 0x0000003000007945 */ /* 0x000fe80003800000 */
[----:B------:R-:W-:Y:S05]  /*12960*/  @!P1 BRA `(.L_x_6346) ;  /* 0x0000000000049947 */ /* 0x000fea0003800000 */
[----:B------:R-:W-:Y:S01]  /*12970*/  BPT.TRAP 0x1 ;  /* 0x000000040000795c */ /* 0x000fe20000300000 */
.L_x_6346:
[----:B------:R-:W-:Y:S05]  /*12980*/  BSYNC B0 ;  /* 0x0000000000007941 */ /* 0x000fea0003800000 */
.L_x_6345:
[----:B------:R-:W-:Y:S04]  /*12990*/  BSSY B0, `(.L_x_6347) ;  /* 0x0000006000007945 */ /* 0x000fe80003800000 */
[----:B-1----:R-:W-:Y:S05]  /*129a0*/  @P0 BRA `(.L_x_6348) ;  /* 0x0000000000100947 */ /* 0x002fea0003800000 */
[----:B-----5:R-:W-:Y:S01]  /*129b0*/  IMAD R8, R8, 0x8, R3 ;  /* 0x0000000808087824 */ /* 0x020fe200078e0203 */
[----:B------:R-:W-:-:S04]  /*129c0*/  SHF.L.U32 R9, R9, 0x1f, RZ ;  /* 0x0000001f09097819 */ /* 0x000fc800000006ff */
[----:B------:R-:W1:Y:S02]  /*129d0*/  SYNCS.PHASECHK.TRANS64.TRYWAIT P0, [R8+URZ], R9 ;  /* 0x00000009080075a7 */ /* 0x000e64000800017f */
[----:B-1----:R-:W-:Y:S05]  /*129e0*/  @!P0 BRA `(.L_x_6349) ;  /* 0x000001c8000c8947 */ /* 0x002fea0003800000 */
.L_x_6348:
[----:B------:R-:W-:Y:S05]  /*129f0*/  BSYNC B0 ;  /* 0x0000000000007941 */ /* 0x000fea0003800000 */
.L_x_6347:
[----:B------:R-:W2:Y:S04]  /*12a00*/  LDL R3, [R1+0x1c8] ;  /* 0x0001c80001037983 */ /* 0x000ea80000100800 */
[----:B0-----:R-:W2:Y:S01]  /*12a10*/  LDL.64 R6, [R1+0x80] ;  /* 0x0000800001067983 */ /* 0x001ea20000100a00 */
[----:B------:R-:W-:Y:S05]  /*12a20*/  WARPSYNC.ALL ;  /* 0x0000000000007948 */ /* 0x000fea0003800000 */
[----:B------:R-:W3:Y:S04]  /*12a30*/  LDL.64 R4, [R1+0x78] ;  /* 0x0000780001047983 */ /* 0x000ee80000100a00 */
[----:B-1---5:R-:W4:Y:S04]  /*12a40*/  LDL.64 R8, [R1+0x78] ;  /* 0x0000780001087983 */ /* 0x022f280000100a00 */
        /* <DEDUP_REMOVED lines=52> */
.L_x_6351:
[----:B------:R-:W-:Y:S05]  /*12d90*/  BSYNC B0 ;  /* 0x0000000000007941 */ /* 0x000fea0003800000 */
.L_x_6350:
        /* <DEDUP_REMOVED lines=8> */
.L_x_6353:
[----:B------:R-:W-:Y:S05]  /*12e20*/  BSYNC B0 ;  /* 0x0000000000007941 */ /* 0x000fea0003800000 */
.L_x_6352:
[----:B------:R-:W-:Y:S04]  /*12e30*/  BSSY B0, `(.L_x_6354) ;  /* 0x0000004000007945 */ /* 0x000fe80003800000 */
[----:B-1----:R-:W-:Y:S05]  /*12e40*/  @P0 BRA `(.L_x_6355) ;  /* 0x0000000000080947 */ /* 0x002fea0003800000 */
[----:B------:R-:W1:Y:S02]  /*12e50*/  SYNCS.PHASECHK.TRANS64.TRYWAIT P0, [R4+URZ], R5 ;  /* 0x00000005040075a7 */ /* 0x000e64000800017f */
[----:B-1----:R-:W-:Y:S05]  /*12e60*/  @!P0 BRA `(.L_x_6356) ;  /* 0x000001c400008947 */ /* 0x002fea0003800000 */
.L_x_6355:
[----:B------:R-:W-:Y:S05]  /*12e70*/  BSYNC B0 ;  /* 0x0000000000007941 */ /* 0x000fea0003800000 */
.L_x_6354:
        /* <DEDUP_REMOVED lines=9> */
[----:B--2---:R-:W-:Y:S01]  /*12f10*/  ISETP.NE.U32.AND P0, PT, R12, RZ, PT ;  /* 0x000000ff0c00720c */ /* 0x004fe20003f05070 */
[----:B---3--:R-:W-:Y:S01]  /*12f20*/  IMAD R4, R13, 0x1000, R4 ;  /* 0x000010000d047824 */ /* 0x008fe200078e0204 */
[----:B------:R-:W-:Y:S01]  /*12f30*/  R2UR UR7, R5 ;  /* 0x00000000050772ca */ /* 0x000fe200000e0000 */
[----:B------:R-:W2:Y:S01]  /*12f40*/  LDL.64 R12, [R1+0x90] ;  /* 0x00009000010c7983 */ /* 0x000ea20000100a00 */
[----:B----4-:R-:W-:-:S09]  /*12f50*/  R2UR UR4, R14 ;  /* 0x000000000e0472ca */ /* 0x010fd200000e0000 */
[----:B------:R-:W-:Y:S01]  /*12f60*/  VOTEU.ANY UP0, P0 ;  /* 0x00000000003f7886 */ /* 0x000fe20000000100 */
[C---:B------:R-:W-:Y:S01]  /*12f70*/  R2UR UR6, R4.reuse ;  /* 0x00000000040672ca */ /* 0x040fe200000e0000 */
[----:B------:R-:W-:Y:S01]  /*12f80*/  VIADD R56, R4, 0x2 ;  /* 0x0000000204387836 */ /* 0x000fe20000000000 */
[----:B------:R-:W-:Y:S01]  /*12f90*/  R2UR UR5, R15 ;  /* 0x000000000f0572ca */ /* 0x000fe200000e0000 */
[----:B------:R-:W-:Y:S01]  /*12fa0*/  VIADD R6, R6, 0x2 ;  /* 0x0000000206067836 */ /* 0x000fe20000000000 */
[----:B------:R-:W3:Y:S11]  /*12fb0*/  LDL.64 R14, [R1+0x90] ;  /* 0x00009000010e7983 */ /* 0x000ef60000100a00 */
[----:B------:R-:W-:Y:S01]  /*12fc0*/  HGMMA.64x64x16.F32.BF16 R24, gdesc[UR4], R24, UP0, gsb0 ;  /* 0x00e00000041879f0 */ /* 0x000fe2000b801818 */
        /* <DEDUP_REMOVED lines=40> */
[----:B---3--:R-:W-:Y:S01]  /*13250*/  VIADD R14, R14, 0x202 ;  /* 0x000002020e0e7836 */ /* 0x008fe20000000000 */
        /* <DEDUP_REMOVED lines=109> */
[----:B----4-:R-:W-:-:S05]  /*13930*/  VIADD R14, R14, 0x606 ;  /* 0x000006060e0e7836 */ /* 0x010fca0000000000 */
[----:B------:R-:W0:Y:S04]  /*13940*/  S2R R58, SR_TID.X ;  /* 0x00000000003a7919 */ /* 0x000e280000002100 */
[----:B------:R-:W-:Y:S01]  /*13950*/  HGMMA.64x64x16.F32.BF16 R24, gdesc[UR4], R24, gsb0 ;  /* 0x00e00000041879f0 */ /* 0x000fe20008001818 */
[----:B------:R-:W-:Y:S01]  /*13960*/  VIADD R12, R4, 0x606 ;  /* 0x00000606040c7836 */ /* 0x000fe20000000000 */
[----:B------:R-:W4:Y:S01]  /*13970*/  LDL.64 R10, [R1+0x90] ;  /* 0x00009000010a7983 */ /* 0x000f220000100a00 */
[----:B------:R-:W-:Y:S01]  /*13980*/  IMAD.MOV.U32 R13, RZ, RZ, R5 ;  /* 0x000000ffff0d7224 */ /* 0x000fe200078e0005 */
[----:B------:R-:W-:Y:S02]  /*13990*/  R2UR UR4, R14 ;  /* 0x000000000e0472ca */ /* 0x000fe400000e0000 */
[----:B------:R-:W-:-:S02]  /*139a0*/  R2UR UR6, R12 ;  /* 0x000000000c0672ca */ /* 0x000fc400000e0000 */
[----:B------:R-:W-:Y:S02]  /*139b0*/  R2UR UR7, R13 ;  /* 0x000000000d0772ca */ /* 0x000fe400000e0000 */
[----:B------:R-:W-:Y:S02]  /*139c0*/  R2UR UR5, R15 ;  /* 0x000000000f0572ca */ /* 0x000fe400000e0000 */
[----:B0-----:R-:W-:Y:S01]  /*139d0*/  SHF.R.U32.HI R58, RZ, 0x7, R58 ;  /* 0x00000007ff3a7819 */ /* 0x001fe2000001163a */
[----:B------:R-:W-:Y:S02]  /*139e0*/  WARPGROUP.DEPBAR.LE gsb0, 0x0 ;  /* 0x00008000000079c5 */ /* 0x000fe40000010000 */
[----:B------:R-:W-:Y:S01]  /*139f0*/  WARPGROUP.ARRIVE ;  /* 0x00000000000079c5 */ /* 0x000fe20000000000 */
[----:B------:R-:W-:Y:S01]  /*13a00*/  IMAD.MOV.U32 R13, RZ, RZ, R5 ;  /* 0x000000ffff0d7224 */ /* 0x000fe200078e0005 */
[----:B------:R-:W-:Y:S01]  /*13a10*/  R2UR UR9, R57 ;  /* 0x00000000390972ca */ /* 0x000fe200000e0000 */
[----:B------:R-:W4:Y:S05]  /*13a20*/  LDL.64 R14, [R1+0x90] ;  /* 0x00009000010e7983 */ /* 0x000f2a0000100a00 */
[----:B------:R-:W-:Y:S01]  /*13a30*/  HGMMA.64x64x16.F32.BF16 R24, gdesc[UR4], R24, gsb0 ;  /* 0x00e00000041879f0 */ /* 0x000fe20008001818 */
[----:B------:R0:W1:Y:S02]  /*13a40*/  SHFL.IDX PT, R12, R58, RZ, 0x1f ;  /* 0x00001fff3a0c7589 */ /* 0x00006400000e0000 */
[----:B0-----:R-:W-:Y:S01]  /*13a50*/  VIADD R58, R4, 0x800 ;  /* 0x00000800043a7836 */ /* 0x001fe20000000000 */
[----:B------:R-:W-:Y:S01]  /*13a60*/  R2UR UR11, R13 ;  /* 0x000000000d0b72ca */ /* 0x000fe200000e0000 */
[----:B------:R-:W-:Y:S01]  /*13a70*/  UMOV UR4, 0x1 ;  /* 0x0000000100047882 */ /* 0x000fe20000000000 */
[----:B-1----:R-:W-:-:S04]  /*13a80*/  ISETP.GT.AND P0, PT, R12, 0x7f, PT ;  /* 0x0000007f0c00780c */ /* 0x002fc80003f04270 */
[----:B------:R-:W-:-:S04]  /*13a90*/  SEL R59, RZ, 0x2, !P0 ;  /* 0x00000002ff3b7807 */ /* 0x000fc80004000000 */
[----:B------:R-:W-:Y:S01]  /*13aa0*/  IADD3 R56, R56, 0x800, R59 ;  /* 0x0000080038387810 */ /* 0x000fe20007ffe03b */
[----:B------:R-:W-:Y:S01]  /*13ab0*/  IMAD.IADD R12, R59, 0x1, R58 ;  /* 0x000000013b0c7824 */ /* 0x000fe200078e023a */
[----:B------:R-:W-:Y:S02]  /*13ac0*/  UISETP.NE.U32.AND UP0, UPT, UR4, URZ, UPT ;  /* 0x0000003f0400728c */ /* 0x000fe4000bf05070 */
[----:B------:R-:W-:Y:S02]  /*13ad0*/  R2UR UR8, R56 ;  /* 0x00000000380872ca */ /* 0x000fe400000e0000 */
[----:B------:R-:W-:Y:S01]  /*13ae0*/  R2UR UR10, R12 ;  /* 0x000000000c0a72ca */ /* 0x000fe200000e0000 */
[----:B------:R-:W-:Y:S01]  /*13af0*/  IMAD.MOV.U32 R63, RZ, RZ, 0x4 ;  /* 0x00000004ff3f7424 */ /* 0x000fe200078e00ff */
[----:B------:R-:W4:Y:S01]  /*13b00*/  LDL.64 R12, [R1+0x90] ;  /* 0x00009000010c7983 */ /* 0x000f220000100a00 */
[----:B------:R-:W-:Y:S02]  /*13b10*/  WARPGROUP.DEPBAR.LE gsb0, 0x0 ;  /* 0x00008000000079c5 */ /* 0x000fe40000010000 */
[----:B------:R-:W-:-:S08]  /*13b20*/  WARPGROUP.ARRIVE ;  /* 0x00000000000079c5 */ /* 0x000fd00000000000 */
        /* <DEDUP_REMOVED lines=16> */
[----:B---3--:R-:W-:-:S02]  /*13c30*/  IADD3 R8, R63, 0x800, R8 ;  /* 0x000008003f087810 */ /* 0x008fc40007ffe008 */
[----:B------:R-:W-:Y:S02]  /*13c40*/  R2UR UR7, R57 ;  /* 0x00000000390772ca */ /* 0x000fe400000e0000 */
[----:B------:R-:W-:Y:S02]  /*13c50*/  R2UR UR6, R56 ;  /* 0x00000000380672ca */ /* 0x000fe400000e0000 */
[----:B------:R-:W-:Y:S02]  /*13c60*/  R2UR UR4, R8 ;  /* 0x00000000080472ca */ /* 0x000fe400000e0000 */
[----:B------:R-:W-:Y:S01]  /*13c70*/  R2UR UR5, R9 ;  /* 0x00000000090572ca */ /* 0x000fe200000e0000 */
[----:B------:R-:W-:Y:S01]  /*13c80*/  IMAD.MOV.U32 R8, RZ, RZ, 0x28 ;  /* 0x00000028ff087424 */ /* 0x000fe200078e00ff */
[----:B------:R-:W3:Y:S01]  /*13c90*/  LDL.64 R56, [R1+0x90] ;  /* 0x0000900001387983 */ /* 0x000ee20000100a00 */
        /* <DEDUP_REMOVED lines=31> */
[----:B------:R-:W4:Y:S07]  /*13e90*/  LDL.64 R10, [R1+0x90] ;  /* 0x00009000010a7983 */ /* 0x000f2e0000100a00 */
[----:B------:R-:W-:Y:S01]  /*13ea0*/  HGMMA.64x64x16.F32.BF16 R24, gdesc[UR4], R24, gsb0 ;  /* 0x00e00000041879f0 */ /* 0x000fe20008001818 */
[----:B------:R-:W-:Y:S01]  /*13eb0*/  IMAD.MOV.U32 R15, RZ, RZ, R5 ;  /* 0x000000ffff0f7224 */ /* 0x000fe200078e0005 */
        /* <DEDUP_REMOVED lines=91> */
[----:B------:R-:W-:-:S02]  /*14470*/  R2UR UR7, R11 ;  /* 0x000000000b0772ca */ /* 0x000fc400000e0000 */
[----:B------:R-:W-:Y:S01]  /*14480*/  R2UR UR4, R6 ;  /* 0x00000000060472ca */ /* 0x000fe200000e0000 */
[----:B------:R0:W5:Y:S01]  /*14490*/  LDL R11, [R1+0xc] ;  /* 0x00000c00010b7983 */ /* 0x0001620000100800 */
[----:B------:R-:W-:Y:S02]  /*144a0*/  R2UR UR6, R10 ;  /* 0x000000000a0672ca */ /* 0x000fe400000e0000 */
[----:B------:R-:W-:Y:S01]  /*144b0*/  R2UR UR5, R7 ;  /* 0x00000000070572ca */ /* 0x000fe200000e0000 */
[----:B------:R0:W5:Y:S01]  /*144c0*/  LDL R10, [R1+0x1c8] ;  /* 0x0001c800010a7983 */ /* 0x0001620000100800 */
[----:B------:R-:W-:Y:S02]  /*144d0*/  WARPGROUP.DEPBAR.LE gsb0, 0x0 ;  /* 0x00008000000079c5 */ /* 0x000fe40000010000 */
[----:B------:R-:W-:-:S09]  /*144e0*/  WARPGROUP.ARRIVE ;  /* 0x00000000000079c5 */ /* 0x000fd20000000000 */
        /* <DEDUP_REMOVED lines=74> */
.L_x_6358:
[----:B------:R-:W-:Y:S05]  /*14990*/  BSYNC B0 ;  /* 0x0000000000007941 */ /* 0x000fea0003800000 */
.L_x_6357:
[----:B------:R-:W2:Y:S02]  /*149a0*/  LDL.64 R4, [R1+0x20] ;  /* 0x0000200001047983 */ /* 0x000ea40000100a00 */
[----:B--2---:R-:W-:-:S05]  /*149b0*/  MOV R5, R4 ;  /* 0x0000000400057202 */ /* 0x004fca0000000f00 */
[----:B-----5:R-:W-:-:S05]  /*149c0*/  IMAD R10, R10, 0x8, R5 ;  /* 0x000000080a0a7824 */ /* 0x020fca00078e0205 */
[----:B------:R-:W-:-:S04]  /*149d0*/  PRMT R10, R11, 0x654, R10 ;  /* 0x000006540b0a7816 */ /* 0x000fc8000000000a */
[----:B------:R0:W-:Y:S01]  /*149e0*/  SYNCS.ARRIVE.TRANS64.RED.A1T0 RZ, [R10+URZ], RZ ;  /* 0x000000ff0aff79a7 */ /* 0x0001e2000810043f */
[----:B------:R-:W2:Y:S04]  /*149f0*/  LDL.64 R4, [R1+0x100] ;  /* 0x0001000001047983 */ /* 0x000ea80000100a00 */
[----:B------:R-:W3:Y:S04]  /*14a00*/  LDL R13, [R1+0x200] ;  /* 0x00020000010d7983 */ /* 0x000ee80000100800 */
[----:B--2---:R-:W2:Y:S04]  /*14a10*/  LD.E R6, desc[UR36][R4.64] ;  /* 0x0000002404067980 */ /* 0x004ea8000c101900 */
[----:B------:R-:W4:Y:S01]  /*14a20*/  LDL.64 R4, [R1+0x1e0] ;  /* 0x0001e00001047983 */ /* 0x000f220000100a00 */
[-C--:B--2---:R-:W-:Y:S01]  /*14a30*/  FMUL.FTZ R59, R24, R6.reuse ;  /* 0x00000006183b7220 */ /* 0x084fe20000410000 */
[-C--:B------:R-:W-:Y:S01]  /*14a40*/  FMUL.FTZ R56, R26, R6.reuse ;  /* 0x000000061a387220 */ /* 0x080fe20000410000 */
[-C--:B------:R-:W-:Y:S01]  /*14a50*/  FMUL.FTZ R57, R25, R6.reuse ;  /* 0x0000000619397220 */ /* 0x080fe20000410000 */
[-C--:B------:R-:W-:Y:S01]  /*14a60*/  FMUL.FTZ R3, R27, R6.reuse ;  /* 0x000000061b037220 */ /* 0x080fe20000410000 */
[-C--:B------:R-:W-:Y:S01]  /*14a70*/  FMUL.FTZ R58, R28, R6.reuse ;  /* 0x000000061c3a7220 */ /* 0x080fe20000410000 */
[-C--:B------:R-:W-:Y:S01]  /*14a80*/  FMUL.FTZ R60, R30, R6.reuse ;  /* 0x000000061e3c7220 */ /* 0x080fe20000410000 */
[----:B------:R-:W4:Y:S01]  /*14a90*/  MUFU.TANH R59, R59 ;  /* 0x0000003b003b7308 */ /* 0x000f220000002400 */
[-C--:B------:R-:W-:Y:S01]  /*14aa0*/  FMUL.FTZ R61, R29, R6.reuse ;  /* 0x000000061d3d7220 */ /* 0x080fe20000410000 */
[-C--:B------:R-:W-:Y:S01]  /*14ab0*/  FMUL.FTZ R30, R31, R6.reuse ;  /* 0x000000061f1e7220 */ /* 0x080fe20000410000 */
[-C--:B------:R-:W-:Y:S01]  /*14ac0*/  FMUL.FTZ R63, R32, R6.reuse ;  /* 0x00000006203f7220 */ /* 0x080fe20000410000 */
[-C--:B------:R-:W-:Y:S01]  /*14ad0*/  FMUL.FTZ R32, R34, R6.reuse ;  /* 0x0000000622207220 */ /* 0x080fe20000410000 */
[-C--:B------:R-:W-:Y:S01]  /*14ae0*/  FMUL.FTZ R62, R33, R6.reuse ;  /* 0x00000006213e7220 */ /* 0x080fe20000410000 */
[-C--:B------:R-:W-:Y:S01]  /*14af0*/  FMUL.FTZ R31, R35, R6.reuse ;  /* 0x00000006231f7220 */ /* 0x080fe20000410000 */
[-C--:B------:R-:W-:Y:S01]  /*14b00*/  FMUL.FTZ R65, R36, R6.reuse ;  /* 0x0000000624417220 */ /* 0x080fe20000410000 */
[----:B------:R-:W0:Y:S01]  /*14b10*/  MUFU.TANH R56, R56 ;  /* 0x0000003800387308 */ /* 0x000e220000002400 */
[-C--:B------:R-:W-:Y:S01]  /*14b20*/  FMUL.FTZ R35, R38, R6.reuse ;  /* 0x0000000626237220 */ /* 0x080fe20000410000 */
[-C--:B------:R-:W-:Y:S01]  /*14b30*/  FMUL.FTZ R64, R37, R6.reuse ;  /* 0x0000000625407220 */ /* 0x080fe20000410000 */
[-C--:B------:R-:W-:Y:S01]  /*14b40*/  FMUL.FTZ R34, R39, R6.reuse ;  /* 0x0000000627227220 */ /* 0x080fe20000410000 */
[-C--:B------:R-:W-:Y:S01]  /*14b50*/  FMUL.FTZ R67, R40, R6.reuse ;  /* 0x0000000628437220 */ /* 0x080fe20000410000 */
[-C--:B------:R-:W-:Y:S01]  /*14b60*/  FMUL.FTZ R38, R42, R6.reuse ;  /* 0x000000062a267220 */ /* 0x080fe20000410000 */
[-C--:B------:R-:W-:Y:S01]  /*14b70*/  FMUL.FTZ R66, R41, R6.reuse ;  /* 0x0000000629427220 */ /* 0x080fe20000410000 */
[----:B------:R-:W-:Y:S01]  /*14b80*/  FMUL.FTZ R39, R43, R6 ;  /* 0x000000062b277220 */ /* 0x000fe20000410000 */
[----:B------:R-:W1:Y:S01]  /*14b90*/  MUFU.TANH R57, R57 ;  /* 0x0000003900397308 */ /* 0x000e620000002400 */
[----:B----4-:R-:W-:Y:S01]  /*14ba0*/  FMNMX.FTZ R8, R59, R4, !PT ;  /* 0x000000043b087209 */ /* 0x010fe20007810000 */
[-C--:B------:R-:W-:Y:S01]  /*14bb0*/  FMUL.FTZ R44, R44, R6.reuse ;  /* 0x000000062c2c7220 */ /* 0x080fe20000410000 */
[-C--:B------:R-:W-:Y:S01]  /*14bc0*/  FMUL.FTZ R42, R46, R6.reuse ;  /* 0x000000062e2a7220 */ /* 0x080fe20000410000 */
[-C--:B------:R-:W-:Y:S01]  /*14bd0*/  FMUL.FTZ R43, R45, R6.reuse ;  /* 0x000000062d2b7220 */ /* 0x080fe20000410000 */
[-C--:B------:R-:W-:Y:S01]  /*14be0*/  FMUL.FTZ R40, R47, R6.reuse ;  /* 0x000000062f287220 */ /* 0x080fe20000410000 */
[-C--:B------:R-:W-:Y:S01]  /*14bf0*/  FMUL.FTZ R46, R48, R6.reuse ;  /* 0x00000006302e7220 */ /* 0x080fe20000410000 */
[-C--:B------:R-:W-:Y:S01]  /*14c00*/  FMUL.FTZ R41, R50, R6.reuse ;  /* 0x0000000632297220 */ /* 0x080fe20000410000 */
[----:B------:R-:W2:Y:S01]  /*14c10*/  MUFU.TANH R3, R3 ;  /* 0x0000000300037308 */ /* 0x000ea20000002400 */
[----:B0-----:R-:W-:Y:S01]  /*14c20*/  FMNMX.FTZ R10, R56, R5, !PT ;  /* 0x00000005380a7209 */ /* 0x001fe20007810000 */
[-C--:B------:R-:W-:Y:S01]  /*14c30*/  FMUL.FTZ R45, R49, R6.reuse ;  /* 0x00000006312d7220 */ /* 0x080fe20000410000 */
[-C--:B------:R-:W-:Y:S01]  /*14c40*/  FMUL.FTZ R36, R51, R6.reuse ;  /* 0x0000000633247220 */ /* 0x080fe20000410000 */
[-C--:B------:R-:W-:Y:S01]  /*14c50*/  FMUL.FTZ R47, R52, R6.reuse ;  /* 0x00000006342f7220 */ /* 0x080fe20000410000 */
[-C--:B------:R-:W-:Y:S01]  /*14c60*/  FMUL.FTZ R37, R54, R6.reuse ;  /* 0x0000000636257220 */ /* 0x080fe20000410000 */
[-C--:B------:R-:W-:Y:S01]  /*14c70*/  FMUL.FTZ R48, R53, R6.reuse ;  /* 0x0000000635307220 */ /* 0x080fe20000410000 */
[----:B------:R-:W-:Y:S01]  /*14c80*/  FMUL.FTZ R33, R55, R6 ;  /* 0x0000000637217220 */ /* 0x000fe20000410000 */
        /* <DEDUP_REMOVED lines=54> */
[----:B------:R-:W4:Y:S05]  /*14ff0*/  LDL.64 R8, [R1+0x1f0] ;  /* 0x0001f00001087983 */ /* 0x000f2a0000100a00 */
[----:B------:R-:W0:Y:S01]  /*15000*/  MUFU.TANH R33, R33 ;  /* 0x0000002100217308 */ /* 0x000e220000002400 */
[----:B-1----:R-:W-:Y:S02]  /*15010*/  FMNMX.FTZ R6, R37, R6, !PT ;  /* 0x0000000625067209 */ /* 0x002fe40007810000 */
[----:B--2---:R-:W-:-:S02]  /*15020*/  FMNMX.FTZ R10, R48, R7, !PT ;  /* 0x00000007300a7209 */ /* 0x004fc40007810000 */
[----:B0-----:R-:W-:-:S03]  /*15030*/  FMNMX.FTZ R11, R33, R6, !PT ;  /* 0x00000006210b7209 */ /* 0x001fc60007810000 */
[----:B------:R-:W0:Y:S04]  /*15040*/  SHFL.BFLY PT, R7, R10, 0x2, 0x1f ;  /* 0x0c401f000a077f89 */ /* 0x000e2800000e0000 */
[----:B------:R-:W-:Y:S04]  /*15050*/  STL.64 [R1+0x1e0], R10 ;  /* 0x0001e00a01007387 */ /* 0x000fe80000100a00 */
[----:B------:R-:W2:Y:S01]  /*15060*/  LDL R24, [R1+0x1e4] ;  /* 0x0001e40001187983 */ /* 0x000ea20000100800 */
[----:B0-----:R-:W-:-:S05]  /*15070*/  FMNMX.FTZ R12, R10, R7, !PT ;  /* 0x000000070a0c7209 */ /* 0x001fca0007810000 */
[----:B------:R-:W0:Y:S02]  /*15080*/  SHFL.BFLY PT, R7, R12, 0x1, 0x1f ;  /* 0x0c201f000c077f89 */ /* 0x000e2400000e0000 */
[----:B0-----:R-:W-:Y:S02]  /*15090*/  FMNMX.FTZ R14, R12, R7, !PT ;  /* 0x000000070c0e7209 */ /* 0x001fe40007810000 */
[----:B------:R-:W4:Y:S04]  /*150a0*/  LDL.64 R6, [R1+0xb8] ;  /* 0x0000b80001067983 */ /* 0x000f280000100a00 */
        /* <DEDUP_REMOVED lines=10> */
[----:B------:R-:W4:Y:S08]  /*15150*/  MUFU.EX2 R124, R4 ;  /* 0x00000004007c7308 */ /* 0x000f300000000800 */
[----:B------:R-:W0:Y:S01]  /*15160*/  MUFU.EX2 R123, R12 ;  /* 0x0000000c007b7308 */ /* 0x000e220000000800 */
[----:B------:R1:W-:Y:S01]  /*15170*/  STL [R1+0x1e4], R10 ;  /* 0x0001e40a01007387 */ /* 0x0003e20000100800 */
[----:B----4-:R-:W-:Y:S01]  /*15180*/  FMUL.FTZ R8, R124, R8 ;  /* 0x000000087c087220 */ /* 0x010fe20000410000 */
[----:B0-----:R-:W-:-:S05]  /*15190*/  FMUL.FTZ R9, R9, R123 ;  /* 0x0000007b09097220 */ /* 0x001fca0000410000 */
[----:B------:R1:W-:Y:S04]  /*151a0*/  STL.64 [R1+0x1f0], R8 ;  /* 0x0001f00801007387 */ /* 0x0003e80000100a00 */
[----:B------:R-:W2:Y:S01]  /*151b0*/  LD.E R5, desc[UR36][R6.64+0x4] ;  /* 0x0000042406057980 */ /* 0x000ea2000c101900 */
[----:B------:R-:W-:Y:S01]  /*151c0*/  BSSY B0, `(.L_x_6359) ;  /* 0x000000c000007945 */ /* 0x000fe20003800000 */
[----:B--2---:R-:W-:-:S13]  /*151d0*/  ISETP.NE.AND P0, PT, R5, RZ, PT ;  /* 0x000000ff0500720c */ /* 0x004fda0003f05270 */
[----:B-1----:R-:W-:Y:S05]  /*151e0*/  @P0 BRA `(.L_x_6360) ;  /* 0x0000000000240947 */ /* 0x002fea0003800000 */
        /* <DEDUP_REMOVED lines=9> */
.L_x_6360:
[----:B------:R-:W-:Y:S05]  /*15280*/  BSYNC B0 ;  /* 0x0000000000007941 */ /* 0x000fea0003800000 */
.L_x_6359:
        /* <DEDUP_REMOVED lines=9> */
.L_x_6362:
[----:B------:R-:W-:Y:S05]  /*15320*/  BSYNC B0 ;  /* 0x0000000000007941 */ /* 0x000fea0003800000 */
.L_x_6361:
        /* <DEDUP_REMOVED lines=35> */
[----:B------:R-:W4:Y:S01]  /*15560*/  LDL R146, [R1+0x1c8] ;  /* 0x0001c80001927983 */ /* 0x000f220000100800 */
[----:B--2---:R-:W-:-:S04]  /*15570*/  FMUL.FTZ R28, R28, R49 ;  /* 0x000000311c1c7220 */ /* 0x004fc80000410000 */
[-CC-:B------:R-:W-:Y:S01]  /*15580*/  FFMA.FTZ R174, R44, R49.reuse, -R28.reuse ;  /* 0x000000312cae7223 */ /* 0x180fe2000001081c */
[-C--:B------:R-:W-:Y:S01]  /*15590*/  FMUL.FTZ R44, R29, R49.reuse ;  /* 0x000000311d2c7220 */ /* 0x080fe20000410000 */
[----:B------:R-:W-:-:S03]  /*155a0*/  FFMA.FTZ R122, R59, R49, -R28 ;  /* 0x000000313b7a7223 */ /* 0x000fc6000001081c */
[-CC-:B------:R-:W-:Y:S01]  /*155b0*/  FFMA.FTZ R133, R56, R49.reuse, -R44.reuse ;  /* 0x0000003138857223 */ /* 0x180fe2000001082c */
[-C--:B------:R-:W-:Y:S01]  /*155c0*/  FFMA.FTZ R161, R3, R49.reuse, -R44 ;  /* 0x0000003103a17223 */ /* 0x080fe2000001082c */
[-C--:B------:R-:W-:Y:S01]  /*155d0*/  FFMA.FTZ R160, R57, R49.reuse, -R28 ;  /* 0x0000003139a07223 */ /* 0x080fe2000001081c */
[----:B------:R-:W3:Y:S01]  /*155e0*/  MUFU.EX2 R122, R122 ;  /* 0x0000007a007a7308 */ /* 0x000ee20000000800 */
[-C--:B------:R-:W-:Y:S01]  /*155f0*/  FFMA.FTZ R163, R60, R49.reuse, -R44 ;  /* 0x000000313ca37223 */ /* 0x080fe2000001082c */
[-C--:B------:R-:W-:Y:S01]  /*15600*/  FFMA.FTZ R121, R58, R49.reuse, -R28 ;  /* 0x000000313a797223 */ /* 0x080fe2000001081c */
[-C--:B------:R-:W-:Y:S01]  /*15610*/  FFMA.FTZ R132, R30, R49.reuse, -R44 ;  /* 0x000000311e847223 */ /* 0x080fe2000001082c */
[-C--:B------:R-:W-:Y:S01]  /*15620*/  FFMA.FTZ R162, R61, R49.reuse, -R28 ;  /* 0x000000313da27223 */ /* 0x080fe2000001081c */
[-C--:B------:R-:W-:Y:S01]  /*15630*/  FFMA.FTZ R165, R32, R49.reuse, -R44 ;  /* 0x0000003120a57223 */ /* 0x080fe2000001082c */
[-C--:B------:R-:W-:Y:S01]  /*15640*/  FFMA.FTZ R120, R63, R49.reuse, -R28 ;  /* 0x000000313f787223 */ /* 0x080fe2000001081c */
[-C--:B------:R-:W-:Y:S01]  /*15650*/  FFMA.FTZ R131, R31, R49.reuse, -R44 ;  /* 0x000000311f837223 */ /* 0x080fe2000001082c */
        /* <DEDUP_REMOVED lines=11> */
[-C--:B------:R-:W-:Y:S01]  /*15710*/  FFMA.FTZ R21, R48, R49.reuse, -R28 ;  /* 0x0000003130157223 */ /* 0x080fe2000001081c */
[-CC-:B------:R-:W-:Y:S01]  /*15720*/  FFMA.FTZ R167, R35, R49.reuse, -R44.reuse ;  /* 0x0000003123a77223 */ /* 0x180fe2000001082c */
[-CC-:B------:R-:W-:Y:S01]  /*15730*/  FFMA.FTZ R129, R34, R49.reuse, -R44.reuse ;  /* 0x0000003122817223 */ /* 0x180fe2000001082c */
[-CC-:B------:R-:W-:Y:S01]  /*15740*/  FFMA.FTZ R173, R38, R49.reuse, -R44.reuse ;  /* 0x0000003126ad7223 */ /* 0x180fe2000001082c */
[-C--:B------:R-:W-:Y:S01]  /*15750*/  FFMA.FTZ R127, R39, R49.reuse, -R44 ;  /* 0x00000031277f7223 */ /* 0x080fe2000001082c */
[----:B------:R-:W2:Y:S01]  /*15760*/  MUFU.EX2 R160, R160 ;  /* 0x000000a000a07308 */ /* 0x000ea20000000800 */
[----:B---3--:R-:W-:Y:S01]  /*15770*/  FADD.FTZ R3, R122, R8 ;  /* 0x000000087a037221 */ /* 0x008fe20000010000 */
[-CC-:B------:R-:W-:Y:S01]  /*15780*/  FFMA.FTZ R125, R42, R49.reuse, -R44.reuse ;  /* 0x000000312a7d7223 */ /* 0x180fe2000001082c */
[-CC-:B------:R-:W-:Y:S01]  /*15790*/  FFMA.FTZ R175, R40, R49.reuse, -R44.reuse ;  /* 0x0000003128af7223 */ /* 0x180fe2000001082c */
[----:B------:R-:W-:-:S04]  /*157a0*/  FFMA.FTZ R169, R41, R49, -R44 ;  /* 0x0000003129a97223 */ /* 0x000fc8000001082c */
[----:B------:R-:W-:Y:S01]  /*157b0*/  MUFU.EX2 R174, R174 ;  /* 0x000000ae00ae7308 */ /* 0x000fe20000000800 */
[----:B------:R-:W-:Y:S01]  /*157c0*/  FFMA.FTZ R171, R37, R49, -R44 ;  /* 0x0000003125ab7223 */ /* 0x000fe2000001082c */
[C---:B----4-:R-:W-:Y:S01]  /*157d0*/  FMUL.FTZ R25, R124.reuse, R25 ;  /* 0x000000197c197220 */ /* 0x050fe20000410000 */
[C---:B------:R-:W-:Y:S01]  /*157e0*/  FMUL.FTZ R24, R124.reuse, R24 ;  /* 0x000000187c187220 */ /* 0x040fe20000410000 */
[C---:B------:R-:W-:Y:S01]  /*157f0*/  FMUL.FTZ R27, R123.reuse, R27 ;  /* 0x0000001b7b1b7220 */ /* 0x040fe20000410000 */
[----:B------:R-:W-:Y:S01]  /*15800*/  FMUL.FTZ R26, R123, R26 ;  /* 0x0000001a7b1a7220 */ /* 0x000fe20000410000 */
[C---:B------:R-:W-:Y:S01]  /*15810*/  FMUL.FTZ R15, R124.reuse, R15 ;  /* 0x0000000f7c0f7220 */ /* 0x040fe20000410000 */
[C---:B------:R-:W-:Y:S01]  /*15820*/  FMUL.FTZ R14, R124.reuse, R14 ;  /* 0x0000000e7c0e7220 */ /* 0x040fe20000410000 */
[----:B------:R-:W3:Y:S01]  /*15830*/  MUFU.EX2 R163, R163 ;  /* 0x000000a300a37308 */ /* 0x000ee20000000800 */
[C---:B------:R-:W-:Y:S01]  /*15840*/  FMUL.FTZ R11, R124.reuse, R11 ;  /* 0x0000000b7c0b7220 */ /* 0x040fe20000410000 */
[C---:B------:R-:W-:Y:S01]  /*15850*/  FMUL.FTZ R10, R124.reuse, R10 ;  /* 0x0000000a7c0a7220 */ /* 0x040fe20000410000 */
[C---:B------:R-:W-:Y:S01]  /*15860*/  FMUL.FTZ R13, R124.reuse, R13 ;  /* 0x0000000d7c0d7220 */ /* 0x040fe20000410000 */
[C---:B------:R-:W-:Y:S01]  /*15870*/  FMUL.FTZ R12, R124.reuse, R12 ;  /* 0x0000000c7c0c7220 */ /* 0x040fe20000410000 */
[C---:B------:R-:W-:Y:S01]  /*15880*/  FMUL.FTZ R99, R124.reuse, R99 ;  /* 0x000000637c637220 */ /* 0x040fe20000410000 */
[C---:B------:R-:W-:Y:S01]  /*15890*/  FMUL.FTZ R98, R124.reuse, R98 ;  /* 0x000000627c627220 */ /* 0x040fe20000410000 */
[C---:B------:R-:W-:Y:S01]  /*158a0*/  FMUL.FTZ R97, R124.reuse, R97 ;  /* 0x000000617c617220 */ /* 0x040fe20000410000 */
[----:B------:R-:W4:Y:S01]  /*158b0*/  MUFU.EX2 R121, R121 ;  /* 0x0000007900797308 */ /* 0x000f220000000800 */
[----:B0-----:R-:W-:Y:S01]  /*158c0*/  FADD.FTZ R28, R133, R9 ;  /* 0x00000009851c7221 */ /* 0x001fe20000010000 */
[C---:B------:R-:W-:Y:S01]  /*158d0*/  FMUL.FTZ R96, R124.reuse, R96 ;  /* 0x000000607c607220 */ /* 0x040fe20000410000 */
[C---:B------:R-:W-:Y:S01]  /*158e0*/  FMUL.FTZ R101, R124.reuse, R93 ;  /* 0x0000005d7c657220 */ /* 0x040fe20000410000 */
[C---:B------:R-:W-:Y:S01]  /*158f0*/  FMUL.FTZ R100, R124.reuse, R92 ;  /* 0x0000005c7c647220 */ /* 0x040fe20000410000 */
[C---:B------:R-:W-:Y:S01]  /*15900*/  FMUL.FTZ R111, R124.reuse, R111 ;  /* 0x0000006f7c6f7220 */ /* 0x040fe20000410000 */
[C---:B------:R-:W-:Y:S01]  /*15910*/  FMUL.FTZ R110, R124.reuse, R110 ;  /* 0x0000006e7c6e7220 */ /* 0x040fe20000410000 */
[C---:B------:R-:W-:Y:S01]  /*15920*/  FMUL.FTZ R105, R124.reuse, R105 ;  /* 0x000000697c697220 */ /* 0x040fe20000410000 */
[----:B------:R-:W0:Y:S01]  /*15930*/  MUFU.EX2 R132, R132 ;  /* 0x0000008400847308 */ /* 0x000e220000000800 */
[C---:B------:R-:W-:Y:S01]  /*15940*/  FMUL.FTZ R104, R124.reuse, R104 ;  /* 0x000000687c687220 */ /* 0x040fe20000410000 */
[C---:B------:R-:W-:Y:S01]  /*15950*/  FMUL.FTZ R113, R124.reuse, R103 ;  /* 0x000000677c717220 */ /* 0x040fe20000410000 */
[----:B------:R-:W-:Y:S01]  /*15960*/  FMUL.FTZ R112, R124, R102 ;  /* 0x000000667c707220 */ /* 0x000fe20000410000 */
[C---:B------:R-:W-:Y:S01]  /*15970*/  FMUL.FTZ R109, R123.reuse, R109 ;  /* 0x0000006d7b6d7220 */ /* 0x040fe20000410000 */
[C---:B------:R-:W-:Y:S01]  /*15980*/  FMUL.FTZ R108, R123.reuse, R108 ;  /* 0x0000006c7b6c7220 */ /* 0x040fe20000410000 */
[C---:B------:R-:W-:Y:S01]  /*15990*/  FMUL.FTZ R115, R123.reuse, R107 ;  /* 0x0000006b7b737220 */ /* 0x040fe20000410000 */
[----:B------:R-:W-:Y:S01]  /*159a0*/  FMUL.FTZ R114, R123, R106 ;  /* 0x0000006a7b727220 */ /* 0x000fe20000410000 */
[----:B------:R-:W0:Y:S01]  /*159b0*/  MUFU.EX2 R162, R162 ;  /* 0x000000a200a27308 */ /* 0x000e220000000800 */
[----:B-1----:R-:W-:Y:S01]  /*159c0*/  FADD.FTZ R28, R161, R28 ;  /* 0x0000001ca11c7221 */ /* 0x002fe20000010000 */
[----:B--2---:R-:W-:Y:S01]  /*159d0*/  FADD.FTZ R8, R160, R3 ;  /* 0x00000003a0087221 */ /* 0x004fe20000010000 */
[C---:B------:R-:W-:Y:S01]  /*159e0*/  FMUL.FTZ R7, R123.reuse, R7 ;  /* 0x000000077b077220 */ /* 0x040fe20000410000 */
[----:B------:R-:W-:Y:S01]  /*159f0*/  FMUL.FTZ R6, R123, R6 ;  /* 0x000000067b067220 */ /* 0x000fe20000410000 */
[----:B------:R-:W2:Y:S03]  /*15a00*/  LDL.64 R62, [R1+0x3a0] ;  /* 0x0003a000013e7983 */ /* 0x000ea60000100a00 */
[----:B------:R-:W1:Y:S01]  /*15a10*/  MUFU.EX2 R165, R165 ;  /* 0x000000a500a57308 */ /* 0x000e620000000800 */
[----:B------:R-:W2:Y:S04]  /*15a20*/  LDL.64 R60, [R1+0x3b0] ;  /* 0x0003b000013c7983 */ /* 0x000ea80000100a00 */
[----:B------:R-:W2:Y:S03]  /*15a30*/  LDL.64 R58, [R1+0x3c0] ;  /* 0x0003c000013a7983 */ /* 0x000ea60000100a00 */
[----:B------:R-:W1:Y:S01]  /*15a40*/  MUFU.EX2 R120, R120 ;  /* 0x0000007800787308 */ /* 0x000e620000000800 */
[----:B---3--:R-:W-:Y:S01]  /*15a50*/  FADD.FTZ R9, R163, R28 ;  /* 0x0000001ca3097221 */ /* 0x008fe20000010000 */
[----:B----4-:R-:W-:Y:S01]  /*15a60*/  FADD.FTZ R3, R121, R8 ;  /* 0x0000000879037221 */ /* 0x010fe20000010000 */
[----:B------:R-:W3:Y:S04]  /*15a70*/  LDL.64 R64, [R1+0x340] ;  /* 0x0003400001407983 */ /* 0x000ee80000100a00 */
[----:B------:R-:W4:Y:S01]  /*15a80*/  LDL.64 R66, [R1+0x380] ;  /* 0x0003800001427983 */ /* 0x000f220000100a00 */
[----:B------:R-:W1:Y:S03]  /*15a90*/  MUFU.EX2 R131, R131 ;  /* 0x0000008300837308 */ /* 0x000e660000000800 */
[----:B------:R-:W2:Y:S04]  /*15aa0*/  LDL.64 R56, [R1+0x3d0] ;  /* 0x0003d00001387983 */ /* 0x000ea80000100a00 */
[----:B------:R-:W2:Y:S01]  /*15ab0*/  LDL.64 R46, [R1+0x268] ;  /* 0x00026800012e7983 */ /* 0x000ea20000100a00 */
[----:B------:R-:W1:Y:S01]  /*15ac0*/  MUFU.EX2 R164, R164 ;  /* 0x000000a400a47308 */ /* 0x000e620000000800 */
[----:B0-----:R-:W-:Y:S01]  /*15ad0*/  FADD.FTZ R8, R132, R9 ;  /* 0x0000000984087221 */ /* 0x001fe20000010000 */
[----:B------:R-:W-:Y:S01]  /*15ae0*/  FADD.FTZ R3, R162, R3 ;  /* 0x00000003a2037221 */ /* 0x000fe20000010000 */
[----:B------:R-:W2:Y:S05]  /*15af0*/  LDL.64 R34, [R1+0x278] ;  /* 0x0002780001227983 */ /* 0x000eaa0000100a00 */
[----:B------:R-:W0:Y:S08]  /*15b00*/  MUFU.EX2 R167, R167 ;  /* 0x000000a700a77308 */ /* 0x000e300000000800 */
[----:B------:R-:W0:Y:S01]  /*15b10*/  MUFU.EX2 R130, R130 ;  /* 0x0000008200827308 */ /* 0x000e220000000800 */
[----:B-1----:R-:W-:Y:S01]  /*15b20*/  FADD.FTZ R8, R165, R8 ;  /* 0x00000008a5087221 */ /* 0x002fe20000010000 */
[----:B------:R-:W-:Y:S01]  /*15b30*/  FADD.FTZ R3, R120, R3 ;  /* 0x0000000378037221 */ /* 0x000fe20000010000 */
[----:B------:R-:W2:Y:S05]  /*15b40*/  LDL.64 R42, [R1+0x288] ;  /* 0x00028800012a7983 */ /* 0x000eaa0000100a00 */
[----:B------:R-:W1:Y:S08]  /*15b50*/  MUFU.EX2 R129, R129 ;  /* 0x0000008100817308 */ /* 0x000e700000000800 */
[----:B------:R-:W1:Y:S01]  /*15b60*/  MUFU.EX2 R166, R166 ;  /* 0x000000a600a67308 */ /* 0x000e620000000800 */
[----:B------:R-:W-:Y:S01]  /*15b70*/  FADD.FTZ R8, R131, R8 ;  /* 0x0000000883087221 */ /* 0x000fe20000010000 */
[----:B------:R-:W-:Y:S01]  /*15b80*/  FADD.FTZ R3, R164, R3 ;  /* 0x00000003a4037221 */ /* 0x000fe20000010000 */
[----:B------:R-:W2:Y:S04]  /*15b90*/  LDL.64 R40, [R1+0x298] ;  /* 0x0002980001287983 */ /* 0x000ea80000100a00 */
[----:B------:R-:W2:Y:S01]  /*15ba0*/  LDL.64 R38, [R1+0x2a8] ;  /* 0x0002a80001267983 */ /* 0x000ea20000100a00 */
[----:B------:R-:W1:Y:S08]  /*15bb0*/  MUFU.EX2 R173, R173 ;  /* 0x000000ad00ad7308 */ /* 0x000e700000000800 */
[----:B------:R-:W1:Y:S01]  /*15bc0*/  MUFU.EX2 R128, R128 ;  /* 0x0000008000807308 */ /* 0x000e620000000800 */
[----:B0-----:R-:W-:Y:S01]  /*15bd0*/  FADD.FTZ R8, R167, R8 ;  /* 0x00000008a7087221 */ /* 0x001fe20000010000 */
[----:B------:R-:W-:-:S06]  /*15be0*/  FADD.FTZ R3, R130, R3 ;  /* 0x0000000382037221 */ /* 0x000fcc0000010000 */
[----:B------:R-:W0:Y:S08]  /*15bf0*/  MUFU.EX2 R127, R127 ;  /* 0x0000007f007f7308 */ /* 0x000e300000000800 */
[----:B------:R-:W0:Y:S01]  /*15c00*/  MUFU.EX2 R172, R172 ;  /* 0x000000ac00ac7308 */ /* 0x000e220000000800 */
[----:B-1----:R-:W-:Y:S01]  /*15c10*/  FADD.FTZ R8, R129, R8 ;  /* 0x0000000881087221 */ /* 0x002fe20000010000 */
[----:B------:R-:W-:-:S06]  /*15c20*/  FADD.FTZ R3, R166, R3 ;  /* 0x00000003a6037221 */ /* 0x000fcc0000010000 */
[----:B------:R-:W1:Y:S01]  /*15c30*/  MUFU.EX2 R125, R125 ;  /* 0x0000007d007d7308 */ /* 0x000e620000000800 */
[----:B------:R-:W-:Y:S01]  /*15c40*/  FFMA.FTZ R9, R36, R49, -R44 ;  /* 0x0000003124097223 */ /* 0x000fe2000001082c */
[----:B------:R-:W-:-:S06]  /*15c50*/  FADD.FTZ R8, R173, R8 ;  /* 0x00000008ad087221 */ /* 0x000fcc0000010000 */
[----:B------:R-:W1:Y:S01]  /*15c60*/  MUFU.EX2 R175, R175 ;  /* 0x000000af00af7308 */ /* 0x000e620000000800 */
[----:B------:R-:W-:-:S07]  /*15c70*/  FADD.FTZ R3, R128, R3 ;  /* 0x0000000380037221 */ /* 0x000fce0000010000 */
[----:B------:R-:W1:Y:S01]  /*15c80*/  MUFU.EX2 R126, R126 ;  /* 0x0000007e007e7308 */ /* 0x000e620000000800 */
[----:B0-----:R-:W-:Y:S01]  /*15c90*/  FADD.FTZ R28, R127, R8 ;  /* 0x000000087f1c7221 */ /* 0x001fe20000010000 */
[----:B------:R-:W-:-:S06]  /*15ca0*/  FADD.FTZ R3, R172, R3 ;  /* 0x00000003ac037221 */ /* 0x000fcc0000010000 */
[----:B------:R-:W-:Y:S01]  /*15cb0*/  MUFU.EX2 R193, R193 ;  /* 0x000000c100c17308 */ /* 0x000fe20000000800 */
[----:B------:R-:W-:-:S07]  /*15cc0*/  FFMA.FTZ R8, R33, R49, -R44 ;  /* 0x0000003121087223 */ /* 0x000fce000001082c */
[----:B------:R-:W0:Y:S01]  /*15cd0*/  MUFU.EX2 R169, R169 ;  /* 0x000000a900a97308 */ /* 0x000e220000000800 */
[----:B-1----:R-:W-:Y:S01]  /*15ce0*/  FADD.FTZ R28, R125, R28 ;  /* 0x0000001c7d1c7221 */ /* 0x002fe20000010000 */
[----:B------:R-:W-:Y:S01]  /*15cf0*/  FADD.FTZ R3, R174, R3 ;  /* 0x00000003ae037221 */ /* 0x000fe20000010000 */
[----:B------:R-:W2:Y:S04]  /*15d00*/  LDL.64 R44, [R1+0x3e0] ;  /* 0x0003e000012c7983 */ /* 0x000ea80000100a00 */
[----:B------:R-:W2:Y:S01]  /*15d10*/  LDL.64 R36, [R1+0x2b8] ;  /* 0x0002b80001247983 */ /* 0x000ea20000100a00 */
[----:B------:R-:W-:Y:S03]  /*15d20*/  MUFU.EX2 R168, R168 ;  /* 0x000000a800a87308 */ /* 0x000fe60000000800 */
[----:B------:R-:W2:Y:S04]  /*15d30*/  LDL.64 R92, [R1+0x348] ;  /* 0x00034800015c7983 */ /* 0x000ea80000100a00 */
[----:B------:R-:W2:Y:S01]  /*15d40*/  LDL.64 R102, [R1+0x388] ;  /* 0x0003880001667983 */ /* 0x000ea20000100a00 */
[----:B------:R-:W1:Y:S01]  /*15d50*/  MUFU.EX2 R9, R9 ;  /* 0x0000000900097308 */ /* 0x000e620000000800 */
[----:B------:R-:W-:Y:S01]  /*15d60*/  FADD.FTZ R30, R175, R28 ;  /* 0x0000001caf1e7221 */ /* 0x000fe20000010000 */
[----:B------:R-:W-:Y:S01]  /*15d70*/  FADD.FTZ R28, R126, R3 ;  /* 0x000000037e1c7221 */ /* 0x000fe20000010000 */
[----:B------:R-:W2:Y:S04]  /*15d80*/  LDL.64 R48, [R1+0x258] ;  /* 0x0002580001307983 */ /* 0x000ea80000100a00 */
[----:B------:R-:W2:Y:S01]  /*15d90*/  LDL.64 R32, [R1+0x2d8] ;  /* 0x0002d80001207983 */ /* 0x000ea20000100a00 */
[----:B------:R-:W-:Y:S08]  /*15da0*/  MUFU.EX2 R170, R170 ;  /* 0x000000aa00aa7308 */ /* 0x000ff00000000800 */
[----:B------:R-:W1:Y:S01]  /*15db0*/  MUFU.EX2 R171, R171 ;  /* 0x000000ab00ab7308 */ /* 0x000e620000000800 */
[----:B0-----:R-:W-:Y:S01]  /*15dc0*/  FADD.FTZ R30, R169, R30 ;  /* 0x0000001ea91e7221 */ /* 0x001fe20000010000 */
[----:B------:R-:W-:Y:S01]  /*15dd0*/  FADD.FTZ R3, R193, R28 ;  /* 0x0000001cc1037221 */ /* 0x000fe20000010000 */
[----:B------:R-:W2:Y:S05]  /*15de0*/  LDL.64 R106, [R1+0x3c8] ;  /* 0x0003c800016a7983 */ /* 0x000eaa0000100a00 */
[----:B------:R-:W0:Y:S08]  /*15df0*/  MUFU.EX2 R21, R21 ;  /* 0x0000001500157308 */ /* 0x000e300000000800 */
[----:B------:R-:W0:Y:S01]  /*15e00*/  MUFU.EX2 R8, R8 ;  /* 0x0000000800087308 */ /* 0x000e220000000800 */
[----:B-1----:R-:W-:Y:S01]  /*15e10*/  FADD.FTZ R30, R9, R30 ;  /* 0x0000001e091e7221 */ /* 0x002fe20000010000 */
[----:B------:R-:W-:-:S03]  /*15e20*/  FADD.FTZ R3, R168, R3 ;  /* 0x00000003a8037221 */ /* 0x000fc60000010000 */
[----:B------:R-:W-:Y:S01]  /*15e30*/  FADD.FTZ R29, R171, R30 ;  /* 0x0000001eab1d7221 */ /* 0x000fe20000010000 */
[----:B------:R-:W-:Y:S01]  /*15e40*/  FADD.FTZ R28, R170, R3 ;  /* 0x00000003aa1c7221 */ /* 0x000fe20000010000 */
[----:B------:R-:W2:Y:S03]  /*15e50*/  LDL.64 R30, [R1+0x2e8] ;  /* 0x0002e800011e7983 */ /* 0x000ea60000100a00 */
[----:B0-----:R-:W-:Y:S01]  /*15e60*/  FADD.FTZ R28, R21, R28 ;  /* 0x0000001c151c7221 */ /* 0x001fe20000010000 */
[----:B------:R-:W-:-:S05]  /*15e70*/  FADD.FTZ R29, R8, R29 ;  /* 0x0000001d081d7221 */ /* 0x000fca0000010000 */
[----:B------:R0:W-:Y:S01]  /*15e80*/  STL.64 [R1+0x1f0], R28 ;  /* 0x0001f01c01007387 */ /* 0x0001e20000100a00 */
[----:B------:R-:W-:Y:S06]  /*15e90*/  BAR.SYNC.DEFER_BLOCKING 0xf, 0x100 ;  /* 0x03c4000000007b1d */ /* 0x000fec0000010000 */
[----:B0-----:R-:W2:Y:S04]  /*15ea0*/  LDL.64 R28, [R1+0x2f8] ;  /* 0x0002f800011c7983 */ /* 0x001ea80000100a00 */
[----:B------:R-:W2:Y:S04]  /*15eb0*/  LD.E.64 R88, desc[UR36][R4.64+0x8] ;  /* 0x0000082404587980 */ /* 0x000ea8000c101b00 */
[----:B------:R-:W2:Y:S04]  /*15ec0*/  LD.E.64 R4, desc[UR36][R4.64] ;  /* 0x0000002404047980 */ /* 0x000ea8000c101b00 */
[----:B------:R0:W-:Y:S04]  /*15ed0*/  STL.64 [R1+0x400], R24 ;  /* 0x0004001801007387 */ /* 0x0001e80000100a00 */
[----:B------:R1:W-:Y:S04]  /*15ee0*/  STL.64 [R1+0x408], R26 ;  /* 0x0004081a01007387 */ /* 0x0003e80000100a00 */
[----:B------:R-:W-:Y:S04]  /*15ef0*/  STL.64 [R1+0x210], R14 ;  /* 0x0002100e01007387 */ /* 0x000fe80000100a00 */
        /* <DEDUP_REMOVED lines=8> */
[----:B------:R3:W-:Y:S04]  /*15f80*/  STL.64 [R1+0x218], R108 ;  /* 0x0002186c01007387 */ /* 0x0007e80000100a00 */
[----:B------:R3:W-:Y:S04]  /*15f90*/  STL.64 [R1+0x228], R114 ;  /* 0x0002287201007387 */ /* 0x0007e80000100a00 */
[----:B0-----:R-:W2:Y:S04]  /*15fa0*/  LDL.64 R24, [R1+0x2c8] ;  /* 0x0002c80001187983 */ /* 0x001ea80000100a00 */
[----:B-1----:R-:W2:Y:S04]  /*15fb0*/  LDL.64 R26, [R1+0x308] ;  /* 0x00030800011a7983 */ /* 0x002ea80000100a00 */
        /* <DEDUP_REMOVED lines=8> */
[----:B---3--:R-:W3:Y:S04]  /*16040*/  LDL.64 R112, [R1+0x3b8] ;  /* 0x0003b80001707983 */ /* 0x008ee80000100a00 */
[----:B------:R-:W3:Y:S04]  /*16050*/  LDL.64 R108, [R1+0x3d8] ;  /* 0x0003d800016c7983 */ /* 0x000ee80000100a00 */
[----:B------:R-:W3:Y:S04]  /*16060*/  LDL.64 R114, [R1+0x3e8] ;  /* 0x0003e80001727983 */ /* 0x000ee80000100a00 */
[----:B------:R0:W-:Y:S04]  /*16070*/  STL.64 [R1+0x238], R6 ;  /* 0x0002380601007387 */ /* 0x0001e80000100a00 */
        /* <DEDUP_REMOVED lines=11> */
[----:B------:R-:W3:Y:S01]  /*16130*/  LDL R145, [R1+0x23c] ;  /* 0x00023c0001917983 */ /* 0x000ee20000100800 */
        /* <DEDUP_REMOVED lines=28> */
[C---:B----4-:R-:W-:Y:S01]  /*16300*/  FMUL.FTZ R67, R124.reuse, R67 ;  /* 0x000000437c437220 */ /* 0x050fe20000410000 */
        /* <DEDUP_REMOVED lines=41> */
[----:B------:R-:W-:Y:S04]  /*165a0*/  STL.64 [R1+0x2a0], R118 ;  /* 0x0002a07601007387 */ /* 0x000fe80000100a00 */
[----:B------:R-:W-:Y:S04]  /*165b0*/  STL.64 [R1+0x2b0], R94 ;  /* 0x0002b05e01007387 */ /* 0x000fe80000100a00 */
[----:B------:R-:W-:Y:S04]  /*165c0*/  STL.64 [R1+0x2c0], R90 ;  /* 0x0002c05a01007387 */ /* 0x000fe80000100a00 */
[----:B------:R-:W-:Y:S01]  /*165d0*/  STL.64 [R1+0x2d0], R74 ;  /* 0x0002d04a01007387 */ /* 0x000fe20000100a00 */
[C---:B------:R-:W-:Y:S01]  /*165e0*/  FMUL.FTZ R31, R123.reuse, R31 ;  /* 0x0000001f7b1f7220 */ /* 0x040fe20000410000 */
[----:B------:R-:W-:-:S02]  /*165f0*/  FMUL.FTZ R30, R123, R30 ;  /* 0x0000001e7b1e7220 */ /* 0x000fc40000410000 */
[----:B------:R-:W-:Y:S04]  /*16600*/  STL.64 [R1+0x2e0], R76 ;  /* 0x0002e04c01007387 */ /* 0x000fe80000100a00 */
[----:B------:R-:W-:Y:S04]  /*16610*/  STL.64 [R1+0x2f0], R78 ;  /* 0x0002f04e01007387 */ /* 0x000fe80000100a00 */
        /* <DEDUP_REMOVED lines=9> */
[----:B------:R-:W-:Y:S01]  /*166b0*/  STL.64 [R1+0x370], R68 ;  /* 0x0003704401007387 */ /* 0x000fe20000100a00 */
[----:B------:R-:W-:-:S03]  /*166c0*/  MOV R3, R88 ;  /* 0x0000005800037202 */ /* 0x000fc60000000f00 */
        /* <DEDUP_REMOVED lines=35> */
[C---:B---3--:R-:W-:Y:S01]  /*16900*/  FMUL.FTZ R113, R123.reuse, R113 ;  /* 0x000000717b717220 */ /* 0x048fe20000410000 */
        /* <DEDUP_REMOVED lines=20> */
[----:B------:R-:W-:Y:S04]  /*16a50*/  STL.64 [R1+0x3a8], R110 ;  /* 0x0003a86e01007387 */ /* 0x000fe80000100a00 */
[----:B------:R-:W-:Y:S04]  /*16a60*/  STL.64 [R1+0x3b8], R112 ;  /* 0x0003b87001007387 */ /* 0x000fe80000100a00 */
[----:B------:R4:W-:Y:S04]  /*16a70*/  STL.64 [R1+0x3c8], R106 ;  /* 0x0003c86a01007387 */ /* 0x0009e80000100a00 */
[----:B------:R4:W-:Y:S04]  /*16a80*/  STL.64 [R1+0x3d8], R108 ;  /* 0x0003d86c01007387 */ /* 0x0009e80000100a00 */
[----:B------:R4:W-:Y:S04]  /*16a90*/  STL.64 [R1+0x3e8], R114 ;  /* 0x0003e87201007387 */ /* 0x0009e80000100a00 */
[----:B------:R4:W-:Y:S04]  /*16aa0*/  STL.64 [R1+0x3f8], R116 ;  /* 0x0003f87401007387 */ /* 0x0009e80000100a00 */
        /* <DEDUP_REMOVED lines=12> */
[----:B0-----:R-:W4:Y:S04]  /*16b70*/  LDL.64 R6, [R1+0x88] ;  /* 0x0000880001067983 */ /* 0x001f280000100a00 */
[----:B-1----:R-:W4:Y:S04]  /*16b80*/  LDL R10, [R1+0x240] ;  /* 0x00024000010a7983 */ /* 0x002f280000100800 */
        /* <DEDUP_REMOVED lines=115> */
[----:B------:R-:W-:Y:S01]  /*172c0*/  IMAD R6, R146, 0x1000, R6 ;  /* 0x0000100092067824 */ /* 0x000fe200078e0206 */
[----:B------:R-:W-:-:S02]  /*172d0*/  F2FP.BF16.F32.PACK_AB R160, R160, R122 ;  /* 0x0000007aa0a0723e */ /* 0x000fc400000010ff */
[----:B------:R-:W-:Y:S01]  /*172e0*/  STL [R1+0x240], R10 ;  /* 0x0002400a01007387 */ /* 0x000fe20000100800 */
[----:B------:R-:W-:Y:S02]  /*172f0*/  F2FP.BF16.F32.PACK_AB R161, R161, R133 ;  /* 0x00000085a1a1723e */ /* 0x000fe400000010ff */
[----:B------:R-:W-:Y:S01]  /*17300*/  F2FP.BF16.F32.PACK_AB R162, R162, R121 ;  /* 0x00000079a2a2723e */ /* 0x000fe200000010ff */
[----:B------:R-:W-:Y:S01]  /*17310*/  STL [R1+0x244], R11 ;  /* 0x0002440b01007387 */ /* 0x000fe20000100800 */
[----:B------:R-:W-:Y:S02]  /*17320*/  F2FP.BF16.F32.PACK_AB R163, R132, R163 ;  /* 0x000000a384a3723e */ /* 0x000fe400000010ff */
[----:B------:R-:W-:Y:S01]  /*17330*/  F2FP.BF16.F32.PACK_AB R164, R164, R120 ;  /* 0x00000078a4a4723e */ /* 0x000fe200000010ff */
[----:B--2---:R-:W-:Y:S01]  /*17340*/  STL [R1+0x248], R12 ;  /* 0x0002480c01007387 */ /* 0x004fe20000100800 */
[----:B------:R-:W-:Y:S02]  /*17350*/  F2FP.BF16.F32.PACK_AB R165, R131, R165 ;  /* 0x000000a583a5723e */ /* 0x000fe400000010ff */
[----:B------:R-:W-:Y:S01]  /*17360*/  F2FP.BF16.F32.PACK_AB R166, R166, R130 ;  /* 0x00000082a6a6723e */ /* 0x000fe200000010ff */
[----:B------:R-:W-:Y:S01]  /*17370*/  STL [R1+0x24c], R13 ;  /* 0x00024c0d01007387 */ /* 0x000fe20000100800 */
[----:B------:R-:W-:-:S02]  /*17380*/  F2FP.BF16.F32.PACK_AB R167, R129, R167 ;  /* 0x000000a781a7723e */ /* 0x000fc400000010ff */
[----:B------:R-:W-:Y:S01]  /*17390*/  F2FP.BF16.F32.PACK_AB R172, R172, R128 ;  /* 0x00000080acac723e */ /* 0x000fe200000010ff */
[----:B------:R-:W-:Y:S01]  /*173a0*/  STL [R1+0x250], R14 ;  /* 0x0002500e01007387 */ /* 0x000fe20000100800 */
[----:B------:R-:W-:Y:S02]  /*173b0*/  F2FP.BF16.F32.PACK_AB R173, R127, R173 ;  /* 0x000000ad7fad723e */ /* 0x000fe400000010ff */
[----:B------:R-:W-:Y:S01]  /*173c0*/  F2FP.BF16.F32.PACK_AB R174, R126, R174 ;  /* 0x000000ae7eae723e */ /* 0x000fe200000010ff */
[----:B------:R-:W-:Y:S01]  /*173d0*/  STL [R1+0x254], R15 ;  /* 0x0002540f01007387 */ /* 0x000fe20000100800 */
[----:B------:R-:W-:-:S03]  /*173e0*/  F2FP.BF16.F32.PACK_AB R175, R175, R125 ;  /* 0x0000007dafaf723e */ /* 0x000fc600000010ff */
[----:B------:R-:W-:Y:S04]  /*173f0*/  STL [R1+0x258], R24 ;  /* 0x0002581801007387 */ /* 0x000fe80000100800 */
[----:B------:R-:W-:Y:S04]  /*17400*/  STL [R1+0x25c], R25 ;  /* 0x00025c1901007387 */ /* 0x000fe80000100800 */
[----:B------:R-:W-:Y:S04]  /*17410*/  STL [R1+0x260], R26 ;  /* 0x0002601a01007387 */ /* 0x000fe80000100800 */
[----:B------:R0:W-:Y:S04]  /*17420*/  STL [R1+0x264], R27 ;  /* 0x0002641b01007387 */ /* 0x0001e80000100800 */
        /* <DEDUP_REMOVED lines=64> */
[----:B---3--:R-:W-:Y:S04]  /*17830*/  STL [R1+0x368], R92 ;  /* 0x0003685c01007387 */ /* 0x008fe80000100800 */
[----:B------:R-:W-:Y:S04]  /*17840*/  STL [R1+0x36c], R93 ;  /* 0x00036c5d01007387 */ /* 0x000fe80000100800 */
[----:B------:R-:W-:Y:S04]  /*17850*/  STL [R1+0x370], R94 ;  /* 0x0003705e01007387 */ /* 0x000fe80000100800 */
[----:B------:R3:W-:Y:S04]  /*17860*/  STL [R1+0x374], R95 ;  /* 0x0003745f01007387 */ /* 0x0007e80000100800 */
[----:B----4-:R-:W-:Y:S04]  /*17870*/  STL [R1+0x378], R96 ;  /* 0x0003786001007387 */ /* 0x010fe80000100800 */
        /* <DEDUP_REMOVED lines=23> */
[----:B------:R4:W-:Y:S04]  /*179f0*/  STL [R1+0x3d8], R123 ;  /* 0x0003d87b01007387 */ /* 0x0009e80000100800 */
[----:B------:R4:W-:Y:S04]  /*17a00*/  STL [R1+0x3dc], R124 ;  /* 0x0003dc7c01007387 */ /* 0x0009e80000100800 */
        /* <DEDUP_REMOVED lines=44> */
[----:B------:R-:W-:Y:S01]  /*17cd0*/  IMAD R5, R5, 0x2, R3 ;  /* 0x0000000205057824 */ /* 0x000fe200078e0203 */
[----:B------:R-:W-:-:S02]  /*17ce0*/  R2UR UR6, R6 ;  /* 0x00000000060672ca */ /* 0x000fc400000e0000 */
[----:B------:R0:W-:Y:S01]  /*17cf0*/  STSM.16.M88.4 [R3], R160 ;  /* 0x000000a003007844 */ /* 0x0001e20000000200 */
[----:B------:R-:W-:Y:S02]  /*17d00*/  R2UR UR7, R7 ;  /* 0x00000000070772ca */ /* 0x000fe400000e0000 */
[----:B------:R-:W-:Y:S02]  /*17d10*/  F2FP.BF16.F32.PACK_AB R168, R168, R193 ;  /* 0x000000c1a8a8723e */ /* 0x000fe400000010ff */
[----:B------:R-:W-:Y:S02]  /*17d20*/  F2FP.BF16.F32.PACK_AB R169, R9, R169 ;  /* 0x000000a909a9723e */ /* 0x000fe400000010ff */
[----:B------:R-:W-:Y:S02]  /*17d30*/  F2FP.BF16.F32.PACK_AB R170, R21, R170 ;  /* 0x000000aa15aa723e */ /* 0x000fe400000010ff */
[----:B------:R-:W-:Y:S01]  /*17d40*/  F2FP.BF16.F32.PACK_AB R171, R8, R171 ;  /* 0x000000ab08ab723e */ /* 0x000fe200000010ff */
[----:B0-----:R-:W-:-:S02]  /*17d50*/  IMAD R3, R4, 0x2, R3 ;  /* 0x0000000204037824 */ /* 0x001fc400078e0203 */
[----:B------:R-:W-:-:S03]  /*17d60*/  IMAD R4, R4, 0x2, R5 ;  /* 0x0000000204047824 */ /* 0x000fc600078e0205 */
[----:B------:R-:W-:Y:S04]  /*17d70*/  STSM.16.M88.4 [R3], R164 ;  /* 0x000000a403007844 */ /* 0x000fe80000000200 */
[----:B------:R0:W-:Y:S04]  /*17d80*/  STSM.16.M88.4 [R5], R172 ;  /* 0x000000ac05007844 */ /* 0x0001e80000000200 */
[----:B------:R1:W-:Y:S01]  /*17d90*/  STSM.16.M88.4 [R4], R168 ;  /* 0x000000a804007844 */ /* 0x0003e20000000200 */
[----:B0-----:R-:W-:Y:S02]  /*17da0*/  IMAD.MOV.U32 R5, RZ, RZ, R7 ;  /* 0x000000ffff057224 */ /* 0x001fe400078e0007 */
[----:B-1----:R-:W-:Y:S01]  /*17db0*/  VIADD R4, R6, 0x80 ;  /* 0x0000008006047836 */ /* 0x002fe20000000000 */
[----:B--2---:R-:W-:-:S06]  /*17dc0*/  WARPGROUP.ARRIVE ;  /* 0x00000000000079c5 */ /* 0x004fcc0000000000 */
[----:B------:R-:W-:Y:S01]  /*17dd0*/  HGMMA.64x256x16.F32.BF16 R24, R160, gdesc[UR4].tnspB, R24, gsb0 ;  /* 0x43e00004a0187df0 */ /* 0x000fe20008001818 */
[----:B------:R-:W-:Y:S02]  /*17de0*/  R2UR UR6, R4 ;  /* 0x00000000040672ca */ /* 0x000fe400000e0000 */
[----:B------:R-:W-:Y:S01]  /*17df0*/  R2UR UR7, R5 ;  /* 0x00000000050772ca */ /* 0x000fe200000e0000 */
[----:B------:R-:W-:Y:S02]  /*17e00*/  VIADD R4, R6, 0x100 ;  /* 0x0000010006047836 */ /* 0x000fe40000000000 */
        /* <DEDUP_REMOVED lines=279> */
[----:B------:R1:W-:Y:S04]  /*18f80*/  STL [R1+0x210], R4 ;  /* 0x0002100401007387 */ /* 0x0003e80000100800 */
        /* <DEDUP_REMOVED lines=128> */
[----:B-1----:R-:W4:Y:S04]  /*19790*/  LDL R4, [R1+0x28] ;  /* 0x0000280001047983 */ /* 0x002f280000100800 */
[----:B--2---:R3:W5:Y:S01]  /*197a0*/  LDL R3, [R1+0x1c8] ;  /* 0x0001c80001037983 */ /* 0x0047620000100800 */
[----:B------:R-:W-:Y:S01]  /*197b0*/  BSSY B0, `(.L_x_6363) ;  /* 0x0000006000007945 */ /* 0x000fe20003800000 */
[----:B------:R-:W-:Y:S06]  /*197c0*/  BAR.ARV 0xe, 0x100 ;  /* 0x0384000000007b1d */ /* 0x000fec0000002000 */
[----:B----4-:R-:W-:-:S04]  /*197d0*/  LOP3.LUT R4, R4, 0x1, RZ, 0xfc, !PT ;  /* 0x0000000104047812 */ /* 0x010fc800078efcff */
[----:B------:R-:W-:-:S13]  /*197e0*/  ISETP.NE.AND P0, PT, R4, 0x3, PT ;  /* 0x000000030400780c */ /* 0x000fda0003f05270 */
[----:B---3--:R-:W-:Y:S05]  /*197f0*/  @!P0 BRA `(.L_x_6364) ;  /* 0x0000000000048947 */ /* 0x008fea0003800000 */
[----:B------:R-:W-:Y:S01]  /*19800*/  BPT.TRAP 0x1 ;  /* 0x000000040000795c */ /* 0x000fe20000300000 */
.L_x_6364:
[----:B------:R-:W-:Y:S05]  /*19810*/  BSYNC B0 ;  /* 0x0000000000007941 */ /* 0x000fea0003800000 */
.L_x_6363:
        /* <DEDUP_REMOVED lines=9> */
.L_x_6342:
[----:B------:R-:W-:-:S13]  /*198b0*/  ISETP.GE.AND P0, PT, R0, UR42, PT ;  /* 0x0000002a00007c0c */ /* 0x000fda000bf06270 */
[----:B------:R-:W-:Y:S05]  /*198c0*/  @!P0 BRA `(.L_x_6366) ;  /* 0x0000007c00e08947 */ /* 0x000fea0003800000 */
.L_x_6399:
        /* <DEDUP_REMOVED lines=20> */
.L_x_6368:
[----:B------:R-:W-:Y:S05]  /*19a10*/  BSYNC B0 ;  /* 0x0000000000007941 */ /* 0x000fea0003800000 */
.L_x_6367:
        /* <DEDUP_REMOVED lines=9> */
.L_x_6370:
[----:B------:R-:W-:Y:S05]  /*19ab0*/  BSYNC B0 ;  /* 0x0000000000007941 */ /* 0x000fea0003800000 */
.L_x_6369:
[----:B------:R-:W-:Y:S04]  /*19ac0*/  BSSY B0, `(.L_x_6371) ;  /* 0x0000006000007945 */ /* 0x000fe80003800000 */
[----:B-1----:R-:W-:Y:S05]  /*19ad0*/  @P0 BRA `(.L_x_6372) ;  /* 0x0000000000100947 */ /* 0x002fea0003800000 */
[----:B-----5:R-:W-:Y:S01]  /*19ae0*/  IMAD R8, R8, 0x8, R3 ;  /* 0x0000000808087824 */ /* 0x020fe200078e0203 */
[----:B------:R-:W-:-:S04]  /*19af0*/  SHF.L.U32 R9, R9, 0x1f, RZ ;  /* 0x0000001f09097819 */ /* 0x000fc800000006ff */
[----:B------:R-:W1:Y:S02]  /*19b00*/  SYNCS.PHASECHK.TRANS64.TRYWAIT P0, [R8+URZ], R9 ;  /* 0x00000009080075a7 */ /* 0x000e64000800017f */
[----:B-1----:R-:W-:Y:S05]  /*19b10*/  @!P0 BRA `(.L_x_6373) ;  /* 0x0000015400e88947 */ /* 0x002fea0003800000 */
.L_x_6372:
[----:B------:R-:W-:Y:S05]  /*19b20*/  BSYNC B0 ;  /* 0x0000000000007941 */ /* 0x000fea0003800000 */
.L_x_6371:
        /* <DEDUP_REMOVED lines=57> */
.L_x_6375:
[----:B------:R-:W-:Y:S05]  /*19ec0*/  BSYNC B0 ;  /* 0x0000000000007941 */ /* 0x000fea0003800000 */
.L_x_6374:
        /* <DEDUP_REMOVED lines=8> */
.L_x_6377:
[----:B------:R-:W-:Y:S05]  /*19f50*/  BSYNC B0 ;  /* 0x0000000000007941 */ /* 0x000fea0003800000 */
.L_x_6376:
[----:B------:R-:W-:Y:S04]  /*19f60*/  BSSY B0, `(.L_x_6378) ;  /* 0x0000004000007945 */ /* 0x000fe80003800000 */
[----:B-1----:R-:W-:Y:S05]  /*19f70*/  @P0 BRA `(.L_x_6379) ;  /* 0x0000000000080947 */ /* 0x002fea0003800000 */
[----:B------:R-:W1:Y:S02]  /*19f80*/  SYNCS.PHASECHK.TRANS64.TRYWAIT P0, [R4+URZ], R5 ;  /* 0x00000005040075a7 */ /* 0x000e64000800017f */
[----:B-1----:R-:W-:Y:S05]  /*19f90*/  @!P0 BRA `(.L_x_6380) ;  /* 0x0000015000dc8947 */ /* 0x002fea0003800000 */
.L_x_6379:
[----:B------:R-:W-:Y:S05]  /*19fa0*/  BSYNC B0 ;  /* 0x0000000000007941 */ /* 0x000fea0003800000 */
.L_x_6378:
        /* <DEDUP_REMOVED lines=184> */
[----:B------:R-:W-:Y:S01]  /*1ab30*/  VIADD R58, R4, 0x800 ;  /* 0x00000800043a7836 */ /* 0x000fe20000000000 */
[----:B------:R-:W-:Y:S01]  /*1ab40*/  R2UR UR9, R21 ;  /* 0x00000000150972ca */ /* 0x000fe200000e0000 */
        /* <DEDUP_REMOVED lines=247> */
.L_x_6382:
[----:B------:R-:W-:Y:S05]  /*1bac0*/  BSYNC B0 ;  /* 0x0000000000007941 */ /* 0x000fea0003800000 */
.L_x_6381:
        /* <DEDUP_REMOVED lines=10> */
[----:B0-----:R-:W3:Y:S04]  /*1bb70*/  LDL.128 R8, [R1+0xe0] ;  /* 0x0000e00001087983 */ /* 0x001ee80000100c00 */
[----:B--2---:R-:W2:Y:S04]  /*1bb80*/  LD.E R57, desc[UR36][R4.64] ;  /* 0x0000002404397980 */ /* 0x004ea8000c101900 */
[----:B------:R-:W2:Y:S01]  /*1bb90*/  LDL.128 R4, [R1+0xd0] ;  /* 0x0000d00001047983 */ /* 0x000ea20000100c00 */
[----:B----4-:R-:W-:Y:S01]  /*1bba0*/  ISETP.NE.AND P0, PT, R12, 0x1, PT ;  /* 0x000000010c00780c */ /* 0x010fe20003f05270 */
[----:B------:R-:W-:Y:S01]  /*1bbb0*/  IMAD.SHL.U32 R69, R0, 0x40, RZ ;  /* 0x0000004000457824 */ /* 0x000fe200078e00ff */
[----:B---3--:R-:W-:Y:S01]  /*1bbc0*/  ISETP.GE.AND P1, PT, R9, 0x1, PT ;  /* 0x000000010900780c */ /* 0x008fe20003f26270 */
[----:B------:R-:W-:Y:S02]  /*1bbd0*/  BSSY B0, `(.L_x_6383) ;  /* 0x0000078000007945 */ /* 0x000fe40003800000 */
[----:B------:R-:W-:-:S02]  /*1bbe0*/  IMAD.IADD R68, R8, 0x1, -R69 ;  /* 0x0000000108447824 */ /* 0x000fc400078e0a45 */
[-C--:B--2---:R-:W-:Y:S01]  /*1bbf0*/  FMUL.FTZ R21, R28, R57.reuse ;  /* 0x000000391c157220 */ /* 0x084fe20000410000 */
[-C--:B------:R-:W-:Y:S01]  /*1bc00*/  FMUL.FTZ R28, R35, R57.reuse ;  /* 0x00000039231c7220 */ /* 0x080fe20000410000 */
[-C--:B------:R-:W-:Y:S01]  /*1bc10*/  FMUL.FTZ R35, R37, R57.reuse ;  /* 0x0000003925237220 */ /* 0x080fe20000410000 */
[----:B------:R-:W-:Y:S01]  /*1bc20*/  SHF.R.S32.HI R37, RZ, 0x1f, R58 ;  /* 0x0000001fff257819 */ /* 0x000fe2000001143a */
[-C--:B------:R-:W-:Y:S01]  /*1bc30*/  FMUL.FTZ R20, R25, R57.reuse ;  /* 0x0000003919147220 */ /* 0x080fe20000410000 */
[-C--:B------:R-:W-:Y:S02]  /*1bc40*/  FMUL.FTZ R25, R31, R57.reuse ;  /* 0x000000391f197220 */ /* 0x080fe40000410000 */
[----:B------:R-:W-:Y:S01]  /*1bc50*/  LEA.HI R31, R37, R58, RZ, 0x7 ;  /* 0x0000003a251f7211 */ /* 0x000fe200078f38ff */
[-C--:B------:R-:W-:Y:S01]  /*1bc60*/  FMUL.FTZ R62, R32, R57.reuse ;  /* 0x00000039203e7220 */ /* 0x080fe20000410000 */
[-C--:B------:R-:W-:Y:S02]  /*1bc70*/  FMUL.FTZ R32, R39, R57.reuse ;  /* 0x0000003927207220 */ /* 0x080fe40000410000 */
[----:B------:R-:W-:Y:S01]  /*1bc80*/  LOP3.LUT R39, R31, 0xffffff80, RZ, 0xc0, !PT ;  /* 0xffffff801f277812 */ /* 0x000fe200078ec0ff */
[-C--:B------:R-:W-:Y:S01]  /*1bc90*/  FMUL.FTZ R3, R26, R57.reuse ;  /* 0x000000391a037220 */ /* 0x080fe20000410000 */
[-C--:B------:R-:W-:Y:S01]  /*1bca0*/  FMUL.FTZ R44, R44, R57.reuse ;  /* 0x000000392c2c7220 */ /* 0x080fe20000410000 */
[----:B------:R-:W-:-:S02]  /*1bcb0*/  FMUL.FTZ R26, R34, R57 ;  /* 0x00000039221a7220 */ /* 0x000fc40000410000 */
[----:B------:R-:W-:Y:S02]  /*1bcc0*/  IMAD.IADD R39, R58, 0x1, -R39 ;  /* 0x000000013a277824 */ /* 0x000fe400078e0a27 */
[-C--:B------:R-:W-:Y:S01]  /*1bcd0*/  FMUL.FTZ R34, R36, R57.reuse ;  /* 0x0000003924227220 */ /* 0x080fe20000410000 */
[-C--:B------:R-:W-:Y:S01]  /*1bce0*/  FMUL.FTZ R36, R40, R57.reuse ;  /* 0x0000003928247220 */ /* 0x080fe20000410000 */
[----:B------:R0:W1:Y:S01]  /*1bcf0*/  MUFU.TANH R64, R44 ;  /* 0x0000002c00407308 */ /* 0x0000620000002400 */
[-C--:B------:R-:W-:Y:S01]  /*1bd00*/  FMUL.FTZ R45, R45, R57.reuse ;  /* 0x000000392d2d7220 */ /* 0x080fe20000410000 */
[----:B------:R-:W-:Y:S01]  /*1bd10*/  SHF.R.S32.HI R40, RZ, 0x1f, R39 ;  /* 0x0000001fff287819 */ /* 0x000fe20000011427 */
[-C--:B------:R-:W-:Y:S01]  /*1bd20*/  FMUL.FTZ R63, R33, R57.reuse ;  /* 0x00000039213f7220 */ /* 0x080fe20000410000 */
[-C--:B------:R-:W-:Y:S01]  /*1bd30*/  FMUL.FTZ R33, R38, R57.reuse ;  /* 0x0000003926217220 */ /* 0x080fe20000410000 */
[----:B------:R-:W-:Y:S01]  /*1bd40*/  FMUL.FTZ R38, R41, R57 ;  /* 0x0000003929267220 */ /* 0x000fe20000410000 */
[----:B------:R-:W-:-:S02]  /*1bd50*/  LEA.HI R41, R40, R39, RZ, 0x2 ;  /* 0x0000002728297211 */ /* 0x000fc400078f10ff */
[----:B0-----:R-:W-:Y:S01]  /*1bd60*/  LEA.HI R44, R37, R58, RZ, 0x2 ;  /* 0x0000003a252c7211 */ /* 0x001fe200078f10ff */
[----:B------:R0:W2:Y:S01]  /*1bd70*/  MUFU.TANH R66, R45 ;  /* 0x0000002d00427308 */ /* 0x0000a20000002400 */
[-C--:B------:R-:W-:Y:S01]  /*1bd80*/  FMUL.FTZ R14, R24, R57.reuse ;  /* 0x00000039180e7220 */ /* 0x080fe20000410000 */
[-C--:B------:R-:W-:Y:S01]  /*1bd90*/  FMUL.FTZ R24, R30, R57.reuse ;  /* 0x000000391e187220 */ /* 0x080fe20000410000 */
[----:B------:R-:W-:Y:S01]  /*1bda0*/  FMUL.FTZ R30, R42, R57 ;  /* 0x000000392a1e7220 */ /* 0x000fe20000410000 */
[--C-:B------:R-:W-:Y:S02]  /*1bdb0*/  SHF.R.S32.HI R37, RZ, 0x2, R41.reuse ;  /* 0x00000002ff257819 */ /* 0x100fe40000011429 */
[----:B------:R-:W-:Y:S02]  /*1bdc0*/  SHF.R.S32.HI R42, RZ, 0x1f, R41 ;  /* 0x0000001fff2a7819 */ /* 0x000fe40000011429 */
[----:B0-----:R-:W-:Y:S02]  /*1bdd0*/  LOP3.LUT R45, R44, 0xfffffffc, RZ, 0xc0, !PT ;  /* 0xfffffffc2c2d7812 */ /* 0x001fe400078ec0ff */
[----:B------:R-:W-:-:S03]  /*1bde0*/  LEA.HI R42, R42, R37, RZ, 0x3 ;  /* 0x000000252a2a7211 */ /* 0x000fc600078f18ff */
[----:B------:R-:W-:Y:S01]  /*1bdf0*/  IMAD.IADD R45, R58, 0x1, -R45 ;  /* 0x000000013a2d7824 */ /* 0x000fe200078e0a2d */
[----:B------:R-:W-:Y:S02]  /*1be00*/  LEA.HI R40, R40, R39, RZ, 0x5 ;  /* 0x0000002728287211 */ /* 0x000fe400078f28ff */
[----:B------:R-:W-:Y:S02]  /*1be10*/  LOP3.LUT R42, R42, 0xfffffff8, RZ, 0xc0, !PT ;  /* 0xfffffff82a2a7812 */ /* 0x000fe400078ec0ff */
[----:B------:R-:W-:Y:S02]  /*1be20*/  LEA.HI R44, R45, R45, RZ, 0x1 ;  /* 0x0000002d2d2c7211 */ /* 0x000fe400078f08ff */
[----:B------:R-:W-:Y:S02]  /*1be30*/  SHF.R.S32.HI R40, RZ, 0x5, R40 ;  /* 0x00000005ff287819 */ /* 0x000fe40000011428 */
[----:B------:R-:W-:Y:S01]  /*1be40*/  LOP3.LUT R44, R44, 0x1ffffffe, RZ, 0xc0, !PT ;  /* 0x1ffffffe2c2c7812 */ /* 0x000fe200078ec0ff */
[----:B------:R-:W-:-:S02]  /*1be50*/  IMAD.IADD R42, R37, 0x1, -R42 ;  /* 0x00000001252a7824 */ /* 0x000fc400078e0a2a */
[----:B------:R-:W-:Y:S02]  /*1be60*/  IMAD R59, R59, 0x4, R40 ;  /* 0x000000043b3b7824 */ /* 0x000fe400078e0228 */
[----:B------:R-:W-:Y:S02]  /*1be70*/  IMAD.IADD R44, R45, 0x1, -R44 ;  /* 0x000000012d2c7824 */ /* 0x000fe400078e0a2c */
[----:B------:R-:W-:-:S04]  /*1be80*/  IMAD.U32 R45, R59, 0x10, R42 ;  /* 0x000000103b2d7824 */ /* 0x000fc800078e002a */
[----:B------:R-:W-:-:S04]  /*1be90*/  IMAD R44, R44, 0x8, R45 ;  /* 0x000000082c2c7824 */ /* 0x000fc800078e022d */
[----:B------:R-:W-:Y:S01]  /*1bea0*/  @P0 IMAD.HI.U32 R13, R44, R13, RZ ;  /* 0x0000000d2c0d0227 */ /* 0x000fe200078e00ff */
[----:B------:R-:W-:-:S04]  /*1beb0*/  LOP3.LUT R40, R41, 0x7ffffffc, RZ, 0xc0, !PT ;  /* 0x7ffffffc29287812 */ /* 0x000fc800078ec0ff */
[----:B------:R-:W-:Y:S01]  /*1bec0*/  @P0 SHF.R.U32.HI R44, RZ, R60, R13 ;  /* 0x0000003cff2c0219 */ /* 0x000fe2000001160d */
[----:B------:R-:W-:-:S04]  /*1bed0*/  IMAD.IADD R40, R39, 0x1, -R40 ;  /* 0x0000000127287824 */ /* 0x000fc800078e0a28 */
[----:B------:R-:W0:Y:S01]  /*1bee0*/  SHFL.IDX PT, R41, R44, RZ, 0x1c1f ;  /* 0x001c1fff2c297589 */ /* 0x000e2200000e0000 */
[-C--:B------:R-:W-:Y:S01]  /*1bef0*/  FMUL.FTZ R15, R27, R57.reuse ;  /* 0x000000391b0f7220 */ /* 0x080fe20000410000 */
        /* <DEDUP_REMOVED lines=44> */
[----:B------:R-:W1:Y:S08]  /*1c1c0*/  MUFU.TANH R13, R13 ;  /* 0x0000000d000d7308 */ /* 0x000e700000002400 */
[----:B------:R-:W1:Y:S01]  /*1c1d0*/  MUFU.TANH R54, R54 ;  /* 0x0000003600367308 */ /* 0x000e620000002400 */
[----:B------:R-:W-:-:S02]  /*1c1e0*/  IMAD.IADD R58, R42, 0x1, R7 ;  /* 0x000000012a3a7824 */ /* 0x000fc400078e0207 */
[----:B------:R-:W-:Y:S02]  /*1c1f0*/  IMAD.IADD R60, R42, 0x1, R39 ;  /* 0x000000012a3c7824 */ /* 0x000fe400078e0227 */
[--C-:B0-----:R-:W-:Y:S02]  /*1c200*/  IMAD.IADD R6, R58, 0x1, R41.reuse ;  /* 0x000000013a067824 */ /* 0x101fe400078e0229 */
        /* <DEDUP_REMOVED lines=12> */
.L_x_6386:
[----:B------:R-:W-:-:S13]  /*1c2d0*/  ISETP.NE.AND P0, PT, R9, 0x1, PT ;  /* 0x000000010900780c */ /* 0x000fda0003f05270 */
[----:B------:R-:W-:-:S05]  /*1c2e0*/  @P0 IMAD.HI.U32 R42, R8, R10, RZ ;  /* 0x0000000a082a0227 */ /* 0x000fca00078e00ff */
[----:B------:R-:W-:-:S07]  /*1c2f0*/  @P0 SHF.R.U32.HI R8, RZ, R11, R42 ;  /* 0x0000000bff080219 */ /* 0x000fce000001162a */
.L_x_6387:
[----:B------:R-:W-:Y:S05]  /*1c300*/  BSYNC B1 ;  /* 0x0000000000017941 */ /* 0x000fea0003800000 */
.L_x_6385:
[----:B------:R-:W-:-:S04]  /*1c310*/  IMAD R39, R8, R9, -R69 ;  /* 0x0000000908277224 */ /* 0x000fc800078e0a45 */
[----:B------:R-:W-:-:S05]  /*1c320*/  IMAD R8, R40, -0x2, R39 ;  /* 0xfffffffe28087824 */ /* 0x000fca00078e0227 */
[----:B------:R-:W-:Y:S02]  /*1c330*/  VIMNMX R7, R7, R8, !PT ;  /* 0x0000000807077248 */ /* 0x000fe40007fe0100 */
[----:B------:R-:W-:-:S07]  /*1c340*/  VIADDMNMX R6, R8, R9, R6, PT ;  /* 0x0000000908067246 */ /* 0x000fce0003800106 */
.L_x_6384:
[----:B------:R-:W-:Y:S05]  /*1c350*/  BSYNC B0 ;  /* 0x0000000000007941 */ /* 0x000fea0003800000 */
.L_x_6383:
[C---:B------:R-:W-:Y:S01]  /*1c360*/  ISETP.GE.AND P1, PT, R68.reuse, 0x9, PT ;  /* 0x000000094400780c */ /* 0x040fe20003f26270 */
[----:B------:R-:W-:Y:S01]  /*1c370*/  BSSY B0, `(.L_x_6388) ;  /* 0x0000061000007945 */ /* 0x000fe20003800000 */
[----:B------:R-:W-:Y:S02]  /*1c380*/  ISETP.GE.AND P0, PT, R68, 0x2, PT ;  /* 0x000000024400780c */ /* 0x000fe40003f06270 */
[C---:B------:R-:W-:Y:S02]  /*1c390*/  ISETP.GT.AND P2, PT, R7.reuse, 0x8, !P1 ;  /* 0x000000080700780c */ /* 0x040fe40004f44270 */
[----:B------:R-:W-:Y:S02]  /*1c3a0*/  ISETP.GT.AND P3, PT, R7, 0x1, !P0 ;  /* 0x000000010700780c */ /* 0x000fe40004764270 */
[----:B------:R-:W-:Y:S02]  /*1c3b0*/  ISETP.LT.OR P2, PT, R6, 0x9, P2 ;  /* 0x000000090600780c */ /* 0x000fe40001741670 */
[----:B------:R-:W-:-:S02]  /*1c3c0*/  ISETP.GE.AND P4, PT, R68, 0x11, PT ;  /* 0x000000114400780c */ /* 0x000fc40003f86270 */
[----:B------:R-:W-:Y:S02]  /*1c3d0*/  FSEL R61, R21, -INF , !P2 ;  /* 0xff800000153d7808 */ /* 0x000fe40005000000 */
[----:B------:R-:W-:Y:S01]  /*1c3e0*/  ISETP.LT.OR P3, PT, R6, 0x2, P3 ;  /* 0x000000020600780c */ /* 0x000fe20001f61670 */
[----:B------:R-:W0:Y:S01]  /*1c3f0*/  SHFL.IDX PT, R21, R44, 0x1, 0x1c1f ;  /* 0x003c1f002c157f89 */ /* 0x000e2200000e0000 */
        /* <DEDUP_REMOVED lines=38> */
[----:B-1----:R-:W-:Y:S02]  /*1c660*/  FSEL R45, R64, -INF , !P2 ;  /* 0xff800000402d7808 */ /* 0x002fe40005000000 */
        /* <DEDUP_REMOVED lines=41> */
.L_x_6391:
[----:B------:R-:W-:-:S13]  /*1c900*/  ISETP.NE.AND P6, PT, R9, 0x1, PT ;  /* 0x000000010900780c */ /* 0x000fda0003fc5270 */
[----:B------:R-:W-:-:S05]  /*1c910*/  @P6 IMAD.HI.U32 R10, R4, R10, RZ ;  /* 0x0000000a040a6227 */ /* 0x000fca00078e00ff */
[----:B------:R-:W-:-:S07]  /*1c920*/  @P6 SHF.R.U32.HI R4, RZ, R11, R10 ;  /* 0x0000000bff046219 */ /* 0x000fce000001160a */
.L_x_6392:
[----:B------:R-:W-:Y:S05]  /*1c930*/  BSYNC B1 ;  /* 0x0000000000017941 */ /* 0x000fea0003800000 */
.L_x_6390:
[----:B------:R-:W-:-:S04]  /*1c940*/  IMAD R5, R4, R9, -R69 ;  /* 0x0000000904057224 */ /* 0x000fc800078e0a45 */
[----:B------:R-:W-:-:S05]  /*1c950*/  IMAD R40, R40, -0x2, R5 ;  /* 0xfffffffe28287824 */ /* 0x000fca00078e0205 */
[----:B------:R-:W-:Y:S02]  /*1c960*/  VIADDMNMX R6, R40, R9, R6, PT ;  /* 0x0000000928067246 */ /* 0x000fe40003800106 */
[----:B------:R-:W-:-:S07]  /*1c970*/  VIMNMX R7, R7, R40, !PT ;  /* 0x0000002807077248 */ /* 0x000fce0007fe0100 */
.L_x_6389:
[----:B------:R-:W-:Y:S05]  /*1c980*/  BSYNC B0 ;  /* 0x0000000000007941 */ /* 0x000fea0003800000 */
.L_x_6388:
[----:B------:R-:W2:Y:S01]  /*1c990*/  LDL.64 R10, [R1+0x1e0] ;  /* 0x0001e000010a7983 */ /* 0x000ea20000100a00 */
        /* <DEDUP_REMOVED lines=35> */
[----:B------:R-:W-:Y:S01]  /*1cbd0*/  FSEL R30, R30, -INF , !P0 ;  /* 0xff8000001e1e7808 */ /* 0x000fe20004000000 */
[----:B------:R-:W3:Y:S01]  /*1cbe0*/  LDL R14, [R1+0x200] ;  /* 0x00020000010e7983 */ /* 0x000ee20000100800 */
        /* <DEDUP_REMOVED lines=9> */
[C---:B------:R-:W-:Y:S02]  /*1cc80*/  ISETP.LT.OR P2, PT, R6.reuse, 0x2a, P2 ;  /* 0x0000002a0600780c */ /* 0x040fe40001741670 */
[----:B------:R-:W-:Y:S02]  /*1cc90*/  FSEL R50, R31, -INF , !P1 ;  /* 0xff8000001f327808 */ /* 0x000fe40004800000 */
[----:B------:R-:W-:-:S02]  /*1cca0*/  ISETP.LT.OR P3, PT, R6, 0x31, P3 ;  /* 0x000000310600780c */ /* 0x000fc40001f61670 */
[----:B------:R-:W-:Y:S02]  /*1ccb0*/  FSEL R43, R43, -INF , !P2 ;  /* 0xff8000002b2b7808 */ /* 0x000fe40005000000 */
[----:B------:R-:W-:Y:S02]  /*1ccc0*/  ISETP.GT.AND P5, PT, R7, 0x38, !P5 ;  /* 0x000000380700780c */ /* 0x000fe40006fa4270 */
[C---:B------:R-:W-:Y:S02]  /*1ccd0*/  ISETP.LT.OR P4, PT, R6.reuse, 0x32, P4 ;  /* 0x000000320600780c */ /* 0x040fe40002781670 */
[----:B------:R-:W-:Y:S02]  /*1cce0*/  FSEL R37, R37, -INF , !P3 ;  /* 0xff80000025257808 */ /* 0x000fe40005800000 */
[----:B------:R-:W-:Y:S02]  /*1ccf0*/  ISETP.GT.AND P6, PT, R7, 0x39, !P6 ;  /* 0x000000390700780c */ /* 0x000fe400077c4270 */
[----:B------:R-:W-:-:S02]  /*1cd00*/  ISETP.LT.OR P5, PT, R6, 0x39, P5 ;  /* 0x000000390600780c */ /* 0x000fc40002fa1670 */
[----:B------:R-:W-:Y:S02]  /*1cd10*/  FSEL R31, R12, -INF , !P4 ;  /* 0xff8000000c1f7808 */ /* 0x000fe40006000000 */
[----:B------:R-:W-:Y:S02]  /*1cd20*/  ISETP.LT.OR P6, PT, R6, 0x3a, P6 ;  /* 0x0000003a0600780c */ /* 0x000fe400037c1670 */
[----:B------:R-:W-:Y:S01]  /*1cd30*/  FSEL R29, R13, -INF , !P5 ;  /* 0xff8000000d1d7808 */ /* 0x000fe20006800000 */
[----:B------:R-:W4:Y:S01]  /*1cd40*/  LDL.64 R6, [R1+0x1f0] ;  /* 0x0001f00001067983 */ /* 0x000f220000100a00 */
[----:B------:R-:W-:Y:S02]  /*1cd50*/  FSEL R28, R54, -INF , !P6 ;  /* 0xff800000361c7808 */ /* 0x000fe40007000000 */
[----:B--2---:R-:W-:-:S04]  /*1cd60*/  FMNMX.FTZ R3, R67, R10, !PT ;  /* 0x0000000a43037209 */ /* 0x004fc80007810000 */
        /* <DEDUP_REMOVED lines=33> */
[----:B------:R-:W2:Y:S01]  /*1cf80*/  LDL R20, [R1+0x1e4] ;  /* 0x0001e40001147983 */ /* 0x000ea20000100800 */
[----:B0-----:R-:W-:-:S05]  /*1cf90*/  FMNMX.FTZ R3, R8, R3, !PT ;  /* 0x0000000308037209 */ /* 0x001fca0007810000 */
[----:B------:R-:W0:Y:S02]  /*1cfa0*/  SHFL.BFLY PT, R4, R3, 0x1, 0x1f ;  /* 0x0c201f0003047f89 */ /* 0x000e2400000e0000 */
[----:B0-----:R-:W-:Y:S02]  /*1cfb0*/  FMNMX.FTZ R12, R3, R4, !PT ;  /* 0x00000004030c7209 */ /* 0x001fe40007810000 */
[----:B------:R-:W5:Y:S04]  /*1cfc0*/  LDL.64 R4, [R1+0xb8] ;  /* 0x0000b80001047983 */ /* 0x000f680000100a00 */
[----:B------:R-:W-:Y:S04]  /*1cfd0*/  STL [R1+0x1e0], R12 ;  /* 0x0001e00c01007387 */ /* 0x000fe80000100800 */
[----:B------:R-:W3:Y:S04]  /*1cfe0*/  LDL R15, [R1+0x1e0] ;  /* 0x0001e000010f7983 */ /* 0x000ee80000100800 */
[----:B--2---:R-:W0:Y:S02]  /*1cff0*/  SHFL.BFLY PT, R13, R20, 0x2, 0x1f ;  /* 0x0c401f00140d7f89 */ /* 0x004e2400000e0000 */
[----:B0-----:R-:W-:-:S05]  /*1d000*/  FMNMX.FTZ R13, R13, R20, !PT ;  /* 0x000000140d0d7209 */ /* 0x001fca0007810000 */
[----:B------:R-:W0:Y:S01]  /*1d010*/  SHFL.BFLY PT, R8, R13, 0x1, 0x1f ;  /* 0x0c201f000d087f89 */ /* 0x000e2200000e0000 */
[----:B---3--:R-:W-:Y:S02]  /*1d020*/  FSETP.NEU.FTZ.AND P0, PT, R15, -INF , PT ;  /* 0xff8000000f00780b */ /* 0x008fe40003f1d000 */
[----:B0-----:R-:W-:Y:S02]  /*1d030*/  FMNMX.FTZ R8, R13, R8, !PT ;  /* 0x000000080d087209 */ /* 0x001fe40007810000 */
[----:B------:R-:W-:Y:S02]  /*1d040*/  FSEL R3, R15, RZ, P0 ;  /* 0x000000ff0f037208 */ /* 0x000fe40000000000 */
[----:B------:R-:W-:-:S03]  /*1d050*/  FSETP.NEU.FTZ.AND P0, PT, R8, -INF , PT ;  /* 0xff8000000800780b */ /* 0x000fc60003f1d000 */
[----:B------:R-:W-:Y:S01]  /*1d060*/  FADD.FTZ R3, R10, -R3 ;  /* 0x800000030a037221 */ /* 0x000fe20000010000 */
[----:B------:R-:W-:-:S05]  /*1d070*/  FSEL R10, R8, RZ, P0 ;  /* 0x000000ff080a7208 */ /* 0x000fca0000000000 */
        /* <DEDUP_REMOVED lines=9> */
[----:B-----5:R-:W2:Y:S01]  /*1d110*/  LD.E R9, desc[UR36][R4.64+0x4] ;  /* 0x0000042404097980 */ /* 0x020ea2000c101900 */
        /* <DEDUP_REMOVED lines=12> */
.L_x_6394:
[----:B------:R-:W-:Y:S05]  /*1d1e0*/  BSYNC B0 ;  /* 0x0000000000007941 */ /* 0x000fea0003800000 */
.L_x_6393:
        /* <DEDUP_REMOVED lines=9> */
.L_x_6396:
[----:B------:R-:W-:Y:S05]  /*1d280*/  BSYNC B0 ;  /* 0x0000000000007941 */ /* 0x000fea0003800000 */
.L_x_6395:
[----:B------:R-:W2:Y:S04]  /*1d290*/  LDL R63, [R1+0x200] ;  /* 0x00020000013f7983 */ /* 0x000ea80000100800 */
[----:B------:R-:W2:Y:S04]  /*1d2a0*/  LDL.64 R10, [R1+0x1e0] ;  /* 0x0001e000010a7983 */ /* 0x000ea80000100a00 */
[----:B------:R-:W3:Y:S04]  /*1d2b0*/  LDL.64 R8, [R1+0x1f0] ;  /* 0x0001f00001087983 */ /* 0x000ee80000100a00 */
[----:B------:R-:W4:Y:S04]  /*1d2c0*/  LDL.64 R24, [R1+0x400] ;  /* 0x0004000001187983 */ /* 0x000f280000100a00 */
[----:B------:R-:W3:Y:S04]  /*1d2d0*/  LDL.64 R26, [R1+0x408] ;  /* 0x00040800011a7983 */ /* 0x000ee80000100a00 */
        /* <DEDUP_REMOVED lines=12> */
[----:B0-----:R-:W3:Y:S04]  /*1d3a0*/  LDL.64 R6, [R1+0x238] ;  /* 0x0002380001067983 */ /* 0x001ee80000100a00 */
        /* <DEDUP_REMOVED lines=13> */
[----:B------:R-:W3:Y:S01]  /*1d480*/  LDL R144, [R1+0x1c8] ;  /* 0x0001c80001907983 */ /* 0x000ee20000100800 */
[C---:B--2---:R-:W-:Y:S01]  /*1d490*/  FMUL.FTZ R3, R10.reuse, R63 ;  /* 0x0000003f0a037220 */ /* 0x044fe20000410000 */
[----:B------:R-:W-:-:S04]  /*1d4a0*/  FSETP.NEU.FTZ.AND P0, PT, R10, -INF , PT ;  /* 0xff8000000a00780b */ /* 0x000fc80003f1d000 */
[----:B------:R-:W-:Y:S01]  /*1d4b0*/  FSEL R10, R3, RZ, P0 ;  /* 0x000000ff030a7208 */ /* 0x000fe20000000000 */
[C---:B------:R-:W-:Y:S01]  /*1d4c0*/  FMUL.FTZ R3, R11.reuse, R63 ;  /* 0x0000003f0b037220 */ /* 0x040fe20000410000 */
        /* <DEDUP_REMOVED lines=26> */
[-C--:B------:R-:W-:Y:S01]  /*1d670*/  FFMA.FTZ R193, R35, R63.reuse, -R10 ;  /* 0x0000003f23c17223 */ /* 0x080fe2000001080a */
        /* <DEDUP_REMOVED lines=8> */
[----:B------:R-:W-:Y:S01]  /*1d700*/  FFMA.FTZ R171, R29, R63, -R11 ;  /* 0x0000003f1dab7223 */ /* 0x000fe2000001080b */
[C---:B----4-:R-:W-:Y:S01]  /*1d710*/  FMUL.FTZ R25, R131.reuse, R25 ;  /* 0x0000001983197220 */ /* 0x050fe20000410000 */
[C---:B------:R-:W-:Y:S01]  /*1d720*/  FMUL.FTZ R24, R131.reuse, R24 ;  /* 0x0000001883187220 */ /* 0x040fe20000410000 */
[C---:B---3--:R-:W-:Y:S01]  /*1d730*/  FMUL.FTZ R27, R130.reuse, R27 ;  /* 0x0000001b821b7220 */ /* 0x048fe20000410000 */
[----:B------:R-:W-:Y:S01]  /*1d740*/  FMUL.FTZ R26, R130, R26 ;  /* 0x0000001a821a7220 */ /* 0x000fe20000410000 */
        /* <DEDUP_REMOVED lines=19> */
[C---:B------:R-:W-:Y:S01]  /*1d880*/  FMUL.FTZ R103, R131.reuse, R103 ;  /* 0x0000006783677220 */ /* 0x040fe20000410000 */
[C---:B------:R-:W-:Y:S01]  /*1d890*/  FMUL.FTZ R102, R131.reuse, R102 ;  /* 0x0000006683667220 */ /* 0x040fe20000410000 */
[C---:B------:R-:W-:Y:S01]  /*1d8a0*/  FMUL.FTZ R109, R131.reuse, R101 ;  /* 0x00000065836d7220 */ /* 0x040fe20000410000 */
[----:B------:R-:W-:Y:S01]  /*1d8b0*/  FMUL.FTZ R108, R131, R100 ;  /* 0x00000064836c7220 */ /* 0x000fe20000410000 */
[----:B------:R-:W-:Y:S01]  /*1d8c0*/  FMUL.FTZ R111, R130, R111 ;  /* 0x0000006f826f7220 */ /* 0x000fe20000410000 */
[----:B------:R-:W0:Y:S01]  /*1d8d0*/  MUFU.EX2 R162, R162 ;  /* 0x000000a200a27308 */ /* 0x000e220000000800 */
[----:B-1----:R-:W-:Y:S01]  /*1d8e0*/  FADD.FTZ R10, R161, R10 ;  /* 0x0000000aa10a7221 */ /* 0x002fe20000010000 */
[----:B--2---:R-:W-:Y:S01]  /*1d8f0*/  FADD.FTZ R8, R120, R3 ;  /* 0x0000000378087221 */ /* 0x004fe20000010000 */
[C---:B------:R-:W-:Y:S01]  /*1d900*/  FMUL.FTZ R110, R130.reuse, R110 ;  /* 0x0000006e826e7220 */ /* 0x040fe20000410000 */
[C---:B------:R-:W-:Y:S01]  /*1d910*/  FMUL.FTZ R113, R130.reuse, R105 ;  /* 0x0000006982717220 */ /* 0x040fe20000410000 */
[C---:B------:R-:W-:Y:S01]  /*1d920*/  FMUL.FTZ R112, R130.reuse, R104 ;  /* 0x0000006882707220 */ /* 0x040fe20000410000 */
[C---:B------:R-:W-:Y:S01]  /*1d930*/  FMUL.FTZ R7, R130.reuse, R7 ;  /* 0x0000000782077220 */ /* 0x040fe20000410000 */
[----:B------:R-:W-:Y:S01]  /*1d940*/  FMUL.FTZ R6, R130, R6 ;  /* 0x0000000682067220 */ /* 0x000fe20000410000 */
        /* <DEDUP_REMOVED lines=9> */
[----:B------:R-:W4:Y:S04]  /*1d9e0*/  LDL.64 R58, [R1+0x3c0] ;  /* 0x0003c000013a7983 */ /* 0x000f280000100a00 */
[----:B------:R-:W4:Y:S01]  /*1d9f0*/  LDL.64 R56, [R1+0x3d0] ;  /* 0x0003d00001387983 */ /* 0x000f220000100a00 */
[----:B------:R-:W1:Y:S01]  /*1da00*/  MUFU.EX2 R164, R164 ;  /* 0x000000a400a47308 */ /* 0x000e620000000800 */
[----:B0-----:R-:W-:Y:S01]  /*1da10*/  FADD.FTZ R8, R128, R9 ;  /* 0x0000000980087221 */ /* 0x001fe20000010000 */
[----:B------:R-:W-:Y:S01]  /*1da20*/  FADD.FTZ R3, R162, R3 ;  /* 0x00000003a2037221 */ /* 0x000fe20000010000 */
[----:B------:R-:W4:Y:S04]  /*1da30*/  LDL.64 R44, [R1+0x3e0] ;  /* 0x0003e000012c7983 */ /* 0x000f280000100a00 */
[----:B------:R-:W4:Y:S01]  /*1da40*/  LDL.64 R48, [R1+0x258] ;  /* 0x0002580001307983 */ /* 0x000f220000100a00 */
[----:B------:R-:W0:Y:S08]  /*1da50*/  MUFU.EX2 R167, R167 ;  /* 0x000000a700a77308 */ /* 0x000e300000000800 */
[----:B------:R-:W0:Y:S01]  /*1da60*/  MUFU.EX2 R166, R166 ;  /* 0x000000a600a67308 */ /* 0x000e220000000800 */
[----:B-1----:R-:W-:Y:S01]  /*1da70*/  FADD.FTZ R8, R165, R8 ;  /* 0x00000008a5087221 */ /* 0x002fe20000010000 */
[----:B------:R-:W-:Y:S01]  /*1da80*/  FADD.FTZ R3, R118, R3 ;  /* 0x0000000376037221 */ /* 0x000fe20000010000 */
[----:B------:R-:W4:Y:S04]  /*1da90*/  LDL.64 R52, [R1+0x3f0] ;  /* 0x0003f00001347983 */ /* 0x000f280000100a00 */
[----:B------:R-:W4:Y:S01]  /*1daa0*/  LDL.64 R46, [R1+0x268] ;  /* 0x00026800012e7983 */ /* 0x000f220000100a00 */
[----:B------:R-:W1:Y:S08]  /*1dab0*/  MUFU.EX2 R125, R125 ;  /* 0x0000007d007d7308 */ /* 0x000e700000000800 */
[----:B------:R-:W1:Y:S01]  /*1dac0*/  MUFU.EX2 R126, R126 ;  /* 0x0000007e007e7308 */ /* 0x000e620000000800 */
[----:B------:R-:W-:Y:S01]  /*1dad0*/  FADD.FTZ R8, R127, R8 ;  /* 0x000000087f087221 */ /* 0x000fe20000010000 */
[----:B------:R-:W-:Y:S01]  /*1dae0*/  FADD.FTZ R3, R164, R3 ;  /* 0x00000003a4037221 */ /* 0x000fe20000010000 */
[----:B------:R-:W4:Y:S04]  /*1daf0*/  LDL.64 R50, [R1+0x248] ;  /* 0x0002480001327983 */ /* 0x000f280000100a00 */
[----:B------:R-:W4:Y:S01]  /*1db00*/  LDL.64 R34, [R1+0x278] ;  /* 0x0002780001227983 */ /* 0x000f220000100a00 */
[----:B------:R-:W1:Y:S08]  /*1db10*/  MUFU.EX2 R173, R173 ;  /* 0x000000ad00ad7308 */ /* 0x000e700000000800 */
        /* <DEDUP_REMOVED lines=9> */
[----:B------:R-:W4:Y:S05]  /*1dbb0*/  LDL.64 R32, [R1+0x2d8] ;  /* 0x0002d80001207983 */ /* 0x000f2a0000100a00 */
[----:B------:R-:W1:Y:S01]  /*1dbc0*/  MUFU.EX2 R121, R121 ;  /* 0x0000007900797308 */ /* 0x000e620000000800 */
[----:B------:R-:W-:-:S07]  /*1dbd0*/  FFMA.FTZ R9, R31, R63, -R11 ;  /* 0x0000003f1f097223 */ /* 0x000fce000001080b */
        /* <DEDUP_REMOVED lines=14> */
[----:B------:R-:W4:Y:S04]  /*1dcc0*/  LDL.64 R62, [R1+0x3a0] ;  /* 0x0003a000013e7983 */ /* 0x000f280000100a00 */
[----:B------:R-:W4:Y:S01]  /*1dcd0*/  LDL.64 R30, [R1+0x2e8] ;  /* 0x0002e800011e7983 */ /* 0x000f220000100a00 */
[----:B------:R-:W-:Y:S03]  /*1dce0*/  MUFU.EX2 R168, R168 ;  /* 0x000000a800a87308 */ /* 0x000fe60000000800 */
[----:B------:R-:W4:Y:S04]  /*1dcf0*/  LDL.64 R92, [R1+0x348] ;  /* 0x00034800015c7983 */ /* 0x000f280000100a00 */
[----:B------:R-:W4:Y:S01]  /*1dd00*/  LDL.64 R100, [R1+0x388] ;  /* 0x0003880001647983 */ /* 0x000f220000100a00 */
[----:B------:R-:W1:Y:S01]  /*1dd10*/  MUFU.EX2 R9, R9 ;  /* 0x0000000900097308 */ /* 0x000e620000000800 */
[----:B------:R-:W-:Y:S01]  /*1dd20*/  FADD.FTZ R28, R175, R10 ;  /* 0x0000000aaf1c7221 */ /* 0x000fe20000010000 */
[----:B------:R-:W-:Y:S01]  /*1dd30*/  FADD.FTZ R10, R174, R3 ;  /* 0x00000003ae0a7221 */ /* 0x000fe20000010000 */
[----:B------:R-:W4:Y:S05]  /*1dd40*/  LDL.64 R104, [R1+0x3c8] ;  /* 0x0003c80001687983 */ /* 0x000f2a0000100a00 */
[----:B------:R-:W-:Y:S08]  /*1dd50*/  MUFU.EX2 R170, R170 ;  /* 0x000000aa00aa7308 */ /* 0x000ff00000000800 */
[----:B------:R-:W1:Y:S01]  /*1dd60*/  MUFU.EX2 R171, R171 ;  /* 0x000000ab00ab7308 */ /* 0x000e620000000800 */
[----:B0-----:R-:W-:Y:S01]  /*1dd70*/  FADD.FTZ R28, R169, R28 ;  /* 0x0000001ca91c7221 */ /* 0x001fe20000010000 */
[----:B------:R-:W-:-:S06]  /*1dd80*/  FADD.FTZ R3, R195, R10 ;  /* 0x0000000ac3037221 */ /* 0x000fcc0000010000 */
[----:B------:R-:W0:Y:S08]  /*1dd90*/  MUFU.EX2 R193, R193 ;  /* 0x000000c100c17308 */ /* 0x000e300000000800 */
[----:B------:R-:W0:Y:S01]  /*1dda0*/  MUFU.EX2 R8, R8 ;  /* 0x0000000800087308 */ /* 0x000e220000000800 */
[----:B-1----:R-:W-:Y:S01]  /*1ddb0*/  FADD.FTZ R28, R9, R28 ;  /* 0x0000001c091c7221 */ /* 0x002fe20000010000 */
[----:B------:R-:W-:-:S03]  /*1ddc0*/  FADD.FTZ R3, R168, R3 ;  /* 0x00000003a8037221 */ /* 0x000fc60000010000 */
[----:B------:R-:W-:Y:S01]  /*1ddd0*/  FADD.FTZ R11, R171, R28 ;  /* 0x0000001cab0b7221 */ /* 0x000fe20000010000 */
[----:B------:R-:W-:Y:S01]  /*1dde0*/  FADD.FTZ R10, R170, R3 ;  /* 0x00000003aa0a7221 */ /* 0x000fe20000010000 */
[----:B------:R-:W4:Y:S03]  /*1ddf0*/  LDL.64 R28, [R1+0x2f8] ;  /* 0x0002f800011c7983 */ /* 0x000f260000100a00 */
[----:B0-----:R-:W-:Y:S01]  /*1de00*/  FADD.FTZ R10, R193, R10 ;  /* 0x0000000ac10a7221 */ /* 0x001fe20000010000 */
[----:B------:R-:W-:-:S05]  /*1de10*/  FADD.FTZ R11, R8, R11 ;  /* 0x0000000b080b7221 */ /* 0x000fca0000010000 */
[----:B------:R0:W-:Y:S01]  /*1de20*/  STL.64 [R1+0x1f0], R10 ;  /* 0x0001f00a01007387 */ /* 0x0001e20000100a00 */
[----:B------:R-:W-:Y:S06]  /*1de30*/  BAR.SYNC.DEFER_BLOCKING 0xf, 0x100 ;  /* 0x03c4000000007b1d */ /* 0x000fec0000010000 */
[----:B0-----:R-:W4:Y:S04]  /*1de40*/  LDL.64 R10, [R1+0x350] ;  /* 0x00035000010a7983 */ /* 0x001f280000100a00 */
[----:B------:R-:W4:Y:S04]  /*1de50*/  LD.E.64 R88, desc[UR36][R4.64+0x8] ;  /* 0x0000082404587980 */ /* 0x000f28000c101b00 */
[----:B------:R-:W4:Y:S04]  /*1de60*/  LD.E.64 R4, desc[UR36][R4.64] ;  /* 0x0000002404047980 */ /* 0x000f28000c101b00 */
        /* <DEDUP_REMOVED lines=13> */
[----:B0-----:R-:W4:Y:S04]  /*1df40*/  LDL.64 R24, [R1+0x2c8] ;  /* 0x0002c80001187983 */ /* 0x001f280000100a00 */
[----:B-1----:R-:W4:Y:S04]  /*1df50*/  LDL.64 R26, [R1+0x308] ;  /* 0x00030800011a7983 */ /* 0x002f280000100a00 */
[----:B------:R-:W4:Y:S04]  /*1df60*/  LDL.64 R12, [R1+0x318] ;  /* 0x00031800010c7983 */ /* 0x000f280000100a00 */
[----:B------:R-:W4:Y:S04]  /*1df70*/  LDL.64 R20, [R1+0x328] ;  /* 0x0003280001147983 */ /* 0x000f280000100a00 */
[----:B------:R-:W4:Y:S04]  /*1df80*/  LDL.64 R14, [R1+0x338] ;  /* 0x00033800010e7983 */ /* 0x000f280000100a00 */
[----:B------:R-:W4:Y:S04]  /*1df90*/  LDL.64 R94, [R1+0x358] ;  /* 0x00035800015e7983 */ /* 0x000f280000100a00 */
[----:B------:R-:W4:Y:S04]  /*1dfa0*/  LDL.64 R96, [R1+0x368] ;  /* 0x0003680001607983 */ /* 0x000f280000100a00 */
[----:B------:R-:W4:Y:S04]  /*1dfb0*/  LDL.64 R98, [R1+0x378] ;  /* 0x0003780001627983 */ /* 0x000f280000100a00 */
[----:B--2---:R-:W2:Y:S04]  /*1dfc0*/  LDL.64 R102, [R1+0x398] ;  /* 0x0003980001667983 */ /* 0x004ea80000100a00 */
[----:B------:R-:W2:Y:S04]  /*1dfd0*/  LDL.64 R106, [R1+0x3a8] ;  /* 0x0003a800016a7983 */ /* 0x000ea80000100a00 */
[----:B------:R-:W2:Y:S04]  /*1dfe0*/  LDL.64 R108, [R1+0x3b8] ;  /* 0x0003b800016c7983 */ /* 0x000ea80000100a00 */
[----:B------:R-:W2:Y:S04]  /*1dff0*/  LDL.64 R110, [R1+0x3d8] ;  /* 0x0003d800016e7983 */ /* 0x000ea80000100a00 */
[----:B---3--:R-:W3:Y:S04]  /*1e000*/  LDL.64 R112, [R1+0x3e8] ;  /* 0x0003e80001707983 */ /* 0x008ee80000100a00 */
        /* <DEDUP_REMOVED lines=98> */
[----:B------:R1:W-:Y:S04]  /*1e630*/  STL.64 [R1+0x350], R10 ;  /* 0x0003500a01007387 */ /* 0x0003e80000100a00 */
        /* <DEDUP_REMOVED lines=208> */
[----:B---3--:R-:W-:Y:S01]  /*1f340*/  STL [R1+0x250], R14 ;  /* 0x0002500e01007387 */ /* 0x008fe20000100800 */
[----:B------:R-:W-:Y:S02]  /*1f350*/  F2FP.BF16.F32.PACK_AB R173, R123, R173 ;  /* 0x000000ad7bad723e */ /* 0x000fe400000010ff */
[----:B------:R-:W-:Y:S01]  /*1f360*/  F2FP.BF16.F32.PACK_AB R174, R174, R122 ;  /* 0x0000007aaeae723e */ /* 0x000fe200000010ff */
[----:B------:R-:W-:Y:S01]  /*1f370*/  STL [R1+0x254], R15 ;  /* 0x0002540f01007387 */ /* 0x000fe20000100800 */
[----:B------:R-:W-:-:S03]  /*1f380*/  F2FP.BF16.F32.PACK_AB R175, R175, R121 ;  /* 0x00000079afaf723e */ /* 0x000fc600000010ff */
        /* <DEDUP_REMOVED lines=110> */
[----:B0-----:R-:W4:Y:S04]  /*1fa70*/  LDL.128 R24, [R1+0x210] ;  /* 0x0002100001187983 */ /* 0x001f280000100c00 */
[----:B-1----:R-:W4:Y:S04]  /*1fa80*/  LDL.128 R28, [R1+0x220] ;  /* 0x00022000011c7983 */ /* 0x002f280000100c00 */
[----:B--2---:R-:W2:Y:S04]  /*1fa90*/  LDL.128 R32, [R1+0x230] ;  /* 0x0002300001207983 */ /* 0x004ea80000100c00 */
[----:B---3--:R-:W2:Y:S04]  /*1faa0*/  LDL.128 R36, [R1+0x240] ;  /* 0x0002400001247983 */ /* 0x008ea80000100c00 */
        /* <DEDUP_REMOVED lines=464> */
.L_x_6398:
[----:B------:R-:W-:Y:S05]  /*217b0*/  BSYNC B0 ;  /* 0x0000000000007941 */ /* 0x000fea0003800000 */
.L_x_6397:
[----:B------:R-:W2:Y:S04]  /*217c0*/  LDL.64 R6, [R1+0x48] ;  /* 0x0000480001067983 */ /* 0x000ea80000100a00 */
[----:B------:R-:W3:Y:S01]  /*217d0*/  LDL R4, [R1+0x34] ;  /* 0x0000340001047983 */ /* 0x000ee20000100800 */
[C---:B------:R-:W-:Y:S01]  /*217e0*/  ISETP.GT.AND P0, PT, R0.reuse, UR42, PT ;  /* 0x0000002a00007c0c */ /* 0x040fe2000bf04270 */
[----:B------:R-:W-:Y:S01]  /*217f0*/  VIADD R0, R0, 0xffffffff ;  /* 0xffffffff00007836 */ /* 0x000fe20000000000 */
[----:B--2---:R-:W-:-:S05]  /*21800*/  MOV R6, R6 ;  /* 0x0000000600067202 */ /* 0x004fca0000000f00 */
[----:B-----5:R-:W-:-:S05]  /*21810*/  IMAD R3, R3, 0x8, R6 ;  /* 0x0000000803037824 */ /* 0x020fca00078e0206 */
[----:B---3--:R-:W-:-:S04]  /*21820*/  PRMT R3, R4, 0x654, R3 ;  /* 0x0000065404037816 */ /* 0x008fc80000000003 */
[----:B------:R1:W-:Y:S01]  /*21830*/  SYNCS.ARRIVE.TRANS64.RED.A1T0 RZ, [R3+URZ], RZ ;  /* 0x000000ff03ff79a7 */ /* 0x0003e2000810043f */
[----:B------:R-:W-:Y:S05]  /*21840*/  @P0 BRA `(.L_x_6399) ;  /* 0xffffff8000200947 */ /* 0x000fea000383ffff */
.L_x_6366:
[----:B------:R-:W-:Y:S05]  /*21850*/  WARPSYNC.ALL ;  /* 0x0000000000007948 */ /* 0x000fea0003800000 */
[----:B------:R-:W2:Y:S04]  /*21860*/  LDL R5, [R1+0x1f0] ;  /* 0x0001f00001057983 */ /* 0x000ea80000100800 */
[----:B------:R-:W3:Y:S04]  /*21870*/  LDL R8, [R1+0x1f4] ;  /* 0x0001f40001087983 */ /* 0x000ee80000100800 */
[----:B------:R-:W4:Y:S01]  /*21880*/  LDL.64 R10, [R1+0xb8] ;  /* 0x0000b800010a7983 */ /* 0x000f220000100a00 */
[----:B------:R-:W-:Y:S08]  /*21890*/  BAR.ARV 0x8, 0x100 ;  /* 0x0204000000007b1d */ /* 0x000ff00000002000 */
[----:B------:R-:W-:Y:S06]  /*218a0*/  BAR.SYNC.DEFER_BLOCKING 0xf, 0x100 ;  /* 0x03c4000000007b1d */ /* 0x000fec0000010000 */
[----:B--2---:R-:W2:Y:S02]  /*218b0*/  SHFL.BFLY PT, R0, R5, 0x2, 0x1f ;  /* 0x0c401f0005007f89 */ /* 0x004ea400000e0000 */
[----:B--2---:R-:W-:-:S05]  /*218c0*/  FADD.FTZ R0, R5, R0 ;  /* 0x0000000005007221 */ /* 0x004fca0000010000 */
[----:B01----:R-:W0:Y:S02]  /*218d0*/  SHFL.BFLY PT, R3, R0, 0x1, 0x1f ;  /* 0x0c201f0000037f89 */ /* 0x003e2400000e0000 */
[----:B0-----:R-:W-:-:S05]  /*218e0*/  FADD.FTZ R4, R0, R3 ;  /* 0x0000000300047221 */ /* 0x001fca0000010000 */
        /* <DEDUP_REMOVED lines=15> */
[----:B------:R-:W-:Y:S02]  /*219e0*/  IMAD.MOV.U32 R8, RZ, RZ, -0x800000 ;  /* 0xff800000ff087424 */ /* 0x000fe400078e00ff */
[----:B0-----:R-:W-:Y:S01]  /*219f0*/  @P2 FMUL.FTZ R20, R9, 0.69314718246459960938 ;  /* 0x3f31721809142820 */ /* 0x001fe20000410000 */
[----:B-1----:R-:W-:Y:S01]  /*21a00*/  @P1 FMUL.FTZ R6, R6, 0.69314718246459960938 ;  /* 0x3f31721806061820 */ /* 0x002fe20000410000 */
[----:B------:R-:W-:Y:S01]  /*21a10*/  STL [R1+0x1f4], R12 ;  /* 0x0001f40c01007387 */ /* 0x000fe20000100800 */
[----:B---3--:R-:W-:-:S04]  /*21a20*/  @P2 FMUL.FTZ R7, R7, 0.69314718246459960938 ;  /* 0x3f31721807072820 */ /* 0x008fc80000410000 */
[----:B-----5:R-:W-:-:S05]  /*21a30*/  @P2 FFMA.FTZ R8, R7, R14, R20 ;  /* 0x0000000e07082223 */ /* 0x020fca0000010014 */
[----:B------:R0:W-:Y:S01]  /*21a40*/  STL [R1+0x1f4], R8 ;  /* 0x0001f40801007387 */ /* 0x0001e20000100800 */
[----:B--2---:R-:W-:-:S04]  /*21a50*/  @P1 FMUL.FTZ R5, R5, 0.69314718246459960938 ;  /* 0x3f31721805051820 */ /* 0x004fc80000410000 */
[----:B----4-:R-:W-:Y:S02]  /*21a60*/  @P1 FFMA.FTZ R0, R5, R4, R6 ;  /* 0x0000000405001223 */ /* 0x010fe40000010006 */
[----:B------:R-:W2:Y:S04]  /*21a70*/  LDL R4, [R1+0x1c8] ;  /* 0x0001c80001047983 */ /* 0x000ea80000100800 */
[----:B------:R1:W-:Y:S04]  /*21a80*/  STL [R1+0x1f0], R0 ;  /* 0x0001f00001007387 */ /* 0x0003e80000100800 */
[----:B------:R-:W3:Y:S02]  /*21a90*/  LD.E R3, desc[UR36][R10.64+0x4] ;  /* 0x000004240a037980 */ /* 0x000ee4000c101900 */
[----:B---3--:R-:W-:-:S13]  /*21aa0*/  ISETP.NE.AND P0, PT, R3, RZ, PT ;  /* 0x000000ff0300720c */ /* 0x008fda0003f05270 */
        /* <DEDUP_REMOVED lines=21> */
[----:B0-----:R-:W3:Y:S04]  /*21c00*/  LDL.64 R8, [R1+0x400] ;  /* 0x0004000001087983 */ /* 0x001ee80000100a00 */
[----:B------:R-:W4:Y:S04]  /*21c10*/  LDL.64 R6, [R1+0x408] ;  /* 0x0004080001067983 */ /* 0x000f280000100a00 */
        /* <DEDUP_REMOVED lines=62> */
[----:B------:R-:W-:Y:S01]  /*22000*/  ISETP.NE.AND P0, PT, R134, 0x2, PT ;  /* 0x000000028600780c */ /* 0x000fe20003f05270 */
[-C--:B---3--:R-:W-:Y:S01]  /*22010*/  FMUL.FTZ R9, R9, R3.reuse ;  /* 0x0000000309097220 */ /* 0x088fe20000410000 */
[-C--:B------:R-:W-:Y:S01]  /*22020*/  FMUL.FTZ R8, R8, R3.reuse ;  /* 0x0000000308087220 */ /* 0x080fe20000410000 */
[-C--:B----4-:R-:W-:Y:S01]  /*22030*/  FMUL.FTZ R7, R7, R0.reuse ;  /* 0x0000000007077220 */ /* 0x090fe20000410000 */
[-C--:B------:R-:W-:Y:S01]  /*22040*/  FMUL.FTZ R6, R6, R0.reuse ;  /* 0x0000000006067220 */ /* 0x080fe20000410000 */
[-C--:B-----5:R-:W-:Y:S01]  /*22050*/  FMUL.FTZ R5, R5, R3.reuse ;  /* 0x0000000305057220 */ /* 0x0a0fe20000410000 */
[-C--:B------:R-:W-:Y:S01]  /*22060*/  FMUL.FTZ R4, R4, R3.reuse ;  /* 0x0000000304047220 */ /* 0x080fe20000410000 */
[----:B------:R0:W-:Y:S04]  /*22070*/  STL.64 [R1+0x400], R8 ;  /* 0x0004000801007387 */ /* 0x0001e80000100a00 */
[----:B------:R1:W-:Y:S04]  /*22080*/  STL.64 [R1+0x408], R6 ;  /* 0x0004080601007387 */ /* 0x0003e80000100a00 */
[----:B------:R2:W-:Y:S04]  /*22090*/  STL.64 [R1+0x210], R4 ;  /* 0x0002100401007387 */ /* 0x0005e80000100a00 */
[----:B0-----:R-:W3:Y:S04]  /*220a0*/  LDL.64 R8, [R1+0x3f8] ;  /* 0x0003f80001087983 */ /* 0x001ee80000100a00 */
[----:B-1----:R-:W4:Y:S04]  /*220b0*/  LDL.64 R6, [R1+0x3c8] ;  /* 0x0003c80001067983 */ /* 0x002f280000100a00 */
[----:B--2---:R-:W2:Y:S04]  /*220c0*/  LDL.64 R4, [R1+0x3e8] ;  /* 0x0003e80001047983 */ /* 0x004ea80000100a00 */
[----:B------:R-:W5:Y:S01]  /*220d0*/  @!P0 LDL R133, [R1+0x1cc] ;  /* 0x0001cc0001858983 */ /* 0x000f620000100800 */
[-C--:B------:R-:W-:Y:S01]  /*220e0*/  FMUL.FTZ R15, R15, R0.reuse ;  /* 0x000000000f0f7220 */ /* 0x080fe20000410000 */
[-C--:B------:R-:W-:Y:S01]  /*220f0*/  FMUL.FTZ R14, R14, R0.reuse ;  /* 0x000000000e0e7220 */ /* 0x080fe20000410000 */
[-C--:B------:R-:W-:Y:S01]  /*22100*/  FMUL.FTZ R21, R21, R0.reuse ;  /* 0x0000000015157220 */ /* 0x080fe20000410000 */
[-C--:B------:R-:W-:Y:S01]  /*22110*/  FMUL.FTZ R20, R20, R0.reuse ;  /* 0x0000000014147220 */ /* 0x080fe20000410000 */
[-C--:B------:R-:W-:Y:S01]  /*22120*/  FMUL.FTZ R131, R131, R3.reuse ;  /* 0x0000000383837220 */ /* 0x080fe20000410000 */
[-C--:B------:R-:W-:Y:S01]  /*22130*/  FMUL.FTZ R130, R130, R3.reuse ;  /* 0x0000000382827220 */ /* 0x080fe20000410000 */
[----:B------:R0:W-:Y:S01]  /*22140*/  STL.64 [R1+0x368], R14 ;  /* 0x0003680e01007387 */ /* 0x0001e20000100a00 */
[-C--:B------:R-:W-:Y:S01]  /*22150*/  FMUL.FTZ R129, R129, R3.reuse ;  /* 0x0000000381817220 */ /* 0x080fe20000410000 */
[-C--:B------:R-:W-:Y:S01]  /*22160*/  FMUL.FTZ R128, R128, R3.reuse ;  /* 0x0000000380807220 */ /* 0x080fe20000410000 */
[-C--:B------:R-:W-:Y:S01]  /*22170*/  FMUL.FTZ R127, R127, R3.reuse ;  /* 0x000000037f7f7220 */ /* 0x080fe20000410000 */
[----:B------:R5:W-:Y:S01]  /*22180*/  STL.64 [R1+0x3a8], R20 ;  /* 0x0003a81401007387 */ /* 0x000be20000100a00 */
        /* <DEDUP_REMOVED lines=107> */
[----:B0-----:R-:W-:-:S02]  /*22840*/  VIADD R14, R135, 0x1 ;  /* 0x00000001870e7836 */ /* 0x001fc40000000000 */
[----:B------:R-:W-:Y:S01]  /*22850*/  VIADD R132, R132, 0x1 ;  /* 0x0000000184847836 */ /* 0x000fe20000000000 */
[----:B------:R1:W-:Y:S04]  /*22860*/  STL [R1+0x1c8], R134 ;  /* 0x0001c88601007387 */ /* 0x0003e80000100800 */
        /* <DEDUP_REMOVED lines=17> */
[-C--:B---3--:R-:W-:Y:S01]  /*22980*/  FMUL.FTZ R9, R9, R0.reuse ;  /* 0x0000000009097220 */ /* 0x088fe20000410000 */
[-C--:B------:R-:W-:Y:S01]  /*22990*/  FMUL.FTZ R8, R8, R0.reuse ;  /* 0x0000000008087220 */ /* 0x080fe20000410000 */
[-C--:B----4-:R-:W-:Y:S01]  /*229a0*/  FMUL.FTZ R7, R7, R0.reuse ;  /* 0x0000000007077220 */ /* 0x090fe20000410000 */
[-C--:B------:R-:W-:Y:S01]  /*229b0*/  FMUL.FTZ R6, R6, R0.reuse ;  /* 0x0000000006067220 */ /* 0x080fe20000410000 */
[-C--:B--2---:R-:W-:Y:S01]  /*229c0*/  FMUL.FTZ R5, R5, R0.reuse ;  /* 0x0000000005057220 */ /* 0x084fe20000410000 */
[----:B------:R-:W-:Y:S01]  /*229d0*/  FMUL.FTZ R4, R4, R0 ;  /* 0x0000000004047220 */ /* 0x000fe20000410000 */
[----:B-----5:R-:W-:Y:S01]  /*229e0*/  @!P0 LOP3.LUT R20, R133, 0x1, RZ, 0x3c, !PT ;  /* 0x0000000185148812 */ /* 0x020fe200078e3cff */
        /* <DEDUP_REMOVED lines=43> */
[----:B------:R1:W-:Y:S04]  /*22ca0*/  @!P0 STL [R1+0x1cc], R20 ;  /* 0x0001cc1401008387 */ /* 0x0003e80000100800 */
[----:B------:R1:W-:Y:S04]  /*22cb0*/  STL [R1+0x1d4], R132 ;  /* 0x0001d48401007387 */ /* 0x0003e80000100800 */
[----:B------:R1:W-:Y:S01]  /*22cc0*/  @!P0 STL [R1+0x1c8], RZ ;  /* 0x0001c8ff01008387 */ /* 0x0003e20000100800 */
[----:B------:R-:W-:Y:S01]  /*22cd0*/  IMAD.MOV.U32 R0, RZ, RZ, 0x1 ;  /* 0x00000001ff007424 */ /* 0x000fe200078e00ff */
[----:B------:R-:W-:Y:S06]  /*22ce0*/  BAR.ARV 0xe, 0x100 ;  /* 0x0384000000007b1d */ /* 0x000fec0000002000 */
.L_x_6282:
[----:B------:R-:W2:Y:S08]  /*22cf0*/  S2UR UR21, SR_CgaCtaId ;  /* 0x00000000001579c3 */ /* 0x000eb00000008800 */
[----:B------:R-:W-:Y:S01]  /*22d00*/  BAR.SYNC.DEFER_BLOCKING 0x5, 0x180 ;  /* 0x0146000000007b1d */ /* 0x000fe20000010000 */
[----:B------:R-:W-:Y:S01]  /*22d10*/  PRMT R0, R0, 0x9910, RZ ;  /* 0x0000991000007816 */ /* 0x000fe200000000ff */
[----:B------:R-:W-:-:S03]  /*22d20*/  USHF.R.U32.HI UR8, URZ, 0x10, UR61 ;  /* 0x000000103f087899 */ /* 0x000fc6000801163d */
[----:B------:R-:W-:Y:S01]  /*22d30*/  ISETP.NE.AND P0, PT, R0, RZ, PT ;  /* 0x000000ff0000720c */ /* 0x000fe20003f05270 */
[----:B------:R-:W-:Y:S01]  /*22d40*/  UMOV UR44, 0x400 ;  /* 0x00000400002c7882 */ /* 0x000fe20000000000 */
[----:B------:R-:W-:Y:S01]  /*22d50*/  BSSY B0, `(.L_x_6400) ;  /* 0x00004e9000007945 */ /* 0x000fe20003800000 */
[----:B--2---:R-:W-:-:S09]  /*22d60*/  ULEA UR44, UR21, UR44, 0x18 ;  /* 0x0000002c152c7291 */ /* 0x004fd2000f8ec03f */
[----:B01----:R-:W0:Y:S02]  /*22d70*/  LDS.128 R4, [UR44+0x388d0] ;  /* 0x0388d02cff047984 */ /* 0x003e240008000c00 */
[----:B0-----:R-:W-:Y:S02]  /*22d80*/  R2UR UR5, R5 ;  /* 0x00000000050572ca */ /* 0x001fe400000e0000 */
[----:B------:R-:W-:Y:S02]  /*22d90*/  R2UR UR7, R6 ;  /* 0x00000000060772ca */ /* 0x000fe400000e0000 */
[----:B------:R-:W-:Y:S01]  /*22da0*/  R2UR UR6, R7 ;  /* 0x00000000070672ca */ /* 0x000fe200000e0000 */
[----:B------:R-:W-:Y:S06]  /*22db0*/  BAR.ARV 0x4, 0x180 ;  /* 0x0106000000007b1d */ /* 0x000fec0000002000 */
[----:B------:R-:W-:Y:S08]  /*22dc0*/  @!P0 BRA `(.L_x_6401) ;  /* 0x0000003c00908947 */ /* 0x000ff00003800000 */
[----:B------:R-:W2:Y:S04]  /*22dd0*/  LDL.128 R12, [R1+0x210] ;  /* 0x00021000010c7983 */ /* 0x000ea80000100c00 */
[----:B------:R-:W3:Y:S04]  /*22de0*/  LDL.128 R4, [R1+0x230] ;  /* 0x0002300001047983 */ /* 0x000ee80000100c00 */
[----:B------:R-:W4:Y:S04]  /*22df0*/  LDL.128 R24, [R1+0x220] ;  /* 0x0002200001187983 */ /* 0x000f280000100c00 */
[----:B------:R-:W4:Y:S01]  /*22e00*/  LDL.128 R8, [R1+0x240] ;  /* 0x0002400001087983 */ /* 0x000f220000100c00 */
[C---:B------:R-:W-:Y:S01]  /*22e10*/  IADD3 R35, P1, R16.reuse, 0x20, RZ ;  /* 0x0000002010237810 */ /* 0x040fe20007f3e0ff */
[----:B------:R-:W-:Y:S01]  /*22e20*/  ULDC.64 UR10, c[0x0][0xd00] ;  /* 0x00034000000a7ab9 */ /* 0x000fe20000000a00 */
[C---:B------:R-:W-:Y:S01]  /*22e30*/  LOP3.LUT R37, R16.reuse, 0x380, RZ, 0xc0, !PT ;  /* 0x0000038010257812 */ /* 0x040fe200078ec0ff */
[----:B------:R-:W4:Y:S01]  /*22e40*/  LDL.128 R120, [R1+0x250] ;  /* 0x0002500001787983 */ /* 0x000f220000100c00 */
[----:B------:R-:W-:Y:S01]  /*22e50*/  LOP3.LUT R34, R35, 0x380, RZ, 0xc0, !PT ;  /* 0x0000038023227812 */ /* 0x000fe200078ec0ff */
[----:B------:R-:W-:Y:S01]  /*22e60*/  ULDC.64 UR18, c[0x0][0xd00] ;  /* 0x0003400000127ab9 */ /* 0x000fe20000000a00 */
[C---:B------:R-:W-:Y:S01]  /*22e70*/  IADD3 R33, P0, R16.reuse, 0x40, RZ ;  /* 0x0000004010217810 */ /* 0x040fe20007f1e0ff */
[----:B------:R-:W4:Y:S01]  /*22e80*/  LDL.128 R112, [R1+0x270] ;  /* 0x0002700001707983 */ /* 0x000f220000100c00 */
[----:B------:R-:W-:-:S02]  /*22e90*/  IADD3 R30, P4, R16, 0x60, RZ ;  /* 0x00000060101e7810 */ /* 0x000fc40007f9e0ff */
[----:B------:R-:W-:Y:S01]  /*22ea0*/  IADD3 R28, P3, R16, 0x2000, RZ ;  /* 0x00002000101c7810 */ /* 0x000fe20007f7e0ff */
[----:B------:R-:W4:Y:S01]  /*22eb0*/  LDL.128 R116, [R1+0x260] ;  /* 0x0002600001747983 */ /* 0x000f220000100c00 */
[----:B------:R-:W-:-:S03]  /*22ec0*/  SHF.R.U64 R37, R37, 0x3, RZ ;  /* 0x0000000325257819 */ /* 0x000fc600000012ff */
[----:B------:R-:W4:Y:S01]  /*22ed0*/  LDL.128 R104, [R1+0x290] ;  /* 0x0002900001687983 */ /* 0x000f220000100c00 */
[----:B------:R-:W-:-:S03]  /*22ee0*/  SHF.R.U64 R34, R34, 0x3, RZ ;  /* 0x0000000322227819 */ /* 0x000fc600000012ff */
[----:B------:R-:W4:Y:S01]  /*22ef0*/  LDL.128 R108, [R1+0x280] ;  /* 0x00028000016c7983 */ /* 0x000f220000100c00 */
[----:B------:R-:W-:-:S03]  /*22f00*/  LOP3.LUT R32, R33, 0x380, RZ, 0xc0, !PT ;  /* 0x0000038021207812 */ /* 0x000fc600078ec0ff */
[----:B------:R-:W4:Y:S01]  /*22f10*/  LDL.128 R96, [R1+0x2b0] ;  /* 0x0002b00001607983 */ /* 0x000f220000100c00 */
[----:B------:R-:W-:-:S03]  /*22f20*/  LOP3.LUT R0, R30, 0x380, RZ, 0xc0, !PT ;  /* 0x000003801e007812 */ /* 0x000fc600078ec0ff */
[----:B------:R-:W4:Y:S01]  /*22f30*/  LDL.128 R100, [R1+0x2a0] ;  /* 0x0002a00001647983 */ /* 0x000f220000100c00 */
[----:B------:R-:W-:Y:S01]  /*22f40*/  LOP3.LUT R36, R37, R16, RZ, 0x3c, !PT ;  /* 0x0000001025247212 */ /* 0x000fe200078e3cff */
[--C-:B------:R-:W-:Y:S01]  /*22f50*/  IMAD.MOV.U32 R37, RZ, RZ, R17.reuse ;  /* 0x000000ffff257224 */ /* 0x100fe200078e0011 */
[----:B------:R-:W-:Y:S01]  /*22f60*/  LOP3.LUT R3, R28, 0x380, RZ, 0xc0, !PT ;  /* 0x000003801c037812 */ /* 0x000fe200078ec0ff */
[----:B------:R-:W4:Y:S01]  /*22f70*/  LDL.128 R88, [R1+0x2d0] ;  /* 0x0002d00001587983 */ /* 0x000f220000100c00 */
[----:B------:R-:W-:Y:S01]  /*22f80*/  LOP3.LUT R34, R34, R35, RZ, 0x3c, !PT ;  /* 0x0000002322227212 */ /* 0x000fe200078e3cff */
[----:B------:R-:W-:Y:S01]  /*22f90*/  IMAD.X R35, RZ, RZ, R17, P1 ;  /* 0x000000ffff237224 */ /* 0x000fe200008e0611 */
[----:B------:R-:W-:Y:S01]  /*22fa0*/  SHF.R.U64 R32, R32, 0x3, RZ ;  /* 0x0000000320207819 */ /* 0x000fe200000012ff */
[----:B------:R-:W4:Y:S01]  /*22fb0*/  LDL.128 R92, [R1+0x2c0] ;  /* 0x0002c000015c7983 */ /* 0x000f220000100c00 */
[----:B------:R-:W-:-:S03]  /*22fc0*/  SHF.R.U64 R31, R0, 0x3, RZ ;  /* 0x00000003001f7819 */ /* 0x000fc600000012ff */
[----:B------:R-:W4:Y:S01]  /*22fd0*/  LDL.128 R80, [R1+0x2f0] ;  /* 0x0002f00001507983 */ /* 0x000f220000100c00 */
[----:B------:R-:W-:-:S03]  /*22fe0*/  SHF.R.U64 R3, R3, 0x3, RZ ;  /* 0x0000000303037819 */ /* 0x000fc600000012ff */
[----:B------:R-:W4:Y:S01]  /*22ff0*/  LDL.128 R84, [R1+0x2e0] ;  /* 0x0002e00001547983 */ /* 0x000f220000100c00 */
[----:B------:R-:W-:Y:S01]  /*23000*/  LOP3.LUT R32, R32, R33, RZ, 0x3c, !PT ;  /* 0x0000002120207212 */ /* 0x000fe200078e3cff */
[--C-:B------:R-:W-:Y:S01]  /*23010*/  IMAD.X R33, RZ, RZ, R17.reuse, P0 ;  /* 0x000000ffff217224 */ /* 0x100fe200000e0611 */
[----:B------:R-:W-:Y:S01]  /*23020*/  MOV R36, R36 ;  /* 0x0000002400247202 */ /* 0x000fe20000000f00 */
[----:B------:R-:W4:Y:S01]  /*23030*/  LDL.128 R72, [R1+0x310] ;  /* 0x0003100001487983 */ /* 0x000f220000100c00 */
[----:B------:R-:W-:Y:S01]  /*23040*/  MOV R34, R34 ;  /* 0x0000002200227202 */ /* 0x000fe20000000f00 */
[--C-:B------:R-:W-:Y:S01]  /*23050*/  IMAD.X R29, RZ, RZ, R17.reuse, P3 ;  /* 0x000000ffff1d7224 */ /* 0x100fe200018e0611 */
[----:B------:R-:W-:Y:S01]  /*23060*/  LOP3.LUT R30, R31, R30, RZ, 0x3c, !PT ;  /* 0x0000001e1f1e7212 */ /* 0x000fe200078e3cff */
[----:B------:R-:W-:Y:S01]  /*23070*/  IMAD.X R31, RZ, RZ, R17, P4 ;  /* 0x000000ffff1f7224 */ /* 0x000fe200020e0611 */
[----:B------:R-:W-:Y:S01]  /*23080*/  LOP3.LUT R28, R3, R28, RZ, 0x3c, !PT ;  /* 0x0000001c031c7212 */ /* 0x000fe200078e3cff */
[----:B------:R-:W4:Y:S01]  /*23090*/  LDL.128 R76, [R1+0x300] ;  /* 0x00030000014c7983 */ /* 0x000f220000100c00 */
[----:B------:R-:W-:-:S03]  /*230a0*/  MOV R0, R32 ;  /* 0x0000002000007202 */ /* 0x000fc60000000f00 */
[----:B------:R-:W4:Y:S04]  /*230b0*/  LDL.128 R64, [R1+0x330] ;  /* 0x0003300001407983 */ /* 0x000f280000100c00 */
[----:B------:R-:W4:Y:S04]  /*230c0*/  LDL.128 R68, [R1+0x320] ;  /* 0x0003200001447983 */ /* 0x000f280000100c00 */
[----:B------:R-:W4:Y:S01]  /*230d0*/  LDL.128 R56, [R1+0x350] ;  /* 0x0003500001387983 */ /* 0x000f220000100c00 */
[----:B------:R-:W-:-:S03]  /*230e0*/  MOV R3, R30 ;  /* 0x0000001e00037202 */ /* 0x000fc60000000f00 */
[----:B------:R-:W4:Y:S01]  /*230f0*/  LDL.128 R60, [R1+0x340] ;  /* 0x00034000013c7983 */ /* 0x000f220000100c00 */
[----:B------:R-:W-:-:S03]  /*23100*/  MOV R144, R28 ;  /* 0x0000001c00907202 */ /* 0x000fc60000000f00 */
[----:B------:R-:W4:Y:S04]  /*23110*/  LDL.128 R48, [R1+0x370] ;  /* 0x0003700001307983 */ /* 0x000f280000100c00 */
[----:B------:R-:W4:Y:S04]  /*23120*/  LDL.128 R52, [R1+0x360] ;  /* 0x0003600001347983 */ /* 0x000f280000100c00 */
[----:B------:R-:W4:Y:S04]  /*23130*/  LDL.128 R40, [R1+0x390] ;  /* 0x0003900001287983 */ /* 0x000f280000100c00 */
[----:B------:R-:W4:Y:S01]  /*23140*/  LDL.128 R44, [R1+0x380] ;  /* 0x00038000012c7983 */ /* 0x000f220000100c00 */
[----:B------:R-:W-:Y:S01]  /*23150*/  BAR.SYNC.DEFER_BLOCKING 0x1, 0x100 ;  /* 0x0044000000007b1d */ /* 0x000fe20000010000 */
[----:B------:R-:W-:-:S02]  /*23160*/  IADD3 R143, P6, R16, 0x2020, RZ ;  /* 0x00002020108f7810 */ /* 0x000fc40007fde0ff */
[C---:B------:R-:W-:Y:S02]  /*23170*/  IADD3 R139, P5, R16.reuse, 0x2040, RZ ;  /* 0x00002040108b7810 */ /* 0x040fe40007fbe0ff */
[----:B------:R-:W-:Y:S01]  /*23180*/  IADD3 R141, P2, R16, 0x2060, RZ ;  /* 0x00002060108d7810 */ /* 0x000fe20007f5e0ff */
[----:B------:R-:W-:Y:S01]  /*23190*/  ULDC UR4, c[0x0][0xb88] ;  /* 0x0002e20000047ab9 */ /* 0x000fe20000000800 */
[----:B------:R-:W-:Y:S01]  /*231a0*/  ULDC UR9, c[0x0][0xbd4] ;  /* 0x0002f50000097ab9 */ /* 0x000fe20000000800 */
[----:B------:R-:W4:Y:S01]  /*231b0*/  LDL.128 R28, [R1+0x3c0] ;  /* 0x0003c000011c7983 */ /* 0x000f220000100c00 */
[----:B--2---:R-:W-:Y:S02]  /*231c0*/  F2FP.BF16.F32.PACK_AB R12, R13, R12 ;  /* 0x0000000c0d0c723e */ /* 0x004fe400000010ff */
[----:B------:R-:W-:Y:S02]  /*231d0*/  F2FP.BF16.F32.PACK_AB R13, R15, R14 ;  /* 0x0000000e0f0d723e */ /* 0x000fe400000010ff */
[----:B---3--:R-:W-:-:S02]  /*231e0*/  F2FP.BF16.F32.PACK_AB R4, R5, R4 ;  /* 0x000000040504723e */ /* 0x008fc400000010ff */
[----:B------:R-:W-:Y:S02]  /*231f0*/  F2FP.BF16.F32.PACK_AB R5, R7, R6 ;  /* 0x000000060705723e */ /* 0x000fe400000010ff */
[----:B----4-:R-:W-:Y:S02]  /*23200*/  F2FP.BF16.F32.PACK_AB R14, R25, R24 ;  /* 0x00000018190e723e */ /* 0x010fe400000010ff */
[----:B------:R-:W-:Y:S02]  /*23210*/  F2FP.BF16.F32.PACK_AB R15, R27, R26 ;  /* 0x0000001a1b0f723e */ /* 0x000fe400000010ff */
[----:B------:R-:W-:Y:S01]  /*23220*/  F2FP.BF16.F32.PACK_AB R6, R9, R8 ;  /* 0x000000080906723e */ /* 0x000fe200000010ff */
[----:B------:R-:W2:Y:S01]  /*23230*/  LDL.128 R24, [R1+0x3d0] ;  /* 0x0003d00001187983 */ /* 0x000ea20000100c00 */
[----:B------:R-:W-:-:S03]  /*23240*/  F2FP.BF16.F32.PACK_AB R7, R11, R10 ;  /* 0x0000000a0b07723e */ /* 0x000fc600000010ff */
[----:B------:R0:W-:Y:S04]  /*23250*/  STSM.16.M88.4 [R36], R12 ;  /* 0x0000000c24007844 */ /* 0x0001e80000000200 */
[----:B------:R1:W-:Y:S04]  /*23260*/  STSM.16.M88.4 [R34], R4 ;  /* 0x0000000422007844 */ /* 0x0003e80000000200 */
[----:B------:R-:W3:Y:S04]  /*23270*/  LDL.128 R8, [R1+0x3f0] ;  /* 0x0003f00001087983 */ /* 0x000ee80000100c00 */
[----:B0-----:R-:W4:Y:S04]  /*23280*/  LDL.128 R36, [R1+0x3a0] ;  /* 0x0003a00001247983 */ /* 0x001f280000100c00 */
[----:B-1----:R-:W4:Y:S04]  /*23290*/  LDL.128 R32, [R1+0x3b0] ;  /* 0x0003b00001207983 */ /* 0x002f280000100c00 */
[----:B------:R-:W4:Y:S04]  /*232a0*/  LDL.128 R4, [R1+0x400] ;  /* 0x0004000001047983 */ /* 0x000f280000100c00 */
[----:B------:R-:W4:Y:S01]  /*232b0*/  LDL.128 R12, [R1+0x3e0] ;  /* 0x0003e000010c7983 */ /* 0x000f220000100c00 */
[----:B------:R-:W-:-:S02]  /*232c0*/  IADD3 R21, P1, R16, 0x4000, RZ ;  /* 0x0000400010157810 */ /* 0x000fc40007f3e0ff */
[----:B------:R-:W-:Y:S02]  /*232d0*/  LOP3.LUT R142, R143, 0x380, RZ, 0xc0, !PT ;  /* 0x000003808f8e7812 */ /* 0x000fe400078ec0ff */
[----:B------:R-:W-:Y:S02]  /*232e0*/  LOP3.LUT R138, R139, 0x380, RZ, 0xc0, !PT ;  /* 0x000003808b8a7812 */ /* 0x000fe400078ec0ff */
[----:B------:R-:W-:Y:S02]  /*232f0*/  LOP3.LUT R140, R141, 0x380, RZ, 0xc0, !PT ;  /* 0x000003808d8c7812 */ /* 0x000fe400078ec0ff */
[----:B------:R-:W-:Y:S02]  /*23300*/  LOP3.LUT R20, R21, 0x380, RZ, 0xc0, !PT ;  /* 0x0000038015147812 */ /* 0x000fe400078ec0ff */
[----:B------:R-:W-:Y:S02]  /*23310*/  SHF.R.U64 R142, R142, 0x3, RZ ;  /* 0x000000038e8e7819 */ /* 0x000fe400000012ff */
[----:B------:R-:W-:-:S02]  /*23320*/  SHF.R.U64 R138, R138, 0x3, RZ ;  /* 0x000000038a8a7819 */ /* 0x000fc400000012ff */
[----:B------:R-:W-:Y:S02]  /*23330*/  SHF.R.U64 R140, R140, 0x3, RZ ;  /* 0x000000038c8c7819 */ /* 0x000fe400000012ff */
[----:B------:R-:W-:Y:S02]  /*23340*/  SHF.R.U64 R20, R20, 0x3, RZ ;  /* 0x0000000314147819 */ /* 0x000fe400000012ff */
[----:B------:R-:W-:Y:S02]  /*23350*/  IADD3 R125, P0, R16, 0x4020, RZ ;  /* 0x00004020107d7810 */ /* 0x000fe40007f1e0ff */
[----:B------:R-:W-:Y:S01]  /*23360*/  LOP3.LUT R142, R142, R143, RZ, 0x3c, !PT ;  /* 0x0000008f8e8e7212 */ /* 0x000fe200078e3cff */
[--C-:B------:R-:W-:Y:S01]  /*23370*/  IMAD.X R143, RZ, RZ, R17.reuse, P6 ;  /* 0x000000ffff8f7224 */ /* 0x100fe200030e0611 */
[----:B------:R-:W-:Y:S02]  /*23380*/  IADD3 R127, P4, R16, 0x4040, RZ ;  /* 0x00004040107f7810 */ /* 0x000fe40007f9e0ff */
[----:B------:R-:W-:Y:S01]  /*23390*/  LOP3.LUT R138, R138, R139, RZ, 0x3c, !PT ;  /* 0x0000008b8a8a7212 */ /* 0x000fe200078e3cff */
[----:B------:R-:W-:Y:S01]  /*233a0*/  IMAD.X R139, RZ, RZ, R17, P5 ;  /* 0x000000ffff8b7224 */ /* 0x000fe200028e0611 */
[----:B------:R-:W-:-:S02]  /*233b0*/  IADD3 R129, P3, R16, 0x4060, RZ ;  /* 0x0000406010817810 */ /* 0x000fc40007f7e0ff */
[----:B------:R-:W-:Y:S01]  /*233c0*/  LOP3.LUT R140, R140, R141, RZ, 0x3c, !PT ;  /* 0x0000008d8c8c7212 */ /* 0x000fe200078e3cff */
[--C-:B------:R-:W-:Y:S01]  /*233d0*/  IMAD.X R141, RZ, RZ, R17.reuse, P2 ;  /* 0x000000ffff8d7224 */ /* 0x100fe200010e0611 */
[----:B------:R-:W-:Y:S02]  /*233e0*/  IADD3 R131, P6, R16, 0x6000, RZ ;  /* 0x0000600010837810 */ /* 0x000fe40007fde0ff */
[----:B------:R-:W-:Y:S01]  /*233f0*/  LOP3.LUT R20, R20, R21, RZ, 0x3c, !PT ;  /* 0x0000001514147212 */ /* 0x000fe200078e3cff */
[----:B------:R-:W-:Y:S01]  /*23400*/  IMAD.X R21, RZ, RZ, R17, P1 ;  /* 0x000000ffff157224 */ /* 0x000fe200008e0611 */
[----:B------:R-:W-:Y:S02]  /*23410*/  LOP3.LUT R124, R125, 0x380, RZ, 0xc0, !PT ;  /* 0x000003807d7c7812 */ /* 0x000fe400078ec0ff */
[----:B------:R-:W-:Y:S02]  /*23420*/  IADD3 R133, P5, R16, 0x6020, RZ ;  /* 0x0000602010857810 */ /* 0x000fe40007fbe0ff */
[----:B------:R-:W-:-:S02]  /*23430*/  LOP3.LUT R126, R127, 0x380, RZ, 0xc0, !PT ;  /* 0x000003807f7e7812 */ /* 0x000fc400078ec0ff */
[C---:B------:R-:W-:Y:S02]  /*23440*/  IADD3 R135, P2, R16.reuse, 0x6040, RZ ;  /* 0x0000604010877810 */ /* 0x040fe40007f5e0ff */
[----:B------:R-:W-:Y:S02]  /*23450*/  LOP3.LUT R128, R129, 0x380, RZ, 0xc0, !PT ;  /* 0x0000038081807812 */ /* 0x000fe400078ec0ff */
[----:B------:R-:W-:Y:S02]  /*23460*/  IADD3 R137, P1, R16, 0x6060, RZ ;  /* 0x0000606010897810 */ /* 0x000fe40007f3e0ff */
[----:B------:R-:W-:Y:S02]  /*23470*/  LOP3.LUT R130, R131, 0x380, RZ, 0xc0, !PT ;  /* 0x0000038083827812 */ /* 0x000fe400078ec0ff */
[----:B------:R-:W-:Y:S02]  /*23480*/  SHF.R.U64 R124, R124, 0x3, RZ ;  /* 0x000000037c7c7819 */ /* 0x000fe400000012ff */
[----:B------:R-:W-:-:S02]  /*23490*/  LOP3.LUT R132, R133, 0x380, RZ, 0xc0, !PT ;  /* 0x0000038085847812 */ /* 0x000fc400078ec0ff */
[----:B------:R-:W-:Y:S02]  /*234a0*/  SHF.R.U64 R126, R126, 0x3, RZ ;  /* 0x000000037e7e7819 */ /* 0x000fe400000012ff */
[----:B------:R-:W-:Y:S02]  /*234b0*/  LOP3.LUT R134, R135, 0x380, RZ, 0xc0, !PT ;  /* 0x0000038087867812 */ /* 0x000fe400078ec0ff */
[----:B------:R-:W-:Y:S02]  /*234c0*/  F2FP.BF16.F32.PACK_AB R120, R121, R120 ;  /* 0x000000787978723e */ /* 0x000fe400000010ff */
[----:B------:R-:W-:Y:S02]  /*234d0*/  SHF.R.U64 R128, R128, 0x3, RZ ;  /* 0x0000000380807819 */ /* 0x000fe400000012ff */
[----:B------:R-:W-:Y:S02]  /*234e0*/  LOP3.LUT R136, R137, 0x380, RZ, 0xc0, !PT ;  /* 0x0000038089887812 */ /* 0x000fe400078ec0ff */
[----:B------:R-:W-:-:S02]  /*234f0*/  F2FP.BF16.F32.PACK_AB R121, R123, R122 ;  /* 0x0000007a7b79723e */ /* 0x000fc400000010ff */
[----:B------:R-:W-:Y:S02]  /*23500*/  F2FP.BF16.F32.PACK_AB R112, R113, R112 ;  /* 0x000000707170723e */ /* 0x000fe400000010ff */
[----:B------:R-:W-:Y:S02]  /*23510*/  SHF.R.U64 R130, R130, 0x3, RZ ;  /* 0x0000000382827819 */ /* 0x000fe400000012ff */
[----:B------:R-:W-:Y:S02]  /*23520*/  F2FP.BF16.F32.PACK_AB R122, R117, R116 ;  /* 0x00000074757a723e */ /* 0x000fe400000010ff */
[----:B------:R-:W-:Y:S02]  /*23530*/  F2FP.BF16.F32.PACK_AB R123, R119, R118 ;  /* 0x00000076777b723e */ /* 0x000fe400000010ff */
[----:B------:R-:W-:Y:S02]  /*23540*/  F2FP.BF16.F32.PACK_AB R113, R115, R114 ;  /* 0x000000727371723e */ /* 0x000fe400000010ff */
[----:B------:R-:W-:-:S02]  /*23550*/  F2FP.BF16.F32.PACK_AB R104, R105, R104 ;  /* 0x000000686968723e */ /* 0x000fc400000010ff */
[----:B------:R-:W-:Y:S01]  /*23560*/  LOP3.LUT R124, R124, R125, RZ, 0x3c, !PT ;  /* 0x0000007d7c7c7212 */ /* 0x000fe200078e3cff */
[----:B------:R-:W-:Y:S01]  /*23570*/  IMAD.X R125, RZ, RZ, R17, P0 ;  /* 0x000000ffff7d7224 */ /* 0x000fe200000e0611 */
        /* <DEDUP_REMOVED lines=15> */
[----:B------:R-:W-:Y:S02]  /*23670*/  MOV R142, R142 ;  /* 0x0000008e008e7202 */ /* 0x000fe40000000f00 */
[----:B------:R-:W-:Y:S02]  /*23680*/  F2FP.BF16.F32.PACK_AB R98, R93, R92 ;  /* 0x0000005c5d62723e */ /* 0x000fe400000010ff */
[----:B------:R-:W-:Y:S02]  /*23690*/  F2FP.BF16.F32.PACK_AB R99, R95, R94 ;  /* 0x0000005e5f63723e */ /* 0x000fe400000010ff */
[----:B------:R-:W-:-:S02]  /*236a0*/  F2FP.BF16.F32.PACK_AB R89, R91, R90 ;  /* 0x0000005a5b59723e */ /* 0x000fc400000010ff */
[----:B------:R-:W-:Y:S01]  /*236b0*/  F2FP.BF16.F32.PACK_AB R80, R81, R80 ;  /* 0x000000505150723e */ /* 0x000fe200000010ff */
[----:B------:R0:W-:Y:S01]  /*236c0*/  STSM.16.M88.4 [R0], R120 ;  /* 0x0000007800007844 */ /* 0x0001e20000000200 */
[----:B------:R-:W-:Y:S01]  /*236d0*/  LOP3.LUT R130, R130, R131, RZ, 0x3c, !PT ;  /* 0x0000008382827212 */ /* 0x000fe200078e3cff */
[----:B------:R-:W-:Y:S01]  /*236e0*/  IMAD.X R131, RZ, RZ, R17, P6 ;  /* 0x000000ffff837224 */ /* 0x000fe200030e0611 */
        /* <DEDUP_REMOVED lines=8> */
[----:B------:R-:W-:Y:S01]  /*23770*/  MOV R140, R140 ;  /* 0x0000008c008c7202 */ /* 0x000fe20000000f00 */
[----:B------:R-:W-:Y:S01]  /*23780*/  UIMAD.WIDE UR10, UR60, 0x4, UR10 ;  /* 0x000000043c0a78a5 */ /* 0x000fe2000f8e020a */
        /* <DEDUP_REMOVED lines=21> */
[----:B------:R-:W-:Y:S02]  /*238e0*/  MOV R126, R126 ;  /* 0x0000007e007e7202 */ /* 0x000fe40000000f00 */
[----:B------:R-:W-:Y:S02]  /*238f0*/  F2FP.BF16.F32.PACK_AB R58, R53, R52 ;  /* 0x00000034353a723e */ /* 0x000fe400000010ff */
[----:B------:R-:W-:Y:S02]  /*23900*/  F2FP.BF16.F32.PACK_AB R59, R55, R54 ;  /* 0x00000036373b723e */ /* 0x000fe400000010ff */
[----:B------:R-:W-:Y:S02]  /*23910*/  F2FP.BF16.F32.PACK_AB R49, R51, R50 ;  /* 0x000000323331723e */ /* 0x000fe400000010ff */
[----:B------:R-:W-:Y:S01]  /*23920*/  F2FP.BF16.F32.PACK_AB R40, R41, R40 ;  /* 0x000000282928723e */ /* 0x000fe200000010ff */
[----:B------:R1:W-:Y:S01]  /*23930*/  STSM.16.M88.4 [R140], R80 ;  /* 0x000000508c007844 */ /* 0x0003e20000000200 */
[----:B------:R-:W-:-:S02]  /*23940*/  MOV R128, R128 ;  /* 0x0000008000807202 */ /* 0x000fc40000000f00 */
[----:B------:R-:W-:Y:S02]  /*23950*/  F2FP.BF16.F32.PACK_AB R50, R45, R44 ;  /* 0x0000002c2d32723e */ /* 0x000fe400000010ff */
[----:B------:R-:W-:Y:S02]  /*23960*/  F2FP.BF16.F32.PACK_AB R51, R47, R46 ;  /* 0x0000002e2f33723e */ /* 0x000fe400000010ff */
[----:B------:R-:W-:Y:S01]  /*23970*/  F2FP.BF16.F32.PACK_AB R41, R43, R42 ;  /* 0x0000002a2b29723e */ /* 0x000fe200000010ff */
[----:B------:R1:W-:Y:S01]  /*23980*/  STSM.16.M88.4 [R20], R72 ;  /* 0x0000004814007844 */ /* 0x0003e20000000200 */
[----:B------:R-:W-:Y:S02]  /*23990*/  MOV R130, R130 ;  /* 0x0000008200827202 */ /* 0x000fe40000000f00 */
[----:B------:R-:W-:Y:S01]  /*239a0*/  MOV R132, R132 ;  /* 0x0000008400847202 */ /* 0x000fe20000000f00 */
[----:B------:R1:W-:Y:S01]  /*239b0*/  STSM.16.M88.4 [R124], R64 ;  /* 0x000000407c007844 */ /* 0x0003e20000000200 */
[----:B------:R-:W-:-:S02]  /*239c0*/  MOV R134, R134 ;  /* 0x0000008600867202 */ /* 0x000fc40000000f00 */
[----:B------:R-:W-:Y:S01]  /*239d0*/  MOV R136, R136 ;  /* 0x0000008800887202 */ /* 0x000fe20000000f00 */
[----:B------:R1:W-:Y:S04]  /*239e0*/  STSM.16.M88.4 [R126], R56 ;  /* 0x000000387e007844 */ /* 0x0003e80000000200 */
[----:B------:R1:W-:Y:S01]  /*239f0*/  STSM.16.M88.4 [R128], R48 ;  /* 0x0000003080007844 */ /* 0x0003e20000000200 */
[----:B------:R-:W-:-:S04]  /*23a00*/  ISETP.NE.U32.AND P0, PT, RZ, UR18, PT ;  /* 0x00000012ff007c0c */ /* 0x000fc8000bf05070 */
[----:B------:R-:W-:Y:S01]  /*23a10*/  ISETP.NE.AND.EX P0, PT, RZ, UR19, PT, P0 ;  /* 0x00000013ff007c0c */ /* 0x000fe2000bf05300 */
[----:B------:R-:W-:Y:S01]  /*23a20*/  IMAD.U32 R76, RZ, RZ, UR4 ;  /* 0x00000004ff4c7e24 */ /* 0x000fe2000f8e00ff */
[----:B--2---:R-:W-:Y:S02]  /*23a30*/  F2FP.BF16.F32.PACK_AB R24, R25, R24 ;  /* 0x000000181918723e */ /* 0x004fe400000010ff */
[----:B------:R-:W-:Y:S02]  /*23a40*/  F2FP.BF16.F32.PACK_AB R25, R27, R26 ;  /* 0x0000001a1b19723e */ /* 0x000fe400000010ff */
[----:B---3--:R-:W-:Y:S02]  /*23a50*/  F2FP.BF16.F32.PACK_AB R8, R9, R8 ;  /* 0x000000080908723e */ /* 0x008fe400000010ff */
[----:B------:R-:W-:Y:S02]  /*23a60*/  F2FP.BF16.F32.PACK_AB R9, R11, R10 ;  /* 0x0000000a0b09723e */ /* 0x000fe400000010ff */
[----:B----4-:R-:W-:-:S02]  /*23a70*/  F2FP.BF16.F32.PACK_AB R42, R37, R36 ;  /* 0x00000024252a723e */ /* 0x010fc400000010ff */
[----:B------:R-:W-:Y:S02]  /*23a80*/  F2FP.BF16.F32.PACK_AB R43, R39, R38 ;  /* 0x00000026272b723e */ /* 0x000fe400000010ff */
[----:B------:R-:W-:Y:S02]  /*23a90*/  F2FP.BF16.F32.PACK_AB R32, R33, R32 ;  /* 0x000000202120723e */ /* 0x000fe400000010ff */
[----:B------:R-:W-:Y:S02]  /*23aa0*/  F2FP.BF16.F32.PACK_AB R33, R35, R34 ;  /* 0x000000222321723e */ /* 0x000fe400000010ff */
[----:B------:R-:W-:Y:S02]  /*23ab0*/  F2FP.BF16.F32.PACK_AB R34, R29, R28 ;  /* 0x0000001c1d22723e */ /* 0x000fe400000010ff */
[----:B------:R-:W-:Y:S02]  /*23ac0*/  F2FP.BF16.F32.PACK_AB R35, R31, R30 ;  /* 0x0000001e1f23723e */ /* 0x000fe400000010ff */
[----:B------:R-:W-:Y:S01]  /*23ad0*/  F2FP.BF16.F32.PACK_AB R10, R5, R4 ;  /* 0x00000004050a723e */ /* 0x000fe200000010ff */
[----:B------:R-:W-:Y:S01]  /*23ae0*/  IMAD.U32 R4, RZ, RZ, UR10 ;  /* 0x0000000aff047e24 */ /* 0x000fe2000f8e00ff */
[----:B------:R-:W-:Y:S01]  /*23af0*/  F2FP.BF16.F32.PACK_AB R26, R13, R12 ;  /* 0x0000000c0d1a723e */ /* 0x000fe200000010ff */
[----:B------:R-:W-:Y:S01]  /*23b00*/  IMAD.U32 R5, RZ, RZ, UR11 ;  /* 0x0000000bff057e24 */ /* 0x000fe2000f8e00ff */
[----:B------:R-:W-:Y:S01]  /*23b10*/  F2FP.BF16.F32.PACK_AB R27, R15, R14 ;  /* 0x0000000e0f1b723e */ /* 0x000fe200000010ff */
[----:B------:R-:W-:Y:S01]  /*23b20*/  ULDC.64 UR10, c[0x0][0xd08] ;  /* 0x00034200000a7ab9 */ /* 0x000fe20000000a00 */
[----:B------:R-:W-:Y:S01]  /*23b30*/  F2FP.BF16.F32.PACK_AB R11, R7, R6 ;  /* 0x00000006070b723e */ /* 0x000fe200000010ff */
[----:B------:R1:W-:Y:S01]  /*23b40*/  STSM.16.M88.4 [R130], R40 ;  /* 0x0000002882007844 */ /* 0x0003e20000000200 */
[----:B------:R-:W-:-:S03]  /*23b50*/  UISETP.NE.U32.AND UP0, UPT, UR10, URZ, UPT ;  /* 0x0000003f0a00728c */ /* 0x000fc6000bf05070 */
[----:B------:R1:W-:Y:S01]  /*23b60*/  STSM.16.M88.4 [R132], R32 ;  /* 0x0000002084007844 */ /* 0x0003e20000000200 */
[----:B------:R-:W-:-:S03]  /*23b70*/  UISETP.NE.AND.EX UP0, UPT, UR11, URZ, UPT, UP0 ;  /* 0x0000003f0b00728c */ /* 0x000fc6000bf05300 */
[----:B------:R1:W-:Y:S04]  /*23b80*/  STSM.16.M88.4 [R134], R24 ;  /* 0x0000001886007844 */ /* 0x0003e80000000200 */
[----:B------:R1:W-:Y:S01]  /*23b90*/  STSM.16.M88.4 [R136], R8 ;  /* 0x0000000888007844 */ /* 0x0003e20000000200 */
[----:B------:R-:W-:Y:S01]  /*23ba0*/  BAR.SYNC.DEFER_BLOCKING 0x1, 0x100 ;  /* 0x0044000000007b1d */ /* 0x000fe20000010000 */
[----:B------:R-:W-:-:S05]  /*23bb0*/  PLOP3.LUT P1, PT, PT, PT, UP0, 0x80, 0x0 ;  /* 0x000000000000781c */ /* 0x000fca0003f2f008 */
[----:B------:R-:W-:Y:S02]  /*23bc0*/  @UP0 ULDC.64 UR10, c[0x0][0xd08] ;  /* 0x00034200000a0ab9 */ /* 0x000fe40000000a00 */
[----:B------:R-:W-:-:S06]  /*23bd0*/  @UP0 UIMAD.WIDE UR10, UR60, 0x4, UR10 ;  /* 0x000000043c0a08a5 */ /* 0x000fcc000f8e020a */
[----:B------:R-:W-:Y:S02]  /*23be0*/  IMAD.U32 R6, RZ, RZ, UR10 ;  /* 0x0000000aff067e24 */ /* 0x000fe4000f8e00ff */
[----:B------:R-:W-:Y:S01]  /*23bf0*/  IMAD.U32 R7, RZ, RZ, UR11 ;  /* 0x0000000bff077e24 */ /* 0x000fe2000f8e00ff */
[----:B0-----:R1:W5:Y:S04]  /*23c00*/  @P0 LDG.E R0, desc[UR36][R4.64] ;  /* 0x0000002404000981 */ /* 0x001368000c1e1900 */
[----:B------:R1:W5:Y:S01]  /*23c10*/  @P1 LDG.E R76, desc[UR36][R6.64] ;  /* 0x00000024064c1981 */ /* 0x000362000c1e1900 */
[----:B------:R-:W-:Y:S02]  /*23c20*/  UISETP.NE.AND UP0, UPT, UR8, URZ, UPT ;  /* 0x0000003f0800728c */ /* 0x000fe4000bf05270 */
[----:B------:R-:W-:Y:S01]  /*23c30*/  ULOP3.LUT UR61, UR61, 0xff, URZ, 0xc0, !UPT ;  /* 0x000000ff3d3d7892 */ /* 0x000fe2000f8ec03f */
[----:B------:R-:W-:Y:S01]  /*23c40*/  UMOV UR4, URZ ;  /* 0x0000003f00047c82 */ /* 0x000fe20008000000 */
[----:B------:R-:W-:Y:S01]  /*23c50*/  USEL UR23, UR8, UR9, UP0 ;  /* 0x0000000908177287 */ /* 0x000fe20008000000 */
[----:B------:R-:W-:Y:S11]  /*23c60*/  @P1 BRA `(.L_x_6402) ;  /* 0x0000000000101947 */ /* 0x000ff60003800000 */
[----:B------:R-:W-:Y:S05]  /*23c70*/  @!P0 BRA `(.L_x_6402) ;  /* 0x00000000000c8947 */ /* 0x000fea0003800000 */
[----:B-1----:R-:W2:Y:S04]  /*23c80*/  LDG.E R3, desc[UR36][R4.64] ;  /* 0x0000002404037981 */ /* 0x002ea8000c1e1900 */
[----:B-----5:R-:W2:Y:S02]  /*23c90*/  LDG.E R76, desc[UR36][R4.64+0x4] ;  /* 0x00000424044c7981 */ /* 0x020ea4000c1e1900 */
[----:B--2---:R-:W-:-:S07]  /*23ca0*/  IMAD.IADD R76, R76, 0x1, -R3 ;  /* 0x000000014c4c7824 */ /* 0x004fce00078e0a03 */
.L_x_6402:
[----:B-1----:R-:W0:Y:S01]  /*23cb0*/  SHFL.IDX PT, R3, R208, RZ, 0x1f ;  /* 0x00001fffd0037589 */ /* 0x002e2200000e0000 */
[----:B------:R-:W-:Y:S02]  /*23cc0*/  R2UR UR8, R211 ;  /* 0x00000000d30872ca */ /* 0x000fe400000e0000 */
[----:B-----5:R-:W-:-:S11]  /*23cd0*/  @P0 R2UR UR4, R0 ;  /* 0x00000000000402ca */ /* 0x020fd600000e0000 */
[----:B------:R-:W-:Y:S02]  /*23ce0*/  ULOP3.LUT UR8, UR8, 0xffff, URZ, 0xc0, !UPT ;  /* 0x0000ffff08087892 */ /* 0x000fe4000f8ec03f */
[----:B------:R-:W-:Y:S01]  /*23cf0*/  USHF.R.S32.HI UR26, URZ, 0x1f, UR4 ;  /* 0x0000001f3f1a7899 */ /* 0x000fe20008011404 */
[----:B0-----:R-:W-:-:S13]  /*23d00*/  ISETP.NE.AND P0, PT, R3, RZ, PT ;  /* 0x000000ff0300720c */ /* 0x001fda0003f05270 */
[----:B------:R-:W-:Y:S05]  /*23d10*/  @P0 BRA `(.L_x_6403) ;  /* 0x0000000400280947 */ /* 0x000fea0003800000 */
[----:B------:R-:W2:Y:S01]  /*23d20*/  LDL R6, [R1+0x448] ;  /* 0x0004480001067983 */ /* 0x000ea20000100800 */
[----:B------:R-:W0:Y:S03]  /*23d30*/  LDC R11, c[0x0][0xce8] ;  /* 0x00033a00ff0b7b82 */ /* 0x000e260000000800 */
[----:B------:R-:W3:Y:S04]  /*23d40*/  LDL R5, [R1+0x44c] ;  /* 0x00044c0001057983 */ /* 0x000ee80000100800 */
[----:B------:R-:W4:Y:S01]  /*23d50*/  LDL R4, [R1+0x438] ;  /* 0x0004380001047983 */ /* 0x000f220000100800 */
[----:B------:R-:W-:-:S04]  /*23d60*/  IMAD.U32 R3, RZ, RZ, UR59 ;  /* 0x0000003bff037e24 */ /* 0x000fc8000f8e00ff */
[----:B------:R-:W-:Y:S02]  /*23d70*/  IMAD R10, R3, 0x40, R22 ;  /* 0x00000040030a7824 */ /* 0x000fe400078e0216 */
[----:B0-----:R-:W-:Y:S01]  /*23d80*/  IMAD R15, R76, R11, RZ ;  /* 0x0000000b4c0f7224 */ /* 0x001fe200078e02ff */
[----:B------:R-:W-:Y:S01]  /*23d90*/  ISETP.NE.AND P2, PT, R11, 0x1, PT ;  /* 0x000000010b00780c */ /* 0x000fe20003f45270 */
[----:B------:R-:W-:Y:S01]  /*23da0*/  UISETP.GT.AND UP1, UPT, UR23, 0x1, UPT ;  /* 0x000000011700788c */ /* 0x000fe2000bf24270 */
[----:B------:R-:W-:-:S03]  /*23db0*/  UMOV UR22, 0xab8 ;  /* 0x00000ab800167882 */ /* 0x000fc60000000000 */
[----:B------:R-:W-:-:S08]  /*23dc0*/  USEL UR22, UR22, 0xa78, UP1 ;  /* 0x00000a7816167887 */ /* 0x000fd00008800000 */
[----:B------:R-:W0:Y:S01]  /*23dd0*/  @P2 LDC R3, c[0x0][0xcf0] ;  /* 0x00033c00ff032b82 */ /* 0x000e220000000800 */
[----:B------:R-:W-:Y:S01]  /*23de0*/  UISETP.NE.U32.AND UP0, UPT, UR18, URZ, UPT ;  /* 0x0000003f1200728c */ /* 0x000fe2000bf05070 */
[----:B------:R-:W-:-:S03]  /*23df0*/  IMAD.U32 R13, RZ, RZ, UR59 ;  /* 0x0000003bff0d7e24 */ /* 0x000fc6000f8e00ff */
[----:B------:R-:W-:Y:S01]  /*23e00*/  UISETP.NE.AND.EX UP0, UPT, UR19, URZ, UPT, UP0 ;  /* 0x0000003f1300728c */ /* 0x000fe2000bf05300 */
[----:B--2---:R-:W-:-:S05]  /*23e10*/  IMAD.MOV R0, RZ, RZ, -R6 ;  /* 0x000000ffff007224 */ /* 0x004fca00078e0a06 */
[----:B---3--:R-:W-:Y:S02]  /*23e20*/  ISETP.NE.AND P0, PT, R5, R0, PT ;  /* 0x000000000500720c */ /* 0x008fe40003f05270 */
[----:B------:R-:W1:Y:S02]  /*23e30*/  @P2 LDC R0, c[0x0][0xcec] ;  /* 0x00033b00ff002b82 */ /* 0x000e640000000800 */
[----:B------:R-:W-:-:S13]  /*23e40*/  ISETP.GE.OR P1, PT, R10, R15, P0 ;  /* 0x0000000f0a00720c */ /* 0x000fda0000726670 */
[----:B------:R-:W2:Y:S01]  /*23e50*/  @!P1 LDL R9, [R1+0x1f0] ;  /* 0x0001f00001099983 */ /* 0x000ea20000100800 */
[----:B----4-:R-:W-:Y:S01]  /*23e60*/  IMAD R13, R13, 0x40, R4 ;  /* 0x000000400d0d7824 */ /* 0x010fe200078e0204 */
[----:B------:R-:W-:Y:S01]  /*23e70*/  USHF.R.S32.HI UR16, URZ, 0x1f, UR60 ;  /* 0x0000001f3f107899 */ /* 0x000fe2000801143c */
[----:B------:R-:W-:Y:S01]  /*23e80*/  BSSY B1, `(.L_x_6403) ;  /* 0x0000033000017945 */ /* 0x000fe20003800000 */
[----:B------:R-:W-:Y:S01]  /*23e90*/  USEL UR9, UR61, URZ, UP1 ;  /* 0x0000003f3d097287 */ /* 0x000fe20008800000 */
[----:B------:R-:W-:Y:S01]  /*23ea0*/  IMAD.MOV.U32 R7, RZ, RZ, R13 ;  /* 0x000000ffff077224 */ /* 0x000fe200078e000d */
[----:B------:R-:W-:Y:S01]  /*23eb0*/  USEL UR17, UR60, URZ, !UP0 ;  /* 0x0000003f3c117287 */ /* 0x000fe2000c000000 */
[----:B------:R-:W-:Y:S01]  /*23ec0*/  ULDC.64 UR10, c[0x0][UR22+0x220] ;  /* 0x00008800160a7abb */ /* 0x000fe20008000a00 */
[----:B------:R-:W-:Y:S01]  /*23ed0*/  ULDC.64 UR14, c[0x0][UR22+0x228] ;  /* 0x00008a00160e7abb */ /* 0x000fe20008000a00 */
[----:B-1----:R-:W-:Y:S01]  /*23ee0*/  @P2 IMAD.HI.U32 R0, R13, R0, RZ ;  /* 0x000000000d002227 */ /* 0x002fe200078e00ff */
[----:B------:R-:W-:-:S02]  /*23ef0*/  USEL UR20, UR16, URZ, !UP0 ;  /* 0x0000003f10147287 */ /* 0x000fc4000c000000 */
[----:B------:R-:W-:Y:S02]  /*23f00*/  UIMAD.WIDE.U32 UR24, UR14, UR9, URZ ;  /* 0x000000090e1872a5 */ /* 0x000fe4000f8e003f */
[----:B------:R-:W-:Y:S01]  /*23f10*/  UIMAD UR11, UR11, UR17, URZ ;  /* 0x000000110b0b72a4 */ /* 0x000fe2000f8e023f */
[----:B0-----:R-:W-:Y:S01]  /*23f20*/  @P2 SHF.R.U32.HI R7, RZ, R3, R0 ;  /* 0x00000003ff072219 */ /* 0x001fe20000011600 */
[----:B------:R-:W-:Y:S01]  /*23f30*/  ULDC.64 UR12, c[0x0][UR22+0x218] ;  /* 0x00008600160c7abb */ /* 0x000fe20008000a00 */
[----:B------:R-:W-:Y:S01]  /*23f40*/  UIMAD UR9, UR15, UR9, URZ ;  /* 0x000000090f0972a4 */ /* 0x000fe2000f8e023f */
[----:B------:R-:W-:Y:S01]  /*23f50*/  IMAD.U32 R4, RZ, RZ, UR24 ;  /* 0x00000018ff047e24 */ /* 0x000fe2000f8e00ff */
[----:B------:R-:W-:Y:S01]  /*23f60*/  UIMAD.WIDE.U32 UR14, UR10, UR17, URZ ;  /* 0x000000110a0e72a5 */ /* 0x000fe2000f8e003f */
[----:B------:R-:W-:Y:S01]  /*23f70*/  IMAD.MOV R0, RZ, RZ, -R7 ;  /* 0x000000ffff007224 */ /* 0x000fe200078e0a07 */
[----:B------:R-:W-:Y:S01]  /*23f80*/  UIMAD.WIDE.U32 UR16, UR12, UR8, URZ ;  /* 0x000000080c1072a5 */ /* 0x000fe2000f8e003f */
[----:B------:R-:W-:Y:S01]  /*23f90*/  IMAD.U32 R5, RZ, RZ, UR25 ;  /* 0x00000019ff057e24 */ /* 0x000fe2000f8e00ff */
[----:B------:R-:W-:Y:S01]  /*23fa0*/  UIMAD UR12, UR13, UR8, URZ ;  /* 0x000000080d0c72a4 */ /* 0x000fe2000f8e023f */
[----:B------:R-:W-:Y:S01]  /*23fb0*/  IMAD R3, R11, R0, R13 ;  /* 0x000000000b037224 */ /* 0x000fe200078e020d */
[----:B------:R-:W-:-:S02]  /*23fc0*/  UIMAD UR11, UR10, UR20, UR11 ;  /* 0x000000140a0b72a4 */ /* 0x000fc4000f8e020b */
[----:B------:R-:W-:Y:S02]  /*23fd0*/  UIADD3 UR13, UR25, UR9, URZ ;  /* 0x00000009190d7290 */ /* 0x000fe4000fffe03f */
[----:B------:R-:W-:Y:S01]  /*23fe0*/  UIADD3 UR16, UP0, UP2, UR14, UR16, UR4 ;  /* 0x000000100e107290 */ /* 0x000fe2000fa1e004 */
[----:B------:R-:W-:Y:S01]  /*23ff0*/  SHF.R.S32.HI R0, RZ, 0x1f, R3 ;  /* 0x0000001fff007819 */ /* 0x000fe20000011403 */
[----:B------:R-:W-:Y:S02]  /*24000*/  UIADD3 UR12, UR17, UR12, URZ ;  /* 0x0000000c110c7290 */ /* 0x000fe4000fffe03f */
[----:B------:R-:W-:Y:S01]  /*24010*/  UIADD3 UR9, UR15, UR11, URZ ;  /* 0x0000000b0f097290 */ /* 0x000fe2000fffe03f */
[----:B------:R-:W-:Y:S01]  /*24020*/  IMAD.U32 R6, RZ, RZ, UR13 ;  /* 0x0000000dff067e24 */ /* 0x000fe2000f8e00ff */
[----:B------:R-:W-:Y:S01]  /*24030*/  IADD3 R4, P2, P3, R7, UR16, R4 ;  /* 0x0000001007047c10 */ /* 0x000fe2000fb5e004 */
[----:B------:R-:W-:Y:S01]  /*24040*/  ULDC.64 UR10, c[0x0][UR22+0x210] ;  /* 0x00008400160a7abb */ /* 0x000fe20008000a00 */
[----:B------:R-:W-:Y:S01]  /*24050*/  UIADD3.X UR9, UR9, UR12, UR26, UP0, UP2 ;  /* 0x0000000c09097290 */ /* 0x000fe200087e441a */
[----:B------:R-:W-:Y:S01]  /*24060*/  SHF.R.S32.HI R7, RZ, 0x1f, R7 ;  /* 0x0000001fff077819 */ /* 0x000fe20000011407 */
[----:B------:R-:W-:Y:S01]  /*24070*/  IMAD R11, R3, UR11, RZ ;  /* 0x0000000b030b7c24 */ /* 0x000fe2000f8e02ff */
[----:B------:R-:W-:Y:S01]  /*24080*/  ULDC.64 UR12, c[0x0][0xca8] ;  /* 0x00032a00000c7ab9 */ /* 0x000fe20000000a00 */
[----:B------:R-:W-:Y:S01]  /*24090*/  @!UP1 ULDC UR12, c[0x0][0xc50] ;  /* 0x00031400000c9ab9 */ /* 0x000fe20000000800 */
[----:B------:R-:W-:Y:S01]  /*240a0*/  @!UP1 ULDC UR13, c[0x0][0xc54] ;  /* 0x00031500000d9ab9 */ /* 0x000fe20000000800 */
[----:B------:R-:W-:Y:S01]  /*240b0*/  IADD3.X R5, R7, UR9, R6, P2, P3 ;  /* 0x0000000907057c10 */ /* 0x000fe200097e6406 */
[----:B------:R-:W-:-:S02]  /*240c0*/  IMAD R11, R0, UR10, R11 ;  /* 0x0000000a000b7c24 */ /* 0x000fc4000f8e020b */
[----:B------:R-:W-:Y:S02]  /*240d0*/  VIADD R0, R10, 0x8 ;  /* 0x000000080a007836 */ /* 0x000fe40000000000 */
[----:B------:R-:W-:-:S03]  /*240e0*/  IMAD.WIDE.U32 R4, R3, UR10, R4 ;  /* 0x0000000a03047c25 */ /* 0x000fc6000f8e0004 */
[----:B------:R-:W-:Y:S01]  /*240f0*/  ISETP.GE.OR P0, PT, R0, R15, P0 ;  /* 0x0000000f0000720c */ /* 0x000fe20000706670 */
[----:B------:R-:W-:Y:S01]  /*24100*/  IMAD.IADD R3, R5, 0x1, R11 ;  /* 0x0000000105037824 */ /* 0x000fe200078e020b */
[----:B------:R-:W-:-:S04]  /*24110*/  LEA R8, P2, R4, UR12, 0x2 ;  /* 0x0000000c04087c11 */ /* 0x000fc8000f8410ff */
[----:B------:R-:W-:Y:S01]  /*24120*/  LEA.HI.X R3, R4, UR13, R3, 0x2, P2 ;  /* 0x0000000d04037c11 */ /* 0x000fe200090f1403 */
[----:B------:R-:W-:Y:S04]  /*24130*/  SHFL.IDX PT, R6, R8, 0x1, 0x1c1f ;  /* 0x003c1f0008067f89 */ /* 0x000fe800000e0000 */
[----:B------:R-:W-:Y:S04]  /*24140*/  SHFL.IDX PT, R4, R8, RZ, 0x1c1f ;  /* 0x001c1fff08047589 */ /* 0x000fe800000e0000 */
[----:B------:R-:W2:Y:S04]  /*24150*/  SHFL.IDX PT, R5, R3, RZ, 0x1c1f ;  /* 0x001c1fff03057589 */ /* 0x000ea800000e0000 */
[----:B------:R0:W1:Y:S04]  /*24160*/  SHFL.IDX PT, R7, R3, 0x1, 0x1c1f ;  /* 0x003c1f0003077f89 */ /* 0x00006800000e0000 */
[----:B--2---:R0:W-:Y:S01]  /*24170*/  @!P1 ST.E desc[UR36][R4.64], R9 ;  /* 0x0000000904009985 */ /* 0x0041e2000c101924 */
[----:B-1----:R-:W-:Y:S05]  /*24180*/  @P0 BRA `(.L_x_6404) ;  /* 0x0000000000080947 */ /* 0x002fea0003800000 */
[----:B0-----:R-:W2:Y:S04]  /*24190*/  LDL R3, [R1+0x1f4] ;  /* 0x0001f40001037983 */ /* 0x001ea80000100800 */
[----:B--2---:R1:W-:Y:S02]  /*241a0*/  ST.E desc[UR36][R6.64], R3 ;  /* 0x0000000306007985 */ /* 0x0043e4000c101924 */
.L_x_6404:
[----:B------:R-:W-:Y:S05]  /*241b0*/  BSYNC B1 ;  /* 0x0000000000017941 */ /* 0x000fea0003800000 */
.L_x_6403:
[----:B------:R-:W-:Y:S02]  /*241c0*/  UISETP.GT.AND UP1, UPT, UR23, 0x1, UPT ;  /* 0x000000011700788c */ /* 0x000fe4000bf24270 */
[----:B------:R-:W-:-:S04]  /*241d0*/  UISETP.NE.U32.AND UP0, UPT, UR18, URZ, UPT ;  /* 0x0000003f1200728c */ /* 0x000fc8000bf05070 */
[----:B------:R-:W-:Y:S01]  /*241e0*/  PLOP3.LUT P0, PT, PT, PT, UP1, 0x80, 0x0 ;  /* 0x000000000000781c */ /* 0x000fe20003f0f018 */
[----:B------:R-:W-:-:S04]  /*241f0*/  UISETP.NE.AND.EX UP0, UPT, UR19, URZ, UPT, UP0 ;  /* 0x0000003f1300728c */ /* 0x000fc8000bf05300 */
[----:B------:R-:W-:-:S08]  /*24200*/  USEL UR14, UR60, URZ, !UP0 ;  /* 0x0000003f3c0e7287 */ /* 0x000fd0000c000000 */
[----:B------:R-:W-:Y:S05]  /*24210*/  @P0 BRA `(.L_x_6405) ;  /* 0x0000001000240947 */ /* 0x000fea0003800000 */
[----:B-1----:R-:W2:Y:S01]  /*24220*/  LDL.64 R6, [R1+0x440] ;  /* 0x0004400001067983 */ /* 0x002ea20000100a00 */
[----:B0-----:R-:W-:Y:S01]  /*24230*/  IMAD R4, R207, 0x40, R19 ;  /* 0x00000040cf047824 */ /* 0x001fe200078e0213 */
[----:B------:R-:W0:Y:S01]  /*24240*/  LDC R81, c[0x0][0xce8] ;  /* 0x00033a00ff517b82 */ /* 0x000e220000000800 */
[----:B------:R-:W-:Y:S02]  /*24250*/  ULDC.64 UR12, c[0x0][0xba0] ;  /* 0x0002e800000c7ab9 */ /* 0x000fe40000000a00 */
[----:B------:R-:W-:Y:S02]  /*24260*/  UIMAD UR9, UR26, UR12, URZ ;  /* 0x0000000c1a0972a4 */ /* 0x000fe4000f8e023f */
[----:B------:R-:W-:Y:S02]  /*24270*/  UIMAD.WIDE.U32 UR10, UR4, UR12, URZ ;  /* 0x0000000c040a72a5 */ /* 0x000fe4000f8e003f */
[----:B------:R-:W-:-:S03]  /*24280*/  UIMAD UR9, UR4, UR13, UR9 ;  /* 0x0000000d040972a4 */ /* 0x000fc6000f8e0209 */
[----:B------:R-:W-:Y:S01]  /*24290*/  ULDC.64 UR12, c[0x0][0xbe8] ;  /* 0x0002fa00000c7ab9 */ /* 0x000fe20000000a00 */
[----:B------:R-:W-:-:S04]  /*242a0*/  UIADD3 UR11, UR11, UR9, URZ ;  /* 0x000000090b0b7290 */ /* 0x000fc8000fffe03f */
[----:B------:R-:W-:-:S04]  /*242b0*/  UIMAD.WIDE.U32 UR10, UR8, UR12, UR10 ;  /* 0x0000000c080a72a5 */ /* 0x000fc8000f8e000a */
[----:B------:R-:W-:-:S03]  /*242c0*/  UIMAD UR9, UR8, UR13, UR11 ;  /* 0x0000000d080972a4 */ /* 0x000fc6000f8e020b */
[----:B------:R-:W-:Y:S01]  /*242d0*/  ULDC UR11, c[0x0][0xbc8] ;  /* 0x0002f200000b7ab9 */ /* 0x000fe20000000800 */
[----:B------:R-:W-:Y:S01]  /*242e0*/  IMAD.U32 R21, RZ, RZ, UR59 ;  /* 0x0000003bff157e24 */ /* 0x000fe2000f8e00ff */
[----:B------:R-:W-:Y:S01]  /*242f0*/  USHF.R.S32.HI UR4, URZ, 0x1f, UR14 ;  /* 0x0000001f3f047899 */ /* 0x000fe2000801140e */
[----:B------:R-:W-:-:S03]  /*24300*/  ULDC.64 UR12, c[0x0][0xbf0] ;  /* 0x0002fc00000c7ab9 */ /* 0x000fc60000000a00 */
[----:B------:R-:W-:Y:S01]  /*24310*/  UIMAD UR4, UR4, UR12, URZ ;  /* 0x0000000c040472a4 */ /* 0x000fe2000f8e023f */
[----:B------:R-:W-:-:S03]  /*24320*/  UMOV UR8, UR10 ;  /* 0x0000000a00087c82 */ /* 0x000fc60008000000 */
[----:B------:R-:W-:Y:S02]  /*24330*/  UIMAD UR4, UR14, UR13, UR4 ;  /* 0x0000000d0e0472a4 */ /* 0x000fe4000f8e0204 */
[----:B------:R-:W-:-:S04]  /*24340*/  UIMAD.WIDE.U32 UR8, UR14, UR12, UR8 ;  /* 0x0000000c0e0872a5 */ /* 0x000fc8000f8e0008 */
[----:B------:R-:W-:Y:S01]  /*24350*/  UIADD3 UR4, UR9, UR4, URZ ;  /* 0x0000000409047290 */ /* 0x000fe2000fffe03f */
[----:B------:R-:W-:Y:S01]  /*24360*/  BSSY B1, `(.L_x_6406) ;  /* 0x00000ce000017945 */ /* 0x000fe20003800000 */
[----:B------:R-:W-:Y:S02]  /*24370*/  SHF.R.S32.HI R84, RZ, 0x1f, R209 ;  /* 0x0000001fff547819 */ /* 0x000fe400000114d1 */
[----:B------:R-:W-:Y:S02]  /*24380*/  SHF.R.S32.HI R85, RZ, 0x1f, R210 ;  /* 0x0000001fff557819 */ /* 0x000fe400000114d2 */
[----:B------:R-:W-:Y:S02]  /*24390*/  SHF.R.S32.HI R86, RZ, 0x1f, R152 ;  /* 0x0000001fff567819 */ /* 0x000fe40000011498 */
[----:B------:R-:W-:Y:S02]  /*243a0*/  SHF.R.S32.HI R87, RZ, 0x1f, R153 ;  /* 0x0000001fff577819 */ /* 0x000fe40000011499 */
[----:B------:R-:W-:-:S02]  /*243b0*/  SHF.R.S32.HI R88, RZ, 0x1f, R154 ;  /* 0x0000001fff587819 */ /* 0x000fc4000001149a */
[----:B------:R-:W-:Y:S02]  /*243c0*/  SHF.R.S32.HI R89, RZ, 0x1f, R155 ;  /* 0x0000001fff597819 */ /* 0x000fe4000001149b */
[----:B------:R-:W-:Y:S01]  /*243d0*/  SHF.R.S32.HI R90, RZ, 0x1f, R156 ;  /* 0x0000001fff5a7819 */ /* 0x000fe2000001149c */
[----:B--2---:R-:W-:-:S03]  /*243e0*/  IMAD.WIDE R4, R4, 0x2, R6 ;  /* 0x0000000204047825 */ /* 0x004fc600078e0206 */
[C---:B------:R-:W-:Y:S02]  /*243f0*/  IADD3 R41, P2, R4.reuse, 0x7000, RZ ;  /* 0x0000700004297810 */ /* 0x040fe40007f5e0ff */
[----:B------:R-:W-:Y:S02]  /*24400*/  IADD3 R9, P3, R4, 0x1000, RZ ;  /* 0x0000100004097810 */ /* 0x000fe40007f7e0ff */
[----:B------:R-:W-:Y:S02]  /*24410*/  LOP3.LUT R40, R41, 0x380, RZ, 0xc0, !PT ;  /* 0x0000038029287812 */ /* 0x000fe400078ec0ff */
[----:B------:R-:W-:Y:S02]  /*24420*/  LOP3.LUT R8, R9, 0x380, RZ, 0xc0, !PT ;  /* 0x0000038009087812 */ /* 0x000fe400078ec0ff */
[----:B------:R-:W-:Y:S02]  /*24430*/  SHF.R.U64 R40, R40, 0x3, RZ ;  /* 0x0000000328287819 */ /* 0x000fe400000012ff */
[----:B------:R-:W-:-:S02]  /*24440*/  SHF.R.U64 R8, R8, 0x3, RZ ;  /* 0x0000000308087819 */ /* 0x000fc400000012ff */
[----:B------:R-:W-:Y:S01]  /*24450*/  LOP3.LUT R40, R40, R41, RZ, 0x3c, !PT ;  /* 0x0000002928287212 */ /* 0x000fe200078e3cff */
[----:B------:R-:W-:Y:S01]  /*24460*/  IMAD.X R41, RZ, RZ, R5, P2 ;  /* 0x000000ffff297224 */ /* 0x000fe200010e0605 */
[C---:B------:R-:W-:Y:S02]  /*24470*/  IADD3 R69, P2, R4.reuse, 0xe000, RZ ;  /* 0x0000e00004457810 */ /* 0x040fe40007f5e0ff */
[C---:B------:R-:W-:Y:S02]  /*24480*/  IADD3 R37, P1, R4.reuse, 0x6000, RZ ;  /* 0x0000600004257810 */ /* 0x040fe40007f3e0ff */
[----:B------:R-:W-:Y:S01]  /*24490*/  LOP3.LUT R68, R69, 0x380, RZ, 0xc0, !PT ;  /* 0x0000038045447812 */ /* 0x000fe200078ec0ff */
[----:B------:R-:W5:Y:S01]  /*244a0*/  LD.E.128 R40, desc[UR36][R40.64] ;  /* 0x0000002428287980 */ /* 0x000f62000c101d00 */
[----:B------:R-:W-:Y:S02]  /*244b0*/  IADD3 R33, P0, R4, 0x5000, RZ ;  /* 0x0000500004217810 */ /* 0x000fe40007f1e0ff */
[----:B------:R-:W-:-:S02]  /*244c0*/  SHF.R.U64 R68, R68, 0x3, RZ ;  /* 0x0000000344447819 */ /* 0x000fc400000012ff */
[----:B------:R-:W-:Y:S01]  /*244d0*/  LOP3.LUT R8, R8, R9, RZ, 0x3c, !PT ;  /* 0x0000000908087212 */ /* 0x000fe200078e3cff */
[--C-:B------:R-:W-:Y:S01]  /*244e0*/  IMAD.X R9, RZ, RZ, R5.reuse, P3 ;  /* 0x000000ffff097224 */ /* 0x100fe200018e0605 */
[----:B------:R-:W-:Y:S02]  /*244f0*/  LOP3.LUT R36, R37, 0x380, RZ, 0xc0, !PT ;  /* 0x0000038025247812 */ /* 0x000fe400078ec0ff */
[----:B------:R-:W-:Y:S01]  /*24500*/  LOP3.LUT R68, R68, R69, RZ, 0x3c, !PT ;  /* 0x0000004544447212 */ /* 0x000fe200078e3cff */
[----:B------:R-:W-:Y:S01]  /*24510*/  IMAD.X R69, RZ, RZ, R5, P2 ;  /* 0x000000ffff457224 */ /* 0x000fe200010e0605 */
[----:B------:R-:W-:Y:S01]  /*24520*/  LOP3.LUT R32, R33, 0x380, RZ, 0xc0, !PT ;  /* 0x0000038021207812 */ /* 0x000fe200078ec0ff */
[----:B------:R-:W5:Y:S01]  /*24530*/  LD.E.128 R8, desc[UR36][R8.64] ;  /* 0x0000002408087980 */ /* 0x000f62000c101d00 */
[----:B------:R-:W-:Y:S02]  /*24540*/  IADD3 R45, P3, R4, 0x8000, RZ ;  /* 0x00008000042d7810 */ /* 0x000fe40007f7e0ff */
[----:B0-----:R-:W-:Y:S01]  /*24550*/  ISETP.NE.AND P2, PT, R81, 0x1, PT ;  /* 0x000000015100780c */ /* 0x001fe20003f45270 */
[----:B------:R-:W5:Y:S01]  /*24560*/  LD.E.128 R68, desc[UR36][R68.64] ;  /* 0x0000002444447980 */ /* 0x000f62000c101d00 */
[----:B------:R-:W-:-:S02]  /*24570*/  SHF.R.U64 R36, R36, 0x3, RZ ;  /* 0x0000000324247819 */ /* 0x000fc400000012ff */
[----:B------:R-:W-:Y:S02]  /*24580*/  SHF.R.U64 R32, R32, 0x3, RZ ;  /* 0x0000000320207819 */ /* 0x000fe400000012ff */
[----:B------:R-:W-:Y:S02]  /*24590*/  LOP3.LUT R44, R45, 0x380, RZ, 0xc0, !PT ;  /* 0x000003802d2c7812 */ /* 0x000fe400078ec0ff */
[----:B------:R-:W-:Y:S01]  /*245a0*/  LOP3.LUT R36, R36, R37, RZ, 0x3c, !PT ;  /* 0x0000002524247212 */ /* 0x000fe200078e3cff */
[--C-:B------:R-:W-:Y:S01]  /*245b0*/  IMAD.X R37, RZ, RZ, R5.reuse, P1 ;  /* 0x000000ffff257224 */ /* 0x100fe200008e0605 */
[----:B------:R-:W-:Y:S01]  /*245c0*/  LOP3.LUT R32, R32, R33, RZ, 0x3c, !PT ;  /* 0x0000002120207212 */ /* 0x000fe200078e3cff */
[----:B------:R-:W-:Y:S01]  /*245d0*/  IMAD.X R33, RZ, RZ, R5, P0 ;  /* 0x000000ffff217224 */ /* 0x000fe200000e0605 */
[----:B------:R-:W-:Y:S01]  /*245e0*/  SHF.R.U64 R44, R44, 0x3, RZ ;  /* 0x000000032c2c7819 */ /* 0x000fe200000012ff */
[----:B------:R-:W0:Y:S01]  /*245f0*/  @P2 LDC R77, c[0x0][0xcec] ;  /* 0x00033b00ff4d2b82 */ /* 0x000e220000000800 */
[C---:B------:R-:W-:Y:S01]  /*24600*/  IADD3 R65, P1, R4.reuse, 0xd000, RZ ;  /* 0x0000d00004417810 */ /* 0x040fe20007f3e0ff */
[----:B------:R-:W5:Y:S01]  /*24610*/  LD.E.128 R36, desc[UR36][R36.64] ;  /* 0x0000002424247980 */ /* 0x000f62000c101d00 */
[----:B------:R-:W-:-:S02]  /*24620*/  IADD3 R61, P0, R4, 0xc000, RZ ;  /* 0x0000c000043d7810 */ /* 0x000fc40007f1e0ff */
[----:B------:R-:W-:Y:S01]  /*24630*/  LOP3.LUT R44, R44, R45, RZ, 0x3c, !PT ;  /* 0x0000002d2c2c7212 */ /* 0x000fe200078e3cff */
[--C-:B------:R-:W-:Y:S01]  /*24640*/  IMAD.X R45, RZ, RZ, R5.reuse, P3 ;  /* 0x000000ffff2d7224 */ /* 0x100fe200018e0605 */
[----:B------:R-:W-:Y:S01]  /*24650*/  LOP3.LUT R64, R65, 0x380, RZ, 0xc0, !PT ;  /* 0x0000038041407812 */ /* 0x000fe200078ec0ff */
[----:B------:R-:W1:Y:S01]  /*24660*/  @P2 LDC R79, c[0x0][0xcf0] ;  /* 0x00033c00ff4f2b82 */ /* 0x000e620000000800 */
[----:B------:R-:W-:Y:S01]  /*24670*/  LOP3.LUT R60, R61, 0x380, RZ, 0xc0, !PT ;  /* 0x000003803d3c7812 */ /* 0x000fe200078ec0ff */
[----:B------:R-:W5:Y:S01]  /*24680*/  LD.E.128 R32, desc[UR36][R32.64] ;  /* 0x0000002420207980 */ /* 0x000f62000c101d00 */
[----:B------:R-:W-:Y:S02]  /*24690*/  IADD3 R3, P3, R4, 0xf000, RZ ;  /* 0x0000f00004037810 */ /* 0x000fe40007f7e0ff */
[----:B------:R-:W-:Y:S01]  /*246a0*/  SHF.R.U64 R64, R64, 0x3, RZ ;  /* 0x0000000340407819 */ /* 0x000fe200000012ff */
[----:B------:R-:W5:Y:S01]  /*246b0*/  LD.E.128 R44, desc[UR36][R44.64] ;  /* 0x000000242c2c7980 */ /* 0x000f62000c101d00 */
[----:B------:R-:W-:Y:S01]  /*246c0*/  SHF.R.U64 R60, R60, 0x3, RZ ;  /* 0x000000033c3c7819 */ /* 0x000fe200000012ff */
[----:B------:R-:W-:Y:S01]  /*246d0*/  IMAD.X R73, RZ, RZ, R5, P3 ;  /* 0x000000ffff497224 */ /* 0x000fe200018e0605 */
[----:B------:R-:W-:-:S02]  /*246e0*/  LOP3.LUT R0, R3, 0x380, RZ, 0xc0, !PT ;  /* 0x0000038003007812 */ /* 0x000fc400078ec0ff */
[----:B------:R-:W-:Y:S01]  /*246f0*/  LOP3.LUT R64, R64, R65, RZ, 0x3c, !PT ;  /* 0x0000004140407212 */ /* 0x000fe200078e3cff */
[--C-:B------:R-:W-:Y:S01]  /*24700*/  IMAD.X R65, RZ, RZ, R5.reuse, P1 ;  /* 0x000000ffff417224 */ /* 0x100fe200008e0605 */
[----:B------:R-:W-:Y:S01]  /*24710*/  LOP3.LUT R60, R60, R61, RZ, 0x3c, !PT ;  /* 0x0000003d3c3c7212 */ /* 0x000fe200078e3cff */
[----:B------:R-:W-:Y:S01]  /*24720*/  IMAD.X R61, RZ, RZ, R5, P0 ;  /* 0x000000ffff3d7224 */ /* 0x000fe200000e0605 */
[----:B------:R-:W-:Y:S02]  /*24730*/  SHF.R.U64 R0, R0, 0x3, RZ ;  /* 0x0000000300007819 */ /* 0x000fe400000012ff */
[C---:B------:R-:W-:Y:S01]  /*24740*/  IADD3 R13, P4, R4.reuse, 0x2000, RZ ;  /* 0x00002000040d7810 */ /* 0x040fe20007f9e0ff */
[----:B------:R-:W5:Y:S01]  /*24750*/  LD.E.128 R64, desc[UR36][R64.64] ;  /* 0x0000002440407980 */ /* 0x000f62000c101d00 */
[C---:B------:R-:W-:Y:S02]  /*24760*/  IADD3 R25, P5, R4.reuse, 0x3000, RZ ;  /* 0x0000300004197810 */ /* 0x040fe40007fbe0ff */
[----:B------:R-:W-:Y:S01]  /*24770*/  IADD3 R29, P6, R4, 0x4000, RZ ;  /* 0x00004000041d7810 */ /* 0x000fe20007fde0ff */
[----:B------:R-:W5:Y:S01]  /*24780*/  LD.E.128 R60, desc[UR36][R60.64] ;  /* 0x000000243c3c7980 */ /* 0x000f62000c101d00 */
[----:B------:R-:W-:-:S02]  /*24790*/  ISETP.GE.AND P1, PT, R19, UR11, PT ;  /* 0x0000000b13007c0c */ /* 0x000fc4000bf26270 */
[----:B------:R-:W-:Y:S02]  /*247a0*/  ISETP.GE.AND P0, PT, R156, UR11, PT ;  /* 0x0000000b9c007c0c */ /* 0x000fe4000bf06270 */
[----:B------:R-:W-:Y:S01]  /*247b0*/  LOP3.LUT R72, R0, R3, RZ, 0x3c, !PT ;  /* 0x0000000300487212 */ /* 0x000fe200078e3cff */
[----:B------:R-:W-:Y:S01]  /*247c0*/  IMAD R0, R157, 0x20, R207 ;  /* 0x000000209d007824 */ /* 0x000fe200078e02cf */
[----:B------:R-:W-:Y:S02]  /*247d0*/  LOP3.LUT R12, R13, 0x380, RZ, 0xc0, !PT ;  /* 0x000003800d0c7812 */ /* 0x000fe400078ec0ff */
[----:B------:R-:W-:Y:S02]  /*247e0*/  LOP3.LUT R24, R25, 0x380, RZ, 0xc0, !PT ;  /* 0x0000038019187812 */ /* 0x000fe400078ec0ff */
[----:B------:R-:W-:Y:S02]  /*247f0*/  LOP3.LUT R28, R29, 0x380, RZ, 0xc0, !PT ;  /* 0x000003801d1c7812 */ /* 0x000fe400078ec0ff */
[----:B------:R-:W-:Y:S01]  /*24800*/  SEL R3, RZ, 0x1, P1 ;  /* 0x00000001ff037807 */ /* 0x000fe20000800000 */
[----:B------:R-:W5:Y:S01]  /*24810*/  LD.E.128 R72, desc[UR36][R72.64] ;  /* 0x0000002448487980 */ /* 0x000f62000c101d00 */
[----:B------:R-:W-:-:S02]  /*24820*/  SEL R20, RZ, 0xffffffff, P0 ;  /* 0xffffffffff147807 */ /* 0x000fc40000000000 */
[----:B------:R-:W-:Y:S01]  /*24830*/  ISETP.GE.AND P1, PT, R155, UR11, PT ;  /* 0x0000000b9b007c0c */ /* 0x000fe2000bf26270 */
[----:B------:R-:W-:Y:S01]  /*24840*/  IMAD R82, R21, 0x40, R0 ;  /* 0x0000004015527824 */ /* 0x000fe200078e0200 */
[----:B------:R-:W-:Y:S02]  /*24850*/  SHF.R.U64 R12, R12, 0x3, RZ ;  /* 0x000000030c0c7819 */ /* 0x000fe400000012ff */
[----:B------:R-:W-:Y:S02]  /*24860*/  SHF.R.U64 R24, R24, 0x3, RZ ;  /* 0x0000000318187819 */ /* 0x000fe400000012ff */
[----:B------:R-:W-:Y:S01]  /*24870*/  SHF.R.U64 R28, R28, 0x3, RZ ;  /* 0x000000031c1c7819 */ /* 0x000fe200000012ff */
[----:B------:R-:W-:Y:S01]  /*24880*/  IMAD.SHL.U32 R20, R20, 0x2, RZ ;  /* 0x0000000214147824 */ /* 0x000fe200078e00ff */
[----:B------:R-:W-:Y:S02]  /*24890*/  ISETP.GE.AND P0, PT, R154, UR11, PT ;  /* 0x0000000b9a007c0c */ /* 0x000fe4000bf06270 */
[----:B------:R-:W-:-:S02]  /*248a0*/  SEL R0, RZ, 0xffffffff, P1 ;  /* 0xffffffffff007807 */ /* 0x000fc40000800000 */
[----:B------:R-:W-:Y:S01]  /*248b0*/  LOP3.LUT R12, R12, R13, RZ, 0x3c, !PT ;  /* 0x0000000d0c0c7212 */ /* 0x000fe200078e3cff */
[--C-:B------:R-:W-:Y:S01]  /*248c0*/  IMAD.X R13, RZ, RZ, R5.reuse, P4 ;  /* 0x000000ffff0d7224 */ /* 0x100fe200020e0605 */
[----:B------:R-:W-:Y:S01]  /*248d0*/  LOP3.LUT R24, R24, R25, RZ, 0x3c, !PT ;  /* 0x0000001918187212 */ /* 0x000fe200078e3cff */
[--C-:B------:R-:W-:Y:S01]  /*248e0*/  IMAD.X R25, RZ, RZ, R5.reuse, P5 ;  /* 0x000000ffff197224 */ /* 0x100fe200028e0605 */
[----:B------:R-:W-:Y:S01]  /*248f0*/  LOP3.LUT R28, R28, R29, RZ, 0x3c, !PT ;  /* 0x0000001d1c1c7212 */ /* 0x000fe200078e3cff */
[----:B------:R-:W-:Y:S01]  /*24900*/  IMAD.X R29, RZ, RZ, R5, P6 ;  /* 0x000000ffff1d7224 */ /* 0x000fe200030e0605 */
[----:B------:R-:W-:Y:S01]  /*24910*/  SEL R21, RZ, 0xffffffff, P0 ;  /* 0xffffffffff157807 */ /* 0x000fe20000000000 */
[----:B------:R-:W-:Y:S01]  /*24920*/  IMAD.SHL.U32 R83, R0, 0x4, RZ ;  /* 0x0000000400537824 */ /* 0x000fe200078e00ff */
[----:B------:R-:W-:Y:S01]  /*24930*/  IADD3 R49, P4, R4, 0x9000, RZ ;  /* 0x0000900004317810 */ /* 0x000fe20007f9e0ff */
[----:B0-----:R-:W-:Y:S01]  /*24940*/  @P2 IMAD.HI.U32 R0, R82, R77, RZ ;  /* 0x0000004d52002227 */ /* 0x001fe200078e00ff */
[C---:B------:R-:W-:Y:S01]  /*24950*/  IADD3 R53, P5, R4.reuse, 0xa000, RZ ;  /* 0x0000a00004357810 */ /* 0x040fe20007fbe0ff */
[----:B------:R-:W5:Y:S01]  /*24960*/  LD.E.128 R12, desc[UR36][R12.64] ;  /* 0x000000240c0c7980 */ /* 0x000f62000c101d00 */
[----:B------:R-:W-:-:S02]  /*24970*/  IADD3 R57, P6, R4, 0xb000, RZ ;  /* 0x0000b00004397810 */ /* 0x000fc40007fde0ff */
[----:B------:R-:W-:Y:S01]  /*24980*/  LOP3.LUT R20, R20, 0x2, R3, 0xe2, !PT ;  /* 0x0000000214147812 */ /* 0x000fe200078ee203 */
[----:B------:R-:W-:Y:S01]  /*24990*/  IMAD.SHL.U32 R78, R21, 0x8, RZ ;  /* 0x00000008154e7824 */ /* 0x000fe200078e00ff */
[----:B------:R-:W-:Y:S01]  /*249a0*/  LOP3.LUT R48, R49, 0x380, RZ, 0xc0, !PT ;  /* 0x0000038031307812 */ /* 0x000fe200078ec0ff */
[----:B------:R-:W-:Y:S01]  /*249b0*/  IMAD.MOV.U32 R3, RZ, RZ, R82 ;  /* 0x000000ffff037224 */ /* 0x000fe200078e0052 */
[----:B------:R-:W-:Y:S01]  /*249c0*/  LOP3.LUT R52, R53, 0x380, RZ, 0xc0, !PT ;  /* 0x0000038035347812 */ /* 0x000fe200078ec0ff */
[----:B------:R-:W5:Y:S01]  /*249d0*/  LD.E.128 R24, desc[UR36][R24.64] ;  /* 0x0000002418187980 */ /* 0x000f62000c101d00 */
[----:B------:R-:W-:Y:S02]  /*249e0*/  LOP3.LUT R56, R57, 0x380, RZ, 0xc0, !PT ;  /* 0x0000038039387812 */ /* 0x000fe400078ec0ff */
[----:B------:R-:W-:Y:S01]  /*249f0*/  LOP3.LUT R7, R4, 0x380, RZ, 0xc0, !PT ;  /* 0x0000038004077812 */ /* 0x000fe200078ec0ff */
[----:B------:R-:W5:Y:S01]  /*24a00*/  LD.E.128 R28, desc[UR36][R28.64] ;  /* 0x000000241c1c7980 */ /* 0x000f62000c101d00 */
[----:B------:R-:W-:-:S02]  /*24a10*/  LOP3.LUT R77, R83, 0x4, R20, 0xe2, !PT ;  /* 0x00000004534d7812 */ /* 0x000fc400078ee214 */
[----:B-1----:R-:W-:Y:S02]  /*24a20*/  @P2 SHF.R.U32.HI R3, RZ, R79, R0 ;  /* 0x0000004fff032219 */ /* 0x002fe40000011600 */
[----:B------:R-:W-:Y:S02]  /*24a30*/  SHF.R.U64 R48, R48, 0x3, RZ ;  /* 0x0000000330307819 */ /* 0x000fe400000012ff */
[----:B------:R-:W-:Y:S02]  /*24a40*/  SHF.R.U64 R52, R52, 0x3, RZ ;  /* 0x0000000334347819 */ /* 0x000fe400000012ff */
[----:B------:R-:W-:Y:S02]  /*24a50*/  SHF.R.U64 R56, R56, 0x3, RZ ;  /* 0x0000000338387819 */ /* 0x000fe400000012ff */
[----:B------:R-:W-:Y:S02]  /*24a60*/  SHF.R.U64 R7, R7, 0x3, RZ ;  /* 0x0000000307077819 */ /* 0x000fe400000012ff */
[----:B------:R-:W-:-:S02]  /*24a70*/  LOP3.LUT R0, R78, 0x8, R77, 0xe2, !PT ;  /* 0x000000084e007812 */ /* 0x000fc400078ee24d */
[--C-:B------:R-:W-:Y:S01]  /*24a80*/  SHF.R.S32.HI R77, RZ, 0x1f, R3.reuse ;  /* 0x0000001fff4d7819 */ /* 0x100fe20000011403 */
[----:B------:R-:W-:Y:S01]  /*24a90*/  IMAD.U32 R20, RZ, RZ, UR8 ;  /* 0x00000008ff147e24 */ /* 0x000fe2000f8e00ff */
[----:B------:R-:W-:Y:S01]  /*24aa0*/  ISETP.GE.AND P0, PT, R153, UR11, PT ;  /* 0x0000000b99007c0c */ /* 0x000fe2000bf06270 */
[----:B------:R-:W-:Y:S01]  /*24ab0*/  IMAD.U32 R21, RZ, RZ, UR9 ;  /* 0x00000009ff157e24 */ /* 0x000fe2000f8e00ff */
[----:B------:R-:W-:Y:S01]  /*24ac0*/  LOP3.LUT R48, R48, R49, RZ, 0x3c, !PT ;  /* 0x0000003130307212 */ /* 0x000fe200078e3cff */
[----:B------:R-:W-:Y:S01]  /*24ad0*/  IMAD.MOV R79, RZ, RZ, -R3 ;  /* 0x000000ffff4f7224 */ /* 0x000fe200078e0a03 */
[----:B------:R-:W-:Y:S01]  /*24ae0*/  LOP3.LUT R52, R52, R53, RZ, 0x3c, !PT ;  /* 0x0000003534347212 */ /* 0x000fe200078e3cff */
[--C-:B------:R-:W-:Y:S01]  /*24af0*/  IMAD.X R49, RZ, RZ, R5.reuse, P4 ;  /* 0x000000ffff317224 */ /* 0x100fe200020e0605 */
[----:B------:R-:W-:Y:S01]  /*24b00*/  LOP3.LUT R56, R56, R57, RZ, 0x3c, !PT ;  /* 0x0000003938387212 */ /* 0x000fe200078e3cff */
[--C-:B------:R-:W-:Y:S01]  /*24b10*/  IMAD.X R53, RZ, RZ, R5.reuse, P5 ;  /* 0x000000ffff357224 */ /* 0x100fe200028e0605 */
[----:B------:R-:W-:Y:S01]  /*24b20*/  LOP3.LUT R4, R7, R4, RZ, 0x3c, !PT ;  /* 0x0000000407047212 */ /* 0x000fe200078e3cff */
[----:B------:R-:W-:Y:S01]  /*24b30*/  IMAD.X R57, RZ, RZ, R5, P6 ;  /* 0x000000ffff397224 */ /* 0x000fe200030e0605 */
[----:B------:R-:W-:Y:S01]  /*24b40*/  ULDC.64 UR8, c[0x0][0xbe0] ;  /* 0x0002f80000087ab9 */ /* 0x000fe20000000a00 */
[----:B------:R-:W-:Y:S01]  /*24b50*/  IMAD.U32 R21, RZ, RZ, UR4 ;  /* 0x00000004ff157e24 */ /* 0x000fe2000f8e00ff */
[----:B------:R-:W-:Y:S01]  /*24b60*/  SEL R78, RZ, 0xffffffff, P0 ;  /* 0xffffffffff4e7807 */ /* 0x000fe20000000000 */
[----:B------:R-:W-:Y:S01]  /*24b70*/  IMAD R80, R77, UR8, RZ ;  /* 0x000000084d507c24 */ /* 0x000fe2000f8e02ff */
[----:B------:R-:W-:Y:S01]  /*24b80*/  ISETP.GE.AND P0, PT, R152, UR11, PT ;  /* 0x0000000b98007c0c */ /* 0x000fe2000bf06270 */
[----:B------:R-:W-:Y:S01]  /*24b90*/  IMAD R77, R81, R79, R82 ;  /* 0x0000004f514d7224 */ /* 0x000fe200078e0252 */
[----:B------:R-:W5:Y:S01]  /*24ba0*/  LD.E.128 R4, desc[UR36][R4.64] ;  /* 0x0000002404047980 */ /* 0x000f62000c101d00 */
[----:B------:R-:W-:-:S02]  /*24bb0*/  IMAD R79, R3, UR9, R80 ;  /* 0x00000009034f7c24 */ /* 0x000fc4000f8e0250 */
[----:B------:R-:W-:Y:S01]  /*24bc0*/  IMAD.WIDE.U32 R20, R3, UR8, R20 ;  /* 0x0000000803147c25 */ /* 0x000fe2000f8e0014 */
[----:B------:R-:W5:Y:S01]  /*24bd0*/  LD.E.128 R48, desc[UR36][R48.64] ;  /* 0x0000002430307980 */ /* 0x000f62000c101d00 */
[----:B------:R-:W-:Y:S01]  /*24be0*/  SEL R3, RZ, 0xffffffff, P0 ;  /* 0xffffffffff037807 */ /* 0x000fe20000000000 */
[----:B------:R-:W-:Y:S01]  /*24bf0*/  ULDC.64 UR8, c[0x0][0xbd8] ;  /* 0x0002f60000087ab9 */ /* 0x000fe20000000a00 */
[----:B------:R-:W-:Y:S01]  /*24c00*/  IMAD.SHL.U32 R83, R78, 0x10, RZ ;  /* 0x000000104e537824 */ /* 0x000fe200078e00ff */
[----:B------:R-:W5:Y:S01]  /*24c10*/  LD.E.128 R52, desc[UR36][R52.64] ;  /* 0x0000002434347980 */ /* 0x000f62000c101d00 */
[----:B------:R-:W-:-:S03]  /*24c20*/  SHF.R.S32.HI R78, RZ, 0x1f, R77 ;  /* 0x0000001fff4e7819 */ /* 0x000fc6000001144d */
        /* <DEDUP_REMOVED lines=8> */
[----:B------:R-:W-:Y:S01]  /*24cb0*/  IMAD.SHL.U32 R3, R3, 0x20, RZ ;  /* 0x0000002003037824 */ /* 0x000fe200078e00ff */
[----:B------:R-:W-:Y:S01]  /*24cc0*/  LOP3.LUT R0, R83, 0x10, R0, 0xe2, !PT ;  /* 0x0000001053007812 */ /* 0x000fe200078ee200 */
[----:B------:R-:W-:Y:S01]  /*24cd0*/  IMAD.IADD R21, R21, 0x1, R79 ;  /* 0x0000000115157824 */ /* 0x000fe200078e024f */
[----:B------:R-:W-:Y:S01]  /*24ce0*/  ISETP.GE.AND P0, PT, R210, UR11, PT ;  /* 0x0000000bd2007c0c */ /* 0x000fe2000bf06270 */
[----:B------:R-:W-:-:S02]  /*24cf0*/  IMAD R78, R78, UR8, RZ ;  /* 0x000000084e4e7c24 */ /* 0x000fc4000f8e02ff */
[----:B------:R-:W-:Y:S02]  /*24d00*/  IMAD R83, R76, R81, RZ ;  /* 0x000000514c537224 */ /* 0x000fe400078e02ff */
[----:B------:R-:W-:Y:S01]  /*24d10*/  IMAD R82, R82, 0x40, R207 ;  /* 0x0000004052527824 */ /* 0x000fe200078e02cf */
[----:B------:R-:W-:Y:S01]  /*24d20*/  LOP3.LUT R0, R3, 0x20, R0, 0xe2, !PT ;  /* 0x0000002003007812 */ /* 0x000fe200078ee200 */
        /* <DEDUP_REMOVED lines=8> */
[----:B------:R-:W-:-:S02]  /*24db0*/  LEA R80, P2, R20, UR8, 0x1 ;  /* 0x0000000814507c11 */ /* 0x000fc4000f8408ff */
[----:B------:R-:W-:Y:S02]  /*24dc0*/  ISETP.GE.AND P1, PT, R209, UR11, PT ;  /* 0x0000000bd1007c0c */ /* 0x000fe4000bf26270 */
[----:B------:R-:W-:Y:S02]  /*24dd0*/  LEA.HI.X R81, R20, UR9, R21, 0x1, P2 ;  /* 0x0000000914517c11 */ /* 0x000fe400090f0c15 */
[----:B------:R-:W-:Y:S01]  /*24de0*/  LOP3.LUT R0, R0, R3, RZ, 0xfc, !PT ;  /* 0x0000000300007212 */ /* 0x000fe200078efcff */
[----:B0-----:R0:W1:Y:S01]  /*24df0*/  SHFL.IDX PT, R20, R80, RZ, 0x181f ;  /* 0x00181fff50147589 */ /* 0x00106200000e0000 */
[----:B------:R-:W-:Y:S01]  /*24e00*/  SEL R3, RZ, 0x80, P1 ;  /* 0x00000080ff037807 */ /* 0x000fe20000800000 */
[----:B------:R-:W-:Y:S02]  /*24e10*/  SYNCS.ARRIVE.TRANS64.RED.A1T0 RZ, [UR4], RZ ;  /* 0x000000ffffff79a7 */ /* 0x000fe40008100404 */
[----:B------:R0:W2:Y:S01]  /*24e20*/  SHFL.IDX PT, R21, R81, RZ, 0x181f ;  /* 0x00181fff51157589 */ /* 0x0000a200000e0000 */
[----:B------:R-:W-:Y:S01]  /*24e30*/  LOP3.LUT R3, R0, R3, RZ, 0xfc, !PT ;  /* 0x0000000300037212 */ /* 0x000fe200078efcff */
[----:B------:R-:W-:Y:S06]  /*24e40*/  @P0 BRA `(.L_x_6407) ;  /* 0x00000000007c0947 */ /* 0x000fec0003800000 */
[----:B------:R-:W-:Y:S02]  /*24e50*/  ISETP.GE.AND P1, PT, R156, UR11, PT ;  /* 0x0000000b9c007c0c */ /* 0x000fe4000bf26270 */
[----:B------:R-:W-:Y:S02]  /*24e60*/  ISETP.GE.AND P0, PT, R19, UR11, PT ;  /* 0x0000000b13007c0c */ /* 0x000fe4000bf06270 */
[----:B------:R-:W-:Y:S02]  /*24e70*/  ISETP.GE.AND P5, PT, R155, UR11, PT ;  /* 0x0000000b9b007c0c */ /* 0x000fe4000bfa6270 */
[----:B------:R-:W-:-:S07]  /*24e80*/  ISETP.GE.AND P3, PT, R154, UR11, PT ;  /* 0x0000000b9a007c0c */ /* 0x000fce000bf66270 */
[C---:B-1----:R-:W-:Y:S02]  /*24e90*/  @!P1 LEA R76, P2, R156.reuse, R20, 0x1 ;  /* 0x000000149c4c9211 */ /* 0x042fe400078408ff */
[----:B--2---:R-:W-:Y:S02]  /*24ea0*/  @!P0 IMAD.WIDE R78, R19, 0x2, R20 ;  /* 0x00000002134e8825 */ /* 0x004fe400078e0214 */
[----:B------:R-:W-:Y:S02]  /*24eb0*/  @!P1 LEA.HI.X R77, R156, R21, R90, 0x1, P2 ;  /* 0x000000159c4d9211 */ /* 0x000fe400010f0c5a */
[----:B------:R-:W-:Y:S01]  /*24ec0*/  ISETP.GE.AND P2, PT, R153, UR11, PT ;  /* 0x0000000b99007c0c */ /* 0x000fe2000bf46270 */
[----:B-----5:R1:W-:Y:S01]  /*24ed0*/  @!P0 ST.E.128 desc[UR36][R78.64], R4 ;  /* 0x000000044e008985 */ /* 0x0203e2000c101d24 */
[----:B------:R-:W-:-:S03]  /*24ee0*/  LOP3.LUT P0, RZ, R0, 0x40, RZ, 0xc0, !PT ;  /* 0x0000004000ff7812 */ /* 0x000fc6000780c0ff */
[----:B------:R2:W-:Y:S01]  /*24ef0*/  @!P1 ST.E.128 desc[UR36][R76.64], R12 ;  /* 0x0000000c4c009985 */ /* 0x0005e2000c101d24 */
[----:B------:R-:W-:Y:S02]  /*24f00*/  ISETP.GE.AND P1, PT, R152, UR11, PT ;  /* 0x0000000b98007c0c */ /* 0x000fe4000bf26270 */
[CC--:B-1----:R-:W-:Y:S02]  /*24f10*/  @!P5 LEA R4, P4, R155.reuse, R20.reuse, 0x1 ;  /* 0x000000149b04d211 */ /* 0x0c2fe400078808ff */
[CC--:B------:R-:W-:Y:S02]  /*24f20*/  @!P3 LEA R6, P6, R154.reuse, R20.reuse, 0x1 ;  /* 0x000000149a06b211 */ /* 0x0c0fe400078c08ff */
[-C--:B------:R-:W-:Y:S02]  /*24f30*/  @!P5 LEA.HI.X R5, R155, R21.reuse, R89, 0x1, P4 ;  /* 0x000000159b05d211 */ /* 0x080fe400020f0c59 */
[----:B------:R-:W-:Y:S02]  /*24f40*/  LOP3.LUT P4, RZ, R3, 0x80, RZ, 0xc0, !PT ;  /* 0x0000008003ff7812 */ /* 0x000fe4000788c0ff */
[----:B------:R-:W-:Y:S01]  /*24f50*/  @!P3 LEA.HI.X R7, R154, R21, R88, 0x1, P6 ;  /* 0x000000159a07b211 */ /* 0x000fe200030f0c58 */
[----:B------:R1:W-:Y:S02]  /*24f60*/  @!P5 ST.E.128 desc[UR36][R4.64], R28 ;  /* 0x0000001c0400d985 */ /* 0x0003e4000c101d24 */
[----:B--2---:R-:W-:-:S02]  /*24f70*/  @!P1 LEA R12, P6, R152, R20, 0x1 ;  /* 0x00000014980c9211 */ /* 0x004fc400078c08ff */
[----:B------:R2:W-:Y:S02]  /*24f80*/  @!P3 ST.E.128 desc[UR36][R6.64], R36 ;  /* 0x000000240600b985 */ /* 0x0005e4000c101d24 */
[-C--:B------:R-:W-:Y:S02]  /*24f90*/  @!P1 LEA.HI.X R13, R152, R21.reuse, R86, 0x1, P6 ;  /* 0x00000015980d9211 */ /* 0x080fe400030f0c56 */
[CC--:B-1----:R-:W-:Y:S02]  /*24fa0*/  @!P2 LEA R4, P5, R153.reuse, R20.reuse, 0x1 ;  /* 0x000000149904a211 */ /* 0x0c2fe400078a08ff */
        /* <DEDUP_REMOVED lines=9> */
.L_x_6407:
[----:B------:R-:W-:Y:S05]  /*25040*/  BSYNC B1 ;  /* 0x0000000000017941 */ /* 0x000fea0003800000 */
.L_x_6406:
        /* <DEDUP_REMOVED lines=9> */
[----:B------:R-:W-:-:S05]  /*250e0*/  ISETP.GE.AND P1, PT, R153, UR11, PT ;  /* 0x0000000b99007c0c */ /* 0x000fca000bf26270 */
[----:B0---4-:R-:W-:Y:S02]  /*250f0*/  @!P0 IMAD.WIDE R6, R19, 0x2, R4 ;  /* 0x0000000213068825 */ /* 0x011fe400078e0204 */
[-C--:B------:R-:W-:Y:S02]  /*25100*/  @!P5 LEA R14, P4, R156, R4.reuse, 0x1 ;  /* 0x000000049c0ed211 */ /* 0x080fe400078808ff */
[----:B------:R-:W-:Y:S01]  /*25110*/  @!P3 LEA R12, P6, R155, R4, 0x1 ;  /* 0x000000049b0cb211 */ /* 0x000fe200078c08ff */
[----:B------:R0:W-:Y:S01]  /*25120*/  @!P0 ST.E.128 desc[UR36][R6.64], R8 ;  /* 0x0000000806008985 */ /* 0x0001e2000c101d24 */
[----:B------:R-:W-:Y:S02]  /*25130*/  ISETP.GE.AND P0, PT, R152, UR11, PT ;  /* 0x0000000b98007c0c */ /* 0x000fe4000bf06270 */
[----:B------:R-:W-:Y:S02]  /*25140*/  @!P5 LEA.HI.X R15, R156, R5, R90, 0x1, P4 ;  /* 0x000000059c0fd211 */ /* 0x000fe400020f0c5a */
[----:B------:R-:W-:-:S02]  /*25150*/  LOP3.LUT P4, RZ, R0, 0x40, RZ, 0xc0, !PT ;  /* 0x0000004000ff7812 */ /* 0x000fc4000788c0ff */
[----:B------:R-:W-:Y:S01]  /*25160*/  @!P3 LEA.HI.X R13, R155, R5, R89, 0x1, P6 ;  /* 0x000000059b0db211 */ /* 0x000fe200030f0c59 */
[----:B------:R3:W-:Y:S01]  /*25170*/  @!P5 ST.E.128 desc[UR36][R14.64], R24 ;  /* 0x000000180e00d985 */ /* 0x0007e2000c101d24 */
[----:B-1----:R-:W-:-:S03]  /*25180*/  @!P2 LEA R20, P5, R154, R4, 0x1 ;  /* 0x000000049a14a211 */ /* 0x002fc600078a08ff */
[----:B------:R3:W-:Y:S01]  /*25190*/  @!P3 ST.E.128 desc[UR36][R12.64], R32 ;  /* 0x000000200c00b985 */ /* 0x0007e2000c101d24 */
[----:B--2---:R-:W-:Y:S02]  /*251a0*/  @!P2 LEA.HI.X R21, R154, R5, R88, 0x1, P5 ;  /* 0x000000059a15a211 */ /* 0x004fe400028f0c58 */
[----:B0-----:R-:W-:-:S03]  /*251b0*/  @!P1 LEA R6, P6, R153, R4, 0x1 ;  /* 0x0000000499069211 */ /* 0x001fc600078c08ff */
[----:B------:R3:W-:Y:S01]  /*251c0*/  @!P2 ST.E.128 desc[UR36][R20.64], R40 ;  /* 0x000000281400a985 */ /* 0x0007e2000c101d24 */
[-C--:B------:R-:W-:Y:S02]  /*251d0*/  @!P0 LEA R8, P3, R152, R4.reuse, 0x1 ;  /* 0x0000000498088211 */ /* 0x080fe400078608ff */
[----:B------:R-:W-:Y:S02]  /*251e0*/  @P4 LEA R10, P5, R210, R4, 0x1 ;  /* 0x00000004d20a4211 */ /* 0x000fe400078a08ff */
[-C--:B------:R-:W-:Y:S02]  /*251f0*/  @!P1 LEA.HI.X R7, R153, R5.reuse, R87, 0x1, P6 ;  /* 0x0000000599079211 */ /* 0x080fe400030f0c57 */
[-C--:B------:R-:W-:Y:S02]  /*25200*/  @!P0 LEA.HI.X R9, R152, R5.reuse, R86, 0x1, P3 ;  /* 0x0000000598098211 */ /* 0x080fe400018f0c56 */
[----:B------:R-:W-:Y:S01]  /*25210*/  @P4 LEA.HI.X R11, R210, R5, R85, 0x1, P5 ;  /* 0x00000005d20b4211 */ /* 0x000fe200028f0c55 */
        /* <DEDUP_REMOVED lines=9> */
.L_x_6405:
[----:B------:R-:W2:Y:S01]  /*252b0*/  LDL R0, [R1+0x438] ;  /* 0x0004380001007983 */ /* 0x000ea20000100800 */
[----:B------:R-:W3:Y:S01]  /*252c0*/  LDC R21, c[0x0][0xce8] ;  /* 0x00033a00ff157b82 */ /* 0x000ee20000000800 */
[----:B------:R-:W-:Y:S01]  /*252d0*/  ULDC.64 UR12, c[0x0][0xc08] ;  /* 0x00030200000c7ab9 */ /* 0x000fe20000000a00 */
[----:B0-----:R-:W-:Y:S01]  /*252e0*/  IMAD.U32 R4, RZ, RZ, UR59 ;  /* 0x0000003bff047e24 */ /* 0x001fe2000f8e00ff */
[----:B------:R-:W-:Y:S01]  /*252f0*/  UIMAD UR9, UR26, UR12, URZ ;  /* 0x0000000c1a0972a4 */ /* 0x000fe2000f8e023f */
[----:B------:R-:W-:Y:S01]  /*25300*/  BSSY B1, `(.L_x_6409) ;  /* 0x00000e5000017945 */ /* 0x000fe20003800000 */
[----:B------:R-:W-:Y:S01]  /*25310*/  UIMAD.WIDE.U32 UR10, UR4, UR12, URZ ;  /* 0x0000000c040a72a5 */ /* 0x000fe2000f8e003f */
[----:B------:R-:W-:Y:S01]  /*25320*/  SHF.R.S32.HI R24, RZ, 0x1f, R192 ;  /* 0x0000001fff187819 */ /* 0x000fe200000114c0 */
[----:B------:R-:W-:Y:S01]  /*25330*/  UIMAD UR9, UR4, UR13, UR9 ;  /* 0x0000000d040972a4 */ /* 0x000fe2000f8e0209 */
[----:B------:R-:W-:Y:S01]  /*25340*/  SHF.R.S32.HI R26, RZ, 0x1f, R194 ;  /* 0x0000001fff1a7819 */ /* 0x000fe200000114c2 */
[----:B------:R-:W-:Y:S01]  /*25350*/  USHF.R.S32.HI UR4, URZ, 0x1f, UR14 ;  /* 0x0000001f3f047899 */ /* 0x000fe2000801140e */
[----:B------:R-:W-:Y:S01]  /*25360*/  SHF.R.S32.HI R28, RZ, 0x1f, R196 ;  /* 0x0000001fff1c7819 */ /* 0x000fe200000114c4 */
[----:B------:R-:W-:Y:S01]  /*25370*/  UIADD3 UR11, UR11, UR9, URZ ;  /* 0x000000090b0b7290 */ /* 0x000fe2000fffe03f */
[----:B------:R-:W-:Y:S01]  /*25380*/  SHF.R.S32.HI R29, RZ, 0x1f, R197 ;  /* 0x0000001fff1d7819 */ /* 0x000fe200000114c5 */
[----:B------:R-:W-:Y:S01]  /*25390*/  ULDC.64 UR12, c[0x0][0xc38] ;  /* 0x00030e00000c7ab9 */ /* 0x000fe20000000a00 */
[----:B------:R-:W-:Y:S01]  /*253a0*/  SHF.R.S32.HI R30, RZ, 0x1f, R198 ;  /* 0x0000001fff1e7819 */ /* 0x000fe200000114c6 */
[----:B------:R-:W-:Y:S01]  /*253b0*/  UIMAD.WIDE.U32 UR10, UR8, UR12, UR10 ;  /* 0x0000000c080a72a5 */ /* 0x000fe2000f8e000a */
[----:B------:R-:W-:-:S02]  /*253c0*/  SHF.R.S32.HI R31, RZ, 0x1f, R199 ;  /* 0x0000001fff1f7819 */ /* 0x000fc400000114c7 */
[----:B------:R-:W-:Y:S01]  /*253d0*/  SHF.R.S32.HI R32, RZ, 0x1f, R200 ;  /* 0x0000001fff207819 */ /* 0x000fe200000114c8 */
[----:B------:R-:W-:Y:S01]  /*253e0*/  UIMAD UR9, UR8, UR13, UR11 ;  /* 0x0000000d080972a4 */ /* 0x000fe2000f8e020b */
[----:B------:R-:W-:Y:S02]  /*253f0*/  SHF.R.S32.HI R33, RZ, 0x1f, R201 ;  /* 0x0000001fff217819 */ /* 0x000fe400000114c9 */
[----:B------:R-:W-:Y:S01]  /*25400*/  ULDC.64 UR12, c[0x0][0xc40] ;  /* 0x00031000000c7ab9 */ /* 0x000fe20000000a00 */
[----:B------:R-:W-:Y:S01]  /*25410*/  UMOV UR8, UR10 ;  /* 0x0000000a00087c82 */ /* 0x000fe20008000000 */
[----:B---3--:R-:W-:Y:S01]  /*25420*/  ISETP.NE.AND P0, PT, R21, 0x1, PT ;  /* 0x000000011500780c */ /* 0x008fe20003f05270 */
[----:B------:R-:W-:Y:S01]  /*25430*/  UIMAD UR4, UR4, UR12, URZ ;  /* 0x0000000c040472a4 */ /* 0x000fe2000f8e023f */
[----:B------:R-:W-:Y:S01]  /*25440*/  SHF.R.S32.HI R34, RZ, 0x1f, R202 ;  /* 0x0000001fff227819 */ /* 0x000fe200000114ca */
[----:B------:R-:W-:Y:S01]  /*25450*/  UIMAD.WIDE.U32 UR8, UR14, UR12, UR8 ;  /* 0x0000000c0e0872a5 */ /* 0x000fe2000f8e0008 */
[----:B------:R-:W-:Y:S01]  /*25460*/  SHF.R.S32.HI R35, RZ, 0x1f, R203 ;  /* 0x0000001fff237819 */ /* 0x000fe200000114cb */
[----:B------:R-:W-:Y:S01]  /*25470*/  UIMAD UR4, UR14, UR13, UR4 ;  /* 0x0000000d0e0472a4 */ /* 0x000fe2000f8e0204 */
[----:B------:R-:W-:Y:S01]  /*25480*/  SHF.R.S32.HI R36, RZ, 0x1f, R204 ;  /* 0x0000001fff247819 */ /* 0x000fe200000114cc */
[----:B------:R-:W-:Y:S01]  /*25490*/  ULDC.64 UR10, c[0x0][0xc48] ;  /* 0x00031200000a7ab9 */ /* 0x000fe20000000a00 */
[----:B------:R-:W-:Y:S01]  /*254a0*/  SHF.R.S32.HI R37, RZ, 0x1f, R205 ;  /* 0x0000001fff257819 */ /* 0x000fe200000114cd */
[----:B------:R-:W-:Y:S01]  /*254b0*/  UIADD3 UR9, UR9, UR4, URZ ;  /* 0x0000000409097290 */ /* 0x000fe2000fffe03f */
[----:B------:R-:W-:Y:S01]  /*254c0*/  SHF.R.S32.HI R38, RZ, 0x1f, R206 ;  /* 0x0000001fff267819 */ /* 0x000fe200000114ce */
[----:B------:R-:W-:Y:S01]  /*254d0*/  UIADD3 UR4, UR44, 0x38820, URZ ;  /* 0x000388202c047890 */ /* 0x000fe2000fffe03f */
[----:B------:R-:W-:Y:S01]  /*254e0*/  SHF.R.S32.HI R39, RZ, 0x1f, R23 ;  /* 0x0000001fff277819 */ /* 0x000fe20000011417 */
[----:B-1----:R-:W0:Y:S01]  /*254f0*/  @P0 LDC R3, c[0x0][0xcec] ;  /* 0x00033b00ff030b82 */ /* 0x002e220000000800 */
[----:B------:R-:W-:-:S02]  /*25500*/  UIMAD.WIDE.U32 UR8, UR61, UR10, UR8 ;  /* 0x0000000a3d0872a5 */ /* 0x000fc4000f8e0008 */
[----:B------:R-:W-:Y:S02]  /*25510*/  UPRMT UR4, URZ, 0x654, UR4 ;  /* 0x000006543f047896 */ /* 0x000fe40008000004 */
[----:B------:R-:W-:-:S03]  /*25520*/  UIMAD UR61, UR61, UR11, UR9 ;  /* 0x0000000b3d3d72a4 */ /* 0x000fc6000f8e0209 */
[----:B------:R-:W1:Y:S01]  /*25530*/  @P0 LDC R5, c[0x0][0xcf0] ;  /* 0x00033c00ff050b82 */ /* 0x000e620000000800 */
[----:B------:R-:W-:-:S03]  /*25540*/  ULDC.64 UR10, c[0x0][0xc30] ;  /* 0x00030c00000a7ab9 */ /* 0x000fc60000000a00 */
[----:B------:R-:W-:Y:S01]  /*25550*/  SYNCS.ARRIVE.TRANS64.RED.A1T0 RZ, [UR4], RZ ;  /* 0x000000ffffff79a7 */ /* 0x000fe20008100404 */
[----:B--2---:R-:W-:-:S04]  /*25560*/  IMAD R4, R4, 0x40, R0 ;  /* 0x0000004004047824 */ /* 0x004fc800078e0200 */
[----:B0-----:R-:W-:-:S04]  /*25570*/  @P0 IMAD.HI.U32 R0, R4, R3, RZ ;  /* 0x0000000304000227 */ /* 0x001fc800078e00ff */
[----:B------:R-:W-:Y:S01]  /*25580*/  IMAD.MOV.U32 R3, RZ, RZ, R4 ;  /* 0x000000ffff037224 */ /* 0x000fe200078e0004 */
[----:B-1----:R-:W-:Y:S01]  /*25590*/  @P0 SHF.R.U32.HI R3, RZ, R5, R0 ;  /* 0x00000005ff030219 */ /* 0x002fe20000011600 */
[----:B------:R-:W-:Y:S02]  /*255a0*/  IMAD.U32 R5, RZ, RZ, UR9 ;  /* 0x00000009ff057e24 */ /* 0x000fe4000f8e00ff */
[----:B------:R-:W-:Y:S01]  /*255b0*/  IMAD.U32 R5, RZ, RZ, UR61 ;  /* 0x0000003dff057e24 */ /* 0x000fe2000f8e00ff */
[--C-:B------:R-:W-:Y:S01]  /*255c0*/  SHF.R.S32.HI R0, RZ, 0x1f, R3.reuse ;  /* 0x0000001fff007819 */ /* 0x100fe20000011403 */
[----:B------:R-:W-:-:S04]  /*255d0*/  IMAD.MOV R7, RZ, RZ, -R3 ;  /* 0x000000ffff077224 */ /* 0x000fc800078e0a03 */
[----:B------:R-:W-:Y:S02]  /*255e0*/  IMAD R7, R21, R7, R4 ;  /* 0x0000000715077224 */ /* 0x000fe400078e0204 */
[----:B------:R-:W-:Y:S02]  /*255f0*/  IMAD R0, R0, UR10, RZ ;  /* 0x0000000a00007c24 */ /* 0x000fe4000f8e02ff */
[----:B------:R-:W-:Y:S01]  /*25600*/  IMAD.U32 R4, RZ, RZ, UR8 ;  /* 0x00000008ff047e24 */ /* 0x000fe2000f8e00ff */
[----:B------:R-:W-:Y:S01]  /*25610*/  ULDC.64 UR8, c[0x0][0xc28] ;  /* 0x00030a0000087ab9 */ /* 0x000fe20000000a00 */
[C---:B------:R-:W-:Y:S01]  /*25620*/  IMAD R9, R3.reuse, UR11, R0 ;  /* 0x0000000b03097c24 */ /* 0x040fe2000f8e0200 */
[----:B------:R-:W-:Y:S01]  /*25630*/  SHF.R.S32.HI R0, RZ, 0x1f, R7 ;  /* 0x0000001fff007819 */ /* 0x000fe20000011407 */
[----:B------:R-:W-:-:S04]  /*25640*/  IMAD.WIDE.U32 R4, R3, UR10, R4 ;  /* 0x0000000a03047c25 */ /* 0x000fc8000f8e0004 */
[----:B------:R-:W-:Y:S02]  /*25650*/  IMAD.IADD R5, R5, 0x1, R9 ;  /* 0x0000000105057824 */ /* 0x000fe400078e0209 */
[----:B------:R-:W-:Y:S02]  /*25660*/  IMAD.U32 R9, RZ, RZ, UR59 ;  /* 0x0000003bff097e24 */ /* 0x000fe4000f8e00ff */
[----:B------:R-:W-:Y:S02]  /*25670*/  IMAD R0, R0, UR8, RZ ;  /* 0x0000000800007c24 */ /* 0x000fe4000f8e02ff */
[----:B------:R-:W-:Y:S02]  /*25680*/  IMAD R21, R76, R21, RZ ;  /* 0x000000154c157224 */ /* 0x000fe400078e02ff */
[----:B------:R-:W-:Y:S02]  /*25690*/  IMAD R20, R9, 0x40, R22 ;  /* 0x0000004009147824 */ /* 0x000fe400078e0216 */
[----:B------:R-:W-:-:S02]  /*256a0*/  IMAD R3, R7, UR9, R0 ;  /* 0x0000000907037c24 */ /* 0x000fc4000f8e0200 */
[----:B------:R-:W-:Y:S01]  /*256b0*/  IMAD.WIDE.U32 R4, R7, UR8, R4 ;  /* 0x0000000807047c25 */ /* 0x000fe2000f8e0004 */
[----:B------:R-:W-:Y:S01]  /*256c0*/  ISETP.GE.AND P0, PT, R20, R21, PT ;  /* 0x000000151400720c */ /* 0x000fe20003f06270 */
[----:B------:R-:W-:Y:S02]  /*256d0*/  ULDC.64 UR8, c[0x0][0xc00] ;  /* 0x0003000000087ab9 */ /* 0x000fe40000000a00 */
[----:B------:R-:W-:Y:S01]  /*256e0*/  IMAD.IADD R5, R5, 0x1, R3 ;  /* 0x0000000105057824 */ /* 0x000fe200078e0203 */
[----:B------:R-:W-:-:S04]  /*256f0*/  LEA R3, P1, R4, UR8, 0x2 ;  /* 0x0000000804037c11 */ /* 0x000fc8000f8210ff */
[----:B------:R-:W-:Y:S01]  /*25700*/  LEA.HI.X R0, R4, UR9, R5, 0x2, P1 ;  /* 0x0000000904007c11 */ /* 0x000fe200088f1405 */
[----:B------:R0:W1:Y:S04]  /*25710*/  SHFL.IDX PT, R27, R3, RZ, 0x1c1f ;  /* 0x001c1fff031b7589 */ /* 0x00006800000e0000 */
[----:B------:R0:W2:Y:S01]  /*25720*/  SHFL.IDX PT, R25, R0, RZ, 0x1c1f ;  /* 0x001c1fff00197589 */ /* 0x0000a200000e0000 */
[----:B------:R-:W-:Y:S05]  /*25730*/  @P0 BRA `(.L_x_6410) ;  /* 0x0000000800840947 */ /* 0x000fea0003800000 */
[----:B------:R-:W-:Y:S02]  /*25740*/  ULDC UR4, c[0x0][0xbc8] ;  /* 0x0002f20000047ab9 */ /* 0x000fe40000000800 */
[----:B------:R-:W-:-:S13]  /*25750*/  ISETP.GE.AND P0, PT, R23, UR4, PT ;  /* 0x0000000417007c0c */ /* 0x000fda000bf06270 */
[----:B------:R-:W3:Y:S01]  /*25760*/  @!P0 LDL.64 R14, [R1+0x210] ;  /* 0x00021000010e8983 */ /* 0x000ee20000100a00 */
[----:B------:R-:W-:Y:S02]  /*25770*/  ISETP.GE.AND P1, PT, R206, UR4, PT ;  /* 0x00000004ce007c0c */ /* 0x000fe4000bf26270 */
[----:B-1----:R-:W-:-:S04]  /*25780*/  @!P0 LEA R8, P2, R23, R27, 0x2 ;  /* 0x0000001b17088211 */ /* 0x002fc800078410ff */
[----:B--2---:R-:W-:-:S05]  /*25790*/  @!P0 LEA.HI.X R9, R23, R25, R39, 0x2, P2 ;  /* 0x0000001917098211 */ /* 0x004fca00010f1427 */
[----:B---3--:R1:W-:Y:S04]  /*257a0*/  @!P0 ST.E.64 desc[UR36][R8.64], R14 ;  /* 0x0000000e08008985 */ /* 0x0083e8000c101b24 */
[----:B------:R-:W2:Y:S01]  /*257b0*/  @!P1 LDL.64 R4, [R1+0x220] ;  /* 0x0002200001049983 */ /* 0x000ea20000100a00 */
[----:B------:R-:W-:Y:S02]  /*257c0*/  ISETP.GE.AND P0, PT, R205, UR4, PT ;  /* 0x00000004cd007c0c */ /* 0x000fe4000bf06270 */
[----:B------:R-:W-:-:S04]  /*257d0*/  @!P1 LEA R10, P2, R206, R27, 0x2 ;  /* 0x0000001bce0a9211 */ /* 0x000fc800078410ff */
[----:B------:R-:W-:-:S05]  /*257e0*/  @!P1 LEA.HI.X R11, R206, R25, R38, 0x2, P2 ;  /* 0x00000019ce0b9211 */ /* 0x000fca00010f1426 */
[----:B--2---:R2:W-:Y:S04]  /*257f0*/  @!P1 ST.E.64 desc[UR36][R10.64], R4 ;  /* 0x000000040a009985 */ /* 0x0045e8000c101b24 */
[----:B------:R-:W3:Y:S01]  /*25800*/  @!P0 LDL.64 R6, [R1+0x230] ;  /* 0x0002300001068983 */ /* 0x000ee20000100a00 */
[----:B------:R-:W-:Y:S02]  /*25810*/  ISETP.GE.AND P1, PT, R204, UR4, PT ;  /* 0x00000004cc007c0c */ /* 0x000fe4000bf26270 */
[----:B------:R-:W-:-:S04]  /*25820*/  @!P0 LEA R12, P2, R205, R27, 0x2 ;  /* 0x0000001bcd0c8211 */ /* 0x000fc800078410ff */
[----:B------:R-:W-:-:S05]  /*25830*/  @!P0 LEA.HI.X R13, R205, R25, R37, 0x2, P2 ;  /* 0x00000019cd0d8211 */ /* 0x000fca00010f1425 */
[----:B---3--:R3:W-:Y:S04]  /*25840*/  @!P0 ST.E.64 desc[UR36][R12.64], R6 ;  /* 0x000000060c008985 */ /* 0x0087e8000c101b24 */
[----:B-1----:R-:W4:Y:S01]  /*25850*/  @!P1 LDL.64 R8, [R1+0x240] ;  /* 0x0002400001089983 */ /* 0x002f220000100a00 */
[----:B------:R-:W-:Y:S02]  /*25860*/  ISETP.GE.AND P0, PT, R203, UR4, PT ;  /* 0x00000004cb007c0c */ /* 0x000fe4000bf06270 */
[----:B------:R-:W-:-:S04]  /*25870*/  @!P1 LEA R14, P2, R204, R27, 0x2 ;  /* 0x0000001bcc0e9211 */ /* 0x000fc800078410ff */
[----:B------:R-:W-:-:S05]  /*25880*/  @!P1 LEA.HI.X R15, R204, R25, R36, 0x2, P2 ;  /* 0x00000019cc0f9211 */ /* 0x000fca00010f1424 */
[----:B----4-:R1:W-:Y:S04]  /*25890*/  @!P1 ST.E.64 desc[UR36][R14.64], R8 ;  /* 0x000000080e009985 */ /* 0x0103e8000c101b24 */
[----:B--2---:R-:W2:Y:S01]  /*258a0*/  @!P0 LDL.64 R4, [R1+0x250] ;  /* 0x0002500001048983 */ /* 0x004ea20000100a00 */
[----:B------:R-:W-:Y:S02]  /*258b0*/  ISETP.GE.AND P1, PT, R202, UR4, PT ;  /* 0x00000004ca007c0c */ /* 0x000fe4000bf26270 */
[----:B------:R-:W-:-:S04]  /*258c0*/  @!P0 LEA R10, P2, R203, R27, 0x2 ;  /* 0x0000001bcb0a8211 */ /* 0x000fc800078410ff */
[----:B------:R-:W-:-:S05]  /*258d0*/  @!P0 LEA.HI.X R11, R203, R25, R35, 0x2, P2 ;  /* 0x00000019cb0b8211 */ /* 0x000fca00010f1423 */
[----:B--2---:R2:W-:Y:S04]  /*258e0*/  @!P0 ST.E.64 desc[UR36][R10.64], R4 ;  /* 0x000000040a008985 */ /* 0x0045e8000c101b24 */
[----:B---3--:R-:W3:Y:S01]  /*258f0*/  @!P1 LDL.64 R6, [R1+0x260] ;  /* 0x0002600001069983 */ /* 0x008ee20000100a00 */
        /* <DEDUP_REMOVED lines=130> */
[----:B------:R-:W-:-:S04]  /*26120*/  @!P1 LEA R10, P0, R158, R27, 0x2 ;  /* 0x0000001b9e0a9211 */ /* 0x000fc800078010ff */
[----:B------:R-:W-:-:S05]  /*26130*/  @!P1 LEA.HI.X R11, R158, R25, R212, 0x2, P0 ;  /* 0x000000199e0b9211 */ /* 0x000fca00000f14d4 */
[----:B--2---:R3:W-:Y:S04]  /*26140*/  @!P1 ST.E.64 desc[UR36][R10.64], R4 ;  /* 0x000000040a009985 */ /* 0x0047e8000c101b24 */
.L_x_6410:
[----:B------:R-:W-:Y:S05]  /*26150*/  BSYNC B1 ;  /* 0x0000000000017941 */ /* 0x000fea0003800000 */
.L_x_6409:
[----:B------:R-:W-:Y:S01]  /*26160*/  VIADD R20, R20, 0x8 ;  /* 0x0000000814147836 */ /* 0x000fe20000000000 */
[----:B--2---:R2:W4:Y:S04]  /*26170*/  SHFL.IDX PT, R25, R0, 0x1, 0x1c1f ;  /* 0x003c1f0000197f89 */ /* 0x00452800000e0000 */
[----:B------:R-:W-:Y:S01]  /*26180*/  ISETP.GE.AND P0, PT, R20, R21, PT ;  /* 0x000000151400720c */ /* 0x000fe20003f06270 */
[----:B0-----:R-:W0:-:S12]  /*26190*/  SHFL.IDX PT, R3, R3, 0x1, 0x1c1f ;  /* 0x003c1f0003037f89 */ /* 0x001e1800000e0000 */
[----:B--2---:R-:W-:Y:S05]  /*261a0*/  @P0 BRA `(.L_x_6408) ;  /* 0x00000018008c0947 */ /* 0x004fea0003800000 */
[----:B------:R-:W2:Y:S02]  /*261b0*/  LDC R21, c[0x0][0xbc8] ;  /* 0x0002f200ff157b82 */ /* 0x000ea40000000800 */
[----:B--2---:R-:W-:-:S13]  /*261c0*/  ISETP.GE.AND P1, PT, R23, R21, PT ;  /* 0x000000151700720c */ /* 0x004fda0003f26270 */
[----:B---3--:R-:W2:Y:S01]  /*261d0*/  @!P1 LDL.64 R14, [R1+0x218] ;  /* 0x00021800010e9983 */ /* 0x008ea20000100a00 */
[----:B------:R-:W-:Y:S02]  /*261e0*/  ISETP.GE.AND P2, PT, R206, R21, PT ;  /* 0x00000015ce00720c */ /* 0x000fe40003f46270 */
[----:B0-----:R-:W-:-:S04]  /*261f0*/  @!P1 LEA R8, P0, R23, R3, 0x2 ;  /* 0x0000000317089211 */ /* 0x001fc800078010ff */
[----:B----4-:R-:W-:-:S05]  /*26200*/  @!P1 LEA.HI.X R9, R23, R25, R39, 0x2, P0 ;  /* 0x0000001917099211 */ /* 0x010fca00000f1427 */
[----:B--2---:R0:W-:Y:S04]  /*26210*/  @!P1 ST.E.64 desc[UR36][R8.64], R14 ;  /* 0x0000000e08009985 */ /* 0x0041e8000c101b24 */
[----:B------:R-:W2:Y:S01]  /*26220*/  @!P2 LDL.64 R4, [R1+0x228] ;  /* 0x000228000104a983 */ /* 0x000ea20000100a00 */
[----:B------:R-:W-:Y:S02]  /*26230*/  ISETP.GE.AND P1, PT, R205, R21, PT ;  /* 0x00000015cd00720c */ /* 0x000fe40003f26270 */
[----:B------:R-:W-:-:S04]  /*26240*/  @!P2 LEA R10, P0, R206, R3, 0x2 ;  /* 0x00000003ce0aa211 */ /* 0x000fc800078010ff */
[----:B------:R-:W-:-:S05]  /*26250*/  @!P2 LEA.HI.X R11, R206, R25, R38, 0x2, P0 ;  /* 0x00000019ce0ba211 */ /* 0x000fca00000f1426 */
[----:B--2---:R2:W-:Y:S04]  /*26260*/  @!P2 ST.E.64 desc[UR36][R10.64], R4 ;  /* 0x000000040a00a985 */ /* 0x0045e8000c101b24 */
[----:B------:R-:W3:Y:S01]  /*26270*/  @!P1 LDL.64 R6, [R1+0x238] ;  /* 0x0002380001069983 */ /* 0x000ee20000100a00 */
[----:B------:R-:W-:Y:S02]  /*26280*/  ISETP.GE.AND P2, PT, R204, R21, PT ;  /* 0x00000015cc00720c */ /* 0x000fe40003f46270 */
[----:B------:R-:W-:-:S04]  /*26290*/  @!P1 LEA R12, P0, R205, R3, 0x2 ;  /* 0x00000003cd0c9211 */ /* 0x000fc800078010ff */
[----:B------:R-:W-:-:S05]  /*262a0*/  @!P1 LEA.HI.X R13, R205, R25, R37, 0x2, P0 ;  /* 0x00000019cd0d9211 */ /* 0x000fca00000f1425 */
[----:B---3--:R3:W-:Y:S04]  /*262b0*/  @!P1 ST.E.64 desc[UR36][R12.64], R6 ;  /* 0x000000060c009985 */ /* 0x0087e8000c101b24 */
[----:B0-----:R-:W4:Y:S01]  /*262c0*/  @!P2 LDL.64 R8, [R1+0x248] ;  /* 0x000248000108a983 */ /* 0x001f220000100a00 */
[----:B------:R-:W-:Y:S02]  /*262d0*/  ISETP.GE.AND P1, PT, R203, R21, PT ;  /* 0x00000015cb00720c */ /* 0x000fe40003f26270 */
[----:B------:R-:W-:-:S04]  /*262e0*/  @!P2 LEA R14, P0, R204, R3, 0x2 ;  /* 0x00000003cc0ea211 */ /* 0x000fc800078010ff */
[----:B------:R-:W-:-:S05]  /*262f0*/  @!P2 LEA.HI.X R15, R204, R25, R36, 0x2, P0 ;  /* 0x00000019cc0fa211 */ /* 0x000fca00000f1424 */
[----:B----4-:R0:W-:Y:S04]  /*26300*/  @!P2 ST.E.64 desc[UR36][R14.64], R8 ;  /* 0x000000080e00a985 */ /* 0x0101e8000c101b24 */
[----:B--2---:R-:W2:Y:S01]  /*26310*/  @!P1 LDL.64 R4, [R1+0x258] ;  /* 0x0002580001049983 */ /* 0x004ea20000100a00 */
[----:B------:R-:W-:Y:S02]  /*26320*/  ISETP.GE.AND P2, PT, R202, R21, PT ;  /* 0x00000015ca00720c */ /* 0x000fe40003f46270 */
[----:B------:R-:W-:-:S04]  /*26330*/  @!P1 LEA R10, P0, R203, R3, 0x2 ;  /* 0x00000003cb0a9211 */ /* 0x000fc800078010ff */
[----:B------:R-:W-:-:S05]  /*26340*/  @!P1 LEA.HI.X R11, R203, R25, R35, 0x2, P0 ;  /* 0x00000019cb0b9211 */ /* 0x000fca00000f1423 */
[----:B--2---:R2:W-:Y:S04]  /*26350*/  @!P1 ST.E.64 desc[UR36][R10.64], R4 ;  /* 0x000000040a009985 */ /* 0x0045e8000c101b24 */
[----:B---3--:R-:W3:Y:S01]  /*26360*/  @!P2 LDL.64 R6, [R1+0x268] ;  /* 0x000268000106a983 */ /* 0x008ee20000100a00 */
        /* <DEDUP_REMOVED lines=119> */
[----:B---3--:R-:W2:Y:S01]  /*26ae0*/  @!P2 LDL.64 R6, [R1+0x3e8] ;  /* 0x0003e8000106a983 */ /* 0x008ea20000100a00 */
[----:B------:R-:W-:Y:S01]  /*26af0*/  @!P2 LEA R12, P0, R176, R3, 0x2 ;  /* 0x00000003b00ca211 */ /* 0x000fe200078010ff */
[----:B------:R-:W-:Y:S01]  /*26b00*/  BSSY B1, `(.L_x_6411) ;  /* 0x000000a000017945 */ /* 0x000fe20003800000 */
[----:B------:R-:W-:Y:S02]  /*26b10*/  ISETP.GE.AND P1, PT, R158, R21, PT ;  /* 0x000000159e00720c */ /* 0x000fe40003f26270 */
[----:B------:R-:W-:Y:S02]  /*26b20*/  @!P2 LEA.HI.X R13, R176, R25, R214, 0x2, P0 ;  /* 0x00000019b00da211 */ /* 0x000fe400000f14d6 */
[----:B------:R-:W-:-:S03]  /*26b30*/  ISETP.GE.AND P0, PT, R159, R21, PT ;  /* 0x000000159f00720c */ /* 0x000fc60003f06270 */
[----:B--2---:R0:W-:Y:S10]  /*26b40*/  @!P2 ST.E.64 desc[UR36][R12.64], R6 ;  /* 0x000000060c00a985 */ /* 0x0041f4000c101b24 */
[----:B------:R-:W-:Y:S05]  /*26b50*/  @P0 BRA `(.L_x_6412) ;  /* 0x0000000000100947 */ /* 0x000fea0003800000 */
[----:B0-----:R-:W2:Y:S01]  /*26b60*/  LDL.64 R6, [R1+0x3f8] ;  /* 0x0003f80001067983 */ /* 0x001ea20000100a00 */
[----:B------:R-:W-:-:S04]  /*26b70*/  LEA R4, P0, R159, R3, 0x2 ;  /* 0x000000039f047211 */ /* 0x000fc800078010ff */
[----:B------:R-:W-:-:S05]  /*26b80*/  LEA.HI.X R5, R159, R25, R213, 0x2, P0 ;  /* 0x000000199f057211 */ /* 0x000fca00000f14d5 */
[----:B--2---:R2:W-:Y:S04]  /*26b90*/  ST.E.64 desc[UR36][R4.64], R6 ;  /* 0x0000000604007985 */ /* 0x0045e8000c101b24 */
.L_x_6412:
[----:B------:R-:W-:Y:S05]  /*26ba0*/  BSYNC B1 ;  /* 0x0000000000017941 */ /* 0x000fea0003800000 */
.L_x_6411:
[----:B------:R-:W-:Y:S05]  /*26bb0*/  @P1 BRA `(.L_x_6408) ;  /* 0x0000001000081947 */ /* 0x000fea0003800000 */
[----:B0-2---:R-:W2:Y:S01]  /*26bc0*/  LDL.64 R6, [R1+0x408] ;  /* 0x0004080001067983 */ /* 0x005ea20000100a00 */
[----:B------:R-:W-:-:S04]  /*26bd0*/  LEA R4, P0, R158, R3, 0x2 ;  /* 0x000000039e047211 */ /* 0x000fc800078010ff */
[----:B------:R-:W-:-:S05]  /*26be0*/  LEA.HI.X R5, R158, R25, R212, 0x2, P0 ;  /* 0x000000199e057211 */ /* 0x000fca00000f14d4 */
[----:B--2---:R0:W-:Y:S01]  /*26bf0*/  ST.E.64 desc[UR36][R4.64], R6 ;  /* 0x0000000604007985 */ /* 0x0041e2000c101b24 */
[----:B------:R-:W-:Y:S05]  /*26c00*/  BRA `(.L_x_6408) ;  /* 0x0000000c00f47947 */ /* 0x000fea0003800000 */
.L_x_6401:
[----:B------:R-:W-:Y:S01]  /*26c10*/  ULDC.64 UR10, c[0x0][0xd00] ;  /* 0x00034000000a7ab9 */ /* 0x000fe20000000a00 */
[----:B------:R-:W-:Y:S01]  /*26c20*/  R2UR UR9, R211 ;  /* 0x00000000d30972ca */ /* 0x000fe200000e0000 */
        /* <DEDUP_REMOVED lines=12> */
[----:B------:R-:W-:Y:S01]  /*26cf0*/  IMAD.U32 R0, RZ, RZ, UR4 ;  /* 0x00000004ff007e24 */ /* 0x000fe2000f8e00ff */
[----:B------:R-:W0:Y:S04]  /*26d00*/  S2R R10, SR_TID.X ;  /* 0x00000000000a7919 */ /* 0x000e280000002100 */
        /* <DEDUP_REMOVED lines=8> */
[----:B------:R-:W-:Y:S01]  /*26d90*/  ULOP3.LUT UR15, UR9, 0xffff, URZ, 0xc0, !UPT ;  /* 0x0000ffff090f7892 */ /* 0x000fe2000f8ec03f */
[----:B0-----:R-:W-:-:S08]  /*26da0*/  VIADD R3, R10, 0xffffff80 ;  /* 0xffffff800a037836 */ /* 0x001fd00000000000 */
[----:B------:R-:W-:Y:S01]  /*26db0*/  @!UP1 ULDC UR8, c[0x0][0xbd4] ;  /* 0x0002f50000089ab9 */ /* 0x000fe20000000800 */
[----:B------:R-:W-:Y:S02]  /*26dc0*/  ISETP.GT.AND P0, PT, R3, 0x3f, PT ;  /* 0x0000003f0300780c */ /* 0x000fe40003f04270 */
[----:B--2---:R-:W-:Y:S01]  /*26dd0*/  @P1 R2UR UR4, R8 ;  /* 0x00000000080412ca */ /* 0x004fe200000e0000 */
[----:B-1----:R-:W-:-:S14]  /*26de0*/  @P2 BRA `(.L_x_6413) ;  /* 0x0000000000102947 */ /* 0x002fdc0003800000 */
[----:B------:R-:W-:Y:S05]  /*26df0*/  @!P1 BRA `(.L_x_6413) ;  /* 0x00000000000c9947 */ /* 0x000fea0003800000 */
[----:B------:R-:W2:Y:S04]  /*26e00*/  LDG.E R3, desc[UR36][R4.64] ;  /* 0x0000002404037981 */ /* 0x000ea8000c1e1900 */
[----:B-----5:R-:W2:Y:S02]  /*26e10*/  LDG.E R0, desc[UR36][R4.64+0x4] ;  /* 0x0000042404007981 */ /* 0x020ea4000c1e1900 */
[----:B--2---:R-:W-:-:S07]  /*26e20*/  IMAD.IADD R0, R0, 0x1, -R3 ;  /* 0x0000000100007824 */ /* 0x004fce00078e0a03 */
.L_x_6413:
[----:B------:R-:W-:Y:S01]  /*26e30*/  USHF.R.S32.HI UR14, URZ, 0x1f, UR60 ;  /* 0x0000001f3f0e7899 */ /* 0x000fe2000801143c */
[----:B------:R-:W-:Y:S01]  /*26e40*/  BSSY B1, `(.L_x_6414) ;  /* 0x000003b000017945 */ /* 0x000fe20003800000 */
[----:B------:R-:W-:Y:S02]  /*26e50*/  USHF.R.S32.HI UR24, URZ, 0x1f, UR4 ;  /* 0x0000001f3f187899 */ /* 0x000fe40008011404 */
[----:B------:R-:W-:Y:S02]  /*26e60*/  USEL UR9, UR60, URZ, !UP0 ;  /* 0x0000003f3c097287 */ /* 0x000fe4000c000000 */
[----:B------:R-:W-:Y:S01]  /*26e70*/  USEL UR14, UR14, URZ, !UP0 ;  /* 0x0000003f0e0e7287 */ /* 0x000fe2000c000000 */
[----:B------:R-:W-:Y:S11]  /*26e80*/  @P0 BRA `(.L_x_6415) ;  /* 0x0000000000d80947 */ /* 0x000ff60003800000 */
[----:B------:R-:W0:Y:S01]  /*26e90*/  LDC R9, c[0x0][0xce8] ;  /* 0x00033a00ff097b82 */ /* 0x000e220000000800 */
[----:B------:R-:W-:-:S04]  /*26ea0*/  IMAD.U32 R3, RZ, RZ, UR59 ;  /* 0x0000003bff037e24 */ /* 0x000fc8000f8e00ff */
[----:B------:R-:W-:-:S04]  /*26eb0*/  IMAD R3, R3, 0x40, R10 ;  /* 0x0000004003037824 */ /* 0x000fc800078e020a */
[----:B------:R-:W-:Y:S02]  /*26ec0*/  VIADD R6, R3, 0xffffff80 ;  /* 0xffffff8003067836 */ /* 0x000fe40000000000 */
        /* <DEDUP_REMOVED lines=50> */
.L_x_6415:
[----:B------:R-:W-:Y:S05]  /*271f0*/  BSYNC B1 ;  /* 0x0000000000017941 */ /* 0x000fea0003800000 */
.L_x_6414:
[----:B------:R-:W-:-:S06]  /*27200*/  UISETP.GT.AND UP0, UPT, UR8, 0x1, UPT ;  /* 0x000000010800788c */ /* 0x000fcc000bf04270 */
[----:B------:R-:W-:-:S13]  /*27210*/  PLOP3.LUT P0, PT, PT, PT, UP0, 0x80, 0x0 ;  /* 0x000000000000781c */ /* 0x000fda0003f0f008 */
[----:B------:R-:W-:Y:S05]  /*27220*/  @P0 BRA `(.L_x_6408) ;  /* 0x00000008006c0947 */ /* 0x000fea0003800000 */
[----:B------:R-:W1:Y:S01]  /*27230*/  LDC R11, c[0x0][0xce8] ;  /* 0x00033a00ff0b7b82 */ /* 0x000e620000000800 */
        /* <DEDUP_REMOVED lines=9> */
[----:B------:R-:W-:Y:S01]  /*272d0*/  IMAD R3, R157, 0x20, R207 ;  /* 0x000000209d037824 */ /* 0x000fe200078e02cf */
[----:B------:R-:W-:Y:S01]  /*272e0*/  ISETP.GE.AND P2, PT, R155, UR16, PT ;  /* 0x000000109b007c0c */ /* 0x000fe2000bf46270 */
[----:B------:R-:W-:Y:S01]  /*272f0*/  IMAD.SHL.U32 R9, R6, 0x2, RZ ;  /* 0x0000000206097824 */ /* 0x000fe200078e00ff */
[----:B------:R-:W-:Y:S01]  /*27300*/  UIADD3 UR11, UR11, UR8, URZ ;  /* 0x000000080b0b7290 */ /* 0x000fe2000fffe03f */
[----:B------:R-:W-:Y:S01]  /*27310*/  IMAD.U32 R8, RZ, RZ, UR59 ;  /* 0x0000003bff087e24 */ /* 0x000fe2000f8e00ff */
[----:B------:R-:W-:Y:S01]  /*27320*/  ULDC.64 UR12, c[0x0][0xbe8] ;  /* 0x0002fa00000c7ab9 */ /* 0x000fe20000000a00 */
[----:B------:R-:W-:Y:S01]  /*27330*/  ISETP.GE.AND P1, PT, R154, UR16, PT ;  /* 0x000000109a007c0c */ /* 0x000fe2000bf26270 */
[----:B------:R-:W-:Y:S01]  /*27340*/  UIMAD.WIDE.U32 UR10, UR15, UR12, UR10 ;  /* 0x0000000c0f0a72a5 */ /* 0x000fe2000f8e000a */
[----:B------:R-:W-:Y:S01]  /*27350*/  LOP3.LUT R6, R9, 0x2, R4, 0xe2, !PT ;  /* 0x0000000209067812 */ /* 0x000fe200078ee204 */
[----:B------:R-:W-:Y:S01]  /*27360*/  IMAD R8, R8, 0x40, R3 ;  /* 0x0000004008087824 */ /* 0x000fe200078e0203 */
[----:B------:R-:W-:Y:S01]  /*27370*/  SEL R4, RZ, 0xffffffff, P2 ;  /* 0xffffffffff047807 */ /* 0x000fe20001000000 */
[----:B------:R-:W-:Y:S01]  /*27380*/  UIMAD UR11, UR15, UR13, UR11 ;  /* 0x0000000d0f0b72a4 */ /* 0x000fe2000f8e020b */
[----:B------:R-:W-:Y:S01]  /*27390*/  SEL R9, RZ, 0xffffffff, P1 ;  /* 0xffffffffff097807 */ /* 0x000fe20000800000 */
[----:B------:R-:W-:Y:S01]  /*273a0*/  IMAD.MOV.U32 R3, RZ, RZ, R8 ;  /* 0x000000ffff037224 */ /* 0x000fe200078e0008 */
[----:B-1----:R-:W-:Y:S01]  /*273b0*/  ISETP.NE.AND P0, PT, R11, 0x1, PT ;  /* 0x000000010b00780c */ /* 0x002fe20003f05270 */
[----:B------:R-:W-:Y:S01]  /*273c0*/  ULDC.64 UR12, c[0x0][0xbf0] ;  /* 0x0002fc00000c7ab9 */ /* 0x000fe20000000a00 */
[----:B------:R-:W-:Y:S01]  /*273d0*/  IMAD.SHL.U32 R13, R4, 0x4, RZ ;  /* 0x00000004040d7824 */ /* 0x000fe200078e00ff */
[----:B------:R-:W-:Y:S01]  /*273e0*/  UIMAD UR14, UR14, UR12, URZ ;  /* 0x0000000c0e0e72a4 */ /* 0x000fe2000f8e023f */
[----:B------:R-:W-:Y:S01]  /*273f0*/  IMAD.SHL.U32 R9, R9, 0x8, RZ ;  /* 0x0000000809097824 */ /* 0x000fe200078e00ff */
[----:B------:R-:W-:Y:S01]  /*27400*/  ISETP.GE.AND P2, PT, R209, UR16, PT ;  /* 0x00000010d1007c0c */ /* 0x000fe2000bf46270 */
[----:B------:R-:W-:Y:S01]  /*27410*/  IMAD.U32 R26, RZ, RZ, UR59 ;  /* 0x0000003bff1a7e24 */ /* 0x000fe2000f8e00ff */
[----:B------:R-:W-:Y:S01]  /*27420*/  UIMAD UR4, UR9, UR13, UR14 ;  /* 0x0000000d090472a4 */ /* 0x000fe2000f8e020e */
[----:B------:R-:W-:Y:S01]  /*27430*/  LOP3.LUT R6, R13, 0x4, R6, 0xe2, !PT ;  /* 0x000000040d067812 */ /* 0x000fe200078ee206 */
[----:B------:R-:W-:Y:S01]  /*27440*/  UIMAD.WIDE.U32 UR8, UR9, UR12, UR10 ;  /* 0x0000000c090872a5 */ /* 0x000fe2000f8e000a */
[----:B-----5:R-:W-:Y:S01]  /*27450*/  IMAD R25, R0, R11, RZ ;  /* 0x0000000b00197224 */ /* 0x020fe200078e02ff */
[----:B------:R-:W-:Y:S01]  /*27460*/  SEL R0, RZ, 0x80, P2 ;  /* 0x00000080ff007807 */ /* 0x000fe20001000000 */
[----:B------:R-:W-:Y:S01]  /*27470*/  IMAD R26, R26, 0x40, R207 ;  /* 0x000000401a1a7824 */ /* 0x000fe200078e02cf */
[----:B------:R-:W0:Y:S01]  /*27480*/  @P0 LDC R5, c[0x0][0xcec] ;  /* 0x00033b00ff050b82 */ /* 0x000e220000000800 */
[----:B------:R-:W-:Y:S01]  /*27490*/  LOP3.LUT R10, R9, 0x8, R6, 0xe2, !PT ;  /* 0x00000008090a7812 */ /* 0x000fe200078ee206 */
[----:B------:R-:W-:Y:S01]  /*274a0*/  UIADD3 UR4, UR9, UR4, URZ ;  /* 0x0000000409047290 */ /* 0x000fe2000fffe03f */
[----:B------:R-:W-:Y:S01]  /*274b0*/  BSSY B1, `(.L_x_6416) ;  /* 0x000004e000017945 */ /* 0x000fe20003800000 */
[----:B------:R-:W-:-:S02]  /*274c0*/  SHF.R.S32.HI R27, RZ, 0x1f, R209 ;  /* 0x0000001fff1b7819 */ /* 0x000fc400000114d1 */
[----:B------:R-:W-:Y:S02]  /*274d0*/  SHF.R.S32.HI R28, RZ, 0x1f, R210 ;  /* 0x0000001fff1c7819 */ /* 0x000fe400000114d2 */
[----:B------:R-:W1:Y:S01]  /*274e0*/  @P0 LDC R7, c[0x0][0xcf0] ;  /* 0x00033c00ff070b82 */ /* 0x000e620000000800 */
[----:B------:R-:W-:Y:S02]  /*274f0*/  SHF.R.S32.HI R29, RZ, 0x1f, R152 ;  /* 0x0000001fff1d7819 */ /* 0x000fe40000011498 */
[----:B------:R-:W-:Y:S02]  /*27500*/  SHF.R.S32.HI R30, RZ, 0x1f, R153 ;  /* 0x0000001fff1e7819 */ /* 0x000fe40000011499 */
[----:B------:R-:W-:Y:S02]  /*27510*/  SHF.R.S32.HI R31, RZ, 0x1f, R154 ;  /* 0x0000001fff1f7819 */ /* 0x000fe4000001149a */
[----:B------:R-:W-:Y:S02]  /*27520*/  SHF.R.S32.HI R32, RZ, 0x1f, R155 ;  /* 0x0000001fff207819 */ /* 0x000fe4000001149b */
[----:B------:R-:W-:Y:S01]  /*27530*/  SHF.R.S32.HI R33, RZ, 0x1f, R156 ;  /* 0x0000001fff217819 */ /* 0x000fe2000001149c */
[----:B0-----:R-:W-:-:S04]  /*27540*/  @P0 IMAD.HI.U32 R4, R8, R5, RZ ;  /* 0x0000000508040227 */ /* 0x001fc800078e00ff */
[----:B------:R-:W-:Y:S02]  /*27550*/  IMAD.U32 R5, RZ, RZ, UR9 ;  /* 0x00000009ff057e24 */ /* 0x000fe4000f8e00ff */
[----:B------:R-:W-:Y:S01]  /*27560*/  IMAD.U32 R5, RZ, RZ, UR4 ;  /* 0x00000004ff057e24 */ /* 0x000fe2000f8e00ff */
[----:B-1----:R-:W-:Y:S01]  /*27570*/  @P0 SHF.R.U32.HI R3, RZ, R7, R4 ;  /* 0x00000007ff030219 */ /* 0x002fe20000011604 */
[----:B------:R-:W-:Y:S01]  /*27580*/  IMAD.U32 R4, RZ, RZ, UR8 ;  /* 0x00000008ff047e24 */ /* 0x000fe2000f8e00ff */
[----:B------:R-:W-:Y:S01]  /*27590*/  ISETP.GE.AND P0, PT, R153, UR16, PT ;  /* 0x0000001099007c0c */ /* 0x000fe2000bf06270 */
[----:B------:R-:W-:Y:S01]  /*275a0*/  ULDC.64 UR8, c[0x0][0xbe0] ;  /* 0x0002f80000087ab9 */ /* 0x000fe20000000a00 */
[--C-:B------:R-:W-:Y:S01]  /*275b0*/  SHF.R.S32.HI R6, RZ, 0x1f, R3.reuse ;  /* 0x0000001fff067819 */ /* 0x100fe20000011403 */
[----:B------:R-:W-:Y:S01]  /*275c0*/  IMAD.MOV R7, RZ, RZ, -R3 ;  /* 0x000000ffff077224 */ /* 0x000fe200078e0a03 */
[----:B------:R-:W-:Y:S01]  /*275d0*/  SEL R9, RZ, 0xffffffff, P0 ;  /* 0xffffffffff097807 */ /* 0x000fe20000000000 */
[----:B------:R-:W-:Y:S01]  /*275e0*/  IMAD.WIDE.U32 R4, R3, UR8, R4 ;  /* 0x0000000803047c25 */ /* 0x000fe2000f8e0004 */
[----:B------:R-:W-:-:S03]  /*275f0*/  ISETP.GE.AND P0, PT, R152, UR16, PT ;  /* 0x0000001098007c0c */ /* 0x000fc6000bf06270 */
[----:B------:R-:W-:Y:S02]  /*27600*/  IMAD R6, R6, UR8, RZ ;  /* 0x0000000806067c24 */ /* 0x000fe4000f8e02ff */
[----:B------:R-:W-:Y:S02]  /*27610*/  IMAD R7, R11, R7, R8 ;  /* 0x000000070b077224 */ /* 0x000fe400078e0208 */
[----:B------:R-:W-:Y:S02]  /*27620*/  IMAD.SHL.U32 R13, R9, 0x10, RZ ;  /* 0x00000010090d7824 */ /* 0x000fe400078e00ff */
[----:B------:R-:W-:Y:S01]  /*27630*/  IMAD R9, R3, UR9, R6 ;  /* 0x0000000903097c24 */ /* 0x000fe2000f8e0206 */
[----:B------:R-:W-:Y:S01]  /*27640*/  SEL R6, RZ, 0xffffffff, P0 ;  /* 0xffffffffff067807 */ /* 0x000fe20000000000 */
[----:B------:R-:W-:Y:S01]  /*27650*/  ULDC.64 UR8, c[0x0][0xbd8] ;  /* 0x0002f60000087ab9 */ /* 0x000fe20000000a00 */
[----:B------:R-:W-:Y:S01]  /*27660*/  SHF.R.S32.HI R3, RZ, 0x1f, R7 ;  /* 0x0000001fff037819 */ /* 0x000fe20000011407 */
[----:B------:R-:W-:Y:S01]  /*27670*/  IMAD.IADD R5, R5, 0x1, R9 ;  /* 0x0000000105057824 */ /* 0x000fe200078e0209 */
[----:B------:R-:W-:Y:S01]  /*27680*/  LOP3.LUT R10, R13, 0x10, R10, 0xe2, !PT ;  /* 0x000000100d0a7812 */ /* 0x000fe200078ee20a */
[----:B------:R-:W-:Y:S01]  /*27690*/  IMAD.SHL.U32 R13, R6, 0x20, RZ ;  /* 0x00000020060d7824 */ /* 0x000fe200078e00ff */
[----:B------:R-:W-:Y:S01]  /*276a0*/  ISETP.GE.AND P0, PT, R210, UR16, PT ;  /* 0x00000010d2007c0c */ /* 0x000fe2000bf06270 */
[----:B------:R-:W-:-:S02]  /*276b0*/  IMAD R6, R3, UR8, RZ ;  /* 0x0000000803067c24 */ /* 0x000fc4000f8e02ff */
[----:B------:R-:W-:Y:S01]  /*276c0*/  IMAD.WIDE.U32 R4, R7, UR8, R4 ;  /* 0x0000000807047c25 */ /* 0x000fe2000f8e0004 */
[----:B------:R-:W-:-:S03]  /*276d0*/  LOP3.LUT R10, R13, 0x20, R10, 0xe2, !PT ;  /* 0x000000200d0a7812 */ /* 0x000fc600078ee20a */
[----:B------:R-:W-:Y:S01]  /*276e0*/  IMAD R3, R7, UR9, R6 ;  /* 0x0000000907037c24 */ /* 0x000fe2000f8e0206 */
[----:B------:R-:W-:Y:S01]  /*276f0*/  SEL R7, RZ, 0x40, P0 ;  /* 0x00000040ff077807 */ /* 0x000fe20000000000 */
[----:B------:R-:W-:Y:S01]  /*27700*/  ULDC.64 UR8, c[0x0][0xb80] ;  /* 0x0002e00000087ab9 */ /* 0x000fe20000000a00 */
[----:B------:R-:W-:Y:S01]  /*27710*/  ISETP.GE.AND P0, PT, R26, R25, PT ;  /* 0x000000191a00720c */ /* 0x000fe20003f06270 */
[----:B------:R-:W-:Y:S01]  /*27720*/  IMAD.IADD R3, R5, 0x1, R3 ;  /* 0x0000000105037824 */ /* 0x000fe200078e0203 */
[----:B------:R-:W-:Y:S02]  /*27730*/  LEA R20, P1, R4, UR8, 0x1 ;  /* 0x0000000804147c11 */ /* 0x000fe4000f8208ff */
[----:B------:R-:W-:Y:S02]  /*27740*/  LOP3.LUT R21, R10, R7, RZ, 0xfc, !PT ;  /* 0x000000070a157212 */ /* 0x000fe400078efcff */
[----:B------:R-:W-:Y:S01]  /*27750*/  LEA.HI.X R3, R4, UR9, R3, 0x1, P1 ;  /* 0x0000000904037c11 */ /* 0x000fe200088f0c03 */
[----:B------:R0:W1:Y:S01]  /*27760*/  SHFL.IDX PT, R6, R20, RZ, 0x181f ;  /* 0x00181fff14067589 */ /* 0x00006200000e0000 */
[----:B------:R-:W-:-:S03]  /*27770*/  LOP3.LUT R24, R21, R0, RZ, 0xfc, !PT ;  /* 0x0000000015187212 */ /* 0x000fc600078efcff */
[----:B------:R0:W2:Y:S02]  /*27780*/  SHFL.IDX PT, R7, R3, RZ, 0x181f ;  /* 0x00181fff03077589 */ /* 0x0000a400000e0000 */
[----:B------:R-:W-:Y:S05]  /*27790*/  @P0 BRA `(.L_x_6417) ;  /* 0x00000000007c0947 */ /* 0x000fea0003800000 */
        /* <DEDUP_REMOVED lines=18> */
[----:B-1----:R-:W-:-:S02]  /*278c0*/  @!P1 LEA R8, P6, R152, R6, 0x1 ;  /* 0x0000000698089211 */ /* 0x002fc400078c08ff */
        /* <DEDUP_REMOVED lines=12> */
.L_x_6417:
[----:B------:R-:W-:Y:S05]  /*27990*/  BSYNC B1 ;  /* 0x0000000000017941 */ /* 0x000fea0003800000 */
.L_x_6416:
        /* <DEDUP_REMOVED lines=9> */
[----:B------:R-:W-:-:S05]  /*27a30*/  LOP3.LUT P1, RZ, R21, 0x40, RZ, 0xc0, !PT ;  /* 0x0000004015ff7812 */ /* 0x000fca000782c0ff */
[CC--:B-1----:R-:W-:Y:S02]  /*27a40*/  @!P2 LEA R8, P0, R156.reuse, R6.reuse, 0x1 ;  /* 0x000000069c08a211 */ /* 0x0c2fe400078008ff */
[----:B---3--:R-:W-:Y:S02]  /*27a50*/  @!P3 IMAD.WIDE R4, R19, 0x2, R6 ;  /* 0x000000021304b825 */ /* 0x008fe400078e0206 */
[-C--:B------:R-:W-:Y:S02]  /*27a60*/  @!P2 LEA.HI.X R9, R156, R7.reuse, R33, 0x1, P0 ;  /* 0x000000079c09a211 */ /* 0x080fe400000f0c21 */
[----:B------:R-:W-:Y:S01]  /*27a70*/  @!P5 LEA R10, P0, R155, R6, 0x1 ;  /* 0x000000069b0ad211 */ /* 0x000fe200078008ff */
[----:B------:R1:W-:Y:S01]  /*27a80*/  @!P3 ST.E.128 desc[UR36][R4.64], RZ ;  /* 0x000000ff0400b985 */ /* 0x0003e2000c101d24 */
[----:B------:R-:W-:Y:S02]  /*27a90*/  ISETP.GE.AND P3, PT, R153, UR16, PT ;  /* 0x0000001099007c0c */ /* 0x000fe4000bf66270 */
[----:B------:R-:W-:Y:S01]  /*27aa0*/  @!P5 LEA.HI.X R11, R155, R7, R32, 0x1, P0 ;  /* 0x000000079b0bd211 */ /* 0x000fe200000f0c20 */
[----:B------:R2:W-:Y:S01]  /*27ab0*/  @!P2 ST.E.128 desc[UR36][R8.64], RZ ;  /* 0x000000ff0800a985 */ /* 0x0005e2000c101d24 */
[----:B------:R-:W-:-:S02]  /*27ac0*/  ISETP.GE.AND P2, PT, R152, UR16, PT ;  /* 0x0000001098007c0c */ /* 0x000fc4000bf46270 */
[----:B------:R-:W-:Y:S01]  /*27ad0*/  LOP3.LUT P0, RZ, R24, 0x80, RZ, 0xc0, !PT ;  /* 0x0000008018ff7812 */ /* 0x000fe2000780c0ff */
[----:B------:R2:W-:Y:S01]  /*27ae0*/  @!P5 ST.E.128 desc[UR36][R10.64], RZ ;  /* 0x000000ff0a00d985 */ /* 0x0005e2000c101d24 */
[----:B------:R-:W-:-:S04]  /*27af0*/  @!P4 LEA R12, P6, R154, R6, 0x1 ;  /* 0x000000069a0cc211 */ /* 0x000fc800078c08ff */
[----:B------:R-:W-:Y:S02]  /*27b00*/  @!P4 LEA.HI.X R13, R154, R7, R31, 0x1, P6 ;  /* 0x000000079a0dc211 */ /* 0x000fe400030f0c1f */
[----:B------:R-:W-:-:S03]  /*27b10*/  @!P3 LEA R14, P5, R153, R6, 0x1 ;  /* 0x00000006990eb211 */ /* 0x000fc600078a08ff */
[----:B------:R2:W-:Y:S01]  /*27b20*/  @!P4 ST.E.128 desc[UR36][R12.64], RZ ;  /* 0x000000ff0c00c985 */ /* 0x0005e2000c101d24 */
[-C--:B-1----:R-:W-:Y:S02]  /*27b30*/  @!P2 LEA R4, P6, R152, R6.reuse, 0x1 ;  /* 0x000000069804a211 */ /* 0x082fe400078c08ff */
[-C--:B0-----:R-:W-:Y:S02]  /*27b40*/  @P1 LEA R20, P4, R210, R6.reuse, 0x1 ;  /* 0x00000006d2141211 */ /* 0x081fe400078808ff */
        /* <DEDUP_REMOVED lines=9> */
.L_x_6408:
[----:B------:R-:W-:Y:S05]  /*27be0*/  BSYNC B0 ;  /* 0x0000000000007941 */ /* 0x000fea0003800000 */
.L_x_6400:
[----:B------:R-:W-:Y:S02]  /*27bf0*/  ULDC UR4, c[0x0][0xd3c] ;  /* 0x00034f0000047ab9 */ /* 0x000fe40000000800 */
[----:B------:R-:W-:-:S06]  /*27c00*/  UISETP.GE.AND UP0, UPT, UR6, UR4, UPT ;  /* 0x000000040600728c */ /* 0x000fcc000bf06270 */
[----:B------:R-:W-:-:S13]  /*27c10*/  PLOP3.LUT P0, PT, PT, PT, UP0, 0x80, 0x0 ;  /* 0x000000000000781c */ /* 0x000fda0003f0f008 */
[----:B------:R-:W-:Y:S05]  /*27c20*/  @!P0 BRA `(.L_x_6418) ;  /* 0xfffffd9400c88947 */ /* 0x000fea000383ffff */
[----:B------:R-:W-:Y:S05]  /*27c30*/  EXIT ;  /* 0x000000000000794d */ /* 0x000fea0003800000 */
.L_x_6269:
        /* <DEDUP_REMOVED lines=16> */
.L_x_6419:
        /* <DEDUP_REMOVED lines=44> */
.L_x_6423:
        /* <DEDUP_REMOVED lines=35> */
.L_x_6421:
        /* <DEDUP_REMOVED lines=13> */
.L_x_6424:
        /* <DEDUP_REMOVED lines=62> */
.L_x_6425:
        /* <DEDUP_REMOVED lines=61> */
.L_x_6426:
[----:B------:R-:W-:-:S05]  /*28ab0*/  LOP3.LUT R25, RZ, R2, RZ, 0x33, !PT ;  /* 0x00000002ff197212 */ /* 0x000fca00078e33ff */
[----:B------:R-:W-:Y:S01]  /*28ac0*/  IMAD.IADD R25, R0, 0x1, R25 ;  /* 0x0000000100197824 */ /* 0x000fe200078e0219 */
[----:B------:R-:W-:Y:S06]  /*28ad0*/  BRA `(.L_x_6427) ;  /* 0x0000000000147947 */ /* 0x000fec0003800000 */
.L_x_6422:
[----:B------:R-:W-:Y:S01]  /*28ae0*/  ULDC UR4, c[0x0][0xd3c] ;  /* 0x00034f0000047ab9 */ /* 0x000fe20000000800 */
[----:B------:R-:W-:Y:S02]  /*28af0*/  IMAD.MOV.U32 R25, RZ, RZ, RZ ;  /* 0x000000ffff197224 */ /* 0x000fe400078e00ff */
[----:B------:R-:W-:Y:S02]  /*28b00*/  IMAD.U32 R24, RZ, RZ, UR6 ;  /* 0x00000006ff187e24 */ /* 0x000fe4000f8e00ff */
[----:B------:R-:W-:Y:S02]  /*28b10*/  IMAD.MOV.U32 R26, RZ, RZ, RZ ;  /* 0x000000ffff1a7224 */ /* 0x000fe400078e00ff */
[----:B------:R-:W-:-:S07]  /*28b20*/  IMAD.U32 R27, RZ, RZ, UR4 ;  /* 0x00000004ff1b7e24 */ /* 0x000fce000f8e00ff */
.L_x_6427:
[----:B------:R-:W-:-:S13]  /*28b30*/  ISETP.NE.AND P0, PT, R7, RZ, PT ;  /* 0x000000ff0700720c */ /* 0x000fda0003f05270 */
[----:B------:R-:W0:Y:S01]  /*28b40*/  @!P0 S2R R3, SR_CgaCtaId ;  /* 0x0000000000038919 */ /* 0x000e220000008800 */
[----:B------:R-:W-:-:S04]  /*28b50*/  @!P0 MOV R0, 0x400 ;  /* 0x0000040000008802 */ /* 0x000fc80000000f00 */
[----:B0-----:R-:W-:-:S05]  /*28b60*/  @!P0 LEA R0, R3, R0, 0x18 ;  /* 0x0000000003008211 */ /* 0x001fca00078ec0ff */
[----:B------:R1:W-:Y:S01]  /*28b70*/  @!P0 STS.128 [R0+0x388d0], R24 ;  /* 0x0388d01800008388 */ /* 0x0003e20000000c00 */
[----:B------:R-:W-:Y:S06]  /*28b80*/  BAR.ARV 0x5, 0x180 ;  /* 0x0146000000007b1d */ /* 0x000fec0000002000 */
.L_x_6420:
        /* <DEDUP_REMOVED lines=22> */
[----:B------:R-:W-:Y:S02]  /*28cf0*/  LOP3.LUT R4, R0, 0x38, RZ, 0xc0, !PT ;  /* 0x0000003800047812 */ /* 0x000fe400078ec0ff */
[----:B------:R-:W-:Y:S01]  /*28d00*/  UMOV UR4, 0x400 ;  /* 0x0000040000047882 */ /* 0x000fe20000000000 */
[----:B------:R-:W-:Y:S01]  /*28d10*/  LOP3.LUT R34, R3, 0x200, R0, 0xf8, !PT ;  /* 0x0000020003227812 */ /* 0x000fe200078ef800 */
[----:B0-----:R-:W-:Y:S01]  /*28d20*/  ULEA UR4, UR5, UR4, 0x18 ;  /* 0x0000000405047291 */ /* 0x001fe2000f8ec03f */
[----:B------:R-:W-:Y:S02]  /*28d30*/  LOP3.LUT R2, R5, 0x70, R2, 0xf8, !PT ;  /* 0x0000007005027812 */ /* 0x000fe400078ef802 */
[----:B------:R-:W-:-:S02]  /*28d40*/  LOP3.LUT R0, R4, 0x40, RZ, 0xfc, !PT ;  /* 0x0000004004007812 */ /* 0x000fc400078efcff */
[C---:B------:R-:W-:Y:S01]  /*28d50*/  LOP3.LUT R3, R4.reuse, 0x80, RZ, 0xfc, !PT ;  /* 0x0000008004037812 */ /* 0x040fe200078efcff */
[----:B------:R-:W-:Y:S01]  /*28d60*/  IMAD.U32 R17, RZ, RZ, UR4 ;  /* 0x00000004ff117e24 */ /* 0x000fe2000f8e00ff */
[C---:B------:R-:W-:Y:S02]  /*28d70*/  LOP3.LUT R2, R4.reuse, 0xc0, RZ, 0xfc, !PT ;  /* 0x000000c004027812 */ /* 0x040fe400078efcff */
[----:B------:R-:W-:Y:S01]  /*28d80*/  LOP3.LUT R0, R4, 0x100, RZ, 0xfc, !PT ;  /* 0x0000010004007812 */ /* 0x000fe200078efcff */
[----:B------:R-:W-:Y:S01]  /*28d90*/  IMAD R19, R34, 0x2, R17 ;  /* 0x0000000222137824 */ /* 0x000fe200078e0211 */
[C---:B------:R-:W-:Y:S02]  /*28da0*/  LOP3.LUT R3, R4.reuse, 0x140, RZ, 0xfc, !PT ;  /* 0x0000014004037812 */ /* 0x040fe400078efcff */
[C---:B------:R-:W-:Y:S02]  /*28db0*/  LOP3.LUT R2, R4.reuse, 0x180, RZ, 0xfc, !PT ;  /* 0x0000018004027812 */ /* 0x040fe400078efcff */
[----:B---3--:R-:W-:-:S07]  /*28dc0*/  LOP3.LUT R0, R4, 0x1c0, RZ, 0xfc, !PT ;  /* 0x000001c004007812 */ /* 0x008fce00078efcff */
.L_x_6505:
[----:B------:R-:W-:Y:S05]  /*28dd0*/  YIELD ;  /* 0x0000000000007946 */ /* 0x000fea0003800000 */
[----:B------:R-:W-:Y:S01]  /*28de0*/  ULDC.64 UR4, c[0x0][0xb20] ;  /* 0x0002c80000047ab9 */ /* 0x000fe20000000a00 */
[----:B------:R-:W-:Y:S01]  /*28df0*/  IMAD.MOV.U32 R32, RZ, RZ, RZ ;  /* 0x000000ffff207224 */ /* 0x000fe200078e00ff */
[----:B------:R-:W-:-:S04]  /*28e00*/  ISETP.NE.U32.AND P0, PT, RZ, UR4, PT ;  /* 0x00000004ff007c0c */ /* 0x000fc8000bf05070 */
[----:B------:R-:W-:Y:S01]  /*28e10*/  ISETP.NE.AND.EX P0, PT, RZ, UR5, PT, P0 ;  /* 0x00000005ff007c0c */ /* 0x000fe2000bf05300 */
[----:B------:R-:W-:-:S12]  /*28e20*/  ULDC.64 UR4, c[0x0][0xb10] ;  /* 0x0002c40000047ab9 */ /* 0x000fd80000000a00 */
[----:B------:R-:W0:Y:S02]  /*28e30*/  @P0 LDC.64 R2, c[0x0][0xb20] ;  /* 0x0002c800ff020b82 */ /* 0x000e240000000a00 */
        /* <DEDUP_REMOVED lines=11> */
[----:B-1----:R-:W1:Y:S07]  /*28ef0*/  @P1 LDC.64 R4, c[0x0][0xb10] ;  /* 0x0002c400ff041b82 */ /* 0x002e6e0000000a00 */
[----:B------:R-:W-:Y:S01]  /*28f00*/  @P2 LOP3.LUT R16, R16, 0x40, RZ, 0xfc, !PT ;  /* 0x0000004010102812 */ /* 0x000fe200078efcff */
[----:B0-----:R-:W-:-:S05]  /*28f10*/  IMAD.WIDE R2, R27, 0x4, R2 ;  /* 0x000000041b027825 */ /* 0x001fca00078e0202 */
[----:B------:R0:W5:Y:S01]  /*28f20*/  @P2 LDG.E R35, desc[UR36][R2.64] ;  /* 0x0000002402232981 */ /* 0x000162000c1e1900 */
[----:B-1----:R-:W-:-:S05]  /*28f30*/  @P1 IMAD.WIDE R4, R27, 0x4, R4 ;  /* 0x000000041b041825 */ /* 0x002fca00078e0204 */
[----:B--2---:R-:W2:Y:S01]  /*28f40*/  @P1 LDG.E R0, desc[UR36][R4.64] ;  /* 0x0000002404001981 */ /* 0x004ea2000c1e1900 */
        /* <DEDUP_REMOVED lines=10> */
[----:B0-----:R-:W-:-:S05]  /*28ff0*/  IMAD.U32 R0, RZ, RZ, UR4 ;  /* 0x00000004ff007e24 */ /* 0x001fca000f8e00ff */
[----:B------:R1:W-:Y:S01]  /*29000*/  STL [R1+0x410], R0 ;  /* 0x0004100001007387 */ /* 0x0003e20000100800 */
[----:B------:R-:W-:Y:S05]  /*29010*/  @!P2 BRA `(.L_x_6429) ;  /* 0x000000000010a947 */ /* 0x000fea0003800000 */
[----:B------:R-:W2:Y:S04]  /*29020*/  LDG.E R5, desc[UR36][R2.64] ;  /* 0x0000002402057981 */ /* 0x000ea8000c1e1900 */
[----:B-1----:R-:W2:Y:S02]  /*29030*/  LDG.E R0, desc[UR36][R2.64+0x4] ;  /* 0x0000042402007981 */ /* 0x002ea4000c1e1900 */
[----:B--2---:R-:W-:-:S05]  /*29040*/  IMAD.IADD R0, R0, 0x1, -R5 ;  /* 0x0000000100007824 */ /* 0x004fca00078e0a05 */
[----:B------:R2:W-:Y:S02]  /*29050*/  STL [R1+0x410], R0 ;  /* 0x0004100001007387 */ /* 0x0005e40000100800 */
.L_x_6429:
[----:B------:R-:W-:Y:S02]  /*29060*/  ULDC.64 UR4, c[0x0][0xb18] ;  /* 0x0002c60000047ab9 */ /* 0x000fe40000000a00 */
[----:B------:R-:W-:-:S04]  /*29070*/  ISETP.NE.U32.AND P0, PT, RZ, UR4, PT ;  /* 0x00000004ff007c0c */ /* 0x000fc8000bf05070 */
[----:B------:R-:W-:-:S13]  /*29080*/  ISETP.NE.AND.EX P0, PT, RZ, UR5, PT, P0 ;  /* 0x00000005ff007c0c */ /* 0x000fda000bf05300 */
[----:B------:R-:W-:Y:S05]  /*29090*/  @!P0 BRA `(.L_x_6430) ;  /* 0x0000000000108947 */ /* 0x000fea0003800000 */
[----:B0-----:R-:W0:Y:S02]  /*290a0*/  LDC.64 R2, c[0x0][0xb18] ;  /* 0x0002c600ff027b82 */ /* 0x001e240000000a00 */
[----:B0-----:R-:W-:-:S05]  /*290b0*/  IMAD.WIDE R2, R27, 0x4, R2 ;  /* 0x000000041b027825 */ /* 0x001fca00078e0202 */
[----:B------:R0:W5:Y:S01]  /*290c0*/  LDG.E R7, desc[UR36][R2.64] ;  /* 0x0000002402077981 */ /* 0x000162000c1e1900 */
[----:B------:R-:W-:Y:S05]  /*290d0*/  BRA `(.L_x_6431) ;  /* 0x0000000000247947 */ /* 0x000fea0003800000 */
.L_x_6430:
[----:B------:R-:W-:Y:S02]  /*290e0*/  ULDC.64 UR4, c[0x0][0xb00] ;  /* 0x0002c00000047ab9 */ /* 0x000fe40000000a00 */
[----:B------:R-:W-:-:S04]  /*290f0*/  ISETP.NE.U32.AND P0, PT, RZ, UR4, PT ;  /* 0x00000004ff007c0c */ /* 0x000fc8000bf05070 */
[----:B------:R-:W-:-:S13]  /*29100*/  ISETP.NE.AND.EX P0, PT, RZ, UR5, PT, P0 ;  /* 0x00000005ff007c0c */ /* 0x000fda000bf05300 */
[----:B------:R-:W-:Y:S05]  /*29110*/  @!P0 BRA `(.L_x_6431) ;  /* 0x0000000000148947 */ /* 0x000fea0003800000 */
[----:B0-----:R-:W0:Y:S02]  /*29120*/  LDC.64 R2, c[0x0][0xb00] ;  /* 0x0002c000ff027b82 */ /* 0x001e240000000a00 */
[----:B0-----:R-:W-:-:S05]  /*29130*/  IMAD.WIDE R2, R27, 0x4, R2 ;  /* 0x000000041b027825 */ /* 0x001fca00078e0202 */
[----:B------:R-:W3:Y:S04]  /*29140*/  LDG.E R7, desc[UR36][R2.64] ;  /* 0x0000002402077981 */ /* 0x000ee8000c1e1900 */
[----:B-12---:R-:W3:Y:S02]  /*29150*/  LDG.E R0, desc[UR36][R2.64+0x4] ;  /* 0x0000042402007981 */ /* 0x006ee4000c1e1900 */
[----:B---3--:R-:W-:-:S07]  /*29160*/  IMAD.IADD R7, R0, 0x1, -R7 ;  /* 0x0000000100077824 */ /* 0x008fce00078e0a07 */
.L_x_6431:
[----:B------:R-:W3:Y:S01]  /*29170*/  LDL R6, [R1+0x410] ;  /* 0x0004100001067983 */ /* 0x000ee20000100800 */
[----:B012---:R-:W0:Y:S01]  /*29180*/  LDC R0, c[0x0][0x448] ;  /* 0x00011200ff007b82 */ /* 0x007e220000000800 */
[----:B------:R-:W-:Y:S01]  /*29190*/  IMAD.SHL.U32 R37, R25, 0x40, RZ ;  /* 0x0000004019257824 */ /* 0x000fe200078e00ff */
[----:B------:R-:W-:Y:S01]  /*291a0*/  LOP3.LUT R16, R16, 0xffffefff, RZ, 0xc0, !PT ;  /* 0xffffefff10107812 */ /* 0x000fe200078ec0ff */
[----:B-----5:R-:W-:Y:S02]  /*291b0*/  IMAD.IADD R25, R7, 0x1, -R32 ;  /* 0x0000000107197824 */ /* 0x020fe400078e0a20 */
[----:B------:R-:W-:-:S03]  /*291c0*/  VIADD R4, R37, 0x3f ;  /* 0x0000003f25047836 */ /* 0x000fc60000000000 */
[----:B------:R-:W1:Y:S01]  /*291d0*/  LDC.64 R2, c[0x0][0xad8] ;  /* 0x0002b600ff027b82 */ /* 0x000e620000000a00 */
[----:B0-----:R-:W-:Y:S02]  /*291e0*/  ISETP.NE.AND P2, PT, R0, 0x1, PT ;  /* 0x000000010000780c */ /* 0x001fe40003f45270 */
[----:B-1----:R-:W-:-:S11]  /*291f0*/  ISETP.GE.AND P1, PT, R3, 0x1, PT ;  /* 0x000000010300780c */ /* 0x002fd60003f26270 */
[----:B------:R-:W0:Y:S01]  /*29200*/  @P2 LDC R5, c[0x0][0x44c] ;  /* 0x00011300ff052b82 */ /* 0x000e220000000800 */
[----:B------:R-:W-:-:S07]  /*29210*/  @P2 LOP3.LUT R16, R16, 0x1000, RZ, 0xfc, !PT ;  /* 0x0000100010102812 */ /* 0x000fce00078efcff */
[----:B------:R-:W1:Y:S01]  /*29220*/  @P2 LDC R0, c[0x0][0x450] ;  /* 0x00011400ff002b82 */ /* 0x000e620000000800 */
[----:B0-----:R-:W-:-:S05]  /*29230*/  @P2 IMAD.HI.U32 R5, R4, R5, RZ ;  /* 0x0000000504052227 */ /* 0x001fca00078e00ff */
[----:B-1----:R-:W-:Y:S02]  /*29240*/  @P2 SHF.R.U32.HI R4, RZ, R0, R5 ;  /* 0x00000000ff042219 */ /* 0x002fe40000011605 */
[----:B---3--:R-:W-:-:S05]  /*29250*/  IADD3 R5, R25, 0x1, -R6 ;  /* 0x0000000119057810 */ /* 0x008fca0007ffe806 */
        /* <DEDUP_REMOVED lines=14> */
.L_x_6434:
[----:B------:R-:W-:-:S13]  /*29340*/  ISETP.NE.AND P0, PT, R3, 0x1, PT ;  /* 0x000000010300780c */ /* 0x000fda0003f05270 */
[----:B------:R-:W0:Y:S02]  /*29350*/  @P0 LDC.64 R4, c[0x0][0xae0] ;  /* 0x0002b800ff040b82 */ /* 0x000e240000000a00 */
[----:B0-----:R-:W-:-:S05]  /*29360*/  @P0 IMAD.HI.U32 R4, R0, R4, RZ ;  /* 0x0000000400040227 */ /* 0x001fca00078e00ff */
[----:B------:R-:W-:-:S07]  /*29370*/  @P0 SHF.R.U32.HI R0, RZ, R5, R4 ;  /* 0x00000005ff000219 */ /* 0x000fce0000011604 */
.L_x_6435:
[----:B------:R-:W-:Y:S05]  /*29380*/  BSYNC B0 ;  /* 0x0000000000007941 */ /* 0x000fea0003800000 */
.L_x_6433:
[----:B------:R-:W-:-:S05]  /*29390*/  IMAD R5, R0, R3, R3 ;  /* 0x0000000300057224 */ /* 0x000fca00078e0203 */
[----:B------:R-:W-:-:S07]  /*293a0*/  VIMNMX R2, R2, R5, PT ;  /* 0x0000000502027248 */ /* 0x000fce0003fe0100 */
.L_x_6432:
[----:B------:R-:W0:Y:S01]  /*293b0*/  @P2 LDC R0, c[0x0][0x44c] ;  /* 0x00011300ff002b82 */ /* 0x000e220000000800 */
[----:B------:R-:W-:Y:S01]  /*293c0*/  VIADD R2, R2, 0x3f ;  /* 0x0000003f02027836 */ /* 0x000fe20000000000 */
[----:B------:R-:W-:Y:S01]  /*293d0*/  ULDC UR4, c[0x0][0xad4] ;  /* 0x0002b50000047ab9 */ /* 0x000fe20000000800 */
[----:B------:R-:W-:-:S05]  /*293e0*/  IMAD.MOV.U32 R4, RZ, RZ, R37 ;  /* 0x000000ffff047224 */ /* 0x000fca00078e0025 */
[----:B------:R-:W1:Y:S01]  /*293f0*/  @P2 LDC R5, c[0x0][0x450] ;  /* 0x00011400ff052b82 */ /* 0x000e620000000800 */
[----:B0-----:R-:W-:-:S05]  /*29400*/  @P2 IMAD.HI.U32 R0, R37, R0, RZ ;  /* 0x0000000025002227 */ /* 0x001fca00078e00ff */
        /* <DEDUP_REMOVED lines=22> */
.L_x_6438:
[----:B------:R-:W-:-:S13]  /*29570*/  ISETP.NE.AND P0, PT, R3, 0x1, PT ;  /* 0x000000010300780c */ /* 0x000fda0003f05270 */
[----:B------:R-:W0:Y:S02]  /*29580*/  @P0 LDC.64 R4, c[0x0][0xae0] ;  /* 0x0002b800ff040b82 */ /* 0x000e240000000a00 */
[----:B0-----:R-:W-:-:S05]  /*29590*/  @P0 IMAD.HI.U32 R4, R6, R4, RZ ;  /* 0x0000000406040227 */ /* 0x001fca00078e00ff */
[----:B------:R-:W-:-:S07]  /*295a0*/  @P0 SHF.R.U32.HI R6, RZ, R5, R4 ;  /* 0x00000005ff060219 */ /* 0x000fce0000011604 */
.L_x_6439:
[----:B------:R-:W-:Y:S05]  /*295b0*/  BSYNC B0 ;  /* 0x0000000000007941 */ /* 0x000fea0003800000 */
.L_x_6437:
[----:B------:R-:W-:-:S05]  /*295c0*/  IMAD R3, R6, R3, RZ ;  /* 0x0000000306037224 */ /* 0x000fca00078e02ff */
[----:B------:R-:W-:-:S07]  /*295d0*/  VIMNMX R2, R2, R3, !PT ;  /* 0x0000000302027248 */ /* 0x000fce0007fe0100 */
.L_x_6436:
        /* <DEDUP_REMOVED lines=43> */
.L_x_6441:
[----:B------:R-:W-:Y:S05]  /*29890*/  BSYNC B0 ;  /* 0x0000000000007941 */ /* 0x000fea0003800000 */
.L_x_6440:
        /* <DEDUP_REMOVED lines=23> */
.L_x_6443:
        /* <DEDUP_REMOVED lines=20> */
.L_x_6446:
[----:B------:R-:W-:Y:S05]  /*29b50*/  BSYNC B6 ;  /* 0x0000000000067941 */ /* 0x000fea0003800000 */
.L_x_6445:
        /* <DEDUP_REMOVED lines=20> */
.L_x_6449:
        /* <DEDUP_REMOVED lines=15> */
.L_x_6448:
[----:B------:R-:W-:Y:S05]  /*29d90*/  BSYNC B6 ;  /* 0x0000000000067941 */ /* 0x000fea0003800000 */
.L_x_6447:
[----:B------:R-:W-:Y:S01]  /*29da0*/  ULDC.64 UR4, c[0x0][0xaf0] ;  /* 0x0002bc0000047ab9 */ /* 0x000fe20000000a00 */
[----:B------:R-:W0:Y:S01]  /*29db0*/  S2R R21, SR_TID.X ;  /* 0x0000000000157919 */ /* 0x000e220000002100 */
[----:B------:R-:W-:Y:S01]  /*29dc0*/  ISETP.NE.U32.AND P0, PT, RZ, UR4, PT ;  /* 0x00000004ff007c0c */ /* 0x000fe2000bf05070 */
[----:B------:R-:W-:Y:S01]  /*29dd0*/  IMAD.MOV.U32 R28, RZ, RZ, R27 ;  /* 0x000000ffff1c7224 */ /* 0x000fe200078e001b */
[----:B------:R-:W-:Y:S01]  /*29de0*/  ULDC UR4, c[0x0][0x320] ;  /* 0x0000c80000047ab9 */ /* 0x000fe20000000800 */
[----:B------:R-:W1:Y:S01]  /*29df0*/  S2R R22, SR_TID.X ;  /* 0x0000000000167919 */ /* 0x000e620000002100 */
[----:B------:R-:W-:Y:S01]  /*29e00*/  ISETP.NE.AND.EX P0, PT, RZ, UR5, PT, P0 ;  /* 0x00000005ff007c0c */ /* 0x000fe2000bf05300 */
[----:B------:R-:W2:-:S12]  /*29e10*/  LDC R20, c[0x0][0x430] ;  /* 0x00010c00ff147b82 */ /* 0x000e980000000800 */
[----:B------:R-:W3:Y:S01]  /*29e20*/  @P0 LDC.64 R2, c[0x0][0xaf0] ;  /* 0x0002bc00ff020b82 */ /* 0x000ee20000000a00 */
[----:B0-----:R-:W-:-:S05]  /*29e30*/  IMAD.SHL.U32 R29, R21, 0x8, RZ ;  /* 0x00000008151d7824 */ /* 0x001fca00078e00ff */
[----:B------:R-:W-:Y:S01]  /*29e40*/  LOP3.LUT R29, R29, 0x38, RZ, 0xc0, !PT ;  /* 0x000000381d1d7812 */ /* 0x000fe200078ec0ff */
[----:B-1----:R-:W-:-:S03]  /*29e50*/  IMAD.SHL.U32 R21, R22, 0x8, RZ ;  /* 0x0000000816157824 */ /* 0x002fc600078e00ff */
[----:B------:R-:W-:Y:S01]  /*29e60*/  LOP3.LUT R33, R29, 0x40, RZ, 0xfc, !PT ;  /* 0x000000401d217812 */ /* 0x000fe200078efcff */
[----:B---3--:R-:W-:Y:S01]  /*29e70*/  @P0 IMAD.WIDE R2, R27, 0x4, R2 ;  /* 0x000000041b020825 */ /* 0x008fe200078e0202 */
[C---:B------:R-:W-:Y:S02]  /*29e80*/  LOP3.LUT R0, R29.reuse, 0x180, RZ, 0xfc, !PT ;  /* 0x000001801d007812 */ /* 0x040fe400078efcff */
[----:B------:R-:W-:Y:S02]  /*29e90*/  LOP3.LUT R29, R29, 0x1c0, RZ, 0xfc, !PT ;  /* 0x000001c01d1d7812 */ /* 0x000fe400078efcff */
[----:B------:R-:W-:Y:S01]  /*29ea0*/  ISETP.GE.AND P3, PT, R33, UR4, PT ;  /* 0x0000000421007c0c */ /* 0x000fe2000bf66270 */
[----:B------:R0:W5:Y:S01]  /*29eb0*/  @P0 LDG.E R28, desc[UR36][R2.64] ;  /* 0x00000024021c0981 */ /* 0x000162000c1e1900 */
[----:B------:R-:W-:Y:S01]  /*29ec0*/  ISETP.GE.AND P0, PT, R29, UR4, PT ;  /* 0x000000041d007c0c */ /* 0x000fe2000bf06270 */
[C---:B------:R-:W-:Y:S01]  /*29ed0*/  IMAD.SHL.U32 R29, R22.reuse, 0x8, RZ ;  /* 0x00000008161d7824 */ /* 0x040fe200078e00ff */
[----:B------:R-:W-:Y:S01]  /*29ee0*/  LOP3.LUT R21, R21, 0x38, RZ, 0xc0, !PT ;  /* 0x0000003815157812 */ /* 0x000fe200078ec0ff */
[----:B------:R-:W-:Y:S01]  /*29ef0*/  IMAD.SHL.U32 R22, R22, 0x8, RZ ;  /* 0x0000000816167824 */ /* 0x000fe200078e00ff */
[----:B------:R-:W-:Y:S01]  /*29f00*/  LOP3.LUT R16, R16, 0xfffffdff, RZ, 0xc0, !PT ;  /* 0xfffffdff10107812 */ /* 0x000fe200078ec0ff */
[----:B------:R-:W-:Y:S01]  /*29f10*/  UMOV UR5, 0xffffffff ;  /* 0xffffffff00057882 */ /* 0x000fe20000000000 */
[----:B------:R-:W-:-:S02]  /*29f20*/  LOP3.LUT R29, R29, 0x38, RZ, 0xc0, !PT ;  /* 0x000000381d1d7812 */ /* 0x000fc400078ec0ff */
[----:B------:R-:W-:Y:S02]  /*29f30*/  ISETP.GE.AND P2, PT, R21, UR4, PT ;  /* 0x0000000415007c0c */ /* 0x000fe4000bf46270 */
[----:B------:R-:W-:Y:S02]  /*29f40*/  LOP3.LUT R29, R29, 0x80, RZ, 0xfc, !PT ;  /* 0x000000801d1d7812 */ /* 0x000fe400078efcff */
[----:B------:R-:W-:Y:S02]  /*29f50*/  @P3 LOP3.LUT R16, R16, 0x200, RZ, 0xfc, !PT ;  /* 0x0000020010103812 */ /* 0x000fe400078efcff */
[----:B------:R-:W-:Y:S02]  /*29f60*/  LOP3.LUT R22, R22, 0x38, RZ, 0xc0, !PT ;  /* 0x0000003816167812 */ /* 0x000fe400078ec0ff */
[----:B------:R-:W-:Y:S02]  /*29f70*/  ISETP.GE.AND P5, PT, R29, UR4, PT ;  /* 0x000000041d007c0c */ /* 0x000fe4000bfa6270 */
[----:B------:R-:W-:-:S02]  /*29f80*/  LOP3.LUT R16, R16, 0xfffffbff, RZ, 0xc0, !PT ;  /* 0xfffffbff10107812 */ /* 0x000fc400078ec0ff */
[----:B------:R-:W-:Y:S02]  /*29f90*/  LOP3.LUT R22, R22, 0xc0, RZ, 0xfc, !PT ;  /* 0x000000c016167812 */ /* 0x000fe400078efcff */
[----:B------:R-:W-:Y:S02]  /*29fa0*/  @P2 LOP3.LUT R16, R16, 0x400, RZ, 0xfc, !PT ;  /* 0x0000040010102812 */ /* 0x000fe400078efcff */
[----:B------:R-:W-:Y:S02]  /*29fb0*/  ISETP.GE.AND P4, PT, R22, UR4, PT ;  /* 0x0000000416007c0c */ /* 0x000fe4000bf86270 */
[----:B------:R-:W-:Y:S02]  /*29fc0*/  LOP3.LUT R16, R16, 0xffffffdf, RZ, 0xc0, !PT ;  /* 0xffffffdf10107812 */ /* 0x000fe400078ec0ff */
[C---:B------:R-:W-:Y:S02]  /*29fd0*/  LOP3.LUT R22, R21.reuse, 0x100, RZ, 0xfc, !PT ;  /* 0x0000010015167812 */ /* 0x040fe400078efcff */
[----:B------:R-:W-:-:S02]  /*29fe0*/  LOP3.LUT R21, R21, 0x140, RZ, 0xfc, !PT ;  /* 0x0000014015157812 */ /* 0x000fc400078efcff */
[----:B------:R-:W-:Y:S02]  /*29ff0*/  @P5 LOP3.LUT R16, R16, 0x20, RZ, 0xfc, !PT ;  /* 0x0000002010105812 */ /* 0x000fe400078efcff */
[----:B------:R-:W-:Y:S02]  /*2a000*/  ISETP.GE.AND P2, PT, R21, UR4, PT ;  /* 0x0000000415007c0c */ /* 0x000fe4000bf46270 */
[----:B------:R-:W-:Y:S02]  /*2a010*/  LOP3.LUT R16, R16, 0xffffffef, RZ, 0xc0, !PT ;  /* 0xffffffef10107812 */ /* 0x000fe400078ec0ff */
[----:B------:R-:W-:Y:S02]  /*2a020*/  ISETP.GE.AND P3, PT, R22, UR4, PT ;  /* 0x0000000416007c0c */ /* 0x000fe4000bf66270 */
[----:B------:R-:W-:Y:S02]  /*2a030*/  @P4 LOP3.LUT R16, R16, 0x10, RZ, 0xfc, !PT ;  /* 0x0000001010104812 */ /* 0x000fe400078efcff */
[----:B------:R-:W-:-:S02]  /*2a040*/  ISETP.GE.AND P1, PT, R0, UR4, PT ;  /* 0x0000000400007c0c */ /* 0x000fc4000bf26270 */
[----:B------:R-:W-:Y:S02]  /*2a050*/  LOP3.LUT R16, R16, 0xfffffffb, RZ, 0xc0, !PT ;  /* 0xfffffffb10107812 */ /* 0x000fe400078ec0ff */
[----:B------:R-:W-:Y:S02]  /*2a060*/  SEL R6, RZ, 0x40, P1 ;  /* 0x00000040ff067807 */ /* 0x000fe40000800000 */
[----:B------:R-:W-:Y:S02]  /*2a070*/  @P2 LOP3.LUT R16, R16, 0x4, RZ, 0xfc, !PT ;  /* 0x0000000410102812 */ /* 0x000fe400078efcff */
[----:B------:R-:W-:Y:S02]  /*2a080*/  SEL R29, RZ, 0x80, P0 ;  /* 0x00000080ff1d7807 */ /* 0x000fe40000000000 */
[----:B------:R-:W-:Y:S02]  /*2a090*/  LOP3.LUT R16, R16, 0xfffffff7, RZ, 0xc0, !PT ;  /* 0xfffffff710107812 */ /* 0x000fe400078ec0ff */
[----:B------:R-:W-:-:S02]  /*2a0a0*/  LEA R0, R30, 0xffffffc0, 0x6 ;  /* 0xffffffc01e007811 */ /* 0x000fc400078e30ff */
[----:B------:R-:W-:Y:S01]  /*2a0b0*/  @P3 LOP3.LUT R16, R16, 0x8, RZ, 0xfc, !PT ;  /* 0x0000000810103812 */ /* 0x000fe200078efcff */
[----:B0-2---:R-:W-:Y:S06]  /*2a0c0*/  BRA.DIV UR5, `(.L_x_6450) ;  /* 0x0000005205a47947 */ /* 0x005fec000b800000 */
.L_x_6523:
[----:B------:R-:W0:Y:S01]  /*2a0d0*/  S2R R2, SR_TID.X ;  /* 0x0000000000027919 */ /* 0x000e220000002100 */
[----:B------:R-:W-:Y:S01]  /*2a0e0*/  ISETP.NE.AND P1, PT, R20, 0x1, PT ;  /* 0x000000011400780c */ /* 0x000fe20003f25270 */
[----:B------:R-:W-:Y:S01]  /*2a0f0*/  IMAD.MOV.U32 R36, RZ, RZ, RZ ;  /* 0x000000ffff247224 */ /* 0x000fe200078e00ff */
[----:B-----5:R-:W-:Y:S01]  /*2a100*/  SHF.R.S32.HI R33, RZ, 0x1f, R28 ;  /* 0x0000001fff217819 */ /* 0x020fe2000001141c */
[----:B------:R-:W1:Y:S01]  /*2a110*/  S2R R3, SR_TID.X ;  /* 0x0000000000037919 */ /* 0x000e620000002100 */
[C---:B------:R-:W-:Y:S02]  /*2a120*/  LOP3.LUT P6, RZ, R16.reuse, 0x400, RZ, 0xc0, !PT ;  /* 0x0000040010ff7812 */ /* 0x040fe400078cc0ff */
[----:B------:R-:W-:-:S07]  /*2a130*/  LOP3.LUT R16, R16, 0xffffdfff, RZ, 0xc0, !PT ;  /* 0xffffdfff10107812 */ /* 0x000fce00078ec0ff */
[----:B------:R-:W-:Y:S02]  /*2a140*/  @P1 LOP3.LUT R16, R16, 0x2000, RZ, 0xfc, !PT ;  /* 0x0000200010101812 */ /* 0x000fe400078efcff */
[----:B0-----:R-:W-:Y:S01]  /*2a150*/  LOP3.LUT R2, R2, 0x7f, RZ, 0xc0, !PT ;  /* 0x0000007f02027812 */ /* 0x001fe200078ec0ff */
[----:B-1----:R-:W-:-:S03]  /*2a160*/  IMAD.SHL.U32 R10, R3, 0x10, RZ ;  /* 0x00000010030a7824 */ /* 0x002fc600078e00ff */
[----:B------:R-:W-:Y:S01]  /*2a170*/  SHF.R.U32.HI R2, RZ, 0x3, R2 ;  /* 0x00000003ff027819 */ /* 0x000fe20000011602 */
[----:B------:R-:W0:Y:S03]  /*2a180*/  @P1 LDC R3, c[0x0][0x434] ;  /* 0x00010d00ff031b82 */ /* 0x000e260000000800 */
[----:B------:R-:W-:-:S05]  /*2a190*/  LOP3.LUT R10, R2, 0x70, R10, 0xf8, !PT ;  /* 0x00000070020a7812 */ /* 0x000fca00078ef80a */
[----:B------:R-:W-:Y:S01]  /*2a1a0*/  IMAD.IADD R7, R10, 0x1, R0 ;  /* 0x000000010a077824 */ /* 0x000fe200078e0200 */
[----:B------:R-:W1:Y:S04]  /*2a1b0*/  @P1 LDC R2, c[0x0][0x438] ;  /* 0x00010e00ff021b82 */ /* 0x000e680000000800 */
[C---:B------:R-:W-:Y:S01]  /*2a1c0*/  ISETP.GE.AND P0, PT, R7.reuse, R25, PT ;  /* 0x000000190700720c */ /* 0x040fe20003f06270 */
[----:B------:R-:W-:-:S03]  /*2a1d0*/  IMAD.IADD R7, R7, 0x1, R32 ;  /* 0x0000000107077824 */ /* 0x000fc600078e0220 */
[----:B------:R-:W-:Y:S01]  /*2a1e0*/  ISETP.GT.U32.OR P0, PT, R10, 0x3f, P0 ;  /* 0x0000003f0a00780c */ /* 0x000fe20000704470 */
[----:B------:R-:W-:Y:S02]  /*2a1f0*/  IMAD.MOV.U32 R8, RZ, RZ, R7 ;  /* 0x000000ffff087224 */ /* 0x000fe400078e0007 */
[----:B0-----:R-:W-:-:S10]  /*2a200*/  @P1 IMAD.HI.U32 R3, R7, R3, RZ ;  /* 0x0000000307031227 */ /* 0x001fd400078e00ff */
[----:B------:R-:W0:Y:S01]  /*2a210*/  @!P0 LDC.64 R4, c[0x0][0x428] ;  /* 0x00010a00ff048b82 */ /* 0x000e220000000a00 */
[----:B-1----:R-:W-:-:S04]  /*2a220*/  @P1 SHF.R.U32.HI R8, RZ, R2, R3 ;  /* 0x00000002ff081219 */ /* 0x002fc80000011603 */
        /* <DEDUP_REMOVED lines=23> */
[----:B------:R-:W-:-:S04]  /*2a3a0*/  LOP3.LUT R2, R4, R2, R3, 0xfe, !PT ;  /* 0x0000000204027212 */ /* 0x000fc800078efe03 */
[----:B------:R-:W-:Y:S01]  /*2a3b0*/  LOP3.LUT R6, R2, R6, RZ, 0xfc, !PT ;  /* 0x0000000602067212 */ /* 0x000fe200078efcff */
[----:B------:R-:W-:-:S03]  /*2a3c0*/  IMAD.MOV R2, RZ, RZ, -R8 ;  /* 0x000000ffff027224 */ /* 0x000fc600078e0a08 */
[----:B------:R-:W-:Y:S01]  /*2a3d0*/  LOP3.LUT R29, R6, R29, RZ, 0xfc, !PT ;  /* 0x0000001d061d7212 */ /* 0x000fe200078efcff */
[----:B------:R-:W-:Y:S01]  /*2a3e0*/  IMAD R3, R20, R2, R7 ;  /* 0x0000000214037224 */ /* 0x000fe200078e0207 */
[----:B------:R0:W-:Y:S01]  /*2a3f0*/  STL [R1+0x434], R6 ;  /* 0x0004340601007387 */ /* 0x0001e20000100800 */
[----:B------:R-:W-:-:S03]  /*2a400*/  IMAD.U32 R2, RZ, RZ, UR38 ;  /* 0x00000026ff027e24 */ /* 0x000fc6000f8e00ff */
[----:B------:R0:W-:Y:S02]  /*2a410*/  STL [R1+0x414], R3 ;  /* 0x0004140301007387 */ /* 0x0001e40000100800 */
[----:B------:R-:W-:-:S13]  /*2a420*/  ISETP.NE.AND P0, PT, R2, 0x3, PT ;  /* 0x000000030200780c */ /* 0x000fda0003f05270 */
[----:B------:R-:W-:-:S04]  /*2a430*/  @P0 LOP3.LUT R16, R16, 0x800, RZ, 0xfc, !PT ;  /* 0x0000080010100812 */ /* 0x000fc800078efcff */
[----:B------:R-:W-:-:S04]  /*2a440*/  LOP3.LUT R16, R16, 0xfffffffe, RZ, 0xc0, !PT ;  /* 0xfffffffe10107812 */ /* 0x000fc800078ec0ff */
[----:B------:R-:W-:Y:S01]  /*2a450*/  @P1 LOP3.LUT R16, R16, 0x1, RZ, 0xfc, !PT ;  /* 0x0000000110101812 */ /* 0x000fe200078efcff */
[----:B0-----:R-:W-:Y:S06]  /*2a460*/  @!P0 BRA `(.L_x_6451) ;  /* 0x0000000000048947 */ /* 0x001fec0003800000 */
[----:B------:R-:W-:Y:S01]  /*2a470*/  BPT.TRAP 0x1 ;  /* 0x000000040000795c */ /* 0x000fe20000300000 */
.L_x_6451:
        /* <DEDUP_REMOVED lines=9> */
.L_x_6524:
[----:B------:R-:W-:Y:S05]  /*2a510*/  BSYNC B0 ;  /* 0x0000000000007941 */ /* 0x000fea0003800000 */
.L_x_6452:
[----:B------:R-:W0:Y:S01]  /*2a520*/  LDL R2, [R1+0x414] ;  /* 0x0004140001027983 */ /* 0x000e220000100800 */
[----:B------:R-:W-:Y:S01]  /*2a530*/  ULDC.64 UR4, c[0x0][0x300] ;  /* 0x0000c00000047ab9 */ /* 0x000fe20000000a00 */
[----:B-----5:R-:W-:Y:S01]  /*2a540*/  SHF.R.S32.HI R4, RZ, 0x1f, R36 ;  /* 0x0000001fff047819 */ /* 0x020fe20000011424 */
[----:B------:R-:W-:Y:S01]  /*2a550*/  ULDC.64 UR6, c[0x0][0x2e8] ;  /* 0x0000ba0000067ab9 */ /* 0x000fe20000000a00 */
[----:B------:R-:W-:-:S03]  /*2a560*/  LOP3.LUT R16, R16, 0xfffffffd, RZ, 0xc0, !PT ;  /* 0xfffffffd10107812 */ /* 0x000fc600078ec0ff */
[----:B------:R-:W-:Y:S01]  /*2a570*/  STL [R1+0x42c], R4 ;  /* 0x00042c0401007387 */ /* 0x000fe20000100800 */
[----:B0-----:R-:W-:-:S05]  /*2a580*/  SHF.R.S32.HI R0, RZ, 0x1f, R2 ;  /* 0x0000001fff007819 */ /* 0x001fca0000011402 */
[----:B------:R0:W-:Y:S02]  /*2a590*/  STL [R1+0x428], R0 ;  /* 0x0004280001007387 */ /* 0x0001e40000100800 */
[----:B0-----:R-:W-:-:S04]  /*2a5a0*/  IMAD R0, R0, UR4, RZ ;  /* 0x0000000400007c24 */ /* 0x001fc8000f8e02ff */
[C---:B------:R-:W-:Y:S02]  /*2a5b0*/  IMAD R0, R2.reuse, UR5, R0 ;  /* 0x0000000502007c24 */ /* 0x040fe4000f8e0200 */
[----:B------:R-:W-:Y:S01]  /*2a5c0*/  IMAD.WIDE.U32 R2, R2, UR4, RZ ;  /* 0x0000000402027c25 */ /* 0x000fe2000f8e00ff */
[----:B------:R-:W-:-:S03]  /*2a5d0*/  ULDC.64 UR4, c[0x0][0x310] ;  /* 0x0000c40000047ab9 */ /* 0x000fc60000000a00 */
[----:B------:R-:W-:Y:S02]  /*2a5e0*/  IMAD.IADD R3, R3, 0x1, R0 ;  /* 0x0000000103037824 */ /* 0x000fe400078e0200 */
[----:B------:R-:W-:Y:S02]  /*2a5f0*/  IMAD R0, R4, UR4, RZ ;  /* 0x0000000404007c24 */ /* 0x000fe4000f8e02ff */
[----:B------:R-:W0:Y:S01]  /*2a600*/  S2R R4, SR_TID.X ;  /* 0x0000000000047919 */ /* 0x000e220000002100 */
[----:B------:R-:W-:-:S04]  /*2a610*/  IMAD.WIDE.U32 R2, R36, UR4, R2 ;  /* 0x0000000424027c25 */ /* 0x000fc8000f8e0002 */
[----:B------:R-:W-:Y:S01]  /*2a620*/  IMAD R0, R36, UR5, R0 ;  /* 0x0000000524007c24 */ /* 0x000fe2000f8e0200 */
[----:B------:R-:W-:-:S03]  /*2a630*/  ULDC.64 UR4, c[0x0][0x308] ;  /* 0x0000c20000047ab9 */ /* 0x000fc60000000a00 */
[----:B------:R-:W-:Y:S02]  /*2a640*/  IMAD.IADD R3, R3, 0x1, R0 ;  /* 0x0000000103037824 */ /* 0x000fe400078e0200 */
[----:B------:R-:W-:Y:S01]  /*2a650*/  IMAD.WIDE.U32 R2, R26, UR4, R2 ;  /* 0x000000041a027c25 */ /* 0x000fe2000f8e0002 */
[----:B------:R-:W-:-:S03]  /*2a660*/  ULDC UR4, c[0x0][0x2f4] ;  /* 0x0000bd0000047ab9 */ /* 0x000fc60000000800 */
[----:B------:R-:W-:Y:S01]  /*2a670*/  IMAD R5, R26, UR5, R3 ;  /* 0x000000051a057c24 */ /* 0x000fe2000f8e0203 */
[----:B------:R-:W-:Y:S01]  /*2a680*/  LEA R0, P0, R2, UR6, 0x1 ;  /* 0x0000000602007c11 */ /* 0x000fe2000f8008ff */
[----:B------:R-:W-:-:S03]  /*2a690*/  UMOV UR5, 0xffffffff ;  /* 0xffffffff00057882 */ /* 0x000fc60000000000 */
[----:B------:R-:W-:Y:S02]  /*2a6a0*/  LEA.HI.X R5, R2, UR7, R5, 0x1, P0 ;  /* 0x0000000702057c11 */ /* 0x000fe400080f0c05 */
[----:B------:R-:W-:Y:S01]  /*2a6b0*/  ISETP.GE.AND P0, PT, R25, 0x1, PT ;  /* 0x000000011900780c */ /* 0x000fe20003f06270 */
[----:B0-----:R-:W-:Y:S02]  /*2a6c0*/  IMAD.SHL.U32 R7, R4, 0x8, RZ ;  /* 0x0000000804077824 */ /* 0x001fe400078e00ff */
[----:B------:R-:W-:-:S03]  /*2a6d0*/  IMAD R4, R18, 0x1000, R34 ;  /* 0x0000100012047824 */ /* 0x000fc600078e0222 */
[----:B------:R-:W-:-:S04]  /*2a6e0*/  LOP3.LUT R7, R7, 0x38, RZ, 0xc0, !PT ;  /* 0x0000003807077812 */ /* 0x000fc800078ec0ff */
[----:B------:R-:W-:-:S13]  /*2a6f0*/  ISETP.GE.AND P2, PT, R7, UR4, PT ;  /* 0x0000000407007c0c */ /* 0x000fda000bf46270 */
[----:B------:R-:W-:Y:S01]  /*2a700*/  @P2 LOP3.LUT R16, R16, 0x2, RZ, 0xfc, !PT ;  /* 0x0000000210102812 */ /* 0x000fe200078efcff */
[----:B------:R-:W-:Y:S06]  /*2a710*/  BRA.DIV UR5, `(.L_x_6454) ;  /* 0x0000004e05587947 */ /* 0x000fec000b800000 */
        /* <DEDUP_REMOVED lines=32> */
.L_x_6534:
        /* <DEDUP_REMOVED lines=10> */
.L_x_6455:
        /* <DEDUP_REMOVED lines=10> */
.L_x_6456:
[----:B------:R-:W-:Y:S01]  /*2aa60*/  VIADD R0, R17, 0x20400 ;  /* 0x0002040011007836 */ /* 0x000fe20000000000 */
[----:B------:R-:W-:Y:S01]  /*2aa70*/  LOP3.LUT P1, RZ, R16, 0x40, RZ, 0xc0, !PT ;  /* 0x0000004010ff7812 */ /* 0x000fe2000782c0ff */
[----:B------:R1:W-:-:S12]  /*2aa80*/  SYNCS.ARRIVE.TRANS64.A1T0 RZ, [R22+URZ+0x38830], RZ ;  /* 0x038830ff16ff79a7 */ /* 0x0003d8000810003f */
[----:B------:R-:W-:Y:S05]  /*2aa90*/  WARPSYNC.ALL ;  /* 0x0000000000007948 */ /* 0x000fea0003800000 */
[----:B------:R-:W-:Y:S01]  /*2aaa0*/  BAR.SYNC.DEFER_BLOCKING 0x8, 0x100 ;  /* 0x0204000000007b1d */ /* 0x000fe20000010000 */
[----:B------:R-:W-:Y:S02]  /*2aab0*/  LOP3.LUT P0, RZ, R0, 0x3ff, RZ, 0xc0, !PT ;  /* 0x000003ff00ff7812 */ /* 0x000fe4000780c0ff */
[----:B------:R-:W-:-:S03]  /*2aac0*/  SHF.R.S32.HI R0, RZ, 0x1f, R27 ;  /* 0x0000001fff007819 */ /* 0x000fc6000001141b */
[----:B------:R-:W-:Y:S01]  /*2aad0*/  BSSY B6, `(.L_x_6457) ;  /* 0x0000018000067945 */ /* 0x000fe20003800000 */
[----:B------:R-:W-:Y:S02]  /*2aae0*/  SEL R30, R0, RZ, !P1 ;  /* 0x000000ff001e7207 */ /* 0x000fe40004800000 */
[----:B------:R-:W-:-:S03]  /*2aaf0*/  SEL R0, R27, RZ, !P1 ;  /* 0x000000ff1b007207 */ /* 0x000fc60004800000 */
[----:B------:R-:W-:Y:S04]  /*2ab00*/  STL [R1+0x424], R30 ;  /* 0x0004241e01007387 */ /* 0x000fe80000100800 */
[----:B------:R2:W-:Y:S02]  /*2ab10*/  STL [R1+0x418], R0 ;  /* 0x0004180001007387 */ /* 0x0005e40000100800 */
[----:B--2---:R-:W-:-:S05]  /*2ab20*/  SHF.R.S32.HI R0, RZ, 0x1f, R35 ;  /* 0x0000001fff007819 */ /* 0x004fca0000011423 */
[----:B------:R2:W-:Y:S01]  /*2ab30*/  STL [R1+0x41c], R0 ;  /* 0x00041c0001007387 */ /* 0x0005e20000100800 */
        /* <DEDUP_REMOVED lines=17> */
.L_x_6458:
[----:B------:R-:W-:Y:S05]  /*2ac50*/  BSYNC B6 ;  /* 0x0000000000067941 */ /* 0x000fea0003800000 */
.L_x_6457:
[----:B------:R-:W3:Y:S01]  /*2ac60*/  LDL R20, [R1+0x41c] ;  /* 0x00041c0001147983 */ /* 0x000ee20000100800 */
[----:B------:R-:W-:Y:S01]  /*2ac70*/  IMAD.MOV.U32 R21, RZ, RZ, R30 ;  /* 0x000000ffff157224 */ /* 0x000fe200078e001e */
[----:B------:R-:W-:Y:S01]  /*2ac80*/  ULDC.64 UR4, c[0x0][0x298] ;  /* 0x0000a60000047ab9 */ /* 0x000fe20000000a00 */
[----:B------:R-:W4:Y:S01]  /*2ac90*/  LDC R5, c[0x0][0x448] ;  /* 0x00011200ff057b82 */ /* 0x000f220000000800 */
[----:B------:R1:W5:Y:S01]  /*2aca0*/  LDL R9, [R1+0x410] ;  /* 0x0004100001097983 */ /* 0x0003620000100800 */
[----:B0-----:R-:W0:Y:S01]  /*2acb0*/  S2R R2, SR_TID.X ;  /* 0x0000000000027919 */ /* 0x001e220000002100 */
[----:B------:R-:W1:Y:S01]  /*2acc0*/  S2R R30, SR_TID.X ;  /* 0x00000000001e7919 */ /* 0x000e620000002100 */
[----:B0-----:R-:W-:-:S04]  /*2acd0*/  LOP3.LUT R2, R2, 0x7f, RZ, 0xc0, !PT ;  /* 0x0000007f02027812 */ /* 0x001fc800078ec0ff */
[----:B--2---:R-:W-:Y:S02]  /*2ace0*/  SHF.R.U32.HI R0, RZ, 0x3, R2 ;  /* 0x00000003ff007819 */ /* 0x004fe40000011602 */
[----:B------:R-:W0:Y:S01]  /*2acf0*/  LDC R2, c[0x0][0x448] ;  /* 0x00011200ff027b82 */ /* 0x000e220000000800 */
[----:B---3--:R-:W-:Y:S02]  /*2ad00*/  IMAD.MOV.U32 R4, RZ, RZ, R20 ;  /* 0x000000ffff047224 */ /* 0x008fe400078e0014 */
[----:B------:R-:W2:Y:S01]  /*2ad10*/  LDL R20, [R1+0x418] ;  /* 0x0004180001147983 */ /* 0x000ea20000100800 */
[----:B0-----:R-:W-:Y:S01]  /*2ad20*/  ISETP.NE.AND P6, PT, R2, 0x1, PT ;  /* 0x000000010200780c */ /* 0x001fe20003fc5270 */
[----:B-1----:R-:W-:Y:S02]  /*2ad30*/  IMAD.SHL.U32 R30, R30, 0x10, RZ ;  /* 0x000000101e1e7824 */ /* 0x002fe400078e00ff */
[----:B------:R-:W-:-:S03]  /*2ad40*/  IMAD R4, R4, UR4, RZ ;  /* 0x0000000404047c24 */ /* 0x000fc6000f8e02ff */
[----:B------:R-:W-:Y:S01]  /*2ad50*/  LOP3.LUT R30, R0, 0x70, R30, 0xf8, !PT ;  /* 0x00000070001e7812 */ /* 0x000fe200078ef81e */
[----:B------:R-:W-:-:S04]  /*2ad60*/  IMAD R4, R35, UR5, R4 ;  /* 0x0000000523047c24 */ /* 0x000fc8000f8e0204 */
[----:B------:R-:W-:Y:S02]  /*2ad70*/  IMAD.IADD R30, R30, 0x1, R37 ;  /* 0x000000011e1e7824 */ /* 0x000fe400078e0225 */
[----:B------:R-:W0:Y:S02]  /*2ad80*/  @P6 LDC R3, c[0x0][0x44c] ;  /* 0x00011300ff036b82 */ /* 0x000e240000000800 */
[----:B------:R-:W-:-:S06]  /*2ad90*/  IMAD.MOV.U32 R0, RZ, RZ, R30 ;  /* 0x000000ffff007224 */ /* 0x000fcc00078e001e */
[----:B------:R-:W1:Y:S01]  /*2ada0*/  @P6 LDC R2, c[0x0][0x450] ;  /* 0x00011400ff026b82 */ /* 0x000e620000000800 */
[----:B0-----:R-:W-:-:S05]  /*2adb0*/  @P6 IMAD.HI.U32 R3, R30, R3, RZ ;  /* 0x000000031e036227 */ /* 0x001fca00078e00ff */
[----:B-1----:R-:W-:Y:S01]  /*2adc0*/  @P6 SHF.R.U32.HI R0, RZ, R2, R3 ;  /* 0x00000002ff006219 */ /* 0x002fe20000011603 */
        /* <DEDUP_REMOVED lines=14> */
[----:B------:R-:W-:-:S05]  /*2aeb0*/  SHF.R.S32.HI R4, RZ, 0x1f, R0 ;  /* 0x0000001fff047819 */ /* 0x000fca0000011400 */
[----:B------:R-:W-:Y:S02]  /*2aec0*/  IMAD R4, R4, UR4, RZ ;  /* 0x0000000404047c24 */ /* 0x000fe4000f8e02ff */
[----:B------:R-:W-:-:S04]  /*2aed0*/  IMAD.WIDE.U32 R2, R0, UR4, R2 ;  /* 0x0000000400027c25 */ /* 0x000fc8000f8e0002 */
[----:B------:R-:W-:Y:S01]  /*2aee0*/  IMAD R4, R0, UR5, R4 ;  /* 0x0000000500047c24 */ /* 0x000fe2000f8e0204 */
[----:B------:R-:W-:Y:S01]  /*2aef0*/  ULDC.64 UR4, c[0x0][0x2c8] ;  /* 0x0000b20000047ab9 */ /* 0x000fe20000000a00 */
[----:B------:R-:W-:-:S04]  /*2af00*/  IMAD.MOV R0, RZ, RZ, -R0 ;  /* 0x000000ffff007224 */ /* 0x000fc800078e0a00 */
[----:B----4-:R-:W-:Y:S02]  /*2af10*/  IMAD R0, R5, R0, R30 ;  /* 0x0000000005007224 */ /* 0x010fe400078e021e */
        /* <DEDUP_REMOVED lines=9> */
[----:B------:R-:W-:-:S03]  /*2afb0*/  LOP3.LUT R20, R6, 0x7f, RZ, 0xc0, !PT ;  /* 0x0000007f06147812 */ /* 0x000fc600078ec0ff */
[----:B------:R-:W-:Y:S01]  /*2afc0*/  LEA.HI.X R2, R2, UR5, R3, 0x1, P0 ;  /* 0x0000000502027c11 */ /* 0x000fe200080f0c03 */
[----:B------:R-:W-:Y:S01]  /*2afd0*/  UMOV UR5, 0xffffffff ;  /* 0xffffffff00057882 */ /* 0x000fe20000000000 */
[----:B------:R-:W-:Y:S02]  /*2afe0*/  ISETP.GE.AND P0, PT, R7, UR4, PT ;  /* 0x0000000407007c0c */ /* 0x000fe4000bf06270 */
[----:B------:R-:W-:Y:S01]  /*2aff0*/  SHF.R.U32.HI R8, RZ, 0x3, R20 ;  /* 0x00000003ff087819 */ /* 0x000fe20000011614 */
[----:B------:R-:W-:Y:S10]  /*2b000*/  BRA.DIV UR5, `(.L_x_6459) ;  /* 0x0000004a056c7947 */ /* 0x000ff4000b800000 */
[----:B-----5:R-:W-:Y:S01]  /*2b010*/  IMAD R3, R9, R5, RZ ;  /* 0x0000000509037224 */ /* 0x020fe200078e02ff */
[----:B------:R-:W-:Y:S01]  /*2b020*/  SHFL.IDX PT, R4, R2, RZ, 0x181f ;  /* 0x00181fff02047589 */ /* 0x000fe200000e0000 */
[----:B------:R-:W-:Y:S01]  /*2b030*/  IMAD.IADD R37, R8, 0x1, R37 ;  /* 0x0000000108257824 */ /* 0x000fe200078e0225 */
[----:B------:R-:W-:Y:S02]  /*2b040*/  LOP3.LUT R16, R16, 0xfffffeff, RZ, 0xc0, !PT ;  /* 0xfffffeff10107812 */ /* 0x000fe400078ec0ff */
[----:B------:R-:W0:Y:S02]  /*2b050*/  SHFL.IDX PT, R5, R0, RZ, 0x181f ;  /* 0x00181fff00057589 */ /* 0x000e2400000e0000 */
[----:B------:R-:W-:-:S13]  /*2b060*/  ISETP.GE.AND P2, PT, R37, R3, PT ;  /* 0x000000032500720c */ /* 0x000fda0003f46270 */
[----:B------:R-:W-:-:S04]  /*2b070*/  @P2 LOP3.LUT R16, R16, 0x100, RZ, 0xfc, !PT ;  /* 0x0000010010102812 */ /* 0x000fc800078efcff */
[----:B------:R-:W-:Y:S02]  /*2b080*/  LOP3.LUT R16, R16, 0xffffff7f, RZ, 0xc0, !PT ;  /* 0xffffff7f10107812 */ /* 0x000fe400078ec0ff */
[----:B0-----:R-:W-:-:S05]  /*2b090*/  @!P2 LEA R5, P1, R7, R5, 0x1 ;  /* 0x000000050705a211 */ /* 0x001fca00078208ff */
[----:B------:R-:W-:-:S05]  /*2b0a0*/  @!P2 IMAD.X R4, RZ, RZ, R4, P1 ;  /* 0x000000ffff04a224 */ /* 0x000fca00008e0604 */
        /* <DEDUP_REMOVED lines=30> */
.L_x_6543:
        /* <DEDUP_REMOVED lines=12> */
.L_x_6460:
        /* <DEDUP_REMOVED lines=28> */
.L_x_6462:
[----:B------:R-:W-:Y:S05]  /*2b510*/  BSYNC B6 ;  /* 0x0000000000067941 */ /* 0x000fea0003800000 */
.L_x_6461:
        /* <DEDUP_REMOVED lines=8> */
[----:B------:R-:W-:Y:S01]  /*2b5a0*/  IMAD.MOV.U32 R0, RZ, RZ, R30 ;  /* 0x000000ffff007224 */ /* 0x000fe200078e001e */
[----:B------:R-:W5:Y:S01]  /*2b5b0*/  S2R R7, SR_TID.X ;  /* 0x0000000000077919 */ /* 0x000f620000002100 */
[----:B0-----:R-:W-:-:S05]  /*2b5c0*/  @P6 IMAD.HI.U32 R3, R30, R3, RZ ;  /* 0x000000031e036227 */ /* 0x001fca00078e00ff */
[----:B-1----:R-:W-:Y:S01]  /*2b5d0*/  @P6 SHF.R.U32.HI R0, RZ, R2, R3 ;  /* 0x00000002ff006219 */ /* 0x002fe20000011603 */
[----:B------:R-:W-:Y:S01]  /*2b5e0*/  IMAD.WIDE.U32 R2, R35, UR4, RZ ;  /* 0x0000000423027c25 */ /* 0x000fe2000f8e00ff */
[----:B------:R-:W0:Y:S02]  /*2b5f0*/  S2R R10, SR_TID.X ;  /* 0x00000000000a7919 */ /* 0x000e240000002100 */
[----:B------:R-:W-:Y:S01]  /*2b600*/  SHF.R.S32.HI R5, RZ, 0x1f, R0 ;  /* 0x0000001fff057819 */ /* 0x000fe20000011400 */
[----:B------:R-:W1:Y:S01]  /*2b610*/  S2R R9, SR_TID.X ;  /* 0x0000000000097919 */ /* 0x000e620000002100 */
[----:B------:R-:W-:Y:S01]  /*2b620*/  LOP3.LUT R16, R16, 0xffffefff, RZ, 0xc0, !PT ;  /* 0xffffefff10107812 */ /* 0x000fe200078ec0ff */
[----:B-1----:R-:W-:-:S05]  /*2b630*/  IMAD.SHL.U32 R8, R9, 0x8, RZ ;  /* 0x0000000809087824 */ /* 0x002fca00078e00ff */
        /* <DEDUP_REMOVED lines=9> */
[----:B----4-:R-:W-:Y:S01]  /*2b6d0*/  IMAD.WIDE.U32 R2, R20, UR4, R2 ;  /* 0x0000000414027c25 */ /* 0x010fe2000f8e0002 */
[----:B------:R-:W-:-:S03]  /*2b6e0*/  ULDC UR4, c[0x0][0x448] ;  /* 0x0001120000047ab9 */ /* 0x000fc60000000800 */
[----:B------:R-:W-:-:S04]  /*2b6f0*/  IMAD R4, R20, UR5, R4 ;  /* 0x0000000514047c24 */ /* 0x000fc8000f8e0204 */
        /* <DEDUP_REMOVED lines=8> */
[----:B------:R-:W-:Y:S01]  /*2b780*/  ULDC.64 UR4, c[0x0][0x3c8] ;  /* 0x0000f20000047ab9 */ /* 0x000fe20000000a00 */
[----:B-----5:R-:W-:Y:S02]  /*2b790*/  IMAD.SHL.U32 R21, R7, 0x8, RZ ;  /* 0x0000000807157824 */ /* 0x020fe400078e00ff */
[----:B------:R-:W-:Y:S02]  /*2b7a0*/  IMAD.IADD R3, R3, 0x1, R5 ;  /* 0x0000000103037824 */ /* 0x000fe400078e0205 */
[----:B------:R-:W-:Y:S01]  /*2b7b0*/  IMAD R0, R0, UR4, RZ ;  /* 0x0000000400007c24 */ /* 0x000fe2000f8e02ff */
[----:B------:R-:W-:Y:S01]  /*2b7c0*/  LOP3.LUT R21, R21, 0x38, RZ, 0xc0, !PT ;  /* 0x0000003815157812 */ /* 0x000fe200078ec0ff */
[----:B------:R-:W-:-:S04]  /*2b7d0*/  IMAD.WIDE.U32 R2, R4, UR4, R2 ;  /* 0x0000000404027c25 */ /* 0x000fc8000f8e0002 */
[----:B------:R-:W-:Y:S01]  /*2b7e0*/  IMAD R0, R4, UR5, R0 ;  /* 0x0000000504007c24 */ /* 0x000fe2000f8e0200 */
[----:B------:R-:W-:Y:S01]  /*2b7f0*/  ULDC.64 UR4, c[0x0][0x390] ;  /* 0x0000e40000047ab9 */ /* 0x000fe20000000a00 */
[----:B------:R-:W-:Y:S01]  /*2b800*/  IMAD.SHL.U32 R20, R7, 0x8, RZ ;  /* 0x0000000807147824 */ /* 0x000fe200078e00ff */
[----:B------:R-:W-:Y:S01]  /*2b810*/  LOP3.LUT R7, R21, 0x80, RZ, 0xfc, !PT ;  /* 0x0000008015077812 */ /* 0x000fe200078efcff */
[----:B------:R-:W-:Y:S01]  /*2b820*/  IMAD.IADD R6, R3, 0x1, R0 ;  /* 0x0000000103067824 */ /* 0x000fe200078e0200 */
[----:B------:R-:W-:Y:S01]  /*2b830*/  LEA R0, P0, R2, UR4, 0x1 ;  /* 0x0000000402007c11 */ /* 0x000fe2000f8008ff */
[----:B------:R-:W-:Y:S01]  /*2b840*/  ULDC UR4, c[0x0][0x3b8] ;  /* 0x0000ee0000047ab9 */ /* 0x000fe20000000800 */
[----:B------:R-:W-:Y:S02]  /*2b850*/  LOP3.LUT R20, R20, 0x38, RZ, 0xc0, !PT ;  /* 0x0000003814147812 */ /* 0x000fe400078ec0ff */
[----:B------:R-:W-:Y:S02]  /*2b860*/  ISETP.GE.AND P4, PT, R7, UR4, PT ;  /* 0x0000000407007c0c */ /* 0x000fe4000bf86270 */
[----:B------:R-:W-:Y:S01]  /*2b870*/  LOP3.LUT R7, R20, 0x40, RZ, 0xfc, !PT ;  /* 0x0000004014077812 */ /* 0x000fe200078efcff */
[----:B0-----:R-:W-:-:S05]  /*2b880*/  IMAD.SHL.U32 R20, R10, 0x8, RZ ;  /* 0x000000080a147824 */ /* 0x001fca00078e00ff */
[----:B------:R-:W-:Y:S02]  /*2b890*/  LOP3.LUT R20, R20, 0x38, RZ, 0xc0, !PT ;  /* 0x0000003814147812 */ /* 0x000fe400078ec0ff */
[----:B------:R-:W-:Y:S02]  /*2b8a0*/  ISETP.GE.AND P5, PT, R7, UR4, PT ;  /* 0x0000000407007c0c */ /* 0x000fe4000bfa6270 */
[----:B------:R-:W-:Y:S01]  /*2b8b0*/  LOP3.LUT R7, R20, 0x100, RZ, 0xfc, !PT ;  /* 0x0000010014077812 */ /* 0x000fe200078efcff */
[----:B------:R-:W-:Y:S01]  /*2b8c0*/  IMAD.SHL.U32 R20, R10, 0x8, RZ ;  /* 0x000000080a147824 */ /* 0x000fe200078e00ff */
[----:B------:R-:W-:-:S04]  /*2b8d0*/  ISETP.GE.AND P1, PT, R8, UR4, PT ;  /* 0x0000000408007c0c */ /* 0x000fc8000bf26270 */
[----:B------:R-:W-:Y:S01]  /*2b8e0*/  LOP3.LUT R20, R20, 0x38, RZ, 0xc0, !PT ;  /* 0x0000003814147812 */ /* 0x000fe200078ec0ff */
[----:B------:R-:W-:Y:S01]  /*2b8f0*/  IMAD.SHL.U32 R21, R9, 0x8, RZ ;  /* 0x0000000809157824 */ /* 0x000fe200078e00ff */
[----:B------:R-:W-:Y:S02]  /*2b900*/  ISETP.GE.AND P2, PT, R7, UR4, PT ;  /* 0x0000000407007c0c */ /* 0x000fe4000bf46270 */
[----:B------:R-:W-:Y:S01]  /*2b910*/  LOP3.LUT R7, R20, 0xc0, RZ, 0xfc, !PT ;  /* 0x000000c014077812 */ /* 0x000fe200078efcff */
[----:B------:R-:W-:Y:S01]  /*2b920*/  IMAD.SHL.U32 R20, R9, 0x8, RZ ;  /* 0x0000000809147824 */ /* 0x000fe200078e00ff */
[----:B------:R-:W-:Y:S02]  /*2b930*/  LOP3.LUT R21, R21, 0x38, RZ, 0xc0, !PT ;  /* 0x0000003815157812 */ /* 0x000fe400078ec0ff */
[----:B------:R-:W-:Y:S02]  /*2b940*/  LEA.HI.X R6, R2, UR5, R6, 0x1, P0 ;  /* 0x0000000502067c11 */ /* 0x000fe400080f0c06 */
[----:B------:R-:W-:-:S02]  /*2b950*/  LOP3.LUT R20, R20, 0x38, RZ, 0xc0, !PT ;  /* 0x0000003814147812 */ /* 0x000fc400078ec0ff */
[----:B------:R-:W-:Y:S02]  /*2b960*/  SEL R2, RZ, 0x1, P1 ;  /* 0x00000001ff027807 */ /* 0x000fe40000800000 */
[----:B------:R-:W-:Y:S02]  /*2b970*/  SEL R3, RZ, 0x4, P4 ;  /* 0x00000004ff037807 */ /* 0x000fe40002000000 */
[----:B------:R-:W-:Y:S02]  /*2b980*/  SEL R4, RZ, 0x2, P5 ;  /* 0x00000002ff047807 */ /* 0x000fe40002800000 */
[----:B------:R-:W-:Y:S02]  /*2b990*/  ISETP.GE.AND P3, PT, R7, UR4, PT ;  /* 0x0000000407007c0c */ /* 0x000fe4000bf66270 */
[----:B------:R-:W-:Y:S02]  /*2b9a0*/  LOP3.LUT R7, R21, 0x180, RZ, 0xfc, !PT ;  /* 0x0000018015077812 */ /* 0x000fe400078efcff */
[----:B------:R-:W-:-:S02]  /*2b9b0*/  LOP3.LUT R9, R20, 0x140, RZ, 0xfc, !PT ;  /* 0x0000014014097812 */ /* 0x000fc400078efcff */
[----:B------:R-:W-:Y:S02]  /*2b9c0*/  IADD3 R2, R3, R4, R2 ;  /* 0x0000000403027210 */ /* 0x000fe40007ffe002 */
[----:B------:R-:W-:Y:S02]  /*2b9d0*/  SEL R3, RZ, 0x10, P2 ;  /* 0x00000010ff037807 */ /* 0x000fe40001000000 */
[----:B------:R-:W-:Y:S02]  /*2b9e0*/  SEL R4, RZ, 0x8, P3 ;  /* 0x00000008ff047807 */ /* 0x000fe40001800000 */
[----:B------:R-:W-:Y:S02]  /*2b9f0*/  @P1 LOP3.LUT R16, R16, 0x1000, RZ, 0xfc, !PT ;  /* 0x0000100010101812 */ /* 0x000fe400078efcff */
[----:B------:R-:W-:Y:S02]  /*2ba00*/  ISETP.GE.AND P0, PT, R7, UR4, PT ;  /* 0x0000000407007c0c */ /* 0x000fe4000bf06270 */
[----:B------:R-:W-:-:S02]  /*2ba10*/  LOP3.LUT R7, R20, 0x1c0, RZ, 0xfc, !PT ;  /* 0x000001c014077812 */ /* 0x000fc400078efcff */
[----:B------:R-:W-:Y:S02]  /*2ba20*/  ISETP.GE.AND P1, PT, R9, UR4, PT ;  /* 0x0000000409007c0c */ /* 0x000fe4000bf26270 */
[----:B------:R-:W-:Y:S02]  /*2ba30*/  IADD3 R4, R3, R2, R4 ;  /* 0x0000000203047210 */ /* 0x000fe40007ffe004 */
[----:B------:R-:W-:Y:S02]  /*2ba40*/  SEL R2, RZ, 0x40, P0 ;  /* 0x00000040ff027807 */ /* 0x000fe40000000000 */
[----:B------:R-:W-:Y:S02]  /*2ba50*/  SEL R3, RZ, 0x20, P1 ;  /* 0x00000020ff037807 */ /* 0x000fe40000800000 */
[----:B------:R-:W-:Y:S01]  /*2ba60*/  ISETP.GE.AND P0, PT, R7, UR4, PT ;  /* 0x0000000407007c0c */ /* 0x000fe2000bf06270 */
[----:B------:R-:W-:Y:S01]  /*2ba70*/  UMOV UR4, 0xffffffff ;  /* 0xffffffff00047882 */ /* 0x000fe20000000000 */
[----:B------:R-:W-:-:S02]  /*2ba80*/  IADD3 R4, R2, R4, R3 ;  /* 0x0000000402047210 */ /* 0x000fc40007ffe003 */
        /* <DEDUP_REMOVED lines=75> */
.L_x_6553:
        /* <DEDUP_REMOVED lines=23> */
.L_x_6465:
[----:B------:R-:W-:Y:S05]  /*2c0b0*/  BSYNC B0 ;  /* 0x0000000000007941 */ /* 0x000fea0003800000 */
.L_x_6464:
[----:B------:R-:W-:Y:S01]  /*2c0c0*/  NOP ;  /* 0x0000000000007918 */ /* 0x000fe20000000000 */
[----:B------:R-:W-:-:S13]  /*2c0d0*/  PLOP3.LUT P0, PT, PT, PT, PT, 0x80, 0x0 ;  /* 0x000000000000781c */ /* 0x000fda0003f0f070 */
.L_x_6466:
        /* <DEDUP_REMOVED lines=18> */
.L_x_6554:
[----:B------:R-:W-:Y:S05]  /*2c200*/  BSYNC B0 ;  /* 0x0000000000007941 */ /* 0x000fea0003800000 */
.L_x_6467:
[----:B------:R-:W-:-:S13]  /*2c210*/  LOP3.LUT P0, RZ, R16, 0x800, RZ, 0xc0, !PT ;  /* 0x0000080010ff7812 */ /* 0x000fda000780c0ff */
[----:B------:R-:W-:Y:S05]  /*2c220*/  @!P0 BRA `(.L_x_6469) ;  /* 0x0000000000048947 */ /* 0x000fea0003800000 */
[----:B------:R-:W-:Y:S01]  /*2c230*/  BPT.TRAP 0x1 ;  /* 0x000000040000795c */ /* 0x000fe20000300000 */
.L_x_6469:
[----:B0-----:R-:W-:Y:S01]  /*2c240*/  SHF.L.U32 R0, R23, 0x1f, RZ ;  /* 0x0000001f17007819 */ /* 0x001fe200000006ff */
[----:B------:R-:W-:Y:S03]  /*2c250*/  BSSY B0, `(.L_x_6470) ;  /* 0x0000003000007945 */ /* 0x000fe60003800000 */
[----:B------:R-:W0:Y:S02]  /*2c260*/  SYNCS.PHASECHK.TRANS64.TRYWAIT P0, [R22+URZ+0x38860], R0 ;  /* 0x03886000160075a7 */ /* 0x000e24000800017f */
[----:B0-----:R-:W-:Y:S05]  /*2c270*/  @!P0 BRA `(.L_x_6471) ;  /* 0x0000004400fc8947 */ /* 0x001fea0003800000 */
.L_x_6555:
[----:B------:R-:W-:Y:S05]  /*2c280*/  BSYNC B0 ;  /* 0x0000000000007941 */ /* 0x000fea0003800000 */
.L_x_6470:
[----:B------:R-:W0:Y:S01]  /*2c290*/  LDL.LU R3, [R1+0x428] ;  /* 0x0004280001037983 */ /* 0x000e220000300800 */
[----:B------:R-:W-:Y:S01]  /*2c2a0*/  ULDC.64 UR4, c[0x0][0x328] ;  /* 0x0000ca0000047ab9 */ /* 0x000fe20000000a00 */
[----:B------:R-:W-:Y:S02]  /*2c2b0*/  ULDC.64 UR6, c[0x0][0x318] ;  /* 0x0000c60000067ab9 */ /* 0x000fe40000000a00 */
[----:B------:R-:W2:Y:S04]  /*2c2c0*/  LDL.LU R2, [R1+0x414] ;  /* 0x0004140001027983 */ /* 0x000ea80000300800 */
[----:B------:R-:W3:Y:S01]  /*2c2d0*/  LDL.LU R4, [R1+0x42c] ;  /* 0x00042c0001047983 */ /* 0x000ee20000300800 */
        /* <DEDUP_REMOVED lines=22> */
[C---:B------:R-:W-:Y:S02]  /*2c440*/  LOP3.LUT P3, RZ, R29.reuse, 0x8, RZ, 0xc0, !PT ;  /* 0x000000081dff7812 */ /* 0x040fe4000786c0ff */
[----:B------:R-:W-:Y:S02]  /*2c450*/  LOP3.LUT P2, RZ, R29, 0x10, RZ, 0xc0, !PT ;  /* 0x000000101dff7812 */ /* 0x000fe4000784c0ff */
[----:B------:R-:W-:Y:S01]  /*2c460*/  LOP3.LUT R16, R16, 0xffffffbf, RZ, 0xc0, !PT ;  /* 0xffffffbf10107812 */ /* 0x000fe200078ec0ff */
[----:B0-----:R-:W-:-:S02]  /*2c470*/  IMAD.SHL.U32 R7, R3, 0x8, RZ ;  /* 0x0000000803077824 */ /* 0x001fc400078e00ff */
[----:B------:R-:W0:Y:S03]  /*2c480*/  SHFL.IDX PT, R3, R6, RZ, 0x181f ;  /* 0x00181fff06037589 */ /* 0x000e2600000e0000 */
[----:B------:R-:W-:-:S05]  /*2c490*/  LOP3.LUT R7, R7, 0x38, RZ, 0xc0, !PT ;  /* 0x0000003807077812 */ /* 0x000fca00078ec0ff */
[----:B------:R-:W-:Y:S01]  /*2c4a0*/  IMAD.SHL.U32 R0, R7, 0x2, RZ ;  /* 0x0000000207007824 */ /* 0x000fe200078e00ff */
[----:B------:R-:W-:-:S04]  /*2c4b0*/  LOP3.LUT R7, R29, 0x1, RZ, 0xc0, !PT ;  /* 0x000000011d077812 */ /* 0x000fc800078ec0ff */
[----:B-1----:R-:W-:Y:S02]  /*2c4c0*/  IADD3 R2, P0, R2, R0, RZ ;  /* 0x0000000002027210 */ /* 0x002fe40007f1e0ff */
[----:B------:R-:W-:Y:S02]  /*2c4d0*/  ISETP.NE.U32.AND P1, PT, R7, 0x1, PT ;  /* 0x000000010700780c */ /* 0x000fe40003f25070 */
[----:B------:R-:W-:Y:S01]  /*2c4e0*/  PRMT R7, R29, 0x8880, RZ ;  /* 0x000088801d077816 */ /* 0x000fe200000000ff */
[----:B0-----:R-:W-:Y:S01]  /*2c4f0*/  IMAD.X R3, RZ, RZ, R3, P0 ;  /* 0x000000ffff037224 */ /* 0x001fe200000e0603 */
[----:B------:R-:W-:-:S09]  /*2c500*/  ISETP.LT.OR P0, PT, R25, 0x1, P1 ;  /* 0x000000011900780c */ /* 0x000fd20000f01670 */
[----:B------:R-:W-:Y:S02]  /*2c510*/  @P1 LOP3.LUT R16, R16, 0x40, RZ, 0xfc, !PT ;  /* 0x0000004010101812 */ /* 0x000fe400078efcff */
[----:B------:R-:W-:Y:S02]  /*2c520*/  LOP3.LUT P1, RZ, R29, 0x20, RZ, 0xc0, !PT ;  /* 0x000000201dff7812 */ /* 0x000fe4000782c0ff */
[----:B------:R-:W-:Y:S01]  /*2c530*/  LOP3.LUT R16, R16, 0xffffff7f, RZ, 0xc0, !PT ;  /* 0xffffff7f10107812 */ /* 0x000fe200078ec0ff */
        /* <DEDUP_REMOVED lines=65> */
.L_x_6565:
        /* <DEDUP_REMOVED lines=34> */
.L_x_6473:
        /* <DEDUP_REMOVED lines=10> */
.L_x_6474:
[----:B-1----:R-:W2:Y:S01]  /*2cc10*/  LDL.LU R2, [R1+0x420] ;  /* 0x0004200001027983 */ /* 0x002ea20000300800 */
        /* <DEDUP_REMOVED lines=10> */
.L_x_6489:
[----:B01----:R-:W1:Y:S01]  /*2ccc0*/  S2R R2, SR_TID.X ;  /* 0x0000000000027919 */ /* 0x003e620000002100 */
[----:B0-----:R-:W0:Y:S01]  /*2ccd0*/  LDC R4, c[0x0][0x430] ;  /* 0x00010c00ff047b82 */ /* 0x001e220000000800 */
[----:B---34-:R-:W-:Y:S01]  /*2cce0*/  IMAD R6, R7, 0x40, R32 ;  /* 0x0000004007067824 */ /* 0x018fe200078e0220 */
[----:B------:R-:W-:Y:S01]  /*2ccf0*/  LOP3.LUT P1, RZ, R16, 0x800, RZ, 0xc0, !PT ;  /* 0x0000080010ff7812 */ /* 0x000fe2000782c0ff */
[----:B------:R-:W2:Y:S01]  /*2cd00*/  S2R R3, SR_TID.X ;  /* 0x0000000000037919 */ /* 0x000ea20000002100 */
[----:B------:R-:W-:Y:S01]  /*2cd10*/  VIADD R18, R18, 0x1 ;  /* 0x0000000112127836 */ /* 0x000fe20000000000 */
[----:B------:R-:W-:Y:S05]  /*2cd20*/  YIELD ;  /* 0x0000000000007946 */ /* 0x000fea0003800000 */
[----:B------:R-:W-:Y:S01]  /*2cd30*/  ULDC UR4, c[0x0][0x430] ;  /* 0x00010c0000047ab9 */ /* 0x000fe20000000800 */
[----:B0-----:R-:W-:-:S02]  /*2cd40*/  ISETP.NE.AND P0, PT, R4, 0x1, PT ;  /* 0x000000010400780c */ /* 0x001fc40003f05270 */
[----:B-1----:R-:W-:Y:S01]  /*2cd50*/  LOP3.LUT R2, R2, 0x7f, RZ, 0xc0, !PT ;  /* 0x0000007f02027812 */ /* 0x002fe200078ec0ff */
[----:B--2---:R-:W-:-:S03]  /*2cd60*/  IMAD.SHL.U32 R4, R3, 0x10, RZ ;  /* 0x0000001003047824 */ /* 0x004fc600078e00ff */
[----:B------:R-:W-:-:S07]  /*2cd70*/  SHF.R.U32.HI R2, RZ, 0x3, R2 ;  /* 0x00000003ff027819 */ /* 0x000fce0000011602 */
[----:B------:R-:W0:Y:S01]  /*2cd80*/  @P0 LDC R3, c[0x0][0x434] ;  /* 0x00010d00ff030b82 */ /* 0x000e220000000800 */
[----:B------:R-:W-:-:S04]  /*2cd90*/  LOP3.LUT R4, R2, 0x70, R4, 0xf8, !PT ;  /* 0x0000007002047812 */ /* 0x000fc800078ef804 */
[----:B------:R-:W-:-:S03]  /*2cda0*/  ISETP.GT.U32.AND P2, PT, R4, 0x3f, PT ;  /* 0x0000003f0400780c */ /* 0x000fc60003f44070 */
[----:B------:R-:W1:Y:S01]  /*2cdb0*/  @P0 LDC R2, c[0x0][0x438] ;  /* 0x00010e00ff020b82 */ /* 0x000e620000000800 */
[----:B------:R-:W-:-:S04]  /*2cdc0*/  IMAD.IADD R6, R4, 0x1, R6 ;  /* 0x0000000104067824 */ /* 0x000fc800078e0206 */
[----:B------:R-:W-:-:S05]  /*2cdd0*/  IMAD.MOV.U32 R10, RZ, RZ, R6 ;  /* 0x000000ffff0a7224 */ /* 0x000fca00078e0006 */
        /* <DEDUP_REMOVED lines=25> */
.L_x_6477:
[----:B------:R-:W-:Y:S01]  /*2cf70*/  IMAD R6, R18, 0x8, R17 ;  /* 0x0000000812067824 */ /* 0x000fe200078e0211 */
[----:B------:R-:W-:Y:S01]  /*2cf80*/  SHF.L.U32 R20, R23, 0x1f, RZ ;  /* 0x0000001f17147819 */ /* 0x000fe200000006ff */
[----:B------:R-:W-:Y:S01]  /*2cf90*/  BSSY B1, `(.L_x_6478) ;  /* 0x0000004000017945 */ /* 0x000fe20003800000 */
[----:B------:R-:W-:Y:S02]  /*2cfa0*/  SHF.R.S32.HI R9, RZ, 0x1f, R5 ;  /* 0x0000001fff097819 */ /* 0x000fe40000011405 */
[----:B------:R-:W0:Y:S02]  /*2cfb0*/  SYNCS.PHASECHK.TRANS64.TRYWAIT P0, [R6+URZ+0x38840], R20 ;  /* 0x03884014060075a7 */ /* 0x000e24000800017f */
[----:B0-----:R-:W-:Y:S05]  /*2cfc0*/  @!P0 BRA `(.L_x_6479) ;  /* 0x0000004000e48947 */ /* 0x001fea0003800000 */
.L_x_6566:
[----:B------:R-:W-:Y:S05]  /*2cfd0*/  BSYNC B1 ;  /* 0x0000000000017941 */ /* 0x000fea0003800000 */
.L_x_6478:
        /* <DEDUP_REMOVED lines=40> */
.L_x_6576:
        /* <DEDUP_REMOVED lines=8> */
.L_x_6481:
        /* <DEDUP_REMOVED lines=10> */
.L_x_6482:
[----:B------:R3:W-:Y:S01]  /*2d380*/  SYNCS.ARRIVE.TRANS64.A1T0 RZ, [R6+URZ+0x38830], RZ ;  /* 0x038830ff06ff79a7 */ /* 0x0007e2000810003f */
[----:B------:R-:W-:Y:S05]  /*2d390*/  @!P2 BRA `(.L_x_6483) ;  /* 0x000000000004a947 */ /* 0x000fea0003800000 */
[----:B------:R-:W-:Y:S01]  /*2d3a0*/  BPT.TRAP 0x1 ;  /* 0x000000040000795c */ /* 0x000fe20000300000 */
.L_x_6483:
[----:B------:R-:W4:Y:S01]  /*2d3b0*/  SYNCS.PHASECHK.TRANS64.TRYWAIT P0, [R6+URZ+0x38860], R20 ;  /* 0x03886014060075a7 */ /* 0x000f22000800017f */
[----:B------:R-:W-:Y:S04]  /*2d3c0*/  BSSY B1, `(.L_x_6484) ;  /* 0x0000002000017945 */ /* 0x000fe80003800000 */
[----:B----4-:R-:W-:Y:S05]  /*2d3d0*/  @!P0 BRA `(.L_x_6485) ;  /* 0x0000004400108947 */ /* 0x010fea0003800000 */
.L_x_6577:
[----:B------:R-:W-:Y:S05]  /*2d3e0*/  BSYNC B1 ;  /* 0x0000000000017941 */ /* 0x000fea0003800000 */
.L_x_6484:
[----:B------:R-:W-:Y:S01]  /*2d3f0*/  ULDC.64 UR4, c[0x0][0x328] ;  /* 0x0000ca0000047ab9 */ /* 0x000fe20000000a00 */
[----:B------:R-:W-:Y:S01]  /*2d400*/  ULDC.64 UR6, c[0x0][0x318] ;  /* 0x0000c60000067ab9 */ /* 0x000fe20000000a00 */
[----:B------:R-:W-:Y:S01]  /*2d410*/  IMAD R9, R9, UR4, RZ ;  /* 0x0000000409097c24 */ /* 0x000fe2000f8e02ff */
[C---:B------:R-:W-:Y:S01]  /*2d420*/  LOP3.LUT P5, RZ, R16.reuse, 0x8, RZ, 0xc0, !PT ;  /* 0x0000000810ff7812 */ /* 0x040fe200078ac0ff */
[----:B--2---:R-:W-:Y:S01]  /*2d430*/  IMAD.WIDE.U32 R2, R5, UR4, RZ ;  /* 0x0000000405027c25 */ /* 0x004fe2000f8e00ff */
        /* <DEDUP_REMOVED lines=20> */
[----:B------:R-:W2:Y:S01]  /*2d580*/  SHFL.IDX PT, R3, R10, RZ, 0x181f ;  /* 0x00181fff0a037589 */ /* 0x000ea200000e0000 */
        /* <DEDUP_REMOVED lines=11> */
[----:B--2---:R-:W-:Y:S01]  /*2d640*/  IMAD.X R3, RZ, RZ, R3, P0 ;  /* 0x000000ffff037224 */ /* 0x004fe200000e0603 */
        /* <DEDUP_REMOVED lines=41> */
.L_x_6587:
        /* <DEDUP_REMOVED lines=25> */
.L_x_6487:
        /* <DEDUP_REMOVED lines=10> */
.L_x_6488:
[----:B------:R1:W-:Y:S01]  /*2db10*/  SYNCS.ARRIVE.TRANS64.A1T0 RZ, [R6+URZ+0x38850], RZ ;  /* 0x038850ff06ff79a7 */ /* 0x0003e2000810003f */
[----:B------:R-:W-:Y:S05]  /*2db20*/  @P3 BRA `(.L_x_6489) ;  /* 0xfffffff000643947 */ /* 0x000fea000383ffff */
.L_x_6476:
[----:B------:R-:W-:Y:S05]  /*2db30*/  BSYNC B0 ;  /* 0x0000000000007941 */ /* 0x000fea0003800000 */
.L_x_6475:
[----:B0-----:R-:W0:Y:S01]  /*2db40*/  S2R R2, SR_TID.X ;  /* 0x0000000000027919 */ /* 0x001e220000002100 */
[----:B------:R-:W-:Y:S01]  /*2db50*/  VIADD R18, R18, 0x1 ;  /* 0x0000000112127836 */ /* 0x000fe20000000000 */
[----:B------:R-:W-:Y:S04]  /*2db60*/  BSSY B0, `(.L_x_6490) ;  /* 0x0000013000007945 */ /* 0x000fe80003800000 */
[----:B------:R-:W-:-:S04]  /*2db70*/  ISETP.NE.AND P0, PT, R18, 0x2, PT ;  /* 0x000000021200780c */ /* 0x000fc80003f05270 */
[----:B------:R-:W-:-:S04]  /*2db80*/  SEL R0, RZ, 0x1, P0 ;  /* 0x00000001ff007807 */ /* 0x000fc80000000000 */
[----:B------:R-:W-:Y:S02]  /*2db90*/  LOP3.LUT R23, R23, R0, RZ, 0x3c, !PT ;  /* 0x0000000017177212 */ /* 0x000fe400078e3cff */
[----:B0-----:R-:W-:-:S04]  /*2dba0*/  LOP3.LUT R2, R2, 0x7f, RZ, 0xc0, !PT ;  /* 0x0000007f02027812 */ /* 0x001fc800078ec0ff */
[----:B------:R-:W-:-:S13]  /*2dbb0*/  ISETP.NE.AND P1, PT, R2, RZ, PT ;  /* 0x000000ff0200720c */ /* 0x000fda0003f25270 */
[----:B------:R-:W-:Y:S05]  /*2dbc0*/  @P1 BRA `(.L_x_6491) ;  /* 0x0000000000301947 */ /* 0x000fea0003800000 */
[----:B------:R-:W0:Y:S01]  /*2dbd0*/  S2R R5, SR_LANEID ;  /* 0x0000000000057919 */ /* 0x000e220000000000 */
[----:B------:R-:W-:Y:S01]  /*2dbe0*/  VOTEU.ANY UR4, UPT, PT ;  /* 0x0000000000047886 */ /* 0x000fe200038e0100 */
[----:B------:R-:W2:Y:S01]  /*2dbf0*/  LDC.64 R2, c[0x0][0xd60] ;  /* 0x00035800ff027b82 */ /* 0x000ea20000000a00 */
[----:B------:R-:W0:Y:S02]  /*2dc00*/  FLO.U32 R0, UR4 ;  /* 0x0000000400007d00 */ /* 0x000e2400080e0000 */
[----:B0-----:R-:W-:-:S06]  /*2dc10*/  ISETP.EQ.U32.AND P1, PT, R0, R5, PT ;  /* 0x000000050000720c */ /* 0x001fcc0003f22070 */
[----:B------:R-:W2:Y:S07]  /*2dc20*/  POPC R5, UR4 ;  /* 0x0000000400057d09 */ /* 0x000eae0008000000 */
[----:B--2---:R-:W2:Y:S01]  /*2dc30*/  @P1 ATOMG.E.ADD.STRONG.GPU PT, R3, desc[UR36][R2.64], R5 ;  /* 0x00000005020319a8 */ /* 0x004ea200081ee1e4 */
[----:B------:R-:W0:Y:S02]  /*2dc40*/  S2R R4, SR_LTMASK ;  /* 0x0000000000047919 */ /* 0x000e240000003900 */
[----:B0-----:R-:W-:-:S04]  /*2dc50*/  LOP3.LUT R4, R4, UR4, RZ, 0xc0, !PT ;  /* 0x0000000404047c12 */ /* 0x001fc8000f8ec0ff */
[----:B------:R-:W0:Y:S01]  /*2dc60*/  POPC R7, R4 ;  /* 0x0000000400077309 */ /* 0x000e220000000000 */
[----:B--2---:R-:W0:Y:S02]  /*2dc70*/  SHFL.IDX PT, R0, R3, R0, 0x1f ;  /* 0x00001f0003007589 */ /* 0x004e2400000e0000 */
[----:B0-----:R-:W-:-:S07]  /*2dc80*/  IADD3 R24, R0, UR39, R7 ;  /* 0x0000002700187c10 */ /* 0x001fce000fffe007 */
.L_x_6491:
[----:B------:R-:W-:Y:S05]  /*2dc90*/  BSYNC B0 ;  /* 0x0000000000007941 */ /* 0x000fea0003800000 */
.L_x_6490:
[----:B------:R-:W-:-:S07]  /*2dca0*/  SEL R18, R18, RZ, P0 ;  /* 0x000000ff12127207 */ /* 0x000fce0000000000 */
.L_x_6444:
[----:B------:R-:W-:Y:S05]  /*2dcb0*/  BSYNC B7 ;  /* 0x0000000000077941 */ /* 0x000fea0003800000 */
.L_x_6442:
        /* <DEDUP_REMOVED lines=8> */
[----:B------:R2:W0:Y:S01]  /*2dd40*/  LDS.128 R24, [R17+0x388d0] ;  /* 0x0388d00011187984 */ /* 0x0004220000000c00 */
[----:B------:R-:W-:Y:S06]  /*2dd50*/  BAR.ARV 0x4, 0x180 ;  /* 0x0106000000007b1d */ /* 0x000fec0000002000 */
[----:B------:R-:W-:Y:S05]  /*2dd60*/  BRA `(.L_x_6493) ;  /* 0x0000000c00d47947 */ /* 0x000fea0003800000 */
.L_x_6492:
        /* <DEDUP_REMOVED lines=9> */
[----:B------:R-:W2:Y:S01]  /*2de00*/  @!P1 LDC.64 R4, c[0x0][0xd78] ;  /* 0x00035e00ff049b82 */ /* 0x000ea20000000a00 */
[----:B0-----:R-:W-:-:S05]  /*2de10*/  @!P1 IMAD.WIDE R2, R9, 0x4, R2 ;  /* 0x0000000409029825 */ /* 0x001fca00078e0202 */
[----:B------:R2:W5:Y:S02]  /*2de20*/  @!P1 LDG.E R7, desc[UR36][R2.64] ;  /* 0x0000002402079981 */ /* 0x000564000c1e1900 */
[----:B--2---:R-:W-:-:S05]  /*2de30*/  @!P1 IMAD.WIDE R2, R9, 0x4, R4 ;  /* 0x0000000409029825 */ /* 0x004fca00078e0204 */
[----:B------:R-:W2:Y:S01]  /*2de40*/  @!P1 LDG.E R4, desc[UR36][R2.64] ;  /* 0x0000002402049981 */ /* 0x000ea2000c1e1900 */
[----:B------:R-:W-:Y:S01]  /*2de50*/  IMAD.MOV.U32 R25, RZ, RZ, RZ ;  /* 0x000000ffff197224 */ /* 0x000fe200078e00ff */
[C---:B------:R-:W-:Y:S01]  /*2de60*/  ISETP.GE.U32.AND P2, PT, R8.reuse, 0x2, PT ;  /* 0x000000020800780c */ /* 0x040fe20003f46070 */
[----:B------:R-:W-:Y:S01]  /*2de70*/  IMAD.MOV.U32 R5, RZ, RZ, RZ ;  /* 0x000000ffff057224 */ /* 0x000fe200078e00ff */
[C---:B------:R-:W-:Y:S01]  /*2de80*/  ISETP.GE.U32.AND P3, PT, R8.reuse, 0x4, PT ;  /* 0x000000040800780c */ /* 0x040fe20003f66070 */
[----:B------:R-:W-:Y:S01]  /*2de90*/  SHFL.IDX PT, R0, R24, RZ, 0x1f ;  /* 0x00001fff18007589 */ /* 0x000fe200000e0000 */
[C---:B------:R-:W-:Y:S02]  /*2dea0*/  ISETP.GE.U32.AND P4, PT, R8.reuse, 0x8, PT ;  /* 0x000000080800780c */ /* 0x040fe40003f86070 */
[----:B------:R-:W-:Y:S01]  /*2deb0*/  ISETP.GE.U32.AND P5, PT, R8, 0x10, PT ;  /* 0x000000100800780c */ /* 0x000fe20003fa6070 */
[----:B-1-34-:R0:W-:Y:S02]  /*2dec0*/  SHFL.IDX PT, R6, R24, 0x1, 0x1f ;  /* 0x00201f0018067f89 */ /* 0x01a1e400000e0000 */
[----:B0-----:R-:W-:-:S02]  /*2ded0*/  IMAD.MOV.U32 R24, RZ, RZ, RZ ;  /* 0x000000ffff187224 */ /* 0x001fc400078e00ff */
[----:B-----5:R-:W-:Y:S02]  /*2dee0*/  @!P1 IMAD.MOV.U32 R25, RZ, RZ, R7 ;  /* 0x000000ffff199224 */ /* 0x020fe400078e0007 */
[----:B--2---:R-:W-:Y:S01]  /*2def0*/  @!P1 IMAD.MOV.U32 R5, RZ, RZ, R4 ;  /* 0x000000ffff059224 */ /* 0x004fe200078e0004 */
        /* <DEDUP_REMOVED lines=18> */
.L_x_6597:
[----:B------:R-:W-:Y:S02]  /*2e020*/  ULDC UR4, c[0x0][0xd38] ;  /* 0x00034e0000047ab9 */ /* 0x000fe40000000800 */
[----:B------:R-:W-:-:S04]  /*2e030*/  IMAD.U32 R4, RZ, RZ, UR4 ;  /* 0x00000004ff047e24 */ /* 0x000fc8000f8e00ff */
[----:B-1----:R-:W-:-:S04]  /*2e040*/  IMAD R7, R14, R4, RZ ;  /* 0x000000040e077224 */ /* 0x002fc800078e02ff */
[----:B------:R-:W-:-:S05]  /*2e050*/  IMAD.IADD R6, R6, 0x1, R7 ;  /* 0x0000000106067824 */ /* 0x000fca00078e0207 */
[----:B------:R-:W-:-:S13]  /*2e060*/  ISETP.GT.AND P6, PT, R6, R0, PT ;  /* 0x000000000600720c */ /* 0x000fda0003fc4270 */
[----:B------:R-:W-:Y:S05]  /*2e070*/  @P6 BRA `(.L_x_6495) ;  /* 0x0000000000a46947 */ /* 0x000fea0003800000 */
.L_x_6498:
        /* <DEDUP_REMOVED lines=35> */
.L_x_6605:
[----:B------:R-:W-:Y:S02]  /*2e2b0*/  ULDC UR4, c[0x0][0xd38] ;  /* 0x00034e0000047ab9 */ /* 0x000fe40000000800 */
[----:B------:R-:W-:-:S04]  /*2e2c0*/  IMAD.U32 R4, RZ, RZ, UR4 ;  /* 0x00000004ff047e24 */ /* 0x000fc8000f8e00ff */
[----:B-1----:R-:W-:-:S04]  /*2e2d0*/  IMAD R7, R14, R4, RZ ;  /* 0x000000040e077224 */ /* 0x002fc800078e02ff */
[----:B------:R-:W-:-:S05]  /*2e2e0*/  IMAD.IADD R6, R7, 0x1, R6 ;  /* 0x0000000107067824 */ /* 0x000fca00078e0206 */
[----:B------:R-:W-:-:S13]  /*2e2f0*/  ISETP.GT.AND P6, PT, R6, R0, PT ;  /* 0x000000000600720c */ /* 0x000fda0003fc4270 */
[----:B------:R-:W-:Y:S05]  /*2e300*/  @!P6 BRA `(.L_x_6498) ;  /* 0xfffffffc005ce947 */ /* 0x000fea000383ffff */
.L_x_6495:
        /* <DEDUP_REMOVED lines=10> */
.L_x_6610:
[----:B------:R-:W-:-:S13]  /*2e3b0*/  ISETP.NE.AND P0, PT, R2, RZ, PT ;  /* 0x000000ff0200720c */ /* 0x000fda0003f05270 */
[----:B------:R-:W-:Y:S05]  /*2e3c0*/  @!P0 BRA `(.L_x_6500) ;  /* 0x0000000000108947 */ /* 0x000fea0003800000 */
[----:B------:R-:W-:Y:S01]  /*2e3d0*/  UMOV UR4, 0xffffffff ;  /* 0xffffffff00047882 */ /* 0x000fe20000000000 */
[----:B-1----:R-:W-:Y:S02]  /*2e3e0*/  VIADD R12, R12, 0xffffffff ;  /* 0xffffffff0c0c7836 */ /* 0x002fe40000000000 */
[----:B------:R-:W-:Y:S05]  /*2e3f0*/  BRA.DIV UR4, `(.L_x_6501) ;  /* 0x0000004604447947 */ /* 0x000fea000b800000 */
[----:B------:R4:W1:Y:S02]  /*2e400*/  SHFL.IDX PT, R24, R3, R12, 0x1f ;  /* 0x00001f0c03187589 */ /* 0x00086400000e0000 */
.L_x_6500:
        /* <DEDUP_REMOVED lines=10> */
[----:B-1----:R-:W-:Y:S01]  /*2e4b0*/  VIADD R2, R7, 0xffffffe ;  /* 0x0ffffffe07027836 */ /* 0x002fe20000000000 */
[----:B------:R-:W-:-:S06]  /*2e4c0*/  IABS R7, R25 ;  /* 0x0000001900077213 */ /* 0x000fcc0000000000 */
[----:B0---4-:R0:W1:Y:S02]  /*2e4d0*/  F2I.FTZ.U32.TRUNC.NTZ R3, R2 ;  /* 0x0000000200037305 */ /* 0x011064000021f000 */
        /* <DEDUP_REMOVED lines=8> */
[----:B------:R-:W-:Y:S02]  /*2e560*/  VIADD R3, R8, 0xffffffe ;  /* 0x0ffffffe08037836 */ /* 0x000fe40000000000 */
[----:B------:R-:W-:Y:S01]  /*2e570*/  IMAD.MOV.U32 R2, RZ, RZ, RZ ;  /* 0x000000ffff027224 */ /* 0x000fe200078e00ff */
[----:B------:R-:W-:-:S03]  /*2e580*/  ISETP.GT.U32.AND P1, PT, R4, R9, PT ;  /* 0x000000090400720c */ /* 0x000fc60003f24070 */
        /* <DEDUP_REMOVED lines=35> */
.L_x_6502:
        /* <DEDUP_REMOVED lines=60> */
.L_x_6503:
[----:B------:R-:W-:-:S05]  /*2eb80*/  LOP3.LUT R0, RZ, R3, RZ, 0x33, !PT ;  /* 0x00000003ff007212 */ /* 0x000fca00078e33ff */
[----:B------:R-:W-:Y:S01]  /*2eb90*/  IMAD.IADD R25, R25, 0x1, R0 ;  /* 0x0000000119197824 */ /* 0x000fe200078e0200 */
[----:B------:R-:W-:Y:S06]  /*2eba0*/  BRA `(.L_x_6504) ;  /* 0x00000000001c7947 */ /* 0x000fec0003800000 */
.L_x_6496:
[----:B------:R-:W-:Y:S01]  /*2ebb0*/  UMOV UR4, URZ ;  /* 0x0000003f00047c82 */ /* 0x000fe20008000000 */
[----:B------:R-:W-:Y:S01]  /*2ebc0*/  UMOV UR5, URZ ;  /* 0x0000003f00057c82 */ /* 0x000fe20008000000 */
[----:B------:R-:W-:Y:S01]  /*2ebd0*/  ULDC UR6, c[0x0][0xd3c] ;  /* 0x00034f0000067ab9 */ /* 0x000fe20000000800 */
[----:B------:R-:W-:Y:S02]  /*2ebe0*/  IMAD.MOV.U32 R24, RZ, RZ, R0 ;  /* 0x000000ffff187224 */ /* 0x000fe400078e0000 */
[----:B------:R-:W-:Y:S02]  /*2ebf0*/  IMAD.U32 R25, RZ, RZ, UR4 ;  /* 0x00000004ff197e24 */ /* 0x000fe4000f8e00ff */
[----:B------:R-:W-:Y:S02]  /*2ec00*/  IMAD.U32 R26, RZ, RZ, UR5 ;  /* 0x00000005ff1a7e24 */ /* 0x000fe4000f8e00ff */
[----:B------:R-:W-:-:S07]  /*2ec10*/  IMAD.U32 R27, RZ, RZ, UR6 ;  /* 0x00000006ff1b7e24 */ /* 0x000fce000f8e00ff */
.L_x_6504:
        /* <DEDUP_REMOVED lines=10> */
.L_x_6493:
[----:B------:R-:W-:Y:S02]  /*2ecc0*/  ULDC UR4, c[0x0][0xd3c] ;  /* 0x00034f0000047ab9 */ /* 0x000fe40000000800 */
[----:B0-----:R-:W-:-:S13]  /*2ecd0*/  ISETP.GE.AND P0, PT, R27, UR4, PT ;  /* 0x000000041b007c0c */ /* 0x001fda000bf06270 */
[----:B------:R-:W-:Y:S05]  /*2ece0*/  @!P0 BRA `(.L_x_6505) ;  /* 0xffffffa000388947 */ /* 0x000fea000383ffff */
[----:B------:R-:W-:Y:S05]  /*2ecf0*/  BSYNC B8 ;  /* 0x0000000000087941 */ /* 0x000fea0003800000 */
.L_x_6428:
[----:B-1----:R-:W5:Y:S01]  /*2ed00*/  LDL.LU R0, [R1+0x430] ;  /* 0x0004300001007983 */ /* 0x002f620000300800 */
[----:B------:R-:W-:Y:S01]  /*2ed10*/  BSSY B0, `(.L_x_6506) ;  /* 0x000000b000007945 */ /* 0x000fe20003800000 */
[----:B------:R-:W0:Y:S01]  /*2ed20*/  S2R R5, SR_CgaCtaId ;  /* 0x0000000000057919 */ /* 0x000e220000008800 */
[----:B-----5:R-:W-:-:S05]  /*2ed30*/  VIADD R0, R0, 0x1 ;  /* 0x0000000100007836 */ /* 0x020fca0000000000 */
[----:B------:R-:W-:-:S04]  /*2ed40*/  LEA.HI R2, R0, R0, RZ, 0x1 ;  /* 0x0000000000027211 */ /* 0x000fc800078f08ff */
[----:B------:R-:W-:Y:S02]  /*2ed50*/  LOP3.LUT R3, R2, 0xfffffffe, RZ, 0xc0, !PT ;  /* 0xfffffffe02037812 */ /* 0x000fe400078ec0ff */
[----:B------:R-:W-:-:S03]  /*2ed60*/  MOV R2, 0x400 ;  /* 0x0000040000027802 */ /* 0x000fc60000000f00 */
[----:B------:R-:W-:Y:S01]  /*2ed70*/  IMAD.IADD R0, R0, 0x1, -R3 ;  /* 0x0000000100007824 */ /* 0x000fe200078e0a03 */
[----:B0-----:R-:W-:-:S04]  /*2ed80*/  LEA R5, R5, R2, 0x18 ;  /* 0x0000000205057211 */ /* 0x001fc800078ec0ff */
[----:B------:R-:W-:-:S04]  /*2ed90*/  SHF.L.U32 R0, R0, 0x1f, RZ ;  /* 0x0000001f00007819 */ /* 0x000fc800000006ff */
[----:B------:R-:W0:Y:S02]  /*2eda0*/  SYNCS.PHASECHK.TRANS64.TRYWAIT P0, [R5+URZ+0x38820], R0 ;  /* 0x03882000050075a7 */ /* 0x000e24000800017f */
[----:B0-----:R-:W-:Y:S05]  /*2edb0*/  @!P0 BRA `(.L_x_6507) ;  /* 0x0000003800fc8947 */ /* 0x001fea0003800000 */
.L_x_6613:
[----:B------:R-:W-:Y:S05]  /*2edc0*/  BSYNC B0 ;  /* 0x0000000000007941 */ /* 0x000fea0003800000 */
.L_x_6506:
[----:B------:R-:W-:-:S03]  /*2edd0*/  UMOV UR4, 0xffffffff ;  /* 0xffffffff00047882 */ /* 0x000fc60000000000 */
[----:B------:R-:W-:Y:S05]  /*2ede0*/  BRA.DIV UR4, `(.L_x_6508) ;  /* 0x0000003e04047947 */ /* 0x000fea000b800000 */
[----:B0-----:R-:W0:Y:S02]  /*2edf0*/  S2R R0, SR_TID.X ;  /* 0x0000000000007919 */ /* 0x001e240000002100 */
[----:B0-----:R-:W-:-:S04]  /*2ee00*/  SHF.R.U32.HI R0, RZ, 0x5, R0 ;  /* 0x00000005ff007819 */ /* 0x001fc80000011600 */
[----:B------:R-:W-:-:S05]  /*2ee10*/  LOP3.LUT R0, R0, 0x3, RZ, 0xc0, !PT ;  /* 0x0000000300007812 */ /* 0x000fca00078ec0ff */
[----:B------:R0:W1:Y:S02]  /*2ee20*/  SHFL.IDX PT, R14, R0, RZ, 0x1f ;  /* 0x00001fff000e7589 */ /* 0x00006400000e0000 */
.L_x_6616:
[----:B-1----:R-:W-:Y:S01]  /*2ee30*/  ISETP.NE.AND P0, PT, R14, RZ, PT ;  /* 0x000000ff0e00720c */ /* 0x002fe20003f05270 */
[----:B------:R-:W-:-:S12]  /*2ee40*/  BSSY B0, `(.L_x_6509) ;  /* 0x0000026000007945 */ /* 0x000fd80003800000 */
[----:B------:R-:W-:Y:S05]  /*2ee50*/  @P0 BRA `(.L_x_6510) ;  /* 0x0000000000900947 */ /* 0x000fea0003800000 */
[----:B------:R-:W-:-:S03]  /*2ee60*/  UMOV UR4, 0xffffffff ;  /* 0xffffffff00047882 */ /* 0x000fc60000000000 */
[----:B------:R-:W-:Y:S05]  /*2ee70*/  BRA.DIV UR4, `(.L_x_6511) ;  /* 0x0000003e04147947 */ /* 0x000fea000b800000 */
[----:B------:R-:W-:-:S13]  /*2ee80*/  ELECT P6, URZ, PT ;  /* 0x00000000003f782f */ /* 0x000fda00038c0000 */
.L_x_6619:
[----:B------:R-:W-:Y:S05]  /*2ee90*/  @!P6 BRA `(.L_x_6510) ;  /* 0x000000000080e947 */ /* 0x000fea0003800000 */
[----:B0-----:R-:W5:Y:S02]  /*2eea0*/  LDL R0, [R1+0x454] ;  /* 0x0004540001007983 */ /* 0x001f640000100800 */
[----:B-----5:R-:W-:-:S13]  /*2eeb0*/  R2UR UR4, R0 ;  /* 0x00000000000472ca */ /* 0x020fda00000e0000 */
[----:B------:R-:W-:-:S06]  /*2eec0*/  ULOP3.LUT UR4, UR4, 0x2, URZ, 0xfc, !UPT ;  /* 0x0000000204047892 */ /* 0x000fcc000f8efc3f */
[----:B------:R-:W-:-:S05]  /*2eed0*/  IMAD.U32 R0, RZ, RZ, UR4 ;  /* 0x00000004ff007e24 */ /* 0x000fca000f8e00ff */
[----:B------:R-:W-:-:S13]  /*2eee0*/  ISETP.NE.AND P0, PT, R0, 0x3, PT ;  /* 0x000000030000780c */ /* 0x000fda0003f05270 */
[----:B------:R-:W-:Y:S05]  /*2eef0*/  @!P0 BRA `(.L_x_6512) ;  /* 0x0000000000048947 */ /* 0x000fea0003800000 */
[----:B------:R-:W-:Y:S01]  /*2ef00*/  BPT.TRAP 0x1 ;  /* 0x000000040000795c */ /* 0x000fe20000300000 */
.L_x_6512:
[C---:B------:R-:W-:Y:S01]  /*2ef10*/  IMAD R3, R18.reuse, 0x8, R5 ;  /* 0x0000000812037824 */ /* 0x040fe200078e0205 */
[----:B------:R-:W-:Y:S01]  /*2ef20*/  SHF.L.U32 R2, R23, 0x1f, RZ ;  /* 0x0000001f17027819 */ /* 0x000fe200000006ff */
[----:B------:R-:W-:-:S03]  /*2ef30*/  VIADD R18, R18, 0x1 ;  /* 0x0000000112127836 */ /* 0x000fc60000000000 */
[----:B------:R-:W0:Y:S02]  /*2ef40*/  SYNCS.PHASECHK.TRANS64.TRYWAIT P1, [R3+URZ+0x38840], R2 ;  /* 0x03884002030075a7 */ /* 0x000e24000802017f */
[----:B------:R-:W-:-:S04]  /*2ef50*/  ISETP.NE.AND P2, PT, R18, 0x2, PT ;  /* 0x000000021200780c */ /* 0x000fc80003f45270 */
[----:B------:R-:W-:Y:S01]  /*2ef60*/  SEL R0, RZ, 0x1, P2 ;  /* 0x00000001ff007807 */ /* 0x000fe20001000000 */
[----:B0-----:R-:W-:Y:S08]  /*2ef70*/  @!P1 BRA `(.L_x_6513) ;  /* 0x0000003800f49947 */ /* 0x001ff00003800000 */
.L_x_6620:
[----:B------:R-:W-:Y:S02]  /*2ef80*/  SEL R18, R18, RZ, P2 ;  /* 0x000000ff12127207 */ /* 0x000fe40001000000 */
[----:B------:R-:W-:Y:S01]  /*2ef90*/  LOP3.LUT R0, R23, R0, RZ, 0x3c, !PT ;  /* 0x0000000017007212 */ /* 0x000fe200078e3cff */
[----:B------:R-:W-:Y:S06]  /*2efa0*/  @!P0 BRA `(.L_x_6514) ;  /* 0x0000000000048947 */ /* 0x000fec0003800000 */
[----:B------:R-:W-:Y:S01]  /*2efb0*/  BPT.TRAP 0x1 ;  /* 0x000000040000795c */ /* 0x000fe20000300000 */
.L_x_6514:
[----:B------:R-:W-:Y:S01]  /*2efc0*/  IMAD R5, R18, 0x8, R5 ;  /* 0x0000000812057824 */ /* 0x000fe200078e0205 */
[----:B------:R-:W-:-:S04]  /*2efd0*/  SHF.L.U32 R0, R0, 0x1f, RZ ;  /* 0x0000001f00007819 */ /* 0x000fc800000006ff */
[----:B------:R-:W1:Y:S02]  /*2efe0*/  SYNCS.PHASECHK.TRANS64.TRYWAIT P1, [R5+URZ+0x38840], R0 ;  /* 0x03884000050075a7 */ /* 0x000e64000802017f */
[----:B-1----:R-:W-:Y:S05]  /*2eff0*/  @!P1 BRA `(.L_x_6515) ;  /* 0x0000003800e89947 */ /* 0x002fea0003800000 */
.L_x_6621:
[----:B------:R-:W-:Y:S05]  /*2f000*/  @!P0 BRA `(.L_x_6516) ;  /* 0x0000000000048947 */ /* 0x000fea0003800000 */
[----:B------:R-:W-:Y:S01]  /*2f010*/  BPT.TRAP 0x1 ;  /* 0x000000040000795c */ /* 0x000fe20000300000 */
.L_x_6516:
[----:B------:R-:W5:Y:S02]  /*2f020*/  SYNCS.PHASECHK.TRANS64.TRYWAIT P1, [R3+URZ+0x38860], R2 ;  /* 0x03886002030075a7 */ /* 0x000f64000802017f */
[----:B-----5:R-:W-:Y:S05]  /*2f030*/  @!P1 BRA `(.L_x_6517) ;  /* 0x0000003800ec9947 */ /* 0x020fea0003800000 */
.L_x_6622:
[----:B------:R-:W-:Y:S05]  /*2f040*/  @!P0 BRA `(.L_x_6518) ;  /* 0x0000000000048947 */ /* 0x000fea0003800000 */
[----:B------:R-:W-:Y:S01]  /*2f050*/  BPT.TRAP 0x1 ;  /* 0x000000040000795c */ /* 0x000fe20000300000 */
.L_x_6518:
[----:B------:R0:W0:Y:S02]  /*2f060*/  SYNCS.PHASECHK.TRANS64.TRYWAIT P0, [R5+URZ+0x38860], R0 ;  /* 0x03886000050075a7 */ /* 0x000024000800017f */
[----:B0-----:R-:W-:Y:S05]  /*2f070*/  @!P0 NANOSLEEP.SYNCS 0x989680 ;  /* 0x009896800000895d */ /* 0x001fea0003900000 */
[----:B------:R-:W0:Y:S02]  /*2f080*/  @!P0 SYNCS.PHASECHK.TRANS64 P0, [R5+URZ+0x38860], R0 ;  /* 0x03886000050085a7 */ /* 0x000e24000800007f */
[----:B0-----:R-:W-:Y:S05]  /*2f090*/  @!P0 BRA `(.L_x_6518) ;  /* 0xfffffffc00f08947 */ /* 0x001fea000383ffff */
.L_x_6510:
[----:B------:R-:W-:Y:S05]  /*2f0a0*/  BSYNC B0 ;  /* 0x0000000000007941 */ /* 0x000fea0003800000 */
.L_x_6509:
[----:B------:R-:W-:Y:S05]  /*2f0b0*/  EXIT ;  /* 0x000000000000794d */ /* 0x000fea0003800000 */
.L_x_6299:
[----:B0-----:R-:W-:-:S04]  /*2f0c0*/  IMAD.U32 R3, RZ, RZ, UR44 ;  /* 0x0000002cff037e24 */ /* 0x001fc8000f8e00ff */
[----:B------:R0:W1:Y:S03]  /*2f0d0*/  SYNCS.PHASECHK.TRANS64.TRYWAIT P0, [R3+URZ+0x38800], R0 ;  /* 0x03880000030075a7 */ /* 0x000066000800017f */
[----:B-1----:R-:W-:Y:S05]  /*2f0e0*/  @!P0 NANOSLEEP.SYNCS 0x989680 ;  /* 0x009896800000895d */ /* 0x002fea0003900000 */
[----:B------:R-:W1:Y:S02]  /*2f0f0*/  @!P0 SYNCS.PHASECHK.TRANS64 P0, [R3+URZ+0x38800], R0 ;  /* 0x03880000030085a7 */ /* 0x000e64000800007f */
[----:B-1----:R-:W-:Y:S05]  /*2f100*/  @!P0 BRA `(.L_x_6299) ;  /* 0xfffffffc00ec8947 */ /* 0x002fea000383ffff */
[----:B------:R-:W-:Y:S05]  /*2f110*/  BRA `(.L_x_6519) ;  /* 0xfffffdc000ac7947 */ /* 0x000fea000383ffff */
.L_x_6306:
[----:B-1----:R1:W2:Y:S02]  /*2f120*/  SYNCS.PHASECHK.TRANS64.TRYWAIT P0, [R20+URZ], R21 ;  /* 0x00000015140075a7 */ /* 0x0022a4000800017f */
[----:B--2---:R-:W-:Y:S05]  /*2f130*/  @!P0 NANOSLEEP.SYNCS 0x989680 ;  /* 0x009896800000895d */ /* 0x004fea0003900000 */
[----:B------:R-:W2:Y:S02]  /*2f140*/  @!P0 SYNCS.PHASECHK.TRANS64 P0, [R20+URZ], R21 ;  /* 0x00000015140085a7 */ /* 0x000ea4000800007f */
[----:B--2---:R-:W-:Y:S05]  /*2f150*/  @!P0 BRA `(.L_x_6306) ;  /* 0xfffffffc00f08947 */ /* 0x004fea000383ffff */
[----:B------:R-:W-:Y:S05]  /*2f160*/  BRA `(.L_x_6305) ;  /* 0xfffffdc400dc7947 */ /* 0x000fea000383ffff */
.L_x_6308:
[----:B0-----:R-:W-:-:S04]  /*2f170*/  IMAD.U32 R4, RZ, RZ, UR44 ;  /* 0x0000002cff047e24 */ /* 0x001fc8000f8e00ff */
[----:B------:R0:W1:Y:S03]  /*2f180*/  SYNCS.PHASECHK.TRANS64.TRYWAIT P0, [R4+URZ+0x38810], R3 ;  /* 0x03881003040075a7 */ /* 0x000066000800017f */
[----:B-1----:R-:W-:Y:S05]  /*2f190*/  @!P0 NANOSLEEP.SYNCS 0x989680 ;  /* 0x009896800000895d */ /* 0x002fea0003900000 */
[----:B------:R-:W1:Y:S02]  /*2f1a0*/  @!P0 SYNCS.PHASECHK.TRANS64 P0, [R4+URZ+0x38810], R3 ;  /* 0x03881003040085a7 */ /* 0x000e64000800007f */
[----:B-1----:R-:W-:Y:S05]  /*2f1b0*/  @!P0 BRA `(.L_x_6308) ;  /* 0xfffffffc00ec8947 */ /* 0x002fea000383ffff */
[----:B------:R-:W-:Y:S05]  /*2f1c0*/  BRA `(.L_x_6520) ;  /* 0xfffffdc800b07947 */ /* 0x000fea000383ffff */
.L_x_6315:
[----:B-1----:R1:W2:Y:S02]  /*2f1d0*/  SYNCS.PHASECHK.TRANS64.TRYWAIT P0, [R12+URZ], R13 ;  /* 0x0000000d0c0075a7 */ /* 0x0022a4000800017f */
[----:B--2---:R-:W-:Y:S05]  /*2f1e0*/  @!P0 NANOSLEEP.SYNCS 0x989680 ;  /* 0x009896800000895d */ /* 0x004fea0003900000 */
[----:B------:R-:W2:Y:S02]  /*2f1f0*/  @!P0 SYNCS.PHASECHK.TRANS64 P0, [R12+URZ], R13 ;  /* 0x0000000d0c0085a7 */ /* 0x000ea4000800007f */
[----:B--2---:R-:W-:Y:S05]  /*2f200*/  @!P0 BRA `(.L_x_6315) ;  /* 0xfffffffc00f08947 */ /* 0x004fea000383ffff */
[----:B------:R-:W-:Y:S05]  /*2f210*/  BRA `(.L_x_6314) ;  /* 0xfffffdc800f47947 */ /* 0x000fea000383ffff */
.L_x_6349:
[----:B-1----:R1:W2:Y:S02]  /*2f220*/  SYNCS.PHASECHK.TRANS64.TRYWAIT P0, [R8+URZ], R9 ;  /* 0x00000009080075a7 */ /* 0x0022a4000800017f */
[----:B--2---:R-:W-:Y:S05]  /*2f230*/  @!P0 NANOSLEEP.SYNCS 0x989680 ;  /* 0x009896800000895d */ /* 0x004fea0003900000 */
[----:B------:R-:W2:Y:S02]  /*2f240*/  @!P0 SYNCS.PHASECHK.TRANS64 P0, [R8+URZ], R9 ;  /* 0x00000009080085a7 */ /* 0x000ea4000800007f */
[----:B--2---:R-:W-:Y:S05]  /*2f250*/  @!P0 BRA `(.L_x_6349) ;  /* 0xfffffffc00f08947 */ /* 0x004fea000383ffff */
[----:B------:R-:W-:Y:S05]  /*2f260*/  BRA `(.L_x_6348) ;  /* 0xfffffe3400e07947 */ /* 0x000fea000383ffff */
.L_x_6356:
[----:B-1----:R1:W2:Y:S02]  /*2f270*/  SYNCS.PHASECHK.TRANS64.TRYWAIT P0, [R4+URZ], R5 ;  /* 0x00000005040075a7 */ /* 0x0022a4000800017f */
[----:B--2---:R-:W-:Y:S05]  /*2f280*/  @!P0 NANOSLEEP.SYNCS 0x989680 ;  /* 0x009896800000895d */ /* 0x004fea0003900000 */
[----:B------:R-:W2:Y:S02]  /*2f290*/  @!P0 SYNCS.PHASECHK.TRANS64 P0, [R4+URZ], R5 ;  /* 0x00000005040085a7 */ /* 0x000ea4000800007f */
[----:B--2---:R-:W-:Y:S05]  /*2f2a0*/  @!P0 BRA `(.L_x_6356) ;  /* 0xfffffffc00f08947 */ /* 0x004fea000383ffff */
[----:B------:R-:W-:Y:S05]  /*2f2b0*/  BRA `(.L_x_6355) ;  /* 0xfffffe3800ec7947 */ /* 0x000fea000383ffff */
.L_x_6373:
[----:B-1----:R1:W2:Y:S02]  /*2f2c0*/  SYNCS.PHASECHK.TRANS64.TRYWAIT P0, [R8+URZ], R9 ;  /* 0x00000009080075a7 */ /* 0x0022a4000800017f */
[----:B--2---:R-:W-:Y:S05]  /*2f2d0*/  @!P0 NANOSLEEP.SYNCS 0x989680 ;  /* 0x009896800000895d */ /* 0x004fea0003900000 */
[----:B------:R-:W2:Y:S02]  /*2f2e0*/  @!P0 SYNCS.PHASECHK.TRANS64 P0, [R8+URZ], R9 ;  /* 0x00000009080085a7 */ /* 0x000ea4000800007f */
[----:B--2---:R-:W-:Y:S05]  /*2f2f0*/  @!P0 BRA `(.L_x_6373) ;  /* 0xfffffffc00f08947 */ /* 0x004fea000383ffff */
[----:B------:R-:W-:Y:S05]  /*2f300*/  BRA `(.L_x_6372) ;  /* 0xfffffea800047947 */ /* 0x000fea000383ffff */
.L_x_6380:
[----:B-1----:R1:W2:Y:S02]  /*2f310*/  SYNCS.PHASECHK.TRANS64.TRYWAIT P0, [R4+URZ], R5 ;  /* 0x00000005040075a7 */ /* 0x0022a4000800017f */
[----:B--2---:R-:W-:Y:S05]  /*2f320*/  @!P0 NANOSLEEP.SYNCS 0x989680 ;  /* 0x009896800000895d */ /* 0x004fea0003900000 */
[----:B------:R-:W2:Y:S02]  /*2f330*/  @!P0 SYNCS.PHASECHK.TRANS64 P0, [R4+URZ], R5 ;  /* 0x00000005040085a7 */ /* 0x000ea4000800007f */
[----:B--2---:R-:W-:Y:S05]  /*2f340*/  @!P0 BRA `(.L_x_6380) ;  /* 0xfffffffc00f08947 */ /* 0x004fea000383ffff */
[----:B------:R-:W-:Y:S05]  /*2f350*/  BRA `(.L_x_6379) ;  /* 0xfffffeac00107947 */ /* 0x000fea000383ffff */
.L_x_6450:
        /* <DEDUP_REMOVED lines=11> */
.L_x_6522:
[----:B------:R-:W-:Y:S05]  /*2f410*/  BSYNC B0 ;  /* 0x0000000000007941 */ /* 0x000fea0003800000 */
.L_x_6521:
[----:B------:R-:W-:Y:S05]  /*2f420*/  BRA `(.L_x_6523) ;  /* 0xffffffac00287947 */ /* 0x000fea000383ffff */
.L_x_6453:
[----:B0-----:R0:W1:Y:S02]  /*2f430*/  SYNCS.PHASECHK.TRANS64.TRYWAIT P0, [R22+URZ+0x38840], R0 ;  /* 0x03884000160075a7 */ /* 0x001064000800017f */
[----:B-1----:R-:W-:Y:S05]  /*2f440*/  @!P0 NANOSLEEP.SYNCS 0x989680 ;  /* 0x009896800000895d */ /* 0x002fea0003900000 */
[----:B------:R-:W1:Y:S02]  /*2f450*/  @!P0 SYNCS.PHASECHK.TRANS64 P0, [R22+URZ+0x38840], R0 ;  /* 0x03884000160085a7 */ /* 0x000e64000800007f */
[----:B-1----:R-:W-:Y:S05]  /*2f460*/  @!P0 BRA `(.L_x_6453) ;  /* 0xfffffffc00f08947 */ /* 0x002fea000383ffff */
[----:B------:R-:W-:Y:S05]  /*2f470*/  BRA `(.L_x_6524) ;  /* 0xffffffb000247947 */ /* 0x000fea000383ffff */
.L_x_6454:
        /* <DEDUP_REMOVED lines=8> */
.L_x_6526:
[----:B------:R-:W-:Y:S05]  /*2f500*/  BSYNC B0 ;  /* 0x0000000000007941 */ /* 0x000fea0003800000 */
.L_x_6525:
        /* <DEDUP_REMOVED lines=9> */
.L_x_6527:
[----:B------:R-:W-:Y:S02]  /*2f5a0*/  IMAD.MOV.U32 R13, RZ, RZ, R5 ;  /* 0x000000ffff0d7224 */ /* 0x000fe400078e0005 */
[----:B------:R-:W-:Y:S02]  /*2f5b0*/  IMAD.MOV.U32 R12, RZ, RZ, 0x1 ;  /* 0x00000001ff0c7424 */ /* 0x000fe400078e00ff */
[----:B------:R-:W-:-:S07]  /*2f5c0*/  IMAD.MOV.U32 R3, RZ, RZ, R14 ;  /* 0x000000ffff037224 */ /* 0x000fce00078e000e */
[----:B------:R-:W-:Y:S05]  /*2f5d0*/  WARPSYNC.COLLECTIVE R15, `(.L_x_6528) ;  /* 0x000000000f087348 */ /* 0x000fea0003c00000 */
[----:B------:R0:W1:Y:S02]  /*2f5e0*/  SHFL.IDX P6, R14, R13, R12, R11 ;  /* 0x0000000c0d0e7389 */ /* 0x00006400000c000b */
[----:B01----:R-:W-:Y:S01]  /*2f5f0*/  ENDCOLLECTIVE ;  /* 0x000000000000791b */ /* 0x003fe20003800000 */
.L_x_6528:
        /* <DEDUP_REMOVED lines=15> */
.L_x_6529:
[----:B------:R-:W-:Y:S02]  /*2f6f0*/  @P0 IMAD R6, R4, 0x2, R17 ;  /* 0x0000000204060824 */ /* 0x000fe400078e0211 */
[----:B------:R-:W-:Y:S02]  /*2f700*/  IMAD.MOV.U32 R13, RZ, RZ, R5 ;  /* 0x000000ffff0d7224 */ /* 0x000fe400078e0005 */
[----:B------:R-:W-:Y:S02]  /*2f710*/  IMAD.MOV.U32 R12, RZ, RZ, 0x2 ;  /* 0x00000002ff0c7424 */ /* 0x000fe400078e00ff */
[----:B------:R-:W-:-:S07]  /*2f720*/  IMAD.MOV.U32 R3, RZ, RZ, R14 ;  /* 0x000000ffff037224 */ /* 0x000fce00078e000e */
[----:B------:R-:W-:Y:S05]  /*2f730*/  WARPSYNC.COLLECTIVE R15, `(.L_x_6530) ;  /* 0x000000000f087348 */ /* 0x000fea0003c00000 */
[----:B------:R0:W1:Y:S02]  /*2f740*/  SHFL.IDX P6, R14, R13, R12, R11 ;  /* 0x0000000c0d0e7389 */ /* 0x00006400000c000b */
[----:B01----:R-:W-:Y:S01]  /*2f750*/  ENDCOLLECTIVE ;  /* 0x000000000000791b */ /* 0x003fe20003800000 */
.L_x_6530:
        /* <DEDUP_REMOVED lines=15> */
.L_x_6531:
[----:B------:R-:W-:Y:S02]  /*2f850*/  @P0 IMAD R6, R4, 0x2, R17 ;  /* 0x0000000204060824 */ /* 0x000fe400078e0211 */
[----:B------:R-:W-:Y:S02]  /*2f860*/  IMAD.MOV.U32 R13, RZ, RZ, R5 ;  /* 0x000000ffff0d7224 */ /* 0x000fe400078e0005 */
[----:B------:R-:W-:Y:S02]  /*2f870*/  IMAD.MOV.U32 R12, RZ, RZ, 0x3 ;  /* 0x00000003ff0c7424 */ /* 0x000fe400078e00ff */
[----:B------:R-:W-:-:S07]  /*2f880*/  IMAD.MOV.U32 R3, RZ, RZ, R14 ;  /* 0x000000ffff037224 */ /* 0x000fce00078e000e */
[----:B------:R-:W-:Y:S05]  /*2f890*/  WARPSYNC.COLLECTIVE R15, `(.L_x_6532) ;  /* 0x000000000f087348 */ /* 0x000fea0003c00000 */
[----:B------:R0:W1:Y:S02]  /*2f8a0*/  SHFL.IDX P6, R14, R13, R12, R11 ;  /* 0x0000000c0d0e7389 */ /* 0x00006400000c000b */
[----:B01----:R-:W-:Y:S01]  /*2f8b0*/  ENDCOLLECTIVE ;  /* 0x000000000000791b */ /* 0x003fe20003800000 */
.L_x_6532:
        /* <DEDUP_REMOVED lines=10> */
.L_x_6533:
[----:B------:R-:W-:Y:S01]  /*2f960*/  @!PT LDS RZ, [RZ] ;  /* 0x00000000fffff984 */ /* 0x000fe20000000800 */
[----:B------:R-:W-:Y:S01]  /*2f970*/  @!PT LDS RZ, [RZ] ;  /* 0x00000000fffff984 */ /* 0x000fe20000000800 */
[----:B------:R-:W-:Y:S01]  /*2f980*/  @!PT LDS RZ, [RZ] ;  /* 0x00000000fffff984 */ /* 0x000fe20000000800 */
[----:B------:R0:W-:Y:S01]  /*2f990*/  @P0 LDGSTS.E.BYPASS.LTC128B.128 [R6+0x23400], desc[UR36][R2.64], !P2 ;  /* 0x2340000002060fae */ /* 0x0001e2000d101d64 */
[----:B------:R-:W-:Y:S01]  /*2f9a0*/  IMAD.MOV.U32 R0, RZ, RZ, R14 ;  /* 0x000000ffff007224 */ /* 0x000fe200078e000e */
[----:B------:R-:W-:Y:S06]  /*2f9b0*/  BRA `(.L_x_6534) ;  /* 0xffffffac00d87947 */ /* 0x000fec000383ffff */
.L_x_6459:
[----:B------:R-:W-:Y:S01]  /*2f9c0*/  IMAD.MOV.U32 R13, RZ, RZ, R2 ;  /* 0x000000ffff0d7224 */ /* 0x000fe200078e0002 */
[----:B------:R-:W-:Y:S01]  /*2f9d0*/  LOP3.LUT R16, R16, 0xfffffeff, RZ, 0xc0, !PT ;  /* 0xfffffeff10107812 */ /* 0x000fe200078ec0ff */
        /* <DEDUP_REMOVED lines=8> */
.L_x_6535:
        /* <DEDUP_REMOVED lines=9> */
.L_x_6536:
[----:B------:R-:W-:Y:S02]  /*2faf0*/  IMAD.MOV.U32 R13, RZ, RZ, R2 ;  /* 0x000000ffff0d7224 */ /* 0x000fe400078e0002 */
[----:B------:R-:W-:Y:S02]  /*2fb00*/  IMAD.MOV.U32 R12, RZ, RZ, 0x1 ;  /* 0x00000001ff0c7424 */ /* 0x000fe400078e00ff */
[----:B------:R-:W-:-:S07]  /*2fb10*/  IMAD.MOV.U32 R5, RZ, RZ, R14 ;  /* 0x000000ffff057224 */ /* 0x000fce00078e000e */
[----:B------:R-:W-:Y:S05]  /*2fb20*/  WARPSYNC.COLLECTIVE R15, `(.L_x_6537) ;  /* 0x000000000f087348 */ /* 0x000fea0003c00000 */
[----:B------:R0:W1:Y:S02]  /*2fb30*/  SHFL.IDX P6, R14, R13, R12, R11 ;  /* 0x0000000c0d0e7389 */ /* 0x00006400000c000b */
[----:B01----:R-:W-:Y:S01]  /*2fb40*/  ENDCOLLECTIVE ;  /* 0x000000000000791b */ /* 0x003fe20003800000 */
.L_x_6537:
        /* <DEDUP_REMOVED lines=15> */
.L_x_6538:
        /* <DEDUP_REMOVED lines=8> */
.L_x_6539:
        /* <DEDUP_REMOVED lines=16> */
.L_x_6540:
[----:B------:R-:W-:Y:S01]  /*2fdc0*/  @P2 LOP3.LUT R16, R16, 0x40, RZ, 0xfc, !PT ;  /* 0x0000004010102812 */ /* 0x000fe200078efcff */
[----:B------:R-:W-:Y:S02]  /*2fdd0*/  IMAD.MOV.U32 R13, RZ, RZ, R2 ;  /* 0x000000ffff0d7224 */ /* 0x000fe400078e0002 */
[----:B------:R-:W-:Y:S02]  /*2fde0*/  IMAD.MOV.U32 R12, RZ, RZ, 0x3 ;  /* 0x00000003ff0c7424 */ /* 0x000fe400078e00ff */
[----:B------:R-:W-:-:S07]  /*2fdf0*/  IMAD.MOV.U32 R5, RZ, RZ, R14 ;  /* 0x000000ffff057224 */ /* 0x000fce00078e000e */
[----:B------:R-:W-:Y:S05]  /*2fe00*/  WARPSYNC.COLLECTIVE R15, `(.L_x_6541) ;  /* 0x000000000f087348 */ /* 0x000fea0003c00000 */
[----:B------:R0:W1:Y:S02]  /*2fe10*/  SHFL.IDX P6, R14, R13, R12, R11 ;  /* 0x0000000c0d0e7389 */ /* 0x00006400000c000b */
[----:B01----:R-:W-:Y:S01]  /*2fe20*/  ENDCOLLECTIVE ;  /* 0x000000000000791b */ /* 0x003fe20003800000 */
.L_x_6541:
        /* <DEDUP_REMOVED lines=14> */
.L_x_6542:
[----:B------:R-:W-:Y:S01]  /*2ff10*/  IMAD.MOV.U32 R0, RZ, RZ, R14 ;  /* 0x000000ffff007224 */ /* 0x000fe200078e000e */
[----:B------:R-:W-:Y:S06]  /*2ff20*/  BRA `(.L_x_6543) ;  /* 0xffffffb000d87947 */ /* 0x000fec000383ffff */
.L_x_6463:
        /* <DEDUP_REMOVED lines=47> */
.L_x_6545:
[----:B------:R-:W-:Y:S05]  /*30220*/  BSYNC B0 ;  /* 0x0000000000007941 */ /* 0x000fea0003800000 */
.L_x_6544:
        /* <DEDUP_REMOVED lines=11> */
.L_x_6546:
        /* <DEDUP_REMOVED lines=39> */
.L_x_6547:
[----:B------:R-:W-:Y:S02]  /*30550*/  IMAD.MOV.U32 R13, RZ, RZ, R0 ;  /* 0x000000ffff0d7224 */ /* 0x000fe400078e0000 */
[----:B------:R-:W-:-:S07]  /*30560*/  IMAD.MOV.U32 R7, RZ, RZ, R14 ;  /* 0x000000ffff077224 */ /* 0x000fce00078e000e */
[----:B------:R-:W-:Y:S05]  /*30570*/  WARPSYNC.COLLECTIVE R15, `(.L_x_6548) ;  /* 0x000000000f087348 */ /* 0x000fea0003c00000 */
[----:B------:R0:W1:Y:S02]  /*30580*/  SHFL.IDX P6, R14, R13, R12, R11 ;  /* 0x0000000c0d0e7389 */ /* 0x00006400000c000b */
[----:B01----:R-:W-:Y:S01]  /*30590*/  ENDCOLLECTIVE ;  /* 0x000000000000791b */ /* 0x003fe20003800000 */
.L_x_6548:
        /* <DEDUP_REMOVED lines=33> */
.L_x_6549:
[----:B------:R-:W-:Y:S02]  /*307b0*/  IMAD.MOV.U32 R13, RZ, RZ, R0 ;  /* 0x000000ffff0d7224 */ /* 0x000fe400078e0000 */
[----:B------:R-:W-:-:S07]  /*307c0*/  IMAD.MOV.U32 R7, RZ, RZ, R14 ;  /* 0x000000ffff077224 */ /* 0x000fce00078e000e */
[----:B------:R-:W-:Y:S05]  /*307d0*/  WARPSYNC.COLLECTIVE R15, `(.L_x_6550) ;  /* 0x000000000f087348 */ /* 0x000fea0003c00000 */
[----:B------:R0:W1:Y:S02]  /*307e0*/  SHFL.IDX P6, R14, R13, R12, R11 ;  /* 0x0000000c0d0e7389 */ /* 0x00006400000c000b */
[----:B01----:R-:W-:Y:S01]  /*307f0*/  ENDCOLLECTIVE ;  /* 0x000000000000791b */ /* 0x003fe20003800000 */
.L_x_6550:
        /* <DEDUP_REMOVED lines=27> */
.L_x_6551:
[----:B------:R-:W-:Y:S02]  /*309b0*/  IMAD.MOV.U32 R13, RZ, RZ, R0 ;  /* 0x000000ffff0d7224 */ /* 0x000fe400078e0000 */
[----:B------:R-:W-:-:S07]  /*309c0*/  IMAD.MOV.U32 R6, RZ, RZ, R14 ;  /* 0x000000ffff067224 */ /* 0x000fce00078e000e */
[----:B------:R-:W-:Y:S05]  /*309d0*/  WARPSYNC.COLLECTIVE R15, `(.L_x_6552) ;  /* 0x000000000f087348 */ /* 0x000fea0003c00000 */
[----:B------:R0:W1:Y:S02]  /*309e0*/  SHFL.IDX P6, R14, R13, R12, R11 ;  /* 0x0000000c0d0e7389 */ /* 0x00006400000c000b */
[----:B01----:R-:W-:Y:S01]  /*309f0*/  ENDCOLLECTIVE ;  /* 0x000000000000791b */ /* 0x003fe20003800000 */
.L_x_6552:
[----:B------:R-:W-:Y:S01]  /*30a00*/  IMAD.MOV.U32 R0, RZ, RZ, R14 ;  /* 0x000000ffff007224 */ /* 0x000fe200078e000e */
[----:B------:R-:W-:Y:S06]  /*30a10*/  BRA `(.L_x_6553) ;  /* 0xffffffb400487947 */ /* 0x000fec000383ffff */
.L_x_6468:
[----:B0-----:R0:W1:Y:S02]  /*30a20*/  SYNCS.PHASECHK.TRANS64.TRYWAIT P0, [R17+URZ+0x38820], R0 ;  /* 0x03882000110075a7 */ /* 0x001064000800017f */
[----:B-1----:R-:W-:Y:S05]  /*30a30*/  @!P0 NANOSLEEP.SYNCS 0x989680 ;  /* 0x009896800000895d */ /* 0x002fea0003900000 */
[----:B------:R-:W1:Y:S02]  /*30a40*/  @!P0 SYNCS.PHASECHK.TRANS64 P0, [R17+URZ+0x38820], R0 ;  /* 0x03882000110085a7 */ /* 0x000e64000800007f */
[----:B-1----:R-:W-:Y:S05]  /*30a50*/  @!P0 BRA `(.L_x_6468) ;  /* 0xfffffffc00f08947 */ /* 0x002fea000383ffff */
[----:B------:R-:W-:Y:S05]  /*30a60*/  BRA `(.L_x_6554) ;  /* 0xffffffb400e47947 */ /* 0x000fea000383ffff */
.L_x_6471:
[----:B0-----:R0:W1:Y:S02]  /*30a70*/  SYNCS.PHASECHK.TRANS64.TRYWAIT P0, [R22+URZ+0x38860], R0 ;  /* 0x03886000160075a7 */ /* 0x001064000800017f */
[----:B-1----:R-:W-:Y:S05]  /*30a80*/  @!P0 NANOSLEEP.SYNCS 0x989680 ;  /* 0x009896800000895d */ /* 0x002fea0003900000 */
[----:B------:R-:W1:Y:S02]  /*30a90*/  @!P0 SYNCS.PHASECHK.TRANS64 P0, [R22+URZ+0x38860], R0 ;  /* 0x03886000160085a7 */ /* 0x000e64000800007f */
[----:B-1----:R-:W-:Y:S05]  /*30aa0*/  @!P0 BRA `(.L_x_6471) ;  /* 0xfffffffc00f08947 */ /* 0x002fea000383ffff */
[----:B------:R-:W-:Y:S05]  /*30ab0*/  BRA `(.L_x_6555) ;  /* 0xffffffb400f07947 */ /* 0x000fea000383ffff */
.L_x_6472:
        /* <DEDUP_REMOVED lines=8> */
.L_x_6557:
[----:B------:R-:W-:Y:S05]  /*30b40*/  BSYNC B0 ;  /* 0x0000000000007941 */ /* 0x000fea0003800000 */
.L_x_6556:
        /* <DEDUP_REMOVED lines=15> */
.L_x_6558:
        /* <DEDUP_REMOVED lines=39> */
.L_x_6559:
[----:B------:R-:W-:Y:S02]  /*30eb0*/  IMAD.MOV.U32 R13, RZ, RZ, R4 ;  /* 0x000000ffff0d7224 */ /* 0x000fe400078e0004 */
[----:B------:R-:W-:-:S07]  /*30ec0*/  IMAD.MOV.U32 R3, RZ, RZ, R14 ;  /* 0x000000ffff037224 */ /* 0x000fce00078e000e */
[----:B------:R-:W-:Y:S05]  /*30ed0*/  WARPSYNC.COLLECTIVE R15, `(.L_x_6560) ;  /* 0x000000000f087348 */ /* 0x000fea0003c00000 */
[----:B------:R0:W1:Y:S02]  /*30ee0*/  SHFL.IDX P6, R14, R13, R12, R11 ;  /* 0x0000000c0d0e7389 */ /* 0x00006400000c000b */
[----:B01----:R-:W-:Y:S01]  /*30ef0*/  ENDCOLLECTIVE ;  /* 0x000000000000791b */ /* 0x003fe20003800000 */
.L_x_6560:
        /* <DEDUP_REMOVED lines=29> */
.L_x_6561:
[----:B------:R-:W-:Y:S02]  /*310d0*/  IMAD.MOV.U32 R13, RZ, RZ, R4 ;  /* 0x000000ffff0d7224 */ /* 0x000fe400078e0004 */
[----:B------:R-:W-:-:S07]  /*310e0*/  IMAD.MOV.U32 R7, RZ, RZ, R14 ;  /* 0x000000ffff077224 */ /* 0x000fce00078e000e */
[----:B------:R-:W-:Y:S05]  /*310f0*/  WARPSYNC.COLLECTIVE R15, `(.L_x_6562) ;  /* 0x000000000f087348 */ /* 0x000fea0003c00000 */
[----:B------:R0:W1:Y:S02]  /*31100*/  SHFL.IDX P6, R14, R13, R12, R11 ;  /* 0x0000000c0d0e7389 */ /* 0x00006400000c000b */
[----:B01----:R-:W-:Y:S01]  /*31110*/  ENDCOLLECTIVE ;  /* 0x000000000000791b */ /* 0x003fe20003800000 */
.L_x_6562:
        /* <DEDUP_REMOVED lines=29> */
.L_x_6563:
[----:B------:R-:W-:Y:S02]  /*312f0*/  IMAD.MOV.U32 R13, RZ, RZ, R4 ;  /* 0x000000ffff0d7224 */ /* 0x000fe400078e0004 */
[----:B------:R-:W-:-:S07]  /*31300*/  IMAD.MOV.U32 R6, RZ, RZ, R14 ;  /* 0x000000ffff067224 */ /* 0x000fce00078e000e */
[----:B------:R-:W-:Y:S05]  /*31310*/  WARPSYNC.COLLECTIVE R15, `(.L_x_6564) ;  /* 0x000000000f087348 */ /* 0x000fea0003c00000 */
[----:B------:R0:W1:Y:S02]  /*31320*/  SHFL.IDX P6, R14, R13, R12, R11 ;  /* 0x0000000c0d0e7389 */ /* 0x00006400000c000b */
[----:B01----:R-:W-:Y:S01]  /*31330*/  ENDCOLLECTIVE ;  /* 0x000000000000791b */ /* 0x003fe20003800000 */
.L_x_6564:
[----:B------:R-:W-:Y:S01]  /*31340*/  IMAD.MOV.U32 R2, RZ, RZ, R14 ;  /* 0x000000ffff027224 */ /* 0x000fe200078e000e */
[----:B------:R-:W-:Y:S06]  /*31350*/  BRA `(.L_x_6565) ;  /* 0xffffffb4007c7947 */ /* 0x000fec000383ffff */
.L_x_6479:
[----:B0-----:R0:W1:Y:S02]  /*31360*/  SYNCS.PHASECHK.TRANS64.TRYWAIT P0, [R6+URZ+0x38840], R20 ;  /* 0x03884014060075a7 */ /* 0x001064000800017f */
[----:B-1----:R-:W-:Y:S05]  /*31370*/  @!P0 NANOSLEEP.SYNCS 0x989680 ;  /* 0x009896800000895d */ /* 0x002fea0003900000 */
[----:B------:R-:W1:Y:S02]  /*31380*/  @!P0 SYNCS.PHASECHK.TRANS64 P0, [R6+URZ+0x38840], R20 ;  /* 0x03884014060085a7 */ /* 0x000e64000800007f */
[----:B-1----:R-:W-:Y:S05]  /*31390*/  @!P0 BRA `(.L_x_6479) ;  /* 0xfffffffc00f08947 */ /* 0x002fea000383ffff */
[----:B------:R-:W-:Y:S05]  /*313a0*/  BRA `(.L_x_6566) ;  /* 0xffffffbc00087947 */ /* 0x000fea000383ffff */
.L_x_6480:
        /* <DEDUP_REMOVED lines=8> */
.L_x_6568:
[----:B------:R-:W-:Y:S05]  /*31430*/  BSYNC B1 ;  /* 0x0000000000017941 */ /* 0x000fea0003800000 */
.L_x_6567:
        /* <DEDUP_REMOVED lines=9> */
.L_x_6569:
[----:B------:R-:W-:Y:S02]  /*314d0*/  IMAD.MOV.U32 R13, RZ, RZ, R25 ;  /* 0x000000ffff0d7224 */ /* 0x000fe400078e0019 */
[----:B------:R-:W-:Y:S02]  /*314e0*/  IMAD.MOV.U32 R12, RZ, RZ, 0x1 ;  /* 0x00000001ff0c7424 */ /* 0x000fe400078e00ff */
[----:B------:R-:W-:-:S07]  /*314f0*/  IMAD.MOV.U32 R2, RZ, RZ, R14 ;  /* 0x000000ffff027224 */ /* 0x000fce00078e000e */
[----:B------:R-:W-:Y:S05]  /*31500*/  WARPSYNC.COLLECTIVE R15, `(.L_x_6570) ;  /* 0x000000000f087348 */ /* 0x000fea0003c00000 */
[----:B------:R0:W1:Y:S02]  /*31510*/  SHFL.IDX P6, R14, R13, R12, R11 ;  /* 0x0000000c0d0e7389 */ /* 0x00006400000c000b */
[----:B01----:R-:W-:Y:S01]  /*31520*/  ENDCOLLECTIVE ;  /* 0x000000000000791b */ /* 0x003fe20003800000 */
.L_x_6570:
        /* <DEDUP_REMOVED lines=11> */
.L_x_6571:
[----:B------:R-:W-:Y:S02]  /*315e0*/  IMAD.MOV.U32 R13, RZ, RZ, R25 ;  /* 0x000000ffff0d7224 */ /* 0x000fe400078e0019 */
[----:B------:R-:W-:Y:S02]  /*315f0*/  IMAD.MOV.U32 R12, RZ, RZ, 0x2 ;  /* 0x00000002ff0c7424 */ /* 0x000fe400078e00ff */
[----:B------:R-:W-:-:S07]  /*31600*/  IMAD.MOV.U32 R2, RZ, RZ, R14 ;  /* 0x000000ffff027224 */ /* 0x000fce00078e000e */
[----:B------:R-:W-:Y:S05]  /*31610*/  WARPSYNC.COLLECTIVE R15, `(.L_x_6572) ;  /* 0x000000000f087348 */ /* 0x000fea0003c00000 */
[----:B------:R0:W1:Y:S02]  /*31620*/  SHFL.IDX P6, R14, R13, R12, R11 ;  /* 0x0000000c0d0e7389 */ /* 0x00006400000c000b */
[----:B01----:R-:W-:Y:S01]  /*31630*/  ENDCOLLECTIVE ;  /* 0x000000000000791b */ /* 0x003fe20003800000 */
.L_x_6572:
        /* <DEDUP_REMOVED lines=11> */
.L_x_6573:
[----:B------:R-:W-:Y:S02]  /*316f0*/  IMAD.MOV.U32 R13, RZ, RZ, R25 ;  /* 0x000000ffff0d7224 */ /* 0x000fe400078e0019 */
[----:B------:R-:W-:Y:S02]  /*31700*/  IMAD.MOV.U32 R12, RZ, RZ, 0x3 ;  /* 0x00000003ff0c7424 */ /* 0x000fe400078e00ff */
[----:B------:R-:W-:-:S07]  /*31710*/  IMAD.MOV.U32 R2, RZ, RZ, R14 ;  /* 0x000000ffff027224 */ /* 0x000fce00078e000e */
[----:B------:R-:W-:Y:S05]  /*31720*/  WARPSYNC.COLLECTIVE R15, `(.L_x_6574) ;  /* 0x000000000f087348 */ /* 0x000fea0003c00000 */
[----:B------:R0:W1:Y:S02]  /*31730*/  SHFL.IDX P6, R14, R13, R12, R11 ;  /* 0x0000000c0d0e7389 */ /* 0x00006400000c000b */
[----:B01----:R-:W-:Y:S01]  /*31740*/  ENDCOLLECTIVE ;  /* 0x000000000000791b */ /* 0x003fe20003800000 */
.L_x_6574:
        /* <DEDUP_REMOVED lines=11> */
.L_x_6575:
[----:B------:R-:W-:Y:S01]  /*31800*/  IMAD.MOV.U32 R2, RZ, RZ, R14 ;  /* 0x000000ffff027224 */ /* 0x000fe200078e000e */
[----:B------:R-:W-:Y:S06]  /*31810*/  BRA `(.L_x_6576) ;  /* 0xffffffb800907947 */ /* 0x000fec000383ffff */
.L_x_6485:
[----:B----4-:R4:W0:Y:S02]  /*31820*/  SYNCS.PHASECHK.TRANS64.TRYWAIT P0, [R6+URZ+0x38860], R20 ;  /* 0x03886014060075a7 */ /* 0x010824000800017f */
[----:B0-----:R-:W-:Y:S05]  /*31830*/  @!P0 NANOSLEEP.SYNCS 0x989680 ;  /* 0x009896800000895d */ /* 0x001fea0003900000 */
[----:B------:R-:W0:Y:S02]  /*31840*/  @!P0 SYNCS.PHASECHK.TRANS64 P0, [R6+URZ+0x38860], R20 ;  /* 0x03886014060085a7 */ /* 0x000e24000800007f */
[----:B0-----:R-:W-:Y:S05]  /*31850*/  @!P0 BRA `(.L_x_6485) ;  /* 0xfffffffc00f08947 */ /* 0x001fea000383ffff */
[----:B------:R-:W-:Y:S05]  /*31860*/  BRA `(.L_x_6577) ;  /* 0xffffffb800dc7947 */ /* 0x000fea000383ffff */
.L_x_6486:
[----:B------:R-:W-:Y:S01]  /*31870*/  BSSY B1, `(.L_x_6578) ;  /* 0x0000008000017945 */ /* 0x000fe20003800000 */
[----:B------:R-:W-:Y:S02]  /*31880*/  IMAD.MOV.U32 R13, RZ, RZ, R10 ;  /* 0x000000ffff0d7224 */ /* 0x000fe400078e000a */
[----:B------:R-:W-:Y:S02]  /*31890*/  IMAD.MOV.U32 R12, RZ, RZ, RZ ;  /* 0x000000ffff0c7224 */ /* 0x000fe400078e00ff */
[----:B------:R-:W-:Y:S02]  /*318a0*/  IMAD.MOV.U32 R11, RZ, RZ, 0x181f ;  /* 0x0000181fff0b7424 */ /* 0x000fe400078e00ff */
[----:B------:R-:W-:-:S07]  /*318b0*/  IMAD.MOV.U32 R15, RZ, RZ, -0x1 ;  /* 0xffffffffff0f7424 */ /* 0x000fce00078e00ff */
[----:B0--34-:R-:W-:Y:S05]  /*318c0*/  WARPSYNC.COLLECTIVE R15, `(.L_x_6579) ;  /* 0x000000000f087348 */ /* 0x019fea0003c00000 */
[----:B------:R1:W2:Y:S02]  /*318d0*/  SHFL.IDX P6, R14, R13, R12, R11 ;  /* 0x0000000c0d0e7389 */ /* 0x0002a400000c000b */
[----:B01234-:R-:W-:Y:S01]  /*318e0*/  ENDCOLLECTIVE ;  /* 0x000000000000791b */ /* 0x01ffe20003800000 */
.L_x_6579:
[----:B------:R-:W-:Y:S05]  /*318f0*/  BSYNC B1 ;  /* 0x0000000000017941 */ /* 0x000fea0003800000 */
.L_x_6578:
        /* <DEDUP_REMOVED lines=13> */
.L_x_6580:
        /* <DEDUP_REMOVED lines=17> */
.L_x_6581:
        /* <DEDUP_REMOVED lines=16> */
.L_x_6582:
        /* <DEDUP_REMOVED lines=19> */
.L_x_6583:
        /* <DEDUP_REMOVED lines=14> */
.L_x_6584:
        /* <DEDUP_REMOVED lines=16> */
.L_x_6585:
        /* <DEDUP_REMOVED lines=14> */
.L_x_6586:
[----:B------:R-:W-:Y:S05]  /*31fd0*/  BRA `(.L_x_6587) ;  /* 0xffffffb800407947 */ /* 0x000fea000383ffff */
.L_x_6494:
[----:B------:R-:W-:Y:S01]  /*31fe0*/  BSSY B0, `(.L_x_6588) ;  /* 0x0000008000007945 */ /* 0x000fe20003800000 */
[----:B------:R-:W-:Y:S02]  /*31ff0*/  IMAD.MOV.U32 R13, RZ, RZ, R24 ;  /* 0x000000ffff0d7224 */ /* 0x000fe400078e0018 */
[----:B------:R-:W-:Y:S02]  /*32000*/  IMAD.MOV.U32 R12, RZ, RZ, RZ ;  /* 0x000000ffff0c7224 */ /* 0x000fe400078e00ff */
[----:B------:R-:W-:Y:S02]  /*32010*/  IMAD.MOV.U32 R11, RZ, RZ, 0x1f ;  /* 0x0000001fff0b7424 */ /* 0x000fe400078e00ff */
[----:B------:R-:W-:-:S07]  /*32020*/  IMAD.MOV.U32 R15, RZ, RZ, -0x1 ;  /* 0xffffffffff0f7424 */ /* 0x000fce00078e00ff */
[----:B-1-34-:R-:W-:Y:S05]  /*32030*/  WARPSYNC.COLLECTIVE R15, `(.L_x_6589) ;  /* 0x000000000f087348 */ /* 0x01afea0003c00000 */
[----:B------:R0:W2:Y:S02]  /*32040*/  SHFL.IDX P6, R14, R13, R12, R11 ;  /* 0x0000000c0d0e7389 */ /* 0x0000a400000c000b */
[----:B01234-:R-:W-:Y:S01]  /*32050*/  ENDCOLLECTIVE ;  /* 0x000000000000791b */ /* 0x01ffe20003800000 */
.L_x_6589:
[----:B------:R-:W-:Y:S05]  /*32060*/  BSYNC B0 ;  /* 0x0000000000007941 */ /* 0x000fea0003800000 */
.L_x_6588:
        /* <DEDUP_REMOVED lines=9> */
.L_x_6590:
        /* <DEDUP_REMOVED lines=23> */
.L_x_6591:
[----:B------:R-:W-:Y:S01]  /*32270*/  IMAD.MOV.U32 R12, RZ, RZ, 0x2 ;  /* 0x00000002ff0c7424 */ /* 0x000fe200078e00ff */
[----:B------:R-:W-:-:S05]  /*32280*/  SEL R4, R14, RZ, P1 ;  /* 0x000000ff0e047207 */ /* 0x000fca0000800000 */
[----:B------:R-:W-:-:S04]  /*32290*/  IMAD.IADD R4, R13, 0x1, R4 ;  /* 0x000000010d047824 */ /* 0x000fc800078e0204 */
[----:B------:R-:W-:-:S07]  /*322a0*/  IMAD.MOV.U32 R13, RZ, RZ, R4 ;  /* 0x000000ffff0d7224 */ /* 0x000fce00078e0004 */
[----:B------:R-:W-:Y:S05]  /*322b0*/  WARPSYNC.COLLECTIVE R15, `(.L_x_6592) ;  /* 0x000000000f087348 */ /* 0x000fea0003c00000 */
[----:B------:R0:W1:Y:S02]  /*322c0*/  SHFL.UP P6, R14, R13, R12, R11 ;  /* 0x0400000c0d0e7389 */ /* 0x00006400000c000b */
[----:B01----:R-:W-:Y:S01]  /*322d0*/  ENDCOLLECTIVE ;  /* 0x000000000000791b */ /* 0x003fe20003800000 */
.L_x_6592:
[----:B------:R-:W-:Y:S01]  /*322e0*/  IMAD.MOV.U32 R12, RZ, RZ, 0x4 ;  /* 0x00000004ff0c7424 */ /* 0x000fe200078e00ff */
[----:B------:R-:W-:-:S05]  /*322f0*/  SEL R3, R14, RZ, P2 ;  /* 0x000000ff0e037207 */ /* 0x000fca0001000000 */
[----:B------:R-:W-:-:S04]  /*32300*/  IMAD.IADD R2, R4, 0x1, R3 ;  /* 0x0000000104027824 */ /* 0x000fc800078e0203 */
[----:B------:R-:W-:-:S07]  /*32310*/  IMAD.MOV.U32 R13, RZ, RZ, R2 ;  /* 0x000000ffff0d7224 */ /* 0x000fce00078e0002 */
[----:B------:R-:W-:Y:S05]  /*32320*/  WARPSYNC.COLLECTIVE R15, `(.L_x_6593) ;  /* 0x000000000f087348 */ /* 0x000fea0003c00000 */
[----:B------:R0:W1:Y:S02]  /*32330*/  SHFL.UP P6, R14, R13, R12, R11 ;  /* 0x0400000c0d0e7389 */ /* 0x00006400000c000b */
[----:B01----:R-:W-:Y:S01]  /*32340*/  ENDCOLLECTIVE ;  /* 0x000000000000791b */ /* 0x003fe20003800000 */
.L_x_6593:
[----:B------:R-:W-:Y:S01]  /*32350*/  IMAD.MOV.U32 R12, RZ, RZ, 0x8 ;  /* 0x00000008ff0c7424 */ /* 0x000fe200078e00ff */
[----:B------:R-:W-:-:S05]  /*32360*/  SEL R3, R14, RZ, P3 ;  /* 0x000000ff0e037207 */ /* 0x000fca0001800000 */
[----:B------:R-:W-:-:S04]  /*32370*/  IMAD.IADD R3, R2, 0x1, R3 ;  /* 0x0000000102037824 */ /* 0x000fc800078e0203 */
[----:B------:R-:W-:-:S07]  /*32380*/  IMAD.MOV.U32 R13, RZ, RZ, R3 ;  /* 0x000000ffff0d7224 */ /* 0x000fce00078e0003 */
[----:B------:R-:W-:Y:S05]  /*32390*/  WARPSYNC.COLLECTIVE R15, `(.L_x_6594) ;  /* 0x000000000f087348 */ /* 0x000fea0003c00000 */
[----:B------:R0:W1:Y:S02]  /*323a0*/  SHFL.UP P6, R14, R13, R12, R11 ;  /* 0x0400000c0d0e7389 */ /* 0x00006400000c000b */
[----:B01----:R-:W-:Y:S01]  /*323b0*/  ENDCOLLECTIVE ;  /* 0x000000000000791b */ /* 0x003fe20003800000 */
.L_x_6594:
[----:B------:R-:W-:Y:S01]  /*323c0*/  IMAD.MOV.U32 R12, RZ, RZ, 0x10 ;  /* 0x00000010ff0c7424 */ /* 0x000fe200078e00ff */
[----:B------:R-:W-:-:S05]  /*323d0*/  SEL R4, R14, RZ, P4 ;  /* 0x000000ff0e047207 */ /* 0x000fca0002000000 */
[----:B------:R-:W-:-:S04]  /*323e0*/  IMAD.IADD R4, R3, 0x1, R4 ;  /* 0x0000000103047824 */ /* 0x000fc800078e0204 */
[----:B------:R-:W-:-:S07]  /*323f0*/  IMAD.MOV.U32 R13, RZ, RZ, R4 ;  /* 0x000000ffff0d7224 */ /* 0x000fce00078e0004 */
[----:B------:R-:W-:Y:S05]  /*32400*/  WARPSYNC.COLLECTIVE R15, `(.L_x_6595) ;  /* 0x000000000f087348 */ /* 0x000fea0003c00000 */
[----:B------:R0:W1:Y:S02]  /*32410*/  SHFL.UP P6, R14, R13, R12, R11 ;  /* 0x0400000c0d0e7389 */ /* 0x00006400000c000b */
[----:B01----:R-:W-:Y:S01]  /*32420*/  ENDCOLLECTIVE ;  /* 0x000000000000791b */ /* 0x003fe20003800000 */
.L_x_6595:
        /* <DEDUP_REMOVED lines=8> */
.L_x_6596:
[----:B------:R-:W-:Y:S05]  /*324b0*/  BRA `(.L_x_6597) ;  /* 0xffffffb800d87947 */ /* 0x000fea000383ffff */
.L_x_6497:
[----:B------:R-:W-:Y:S01]  /*324c0*/  BSSY B0, `(.L_x_6598) ;  /* 0x0000007000007945 */ /* 0x000fe20003800000 */
[----:B------:R-:W-:Y:S02]  /*324d0*/  IMAD.MOV.U32 R12, RZ, RZ, 0x1 ;  /* 0x00000001ff0c7424 */ /* 0x000fe400078e00ff */
[----:B------:R-:W-:Y:S02]  /*324e0*/  IMAD.MOV.U32 R11, RZ, RZ, RZ ;  /* 0x000000ffff0b7224 */ /* 0x000fe400078e00ff */
[----:B------:R-:W-:-:S07]  /*324f0*/  IMAD.MOV.U32 R15, RZ, RZ, -0x1 ;  /* 0xffffffffff0f7424 */ /* 0x000fce00078e00ff */
[----:B------:R-:W-:Y:S05]  /*32500*/  WARPSYNC.COLLECTIVE R15, `(.L_x_6599) ;  /* 0x000000000f087348 */ /* 0x000fea0003c00000 */
[----:B------:R0:W1:Y:S02]  /*32510*/  SHFL.UP P6, R14, R13, R12, R11 ;  /* 0x0400000c0d0e7389 */ /* 0x00006400000c000b */
[----:B01----:R-:W-:Y:S01]  /*32520*/  ENDCOLLECTIVE ;  /* 0x000000000000791b */ /* 0x003fe20003800000 */
.L_x_6599:
[----:B------:R-:W-:Y:S05]  /*32530*/  BSYNC B0 ;  /* 0x0000000000007941 */ /* 0x000fea0003800000 */
.L_x_6598:
        /* <DEDUP_REMOVED lines=8> */
.L_x_6600:
[----:B------:R-:W-:Y:S01]  /*325c0*/  IMAD.MOV.U32 R12, RZ, RZ, 0x4 ;  /* 0x00000004ff0c7424 */ /* 0x000fe200078e00ff */
[----:B------:R-:W-:-:S05]  /*325d0*/  SEL R2, R14, RZ, P2 ;  /* 0x000000ff0e027207 */ /* 0x000fca0001000000 */
[----:B------:R-:W-:-:S04]  /*325e0*/  IMAD.IADD R2, R13, 0x1, R2 ;  /* 0x000000010d027824 */ /* 0x000fc800078e0202 */
[----:B------:R-:W-:-:S07]  /*325f0*/  IMAD.MOV.U32 R13, RZ, RZ, R2 ;  /* 0x000000ffff0d7224 */ /* 0x000fce00078e0002 */
[----:B------:R-:W-:Y:S05]  /*32600*/  WARPSYNC.COLLECTIVE R15, `(.L_x_6601) ;  /* 0x000000000f087348 */ /* 0x000fea0003c00000 */
[----:B------:R0:W1:Y:S02]  /*32610*/  SHFL.UP P6, R14, R13, R12, R11 ;  /* 0x0400000c0d0e7389 */ /* 0x00006400000c000b */
[----:B01----:R-:W-:Y:S01]  /*32620*/  ENDCOLLECTIVE ;  /* 0x000000000000791b */ /* 0x003fe20003800000 */
.L_x_6601:
[----:B------:R-:W-:Y:S01]  /*32630*/  IMAD.MOV.U32 R12, RZ, RZ, 0x8 ;  /* 0x00000008ff0c7424 */ /* 0x000fe200078e00ff */
[----:B------:R-:W-:-:S05]  /*32640*/  SEL R3, R14, RZ, P3 ;  /* 0x000000ff0e037207 */ /* 0x000fca0001800000 */
[----:B------:R-:W-:-:S04]  /*32650*/  IMAD.IADD R3, R2, 0x1, R3 ;  /* 0x0000000102037824 */ /* 0x000fc800078e0203 */
[----:B------:R-:W-:-:S07]  /*32660*/  IMAD.MOV.U32 R13, RZ, RZ, R3 ;  /* 0x000000ffff0d7224 */ /* 0x000fce00078e0003 */
[----:B------:R-:W-:Y:S05]  /*32670*/  WARPSYNC.COLLECTIVE R15, `(.L_x_6602) ;  /* 0x000000000f087348 */ /* 0x000fea0003c00000 */
[----:B------:R0:W1:Y:S02]  /*32680*/  SHFL.UP P6, R14, R13, R12, R11 ;  /* 0x0400000c0d0e7389 */ /* 0x00006400000c000b */
[----:B01----:R-:W-:Y:S01]  /*32690*/  ENDCOLLECTIVE ;  /* 0x000000000000791b */ /* 0x003fe20003800000 */
.L_x_6602:
[----:B------:R-:W-:Y:S01]  /*326a0*/  IMAD.MOV.U32 R12, RZ, RZ, 0x10 ;  /* 0x00000010ff0c7424 */ /* 0x000fe200078e00ff */
[----:B------:R-:W-:-:S05]  /*326b0*/  SEL R4, R14, RZ, P4 ;  /* 0x000000ff0e047207 */ /* 0x000fca0002000000 */
[----:B------:R-:W-:-:S04]  /*326c0*/  IMAD.IADD R4, R3, 0x1, R4 ;  /* 0x0000000103047824 */ /* 0x000fc800078e0204 */
[----:B------:R-:W-:-:S07]  /*326d0*/  IMAD.MOV.U32 R13, RZ, RZ, R4 ;  /* 0x000000ffff0d7224 */ /* 0x000fce00078e0004 */
[----:B------:R-:W-:Y:S05]  /*326e0*/  WARPSYNC.COLLECTIVE R15, `(.L_x_6603) ;  /* 0x000000000f087348 */ /* 0x000fea0003c00000 */
[----:B------:R0:W1:Y:S02]  /*326f0*/  SHFL.UP P6, R14, R13, R12, R11 ;  /* 0x0400000c0d0e7389 */ /* 0x00006400000c000b */
[----:B01----:R-:W-:Y:S01]  /*32700*/  ENDCOLLECTIVE ;  /* 0x000000000000791b */ /* 0x003fe20003800000 */
.L_x_6603:
        /* <DEDUP_REMOVED lines=8> */
.L_x_6604:
[----:B------:R-:W-:Y:S05]  /*32790*/  BRA `(.L_x_6605) ;  /* 0xffffffb800c47947 */ /* 0x000fea000383ffff */
.L_x_6499:
[----:B------:R-:W-:Y:S01]  /*327a0*/  BSSY B0, `(.L_x_6606) ;  /* 0x0000006000007945 */ /* 0x000fe20003800000 */
[----:B------:R-:W-:Y:S01]  /*327b0*/  PLOP3.LUT P6, PT, P6, PT, PT, 0x8, 0x0 ;  /* 0x000000000000781c */ /* 0x000fe200037ce170 */
[----:B------:R-:W-:-:S12]  /*327c0*/  IMAD.MOV.U32 R15, RZ, RZ, -0x1 ;  /* 0xffffffffff0f7424 */ /* 0x000fd800078e00ff */
[----:B0-----:R-:W-:Y:S05]  /*327d0*/  WARPSYNC.COLLECTIVE R15, `(.L_x_6607) ;  /* 0x000000000f087348 */ /* 0x001fea0003c00000 */
[----:B------:R-:W-:Y:S01]  /*327e0*/  VOTE.ANY R14, PT, P6 ;  /* 0x00000000000e7806 */ /* 0x000fe200030e0100 */
[----:B0-----:R-:W-:Y:S06]  /*327f0*/  ENDCOLLECTIVE ;  /* 0x000000000000791b */ /* 0x001fec0003800000 */
.L_x_6607:
[----:B------:R-:W-:Y:S05]  /*32800*/  BSYNC B0 ;  /* 0x0000000000007941 */ /* 0x000fea0003800000 */
.L_x_6606:
        /* <DEDUP_REMOVED lines=8> */
.L_x_6608:
[----:B------:R-:W-:Y:S02]  /*32890*/  IMAD.IADD R27, R12, 0x1, R27 ;  /* 0x000000010c1b7824 */ /* 0x000fe400078e021b */
[----:B------:R-:W-:Y:S02]  /*328a0*/  IMAD.MOV.U32 R13, RZ, RZ, R5 ;  /* 0x000000ffff0d7224 */ /* 0x000fe400078e0005 */
[----:B------:R-:W-:-:S07]  /*328b0*/  IMAD.MOV.U32 R25, RZ, RZ, R14 ;  /* 0x000000ffff197224 */ /* 0x000fce00078e000e */
[----:B------:R-:W-:Y:S05]  /*328c0*/  WARPSYNC.COLLECTIVE R15, `(.L_x_6609) ;  /* 0x000000000f087348 */ /* 0x000fea0003c00000 */
[----:B------:R0:W1:Y:S02]  /*328d0*/  SHFL.IDX P6, R14, R13, R12, R11 ;  /* 0x0000000c0d0e7389 */ /* 0x00006400000c000b */
[----:B01----:R-:W-:Y:S01]  /*328e0*/  ENDCOLLECTIVE ;  /* 0x000000000000791b */ /* 0x003fe20003800000 */
.L_x_6609:
[----:B------:R-:W-:Y:S01]  /*328f0*/  IMAD.MOV.U32 R5, RZ, RZ, R14 ;  /* 0x000000ffff057224 */ /* 0x000fe200078e000e */
[----:B------:R-:W-:Y:S06]  /*32900*/  BRA `(.L_x_6610) ;  /* 0xffffffb800a87947 */ /* 0x000fec000383ffff */
.L_x_6501:
[----:B------:R-:W-:Y:S01]  /*32910*/  BSSY B0, `(.L_x_6611) ;  /* 0x0000007000007945 */ /* 0x000fe20003800000 */
[----:B------:R-:W-:Y:S02]  /*32920*/  IMAD.MOV.U32 R13, RZ, RZ, R3 ;  /* 0x000000ffff0d7224 */ /* 0x000fe400078e0003 */
[----:B------:R-:W-:Y:S02]  /*32930*/  IMAD.MOV.U32 R11, RZ, RZ, 0x1f ;  /* 0x0000001fff0b7424 */ /* 0x000fe400078e00ff */
[----:B------:R-:W-:-:S07]  /*32940*/  IMAD.MOV.U32 R15, RZ, RZ, -0x1 ;  /* 0xffffffffff0f7424 */ /* 0x000fce00078e00ff */
[----:B0-23--:R-:W-:Y:S05]  /*32950*/  WARPSYNC.COLLECTIVE R15, `(.L_x_6612) ;  /* 0x000000000f087348 */ /* 0x00dfea0003c00000 */
[----:B------:R1:W4:Y:S02]  /*32960*/  SHFL.IDX P6, R14, R13, R12, R11 ;  /* 0x0000000c0d0e7389 */ /* 0x00032400000c000b */
[----:B01234-:R-:W-:Y:S01]  /*32970*/  ENDCOLLECTIVE ;  /* 0x000000000000791b */ /* 0x01ffe20003800000 */
.L_x_6612:
[----:B------:R-:W-:Y:S05]  /*32980*/  BSYNC B0 ;  /* 0x0000000000007941 */ /* 0x000fea0003800000 */
.L_x_6611:
[----:B------:R-:W-:Y:S01]  /*32990*/  IMAD.MOV.U32 R24, RZ, RZ, R14 ;  /* 0x000000ffff187224 */ /* 0x000fe200078e000e */
[----:B------:R-:W-:Y:S06]  /*329a0*/  BRA `(.L_x_6500) ;  /* 0xffffffb800987947 */ /* 0x000fec000383ffff */
.L_x_6507:
[----:B0-----:R0:W1:Y:S02]  /*329b0*/  SYNCS.PHASECHK.TRANS64.TRYWAIT P0, [R5+URZ+0x38820], R0 ;  /* 0x03882000050075a7 */ /* 0x001064000800017f */
[----:B-1----:R-:W-:Y:S05]  /*329c0*/  @!P0 NANOSLEEP.SYNCS 0x989680 ;  /* 0x009896800000895d */ /* 0x002fea0003900000 */
[----:B------:R-:W1:Y:S02]  /*329d0*/  @!P0 SYNCS.PHASECHK.TRANS64 P0, [R5+URZ+0x38820], R0 ;  /* 0x03882000050085a7 */ /* 0x000e64000800007f */
[----:B-1----:R-:W-:Y:S05]  /*329e0*/  @!P0 BRA `(.L_x_6507) ;  /* 0xfffffffc00f08947 */ /* 0x002fea000383ffff */
[----:B------:R-:W-:Y:S05]  /*329f0*/  BRA `(.L_x_6613) ;  /* 0xffffffc000f07947 */ /* 0x000fea000383ffff */
.L_x_6508:
        /* <DEDUP_REMOVED lines=11> */
.L_x_6615:
[----:B------:R-:W-:Y:S05]  /*32ab0*/  BSYNC B0 ;  /* 0x0000000000007941 */ /* 0x000fea0003800000 */
.L_x_6614:
[----:B------:R-:W-:Y:S05]  /*32ac0*/  BRA `(.L_x_6616) ;  /* 0xffffffc000d87947 */ /* 0x000fea000383ffff */
.L_x_6511:
[----:B------:R-:W-:Y:S01]  /*32ad0*/  BSSY B1, `(.L_x_6617) ;  /* 0x0000006000017945 */ /* 0x000fe20003800000 */
[----:B------:R-:W-:-:S07]  /*32ae0*/  IMAD.MOV.U32 R15, RZ, RZ, -0x1 ;  /* 0xffffffffff0f7424 */ /* 0x000fce00078e00ff */
[----:B0-234-:R-:W-:Y:S05]  /*32af0*/  WARPSYNC.COLLECTIVE R15, `(.L_x_6618) ;  /* 0x000000000f0c7348 */ /* 0x01dfea0003c00000 */
[----:B------:R-:W-:Y:S02]  /*32b00*/  ELECT P6, UR62, PT ;  /* 0x00000000003e782f */ /* 0x000fe400038c0000 */
[----:B------:R-:W-:Y:S01]  /*32b10*/  MOV R14, UR62 ;  /* 0x0000003e000e7c02 */ /* 0x000fe20008000f00 */
[----:B0-234-:R-:W-:Y:S10]  /*32b20*/  ENDCOLLECTIVE ;  /* 0x000000000000791b */ /* 0x01dff40003800000 */
.L_x_6618:
[----:B------:R-:W-:Y:S05]  /*32b30*/  BSYNC B1 ;  /* 0x0000000000017941 */ /* 0x000fea0003800000 */
.L_x_6617:
[----:B------:R-:W-:Y:S05]  /*32b40*/  BRA `(.L_x_6619) ;  /* 0xffffffc000d07947 */ /* 0x000fea000383ffff */
.L_x_6513:
[----:B0-----:R0:W1:Y:S02]  /*32b50*/  SYNCS.PHASECHK.TRANS64.TRYWAIT P1, [R3+URZ+0x38840], R2 ;  /* 0x03884002030075a7 */ /* 0x001064000802017f */
[----:B-1----:R-:W-:Y:S05]  /*32b60*/  @!P1 NANOSLEEP.SYNCS 0x989680 ;  /* 0x009896800000995d */ /* 0x002fea0003900000 */
[----:B------:R-:W1:Y:S02]  /*32b70*/  @!P1 SYNCS.PHASECHK.TRANS64 P1, [R3+URZ+0x38840], R2 ;  /* 0x03884002030095a7 */ /* 0x000e64000802007f */
[----:B-1----:R-:W-:Y:S05]  /*32b80*/  @!P1 BRA `(.L_x_6513) ;  /* 0xfffffffc00f09947 */ /* 0x002fea000383ffff */
[----:B------:R-:W-:Y:S05]  /*32b90*/  BRA `(.L_x_6620) ;  /* 0xffffffc000f87947 */ /* 0x000fea000383ffff */
.L_x_6515:
[----:B-1----:R1:W0:Y:S02]  /*32ba0*/  SYNCS.PHASECHK.TRANS64.TRYWAIT P1, [R5+URZ+0x38840], R0 ;  /* 0x03884000050075a7 */ /* 0x002224000802017f */
[----:B0-----:R-:W-:Y:S05]  /*32bb0*/  @!P1 NANOSLEEP.SYNCS 0x989680 ;  /* 0x009896800000995d */ /* 0x001fea0003900000 */
[----:B------:R-:W0:Y:S02]  /*32bc0*/  @!P1 SYNCS.PHASECHK.TRANS64 P1, [R5+URZ+0x38840], R0 ;  /* 0x03884000050095a7 */ /* 0x000e24000802007f */
[----:B0-----:R-:W-:Y:S05]  /*32bd0*/  @!P1 BRA `(.L_x_6515) ;  /* 0xfffffffc00f09947 */ /* 0x001fea000383ffff */
[----:B------:R-:W-:Y:S05]  /*32be0*/  BRA `(.L_x_6621) ;  /* 0xffffffc400047947 */ /* 0x000fea000383ffff */
.L_x_6517:
[----:B------:R0:W0:Y:S02]  /*32bf0*/  SYNCS.PHASECHK.TRANS64.TRYWAIT P1, [R3+URZ+0x38860], R2 ;  /* 0x03886002030075a7 */ /* 0x000024000802017f */
[----:B0-----:R-:W-:Y:S05]  /*32c00*/  @!P1 NANOSLEEP.SYNCS 0x989680 ;  /* 0x009896800000995d */ /* 0x001fea0003900000 */
[----:B------:R-:W0:Y:S02]  /*32c10*/  @!P1 SYNCS.PHASECHK.TRANS64 P1, [R3+URZ+0x38860], R2 ;  /* 0x03886002030095a7 */ /* 0x000e24000802007f */
[----:B0-----:R-:W-:Y:S05]  /*32c20*/  @!P1 BRA `(.L_x_6517) ;  /* 0xfffffffc00f09947 */ /* 0x001fea000383ffff */
[----:B------:R-:W-:Y:S05]  /*32c30*/  BRA `(.L_x_6622) ;  /* 0xffffffc400007947 */ /* 0x000fea000383ffff */
        .type           $_ZN7cutlass13device_kernelIN5flash11enable_sm90INS1_16FlashAttnFwdSm90INS1_25CollectiveMainloopFwdSm90ILi2EN4cute5tupleIJNS5_1CILi1EEES8_S8_EEENS6_IJNS7_ILi64EEESA_SA_EEELi512ENS_10bfloat16_tEfNS_4arch4Sm90ELb0ELb1ELb1ELb1ELb1ELb0ELb1ELb0ELb0ELb1ELb1ELb0EEENS1_21CollectiveEpilogueFwdINS6_IJSA_NS7_ILi512EEESA_EEES9_SC_SE_Li256ELb1ELb1ELb1ELb0EEENS1_36VarlenDynamicPersistentTileSchedulerILi64ELi64ELi256ELi128ELb1ELb1ELb1ELb1ELb0ELb1EEEEEEEEEvNT_6ParamsE$_ZZN5flash25CollectiveMainloopFwdSm90ILi2EN4cute5tupleIJNS1_1CILi1EEES4_S4_EEENS2_IJNS3_ILi64EEES6_S6_EEELi512EN7cutlass10bfloat16_tEfNS8_4arch4Sm90ELb0ELb1ELb1ELb1ELb1ELb0ELb1ELb0ELb0ELb1ELb1ELb0EE3mmaINS_16FlashAttnFwdSm90ISC_NS_21CollectiveEpilogueFwdINS2_IJS6_NS3_ILi512EEES6_EEES5_S9_SB_Li256ELb1ELb1ELb1ELb0EEENS_36VarlenDynamicPersistentTileSchedulerILi64ELi64ELi256ELi128ELb1ELb1ELb1ELb1ELb0ELb1EEEE13SharedStorageENS1_6TensorINS1_11ArrayEngineIfLm128EEENS1_6LayoutINS2_IJNS2_IJNS3_ILi2EEESR_NS3_ILi32EEEEEES4_S4_EEENS2_IJNS2_IJS4_SR_NS3_ILi4EEEEEENS3_ILi0EEESX_EEEEEEENS_7SoftmaxILi2ELi0EEEEEbRKNSC_6ParamsENS8_13PipelineAsyncILi2EEES17_RNS8_13PipelineStateILj2EEERT0_RT1_iRiRKNS_16SeqlenInfoQKNewKILb1ELb0EEENS2_IJiiiiEEERT_ENKUliT_T0_T1_E_clIZSD_ISM_S10_S12_EbS15_S17_S17_S1A_S1C_S1E_iS1F_S1J_S1K_S1M_EUlRS1N_iE1_NS3_ILb0EEENS3_ILb1EEEEEDaiS1N_S1O_S1P_,@function
        .size           $_ZN7cutlass13device_kernelIN5flash11enable_sm90INS1_16FlashAttnFwdSm90INS1_25CollectiveMainloopFwdSm90ILi2EN4cute5tupleIJNS5_1CILi1EEES8_S8_EEENS6_IJNS7_ILi64EEESA_SA_EEELi512ENS_10bfloat16_tEfNS_4arch4Sm90ELb0ELb1ELb1ELb1ELb1ELb0ELb1ELb0ELb0ELb1ELb1ELb0EEENS1_21CollectiveEpilogueFwdINS6_IJSA_NS7_ILi512EEESA_EEES9_SC_SE_Li256ELb1ELb1ELb1ELb0EEENS1_36VarlenDynamicPersistentTileSchedulerILi64ELi64ELi256ELi128ELb1ELb1ELb1ELb1ELb0ELb1EEEEEEEEEvNT_6ParamsE$_ZZN5flash25CollectiveMainloopFwdSm90ILi2EN4cute5tupleIJNS1_1CILi1EEES4_S4_EEENS2_IJNS3_ILi64EEES6_S6_EEELi512EN7cutlass10bfloat16_tEfNS8_4arch4Sm90ELb0ELb1ELb1ELb1ELb1ELb0ELb1ELb0ELb0ELb1ELb1ELb0EE3mmaINS_16FlashAttnFwdSm90ISC_NS_21CollectiveEpilogueFwdINS2_IJS6_NS3_ILi512EEES6_EEES5_S9_SB_Li256ELb1ELb1ELb1ELb0EEENS_36VarlenDynamicPersistentTileSchedulerILi64ELi64ELi256ELi128ELb1ELb1ELb1ELb1ELb0ELb1EEEE13SharedStorageENS1_6TensorINS1_11ArrayEngineIfLm128EEENS1_6LayoutINS2_IJNS2_IJNS3_ILi2EEESR_NS3_ILi32EEEEEES4_S4_EEENS2_IJNS2_IJS4_SR_NS3_ILi4EEEEEENS3_ILi0EEESX_EEEEEEENS_7SoftmaxILi2ELi0EEEEEbRKNSC_6ParamsENS8_13PipelineAsyncILi2EEES17_RNS8_13PipelineStateILj2EEERT0_RT1_iRiRKNS_16SeqlenInfoQKNewKILb1ELb0EEENS2_IJiiiiEEERT_ENKUliT_T0_T1_E_clIZSD_ISM_S10_S12_EbS15_S17_S17_S1A_S1C_S1E_iS1F_S1J_S1K_S1M_EUlRS1N_iE1_NS3_ILb0EEENS3_ILb1EEEEEDaiS1N_S1O_S1P_,(.L_x_15753 - $_ZN7cutlass13device_kernelIN5flash11enable_sm90INS1_16FlashAttnFwdSm90INS1_25CollectiveMainloopFwdSm90ILi2EN4cute5tupleIJNS5_1CILi1EEES8_S8_EEENS6_IJNS7_ILi64EEESA_SA_EEELi512ENS_10bfloat16_tEfNS_4arch4Sm90ELb0ELb1ELb1ELb1ELb1ELb0ELb1ELb0ELb0ELb1ELb1ELb0EEENS1_21CollectiveEpilogueFwdINS6_IJSA_NS7_ILi512EEESA_EEES9_SC_SE_Li256ELb1ELb1ELb1ELb0EEENS1_36VarlenDynamicPersistentTileSchedulerILi64ELi64ELi256ELi128ELb1ELb1ELb1ELb1ELb0ELb1EEEEEEEEEvNT_6ParamsE$_ZZN5flash25CollectiveMainloopFwdSm90ILi2EN4cute5tupleIJNS1_1CILi1EEES4_S4_EEENS2_IJNS3_ILi64EEES6_S6_EEELi512EN7cutlass10bfloat16_tEfNS8_4arch4Sm90ELb0ELb1ELb1ELb1ELb1ELb0ELb1ELb0ELb0ELb1ELb1ELb0EE3mmaINS_16FlashAttnFwdSm90ISC_NS_21CollectiveEpilogueFwdINS2_IJS6_NS3_ILi512EEES6_EEES5_S9_SB_Li256ELb1ELb1ELb1ELb0EEENS_36VarlenDynamicPersistentTileSchedulerILi64ELi64ELi256ELi128ELb1ELb1ELb1ELb1ELb0ELb1EEEE13SharedStorageENS1_6TensorINS1_11ArrayEngineIfLm128EEENS1_6LayoutINS2_IJNS2_IJNS3_ILi2EEESR_NS3_ILi32EEEEEES4_S4_EEENS2_IJNS2_IJS4_SR_NS3_ILi4EEEEEENS3_ILi0EEESX_EEEEEEENS_7SoftmaxILi2ELi0EEEEEbRKNSC_6ParamsENS8_13PipelineAsyncILi2EEES17_RNS8_13PipelineStateILj2EEERT0_RT1_iRiRKNS_16SeqlenInfoQKNewKILb1ELb0EEENS2_IJiiiiEEERT_ENKUliT_T0_T1_E_clIZSD_ISM_S10_S12_EbS15_S17_S17_S1A_S1C_S1E_iS1F_S1J_S1K_S1M_EUlRS1N_iE1_NS3_ILb0EEENS3_ILb1EEEEEDaiS1N_S1O_S1P_)
$_ZN7cutlass13device_kernelIN5flash11enable_sm90INS1_16FlashAttnFwdSm90INS1_25CollectiveMainloopFwdSm90ILi2EN4cute5tupleIJNS5_1CILi1EEES8_S8_EEENS6_IJNS7_ILi64EEESA_SA_EEELi512ENS_10bfloat16_tEfNS_4arch4Sm90ELb0ELb1ELb1ELb1ELb1ELb0ELb1ELb0ELb0ELb1ELb1ELb0EEENS1_21CollectiveEpilogueFwdINS6_IJSA_NS7_ILi512EEESA_EEES9_SC_SE_Li256ELb1ELb1ELb1ELb0EEENS1_36VarlenDynamicPersistentTileSchedulerILi64ELi64ELi256ELi128ELb1ELb1ELb1ELb1ELb0ELb1EEEEEEEEEvNT_6ParamsE$_ZZN5flash25CollectiveMainloopFwdSm90ILi2EN4cute5tupleIJNS1_1CILi1EEES4_S4_EEENS2_IJNS3_ILi64EEES6_S6_EEELi512EN7cutlass10bfloat16_tEfNS8_4arch4Sm90ELb0ELb1ELb1ELb1ELb1ELb0ELb1ELb0ELb0ELb1ELb1ELb0EE3mmaINS_16FlashAttnFwdSm90ISC_NS_21CollectiveEpilogueFwdINS2_IJS6_NS3_ILi512EEES6_EEES5_S9_SB_Li256ELb1ELb1ELb1ELb0EEENS_36VarlenDynamicPersistentTileSchedulerILi64ELi64ELi256ELi128ELb1ELb1ELb1ELb1ELb0ELb1EEEE13SharedStorageENS1_6TensorINS1_11ArrayEngineIfLm128EEENS1_6LayoutINS2_IJNS2_IJNS3_ILi2EEESR_NS3_ILi32EEEEEES4_S4_EEENS2_IJNS2_IJS4_SR_NS3_ILi4EEEEEENS3_ILi0EEESX_EEEEEEENS_7SoftmaxILi2ELi0EEEEEbRKNSC_6ParamsENS8_13PipelineAsyncILi2EEES17_RNS8_13PipelineStateILj2EEERT0_RT1_iRiRKNS_16SeqlenInfoQKNewKILb1ELb0EEENS2_IJiiiiEEERT_ENKUliT_T0_T1_E_clIZSD_ISM_S10_S12_EbS15_S17_S17_S1A_S1C_S1E_iS1F_S1J_S1K_S1M_EUlRS1N_iE1_NS3_ILb0EEENS3_ILb1EEEEEDaiS1N_S1O_S1P_:
        /* <DEDUP_REMOVED lines=48> */
.L_x_6624:
[----:B------:R-:W-:Y:S05]  /*32f40*/  BSYNC B2 ;  /* 0x0000000000027941 */ /* 0x000fea0003800000 */
.L_x_6623:
        /* <DEDUP_REMOVED lines=17> */
.L_x_6626:
[----:B------:R-:W-:Y:S05]  /*33060*/  BSYNC B2 ;  /* 0x0000000000027941 */ /* 0x000fea0003800000 */
.L_x_6625:
        /* <DEDUP_REMOVED lines=10> */
.L_x_6628:
[----:B------:R-:W-:Y:S05]  /*33110*/  BSYNC B2 ;  /* 0x0000000000027941 */ /* 0x000fea0003800000 */
.L_x_6627:
        /* <DEDUP_REMOVED lines=15> */
[----:B----4-:R-:W-:Y:S04]  /*33210*/  ST.E desc[UR4][R20.64], RZ ;  /* 0x000000ff14007985 */ /* 0x010fe8000c101904 */
[----:B------:R-:W3:Y:S01]  /*33220*/  LD.E.64 R24, desc[UR6][R56.64] ;  /* 0x0000000638187980 */ /* 0x000ee2000c101b00 */
[----:B--2---:R-:W-:Y:S01]  /*33230*/  IMAD R10, R9, 0x200, R10 ;  /* 0x00000200090a7824 */ /* 0x004fe200078e020a */
[----:B------:R-:W-:Y:S01]  /*33240*/  R2UR UR7, R11 ;  /* 0x000000000b0772ca */ /* 0x000fe200000e0000 */
[----:B------:R-:W-:Y:S01]  /*33250*/  IMAD.MOV.U32 R9, RZ, RZ, 0x1 ;  /* 0x00000001ff097424 */ /* 0x000fe200078e00ff */
[----:B------:R-:W-:Y:S02]  /*33260*/  R2UR UR8, R4 ;  /* 0x00000000040872ca */ /* 0x000fe400000e0000 */
[----:B------:R-:W-:-:S02]  /*33270*/  R2UR UR6, R10 ;  /* 0x000000000a0672ca */ /* 0x000fc400000e0000 */
[C---:B------:R-:W-:Y:S02]  /*33280*/  R2UR UR9, R5.reuse ;  /* 0x00000000050972ca */ /* 0x040fe400000e0000 */
[----:B------:R-:W-:Y:S02]  /*33290*/  R2UR UR10, R4 ;  /* 0x00000000040a72ca */ /* 0x000fe400000e0000 */
[----:B------:R-:W-:Y:S02]  /*332a0*/  R2UR UR11, R5 ;  /* 0x00000000050b72ca */ /* 0x000fe400000e0000 */
[----:B---3--:R-:W-:Y:S02]  /*332b0*/  R2UR UR4, R24 ;  /* 0x00000000180472ca */ /* 0x008fe400000e0000 */
[----:B------:R-:W-:Y:S02]  /*332c0*/  R2UR UR5, R25 ;  /* 0x00000000190572ca */ /* 0x000fe400000e0000 */
[----:B------:R-:W-:-:S11]  /*332d0*/  WARPGROUP.ARRIVE ;  /* 0x00000000000079c5 */ /* 0x000fd60000000000 */
[----:B------:R-:W-:Y:S03]  /*332e0*/  HGMMA.64x64x16.F32.BF16 R24, gdesc[UR4], RZ, !UPT, gsb0 ;  /* 0x00e00000041879f0 */ /* 0x000fe6000c0018ff */
        /* <DEDUP_REMOVED lines=36> */
[----:B------:R-:W-:Y:S01]  /*33530*/  R2UR UR7, R11 ;  /* 0x000000000b0772ca */ /* 0x000fe200000e0000 */
[----:B------:R-:W-:Y:S01]  /*33540*/  WARPGROUP.ARRIVE ;  /* 0x00000000000079c5 */ /* 0x000fe20000000000 */
[----:B------:R-:W-:-:S02]  /*33550*/  R2UR UR8, R4 ;  /* 0x00000000040872ca */ /* 0x000fc400000e0000 */
        /* <DEDUP_REMOVED lines=11> */
[----:B0-----:R-:W3:-:S12]  /*33610*/  LDL.64 R20, [R12] ;  /* 0x000000000c147983 */ /* 0x001ed80000100a00 */
        /* <DEDUP_REMOVED lines=12> */
.L_x_6631:
[----:B------:R-:W-:Y:S05]  /*336e0*/  BSYNC B2 ;  /* 0x0000000000027941 */ /* 0x000fea0003800000 */
.L_x_6630:
        /* <DEDUP_REMOVED lines=17> */
.L_x_6633:
[----:B------:R-:W-:Y:S05]  /*33800*/  BSYNC B2 ;  /* 0x0000000000027941 */ /* 0x000fea0003800000 */
.L_x_6632:
        /* <DEDUP_REMOVED lines=10> */
.L_x_6635:
[----:B------:R-:W-:Y:S05]  /*338b0*/  BSYNC B2 ;  /* 0x0000000000027941 */ /* 0x000fea0003800000 */
.L_x_6634:
        /* <DEDUP_REMOVED lines=295> */
[----:B------:R-:W-:Y:S04]  /*34b30*/  ST.E desc[UR10][R20.64], R9 ;  /* 0x0000000914007985 */ /* 0x000fe8000c10190a */
        /* <DEDUP_REMOVED lines=17> */
[----:B------:R-:W-:Y:S04]  /*34c50*/  ST.E desc[UR8][R20.64], R9 ;  /* 0x0000000914007985 */ /* 0x000fe8000c101908 */
        /* <DEDUP_REMOVED lines=16> */
[----:B------:R-:W-:Y:S04]  /*34d60*/  ST.E desc[UR8][R20.64], R9 ;  /* 0x0000000914007985 */ /* 0x000fe8000c101908 */
[----:B------:R-:W2:Y:S01]  /*34d70*/  LD.E.64 R58, desc[UR10][R56.64] ;  /* 0x0000000a383a7980 */ /* 0x000ea2000c101b00 */
[----:B------:R-:W-:Y:S01]  /*34d80*/  IMAD.MOV.U32 R60, RZ, RZ, 0x28 ;  /* 0x00000028ff3c7424 */ /* 0x000fe200078e00ff */
[----:B------:R-:W-:Y:S01]  /*34d90*/  WARPGROUP.ARRIVE ;  /* 0x00000000000079c5 */ /* 0x000fe20000000000 */
[----:B------:R-:W-:Y:S01]  /*34da0*/  IMAD.MOV.U32 R61, RZ, RZ, 0xa00 ;  /* 0x00000a00ff3d7424 */ /* 0x000fe200078e00ff */
[----:B------:R-:W-:-:S02]  /*34db0*/  R2UR UR8, R4 ;  /* 0x00000000040872ca */ /* 0x000fc400000e0000 */
[----:B------:R-:W-:Y:S02]  /*34dc0*/  SEL R60, R60, 0x26, P0 ;  /* 0x000000263c3c7807 */ /* 0x000fe40000000000 */
[----:B------:R-:W-:Y:S02]  /*34dd0*/  SEL R61, R61, 0x980, P0 ;  /* 0x000009803d3d7807 */ /* 0x000fe40000000000 */
[C---:B------:R-:W-:Y:S02]  /*34de0*/  R2UR UR9, R5.reuse ;  /* 0x00000000050972ca */ /* 0x040fe400000e0000 */
[----:B------:R-:W-:Y:S01]  /*34df0*/  R2UR UR10, R4 ;  /* 0x00000000040a72ca */ /* 0x000fe200000e0000 */
[----:B------:R-:W-:Y:S01]  /*34e00*/  IMAD.IADD R60, R60, 0x1, R61 ;  /* 0x000000013c3c7824 */ /* 0x000fe200078e023d */
[----:B------:R-:W-:-:S04]  /*34e10*/  R2UR UR11, R5 ;  /* 0x00000000050b72ca */ /* 0x000fc800000e0000 */
[----:B------:R-:W-:-:S05]  /*34e20*/  LOP3.LUT R61, R60, 0xa06, RZ, 0xc0, !PT ;  /* 0x00000a063c3d7812 */ /* 0x000fca00078ec0ff */
[----:B------:R-:W-:-:S05]  /*34e30*/  IMAD.IADD R60, R10, 0x1, R61 ;  /* 0x000000010a3c7824 */ /* 0x000fca00078e023d */
[----:B------:R-:W-:Y:S01]  /*34e40*/  R2UR UR6, R60 ;  /* 0x000000003c0672ca */ /* 0x000fe200000e0000 */
[----:B--2---:R-:W-:Y:S01]  /*34e50*/  IMAD.IADD R58, R61, 0x1, R58 ;  /* 0x000000013d3a7824 */ /* 0x004fe200078e023a */
[----:B------:R-:W-:Y:S01]  /*34e60*/  R2UR UR5, R59 ;  /* 0x000000003b0572ca */ /* 0x000fe200000e0000 */
[----:B------:R-:W-:-:S03]  /*34e70*/  IMAD.MOV.U32 R61, RZ, RZ, R11 ;  /* 0x000000ffff3d7224 */ /* 0x000fc600078e000b */
[----:B------:R-:W-:Y:S02]  /*34e80*/  R2UR UR4, R58 ;  /* 0x000000003a0472ca */ /* 0x000fe400000e0000 */
        /* <DEDUP_REMOVED lines=20> */
[----:B------:R-:W-:Y:S04]  /*34fd0*/  ST.E desc[UR8][R20.64], R9 ;  /* 0x0000000914007985 */ /* 0x000fe8000c101908 */
        /* <DEDUP_REMOVED lines=176> */
[----:B------:R-:W-:Y:S01]  /*35ae0*/  R2UR UR7, R11 ;  /* 0x000000000b0772ca */ /* 0x000fe200000e0000 */
[----:B------:R-:W-:Y:S01]  /*35af0*/  IMAD.MOV.U32 R59, RZ, RZ, 0x1000 ;  /* 0x00001000ff3b7424 */ /* 0x000fe200078e00ff */
[----:B------:R-:W-:Y:S01]  /*35b00*/  WARPGROUP.ARRIVE ;  /* 0x00000000000079c5 */ /* 0x000fe20000000000 */
        /* <DEDUP_REMOVED lines=8> */
[----:B--2---:R-:W-:Y:S01]  /*35b90*/  IMAD.IADD R56, R59, 0x1, R56 ;  /* 0x000000013b387824 */ /* 0x004fe200078e0238 */
        /* <DEDUP_REMOVED lines=18> */
.L_x_6638:
[----:B------:R-:W-:Y:S05]  /*35cc0*/  BSYNC B2 ;  /* 0x0000000000027941 */ /* 0x000fea0003800000 */
.L_x_6637:
        /* <DEDUP_REMOVED lines=12> */
[----:B0-----:R-:W4:Y:S04]  /*35d90*/  LD.E R9, desc[UR4][R14.64+0x24] ;  /* 0x000024040e097980 */ /* 0x001f28000c101900 */
[----:B------:R0:W3:Y:S04]  /*35da0*/  LD.E R69, desc[UR4][R6.64] ;  /* 0x0000000406457980 */ /* 0x0000e8000c101900 */
[----:B--2---:R-:W2:Y:S01]  /*35db0*/  LD.E.64 R10, desc[UR4][R10.64] ;  /* 0x000000040a0a7980 */ /* 0x004ea2000c101b00 */
[----:B----4-:R-:W-:-:S13]  /*35dc0*/  ISETP.NE.AND P0, PT, R9, 0x1, PT ;  /* 0x000000010900780c */ /* 0x010fda0003f05270 */
[C---:B------:R-:W-:Y:S02]  /*35dd0*/  @P0 R2UR UR6, R4.reuse ;  /* 0x00000000040602ca */ /* 0x040fe400000e0000 */
[C---:B------:R-:W-:Y:S02]  /*35de0*/  @P0 R2UR UR7, R5.reuse ;  /* 0x00000000050702ca */ /* 0x040fe400000e0000 */
[C---:B------:R-:W-:Y:S02]  /*35df0*/  R2UR UR14, R4.reuse ;  /* 0x00000000040e72ca */ /* 0x040fe400000e0000 */
[----:B------:R-:W-:Y:S02]  /*35e00*/  R2UR UR15, R5 ;  /* 0x00000000050f72ca */ /* 0x000fe400000e0000 */
[----:B------:R-:W-:-:S07]  /*35e10*/  R2UR UR10, R4 ;  /* 0x00000000040a72ca */ /* 0x000fce00000e0000 */
[----:B------:R-:W4:Y:S01]  /*35e20*/  @P0 LD.E R63, desc[UR6][R14.64+0x2c] ;  /* 0x00002c060e3f0980 */ /* 0x000f22000c101900 */
[C---:B------:R-:W-:Y:S02]  /*35e30*/  R2UR UR6, R4.reuse ;  /* 0x00000000040672ca */ /* 0x040fe400000e0000 */
[C---:B------:R-:W-:Y:S01]  /*35e40*/  R2UR UR7, R5.reuse ;  /* 0x00000000050772ca */ /* 0x040fe200000e0000 */
[----:B------:R-:W3:Y:S01]  /*35e50*/  LD.E R9, desc[UR14][R14.64+0x18] ;  /* 0x0000180e0e097980 */ /* 0x000ee2000c101900 */
[C---:B------:R-:W-:Y:S02]  /*35e60*/  R2UR UR11, R5.reuse ;  /* 0x00000000050b72ca */ /* 0x040fe400000e0000 */
[C---:B------:R-:W-:Y:S02]  /*35e70*/  R2UR UR8, R4.reuse ;  /* 0x00000000040872ca */ /* 0x040fe400000e0000 */
[----:B------:R-:W-:Y:S02]  /*35e80*/  R2UR UR9, R5 ;  /* 0x00000000050972ca */ /* 0x000fe400000e0000 */
[----:B------:R-:W-:-:S02]  /*35e90*/  R2UR UR12, R4 ;  /* 0x00000000040c72ca */ /* 0x000fc400000e0000 */
[----:B------:R-:W-:-:S05]  /*35ea0*/  R2UR UR13, R5 ;  /* 0x00000000050d72ca */ /* 0x000fca00000e0000 */
[----:B------:R-:W4:Y:S04]  /*35eb0*/  LD.E R57, desc[UR10][R14.64+0xc] ;  /* 0x00000c0a0e397980 */ /* 0x000f28000c101900 */
[----:B------:R-:W4:Y:S04]  /*35ec0*/  LD.E R58, desc[UR8][R14.64+0x10] ;  /* 0x000010080e3a7980 */ /* 0x000f28000c101900 */
[----:B------:R-:W4:Y:S04]  /*35ed0*/  LD.E R59, desc[UR12][R14.64+0x14] ;  /* 0x0000140c0e3b7980 */ /* 0x000f28000c101900 */
[----:B--2---:R-:W2:Y:S01]  /*35ee0*/  LD.E R56, desc[UR4][R10.64] ;  /* 0x000000040a387980 */ /* 0x004ea2000c101900 */
[----:B------:R-:W-:-:S02]  /*35ef0*/  @P0 R2UR UR4, R4 ;  /* 0x00000000040402ca */ /* 0x000fc400000e0000 */
[----:B------:R-:W-:Y:S01]  /*35f00*/  @P0 R2UR UR5, R5 ;  /* 0x00000000050502ca */ /* 0x000fe200000e0000 */
[----:B------:R-:W2:-:S12]  /*35f10*/  LD.E R10, desc[UR6][R14.64+0x4] ;  /* 0x000004060e0a7980 */ /* 0x000e98000c101900 */
[----:B------:R-:W2:Y:S01]  /*35f20*/  @P0 LD.E R65, desc[UR4][R14.64+0x28] ;  /* 0x000028040e410980 */ /* 0x000ea2000c101900 */
[----:B------:R-:W-:Y:S02]  /*35f30*/  R2UR UR4, R4 ;  /* 0x00000000040472ca */ /* 0x000fe400000e0000 */
[----:B------:R-:W-:-:S13]  /*35f40*/  R2UR UR5, R5 ;  /* 0x00000000050572ca */ /* 0x000fda00000e0000 */
[----:B------:R-:W2:Y:S01]  /*35f50*/  LD.E R7, desc[UR4][R14.64+0x8] ;  /* 0x000008040e077980 */ /* 0x000ea2000c101900 */
[----:B------:R-:W-:Y:S01]  /*35f60*/  IMAD.SHL.U32 R70, R0, 0x40, RZ ;  /* 0x0000004000467824 */ /* 0x000fe200078e00ff */
[----:B---3--:R-:W-:Y:S01]  /*35f70*/  ISETP.GE.AND P1, PT, R9, 0x1, PT ;  /* 0x000000010900780c */ /* 0x008fe20003f26270 */
[----:B------:R-:W-:Y:S02]  /*35f80*/  BSSY B2, `(.L_x_6639) ;  /* 0x0000088000027945 */ /* 0x000fe40003800000 */
[----:B----4-:R-:W-:Y:S02]  /*35f90*/  IMAD.IADD R59, R59, 0x1, -R70 ;  /* 0x000000013b3b7824 */ /* 0x010fe400078e0a46 */
[-C--:B--2---:R-:W-:Y:S01]  /*35fa0*/  FMUL.FTZ R64, R37, R56.reuse ;  /* 0x0000003825407220 */ /* 0x084fe20000410000 */
[----:B------:R-:W-:Y:S01]  /*35fb0*/  SHF.R.S32.HI R37, RZ, 0x1f, R68 ;  /* 0x0000001fff257819 */ /* 0x000fe20000011444 */
[-C--:B0-----:R-:W-:Y:S01]  /*35fc0*/  FMUL.FTZ R6, R26, R56.reuse ;  /* 0x000000381a067220 */ /* 0x081fe20000410000 */
[----:B------:R-:W-:-:S02]  /*35fd0*/  FMUL.FTZ R26, R35, R56 ;  /* 0x00000038231a7220 */ /* 0x000fc40000410000 */
[----:B------:R-:W-:Y:S01]  /*35fe0*/  LEA.HI R35, R37, R68, RZ, 0x7 ;  /* 0x0000004425237211 */ /* 0x000fe200078f38ff */
[-C--:B------:R-:W-:Y:S01]  /*35ff0*/  FMUL.FTZ R61, R29, R56.reuse ;  /* 0x000000381d3d7220 */ /* 0x080fe20000410000 */
[-C--:B------:R-:W-:Y:S02]  /*36000*/  FMUL.FTZ R29, R39, R56.reuse ;  /* 0x00000038271d7220 */ /* 0x080fe40000410000 */
[----:B------:R-:W-:Y:S01]  /*36010*/  LOP3.LUT R39, R35, 0xffffff80, RZ, 0xc0, !PT ;  /* 0xffffff8023277812 */ /* 0x000fe200078ec0ff */
[----:B------:R-:W-:-:S04]  /*36020*/  FMUL.FTZ R62, R36, R56 ;  /* 0x00000038243e7220 */ /* 0x000fc80000410000 */
[----:B------:R-:W-:Y:S02]  /*36030*/  IMAD.IADD R39, R68, 0x1, -R39 ;  /* 0x0000000144277824 */ /* 0x000fe400078e0a27 */
[----:B------:R-:W-:Y:S01]  /*36040*/  FMUL.FTZ R20, R27, R56 ;  /* 0x000000381b147220 */ /* 0x000fe20000410000 */
[----:B------:R-:W-:Y:S01]  /*36050*/  LEA.HI R37, R37, R68, RZ, 0x2 ;  /* 0x0000004425257211 */ /* 0x000fe200078f10ff */
[-C--:B------:R-:W-:Y:S01]  /*36060*/  FMUL.FTZ R27, R28, R56.reuse ;  /* 0x000000381c1b7220 */ /* 0x080fe20000410000 */
[----:B------:R-:W-:Y:S01]  /*36070*/  SHF.R.S32.HI R36, RZ, 0x1f, R39 ;  /* 0x0000001fff247819 */ /* 0x000fe20000011427 */
[-C--:B------:R-:W-:Y:S01]  /*36080*/  FMUL.FTZ R28, R38, R56.reuse ;  /* 0x00000038261c7220 */ /* 0x080fe20000410000 */
[-C--:B------:R-:W-:Y:S01]  /*36090*/  FMUL.FTZ R67, R41, R56.reuse ;  /* 0x0000003829437220 */ /* 0x080fe20000410000 */
[----:B------:R-:W-:Y:S02]  /*360a0*/  LOP3.LUT R41, R37, 0xfffffffc, RZ, 0xc0, !PT ;  /* 0xfffffffc25297812 */ /* 0x000fe400078ec0ff */
[----:B------:R-:W-:Y:S01]  /*360b0*/  LEA.HI R38, R36, R39, RZ, 0x2 ;  /* 0x0000002724267211 */ /* 0x000fe200078f10ff */
[----:B------:R-:W-:-:S03]  /*360c0*/  FMUL.FTZ R66, R40, R56 ;  /* 0x0000003828427220 */ /* 0x000fc60000410000 */
[--C-:B------:R-:W-:Y:S02]  /*360d0*/  SHF.R.S32.HI R37, RZ, 0x2, R38.reuse ;  /* 0x00000002ff257819 */ /* 0x100fe40000011426 */
[----:B------:R-:W-:Y:S01]  /*360e0*/  SHF.R.S32.HI R40, RZ, 0x1f, R38 ;  /* 0x0000001fff287819 */ /* 0x000fe20000011426 */
[----:B------:R-:W-:Y:S02]  /*360f0*/  IMAD.IADD R41, R68, 0x1, -R41 ;  /* 0x0000000144297824 */ /* 0x000fe400078e0a29 */
[-C--:B------:R-:W-:Y:S01]  /*36100*/  FMUL.FTZ R11, R24, R56.reuse ;  /* 0x00000038180b7220 */ /* 0x080fe20000410000 */
[-C--:B------:R-:W-:Y:S01]  /*36110*/  FMUL.FTZ R24, R31, R56.reuse ;  /* 0x000000381f187220 */ /* 0x080fe20000410000 */
[----:B------:R-:W-:Y:S01]  /*36120*/  LEA.HI R36, R36, R39, RZ, 0x5 ;  /* 0x0000002724247211 */ /* 0x000fe200078f28ff */
[-C--:B------:R-:W-:Y:S01]  /*36130*/  FMUL.FTZ R31, R32, R56.reuse ;  /* 0x00000038201f7220 */ /* 0x080fe20000410000 */
[----:B------:R-:W-:Y:S01]  /*36140*/  LEA.HI R40, R40, R37, RZ, 0x3 ;  /* 0x0000002528287211 */ /* 0x000fe200078f18ff */
[----:B------:R-:W-:Y:S01]  /*36150*/  FMUL.FTZ R32, R42, R56 ;  /* 0x000000382a207220 */ /* 0x000fe20000410000 */
[----:B------:R-:W-:-:S02]  /*36160*/  LEA.HI R42, R41, R41, RZ, 0x1 ;  /* 0x00000029292a7211 */ /* 0x000fc400078f08ff */
[----:B------:R-:W-:Y:S02]  /*36170*/  SHF.R.S32.HI R36, RZ, 0x5, R36 ;  /* 0x00000005ff247819 */ /* 0x000fe40000011424 */
[----:B------:R-:W-:Y:S02]  /*36180*/  LOP3.LUT R40, R40, 0xfffffff8, RZ, 0xc0, !PT ;  /* 0xfffffff828287812 */ /* 0x000fe400078ec0ff */
[----:B------:R-:W-:Y:S01]  /*36190*/  LOP3.LUT R42, R42, 0x1ffffffe, RZ, 0xc0, !PT ;  /* 0x1ffffffe2a2a7812 */ /* 0x000fe200078ec0ff */
[----:B------:R-:W-:Y:S02]  /*361a0*/  IMAD R69, R69, 0x4, R36 ;  /* 0x0000000445457824 */ /* 0x000fe400078e0224 */
[----:B------:R-:W-:Y:S02]  /*361b0*/  IMAD.IADD R40, R37, 0x1, -R40 ;  /* 0x0000000125287824 */ /* 0x000fe400078e0a28 */
[----:B------:R-:W-:Y:S02]  /*361c0*/  IMAD.IADD R42, R41, 0x1, -R42 ;  /* 0x00000001292a7824 */ /* 0x000fe400078e0a2a */
[----:B------:R-:W-:-:S04]  /*361d0*/  IMAD.U32 R41, R69, 0x10, R40 ;  /* 0x0000001045297824 */ /* 0x000fc800078e0028 */
[----:B------:R-:W-:-:S04]  /*361e0*/  IMAD R68, R42, 0x8, R41 ;  /* 0x000000082a447824 */ /* 0x000fc800078e0229 */
[----:B------:R-:W-:-:S04]  /*361f0*/  @P0 IMAD.HI.U32 R40, R68, R65, RZ ;  /* 0x0000004144280227 */ /* 0x000fc800078e00ff */
[-C--:B------:R-:W-:Y:S01]  /*36200*/  FMUL.FTZ R21, R30, R56.reuse ;  /* 0x000000381e157220 */ /* 0x080fe20000410000 */
[-C--:B------:R-:W-:Y:S01]  /*36210*/  FMUL.FTZ R30, R43, R56.reuse ;  /* 0x000000382b1e7220 */ /* 0x080fe20000410000 */
[----:B------:R-:W-:Y:S01]  /*36220*/  @P0 SHF.R.U32.HI R68, RZ, R63, R40 ;  /* 0x0000003fff440219 */ /* 0x000fe20000011628 */
[-C--:B------:R-:W-:Y:S01]  /*36230*/  FMUL.FTZ R43, R44, R56.reuse ;  /* 0x000000382c2b7220 */ /* 0x080fe20000410000 */
[-C--:B------:R-:W-:Y:S01]  /*36240*/  FMUL.FTZ R44, R45, R56.reuse ;  /* 0x000000382d2c7220 */ /* 0x080fe20000410000 */
[----:B------:R-:W-:Y:S02]  /*36250*/  LOP3.LUT R38, R38, 0x7ffffffc, RZ, 0xc0, !PT ;  /* 0x7ffffffc26267812 */ /* 0x000fe400078ec0ff */
[----:B------:R-:W0:Y:S01]  /*36260*/  SHFL.IDX PT, R45, R68, RZ, 0x1c1f ;  /* 0x001c1fff442d7589 */ /* 0x000e2200000e0000 */
[-C--:B------:R-:W-:Y:S01]  /*36270*/  FMUL.FTZ R36, R50, R56.reuse ;  /* 0x0000003832247220 */ /* 0x080fe20000410000 */
[----:B------:R-:W-:Y:S01]  /*36280*/  FMUL.FTZ R60, R25, R56 ;  /* 0x00000038193c7220 */ /* 0x000fe20000410000 */
[----:B------:R-:W-:-:S02]  /*36290*/  IMAD.IADD R50, R39, 0x1, -R38 ;  /* 0x0000000127327824 */ /* 0x000fc400078e0a26 */
[-C--:B------:R-:W-:Y:S01]  /*362a0*/  FMUL.FTZ R25, R34, R56.reuse ;  /* 0x0000003822197220 */ /* 0x080fe20000410000 */
        /* <DEDUP_REMOVED lines=9> */
[----:B------:R-:W-:Y:S01]  /*36340*/  IMAD R41, R50, -0x2, R41 ;  /* 0xfffffffe32297824 */ /* 0x000fe200078e0229 */
[----:B------:R-:W1:Y:S01]  /*36350*/  MUFU.TANH R11, R11 ;  /* 0x0000000b000b7308 */ /* 0x000e620000002400 */
[----:B------:R-:W-:Y:S01]  /*36360*/  FMUL.FTZ R52, R52, R56 ;  /* 0x0000003834347220 */ /* 0x000fe20000410000 */
[----:B------:R-:W-:-:S02]  /*36370*/  LOP3.LUT R38, RZ, R57, RZ, 0x33, !PT ;  /* 0x00000039ff267212 */ /* 0x000fc400078e33ff */
[----:B------:R-:W-:-:S04]  /*36380*/  IADD3 R41, -R10, R41, R7 ;  /* 0x000000290a297210 */ /* 0x000fc80007ffe107 */
[----:B------:R-:W2:Y:S01]  /*36390*/  MUFU.TANH R60, R60 ;  /* 0x0000003c003c7308 */ /* 0x000ea20000002400 */
[----:B------:R-:W-:-:S07]  /*363a0*/  FMUL.FTZ R48, R48, R56 ;  /* 0x0000003830307220 */ /* 0x000fce0000410000 */
        /* <DEDUP_REMOVED lines=28> */
[----:B------:R-:W-:-:S07]  /*36570*/  IMAD.IADD R58, R41, 0x1, R58 ;  /* 0x00000001293a7824 */ /* 0x000fce00078e023a */
[----:B------:R1:W2:Y:S02]  /*36580*/  MUFU.TANH R47, R52 ;  /* 0x00000034002f7308 */ /* 0x0002a40000002400 */
[----:B-1----:R-:W-:-:S06]  /*36590*/  IMAD.IADD R52, R41, 0x1, R38 ;  /* 0x0000000129347824 */ /* 0x002fcc00078e0226 */
[----:B------:R1:W2:Y:S01]  /*365a0*/  MUFU.TANH R46, R48 ;  /* 0x00000030002e7308 */ /* 0x0002a20000002400 */
[--C-:B0-----:R-:W-:Y:S02]  /*365b0*/  IMAD.IADD R51, R52, 0x1, R45.reuse ;  /* 0x0000000134337824 */ /* 0x101fe400078e022d */
[----:B-1----:R-:W-:Y:S01]  /*365c0*/  IMAD.IADD R48, R58, 0x1, R45 ;  /* 0x000000013a307824 */ /* 0x002fe200078e022d */
[----:B---34-:R-:W-:Y:S06]  /*365d0*/  @!P1 BRA `(.L_x_6640) ;  /* 0x0000000000889947 */ /* 0x018fec0003800000 */
        /* <DEDUP_REMOVED lines=12> */
[----:B------:R-:W3:Y:S04]  /*366a0*/  LD.E R41, desc[UR4][R14.64+0x1c] ;  /* 0x00001c040e297980 */ /* 0x000ee8000c101900 */
[----:B------:R-:W4:Y:S01]  /*366b0*/  LD.E R45, desc[UR6][R14.64+0x20] ;  /* 0x000020060e2d7980 */ /* 0x000f22000c101900 */
[----:B---3--:R-:W-:-:S05]  /*366c0*/  IMAD.HI.U32 R38, R38, R41, RZ ;  /* 0x0000002926267227 */ /* 0x008fca00078e00ff */
[----:B----4-:R-:W-:-:S07]  /*366d0*/  SHF.R.U32.HI R38, RZ, R45, R38 ;  /* 0x0000002dff267219 */ /* 0x010fce0000011626 */
.L_x_6644:
[----:B------:R-:W-:Y:S05]  /*366e0*/  BSYNC B4 ;  /* 0x0000000000047941 */ /* 0x000fea0003800000 */
.L_x_6643:
[----:B------:R-:W-:Y:S01]  /*366f0*/  LOP3.LUT R38, RZ, R38, RZ, 0x33, !PT ;  /* 0x00000026ff267212 */ /* 0x000fe200078e33ff */
[----:B------:R-:W-:Y:S06]  /*36700*/  BRA `(.L_x_6645) ;  /* 0x0000000000287947 */ /* 0x000fec0003800000 */
.L_x_6642:
[----:B------:R-:W-:-:S13]  /*36710*/  ISETP.NE.AND P0, PT, R9, 0x1, PT ;  /* 0x000000010900780c */ /* 0x000fda0003f05270 */
        /* <DEDUP_REMOVED lines=9> */
.L_x_6645:
[----:B------:R-:W-:Y:S05]  /*367b0*/  BSYNC B3 ;  /* 0x0000000000037941 */ /* 0x000fea0003800000 */
.L_x_6641:
[----:B------:R-:W-:-:S04]  /*367c0*/  IMAD R41, R9, R38, -R70 ;  /* 0x0000002609297224 */ /* 0x000fc800078e0a46 */
[----:B------:R-:W-:-:S05]  /*367d0*/  IMAD R38, R50, -0x2, R41 ;  /* 0xfffffffe32267824 */ /* 0x000fca00078e0229 */
[----:B------:R-:W-:Y:S02]  /*367e0*/  VIMNMX R51, R51, R38, !PT ;  /* 0x0000002633337248 */ /* 0x000fe40007fe0100 */
[----:B------:R-:W-:-:S07]  /*367f0*/  VIADDMNMX R48, R38, R9, R48, PT ;  /* 0x0000000926307246 */ /* 0x000fce0003800130 */
.L_x_6640:
[----:B------:R-:W-:Y:S05]  /*36800*/  BSYNC B2 ;  /* 0x0000000000027941 */ /* 0x000fea0003800000 */
.L_x_6639:
        /* <DEDUP_REMOVED lines=11> */
[----:B--2---:R-:W-:Y:S02]  /*368c0*/  FSEL R60, R60, -INF , !P3 ;  /* 0xff8000003c3c7808 */ /* 0x004fe40005800000 */
[----:B------:R-:W-:-:S02]  /*368d0*/  P2R R63, PR, RZ, 0x10 ;  /* 0x00000010ff3f7803 */ /* 0x000fc40000000000 */
[C---:B------:R-:W-:Y:S02]  /*368e0*/  ISETP.LT.OR P2, PT, R48.reuse, 0x11, P2 ;  /* 0x000000113000780c */ /* 0x040fe40001741670 */
        /* <DEDUP_REMOVED lines=62> */
[----:B------:R-:W-:Y:S01]  /*36cd0*/  ISETP.GE.AND P6, PT, R9, 0x1, PT ;  /* 0x000000010900780c */ /* 0x000fe20003fc6270 */
[--C-:B0-----:R-:W-:Y:S02]  /*36ce0*/  IMAD.IADD R56, R58, 0x1, R11.reuse ;  /* 0x000000013a387824 */ /* 0x101fe400078e020b */
[----:B------:R-:W-:-:S10]  /*36cf0*/  IMAD.IADD R51, R52, 0x1, R11 ;  /* 0x0000000134337824 */ /* 0x000fd400078e020b */
        /* <DEDUP_REMOVED lines=17> */
.L_x_6651:
[----:B------:R-:W-:Y:S05]  /*36e10*/  BSYNC B4 ;  /* 0x0000000000047941 */ /* 0x000fea0003800000 */
.L_x_6650:
[----:B------:R-:W-:Y:S01]  /*36e20*/  LOP3.LUT R10, RZ, R10, RZ, 0x33, !PT ;  /* 0x0000000aff0a7212 */ /* 0x000fe200078e33ff */
[----:B------:R-:W-:Y:S06]  /*36e30*/  BRA `(.L_x_6652) ;  /* 0x0000000000287947 */ /* 0x000fec0003800000 */
.L_x_6649:
        /* <DEDUP_REMOVED lines=10> */
.L_x_6652:
[----:B------:R-:W-:Y:S05]  /*36ee0*/  BSYNC B3 ;  /* 0x0000000000037941 */ /* 0x000fea0003800000 */
.L_x_6648:
[----:B------:R-:W-:-:S04]  /*36ef0*/  IMAD R7, R9, R10, -R70 ;  /* 0x0000000a09077224 */ /* 0x000fc800078e0a46 */
[----:B------:R-:W-:-:S05]  /*36f00*/  IMAD R50, R50, -0x2, R7 ;  /* 0xfffffffe32327824 */ /* 0x000fca00078e0207 */
[----:B------:R-:W-:Y:S02]  /*36f10*/  VIADDMNMX R56, R50, R9, R56, PT ;  /* 0x0000000932387246 */ /* 0x000fe40003800138 */
[----:B------:R-:W-:-:S07]  /*36f20*/  VIMNMX R51, R51, R50, !PT ;  /* 0x0000003233337248 */ /* 0x000fce0007fe0100 */
.L_x_6647:
[----:B------:R-:W-:Y:S05]  /*36f30*/  BSYNC B2 ;  /* 0x0000000000027941 */ /* 0x000fea0003800000 */
.L_x_6646:
[C---:B------:R-:W-:Y:S02]  /*36f40*/  ISETP.GT.AND P0, PT, R51.reuse, 0x1, !P0 ;  /* 0x000000013300780c */ /* 0x040fe40004704270 */
[----:B------:R-:W-:Y:S02]  /*36f50*/  ISETP.NE.AND P6, PT, R62, RZ, PT ;  /* 0x000000ff3e00720c */ /* 0x000fe40003fc5270 */
[----:B------:R-:W-:Y:S02]  /*36f60*/  ISETP.LT.OR P0, PT, R56, 0x2, P0 ;  /* 0x000000023800780c */ /* 0x000fe40000701670 */
[----:B------:R-:W-:Y:S02]  /*36f70*/  ISETP.GT.AND P1, PT, R51, 0x8, !P1 ;  /* 0x000000083300780c */ /* 0x000fe40004f24270 */
[----:B------:R-:W-:Y:S02]  /*36f80*/  FSEL R9, R20, -INF , !P0 ;  /* 0xff80000014097808 */ /* 0x000fe40004000000 */
[----:B------:R-:W-:-:S02]  /*36f90*/  ISETP.NE.AND P0, PT, R57, RZ, PT ;  /* 0x000000ff3900720c */ /* 0x000fc40003f05270 */
[----:B------:R-:W-:Y:S02]  /*36fa0*/  R2UR UR4, R4 ;  /* 0x00000000040472ca */ /* 0x000fe400000e0000 */
[----:B------:R-:W-:Y:S02]  /*36fb0*/  ISETP.GT.AND P0, PT, R51, 0x9, !P0 ;  /* 0x000000093300780c */ /* 0x000fe40004704270 */
[----:B------:R-:W-:Y:S02]  /*36fc0*/  R2UR UR5, R5 ;  /* 0x00000000050572ca */ /* 0x000fe400000e0000 */
[C---:B------:R-:W-:Y:S02]  /*36fd0*/  ISETP.LT.OR P0, PT, R56.reuse, 0xa, P0 ;  /* 0x0000000a3800780c */ /* 0x040fe40000701670 */
[----:B------:R-:W-:Y:S02]  /*36fe0*/  ISETP.LT.OR P1, PT, R56, 0x9, P1 ;  /* 0x000000093800780c */ /* 0x000fe40000f21670 */
[----:B------:R-:W-:-:S02]  /*36ff0*/  FSEL R24, R24, -INF , !P0 ;  /* 0xff80000018187808 */ /* 0x000fc40004000000 */
[----:B------:R-:W-:Y:S02]  /*37000*/  ISETP.NE.AND P0, PT, R63, RZ, PT ;  /* 0x000000ff3f00720c */ /* 0x000fe40003f05270 */
        /* <DEDUP_REMOVED lines=19> */
[----:B------:R-:W-:Y:S02]  /*37140*/  ISETP.NE.AND P6, PT, R59, RZ, PT ;  /* 0x000000ff3b00720c */ /* 0x000fe40003fc5270 */
[----:B------:R-:W-:-:S04]  /*37150*/  ISETP.GT.AND P0, PT, R51, 0x20, !P0 ;  /* 0x000000203300780c */ /* 0x000fc80004704270 */
[----:B------:R-:W-:-:S04]  /*37160*/  ISETP.LT.OR P0, PT, R56, 0x21, P0 ;  /* 0x000000213800780c */ /* 0x000fc80000701670 */
[----:B------:R-:W-:Y:S02]  /*37170*/  FSEL R32, R32, -INF , !P0 ;  /* 0xff80000020207808 */ /* 0x000fe40004000000 */
[----:B------:R-:W-:-:S04]  /*37180*/  ISETP.NE.AND P0, PT, R55, RZ, PT ;  /* 0x000000ff3700720c */ /* 0x000fc80003f05270 */
[----:B------:R-:W-:-:S04]  /*37190*/  ISETP.GT.AND P0, PT, R51, RZ, !P0 ;  /* 0x000000ff3300720c */ /* 0x000fc80004704270 */
[----:B------:R-:W-:-:S04]  /*371a0*/  ISETP.LT.OR P0, PT, R56, 0x1, P0 ;  /* 0x000000013800780c */ /* 0x000fc80000701670 */
[----:B------:R-:W-:Y:S02]  /*371b0*/  FSEL R52, R6, -INF , !P0 ;  /* 0xff80000006347808 */ /* 0x000fe40004000000 */
[----:B------:R-:W2:Y:S01]  /*371c0*/  LDL.64 R6, [R12+0x70] ;  /* 0x000070000c067983 */ /* 0x000ea20000100a00 */
[----:B------:R-:W-:-:S03]  /*371d0*/  ISETP.NE.AND P0, PT, R66, RZ, PT ;  /* 0x000000ff4200720c */ /* 0x000fc60003f05270 */
[----:B--2---:R-:W2:Y:S01]  /*371e0*/  LD.E.64 R10, desc[UR4][R6.64] ;  /* 0x00000004060a7980 */ /* 0x004ea2000c101b00 */
[----:B------:R-:W-:-:S04]  /*371f0*/  ISETP.GT.AND P0, PT, R51, 0x21, !P0 ;  /* 0x000000213300780c */ /* 0x000fc80004704270 */
[C---:B------:R-:W-:Y:S02]  /*37200*/  ISETP.LT.OR P0, PT, R56.reuse, 0x22, P0 ;  /* 0x000000223800780c */ /* 0x040fe40000701670 */
[----:B------:R-:W-:Y:S02]  /*37210*/  ISETP.LT.OR P1, PT, R56, 0x29, P1 ;  /* 0x000000293800780c */ /* 0x000fe40000f21670 */
[----:B------:R-:W-:Y:S02]  /*37220*/  FSEL R30, R30, -INF , !P0 ;  /* 0xff8000001e1e7808 */ /* 0x000fe40004000000 */
[----:B------:R-:W-:Y:S02]  /*37230*/  ISETP.GT.AND P3, PT, R51, 0x30, !P3 ;  /* 0x000000303300780c */ /* 0x000fe40005f64270 */
[----:B------:R-:W-:Y:S02]  /*37240*/  ISETP.LT.OR P2, PT, R56, 0x2a, P2 ;  /* 0x0000002a3800780c */ /* 0x000fe40001741670 */
[----:B------:R-:W-:-:S02]  /*37250*/  FSEL R34, R34, -INF , !P1 ;  /* 0xff80000022227808 */ /* 0x000fc40004800000 */
[C---:B------:R-:W-:Y:S02]  /*37260*/  ISETP.GT.AND P4, PT, R51.reuse, 0x31, !P4 ;  /* 0x000000313300780c */ /* 0x040fe40006784270 */
[C---:B------:R-:W-:Y:S02]  /*37270*/  ISETP.GT.AND P5, PT, R51.reuse, 0x38, !P5 ;  /* 0x000000383300780c */ /* 0x040fe40006fa4270 */
[----:B------:R-:W-:Y:S02]  /*37280*/  ISETP.GT.AND P6, PT, R51, 0x39, !P6 ;  /* 0x000000393300780c */ /* 0x000fe400077c4270 */
[C---:B------:R-:W-:Y:S02]  /*37290*/  ISETP.LT.OR P3, PT, R56.reuse, 0x31, P3 ;  /* 0x000000313800780c */ /* 0x040fe40001f61670 */
[----:B------:R-:W-:Y:S02]  /*372a0*/  FSEL R51, R35, -INF , !P2 ;  /* 0xff80000023337808 */ /* 0x000fe40005000000 */
[----:B------:R-:W-:-:S02]  /*372b0*/  ISETP.LT.OR P4, PT, R56, 0x32, P4 ;  /* 0x000000323800780c */ /* 0x000fc40002781670 */
[----:B------:R-:W-:Y:S02]  /*372c0*/  FSEL R36, R36, -INF , !P3 ;  /* 0xff80000024247808 */ /* 0x000fe40005800000 */
[C---:B------:R-:W-:Y:S02]  /*372d0*/  ISETP.LT.OR P5, PT, R56.reuse, 0x39, P5 ;  /* 0x000000393800780c */ /* 0x040fe40002fa1670 */
[----:B------:R-:W-:Y:S02]  /*372e0*/  FSEL R53, R37, -INF , !P4 ;  /* 0xff80000025357808 */ /* 0x000fe40006000000 */
[----:B------:R-:W-:Y:S02]  /*372f0*/  ISETP.LT.OR P6, PT, R56, 0x3a, P6 ;  /* 0x0000003a3800780c */ /* 0x000fe400037c1670 */
[----:B------:R-:W-:Y:S01]  /*37300*/  FSEL R39, R39, -INF , !P5 ;  /* 0xff80000027277808 */ /* 0x000fe20006800000 */
[----:B------:R-:W3:Y:S01]  /*37310*/  LD.E R56, desc[UR4][R6.64+0x10] ;  /* 0x0000100406387980 */ /* 0x000ee2000c101900 */
[----:B------:R-:W-:-:S02]  /*37320*/  R2UR UR6, R4 ;  /* 0x00000000040672ca */ /* 0x000fc400000e0000 */
        /* <DEDUP_REMOVED lines=57> */
[----:B------:R-:W-:Y:S02]  /*376c0*/  FMUL.FTZ R37, R20, R11 ;  /* 0x0000000b14257220 */ /* 0x000fe40000410000 */
        /* <DEDUP_REMOVED lines=26> */
.L_x_6654:
[----:B------:R-:W-:Y:S05]  /*37870*/  BSYNC B2 ;  /* 0x0000000000027941 */ /* 0x000fea0003800000 */
.L_x_6653:
        /* <DEDUP_REMOVED lines=13> */
.L_x_6656:
[----:B------:R-:W-:Y:S05]  /*37950*/  BSYNC B2 ;  /* 0x0000000000027941 */ /* 0x000fea0003800000 */
.L_x_6655:
        /* <DEDUP_REMOVED lines=23> */
[-CC-:B------:R-:W-:Y:S01]  /*37ad0*/  FFMA.FTZ R9, R9, R11.reuse, -R14.reuse ;  /* 0x0000000b09097223 */ /* 0x180fe2000001080e */
[----:B------:R-:W0:Y:S01]  /*37ae0*/  MUFU.EX2 R49, R49 ;  /* 0x0000003100317308 */ /* 0x000e220000000800 */
[-CC-:B------:R-:W-:Y:S01]  /*37af0*/  FFMA.FTZ R50, R50, R11.reuse, -R14.reuse ;  /* 0x0000000b32327223 */ /* 0x180fe2000001080e */
[-C--:B------:R-:W-:Y:S01]  /*37b00*/  FFMA.FTZ R24, R24, R11.reuse, -R14 ;  /* 0x0000000b18187223 */ /* 0x080fe2000001080e */
[-C--:B------:R-:W-:Y:S01]  /*37b10*/  FFMA.FTZ R31, R31, R11.reuse, -R10 ;  /* 0x0000000b1f1f7223 */ /* 0x080fe2000001080a */
[-C--:B------:R-:W-:Y:S01]  /*37b20*/  FFMA.FTZ R8, R25, R11.reuse, -R14 ;  /* 0x0000000b19087223 */ /* 0x080fe2000001080e */
        /* <DEDUP_REMOVED lines=12> */
[-C--:B------:R-:W-:Y:S01]  /*37bf0*/  FFMA.FTZ R26, R26, R11.reuse, -R14 ;  /* 0x0000000b1a1a7223 */ /* 0x080fe2000001080e */
[-C--:B------:R-:W-:Y:S01]  /*37c00*/  FFMA.FTZ R10, R48, R11.reuse, -R10 ;  /* 0x0000000b300a7223 */ /* 0x080fe2000001080a */
        /* <DEDUP_REMOVED lines=9> */
[-CC-:B------:R-:W-:Y:S01]  /*37ca0*/  FFMA.FTZ R39, R39, R11.reuse, -R14.reuse ;  /* 0x0000000b27277223 */ /* 0x180fe2000001080e */
[----:B------:R-:W-:Y:S01]  /*37cb0*/  FFMA.FTZ R11, R54, R11, -R14 ;  /* 0x0000000b360b7223 */ /* 0x000fe2000001080e */
[----:B0-----:R-:W-:Y:S01]  /*37cc0*/  FADD.FTZ R15, R49, R20 ;  /* 0x00000014310f7221 */ /* 0x001fe20000010000 */
[----:B-1----:R-:W-:Y:S01]  /*37cd0*/  FADD.FTZ R14, R52, R21 ;  /* 0x00000015340e7221 */ /* 0x002fe20000010000 */
[----:B------:R-:W0:Y:S02]  /*37ce0*/  MUFU.EX2 R27, R27 ;  /* 0x0000001b001b7308 */ /* 0x000e240000000800 */
[----:B--2---:R-:W-:-:S06]  /*37cf0*/  FADD.FTZ R20, R60, R15 ;  /* 0x0000000f3c147221 */ /* 0x004fcc0000010000 */
[----:B------:R-:W-:Y:S01]  /*37d00*/  MUFU.EX2 R50, R50 ;  /* 0x0000003200327308 */ /* 0x000fe20000000800 */
[----:B---3--:R-:W-:-:S07]  /*37d10*/  FADD.FTZ R15, R161, R14 ;  /* 0x0000000ea10f7221 */ /* 0x008fce0000010000 */
        /* <DEDUP_REMOVED lines=11> */
[----:B------:R1:W-:Y:S08]  /*37dd0*/  MUFU.EX2 R174, R10 ;  /* 0x0000000a00ae7308 */ /* 0x0003f00000000800 */
[----:B------:R-:W2:Y:S01]  /*37de0*/  MUFU.EX2 R28, R28 ;  /* 0x0000001c001c7308 */ /* 0x000ea20000000800 */
[----:B-1----:R-:W-:Y:S01]  /*37df0*/  FADD.FTZ R10, R50, R15 ;  /* 0x0000000f320a7221 */ /* 0x002fe20000010000 */
[----:B0-----:R-:W-:-:S03]  /*37e00*/  FADD.FTZ R8, R38, R9 ;  /* 0x0000000926087221 */ /* 0x001fc60000010000 */
[----:B------:R-:W-:-:S03]  /*37e10*/  FADD.FTZ R10, R163, R10 ;  /* 0x0000000aa30a7221 */ /* 0x000fc60000010000 */
[----:B------:R-:W0:Y:S01]  /*37e20*/  MUFU.EX2 R25, R40 ;  /* 0x0000002800197308 */ /* 0x000e220000000800 */
[----:B------:R-:W-:-:S04]  /*37e30*/  FADD.FTZ R15, R165, R10 ;  /* 0x0000000aa50f7221 */ /* 0x000fc80000010000 */
[----:B------:R-:W-:-:S03]  /*37e40*/  FADD.FTZ R15, R26, R15 ;  /* 0x0000000f1a0f7221 */ /* 0x000fc60000010000 */
        /* <DEDUP_REMOVED lines=63> */
[----:B------:R3:W-:Y:S04]  /*38240*/  STSM.16.M88.4 [R14], R160 ;  /* 0x000000a00e007844 */ /* 0x0007e80000000200 */
        /* <DEDUP_REMOVED lines=195> */
[----:B--2---:R-:W-:Y:S02]  /*38e80*/  FMUL.FTZ R35, R35, R6 ;  /* 0x0000000623237220 */ /* 0x004fe40000410000 */
        /* <DEDUP_REMOVED lines=70> */
[----:B------:R2:W-:Y:S04]  /*392f0*/  ST.E desc[UR4][R8.64+0xa8], R15 ;  /* 0x0000a80f08007985 */ /* 0x0005e8000c101904 */
[----:B------:R-:W-:Y:S04]  /*39300*/  ST.E desc[UR18][R8.64+0xf4], R31 ;  /* 0x0000f41f08007985 */ /* 0x000fe8000c101912 */
[----:B------:R-:W-:Y:S04]  /*39310*/  ST.E desc[UR10][R8.64+0x114], R21 ;  /* 0x0001141508007985 */ /* 0x000fe8000c10190a */
[----:B------:R-:W-:Y:S04]  /*39320*/  ST.E desc[UR12][R8.64+0x120], R25 ;  /* 0x0001201908007985 */ /* 0x000fe8000c10190c */
[----:B------:R-:W-:Y:S04]  /*39330*/  ST.E desc[UR14][R8.64+0x124], R27 ;  /* 0x0001241b08007985 */ /* 0x000fe8000c10190e */
[----:B------:R-:W-:Y:S04]  /*39340*/  ST.E desc[UR16][R8.64+0x130], R29 ;  /* 0x0001301d08007985 */ /* 0x000fe8000c101910 */
[----:B------:R-:W-:Y:S04]  /*39350*/  ST.E desc[UR4][R8.64+0x1f4], R35 ;  /* 0x0001f42308007985 */ /* 0x000fe8000c101904 */
[----:B------:R0:W-:Y:S04]  /*39360*/  ST.E desc[UR4][R8.64+0xac], R7 ;  /* 0x0000ac0708007985 */ /* 0x0001e8000c101904 */
[----:B------:R1:W-:Y:S01]  /*39370*/  ST.E desc[UR4][R8.64+0xb8], R11 ;  /* 0x0000b80b08007985 */ /* 0x0003e2000c101904 */
[----:B--2---:R-:W-:-:S05]  /*39380*/  FMUL.FTZ R15, R37, R6 ;  /* 0x00000006250f7220 */ /* 0x004fca0000410000 */
[----:B------:R2:W-:Y:S04]  /*39390*/  ST.E desc[UR4][R8.64+0xbc], R15 ;  /* 0x0000bc0f08007985 */ /* 0x0005e8000c101904 */
[----:B------:R-:W0:Y:S02]  /*393a0*/  LD.E R6, desc[UR6][R8.64+0xc8] ;  /* 0x0000c80608067980 */ /* 0x000e24000c101900 */
[----:B0-----:R-:W-:-:S05]  /*393b0*/  FMUL.FTZ R7, R37, R6 ;  /* 0x0000000625077220 */ /* 0x001fca0000410000 */
[----:B------:R0:W-:Y:S04]  /*393c0*/  ST.E desc[UR4][R8.64+0xc8], R7 ;  /* 0x0000c80708007985 */ /* 0x0001e8000c101904 */
[----:B------:R-:W1:Y:S02]  /*393d0*/  LD.E R6, desc[UR6][R8.64+0xcc] ;  /* 0x0000cc0608067980 */ /* 0x000e64000c101900 */
[----:B-1----:R-:W-:-:S05]  /*393e0*/  FMUL.FTZ R11, R37, R6 ;  /* 0x00000006250b7220 */ /* 0x002fca0000410000 */
[----:B------:R1:W-:Y:S04]  /*393f0*/  ST.E desc[UR4][R8.64+0xcc], R11 ;  /* 0x0000cc0b08007985 */ /* 0x0003e8000c101904 */
[----:B------:R-:W2:Y:S02]  /*39400*/  LD.E R6, desc[UR6][R8.64+0xd8] ;  /* 0x0000d80608067980 */ /* 0x000ea4000c101900 */
        /* <DEDUP_REMOVED lines=100> */
[----:B------:R-:W-:Y:S04]  /*39a50*/  ST.E desc[UR4][R8.64+0x1dc], R15 ;  /* 0x0001dc0f08007985 */ /* 0x000fe8000c101904 */
        /* <DEDUP_REMOVED lines=9> */
[----:B------:R-:W2:Y:S02]  /*39af0*/  LD.E R6, desc[UR6][R8.64+0x1fc] ;  /* 0x0001fc0608067980 */ /* 0x000ea4000c101900 */
[----:B--2---:R-:W-:-:S05]  /*39b00*/  FMUL.FTZ R37, R37, R6 ;  /* 0x0000000625257220 */ /* 0x004fca0000410000 */
[----:B------:R2:W-:Y:S04]  /*39b10*/  ST.E desc[UR4][R8.64+0x1fc], R37 ;  /* 0x0001fc2508007985 */ /* 0x0005e8000c101904 */
[----:B0-----:R-:W3:Y:S04]  /*39b20*/  LDL.64 R6, [R12+0x88] ;  /* 0x000088000c067983 */ /* 0x001ee80000100a00 */
[----:B-1----:R-:W4:Y:S04]  /*39b30*/  LDL.64 R10, [R12] ;  /* 0x000000000c0a7983 */ /* 0x002f280000100a00 */
[----:B------:R-:W2:Y:S04]  /*39b40*/  LDL.64 R14, [R12+0x90] ;  /* 0x000090000c0e7983 */ /* 0x000ea80000100a00 */
[----:B---3--:R-:W3:Y:S04]  /*39b50*/  LD.E R25, desc[UR4][R6.64] ;  /* 0x0000000406197980 */ /* 0x008ee8000c101900 */
[----:B----4-:R-:W4:Y:S04]  /*39b60*/  LD.E R11, desc[UR6][R10.64] ;  /* 0x000000060a0b7980 */ /* 0x010f28000c101900 */
[----:B--2---:R-:W4:Y:S04]  /*39b70*/  LD.E.64 R8, desc[UR4][R14.64] ;  /* 0x000000040e087980 */ /* 0x004f28000c101b00 */
[----:B---3--:R-:W-:Y:S04]  /*39b80*/  ST.E desc[UR8][R6.64], R25 ;  /* 0x0000001906007985 */ /* 0x008fe8000c101908 */
[----:B------:R-:W2:Y:S04]  /*39b90*/  LD.E R21, desc[UR10][R6.64+0x4] ;  /* 0x0000040a06157980 */ /* 0x000ea8000c101900 */
[----:B--2---:R0:W-:Y:S04]  /*39ba0*/  ST.E desc[UR4][R6.64+0x4], R21 ;  /* 0x0000041506007985 */ /* 0x0041e8000c101904 */
[----:B------:R-:W2:Y:S04]  /*39bb0*/  LD.E R27, desc[UR6][R6.64+0x8] ;  /* 0x00000806061b7980 */ /* 0x000ea8000c101900 */
[----:B--2---:R1:W-:Y:S04]  /*39bc0*/  ST.E desc[UR4][R6.64+0x8], R27 ;  /* 0x0000081b06007985 */ /* 0x0043e8000c101904 */
[----:B------:R-:W2:Y:S04]  /*39bd0*/  LD.E R29, desc[UR6][R6.64+0xc] ;  /* 0x00000c06061d7980 */ /* 0x000ea8000c101900 */
[----:B--2---:R-:W-:Y:S04]  /*39be0*/  ST.E desc[UR4][R6.64+0xc], R29 ;  /* 0x00000c1d06007985 */ /* 0x004fe8000c101904 */
[----:B------:R-:W2:Y:S04]  /*39bf0*/  LD.E R15, desc[UR6][R6.64+0x10] ;  /* 0x00001006060f7980 */ /* 0x000ea8000c101900 */
[----:B--2---:R2:W-:Y:S04]  /*39c00*/  ST.E desc[UR4][R6.64+0x10], R15 ;  /* 0x0000100f06007985 */ /* 0x0045e8000c101904 */
[----:B0-----:R-:W3:Y:S04]  /*39c10*/  LD.E R21, desc[UR6][R6.64+0x14] ;  /* 0x0000140606157980 */ /* 0x001ee8000c101900 */
[----:B---3--:R0:W-:Y:S04]  /*39c20*/  ST.E desc[UR4][R6.64+0x14], R21 ;  /* 0x0000141506007985 */ /* 0x0081e8000c101904 */
[----:B------:R-:W3:Y:S04]  /*39c30*/  LD.E R25, desc[UR6][R6.64+0x18] ;  /* 0x0000180606197980 */ /* 0x000ee8000c101900 */
[----:B---3--:R3:W-:Y:S04]  /*39c40*/  ST.E desc[UR4][R6.64+0x18], R25 ;  /* 0x0000181906007985 */ /* 0x0087e8000c101904 */
[----:B-1----:R-:W4:Y:S04]  /*39c50*/  LD.E R27, desc[UR6][R6.64+0x1c] ;  /* 0x00001c06061b7980 */ /* 0x002f28000c101900 */
[----:B----4-:R1:W-:Y:S04]  /*39c60*/  ST.E desc[UR4][R6.64+0x1c], R27 ;  /* 0x00001c1b06007985 */ /* 0x0103e8000c101904 */
[----:B--2---:R-:W2:Y:S04]  /*39c70*/  LD.E R15, desc[UR6][R6.64+0x20] ;  /* 0x00002006060f7980 */ /* 0x004ea8000c101900 */
[----:B--2---:R2:W-:Y:S04]  /*39c80*/  ST.E desc[UR4][R6.64+0x20], R15 ;  /* 0x0000200f06007985 */ /* 0x0045e8000c101904 */
[----:B0-----:R-:W4:Y:S04]  /*39c90*/  LD.E R21, desc[UR6][R6.64+0x24] ;  /* 0x0000240606157980 */ /* 0x001f28000c101900 */
[----:B----4-:R0:W-:Y:S04]  /*39ca0*/  ST.E desc[UR4][R6.64+0x24], R21 ;  /* 0x0000241506007985 */ /* 0x0101e8000c101904 */
[----:B---3--:R-:W3:Y:S04]  /*39cb0*/  LD.E R25, desc[UR6][R6.64+0x28] ;  /* 0x0000280606197980 */ /* 0x008ee8000c101900 */
        /* <DEDUP_REMOVED lines=228> */
[----:B--2---:R-:W-:Y:S04]  /*3ab00*/  ST.E desc[UR4][R6.64+0x1f0], R15 ;  /* 0x0001f00f06007985 */ /* 0x004fe8000c101904 */
[----:B0-----:R-:W2:Y:S04]  /*3ab10*/  LD.E R21, desc[UR6][R6.64+0x1f4] ;  /* 0x0001f40606157980 */ /* 0x001ea8000c101900 */
[----:B--2---:R-:W-:Y:S04]  /*3ab20*/  ST.E desc[UR4][R6.64+0x1f4], R21 ;  /* 0x0001f41506007985 */ /* 0x004fe8000c101904 */
[----:B---3--:R-:W2:Y:S01]  /*3ab30*/  LD.E R25, desc[UR6][R6.64+0x1f8] ;  /* 0x0001f80606197980 */ /* 0x008ea2000c101900 */
[----:B------:R-:W-:-:S02]  /*3ab40*/  R2UR UR30, R4 ;  /* 0x00000000041e72ca */ /* 0x000fc400000e0000 */
[C---:B------:R-:W-:Y:S02]  /*3ab50*/  R2UR UR31, R5.reuse ;  /* 0x00000000051f72ca */ /* 0x040fe400000e0000 */
[C---:B------:R-:W-:Y:S02]  /*3ab60*/  R2UR UR28, R4.reuse ;  /* 0x00000000041c72ca */ /* 0x040fe400000e0000 */
[C---:B------:R-:W-:Y:S02]  /*3ab70*/  R2UR UR29, R5.reuse ;  /* 0x00000000051d72ca */ /* 0x040fe400000e0000 */
[C---:B------:R-:W-:Y:S02]  /*3ab80*/  R2UR UR26, R4.reuse ;  /* 0x00000000041a72ca */ /* 0x040fe400000e0000 */
[----:B------:R-:W-:Y:S01]  /*3ab90*/  R2UR UR27, R5 ;  /* 0x00000000051b72ca */ /* 0x000fe200000e0000 */
[----:B--2---:R0:W-:Y:S04]  /*3aba0*/  ST.E desc[UR4][R6.64+0x1f8], R25 ;  /* 0x0001f81906007985 */ /* 0x0041e8000c101904 */
[----:B-1----:R-:W2:Y:S01]  /*3abb0*/  LD.E R27, desc[UR6][R6.64+0x1fc] ;  /* 0x0001fc06061b7980 */ /* 0x002ea2000c101900 */
        /* <DEDUP_REMOVED lines=26> */
[----:B0-----:R-:W2:Y:S04]  /*3ad60*/  LD.E R25, desc[UR28][R6.64+0x4] ;  /* 0x0000041c06197980 */ /* 0x001ea8000c101900 */
[----:B------:R-:W2:Y:S04]  /*3ad70*/  LD.E R26, desc[UR26][R6.64+0x8] ;  /* 0x0000081a061a7980 */ /* 0x000ea8000c101900 */
[----:B-1----:R-:W2:Y:S04]  /*3ad80*/  LD.E R27, desc[UR24][R6.64+0xc] ;  /* 0x00000c18061b7980 */ /* 0x002ea8000c101900 */
        /* <DEDUP_REMOVED lines=2475> */
.L_x_6658:
[----:B------:R-:W-:Y:S05]  /*44840*/  BSYNC B2 ;  /* 0x0000000000027941 */ /* 0x000fea0003800000 */
.L_x_6657:
[C---:B------:R-:W-:Y:S02]  /*44850*/  R2UR UR6, R4.reuse ;  /* 0x00000000040672ca */ /* 0x040fe400000e0000 */
[C---:B------:R-:W-:Y:S02]  /*44860*/  R2UR UR7, R5.reuse ;  /* 0x00000000050772ca */ /* 0x040fe400000e0000 */
[----:B------:R-:W-:Y:S02]  /*44870*/  R2UR UR4, R4 ;  /* 0x00000000040472ca */ /* 0x000fe400000e0000 */
[----:B------:R-:W-:-:S09]  /*44880*/  R2UR UR5, R5 ;  /* 0x00000000050572ca */ /* 0x000fd200000e0000 */
[----:B------:R-:W2:Y:S04]  /*44890*/  LD.E.64 R4, desc[UR6][R10.64+0x20] ;  /* 0x000020060a047980 */ /* 0x000ea8000c101b00 */
[----:B------:R-:W3:Y:S01]  /*448a0*/  LD.E R6, desc[UR4][R10.64+0xc] ;  /* 0x00000c040a067980 */ /* 0x000ee2000c101900 */
[----:B--2---:R-:W-:Y:S01]  /*448b0*/  MOV R5, R4 ;  /* 0x0000000400057202 */ /* 0x004fe20000000f00 */
[----:B------:R-:W-:-:S04]  /*448c0*/  IMAD.MOV.U32 R4, RZ, RZ, R13 ;  /* 0x000000ffff047224 */ /* 0x000fc800078e000d */
[----:B-----5:R-:W-:-:S05]  /*448d0*/  IMAD R5, R8, 0x8, R5 ;  /* 0x0000000808057824 */ /* 0x020fca00078e0205 */
[----:B---3--:R-:W-:-:S04]  /*448e0*/  PRMT R5, R6, 0x654, R5 ;  /* 0x0000065406057816 */ /* 0x008fc80000000005 */
[----:B------:R0:W-:Y:S02]  /*448f0*/  SYNCS.ARRIVE.TRANS64.RED.A1T0 RZ, [R5+URZ], RZ ;  /* 0x000000ff05ff79a7 */ /* 0x0001e4000810043f */
[----:B0-----:R-:W-:-:S04]  /*44900*/  IMAD.MOV.U32 R5, RZ, RZ, 0x0 ;  /* 0x00000000ff057424 */ /* 0x001fc800078e00ff */
[----:B------:R-:W-:Y:S05]  /*44910*/  RET.REL.NODEC R4 `(_ZN7cutlass13device_kernelIN5flash11enable_sm90INS1_16FlashAttnFwdSm90INS1_25CollectiveMainloopFwdSm90ILi2EN4cute5tupleIJNS5_1CILi1EEES8_S8_EEENS6_IJNS7_ILi64EEESA_SA_EEELi512ENS_10bfloat16_tEfNS_4arch4Sm90ELb0ELb1ELb1ELb1ELb1ELb0ELb1ELb0ELb0ELb1ELb1ELb0EEENS1_21CollectiveEpilogueFwdINS6_IJSA_NS7_ILi512EEESA_EEES9_SC_SE_Li256ELb1ELb1ELb1ELb0EEENS1_36VarlenDynamicPersistentTileSchedulerILi64ELi64ELi256ELi128ELb1ELb1ELb1ELb1ELb0ELb1EEEEEEEEEvNT_6ParamsE) ;  /* 0xfffffbb404b87950 */ /* 0x000fea0003c3ffff */
.L_x_6629:
[----:B0-----:R0:W1:Y:S02]  /*44920*/  SYNCS.PHASECHK.TRANS64.TRYWAIT P0, [R9+URZ], R24 ;  /* 0x00000018090075a7 */ /* 0x001064000800017f */
[----:B-1----:R-:W-:Y:S05]  /*44930*/  @!P0 NANOSLEEP.SYNCS 0x989680 ;  /* 0x009896800000895d */ /* 0x002fea0003900000 */
[----:B------:R-:W1:Y:S02]  /*44940*/  @!P0 SYNCS.PHASECHK.TRANS64 P0, [R9+URZ], R24 ;  /* 0x00000018090085a7 */ /* 0x000e64000800007f */
[----:B-1----:R-:W-:Y:S05]  /*44950*/  @!P0 BRA `(.L_x_6629) ;  /* 0xfffffffc00f08947 */ /* 0x002fea000383ffff */
[----:B------:R-:W-:Y:S05]  /*44960*/  BRA `(.L_x_6628) ;  /* 0xfffffee400e87947 */ /* 0x000fea000383ffff */
.L_x_6636:
[----:B0-----:R0:W1:Y:S02]  /*44970*/  SYNCS.PHASECHK.TRANS64.TRYWAIT P0, [R56+URZ], R57 ;  /* 0x00000039380075a7 */ /* 0x001064000800017f */
[----:B-1----:R-:W-:Y:S05]  /*44980*/  @!P0 NANOSLEEP.SYNCS 0x989680 ;  /* 0x009896800000895d */ /* 0x002fea0003900000 */
[----:B------:R-:W1:Y:S02]  /*44990*/  @!P0 SYNCS.PHASECHK.TRANS64 P0, [R56+URZ], R57 ;  /* 0x00000039380085a7 */ /* 0x000e64000800007f */
[----:B-1----:R-:W-:Y:S05]  /*449a0*/  @!P0 BRA `(.L_x_6636) ;  /* 0xfffffffc00f08947 */ /* 0x002fea000383ffff */
[----:B------:R-:W-:Y:S05]  /*449b0*/  BRA `(.L_x_6635) ;  /* 0xfffffeec00bc7947 */ /* 0x000fea000383ffff */
.L_x_6659:
        /* <DEDUP_REMOVED lines=12> */
.L_x_15753:


//--------------------- .text._ZN7cutlass13device_kernelIN5flash11enable_sm90INS1_16FlashAttnFwdSm90INS1_25CollectiveMainloopFwdSm90ILi2EN4cute5tupleIJNS5_1CILi1EEES8_S8_EEENS6_IJNS7_ILi64EEESA_SA_EEELi512ENS_10bfloat16_tEfNS_4arch4Sm90ELb0ELb1ELb1ELb1ELb1ELb1ELb1ELb0ELb0ELb1ELb1ELb0EEENS1_21CollectiveEpilogueFwdINS6_IJSA_NS7_ILi512EEESA_EEES9_SC_SE_Li256ELb1ELb1ELb1ELb0EEENS1_36VarlenDynamicPersistentTileSchedulerILi64ELi64ELi256ELi128ELb1ELb1ELb1ELb1ELb0ELb1EEEEEEEEEvNT_6ParamsE --------------------------
	.section	.text._ZN7cutlass13device_kernelIN5flash11enable_sm90INS1_16FlashAttnFwdSm90INS1_25CollectiveMainloopFwdSm90ILi2EN4cute5tupleIJNS5_1CILi1EEES8_S8_EEENS6_IJNS7_ILi64EEESA_SA_EEELi512ENS_10bfloat16_tEfNS_4arch4Sm90ELb0ELb1ELb1ELb1ELb1ELb1ELb1ELb0ELb0ELb1ELb1ELb0EEENS1_21CollectiveEpilogueFwdINS6_IJSA_NS7_ILi512EEESA_EEES9_SC_SE_Li256ELb1ELb1ELb1ELb0EEENS1_36VarlenDynamicPersistentTileSchedulerILi64ELi64ELi256ELi128ELb1ELb1ELb1ELb1ELb0ELb1EEEEEEEEEvNT_6ParamsE,"ax",@progbits
	.align	128
.text._ZN7cutlass13device_kernelIN5flash11enable_sm90INS1_16FlashAttnFwdSm90INS1_25CollectiveMainloopFwdSm90ILi2EN4cute5tupleIJNS5_1CILi1EEES8_S8_EEENS6_IJNS7_ILi64EEESA_SA_EEELi512ENS_10bfloat16_tEfNS_4arch4Sm90ELb0ELb1ELb1ELb1ELb1ELb1ELb1ELb0ELb0ELb1ELb1ELb0EEENS1_21CollectiveEpilogueFwdINS6_IJSA_NS7_ILi512EEESA_EEES9_SC_SE_Li256ELb1ELb1ELb1ELb0EEENS1_36VarlenDynamicPersistentTileSchedulerILi64ELi64ELi256ELi128ELb1ELb1ELb1ELb1ELb0ELb1EEEEEEEEEvNT_6ParamsE:
        .type           _ZN7cutlass13device_kernelIN5flash11enable_sm90INS1_16FlashAttnFwdSm90INS1_25CollectiveMainloopFwdSm90ILi2EN4cute5tupleIJNS5_1CILi1EEES8_S8_EEENS6_IJNS7_ILi64EEESA_SA_EEELi512ENS_10bfloat16_tEfNS_4arch4Sm90ELb0ELb1ELb1ELb1ELb1ELb1ELb1ELb0ELb0ELb1ELb1ELb0EEENS1_21CollectiveEpilogueFwdINS6_IJSA_NS7_ILi512EEESA_EEES9_SC_SE_Li256ELb1ELb1ELb1ELb0EEENS1_36VarlenDynamicPersistentTileSchedulerILi64ELi64ELi256ELi128ELb1ELb1ELb1ELb1ELb0ELb1EEEEEEEEEvNT_6ParamsE,@function
        .size           _ZN7cutlass13device_kernelIN5flash11enable_sm90INS1_16FlashAttnFwdSm90INS1_25CollectiveMainloopFwdSm90ILi2EN4cute5tupleIJNS5_1CILi1EEES8_S8_EEENS6_IJNS7_ILi64EEESA_SA_EEELi512ENS_10bfloat16_tEfNS_4arch4Sm90ELb0ELb1ELb1ELb1ELb1ELb1ELb1ELb0ELb0ELb1ELb1ELb0EEENS1_21CollectiveEpilogueFwdINS6_IJSA_NS7_ILi512EEESA_EEES9_SC_SE_Li256ELb1ELb1ELb1ELb0EEENS1_36VarlenDynamicPersistentTileSchedulerILi64ELi64ELi256ELi128ELb1ELb1ELb1ELb1ELb0ELb1EEEEEEEEEvNT_6ParamsE,(.L_x_15755 - _ZN7cutlass13device_kernelIN5flash11enable_sm90INS1_16FlashAttnFwdSm90INS1_25CollectiveMainloopFwdSm90ILi2EN4cute5tupleIJNS5_1CILi1EEES8_S8_EEENS6_IJNS7_ILi64EEESA_SA_EEELi512ENS_10bfloat16_tEfNS_4arch4Sm90ELb0ELb1ELb1ELb1ELb1ELb1ELb1ELb0ELb0ELb1ELb1ELb0EEENS1_21CollectiveEpilogueFwdINS6_IJSA_NS7_ILi512EEESA_EEES9_SC_SE_Li256ELb1ELb1ELb1ELb0EEENS1_36VarlenDynamicPersistentTileSchedulerILi64ELi64ELi256ELi128ELb1ELb1ELb1ELb1ELb0ELb1EEEEEEEEEvNT_6ParamsE)
        .other          _ZN7cutlass13device_kernelIN5flash11enable_sm90INS1_16FlashAttnFwdSm90INS1_25CollectiveMainloopFwdSm90ILi2EN4cute5tupleIJNS5_1CILi1EEES8_S8_EEENS6_IJNS7_ILi64EEESA_SA_EEELi512ENS_10bfloat16_tEfNS_4arch4Sm90ELb0ELb1ELb1ELb1ELb1ELb1ELb1ELb0ELb0ELb1ELb1ELb0EEENS1_21CollectiveEpilogueFwdINS6_IJSA_NS7_ILi512EEESA_EEES9_SC_SE_Li256ELb1ELb1ELb1ELb0EEENS1_36VarlenDynamicPersistentTileSchedulerILi64ELi64ELi256ELi128ELb1ELb1ELb1ELb1ELb0ELb1EEEEEEEEEvNT_6ParamsE,@"STO_CUDA_ENTRY STV_DEFAULT"
_ZN7cutlass13device_kernelIN5flash11enable_sm90INS1_16FlashAttnFwdSm90INS1_25CollectiveMainloopFwdSm90ILi2EN4cute5tupleIJNS5_1CILi1EEES8_S8_EEENS6_IJNS7_ILi64EEESA_SA_EEELi512ENS_10bfloat16_tEfNS_4arch4Sm90ELb0ELb1ELb1ELb1ELb1ELb1ELb1ELb0ELb0ELb1ELb1ELb0EEENS1_21CollectiveEpilogueFwdINS6_IJSA_NS7_ILi512EEESA_EEES9_SC_SE_Li256ELb1ELb1ELb1ELb0EEENS1_36VarlenDynamicPersistentTileSchedulerILi64ELi64ELi256ELi128ELb1ELb1ELb1ELb1ELb0ELb1EEEEEEEEEvNT_6ParamsE:
[----:B------:R-:W0:Y:S02]  /*0000*/  LDC R1, c[0x0][0x28] ;  /* 0x00000a00ff017b82 */ /* 0x000e240000000800 */
[----:B0-----:R-:W-:-:S05]  /*0010*/  VIADD R1, R1, 0xfffffb90 ;  /* 0xfffffb9001017836 */ /* 0x001fca0000000000 */
[----:B------:R-:W-:Y:S01]  /*0020*/  R2UR UR4, R1 ;  /* 0x00000000010472ca */ /* 0x000fe200000e0000 */
[----:B------:R-:W0:Y:S01]  /*0030*/  S2R R3, SR_TID.X ;  /* 0x0000000000037919 */ /* 0x000e220000002100 */
[----:B------:R-:W-:Y:S01]  /*0040*/  ELECT P0, URZ, PT ;  /* 0x00000000003f782f */ /* 0x000fe20003800000 */
[----:B------:R-:W-:Y:S01]  /*0050*/  BSSY B0, `(.L_x_6660) ;  /* 0x0000012000007945 */ /* 0x000fe20003800000 */
[----:B------:R-:W-:Y:S01]  /*0060*/  ULDC UR39, c[0x0][0x20] ;  /* 0x0000080000277ab9 */ /* 0x000fe20000000800 */
[----:B------:R-:W-:-:S08]  /*0070*/  ULDC UR42, c[0x0][0x24] ;  /* 0x00000900002a7ab9 */ /* 0x000fd00000000800 */
[----:B------:R-:W-:-:S04]  /*0080*/  UIADD3 UR39, UP0, UR4, UR39, URZ ;  /* 0x0000002704277290 */ /* 0x000fc8000ff1e03f */
[----:B------:R-:W-:Y:S01]  /*0090*/  UIADD3.X UR42, URZ, UR42, URZ, UP0, !UPT ;  /* 0x0000002a3f2a7290 */ /* 0x000fe200087fe43f */
        /* <DEDUP_REMOVED lines=13> */
.L_x_6661:
[----:B------:R-:W-:Y:S05]  /*0170*/  BSYNC B0 ;  /* 0x0000000000007941 */ /* 0x000fea0003800000 */
.L_x_6660:
        /* <DEDUP_REMOVED lines=17> */
[----:B------:R-:W-:Y:S01]  /*0290*/  @UP0 USHF.L.U32 UR6, UR6, 0x1, URZ ;  /* 0x0000000106060899 */ /* 0x000fe2000800063f */
[----:B------:R-:W-:-:S03]  /*02a0*/  VOTEU.ANY UP0, P0 ;  /* 0x00000000003f7886 */ /* 0x000fc60000000100 */
[----:B------:R-:W-:Y:S01]  /*02b0*/  UISETP.NE.AND UP3, UPT, UR38, URZ, UPT ;  /* 0x0000003f2600728c */ /* 0x000fe2000bf65270 */
[----:B------:R-:W0:Y:S02]  /*02c0*/  FENCE.VIEW.ASYNC.S ;  /* 0x00000000000073c6 */ /* 0x000e240000000000 */
[----:B0-----:R0:W1:Y:S01]  /*02d0*/  @UP0 SYNCS.EXCH.64 URZ, [UR8+0x38800], UR4 ;  /* 0x03880004083f05b2 */ /* 0x0010620008000100 */
[----:B------:R-:W-:Y:S01]  /*02e0*/  UP2UR UR61, UPR, URZ, 0x8 ;  /* 0x000000083f3d7883 */ /* 0x000fe20008000000 */
[----:B------:R0:W2:Y:S03]  /*02f0*/  @UP1 SYNCS.EXCH.64 URZ, [UR8+0x38810], UR4 ;  /* 0x03881004083f15b2 */ /* 0x0000a60008000100 */
[----:B------:R0:W3:Y:S01]  /*0300*/  @UP2 SYNCS.EXCH.64 URZ, [UR8+0x38820], UR6 ;  /* 0x03882006083f25b2 */ /* 0x0000e20008000100 */
[----:B------:R-:W-:Y:S07]  /*0310*/  @P1 BRA `(.L_x_6662) ;  /* 0x0000000000381947 */ /* 0x000fee0003800000 */
        /* <DEDUP_REMOVED lines=14> */
.L_x_6662:
        /* <DEDUP_REMOVED lines=22> */
.L_x_6663:
        /* <DEDUP_REMOVED lines=18> */
.L_x_6664:
        /* <DEDUP_REMOVED lines=22> */
.L_x_6665:
        /* <DEDUP_REMOVED lines=22> */
.L_x_6666:
[----:B------:R-:W-:Y:S01]  /*0940*/  UISETP.NE.AND UP0, UPT, UR38, URZ, UPT ;  /* 0x0000003f2600728c */ /* 0x000fe2000bf05270 */
[----:B------:R-:W-:Y:S01]  /*0950*/  NOP ;  /* 0x0000000000007918 */ /* 0x000fe20000000000 */
[----:B------:R-:W-:Y:S01]  /*0960*/  UMOV UR60, 0x1 ;  /* 0x00000001003c7882 */ /* 0x000fe20000000000 */
[----:B------:R-:W-:Y:S01]  /*0970*/  ULDC.64 UR36, c[0x0][0x208] ;  /* 0x0000820000247ab9 */ /* 0x000fe20000000a00 */
[----:B------:R-:W-:Y:S01]  /*0980*/  USEL UR60, UR60, 0x2, !UP0 ;  /* 0x000000023c3c7887 */ /* 0x000fe2000c000000 */
[----:B------:R-:W-:Y:S01]  /*0990*/  BSSY B9, `(.L_x_6667) ;  /* 0x00038bd000097945 */ /* 0x000fe20003800000 */
[----:B0123--:R-:W-:Y:S01]  /*09a0*/  BAR.SYNC.DEFER_BLOCKING 0x0 ;  /* 0x0000000000007b1d */ /* 0x00ffe20000010000 */
[----:B------:R-:W-:-:S13]  /*09b0*/  PLOP3.LUT P0, PT, PT, PT, UP0, 0x40, 0x0 ;  /* 0x000000000000781c */ /* 0x000fda0003f0e808 */
[----:B------:R-:W-:Y:S05]  /*09c0*/  @P0 BRA `(.L_x_6668) ;  /* 0x000002f000f40947 */ /* 0x000fea0003800000 */
.L_x_6669:
[----:B------:R-:W-:-:S08]  /*09d0*/  NOP ;  /* 0x0000000000007918 */ /* 0x000fd00000000000 */
[----:B------:R-:W0:Y:S02]  /*09e0*/  USETMAXREG.TRY_ALLOC.CTAPOOL UP0, 0xe8 ;  /* 0x000000e8000079c8 */ /* 0x000e240008000600 */
[----:B0-----:R-:W-:-:S13]  /*09f0*/  PLOP3.LUT P0, PT, PT, PT, UP0, 0x80, 0x0 ;  /* 0x000000000000781c */ /* 0x001fda0003f0f008 */
[----:B------:R-:W-:Y:S05]  /*0a00*/  @!P0 BRA `(.L_x_6669) ;  /* 0xfffffffc00f08947 */ /* 0x000fea000383ffff */
[----:B------:R-:W0:Y:S01]  /*0a10*/  S2R R0, SR_TID.X ;  /* 0x0000000000007919 */ /* 0x000e220000002100 */
[----:B------:R-:W1:Y:S01]  /*0a20*/  S2UR UR4, SR_CgaCtaId ;  /* 0x00000000000479c3 */ /* 0x000e620000008800 */
[----:B------:R-:W-:Y:S04]  /*0a30*/  STL.64 [R1+0x1c8], RZ ;  /* 0x0001c8ff01007387 */ /* 0x000fe80000100a00 */
[----:B------:R-:W-:Y:S04]  /*0a40*/  STL [R1+0x1d0], RZ ;  /* 0x0001d0ff01007387 */ /* 0x000fe80000100800 */
[----:B------:R-:W-:Y:S01]  /*0a50*/  STL [R1+0x1d4], RZ ;  /* 0x0001d4ff01007387 */ /* 0x000fe20000100800 */
[----:B-1----:R-:W-:Y:S01]  /*0a60*/  IMAD.U32 R155, RZ, RZ, UR4 ;  /* 0x00000004ff9b7e24 */ /* 0x002fe2000f8e00ff */
[----:B------:R-:W-:Y:S01]  /*0a70*/  ULDC UR4, c[0x0][0xd3c] ;  /* 0x00034f0000047ab9 */ /* 0x000fe20000000800 */
[----:B0-----:R-:W-:-:S04]  /*0a80*/  SHF.R.U32.HI R2, RZ, 0x7, R0 ;  /* 0x00000007ff027819 */ /* 0x001fc80000011600 */
[----:B------:R-:W-:Y:S02]  /*0a90*/  ISETP.NE.AND P0, PT, R2, 0x1, PT ;  /* 0x000000010200780c */ /* 0x000fe40003f05270 */
[----:B------:R-:W-:-:S04]  /*0aa0*/  MOV R2, 0x400 ;  /* 0x0000040000027802 */ /* 0x000fc80000000f00 */
[----:B------:R-:W-:-:S07]  /*0ab0*/  LEA R2, R155, R2, 0x18 ;  /* 0x000000029b027211 */ /* 0x000fce00078ec0ff */
[----:B------:R-:W-:Y:S06]  /*0ac0*/  @!P0 BAR.ARV 0x8, 0x100 ;  /* 0x0204000000008b1d */ /* 0x000fec0000002000 */
[----:B------:R-:W-:-:S13]  /*0ad0*/  ISETP.GE.U32.AND P0, PT, R0, 0x100, PT ;  /* 0x000001000000780c */ /* 0x000fda0003f06070 */
[----:B------:R-:W-:Y:S08]  /*0ae0*/  @P0 BAR.ARV 0xf, 0x100 ;  /* 0x03c4000000000b1d */ /* 0x000ff00000002000 */
[----:B------:R-:W-:Y:S06]  /*0af0*/  BAR.SYNC.DEFER_BLOCKING 0x5, 0x180 ;  /* 0x0146000000007b1d */ /* 0x000fec0000010000 */
[----:B------:R-:W0:Y:S02]  /*0b00*/  LDS.128 R84, [R2+0x388d0] ;  /* 0x0388d00002547984 */ /* 0x000e240000000c00 */
[----:B------:R-:W-:Y:S06]  /*0b10*/  BAR.ARV 0x4, 0x180 ;  /* 0x0106000000007b1d */ /* 0x000fec0000002000 */
[----:B0-----:R-:W-:-:S13]  /*0b20*/  ISETP.GE.AND P0, PT, R87, UR4, PT ;  /* 0x0000000457007c0c */ /* 0x001fda000bf06270 */
[----:B------:R-:W-:Y:S05]  /*0b30*/  @P0 BRA `(.L_x_6670) ;  /* 0x0000038800880947 */ /* 0x000fea0003800000 */
[----:B------:R-:W-:Y:S01]  /*0b40*/  VIADD R221, R0, 0xffffff80 ;  /* 0xffffff8000dd7836 */ /* 0x000fe20000000000 */
[----:B------:R-:W0:Y:S01]  /*0b50*/  S2UR UR4, SR_SWINHI ;  /* 0x00000000000479c3 */ /* 0x000e220000002f00 */
[----:B------:R-:W-:Y:S01]  /*0b60*/  R2UR UR40, R2 ;  /* 0x00000000022872ca */ /* 0x000fe200000e0000 */
[----:B------:R-:W-:Y:S02]  /*0b70*/  IMAD.MOV.U32 R161, RZ, RZ, 0x2 ;  /* 0x00000002ffa17424 */ /* 0x000fe400078e00ff */
[----:B------:R-:W-:Y:S01]  /*0b80*/  SHF.R.S32.HI R0, RZ, 0x1f, R221 ;  /* 0x0000001fff007819 */ /* 0x000fe200000114dd */
[----:B------:R-:W-:Y:S02]  /*0b90*/  IMAD.MOV.U32 R156, RZ, RZ, RZ ;  /* 0x000000ffff9c7224 */ /* 0x000fe400078e00ff */
[----:B------:R-:W-:Y:S01]  /*0ba0*/  IMAD.MOV.U32 R158, RZ, RZ, RZ ;  /* 0x000000ffff9e7224 */ /* 0x000fe200078e00ff */
[CC--:B------:R-:W-:Y:S02]  /*0bb0*/  LEA.HI R5, R0.reuse, R221.reuse, RZ, 0x7 ;  /* 0x000000dd00057211 */ /* 0x0c0fe400078f38ff */
[----:B------:R-:W-:-:S02]  /*0bc0*/  LEA.HI R3, R0, R221, RZ, 0x4 ;  /* 0x000000dd00037211 */ /* 0x000fc400078f20ff */
[----:B------:R-:W-:Y:S02]  /*0bd0*/  LOP3.LUT R4, R5, 0xffffff80, RZ, 0xc0, !PT ;  /* 0xffffff8005047812 */ /* 0x000fe400078ec0ff */
[CC--:B------:R-:W-:Y:S02]  /*0be0*/  LEA.HI R11, R0.reuse, R221.reuse, RZ, 0x2 ;  /* 0x000000dd000b7211 */ /* 0x0c0fe400078f10ff */
[CC--:B------:R-:W-:Y:S01]  /*0bf0*/  LEA.HI R13, R0.reuse, R221.reuse, RZ, 0x3 ;  /* 0x000000dd000d7211 */ /* 0x0c0fe200078f18ff */
[----:B------:R-:W-:Y:S01]  /*0c00*/  IMAD.IADD R6, R221, 0x1, -R4 ;  /* 0x00000001dd067824 */ /* 0x000fe200078e0a04 */
[----:B------:R-:W-:Y:S02]  /*0c10*/  LEA.HI R4, R0, R221, RZ, 0x5 ;  /* 0x000000dd00047211 */ /* 0x000fe400078f28ff */
[----:B------:R-:W-:Y:S02]  /*0c20*/  LOP3.LUT R0, R3, 0xfffffff0, RZ, 0xc0, !PT ;  /* 0xfffffff003007812 */ /* 0x000fe400078ec0ff */
[----:B------:R-:W-:-:S02]  /*0c30*/  SHF.R.S32.HI R7, RZ, 0x1f, R6 ;  /* 0x0000001fff077819 */ /* 0x000fc40000011406 */
[----:B------:R-:W-:Y:S01]  /*0c40*/  SHF.R.S32.HI R167, RZ, 0x5, R4 ;  /* 0x00000005ffa77819 */ /* 0x000fe20000011404 */
[----:B------:R-:W-:Y:S01]  /*0c50*/  IMAD.IADD R15, R221, 0x1, -R0 ;  /* 0x00000001dd0f7824 */ /* 0x000fe200078e0a00 */
[CC--:B------:R-:W-:Y:S01]  /*0c60*/  LEA.HI R8, R7.reuse, R6.reuse, RZ, 0x2 ;  /* 0x0000000607087211 */ /* 0x0c0fe200078f10ff */
[----:B------:R-:W-:Y:S01]  /*0c70*/  UMOV UR40, UR40 ;  /* 0x0000002800287c82 */ /* 0x000fe20008000000 */
[----:B0-----:R-:W-:Y:S01]  /*0c80*/  UMOV UR41, UR4 ;  /* 0x0000000400297c82 */ /* 0x001fe20008000000 */
[----:B------:R-:W-:Y:S02]  /*0c90*/  SHF.R.S32.HI R0, RZ, 0x4, R3 ;  /* 0x00000004ff007819 */ /* 0x000fe40000011403 */
[--C-:B------:R-:W-:Y:S01]  /*0ca0*/  SHF.R.S32.HI R9, RZ, 0x2, R8.reuse ;  /* 0x00000002ff097819 */ /* 0x100fe20000011408 */
[----:B------:R0:W-:Y:S01]  /*0cb0*/  STL [R1+0x468], R15 ;  /* 0x0004680f01007387 */ /* 0x0001e20000100800 */
[----:B------:R-:W-:Y:S02]  /*0cc0*/  SHF.R.S32.HI R10, RZ, 0x1f, R8 ;  /* 0x0000001fff0a7819 */ /* 0x000fe40000011408 */
[----:B------:R-:W-:-:S02]  /*0cd0*/  LEA.HI R7, R7, R6, RZ, 0x5 ;  /* 0x0000000607077211 */ /* 0x000fc400078f28ff */
[----:B------:R-:W-:Y:S02]  /*0ce0*/  LEA.HI R10, R10, R9, RZ, 0x3 ;  /* 0x000000090a0a7211 */ /* 0x000fe400078f18ff */
[----:B------:R-:W-:Y:S02]  /*0cf0*/  SHF.R.S32.HI R4, RZ, 0x1f, R4 ;  /* 0x0000001fff047819 */ /* 0x000fe40000011404 */
[----:B------:R-:W-:Y:S02]  /*0d00*/  LOP3.LUT R10, R10, 0xfffffff8, RZ, 0xc0, !PT ;  /* 0xfffffff80a0a7812 */ /* 0x000fe400078ec0ff */
[----:B------:R-:W-:Y:S02]  /*0d10*/  LEA.HI R3, R3, R0, RZ, 0x1 ;  /* 0x0000000003037211 */ /* 0x000fe400078f08ff */
[----:B------:R-:W-:Y:S01]  /*0d20*/  LOP3.LUT R12, R11, 0xfffffffc, RZ, 0xc0, !PT ;  /* 0xfffffffc0b0c7812 */ /* 0x000fe200078ec0ff */
[----:B------:R-:W-:Y:S01]  /*0d30*/  IMAD.IADD R10, R9, 0x1, -R10 ;  /* 0x00000001090a7824 */ /* 0x000fe200078e0a0a */
[----:B------:R-:W-:-:S02]  /*0d40*/  SHF.R.S32.HI R7, RZ, 0x5, R7 ;  /* 0x00000005ff077819 */ /* 0x000fc40000011407 */
[----:B------:R-:W-:Y:S01]  /*0d50*/  SHF.R.S32.HI R18, RZ, 0x2, R11 ;  /* 0x00000002ff127819 */ /* 0x000fe2000001140b */
[----:B------:R-:W-:Y:S01]  /*0d60*/  IMAD.IADD R20, R221, 0x1, -R12 ;  /* 0x00000001dd147824 */ /* 0x000fe200078e0a0c */
[----:B------:R-:W-:Y:S01]  /*0d70*/  LEA.HI R4, R4, R167, RZ, 0x2 ;  /* 0x000000a704047211 */ /* 0x000fe200078f10ff */
[----:B------:R-:W-:Y:S01]  /*0d80*/  IMAD R162, R7, 0x10, R10 ;  /* 0x0000001007a27824 */ /* 0x000fe200078e020a */
[----:B------:R-:W-:Y:S01]  /*0d90*/  LOP3.LUT R3, R3, 0x1ffffffe, RZ, 0xc0, !PT ;  /* 0x1ffffffe03037812 */ /* 0x000fe200078ec0ff */
[----:B------:R-:W-:Y:S01]  /*0da0*/  VIADD R7, R18, 0x20 ;  /* 0x0000002012077836 */ /* 0x000fe20000000000 */
[----:B------:R-:W-:Y:S01]  /*0db0*/  LOP3.LUT R9, R8, 0x7ffffffc, RZ, 0xc0, !PT ;  /* 0x7ffffffc08097812 */ /* 0x000fe200078ec0ff */
[----:B------:R-:W-:Y:S01]  /*0dc0*/  IMAD.SHL.U32 R16, R20, 0x8, RZ ;  /* 0x0000000814107824 */ /* 0x000fe200078e00ff */
[----:B------:R-:W-:Y:S01]  /*0dd0*/  SHF.R.S32.HI R19, RZ, 0x7, R5 ;  /* 0x00000007ff137819 */ /* 0x000fe20000011405 */
[----:B------:R-:W-:Y:S01]  /*0de0*/  IMAD.IADD R3, R0, 0x1, -R3 ;  /* 0x0000000100037824 */ /* 0x000fe200078e0a03 */
[----:B------:R-:W-:Y:S01]  /*0df0*/  LOP3.LUT R4, R4, 0x3ffffc, RZ, 0xc0, !PT ;  /* 0x003ffffc04047812 */ /* 0x000fe200078ec0ff */
[----:B------:R-:W-:Y:S01]  /*0e00*/  IMAD.IADD R9, R6, 0x1, -R9 ;  /* 0x0000000106097824 */ /* 0x000fe200078e0a09 */
[----:B------:R-:W-:Y:S01]  /*0e10*/  SHF.R.S32.HI R0, RZ, 0x3, R13 ;  /* 0x00000003ff007819 */ /* 0x000fe2000001140d */
[----:B0-----:R-:W-:Y:S01]  /*0e20*/  IMAD R15, R19, 0x100, R15 ;  /* 0x00000100130f7824 */ /* 0x001fe200078e020f */
[----:B------:R-:W-:Y:S01]  /*0e30*/  LEA.HI R5, R5, R19, RZ, 0x1 ;  /* 0x0000001305057211 */ /* 0x000fe200078f08ff */
[----:B------:R-:W-:Y:S01]  /*0e40*/  IMAD.IADD R4, R167, 0x1, -R4 ;  /* 0x00000001a7047824 */ /* 0x000fe200078e0a04 */
[----:B------:R-:W-:Y:S01]  /*0e50*/  LEA.HI R0, R20, R20, RZ, 0x1 ;  /* 0x0000001414007211 */ /* 0x000fe200078f08ff */
[----:B------:R-:W-:Y:S01]  /*0e60*/  VIADD R192, R16, 0xc0 ;  /* 0x000000c010c07836 */ /* 0x000fe20000000000 */
[----:B------:R-:W-:Y:S01]  /*0e70*/  SHF.R.S32.HI R6, RZ, 0x1f, R7 ;  /* 0x0000001fff067819 */ /* 0x000fe20000011407 */
[----:B------:R-:W-:Y:S01]  /*0e80*/  IMAD R15, R4, 0x10, R15 ;  /* 0x00000010040f7824 */ /* 0x000fe200078e020f */
[----:B------:R-:W-:Y:S01]  /*0e90*/  LOP3.LUT R5, R5, 0xfffffe, RZ, 0xc0, !PT ;  /* 0x00fffffe05057812 */ /* 0x000fe200078ec0ff */
[----:B------:R-:W-:Y:S01]  /*0ea0*/  IMAD.SHL.U32 R4, R7, 0x40, RZ ;  /* 0x0000004007047824 */ /* 0x000fe200078e00ff */
[----:B------:R-:W-:Y:S01]  /*0eb0*/  LOP3.LUT R0, R0, 0x1ffffffe, RZ, 0xc0, !PT ;  /* 0x1ffffffe00007812 */ /* 0x000fe200078ec0ff */
[----:B------:R-:W-:Y:S01]  /*0ec0*/  IMAD.SHL.U32 R22, R20, 0x4, RZ ;  /* 0x0000000414167824 */ /* 0x000fe200078e00ff */
[----:B------:R-:W-:Y:S01]  /*0ed0*/  LEA.HI R6, R6, R7, RZ, 0x3 ;  /* 0x0000000706067211 */ /* 0x000fe200078f18ff */
[----:B------:R-:W-:Y:S01]  /*0ee0*/  IMAD.SHL.U32 R7, R3, 0x8, RZ ;  /* 0x0000000803077824 */ /* 0x000fe200078e00ff */
[----:B------:R-:W-:Y:S01]  /*0ef0*/  LOP3.LUT R14, R13, 0xfffffff8, RZ, 0xc0, !PT ;  /* 0xfffffff80d0e7812 */ /* 0x000fe200078ec0ff */
[----:B------:R-:W-:Y:S01]  /*0f00*/  IMAD.IADD R5, R19, 0x1, -R5 ;  /* 0x0000000113057824 */ /* 0x000fe200078e0a05 */
[----:B------:R-:W-:Y:S01]  /*0f10*/  SHF.R.S32.HI R11, RZ, 0x1f, R11 ;  /* 0x0000001fff0b7819 */ /* 0x000fe2000001140b */
[----:B------:R-:W-:Y:S01]  /*0f20*/  IMAD.IADD R3, R20, 0x1, -R0 ;  /* 0x0000000114037824 */ /* 0x000fe200078e0a00 */
[----:B------:R-:W-:Y:S01]  /*0f30*/  LOP3.LUT R4, R4, 0x1c0, RZ, 0xc0, !PT ;  /* 0x000001c004047812 */ /* 0x000fe200078ec0ff */
[----:B------:R-:W-:Y:S01]  /*0f40*/  IMAD.SHL.U32 R6, R6, 0x40, RZ ;  /* 0x0000004006067824 */ /* 0x000fe200078e00ff */
[----:B------:R-:W-:Y:S01]  /*0f50*/  LEA.HI R11, R11, R18, RZ, 0x3 ;  /* 0x000000120b0b7211 */ /* 0x000fe200078f18ff */
[----:B------:R-:W-:Y:S01]  /*0f60*/  IMAD.IADD R221, R221, 0x1, -R14 ;  /* 0x00000001dddd7824 */ /* 0x000fe200078e0a0e */
[----:B------:R-:W-:Y:S01]  /*0f70*/  LOP3.LUT R0, R4, 0x38, R16, 0xf8, !PT ;  /* 0x0000003804007812 */ /* 0x000fe200078ef810 */
[----:B------:R-:W-:Y:S01]  /*0f80*/  IMAD.SHL.U32 R8, R5, 0x100, RZ ;  /* 0x0000010005087824 */ /* 0x000fe200078e00ff */
[----:B------:R-:W-:Y:S01]  /*0f90*/  SHF.R.S32.HI R5, RZ, 0x1f, R192 ;  /* 0x0000001fff057819 */ /* 0x000fe200000114c0 */
[----:B------:R-:W-:Y:S01]  /*0fa0*/  IMAD R25, R3, 0x8, R162 ;  /* 0x0000000803197824 */ /* 0x000fe200078e02a2 */
[----:B------:R-:W-:Y:S01]  /*0fb0*/  LOP3.LUT R11, R11, 0xfffffff8, RZ, 0xc0, !PT ;  /* 0xfffffff80b0b7812 */ /* 0x000fe200078ec0ff */
[----:B------:R-:W-:Y:S01]  /*0fc0*/  IMAD.SHL.U32 R166, R221, 0x8, RZ ;  /* 0x00000008dda67824 */ /* 0x000fe200078e00ff */
[----:B------:R-:W-:Y:S01]  /*0fd0*/  SHF.R.U32.HI R10, RZ, 0x3, R4 ;  /* 0x00000003ff0a7819 */ /* 0x000fe20000011604 */
[----:B------:R0:W-:Y:S01]  /*0fe0*/  STL [R1+0x464], R7 ;  /* 0x0004640701007387 */ /* 0x0001e20000100800 */
[----:B------:R-:W-:Y:S01]  /*0ff0*/  LOP3.LUT R6, R6, 0xfffffe00, RZ, 0xc0, !PT ;  /* 0xfffffe0006067812 */ /* 0x000fe200078ec0ff */
[----:B------:R-:W-:Y:S01]  /*1000*/  IMAD.U32 R160, R15, 0x40, R7 ;  /* 0x000000400fa07824 */ /* 0x000fe200078e0007 */
[----:B------:R-:W-:Y:S01]  /*1010*/  SHF.L.U64.HI R202, R192, 0x1, R5 ;  /* 0x00000001c0ca7819 */ /* 0x000fe20000010205 */
[----:B------:R-:W-:Y:S01]  /*1020*/  STL [R1+0x454], R25 ;  /* 0x0004541901007387 */ /* 0x000fe20000100800 */
[----:B------:R-:W-:Y:S01]  /*1030*/  VIADD R191, R16, 0xe0 ;  /* 0x000000e010bf7836 */ /* 0x000fe20000000000 */
[----:B------:R-:W-:Y:S01]  /*1040*/  LOP3.LUT R5, R6, R0, R10, 0xf6, !PT ;  /* 0x0000000006057212 */ /* 0x000fe200078ef60a */
[----:B------:R-:W-:Y:S01]  /*1050*/  VIADD R218, R166, 0x80 ;  /* 0x00000080a6da7836 */ /* 0x000fe20000000000 */
[----:B------:R-:W-:Y:S01]  /*1060*/  STL [R1+0x45c], R8 ;  /* 0x00045c0801007387 */ /* 0x000fe20000100800 */
[----:B------:R-:W-:Y:S01]  /*1070*/  IMAD.IADD R159, R18, 0x1, -R11 ;  /* 0x00000001129f7824 */ /* 0x000fe200078e0a0b */
[----:B------:R-:W-:Y:S01]  /*1080*/  SHF.R.S32.HI R4, RZ, 0x1f, R191 ;  /* 0x0000001fff047819 */ /* 0x000fe200000114bf */
[----:B0-----:R-:W-:Y:S01]  /*1090*/  IMAD.SHL.U32 R7, R9, 0x2, RZ ;  /* 0x0000000209077824 */ /* 0x001fe200078e00ff */
[----:B------:R-:W-:Y:S01]  /*10a0*/  SHF.R.S32.HI R14, RZ, 0x1f, R218 ;  /* 0x0000001fff0e7819 */ /* 0x000fe200000114da */
[C---:B------:R-:W-:Y:S01]  /*10b0*/  VIADD R215, R166.reuse, 0x140 ;  /* 0x00000140a6d77836 */ /* 0x040fe20000000000 */
[----:B------:R-:W-:Y:S01]  /*10c0*/  SHF.L.U64.HI R203, R191, 0x1, R4 ;  /* 0x00000001bfcb7819 */ /* 0x000fe20000010204 */
[C---:B------:R-:W-:Y:S01]  /*10d0*/  VIADD R217, R166.reuse, 0xc0 ;  /* 0x000000c0a6d97836 */ /* 0x040fe20000000000 */
[----:B------:R-:W-:Y:S01]  /*10e0*/  STL [R1+0x458], R6 ;  /* 0x0004580601007387 */ /* 0x000fe20000100800 */
[----:B------:R-:W-:Y:S01]  /*10f0*/  VIADD R11, R166, 0x1c0 ;  /* 0x000001c0a60b7836 */ /* 0x000fe20000000000 */
[----:B------:R-:W-:Y:S01]  /*1100*/  SHF.R.S32.HI R14, RZ, 0x1f, R215 ;  /* 0x0000001fff0e7819 */ /* 0x000fe200000114d7 */
[----:B------:R-:W-:Y:S01]  /*1110*/  IMAD.IADD R163, R7, 0x1, R8 ;  /* 0x0000000107a37824 */ /* 0x000fe200078e0208 */
[----:B------:R-:W-:Y:S01]  /*1120*/  SHF.R.S32.HI R13, RZ, 0x1f, R217 ;  /* 0x0000001fff0d7819 */ /* 0x000fe200000114d9 */
[----:B------:R-:W-:Y:S01]  /*1130*/  VIADD R165, R22, 0x10 ;  /* 0x0000001016a57836 */ /* 0x000fe20000000000 */
[----:B------:R-:W-:Y:S01]  /*1140*/  SHF.R.S32.HI R11, RZ, 0x1f, R11 ;  /* 0x0000001fff0b7819 */ /* 0x000fe2000001140b */
[C---:B------:R-:W-:Y:S01]  /*1150*/  VIADD R12, R166.reuse, 0x180 ;  /* 0x00000180a60c7836 */ /* 0x040fe20000000000 */
[----:B------:R0:W-:Y:S01]  /*1160*/  STL [R1+0x448], R20 ;  /* 0x0004481401007387 */ /* 0x0001e20000100800 */
[----:B------:R-:W-:Y:S01]  /*1170*/  IMAD R0, R5, 0x2, R2 ;  /* 0x0000000205007824 */ /* 0x000fe200078e0202 */
        /* <DEDUP_REMOVED lines=63> */
[C---:B------:R-:W-:Y:S01]  /*1570*/  VIADD R20, R163.reuse, 0x58 ;  /* 0x00000058a3147836 */ /* 0x040fe20000000000 */
[----:B------:R-:W-:Y:S01]  /*1580*/  SHF.R.S32.HI R4, RZ, 0x1f, R227 ;  /* 0x0000001fff047819 */ /* 0x000fe200000114e3 */
[C---:B0-----:R-:W-:Y:S01]  /*1590*/  VIADD R13, R163.reuse, 0x70 ;  /* 0x00000070a30d7836 */ /* 0x041fe20000000000 */
[----:B------:R-:W-:Y:S01]  /*15a0*/  SHF.R.S32.HI R3, RZ, 0x1f, R226 ;  /* 0x0000001fff037819 */ /* 0x000fe200000114e2 */
[C---:B------:R-:W-:Y:S01]  /*15b0*/  VIADD R10, R163.reuse, 0x88 ;  /* 0x00000088a30a7836 */ /* 0x040fe20000000000 */
[----:B------:R-:W-:Y:S01]  /*15c0*/  SHF.R.S32.HI R0, RZ, 0x1f, R225 ;  /* 0x0000001fff007819 */ /* 0x000fe200000114e1 */
[C---:B--2---:R-:W-:Y:S01]  /*15d0*/  VIADD R7, R163.reuse, 0xa0 ;  /* 0x000000a0a3077836 */ /* 0x044fe20000000000 */
[----:B------:R-:W-:Y:S01]  /*15e0*/  SHF.R.S32.HI R17, RZ, 0x1f, R16 ;  /* 0x0000001fff117819 */ /* 0x000fe20000011410 */
[C---:B------:R-:W-:Y:S01]  /*15f0*/  VIADD R224, R163.reuse, 0xe8 ;  /* 0x000000e8a3e07836 */ /* 0x040fe20000000000 */
[----:B------:R-:W-:Y:S01]  /*1600*/  SHF.R.S32.HI R164, RZ, 0x1f, R19 ;  /* 0x0000001fffa47819 */ /* 0x000fe20000011413 */
[----:B------:R-:W-:Y:S01]  /*1610*/  VIADD R223, R163, 0xf0 ;  /* 0x000000f0a3df7836 */ /* 0x000fe20000000000 */
[----:B------:R-:W-:Y:S01]  /*1620*/  SHF.L.U64.HI R198, R197, 0x1, R198 ;  /* 0x00000001c5c67819 */ /* 0x000fe200000102c6 */
[----:B------:R-:W-:Y:S01]  /*1630*/  VIADD R222, R163, 0xf8 ;  /* 0x000000f8a3de7836 */ /* 0x000fe20000000000 */
[----:B------:R-:W-:Y:S01]  /*1640*/  SHF.L.U64.HI R199, R196, 0x1, R199 ;  /* 0x00000001c4c77819 */ /* 0x000fe200000102c7 */
[----:B------:R-:W-:Y:S01]  /*1650*/  IMAD.WIDE R160, R160, R161, UR40 ;  /* 0x00000028a0a07e25 */ /* 0x000fe2000f8e02a1 */
[----:B------:R-:W-:-:S02]  /*1660*/  SHF.L.U64.HI R200, R195, 0x1, R200 ;  /* 0x00000001c3c87819 */ /* 0x000fc400000102c8 */
[----:B------:R-:W-:Y:S02]  /*1670*/  SHF.L.U64.HI R201, R194, 0x1, R201 ;  /* 0x00000001c2c97819 */ /* 0x000fe400000102c9 */
[----:B------:R-:W-:Y:S02]  /*1680*/  SHF.L.U64.HI R204, R189, 0x1, R204 ;  /* 0x00000001bdcc7819 */ /* 0x000fe400000102cc */
[----:B------:R-:W-:Y:S02]  /*1690*/  SHF.L.U64.HI R205, R188, 0x1, R205 ;  /* 0x00000001bccd7819 */ /* 0x000fe400000102cd */
[----:B------:R-:W-:Y:S02]  /*16a0*/  SHF.L.U64.HI R206, R187, 0x1, R206 ;  /* 0x00000001bbce7819 */ /* 0x000fe400000102ce */
[----:B------:R-:W-:Y:S02]  /*16b0*/  SHF.L.U64.HI R207, R186, 0x1, R207 ;  /* 0x00000001bacf7819 */ /* 0x000fe400000102cf */
[----:B------:R-:W-:-:S02]  /*16c0*/  SHF.L.U64.HI R208, R185, 0x1, R208 ;  /* 0x00000001b9d07819 */ /* 0x000fc400000102d0 */
[----:B------:R-:W-:Y:S02]  /*16d0*/  SHF.L.U64.HI R209, R184, 0x1, R209 ;  /* 0x00000001b8d17819 */ /* 0x000fe400000102d1 */
[----:B------:R-:W-:Y:S02]  /*16e0*/  SHF.L.U64.HI R210, R183, 0x1, R210 ;  /* 0x00000001b7d27819 */ /* 0x000fe400000102d2 */
[----:B------:R-:W-:Y:S02]  /*16f0*/  SHF.L.U64.HI R211, R182, 0x1, R211 ;  /* 0x00000001b6d37819 */ /* 0x000fe400000102d3 */
[----:B------:R-:W-:Y:S02]  /*1700*/  SHF.R.S32.HI R20, RZ, 0x1f, R20 ;  /* 0x0000001fff147819 */ /* 0x000fe40000011414 */
[----:B------:R-:W-:Y:S02]  /*1710*/  SHF.R.S32.HI R13, RZ, 0x1f, R13 ;  /* 0x0000001fff0d7819 */ /* 0x000fe4000001140d */
[----:B------:R-:W-:-:S02]  /*1720*/  SHF.R.S32.HI R10, RZ, 0x1f, R10 ;  /* 0x0000001fff0a7819 */ /* 0x000fc4000001140a */
[----:B------:R-:W-:Y:S02]  /*1730*/  SHF.R.S32.HI R7, RZ, 0x1f, R7 ;  /* 0x0000001fff077819 */ /* 0x000fe40000011407 */
[----:B------:R-:W-:Y:S02]  /*1740*/  SHF.R.S32.HI R4, RZ, 0x1f, R224 ;  /* 0x0000001fff047819 */ /* 0x000fe400000114e0 */
[----:B------:R-:W-:Y:S02]  /*1750*/  SHF.R.S32.HI R3, RZ, 0x1f, R223 ;  /* 0x0000001fff037819 */ /* 0x000fe400000114df */
[----:B------:R-:W-:-:S07]  /*1760*/  SHF.R.S32.HI R0, RZ, 0x1f, R222 ;  /* 0x0000001fff007819 */ /* 0x000fce00000114de */
.L_x_6904:
[----:B------:R-:W-:Y:S01]  /*1770*/  ULDC.64 UR4, c[0x0][0xb20] ;  /* 0x0002c80000047ab9 */ /* 0x000fe20000000a00 */
[----:B0-234-:R-:W0:Y:S01]  /*1780*/  LDC.64 R4, c[0x0][0xb00] ;  /* 0x0002c000ff047b82 */ /* 0x01de220000000a00 */
        /* <DEDUP_REMOVED lines=10> */
[----:B------:R-:W1:Y:S01]  /*1830*/  @P0 LDC.64 R8, c[0x0][0xb20] ;  /* 0x0002c800ff080b82 */ /* 0x000e620000000a00 */
        /* <DEDUP_REMOVED lines=36> */
.L_x_6671:
[----:B------:R-:W-:Y:S02]  /*1a80*/  IMAD.U32 R27, RZ, RZ, UR5 ;  /* 0x00000005ff1b7e24 */ /* 0x000fe4000f8e00ff */
[----:B------:R-:W-:Y:S01]  /*1a90*/  IMAD.U32 R29, RZ, RZ, UR4 ;  /* 0x00000004ff1d7e24 */ /* 0x000fe2000f8e00ff */
[----:B------:R-:W-:Y:S06]  /*1aa0*/  @!P2 BRA `(.L_x_6672) ;  /* 0x000000000010a947 */ /* 0x000fec0003800000 */
[----:B------:R-:W0:Y:S02]  /*1ab0*/  LDC.64 R4, c[0x0][0xb18] ;  /* 0x0002c600ff047b82 */ /* 0x000e240000000a00 */
[----:B0-----:R-:W-:-:S05]  /*1ac0*/  IMAD.WIDE R4, R87, 0x4, R4 ;  /* 0x0000000457047825 */ /* 0x001fca00078e0204 */
[----:B------:R0:W5:Y:S01]  /*1ad0*/  LDG.E R29, desc[UR36][R4.64] ;  /* 0x00000024041d7981 */ /* 0x000162000c1e1900 */
[----:B------:R-:W-:Y:S05]  /*1ae0*/  BRA `(.L_x_6673) ;  /* 0x0000000000107947 */ /* 0x000fea0003800000 */
.L_x_6672:
[----:B------:R-:W-:Y:S05]  /*1af0*/  @!P3 BRA `(.L_x_6673) ;  /* 0x00000000000cb947 */ /* 0x000fea0003800000 */
[----:B------:R-:W2:Y:S04]  /*1b00*/  LDG.E R0, desc[UR36][R4.64] ;  /* 0x0000002404007981 */ /* 0x000ea8000c1e1900 */
[----:B------:R-:W2:Y:S02]  /*1b10*/  LDG.E R29, desc[UR36][R4.64+0x4] ;  /* 0x00000424041d7981 */ /* 0x000ea4000c1e1900 */
[----:B--2---:R-:W-:-:S07]  /*1b20*/  IMAD.IADD R29, R29, 0x1, -R0 ;  /* 0x000000011d1d7824 */ /* 0x004fce00078e0a00 */
.L_x_6673:
        /* <DEDUP_REMOVED lines=47> */
.L_x_6676:
[----:B------:R-:W-:-:S13]  /*1e20*/  ISETP.NE.AND P0, PT, R5, 0x1, PT ;  /* 0x000000010500780c */ /* 0x000fda0003f05270 */
[----:B------:R-:W0:Y:S02]  /*1e30*/  @P0 LDC.64 R6, c[0x0][0xae0] ;  /* 0x0002b800ff060b82 */ /* 0x000e240000000a00 */
[----:B0-----:R-:W-:-:S05]  /*1e40*/  @P0 IMAD.HI.U32 R6, R0, R6, RZ ;  /* 0x0000000600060227 */ /* 0x001fca00078e00ff */
[----:B------:R-:W-:-:S07]  /*1e50*/  @P0 SHF.R.U32.HI R0, RZ, R7, R6 ;  /* 0x00000007ff000219 */ /* 0x000fce0000011606 */
.L_x_6677:
[----:B------:R-:W-:Y:S05]  /*1e60*/  BSYNC B0 ;  /* 0x0000000000007941 */ /* 0x000fea0003800000 */
.L_x_6675:
[----:B------:R-:W-:-:S05]  /*1e70*/  IMAD R3, R0, R5, R5 ;  /* 0x0000000500037224 */ /* 0x000fca00078e0205 */
[----:B------:R-:W-:-:S07]  /*1e80*/  VIMNMX R4, R4, R3, PT ;  /* 0x0000000304047248 */ /* 0x000fce0003fe0100 */
.L_x_6674:
        /* <DEDUP_REMOVED lines=25> */
.L_x_6680:
[----:B------:R-:W-:-:S13]  /*2020*/  ISETP.NE.AND P0, PT, R5, 0x1, PT ;  /* 0x000000010500780c */ /* 0x000fda0003f05270 */
[----:B------:R-:W0:Y:S02]  /*2030*/  @P0 LDC.64 R6, c[0x0][0xae0] ;  /* 0x0002b800ff060b82 */ /* 0x000e240000000a00 */
[----:B0-----:R-:W-:-:S05]  /*2040*/  @P0 IMAD.HI.U32 R6, R0, R6, RZ ;  /* 0x0000000600060227 */ /* 0x001fca00078e00ff */
[----:B------:R-:W-:-:S07]  /*2050*/  @P0 SHF.R.U32.HI R0, RZ, R7, R6 ;  /* 0x00000007ff000219 */ /* 0x000fce0000011606 */
.L_x_6681:
[----:B------:R-:W-:Y:S05]  /*2060*/  BSYNC B0 ;  /* 0x0000000000007941 */ /* 0x000fea0003800000 */
.L_x_6679:
[----:B------:R-:W-:-:S05]  /*2070*/  IMAD R0, R0, R5, RZ ;  /* 0x0000000500007224 */ /* 0x000fca00078e02ff */
[----:B------:R-:W-:-:S07]  /*2080*/  VIMNMX R3, R3, R0, !PT ;  /* 0x0000000003037248 */ /* 0x000fce0007fe0100 */
.L_x_6678:
[----:B------:R-:W-:Y:S01]  /*2090*/  SHF.R.S32.HI R0, RZ, 0x1f, R3 ;  /* 0x0000001fff007819 */ /* 0x000fe20000011403 */
[----:B------:R-:W-:Y:S01]  /*20a0*/  BSSY B0, `(.L_x_6682) ;  /* 0x0000028000007945 */ /* 0x000fe20003800000 */
[----:B------:R-:W-:Y:S02]  /*20b0*/  LOP3.LUT R220, R213, 0xff, RZ, 0xc0, !PT ;  /* 0x000000ffd5dc7812 */ /* 0x000fe400078ec0ff */
[----:B------:R-:W-:Y:S01]  /*20c0*/  LEA.HI R0, R0, R3, RZ, 0x6 ;  /* 0x0000000300007211 */ /* 0x000fe200078f30ff */
[----:B------:R-:W-:Y:S01]  /*20d0*/  IMAD.MOV.U32 R3, RZ, RZ, RZ ;  /* 0x000000ffff037224 */ /* 0x000fe200078e00ff */
        /* <DEDUP_REMOVED lines=36> */
.L_x_6683:
[----:B------:R-:W-:Y:S05]  /*2320*/  BSYNC B0 ;  /* 0x0000000000007941 */ /* 0x000fea0003800000 */
.L_x_6682:
[----:B------:R-:W-:-:S05]  /*2330*/  IMAD R0, R220, R3, R9 ;  /* 0x00000003dc007224 */ /* 0x000fca00078e0209 */
        /* <DEDUP_REMOVED lines=35> */
.L_x_6686:
[----:B------:R-:W-:Y:S05]  /*2570*/  BSYNC B6 ;  /* 0x0000000000067941 */ /* 0x000fea0003800000 */
.L_x_6685:
        /* <DEDUP_REMOVED lines=20> */
.L_x_6688:
[----:B------:R-:W-:Y:S05]  /*26c0*/  BSYNC B6 ;  /* 0x0000000000067941 */ /* 0x000fea0003800000 */
.L_x_6687:
[----:B------:R-:W-:Y:S01]  /*26d0*/  ULDC.64 UR4, c[0x0][0xaf0] ;  /* 0x0002bc0000047ab9 */ /* 0x000fe20000000a00 */
[----:B------:R-:W-:Y:S01]  /*26e0*/  IMAD.MOV.U32 R39, RZ, RZ, R87 ;  /* 0x000000ffff277224 */ /* 0x000fe200078e0057 */
[----:B------:R-:W-:Y:S01]  /*26f0*/  ISETP.NE.U32.AND P0, PT, RZ, UR4, PT ;  /* 0x00000004ff007c0c */ /* 0x000fe2000bf05070 */
[----:B------:R-:W2:Y:S01]  /*2700*/  LDL R20, [R1+0x448] ;  /* 0x0004480001147983 */ /* 0x000ea20000100800 */
[----:B------:R-:W0:Y:S02]  /*2710*/  LDC R3, c[0x0][0x3f4] ;  /* 0x0000fd00ff037b82 */ /* 0x000e240000000800 */
[----:B------:R-:W-:-:S13]  /*2720*/  ISETP.NE.AND.EX P0, PT, RZ, UR5, PT, P0 ;  /* 0x00000005ff007c0c */ /* 0x000fda000bf05300 */
[----:B------:R-:W1:Y:S02]  /*2730*/  @P0 LDC.64 R4, c[0x0][0xaf0] ;  /* 0x0002bc00ff040b82 */ /* 0x000e640000000a00 */
[----:B-1----:R-:W-:-:S05]  /*2740*/  @P0 IMAD.WIDE R4, R87, 0x4, R4 ;  /* 0x0000000457040825 */ /* 0x002fca00078e0204 */
[----:B------:R-:W3:Y:S01]  /*2750*/  @P0 LDG.E R39, desc[UR36][R4.64] ;  /* 0x0000002404270981 */ /* 0x000ee2000c1e1900 */
[----:B0-----:R-:W-:Y:S01]  /*2760*/  ISETP.GE.AND P1, PT, R16, R3, PT ;  /* 0x000000031000720c */ /* 0x001fe20003f26270 */
[----:B------:R-:W-:-:S03]  /*2770*/  IMAD.IADD R38, R38, 0x1, R29 ;  /* 0x0000000126267824 */ /* 0x000fc600078e021d */
[----:B------:R-:W-:-:S05]  /*2780*/  SEL R3, R3, RZ, P1 ;  /* 0x000000ff03037207 */ /* 0x000fca0000800000 */
[----:B------:R-:W-:-:S05]  /*2790*/  IMAD.IADD R3, R16, 0x1, R3 ;  /* 0x0000000110037824 */ /* 0x000fca00078e0203 */
[----:B------:R-:W-:-:S04]  /*27a0*/  SHF.R.S32.HI R0, RZ, 0x1f, R3 ;  /* 0x0000001fff007819 */ /* 0x000fc80000011403 */
[----:B------:R-:W-:-:S04]  /*27b0*/  LEA.HI R0, R0, R3, RZ, 0x3 ;  /* 0x0000000300007211 */ /* 0x000fc800078f18ff */
[----:B------:R-:W-:Y:S01]  /*27c0*/  SHF.R.S32.HI R0, RZ, 0x3, R0 ;  /* 0x00000003ff007819 */ /* 0x000fe20000011400 */
[----:B--2---:R-:W-:Y:S01]  /*27d0*/  IMAD R35, R20, 0x40, R18 ;  /* 0x0000004014237824 */ /* 0x004fe200078e0212 */
[----:B---3--:R-:W-:-:S07]  /*27e0*/  SHF.R.S32.HI R3, RZ, 0x1f, R39 ;  /* 0x0000001fff037819 */ /* 0x008fce0000011427 */
.L_x_6721:
        /* <DEDUP_REMOVED lines=21> */
[----:B--2---:R-:W-:Y:S01]  /*2940*/  @!P0 LEA R4, P2, R6, R4, 0x2 ;  /* 0x0000000406048211 */ /* 0x004fe200078410ff */
[----:B------:R-:W-:-:S03]  /*2950*/  IMAD.SHL.U32 R55, R159, 0x40, RZ ;  /* 0x000000409f377824 */ /* 0x000fc600078e00ff */
[----:B------:R-:W-:Y:S02]  /*2960*/  @!P0 LEA.HI.X R5, R6, R5, R7, 0x2, P2 ;  /* 0x0000000506058211 */ /* 0x000fe400010f1407 */
[----:B------:R-:W-:Y:S01]  /*2970*/  LOP3.LUT R55, R55, 0x1c0, RZ, 0xc0, !PT ;  /* 0x000001c037377812 */ /* 0x000fe200078ec0ff */
[----:B------:R-:W-:Y:S02]  /*2980*/  IMAD.SHL.U32 R50, R167, 0x200, RZ ;  /* 0x00000200a7327824 */ /* 0x000fe400078e00ff */
[----:B-----5:R0:W5:Y:S01]  /*2990*/  @!P0 LDG.E R41, desc[UR36][R4.64] ;  /* 0x0000002404298981 */ /* 0x020162000c1e1900 */
[----:B-1----:R-:W-:Y:S01]  /*29a0*/  ISETP.GE.AND P0, PT, R37, 0x1, PT ;  /* 0x000000012500780c */ /* 0x002fe20003f06270 */
[----:B------:R-:W-:Y:S01]  /*29b0*/  IMAD.SHL.U32 R36, R156, 0x1000, RZ ;  /* 0x000010009c247824 */ /* 0x000fe200078e00ff */
[----:B------:R-:W-:Y:S01]  /*29c0*/  LOP3.LUT R42, R55, 0x18, R16, 0xf8, !PT ;  /* 0x00000018372a7812 */ /* 0x000fe200078ef810 */
[----:B------:R-:W-:Y:S01]  /*29d0*/  IMAD.MOV R6, RZ, RZ, -R8 ;  /* 0x000000ffff067224 */ /* 0x000fe200078e0a08 */
[----:B------:R-:W-:Y:S01]  /*29e0*/  SHF.R.U32.HI R53, RZ, 0x3, R55 ;  /* 0x00000003ff357819 */ /* 0x000fe20000011637 */
[----:B------:R-:W-:Y:S05]  /*29f0*/  YIELD ;  /* 0x0000000000007946 */ /* 0x000fea0003800000 */
[----:B------:R-:W-:Y:S01]  /*2a00*/  LOP3.LUT R42, R50, R42, R53, 0xf6, !PT ;  /* 0x0000002a322a7212 */ /* 0x000fe200078ef635 */
[----:B------:R-:W-:Y:S01]  /*2a10*/  BSSY B0, `(.L_x_6689) ;  /* 0x00001e3000007945 */ /* 0x000fe20003800000 */
[----:B------:R-:W-:Y:S01]  /*2a20*/  IMAD R43, R43, R6, R12 ;  /* 0x000000062b2b7224 */ /* 0x000fe200078e020c */
[----:B------:R-:W-:-:S02]  /*2a30*/  ISETP.GT.AND P2, PT, R33, R32, PT ;  /* 0x000000202100720c */ /* 0x000fc40003f44270 */
[----:B0-----:R-:W-:-:S04]  /*2a40*/  IMAD.IADD R5, R42, 0x1, R36 ;  /* 0x000000012a057824 */ /* 0x001fc800078e0224 */
[----:B------:R-:W-:Y:S01]  /*2a50*/  IMAD R48, R5, 0x2, R2 ;  /* 0x0000000205307824 */ /* 0x000fe200078e0202 */
[----:B------:R-:W-:Y:S06]  /*2a60*/  @!P0 BRA `(.L_x_6690) ;  /* 0x0000001800a08947 */ /* 0x000fec0003800000 */
[----:B------:R-:W-:Y:S01]  /*2a70*/  SHF.R.S32.HI R44, RZ, 0x1f, R43 ;  /* 0x0000001fff2c7819 */ /* 0x000fe2000001142b */
[----:B------:R-:W-:Y:S01]  /*2a80*/  ULDC.64 UR4, c[0x0][0x300] ;  /* 0x0000c00000047ab9 */ /* 0x000fe20000000a00 */
[----:B-----5:R-:W-:Y:S01]  /*2a90*/  SHF.R.S32.HI R45, RZ, 0x1f, R41 ;  /* 0x0000001fff2d7819 */ /* 0x020fe20000011429 */
[----:B------:R-:W-:Y:S01]  /*2aa0*/  IMAD.WIDE.U32 R6, R43, UR4, RZ ;  /* 0x000000042b067c25 */ /* 0x000fe2000f8e00ff */
[----:B------:R-:W-:Y:S01]  /*2ab0*/  SHF.R.S32.HI R11, RZ, 0x1f, R33 ;  /* 0x0000001fff0b7819 */ /* 0x000fe20000011421 */
[----:B------:R-:W-:Y:S02]  /*2ac0*/  ULDC.U8 UR6, c[0x0][0x410] ;  /* 0x0001040000067ab9 */ /* 0x000fe40000000000 */
[----:B------:R-:W-:Y:S01]  /*2ad0*/  IMAD R4, R44, UR4, RZ ;  /* 0x000000042c047c24 */ /* 0x000fe2000f8e02ff */
[----:B------:R-:W-:-:S03]  /*2ae0*/  ISETP.NE.AND P0, PT, RZ, UR6, PT ;  /* 0x00000006ff007c0c */ /* 0x000fc6000bf05270 */
[----:B------:R-:W-:Y:S01]  /*2af0*/  IMAD R9, R43, UR5, R4 ;  /* 0x000000052b097c24 */ /* 0x000fe2000f8e0204 */
[----:B------:R-:W-:Y:S01]  /*2b00*/  ULDC.64 UR4, c[0x0][0x310] ;  /* 0x0000c40000047ab9 */ /* 0x000fe20000000a00 */
[----:B------:R-:W0:Y:S01]  /*2b10*/  LDC.64 R4, c[0x0][0x3f8] ;  /* 0x0000fe00ff047b82 */ /* 0x000e220000000a00 */
        /* <DEDUP_REMOVED lines=8> */
[----:B------:R-:W-:Y:S02]  /*2ba0*/  ULDC.64 UR4, c[0x0][0x2e8] ;  /* 0x0000ba0000047ab9 */ /* 0x000fe40000000a00 */
[C---:B------:R-:W-:Y:S01]  /*2bb0*/  LEA R47, P3, R6.reuse, UR4, 0x1 ;  /* 0x00000004062f7c11 */ /* 0x040fe2000f8608ff */
[-C--:B0-----:R-:W-:Y:S02]  /*2bc0*/  IMAD R10, R11, R4.reuse, RZ ;  /* 0x000000040b0a7224 */ /* 0x081fe400078e02ff */
[----:B------:R-:W-:Y:S01]  /*2bd0*/  IMAD.WIDE.U32 R8, R33, R4, RZ ;  /* 0x0000000421087225 */ /* 0x000fe200078e00ff */
[----:B------:R-:W-:-:S03]  /*2be0*/  LEA.HI.X R49, R6, UR5, R49, 0x1, P3 ;  /* 0x0000000506317c11 */ /* 0x000fc600098f0c31 */
[----:B------:R-:W-:Y:S02]  /*2bf0*/  IMAD R7, R33, R5, R10 ;  /* 0x0000000521077224 */ /* 0x000fe400078e020a */
[----:B------:R-:W-:Y:S02]  /*2c00*/  IMAD.SHL.U32 R59, R8, 0x40, RZ ;  /* 0x00000040083b7824 */ /* 0x000fe400078e00ff */
[----:B------:R-:W-:-:S05]  /*2c10*/  IMAD.IADD R7, R9, 0x1, R7 ;  /* 0x0000000109077824 */ /* 0x000fca00078e0207 */
[----:B------:R-:W-:Y:S01]  /*2c20*/  SHF.L.U64.HI R57, R8, 0x6, R7 ;  /* 0x0000000608397819 */ /* 0x000fe20000010207 */
[----:B------:R-:W-:Y:S06]  /*2c30*/  @!P0 BRA `(.L_x_6691) ;  /* 0x0000000c00288947 */ /* 0x000fec0003800000 */
[----:B------:R-:W0:Y:S01]  /*2c40*/  LDC.64 R6, c[0x0][0x408] ;  /* 0x00010200ff067b82 */ /* 0x000e220000000a00 */
[----:B------:R-:W-:Y:S01]  /*2c50*/  IMAD R46, R33, -0x40, R27 ;  /* 0xffffffc0212e7824 */ /* 0x000fe200078e021b */
[----:B------:R-:W-:Y:S01]  /*2c60*/  BSSY B1, `(.L_x_6692) ;  /* 0x0000031000017945 */ /* 0x000fe20003800000 */
[----:B------:R-:W-:Y:S02]  /*2c70*/  CS2R R8, SRZ ;  /* 0x0000000000087805 */ /* 0x000fe4000001ff00 */
[----:B------:R-:W-:Y:S02]  /*2c80*/  CS2R R28, SRZ ;  /* 0x00000000001c7805 */ /* 0x000fe4000001ff00 */
[----:B------:R-:W-:Y:S02]  /*2c90*/  CS2R R20, SRZ ;  /* 0x0000000000147805 */ /* 0x000fe4000001ff00 */
[----:B------:R-:W-:Y:S02]  /*2ca0*/  VIMNMX R46, R46, 0x40, PT ;  /* 0x000000402e2e7848 */ /* 0x000fe40003fe0100 */
[----:B------:R-:W-:-:S02]  /*2cb0*/  CS2R R30, SRZ ;  /* 0x00000000001e7805 */ /* 0x000fc4000001ff00 */
[----:B------:R-:W-:Y:S01]  /*2cc0*/  ISETP.GE.AND P0, PT, R18, R46, PT ;  /* 0x0000002e1200720c */ /* 0x000fe20003f06270 */
[----:B0-----:R-:W-:-:S04]  /*2cd0*/  IMAD R10, R11, R6, RZ ;  /* 0x000000060b0a7224 */ /* 0x001fc800078e02ff */
[----:B------:R-:W-:-:S08]  /*2ce0*/  IMAD R15, R33, R7, R10 ;  /* 0x00000007210f7224 */ /* 0x000fd000078e020a */
[----:B------:R-:W-:Y:S05]  /*2cf0*/  @P0 BRA `(.L_x_6693) ;  /* 0x00000000009c0947 */ /* 0x000fea0003800000 */
[----:B------:R-:W-:Y:S01]  /*2d00*/  SHF.R.S32.HI R9, RZ, 0x1f, R18 ;  /* 0x0000001fff097819 */ /* 0x000fe20000011412 */
[----:B------:R-:W-:Y:S01]  /*2d10*/  ULDC.64 UR4, c[0x0][0x3e8] ;  /* 0x0000fa0000047ab9 */ /* 0x000fe20000000a00 */
[----:B------:R-:W-:Y:S01]  /*2d20*/  SHF.R.S32.HI R23, RZ, 0x1f, R22 ;  /* 0x0000001fff177819 */ /* 0x000fe20000011416 */
[----:B------:R-:W-:Y:S01]  /*2d30*/  ULDC.64 UR6, c[0x0][0x400] ;  /* 0x0001000000067ab9 */ /* 0x000fe20000000a00 */
[----:B------:R-:W-:Y:S01]  /*2d40*/  SHF.R.S32.HI R13, RZ, 0x1f, R34 ;  /* 0x0000001fff0d7819 */ /* 0x000fe20000011422 */
[C---:B------:R-:W-:Y:S01]  /*2d50*/  IMAD R8, R9.reuse, R6, RZ ;  /* 0x0000000609087224 */ /* 0x040fe200078e02ff */
[-C--:B------:R-:W-:Y:S01]  /*2d60*/  ISETP.GE.AND P3, PT, R22, R37.reuse, PT ;  /* 0x000000251600720c */ /* 0x080fe20003f66270 */
[----:B------:R-:W-:Y:S01]  /*2d70*/  IMAD R10, R9, R4, RZ ;  /* 0x00000004090a7224 */ /* 0x000fe200078e02ff */
[----:B------:R-:W-:Y:S01]  /*2d80*/  ISETP.GE.AND P5, PT, R165, R37, PT ;  /* 0x00000025a500720c */ /* 0x000fe20003fa6270 */
[C---:B------:R-:W-:Y:S02]  /*2d90*/  IMAD R51, R18.reuse, R7, R8 ;  /* 0x0000000712337224 */ /* 0x040fe400078e0208 */
[----:B------:R-:W-:-:S04]  /*2da0*/  IMAD.WIDE.U32 R8, R18, R6, R22 ;  /* 0x0000000612087225 */ /* 0x000fc800078e0016 */
[----:B------:R-:W-:Y:S02]  /*2db0*/  IMAD R12, R13, R6, RZ ;  /* 0x000000060d0c7224 */ /* 0x000fe400078e02ff */
[C---:B------:R-:W-:Y:S02]  /*2dc0*/  IMAD R21, R18.reuse, R5, R10 ;  /* 0x0000000512157224 */ /* 0x040fe400078e020a */
[----:B------:R-:W-:-:S04]  /*2dd0*/  IMAD.WIDE.U32 R10, R18, R4, R22 ;  /* 0x00000004120a7225 */ /* 0x000fc800078e0016 */
[----:B------:R-:W-:Y:S02]  /*2de0*/  IMAD.IADD R9, R9, 0x1, R51 ;  /* 0x0000000109097824 */ /* 0x000fe400078e0233 */
[C---:B------:R-:W-:Y:S02]  /*2df0*/  IMAD R51, R34.reuse, R7, R12 ;  /* 0x0000000722337224 */ /* 0x040fe400078e020c */
[----:B------:R-:W-:Y:S01]  /*2e00*/  IMAD.IADD R7, R11, 0x1, R21 ;  /* 0x000000010b077824 */ /* 0x000fe200078e0215 */
[----:B------:R-:W-:Y:S01]  /*2e10*/  CS2R R20, SRZ ;  /* 0x0000000000147805 */ /* 0x000fe2000001ff00 */
[----:B------:R-:W-:Y:S02]  /*2e20*/  IMAD R11, R13, R4, RZ ;  /* 0x000000040d0b7224 */ /* 0x000fe400078e02ff */
[----:B------:R-:W-:-:S04]  /*2e30*/  IMAD.WIDE.U32 R8, R34, R6, R8 ;  /* 0x0000000622087225 */ /* 0x000fc800078e0008 */
[----:B------:R-:W-:-:S04]  /*2e40*/  IMAD.WIDE.U32 R12, R33, R6, RZ ;  /* 0x00000006210c7225 */ /* 0x000fc800078e00ff */
[----:B------:R-:W-:Y:S01]  /*2e50*/  IMAD.MOV.U32 R6, RZ, RZ, R10 ;  /* 0x000000ffff067224 */ /* 0x000fe200078e000a */
[----:B------:R-:W-:Y:S01]  /*2e60*/  LEA R10, P4, R12, R8, 0x6 ;  /* 0x000000080c0a7211 */ /* 0x000fe200078830ff */
[C---:B------:R-:W-:Y:S02]  /*2e70*/  IMAD R11, R34.reuse, R5, R11 ;  /* 0x00000005220b7224 */ /* 0x040fe400078e020b */
[----:B------:R-:W-:-:S04]  /*2e80*/  IMAD.WIDE.U32 R6, R34, R4, R6 ;  /* 0x0000000422067225 */ /* 0x000fc800078e0006 */
[----:B------:R-:W-:Y:S01]  /*2e90*/  IMAD.IADD R5, R9, 0x1, R51 ;  /* 0x0000000109057824 */ /* 0x000fe200078e0233 */
[----:B------:R-:W-:Y:S01]  /*2ea0*/  IADD3 R8, P6, R59, R6, RZ ;  /* 0x000000063b087210 */ /* 0x000fe20007fde0ff */
[----:B------:R-:W-:-:S03]  /*2eb0*/  IMAD.IADD R13, R13, 0x1, R15 ;  /* 0x000000010d0d7824 */ /* 0x000fc600078e020f */
[----:B------:R-:W-:Y:S02]  /*2ec0*/  IADD3.X R7, R57, R7, R11, P6, !PT ;  /* 0x0000000739077210 */ /* 0x000fe400037fe40b */
[----:B------:R-:W-:Y:S02]  /*2ed0*/  LEA R4, P6, R8, UR4, 0x1 ;  /* 0x0000000408047c11 */ /* 0x000fe4000f8c08ff */
[----:B------:R-:W-:Y:S02]  /*2ee0*/  LEA.HI.X R13, R12, R5, R13, 0x6, P4 ;  /* 0x000000050c0d7211 */ /* 0x000fe400020f340d */
[----:B------:R-:W-:Y:S02]  /*2ef0*/  LEA R6, P4, R10, UR6, 0x1 ;  /* 0x000000060a067c11 */ /* 0x000fe4000f8808ff */
[----:B------:R-:W-:Y:S02]  /*2f00*/  LEA.HI.X R5, R8, UR5, R7, 0x1, P6 ;  /* 0x0000000508057c11 */ /* 0x000fe4000b0f0c07 */
[----:B------:R-:W-:-:S02]  /*2f10*/  CS2R R8, SRZ ;  /* 0x0000000000087805 */ /* 0x000fc4000001ff00 */
[----:B------:R-:W-:Y:S01]  /*2f20*/  LEA.HI.X R7, R10, UR7, R13, 0x1, P4 ;  /* 0x000000070a077c11 */ /* 0x000fe2000a0f0c0d */
[----:B------:R0:W5:Y:S04]  /*2f30*/  @!P3 LDG.E.64 R28, desc[UR36][R4.64] ;  /* 0x00000024041cb981 */ /* 0x000168000c1e1b00 */
[----:B------:R0:W5:Y:S04]  /*2f40*/  @!P5 LDG.E.64 R8, desc[UR36][R4.64+0x20] ;  /* 0x000020240408d981 */ /* 0x000168000c1e1b00 */
[----:B------:R0:W5:Y:S04]  /*2f50*/  @!P3 LDG.E.64 R30, desc[UR36][R6.64] ;  /* 0x00000024061eb981 */ /* 0x000168000c1e1b00 */
[----:B------:R0:W5:Y:S02]  /*2f60*/  @!P5 LDG.E.64 R20, desc[UR36][R6.64+0x20] ;  /* 0x000020240614d981 */ /* 0x000164000c1e1b00 */
.L_x_6693:
[----:B------:R-:W-:Y:S05]  /*2f70*/  BSYNC B1 ;  /* 0x0000000000017941 */ /* 0x000fea0003800000 */
.L_x_6692:
[----:B------:R-:W-:Y:S01]  /*2f80*/  UISETP.NE.AND UP0, UPT, UR38, URZ, UPT ;  /* 0x0000003f2600728c */ /* 0x000fe2000bf05270 */
[----:B0----5:R-:W-:Y:S02]  /*2f90*/  IMAD.MOV.U32 R4, RZ, RZ, R8 ;  /* 0x000000ffff047224 */ /* 0x021fe400078e0008 */
[----:B------:R-:W-:Y:S02]  /*2fa0*/  IMAD.MOV.U32 R5, RZ, RZ, R9 ;  /* 0x000000ffff057224 */ /* 0x000fe400078e0009 */
[----:B------:R-:W-:Y:S01]  /*2fb0*/  IMAD.MOV.U32 R6, RZ, RZ, R28 ;  /* 0x000000ffff067224 */ /* 0x000fe200078e001c */
[----:B------:R-:W-:Y:S01]  /*2fc0*/  PLOP3.LUT P3, PT, PT, PT, UP0, 0x80, 0x0 ;  /* 0x000000000000781c */ /* 0x000fe20003f6f008 */
[----:B------:R-:W-:Y:S01]  /*2fd0*/  IMAD.MOV.U32 R7, RZ, RZ, R31 ;  /* 0x000000ffff077224 */ /* 0x000fe200078e001f */
[----:B------:R-:W-:Y:S01]  /*2fe0*/  PRMT R56, R5, 0x5410, R4 ;  /* 0x0000541005387816 */ /* 0x000fe20000000004 */
[----:B------:R-:W-:Y:S02]  /*2ff0*/  IMAD.MOV.U32 R4, RZ, RZ, R29 ;  /* 0x000000ffff047224 */ /* 0x000fe400078e001d */
[----:B------:R-:W-:Y:S01]  /*3000*/  IMAD.MOV.U32 R5, RZ, RZ, R21 ;  /* 0x000000ffff057224 */ /* 0x000fe200078e0015 */
[----:B------:R-:W-:-:S02]  /*3010*/  PRMT R57, R57, 0x5410, R7 ;  /* 0x0000541039397816 */ /* 0x000fc40000000007 */
[----:B------:R-:W-:Y:S01]  /*3020*/  PRMT R53, R4, 0x5410, R6 ;  /* 0x0000541004357816 */ /* 0x000fe20000000006 */
[----:B------:R-:W-:Y:S01]  /*3030*/  IMAD.MOV.U32 R4, RZ, RZ, R20 ;  /* 0x000000ffff047224 */ /* 0x000fe200078e0014 */
[----:B------:R-:W-:Y:S01]  /*3040*/  PRMT R59, R59, 0x5410, R5 ;  /* 0x000054103b3b7816 */ /* 0x000fe20000000005 */
[----:B------:R-:W-:-:S03]  /*3050*/  IMAD.MOV.U32 R6, RZ, RZ, R30 ;  /* 0x000000ffff067224 */ /* 0x000fc600078e001e */
[----:B------:R-:W-:Y:S02]  /*3060*/  PRMT R58, R58, 0x5410, R4 ;  /* 0x000054103a3a7816 */ /* 0x000fe40000000004 */
[----:B------:R-:W-:Y:S01]  /*3070*/  PRMT R55, R55, 0x5410, R6 ;  /* 0x0000541037377816 */ /* 0x000fe20000000006 */
[----:B------:R-:W-:Y:S06]  /*3080*/  @P3 BRA `(.L_x_6694) ;  /* 0x0000000000043947 */ /* 0x000fec0003800000 */
[----:B------:R-:W-:Y:S01]  /*3090*/  BPT.TRAP 0x1 ;  /* 0x000000040000795c */ /* 0x000fe20000300000 */
.L_x_6694:
[----:B------:R-:W-:Y:S01]  /*30a0*/  IMAD R40, R156, 0x8, R2 ;  /* 0x000000089c287824 */ /* 0x000fe200078e0202 */
[----:B------:R-:W-:Y:S01]  /*30b0*/  SHF.L.U32 R51, R158, 0x1f, RZ ;  /* 0x0000001f9e337819 */ /* 0x000fe200000006ff */
[----:B------:R-:W-:Y:S03]  /*30c0*/  BSSY B1, `(.L_x_6695) ;  /* 0x0000003000017945 */ /* 0x000fe60003800000 */
[----:B------:R-:W0:Y:S02]  /*30d0*/  SYNCS.PHASECHK.TRANS64.TRYWAIT P4, [R40+URZ+0x38890], R51 ;  /* 0x03889033280075a7 */ /* 0x000e24000808017f */
[----:B0-----:R-:W-:Y:S05]  /*30e0*/  @!P4 BRA `(.L_x_6696) ;  /* 0x000003640024c947 */ /* 0x001fea0003800000 */
.L_x_7059:
[----:B------:R-:W-:Y:S05]  /*30f0*/  BSYNC B1 ;  /* 0x0000000000017941 */ /* 0x000fea0003800000 */
.L_x_6695:
[----:B------:R-:W-:-:S03]  /*3100*/  UMOV UR4, 0xffffffff ;  /* 0xffffffff00047882 */ /* 0x000fc60000000000 */
[----:B------:R-:W-:Y:S05]  /*3110*/  BRA.DIV UR4, `(.L_x_6697) ;  /* 0x00000366042c7947 */ /* 0x000fea000b800000 */
[----:B------:R-:W1:Y:S04]  /*3120*/  SHFL.IDX PT, R49, R49, RZ, 0x1c1f ;  /* 0x001c1fff31317589 */ /* 0x000e6800000e0000 */
[----:B------:R2:W3:Y:S02]  /*3130*/  SHFL.IDX PT, R14, R47, RZ, 0x1c1f ;  /* 0x001c1fff2f0e7589 */ /* 0x0004e400000e0000 */
.L_x_7063:
[----:B------:R-:W-:Y:S05]  /*3140*/  @P0 BRA `(.L_x_6698) ;  /* 0x0000001400bc0947 */ /* 0x000fea0003800000 */
[----:B------:R-:W4:Y:S01]  /*3150*/  LDC R54, c[0x0][0x2f4] ;  /* 0x0000bd00ff367b82 */ /* 0x000f220000000800 */
[----:B------:R-:W-:Y:S01]  /*3160*/  BSSY B1, `(.L_x_6699) ;  /* 0x0000039000017945 */ /* 0x000fe20003800000 */
[----:B----4-:R-:W-:-:S13]  /*3170*/  ISETP.GE.AND P0, PT, R16, R54, PT ;  /* 0x000000361000720c */ /* 0x010fda0003f06270 */
[----:B------:R-:W-:Y:S05]  /*3180*/  @P0 BRA `(.L_x_6700) ;  /* 0x0000000000d80947 */ /* 0x000fea0003800000 */
[----:B------:R4:W0:Y:S01]  /*3190*/  LDS.128 R4, [R48+0x22400] ;  /* 0x0224000030047984 */ /* 0x0008220000000c00 */
[----:B------:R-:W-:Y:S01]  /*31a0*/  ISETP.GE.AND P4, PT, R22, R37, PT ;  /* 0x000000251600720c */ /* 0x000fe20003f86270 */
[----:B------:R-:W-:Y:S01]  /*31b0*/  BSSY B2, `(.L_x_6701) ;  /* 0x0000032000027945 */ /* 0x000fe20003800000 */
[----:B---3--:R-:W-:-:S04]  /*31c0*/  LEA R10, P0, R16, R14, 0x1 ;  /* 0x0000000e100a7211 */ /* 0x008fc800078008ff */
[----:B-1----:R-:W-:-:S07]  /*31d0*/  LEA.HI.X R11, R16, R49, R17, 0x1, P0 ;  /* 0x00000031100b7211 */ /* 0x002fce00000f0c11 */
[----:B----4-:R-:W-:Y:S05]  /*31e0*/  @P4 BRA `(.L_x_6702) ;  /* 0x0000000000b84947 */ /* 0x010fea0003800000 */
[----:B------:R-:W-:Y:S01]  /*31f0*/  SHF.R.U32.HI R52, RZ, 0x10, R31 ;  /* 0x00000010ff347819 */ /* 0x000fe2000001161f */
[----:B0-----:R-:W-:Y:S01]  /*3200*/  IMAD.U32 R15, R7, 0x10000, RZ ;  /* 0x00010000070f7824 */ /* 0x001fe200078e00ff */
[----:B--2---:R-:W-:Y:S01]  /*3210*/  SHF.R.U32.HI R47, RZ, 0x10, R29 ;  /* 0x00000010ff2f7819 */ /* 0x004fe2000001161d */
[----:B------:R-:W-:Y:S01]  /*3220*/  IMAD.U32 R12, R6, 0x10000, RZ ;  /* 0x00010000060c7824 */ /* 0x000fe200078e00ff */
[----:B------:R-:W-:Y:S02]  /*3230*/  SHF.R.U64 R48, R30, 0x10, R31 ;  /* 0x000000101e307819 */ /* 0x000fe4000000121f */
[----:B------:R-:W-:Y:S02]  /*3240*/  SHF.R.U64 R50, R28, 0x10, R29 ;  /* 0x000000101c327819 */ /* 0x000fe4000000121d */
[----:B------:R-:W-:Y:S02]  /*3250*/  PRMT R52, R57, 0x5432, R52 ;  /* 0x0000543239347816 */ /* 0x000fe40000000034 */
[----:B------:R-:W-:-:S02]  /*3260*/  PRMT R31, R53, 0x5410, R47 ;  /* 0x00005410351f7816 */ /* 0x000fc4000000002f */
[----:B------:R-:W-:Y:S02]  /*3270*/  PRMT R48, R55, 0x5432, R48 ;  /* 0x0000543237307816 */ /* 0x000fe40000000030 */
[----:B------:R-:W-:Y:S01]  /*3280*/  LOP3.LUT R13, R6, 0xffff0000, RZ, 0xc0, !PT ;  /* 0xffff0000060d7812 */ /* 0x000fe200078ec0ff */
[----:B------:R-:W-:Y:S01]  /*3290*/  IMAD.U32 R47, R31, 0x10000, RZ ;  /* 0x000100001f2f7824 */ /* 0x000fe200078e00ff */
[----:B------:R-:W-:Y:S01]  /*32a0*/  LOP3.LUT R28, R7, 0xffff0000, RZ, 0xc0, !PT ;  /* 0xffff0000071c7812 */ /* 0x000fe200078ec0ff */
[----:B------:R-:W-:Y:S01]  /*32b0*/  IMAD.U32 R6, R5, 0x10000, RZ ;  /* 0x0001000005067824 */ /* 0x000fe200078e00ff */
[----:B------:R-:W-:Y:S01]  /*32c0*/  PRMT R29, R53, 0x5432, R50 ;  /* 0x00005432351d7816 */ /* 0x000fe20000000032 */
[----:B------:R-:W-:Y:S01]  /*32d0*/  IMAD.U32 R53, R52, 0x10000, RZ ;  /* 0x0001000034357824 */ /* 0x000fe200078e00ff */
[----:B------:R-:W-:Y:S01]  /*32e0*/  LOP3.LUT R7, R5, 0xffff0000, RZ, 0xc0, !PT ;  /* 0xffff000005077812 */ /* 0x000fe200078ec0ff */
[----:B------:R-:W-:Y:S01]  /*32f0*/  IMAD.U32 R5, R4, 0x10000, RZ ;  /* 0x0001000004057824 */ /* 0x000fe200078e00ff */
[----:B------:R-:W-:Y:S01]  /*3300*/  LOP3.LUT R50, R48, 0xffff0000, RZ, 0xc0, !PT ;  /* 0xffff000030327812 */ /* 0x000fe200078ec0ff */
[----:B------:R-:W-:Y:S01]  /*3310*/  FMUL.FTZ R57, R13, R53 ;  /* 0x000000350d397220 */ /* 0x000fe20000410000 */
[----:B------:R-:W-:Y:S01]  /*3320*/  LOP3.LUT R30, R29, 0xffff0000, RZ, 0xc0, !PT ;  /* 0xffff00001d1e7812 */ /* 0x000fe200078ec0ff */
[-C--:B------:R-:W-:Y:S01]  /*3330*/  FMUL.FTZ R13, R13, R47.reuse ;  /* 0x0000002f0d0d7220 */ /* 0x080fe20000410000 */
[----:B------:R-:W-:Y:S01]  /*3340*/  LOP3.LUT R52, R52, 0xffff0000, RZ, 0xc0, !PT ;  /* 0xffff000034347812 */ /* 0x000fe200078ec0ff */
[----:B------:R-:W-:Y:S01]  /*3350*/  FMUL.FTZ R55, R7, R50 ;  /* 0x0000003207377220 */ /* 0x000fe20000410000 */
[----:B------:R-:W-:Y:S01]  /*3360*/  LOP3.LUT R31, R31, 0xffff0000, RZ, 0xc0, !PT ;  /* 0xffff00001f1f7812 */ /* 0x000fe200078ec0ff */
[----:B------:R-:W-:Y:S01]  /*3370*/  FFMA.FTZ R57, R12, R47, -R57 ;  /* 0x0000002f0c397223 */ /* 0x000fe20000010839 */
[-C--:B------:R-:W-:Y:S01]  /*3380*/  FMUL.FTZ R7, R7, R30.reuse ;  /* 0x0000001e07077220 */ /* 0x080fe20000410000 */
[----:B------:R-:W-:Y:S01]  /*3390*/  LOP3.LUT R4, R4, 0xffff0000, RZ, 0xc0, !PT ;  /* 0xffff000004047812 */ /* 0x000fe200078ec0ff */
[----:B------:R-:W-:Y:S01]  /*33a0*/  FFMA.FTZ R55, R6, R30, -R55 ;  /* 0x0000001e06377223 */ /* 0x000fe20000010837 */
[----:B------:R-:W-:Y:S01]  /*33b0*/  FFMA.FTZ R12, R12, R53, R13 ;  /* 0x000000350c0c7223 */ /* 0x000fe2000001000d */
[----:B------:R-:W-:-:S02]  /*33c0*/  IMAD.U32 R48, R48, 0x10000, RZ ;  /* 0x0001000030307824 */ /* 0x000fc400078e00ff */
[C---:B------:R-:W-:Y:S01]  /*33d0*/  FMUL.FTZ R30, R28.reuse, R52 ;  /* 0x000000341c1e7220 */ /* 0x040fe20000410000 */
[----:B------:R-:W-:Y:S02]  /*33e0*/  IMAD.U32 R29, R29, 0x10000, RZ ;  /* 0x000100001d1d7824 */ /* 0x000fe400078e00ff */
[----:B------:R-:W-:Y:S01]  /*33f0*/  FMUL.FTZ R13, R28, R31 ;  /* 0x0000001f1c0d7220 */ /* 0x000fe20000410000 */
        /* <DEDUP_REMOVED lines=12> */
[----:B------:R-:W-:-:S07]  /*34c0*/  IMAD.MOV.U32 R7, RZ, RZ, R13 ;  /* 0x000000ffff077224 */ /* 0x000fce00078e000d */
.L_x_6702:
[----:B------:R-:W-:Y:S05]  /*34d0*/  BSYNC B2 ;  /* 0x0000000000027941 */ /* 0x000fea0003800000 */
.L_x_6701:
[----:B0-----:R4:W-:Y:S02]  /*34e0*/  ST.E.128 desc[UR36][R10.64], R4 ;  /* 0x000000040a007985 */ /* 0x0019e4000c101d24 */
.L_x_6700:
[----:B------:R-:W-:Y:S05]  /*34f0*/  BSYNC B1 ;  /* 0x0000000000017941 */ /* 0x000fea0003800000 */
.L_x_6699:
[----:B------:R-:W-:-:S13]  /*3500*/  ISETP.GE.AND P0, PT, R19, R54, PT ;  /* 0x000000361300720c */ /* 0x000fda0003f06270 */
[----:B------:R-:W-:Y:S05]  /*3510*/  @P0 BRA `(.L_x_6698) ;  /* 0x0000001000c80947 */ /* 0x000fea0003800000 */
[----:B----4-:R-:W-:Y:S01]  /*3520*/  IMAD.MOV.U32 R5, RZ, RZ, 0x20 ;  /* 0x00000020ff057424 */ /* 0x010fe200078e00ff */
[----:B------:R-:W-:Y:S01]  /*3530*/  LOP3.LUT P0, RZ, R159, 0x4, RZ, 0xc0, !PT ;  /* 0x000000049fff7812 */ /* 0x000fe2000780c0ff */
[----:B------:R-:W-:Y:S01]  /*3540*/  BSSY B1, `(.L_x_6703) ;  /* 0x0000037000017945 */ /* 0x000fe20003800000 */
[----:B------:R-:W-:Y:S02]  /*3550*/  ISETP.GE.AND P4, PT, R165, R37, PT ;  /* 0x00000025a500720c */ /* 0x000fe40003f86270 */
[----:B------:R-:W-:Y:S02]  /*3560*/  SEL R5, R5, 0xffffffe0, !P0 ;  /* 0xffffffe005057807 */ /* 0x000fe40004000000 */
[----:B---3--:R-:W-:Y:S02]  /*3570*/  LEA R10, P0, R19, R14, 0x1 ;  /* 0x0000000e130a7211 */ /* 0x008fe400078008ff */
[----:B------:R-:W-:Y:S02]  /*3580*/  IADD3 R5, R5, R42, R36 ;  /* 0x0000002a05057210 */ /* 0x000fe40007ffe024 */
[----:B-1----:R-:W-:-:S03]  /*3590*/  LEA.HI.X R11, R19, R49, R164, 0x1, P0 ;  /* 0x00000031130b7211 */ /* 0x002fc600000f0ca4 */
[----:B------:R-:W-:-:S06]  /*35a0*/  IMAD R4, R5, 0x2, R2 ;  /* 0x0000000205047824 */ /* 0x000fcc00078e0202 */
[----:B------:R-:W1:Y:S01]  /*35b0*/  LDS.128 R4, [R4+0x22400] ;  /* 0x0224000004047984 */ /* 0x000e620000000c00 */
[----:B------:R-:W-:Y:S05]  /*35c0*/  @P4 BRA `(.L_x_6704) ;  /* 0x0000000000b84947 */ /* 0x000fea0003800000 */
[----:B------:R-:W-:Y:S01]  /*35d0*/  SHF.R.U64 R14, R8, 0x10, R9 ;  /* 0x00000010080e7819 */ /* 0x000fe20000001209 */
[----:B-1----:R-:W-:Y:S01]  /*35e0*/  IMAD.U32 R12, R7, 0x10000, RZ ;  /* 0x00010000070c7824 */ /* 0x002fe200078e00ff */
[--C-:B------:R-:W-:Y:S01]  /*35f0*/  SHF.R.U64 R28, R20, 0x10, R21.reuse ;  /* 0x00000010141c7819 */ /* 0x100fe20000001215 */
[----:B------:R-:W-:Y:S01]  /*3600*/  IMAD.U32 R8, R6, 0x10000, RZ ;  /* 0x0001000006087824 */ /* 0x000fe200078e00ff */
        /* <DEDUP_REMOVED lines=10> */
[C---:B------:R-:W-:Y:S01]  /*36b0*/  LOP3.LUT R29, R28.reuse, 0xffff0000, RZ, 0xc0, !PT ;  /* 0xffff00001c1d7812 */ /* 0x040fe200078ec0ff */
[----:B------:R-:W-:Y:S01]  /*36c0*/  IMAD.U32 R28, R28, 0x10000, RZ ;  /* 0x000100001c1c7824 */ /* 0x000fe200078e00ff */
[C---:B------:R-:W-:Y:S01]  /*36d0*/  LOP3.LUT R15, R14.reuse, 0xffff0000, RZ, 0xc0, !PT ;  /* 0xffff00000e0f7812 */ /* 0x040fe200078ec0ff */
[----:B------:R-:W-:Y:S01]  /*36e0*/  IMAD.U32 R14, R14, 0x10000, RZ ;  /* 0x000100000e0e7824 */ /* 0x000fe200078e00ff */
[----:B------:R-:W-:Y:S01]  /*36f0*/  LOP3.LUT R9, R6, 0xffff0000, RZ, 0xc0, !PT ;  /* 0xffff000006097812 */ /* 0x000fe200078ec0ff */
[C---:B------:R-:W-:Y:S01]  /*3700*/  FMUL.FTZ R37, R7.reuse, R29 ;  /* 0x0000001d07257220 */ /* 0x040fe20000410000 */
[----:B------:R-:W-:Y:S01]  /*3710*/  LOP3.LUT R30, R30, 0xffff0000, RZ, 0xc0, !PT ;  /* 0xffff00001e1e7812 */ /* 0x000fe200078ec0ff */
[----:B------:R-:W-:Y:S01]  /*3720*/  FMUL.FTZ R36, R7, R15 ;  /* 0x0000000f07247220 */ /* 0x000fe20000410000 */
[----:B------:R-:W-:Y:S01]  /*3730*/  LOP3.LUT R20, R20, 0xffff0000, RZ, 0xc0, !PT ;  /* 0xffff000014147812 */ /* 0x000fe200078ec0ff */
[C---:B------:R-:W-:Y:S01]  /*3740*/  FMUL.FTZ R7, R9.reuse, R31 ;  /* 0x0000001f09077220 */ /* 0x040fe20000410000 */
[----:B------:R-:W-:Y:S01]  /*3750*/  FMUL.FTZ R9, R9, R21 ;  /* 0x0000001509097220 */ /* 0x000fe20000410000 */
[----:B------:R-:W-:-:S02]  /*3760*/  IMAD.U32 R6, R5, 0x10000, RZ ;  /* 0x0001000005067824 */ /* 0x000fc400078e00ff */
[----:B------:R-:W-:Y:S01]  /*3770*/  FFMA.FTZ R21, R8, R21, -R7 ;  /* 0x0000001508157223 */ /* 0x000fe20000010807 */
[----:B------:R-:W-:Y:S02]  /*3780*/  IMAD.U32 R5, R4, 0x10000, RZ ;  /* 0x0001000004057824 */ /* 0x000fe400078e00ff */
[----:B------:R-:W-:Y:S01]  /*3790*/  FFMA.FTZ R8, R8, R31, R9 ;  /* 0x0000001f08087223 */ /* 0x000fe20000010009 */
[----:B------:R-:W-:Y:S01]  /*37a0*/  LOP3.LUT R4, R4, 0xffff0000, RZ, 0xc0, !PT ;  /* 0xffff000004047812 */ /* 0x000fe200078ec0ff */
[C---:B------:R-:W-:Y:S01]  /*37b0*/  FMUL.FTZ R9, R13.reuse, R30 ;  /* 0x0000001e0d097220 */ /* 0x040fe20000410000 */
[-C--:B------:R-:W-:Y:S01]  /*37c0*/  FMUL.FTZ R13, R13, R20.reuse ;  /* 0x000000140d0d7220 */ /* 0x080fe20000410000 */
[C---:B------:R-:W-:Y:S01]  /*37d0*/  FFMA.FTZ R37, R6.reuse, R15, -R37 ;  /* 0x0000000f06257223 */ /* 0x040fe20000010825 */
[----:B------:R-:W-:Y:S01]  /*37e0*/  FFMA.FTZ R36, R6, R29, R36 ;  /* 0x0000001d06247223 */ /* 0x000fe20000010024 */
[----:B------:R-:W-:Y:S01]  /*37f0*/  FFMA.FTZ R9, R12, R20, -R9 ;  /* 0x000000140c097223 */ /* 0x000fe20000010809 */
[C---:B------:R-:W-:Y:S01]  /*3800*/  FMUL.FTZ R6, R4.reuse, R28 ;  /* 0x0000001c04067220 */ /* 0x040fe20000410000 */
[----:B------:R-:W-:Y:S01]  /*3810*/  FMUL.FTZ R7, R4, R14 ;  /* 0x0000000e04077220 */ /* 0x000fe20000410000 */
[----:B------:R-:W-:Y:S01]  /*3820*/  FFMA.FTZ R12, R12, R30, R13 ;  /* 0x0000001e0c0c7223 */ /* 0x000fe2000001000d */
[----:B------:R-:W-:Y:S01]  /*3830*/  F2FP.BF16.F32.PACK_AB R8, R8, R21 ;  /* 0x000000150808723e */ /* 0x000fe200000010ff */
[C---:B------:R-:W-:Y:S01]  /*3840*/  FFMA.FTZ R6, R5.reuse, R14, -R6 ;  /* 0x0000000e05067223 */ /* 0x040fe20000010806 */
[----:B------:R-:W-:Y:S01]  /*3850*/  FFMA.FTZ R7, R5, R28, R7 ;  /* 0x0000001c05077223 */ /* 0x000fe20000010007 */
[----:B------:R-:W-:-:S02]  /*3860*/  F2FP.BF16.F32.PACK_AB R5, R36, R37 ;  /* 0x000000252405723e */ /* 0x000fc400000010ff */
[----:B------:R-:W-:Y:S02]  /*3870*/  F2FP.BF16.F32.PACK_AB R9, R12, R9 ;  /* 0x000000090c09723e */ /* 0x000fe400000010ff */
[----:B------:R-:W-:Y:S01]  /*3880*/  F2FP.BF16.F32.PACK_AB R4, R7, R6 ;  /* 0x000000060704723e */ /* 0x000fe200000010ff */
[----:B------:R-:W-:Y:S02]  /*3890*/  IMAD.MOV.U32 R6, RZ, RZ, R8 ;  /* 0x000000ffff067224 */ /* 0x000fe400078e0008 */
[----:B------:R-:W-:-:S07]  /*38a0*/  IMAD.MOV.U32 R7, RZ, RZ, R9 ;  /* 0x000000ffff077224 */ /* 0x000fce00078e0009 */
.L_x_6704:
[----:B------:R-:W-:Y:S05]  /*38b0*/  BSYNC B1 ;  /* 0x0000000000017941 */ /* 0x000fea0003800000 */
.L_x_6703:
[----:B-1----:R1:W-:Y:S01]  /*38c0*/  ST.E.128 desc[UR36][R10.64], R4 ;  /* 0x000000040a007985 */ /* 0x0023e2000c101d24 */
[----:B------:R-:W-:Y:S05]  /*38d0*/  BRA `(.L_x_6698) ;  /* 0x0000000c00d87947 */ /* 0x000fea0003800000 */
.L_x_6691:
[----:B------:R-:W-:Y:S01]  /*38e0*/  SHF.R.S32.HI R7, RZ, 0x1f, R18 ;  /* 0x0000001fff077819 */ /* 0x000fe20000011412 */
[CC--:B------:R-:W-:Y:S01]  /*38f0*/  IMAD.WIDE.U32 R8, R18.reuse, R4.reuse, R16 ;  /* 0x0000000412087225 */ /* 0x0c0fe200078e0010 */
[----:B------:R-:W-:Y:S01]  /*3900*/  ULDC.64 UR6, c[0x0][0x408] ;  /* 0x0001020000067ab9 */ /* 0x000fe20000000a00 */
[----:B------:R-:W-:Y:S02]  /*3910*/  ULDC.64 UR4, c[0x0][0x3e8] ;  /* 0x0000fa0000047ab9 */ /* 0x000fe40000000a00 */
[C---:B------:R-:W-:Y:S02]  /*3920*/  IMAD R6, R7.reuse, R4, RZ ;  /* 0x0000000407067224 */ /* 0x040fe400078e02ff */
[----:B------:R-:W-:Y:S02]  /*3930*/  IMAD R15, R7, UR6, RZ ;  /* 0x00000006070f7c24 */ /* 0x000fe4000f8e02ff */
[----:B------:R-:W-:Y:S02]  /*3940*/  IMAD R13, R18, R5, R6 ;  /* 0x00000005120d7224 */ /* 0x000fe400078e0206 */
[----:B------:R-:W-:-:S02]  /*3950*/  IMAD R46, R33, -0x40, R27 ;  /* 0xffffffc0212e7824 */ /* 0x000fc400078e021b */
[----:B------:R-:W-:Y:S01]  /*3960*/  IMAD.IADD R9, R13, 0x1, R9 ;  /* 0x000000010d097824 */ /* 0x000fe200078e0209 */
[----:B------:R-:W-:Y:S01]  /*3970*/  SHF.R.S32.HI R13, RZ, 0x1f, R34 ;  /* 0x0000001fff0d7819 */ /* 0x000fe20000011422 */
[----:B------:R-:W-:Y:S01]  /*3980*/  IMAD.WIDE.U32 R6, R18, UR6, R16 ;  /* 0x0000000612067c25 */ /* 0x000fe2000f8e0010 */
[----:B------:R-:W-:-:S03]  /*3990*/  VIMNMX R46, R46, 0x40, PT ;  /* 0x000000402e2e7848 */ /* 0x000fc60003fe0100 */
[----:B------:R-:W-:-:S04]  /*39a0*/  IMAD.WIDE.U32 R8, R34, R4, R8 ;  /* 0x0000000422087225 */ /* 0x000fc800078e0008 */
[----:B------:R-:W-:Y:S02]  /*39b0*/  IMAD R4, R13, R4, RZ ;  /* 0x000000040d047224 */ /* 0x000fe400078e02ff */
[----:B------:R-:W-:Y:S02]  /*39c0*/  IMAD R15, R18, UR7, R15 ;  /* 0x00000007120f7c24 */ /* 0x000fe4000f8e020f */
[----:B------:R-:W-:Y:S01]  /*39d0*/  IMAD R5, R34, R5, R4 ;  /* 0x0000000522057224 */ /* 0x000fe200078e0204 */
[----:B------:R-:W-:Y:S01]  /*39e0*/  IADD3 R4, P0, R59, R8, RZ ;  /* 0x000000083b047210 */ /* 0x000fe20007f1e0ff */
[----:B------:R-:W-:Y:S02]  /*39f0*/  IMAD.IADD R7, R15, 0x1, R7 ;  /* 0x000000010f077824 */ /* 0x000fe400078e0207 */
[----:B------:R-:W-:Y:S01]  /*3a00*/  IMAD R13, R13, UR6, RZ ;  /* 0x000000060d0d7c24 */ /* 0x000fe2000f8e02ff */
[----:B------:R-:W-:Y:S01]  /*3a10*/  IADD3.X R5, R57, R5, R9, P0, !PT ;  /* 0x0000000539057210 */ /* 0x000fe200007fe409 */
[----:B------:R-:W-:Y:S01]  /*3a20*/  IMAD R10, R11, UR6, RZ ;  /* 0x000000060b0a7c24 */ /* 0x000fe2000f8e02ff */
[----:B------:R-:W-:Y:S01]  /*3a30*/  ISETP.GE.AND P0, PT, R18, R46, PT ;  /* 0x0000002e1200720c */ /* 0x000fe20003f06270 */
[----:B------:R-:W-:-:S03]  /*3a40*/  IMAD.WIDE.U32 R8, R33, UR6, RZ ;  /* 0x0000000621087c25 */ /* 0x000fc6000f8e00ff */
[----:B------:R-:W-:Y:S01]  /*3a50*/  ISETP.GE.OR P3, PT, R16, R37, P0 ;  /* 0x000000251000720c */ /* 0x000fe20000766670 */
[C---:B------:R-:W-:Y:S02]  /*3a60*/  IMAD R13, R34.reuse, UR7, R13 ;  /* 0x00000007220d7c24 */ /* 0x040fe4000f8e020d */
[----:B------:R-:W-:-:S04]  /*3a70*/  IMAD.WIDE.U32 R6, R34, UR6, R6 ;  /* 0x0000000622067c25 */ /* 0x000fc8000f8e0006 */
[----:B------:R-:W-:Y:S01]  /*3a80*/  IMAD R15, R33, UR7, R10 ;  /* 0x00000007210f7c24 */ /* 0x000fe2000f8e020a */
[----:B------:R-:W-:Y:S01]  /*3a90*/  LEA R10, P4, R4, UR4, 0x1 ;  /* 0x00000004040a7c11 */ /* 0x000fe2000f8808ff */
[----:B------:R-:W-:Y:S01]  /*3aa0*/  IMAD.IADD R13, R13, 0x1, R7 ;  /* 0x000000010d0d7824 */ /* 0x000fe200078e0207 */
[----:B------:R-:W-:Y:S01]  /*3ab0*/  LEA R12, P5, R8, R6, 0x6 ;  /* 0x00000006080c7211 */ /* 0x000fe200078a30ff */
[----:B------:R-:W-:Y:S01]  /*3ac0*/  IMAD.IADD R9, R15, 0x1, R9 ;  /* 0x000000010f097824 */ /* 0x000fe200078e0209 */
[----:B------:R-:W-:Y:S01]  /*3ad0*/  LEA.HI.X R11, R4, UR5, R5, 0x1, P4 ;  /* 0x00000005040b7c11 */ /* 0x000fe2000a0f0c05 */
[----:B------:R-:W-:Y:S01]  /*3ae0*/  ULDC.64 UR4, c[0x0][0x400] ;  /* 0x0001000000047ab9 */ /* 0x000fe20000000a00 */
[----:B------:R-:W-:Y:S02]  /*3af0*/  CS2R R4, SRZ ;  /* 0x0000000000047805 */ /* 0x000fe4000001ff00 */
[----:B------:R-:W-:Y:S02]  /*3b00*/  CS2R R6, SRZ ;  /* 0x0000000000067805 */ /* 0x000fe4000001ff00 */
[----:B------:R-:W-:-:S02]  /*3b10*/  LEA.HI.X R9, R8, R13, R9, 0x6, P5 ;  /* 0x0000000d08097211 */ /* 0x000fc400028f3409 */
[C---:B------:R-:W-:Y:S02]  /*3b20*/  LEA R8, P4, R12.reuse, UR4, 0x1 ;  /* 0x000000040c087c11 */ /* 0x040fe4000f8808ff */
[----:B------:R-:W-:Y:S02]  /*3b30*/  CS2R R30, SRZ ;  /* 0x00000000001e7805 */ /* 0x000fe4000001ff00 */
[----:B------:R-:W-:Y:S01]  /*3b40*/  CS2R R28, SRZ ;  /* 0x00000000001c7805 */ /* 0x000fe2000001ff00 */
[----:B------:R-:W2:Y:S01]  /*3b50*/  @!P3 LDG.E.128 R4, desc[UR36][R10.64] ;  /* 0x000000240a04b981 */ /* 0x000ea2000c1e1d00 */
[----:B------:R-:W-:-:S05]  /*3b60*/  LEA.HI.X R9, R12, UR5, R9, 0x1, P4 ;  /* 0x000000050c097c11 */ /* 0x000fca000a0f0c09 */
[----:B------:R-:W3:Y:S01]  /*3b70*/  @!P3 LDG.E.128 R28, desc[UR36][R8.64] ;  /* 0x00000024081cb981 */ /* 0x000ee2000c1e1d00 */
[----:B------:R-:W-:Y:S01]  /*3b80*/  UISETP.NE.AND UP0, UPT, UR38, URZ, UPT ;  /* 0x0000003f2600728c */ /* 0x000fe2000bf05270 */
[----:B------:R-:W-:-:S05]  /*3b90*/  ISETP.GE.AND P4, PT, R16, R37, PT ;  /* 0x000000251000720c */ /* 0x000fca0003f86270 */
[----:B------:R-:W-:Y:S01]  /*3ba0*/  PLOP3.LUT P3, PT, PT, PT, UP0, 0x80, 0x0 ;  /* 0x000000000000781c */ /* 0x000fe20003f6f008 */
[----:B--2---:R-:W-:Y:S02]  /*3bb0*/  IMAD.MOV.U32 R13, RZ, RZ, R5 ;  /* 0x000000ffff0d7224 */ /* 0x004fe400078e0005 */
[----:B------:R-:W-:Y:S02]  /*3bc0*/  IMAD.MOV.U32 R12, RZ, RZ, R4 ;  /* 0x000000ffff0c7224 */ /* 0x000fe400078e0004 */
[----:B------:R-:W-:Y:S01]  /*3bd0*/  IMAD.MOV.U32 R14, RZ, RZ, R6 ;  /* 0x000000ffff0e7224 */ /* 0x000fe200078e0006 */
[----:B------:R-:W-:Y:S01]  /*3be0*/  PRMT R60, R60, 0x5410, R13 ;  /* 0x000054103c3c7816 */ /* 0x000fe2000000000d */
[----:B------:R-:W-:Y:S02]  /*3bf0*/  IMAD.MOV.U32 R15, RZ, RZ, R7 ;  /* 0x000000ffff0f7224 */ /* 0x000fe400078e0007 */
[----:B---3--:R-:W-:Y:S01]  /*3c00*/  IMAD.MOV.U32 R8, RZ, RZ, R30 ;  /* 0x000000ffff087224 */ /* 0x008fe200078e001e */
[----:B------:R-:W-:Y:S01]  /*3c10*/  PRMT R57, R14, 0x5410, R12 ;  /* 0x000054100e397816 */ /* 0x000fe2000000000c */
[----:B------:R-:W-:Y:S01]  /*3c20*/  IMAD.MOV.U32 R9, RZ, RZ, R31 ;  /* 0x000000ffff097224 */ /* 0x000fe200078e001f */
[----:B------:R-:W-:Y:S01]  /*3c30*/  PRMT R63, R63, 0x5410, R15 ;  /* 0x000054103f3f7816 */ /* 0x000fe2000000000f */
[----:B------:R-:W-:-:S02]  /*3c40*/  IMAD.MOV.U32 R10, RZ, RZ, R28 ;  /* 0x000000ffff0a7224 */ /* 0x000fc400078e001c */
[----:B------:R-:W-:Y:S01]  /*3c50*/  IMAD.MOV.U32 R11, RZ, RZ, R29 ;  /* 0x000000ffff0b7224 */ /* 0x000fe200078e001d */
[----:B------:R-:W-:Y:S02]  /*3c60*/  PRMT R60, R9, 0x7610, R60 ;  /* 0x00007610093c7816 */ /* 0x000fe4000000003c */
[----:B------:R-:W-:Y:S02]  /*3c70*/  PRMT R61, R10, 0x5410, R8 ;  /* 0x000054100a3d7816 */ /* 0x000fe40000000008 */
[----:B------:R-:W-:Y:S01]  /*3c80*/  PRMT R62, R62, 0x5410, R11 ;  /* 0x000054103e3e7816 */ /* 0x000fe2000000000b */
[----:B------:R-:W-:Y:S06]  /*3c90*/  @P3 BRA `(.L_x_6705) ;  /* 0x0000000000043947 */ /* 0x000fec0003800000 */
[----:B------:R-:W-:Y:S01]  /*3ca0*/  BPT.TRAP 0x1 ;  /* 0x000000040000795c */ /* 0x000fe20000300000 */
.L_x_6705:
[----:B------:R-:W-:Y:S01]  /*3cb0*/  IMAD R40, R156, 0x8, R2 ;  /* 0x000000089c287824 */ /* 0x000fe200078e0202 */
[----:B------:R-:W-:Y:S01]  /*3cc0*/  SHF.L.U32 R51, R158, 0x1f, RZ ;  /* 0x0000001f9e337819 */ /* 0x000fe200000006ff */
[----:B------:R-:W-:Y:S03]  /*3cd0*/  BSSY B1, `(.L_x_6706) ;  /* 0x0000003000017945 */ /* 0x000fe60003800000 */
[----:B------:R-:W0:Y:S02]  /*3ce0*/  SYNCS.PHASECHK.TRANS64.TRYWAIT P5, [R40+URZ+0x38890], R51 ;  /* 0x03889033280075a7 */ /* 0x000e2400080a017f */
[----:B0-----:R-:W-:Y:S05]  /*3cf0*/  @!P5 BRA `(.L_x_6707) ;  /* 0x00000358007cd947 */ /* 0x001fea0003800000 */
.L_x_7064:
[----:B------:R-:W-:Y:S05]  /*3d00*/  BSYNC B1 ;  /* 0x0000000000017941 */ /* 0x000fea0003800000 */
.L_x_6706:
[----:B------:R-:W-:-:S03]  /*3d10*/  UMOV UR4, 0xffffffff ;  /* 0xffffffff00047882 */ /* 0x000fc60000000000 */
[----:B------:R-:W-:Y:S05]  /*3d20*/  BRA.DIV UR4, `(.L_x_6708) ;  /* 0x0000035a04847947 */ /* 0x000fea000b800000 */
[----:B------:R1:W2:Y:S04]  /*3d30*/  SHFL.IDX PT, R21, R49, RZ, 0x1c1f ;  /* 0x001c1fff31157589 */ /* 0x0002a800000e0000 */
[----:B------:R1:W3:Y:S02]  /*3d40*/  SHFL.IDX PT, R20, R47, RZ, 0x1c1f ;  /* 0x001c1fff2f147589 */ /* 0x0002e400000e0000 */
.L_x_7068:
[----:B-1----:R-:W1:Y:S02]  /*3d50*/  LDC R47, c[0x0][0x2f4] ;  /* 0x0000bd00ff2f7b82 */ /* 0x002e640000000800 */
[----:B-1----:R-:W-:-:S13]  /*3d60*/  ISETP.GE.OR P0, PT, R16, R47, P0 ;  /* 0x0000002f1000720c */ /* 0x002fda0000706670 */
[----:B------:R-:W-:Y:S05]  /*3d70*/  @P0 BRA `(.L_x_6698) ;  /* 0x0000000800b00947 */ /* 0x000fea0003800000 */
[----:B------:R-:W-:Y:S01]  /*3d80*/  IMAD.SHL.U32 R8, R37, 0x2, RZ ;  /* 0x0000000225087824 */ /* 0x000fe200078e00ff */
[----:B------:R-:W-:Y:S01]  /*3d90*/  BSSY B1, `(.L_x_6709) ;  /* 0x000006f000017945 */ /* 0x000fe20003800000 */
[----:B------:R-:W-:Y:S02]  /*3da0*/  IMAD.SHL.U32 R37, R0, 0x8, RZ ;  /* 0x0000000800257824 */ /* 0x000fe400078e00ff */
[----:B------:R-:W-:-:S05]  /*3db0*/  @P1 IMAD.IADD R8, R47, 0x1, -R8 ;  /* 0x000000012f081824 */ /* 0x000fca00078e0a08 */
[----:B------:R-:W-:-:S04]  /*3dc0*/  SHF.R.S32.HI R9, RZ, 0x1f, R8 ;  /* 0x0000001fff097819 */ /* 0x000fc80000011408 */
[----:B------:R-:W-:Y:S02]  /*3dd0*/  LEA.HI R9, R9, R8, RZ, 0x4 ;  /* 0x0000000809097211 */ /* 0x000fe400078f20ff */
[----:B------:R-:W-:Y:S02]  /*3de0*/  LOP3.LUT R8, R55, 0x38, R37, 0xf8, !PT ;  /* 0x0000003837087812 */ /* 0x000fe400078ef825 */
[----:B------:R-:W-:-:S05]  /*3df0*/  LEA.HI.SX32 R9, R9, R0, 0x1c ;  /* 0x0000000009097211 */ /* 0x000fca00078fe2ff */
[----:B------:R-:W-:Y:S01]  /*3e00*/  IMAD.SHL.U32 R48, R9, 0x8, RZ ;  /* 0x0000000809307824 */ /* 0x000fe200078e00ff */
[----:B------:R-:W-:-:S04]  /*3e10*/  LOP3.LUT R9, R50, R8, R53, 0xf6, !PT ;  /* 0x0000000832097212 */ /* 0x000fc800078ef635 */
[----:B------:R-:W-:Y:S01]  /*3e20*/  LOP3.LUT R55, R55, 0x38, R48, 0xf8, !PT ;  /* 0x0000003837377812 */ /* 0x000fe200078ef830 */
[----:B------:R-:W-:-:S03]  /*3e30*/  IMAD.IADD R9, R36, 0x1, R9 ;  /* 0x0000000124097824 */ /* 0x000fc600078e0209 */
[----:B------:R-:W-:Y:S01]  /*3e40*/  LOP3.LUT R55, R50, R55, R53, 0xf6, !PT ;  /* 0x0000003732377212 */ /* 0x000fe200078ef635 */
[----:B------:R-:W-:-:S04]  /*3e50*/  IMAD R9, R9, 0x2, R2 ;  /* 0x0000000209097824 */ /* 0x000fc800078e0202 */
[----:B------:R-:W-:Y:S02]  /*3e60*/  IMAD.IADD R55, R36, 0x1, R55 ;  /* 0x0000000124377824 */ /* 0x000fe400078e0237 */
[----:B------:R-:W1:Y:S01]  /*3e70*/  LDS.128 R8, [R9+0x22400] ;  /* 0x0224000009087984 */ /* 0x000e620000000c00 */
[----:B--23--:R-:W-:-:S04]  /*3e80*/  IMAD.WIDE R36, R37, 0x2, R20 ;  /* 0x0000000225247825 */ /* 0x00cfc800078e0214 */
[----:B------:R-:W-:-:S05]  /*3e90*/  IMAD R55, R55, 0x2, R2 ;  /* 0x0000000237377824 */ /* 0x000fca00078e0202 */
[----:B------:R2:W3:Y:S01]  /*3ea0*/  LDS.128 R12, [R55+0x22400] ;  /* 0x02240000370c7984 */ /* 0x0004e20000000c00 */
[----:B------:R-:W-:Y:S05]  /*3eb0*/  @P4 BRA `(.L_x_6710) ;  /* 0x0000000400704947 */ /* 0x000fea0003800000 */
[----:B------:R-:W-:Y:S01]  /*3ec0*/  SHF.R.U32.HI R52, RZ, 0x10, R5 ;  /* 0x00000010ff347819 */ /* 0x000fe20000011605 */
[----:B---3--:R-:W-:Y:S01]  /*3ed0*/  IMAD.U32 R49, R15, 0x10000, RZ ;  /* 0x000100000f317824 */ /* 0x008fe200078e00ff */
[----:B------:R-:W-:Y:S02]  /*3ee0*/  SHF.R.U32.HI R56, RZ, 0x10, R29 ;  /* 0x00000010ff387819 */ /* 0x000fe4000001161d */
[----:B------:R-:W-:Y:S01]  /*3ef0*/  SHF.R.U64 R50, R4, 0x10, R5 ;  /* 0x0000001004327819 */ /* 0x000fe20000001205 */
[----:B------:R-:W-:Y:S01]  /*3f00*/  IMAD.U32 R5, R14, 0x10000, RZ ;  /* 0x000100000e057824 */ /* 0x000fe200078e00ff */
[----:B------:R-:W-:Y:S01]  /*3f10*/  SHF.R.U64 R53, R6, 0x10, R7 ;  /* 0x0000001006357819 */ /* 0x000fe20000001207 */
[----:B-1----:R-:W-:Y:S01]  /*3f20*/  IMAD.U32 R6, R8, 0x10000, RZ ;  /* 0x0001000008067824 */ /* 0x002fe200078e00ff */
[----:B------:R-:W-:Y:S01]  /*3f30*/  PRMT R52, R60, 0x5432, R52 ;  /* 0x000054323c347816 */ /* 0x000fe20000000034 */
[----:B------:R-:W-:Y:S01]  /*3f40*/  IMAD.U32 R4, R10, 0x10000, RZ ;  /* 0x000100000a047824 */ /* 0x000fe200078e00ff */
[----:B------:R-:W-:-:S02]  /*3f50*/  PRMT R56, R62, 0x5432, R56 ;  /* 0x000054323e387816 */ /* 0x000fc40000000038 */
[----:B--2---:R-:W-:Y:S01]  /*3f60*/  SHF.R.U64 R55, R28, 0x10, R29 ;  /* 0x000000101c377819 */ /* 0x004fe2000000121d */
[----:B------:R-:W-:Y:S01]  /*3f70*/  IMAD.U32 R28, R9, 0x10000, RZ ;  /* 0x00010000091c7824 */ /* 0x000fe200078e00ff */
[--C-:B------:R-:W-:Y:S01]  /*3f80*/  SHF.R.U64 R58, R30, 0x10, R31.reuse ;  /* 0x000000101e3a7819 */ /* 0x100fe2000000121f */
[----:B------:R-:W-:Y:S01]  /*3f90*/  IMAD.U32 R30, R13, 0x10000, RZ ;  /* 0x000100000d1e7824 */ /* 0x000fe200078e00ff */
[----:B------:R-:W-:Y:S02]  /*3fa0*/  SHF.R.U32.HI R59, RZ, 0x10, R31 ;  /* 0x00000010ff3b7819 */ /* 0x000fe4000001161f */
[----:B------:R-:W-:Y:S02]  /*3fb0*/  LOP3.LUT R29, R9, 0xffff0000, RZ, 0xc0, !PT ;  /* 0xffff0000091d7812 */ /* 0x000fe400078ec0ff */
[----:B------:R-:W-:Y:S01]  /*3fc0*/  LOP3.LUT R31, R13, 0xffff0000, RZ, 0xc0, !PT ;  /* 0xffff00000d1f7812 */ /* 0x000fe200078ec0ff */
[C---:B------:R-:W-:Y:S01]  /*3fd0*/  IMAD.U32 R13, R11.reuse, 0x10000, RZ ;  /* 0x000100000b0d7824 */ /* 0x040fe200078e00ff */
[----:B------:R-:W-:-:S02]  /*3fe0*/  LOP3.LUT R9, R11, 0xffff0000, RZ, 0xc0, !PT ;  /* 0xffff00000b097812 */ /* 0x000fc400078ec0ff */
[----:B------:R-:W-:Y:S01]  /*3ff0*/  SHF.R.U32.HI R54, RZ, 0x10, R7 ;  /* 0x00000010ff367819 */ /* 0x000fe20000011607 */
[----:B------:R-:W-:Y:S01]  /*4000*/  IMAD.U32 R7, R12, 0x10000, RZ ;  /* 0x000100000c077824 */ /* 0x000fe200078e00ff */
[C---:B------:R-:W-:Y:S02]  /*4010*/  PRMT R50, R57.reuse, 0x5432, R50 ;  /* 0x0000543239327816 */ /* 0x040fe40000000032 */
[----:B------:R-:W-:Y:S01]  /*4020*/  PRMT R11, R57, 0x5410, R53 ;  /* 0x00005410390b7816 */ /* 0x000fe20000000035 */
[----:B------:R-:W-:Y:S01]  /*4030*/  IMAD.U32 R57, R56, 0x10000, RZ ;  /* 0x0001000038397824 */ /* 0x000fe200078e00ff */
[----:B------:R-:W-:Y:S01]  /*4040*/  PRMT R54, R63, 0x5432, R54 ;  /* 0x000054323f367816 */ /* 0x000fe20000000036 */
[----:B------:R-:W-:Y:S01]  /*4050*/  IMAD.U32 R53, R52, 0x10000, RZ ;  /* 0x0001000034357824 */ /* 0x000fe200078e00ff */
[C---:B------:R-:W-:Y:S02]  /*4060*/  PRMT R55, R61.reuse, 0x5410, R55 ;  /* 0x000054103d377816 */ /* 0x040fe40000000037 */
[----:B------:R-:W-:Y:S01]  /*4070*/  PRMT R58, R61, 0x5432, R58 ;  /* 0x000054323d3a7816 */ /* 0x000fe2000000003a */
[----:B------:R-:W-:Y:S01]  /*4080*/  FMUL.FTZ R61, R30, R57 ;  /* 0x000000391e3d7220 */ /* 0x000fe20000410000 */
[----:B------:R-:W-:Y:S01]  /*4090*/  PRMT R59, R60, 0x5410, R59 ;  /* 0x000054103c3b7816 */ /* 0x000fe2000000003b */
[-C--:B------:R-:W-:Y:S01]  /*40a0*/  FMUL.FTZ R63, R30, R53.reuse ;  /* 0x000000351e3f7220 */ /* 0x080fe20000410000 */
[----:B------:R-:W-:Y:S01]  /*40b0*/  LOP3.LUT R56, R56, 0xffff0000, RZ, 0xc0, !PT ;  /* 0xffff000038387812 */ /* 0x000fe200078ec0ff */
[----:B------:R-:W-:Y:S01]  /*40c0*/  FFMA.FTZ R61, R28, R53, -R61 ;  /* 0x000000351c3d7223 */ /* 0x000fe2000001083d */
[----:B------:R-:W-:Y:S01]  /*40d0*/  LOP3.LUT R52, R52, 0xffff0000, RZ, 0xc0, !PT ;  /* 0xffff000034347812 */ /* 0x000fe200078ec0ff */
[----:B------:R-:W-:-:S02]  /*40e0*/  IMAD.U32 R30, R59, 0x10000, RZ ;  /* 0x000100003b1e7824 */ /* 0x000fc400078e00ff */
[----:B------:R-:W-:Y:S01]  /*40f0*/  FFMA.FTZ R63, R28, R57, R63 ;  /* 0x000000391c3f7223 */ /* 0x000fe2000001003f */
[C---:B------:R-:W-:Y:S01]  /*4100*/  FMUL.FTZ R60, R31.reuse, R56 ;  /* 0x000000381f3c7220 */ /* 0x040fe20000410000 */
[C---:B------:R-:W-:Y:S02]  /*4110*/  IMAD.U32 R28, R54.reuse, 0x10000, RZ ;  /* 0x00010000361c7824 */ /* 0x040fe400078e00ff */
[----:B------:R-:W-:Y:S01]  /*4120*/  FMUL.FTZ R62, R31, R52 ;  /* 0x000000341f3e7220 */ /* 0x000fe20000410000 */
        /* <DEDUP_REMOVED lines=8> */
[----:B------:R-:W-:Y:S01]  /*41b0*/  FFMA.FTZ R49, R13, R30, R49 ;  /* 0x0000001e0d317223 */ /* 0x000fe20000010031 */
[----:B------:R-:W-:Y:S01]  /*41c0*/  IMAD.U32 R28, R55, 0x10000, RZ ;  /* 0x00010000371c7824 */ /* 0x000fe200078e00ff */
[----:B------:R-:W-:Y:S01]  /*41d0*/  LOP3.LUT R12, R12, 0xffff0000, RZ, 0xc0, !PT ;  /* 0xffff00000c0c7812 */ /* 0x000fe200078ec0ff */
[C---:B------:R-:W-:Y:S01]  /*41e0*/  FMUL.FTZ R30, R15.reuse, R52 ;  /* 0x000000340f1e7220 */ /* 0x040fe20000410000 */
[----:B------:R-:W-:Y:S01]  /*41f0*/  FMUL.FTZ R56, R15, R54 ;  /* 0x000000360f387220 */ /* 0x000fe20000410000 */
[----:B------:R-:W-:Y:S01]  /*4200*/  LOP3.LUT R55, R55, 0xffff0000, RZ, 0xc0, !PT ;  /* 0xffff000037377812 */ /* 0x000fe200078ec0ff */
[C---:B------:R-:W-:Y:S01]  /*4210*/  IMAD.U32 R13, R50.reuse, 0x10000, RZ ;  /* 0x00010000320d7824 */ /* 0x040fe200078e00ff */
[----:B------:R-:W-:Y:S01]  /*4220*/  LOP3.LUT R15, R50, 0xffff0000, RZ, 0xc0, !PT ;  /* 0xffff0000320f7812 */ /* 0x000fe200078ec0ff */
[----:B------:R-:W-:Y:S01]  /*4230*/  FMUL.FTZ R29, R7, R28 ;  /* 0x0000001c071d7220 */ /* 0x000fe20000410000 */
[----:B------:R-:W-:Y:S01]  /*4240*/  LOP3.LUT R8, R8, 0xffff0000, RZ, 0xc0, !PT ;  /* 0xffff000008087812 */ /* 0x000fe200078ec0ff */
[C---:B------:R-:W-:Y:S01]  /*4250*/  FFMA.FTZ R31, R9.reuse, R54, -R30 ;  /* 0x00000036091f7223 */ /* 0x040fe2000001081e */
[----:B------:R-:W-:Y:S01]  /*4260*/  FFMA.FTZ R56, R9, R52, R56 ;  /* 0x0000003409387223 */ /* 0x000fe20000010038 */
[----:B------:R-:W-:Y:S01]  /*4270*/  FMUL.FTZ R7, R7, R13 ;  /* 0x0000000d07077220 */ /* 0x000fe20000410000 */
[----:B------:R-:W-:Y:S01]  /*4280*/  FMUL.FTZ R9, R12, R55 ;  /* 0x000000370c097220 */ /* 0x000fe20000410000 */
[----:B------:R-:W-:Y:S01]  /*4290*/  FFMA.FTZ R29, R6, R13, -R29 ;  /* 0x0000000d061d7223 */ /* 0x000fe2000001081d */
[-C--:B------:R-:W-:Y:S01]  /*42a0*/  FMUL.FTZ R13, R12, R15.reuse ;  /* 0x0000000f0c0d7220 */ /* 0x080fe20000410000 */
[----:B------:R-:W-:Y:S01]  /*42b0*/  FFMA.FTZ R28, R6, R28, R7 ;  /* 0x0000001c061c7223 */ /* 0x000fe20000010007 */
[----:B------:R-:W-:Y:S01]  /*42c0*/  FFMA.FTZ R12, R8, R15, -R9 ;  /* 0x0000000f080c7223 */ /* 0x000fe20000010809 */
        /* <DEDUP_REMOVED lines=8> */
[----:B------:R-:W-:Y:S01]  /*4350*/  LOP3.LUT R10, R10, 0xffff0000, RZ, 0xc0, !PT ;  /* 0xffff00000a0a7812 */ /* 0x000fe200078ec0ff */
        /* <DEDUP_REMOVED lines=17> */
[----:B------:R-:W-:-:S07]  /*4470*/  IMAD.MOV.U32 R9, RZ, RZ, R60 ;  /* 0x000000ffff097224 */ /* 0x000fce00078e003c */
.L_x_6710:
[----:B------:R-:W-:Y:S05]  /*4480*/  BSYNC B1 ;  /* 0x0000000000017941 */ /* 0x000fea0003800000 */
.L_x_6709:
[----:B-1----:R1:W-:Y:S01]  /*4490*/  ST.E.128 desc[UR36][R36.64], R8 ;  /* 0x0000000824007985 */ /* 0x0023e2000c101d24 */
[----:B------:R-:W-:-:S13]  /*44a0*/  ISETP.GE.AND P0, PT, R48, R47, PT ;  /* 0x0000002f3000720c */ /* 0x000fda0003f06270 */
[----:B------:R-:W-:Y:S05]  /*44b0*/  @P0 BRA `(.L_x_6698) ;  /* 0x0000000000e00947 */ /* 0x000fea0003800000 */
[----:B------:R-:W-:-:S05]  /*44c0*/  IMAD.WIDE R20, R48, 0x2, R20 ;  /* 0x0000000230147825 */ /* 0x000fca00078e0214 */
[----:B---3--:R3:W-:Y:S01]  /*44d0*/  ST.E.128 desc[UR36][R20.64], R12 ;  /* 0x0000000c14007985 */ /* 0x0087e2000c101d24 */
[----:B------:R-:W-:Y:S05]  /*44e0*/  BRA `(.L_x_6698) ;  /* 0x0000000000d47947 */ /* 0x000fea0003800000 */
.L_x_6690:
[----:B------:R-:W-:-:S06]  /*44f0*/  UISETP.NE.AND UP0, UPT, UR38, URZ, UPT ;  /* 0x0000003f2600728c */ /* 0x000fcc000bf05270 */
[----:B------:R-:W-:-:S13]  /*4500*/  PLOP3.LUT P3, PT, PT, PT, UP0, 0x80, 0x0 ;  /* 0x000000000000781c */ /* 0x000fda0003f6f008 */
[----:B------:R-:W-:Y:S05]  /*4510*/  @P3 BRA `(.L_x_6711) ;  /* 0x0000000000043947 */ /* 0x000fea0003800000 */
[----:B------:R-:W-:Y:S01]  /*4520*/  BPT.TRAP 0x1 ;  /* 0x000000040000795c */ /* 0x000fe20000300000 */
.L_x_6711:
[----:B------:R-:W-:Y:S01]  /*4530*/  IMAD R40, R156, 0x8, R2 ;  /* 0x000000089c287824 */ /* 0x000fe200078e0202 */
[----:B------:R-:W-:Y:S01]  /*4540*/  SHF.L.U32 R51, R158, 0x1f, RZ ;  /* 0x0000001f9e337819 */ /* 0x000fe200000006ff */
[----:B------:R-:W-:Y:S01]  /*4550*/  BSSY B1, `(.L_x_6712) ;  /* 0x0000004000017945 */ /* 0x000fe20003800000 */
[----:B------:R-:W-:Y:S02]  /*4560*/  SHF.R.S32.HI R44, RZ, 0x1f, R43 ;  /* 0x0000001fff2c7819 */ /* 0x000fe4000001142b */
[----:B------:R-:W0:Y:S02]  /*4570*/  SYNCS.PHASECHK.TRANS64.TRYWAIT P0, [R40+URZ+0x38890], R51 ;  /* 0x03889033280075a7 */ /* 0x000e24000800017f */
[----:B0-----:R-:W-:Y:S05]  /*4580*/  @!P0 BRA `(.L_x_6713) ;  /* 0x0000035000b88947 */ /* 0x001fea0003800000 */
.L_x_7069:
[----:B------:R-:W-:Y:S05]  /*4590*/  BSYNC B1 ;  /* 0x0000000000017941 */ /* 0x000fea0003800000 */
.L_x_6712:
        /* <DEDUP_REMOVED lines=24> */
.L_x_7073:
[----:B------:R-:W-:Y:S05]  /*4720*/  @!P0 BRA `(.L_x_6698) ;  /* 0x0000000000448947 */ /* 0x000fea0003800000 */
[----:B------:R-:W-:Y:S02]  /*4730*/  ULDC UR4, c[0x0][0x2f4] ;  /* 0x0000bd0000047ab9 */ /* 0x000fe40000000800 */
[----:B------:R-:W-:-:S13]  /*4740*/  ISETP.GE.AND P4, PT, R16, UR4, PT ;  /* 0x0000000410007c0c */ /* 0x000fda000bf86270 */
[----:B-1----:R-:W1:Y:S01]  /*4750*/  @!P4 LDS.128 R4, [R48+0x22400] ;  /* 0x022400003004c984 */ /* 0x002e620000000c00 */
[----:B---3--:R-:W-:-:S04]  /*4760*/  @!P4 LEA R8, P0, R16, R14, 0x1 ;  /* 0x0000000e1008c211 */ /* 0x008fc800078008ff */
[----:B--2---:R-:W-:Y:S02]  /*4770*/  @!P4 LEA.HI.X R9, R16, R21, R17, 0x1, P0 ;  /* 0x000000151009c211 */ /* 0x004fe400000f0c11 */
[----:B------:R-:W-:-:S03]  /*4780*/  ISETP.GE.AND P0, PT, R19, UR4, PT ;  /* 0x0000000413007c0c */ /* 0x000fc6000bf06270 */
[----:B-1----:R4:W-:Y:S10]  /*4790*/  @!P4 ST.E.128 desc[UR36][R8.64], R4 ;  /* 0x000000040800c985 */ /* 0x0029f4000c101d24 */
        /* <DEDUP_REMOVED lines=8> */
[----:B------:R-:W1:Y:S04]  /*4820*/  LDS.128 R4, [R5+0x22400] ;  /* 0x0224000005047984 */ /* 0x000e680000000c00 */
[----:B-1----:R1:W-:Y:S02]  /*4830*/  ST.E.128 desc[UR36][R8.64], R4 ;  /* 0x0000000408007985 */ /* 0x0023e4000c101d24 */
.L_x_6698:
[----:B------:R-:W-:Y:S05]  /*4840*/  BSYNC B0 ;  /* 0x0000000000007941 */ /* 0x000fea0003800000 */
.L_x_6689:
[----:B-1--4-:R-:W1:Y:S01]  /*4850*/  S2R R4, SR_TID.X ;  /* 0x0000000000047919 */ /* 0x012e620000002100 */
[----:B------:R-:W-:Y:S01]  /*4860*/  @!PT LDS RZ, [RZ] ;  /* 0x00000000fffff984 */ /* 0x000fe20000000800 */
[----:B------:R-:W-:Y:S01]  /*4870*/  @!PT LDS RZ, [RZ] ;  /* 0x00000000fffff984 */ /* 0x000fe20000000800 */
[----:B------:R-:W-:Y:S01]  /*4880*/  @!PT LDS RZ, [RZ] ;  /* 0x00000000fffff984 */ /* 0x000fe20000000800 */
[----:B------:R-:W-:Y:S01]  /*4890*/  @!PT LDS RZ, [RZ] ;  /* 0x00000000fffff984 */ /* 0x000fe20000000800 */
[----:B------:R4:W-:Y:S06]  /*48a0*/  MEMBAR.ALL.CTA ;  /* 0x0000000000007992 */ /* 0x0009ec0000008000 */
[----:B----4-:R-:W4:Y:S01]  /*48b0*/  FENCE.VIEW.ASYNC.S ;  /* 0x00000000000073c6 */ /* 0x010f220000000000 */
[----:B------:R-:W-:Y:S05]  /*48c0*/  WARPSYNC.ALL ;  /* 0x0000000000007948 */ /* 0x000fea0003800000 */
[----:B------:R-:W-:Y:S01]  /*48d0*/  BSSY B0, `(.L_x_6715) ;  /* 0x000000a000007945 */ /* 0x000fe20003800000 */
[----:B-1----:R-:W-:-:S02]  /*48e0*/  SHF.R.U32.HI R5, RZ, 0x7, R4 ;  /* 0x00000007ff057819 */ /* 0x002fc40000011604 */
[----:B------:R-:W-:-:S03]  /*48f0*/  LOP3.LUT P0, RZ, R4, 0x7f, RZ, 0xc0, !PT ;  /* 0x0000007f04ff7812 */ /* 0x000fc6000780c0ff */
[----:B------:R-:W-:-:S10]  /*4900*/  VIADD R10, R5, 0x8 ;  /* 0x00000008050a7836 */ /* 0x000fd40000000000 */
[----:B------:R-:W-:-:S05]  /*4910*/  @!P0 VIADD R4, R40, 0x388a0 ;  /* 0x000388a028048836 */ /* 0x000fca0000000000 */
[----:B------:R-:W-:Y:S01]  /*4920*/  @!P0 PRMT R4, RZ, 0x654, R4 ;  /* 0x00000654ff048816 */ /* 0x000fe20000000004 */
[----:B----4-:R1:W-:Y:S06]  /*4930*/  BAR.SYNC.DEFER_BLOCKING R10, 0x80 ;  /* 0x0002000a0000751d */ /* 0x0103ec0000010000 */
[----:B------:R1:W-:Y:S01]  /*4940*/  @!P0 SYNCS.ARRIVE.TRANS64.RED.A1T0 RZ, [R4+URZ], RZ ;  /* 0x000000ff04ff89a7 */ /* 0x0003e2000810043f */
[----:B------:R-:W-:Y:S05]  /*4950*/  @P3 BRA `(.L_x_6716) ;  /* 0x0000000000043947 */ /* 0x000fea0003800000 */
[----:B------:R-:W-:Y:S01]  /*4960*/  BPT.TRAP 0x1 ;  /* 0x000000040000795c */ /* 0x000fe20000300000 */
.L_x_6716:
[----:B------:R-:W-:Y:S05]  /*4970*/  BSYNC B0 ;  /* 0x0000000000007941 */ /* 0x000fea0003800000 */
.L_x_6715:
[----:B------:R-:W4:Y:S01]  /*4980*/  SYNCS.PHASECHK.TRANS64.TRYWAIT P3, [R40+URZ+0x388b0], R51 ;  /* 0x0388b033280075a7 */ /* 0x000f22000806017f */
[----:B------:R-:W-:Y:S04]  /*4990*/  BSSY B0, `(.L_x_6717) ;  /* 0x0000002000007945 */ /* 0x000fe80003800000 */
[----:B----4-:R-:W-:Y:S05]  /*49a0*/  @!P3 BRA `(.L_x_6718) ;  /* 0x000003500008b947 */ /* 0x010fea0003800000 */
.L_x_7074:
[----:B------:R-:W-:Y:S05]  /*49b0*/  BSYNC B0 ;  /* 0x0000000000007941 */ /* 0x000fea0003800000 */
.L_x_6717:
[----:B------:R-:W-:Y:S01]  /*49c0*/  ULDC.64 UR4, c[0x0][0x328] ;  /* 0x0000ca0000047ab9 */ /* 0x000fe20000000a00 */
[----:B------:R-:W-:Y:S01]  /*49d0*/  ULDC.64 UR6, c[0x0][0x318] ;  /* 0x0000c60000067ab9 */ /* 0x000fe20000000a00 */
[----:B------:R-:W-:Y:S01]  /*49e0*/  IMAD R44, R44, UR4, RZ ;  /* 0x000000042c2c7c24 */ /* 0x000fe2000f8e02ff */
[----:B------:R-:W-:Y:S01]  /*49f0*/  BSSY B0, `(.L_x_6719) ;  /* 0x0000077000007945 */ /* 0x000fe20003800000 */
[----:B-1----:R-:W-:-:S04]  /*4a00*/  IMAD.WIDE.U32 R4, R43, UR4, RZ ;  /* 0x000000042b047c25 */ /* 0x002fc8000f8e00ff */
[----:B------:R-:W-:Y:S01]  /*4a10*/  IMAD R43, R43, UR5, R44 ;  /* 0x000000052b2b7c24 */ /* 0x000fe2000f8e022c */
[----:B------:R-:W-:Y:S01]  /*4a20*/  ULDC.64 UR4, c[0x0][0x338] ;  /* 0x0000ce0000047ab9 */ /* 0x000fe20000000a00 */
[----:B------:R-:W-:Y:S02]  /*4a30*/  IMAD R9, R156, 0x8000, R42 ;  /* 0x000080009c097824 */ /* 0x000fe400078e022a */
        /* <DEDUP_REMOVED lines=8> */
[----:B---3--:R-:W-:-:S04]  /*4ac0*/  LEA R12, P3, R4, UR6, 0x1 ;  /* 0x00000006040c7c11 */ /* 0x008fc8000f8608ff */
[----:B------:R-:W-:Y:S02]  /*4ad0*/  LEA.HI.X R11, R4, UR7, R11, 0x1, P3 ;  /* 0x00000007040b7c11 */ /* 0x000fe400098f0c0b */
[----:B------:R-:W-:Y:S01]  /*4ae0*/  ISETP.GT.AND P3, PT, R46, R18, PT ;  /* 0x000000122e00720c */ /* 0x000fe20003f64270 */
[----:B------:R-:W1:Y:S04]  /*4af0*/  SHFL.IDX PT, R12, R12, RZ, 0x1c1f ;  /* 0x001c1fff0c0c7589 */ /* 0x000e6800000e0000 */
[----:B------:R-:W3:Y:S08]  /*4b00*/  SHFL.IDX PT, R11, R11, RZ, 0x1c1f ;  /* 0x001c1fff0b0b7589 */ /* 0x000ef000000e0000 */
[----:B------:R-:W-:Y:S05]  /*4b10*/  @!P3 BRA `(.L_x_6720) ;  /* 0x000000040090b947 */ /* 0x000fea0003800000 */
[----:B------:R-:W-:Y:S01]  /*4b20*/  ULDC UR4, c[0x0][0x320] ;  /* 0x0000c80000047ab9 */ /* 0x000fe20000000800 */
[C---:B------:R-:W-:Y:S01]  /*4b30*/  IMAD R14, R9.reuse, 0x2, R2 ;  /* 0x00000002090e7824 */ /* 0x040fe200078e0202 */
[C---:B------:R-:W-:Y:S01]  /*4b40*/  ISETP.GE.AND P4, PT, R16.reuse, UR4, PT ;  /* 0x0000000410007c0c */ /* 0x040fe2000bf86270 */
[----:B------:R-:W-:Y:S01]  /*4b50*/  VIADD R13, R9, 0x20 ;  /* 0x00000020090d7836 */ /* 0x000fe20000000000 */
[----:B------:R-:W-:Y:S01]  /*4b60*/  LOP3.LUT P6, RZ, R159, 0x4, RZ, 0xc0, !PT ;  /* 0x000000049fff7812 */ /* 0x000fe200078cc0ff */
[----:B------:R-:W-:Y:S01]  /*4b70*/  VIADD R15, R16, 0x40 ;  /* 0x00000040100f7836 */ /* 0x000fe20000000000 */
[----:B------:R-:W-:-:S09]  /*4b80*/  ISETP.GE.AND P3, PT, R19, UR4, PT ;  /* 0x0000000413007c0c */ /* 0x000fd2000bf66270 */
[----:B------:R-:W5:Y:S01]  /*4b90*/  @!P4 LDS.128 R4, [R14+0x400] ;  /* 0x000400000e04c984 */ /* 0x000f620000000c00 */
[----:B-1----:R-:W-:Y:S01]  /*4ba0*/  @!P4 LEA R8, P5, R16, R12, 0x1 ;  /* 0x0000000c1008c211 */ /* 0x002fe200078a08ff */
[----:B------:R-:W-:-:S03]  /*4bb0*/  @P6 VIADD R13, R9, 0xffffffe0 ;  /* 0xffffffe0090d6836 */ /* 0x000fc60000000000 */
[----:B---3--:R-:W-:Y:S01]  /*4bc0*/  @!P4 LEA.HI.X R9, R16, R11, R17, 0x1, P5 ;  /* 0x0000000b1009c211 */ /* 0x008fe200028f0c11 */
[----:B------:R-:W-:-:S04]  /*4bd0*/  IMAD R13, R13, 0x2, R2 ;  /* 0x000000020d0d7824 */ /* 0x000fc800078e0202 */
[----:B-----5:R1:W-:Y:S01]  /*4be0*/  @!P4 ST.E.128 desc[UR36][R8.64], R4 ;  /* 0x000000040800c985 */ /* 0x0203e2000c101d24 */
[----:B------:R-:W-:Y:S01]  /*4bf0*/  ISETP.GE.AND P4, PT, R15, UR4, PT ;  /* 0x000000040f007c0c */ /* 0x000fe2000bf86270 */
[----:B------:R-:W-:Y:S02]  /*4c00*/  VIADD R15, R16, 0x60 ;  /* 0x00000060100f7836 */ /* 0x000fe40000000000 */
[----:B------:R-:W3:Y:S01]  /*4c10*/  @!P3 LDS.128 R4, [R13+0x400] ;  /* 0x000400000d04b984 */ /* 0x000ee20000000c00 */
[----:B-1----:R-:W-:-:S04]  /*4c20*/  @!P3 LEA R8, P5, R19, R12, 0x1 ;  /* 0x0000000c1308b211 */ /* 0x002fc800078a08ff */
[----:B------:R-:W-:-:S05]  /*4c30*/  @!P3 LEA.HI.X R9, R19, R11, R164, 0x1, P5 ;  /* 0x0000000b1309b211 */ /* 0x000fca00028f0ca4 */
[----:B---3--:R1:W-:Y:S01]  /*4c40*/  @!P3 ST.E.128 desc[UR36][R8.64], R4 ;  /* 0x000000040800b985 */ /* 0x0083e2000c101d24 */
[----:B------:R-:W-:Y:S01]  /*4c50*/  ISETP.GE.AND P3, PT, R15, UR4, PT ;  /* 0x000000040f007c0c */ /* 0x000fe2000bf66270 */
[----:B------:R-:W-:Y:S02]  /*4c60*/  VIADD R15, R16, 0x80 ;  /* 0x00000080100f7836 */ /* 0x000fe40000000000 */
[----:B------:R-:W3:Y:S01]  /*4c70*/  @!P4 LDS.128 R4, [R14+0x2400] ;  /* 0x002400000e04c984 */ /* 0x000ee20000000c00 */
[----:B-1----:R-:W-:-:S05]  /*4c80*/  @!P4 LEA R8, P5, R197, R12, 0x1 ;  /* 0x0000000cc508c211 */ /* 0x002fca00078a08ff */
[----:B------:R-:W-:-:S05]  /*4c90*/  @!P4 IMAD.X R9, R11, 0x1, R198, P5 ;  /* 0x000000010b09c824 */ /* 0x000fca00028e06c6 */
        /* <DEDUP_REMOVED lines=67> */
[----:B------:R-:W-:-:S03]  /*50d0*/  ISETP.GE.AND P3, PT, R15, UR4, PT ;  /* 0x000000040f007c0c */ /* 0x000fc6000bf66270 */
[----:B------:R-:W3:Y:S01]  /*50e0*/  @!P4 LDS.128 R4, [R14+0xe400] ;  /* 0x00e400000e04c984 */ /* 0x000ee20000000c00 */
[----:B-1----:R-:W-:-:S05]  /*50f0*/  @!P4 LEA R8, P5, R183, R12, 0x1 ;  /* 0x0000000cb708c211 */ /* 0x002fca00078a08ff */
[----:B------:R-:W-:-:S05]  /*5100*/  @!P4 IMAD.X R9, R11, 0x1, R210, P5 ;  /* 0x000000010b09c824 */ /* 0x000fca00028e06d2 */
[----:B---3--:R1:W-:Y:S04]  /*5110*/  @!P4 ST.E.128 desc[UR36][R8.64], R4 ;  /* 0x000000040800c985 */ /* 0x0083e8000c101d24 */
[----:B------:R-:W3:Y:S01]  /*5120*/  @!P3 LDS.128 R4, [R13+0xe400] ;  /* 0x00e400000d04b984 */ /* 0x000ee20000000c00 */
[----:B-1----:R-:W-:-:S05]  /*5130*/  @!P3 LEA R8, P4, R182, R12, 0x1 ;  /* 0x0000000cb608b211 */ /* 0x002fca00078808ff */
[----:B------:R-:W-:-:S05]  /*5140*/  @!P3 IMAD.X R9, R11, 0x1, R211, P4 ;  /* 0x000000010b09b824 */ /* 0x000fca00020e06d3 */
[----:B---3--:R1:W-:Y:S03]  /*5150*/  @!P3 ST.E.128 desc[UR36][R8.64], R4 ;  /* 0x000000040800b985 */ /* 0x0083e6000c101d24 */
.L_x_6720:
[----:B------:R-:W-:Y:S05]  /*5160*/  BSYNC B0 ;  /* 0x0000000000007941 */ /* 0x000fea0003800000 */
.L_x_6719:
[----:B------:R-:W-:Y:S01]  /*5170*/  @!PT LDS RZ, [RZ] ;  /* 0x00000000fffff984 */ /* 0x000fe20000000800 */
[----:B------:R-:W-:Y:S01]  /*5180*/  @!PT LDS RZ, [RZ] ;  /* 0x00000000fffff984 */ /* 0x000fe20000000800 */
[----:B------:R-:W-:Y:S01]  /*5190*/  @!PT LDS RZ, [RZ] ;  /* 0x00000000fffff984 */ /* 0x000fe20000000800 */
[----:B------:R-:W-:Y:S01]  /*51a0*/  @!PT LDS RZ, [RZ] ;  /* 0x00000000fffff984 */ /* 0x000fe20000000800 */
[----:B------:R5:W-:Y:S06]  /*51b0*/  MEMBAR.ALL.CTA ;  /* 0x0000000000007992 */ /* 0x000bec0000008000 */
[----:B-----5:R-:W5:Y:S01]  /*51c0*/  FENCE.VIEW.ASYNC.S ;  /* 0x00000000000073c6 */ /* 0x020f620000000000 */
[----:B------:R-:W-:Y:S02]  /*51d0*/  VIADD R156, R156, 0x1 ;  /* 0x000000019c9c7836 */ /* 0x000fe40000000000 */
[----:B0---4-:R-:W-:Y:S01]  /*51e0*/  @!P0 VIADD R40, R40, 0x388c0 ;  /* 0x000388c028288836 */ /* 0x011fe20000000000 */
[----:B-----5:R0:W-:Y:S02]  /*51f0*/  BAR.SYNC.DEFER_BLOCKING R10, 0x80 ;  /* 0x0002000a0000751d */ /* 0x0201e40000010000 */
[----:B------:R-:W-:-:S02]  /*5200*/  ISETP.NE.AND P3, PT, R156, 0x2, PT ;  /* 0x000000029c00780c */ /* 0x000fc40003f65270 */
[----:B------:R-:W-:Y:S02]  /*5210*/  @!P0 PRMT R40, RZ, 0x654, R40 ;  /* 0x00000654ff288816 */ /* 0x000fe40000000028 */
[----:B-1----:R-:W-:Y:S02]  /*5220*/  SEL R5, RZ, 0x1, P3 ;  /* 0x00000001ff057807 */ /* 0x002fe40001800000 */
[----:B------:R-:W-:Y:S02]  /*5230*/  SEL R156, R156, RZ, P3 ;  /* 0x000000ff9c9c7207 */ /* 0x000fe40001800000 */
[----:B------:R-:W-:Y:S01]  /*5240*/  LOP3.LUT R158, R158, R5, RZ, 0x3c, !PT ;  /* 0x000000059e9e7212 */ /* 0x000fe200078e3cff */
[----:B------:R0:W-:Y:S01]  /*5250*/  @!P0 SYNCS.ARRIVE.TRANS64.RED.A1T0 RZ, [R40+URZ], RZ ;  /* 0x000000ff28ff89a7 */ /* 0x0001e2000810043f */
[----:B------:R-:W-:Y:S01]  /*5260*/  PLOP3.LUT P0, PT, PT, PT, PT, 0x8, 0x0 ;  /* 0x000000000000781c */ /* 0x000fe20003f0e170 */
[----:B------:R-:W-:-:S12]  /*5270*/  @P2 BRA `(.L_x_6721) ;  /* 0xffffffd4005c2947 */ /* 0x000fd8000383ffff */
.L_x_6684:
[----:B------:R-:W1:Y:S01]  /*5280*/  LDC R0, c[0x0][0xa80] ;  /* 0x0002a000ff007b82 */ /* 0x000e620000000800 */
[----:B------:R4:W-:Y:S01]  /*5290*/  STL.128 [R1+0x1e0], RZ ;  /* 0x0001e0ff01007387 */ /* 0x0009e20000100c00 */
[----:B------:R-:W-:Y:S01]  /*52a0*/  BSSY B0, `(.L_x_6722) ;  /* 0x0000027000007945 */ /* 0x000fe20003800000 */
[----:B------:R-:W-:Y:S02]  /*52b0*/  IMAD.U32 R37, RZ, RZ, UR39 ;  /* 0x00000027ff257e24 */ /* 0x000fe4000f8e00ff */
[----:B------:R4:W-:Y:S04]  /*52c0*/  STL.128 [R1+0x1f0], RZ ;  /* 0x0001f0ff01007387 */ /* 0x0009e80000100c00 */
[----:B------:R4:W-:Y:S04]  /*52d0*/  STL.128 [R1+0x210], RZ ;  /* 0x000210ff01007387 */ /* 0x0009e80000100c00 */
[----:B------:R4:W-:Y:S04]  /*52e0*/  STL.128 [R1+0x220], RZ ;  /* 0x000220ff01007387 */ /* 0x0009e80000100c00 */
[----:B------:R4:W-:Y:S04]  /*52f0*/  STL.128 [R1+0x230], RZ ;  /* 0x000230ff01007387 */ /* 0x0009e80000100c00 */
[----:B------:R4:W-:Y:S04]  /*5300*/  STL.128 [R1+0x240], RZ ;  /* 0x000240ff01007387 */ /* 0x0009e80000100c00 */
[----:B-1----:R4:W-:Y:S04]  /*5310*/  STL [R1+0x200], R0 ;  /* 0x0002000001007387 */ /* 0x0029e80000100800 */
        /* <DEDUP_REMOVED lines=28> */
[----:B------:R-:W-:Y:S05]  /*54e0*/  @P0 BRA `(.L_x_6723) ;  /* 0x0000000000080947 */ /* 0x000fea0003800000 */
[----:B------:R-:W1:Y:S02]  /*54f0*/  FENCE.VIEW.ASYNC.G ;  /* 0x00000000000073c6 */ /* 0x000e640000000100 */
[----:B-1----:R-:W-:Y:S06]  /*5500*/  BAR.ARV 0xc, 0x180 ;  /* 0x0306000000007b1d */ /* 0x002fec0000002000 */
.L_x_6723:
[----:B------:R-:W-:Y:S05]  /*5510*/  BSYNC B0 ;  /* 0x0000000000007941 */ /* 0x000fea0003800000 */
.L_x_6722:
[----:B------:R-:W-:Y:S01]  /*5520*/  UISETP.NE.AND UP0, UPT, UR38, 0x1, UPT ;  /* 0x000000012600788c */ /* 0x000fe2000bf05270 */
[----:B------:R-:W-:Y:S01]  /*5530*/  IMAD.U32 R32, RZ, RZ, UR39 ;  /* 0x00000027ff207e24 */ /* 0x000fe2000f8e00ff */
[----:B------:R-:W-:Y:S01]  /*5540*/  IADD3 R37, P0, R37, 0x1e0, RZ ;  /* 0x000001e025257810 */ /* 0x000fe20007f1e0ff */
[----:B------:R-:W-:Y:S03]  /*5550*/  BSSY B7, `(.L_x_6724) ;  /* 0x0002571000077945 */ /* 0x000fe60003800000 */
[----:B------:R-:W-:Y:S01]  /*5560*/  PLOP3.LUT P2, PT, PT, PT, UP0, 0x80, 0x0 ;  /* 0x000000000000781c */ /* 0x000fe20003f4f008 */
[----:B------:R-:W-:Y:S01]  /*5570*/  IMAD.X R38, RZ, RZ, UR42, P0 ;  /* 0x0000002aff267e24 */ /* 0x000fe200080e06ff */
[----:B------:R-:W-:-:S05]  /*5580*/  IADD3 R32, P1, R32, 0x210, RZ ;  /* 0x0000021020207810 */ /* 0x000fca0007f3e0ff */
[----:B------:R-:W-:-:S06]  /*5590*/  IMAD.X R31, RZ, RZ, UR42, P1 ;  /* 0x0000002aff1f7e24 */ /* 0x000fcc00088e06ff */
[----:B------:R-:W-:Y:S05]  /*55a0*/  @!P2 BRA `(.L_x_6725) ;  /* 0x0000008000b8a947 */ /* 0x000fea0003800000 */
[----:B----4-:R-:W1:Y:S01]  /*55b0*/  LDC R0, c[0x0][0x448] ;  /* 0x00011200ff007b82 */ /* 0x010e620000000800 */
[----:B------:R-:W-:-:S07]  /*55c0*/  VIADD R3, R181, 0x3f ;  /* 0x0000003fb5037836 */ /* 0x000fce0000000000 */
[----:B------:R-:W4:Y:S01]  /*55d0*/  LDC.64 R4, c[0x0][0xad8] ;  /* 0x0002b600ff047b82 */ /* 0x000f220000000a00 */
[----:B-1----:R-:W-:Y:S02]  /*55e0*/  ISETP.NE.AND P1, PT, R0, 0x1, PT ;  /* 0x000000010000780c */ /* 0x002fe40003f25270 */
[----:B----4-:R-:W-:-:S11]  /*55f0*/  ISETP.GE.AND P2, PT, R5, 0x1, PT ;  /* 0x000000010500780c */ /* 0x010fd60003f46270 */
[----:B------:R-:W1:Y:S08]  /*5600*/  @P1 LDC R0, c[0x0][0x44c] ;  /* 0x00011300ff001b82 */ /* 0x000e700000000800 */
[----:B------:R-:W4:Y:S01]  /*5610*/  @P1 LDC R7, c[0x0][0x450] ;  /* 0x00011400ff071b82 */ /* 0x000f220000000800 */
[----:B-1----:R-:W-:-:S05]  /*5620*/  @P1 IMAD.HI.U32 R0, R3, R0, RZ ;  /* 0x0000000003001227 */ /* 0x002fca00078e00ff */
[----:B----4-:R-:W-:-:S05]  /*5630*/  @P1 SHF.R.U32.HI R3, RZ, R7, R0 ;  /* 0x00000007ff031219 */ /* 0x010fca0000011600 */
        /* <DEDUP_REMOVED lines=14> */
.L_x_6728:
[----:B------:R-:W-:-:S13]  /*5720*/  ISETP.NE.AND P0, PT, R5, 0x1, PT ;  /* 0x000000010500780c */ /* 0x000fda0003f05270 */
[----:B------:R-:W1:Y:S02]  /*5730*/  @P0 LDC.64 R6, c[0x0][0xae0] ;  /* 0x0002b800ff060b82 */ /* 0x000e640000000a00 */
[----:B-1----:R-:W-:-:S05]  /*5740*/  @P0 IMAD.HI.U32 R6, R0, R6, RZ ;  /* 0x0000000600060227 */ /* 0x002fca00078e00ff */
[----:B------:R-:W-:-:S07]  /*5750*/  @P0 SHF.R.U32.HI R0, RZ, R7, R6 ;  /* 0x00000007ff000219 */ /* 0x000fce0000011606 */
.L_x_6729:
[----:B------:R-:W-:Y:S05]  /*5760*/  BSYNC B0 ;  /* 0x0000000000007941 */ /* 0x000fea0003800000 */
.L_x_6727:
[----:B------:R-:W-:-:S05]  /*5770*/  IMAD R3, R0, R5, R5 ;  /* 0x0000000500037224 */ /* 0x000fca00078e0205 */
[----:B------:R-:W-:-:S07]  /*5780*/  VIMNMX R4, R4, R3, PT ;  /* 0x0000000304047248 */ /* 0x000fce0003fe0100 */
.L_x_6726:
[----:B------:R-:W1:Y:S01]  /*5790*/  @P1 LDC R0, c[0x0][0x44c] ;  /* 0x00011300ff001b82 */ /* 0x000e620000000800 */
[----:B------:R-:W-:Y:S01]  /*57a0*/  VIADD R4, R4, 0x3f ;  /* 0x0000003f04047836 */ /* 0x000fe20000000000 */
[----:B------:R-:W-:Y:S01]  /*57b0*/  ULDC UR4, c[0x0][0xad4] ;  /* 0x0002b50000047ab9 */ /* 0x000fe20000000800 */
[----:B------:R-:W-:-:S03]  /*57c0*/  IMAD.MOV.U32 R7, RZ, RZ, R181 ;  /* 0x000000ffff077224 */ /* 0x000fc600078e00b5 */
[----:B------:R-:W-:Y:S02]  /*57d0*/  SHF.R.S32.HI R3, RZ, 0x1f, R4 ;  /* 0x0000001fff037819 */ /* 0x000fe40000011404 */
[----:B------:R-:W4:Y:S02]  /*57e0*/  @P1 LDC R9, c[0x0][0x450] ;  /* 0x00011400ff091b82 */ /* 0x000f240000000800 */
[----:B------:R-:W-:-:S04]  /*57f0*/  LEA.HI R3, R3, R4, RZ, 0x6 ;  /* 0x0000000403037211 */ /* 0x000fc800078f30ff */
[----:B------:R-:W-:-:S04]  /*5800*/  SHF.R.S32.HI R3, RZ, 0x6, R3 ;  /* 0x00000006ff037819 */ /* 0x000fc80000011403 */
[----:B------:R-:W-:Y:S01]  /*5810*/  VIMNMX R12, R26, R3, PT ;  /* 0x000000031a0c7248 */ /* 0x000fe20003fe0100 */
[----:B-1----:R-:W-:-:S05]  /*5820*/  @P1 IMAD.HI.U32 R0, R181, R0, RZ ;  /* 0x00000000b5001227 */ /* 0x002fca00078e00ff */
[----:B----4-:R-:W-:-:S05]  /*5830*/  @P1 SHF.R.U32.HI R7, RZ, R9, R0 ;  /* 0x00000009ff071219 */ /* 0x010fca0000011600 */
        /* <DEDUP_REMOVED lines=13> */
.L_x_6732:
[----:B------:R-:W-:-:S13]  /*5910*/  ISETP.NE.AND P0, PT, R5, 0x1, PT ;  /* 0x000000010500780c */ /* 0x000fda0003f05270 */
[----:B------:R-:W1:Y:S02]  /*5920*/  @P0 LDC.64 R6, c[0x0][0xae0] ;  /* 0x0002b800ff060b82 */ /* 0x000e640000000a00 */
[----:B-1----:R-:W-:-:S05]  /*5930*/  @P0 IMAD.HI.U32 R6, R190, R6, RZ ;  /* 0x00000006be060227 */ /* 0x002fca00078e00ff */
[----:B------:R-:W-:-:S07]  /*5940*/  @P0 SHF.R.U32.HI R190, RZ, R7, R6 ;  /* 0x00000007ffbe0219 */ /* 0x000fce0000011606 */
.L_x_6733:
[----:B------:R-:W-:Y:S05]  /*5950*/  BSYNC B0 ;  /* 0x0000000000007941 */ /* 0x000fea0003800000 */
.L_x_6731:
[----:B------:R-:W-:-:S05]  /*5960*/  IMAD R5, R190, R5, RZ ;  /* 0x00000005be057224 */ /* 0x000fca00078e02ff */
[----:B------:R-:W-:-:S07]  /*5970*/  VIMNMX R0, R0, R5, !PT ;  /* 0x0000000500007248 */ /* 0x000fce0007fe0100 */
.L_x_6730:
        /* <DEDUP_REMOVED lines=8> */
[----:B------:R-:W-:Y:S01]  /*5a00*/  ISETP.NE.AND P0, PT, R213, RZ, PT ;  /* 0x000000ffd500720c */ /* 0x000fe20003f05270 */
[----:B------:R-:W-:-:S03]  /*5a10*/  ULDC UR4, c[0x0][0xae8] ;  /* 0x0002ba0000047ab9 */ /* 0x000fc60000000800 */
[----:B---3--:R-:W-:-:S04]  /*5a20*/  SEL R11, R213, UR4, P0 ;  /* 0x00000004d50b7c07 */ /* 0x008fc80008000000 */
[-C--:B------:R-:W-:Y:S02]  /*5a30*/  IABS R6, R11.reuse ;  /* 0x0000000b00067213 */ /* 0x080fe40000000000 */
[----:B------:R-:W-:Y:S02]  /*5a40*/  IADD3 R0, R11, -0x1, R12 ;  /* 0xffffffff0b007810 */ /* 0x000fe40007ffe00c */
[----:B------:R-:W1:Y:S01]  /*5a50*/  I2F.RP R3, R6 ;  /* 0x0000000600037306 */ /* 0x000e620000209400 */
[----:B0-----:R-:W-:Y:S02]  /*5a60*/  IABS R10, R11 ;  /* 0x0000000b000a7213 */ /* 0x001fe40000000000 */
[----:B------:R-:W-:-:S05]  /*5a70*/  IMAD.IADD R0, R0, 0x1, -R9 ;  /* 0x0000000100007824 */ /* 0x000fca00078e0a09 */
[----:B------:R-:W-:Y:S02]  /*5a80*/  IABS R8, R0 ;  /* 0x0000000000087213 */ /* 0x000fe40000000000 */
[----:B------:R-:W-:-:S04]  /*5a90*/  LOP3.LUT R0, R0, R11, RZ, 0x3c, !PT ;  /* 0x0000000b00007212 */ /* 0x000fc800078e3cff */
[----:B------:R-:W-:Y:S01]  /*5aa0*/  ISETP.GE.AND P2, PT, R0, RZ, PT ;  /* 0x000000ff0000720c */ /* 0x000fe20003f46270 */
[----:B-1----:R-:W0:Y:S02]  /*5ab0*/  MUFU.RCP R3, R3 ;  /* 0x0000000300037308 */ /* 0x002e240000001000 */
        /* <DEDUP_REMOVED lines=19> */
.L_x_6735:
[----:B------:R-:W-:Y:S05]  /*5bf0*/  BSYNC B0 ;  /* 0x0000000000007941 */ /* 0x000fea0003800000 */
.L_x_6734:
[----:B------:R-:W-:Y:S01]  /*5c00*/  IMAD R0, R220, R3, R9 ;  /* 0x00000003dc007224 */ /* 0x000fe200078e0209 */
[----:B------:R-:W-:-:S04]  /*5c10*/  PRMT R4, RZ, 0x7610, R4 ;  /* 0x00007610ff047816 */ /* 0x000fc80000000004 */
[----:B------:R-:W-:-:S04]  /*5c20*/  VIADDMNMX R12, R0, R3, R12, PT ;  /* 0x00000003000c7246 */ /* 0x000fc8000380010c */
[----:B------:R-:W-:-:S13]  /*5c30*/  ISETP.GT.AND P0, PT, R12, R0, PT ;  /* 0x000000000c00720c */ /* 0x000fda0003f04270 */
[----:B------:R-:W-:Y:S05]  /*5c40*/  @!P0 BRA `(.L_x_6736) ;  /* 0x0000025000048947 */ /* 0x000fea0003800000 */
[----:B0-----:R-:W4:Y:S04]  /*5c50*/  LDL R10, [R1+0x214] ;  /* 0x00021400010a7983 */ /* 0x001f280000100800 */
[----:B------:R-:W4:Y:S04]  /*5c60*/  LDL R9, [R1+0x210] ;  /* 0x0002100001097983 */ /* 0x000f280000100800 */
[----:B------:R-:W4:Y:S04]  /*5c70*/  LDL R8, [R1+0x218] ;  /* 0x0002180001087983 */ /* 0x000f280000100800 */
[----:B-----5:R-:W4:Y:S04]  /*5c80*/  LDL R34, [R1+0x228] ;  /* 0x0002280001227983 */ /* 0x020f280000100800 */
        /* <DEDUP_REMOVED lines=114> */
[----:B---3--:R-:W0:Y:S03]  /*63b0*/  S2R R11, SR_TID.X ;  /* 0x00000000000b7919 */ /* 0x008e260000002100 */
[----:B------:R-:W3:Y:S04]  /*63c0*/  LDL R14, [R1+0x3f4] ;  /* 0x0003f400010e7983 */ /* 0x000ee80000100800 */
[----:B------:R-:W3:Y:S04]  /*63d0*/  LDL R15, [R1+0x3f8] ;  /* 0x0003f800010f7983 */ /* 0x000ee80000100800 */
[----:B------:R-:W3:Y:S04]  /*63e0*/  LDL R20, [R1+0x3fc] ;  /* 0x0003fc0001147983 */ /* 0x000ee80000100800 */
[----:B------:R-:W3:Y:S04]  /*63f0*/  LDL R21, [R1+0x400] ;  /* 0x0004000001157983 */ /* 0x000ee80000100800 */
[----:B------:R-:W3:Y:S04]  /*6400*/  LDL R152, [R1+0x404] ;  /* 0x0004040001987983 */ /* 0x000ee80000100800 */
[----:B------:R-:W3:Y:S01]  /*6410*/  LDL R153, [R1+0x408] ;  /* 0x0004080001997983 */ /* 0x000ee20000100800 */
[----:B0-----:R-:W-:-:S02]  /*6420*/  VIADD R13, R11, 0xffffff80 ;  /* 0xffffff800b0d7836 */ /* 0x001fc40000000000 */
[----:B------:R-:W-:-:S05]  /*6430*/  VIADD R11, R11, 0xffffff80 ;  /* 0xffffff800b0b7836 */ /* 0x000fca0000000000 */
[----:B------:R-:W-:-:S04]  /*6440*/  SHF.R.S32.HI R11, RZ, 0x1f, R11 ;  /* 0x0000001fff0b7819 */ /* 0x000fc8000001140b */
[----:B------:R-:W-:Y:S01]  /*6450*/  LEA.HI R11, R11, R13, RZ, 0x7 ;  /* 0x0000000d0b0b7211 */ /* 0x000fe200078f38ff */
[----:B----4-:R0:W-:Y:S03]  /*6460*/  STL [R1+0x214], R10 ;  /* 0x0002140a01007387 */ /* 0x0101e60000100800 */
[----:B------:R-:W-:Y:S01]  /*6470*/  SHF.R.S32.HI R11, RZ, 0x7, R11 ;  /* 0x00000007ff0b7819 */ /* 0x000fe2000001140b */
[----:B------:R1:W-:Y:S04]  /*6480*/  STL [R1+0x210], R9 ;  /* 0x0002100901007387 */ /* 0x0003e80000100800 */
[----:B------:R-:W4:Y:S04]  /*6490*/  SHFL.IDX PT, R132, R11, RZ, 0x1f ;  /* 0x00001fff0b847589 */ /* 0x000f2800000e0000 */
[----:B0-----:R-:W3:Y:S04]  /*64a0*/  LDL R10, [R1+0x3e8] ;  /* 0x0003e800010a7983 */ /* 0x001ee80000100800 */
[----:B------:R0:W-:Y:S04]  /*64b0*/  STL [R1+0x218], R8 ;  /* 0x0002180801007387 */ /* 0x0001e80000100800 */
[----:B-1----:R-:W3:Y:S04]  /*64c0*/  LDL R9, [R1+0x3e4] ;  /* 0x0003e40001097983 */ /* 0x002ee80000100800 */
[----:B------:R-:W3:Y:S04]  /*64d0*/  LDL R13, [R1+0x3f0] ;  /* 0x0003f000010d7983 */ /* 0x000ee80000100800 */
[----:B0-----:R-:W3:Y:S01]  /*64e0*/  LDL R8, [R1+0x40c] ;  /* 0x00040c0001087983 */ /* 0x001ee20000100800 */
[----:B----4-:R-:W-:-:S04]  /*64f0*/  LEA.HI R11, R132, R132, RZ, 0x1 ;  /* 0x00000084840b7211 */ /* 0x010fc800078f08ff */
[----:B------:R-:W-:-:S05]  /*6500*/  LOP3.LUT R11, R11, 0x1fffe, RZ, 0xc0, !PT ;  /* 0x0001fffe0b0b7812 */ /* 0x000fca00078ec0ff */
[----:B------:R-:W-:Y:S02]  /*6510*/  IMAD.IADD R132, R132, 0x1, -R11 ;  /* 0x0000000184847824 */ /* 0x000fe400078e0a0b */
[----:B------:R-:W4:Y:S02]  /*6520*/  LDL R11, [R1+0x3ec] ;  /* 0x0003ec00010b7983 */ /* 0x000f240000100800 */
[----:B------:R-:W-:-:S04]  /*6530*/  IMAD R132, R132, 0x8000, R2 ;  /* 0x0000800084847824 */ /* 0x000fc800078e0202 */
[----:B------:R-:W-:Y:S01]  /*6540*/  VIADD R132, R132, 0x400 ;  /* 0x0000040084847836 */ /* 0x000fe20000000000 */
[----:B------:R0:W-:Y:S04]  /*6550*/  STL [R1+0x228], R34 ;  /* 0x0002282201007387 */ /* 0x0001e80000100800 */
[----:B------:R-:W-:Y:S01]  /*6560*/  SHF.R.U32.HI R132, RZ, 0x4, R132 ;  /* 0x00000004ff847819 */ /* 0x000fe20000011684 */
[----:B------:R1:W-:Y:S01]  /*6570*/  STL [R1+0x224], R3 ;  /* 0x0002240301007387 */ /* 0x0003e20000100800 */
[----:B0-----:R-:W-:Y:S02]  /*6580*/  VIADD R34, R2, 0x36400 ;  /* 0x0003640002227836 */ /* 0x001fe40000000000 */
[----:B-1----:R-:W-:-:S03]  /*6590*/  LOP3.LUT R3, R132, 0x3fff, RZ, 0xc0, !PT ;  /* 0x00003fff84037812 */ /* 0x002fc600078ec0ff */
[----:B------:R-:W-:Y:S02]  /*65a0*/  SHF.R.U32.HI R34, RZ, 0x4, R34 ;  /* 0x00000004ff227819 */ /* 0x000fe40000011622 */
[----:B------:R-:W-:Y:S02]  /*65b0*/  LOP3.LUT R3, R3, 0x2000000, RZ, 0xfc, !PT ;  /* 0x0200000003037812 */ /* 0x000fe400078efcff */
[----:B------:R-:W-:Y:S01]  /*65c0*/  LOP3.LUT R34, R34, 0x3fff, RZ, 0xc0, !PT ;  /* 0x00003fff22227812 */ /* 0x000fe200078ec0ff */
[----:B------:R0:W-:Y:S04]  /*65d0*/  STL [R1+0x3b0], R6 ;  /* 0x0003b00601007387 */ /* 0x0001e80000100800 */
[----:B------:R1:W-:Y:S04]  /*65e0*/  STL [R1+0x3bc], R5 ;  /* 0x0003bc0501007387 */ /* 0x0003e80000100800 */
[----:B------:R1:W-:Y:S01]  /*65f0*/  STL [R1+0x3c0], R7 ;  /* 0x0003c00701007387 */ /* 0x0003e20000100800 */
[----:B0-----:R-:W-:-:S03]  /*6600*/  IMAD R6, R33, 0x1000, R3 ;  /* 0x0000100021067824 */ /* 0x001fc600078e0203 */
[----:B------:R0:W-:Y:S01]  /*6610*/  STL [R1+0x3b8], R4 ;  /* 0x0003b80401007387 */ /* 0x0001e20000100800 */
[----:B-1----:R-:W-:Y:S02]  /*6620*/  IMAD.MOV.U32 R5, RZ, RZ, 0x40000040 ;  /* 0x40000040ff057424 */ /* 0x002fe400078e00ff */
[----:B------:R-:W-:Y:S01]  /*6630*/  IMAD.MOV.U32 R7, RZ, RZ, 0x40000040 ;  /* 0x40000040ff077424 */ /* 0x000fe200078e00ff */
[----:B0-----:R-:W-:Y:S01]  /*6640*/  LOP3.LUT R4, R34, 0x10000, RZ, 0xfc, !PT ;  /* 0x0001000022047812 */ /* 0x001fe200078efcff */
[----:B------:R0:W-:Y:S01]  /*6650*/  STL [R1+0x3c4], R24 ;  /* 0x0003c41801007387 */ /* 0x0001e20000100800 */
[----:B------:R-:W-:Y:S02]  /*6660*/  R2UR UR6, R6 ;  /* 0x00000000060672ca */ /* 0x000fe400000e0000 */
[----:B------:R-:W-:Y:S01]  /*6670*/  R2UR UR7, R7 ;  /* 0x00000000070772ca */ /* 0x000fe200000e0000 */
[----:B------:R1:W-:Y:S01]  /*6680*/  STL [R1+0x3d4], R25 ;  /* 0x0003d41901007387 */ /* 0x0003e20000100800 */
[----:B------:R-:W-:-:S02]  /*6690*/  R2UR UR4, R4 ;  /* 0x00000000040472ca */ /* 0x000fc400000e0000 */
[----:B------:R-:W-:Y:S01]  /*66a0*/  R2UR UR5, R5 ;  /* 0x00000000050572ca */ /* 0x000fe200000e0000 */
[----:B0-----:R-:W-:Y:S02]  /*66b0*/  VIADD R24, R6, 0x80 ;  /* 0x0000008006187836 */ /* 0x001fe40000000000 */
        /* <DEDUP_REMOVED lines=110> */
[----:B0-----:R-:W-:-:S06]  /*6da0*/  WARPGROUP.ARRIVE ;  /* 0x00000000000079c5 */ /* 0x001fcc0000000000 */
[----:B------:R-:W-:Y:S01]  /*6db0*/  HGMMA.64x256x16.F32.BF16 R24, gdesc[UR4].tnspB, RZ, !UPT, gsb0 ;  /* 0x43e00000041879f0 */ /* 0x000fe2000c0018ff */
[----:B---3--:R0:W-:Y:S04]  /*6dc0*/  STL [R1+0x3e8], R10 ;  /* 0x0003e80a01007387 */ /* 0x0081e80000100800 */
[----:B----4-:R1:W-:Y:S01]  /*6dd0*/  STL [R1+0x3ec], R11 ;  /* 0x0003ec0b01007387 */ /* 0x0103e20000100800 */
[----:B0-----:R-:W-:Y:S02]  /*6de0*/  VIADD R10, R4, 0x2 ;  /* 0x00000002040a7836 */ /* 0x001fe40000000000 */
[----:B-1----:R-:W-:-:S03]  /*6df0*/  IMAD.MOV.U32 R11, RZ, RZ, 0x40000040 ;  /* 0x40000040ff0b7424 */ /* 0x002fc600078e00ff */
[----:B------:R-:W-:Y:S02]  /*6e00*/  R2UR UR8, R10 ;  /* 0x000000000a0872ca */ /* 0x000fe400000e0000 */
[----:B------:R-:W-:Y:S01]  /*6e10*/  R2UR UR9, R11 ;  /* 0x000000000b0972ca */ /* 0x000fe200000e0000 */
[----:B------:R0:W-:Y:S04]  /*6e20*/  STL [R1+0x3e4], R9 ;  /* 0x0003e40901007387 */ /* 0x0001e80000100800 */
[----:B------:R1:W-:Y:S04]  /*6e30*/  STL [R1+0x3f0], R13 ;  /* 0x0003f00d01007387 */ /* 0x0003e80000100800 */
[----:B------:R-:W-:Y:S04]  /*6e40*/  STL [R1+0x3f4], R14 ;  /* 0x0003f40e01007387 */ /* 0x000fe80000100800 */
[----:B------:R-:W-:Y:S04]  /*6e50*/  STL [R1+0x3f8], R15 ;  /* 0x0003f80f01007387 */ /* 0x000fe80000100800 */
[----:B------:R-:W-:Y:S04]  /*6e60*/  STL [R1+0x3fc], R20 ;  /* 0x0003fc1401007387 */ /* 0x000fe80000100800 */
[----:B------:R-:W-:Y:S04]  /*6e70*/  STL [R1+0x400], R21 ;  /* 0x0004001501007387 */ /* 0x000fe80000100800 */
[----:B------:R-:W-:Y:S04]  /*6e80*/  STL [R1+0x404], R152 ;  /* 0x0004049801007387 */ /* 0x000fe80000100800 */
[----:B------:R-:W-:Y:S04]  /*6e90*/  STL [R1+0x408], R153 ;  /* 0x0004089901007387 */ /* 0x000fe80000100800 */
[----:B------:R2:W-:Y:S01]  /*6ea0*/  STL [R1+0x40c], R8 ;  /* 0x00040c0801007387 */ /* 0x0005e20000100800 */
[----:B0-----:R-:W-:-:S02]  /*6eb0*/  IMAD.MOV.U32 R9, RZ, RZ, 0x40000040 ;  /* 0x40000040ff097424 */ /* 0x001fc400078e00ff */
[----:B------:R-:W-:Y:S01]  /*6ec0*/  IMAD.MOV.U32 R7, RZ, RZ, 0x40000040 ;  /* 0x40000040ff077424 */ /* 0x000fe200078e00ff */
[----:B-1----:R0:W5:Y:S01]  /*6ed0*/  LDL R13, [R1+0x1c8] ;  /* 0x0001c800010d7983 */ /* 0x0021620000100800 */
[----:B--2---:R-:W-:Y:S01]  /*6ee0*/  VIADD R8, R6, 0x100 ;  /* 0x0000010006087836 */ /* 0x004fe20000000000 */
[----:B------:R-:W-:Y:S01]  /*6ef0*/  R2UR UR7, R9 ;  /* 0x00000000090772ca */ /* 0x000fe200000e0000 */
[----:B------:R-:W-:-:S03]  /*6f00*/  IMAD.MOV.U32 R9, RZ, RZ, 0x40000040 ;  /* 0x40000040ff097424 */ /* 0x000fc600078e00ff */
        /* <DEDUP_REMOVED lines=38> */
[----:B------:R-:W-:Y:S01]  /*7170*/  HGMMA.64x256x16.F32.BF16 R24, gdesc[UR8].tnspB, R24, gsb0 ;  /* 0x43e00000081879f0 */ /* 0x000fe20008001818 */
        /* <DEDUP_REMOVED lines=36> */
[----:B------:R-:W-:Y:S01]  /*73c0*/  R2UR UR6, R6 ;  /* 0x00000000060672ca */ /* 0x000fe200000e0000 */
[----:B------:R-:W-:Y:S01]  /*73d0*/  VIADD R6, R4, 0x6 ;  /* 0x0000000604067836 */ /* 0x000fe20000000000 */
[----:B------:R-:W-:Y:S01]  /*73e0*/  R2UR UR7, R7 ;  /* 0x00000000070772ca */ /* 0x000fe200000e0000 */
[----:B------:R-:W-:-:S03]  /*73f0*/  IMAD.MOV.U32 R7, RZ, RZ, 0x40000040 ;  /* 0x40000040ff077424 */ /* 0x000fc600078e00ff */
        /* <DEDUP_REMOVED lines=330> */
.L_x_6737:
[----:B------:R-:W-:Y:S01]  /*88a0*/  VIADD R20, R12, 0xfffffffe ;  /* 0xfffffffe0c147836 */ /* 0x000fe20000000000 */
[----:B------:R-:W-:Y:S01]  /*88b0*/  BSSY B0, `(.L_x_6738) ;  /* 0x00003e8000007945 */ /* 0x000fe20003800000 */
[----:B-----5:R-:W-:-:S03]  /*88c0*/  IMAD R13, R13, 0x8, R2 ;  /* 0x000000080d0d7824 */ /* 0x020fc600078e0202 */
[----:B------:R-:W-:Y:S01]  /*88d0*/  ISETP.GE.AND P0, PT, R20, R0, PT ;  /* 0x000000001400720c */ /* 0x000fe20003f06270 */
[----:B------:R-:W-:-:S05]  /*88e0*/  VIADD R14, R13, 0x38860 ;  /* 0x000388600d0e7836 */ /* 0x000fca0000000000 */
[----:B------:R-:W-:-:S04]  /*88f0*/  PRMT R14, R155, 0x654, R14 ;  /* 0x000006549b0e7816 */ /* 0x000fc8000000000e */
[----:B------:R0:W-:Y:S03]  /*8900*/  SYNCS.ARRIVE.TRANS64.RED.A1T0 RZ, [R14+URZ], RZ ;  /* 0x000000ff0eff79a7 */ /* 0x0001e6000810043f */
[----:B------:R-:W-:Y:S05]  /*8910*/  @!P0 BRA `(.L_x_6739) ;  /* 0x0000003c00848947 */ /* 0x000fea0003800000 */
.L_x_6741:
[----:B0-----:R-:W2:Y:S04]  /*8920*/  LDL R21, [R1+0x1c8] ;  /* 0x0001c80001157983 */ /* 0x001ea80000100800 */
        /* <DEDUP_REMOVED lines=63> */
[----:B01----:R-:W4:Y:S01]  /*8d20*/  LDL.64 R14, [R1+0x408] ;  /* 0x00040800010e7983 */ /* 0x003f220000100a00 */
[----:B--2---:R-:W-:-:S04]  /*8d30*/  IMAD R148, R21, 0x40, R162 ;  /* 0x0000004015947824 */ /* 0x004fc800078e02a2 */
[----:B------:R-:W-:Y:S01]  /*8d40*/  IMAD R148, R148, 0x4, R2 ;  /* 0x0000000494947824 */ /* 0x000fe200078e0202 */
[----:B------:R-:W-:Y:S06]  /*8d50*/  BAR.SYNC.DEFER_BLOCKING 0xe, 0x100 ;  /* 0x0384000000007b1d */ /* 0x000fec0000010000 */
[----:B------:R-:W3:Y:S04]  /*8d60*/  LDS R149, [R148+0x38400] ;  /* 0x0384000094957984 */ /* 0x000ee80000000800 */
        /* <DEDUP_REMOVED lines=193> */
[----:B0-----:R-:W2:Y:S04]  /*9980*/  LDL R12, [R1+0x214] ;  /* 0x00021400010c7983 */ /* 0x001ea80000100800 */
[----:B------:R-:W3:Y:S04]  /*9990*/  LDL R13, [R1+0x218] ;  /* 0x00021800010d7983 */ /* 0x000ee80000100800 */
        /* <DEDUP_REMOVED lines=126> */
[----:B--2---:R-:W-:Y:S04]  /*a180*/  STL [R1+0x214], R12 ;  /* 0x0002140c01007387 */ /* 0x004fe80000100800 */
[----:B---3--:R-:W-:Y:S04]  /*a190*/  STL [R1+0x218], R13 ;  /* 0x0002180d01007387 */ /* 0x008fe80000100800 */
[----:B----4-:R-:W-:Y:S04]  /*a1a0*/  STL [R1+0x21c], R14 ;  /* 0x00021c0e01007387 */ /* 0x010fe80000100800 */
        /* <DEDUP_REMOVED lines=156> */
[----:B------:R-:W-:Y:S01]  /*ab70*/  VIADD R12, R21, 0x1 ;  /* 0x00000001150c7836 */ /* 0x000fe20000000000 */
[----:B------:R-:W-:Y:S01]  /*ab80*/  R2UR UR4, R4 ;  /* 0x00000000040472ca */ /* 0x000fe200000e0000 */
[----:B------:R-:W-:Y:S01]  /*ab90*/  IMAD.MOV.U32 R13, RZ, RZ, 0x40000040 ;  /* 0x40000040ff0d7424 */ /* 0x000fe200078e00ff */
[----:B------:R-:W-:Y:S01]  /*aba0*/  R2UR UR5, R5 ;  /* 0x00000000050572ca */ /* 0x000fe200000e0000 */
[----:B------:R-:W-:Y:S01]  /*abb0*/  IMAD.MOV.U32 R15, RZ, RZ, 0x40000040 ;  /* 0x40000040ff0f7424 */ /* 0x000fe200078e00ff */
[----:B------:R-:W-:Y:S01]  /*abc0*/  ISETP.NE.AND P0, PT, R12, 0x2, PT ;  /* 0x000000020c00780c */ /* 0x000fe20003f05270 */
[----:B------:R0:W-:Y:S01]  /*abd0*/  STL [R1+0x1c8], R12 ;  /* 0x0001c80c01007387 */ /* 0x0001e20000100800 */
[----:B------:R-:W-:Y:S01]  /*abe0*/  R2UR UR7, R13 ;  /* 0x000000000d0772ca */ /* 0x000fe200000e0000 */
[----:B------:R-:W-:-:S10]  /*abf0*/  IMAD.MOV.U32 R13, RZ, RZ, 0x40000040 ;  /* 0x40000040ff0d7424 */ /* 0x000fd400078e00ff */
[----:B0-----:R-:W-:-:S04]  /*ac00*/  @!P0 IMAD.MOV.U32 R12, RZ, RZ, RZ ;  /* 0x000000ffff0c8224 */ /* 0x001fc800078e00ff */
[----:B------:R-:W-:-:S04]  /*ac10*/  IMAD R12, R12, 0x1000, R3 ;  /* 0x000010000c0c7824 */ /* 0x000fc800078e0203 */
[C---:B------:R-:W-:Y:S01]  /*ac20*/  VIADD R14, R12.reuse, 0x80 ;  /* 0x000000800c0e7836 */ /* 0x040fe20000000000 */
[----:B------:R-:W-:Y:S01]  /*ac30*/  R2UR UR6, R12 ;  /* 0x000000000c0672ca */ /* 0x000fe200000e0000 */
[----:B--2---:R-:W-:-:S12]  /*ac40*/  WARPGROUP.ARRIVE ;  /* 0x00000000000079c5 */ /* 0x004fd80000000000 */
        /* <DEDUP_REMOVED lines=43> */
[----:B------:R-:W-:Y:S02]  /*af00*/  R2UR UR6, R14 ;  /* 0x000000000e0672ca */ /* 0x000fe400000e0000 */
[----:B------:R-:W-:Y:S02]  /*af10*/  R2UR UR7, R15 ;  /* 0x000000000f0772ca */ /* 0x000fe400000e0000 */
        /* <DEDUP_REMOVED lines=38> */
[----:B------:R-:W-:Y:S01]  /*b180*/  R2UR UR7, R13 ;  /* 0x000000000d0772ca */ /* 0x000fe200000e0000 */
[----:B------:R-:W2:Y:S01]  /*b190*/  @!P0 LDL R12, [R1+0x1cc] ;  /* 0x0001cc00010c8983 */ /* 0x000ea20000100800 */
[----:B------:R-:W-:Y:S02]  /*b1a0*/  R2UR UR4, R6 ;  /* 0x00000000060472ca */ /* 0x000fe400000e0000 */
[----:B------:R-:W-:Y:S01]  /*b1b0*/  R2UR UR5, R7 ;  /* 0x00000000070572ca */ /* 0x000fe200000e0000 */
[----:B------:R-:W3:Y:S04]  /*b1c0*/  LDL R13, [R1+0x1d0] ;  /* 0x0001d000010d7983 */ /* 0x000ee80000100800 */
        /* <DEDUP_REMOVED lines=70> */
[----:B-1----:R-:W3:Y:S04]  /*b630*/  LDL R139, [R1+0x238] ;  /* 0x00023800018b7983 */ /* 0x002ee80000100800 */
[----:B----4-:R-:W4:Y:S04]  /*b640*/  LDL R143, [R1+0x228] ;  /* 0x00022800018f7983 */ /* 0x010f280000100800 */
[----:B0-----:R-:W4:Y:S04]  /*b650*/  LDL R147, [R1+0x218] ;  /* 0x0002180001937983 */ /* 0x001f280000100800 */
[----:B--2---:R-:W2:Y:S04]  /*b660*/  LDL R149, [R1+0x210] ;  /* 0x0002100001957983 */ /* 0x004ea80000100800 */
        /* <DEDUP_REMOVED lines=126> */
[----:B--2---:R0:W-:Y:S04]  /*be50*/  STL [R1+0x210], R149 ;  /* 0x0002109501007387 */ /* 0x0041e80000100800 */
        /* <DEDUP_REMOVED lines=129> */
[----:B------:R-:W-:-:S02]  /*c670*/  PLOP3.LUT P1, PT, PT, PT, UP0, 0x80, 0x0 ;  /* 0x000000000000781c */ /* 0x000fc40003f2f008 */
[----:B------:R-:W-:-:S05]  /*c680*/  @!P0 LOP3.LUT R12, R12, 0x1, RZ, 0x3c, !PT ;  /* 0x000000010c0c8812 */ /* 0x000fca00078e3cff */
[----:B------:R0:W-:Y:S01]  /*c690*/  @!P0 STL [R1+0x1cc], R12 ;  /* 0x0001cc0c01008387 */ /* 0x0001e20000100800 */
[C---:B------:R-:W-:Y:S01]  /*c6a0*/  ISETP.GT.AND P0, PT, R20.reuse, R0, PT ;  /* 0x000000001400720c */ /* 0x040fe20003f04270 */
[----:B------:R-:W-:-:S04]  /*c6b0*/  VIADD R20, R20, 0xffffffff ;  /* 0xffffffff14147836 */ /* 0x000fc80000000000 */
[----:B------:R-:W-:Y:S08]  /*c6c0*/  @P1 BRA `(.L_x_6740) ;  /* 0x0000000000041947 */ /* 0x000ff00003800000 */
[----:B------:R-:W-:Y:S01]  /*c6d0*/  BPT.TRAP 0x1 ;  /* 0x000000040000795c */ /* 0x000fe20000300000 */
.L_x_6740:
[----:B-----5:R-:W-:-:S04]  /*c6e0*/  IMAD R14, R14, 0x8, R2 ;  /* 0x000000080e0e7824 */ /* 0x020fc800078e0202 */
[----:B------:R-:W-:-:S05]  /*c6f0*/  VIADD R14, R14, 0x38860 ;  /* 0x000388600e0e7836 */ /* 0x000fca0000000000 */
[----:B------:R-:W-:-:S04]  /*c700*/  PRMT R14, R155, 0x654, R14 ;  /* 0x000006549b0e7816 */ /* 0x000fc8000000000e */
[----:B------:R1:W-:Y:S01]  /*c710*/  SYNCS.ARRIVE.TRANS64.RED.A1T0 RZ, [R14+URZ], RZ ;  /* 0x000000ff0eff79a7 */ /* 0x0003e2000810043f */
[----:B------:R-:W-:Y:S05]  /*c720*/  @P0 BRA `(.L_x_6741) ;  /* 0xffffffc0007c0947 */ /* 0x000fea000383ffff */
.L_x_6739:
[----:B------:R-:W-:Y:S05]  /*c730*/  BSYNC B0 ;  /* 0x0000000000007941 */ /* 0x000fea0003800000 */
.L_x_6738:
[----:B------:R-:W2:Y:S04]  /*c740*/  LDL R3, [R1+0x1c8] ;  /* 0x0001c80001037983 */ /* 0x000ea80000100800 */
[----:B0-----:R-:W3:Y:S04]  /*c750*/  LDL.64 R52, [R1+0x220] ;  /* 0x0002200001347983 */ /* 0x001ee80000100a00 */
[----:B------:R-:W4:Y:S04]  /*c760*/  LDL.64 R48, [R1+0x240] ;  /* 0x0002400001307983 */ /* 0x000f280000100a00 */
[----:B------:R-:W5:Y:S04]  /*c770*/  LDL.64 R50, [R1+0x210] ;  /* 0x0002100001327983 */ /* 0x000f680000100a00 */
        /* <DEDUP_REMOVED lines=44> */
[----:B------:R-:W4:Y:S04]  /*ca40*/  LDL R106, [R1+0x1d0] ;  /* 0x0001d000016a7983 */ /* 0x000f280000100800 */
[----:B------:R-:W4:Y:S01]  /*ca50*/  LDL R105, [R1+0x1c8] ;  /* 0x0001c80001697983 */ /* 0x000f220000100800 */
[----:B--2---:R-:W-:-:S04]  /*ca60*/  IMAD R3, R3, 0x40, R162 ;  /* 0x0000004003037824 */ /* 0x004fc800078e02a2 */
[----:B------:R-:W-:Y:S01]  /*ca70*/  IMAD R104, R3, 0x4, R2 ;  /* 0x0000000403687824 */ /* 0x000fe200078e0202 */
[----:B------:R-:W-:Y:S06]  /*ca80*/  BAR.SYNC.DEFER_BLOCKING 0xe, 0x100 ;  /* 0x0384000000007b1d */ /* 0x000fec0000010000 */
[----:B------:R-:W3:Y:S04]  /*ca90*/  LDS R0, [R104+0x38400] ;  /* 0x0384000068007984 */ /* 0x000ee80000000800 */
[----:B------:R-:W0:Y:S01]  /*caa0*/  LDS R104, [R104+0x38420] ;  /* 0x0384200068687984 */ /* 0x000e220000000800 */
[C---:B---3--:R-:W-:Y:S01]  /*cab0*/  FMUL.FTZ R3, R0.reuse, R53 ;  /* 0x0000003500037220 */ /* 0x048fe20000410000 */
[C---:B------:R-:W-:Y:S01]  /*cac0*/  FMUL.FTZ R2, R0.reuse, R52 ;  /* 0x0000003400027220 */ /* 0x040fe20000410000 */
[C---:B-----5:R-:W-:Y:S01]  /*cad0*/  FMUL.FTZ R51, R0.reuse, R51 ;  /* 0x0000003300337220 */ /* 0x060fe20000410000 */
[C---:B------:R-:W-:Y:S01]  /*cae0*/  FMUL.FTZ R50, R0.reuse, R50 ;  /* 0x0000003200327220 */ /* 0x040fe20000410000 */
[C---:B----4-:R-:W-:Y:S01]  /*caf0*/  FMUL.FTZ R47, R0.reuse, R47 ;  /* 0x0000002f002f7220 */ /* 0x050fe20000410000 */
        /* <DEDUP_REMOVED lines=13> */
[C---:B-1----:R-:W-:Y:S01]  /*cbd0*/  FMUL.FTZ R3, R0.reuse, R49 ;  /* 0x0000003100037220 */ /* 0x042fe20000410000 */
        /* <DEDUP_REMOVED lines=13> */
[----:B------:R-:W-:Y:S01]  /*ccb0*/  STL.64 [R1+0x210], R50 ;  /* 0x0002103201007387 */ /* 0x000fe20000100a00 */
[C---:B-1----:R-:W-:Y:S01]  /*ccc0*/  FMUL.FTZ R3, R0.reuse, R43 ;  /* 0x0000002b00037220 */ /* 0x042fe20000410000 */
[----:B------:R-:W-:-:S02]  /*ccd0*/  FMUL.FTZ R2, R0, R42 ;  /* 0x0000002a00027220 */ /* 0x000fc40000410000 */
[----:B------:R1:W-:Y:S04]  /*cce0*/  STL.64 [R1+0x230], R46 ;  /* 0x0002302e01007387 */ /* 0x0003e80000100a00 */
[----:B------:R-:W-:Y:S04]  /*ccf0*/  STL.64 [R1+0x250], R44 ;  /* 0x0002502c01007387 */ /* 0x000fe80000100a00 */
[----:B------:R-:W-:Y:S04]  /*cd00*/  STL.64 [R1+0x260], R2 ;  /* 0x0002600201007387 */ /* 0x000fe80000100a00 */
[----:B------:R-:W-:Y:S04]  /*cd10*/  STL.64 [R1+0x270], R40 ;  /* 0x0002702801007387 */ /* 0x000fe80000100a00 */
[----:B------:R-:W-:Y:S04]  /*cd20*/  STL.64 [R1+0x280], R34 ;  /* 0x0002802201007387 */ /* 0x000fe80000100a00 */
        /* <DEDUP_REMOVED lines=8> */
[----:B-1----:R-:W5:Y:S04]  /*cdb0*/  LDL.64 R46, [R1+0x2f8] ;  /* 0x0002f800012e7983 */ /* 0x002f680000100a00 */
[----:B------:R-:W5:Y:S04]  /*cdc0*/  LDL.64 R52, [R1+0x318] ;  /* 0x0003180001347983 */ /* 0x000f680000100a00 */
[----:B------:R-:W5:Y:S04]  /*cdd0*/  LDL.64 R50, [R1+0x328] ;  /* 0x0003280001327983 */ /* 0x000f680000100a00 */
[----:B------:R-:W5:Y:S04]  /*cde0*/  LDL.64 R48, [R1+0x338] ;  /* 0x0003380001307983 */ /* 0x000f680000100a00 */
[----:B--2---:R-:W2:Y:S04]  /*cdf0*/  LDL.64 R36, [R1+0x348] ;  /* 0x0003480001247983 */ /* 0x004ea80000100a00 */
[----:B------:R-:W2:Y:S04]  /*ce00*/  LDL.64 R44, [R1+0x358] ;  /* 0x00035800012c7983 */ /* 0x000ea80000100a00 */
[----:B------:R-:W2:Y:S04]  /*ce10*/  LDL.64 R42, [R1+0x368] ;  /* 0x00036800012a7983 */ /* 0x000ea80000100a00 */
[----:B------:R-:W2:Y:S04]  /*ce20*/  LDL.64 R40, [R1+0x378] ;  /* 0x0003780001287983 */ /* 0x000ea80000100a00 */
[----:B---3--:R-:W3:Y:S04]  /*ce30*/  LDL.64 R38, [R1+0x388] ;  /* 0x0003880001267983 */ /* 0x008ee80000100a00 */
[----:B----4-:R-:W4:Y:S04]  /*ce40*/  LDL.64 R26, [R1+0x398] ;  /* 0x00039800011a7983 */ /* 0x010f280000100a00 */
[----:B------:R-:W4:Y:S04]  /*ce50*/  LDL.64 R34, [R1+0x3a8] ;  /* 0x0003a80001227983 */ /* 0x000f280000100a00 */
[----:B-----5:R-:W5:Y:S04]  /*ce60*/  LDL.64 R32, [R1+0x3b8] ;  /* 0x0003b80001207983 */ /* 0x020f680000100a00 */
[----:B------:R-:W5:Y:S04]  /*ce70*/  LDL.64 R30, [R1+0x3c8] ;  /* 0x0003c800011e7983 */ /* 0x000f680000100a00 */
[----:B------:R-:W5:Y:S04]  /*ce80*/  LDL.64 R28, [R1+0x3d8] ;  /* 0x0003d800011c7983 */ /* 0x000f680000100a00 */
[----:B------:R-:W5:Y:S04]  /*ce90*/  LDL.64 R2, [R1+0x3e8] ;  /* 0x0003e80001027983 */ /* 0x000f680000100a00 */
[----:B0-----:R-:W5:Y:S04]  /*cea0*/  LDL.64 R24, [R1+0x3f8] ;  /* 0x0003f80001187983 */ /* 0x001f680000100a00 */
[----:B------:R-:W5:Y:S01]  /*ceb0*/  LDL.64 R20, [R1+0x408] ;  /* 0x0004080001147983 */ /* 0x000f620000100a00 */
        /* <DEDUP_REMOVED lines=63> */
[----:B------:R-:W-:Y:S01]  /*d2b0*/  VIADD R0, R105, 0x1 ;  /* 0x0000000169007836 */ /* 0x000fe20000000000 */
        /* <DEDUP_REMOVED lines=31> */
[----:B------:R-:W-:Y:S01]  /*d4b0*/  STL [R1+0x1c8], R0 ;  /* 0x0001c80001007387 */ /* 0x000fe20000100800 */
[----:B------:R-:W-:-:S03]  /*d4c0*/  ISETP.NE.AND P0, PT, R0, 0x2, PT ;  /* 0x000000020000780c */ /* 0x000fc60003f05270 */
[----:B------:R0:W-:Y:S02]  /*d4d0*/  STL.64 [R1+0x310], R4 ;  /* 0x0003100401007387 */ /* 0x0001e40000100a00 */
[----:B0-----:R-:W-:Y:S02]  /*d4e0*/  IMAD.MOV.U32 R4, RZ, RZ, 0x1 ;  /* 0x00000001ff047424 */ /* 0x001fe400078e00ff */
        /* <DEDUP_REMOVED lines=18> */
[C---:B----4-:R-:W-:Y:S01]  /*d610*/  FMUL.FTZ R27, R104.reuse, R27 ;  /* 0x0000001b681b7220 */ /* 0x050fe20000410000 */
[C---:B------:R-:W-:Y:S01]  /*d620*/  FMUL.FTZ R26, R104.reuse, R26 ;  /* 0x0000001a681a7220 */ /* 0x040fe20000410000 */
[C---:B------:R-:W-:Y:S01]  /*d630*/  FMUL.FTZ R35, R104.reuse, R35 ;  /* 0x0000002368237220 */ /* 0x040fe20000410000 */
[C---:B------:R-:W-:Y:S01]  /*d640*/  FMUL.FTZ R34, R104.reuse, R34 ;  /* 0x0000002268227220 */ /* 0x040fe20000410000 */
[C---:B-----5:R-:W-:Y:S01]  /*d650*/  FMUL.FTZ R33, R104.reuse, R33 ;  /* 0x0000002168217220 */ /* 0x060fe20000410000 */
        /* <DEDUP_REMOVED lines=28> */
[----:B------:R-:W-:Y:S06]  /*d820*/  BAR.ARV 0xf, 0x100 ;  /* 0x03c4000000007b1d */ /* 0x000fec0000002000 */
[----:B------:R-:W-:Y:S05]  /*d830*/  @P0 BRA `(.L_x_6736) ;  /* 0x000001d400080947 */ /* 0x000fea0003800000 */
[----:B------:R-:W2:Y:S04]  /*d840*/  LDL R0, [R1+0x1cc] ;  /* 0x0001cc0001007983 */ /* 0x000ea80000100800 */
[----:B------:R4:W-:Y:S01]  /*d850*/  STL [R1+0x1c8], RZ ;  /* 0x0001c8ff01007387 */ /* 0x0009e20000100800 */
[----:B--2---:R-:W-:-:S05]  /*d860*/  LOP3.LUT R0, R0, 0x1, RZ, 0x3c, !PT ;  /* 0x0000000100007812 */ /* 0x004fca00078e3cff */
[----:B------:R4:W-:Y:S01]  /*d870*/  STL [R1+0x1cc], R0 ;  /* 0x0001cc0001007387 */ /* 0x0009e20000100800 */
[----:B------:R-:W-:Y:S05]  /*d880*/  BRA `(.L_x_6736) ;  /* 0x000001d000f47947 */ /* 0x000fea0003800000 */
.L_x_6725:
[----:B----4-:R-:W1:Y:S01]  /*d890*/  LDC R0, c[0x0][0x448] ;  /* 0x00011200ff007b82 */ /* 0x010e620000000800 */
[----:B------:R-:W-:Y:S01]  /*d8a0*/  UIADD3 UR10, UP0, UR40, 0x38830, URZ ;  /* 0x00038830280a7890 */ /* 0x000fe2000ff1e03f */
[----:B------:R-:W-:Y:S01]  /*d8b0*/  IMAD.U32 R4, RZ, RZ, UR60 ;  /* 0x0000003cff047e24 */ /* 0x000fe2000f8e00ff */
[----:B------:R-:W-:Y:S01]  /*d8c0*/  UIADD3 UR8, UP1, UR40, 0x38840, URZ ;  /* 0x0003884028087890 */ /* 0x000fe2000ff3e03f */
[----:B------:R-:W-:Y:S01]  /*d8d0*/  IMAD.MOV.U32 R5, RZ, RZ, 0x80 ;  /* 0x00000080ff057424 */ /* 0x000fe200078e00ff */
[----:B------:R-:W-:Y:S01]  /*d8e0*/  UIADD3 UR6, UP2, UR40, 0x38850, URZ ;  /* 0x0003885028067890 */ /* 0x000fe2000ff5e03f */
[----:B------:R-:W-:Y:S01]  /*d8f0*/  IMAD.MOV.U32 R7, RZ, RZ, R155 ;  /* 0x000000ffff077224 */ /* 0x000fe200078e009b */
[----:B------:R-:W-:Y:S01]  /*d900*/  UIADD3 UR4, UP3, UR40, 0x38860, URZ ;  /* 0x0003886028047890 */ /* 0x000fe2000ff7e03f */
[----:B------:R-:W4:Y:S01]  /*d910*/  LDC.64 R8, c[0x0][0xad8] ;  /* 0x0002b600ff087b82 */ /* 0x000f220000000a00 */
[----:B------:R-:W-:Y:S01]  /*d920*/  IMAD.MOV.U32 R6, RZ, RZ, 0x100 ;  /* 0x00000100ff067424 */ /* 0x000fe200078e00ff */
[----:B------:R-:W-:Y:S01]  /*d930*/  UIADD3.X UR11, URZ, UR41, URZ, UP0, !UPT ;  /* 0x000000293f0b7290 */ /* 0x000fe200087fe43f */
[----:B------:R-:W-:Y:S01]  /*d940*/  IMAD.U32 R3, RZ, RZ, UR6 ;  /* 0x00000006ff037e24 */ /* 0x000fe2000f8e00ff */
[----:B------:R-:W-:Y:S01]  /*d950*/  UIADD3.X UR9, URZ, UR41, URZ, UP1, !UPT ;  /* 0x000000293f097290 */ /* 0x000fe20008ffe43f */
[----:B------:R-:W-:Y:S01]  /*d960*/  IMAD.U32 R14, RZ, RZ, UR4 ;  /* 0x00000004ff0e7e24 */ /* 0x000fe2000f8e00ff */
[----:B------:R-:W-:Y:S01]  /*d970*/  UIADD3.X UR7, URZ, UR41, URZ, UP2, !UPT ;  /* 0x000000293f077290 */ /* 0x000fe200097fe43f */
[----:B------:R2:W-:Y:S01]  /*d980*/  STL.64 [R1+0x28], R4 ;  /* 0x0000280401007387 */ /* 0x0005e20000100a00 */
[----:B------:R-:W-:Y:S01]  /*d990*/  UIADD3.X UR5, URZ, UR41, URZ, UP3, !UPT ;  /* 0x000000293f057290 */ /* 0x000fe20009ffe43f */
[----:B------:R-:W-:-:S02]  /*d9a0*/  IMAD.U32 R152, RZ, RZ, UR60 ;  /* 0x0000003cff987e24 */ /* 0x000fc4000f8e00ff */
[----:B------:R3:W-:Y:S01]  /*d9b0*/  STL.64 [R1+0x30], R6 ;  /* 0x0000300601007387 */ /* 0x0007e20000100a00 */
[----:B------:R-:W-:Y:S02]  /*d9c0*/  IMAD.MOV.U32 R153, RZ, RZ, 0x80 ;  /* 0x00000080ff997424 */ /* 0x000fe400078e00ff */
[----:B------:R-:W-:Y:S01]  /*d9d0*/  IMAD.MOV.U32 R154, RZ, RZ, 0x80 ;  /* 0x00000080ff9a7424 */ /* 0x000fe200078e00ff */
[----:B------:R0:W-:Y:S01]  /*d9e0*/  STL [R1+0x50], R85 ;  /* 0x0000505501007387 */ /* 0x0001e20000100800 */
[----:B-1----:R-:W-:Y:S01]  /*d9f0*/  ISETP.NE.AND P2, PT, R0, 0x1, PT ;  /* 0x000000010000780c */ /* 0x002fe20003f45270 */
[----:B0-----:R-:W-:Y:S02]  /*da00*/  IMAD.U32 R10, RZ, RZ, UR10 ;  /* 0x0000000aff0a7e24 */ /* 0x001fe4000f8e00ff */
[----:B--2---:R-:W-:Y:S01]  /*da10*/  IMAD.U32 R5, RZ, RZ, UR7 ;  /* 0x00000007ff057e24 */ /* 0x004fe2000f8e00ff */
[----:B------:R0:W-:Y:S01]  /*da20*/  STL.128 [R1], R152 ;  /* 0x0000009801007387 */ /* 0x0001e20000100c00 */
[----:B------:R-:W-:-:S02]  /*da30*/  IMAD.U32 R12, RZ, RZ, UR8 ;  /* 0x00000008ff0c7e24 */ /* 0x000fc4000f8e00ff */
[----:B---3--:R-:W-:Y:S01]  /*da40*/  IMAD.U32 R7, RZ, RZ, UR5 ;  /* 0x00000005ff077e24 */ /* 0x008fe2000f8e00ff */
[----:B------:R0:W-:Y:S01]  /*da50*/  STL [R1+0x10], RZ ;  /* 0x000010ff01007387 */ /* 0x0001e20000100800 */
[----:B------:R-:W-:Y:S01]  /*da60*/  IMAD.U32 R11, RZ, RZ, UR11 ;  /* 0x0000000bff0b7e24 */ /* 0x000fe2000f8e00ff */
[----:B----4-:R-:W-:Y:S01]  /*da70*/  ISETP.GE.AND P3, PT, R9, 0x1, PT ;  /* 0x000000010900780c */ /* 0x010fe20003f66270 */
[----:B------:R-:W-:Y:S01]  /*da80*/  IMAD.U32 R13, RZ, RZ, UR9 ;  /* 0x00000009ff0d7e24 */ /* 0x000fe2000f8e00ff */
[----:B------:R0:W-:Y:S01]  /*da90*/  STL [R1+0x38], RZ ;  /* 0x000038ff01007387 */ /* 0x0001e20000100800 */
[----:B------:R-:W1:Y:S01]  /*daa0*/  @P2 LDC R0, c[0x0][0x44c] ;  /* 0x00011300ff002b82 */ /* 0x000e620000000800 */
[----:B------:R-:W-:Y:S02]  /*dab0*/  IMAD.MOV.U32 R4, RZ, RZ, R3 ;  /* 0x000000ffff047224 */ /* 0x000fe400078e0003 */
[----:B------:R-:W-:Y:S01]  /*dac0*/  IMAD.MOV.U32 R6, RZ, RZ, R14 ;  /* 0x000000ffff067224 */ /* 0x000fe200078e000e */
[----:B------:R0:W-:Y:S01]  /*dad0*/  STL.64 [R1+0x18], R10 ;  /* 0x0000180a01007387 */ /* 0x0001e20000100a00 */
[----:B------:R-:W-:-:S02]  /*dae0*/  VIADD R3, R181, 0x3f ;  /* 0x0000003fb5037836 */ /* 0x000fc40000000000 */
[----:B------:R-:W-:Y:S01]  /*daf0*/  IMAD.U32 R30, RZ, RZ, UR39 ;  /* 0x00000027ff1e7e24 */ /* 0x000fe2000f8e00ff */
[----:B------:R-:W2:Y:S01]  /*db00*/  @P2 LDC R15, c[0x0][0x450] ;  /* 0x00011400ff0f2b82 */ /* 0x000ea20000000800 */
[----:B------:R0:W-:Y:S01]  /*db10*/  STL.128 [R1+0x40], R4 ;  /* 0x0000400401007387 */ /* 0x0001e20000100c00 */
[----:B------:R-:W-:Y:S02]  /*db20*/  IMAD.U32 R56, RZ, RZ, UR39 ;  /* 0x00000027ff387e24 */ /* 0x000fe4000f8e00ff */
[----:B------:R-:W-:Y:S01]  /*db30*/  IADD3 R30, P0, R30, 0x28, RZ ;  /* 0x000000281e1e7810 */ /* 0x000fe20007f1e0ff */
[----:B------:R0:W-:Y:S02]  /*db40*/  STL.64 [R1+0x20], R12 ;  /* 0x0000200c01007387 */ /* 0x0001e40000100a00 */
[----:B------:R-:W-:Y:S02]  /*db50*/  IADD3 R56, P1, R56, 0x50, RZ ;  /* 0x0000005038387810 */ /* 0x000fe40007f3e0ff */
[----:B------:R-:W-:-:S03]  /*db60*/  IMAD.X R33, RZ, RZ, UR42, P0 ;  /* 0x0000002aff217e24 */ /* 0x000fc600080e06ff */
[----:B------:R-:W-:Y:S02]  /*db70*/  IMAD.X R57, RZ, RZ, UR42, P1 ;  /* 0x0000002aff397e24 */ /* 0x000fe400088e06ff */
[----:B-1----:R-:W-:-:S05]  /*db80*/  @P2 IMAD.HI.U32 R0, R3, R0, RZ ;  /* 0x0000000003002227 */ /* 0x002fca00078e00ff */
[----:B--2---:R-:W-:-:S05]  /*db90*/  @P2 SHF.R.U32.HI R3, RZ, R15, R0 ;  /* 0x0000000fff032219 */ /* 0x004fca0000011600 */
[----:B------:R-:W-:-:S04]  /*dba0*/  IMAD.IADD R3, R212, 0x1, R3 ;  /* 0x00000001d4037824 */ /* 0x000fc800078e0203 */
[----:B------:R-:W-:Y:S01]  /*dbb0*/  IMAD.IADD R8, R3, 0x1, R8 ;  /* 0x0000000103087824 */ /* 0x000fe200078e0208 */
[----:B0-----:R-:W-:Y:S06]  /*dbc0*/  @!P3 BRA `(.L_x_6742) ;  /* 0x000000000048b947 */ /* 0x001fec0003800000 */
        /* <DEDUP_REMOVED lines=11> */
.L_x_6744:
[----:B------:R-:W-:-:S13]  /*dc80*/  ISETP.NE.AND P0, PT, R9, 0x1, PT ;  /* 0x000000010900780c */ /* 0x000fda0003f05270 */
[----:B------:R-:W0:Y:S02]  /*dc90*/  @P0 LDC.64 R4, c[0x0][0xae0] ;  /* 0x0002b800ff040b82 */ /* 0x000e240000000a00 */
[----:B0-----:R-:W-:-:S05]  /*dca0*/  @P0 IMAD.HI.U32 R4, R0, R4, RZ ;  /* 0x0000000400040227 */ /* 0x001fca00078e00ff */
[----:B------:R-:W-:-:S07]  /*dcb0*/  @P0 SHF.R.U32.HI R0, RZ, R5, R4 ;  /* 0x00000005ff000219 */ /* 0x000fce0000011604 */
.L_x_6745:
[----:B------:R-:W-:Y:S05]  /*dcc0*/  BSYNC B0 ;  /* 0x0000000000007941 */ /* 0x000fea0003800000 */
.L_x_6743:
[----:B------:R-:W-:-:S05]  /*dcd0*/  IMAD R3, R0, R9, R9 ;  /* 0x0000000900037224 */ /* 0x000fca00078e0209 */
[----:B------:R-:W-:-:S07]  /*dce0*/  VIMNMX R8, R8, R3, PT ;  /* 0x0000000308087248 */ /* 0x000fce0003fe0100 */
.L_x_6742:
[----:B------:R-:W0:Y:S01]  /*dcf0*/  @P2 LDC R0, c[0x0][0x44c] ;  /* 0x00011300ff002b82 */ /* 0x000e220000000800 */
[----:B------:R-:W-:Y:S01]  /*dd00*/  VIADD R8, R8, 0x3f ;  /* 0x0000003f08087836 */ /* 0x000fe20000000000 */
[----:B------:R-:W-:Y:S01]  /*dd10*/  ULDC UR4, c[0x0][0xad4] ;  /* 0x0002b50000047ab9 */ /* 0x000fe20000000800 */
[----:B------:R-:W-:-:S03]  /*dd20*/  IMAD.MOV.U32 R5, RZ, RZ, R181 ;  /* 0x000000ffff057224 */ /* 0x000fc600078e00b5 */
        /* <DEDUP_REMOVED lines=20> */
.L_x_6748:
[----:B------:R-:W-:-:S13]  /*de70*/  ISETP.NE.AND P0, PT, R9, 0x1, PT ;  /* 0x000000010900780c */ /* 0x000fda0003f05270 */
[----:B------:R-:W0:Y:S02]  /*de80*/  @P0 LDC.64 R4, c[0x0][0xae0] ;  /* 0x0002b800ff040b82 */ /* 0x000e240000000a00 */
[----:B0-----:R-:W-:-:S05]  /*de90*/  @P0 IMAD.HI.U32 R4, R0, R4, RZ ;  /* 0x0000000400040227 */ /* 0x001fca00078e00ff */
[----:B------:R-:W-:-:S07]  /*dea0*/  @P0 SHF.R.U32.HI R0, RZ, R5, R4 ;  /* 0x00000005ff000219 */ /* 0x000fce0000011604 */
.L_x_6749:
[----:B------:R-:W-:Y:S05]  /*deb0*/  BSYNC B0 ;  /* 0x0000000000007941 */ /* 0x000fea0003800000 */
.L_x_6747:
[----:B------:R-:W-:-:S05]  /*dec0*/  IMAD R0, R0, R9, RZ ;  /* 0x0000000900007224 */ /* 0x000fca00078e02ff */
[----:B------:R-:W-:-:S07]  /*ded0*/  VIMNMX R3, R3, R0, !PT ;  /* 0x0000000003037248 */ /* 0x000fce0007fe0100 */
.L_x_6746:
        /* <DEDUP_REMOVED lines=39> */
.L_x_6751:
[----:B------:R-:W-:Y:S05]  /*e150*/  BSYNC B0 ;  /* 0x0000000000007941 */ /* 0x000fea0003800000 */
.L_x_6750:
[----:B------:R-:W-:Y:S01]  /*e160*/  IMAD R180, R220, R193, R9 ;  /* 0x000000c1dcb47224 */ /* 0x000fe200078e0209 */
[----:B------:R-:W-:-:S04]  /*e170*/  PRMT R4, RZ, 0x7610, R4 ;  /* 0x00007610ff047816 */ /* 0x000fc80000000004 */
[----:B------:R-:W-:-:S04]  /*e180*/  VIADDMNMX R193, R180, R193, R26, PT ;  /* 0x000000c1b4c17246 */ /* 0x000fc8000380011a */
[----:B------:R-:W-:-:S13]  /*e190*/  ISETP.GT.AND P0, PT, R193, R180, PT ;  /* 0x000000b4c100720c */ /* 0x000fda0003f04270 */
[----:B------:R-:W-:Y:S05]  /*e1a0*/  @!P0 BRA `(.L_x_6736) ;  /* 0x000001c800ac8947 */ /* 0x000fea0003800000 */
[----:B------:R-:W0:Y:S01]  /*e1b0*/  S2R R0, SR_TID.X ;  /* 0x0000000000007919 */ /* 0x000e220000002100 */
[----:B------:R-:W-:Y:S01]  /*e1c0*/  VIADD R10, R2, 0x36400 ;  /* 0x00036400020a7836 */ /* 0x000fe20000000000 */
[----:B------:R-:W-:Y:S01]  /*e1d0*/  UIADD3 UR4, UP0, UR40, 0x38400, URZ ;  /* 0x0003840028047890 */ /* 0x000fe2000ff1e03f */
[----:B------:R-:W-:Y:S01]  /*e1e0*/  IMAD.MOV.U32 R4, RZ, RZ, 0x1 ;  /* 0x00000001ff047424 */ /* 0x000fe200078e00ff */
[----:B------:R1:W5:Y:S01]  /*e1f0*/  LDL R13, [R1+0x464] ;  /* 0x00046400010d7983 */ /* 0x0003620000100800 */
[----:B------:R-:W-:Y:S01]  /*e200*/  IMAD.MOV.U32 R5, RZ, RZ, RZ ;  /* 0x000000ffff057224 */ /* 0x000fe200078e00ff */
[----:B------:R-:W-:Y:S01]  /*e210*/  LOP3.LUT P0, RZ, R10, 0x3ff, RZ, 0xc0, !PT ;  /* 0x000003ff0aff7812 */ /* 0x000fe2000780c0ff */
[----:B------:R-:W-:Y:S01]  /*e220*/  IMAD.MOV.U32 R6, RZ, RZ, 0x1 ;  /* 0x00000001ff067424 */ /* 0x000fe200078e00ff */
[----:B------:R-:W2:Y:S01]  /*e230*/  S2R R28, SR_TID.X ;  /* 0x00000000001c7919 */ /* 0x000ea20000002100 */
[----:B------:R-:W-:Y:S01]  /*e240*/  IMAD.MOV.U32 R7, RZ, RZ, RZ ;  /* 0x000000ffff077224 */ /* 0x000fe200078e00ff */
[----:B------:R-:W-:Y:S01]  /*e250*/  UIADD3.X UR5, URZ, UR41, URZ, UP0, !UPT ;  /* 0x000000293f057290 */ /* 0x000fe200087fe43f */
[----:B------:R-:W-:-:S02]  /*e260*/  VIADD R10, R2, 0x26400 ;  /* 0x00026400020a7836 */ /* 0x000fc40000000000 */
[C---:B------:R-:W-:Y:S01]  /*e270*/  VIADD R11, R2.reuse, 0x400 ;  /* 0x00000400020b7836 */ /* 0x040fe20000000000 */
[----:B------:R3:W-:Y:S01]  /*e280*/  STL.128 [R1+0x60], R4 ;  /* 0x0000600401007387 */ /* 0x0007e20000100c00 */
[----:B------:R-:W-:Y:S01]  /*e290*/  VIADD R60, R2, 0x20400 ;  /* 0x00020400023c7836 */ /* 0x000fe20000000000 */
[----:B------:R-:W-:Y:S01]  /*e2a0*/  SHF.R.U32.HI R10, RZ, 0x4, R10 ;  /* 0x00000004ff0a7819 */ /* 0x000fe2000001160a */
[----:B------:R-:W-:Y:S02]  /*e2b0*/  IMAD.U32 R8, RZ, RZ, UR4 ;  /* 0x00000004ff087e24 */ /* 0x000fe4000f8e00ff */
[----:B------:R-:W-:Y:S01]  /*e2c0*/  IMAD.U32 R9, RZ, RZ, UR5 ;  /* 0x00000005ff097e24 */ /* 0x000fe2000f8e00ff */
[----:B------:R-:W-:Y:S01]  /*e2d0*/  LOP3.LUT R10, R10, 0x3fff, RZ, 0xc0, !PT ;  /* 0x00003fff0a0a7812 */ /* 0x000fe200078ec0ff */
[----:B------:R-:W-:Y:S02]  /*e2e0*/  IMAD.U32 R26, RZ, RZ, UR39 ;  /* 0x00000027ff1a7e24 */ /* 0x000fe4000f8e00ff */
[----:B------:R-:W-:Y:S01]  /*e2f0*/  IMAD.U32 R52, RZ, RZ, UR39 ;  /* 0x00000027ff347e24 */ /* 0x000fe2000f8e00ff */
[----:B------:R-:W-:Y:S01]  /*e300*/  LOP3.LUT R10, R10, 0x10000, RZ, 0xfc, !PT ;  /* 0x000100000a0a7812 */ /* 0x000fe200078efcff */
[----:B------:R4:W-:Y:S01]  /*e310*/  STL.64 [R1+0x58], R8 ;  /* 0x0000580801007387 */ /* 0x0009e20000100a00 */
[----:B------:R-:W-:-:S02]  /*e320*/  IMAD.U32 R48, RZ, RZ, UR39 ;  /* 0x00000027ff307e24 */ /* 0x000fc4000f8e00ff */
[----:B------:R-:W-:Y:S01]  /*e330*/  IMAD.U32 R41, RZ, RZ, UR39 ;  /* 0x00000027ff297e24 */ /* 0x000fe2000f8e00ff */
[----:B---3--:R-:W-:Y:S01]  /*e340*/  SHF.R.U32.HI R5, RZ, 0x4, R11 ;  /* 0x00000004ff057819 */ /* 0x008fe2000001160b */
[----:B------:R-:W-:Y:S02]  /*e350*/  IMAD.MOV.U32 R7, RZ, RZ, 0x40000040 ;  /* 0x40000040ff077424 */ /* 0x000fe400078e00ff */
[C---:B0-----:R-:W-:Y:S01]  /*e360*/  VIADD R3, R0.reuse, 0xffffff80 ;  /* 0xffffff8000037836 */ /* 0x041fe20000000000 */
[----:B------:R-:W-:Y:S01]  /*e370*/  LOP3.LUT R5, R5, 0x3fff, RZ, 0xc0, !PT ;  /* 0x00003fff05057812 */ /* 0x000fe200078ec0ff */
[----:B------:R-:W-:Y:S02]  /*e380*/  VIADD R0, R0, 0xffffff80 ;  /* 0xffffff8000007836 */ /* 0x000fe40000000000 */
[----:B----4-:R-:W-:Y:S01]  /*e390*/  IMAD.MOV.U32 R9, RZ, RZ, 0x40000040 ;  /* 0x40000040ff097424 */ /* 0x010fe200078e00ff */
[----:B------:R-:W-:Y:S01]  /*e3a0*/  LOP3.LUT R6, R5, 0x10000, RZ, 0xfc, !PT ;  /* 0x0001000005067812 */ /* 0x000fe200078efcff */
[----:B------:R-:W-:Y:S01]  /*e3b0*/  IMAD.MOV.U32 R5, RZ, RZ, 0x40000040 ;  /* 0x40000040ff057424 */ /* 0x000fe200078e00ff */
[----:B------:R-:W-:Y:S01]  /*e3c0*/  SHF.R.S32.HI R0, RZ, 0x1f, R0 ;  /* 0x0000001fff007819 */ /* 0x000fe20000011400 */
[----:B--2---:R-:W-:-:S02]  /*e3d0*/  VIADD R12, R28, 0xffffff80 ;  /* 0xffffff801c0c7836 */ /* 0x004fc40000000000 */
[----:B------:R-:W-:Y:S01]  /*e3e0*/  IMAD.U32 R50, RZ, RZ, UR39 ;  /* 0x00000027ff327e24 */ /* 0x000fe2000f8e00ff */
[----:B------:R-:W-:Y:S01]  /*e3f0*/  LEA.HI R0, R0, R3, RZ, 0x7 ;  /* 0x0000000300007211 */ /* 0x000fe200078f38ff */
[----:B------:R-:W-:Y:S01]  /*e400*/  IMAD.U32 R43, RZ, RZ, UR39 ;  /* 0x00000027ff2b7e24 */ /* 0x000fe2000f8e00ff */
[----:B------:R-:W-:Y:S01]  /*e410*/  STL [R1+0x74], R12 ;  /* 0x0000740c01007387 */ /* 0x000fe20000100800 */
[----:B------:R-:W-:Y:S01]  /*e420*/  IMAD.U32 R45, RZ, RZ, UR39 ;  /* 0x00000027ff2d7e24 */ /* 0x000fe2000f8e00ff */
[----:B------:R-:W-:Y:S01]  /*e430*/  SHF.R.S32.HI R0, RZ, 0x7, R0 ;  /* 0x00000007ff007819 */ /* 0x000fe20000011400 */
[----:B------:R-:W-:-:S05]  /*e440*/  IMAD.U32 R35, RZ, RZ, UR39 ;  /* 0x00000027ff237e24 */ /* 0x000fca000f8e00ff */
[----:B------:R-:W0:Y:S02]  /*e450*/  SHFL.IDX PT, R0, R0, RZ, 0x1f ;  /* 0x00001fff00007589 */ /* 0x000e2400000e0000 */
[----:B0-----:R-:W-:-:S04]  /*e460*/  LEA.HI R3, R0, R0, RZ, 0x1 ;  /* 0x0000000000037211 */ /* 0x001fc800078f08ff */
[----:B------:R-:W-:-:S05]  /*e470*/  LOP3.LUT R3, R3, 0x6, RZ, 0xc0, !PT ;  /* 0x0000000603037812 */ /* 0x000fca00078ec0ff */
[----:B------:R-:W-:Y:S02]  /*e480*/  IMAD.IADD R0, R0, 0x1, -R3 ;  /* 0x0000000100007824 */ /* 0x000fe400078e0a03 */
[----:B------:R-:W-:Y:S02]  /*e490*/  VIADD R3, R2, 0x22400 ;  /* 0x0002240002037836 */ /* 0x000fe40000000000 */
[----:B------:R-:W-:Y:S01]  /*e4a0*/  IMAD R4, R0, 0x8000, R11 ;  /* 0x0000800000047824 */ /* 0x000fe200078e020b */
[----:B------:R-:W-:Y:S02]  /*e4b0*/  SHF.R.U32.HI R0, RZ, 0x4, R60 ;  /* 0x00000004ff007819 */ /* 0x000fe4000001163c */
[----:B------:R-:W-:Y:S02]  /*e4c0*/  SHF.R.U32.HI R3, RZ, 0x4, R3 ;  /* 0x00000004ff037819 */ /* 0x000fe40000011603 */
[----:B------:R-:W-:Y:S02]  /*e4d0*/  SHF.R.U32.HI R4, RZ, 0x4, R4 ;  /* 0x00000004ff047819 */ /* 0x000fe40000011604 */
[----:B------:R-:W-:-:S02]  /*e4e0*/  LOP3.LUT R3, R3, 0x3fff, RZ, 0xc0, !PT ;  /* 0x00003fff03037812 */ /* 0x000fc400078ec0ff */
[----:B------:R-:W-:Y:S02]  /*e4f0*/  LOP3.LUT R0, R0, 0x3fff, RZ, 0xc0, !PT ;  /* 0x00003fff00007812 */ /* 0x000fe400078ec0ff */
[----:B------:R-:W-:Y:S02]  /*e500*/  LOP3.LUT R11, R3, 0x10000, RZ, 0xfc, !PT ;  /* 0x00010000030b7812 */ /* 0x000fe400078efcff */
[----:B------:R-:W-:Y:S01]  /*e510*/  LOP3.LUT R3, R4, 0x3fff, RZ, 0xc0, !PT ;  /* 0x00003fff04037812 */ /* 0x000fe200078ec0ff */
[----:B------:R-:W-:Y:S01]  /*e520*/  IMAD.MOV.U32 R4, RZ, RZ, R10 ;  /* 0x000000ffff047224 */ /* 0x000fe200078e000a */
[----:B------:R-:W-:Y:S01]  /*e530*/  LOP3.LUT R8, R0, 0x10000, RZ, 0xfc, !PT ;  /* 0x0001000000087812 */ /* 0x000fe200078efcff */
[----:B------:R-:W-:Y:S01]  /*e540*/  IMAD.U32 R10, RZ, RZ, UR39 ;  /* 0x00000027ff0a7e24 */ /* 0x000fe2000f8e00ff */
[----:B------:R-:W-:Y:S01]  /*e550*/  LOP3.LUT R3, R3, 0x2000000, RZ, 0xfc, !PT ;  /* 0x0200000003037812 */ /* 0x000fe200078efcff */
[----:B------:R-:W-:Y:S01]  /*e560*/  BSSY B6, `(.L_x_6752) ;  /* 0x0000037000067945 */ /* 0x000fe20003800000 */
[----:B------:R0:W-:Y:S01]  /*e570*/  STL.128 [R1+0x90], R4 ;  /* 0x0000900401007387 */ /* 0x0001e20000100c00 */
[----:B------:R-:W-:Y:S01]  /*e580*/  IADD3 R26, P6, R26, 0x58, RZ ;  /* 0x000000581a1a7810 */ /* 0x000fe20007fde0ff */
[----:B------:R-:W-:-:S02]  /*e590*/  IMAD.MOV.U32 R0, RZ, RZ, R167 ;  /* 0x000000ffff007224 */ /* 0x000fc400078e00a7 */
[----:B------:R1:W-:Y:S01]  /*e5a0*/  STL.64 [R1+0x78], R8 ;  /* 0x0000780801007387 */ /* 0x0003e20000100a00 */
[----:B0-----:R-:W-:-:S03]  /*e5b0*/  IMAD.MOV.U32 R6, RZ, RZ, R3 ;  /* 0x000000ffff067224 */ /* 0x001fc600078e0003 */
[----:B------:R1:W5:Y:S01]  /*e5c0*/  LDL R3, [R1+0x468] ;  /* 0x0004680001037983 */ /* 0x0003620000100800 */
[----:B------:R-:W-:-:S05]  /*e5d0*/  IMAD.MOV.U32 R4, RZ, RZ, R11 ;  /* 0x000000ffff047224 */ /* 0x000fca00078e000b */
[----:B------:R1:W-:Y:S01]  /*e5e0*/  STL.128 [R1+0x80], R4 ;  /* 0x0000800401007387 */ /* 0x0003e20000100c00 */
[----:B------:R-:W-:Y:S02]  /*e5f0*/  IADD3 R39, P2, R10, 0x74, RZ ;  /* 0x000000740a277810 */ /* 0x000fe40007f5e0ff */
[----:B------:R-:W-:Y:S01]  /*e600*/  IADD3 R52, P5, R52, 0x60, RZ ;  /* 0x0000006034347810 */ /* 0x000fe20007fbe0ff */
[----:B------:R-:W-:Y:S01]  /*e610*/  IMAD.X R27, RZ, RZ, UR42, P6 ;  /* 0x0000002aff1b7e24 */ /* 0x000fe2000b0e06ff */
[----:B------:R-:W-:Y:S01]  /*e620*/  IADD3 R48, P1, R48, 0x68, RZ ;  /* 0x0000006830307810 */ /* 0x000fe20007f3e0ff */
[----:B------:R-:W-:Y:S01]  /*e630*/  IMAD.X R44, RZ, RZ, UR42, P2 ;  /* 0x0000002aff2c7e24 */ /* 0x000fe200090e06ff */
[----:B------:R-:W-:Y:S01]  /*e640*/  IADD3 R41, P4, R41, 0x78, RZ ;  /* 0x0000007829297810 */ /* 0x000fe20007f9e0ff */
[----:B------:R-:W-:Y:S01]  /*e650*/  IMAD.X R51, RZ, RZ, UR42, P5 ;  /* 0x0000002aff337e24 */ /* 0x000fe2000a8e06ff */
[----:B------:R-:W-:Y:S02]  /*e660*/  IADD3 R50, P3, R50, 0x80, RZ ;  /* 0x0000008032327810 */ /* 0x000fe40007f7e0ff */
[----:B------:R-:W-:-:S02]  /*e670*/  IADD3 R43, P2, R43, 0x88, RZ ;  /* 0x000000882b2b7810 */ /* 0x000fc40007f5e0ff */
[----:B------:R-:W-:Y:S02]  /*e680*/  IADD3 R45, P6, R45, 0x90, RZ ;  /* 0x000000902d2d7810 */ /* 0x000fe40007fde0ff */
[----:B------:R-:W-:Y:S01]  /*e690*/  IADD3 R35, P5, R35, 0x98, RZ ;  /* 0x0000009823237810 */ /* 0x000fe20007fbe0ff */
[----:B------:R-:W-:Y:S02]  /*e6a0*/  IMAD.X R47, RZ, RZ, UR42, P1 ;  /* 0x0000002aff2f7e24 */ /* 0x000fe400088e06ff */
[----:B------:R-:W-:Y:S02]  /*e6b0*/  IMAD.X R40, RZ, RZ, UR42, P4 ;  /* 0x0000002aff287e24 */ /* 0x000fe4000a0e06ff */
[----:B------:R-:W-:Y:S02]  /*e6c0*/  IMAD.X R49, RZ, RZ, UR42, P3 ;  /* 0x0000002aff317e24 */ /* 0x000fe400098e06ff */
[----:B------:R-:W-:Y:S02]  /*e6d0*/  IMAD.X R42, RZ, RZ, UR42, P2 ;  /* 0x0000002aff2a7e24 */ /* 0x000fe400090e06ff */
[----:B------:R-:W-:-:S02]  /*e6e0*/  IMAD.X R46, RZ, RZ, UR42, P6 ;  /* 0x0000002aff2e7e24 */ /* 0x000fc4000b0e06ff */
[----:B------:R-:W-:Y:S01]  /*e6f0*/  IMAD.X R36, RZ, RZ, UR42, P5 ;  /* 0x0000002aff247e24 */ /* 0x000fe2000a8e06ff */
        /* <DEDUP_REMOVED lines=14> */
[----:B-----5:R-:W-:-:S07]  /*e7e0*/  IMAD.MOV.U32 R13, RZ, RZ, RZ ;  /* 0x000000ffff0d7224 */ /* 0x020fce00078e00ff */
[----:B------:R-:W-:-:S07]  /*e7f0*/  LEPC R20, `(.L_x_6754) ;  /* 0x000000001014794e */ /* 0x000fce0000000000 */
[----:B0-----:R-:W-:Y:S05]  /*e800*/  CALL.ABS.NOINC R14 ;  /* 0x000000000e007343 */ /* 0x001fea0003c00000 */
.L_x_6754:
        /* <DEDUP_REMOVED lines=12> */
.L_x_6753:
[----:B------:R-:W-:Y:S05]  /*e8d0*/  BSYNC B6 ;  /* 0x0000000000067941 */ /* 0x000fea0003800000 */
.L_x_6752:
[----:B-----5:R-:W-:Y:S01]  /*e8e0*/  SHF.R.S32.HI R4, RZ, 0x1f, R3 ;  /* 0x0000001fff047819 */ /* 0x020fe20000011403 */
[----:B------:R-:W-:Y:S01]  /*e8f0*/  UIADD3 UR4, UP1, UR39, 0x70, URZ ;  /* 0x0000007027047890 */ /* 0x000fe2000ff3e03f */
[----:B------:R-:W-:Y:S01]  /*e900*/  VIADD R8, R28, 0xffffff80 ;  /* 0xffffff801c087836 */ /* 0x000fe20000000000 */
[----:B------:R-:W-:Y:S01]  /*e910*/  UIADD3 UR6, UP0, UR39, 0xfc, URZ ;  /* 0x000000fc27067890 */ /* 0x000fe2000ff1e03f */
[----:B------:R-:W-:Y:S01]  /*e920*/  LEA.HI R5, R4, R3, RZ, 0x3 ;  /* 0x0000000304057211 */ /* 0x000fe200078f18ff */
[----:B------:R-:W-:Y:S01]  /*e930*/  UIADD3.X UR5, URZ, UR42, URZ, UP1, !UPT ;  /* 0x0000002a3f057290 */ /* 0x000fe20008ffe43f */
[----:B------:R-:W0:Y:S01]  /*e940*/  LDC.64 R28, c[0x0][0xad8] ;  /* 0x0002b600ff1c7b82 */ /* 0x000e220000000a00 */
[----:B------:R-:W-:Y:S01]  /*e950*/  UIADD3.X UR7, URZ, UR42, URZ, UP0, !UPT ;  /* 0x0000002a3f077290 */ /* 0x000fe200087fe43f */
[C---:B------:R-:W-:Y:S01]  /*e960*/  LOP3.LUT R4, R5.reuse, 0xfffffff8, RZ, 0xc0, !PT ;  /* 0xfffffff805047812 */ /* 0x040fe200078ec0ff */
[----:B------:R-:W-:Y:S01]  /*e970*/  IMAD.SHL.U32 R5, R5, 0x40, RZ ;  /* 0x0000004005057824 */ /* 0x000fe200078e00ff */
[----:B------:R1:W-:Y:S01]  /*e980*/  STL [R1+0xcc], R8 ;  /* 0x0000cc0801007387 */ /* 0x0003e20000100800 */
[----:B------:R-:W-:Y:S01]  /*e990*/  IMAD.U32 R7, RZ, RZ, UR6 ;  /* 0x00000006ff077e24 */ /* 0x000fe2000f8e00ff */
[----:B------:R-:W-:Y:S01]  /*e9a0*/  UIADD3 UR6, UP0, UR39, 0xb0, URZ ;  /* 0x000000b027067890 */ /* 0x000fe2000ff1e03f */
[----:B------:R-:W-:Y:S01]  /*e9b0*/  IMAD.IADD R3, R3, 0x1, -R4 ;  /* 0x0000000103037824 */ /* 0x000fe200078e0a04 */
[----:B------:R-:W-:Y:S01]  /*e9c0*/  LOP3.LUT R9, R5, 0xfffffe00, RZ, 0xc0, !PT ;  /* 0xfffffe0005097812 */ /* 0x000fe200078ec0ff */
[----:B------:R-:W-:Y:S01]  /*e9d0*/  IMAD.U32 R12, RZ, RZ, UR5 ;  /* 0x00000005ff0c7e24 */ /* 0x000fe2000f8e00ff */
[----:B------:R-:W2:Y:S01]  /*e9e0*/  LDC.64 R20, c[0x0][0xae0] ;  /* 0x0002b800ff147b82 */ /* 0x000ea20000000a00 */
[C---:B------:R-:W-:Y:S01]  /*e9f0*/  IMAD.SHL.U32 R4, R3.reuse, 0x40, RZ ;  /* 0x0000004003047824 */ /* 0x040fe200078e00ff */
[----:B------:R-:W-:Y:S01]  /*ea00*/  LOP3.LUT P0, RZ, R3, 0x2, RZ, 0xc0, !PT ;  /* 0x0000000203ff7812 */ /* 0x000fe2000780c0ff */
[----:B------:R-:W-:Y:S01]  /*ea10*/  IMAD.U32 R10, RZ, RZ, UR7 ;  /* 0x00000007ff0a7e24 */ /* 0x000fe2000f8e00ff */
[----:B------:R-:W-:Y:S01]  /*ea20*/  UIADD3.X UR7, URZ, UR42, URZ, UP0, !UPT ;  /* 0x0000002a3f077290 */ /* 0x000fe200087fe43f */
[----:B------:R-:W-:Y:S01]  /*ea30*/  IMAD.U32 R11, RZ, RZ, UR4 ;  /* 0x00000004ff0b7e24 */ /* 0x000fe2000f8e00ff */
[----:B------:R-:W-:Y:S01]  /*ea40*/  LOP3.LUT R6, R4, 0x1c0, RZ, 0xc0, !PT ;  /* 0x000001c004067812 */ /* 0x000fe200078ec0ff */
[----:B------:R-:W-:Y:S01]  /*ea50*/  IMAD.MOV.U32 R4, RZ, RZ, R7 ;  /* 0x000000ffff047224 */ /* 0x000fe200078e0007 */
[----:B------:R-:W-:Y:S01]  /*ea60*/  UIADD3 UR4, UP1, UR39, 0xa0, URZ ;  /* 0x000000a027047890 */ /* 0x000fe2000ff3e03f */
[----:B------:R-:W-:Y:S01]  /*ea70*/  IMAD R9, R0, 0x400, R9 ;  /* 0x0000040000097824 */ /* 0x000fe200078e0209 */
[----:B-1----:R-:W-:Y:S01]  /*ea80*/  LOP3.LUT R8, R6, 0x8, R13, 0xf8, !PT ;  /* 0x0000000806087812 */ /* 0x002fe200078ef80d */
[----:B------:R-:W-:Y:S01]  /*ea90*/  IMAD.MOV.U32 R5, RZ, RZ, R10 ;  /* 0x000000ffff057224 */ /* 0x000fe200078e000a */
[----:B------:R-:W-:Y:S01]  /*eaa0*/  SHF.R.U32.HI R13, RZ, 0x3, R6 ;  /* 0x00000003ff0d7819 */ /* 0x000fe20000011606 */
[----:B------:R-:W-:Y:S01]  /*eab0*/  IMAD.MOV.U32 R6, RZ, RZ, R11 ;  /* 0x000000ffff067224 */ /* 0x000fe200078e000b */
[----:B------:R-:W-:Y:S01]  /*eac0*/  UIADD3.X UR5, URZ, UR42, URZ, UP1, !UPT ;  /* 0x0000002a3f057290 */ /* 0x000fe20008ffe43f */
[----:B------:R-:W-:Y:S01]  /*ead0*/  IMAD.MOV.U32 R7, RZ, RZ, R12 ;  /* 0x000000ffff077224 */ /* 0x000fe200078e000c */
[----:B------:R-:W-:Y:S01]  /*eae0*/  LOP3.LUT R0, R8, R13, RZ, 0x3c, !PT ;  /* 0x0000000d08007212 */ /* 0x000fe200078e3cff */
[----:B------:R-:W-:Y:S01]  /*eaf0*/  IMAD.MOV.U32 R15, RZ, RZ, 0x2 ;  /* 0x00000002ff0f7424 */ /* 0x000fe200078e00ff */
[----:B------:R-:W1:Y:S01]  /*eb00*/  LDC.64 R12, c[0x0][0xad0] ;  /* 0x0002b400ff0c7b82 */ /* 0x000e620000000a00 */
[----:B------:R-:W-:Y:S01]  /*eb10*/  IMAD.MOV.U32 R54, RZ, RZ, 0x10 ;  /* 0x00000010ff367424 */ /* 0x000fe200078e00ff */
[----:B------:R3:W-:Y:S01]  /*eb20*/  STL.128 [R1+0x100], R4 ;  /* 0x0001000401007387 */ /* 0x0007e20000100c00 */
[----:B------:R-:W-:Y:S01]  /*eb30*/  IMAD.IADD R0, R9, 0x1, R0 ;  /* 0x0000000109007824 */ /* 0x000fe200078e0200 */
[----:B------:R-:W-:Y:S01]  /*eb40*/  LOP3.LUT P1, RZ, R3, 0x4, RZ, 0xc0, !PT ;  /* 0x0000000403ff7812 */ /* 0x000fe2000782c0ff */
[----:B------:R-:W-:Y:S01]  /*eb50*/  IMAD.MOV.U32 R8, RZ, RZ, R39 ;  /* 0x000000ffff087224 */ /* 0x000fe200078e0027 */
[----:B------:R4:W-:Y:S01]  /*eb60*/  STL.64 [R1+0xc0], R26 ;  /* 0x0000c01a01007387 */ /* 0x0009e20000100a00 */
[----:B------:R-:W-:Y:S01]  /*eb70*/  IMAD.WIDE.U32 R14, R0, R15, UR40 ;  /* 0x00000028000e7e25 */ /* 0x000fe2000f8e000f */
[----:B------:R-:W-:-:S02]  /*eb80*/  SEL R54, R54, 0xfffffff0, !P0 ;  /* 0xfffffff036367807 */ /* 0x000fc40004000000 */
[----:B------:R-:W-:Y:S01]  /*eb90*/  STL.64 [R1+0xb0], R162 ;  /* 0x0000b0a201007387 */ /* 0x000fe20000100a00 */
[----:B------:R-:W-:Y:S01]  /*eba0*/  IMAD.MOV.U32 R9, RZ, RZ, R44 ;  /* 0x000000ffff097224 */ /* 0x000fe200078e002c */
[----:B------:R-:W-:Y:S01]  /*ebb0*/  IADD3 R14, P0, R14, 0x36400, RZ ;  /* 0x000364000e0e7810 */ /* 0x000fe20007f1e0ff */
[----:B------:R-:W-:Y:S01]  /*ebc0*/  IMAD.U32 R10, RZ, RZ, UR4 ;  /* 0x00000004ff0a7e24 */ /* 0x000fe2000f8e00ff */
[----:B------:R-:W-:Y:S01]  /*ebd0*/  STL.U8 [R1+0xc8], RZ ;  /* 0x0000c8ff01007387 */ /* 0x000fe20000100000 */
[----:B------:R-:W-:Y:S01]  /*ebe0*/  IMAD.U32 R11, RZ, RZ, UR5 ;  /* 0x00000005ff0b7e24 */ /* 0x000fe2000f8e00ff */
[----:B------:R-:W-:Y:S01]  /*ebf0*/  ULDC UR4, c[0x0][0x3f4] ;  /* 0x0000fd0000047ab9 */ /* 0x000fe20000000800 */
[----:B------:R-:W-:Y:S01]  /*ec00*/  IMAD.X R15, RZ, RZ, R15, P0 ;  /* 0x000000ffff0f7224 */ /* 0x000fe200000e060f */
[----:B---3--:R-:W3:Y:S01]  /*ec10*/  LDC R6, c[0x0][0x450] ;  /* 0x00011400ff067b82 */ /* 0x008ee20000000800 */
[----:B----4-:R-:W-:Y:S01]  /*ec20*/  IMAD.U32 R26, RZ, RZ, UR6 ;  /* 0x00000006ff1a7e24 */ /* 0x010fe2000f8e00ff */
[----:B------:R4:W-:Y:S01]  /*ec30*/  STL.128 [R1+0x110], R8 ;  /* 0x0001100801007387 */ /* 0x0009e20000100c00 */
[----:B------:R-:W-:Y:S01]  /*ec40*/  IMAD.U32 R27, RZ, RZ, UR7 ;  /* 0x00000007ff1b7e24 */ /* 0x000fe2000f8e00ff */
[----:B------:R-:W-:Y:S01]  /*ec50*/  ISETP.LT.AND P0, PT, RZ, UR4, PT ;  /* 0x00000004ff007c0c */ /* 0x000fe2000bf01270 */
[----:B------:R-:W-:Y:S01]  /*ec60*/  IMAD.MOV.U32 R55, RZ, RZ, 0x20 ;  /* 0x00000020ff377424 */ /* 0x000fe200078e00ff */
[----:B------:R-:W-:Y:S01]  /*ec70*/  STL.64 [R1+0xa8], R14 ;  /* 0x0000a80e01007387 */ /* 0x000fe20000100a00 */
[----:B-1----:R-:W-:Y:S01]  /*ec80*/  IMAD.MOV.U32 R7, RZ, RZ, R12 ;  /* 0x000000ffff077224 */ /* 0x002fe200078e000c */
[----:B------:R-:W3:Y:S01]  /*ec90*/  LDC.64 R4, c[0x0][0x448] ;  /* 0x00011200ff047b82 */ /* 0x000ee20000000a00 */
[----:B------:R-:W-:Y:S01]  /*eca0*/  IMAD.U32 R39, RZ, RZ, UR39 ;  /* 0x00000027ff277e24 */ /* 0x000fe2000f8e00ff */
[----:B------:R1:W-:Y:S01]  /*ecb0*/  STL.64 [R1+0xb8], R26 ;  /* 0x0000b81a01007387 */ /* 0x0003e20000100a00 */
[----:B------:R-:W-:Y:S01]  /*ecc0*/  SEL R55, R55, 0xffffffe0, !P1 ;  /* 0xffffffe037377807 */ /* 0x000fe20004800000 */
[----:B------:R-:W-:-:S02]  /*ecd0*/  IMAD.U32 R67, RZ, RZ, UR39 ;  /* 0x00000027ff437e24 */ /* 0x000fc4000f8e00ff */
[----:B------:R-:W-:Y:S01]  /*ece0*/  STL.U8 [R1+0x120], RZ ;  /* 0x000120ff01007387 */ /* 0x000fe20000100000 */
[----:B------:R-:W-:Y:S01]  /*ecf0*/  IMAD.U32 R58, RZ, RZ, UR39 ;  /* 0x00000027ff3a7e24 */ /* 0x000fe2000f8e00ff */
[----:B------:R-:W-:Y:S01]  /*ed00*/  IADD3 R39, P2, R39, 0xcc, RZ ;  /* 0x000000cc27277810 */ /* 0x000fe20007f5e0ff */
[----:B------:R-:W-:Y:S01]  /*ed10*/  IMAD.U32 R59, RZ, RZ, UR39 ;  /* 0x00000027ff3b7e24 */ /* 0x000fe2000f8e00ff */
[----:B------:R2:W-:Y:S01]  /*ed20*/  STL.64 [R1+0xa0], R54 ;  /* 0x0000a03601007387 */ /* 0x0005e20000100a00 */
[----:B----4-:R-:W-:Y:S01]  /*ed30*/  IMAD.MOV.U32 R8, RZ, RZ, RZ ;  /* 0x000000ffff087224 */ /* 0x010fe200078e00ff */
[----:B------:R-:W-:Y:S01]  /*ed40*/  IADD3 R67, P3, R67, 0xc8, RZ ;  /* 0x000000c843437810 */ /* 0x000fe20007f7e0ff */
[----:B0-----:R-:W-:Y:S01]  /*ed50*/  IMAD.MOV.U32 R9, RZ, RZ, R29 ;  /* 0x000000ffff097224 */ /* 0x001fe200078e001d */
[----:B------:R-:W-:Y:S01]  /*ed60*/  IADD3 R58, P4, R58, 0xb8, RZ ;  /* 0x000000b83a3a7810 */ /* 0x000fe20007f9e0ff */
[----:B-1----:R-:W-:Y:S01]  /*ed70*/  IMAD.MOV.U32 R26, RZ, RZ, R13 ;  /* 0x000000ffff1a7224 */ /* 0x002fe200078e000d */
[----:B------:R-:W-:Y:S01]  /*ed80*/  IADD3 R59, P5, R59, 0x100, RZ ;  /* 0x000001003b3b7810 */ /* 0x000fe20007fbe0ff */
[----:B------:R-:W-:-:S02]  /*ed90*/  IMAD.MOV.U32 R27, RZ, RZ, R28 ;  /* 0x000000ffff1b7224 */ /* 0x000fc400078e001c */
[----:B--2---:R-:W-:Y:S02]  /*eda0*/  IMAD.MOV.U32 R10, RZ, RZ, R20 ;  /* 0x000000ffff0a7224 */ /* 0x004fe400078e0014 */
[----:B------:R-:W-:Y:S01]  /*edb0*/  IMAD.MOV.U32 R11, RZ, RZ, R21 ;  /* 0x000000ffff0b7224 */ /* 0x000fe200078e0015 */
[----:B------:R0:W-:Y:S01]  /*edc0*/  STL.128 [R1+0xd0], R24 ;  /* 0x0000d01801007387 */ /* 0x0001e20000100c00 */
[----:B------:R-:W-:Y:S02]  /*edd0*/  IMAD.U32 R28, RZ, RZ, UR39 ;  /* 0x00000027ff1c7e24 */ /* 0x000fe4000f8e00ff */
[----:B------:R-:W-:Y:S01]  /*ede0*/  IMAD.U32 R54, RZ, RZ, UR39 ;  /* 0x00000027ff367e24 */ /* 0x000fe2000f8e00ff */
[----:B------:R0:W-:Y:S01]  /*edf0*/  STL.128 [R1+0xe0], R8 ;  /* 0x0000e00801007387 */ /* 0x0001e20000100c00 */
[----:B------:R-:W-:Y:S01]  /*ee00*/  IMAD.X R44, RZ, RZ, UR42, P2 ;  /* 0x0000002aff2c7e24 */ /* 0x000fe200090e06ff */
[----:B------:R-:W-:Y:S01]  /*ee10*/  IADD3 R28, P1, R28, 0x120, RZ ;  /* 0x000001201c1c7810 */ /* 0x000fe20007f3e0ff */
[----:B------:R-:W-:Y:S01]  /*ee20*/  IMAD.X R68, RZ, RZ, UR42, P3 ;  /* 0x0000002aff447e24 */ /* 0x000fe200098e06ff */
[----:B---3--:R0:W-:Y:S01]  /*ee30*/  STL.128 [R1+0xf0], R4 ;  /* 0x0000f00401007387 */ /* 0x0081e20000100c00 */
[----:B------:R-:W-:Y:S01]  /*ee40*/  IADD3 R54, P6, R54, 0x108, RZ ;  /* 0x0000010836367810 */ /* 0x000fe20007fde0ff */
[----:B------:R-:W-:-:S02]  /*ee50*/  IMAD.X R55, RZ, RZ, UR42, P4 ;  /* 0x0000002aff377e24 */ /* 0x000fc4000a0e06ff */
[----:B------:R-:W-:Y:S02]  /*ee60*/  IMAD.X R29, RZ, RZ, UR42, P1 ;  /* 0x0000002aff1d7e24 */ /* 0x000fe400088e06ff */
[----:B------:R-:W-:Y:S02]  /*ee70*/  IMAD.X R66, RZ, RZ, UR42, P5 ;  /* 0x0000002aff427e24 */ /* 0x000fe4000a8e06ff */
[----:B------:R-:W-:Y:S01]  /*ee80*/  IMAD.X R53, RZ, RZ, UR42, P6 ;  /* 0x0000002aff357e24 */ /* 0x000fe2000b0e06ff */
[----:B------:R-:W-:Y:S06]  /*ee90*/  @P0 BRA `(.L_x_6755) ;  /* 0x0000000000400947 */ /* 0x000fec0003800000 */
        /* <DEDUP_REMOVED lines=10> */
.L_x_6758:
[----:B--2---:R2:W3:Y:S02]  /*ef40*/  SYNCS.PHASECHK.TRANS64.TRYWAIT P0, [R2+URZ+0x38800], R3 ;  /* 0x03880003020075a7 */ /* 0x0044e4000800017f */
[----:B---3--:R-:W-:Y:S05]  /*ef50*/  @!P0 NANOSLEEP.SYNCS 0x989680 ;  /* 0x009896800000895d */ /* 0x008fea0003900000 */
[----:B------:R-:W3:Y:S02]  /*ef60*/  @!P0 SYNCS.PHASECHK.TRANS64 P0, [R2+URZ+0x38800], R3 ;  /* 0x03880003020085a7 */ /* 0x000ee4000800007f */
[----:B---3--:R-:W-:Y:S05]  /*ef70*/  @!P0 BRA `(.L_x_6758) ;  /* 0xfffffffc00f08947 */ /* 0x008fea000383ffff */
.L_x_6757:
[----:B------:R-:W-:Y:S05]  /*ef80*/  BSYNC B0 ;  /* 0x0000000000007941 */ /* 0x000fea0003800000 */
.L_x_6756:
[----:B------:R-:W-:Y:S05]  /*ef90*/  BRA `(.L_x_6759) ;  /* 0x0000002c00bc7947 */ /* 0x000fea0003800000 */
.L_x_6755:
[----:B------:R-:W-:Y:S01]  /*efa0*/  LOP3.LUT P0, RZ, R60, 0x3ff, RZ, 0xc0, !PT ;  /* 0x000003ff3cff7812 */ /* 0x000fe2000780c0ff */
[----:B------:R-:W-:Y:S01]  /*efb0*/  ULDC.64 UR4, c[0x0][0x3f8] ;  /* 0x0000fe0000047ab9 */ /* 0x000fe20000000a00 */
[----:B------:R-:W-:Y:S01]  /*efc0*/  SHF.R.S32.HI R0, RZ, 0x1f, R34 ;  /* 0x0000001fff007819 */ /* 0x000fe20000011422 */
[----:B------:R-:W-:Y:S01]  /*efd0*/  ULDC.64 UR6, c[0x0][0x408] ;  /* 0x0001020000067ab9 */ /* 0x000fe20000000a00 */
[----:B0-----:R-:W-:Y:S01]  /*efe0*/  IMAD.WIDE.U32 R26, R34, UR4, RZ ;  /* 0x00000004221a7c25 */ /* 0x001fe2000f8e00ff */
[----:B------:R-:W-:Y:S03]  /*eff0*/  BSSY B6, `(.L_x_6760) ;  /* 0x0000019000067945 */ /* 0x000fe60003800000 */
        /* <DEDUP_REMOVED lines=24> */
.L_x_6761:
[----:B------:R-:W-:Y:S05]  /*f180*/  BSYNC B6 ;  /* 0x0000000000067941 */ /* 0x000fea0003800000 */
.L_x_6760:
[----:B------:R-:W2:Y:S01]  /*f190*/  LDL R3, [R1+0x50] ;  /* 0x0000500001037983 */ /* 0x000ea20000100800 */
[----:B------:R-:W-:Y:S01]  /*f1a0*/  ULDC.U8 UR4, c[0x0][0x410] ;  /* 0x0001040000047ab9 */ /* 0x000fe20000000000 */
[----:B------:R-:W-:Y:S01]  /*f1b0*/  BSSY B0, `(.L_x_6762) ;  /* 0x00002c5000007945 */ /* 0x000fe20003800000 */
[----:B------:R-:W-:Y:S01]  /*f1c0*/  ISETP.NE.AND P0, PT, RZ, UR4, PT ;  /* 0x00000004ff007c0c */ /* 0x000fe2000bf05270 */
[----:B--2---:R-:W-:-:S12]  /*f1d0*/  IMAD R0, R3, 0x40, R18 ;  /* 0x0000004003007824 */ /* 0x004fd800078e0212 */
[----:B------:R-:W-:Y:S05]  /*f1e0*/  @!P0 BRA `(.L_x_6763) ;  /* 0x0000001400ac8947 */ /* 0x000fea0003800000 */
[----:B------:R-:W2:Y:S01]  /*f1f0*/  LDL R20, [R1+0x448] ;  /* 0x0004480001147983 */ /* 0x000ea20000100800 */
[----:B------:R-:W0:Y:S01]  /*f200*/  LDC R65, c[0x0][0x448] ;  /* 0x00011200ff417b82 */ /* 0x000e220000000800 */
[----:B------:R-:W-:Y:S01]  /*f210*/  ULDC.64 UR4, c[0x0][0x3f8] ;  /* 0x0000fe0000047ab9 */ /* 0x000fe20000000a00 */
[----:B------:R-:W-:Y:S01]  /*f220*/  ULDC.64 UR6, c[0x0][0x408] ;  /* 0x0001020000067ab9 */ /* 0x000fe20000000a00 */
[----:B------:R-:W-:Y:S02]  /*f230*/  IMAD.MOV.U32 R27, RZ, RZ, R25 ;  /* 0x000000ffff1b7224 */ /* 0x000fe400078e0019 */
[----:B------:R-:W-:Y:S01]  /*f240*/  IMAD.MOV.U32 R61, RZ, RZ, R63 ;  /* 0x000000ffff3d7224 */ /* 0x000fe200078e003f */
[----:B0-----:R-:W-:-:S13]  /*f250*/  ISETP.NE.AND P0, PT, R65, 0x1, PT ;  /* 0x000000014100780c */ /* 0x001fda0003f05270 */
[----:B------:R-:W0:Y:S08]  /*f260*/  @P0 LDC R4, c[0x0][0x44c] ;  /* 0x00011300ff040b82 */ /* 0x000e300000000800 */
[----:B------:R-:W1:Y:S01]  /*f270*/  @P0 LDC R5, c[0x0][0x450] ;  /* 0x00011400ff050b82 */ /* 0x000e620000000800 */
[----:B--2---:R-:W-:-:S04]  /*f280*/  IMAD R3, R20, 0x20, R0 ;  /* 0x0000002014037824 */ /* 0x004fc800078e0200 */
[----:B0-----:R-:W-:-:S05]  /*f290*/  @P0 IMAD.HI.U32 R4, R3, R4, RZ ;  /* 0x0000000403040227 */ /* 0x001fca00078e00ff */
[----:B-1----:R-:W-:-:S04]  /*f2a0*/  @P0 SHF.R.U32.HI R3, RZ, R5, R4 ;  /* 0x00000005ff030219 */ /* 0x002fc80000011604 */
        /* <DEDUP_REMOVED lines=17> */
[----:B------:R0:W1:Y:S04]  /*f3c0*/  SHFL.IDX PT, R7, R64, RZ, 0x1c1f ;  /* 0x001c1fff40077589 */ /* 0x00006800000e0000 */
[----:B------:R0:W2:Y:S04]  /*f3d0*/  SHFL.IDX PT, R6, R10, RZ, 0x1c1f ;  /* 0x001c1fff0a067589 */ /* 0x0000a800000e0000 */
[----:B------:R0:W3:Y:S04]  /*f3e0*/  SHFL.IDX PT, R20, R34, RZ, 0x1c1f ;  /* 0x001c1fff22147589 */ /* 0x0000e800000e0000 */
[----:B------:R0:W4:Y:S02]  /*f3f0*/  SHFL.IDX PT, R8, R3, RZ, 0x1c1f ;  /* 0x001c1fff03087589 */ /* 0x00012400000e0000 */
.L_x_7080:
        /* <DEDUP_REMOVED lines=8> */
[----:B------:R-:W3:Y:S01]  /*f480*/  LDL R11, [R1+0x44c] ;  /* 0x00044c00010b7983 */ /* 0x000ee20000100800 */
[----:B------:R-:W-:Y:S01]  /*f490*/  ULDC UR4, c[0x0][0x3f4] ;  /* 0x0000fd0000047ab9 */ /* 0x000fe20000000800 */
[----:B--2---:R-:W-:Y:S01]  /*f4a0*/  IMAD.MOV.U32 R4, RZ, RZ, R6 ;  /* 0x000000ffff047224 */ /* 0x004fe200078e0006 */
[----:B------:R-:W-:Y:S01]  /*f4b0*/  ISETP.GE.AND P2, PT, R22, UR4, PT ;  /* 0x0000000416007c0c */ /* 0x000fe2000bf46270 */
[----:B-1----:R-:W-:Y:S01]  /*f4c0*/  IMAD.MOV.U32 R5, RZ, RZ, R7 ;  /* 0x000000ffff057224 */ /* 0x002fe200078e0007 */
[----:B------:R-:W-:Y:S02]  /*f4d0*/  ISETP.GE.AND P3, PT, R165, UR4, PT ;  /* 0x00000004a5007c0c */ /* 0x000fe4000bf66270 */
[----:B------:R-:W-:-:S09]  /*f4e0*/  CS2R R60, SRZ ;  /* 0x00000000003c7805 */ /* 0x000fd2000001ff00 */
[----:B------:R-:W-:-:S04]  /*f4f0*/  @!P2 IMAD.WIDE R4, R22, 0x2, R4 ;  /* 0x000000021604a825 */ /* 0x000fc800078e0204 */
[----:B------:R-:W-:Y:S01]  /*f500*/  @!P3 IMAD.SHL.U32 R9, R165, 0x2, RZ ;  /* 0x00000002a509b824 */ /* 0x000fe200078e00ff */
[----:B------:R1:W5:Y:S01]  /*f510*/  @!P2 LD.E.64 R60, desc[UR36][R4.64] ;  /* 0x00000024043ca980 */ /* 0x000362000c101b00 */
[----:B------:R-:W-:Y:S02]  /*f520*/  CS2R R62, SRZ ;  /* 0x00000000003e7805 */ /* 0x000fe4000001ff00 */
[----:B------:R-:W-:Y:S02]  /*f530*/  CS2R R26, SRZ ;  /* 0x00000000001a7805 */ /* 0x000fe4000001ff00 */
[----:B------:R-:W-:Y:S02]  /*f540*/  CS2R R24, SRZ ;  /* 0x0000000000187805 */ /* 0x000fe4000001ff00 */
[-C--:B-1----:R-:W-:Y:S02]  /*f550*/  @!P3 IADD3 R4, P0, R6, R9.reuse, RZ ;  /* 0x000000090604b210 */ /* 0x082fe40007f1e0ff */
[----:B----4-:R-:W-:Y:S01]  /*f560*/  @!P3 IADD3 R6, P1, R8, R9, RZ ;  /* 0x000000090806b210 */ /* 0x010fe20007f3e0ff */
[----:B---3--:R-:W-:-:S02]  /*f570*/  IMAD.MOV.U32 R9, RZ, RZ, R20 ;  /* 0x000000ffff097224 */ /* 0x008fc400078e0014 */
[----:B------:R-:W-:-:S05]  /*f580*/  @!P2 IMAD.WIDE R8, R22, 0x2, R8 ;  /* 0x000000021608a825 */ /* 0x000fca00078e0208 */
[----:B------:R1:W5:Y:S01]  /*f590*/  @!P2 LD.E.64 R62, desc[UR36][R8.64] ;  /* 0x00000024083ea980 */ /* 0x000362000c101b00 */
[----:B------:R-:W-:-:S05]  /*f5a0*/  @!P3 SHF.L.U64.HI R11, R165, 0x1, R11 ;  /* 0x00000001a50bb819 */ /* 0x000fca000001020b */
[--C-:B------:R-:W-:Y:S02]  /*f5b0*/  @!P3 IMAD.X R5, R7, 0x1, R11.reuse, P0 ;  /* 0x000000010705b824 */ /* 0x100fe400000e060b */
[----:B------:R-:W-:-:S03]  /*f5c0*/  @!P3 IMAD.X R7, R20, 0x1, R11, P1 ;  /* 0x000000011407b824 */ /* 0x000fc600008e060b */
[----:B------:R1:W5:Y:S04]  /*f5d0*/  @!P3 LD.E.64 R26, desc[UR36][R4.64] ;  /* 0x00000024041ab980 */ /* 0x000368000c101b00 */
[----:B------:R1:W5:Y:S02]  /*f5e0*/  @!P3 LD.E.64 R24, desc[UR36][R6.64] ;  /* 0x000000240618b980 */ /* 0x000364000c101b00 */
.L_x_6766:
[----:B------:R-:W-:Y:S05]  /*f5f0*/  BSYNC B1 ;  /* 0x0000000000017941 */ /* 0x000fea0003800000 */
.L_x_6765:
[----:B-1---5:R-:W-:Y:S01]  /*f600*/  IMAD.MOV.U32 R4, RZ, RZ, R26 ;  /* 0x000000ffff047224 */ /* 0x022fe200078e001a */
[----:B------:R-:W-:Y:S01]  /*f610*/  UMOV UR4, 0xffffffff ;  /* 0xffffffff00047882 */ /* 0x000fe20000000000 */
[----:B------:R-:W-:Y:S01]  /*f620*/  IMAD.MOV.U32 R5, RZ, RZ, R27 ;  /* 0x000000ffff057224 */ /* 0x000fe200078e001b */
[----:B---3--:R-:W-:Y:S01]  /*f630*/  CS2R R20, SRZ ;  /* 0x0000000000147805 */ /* 0x008fe2000001ff00 */
[----:B--2---:R-:W-:Y:S02]  /*f640*/  IMAD.MOV.U32 R6, RZ, RZ, R60 ;  /* 0x000000ffff067224 */ /* 0x004fe400078e003c */
        /* <DEDUP_REMOVED lines=13> */
[----:B------:R1:W2:Y:S04]  /*f720*/  SHFL.IDX PT, R7, R64, 0x1, 0x1c1f ;  /* 0x003c1f0040077f89 */ /* 0x0002a800000e0000 */
[----:B------:R1:W3:Y:S04]  /*f730*/  SHFL.IDX PT, R6, R10, 0x1, 0x1c1f ;  /* 0x003c1f000a067f89 */ /* 0x0002e800000e0000 */
[----:B0-----:R-:W0:Y:S04]  /*f740*/  SHFL.IDX PT, R34, R34, 0x1, 0x1c1f ;  /* 0x003c1f0022227f89 */ /* 0x001e2800000e0000 */
[----:B------:R1:W0:Y:S02]  /*f750*/  SHFL.IDX PT, R14, R3, 0x1, 0x1c1f ;  /* 0x003c1f00030e7f89 */ /* 0x00022400000e0000 */
.L_x_7086:
[----:B------:R-:W5:Y:S01]  /*f760*/  LDL R4, [R1+0x1d4] ;  /* 0x0001d40001047983 */ /* 0x000f620000100800 */
[----:B------:R-:W-:Y:S01]  /*f770*/  VIADD R0, R0, 0x20 ;  /* 0x0000002000007836 */ /* 0x000fe20000000000 */
[----:B------:R-:W-:Y:S01]  /*f780*/  BSSY B1, `(.L_x_6768) ;  /* 0x0000022000017945 */ /* 0x000fe20003800000 */
[----:B-1----:R-:W-:Y:S02]  /*f790*/  CS2R R10, SRZ ;  /* 0x00000000000a7805 */ /* 0x002fe4000001ff00 */
[----:B----4-:R-:W-:Y:S02]  /*f7a0*/  CS2R R8, SRZ ;  /* 0x0000000000087805 */ /* 0x010fe4000001ff00 */
[----:B------:R-:W-:Y:S02]  /*f7b0*/  CS2R R12, SRZ ;  /* 0x00000000000c7805 */ /* 0x000fe4000001ff00 */
[----:B------:R-:W-:Y:S02]  /*f7c0*/  ISETP.GE.AND P0, PT, R0, R65, PT ;  /* 0x000000410000720c */ /* 0x000fe40003f06270 */
[----:B-----5:R-:W-:-:S04]  /*f7d0*/  LEA.HI R3, R4, R4, RZ, 0x1 ;  /* 0x0000000404037211 */ /* 0x020fc800078f08ff */
[----:B------:R-:W-:-:S05]  /*f7e0*/  LOP3.LUT R3, R3, 0xfffffffe, RZ, 0xc0, !PT ;  /* 0xfffffffe03037812 */ /* 0x000fca00078ec0ff */
[----:B------:R-:W-:-:S05]  /*f7f0*/  IMAD.IADD R3, R4, 0x1, -R3 ;  /* 0x0000000104037824 */ /* 0x000fca00078e0a03 */
[----:B------:R-:W-:Y:S01]  /*f800*/  SHF.L.U32 R3, R3, 0x1f, RZ ;  /* 0x0000001f03037819 */ /* 0x000fe200000006ff */
[----:B------:R-:W-:Y:S06]  /*f810*/  @P0 BRA `(.L_x_6769) ;  /* 0x0000000000600947 */ /* 0x000fec0003800000 */
[----:B------:R-:W4:Y:S01]  /*f820*/  LDL R15, [R1+0x44c] ;  /* 0x00044c00010f7983 */ /* 0x000f220000100800 */
[----:B------:R-:W-:Y:S01]  /*f830*/  ULDC UR4, c[0x0][0x3f4] ;  /* 0x0000fd0000047ab9 */ /* 0x000fe20000000800 */
[----:B---3--:R-:W-:Y:S01]  /*f840*/  IMAD.MOV.U32 R4, RZ, RZ, R6 ;  /* 0x000000ffff047224 */ /* 0x008fe200078e0006 */
[----:B------:R-:W-:Y:S01]  /*f850*/  ISETP.GE.AND P2, PT, R22, UR4, PT ;  /* 0x0000000416007c0c */ /* 0x000fe2000bf46270 */
[----:B--2---:R-:W-:Y:S01]  /*f860*/  IMAD.MOV.U32 R5, RZ, RZ, R7 ;  /* 0x000000ffff057224 */ /* 0x004fe200078e0007 */
[----:B------:R-:W-:Y:S02]  /*f870*/  ISETP.GE.AND P3, PT, R165, UR4, PT ;  /* 0x00000004a5007c0c */ /* 0x000fe4000bf66270 */
[----:B------:R-:W-:Y:S01]  /*f880*/  CS2R R10, SRZ ;  /* 0x00000000000a7805 */ /* 0x000fe2000001ff00 */
[----:B0-----:R-:W-:-:S08]  /*f890*/  IMAD.MOV.U32 R8, RZ, RZ, R14 ;  /* 0x000000ffff087224 */ /* 0x001fd000078e000e */
[----:B------:R-:W-:-:S04]  /*f8a0*/  @!P2 IMAD.WIDE R4, R22, 0x2, R4 ;  /* 0x000000021604a825 */ /* 0x000fc800078e0204 */
[C---:B------:R-:W-:Y:S01]  /*f8b0*/  @!P3 IMAD.SHL.U32 R9, R165.reuse, 0x2, RZ ;  /* 0x00000002a509b824 */ /* 0x040fe200078e00ff */
[----:B------:R0:W5:Y:S01]  /*f8c0*/  @!P2 LD.E.64 R10, desc[UR36][R4.64] ;  /* 0x00000024040aa980 */ /* 0x000162000c101b00 */
[----:B------:R-:W-:Y:S02]  /*f8d0*/  CS2R R12, SRZ ;  /* 0x00000000000c7805 */ /* 0x000fe4000001ff00 */
[----:B------:R-:W-:Y:S02]  /*f8e0*/  CS2R R20, SRZ ;  /* 0x0000000000147805 */ /* 0x000fe4000001ff00 */
[-C--:B0-----:R-:W-:Y:S02]  /*f8f0*/  @!P3 IADD3 R4, P0, R6, R9.reuse, RZ ;  /* 0x000000090604b210 */ /* 0x081fe40007f1e0ff */
[----:B------:R-:W-:Y:S01]  /*f900*/  @!P3 IADD3 R6, P1, R14, R9, RZ ;  /* 0x000000090e06b210 */ /* 0x000fe20007f3e0ff */
[----:B------:R-:W-:Y:S01]  /*f910*/  IMAD.MOV.U32 R9, RZ, RZ, R34 ;  /* 0x000000ffff097224 */ /* 0x000fe200078e0022 */
[----:B----4-:R-:W-:Y:S01]  /*f920*/  @!P3 SHF.L.U64.HI R0, R165, 0x1, R15 ;  /* 0x00000001a500b819 */ /* 0x010fe2000001020f */
[----:B------:R-:W-:Y:S01]  /*f930*/  @!P2 IMAD.WIDE R14, R22, 0x2, R8 ;  /* 0x00000002160ea825 */ /* 0x000fe200078e0208 */
[----:B------:R-:W-:-:S03]  /*f940*/  CS2R R8, SRZ ;  /* 0x0000000000087805 */ /* 0x000fc6000001ff00 */
[--C-:B------:R-:W-:Y:S01]  /*f950*/  @!P3 IMAD.X R5, R7, 0x1, R0.reuse, P0 ;  /* 0x000000010705b824 */ /* 0x100fe200000e0600 */
[----:B------:R1:W5:Y:S01]  /*f960*/  @!P2 LD.E.64 R12, desc[UR36][R14.64] ;  /* 0x000000240e0ca980 */ /* 0x000362000c101b00 */
[----:B------:R-:W-:-:S03]  /*f970*/  @!P3 IMAD.X R7, R34, 0x1, R0, P1 ;  /* 0x000000012207b824 */ /* 0x000fc600008e0600 */
[----:B------:R1:W5:Y:S04]  /*f980*/  @!P3 LD.E.64 R20, desc[UR36][R4.64] ;  /* 0x000000240414b980 */ /* 0x000368000c101b00 */
[----:B------:R1:W5:Y:S02]  /*f990*/  @!P3 LD.E.64 R8, desc[UR36][R6.64] ;  /* 0x000000240608b980 */ /* 0x000364000c101b00 */
.L_x_6769:
[----:B------:R-:W-:Y:S05]  /*f9a0*/  BSYNC B1 ;  /* 0x0000000000017941 */ /* 0x000fea0003800000 */
.L_x_6768:
[----:B------:R-:W4:Y:S01]  /*f9b0*/  SYNCS.PHASECHK.TRANS64.TRYWAIT P0, [R2+URZ+0x38800], R3 ;  /* 0x03880003020075a7 */ /* 0x000f22000800017f */
[----:B------:R-:W-:Y:S04]  /*f9c0*/  BSSY B1, `(.L_x_6770) ;  /* 0x0000002000017945 */ /* 0x000fe80003800000 */
[----:B----4-:R-:W-:Y:S05]  /*f9d0*/  @!P0 BRA `(.L_x_6771) ;  /* 0x000002a000f48947 */ /* 0x010fea0003800000 */
.L_x_7087:
[----:B------:R-:W-:Y:S05]  /*f9e0*/  BSYNC B1 ;  /* 0x0000000000017941 */ /* 0x000fea0003800000 */
.L_x_6770:
[----:B-1-3--:R-:W3:Y:S01]  /*f9f0*/  LDL R6, [R1+0x50] ;  /* 0x0000500001067983 */ /* 0x00aee20000100800 */
[C---:B------:R-:W-:Y:S01]  /*fa00*/  IMAD.SHL.U32 R0, R159.reuse, 0x40, RZ ;  /* 0x000000409f007824 */ /* 0x040fe200078e00ff */
[----:B------:R-:W-:Y:S01]  /*fa10*/  LOP3.LUT P1, RZ, R159, 0x4, RZ, 0xc0, !PT ;  /* 0x000000049fff7812 */ /* 0x000fe2000782c0ff */
[----:B-----5:R-:W-:Y:S01]  /*fa20*/  IMAD.MOV.U32 R4, RZ, RZ, R21 ;  /* 0x000000ffff047224 */ /* 0x020fe200078e0015 */
[----:B------:R-:W-:Y:S01]  /*fa30*/  BSSY B1, `(.L_x_6772) ;  /* 0x000007f000017945 */ /* 0x000fe20003800000 */
[----:B------:R-:W-:Y:S01]  /*fa40*/  IMAD.MOV.U32 R5, RZ, RZ, R8 ;  /* 0x000000ffff057224 */ /* 0x000fe200078e0008 */
[----:B----4-:R-:W-:Y:S02]  /*fa50*/  LOP3.LUT R3, R0, 0x1c0, RZ, 0xc0, !PT ;  /* 0x000001c000037812 */ /* 0x010fe400078ec0ff */
[----:B0-----:R-:W-:Y:S01]  /*fa60*/  PRMT R14, R4, 0x7610, R14 ;  /* 0x00007610040e7816 */ /* 0x001fe2000000000e */
[----:B------:R-:W-:Y:S01]  /*fa70*/  IMAD.MOV.U32 R4, RZ, RZ, R11 ;  /* 0x000000ffff047224 */ /* 0x000fe200078e000b */
[----:B------:R-:W-:-:S02]  /*fa80*/  LOP3.LUT R0, R3, 0x18, R16, 0xf8, !PT ;  /* 0x0000001803007812 */ /* 0x000fc400078ef810 */
[----:B------:R-:W-:Y:S02]  /*fa90*/  SHF.R.U32.HI R3, RZ, 0x3, R3 ;  /* 0x00000003ff037819 */ /* 0x000fe40000011603 */
[----:B------:R-:W-:Y:S01]  /*faa0*/  PRMT R73, R4, 0x7610, R73 ;  /* 0x0000761004497816 */ /* 0x000fe20000000049 */
[----:B------:R-:W-:Y:S01]  /*fab0*/  IMAD.MOV.U32 R4, RZ, RZ, R9 ;  /* 0x000000ffff047224 */ /* 0x000fe200078e0009 */
[----:B------:R-:W-:Y:S02]  /*fac0*/  LOP3.LUT R0, R0, R3, RZ, 0x3c, !PT ;  /* 0x0000000300007212 */ /* 0x000fe400078e3cff */
[----:B------:R-:W-:Y:S01]  /*fad0*/  PRMT R34, R5, 0x7610, R34 ;  /* 0x0000761005227816 */ /* 0x000fe20000000022 */
[----:B------:R-:W-:Y:S01]  /*fae0*/  IMAD.MOV.U32 R5, RZ, RZ, R12 ;  /* 0x000000ffff057224 */ /* 0x000fe200078e000c */
[----:B------:R-:W-:Y:S01]  /*faf0*/  PRMT R64, R4, 0x7610, R64 ;  /* 0x0000761004407816 */ /* 0x000fe20000000040 */
[----:B------:R-:W-:Y:S02]  /*fb00*/  IMAD R3, R167, 0x200, R0 ;  /* 0x00000200a7037824 */ /* 0x000fe400078e0200 */
[----:B------:R-:W-:Y:S01]  /*fb10*/  IMAD.MOV.U32 R0, RZ, RZ, R20 ;  /* 0x000000ffff007224 */ /* 0x000fe200078e0014 */
[----:B------:R-:W-:Y:S01]  /*fb20*/  PRMT R74, R5, 0x7610, R74 ;  /* 0x00007610054a7816 */ /* 0x000fe2000000004a */
[----:B------:R-:W-:-:S02]  /*fb30*/  IMAD R2, R3, 0x2, R2 ;  /* 0x0000000203027824 */ /* 0x000fc400078e0202 */
[----:B------:R-:W-:Y:S02]  /*fb40*/  IMAD.MOV.U32 R3, RZ, RZ, R10 ;  /* 0x000000ffff037224 */ /* 0x000fe400078e000a */
[----:B--2---:R-:W-:Y:S02]  /*fb50*/  VIADD R7, R2, 0x20400 ;  /* 0x0002040002077836 */ /* 0x004fe40000000000 */
[--C-:B---3--:R-:W-:Y:S01]  /*fb60*/  IMAD R6, R6, -0x40, R65.reuse ;  /* 0xffffffc006067824 */ /* 0x108fe200078e0241 */
[----:B------:R-:W-:Y:S01]  /*fb70*/  PRMT R65, R3, 0x7610, R65 ;  /* 0x0000761003417816 */ /* 0x000fe20000000041 */
[----:B------:R-:W-:Y:S02]  /*fb80*/  VIADD R3, R2, 0x20440 ;  /* 0x0002044002037836 */ /* 0x000fe40000000000 */
[----:B------:R-:W-:Y:S01]  /*fb90*/  @P1 VIADD R3, R7, 0xffffffc0 ;  /* 0xffffffc007031836 */ /* 0x000fe20000000000 */
[----:B------:R-:W-:Y:S01]  /*fba0*/  VIMNMX R15, R6, 0x40, PT ;  /* 0x00000040060f7848 */ /* 0x000fe20003fe0100 */
[----:B------:R-:W-:-:S03]  /*fbb0*/  IMAD.MOV.U32 R6, RZ, RZ, R13 ;  /* 0x000000ffff067224 */ /* 0x000fc600078e000d */
[----:B------:R-:W-:Y:S02]  /*fbc0*/  ISETP.GE.AND P0, PT, R18, R15, PT ;  /* 0x0000000f1200720c */ /* 0x000fe40003f06270 */
[----:B------:R-:W-:-:S11]  /*fbd0*/  PRMT R75, R6, 0x7610, R75 ;  /* 0x00007610064b7816 */ /* 0x000fd6000000004b */
[----:B------:R-:W-:Y:S05]  /*fbe0*/  @P0 BRA `(.L_x_6773) ;  /* 0x00000004008c0947 */ /* 0x000fea0003800000 */
[----:B------:R-:W0:Y:S01]  /*fbf0*/  LDC R4, c[0x0][0x3f4] ;  /* 0x0000fd00ff047b82 */ /* 0x000e220000000800 */
[----:B------:R-:W-:Y:S01]  /*fc00*/  BSSY B2, `(.L_x_6774) ;  /* 0x0000032000027945 */ /* 0x000fe20003800000 */
[-C--:B0-----:R-:W-:Y:S02]  /*fc10*/  ISETP.GE.AND P0, PT, R22, R4.reuse, PT ;  /* 0x000000041600720c */ /* 0x081fe40003f06270 */
[----:B------:R-:W-:-:S11]  /*fc20*/  ISETP.GE.AND P1, PT, R165, R4, PT ;  /* 0x00000004a500720c */ /* 0x000fd60003f26270 */
[----:B------:R-:W-:Y:S05]  /*fc30*/  @P0 BRA `(.L_x_6775) ;  /* 0x0000000000b80947 */ /* 0x000fea0003800000 */
[----:B------:R-:W0:Y:S01]  /*fc40*/  LDS.128 R4, [R2+0x20400] ;  /* 0x0204000002047984 */ /* 0x000e220000000c00 */
[----:B------:R-:W-:Y:S02]  /*fc50*/  SHF.R.U32.HI R80, RZ, 0x10, R63 ;  /* 0x00000010ff507819 */ /* 0x000fe4000001163f */
[----:B------:R-:W-:Y:S02]  /*fc60*/  SHF.R.U32.HI R77, RZ, 0x10, R61 ;  /* 0x00000010ff4d7819 */ /* 0x000fe4000001163d */
[----:B------:R-:W-:Y:S02]  /*fc70*/  SHF.R.U64 R79, R62, 0x10, R63 ;  /* 0x000000103e4f7819 */ /* 0x000fe4000000123f */
[----:B------:R-:W-:Y:S02]  /*fc80*/  PRMT R80, R70, 0x5432, R80 ;  /* 0x0000543246507816 */ /* 0x000fe40000000050 */
[----:B------:R-:W-:Y:S02]  /*fc90*/  PRMT R77, R78, 0x5410, R77 ;  /* 0x000054104e4d7816 */ /* 0x000fe4000000004d */
[----:B------:R-:W-:-:S02]  /*fca0*/  SHF.R.U64 R76, R60, 0x10, R61 ;  /* 0x000000103c4c7819 */ /* 0x000fc4000000123d */
        /* <DEDUP_REMOVED lines=10> */
[CC--:B------:R-:W-:Y:S01]  /*fd50*/  FMUL.FTZ R83, R61.reuse, R81.reuse ;  /* 0x000000513d537220 */ /* 0x0c0fe20000410000 */
[----:B------:R-:W-:Y:S01]  /*fd60*/  FMUL.FTZ R82, R61, R78 ;  /* 0x0000004e3d527220 */ /* 0x000fe20000410000 */
[----:B------:R-:W-:Y:S01]  /*fd70*/  FMUL.FTZ R61, R63, R80 ;  /* 0x000000503f3d7220 */ /* 0x000fe20000410000 */
[----:B------:R-:W-:Y:S02]  /*fd80*/  IMAD.U32 R6, R4, 0x10000, RZ ;  /* 0x0001000004067824 */ /* 0x000fe400078e00ff */
[C---:B------:R-:W-:Y:S01]  /*fd90*/  FFMA.FTZ R83, R60.reuse, R78, -R83 ;  /* 0x0000004e3c537223 */ /* 0x040fe20000010853 */
[----:B------:R-:W-:Y:S01]  /*fda0*/  FFMA.FTZ R82, R60, R81, R82 ;  /* 0x000000513c527223 */ /* 0x000fe20000010052 */
[-C--:B------:R-:W-:Y:S01]  /*fdb0*/  FFMA.FTZ R81, R62, R77.reuse, -R61 ;  /* 0x0000004d3e517223 */ /* 0x080fe2000001083d */
[C---:B------:R-:W-:Y:S01]  /*fdc0*/  IMAD.U32 R7, R5.reuse, 0x10000, RZ ;  /* 0x0001000005077824 */ /* 0x040fe200078e00ff */
[----:B------:R-:W-:Y:S01]  /*fdd0*/  LOP3.LUT R4, R4, 0xffff0000, RZ, 0xc0, !PT ;  /* 0xffff000004047812 */ /* 0x000fe200078ec0ff */
[C---:B------:R-:W-:Y:S01]  /*fde0*/  IMAD.U32 R61, R76.reuse, 0x10000, RZ ;  /* 0x000100004c3d7824 */ /* 0x040fe200078e00ff */
[----:B------:R-:W-:Y:S01]  /*fdf0*/  LOP3.LUT R5, R5, 0xffff0000, RZ, 0xc0, !PT ;  /* 0xffff000005057812 */ /* 0x000fe200078ec0ff */
[----:B------:R-:W-:Y:S01]  /*fe00*/  FMUL.FTZ R85, R63, R77 ;  /* 0x0000004d3f557220 */ /* 0x000fe20000410000 */
        /* <DEDUP_REMOVED lines=17> */
.L_x_6775:
[----:B------:R-:W-:Y:S05]  /*ff20*/  BSYNC B2 ;  /* 0x0000000000027941 */ /* 0x000fea0003800000 */
.L_x_6774:
        /* <DEDUP_REMOVED lines=47> */
.L_x_6773:
[----:B------:R-:W-:Y:S05]  /*10220*/  BSYNC B1 ;  /* 0x0000000000017941 */ /* 0x000fea0003800000 */
.L_x_6772:
[----:B01----:R-:W-:-:S05]  /*10230*/  VIADD R4, R18, 0x20 ;  /* 0x0000002012047836 */ /* 0x003fca0000000000 */
[----:B------:R-:W-:-:S13]  /*10240*/  ISETP.GE.AND P0, PT, R4, R15, PT ;  /* 0x0000000f0400720c */ /* 0x000fda0003f06270 */
[----:B------:R-:W-:Y:S05]  /*10250*/  @P0 BRA `(.L_x_6776) ;  /* 0x0000001800e80947 */ /* 0x000fea0003800000 */
[----:B------:R-:W0:Y:S01]  /*10260*/  LDC R4, c[0x0][0x3f4] ;  /* 0x0000fd00ff047b82 */ /* 0x000e220000000800 */
[----:B------:R-:W-:Y:S01]  /*10270*/  BSSY B1, `(.L_x_6777) ;  /* 0x0000032000017945 */ /* 0x000fe20003800000 */
[-C--:B0-----:R-:W-:Y:S02]  /*10280*/  ISETP.GE.AND P0, PT, R22, R4.reuse, PT ;  /* 0x000000041600720c */ /* 0x081fe40003f06270 */
[----:B------:R-:W-:-:S11]  /*10290*/  ISETP.GE.AND P1, PT, R165, R4, PT ;  /* 0x00000004a500720c */ /* 0x000fd60003f26270 */
[----:B------:R-:W-:Y:S05]  /*102a0*/  @P0 BRA `(.L_x_6778) ;  /* 0x0000000000b80947 */ /* 0x000fea0003800000 */
[----:B------:R-:W0:Y:S01]  /*102b0*/  LDS.128 R4, [R2+0x21400] ;  /* 0x0214000002047984 */ /* 0x000e220000000c00 */
        /* <DEDUP_REMOVED lines=20> */
[C---:B------:R-:W-:Y:S01]  /*10400*/  FFMA.FTZ R26, R10.reuse, R15, -R25 ;  /* 0x0000000f0a1a7223 */ /* 0x040fe20000010819 */
[-C--:B------:R-:W-:Y:S01]  /*10410*/  FMUL.FTZ R15, R13, R73.reuse ;  /* 0x000000490d0f7220 */ /* 0x080fe20000410000 */
        /* <DEDUP_REMOVED lines=23> */
.L_x_6778:
[----:B------:R-:W-:Y:S05]  /*10590*/  BSYNC B1 ;  /* 0x0000000000017941 */ /* 0x000fea0003800000 */
.L_x_6777:
        /* <DEDUP_REMOVED lines=22> */
[----:B------:R-:W-:Y:S01]  /*10700*/  FMUL.FTZ R20, R7, R64 ;  /* 0x0000004007147220 */ /* 0x000fe20000410000 */
[----:B------:R-:W-:-:S02]  /*10710*/  IMAD.U32 R4, R5, 0x10000, RZ ;  /* 0x0001000005047824 */ /* 0x000fc400078e00ff */
[C---:B------:R-:W-:Y:S01]  /*10720*/  FFMA.FTZ R6, R8.reuse, R11, -R15 ;  /* 0x0000000b08067223 */ /* 0x040fe2000001080f */
[----:B------:R-:W-:Y:S01]  /*10730*/  FFMA.FTZ R21, R8, R13, R12 ;  /* 0x0000000d08157223 */ /* 0x000fe2000001000c */
[-C--:B------:R-:W-:Y:S01]  /*10740*/  FMUL.FTZ R8, R7, R14.reuse ;  /* 0x0000000e07087220 */ /* 0x080fe20000410000 */
[----:B------:R-:W-:Y:S01]  /*10750*/  IMAD.U32 R11, R34, 0x10000, RZ ;  /* 0x00010000220b7824 */ /* 0x000fe200078e00ff */
[----:B------:R-:W-:Y:S01]  /*10760*/  LOP3.LUT R5, R5, 0xffff0000, RZ, 0xc0, !PT ;  /* 0xffff000005057812 */ /* 0x000fe200078ec0ff */
[----:B------:R-:W-:Y:S01]  /*10770*/  IMAD.U32 R7, R10, 0x10000, RZ ;  /* 0x000100000a077824 */ /* 0x000fe200078e00ff */
[----:B------:R-:W-:Y:S01]  /*10780*/  LOP3.LUT R34, R34, 0xffff0000, RZ, 0xc0, !PT ;  /* 0xffff000022227812 */ /* 0x000fe200078ec0ff */
[C---:B------:R-:W-:Y:S01]  /*10790*/  FFMA.FTZ R20, R9.reuse, R14, -R20 ;  /* 0x0000000e09147223 */ /* 0x040fe20000010814 */
        /* <DEDUP_REMOVED lines=16> */
.L_x_6763:
        /* <DEDUP_REMOVED lines=29> */
[----:B------:R-:W0:Y:S01]  /*10a70*/  LDC R69, c[0x0][0x3f4] ;  /* 0x0000fd00ff457b82 */ /* 0x000e220000000800 */
[----:B------:R-:W1:Y:S01]  /*10a80*/  SHFL.IDX PT, R5, R34, RZ, 0x1c1f ;  /* 0x001c1fff22057589 */ /* 0x000e6200000e0000 */
[----:B------:R-:W-:-:S03]  /*10a90*/  IMAD R3, R24, R7, RZ ;  /* 0x0000000718037224 */ /* 0x000fc600078e02ff */
[----:B------:R-:W2:Y:S04]  /*10aa0*/  SHFL.IDX PT, R4, R27, RZ, 0x1c1f ;  /* 0x001c1fff1b047589 */ /* 0x000ea800000e0000 */
[----:B------:R-:W3:Y:S04]  /*10ab0*/  SHFL.IDX PT, R14, R70, RZ, 0x1c1f ;  /* 0x001c1fff460e7589 */ /* 0x000ee800000e0000 */
[----:B------:R-:W4:Y:S01]  /*10ac0*/  SHFL.IDX PT, R8, R25, RZ, 0x1c1f ;  /* 0x001c1fff19087589 */ /* 0x000f2200000e0000 */
[----:B0-----:R-:W-:-:S04]  /*10ad0*/  ISETP.GE.AND P0, PT, R16, R69, PT ;  /* 0x000000451000720c */ /* 0x001fc80003f06270 */
[----:B------:R-:W-:-:S13]  /*10ae0*/  ISETP.GE.OR P1, PT, R0, R3, P0 ;  /* 0x000000030000720c */ /* 0x000fda0000726670 */
[C---:B------:R-:W-:Y:S01]  /*10af0*/  @!P1 IMAD.SHL.U32 R9, R16.reuse, 0x2, RZ ;  /* 0x0000000210099824 */ /* 0x040fe200078e00ff */
[----:B------:R-:W-:-:S04]  /*10b00*/  @!P1 SHF.L.U64.HI R21, R16, 0x1, R17 ;  /* 0x0000000110159819 */ /* 0x000fc80000010211 */
[----:B-1----:R-:W-:-:S05]  /*10b10*/  @!P1 IADD3 R6, P2, R5, R9, RZ ;  /* 0x0000000905069210 */ /* 0x002fca0007f5e0ff */
[----:B--2---:R-:W-:Y:S02]  /*10b20*/  @!P1 IMAD.X R5, R4, 0x1, R21, P2 ;  /* 0x0000000104059824 */ /* 0x004fe400010e0615 */
[----:B------:R-:W-:Y:S01]  /*10b30*/  @!P1 IMAD.MOV.U32 R4, RZ, RZ, R6 ;  /* 0x000000ffff049224 */ /* 0x000fe200078e0006 */
[----:B---3--:R-:W-:-:S05]  /*10b40*/  @!P1 IADD3 R14, P2, R14, R9, RZ ;  /* 0x000000090e0e9210 */ /* 0x008fca0007f5e0ff */
[----:B------:R-:W2:Y:S01]  /*10b50*/  @!P1 LD.E.128 R4, desc[UR36][R4.64] ;  /* 0x0000002404049980 */ /* 0x000ea2000c101d00 */
[----:B----4-:R-:W-:Y:S02]  /*10b60*/  @!P1 IMAD.X R9, R8, 0x1, R21, P2 ;  /* 0x0000000108099824 */ /* 0x010fe400010e0615 */
[----:B------:R-:W-:-:S06]  /*10b70*/  @!P1 IMAD.MOV.U32 R8, RZ, RZ, R14 ;  /* 0x000000ffff089224 */ /* 0x000fcc00078e000e */
[----:B------:R-:W3:Y:S01]  /*10b80*/  @!P1 LD.E.128 R8, desc[UR36][R8.64] ;  /* 0x0000002408089980 */ /* 0x000ee2000c101d00 */
[----:B------:R-:W-:Y:S02]  /*10b90*/  CS2R R20, SRZ ;  /* 0x0000000000147805 */ /* 0x000fe4000001ff00 */
[----:B------:R-:W-:Y:S02]  /*10ba0*/  CS2R R60, SRZ ;  /* 0x00000000003c7805 */ /* 0x000fe4000001ff00 */
[----:B------:R-:W-:Y:S01]  /*10bb0*/  CS2R R64, SRZ ;  /* 0x0000000000407805 */ /* 0x000fe2000001ff00 */
[----:B------:R-:W0:Y:S01]  /*10bc0*/  SHFL.IDX PT, R24, R27, 0x1, 0x1c1f ;  /* 0x003c1f001b187f89 */ /* 0x000e2200000e0000 */
[----:B------:R-:W-:-:S03]  /*10bd0*/  CS2R R62, SRZ ;  /* 0x00000000003e7805 */ /* 0x000fc6000001ff00 */
[----:B------:R-:W1:Y:S04]  /*10be0*/  SHFL.IDX PT, R25, R25, 0x1, 0x1c1f ;  /* 0x003c1f0019197f89 */ /* 0x000e6800000e0000 */
[----:B------:R4:W0:Y:S04]  /*10bf0*/  SHFL.IDX PT, R26, R34, 0x1, 0x1c1f ;  /* 0x003c1f00221a7f89 */ /* 0x00082800000e0000 */
[----:B------:R5:W0:Y:S01]  /*10c00*/  SHFL.IDX PT, R14, R70, 0x1, 0x1c1f ;  /* 0x003c1f00460e7f89 */ /* 0x000a2200000e0000 */
[----:B--2---:R-:W-:Y:S02]  /*10c10*/  @!P1 IMAD.MOV.U32 R20, RZ, RZ, R6 ;  /* 0x000000ffff149224 */ /* 0x004fe400078e0006 */
[----:B------:R-:W-:-:S02]  /*10c20*/  @!P1 IMAD.MOV.U32 R21, RZ, RZ, R7 ;  /* 0x000000ffff159224 */ /* 0x000fc400078e0007 */
[----:B------:R-:W-:Y:S02]  /*10c30*/  IMAD.MOV.U32 R6, RZ, RZ, R20 ;  /* 0x000000ffff067224 */ /* 0x000fe400078e0014 */
[----:B------:R-:W-:Y:S02]  /*10c40*/  @!P1 IMAD.MOV.U32 R60, RZ, RZ, R4 ;  /* 0x000000ffff3c9224 */ /* 0x000fe400078e0004 */
[----:B------:R-:W-:Y:S01]  /*10c50*/  @!P1 IMAD.MOV.U32 R61, RZ, RZ, R5 ;  /* 0x000000ffff3d9224 */ /* 0x000fe200078e0005 */
[----:B------:R-:W-:Y:S01]  /*10c60*/  PRMT R71, R71, 0x5410, R6 ;  /* 0x0000541047477816 */ /* 0x000fe20000000006 */
[----:B------:R-:W-:Y:S02]  /*10c70*/  IMAD.MOV.U32 R7, RZ, RZ, R21 ;  /* 0x000000ffff077224 */ /* 0x000fe400078e0015 */
[----:B------:R-:W-:Y:S02]  /*10c80*/  IMAD.MOV.U32 R4, RZ, RZ, R60 ;  /* 0x000000ffff047224 */ /* 0x000fe400078e003c */
[----:B------:R-:W-:Y:S01]  /*10c90*/  IMAD.MOV.U32 R5, RZ, RZ, R61 ;  /* 0x000000ffff057224 */ /* 0x000fe200078e003d */
[----:B------:R-:W-:Y:S01]  /*10ca0*/  PRMT R82, R7, 0x7610, R82 ;  /* 0x0000761007527816 */ /* 0x000fe20000000052 */
[----:B---3--:R-:W-:Y:S01]  /*10cb0*/  @!P1 IMAD.MOV.U32 R64, RZ, RZ, R10 ;  /* 0x000000ffff409224 */ /* 0x008fe200078e000a */
[----:B------:R-:W-:Y:S01]  /*10cc0*/  PRMT R71, R4, 0x7610, R71 ;  /* 0x0000761004477816 */ /* 0x000fe20000000047 */
[----:B------:R-:W-:Y:S01]  /*10cd0*/  @!P1 IMAD.MOV.U32 R62, RZ, RZ, R8 ;  /* 0x000000ffff3e9224 */ /* 0x000fe200078e0008 */
[----:B----4-:R-:W-:Y:S01]  /*10ce0*/  PRMT R34, R5, 0x7610, R34 ;  /* 0x0000761005227816 */ /* 0x010fe20000000022 */
[----:B------:R-:W-:-:S02]  /*10cf0*/  @!P1 IMAD.MOV.U32 R63, RZ, RZ, R9 ;  /* 0x000000ffff3f9224 */ /* 0x000fc400078e0009 */
[----:B------:R-:W-:Y:S02]  /*10d00*/  @!P1 IMAD.MOV.U32 R65, RZ, RZ, R11 ;  /* 0x000000ffff419224 */ /* 0x000fe400078e000b */
[----:B------:R-:W-:Y:S02]  /*10d10*/  IMAD.MOV.U32 R4, RZ, RZ, R64 ;  /* 0x000000ffff047224 */ /* 0x000fe400078e0040 */
[----:B------:R-:W-:Y:S02]  /*10d20*/  IMAD.MOV.U32 R6, RZ, RZ, R62 ;  /* 0x000000ffff067224 */ /* 0x000fe400078e003e */
[----:B------:R-:W-:Y:S02]  /*10d30*/  IMAD.MOV.U32 R7, RZ, RZ, R63 ;  /* 0x000000ffff077224 */ /* 0x000fe400078e003f */
[----:B------:R-:W-:Y:S01]  /*10d40*/  IMAD.MOV.U32 R5, RZ, RZ, R65 ;  /* 0x000000ffff057224 */ /* 0x000fe200078e0041 */
[----:B------:R-:W-:Y:S02]  /*10d50*/  PRMT R34, R34, 0x5410, R6 ;  /* 0x0000541022227816 */ /* 0x000fe40000000006 */
[----:B-----5:R-:W-:-:S02]  /*10d60*/  PRMT R70, R4, 0x5410, R7 ;  /* 0x0000541004467816 */ /* 0x020fc40000000007 */
[----:B------:R-:W-:Y:S02]  /*10d70*/  CS2R R6, SRZ ;  /* 0x0000000000067805 */ /* 0x000fe4000001ff00 */
[----:B01----:R-:W-:-:S07]  /*10d80*/  PRMT R72, R5, 0x7610, R72 ;  /* 0x0000761005487816 */ /* 0x003fce0000000048 */
.L_x_7097:
        /* <DEDUP_REMOVED lines=24> */
.L_x_6781:
[----:B------:R-:W-:Y:S05]  /*10f10*/  BSYNC B1 ;  /* 0x0000000000017941 */ /* 0x000fea0003800000 */
.L_x_6780:
[----:B------:R-:W0:Y:S01]  /*10f20*/  SYNCS.PHASECHK.TRANS64.TRYWAIT P1, [R2+URZ+0x38800], R13 ;  /* 0x0388000d020075a7 */ /* 0x000e22000802017f */
[----:B------:R-:W-:Y:S04]  /*10f30*/  BSSY B1, `(.L_x_6782) ;  /* 0x0000002000017945 */ /* 0x000fe80003800000 */
[----:B0-----:R-:W-:Y:S05]  /*10f40*/  @!P1 BRA `(.L_x_6783) ;  /* 0x00000294001c9947 */ /* 0x001fea0003800000 */
.L_x_7098:
[----:B------:R-:W-:Y:S05]  /*10f50*/  BSYNC B1 ;  /* 0x0000000000017941 */ /* 0x000fea0003800000 */
.L_x_6782:
[----:B------:R-:W2:Y:S01]  /*10f60*/  LDL R0, [R1+0x50] ;  /* 0x0000500001007983 */ /* 0x000ea20000100800 */
[----:B------:R-:W-:Y:S01]  /*10f70*/  VIADD R14, R18, 0x20 ;  /* 0x00000020120e7836 */ /* 0x000fe20000000000 */
[----:B------:R-:W-:Y:S01]  /*10f80*/  BSSY B1, `(.L_x_6784) ;  /* 0x000007a000017945 */ /* 0x000fe20003800000 */
[----:B-----5:R-:W-:Y:S02]  /*10f90*/  IMAD.MOV.U32 R12, RZ, RZ, R7 ;  /* 0x000000ffff0c7224 */ /* 0x020fe400078e0007 */
[----:B0-----:R-:W-:Y:S02]  /*10fa0*/  IMAD.MOV.U32 R13, RZ, RZ, R10 ;  /* 0x000000ffff0d7224 */ /* 0x001fe400078e000a */
[----:B------:R-:W-:Y:S01]  /*10fb0*/  IMAD.MOV.U32 R74, RZ, RZ, R9 ;  /* 0x000000ffff4a7224 */ /* 0x000fe200078e0009 */
[----:B------:R-:W-:Y:S01]  /*10fc0*/  PRMT R73, R12, 0x7610, R73 ;  /* 0x000076100c497816 */ /* 0x000fe20000000049 */
[----:B------:R-:W-:Y:S01]  /*10fd0*/  IMAD.MOV.U32 R12, RZ, RZ, R5 ;  /* 0x000000ffff0c7224 */ /* 0x000fe200078e0005 */
[----:B------:R-:W-:-:S04]  /*10fe0*/  PRMT R78, R13, 0x7610, R78 ;  /* 0x000076100d4e7816 */ /* 0x000fc8000000004e */
[----:B------:R-:W-:Y:S01]  /*10ff0*/  PRMT R81, R12, 0x7610, R81 ;  /* 0x000076100c517816 */ /* 0x000fe20000000051 */
[----:B--2---:R-:W-:Y:S02]  /*11000*/  IMAD R3, R0, -0x40, R3 ;  /* 0xffffffc000037824 */ /* 0x004fe400078e0203 */
[----:B------:R-:W-:-:S03]  /*11010*/  IMAD.MOV.U32 R0, RZ, RZ, R6 ;  /* 0x000000ffff007224 */ /* 0x000fc600078e0006 */
[----:B------:R-:W-:-:S04]  /*11020*/  VIMNMX R3, R3, 0x40, PT ;  /* 0x0000004003037848 */ /* 0x000fc80003fe0100 */
[-C--:B------:R-:W-:Y:S02]  /*11030*/  ISETP.GE.OR P1, PT, R18, R3.reuse, P0 ;  /* 0x000000031200720c */ /* 0x080fe40000726670 */
[----:B------:R-:W-:Y:S01]  /*11040*/  ISETP.GE.OR P0, PT, R14, R3, P0 ;  /* 0x000000030e00720c */ /* 0x000fe20000706670 */
[----:B------:R-:W-:Y:S02]  /*11050*/  IMAD.MOV.U32 R3, RZ, RZ, R4 ;  /* 0x000000ffff037224 */ /* 0x000fe400078e0004 */
[----:B------:R-:W-:-:S03]  /*11060*/  IMAD.MOV.U32 R14, RZ, RZ, R11 ;  /* 0x000000ffff0e7224 */ /* 0x000fc600078e000b */
[----:B------:R-:W-:Y:S01]  /*11070*/  PRMT R79, R3, 0x7610, R79 ;  /* 0x00007610034f7816 */ /* 0x000fe2000000004f */
[----:B------:R-:W-:Y:S01]  /*11080*/  IMAD.MOV.U32 R3, RZ, RZ, R8 ;  /* 0x000000ffff037224 */ /* 0x000fe200078e0008 */
[----:B------:R-:W-:-:S03]  /*11090*/  PRMT R77, R14, 0x7610, R77 ;  /* 0x000076100e4d7816 */ /* 0x000fc6000000004d */
[----:B------:R-:W-:Y:S05]  /*110a0*/  @P1 BRA `(.L_x_6785) ;  /* 0x00000004009c1947 */ /* 0x000fea0003800000 */
[----:B------:R-:W-:Y:S01]  /*110b0*/  IMAD.SHL.U32 R12, R159, 0x40, RZ ;  /* 0x000000409f0c7824 */ /* 0x000fe200078e00ff */
[----:B------:R-:W-:Y:S01]  /*110c0*/  SHF.R.U64 R80, R60, 0x10, R61 ;  /* 0x000000103c507819 */ /* 0x000fe2000000123d */
[----:B------:R-:W-:Y:S01]  /*110d0*/  IMAD.IADD R13, R16, 0x1, R69 ;  /* 0x00000001100d7824 */ /* 0x000fe200078e0245 */
[--C-:B------:R-:W-:Y:S01]  /*110e0*/  SHF.R.U64 R86, R62, 0x10, R63.reuse ;  /* 0x000000103e567819 */ /* 0x100fe2000000123f */
[----:B------:R-:W-:Y:S01]  /*110f0*/  IMAD.SHL.U32 R24, R167, 0x200, RZ ;  /* 0x00000200a7187824 */ /* 0x000fe200078e00ff */
[----:B------:R-:W-:Y:S02]  /*11100*/  LOP3.LUT R14, R12, 0x1c0, RZ, 0xc0, !PT ;  /* 0x000001c00c0e7812 */ /* 0x000fe400078ec0ff */
[----:B------:R-:W-:Y:S02]  /*11110*/  SHF.R.U32.HI R62, RZ, 0x10, R63 ;  /* 0x00000010ff3e7819 */ /* 0x000fe4000001163f */
[----:B------:R-:W-:Y:S02]  /*11120*/  LOP3.LUT R12, R14, 0x38, R16, 0xf8, !PT ;  /* 0x000000380e0c7812 */ /* 0x000fe400078ef810 */
[----:B------:R-:W-:-:S02]  /*11130*/  SHF.R.U32.HI R25, RZ, 0x3, R14 ;  /* 0x00000003ff197819 */ /* 0x000fc4000001160e */
[----:B------:R-:W-:Y:S02]  /*11140*/  LOP3.LUT R13, R14, 0x38, R13, 0xf8, !PT ;  /* 0x000000380e0d7812 */ /* 0x000fe400078ef80d */
[C-C-:B------:R-:W-:Y:S02]  /*11150*/  LOP3.LUT R75, R24.reuse, R12, R25.reuse, 0xf6, !PT ;  /* 0x0000000c184b7212 */ /* 0x140fe400078ef619 */
[----:B------:R-:W-:Y:S02]  /*11160*/  LOP3.LUT R25, R24, R13, R25, 0xf6, !PT ;  /* 0x0000000d18197212 */ /* 0x000fe400078ef619 */
[----:B------:R-:W-:Y:S01]  /*11170*/  SHF.R.U64 R20, R20, 0x10, R21 ;  /* 0x0000001014147819 */ /* 0x000fe20000001215 */
[--C-:B------:R-:W-:Y:S01]  /*11180*/  IMAD R75, R75, 0x2, R2.reuse ;  /* 0x000000024b4b7824 */ /* 0x100fe200078e0202 */
[----:B------:R-:W-:Y:S01]  /*11190*/  SHF.R.U64 R63, R64, 0x10, R65 ;  /* 0x00000010403f7819 */ /* 0x000fe20000001241 */
[----:B------:R-:W-:Y:S01]  /*111a0*/  IMAD R76, R25, 0x2, R2 ;  /* 0x00000002194c7824 */ /* 0x000fe200078e0202 */
[----:B------:R-:W-:-:S02]  /*111b0*/  SHF.R.U32.HI R21, RZ, 0x10, R21 ;  /* 0x00000010ff157819 */ /* 0x000fc40000011615 */
[----:B------:R-:W0:Y:S01]  /*111c0*/  LDS.128 R12, [R75+0x20400] ;  /* 0x020400004b0c7984 */ /* 0x000e220000000c00 */
[----:B------:R-:W-:Y:S02]  /*111d0*/  SHF.R.U32.HI R65, RZ, 0x10, R65 ;  /* 0x00000010ff417819 */ /* 0x000fe40000011641 */
[----:B------:R-:W-:Y:S01]  /*111e0*/  SHF.R.U32.HI R61, RZ, 0x10, R61 ;  /* 0x00000010ff3d7819 */ /* 0x000fe2000001163d */
[----:B------:R-:W1:Y:S01]  /*111f0*/  LDS.128 R24, [R76+0x20400] ;  /* 0x020400004c187984 */ /* 0x000e620000000c00 */
[C---:B------:R-:W-:Y:S02]  /*11200*/  PRMT R80, R71.reuse, 0x5410, R80 ;  /* 0x0000541047507816 */ /* 0x040fe40000000050 */
[----:B------:R-:W-:Y:S02]  /*11210*/  PRMT R86, R34, 0x5432, R86 ;  /* 0x0000543222567816 */ /* 0x000fe40000000056 */
[----:B------:R-:W-:Y:S02]  /*11220*/  PRMT R20, R71, 0x5432, R20 ;  /* 0x0000543247147816 */ /* 0x000fe40000000014 */
[----:B------:R-:W-:Y:S01]  /*11230*/  PRMT R21, R82, 0x5410, R21 ;  /* 0x0000541052157816 */ /* 0x000fe20000000015 */
[----:B------:R-:W-:Y:S01]  /*11240*/  IMAD.U32 R87, R86, 0x10000, RZ ;  /* 0x0001000056577824 */ /* 0x000fe200078e00ff */
[----:B------:R-:W-:-:S02]  /*11250*/  PRMT R72, R72, 0x5410, R65 ;  /* 0x0000541048487816 */ /* 0x000fc40000000041 */
[----:B------:R-:W-:Y:S02]  /*11260*/  PRMT R61, R34, 0x5410, R61 ;  /* 0x00005410223d7816 */ /* 0x000fe4000000003d */
[C---:B------:R-:W-:Y:S02]  /*11270*/  PRMT R64, R70.reuse, 0x5432, R62 ;  /* 0x0000543246407816 */ /* 0x040fe4000000003e */
[----:B------:R-:W-:Y:S02]  /*11280*/  PRMT R70, R70, 0x5410, R63 ;  /* 0x0000541046467816 */ /* 0x000fe4000000003f */
[----:B------:R-:W-:Y:S01]  /*11290*/  LOP3.LUT R86, R86, 0xffff0000, RZ, 0xc0, !PT ;  /* 0xffff000056567812 */ /* 0x000fe200078ec0ff */
[C---:B0-----:R-:W-:Y:S01]  /*112a0*/  IMAD.U32 R82, R12.reuse, 0x10000, RZ ;  /* 0x000100000c527824 */ /* 0x041fe200078e00ff */
[----:B------:R-:W-:Y:S01]  /*112b0*/  LOP3.LUT R71, R12, 0xffff0000, RZ, 0xc0, !PT ;  /* 0xffff00000c477812 */ /* 0x000fe200078ec0ff */
[C---:B------:R-:W-:Y:S01]  /*112c0*/  IMAD.U32 R62, R13.reuse, 0x10000, RZ ;  /* 0x000100000d3e7824 */ /* 0x040fe200078e00ff */
[----:B------:R-:W-:Y:S01]  /*112d0*/  LOP3.LUT R60, R13, 0xffff0000, RZ, 0xc0, !PT ;  /* 0xffff00000d3c7812 */ /* 0x000fe200078ec0ff */
[C---:B-1----:R-:W-:Y:S01]  /*112e0*/  IMAD.U32 R85, R25.reuse, 0x10000, RZ ;  /* 0x0001000019557824 */ /* 0x042fe200078e00ff */
[----:B------:R-:W-:Y:S01]  /*112f0*/  LOP3.LUT R65, R25, 0xffff0000, RZ, 0xc0, !PT ;  /* 0xffff000019417812 */ /* 0x000fe200078ec0ff */
[C---:B------:R-:W-:Y:S01]  /*11300*/  IMAD.U32 R34, R14.reuse, 0x10000, RZ ;  /* 0x000100000e227824 */ /* 0x040fe200078e00ff */
[----:B------:R-:W-:Y:S01]  /*11310*/  LOP3.LUT R12, R14, 0xffff0000, RZ, 0xc0, !PT ;  /* 0xffff00000e0c7812 */ /* 0x000fe200078ec0ff */
[----:B------:R-:W-:Y:S01]  /*11320*/  IMAD.U32 R83, R24, 0x10000, RZ ;  /* 0x0001000018537824 */ /* 0x000fe200078e00ff */
[C---:B------:R-:W-:Y:S01]  /*11330*/  LOP3.LUT R14, R15.reuse, 0xffff0000, RZ, 0xc0, !PT ;  /* 0xffff00000f0e7812 */ /* 0x040fe200078ec0ff */
[----:B------:R-:W-:Y:S01]  /*11340*/  IMAD.U32 R25, R80, 0x10000, RZ ;  /* 0x0001000050197824 */ /* 0x000fe200078e00ff */
[----:B------:R-:W-:Y:S01]  /*11350*/  LOP3.LUT R84, R24, 0xffff0000, RZ, 0xc0, !PT ;  /* 0xffff000018547812 */ /* 0x000fe200078ec0ff */
[----:B------:R-:W-:Y:S01]  /*11360*/  IMAD.U32 R13, R15, 0x10000, RZ ;  /* 0x000100000f0d7824 */ /* 0x000fe200078e00ff */
[C---:B------:R-:W-:Y:S01]  /*11370*/  LOP3.LUT R15, R26.reuse, 0xffff0000, RZ, 0xc0, !PT ;  /* 0xffff00001a0f7812 */ /* 0x040fe200078ec0ff */
[----:B------:R-:W-:Y:S01]  /*11380*/  IMAD.U32 R63, R26, 0x10000, RZ ;  /* 0x000100001a3f7824 */ /* 0x000fe200078e00ff */
[C---:B------:R-:W-:Y:S01]  /*11390*/  LOP3.LUT R26, R27.reuse, 0xffff0000, RZ, 0xc0, !PT ;  /* 0xffff00001b1a7812 */ /* 0x040fe200078ec0ff */
[----:B------:R-:W-:-:S02]  /*113a0*/  IMAD.U32 R24, R27, 0x10000, RZ ;  /* 0x000100001b187824 */ /* 0x000fc400078e00ff */
[C---:B------:R-:W-:Y:S01]  /*113b0*/  FMUL.FTZ R89, R83.reuse, R87 ;  /* 0x0000005753597220 */ /* 0x040fe20000410000 */
[-C--:B------:R-:W-:Y:S01]  /*113c0*/  FMUL.FTZ R27, R83, R25.reuse ;  /* 0x00000019531b7220 */ /* 0x080fe20000410000 */
[----:B------:R-:W-:Y:S01]  /*113d0*/  LOP3.LUT R80, R80, 0xffff0000, RZ, 0xc0, !PT ;  /* 0xffff000050507812 */ /* 0x000fe200078ec0ff */
[----:B------:R-:W-:Y:S02]  /*113e0*/  IMAD.U32 R83, R64, 0x10000, RZ ;  /* 0x0001000040537824 */ /* 0x000fe400078e00ff */
[----:B------:R-:W-:Y:S01]  /*113f0*/  FFMA.FTZ R25, R82, R25, -R89 ;  /* 0x0000001952197223 */ /* 0x000fe20000010859 */
[----:B------:R-:W-:Y:S01]  /*11400*/  FMUL.FTZ R88, R84, R86 ;  /* 0x0000005654587220 */ /* 0x000fe20000410000 */
[----:B------:R-:W-:Y:S01]  /*11410*/  FFMA.FTZ R27, R82, R87, R27 ;  /* 0x00000057521b7223 */ /* 0x000fe2000001001b */
[----:B------:R-:W-:Y:S02]  /*11420*/  IMAD.U32 R82, R61, 0x10000, RZ ;  /* 0x000100003d527824 */ /* 0x000fe400078e00ff */
[-C--:B------:R-:W-:Y:S01]  /*11430*/  FMUL.FTZ R90, R84, R80.reuse ;  /* 0x00000050545a7220 */ /* 0x080fe20000410000 */
[----:B------:R-:W-:Y:S01]  /*11440*/  FMUL.FTZ R87, R85, R83 ;  /* 0x0000005355577220 */ /* 0x000fe20000410000 */
[----:B------:R-:W-:Y:S01]  /*11450*/  LOP3.LUT R84, R64, 0xffff0000, RZ, 0xc0, !PT ;  /* 0xffff000040547812 */ /* 0x000fe200078ec0ff */
[----:B------:R-:W-:Y:S01]  /*11460*/  FFMA.FTZ R80, R71, R80, -R88 ;  /* 0x0000005047507223 */ /* 0x000fe20000010858 */
[----:B------:R-:W-:Y:S01]  /*11470*/  LOP3.LUT R61, R61, 0xffff0000, RZ, 0xc0, !PT ;  /* 0xffff00003d3d7812 */ /* 0x000fe200078ec0ff */
[----:B------:R-:W-:Y:S01]  /*11480*/  FMUL.FTZ R88, R85, R82 ;  /* 0x0000005255587220 */ /* 0x000fe20000410000 */
[----:B------:R-:W-:Y:S01]  /*11490*/  FFMA.FTZ R64, R71, R86, R90 ;  /* 0x0000005647407223 */ /* 0x000fe2000001005a */
[C---:B------:R-:W-:Y:S01]  /*114a0*/  FFMA.FTZ R71, R62.reuse, R82, -R87 ;  /* 0x000000523e477223 */ /* 0x040fe20000010857 */
[C---:B------:R-:W-:Y:S01]  /*114b0*/  FMUL.FTZ R87, R65.reuse, R84 ;  /* 0x0000005441577220 */ /* 0x040fe20000410000 */
[----:B------:R-:W-:Y:S01]  /*114c0*/  FMUL.FTZ R89, R65, R61 ;  /* 0x0000003d41597220 */ /* 0x000fe20000410000 */
[----:B------:R-:W-:Y:S01]  /*114d0*/  FFMA.FTZ R62, R62, R83, R88 ;  /* 0x000000533e3e7223 */ /* 0x000fe20000010058 */
[----:B------:R-:W-:-:S02]  /*114e0*/  IMAD.U32 R86, R72, 0x10000, RZ ;  /* 0x0001000048567824 */ /* 0x000fc400078e00ff */
[----:B------:R-:W-:Y:S01]  /*114f0*/  FFMA.FTZ R82, R60, R61, -R87 ;  /* 0x0000003d3c527223 */ /* 0x000fe20000010857 */
[----:B------:R-:W-:Y:S02]  /*11500*/  IMAD.U32 R83, R20, 0x10000, RZ ;  /* 0x0001000014537824 */ /* 0x000fe400078e00ff */
[----:B------:R-:W-:Y:S01]  /*11510*/  FFMA.FTZ R61, R60, R84, R89 ;  /* 0x000000543c3d7223 */ /* 0x000fe20000010059 */
[----:B------:R-:W-:Y:S02]  /*11520*/  IMAD.U32 R85, R70, 0x10000, RZ ;  /* 0x0001000046557824 */ /* 0x000fe400078e00ff */
[-C--:B------:R-:W-:Y:S01]  /*11530*/  FMUL.FTZ R84, R24, R86.reuse ;  /* 0x0000005618547220 */ /* 0x080fe20000410000 */
[----:B------:R-:W-:Y:S02]  /*11540*/  IMAD.U32 R65, R21, 0x10000, RZ ;  /* 0x0001000015417824 */ /* 0x000fe400078e00ff */
[C---:B------:R-:W-:Y:S01]  /*11550*/  FMUL.FTZ R88, R63.reuse, R83 ;  /* 0x000000533f587220 */ /* 0x040fe20000410000 */
[----:B------:R-:W-:Y:S01]  /*11560*/  FMUL.FTZ R87, R63, R85 ;  /* 0x000000553f577220 */ /* 0x000fe20000410000 */
[----:B------:R-:W-:Y:S01]  /*11570*/  LOP3.LUT R70, R70, 0xffff0000, RZ, 0xc0, !PT ;  /* 0xffff000046467812 */ /* 0x000fe200078ec0ff */
[-C--:B------:R-:W-:Y:S01]  /*11580*/  FMUL.FTZ R24, R24, R65.reuse ;  /* 0x0000004118187220 */ /* 0x080fe20000410000 */
[----:B------:R-:W-:Y:S01]  /*11590*/  LOP3.LUT R63, R72, 0xffff0000, RZ, 0xc0, !PT ;  /* 0xffff0000483f7812 */ /* 0x000fe200078ec0ff */
[C---:B------:R-:W-:Y:S01]  /*115a0*/  FFMA.FTZ R84, R13.reuse, R65, -R84 ;  /* 0x000000410d547223 */ /* 0x040fe20000010854 */
[----:B------:R-:W-:Y:S01]  /*115b0*/  LOP3.LUT R20, R20, 0xffff0000, RZ, 0xc0, !PT ;  /* 0xffff000014147812 */ /* 0x000fe200078ec0ff */
[----:B------:R-:W-:Y:S01]  /*115c0*/  FFMA.FTZ R86, R13, R86, R24 ;  /* 0x000000560d567223 */ /* 0x000fe20000010018 */
[----:B------:R-:W-:Y:S01]  /*115d0*/  LOP3.LUT R21, R21, 0xffff0000, RZ, 0xc0, !PT ;  /* 0xffff000015157812 */ /* 0x000fe200078ec0ff */
[----:B------:R-:W-:Y:S01]  /*115e0*/  FFMA.FTZ R60, R34, R83, -R87 ;  /* 0x00000053223c7223 */ /* 0x000fe20000010857 */
        /* <DEDUP_REMOVED lines=19> */
.L_x_6785:
[----:B------:R-:W-:Y:S05]  /*11720*/  BSYNC B1 ;  /* 0x0000000000017941 */ /* 0x000fea0003800000 */
.L_x_6784:
[----:B------:R-:W-:Y:S02]  /*11730*/  PRMT R21, R21, 0x5410, R3 ;  /* 0x0000541015157816 */ /* 0x000fe40000000003 */
[----:B------:R-:W-:Y:S01]  /*11740*/  PRMT R61, R61, 0x5410, R74 ;  /* 0x000054103d3d7816 */ /* 0x000fe2000000004a */
[----:B------:R-:W-:Y:S06]  /*11750*/  @P0 BRA `(.L_x_6776) ;  /* 0x0000000400a80947 */ /* 0x000fec0003800000 */
[----:B0-----:R-:W2:Y:S01]  /*11760*/  LDL R12, [R1+0x458] ;  /* 0x00045800010c7983 */ /* 0x001ea20000100800 */
[C---:B------:R-:W-:Y:S02]  /*11770*/  VIADD R13, R18.reuse, 0x20 ;  /* 0x00000020120d7836 */ /* 0x040fe40000000000 */
[----:B------:R-:W-:Y:S01]  /*11780*/  VIADD R14, R18, 0x20 ;  /* 0x00000020120e7836 */ /* 0x000fe20000000000 */
[----:B------:R-:W3:Y:S01]  /*11790*/  LDL R64, [R1+0x450] ;  /* 0x0004500001407983 */ /* 0x000ee20000100800 */
[----:B------:R-:W-:Y:S02]  /*117a0*/  IMAD.SHL.U32 R13, R13, 0x40, RZ ;  /* 0x000000400d0d7824 */ /* 0x000fe400078e00ff */
[----:B------:R-:W-:Y:S02]  /*117b0*/  IMAD.SHL.U32 R14, R14, 0x40, RZ ;  /* 0x000000400e0e7824 */ /* 0x000fe400078e00ff */
[----:B------:R-:W-:Y:S01]  /*117c0*/  IMAD.IADD R3, R16, 0x1, R69 ;  /* 0x0000000110037824 */ /* 0x000fe200078e0245 */
[----:B------:R-:W-:-:S02]  /*117d0*/  LOP3.LUT R13, R13, 0x1c0, RZ, 0xc0, !PT ;  /* 0x000001c00d0d7812 */ /* 0x000fc400078ec0ff */
[----:B------:R-:W-:Y:S02]  /*117e0*/  LOP3.LUT R14, R14, 0x1c0, RZ, 0xc0, !PT ;  /* 0x000001c00e0e7812 */ /* 0x000fe400078ec0ff */
[----:B------:R-:W-:Y:S02]  /*117f0*/  SHF.R.U32.HI R13, RZ, 0x3, R13 ;  /* 0x00000003ff0d7819 */ /* 0x000fe4000001160d */
[----:B------:R-:W-:-:S04]  /*11800*/  LOP3.LUT R3, R14, 0x38, R3, 0xf8, !PT ;  /* 0x000000380e037812 */ /* 0x000fc800078ef803 */
[----:B------:R-:W-:Y:S02]  /*11810*/  LOP3.LUT R3, R3, R13, RZ, 0x3c, !PT ;  /* 0x0000000d03037212 */ /* 0x000fe400078e3cff */
[--C-:B------:R-:W-:Y:S02]  /*11820*/  SHF.R.U64 R20, R4, 0x10, R5.reuse ;  /* 0x0000001004147819 */ /* 0x100fe40000001205 */
[----:B------:R-:W-:Y:S02]  /*11830*/  SHF.R.U32.HI R4, RZ, 0x10, R5 ;  /* 0x00000010ff047819 */ /* 0x000fe40000011605 */
[----:B------:R-:W-:Y:S02]  /*11840*/  SHF.R.U64 R34, R8, 0x10, R9 ;  /* 0x0000001008227819 */ /* 0x000fe40000001209 */
[--C-:B------:R-:W-:Y:S02]  /*11850*/  SHF.R.U64 R5, R6, 0x10, R7.reuse ;  /* 0x0000001006057819 */ /* 0x100fe40000001207 */
[----:B------:R-:W-:-:S02]  /*11860*/  SHF.R.U32.HI R6, RZ, 0x10, R7 ;  /* 0x00000010ff067819 */ /* 0x000fc40000011607 */
[----:B------:R-:W-:Y:S02]  /*11870*/  SHF.R.U32.HI R60, RZ, 0x10, R9 ;  /* 0x00000010ff3c7819 */ /* 0x000fe40000011609 */
[----:B------:R-:W-:Y:S02]  /*11880*/  PRMT R34, R21, 0x5432, R34 ;  /* 0x0000543215227816 */ /* 0x000fe40000000022 */
[----:B------:R-:W-:Y:S02]  /*11890*/  PRMT R79, R79, 0x5410, R20 ;  /* 0x000054104f4f7816 */ /* 0x000fe40000000014 */
[----:B------:R-:W-:Y:S02]  /*118a0*/  PRMT R73, R73, 0x5410, R6 ;  /* 0x0000541049497816 */ /* 0x000fe40000000006 */
[----:B------:R-:W-:Y:S01]  /*118b0*/  PRMT R60, R61, 0x5432, R60 ;  /* 0x000054323d3c7816 */ /* 0x000fe2000000003c */
[----:B------:R-:W-:Y:S01]  /*118c0*/  IMAD.U32 R21, R79, 0x10000, RZ ;  /* 0x000100004f157824 */ /* 0x000fe200078e00ff */
[----:B------:R-:W-:-:S02]  /*118d0*/  PRMT R81, R81, 0x5410, R4 ;  /* 0x0000541051517816 */ /* 0x000fc40000000004 */
[----:B------:R-:W-:Y:S01]  /*118e0*/  PRMT R0, R0, 0x5410, R5 ;  /* 0x0000541000007816 */ /* 0x000fe20000000005 */
[----:B--2---:R-:W-:-:S04]  /*118f0*/  IMAD.IADD R3, R12, 0x1, R3 ;  /* 0x000000010c037824 */ /* 0x004fc800078e0203 */
[----:B------:R-:W-:Y:S01]  /*11900*/  IMAD R2, R3, 0x2, R2 ;  /* 0x0000000203027824 */ /* 0x000fe200078e0202 */
[----:B---3--:R-:W0:Y:S04]  /*11910*/  LDS.128 R12, [R64+0x20400] ;  /* 0x02040000400c7984 */ /* 0x008e280000000c00 */
[----:B------:R-:W1:Y:S01]  /*11920*/  LDS.128 R24, [R2+0x20400] ;  /* 0x0204000002187984 */ /* 0x000e620000000c00 */
[--C-:B------:R-:W-:Y:S02]  /*11930*/  SHF.R.U64 R3, R10, 0x10, R11.reuse ;  /* 0x000000100a037819 */ /* 0x100fe4000000120b */
[----:B------:R-:W-:-:S04]  /*11940*/  SHF.R.U32.HI R10, RZ, 0x10, R11 ;  /* 0x00000010ff0a7819 */ /* 0x000fc8000001160b */
[----:B------:R-:W-:Y:S02]  /*11950*/  PRMT R77, R77, 0x5410, R10 ;  /* 0x000054104d4d7816 */ /* 0x000fe4000000000a */
[----:B------:R-:W-:Y:S01]  /*11960*/  PRMT R78, R78, 0x5410, R3 ;  /* 0x000054104e4e7816 */ /* 0x000fe20000000003 */
        /* <DEDUP_REMOVED lines=10> */
[----:B------:R-:W-:-:S02]  /*11a10*/  IMAD.U32 R4, R14, 0x10000, RZ ;  /* 0x000100000e047824 */ /* 0x000fc400078e00ff */
[C---:B------:R-:W-:Y:S01]  /*11a20*/  FMUL.FTZ R61, R6.reuse, R25 ;  /* 0x00000019063d7220 */ /* 0x040fe20000410000 */
[C---:B------:R-:W-:Y:S01]  /*11a30*/  IMAD.U32 R11, R15.reuse, 0x10000, RZ ;  /* 0x000100000f0b7824 */ /* 0x040fe200078e00ff */
[----:B------:R-:W-:Y:S01]  /*11a40*/  LOP3.LUT R14, R15, 0xffff0000, RZ, 0xc0, !PT ;  /* 0xffff00000f0e7812 */ /* 0x000fe200078ec0ff */
[-C--:B------:R-:W-:Y:S01]  /*11a50*/  FMUL.FTZ R63, R6, R21.reuse ;  /* 0x00000015063f7220 */ /* 0x080fe20000410000 */
[C---:B------:R-:W-:Y:S01]  /*11a60*/  IMAD.U32 R15, R26.reuse, 0x10000, RZ ;  /* 0x000100001a0f7824 */ /* 0x040fe200078e00ff */
[----:B------:R-:W-:Y:S01]  /*11a70*/  LOP3.LUT R5, R26, 0xffff0000, RZ, 0xc0, !PT ;  /* 0xffff00001a057812 */ /* 0x000fe200078ec0ff */
[C---:B------:R-:W-:Y:S01]  /*11a80*/  IMAD.U32 R20, R27.reuse, 0x10000, RZ ;  /* 0x000100001b147824 */ /* 0x040fe200078e00ff */
[----:B------:R-:W-:Y:S01]  /*11a90*/  LOP3.LUT R26, R27, 0xffff0000, RZ, 0xc0, !PT ;  /* 0xffff00001b1a7812 */ /* 0x000fe200078ec0ff */
[----:B------:R-:W-:Y:S01]  /*11aa0*/  FFMA.FTZ R6, R8, R21, -R61 ;  /* 0x0000001508067223 */ /* 0x000fe2000001083d */
[----:B------:R-:W-:Y:S02]  /*11ab0*/  IMAD.U32 R27, R60, 0x10000, RZ ;  /* 0x000100003c1b7824 */ /* 0x000fe400078e00ff */
[----:B------:R-:W-:Y:S01]  /*11ac0*/  FFMA.FTZ R8, R8, R25, R63 ;  /* 0x0000001908087223 */ /* 0x000fe2000001003f */
[----:B------:R-:W-:-:S02]  /*11ad0*/  IMAD.U32 R21, R81, 0x10000, RZ ;  /* 0x0001000051157824 */ /* 0x000fc400078e00ff */
[----:B------:R-:W-:Y:S02]  /*11ae0*/  IMAD.U32 R61, R77, 0x10000, RZ ;  /* 0x000100004d3d7824 */ /* 0x000fe400078e00ff */
[----:B------:R-:W-:Y:S02]  /*11af0*/  IMAD.U32 R25, R73, 0x10000, RZ ;  /* 0x0001000049197824 */ /* 0x000fe400078e00ff */
[C---:B------:R-:W-:Y:S01]  /*11b00*/  FMUL.FTZ R65, R7.reuse, R27 ;  /* 0x0000001b07417220 */ /* 0x040fe20000410000 */
[----:B------:R-:W-:Y:S01]  /*11b10*/  FMUL.FTZ R63, R7, R21 ;  /* 0x00000015073f7220 */ /* 0x000fe20000410000 */
[----:B------:R-:W-:Y:S01]  /*11b20*/  FMUL.FTZ R62, R20, R61 ;  /* 0x0000003d143e7220 */ /* 0x000fe20000410000 */
[----:B------:R-:W-:Y:S01]  /*11b30*/  LOP3.LUT R34, R34, 0xffff0000, RZ, 0xc0, !PT ;  /* 0xffff000022227812 */ /* 0x000fe200078ec0ff */
[----:B------:R-:W-:Y:S01]  /*11b40*/  FMUL.FTZ R20, R20, R25 ;  /* 0x0000001914147220 */ /* 0x000fe20000410000 */
[C---:B------:R-:W-:Y:S01]  /*11b50*/  FFMA.FTZ R7, R10.reuse, R21, -R65 ;  /* 0x000000150a077223 */ /* 0x040fe20000010841 */
[----:B------:R-:W-:Y:S01]  /*11b60*/  FFMA.FTZ R63, R10, R27, R63 ;  /* 0x0000001b0a3f7223 */ /* 0x000fe2000001003f */
[----:B------:R-:W-:Y:S01]  /*11b70*/  LOP3.LUT R10, R79, 0xffff0000, RZ, 0xc0, !PT ;  /* 0xffff00004f0a7812 */ /* 0x000fe200078ec0ff */
[----:B------:R-:W-:Y:S01]  /*11b80*/  FFMA.FTZ R61, R11, R61, R20 ;  /* 0x0000003d0b3d7223 */ /* 0x000fe20000010014 */
[----:B------:R-:W-:Y:S01]  /*11b90*/  FMUL.FTZ R20, R13, R34 ;  /* 0x000000220d147220 */ /* 0x000fe20000410000 */
[----:B------:R-:W-:Y:S01]  /*11ba0*/  FFMA.FTZ R62, R11, R25, -R62 ;  /* 0x000000190b3e7223 */ /* 0x000fe2000001083e */
[----:B------:R-:W-:Y:S01]  /*11bb0*/  LOP3.LUT R11, R60, 0xffff0000, RZ, 0xc0, !PT ;  /* 0xffff00003c0b7812 */ /* 0x000fe200078ec0ff */
[-C--:B------:R-:W-:Y:S01]  /*11bc0*/  FMUL.FTZ R60, R13, R10.reuse ;  /* 0x0000000a0d3c7220 */ /* 0x080fe20000410000 */
[----:B------:R-:W-:Y:S01]  /*11bd0*/  LOP3.LUT R81, R81, 0xffff0000, RZ, 0xc0, !PT ;  /* 0xffff000051517812 */ /* 0x000fe200078ec0ff */
[----:B------:R-:W-:Y:S01]  /*11be0*/  FFMA.FTZ R21, R9, R10, -R20 ;  /* 0x0000000a09157223 */ /* 0x000fe20000010814 */
[----:B------:R-:W-:-:S02]  /*11bf0*/  IMAD.U32 R13, R78, 0x10000, RZ ;  /* 0x000100004e0d7824 */ /* 0x000fc400078e00ff */
[----:B------:R-:W-:Y:S02]  /*11c00*/  IMAD.U32 R10, R0, 0x10000, RZ ;  /* 0x00010000000a7824 */ /* 0x000fe400078e00ff */
[C---:B------:R-:W-:Y:S01]  /*11c10*/  FMUL.FTZ R25, R24.reuse, R11 ;  /* 0x0000000b18197220 */ /* 0x040fe20000410000 */
[C---:B------:R-:W-:Y:S01]  /*11c20*/  FMUL.FTZ R27, R15.reuse, R13 ;  /* 0x0000000d0f1b7220 */ /* 0x040fe20000410000 */
[----:B------:R-:W-:Y:S01]  /*11c30*/  FMUL.FTZ R24, R24, R81 ;  /* 0x0000005118187220 */ /* 0x000fe20000410000 */
[----:B------:R-:W-:Y:S01]  /*11c40*/  FMUL.FTZ R15, R15, R10 ;  /* 0x0000000a0f0f7220 */ /* 0x000fe20000410000 */
[----:B------:R-:W-:Y:S02]  /*11c50*/  LOP3.LUT R78, R78, 0xffff0000, RZ, 0xc0, !PT ;  /* 0xffff00004e4e7812 */ /* 0x000fe400078ec0ff */
[----:B------:R-:W-:Y:S02]  /*11c60*/  LOP3.LUT R77, R77, 0xffff0000, RZ, 0xc0, !PT ;  /* 0xffff00004d4d7812 */ /* 0x000fe400078ec0ff */
[----:B------:R-:W-:-:S02]  /*11c70*/  LOP3.LUT R0, R0, 0xffff0000, RZ, 0xc0, !PT ;  /* 0xffff000000007812 */ /* 0x000fc400078ec0ff */
[----:B------:R-:W-:Y:S01]  /*11c80*/  LOP3.LUT R73, R73, 0xffff0000, RZ, 0xc0, !PT ;  /* 0xffff000049497812 */ /* 0x000fe200078ec0ff */
[----:B------:R-:W-:Y:S01]  /*11c90*/  FFMA.FTZ R27, R4, R10, -R27 ;  /* 0x0000000a041b7223 */ /* 0x000fe2000001081b */
[----:B------:R-:W-:Y:S01]  /*11ca0*/  FFMA.FTZ R24, R12, R11, R24 ;  /* 0x0000000b0c187223 */ /* 0x000fe20000010018 */
[----:B------:R-:W-:Y:S01]  /*11cb0*/  FFMA.FTZ R10, R4, R13, R15 ;  /* 0x0000000d040a7223 */ /* 0x000fe2000001000f */
[C---:B------:R-:W-:Y:S01]  /*11cc0*/  FMUL.FTZ R4, R5.reuse, R78 ;  /* 0x0000004e05047220 */ /* 0x040fe20000410000 */
[C---:B------:R-:W-:Y:S01]  /*11cd0*/  FMUL.FTZ R11, R26.reuse, R77 ;  /* 0x0000004d1a0b7220 */ /* 0x040fe20000410000 */
[----:B------:R-:W-:Y:S01]  /*11ce0*/  FMUL.FTZ R5, R5, R0 ;  /* 0x0000000005057220 */ /* 0x000fe20000410000 */
[----:B------:R-:W-:Y:S01]  /*11cf0*/  FMUL.FTZ R26, R26, R73 ;  /* 0x000000491a1a7220 */ /* 0x000fe20000410000 */
[----:B------:R-:W-:Y:S01]  /*11d00*/  FFMA.FTZ R20, R12, R81, -R25 ;  /* 0x000000510c147223 */ /* 0x000fe20000010819 */
[----:B------:R-:W-:Y:S01]  /*11d10*/  FFMA.FTZ R9, R9, R34, R60 ;  /* 0x0000002209097223 */ /* 0x000fe2000001003c */
        /* <DEDUP_REMOVED lines=14> */
.L_x_6776:
[----:B------:R-:W-:Y:S05]  /*11e00*/  BSYNC B0 ;  /* 0x0000000000007941 */ /* 0x000fea0003800000 */
.L_x_6762:
[----:B------:R-:W-:Y:S01]  /*11e10*/  @!PT LDS RZ, [RZ] ;  /* 0x00000000fffff984 */ /* 0x000fe20000000800 */
[----:B------:R-:W-:Y:S01]  /*11e20*/  @!PT LDS RZ, [RZ] ;  /* 0x00000000fffff984 */ /* 0x000fe20000000800 */
[----:B------:R-:W-:Y:S01]  /*11e30*/  @!PT LDS RZ, [RZ] ;  /* 0x00000000fffff984 */ /* 0x000fe20000000800 */
[----:B------:R-:W-:Y:S01]  /*11e40*/  @!PT LDS RZ, [RZ] ;  /* 0x00000000fffff984 */ /* 0x000fe20000000800 */
[----:B------:R3:W-:Y:S06]  /*11e50*/  MEMBAR.ALL.CTA ;  /* 0x0000000000007992 */ /* 0x0007ec0000008000 */
[----:B---3--:R-:W3:Y:S01]  /*11e60*/  FENCE.VIEW.ASYNC.S ;  /* 0x00000000000073c6 */ /* 0x008ee20000000000 */
[----:B------:R-:W-:Y:S05]  /*11e70*/  WARPSYNC.ALL ;  /* 0x0000000000007948 */ /* 0x000fea0003800000 */
[----:B---3--:R-:W-:Y:S06]  /*11e80*/  BAR.SYNC.DEFER_BLOCKING 0xd, 0x80 ;  /* 0x0342000000007b1d */ /* 0x008fec0000010000 */
.L_x_6759:
[----:B012---:R-:W-:Y:S01]  /*11e90*/  IMAD.U32 R6, RZ, RZ, UR40 ;  /* 0x00000028ff067e24 */ /* 0x007fe2000f8e00ff */
[----:B------:R-:W-:Y:S01]  /*11ea0*/  UIADD3 UR6, UP1, UR39, 0x1c8, URZ ;  /* 0x000001c827067890 */ /* 0x000fe2000ff3e03f */
[----:B------:R-:W-:Y:S01]  /*11eb0*/  IMAD.U32 R7, RZ, RZ, UR41 ;  /* 0x00000029ff077e24 */ /* 0x000fe2000f8e00ff */
[----:B------:R-:W-:Y:S01]  /*11ec0*/  UIADD3 UR8, UP0, UR39, 0x1d4, URZ ;  /* 0x000001d427087890 */ /* 0x000fe2000ff1e03f */
[----:B------:R-:W-:Y:S01]  /*11ed0*/  IMAD.MOV.U32 R4, RZ, RZ, R50 ;  /* 0x000000ffff047224 */ /* 0x000fe200078e0032 */
[----:B------:R-:W-:Y:S01]  /*11ee0*/  UIADD3.X UR7, URZ, UR42, URZ, UP1, !UPT ;  /* 0x0000002a3f077290 */ /* 0x000fe20008ffe43f */
[----:B------:R-:W-:Y:S01]  /*11ef0*/  IMAD.MOV.U32 R5, RZ, RZ, R49 ;  /* 0x000000ffff057224 */ /* 0x000fe200078e0031 */
[----:B------:R-:W-:Y:S02]  /*11f00*/  UIADD3.X UR9, URZ, UR42, URZ, UP0, !UPT ;  /* 0x0000002a3f097290 */ /* 0x000fe400087fe43f */
[----:B------:R-:W-:Y:S01]  /*11f10*/  IMAD.U32 R3, RZ, RZ, UR42 ;  /* 0x0000002aff037e24 */ /* 0x000fe2000f8e00ff */
[----:B------:R-:W-:Y:S01]  /*11f20*/  STL.64 [R1+0x1c0], R28 ;  /* 0x0001c01c01007387 */ /* 0x000fe20000100a00 */
[----:B------:R-:W-:Y:S01]  /*11f30*/  IMAD.MOV.U32 R8, RZ, RZ, R52 ;  /* 0x000000ffff087224 */ /* 0x000fe200078e0034 */
[----:B------:R-:W-:Y:S01]  /*11f40*/  UIADD3 UR4, UP2, UR39, 0x1d8, URZ ;  /* 0x000001d827047890 */ /* 0x000fe2000ff5e03f */
[----:B------:R-:W-:Y:S01]  /*11f50*/  IMAD.MOV.U32 R9, RZ, RZ, R51 ;  /* 0x000000ffff097224 */ /* 0x000fe200078e0033 */
[----:B------:R0:W-:Y:S01]  /*11f60*/  STL.128 [R1+0x150], R4 ;  /* 0x0001500401007387 */ /* 0x0001e20000100c00 */
[----:B------:R-:W-:Y:S01]  /*11f70*/  IMAD.MOV.U32 R10, RZ, RZ, R67 ;  /* 0x000000ffff0a7224 */ /* 0x000fe200078e0043 */
[----:B------:R-:W-:Y:S01]  /*11f80*/  UIADD3.X UR5, URZ, UR42, URZ, UP2, !UPT ;  /* 0x0000002a3f057290 */ /* 0x000fe200097fe43f */
[----:B------:R-:W-:-:S02]  /*11f90*/  IMAD.MOV.U32 R11, RZ, RZ, R68 ;  /* 0x000000ffff0b7224 */ /* 0x000fc400078e0044 */
[----:B------:R-:W-:Y:S02]  /*11fa0*/  IMAD.U32 R2, RZ, RZ, UR6 ;  /* 0x00000006ff027e24 */ /* 0x000fe4000f8e00ff */
[----:B------:R-:W-:Y:S01]  /*11fb0*/  IMAD.U32 R0, RZ, RZ, UR39 ;  /* 0x00000027ff007e24 */ /* 0x000fe2000f8e00ff */
[----:B------:R1:W-:Y:S01]  /*11fc0*/  STL.128 [R1+0x130], R8 ;  /* 0x0001300801007387 */ /* 0x0003e20000100c00 */
[----:B0-----:R-:W-:Y:S02]  /*11fd0*/  IMAD.MOV.U32 R4, RZ, RZ, R59 ;  /* 0x000000ffff047224 */ /* 0x001fe400078e003b */
[----:B------:R-:W-:Y:S02]  /*11fe0*/  IMAD.MOV.U32 R5, RZ, RZ, R66 ;  /* 0x000000ffff057224 */ /* 0x000fe400078e0042 */
[----:B------:R-:W-:Y:S02]  /*11ff0*/  IMAD.MOV.U32 R6, RZ, RZ, R37 ;  /* 0x000000ffff067224 */ /* 0x000fe400078e0025 */
[----:B------:R-:W-:-:S02]  /*12000*/  IMAD.MOV.U32 R7, RZ, RZ, R38 ;  /* 0x000000ffff077224 */ /* 0x000fc400078e0026 */
[----:B-1----:R-:W-:Y:S02]  /*12010*/  IMAD.MOV.U32 R8, RZ, RZ, R48 ;  /* 0x000000ffff087224 */ /* 0x002fe400078e0030 */
[----:B------:R-:W-:Y:S01]  /*12020*/  IMAD.MOV.U32 R9, RZ, RZ, R47 ;  /* 0x000000ffff097224 */ /* 0x000fe200078e002f */
[----:B------:R0:W-:Y:S01]  /*12030*/  STL.128 [R1+0x190], R4 ;  /* 0x0001900401007387 */ /* 0x0001e20000100c00 */
[----:B------:R-:W-:Y:S02]  /*12040*/  IMAD.MOV.U32 R10, RZ, RZ, R45 ;  /* 0x000000ffff0a7224 */ /* 0x000fe400078e002d */
[----:B------:R-:W-:-:S05]  /*12050*/  IMAD.MOV.U32 R11, RZ, RZ, R46 ;  /* 0x000000ffff0b7224 */ /* 0x000fca00078e002e */
[----:B------:R1:W-:Y:S01]  /*12060*/  STL.128 [R1+0x170], R8 ;  /* 0x0001700801007387 */ /* 0x0003e20000100c00 */
[----:B0-----:R-:W-:Y:S02]  /*12070*/  IMAD.MOV.U32 R4, RZ, RZ, R58 ;  /* 0x000000ffff047224 */ /* 0x001fe400078e003a */
[----:B------:R-:W-:Y:S02]  /*12080*/  IMAD.MOV.U32 R5, RZ, RZ, R55 ;  /* 0x000000ffff057224 */ /* 0x000fe400078e0037 */
[----:B------:R-:W-:Y:S02]  /*12090*/  IMAD.MOV.U32 R6, RZ, RZ, R54 ;  /* 0x000000ffff067224 */ /* 0x000fe400078e0036 */
[----:B------:R-:W-:Y:S02]  /*120a0*/  IMAD.MOV.U32 R7, RZ, RZ, R53 ;  /* 0x000000ffff077224 */ /* 0x000fe400078e0035 */
[----:B-1----:R-:W-:Y:S02]  /*120b0*/  IMAD.U32 R9, RZ, RZ, UR9 ;  /* 0x00000009ff097e24 */ /* 0x002fe4000f8e00ff */
[----:B------:R-:W-:Y:S01]  /*120c0*/  IMAD.U32 R8, RZ, RZ, UR4 ;  /* 0x00000004ff087e24 */ /* 0x000fe2000f8e00ff */
[----:B------:R0:W-:Y:S01]  /*120d0*/  STL.128 [R1+0x1a0], R4 ;  /* 0x0001a00401007387 */ /* 0x0001e20000100c00 */
[----:B------:R-:W-:-:S02]  /*120e0*/  IMAD.U32 R11, RZ, RZ, UR5 ;  /* 0x00000005ff0b7e24 */ /* 0x000fc4000f8e00ff */
[----:B0-----:R-:W-:Y:S02]  /*120f0*/  IMAD.MOV.U32 R4, RZ, RZ, R32 ;  /* 0x000000ffff047224 */ /* 0x001fe400078e0020 */
[----:B------:R-:W-:Y:S02]  /*12100*/  IMAD.MOV.U32 R5, RZ, RZ, R31 ;  /* 0x000000ffff057224 */ /* 0x000fe400078e001f */
[----:B------:R-:W-:Y:S02]  /*12110*/  IMAD.MOV.U32 R6, RZ, RZ, R43 ;  /* 0x000000ffff067224 */ /* 0x000fe400078e002b */
[----:B------:R-:W-:-:S05]  /*12120*/  IMAD.MOV.U32 R7, RZ, RZ, R42 ;  /* 0x000000ffff077224 */ /* 0x000fca00078e002a */
[----:B------:R0:W-:Y:S02]  /*12130*/  STL.128 [R1+0x1b0], R4 ;  /* 0x0001b00401007387 */ /* 0x0001e40000100c00 */
[----:B0-----:R-:W-:Y:S02]  /*12140*/  IMAD.MOV.U32 R5, RZ, RZ, R3 ;  /* 0x000000ffff057224 */ /* 0x001fe400078e0003 */
[----:B------:R-:W-:Y:S02]  /*12150*/  IMAD.U32 R3, RZ, RZ, UR7 ;  /* 0x00000007ff037e24 */ /* 0x000fe4000f8e00ff */
[----:B------:R-:W-:Y:S02]  /*12160*/  IMAD.MOV.U32 R6, RZ, RZ, R41 ;  /* 0x000000ffff067224 */ /* 0x000fe400078e0029 */
[----:B------:R-:W-:Y:S01]  /*12170*/  IMAD.MOV.U32 R7, RZ, RZ, R40 ;  /* 0x000000ffff077224 */ /* 0x000fe200078e0028 */
[----:B------:R-:W-:Y:S01]  /*12180*/  STL.64 [R1+0x128], R2 ;  /* 0x0001280201007387 */ /* 0x000fe20000100a00 */
[----:B------:R-:W-:-:S02]  /*12190*/  IMAD.MOV.U32 R4, RZ, RZ, R0 ;  /* 0x000000ffff047224 */ /* 0x000fc400078e0000 */
[----:B------:R-:W-:-:S03]  /*121a0*/  IMAD.U32 R0, RZ, RZ, UR8 ;  /* 0x00000008ff007e24 */ /* 0x000fc6000f8e00ff */
[----:B------:R0:W-:Y:S02]  /*121b0*/  STL.128 [R1+0x140], R4 ;  /* 0x0001400401007387 */ /* 0x0001e40000100c00 */
[----:B0-----:R-:W-:Y:S02]  /*121c0*/  IMAD.MOV.U32 R6, RZ, RZ, R30 ;  /* 0x000000ffff067224 */ /* 0x001fe400078e001e */
[----:B------:R-:W-:Y:S02]  /*121d0*/  IMAD.MOV.U32 R7, RZ, RZ, R33 ;  /* 0x000000ffff077224 */ /* 0x000fe400078e0021 */
[----:B------:R-:W-:Y:S02]  /*121e0*/  IMAD.MOV.U32 R4, RZ, RZ, R0 ;  /* 0x000000ffff047224 */ /* 0x000fe400078e0000 */
[----:B------:R-:W-:Y:S02]  /*121f0*/  IMAD.MOV.U32 R5, RZ, RZ, R9 ;  /* 0x000000ffff057224 */ /* 0x000fe400078e0009 */
[----:B------:R-:W-:-:S03]  /*12200*/  IMAD.U32 R0, RZ, RZ, UR39 ;  /* 0x00000027ff007e24 */ /* 0x000fc6000f8e00ff */
[----:B------:R0:W-:Y:S01]  /*12210*/  STL.128 [R1+0x160], R4 ;  /* 0x0001600401007387 */ /* 0x0001e20000100c00 */
[----:B------:R-:W-:Y:S02]  /*12220*/  VIADD R0, R0, 0x128 ;  /* 0x0000012800007836 */ /* 0x000fe40000000000 */
[----:B0-----:R-:W-:Y:S02]  /*12230*/  IMAD.MOV.U32 R4, RZ, RZ, R35 ;  /* 0x000000ffff047224 */ /* 0x001fe400078e0023 */
[----:B------:R-:W-:Y:S02]  /*12240*/  IMAD.MOV.U32 R5, RZ, RZ, R36 ;  /* 0x000000ffff057224 */ /* 0x000fe400078e0024 */
[----:B------:R-:W-:Y:S02]  /*12250*/  IMAD.MOV.U32 R6, RZ, RZ, R8 ;  /* 0x000000ffff067224 */ /* 0x000fe400078e0008 */
[----:B------:R-:W-:-:S05]  /*12260*/  IMAD.MOV.U32 R7, RZ, RZ, R11 ;  /* 0x000000ffff077224 */ /* 0x000fca00078e000b */
[----:B------:R0:W-:Y:S02]  /*12270*/  STL.128 [R1+0x180], R4 ;  /* 0x0001800401007387 */ /* 0x0001e40000100c00 */
[----:B0-----:R-:W-:-:S07]  /*12280*/  VIADD R4, R193, 0xffffffff ;  /* 0xffffffffc1047836 */ /* 0x001fce0000000000 */
[----:B------:R-:W-:Y:S05]  /*12290*/  CALL.REL.NOINC `($_ZN7cutlass13device_kernelIN5flash11enable_sm90INS1_16FlashAttnFwdSm90INS1_25CollectiveMainloopFwdSm90ILi2EN4cute5tupleIJNS5_1CILi1EEES8_S8_EEENS6_IJNS7_ILi64EEESA_SA_EEELi512ENS_10bfloat16_tEfNS_4arch4Sm90ELb0ELb1ELb1ELb1ELb1ELb1ELb1ELb0ELb0ELb1ELb1ELb0EEENS1_21CollectiveEpilogueFwdINS6_IJSA_NS7_ILi512EEESA_EEES9_SC_SE_Li256ELb1ELb1ELb1ELb0EEENS1_36VarlenDynamicPersistentTileSchedulerILi64ELi64ELi256ELi128ELb1ELb1ELb1ELb1ELb0ELb1EEEEEEEEEvNT_6ParamsE$_ZZN5flash25CollectiveMainloopFwdSm90ILi2EN4cute5tupleIJNS1_1CILi1EEES4_S4_EEENS2_IJNS3_ILi64EEES6_S6_EEELi512EN7cutlass10bfloat16_tEfNS8_4arch4Sm90ELb0ELb1ELb1ELb1ELb1ELb1ELb1ELb0ELb0ELb1ELb1ELb0EE3mmaINS_16FlashAttnFwdSm90ISC_NS_21CollectiveEpilogueFwdINS2_IJS6_NS3_ILi512EEES6_EEES5_S9_SB_Li256ELb1ELb1ELb1ELb0EEENS_36VarlenDynamicPersistentTileSchedulerILi64ELi64ELi256ELi128ELb1ELb1ELb1ELb1ELb0ELb1EEEE13SharedStorageENS1_6TensorINS1_11ArrayEngineIfLm128EEENS1_6LayoutINS2_IJNS2_IJNS3_ILi2EEESR_NS3_ILi32EEEEEES4_S4_EEENS2_IJNS2_IJS4_SR_NS3_ILi4EEEEEENS3_ILi0EEESX_EEEEEEENS_7SoftmaxILi2ELi0EEEEEbRKNSC_6ParamsENS8_13PipelineAsyncILi2EEES17_RNS8_13PipelineStateILj2EEERT0_RT1_iRiRKNS_16SeqlenInfoQKNewKILb1ELb1EEENS2_IJiiiiEEERT_ENKUliT_T0_T1_E_clIZSD_ISM_S10_S12_EbS15_S17_S17_S1A_S1C_S1E_iS1F_S1J_S1K_S1M_EUlRS1N_iE0_NS3_ILb1EEES1U_EEDaiS1N_S1O_S1P_) ;  /* 0x000002bc00ac7944 */ /* 0x000fea0003c00000 */
[----:B------:R-:W2:Y:S01]  /*122a0*/  LDL R6, [R1+0x50] ;  /* 0x0000500001067983 */ /* 0x000ea20000100800 */
[----:B------:R-:W0:Y:S08]  /*122b0*/  LDC R0, c[0x0][0x448] ;  /* 0x00011200ff007b82 */ /* 0x000e300000000800 */
[----:B------:R-:W1:Y:S01]  /*122c0*/  LDC.64 R2, c[0x0][0xad8] ;  /* 0x0002b600ff027b82 */ /* 0x000e620000000a00 */
[----:B0-----:R-:W-:-:S13]  /*122d0*/  ISETP.NE.AND P0, PT, R0, 0x1, PT ;  /* 0x000000010000780c */ /* 0x001fda0003f05270 */
[----:B------:R-:W0:Y:S08]  /*122e0*/  @P0 LDC R5, c[0x0][0x44c] ;  /* 0x00011300ff050b82 */ /* 0x000e300000000800 */
[----:B------:R-:W3:Y:S01]  /*122f0*/  @P0 LDC R7, c[0x0][0x450] ;  /* 0x00011400ff070b82 */ /* 0x000ee20000000800 */
[----:B--2---:R-:W-:-:S04]  /*12300*/  IMAD.SHL.U32 R6, R6, 0x40, RZ ;  /* 0x0000004006067824 */ /* 0x004fc800078e00ff */
[----:B0-----:R-:W-:-:S04]  /*12310*/  @P0 IMAD.HI.U32 R0, R6, R5, RZ ;  /* 0x0000000506000227 */ /* 0x001fc800078e00ff */
[----:B------:R-:W-:Y:S01]  /*12320*/  IMAD.MOV.U32 R5, RZ, RZ, R6 ;  /* 0x000000ffff057224 */ /* 0x000fe200078e0006 */
[----:B---3--:R-:W-:Y:S01]  /*12330*/  @P0 SHF.R.U32.HI R5, RZ, R7, R0 ;  /* 0x00000007ff050219 */ /* 0x008fe20000011600 */
[----:B------:R-:W-:Y:S01]  /*12340*/  VIADD R0, R193, 0xfffffffe ;  /* 0xfffffffec1007836 */ /* 0x000fe20000000000 */
[----:B-1----:R-:W-:-:S03]  /*12350*/  ISETP.GE.AND P0, PT, R3, 0x1, PT ;  /* 0x000000010300780c */ /* 0x002fc60003f06270 */
[----:B------:R-:W-:-:S04]  /*12360*/  IMAD.IADD R9, R190, 0x1, R5 ;  /* 0x00000001be097824 */ /* 0x000fc800078e0205 */
[----:B------:R-:W-:-:S06]  /*12370*/  IMAD.IADD R2, R9, 0x1, R2 ;  /* 0x0000000109027824 */ /* 0x000fcc00078e0202 */
        /* <DEDUP_REMOVED lines=12> */
.L_x_6788:
[----:B------:R-:W-:-:S13]  /*12440*/  ISETP.NE.AND P0, PT, R3, 0x1, PT ;  /* 0x000000010300780c */ /* 0x000fda0003f05270 */
[----:B------:R-:W0:Y:S02]  /*12450*/  @P0 LDC.64 R4, c[0x0][0xae0] ;  /* 0x0002b800ff040b82 */ /* 0x000e240000000a00 */
[----:B0-----:R-:W-:-:S05]  /*12460*/  @P0 IMAD.HI.U32 R4, R7, R4, RZ ;  /* 0x0000000407040227 */ /* 0x001fca00078e00ff */
[----:B------:R-:W-:-:S07]  /*12470*/  @P0 SHF.R.U32.HI R7, RZ, R5, R4 ;  /* 0x00000005ff070219 */ /* 0x000fce0000011604 */
.L_x_6789:
[----:B------:R-:W-:Y:S05]  /*12480*/  BSYNC B0 ;  /* 0x0000000000007941 */ /* 0x000fea0003800000 */
.L_x_6787:
[----:B------:R-:W-:-:S05]  /*12490*/  IMAD R3, R7, R3, R3 ;  /* 0x0000000307037224 */ /* 0x000fca00078e0203 */
[----:B------:R-:W-:-:S07]  /*124a0*/  VIMNMX R2, R2, R3, PT ;  /* 0x0000000302027248 */ /* 0x000fce0003fe0100 */
.L_x_6786:
[----:B------:R-:W-:-:S04]  /*124b0*/  SHF.R.S32.HI R3, RZ, 0x1f, R2 ;  /* 0x0000001fff037819 */ /* 0x000fc80000011402 */
[----:B------:R-:W-:-:S04]  /*124c0*/  LEA.HI R3, R3, R2, RZ, 0x6 ;  /* 0x0000000203037211 */ /* 0x000fc800078f30ff */
[----:B------:R-:W-:-:S04]  /*124d0*/  SHF.R.S32.HI R3, RZ, 0x6, R3 ;  /* 0x00000006ff037819 */ /* 0x000fc80000011403 */
[----:B------:R-:W-:-:S04]  /*124e0*/  VIMNMX R9, R180, R3, !PT ;  /* 0x00000003b4097248 */ /* 0x000fc80007fe0100 */
[----:B------:R-:W-:-:S13]  /*124f0*/  ISETP.GE.AND P0, PT, R0, R9, PT ;  /* 0x000000090000720c */ /* 0x000fda0003f06270 */
[----:B------:R-:W-:Y:S05]  /*12500*/  @!P0 BRA `(.L_x_6790) ;  /* 0x0000007c00e88947 */ /* 0x000fea0003800000 */
.L_x_6823:
[----:B------:R-:W2:Y:S04]  /*12510*/  LDL R56, [R1+0x1c8] ;  /* 0x0001c80001387983 */ /* 0x000ea80000100800 */
[----:B------:R-:W3:Y:S04]  /*12520*/  LDL R2, [R1+0x1d0] ;  /* 0x0001d00001027983 */ /* 0x000ee80000100800 */
[----:B------:R-:W4:Y:S01]  /*12530*/  LDL R3, [R1] ;  /* 0x0000000001037983 */ /* 0x000f220000100800 */
[----:B0-2---:R-:W-:-:S05]  /*12540*/  VIADD R4, R56, 0x1 ;  /* 0x0000000138047836 */ /* 0x005fca0000000000 */
        /* <DEDUP_REMOVED lines=16> */
.L_x_6792:
[----:B------:R-:W-:Y:S05]  /*12650*/  BSYNC B0 ;  /* 0x0000000000007941 */ /* 0x000fea0003800000 */
.L_x_6791:
        /* <DEDUP_REMOVED lines=9> */
.L_x_6794:
[----:B------:R-:W-:Y:S05]  /*126f0*/  BSYNC B0 ;  /* 0x0000000000007941 */ /* 0x000fea0003800000 */
.L_x_6793:
[----:B------:R-:W-:Y:S04]  /*12700*/  BSSY B0, `(.L_x_6795) ;  /* 0x0000006000007945 */ /* 0x000fe80003800000 */
[----:B-1----:R-:W-:Y:S05]  /*12710*/  @P0 BRA `(.L_x_6796) ;  /* 0x0000000000100947 */ /* 0x002fea0003800000 */
[----:B-----5:R-:W-:Y:S01]  /*12720*/  IMAD R2, R2, 0x8, R5 ;  /* 0x0000000802027824 */ /* 0x020fe200078e0205 */
[----:B------:R-:W-:-:S04]  /*12730*/  SHF.L.U32 R3, R3, 0x1f, RZ ;  /* 0x0000001f03037819 */ /* 0x000fc800000006ff */
[----:B------:R-:W1:Y:S02]  /*12740*/  SYNCS.PHASECHK.TRANS64.TRYWAIT P0, [R2+URZ], R3 ;  /* 0x00000003020075a7 */ /* 0x000e64000800017f */
[----:B-1----:R-:W-:Y:S05]  /*12750*/  @!P0 BRA `(.L_x_6797) ;  /* 0x0000027c002c8947 */ /* 0x002fea0003800000 */
.L_x_6796:
[----:B------:R-:W-:Y:S05]  /*12760*/  BSYNC B0 ;  /* 0x0000000000007941 */ /* 0x000fea0003800000 */
.L_x_6795:
[----:B------:R-:W2:Y:S04]  /*12770*/  LDL R15, [R1+0x1c8] ;  /* 0x0001c800010f7983 */ /* 0x000ea80000100800 */
[----:B0-----:R-:W2:Y:S01]  /*12780*/  LDL.64 R4, [R1+0x80] ;  /* 0x0000800001047983 */ /* 0x001ea20000100a00 */
[----:B------:R-:W-:Y:S05]  /*12790*/  WARPSYNC.ALL ;  /* 0x0000000000007948 */ /* 0x000fea0003800000 */
[----:B-1---5:R-:W3:Y:S04]  /*127a0*/  LDL.64 R2, [R1+0x78] ;  /* 0x0000780001027983 */ /* 0x022ee80000100a00 */
[----:B------:R-:W4:Y:S04]  /*127b0*/  LDL.64 R6, [R1+0x78] ;  /* 0x0000780001067983 */ /* 0x000f280000100a00 */
        /* <DEDUP_REMOVED lines=52> */
.L_x_6799:
[----:B------:R-:W-:Y:S05]  /*12b00*/  BSYNC B0 ;  /* 0x0000000000007941 */ /* 0x000fea0003800000 */
.L_x_6798:
        /* <DEDUP_REMOVED lines=8> */
.L_x_6801:
[----:B------:R-:W-:Y:S05]  /*12b90*/  BSYNC B0 ;  /* 0x0000000000007941 */ /* 0x000fea0003800000 */
.L_x_6800:
[----:B------:R-:W-:Y:S04]  /*12ba0*/  BSSY B0, `(.L_x_6802) ;  /* 0x0000004000007945 */ /* 0x000fe80003800000 */
[----:B-1----:R-:W-:Y:S05]  /*12bb0*/  @P0 BRA `(.L_x_6803) ;  /* 0x0000000000080947 */ /* 0x002fea0003800000 */
[----:B------:R-:W1:Y:S02]  /*12bc0*/  SYNCS.PHASECHK.TRANS64.TRYWAIT P0, [R2+URZ], R3 ;  /* 0x00000003020075a7 */ /* 0x000e64000800017f */
[----:B-1----:R-:W-:Y:S05]  /*12bd0*/  @!P0 BRA `(.L_x_6804) ;  /* 0x0000027800208947 */ /* 0x002fea0003800000 */
.L_x_6803:
[----:B------:R-:W-:Y:S05]  /*12be0*/  BSYNC B0 ;  /* 0x0000000000007941 */ /* 0x000fea0003800000 */
.L_x_6802:
        /* <DEDUP_REMOVED lines=433> */
.L_x_6806:
[----:B------:R-:W-:Y:S05]  /*14700*/  BSYNC B0 ;  /* 0x0000000000007941 */ /* 0x000fea0003800000 */
.L_x_6805:
[----:B------:R-:W2:Y:S02]  /*14710*/  LDL.64 R2, [R1+0x20] ;  /* 0x0000200001027983 */ /* 0x000ea40000100a00 */
[----:B--2---:R-:W-:-:S05]  /*14720*/  MOV R3, R2 ;  /* 0x0000000200037202 */ /* 0x004fca0000000f00 */
[----:B-----5:R-:W-:-:S05]  /*14730*/  IMAD R10, R10, 0x8, R3 ;  /* 0x000000080a0a7824 */ /* 0x020fca00078e0203 */
[----:B------:R-:W-:-:S04]  /*14740*/  PRMT R10, R11, 0x654, R10 ;  /* 0x000006540b0a7816 */ /* 0x000fc8000000000a */
[----:B------:R0:W-:Y:S01]  /*14750*/  SYNCS.ARRIVE.TRANS64.RED.A1T0 RZ, [R10+URZ], RZ ;  /* 0x000000ff0aff79a7 */ /* 0x0001e2000810043f */
[----:B------:R-:W2:Y:S04]  /*14760*/  LDL.64 R2, [R1+0x100] ;  /* 0x0001000001027983 */ /* 0x000ea80000100a00 */
[----:B------:R-:W3:Y:S04]  /*14770*/  LDL R57, [R1+0xcc] ;  /* 0x0000cc0001397983 */ /* 0x000ee80000100800 */
[----:B------:R-:W4:Y:S04]  /*14780*/  LDL R21, [R1+0x50] ;  /* 0x0000500001157983 */ /* 0x000f280000100800 */
[----:B------:R-:W4:Y:S04]  /*14790*/  LDL R20, [R1+0xf8] ;  /* 0x0000f80001147983 */ /* 0x000f280000100800 */
[----:B------:R-:W3:Y:S04]  /*147a0*/  LDL.128 R12, [R1+0xe0] ;  /* 0x0000e000010c7983 */ /* 0x000ee80000100c00 */
[----:B------:R-:W4:Y:S04]  /*147b0*/  LDL.128 R4, [R1+0xd0] ;  /* 0x0000d00001047983 */ /* 0x000f280000100c00 */
[----:B--2---:R-:W2:Y:S04]  /*147c0*/  LD.E R11, desc[UR36][R2.64] ;  /* 0x00000024020b7980 */ /* 0x004ea8000c101900 */
[----:B------:R-:W4:Y:S01]  /*147d0*/  LDL.64 R2, [R1+0xf0] ;  /* 0x0000f00001027983 */ /* 0x000f220000100a00 */
[----:B---3--:R-:W-:Y:S01]  /*147e0*/  ISETP.GE.AND P1, PT, R13, 0x1, PT ;  /* 0x000000010d00780c */ /* 0x008fe20003f26270 */
[----:B------:R-:W-:Y:S01]  /*147f0*/  BSSY B0, `(.L_x_6807) ;  /* 0x000007a000007945 */ /* 0x000fe20003800000 */
[-C--:B--2---:R-:W-:Y:S01]  /*14800*/  FMUL.FTZ R80, R32, R11.reuse ;  /* 0x0000000b20507220 */ /* 0x084fe20000410000 */
[----:B------:R-:W-:Y:S01]  /*14810*/  SHF.R.S32.HI R32, RZ, 0x1f, R57 ;  /* 0x0000001fff207819 */ /* 0x000fe20000011439 */
[-C--:B0-----:R-:W-:Y:S01]  /*14820*/  FMUL.FTZ R10, R24, R11.reuse ;  /* 0x0000000b180a7220 */ /* 0x081fe20000410000 */
[----:B------:R-:W-:-:S02]  /*14830*/  FMUL.FTZ R24, R31, R11 ;  /* 0x0000000b1f187220 */ /* 0x000fc40000410000 */
[----:B------:R-:W-:Y:S01]  /*14840*/  LEA.HI R31, R32, R57, RZ, 0x7 ;  /* 0x00000039201f7211 */ /* 0x000fe200078f38ff */
[-C--:B------:R-:W-:Y:S01]  /*14850*/  FMUL.FTZ R90, R25, R11.reuse ;  /* 0x0000000b195a7220 */ /* 0x080fe20000410000 */
[----:B------:R-:W-:Y:S02]  /*14860*/  FMUL.FTZ R25, R34, R11 ;  /* 0x0000000b22197220 */ /* 0x000fe40000410000 */
[----:B------:R-:W-:-:S05]  /*14870*/  LOP3.LUT R34, R31, 0xffffff80, RZ, 0xc0, !PT ;  /* 0xffffff801f227812 */ /* 0x000fca00078ec0ff */
[----:B------:R-:W-:Y:S02]  /*14880*/  IMAD.IADD R34, R57, 0x1, -R34 ;  /* 0x0000000139227824 */ /* 0x000fe400078e0a22 */
[-C--:B------:R-:W-:Y:S01]  /*14890*/  FMUL.FTZ R76, R36, R11.reuse ;  /* 0x0000000b244c7220 */ /* 0x080fe20000410000 */
[----:B------:R-:W-:Y:S02]  /*148a0*/  FMUL.FTZ R78, R33, R11 ;  /* 0x0000000b214e7220 */ /* 0x000fe40000410000 */
[----:B------:R-:W-:Y:S02]  /*148b0*/  SHF.R.S32.HI R31, RZ, 0x1f, R34 ;  /* 0x0000001fff1f7819 */ /* 0x000fe40000011422 */
[----:B------:R-:W-:Y:S01]  /*148c0*/  LEA.HI R36, R32, R57, RZ, 0x2 ;  /* 0x0000003920247211 */ /* 0x000fe200078f10ff */
[-C--:B------:R-:W-:Y:S01]  /*148d0*/  FMUL.FTZ R88, R28, R11.reuse ;  /* 0x0000000b1c587220 */ /* 0x080fe20000410000 */
[----:B------:R-:W-:Y:S01]  /*148e0*/  LEA.HI R33, R31, R34, RZ, 0x2 ;  /* 0x000000221f217211 */ /* 0x000fe200078f10ff */
[-C--:B------:R-:W-:Y:S01]  /*148f0*/  FMUL.FTZ R62, R27, R11.reuse ;  /* 0x0000000b1b3e7220 */ /* 0x080fe20000410000 */
[-C--:B------:R-:W-:Y:S01]  /*14900*/  FMUL.FTZ R28, R38, R11.reuse ;  /* 0x0000000b261c7220 */ /* 0x080fe20000410000 */
[----:B------:R-:W-:Y:S01]  /*14910*/  FMUL.FTZ R27, R35, R11 ;  /* 0x0000000b231b7220 */ /* 0x000fe20000410000 */
[----:B------:R-:W-:-:S02]  /*14920*/  LOP3.LUT R38, R36, 0xfffffffc, RZ, 0xc0, !PT ;  /* 0xfffffffc24267812 */ /* 0x000fc400078ec0ff */
[--C-:B------:R-:W-:Y:S02]  /*14930*/  SHF.R.S32.HI R32, RZ, 0x2, R33.reuse ;  /* 0x00000002ff207819 */ /* 0x100fe40000011421 */
[----:B------:R-:W-:Y:S01]  /*14940*/  SHF.R.S32.HI R35, RZ, 0x1f, R33 ;  /* 0x0000001fff237819 */ /* 0x000fe20000011421 */
[----:B------:R-:W-:-:S03]  /*14950*/  IMAD.IADD R38, R57, 0x1, -R38 ;  /* 0x0000000139267824 */ /* 0x000fc600078e0a26 */
[----:B------:R-:W-:Y:S02]  /*14960*/  LEA.HI R36, R35, R32, RZ, 0x3 ;  /* 0x0000002023247211 */ /* 0x000fe400078f18ff */
[----:B------:R-:W-:Y:S01]  /*14970*/  LEA.HI R35, R31, R34, RZ, 0x5 ;  /* 0x000000221f237211 */ /* 0x000fe200078f28ff */
[-C--:B------:R-:W-:Y:S01]  /*14980*/  FMUL.FTZ R82, R29, R11.reuse ;  /* 0x0000000b1d527220 */ /* 0x080fe20000410000 */
[-C--:B------:R-:W-:Y:S01]  /*14990*/  FMUL.FTZ R74, R37, R11.reuse ;  /* 0x0000000b254a7220 */ /* 0x080fe20000410000 */
[----:B------:R-:W-:Y:S01]  /*149a0*/  FMUL.FTZ R29, R39, R11 ;  /* 0x0000000b271d7220 */ /* 0x000fe20000410000 */
[----:B------:R-:W-:Y:S02]  /*149b0*/  LOP3.LUT R37, R36, 0xfffffff8, RZ, 0xc0, !PT ;  /* 0xfffffff824257812 */ /* 0x000fe400078ec0ff */
[----:B------:R-:W-:Y:S02]  /*149c0*/  LEA.HI R39, R38, R38, RZ, 0x1 ;  /* 0x0000002626277211 */ /* 0x000fe400078f08ff */
[----:B------:R-:W-:Y:S01]  /*149d0*/  SHF.R.S32.HI R36, RZ, 0x5, R35 ;  /* 0x00000005ff247819 */ /* 0x000fe20000011423 */
[----:B------:R-:W-:Y:S01]  /*149e0*/  IMAD.IADD R37, R32, 0x1, -R37 ;  /* 0x0000000120257824 */ /* 0x000fe200078e0a25 */
[----:B------:R-:W-:-:S02]  /*149f0*/  LOP3.LUT R39, R39, 0x1ffffffe, RZ, 0xc0, !PT ;  /* 0x1ffffffe27277812 */ /* 0x000fc400078ec0ff */
[----:B----4-:R-:W-:Y:S01]  /*14a00*/  ISETP.NE.AND P0, PT, R2, 0x1, PT ;  /* 0x000000010200780c */ /* 0x010fe20003f05270 */
[----:B------:R-:W-:Y:S02]  /*14a10*/  IMAD R36, R21, 0x4, R36 ;  /* 0x0000000415247824 */ /* 0x000fe400078e0224 */
[----:B------:R-:W-:Y:S02]  /*14a20*/  IMAD.IADD R39, R38, 0x1, -R39 ;  /* 0x0000000126277824 */ /* 0x000fe400078e0a27 */
[----:B------:R-:W-:-:S04]  /*14a30*/  IMAD.U32 R2, R36, 0x10, R37 ;  /* 0x0000001024027824 */ /* 0x000fc800078e0025 */
[----:B------:R-:W-:-:S04]  /*14a40*/  IMAD R2, R39, 0x8, R2 ;  /* 0x0000000827027824 */ /* 0x000fc800078e0202 */
[----:B------:R-:W-:-:S05]  /*14a50*/  @P0 IMAD.HI.U32 R3, R2, R3, RZ ;  /* 0x0000000302030227 */ /* 0x000fca00078e00ff */
[----:B------:R-:W-:Y:S01]  /*14a60*/  @P0 SHF.R.U32.HI R2, RZ, R20, R3 ;  /* 0x00000014ff020219 */ /* 0x000fe20000011603 */
[----:B------:R-:W-:Y:S01]  /*14a70*/  IMAD.SHL.U32 R20, R0, 0x40, RZ ;  /* 0x0000004000147824 */ /* 0x000fe200078e00ff */
[----:B------:R-:W-:-:S03]  /*14a80*/  LOP3.LUT R3, R33, 0x7ffffffc, RZ, 0xc0, !PT ;  /* 0x7ffffffc21037812 */ /* 0x000fc600078ec0ff */
[----:B------:R-:W0:Y:S01]  /*14a90*/  SHFL.IDX PT, R35, R2, RZ, 0x1c1f ;  /* 0x001c1fff02237589 */ /* 0x000e2200000e0000 */
        /* <DEDUP_REMOVED lines=21> */
[----:B------:R-:W1:Y:S01]  /*14bf0*/  MUFU.TANH R10, R10 ;  /* 0x0000000a000a7308 */ /* 0x000e620000002400 */
[----:B------:R-:W-:-:S03]  /*14c00*/  LOP3.LUT R11, RZ, R6, RZ, 0x33, !PT ;  /* 0x00000006ff0b7212 */ /* 0x000fc600078e33ff */
[----:B------:R-:W-:-:S04]  /*14c10*/  IADD3 R32, -R4, R32, R5 ;  /* 0x0000002004207210 */ /* 0x000fc80007ffe105 */
[----:B------:R-:W2:Y:S01]  /*14c20*/  MUFU.TANH R90, R90 ;  /* 0x0000005a005a7308 */ /* 0x000ea20000002400 */
        /* <DEDUP_REMOVED lines=29> */
[----:B------:R-:W1:Y:S08]  /*14e00*/  MUFU.TANH R41, R41 ;  /* 0x0000002900297308 */ /* 0x000e700000002400 */
[----:B------:R-:W1:Y:S01]  /*14e10*/  MUFU.TANH R40, R40 ;  /* 0x0000002800287308 */ /* 0x000e620000002400 */
[----:B------:R-:W-:-:S02]  /*14e20*/  IMAD.IADD R32, R32, 0x1, R11 ;  /* 0x0000000120207824 */ /* 0x000fc400078e020b */
[----:B------:R-:W-:Y:S02]  /*14e30*/  IMAD.IADD R34, R12, 0x1, -R20 ;  /* 0x000000010c227824 */ /* 0x000fe400078e0a14 */
        /* <DEDUP_REMOVED lines=13> */
.L_x_6810:
[----:B------:R-:W-:-:S13]  /*14f10*/  ISETP.NE.AND P0, PT, R13, 0x1, PT ;  /* 0x000000010d00780c */ /* 0x000fda0003f05270 */
[----:B------:R-:W-:-:S05]  /*14f20*/  @P0 IMAD.HI.U32 R12, R11, R14, RZ ;  /* 0x0000000e0b0c0227 */ /* 0x000fca00078e00ff */
[----:B------:R-:W-:-:S07]  /*14f30*/  @P0 SHF.R.U32.HI R11, RZ, R15, R12 ;  /* 0x0000000fff0b0219 */ /* 0x000fce000001160c */
.L_x_6811:
[----:B------:R-:W-:Y:S05]  /*14f40*/  BSYNC B1 ;  /* 0x0000000000017941 */ /* 0x000fea0003800000 */
.L_x_6809:
[----:B------:R-:W-:-:S04]  /*14f50*/  IMAD R12, R11, R13, -R20 ;  /* 0x0000000d0b0c7224 */ /* 0x000fc800078e0a14 */
[----:B------:R-:W-:-:S05]  /*14f60*/  IMAD R12, R3, -0x2, R12 ;  /* 0xfffffffe030c7824 */ /* 0x000fca00078e020c */
[----:B------:R-:W-:Y:S02]  /*14f70*/  VIMNMX R7, R7, R12, !PT ;  /* 0x0000000c07077248 */ /* 0x000fe40007fe0100 */
[----:B------:R-:W-:-:S07]  /*14f80*/  VIADDMNMX R6, R12, R13, R6, PT ;  /* 0x0000000d0c067246 */ /* 0x000fce0003800106 */
.L_x_6808:
[----:B------:R-:W-:Y:S05]  /*14f90*/  BSYNC B0 ;  /* 0x0000000000007941 */ /* 0x000fea0003800000 */
.L_x_6807:
        /* <DEDUP_REMOVED lines=14> */
[----:B------:R-:W-:Y:S01]  /*15080*/  ISETP.LT.OR P2, PT, R6, 0x11, P2 ;  /* 0x000000110600780c */ /* 0x000fe20001741670 */
[----:B0-----:R-:W-:Y:S01]  /*15090*/  IMAD.IADD R11, R32, 0x1, R2 ;  /* 0x00000001200b7824 */ /* 0x001fe200078e0202 */
        /* <DEDUP_REMOVED lines=55> */
[----:B-1----:R-:W-:Y:S01]  /*15410*/  FSEL R84, R10, -INF , !P6 ;  /* 0xff8000000a547808 */ /* 0x002fe20007000000 */
        /* <DEDUP_REMOVED lines=18> */
.L_x_6815:
[----:B------:R-:W-:-:S13]  /*15540*/  ISETP.NE.AND P6, PT, R13, 0x1, PT ;  /* 0x000000010d00780c */ /* 0x000fda0003fc5270 */
[----:B------:R-:W-:-:S05]  /*15550*/  @P6 IMAD.HI.U32 R14, R5, R14, RZ ;  /* 0x0000000e050e6227 */ /* 0x000fca00078e00ff */
[----:B------:R-:W-:-:S07]  /*15560*/  @P6 SHF.R.U32.HI R5, RZ, R15, R14 ;  /* 0x0000000fff056219 */ /* 0x000fce000001160e */
.L_x_6816:
[----:B------:R-:W-:Y:S05]  /*15570*/  BSYNC B1 ;  /* 0x0000000000017941 */ /* 0x000fea0003800000 */
.L_x_6814:
[----:B------:R-:W-:-:S04]  /*15580*/  IMAD R20, R5, R13, -R20 ;  /* 0x0000000d05147224 */ /* 0x000fc800078e0a14 */
[----:B------:R-:W-:-:S05]  /*15590*/  IMAD R20, R3, -0x2, R20 ;  /* 0xfffffffe03147824 */ /* 0x000fca00078e0214 */
[----:B------:R-:W-:Y:S02]  /*155a0*/  VIADDMNMX R10, R20, R13, R10, PT ;  /* 0x0000000d140a7246 */ /* 0x000fe4000380010a */
[----:B------:R-:W-:-:S07]  /*155b0*/  VIMNMX R11, R11, R20, !PT ;  /* 0x000000140b0b7248 */ /* 0x000fce0007fe0100 */
.L_x_6813:
[----:B------:R-:W-:Y:S05]  /*155c0*/  BSYNC B0 ;  /* 0x0000000000007941 */ /* 0x000fea0003800000 */
.L_x_6812:
[----:B------:R-:W2:Y:S01]  /*155d0*/  LDL.64 R6, [R1+0x1e0] ;  /* 0x0001e00001067983 */ /* 0x000ea20000100a00 */
[C---:B------:R-:W-:Y:S02]  /*155e0*/  ISETP.GT.AND P0, PT, R11.reuse, 0x1, !P0 ;  /* 0x000000010b00780c */ /* 0x040fe40004704270 */
[----:B------:R-:W-:Y:S01]  /*155f0*/  ISETP.GT.AND P1, PT, R11, 0x8, !P1 ;  /* 0x000000080b00780c */ /* 0x000fe20004f24270 */
[----:B------:R-:W3:Y:S01]  /*15600*/  LDL R20, [R1+0x200] ;  /* 0x0002000001147983 */ /* 0x000ee20000100800 */
        /* <DEDUP_REMOVED lines=41> */
[----:B------:R-:W-:Y:S02]  /*158a0*/  ISETP.LT.OR P1, PT, R10, 0x29, P1 ;  /* 0x000000290a00780c */ /* 0x000fe40000f21670 */
        /* <DEDUP_REMOVED lines=47> */
[----:B------:R1:W-:Y:S04]  /*15ba0*/  STL.64 [R1+0x1e0], R2 ;  /* 0x0001e00201007387 */ /* 0x0003e80000100a00 */
[----:B------:R-:W2:Y:S01]  /*15bb0*/  LDL R24, [R1+0x1e4] ;  /* 0x0001e40001187983 */ /* 0x000ea20000100800 */
[----:B0-----:R-:W-:-:S03]  /*15bc0*/  FMNMX.FTZ R10, R2, R5, !PT ;  /* 0x00000005020a7209 */ /* 0x001fc60007810000 */
[----:B-1----:R-:W4:Y:S04]  /*15bd0*/  LDL.64 R2, [R1+0xb8] ;  /* 0x0000b80001027983 */ /* 0x002f280000100a00 */
        /* <DEDUP_REMOVED lines=17> */
[----:B------:R-:W5:Y:S08]  /*15cf0*/  MUFU.EX2 R135, R13 ;  /* 0x0000000d00877308 */ /* 0x000f700000000800 */
[----:B------:R-:W0:Y:S01]  /*15d00*/  MUFU.EX2 R134, R7 ;  /* 0x0000000700867308 */ /* 0x000e220000000800 */
[----:B------:R1:W-:Y:S01]  /*15d10*/  STL [R1+0x1e4], R14 ;  /* 0x0001e40e01007387 */ /* 0x0003e20000100800 */
[----:B-----5:R-:W-:Y:S01]  /*15d20*/  FMUL.FTZ R4, R135, R4 ;  /* 0x0000000487047220 */ /* 0x020fe20000410000 */
[----:B0-----:R-:W-:-:S05]  /*15d30*/  FMUL.FTZ R5, R5, R134 ;  /* 0x0000008605057220 */ /* 0x001fca0000410000 */
[----:B------:R1:W-:Y:S04]  /*15d40*/  STL.64 [R1+0x1f0], R4 ;  /* 0x0001f00401007387 */ /* 0x0003e80000100a00 */
[----:B----4-:R-:W2:Y:S01]  /*15d50*/  LD.E R6, desc[UR36][R2.64+0x4] ;  /* 0x0000042402067980 */ /* 0x010ea2000c101900 */
        /* <DEDUP_REMOVED lines=12> */
.L_x_6818:
[----:B------:R-:W-:Y:S05]  /*15e20*/  BSYNC B0 ;  /* 0x0000000000007941 */ /* 0x000fea0003800000 */
.L_x_6817:
        /* <DEDUP_REMOVED lines=9> */
.L_x_6820:
[----:B------:R-:W-:Y:S05]  /*15ec0*/  BSYNC B0 ;  /* 0x0000000000007941 */ /* 0x000fea0003800000 */
.L_x_6819:
        /* <DEDUP_REMOVED lines=30> */
[C---:B--2---:R-:W-:Y:S01]  /*160b0*/  FMUL.FTZ R57, R38.reuse, R55 ;  /* 0x0000003726397220 */ /* 0x044fe20000410000 */
[----:B------:R-:W-:-:S04]  /*160c0*/  FSETP.NEU.FTZ.AND P0, PT, R38, -INF , PT ;  /* 0xff8000002600780b */ /* 0x000fc80003f1d000 */
[----:B------:R-:W-:-:S05]  /*160d0*/  FSEL R57, R57, RZ, P0 ;  /* 0x000000ff39397208 */ /* 0x000fca0000000000 */
[-C--:B------:R-:W-:Y:S02]  /*160e0*/  FFMA.FTZ R152, R84, R55.reuse, -R57 ;  /* 0x0000003754987223 */ /* 0x080fe40000010839 */
[----:B------:R-:W2:Y:S01]  /*160f0*/  LDL.64 R84, [R1+0x218] ;  /* 0x0002180001547983 */ /* 0x000ea20000100a00 */
[C---:B------:R-:W-:Y:S01]  /*16100*/  FMUL.FTZ R38, R39.reuse, R55 ;  /* 0x0000003727267220 */ /* 0x040fe20000410000 */
[----:B------:R-:W-:-:S04]  /*16110*/  FSETP.NEU.FTZ.AND P0, PT, R39, -INF , PT ;  /* 0xff8000002700780b */ /* 0x000fc80003f1d000 */
[----:B------:R-:W-:-:S05]  /*16120*/  FSEL R38, R38, RZ, P0 ;  /* 0x000000ff26267208 */ /* 0x000fca0000000000 */
        /* <DEDUP_REMOVED lines=32> */
[-CC-:B------:R-:W-:Y:S01]  /*16330*/  FFMA.FTZ R174, R52, R55.reuse, -R57.reuse ;  /* 0x0000003734ae7223 */ /* 0x180fe20000010839 */
[-C--:B------:R-:W-:Y:S01]  /*16340*/  FFMA.FTZ R175, R41, R55.reuse, -R38 ;  /* 0x0000003729af7223 */ /* 0x080fe20000010826 */
[----:B------:R-:W-:Y:S01]  /*16350*/  FFMA.FTZ R190, R50, R55, -R57 ;  /* 0x0000003732be7223 */ /* 0x000fe20000010839 */
[----:B------:R-:W3:Y:S01]  /*16360*/  MUFU.EX2 R155, R155 ;  /* 0x0000009b009b7308 */ /* 0x000ee20000000800 */
[C---:B----4-:R-:W-:Y:S01]  /*16370*/  FMUL.FTZ R35, R135.reuse, R35 ;  /* 0x0000002387237220 */ /* 0x050fe20000410000 */
[C---:B------:R-:W-:Y:S01]  /*16380*/  FMUL.FTZ R34, R135.reuse, R34 ;  /* 0x0000002287227220 */ /* 0x040fe20000410000 */
[C---:B------:R-:W-:Y:S01]  /*16390*/  FMUL.FTZ R37, R134.reuse, R37 ;  /* 0x0000002586257220 */ /* 0x040fe20000410000 */
[----:B------:R-:W-:Y:S01]  /*163a0*/  FMUL.FTZ R36, R134, R36 ;  /* 0x0000002486247220 */ /* 0x000fe20000410000 */
        /* <DEDUP_REMOVED lines=17> */
[C---:B------:R-:W-:Y:S01]  /*164c0*/  FMUL.FTZ R15, R135.reuse, R15 ;  /* 0x0000000f870f7220 */ /* 0x040fe20000410000 */
[----:B------:R-:W-:Y:S01]  /*164d0*/  FMUL.FTZ R14, R135, R14 ;  /* 0x0000000e870e7220 */ /* 0x000fe20000410000 */
[----:B------:R-:W0:Y:S01]  /*164e0*/  MUFU.EX2 R154, R154 ;  /* 0x0000009a009a7308 */ /* 0x000e220000000800 */
[----:B-1----:R-:W-:Y:S01]  /*164f0*/  FADD.FTZ R44, R153, R44 ;  /* 0x0000002c992c7221 */ /* 0x002fe20000010000 */
[----:B------:R-:W-:Y:S01]  /*16500*/  FADD.FTZ R7, R121, R6 ;  /* 0x0000000679077221 */ /* 0x000fe20000010000 */
[C---:B------:R-:W-:Y:S01]  /*16510*/  FMUL.FTZ R13, R135.reuse, R13 ;  /* 0x0000000d870d7220 */ /* 0x040fe20000410000 */
[----:B------:R-:W-:Y:S01]  /*16520*/  FMUL.FTZ R12, R135, R12 ;  /* 0x0000000c870c7220 */ /* 0x000fe20000410000 */
[C---:B------:R-:W-:Y:S01]  /*16530*/  FMUL.FTZ R87, R134.reuse, R87 ;  /* 0x0000005786577220 */ /* 0x040fe20000410000 */
[C---:B------:R-:W-:Y:S01]  /*16540*/  FMUL.FTZ R86, R134.reuse, R86 ;  /* 0x0000005686567220 */ /* 0x040fe20000410000 */
[C---:B------:R-:W-:Y:S01]  /*16550*/  FMUL.FTZ R5, R134.reuse, R5 ;  /* 0x0000000586057220 */ /* 0x040fe20000410000 */
[----:B------:R-:W1:Y:S01]  /*16560*/  MUFU.EX2 R169, R169 ;  /* 0x000000a900a97308 */ /* 0x000e620000000800 */
[----:B------:R-:W-:Y:S01]  /*16570*/  FMUL.FTZ R4, R134, R4 ;  /* 0x0000000486047220 */ /* 0x000fe20000410000 */
[----:B------:R-:W2:Y:S04]  /*16580*/  LDL.64 R82, [R1+0x350] ;  /* 0x0003500001527983 */ /* 0x000ea80000100a00 */
[----:B------:R-:W2:Y:S02]  /*16590*/  LDL.64 R80, [R1+0x360] ;  /* 0x0003600001507983 */ /* 0x000ea40000100a00 */
        /* <DEDUP_REMOVED lines=13> */
[----:B------:R-:W0:Y:S03]  /*16670*/  MUFU.EX2 R171, R171 ;  /* 0x000000ab00ab7308 */ /* 0x000e260000000800 */
[----:B------:R-:W4:Y:S04]  /*16680*/  LDL.64 R58, [R1+0x268] ;  /* 0x00026800013a7983 */ /* 0x000f280000100a00 */
[----:B------:R-:W4:Y:S01]  /*16690*/  LDL.64 R48, [R1+0x2b8] ;  /* 0x0002b80001307983 */ /* 0x000f220000100a00 */
[----:B------:R-:W0:Y:S01]  /*166a0*/  MUFU.EX2 R129, R129 ;  /* 0x0000008100817308 */ /* 0x000e220000000800 */
[----:B-1----:R-:W-:Y:S01]  /*166b0*/  FADD.FTZ R39, R169, R44 ;  /* 0x0000002ca9277221 */ /* 0x002fe20000010000 */
[----:B------:R-:W-:Y:S01]  /*166c0*/  FADD.FTZ R7, R117, R6 ;  /* 0x0000000675077221 */ /* 0x000fe20000010000 */
[----:B------:R-:W4:Y:S04]  /*166d0*/  LDL.64 R72, [R1+0x3b0] ;  /* 0x0003b00001487983 */ /* 0x000f280000100a00 */
[----:B------:R-:W4:Y:S01]  /*166e0*/  LDL.64 R90, [R1+0x3e8] ;  /* 0x0003e800015a7983 */ /* 0x000f220000100a00 */
[----:B------:R-:W1:Y:S03]  /*166f0*/  MUFU.EX2 R128, R128 ;  /* 0x0000008000807308 */ /* 0x000e660000000800 */
[----:B------:R-:W4:Y:S05]  /*16700*/  LDL.64 R88, [R1+0x3f8] ;  /* 0x0003f80001587983 */ /* 0x000f2a0000100a00 */
        /* <DEDUP_REMOVED lines=9> */
[----:B------:R-:W4:Y:S05]  /*167a0*/  LDL.64 R56, [R1+0x3e0] ;  /* 0x0003e00001387983 */ /* 0x000f2a0000100a00 */
[----:B------:R-:W-:Y:S08]  /*167b0*/  MUFU.EX2 R127, R127 ;  /* 0x0000007f007f7308 */ /* 0x000ff00000000800 */
[----:B------:R-:W0:Y:S01]  /*167c0*/  MUFU.EX2 R126, R126 ;  /* 0x0000007e007e7308 */ /* 0x000e220000000800 */
[----:B-1----:R-:W-:Y:S01]  /*167d0*/  FADD.FTZ R6, R128, R39 ;  /* 0x0000002780067221 */ /* 0x002fe20000010000 */
[----:B------:R-:W-:Y:S01]  /*167e0*/  FADD.FTZ R7, R170, R7 ;  /* 0x00000007aa077221 */ /* 0x000fe20000010000 */
[----:B------:R-:W4:Y:S05]  /*167f0*/  LDL.64 R64, [R1+0x3f0] ;  /* 0x0003f00001407983 */ /* 0x000f2a0000100a00 */
[----:B------:R-:W-:Y:S08]  /*16800*/  MUFU.EX2 R125, R125 ;  /* 0x0000007d007d7308 */ /* 0x000ff00000000800 */
        /* <DEDUP_REMOVED lines=15> */
[----:B------:R-:W-:Y:S08]  /*16900*/  MUFU.EX2 R172, R172 ;  /* 0x000000ac00ac7308 */ /* 0x000ff00000000800 */
[----:B------:R-:W1:Y:S01]  /*16910*/  MUFU.EX2 R8, R8 ;  /* 0x0000000800087308 */ /* 0x000e620000000800 */
[----:B------:R-:W-:Y:S01]  /*16920*/  FADD.FTZ R38, R116, R41 ;  /* 0x0000002974267221 */ /* 0x000fe20000010000 */
[----:B------:R-:W-:Y:S01]  /*16930*/  FADD.FTZ R6, R178, R39 ;  /* 0x00000027b2067221 */ /* 0x000fe20000010000 */
[----:B------:R-:W4:Y:S04]  /*16940*/  LDL.64 R50, [R1+0x2a8] ;  /* 0x0002a80001327983 */ /* 0x000f280000100a00 */
[----:B------:R-:W4:Y:S01]  /*16950*/  LDL.64 R44, [R1+0x2d8] ;  /* 0x0002d800012c7983 */ /* 0x000f220000100a00 */
[----:B------:R-:W-:Y:S08]  /*16960*/  MUFU.EX2 R174, R174 ;  /* 0x000000ae00ae7308 */ /* 0x000ff00000000800 */
[----:B------:R-:W1:Y:S01]  /*16970*/  MUFU.EX2 R175, R175 ;  /* 0x000000af00af7308 */ /* 0x000e620000000800 */
[----:B0-----:R-:W-:Y:S01]  /*16980*/  FADD.FTZ R41, R173, R38 ;  /* 0x00000026ad297221 */ /* 0x001fe20000010000 */
[----:B------:R-:W-:Y:S01]  /*16990*/  FADD.FTZ R39, R193, R6 ;  /* 0x00000006c1277221 */ /* 0x000fe20000010000 */
[----:B------:R-:W4:Y:S05]  /*169a0*/  LDL.64 R42, [R1+0x2e8] ;  /* 0x0002e800012a7983 */ /* 0x000f2a0000100a00 */
[----:B------:R-:W0:Y:S08]  /*169b0*/  MUFU.EX2 R190, R190 ;  /* 0x000000be00be7308 */ /* 0x000e300000000800 */
[----:B------:R-:W0:Y:S01]  /*169c0*/  MUFU.EX2 R7, R7 ;  /* 0x0000000700077308 */ /* 0x000e220000000800 */
[----:B-1----:R-:W-:Y:S01]  /*169d0*/  FADD.FTZ R6, R8, R41 ;  /* 0x0000002908067221 */ /* 0x002fe20000010000 */
[----:B------:R-:W-:-:S03]  /*169e0*/  FADD.FTZ R39, R172, R39 ;  /* 0x00000027ac277221 */ /* 0x000fc60000010000 */
[----:B------:R-:W-:Y:S01]  /*169f0*/  FADD.FTZ R6, R175, R6 ;  /* 0x00000006af067221 */ /* 0x000fe20000010000 */
[----:B------:R-:W-:-:S04]  /*16a00*/  FADD.FTZ R41, R174, R39 ;  /* 0x00000027ae297221 */ /* 0x000fc80000010000 */
[----:B0-----:R-:W-:Y:S02]  /*16a10*/  FADD.FTZ R38, R190, R41 ;  /* 0x00000029be267221 */ /* 0x001fe40000010000 */
[----:B------:R-:W4:Y:S01]  /*16a20*/  LDL.64 R40, [R1+0x2f8] ;  /* 0x0002f80001287983 */ /* 0x000f220000100a00 */
[----:B------:R-:W-:-:S05]  /*16a30*/  FADD.FTZ R39, R7, R6 ;  /* 0x0000000607277221 */ /* 0x000fca0000010000 */
[----:B------:R0:W-:Y:S01]  /*16a40*/  STL.64 [R1+0x1f0], R38 ;  /* 0x0001f02601007387 */ /* 0x0001e20000100a00 */
[----:B------:R-:W-:Y:S06]  /*16a50*/  BAR.SYNC.DEFER_BLOCKING 0xf, 0x100 ;  /* 0x03c4000000007b1d */ /* 0x000fec0000010000 */
[----:B0-----:R-:W4:Y:S01]  /*16a60*/  LDL.64 R38, [R1+0x308] ;  /* 0x0003080001267983 */ /* 0x001f220000100a00 */
[C---:B--2---:R-:W-:Y:S01]  /*16a70*/  FMUL.FTZ R85, R134.reuse, R85 ;  /* 0x0000005586557220 */ /* 0x044fe20000410000 */
[C---:B------:R-:W-:Y:S02]  /*16a80*/  FMUL.FTZ R84, R134.reuse, R84 ;  /* 0x0000005486547220 */ /* 0x040fe40000410000 */
[----:B------:R-:W2:Y:S04]  /*16a90*/  LD.E.64 R96, desc[UR36][R2.64+0x8] ;  /* 0x0000082402607980 */ /* 0x000ea8000c101b00 */
[----:B------:R-:W2:Y:S04]  /*16aa0*/  LD.E.64 R2, desc[UR36][R2.64] ;  /* 0x0000002402027980 */ /* 0x000ea8000c101b00 */
[----:B------:R-:W-:Y:S04]  /*16ab0*/  STL.64 [R1+0x400], R34 ;  /* 0x0004002201007387 */ /* 0x000fe80000100a00 */
[----:B------:R0:W-:Y:S04]  /*16ac0*/  STL.64 [R1+0x408], R36 ;  /* 0x0004082401007387 */ /* 0x0001e80000100a00 */
[----:B------:R-:W-:Y:S04]  /*16ad0*/  STL.64 [R1+0x210], R32 ;  /* 0x0002102001007387 */ /* 0x000fe80000100a00 */
        /* <DEDUP_REMOVED lines=123> */
[----:B--2---:R-:W-:-:S03]  /*17290*/  MOV R6, R96 ;  /* 0x0000006000067202 */ /* 0x004fc60000000f00 */
        /* <DEDUP_REMOVED lines=275> */
[----:B----4-:R-:W-:Y:S04]  /*183d0*/  STL [R1+0x358], R86 ;  /* 0x0003585601007387 */ /* 0x010fe80000100800 */
        /* <DEDUP_REMOVED lines=513> */
.L_x_6822:
[----:B------:R-:W-:Y:S05]  /*1a3f0*/  BSYNC B0 ;  /* 0x0000000000007941 */ /* 0x000fea0003800000 */
.L_x_6821:
        /* <DEDUP_REMOVED lines=9> */
[----:B------:R-:W2:Y:S02]  /*1a490*/  LDL R6, [R1+0x50] ;  /* 0x0000500001067983 */ /* 0x000ea40000100800 */
[----:B--2---:R-:W-:-:S07]  /*1a4a0*/  IMAD.SHL.U32 R6, R6, 0x40, RZ ;  /* 0x0000004006067824 */ /* 0x004fce00078e00ff */
.L_x_6790:
[----:B------:R-:W1:Y:S01]  /*1a4b0*/  LDC R2, c[0x0][0x448] ;  /* 0x00011200ff027b82 */ /* 0x000e620000000800 */
[----:B------:R-:W-:Y:S01]  /*1a4c0*/  VIADD R3, R6, 0x3f ;  /* 0x0000003f06037836 */ /* 0x000fe20000000000 */
[----:B------:R-:W-:-:S06]  /*1a4d0*/  ULDC UR4, c[0x0][0xad4] ;  /* 0x0002b50000047ab9 */ /* 0x000fcc0000000800 */
[----:B------:R-:W2:Y:S01]  /*1a4e0*/  LDC R8, c[0x0][0xadc] ;  /* 0x0002b700ff087b82 */ /* 0x000ea20000000800 */
[----:B-1----:R-:W-:-:S13]  /*1a4f0*/  ISETP.NE.AND P0, PT, R2, 0x1, PT ;  /* 0x000000010200780c */ /* 0x002fda0003f05270 */
[----:B------:R-:W1:Y:S08]  /*1a500*/  @P0 LDC R2, c[0x0][0x44c] ;  /* 0x00011300ff020b82 */ /* 0x000e700000000800 */
[----:B------:R-:W3:Y:S01]  /*1a510*/  @P0 LDC R5, c[0x0][0x450] ;  /* 0x00011400ff050b82 */ /* 0x000ee20000000800 */
[----:B-1----:R-:W-:-:S05]  /*1a520*/  @P0 IMAD.HI.U32 R2, R3, R2, RZ ;  /* 0x0000000203020227 */ /* 0x002fca00078e00ff */
[----:B---3--:R-:W-:Y:S02]  /*1a530*/  @P0 SHF.R.U32.HI R3, RZ, R5, R2 ;  /* 0x00000005ff030219 */ /* 0x008fe40000011602 */
[----:B--2---:R-:W-:-:S03]  /*1a540*/  ISETP.GE.AND P0, PT, R8, 0x1, PT ;  /* 0x000000010800780c */ /* 0x004fc60003f06270 */
[----:B------:R-:W-:-:S04]  /*1a550*/  IMAD.IADD R3, R212, 0x1, R3 ;  /* 0x00000001d4037824 */ /* 0x000fc800078e0203 */
[----:B0-----:R-:W-:-:S06]  /*1a560*/  VIADD R4, R3, -UR4 ;  /* 0x8000000403047c36 */ /* 0x001fcc0008000000 */
[----:B------:R-:W-:Y:S05]  /*1a570*/  @!P0 BRA `(.L_x_6824) ;  /* 0x0000000000488947 */ /* 0x000fea0003800000 */
        /* <DEDUP_REMOVED lines=11> */
.L_x_6826:
[----:B------:R-:W-:-:S13]  /*1a630*/  ISETP.NE.AND P0, PT, R8, 0x1, PT ;  /* 0x000000010800780c */ /* 0x000fda0003f05270 */
[----:B------:R-:W0:Y:S02]  /*1a640*/  @P0 LDC.64 R2, c[0x0][0xae0] ;  /* 0x0002b800ff020b82 */ /* 0x000e240000000a00 */
[----:B0-----:R-:W-:-:S05]  /*1a650*/  @P0 IMAD.HI.U32 R2, R5, R2, RZ ;  /* 0x0000000205020227 */ /* 0x001fca00078e00ff */
[----:B------:R-:W-:-:S07]  /*1a660*/  @P0 SHF.R.U32.HI R5, RZ, R3, R2 ;  /* 0x00000003ff050219 */ /* 0x000fce0000011602 */
.L_x_6827:
[----:B------:R-:W-:Y:S05]  /*1a670*/  BSYNC B0 ;  /* 0x0000000000007941 */ /* 0x000fea0003800000 */
.L_x_6825:
[----:B------:R-:W-:-:S05]  /*1a680*/  IMAD R5, R5, R8, RZ ;  /* 0x0000000805057224 */ /* 0x000fca00078e02ff */
[----:B------:R-:W-:-:S07]  /*1a690*/  VIMNMX R4, R4, R5, !PT ;  /* 0x0000000504047248 */ /* 0x000fce0007fe0100 */
.L_x_6824:
[----:B------:R-:W-:-:S05]  /*1a6a0*/  VIADD R4, R4, 0x3f ;  /* 0x0000003f04047836 */ /* 0x000fca0000000000 */
[----:B------:R-:W-:-:S04]  /*1a6b0*/  SHF.R.S32.HI R3, RZ, 0x1f, R4 ;  /* 0x0000001fff037819 */ /* 0x000fc80000011404 */
[----:B------:R-:W-:-:S04]  /*1a6c0*/  LEA.HI R3, R3, R4, RZ, 0x6 ;  /* 0x0000000403037211 */ /* 0x000fc800078f30ff */
[----:B------:R-:W-:-:S04]  /*1a6d0*/  SHF.R.S32.HI R3, RZ, 0x6, R3 ;  /* 0x00000006ff037819 */ /* 0x000fc80000011403 */
[----:B------:R-:W-:-:S04]  /*1a6e0*/  VIMNMX R9, R180, R3, !PT ;  /* 0x00000003b4097248 */ /* 0x000fc80007fe0100 */
[----:B------:R-:W-:-:S13]  /*1a6f0*/  ISETP.GE.AND P0, PT, R0, R9, PT ;  /* 0x000000090000720c */ /* 0x000fda0003f06270 */
[----:B------:R-:W-:Y:S05]  /*1a700*/  @!P0 BRA `(.L_x_6828) ;  /* 0x0000007000448947 */ /* 0x000fea0003800000 */
.L_x_6851:
        /* <DEDUP_REMOVED lines=20> */
.L_x_6830:
[----:B------:R-:W-:Y:S05]  /*1a850*/  BSYNC B0 ;  /* 0x0000000000007941 */ /* 0x000fea0003800000 */
.L_x_6829:
        /* <DEDUP_REMOVED lines=9> */
.L_x_6832:
[----:B------:R-:W-:Y:S05]  /*1a8f0*/  BSYNC B0 ;  /* 0x0000000000007941 */ /* 0x000fea0003800000 */
.L_x_6831:
[----:B------:R-:W-:Y:S04]  /*1a900*/  BSSY B0, `(.L_x_6833) ;  /* 0x0000006000007945 */ /* 0x000fe80003800000 */
[----:B-1----:R-:W-:Y:S05]  /*1a910*/  @P0 BRA `(.L_x_6834) ;  /* 0x0000000000100947 */ /* 0x002fea0003800000 */
[----:B-----5:R-:W-:Y:S01]  /*1a920*/  IMAD R2, R2, 0x8, R5 ;  /* 0x0000000802027824 */ /* 0x020fe200078e0205 */
[----:B------:R-:W-:-:S04]  /*1a930*/  SHF.L.U32 R3, R3, 0x1f, RZ ;  /* 0x0000001f03037819 */ /* 0x000fc800000006ff */
[----:B------:R-:W1:Y:S02]  /*1a940*/  SYNCS.PHASECHK.TRANS64.TRYWAIT P0, [R2+URZ], R3 ;  /* 0x00000003020075a7 */ /* 0x000e64000800017f */
[----:B-1----:R-:W-:Y:S05]  /*1a950*/  @!P0 BRA `(.L_x_6835) ;  /* 0x000001f800d48947 */ /* 0x002fea0003800000 */
.L_x_6834:
[----:B------:R-:W-:Y:S05]  /*1a960*/  BSYNC B0 ;  /* 0x0000000000007941 */ /* 0x000fea0003800000 */
.L_x_6833:
        /* <DEDUP_REMOVED lines=57> */
.L_x_6837:
[----:B------:R-:W-:Y:S05]  /*1ad00*/  BSYNC B0 ;  /* 0x0000000000007941 */ /* 0x000fea0003800000 */
.L_x_6836:
        /* <DEDUP_REMOVED lines=8> */
.L_x_6839:
[----:B------:R-:W-:Y:S05]  /*1ad90*/  BSYNC B0 ;  /* 0x0000000000007941 */ /* 0x000fea0003800000 */
.L_x_6838:
[----:B------:R-:W-:Y:S04]  /*1ada0*/  BSSY B0, `(.L_x_6840) ;  /* 0x0000004000007945 */ /* 0x000fe80003800000 */
[----:B-1----:R-:W-:Y:S05]  /*1adb0*/  @P0 BRA `(.L_x_6841) ;  /* 0x0000000000080947 */ /* 0x002fea0003800000 */
[----:B------:R-:W1:Y:S02]  /*1adc0*/  SYNCS.PHASECHK.TRANS64.TRYWAIT P0, [R2+URZ], R3 ;  /* 0x00000003020075a7 */ /* 0x000e64000800017f */
[----:B-1----:R-:W-:Y:S05]  /*1add0*/  @!P0 BRA `(.L_x_6842) ;  /* 0x000001f400c88947 */ /* 0x002fea0003800000 */
.L_x_6841:
[----:B------:R-:W-:Y:S05]  /*1ade0*/  BSYNC B0 ;  /* 0x0000000000007941 */ /* 0x000fea0003800000 */
.L_x_6840:
        /* <DEDUP_REMOVED lines=433> */
.L_x_6844:
[----:B------:R-:W-:Y:S05]  /*1c900*/  BSYNC B0 ;  /* 0x0000000000007941 */ /* 0x000fea0003800000 */
.L_x_6843:
        /* <DEDUP_REMOVED lines=23> */
[----:B------:R-:W1:Y:S01]  /*1ca80*/  MUFU.TANH R57, R57 ;  /* 0x0000003900397308 */ /* 0x000e620000002400 */
[-C--:B------:R-:W-:Y:S01]  /*1ca90*/  FMUL.FTZ R63, R38, R4.reuse ;  /* 0x00000004263f7220 */ /* 0x080fe20000410000 */
[-C--:B------:R-:W-:Y:S01]  /*1caa0*/  FMUL.FTZ R72, R37, R4.reuse ;  /* 0x0000000425487220 */ /* 0x080fe20000410000 */
[-C--:B------:R-:W-:Y:S01]  /*1cab0*/  FMUL.FTZ R62, R39, R4.reuse ;  /* 0x00000004273e7220 */ /* 0x080fe20000410000 */
[-C--:B------:R-:W-:Y:S01]  /*1cac0*/  FMUL.FTZ R75, R40, R4.reuse ;  /* 0x00000004284b7220 */ /* 0x080fe20000410000 */
[-C--:B------:R-:W-:Y:S01]  /*1cad0*/  FMUL.FTZ R64, R42, R4.reuse ;  /* 0x000000042a407220 */ /* 0x080fe20000410000 */
[-C--:B------:R-:W-:Y:S01]  /*1cae0*/  FMUL.FTZ R74, R41, R4.reuse ;  /* 0x00000004294a7220 */ /* 0x080fe20000410000 */
[----:B------:R-:W-:Y:S01]  /*1caf0*/  FMUL.FTZ R65, R43, R4 ;  /* 0x000000042b417220 */ /* 0x000fe20000410000 */
[----:B------:R-:W2:Y:S01]  /*1cb00*/  MUFU.TANH R66, R66 ;  /* 0x0000004200427308 */ /* 0x000ea20000002400 */
[----:B----4-:R-:W-:Y:S01]  /*1cb10*/  FMNMX.FTZ R5, R68, R2, !PT ;  /* 0x0000000244057209 */ /* 0x010fe20007810000 */
[-C--:B------:R-:W-:Y:S01]  /*1cb20*/  FMUL.FTZ R76, R45, R4.reuse ;  /* 0x000000042d4c7220 */ /* 0x080fe20000410000 */
        /* <DEDUP_REMOVED lines=12> */
[----:B------:R-:W-:Y:S01]  /*1cbf0*/  FMUL.FTZ R40, R55, R4 ;  /* 0x0000000437287220 */ /* 0x000fe20000410000 */
        /* <DEDUP_REMOVED lines=55> */
[----:B--2---:R-:W-:Y:S02]  /*1cf70*/  FMNMX.FTZ R5, R42, R5, !PT ;  /* 0x000000052a057209 */ /* 0x004fe40007810000 */
[----:B0-----:R-:W-:Y:S02]  /*1cf80*/  FMNMX.FTZ R4, R50, R7, !PT ;  /* 0x0000000732047209 */ /* 0x001fe40007810000 */
[----:B-1----:R-:W-:-:S03]  /*1cf90*/  FMNMX.FTZ R5, R40, R5, !PT ;  /* 0x0000000528057209 */ /* 0x002fc60007810000 */
[----:B------:R-:W0:Y:S04]  /*1cfa0*/  SHFL.BFLY PT, R7, R4, 0x2, 0x1f ;  /* 0x0c401f0004077f89 */ /* 0x000e2800000e0000 */
[----:B------:R1:W-:Y:S04]  /*1cfb0*/  STL.64 [R1+0x1e0], R4 ;  /* 0x0001e00401007387 */ /* 0x0003e80000100a00 */
[----:B------:R-:W2:Y:S01]  /*1cfc0*/  LDL R20, [R1+0x1e4] ;  /* 0x0001e40001147983 */ /* 0x000ea20000100800 */
[----:B0-----:R-:W-:-:S03]  /*1cfd0*/  FMNMX.FTZ R10, R4, R7, !PT ;  /* 0x00000007040a7209 */ /* 0x001fc60007810000 */
[----:B-1----:R-:W4:Y:S04]  /*1cfe0*/  LDL.64 R4, [R1+0xb8] ;  /* 0x0000b80001047983 */ /* 0x002f280000100a00 */
        /* <DEDUP_REMOVED lines=32> */
.L_x_6846:
[----:B------:R-:W-:Y:S05]  /*1d1f0*/  BSYNC B0 ;  /* 0x0000000000007941 */ /* 0x000fea0003800000 */
.L_x_6845:
        /* <DEDUP_REMOVED lines=9> */
.L_x_6848:
[----:B------:R-:W-:Y:S05]  /*1d290*/  BSYNC B0 ;  /* 0x0000000000007941 */ /* 0x000fea0003800000 */
.L_x_6847:
        /* <DEDUP_REMOVED lines=38> */
[-C--:B--2---:R-:W-:Y:S01]  /*1d500*/  FMUL.FTZ R39, R39, R46.reuse ;  /* 0x0000002e27277220 */ /* 0x084fe20000410000 */
[----:B------:R-:W-:-:S03]  /*1d510*/  FMUL.FTZ R51, R38, R46 ;  /* 0x0000002e26337220 */ /* 0x000fc60000410000 */
[-C--:B------:R-:W-:Y:S01]  /*1d520*/  FFMA.FTZ R132, R57, R46.reuse, -R39 ;  /* 0x0000002e39847223 */ /* 0x080fe20000010827 */
[-C--:B------:R-:W-:Y:S01]  /*1d530*/  FFMA.FTZ R121, R68, R46.reuse, -R51 ;  /* 0x0000002e44797223 */ /* 0x080fe20000010833 */
[-C--:B------:R-:W-:Y:S01]  /*1d540*/  FFMA.FTZ R153, R8, R46.reuse, -R39 ;  /* 0x0000002e08997223 */ /* 0x080fe20000010827 */
[-C--:B------:R-:W-:Y:S01]  /*1d550*/  FFMA.FTZ R152, R66, R46.reuse, -R51 ;  /* 0x0000002e42987223 */ /* 0x080fe20000010833 */
[-C--:B------:R-:W-:Y:S01]  /*1d560*/  FFMA.FTZ R155, R59, R46.reuse, -R39 ;  /* 0x0000002e3b9b7223 */ /* 0x080fe20000010827 */
[-C--:B------:R-:W-:Y:S01]  /*1d570*/  FFMA.FTZ R120, R67, R46.reuse, -R51 ;  /* 0x0000002e43787223 */ /* 0x080fe20000010833 */
[----:B------:R-:W0:Y:S01]  /*1d580*/  MUFU.EX2 R132, R132 ;  /* 0x0000008400847308 */ /* 0x000e220000000800 */
[-C--:B------:R-:W-:Y:S01]  /*1d590*/  FFMA.FTZ R131, R58, R46.reuse, -R39 ;  /* 0x0000002e3a837223 */ /* 0x080fe20000010827 */
        /* <DEDUP_REMOVED lines=11> */
[-CC-:B------:R-:W-:Y:S01]  /*1d650*/  FFMA.FTZ R176, R75, R46.reuse, -R51.reuse ;  /* 0x0000002e4bb07223 */ /* 0x180fe20000010833 */
[-C--:B------:R-:W-:Y:S01]  /*1d660*/  FFMA.FTZ R127, R74, R46.reuse, -R51 ;  /* 0x0000002e4a7f7223 */ /* 0x080fe20000010833 */
[-CC-:B------:R-:W-:Y:S01]  /*1d670*/  FFMA.FTZ R126, R65, R46.reuse, -R39.reuse ;  /* 0x0000002e417e7223 */ /* 0x180fe20000010827 */
[----:B------:R-:W2:Y:S01]  /*1d680*/  MUFU.EX2 R153, R153 ;  /* 0x0000009900997308 */ /* 0x000ea20000000800 */
[-C--:B------:R-:W-:Y:S01]  /*1d690*/  FFMA.FTZ R116, R43, R46.reuse, -R39 ;  /* 0x0000002e2b747223 */ /* 0x080fe20000010827 */
[-C--:B------:R-:W-:Y:S01]  /*1d6a0*/  FFMA.FTZ R125, R77, R46.reuse, -R51 ;  /* 0x0000002e4d7d7223 */ /* 0x080fe20000010833 */
[-C--:B------:R-:W-:Y:S01]  /*1d6b0*/  FFMA.FTZ R179, R45, R46.reuse, -R39 ;  /* 0x0000002e2db37223 */ /* 0x080fe20000010827 */
[-CC-:B------:R-:W-:Y:S01]  /*1d6c0*/  FFMA.FTZ R178, R76, R46.reuse, -R51.reuse ;  /* 0x0000002e4cb27223 */ /* 0x180fe20000010833 */
[-C--:B------:R-:W-:Y:S01]  /*1d6d0*/  FFMA.FTZ R193, R48, R46.reuse, -R51 ;  /* 0x0000002e30c17223 */ /* 0x080fe20000010833 */
[-C--:B------:R-:W-:Y:S01]  /*1d6e0*/  FFMA.FTZ R173, R44, R46.reuse, -R39 ;  /* 0x0000002e2cad7223 */ /* 0x080fe20000010827 */
[-CC-:B------:R-:W-:Y:S01]  /*1d6f0*/  FFMA.FTZ R172, R47, R46.reuse, -R51.reuse ;  /* 0x0000002e2fac7223 */ /* 0x180fe20000010833 */
[----:B------:R-:W2:Y:S01]  /*1d700*/  MUFU.EX2 R152, R152 ;  /* 0x0000009800987308 */ /* 0x000ea20000000800 */
[-C--:B------:R-:W-:Y:S01]  /*1d710*/  FFMA.FTZ R174, R49, R46.reuse, -R51 ;  /* 0x0000002e31ae7223 */ /* 0x080fe20000010833 */
[-C--:B------:R-:W-:Y:S01]  /*1d720*/  FFMA.FTZ R175, R42, R46.reuse, -R39 ;  /* 0x0000002e2aaf7223 */ /* 0x080fe20000010827 */
        /* <DEDUP_REMOVED lines=29> */
[----:B------:R-:W1:Y:S01]  /*1d900*/  MUFU.EX2 R154, R154 ;  /* 0x0000009a009a7308 */ /* 0x000e620000000800 */
[----:B--2---:R-:W-:Y:S01]  /*1d910*/  FADD.FTZ R8, R153, R8 ;  /* 0x0000000899087221 */ /* 0x004fe20000010000 */
[----:B------:R-:W-:Y:S01]  /*1d920*/  FADD.FTZ R7, R152, R7 ;  /* 0x0000000798077221 */ /* 0x000fe20000010000 */
[C---:B------:R-:W-:Y:S01]  /*1d930*/  FMUL.FTZ R86, R122.reuse, R86 ;  /* 0x000000567a567220 */ /* 0x040fe20000410000 */
[C---:B------:R-:W-:Y:S01]  /*1d940*/  FMUL.FTZ R91, R122.reuse, R91 ;  /* 0x0000005b7a5b7220 */ /* 0x040fe20000410000 */
[C---:B------:R-:W-:Y:S01]  /*1d950*/  FMUL.FTZ R90, R122.reuse, R90 ;  /* 0x0000005a7a5a7220 */ /* 0x040fe20000410000 */
[C---:B------:R-:W-:Y:S01]  /*1d960*/  FMUL.FTZ R5, R122.reuse, R5 ;  /* 0x000000057a057220 */ /* 0x040fe20000410000 */
[----:B------:R-:W-:Y:S01]  /*1d970*/  FMUL.FTZ R4, R122, R4 ;  /* 0x000000047a047220 */ /* 0x000fe20000410000 */
[----:B------:R-:W2:Y:S01]  /*1d980*/  MUFU.EX2 R169, R169 ;  /* 0x000000a900a97308 */ /* 0x000ea20000000800 */
[----:B------:R-:W2:Y:S04]  /*1d990*/  LDL.64 R66, [R1+0x390] ;  /* 0x0003900001427983 */ /* 0x000ea80000100a00 */
[----:B------:R-:W2:Y:S03]  /*1d9a0*/  LDL.64 R68, [R1+0x3d0] ;  /* 0x0003d00001447983 */ /* 0x000ea60000100a00 */
[----:B------:R-:W2:Y:S01]  /*1d9b0*/  MUFU.EX2 R117, R117 ;  /* 0x0000007500757308 */ /* 0x000ea20000000800 */
[----:B---3--:R-:W-:Y:S01]  /*1d9c0*/  FADD.FTZ R8, R155, R8 ;  /* 0x000000089b087221 */ /* 0x008fe20000010000 */
[----:B----4-:R-:W-:Y:S01]  /*1d9d0*/  FADD.FTZ R7, R120, R7 ;  /* 0x0000000778077221 */ /* 0x010fe20000010000 */
[----:B------:R-:W3:Y:S04]  /*1d9e0*/  LDL.64 R76, [R1+0x380] ;  /* 0x00038000014c7983 */ /* 0x000ee80000100a00 */
[----:B------:R-:W4:Y:S01]  /*1d9f0*/  LDL.64 R70, [R1+0x3c0] ;  /* 0x0003c00001467983 */ /* 0x000f220000100a00 */
[----:B------:R-:W2:Y:S03]  /*1da00*/  MUFU.EX2 R130, R130 ;  /* 0x0000008200827308 */ /* 0x000ea60000000800 */
[----:B------:R-:W4:Y:S04]  /*1da10*/  LDL.64 R56, [R1+0x3e0] ;  /* 0x0003e00001387983 */ /* 0x000f280000100a00 */
[----:B------:R-:W4:Y:S01]  /*1da20*/  LDL.64 R60, [R1+0x258] ;  /* 0x00025800013c7983 */ /* 0x000f220000100a00 */
[----:B------:R-:W2:Y:S01]  /*1da30*/  MUFU.EX2 R168, R168 ;  /* 0x000000a800a87308 */ /* 0x000ea20000000800 */
[----:B0-----:R-:W-:Y:S01]  /*1da40*/  FADD.FTZ R8, R131, R8 ;  /* 0x0000000883087221 */ /* 0x001fe20000010000 */
[----:B-1----:R-:W-:Y:S01]  /*1da50*/  FADD.FTZ R6, R154, R7 ;  /* 0x000000079a067221 */ /* 0x002fe20000010000 */
[----:B------:R-:W4:Y:S04]  /*1da60*/  LDL.64 R74, [R1+0x3a0] ;  /* 0x0003a000014a7983 */ /* 0x000f280000100a00 */
[----:B------:R-:W4:Y:S01]  /*1da70*/  LDL.64 R72, [R1+0x3b0] ;  /* 0x0003b00001487983 */ /* 0x000f220000100a00 */
[----:B------:R-:W0:Y:S03]  /*1da80*/  MUFU.EX2 R171, R171 ;  /* 0x000000ab00ab7308 */ /* 0x000e260000000800 */
[----:B------:R-:W4:Y:S04]  /*1da90*/  LDL.64 R58, [R1+0x268] ;  /* 0x00026800013a7983 */ /* 0x000f280000100a00 */
[----:B------:R-:W4:Y:S01]  /*1daa0*/  LDL.64 R62, [R1+0x248] ;  /* 0x00024800013e7983 */ /* 0x000f220000100a00 */
[----:B------:R-:W1:Y:S01]  /*1dab0*/  MUFU.EX2 R129, R129 ;  /* 0x0000008100817308 */ /* 0x000e620000000800 */
[----:B--2---:R-:W-:Y:S01]  /*1dac0*/  FADD.FTZ R43, R169, R8 ;  /* 0x00000008a92b7221 */ /* 0x004fe20000010000 */
[----:B------:R-:W-:Y:S01]  /*1dad0*/  FADD.FTZ R7, R117, R6 ;  /* 0x0000000675077221 */ /* 0x000fe20000010000 */
[----:B------:R-:W2:Y:S05]  /*1dae0*/  LDL.64 R64, [R1+0x3f0] ;  /* 0x0003f00001407983 */ /* 0x000eaa0000100a00 */
[----:B------:R-:W1:Y:S08]  /*1daf0*/  MUFU.EX2 R128, R128 ;  /* 0x0000008000807308 */ /* 0x000e700000000800 */
[----:B------:R-:W1:Y:S01]  /*1db00*/  MUFU.EX2 R170, R170 ;  /* 0x000000aa00aa7308 */ /* 0x000e620000000800 */
[----:B------:R-:W-:Y:S01]  /*1db10*/  FADD.FTZ R38, R130, R43 ;  /* 0x0000002b82267221 */ /* 0x000fe20000010000 */
[----:B------:R-:W-:-:S06]  /*1db20*/  FADD.FTZ R6, R168, R7 ;  /* 0x00000007a8067221 */ /* 0x000fcc0000010000 */
[----:B------:R-:W1:Y:S01]  /*1db30*/  MUFU.EX2 R177, R177 ;  /* 0x000000b100b17308 */ /* 0x000e620000000800 */
[----:B------:R-:W-:-:S07]  /*1db40*/  FFMA.FTZ R8, R41, R46, -R39 ;  /* 0x0000002e29087223 */ /* 0x000fce0000010827 */
[----:B------:R-:W1:Y:S01]  /*1db50*/  MUFU.EX2 R176, R176 ;  /* 0x000000b000b07308 */ /* 0x000e620000000800 */
[----:B0-----:R-:W-:Y:S01]  /*1db60*/  FADD.FTZ R41, R171, R38 ;  /* 0x00000026ab297221 */ /* 0x001fe20000010000 */
[----:B-1----:R-:W-:Y:S01]  /*1db70*/  FADD.FTZ R7, R129, R6 ;  /* 0x0000000681077221 */ /* 0x002fe20000010000 */
[----:B------:R-:W2:Y:S05]  /*1db80*/  LDL.64 R50, [R1+0x2a8] ;  /* 0x0002a80001327983 */ /* 0x000eaa0000100a00 */
[----:B------:R-:W-:Y:S08]  /*1db90*/  MUFU.EX2 R127, R127 ;  /* 0x0000007f007f7308 */ /* 0x000ff00000000800 */
[----:B------:R-:W0:Y:S01]  /*1dba0*/  MUFU.EX2 R126, R126 ;  /* 0x0000007e007e7308 */ /* 0x000e220000000800 */
[----:B------:R-:W-:Y:S01]  /*1dbb0*/  FADD.FTZ R6, R128, R41 ;  /* 0x0000002980067221 */ /* 0x000fe20000010000 */
[----:B------:R-:W-:Y:S01]  /*1dbc0*/  FADD.FTZ R7, R170, R7 ;  /* 0x00000007aa077221 */ /* 0x000fe20000010000 */
[----:B------:R-:W2:Y:S05]  /*1dbd0*/  LDL.64 R48, [R1+0x2b8] ;  /* 0x0002b80001307983 */ /* 0x000eaa0000100a00 */
[----:B------:R-:W-:Y:S08]  /*1dbe0*/  MUFU.EX2 R125, R125 ;  /* 0x0000007d007d7308 */ /* 0x000ff00000000800 */
[----:B------:R-:W1:Y:S01]  /*1dbf0*/  MUFU.EX2 R179, R179 ;  /* 0x000000b300b37308 */ /* 0x000e620000000800 */
[----:B------:R-:W-:Y:S01]  /*1dc00*/  FADD.FTZ R41, R177, R6 ;  /* 0x00000006b1297221 */ /* 0x000fe20000010000 */
[----:B------:R-:W-:Y:S01]  /*1dc10*/  FADD.FTZ R6, R176, R7 ;  /* 0x00000007b0067221 */ /* 0x000fe20000010000 */
[----:B------:R-:W2:Y:S05]  /*1dc20*/  LDL.64 R44, [R1+0x2d8] ;  /* 0x0002d800012c7983 */ /* 0x000eaa0000100a00 */
        /* <DEDUP_REMOVED lines=11> */
[----:B------:R-:W-:Y:S08]  /*1dce0*/  MUFU.EX2 R172, R172 ;  /* 0x000000ac00ac7308 */ /* 0x000ff00000000800 */
[----:B------:R-:W1:Y:S01]  /*1dcf0*/  MUFU.EX2 R8, R8 ;  /* 0x0000000800087308 */ /* 0x000e620000000800 */
[----:B------:R-:W-:Y:S01]  /*1dd00*/  FADD.FTZ R38, R116, R41 ;  /* 0x0000002974267221 */ /* 0x000fe20000010000 */
[----:B------:R-:W-:-:S06]  /*1dd10*/  FADD.FTZ R6, R178, R39 ;  /* 0x00000027b2067221 */ /* 0x000fcc0000010000 */
        /* <DEDUP_REMOVED lines=9> */
[----:B------:R-:W-:-:S04]  /*1ddb0*/  FADD.FTZ R41, R174, R39 ;  /* 0x00000027ae297221 */ /* 0x000fc80000010000 */
[----:B0-----:R-:W-:Y:S02]  /*1ddc0*/  FADD.FTZ R38, R190, R41 ;  /* 0x00000029be267221 */ /* 0x001fe40000010000 */
[----:B------:R-:W2:Y:S01]  /*1ddd0*/  LDL.64 R40, [R1+0x2f8] ;  /* 0x0002f80001287983 */ /* 0x000ea20000100a00 */
[----:B------:R-:W-:-:S05]  /*1dde0*/  FADD.FTZ R39, R7, R6 ;  /* 0x0000000607277221 */ /* 0x000fca0000010000 */
[----:B------:R0:W-:Y:S01]  /*1ddf0*/  STL.64 [R1+0x1f0], R38 ;  /* 0x0001f02601007387 */ /* 0x0001e20000100a00 */
[----:B------:R-:W-:Y:S06]  /*1de00*/  BAR.SYNC.DEFER_BLOCKING 0xf, 0x100 ;  /* 0x03c4000000007b1d */ /* 0x000fec0000010000 */
[----:B0-----:R-:W2:Y:S04]  /*1de10*/  LDL.64 R38, [R1+0x308] ;  /* 0x0003080001267983 */ /* 0x001ea80000100a00 */
        /* <DEDUP_REMOVED lines=404> */
[----:B---3--:R-:W-:Y:S04]  /*1f760*/  STL [R1+0x358], R86 ;  /* 0x0003585601007387 */ /* 0x008fe80000100800 */
[----:B------:R3:W-:Y:S04]  /*1f770*/  STL [R1+0x35c], R87 ;  /* 0x00035c5701007387 */ /* 0x0007e80000100800 */
[----:B------:R-:W-:Y:S04]  /*1f780*/  STL [R1+0x360], R88 ;  /* 0x0003605801007387 */ /* 0x000fe80000100800 */
        /* <DEDUP_REMOVED lines=511> */
.L_x_6850:
[----:B------:R-:W-:Y:S05]  /*21780*/  BSYNC B0 ;  /* 0x0000000000007941 */ /* 0x000fea0003800000 */
.L_x_6849:
        /* <DEDUP_REMOVED lines=9> */
.L_x_6828:
[----:B------:R-:W-:-:S13]  /*21820*/  ISETP.GE.AND P0, PT, R0, R180, PT ;  /* 0x000000b40000720c */ /* 0x000fda0003f06270 */
[----:B------:R-:W-:Y:S05]  /*21830*/  @!P0 BRA `(.L_x_6852) ;  /* 0x0000007c00e08947 */ /* 0x000fea0003800000 */
.L_x_6885:
[----:B------:R-:W0:Y:S04]  /*21840*/  LDL R21, [R1+0x1c8] ;  /* 0x0001c80001157983 */ /* 0x000e280000100800 */
[----:B------:R-:W2:Y:S04]  /*21850*/  LDL R2, [R1+0x1d0] ;  /* 0x0001d00001027983 */ /* 0x000ea80000100800 */
[----:B------:R-:W3:Y:S01]  /*21860*/  LDL R3, [R1] ;  /* 0x0000000001037983 */ /* 0x000ee20000100800 */
[----:B01----:R-:W-:-:S05]  /*21870*/  VIADD R4, R21, 0x1 ;  /* 0x0000000115047836 */ /* 0x003fca0000000000 */
[----:B------:R-:W-:-:S13]  /*21880*/  ISETP.NE.AND P0, PT, R4, 0x2, PT ;  /* 0x000000020400780c */ /* 0x000fda0003f05270 */
[----:B------:R0:W5:Y:S04]  /*21890*/  @P0 LDL R6, [R1+0x1cc] ;  /* 0x0001cc0001060983 */ /* 0x0001680000100800 */
[----:B------:R-:W4:Y:S01]  /*218a0*/  @!P0 LDL R5, [R1+0x1cc] ;  /* 0x0001cc0001058983 */ /* 0x000f220000100800 */
[----:B--2---:R-:W-:Y:S01]  /*218b0*/  VIADD R2, R2, 0x1 ;  /* 0x0000000102027836 */ /* 0x004fe20000000000 */
[----:B---3--:R-:W-:Y:S02]  /*218c0*/  LOP3.LUT R3, R3, 0x1, RZ, 0xfc, !PT ;  /* 0x0000000103037812 */ /* 0x008fe400078efcff */
[----:B------:R1:W-:Y:S04]  /*218d0*/  STL [R1+0x1c8], R4 ;  /* 0x0001c80401007387 */ /* 0x0003e80000100800 */
[----:B------:R0:W-:Y:S04]  /*218e0*/  STL [R1+0x1d0], R2 ;  /* 0x0001d00201007387 */ /* 0x0001e80000100800 */
[----:B------:R0:W-:Y:S01]  /*218f0*/  @!P0 STL [R1+0x1c8], RZ ;  /* 0x0001c8ff01008387 */ /* 0x0001e20000100800 */
[----:B------:R-:W-:Y:S01]  /*21900*/  ISETP.NE.AND P1, PT, R3, 0x3, PT ;  /* 0x000000030300780c */ /* 0x000fe20003f25270 */
[----:B------:R-:W-:Y:S05]  /*21910*/  YIELD ;  /* 0x0000000000007946 */ /* 0x000fea0003800000 */
[----:B------:R-:W-:Y:S01]  /*21920*/  BSSY B0, `(.L_x_6853) ;  /* 0x0000006000007945 */ /* 0x000fe20003800000 */
[----:B-1----:R-:W-:Y:S01]  /*21930*/  @!P0 IMAD.MOV.U32 R4, RZ, RZ, RZ ;  /* 0x000000ffff048224 */ /* 0x002fe200078e00ff */
[----:B----4-:R-:W-:-:S05]  /*21940*/  @!P0 LOP3.LUT R6, R5, 0x1, RZ, 0x3c, !PT ;  /* 0x0000000105068812 */ /* 0x010fca00078e3cff */
[----:B------:R0:W-:Y:S01]  /*21950*/  @!P0 STL [R1+0x1cc], R6 ;  /* 0x0001cc0601008387 */ /* 0x0001e20000100800 */
[----:B------:R-:W-:Y:S05]  /*21960*/  @!P1 BRA `(.L_x_6854) ;  /* 0x0000000000049947 */ /* 0x000fea0003800000 */
[----:B------:R-:W-:Y:S01]  /*21970*/  BPT.TRAP 0x1 ;  /* 0x000000040000795c */ /* 0x000fe20000300000 */
.L_x_6854:
[----:B------:R-:W-:Y:S05]  /*21980*/  BSYNC B0 ;  /* 0x0000000000007941 */ /* 0x000fea0003800000 */
.L_x_6853:
        /* <DEDUP_REMOVED lines=9> */
.L_x_6856:
[----:B------:R-:W-:Y:S05]  /*21a20*/  BSYNC B0 ;  /* 0x0000000000007941 */ /* 0x000fea0003800000 */
.L_x_6855:
[----:B------:R-:W-:Y:S04]  /*21a30*/  BSSY B0, `(.L_x_6857) ;  /* 0x0000006000007945 */ /* 0x000fe80003800000 */
[----:B-1----:R-:W-:Y:S05]  /*21a40*/  @P0 BRA `(.L_x_6858) ;  /* 0x0000000000100947 */ /* 0x002fea0003800000 */
[----:B-----5:R-:W-:Y:S01]  /*21a50*/  IMAD R2, R2, 0x8, R5 ;  /* 0x0000000802027824 */ /* 0x020fe200078e0205 */
[----:B------:R-:W-:-:S04]  /*21a60*/  SHF.L.U32 R3, R3, 0x1f, RZ ;  /* 0x0000001f03037819 */ /* 0x000fc800000006ff */
[----:B------:R-:W1:Y:S02]  /*21a70*/  SYNCS.PHASECHK.TRANS64.TRYWAIT P0, [R2+URZ], R3 ;  /* 0x00000003020075a7 */ /* 0x000e64000800017f */
[----:B-1----:R-:W-:Y:S05]  /*21a80*/  @!P0 BRA `(.L_x_6859) ;  /* 0x0000018800b08947 */ /* 0x002fea0003800000 */
.L_x_6858:
[----:B------:R-:W-:Y:S05]  /*21a90*/  BSYNC B0 ;  /* 0x0000000000007941 */ /* 0x000fea0003800000 */
.L_x_6857:
        /* <DEDUP_REMOVED lines=57> */
.L_x_6861:
[----:B------:R-:W-:Y:S05]  /*21e30*/  BSYNC B0 ;  /* 0x0000000000007941 */ /* 0x000fea0003800000 */
.L_x_6860:
        /* <DEDUP_REMOVED lines=8> */
.L_x_6863:
[----:B------:R-:W-:Y:S05]  /*21ec0*/  BSYNC B0 ;  /* 0x0000000000007941 */ /* 0x000fea0003800000 */
.L_x_6862:
[----:B------:R-:W-:Y:S04]  /*21ed0*/  BSSY B0, `(.L_x_6864) ;  /* 0x0000004000007945 */ /* 0x000fe80003800000 */
[----:B-1----:R-:W-:Y:S05]  /*21ee0*/  @P0 BRA `(.L_x_6865) ;  /* 0x0000000000080947 */ /* 0x002fea0003800000 */
[----:B------:R-:W1:Y:S02]  /*21ef0*/  SYNCS.PHASECHK.TRANS64.TRYWAIT P0, [R2+URZ], R3 ;  /* 0x00000003020075a7 */ /* 0x000e64000800017f */
[----:B-1----:R-:W-:Y:S05]  /*21f00*/  @!P0 BRA `(.L_x_6866) ;  /* 0x0000018400a48947 */ /* 0x002fea0003800000 */
.L_x_6865:
[----:B------:R-:W-:Y:S05]  /*21f10*/  BSYNC B0 ;  /* 0x0000000000007941 */ /* 0x000fea0003800000 */
.L_x_6864:
        /* <DEDUP_REMOVED lines=248> */
[----:B------:R-:W-:Y:S01]  /*22ea0*/  IMAD.MOV.U32 R9, RZ, RZ, R3 ;  /* 0x000000ffff097224 */ /* 0x000fe200078e0003 */
        /* <DEDUP_REMOVED lines=91> */
[----:B------:R-:W-:Y:S01]  /*23460*/  R2UR UR6, R8 ;  /* 0x00000000080672ca */ /* 0x000fe200000e0000 */
[----:B------:R-:W2:Y:S01]  /*23470*/  LDL R12, [R1] ;  /* 0x00000000010c7983 */ /* 0x000ea20000100800 */
        /* <DEDUP_REMOVED lines=9> */
[----:B------:R-:W-:Y:S02]  /*23510*/  R2UR UR4, R4 ;  /* 0x00000000040472ca */ /* 0x000fe400000e0000 */
[----:B------:R-:W-:Y:S02]  /*23520*/  R2UR UR7, R9 ;  /* 0x00000000090772ca */ /* 0x000fe400000e0000 */
[----:B------:R-:W-:Y:S01]  /*23530*/  R2UR UR6, R8 ;  /* 0x00000000080672ca */ /* 0x000fe200000e0000 */
[----:B------:R0:W5:Y:S01]  /*23540*/  LDL R9, [R1+0xc] ;  /* 0x00000c0001097983 */ /* 0x0001620000100800 */
        /* <DEDUP_REMOVED lines=69> */
[----:B------:R-:W-:-:S03]  /*239a0*/  LOP3.LUT R2, R12, 0x1, RZ, 0xfc, !PT ;  /* 0x000000010c027812 */ /* 0x000fc600078efcff */
        /* <DEDUP_REMOVED lines=8> */
.L_x_6868:
[----:B------:R-:W-:Y:S05]  /*23a30*/  BSYNC B0 ;  /* 0x0000000000007941 */ /* 0x000fea0003800000 */
.L_x_6867:
        /* <DEDUP_REMOVED lines=9> */
[----:B0-----:R-:W3:Y:S04]  /*23ad0*/  LDL.128 R8, [R1+0xe0] ;  /* 0x0000e00001087983 */ /* 0x001ee80000100c00 */
[----:B------:R-:W4:Y:S04]  /*23ae0*/  LDL.128 R4, [R1+0xd0] ;  /* 0x0000d00001047983 */ /* 0x000f280000100c00 */
[----:B--2---:R-:W2:Y:S04]  /*23af0*/  LD.E R15, desc[UR36][R2.64] ;  /* 0x00000024020f7980 */ /* 0x004ea8000c101900 */
[----:B------:R-:W4:Y:S01]  /*23b00*/  LDL.64 R2, [R1+0xf0] ;  /* 0x0000f00001027983 */ /* 0x000f220000100a00 */
[----:B---3--:R-:W-:Y:S01]  /*23b10*/  ISETP.GE.AND P1, PT, R9, 0x1, PT ;  /* 0x000000010900780c */ /* 0x008fe20003f26270 */
[----:B------:R-:W-:Y:S01]  /*23b20*/  BSSY B0, `(.L_x_6869) ;  /* 0x000007a000007945 */ /* 0x000fe20003800000 */
[-C--:B--2---:R-:W-:Y:S01]  /*23b30*/  FMUL.FTZ R12, R26, R15.reuse ;  /* 0x0000000f1a0c7220 */ /* 0x084fe20000410000 */
[-C--:B------:R-:W-:Y:S01]  /*23b40*/  FMUL.FTZ R26, R34, R15.reuse ;  /* 0x0000000f221a7220 */ /* 0x080fe20000410000 */
[----:B------:R-:W-:Y:S01]  /*23b50*/  SHF.R.S32.HI R34, RZ, 0x1f, R57 ;  /* 0x0000001fff227819 */ /* 0x000fe20000011439 */
[----:B------:R-:W-:-:S03]  /*23b60*/  FMUL.FTZ R74, R33, R15 ;  /* 0x0000000f214a7220 */ /* 0x000fc60000410000 */
[----:B------:R-:W-:Y:S01]  /*23b70*/  LEA.HI R33, R34, R57, RZ, 0x7 ;  /* 0x0000003922217211 */ /* 0x000fe200078f38ff */
[----:B------:R-:W-:-:S03]  /*23b80*/  FMUL.FTZ R72, R36, R15 ;  /* 0x0000000f24487220 */ /* 0x000fc60000410000 */
[----:B------:R-:W-:Y:S01]  /*23b90*/  LOP3.LUT R36, R33, 0xffffff80, RZ, 0xc0, !PT ;  /* 0xffffff8021247812 */ /* 0x000fe200078ec0ff */
[-C--:B------:R-:W-:Y:S01]  /*23ba0*/  FMUL.FTZ R80, R28, R15.reuse ;  /* 0x0000000f1c507220 */ /* 0x080fe20000410000 */
[----:B------:R-:W-:-:S03]  /*23bb0*/  FMUL.FTZ R28, R35, R15 ;  /* 0x0000000f231c7220 */ /* 0x000fc60000410000 */
[----:B------:R-:W-:Y:S02]  /*23bc0*/  IMAD.IADD R35, R57, 0x1, -R36 ;  /* 0x0000000139237824 */ /* 0x000fe400078e0a24 */
[----:B------:R-:W-:Y:S01]  /*23bd0*/  FMUL.FTZ R70, R37, R15 ;  /* 0x0000000f25467220 */ /* 0x000fe20000410000 */
[----:B------:R-:W-:Y:S02]  /*23be0*/  LEA.HI R34, R34, R57, RZ, 0x2 ;  /* 0x0000003922227211 */ /* 0x000fe400078f10ff */
[----:B------:R-:W-:Y:S01]  /*23bf0*/  SHF.R.S32.HI R36, RZ, 0x1f, R35 ;  /* 0x0000001fff247819 */ /* 0x000fe20000011423 */
[-C--:B------:R-:W-:Y:S01]  /*23c00*/  FMUL.FTZ R78, R29, R15.reuse ;  /* 0x0000000f1d4e7220 */ /* 0x080fe20000410000 */
[----:B------:R-:W-:Y:S02]  /*23c10*/  FMUL.FTZ R58, R30, R15 ;  /* 0x0000000f1e3a7220 */ /* 0x000fe40000410000 */
        /* <DEDUP_REMOVED lines=8> */
[----:B------:R-:W-:Y:S01]  /*23ca0*/  LEA.HI R39, R39, R38, RZ, 0x3 ;  /* 0x0000002627277211 */ /* 0x000fe200078f18ff */
[-C--:B------:R-:W-:Y:S01]  /*23cb0*/  FMUL.FTZ R64, R41, R15.reuse ;  /* 0x0000000f29407220 */ /* 0x080fe20000410000 */
[----:B------:R-:W-:Y:S01]  /*23cc0*/  FMUL.FTZ R66, R40, R15 ;  /* 0x0000000f28427220 */ /* 0x000fe20000410000 */
[----:B------:R-:W-:Y:S02]  /*23cd0*/  LEA.HI R40, R57, R57, RZ, 0x1 ;  /* 0x0000003939287211 */ /* 0x000fe400078f08ff */
[----:B------:R-:W-:-:S02]  /*23ce0*/  LOP3.LUT R41, R39, 0xfffffff8, RZ, 0xc0, !PT ;  /* 0xfffffff827297812 */ /* 0x000fc400078ec0ff */
[----:B------:R-:W-:Y:S02]  /*23cf0*/  SHF.R.S32.HI R39, RZ, 0x5, R36 ;  /* 0x00000005ff277819 */ /* 0x000fe40000011424 */
[----:B------:R-:W-:Y:S01]  /*23d00*/  LOP3.LUT R40, R40, 0x1ffffffe, RZ, 0xc0, !PT ;  /* 0x1ffffffe28287812 */ /* 0x000fe200078ec0ff */
[----:B------:R-:W-:Y:S01]  /*23d10*/  IMAD.IADD R38, R38, 0x1, -R41 ;  /* 0x0000000126267824 */ /* 0x000fe200078e0a29 */
[----:B----4-:R-:W-:Y:S01]  /*23d20*/  ISETP.NE.AND P0, PT, R2, 0x1, PT ;  /* 0x000000010200780c */ /* 0x010fe20003f05270 */
[----:B------:R-:W-:Y:S02]  /*23d30*/  IMAD R39, R56, 0x4, R39 ;  /* 0x0000000438277824 */ /* 0x000fe400078e0227 */
[----:B------:R-:W-:Y:S02]  /*23d40*/  IMAD.IADD R40, R57, 0x1, -R40 ;  /* 0x0000000139287824 */ /* 0x000fe400078e0a28 */
[----:B------:R-:W-:-:S04]  /*23d50*/  IMAD.U32 R39, R39, 0x10, R38 ;  /* 0x0000001027277824 */ /* 0x000fc800078e0026 */
[----:B------:R-:W-:-:S04]  /*23d60*/  IMAD R36, R40, 0x8, R39 ;  /* 0x0000000828247824 */ /* 0x000fc800078e0227 */
[----:B------:R-:W-:-:S04]  /*23d70*/  @P0 IMAD.HI.U32 R3, R36, R3, RZ ;  /* 0x0000000324030227 */ /* 0x000fc800078e00ff */
[-C--:B------:R-:W-:Y:S01]  /*23d80*/  FMUL.FTZ R60, R44, R15.reuse ;  /* 0x0000000f2c3c7220 */ /* 0x080fe20000410000 */
[----:B------:R-:W-:Y:S01]  /*23d90*/  @P0 SHF.R.U32.HI R36, RZ, R20, R3 ;  /* 0x00000014ff240219 */ /* 0x000fe20000011603 */
[----:B------:R-:W-:Y:S01]  /*23da0*/  IMAD.SHL.U32 R20, R0, 0x40, RZ ;  /* 0x0000004000147824 */ /* 0x000fe200078e00ff */
[----:B------:R-:W-:Y:S01]  /*23db0*/  LOP3.LUT R2, R37, 0x7ffffffc, RZ, 0xc0, !PT ;  /* 0x7ffffffc25027812 */ /* 0x000fe200078ec0ff */
[-C--:B------:R-:W-:Y:S02]  /*23dc0*/  FMUL.FTZ R13, R24, R15.reuse ;  /* 0x0000000f180d7220 */ /* 0x080fe40000410000 */
[----:B------:R-:W0:Y:S01]  /*23dd0*/  SHFL.IDX PT, R44, R36, RZ, 0x1c1f ;  /* 0x001c1fff242c7589 */ /* 0x000e2200000e0000 */
[-C--:B------:R-:W-:Y:S01]  /*23de0*/  FMUL.FTZ R24, R25, R15.reuse ;  /* 0x0000000f19187220 */ /* 0x080fe20000410000 */
[-C--:B------:R-:W-:Y:S01]  /*23df0*/  FMUL.FTZ R14, R27, R15.reuse ;  /* 0x0000000f1b0e7220 */ /* 0x080fe20000410000 */
[----:B------:R-:W-:Y:S01]  /*23e00*/  FMUL.FTZ R25, R31, R15 ;  /* 0x0000000f1f197220 */ /* 0x000fe20000410000 */
[----:B------:R-:W-:-:S02]  /*23e10*/  IMAD.IADD R35, R35, 0x1, -R2 ;  /* 0x0000000123237824 */ /* 0x000fc400078e0a02 */
[-C--:B------:R-:W-:Y:S01]  /*23e20*/  FMUL.FTZ R76, R32, R15.reuse ;  /* 0x0000000f204c7220 */ /* 0x080fe20000410000 */
        /* <DEDUP_REMOVED lines=18> */
[----:B------:R-:W2:Y:S08]  /*23f50*/  MUFU.TANH R24, R24 ;  /* 0x0000001800187308 */ /* 0x000eb00000002400 */
        /* <DEDUP_REMOVED lines=27> */
[----:B------:R0:W0:Y:S08]  /*24110*/  MUFU.TANH R48, R53 ;  /* 0x0000003500307308 */ /* 0x0000300000002400 */
[----:B------:R-:W1:Y:S08]  /*24120*/  MUFU.TANH R39, R39 ;  /* 0x0000002700277308 */ /* 0x000e700000002400 */
[----:B------:R-:W1:Y:S01]  /*24130*/  MUFU.TANH R38, R38 ;  /* 0x0000002600267308 */ /* 0x000e620000002400 */
[----:B------:R-:W-:-:S02]  /*24140*/  IMAD.IADD R15, R2, 0x1, R7 ;  /* 0x00000001020f7824 */ /* 0x000fc400078e0207 */
[----:B------:R-:W-:Y:S02]  /*24150*/  IMAD.IADD R37, R2, 0x1, R3 ;  /* 0x0000000102257824 */ /* 0x000fe400078e0203 */
        /* <DEDUP_REMOVED lines=14> */
.L_x_6872:
[----:B------:R-:W-:-:S13]  /*24240*/  ISETP.NE.AND P0, PT, R9, 0x1, PT ;  /* 0x000000010900780c */ /* 0x000fda0003f05270 */
[----:B------:R-:W-:-:S05]  /*24250*/  @P0 IMAD.HI.U32 R6, R7, R10, RZ ;  /* 0x0000000a07060227 */ /* 0x000fca00078e00ff */
[----:B------:R-:W-:-:S07]  /*24260*/  @P0 SHF.R.U32.HI R7, RZ, R11, R6 ;  /* 0x0000000bff070219 */ /* 0x000fce0000011606 */
.L_x_6873:
[----:B------:R-:W-:Y:S05]  /*24270*/  BSYNC B1 ;  /* 0x0000000000017941 */ /* 0x000fea0003800000 */
.L_x_6871:
[----:B------:R-:W-:-:S04]  /*24280*/  IMAD R6, R7, R9, -R20 ;  /* 0x0000000907067224 */ /* 0x000fc800078e0a14 */
[----:B------:R-:W-:-:S05]  /*24290*/  IMAD R6, R35, -0x2, R6 ;  /* 0xfffffffe23067824 */ /* 0x000fca00078e0206 */
[----:B------:R-:W-:Y:S02]  /*242a0*/  VIMNMX R3, R3, R6, !PT ;  /* 0x0000000603037248 */ /* 0x000fe40007fe0100 */
[----:B------:R-:W-:-:S07]  /*242b0*/  VIADDMNMX R2, R6, R9, R2, PT ;  /* 0x0000000906027246 */ /* 0x000fce0003800102 */
.L_x_6870:
[----:B------:R-:W-:Y:S05]  /*242c0*/  BSYNC B0 ;  /* 0x0000000000007941 */ /* 0x000fea0003800000 */
.L_x_6869:
        /* <DEDUP_REMOVED lines=70> */
[----:B-1----:R-:W-:Y:S02]  /*24730*/  FSEL R57, R13, -INF , !P6 ;  /* 0xff8000000d397808 */ /* 0x002fe40007000000 */
[----:B------:R-:W-:Y:S01]  /*24740*/  ISETP.GE.AND P6, PT, R8, 0x3a, PT ;  /* 0x0000003a0800780c */ /* 0x000fe20003fc6270 */
[----:B0-----:R-:W-:-:S03]  /*24750*/  IMAD.IADD R8, R37, 0x1, R36 ;  /* 0x0000000125087824 */ /* 0x001fc600078e0224 */
        /* <DEDUP_REMOVED lines=17> */
.L_x_6877:
[----:B------:R-:W-:-:S13]  /*24870*/  ISETP.NE.AND P6, PT, R9, 0x1, PT ;  /* 0x000000010900780c */ /* 0x000fda0003fc5270 */
[----:B------:R-:W-:-:S05]  /*24880*/  @P6 IMAD.HI.U32 R10, R5, R10, RZ ;  /* 0x0000000a050a6227 */ /* 0x000fca00078e00ff */
[----:B------:R-:W-:-:S07]  /*24890*/  @P6 SHF.R.U32.HI R5, RZ, R11, R10 ;  /* 0x0000000bff056219 */ /* 0x000fce000001160a */
.L_x_6878:
[----:B------:R-:W-:Y:S05]  /*248a0*/  BSYNC B1 ;  /* 0x0000000000017941 */ /* 0x000fea0003800000 */
.L_x_6876:
[----:B------:R-:W-:-:S04]  /*248b0*/  IMAD R20, R5, R9, -R20 ;  /* 0x0000000905147224 */ /* 0x000fc800078e0a14 */
[----:B------:R-:W-:-:S05]  /*248c0*/  IMAD R35, R35, -0x2, R20 ;  /* 0xfffffffe23237824 */ /* 0x000fca00078e0214 */
[----:B------:R-:W-:Y:S02]  /*248d0*/  VIADDMNMX R2, R35, R9, R2, PT ;  /* 0x0000000923027246 */ /* 0x000fe40003800102 */
[----:B------:R-:W-:-:S07]  /*248e0*/  VIMNMX R8, R8, R35, !PT ;  /* 0x0000002308087248 */ /* 0x000fce0007fe0100 */
.L_x_6875:
[----:B------:R-:W-:Y:S05]  /*248f0*/  BSYNC B0 ;  /* 0x0000000000007941 */ /* 0x000fea0003800000 */
.L_x_6874:
[C---:B------:R-:W-:Y:S02]  /*24900*/  ISETP.GT.AND P0, PT, R8.reuse, 0x1, !P0 ;  /* 0x000000010800780c */ /* 0x040fe40004704270 */
[----:B------:R-:W-:Y:S02]  /*24910*/  ISETP.GT.AND P1, PT, R8, 0x8, !P1 ;  /* 0x000000080800780c */ /* 0x000fe40004f24270 */
[C---:B------:R-:W-:Y:S02]  /*24920*/  ISETP.LT.OR P0, PT, R2.reuse, 0x2, P0 ;  /* 0x000000020200780c */ /* 0x040fe40000701670 */
[----:B------:R-:W-:Y:S02]  /*24930*/  ISETP.LT.OR P1, PT, R2, 0x9, P1 ;  /* 0x000000090200780c */ /* 0x000fe40000f21670 */
[----:B------:R-:W-:Y:S02]  /*24940*/  FSEL R62, R14, -INF , !P0 ;  /* 0xff8000000e3e7808 */ /* 0x000fe40004000000 */
[----:B------:R-:W-:Y:S01]  /*24950*/  ISETP.NE.AND P0, PT, R7, RZ, PT ;  /* 0x000000ff0700720c */ /* 0x000fe20003f05270 */
[----:B------:R-:W2:Y:S01]  /*24960*/  LDL R14, [R1+0x200] ;  /* 0x00020000010e7983 */ /* 0x000ea20000100800 */
[----:B------:R-:W-:-:S02]  /*24970*/  FSEL R58, R58, -INF , !P1 ;  /* 0xff8000003a3a7808 */ /* 0x000fc40004800000 */
[----:B------:R-:W-:Y:S02]  /*24980*/  ISETP.GT.AND P0, PT, R8, 0x9, !P0 ;  /* 0x000000090800780c */ /* 0x000fe40004704270 */
[----:B------:R-:W-:Y:S02]  /*24990*/  ISETP.NE.AND P1, PT, R24, RZ, PT ;  /* 0x000000ff1800720c */ /* 0x000fe40003f25270 */
[----:B------:R-:W-:Y:S02]  /*249a0*/  ISETP.LT.OR P0, PT, R2, 0xa, P0 ;  /* 0x0000000a0200780c */ /* 0x000fe40000701670 */
[----:B------:R-:W-:Y:S02]  /*249b0*/  ISETP.NE.AND P6, PT, R46, RZ, PT ;  /* 0x000000ff2e00720c */ /* 0x000fe40003fc5270 */
[----:B------:R-:W-:Y:S02]  /*249c0*/  FSEL R54, R25, -INF , !P0 ;  /* 0xff80000019367808 */ /* 0x000fe40004000000 */
[----:B------:R-:W-:-:S02]  /*249d0*/  ISETP.GT.AND P0, PT, R8, 0x10, !P1 ;  /* 0x000000100800780c */ /* 0x000fc40004f04270 */
        /* <DEDUP_REMOVED lines=12> */
[----:B------:R-:W-:Y:S02]  /*24aa0*/  ISETP.GT.AND P1, PT, R8, 0x28, !P1 ;  /* 0x000000280800780c */ /* 0x000fe40004f24270 */
[----:B------:R-:W-:Y:S02]  /*24ab0*/  ISETP.LT.OR P0, PT, R2, 0x1a, P0 ;  /* 0x0000001a0200780c */ /* 0x000fe40000701670 */
[----:B------:R-:W-:Y:S02]  /*24ac0*/  ISETP.NE.AND P6, PT, R13, RZ, PT ;  /* 0x000000ff0d00720c */ /* 0x000fe40003fc5270 */
[----:B------:R-:W-:-:S02]  /*24ad0*/  FSEL R46, R30, -INF , !P0 ;  /* 0xff8000001e2e7808 */ /* 0x000fc40004000000 */
[----:B------:R-:W-:-:S04]  /*24ae0*/  ISETP.NE.AND P0, PT, R55, RZ, PT ;  /* 0x000000ff3700720c */ /* 0x000fc80003f05270 */
[----:B------:R-:W-:-:S04]  /*24af0*/  ISETP.GT.AND P0, PT, R8, 0x20, !P0 ;  /* 0x000000200800780c */ /* 0x000fc80004704270 */
[----:B------:R-:W-:-:S04]  /*24b00*/  ISETP.LT.OR P0, PT, R2, 0x21, P0 ;  /* 0x000000210200780c */ /* 0x000fc80000701670 */
[----:B------:R-:W-:Y:S02]  /*24b10*/  FSEL R44, R31, -INF , !P0 ;  /* 0xff8000001f2c7808 */ /* 0x000fe40004000000 */
[----:B------:R-:W-:Y:S02]  /*24b20*/  ISETP.NE.AND P0, PT, R6, RZ, PT ;  /* 0x000000ff0600720c */ /* 0x000fe40003f05270 */
[----:B------:R-:W3:Y:S02]  /*24b30*/  LDL.64 R6, [R1+0x1e0] ;  /* 0x0001e00001067983 */ /* 0x000ee40000100a00 */
[----:B------:R-:W-:-:S04]  /*24b40*/  ISETP.GT.AND P0, PT, R8, RZ, !P0 ;  /* 0x000000ff0800720c */ /* 0x000fc80004704270 */
[----:B------:R-:W-:-:S04]  /*24b50*/  ISETP.LT.OR P0, PT, R2, 0x1, P0 ;  /* 0x000000010200780c */ /* 0x000fc80000701670 */
[----:B------:R-:W-:Y:S02]  /*24b60*/  FSEL R68, R12, -INF , !P0 ;  /* 0xff8000000c447808 */ /* 0x000fe40004000000 */
[----:B------:R-:W-:-:S04]  /*24b70*/  ISETP.NE.AND P0, PT, R59, RZ, PT ;  /* 0x000000ff3b00720c */ /* 0x000fc80003f05270 */
[----:B------:R-:W-:-:S04]  /*24b80*/  ISETP.GT.AND P0, PT, R8, 0x21, !P0 ;  /* 0x000000210800780c */ /* 0x000fc80004704270 */
[----:B------:R-:W-:Y:S02]  /*24b90*/  ISETP.LT.OR P0, PT, R2, 0x22, P0 ;  /* 0x000000220200780c */ /* 0x000fe40000701670 */
[----:B------:R-:W-:Y:S02]  /*24ba0*/  ISETP.GT.AND P2, PT, R8, 0x29, !P2 ;  /* 0x000000290800780c */ /* 0x000fe40005744270 */
[----:B------:R-:W-:Y:S02]  /*24bb0*/  ISETP.LT.OR P1, PT, R2, 0x29, P1 ;  /* 0x000000290200780c */ /* 0x000fe40000f21670 */
[----:B------:R-:W-:Y:S02]  /*24bc0*/  FSEL R45, R27, -INF , !P0 ;  /* 0xff8000001b2d7808 */ /* 0x000fe40004000000 */
[C---:B------:R-:W-:Y:S02]  /*24bd0*/  ISETP.GT.AND P3, PT, R8.reuse, 0x30, !P3 ;  /* 0x000000300800780c */ /* 0x040fe40005f64270 */
[----:B------:R-:W-:-:S02]  /*24be0*/  ISETP.GT.AND P4, PT, R8, 0x31, !P4 ;  /* 0x000000310800780c */ /* 0x000fc40006784270 */
[C---:B------:R-:W-:Y:S02]  /*24bf0*/  ISETP.GT.AND P5, PT, R8.reuse, 0x38, !P5 ;  /* 0x000000380800780c */ /* 0x040fe40006fa4270 */
[----:B------:R-:W-:Y:S02]  /*24c00*/  ISETP.GT.AND P6, PT, R8, 0x39, !P6 ;  /* 0x000000390800780c */ /* 0x000fe400077c4270 */
[C---:B------:R-:W-:Y:S02]  /*24c10*/  ISETP.LT.OR P2, PT, R2.reuse, 0x2a, P2 ;  /* 0x0000002a0200780c */ /* 0x040fe40001741670 */
[----:B------:R-:W-:Y:S02]  /*24c20*/  FSEL R43, R43, -INF , !P1 ;  /* 0xff8000002b2b7808 */ /* 0x000fe40004800000 */
[----:B------:R-:W-:Y:S02]  /*24c30*/  ISETP.LT.OR P3, PT, R2, 0x31, P3 ;  /* 0x000000310200780c */ /* 0x000fe40001f61670 */
[----:B------:R-:W-:-:S02]  /*24c40*/  FSEL R42, R42, -INF , !P2 ;  /* 0xff8000002a2a7808 */ /* 0x000fc40005000000 */
[C---:B------:R-:W-:Y:S02]  /*24c50*/  ISETP.LT.OR P4, PT, R2.reuse, 0x32, P4 ;  /* 0x000000320200780c */ /* 0x040fe40002781670 */
[----:B------:R-:W-:Y:S02]  /*24c60*/  FSEL R41, R41, -INF , !P3 ;  /* 0xff80000029297808 */ /* 0x000fe40005800000 */
[----:B------:R-:W-:Y:S02]  /*24c70*/  ISETP.LT.OR P5, PT, R2, 0x39, P5 ;  /* 0x000000390200780c */ /* 0x000fe40002fa1670 */
[----:B------:R-:W-:Y:S02]  /*24c80*/  FSEL R40, R40, -INF , !P4 ;  /* 0xff80000028287808 */ /* 0x000fe40006000000 */
[----:B------:R-:W-:Y:S02]  /*24c90*/  ISETP.LT.OR P6, PT, R2, 0x3a, P6 ;  /* 0x0000003a0200780c */ /* 0x000fe400037c1670 */
[----:B------:R-:W-:-:S02]  /*24ca0*/  FSEL R39, R39, -INF , !P5 ;  /* 0xff80000027277808 */ /* 0x000fc40006800000 */
[----:B------:R-:W-:Y:S02]  /*24cb0*/  FSEL R38, R38, -INF , !P6 ;  /* 0xff80000026267808 */ /* 0x000fe40007000000 */
[----:B---3--:R-:W-:-:S04]  /*24cc0*/  FMNMX.FTZ R3, R57, R6, !PT ;  /* 0x0000000639037209 */ /* 0x008fc80007810000 */
        /* <DEDUP_REMOVED lines=33> */
[----:B------:R-:W3:Y:S01]  /*24ee0*/  LDL R20, [R1+0x1e4] ;  /* 0x0001e40001147983 */ /* 0x000ee20000100800 */
[----:B0-----:R-:W-:-:S03]  /*24ef0*/  FMNMX.FTZ R8, R2, R5, !PT ;  /* 0x0000000502087209 */ /* 0x001fc60007810000 */
[----:B-1----:R-:W4:Y:S04]  /*24f00*/  LDL.64 R2, [R1+0xb8] ;  /* 0x0000b80001027983 */ /* 0x002f280000100a00 */
[----:B------:R-:W0:Y:S02]  /*24f10*/  SHFL.BFLY PT, R5, R8, 0x1, 0x1f ;  /* 0x0c201f0008057f89 */ /* 0x000e2400000e0000 */
[----:B0-----:R-:W-:Y:S02]  /*24f20*/  FMNMX.FTZ R10, R8, R5, !PT ;  /* 0x00000005080a7209 */ /* 0x001fe40007810000 */
[----:B------:R-:W5:Y:S04]  /*24f30*/  LDL.64 R4, [R1+0x1f0] ;  /* 0x0001f00001047983 */ /* 0x000f680000100a00 */
[----:B------:R-:W-:Y:S04]  /*24f40*/  STL [R1+0x1e0], R10 ;  /* 0x0001e00a01007387 */ /* 0x000fe80000100800 */
[----:B------:R-:W2:Y:S04]  /*24f50*/  LDL R11, [R1+0x1e0] ;  /* 0x0001e000010b7983 */ /* 0x000ea80000100800 */
[----:B---3--:R-:W0:Y:S02]  /*24f60*/  SHFL.BFLY PT, R9, R20, 0x2, 0x1f ;  /* 0x0c401f0014097f89 */ /* 0x008e2400000e0000 */
[----:B0-----:R-:W-:-:S05]  /*24f70*/  FMNMX.FTZ R9, R9, R20, !PT ;  /* 0x0000001409097209 */ /* 0x001fca0007810000 */
[----:B------:R-:W0:Y:S01]  /*24f80*/  SHFL.BFLY PT, R12, R9, 0x1, 0x1f ;  /* 0x0c201f00090c7f89 */ /* 0x000e2200000e0000 */
[----:B--2---:R-:W-:Y:S02]  /*24f90*/  FSETP.NEU.FTZ.AND P0, PT, R11, -INF , PT ;  /* 0xff8000000b00780b */ /* 0x004fe40003f1d000 */
        /* <DEDUP_REMOVED lines=27> */
.L_x_6880:
[----:B------:R-:W-:Y:S05]  /*25150*/  BSYNC B0 ;  /* 0x0000000000007941 */ /* 0x000fea0003800000 */
.L_x_6879:
        /* <DEDUP_REMOVED lines=9> */
.L_x_6882:
[----:B------:R-:W-:Y:S05]  /*251f0*/  BSYNC B0 ;  /* 0x0000000000007941 */ /* 0x000fea0003800000 */
.L_x_6881:
[----:B------:R-:W0:Y:S04]  /*25200*/  LDL R55, [R1+0x200] ;  /* 0x0002000001377983 */ /* 0x000e280000100800 */
[----:B------:R-:W0:Y:S04]  /*25210*/  LDL.64 R8, [R1+0x1e0] ;  /* 0x0001e00001087983 */ /* 0x000e280000100a00 */
        /* <DEDUP_REMOVED lines=30> */
[C---:B0-----:R-:W-:Y:S01]  /*25400*/  FMUL.FTZ R4, R8.reuse, R55 ;  /* 0x0000003708047220 */ /* 0x041fe20000410000 */
[----:B------:R-:W-:-:S04]  /*25410*/  FSETP.NEU.FTZ.AND P0, PT, R8, -INF , PT ;  /* 0xff8000000800780b */ /* 0x000fc80003f1d000 */
[----:B------:R-:W-:Y:S02]  /*25420*/  FSEL R59, R4, RZ, P0 ;  /* 0x000000ff043b7208 */ /* 0x000fe40000000000 */
[----:B------:R-:W4:Y:S01]  /*25430*/  LDL.64 R4, [R1+0x238] ;  /* 0x0002380001047983 */ /* 0x000f220000100a00 */
[----:B------:R-:W-:Y:S02]  /*25440*/  FSETP.NEU.FTZ.AND P0, PT, R9, -INF , PT ;  /* 0xff8000000900780b */ /* 0x000fe40003f1d000 */
[-C--:B------:R-:W-:Y:S01]  /*25450*/  FFMA.FTZ R174, R49, R55.reuse, -R59 ;  /* 0x0000003731ae7223 */ /* 0x080fe2000001083b */
[----:B------:R-:W-:-:S05]  /*25460*/  FMUL.FTZ R49, R9, R55 ;  /* 0x0000003709317220 */ /* 0x000fca0000410000 */
[----:B------:R-:W-:Y:S01]  /*25470*/  FSEL R49, R49, RZ, P0 ;  /* 0x000000ff31317208 */ /* 0x000fe20000000000 */
[----:B------:R-:W-:-:S04]  /*25480*/  FFMA.FTZ R152, R57, R55, -R59 ;  /* 0x0000003739987223 */ /* 0x000fc8000001083b */
[-CC-:B------:R-:W-:Y:S01]  /*25490*/  FFMA.FTZ R132, R68, R55.reuse, -R49.reuse ;  /* 0x0000003744847223 */ /* 0x180fe20000010831 */
[-C--:B------:R-:W-:Y:S01]  /*254a0*/  FFMA.FTZ R153, R62, R55.reuse, -R49 ;  /* 0x000000373e997223 */ /* 0x080fe20000010831 */
[-C--:B------:R-:W-:Y:S01]  /*254b0*/  FFMA.FTZ R121, R82, R55.reuse, -R59 ;  /* 0x0000003752797223 */ /* 0x080fe2000001083b */
[----:B------:R-:W2:Y:S01]  /*254c0*/  MUFU.EX2 R152, R152 ;  /* 0x0000009800987308 */ /* 0x000ea20000000800 */
        /* <DEDUP_REMOVED lines=14> */
[-CC-:B------:R-:W-:Y:S01]  /*255b0*/  FFMA.FTZ R176, R66, R55.reuse, -R59.reuse ;  /* 0x0000003742b07223 */ /* 0x180fe2000001083b */
[----:B------:R-:W1:Y:S01]  /*255c0*/  MUFU.EX2 R153, R153 ;  /* 0x0000009900997308 */ /* 0x000e620000000800 */
[-C--:B------:R-:W-:Y:S01]  /*255d0*/  FFMA.FTZ R127, R64, R55.reuse, -R59 ;  /* 0x00000037407f7223 */ /* 0x080fe2000001083b */
[-CC-:B------:R-:W-:Y:S01]  /*255e0*/  FFMA.FTZ R126, R45, R55.reuse, -R49.reuse ;  /* 0x000000372d7e7223 */ /* 0x180fe20000010831 */
[-C--:B------:R-:W-:Y:S01]  /*255f0*/  FFMA.FTZ R173, R41, R55.reuse, -R49 ;  /* 0x0000003729ad7223 */ /* 0x080fe20000010831 */
[-C--:B------:R-:W-:Y:S01]  /*25600*/  FFMA.FTZ R125, R60, R55.reuse, -R59 ;  /* 0x000000373c7d7223 */ /* 0x080fe2000001083b */
[-CC-:B------:R-:W-:Y:S01]  /*25610*/  FFMA.FTZ R179, R43, R55.reuse, -R49.reuse ;  /* 0x000000372bb37223 */ /* 0x180fe20000010831 */
[-C--:B------:R-:W-:Y:S01]  /*25620*/  FFMA.FTZ R116, R42, R55.reuse, -R49 ;  /* 0x000000372a747223 */ /* 0x080fe20000010831 */
[-CC-:B------:R-:W-:Y:S01]  /*25630*/  FFMA.FTZ R178, R56, R55.reuse, -R59.reuse ;  /* 0x0000003738b27223 */ /* 0x180fe2000001083b */
[----:B------:R-:W1:Y:S01]  /*25640*/  MUFU.EX2 R121, R121 ;  /* 0x0000007900797308 */ /* 0x000e620000000800 */
[----:B--2---:R-:W-:Y:S01]  /*25650*/  FADD.FTZ R6, R152, R6 ;  /* 0x0000000698067221 */ /* 0x004fe20000010000 */
[-CC-:B------:R-:W-:Y:S01]  /*25660*/  FFMA.FTZ R190, R53, R55.reuse, -R59.reuse ;  /* 0x0000003735be7223 */ /* 0x180fe2000001083b */
[-C--:B------:R-:W-:Y:S01]  /*25670*/  FFMA.FTZ R172, R51, R55.reuse, -R59 ;  /* 0x0000003733ac7223 */ /* 0x080fe2000001083b */
[-C--:B------:R-:W-:Y:S01]  /*25680*/  FFMA.FTZ R175, R39, R55.reuse, -R49 ;  /* 0x0000003727af7223 */ /* 0x080fe20000010831 */
[----:B------:R-:W-:Y:S01]  /*25690*/  FFMA.FTZ R9, R48, R55, -R59 ;  /* 0x0000003730097223 */ /* 0x000fe2000001083b */
[C---:B---3--:R-:W-:Y:S01]  /*256a0*/  FMUL.FTZ R35, R135.reuse, R35 ;  /* 0x0000002387237220 */ /* 0x048fe20000410000 */
[C---:B------:R-:W-:Y:S01]  /*256b0*/  FMUL.FTZ R34, R135.reuse, R34 ;  /* 0x0000002287227220 */ /* 0x040fe20000410000 */
[----:B------:R-:W2:Y:S01]  /*256c0*/  MUFU.EX2 R155, R155 ;  /* 0x0000009b009b7308 */ /* 0x000ea20000000800 */
[C---:B----4-:R-:W-:Y:S01]  /*256d0*/  FMUL.FTZ R37, R134.reuse, R37 ;  /* 0x0000002586257220 */ /* 0x050fe20000410000 */
[----:B------:R-:W-:Y:S01]  /*256e0*/  FMUL.FTZ R36, R134, R36 ;  /* 0x0000002486247220 */ /* 0x000fe20000410000 */
[C---:B------:R-:W-:Y:S01]  /*256f0*/  FMUL.FTZ R33, R135.reuse, R33 ;  /* 0x0000002187217220 */ /* 0x040fe20000410000 */
[C---:B------:R-:W-:Y:S01]  /*25700*/  FMUL.FTZ R32, R135.reuse, R32 ;  /* 0x0000002087207220 */ /* 0x040fe20000410000 */
[C---:B------:R-:W-:Y:S01]  /*25710*/  FMUL.FTZ R31, R135.reuse, R31 ;  /* 0x0000001f871f7220 */ /* 0x040fe20000410000 */
[C---:B------:R-:W-:Y:S01]  /*25720*/  FMUL.FTZ R30, R135.reuse, R30 ;  /* 0x0000001e871e7220 */ /* 0x040fe20000410000 */
[C---:B------:R-:W-:Y:S01]  /*25730*/  FMUL.FTZ R27, R135.reuse, R27 ;  /* 0x0000001b871b7220 */ /* 0x040fe20000410000 */
[----:B------:R-:W3:Y:S01]  /*25740*/  MUFU.EX2 R120, R120 ;  /* 0x0000007800787308 */ /* 0x000ee20000000800 */
        /* <DEDUP_REMOVED lines=16> */
[----:B-1----:R-:W-:Y:S01]  /*25850*/  FADD.FTZ R8, R153, R8 ;  /* 0x0000000899087221 */ /* 0x002fe20000010000 */
[----:B------:R-:W-:Y:S01]  /*25860*/  FADD.FTZ R7, R121, R6 ;  /* 0x0000000679077221 */ /* 0x000fe20000010000 */
[C---:B------:R-:W-:Y:S01]  /*25870*/  FMUL.FTZ R85, R134.reuse, R85 ;  /* 0x0000005586557220 */ /* 0x040fe20000410000 */
[C---:B------:R-:W-:Y:S01]  /*25880*/  FMUL.FTZ R84, R134.reuse, R84 ;  /* 0x0000005486547220 */ /* 0x040fe20000410000 */
[C---:B------:R-:W-:Y:S01]  /*25890*/  FMUL.FTZ R87, R134.reuse, R87 ;  /* 0x0000005786577220 */ /* 0x040fe20000410000 */
[----:B------:R-:W-:Y:S01]  /*258a0*/  FMUL.FTZ R86, R134, R86 ;  /* 0x0000005686567220 */ /* 0x000fe20000410000 */
[----:B------:R-:W4:Y:S01]  /*258b0*/  LDL.64 R82, [R1+0x350] ;  /* 0x0003500001527983 */ /* 0x000f220000100a00 */
[----:B------:R-:W1:Y:S03]  /*258c0*/  MUFU.EX2 R169, R169 ;  /* 0x000000a900a97308 */ /* 0x000e660000000800 */
[----:B------:R-:W4:Y:S04]  /*258d0*/  LDL.64 R80, [R1+0x360] ;  /* 0x0003600001507983 */ /* 0x000f280000100a00 */
[----:B------:R-:W4:Y:S01]  /*258e0*/  LDL.64 R78, [R1+0x370] ;  /* 0x00037000014e7983 */ /* 0x000f220000100a00 */
[----:B------:R-:W1:Y:S01]  /*258f0*/  MUFU.EX2 R117, R117 ;  /* 0x0000007500757308 */ /* 0x000e620000000800 */
[----:B--2---:R-:W-:Y:S01]  /*25900*/  FADD.FTZ R8, R155, R8 ;  /* 0x000000089b087221 */ /* 0x004fe20000010000 */
[----:B---3--:R-:W-:Y:S01]  /*25910*/  FADD.FTZ R7, R120, R7 ;  /* 0x0000000778077221 */ /* 0x008fe20000010000 */
[----:B------:R-:W2:Y:S04]  /*25920*/  LDL.64 R76, [R1+0x380] ;  /* 0x00038000014c7983 */ /* 0x000ea80000100a00 */
[----:B------:R-:W3:Y:S01]  /*25930*/  LDL.64 R74, [R1+0x3a0] ;  /* 0x0003a000014a7983 */ /* 0x000ee20000100a00 */
[----:B------:R-:W1:Y:S03]  /*25940*/  MUFU.EX2 R130, R130 ;  /* 0x0000008200827308 */ /* 0x000e660000000800 */
[----:B------:R-:W3:Y:S04]  /*25950*/  LDL.64 R68, [R1+0x3d0] ;  /* 0x0003d00001447983 */ /* 0x000ee80000100a00 */
[----:B------:R-:W3:Y:S01]  /*25960*/  LDL.64 R62, [R1+0x248] ;  /* 0x00024800013e7983 */ /* 0x000ee20000100a00 */
[----:B------:R-:W1:Y:S01]  /*25970*/  MUFU.EX2 R168, R168 ;  /* 0x000000a800a87308 */ /* 0x000e620000000800 */
[----:B0-----:R-:W-:Y:S01]  /*25980*/  FADD.FTZ R8, R131, R8 ;  /* 0x0000000883087221 */ /* 0x001fe20000010000 */
[----:B----4-:R-:W-:Y:S01]  /*25990*/  FADD.FTZ R6, R154, R7 ;  /* 0x000000079a067221 */ /* 0x010fe20000010000 */
[----:B------:R-:W4:Y:S04]  /*259a0*/  LDL.64 R66, [R1+0x390] ;  /* 0x0003900001427983 */ /* 0x000f280000100a00 */
[----:B------:R-:W3:Y:S01]  /*259b0*/  LDL.64 R72, [R1+0x3b0] ;  /* 0x0003b00001487983 */ /* 0x000ee20000100a00 */
[----:B------:R-:W0:Y:S08]  /*259c0*/  MUFU.EX2 R171, R171 ;  /* 0x000000ab00ab7308 */ /* 0x000e300000000800 */
[----:B------:R-:W0:Y:S01]  /*259d0*/  MUFU.EX2 R129, R129 ;  /* 0x0000008100817308 */ /* 0x000e220000000800 */
[----:B-1----:R-:W-:Y:S01]  /*259e0*/  FADD.FTZ R41, R169, R8 ;  /* 0x00000008a9297221 */ /* 0x002fe20000010000 */
[----:B------:R-:W-:Y:S01]  /*259f0*/  FADD.FTZ R7, R117, R6 ;  /* 0x0000000675077221 */ /* 0x000fe20000010000 */
[----:B------:R-:W3:Y:S04]  /*25a00*/  LDL.64 R70, [R1+0x3c0] ;  /* 0x0003c00001467983 */ /* 0x000ee80000100a00 */
[----:B------:R-:W3:Y:S01]  /*25a10*/  LDL.64 R46, [R1+0x278] ;  /* 0x00027800012e7983 */ /* 0x000ee20000100a00 */
[----:B------:R-:W1:Y:S08]  /*25a20*/  MUFU.EX2 R128, R128 ;  /* 0x0000008000807308 */ /* 0x000e700000000800 */
[----:B------:R-:W1:Y:S01]  /*25a30*/  MUFU.EX2 R170, R170 ;  /* 0x000000aa00aa7308 */ /* 0x000e620000000800 */
[----:B------:R-:W-:Y:S01]  /*25a40*/  FADD.FTZ R42, R130, R41 ;  /* 0x00000029822a7221 */ /* 0x000fe20000010000 */
[----:B------:R-:W-:Y:S01]  /*25a50*/  FADD.FTZ R6, R168, R7 ;  /* 0x00000007a8067221 */ /* 0x000fe20000010000 */
[----:B------:R-:W3:Y:S04]  /*25a60*/  LDL.64 R56, [R1+0x3e0] ;  /* 0x0003e00001387983 */ /* 0x000ee80000100a00 */
[----:B------:R-:W3:Y:S01]  /*25a70*/  LDL.64 R64, [R1+0x3f0] ;  /* 0x0003f00001407983 */ /* 0x000ee20000100a00 */
[----:B------:R-:W1:Y:S08]  /*25a80*/  MUFU.EX2 R177, R177 ;  /* 0x000000b100b17308 */ /* 0x000e700000000800 */
[----:B------:R-:W1:Y:S01]  /*25a90*/  MUFU.EX2 R176, R176 ;  /* 0x000000b000b07308 */ /* 0x000e620000000800 */
[----:B0-----:R-:W-:Y:S01]  /*25aa0*/  FADD.FTZ R41, R171, R42 ;  /* 0x0000002aab297221 */ /* 0x001fe20000010000 */
[----:B------:R-:W-:Y:S01]  /*25ab0*/  FADD.FTZ R7, R129, R6 ;  /* 0x0000000681077221 */ /* 0x000fe20000010000 */
[----:B------:R-:W3:Y:S04]  /*25ac0*/  LDL.64 R60, [R1+0x258] ;  /* 0x00025800013c7983 */ /* 0x000ee80000100a00 */
[----:B------:R-:W3:Y:S01]  /*25ad0*/  LDL.64 R44, [R1+0x2d8] ;  /* 0x0002d800012c7983 */ /* 0x000ee20000100a00 */
[----:B------:R-:W-:Y:S08]  /*25ae0*/  MUFU.EX2 R127, R127 ;  /* 0x0000007f007f7308 */ /* 0x000ff00000000800 */
[----:B------:R-:W0:Y:S01]  /*25af0*/  MUFU.EX2 R126, R126 ;  /* 0x0000007e007e7308 */ /* 0x000e220000000800 */
[----:B-1----:R-:W-:Y:S01]  /*25b00*/  FADD.FTZ R6, R128, R41 ;  /* 0x0000002980067221 */ /* 0x002fe20000010000 */
[----:B------:R-:W-:-:S06]  /*25b10*/  FADD.FTZ R7, R170, R7 ;  /* 0x00000007aa077221 */ /* 0x000fcc0000010000 */
[----:B------:R-:W-:Y:S01]  /*25b20*/  MUFU.EX2 R125, R125 ;  /* 0x0000007d007d7308 */ /* 0x000fe20000000800 */
[----:B------:R-:W-:-:S07]  /*25b30*/  FFMA.FTZ R8, R40, R55, -R49 ;  /* 0x0000003728087223 */ /* 0x000fce0000010831 */
[----:B------:R-:W1:Y:S01]  /*25b40*/  MUFU.EX2 R179, R179 ;  /* 0x000000b300b37308 */ /* 0x000e620000000800 */
[----:B------:R-:W-:Y:S01]  /*25b50*/  FADD.FTZ R39, R177, R6 ;  /* 0x00000006b1277221 */ /* 0x000fe20000010000 */
[----:B------:R-:W-:Y:S01]  /*25b60*/  FADD.FTZ R6, R176, R7 ;  /* 0x00000007b0067221 */ /* 0x000fe20000010000 */
[----:B------:R-:W3:Y:S05]  /*25b70*/  LDL.64 R52, [R1+0x298] ;  /* 0x0002980001347983 */ /* 0x000eea0000100a00 */
        /* <DEDUP_REMOVED lines=9> */
[----:B------:R-:W3:Y:S04]  /*25c10*/  LDL.64 R58, [R1+0x268] ;  /* 0x00026800013a7983 */ /* 0x000ee80000100a00 */
[----:B------:R-:W3:Y:S01]  /*25c20*/  LDL.64 R50, [R1+0x2a8] ;  /* 0x0002a80001327983 */ /* 0x000ee20000100a00 */
[----:B------:R-:W-:Y:S03]  /*25c30*/  MUFU.EX2 R172, R172 ;  /* 0x000000ac00ac7308 */ /* 0x000fe60000000800 */
[----:B------:R-:W3:Y:S05]  /*25c40*/  LDL.64 R42, [R1+0x2e8] ;  /* 0x0002e800012a7983 */ /* 0x000eea0000100a00 */
[----:B------:R-:W1:Y:S01]  /*25c50*/  MUFU.EX2 R8, R8 ;  /* 0x0000000800087308 */ /* 0x000e620000000800 */
[----:B------:R-:W-:Y:S01]  /*25c60*/  FADD.FTZ R6, R116, R41 ;  /* 0x0000002974067221 */ /* 0x000fe20000010000 */
[----:B------:R-:W-:Y:S01]  /*25c70*/  FADD.FTZ R39, R178, R39 ;  /* 0x00000027b2277221 */ /* 0x000fe20000010000 */
[----:B------:R-:W3:Y:S04]  /*25c80*/  LDL.64 R54, [R1+0x288] ;  /* 0x0002880001367983 */ /* 0x000ee80000100a00 */
[----:B------:R-:W3:Y:S01]  /*25c90*/  LDL.64 R48, [R1+0x2b8] ;  /* 0x0002b80001307983 */ /* 0x000ee20000100a00 */
[----:B------:R-:W-:Y:S08]  /*25ca0*/  MUFU.EX2 R174, R174 ;  /* 0x000000ae00ae7308 */ /* 0x000ff00000000800 */
[----:B------:R-:W1:Y:S01]  /*25cb0*/  MUFU.EX2 R175, R175 ;  /* 0x000000af00af7308 */ /* 0x000e620000000800 */
[----:B0-----:R-:W-:Y:S01]  /*25cc0*/  FADD.FTZ R41, R173, R6 ;  /* 0x00000006ad297221 */ /* 0x001fe20000010000 */
[----:B------:R-:W-:-:S06]  /*25cd0*/  FADD.FTZ R39, R190, R39 ;  /* 0x00000027be277221 */ /* 0x000fcc0000010000 */
[----:B------:R-:W0:Y:S08]  /*25ce0*/  MUFU.EX2 R9, R9 ;  /* 0x0000000900097308 */ /* 0x000e300000000800 */
[----:B------:R-:W0:Y:S01]  /*25cf0*/  MUFU.EX2 R7, R7 ;  /* 0x0000000700077308 */ /* 0x000e220000000800 */
[----:B-1----:R-:W-:Y:S01]  /*25d00*/  FADD.FTZ R6, R8, R41 ;  /* 0x0000002908067221 */ /* 0x002fe20000010000 */
[----:B------:R-:W-:Y:S01]  /*25d10*/  FADD.FTZ R39, R172, R39 ;  /* 0x00000027ac277221 */ /* 0x000fe20000010000 */
[----:B------:R-:W3:Y:S02]  /*25d20*/  LDL.64 R40, [R1+0x2f8] ;  /* 0x0002f80001287983 */ /* 0x000ee40000100a00 */
[----:B------:R-:W-:Y:S01]  /*25d30*/  FADD.FTZ R6, R175, R6 ;  /* 0x00000006af067221 */ /* 0x000fe20000010000 */
[----:B------:R-:W-:-:S04]  /*25d40*/  FADD.FTZ R38, R174, R39 ;  /* 0x00000027ae267221 */ /* 0x000fc80000010000 */
[----:B0-----:R-:W-:Y:S01]  /*25d50*/  FADD.FTZ R38, R9, R38 ;  /* 0x0000002609267221 */ /* 0x001fe20000010000 */
[----:B------:R-:W-:-:S05]  /*25d60*/  FADD.FTZ R39, R7, R6 ;  /* 0x0000000607277221 */ /* 0x000fca0000010000 */
[----:B------:R0:W-:Y:S01]  /*25d70*/  STL.64 [R1+0x1f0], R38 ;  /* 0x0001f02601007387 */ /* 0x0001e20000100a00 */
[----:B------:R-:W-:Y:S06]  /*25d80*/  BAR.SYNC.DEFER_BLOCKING 0xf, 0x100 ;  /* 0x03c4000000007b1d */ /* 0x000fec0000010000 */
[----:B0-----:R-:W3:Y:S01]  /*25d90*/  LDL.64 R38, [R1+0x308] ;  /* 0x0003080001267983 */ /* 0x001ee20000100a00 */
[C---:B------:R-:W-:Y:S01]  /*25da0*/  FMUL.FTZ R5, R134.reuse, R5 ;  /* 0x0000000586057220 */ /* 0x040fe20000410000 */
[C---:B------:R-:W-:Y:S02]  /*25db0*/  FMUL.FTZ R4, R134.reuse, R4 ;  /* 0x0000000486047220 */ /* 0x040fe40000410000 */
[----:B------:R-:W3:Y:S04]  /*25dc0*/  LD.E.64 R96, desc[UR36][R2.64+0x8] ;  /* 0x0000082402607980 */ /* 0x000ee8000c101b00 */
[----:B------:R-:W3:Y:S04]  /*25dd0*/  LD.E.64 R2, desc[UR36][R2.64] ;  /* 0x0000002402027980 */ /* 0x000ee8000c101b00 */
        /* <DEDUP_REMOVED lines=13> */
[----:B0-----:R-:W3:Y:S04]  /*25eb0*/  LDL.64 R36, [R1+0x2c8] ;  /* 0x0002c80001247983 */ /* 0x001ee80000100a00 */
[----:B-1----:R-:W3:Y:S04]  /*25ec0*/  LDL.64 R26, [R1+0x318] ;  /* 0x00031800011a7983 */ /* 0x002ee80000100a00 */
[----:B------:R-:W3:Y:S04]  /*25ed0*/  LDL.64 R34, [R1+0x328] ;  /* 0x0003280001227983 */ /* 0x000ee80000100a00 */
[----:B------:R-:W3:Y:S04]  /*25ee0*/  LDL.64 R32, [R1+0x338] ;  /* 0x0003380001207983 */ /* 0x000ee80000100a00 */
[----:B------:R-:W3:Y:S04]  /*25ef0*/  LDL.64 R30, [R1+0x348] ;  /* 0x00034800011e7983 */ /* 0x000ee80000100a00 */
[----:B------:R-:W3:Y:S04]  /*25f00*/  LDL.64 R28, [R1+0x358] ;  /* 0x00035800011c7983 */ /* 0x000ee80000100a00 */
[----:B------:R-:W3:Y:S04]  /*25f10*/  LDL.64 R10, [R1+0x368] ;  /* 0x00036800010a7983 */ /* 0x000ee80000100a00 */
[----:B------:R-:W3:Y:S04]  /*25f20*/  LDL.64 R24, [R1+0x378] ;  /* 0x0003780001187983 */ /* 0x000ee80000100a00 */
[----:B------:R-:W3:Y:S04]  /*25f30*/  LDL.64 R20, [R1+0x388] ;  /* 0x0003880001147983 */ /* 0x000ee80000100a00 */
[----:B--2---:R-:W2:Y:S04]  /*25f40*/  LDL.64 R14, [R1+0x398] ;  /* 0x00039800010e7983 */ /* 0x004ea80000100a00 */
[----:B------:R-:W2:Y:S04]  /*25f50*/  LDL.64 R12, [R1+0x3a8] ;  /* 0x0003a800010c7983 */ /* 0x000ea80000100a00 */
[----:B------:R-:W2:Y:S04]  /*25f60*/  LDL.64 R84, [R1+0x3b8] ;  /* 0x0003b80001547983 */ /* 0x000ea80000100a00 */
[----:B------:R-:W2:Y:S04]  /*25f70*/  LDL.64 R86, [R1+0x3c8] ;  /* 0x0003c80001567983 */ /* 0x000ea80000100a00 */
[----:B------:R0:W-:Y:S04]  /*25f80*/  STL.64 [R1+0x238], R4 ;  /* 0x0002380401007387 */ /* 0x0001e80000100a00 */
        /* <DEDUP_REMOVED lines=889> */
.L_x_6884:
[----:B------:R-:W-:Y:S05]  /*29720*/  BSYNC B0 ;  /* 0x0000000000007941 */ /* 0x000fea0003800000 */
.L_x_6883:
        /* <DEDUP_REMOVED lines=9> */
.L_x_6852:
[----:B------:R-:W2:Y:S01]  /*297c0*/  LDL R5, [R1+0x1f0] ;  /* 0x0001f00001057983 */ /* 0x000ea20000100800 */
[----:B------:R-:W-:Y:S05]  /*297d0*/  WARPSYNC.ALL ;  /* 0x0000000000007948 */ /* 0x000fea0003800000 */
[----:B------:R-:W3:Y:S01]  /*297e0*/  LDL R10, [R1+0x1f4] ;  /* 0x0001f400010a7983 */ /* 0x000ee20000100800 */
[----:B------:R-:W-:Y:S08]  /*297f0*/  BAR.ARV 0x8, 0x100 ;  /* 0x0204000000007b1d */ /* 0x000ff00000002000 */
[----:B------:R-:W-:Y:S06]  /*29800*/  BAR.SYNC.DEFER_BLOCKING 0xf, 0x100 ;  /* 0x03c4000000007b1d */ /* 0x000fec0000010000 */
[----:B--2---:R-:W2:Y:S02]  /*29810*/  SHFL.BFLY PT, R0, R5, 0x2, 0x1f ;  /* 0x0c401f0005007f89 */ /* 0x004ea400000e0000 */
[----:B--2---:R-:W-:-:S05]  /*29820*/  FADD.FTZ R0, R5, R0 ;  /* 0x0000000005007221 */ /* 0x004fca0000010000 */
[----:B------:R-:W2:Y:S02]  /*29830*/  SHFL.BFLY PT, R3, R0, 0x1, 0x1f ;  /* 0x0c201f0000037f89 */ /* 0x000ea400000e0000 */
[----:B--2---:R-:W-:-:S05]  /*29840*/  FADD.FTZ R2, R0, R3 ;  /* 0x0000000300027221 */ /* 0x004fca0000010000 */
[----:B------:R-:W-:Y:S04]  /*29850*/  STL [R1+0x1f0], R2 ;  /* 0x0001f00201007387 */ /* 0x000fe80000100800 */
[----:B------:R-:W2:Y:S04]  /*29860*/  LDL R13, [R1+0x1f0] ;  /* 0x0001f000010d7983 */ /* 0x000ea80000100800 */
[----:B---3--:R-:W0:Y:S02]  /*29870*/  SHFL.BFLY PT, R3, R10, 0x2, 0x1f ;  /* 0x0c401f000a037f89 */ /* 0x008e2400000e0000 */
[----:B01----:R-:W-:-:S05]  /*29880*/  FADD.FTZ R4, R3, R10 ;  /* 0x0000000a03047221 */ /* 0x003fca0000010000 */
[----:B------:R-:W0:Y:S02]  /*29890*/  SHFL.BFLY PT, R3, R4, 0x1, 0x1f ;  /* 0x0c201f0004037f89 */ /* 0x000e2400000e0000 */
[----:B0-----:R-:W-:Y:S02]  /*298a0*/  FADD.FTZ R6, R4, R3 ;  /* 0x0000000304067221 */ /* 0x001fe40000010000 */
[----:B------:R-:W3:Y:S03]  /*298b0*/  LDL.64 R2, [R1+0xb8] ;  /* 0x0000b80001027983 */ /* 0x000ee60000100a00 */
[----:B------:R-:W-:-:S13]  /*298c0*/  FSETP.NE.FTZ.AND P2, PT, R6, RZ, PT ;  /* 0x000000ff0600720b */ /* 0x000fda0003f55000 */
[----:B------:R-:W4:Y:S04]  /*298d0*/  @P2 LDL R9, [R1+0x200] ;  /* 0x0002000001092983 */ /* 0x000f280000100800 */
[----:B------:R-:W5:Y:S01]  /*298e0*/  @P2 LDL R12, [R1+0x1e4] ;  /* 0x0001e400010c2983 */ /* 0x000f620000100800 */
[----:B--2---:R-:W-:-:S13]  /*298f0*/  FSETP.NE.FTZ.AND P1, PT, R13, RZ, PT ;  /* 0x000000ff0d00720b */ /* 0x004fda0003f35000 */
[----:B------:R-:W2:Y:S04]  /*29900*/  @P1 LDL R5, [R1+0x200] ;  /* 0x0002000001051983 */ /* 0x000ea80000100800 */
[----:B------:R-:W3:Y:S01]  /*29910*/  @P1 LDL R8, [R1+0x1e0] ;  /* 0x0001e00001081983 */ /* 0x000ee20000100800 */
[----:B------:R-:W0:Y:S08]  /*29920*/  @P2 MUFU.LG2 R11, R6 ;  /* 0x00000006000b2308 */ /* 0x000e300000000c00 */
[----:B------:R-:W1:Y:S01]  /*29930*/  @P1 MUFU.LG2 R7, R13 ;  /* 0x0000000d00071308 */ /* 0x000e620000000c00 */
[----:B------:R-:W-:-:S02]  /*29940*/  IMAD.MOV.U32 R0, RZ, RZ, -0x800000 ;  /* 0xff800000ff007424 */ /* 0x000fc400078e00ff */
[----:B------:R-:W-:Y:S02]  /*29950*/  IMAD.MOV.U32 R10, RZ, RZ, -0x800000 ;  /* 0xff800000ff0a7424 */ /* 0x000fe400078e00ff */
[----:B0-----:R-:W-:Y:S01]  /*29960*/  @P2 FMUL.FTZ R14, R11, 0.69314718246459960938 ;  /* 0x3f3172180b0e2820 */ /* 0x001fe20000410000 */
[----:B-1----:R-:W-:Y:S01]  /*29970*/  @P1 FMUL.FTZ R4, R7, 0.69314718246459960938 ;  /* 0x3f31721807041820 */ /* 0x002fe20000410000 */
[----:B------:R-:W-:Y:S04]  /*29980*/  STL [R1+0x1f4], R6 ;  /* 0x0001f40601007387 */ /* 0x000fe80000100800 */
[----:B------:R-:W3:Y:S01]  /*29990*/  LDL R7, [R1+0x1c8] ;  /* 0x0001c80001077983 */ /* 0x000ee20000100800 */
[----:B----4-:R-:W-:-:S04]  /*299a0*/  @P2 FMUL.FTZ R9, R9, 0.69314718246459960938 ;  /* 0x3f31721809092820 */ /* 0x010fc80000410000 */
[----:B-----5:R-:W-:-:S05]  /*299b0*/  @P2 FFMA.FTZ R10, R9, R12, R14 ;  /* 0x0000000c090a2223 */ /* 0x020fca000001000e */
[----:B------:R-:W-:Y:S01]  /*299c0*/  STL [R1+0x1f4], R10 ;  /* 0x0001f40a01007387 */ /* 0x000fe20000100800 */
[----:B--2---:R-:W-:-:S04]  /*299d0*/  @P1 FMUL.FTZ R5, R5, 0.69314718246459960938 ;  /* 0x3f31721805051820 */ /* 0x004fc80000410000 */
[----:B---3--:R-:W-:-:S05]  /*299e0*/  @P1 FFMA.FTZ R0, R5, R8, R4 ;  /* 0x0000000805001223 */ /* 0x008fca0000010004 */
[----:B------:R0:W-:Y:S04]  /*299f0*/  STL [R1+0x1f0], R0 ;  /* 0x0001f00001007387 */ /* 0x0001e80000100800 */
[----:B------:R-:W2:Y:S02]  /*29a00*/  LD.E R4, desc[UR36][R2.64+0x4] ;  /* 0x0000042402047980 */ /* 0x000ea4000c101900 */
[----:B--2---:R-:W-:-:S13]  /*29a10*/  ISETP.NE.AND P0, PT, R4, RZ, PT ;  /* 0x000000ff0400720c */ /* 0x004fda0003f05270 */
[----:B------:R-:W2:Y:S04]  /*29a20*/  @!P0 LDL.64 R4, [R1+0xc0] ;  /* 0x0000c00001048983 */ /* 0x000ea80000100a00 */
[----:B------:R-:W3:Y:S01]  /*29a30*/  @!P0 LD.E R8, desc[UR36][R2.64] ;  /* 0x0000002402088980 */ /* 0x000ee2000c101900 */
[----:B------:R-:W-:-:S06]  /*29a40*/  IMAD.MOV.U32 R102, RZ, RZ, RZ ;  /* 0x000000ffff667224 */ /* 0x000fcc00078e00ff */
[----:B------:R-:W1:Y:S01]  /*29a50*/  @P1 MUFU.RCP R102, R13 ;  /* 0x0000000d00661308 */ /* 0x000e620000001000 */
[----:B--2---:R-:W2:Y:S01]  /*29a60*/  @!P0 LD.E.64 R4, desc[UR36][R4.64] ;  /* 0x0000002404048980 */ /* 0x004ea2000c101b00 */
[----:B---3--:R-:W-:-:S04]  /*29a70*/  @!P0 IMAD R9, R7, 0x40, R8 ;  /* 0x0000004007098824 */ /* 0x008fc800078e0208 */
[----:B--2---:R-:W-:-:S05]  /*29a80*/  @!P0 IMAD.WIDE R4, R9, 0x4, R4 ;  /* 0x0000000409048825 */ /* 0x004fca00078e0204 */
[----:B-1----:R1:W-:Y:S04]  /*29a90*/  @!P0 ST.E desc[UR36][R4.64], R102 ;  /* 0x0000006604008985 */ /* 0x0023e8000c101924 */
[----:B------:R-:W0:Y:S04]  /*29aa0*/  @!P0 LDL.64 R2, [R1+0xb8] ;  /* 0x0000b80001028983 */ /* 0x000e280000100a00 */
[----:B0-----:R-:W2:Y:S02]  /*29ab0*/  @!P0 LD.E R0, desc[UR36][R2.64+0x4] ;  /* 0x0000042402008980 */ /* 0x001ea4000c101900 */
[----:B--2---:R-:W-:-:S13]  /*29ac0*/  @!P0 ISETP.NE.AND P0, PT, R0, RZ, PT ;  /* 0x000000ff0000820c */ /* 0x004fda0003f05270 */
[----:B-1----:R-:W2:Y:S04]  /*29ad0*/  @!P0 LDL.64 R4, [R1+0xc0] ;  /* 0x0000c00001048983 */ /* 0x002ea80000100a00 */
[----:B------:R-:W3:Y:S01]  /*29ae0*/  @!P0 LD.E R8, desc[UR36][R2.64] ;  /* 0x0000002402088980 */ /* 0x000ee2000c101900 */
[----:B------:R-:W-:-:S06]  /*29af0*/  IMAD.MOV.U32 R0, RZ, RZ, RZ ;  /* 0x000000ffff007224 */ /* 0x000fcc00078e00ff */
[----:B------:R-:W0:Y:S01]  /*29b00*/  @P2 MUFU.RCP R0, R6 ;  /* 0x0000000600002308 */ /* 0x000e220000001000 */
[----:B--2---:R-:W2:Y:S01]  /*29b10*/  @!P0 LD.E.64 R4, desc[UR36][R4.64] ;  /* 0x0000002404048980 */ /* 0x004ea2000c101b00 */
[----:B---3--:R-:W-:-:S04]  /*29b20*/  @!P0 IMAD R8, R7, 0x40, R8 ;  /* 0x0000004007088824 */ /* 0x008fc800078e0208 */
[----:B------:R-:W-:-:S04]  /*29b30*/  @!P0 VIADD R7, R8, 0x8 ;  /* 0x0000000808078836 */ /* 0x000fc80000000000 */
[----:B--2---:R-:W-:-:S05]  /*29b40*/  @!P0 IMAD.WIDE R4, R7, 0x4, R4 ;  /* 0x0000000407048825 */ /* 0x004fca00078e0204 */
[----:B0-----:R0:W-:Y:S04]  /*29b50*/  @!P0 ST.E desc[UR36][R4.64], R0 ;  /* 0x0000000004008985 */ /* 0x0011e8000c101924 */
        /* <DEDUP_REMOVED lines=53> */
[----:B------:R-:W-:Y:S01]  /*29eb0*/  FMUL.FTZ R40, R40, R102 ;  /* 0x0000006628287220 */ /* 0x000fe20000410000 */
[-C--:B----4-:R-:W-:Y:S01]  /*29ec0*/  FMUL.FTZ R39, R39, R0.reuse ;  /* 0x0000000027277220 */ /* 0x090fe20000410000 */
[----:B------:R-:W-:Y:S01]  /*29ed0*/  FMUL.FTZ R38, R38, R0 ;  /* 0x0000000026267220 */ /* 0x000fe20000410000 */
        /* <DEDUP_REMOVED lines=30> */
[----:B------:R-:W-:Y:S04]  /*2a0c0*/  STL.64 [R1+0x400], R40 ;  /* 0x0004002801007387 */ /* 0x000fe80000100a00 */
[----:B------:R0:W-:Y:S04]  /*2a0d0*/  STL.64 [R1+0x408], R38 ;  /* 0x0004082601007387 */ /* 0x0001e80000100a00 */
        /* <DEDUP_REMOVED lines=10> */
[----:B------:R-:W-:Y:S04]  /*2a180*/  STL.64 [R1+0x2b0], R10 ;  /* 0x0002b00a01007387 */ /* 0x000fe80000100a00 */
[----:B------:R3:W-:Y:S04]  /*2a190*/  STL.64 [R1+0x2c0], R8 ;  /* 0x0002c00801007387 */ /* 0x0007e80000100a00 */
[----:B------:R-:W-:Y:S04]  /*2a1a0*/  STL.64 [R1+0x2d0], R6 ;  /* 0x0002d00601007387 */ /* 0x000fe80000100a00 */
[----:B------:R4:W-:Y:S04]  /*2a1b0*/  STL.64 [R1+0x2e0], R4 ;  /* 0x0002e00401007387 */ /* 0x0009e80000100a00 */
[----:B------:R5:W-:Y:S04]  /*2a1c0*/  STL.64 [R1+0x2f0], R2 ;  /* 0x0002f00201007387 */ /* 0x000be80000100a00 */
[----:B0-----:R-:W5:Y:S04]  /*2a1d0*/  LDL.64 R38, [R1+0x2c8] ;  /* 0x0002c80001267983 */ /* 0x001f680000100a00 */
[----:B------:R-:W5:Y:S04]  /*2a1e0*/  LDL.64 R40, [R1+0x308] ;  /* 0x0003080001287983 */ /* 0x000f680000100a00 */
[----:B-1----:R-:W5:Y:S04]  /*2a1f0*/  LDL.64 R28, [R1+0x318] ;  /* 0x00031800011c7983 */ /* 0x002f680000100a00 */
[----:B------:R-:W5:Y:S04]  /*2a200*/  LDL.64 R36, [R1+0x328] ;  /* 0x0003280001247983 */ /* 0x000f680000100a00 */
[----:B------:R-:W5:Y:S04]  /*2a210*/  LDL.64 R34, [R1+0x338] ;  /* 0x0003380001227983 */ /* 0x000f680000100a00 */
[----:B------:R-:W5:Y:S04]  /*2a220*/  LDL.64 R32, [R1+0x348] ;  /* 0x0003480001207983 */ /* 0x000f680000100a00 */
[----:B------:R-:W5:Y:S04]  /*2a230*/  LDL.64 R30, [R1+0x358] ;  /* 0x00035800011e7983 */ /* 0x000f680000100a00 */
[----:B--2---:R-:W2:Y:S04]  /*2a240*/  LDL.64 R12, [R1+0x368] ;  /* 0x00036800010c7983 */ /* 0x004ea80000100a00 */
[----:B------:R-:W2:Y:S04]  /*2a250*/  LDL.64 R26, [R1+0x378] ;  /* 0x00037800011a7983 */ /* 0x000ea80000100a00 */
        /* <DEDUP_REMOVED lines=8> */
[----:B------:R-:W5:Y:S01]  /*2a2e0*/  @!P0 LDL R105, [R1+0x1cc] ;  /* 0x0001cc0001698983 */ /* 0x000f620000100800 */
        /* <DEDUP_REMOVED lines=94> */
[----:B------:R-:W-:Y:S04]  /*2a8d0*/  STL [R1+0x1d4], R106 ;  /* 0x0001d46a01007387 */ /* 0x000fe80000100800 */
[----:B------:R-:W-:Y:S01]  /*2a8e0*/  @!P0 STL [R1+0x1c8], RZ ;  /* 0x0001c8ff01008387 */ /* 0x000fe20000100800 */
        /* <DEDUP_REMOVED lines=24> */
[-C--:B---3--:R-:W-:Y:S01]  /*2aa70*/  FMUL.FTZ R9, R9, R0.reuse ;  /* 0x0000000009097220 */ /* 0x088fe20000410000 */
[-C--:B------:R-:W-:Y:S01]  /*2aa80*/  FMUL.FTZ R8, R8, R0.reuse ;  /* 0x0000000008087220 */ /* 0x080fe20000410000 */
[-C--:B----4-:R-:W-:Y:S01]  /*2aa90*/  FMUL.FTZ R5, R5, R0.reuse ;  /* 0x0000000005057220 */ /* 0x090fe20000410000 */
[-C--:B------:R-:W-:Y:S01]  /*2aaa0*/  FMUL.FTZ R4, R4, R0.reuse ;  /* 0x0000000004047220 */ /* 0x080fe20000410000 */
[-C--:B------:R-:W-:Y:S01]  /*2aab0*/  FMUL.FTZ R11, R11, R0.reuse ;  /* 0x000000000b0b7220 */ /* 0x080fe20000410000 */
[-C--:B------:R-:W-:Y:S01]  /*2aac0*/  FMUL.FTZ R10, R10, R0.reuse ;  /* 0x000000000a0a7220 */ /* 0x080fe20000410000 */
[-C--:B-----5:R-:W-:Y:S01]  /*2aad0*/  FMUL.FTZ R3, R3, R0.reuse ;  /* 0x0000000003037220 */ /* 0x0a0fe20000410000 */
[-C--:B------:R-:W-:Y:S01]  /*2aae0*/  FMUL.FTZ R2, R2, R0.reuse ;  /* 0x0000000002027220 */ /* 0x080fe20000410000 */
[-C--:B------:R-:W-:Y:S01]  /*2aaf0*/  FMUL.FTZ R7, R7, R0.reuse ;  /* 0x0000000007077220 */ /* 0x080fe20000410000 */
[----:B------:R-:W-:Y:S01]  /*2ab00*/  FMUL.FTZ R6, R6, R0 ;  /* 0x0000000006067220 */ /* 0x000fe20000410000 */
[----:B------:R-:W-:Y:S01]  /*2ab10*/  @!P0 LOP3.LUT R0, R105, 0x1, RZ, 0x3c, !PT ;  /* 0x0000000169008812 */ /* 0x000fe200078e3cff */
        /* <DEDUP_REMOVED lines=16> */
[----:B------:R-:W-:Y:S04]  /*2ac20*/  @!P0 STL [R1+0x1cc], R0 ;  /* 0x0001cc0001008387 */ /* 0x000fe80000100800 */
[----:B------:R0:W-:Y:S02]  /*2ac30*/  STL.64 [R1+0x3c8], R4 ;  /* 0x0003c80401007387 */ /* 0x0001e40000100a00 */
[----:B0-----:R-:W-:Y:S01]  /*2ac40*/  IMAD.MOV.U32 R4, RZ, RZ, 0x1 ;  /* 0x00000001ff047424 */ /* 0x001fe200078e00ff */
[----:B------:R-:W-:Y:S06]  /*2ac50*/  BAR.ARV 0xe, 0x100 ;  /* 0x0384000000007b1d */ /* 0x000fec0000002000 */
.L_x_6736:
[----:B------:R-:W-:Y:S05]  /*2ac60*/  BSYNC B7 ;  /* 0x0000000000077941 */ /* 0x000fea0003800000 */
.L_x_6724:
[----:B------:R-:W0:Y:S08]  /*2ac70*/  S2UR UR4, SR_CgaCtaId ;  /* 0x00000000000479c3 */ /* 0x000e300000008800 */
[----:B------:R-:W-:Y:S01]  /*2ac80*/  BAR.SYNC.DEFER_BLOCKING 0x5, 0x180 ;  /* 0x0146000000007b1d */ /* 0x000fe20000010000 */
[----:B----4-:R-:W-:Y:S02]  /*2ac90*/  PRMT R0, R4, 0x9910, RZ ;  /* 0x0000991004007816 */ /* 0x010fe400000000ff */
[----:B-1----:R-:W-:-:S02]  /*2aca0*/  MOV R2, 0x400 ;  /* 0x0000040000027802 */ /* 0x002fc40000000f00 */
[----:B------:R-:W-:Y:S01]  /*2acb0*/  ISETP.NE.AND P0, PT, R0, RZ, PT ;  /* 0x000000ff0000720c */ /* 0x000fe20003f05270 */
[----:B------:R-:W-:Y:S01]  /*2acc0*/  BSSY B0, `(.L_x_6886) ;  /* 0x0000509000007945 */ /* 0x000fe20003800000 */
[----:B0-----:R-:W-:-:S05]  /*2acd0*/  IMAD.U32 R155, RZ, RZ, UR4 ;  /* 0x00000004ff9b7e24 */ /* 0x001fca000f8e00ff */
[----:B------:R-:W-:-:S05]  /*2ace0*/  LEA R2, R155, R2, 0x18 ;  /* 0x000000029b027211 */ /* 0x000fca00078ec0ff */
[----:B------:R0:W1:Y:S01]  /*2acf0*/  LDS.128 R84, [R2+0x388d0] ;  /* 0x0388d00002547984 */ /* 0x0000620000000c00 */
[----:B------:R-:W-:Y:S06]  /*2ad00*/  BAR.ARV 0x4, 0x180 ;  /* 0x0106000000007b1d */ /* 0x000fec0000002000 */
[----:B------:R-:W-:Y:S05]  /*2ad10*/  @!P0 BRA `(.L_x_6887) ;  /* 0x0000004000488947 */ /* 0x000fea0003800000 */
[----:B--2---:R-:W2:Y:S04]  /*2ad20*/  LDL.128 R44, [R1+0x210] ;  /* 0x00021000012c7983 */ /* 0x004ea80000100c00 */
[----:B------:R-:W4:Y:S04]  /*2ad30*/  LDL.128 R48, [R1+0x230] ;  /* 0x0002300001307983 */ /* 0x000f280000100c00 */
[----:B-----5:R-:W4:Y:S04]  /*2ad40*/  LDL.128 R32, [R1+0x220] ;  /* 0x0002200001207983 */ /* 0x020f280000100c00 */
[----:B------:R-:W4:Y:S04]  /*2ad50*/  LDL.128 R52, [R1+0x250] ;  /* 0x0002500001347983 */ /* 0x000f280000100c00 */
[----:B------:R-:W4:Y:S04]  /*2ad60*/  LDL.128 R40, [R1+0x240] ;  /* 0x0002400001287983 */ /* 0x000f280000100c00 */
[----:B------:R-:W4:Y:S04]  /*2ad70*/  LDL.128 R36, [R1+0x260] ;  /* 0x0002600001247983 */ /* 0x000f280000100c00 */
[----:B------:R-:W4:Y:S04]  /*2ad80*/  LDL.128 R76, [R1+0x270] ;  /* 0x00027000014c7983 */ /* 0x000f280000100c00 */
[----:B------:R-:W4:Y:S04]  /*2ad90*/  LDL.128 R72, [R1+0x280] ;  /* 0x0002800001487983 */ /* 0x000f280000100c00 */
[----:B------:R-:W4:Y:S04]  /*2ada0*/  LDL.128 R104, [R1+0x290] ;  /* 0x0002900001687983 */ /* 0x000f280000100c00 */
[----:B------:R-:W4:Y:S04]  /*2adb0*/  LDL.128 R4, [R1+0x2a0] ;  /* 0x0002a00001047983 */ /* 0x000f280000100c00 */
[----:B---3--:R-:W3:Y:S04]  /*2adc0*/  LDL.128 R8, [R1+0x2b0] ;  /* 0x0002b00001087983 */ /* 0x008ee80000100c00 */
[----:B------:R-:W3:Y:S01]  /*2add0*/  LDL.128 R12, [R1+0x2c0] ;  /* 0x0002c000010c7983 */ /* 0x000ee20000100c00 */
[----:B------:R-:W-:Y:S01]  /*2ade0*/  IADD3 R21, P2, R160, 0x20, RZ ;  /* 0x00000020a0157810 */ /* 0x000fe20007f5e0ff */
[----:B------:R-:W-:-:S02]  /*2adf0*/  ULDC.64 UR4, c[0x0][0xd08] ;  /* 0x0003420000047ab9 */ /* 0x000fc40000000a00 */
[----:B------:R-:W3:Y:S01]  /*2ae00*/  LDL.128 R24, [R1+0x2d0] ;  /* 0x0002d00001187983 */ /* 0x000ee20000100c00 */
[----:B------:R-:W-:-:S03]  /*2ae10*/  IADD3 R59, P1, R160, 0x40, RZ ;  /* 0x00000040a03b7810 */ /* 0x000fc60007f3e0ff */
[----:B------:R-:W3:Y:S01]  /*2ae20*/  LDL.128 R28, [R1+0x2e0] ;  /* 0x0002e000011c7983 */ /* 0x000ee20000100c00 */
[C---:B------:R-:W-:Y:S02]  /*2ae30*/  LOP3.LUT R57, R160.reuse, 0x380, RZ, 0xc0, !PT ;  /* 0x00000380a0397812 */ /* 0x040fe400078ec0ff */
[----:B------:R-:W-:Y:S01]  /*2ae40*/  IADD3 R60, P0, R160, 0x60, RZ ;  /* 0x00000060a03c7810 */ /* 0x000fe20007f1e0ff */
[----:B------:R-:W3:Y:S01]  /*2ae50*/  LDL.128 R108, [R1+0x2f0] ;  /* 0x0002f000016c7983 */ /* 0x000ee20000100c00 */
[----:B------:R-:W-:Y:S02]  /*2ae60*/  LOP3.LUT R20, R21, 0x380, RZ, 0xc0, !PT ;  /* 0x0000038015147812 */ /* 0x000fe400078ec0ff */
[----:B------:R-:W-:Y:S01]  /*2ae70*/  LOP3.LUT R58, R59, 0x380, RZ, 0xc0, !PT ;  /* 0x000003803b3a7812 */ /* 0x000fe200078ec0ff */
[----:B------:R-:W3:Y:S01]  /*2ae80*/  LDL.128 R88, [R1+0x3d0] ;  /* 0x0003d00001587983 */ /* 0x000ee20000100c00 */
[----:B------:R-:W-:Y:S02]  /*2ae90*/  SHF.R.U64 R57, R57, 0x3, RZ ;  /* 0x0000000339397819 */ /* 0x000fe400000012ff */
[----:B------:R-:W-:Y:S01]  /*2aea0*/  LOP3.LUT R0, R60, 0x380, RZ, 0xc0, !PT ;  /* 0x000003803c007812 */ /* 0x000fe200078ec0ff */
[----:B------:R-:W3:Y:S01]  /*2aeb0*/  LDL.128 R80, [R1+0x3c0] ;  /* 0x0003c00001507983 */ /* 0x000ee20000100c00 */
[----:B------:R-:W-:-:S02]  /*2aec0*/  SHF.R.U64 R20, R20, 0x3, RZ ;  /* 0x0000000314147819 */ /* 0x000fc400000012ff */
[----:B------:R-:W-:Y:S01]  /*2aed0*/  SHF.R.U64 R58, R58, 0x3, RZ ;  /* 0x000000033a3a7819 */ /* 0x000fe200000012ff */
[----:B------:R-:W3:Y:S01]  /*2aee0*/  LDL.128 R96, [R1+0x3f0] ;  /* 0x0003f00001607983 */ /* 0x000ee20000100c00 */
[----:B------:R-:W-:Y:S01]  /*2aef0*/  LOP3.LUT R56, R57, R160, RZ, 0x3c, !PT ;  /* 0x000000a039387212 */ /* 0x000fe200078e3cff */
[--C-:B------:R-:W-:Y:S01]  /*2af00*/  IMAD.MOV.U32 R57, RZ, RZ, R161.reuse ;  /* 0x000000ffff397224 */ /* 0x100fe200078e00a1 */
[----:B------:R-:W-:Y:S01]  /*2af10*/  SHF.R.U64 R61, R0, 0x3, RZ ;  /* 0x00000003003d7819 */ /* 0x000fe200000012ff */
[----:B------:R-:W3:Y:S01]  /*2af20*/  LDL.128 R92, [R1+0x3e0] ;  /* 0x0003e000015c7983 */ /* 0x000ee20000100c00 */
[----:B------:R-:W-:Y:S01]  /*2af30*/  LOP3.LUT R20, R20, R21, RZ, 0x3c, !PT ;  /* 0x0000001514147212 */ /* 0x000fe200078e3cff */
[--C-:B------:R-:W-:Y:S01]  /*2af40*/  IMAD.X R21, RZ, RZ, R161.reuse, P2 ;  /* 0x000000ffff157224 */ /* 0x100fe200010e06a1 */
[----:B------:R-:W-:Y:S01]  /*2af50*/  LOP3.LUT R58, R58, R59, RZ, 0x3c, !PT ;  /* 0x0000003b3a3a7212 */ /* 0x000fe200078e3cff */
[--C-:B------:R-:W-:Y:S01]  /*2af60*/  IMAD.X R59, RZ, RZ, R161.reuse, P1 ;  /* 0x000000ffff3b7224 */ /* 0x100fe200008e06a1 */
[----:B------:R-:W-:Y:S01]  /*2af70*/  LOP3.LUT R60, R61, R60, RZ, 0x3c, !PT ;  /* 0x0000003c3d3c7212 */ /* 0x000fe200078e3cff */
[----:B------:R-:W-:Y:S01]  /*2af80*/  IMAD.X R61, RZ, RZ, R161, P0 ;  /* 0x000000ffff3d7224 */ /* 0x000fe200000e06a1 */
[----:B------:R-:W-:Y:S01]  /*2af90*/  MOV R64, R56 ;  /* 0x0000003800407202 */ /* 0x000fe20000000f00 */
[----:B------:R-:W3:Y:S01]  /*2afa0*/  LDL.128 R100, [R1+0x400] ;  /* 0x0004000001647983 */ /* 0x000ee20000100c00 */
[----:B------:R-:W-:-:S02]  /*2afb0*/  MOV R68, R20 ;  /* 0x0000001400447202 */ /* 0x000fc40000000f00 */
[----:B------:R-:W-:Y:S02]  /*2afc0*/  MOV R3, R58 ;  /* 0x0000003a00037202 */ /* 0x000fe40000000f00 */
[----:B------:R-:W-:Y:S01]  /*2afd0*/  MOV R0, R60 ;  /* 0x0000003c00007202 */ /* 0x000fe20000000f00 */
[----:B------:R-:W3:Y:S04]  /*2afe0*/  LDL.128 R56, [R1+0x360] ;  /* 0x0003600001387983 */ /* 0x000ee80000100c00 */
[----:B------:R-:W3:Y:S01]  /*2aff0*/  LDL.128 R60, [R1+0x370] ;  /* 0x00037000013c7983 */ /* 0x000ee20000100c00 */
[----:B------:R-:W-:Y:S01]  /*2b000*/  BAR.SYNC.DEFER_BLOCKING 0x1, 0x100 ;  /* 0x0044000000007b1d */ /* 0x000fe20000010000 */
[----:B--2---:R-:W-:Y:S02]  /*2b010*/  F2FP.BF16.F32.PACK_AB R44, R45, R44 ;  /* 0x0000002c2d2c723e */ /* 0x004fe400000010ff */
[----:B------:R-:W-:-:S02]  /*2b020*/  F2FP.BF16.F32.PACK_AB R45, R47, R46 ;  /* 0x0000002e2f2d723e */ /* 0x000fc400000010ff */
[----:B----4-:R-:W-:Y:S02]  /*2b030*/  F2FP.BF16.F32.PACK_AB R48, R49, R48 ;  /* 0x000000303130723e */ /* 0x010fe400000010ff */
[----:B------:R-:W-:Y:S02]  /*2b040*/  F2FP.BF16.F32.PACK_AB R49, R51, R50 ;  /* 0x000000323331723e */ /* 0x000fe400000010ff */
[----:B------:R-:W-:Y:S02]  /*2b050*/  F2FP.BF16.F32.PACK_AB R46, R33, R32 ;  /* 0x00000020212e723e */ /* 0x000fe400000010ff */
[----:B------:R-:W-:Y:S02]  /*2b060*/  F2FP.BF16.F32.PACK_AB R47, R35, R34 ;  /* 0x00000022232f723e */ /* 0x000fe400000010ff */
[----:B------:R-:W-:Y:S01]  /*2b070*/  F2FP.BF16.F32.PACK_AB R52, R53, R52 ;  /* 0x000000343534723e */ /* 0x000fe200000010ff */
[----:B------:R-:W2:Y:S01]  /*2b080*/  LDL.128 R32, [R1+0x300] ;  /* 0x0003000001207983 */ /* 0x000ea20000100c00 */
[----:B------:R-:W-:-:S02]  /*2b090*/  F2FP.BF16.F32.PACK_AB R53, R55, R54 ;  /* 0x000000363735723e */ /* 0x000fc400000010ff */
[----:B------:R-:W-:Y:S02]  /*2b0a0*/  F2FP.BF16.F32.PACK_AB R50, R41, R40 ;  /* 0x000000282932723e */ /* 0x000fe400000010ff */
[----:B------:R-:W-:Y:S02]  /*2b0b0*/  F2FP.BF16.F32.PACK_AB R51, R43, R42 ;  /* 0x0000002a2b33723e */ /* 0x000fe400000010ff */
[----:B------:R-:W-:Y:S01]  /*2b0c0*/  F2FP.BF16.F32.PACK_AB R54, R37, R36 ;  /* 0x000000242536723e */ /* 0x000fe200000010ff */
[----:B------:R4:W-:Y:S01]  /*2b0d0*/  STSM.16.M88.4 [R64], R44 ;  /* 0x0000002c40007844 */ /* 0x0009e20000000200 */
[----:B------:R-:W-:Y:S02]  /*2b0e0*/  F2FP.BF16.F32.PACK_AB R55, R39, R38 ;  /* 0x000000262737723e */ /* 0x000fe400000010ff */
[----:B------:R-:W-:Y:S01]  /*2b0f0*/  F2FP.BF16.F32.PACK_AB R76, R77, R76 ;  /* 0x0000004c4d4c723e */ /* 0x000fe200000010ff */
[----:B------:R-:W2:Y:S01]  /*2b100*/  LDL.128 R36, [R1+0x310] ;  /* 0x0003100001247983 */ /* 0x000ea20000100c00 */
[----:B------:R-:W-:-:S02]  /*2b110*/  F2FP.BF16.F32.PACK_AB R77, R79, R78 ;  /* 0x0000004e4f4d723e */ /* 0x000fc400000010ff */
[----:B------:R-:W-:Y:S01]  /*2b120*/  F2FP.BF16.F32.PACK_AB R78, R73, R72 ;  /* 0x00000048494e723e */ /* 0x000fe200000010ff */
[----:B------:R0:W-:Y:S01]  /*2b130*/  STSM.16.M88.4 [R68], R48 ;  /* 0x0000003044007844 */ /* 0x0001e20000000200 */
[----:B------:R-:W-:-:S03]  /*2b140*/  F2FP.BF16.F32.PACK_AB R79, R75, R74 ;  /* 0x0000004a4b4f723e */ /* 0x000fc600000010ff */
[----:B------:R1:W-:Y:S04]  /*2b150*/  STSM.16.M88.4 [R3], R52 ;  /* 0x0000003403007844 */ /* 0x0003e80000000200 */
[----:B----4-:R-:W4:Y:S04]  /*2b160*/  LDL.128 R44, [R1+0x330] ;  /* 0x00033000012c7983 */ /* 0x010f280000100c00 */
[----:B------:R-:W4:Y:S04]  /*2b170*/  LDL.128 R40, [R1+0x320] ;  /* 0x0003200001287983 */ /* 0x000f280000100c00 */
[----:B0-----:R-:W4:Y:S04]  /*2b180*/  LDL.128 R48, [R1+0x340] ;  /* 0x0003400001307983 */ /* 0x001f280000100c00 */
[----:B-1----:R-:W4:Y:S04]  /*2b190*/  LDL.128 R52, [R1+0x350] ;  /* 0x0003500001347983 */ /* 0x002f280000100c00 */
[----:B------:R-:W4:Y:S04]  /*2b1a0*/  LDL.128 R68, [R1+0x390] ;  /* 0x0003900001447983 */ /* 0x000f280000100c00 */
[----:B------:R0:W-:Y:S04]  /*2b1b0*/  STSM.16.M88.4 [R0], R76 ;  /* 0x0000004c00007844 */ /* 0x0001e80000000200 */
[----:B------:R-:W4:Y:S04]  /*2b1c0*/  LDL.128 R64, [R1+0x380] ;  /* 0x0003800001407983 */ /* 0x000f280000100c00 */
[----:B------:R-:W4:Y:S04]  /*2b1d0*/  LDL.128 R72, [R1+0x3a0] ;  /* 0x0003a00001487983 */ /* 0x000f280000100c00 */
[----:B0-----:R-:W4:Y:S01]  /*2b1e0*/  LDL.128 R76, [R1+0x3b0] ;  /* 0x0003b000014c7983 */ /* 0x001f220000100c00 */
[----:B------:R-:W-:-:S04]  /*2b1f0*/  IADD3 R21, P0, R160, 0x2000, RZ ;  /* 0x00002000a0157810 */ /* 0x000fc80007f1e0ff */
[----:B------:R-:W-:-:S04]  /*2b200*/  LOP3.LUT R20, R21, 0x380, RZ, 0xc0, !PT ;  /* 0x0000038015147812 */ /* 0x000fc800078ec0ff */
[----:B------:R-:W-:Y:S02]  /*2b210*/  SHF.R.U64 R20, R20, 0x3, RZ ;  /* 0x0000000314147819 */ /* 0x000fe400000012ff */
[----:B------:R-:W-:Y:S02]  /*2b220*/  F2FP.BF16.F32.PACK_AB R104, R105, R104 ;  /* 0x000000686968723e */ /* 0x000fe400000010ff */
[----:B------:R-:W-:Y:S01]  /*2b230*/  LOP3.LUT R20, R20, R21, RZ, 0x3c, !PT ;  /* 0x0000001514147212 */ /* 0x000fe200078e3cff */
[----:B------:R-:W-:Y:S01]  /*2b240*/  IMAD.X R21, RZ, RZ, R161, P0 ;  /* 0x000000ffff157224 */ /* 0x000fe200000e06a1 */
[----:B------:R-:W-:Y:S02]  /*2b250*/  F2FP.BF16.F32.PACK_AB R105, R107, R106 ;  /* 0x0000006a6b69723e */ /* 0x000fe400000010ff */
[----:B------:R-:W-:Y:S02]  /*2b260*/  F2FP.BF16.F32.PACK_AB R106, R5, R4 ;  /* 0x00000004056a723e */ /* 0x000fe400000010ff */
[----:B------:R-:W-:-:S04]  /*2b270*/  IADD3 R5, P0, R160, 0x2020, RZ ;  /* 0x00002020a0057810 */ /* 0x000fc80007f1e0ff */
[----:B------:R-:W-:-:S04]  /*2b280*/  LOP3.LUT R4, R5, 0x380, RZ, 0xc0, !PT ;  /* 0x0000038005047812 */ /* 0x000fc800078ec0ff */
[----:B------:R-:W-:-:S04]  /*2b290*/  SHF.R.U64 R4, R4, 0x3, RZ ;  /* 0x0000000304047819 */ /* 0x000fc800000012ff */
[----:B------:R-:W-:Y:S01]  /*2b2a0*/  LOP3.LUT R4, R4, R5, RZ, 0x3c, !PT ;  /* 0x0000000504047212 */ /* 0x000fe200078e3cff */
[----:B------:R-:W-:-:S05]  /*2b2b0*/  IMAD.X R5, RZ, RZ, R161, P0 ;  /* 0x000000ffff057224 */ /* 0x000fca00000e06a1 */
[----:B------:R-:W-:Y:S02]  /*2b2c0*/  MOV R0, R4 ;  /* 0x0000000400007202 */ /* 0x000fe40000000f00 */
[----:B------:R-:W-:-:S04]  /*2b2d0*/  IADD3 R5, P0, R160, 0x2040, RZ ;  /* 0x00002040a0057810 */ /* 0x000fc80007f1e0ff */
[----:B------:R-:W-:Y:S02]  /*2b2e0*/  LOP3.LUT R4, R5, 0x380, RZ, 0xc0, !PT ;  /* 0x0000038005047812 */ /* 0x000fe400078ec0ff */
[----:B---3--:R-:W-:Y:S02]  /*2b2f0*/  F2FP.BF16.F32.PACK_AB R8, R9, R8 ;  /* 0x000000080908723e */ /* 0x008fe400000010ff */
[----:B------:R-:W-:Y:S02]  /*2b300*/  SHF.R.U64 R4, R4, 0x3, RZ ;  /* 0x0000000304047819 */ /* 0x000fe400000012ff */
[----:B------:R-:W-:Y:S02]  /*2b310*/  MOV R20, R20 ;  /* 0x0000001400147202 */ /* 0x000fe40000000f00 */
[----:B------:R-:W-:Y:S02]  /*2b320*/  F2FP.BF16.F32.PACK_AB R107, R7, R6 ;  /* 0x00000006076b723e */ /* 0x000fe400000010ff */
[----:B------:R-:W-:-:S02]  /*2b330*/  F2FP.BF16.F32.PACK_AB R9, R11, R10 ;  /* 0x0000000a0b09723e */ /* 0x000fc400000010ff */
[----:B------:R-:W-:Y:S02]  /*2b340*/  F2FP.BF16.F32.PACK_AB R10, R13, R12 ;  /* 0x0000000c0d0a723e */ /* 0x000fe400000010ff */
[----:B------:R-:W-:Y:S02]  /*2b350*/  F2FP.BF16.F32.PACK_AB R11, R15, R14 ;  /* 0x0000000e0f0b723e */ /* 0x000fe400000010ff */
[----:B------:R-:W-:Y:S01]  /*2b360*/  LOP3.LUT R4, R4, R5, RZ, 0x3c, !PT ;  /* 0x0000000504047212 */ /* 0x000fe200078e3cff */
[----:B------:R-:W-:Y:S01]  /*2b370*/  IMAD.X R5, RZ, RZ, R161, P0 ;  /* 0x000000ffff057224 */ /* 0x000fe200000e06a1 */
[----:B------:R-:W-:Y:S01]  /*2b380*/  IADD3 R3, P0, R160, 0x2060, RZ ;  /* 0x00002060a0037810 */ /* 0x000fe20007f1e0ff */
[----:B------:R-:W-:Y:S01]  /*2b390*/  STSM.16.M88.4 [R20], R104 ;  /* 0x0000006814007844 */ /* 0x000fe20000000200 */
[----:B------:R-:W-:Y:S02]  /*2b3a0*/  F2FP.BF16.F32.PACK_AB R24, R25, R24 ;  /* 0x000000181918723e */ /* 0x000fe400000010ff */
[----:B------:R-:W-:Y:S01]  /*2b3b0*/  F2FP.BF16.F32.PACK_AB R25, R27, R26 ;  /* 0x0000001a1b19723e */ /* 0x000fe200000010ff */
[----:B------:R0:W-:Y:S01]  /*2b3c0*/  STSM.16.M88.4 [R0], R8 ;  /* 0x0000000800007844 */ /* 0x0001e20000000200 */
[----:B------:R-:W-:-:S02]  /*2b3d0*/  MOV R4, R4 ;  /* 0x0000000400047202 */ /* 0x000fc40000000f00 */
[----:B------:R-:W-:Y:S02]  /*2b3e0*/  F2FP.BF16.F32.PACK_AB R26, R29, R28 ;  /* 0x0000001c1d1a723e */ /* 0x000fe400000010ff */
[----:B------:R-:W-:Y:S02]  /*2b3f0*/  F2FP.BF16.F32.PACK_AB R27, R31, R30 ;  /* 0x0000001e1f1b723e */ /* 0x000fe400000010ff */
[----:B------:R-:W-:-:S03]  /*2b400*/  IADD3 R13, P5, R160, 0x4020, RZ ;  /* 0x00004020a00d7810 */ /* 0x000fc60007fbe0ff */
[----:B------:R1:W-:Y:S01]  /*2b410*/  STSM.16.M88.4 [R4], R24 ;  /* 0x0000001804007844 */ /* 0x0003e20000000200 */
[C---:B0-----:R-:W-:Y:S01]  /*2b420*/  IADD3 R11, P6, R160.reuse, 0x4000, RZ ;  /* 0x00004000a00b7810 */ /* 0x041fe20007fde0ff */
[----:B------:R-:W-:Y:S01]  /*2b430*/  IMAD.X R9, RZ, RZ, R161, P0 ;  /* 0x000000ffff097224 */ /* 0x000fe200000e06a1 */
[C---:B------:R-:W-:Y:S02]  /*2b440*/  IADD3 R5, P0, R160.reuse, 0x6040, RZ ;  /* 0x00006040a0057810 */ /* 0x040fe40007f1e0ff */
[----:B------:R-:W-:Y:S02]  /*2b450*/  LOP3.LUT R10, R11, 0x380, RZ, 0xc0, !PT ;  /* 0x000003800b0a7812 */ /* 0x000fe400078ec0ff */
[----:B------:R-:W-:Y:S02]  /*2b460*/  IADD3 R15, P4, R160, 0x4040, RZ ;  /* 0x00004040a00f7810 */ /* 0x000fe40007f9e0ff */
[----:B------:R-:W-:Y:S02]  /*2b470*/  SHF.R.U64 R10, R10, 0x3, RZ ;  /* 0x000000030a0a7819 */ /* 0x000fe400000012ff */
[----:B-1----:R-:W-:-:S02]  /*2b480*/  LOP3.LUT R4, R5, 0x380, RZ, 0xc0, !PT ;  /* 0x0000038005047812 */ /* 0x002fc400078ec0ff */
[----:B------:R-:W-:Y:S02]  /*2b490*/  IADD3 R21, P3, R160, 0x4060, RZ ;  /* 0x00004060a0157810 */ /* 0x000fe40007f7e0ff */
[----:B------:R-:W-:Y:S02]  /*2b4a0*/  SHF.R.U64 R4, R4, 0x3, RZ ;  /* 0x0000000304047819 */ /* 0x000fe400000012ff */
[----:B------:R-:W-:Y:S02]  /*2b4b0*/  IADD3 R25, P2, R160, 0x6000, RZ ;  /* 0x00006000a0197810 */ /* 0x000fe40007f5e0ff */
[----:B------:R-:W-:Y:S02]  /*2b4c0*/  LOP3.LUT R8, R3, 0x380, RZ, 0xc0, !PT ;  /* 0x0000038003087812 */ /* 0x000fe400078ec0ff */
[----:B------:R-:W-:Y:S02]  /*2b4d0*/  LOP3.LUT R12, R13, 0x380, RZ, 0xc0, !PT ;  /* 0x000003800d0c7812 */ /* 0x000fe400078ec0ff */
[----:B------:R-:W-:Y:S01]  /*2b4e0*/  LOP3.LUT R10, R10, R11, RZ, 0x3c, !PT ;  /* 0x0000000b0a0a7212 */ /* 0x000fe200078e3cff */
[----:B------:R-:W-:Y:S01]  /*2b4f0*/  IMAD.X R11, RZ, RZ, R161, P6 ;  /* 0x000000ffff0b7224 */ /* 0x000fe200030e06a1 */
[----:B------:R-:W-:-:S02]  /*2b500*/  IADD3 R27, P1, R160, 0x6020, RZ ;  /* 0x00006020a01b7810 */ /* 0x000fc40007f3e0ff */
[----:B------:R-:W-:Y:S02]  /*2b510*/  LOP3.LUT R14, R15, 0x380, RZ, 0xc0, !PT ;  /* 0x000003800f0e7812 */ /* 0x000fe400078ec0ff */
[----:B------:R-:W-:Y:S02]  /*2b520*/  LOP3.LUT R20, R21, 0x380, RZ, 0xc0, !PT ;  /* 0x0000038015147812 */ /* 0x000fe400078ec0ff */
[----:B------:R-:W-:Y:S02]  /*2b530*/  IADD3 R7, P6, R160, 0x6060, RZ ;  /* 0x00006060a0077810 */ /* 0x000fe40007fde0ff */
[----:B------:R-:W-:Y:S01]  /*2b540*/  LOP3.LUT R4, R4, R5, RZ, 0x3c, !PT ;  /* 0x0000000504047212 */ /* 0x000fe200078e3cff */
[----:B------:R-:W-:Y:S01]  /*2b550*/  IMAD.X R5, RZ, RZ, R161, P0 ;  /* 0x000000ffff057224 */ /* 0x000fe200000e06a1 */
[----:B------:R-:W-:Y:S02]  /*2b560*/  LOP3.LUT R24, R25, 0x380, RZ, 0xc0, !PT ;  /* 0x0000038019187812 */ /* 0x000fe400078ec0ff */
[----:B------:R-:W-:-:S02]  /*2b570*/  SHF.R.U64 R8, R8, 0x3, RZ ;  /* 0x0000000308087819 */ /* 0x000fc400000012ff */
[----:B------:R-:W-:Y:S02]  /*2b580*/  SHF.R.U64 R12, R12, 0x3, RZ ;  /* 0x000000030c0c7819 */ /* 0x000fe400000012ff */
[----:B------:R-:W-:Y:S02]  /*2b590*/  LOP3.LUT R26, R27, 0x380, RZ, 0xc0, !PT ;  /* 0x000003801b1a7812 */ /* 0x000fe400078ec0ff */
[----:B------:R-:W-:Y:S02]  /*2b5a0*/  ISETP.NE.U32.AND P0, PT, RZ, UR4, PT ;  /* 0x00000004ff007c0c */ /* 0x000fe4000bf05070 */
[----:B------:R-:W-:Y:S02]  /*2b5b0*/  SHF.R.U64 R14, R14, 0x3, RZ ;  /* 0x000000030e0e7819 */ /* 0x000fe400000012ff */
[----:B------:R-:W-:Y:S02]  /*2b5c0*/  SHF.R.U64 R20, R20, 0x3, RZ ;  /* 0x0000000314147819 */ /* 0x000fe400000012ff */
[----:B------:R-:W-:-:S02]  /*2b5d0*/  LOP3.LUT R6, R7, 0x380, RZ, 0xc0, !PT ;  /* 0x0000038007067812 */ /* 0x000fc400078ec0ff */
[----:B------:R-:W-:Y:S02]  /*2b5e0*/  SHF.R.U64 R24, R24, 0x3, RZ ;  /* 0x0000000318187819 */ /* 0x000fe400000012ff */
[----:B------:R-:W-:Y:S02]  /*2b5f0*/  LOP3.LUT R8, R8, R3, RZ, 0x3c, !PT ;  /* 0x0000000308087212 */ /* 0x000fe400078e3cff */
[----:B------:R-:W-:Y:S01]  /*2b600*/  LOP3.LUT R12, R12, R13, RZ, 0x3c, !PT ;  /* 0x0000000d0c0c7212 */ /* 0x000fe200078e3cff */
[--C-:B------:R-:W-:Y:S01]  /*2b610*/  IMAD.X R13, RZ, RZ, R161.reuse, P5 ;  /* 0x000000ffff0d7224 */ /* 0x100fe200028e06a1 */
[----:B------:R-:W-:Y:S02]  /*2b620*/  SHF.R.U64 R26, R26, 0x3, RZ ;  /* 0x000000031a1a7819 */ /* 0x000fe400000012ff */
[----:B------:R-:W-:Y:S02]  /*2b630*/  MOV R0, R4 ;  /* 0x0000000400007202 */ /* 0x000fe40000000f00 */
[----:B------:R-:W-:Y:S01]  /*2b640*/  ISETP.NE.AND.EX P0, PT, RZ, UR5, PT, P0 ;  /* 0x00000005ff007c0c */ /* 0x000fe2000bf05300 */
[----:B------:R-:W0:Y:S01]  /*2b650*/  LDC.64 R4, c[0x0][0xd00] ;  /* 0x00034000ff047b82 */ /* 0x000e220000000a00 */
[----:B------:R-:W-:Y:S01]  /*2b660*/  LOP3.LUT R14, R14, R15, RZ, 0x3c, !PT ;  /* 0x0000000f0e0e7212 */ /* 0x000fe200078e3cff */
[--C-:B------:R-:W-:Y:S01]  /*2b670*/  IMAD.X R15, RZ, RZ, R161.reuse, P4 ;  /* 0x000000ffff0f7224 */ /* 0x100fe200020e06a1 */
[----:B------:R-:W-:Y:S01]  /*2b680*/  LOP3.LUT R20, R20, R21, RZ, 0x3c, !PT ;  /* 0x0000001514147212 */ /* 0x000fe200078e3cff */
[----:B------:R-:W-:Y:S01]  /*2b690*/  IMAD.X R21, RZ, RZ, R161, P3 ;  /* 0x000000ffff157224 */ /* 0x000fe200018e06a1 */
[----:B------:R-:W-:-:S02]  /*2b6a0*/  SHF.R.U64 R6, R6, 0x3, RZ ;  /* 0x0000000306067819 */ /* 0x000fc400000012ff */
[----:B------:R-:W-:Y:S02]  /*2b6b0*/  F2FP.BF16.F32.PACK_AB R108, R109, R108 ;  /* 0x0000006c6d6c723e */ /* 0x000fe400000010ff */
[----:B------:R-:W-:Y:S01]  /*2b6c0*/  LOP3.LUT R24, R24, R25, RZ, 0x3c, !PT ;  /* 0x0000001918187212 */ /* 0x000fe200078e3cff */
[--C-:B------:R-:W-:Y:S01]  /*2b6d0*/  IMAD.X R25, RZ, RZ, R161.reuse, P2 ;  /* 0x000000ffff197224 */ /* 0x100fe200010e06a1 */
[----:B------:R-:W-:Y:S02]  /*2b6e0*/  F2FP.BF16.F32.PACK_AB R109, R111, R110 ;  /* 0x0000006e6f6d723e */ /* 0x000fe400000010ff */
[----:B------:R-:W-:Y:S01]  /*2b6f0*/  LOP3.LUT R26, R26, R27, RZ, 0x3c, !PT ;  /* 0x0000001b1a1a7212 */ /* 0x000fe200078e3cff */
[----:B------:R-:W-:Y:S01]  /*2b700*/  IMAD.X R27, RZ, RZ, R161, P1 ;  /* 0x000000ffff1b7224 */ /* 0x000fe200008e06a1 */
[----:B------:R-:W-:Y:S02]  /*2b710*/  MOV R8, R8 ;  /* 0x0000000800087202 */ /* 0x000fe40000000f00 */
[----:B------:R-:W-:-:S02]  /*2b720*/  MOV R10, R10 ;  /* 0x0000000a000a7202 */ /* 0x000fc40000000f00 */
[----:B------:R-:W-:Y:S01]  /*2b730*/  LOP3.LUT R6, R6, R7, RZ, 0x3c, !PT ;  /* 0x0000000706067212 */ /* 0x000fe200078e3cff */
[----:B------:R-:W-:Y:S01]  /*2b740*/  IMAD.X R7, RZ, RZ, R161, P6 ;  /* 0x000000ffff077224 */ /* 0x000fe200030e06a1 */
[----:B------:R-:W-:Y:S02]  /*2b750*/  MOV R12, R12 ;  /* 0x0000000c000c7202 */ /* 0x000fe40000000f00 */
[----:B------:R-:W-:Y:S02]  /*2b760*/  F2FP.BF16.F32.PACK_AB R60, R61, R60 ;  /* 0x0000003c3d3c723e */ /* 0x000fe400000010ff */
[----:B------:R-:W-:Y:S02]  /*2b770*/  MOV R14, R14 ;  /* 0x0000000e000e7202 */ /* 0x000fe40000000f00 */
[----:B------:R-:W-:Y:S02]  /*2b780*/  F2FP.BF16.F32.PACK_AB R61, R63, R62 ;  /* 0x0000003e3f3d723e */ /* 0x000fe400000010ff */
[----:B------:R-:W-:-:S02]  /*2b790*/  MOV R20, R20 ;  /* 0x0000001400147202 */ /* 0x000fc40000000f00 */
[----:B------:R-:W-:Y:S02]  /*2b7a0*/  MOV R24, R24 ;  /* 0x0000001800187202 */ /* 0x000fe40000000f00 */
[----:B------:R-:W-:Y:S02]  /*2b7b0*/  F2FP.BF16.F32.PACK_AB R88, R89, R88 ;  /* 0x000000585958723e */ /* 0x000fe400000010ff */
[----:B------:R-:W-:Y:S02]  /*2b7c0*/  MOV R26, R26 ;  /* 0x0000001a001a7202 */ /* 0x000fe40000000f00 */
[----:B------:R-:W-:Y:S02]  /*2b7d0*/  F2FP.BF16.F32.PACK_AB R89, R91, R90 ;  /* 0x0000005a5b59723e */ /* 0x000fe400000010ff */
[----:B------:R-:W-:Y:S02]  /*2b7e0*/  F2FP.BF16.F32.PACK_AB R96, R97, R96 ;  /* 0x000000606160723e */ /* 0x000fe400000010ff */
[----:B------:R-:W-:-:S02]  /*2b7f0*/  F2FP.BF16.F32.PACK_AB R90, R93, R92 ;  /* 0x0000005c5d5a723e */ /* 0x000fc400000010ff */
[----:B------:R-:W-:Y:S02]  /*2b800*/  F2FP.BF16.F32.PACK_AB R91, R95, R94 ;  /* 0x0000005e5f5b723e */ /* 0x000fe400000010ff */
[----:B------:R-:W-:Y:S02]  /*2b810*/  F2FP.BF16.F32.PACK_AB R97, R99, R98 ;  /* 0x000000626361723e */ /* 0x000fe400000010ff */
[----:B------:R-:W-:Y:S02]  /*2b820*/  MOV R3, R6 ;  /* 0x0000000600037202 */ /* 0x000fe40000000f00 */
[----:B------:R-:W-:Y:S01]  /*2b830*/  F2FP.BF16.F32.PACK_AB R98, R101, R100 ;  /* 0x000000646562723e */ /* 0x000fe200000010ff */
[----:B------:R-:W1:Y:S01]  /*2b840*/  LDC.64 R6, c[0x0][0xd00] ;  /* 0x00034000ff067b82 */ /* 0x000e620000000a00 */
[----:B------:R-:W-:Y:S02]  /*2b850*/  F2FP.BF16.F32.PACK_AB R99, R103, R102 ;  /* 0x000000666763723e */ /* 0x000fe400000010ff */
[----:B0-----:R-:W-:-:S04]  /*2b860*/  ISETP.NE.U32.AND P1, PT, R4, RZ, PT ;  /* 0x000000ff0400720c */ /* 0x001fc80003f25070 */
[----:B------:R-:W-:Y:S01]  /*2b870*/  ISETP.NE.AND.EX P1, PT, R5, RZ, PT, P1 ;  /* 0x000000ff0500720c */ /* 0x000fe20003f25310 */
[----:B------:R-:W-:Y:S01]  /*2b880*/  ULDC UR4, c[0x0][0xb88] ;  /* 0x0002e20000047ab9 */ /* 0x000fe20000000800 */
[----:B--2---:R-:W-:Y:S02]  /*2b890*/  F2FP.BF16.F32.PACK_AB R110, R33, R32 ;  /* 0x00000020216e723e */ /* 0x004fe400000010ff */
[----:B------:R-:W-:Y:S02]  /*2b8a0*/  F2FP.BF16.F32.PACK_AB R111, R35, R34 ;  /* 0x00000022236f723e */ /* 0x000fe400000010ff */
[----:B------:R-:W-:Y:S02]  /*2b8b0*/  F2FP.BF16.F32.PACK_AB R36, R37, R36 ;  /* 0x000000242524723e */ /* 0x000fe400000010ff */
[----:B------:R-:W-:Y:S01]  /*2b8c0*/  F2FP.BF16.F32.PACK_AB R37, R39, R38 ;  /* 0x000000262725723e */ /* 0x000fe200000010ff */
[----:B------:R0:W-:Y:S01]  /*2b8d0*/  STSM.16.M88.4 [R8], R108 ;  /* 0x0000006c08007844 */ /* 0x0001e20000000200 */
[----:B----4-:R-:W-:-:S02]  /*2b8e0*/  F2FP.BF16.F32.PACK_AB R44, R45, R44 ;  /* 0x0000002c2d2c723e */ /* 0x010fc400000010ff */
[----:B------:R-:W-:Y:S02]  /*2b8f0*/  F2FP.BF16.F32.PACK_AB R45, R47, R46 ;  /* 0x0000002e2f2d723e */ /* 0x000fe400000010ff */
[----:B------:R-:W-:Y:S02]  /*2b900*/  F2FP.BF16.F32.PACK_AB R38, R41, R40 ;  /* 0x000000282926723e */ /* 0x000fe400000010ff */
[----:B------:R-:W-:Y:S01]  /*2b910*/  F2FP.BF16.F32.PACK_AB R39, R43, R42 ;  /* 0x0000002a2b27723e */ /* 0x000fe200000010ff */
[----:B0-----:R-:W0:Y:S01]  /*2b920*/  @P0 LDC.64 R8, c[0x0][0xd08] ;  /* 0x00034200ff080b82 */ /* 0x001e220000000a00 */
        /* <DEDUP_REMOVED lines=10> */
[----:B------:R-:W-:Y:S01]  /*2b9d0*/  STSM.16.M88.4 [R10], R36 ;  /* 0x000000240a007844 */ /* 0x000fe20000000200 */
[----:B------:R-:W-:Y:S02]  /*2b9e0*/  F2FP.BF16.F32.PACK_AB R70, R73, R72 ;  /* 0x000000484946723e */ /* 0x000fe400000010ff */
[----:B------:R-:W-:Y:S01]  /*2b9f0*/  F2FP.BF16.F32.PACK_AB R71, R75, R74 ;  /* 0x0000004a4b47723e */ /* 0x000fe200000010ff */
[----:B------:R-:W-:Y:S01]  /*2ba00*/  STSM.16.M88.4 [R12], R44 ;  /* 0x0000002c0c007844 */ /* 0x000fe20000000200 */
[----:B------:R-:W-:Y:S02]  /*2ba10*/  F2FP.BF16.F32.PACK_AB R76, R77, R76 ;  /* 0x0000004c4d4c723e */ /* 0x000fe400000010ff */
[----:B------:R-:W-:Y:S02]  /*2ba20*/  F2FP.BF16.F32.PACK_AB R77, R79, R78 ;  /* 0x0000004e4f4d723e */ /* 0x000fe400000010ff */
[----:B------:R-:W-:-:S02]  /*2ba30*/  F2FP.BF16.F32.PACK_AB R78, R81, R80 ;  /* 0x00000050514e723e */ /* 0x000fc400000010ff */
[----:B------:R-:W-:Y:S01]  /*2ba40*/  F2FP.BF16.F32.PACK_AB R79, R83, R82 ;  /* 0x00000052534f723e */ /* 0x000fe200000010ff */
[----:B------:R-:W-:Y:S04]  /*2ba50*/  STSM.16.M88.4 [R14], R52 ;  /* 0x000000340e007844 */ /* 0x000fe80000000200 */
[----:B------:R2:W-:Y:S04]  /*2ba60*/  STSM.16.M88.4 [R20], R60 ;  /* 0x0000003c14007844 */ /* 0x0005e80000000200 */
[----:B------:R-:W-:Y:S04]  /*2ba70*/  STSM.16.M88.4 [R24], R68 ;  /* 0x0000004418007844 */ /* 0x000fe80000000200 */
[----:B------:R-:W-:Y:S04]  /*2ba80*/  STSM.16.M88.4 [R26], R76 ;  /* 0x0000004c1a007844 */ /* 0x000fe80000000200 */
[----:B------:R-:W-:Y:S04]  /*2ba90*/  STSM.16.M88.4 [R0], R88 ;  /* 0x0000005800007844 */ /* 0x000fe80000000200 */
[----:B------:R3:W-:Y:S01]  /*2baa0*/  STSM.16.M88.4 [R3], R96 ;  /* 0x0000006003007844 */ /* 0x0007e20000000200 */
[----:B--2---:R-:W-:-:S02]  /*2bab0*/  IMAD.MOV.U32 R20, RZ, RZ, RZ ;  /* 0x000000ffff147224 */ /* 0x004fc400078e00ff */
[C---:B-1----:R-:W-:Y:S01]  /*2bac0*/  IMAD.WIDE R6, R214.reuse, 0x4, R6 ;  /* 0x00000004d6067825 */ /* 0x042fe200078e0206 */
[----:B------:R-:W-:Y:S03]  /*2bad0*/  BAR.SYNC.DEFER_BLOCKING 0x1, 0x100 ;  /* 0x0044000000007b1d */ /* 0x000fe60000010000 */
[----:B0-----:R-:W-:-:S04]  /*2bae0*/  @P0 IMAD.WIDE R8, R214, 0x4, R8 ;  /* 0x00000004d6080825 */ /* 0x001fc800078e0208 */
[----:B---3--:R-:W-:Y:S01]  /*2baf0*/  IMAD.U32 R3, RZ, RZ, UR4 ;  /* 0x00000004ff037e24 */ /* 0x008fe2000f8e00ff */
[C---:B------:R-:W-:Y:S01]  /*2bb00*/  ISETP.NE.AND P2, PT, R213.reuse, RZ, PT ;  /* 0x000000ffd500720c */ /* 0x040fe20003f45270 */
[----:B------:R-:W-:Y:S01]  /*2bb10*/  ULDC UR4, c[0x0][0xbd4] ;  /* 0x0002f50000047ab9 */ /* 0x000fe20000000800 */
[----:B------:R0:W5:Y:S04]  /*2bb20*/  @P1 LDG.E R20, desc[UR36][R6.64] ;  /* 0x0000002406141981 */ /* 0x000168000c1e1900 */
[----:B------:R0:W5:Y:S01]  /*2bb30*/  @P0 LDG.E R3, desc[UR36][R8.64] ;  /* 0x0000002408030981 */ /* 0x000162000c1e1900 */
[----:B------:R-:W-:Y:S01]  /*2bb40*/  SEL R213, R213, UR4, P2 ;  /* 0x00000004d5d57c07 */ /* 0x000fe20009000000 */
[----:B------:R-:W-:Y:S06]  /*2bb50*/  @P0 BRA `(.L_x_6888) ;  /* 0x0000000000100947 */ /* 0x000fec0003800000 */
[----:B------:R-:W-:Y:S05]  /*2bb60*/  @!P1 BRA `(.L_x_6888) ;  /* 0x00000000000c9947 */ /* 0x000fea0003800000 */
[----:B------:R-:W2:Y:S04]  /*2bb70*/  LDG.E R0, desc[UR36][R6.64] ;  /* 0x0000002406007981 */ /* 0x000ea8000c1e1900 */
[----:B-----5:R-:W2:Y:S02]  /*2bb80*/  LDG.E R3, desc[UR36][R6.64+0x4] ;  /* 0x0000042406037981 */ /* 0x020ea4000c1e1900 */
[----:B--2---:R-:W-:-:S07]  /*2bb90*/  IMAD.IADD R3, R3, 0x1, -R0 ;  /* 0x0000000103037824 */ /* 0x004fce00078e0a00 */
.L_x_6888:
[----:B------:R-:W0:Y:S01]  /*2bba0*/  S2R R0, SR_TID.X ;  /* 0x0000000000007919 */ /* 0x000e220000002100 */
[----:B------:R-:W-:Y:S02]  /*2bbb0*/  ISETP.NE.U32.AND P0, PT, R4, RZ, PT ;  /* 0x000000ff0400720c */ /* 0x000fe40003f05070 */
[----:B------:R-:W-:Y:S02]  /*2bbc0*/  ISETP.GT.AND P3, PT, R213, 0x1, PT ;  /* 0x00000001d500780c */ /* 0x000fe40003f64270 */
[----:B------:R-:W-:Y:S01]  /*2bbd0*/  ISETP.NE.AND.EX P0, PT, R5, RZ, PT, P0 ;  /* 0x000000ff0500720c */ /* 0x000fe20003f05300 */
[C---:B0-----:R-:W-:Y:S02]  /*2bbe0*/  VIADD R6, R0.reuse, 0xffffff80 ;  /* 0xffffff8000067836 */ /* 0x041fe40000000000 */
[----:B------:R-:W-:-:S05]  /*2bbf0*/  VIADD R0, R0, 0xffffff80 ;  /* 0xffffff8000007836 */ /* 0x000fca0000000000 */
[----:B------:R-:W-:-:S04]  /*2bc00*/  SHF.R.S32.HI R0, RZ, 0x1f, R0 ;  /* 0x0000001fff007819 */ /* 0x000fc80000011400 */
[----:B------:R-:W-:-:S04]  /*2bc10*/  LEA.HI R0, R0, R6, RZ, 0x7 ;  /* 0x0000000600007211 */ /* 0x000fc800078f38ff */
[----:B------:R-:W-:-:S06]  /*2bc20*/  SHF.R.S32.HI R0, RZ, 0x7, R0 ;  /* 0x00000007ff007819 */ /* 0x000fcc0000011400 */
[----:B------:R-:W0:Y:S02]  /*2bc30*/  SHFL.IDX PT, R0, R0, RZ, 0x1f ;  /* 0x00001fff00007589 */ /* 0x000e2400000e0000 */
[----:B0-----:R-:W-:Y:S02]  /*2bc40*/  ISETP.NE.AND P1, PT, R0, RZ, PT ;  /* 0x000000ff0000720c */ /* 0x001fe40003f25270 */
[----:B-----5:R-:W-:-:S11]  /*2bc50*/  SHF.R.S32.HI R0, RZ, 0x1f, R20 ;  /* 0x0000001fff007819 */ /* 0x020fd60000011414 */
[----:B------:R-:W-:Y:S05]  /*2bc60*/  @P1 BRA `(.L_x_6889) ;  /* 0x0000000400141947 */ /* 0x000fea0003800000 */
[----:B------:R-:W2:Y:S01]  /*2bc70*/  LDL R6, [R1+0x45c] ;  /* 0x00045c0001067983 */ /* 0x000ea20000100800 */
[----:B------:R-:W0:Y:S03]  /*2bc80*/  LDC R26, c[0x0][0xce8] ;  /* 0x00033a00ff1a7b82 */ /* 0x000e260000000800 */
[----:B------:R-:W3:Y:S04]  /*2bc90*/  LDL R7, [R1+0x460] ;  /* 0x0004600001077983 */ /* 0x000ee80000100800 */
[----:B------:R-:W4:Y:S01]  /*2bca0*/  LDL R25, [R1+0x454] ;  /* 0x0004540001197983 */ /* 0x000f220000100800 */
[----:B------:R-:W-:Y:S02]  /*2bcb0*/  IMAD.IADD R28, R162, 0x1, R181 ;  /* 0x00000001a21c7824 */ /* 0x000fe400078e02b5 */
[----:B0-----:R-:W-:Y:S01]  /*2bcc0*/  IMAD R37, R3, R26, RZ ;  /* 0x0000001a03257224 */ /* 0x001fe200078e02ff */
[----:B------:R-:W-:Y:S01]  /*2bcd0*/  ISETP.GT.AND P5, PT, R213, 0x1, PT ;  /* 0x00000001d500780c */ /* 0x000fe20003fa4270 */
[----:B------:R-:W-:-:S05]  /*2bce0*/  IMAD.MOV.U32 R21, RZ, RZ, 0xab8 ;  /* 0x00000ab8ff157424 */ /* 0x000fca00078e00ff */
[----:B------:R-:W-:-:S04]  /*2bcf0*/  SEL R21, R21, 0xa78, P5 ;  /* 0x00000a7815157807 */ /* 0x000fc80002800000 */
[----:B------:R-:W0:Y:S08]  /*2bd00*/  LDC.64 R12, c[0x0][R21+0x220] ;  /* 0x00008800150c7b82 */ /* 0x000e300000000a00 */
[----:B------:R-:W1:Y:S01]  /*2bd10*/  LDC.64 R10, c[0x0][R21+0x218] ;  /* 0x00008600150a7b82 */ /* 0x000e620000000a00 */
[----:B------:R-:W-:-:S07]  /*2bd20*/  ISETP.NE.AND P6, PT, R26, 0x1, PT ;  /* 0x000000011a00780c */ /* 0x000fce0003fc5270 */
[----:B------:R-:W5:Y:S01]  /*2bd30*/  LDC.64 R8, c[0x0][R21+0x228] ;  /* 0x00008a0015087b82 */ /* 0x000f620000000a00 */
[----:B------:R-:W-:-:S07]  /*2bd40*/  ISETP.NE.U32.AND P2, PT, R4, RZ, PT ;  /* 0x000000ff0400720c */ /* 0x000fce0003f45070 */
[----:B------:R-:W0:Y:S01]  /*2bd50*/  @P6 LDC R14, c[0x0][0xcec] ;  /* 0x00033b00ff0e6b82 */ /* 0x000e220000000800 */
[----:B--2---:R-:W-:-:S07]  /*2bd60*/  IMAD.MOV R6, RZ, RZ, -R6 ;  /* 0x000000ffff067224 */ /* 0x004fce00078e0a06 */
[----:B------:R-:W2:Y:S01]  /*2bd70*/  @P6 LDC R24, c[0x0][0xcf0] ;  /* 0x00033c00ff186b82 */ /* 0x000ea20000000800 */
[----:B---3--:R-:W-:-:S04]  /*2bd80*/  ISETP.NE.AND P1, PT, R7, R6, PT ;  /* 0x000000060700720c */ /* 0x008fc80003f25270 */
[----:B------:R-:W-:-:S13]  /*2bd90*/  ISETP.GE.OR P4, PT, R28, R37, P1 ;  /* 0x000000251c00720c */ /* 0x000fda0000f86670 */
[----:B------:R-:W3:Y:S01]  /*2bda0*/  @!P4 LDL R29, [R1+0x1f0] ;  /* 0x0001f000011dc983 */ /* 0x000ee20000100800 */
[----:B------:R-:W5:Y:S01]  /*2bdb0*/  LDC.64 R6, c[0x0][R21+0x210] ;  /* 0x0000840015067b82 */ /* 0x000f620000000a00 */
[----:B------:R-:W-:Y:S01]  /*2bdc0*/  ISETP.NE.AND.EX P2, PT, R5, RZ, PT, P2 ;  /* 0x000000ff0500720c */ /* 0x000fe20003f45320 */
[----:B----4-:R-:W-:Y:S01]  /*2bdd0*/  IMAD.IADD R35, R25, 0x1, R181 ;  /* 0x0000000119237824 */ /* 0x010fe200078e02b5 */
[----:B------:R-:W-:Y:S01]  /*2bde0*/  SHF.R.S32.HI R15, RZ, 0x1f, R214 ;  /* 0x0000001fff0f7819 */ /* 0x000fe200000114d6 */
[----:B------:R-:W-:Y:S01]  /*2bdf0*/  BSSY B1, `(.L_x_6889) ;  /* 0x000002c000017945 */ /* 0x000fe20003800000 */
[----:B------:R-:W-:Y:S01]  /*2be00*/  SEL R31, R214, RZ, !P2 ;  /* 0x000000ffd61f7207 */ /* 0x000fe20005000000 */
[----:B0-----:R-:W-:Y:S01]  /*2be10*/  @P6 IMAD.HI.U32 R27, R35, R14, RZ ;  /* 0x0000000e231b6227 */ /* 0x001fe200078e00ff */
[----:B------:R-:W-:Y:S01]  /*2be20*/  SEL R33, R15, RZ, !P2 ;  /* 0x000000ff0f217207 */ /* 0x000fe20005000000 */
[----:B------:R-:W0:Y:S02]  /*2be30*/  LDC.64 R4, c[0x0][0xca8] ;  /* 0x00032a00ff047b82 */ /* 0x000e240000000a00 */
[----:B------:R-:W-:-:S02]  /*2be40*/  IMAD R13, R13, R31, RZ ;  /* 0x0000001f0d0d7224 */ /* 0x000fc400078e02ff */
[----:B------:R-:W-:-:S04]  /*2be50*/  IMAD.WIDE.U32 R14, R12, R31, RZ ;  /* 0x0000001f0c0e7225 */ /* 0x000fc800078e00ff */
[----:B------:R-:W-:Y:S02]  /*2be60*/  IMAD R33, R12, R33, R13 ;  /* 0x000000210c217224 */ /* 0x000fe400078e020d */
[-C--:B-1----:R-:W-:Y:S01]  /*2be70*/  IMAD R31, R11, R157.reuse, RZ ;  /* 0x0000009d0b1f7224 */ /* 0x082fe200078e02ff */
[----:B------:R-:W-:Y:S01]  /*2be80*/  SEL R11, R220, RZ, P5 ;  /* 0x000000ffdc0b7207 */ /* 0x000fe20002800000 */
[----:B------:R-:W-:-:S04]  /*2be90*/  IMAD.WIDE.U32 R12, R10, R157, RZ ;  /* 0x0000009d0a0c7225 */ /* 0x000fc800078e00ff */
[----:B------:R-:W-:Y:S01]  /*2bea0*/  IMAD.MOV.U32 R25, RZ, RZ, R35 ;  /* 0x000000ffff197224 */ /* 0x000fe200078e0023 */
[----:B--2---:R-:W-:Y:S01]  /*2beb0*/  @P6 SHF.R.U32.HI R25, RZ, R24, R27 ;  /* 0x00000018ff196219 */ /* 0x004fe2000001161b */
[----:B------:R-:W-:Y:S01]  /*2bec0*/  IMAD.IADD R10, R13, 0x1, R31 ;  /* 0x000000010d0a7824 */ /* 0x000fe200078e021f */
[----:B------:R-:W-:Y:S01]  /*2bed0*/  IADD3 R14, P2, P6, R14, R12, R20 ;  /* 0x0000000c0e0e7210 */ /* 0x000fe20007e5e014 */
[----:B------:R-:W-:Y:S02]  /*2bee0*/  IMAD.IADD R33, R15, 0x1, R33 ;  /* 0x000000010f217824 */ /* 0x000fe400078e0221 */
[-C--:B-----5:R-:W-:Y:S01]  /*2bef0*/  IMAD R13, R9, R11.reuse, RZ ;  /* 0x0000000b090d7224 */ /* 0x0a0fe200078e02ff */
[----:B0-----:R-:W0:Y:S01]  /*2bf00*/  @!P5 LDC R4, c[0x0][0xc50] ;  /* 0x00031400ff04db82 */ /* 0x001e220000000800 */
[----:B------:R-:W-:Y:S01]  /*2bf10*/  IMAD.WIDE.U32 R8, R8, R11, RZ ;  /* 0x0000000b08087225 */ /* 0x000fe200078e00ff */
[----:B------:R-:W-:-:S03]  /*2bf20*/  IADD3.X R10, R33, R10, R0, P2, P6 ;  /* 0x0000000a210a7210 */ /* 0x000fc600017ec400 */
[----:B------:R-:W-:Y:S02]  /*2bf30*/  IMAD.MOV R15, RZ, RZ, -R25 ;  /* 0x000000ffff0f7224 */ /* 0x000fe400078e0a19 */
[----:B------:R-:W-:Y:S01]  /*2bf40*/  IMAD.IADD R13, R9, 0x1, R13 ;  /* 0x00000001090d7824 */ /* 0x000fe200078e020d */
[----:B------:R-:W1:Y:S01]  /*2bf50*/  @!P5 LDC R5, c[0x0][0xc54] ;  /* 0x00031500ff05db82 */ /* 0x000e620000000800 */
[----:B------:R-:W-:Y:S01]  /*2bf60*/  IADD3 R8, P2, P5, R25, R14, R8 ;  /* 0x0000000e19087210 */ /* 0x000fe20007d5e008 */
[----:B------:R-:W-:Y:S01]  /*2bf70*/  IMAD R11, R26, R15, R35 ;  /* 0x0000000f1a0b7224 */ /* 0x000fe200078e0223 */
[----:B------:R-:W-:-:S04]  /*2bf80*/  SHF.R.S32.HI R25, RZ, 0x1f, R25 ;  /* 0x0000001fff197819 */ /* 0x000fc80000011419 */
[----:B------:R-:W-:Y:S01]  /*2bf90*/  IADD3.X R9, R25, R10, R13, P2, P5 ;  /* 0x0000000a19097210 */ /* 0x000fe200017ea40d */
[-C--:B------:R-:W-:Y:S01]  /*2bfa0*/  IMAD R7, R7, R11.reuse, RZ ;  /* 0x0000000b07077224 */ /* 0x080fe200078e02ff */
[----:B------:R-:W-:Y:S01]  /*2bfb0*/  SHF.R.S32.HI R13, RZ, 0x1f, R11 ;  /* 0x0000001fff0d7819 */ /* 0x000fe2000001140b */
[----:B------:R-:W-:-:S04]  /*2bfc0*/  IMAD.WIDE.U32 R8, R6, R11, R8 ;  /* 0x0000000b06087225 */ /* 0x000fc800078e0008 */
[----:B------:R-:W-:-:S04]  /*2bfd0*/  IMAD R7, R6, R13, R7 ;  /* 0x0000000d06077224 */ /* 0x000fc800078e0207 */
[----:B------:R-:W-:Y:S01]  /*2bfe0*/  IMAD.IADD R6, R9, 0x1, R7 ;  /* 0x0000000109067824 */ /* 0x000fe200078e0207 */
[----:B0-----:R-:W-:-:S04]  /*2bff0*/  LEA R9, P2, R8, R4, 0x2 ;  /* 0x0000000408097211 */ /* 0x001fc800078410ff */
[----:B-1----:R-:W-:Y:S01]  /*2c000*/  LEA.HI.X R10, R8, R5, R6, 0x2, P2 ;  /* 0x00000005080a7211 */ /* 0x002fe200010f1406 */
[----:B------:R-:W-:Y:S01]  /*2c010*/  VIADD R8, R28, 0x8 ;  /* 0x000000081c087836 */ /* 0x000fe20000000000 */
[----:B------:R-:W-:Y:S04]  /*2c020*/  SHFL.IDX PT, R6, R9, RZ, 0x1c1f ;  /* 0x001c1fff09067589 */ /* 0x000fe800000e0000 */
[----:B------:R-:W3:Y:S01]  /*2c030*/  SHFL.IDX PT, R7, R10, RZ, 0x1c1f ;  /* 0x001c1fff0a077589 */ /* 0x000ee200000e0000 */
[----:B------:R-:W-:-:S03]  /*2c040*/  ISETP.GE.OR P1, PT, R8, R37, P1 ;  /* 0x000000250800720c */ /* 0x000fc60000f26670 */
[----:B------:R0:W1:Y:S04]  /*2c050*/  SHFL.IDX PT, R4, R9, 0x1, 0x1c1f ;  /* 0x003c1f0009047f89 */ /* 0x00006800000e0000 */
[----:B------:R0:W2:Y:S04]  /*2c060*/  SHFL.IDX PT, R5, R10, 0x1, 0x1c1f ;  /* 0x003c1f000a057f89 */ /* 0x0000a800000e0000 */
[----:B---3--:R0:W-:Y:S02]  /*2c070*/  @!P4 ST.E desc[UR36][R6.64], R29 ;  /* 0x0000001d0600c985 */ /* 0x0081e4000c101924 */
[----:B-12---:R-:W-:Y:S05]  /*2c080*/  @P1 BRA `(.L_x_6890) ;  /* 0x0000000000081947 */ /* 0x006fea0003800000 */
[----:B0-----:R-:W2:Y:S04]  /*2c090*/  LDL R7, [R1+0x1f4] ;  /* 0x0001f40001077983 */ /* 0x001ea80000100800 */
[----:B--2---:R1:W-:Y:S02]  /*2c0a0*/  ST.E desc[UR36][R4.64], R7 ;  /* 0x0000000704007985 */ /* 0x0043e4000c101924 */
.L_x_6890:
[----:B------:R-:W-:Y:S05]  /*2c0b0*/  BSYNC B1 ;  /* 0x0000000000017941 */ /* 0x000fea0003800000 */
.L_x_6889:
[----:B------:R-:W-:Y:S01]  /*2c0c0*/  SEL R76, R214, RZ, !P0 ;  /* 0x000000ffd64c7207 */ /* 0x000fe20004000000 */
[----:B------:R-:W-:Y:S06]  /*2c0d0*/  @P3 BRA `(.L_x_6891) ;  /* 0x0000001000343947 */ /* 0x000fec0003800000 */
[----:B-1----:R-:W1:Y:S01]  /*2c0e0*/  S2R R4, SR_TID.X ;  /* 0x0000000000047919 */ /* 0x002e620000002100 */
[----:B------:R-:W-:Y:S01]  /*2c0f0*/  IMAD.MOV.U32 R5, RZ, RZ, 0x2 ;  /* 0x00000002ff057424 */ /* 0x000fe200078e00ff */
[----:B------:R-:W2:Y:S01]  /*2c100*/  LDC R80, c[0x0][0xce8] ;  /* 0x00033a00ff507b82 */ /* 0x000ea20000000800 */
[----:B------:R-:W-:Y:S01]  /*2c110*/  ULDC.64 UR4, c[0x0][0xba0] ;  /* 0x0002e80000047ab9 */ /* 0x000fe20000000a00 */
[C---:B-1----:R-:W-:Y:S02]  /*2c120*/  VIADD R88, R4.reuse, 0xffffff80 ;  /* 0xffffff8004587836 */ /* 0x042fe40000000000 */
[----:B------:R-:W-:-:S03]  /*2c130*/  VIADD R91, R4, 0xffffff80 ;  /* 0xffffff80045b7836 */ /* 0x000fc60000000000 */
[----:B------:R-:W-:-:S04]  /*2c140*/  SHF.R.S32.HI R88, RZ, 0x1f, R88 ;  /* 0x0000001fff587819 */ /* 0x000fc80000011458 */
[----:B------:R-:W-:-:S04]  /*2c150*/  LEA.HI R88, R88, R91, RZ, 0x3 ;  /* 0x0000005b58587211 */ /* 0x000fc800078f18ff */
[----:B------:R-:W-:-:S05]  /*2c160*/  SHF.R.S32.HI R88, RZ, 0x3, R88 ;  /* 0x00000003ff587819 */ /* 0x000fca0000011458 */
[----:B------:R-:W-:-:S04]  /*2c170*/  IMAD R4, R88, 0x40, R166 ;  /* 0x0000004058047824 */ /* 0x000fc800078e02a6 */
[----:B------:R-:W-:-:S03]  /*2c180*/  IMAD.WIDE R4, R4, R5, UR40 ;  /* 0x0000002804047e25 */ /* 0x000fc6000f8e0205 */
[C---:B------:R-:W-:Y:S02]  /*2c190*/  IADD3 R41, P2, R4.reuse, 0x7000, RZ ;  /* 0x0000700004297810 */ /* 0x040fe40007f5e0ff */
[----:B------:R-:W-:Y:S02]  /*2c1a0*/  IADD3 R33, P0, R4, 0x5000, RZ ;  /* 0x0000500004217810 */ /* 0x000fe40007f1e0ff */
[----:B------:R-:W-:Y:S01]  /*2c1b0*/  LOP3.LUT R40, R41, 0x380, RZ, 0xc0, !PT ;  /* 0x0000038029287812 */ /* 0x000fe200078ec0ff */
[----:B------:R-:W-:Y:S01]  /*2c1c0*/  IMAD R21, R0, UR4, RZ ;  /* 0x0000000400157c24 */ /* 0x000fe2000f8e02ff */
[----:B------:R-:W-:Y:S01]  /*2c1d0*/  LOP3.LUT R32, R33, 0x380, RZ, 0xc0, !PT ;  /* 0x0000038021207812 */ /* 0x000fe200078ec0ff */
[----:B------:R-:W1:Y:S01]  /*2c1e0*/  LDC R0, c[0x0][0xbc8] ;  /* 0x0002f200ff007b82 */ /* 0x000e620000000800 */
[----:B------:R-:W-:Y:S02]  /*2c1f0*/  SHF.R.U64 R40, R40, 0x3, RZ ;  /* 0x0000000328287819 */ /* 0x000fe400000012ff */
[----:B------:R-:W-:-:S02]  /*2c200*/  IADD3 R37, P1, R4, 0x6000, RZ ;  /* 0x0000600004257810 */ /* 0x000fc40007f3e0ff */
[----:B------:R-:W-:Y:S01]  /*2c210*/  LOP3.LUT R40, R40, R41, RZ, 0x3c, !PT ;  /* 0x0000002928287212 */ /* 0x000fe200078e3cff */
[----:B------:R-:W-:Y:S01]  /*2c220*/  IMAD.X R41, RZ, RZ, R5, P2 ;  /* 0x000000ffff297224 */ /* 0x000fe200010e0605 */
[----:B------:R-:W-:Y:S02]  /*2c230*/  IADD3 R69, P2, R4, 0xe000, RZ ;  /* 0x0000e00004457810 */ /* 0x000fe40007f5e0ff */
[----:B------:R-:W-:Y:S02]  /*2c240*/  SHF.R.U64 R32, R32, 0x3, RZ ;  /* 0x0000000320207819 */ /* 0x000fe400000012ff */
[----:B------:R-:W-:Y:S01]  /*2c250*/  LOP3.LUT R68, R69, 0x380, RZ, 0xc0, !PT ;  /* 0x0000038045447812 */ /* 0x000fe200078ec0ff */
[----:B------:R-:W-:Y:S01]  /*2c260*/  IMAD R77, R20, UR5, R21 ;  /* 0x00000005144d7c24 */ /* 0x000fe2000f8e0215 */
[----:B------:R-:W-:Y:S01]  /*2c270*/  LOP3.LUT R36, R37, 0x380, RZ, 0xc0, !PT ;  /* 0x0000038025247812 */ /* 0x000fe200078ec0ff */
[----:B------:R-:W-:Y:S01]  /*2c280*/  IMAD R78, R221, 0x20, R88 ;  /* 0x00000020dd4e7824 */ /* 0x000fe200078e0258 */
[----:B------:R-:W-:Y:S01]  /*2c290*/  SHF.R.U64 R68, R68, 0x3, RZ ;  /* 0x0000000344447819 */ /* 0x000fe200000012ff */
[----:B------:R-:W-:Y:S01]  /*2c2a0*/  IMAD.WIDE.U32 R20, R20, UR4, RZ ;  /* 0x0000000414147c25 */ /* 0x000fe2000f8e00ff */
[----:B------:R-:W-:Y:S01]  /*2c2b0*/  LOP3.LUT R32, R32, R33, RZ, 0x3c, !PT ;  /* 0x0000002120207212 */ /* 0x000fe200078e3cff */
[----:B------:R-:W-:Y:S01]  /*2c2c0*/  ULDC.64 UR4, c[0x0][0xbe8] ;  /* 0x0002fa0000047ab9 */ /* 0x000fe20000000a00 */
[----:B------:R-:W-:Y:S01]  /*2c2d0*/  LOP3.LUT R68, R68, R69, RZ, 0x3c, !PT ;  /* 0x0000004544447212 */ /* 0x000fe200078e3cff */
[--C-:B------:R-:W-:Y:S01]  /*2c2e0*/  IMAD.X R69, RZ, RZ, R5.reuse, P2 ;  /* 0x000000ffff457224 */ /* 0x100fe200010e0605 */
[----:B--2---:R-:W-:Y:S01]  /*2c2f0*/  ISETP.NE.AND P2, PT, R80, 0x1, PT ;  /* 0x000000015000780c */ /* 0x004fe20003f45270 */
[----:B------:R-:W-:Y:S01]  /*2c300*/  IMAD.X R33, RZ, RZ, R5, P0 ;  /* 0x000000ffff217224 */ /* 0x000fe200000e0605 */
[----:B------:R-:W-:Y:S01]  /*2c310*/  SHF.R.U64 R36, R36, 0x3, RZ ;  /* 0x0000000324247819 */ /* 0x000fe200000012ff */
[----:B------:R-:W5:Y:S01]  /*2c320*/  LD.E.128 R40, desc[UR36][R40.64] ;  /* 0x0000002428287980 */ /* 0x000f62000c101d00 */
[C---:B------:R-:W-:Y:S01]  /*2c330*/  IADD3 R61, P0, R4.reuse, 0xc000, RZ ;  /* 0x0000c000043d7810 */ /* 0x040fe20007f1e0ff */
[----:B------:R-:W-:Y:S01]  /*2c340*/  IMAD.IADD R21, R21, 0x1, R77 ;  /* 0x0000000115157824 */ /* 0x000fe200078e024d */
[----:B0-----:R-:W-:-:S02]  /*2c350*/  IADD3 R9, P3, R4, 0x1000, RZ ;  /* 0x0000100004097810 */ /* 0x001fc40007f7e0ff */
[C---:B------:R-:W-:Y:S02]  /*2c360*/  IADD3 R13, P4, R4.reuse, 0x2000, RZ ;  /* 0x00002000040d7810 */ /* 0x040fe40007f9e0ff */
[C---:B------:R-:W-:Y:S02]  /*2c370*/  IADD3 R25, P5, R4.reuse, 0x3000, RZ ;  /* 0x0000300004197810 */ /* 0x040fe40007fbe0ff */
[----:B------:R-:W-:Y:S01]  /*2c380*/  IADD3 R29, P6, R4, 0x4000, RZ ;  /* 0x00004000041d7810 */ /* 0x000fe20007fde0ff */
[----:B------:R-:W0:Y:S01]  /*2c390*/  @P2 LDC R83, c[0x0][0xcec] ;  /* 0x00033b00ff532b82 */ /* 0x000e220000000800 */
[----:B------:R-:W-:Y:S01]  /*2c3a0*/  LOP3.LUT R36, R36, R37, RZ, 0x3c, !PT ;  /* 0x0000002524247212 */ /* 0x000fe200078e3cff */
[----:B------:R-:W-:Y:S01]  /*2c3b0*/  IMAD.X R37, RZ, RZ, R5, P1 ;  /* 0x000000ffff257224 */ /* 0x000fe200008e0605 */
[----:B------:R-:W-:Y:S01]  /*2c3c0*/  LOP3.LUT R60, R61, 0x380, RZ, 0xc0, !PT ;  /* 0x000003803d3c7812 */ /* 0x000fe200078ec0ff */
[----:B------:R-:W-:Y:S01]  /*2c3d0*/  IMAD.WIDE.U32 R20, R157, UR4, R20 ;  /* 0x000000049d147c25 */ /* 0x000fe2000f8e0014 */
[----:B------:R-:W-:Y:S01]  /*2c3e0*/  LOP3.LUT R8, R9, 0x380, RZ, 0xc0, !PT ;  /* 0x0000038009087812 */ /* 0x000fe200078ec0ff */
[----:B------:R-:W5:Y:S01]  /*2c3f0*/  LD.E.128 R32, desc[UR36][R32.64] ;  /* 0x0000002420207980 */ /* 0x000f62000c101d00 */
[----:B------:R-:W-:Y:S01]  /*2c400*/  IADD3 R65, P1, R4, 0xd000, RZ ;  /* 0x0000d00004417810 */ /* 0x000fe20007f3e0ff */
[----:B------:R-:W2:Y:S01]  /*2c410*/  @P2 LDC R89, c[0x0][0xcf0] ;  /* 0x00033c00ff592b82 */ /* 0x000ea20000000800 */
[----:B------:R-:W-:Y:S01]  /*2c420*/  SHF.R.U64 R60, R60, 0x3, RZ ;  /* 0x000000033c3c7819 */ /* 0x000fe200000012ff */
[----:B------:R-:W-:Y:S01]  /*2c430*/  IMAD.IADD R82, R181, 0x1, R78 ;  /* 0x00000001b5527824 */ /* 0x000fe200078e024e */
[----:B------:R-:W-:Y:S01]  /*2c440*/  SHF.R.S32.HI R77, RZ, 0x1f, R76 ;  /* 0x0000001fff4d7819 */ /* 0x000fe2000001144c */
[----:B------:R-:W-:Y:S01]  /*2c450*/  IMAD R21, R157, UR5, R21 ;  /* 0x000000059d157c24 */ /* 0x000fe2000f8e0215 */
[----:B------:R-:W-:Y:S01]  /*2c460*/  SHF.R.U64 R8, R8, 0x3, RZ ;  /* 0x0000000308087819 */ /* 0x000fe200000012ff */
[----:B------:R-:W-:Y:S01]  /*2c470*/  ULDC.64 UR4, c[0x0][0xbf0] ;  /* 0x0002fc0000047ab9 */ /* 0x000fe20000000a00 */
[----:B------:R-:W-:Y:S01]  /*2c480*/  LOP3.LUT R64, R65, 0x380, RZ, 0xc0, !PT ;  /* 0x0000038041407812 */ /* 0x000fe200078ec0ff */
[----:B------:R-:W-:Y:S01]  /*2c490*/  IMAD R77, R77, UR4, RZ ;  /* 0x000000044d4d7c24 */ /* 0x000fe2000f8e02ff */
[----:B------:R-:W-:Y:S01]  /*2c4a0*/  LOP3.LUT R60, R60, R61, RZ, 0x3c, !PT ;  /* 0x0000003d3c3c7212 */ /* 0x000fe200078e3cff */
[--C-:B------:R-:W-:Y:S01]  /*2c4b0*/  IMAD.X R61, RZ, RZ, R5.reuse, P0 ;  /* 0x000000ffff3d7224 */ /* 0x100fe200000e0605 */
[----:B------:R-:W-:Y:S01]  /*2c4c0*/  LOP3.LUT R8, R8, R9, RZ, 0x3c, !PT ;  /* 0x0000000908087212 */ /* 0x000fe200078e3cff */
[----:B------:R-:W-:Y:S01]  /*2c4d0*/  IMAD.X R9, RZ, RZ, R5, P3 ;  /* 0x000000ffff097224 */ /* 0x000fe200018e0605 */
[----:B------:R-:W-:Y:S01]  /*2c4e0*/  SHF.R.U64 R64, R64, 0x3, RZ ;  /* 0x0000000340407819 */ /* 0x000fe200000012ff */
[----:B------:R-:W5:Y:S01]  /*2c4f0*/  LD.E.128 R36, desc[UR36][R36.64] ;  /* 0x0000002424247980 */ /* 0x000f62000c101d00 */
[----:B-1----:R-:W-:-:S02]  /*2c500*/  ISETP.GE.AND P0, PT, R219, R0, PT ;  /* 0x00000000db00720c */ /* 0x002fc40003f06270 */
[----:B------:R-:W-:Y:S01]  /*2c510*/  IADD3 R45, P3, R4, 0x8000, RZ ;  /* 0x00008000042d7810 */ /* 0x000fe20007f7e0ff */
[C---:B------:R-:W-:Y:S01]  /*2c520*/  IMAD R81, R76.reuse, UR5, R77 ;  /* 0x000000054c517c24 */ /* 0x040fe2000f8e024d */
[----:B------:R-:W-:Y:S01]  /*2c530*/  LOP3.LUT R12, R13, 0x380, RZ, 0xc0, !PT ;  /* 0x000003800d0c7812 */ /* 0x000fe200078ec0ff */
[----:B------:R-:W5:Y:S01]  /*2c540*/  LD.E.128 R68, desc[UR36][R68.64] ;  /* 0x0000002444447980 */ /* 0x000f62000c101d00 */
[----:B------:R-:W-:Y:S02]  /*2c550*/  LOP3.LUT R24, R25, 0x380, RZ, 0xc0, !PT ;  /* 0x0000038019187812 */ /* 0x000fe400078ec0ff */
[----:B------:R-:W-:Y:S01]  /*2c560*/  LOP3.LUT R28, R29, 0x380, RZ, 0xc0, !PT ;  /* 0x000003801d1c7812 */ /* 0x000fe200078ec0ff */
[----:B------:R-:W-:Y:S01]  /*2c570*/  IMAD.WIDE.U32 R20, R76, UR4, R20 ;  /* 0x000000044c147c25 */ /* 0x000fe2000f8e0014 */
[----:B------:R-:W-:Y:S01]  /*2c580*/  LOP3.LUT R64, R64, R65, RZ, 0x3c, !PT ;  /* 0x0000004140407212 */ /* 0x000fe200078e3cff */
[----:B------:R-:W-:Y:S01]  /*2c590*/  ULDC.64 UR4, c[0x0][0xbe0] ;  /* 0x0002f80000047ab9 */ /* 0x000fe20000000a00 */
[----:B------:R-:W-:Y:S01]  /*2c5a0*/  SEL R77, RZ, 0xffffffff, P0 ;  /* 0xffffffffff4d7807 */ /* 0x000fe20000000000 */
[----:B------:R-:W-:Y:S01]  /*2c5b0*/  IMAD.X R65, RZ, RZ, R5, P1 ;  /* 0x000000ffff417224 */ /* 0x000fe200008e0605 */
[----:B------:R-:W-:Y:S01]  /*2c5c0*/  LOP3.LUT R44, R45, 0x380, RZ, 0xc0, !PT ;  /* 0x000003802d2c7812 */ /* 0x000fe200078ec0ff */
[----:B------:R-:W5:Y:S01]  /*2c5d0*/  LD.E.128 R60, desc[UR36][R60.64] ;  /* 0x000000243c3c7980 */ /* 0x000f62000c101d00 */
[----:B------:R-:W-:Y:S01]  /*2c5e0*/  ISETP.GE.AND P1, PT, R166, R0, PT ;  /* 0x00000000a600720c */ /* 0x000fe20003f26270 */
[----:B------:R-:W-:Y:S01]  /*2c5f0*/  IMAD.SHL.U32 R77, R77, 0x2, RZ ;  /* 0x000000024d4d7824 */ /* 0x000fe200078e00ff */
[----:B------:R-:W-:-:S02]  /*2c600*/  SHF.R.U64 R12, R12, 0x3, RZ ;  /* 0x000000030c0c7819 */ /* 0x000fc400000012ff */
[----:B------:R-:W-:Y:S02]  /*2c610*/  SHF.R.U64 R24, R24, 0x3, RZ ;  /* 0x0000000318187819 */ /* 0x000fe400000012ff */
[----:B------:R-:W-:Y:S02]  /*2c620*/  SHF.R.U64 R28, R28, 0x3, RZ ;  /* 0x000000031c1c7819 */ /* 0x000fe400000012ff */
[----:B------:R-:W-:Y:S01]  /*2c630*/  LOP3.LUT R11, R4, 0x380, RZ, 0xc0, !PT ;  /* 0x00000380040b7812 */ /* 0x000fe200078ec0ff */
[----:B------:R-:W-:Y:S01]  /*2c640*/  IMAD.IADD R21, R21, 0x1, R81 ;  /* 0x0000000115157824 */ /* 0x000fe200078e0251 */
[----:B------:R-:W-:Y:S01]  /*2c650*/  SHF.R.U64 R44, R44, 0x3, RZ ;  /* 0x000000032c2c7819 */ /* 0x000fe200000012ff */
[----:B------:R-:W5:Y:S01]  /*2c660*/  LD.E.128 R64, desc[UR36][R64.64] ;  /* 0x0000002440407980 */ /* 0x000f62000c101d00 */
[----:B------:R-:W-:Y:S02]  /*2c670*/  ISETP.GE.AND P0, PT, R218, R0, PT ;  /* 0x00000000da00720c */ /* 0x000fe40003f06270 */
[----:B------:R-:W-:-:S02]  /*2c680*/  SEL R76, RZ, 0x1, P1 ;  /* 0x00000001ff4c7807 */ /* 0x000fc40000800000 */
        /* <DEDUP_REMOVED lines=11> */
[----:B------:R-:W-:Y:S01]  /*2c740*/  IADD3 R57, P6, R4, 0xb000, RZ ;  /* 0x0000b00004397810 */ /* 0x000fe20007fde0ff */
[----:B------:R-:W5:Y:S01]  /*2c750*/  LD.E.128 R24, desc[UR36][R24.64] ;  /* 0x0000002418187980 */ /* 0x000f62000c101d00 */
[----:B------:R-:W-:Y:S02]  /*2c760*/  SEL R79, RZ, 0xffffffff, P0 ;  /* 0xffffffffff4f7807 */ /* 0x000fe40000000000 */
[----:B------:R-:W-:Y:S01]  /*2c770*/  LOP3.LUT R78, R77, 0x2, R76, 0xe2, !PT ;  /* 0x000000024d4e7812 */ /* 0x000fe200078ee24c */
[----:B0-----:R-:W-:Y:S01]  /*2c780*/  @P2 IMAD.HI.U32 R76, R82, R83, RZ ;  /* 0x00000053524c2227 */ /* 0x001fe200078e00ff */
[----:B------:R-:W-:Y:S01]  /*2c790*/  IADD3 R7, P3, R4, 0xf000, RZ ;  /* 0x0000f00004077810 */ /* 0x000fe20007f7e0ff */
[----:B------:R-:W5:Y:S01]  /*2c7a0*/  LD.E.128 R28, desc[UR36][R28.64] ;  /* 0x000000241c1c7980 */ /* 0x000f62000c101d00 */
[----:B------:R-:W-:Y:S01]  /*2c7b0*/  LOP3.LUT R48, R49, 0x380, RZ, 0xc0, !PT ;  /* 0x0000038031307812 */ /* 0x000fe200078ec0ff */
[----:B------:R-:W-:Y:S01]  /*2c7c0*/  IMAD.MOV.U32 R77, RZ, RZ, R82 ;  /* 0x000000ffff4d7224 */ /* 0x000fe200078e0052 */
[----:B------:R-:W-:Y:S01]  /*2c7d0*/  LOP3.LUT R52, R53, 0x380, RZ, 0xc0, !PT ;  /* 0x0000038035347812 */ /* 0x000fe200078ec0ff */
[----:B------:R-:W-:Y:S01]  /*2c7e0*/  IMAD.SHL.U32 R79, R79, 0x4, RZ ;  /* 0x000000044f4f7824 */ /* 0x000fe200078e00ff */
[----:B------:R-:W-:Y:S01]  /*2c7f0*/  LOP3.LUT R56, R57, 0x380, RZ, 0xc0, !PT ;  /* 0x0000038039387812 */ /* 0x000fe200078ec0ff */
[----:B------:R-:W-:Y:S01]  /*2c800*/  IMAD.X R73, RZ, RZ, R5, P3 ;  /* 0x000000ffff497224 */ /* 0x000fe200018e0605 */
[----:B------:R-:W-:Y:S01]  /*2c810*/  ISETP.GE.AND P1, PT, R217, R0, PT ;  /* 0x00000000d900720c */ /* 0x000fe20003f26270 */
[----:B------:R-:W5:Y:S01]  /*2c820*/  LD.E.128 R44, desc[UR36][R44.64] ;  /* 0x000000242c2c7980 */ /* 0x000f62000c101d00 */
[----:B------:R-:W-:-:S02]  /*2c830*/  LOP3.LUT R6, R7, 0x380, RZ, 0xc0, !PT ;  /* 0x0000038007067812 */ /* 0x000fc400078ec0ff */
[----:B--2---:R-:W-:Y:S02]  /*2c840*/  @P2 SHF.R.U32.HI R77, RZ, R89, R76 ;  /* 0x00000059ff4d2219 */ /* 0x004fe4000001164c */
[----:B------:R-:W-:Y:S02]  /*2c850*/  SHF.R.U64 R48, R48, 0x3, RZ ;  /* 0x0000000330307819 */ /* 0x000fe400000012ff */
[----:B------:R-:W-:Y:S02]  /*2c860*/  SHF.R.U64 R52, R52, 0x3, RZ ;  /* 0x0000000334347819 */ /* 0x000fe400000012ff */
[----:B------:R-:W-:Y:S02]  /*2c870*/  SHF.R.U64 R56, R56, 0x3, RZ ;  /* 0x0000000338387819 */ /* 0x000fe400000012ff */
[----:B------:R-:W-:Y:S02]  /*2c880*/  SEL R76, RZ, 0xffffffff, P1 ;  /* 0xffffffffff4c7807 */ /* 0x000fe40000800000 */
[----:B------:R-:W-:-:S02]  /*2c890*/  SHF.R.U64 R11, R11, 0x3, RZ ;  /* 0x000000030b0b7819 */ /* 0x000fc400000012ff */
[----:B------:R-:W-:Y:S02]  /*2c8a0*/  SHF.R.U64 R6, R6, 0x3, RZ ;  /* 0x0000000306067819 */ /* 0x000fe400000012ff */
[----:B------:R-:W-:Y:S01]  /*2c8b0*/  LOP3.LUT R78, R79, 0x4, R78, 0xe2, !PT ;  /* 0x000000044f4e7812 */ /* 0x000fe200078ee24e */
[--C-:B------:R-:W-:Y:S01]  /*2c8c0*/  IMAD.MOV R79, RZ, RZ, -R77.reuse ;  /* 0x000000ffff4f7224 */ /* 0x100fe200078e0a4d */
[----:B------:R-:W-:Y:S02]  /*2c8d0*/  ISETP.GE.AND P0, PT, R216, R0, PT ;  /* 0x00000000d800720c */ /* 0x000fe40003f06270 */
[----:B------:R-:W-:Y:S01]  /*2c8e0*/  SHF.R.S32.HI R81, RZ, 0x1f, R77 ;  /* 0x0000001fff517819 */ /* 0x000fe2000001144d */
[----:B------:R-:W-:Y:S01]  /*2c8f0*/  IMAD.SHL.U32 R83, R76, 0x8, RZ ;  /* 0x000000084c537824 */ /* 0x000fe200078e00ff */
[----:B------:R-:W-:Y:S01]  /*2c900*/  LOP3.LUT R48, R48, R49, RZ, 0x3c, !PT ;  /* 0x0000003130307212 */ /* 0x000fe200078e3cff */
[--C-:B------:R-:W-:Y:S01]  /*2c910*/  IMAD.X R49, RZ, RZ, R5.reuse, P4 ;  /* 0x000000ffff317224 */ /* 0x100fe200020e0605 */
[----:B------:R-:W-:Y:S01]  /*2c920*/  LOP3.LUT R52, R52, R53, RZ, 0x3c, !PT ;  /* 0x0000003534347212 */ /* 0x000fe200078e3cff */
[--C-:B------:R-:W-:Y:S01]  /*2c930*/  IMAD.X R53, RZ, RZ, R5.reuse, P5 ;  /* 0x000000ffff357224 */ /* 0x100fe200028e0605 */
[----:B------:R-:W-:Y:S01]  /*2c940*/  LOP3.LUT R56, R56, R57, RZ, 0x3c, !PT ;  /* 0x0000003938387212 */ /* 0x000fe200078e3cff */
[----:B------:R-:W-:Y:S01]  /*2c950*/  IMAD.X R57, RZ, RZ, R5, P6 ;  /* 0x000000ffff397224 */ /* 0x000fe200030e0605 */
[----:B------:R-:W-:-:S02]  /*2c960*/  LOP3.LUT R4, R11, R4, RZ, 0x3c, !PT ;  /* 0x000000040b047212 */ /* 0x000fc400078e3cff */
[----:B------:R-:W-:Y:S01]  /*2c970*/  LOP3.LUT R72, R6, R7, RZ, 0x3c, !PT ;  /* 0x0000000706487212 */ /* 0x000fe200078e3cff */
[----:B------:R-:W-:Y:S01]  /*2c980*/  IMAD R79, R80, R79, R82 ;  /* 0x0000004f504f7224 */ /* 0x000fe200078e0252 */
[----:B------:R-:W-:Y:S01]  /*2c990*/  SEL R76, RZ, 0xffffffff, P0 ;  /* 0xffffffffff4c7807 */ /* 0x000fe20000000000 */
[----:B------:R-:W-:Y:S01]  /*2c9a0*/  IMAD R82, R81, UR4, RZ ;  /* 0x0000000451527c24 */ /* 0x000fe2000f8e02ff */
[----:B------:R-:W-:Y:S01]  /*2c9b0*/  ISETP.GE.AND P0, PT, R215, R0, PT ;  /* 0x00000000d700720c */ /* 0x000fe20003f06270 */
[----:B------:R-:W5:Y:S01]  /*2c9c0*/  LD.E.128 R4, desc[UR36][R4.64] ;  /* 0x0000002404047980 */ /* 0x000f62000c101d00 */
[----:B------:R-:W-:Y:S01]  /*2c9d0*/  LOP3.LUT R78, R83, 0x8, R78, 0xe2, !PT ;  /* 0x00000008534e7812 */ /* 0x000fe200078ee24e */
[----:B------:R-:W-:Y:S01]  /*2c9e0*/  IMAD.SHL.U32 R83, R76, 0x10, RZ ;  /* 0x000000104c537824 */ /* 0x000fe200078e00ff */
[----:B------:R-:W-:Y:S01]  /*2c9f0*/  SEL R76, RZ, 0xffffffff, P0 ;  /* 0xffffffffff4c7807 */ /* 0x000fe20000000000 */
[----:B------:R-:W5:Y:S01]  /*2ca00*/  LD.E.128 R8, desc[UR36][R8.64] ;  /* 0x0000002408087980 */ /* 0x000f62000c101d00 */
[----:B------:R-:W-:-:S02]  /*2ca10*/  IMAD R81, R77, UR5, R82 ;  /* 0x000000054d517c24 */ /* 0x000fc4000f8e0252 */
[----:B------:R-:W-:Y:S01]  /*2ca20*/  IMAD.WIDE.U32 R20, R77, UR4, R20 ;  /* 0x000000044d147c25 */ /* 0x000fe2000f8e0014 */
[----:B------:R-:W5:Y:S01]  /*2ca30*/  LD.E.128 R48, desc[UR36][R48.64] ;  /* 0x0000002430307980 */ /* 0x000f62000c101d00 */
[----:B------:R-:W-:Y:S01]  /*2ca40*/  SHF.R.S32.HI R77, RZ, 0x1f, R79 ;  /* 0x0000001fff4d7819 */ /* 0x000fe2000001144f */
[----:B------:R-:W-:Y:S02]  /*2ca50*/  ULDC.64 UR4, c[0x0][0xbd8] ;  /* 0x0002f60000047ab9 */ /* 0x000fe40000000a00 */
[----:B------:R-:W5:Y:S04]  /*2ca60*/  LD.E.128 R52, desc[UR36][R52.64] ;  /* 0x0000002434347980 */ /* 0x000f68000c101d00 */
        /* <DEDUP_REMOVED lines=9> */
[----:B------:R-:W-:-:S02]  /*2cb00*/  IMAD.SHL.U32 R83, R76, 0x20, RZ ;  /* 0x000000204c537824 */ /* 0x000fc400078e00ff */
[----:B------:R-:W-:Y:S02]  /*2cb10*/  IMAD.IADD R21, R21, 0x1, R81 ;  /* 0x0000000115157824 */ /* 0x000fe400078e0251 */
[----:B------:R-:W-:Y:S02]  /*2cb20*/  IMAD R76, R77, UR4, RZ ;  /* 0x000000044d4c7c24 */ /* 0x000fe4000f8e02ff */
[----:B------:R-:W-:Y:S02]  /*2cb30*/  IMAD R80, R3, R80, RZ ;  /* 0x0000005003507224 */ /* 0x000fe400078e02ff */
[----:B------:R-:W-:Y:S02]  /*2cb40*/  IMAD.IADD R181, R88, 0x1, R181 ;  /* 0x0000000158b57824 */ /* 0x000fe400078e02b5 */
[----:B------:R-:W-:Y:S02]  /*2cb50*/  VIADD R90, R166, 0x180 ;  /* 0x00000180a65a7836 */ /* 0x000fe40000000000 */
[----:B------:R-:W-:-:S02]  /*2cb60*/  IMAD R77, R79, UR5, R76 ;  /* 0x000000054f4d7c24 */ /* 0x000fc4000f8e024c */
[----:B------:R-:W-:Y:S01]  /*2cb70*/  IMAD.WIDE.U32 R20, R79, UR4, R20 ;  /* 0x000000044f147c25 */ /* 0x000fe2000f8e0014 */
[----:B------:R-:W-:Y:S01]  /*2cb80*/  ISETP.GE.AND P1, PT, R181, R80, PT ;  /* 0x00000050b500720c */ /* 0x000fe20003f26270 */
[----:B------:R-:W-:Y:S01]  /*2cb90*/  ULDC.64 UR4, c[0x0][0xb80] ;  /* 0x0002e00000047ab9 */ /* 0x000fe20000000a00 */
[----:B------:R-:W-:Y:S01]  /*2cba0*/  ISETP.GE.AND P0, PT, R90, R0, PT ;  /* 0x000000005a00720c */ /* 0x000fe20003f06270 */
[----:B------:R-:W-:Y:S01]  /*2cbb0*/  VIADD R84, R166, 0x1c0 ;  /* 0x000001c0a6547836 */ /* 0x000fe20000000000 */
[----:B------:R-:W-:Y:S01]  /*2cbc0*/  LEA R82, P2, R20, UR4, 0x1 ;  /* 0x0000000414527c11 */ /* 0x000fe2000f8408ff */
[----:B------:R-:W-:Y:S02]  /*2cbd0*/  IMAD.IADD R21, R21, 0x1, R77 ;  /* 0x0000000115157824 */ /* 0x000fe400078e024d */
[----:B------:R-:W-:Y:S01]  /*2cbe0*/  VIADD R3, R2, 0x38820 ;  /* 0x0003882002037836 */ /* 0x000fe20000000000 */
[----:B------:R-:W-:Y:S02]  /*2cbf0*/  LOP3.LUT R78, R83, 0x20, R78, 0xe2, !PT ;  /* 0x00000020534e7812 */ /* 0x000fe400078ee24e */
[----:B------:R-:W-:-:S02]  /*2cc00*/  SEL R81, RZ, 0x40, P0 ;  /* 0x00000040ff517807 */ /* 0x000fc40000000000 */
[----:B------:R-:W-:Y:S02]  /*2cc10*/  ISETP.GE.AND P0, PT, R84, R0, PT ;  /* 0x000000005400720c */ /* 0x000fe40003f06270 */
[----:B------:R-:W-:Y:S02]  /*2cc20*/  LEA.HI.X R83, R20, UR5, R21, 0x1, P2 ;  /* 0x0000000514537c11 */ /* 0x000fe400090f0c15 */
[----:B------:R-:W-:Y:S01]  /*2cc30*/  PRMT R3, RZ, 0x654, R3 ;  /* 0x00000654ff037816 */ /* 0x000fe20000000003 */
[----:B------:R-:W-:Y:S01]  /*2cc40*/  VIADD R88, R166, 0x1c0 ;  /* 0x000001c0a6587836 */ /* 0x000fe20000000000 */
[----:B------:R-:W-:Y:S01]  /*2cc50*/  LOP3.LUT R81, R78, R81, RZ, 0xfc, !PT ;  /* 0x000000514e517212 */ /* 0x000fe200078efcff */
[----:B------:R-:W-:Y:S01]  /*2cc60*/  VIADD R89, R166, 0x180 ;  /* 0x00000180a6597836 */ /* 0x000fe20000000000 */
[----:B------:R-:W-:Y:S01]  /*2cc70*/  SEL R76, RZ, 0x80, P0 ;  /* 0x00000080ff4c7807 */ /* 0x000fe20000000000 */
[----:B0-----:R0:W-:Y:S01]  /*2cc80*/  SYNCS.ARRIVE.TRANS64.RED.A1T0 RZ, [R3+URZ], RZ ;  /* 0x000000ff03ff79a7 */ /* 0x0011e2000810043f */
[----:B------:R1:W2:Y:S01]  /*2cc90*/  SHFL.IDX PT, R20, R82, RZ, 0x181f ;  /* 0x00181fff52147589 */ /* 0x0002a200000e0000 */
[----:B------:R-:W-:Y:S03]  /*2cca0*/  BSSY B1, `(.L_x_6892) ;  /* 0x000002a000017945 */ /* 0x000fe60003800000 */
[----:B------:R1:W3:Y:S01]  /*2ccb0*/  SHFL.IDX PT, R21, R83, RZ, 0x181f ;  /* 0x00181fff53157589 */ /* 0x0002e200000e0000 */
[----:B------:R-:W-:-:S02]  /*2ccc0*/  SHF.R.S32.HI R88, RZ, 0x1f, R88 ;  /* 0x0000001fff587819 */ /* 0x000fc40000011458 */
[----:B0-----:R-:W-:Y:S02]  /*2ccd0*/  LOP3.LUT R3, R81, R76, RZ, 0xfc, !PT ;  /* 0x0000004c51037212 */ /* 0x001fe400078efcff */
[----:B------:R-:W-:Y:S02]  /*2cce0*/  SHF.R.S32.HI R89, RZ, 0x1f, R89 ;  /* 0x0000001fff597819 */ /* 0x000fe40000011459 */
[----:B------:R-:W-:Y:S02]  /*2ccf0*/  SHF.R.S32.HI R91, RZ, 0x1f, R215 ;  /* 0x0000001fff5b7819 */ /* 0x000fe400000114d7 */
[----:B------:R-:W-:Y:S02]  /*2cd00*/  SHF.R.S32.HI R92, RZ, 0x1f, R216 ;  /* 0x0000001fff5c7819 */ /* 0x000fe400000114d8 */
[----:B------:R-:W-:Y:S02]  /*2cd10*/  SHF.R.S32.HI R93, RZ, 0x1f, R217 ;  /* 0x0000001fff5d7819 */ /* 0x000fe400000114d9 */
[----:B------:R-:W-:-:S02]  /*2cd20*/  SHF.R.S32.HI R94, RZ, 0x1f, R218 ;  /* 0x0000001fff5e7819 */ /* 0x000fc400000114da */
[----:B------:R-:W-:Y:S01]  /*2cd30*/  SHF.R.S32.HI R95, RZ, 0x1f, R219 ;  /* 0x0000001fff5f7819 */ /* 0x000fe200000114db */
[----:B-1----:R-:W-:Y:S06]  /*2cd40*/  @P1 BRA `(.L_x_6893) ;  /* 0x00000000007c1947 */ /* 0x002fec0003800000 */
[-C--:B------:R-:W-:Y:S02]  /*2cd50*/  ISETP.GE.AND P1, PT, R219, R0.reuse, PT ;  /* 0x00000000db00720c */ /* 0x080fe40003f26270 */
[-C--:B------:R-:W-:Y:S02]  /*2cd60*/  ISETP.GE.AND P0, PT, R166, R0.reuse, PT ;  /* 0x00000000a600720c */ /* 0x080fe40003f06270 */
[-C--:B------:R-:W-:Y:S02]  /*2cd70*/  ISETP.GE.AND P5, PT, R218, R0.reuse, PT ;  /* 0x00000000da00720c */ /* 0x080fe40003fa6270 */
[----:B------:R-:W-:-:S07]  /*2cd80*/  ISETP.GE.AND P3, PT, R217, R0, PT ;  /* 0x00000000d900720c */ /* 0x000fce0003f66270 */
[C---:B--2---:R-:W-:Y:S02]  /*2cd90*/  @!P1 LEA R76, P2, R219.reuse, R20, 0x1 ;  /* 0x00000014db4c9211 */ /* 0x044fe400078408ff */
[----:B---3--:R-:W-:Y:S02]  /*2cda0*/  @!P0 IMAD.WIDE R78, R166, 0x2, R20 ;  /* 0x00000002a64e8825 */ /* 0x008fe400078e0214 */
[----:B------:R-:W-:Y:S02]  /*2cdb0*/  @!P1 LEA.HI.X R77, R219, R21, R95, 0x1, P2 ;  /* 0x00000015db4d9211 */ /* 0x000fe400010f0c5f */
[----:B------:R-:W-:Y:S01]  /*2cdc0*/  ISETP.GE.AND P2, PT, R216, R0, PT ;  /* 0x00000000d800720c */ /* 0x000fe20003f46270 */
[----:B-----5:R0:W-:Y:S01]  /*2cdd0*/  @!P0 ST.E.128 desc[UR36][R78.64], R4 ;  /* 0x000000044e008985 */ /* 0x0201e2000c101d24 */
[----:B------:R-:W-:-:S03]  /*2cde0*/  LOP3.LUT P0, RZ, R81, 0x40, RZ, 0xc0, !PT ;  /* 0x0000004051ff7812 */ /* 0x000fc6000780c0ff */
[----:B------:R1:W-:Y:S01]  /*2cdf0*/  @!P1 ST.E.128 desc[UR36][R76.64], R12 ;  /* 0x0000000c4c009985 */ /* 0x0003e2000c101d24 */
[----:B------:R-:W-:Y:S02]  /*2ce00*/  ISETP.GE.AND P1, PT, R215, R0, PT ;  /* 0x00000000d700720c */ /* 0x000fe40003f26270 */
[CC--:B0-----:R-:W-:Y:S02]  /*2ce10*/  @!P5 LEA R4, P4, R218.reuse, R20.reuse, 0x1 ;  /* 0x00000014da04d211 */ /* 0x0c1fe400078808ff */
[-C--:B------:R-:W-:Y:S02]  /*2ce20*/  @!P3 LEA R6, P6, R217, R20.reuse, 0x1 ;  /* 0x00000014d906b211 */ /* 0x080fe400078c08ff */
[-C--:B------:R-:W-:Y:S02]  /*2ce30*/  @!P5 LEA.HI.X R5, R218, R21.reuse, R94, 0x1, P4 ;  /* 0x00000015da05d211 */ /* 0x080fe400020f0c5e */
[----:B------:R-:W-:Y:S02]  /*2ce40*/  LOP3.LUT P4, RZ, R3, 0x80, RZ, 0xc0, !PT ;  /* 0x0000008003ff7812 */ /* 0x000fe4000788c0ff */
[----:B------:R-:W-:Y:S01]  /*2ce50*/  @!P3 LEA.HI.X R7, R217, R21, R93, 0x1, P6 ;  /* 0x00000015d907b211 */ /* 0x000fe200030f0c5d */
[----:B------:R0:W-:Y:S02]  /*2ce60*/  @!P5 ST.E.128 desc[UR36][R4.64], R28 ;  /* 0x0000001c0400d985 */ /* 0x0001e4000c101d24 */
[----:B-1----:R-:W-:-:S02]  /*2ce70*/  @!P1 LEA R12, P6, R215, R20, 0x1 ;  /* 0x00000014d70c9211 */ /* 0x002fc400078c08ff */
[----:B------:R1:W-:Y:S02]  /*2ce80*/  @!P3 ST.E.128 desc[UR36][R6.64], R36 ;  /* 0x000000240600b985 */ /* 0x0003e4000c101d24 */
[-C--:B------:R-:W-:Y:S02]  /*2ce90*/  @!P1 LEA.HI.X R13, R215, R21.reuse, R91, 0x1, P6 ;  /* 0x00000015d70d9211 */ /* 0x080fe400030f0c5b */
        /* <DEDUP_REMOVED lines=10> */
.L_x_6893:
[----:B------:R-:W-:Y:S05]  /*2cf40*/  BSYNC B1 ;  /* 0x0000000000017941 */ /* 0x000fea0003800000 */
.L_x_6892:
[----:B0----5:R-:W-:Y:S01]  /*2cf50*/  VIADD R7, R181, 0x20 ;  /* 0x00000020b5077836 */ /* 0x021fe20000000000 */
[----:B------:R0:W1:Y:S04]  /*2cf60*/  SHFL.IDX PT, R5, R83, 0x1, 0x181f ;  /* 0x00381f0053057f89 */ /* 0x00006800000e0000 */
        /* <DEDUP_REMOVED lines=9> */
[----:B-1--4-:R-:W-:Y:S02]  /*2d000*/  @!P6 IMAD.WIDE R6, R166, 0x2, R4 ;  /* 0x00000002a606e825 */ /* 0x012fe400078e0204 */
[----:B------:R-:W-:-:S03]  /*2d010*/  @!P5 LEA R12, P4, R219, R4, 0x1 ;  /* 0x00000004db0cd211 */ /* 0x000fc600078808ff */
[----:B------:R0:W-:Y:S01]  /*2d020*/  @!P6 ST.E.128 desc[UR36][R6.64], R8 ;  /* 0x000000080600e985 */ /* 0x0001e2000c101d24 */
[----:B------:R-:W-:Y:S02]  /*2d030*/  @!P5 LEA.HI.X R13, R219, R5, R95, 0x1, P4 ;  /* 0x00000005db0dd211 */ /* 0x000fe400020f0c5f */
[----:B------:R-:W-:-:S03]  /*2d040*/  LOP3.LUT P4, RZ, R81, 0x40, RZ, 0xc0, !PT ;  /* 0x0000004051ff7812 */ /* 0x000fc6000788c0ff */
[----:B------:R1:W-:Y:S01]  /*2d050*/  @!P5 ST.E.128 desc[UR36][R12.64], R24 ;  /* 0x000000180c00d985 */ /* 0x0003e2000c101d24 */
[CC--:B0-----:R-:W-:Y:S02]  /*2d060*/  @!P3 LEA R6, P6, R218.reuse, R4.reuse, 0x1 ;  /* 0x00000004da06b211 */ /* 0x0c1fe400078c08ff */
[C---:B------:R-:W-:Y:S02]  /*2d070*/  @!P2 LEA R8, P5, R217.reuse, R4, 0x1 ;  /* 0x00000004d908a211 */ /* 0x040fe400078a08ff */
[-C--:B------:R-:W-:Y:S02]  /*2d080*/  @!P3 LEA.HI.X R7, R218, R5.reuse, R94, 0x1, P6 ;  /* 0x00000005da07b211 */ /* 0x080fe400030f0c5e */
[----:B------:R-:W-:-:S03]  /*2d090*/  @!P2 LEA.HI.X R9, R217, R5, R93, 0x1, P5 ;  /* 0x00000005d909a211 */ /* 0x000fc600028f0c5d */
[CC--:B-1----:R-:W-:Y:S01]  /*2d0a0*/  @P4 LEA R12, P5, R90.reuse, R4.reuse, 0x1 ;  /* 0x000000045a0c4211 */ /* 0x0c2fe200078a08ff */
[----:B------:R0:W-:Y:S01]  /*2d0b0*/  @!P3 ST.E.128 desc[UR36][R6.64], R32 ;  /* 0x000000200600b985 */ /* 0x0001e2000c101d24 */
[CC--:B------:R-:W-:Y:S02]  /*2d0c0*/  @!P0 LEA R10, P3, R215.reuse, R4.reuse, 0x1 ;  /* 0x00000004d70a8211 */ /* 0x0c0fe400078608ff */
[-C--:B------:R-:W-:Y:S01]  /*2d0d0*/  @P4 LEA.HI.X R13, R90, R5.reuse, R89, 0x1, P5 ;  /* 0x000000055a0d4211 */ /* 0x080fe200028f0c59 */
[----:B------:R1:W-:Y:S01]  /*2d0e0*/  @!P2 ST.E.128 desc[UR36][R8.64], R40 ;  /* 0x000000280800a985 */ /* 0x0003e2000c101d24 */
[----:B------:R-:W-:Y:S02]  /*2d0f0*/  @!P0 LEA.HI.X R11, R215, R5, R91, 0x1, P3 ;  /* 0x00000005d70b8211 */ /* 0x000fe400018f0c5b */
        /* <DEDUP_REMOVED lines=11> */
.L_x_6891:
[----:B0-----:R-:W2:Y:S01]  /*2d1b0*/  LDL R6, [R1+0x454] ;  /* 0x0004540001067983 */ /* 0x001ea20000100800 */
[----:B------:R-:W0:Y:S01]  /*2d1c0*/  LDC R10, c[0x0][0xce8] ;  /* 0x00033a00ff0a7b82 */ /* 0x000e220000000800 */
[----:B------:R-:W-:Y:S01]  /*2d1d0*/  ULDC.64 UR4, c[0x0][0xc08] ;  /* 0x0003020000047ab9 */ /* 0x000fe20000000a00 */
[----:B------:R-:W-:Y:S01]  /*2d1e0*/  ULDC.64 UR6, c[0x0][0xc30] ;  /* 0x00030c0000067ab9 */ /* 0x000fe20000000a00 */
[----:B-1----:R-:W-:Y:S01]  /*2d1f0*/  IMAD R7, R0, UR4, RZ ;  /* 0x0000000400077c24 */ /* 0x002fe2000f8e02ff */
[----:B------:R-:W-:Y:S01]  /*2d200*/  BSSY B1, `(.L_x_6895) ;  /* 0x0000117000017945 */ /* 0x000fe20003800000 */
[C---:B------:R-:W-:Y:S01]  /*2d210*/  IMAD.WIDE.U32 R4, R20.reuse, UR4, RZ ;  /* 0x0000000414047c25 */ /* 0x040fe2000f8e00ff */
[----:B------:R-:W-:Y:S02]  /*2d220*/  SHF.R.S32.HI R34, RZ, 0x1f, R223 ;  /* 0x0000001fff227819 */ /* 0x000fe400000114df */
[----:B------:R-:W-:Y:S01]  /*2d230*/  SHF.R.S32.HI R35, RZ, 0x1f, R224 ;  /* 0x0000001fff237819 */ /* 0x000fe200000114e0 */
[----:B------:R-:W-:Y:S01]  /*2d240*/  IMAD R7, R20, UR5, R7 ;  /* 0x0000000514077c24 */ /* 0x000fe2000f8e0207 */
[----:B------:R-:W-:Y:S01]  /*2d250*/  ULDC.64 UR4, c[0x0][0xc38] ;  /* 0x00030e0000047ab9 */ /* 0x000fe20000000a00 */
[----:B------:R-:W-:Y:S01]  /*2d260*/  VIADD R12, R163, 0x18 ;  /* 0x00000018a30c7836 */ /* 0x000fe20000000000 */
        /* <DEDUP_REMOVED lines=10> */
[----:B------:R-:W-:Y:S01]  /*2d310*/  VIADD R15, R163, 0x30 ;  /* 0x00000030a30f7836 */ /* 0x000fe20000000000 */
[----:B0-----:R-:W-:Y:S01]  /*2d320*/  ISETP.NE.AND P0, PT, R10, 0x1, PT ;  /* 0x000000010a00780c */ /* 0x001fe20003f05270 */
[----:B------:R-:W-:Y:S01]  /*2d330*/  IMAD R7, R7, UR4, RZ ;  /* 0x0000000407077c24 */ /* 0x000fe2000f8e02ff */
[----:B------:R-:W-:Y:S01]  /*2d340*/  SHF.R.S32.HI R38, RZ, 0x1f, R227 ;  /* 0x0000001fff267819 */ /* 0x000fe200000114e3 */
[C---:B------:R-:W-:Y:S01]  /*2d350*/  IMAD.WIDE.U32 R4, R76.reuse, UR4, R4 ;  /* 0x000000044c047c25 */ /* 0x040fe2000f8e0004 */
[----:B------:R-:W-:Y:S02]  /*2d360*/  SHF.R.S32.HI R29, RZ, 0x1f, R15 ;  /* 0x0000001fff1d7819 */ /* 0x000fe4000001140f */
[----:B------:R-:W-:Y:S01]  /*2d370*/  SHF.R.S32.HI R39, RZ, 0x1f, R228 ;  /* 0x0000001fff277819 */ /* 0x000fe200000114e4 */
[----:B------:R-:W-:Y:S01]  /*2d380*/  IMAD R9, R76, UR5, R7 ;  /* 0x000000054c097c24 */ /* 0x000fe2000f8e0207 */
[----:B------:R-:W-:Y:S01]  /*2d390*/  ULDC.64 UR4, c[0x0][0xc48] ;  /* 0x0003120000047ab9 */ /* 0x000fe20000000a00 */
[----:B------:R-:W-:Y:S01]  /*2d3a0*/  IMAD R3, R3, R10, RZ ;  /* 0x0000000a03037224 */ /* 0x000fe200078e02ff */
[----:B------:R-:W-:Y:S01]  /*2d3b0*/  SHF.R.S32.HI R40, RZ, 0x1f, R229 ;  /* 0x0000001fff287819 */ /* 0x000fe200000114e5 */
[----:B------:R-:W-:-:S02]  /*2d3c0*/  IMAD.IADD R5, R5, 0x1, R9 ;  /* 0x0000000105057824 */ /* 0x000fc400078e0209 */
[----:B------:R-:W0:Y:S01]  /*2d3d0*/  @P0 LDC R11, c[0x0][0xcec] ;  /* 0x00033b00ff0b0b82 */ /* 0x000e220000000800 */
[----:B------:R-:W-:Y:S02]  /*2d3e0*/  VIADD R20, R163, 0x38 ;  /* 0x00000038a3147836 */ /* 0x000fe40000000000 */
[----:B------:R-:W-:-:S03]  /*2d3f0*/  IMAD.WIDE.U32 R4, R220, UR4, R4 ;  /* 0x00000004dc047c25 */ /* 0x000fc6000f8e0004 */
[----:B------:R-:W-:Y:S01]  /*2d400*/  SHF.R.S32.HI R30, RZ, 0x1f, R20 ;  /* 0x0000001fff1e7819 */ /* 0x000fe20000011414 */
[----:B------:R-:W-:Y:S01]  /*2d410*/  IMAD R5, R220, UR5, R5 ;  /* 0x00000005dc057c24 */ /* 0x000fe2000f8e0205 */
[----:B------:R-:W1:Y:S01]  /*2d420*/  @P0 LDC R13, c[0x0][0xcf0] ;  /* 0x00033c00ff0d0b82 */ /* 0x000e620000000800 */
[----:B------:R-:W-:Y:S01]  /*2d430*/  ULDC.64 UR4, c[0x0][0xc28] ;  /* 0x00030a0000047ab9 */ /* 0x000fe20000000a00 */
        /* <DEDUP_REMOVED lines=47> */
[--C-:B--2---:R-:W-:Y:S02]  /*2d730*/  IMAD.IADD R6, R6, 0x1, R181.reuse ;  /* 0x0000000106067824 */ /* 0x104fe400078e02b5 */
[----:B------:R-:W-:Y:S02]  /*2d740*/  IMAD.IADD R181, R162, 0x1, R181 ;  /* 0x00000001a2b57824 */ /* 0x000fe400078e02b5 */
[----:B0-----:R-:W-:-:S04]  /*2d750*/  @P0 IMAD.HI.U32 R0, R6, R11, RZ ;  /* 0x0000000b06000227 */ /* 0x001fc800078e00ff */
[----:B------:R-:W-:Y:S01]  /*2d760*/  IMAD.MOV.U32 R7, RZ, RZ, R6 ;  /* 0x000000ffff077224 */ /* 0x000fe200078e0006 */
[----:B-1----:R-:W-:Y:S01]  /*2d770*/  @P0 SHF.R.U32.HI R7, RZ, R13, R0 ;  /* 0x0000000dff070219 */ /* 0x002fe20000011600 */
[----:B------:R-:W-:-:S03]  /*2d780*/  VIADD R13, R163, 0x20 ;  /* 0x00000020a30d7836 */ /* 0x000fc60000000000 */
[--C-:B------:R-:W-:Y:S01]  /*2d790*/  SHF.R.S32.HI R0, RZ, 0x1f, R7.reuse ;  /* 0x0000001fff007819 */ /* 0x100fe20000011407 */
[----:B------:R-:W-:Y:S01]  /*2d7a0*/  IMAD.MOV R9, RZ, RZ, -R7 ;  /* 0x000000ffff097224 */ /* 0x000fe200078e0a07 */
[----:B------:R-:W-:Y:S01]  /*2d7b0*/  SHF.R.S32.HI R27, RZ, 0x1f, R13 ;  /* 0x0000001fff1b7819 */ /* 0x000fe2000001140d */
[----:B------:R-:W-:-:S04]  /*2d7c0*/  IMAD.WIDE.U32 R4, R7, UR6, R4 ;  /* 0x0000000607047c25 */ /* 0x000fc8000f8e0004 */
[----:B------:R-:W-:Y:S02]  /*2d7d0*/  IMAD R9, R10, R9, R6 ;  /* 0x000000090a097224 */ /* 0x000fe400078e0206 */
[----:B------:R-:W-:Y:S02]  /*2d7e0*/  IMAD R0, R0, UR6, RZ ;  /* 0x0000000600007c24 */ /* 0x000fe4000f8e02ff */
[----:B------:R-:W-:Y:S02]  /*2d7f0*/  VIADD R6, R2, 0x38820 ;  /* 0x0003882002067836 */ /* 0x000fe40000000000 */
[----:B------:R-:W-:Y:S01]  /*2d800*/  IMAD R11, R7, UR7, R0 ;  /* 0x00000007070b7c24 */ /* 0x000fe2000f8e0200 */
[----:B------:R-:W-:Y:S01]  /*2d810*/  SHF.R.S32.HI R0, RZ, 0x1f, R9 ;  /* 0x0000001fff007819 */ /* 0x000fe20000011409 */
[----:B------:R-:W-:Y:S01]  /*2d820*/  VIADD R10, R163, 0x8 ;  /* 0x00000008a30a7836 */ /* 0x000fe20000000000 */
[----:B------:R-:W-:Y:S01]  /*2d830*/  PRMT R6, RZ, 0x654, R6 ;  /* 0x00000654ff067816 */ /* 0x000fe20000000006 */
[----:B------:R-:W-:-:S02]  /*2d840*/  IMAD.IADD R5, R5, 0x1, R11 ;  /* 0x0000000105057824 */ /* 0x000fc400078e020b */
[----:B------:R-:W-:Y:S01]  /*2d850*/  IMAD R0, R0, UR4, RZ ;  /* 0x0000000400007c24 */ /* 0x000fe2000f8e02ff */
[----:B------:R0:W-:Y:S01]  /*2d860*/  SYNCS.ARRIVE.TRANS64.RED.A1T0 RZ, [R6+URZ], RZ ;  /* 0x000000ff06ff79a7 */ /* 0x0001e2000810043f */
[----:B------:R-:W-:Y:S01]  /*2d870*/  IMAD.WIDE.U32 R4, R9, UR4, R4 ;  /* 0x0000000409047c25 */ /* 0x000fe2000f8e0004 */
[----:B------:R-:W-:-:S03]  /*2d880*/  SHF.R.S32.HI R24, RZ, 0x1f, R10 ;  /* 0x0000001fff187819 */ /* 0x000fc6000001140a */
[----:B------:R-:W-:Y:S01]  /*2d890*/  IMAD R7, R9, UR5, R0 ;  /* 0x0000000509077c24 */ /* 0x000fe2000f8e0200 */
[----:B------:R-:W-:Y:S01]  /*2d8a0*/  ULDC.64 UR4, c[0x0][0xc00] ;  /* 0x0003000000047ab9 */ /* 0x000fe20000000a00 */
[----:B------:R-:W-:Y:S01]  /*2d8b0*/  VIADD R11, R163, 0x10 ;  /* 0x00000010a30b7836 */ /* 0x000fe20000000000 */
[C---:B------:R-:W-:Y:S01]  /*2d8c0*/  LEA R8, P0, R4.reuse, UR4, 0x2 ;  /* 0x0000000404087c11 */ /* 0x040fe2000f8010ff */
[----:B------:R-:W-:Y:S01]  /*2d8d0*/  IMAD.IADD R5, R5, 0x1, R7 ;  /* 0x0000000105057824 */ /* 0x000fe200078e0207 */
[----:B------:R-:W-:Y:S02]  /*2d8e0*/  SHF.R.S32.HI R9, RZ, 0x1f, R163 ;  /* 0x0000001fff097819 */ /* 0x000fe400000114a3 */
[----:B------:R-:W-:Y:S01]  /*2d8f0*/  SHF.R.S32.HI R25, RZ, 0x1f, R11 ;  /* 0x0000001fff197819 */ /* 0x000fe2000001140b */
[----:B------:R0:W1:Y:S01]  /*2d900*/  SHFL.IDX PT, R32, R8, RZ, 0x1c1f ;  /* 0x001c1fff08207589 */ /* 0x00006200000e0000 */
[----:B------:R-:W-:Y:S02]  /*2d910*/  LEA.HI.X R0, R4, UR5, R5, 0x2, P0 ;  /* 0x0000000504007c11 */ /* 0x000fe400080f1405 */
[----:B------:R-:W-:-:S03]  /*2d920*/  ISETP.GE.AND P0, PT, R181, R3, PT ;  /* 0x00000003b500720c */ /* 0x000fc60003f06270 */
[----:B------:R0:W2:Y:S10]  /*2d930*/  SHFL.IDX PT, R33, R0, RZ, 0x1c1f ;  /* 0x001c1fff00217589 */ /* 0x0000b400000e0000 */
[----:B0-----:R-:W-:Y:S05]  /*2d940*/  @P0 BRA `(.L_x_6896) ;  /* 0x0000000800880947 */ /* 0x001fea0003800000 */
[----:B------:R-:W-:Y:S02]  /*2d950*/  ULDC UR4, c[0x0][0xbc8] ;  /* 0x0002f20000047ab9 */ /* 0x000fe40000000800 */
[----:B------:R-:W-:-:S13]  /*2d960*/  ISETP.GE.AND P0, PT, R163, UR4, PT ;  /* 0x00000004a3007c0c */ /* 0x000fda000bf06270 */
[----:B------:R-:W3:Y:S01]  /*2d970*/  @!P0 LDL.64 R6, [R1+0x210] ;  /* 0x0002100001068983 */ /* 0x000ee20000100a00 */
[----:B------:R-:W-:Y:S02]  /*2d980*/  ISETP.GE.AND P1, PT, R10, UR4, PT ;  /* 0x000000040a007c0c */ /* 0x000fe4000bf26270 */
[----:B-1----:R-:W-:-:S04]  /*2d990*/  @!P0 LEA R4, P2, R163, R32, 0x2 ;  /* 0x00000020a3048211 */ /* 0x002fc800078410ff */
[----:B--2---:R-:W-:-:S05]  /*2d9a0*/  @!P0 LEA.HI.X R5, R163, R33, R9, 0x2, P2 ;  /* 0x00000021a3058211 */ /* 0x004fca00010f1409 */
[----:B---3--:R0:W-:Y:S04]  /*2d9b0*/  @!P0 ST.E.64 desc[UR36][R4.64], R6 ;  /* 0x0000000604008985 */ /* 0x0081e8000c101b24 */
[----:B0-----:R-:W2:Y:S01]  /*2d9c0*/  @!P1 LDL.64 R4, [R1+0x220] ;  /* 0x0002200001049983 */ /* 0x001ea20000100a00 */
[----:B------:R-:W-:Y:S02]  /*2d9d0*/  ISETP.GE.AND P0, PT, R11, UR4, PT ;  /* 0x000000040b007c0c */ /* 0x000fe4000bf06270 */
[----:B------:R-:W-:-:S04]  /*2d9e0*/  @!P1 LEA R6, P2, R10, R32, 0x2 ;  /* 0x000000200a069211 */ /* 0x000fc800078410ff */
[----:B------:R-:W-:-:S05]  /*2d9f0*/  @!P1 LEA.HI.X R7, R10, R33, R24, 0x2, P2 ;  /* 0x000000210a079211 */ /* 0x000fca00010f1418 */
[----:B--2---:R0:W-:Y:S04]  /*2da00*/  @!P1 ST.E.64 desc[UR36][R6.64], R4 ;  /* 0x0000000406009985 */ /* 0x0041e8000c101b24 */
        /* <DEDUP_REMOVED lines=142> */
[C---:B------:R-:W-:Y:S02]  /*2e2f0*/  @!P0 LEA R6, P2, R223.reuse, R32, 0x2 ;  /* 0x00000020df068211 */ /* 0x040fe400078410ff */
[----:B------:R-:W-:Y:S02]  /*2e300*/  SHF.R.S32.HI R71, RZ, 0x1f, R222 ;  /* 0x0000001fff477819 */ /* 0x000fe400000114de */
[----:B------:R-:W-:-:S05]  /*2e310*/  @!P0 LEA.HI.X R7, R223, R33, R34, 0x2, P2 ;  /* 0x00000021df078211 */ /* 0x000fca00010f1422 */
[----:B--2---:R0:W-:Y:S04]  /*2e320*/  @!P0 ST.E.64 desc[UR36][R6.64], R4 ;  /* 0x0000000406008985 */ /* 0x0041e8000c101b24 */
[----:B0-----:R-:W2:Y:S01]  /*2e330*/  @!P1 LDL.64 R4, [R1+0x400] ;  /* 0x0004000001049983 */ /* 0x001ea20000100a00 */
[----:B------:R-:W-:-:S04]  /*2e340*/  @!P1 LEA R32, P0, R222, R32, 0x2 ;  /* 0x00000020de209211 */ /* 0x000fc800078010ff */
[----:B------:R-:W-:-:S05]  /*2e350*/  @!P1 LEA.HI.X R33, R222, R33, R71, 0x2, P0 ;  /* 0x00000021de219211 */ /* 0x000fca00000f1447 */
[----:B--2---:R0:W-:Y:S04]  /*2e360*/  @!P1 ST.E.64 desc[UR36][R32.64], R4 ;  /* 0x0000000420009985 */ /* 0x0041e8000c101b24 */
.L_x_6896:
[----:B------:R-:W-:Y:S05]  /*2e370*/  BSYNC B1 ;  /* 0x0000000000017941 */ /* 0x000fea0003800000 */
.L_x_6895:
[----:B0-----:R-:W-:Y:S01]  /*2e380*/  VIADD R4, R181, 0x8 ;  /* 0x00000008b5047836 */ /* 0x001fe20000000000 */
[----:B------:R-:W0:Y:S04]  /*2e390*/  SHFL.IDX PT, R0, R0, 0x1, 0x1c1f ;  /* 0x003c1f0000007f89 */ /* 0x000e2800000e0000 */
[----:B------:R-:W-:Y:S01]  /*2e3a0*/  ISETP.GE.AND P0, PT, R4, R3, PT ;  /* 0x000000030400720c */ /* 0x000fe20003f06270 */
[----:B------:R-:W3:-:S12]  /*2e3b0*/  SHFL.IDX PT, R8, R8, 0x1, 0x1c1f ;  /* 0x003c1f0008087f89 */ /* 0x000ed800000e0000 */
[----:B------:R-:W-:Y:S05]  /*2e3c0*/  @P0 BRA `(.L_x_6894) ;  /* 0x0000001800600947 */ /* 0x000fea0003800000 */
[----:B------:R-:W4:Y:S02]  /*2e3d0*/  LDC R3, c[0x0][0xbc8] ;  /* 0x0002f200ff037b82 */ /* 0x000f240000000800 */
[----:B----4-:R-:W-:-:S13]  /*2e3e0*/  ISETP.GE.AND P1, PT, R163, R3, PT ;  /* 0x00000003a300720c */ /* 0x010fda0003f26270 */
[----:B------:R-:W4:Y:S01]  /*2e3f0*/  @!P1 LDL.64 R6, [R1+0x218] ;  /* 0x0002180001069983 */ /* 0x000f220000100a00 */
[----:B------:R-:W-:Y:S02]  /*2e400*/  ISETP.GE.AND P2, PT, R10, R3, PT ;  /* 0x000000030a00720c */ /* 0x000fe40003f46270 */
[----:B---3--:R-:W-:-:S04]  /*2e410*/  @!P1 LEA R4, P0, R163, R8, 0x2 ;  /* 0x00000008a3049211 */ /* 0x008fc800078010ff */
[----:B0-----:R-:W-:-:S05]  /*2e420*/  @!P1 LEA.HI.X R5, R163, R0, R9, 0x2, P0 ;  /* 0x00000000a3059211 */ /* 0x001fca00000f1409 */
[----:B----4-:R0:W-:Y:S04]  /*2e430*/  @!P1 ST.E.64 desc[UR36][R4.64], R6 ;  /* 0x0000000604009985 */ /* 0x0101e8000c101b24 */
[----:B0-----:R-:W3:Y:S01]  /*2e440*/  @!P2 LDL.64 R4, [R1+0x228] ;  /* 0x000228000104a983 */ /* 0x001ee20000100a00 */
[----:B------:R-:W-:Y:S02]  /*2e450*/  ISETP.GE.AND P1, PT, R11, R3, PT ;  /* 0x000000030b00720c */ /* 0x000fe40003f26270 */
[----:B------:R-:W-:-:S04]  /*2e460*/  @!P2 LEA R6, P0, R10, R8, 0x2 ;  /* 0x000000080a06a211 */ /* 0x000fc800078010ff */
[----:B------:R-:W-:-:S05]  /*2e470*/  @!P2 LEA.HI.X R7, R10, R0, R24, 0x2, P0 ;  /* 0x000000000a07a211 */ /* 0x000fca00000f1418 */
[----:B---3--:R0:W-:Y:S04]  /*2e480*/  @!P2 ST.E.64 desc[UR36][R6.64], R4 ;  /* 0x000000040600a985 */ /* 0x0081e8000c101b24 */
        /* <DEDUP_REMOVED lines=136> */
[----:B------:R-:W-:Y:S01]  /*2ed10*/  @!P2 LEA R6, P0, R224, R8, 0x2 ;  /* 0x00000008e006a211 */ /* 0x000fe200078010ff */
[----:B------:R-:W-:Y:S01]  /*2ed20*/  BSSY B1, `(.L_x_6897) ;  /* 0x000000a000017945 */ /* 0x000fe20003800000 */
[-C--:B------:R-:W-:Y:S02]  /*2ed30*/  ISETP.GE.AND P1, PT, R222, R3.reuse, PT ;  /* 0x00000003de00720c */ /* 0x080fe40003f26270 */
[----:B------:R-:W-:Y:S02]  /*2ed40*/  @!P2 LEA.HI.X R7, R224, R0, R35, 0x2, P0 ;  /* 0x00000000e007a211 */ /* 0x000fe400000f1423 */
[----:B------:R-:W-:-:S03]  /*2ed50*/  ISETP.GE.AND P0, PT, R223, R3, PT ;  /* 0x00000003df00720c */ /* 0x000fc60003f06270 */
[----:B---3--:R0:W-:Y:S10]  /*2ed60*/  @!P2 ST.E.64 desc[UR36][R6.64], R4 ;  /* 0x000000040600a985 */ /* 0x0081f4000c101b24 */
[----:B------:R-:W-:Y:S05]  /*2ed70*/  @P0 BRA `(.L_x_6898) ;  /* 0x0000000000100947 */ /* 0x000fea0003800000 */
[----:B0-----:R-:W3:Y:S01]  /*2ed80*/  LDL.64 R6, [R1+0x3f8] ;  /* 0x0003f80001067983 */ /* 0x001ee20000100a00 */
[----:B------:R-:W-:-:S04]  /*2ed90*/  LEA R4, P0, R223, R8, 0x2 ;  /* 0x00000008df047211 */ /* 0x000fc800078010ff */
[----:B------:R-:W-:-:S05]  /*2eda0*/  LEA.HI.X R5, R223, R0, R34, 0x2, P0 ;  /* 0x00000000df057211 */ /* 0x000fca00000f1422 */
[----:B---3--:R3:W-:Y:S04]  /*2edb0*/  ST.E.64 desc[UR36][R4.64], R6 ;  /* 0x0000000604007985 */ /* 0x0087e8000c101b24 */
.L_x_6898:
[----:B------:R-:W-:Y:S05]  /*2edc0*/  BSYNC B1 ;  /* 0x0000000000017941 */ /* 0x000fea0003800000 */
.L_x_6897:
[----:B------:R-:W-:Y:S05]  /*2edd0*/  @P1 BRA `(.L_x_6894) ;  /* 0x0000000c00dc1947 */ /* 0x000fea0003800000 */
[----:B0--3--:R-:W3:Y:S01]  /*2ede0*/  LDL.64 R4, [R1+0x408] ;  /* 0x0004080001047983 */ /* 0x009ee20000100a00 */
[----:B------:R-:W-:Y:S02]  /*2edf0*/  SHF.R.S32.HI R3, RZ, 0x1f, R222 ;  /* 0x0000001fff037819 */ /* 0x000fe400000114de */
[----:B------:R-:W-:-:S04]  /*2ee00*/  LEA R8, P0, R222, R8, 0x2 ;  /* 0x00000008de087211 */ /* 0x000fc800078010ff */
[----:B------:R-:W-:-:S05]  /*2ee10*/  LEA.HI.X R9, R222, R0, R3, 0x2, P0 ;  /* 0x00000000de097211 */ /* 0x000fca00000f1403 */
[----:B---3--:R0:W-:Y:S01]  /*2ee20*/  ST.E.64 desc[UR36][R8.64], R4 ;  /* 0x0000000408007985 */ /* 0x0081e2000c101b24 */
[----:B------:R-:W-:Y:S05]  /*2ee30*/  BRA `(.L_x_6894) ;  /* 0x0000000c00c47947 */ /* 0x000fea0003800000 */
.L_x_6887:
[----:B------:R-:W-:Y:S01]  /*2ee40*/  ULDC.64 UR4, c[0x0][0xd08] ;  /* 0x0003420000047ab9 */ /* 0x000fe20000000a00 */
[----:B------:R-:W4:Y:S01]  /*2ee50*/  LDC.64 R6, c[0x0][0xd00] ;  /* 0x00034000ff067b82 */ /* 0x000f220000000a00 */
[----:B------:R-:W-:Y:S01]  /*2ee60*/  ISETP.NE.U32.AND P0, PT, RZ, UR4, PT ;  /* 0x00000004ff007c0c */ /* 0x000fe2000bf05070 */
[----:B------:R-:W-:-:S03]  /*2ee70*/  IMAD.MOV.U32 R3, RZ, RZ, RZ ;  /* 0x000000ffff037224 */ /* 0x000fc600078e00ff */
[----:B------:R-:W-:Y:S01]  /*2ee80*/  ISETP.NE.AND.EX P1, PT, RZ, UR5, PT, P0 ;  /* 0x00000005ff007c0c */ /* 0x000fe2000bf25300 */
[----:B------:R-:W-:Y:S02]  /*2ee90*/  ULDC.64 UR4, c[0x0][0xd00] ;  /* 0x0003400000047ab9 */ /* 0x000fe40000000a00 */
[----:B------:R-:W-:-:S04]  /*2eea0*/  ISETP.NE.U32.AND P0, PT, RZ, UR4, PT ;  /* 0x00000004ff007c0c */ /* 0x000fc8000bf05070 */
[----:B------:R-:W-:-:S06]  /*2eeb0*/  ISETP.NE.AND.EX P0, PT, RZ, UR5, PT, P0 ;  /* 0x00000005ff007c0c */ /* 0x000fcc000bf05300 */
[----:B------:R-:W2:Y:S01]  /*2eec0*/  @P1 LDC.64 R4, c[0x0][0xd08] ;  /* 0x00034200ff041b82 */ /* 0x000ea20000000a00 */
[----:B------:R-:W-:Y:S02]  /*2eed0*/  ULDC UR4, c[0x0][0xb88] ;  /* 0x0002e20000047ab9 */ /* 0x000fe40000000800 */
[----:B------:R-:W-:Y:S02]  /*2eee0*/  IMAD.U32 R0, RZ, RZ, UR4 ;  /* 0x00000004ff007e24 */ /* 0x000fe4000f8e00ff */
[----:B----4-:R-:W-:-:S05]  /*2eef0*/  IMAD.WIDE R6, R214, 0x4, R6 ;  /* 0x00000004d6067825 */ /* 0x010fca00078e0206 */
[----:B------:R4:W5:Y:S01]  /*2ef00*/  @P0 LDG.E R3, desc[UR36][R6.64] ;  /* 0x0000002406030981 */ /* 0x000962000c1e1900 */
[----:B------:R-:W3:Y:S01]  /*2ef10*/  S2R R30, SR_TID.X ;  /* 0x00000000001e7919 */ /* 0x000ee20000002100 */
[----:B--2---:R-:W-:-:S05]  /*2ef20*/  @P1 IMAD.WIDE R4, R214, 0x4, R4 ;  /* 0x00000004d6041825 */ /* 0x004fca00078e0204 */
[----:B------:R4:W5:Y:S01]  /*2ef30*/  @P1 LDG.E R0, desc[UR36][R4.64] ;  /* 0x0000002404001981 */ /* 0x000962000c1e1900 */
[----:B------:R-:W-:Y:S02]  /*2ef40*/  ISETP.NE.AND P2, PT, R213, RZ, PT ;  /* 0x000000ffd500720c */ /* 0x000fe40003f45270 */
[----:B------:R-:W-:-:S11]  /*2ef50*/  SHF.R.S32.HI R28, RZ, 0x1f, R214 ;  /* 0x0000001fff1c7819 */ /* 0x000fd600000114d6 */
[----:B------:R-:W2:Y:S01]  /*2ef60*/  @!P2 LDC R213, c[0x0][0xbd4] ;  /* 0x0002f500ffd5ab82 */ /* 0x000ea20000000800 */
[----:B---3--:R-:W-:-:S05]  /*2ef70*/  VIADD R8, R30, 0xffffff80 ;  /* 0xffffff801e087836 */ /* 0x008fca0000000000 */
[----:B------:R-:W-:Y:S02]  /*2ef80*/  ISETP.GT.AND P3, PT, R8, 0x3f, PT ;  /* 0x0000003f0800780c */ /* 0x000fe40003f64270 */
[----:B--2---:R-:W-:Y:S01]  /*2ef90*/  ISETP.GT.AND P2, PT, R213, 0x1, PT ;  /* 0x00000001d500780c */ /* 0x004fe20003f44270 */
[----:B----4-:R-:W-:-:S12]  /*2efa0*/  @P1 BRA `(.L_x_6899) ;  /* 0x0000000000101947 */ /* 0x010fd80003800000 */
[----:B------:R-:W-:Y:S05]  /*2efb0*/  @!P0 BRA `(.L_x_6899) ;  /* 0x00000000000c8947 */ /* 0x000fea0003800000 */
[----:B------:R-:W2:Y:S04]  /*2efc0*/  LDG.E R5, desc[UR36][R6.64] ;  /* 0x0000002406057981 */ /* 0x000ea8000c1e1900 */
[----:B-----5:R-:W2:Y:S02]  /*2efd0*/  LDG.E R0, desc[UR36][R6.64+0x4] ;  /* 0x0000042406007981 */ /* 0x020ea4000c1e1900 */
[----:B--2---:R-:W-:-:S07]  /*2efe0*/  IMAD.IADD R0, R0, 0x1, -R5 ;  /* 0x0000000100007824 */ /* 0x004fce00078e0a05 */
.L_x_6899:
[----:B------:R-:W-:Y:S01]  /*2eff0*/  BSSY B1, `(.L_x_6900) ;  /* 0x0000035000017945 */ /* 0x000fe20003800000 */
[----:B------:R-:W-:Y:S02]  /*2f000*/  SEL R29, R214, RZ, !P0 ;  /* 0x000000ffd61d7207 */ /* 0x000fe40004000000 */
[----:B------:R-:W-:Y:S02]  /*2f010*/  SEL R28, R28, RZ, !P0 ;  /* 0x000000ff1c1c7207 */ /* 0x000fe40004000000 */
[----:B-----5:R-:W-:Y:S01]  /*2f020*/  SHF.R.S32.HI R26, RZ, 0x1f, R3 ;  /* 0x0000001fff1a7819 */ /* 0x020fe20000011403 */
[----:B------:R-:W-:Y:S06]  /*2f030*/  @P3 BRA `(.L_x_6901) ;  /* 0x0000000000c03947 */ /* 0x000fec0003800000 */
[----:B------:R-:W2:Y:S01]  /*2f040*/  LDC R33, c[0x0][0xce8] ;  /* 0x00033a00ff217b82 */ /* 0x000ea20000000800 */
[----:B------:R-:W-:Y:S01]  /*2f050*/  IADD3 R31, R181, -0x80, R30 ;  /* 0xffffff80b51f7810 */ /* 0x000fe20007ffe01e */
[----:B--2---:R-:W-:-:S05]  /*2f060*/  IMAD R4, R0, R33, RZ ;  /* 0x0000002100047224 */ /* 0x004fca00078e02ff */
[----:B------:R-:W-:-:S13]  /*2f070*/  ISETP.GE.AND P0, PT, R31, R4, PT ;  /* 0x000000041f00720c */ /* 0x000fda0003f06270 */
[----:B------:R-:W-:Y:S05]  /*2f080*/  @P0 BRA `(.L_x_6901) ;  /* 0x0000000000ac0947 */ /* 0x000fea0003800000 */
[----:B------:R-:W-:Y:S01]  /*2f090*/  IMAD.MOV.U32 R24, RZ, RZ, 0xab8 ;  /* 0x00000ab8ff187424 */ /* 0x000fe200078e00ff */
[----:B------:R-:W-:Y:S01]  /*2f0a0*/  ISETP.GT.AND P0, PT, R213, 0x1, PT ;  /* 0x00000001d500780c */ /* 0x000fe20003f04270 */
[----:B------:R-:W2:Y:S01]  /*2f0b0*/  LDC.64 R10, c[0x0][0xca8] ;  /* 0x00032a00ff0a7b82 */ /* 0x000ea20000000a00 */
[----:B------:R-:W-:Y:S01]  /*2f0c0*/  ISETP.NE.AND P1, PT, R33, 0x1, PT ;  /* 0x000000012100780c */ /* 0x000fe20003f25270 */
[----:B------:R-:W-:Y:S01]  /*2f0d0*/  IMAD.MOV.U32 R21, RZ, RZ, R31 ;  /* 0x000000ffff157224 */ /* 0x000fe200078e001f */
[----:B------:R-:W-:-:S05]  /*2f0e0*/  SEL R24, R24, 0xa78, P0 ;  /* 0x00000a7818187807 */ /* 0x000fca0000000000 */
[----:B------:R-:W3:Y:S08]  /*2f0f0*/  LDC.64 R4, c[0x0][R24+0x220] ;  /* 0x0000880018047b82 */ /* 0x000ef00000000a00 */
[----:B------:R-:W4:Y:S08]  /*2f100*/  LDC.64 R12, c[0x0][R24+0x218] ;  /* 0x00008600180c7b82 */ /* 0x000f300000000a00 */
[----:B------:R-:W5:Y:S08]  /*2f110*/  LDC.64 R6, c[0x0][R24+0x228] ;  /* 0x00008a0018067b82 */ /* 0x000f700000000a00 */
[----:B------:R-:W0:Y:S08]  /*2f120*/  @P1 LDC R20, c[0x0][0xcec] ;  /* 0x00033b00ff141b82 */ /* 0x000e300000000800 */
[----:B------:R-:W1:Y:S08]  /*2f130*/  LDC.64 R8, c[0x0][R24+0x210] ;  /* 0x0000840018087b82 */ /* 0x000e700000000a00 */
[----:B------:R-:W5:Y:S01]  /*2f140*/  @P1 LDC R27, c[0x0][0xcf0] ;  /* 0x00033c00ff1b1b82 */ /* 0x000f620000000800 */
[----:B0-----:R-:W-:-:S07]  /*2f150*/  @P1 IMAD.HI.U32 R20, R31, R20, RZ ;  /* 0x000000141f141227 */ /* 0x001fce00078e00ff */
[----:B--2---:R-:W0:Y:S01]  /*2f160*/  @!P0 LDC R10, c[0x0][0xc50] ;  /* 0x00031400ff0a8b82 */ /* 0x004e220000000800 */
[-C--:B---3--:R-:W-:Y:S02]  /*2f170*/  IMAD R5, R5, R29.reuse, RZ ;  /* 0x0000001d05057224 */ /* 0x088fe400078e02ff */
[----:B------:R-:W-:-:S05]  /*2f180*/  IMAD.WIDE.U32 R14, R4, R29, RZ ;  /* 0x0000001d040e7225 */ /* 0x000fca00078e00ff */
[----:B------:R-:W2:Y:S01]  /*2f190*/  @!P0 LDC R11, c[0x0][0xc54] ;  /* 0x00031500ff0b8b82 */ /* 0x000ea20000000800 */
[-C--:B----4-:R-:W-:Y:S02]  /*2f1a0*/  IMAD R25, R13, R157.reuse, RZ ;  /* 0x0000009d0d197224 */ /* 0x090fe400078e02ff */
[----:B------:R-:W-:Y:S01]  /*2f1b0*/  IMAD.WIDE.U32 R12, R12, R157, RZ ;  /* 0x0000009d0c0c7225 */ /* 0x000fe200078e00ff */
[----:B-----5:R-:W-:-:S03]  /*2f1c0*/  @P1 SHF.R.U32.HI R21, RZ, R27, R20 ;  /* 0x0000001bff151219 */ /* 0x020fc60000011614 */
        /* <DEDUP_REMOVED lines=14> */
[-C--:B-1----:R-:W-:Y:S01]  /*2f2b0*/  IMAD R4, R9, R5.reuse, RZ ;  /* 0x0000000509047224 */ /* 0x082fe200078e02ff */
[----:B------:R-:W-:Y:S01]  /*2f2c0*/  SHF.R.S32.HI R13, RZ, 0x1f, R5 ;  /* 0x0000001fff0d7819 */ /* 0x000fe20000011405 */
[----:B------:R-:W-:-:S04]  /*2f2d0*/  IMAD.WIDE.U32 R6, R8, R5, R6 ;  /* 0x0000000508067225 */ /* 0x000fc800078e0006 */
[----:B------:R-:W-:Y:S01]  /*2f2e0*/  IMAD R13, R8, R13, R4 ;  /* 0x0000000d080d7224 */ /* 0x000fe200078e0204 */
[----:B0-----:R-:W-:Y:S01]  /*2f2f0*/  LEA R10, P0, R6, R10, 0x2 ;  /* 0x0000000a060a7211 */ /* 0x001fe200078010ff */
[----:B------:R-:W-:Y:S02]  /*2f300*/  IMAD.MOV.U32 R5, RZ, RZ, -0x800000 ;  /* 0xff800000ff057424 */ /* 0x000fe400078e00ff */
[----:B------:R-:W-:-:S05]  /*2f310*/  IMAD.IADD R4, R7, 0x1, R13 ;  /* 0x0000000107047824 */ /* 0x000fca00078e020d */
[----:B--2---:R-:W-:-:S05]  /*2f320*/  LEA.HI.X R11, R6, R11, R4, 0x2, P0 ;  /* 0x0000000b060b7211 */ /* 0x004fca00000f1404 */
[----:B------:R2:W-:Y:S02]  /*2f330*/  STG.E desc[UR36][R10.64], R5 ;  /* 0x000000050a007986 */ /* 0x0005e4000c101924 */
.L_x_6901:
[----:B------:R-:W-:Y:S05]  /*2f340*/  BSYNC B1 ;  /* 0x0000000000017941 */ /* 0x000fea0003800000 */
.L_x_6900:
[----:B------:R-:W-:Y:S05]  /*2f350*/  @P2 BRA `(.L_x_6894) ;  /* 0x00000008007c2947 */ /* 0x000fea0003800000 */
[----:B--2---:R-:W2:Y:S01]  /*2f360*/  LDC R11, c[0x0][0xce8] ;  /* 0x00033a00ff0b7b82 */ /* 0x004ea20000000800 */
[----:B------:R-:W-:Y:S01]  /*2f370*/  ULDC.64 UR4, c[0x0][0xba0] ;  /* 0x0002e80000047ab9 */ /* 0x000fe20000000a00 */
[----:B------:R-:W-:Y:S01]  /*2f380*/  VIADD R14, R30, 0xffffff80 ;  /* 0xffffff801e0e7836 */ /* 0x000fe20000000000 */
[----:B------:R-:W-:Y:S01]  /*2f390*/  BSSY B1, `(.L_x_6902) ;  /* 0x0000077000017945 */ /* 0x000fe20003800000 */
[----:B------:R-:W-:Y:S01]  /*2f3a0*/  IMAD R6, R26, UR4, RZ ;  /* 0x000000041a067c24 */ /* 0x000fe2000f8e02ff */
[----:B------:R-:W-:Y:S01]  /*2f3b0*/  SHF.R.S32.HI R31, RZ, 0x1f, R216 ;  /* 0x0000001fff1f7819 */ /* 0x000fe200000114d8 */
[----:B------:R-:W-:Y:S01]  /*2f3c0*/  VIADD R24, R30, 0xffffff80 ;  /* 0xffffff801e187836 */ /* 0x000fe20000000000 */
[----:B------:R-:W-:Y:S01]  /*2f3d0*/  SHF.R.S32.HI R14, RZ, 0x1f, R14 ;  /* 0x0000001fff0e7819 */ /* 0x000fe2000001140e */
[----:B------:R-:W3:Y:S01]  /*2f3e0*/  LDC R13, c[0x0][0xbc8] ;  /* 0x0002f200ff0d7b82 */ /* 0x000ee20000000800 */
[----:B------:R-:W-:Y:S01]  /*2f3f0*/  IMAD.WIDE.U32 R4, R3, UR4, RZ ;  /* 0x0000000403047c25 */ /* 0x000fe2000f8e00ff */
[----:B------:R-:W-:-:S02]  /*2f400*/  SHF.R.S32.HI R30, RZ, 0x1f, R215 ;  /* 0x0000001fff1e7819 */ /* 0x000fc400000114d7 */
[----:B------:R-:W-:Y:S01]  /*2f410*/  LEA.HI R14, R14, R24, RZ, 0x3 ;  /* 0x000000180e0e7211 */ /* 0x000fe200078f18ff */
[----:B------:R-:W-:Y:S01]  /*2f420*/  IMAD R3, R3, UR5, R6 ;  /* 0x0000000503037c24 */ /* 0x000fe2000f8e0206 */
[----:B------:R-:W-:Y:S01]  /*2f430*/  ULDC.64 UR4, c[0x0][0xbe8] ;  /* 0x0002fa0000047ab9 */ /* 0x000fe20000000a00 */
        /* <DEDUP_REMOVED lines=8> */
[----:B--2---:R-:W-:Y:S01]  /*2f4c0*/  ISETP.NE.AND P0, PT, R11, 0x1, PT ;  /* 0x000000010b00780c */ /* 0x004fe20003f05270 */
[----:B------:R-:W-:Y:S01]  /*2f4d0*/  IMAD R5, R157, UR5, R5 ;  /* 0x000000059d057c24 */ /* 0x000fe2000f8e0205 */
[----:B------:R-:W-:Y:S01]  /*2f4e0*/  ULDC.64 UR4, c[0x0][0xbf0] ;  /* 0x0002fc0000047ab9 */ /* 0x000fe20000000a00 */
[----:B------:R-:W-:Y:S02]  /*2f4f0*/  IMAD R6, R221, 0x20, R14 ;  /* 0x00000020dd067824 */ /* 0x000fe400078e020e */
[----:B------:R-:W-:Y:S02]  /*2f500*/  IMAD R3, R28, UR4, RZ ;  /* 0x000000041c037c24 */ /* 0x000fe4000f8e02ff */
[----:B------:R-:W-:Y:S01]  /*2f510*/  IMAD.IADD R8, R181, 0x1, R6 ;  /* 0x00000001b5087824 */ /* 0x000fe200078e0206 */
[-C--:B---3--:R-:W-:Y:S01]  /*2f520*/  ISETP.GE.AND P1, PT, R219, R13.reuse, PT ;  /* 0x0000000ddb00720c */ /* 0x088fe20003f26270 */
[C---:B------:R-:W-:Y:S01]  /*2f530*/  IMAD R3, R29.reuse, UR5, R3 ;  /* 0x000000051d037c24 */ /* 0x040fe2000f8e0203 */
[-C--:B------:R-:W-:Y:S01]  /*2f540*/  ISETP.GE.AND P2, PT, R166, R13.reuse, PT ;  /* 0x0000000da600720c */ /* 0x080fe20003f46270 */
[----:B------:R-:W-:Y:S01]  /*2f550*/  IMAD.WIDE.U32 R4, R29, UR4, R4 ;  /* 0x000000041d047c25 */ /* 0x000fe2000f8e0004 */
[----:B------:R-:W-:Y:S01]  /*2f560*/  SEL R10, RZ, 0xffffffff, P1 ;  /* 0xffffffffff0a7807 */ /* 0x000fe20000800000 */
[----:B------:R-:W2:Y:S01]  /*2f570*/  @P0 LDC R7, c[0x0][0xcec] ;  /* 0x00033b00ff070b82 */ /* 0x000ea20000000800 */
[----:B------:R-:W-:Y:S01]  /*2f580*/  ISETP.GE.AND P1, PT, R218, R13, PT ;  /* 0x0000000dda00720c */ /* 0x000fe20003f26270 */
[----:B------:R-:W-:Y:S01]  /*2f590*/  IMAD.IADD R5, R5, 0x1, R3 ;  /* 0x0000000105057824 */ /* 0x000fe200078e0203 */
[----:B------:R-:W-:Y:S01]  /*2f5a0*/  ULDC.64 UR4, c[0x0][0xbe0] ;  /* 0x0002f80000047ab9 */ /* 0x000fe20000000a00 */
[----:B------:R-:W-:-:S02]  /*2f5b0*/  IMAD.SHL.U32 R10, R10, 0x2, RZ ;  /* 0x000000020a0a7824 */ /* 0x000fc400078e00ff */
[----:B------:R-:W-:Y:S02]  /*2f5c0*/  IMAD.MOV.U32 R3, RZ, RZ, R8 ;  /* 0x000000ffff037224 */ /* 0x000fe400078e0008 */
[----:B------:R-:W3:Y:S01]  /*2f5d0*/  @P0 LDC R9, c[0x0][0xcf0] ;  /* 0x00033c00ff090b82 */ /* 0x000ee20000000800 */
[----:B------:R-:W-:Y:S02]  /*2f5e0*/  IMAD R21, R0, R11, RZ ;  /* 0x0000000b00157224 */ /* 0x000fe400078e02ff */
[C---:B------:R-:W-:Y:S02]  /*2f5f0*/  VIADD R24, R166.reuse, 0x1c0 ;  /* 0x000001c0a6187836 */ /* 0x040fe40000000000 */
[----:B------:R-:W-:-:S03]  /*2f600*/  VIADD R27, R166, 0x180 ;  /* 0x00000180a61b7836 */ /* 0x000fc60000000000 */
[----:B------:R-:W-:Y:S02]  /*2f610*/  SHF.R.S32.HI R24, RZ, 0x1f, R24 ;  /* 0x0000001fff187819 */ /* 0x000fe40000011418 */
[----:B------:R-:W-:Y:S01]  /*2f620*/  SHF.R.S32.HI R27, RZ, 0x1f, R27 ;  /* 0x0000001fff1b7819 */ /* 0x000fe2000001141b */
[----:B--2---:R-:W-:Y:S01]  /*2f630*/  @P0 IMAD.HI.U32 R6, R8, R7, RZ ;  /* 0x0000000708060227 */ /* 0x004fe200078e00ff */
[----:B------:R-:W-:Y:S02]  /*2f640*/  SEL R7, RZ, 0x1, P2 ;  /* 0x00000001ff077807 */ /* 0x000fe40001000000 */
[----:B------:R-:W-:Y:S02]  /*2f650*/  ISETP.GE.AND P2, PT, R20, R13, PT ;  /* 0x0000000d1400720c */ /* 0x000fe40003f46270 */
[----:B---3--:R-:W-:Y:S02]  /*2f660*/  @P0 SHF.R.U32.HI R3, RZ, R9, R6 ;  /* 0x00000009ff030219 */ /* 0x008fe40000011606 */
[----:B------:R-:W-:-:S02]  /*2f670*/  LOP3.LUT R9, R10, 0x2, R7, 0xe2, !PT ;  /* 0x000000020a097812 */ /* 0x000fc400078ee207 */
[----:B------:R-:W-:Y:S01]  /*2f680*/  SEL R10, RZ, 0xffffffff, P1 ;  /* 0xffffffffff0a7807 */ /* 0x000fe20000800000 */
[--C-:B------:R-:W-:Y:S01]  /*2f690*/  IMAD.MOV R7, RZ, RZ, -R3.reuse ;  /* 0x000000ffff077224 */ /* 0x100fe200078e0a03 */
[----:B------:R-:W-:Y:S01]  /*2f6a0*/  SHF.R.S32.HI R6, RZ, 0x1f, R3 ;  /* 0x0000001fff067819 */ /* 0x000fe20000011403 */
[----:B------:R-:W-:Y:S01]  /*2f6b0*/  IMAD.WIDE.U32 R4, R3, UR4, R4 ;  /* 0x0000000403047c25 */ /* 0x000fe2000f8e0004 */
[-C--:B------:R-:W-:Y:S02]  /*2f6c0*/  ISETP.GE.AND P0, PT, R217, R13.reuse, PT ;  /* 0x0000000dd900720c */ /* 0x080fe40003f06270 */
[----:B------:R-:W-:Y:S01]  /*2f6d0*/  ISETP.GE.AND P1, PT, R216, R13, PT ;  /* 0x0000000dd800720c */ /* 0x000fe20003f26270 */
[----:B------:R-:W-:Y:S01]  /*2f6e0*/  IMAD.SHL.U32 R12, R10, 0x4, RZ ;  /* 0x000000040a0c7824 */ /* 0x000fe200078e00ff */
[----:B------:R-:W-:Y:S01]  /*2f6f0*/  SEL R10, RZ, 0xffffffff, P0 ;  /* 0xffffffffff0a7807 */ /* 0x000fe20000000000 */
[----:B------:R-:W-:Y:S01]  /*2f700*/  IMAD R7, R11, R7, R8 ;  /* 0x000000070b077224 */ /* 0x000fe200078e0208 */
[-C--:B------:R-:W-:Y:S01]  /*2f710*/  ISETP.GE.AND P0, PT, R215, R13.reuse, PT ;  /* 0x0000000dd700720c */ /* 0x080fe20003f06270 */
[----:B------:R-:W-:Y:S01]  /*2f720*/  IMAD R6, R6, UR4, RZ ;  /* 0x0000000406067c24 */ /* 0x000fe2000f8e02ff */
[----:B------:R-:W-:Y:S01]  /*2f730*/  LOP3.LUT R8, R12, 0x4, R9, 0xe2, !PT ;  /* 0x000000040c087812 */ /* 0x000fe200078ee209 */
[----:B------:R-:W-:Y:S01]  /*2f740*/  IMAD.SHL.U32 R15, R10, 0x8, RZ ;  /* 0x000000080a0f7824 */ /* 0x000fe200078e00ff */
[----:B------:R-:W-:Y:S01]  /*2f750*/  SEL R10, RZ, 0xffffffff, P0 ;  /* 0xffffffffff0a7807 */ /* 0x000fe20000000000 */
[----:B------:R-:W-:Y:S01]  /*2f760*/  IMAD R9, R3, UR5, R6 ;  /* 0x0000000503097c24 */ /* 0x000fe2000f8e0206 */
[----:B------:R-:W-:Y:S01]  /*2f770*/  SHF.R.S32.HI R3, RZ, 0x1f, R7 ;  /* 0x0000001fff037819 */ /* 0x000fe20000011407 */
[----:B------:R-:W-:Y:S01]  /*2f780*/  ULDC.64 UR4, c[0x0][0xbd8] ;  /* 0x0002f60000047ab9 */ /* 0x000fe20000000a00 */
[----:B------:R-:W-:Y:S01]  /*2f790*/  SEL R6, RZ, 0xffffffff, P1 ;  /* 0xffffffffff067807 */ /* 0x000fe20000800000 */
[----:B------:R-:W-:Y:S01]  /*2f7a0*/  IMAD.IADD R5, R5, 0x1, R9 ;  /* 0x0000000105057824 */ /* 0x000fe200078e0209 */
[----:B------:R-:W-:Y:S01]  /*2f7b0*/  ISETP.GE.AND P0, PT, R25, R13, PT ;  /* 0x0000000d1900720c */ /* 0x000fe20003f06270 */
[----:B------:R-:W-:Y:S01]  /*2f7c0*/  IMAD R0, R3, UR4, RZ ;  /* 0x0000000403007c24 */ /* 0x000fe2000f8e02ff */
[----:B------:R-:W-:Y:S01]  /*2f7d0*/  LOP3.LUT R8, R15, 0x8, R8, 0xe2, !PT ;  /* 0x000000080f087812 */ /* 0x000fe200078ee208 */
[----:B------:R-:W-:-:S02]  /*2f7e0*/  IMAD.SHL.U32 R15, R6, 0x10, RZ ;  /* 0x00000010060f7824 */ /* 0x000fc400078e00ff */
[----:B------:R-:W-:Y:S02]  /*2f7f0*/  IMAD R3, R7, UR5, R0 ;  /* 0x0000000507037c24 */ /* 0x000fe4000f8e0200 */
[----:B------:R-:W-:Y:S01]  /*2f800*/  IMAD.IADD R0, R14, 0x1, R181 ;  /* 0x000000010e007824 */ /* 0x000fe200078e02b5 */
[----:B------:R-:W-:Y:S01]  /*2f810*/  LOP3.LUT R8, R15, 0x10, R8, 0xe2, !PT ;  /* 0x000000100f087812 */ /* 0x000fe200078ee208 */
[----:B------:R-:W-:Y:S01]  /*2f820*/  IMAD.WIDE.U32 R4, R7, UR4, R4 ;  /* 0x0000000407047c25 */ /* 0x000fe2000f8e0004 */
[----:B------:R-:W-:Y:S01]  /*2f830*/  SEL R7, RZ, 0x40, P0 ;  /* 0x00000040ff077807 */ /* 0x000fe20000000000 */
[----:B------:R-:W-:Y:S01]  /*2f840*/  ULDC.64 UR4, c[0x0][0xb80] ;  /* 0x0002e00000047ab9 */ /* 0x000fe20000000a00 */
[----:B------:R-:W-:Y:S01]  /*2f850*/  ISETP.GE.AND P0, PT, R0, R21, PT ;  /* 0x000000150000720c */ /* 0x000fe20003f06270 */
[----:B------:R-:W-:Y:S01]  /*2f860*/  IMAD.SHL.U32 R9, R10, 0x20, RZ ;  /* 0x000000200a097824 */ /* 0x000fe200078e00ff */
[----:B------:R-:W-:Y:S01]  /*2f870*/  LEA R12, P1, R4, UR4, 0x1 ;  /* 0x00000004040c7c11 */ /* 0x000fe2000f8208ff */
[----:B------:R-:W-:Y:S01]  /*2f880*/  IMAD.IADD R3, R5, 0x1, R3 ;  /* 0x0000000105037824 */ /* 0x000fe200078e0203 */
[----:B------:R-:W-:-:S02]  /*2f890*/  SEL R5, RZ, 0x80, P2 ;  /* 0x00000080ff057807 */ /* 0x000fc40001000000 */
[----:B------:R-:W-:Y:S01]  /*2f8a0*/  LOP3.LUT R8, R9, 0x20, R8, 0xe2, !PT ;  /* 0x0000002009087812 */ /* 0x000fe200078ee208 */
[----:B------:R2:W3:Y:S01]  /*2f8b0*/  SHFL.IDX PT, R10, R12, RZ, 0x181f ;  /* 0x00181fff0c0a7589 */ /* 0x0004e200000e0000 */
[----:B------:R-:W-:Y:S02]  /*2f8c0*/  LEA.HI.X R3, R4, UR5, R3, 0x1, P1 ;  /* 0x0000000504037c11 */ /* 0x000fe400088f0c03 */
[----:B------:R-:W-:-:S03]  /*2f8d0*/  LOP3.LUT R14, R8, R7, RZ, 0xfc, !PT ;  /* 0x00000007080e7212 */ /* 0x000fc600078efcff */
[----:B------:R2:W4:Y:S01]  /*2f8e0*/  SHFL.IDX PT, R11, R3, RZ, 0x181f ;  /* 0x00181fff030b7589 */ /* 0x00052200000e0000 */
[----:B------:R-:W-:Y:S01]  /*2f8f0*/  LOP3.LUT R15, R14, R5, RZ, 0xfc, !PT ;  /* 0x000000050e0f7212 */ /* 0x000fe200078efcff */
[----:B------:R-:W-:Y:S06]  /*2f900*/  @P0 BRA `(.L_x_6903) ;  /* 0x00000000007c0947 */ /* 0x000fec0003800000 */
[-C--:B------:R-:W-:Y:S02]  /*2f910*/  ISETP.GE.AND P2, PT, R219, R13.reuse, PT ;  /* 0x0000000ddb00720c */ /* 0x080fe40003f46270 */
[-C--:B------:R-:W-:Y:S02]  /*2f920*/  ISETP.GE.AND P1, PT, R166, R13.reuse, PT ;  /* 0x0000000da600720c */ /* 0x080fe40003f26270 */
[-C--:B------:R-:W-:Y:S02]  /*2f930*/  ISETP.GE.AND P5, PT, R218, R13.reuse, PT ;  /* 0x0000000dda00720c */ /* 0x080fe40003fa6270 */
[----:B------:R-:W-:-:S07]  /*2f940*/  ISETP.GE.AND P3, PT, R217, R13, PT ;  /* 0x0000000dd900720c */ /* 0x000fce0003f66270 */
[C---:B---3--:R-:W-:Y:S02]  /*2f950*/  @!P2 LEA R4, P0, R219.reuse, R10, 0x1 ;  /* 0x0000000adb04a211 */ /* 0x048fe400078008ff */
[----:B----4-:R-:W-:Y:S02]  /*2f960*/  @!P1 IMAD.WIDE R6, R166, 0x2, R10 ;  /* 0x00000002a6069825 */ /* 0x010fe400078e020a */
[----:B------:R-:W-:Y:S02]  /*2f970*/  @!P2 LEA.HI.X R5, R219, R11, R34, 0x1, P0 ;  /* 0x0000000bdb05a211 */ /* 0x000fe400000f0c22 */
[----:B------:R-:W-:Y:S01]  /*2f980*/  LOP3.LUT P0, RZ, R14, 0x40, RZ, 0xc0, !PT ;  /* 0x000000400eff7812 */ /* 0x000fe2000780c0ff */
[----:B------:R3:W-:Y:S01]  /*2f990*/  @!P1 ST.E.128 desc[UR36][R6.64], RZ ;  /* 0x000000ff06009985 */ /* 0x0007e2000c101d24 */
[----:B------:R-:W-:-:S03]  /*2f9a0*/  ISETP.GE.AND P1, PT, R215, R13, PT ;  /* 0x0000000dd700720c */ /* 0x000fc60003f26270 */
[----:B------:R4:W-:Y:S01]  /*2f9b0*/  @!P2 ST.E.128 desc[UR36][R4.64], RZ ;  /* 0x000000ff0400a985 */ /* 0x0009e2000c101d24 */
[----:B------:R-:W-:Y:S02]  /*2f9c0*/  ISETP.GE.AND P2, PT, R216, R13, PT ;  /* 0x0000000dd800720c */ /* 0x000fe40003f46270 */
[----:B---3--:R-:W-:-:S04]  /*2f9d0*/  @!P5 LEA R6, P4, R218, R10, 0x1 ;  /* 0x0000000ada06d211 */ /* 0x008fc800078808ff */
[-C--:B------:R-:W-:Y:S02]  /*2f9e0*/  @!P5 LEA.HI.X R7, R218, R11.reuse, R33, 0x1, P4 ;  /* 0x0000000bda07d211 */ /* 0x080fe400020f0c21 */
[----:B------:R-:W-:Y:S02]  /*2f9f0*/  LOP3.LUT P4, RZ, R15, 0x80, RZ, 0xc0, !PT ;  /* 0x000000800fff7812 */ /* 0x000fe4000788c0ff */
[CC--:B----4-:R-:W-:Y:S01]  /*2fa00*/  @!P3 LEA R4, P6, R217.reuse, R10.reuse, 0x1 ;  /* 0x0000000ad904b211 */ /* 0x0d0fe200078c08ff */
[----:B------:R3:W-:Y:S02]  /*2fa10*/  @!P5 ST.E.128 desc[UR36][R6.64], RZ ;  /* 0x000000ff0600d985 */ /* 0x0007e4000c101d24 */
[C---:B------:R-:W-:Y:S02]  /*2fa20*/  @!P2 LEA R8, P5, R216.reuse, R10, 0x1 ;  /* 0x0000000ad808a211 */ /* 0x040fe400078a08ff */
[-C--:B------:R-:W-:Y:S02]  /*2fa30*/  @!P3 LEA.HI.X R5, R217, R11.reuse, R32, 0x1, P6 ;  /* 0x0000000bd905b211 */ /* 0x080fe400030f0c20 */
[----:B------:R-:W-:-:S03]  /*2fa40*/  @!P2 LEA.HI.X R9, R216, R11, R31, 0x1, P5 ;  /* 0x0000000bd809a211 */ /* 0x000fc600028f0c1f */
[----:B------:R4:W-:Y:S01]  /*2fa50*/  @!P3 ST.E.128 desc[UR36][R4.64], RZ ;  /* 0x000000ff0400b985 */ /* 0x0009e2000c101d24 */
[----:B---3--:R-:W-:-:S03]  /*2fa60*/  @!P1 LEA R6, P6, R215, R10, 0x1 ;  /* 0x0000000ad7069211 */ /* 0x008fc600078c08ff */
[----:B------:R3:W-:Y:S01]  /*2fa70*/  @!P2 ST.E.128 desc[UR36][R8.64], RZ ;  /* 0x000000ff0800a985 */ /* 0x0007e2000c101d24 */
[----:B------:R-:W-:Y:S02]  /*2fa80*/  @!P1 LEA.HI.X R7, R215, R11, R30, 0x1, P6 ;  /* 0x0000000bd7079211 */ /* 0x000fe400030f0c1e */
[----:B----4-:R-:W-:-:S03]  /*2fa90*/  @P0 LEA R4, P3, R25, R10, 0x1 ;  /* 0x0000000a19040211 */ /* 0x010fc600078608ff */
[----:B------:R3:W-:Y:S01]  /*2faa0*/  @!P1 ST.E.128 desc[UR36][R6.64], RZ ;  /* 0x000000ff06009985 */ /* 0x0007e2000c101d24 */
[C---:B------:R-:W-:Y:S02]  /*2fab0*/  @P4 LEA R10, P5, R20.reuse, R10, 0x1 ;  /* 0x0000000a140a4211 */ /* 0x040fe400078a08ff */
[-C--:B------:R-:W-:Y:S02]  /*2fac0*/  @P0 LEA.HI.X R5, R25, R11.reuse, R27, 0x1, P3 ;  /* 0x0000000b19050211 */ /* 0x080fe400018f0c1b */
[----:B------:R-:W-:-:S03]  /*2fad0*/  @P4 LEA.HI.X R11, R20, R11, R24, 0x1, P5 ;  /* 0x0000000b140b4211 */ /* 0x000fc600028f0c18 */
[----:B------:R3:W-:Y:S04]  /*2fae0*/  @P0 ST.E.128 desc[UR36][R4.64], RZ ;  /* 0x000000ff04000985 */ /* 0x0007e8000c101d24 */
[----:B------:R3:W-:Y:S02]  /*2faf0*/  @P4 ST.E.128 desc[UR36][R10.64], RZ ;  /* 0x000000ff0a004985 */ /* 0x0007e4000c101d24 */
.L_x_6903:
[----:B------:R-:W-:Y:S05]  /*2fb00*/  BSYNC B1 ;  /* 0x0000000000017941 */ /* 0x000fea0003800000 */
.L_x_6902:
[----:B------:R-:W-:Y:S01]  /*2fb10*/  VIADD R0, R0, 0x20 ;  /* 0x0000002000007836 */ /* 0x000fe20000000000 */
[----:B---34-:R3:W4:Y:S04]  /*2fb20*/  SHFL.IDX PT, R11, R3, 0x1, 0x181f ;  /* 0x00381f00030b7f89 */ /* 0x01872800000e0000 */
[----:B------:R-:W-:Y:S01]  /*2fb30*/  ISETP.GE.AND P0, PT, R0, R21, PT ;  /* 0x000000150000720c */ /* 0x000fe20003f06270 */
[----:B------:R3:W0:-:S12]  /*2fb40*/  SHFL.IDX PT, R10, R12, 0x1, 0x181f ;  /* 0x00381f000c0a7f89 */ /* 0x00061800000e0000 */
[----:B---3--:R-:W-:Y:S05]  /*2fb50*/  @P0 BRA `(.L_x_6894) ;  /* 0x00000000007c0947 */ /* 0x008fea0003800000 */
[-C--:B------:R-:W-:Y:S02]  /*2fb60*/  ISETP.GE.AND P6, PT, R166, R13.reuse, PT ;  /* 0x0000000da600720c */ /* 0x080fe40003fc6270 */
[-C--:B------:R-:W-:Y:S02]  /*2fb70*/  ISETP.GE.AND P5, PT, R219, R13.reuse, PT ;  /* 0x0000000ddb00720c */ /* 0x080fe40003fa6270 */
[-C--:B------:R-:W-:Y:S02]  /*2fb80*/  ISETP.GE.AND P4, PT, R218, R13.reuse, PT ;  /* 0x0000000dda00720c */ /* 0x080fe40003f86270 */
[-C--:B------:R-:W-:Y:S02]  /*2fb90*/  ISETP.GE.AND P3, PT, R217, R13.reuse, PT ;  /* 0x0000000dd900720c */ /* 0x080fe40003f66270 */
[-C--:B------:R-:W-:Y:S02]  /*2fba0*/  ISETP.GE.AND P2, PT, R216, R13.reuse, PT ;  /* 0x0000000dd800720c */ /* 0x080fe40003f46270 */
[----:B------:R-:W-:-:S03]  /*2fbb0*/  ISETP.GE.AND P1, PT, R215, R13, PT ;  /* 0x0000000dd700720c */ /* 0x000fc60003f26270 */
[----:B0---4-:R-:W-:Y:S02]  /*2fbc0*/  @!P6 IMAD.WIDE R6, R166, 0x2, R10 ;  /* 0x00000002a606e825 */ /* 0x011fe400078e020a */
[----:B------:R-:W-:-:S03]  /*2fbd0*/  @!P5 LEA R4, P0, R219, R10, 0x1 ;  /* 0x0000000adb04d211 */ /* 0x000fc600078008ff */
[----:B------:R0:W-:Y:S01]  /*2fbe0*/  @!P6 ST.E.128 desc[UR36][R6.64], RZ ;  /* 0x000000ff0600e985 */ /* 0x0001e2000c101d24 */
[----:B------:R-:W-:Y:S02]  /*2fbf0*/  @!P5 LEA.HI.X R5, R219, R11, R34, 0x1, P0 ;  /* 0x0000000bdb05d211 */ /* 0x000fe400000f0c22 */
[----:B------:R-:W-:-:S03]  /*2fc00*/  LOP3.LUT P0, RZ, R14, 0x40, RZ, 0xc0, !PT ;  /* 0x000000400eff7812 */ /* 0x000fc6000780c0ff */
[----:B------:R3:W-:Y:S01]  /*2fc10*/  @!P5 ST.E.128 desc[UR36][R4.64], RZ ;  /* 0x000000ff0400d985 */ /* 0x0007e2000c101d24 */
[----:B0-----:R-:W-:-:S04]  /*2fc20*/  @!P4 LEA R6, P6, R218, R10, 0x1 ;  /* 0x0000000ada06c211 */ /* 0x001fc800078c08ff */
[-C--:B------:R-:W-:Y:S02]  /*2fc30*/  @!P4 LEA.HI.X R7, R218, R11.reuse, R33, 0x1, P6 ;  /* 0x0000000bda07c211 */ /* 0x080fe400030f0c21 */
[----:B------:R-:W-:Y:S02]  /*2fc40*/  LOP3.LUT P6, RZ, R15, 0x80, RZ, 0xc0, !PT ;  /* 0x000000800fff7812 */ /* 0x000fe400078cc0ff */
[CC--:B---3--:R-:W-:Y:S01]  /*2fc50*/  @!P3 LEA R4, P5, R217.reuse, R10.reuse, 0x1 ;  /* 0x0000000ad904b211 */ /* 0x0c8fe200078a08ff */
[----:B------:R0:W-:Y:S01]  /*2fc60*/  @!P4 ST.E.128 desc[UR36][R6.64], RZ ;  /* 0x000000ff0600c985 */ /* 0x0001e2000c101d24 */
[C---:B------:R-:W-:Y:S02]  /*2fc70*/  @!P2 LEA R8, P4, R216.reuse, R10, 0x1 ;  /* 0x0000000ad808a211 */ /* 0x040fe400078808ff */
[-C--:B------:R-:W-:Y:S02]  /*2fc80*/  @!P3 LEA.HI.X R5, R217, R11.reuse, R32, 0x1, P5 ;  /* 0x0000000bd905b211 */ /* 0x080fe400028f0c20 */
[----:B------:R-:W-:-:S03]  /*2fc90*/  @!P2 LEA.HI.X R9, R216, R11, R31, 0x1, P4 ;  /* 0x0000000bd809a211 */ /* 0x000fc600020f0c1f */
[----:B------:R3:W-:Y:S01]  /*2fca0*/  @!P3 ST.E.128 desc[UR36][R4.64], RZ ;  /* 0x000000ff0400b985 */ /* 0x0007e2000c101d24 */
[----:B0-----:R-:W-:-:S03]  /*2fcb0*/  @!P1 LEA R6, P5, R215, R10, 0x1 ;  /* 0x0000000ad7069211 */ /* 0x001fc600078a08ff */
        /* <DEDUP_REMOVED lines=9> */
.L_x_6894:
[----:B------:R-:W-:Y:S05]  /*2fd50*/  BSYNC B0 ;  /* 0x0000000000007941 */ /* 0x000fea0003800000 */
.L_x_6886:
[----:B------:R-:W-:Y:S02]  /*2fd60*/  ULDC UR4, c[0x0][0xd3c] ;  /* 0x00034f0000047ab9 */ /* 0x000fe40000000800 */
[----:B-1----:R-:W-:-:S13]  /*2fd70*/  ISETP.GE.AND P0, PT, R87, UR4, PT ;  /* 0x0000000457007c0c */ /* 0x002fda000bf06270 */
[----:B------:R-:W-:Y:S05]  /*2fd80*/  @!P0 BRA `(.L_x_6904) ;  /* 0xfffffd1800788947 */ /* 0x000fea000383ffff */
[----:B------:R-:W-:Y:S05]  /*2fd90*/  BRA `(.L_x_6670) ;  /* 0x0000009400f07947 */ /* 0x000fea0003800000 */
.L_x_6668:
[----:B------:R-:W-:-:S08]  /*2fda0*/  NOP ;  /* 0x0000000000007918 */ /* 0x000fd00000000000 */
[----:B------:R-:W0:-:S00]  /*2fdb0*/  USETMAXREG.DEALLOC.CTAPOOL 0x28 ;  /* 0x00000028000079c8 */ /* 0x000e0000080e0500 */
        /* <DEDUP_REMOVED lines=14> */
.L_x_6905:
        /* <DEDUP_REMOVED lines=44> */
.L_x_6909:
[----:B------:R-:W0:Y:S01]  /*30160*/  LDC R0, c[0x0][0xd3c] ;  /* 0x00034f00ff007b82 */ /* 0x000e220000000800 */
[----:B------:R-:W-:Y:S01]  /*30170*/  UIADD3 UR4, UR4, 0x1f, URZ ;  /* 0x0000001f04047890 */ /* 0x000fe2000fffe03f */
[----:B------:R-:W-:Y:S02]  /*30180*/  ULDC UR7, c[0x0][0xd3c] ;  /* 0x00034f0000077ab9 */ /* 0x000fe40000000800 */
[----:B------:R-:W-:-:S03]  /*30190*/  IMAD.U32 R27, RZ, RZ, UR7 ;  /* 0x00000007ff1b7e24 */ /* 0x000fc6000f8e00ff */
        /* <DEDUP_REMOVED lines=33> */
.L_x_6907:
        /* <DEDUP_REMOVED lines=13> */
.L_x_6910:
        /* <DEDUP_REMOVED lines=62> */
.L_x_6911:
        /* <DEDUP_REMOVED lines=61> */
.L_x_6912:
[----:B------:R-:W-:-:S05]  /*30c30*/  LOP3.LUT R25, RZ, R2, RZ, 0x33, !PT ;  /* 0x00000002ff197212 */ /* 0x000fca00078e33ff */
[----:B------:R-:W-:Y:S01]  /*30c40*/  IMAD.IADD R25, R0, 0x1, R25 ;  /* 0x0000000100197824 */ /* 0x000fe200078e0219 */
[----:B------:R-:W-:Y:S06]  /*30c50*/  BRA `(.L_x_6913) ;  /* 0x00000000000c7947 */ /* 0x000fec0003800000 */
.L_x_6908:
[----:B------:R-:W-:Y:S02]  /*30c60*/  IMAD.MOV.U32 R25, RZ, RZ, RZ ;  /* 0x000000ffff197224 */ /* 0x000fe400078e00ff */
[----:B------:R-:W-:Y:S02]  /*30c70*/  IMAD.U32 R24, RZ, RZ, UR6 ;  /* 0x00000006ff187e24 */ /* 0x000fe4000f8e00ff */
[----:B------:R-:W-:-:S07]  /*30c80*/  IMAD.MOV.U32 R26, RZ, RZ, RZ ;  /* 0x000000ffff1a7224 */ /* 0x000fce00078e00ff */
.L_x_6913:
[----:B------:R-:W-:-:S13]  /*30c90*/  ISETP.NE.AND P0, PT, R7, RZ, PT ;  /* 0x000000ff0700720c */ /* 0x000fda0003f05270 */
[----:B------:R-:W0:Y:S01]  /*30ca0*/  @!P0 S2R R3, SR_CgaCtaId ;  /* 0x0000000000038919 */ /* 0x000e220000008800 */
[----:B------:R-:W-:-:S04]  /*30cb0*/  @!P0 MOV R0, 0x400 ;  /* 0x0000040000008802 */ /* 0x000fc80000000f00 */
[----:B0-----:R-:W-:-:S05]  /*30cc0*/  @!P0 LEA R0, R3, R0, 0x18 ;  /* 0x0000000003008211 */ /* 0x001fca00078ec0ff */
[----:B------:R1:W-:Y:S01]  /*30cd0*/  @!P0 STS.128 [R0+0x388d0], R24 ;  /* 0x0388d01800008388 */ /* 0x0003e20000000c00 */
[----:B------:R-:W-:Y:S06]  /*30ce0*/  BAR.ARV 0x5, 0x180 ;  /* 0x0146000000007b1d */ /* 0x000fec0000002000 */
.L_x_6906:
[----:B------:R2:W-:Y:S01]  /*30cf0*/  STL [R1+0x43c], RZ ;  /* 0x00043cff01007387 */ /* 0x0005e20000100800 */
[----:B------:R-:W-:Y:S01]  /*30d00*/  ULDC UR4, c[0x0][0xd3c] ;  /* 0x00034f0000047ab9 */ /* 0x000fe20000000800 */
[----:B------:R-:W-:Y:S01]  /*30d10*/  IMAD.MOV.U32 R28, RZ, RZ, 0x1 ;  /* 0x00000001ff1c7424 */ /* 0x000fe200078e00ff */
[----:B0-----:R-:W-:Y:S01]  /*30d20*/  ISETP.GE.AND P0, PT, R27, UR4, PT ;  /* 0x000000041b007c0c */ /* 0x001fe2000bf06270 */
[----:B------:R-:W-:-:S12]  /*30d30*/  IMAD.MOV.U32 R22, RZ, RZ, RZ ;  /* 0x000000ffff167224 */ /* 0x000fd800078e00ff */
[----:B--2---:R-:W-:Y:S05]  /*30d40*/  @P0 BRA `(.L_x_6914) ;  /* 0x0000008400280947 */ /* 0x004fea0003800000 */
[----:B------:R-:W0:Y:S01]  /*30d50*/  S2R R5, SR_TID.X ;  /* 0x0000000000057919 */ /* 0x000e220000002100 */
[----:B------:R-:W2:Y:S01]  /*30d60*/  S2UR UR5, SR_CgaCtaId ;  /* 0x00000000000579c3 */ /* 0x000ea20000008800 */
[----:B------:R-:W-:Y:S01]  /*30d70*/  UMOV UR4, 0x400 ;  /* 0x0000040000047882 */ /* 0x000fe20000000000 */
[----:B------:R-:W-:Y:S01]  /*30d80*/  BSSY B8, `(.L_x_6914) ;  /* 0x0000846000087945 */ /* 0x000fe20003800000 */
[----:B------:R3:W-:Y:S01]  /*30d90*/  STL [R1+0x43c], RZ ;  /* 0x00043cff01007387 */ /* 0x0007e20000100800 */
[----:B------:R-:W-:Y:S01]  /*30da0*/  IMAD.MOV.U32 R29, RZ, RZ, 0x1 ;  /* 0x00000001ff1d7424 */ /* 0x000fe200078e00ff */
[----:B------:R-:W-:Y:S01]  /*30db0*/  ULDC.64 UR40, c[0x0][0x198] ;  /* 0x0000660000287ab9 */ /* 0x000fe20000000a00 */
[----:B------:R-:W-:Y:S01]  /*30dc0*/  IMAD.MOV.U32 R19, RZ, RZ, RZ ;  /* 0x000000ffff137224 */ /* 0x000fe200078e00ff */
[----:B------:R-:W-:Y:S01]  /*30dd0*/  ULOP3.LUT UR44, UR60, 0x2, URZ, 0xfc, !UPT ;  /* 0x000000023c2c7892 */ /* 0x000fe2000f8efc3f */
[----:B------:R-:W-:Y:S01]  /*30de0*/  IMAD.MOV.U32 R22, RZ, RZ, RZ ;  /* 0x000000ffff167224 */ /* 0x000fe200078e00ff */
[----:B------:R-:W-:Y:S01]  /*30df0*/  ULDC UR43, c[0x0][0xc] ;  /* 0x00000300002b7ab9 */ /* 0x000fe20000000800 */
[----:B------:R-:W-:Y:S01]  /*30e00*/  IMAD.MOV.U32 R28, RZ, RZ, 0x1 ;  /* 0x00000001ff1c7424 */ /* 0x000fe200078e00ff */
[----:B--2---:R-:W-:-:S06]  /*30e10*/  ULEA UR4, UR5, UR4, 0x18 ;  /* 0x0000000405047291 */ /* 0x004fcc000f8ec03f */
[----:B------:R-:W-:Y:S01]  /*30e20*/  IMAD.U32 R18, RZ, RZ, UR4 ;  /* 0x00000004ff127e24 */ /* 0x000fe2000f8e00ff */
[C---:B0-----:R-:W-:Y:S01]  /*30e30*/  LOP3.LUT R4, R5.reuse, 0x7f, RZ, 0xc0, !PT ;  /* 0x0000007f05047812 */ /* 0x041fe200078ec0ff */
[----:B-1----:R-:W-:-:S04]  /*30e40*/  IMAD.SHL.U32 R0, R5, 0x8, RZ ;  /* 0x0000000805007824 */ /* 0x002fc800078e00ff */
[----:B------:R-:W-:Y:S01]  /*30e50*/  IMAD.SHL.U32 R36, R4, 0x8, RZ ;  /* 0x0000000804247824 */ /* 0x000fe200078e00ff */
[C---:B------:R-:W-:Y:S02]  /*30e60*/  LOP3.LUT R2, R0.reuse, 0x1f8, RZ, 0xc0, !PT ;  /* 0x000001f800027812 */ /* 0x040fe400078ec0ff */
[----:B------:R-:W-:Y:S02]  /*30e70*/  LOP3.LUT R0, R0, 0x38, RZ, 0xc0, !PT ;  /* 0x0000003800007812 */ /* 0x000fe400078ec0ff */
[----:B------:R-:W-:Y:S01]  /*30e80*/  LOP3.LUT R3, R2, 0x38, R5, 0x78, !PT ;  /* 0x0000003802037812 */ /* 0x000fe200078e7805 */
[----:B------:R-:W-:-:S03]  /*30e90*/  IMAD.SHL.U32 R2, R5, 0x10, RZ ;  /* 0x0000001005027824 */ /* 0x000fc600078e00ff */
[----:B------:R-:W-:Y:S02]  /*30ea0*/  LOP3.LUT R36, R3, 0x200, R36, 0xf8, !PT ;  /* 0x0000020003247812 */ /* 0x000fe400078ef824 */
[----:B------:R-:W-:Y:S02]  /*30eb0*/  SHF.R.U32.HI R3, RZ, 0x3, R4 ;  /* 0x00000003ff037819 */ /* 0x000fe40000011604 */
[----:B------:R-:W-:Y:S01]  /*30ec0*/  LOP3.LUT R4, R0, 0x80, RZ, 0xfc, !PT ;  /* 0x0000008000047812 */ /* 0x000fe200078efcff */
[----:B------:R-:W-:Y:S01]  /*30ed0*/  IMAD R23, R36, 0x2, R18 ;  /* 0x0000000224177824 */ /* 0x000fe200078e0212 */
[----:B------:R-:W-:Y:S02]  /*30ee0*/  LOP3.LUT R3, R3, 0x70, R2, 0xf8, !PT ;  /* 0x0000007003037812 */ /* 0x000fe400078ef802 */
[C---:B------:R-:W-:Y:S02]  /*30ef0*/  LOP3.LUT R2, R0.reuse, 0x40, RZ, 0xfc, !PT ;  /* 0x0000004000027812 */ /* 0x040fe400078efcff */
[----:B------:R-:W-:-:S02]  /*30f00*/  LOP3.LUT R3, R0, 0xc0, RZ, 0xfc, !PT ;  /* 0x000000c000037812 */ /* 0x000fc400078efcff */
[C---:B------:R-:W-:Y:S02]  /*30f10*/  LOP3.LUT R2, R0.reuse, 0x100, RZ, 0xfc, !PT ;  /* 0x0000010000027812 */ /* 0x040fe400078efcff */
[C---:B------:R-:W-:Y:S02]  /*30f20*/  LOP3.LUT R3, R0.reuse, 0x140, RZ, 0xfc, !PT ;  /* 0x0000014000037812 */ /* 0x040fe400078efcff */
[C---:B------:R-:W-:Y:S02]  /*30f30*/  LOP3.LUT R2, R0.reuse, 0x180, RZ, 0xfc, !PT ;  /* 0x0000018000027812 */ /* 0x040fe400078efcff */
[----:B---3--:R-:W-:-:S07]  /*30f40*/  LOP3.LUT R0, R0, 0x1c0, RZ, 0xfc, !PT ;  /* 0x000001c000007812 */ /* 0x008fce00078efcff */
.L_x_7047:
[----:B------:R-:W-:Y:S05]  /*30f50*/  YIELD ;  /* 0x0000000000007946 */ /* 0x000fea0003800000 */
[----:B------:R-:W-:Y:S01]  /*30f60*/  ULDC.64 UR4, c[0x0][0xb20] ;  /* 0x0002c80000047ab9 */ /* 0x000fe20000000a00 */
[----:B------:R-:W-:Y:S01]  /*30f70*/  IMAD.MOV.U32 R34, RZ, RZ, RZ ;  /* 0x000000ffff227224 */ /* 0x000fe200078e00ff */
[----:B------:R-:W-:Y:S01]  /*30f80*/  ISETP.NE.U32.AND P0, PT, RZ, UR4, PT ;  /* 0x00000004ff007c0c */ /* 0x000fe2000bf05070 */
[----:B0-----:R-:W0:Y:S01]  /*30f90*/  LDC.64 R4, c[0x0][0xaf8] ;  /* 0x0002be00ff047b82 */ /* 0x001e220000000a00 */
[----:B------:R-:W-:Y:S01]  /*30fa0*/  IMAD.MOV.U32 R0, RZ, RZ, RZ ;  /* 0x000000ffff007224 */ /* 0x000fe200078e00ff */
[----:B------:R-:W-:Y:S01]  /*30fb0*/  ULDC.64 UR6, c[0x0][0xb08] ;  /* 0x0002c20000067ab9 */ /* 0x000fe20000000a00 */
[----:B------:R-:W-:Y:S01]  /*30fc0*/  ISETP.NE.AND.EX P0, PT, RZ, UR5, PT, P0 ;  /* 0x00000005ff007c0c */ /* 0x000fe2000bf05300 */
[----:B------:R-:W-:-:S12]  /*30fd0*/  ULDC.64 UR4, c[0x0][0xb10] ;  /* 0x0002c40000047ab9 */ /* 0x000fd80000000a00 */
[----:B-1----:R-:W1:Y:S02]  /*30fe0*/  @P0 LDC.64 R2, c[0x0][0xb20] ;  /* 0x0002c800ff020b82 */ /* 0x002e640000000a00 */
[----:B-1----:R-:W-:-:S05]  /*30ff0*/  @P0 IMAD.WIDE R2, R27, 0x4, R2 ;  /* 0x000000041b020825 */ /* 0x002fca00078e0202 */
[----:B------:R1:W5:Y:S01]  /*31000*/  @P0 LDG.E R34, desc[UR36][R2.64] ;  /* 0x0000002402220981 */ /* 0x000362000c1e1900 */
[----:B------:R-:W-:Y:S01]  /*31010*/  ISETP.NE.U32.AND P0, PT, RZ, UR4, PT ;  /* 0x00000004ff007c0c */ /* 0x000fe2000bf05070 */
[----:B0-----:R-:W-:Y:S01]  /*31020*/  IMAD.WIDE R4, R27, 0x4, R4 ;  /* 0x000000041b047825 */ /* 0x001fe200078e0204 */
[----:B------:R-:W-:Y:S02]  /*31030*/  ISETP.NE.U32.AND P1, PT, RZ, UR6, PT ;  /* 0x00000006ff007c0c */ /* 0x000fe4000bf25070 */
[----:B------:R-:W-:Y:S01]  /*31040*/  ISETP.NE.AND.EX P2, PT, RZ, UR5, PT, P0 ;  /* 0x00000005ff007c0c */ /* 0x000fe2000bf45300 */
[----:B------:R-:W-:Y:S01]  /*31050*/  ULDC.64 UR4, c[0x0][0xaf8] ;  /* 0x0002be0000047ab9 */ /* 0x000fe20000000a00 */
[----:B------:R-:W-:Y:S01]  /*31060*/  ISETP.NE.AND.EX P1, PT, RZ, UR7, PT, P1 ;  /* 0x00000007ff007c0c */ /* 0x000fe2000bf25310 */
[----:B---3--:R-:W-:Y:S01]  /*31070*/  IMAD.MOV.U32 R6, RZ, RZ, RZ ;  /* 0x000000ffff067224 */ /* 0x008fe200078e00ff */
[----:B------:R-:W-:Y:S01]  /*31080*/  ISETP.NE.U32.AND P0, PT, RZ, UR4, PT ;  /* 0x00000004ff007c0c */ /* 0x000fe2000bf05070 */
[----:B-1----:R-:W0:Y:S03]  /*31090*/  LDC.64 R2, c[0x0][0xb08] ;  /* 0x0002c200ff027b82 */ /* 0x002e260000000a00 */
[----:B------:R-:W-:-:S05]  /*310a0*/  ISETP.NE.AND.EX P0, PT, RZ, UR5, PT, P0 ;  /* 0x00000005ff007c0c */ /* 0x000fca000bf05300 */
[----:B------:R-:W1:Y:S08]  /*310b0*/  @P2 LDC.64 R8, c[0x0][0xb10] ;  /* 0x0002c400ff082b82 */ /* 0x000e700000000a00 */
[----:B--2---:R-:W2:Y:S01]  /*310c0*/  @P0 LDG.E R0, desc[UR36][R4.64] ;  /* 0x0000002404000981 */ /* 0x004ea2000c1e1900 */
[----:B------:R-:W-:Y:S01]  /*310d0*/  ULDC UR4, c[0x0][0x288] ;  /* 0x0000a20000047ab9 */ /* 0x000fe20000000800 */
[----:B0-----:R-:W-:-:S05]  /*310e0*/  IMAD.WIDE R2, R27, 0x4, R2 ;  /* 0x000000041b027825 */ /* 0x001fca00078e0202 */
[----:B------:R0:W5:Y:S01]  /*310f0*/  @P1 LDG.E R6, desc[UR36][R2.64] ;  /* 0x0000002402061981 */ /* 0x000162000c1e1900 */
[----:B-1----:R-:W-:-:S03]  /*31100*/  @P2 IMAD.WIDE R8, R27, 0x4, R8 ;  /* 0x000000041b082825 */ /* 0x002fc600078e0208 */
[----:B--2---:R1:W-:Y:S02]  /*31110*/  STL [R1+0x418], R0 ;  /* 0x0004180001007387 */ /* 0x0043e40000100800 */
[----:B-1----:R-:W-:Y:S01]  /*31120*/  IMAD.U32 R0, RZ, RZ, UR4 ;  /* 0x00000004ff007e24 */ /* 0x002fe2000f8e00ff */
[----:B------:R-:W-:-:S05]  /*31130*/  ULDC.64 UR4, c[0x0][0x418] ;  /* 0x0001060000047ab9 */ /* 0x000fca0000000a00 */
[----:B------:R-:W2:Y:S01]  /*31140*/  @P2 LDG.E R0, desc[UR36][R8.64] ;  /* 0x0000002408002981 */ /* 0x000ea2000c1e1900 */
[----:B------:R-:W-:-:S03]  /*31150*/  UISETP.NE.U32.AND UP0, UPT, UR4, URZ, UPT ;  /* 0x0000003f0400728c */ /* 0x000fc6000bf05070 */
[----:B------:R-:W-:Y:S01]  /*31160*/  ULDC UR4, c[0x0][0x424] ;  /* 0x0001090000047ab9 */ /* 0x000fe20000000800 */
[----:B------:R-:W-:-:S03]  /*31170*/  UISETP.NE.AND.EX UP0, UPT, UR5, URZ, UPT, UP0 ;  /* 0x0000003f0500728c */ /* 0x000fc6000bf05300 */
[----:B------:R-:W-:Y:S01]  /*31180*/  ULDC UR5, c[0x0][0x2f0] ;  /* 0x0000bc0000057ab9 */ /* 0x000fe20000000800 */
[----:B------:R-:W-:-:S04]  /*31190*/  USEL UR4, UR4, 0x1, UP0 ;  /* 0x0000000104047887 */ /* 0x000fc80008000000 */
[----:B------:R-:W-:-:S03]  /*311a0*/  UIMAD UR4, UR4, UR5, URZ ;  /* 0x00000005040472a4 */ /* 0x000fc6000f8e023f */
[----:B------:R-:W-:Y:S02]  /*311b0*/  ULDC UR5, c[0x0][0x348] ;  /* 0x0000d20000057ab9 */ /* 0x000fe40000000800 */
[----:B------:R-:W-:Y:S02]  /*311c0*/  IMAD.U32 R7, RZ, RZ, UR5 ;  /* 0x00000005ff077e24 */ /* 0x000fe4000f8e00ff */
[----:B------:R-:W-:Y:S01]  /*311d0*/  IMAD.U32 R10, RZ, RZ, UR4 ;  /* 0x00000004ff0a7e24 */ /* 0x000fe2000f8e00ff */
[----:B--2---:R0:W-:Y:S01]  /*311e0*/  STL [R1+0x410], R0 ;  /* 0x0004100001007387 */ /* 0x0041e20000100800 */
[----:B------:R-:W-:Y:S01]  /*311f0*/  IMAD.MOV.U32 R12, RZ, RZ, R0 ;  /* 0x000000ffff0c7224 */ /* 0x000fe200078e0000 */
[----:B------:R-:W-:Y:S06]  /*31200*/  @P2 BRA `(.L_x_6915) ;  /* 0x0000000000142947 */ /* 0x000fec0003800000 */
[----:B------:R-:W-:Y:S05]  /*31210*/  @!P0 BRA `(.L_x_6915) ;  /* 0x0000000000108947 */ /* 0x000fea0003800000 */
[----:B------:R-:W2:Y:S04]  /*31220*/  LDG.E R9, desc[UR36][R4.64] ;  /* 0x0000002404097981 */ /* 0x000ea8000c1e1900 */
[----:B0-----:R-:W2:Y:S02]  /*31230*/  LDG.E R0, desc[UR36][R4.64+0x4] ;  /* 0x0000042404007981 */ /* 0x001ea4000c1e1900 */
[----:B--2---:R-:W-:-:S05]  /*31240*/  IMAD.IADD R12, R0, 0x1, -R9 ;  /* 0x00000001000c7824 */ /* 0x004fca00078e0a09 */
[----:B------:R1:W-:Y:S02]  /*31250*/  STL [R1+0x410], R12 ;  /* 0x0004100c01007387 */ /* 0x0003e40000100800 */
.L_x_6915:
[----:B------:R-:W-:Y:S01]  /*31260*/  ULDC.64 UR4, c[0x0][0xb18] ;  /* 0x0002c60000047ab9 */ /* 0x000fe20000000a00 */
[C---:B0-----:R-:W-:Y:S02]  /*31270*/  LOP3.LUT R0, R26.reuse, 0xff000000, RZ, 0xc0, !PT ;  /* 0xff0000001a007812 */ /* 0x041fe400078ec0ff */
[----:B------:R-:W-:Y:S02]  /*31280*/  ISETP.NE.U32.AND P0, PT, RZ, UR4, PT ;  /* 0x00000004ff007c0c */ /* 0x000fe4000bf05070 */
[----:B------:R-:W-:Y:S02]  /*31290*/  SHF.R.U32.HI R5, RZ, 0x8, R0 ;  /* 0x00000008ff057819 */ /* 0x000fe40000011600 */
[----:B------:R-:W-:Y:S02]  /*312a0*/  ISETP.NE.AND.EX P0, PT, RZ, UR5, PT, P0 ;  /* 0x00000005ff007c0c */ /* 0x000fe4000bf05300 */
[C---:B------:R-:W-:Y:S02]  /*312b0*/  LOP3.LUT R0, R26.reuse, 0xff0000, RZ, 0xc0, !PT ;  /* 0x00ff00001a007812 */ /* 0x040fe400078ec0ff */
[----:B------:R-:W-:-:S02]  /*312c0*/  LOP3.LUT R16, R26, 0xffff, RZ, 0xc0, !PT ;  /* 0x0000ffff1a107812 */ /* 0x000fc400078ec0ff */
[----:B------:R-:W-:-:S07]  /*312d0*/  LEA.HI R0, R0, R5, RZ, 0x10 ;  /* 0x0000000500007211 */ /* 0x000fce00078f80ff */
[----:B------:R-:W-:Y:S05]  /*312e0*/  @!P0 BRA `(.L_x_6916) ;  /* 0x0000000000108947 */ /* 0x000fea0003800000 */
[----:B------:R-:W0:Y:S02]  /*312f0*/  LDC.64 R4, c[0x0][0xb18] ;  /* 0x0002c600ff047b82 */ /* 0x000e240000000a00 */
[----:B0-----:R-:W-:-:S05]  /*31300*/  IMAD.WIDE R4, R27, 0x4, R4 ;  /* 0x000000041b047825 */ /* 0x001fca00078e0204 */
[----:B------:R0:W5:Y:S01]  /*31310*/  LDG.E R10, desc[UR36][R4.64] ;  /* 0x00000024040a7981 */ /* 0x000162000c1e1900 */
[----:B------:R-:W-:Y:S05]  /*31320*/  BRA `(.L_x_6917) ;  /* 0x0000000000247947 */ /* 0x000fea0003800000 */
.L_x_6916:
        /* <DEDUP_REMOVED lines=9> */
.L_x_6917:
[----:B0-----:R-:W2:Y:S01]  /*313c0*/  @P1 LDG.E R4, desc[UR36][R2.64] ;  /* 0x0000002402041981 */ /* 0x001ea2000c1e1900 */
[----:B------:R-:W0:Y:S03]  /*313d0*/  LDC R5, c[0x0][0x448] ;  /* 0x00011200ff057b82 */ /* 0x000e260000000800 */
[----:B------:R-:W2:Y:S01]  /*313e0*/  @P1 LDG.E R9, desc[UR36][R2.64+0x4] ;  /* 0x0000042402091981 */ /* 0x000ea2000c1e1900 */
[----:B-----5:R-:W-:Y:S02]  /*313f0*/  IMAD.IADD R10, R10, 0x1, -R34 ;  /* 0x000000010a0a7824 */ /* 0x020fe400078e0a22 */
[----:B------:R-:W-:Y:S01]  /*31400*/  IMAD.SHL.U32 R32, R25, 0x40, RZ ;  /* 0x0000004019207824 */ /* 0x000fe200078e00ff */
[----:B0-----:R-:W-:-:S13]  /*31410*/  ISETP.NE.AND P2, PT, R5, 0x1, PT ;  /* 0x000000010500780c */ /* 0x001fda0003f45270 */
[----:B------:R-:W0:Y:S08]  /*31420*/  @P2 LDC R8, c[0x0][0x44c] ;  /* 0x00011300ff082b82 */ /* 0x000e300000000800 */
[----:B------:R-:W3:Y:S01]  /*31430*/  @P2 LDC R5, c[0x0][0x450] ;  /* 0x00011400ff052b82 */ /* 0x000ee20000000800 */
[----:B--2---:R-:W-:Y:S02]  /*31440*/  @P1 IMAD.IADD R7, R9, 0x1, -R4 ;  /* 0x0000000109071824 */ /* 0x004fe400078e0a04 */
[----:B------:R-:W-:-:S02]  /*31450*/  VIADD R9, R32, 0x3f ;  /* 0x0000003f20097836 */ /* 0x000fc40000000000 */
[----:B------:R-:W-:Y:S02]  /*31460*/  IMAD.IADD R26, R10, 0x1, R7 ;  /* 0x000000010a1a7824 */ /* 0x000fe400078e0207 */
[----:B0-----:R-:W-:-:S04]  /*31470*/  @P2 IMAD.HI.U32 R8, R9, R8, RZ ;  /* 0x0000000809082227 */ /* 0x001fc800078e00ff */
[C---:B------:R-:W-:Y:S01]  /*31480*/  VIADD R20, R26.reuse, 0x3f ;  /* 0x0000003f1a147836 */ /* 0x040fe20000000000 */
[----:B---3--:R-:W-:Y:S02]  /*31490*/  @P2 SHF.R.U32.HI R9, RZ, R5, R8 ;  /* 0x00000005ff092219 */ /* 0x008fe40000011608 */
[----:B------:R-:W-:Y:S02]  /*314a0*/  IADD3 R8, R26, 0x1, -R12 ;  /* 0x000000011a087810 */ /* 0x000fe40007ffe80c */
[----:B------:R-:W-:-:S03]  /*314b0*/  SHF.R.S32.HI R3, RZ, 0x1f, R20 ;  /* 0x0000001fff037819 */ /* 0x000fc60000011414 */
[----:B------:R-:W-:Y:S01]  /*314c0*/  IMAD.IADD R9, R8, 0x1, R9 ;  /* 0x0000000108097824 */ /* 0x000fe200078e0209 */
        /* <DEDUP_REMOVED lines=17> */
.L_x_6920:
[----:B------:R-:W-:-:S13]  /*315e0*/  ISETP.NE.AND P0, PT, R3, 0x1, PT ;  /* 0x000000010300780c */ /* 0x000fda0003f05270 */
[----:B------:R-:W0:Y:S02]  /*315f0*/  @P0 LDC.64 R4, c[0x0][0xae0] ;  /* 0x0002b800ff040b82 */ /* 0x000e240000000a00 */
[----:B0-----:R-:W-:-:S05]  /*31600*/  @P0 IMAD.HI.U32 R4, R11, R4, RZ ;  /* 0x000000040b040227 */ /* 0x001fca00078e00ff */
[----:B------:R-:W-:-:S07]  /*31610*/  @P0 SHF.R.U32.HI R11, RZ, R5, R4 ;  /* 0x00000005ff0b0219 */ /* 0x000fce0000011604 */
.L_x_6921:
[----:B------:R-:W-:Y:S05]  /*31620*/  BSYNC B0 ;  /* 0x0000000000007941 */ /* 0x000fea0003800000 */
.L_x_6919:
[----:B------:R-:W-:-:S05]  /*31630*/  IMAD R11, R11, R3, R3 ;  /* 0x000000030b0b7224 */ /* 0x000fca00078e0203 */
[----:B------:R-:W-:-:S07]  /*31640*/  VIMNMX R2, R2, R11, PT ;  /* 0x0000000b02027248 */ /* 0x000fce0003fe0100 */
.L_x_6918:
        /* <DEDUP_REMOVED lines=9> */
[----:B-1----:R-:W-:Y:S01]  /*316e0*/  IMAD.IADD R12, R9, 0x1, R4 ;  /* 0x00000001090c7824 */ /* 0x002fe200078e0204 */
        /* <DEDUP_REMOVED lines=15> */
.L_x_6924:
[----:B------:R-:W-:-:S13]  /*317e0*/  ISETP.NE.AND P0, PT, R3, 0x1, PT ;  /* 0x000000010300780c */ /* 0x000fda0003f05270 */
[----:B------:R-:W0:Y:S02]  /*317f0*/  @P0 LDC.64 R4, c[0x0][0xae0] ;  /* 0x0002b800ff040b82 */ /* 0x000e240000000a00 */
[----:B0-----:R-:W-:-:S05]  /*31800*/  @P0 IMAD.HI.U32 R4, R12, R4, RZ ;  /* 0x000000040c040227 */ /* 0x001fca00078e00ff */
[----:B------:R-:W-:-:S07]  /*31810*/  @P0 SHF.R.U32.HI R12, RZ, R5, R4 ;  /* 0x00000005ff0c0219 */ /* 0x000fce0000011604 */
.L_x_6925:
[----:B------:R-:W-:Y:S05]  /*31820*/  BSYNC B0 ;  /* 0x0000000000007941 */ /* 0x000fea0003800000 */
.L_x_6923:
[----:B------:R-:W-:-:S05]  /*31830*/  IMAD R3, R12, R3, RZ ;  /* 0x000000030c037224 */ /* 0x000fca00078e02ff */
[----:B------:R-:W-:-:S07]  /*31840*/  VIMNMX R2, R2, R3, !PT ;  /* 0x0000000302027248 */ /* 0x000fce0007fe0100 */
.L_x_6922:
        /* <DEDUP_REMOVED lines=39> */
.L_x_6927:
[----:B------:R-:W-:Y:S05]  /*31ac0*/  BSYNC B0 ;  /* 0x0000000000007941 */ /* 0x000fea0003800000 */
.L_x_6926:
        /* <DEDUP_REMOVED lines=8> */
[----:B------:R-:W-:-:S13]  /*31b50*/  ISETP.GT.AND P0, PT, R11, R4, PT ;  /* 0x000000040b00720c */ /* 0x000fda0003f04270 */
        /* <DEDUP_REMOVED lines=15> */
.L_x_7101:
[----:B-1----:R-:W-:Y:S02]  /*31c50*/  ISETP.NE.AND P0, PT, R14, RZ, PT ;  /* 0x000000ff0e00720c */ /* 0x002fe40003f05270 */
[----:B------:R-:W-:-:S11]  /*31c60*/  PLOP3.LUT P6, PT, PT, PT, PT, 0x8, 0x0 ;  /* 0x000000000000781c */ /* 0x000fd60003fce170 */
[----:B------:R-:W-:Y:S05]  /*31c70*/  @P0 BRA `(.L_x_6931) ;  /* 0x00000000000c0947 */ /* 0x000fea0003800000 */
[----:B------:R-:W-:-:S03]  /*31c80*/  UMOV UR4, 0xffffffff ;  /* 0xffffffff00047882 */ /* 0x000fc60000000000 */
[----:B------:R-:W-:Y:S05]  /*31c90*/  BRA.DIV UR4, `(.L_x_6932) ;  /* 0x0000008a04887947 */ /* 0x000fea000b800000 */
[----:B------:R-:W-:-:S13]  /*31ca0*/  ELECT P6, URZ, PT ;  /* 0x00000000003f782f */ /* 0x000fda00038c0000 */
.L_x_6931:
        /* <DEDUP_REMOVED lines=9> */
.L_x_7104:
[----:B------:R-:W-:Y:S05]  /*31d40*/  BSYNC B1 ;  /* 0x0000000000017941 */ /* 0x000fea0003800000 */
.L_x_6933:
[----:B------:R-:W-:Y:S04]  /*31d50*/  BSSY B1, `(.L_x_6935) ;  /* 0x00000b7000017945 */ /* 0x000fe80003800000 */
[----:B------:R-:W-:Y:S05]  /*31d60*/  @!P6 BRA `(.L_x_6936) ;  /* 0x0000000800d4e947 */ /* 0x000fea0003800000 */
[----:B------:R-:W1:Y:S01]  /*31d70*/  S2R R7, SR_TID.X ;  /* 0x0000000000077919 */ /* 0x000e620000002100 */
[----:B0-----:R-:W-:Y:S01]  /*31d80*/  IMAD R3, R19, 0x8, R18 ;  /* 0x0000000813037824 */ /* 0x001fe200078e0212 */
[----:B------:R-:W-:Y:S01]  /*31d90*/  BSSY B2, `(.L_x_6937) ;  /* 0x0000006000027945 */ /* 0x000fe20003800000 */
[----:B-1----:R-:W-:Y:S02]  /*31da0*/  LOP3.LUT R10, R7, 0x7f, RZ, 0xc0, !PT ;  /* 0x0000007f070a7812 */ /* 0x002fe400078ec0ff */
[----:B------:R-:W-:Y:S02]  /*31db0*/  SHF.L.U32 R7, R29, 0x1f, RZ ;  /* 0x0000001f1d077819 */ /* 0x000fe400000006ff */
[----:B------:R-:W-:Y:S02]  /*31dc0*/  ISETP.NE.AND P1, PT, R10, RZ, PT ;  /* 0x000000ff0a00720c */ /* 0x000fe40003f25270 */
[----:B------:R-:W0:Y:S02]  /*31dd0*/  SYNCS.PHASECHK.TRANS64.TRYWAIT P0, [R3+URZ+0x388a0], R7 ;  /* 0x0388a007030075a7 */ /* 0x000e24000800017f */
[----:B0-----:R-:W-:Y:S09]  /*31de0*/  @!P0 BRA `(.L_x_6938) ;  /* 0x0000008800688947 */ /* 0x001ff20003800000 */
.L_x_7105:
[----:B------:R-:W-:Y:S05]  /*31df0*/  BSYNC B2 ;  /* 0x0000000000027941 */ /* 0x000fea0003800000 */
.L_x_6937:
[----:B------:R-:W-:Y:S04]  /*31e00*/  BSSY B2, `(.L_x_6939) ;  /* 0x0000009000027945 */ /* 0x000fe80003800000 */
[----:B------:R-:W-:Y:S05]  /*31e10*/  @P1 BRA `(.L_x_6940) ;  /* 0x00000000001c1947 */ /* 0x000fea0003800000 */
[----:B------:R-:W1:Y:S02]  /*31e20*/  S2R R10, SR_TID.X ;  /* 0x00000000000a7919 */ /* 0x000e640000002100 */
[----:B-1----:R-:W-:Y:S01]  /*31e30*/  LOP3.LUT R11, R10, 0x1f, RZ, 0xc0, !PT ;  /* 0x0000001f0a0b7812 */ /* 0x002fe200078ec0ff */
[----:B------:R-:W-:-:S03]  /*31e40*/  IMAD.MOV.U32 R10, RZ, RZ, 0x2000 ;  /* 0x00002000ff0a7424 */ /* 0x000fc600078e00ff */
[----:B------:R-:W-:Y:S01]  /*31e50*/  ISETP.NE.AND P0, PT, R11, RZ, PT ;  /* 0x000000ff0b00720c */ /* 0x000fe20003f05270 */
[----:B------:R1:W-:-:S12]  /*31e60*/  SYNCS.ARRIVE.TRANS64 RZ, [R3+URZ+0x38890], R10 ;  /* 0x0388900a03ff79a7 */ /* 0x0003d8000800003f */
[----:B-1----:R-:W-:Y:S05]  /*31e70*/  @!P0 BRA `(.L_x_6940) ;  /* 0x0000000000048947 */ /* 0x002fea0003800000 */
[----:B------:R-:W-:Y:S01]  /*31e80*/  BPT.TRAP 0x1 ;  /* 0x000000040000795c */ /* 0x000fe20000300000 */
.L_x_6940:
[----:B------:R-:W-:Y:S05]  /*31e90*/  BSYNC B2 ;  /* 0x0000000000027941 */ /* 0x000fea0003800000 */
.L_x_6939:
        /* <DEDUP_REMOVED lines=12> */
.L_x_6941:
        /* <DEDUP_REMOVED lines=13> */
.L_x_7106:
[----:B------:R-:W-:Y:S05]  /*32030*/  BSYNC B2 ;  /* 0x0000000000027941 */ /* 0x000fea0003800000 */
.L_x_6942:
        /* <DEDUP_REMOVED lines=11> */
.L_x_6945:
[----:B------:R-:W-:Y:S05]  /*320f0*/  BSYNC B2 ;  /* 0x0000000000027941 */ /* 0x000fea0003800000 */
.L_x_6944:
        /* <DEDUP_REMOVED lines=9> */
.L_x_6946:
        /* <DEDUP_REMOVED lines=15> */
.L_x_6947:
        /* <DEDUP_REMOVED lines=15> */
.L_x_6948:
        /* <DEDUP_REMOVED lines=15> */
.L_x_6949:
        /* <DEDUP_REMOVED lines=15> */
.L_x_6950:
        /* <DEDUP_REMOVED lines=15> */
.L_x_6951:
        /* <DEDUP_REMOVED lines=15> */
.L_x_6952:
        /* <DEDUP_REMOVED lines=15> */
.L_x_6953:
        /* <DEDUP_REMOVED lines=10> */
.L_x_6936:
[----:B------:R-:W-:Y:S05]  /*328c0*/  BSYNC B1 ;  /* 0x0000000000017941 */ /* 0x000fea0003800000 */
.L_x_6935:
        /* <DEDUP_REMOVED lines=9> */
.L_x_6973:
[----:B------:R-:W-:Y:S05]  /*32960*/  YIELD ;  /* 0x0000000000007946 */ /* 0x000fea0003800000 */
[----:B------:R-:W-:Y:S04]  /*32970*/  BSSY B1, `(.L_x_6954) ;  /* 0x00000b6000017945 */ /* 0x000fe80003800000 */
[----:B------:R-:W-:Y:S05]  /*32980*/  @!P6 BRA `(.L_x_6955) ;  /* 0x0000000800d0e947 */ /* 0x000fea0003800000 */
[----:B------:R-:W0:Y:S01]  /*32990*/  S2R R2, SR_TID.X ;  /* 0x0000000000027919 */ /* 0x000e220000002100 */
[----:B------:R-:W-:Y:S01]  /*329a0*/  IMAD R10, R19, 0x8, R18 ;  /* 0x00000008130a7824 */ /* 0x000fe200078e0212 */
[----:B------:R-:W-:Y:S01]  /*329b0*/  BSSY B2, `(.L_x_6956) ;  /* 0x0000006000027945 */ /* 0x000fe20003800000 */
[----:B0-----:R-:W-:Y:S02]  /*329c0*/  LOP3.LUT R3, R2, 0x7f, RZ, 0xc0, !PT ;  /* 0x0000007f02037812 */ /* 0x001fe400078ec0ff */
[----:B------:R-:W-:Y:S02]  /*329d0*/  SHF.L.U32 R2, R29, 0x1f, RZ ;  /* 0x0000001f1d027819 */ /* 0x000fe400000006ff */
[----:B------:R-:W-:Y:S02]  /*329e0*/  ISETP.NE.AND P2, PT, R3, RZ, PT ;  /* 0x000000ff0300720c */ /* 0x000fe40003f45270 */
[----:B------:R-:W0:Y:S02]  /*329f0*/  SYNCS.PHASECHK.TRANS64.TRYWAIT P1, [R10+URZ+0x388a0], R2 ;  /* 0x0388a0020a0075a7 */ /* 0x000e24000802017f */
[----:B0-----:R-:W-:Y:S09]  /*32a00*/  @!P1 BRA `(.L_x_6957) ;  /* 0x0000007c00889947 */ /* 0x001ff20003800000 */
.L_x_7107:
[----:B------:R-:W-:Y:S05]  /*32a10*/  BSYNC B2 ;  /* 0x0000000000027941 */ /* 0x000fea0003800000 */
.L_x_6956:
        /* <DEDUP_REMOVED lines=9> */
.L_x_6959:
[----:B------:R-:W-:Y:S05]  /*32ab0*/  BSYNC B2 ;  /* 0x0000000000027941 */ /* 0x000fea0003800000 */
.L_x_6958:
        /* <DEDUP_REMOVED lines=11> */
.L_x_6960:
        /* <DEDUP_REMOVED lines=13> */
.L_x_7108:
[----:B------:R-:W-:Y:S05]  /*32c40*/  BSYNC B2 ;  /* 0x0000000000027941 */ /* 0x000fea0003800000 */
.L_x_6961:
[----:B------:R-:W-:Y:S01]  /*32c50*/  BSSY B2, `(.L_x_6963) ;  /* 0x000000b000027945 */ /* 0x000fe20003800000 */
[----:B01----:R-:W-:Y:S02]  /*32c60*/  IMAD.MOV.U32 R2, RZ, RZ, 0x0 ;  /* 0x00000000ff027424 */ /* 0x003fe400078e00ff */
[----:B------:R-:W-:Y:S01]  /*32c70*/  IMAD.MOV.U32 R3, RZ, RZ, 0x12f00000 ;  /* 0x12f00000ff037424 */ /* 0x000fe200078e00ff */
[----:B------:R-:W-:Y:S06]  /*32c80*/  @P2 BRA `(.L_x_6964) ;  /* 0x00000000001c2947 */ /* 0x000fec0003800000 */
[----:B------:R-:W0:Y:S02]  /*32c90*/  S2R R13, SR_TID.X ;  /* 0x00000000000d7919 */ /* 0x000e240000002100 */
[----:B0-----:R-:W-:Y:S01]  /*32ca0*/  LOP3.LUT R14, R13, 0x1f, RZ, 0xc0, !PT ;  /* 0x0000001f0d0e7812 */ /* 0x001fe200078ec0ff */
[----:B------:R-:W-:-:S03]  /*32cb0*/  IMAD.MOV.U32 R13, RZ, RZ, 0x10000 ;  /* 0x00010000ff0d7424 */ /* 0x000fc600078e00ff */
[----:B------:R-:W-:Y:S01]  /*32cc0*/  ISETP.NE.AND P1, PT, R14, RZ, PT ;  /* 0x000000ff0e00720c */ /* 0x000fe20003f25270 */
[----:B------:R0:W-:-:S12]  /*32cd0*/  SYNCS.ARRIVE.TRANS64 RZ, [R10+URZ+0x388b0], R13 ;  /* 0x0388b00d0aff79a7 */ /* 0x0001d8000800003f */
[----:B0-----:R-:W-:Y:S05]  /*32ce0*/  @!P1 BRA `(.L_x_6964) ;  /* 0x0000000000049947 */ /* 0x001fea0003800000 */
[----:B------:R-:W-:Y:S01]  /*32cf0*/  BPT.TRAP 0x1 ;  /* 0x000000040000795c */ /* 0x000fe20000300000 */
.L_x_6964:
[----:B------:R-:W-:Y:S05]  /*32d00*/  BSYNC B2 ;  /* 0x0000000000027941 */ /* 0x000fea0003800000 */
.L_x_6963:
        /* <DEDUP_REMOVED lines=9> */
.L_x_6965:
        /* <DEDUP_REMOVED lines=15> */
.L_x_6966:
        /* <DEDUP_REMOVED lines=15> */
.L_x_6967:
        /* <DEDUP_REMOVED lines=15> */
.L_x_6968:
        /* <DEDUP_REMOVED lines=15> */
.L_x_6969:
        /* <DEDUP_REMOVED lines=15> */
.L_x_6970:
        /* <DEDUP_REMOVED lines=15> */
.L_x_6971:
        /* <DEDUP_REMOVED lines=15> */
.L_x_6972:
        /* <DEDUP_REMOVED lines=10> */
.L_x_6955:
[----:B------:R-:W-:Y:S05]  /*334d0*/  BSYNC B1 ;  /* 0x0000000000017941 */ /* 0x000fea0003800000 */
.L_x_6954:
        /* <DEDUP_REMOVED lines=8> */
.L_x_6929:
[----:B------:R-:W-:Y:S05]  /*33560*/  BSYNC B0 ;  /* 0x0000000000007941 */ /* 0x000fea0003800000 */
.L_x_6928:
[----:B------:R-:W1:Y:S01]  /*33570*/  LDC R2, c[0x0][0x448] ;  /* 0x00011200ff027b82 */ /* 0x000e620000000800 */
[----:B0-----:R-:W-:Y:S01]  /*33580*/  VIADD R3, R32, 0x3f ;  /* 0x0000003f20037836 */ /* 0x001fe20000000000 */
[----:B------:R-:W-:Y:S06]  /*33590*/  @!P0 WARPSYNC.ALL ;  /* 0x0000000000008948 */ /* 0x000fec0003800000 */
[----:B------:R-:W-:Y:S01]  /*335a0*/  @!P0 BAR.SYNC.DEFER_BLOCKING 0xc, 0x180 ;  /* 0x0306000000008b1d */ /* 0x000fe20000010000 */
[----:B-1----:R-:W-:-:S13]  /*335b0*/  ISETP.NE.AND P1, PT, R2, 0x1, PT ;  /* 0x000000010200780c */ /* 0x002fda0003f25270 */
[----:B------:R-:W0:Y:S08]  /*335c0*/  @P1 LDC R4, c[0x0][0x44c] ;  /* 0x00011300ff041b82 */ /* 0x000e300000000800 */
[----:B------:R-:W1:Y:S01]  /*335d0*/  @P1 LDC R2, c[0x0][0x450] ;  /* 0x00011400ff021b82 */ /* 0x000e620000000800 */
[----:B0-----:R-:W-:-:S05]  /*335e0*/  @P1 IMAD.HI.U32 R4, R3, R4, RZ ;  /* 0x0000000403041227 */ /* 0x001fca00078e00ff */
[----:B-1----:R-:W-:-:S05]  /*335f0*/  @P1 SHF.R.U32.HI R3, RZ, R2, R4 ;  /* 0x00000002ff031219 */ /* 0x002fca0000011604 */
        /* <DEDUP_REMOVED lines=16> */
.L_x_6976:
[----:B------:R-:W-:-:S13]  /*33700*/  ISETP.NE.AND P0, PT, R3, 0x1, PT ;  /* 0x000000010300780c */ /* 0x000fda0003f05270 */
[----:B------:R-:W0:Y:S02]  /*33710*/  @P0 LDC.64 R4, c[0x0][0xae0] ;  /* 0x0002b800ff040b82 */ /* 0x000e240000000a00 */
[----:B0-----:R-:W-:-:S05]  /*33720*/  @P0 IMAD.HI.U32 R4, R6, R4, RZ ;  /* 0x0000000406040227 */ /* 0x001fca00078e00ff */
[----:B------:R-:W-:-:S07]  /*33730*/  @P0 SHF.R.U32.HI R6, RZ, R5, R4 ;  /* 0x00000005ff060219 */ /* 0x000fce0000011604 */
.L_x_6977:
[----:B------:R-:W-:Y:S05]  /*33740*/  BSYNC B0 ;  /* 0x0000000000007941 */ /* 0x000fea0003800000 */
.L_x_6975:
[----:B------:R-:W-:-:S05]  /*33750*/  IMAD R5, R6, R3, R3 ;  /* 0x0000000306057224 */ /* 0x000fca00078e0203 */
[----:B------:R-:W-:-:S07]  /*33760*/  VIMNMX R2, R2, R5, PT ;  /* 0x0000000502027248 */ /* 0x000fce0003fe0100 */
.L_x_6974:
[----:B------:R-:W-:Y:S01]  /*33770*/  VIADD R2, R2, 0x3f ;  /* 0x0000003f02027836 */ /* 0x000fe20000000000 */
[----:B------:R-:W-:-:S04]  /*33780*/  ULDC UR4, c[0x0][0xad4] ;  /* 0x0002b50000047ab9 */ /* 0x000fc80000000800 */
[----:B------:R-:W-:-:S04]  /*33790*/  SHF.R.S32.HI R5, RZ, 0x1f, R2 ;  /* 0x0000001fff057819 */ /* 0x000fc80000011402 */
[----:B------:R-:W-:Y:S02]  /*337a0*/  LEA.HI R5, R5, R2, RZ, 0x6 ;  /* 0x0000000205057211 */ /* 0x000fe400078f30ff */
[----:B------:R-:W0:Y:S02]  /*337b0*/  @P1 LDC R2, c[0x0][0x450] ;  /* 0x00011400ff021b82 */ /* 0x000e240000000800 */
[----:B------:R-:W-:-:S04]  /*337c0*/  SHF.R.S32.HI R5, RZ, 0x6, R5 ;  /* 0x00000006ff057819 */ /* 0x000fc80000011405 */
[----:B------:R-:W-:Y:S02]  /*337d0*/  VIMNMX R20, R20, R5, PT ;  /* 0x0000000514147248 */ /* 0x000fe40003fe0100 */
[----:B------:R-:W1:Y:S02]  /*337e0*/  @P1 LDC R5, c[0x0][0x44c] ;  /* 0x00011300ff051b82 */ /* 0x000e640000000800 */
[----:B-1----:R-:W-:-:S04]  /*337f0*/  @P1 IMAD.HI.U32 R4, R32, R5, RZ ;  /* 0x0000000520041227 */ /* 0x002fc800078e00ff */
[----:B------:R-:W-:Y:S01]  /*33800*/  IMAD.MOV.U32 R5, RZ, RZ, R32 ;  /* 0x000000ffff057224 */ /* 0x000fe200078e0020 */
        /* <DEDUP_REMOVED lines=14> */
.L_x_6980:
[----:B------:R-:W-:-:S13]  /*338f0*/  ISETP.NE.AND P0, PT, R3, 0x1, PT ;  /* 0x000000010300780c */ /* 0x000fda0003f05270 */
[----:B------:R-:W0:Y:S02]  /*33900*/  @P0 LDC.64 R4, c[0x0][0xae0] ;  /* 0x0002b800ff040b82 */ /* 0x000e240000000a00 */
[----:B0-----:R-:W-:-:S05]  /*33910*/  @P0 IMAD.HI.U32 R4, R6, R4, RZ ;  /* 0x0000000406040227 */ /* 0x001fca00078e00ff */
[----:B------:R-:W-:-:S07]  /*33920*/  @P0 SHF.R.U32.HI R6, RZ, R5, R4 ;  /* 0x00000005ff060219 */ /* 0x000fce0000011604 */
.L_x_6981:
[----:B------:R-:W-:Y:S05]  /*33930*/  BSYNC B0 ;  /* 0x0000000000007941 */ /* 0x000fea0003800000 */
.L_x_6979:
[----:B------:R-:W-:-:S05]  /*33940*/  IMAD R3, R6, R3, RZ ;  /* 0x0000000306037224 */ /* 0x000fca00078e02ff */
[----:B------:R-:W-:-:S07]  /*33950*/  VIMNMX R2, R2, R3, !PT ;  /* 0x0000000302027248 */ /* 0x000fce0007fe0100 */
.L_x_6978:
[----:B------:R-:W-:Y:S01]  /*33960*/  ISETP.NE.AND P1, PT, R0, RZ, PT ;  /* 0x000000ff0000720c */ /* 0x000fe20003f25270 */
[----:B------:R-:W-:Y:S01]  /*33970*/  BSSY B0, `(.L_x_6982) ;  /* 0x0000024000007945 */ /* 0x000fe20003800000 */
[----:B------:R-:W-:-:S04]  /*33980*/  SHF.R.S32.HI R3, RZ, 0x1f, R2 ;  /* 0x0000001fff037819 */ /* 0x000fc80000011402 */
[----:B------:R-:W-:Y:S01]  /*33990*/  LEA.HI R3, R3, R2, RZ, 0x6 ;  /* 0x0000000203037211 */ /* 0x000fe200078f30ff */
[----:B------:R-:W-:-:S03]  /*339a0*/  IMAD.MOV.U32 R2, RZ, RZ, RZ ;  /* 0x000000ffff027224 */ /* 0x000fc600078e00ff */
[----:B------:R-:W-:-:S03]  /*339b0*/  SHF.R.S32.HI R3, RZ, 0x6, R3 ;  /* 0x00000006ff037819 */ /* 0x000fc60000011403 */
        /* <DEDUP_REMOVED lines=31> */
.L_x_6983:
[----:B------:R-:W-:Y:S05]  /*33bb0*/  BSYNC B0 ;  /* 0x0000000000007941 */ /* 0x000fea0003800000 */
.L_x_6982:
[-C--:B------:R-:W-:Y:S01]  /*33bc0*/  IMAD R33, R33, R2.reuse, R4 ;  /* 0x0000000221217224 */ /* 0x080fe200078e0204 */
[----:B------:R-:W-:Y:S04]  /*33bd0*/  BSSY B7, `(.L_x_6984) ;  /* 0x000045d000077945 */ /* 0x000fe80003800000 */
[----:B------:R-:W-:-:S04]  /*33be0*/  VIADDMNMX R31, R33, R2, R20, PT ;  /* 0x00000002211f7246 */ /* 0x000fc80003800114 */
[----:B------:R-:W-:Y:S01]  /*33bf0*/  ISETP.GT.AND P0, PT, R31, R33, PT ;  /* 0x000000211f00720c */ /* 0x000fe20003f04270 */
[----:B------:R1:W-:-:S12]  /*33c00*/  STL [R1+0x430], R31 ;  /* 0x0004301f01007387 */ /* 0x0003d80000100800 */
[----:B-1----:R-:W-:Y:S05]  /*33c10*/  @P0 BRA `(.L_x_6985) ;  /* 0x0000000000440947 */ /* 0x002fea0003800000 */
[----:B0-----:R-:W0:Y:S02]  /*33c20*/  S2R R0, SR_TID.X ;  /* 0x0000000000007919 */ /* 0x001e240000002100 */
        /* <DEDUP_REMOVED lines=16> */
.L_x_6985:
[----:B0-----:R-:W-:Y:S01]  /*33d30*/  VIADD R0, R18, 0x22400 ;  /* 0x0002240012007836 */ /* 0x001fe20000000000 */
        /* <DEDUP_REMOVED lines=19> */
.L_x_6988:
[----:B------:R-:W-:Y:S05]  /*33e70*/  BSYNC B6 ;  /* 0x0000000000067941 */ /* 0x000fea0003800000 */
.L_x_6987:
        /* <DEDUP_REMOVED lines=20> */
.L_x_6991:
        /* <DEDUP_REMOVED lines=15> */
.L_x_6990:
[----:B------:R-:W-:Y:S05]  /*340b0*/  BSYNC B6 ;  /* 0x0000000000067941 */ /* 0x000fea0003800000 */
.L_x_6989:
[----:B------:R-:W-:Y:S01]  /*340c0*/  ULDC.64 UR4, c[0x0][0xaf0] ;  /* 0x0002bc0000047ab9 */ /* 0x000fe20000000a00 */
[----:B------:R-:W-:Y:S01]  /*340d0*/  IMAD.MOV.U32 R30, RZ, RZ, R27 ;  /* 0x000000ffff1e7224 */ /* 0x000fe200078e001b */
[----:B------:R-:W-:Y:S01]  /*340e0*/  ISETP.NE.U32.AND P0, PT, RZ, UR4, PT ;  /* 0x00000004ff007c0c */ /* 0x000fe2000bf05070 */
[----:B------:R-:W0:Y:S01]  /*340f0*/  S2R R20, SR_TID.X ;  /* 0x0000000000147919 */ /* 0x000e220000002100 */
[----:B------:R-:W1:Y:S01]  /*34100*/  LDC R10, c[0x0][0x430] ;  /* 0x00010c00ff0a7b82 */ /* 0x000e620000000800 */
[----:B------:R-:W2:Y:S01]  /*34110*/  S2R R21, SR_TID.X ;  /* 0x0000000000157919 */ /* 0x000ea20000002100 */
[----:B------:R-:W-:Y:S01]  /*34120*/  ISETP.NE.AND.EX P0, PT, RZ, UR5, PT, P0 ;  /* 0x00000005ff007c0c */ /* 0x000fe2000bf05300 */
[----:B------:R-:W-:-:S12]  /*34130*/  ULDC UR4, c[0x0][0x320] ;  /* 0x0000c80000047ab9 */ /* 0x000fd80000000800 */
[----:B------:R-:W3:Y:S01]  /*34140*/  @P0 LDC.64 R2, c[0x0][0xaf0] ;  /* 0x0002bc00ff020b82 */ /* 0x000ee20000000a00 */
[----:B0-----:R-:W-:Y:S01]  /*34150*/  LOP3.LUT R20, R20, 0x7f, RZ, 0xc0, !PT ;  /* 0x0000007f14147812 */ /* 0x001fe200078ec0ff */
[----:B---3--:R-:W-:-:S05]  /*34160*/  @P0 IMAD.WIDE R2, R27, 0x4, R2 ;  /* 0x000000041b020825 */ /* 0x008fca00078e0202 */
[----:B------:R0:W3:Y:S01]  /*34170*/  @P0 LDG.E R30, desc[UR36][R2.64] ;  /* 0x00000024021e0981 */ /* 0x0000e2000c1e1900 */
[----:B------:R-:W-:Y:S01]  /*34180*/  SHF.R.U32.HI R25, RZ, 0x3, R20 ;  /* 0x00000003ff197819 */ /* 0x000fe20000011614 */
[----:B--2---:R-:W-:Y:S01]  /*34190*/  IMAD.SHL.U32 R20, R21, 0x10, RZ ;  /* 0x0000001015147824 */ /* 0x004fe200078e00ff */
[----:B-1----:R-:W-:Y:S02]  /*341a0*/  ISETP.NE.AND P1, PT, R10, 0x1, PT ;  /* 0x000000010a00780c */ /* 0x002fe40003f25270 */
[----:B------:R-:W-:Y:S02]  /*341b0*/  LEA R0, R31, 0xffffffc0, 0x6 ;  /* 0xffffffc01f007811 */ /* 0x000fe400078e30ff */
[----:B------:R-:W-:Y:S01]  /*341c0*/  LOP3.LUT R20, R25, 0x70, R20, 0xf8, !PT ;  /* 0x0000007019147812 */ /* 0x000fe200078ef814 */
[----:B------:R-:W1:Y:S01]  /*341d0*/  S2R R31, SR_TID.X ;  /* 0x00000000001f7919 */ /* 0x000e620000002100 */
[----:B------:R-:W-:Y:S01]  /*341e0*/  LOP3.LUT R17, R17, 0xffffffbf, RZ, 0xc0, !PT ;  /* 0xffffffbf11117812 */ /* 0x000fe200078ec0ff */
[----:B------:R-:W2:Y:S02]  /*341f0*/  S2R R25, SR_TID.X ;  /* 0x0000000000197919 */ /* 0x000ea40000002100 */
[----:B------:R-:W-:-:S04]  /*34200*/  IMAD.IADD R7, R20, 0x1, R0 ;  /* 0x0000000114077824 */ /* 0x000fc800078e0200 */
[----:B0-----:R-:W0:Y:S01]  /*34210*/  @P1 LDC R3, c[0x0][0x434] ;  /* 0x00010d00ff031b82 */ /* 0x001e220000000800 */
[C---:B------:R-:W-:Y:S01]  /*34220*/  ISETP.GE.AND P0, PT, R7.reuse, R26, PT ;  /* 0x0000001a0700720c */ /* 0x040fe20003f06270 */
[----:B------:R-:W-:-:S03]  /*34230*/  IMAD.IADD R7, R7, 0x1, R34 ;  /* 0x0000000107077824 */ /* 0x000fc600078e0222 */
[----:B------:R-:W-:Y:S01]  /*34240*/  ISETP.GT.U32.OR P0, PT, R20, 0x3f, P0 ;  /* 0x0000003f1400780c */ /* 0x000fe20000704470 */
[----:B------:R-:W-:Y:S02]  /*34250*/  IMAD.MOV.U32 R6, RZ, RZ, R7 ;  /* 0x000000ffff067224 */ /* 0x000fe400078e0007 */
[----:B------:R-:W4:Y:S01]  /*34260*/  @P1 LDC R2, c[0x0][0x438] ;  /* 0x00010e00ff021b82 */ /* 0x000f220000000800 */
[----:B0-----:R-:W-:-:S04]  /*34270*/  @P1 IMAD.HI.U32 R3, R7, R3, RZ ;  /* 0x0000000307031227 */ /* 0x001fc800078e00ff */
[----:B--2---:R-:W-:Y:S02]  /*34280*/  IMAD.SHL.U32 R35, R25, 0x8, RZ ;  /* 0x0000000819237824 */ /* 0x004fe400078e00ff */
[C---:B-1----:R-:W-:Y:S01]  /*34290*/  IMAD.SHL.U32 R25, R31.reuse, 0x8, RZ ;  /* 0x000000081f197824 */ /* 0x042fe200078e00ff */
[----:B----4-:R-:W-:Y:S01]  /*342a0*/  @P1 SHF.R.U32.HI R6, RZ, R2, R3 ;  /* 0x00000002ff061219 */ /* 0x010fe20000011603 */
[----:B------:R-:W-:Y:S01]  /*342b0*/  IMAD.SHL.U32 R11, R31, 0x8, RZ ;  /* 0x000000081f0b7824 */ /* 0x000fe200078e00ff */
[----:B------:R-:W-:Y:S01]  /*342c0*/  LOP3.LUT R35, R35, 0x38, RZ, 0xc0, !PT ;  /* 0x0000003823237812 */ /* 0x000fe200078ec0ff */
[----:B------:R-:W0:Y:S01]  /*342d0*/  @!P0 LDC.64 R2, c[0x0][0x428] ;  /* 0x00010a00ff028b82 */ /* 0x000e220000000a00 */
[----:B------:R-:W-:Y:S01]  /*342e0*/  LOP3.LUT R25, R25, 0x38, RZ, 0xc0, !PT ;  /* 0x0000003819197812 */ /* 0x000fe200078ec0ff */
[----:B------:R-:W-:Y:S01]  /*342f0*/  IMAD.SHL.U32 R31, R31, 0x8, RZ ;  /* 0x000000081f1f7824 */ /* 0x000fe200078e00ff */
[----:B------:R-:W-:Y:S02]  /*34300*/  LOP3.LUT R4, R35, 0x40, RZ, 0xfc, !PT ;  /* 0x0000004023047812 */ /* 0x000fe400078efcff */
[----:B------:R-:W1:Y:S01]  /*34310*/  S2R R35, SR_TID.X ;  /* 0x0000000000237919 */ /* 0x000e620000002100 */
[----:B------:R-:W-:-:S02]  /*34320*/  ISETP.GE.AND P3, PT, R25, UR4, PT ;  /* 0x0000000419007c0c */ /* 0x000fc4000bf66270 */
[----:B------:R-:W-:Y:S02]  /*34330*/  ISETP.GE.AND P2, PT, R4, UR4, PT ;  /* 0x0000000404007c0c */ /* 0x000fe4000bf46270 */
[----:B------:R-:W-:Y:S02]  /*34340*/  LOP3.LUT R11, R11, 0x38, RZ, 0xc0, !PT ;  /* 0x000000380b0b7812 */ /* 0x000fe400078ec0ff */
[----:B------:R-:W-:Y:S02]  /*34350*/  SEL R8, RZ, 0xffffffff, P2 ;  /* 0xffffffffff087807 */ /* 0x000fe40001000000 */
[----:B------:R-:W-:Y:S02]  /*34360*/  LOP3.LUT R11, R11, 0x180, RZ, 0xfc, !PT ;  /* 0x000001800b0b7812 */ /* 0x000fe400078efcff */
[----:B------:R-:W-:Y:S01]  /*34370*/  LOP3.LUT R31, R31, 0x38, RZ, 0xc0, !PT ;  /* 0x000000381f1f7812 */ /* 0x000fe200078ec0ff */
[----:B------:R-:W-:-:S04]  /*34380*/  IMAD.SHL.U32 R8, R8, 0x2, RZ ;  /* 0x0000000208087824 */ /* 0x000fc800078e00ff */
[----:B------:R-:W-:-:S04]  /*34390*/  @P2 LOP3.LUT R17, R17, 0x40, RZ, 0xfc, !PT ;  /* 0x0000004011112812 */ /* 0x000fc800078efcff */
[----:B------:R-:W-:-:S04]  /*343a0*/  LOP3.LUT R17, R17, 0xffffff7f, RZ, 0xc0, !PT ;  /* 0xffffff7f11117812 */ /* 0x000fc800078ec0ff */
[----:B------:R-:W-:-:S04]  /*343b0*/  @P3 LOP3.LUT R17, R17, 0x80, RZ, 0xfc, !PT ;  /* 0x0000008011113812 */ /* 0x000fc800078efcff */
[----:B------:R-:W-:Y:S01]  /*343c0*/  LOP3.LUT R17, R17, 0xffffffdf, RZ, 0xc0, !PT ;  /* 0xffffffdf11117812 */ /* 0x000fe200078ec0ff */
[C---:B-1----:R-:W-:Y:S02]  /*343d0*/  IMAD.SHL.U32 R4, R35.reuse, 0x8, RZ ;  /* 0x0000000823047824 */ /* 0x042fe400078e00ff */
[----:B------:R-:W-:-:S03]  /*343e0*/  IMAD.SHL.U32 R35, R35, 0x8, RZ ;  /* 0x0000000823237824 */ /* 0x000fc600078e00ff */
[----:B------:R-:W-:Y:S02]  /*343f0*/  LOP3.LUT R4, R4, 0x38, RZ, 0xc0, !PT ;  /* 0x0000003804047812 */ /* 0x000fe400078ec0ff */
[----:B------:R-:W-:Y:S02]  /*34400*/  LOP3.LUT R35, R35, 0x38, RZ, 0xc0, !PT ;  /* 0x0000003823237812 */ /* 0x000fe400078ec0ff */
[----:B------:R-:W-:Y:S02]  /*34410*/  LOP3.LUT R4, R4, 0x80, RZ, 0xfc, !PT ;  /* 0x0000008004047812 */ /* 0x000fe400078efcff */
[----:B------:R-:W-:Y:S02]  /*34420*/  LOP3.LUT R35, R35, 0xc0, RZ, 0xfc, !PT ;  /* 0x000000c023237812 */ /* 0x000fe400078efcff */
[----:B------:R-:W-:Y:S02]  /*34430*/  ISETP.GE.AND P2, PT, R4, UR4, PT ;  /* 0x0000000404007c0c */ /* 0x000fe4000bf46270 */
[----:B------:R-:W-:-:S02]  /*34440*/  SEL R4, RZ, 0x1, P3 ;  /* 0x00000001ff047807 */ /* 0x000fc40001800000 */
[----:B------:R-:W-:Y:S02]  /*34450*/  ISETP.GE.AND P1, PT, R35, UR4, PT ;  /* 0x0000000423007c0c */ /* 0x000fe4000bf26270 */
[----:B------:R-:W-:Y:S02]  /*34460*/  LOP3.LUT R8, R8, 0x2, R4, 0xe2, !PT ;  /* 0x0000000208087812 */ /* 0x000fe400078ee204 */
[----:B------:R-:W-:Y:S02]  /*34470*/  SEL R4, RZ, 0x4, P2 ;  /* 0x00000004ff047807 */ /* 0x000fe40001000000 */
[----:B------:R-:W-:-:S03]  /*34480*/  SEL R5, RZ, 0x8, P1 ;  /* 0x00000008ff057807 */ /* 0x000fc60000800000 */
[----:B------:R-:W-:Y:S02]  /*34490*/  @P2 LOP3.LUT R17, R17, 0x20, RZ, 0xfc, !PT ;  /* 0x0000002011112812 */ /* 0x000fe400078efcff */
[----:B------:R-:W-:Y:S01]  /*344a0*/  LOP3.LUT R8, R5, R8, R4, 0xfe, !PT ;  /* 0x0000000805087212 */ /* 0x000fe200078efe04 */
[--C-:B------:R-:W-:Y:S01]  /*344b0*/  @!P0 IMAD.MOV.U32 R4, RZ, RZ, R6.reuse ;  /* 0x000000ffff048224 */ /* 0x100fe200078e0006 */
[----:B------:R-:W-:Y:S02]  /*344c0*/  @!P0 SHF.R.S32.HI R5, RZ, 0x1f, R6 ;  /* 0x0000001fff058819 */ /* 0x000fe40000011406 */
[----:B------:R-:W-:-:S04]  /*344d0*/  LOP3.LUT R17, R17, 0xffffffef, RZ, 0xc0, !PT ;  /* 0xffffffef11117812 */ /* 0x000fc800078ec0ff */
[----:B------:R-:W-:Y:S02]  /*344e0*/  @P1 LOP3.LUT R17, R17, 0x10, RZ, 0xfc, !PT ;  /* 0x0000001011111812 */ /* 0x000fe400078efcff */
[----:B---3--:R-:W-:Y:S01]  /*344f0*/  SHF.R.S32.HI R35, RZ, 0x1f, R30 ;  /* 0x0000001fff237819 */ /* 0x008fe2000001141e */
[----:B0-----:R-:W-:-:S04]  /*34500*/  @!P0 IMAD.WIDE.U32 R4, R30, R2, R4 ;  /* 0x000000021e048225 */ /* 0x001fc800078e0004 */
[----:B------:R-:W-:-:S04]  /*34510*/  @!P0 IMAD R9, R35, R2, RZ ;  /* 0x0000000223098224 */ /* 0x000fc800078e02ff */
[----:B------:R-:W-:Y:S02]  /*34520*/  @!P0 IMAD R9, R30, R3, R9 ;  /* 0x000000031e098224 */ /* 0x000fe400078e0209 */
[----:B------:R-:W0:Y:S02]  /*34530*/  @!P0 LDC.64 R2, c[0x0][0x418] ;  /* 0x00010600ff028b82 */ /* 0x000e240000000a00 */
[----:B------:R-:W-:Y:S01]  /*34540*/  @!P0 IMAD.IADD R9, R5, 0x1, R9 ;  /* 0x0000000105098824 */ /* 0x000fe200078e0209 */
[----:B0-----:R-:W-:-:S04]  /*34550*/  @!P0 LEA R2, P1, R4, R2, 0x2 ;  /* 0x0000000204028211 */ /* 0x001fc800078210ff */
[----:B------:R-:W-:Y:S01]  /*34560*/  @!P0 LEA.HI.X R3, R4, R3, R9, 0x2, P1 ;  /* 0x0000000304038211 */ /* 0x000fe200008f1409 */
[----:B------:R-:W-:-:S06]  /*34570*/  IMAD.MOV.U32 R4, RZ, RZ, RZ ;  /* 0x000000ffff047224 */ /* 0x000fcc00078e00ff */
[----:B------:R0:W2:Y:S01]  /*34580*/  @!P0 LDG.E R4, desc[UR36][R2.64] ;  /* 0x0000002402048981 */ /* 0x0000a2000c1e1900 */
[----:B------:R-:W-:Y:S01]  /*34590*/  ISETP.GE.AND P0, PT, R11, UR4, PT ;  /* 0x000000040b007c0c */ /* 0x000fe2000bf06270 */
[----:B------:R-:W-:Y:S01]  /*345a0*/  UMOV UR5, 0xffffffff ;  /* 0xffffffff00057882 */ /* 0x000fe20000000000 */
[C---:B------:R-:W-:Y:S02]  /*345b0*/  LOP3.LUT R12, R31.reuse, 0x100, RZ, 0xfc, !PT ;  /* 0x000001001f0c7812 */ /* 0x040fe400078efcff */
[----:B------:R-:W-:Y:S02]  /*345c0*/  LOP3.LUT R11, R31, 0x140, RZ, 0xfc, !PT ;  /* 0x000001401f0b7812 */ /* 0x000fe400078efcff */
[----:B------:R-:W-:Y:S02]  /*345d0*/  ISETP.GE.AND P3, PT, R12, UR4, PT ;  /* 0x000000040c007c0c */ /* 0x000fe4000bf66270 */
[----:B------:R-:W-:Y:S02]  /*345e0*/  ISETP.GE.AND P2, PT, R11, UR4, PT ;  /* 0x000000040b007c0c */ /* 0x000fe4000bf46270 */
[----:B0-----:R-:W-:-:S02]  /*345f0*/  SEL R3, RZ, 0x10, P3 ;  /* 0x00000010ff037807 */ /* 0x001fc40001800000 */
[----:B------:R-:W-:Y:S02]  /*34600*/  SEL R2, RZ, 0x40, P0 ;  /* 0x00000040ff027807 */ /* 0x000fe40000000000 */
[----:B------:R-:W-:Y:S02]  /*34610*/  LOP3.LUT R13, R31, 0x1c0, RZ, 0xfc, !PT ;  /* 0x000001c01f0d7812 */ /* 0x000fe400078efcff */
[----:B------:R-:W-:Y:S02]  /*34620*/  LOP3.LUT R17, R17, 0xfffffff7, RZ, 0xc0, !PT ;  /* 0xfffffff711117812 */ /* 0x000fe400078ec0ff */
[----:B------:R-:W-:Y:S01]  /*34630*/  ISETP.GE.AND P0, PT, R13, UR4, PT ;  /* 0x000000040d007c0c */ /* 0x000fe2000bf06270 */
[----:B------:R-:W-:Y:S01]  /*34640*/  ULDC UR4, c[0x0][0x2f4] ;  /* 0x0000bd0000047ab9 */ /* 0x000fe20000000800 */
[----:B------:R-:W-:Y:S02]  /*34650*/  @P3 LOP3.LUT R17, R17, 0x8, RZ, 0xfc, !PT ;  /* 0x0000000811113812 */ /* 0x000fe400078efcff */
[----:B------:R-:W-:-:S02]  /*34660*/  SEL R31, RZ, 0x80, P0 ;  /* 0x00000080ff1f7807 */ /* 0x000fc40000000000 */
[----:B------:R-:W-:Y:S02]  /*34670*/  ISETP.GE.AND P0, PT, R25, UR4, PT ;  /* 0x0000000419007c0c */ /* 0x000fe4000bf06270 */
[----:B------:R-:W-:-:S04]  /*34680*/  LOP3.LUT R17, R17, 0xfffffffb, RZ, 0xc0, !PT ;  /* 0xfffffffb11117812 */ /* 0x000fc800078ec0ff */
        /* <DEDUP_REMOVED lines=8> */
[----:B------:R-:W-:Y:S01]  /*34710*/  STL [R1+0x448], R5 ;  /* 0x0004480501007387 */ /* 0x000fe20000100800 */
[----:B------:R-:W-:-:S05]  /*34720*/  IMAD R2, R10, R2, R7 ;  /* 0x000000020a027224 */ /* 0x000fca00078e0207 */
[----:B------:R0:W-:Y:S02]  /*34730*/  STL [R1+0x41c], R2 ;  /* 0x00041c0201007387 */ /* 0x0001e40000100800 */
[----:B0-----:R-:W-:Y:S01]  /*34740*/  IMAD.U32 R2, RZ, RZ, UR44 ;  /* 0x0000002cff027e24 */ /* 0x001fe2000f8e00ff */
[----:B------:R-:W-:Y:S06]  /*34750*/  BRA.DIV UR5, `(.L_x_6992) ;  /* 0x00000062055c7947 */ /* 0x000fec000b800000 */
.L_x_7111:
        /* <DEDUP_REMOVED lines=9> */
.L_x_6993:
        /* <DEDUP_REMOVED lines=9> */
.L_x_7112:
[----:B------:R-:W-:Y:S05]  /*34880*/  BSYNC B0 ;  /* 0x0000000000007941 */ /* 0x000fea0003800000 */
.L_x_6994:
        /* <DEDUP_REMOVED lines=62> */
.L_x_7122:
        /* <DEDUP_REMOVED lines=10> */
.L_x_6997:
        /* <DEDUP_REMOVED lines=10> */
.L_x_6998:
[----:B0-----:R0:W5:Y:S01]  /*34db0*/  LDL R2, [R1+0x418] ;  /* 0x0004180001027983 */ /* 0x0011620000100800 */
[----:B------:R0:W-:Y:S02]  /*34dc0*/  SYNCS.ARRIVE.TRANS64.A1T0 RZ, [R25+URZ+0x38830], RZ ;  /* 0x038830ff19ff79a7 */ /* 0x0001e4000810003f */
[----:B------:R-:W-:Y:S05]  /*34dd0*/  WARPSYNC.ALL ;  /* 0x0000000000007948 */ /* 0x000fea0003800000 */
[----:B------:R-:W-:Y:S01]  /*34de0*/  ULDC.64 UR4, c[0x0][0xaf8] ;  /* 0x0002be0000047ab9 */ /* 0x000fe20000000a00 */
[----:B------:R-:W-:Y:S01]  /*34df0*/  VIADD R0, R18, 0x20400 ;  /* 0x0002040012007836 */ /* 0x000fe20000000000 */
[----:B------:R-:W-:Y:S01]  /*34e00*/  BAR.SYNC.DEFER_BLOCKING 0x8, 0x100 ;  /* 0x0204000000007b1d */ /* 0x000fe20000010000 */
[----:B------:R-:W-:-:S03]  /*34e10*/  ISETP.NE.U32.AND P0, PT, RZ, UR4, PT ;  /* 0x00000004ff007c0c */ /* 0x000fc6000bf05070 */
[----:B------:R-:W-:Y:S02]  /*34e20*/  LOP3.LUT P1, RZ, R0, 0x3ff, RZ, 0xc0, !PT ;  /* 0x000003ff00ff7812 */ /* 0x000fe4000782c0ff */
[----:B------:R-:W-:Y:S01]  /*34e30*/  ISETP.NE.AND.EX P0, PT, RZ, UR5, PT, P0 ;  /* 0x00000005ff007c0c */ /* 0x000fe2000bf05300 */
[----:B------:R-:W-:Y:S01]  /*34e40*/  BSSY B6, `(.L_x_6999) ;  /* 0x0000019000067945 */ /* 0x000fe20003800000 */
[----:B------:R-:W-:Y:S02]  /*34e50*/  SHF.R.S32.HI R0, RZ, 0x1f, R27 ;  /* 0x0000001fff007819 */ /* 0x000fe4000001141b */
[----:B------:R-:W-:Y:S02]  /*34e60*/  SEL R3, R27, RZ, !P0 ;  /* 0x000000ff1b037207 */ /* 0x000fe40004000000 */
[----:B------:R-:W-:-:S03]  /*34e70*/  SEL R0, R0, RZ, !P0 ;  /* 0x000000ff00007207 */ /* 0x000fc60004000000 */
[----:B------:R-:W-:Y:S04]  /*34e80*/  STL [R1+0x420], R3 ;  /* 0x0004200301007387 */ /* 0x000fe80000100800 */
[----:B------:R1:W-:Y:S02]  /*34e90*/  STL [R1+0x434], R0 ;  /* 0x0004340001007387 */ /* 0x0003e40000100800 */
[----:B-1---5:R-:W-:-:S05]  /*34ea0*/  SHF.R.S32.HI R0, RZ, 0x1f, R2 ;  /* 0x0000001fff007819 */ /* 0x022fca0000011402 */
[----:B------:R1:W-:Y:S01]  /*34eb0*/  STL [R1+0x42c], R0 ;  /* 0x00042c0001007387 */ /* 0x0003e20000100800 */
        /* <DEDUP_REMOVED lines=17> */
.L_x_7000:
[----:B------:R-:W-:Y:S05]  /*34fd0*/  BSYNC B6 ;  /* 0x0000000000067941 */ /* 0x000fea0003800000 */
.L_x_6999:
[----:B------:R-:W2:Y:S01]  /*34fe0*/  LDL R21, [R1+0x418] ;  /* 0x0004180001157983 */ /* 0x000ea20000100800 */
[----:B------:R-:W3:Y:S01]  /*34ff0*/  LDC R6, c[0x0][0x448] ;  /* 0x00011200ff067b82 */ /* 0x000ee20000000800 */
[----:B------:R-:W-:Y:S02]  /*35000*/  ULDC.64 UR4, c[0x0][0x298] ;  /* 0x0000a60000047ab9 */ /* 0x000fe40000000a00 */
[----:B------:R-:W4:Y:S04]  /*35010*/  LDL R20, [R1+0x434] ;  /* 0x0004340001147983 */ /* 0x000f280000100800 */
[----:B-1----:R-:W4:Y:S04]  /*35020*/  LDL R0, [R1+0x42c] ;  /* 0x00042c0001007983 */ /* 0x002f280000100800 */
[----:B------:R1:W5:Y:S01]  /*35030*/  LDL R9, [R1+0x410] ;  /* 0x0004100001097983 */ /* 0x0003620000100800 */
[----:B------:R-:W0:Y:S01]  /*35040*/  S2R R2, SR_TID.X ;  /* 0x0000000000027919 */ /* 0x000e220000002100 */
[----:B---3--:R-:W-:-:S13]  /*35050*/  ISETP.NE.AND P0, PT, R6, 0x1, PT ;  /* 0x000000010600780c */ /* 0x008fda0003f05270 */
[----:B------:R-:W3:Y:S01]  /*35060*/  @P0 LDC R3, c[0x0][0x450] ;  /* 0x00011400ff030b82 */ /* 0x000ee20000000800 */
[----:B0-----:R-:W-:-:S04]  /*35070*/  LOP3.LUT R2, R2, 0x7f, RZ, 0xc0, !PT ;  /* 0x0000007f02027812 */ /* 0x001fc800078ec0ff */
[----:B------:R-:W-:Y:S01]  /*35080*/  SHF.R.U32.HI R2, RZ, 0x3, R2 ;  /* 0x00000003ff027819 */ /* 0x000fe20000011602 */
[----:B--2---:R-:W-:Y:S02]  /*35090*/  IMAD.MOV.U32 R5, RZ, RZ, R21 ;  /* 0x000000ffff057224 */ /* 0x004fe400078e0015 */
[----:B----4-:R-:W-:Y:S02]  /*350a0*/  IMAD.MOV.U32 R21, RZ, RZ, R20 ;  /* 0x000000ffff157224 */ /* 0x010fe400078e0014 */
[----:B------:R-:W2:Y:S01]  /*350b0*/  LDL R20, [R1+0x420] ;  /* 0x0004200001147983 */ /* 0x000ea20000100800 */
[----:B------:R-:W-:Y:S02]  /*350c0*/  IMAD.MOV.U32 R4, RZ, RZ, R0 ;  /* 0x000000ffff047224 */ /* 0x000fe400078e0000 */
[----:B------:R-:W0:Y:S02]  /*350d0*/  S2R R0, SR_TID.X ;  /* 0x0000000000007919 */ /* 0x000e240000002100 */
[----:B0-----:R-:W-:-:S05]  /*350e0*/  IMAD.SHL.U32 R0, R0, 0x10, RZ ;  /* 0x0000001000007824 */ /* 0x001fca00078e00ff */
[----:B------:R-:W-:Y:S02]  /*350f0*/  LOP3.LUT R0, R2, 0x70, R0, 0xf8, !PT ;  /* 0x0000007002007812 */ /* 0x000fe400078ef800 */
[----:B------:R-:W0:Y:S03]  /*35100*/  @P0 LDC R2, c[0x0][0x44c] ;  /* 0x00011300ff020b82 */ /* 0x000e260000000800 */
[----:B------:R-:W-:Y:S02]  /*35110*/  IMAD.IADD R37, R0, 0x1, R32 ;  /* 0x0000000100257824 */ /* 0x000fe400078e0220 */
[----:B------:R-:W-:Y:S02]  /*35120*/  IMAD R4, R4, UR4, RZ ;  /* 0x0000000404047c24 */ /* 0x000fe4000f8e02ff */
[----:B------:R-:W-:Y:S02]  /*35130*/  IMAD.MOV.U32 R0, RZ, RZ, R37 ;  /* 0x000000ffff007224 */ /* 0x000fe400078e0025 */
[----:B------:R-:W-:-:S02]  /*35140*/  IMAD R4, R5, UR5, R4 ;  /* 0x0000000505047c24 */ /* 0x000fc4000f8e0204 */
        /* <DEDUP_REMOVED lines=71> */
.L_x_7131:
        /* <DEDUP_REMOVED lines=11> */
.L_x_7002:
        /* <DEDUP_REMOVED lines=28> */
.L_x_7004:
[----:B------:R-:W-:Y:S05]  /*35830*/  BSYNC B6 ;  /* 0x0000000000067941 */ /* 0x000fea0003800000 */
.L_x_7003:
[----:B------:R-:W2:Y:S01]  /*35840*/  LDL.LU R0, [R1+0x42c] ;  /* 0x00042c0001007983 */ /* 0x000ea20000300800 */
[----:B------:R-:W1:Y:S01]  /*35850*/  LDC R7, c[0x0][0x448] ;  /* 0x00011200ff077b82 */ /* 0x000e620000000800 */
[----:B------:R-:W-:Y:S02]  /*35860*/  ULDC.64 UR4, c[0x0][0x398] ;  /* 0x0000e60000047ab9 */ /* 0x000fe40000000a00 */
[----:B0-----:R-:W3:Y:S04]  /*35870*/  LDL.LU R2, [R1+0x418] ;  /* 0x0004180001027983 */ /* 0x001ee80000300800 */
[----:B------:R-:W4:Y:S04]  /*35880*/  LDL.LU R21, [R1+0x434] ;  /* 0x0004340001157983 */ /* 0x000f280000300800 */
[----:B------:R-:W5:Y:S01]  /*35890*/  LDL.LU R20, [R1+0x420] ;  /* 0x0004200001147983 */ /* 0x000f620000300800 */
[----:B------:R-:W-:Y:S01]  /*358a0*/  IMAD.MOV.U32 R4, RZ, RZ, R37 ;  /* 0x000000ffff047224 */ /* 0x000fe200078e0025 */
[----:B------:R-:W-:Y:S01]  /*358b0*/  LOP3.LUT R17, R17, 0xfffff7ff, RZ, 0xc0, !PT ;  /* 0xfffff7ff11117812 */ /* 0x000fe200078ec0ff */
[----:B------:R-:W0:Y:S01]  /*358c0*/  S2R R10, SR_TID.X ;  /* 0x00000000000a7919 */ /* 0x000e220000002100 */
[----:B------:R-:W0:Y:S01]  /*358d0*/  S2R R8, SR_TID.X ;  /* 0x0000000000087919 */ /* 0x000e220000002100 */
[----:B------:R-:W0:Y:S01]  /*358e0*/  S2R R9, SR_TID.X ;  /* 0x0000000000097919 */ /* 0x000e220000002100 */
[----:B-1----:R-:W-:-:S13]  /*358f0*/  ISETP.NE.AND P0, PT, R7, 0x1, PT ;  /* 0x000000010700780c */ /* 0x002fda0003f05270 */
[----:B------:R-:W1:Y:S01]  /*35900*/  @P0 LDC R5, c[0x0][0x450] ;  /* 0x00011400ff050b82 */ /* 0x000e620000000800 */
        /* <DEDUP_REMOVED lines=9> */
[----:B-----5:R-:W-:-:S04]  /*359a0*/  IMAD.WIDE.U32 R2, R20, UR4, R2 ;  /* 0x0000000414027c25 */ /* 0x020fc8000f8e0002 */
[----:B------:R-:W-:Y:S01]  /*359b0*/  IMAD R0, R20, UR5, R0 ;  /* 0x0000000514007c24 */ /* 0x000fe2000f8e0200 */
[----:B------:R-:W-:Y:S01]  /*359c0*/  ULDC.64 UR4, c[0x0][0x3d0] ;  /* 0x0000f40000047ab9 */ /* 0x000fe20000000a00 */
[----:B0-----:R-:W-:Y:S02]  /*359d0*/  IMAD.SHL.U32 R20, R10, 0x8, RZ ;  /* 0x000000080a147824 */ /* 0x001fe400078e00ff */
[----:B------:R-:W-:Y:S02]  /*359e0*/  IMAD.IADD R3, R3, 0x1, R0 ;  /* 0x0000000103037824 */ /* 0x000fe400078e0200 */
[----:B------:R-:W0:Y:S01]  /*359f0*/  @P0 LDC R0, c[0x0][0x44c] ;  /* 0x00011300ff000b82 */ /* 0x000e220000000800 */
[----:B------:R-:W-:Y:S01]  /*35a00*/  IMAD.SHL.U32 R21, R8, 0x8, RZ ;  /* 0x0000000808157824 */ /* 0x000fe200078e00ff */
[----:B------:R-:W-:-:S04]  /*35a10*/  LOP3.LUT R20, R20, 0x38, RZ, 0xc0, !PT ;  /* 0x0000003814147812 */ /* 0x000fc800078ec0ff */
[----:B------:R-:W-:-:S04]  /*35a20*/  LOP3.LUT R21, R21, 0x38, RZ, 0xc0, !PT ;  /* 0x0000003815157812 */ /* 0x000fc800078ec0ff */
[----:B------:R-:W-:Y:S01]  /*35a30*/  LOP3.LUT R8, R21, 0x80, RZ, 0xfc, !PT ;  /* 0x0000008015087812 */ /* 0x000fe200078efcff */
[----:B------:R-:W-:-:S05]  /*35a40*/  IMAD.SHL.U32 R21, R9, 0x8, RZ ;  /* 0x0000000809157824 */ /* 0x000fca00078e00ff */
[----:B------:R-:W-:-:S04]  /*35a50*/  LOP3.LUT R21, R21, 0x38, RZ, 0xc0, !PT ;  /* 0x0000003815157812 */ /* 0x000fc800078ec0ff */
[----:B------:R-:W-:Y:S01]  /*35a60*/  LOP3.LUT R9, R21, 0x40, RZ, 0xfc, !PT ;  /* 0x0000004015097812 */ /* 0x000fe200078efcff */
[----:B0-----:R-:W-:-:S05]  /*35a70*/  @P0 IMAD.HI.U32 R0, R37, R0, RZ ;  /* 0x0000000025000227 */ /* 0x001fca00078e00ff */
[----:B-1----:R-:W-:-:S04]  /*35a80*/  @P0 SHF.R.U32.HI R4, RZ, R5, R0 ;  /* 0x00000005ff040219 */ /* 0x002fc80000011600 */
[--C-:B------:R-:W-:Y:S01]  /*35a90*/  SHF.R.S32.HI R5, RZ, 0x1f, R4.reuse ;  /* 0x0000001fff057819 */ /* 0x100fe20000011404 */
[----:B------:R-:W-:Y:S02]  /*35aa0*/  IMAD.MOV R0, RZ, RZ, -R4 ;  /* 0x000000ffff007224 */ /* 0x000fe400078e0a04 */
[----:B------:R-:W-:-:S04]  /*35ab0*/  IMAD.WIDE.U32 R2, R4, UR4, R2 ;  /* 0x0000000404027c25 */ /* 0x000fc8000f8e0002 */
        /* <DEDUP_REMOVED lines=13> */
[----:B------:R-:W-:-:S04]  /*35b90*/  ISETP.GE.AND P1, PT, R20, UR4, PT ;  /* 0x0000000414007c0c */ /* 0x000fc8000bf26270 */
[----:B------:R-:W-:Y:S02]  /*35ba0*/  LEA.HI.X R6, R2, UR5, R6, 0x1, P0 ;  /* 0x0000000502067c11 */ /* 0x000fe400080f0c06 */
[----:B------:R-:W-:Y:S02]  /*35bb0*/  ISETP.GE.AND P0, PT, R8, UR4, PT ;  /* 0x0000000408007c0c */ /* 0x000fe4000bf06270 */
[----:B------:R-:W0:Y:S01]  /*35bc0*/  S2R R8, SR_TID.X ;  /* 0x0000000000087919 */ /* 0x000e220000002100 */
[----:B------:R-:W-:Y:S02]  /*35bd0*/  SEL R0, RZ, 0x1, P1 ;  /* 0x00000001ff007807 */ /* 0x000fe40000800000 */
[----:B------:R-:W-:Y:S02]  /*35be0*/  SEL R2, RZ, 0x4, P0 ;  /* 0x00000004ff027807 */ /* 0x000fe40000000000 */
[----:B------:R-:W-:-:S04]  /*35bf0*/  @P1 LOP3.LUT R17, R17, 0x800, RZ, 0xfc, !PT ;  /* 0x0000080011111812 */ /* 0x000fc800078efcff */
[----:B------:R-:W-:-:S04]  /*35c00*/  LOP3.LUT R17, R17, 0xfffffdff, RZ, 0xc0, !PT ;  /* 0xfffffdff11117812 */ /* 0x000fc800078ec0ff */
[----:B------:R-:W-:Y:S02]  /*35c10*/  @P0 LOP3.LUT R17, R17, 0x200, RZ, 0xfc, !PT ;  /* 0x0000020011110812 */ /* 0x000fe400078efcff */
[----:B------:R-:W-:Y:S02]  /*35c20*/  ISETP.GE.AND P0, PT, R9, UR4, PT ;  /* 0x0000000409007c0c */ /* 0x000fe4000bf06270 */
[----:B------:R-:W1:Y:S01]  /*35c30*/  S2R R9, SR_TID.X ;  /* 0x0000000000097919 */ /* 0x000e620000002100 */
[----:B------:R-:W-:Y:S02]  /*35c40*/  LOP3.LUT R17, R17, 0xfffffbff, RZ, 0xc0, !PT ;  /* 0xfffffbff11117812 */ /* 0x000fe400078ec0ff */
[----:B------:R-:W-:-:S04]  /*35c50*/  SEL R3, RZ, 0x2, P0 ;  /* 0x00000002ff037807 */ /* 0x000fc80000000000 */
[----:B------:R-:W-:-:S04]  /*35c60*/  IADD3 R0, R2, R3, R0 ;  /* 0x0000000302007210 */ /* 0x000fc80007ffe000 */
[----:B------:R-:W-:Y:S01]  /*35c70*/  @P0 LOP3.LUT R17, R17, 0x400, RZ, 0xfc, !PT ;  /* 0x0000040011110812 */ /* 0x000fe200078efcff */
[----:B0-----:R-:W-:-:S05]  /*35c80*/  IMAD.SHL.U32 R21, R8, 0x8, RZ ;  /* 0x0000000808157824 */ /* 0x001fca00078e00ff */
[----:B------:R-:W-:-:S04]  /*35c90*/  LOP3.LUT R21, R21, 0x38, RZ, 0xc0, !PT ;  /* 0x0000003815157812 */ /* 0x000fc800078ec0ff */
[----:B------:R-:W-:-:S04]  /*35ca0*/  LOP3.LUT R8, R21, 0x100, RZ, 0xfc, !PT ;  /* 0x0000010015087812 */ /* 0x000fc800078efcff */
[----:B------:R-:W-:Y:S01]  /*35cb0*/  ISETP.GE.AND P4, PT, R8, UR4, PT ;  /* 0x0000000408007c0c */ /* 0x000fe2000bf86270 */
[----:B------:R-:W-:Y:S02]  /*35cc0*/  IMAD.SHL.U32 R8, R10, 0x8, RZ ;  /* 0x000000080a087824 */ /* 0x000fe400078e00ff */
[----:B-1----:R-:W-:Y:S01]  /*35cd0*/  IMAD.SHL.U32 R21, R9, 0x8, RZ ;  /* 0x0000000809157824 */ /* 0x002fe200078e00ff */
[----:B------:R-:W-:Y:S02]  /*35ce0*/  SEL R2, RZ, 0x10, P4 ;  /* 0x00000010ff027807 */ /* 0x000fe40002000000 */
[----:B------:R-:W-:Y:S02]  /*35cf0*/  LOP3.LUT R8, R8, 0x38, RZ, 0xc0, !PT ;  /* 0x0000003808087812 */ /* 0x000fe400078ec0ff */
[----:B------:R-:W-:Y:S02]  /*35d00*/  LOP3.LUT R21, R21, 0x38, RZ, 0xc0, !PT ;  /* 0x0000003815157812 */ /* 0x000fe400078ec0ff */
[----:B------:R-:W-:-:S02]  /*35d10*/  LOP3.LUT R8, R8, 0x180, RZ, 0xfc, !PT ;  /* 0x0000018008087812 */ /* 0x000fc400078efcff */
[----:B------:R-:W-:Y:S01]  /*35d20*/  LOP3.LUT R9, R21, 0xc0, RZ, 0xfc, !PT ;  /* 0x000000c015097812 */ /* 0x000fe200078efcff */
[----:B------:R-:W-:Y:S01]  /*35d30*/  IMAD.SHL.U32 R21, R10, 0x8, RZ ;  /* 0x000000080a157824 */ /* 0x000fe200078e00ff */
[----:B------:R-:W-:Y:S02]  /*35d40*/  ISETP.GE.AND P0, PT, R8, UR4, PT ;  /* 0x0000000408007c0c */ /* 0x000fe4000bf06270 */
[----:B------:R-:W-:Y:S02]  /*35d50*/  ISETP.GE.AND P5, PT, R9, UR4, PT ;  /* 0x0000000409007c0c */ /* 0x000fe4000bfa6270 */
[----:B------:R-:W-:Y:S02]  /*35d60*/  LOP3.LUT R21, R21, 0x38, RZ, 0xc0, !PT ;  /* 0x0000003815157812 */ /* 0x000fe400078ec0ff */
[----:B------:R-:W-:Y:S02]  /*35d70*/  SEL R3, RZ, 0x8, P5 ;  /* 0x00000008ff037807 */ /* 0x000fe40002800000 */
[----:B------:R-:W-:-:S02]  /*35d80*/  LOP3.LUT R9, R21, 0x140, RZ, 0xfc, !PT ;  /* 0x0000014015097812 */ /* 0x000fc400078efcff */
[----:B------:R-:W-:Y:S02]  /*35d90*/  LOP3.LUT R8, R21, 0x1c0, RZ, 0xfc, !PT ;  /* 0x000001c015087812 */ /* 0x000fe400078efcff */
        /* <DEDUP_REMOVED lines=21> */
[----:B---3--:R-:W-:-:S03]  /*35ef0*/  IMAD.MOV.U32 R9, RZ, RZ, R3 ;  /* 0x000000ffff097224 */ /* 0x008fc600078e0003 */
[----:B------:R-:W-:Y:S01]  /*35f00*/  ISETP.GE.AND P0, PT, R32, R7, PT ;  /* 0x000000072000720c */ /* 0x000fe20003f06270 */
[----:B------:R-:W0:-:S12]  /*35f10*/  SHFL.IDX PT, R3, R5, RZ, 0x181f ;  /* 0x00181fff05037589 */ /* 0x000e1800000e0000 */
        /* <DEDUP_REMOVED lines=38> */
[----:B------:R-:W-:-:S04]  /*36180*/  @P2 LOP3.LUT R17, R17, 0x8000, RZ, 0xfc, !PT ;  /* 0x0000800011112812 */ /* 0x000fc800078efcff */
        /* <DEDUP_REMOVED lines=37> */
[----:B------:R-:W-:-:S13]  /*363e0*/  @!P0 ISETP.NE.U32.AND P1, PT, R8, RZ, PT ;  /* 0x000000ff0800820c */ /* 0x000fda0003f25070 */
[----:B------:R0:W-:Y:S04]  /*363f0*/  @!P0 LDGSTS.E.BYPASS.LTC128B.128 [R23+0x35400], desc[UR36][R2.64+0x380], P1 ;  /* 0x3540038002178fae */ /* 0x0001e80008901d64 */
[----:B0-2---:R0:W1:Y:S02]  /*36400*/  SHFL.IDX PT, R2, R5, 0x3, 0x181f ;  /* 0x00781f0005027f89 */ /* 0x00506400000e0000 */
.L_x_7141:
[----:B------:R-:W2:Y:S01]  /*36410*/  LDL.LU R3, [R1+0x438] ;  /* 0x0004380001037983 */ /* 0x000ea20000300800 */
[----:B------:R-:W-:Y:S01]  /*36420*/  BSSY B0, `(.L_x_7006) ;  /* 0x0000019000007945 */ /* 0x000fe20003800000 */
[----:B--2---:R-:W-:-:S13]  /*36430*/  ISETP.GE.AND P0, PT, R3, R7, PT ;  /* 0x000000070300720c */ /* 0x004fda0003f06270 */
[----:B------:R-:W-:Y:S05]  /*36440*/  @P0 BRA `(.L_x_7007) ;  /* 0x0000000000580947 */ /* 0x000fea0003800000 */
[----:B------:R-:W-:Y:S02]  /*36450*/  LOP3.LUT R0, R0, 0x40, RZ, 0xc0, !PT ;  /* 0x0000004000007812 */ /* 0x000fe400078ec0ff */
[C---:B------:R-:W-:Y:S02]  /*36460*/  LOP3.LUT P6, RZ, R17.reuse, 0x800, RZ, 0xc0, !PT ;  /* 0x0000080011ff7812 */ /* 0x040fe400078cc0ff */
[----:B-1----:R-:W-:Y:S02]  /*36470*/  LEA R2, P0, R20, R2, 0x1 ;  /* 0x0000000214027211 */ /* 0x002fe400078008ff */
        /* <DEDUP_REMOVED lines=19> */
.L_x_7007:
[----:B------:R-:W-:Y:S05]  /*365b0*/  BSYNC B0 ;  /* 0x0000000000007941 */ /* 0x000fea0003800000 */
.L_x_7006:
[----:B------:R-:W-:Y:S01]  /*365c0*/  NOP ;  /* 0x0000000000007918 */ /* 0x000fe20000000000 */
[----:B------:R-:W-:-:S13]  /*365d0*/  PLOP3.LUT P0, PT, PT, PT, PT, 0x80, 0x0 ;  /* 0x000000000000781c */ /* 0x000fda0003f0f070 */
.L_x_7008:
[----:B------:R-:W-:Y:S02]  /*365e0*/  PLOP3.LUT P1, PT, P1, P0, PT, 0xa2, 0x0 ;  /* 0x000000000000781c */ /* 0x000fe40000f21472 */
[----:B------:R-:W-:-:S08]  /*365f0*/  @P0 R2UR P1, UR4, R18 ;  /* 0x00000000120402ca */ /* 0x000fd00000020000 */
[----:B------:R-:W-:-:S05]  /*36600*/  @P0 PLOP3.LUT P0, PT, P1, PT, PT, 0x80, 0x0 ;  /* 0x000000000000081c */ /* 0x000fca0000f0f070 */
[----:B------:R-:W-:Y:S01]  /*36610*/  @!P1 SYNCS.ARRIVE.TRANS64.RED.A0T1 RZ, [UR4+0x38810], RZ ;  /* 0x038810ffffff99a7 */ /* 0x000fe20008200404 */
[----:B------:R-:W-:Y:S07]  /*36620*/  @!P1 ARRIVES.LDGSTSBAR.64.TRANSCNT [UR4+0x38810] ;  /* 0x03881000ff0099b0 */ /* 0x000fee0008000a84 */
[----:B------:R-:W-:Y:S05]  /*36630*/  @P0 BRA.U.ANY `(.L_x_7008) ;  /* 0xfffffffd00e80947 */ /* 0x000fea000393ffff */
[----:B-12---:R-:W2:Y:S02]  /*36640*/  LDL.LU R2, [R1+0x43c] ;  /* 0x00043c0001027983 */ /* 0x006ea40000300800 */
        /* <DEDUP_REMOVED lines=10> */
[----:B-12---:R-:W-:Y:S05]  /*366f0*/  @!P0 BRA `(.L_x_7010) ;  /* 0x0000005800088947 */ /* 0x006fea0003800000 */
.L_x_7142:
[----:B------:R-:W-:Y:S05]  /*36700*/  BSYNC B0 ;  /* 0x0000000000007941 */ /* 0x000fea0003800000 */
.L_x_7009:
[----:B------:R-:W-:-:S13]  /*36710*/  LOP3.LUT P0, RZ, R17, 0x100, RZ, 0xc0, !PT ;  /* 0x0000010011ff7812 */ /* 0x000fda000780c0ff */
[----:B------:R-:W-:Y:S05]  /*36720*/  @!P0 BRA `(.L_x_7011) ;  /* 0x0000000000048947 */ /* 0x000fea0003800000 */
[----:B------:R-:W-:Y:S01]  /*36730*/  BPT.TRAP 0x1 ;  /* 0x000000040000795c */ /* 0x000fe20000300000 */
.L_x_7011:
[----:B-1----:R-:W-:Y:S01]  /*36740*/  SHF.L.U32 R0, R28, 0x1f, RZ ;  /* 0x0000001f1c007819 */ /* 0x002fe200000006ff */
[----:B------:R-:W-:Y:S03]  /*36750*/  BSSY B0, `(.L_x_7012) ;  /* 0x0000003000007945 */ /* 0x000fe60003800000 */
[----:B------:R-:W1:Y:S02]  /*36760*/  SYNCS.PHASECHK.TRANS64.TRYWAIT P0, [R25+URZ+0x38860], R0 ;  /* 0x03886000190075a7 */ /* 0x000e64000800017f */
[----:B-1----:R-:W-:Y:S05]  /*36770*/  @!P0 BRA `(.L_x_7013) ;  /* 0x0000005400fc8947 */ /* 0x002fea0003800000 */
.L_x_7143:
[----:B------:R-:W-:Y:S05]  /*36780*/  BSYNC B0 ;  /* 0x0000000000007941 */ /* 0x000fea0003800000 */
.L_x_7012:
[----:B------:R-:W1:Y:S01]  /*36790*/  LDL.LU R3, [R1+0x440] ;  /* 0x0004400001037983 */ /* 0x000e620000300800 */
[----:B------:R-:W-:Y:S01]  /*367a0*/  ULDC.64 UR4, c[0x0][0x328] ;  /* 0x0000ca0000047ab9 */ /* 0x000fe20000000a00 */
[----:B------:R-:W-:Y:S02]  /*367b0*/  ULDC.64 UR6, c[0x0][0x318] ;  /* 0x0000c60000067ab9 */ /* 0x000fe40000000a00 */
[----:B------:R-:W2:Y:S04]  /*367c0*/  LDL.LU R2, [R1+0x41c] ;  /* 0x00041c0001027983 */ /* 0x000ea80000300800 */
[----:B0-----:R-:W3:Y:S04]  /*367d0*/  LDL.LU R5, [R1+0x444] ;  /* 0x0004440001057983 */ /* 0x001ee80000300800 */
[----:B------:R-:W4:Y:S01]  /*367e0*/  LDL.LU R4, [R1+0x414] ;  /* 0x0004140001047983 */ /* 0x000f220000300800 */
[----:B-1----:R-:W-:-:S04]  /*367f0*/  IMAD R0, R3, UR4, RZ ;  /* 0x0000000403007c24 */ /* 0x002fc8000f8e02ff */
        /* <DEDUP_REMOVED lines=102> */
.L_x_7153:
        /* <DEDUP_REMOVED lines=34> */
.L_x_7015:
        /* <DEDUP_REMOVED lines=10> */
.L_x_7016:
        /* <DEDUP_REMOVED lines=11> */
.L_x_7031:
[----:B0-----:R-:W0:Y:S01]  /*371d0*/  LDC R5, c[0x0][0x430] ;  /* 0x00010c00ff057b82 */ /* 0x001e220000000800 */
[----:B-1----:R-:W1:Y:S01]  /*371e0*/  S2R R2, SR_TID.X ;  /* 0x0000000000027919 */ /* 0x002e620000002100 */
[----:B------:R-:W-:Y:S01]  /*371f0*/  IMAD R4, R7, 0x40, R34 ;  /* 0x0000004007047824 */ /* 0x000fe200078e0222 */
[----:B------:R-:W-:Y:S01]  /*37200*/  LOP3.LUT P1, RZ, R17, 0x100, RZ, 0xc0, !PT ;  /* 0x0000010011ff7812 */ /* 0x000fe2000782c0ff */
[----:B------:R-:W-:Y:S01]  /*37210*/  VIADD R22, R22, 0x1 ;  /* 0x0000000116167836 */ /* 0x000fe20000000000 */
[----:B------:R-:W2:Y:S01]  /*37220*/  S2R R3, SR_TID.X ;  /* 0x0000000000037919 */ /* 0x000ea20000002100 */
[----:B0-----:R-:W-:Y:S02]  /*37230*/  ISETP.NE.AND P0, PT, R5, 0x1, PT ;  /* 0x000000010500780c */ /* 0x001fe40003f05270 */
[----:B-1----:R-:W-:-:S11]  /*37240*/  LOP3.LUT R2, R2, 0x7f, RZ, 0xc0, !PT ;  /* 0x0000007f02027812 */ /* 0x002fd600078ec0ff */
[----:B------:R-:W0:Y:S01]  /*37250*/  @P0 LDC R9, c[0x0][0x434] ;  /* 0x00010d00ff090b82 */ /* 0x000e220000000800 */
[----:B--2---:R-:W-:Y:S01]  /*37260*/  IMAD.SHL.U32 R8, R3, 0x10, RZ ;  /* 0x0000001003087824 */ /* 0x004fe200078e00ff */
[----:B------:R-:W-:-:S04]  /*37270*/  SHF.R.U32.HI R2, RZ, 0x3, R2 ;  /* 0x00000003ff027819 */ /* 0x000fc80000011602 */
[----:B------:R-:W-:Y:S02]  /*37280*/  LOP3.LUT R8, R2, 0x70, R8, 0xf8, !PT ;  /* 0x0000007002087812 */ /* 0x000fe400078ef808 */
[----:B------:R-:W1:Y:S02]  /*37290*/  @P0 LDC R3, c[0x0][0x438] ;  /* 0x00010e00ff030b82 */ /* 0x000e640000000800 */
[C---:B------:R-:W-:Y:S01]  /*372a0*/  ISETP.GT.U32.AND P2, PT, R8.reuse, 0x3f, PT ;  /* 0x0000003f0800780c */ /* 0x040fe20003f44070 */
[----:B------:R-:W-:-:S04]  /*372b0*/  IMAD.IADD R4, R8, 0x1, R4 ;  /* 0x0000000108047824 */ /* 0x000fc800078e0204 */
[----:B------:R-:W-:Y:S02]  /*372c0*/  IMAD.MOV.U32 R2, RZ, RZ, R4 ;  /* 0x000000ffff027224 */ /* 0x000fe400078e0004 */
[----:B0--34-:R-:W-:-:S06]  /*372d0*/  @P0 IMAD.HI.U32 R6, R4, R9, RZ ;  /* 0x0000000904060227 */ /* 0x019fcc00078e00ff */
[----:B------:R-:W0:Y:S01]  /*372e0*/  @!P2 LDC.64 R8, c[0x0][0x428] ;  /* 0x00010a00ff08ab82 */ /* 0x000e220000000a00 */
[----:B-1----:R-:W-:-:S05]  /*372f0*/  @P0 SHF.R.U32.HI R2, RZ, R3, R6 ;  /* 0x00000003ff020219 */ /* 0x002fca0000011606 */
[----:B------:R-:W-:-:S04]  /*37300*/  IMAD.MOV R3, RZ, RZ, -R2 ;  /* 0x000000ffff037224 */ /* 0x000fc800078e0a02 */
[----:B------:R-:W-:Y:S01]  /*37310*/  IMAD R5, R5, R3, R4 ;  /* 0x0000000305057224 */ /* 0x000fe200078e0204 */
[--C-:B------:R-:W-:Y:S01]  /*37320*/  @!P2 SHF.R.S32.HI R3, RZ, 0x1f, R2.reuse ;  /* 0x0000001fff03a819 */ /* 0x100fe20000011402 */
[-C--:B0-----:R-:W-:Y:S02]  /*37330*/  @!P2 IMAD R4, R35, R8.reuse, RZ ;  /* 0x000000082304a224 */ /* 0x081fe400078e02ff */
        /* <DEDUP_REMOVED lines=18> */
.L_x_7019:
[----:B------:R-:W-:Y:S01]  /*37460*/  IMAD R6, R22, 0x8, R18 ;  /* 0x0000000816067824 */ /* 0x000fe200078e0212 */
[----:B------:R-:W-:Y:S01]  /*37470*/  SHF.L.U32 R25, R28, 0x1f, RZ ;  /* 0x0000001f1c197819 */ /* 0x000fe200000006ff */
[----:B------:R-:W-:Y:S01]  /*37480*/  BSSY B1, `(.L_x_7020) ;  /* 0x0000004000017945 */ /* 0x000fe20003800000 */
[----:B------:R-:W-:Y:S02]  /*37490*/  SHF.R.S32.HI R9, RZ, 0x1f, R5 ;  /* 0x0000001fff097819 */ /* 0x000fe40000011405 */
[----:B------:R-:W0:Y:S02]  /*374a0*/  SYNCS.PHASECHK.TRANS64.TRYWAIT P0, [R6+URZ+0x38840], R25 ;  /* 0x03884019060075a7 */ /* 0x000e24000800017f */
[----:B0-----:R-:W-:Y:S05]  /*374b0*/  @!P0 BRA `(.L_x_7021) ;  /* 0x0000005000e88947 */ /* 0x001fea0003800000 */
.L_x_7154:
[----:B------:R-:W-:Y:S05]  /*374c0*/  BSYNC B1 ;  /* 0x0000000000017941 */ /* 0x000fea0003800000 */
.L_x_7020:
        /* <DEDUP_REMOVED lines=40> */
.L_x_7164:
        /* <DEDUP_REMOVED lines=8> */
.L_x_7023:
        /* <DEDUP_REMOVED lines=10> */
.L_x_7024:
[----:B------:R3:W-:Y:S01]  /*37870*/  SYNCS.ARRIVE.TRANS64.A1T0 RZ, [R6+URZ+0x38830], RZ ;  /* 0x038830ff06ff79a7 */ /* 0x0007e2000810003f */
[----:B------:R-:W-:Y:S05]  /*37880*/  @!P2 BRA `(.L_x_7025) ;  /* 0x000000000004a947 */ /* 0x000fea0003800000 */
[----:B------:R-:W-:Y:S01]  /*37890*/  BPT.TRAP 0x1 ;  /* 0x000000040000795c */ /* 0x000fe20000300000 */
.L_x_7025:
[----:B------:R-:W4:Y:S01]  /*378a0*/  SYNCS.PHASECHK.TRANS64.TRYWAIT P0, [R6+URZ+0x38860], R25 ;  /* 0x03886019060075a7 */ /* 0x000f22000800017f */
[----:B------:R-:W-:Y:S04]  /*378b0*/  BSSY B1, `(.L_x_7026) ;  /* 0x0000002000017945 */ /* 0x000fe80003800000 */
[----:B----4-:R-:W-:Y:S05]  /*378c0*/  @!P0 BRA `(.L_x_7027) ;  /* 0x0000005400148947 */ /* 0x010fea0003800000 */
.L_x_7165:
[----:B------:R-:W-:Y:S05]  /*378d0*/  BSYNC B1 ;  /* 0x0000000000017941 */ /* 0x000fea0003800000 */
.L_x_7026:
[----:B------:R-:W-:Y:S01]  /*378e0*/  ULDC.64 UR4, c[0x0][0x328] ;  /* 0x0000ca0000047ab9 */ /* 0x000fe20000000a00 */
[----:B------:R-:W-:Y:S01]  /*378f0*/  ULDC.64 UR6, c[0x0][0x318] ;  /* 0x0000c60000067ab9 */ /* 0x000fe20000000a00 */
[----:B------:R-:W-:Y:S01]  /*37900*/  IMAD R9, R9, UR4, RZ ;  /* 0x0000000409097c24 */ /* 0x000fe2000f8e02ff */
[----:B------:R-:W-:Y:S01]  /*37910*/  LOP3.LUT P5, RZ, R17, 0x8, RZ, 0xc0, !PT ;  /* 0x0000000811ff7812 */ /* 0x000fe200078ac0ff */
[----:B--2---:R-:W-:Y:S01]  /*37920*/  IMAD.WIDE.U32 R2, R5, UR4, RZ ;  /* 0x0000000405027c25 */ /* 0x004fe2000f8e00ff */
        /* <DEDUP_REMOVED lines=16> */
[----:B------:R-:W2:Y:S01]  /*37a30*/  SHFL.IDX PT, R2, R9, RZ, 0x181f ;  /* 0x00181fff09027589 */ /* 0x000ea200000e0000 */
[----:B------:R-:W-:Y:S01]  /*37a40*/  LOP3.LUT P1, RZ, R17, 0x80, RZ, 0xc0, !PT ;  /* 0x0000008011ff7812 */ /* 0x000fe2000782c0ff */
        /* <DEDUP_REMOVED lines=12> */
[----:B--2---:R-:W-:-:S05]  /*37b10*/  IADD3 R2, P0, R2, R0, RZ ;  /* 0x0000000002027210 */ /* 0x004fca0007f1e0ff */
        /* <DEDUP_REMOVED lines=43> */
.L_x_7175:
        /* <DEDUP_REMOVED lines=25> */
.L_x_7029:
        /* <DEDUP_REMOVED lines=10> */
.L_x_7030:
[----:B------:R1:W-:Y:S01]  /*38000*/  SYNCS.ARRIVE.TRANS64.A1T0 RZ, [R6+URZ+0x38850], RZ ;  /* 0x038850ff06ff79a7 */ /* 0x0003e2000810003f */
[----:B------:R-:W-:Y:S05]  /*38010*/  @P3 BRA `(.L_x_7031) ;  /* 0xfffffff0006c3947 */ /* 0x000fea000383ffff */
.L_x_7018:
[----:B------:R-:W-:Y:S05]  /*38020*/  BSYNC B0 ;  /* 0x0000000000007941 */ /* 0x000fea0003800000 */
.L_x_7017:
        /* <DEDUP_REMOVED lines=21> */
.L_x_7033:
[----:B------:R-:W-:Y:S05]  /*38180*/  BSYNC B0 ;  /* 0x0000000000007941 */ /* 0x000fea0003800000 */
.L_x_7032:
[----:B------:R-:W-:-:S07]  /*38190*/  SEL R22, R22, RZ, P0 ;  /* 0x000000ff16167207 */ /* 0x000fce0000000000 */
.L_x_6986:
[----:B------:R-:W-:Y:S05]  /*381a0*/  BSYNC B7 ;  /* 0x0000000000077941 */ /* 0x000fea0003800000 */
.L_x_6984:
        /* <DEDUP_REMOVED lines=8> */
[----:B----4-:R2:W4:Y:S01]  /*38230*/  LDS.128 R24, [R18+0x388d0] ;  /* 0x0388d00012187984 */ /* 0x0105220000000c00 */
[----:B------:R-:W-:Y:S06]  /*38240*/  BAR.ARV 0x4, 0x180 ;  /* 0x0106000000007b1d */ /* 0x000fec0000002000 */
[----:B------:R-:W-:Y:S05]  /*38250*/  BRA `(.L_x_7035) ;  /* 0x0000000c00d47947 */ /* 0x000fea0003800000 */
.L_x_7034:
        /* <DEDUP_REMOVED lines=14> */
[----:B----4-:R-:W-:Y:S01]  /*38340*/  IMAD.MOV.U32 R25, RZ, RZ, RZ ;  /* 0x000000ffff197224 */ /* 0x010fe200078e00ff */
[C---:B------:R-:W-:Y:S01]  /*38350*/  ISETP.GE.U32.AND P2, PT, R8.reuse, 0x2, PT ;  /* 0x000000020800780c */ /* 0x040fe20003f46070 */
[----:B------:R-:W-:Y:S01]  /*38360*/  IMAD.MOV.U32 R5, RZ, RZ, RZ ;  /* 0x000000ffff057224 */ /* 0x000fe200078e00ff */
[C---:B------:R-:W-:Y:S01]  /*38370*/  ISETP.GE.U32.AND P3, PT, R8.reuse, 0x4, PT ;  /* 0x000000040800780c */ /* 0x040fe20003f66070 */
[----:B------:R-:W-:Y:S01]  /*38380*/  SHFL.IDX PT, R0, R24, RZ, 0x1f ;  /* 0x00001fff18007589 */ /* 0x000fe200000e0000 */
[C---:B------:R-:W-:Y:S02]  /*38390*/  ISETP.GE.U32.AND P4, PT, R8.reuse, 0x8, PT ;  /* 0x000000080800780c */ /* 0x040fe40003f86070 */
[----:B------:R-:W-:Y:S01]  /*383a0*/  ISETP.GE.U32.AND P5, PT, R8, 0x10, PT ;  /* 0x000000100800780c */ /* 0x000fe20003fa6070 */
[----:B-1-3--:R0:W-:Y:S02]  /*383b0*/  SHFL.IDX PT, R6, R24, 0x1, 0x1f ;  /* 0x00201f0018067f89 */ /* 0x00a1e400000e0000 */
        /* <DEDUP_REMOVED lines=21> */
.L_x_7185:
[----:B------:R-:W-:Y:S02]  /*38510*/  ULDC UR4, c[0x0][0xd38] ;  /* 0x00034e0000047ab9 */ /* 0x000fe40000000800 */
[----:B------:R-:W-:-:S04]  /*38520*/  IMAD.U32 R4, RZ, RZ, UR4 ;  /* 0x00000004ff047e24 */ /* 0x000fc8000f8e00ff */
[----:B-1----:R-:W-:-:S04]  /*38530*/  IMAD R3, R14, R4, RZ ;  /* 0x000000040e037224 */ /* 0x002fc800078e02ff */
[----:B------:R-:W-:-:S05]  /*38540*/  IMAD.IADD R6, R6, 0x1, R3 ;  /* 0x0000000106067824 */ /* 0x000fca00078e0203 */
[----:B------:R-:W-:-:S13]  /*38550*/  ISETP.GT.AND P6, PT, R6, R0, PT ;  /* 0x000000000600720c */ /* 0x000fda0003fc4270 */
[----:B------:R-:W-:Y:S05]  /*38560*/  @P6 BRA `(.L_x_7037) ;  /* 0x0000000000a46947 */ /* 0x000fea0003800000 */
.L_x_7040:
        /* <DEDUP_REMOVED lines=35> */
.L_x_7193:
[----:B------:R-:W-:Y:S02]  /*387a0*/  ULDC UR4, c[0x0][0xd38] ;  /* 0x00034e0000047ab9 */ /* 0x000fe40000000800 */
[----:B------:R-:W-:-:S04]  /*387b0*/  IMAD.U32 R4, RZ, RZ, UR4 ;  /* 0x00000004ff047e24 */ /* 0x000fc8000f8e00ff */
[----:B-1----:R-:W-:-:S04]  /*387c0*/  IMAD R3, R14, R4, RZ ;  /* 0x000000040e037224 */ /* 0x002fc800078e02ff */
[----:B------:R-:W-:-:S05]  /*387d0*/  IMAD.IADD R6, R3, 0x1, R6 ;  /* 0x0000000103067824 */ /* 0x000fca00078e0206 */
[----:B------:R-:W-:-:S13]  /*387e0*/  ISETP.GT.AND P6, PT, R6, R0, PT ;  /* 0x000000000600720c */ /* 0x000fda0003fc4270 */
[----:B------:R-:W-:Y:S05]  /*387f0*/  @!P6 BRA `(.L_x_7040) ;  /* 0xfffffffc005ce947 */ /* 0x000fea000383ffff */
.L_x_7037:
        /* <DEDUP_REMOVED lines=10> */
.L_x_7198:
[----:B------:R-:W-:-:S13]  /*388a0*/  ISETP.NE.AND P0, PT, R3, RZ, PT ;  /* 0x000000ff0300720c */ /* 0x000fda0003f05270 */
[----:B------:R-:W-:Y:S05]  /*388b0*/  @!P0 BRA `(.L_x_7042) ;  /* 0x0000000000108947 */ /* 0x000fea0003800000 */
[----:B------:R-:W-:Y:S01]  /*388c0*/  UMOV UR4, 0xffffffff ;  /* 0xffffffff00047882 */ /* 0x000fe20000000000 */
[----:B------:R-:W-:Y:S02]  /*388d0*/  VIADD R12, R7, 0xffffffff ;  /* 0xffffffff070c7836 */ /* 0x000fe40000000000 */
[----:B------:R-:W-:Y:S05]  /*388e0*/  BRA.DIV UR4, `(.L_x_7043) ;  /* 0x00000056044c7947 */ /* 0x000fea000b800000 */
[----:B------:R4:W0:Y:S02]  /*388f0*/  SHFL.IDX PT, R24, R2, R12, 0x1f ;  /* 0x00001f0c02187589 */ /* 0x00082400000e0000 */
.L_x_7042:
        /* <DEDUP_REMOVED lines=59> */
.L_x_7044:
        /* <DEDUP_REMOVED lines=60> */
.L_x_7045:
[----:B------:R-:W-:-:S05]  /*39070*/  LOP3.LUT R0, RZ, R3, RZ, 0x33, !PT ;  /* 0x00000003ff007212 */ /* 0x000fca00078e33ff */
[----:B------:R-:W-:Y:S01]  /*39080*/  IMAD.IADD R25, R25, 0x1, R0 ;  /* 0x0000000119197824 */ /* 0x000fe200078e0200 */
[----:B------:R-:W-:Y:S06]  /*39090*/  BRA `(.L_x_7046) ;  /* 0x00000000001c7947 */ /* 0x000fec0003800000 */
.L_x_7038:
[----:B------:R-:W-:Y:S01]  /*390a0*/  UMOV UR4, URZ ;  /* 0x0000003f00047c82 */ /* 0x000fe20008000000 */
[----:B------:R-:W-:Y:S01]  /*390b0*/  UMOV UR5, URZ ;  /* 0x0000003f00057c82 */ /* 0x000fe20008000000 */
[----:B------:R-:W-:Y:S01]  /*390c0*/  ULDC UR6, c[0x0][0xd3c] ;  /* 0x00034f0000067ab9 */ /* 0x000fe20000000800 */
[----:B------:R-:W-:Y:S02]  /*390d0*/  IMAD.MOV.U32 R24, RZ, RZ, R0 ;  /* 0x000000ffff187224 */ /* 0x000fe400078e0000 */
[----:B------:R-:W-:Y:S02]  /*390e0*/  IMAD.U32 R25, RZ, RZ, UR4 ;  /* 0x00000004ff197e24 */ /* 0x000fe4000f8e00ff */
[----:B------:R-:W-:Y:S02]  /*390f0*/  IMAD.U32 R26, RZ, RZ, UR5 ;  /* 0x00000005ff1a7e24 */ /* 0x000fe4000f8e00ff */
[----:B------:R-:W-:-:S07]  /*39100*/  IMAD.U32 R27, RZ, RZ, UR6 ;  /* 0x00000006ff1b7e24 */ /* 0x000fce000f8e00ff */
.L_x_7046:
        /* <DEDUP_REMOVED lines=10> */
.L_x_7035:
[----:B------:R-:W-:Y:S02]  /*391b0*/  ULDC UR4, c[0x0][0xd3c] ;  /* 0x00034f0000047ab9 */ /* 0x000fe40000000800 */
[----:B----4-:R-:W-:-:S13]  /*391c0*/  ISETP.GE.AND P0, PT, R27, UR4, PT ;  /* 0x000000041b007c0c */ /* 0x010fda000bf06270 */
[----:B------:R-:W-:Y:S05]  /*391d0*/  @!P0 BRA `(.L_x_7047) ;  /* 0xffffff7c005c8947 */ /* 0x000fea000383ffff */
[----:B------:R-:W-:Y:S05]  /*391e0*/  BSYNC B8 ;  /* 0x0000000000087941 */ /* 0x000fea0003800000 */
.L_x_6914:
[----:B-1----:R-:W4:Y:S01]  /*391f0*/  LDL.LU R0, [R1+0x43c] ;  /* 0x00043c0001007983 */ /* 0x002f220000300800 */
[----:B------:R-:W-:Y:S01]  /*39200*/  BSSY B0, `(.L_x_7048) ;  /* 0x000000b000007945 */ /* 0x000fe20003800000 */
[----:B------:R-:W1:Y:S01]  /*39210*/  S2R R5, SR_CgaCtaId ;  /* 0x0000000000057919 */ /* 0x000e620000008800 */
        /* <DEDUP_REMOVED lines=9> */
.L_x_7201:
[----:B------:R-:W-:Y:S05]  /*392b0*/  BSYNC B0 ;  /* 0x0000000000007941 */ /* 0x000fea0003800000 */
.L_x_7048:
[----:B------:R-:W-:-:S03]  /*392c0*/  UMOV UR4, 0xffffffff ;  /* 0xffffffff00047882 */ /* 0x000fc60000000000 */
[----:B------:R-:W-:Y:S05]  /*392d0*/  BRA.DIV UR4, `(.L_x_7050) ;  /* 0x0000004e040c7947 */ /* 0x000fea000b800000 */
[----:B-1----:R-:W1:Y:S02]  /*392e0*/  S2R R0, SR_TID.X ;  /* 0x0000000000007919 */ /* 0x002e640000002100 */
[----:B-1----:R-:W-:-:S04]  /*392f0*/  SHF.R.U32.HI R0, RZ, 0x5, R0 ;  /* 0x00000005ff007819 */ /* 0x002fc80000011600 */
[----:B------:R-:W-:-:S05]  /*39300*/  LOP3.LUT R0, R0, 0x3, RZ, 0xc0, !PT ;  /* 0x0000000300007812 */ /* 0x000fca00078ec0ff */
[----:B------:R1:W4:Y:S02]  /*39310*/  SHFL.IDX PT, R14, R0, RZ, 0x1f ;  /* 0x00001fff000e7589 */ /* 0x00032400000e0000 */
.L_x_7204:
[----:B----4-:R-:W-:-:S13]  /*39320*/  ISETP.NE.AND P0, PT, R14, RZ, PT ;  /* 0x000000ff0e00720c */ /* 0x010fda0003f05270 */
[----:B------:R-:W-:Y:S05]  /*39330*/  @P0 BRA `(.L_x_6670) ;  /* 0x0000000000880947 */ /* 0x000fea0003800000 */
[----:B------:R-:W-:-:S03]  /*39340*/  UMOV UR4, 0xffffffff ;  /* 0xffffffff00047882 */ /* 0x000fc60000000000 */
[----:B------:R-:W-:Y:S05]  /*39350*/  BRA.DIV UR4, `(.L_x_7051) ;  /* 0x0000004e04207947 */ /* 0x000fea000b800000 */
[----:B------:R-:W-:-:S13]  /*39360*/  ELECT P6, URZ, PT ;  /* 0x00000000003f782f */ /* 0x000fda00038c0000 */
.L_x_7207:
[----:B------:R-:W-:Y:S05]  /*39370*/  @!P6 BRA `(.L_x_6670) ;  /* 0x000000000078e947 */ /* 0x000fea0003800000 */
[----:B------:R-:W-:-:S06]  /*39380*/  ULOP3.LUT UR4, UR60, 0x2, URZ, 0xfc, !UPT ;  /* 0x000000023c047892 */ /* 0x000fcc000f8efc3f */
[----:B-1----:R-:W-:-:S05]  /*39390*/  IMAD.U32 R0, RZ, RZ, UR4 ;  /* 0x00000004ff007e24 */ /* 0x002fca000f8e00ff */
[----:B------:R-:W-:-:S13]  /*393a0*/  ISETP.NE.AND P0, PT, R0, 0x3, PT ;  /* 0x000000030000780c */ /* 0x000fda0003f05270 */
[----:B------:R-:W-:Y:S05]  /*393b0*/  @!P0 BRA `(.L_x_7052) ;  /* 0x0000000000048947 */ /* 0x000fea0003800000 */
[----:B------:R-:W-:Y:S01]  /*393c0*/  BPT.TRAP 0x1 ;  /* 0x000000040000795c */ /* 0x000fe20000300000 */
.L_x_7052:
[----:B------:R-:W-:Y:S01]  /*393d0*/  IMAD R5, R22, 0x8, R7 ;  /* 0x0000000816057824 */ /* 0x000fe200078e0207 */
[----:B------:R-:W-:Y:S01]  /*393e0*/  SHF.L.U32 R0, R28, 0x1f, RZ ;  /* 0x0000001f1c007819 */ /* 0x000fe200000006ff */
[----:B------:R-:W-:-:S03]  /*393f0*/  VIADD R22, R22, 0x1 ;  /* 0x0000000116167836 */ /* 0x000fc60000000000 */
[----:B------:R-:W1:Y:S02]  /*39400*/  SYNCS.PHASECHK.TRANS64.TRYWAIT P1, [R5+URZ+0x38840], R0 ;  /* 0x03884000050075a7 */ /* 0x000e64000802017f */
[----:B------:R-:W-:-:S04]  /*39410*/  ISETP.NE.AND P2, PT, R22, 0x2, PT ;  /* 0x000000021600780c */ /* 0x000fc80003f45270 */
[----:B------:R-:W-:Y:S01]  /*39420*/  SEL R3, RZ, 0x1, P2 ;  /* 0x00000001ff037807 */ /* 0x000fe20001000000 */
[----:B-1----:R-:W-:Y:S08]  /*39430*/  @!P1 BRA `(.L_x_7053) ;  /* 0x0000004c00089947 */ /* 0x002ff00003800000 */
.L_x_7208:
[----:B------:R-:W-:Y:S02]  /*39440*/  SEL R22, R22, RZ, P2 ;  /* 0x000000ff16167207 */ /* 0x000fe40001000000 */
[----:B------:R-:W-:Y:S01]  /*39450*/  LOP3.LUT R2, R28, R3, RZ, 0x3c, !PT ;  /* 0x000000031c027212 */ /* 0x000fe200078e3cff */
[----:B------:R-:W-:Y:S06]  /*39460*/  @!P0 BRA `(.L_x_7054) ;  /* 0x0000000000048947 */ /* 0x000fec0003800000 */
[----:B------:R-:W-:Y:S01]  /*39470*/  BPT.TRAP 0x1 ;  /* 0x000000040000795c */ /* 0x000fe20000300000 */
.L_x_7054:
[----:B------:R-:W-:Y:S01]  /*39480*/  IMAD R3, R22, 0x8, R7 ;  /* 0x0000000816037824 */ /* 0x000fe200078e0207 */
[----:B------:R-:W-:-:S04]  /*39490*/  SHF.L.U32 R2, R2, 0x1f, RZ ;  /* 0x0000001f02027819 */ /* 0x000fc800000006ff */
[----:B------:R-:W4:Y:S02]  /*394a0*/  SYNCS.PHASECHK.TRANS64.TRYWAIT P1, [R3+URZ+0x38840], R2 ;  /* 0x03884002030075a7 */ /* 0x000f24000802017f */
[----:B----4-:R-:W-:Y:S05]  /*394b0*/  @!P1 BRA `(.L_x_7055) ;  /* 0x0000004800fc9947 */ /* 0x010fea0003800000 */
.L_x_7209:
[----:B------:R-:W-:Y:S05]  /*394c0*/  @!P0 BRA `(.L_x_7056) ;  /* 0x0000000000048947 */ /* 0x000fea0003800000 */
[----:B------:R-:W-:Y:S01]  /*394d0*/  BPT.TRAP 0x1 ;  /* 0x000000040000795c */ /* 0x000fe20000300000 */
.L_x_7056:
[----:B------:R-:W5:Y:S02]  /*394e0*/  SYNCS.PHASECHK.TRANS64.TRYWAIT P1, [R5+URZ+0x38860], R0 ;  /* 0x03886000050075a7 */ /* 0x000f64000802017f */
[----:B-----5:R-:W-:Y:S05]  /*394f0*/  @!P1 BRA `(.L_x_7057) ;  /* 0x0000004c00009947 */ /* 0x020fea0003800000 */
.L_x_7210:
[----:B------:R-:W-:Y:S05]  /*39500*/  @!P0 BRA `(.L_x_7058) ;  /* 0x0000000000048947 */ /* 0x000fea0003800000 */
[----:B------:R-:W-:Y:S01]  /*39510*/  BPT.TRAP 0x1 ;  /* 0x000000040000795c */ /* 0x000fe20000300000 */
.L_x_7058:
[----:B------:R0:W0:Y:S02]  /*39520*/  SYNCS.PHASECHK.TRANS64.TRYWAIT P0, [R3+URZ+0x38860], R2 ;  /* 0x03886002030075a7 */ /* 0x000024000800017f */
[----:B0-----:R-:W-:Y:S05]  /*39530*/  @!P0 NANOSLEEP.SYNCS 0x989680 ;  /* 0x009896800000895d */ /* 0x001fea0003900000 */
[----:B------:R-:W0:Y:S02]  /*39540*/  @!P0 SYNCS.PHASECHK.TRANS64 P0, [R3+URZ+0x38860], R2 ;  /* 0x03886002030085a7 */ /* 0x000e24000800007f */
[----:B0-----:R-:W-:Y:S05]  /*39550*/  @!P0 BRA `(.L_x_7058) ;  /* 0xfffffffc00f08947 */ /* 0x001fea000383ffff */
.L_x_6670:
[----:B------:R-:W-:Y:S05]  /*39560*/  BSYNC B9 ;  /* 0x0000000000097941 */ /* 0x000fea0003800000 */
.L_x_6667:
[----:B------:R-:W-:Y:S05]  /*39570*/  EXIT ;  /* 0x000000000000794d */ /* 0x000fea0003800000 */
.L_x_6696:
[----:B0-----:R0:W1:Y:S02]  /*39580*/  SYNCS.PHASECHK.TRANS64.TRYWAIT P4, [R40+URZ+0x38890], R51 ;  /* 0x03889033280075a7 */ /* 0x001064000808017f */
[----:B-1----:R-:W-:Y:S05]  /*39590*/  @!P4 NANOSLEEP.SYNCS 0x989680 ;  /* 0x009896800000c95d */ /* 0x002fea0003900000 */
[----:B------:R-:W1:Y:S02]  /*395a0*/  @!P4 SYNCS.PHASECHK.TRANS64 P4, [R40+URZ+0x38890], R51 ;  /* 0x038890332800c5a7 */ /* 0x000e64000808007f */
[----:B-1----:R-:W-:Y:S05]  /*395b0*/  @!P4 BRA `(.L_x_6696) ;  /* 0xfffffffc00f0c947 */ /* 0x002fea000383ffff */
[----:B------:R-:W-:Y:S05]  /*395c0*/  BRA `(.L_x_7059) ;  /* 0xfffffc9800c87947 */ /* 0x000fea000383ffff */
.L_x_6697:
        /* <DEDUP_REMOVED lines=8> */
.L_x_7061:
[----:B------:R-:W-:Y:S05]  /*39650*/  BSYNC B1 ;  /* 0x0000000000017941 */ /* 0x000fea0003800000 */
.L_x_7060:
        /* <DEDUP_REMOVED lines=8> */
.L_x_7062:
[----:B------:R-:W-:Y:S05]  /*396e0*/  BRA `(.L_x_7063) ;  /* 0xfffffc9800947947 */ /* 0x000fea000383ffff */
.L_x_6707:
[----:B0-----:R0:W1:Y:S02]  /*396f0*/  SYNCS.PHASECHK.TRANS64.TRYWAIT P5, [R40+URZ+0x38890], R51 ;  /* 0x03889033280075a7 */ /* 0x00106400080a017f */
[----:B-1----:R-:W-:Y:S05]  /*39700*/  @!P5 NANOSLEEP.SYNCS 0x989680 ;  /* 0x009896800000d95d */ /* 0x002fea0003900000 */
[----:B------:R-:W1:Y:S02]  /*39710*/  @!P5 SYNCS.PHASECHK.TRANS64 P5, [R40+URZ+0x38890], R51 ;  /* 0x038890332800d5a7 */ /* 0x000e6400080a007f */
[----:B-1----:R-:W-:Y:S05]  /*39720*/  @!P5 BRA `(.L_x_6707) ;  /* 0xfffffffc00f0d947 */ /* 0x002fea000383ffff */
[----:B------:R-:W-:Y:S05]  /*39730*/  BRA `(.L_x_7064) ;  /* 0xfffffca400707947 */ /* 0x000fea000383ffff */
.L_x_6708:
        /* <DEDUP_REMOVED lines=8> */
.L_x_7066:
[----:B------:R-:W-:Y:S05]  /*397c0*/  BSYNC B1 ;  /* 0x0000000000017941 */ /* 0x000fea0003800000 */
.L_x_7065:
        /* <DEDUP_REMOVED lines=8> */
.L_x_7067:
[----:B------:R-:W-:Y:S01]  /*39850*/  IMAD.MOV.U32 R20, RZ, RZ, R14 ;  /* 0x000000ffff147224 */ /* 0x000fe200078e000e */
[----:B------:R-:W-:Y:S06]  /*39860*/  BRA `(.L_x_7068) ;  /* 0xfffffca400387947 */ /* 0x000fec000383ffff */
.L_x_6713:
[----:B0-----:R0:W1:Y:S02]  /*39870*/  SYNCS.PHASECHK.TRANS64.TRYWAIT P0, [R40+URZ+0x38890], R51 ;  /* 0x03889033280075a7 */ /* 0x001064000800017f */
[----:B-1----:R-:W-:Y:S05]  /*39880*/  @!P0 NANOSLEEP.SYNCS 0x989680 ;  /* 0x009896800000895d */ /* 0x002fea0003900000 */
[----:B------:R-:W1:Y:S02]  /*39890*/  @!P0 SYNCS.PHASECHK.TRANS64 P0, [R40+URZ+0x38890], R51 ;  /* 0x03889033280085a7 */ /* 0x000e64000800007f */
[----:B-1----:R-:W-:Y:S05]  /*398a0*/  @!P0 BRA `(.L_x_6713) ;  /* 0xfffffffc00f08947 */ /* 0x002fea000383ffff */
[----:B------:R-:W-:Y:S05]  /*398b0*/  BRA `(.L_x_7069) ;  /* 0xfffffcac00347947 */ /* 0x000fea000383ffff */
.L_x_6714:
[----:B------:R-:W-:Y:S01]  /*398c0*/  BSSY B1, `(.L_x_7070) ;  /* 0x0000007000017945 */ /* 0x000fe20003800000 */
[----:B------:R-:W-:Y:S02]  /*398d0*/  IMAD.MOV.U32 R12, RZ, RZ, RZ ;  /* 0x000000ffff0c7224 */ /* 0x000fe400078e00ff */
[----:B------:R-:W-:Y:S02]  /*398e0*/  IMAD.MOV.U32 R11, RZ, RZ, 0x1c1f ;  /* 0x00001c1fff0b7424 */ /* 0x000fe400078e00ff */
[----:B------:R-:W-:-:S07]  /*398f0*/  IMAD.MOV.U32 R15, RZ, RZ, -0x1 ;  /* 0xffffffffff0f7424 */ /* 0x000fce00078e00ff */
[----:B0-----:R-:W-:Y:S05]  /*39900*/  WARPSYNC.COLLECTIVE R15, `(.L_x_7071) ;  /* 0x000000000f087348 */ /* 0x001fea0003c00000 */
[----:B------:R1:W2:Y:S02]  /*39910*/  SHFL.IDX P6, R14, R13, R12, R11 ;  /* 0x0000000c0d0e7389 */ /* 0x0002a400000c000b */
[----:B012---:R-:W-:Y:S01]  /*39920*/  ENDCOLLECTIVE ;  /* 0x000000000000791b */ /* 0x007fe20003800000 */
.L_x_7071:
[----:B------:R-:W-:Y:S05]  /*39930*/  BSYNC B1 ;  /* 0x0000000000017941 */ /* 0x000fea0003800000 */
.L_x_7070:
        /* <DEDUP_REMOVED lines=8> */
.L_x_7072:
[----:B------:R-:W-:Y:S05]  /*399c0*/  BRA `(.L_x_7073) ;  /* 0xfffffcac00547947 */ /* 0x000fea000383ffff */
.L_x_6718:
[----:B----4-:R4:W0:Y:S02]  /*399d0*/  SYNCS.PHASECHK.TRANS64.TRYWAIT P3, [R40+URZ+0x388b0], R51 ;  /* 0x0388b033280075a7 */ /* 0x010824000806017f */
[----:B0-----:R-:W-:Y:S05]  /*399e0*/  @!P3 NANOSLEEP.SYNCS 0x989680 ;  /* 0x009896800000b95d */ /* 0x001fea0003900000 */
[----:B------:R-:W0:Y:S02]  /*399f0*/  @!P3 SYNCS.PHASECHK.TRANS64 P3, [R40+URZ+0x388b0], R51 ;  /* 0x0388b0332800b5a7 */ /* 0x000e24000806007f */
[----:B0-----:R-:W-:Y:S05]  /*39a00*/  @!P3 BRA `(.L_x_6718) ;  /* 0xfffffffc00f0b947 */ /* 0x001fea000383ffff */
[----:B------:R-:W-:Y:S05]  /*39a10*/  BRA `(.L_x_7074) ;  /* 0xfffffcac00e47947 */ /* 0x000fea000383ffff */
.L_x_6764:
        /* <DEDUP_REMOVED lines=8> */
.L_x_7076:
[----:B------:R-:W-:Y:S05]  /*39aa0*/  BSYNC B1 ;  /* 0x0000000000017941 */ /* 0x000fea0003800000 */
.L_x_7075:
        /* <DEDUP_REMOVED lines=8> */
.L_x_7077:
[----:B------:R-:W-:Y:S02]  /*39b30*/  IMAD.MOV.U32 R13, RZ, RZ, R34 ;  /* 0x000000ffff0d7224 */ /* 0x000fe400078e0022 */
[----:B------:R-:W-:-:S07]  /*39b40*/  IMAD.MOV.U32 R6, RZ, RZ, R14 ;  /* 0x000000ffff067224 */ /* 0x000fce00078e000e */
[----:B------:R-:W-:Y:S05]  /*39b50*/  WARPSYNC.COLLECTIVE R15, `(.L_x_7078) ;  /* 0x000000000f087348 */ /* 0x000fea0003c00000 */
[----:B------:R0:W1:Y:S02]  /*39b60*/  SHFL.IDX P6, R14, R13, R12, R11 ;  /* 0x0000000c0d0e7389 */ /* 0x00006400000c000b */
[----:B01----:R-:W-:Y:S01]  /*39b70*/  ENDCOLLECTIVE ;  /* 0x000000000000791b */ /* 0x003fe20003800000 */
.L_x_7078:
[----:B------:R-:W-:Y:S02]  /*39b80*/  IMAD.MOV.U32 R13, RZ, RZ, R3 ;  /* 0x000000ffff0d7224 */ /* 0x000fe400078e0003 */
[----:B------:R-:W-:-:S07]  /*39b90*/  IMAD.MOV.U32 R20, RZ, RZ, R14 ;  /* 0x000000ffff147224 */ /* 0x000fce00078e000e */
[----:B------:R-:W-:Y:S05]  /*39ba0*/  WARPSYNC.COLLECTIVE R15, `(.L_x_7079) ;  /* 0x000000000f087348 */ /* 0x000fea0003c00000 */
[----:B------:R0:W1:Y:S02]  /*39bb0*/  SHFL.IDX P6, R14, R13, R12, R11 ;  /* 0x0000000c0d0e7389 */ /* 0x00006400000c000b */
[----:B01----:R-:W-:Y:S01]  /*39bc0*/  ENDCOLLECTIVE ;  /* 0x000000000000791b */ /* 0x003fe20003800000 */
.L_x_7079:
[----:B------:R-:W-:Y:S01]  /*39bd0*/  IMAD.MOV.U32 R8, RZ, RZ, R14 ;  /* 0x000000ffff087224 */ /* 0x000fe200078e000e */
[----:B------:R-:W-:Y:S06]  /*39be0*/  BRA `(.L_x_7080) ;  /* 0xfffffd5800047947 */ /* 0x000fec000383ffff */
.L_x_6767:
[----:B------:R-:W-:Y:S01]  /*39bf0*/  BSSY B1, `(.L_x_7081) ;  /* 0x0000008000017945 */ /* 0x000fe20003800000 */
[----:B------:R-:W-:Y:S02]  /*39c00*/  IMAD.MOV.U32 R13, RZ, RZ, R64 ;  /* 0x000000ffff0d7224 */ /* 0x000fe400078e0040 */
[----:B------:R-:W-:Y:S02]  /*39c10*/  IMAD.MOV.U32 R12, RZ, RZ, 0x1 ;  /* 0x00000001ff0c7424 */ /* 0x000fe400078e00ff */
[----:B------:R-:W-:Y:S02]  /*39c20*/  IMAD.MOV.U32 R11, RZ, RZ, 0x1c1f ;  /* 0x00001c1fff0b7424 */ /* 0x000fe400078e00ff */
[----:B------:R-:W-:-:S07]  /*39c30*/  IMAD.MOV.U32 R15, RZ, RZ, -0x1 ;  /* 0xffffffffff0f7424 */ /* 0x000fce00078e00ff */
[----:B0---4-:R-:W-:Y:S05]  /*39c40*/  WARPSYNC.COLLECTIVE R15, `(.L_x_7082) ;  /* 0x000000000f087348 */ /* 0x011fea0003c00000 */
[----:B------:R1:W2:Y:S02]  /*39c50*/  SHFL.IDX P6, R14, R13, R12, R11 ;  /* 0x0000000c0d0e7389 */ /* 0x0002a400000c000b */
[----:B012-4-:R-:W-:Y:S01]  /*39c60*/  ENDCOLLECTIVE ;  /* 0x000000000000791b */ /* 0x017fe20003800000 */
.L_x_7082:
[----:B------:R-:W-:Y:S05]  /*39c70*/  BSYNC B1 ;  /* 0x0000000000017941 */ /* 0x000fea0003800000 */
.L_x_7081:
        /* <DEDUP_REMOVED lines=8> */
.L_x_7083:
[----:B------:R-:W-:Y:S02]  /*39d00*/  IMAD.MOV.U32 R13, RZ, RZ, R34 ;  /* 0x000000ffff0d7224 */ /* 0x000fe400078e0022 */
[----:B------:R-:W-:-:S07]  /*39d10*/  IMAD.MOV.U32 R6, RZ, RZ, R14 ;  /* 0x000000ffff067224 */ /* 0x000fce00078e000e */
[----:B------:R-:W-:Y:S05]  /*39d20*/  WARPSYNC.COLLECTIVE R15, `(.L_x_7084) ;  /* 0x000000000f087348 */ /* 0x000fea0003c00000 */
[----:B------:R0:W1:Y:S02]  /*39d30*/  SHFL.IDX P6, R14, R13, R12, R11 ;  /* 0x0000000c0d0e7389 */ /* 0x00006400000c000b */
[----:B01----:R-:W-:Y:S01]  /*39d40*/  ENDCOLLECTIVE ;  /* 0x000000000000791b */ /* 0x003fe20003800000 */
.L_x_7084:
[----:B------:R-:W-:Y:S02]  /*39d50*/  IMAD.MOV.U32 R13, RZ, RZ, R3 ;  /* 0x000000ffff0d7224 */ /* 0x000fe400078e0003 */
[----:B------:R-:W-:-:S07]  /*39d60*/  IMAD.MOV.U32 R34, RZ, RZ, R14 ;  /* 0x000000ffff227224 */ /* 0x000fce00078e000e */
[----:B------:R-:W-:Y:S05]  /*39d70*/  WARPSYNC.COLLECTIVE R15, `(.L_x_7085) ;  /* 0x000000000f087348 */ /* 0x000fea0003c00000 */
[----:B------:R0:W1:Y:S02]  /*39d80*/  SHFL.IDX P6, R14, R13, R12, R11 ;  /* 0x0000000c0d0e7389 */ /* 0x00006400000c000b */
[----:B01----:R-:W-:Y:S01]  /*39d90*/  ENDCOLLECTIVE ;  /* 0x000000000000791b */ /* 0x003fe20003800000 */
.L_x_7085:
[----:B------:R-:W-:Y:S05]  /*39da0*/  BRA `(.L_x_7086) ;  /* 0xfffffd58006c7947 */ /* 0x000fea000383ffff */
.L_x_6771:
[----:B----4-:R4:W0:Y:S02]  /*39db0*/  SYNCS.PHASECHK.TRANS64.TRYWAIT P0, [R2+URZ+0x38800], R3 ;  /* 0x03880003020075a7 */ /* 0x010824000800017f */
[----:B0-----:R-:W-:Y:S05]  /*39dc0*/  @!P0 NANOSLEEP.SYNCS 0x989680 ;  /* 0x009896800000895d */ /* 0x001fea0003900000 */
[----:B------:R-:W0:Y:S02]  /*39dd0*/  @!P0 SYNCS.PHASECHK.TRANS64 P0, [R2+URZ+0x38800], R3 ;  /* 0x03880003020085a7 */ /* 0x000e24000800007f */
[----:B0-----:R-:W-:Y:S05]  /*39de0*/  @!P0 BRA `(.L_x_6771) ;  /* 0xfffffffc00f08947 */ /* 0x001fea000383ffff */
[----:B------:R-:W-:Y:S05]  /*39df0*/  BRA `(.L_x_7087) ;  /* 0xfffffd5800f87947 */ /* 0x000fea000383ffff */
.L_x_6779:
[----:B------:R-:W0:Y:S01]  /*39e00*/  LDC R69, c[0x0][0x3f4] ;  /* 0x0000fd00ff457b82 */ /* 0x000e220000000800 */
        /* <DEDUP_REMOVED lines=8> */
.L_x_7089:
[----:B------:R-:W-:Y:S05]  /*39e90*/  BSYNC B1 ;  /* 0x0000000000017941 */ /* 0x000fea0003800000 */
.L_x_7088:
        /* <DEDUP_REMOVED lines=10> */
.L_x_7090:
        /* <DEDUP_REMOVED lines=8> */
.L_x_7091:
[----:B------:R-:W-:-:S05]  /*39fc0*/  @!P1 IADD3 R6, P2, R5, R9, RZ ;  /* 0x0000000905069210 */ /* 0x000fca0007f5e0ff */
[----:B------:R-:W-:Y:S02]  /*39fd0*/  @!P1 IMAD.X R5, R4, 0x1, R21, P2 ;  /* 0x0000000104059824 */ /* 0x000fe400010e0615 */
[----:B------:R-:W-:Y:S02]  /*39fe0*/  @!P1 IMAD.MOV.U32 R4, RZ, RZ, R6 ;  /* 0x000000ffff049224 */ /* 0x000fe400078e0006 */
[----:B------:R-:W-:-:S04]  /*39ff0*/  IMAD.MOV.U32 R13, RZ, RZ, R70 ;  /* 0x000000ffff0d7224 */ /* 0x000fc800078e0046 */
[----:B------:R-:W5:Y:S01]  /*3a000*/  @!P1 LD.E.128 R4, desc[UR36][R4.64] ;  /* 0x0000002404049980 */ /* 0x000f62000c101d00 */
[----:B------:R-:W-:-:S07]  /*3a010*/  IMAD.MOV.U32 R8, RZ, RZ, R14 ;  /* 0x000000ffff087224 */ /* 0x000fce00078e000e */
[----:B-----5:R-:W-:Y:S05]  /*3a020*/  WARPSYNC.COLLECTIVE R15, `(.L_x_7092) ;  /* 0x000000000f087348 */ /* 0x020fea0003c00000 */
[----:B------:R0:W1:Y:S02]  /*3a030*/  SHFL.IDX P6, R14, R13, R12, R11 ;  /* 0x0000000c0d0e7389 */ /* 0x00006400000c000b */
[----:B01---5:R-:W-:Y:S01]  /*3a040*/  ENDCOLLECTIVE ;  /* 0x000000000000791b */ /* 0x023fe20003800000 */
.L_x_7092:
[----:B------:R-:W-:-:S05]  /*3a050*/  @!P1 IADD3 R14, P2, R14, R9, RZ ;  /* 0x000000090e0e9210 */ /* 0x000fca0007f5e0ff */
[----:B------:R-:W-:Y:S02]  /*3a060*/  @!P1 IMAD.X R9, R8, 0x1, R21, P2 ;  /* 0x0000000108099824 */ /* 0x000fe400010e0615 */
[----:B------:R-:W-:-:S06]  /*3a070*/  @!P1 IMAD.MOV.U32 R8, RZ, RZ, R14 ;  /* 0x000000ffff089224 */ /* 0x000fcc00078e000e */
[----:B------:R-:W2:Y:S01]  /*3a080*/  @!P1 LD.E.128 R8, desc[UR36][R8.64] ;  /* 0x0000002408089980 */ /* 0x000ea2000c101d00 */
[----:B------:R-:W-:Y:S01]  /*3a090*/  CS2R R64, SRZ ;  /* 0x0000000000407805 */ /* 0x000fe2000001ff00 */
[----:B------:R-:W-:Y:S02]  /*3a0a0*/  IMAD.MOV.U32 R13, RZ, RZ, R27 ;  /* 0x000000ffff0d7224 */ /* 0x000fe400078e001b */
[----:B------:R-:W-:Y:S01]  /*3a0b0*/  IMAD.MOV.U32 R12, RZ, RZ, 0x1 ;  /* 0x00000001ff0c7424 */ /* 0x000fe200078e00ff */
[----:B------:R-:W-:Y:S02]  /*3a0c0*/  CS2R R20, SRZ ;  /* 0x0000000000147805 */ /* 0x000fe4000001ff00 */
[----:B------:R-:W-:Y:S02]  /*3a0d0*/  CS2R R60, SRZ ;  /* 0x00000000003c7805 */ /* 0x000fe4000001ff00 */
[----:B------:R-:W-:Y:S01]  /*3a0e0*/  CS2R R62, SRZ ;  /* 0x00000000003e7805 */ /* 0x000fe2000001ff00 */
[----:B--2---:R-:W-:-:S02]  /*3a0f0*/  @!P1 IMAD.MOV.U32 R65, RZ, RZ, R11 ;  /* 0x000000ffff419224 */ /* 0x004fc400078e000b */
[----:B------:R-:W-:-:S07]  /*3a100*/  IMAD.MOV.U32 R11, RZ, RZ, 0x1c1f ;  /* 0x00001c1fff0b7424 */ /* 0x000fce00078e00ff */
[----:B------:R-:W-:Y:S05]  /*3a110*/  WARPSYNC.COLLECTIVE R15, `(.L_x_7093) ;  /* 0x000000000f087348 */ /* 0x000fea0003c00000 */
[----:B------:R0:W1:Y:S02]  /*3a120*/  SHFL.IDX P6, R14, R13, R12, R11 ;  /* 0x0000000c0d0e7389 */ /* 0x00006400000c000b */
[----:B01----:R-:W-:Y:S01]  /*3a130*/  ENDCOLLECTIVE ;  /* 0x000000000000791b */ /* 0x003fe20003800000 */
.L_x_7093:
[----:B------:R-:W-:Y:S02]  /*3a140*/  IMAD.MOV.U32 R13, RZ, RZ, R34 ;  /* 0x000000ffff0d7224 */ /* 0x000fe400078e0022 */
[----:B------:R-:W-:-:S07]  /*3a150*/  IMAD.MOV.U32 R24, RZ, RZ, R14 ;  /* 0x000000ffff187224 */ /* 0x000fce00078e000e */
[----:B------:R-:W-:Y:S05]  /*3a160*/  WARPSYNC.COLLECTIVE R15, `(.L_x_7094) ;  /* 0x000000000f087348 */ /* 0x000fea0003c00000 */
[----:B------:R0:W1:Y:S02]  /*3a170*/  SHFL.IDX P6, R14, R13, R12, R11 ;  /* 0x0000000c0d0e7389 */ /* 0x00006400000c000b */
[----:B01----:R-:W-:Y:S01]  /*3a180*/  ENDCOLLECTIVE ;  /* 0x000000000000791b */ /* 0x003fe20003800000 */
.L_x_7094:
[----:B------:R-:W-:Y:S02]  /*3a190*/  IMAD.MOV.U32 R13, RZ, RZ, R25 ;  /* 0x000000ffff0d7224 */ /* 0x000fe400078e0019 */
[----:B------:R-:W-:-:S07]  /*3a1a0*/  IMAD.MOV.U32 R26, RZ, RZ, R14 ;  /* 0x000000ffff1a7224 */ /* 0x000fce00078e000e */
[----:B------:R-:W-:Y:S05]  /*3a1b0*/  WARPSYNC.COLLECTIVE R15, `(.L_x_7095) ;  /* 0x000000000f087348 */ /* 0x000fea0003c00000 */
[----:B------:R0:W1:Y:S02]  /*3a1c0*/  SHFL.IDX P6, R14, R13, R12, R11 ;  /* 0x0000000c0d0e7389 */ /* 0x00006400000c000b */
[----:B01----:R-:W-:Y:S01]  /*3a1d0*/  ENDCOLLECTIVE ;  /* 0x000000000000791b */ /* 0x003fe20003800000 */
.L_x_7095:
[----:B------:R-:W-:Y:S02]  /*3a1e0*/  @!P1 IMAD.MOV.U32 R20, RZ, RZ, R6 ;  /* 0x000000ffff149224 */ /* 0x000fe400078e0006 */
[----:B------:R-:W-:Y:S02]  /*3a1f0*/  @!P1 IMAD.MOV.U32 R21, RZ, RZ, R7 ;  /* 0x000000ffff159224 */ /* 0x000fe400078e0007 */
[----:B------:R-:W-:Y:S02]  /*3a200*/  @!P1 IMAD.MOV.U32 R60, RZ, RZ, R4 ;  /* 0x000000ffff3c9224 */ /* 0x000fe400078e0004 */
[----:B------:R-:W-:Y:S02]  /*3a210*/  @!P1 IMAD.MOV.U32 R61, RZ, RZ, R5 ;  /* 0x000000ffff3d9224 */ /* 0x000fe400078e0005 */
[----:B------:R-:W-:Y:S02]  /*3a220*/  IMAD.MOV.U32 R4, RZ, RZ, R20 ;  /* 0x000000ffff047224 */ /* 0x000fe400078e0014 */
[----:B------:R-:W-:-:S02]  /*3a230*/  IMAD.MOV.U32 R5, RZ, RZ, R21 ;  /* 0x000000ffff057224 */ /* 0x000fc400078e0015 */
[----:B------:R-:W-:Y:S01]  /*3a240*/  IMAD.MOV.U32 R13, RZ, RZ, R70 ;  /* 0x000000ffff0d7224 */ /* 0x000fe200078e0046 */
[----:B------:R-:W-:Y:S01]  /*3a250*/  PRMT R71, R71, 0x5410, R4 ;  /* 0x0000541047477816 */ /* 0x000fe20000000004 */
[----:B------:R-:W-:Y:S01]  /*3a260*/  IMAD.MOV.U32 R4, RZ, RZ, R60 ;  /* 0x000000ffff047224 */ /* 0x000fe200078e003c */
[----:B------:R-:W-:Y:S01]  /*3a270*/  PRMT R82, R5, 0x7610, R82 ;  /* 0x0000761005527816 */ /* 0x000fe20000000052 */
[----:B------:R-:W-:Y:S02]  /*3a280*/  IMAD.MOV.U32 R5, RZ, RZ, R61 ;  /* 0x000000ffff057224 */ /* 0x000fe400078e003d */
[----:B------:R-:W-:-:S07]  /*3a290*/  IMAD.MOV.U32 R25, RZ, RZ, R14 ;  /* 0x000000ffff197224 */ /* 0x000fce00078e000e */
[----:B------:R-:W-:Y:S05]  /*3a2a0*/  WARPSYNC.COLLECTIVE R15, `(.L_x_7096) ;  /* 0x000000000f087348 */ /* 0x000fea0003c00000 */
[----:B------:R0:W1:Y:S02]  /*3a2b0*/  SHFL.IDX P6, R14, R13, R12, R11 ;  /* 0x0000000c0d0e7389 */ /* 0x00006400000c000b */
[----:B01----:R-:W-:Y:S01]  /*3a2c0*/  ENDCOLLECTIVE ;  /* 0x000000000000791b */ /* 0x003fe20003800000 */
.L_x_7096:
[----:B------:R-:W-:Y:S01]  /*3a2d0*/  @!P1 IMAD.MOV.U32 R64, RZ, RZ, R10 ;  /* 0x000000ffff409224 */ /* 0x000fe200078e000a */
[----:B------:R-:W-:Y:S02]  /*3a2e0*/  PRMT R71, R4, 0x7610, R71 ;  /* 0x0000761004477816 */ /* 0x000fe40000000047 */
[----:B------:R-:W-:Y:S01]  /*3a2f0*/  PRMT R34, R5, 0x7610, R34 ;  /* 0x0000761005227816 */ /* 0x000fe20000000022 */
[----:B------:R-:W-:Y:S02]  /*3a300*/  IMAD.MOV.U32 R4, RZ, RZ, R64 ;  /* 0x000000ffff047224 */ /* 0x000fe400078e0040 */
[----:B------:R-:W-:Y:S02]  /*3a310*/  IMAD.MOV.U32 R5, RZ, RZ, R65 ;  /* 0x000000ffff057224 */ /* 0x000fe400078e0041 */
[----:B------:R-:W-:Y:S02]  /*3a320*/  @!P1 IMAD.MOV.U32 R62, RZ, RZ, R8 ;  /* 0x000000ffff3e9224 */ /* 0x000fe400078e0008 */
[----:B------:R-:W-:Y:S01]  /*3a330*/  @!P1 IMAD.MOV.U32 R63, RZ, RZ, R9 ;  /* 0x000000ffff3f9224 */ /* 0x000fe200078e0009 */
[----:B------:R-:W-:Y:S01]  /*3a340*/  PRMT R70, R4, 0x7610, R70 ;  /* 0x0000761004467816 */ /* 0x000fe20000000046 */
[----:B------:R-:W-:Y:S01]  /*3a350*/  IMAD.MOV.U32 R4, RZ, RZ, R62 ;  /* 0x000000ffff047224 */ /* 0x000fe200078e003e */
[----:B------:R-:W-:Y:S01]  /*3a360*/  PRMT R72, R5, 0x7610, R72 ;  /* 0x0000761005487816 */ /* 0x000fe20000000048 */
[----:B------:R-:W-:Y:S01]  /*3a370*/  IMAD.MOV.U32 R5, RZ, RZ, R63 ;  /* 0x000000ffff057224 */ /* 0x000fe200078e003f */
[----:B------:R-:W-:-:S02]  /*3a380*/  CS2R R6, SRZ ;  /* 0x0000000000067805 */ /* 0x000fc4000001ff00 */
[----:B------:R-:W-:Y:S02]  /*3a390*/  PRMT R34, R34, 0x5410, R4 ;  /* 0x0000541022227816 */ /* 0x000fe40000000004 */
[----:B------:R-:W-:Y:S01]  /*3a3a0*/  PRMT R70, R70, 0x5410, R5 ;  /* 0x0000541046467816 */ /* 0x000fe20000000005 */
[----:B------:R-:W-:Y:S06]  /*3a3b0*/  BRA `(.L_x_7097) ;  /* 0xfffffd6800747947 */ /* 0x000fec000383ffff */
.L_x_6783:
[----:B0-----:R0:W1:Y:S02]  /*3a3c0*/  SYNCS.PHASECHK.TRANS64.TRYWAIT P1, [R2+URZ+0x38800], R13 ;  /* 0x0388000d020075a7 */ /* 0x001064000802017f */
[----:B-1----:R-:W-:Y:S05]  /*3a3d0*/  @!P1 NANOSLEEP.SYNCS 0x989680 ;  /* 0x009896800000995d */ /* 0x002fea0003900000 */
[----:B------:R-:W1:Y:S02]  /*3a3e0*/  @!P1 SYNCS.PHASECHK.TRANS64 P1, [R2+URZ+0x38800], R13 ;  /* 0x0388000d020095a7 */ /* 0x000e64000802007f */
[----:B-1----:R-:W-:Y:S05]  /*3a3f0*/  @!P1 BRA `(.L_x_6783) ;  /* 0xfffffffc00f09947 */ /* 0x002fea000383ffff */
[----:B------:R-:W-:Y:S05]  /*3a400*/  BRA `(.L_x_7098) ;  /* 0xfffffd6800d07947 */ /* 0x000fea000383ffff */
.L_x_6797:
[----:B-1----:R1:W2:Y:S02]  /*3a410*/  SYNCS.PHASECHK.TRANS64.TRYWAIT P0, [R2+URZ], R3 ;  /* 0x00000003020075a7 */ /* 0x0022a4000800017f */
[----:B--2---:R-:W-:Y:S05]  /*3a420*/  @!P0 NANOSLEEP.SYNCS 0x989680 ;  /* 0x009896800000895d */ /* 0x004fea0003900000 */
[----:B------:R-:W2:Y:S02]  /*3a430*/  @!P0 SYNCS.PHASECHK.TRANS64 P0, [R2+URZ], R3 ;  /* 0x00000003020085a7 */ /* 0x000ea4000800007f */
[----:B--2---:R-:W-:Y:S05]  /*3a440*/  @!P0 BRA `(.L_x_6797) ;  /* 0xfffffffc00f08947 */ /* 0x004fea000383ffff */
[----:B------:R-:W-:Y:S05]  /*3a450*/  BRA `(.L_x_6796) ;  /* 0xfffffd8000c07947 */ /* 0x000fea000383ffff */
.L_x_6804:
[----:B-1----:R1:W2:Y:S02]  /*3a460*/  SYNCS.PHASECHK.TRANS64.TRYWAIT P0, [R2+URZ], R3 ;  /* 0x00000003020075a7 */ /* 0x0022a4000800017f */
[----:B--2---:R-:W-:Y:S05]  /*3a470*/  @!P0 NANOSLEEP.SYNCS 0x989680 ;  /* 0x009896800000895d */ /* 0x004fea0003900000 */
[----:B------:R-:W2:Y:S02]  /*3a480*/  @!P0 SYNCS.PHASECHK.TRANS64 P0, [R2+URZ], R3 ;  /* 0x00000003020085a7 */ /* 0x000ea4000800007f */
[----:B--2---:R-:W-:Y:S05]  /*3a490*/  @!P0 BRA `(.L_x_6804) ;  /* 0xfffffffc00f08947 */ /* 0x004fea000383ffff */
[----:B------:R-:W-:Y:S05]  /*3a4a0*/  BRA `(.L_x_6803) ;  /* 0xfffffd8400cc7947 */ /* 0x000fea000383ffff */
.L_x_6835:
[----:B-1----:R1:W2:Y:S02]  /*3a4b0*/  SYNCS.PHASECHK.TRANS64.TRYWAIT P0, [R2+URZ], R3 ;  /* 0x00000003020075a7 */ /* 0x0022a4000800017f */
[----:B--2---:R-:W-:Y:S05]  /*3a4c0*/  @!P0 NANOSLEEP.SYNCS 0x989680 ;  /* 0x009896800000895d */ /* 0x004fea0003900000 */
[----:B------:R-:W2:Y:S02]  /*3a4d0*/  @!P0 SYNCS.PHASECHK.TRANS64 P0, [R2+URZ], R3 ;  /* 0x00000003020085a7 */ /* 0x000ea4000800007f */
[----:B--2---:R-:W-:Y:S05]  /*3a4e0*/  @!P0 BRA `(.L_x_6835) ;  /* 0xfffffffc00f08947 */ /* 0x004fea000383ffff */
[----:B------:R-:W-:Y:S05]  /*3a4f0*/  BRA `(.L_x_6834) ;  /* 0xfffffe0400187947 */ /* 0x000fea000383ffff */
.L_x_6842:
[----:B-1----:R1:W2:Y:S02]  /*3a500*/  SYNCS.PHASECHK.TRANS64.TRYWAIT P0, [R2+URZ], R3 ;  /* 0x00000003020075a7 */ /* 0x0022a4000800017f */
[----:B--2---:R-:W-:Y:S05]  /*3a510*/  @!P0 NANOSLEEP.SYNCS 0x989680 ;  /* 0x009896800000895d */ /* 0x004fea0003900000 */
[----:B------:R-:W2:Y:S02]  /*3a520*/  @!P0 SYNCS.PHASECHK.TRANS64 P0, [R2+URZ], R3 ;  /* 0x00000003020085a7 */ /* 0x000ea4000800007f */
[----:B--2---:R-:W-:Y:S05]  /*3a530*/  @!P0 BRA `(.L_x_6842) ;  /* 0xfffffffc00f08947 */ /* 0x004fea000383ffff */
[----:B------:R-:W-:Y:S05]  /*3a540*/  BRA `(.L_x_6841) ;  /* 0xfffffe0800247947 */ /* 0x000fea000383ffff */
.L_x_6859:
[----:B-1----:R1:W2:Y:S02]  /*3a550*/  SYNCS.PHASECHK.TRANS64.TRYWAIT P0, [R2+URZ], R3 ;  /* 0x00000003020075a7 */ /* 0x0022a4000800017f */
[----:B--2---:R-:W-:Y:S05]  /*3a560*/  @!P0 NANOSLEEP.SYNCS 0x989680 ;  /* 0x009896800000895d */ /* 0x004fea0003900000 */
[----:B------:R-:W2:Y:S02]  /*3a570*/  @!P0 SYNCS.PHASECHK.TRANS64 P0, [R2+URZ], R3 ;  /* 0x00000003020085a7 */ /* 0x000ea4000800007f */
[----:B--2---:R-:W-:Y:S05]  /*3a580*/  @!P0 BRA `(.L_x_6859) ;  /* 0xfffffffc00f08947 */ /* 0x004fea000383ffff */
[----:B------:R-:W-:Y:S05]  /*3a590*/  BRA `(.L_x_6858) ;  /* 0xfffffe74003c7947 */ /* 0x000fea000383ffff */
.L_x_6866:
[----:B-1----:R1:W2:Y:S02]  /*3a5a0*/  SYNCS.PHASECHK.TRANS64.TRYWAIT P0, [R2+URZ], R3 ;  /* 0x00000003020075a7 */ /* 0x0022a4000800017f */
[----:B--2---:R-:W-:Y:S05]  /*3a5b0*/  @!P0 NANOSLEEP.SYNCS 0x989680 ;  /* 0x009896800000895d */ /* 0x004fea0003900000 */
[----:B------:R-:W2:Y:S02]  /*3a5c0*/  @!P0 SYNCS.PHASECHK.TRANS64 P0, [R2+URZ], R3 ;  /* 0x00000003020085a7 */ /* 0x000ea4000800007f */
[----:B--2---:R-:W-:Y:S05]  /*3a5d0*/  @!P0 BRA `(.L_x_6866) ;  /* 0xfffffffc00f08947 */ /* 0x004fea000383ffff */
[----:B------:R-:W-:Y:S05]  /*3a5e0*/  BRA `(.L_x_6865) ;  /* 0xfffffe7800487947 */ /* 0x000fea000383ffff */
.L_x_6930:
        /* <DEDUP_REMOVED lines=11> */
.L_x_7100:
[----:B------:R-:W-:Y:S05]  /*3a6a0*/  BSYNC B1 ;  /* 0x0000000000017941 */ /* 0x000fea0003800000 */
.L_x_7099:
[----:B------:R-:W-:Y:S05]  /*3a6b0*/  BRA `(.L_x_7101) ;  /* 0xffffff7400647947 */ /* 0x000fea000383ffff */
.L_x_6932:
[----:B------:R-:W-:Y:S01]  /*3a6c0*/  BSSY B1, `(.L_x_7102) ;  /* 0x0000006000017945 */ /* 0x000fe20003800000 */
[----:B------:R-:W-:-:S07]  /*3a6d0*/  IMAD.MOV.U32 R15, RZ, RZ, -0x1 ;  /* 0xffffffffff0f7424 */ /* 0x000fce00078e00ff */
[----:B0-----:R-:W-:Y:S05]  /*3a6e0*/  WARPSYNC.COLLECTIVE R15, `(.L_x_7103) ;  /* 0x000000000f0c7348 */ /* 0x001fea0003c00000 */
[----:B------:R-:W-:Y:S02]  /*3a6f0*/  ELECT P6, UR62, PT ;  /* 0x00000000003e782f */ /* 0x000fe400038c0000 */
[----:B------:R-:W-:Y:S01]  /*3a700*/  MOV R14, UR62 ;  /* 0x0000003e000e7c02 */ /* 0x000fe20008000f00 */
[----:B0-----:R-:W-:Y:S10]  /*3a710*/  ENDCOLLECTIVE ;  /* 0x000000000000791b */ /* 0x001ff40003800000 */
.L_x_7103:
[----:B------:R-:W-:Y:S05]  /*3a720*/  BSYNC B1 ;  /* 0x0000000000017941 */ /* 0x000fea0003800000 */
.L_x_7102:
[----:B------:R-:W-:Y:S05]  /*3a730*/  BRA `(.L_x_6931) ;  /* 0xffffff74005c7947 */ /* 0x000fea000383ffff */
.L_x_6934:
[----:B0-----:R0:W1:Y:S02]  /*3a740*/  SYNCS.PHASECHK.TRANS64.TRYWAIT P0, [R18+URZ+0x38820], R3 ;  /* 0x03882003120075a7 */ /* 0x001064000800017f */
[----:B-1----:R-:W-:Y:S05]  /*3a750*/  @!P0 NANOSLEEP.SYNCS 0x989680 ;  /* 0x009896800000895d */ /* 0x002fea0003900000 */
[----:B------:R-:W1:Y:S02]  /*3a760*/  @!P0 SYNCS.PHASECHK.TRANS64 P0, [R18+URZ+0x38820], R3 ;  /* 0x03882003120085a7 */ /* 0x000e64000800007f */
[----:B-1----:R-:W-:Y:S05]  /*3a770*/  @!P0 BRA `(.L_x_6934) ;  /* 0xfffffffc00f08947 */ /* 0x002fea000383ffff */
[----:B------:R-:W-:Y:S05]  /*3a780*/  BRA `(.L_x_7104) ;  /* 0xffffff74006c7947 */ /* 0x000fea000383ffff */
.L_x_6938:
[----:B0-----:R0:W1:Y:S02]  /*3a790*/  SYNCS.PHASECHK.TRANS64.TRYWAIT P0, [R3+URZ+0x388a0], R7 ;  /* 0x0388a007030075a7 */ /* 0x001064000800017f */
[----:B-1----:R-:W-:Y:S05]  /*3a7a0*/  @!P0 NANOSLEEP.SYNCS 0x989680 ;  /* 0x009896800000895d */ /* 0x002fea0003900000 */
[----:B------:R-:W1:Y:S02]  /*3a7b0*/  @!P0 SYNCS.PHASECHK.TRANS64 P0, [R3+URZ+0x388a0], R7 ;  /* 0x0388a007030085a7 */ /* 0x000e64000800007f */
[----:B-1----:R-:W-:Y:S05]  /*3a7c0*/  @!P0 BRA `(.L_x_6938) ;  /* 0xfffffffc00f08947 */ /* 0x002fea000383ffff */
[----:B------:R-:W-:Y:S05]  /*3a7d0*/  BRA `(.L_x_7105) ;  /* 0xffffff7400847947 */ /* 0x000fea000383ffff */
.L_x_6943:
[----:B-1----:R1:W2:Y:S02]  /*3a7e0*/  SYNCS.PHASECHK.TRANS64.TRYWAIT P0, [R3+URZ+0x388c0], R7 ;  /* 0x0388c007030075a7 */ /* 0x0022a4000800017f */
[----:B--2---:R-:W-:Y:S05]  /*3a7f0*/  @!P0 NANOSLEEP.SYNCS 0x989680 ;  /* 0x009896800000895d */ /* 0x004fea0003900000 */
[----:B------:R-:W2:Y:S02]  /*3a800*/  @!P0 SYNCS.PHASECHK.TRANS64 P0, [R3+URZ+0x388c0], R7 ;  /* 0x0388c007030085a7 */ /* 0x000ea4000800007f */
[----:B--2---:R-:W-:Y:S05]  /*3a810*/  @!P0 BRA `(.L_x_6943) ;  /* 0xfffffffc00f08947 */ /* 0x004fea000383ffff */
[----:B------:R-:W-:Y:S05]  /*3a820*/  BRA `(.L_x_7106) ;  /* 0xffffff7800007947 */ /* 0x000fea000383ffff */
.L_x_6957:
[----:B0-----:R0:W1:Y:S02]  /*3a830*/  SYNCS.PHASECHK.TRANS64.TRYWAIT P1, [R10+URZ+0x388a0], R2 ;  /* 0x0388a0020a0075a7 */ /* 0x001064000802017f */
[----:B-1----:R-:W-:Y:S05]  /*3a840*/  @!P1 NANOSLEEP.SYNCS 0x989680 ;  /* 0x009896800000995d */ /* 0x002fea0003900000 */
[----:B------:R-:W1:Y:S02]  /*3a850*/  @!P1 SYNCS.PHASECHK.TRANS64 P1, [R10+URZ+0x388a0], R2 ;  /* 0x0388a0020a0095a7 */ /* 0x000e64000802007f */
[----:B-1----:R-:W-:Y:S05]  /*3a860*/  @!P1 BRA `(.L_x_6957) ;  /* 0xfffffffc00f09947 */ /* 0x002fea000383ffff */
[----:B------:R-:W-:Y:S05]  /*3a870*/  BRA `(.L_x_7107) ;  /* 0xffffff8000647947 */ /* 0x000fea000383ffff */
.L_x_6962:
[----:B-1----:R1:W2:Y:S02]  /*3a880*/  SYNCS.PHASECHK.TRANS64.TRYWAIT P1, [R10+URZ+0x388c0], R2 ;  /* 0x0388c0020a0075a7 */ /* 0x0022a4000802017f */
[----:B--2---:R-:W-:Y:S05]  /*3a890*/  @!P1 NANOSLEEP.SYNCS 0x989680 ;  /* 0x009896800000995d */ /* 0x004fea0003900000 */
[----:B------:R-:W2:Y:S02]  /*3a8a0*/  @!P1 SYNCS.PHASECHK.TRANS64 P1, [R10+URZ+0x388c0], R2 ;  /* 0x0388c0020a0095a7 */ /* 0x000ea4000802007f */
[----:B--2---:R-:W-:Y:S05]  /*3a8b0*/  @!P1 BRA `(.L_x_6962) ;  /* 0xfffffffc00f09947 */ /* 0x004fea000383ffff */
[----:B------:R-:W-:Y:S05]  /*3a8c0*/  BRA `(.L_x_7108) ;  /* 0xffffff8000dc7947 */ /* 0x000fea000383ffff */
.L_x_6992:
[----:B------:R-:W-:Y:S01]  /*3a8d0*/  SHF.R.U32.HI R11, RZ, 0x5, R21 ;  /* 0x00000005ff0b7819 */ /* 0x000fe20000011615 */
[----:B------:R-:W-:Y:S01]  /*3a8e0*/  BSSY B0, `(.L_x_7109) ;  /* 0x0000009000007945 */ /* 0x000fe20003800000 */
[----:B------:R-:W-:Y:S02]  /*3a8f0*/  IMAD.MOV.U32 R12, RZ, RZ, RZ ;  /* 0x000000ffff0c7224 */ /* 0x000fe400078e00ff */
[----:B------:R-:W-:Y:S01]  /*3a900*/  LOP3.LUT R11, R11, 0x3, RZ, 0xc0, !PT ;  /* 0x000000030b0b7812 */ /* 0x000fe200078ec0ff */
[----:B------:R-:W-:-:S04]  /*3a910*/  IMAD.MOV.U32 R15, RZ, RZ, -0x1 ;  /* 0xffffffffff0f7424 */ /* 0x000fc800078e00ff */
[----:B------:R-:W-:Y:S02]  /*3a920*/  IMAD.MOV.U32 R13, RZ, RZ, R11 ;  /* 0x000000ffff0d7224 */ /* 0x000fe400078e000b */
[----:B------:R-:W-:-:S07]  /*3a930*/  IMAD.MOV.U32 R11, RZ, RZ, 0x1f ;  /* 0x0000001fff0b7424 */ /* 0x000fce00078e00ff */
[----:B------:R-:W-:Y:S05]  /*3a940*/  WARPSYNC.COLLECTIVE R15, `(.L_x_7110) ;  /* 0x000000000f087348 */ /* 0x000fea0003c00000 */
[----:B------:R0:W1:Y:S02]  /*3a950*/  SHFL.IDX P6, R14, R13, R12, R11 ;  /* 0x0000000c0d0e7389 */ /* 0x00006400000c000b */
[----:B01----:R-:W-:Y:S01]  /*3a960*/  ENDCOLLECTIVE ;  /* 0x000000000000791b */ /* 0x003fe20003800000 */
.L_x_7110:
[----:B------:R-:W-:Y:S05]  /*3a970*/  BSYNC B0 ;  /* 0x0000000000007941 */ /* 0x000fea0003800000 */
.L_x_7109:
[----:B------:R-:W-:Y:S05]  /*3a980*/  BRA `(.L_x_7111) ;  /* 0xffffff9c00747947 */ /* 0x000fea000383ffff */
.L_x_6995:
[----:B0-----:R0:W1:Y:S02]  /*3a990*/  SYNCS.PHASECHK.TRANS64.TRYWAIT P0, [R25+URZ+0x38840], R0 ;  /* 0x03884000190075a7 */ /* 0x001064000800017f */
[----:B-1----:R-:W-:Y:S05]  /*3a9a0*/  @!P0 NANOSLEEP.SYNCS 0x989680 ;  /* 0x009896800000895d */ /* 0x002fea0003900000 */
[----:B------:R-:W1:Y:S02]  /*3a9b0*/  @!P0 SYNCS.PHASECHK.TRANS64 P0, [R25+URZ+0x38840], R0 ;  /* 0x03884000190085a7 */ /* 0x000e64000800007f */
[----:B-1----:R-:W-:Y:S05]  /*3a9c0*/  @!P0 BRA `(.L_x_6995) ;  /* 0xfffffffc00f08947 */ /* 0x002fea000383ffff */
[----:B------:R-:W-:Y:S05]  /*3a9d0*/  BRA `(.L_x_7112) ;  /* 0xffffff9c00a87947 */ /* 0x000fea000383ffff */
.L_x_6996:
        /* <DEDUP_REMOVED lines=8> */
.L_x_7114:
[----:B------:R-:W-:Y:S05]  /*3aa60*/  BSYNC B0 ;  /* 0x0000000000007941 */ /* 0x000fea0003800000 */
.L_x_7113:
        /* <DEDUP_REMOVED lines=9> */
.L_x_7115:
[----:B------:R-:W-:Y:S02]  /*3ab00*/  IMAD.MOV.U32 R13, RZ, RZ, R4 ;  /* 0x000000ffff0d7224 */ /* 0x000fe400078e0004 */
[----:B------:R-:W-:Y:S02]  /*3ab10*/  IMAD.MOV.U32 R12, RZ, RZ, 0x1 ;  /* 0x00000001ff0c7424 */ /* 0x000fe400078e00ff */
[----:B------:R-:W-:-:S07]  /*3ab20*/  IMAD.MOV.U32 R3, RZ, RZ, R14 ;  /* 0x000000ffff037224 */ /* 0x000fce00078e000e */
[----:B------:R-:W-:Y:S05]  /*3ab30*/  WARPSYNC.COLLECTIVE R15, `(.L_x_7116) ;  /* 0x000000000f087348 */ /* 0x000fea0003c00000 */
[----:B------:R0:W1:Y:S02]  /*3ab40*/  SHFL.IDX P6, R14, R13, R12, R11 ;  /* 0x0000000c0d0e7389 */ /* 0x00006400000c000b */
[----:B01----:R-:W-:Y:S01]  /*3ab50*/  ENDCOLLECTIVE ;  /* 0x000000000000791b */ /* 0x003fe20003800000 */
.L_x_7116:
        /* <DEDUP_REMOVED lines=15> */
.L_x_7117:
[----:B------:R-:W-:Y:S02]  /*3ac50*/  @P0 IMAD R6, R5, 0x2, R18 ;  /* 0x0000000205060824 */ /* 0x000fe400078e0212 */
[----:B------:R-:W-:Y:S02]  /*3ac60*/  IMAD.MOV.U32 R13, RZ, RZ, R4 ;  /* 0x000000ffff0d7224 */ /* 0x000fe400078e0004 */
[----:B------:R-:W-:Y:S02]  /*3ac70*/  IMAD.MOV.U32 R12, RZ, RZ, 0x2 ;  /* 0x00000002ff0c7424 */ /* 0x000fe400078e00ff */
[----:B------:R-:W-:-:S07]  /*3ac80*/  IMAD.MOV.U32 R3, RZ, RZ, R14 ;  /* 0x000000ffff037224 */ /* 0x000fce00078e000e */
[----:B------:R-:W-:Y:S05]  /*3ac90*/  WARPSYNC.COLLECTIVE R15, `(.L_x_7118) ;  /* 0x000000000f087348 */ /* 0x000fea0003c00000 */
[----:B------:R0:W1:Y:S02]  /*3aca0*/  SHFL.IDX P6, R14, R13, R12, R11 ;  /* 0x0000000c0d0e7389 */ /* 0x00006400000c000b */
[----:B01----:R-:W-:Y:S01]  /*3acb0*/  ENDCOLLECTIVE ;  /* 0x000000000000791b */ /* 0x003fe20003800000 */
.L_x_7118:
        /* <DEDUP_REMOVED lines=15> */
.L_x_7119:
[----:B------:R-:W-:Y:S02]  /*3adb0*/  @P0 IMAD R6, R5, 0x2, R18 ;  /* 0x0000000205060824 */ /* 0x000fe400078e0212 */
[----:B------:R-:W-:Y:S02]  /*3adc0*/  IMAD.MOV.U32 R13, RZ, RZ, R4 ;  /* 0x000000ffff0d7224 */ /* 0x000fe400078e0004 */
[----:B------:R-:W-:Y:S02]  /*3add0*/  IMAD.MOV.U32 R12, RZ, RZ, 0x3 ;  /* 0x00000003ff0c7424 */ /* 0x000fe400078e00ff */
[----:B------:R-:W-:-:S07]  /*3ade0*/  IMAD.MOV.U32 R3, RZ, RZ, R14 ;  /* 0x000000ffff037224 */ /* 0x000fce00078e000e */
[----:B------:R-:W-:Y:S05]  /*3adf0*/  WARPSYNC.COLLECTIVE R15, `(.L_x_7120) ;  /* 0x000000000f087348 */ /* 0x000fea0003c00000 */
[----:B------:R0:W1:Y:S02]  /*3ae00*/  SHFL.IDX P6, R14, R13, R12, R11 ;  /* 0x0000000c0d0e7389 */ /* 0x00006400000c000b */
[----:B01----:R-:W-:Y:S01]  /*3ae10*/  ENDCOLLECTIVE ;  /* 0x000000000000791b */ /* 0x003fe20003800000 */
.L_x_7120:
        /* <DEDUP_REMOVED lines=10> */
.L_x_7121:
[----:B------:R-:W-:Y:S01]  /*3aec0*/  @!PT LDS RZ, [RZ] ;  /* 0x00000000fffff984 */ /* 0x000fe20000000800 */
[----:B------:R-:W-:Y:S01]  /*3aed0*/  @!PT LDS RZ, [RZ] ;  /* 0x00000000fffff984 */ /* 0x000fe20000000800 */
[----:B------:R-:W-:Y:S01]  /*3aee0*/  @!PT LDS RZ, [RZ] ;  /* 0x00000000fffff984 */ /* 0x000fe20000000800 */
[----:B------:R0:W-:Y:S01]  /*3aef0*/  @P0 LDGSTS.E.BYPASS.LTC128B.128 [R6+0x23400], desc[UR36][R2.64], !P2 ;  /* 0x2340000002060fae */ /* 0x0001e2000d101d64 */
[----:B------:R-:W-:Y:S01]  /*3af00*/  IMAD.MOV.U32 R0, RZ, RZ, R14 ;  /* 0x000000ffff007224 */ /* 0x000fe200078e000e */
[----:B------:R-:W-:Y:S06]  /*3af10*/  BRA `(.L_x_7122) ;  /* 0xffffff9c00547947 */ /* 0x000fec000383ffff */
.L_x_7001:
        /* <DEDUP_REMOVED lines=9> */
.L_x_7123:
        /* <DEDUP_REMOVED lines=10> */
.L_x_7124:
[----:B------:R-:W-:Y:S02]  /*3b050*/  IMAD.MOV.U32 R13, RZ, RZ, R2 ;  /* 0x000000ffff0d7224 */ /* 0x000fe400078e0002 */
[----:B------:R-:W-:Y:S02]  /*3b060*/  IMAD.MOV.U32 R12, RZ, RZ, 0x1 ;  /* 0x00000001ff0c7424 */ /* 0x000fe400078e00ff */
[----:B------:R-:W-:-:S07]  /*3b070*/  IMAD.MOV.U32 R4, RZ, RZ, R14 ;  /* 0x000000ffff047224 */ /* 0x000fce00078e000e */
[----:B------:R-:W-:Y:S05]  /*3b080*/  WARPSYNC.COLLECTIVE R15, `(.L_x_7125) ;  /* 0x000000000f087348 */ /* 0x000fea0003c00000 */
[----:B------:R0:W1:Y:S02]  /*3b090*/  SHFL.IDX P6, R14, R13, R12, R11 ;  /* 0x0000000c0d0e7389 */ /* 0x00006400000c000b */
[----:B01----:R-:W-:Y:S01]  /*3b0a0*/  ENDCOLLECTIVE ;  /* 0x000000000000791b */ /* 0x003fe20003800000 */
.L_x_7125:
        /* <DEDUP_REMOVED lines=12> */
.L_x_7126:
[----:B------:R-:W-:Y:S02]  /*3b170*/  IMAD.MOV.U32 R13, RZ, RZ, R2 ;  /* 0x000000ffff0d7224 */ /* 0x000fe400078e0002 */
[----:B------:R-:W-:Y:S02]  /*3b180*/  IMAD.MOV.U32 R12, RZ, RZ, 0x2 ;  /* 0x00000002ff0c7424 */ /* 0x000fe400078e00ff */
[----:B------:R-:W-:-:S07]  /*3b190*/  IMAD.MOV.U32 R5, RZ, RZ, R14 ;  /* 0x000000ffff057224 */ /* 0x000fce00078e000e */
[----:B------:R-:W-:Y:S05]  /*3b1a0*/  WARPSYNC.COLLECTIVE R15, `(.L_x_7127) ;  /* 0x000000000f087348 */ /* 0x000fea0003c00000 */
[----:B------:R0:W1:Y:S02]  /*3b1b0*/  SHFL.IDX P6, R14, R13, R12, R11 ;  /* 0x0000000c0d0e7389 */ /* 0x00006400000c000b */
[----:B01----:R-:W-:Y:S01]  /*3b1c0*/  ENDCOLLECTIVE ;  /* 0x000000000000791b */ /* 0x003fe20003800000 */
.L_x_7127:
        /* <DEDUP_REMOVED lines=10> */
.L_x_7128:
        /* <DEDUP_REMOVED lines=11> */
.L_x_7129:
        /* <DEDUP_REMOVED lines=14> */
.L_x_7130:
[----:B------:R-:W-:Y:S01]  /*3b400*/  IMAD.MOV.U32 R0, RZ, RZ, R14 ;  /* 0x000000ffff007224 */ /* 0x000fe200078e000e */
[----:B------:R-:W-:Y:S06]  /*3b410*/  BRA `(.L_x_7131) ;  /* 0xffffffa000687947 */ /* 0x000fec000383ffff */
.L_x_7005:
        /* <DEDUP_REMOVED lines=45> */
.L_x_7133:
[----:B------:R-:W-:Y:S05]  /*3b6f0*/  BSYNC B0 ;  /* 0x0000000000007941 */ /* 0x000fea0003800000 */
.L_x_7132:
        /* <DEDUP_REMOVED lines=11> */
.L_x_7134:
        /* <DEDUP_REMOVED lines=39> */
.L_x_7135:
        /* <DEDUP_REMOVED lines=8> */
.L_x_7136:
        /* <DEDUP_REMOVED lines=33> */
.L_x_7137:
[----:B------:R-:W-:Y:S02]  /*3bcb0*/  IMAD.MOV.U32 R13, RZ, RZ, R5 ;  /* 0x000000ffff0d7224 */ /* 0x000fe400078e0005 */
[----:B------:R-:W-:-:S07]  /*3bcc0*/  IMAD.MOV.U32 R8, RZ, RZ, R14 ;  /* 0x000000ffff087224 */ /* 0x000fce00078e000e */
[----:B------:R-:W-:Y:S05]  /*3bcd0*/  WARPSYNC.COLLECTIVE R15, `(.L_x_7138) ;  /* 0x000000000f087348 */ /* 0x000fea0003c00000 */
[----:B------:R0:W1:Y:S02]  /*3bce0*/  SHFL.IDX P6, R14, R13, R12, R11 ;  /* 0x0000000c0d0e7389 */ /* 0x00006400000c000b */
[----:B01----:R-:W-:Y:S01]  /*3bcf0*/  ENDCOLLECTIVE ;  /* 0x000000000000791b */ /* 0x003fe20003800000 */
.L_x_7138:
        /* <DEDUP_REMOVED lines=23> */
.L_x_7139:
        /* <DEDUP_REMOVED lines=9> */
.L_x_7140:
[----:B------:R-:W-:Y:S01]  /*3bf00*/  IMAD.MOV.U32 R2, RZ, RZ, R14 ;  /* 0x000000ffff027224 */ /* 0x000fe200078e000e */
[----:B------:R-:W-:Y:S06]  /*3bf10*/  BRA `(.L_x_7141) ;  /* 0xffffffa4003c7947 */ /* 0x000fec000383ffff */
.L_x_7010:
[----:B-1----:R1:W2:Y:S02]  /*3bf20*/  SYNCS.PHASECHK.TRANS64.TRYWAIT P0, [R18+URZ+0x38820], R0 ;  /* 0x03882000120075a7 */ /* 0x0022a4000800017f */
[----:B--2---:R-:W-:Y:S05]  /*3bf30*/  @!P0 NANOSLEEP.SYNCS 0x989680 ;  /* 0x009896800000895d */ /* 0x004fea0003900000 */
[----:B------:R-:W2:Y:S02]  /*3bf40*/  @!P0 SYNCS.PHASECHK.TRANS64 P0, [R18+URZ+0x38820], R0 ;  /* 0x03882000120085a7 */ /* 0x000ea4000800007f */
[----:B--2---:R-:W-:Y:S05]  /*3bf50*/  @!P0 BRA `(.L_x_7010) ;  /* 0xfffffffc00f08947 */ /* 0x004fea000383ffff */
[----:B------:R-:W-:Y:S05]  /*3bf60*/  BRA `(.L_x_7142) ;  /* 0xffffffa400e47947 */ /* 0x000fea000383ffff */
.L_x_7013:
[----:B-1----:R1:W2:Y:S02]  /*3bf70*/  SYNCS.PHASECHK.TRANS64.TRYWAIT P0, [R25+URZ+0x38860], R0 ;  /* 0x03886000190075a7 */ /* 0x0022a4000800017f */
[----:B--2---:R-:W-:Y:S05]  /*3bf80*/  @!P0 NANOSLEEP.SYNCS 0x989680 ;  /* 0x009896800000895d */ /* 0x004fea0003900000 */
[----:B------:R-:W2:Y:S02]  /*3bf90*/  @!P0 SYNCS.PHASECHK.TRANS64 P0, [R25+URZ+0x38860], R0 ;  /* 0x03886000190085a7 */ /* 0x000ea4000800007f */
[----:B--2---:R-:W-:Y:S05]  /*3bfa0*/  @!P0 BRA `(.L_x_7013) ;  /* 0xfffffffc00f08947 */ /* 0x004fea000383ffff */
[----:B------:R-:W-:Y:S05]  /*3bfb0*/  BRA `(.L_x_7143) ;  /* 0xffffffa400f07947 */ /* 0x000fea000383ffff */
.L_x_7014:
        /* <DEDUP_REMOVED lines=8> */
.L_x_7145:
[----:B------:R-:W-:Y:S05]  /*3c040*/  BSYNC B0 ;  /* 0x0000000000007941 */ /* 0x000fea0003800000 */
.L_x_7144:
        /* <DEDUP_REMOVED lines=15> */
.L_x_7146:
        /* <DEDUP_REMOVED lines=39> */
.L_x_7147:
[----:B------:R-:W-:Y:S02]  /*3c3b0*/  IMAD.MOV.U32 R13, RZ, RZ, R5 ;  /* 0x000000ffff0d7224 */ /* 0x000fe400078e0005 */
[----:B------:R-:W-:-:S07]  /*3c3c0*/  IMAD.MOV.U32 R3, RZ, RZ, R14 ;  /* 0x000000ffff037224 */ /* 0x000fce00078e000e */
[----:B------:R-:W-:Y:S05]  /*3c3d0*/  WARPSYNC.COLLECTIVE R15, `(.L_x_7148) ;  /* 0x000000000f087348 */ /* 0x000fea0003c00000 */
[----:B------:R0:W1:Y:S02]  /*3c3e0*/  SHFL.IDX P6, R14, R13, R12, R11 ;  /* 0x0000000c0d0e7389 */ /* 0x00006400000c000b */
[----:B01----:R-:W-:Y:S01]  /*3c3f0*/  ENDCOLLECTIVE ;  /* 0x000000000000791b */ /* 0x003fe20003800000 */
.L_x_7148:
        /* <DEDUP_REMOVED lines=29> */
.L_x_7149:
[----:B------:R-:W-:Y:S02]  /*3c5d0*/  IMAD.MOV.U32 R13, RZ, RZ, R5 ;  /* 0x000000ffff0d7224 */ /* 0x000fe400078e0005 */
[----:B------:R-:W-:-:S07]  /*3c5e0*/  IMAD.MOV.U32 R7, RZ, RZ, R14 ;  /* 0x000000ffff077224 */ /* 0x000fce00078e000e */
[----:B------:R-:W-:Y:S05]  /*3c5f0*/  WARPSYNC.COLLECTIVE R15, `(.L_x_7150) ;  /* 0x000000000f087348 */ /* 0x000fea0003c00000 */
[----:B------:R0:W1:Y:S02]  /*3c600*/  SHFL.IDX P6, R14, R13, R12, R11 ;  /* 0x0000000c0d0e7389 */ /* 0x00006400000c000b */
[----:B01----:R-:W-:Y:S01]  /*3c610*/  ENDCOLLECTIVE ;  /* 0x000000000000791b */ /* 0x003fe20003800000 */
.L_x_7150:
        /* <DEDUP_REMOVED lines=29> */
.L_x_7151:
[----:B------:R-:W-:Y:S02]  /*3c7f0*/  IMAD.MOV.U32 R13, RZ, RZ, R5 ;  /* 0x000000ffff0d7224 */ /* 0x000fe400078e0005 */
[----:B------:R-:W-:-:S07]  /*3c800*/  IMAD.MOV.U32 R6, RZ, RZ, R14 ;  /* 0x000000ffff067224 */ /* 0x000fce00078e000e */
[----:B------:R-:W-:Y:S05]  /*3c810*/  WARPSYNC.COLLECTIVE R15, `(.L_x_7152) ;  /* 0x000000000f087348 */ /* 0x000fea0003c00000 */
[----:B------:R0:W1:Y:S02]  /*3c820*/  SHFL.IDX P6, R14, R13, R12, R11 ;  /* 0x0000000c0d0e7389 */ /* 0x00006400000c000b */
[----:B01----:R-:W-:Y:S01]  /*3c830*/  ENDCOLLECTIVE ;  /* 0x000000000000791b */ /* 0x003fe20003800000 */
.L_x_7152:
[----:B------:R-:W-:Y:S01]  /*3c840*/  IMAD.MOV.U32 R2, RZ, RZ, R14 ;  /* 0x000000ffff027224 */ /* 0x000fe200078e000e */
[----:B------:R-:W-:Y:S06]  /*3c850*/  BRA `(.L_x_7153) ;  /* 0xffffffa400807947 */ /* 0x000fec000383ffff */
.L_x_7021:
[----:B0-----:R0:W1:Y:S02]  /*3c860*/  SYNCS.PHASECHK.TRANS64.TRYWAIT P0, [R6+URZ+0x38840], R25 ;  /* 0x03884019060075a7 */ /* 0x001064000800017f */
[----:B-1----:R-:W-:Y:S05]  /*3c870*/  @!P0 NANOSLEEP.SYNCS 0x989680 ;  /* 0x009896800000895d */ /* 0x002fea0003900000 */
[----:B------:R-:W1:Y:S02]  /*3c880*/  @!P0 SYNCS.PHASECHK.TRANS64 P0, [R6+URZ+0x38840], R25 ;  /* 0x03884019060085a7 */ /* 0x000e64000800007f */
[----:B-1----:R-:W-:Y:S05]  /*3c890*/  @!P0 BRA `(.L_x_7021) ;  /* 0xfffffffc00f08947 */ /* 0x002fea000383ffff */
[----:B------:R-:W-:Y:S05]  /*3c8a0*/  BRA `(.L_x_7154) ;  /* 0xffffffac00047947 */ /* 0x000fea000383ffff */
.L_x_7022:
        /* <DEDUP_REMOVED lines=8> */
.L_x_7156:
[----:B------:R-:W-:Y:S05]  /*3c930*/  BSYNC B1 ;  /* 0x0000000000017941 */ /* 0x000fea0003800000 */
.L_x_7155:
        /* <DEDUP_REMOVED lines=9> */
.L_x_7157:
[----:B------:R-:W-:Y:S02]  /*3c9d0*/  IMAD.MOV.U32 R13, RZ, RZ, R26 ;  /* 0x000000ffff0d7224 */ /* 0x000fe400078e001a */
[----:B------:R-:W-:Y:S02]  /*3c9e0*/  IMAD.MOV.U32 R12, RZ, RZ, 0x1 ;  /* 0x00000001ff0c7424 */ /* 0x000fe400078e00ff */
[----:B------:R-:W-:-:S07]  /*3c9f0*/  IMAD.MOV.U32 R2, RZ, RZ, R14 ;  /* 0x000000ffff027224 */ /* 0x000fce00078e000e */
[----:B------:R-:W-:Y:S05]  /*3ca00*/  WARPSYNC.COLLECTIVE R15, `(.L_x_7158) ;  /* 0x000000000f087348 */ /* 0x000fea0003c00000 */
[----:B------:R0:W1:Y:S02]  /*3ca10*/  SHFL.IDX P6, R14, R13, R12, R11 ;  /* 0x0000000c0d0e7389 */ /* 0x00006400000c000b */
[----:B01----:R-:W-:Y:S01]  /*3ca20*/  ENDCOLLECTIVE ;  /* 0x000000000000791b */ /* 0x003fe20003800000 */
.L_x_7158:
        /* <DEDUP_REMOVED lines=11> */
.L_x_7159:
[----:B------:R-:W-:Y:S02]  /*3cae0*/  IMAD.MOV.U32 R13, RZ, RZ, R26 ;  /* 0x000000ffff0d7224 */ /* 0x000fe400078e001a */
[----:B------:R-:W-:Y:S02]  /*3caf0*/  IMAD.MOV.U32 R12, RZ, RZ, 0x2 ;  /* 0x00000002ff0c7424 */ /* 0x000fe400078e00ff */
[----:B------:R-:W-:-:S07]  /*3cb00*/  IMAD.MOV.U32 R2, RZ, RZ, R14 ;  /* 0x000000ffff027224 */ /* 0x000fce00078e000e */
[----:B------:R-:W-:Y:S05]  /*3cb10*/  WARPSYNC.COLLECTIVE R15, `(.L_x_7160) ;  /* 0x000000000f087348 */ /* 0x000fea0003c00000 */
[----:B------:R0:W1:Y:S02]  /*3cb20*/  SHFL.IDX P6, R14, R13, R12, R11 ;  /* 0x0000000c0d0e7389 */ /* 0x00006400000c000b */
[----:B01----:R-:W-:Y:S01]  /*3cb30*/  ENDCOLLECTIVE ;  /* 0x000000000000791b */ /* 0x003fe20003800000 */
.L_x_7160:
        /* <DEDUP_REMOVED lines=11> */
.L_x_7161:
[----:B------:R-:W-:Y:S02]  /*3cbf0*/  IMAD.MOV.U32 R13, RZ, RZ, R26 ;  /* 0x000000ffff0d7224 */ /* 0x000fe400078e001a */
[----:B------:R-:W-:Y:S02]  /*3cc00*/  IMAD.MOV.U32 R12, RZ, RZ, 0x3 ;  /* 0x00000003ff0c7424 */ /* 0x000fe400078e00ff */
[----:B------:R-:W-:-:S07]  /*3cc10*/  IMAD.MOV.U32 R2, RZ, RZ, R14 ;  /* 0x000000ffff027224 */ /* 0x000fce00078e000e */
[----:B------:R-:W-:Y:S05]  /*3cc20*/  WARPSYNC.COLLECTIVE R15, `(.L_x_7162) ;  /* 0x000000000f087348 */ /* 0x000fea0003c00000 */
[----:B------:R0:W1:Y:S02]  /*3cc30*/  SHFL.IDX P6, R14, R13, R12, R11 ;  /* 0x0000000c0d0e7389 */ /* 0x00006400000c000b */
[----:B01----:R-:W-:Y:S01]  /*3cc40*/  ENDCOLLECTIVE ;  /* 0x000000000000791b */ /* 0x003fe20003800000 */
.L_x_7162:
        /* <DEDUP_REMOVED lines=11> */
.L_x_7163:
[----:B------:R-:W-:Y:S01]  /*3cd00*/  IMAD.MOV.U32 R2, RZ, RZ, R14 ;  /* 0x000000ffff027224 */ /* 0x000fe200078e000e */
[----:B------:R-:W-:Y:S06]  /*3cd10*/  BRA `(.L_x_7164) ;  /* 0xffffffa8008c7947 */ /* 0x000fec000383ffff */
.L_x_7027:
[----:B----4-:R4:W0:Y:S02]  /*3cd20*/  SYNCS.PHASECHK.TRANS64.TRYWAIT P0, [R6+URZ+0x38860], R25 ;  /* 0x03886019060075a7 */ /* 0x010824000800017f */
[----:B0-----:R-:W-:Y:S05]  /*3cd30*/  @!P0 NANOSLEEP.SYNCS 0x989680 ;  /* 0x009896800000895d */ /* 0x001fea0003900000 */
[----:B------:R-:W0:Y:S02]  /*3cd40*/  @!P0 SYNCS.PHASECHK.TRANS64 P0, [R6+URZ+0x38860], R25 ;  /* 0x03886019060085a7 */ /* 0x000e24000800007f */
[----:B0-----:R-:W-:Y:S05]  /*3cd50*/  @!P0 BRA `(.L_x_7027) ;  /* 0xfffffffc00f08947 */ /* 0x001fea000383ffff */
[----:B------:R-:W-:Y:S05]  /*3cd60*/  BRA `(.L_x_7165) ;  /* 0xffffffa800d87947 */ /* 0x000fea000383ffff */
.L_x_7028:
[----:B------:R-:W-:Y:S01]  /*3cd70*/  BSSY B1, `(.L_x_7166) ;  /* 0x0000008000017945 */ /* 0x000fe20003800000 */
[----:B------:R-:W-:Y:S02]  /*3cd80*/  IMAD.MOV.U32 R13, RZ, RZ, R10 ;  /* 0x000000ffff0d7224 */ /* 0x000fe400078e000a */
[----:B------:R-:W-:Y:S02]  /*3cd90*/  IMAD.MOV.U32 R12, RZ, RZ, RZ ;  /* 0x000000ffff0c7224 */ /* 0x000fe400078e00ff */
[----:B------:R-:W-:Y:S02]  /*3cda0*/  IMAD.MOV.U32 R11, RZ, RZ, 0x181f ;  /* 0x0000181fff0b7424 */ /* 0x000fe400078e00ff */
[----:B------:R-:W-:-:S07]  /*3cdb0*/  IMAD.MOV.U32 R15, RZ, RZ, -0x1 ;  /* 0xffffffffff0f7424 */ /* 0x000fce00078e00ff */
[----:B01-34-:R-:W-:Y:S05]  /*3cdc0*/  WARPSYNC.COLLECTIVE R15, `(.L_x_7167) ;  /* 0x000000000f087348 */ /* 0x01bfea0003c00000 */
[----:B------:R2:W0:Y:S02]  /*3cdd0*/  SHFL.IDX P6, R14, R13, R12, R11 ;  /* 0x0000000c0d0e7389 */ /* 0x00042400000c000b */
[----:B01234-:R-:W-:Y:S01]  /*3cde0*/  ENDCOLLECTIVE ;  /* 0x000000000000791b */ /* 0x01ffe20003800000 */
.L_x_7167:
[----:B------:R-:W-:Y:S05]  /*3cdf0*/  BSYNC B1 ;  /* 0x0000000000017941 */ /* 0x000fea0003800000 */
.L_x_7166:
        /* <DEDUP_REMOVED lines=13> */
.L_x_7168:
        /* <DEDUP_REMOVED lines=17> */
.L_x_7169:
        /* <DEDUP_REMOVED lines=16> */
.L_x_7170:
        /* <DEDUP_REMOVED lines=19> */
.L_x_7171:
        /* <DEDUP_REMOVED lines=14> */
.L_x_7172:
        /* <DEDUP_REMOVED lines=16> */
.L_x_7173:
        /* <DEDUP_REMOVED lines=14> */
.L_x_7174:
[----:B------:R-:W-:Y:S05]  /*3d4d0*/  BRA `(.L_x_7175) ;  /* 0xffffffa8003c7947 */ /* 0x000fea000383ffff */
.L_x_7036:
        /* <DEDUP_REMOVED lines=8> */
.L_x_7177:
[----:B------:R-:W-:Y:S05]  /*3d560*/  BSYNC B0 ;  /* 0x0000000000007941 */ /* 0x000fea0003800000 */
.L_x_7176:
        /* <DEDUP_REMOVED lines=9> */
.L_x_7178:
        /* <DEDUP_REMOVED lines=23> */
.L_x_7179:
[----:B------:R-:W-:Y:S01]  /*3d770*/  IMAD.MOV.U32 R12, RZ, RZ, 0x2 ;  /* 0x00000002ff0c7424 */ /* 0x000fe200078e00ff */
[----:B------:R-:W-:-:S05]  /*3d780*/  SEL R4, R14, RZ, P1 ;  /* 0x000000ff0e047207 */ /* 0x000fca0000800000 */
[----:B------:R-:W-:-:S04]  /*3d790*/  IMAD.IADD R4, R13, 0x1, R4 ;  /* 0x000000010d047824 */ /* 0x000fc800078e0204 */
[----:B------:R-:W-:-:S07]  /*3d7a0*/  IMAD.MOV.U32 R13, RZ, RZ, R4 ;  /* 0x000000ffff0d7224 */ /* 0x000fce00078e0004 */
[----:B------:R-:W-:Y:S05]  /*3d7b0*/  WARPSYNC.COLLECTIVE R15, `(.L_x_7180) ;  /* 0x000000000f087348 */ /* 0x000fea0003c00000 */
[----:B------:R0:W1:Y:S02]  /*3d7c0*/  SHFL.UP P6, R14, R13, R12, R11 ;  /* 0x0400000c0d0e7389 */ /* 0x00006400000c000b */
[----:B01----:R-:W-:Y:S01]  /*3d7d0*/  ENDCOLLECTIVE ;  /* 0x000000000000791b */ /* 0x003fe20003800000 */
.L_x_7180:
[----:B------:R-:W-:Y:S01]  /*3d7e0*/  IMAD.MOV.U32 R12, RZ, RZ, 0x4 ;  /* 0x00000004ff0c7424 */ /* 0x000fe200078e00ff */
[----:B------:R-:W-:-:S05]  /*3d7f0*/  SEL R3, R14, RZ, P2 ;  /* 0x000000ff0e037207 */ /* 0x000fca0001000000 */
[----:B------:R-:W-:-:S04]  /*3d800*/  IMAD.IADD R2, R4, 0x1, R3 ;  /* 0x0000000104027824 */ /* 0x000fc800078e0203 */
[----:B------:R-:W-:-:S07]  /*3d810*/  IMAD.MOV.U32 R13, RZ, RZ, R2 ;  /* 0x000000ffff0d7224 */ /* 0x000fce00078e0002 */
[----:B------:R-:W-:Y:S05]  /*3d820*/  WARPSYNC.COLLECTIVE R15, `(.L_x_7181) ;  /* 0x000000000f087348 */ /* 0x000fea0003c00000 */
[----:B------:R0:W1:Y:S02]  /*3d830*/  SHFL.UP P6, R14, R13, R12, R11 ;  /* 0x0400000c0d0e7389 */ /* 0x00006400000c000b */
[----:B01----:R-:W-:Y:S01]  /*3d840*/  ENDCOLLECTIVE ;  /* 0x000000000000791b */ /* 0x003fe20003800000 */
.L_x_7181:
[----:B------:R-:W-:Y:S01]  /*3d850*/  IMAD.MOV.U32 R12, RZ, RZ, 0x8 ;  /* 0x00000008ff0c7424 */ /* 0x000fe200078e00ff */
[----:B------:R-:W-:-:S05]  /*3d860*/  SEL R3, R14, RZ, P3 ;  /* 0x000000ff0e037207 */ /* 0x000fca0001800000 */
[----:B------:R-:W-:-:S04]  /*3d870*/  IMAD.IADD R3, R2, 0x1, R3 ;  /* 0x0000000102037824 */ /* 0x000fc800078e0203 */
[----:B------:R-:W-:-:S07]  /*3d880*/  IMAD.MOV.U32 R13, RZ, RZ, R3 ;  /* 0x000000ffff0d7224 */ /* 0x000fce00078e0003 */
[----:B------:R-:W-:Y:S05]  /*3d890*/  WARPSYNC.COLLECTIVE R15, `(.L_x_7182) ;  /* 0x000000000f087348 */ /* 0x000fea0003c00000 */
[----:B------:R0:W1:Y:S02]  /*3d8a0*/  SHFL.UP P6, R14, R13, R12, R11 ;  /* 0x0400000c0d0e7389 */ /* 0x00006400000c000b */
[----:B01----:R-:W-:Y:S01]  /*3d8b0*/  ENDCOLLECTIVE ;  /* 0x000000000000791b */ /* 0x003fe20003800000 */
.L_x_7182:
[----:B------:R-:W-:Y:S01]  /*3d8c0*/  IMAD.MOV.U32 R12, RZ, RZ, 0x10 ;  /* 0x00000010ff0c7424 */ /* 0x000fe200078e00ff */
[----:B------:R-:W-:-:S05]  /*3d8d0*/  SEL R4, R14, RZ, P4 ;  /* 0x000000ff0e047207 */ /* 0x000fca0002000000 */
[----:B------:R-:W-:-:S04]  /*3d8e0*/  IMAD.IADD R4, R3, 0x1, R4 ;  /* 0x0000000103047824 */ /* 0x000fc800078e0204 */
[----:B------:R-:W-:-:S07]  /*3d8f0*/  IMAD.MOV.U32 R13, RZ, RZ, R4 ;  /* 0x000000ffff0d7224 */ /* 0x000fce00078e0004 */
[----:B------:R-:W-:Y:S05]  /*3d900*/  WARPSYNC.COLLECTIVE R15, `(.L_x_7183) ;  /* 0x000000000f087348 */ /* 0x000fea0003c00000 */
[----:B------:R0:W1:Y:S02]  /*3d910*/  SHFL.UP P6, R14, R13, R12, R11 ;  /* 0x0400000c0d0e7389 */ /* 0x00006400000c000b */
[----:B01----:R-:W-:Y:S01]  /*3d920*/  ENDCOLLECTIVE ;  /* 0x000000000000791b */ /* 0x003fe20003800000 */
.L_x_7183:
        /* <DEDUP_REMOVED lines=8> */
.L_x_7184:
[----:B------:R-:W-:Y:S05]  /*3d9b0*/  BRA `(.L_x_7185) ;  /* 0xffffffa800d47947 */ /* 0x000fea000383ffff */
.L_x_7039:
[----:B------:R-:W-:Y:S01]  /*3d9c0*/  BSSY B0, `(.L_x_7186) ;  /* 0x0000007000007945 */ /* 0x000fe20003800000 */
[----:B------:R-:W-:Y:S02]  /*3d9d0*/  IMAD.MOV.U32 R12, RZ, RZ, 0x1 ;  /* 0x00000001ff0c7424 */ /* 0x000fe400078e00ff */
[----:B------:R-:W-:Y:S02]  /*3d9e0*/  IMAD.MOV.U32 R11, RZ, RZ, RZ ;  /* 0x000000ffff0b7224 */ /* 0x000fe400078e00ff */
[----:B------:R-:W-:-:S07]  /*3d9f0*/  IMAD.MOV.U32 R15, RZ, RZ, -0x1 ;  /* 0xffffffffff0f7424 */ /* 0x000fce00078e00ff */
[----:B------:R-:W-:Y:S05]  /*3da00*/  WARPSYNC.COLLECTIVE R15, `(.L_x_7187) ;  /* 0x000000000f087348 */ /* 0x000fea0003c00000 */
[----:B------:R0:W1:Y:S02]  /*3da10*/  SHFL.UP P6, R14, R13, R12, R11 ;  /* 0x0400000c0d0e7389 */ /* 0x00006400000c000b */
[----:B01----:R-:W-:Y:S01]  /*3da20*/  ENDCOLLECTIVE ;  /* 0x000000000000791b */ /* 0x003fe20003800000 */
.L_x_7187:
[----:B------:R-:W-:Y:S05]  /*3da30*/  BSYNC B0 ;  /* 0x0000000000007941 */ /* 0x000fea0003800000 */
.L_x_7186:
        /* <DEDUP_REMOVED lines=8> */
.L_x_7188:
[----:B------:R-:W-:Y:S01]  /*3dac0*/  IMAD.MOV.U32 R12, RZ, RZ, 0x4 ;  /* 0x00000004ff0c7424 */ /* 0x000fe200078e00ff */
[----:B------:R-:W-:-:S05]  /*3dad0*/  SEL R2, R14, RZ, P2 ;  /* 0x000000ff0e027207 */ /* 0x000fca0001000000 */
[----:B------:R-:W-:-:S04]  /*3dae0*/  IMAD.IADD R2, R13, 0x1, R2 ;  /* 0x000000010d027824 */ /* 0x000fc800078e0202 */
[----:B------:R-:W-:-:S07]  /*3daf0*/  IMAD.MOV.U32 R13, RZ, RZ, R2 ;  /* 0x000000ffff0d7224 */ /* 0x000fce00078e0002 */
[----:B------:R-:W-:Y:S05]  /*3db00*/  WARPSYNC.COLLECTIVE R15, `(.L_x_7189) ;  /* 0x000000000f087348 */ /* 0x000fea0003c00000 */
[----:B------:R0:W1:Y:S02]  /*3db10*/  SHFL.UP P6, R14, R13, R12, R11 ;  /* 0x0400000c0d0e7389 */ /* 0x00006400000c000b */
[----:B01----:R-:W-:Y:S01]  /*3db20*/  ENDCOLLECTIVE ;  /* 0x000000000000791b */ /* 0x003fe20003800000 */
.L_x_7189:
[----:B------:R-:W-:Y:S01]  /*3db30*/  IMAD.MOV.U32 R12, RZ, RZ, 0x8 ;  /* 0x00000008ff0c7424 */ /* 0x000fe200078e00ff */
[----:B------:R-:W-:-:S05]  /*3db40*/  SEL R3, R14, RZ, P3 ;  /* 0x000000ff0e037207 */ /* 0x000fca0001800000 */
[----:B------:R-:W-:-:S04]  /*3db50*/  IMAD.IADD R3, R2, 0x1, R3 ;  /* 0x0000000102037824 */ /* 0x000fc800078e0203 */
[----:B------:R-:W-:-:S07]  /*3db60*/  IMAD.MOV.U32 R13, RZ, RZ, R3 ;  /* 0x000000ffff0d7224 */ /* 0x000fce00078e0003 */
[----:B------:R-:W-:Y:S05]  /*3db70*/  WARPSYNC.COLLECTIVE R15, `(.L_x_7190) ;  /* 0x000000000f087348 */ /* 0x000fea0003c00000 */
[----:B------:R0:W1:Y:S02]  /*3db80*/  SHFL.UP P6, R14, R13, R12, R11 ;  /* 0x0400000c0d0e7389 */ /* 0x00006400000c000b */
[----:B01----:R-:W-:Y:S01]  /*3db90*/  ENDCOLLECTIVE ;  /* 0x000000000000791b */ /* 0x003fe20003800000 */
.L_x_7190:
[----:B------:R-:W-:Y:S01]  /*3dba0*/  IMAD.MOV.U32 R12, RZ, RZ, 0x10 ;  /* 0x00000010ff0c7424 */ /* 0x000fe200078e00ff */
[----:B------:R-:W-:-:S05]  /*3dbb0*/  SEL R4, R14, RZ, P4 ;  /* 0x000000ff0e047207 */ /* 0x000fca0002000000 */
[----:B------:R-:W-:-:S04]  /*3dbc0*/  IMAD.IADD R4, R3, 0x1, R4 ;  /* 0x0000000103047824 */ /* 0x000fc800078e0204 */
[----:B------:R-:W-:-:S07]  /*3dbd0*/  IMAD.MOV.U32 R13, RZ, RZ, R4 ;  /* 0x000000ffff0d7224 */ /* 0x000fce00078e0004 */
[----:B------:R-:W-:Y:S05]  /*3dbe0*/  WARPSYNC.COLLECTIVE R15, `(.L_x_7191) ;  /* 0x000000000f087348 */ /* 0x000fea0003c00000 */
[----:B------:R0:W1:Y:S02]  /*3dbf0*/  SHFL.UP P6, R14, R13, R12, R11 ;  /* 0x0400000c0d0e7389 */ /* 0x00006400000c000b */
[----:B01----:R-:W-:Y:S01]  /*3dc00*/  ENDCOLLECTIVE ;  /* 0x000000000000791b */ /* 0x003fe20003800000 */
.L_x_7191:
        /* <DEDUP_REMOVED lines=8> */
.L_x_7192:
[----:B------:R-:W-:Y:S05]  /*3dc90*/  BRA `(.L_x_7193) ;  /* 0xffffffa800c07947 */ /* 0x000fea000383ffff */
.L_x_7041:
[----:B------:R-:W-:Y:S01]  /*3dca0*/  BSSY B0, `(.L_x_7194) ;  /* 0x0000006000007945 */ /* 0x000fe20003800000 */
[----:B------:R-:W-:Y:S01]  /*3dcb0*/  PLOP3.LUT P6, PT, P6, PT, PT, 0x8, 0x0 ;  /* 0x000000000000781c */ /* 0x000fe200037ce170 */
[----:B------:R-:W-:-:S12]  /*3dcc0*/  IMAD.MOV.U32 R15, RZ, RZ, -0x1 ;  /* 0xffffffffff0f7424 */ /* 0x000fd800078e00ff */
[----:B0-----:R-:W-:Y:S05]  /*3dcd0*/  WARPSYNC.COLLECTIVE R15, `(.L_x_7195) ;  /* 0x000000000f087348 */ /* 0x001fea0003c00000 */
[----:B------:R-:W-:Y:S01]  /*3dce0*/  VOTE.ANY R14, PT, P6 ;  /* 0x00000000000e7806 */ /* 0x000fe200030e0100 */
[----:B0-----:R-:W-:Y:S06]  /*3dcf0*/  ENDCOLLECTIVE ;  /* 0x000000000000791b */ /* 0x001fec0003800000 */
.L_x_7195:
[----:B------:R-:W-:Y:S05]  /*3dd00*/  BSYNC B0 ;  /* 0x0000000000007941 */ /* 0x000fea0003800000 */
.L_x_7194:
        /* <DEDUP_REMOVED lines=10> */
.L_x_7196:
[----:B------:R-:W-:Y:S02]  /*3ddb0*/  IMAD.MOV.U32 R13, RZ, RZ, R5 ;  /* 0x000000ffff0d7224 */ /* 0x000fe400078e0005 */
[----:B------:R-:W-:-:S07]  /*3ddc0*/  IMAD.MOV.U32 R25, RZ, RZ, R14 ;  /* 0x000000ffff197224 */ /* 0x000fce00078e000e */
[----:B------:R-:W-:Y:S05]  /*3ddd0*/  WARPSYNC.COLLECTIVE R15, `(.L_x_7197) ;  /* 0x000000000f087348 */ /* 0x000fea0003c00000 */
[----:B------:R0:W1:Y:S02]  /*3dde0*/  SHFL.IDX P6, R14, R13, R12, R11 ;  /* 0x0000000c0d0e7389 */ /* 0x00006400000c000b */
[----:B01----:R-:W-:Y:S01]  /*3ddf0*/  ENDCOLLECTIVE ;  /* 0x000000000000791b */ /* 0x003fe20003800000 */
.L_x_7197:
[----:B------:R-:W-:Y:S01]  /*3de00*/  IMAD.MOV.U32 R5, RZ, RZ, R14 ;  /* 0x000000ffff057224 */ /* 0x000fe200078e000e */
[----:B------:R-:W-:Y:S06]  /*3de10*/  BRA `(.L_x_7198) ;  /* 0xffffffa800a07947 */ /* 0x000fec000383ffff */
.L_x_7043:
[----:B------:R-:W-:Y:S01]  /*3de20*/  BSSY B0, `(.L_x_7199) ;  /* 0x0000007000007945 */ /* 0x000fe20003800000 */
[----:B------:R-:W-:Y:S02]  /*3de30*/  IMAD.MOV.U32 R13, RZ, RZ, R2 ;  /* 0x000000ffff0d7224 */ /* 0x000fe400078e0002 */
[----:B------:R-:W-:Y:S02]  /*3de40*/  IMAD.MOV.U32 R11, RZ, RZ, 0x1f ;  /* 0x0000001fff0b7424 */ /* 0x000fe400078e00ff */
[----:B------:R-:W-:-:S07]  /*3de50*/  IMAD.MOV.U32 R15, RZ, RZ, -0x1 ;  /* 0xffffffffff0f7424 */ /* 0x000fce00078e00ff */
[----:B0123--:R-:W-:Y:S05]  /*3de60*/  WARPSYNC.COLLECTIVE R15, `(.L_x_7200) ;  /* 0x000000000f087348 */ /* 0x00ffea0003c00000 */
[----:B------:R4:W0:Y:S02]  /*3de70*/  SHFL.IDX P6, R14, R13, R12, R11 ;  /* 0x0000000c0d0e7389 */ /* 0x00082400000c000b */
[----:B01234-:R-:W-:Y:S01]  /*3de80*/  ENDCOLLECTIVE ;  /* 0x000000000000791b */ /* 0x01ffe20003800000 */
.L_x_7200:
[----:B------:R-:W-:Y:S05]  /*3de90*/  BSYNC B0 ;  /* 0x0000000000007941 */ /* 0x000fea0003800000 */
.L_x_7199:
[----:B------:R-:W-:Y:S01]  /*3dea0*/  IMAD.MOV.U32 R24, RZ, RZ, R14 ;  /* 0x000000ffff187224 */ /* 0x000fe200078e000e */
[----:B------:R-:W-:Y:S06]  /*3deb0*/  BRA `(.L_x_7042) ;  /* 0xffffffa800907947 */ /* 0x000fec000383ffff */
.L_x_7049:
[----:B-1----:R1:W4:Y:S02]  /*3dec0*/  SYNCS.PHASECHK.TRANS64.TRYWAIT P0, [R7+URZ+0x38820], R0 ;  /* 0x03882000070075a7 */ /* 0x002324000800017f */
[----:B----4-:R-:W-:Y:S05]  /*3ded0*/  @!P0 NANOSLEEP.SYNCS 0x989680 ;  /* 0x009896800000895d */ /* 0x010fea0003900000 */
[----:B------:R-:W4:Y:S02]  /*3dee0*/  @!P0 SYNCS.PHASECHK.TRANS64 P0, [R7+URZ+0x38820], R0 ;  /* 0x03882000070085a7 */ /* 0x000f24000800007f */
[----:B----4-:R-:W-:Y:S05]  /*3def0*/  @!P0 BRA `(.L_x_7049) ;  /* 0xfffffffc00f08947 */ /* 0x010fea000383ffff */
[----:B------:R-:W-:Y:S05]  /*3df00*/  BRA `(.L_x_7201) ;  /* 0xffffffb000e87947 */ /* 0x000fea000383ffff */
.L_x_7050:
        /* <DEDUP_REMOVED lines=11> */
.L_x_7203:
[----:B------:R-:W-:Y:S05]  /*3dfc0*/  BSYNC B0 ;  /* 0x0000000000007941 */ /* 0x000fea0003800000 */
.L_x_7202:
[----:B------:R-:W-:Y:S05]  /*3dfd0*/  BRA `(.L_x_7204) ;  /* 0xffffffb000d07947 */ /* 0x000fea000383ffff */
.L_x_7051:
[----:B------:R-:W-:Y:S01]  /*3dfe0*/  BSSY B0, `(.L_x_7205) ;  /* 0x0000006000007945 */ /* 0x000fe20003800000 */
[----:B------:R-:W-:-:S07]  /*3dff0*/  IMAD.MOV.U32 R15, RZ, RZ, -0x1 ;  /* 0xffffffffff0f7424 */ /* 0x000fce00078e00ff */
[----:B0123--:R-:W-:Y:S05]  /*3e000*/  WARPSYNC.COLLECTIVE R15, `(.L_x_7206) ;  /* 0x000000000f0c7348 */ /* 0x00ffea0003c00000 */
[----:B------:R-:W-:Y:S02]  /*3e010*/  ELECT P6, UR62, PT ;  /* 0x00000000003e782f */ /* 0x000fe400038c0000 */
[----:B------:R-:W-:Y:S01]  /*3e020*/  MOV R14, UR62 ;  /* 0x0000003e000e7c02 */ /* 0x000fe20008000f00 */
[----:B0123--:R-:W-:Y:S10]  /*3e030*/  ENDCOLLECTIVE ;  /* 0x000000000000791b */ /* 0x00fff40003800000 */
.L_x_7206:
[----:B------:R-:W-:Y:S05]  /*3e040*/  BSYNC B0 ;  /* 0x0000000000007941 */ /* 0x000fea0003800000 */
.L_x_7205:
[----:B------:R-:W-:Y:S05]  /*3e050*/  BRA `(.L_x_7207) ;  /* 0xffffffb000c47947 */ /* 0x000fea000383ffff */
.L_x_7053:
[----:B-1----:R1:W4:Y:S02]  /*3e060*/  SYNCS.PHASECHK.TRANS64.TRYWAIT P1, [R5+URZ+0x38840], R0 ;  /* 0x03884000050075a7 */ /* 0x002324000802017f */
[----:B----4-:R-:W-:Y:S05]  /*3e070*/  @!P1 NANOSLEEP.SYNCS 0x989680 ;  /* 0x009896800000995d */ /* 0x010fea0003900000 */
[----:B------:R-:W4:Y:S02]  /*3e080*/  @!P1 SYNCS.PHASECHK.TRANS64 P1, [R5+URZ+0x38840], R0 ;  /* 0x03884000050095a7 */ /* 0x000f24000802007f */
[----:B----4-:R-:W-:Y:S05]  /*3e090*/  @!P1 BRA `(.L_x_7053) ;  /* 0xfffffffc00f09947 */ /* 0x010fea000383ffff */
[----:B------:R-:W-:Y:S05]  /*3e0a0*/  BRA `(.L_x_7208) ;  /* 0xffffffb000e47947 */ /* 0x000fea000383ffff */
.L_x_7055:
[----:B----4-:R4:W0:Y:S02]  /*3e0b0*/  SYNCS.PHASECHK.TRANS64.TRYWAIT P1, [R3+URZ+0x38840], R2 ;  /* 0x03884002030075a7 */ /* 0x010824000802017f */
[----:B0-----:R-:W-:Y:S05]  /*3e0c0*/  @!P1 NANOSLEEP.SYNCS 0x989680 ;  /* 0x009896800000995d */ /* 0x001fea0003900000 */
[----:B------:R-:W0:Y:S02]  /*3e0d0*/  @!P1 SYNCS.PHASECHK.TRANS64 P1, [R3+URZ+0x38840], R2 ;  /* 0x03884002030095a7 */ /* 0x000e24000802007f */
[----:B0-----:R-:W-:Y:S05]  /*3e0e0*/  @!P1 BRA `(.L_x_7055) ;  /* 0xfffffffc00f09947 */ /* 0x001fea000383ffff */
[----:B------:R-:W-:Y:S05]  /*3e0f0*/  BRA `(.L_x_7209) ;  /* 0xffffffb000f07947 */ /* 0x000fea000383ffff */
.L_x_7057:
[----:B------:R0:W0:Y:S02]  /*3e100*/  SYNCS.PHASECHK.TRANS64.TRYWAIT P1, [R5+URZ+0x38860], R0 ;  /* 0x03886000050075a7 */ /* 0x000024000802017f */
[----:B0-----:R-:W-:Y:S05]  /*3e110*/  @!P1 NANOSLEEP.SYNCS 0x989680 ;  /* 0x009896800000995d */ /* 0x001fea0003900000 */
[----:B------:R-:W0:Y:S02]  /*3e120*/  @!P1 SYNCS.PHASECHK.TRANS64 P1, [R5+URZ+0x38860], R0 ;  /* 0x03886000050095a7 */ /* 0x000e24000802007f */
[----:B0-----:R-:W-:Y:S05]  /*3e130*/  @!P1 BRA `(.L_x_7057) ;  /* 0xfffffffc00f09947 */ /* 0x001fea000383ffff */
[----:B------:R-:W-:Y:S05]  /*3e140*/  BRA `(.L_x_7210) ;  /* 0xffffffb000ec7947 */ /* 0x000fea000383ffff */
        .type           $_ZN7cutlass13device_kernelIN5flash11enable_sm90INS1_16FlashAttnFwdSm90INS1_25CollectiveMainloopFwdSm90ILi2EN4cute5tupleIJNS5_1CILi1EEES8_S8_EEENS6_IJNS7_ILi64EEESA_SA_EEELi512ENS_10bfloat16_tEfNS_4arch4Sm90ELb0ELb1ELb1ELb1ELb1ELb1ELb1ELb0ELb0ELb1ELb1ELb0EEENS1_21CollectiveEpilogueFwdINS6_IJSA_NS7_ILi512EEESA_EEES9_SC_SE_Li256ELb1ELb1ELb1ELb0EEENS1_36VarlenDynamicPersistentTileSchedulerILi64ELi64ELi256ELi128ELb1ELb1ELb1ELb1ELb0ELb1EEEEEEEEEvNT_6ParamsE$_ZZN5flash25CollectiveMainloopFwdSm90ILi2EN4cute5tupleIJNS1_1CILi1EEES4_S4_EEENS2_IJNS3_ILi64EEES6_S6_EEELi512EN7cutlass10bfloat16_tEfNS8_4arch4Sm90ELb0ELb1ELb1ELb1ELb1ELb1ELb1ELb0ELb0ELb1ELb1ELb0EE3mmaINS_16FlashAttnFwdSm90ISC_NS_21CollectiveEpilogueFwdINS2_IJS6_NS3_ILi512EEES6_EEES5_S9_SB_Li256ELb1ELb1ELb1ELb0EEENS_36VarlenDynamicPersistentTileSchedulerILi64ELi64ELi256ELi128ELb1ELb1ELb1ELb1ELb0ELb1EEEE13SharedStorageENS1_6TensorINS1_11ArrayEngineIfLm128EEENS1_6LayoutINS2_IJNS2_IJNS3_ILi2EEESR_NS3_ILi32EEEEEES4_S4_EEENS2_IJNS2_IJS4_SR_NS3_ILi4EEEEEENS3_ILi0EEESX_EEEEEEENS_7SoftmaxILi2ELi0EEEEEbRKNSC_6ParamsENS8_13PipelineAsyncILi2EEES17_RNS8_13PipelineStateILj2EEERT0_RT1_iRiRKNS_16SeqlenInfoQKNewKILb1ELb1EEENS2_IJiiiiEEERT_ENKUliT_T0_T1_E_clIZSD_ISM_S10_S12_EbS15_S17_S17_S1A_S1C_S1E_iS1F_S1J_S1K_S1M_EUlRS1N_iE0_NS3_ILb1EEES1U_EEDaiS1N_S1O_S1P_,@function
        .size           $_ZN7cutlass13device_kernelIN5flash11enable_sm90INS1_16FlashAttnFwdSm90INS1_25CollectiveMainloopFwdSm90ILi2EN4cute5tupleIJNS5_1CILi1EEES8_S8_EEENS6_IJNS7_ILi64EEESA_SA_EEELi512ENS_10bfloat16_tEfNS_4arch4Sm90ELb0ELb1ELb1ELb1ELb1ELb1ELb1ELb0ELb0ELb1ELb1ELb0EEENS1_21CollectiveEpilogueFwdINS6_IJSA_NS7_ILi512EEESA_EEES9_SC_SE_Li256ELb1ELb1ELb1ELb0EEENS1_36VarlenDynamicPersistentTileSchedulerILi64ELi64ELi256ELi128ELb1ELb1ELb1ELb1ELb0ELb1EEEEEEEEEvNT_6ParamsE$_ZZN5flash25CollectiveMainloopFwdSm90ILi2EN4cute5tupleIJNS1_1CILi1EEES4_S4_EEENS2_IJNS3_ILi64EEES6_S6_EEELi512EN7cutlass10bfloat16_tEfNS8_4arch4Sm90ELb0ELb1ELb1ELb1ELb1ELb1ELb1ELb0ELb0ELb1ELb1ELb0EE3mmaINS_16FlashAttnFwdSm90ISC_NS_21CollectiveEpilogueFwdINS2_IJS6_NS3_ILi512EEES6_EEES5_S9_SB_Li256ELb1ELb1ELb1ELb0EEENS_36VarlenDynamicPersistentTileSchedulerILi64ELi64ELi256ELi128ELb1ELb1ELb1ELb1ELb0ELb1EEEE13SharedStorageENS1_6TensorINS1_11ArrayEngineIfLm128EEENS1_6LayoutINS2_IJNS2_IJNS3_ILi2EEESR_NS3_ILi32EEEEEES4_S4_EEENS2_IJNS2_IJS4_SR_NS3_ILi4EEEEEENS3_ILi0EEESX_EEEEEEENS_7SoftmaxILi2ELi0EEEEEbRKNSC_6ParamsENS8_13PipelineAsyncILi2EEES17_RNS8_13PipelineStateILj2EEERT0_RT1_iRiRKNS_16SeqlenInfoQKNewKILb1ELb1EEENS2_IJiiiiEEERT_ENKUliT_T0_T1_E_clIZSD_ISM_S10_S12_EbS15_S17_S17_S1A_S1C_S1E_iS1F_S1J_S1K_S1M_EUlRS1N_iE0_NS3_ILb1EEES1U_EEDaiS1N_S1O_S1P_,(.L_x_15755 - $_ZN7cutlass13device_kernelIN5flash11enable_sm90INS1_16FlashAttnFwdSm90INS1_25CollectiveMainloopFwdSm90ILi2EN4cute5tupleIJNS5_1CILi1EEES8_S8_EEENS6_IJNS7_ILi64EEESA_SA_EEELi512ENS_10bfloat16_tEfNS_4arch4Sm90ELb0ELb1ELb1ELb1ELb1ELb1ELb1ELb0ELb0ELb1ELb1ELb0EEENS1_21CollectiveEpilogueFwdINS6_IJSA_NS7_ILi512EEESA_EEES9_SC_SE_Li256ELb1ELb1ELb1ELb0EEENS1_36VarlenDynamicPersistentTileSchedulerILi64ELi64ELi256ELi128ELb1ELb1ELb1ELb1ELb0ELb1EEEEEEEEEvNT_6ParamsE$_ZZN5flash25CollectiveMainloopFwdSm90ILi2EN4cute5tupleIJNS1_1CILi1EEES4_S4_EEENS2_IJNS3_ILi64EEES6_S6_EEELi512EN7cutlass10bfloat16_tEfNS8_4arch4Sm90ELb0ELb1ELb1ELb1ELb1ELb1ELb1ELb0ELb0ELb1ELb1ELb0EE3mmaINS_16FlashAttnFwdSm90ISC_NS_21CollectiveEpilogueFwdINS2_IJS6_NS3_ILi512EEES6_EEES5_S9_SB_Li256ELb1ELb1ELb1ELb0EEENS_36VarlenDynamicPersistentTileSchedulerILi64ELi64ELi256ELi128ELb1ELb1ELb1ELb1ELb0ELb1EEEE13SharedStorageENS1_6TensorINS1_11ArrayEngineIfLm128EEENS1_6LayoutINS2_IJNS2_IJNS3_ILi2EEESR_NS3_ILi32EEEEEES4_S4_EEENS2_IJNS2_IJS4_SR_NS3_ILi4EEEEEENS3_ILi0EEESX_EEEEEEENS_7SoftmaxILi2ELi0EEEEEbRKNSC_6ParamsENS8_13PipelineAsyncILi2EEES17_RNS8_13PipelineStateILj2EEERT0_RT1_iRiRKNS_16SeqlenInfoQKNewKILb1ELb1EEENS2_IJiiiiEEERT_ENKUliT_T0_T1_E_clIZSD_ISM_S10_S12_EbS15_S17_S17_S1A_S1C_S1E_iS1F_S1J_S1K_S1M_EUlRS1N_iE0_NS3_ILb1EEES1U_EEDaiS1N_S1O_S1P_)
$_ZN7cutlass13device_kernelIN5flash11enable_sm90INS1_16FlashAttnFwdSm90INS1_25CollectiveMainloopFwdSm90ILi2EN4cute5tupleIJNS5_1CILi1EEES8_S8_EEENS6_IJNS7_ILi64EEESA_SA_EEELi512ENS_10bfloat16_tEfNS_4arch4Sm90ELb0ELb1ELb1ELb1ELb1ELb1ELb1ELb0ELb0ELb1ELb1ELb0EEENS1_21CollectiveEpilogueFwdINS6_IJSA_NS7_ILi512EEESA_EEES9_SC_SE_Li256ELb1ELb1ELb1ELb0EEENS1_36VarlenDynamicPersistentTileSchedulerILi64ELi64ELi256ELi128ELb1ELb1ELb1ELb1ELb0ELb1EEEEEEEEEvNT_6ParamsE$_ZZN5flash25CollectiveMainloopFwdSm90ILi2EN4cute5tupleIJNS1_1CILi1EEES4_S4_EEENS2_IJNS3_ILi64EEES6_S6_EEELi512EN7cutlass10bfloat16_tEfNS8_4arch4Sm90ELb0ELb1ELb1ELb1ELb1ELb1ELb1ELb0ELb0ELb1ELb1ELb0EE3mmaINS_16FlashAttnFwdSm90ISC_NS_21CollectiveEpilogueFwdINS2_IJS6_NS3_ILi512EEES6_EEES5_S9_SB_Li256ELb1ELb1ELb1ELb0EEENS_36VarlenDynamicPersistentTileSchedulerILi64ELi64ELi256ELi128ELb1ELb1ELb1ELb1ELb0ELb1EEEE13SharedStorageENS1_6TensorINS1_11ArrayEngineIfLm128EEENS1_6LayoutINS2_IJNS2_IJNS3_ILi2EEESR_NS3_ILi32EEEEEES4_S4_EEENS2_IJNS2_IJS4_SR_NS3_ILi4EEEEEENS3_ILi0EEESX_EEEEEEENS_7SoftmaxILi2ELi0EEEEEbRKNSC_6ParamsENS8_13PipelineAsyncILi2EEES17_RNS8_13PipelineStateILj2EEERT0_RT1_iRiRKNS_16SeqlenInfoQKNewKILb1ELb1EEENS2_IJiiiiEEERT_ENKUliT_T0_T1_E_clIZSD_ISM_S10_S12_EbS15_S17_S17_S1A_S1C_S1E_iS1F_S1J_S1K_S1M_EUlRS1N_iE0_NS3_ILb1EEES1U_EEDaiS1N_S1O_S1P_:
[----:B------:R-:W-:Y:S05]  /*3e150*/  YIELD ;  /* 0x0000000000007946 */ /* 0x000fea0003800000 */
[----:B------:R-:W-:Y:S02]  /*3e160*/  ULDC UR4, c[0x0][0x20] ;  /* 0x0000080000047ab9 */ /* 0x000fe40000000800 */
[----:B------:R-:W-:-:S05]  /*3e170*/  VIADD R0, R0, -UR4 ;  /* 0x8000000400007c36 */ /* 0x000fca0008000000 */
[----:B------:R-:W2:Y:S01]  /*3e180*/  LDL.64 R6, [R0+0x18] ;  /* 0x0000180000067983 */ /* 0x000ea20000100a00 */
[----:B------:R-:W0:Y:S03]  /*3e190*/  LDC.64 R2, c[0x0][0x208] ;  /* 0x00008200ff027b82 */ /* 0x000e260000000a00 */
[----:B------:R-:W3:Y:S01]  /*3e1a0*/  LDL.64 R10, [R0] ;  /* 0x00000000000a7983 */ /* 0x000ee20000100a00 */
[----:B0-----:R-:W-:Y:S02]  /*3e1b0*/  R2UR UR4, R2 ;  /* 0x00000000020472ca */ /* 0x001fe400000e0000 */
[----:B------:R-:W-:-:S13]  /*3e1c0*/  R2UR UR5, R3 ;  /* 0x00000000030572ca */ /* 0x000fda00000e0000 */
[----:B--2---:R-:W2:Y:S01]  /*3e1d0*/  LD.E R8, desc[UR4][R6.64] ;  /* 0x0000000406087980 */ /* 0x004ea2000c101900 */
[C---:B------:R-:W-:Y:S02]  /*3e1e0*/  R2UR UR4, R2.reuse ;  /* 0x00000000020472ca */ /* 0x040fe400000e0000 */
[C---:B------:R-:W-:Y:S02]  /*3e1f0*/  R2UR UR5, R3.reuse ;  /* 0x00000000030572ca */ /* 0x040fe400000e0000 */
[----:B------:R-:W-:Y:S02]  /*3e200*/  R2UR UR6, R2 ;  /* 0x00000000020672ca */ /* 0x000fe400000e0000 */
[----:B------:R-:W-:Y:S01]  /*3e210*/  R2UR UR7, R3 ;  /* 0x00000000030772ca */ /* 0x000fe200000e0000 */
[----:B------:R-:W-:Y:S01]  /*3e220*/  BSSY B0, `(.L_x_7211) ;  /* 0x0000009000007945 */ /* 0x000fe20003800000 */
[----:B------:R-:W-:-:S07]  /*3e230*/  IMAD.MOV.U32 R9, RZ, RZ, R44 ;  /* 0x000000ffff097224 */ /* 0x000fce00078e002c */
[----:B---3--:R0:W5:Y:S04]  /*3e240*/  LD.E R5, desc[UR4][R10.64] ;  /* 0x000000040a057980 */ /* 0x008168000c101900 */
[----:B------:R0:W5:Y:S01]  /*3e250*/  LD.E R14, desc[UR6][R10.64+0x4] ;  /* 0x000004060a0e7980 */ /* 0x000162000c101900 */
[----:B--2---:R-:W-:-:S04]  /*3e260*/  LOP3.LUT R8, R8, 0x1, RZ, 0xfc, !PT ;  /* 0x0000000108087812 */ /* 0x004fc800078efcff */
[----:B------:R-:W-:Y:S01]  /*3e270*/  ISETP.NE.AND P0, PT, R8, 0x3, PT ;  /* 0x000000030800780c */ /* 0x000fe20003f05270 */
[----:B------:R-:W-:-:S12]  /*3e280*/  IMAD.MOV.U32 R8, RZ, RZ, R39 ;  /* 0x000000ffff087224 */ /* 0x000fd800078e0027 */
[----:B0-----:R-:W-:Y:S05]  /*3e290*/  @!P0 BRA `(.L_x_7212) ;  /* 0x0000000000048947 */ /* 0x001fea0003800000 */
[----:B------:R-:W-:Y:S01]  /*3e2a0*/  BPT.TRAP 0x1 ;  /* 0x000000040000795c */ /* 0x000fe20000300000 */
.L_x_7212:
[----:B------:R-:W-:Y:S05]  /*3e2b0*/  BSYNC B0 ;  /* 0x0000000000007941 */ /* 0x000fea0003800000 */
.L_x_7211:
        /* <DEDUP_REMOVED lines=17> */
.L_x_7214:
[----:B------:R-:W-:Y:S05]  /*3e3d0*/  BSYNC B0 ;  /* 0x0000000000007941 */ /* 0x000fea0003800000 */
.L_x_7213:
        /* <DEDUP_REMOVED lines=10> */
.L_x_7216:
[----:B------:R-:W-:Y:S05]  /*3e480*/  BSYNC B0 ;  /* 0x0000000000007941 */ /* 0x000fea0003800000 */
.L_x_7215:
[----:B------:R-:W2:Y:S01]  /*3e490*/  LDL.64 R10, [R0] ;  /* 0x00000000000a7983 */ /* 0x000ea20000100a00 */
[C---:B------:R-:W-:Y:S02]  /*3e4a0*/  R2UR UR6, R2.reuse ;  /* 0x00000000020672ca */ /* 0x040fe400000e0000 */
[C---:B------:R-:W-:Y:S01]  /*3e4b0*/  R2UR UR7, R3.reuse ;  /* 0x00000000030772ca */ /* 0x040fe200000e0000 */
[----:B------:R-:W3:Y:S01]  /*3e4c0*/  LDL.64 R6, [R0+0x28] ;  /* 0x0000280000067983 */ /* 0x000ee20000100a00 */
[C---:B------:R-:W-:Y:S02]  /*3e4d0*/  R2UR UR4, R2.reuse ;  /* 0x00000000020472ca */ /* 0x040fe400000e0000 */
[----:B------:R-:W-:Y:S01]  /*3e4e0*/  R2UR UR5, R3 ;  /* 0x00000000030572ca */ /* 0x000fe200000e0000 */
[----:B0----5:R-:W4:Y:S08]  /*3e4f0*/  LDL.64 R12, [R0+0x20] ;  /* 0x00002000000c7983 */ /* 0x021f300000100a00 */
[----:B--2---:R-:W2:Y:S04]  /*3e500*/  LD.E R5, desc[UR6][R10.64] ;  /* 0x000000060a057980 */ /* 0x004ea8000c101900 */
[----:B---3--:R-:W2:Y:S04]  /*3e510*/  LD.E.64 R6, desc[UR4][R6.64] ;  /* 0x0000000406067980 */ /* 0x008ea8000c101b00 */
[----:B------:R-:W3:Y:S01]  /*3e520*/  LDL.64 R10, [R0+0x8] ;  /* 0x00000800000a7983 */ /* 0x000ee20000100a00 */
[----:B------:R-:W-:Y:S05]  /*3e530*/  WARPSYNC.ALL ;  /* 0x0000000000007948 */ /* 0x000fea0003800000 */
[----:B------:R-:W-:-:S02]  /*3e540*/  R2UR UR4, R2 ;  /* 0x00000000020472ca */ /* 0x000fc400000e0000 */
[C---:B------:R-:W-:Y:S02]  /*3e550*/  R2UR UR5, R3.reuse ;  /* 0x00000000030572ca */ /* 0x040fe400000e0000 */
[----:B------:R-:W-:Y:S02]  /*3e560*/  R2UR UR6, R2 ;  /* 0x00000000020672ca */ /* 0x000fe400000e0000 */
[----:B------:R-:W-:-:S09]  /*3e570*/  R2UR UR7, R3 ;  /* 0x00000000030772ca */ /* 0x000fd200000e0000 */
[----:B---3--:R0:W-:Y:S04]  /*3e580*/  ST.E desc[UR4][R10.64], RZ ;  /* 0x000000ff0a007985 */ /* 0x0081e8000c101904 */
[----:B----4-:R-:W3:Y:S01]  /*3e590*/  LD.E.64 R14, desc[UR6][R12.64] ;  /* 0x000000060c0e7980 */ /* 0x010ee2000c101b00 */
[----:B--2---:R-:W-:Y:S01]  /*3e5a0*/  IMAD R6, R5, 0x200, R6 ;  /* 0x0000020005067824 */ /* 0x004fe200078e0206 */
[----:B------:R-:W-:Y:S01]  /*3e5b0*/  R2UR UR7, R7 ;  /* 0x00000000070772ca */ /* 0x000fe200000e0000 */
[----:B------:R-:W-:Y:S01]  /*3e5c0*/  WARPGROUP.ARRIVE ;  /* 0x00000000000079c5 */ /* 0x000fe20000000000 */
[----:B------:R-:W-:Y:S01]  /*3e5d0*/  R2UR UR8, R2 ;  /* 0x00000000020872ca */ /* 0x000fe200000e0000 */
[----:B------:R-:W-:Y:S01]  /*3e5e0*/  IMAD.MOV.U32 R5, RZ, RZ, 0x1 ;  /* 0x00000001ff057424 */ /* 0x000fe200078e00ff */
[----:B------:R-:W-:-:S02]  /*3e5f0*/  R2UR UR6, R6 ;  /* 0x00000000060672ca */ /* 0x000fc400000e0000 */
        /* <DEDUP_REMOVED lines=55> */
[----:B------:R-:W-:-:S13]  /*3e970*/  R2UR UR5, R3 ;  /* 0x00000000030572ca */ /* 0x000fda00000e0000 */
[----:B--2---:R-:W2:Y:S04]  /*3e980*/  LD.E R12, desc[UR4][R6.64] ;  /* 0x00000004060c7980 */ /* 0x004ea8000c101900 */
[----:B------:R-:W3:Y:S01]  /*3e990*/  LDL.64 R6, [R0+0x30] ;  /* 0x0000300000067983 */ /* 0x000ee20000100a00 */
[----:B------:R-:W-:Y:S01]  /*3e9a0*/  BSSY B0, `(.L_x_7218) ;  /* 0x0000008000007945 */ /* 0x000fe20003800000 */
[----:B--2---:R-:W-:-:S04]  /*3e9b0*/  LEA.HI R13, R12, R12, RZ, 0x1 ;  /* 0x0000000c0c0d7211 */ /* 0x004fc800078f08ff */
[----:B------:R-:W-:-:S05]  /*3e9c0*/  LOP3.LUT R13, R13, 0xfffffffe, RZ, 0xc0, !PT ;  /* 0xfffffffe0d0d7812 */ /* 0x000fca00078ec0ff */
[----:B------:R-:W-:Y:S01]  /*3e9d0*/  IMAD.IADD R13, R12, 0x1, -R13 ;  /* 0x000000010c0d7824 */ /* 0x000fe200078e0a0d */
[----:B---3--:R-:W-:-:S04]  /*3e9e0*/  MOV R12, R6 ;  /* 0x00000006000c7202 */ /* 0x008fc80000000f00 */
[----:B------:R-:W-:-:S04]  /*3e9f0*/  SHF.L.U32 R13, R13, 0x1f, RZ ;  /* 0x0000001f0d0d7819 */ /* 0x000fc800000006ff */
[----:B------:R-:W1:Y:S02]  /*3ea00*/  SYNCS.PHASECHK.TRANS64.TRYWAIT P0, [R12+URZ+0x38810], R13 ;  /* 0x0388100d0c0075a7 */ /* 0x000e64000800017f */
[----:B01----:R-:W-:Y:S05]  /*3ea10*/  @!P0 BRA `(.L_x_7219) ;  /* 0x000000ec00b88947 */ /* 0x003fea0003800000 */
.L_x_7245:
[----:B------:R-:W-:Y:S05]  /*3ea20*/  BSYNC B0 ;  /* 0x0000000000007941 */ /* 0x000fea0003800000 */
.L_x_7218:
[----:B------:R-:W0:Y:S01]  /*3ea30*/  LDL.64 R6, [R0+0x40] ;  /* 0x0000400000067983 */ /* 0x000e220000100a00 */
[----:B------:R-:W-:Y:S02]  /*3ea40*/  R2UR UR4, R2 ;  /* 0x00000000020472ca */ /* 0x000fe400000e0000 */
[----:B------:R-:W-:Y:S01]  /*3ea50*/  R2UR UR5, R3 ;  /* 0x00000000030572ca */ /* 0x000fe200000e0000 */
[----:B------:R-:W2:-:S12]  /*3ea60*/  LDL.64 R10, [R0] ;  /* 0x00000000000a7983 */ /* 0x000e980000100a00 */
[----:B0-----:R-:W3:Y:S01]  /*3ea70*/  LD.E R12, desc[UR4][R6.64] ;  /* 0x00000004060c7980 */ /* 0x001ee2000c101900 */
[----:B------:R-:W-:Y:S02]  /*3ea80*/  R2UR UR6, R2 ;  /* 0x00000000020672ca */ /* 0x000fe400000e0000 */
[----:B------:R-:W-:Y:S01]  /*3ea90*/  R2UR UR7, R3 ;  /* 0x00000000030772ca */ /* 0x000fe200000e0000 */
[----:B--2---:R0:W5:Y:S01]  /*3eaa0*/  LD.E R14, desc[UR4][R10.64] ;  /* 0x000000040a0e7980 */ /* 0x004162000c101900 */
[----:B------:R-:W-:Y:S11]  /*3eab0*/  BSSY B0, `(.L_x_7220) ;  /* 0x0000006000007945 */ /* 0x000ff60003800000 */
[----:B------:R0:W5:Y:S01]  /*3eac0*/  LD.E R15, desc[UR6][R10.64+0x4] ;  /* 0x000004060a0f7980 */ /* 0x000162000c101900 */
[----:B---3--:R-:W-:-:S04]  /*3ead0*/  LOP3.LUT R12, R12, 0x1, RZ, 0xfc, !PT ;  /* 0x000000010c0c7812 */ /* 0x008fc800078efcff */
[----:B------:R-:W-:-:S13]  /*3eae0*/  ISETP.NE.AND P0, PT, R12, 0x3, PT ;  /* 0x000000030c00780c */ /* 0x000fda0003f05270 */
[----:B0-----:R-:W-:Y:S05]  /*3eaf0*/  @!P0 BRA `(.L_x_7221) ;  /* 0x0000000000048947 */ /* 0x001fea0003800000 */
[----:B------:R-:W-:Y:S01]  /*3eb00*/  BPT.TRAP 0x1 ;  /* 0x000000040000795c */ /* 0x000fe20000300000 */
.L_x_7221:
[----:B------:R-:W-:Y:S05]  /*3eb10*/  BSYNC B0 ;  /* 0x0000000000007941 */ /* 0x000fea0003800000 */
.L_x_7220:
        /* <DEDUP_REMOVED lines=17> */
.L_x_7223:
[----:B------:R-:W-:Y:S05]  /*3ec30*/  BSYNC B0 ;  /* 0x0000000000007941 */ /* 0x000fea0003800000 */
.L_x_7222:
        /* <DEDUP_REMOVED lines=10> */
.L_x_7225:
[----:B------:R-:W-:Y:S05]  /*3ece0*/  BSYNC B0 ;  /* 0x0000000000007941 */ /* 0x000fea0003800000 */
.L_x_7224:
        /* <DEDUP_REMOVED lines=303> */
[----:B------:R-:W-:Y:S01]  /*3ffe0*/  R2UR UR9, R3 ;  /* 0x00000000030972ca */ /* 0x000fe200000e0000 */
        /* <DEDUP_REMOVED lines=272> */
.L_x_7228:
[----:B------:R-:W-:Y:S05]  /*410f0*/  BSYNC B0 ;  /* 0x0000000000007941 */ /* 0x000fea0003800000 */
.L_x_7227:
        /* <DEDUP_REMOVED lines=23> */
[C---:B------:R-:W-:Y:S02]  /*41270*/  R2UR UR7, R3.reuse ;  /* 0x00000000030772ca */ /* 0x040fe400000e0000 */
[C---:B------:R-:W-:Y:S02]  /*41280*/  R2UR UR9, R3.reuse ;  /* 0x00000000030972ca */ /* 0x040fe400000e0000 */
[----:B------:R-:W-:Y:S02]  /*41290*/  R2UR UR10, R2 ;  /* 0x00000000020a72ca */ /* 0x000fe400000e0000 */
[----:B------:R-:W-:-:S09]  /*412a0*/  R2UR UR11, R3 ;  /* 0x00000000030b72ca */ /* 0x000fd200000e0000 */
[----:B------:R-:W4:Y:S04]  /*412b0*/  LD.E R20, desc[UR8][R8.64+0xc] ;  /* 0x00000c0808147980 */ /* 0x000f28000c101900 */
[----:B------:R-:W4:Y:S04]  /*412c0*/  LD.E R56, desc[UR10][R8.64+0x14] ;  /* 0x0000140a08387980 */ /* 0x000f28000c101900 */
[----:B--2---:R-:W2:Y:S01]  /*412d0*/  LD.E R15, desc[UR4][R6.64] ;  /* 0x00000004060f7980 */ /* 0x004ea2000c101900 */
[C---:B------:R-:W-:Y:S02]  /*412e0*/  @P0 R2UR UR4, R2.reuse ;  /* 0x00000000020402ca */ /* 0x040fe400000e0000 */
[----:B------:R-:W-:Y:S01]  /*412f0*/  @P0 R2UR UR5, R3 ;  /* 0x00000000030502ca */ /* 0x000fe200000e0000 */
[----:B------:R-:W4:Y:S04]  /*41300*/  LD.E R6, desc[UR12][R8.64+0x18] ;  /* 0x0000180c08067980 */ /* 0x000f28000c101900 */
[----:B------:R-:W4:Y:S08]  /*41310*/  LD.E R7, desc[UR6][R8.64+0x4] ;  /* 0x0000040608077980 */ /* 0x000f30000c101900 */
[----:B------:R-:W4:Y:S01]  /*41320*/  @P0 LD.E R59, desc[UR4][R8.64+0x28] ;  /* 0x00002804083b0980 */ /* 0x000f22000c101900 */
[----:B------:R-:W-:-:S02]  /*41330*/  R2UR UR4, R2 ;  /* 0x00000000020472ca */ /* 0x000fc400000e0000 */
[----:B------:R-:W-:-:S13]  /*41340*/  R2UR UR5, R3 ;  /* 0x00000000030572ca */ /* 0x000fda00000e0000 */
[----:B------:R-:W4:Y:S04]  /*41350*/  LD.E R10, desc[UR4][R8.64+0x8] ;  /* 0x00000804080a7980 */ /* 0x000f28000c101900 */
[----:B------:R-:W4:Y:S01]  /*41360*/  LD.E R21, desc[UR4][R8.64+0x10] ;  /* 0x0000100408157980 */ /* 0x000f22000c101900 */
[----:B------:R-:W-:Y:S01]  /*41370*/  BSSY B0, `(.L_x_7229) ;  /* 0x000008c000007945 */ /* 0x000fe20003800000 */
[-C--:B--2---:R-:W-:Y:S01]  /*41380*/  FMUL.FTZ R13, R30, R15.reuse ;  /* 0x0000000f1e0d7220 */ /* 0x084fe20000410000 */
[-C--:B------:R-:W-:Y:S01]  /*41390*/  FMUL.FTZ R30, R43, R15.reuse ;  /* 0x0000000f2b1e7220 */ /* 0x080fe20000410000 */
[----:B---3--:R-:W-:Y:S01]  /*413a0*/  SHF.R.S32.HI R43, RZ, 0x1f, R60 ;  /* 0x0000001fff2b7819 */ /* 0x008fe2000001143c */
[-C--:B0-----:R-:W-:Y:S01]  /*413b0*/  FMUL.FTZ R57, R25, R15.reuse ;  /* 0x0000000f19397220 */ /* 0x081fe20000410000 */
[-C--:B------:R-:W-:Y:S01]  /*413c0*/  FMUL.FTZ R25, R35, R15.reuse ;  /* 0x0000000f23197220 */ /* 0x080fe20000410000 */
[-C--:B------:R-:W-:Y:S01]  /*413d0*/  FMUL.FTZ R12, R27, R15.reuse ;  /* 0x0000000f1b0c7220 */ /* 0x080fe20000410000 */
[----:B------:R-:W-:Y:S01]  /*413e0*/  LEA.HI R35, R43, R60, RZ, 0x7 ;  /* 0x0000003c2b237211 */ /* 0x000fe200078f38ff */
[-C--:B------:R-:W-:Y:S01]  /*413f0*/  FMUL.FTZ R27, R39, R15.reuse ;  /* 0x0000000f271b7220 */ /* 0x080fe20000410000 */
[-C--:B------:R-:W-:Y:S01]  /*41400*/  FMUL.FTZ R39, R41, R15.reuse ;  /* 0x0000000f29277220 */ /* 0x080fe20000410000 */
[-C--:B------:R-:W-:Y:S01]  /*41410*/  FMUL.FTZ R41, R45, R15.reuse ;  /* 0x0000000f2d297220 */ /* 0x080fe20000410000 */
[----:B------:R-:W-:Y:S01]  /*41420*/  LOP3.LUT R45, R35, 0xffffff80, RZ, 0xc0, !PT ;  /* 0xffffff80232d7812 */ /* 0x000fe200078ec0ff */
[-C--:B------:R-:W-:Y:S01]  /*41430*/  FMUL.FTZ R11, R24, R15.reuse ;  /* 0x0000000f180b7220 */ /* 0x080fe20000410000 */
[-C--:B------:R-:W-:Y:S01]  /*41440*/  FMUL.FTZ R24, R34, R15.reuse ;  /* 0x0000000f22187220 */ /* 0x080fe20000410000 */
[----:B------:R-:W-:-:S02]  /*41450*/  FMUL.FTZ R34, R46, R15 ;  /* 0x0000000f2e227220 */ /* 0x000fc40000410000 */
[----:B------:R-:W-:Y:S02]  /*41460*/  IMAD.IADD R46, R60, 0x1, -R45 ;  /* 0x000000013c2e7824 */ /* 0x000fe400078e0a2d */
[-C--:B------:R-:W-:Y:S01]  /*41470*/  FMUL.FTZ R14, R31, R15.reuse ;  /* 0x0000000f1f0e7220 */ /* 0x080fe20000410000 */
[-C--:B------:R-:W-:Y:S01]  /*41480*/  FMUL.FTZ R31, R42, R15.reuse ;  /* 0x0000000f2a1f7220 */ /* 0x080fe20000410000 */
[----:B------:R-:W-:Y:S02]  /*41490*/  LEA.HI R42, R43, R60, RZ, 0x2 ;  /* 0x0000003c2b2a7211 */ /* 0x000fe400078f10ff */
[----:B------:R-:W-:Y:S01]  /*414a0*/  SHF.R.S32.HI R45, RZ, 0x1f, R46 ;  /* 0x0000001fff2d7819 */ /* 0x000fe2000001142e */
[-C--:B------:R-:W-:Y:S01]  /*414b0*/  FMUL.FTZ R35, R47, R15.reuse ;  /* 0x0000000f2f237220 */ /* 0x080fe20000410000 */
[-C--:B------:R-:W-:Y:S01]  /*414c0*/  FMUL.FTZ R5, R26, R15.reuse ;  /* 0x0000000f1a057220 */ /* 0x080fe20000410000 */
[-C--:B------:R-:W-:Y:S01]  /*414d0*/  FMUL.FTZ R26, R38, R15.reuse ;  /* 0x0000000f261a7220 */ /* 0x080fe20000410000 */
[----:B------:R-:W-:Y:S01]  /*414e0*/  LEA.HI R47, R45, R46, RZ, 0x2 ;  /* 0x0000002e2d2f7211 */ /* 0x000fe200078f10ff */
[-C--:B------:R-:W-:Y:S01]  /*414f0*/  FMUL.FTZ R38, R40, R15.reuse ;  /* 0x0000000f28267220 */ /* 0x080fe20000410000 */
[----:B------:R-:W-:Y:S01]  /*41500*/  LOP3.LUT R65, R42, 0xfffffffc, RZ, 0xc0, !PT ;  /* 0xfffffffc2a417812 */ /* 0x000fe200078ec0ff */
[----:B------:R-:W-:Y:S01]  /*41510*/  FMUL.FTZ R40, R44, R15 ;  /* 0x0000000f2c287220 */ /* 0x000fe20000410000 */
[----:B------:R-:W-:-:S02]  /*41520*/  SHF.R.S32.HI R44, RZ, 0x2, R47 ;  /* 0x00000002ff2c7819 */ /* 0x000fc4000001142f */
[----:B------:R-:W-:Y:S01]  /*41530*/  SHF.R.S32.HI R63, RZ, 0x1f, R47 ;  /* 0x0000001fff3f7819 */ /* 0x000fe2000001142f */
[----:B------:R-:W-:Y:S01]  /*41540*/  IMAD.IADD R65, R60, 0x1, -R65 ;  /* 0x000000013c417824 */ /* 0x000fe200078e0a41 */
[----:B------:R-:W-:Y:S02]  /*41550*/  LEA.HI R42, R45, R46, RZ, 0x5 ;  /* 0x0000002e2d2a7211 */ /* 0x000fe400078f28ff */
[----:B------:R-:W-:Y:S01]  /*41560*/  LEA.HI R63, R63, R44, RZ, 0x3 ;  /* 0x0000002c3f3f7211 */ /* 0x000fe200078f18ff */
[----:B------:R-:W-:Y:S01]  /*41570*/  FMUL.FTZ R43, R48, R15 ;  /* 0x0000000f302b7220 */ /* 0x000fe20000410000 */
[----:B------:R-:W-:Y:S02]  /*41580*/  SHF.R.S32.HI R42, RZ, 0x5, R42 ;  /* 0x00000005ff2a7819 */ /* 0x000fe4000001142a */
[----:B------:R-:W-:Y:S02]  /*41590*/  LEA.HI R48, R65, R65, RZ, 0x1 ;  /* 0x0000004141307211 */ /* 0x000fe400078f08ff */
[----:B------:R-:W-:Y:S01]  /*415a0*/  LOP3.LUT R63, R63, 0xfffffff8, RZ, 0xc0, !PT ;  /* 0xfffffff83f3f7812 */ /* 0x000fe200078ec0ff */
[----:B------:R-:W-:Y:S01]  /*415b0*/  IMAD R60, R61, 0x4, R42 ;  /* 0x000000043d3c7824 */ /* 0x000fe200078e022a */
[----:B------:R-:W-:-:S03]  /*415c0*/  LOP3.LUT R48, R48, 0x1ffffffe, RZ, 0xc0, !PT ;  /* 0x1ffffffe30307812 */ /* 0x000fc600078ec0ff */
[----:B------:R-:W-:Y:S02]  /*415d0*/  IMAD.IADD R63, R44, 0x1, -R63 ;  /* 0x000000012c3f7824 */ /* 0x000fe400078e0a3f */
[----:B------:R-:W-:Y:S02]  /*415e0*/  IMAD.IADD R48, R65, 0x1, -R48 ;  /* 0x0000000141307824 */ /* 0x000fe400078e0a30 */
[----:B------:R-:W-:Y:S02]  /*415f0*/  IMAD.U32 R63, R60, 0x10, R63 ;  /* 0x000000103c3f7824 */ /* 0x000fe400078e003f */
[----:B------:R-:W-:Y:S02]  /*41600*/  FMUL.FTZ R42, R50, R15 ;  /* 0x0000000f322a7220 */ /* 0x000fe40000410000 */
[----:B------:R-:W-:-:S04]  /*41610*/  IMAD R50, R48, 0x8, R63 ;  /* 0x0000000830327824 */ /* 0x000fc800078e023f */
[----:B----4-:R-:W-:-:S04]  /*41620*/  @P0 IMAD.HI.U32 R59, R50, R59, RZ ;  /* 0x0000003b323b0227 */ /* 0x010fc800078e00ff */
[-C--:B------:R-:W-:Y:S01]  /*41630*/  FMUL.FTZ R44, R51, R15.reuse ;  /* 0x0000000f332c7220 */ /* 0x080fe20000410000 */
[----:B------:R-:W-:Y:S02]  /*41640*/  @P0 SHF.R.U32.HI R50, RZ, R58, R59 ;  /* 0x0000003aff320219 */ /* 0x000fe4000001163b */
[----:B------:R-:W-:Y:S01]  /*41650*/  LOP3.LUT R51, R47, 0x7ffffffc, RZ, 0xc0, !PT ;  /* 0x7ffffffc2f337812 */ /* 0x000fe200078ec0ff */
[----:B------:R-:W-:Y:S02]  /*41660*/  IMAD.SHL.U32 R47, R4, 0x40, RZ ;  /* 0x00000040042f7824 */ /* 0x000fe400078e00ff */
[----:B------:R-:W0:Y:S01]  /*41670*/  SHFL.IDX PT, R61, R50, RZ, 0x1c1f ;  /* 0x001c1fff323d7589 */ /* 0x000e2200000e0000 */
        /* <DEDUP_REMOVED lines=11> */
[----:B------:R-:W-:Y:S01]  /*41730*/  IADD3 R51, R10, 0x1, -R47 ;  /* 0x000000010a337810 */ /* 0x000fe20007ffe82f */
[----:B------:R-:W-:Y:S01]  /*41740*/  FMUL.FTZ R15, R55, R15 ;  /* 0x0000000f370f7220 */ /* 0x000fe20000410000 */
[----:B------:R-:W-:Y:S01]  /*41750*/  ISETP.GE.AND P1, PT, R6, 0x1, PT ;  /* 0x000000010600780c */ /* 0x000fe20003f26270 */
[----:B------:R-:W1:Y:S02]  /*41760*/  MUFU.TANH R11, R11 ;  /* 0x0000000b000b7308 */ /* 0x000e640000002400 */
[----:B------:R-:W-:Y:S01]  /*41770*/  IMAD R52, R4, -0x2, R51 ;  /* 0xfffffffe04347824 */ /* 0x000fe200078e0233 */
[----:B------:R-:W-:Y:S01]  /*41780*/  LOP3.LUT R53, RZ, R20, RZ, 0x33, !PT ;  /* 0x00000014ff357212 */ /* 0x000fe200078e33ff */
[----:B------:R-:W-:-:S04]  /*41790*/  IMAD.IADD R51, R10, 0x1, -R47 ;  /* 0x000000010a337824 */ /* 0x000fc800078e0a2f */
[----:B------:R-:W2:Y:S01]  /*417a0*/  MUFU.TANH R57, R57 ;  /* 0x0000003900397308 */ /* 0x000ea20000002400 */
[----:B------:R-:W-:-:S07]  /*417b0*/  IMAD.IADD R52, R52, 0x1, -R7 ;  /* 0x0000000134347824 */ /* 0x000fce00078e0a07 */
[----:B------:R-:W3:Y:S01]  /*417c0*/  MUFU.TANH R5, R5 ;  /* 0x0000000500057308 */ /* 0x000ee20000002400 */
[----:B------:R-:W-:-:S07]  /*417d0*/  IMAD R54, R4, -0x2, R51 ;  /* 0xfffffffe04367824 */ /* 0x000fce00078e0233 */
[----:B------:R-:W4:Y:S01]  /*417e0*/  MUFU.TANH R12, R12 ;  /* 0x0000000c000c7308 */ /* 0x000f220000002400 */
        /* <DEDUP_REMOVED lines=50> */
.L_x_7234:
[----:B------:R-:W-:Y:S05]  /*41b10*/  BSYNC B2 ;  /* 0x0000000000027941 */ /* 0x000fea0003800000 */
.L_x_7233:
[----:B------:R-:W-:Y:S01]  /*41b20*/  LOP3.LUT R20, RZ, R20, RZ, 0x33, !PT ;  /* 0x00000014ff147212 */ /* 0x000fe200078e33ff */
[----:B------:R-:W-:Y:S06]  /*41b30*/  BRA `(.L_x_7235) ;  /* 0x0000000000287947 */ /* 0x000fec0003800000 */
.L_x_7232:
        /* <DEDUP_REMOVED lines=10> */
.L_x_7235:
[----:B------:R-:W-:Y:S05]  /*41be0*/  BSYNC B1 ;  /* 0x0000000000017941 */ /* 0x000fea0003800000 */
.L_x_7231:
[----:B------:R-:W-:-:S04]  /*41bf0*/  IMAD R53, R6, R20, -R47 ;  /* 0x0000001406357224 */ /* 0x000fc800078e0a2f */
[----:B------:R-:W-:-:S05]  /*41c00*/  IMAD R20, R4, -0x2, R53 ;  /* 0xfffffffe04147824 */ /* 0x000fca00078e0235 */
[----:B------:R-:W-:Y:S02]  /*41c10*/  VIMNMX R51, R51, R20, !PT ;  /* 0x0000001433337248 */ /* 0x000fe40007fe0100 */
[----:B------:R-:W-:-:S07]  /*41c20*/  VIADDMNMX R21, R20, R6, R21, PT ;  /* 0x0000000614157246 */ /* 0x000fce0003800115 */
.L_x_7230:
[----:B------:R-:W-:Y:S05]  /*41c30*/  BSYNC B0 ;  /* 0x0000000000007941 */ /* 0x000fea0003800000 */
.L_x_7229:
[C---:B------:R-:W-:Y:S01]  /*41c40*/  ISETP.GE.AND P1, PT, R56.reuse, 0x9, PT ;  /* 0x000000093800780c */ /* 0x040fe20003f26270 */
[----:B------:R-:W-:Y:S01]  /*41c50*/  BSSY B0, `(.L_x_7236) ;  /* 0x0000071000007945 */ /* 0x000fe20003800000 */
        /* <DEDUP_REMOVED lines=69> */
[----:B------:R-:W0:Y:S03]  /*420b0*/  SHFL.IDX PT, R11, R50, 0x1, 0x1c1f ;  /* 0x003c1f00320b7f89 */ /* 0x000e2600000e0000 */
[----:B------:R-:W-:Y:S02]  /*420c0*/  P2R R56, PR, RZ, 0x40 ;  /* 0x00000040ff387803 */ /* 0x000fe40000000000 */
[----:B------:R-:W-:-:S04]  /*420d0*/  ISETP.GT.AND P6, PT, R51, 0x39, !P6 ;  /* 0x000000393300780c */ /* 0x000fc800077c4270 */
[----:B------:R-:W-:-:S04]  /*420e0*/  ISETP.LT.OR P6, PT, R21, 0x3a, P6 ;  /* 0x0000003a1500780c */ /* 0x000fc800037c1670 */
[----:B------:R-:W-:Y:S02]  /*420f0*/  FSEL R21, R49, -INF , !P6 ;  /* 0xff80000031157808 */ /* 0x000fe40007000000 */
[----:B------:R-:W-:Y:S02]  /*42100*/  ISETP.GE.AND P6, PT, R6, 0x1, PT ;  /* 0x000000010600780c */ /* 0x000fe40003fc6270 */
[----:B0-----:R-:W-:Y:S01]  /*42110*/  VIADDMNMX R49, R11, R59, R54, PT ;  /* 0x0000003b0b317246 */ /* 0x001fe20003800136 */
        /* <DEDUP_REMOVED lines=18> */
.L_x_7241:
[----:B------:R-:W-:Y:S05]  /*42240*/  BSYNC B2 ;  /* 0x0000000000027941 */ /* 0x000fea0003800000 */
.L_x_7240:
[----:B------:R-:W-:Y:S01]  /*42250*/  LOP3.LUT R7, RZ, R7, RZ, 0x33, !PT ;  /* 0x00000007ff077212 */ /* 0x000fe200078e33ff */
[----:B------:R-:W-:Y:S06]  /*42260*/  BRA `(.L_x_7242) ;  /* 0x0000000000287947 */ /* 0x000fec0003800000 */
.L_x_7239:
        /* <DEDUP_REMOVED lines=10> */
.L_x_7242:
[----:B------:R-:W-:Y:S05]  /*42310*/  BSYNC B1 ;  /* 0x0000000000017941 */ /* 0x000fea0003800000 */
.L_x_7238:
[----:B------:R-:W-:-:S04]  /*42320*/  IMAD R7, R6, R7, -R47 ;  /* 0x0000000706077224 */ /* 0x000fc800078e0a2f */
[----:B------:R-:W-:-:S05]  /*42330*/  IMAD R4, R4, -0x2, R7 ;  /* 0xfffffffe04047824 */ /* 0x000fca00078e0207 */
[----:B------:R-:W-:Y:S02]  /*42340*/  VIADDMNMX R49, R4, R6, R49, PT ;  /* 0x0000000604317246 */ /* 0x000fe40003800131 */
[----:B------:R-:W-:-:S07]  /*42350*/  VIMNMX R51, R51, R4, !PT ;  /* 0x0000000433337248 */ /* 0x000fce0007fe0100 */
.L_x_7237:
[----:B------:R-:W-:Y:S05]  /*42360*/  BSYNC B0 ;  /* 0x0000000000007941 */ /* 0x000fea0003800000 */
.L_x_7236:
[----:B------:R-:W-:Y:S02]  /*42370*/  ISETP.GT.AND P0, PT, R51, 0x1, !P0 ;  /* 0x000000013300780c */ /* 0x000fe40004704270 */
[----:B------:R-:W-:Y:S02]  /*42380*/  ISETP.NE.AND P6, PT, R63, RZ, PT ;  /* 0x000000ff3f00720c */ /* 0x000fe40003fc5270 */
[----:B------:R-:W-:Y:S02]  /*42390*/  ISETP.LT.OR P0, PT, R49, 0x2, P0 ;  /* 0x000000023100780c */ /* 0x000fe40000701670 */
[----:B------:R-:W-:Y:S02]  /*423a0*/  ISETP.GT.AND P1, PT, R51, 0x8, !P1 ;  /* 0x000000083300780c */ /* 0x000fe40004f24270 */
[----:B------:R-:W-:Y:S02]  /*423b0*/  FSEL R12, R12, -INF , !P0 ;  /* 0xff8000000c0c7808 */ /* 0x000fe40004000000 */
[----:B------:R-:W-:-:S02]  /*423c0*/  ISETP.NE.AND P0, PT, R55, RZ, PT ;  /* 0x000000ff3700720c */ /* 0x000fc40003f05270 */
[----:B------:R-:W-:Y:S02]  /*423d0*/  ISETP.LT.OR P1, PT, R49, 0x9, P1 ;  /* 0x000000093100780c */ /* 0x000fe40000f21670 */
[----:B------:R-:W-:Y:S02]  /*423e0*/  ISETP.GT.AND P0, PT, R51, 0x9, !P0 ;  /* 0x000000093300780c */ /* 0x000fe40004704270 */
[----:B------:R-:W-:Y:S02]  /*423f0*/  FSEL R13, R13, -INF , !P1 ;  /* 0xff8000000d0d7808 */ /* 0x000fe40004800000 */
[----:B------:R-:W-:Y:S02]  /*42400*/  ISETP.LT.OR P0, PT, R49, 0xa, P0 ;  /* 0x0000000a3100780c */ /* 0x000fe40000701670 */
[----:B------:R-:W-:Y:S02]  /*42410*/  ISETP.NE.AND P1, PT, R65, RZ, PT ;  /* 0x000000ff4100720c */ /* 0x000fe40003f25270 */
[----:B------:R-:W-:-:S02]  /*42420*/  FSEL R14, R14, -INF , !P0 ;  /* 0xff8000000e0e7808 */ /* 0x000fc40004000000 */
[----:B------:R-:W-:Y:S02]  /*42430*/  ISETP.NE.AND P0, PT, R58, RZ, PT ;  /* 0x000000ff3a00720c */ /* 0x000fe40003f05270 */
[----:B------:R-:W-:Y:S02]  /*42440*/  MOV R10, UR37 ;  /* 0x00000025000a7c02 */ /* 0x000fe40008000f00 */
[----:B------:R-:W-:Y:S02]  /*42450*/  ISETP.GT.AND P0, PT, R51, 0x10, !P0 ;  /* 0x000000103300780c */ /* 0x000fe40004704270 */
[----:B------:R-:W-:Y:S02]  /*42460*/  MOV R11, UR36 ;  /* 0x00000024000b7c02 */ /* 0x000fe40008000f00 */
        /* <DEDUP_REMOVED lines=17> */
[----:B------:R-:W-:Y:S02]  /*42580*/  ISETP.GT.AND P2, PT, R51, 0x29, !P2 ;  /* 0x000000293300780c */ /* 0x000fe40005744270 */
[----:B------:R-:W-:-:S02]  /*42590*/  FSEL R31, R31, -INF , !P0 ;  /* 0xff8000001f1f7808 */ /* 0x000fc40004000000 */
[----:B------:R-:W-:Y:S02]  /*425a0*/  ISETP.NE.AND P0, PT, R53, RZ, PT ;  /* 0x000000ff3500720c */ /* 0x000fe40003f05270 */
[C---:B------:R-:W-:Y:S02]  /*425b0*/  ISETP.GT.AND P3, PT, R51.reuse, 0x30, !P3 ;  /* 0x000000303300780c */ /* 0x040fe40005f64270 */
[C---:B------:R-:W-:Y:S02]  /*425c0*/  ISETP.GT.AND P0, PT, R51.reuse, RZ, !P0 ;  /* 0x000000ff3300720c */ /* 0x040fe40004704270 */
[----:B------:R-:W-:Y:S02]  /*425d0*/  ISETP.GT.AND P4, PT, R51, 0x31, !P4 ;  /* 0x000000313300780c */ /* 0x000fe40006784270 */
[----:B------:R-:W-:Y:S02]  /*425e0*/  ISETP.LT.OR P0, PT, R49, 0x1, P0 ;  /* 0x000000013100780c */ /* 0x000fe40000701670 */
[----:B------:R-:W-:-:S02]  /*425f0*/  ISETP.NE.AND P6, PT, R56, RZ, PT ;  /* 0x000000ff3800720c */ /* 0x000fc40003fc5270 */
[----:B------:R-:W-:Y:S02]  /*42600*/  FSEL R7, R5, -INF , !P0 ;  /* 0xff80000005077808 */ /* 0x000fe40004000000 */
[----:B------:R-:W2:Y:S01]  /*42610*/  LDL.64 R4, [R0+0x70] ;  /* 0x0000700000047983 */ /* 0x000ea20000100a00 */
[----:B------:R-:W-:Y:S02]  /*42620*/  ISETP.NE.AND P0, PT, R64, RZ, PT ;  /* 0x000000ff4000720c */ /* 0x000fe40003f05270 */
[----:B------:R-:W-:-:S04]  /*42630*/  FMNMX.FTZ R6, R7, R12, !PT ;  /* 0x0000000c07067209 */ /* 0x000fc80007810000 */
[----:B------:R-:W-:-:S04]  /*42640*/  FMNMX.FTZ R9, R13, R6, !PT ;  /* 0x000000060d097209 */ /* 0x000fc80007810000 */
[----:B------:R-:W-:-:S04]  /*42650*/  FMNMX.FTZ R9, R14, R9, !PT ;  /* 0x000000090e097209 */ /* 0x000fc80007810000 */
[----:B------:R-:W-:-:S04]  /*42660*/  FMNMX.FTZ R6, R24, R9, !PT ;  /* 0x0000000918067209 */ /* 0x000fc80007810000 */
[----:B------:R-:W-:Y:S02]  /*42670*/  FMNMX.FTZ R9, R25, R6, !PT ;  /* 0x0000000619097209 */ /* 0x000fe40007810000 */
[----:B------:R-:W-:Y:S02]  /*42680*/  ISETP.GT.AND P0, PT, R51, 0x21, !P0 ;  /* 0x000000213300780c */ /* 0x000fe40004704270 */
[----:B------:R-:W-:Y:S02]  /*42690*/  FMNMX.FTZ R6, R26, R9, !PT ;  /* 0x000000091a067209 */ /* 0x000fe40007810000 */
[----:B------:R-:W-:Y:S02]  /*426a0*/  ISETP.LT.OR P0, PT, R49, 0x22, P0 ;  /* 0x000000223100780c */ /* 0x000fe40000701670 */
[----:B------:R-:W-:Y:S02]  /*426b0*/  FMNMX.FTZ R6, R27, R6, !PT ;  /* 0x000000061b067209 */ /* 0x000fe40007810000 */
[----:B------:R-:W-:-:S02]  /*426c0*/  ISETP.LT.OR P1, PT, R49, 0x29, P1 ;  /* 0x000000293100780c */ /* 0x000fc40000f21670 */
[----:B------:R-:W-:Y:S02]  /*426d0*/  FSEL R30, R30, -INF , !P0 ;  /* 0xff8000001e1e7808 */ /* 0x000fe40004000000 */
[----:B------:R-:W-:Y:S02]  /*426e0*/  FMNMX.FTZ R9, R31, R6, !PT ;  /* 0x000000061f097209 */ /* 0x000fe40007810000 */
[C---:B------:R-:W-:Y:S02]  /*426f0*/  ISETP.LT.OR P2, PT, R49.reuse, 0x2a, P2 ;  /* 0x0000002a3100780c */ /* 0x040fe40001741670 */
[----:B------:R-:W-:Y:S02]  /*42700*/  FSEL R34, R34, -INF , !P1 ;  /* 0xff80000022227808 */ /* 0x000fe40004800000 */
[----:B------:R-:W-:Y:S02]  /*42710*/  FMNMX.FTZ R9, R30, R9, !PT ;  /* 0x000000091e097209 */ /* 0x000fe40007810000 */
[----:B------:R-:W-:-:S02]  /*42720*/  ISETP.LT.OR P3, PT, R49, 0x31, P3 ;  /* 0x000000313100780c */ /* 0x000fc40001f61670 */
[----:B------:R-:W-:Y:S02]  /*42730*/  FSEL R35, R35, -INF , !P2 ;  /* 0xff80000023237808 */ /* 0x000fe40005000000 */
[----:B------:R-:W-:Y:S02]  /*42740*/  FMNMX.FTZ R6, R34, R9, !PT ;  /* 0x0000000922067209 */ /* 0x000fe40007810000 */
[----:B------:R-:W-:Y:S02]  /*42750*/  ISETP.GT.AND P5, PT, R51, 0x38, !P5 ;  /* 0x000000383300780c */ /* 0x000fe40006fa4270 */
[----:B------:R-:W-:Y:S02]  /*42760*/  ISETP.LT.OR P4, PT, R49, 0x32, P4 ;  /* 0x000000323100780c */ /* 0x000fe40002781670 */
[----:B------:R-:W-:Y:S02]  /*42770*/  FSEL R42, R42, -INF , !P3 ;  /* 0xff8000002a2a7808 */ /* 0x000fe40005800000 */
[----:B------:R-:W-:-:S02]  /*42780*/  FMNMX.FTZ R9, R35, R6, !PT ;  /* 0x0000000623097209 */ /* 0x000fc40007810000 */
[----:B------:R-:W-:Y:S02]  /*42790*/  ISETP.GT.AND P0, PT, R51, 0x39, !P6 ;  /* 0x000000393300780c */ /* 0x000fe40007704270 */
[C---:B------:R-:W-:Y:S02]  /*427a0*/  ISETP.LT.OR P5, PT, R49.reuse, 0x39, P5 ;  /* 0x000000393100780c */ /* 0x040fe40002fa1670 */
[----:B------:R-:W-:Y:S02]  /*427b0*/  FSEL R44, R44, -INF , !P4 ;  /* 0xff8000002c2c7808 */ /* 0x000fe40006000000 */
[----:B------:R-:W-:Y:S02]  /*427c0*/  FMNMX.FTZ R9, R42, R9, !PT ;  /* 0x000000092a097209 */ /* 0x000fe40007810000 */
[----:B------:R-:W-:Y:S02]  /*427d0*/  ISETP.LT.OR P0, PT, R49, 0x3a, P0 ;  /* 0x0000003a3100780c */ /* 0x000fe40000701670 */
[----:B------:R-:W-:-:S02]  /*427e0*/  R2UR UR4, R2 ;  /* 0x00000000020472ca */ /* 0x000fc400000e0000 */
[C---:B------:R-:W-:Y:S02]  /*427f0*/  R2UR UR5, R3.reuse ;  /* 0x00000000030572ca */ /* 0x040fe400000e0000 */
[----:B------:R-:W-:Y:S02]  /*42800*/  FSEL R46, R46, -INF , !P5 ;  /* 0xff8000002e2e7808 */ /* 0x000fe40006800000 */
[----:B------:R-:W-:Y:S02]  /*42810*/  FMNMX.FTZ R9, R44, R9, !PT ;  /* 0x000000092c097209 */ /* 0x000fe40007810000 */
[----:B------:R-:W-:Y:S02]  /*42820*/  R2UR UR6, R2 ;  /* 0x00000000020672ca */ /* 0x000fe400000e0000 */
[----:B------:R-:W-:Y:S02]  /*42830*/  R2UR UR7, R3 ;  /* 0x00000000030772ca */ /* 0x000fe400000e0000 */
[----:B------:R-:W-:-:S02]  /*42840*/  FSEL R15, R15, -INF , !P0 ;  /* 0xff8000000f0f7808 */ /* 0x000fc40004000000 */
[----:B------:R-:W-:-:S04]  /*42850*/  FMNMX.FTZ R6, R46, R9, !PT ;  /* 0x000000092e067209 */ /* 0x000fc80007810000 */
[----:B------:R-:W-:-:S05]  /*42860*/  FMNMX.FTZ R47, R15, R6, !PT ;  /* 0x000000060f2f7209 */ /* 0x000fca0007810000 */
[----:B--2---:R-:W-:Y:S04]  /*42870*/  ST.E desc[UR4][R4.64+0x4], R47 ;  /* 0x0000042f04007985 */ /* 0x004fe8000c101904 */
[----:B------:R-:W2:Y:S01]  /*42880*/  LD.E R8, desc[UR6][R4.64+0x4] ;  /* 0x0000040604087980 */ /* 0x000ea2000c101900 */
        /* <DEDUP_REMOVED lines=15> */
[----:B------:R-:W0:Y:S01]  /*42980*/  SHFL.BFLY PT, R6, R9, 0x2, 0x1f ;  /* 0x0c401f0009067f89 */ /* 0x000e2200000e0000 */
[----:B------:R-:W-:Y:S02]  /*42990*/  R2UR UR8, R2 ;  /* 0x00000000020872ca */ /* 0x000fe400000e0000 */
[----:B------:R-:W-:Y:S02]  /*429a0*/  R2UR UR9, R3 ;  /* 0x00000000030972ca */ /* 0x000fe400000e0000 */
[----:B0-----:R-:W-:Y:S01]  /*429b0*/  FMNMX.FTZ R6, R9, R6, !PT ;  /* 0x0000000609067209 */ /* 0x001fe20007810000 */
[----:B------:R-:W-:Y:S04]  /*429c0*/  ST.E desc[UR4][R4.64], R9 ;  /* 0x0000000904007985 */ /* 0x000fe8000c101904 */
[----:B--2---:R-:W0:Y:S02]  /*429d0*/  SHFL.BFLY PT, R47, R8, 0x2, 0x1f ;  /* 0x0c401f00082f7f89 */ /* 0x004e2400000e0000 */
[----:B0-----:R-:W-:-:S02]  /*429e0*/  FMNMX.FTZ R49, R8, R47, !PT ;  /* 0x0000002f08317209 */ /* 0x001fc40007810000 */
[----:B------:R-:W0:Y:S04]  /*429f0*/  SHFL.BFLY PT, R47, R6, 0x1, 0x1f ;  /* 0x0c201f00062f7f89 */ /* 0x000e2800000e0000 */
[----:B------:R-:W1:Y:S01]  /*42a00*/  SHFL.BFLY PT, R50, R49, 0x1, 0x1f ;  /* 0x0c201f0031327f89 */ /* 0x000e6200000e0000 */
[----:B0-----:R-:W-:Y:S02]  /*42a10*/  FMNMX.FTZ R47, R6, R47, !PT ;  /* 0x0000002f062f7209 */ /* 0x001fe40007810000 */
[----:B-1----:R-:W-:-:S03]  /*42a20*/  FMNMX.FTZ R51, R49, R50, !PT ;  /* 0x0000003231337209 */ /* 0x002fc60007810000 */
[----:B------:R-:W-:Y:S04]  /*42a30*/  ST.E desc[UR6][R4.64], R47 ;  /* 0x0000002f04007985 */ /* 0x000fe8000c101906 */
[----:B------:R0:W-:Y:S04]  /*42a40*/  ST.E desc[UR8][R4.64+0x4], R51 ;  /* 0x0000043304007985 */ /* 0x0001e8000c101908 */
[----:B0-----:R-:W2:Y:S04]  /*42a50*/  LDL.64 R4, [R0+0x70] ;  /* 0x0000700000047983 */ /* 0x001ea80000100a00 */
[----:B--2---:R-:W2:Y:S04]  /*42a60*/  LD.E R6, desc[UR6][R4.64+0x20] ;  /* 0x0000200604067980 */ /* 0x004ea8000c101900 */
[----:B------:R-:W2:Y:S04]  /*42a70*/  LD.E R49, desc[UR4][R4.64] ;  /* 0x0000000404317980 */ /* 0x000ea8000c101900 */
[----:B------:R-:W3:Y:S01]  /*42a80*/  LD.E R53, desc[UR4][R4.64+0x4] ;  /* 0x0000040404357980 */ /* 0x000ee2000c101900 */
[C---:B--2---:R-:W-:Y:S01]  /*42a90*/  FMUL.FTZ R8, R49.reuse, R6 ;  /* 0x0000000631087220 */ /* 0x044fe20000410000 */
[----:B------:R-:W-:-:S04]  /*42aa0*/  FSETP.NEU.FTZ.AND P0, PT, R49, -INF , PT ;  /* 0xff8000003100780b */ /* 0x000fc80003f1d000 */
[----:B------:R-:W-:Y:S01]  /*42ab0*/  FSEL R9, R8, RZ, P0 ;  /* 0x000000ff08097208 */ /* 0x000fe20000000000 */
[----:B---3--:R-:W-:Y:S01]  /*42ac0*/  FMUL.FTZ R8, R6, R53 ;  /* 0x0000003506087220 */ /* 0x008fe20000410000 */
[----:B------:R-:W-:-:S03]  /*42ad0*/  FSETP.NEU.FTZ.AND P0, PT, R53, -INF , PT ;  /* 0xff8000003500780b */ /* 0x000fc60003f1d000 */
        /* <DEDUP_REMOVED lines=16> */
[----:B------:R-:W-:-:S05]  /*42be0*/  FSEL R9, R8, RZ, P0 ;  /* 0x000000ff08097208 */ /* 0x000fca0000000000 */
[-CC-:B------:R-:W-:Y:S01]  /*42bf0*/  FFMA.FTZ R153, R7, R6.reuse, -R9.reuse ;  /* 0x0000000607997223 */ /* 0x180fe20000010809 */
[-CC-:B------:R-:W-:Y:S01]  /*42c00*/  FFMA.FTZ R12, R12, R6.reuse, -R9.reuse ;  /* 0x000000060c0c7223 */ /* 0x180fe20000010809 */
[-CC-:B------:R-:W-:Y:S01]  /*42c10*/  FFMA.FTZ R155, R13, R6.reuse, -R9.reuse ;  /* 0x000000060d9b7223 */ /* 0x180fe20000010809 */
[----:B------:R-:W-:Y:S01]  /*42c20*/  MUFU.EX2 R152, R152 ;  /* 0x0000009800987308 */ /* 0x000fe20000000800 */
[----:B------:R-:W-:-:S07]  /*42c30*/  FFMA.FTZ R14, R14, R6, -R9 ;  /* 0x000000060e0e7223 */ /* 0x000fce0000010809 */
[----:B------:R-:W0:Y:S01]  /*42c40*/  MUFU.EX2 R47, R47 ;  /* 0x0000002f002f7308 */ /* 0x000e220000000800 */
[----:B------:R-:W-:-:S07]  /*42c50*/  FFMA.FTZ R169, R24, R6, -R9 ;  /* 0x0000000618a97223 */ /* 0x000fce0000010809 */
[----:B------:R-:W-:Y:S08]  /*42c60*/  MUFU.EX2 R153, R153 ;  /* 0x0000009900997308 */ /* 0x000ff00000000800 */
[----:B------:R-:W1:Y:S01]  /*42c70*/  MUFU.EX2 R12, R12 ;  /* 0x0000000c000c7308 */ /* 0x000e620000000800 */
[----:B------:R-:W-:-:S07]  /*42c80*/  FFMA.FTZ R20, R25, R6, -R9 ;  /* 0x0000000619147223 */ /* 0x000fce0000010809 */
[----:B------:R-:W2:Y:S08]  /*42c90*/  MUFU.EX2 R154, R154 ;  /* 0x0000009a009a7308 */ /* 0x000eb00000000800 */
[----:B------:R-:W3:Y:S01]  /*42ca0*/  MUFU.EX2 R155, R155 ;  /* 0x0000009b009b7308 */ /* 0x000ee20000000800 */
[----:B------:R-:W-:-:S07]  /*42cb0*/  FFMA.FTZ R171, R26, R6, -R9 ;  /* 0x000000061aab7223 */ /* 0x000fce0000010809 */
[----:B------:R-:W4:Y:S08]  /*42cc0*/  MUFU.EX2 R29, R29 ;  /* 0x0000001d001d7308 */ /* 0x000f300000000800 */
[----:B------:R-:W4:Y:S01]  /*42cd0*/  MUFU.EX2 R14, R14 ;  /* 0x0000000e000e7308 */ /* 0x000f220000000800 */
[----:B0-----:R-:W-:Y:S01]  /*42ce0*/  FADD.FTZ R7, R152, R47 ;  /* 0x0000002f98077221 */ /* 0x001fe20000010000 */
[----:B-1----:R-:W-:-:S06]  /*42cf0*/  FADD.FTZ R8, R153, R12 ;  /* 0x0000000c99087221 */ /* 0x002fcc0000010000 */
[----:B------:R-:W0:Y:S01]  /*42d00*/  MUFU.EX2 R168, R168 ;  /* 0x000000a800a87308 */ /* 0x000e220000000800 */
[----:B------:R-:W-:-:S07]  /*42d10*/  FFMA.FTZ R24, R27, R6, -R9 ;  /* 0x000000061b187223 */ /* 0x000fce0000010809 */
[----:B------:R-:W1:Y:S01]  /*42d20*/  MUFU.EX2 R169, R169 ;  /* 0x000000a900a97308 */ /* 0x000e620000000800 */
[----:B------:R-:W-:Y:S01]  /*42d30*/  FFMA.FTZ R26, R30, R6, -R9 ;  /* 0x000000061e1a7223 */ /* 0x000fe20000010809 */
[----:B--2---:R-:W-:Y:S01]  /*42d40*/  FADD.FTZ R30, R154, R7 ;  /* 0x000000079a1e7221 */ /* 0x004fe20000010000 */
[----:B---3--:R-:W-:-:S05]  /*42d50*/  FADD.FTZ R7, R155, R8 ;  /* 0x000000089b077221 */ /* 0x008fca0000010000 */
[----:B------:R-:W2:Y:S01]  /*42d60*/  MUFU.EX2 R33, R33 ;  /* 0x0000002100217308 */ /* 0x000ea20000000800 */
[----:B------:R-:W-:-:S07]  /*42d70*/  FFMA.FTZ R173, R31, R6, -R9 ;  /* 0x000000061fad7223 */ /* 0x000fce0000010809 */
[----:B------:R-:W3:Y:S01]  /*42d80*/  MUFU.EX2 R20, R20 ;  /* 0x0000001400147308 */ /* 0x000ee20000000800 */
[----:B----4-:R-:W-:Y:S01]  /*42d90*/  FADD.FTZ R13, R29, R30 ;  /* 0x0000001e1d0d7221 */ /* 0x010fe20000010000 */
[----:B------:R-:W-:-:S06]  /*42da0*/  FADD.FTZ R8, R14, R7 ;  /* 0x000000070e087221 */ /* 0x000fcc0000010000 */
[----:B------:R-:W4:Y:S08]  /*42db0*/  MUFU.EX2 R170, R170 ;  /* 0x000000aa00aa7308 */ /* 0x000f300000000800 */
[----:B------:R-:W4:Y:S01]  /*42dc0*/  MUFU.EX2 R171, R171 ;  /* 0x000000ab00ab7308 */ /* 0x000f220000000800 */
[----:B0-----:R-:W-:Y:S01]  /*42dd0*/  FADD.FTZ R30, R168, R13 ;  /* 0x0000000da81e7221 */ /* 0x001fe20000010000 */
[----:B-1----:R-:W-:-:S06]  /*42de0*/  FADD.FTZ R7, R169, R8 ;  /* 0x00000008a9077221 */ /* 0x002fcc0000010000 */
[----:B------:R-:W0:Y:S01]  /*42df0*/  MUFU.EX2 R37, R37 ;  /* 0x0000002500257308 */ /* 0x000e220000000800 */
[----:B------:R-:W-:-:S07]  /*42e00*/  FFMA.FTZ R175, R34, R6, -R9 ;  /* 0x0000000622af7223 */ /* 0x000fce0000010809 */
[----:B------:R-:W1:Y:S01]  /*42e10*/  MUFU.EX2 R24, R24 ;  /* 0x0000001800187308 */ /* 0x000e620000000800 */
[----:B--2---:R-:W-:Y:S01]  /*42e20*/  FADD.FTZ R13, R33, R30 ;  /* 0x0000001e210d7221 */ /* 0x004fe20000010000 */
[----:B---3--:R-:W-:-:S06]  /*42e30*/  FADD.FTZ R8, R20, R7 ;  /* 0x0000000714087221 */ /* 0x008fcc0000010000 */
[----:B------:R-:W2:Y:S01]  /*42e40*/  MUFU.EX2 R172, R172 ;  /* 0x000000ac00ac7308 */ /* 0x000ea20000000800 */
[----:B------:R-:W-:-:S07]  /*42e50*/  FFMA.FTZ R28, R35, R6, -R9 ;  /* 0x00000006231c7223 */ /* 0x000fce0000010809 */
[----:B------:R-:W3:Y:S01]  /*42e60*/  MUFU.EX2 R173, R173 ;  /* 0x000000ad00ad7308 */ /* 0x000ee20000000800 */
[----:B----4-:R-:W-:Y:S01]  /*42e70*/  FADD.FTZ R30, R170, R13 ;  /* 0x0000000daa1e7221 */ /* 0x010fe20000010000 */
[----:B------:R-:W-:-:S06]  /*42e80*/  FADD.FTZ R7, R171, R8 ;  /* 0x00000008ab077221 */ /* 0x000fcc0000010000 */
[----:B------:R-:W4:Y:S01]  /*42e90*/  MUFU.EX2 R39, R39 ;  /* 0x0000002700277308 */ /* 0x000f220000000800 */
[----:B------:R-:W-:-:S07]  /*42ea0*/  FFMA.FTZ R177, R42, R6, -R9 ;  /* 0x000000062ab17223 */ /* 0x000fce0000010809 */
        /* <DEDUP_REMOVED lines=13> */
[----:B------:R-:W4:Y:S08]  /*42f80*/  MUFU.EX2 R176, R176 ;  /* 0x000000b000b07308 */ /* 0x000f300000000800 */
[----:B------:R-:W4:Y:S01]  /*42f90*/  MUFU.EX2 R177, R177 ;  /* 0x000000b100b17308 */ /* 0x000f220000000800 */
[----:B------:R-:W-:Y:S01]  /*42fa0*/  FFMA.FTZ R6, R15, R6, -R9 ;  /* 0x000000060f067223 */ /* 0x000fe20000010809 */
[----:B0-----:R-:W-:Y:S01]  /*42fb0*/  FADD.FTZ R30, R174, R13 ;  /* 0x0000000dae1e7221 */ /* 0x001fe20000010000 */
[----:B-1----:R-:W-:-:S05]  /*42fc0*/  FADD.FTZ R7, R175, R8 ;  /* 0x00000008af077221 */ /* 0x002fca0000010000 */
[----:B------:R-:W0:Y:S08]  /*42fd0*/  MUFU.EX2 R43, R43 ;  /* 0x0000002b002b7308 */ /* 0x000e300000000800 */
[----:B------:R-:W1:Y:S01]  /*42fe0*/  MUFU.EX2 R44, R44 ;  /* 0x0000002c002c7308 */ /* 0x000e620000000800 */
[----:B--2---:R-:W-:Y:S01]  /*42ff0*/  FADD.FTZ R9, R41, R30 ;  /* 0x0000001e29097221 */ /* 0x004fe20000010000 */
[----:B---3--:R-:W-:-:S06]  /*43000*/  FADD.FTZ R8, R28, R7 ;  /* 0x000000071c087221 */ /* 0x008fcc0000010000 */
[----:B------:R-:W2:Y:S08]  /*43010*/  MUFU.EX2 R178, R178 ;  /* 0x000000b200b27308 */ /* 0x000eb00000000800 */
[----:B------:R-:W3:Y:S01]  /*43020*/  MUFU.EX2 R46, R46 ;  /* 0x0000002e002e7308 */ /* 0x000ee20000000800 */
[----:B----4-:R-:W-:Y:S01]  /*43030*/  FADD.FTZ R30, R176, R9 ;  /* 0x00000009b01e7221 */ /* 0x010fe20000010000 */
[----:B------:R-:W-:-:S06]  /*43040*/  FADD.FTZ R7, R177, R8 ;  /* 0x00000008b1077221 */ /* 0x000fcc0000010000 */
[----:B------:R-:W4:Y:S08]  /*43050*/  MUFU.EX2 R21, R21 ;  /* 0x0000001500157308 */ /* 0x000f300000000800 */
[----:B------:R-:W4:Y:S01]  /*43060*/  MUFU.EX2 R179, R6 ;  /* 0x0000000600b37308 */ /* 0x000f220000000800 */
[----:B0-----:R-:W-:Y:S01]  /*43070*/  FADD.FTZ R9, R43, R30 ;  /* 0x0000001e2b097221 */ /* 0x001fe20000010000 */
[----:B-1----:R-:W-:-:S03]  /*43080*/  FADD.FTZ R7, R44, R7 ;  /* 0x000000072c077221 */ /* 0x002fc60000010000 */
[----:B--2---:R-:W-:Y:S01]  /*43090*/  FADD.FTZ R8, R178, R9 ;  /* 0x00000009b2087221 */ /* 0x004fe20000010000 */
[----:B---3--:R-:W-:-:S03]  /*430a0*/  FADD.FTZ R30, R46, R7 ;  /* 0x000000072e1e7221 */ /* 0x008fc60000010000 */
[----:B----4-:R-:W-:Y:S01]  /*430b0*/  FADD.FTZ R13, R21, R8 ;  /* 0x00000008150d7221 */ /* 0x010fe20000010000 */
[----:B------:R-:W-:-:S04]  /*430c0*/  FADD.FTZ R15, R179, R30 ;  /* 0x0000001eb30f7221 */ /* 0x000fc80000010000 */
[----:B------:R-:W-:Y:S04]  /*430d0*/  ST.E desc[UR4][R4.64+0x10], R13 ;  /* 0x0000100d04007985 */ /* 0x000fe8000c101904 */
[----:B------:R0:W-:Y:S04]  /*430e0*/  ST.E desc[UR6][R4.64+0x14], R15 ;  /* 0x0000140f04007985 */ /* 0x0001e8000c101906 */
[----:B------:R-:W2:Y:S01]  /*430f0*/  LDL.64 R8, [R0+0x80] ;  /* 0x0000800000087983 */ /* 0x000ea20000100a00 */
[----:B------:R-:W-:Y:S06]  /*43100*/  BAR.SYNC.DEFER_BLOCKING 0xf, 0x100 ;  /* 0x03c4000000007b1d */ /* 0x000fec0000010000 */
[----:B0-----:R-:W3:Y:S01]  /*43110*/  LDL.64 R4, [R0+0x88] ;  /* 0x0000880000047983 */ /* 0x001ee20000100a00 */
[----:B------:R-:W-:-:S02]  /*43120*/  R2UR UR10, R2 ;  /* 0x00000000020a72ca */ /* 0x000fc400000e0000 */
[----:B------:R-:W-:Y:S01]  /*43130*/  R2UR UR11, R3 ;  /* 0x00000000030b72ca */ /* 0x000fe200000e0000 */
[----:B------:R-:W4:Y:S04]  /*43140*/  LDL.64 R138, [R0] ;  /* 0x00000000008a7983 */ /* 0x000f280000100a00 */
[----:B--2---:R-:W2:Y:S04]  /*43150*/  LD.E.64 R8, desc[UR4][R8.64+0x10] ;  /* 0x0000100408087980 */ /* 0x004ea8000c101b00 */
[----:B--2---:R-:W2:Y:S04]  /*43160*/  LD.E.64 R6, desc[UR6][R8.64+0x8] ;  /* 0x0000080608067980 */ /* 0x004ea8000c101b00 */
[----:B------:R-:W3:Y:S01]  /*43170*/  LD.E.64 R8, desc[UR4][R8.64] ;  /* 0x0000000408087980 */ /* 0x000ee2000c101b00 */
[----:B------:R-:W-:-:S02]  /*43180*/  R2UR UR12, R2 ;  /* 0x00000000020c72ca */ /* 0x000fc400000e0000 */
[----:B------:R-:W-:Y:S02]  /*43190*/  R2UR UR13, R3 ;  /* 0x00000000030d72ca */ /* 0x000fe400000e0000 */
        /* <DEDUP_REMOVED lines=16> */
[----:B--2---:R-:W-:-:S02]  /*432a0*/  MOV R30, R6 ;  /* 0x00000006001e7202 */ /* 0x004fc40000000f00 */
[----:B------:R-:W2:Y:S03]  /*432b0*/  LDL.64 R6, [R0+0x90] ;  /* 0x0000900000067983 */ /* 0x000ea60000100a00 */
[--C-:B---3--:R-:W-:Y:S02]  /*432c0*/  IMAD R15, R9, 0x2, R30.reuse ;  /* 0x00000002090f7824 */ /* 0x108fe400078e021e */
[C---:B------:R-:W-:Y:S02]  /*432d0*/  IMAD R13, R8.reuse, 0x2, R30 ;  /* 0x00000002080d7824 */ /* 0x040fe400078e021e */
[----:B------:R-:W-:Y:S01]  /*432e0*/  IMAD R25, R8, 0x2, R15 ;  /* 0x0000000208197824 */ /* 0x000fe200078e020f */
[----:B------:R-:W-:Y:S04]  /*432f0*/  STSM.16.M88.4 [R30], R152 ;  /* 0x000000981e007844 */ /* 0x000fe80000000200 */
[----:B------:R-:W-:Y:S04]  /*43300*/  STSM.16.M88.4 [R13], R168 ;  /* 0x000000a80d007844 */ /* 0x000fe80000000200 */
[----:B------:R-:W-:Y:S04]  /*43310*/  STSM.16.M88.4 [R15], R172 ;  /* 0x000000ac0f007844 */ /* 0x000fe80000000200 */
[----:B------:R0:W-:Y:S04]  /*43320*/  STSM.16.M88.4 [R25], R176 ;  /* 0x000000b019007844 */ /* 0x0001e80000000200 */
[----:B------:R-:W3:Y:S04]  /*43330*/  LD.E R21, desc[UR4][R4.64] ;  /* 0x0000000404157980 */ /* 0x000ee8000c101900 */
[----:B------:R-:W3:Y:S04]  /*43340*/  LD.E R27, desc[UR6][R4.64+0x4] ;  /* 0x00000406041b7980 */ /* 0x000ee8000c101900 */
[----:B------:R-:W3:Y:S04]  /*43350*/  LD.E R29, desc[UR8][R4.64+0x8] ;  /* 0x00000808041d7980 */ /* 0x000ee8000c101900 */
[----:B------:R-:W3:Y:S04]  /*43360*/  LD.E R31, desc[UR10][R4.64+0xc] ;  /* 0x00000c0a041f7980 */ /* 0x000ee8000c101900 */
[----:B------:R-:W3:Y:S04]  /*43370*/  LD.E R33, desc[UR12][R4.64+0x10] ;  /* 0x0000100c04217980 */ /* 0x000ee8000c101900 */
[----:B------:R-:W3:Y:S01]  /*43380*/  LD.E R35, desc[UR4][R4.64+0x14] ;  /* 0x0000140404237980 */ /* 0x000ee2000c101900 */
[----:B------:R-:W-:-:S02]  /*43390*/  R2UR UR14, R2 ;  /* 0x00000000020e72ca */ /* 0x000fc400000e0000 */
[C---:B------:R-:W-:Y:S01]  /*433a0*/  R2UR UR15, R3.reuse ;  /* 0x00000000030f72ca */ /* 0x040fe200000e0000 */
[----:B----4-:R-:W4:Y:S01]  /*433b0*/  LD.E R138, desc[UR4][R138.64] ;  /* 0x000000048a8a7980 */ /* 0x010f22000c101900 */
[C---:B------:R-:W-:Y:S02]  /*433c0*/  R2UR UR16, R2.reuse ;  /* 0x00000000021072ca */ /* 0x040fe400000e0000 */
[C---:B------:R-:W-:Y:S01]  /*433d0*/  R2UR UR17, R3.reuse ;  /* 0x00000000031172ca */ /* 0x040fe200000e0000 */
[----:B------:R-:W4:Y:S01]  /*433e0*/  LD.E R24, desc[UR8][R4.64+0x38] ;  /* 0x0000380804187980 */ /* 0x000f22000c101900 */
[C---:B------:R-:W-:Y:S02]  /*433f0*/  R2UR UR18, R2.reuse ;  /* 0x00000000021272ca */ /* 0x040fe400000e0000 */
[----:B------:R-:W-:Y:S01]  /*43400*/  R2UR UR19, R3 ;  /* 0x00000000031372ca */ /* 0x000fe200000e0000 */
[----:B0-----:R-:W4:Y:S01]  /*43410*/  LD.E R25, desc[UR10][R4.64+0x3c] ;  /* 0x00003c0a04197980 */ /* 0x001f22000c101900 */
[----:B------:R-:W-:-:S02]  /*43420*/  R2UR UR20, R2 ;  /* 0x00000000021472ca */ /* 0x000fc400000e0000 */
[C---:B------:R-:W-:Y:S01]  /*43430*/  R2UR UR21, R3.reuse ;  /* 0x00000000031572ca */ /* 0x040fe200000e0000 */
[----:B------:R-:W4:Y:S01]  /*43440*/  LD.E R26, desc[UR12][R4.64+0x40] ;  /* 0x0000400c041a7980 */ /* 0x000f22000c101900 */
[C---:B------:R-:W-:Y:S02]  /*43450*/  R2UR UR22, R2.reuse ;  /* 0x00000000021672ca */ /* 0x040fe400000e0000 */
[C---:B------:R-:W-:Y:S01]  /*43460*/  R2UR UR23, R3.reuse ;  /* 0x00000000031772ca */ /* 0x040fe200000e0000 */
[----:B------:R-:W4:Y:S01]  /*43470*/  LD.E R8, desc[UR16][R4.64+0x18] ;  /* 0x0000181004087980 */ /* 0x000f22000c101900 */
[C---:B------:R-:W-:Y:S02]  /*43480*/  R2UR UR24, R2.reuse ;  /* 0x00000000021872ca */ /* 0x040fe400000e0000 */
[----:B------:R-:W-:Y:S01]  /*43490*/  R2UR UR25, R3 ;  /* 0x00000000031972ca */ /* 0x000fe200000e0000 */
[----:B------:R-:W4:Y:S01]  /*434a0*/  LD.E R9, desc[UR18][R4.64+0x1c] ;  /* 0x00001c1204097980 */ /* 0x000f22000c101900 */
[----:B------:R-:W-:-:S02]  /*434b0*/  R2UR UR26, R2 ;  /* 0x00000000021a72ca */ /* 0x000fc400000e0000 */
[C---:B------:R-:W-:Y:S01]  /*434c0*/  R2UR UR27, R3.reuse ;  /* 0x00000000031b72ca */ /* 0x040fe200000e0000 */
[----:B------:R-:W4:Y:S01]  /*434d0*/  LD.E R12, desc[UR20][R4.64+0x20] ;  /* 0x00002014040c7980 */ /* 0x000f22000c101900 */
[----:B------:R-:W-:Y:S02]  /*434e0*/  R2UR UR28, R2 ;  /* 0x00000000021c72ca */ /* 0x000fe400000e0000 */
        /* <DEDUP_REMOVED lines=56> */
[----:B--2---:R-:W2:Y:S04]  /*43870*/  LD.E.64 R6, desc[UR4][R6.64] ;  /* 0x0000000406067980 */ /* 0x004ea8000c101b00 */
[----:B------:R-:W2:Y:S04]  /*43880*/  LD.E R83, desc[UR22][R4.64+0x124] ;  /* 0x0001241604537980 */ /* 0x000ea8000c101900 */
[----:B------:R-:W2:Y:S04]  /*43890*/  LD.E R84, desc[UR24][R4.64+0x128] ;  /* 0x0001281804547980 */ /* 0x000ea8000c101900 */
[----:B------:R-:W2:Y:S04]  /*438a0*/  LD.E R85, desc[UR26][R4.64+0x12c] ;  /* 0x00012c1a04557980 */ /* 0x000ea8000c101900 */
[----:B------:R-:W2:Y:S04]  /*438b0*/  LD.E R86, desc[UR28][R4.64+0x130] ;  /* 0x0001301c04567980 */ /* 0x000ea8000c101900 */
[----:B------:R-:W2:Y:S04]  /*438c0*/  LD.E R87, desc[UR4][R4.64+0x134] ;  /* 0x0001340404577980 */ /* 0x000ea8000c101900 */
[----:B------:R-:W2:Y:S04]  /*438d0*/  LD.E R88, desc[UR6][R4.64+0x138] ;  /* 0x0001380604587980 */ /* 0x000ea8000c101900 */
[----:B---3--:R0:W-:Y:S04]  /*438e0*/  ST.E desc[UR6][R4.64], R21 ;  /* 0x0000001504007985 */ /* 0x0081e8000c101906 */
[----:B------:R1:W-:Y:S04]  /*438f0*/  ST.E desc[UR8][R4.64+0x4], R27 ;  /* 0x0000041b04007985 */ /* 0x0003e8000c101908 */
[----:B------:R3:W-:Y:S04]  /*43900*/  ST.E desc[UR10][R4.64+0x8], R29 ;  /* 0x0000081d04007985 */ /* 0x0007e8000c10190a */
[----:B------:R3:W-:Y:S04]  /*43910*/  ST.E desc[UR12][R4.64+0xc], R31 ;  /* 0x00000c1f04007985 */ /* 0x0007e8000c10190c */
[----:B------:R3:W-:Y:S04]  /*43920*/  ST.E desc[UR14][R4.64+0x10], R33 ;  /* 0x0000102104007985 */ /* 0x0007e8000c10190e */
[----:B------:R3:W-:Y:S04]  /*43930*/  ST.E desc[UR4][R4.64+0x14], R35 ;  /* 0x0000142304007985 */ /* 0x0007e8000c101904 */
[----:B0-----:R-:W2:Y:S04]  /*43940*/  LD.E R21, desc[UR6][R4.64+0x34] ;  /* 0x0000340604157980 */ /* 0x001ea8000c101900 */
[----:B-1----:R-:W2:Y:S04]  /*43950*/  LD.E R27, desc[UR14][R4.64+0x44] ;  /* 0x0000440e041b7980 */ /* 0x002ea8000c101900 */
[----:B---3--:R-:W3:Y:S04]  /*43960*/  LD.E R29, desc[UR18][R4.64+0x4c] ;  /* 0x00004c12041d7980 */ /* 0x008ee8000c101900 */
[----:B------:R-:W3:Y:S04]  /*43970*/  LD.E R31, desc[UR22][R4.64+0x54] ;  /* 0x00005416041f7980 */ /* 0x000ee8000c101900 */
        /* <DEDUP_REMOVED lines=51> */
[----:B----4-:R-:W-:Y:S04]  /*43cb0*/  ST.E desc[UR4][R4.64+0x18], R8 ;  /* 0x0000180804007985 */ /* 0x010fe8000c101904 */
        /* <DEDUP_REMOVED lines=16> */
[----:B--2---:R-:W-:Y:S04]  /*43dc0*/  ST.E desc[UR4][R4.64+0x34], R21 ;  /* 0x0000341504007985 */ /* 0x004fe8000c101904 */
[----:B------:R-:W-:Y:S04]  /*43dd0*/  ST.E desc[UR12][R4.64+0x44], R27 ;  /* 0x0000441b04007985 */ /* 0x000fe8000c10190c */
[----:B---3--:R-:W-:Y:S04]  /*43de0*/  ST.E desc[UR16][R4.64+0x4c], R29 ;  /* 0x00004c1d04007985 */ /* 0x008fe8000c101910 */
        /* <DEDUP_REMOVED lines=87> */
[----:B------:R-:W-:-:S03]  /*44360*/  IMAD R6, R138, 0x1000, R6 ;  /* 0x000010008a067824 */ /* 0x000fc600078e0206 */
        /* <DEDUP_REMOVED lines=18> */
[----:B------:R-:W-:Y:S01]  /*44490*/  HGMMA.64x256x16.F32.BF16 R24, R152, gdesc[UR4].tnspB, RZ, !UPT, gsb0 ;  /* 0x43e0000498187df0 */ /* 0x000fe2000c0018ff */
        /* <DEDUP_REMOVED lines=47> */
[----:B------:R-:W-:Y:S01]  /*44790*/  R2UR UR51, R3 ;  /* 0x00000000033372ca */ /* 0x000fe200000e0000 */
[----:B------:R-:W-:-:S02]  /*447a0*/  VIADD R8, R6, 0x80 ;  /* 0x0000008006087836 */ /* 0x000fc40000000000 */
        /* <DEDUP_REMOVED lines=339> */
[----:B------:R0:W-:Y:S01]  /*45ce0*/  ST.E desc[UR10][R4.64+0x1fc], R151 ;  /* 0x0001fc9704007985 */ /* 0x0001e2000c10190a */
[----:B------:R-:W-:Y:S01]  /*45cf0*/  UMOV UR14, UR36 ;  /* 0x00000024000e7c82 */ /* 0x000fe20008000000 */
[----:B------:R-:W-:Y:S01]  /*45d00*/  UMOV UR15, UR37 ;  /* 0x00000025000f7c82 */ /* 0x000fe20008000000 */
        /* <DEDUP_REMOVED lines=812> */
[----:B------:R-:W-:Y:S02]  /*48fd0*/  R2UR UR29, R3 ;  /* 0x00000000031d72ca */ /* 0x000fe400000e0000 */
[----:B------:R-:W-:Y:S02]  /*48fe0*/  R2UR UR37, R10 ;  /* 0x000000000a2572ca */ /* 0x000fe400000e0000 */
[----:B------:R-:W-:Y:S01]  /*48ff0*/  R2UR UR36, R11 ;  /* 0x000000000b2472ca */ /* 0x000fe200000e0000 */
[----:B------:R-:W-:Y:S02]  /*49000*/  WARPGROUP.DEPBAR.LE gsb0, 0x0 ;  /* 0x00008000000079c5 */ /* 0x000fe40000010000 */
[----:B------:R0:W-:Y:S01]  /*49010*/  ST.E desc[UR4][R4.64], R24 ;  /* 0x0000001804007985 */ /* 0x0001e2000c101904 */
[----:B------:R-:W-:-:S02]  /*49020*/  R2UR UR4, R2 ;  /* 0x00000000020472ca */ /* 0x000fc400000e0000 */
[C---:B------:R-:W-:Y:S01]  /*49030*/  R2UR UR5, R3.reuse ;  /* 0x00000000030572ca */ /* 0x040fe200000e0000 */
[----:B------:R1:W-:Y:S01]  /*49040*/  ST.E desc[UR6][R4.64+0x4], R25 ;  /* 0x0000041904007985 */ /* 0x0003e2000c101906 */
[C---:B------:R-:W-:Y:S02]  /*49050*/  R2UR UR6, R2.reuse ;  /* 0x00000000020672ca */ /* 0x040fe400000e0000 */
[C---:B------:R-:W-:Y:S01]  /*49060*/  R2UR UR7, R3.reuse ;  /* 0x00000000030772ca */ /* 0x040fe200000e0000 */
[----:B------:R2:W-:Y:S01]  /*49070*/  ST.E desc[UR8][R4.64+0x8], R26 ;  /* 0x0000081a04007985 */ /* 0x0005e2000c101908 */
[C---:B------:R-:W-:Y:S02]  /*49080*/  R2UR UR8, R2.reuse ;  /* 0x00000000020872ca */ /* 0x040fe400000e0000 */
[----:B------:R-:W-:Y:S01]  /*49090*/  R2UR UR9, R3 ;  /* 0x00000000030972ca */ /* 0x000fe200000e0000 */
        /* <DEDUP_REMOVED lines=370> */
[----:B------:R-:W-:-:S03]  /*4a7c0*/  R2UR UR4, R2 ;  /* 0x00000000020472ca */ /* 0x000fc600000e0000 */
[----:B------:R-:W-:Y:S01]  /*4a7d0*/  ST.E desc[UR6][R4.64+0x1fc], R151 ;  /* 0x0001fc9704007985 */ /* 0x000fe2000c101906 */
[----:B------:R-:W-:-:S03]  /*4a7e0*/  R2UR UR5, R3 ;  /* 0x00000000030572ca */ /* 0x000fc600000e0000 */
[----:B------:R-:W4:Y:S01]  /*4a7f0*/  LD.E R6, desc[UR8][R4.64] ;  /* 0x0000000804067980 */ /* 0x000f22000c101900 */
[C---:B------:R-:W-:Y:S02]  /*4a800*/  R2UR UR6, R2.reuse ;  /* 0x00000000020672ca */ /* 0x040fe400000e0000 */
        /* <DEDUP_REMOVED lines=37> */
[----:B-1----:R-:W4:Y:S01]  /*4aa60*/  LD.E R25, desc[UR8][R4.64+0x34] ;  /* 0x0000340804197980 */ /* 0x002f22000c101900 */
[C---:B------:R-:W-:Y:S02]  /*4aa70*/  R2UR UR6, R2.reuse ;  /* 0x00000000020672ca */ /* 0x040fe400000e0000 */
[C---:B------:R-:W-:Y:S01]  /*4aa80*/  R2UR UR7, R3.reuse ;  /* 0x00000000030772ca */ /* 0x040fe200000e0000 */
[----:B--2---:R-:W2:Y:S01]  /*4aa90*/  LD.E R26, desc[UR10][R4.64+0x38] ;  /* 0x0000380a041a7980 */ /* 0x004ea2000c101900 */
[C---:B------:R-:W-:Y:S02]  /*4aaa0*/  R2UR UR8, R2.reuse ;  /* 0x00000000020872ca */ /* 0x040fe400000e0000 */
[----:B------:R-:W-:Y:S01]  /*4aab0*/  R2UR UR9, R3 ;  /* 0x00000000030972ca */ /* 0x000fe200000e0000 */
[----:B---3--:R-:W3:Y:S01]  /*4aac0*/  LD.E R27, desc[UR12][R4.64+0x3c] ;  /* 0x00003c0c041b7980 */ /* 0x008ee2000c101900 */
        /* <DEDUP_REMOVED lines=380> */
[----:B--2---:R-:W-:Y:S01]  /*4c290*/  ST.E desc[UR10][R4.64+0x38], R26 ;  /* 0x0000381a04007985 */ /* 0x004fe2000c10190a */
[C---:B------:R-:W-:Y:S02]  /*4c2a0*/  R2UR UR8, R2.reuse ;  /* 0x00000000020872ca */ /* 0x040fe400000e0000 */
[----:B------:R-:W-:Y:S01]  /*4c2b0*/  R2UR UR9, R3 ;  /* 0x00000000030972ca */ /* 0x000fe200000e0000 */
[----:B---3--:R-:W-:Y:S01]  /*4c2c0*/  ST.E desc[UR12][R4.64+0x3c], R27 ;  /* 0x00003c1b04007985 */ /* 0x008fe2000c10190c */
[----:B------:R-:W-:-:S02]  /*4c2d0*/  R2UR UR10, R2 ;  /* 0x00000000020a72ca */ /* 0x000fc400000e0000 */
[C---:B------:R-:W-:Y:S01]  /*4c2e0*/  R2UR UR11, R3.reuse ;  /* 0x00000000030b72ca */ /* 0x040fe200000e0000 */
[----:B----4-:R-:W-:Y:S01]  /*4c2f0*/  ST.E desc[UR14][R4.64+0x40], R28 ;  /* 0x0000401c04007985 */ /* 0x010fe2000c10190e */
        /* <DEDUP_REMOVED lines=311> */
[----:B------:R-:W-:Y:S01]  /*4d670*/  @!PT LDS RZ, [RZ] ;  /* 0x00000000fffff984 */ /* 0x000fe20000000800 */
[----:B------:R-:W-:Y:S01]  /*4d680*/  @!PT LDS RZ, [RZ] ;  /* 0x00000000fffff984 */ /* 0x000fe20000000800 */
[----:B------:R-:W-:Y:S01]  /*4d690*/  @!PT LDS RZ, [RZ] ;  /* 0x00000000fffff984 */ /* 0x000fe20000000800 */
[----:B------:R-:W-:Y:S01]  /*4d6a0*/  @!PT LDS RZ, [RZ] ;  /* 0x00000000fffff984 */ /* 0x000fe20000000800 */
[----:B------:R1:W-:Y:S06]  /*4d6b0*/  MEMBAR.ALL.CTA ;  /* 0x0000000000007992 */ /* 0x0003ec0000008000 */
[----:B-1----:R-:W1:Y:S02]  /*4d6c0*/  FENCE.VIEW.ASYNC.S ;  /* 0x00000000000073c6 */ /* 0x002e640000000000 */
[----:B-1----:R-:W-:-:S02]  /*4d6d0*/  NOP ;  /* 0x0000000000007918 */ /* 0x002fc40000000000 */
[----:B0-----:R-:W2:Y:S01]  /*4d6e0*/  LDL.64 R4, [R0+0x40] ;  /* 0x0000400000047983 */ /* 0x001ea20000100a00 */
[C---:B------:R-:W-:Y:S02]  /*4d6f0*/  R2UR UR4, R2.reuse ;  /* 0x00000000020472ca */ /* 0x040fe400000e0000 */
[----:B------:R-:W-:Y:S01]  /*4d700*/  R2UR UR5, R3 ;  /* 0x00000000030572ca */ /* 0x000fe200000e0000 */
[----:B------:R-:W3:Y:S01]  /*4d710*/  LDL.64 R6, [R0] ;  /* 0x0000000000067983 */ /* 0x000ee20000100a00 */
[----:B------:R-:W-:Y:S11]  /*4d720*/  BAR.ARV 0xe, 0x100 ;  /* 0x0384000000007b1d */ /* 0x000ff60000002000 */
[----:B--2---:R-:W2:Y:S01]  /*4d730*/  LD.E R8, desc[UR4][R4.64] ;  /* 0x0000000404087980 */ /* 0x004ea2000c101900 */
[----:B------:R-:W-:-:S02]  /*4d740*/  R2UR UR4, R2 ;  /* 0x00000000020472ca */ /* 0x000fc400000e0000 */
[----:B------:R-:W-:Y:S01]  /*4d750*/  R2UR UR5, R3 ;  /* 0x00000000030572ca */ /* 0x000fe200000e0000 */
[----:B------:R-:W-:-:S12]  /*4d760*/  BSSY B0, `(.L_x_7243) ;  /* 0x0000006000007945 */ /* 0x000fd80003800000 */
[----:B---3--:R0:W5:Y:S01]  /*4d770*/  LD.E R6, desc[UR4][R6.64] ;  /* 0x0000000406067980 */ /* 0x008162000c101900 */
[----:B--2---:R-:W-:-:S04]  /*4d780*/  LOP3.LUT R8, R8, 0x1, RZ, 0xfc, !PT ;  /* 0x0000000108087812 */ /* 0x004fc800078efcff */
[----:B------:R-:W-:-:S13]  /*4d790*/  ISETP.NE.AND P0, PT, R8, 0x3, PT ;  /* 0x000000030800780c */ /* 0x000fda0003f05270 */
[----:B0-----:R-:W-:Y:S05]  /*4d7a0*/  @!P0 BRA `(.L_x_7244) ;  /* 0x0000000000048947 */ /* 0x001fea0003800000 */
[----:B------:R-:W-:Y:S01]  /*4d7b0*/  BPT.TRAP 0x1 ;  /* 0x000000040000795c */ /* 0x000fe20000300000 */
.L_x_7244:
[----:B------:R-:W-:Y:S05]  /*4d7c0*/  BSYNC B0 ;  /* 0x0000000000007941 */ /* 0x000fea0003800000 */
.L_x_7243:
[C---:B------:R-:W-:Y:S02]  /*4d7d0*/  R2UR UR6, R2.reuse ;  /* 0x00000000020672ca */ /* 0x040fe400000e0000 */
[C---:B------:R-:W-:Y:S02]  /*4d7e0*/  R2UR UR7, R3.reuse ;  /* 0x00000000030772ca */ /* 0x040fe400000e0000 */
[----:B------:R-:W-:Y:S02]  /*4d7f0*/  R2UR UR4, R2 ;  /* 0x00000000020472ca */ /* 0x000fe400000e0000 */
[----:B------:R-:W-:-:S09]  /*4d800*/  R2UR UR5, R3 ;  /* 0x00000000030572ca */ /* 0x000fd200000e0000 */
[----:B------:R-:W2:Y:S04]  /*4d810*/  LD.E.64 R2, desc[UR6][R4.64+0x20] ;  /* 0x0000200604027980 */ /* 0x000ea8000c101b00 */
[----:B------:R-:W3:Y:S01]  /*4d820*/  LD.E R0, desc[UR4][R4.64+0xc] ;  /* 0x00000c0404007980 */ /* 0x000ee2000c101900 */
[----:B------:R-:W-:Y:S02]  /*4d830*/  MOV R7, 0x122a0 ;  /* 0x000122a000077802 */ /* 0x000fe40000000f00 */
[----:B--2---:R-:W-:-:S03]  /*4d840*/  MOV R3, R2 ;  /* 0x0000000200037202 */ /* 0x004fc60000000f00 */
[----:B------:R-:W-:Y:S02]  /*4d850*/  IMAD.MOV.U32 R2, RZ, RZ, R7 ;  /* 0x000000ffff027224 */ /* 0x000fe400078e0007 */
[----:B-----5:R-:W-:-:S05]  /*4d860*/  IMAD R3, R6, 0x8, R3 ;  /* 0x0000000806037824 */ /* 0x020fca00078e0203 */
[----:B---3--:R-:W-:Y:S01]  /*4d870*/  PRMT R0, R0, 0x654, R3 ;  /* 0x0000065400007816 */ /* 0x008fe20000000003 */
[----:B------:R-:W-:-:S03]  /*4d880*/  IMAD.MOV.U32 R3, RZ, RZ, 0x0 ;  /* 0x00000000ff037424 */ /* 0x000fc600078e00ff */
[----:B------:R0:W-:Y:S02]  /*4d890*/  SYNCS.ARRIVE.TRANS64.RED.A1T0 RZ, [R0+URZ], RZ ;  /* 0x000000ff00ff79a7 */ /* 0x0001e4000810043f */
[----:B0-----:R-:W-:Y:S05]  /*4d8a0*/  RET.REL.NODEC R2 `(_ZN7cutlass13device_kernelIN5flash11enable_sm90INS1_16FlashAttnFwdSm90INS1_25CollectiveMainloopFwdSm90ILi2EN4cute5tupleIJNS5_1CILi1EEES8_S8_EEENS6_IJNS7_ILi64EEESA_SA_EEELi512ENS_10bfloat16_tEfNS_4arch4Sm90ELb0ELb1ELb1ELb1ELb1ELb1ELb1ELb0ELb0ELb1ELb1ELb0EEENS1_21CollectiveEpilogueFwdINS6_IJSA_NS7_ILi512EEESA_EEES9_SC_SE_Li256ELb1ELb1ELb1ELb0EEENS1_36VarlenDynamicPersistentTileSchedulerILi64ELi64ELi256ELi128ELb1ELb1ELb1ELb1ELb0ELb1EEEEEEEEEvNT_6ParamsE) ;  /* 0xfffffb2402d47950 */ /* 0x001fea0003c3ffff */
.L_x_7217:
[----:B0-----:R0:W1:Y:S02]  /*4d8b0*/  SYNCS.PHASECHK.TRANS64.TRYWAIT P0, [R12+URZ], R13 ;  /* 0x0000000d0c0075a7 */ /* 0x001064000800017f */
[----:B-1----:R-:W-:Y:S05]  /*4d8c0*/  @!P0 NANOSLEEP.SYNCS 0x989680 ;  /* 0x009896800000895d */ /* 0x002fea0003900000 */
[----:B------:R-:W1:Y:S02]  /*4d8d0*/  @!P0 SYNCS.PHASECHK.TRANS64 P0, [R12+URZ], R13 ;  /* 0x0000000d0c0085a7 */ /* 0x000e64000800007f */
[----:B-1----:R-:W-:Y:S05]  /*4d8e0*/  @!P0 BRA `(.L_x_7217) ;  /* 0xfffffffc00f08947 */ /* 0x002fea000383ffff */
[----:B------:R-:W-:Y:S05]  /*4d8f0*/  BRA `(.L_x_7216) ;  /* 0xffffff0800e07947 */ /* 0x000fea000383ffff */
.L_x_7219:
[----:B0-----:R0:W1:Y:S02]  /*4d900*/  SYNCS.PHASECHK.TRANS64.TRYWAIT P0, [R12+URZ+0x38810], R13 ;  /* 0x0388100d0c0075a7 */ /* 0x001064000800017f */
[----:B-1----:R-:W-:Y:S05]  /*4d910*/  @!P0 NANOSLEEP.SYNCS 0x989680 ;  /* 0x009896800000895d */ /* 0x002fea0003900000 */
[----:B------:R-:W1:Y:S02]  /*4d920*/  @!P0 SYNCS.PHASECHK.TRANS64 P0, [R12+URZ+0x38810], R13 ;  /* 0x0388100d0c0085a7 */ /* 0x000e64000800007f */
[----:B-1----:R-:W-:Y:S05]  /*4d930*/  @!P0 BRA `(.L_x_7219) ;  /* 0xfffffffc00f08947 */ /* 0x002fea000383ffff */
[----:B------:R-:W-:Y:S05]  /*4d940*/  BRA `(.L_x_7245) ;  /* 0xffffff1000347947 */ /* 0x000fea000383ffff */
.L_x_7226:
[----:B0-----:R0:W1:Y:S02]  /*4d950*/  SYNCS.PHASECHK.TRANS64.TRYWAIT P0, [R12+URZ], R13 ;  /* 0x0000000d0c0075a7 */ /* 0x001064000800017f */
[----:B-1----:R-:W-:Y:S05]  /*4d960*/  @!P0 NANOSLEEP.SYNCS 0x989680 ;  /* 0x009896800000895d */ /* 0x002fea0003900000 */
[----:B------:R-:W1:Y:S02]  /*4d970*/  @!P0 SYNCS.PHASECHK.TRANS64 P0, [R12+URZ], R13 ;  /* 0x0000000d0c0085a7 */ /* 0x000e64000800007f */
[----:B-1----:R-:W-:Y:S05]  /*4d980*/  @!P0 BRA `(.L_x_7226) ;  /* 0xfffffffc00f08947 */ /* 0x002fea000383ffff */
[----:B------:R-:W-:Y:S05]  /*4d990*/  BRA `(.L_x_7225) ;  /* 0xffffff1000d07947 */ /* 0x000fea000383ffff */
.L_x_7246:
        /* <DEDUP_REMOVED lines=14> */
.L_x_15755:


//--------------------- .text._ZN7cutlass13device_kernelIN5flash11enable_sm90INS1_16FlashAttnFwdSm90INS1_25CollectiveMainloopFwdSm90ILi2EN4cute5tupleIJNS5_1CILi1EEES8_S8_EEENS6_IJNS7_ILi64EEESA_SA_EEELi512ENS_10bfloat16_tEfNS_4arch4Sm90ELb1ELb0ELb1ELb0ELb1ELb0ELb0ELb0ELb0ELb1ELb1ELb0EEENS1_21CollectiveEpilogueFwdINS6_IJSA_NS7_ILi512EEESA_EEES9_SC_SE_Li256ELb0ELb1ELb1ELb0EEENS1_19SingleTileSchedulerILb0ELb1ELb1ELi64EEEEEEEEEvNT_6ParamsE --------------------------
	.section	.text._ZN7cutlass13device_kernelIN5flash11enable_sm90INS1_16FlashAttnFwdSm90INS1_25CollectiveMainloopFwdSm90ILi2EN4cute5tupleIJNS5_1CILi1EEES8_S8_EEENS6_IJNS7_ILi64EEESA_SA_EEELi512ENS_10bfloat16_tEfNS_4arch4Sm90ELb1ELb0ELb1ELb0ELb1ELb0ELb0ELb0ELb0ELb1ELb1ELb0EEENS1_21CollectiveEpilogueFwdINS6_IJSA_NS7_ILi512EEESA_EEES9_SC_SE_Li256ELb0ELb1ELb1ELb0EEENS1_19SingleTileSchedulerILb0ELb1ELb1ELi64EEEEEEEEEvNT_6ParamsE,"ax",@progbits
	.align	128
.text._ZN7cutlass13device_kernelIN5flash11enable_sm90INS1_16FlashAttnFwdSm90INS1_25CollectiveMainloopFwdSm90ILi2EN4cute5tupleIJNS5_1CILi1EEES8_S8_EEENS6_IJNS7_ILi64EEESA_SA_EEELi512ENS_10bfloat16_tEfNS_4arch4Sm90ELb1ELb0ELb1ELb0ELb1ELb0ELb0ELb0ELb0ELb1ELb1ELb0EEENS1_21CollectiveEpilogueFwdINS6_IJSA_NS7_ILi512EEESA_EEES9_SC_SE_Li256ELb0ELb1ELb1ELb0EEENS1_19SingleTileSchedulerILb0ELb1ELb1ELi64EEEEEEEEEvNT_6ParamsE:
        .type           _ZN7cutlass13device_kernelIN5flash11enable_sm90INS1_16FlashAttnFwdSm90INS1_25CollectiveMainloopFwdSm90ILi2EN4cute5tupleIJNS5_1CILi1EEES8_S8_EEENS6_IJNS7_ILi64EEESA_SA_EEELi512ENS_10bfloat16_tEfNS_4arch4Sm90ELb1ELb0ELb1ELb0ELb1ELb0ELb0ELb0ELb0ELb1ELb1ELb0EEENS1_21CollectiveEpilogueFwdINS6_IJSA_NS7_ILi512EEESA_EEES9_SC_SE_Li256ELb0ELb1ELb1ELb0EEENS1_19SingleTileSchedulerILb0ELb1ELb1ELi64EEEEEEEEEvNT_6ParamsE,@function
        .size           _ZN7cutlass13device_kernelIN5flash11enable_sm90INS1_16FlashAttnFwdSm90INS1_25CollectiveMainloopFwdSm90ILi2EN4cute5tupleIJNS5_1CILi1EEES8_S8_EEENS6_IJNS7_ILi64EEESA_SA_EEELi512ENS_10bfloat16_tEfNS_4arch4Sm90ELb1ELb0ELb1ELb0ELb1ELb0ELb0ELb0ELb0ELb1ELb1ELb0EEENS1_21CollectiveEpilogueFwdINS6_IJSA_NS7_ILi512EEESA_EEES9_SC_SE_Li256ELb0ELb1ELb1ELb0EEENS1_19SingleTileSchedulerILb0ELb1ELb1ELi64EEEEEEEEEvNT_6ParamsE,(.L_x_15757 - _ZN7cutlass13device_kernelIN5flash11enable_sm90INS1_16FlashAttnFwdSm90INS1_25CollectiveMainloopFwdSm90ILi2EN4cute5tupleIJNS5_1CILi1EEES8_S8_EEENS6_IJNS7_ILi64EEESA_SA_EEELi512ENS_10bfloat16_tEfNS_4arch4Sm90ELb1ELb0ELb1ELb0ELb1ELb0ELb0ELb0ELb0ELb1ELb1ELb0EEENS1_21CollectiveEpilogueFwdINS6_IJSA_NS7_ILi512EEESA_EEES9_SC_SE_Li256ELb0ELb1ELb1ELb0EEENS1_19SingleTileSchedulerILb0ELb1ELb1ELi64EEEEEEEEEvNT_6ParamsE)
        .other          _ZN7cutlass13device_kernelIN5flash11enable_sm90INS1_16FlashAttnFwdSm90INS1_25CollectiveMainloopFwdSm90ILi2EN4cute5tupleIJNS5_1CILi1EEES8_S8_EEENS6_IJNS7_ILi64EEESA_SA_EEELi512ENS_10bfloat16_tEfNS_4arch4Sm90ELb1ELb0ELb1ELb0ELb1ELb0ELb0ELb0ELb0ELb1ELb1ELb0EEENS1_21CollectiveEpilogueFwdINS6_IJSA_NS7_ILi512EEESA_EEES9_SC_SE_Li256ELb0ELb1ELb1ELb0EEENS1_19SingleTileSchedulerILb0ELb1ELb1ELi64EEEEEEEEEvNT_6ParamsE,@"STO_CUDA_ENTRY STV_DEFAULT"
_ZN7cutlass13device_kernelIN5flash11enable_sm90INS1_16FlashAttnFwdSm90INS1_25CollectiveMainloopFwdSm90ILi2EN4cute5tupleIJNS5_1CILi1EEES8_S8_EEENS6_IJNS7_ILi64EEESA_SA_EEELi512ENS_10bfloat16_tEfNS_4arch4Sm90ELb1ELb0ELb1ELb0ELb1ELb0ELb0ELb0ELb0ELb1ELb1ELb0EEENS1_21CollectiveEpilogueFwdINS6_IJSA_NS7_ILi512EEESA_EEES9_SC_SE_Li256ELb0ELb1ELb1ELb0EEENS1_19SingleTileSchedulerILb0ELb1ELb1ELi64EEEEEEEEEvNT_6ParamsE:
        /* <DEDUP_REMOVED lines=40> */
.L_x_7247:
        /* <DEDUP_REMOVED lines=22> */
.L_x_7248:
        /* <DEDUP_REMOVED lines=18> */
.L_x_7249:
        /* <DEDUP_REMOVED lines=22> */
.L_x_7250:
        /* <DEDUP_REMOVED lines=23> */
.L_x_7251:
        /* <DEDUP_REMOVED lines=9> */
.L_x_7254:
        /* <DEDUP_REMOVED lines=25> */
[----:B------:R-:W0:Y:S01]  /*09f0*/  S2UR UR7, SR_CTAID.X ;  /* 0x00000000000779c3 */ /* 0x000e220000002500 */
[----:B------:R-:W-:Y:S01]  /*0a00*/  ULDC UR10, c[0x0][0x2f0] ;  /* 0x0000bc00000a7ab9 */ /* 0x000fe20000000800 */
[----:B------:R-:W-:Y:S01]  /*0a10*/  VIADD R16, R30, 0xffffff80 ;  /* 0xffffff801e107836 */ /* 0x000fe20000000000 */
[----:B------:R-:W-:-:S04]  /*0a20*/  UISETP.NE.AND.EX UP0, UPT, UR5, URZ, UPT, UP0 ;  /* 0x0000003f0500728c */ /* 0x000fc8000bf05300 */
[----:B------:R-:W-:Y:S01]  /*0a30*/  USEL UR41, UR41, 0x1, UP0 ;  /* 0x0000000129297887 */ /* 0x000fe20008000000 */
[----:B------:R-:W1:Y:S01]  /*0a40*/  S2UR UR44, SR_CgaCtaId ;  /* 0x00000000002c79c3 */ /* 0x000e620000008800 */
[----:B------:R-:W-:Y:S02]  /*0a50*/  UISETP.NE.AND UP0, UPT, UR11, 0x1, UPT ;  /* 0x000000010b00788c */ /* 0x000fe4000bf05270 */
[----:B------:R-:W-:-:S04]  /*0a60*/  UIMAD UR4, UR41, UR10, 0x3f ;  /* 0x0000003f290474a4 */ /* 0x000fc8000f8e020a */
[----:B------:R-:W-:Y:S01]  /*0a70*/  PLOP3.LUT P0, PT, PT, PT, UP0, 0x80, 0x0 ;  /* 0x000000000000781c */ /* 0x000fe20003f0f008 */
[----:B------:R-:W-:-:S04]  /*0a80*/  USHF.R.S32.HI UR5, URZ, 0x1f, UR4 ;  /* 0x0000001f3f057899 */ /* 0x000fc80008011404 */
[----:B------:R-:W-:-:S04]  /*0a90*/  ULEA.HI UR5, UR5, UR4, URZ, 0x6 ;  /* 0x0000000405057291 */ /* 0x000fc8000f8f303f */
[----:B------:R-:W-:-:S04]  /*0aa0*/  USHF.R.S32.HI UR6, URZ, 0x6, UR5 ;  /* 0x000000063f067899 */ /* 0x000fc80008011405 */
[----:B0-----:R-:W-:Y:S08]  /*0ab0*/  @!P0 BRA `(.L_x_7256) ;  /* 0x00000020003c8947 */ /* 0x001ff00003800000 */
[----:B------:R-:W-:Y:S01]  /*0ac0*/  ULDC UR4, c[0x0][0x448] ;  /* 0x0001120000047ab9 */ /* 0x000fe20000000800 */
[----:B------:R-:W-:Y:S01]  /*0ad0*/  ULEA UR7, UR7, 0x3f, 0x6 ;  /* 0x0000003f07077891 */ /* 0x000fe2000f8e303f */
[----:B------:R-:W-:Y:S01]  /*0ae0*/  PLOP3.LUT P0, PT, PT, PT, PT, 0x80, 0x0 ;  /* 0x000000000000781c */ /* 0x000fe20003f0f070 */
[----:B------:R-:W-:Y:S01]  /*0af0*/  UISETP.NE.AND UP0, UPT, UR4, 0x1, UPT ;  /* 0x000000010400788c */ /* 0x000fe2000bf05270 */
[----:B------:R-:W-:Y:S01]  /*0b00*/  IMAD.MOV.U32 R3, RZ, RZ, RZ ;  /* 0x000000ffff037224 */ /* 0x000fe200078e00ff */
[----:B------:R-:W-:Y:S01]  /*0b10*/  ULDC UR8, c[0x0][0x288] ;  /* 0x0000a20000087ab9 */ /* 0x000fe20000000800 */
[----:B------:R-:W-:Y:S01]  /*0b20*/  USHF.R.U32.HI UR11, URZ, 0x10, UR9 ;  /* 0x000000103f0b7899 */ /* 0x000fe20008011609 */
[----:B------:R-:W-:Y:S01]  /*0b30*/  MOV R5, RZ ;  /* 0x000000ff00057202 */ /* 0x000fe20000000f00 */
[----:B------:R-:W-:Y:S01]  /*0b40*/  UIADD3 UR8, -UR8, 0x40, URZ ;  /* 0x0000004008087890 */ /* 0x000fe2000fffe13f */
[----:B------:R-:W-:Y:S01]  /*0b50*/  IMAD.MOV.U32 R6, RZ, RZ, RZ ;  /* 0x000000ffff067224 */ /* 0x000fe200078e00ff */
[----:B------:R-:W-:Y:S01]  /*0b60*/  ULOP3.LUT UR9, UR9, 0xffff, URZ, 0xc0, !UPT ;  /* 0x0000ffff09097892 */ /* 0x000fe2000f8ec03f */
[----:B------:R-:W-:Y:S01]  /*0b70*/  CS2R R150, SRZ ;  /* 0x0000000000967805 */ /* 0x000fe2000001ff00 */
[----:B------:R-:W-:Y:S01]  /*0b80*/  UIMAD UR8, UR41, UR10, UR8 ;  /* 0x0000000a290872a4 */ /* 0x000fe2000f8e0208 */
[----:B------:R-:W-:Y:S01]  /*0b90*/  CS2R R148, SRZ ;  /* 0x0000000000947805 */ /* 0x000fe2000001ff00 */
[----:B------:R-:W-:Y:S01]  /*0ba0*/  @UP0 ULDC UR4, c[0x0][0x44c] ;  /* 0x0001130000040ab9 */ /* 0x000fe20000000800 */
[----:B------:R-:W-:Y:S01]  /*0bb0*/  @UP0 ULDC UR12, c[0x0][0x450] ;  /* 0x00011400000c0ab9 */ /* 0x000fe20000000800 */
[----:B------:R-:W-:Y:S01]  /*0bc0*/  UIMAD.WIDE.U32 UR4, UR7, UR4, URZ ;  /* 0x00000004070472a5 */ /* 0x000fe2000f8e003f */
[----:B------:R-:W-:-:S02]  /*0bd0*/  CS2R R146, SRZ ;  /* 0x0000000000927805 */ /* 0x000fc4000001ff00 */
[----:B------:R-:W-:Y:S02]  /*0be0*/  CS2R R144, SRZ ;  /* 0x0000000000907805 */ /* 0x000fe4000001ff00 */
[----:B------:R-:W-:Y:S01]  /*0bf0*/  CS2R R142, SRZ ;  /* 0x00000000008e7805 */ /* 0x000fe2000001ff00 */
[----:B------:R-:W-:Y:S01]  /*0c00*/  @UP0 USHF.R.U32.HI UR7, URZ, UR12, UR5 ;  /* 0x0000000c3f070299 */ /* 0x000fe20008011605 */
[----:B------:R-:W-:Y:S02]  /*0c10*/  CS2R R140, SRZ ;  /* 0x00000000008c7805 */ /* 0x000fe4000001ff00 */
[----:B------:R-:W-:Y:S02]  /*0c20*/  CS2R R138, SRZ ;  /* 0x00000000008a7805 */ /* 0x000fe4000001ff00 */
[----:B------:R-:W-:Y:S01]  /*0c30*/  CS2R R136, SRZ ;  /* 0x0000000000887805 */ /* 0x000fe2000001ff00 */
[----:B------:R-:W-:Y:S01]  /*0c40*/  UIADD3 UR7, UR8, UR7, URZ ;  /* 0x0000000708077290 */ /* 0x000fe2000fffe03f */
[----:B------:R-:W-:-:S02]  /*0c50*/  CS2R R134, SRZ ;  /* 0x0000000000867805 */ /* 0x000fc4000001ff00 */
[----:B------:R-:W-:Y:S02]  /*0c60*/  CS2R R132, SRZ ;  /* 0x0000000000847805 */ /* 0x000fe4000001ff00 */
[----:B------:R-:W-:Y:S01]  /*0c70*/  CS2R R130, SRZ ;  /* 0x0000000000827805 */ /* 0x000fe2000001ff00 */
[----:B------:R-:W-:Y:S01]  /*0c80*/  USHF.R.S32.HI UR4, URZ, 0x1f, UR7 ;  /* 0x0000001f3f047899 */ /* 0x000fe20008011407 */
[----:B------:R-:W-:Y:S02]  /*0c90*/  CS2R R128, SRZ ;  /* 0x0000000000807805 */ /* 0x000fe4000001ff00 */
[----:B------:R-:W-:Y:S02]  /*0ca0*/  CS2R R126, SRZ ;  /* 0x00000000007e7805 */ /* 0x000fe4000001ff00 */
[----:B------:R-:W-:Y:S01]  /*0cb0*/  CS2R R124, SRZ ;  /* 0x00000000007c7805 */ /* 0x000fe2000001ff00 */
[----:B------:R-:W-:Y:S01]  /*0cc0*/  ULEA.HI UR4, UR4, UR7, URZ, 0x6 ;  /* 0x0000000704047291 */ /* 0x000fe2000f8f303f */
[----:B------:R-:W-:-:S02]  /*0cd0*/  CS2R R122, SRZ ;  /* 0x00000000007a7805 */ /* 0x000fc4000001ff00 */
[----:B------:R-:W-:Y:S02]  /*0ce0*/  CS2R R120, SRZ ;  /* 0x0000000000787805 */ /* 0x000fe4000001ff00 */
[----:B------:R-:W-:Y:S01]  /*0cf0*/  CS2R R118, SRZ ;  /* 0x0000000000767805 */ /* 0x000fe2000001ff00 */
[----:B------:R-:W-:Y:S01]  /*0d00*/  USHF.R.S32.HI UR4, URZ, 0x6, UR4 ;  /* 0x000000063f047899 */ /* 0x000fe20008011404 */
[----:B------:R-:W-:Y:S02]  /*0d10*/  CS2R R116, SRZ ;  /* 0x0000000000747805 */ /* 0x000fe4000001ff00 */
[----:B------:R-:W-:Y:S02]  /*0d20*/  CS2R R114, SRZ ;  /* 0x0000000000727805 */ /* 0x000fe4000001ff00 */
[----:B------:R-:W-:Y:S01]  /*0d30*/  CS2R R112, SRZ ;  /* 0x0000000000707805 */ /* 0x000fe2000001ff00 */
[----:B------:R-:W-:Y:S01]  /*0d40*/  UISETP.LT.AND UP0, UPT, UR6, UR4, UPT ;  /* 0x000000040600728c */ /* 0x000fe2000bf01270 */
[----:B------:R-:W-:-:S02]  /*0d50*/  CS2R R110, SRZ ;  /* 0x00000000006e7805 */ /* 0x000fc4000001ff00 */
[----:B------:R-:W-:Y:S02]  /*0d60*/  CS2R R108, SRZ ;  /* 0x00000000006c7805 */ /* 0x000fe4000001ff00 */
[----:B------:R-:W-:Y:S01]  /*0d70*/  CS2R R106, SRZ ;  /* 0x00000000006a7805 */ /* 0x000fe2000001ff00 */
[----:B------:R-:W-:Y:S01]  /*0d80*/  USEL UR6, UR6, UR4, UP0 ;  /* 0x0000000406067287 */ /* 0x000fe20008000000 */
[----:B------:R-:W-:Y:S01]  /*0d90*/  CS2R R104, SRZ ;  /* 0x0000000000687805 */ /* 0x000fe2000001ff00 */
[----:B------:R-:W-:Y:S01]  /*0da0*/  UISETP.NE.AND UP0, UPT, UR11, URZ, UPT ;  /* 0x0000003f0b00728c */ /* 0x000fe2000bf05270 */
[----:B------:R-:W-:Y:S01]  /*0db0*/  CS2R R102, SRZ ;  /* 0x0000000000667805 */ /* 0x000fe2000001ff00 */
[----:B------:R-:W-:Y:S01]  /*0dc0*/  UISETP.GE.AND UP1, UPT, UR6, 0x1, UPT ;  /* 0x000000010600788c */ /* 0x000fe2000bf26270 */
[----:B------:R-:W-:Y:S02]  /*0dd0*/  CS2R R100, SRZ ;  /* 0x0000000000647805 */ /* 0x000fe4000001ff00 */
[----:B------:R-:W-:-:S02]  /*0de0*/  CS2R R98, SRZ ;  /* 0x0000000000627805 */ /* 0x000fc4000001ff00 */
[----:B------:R-:W-:Y:S02]  /*0df0*/  CS2R R96, SRZ ;  /* 0x0000000000607805 */ /* 0x000fe4000001ff00 */
[----:B------:R-:W-:Y:S02]  /*0e00*/  CS2R R94, SRZ ;  /* 0x00000000005e7805 */ /* 0x000fe4000001ff00 */
[----:B------:R-:W-:Y:S02]  /*0e10*/  CS2R R92, SRZ ;  /* 0x00000000005c7805 */ /* 0x000fe4000001ff00 */
[----:B------:R-:W-:Y:S02]  /*0e20*/  PLOP3.LUT P1, PT, PT, PT, UP1, 0x80, 0x0 ;  /* 0x000000000000781c */ /* 0x000fe40003f2f018 */
[----:B------:R-:W-:Y:S02]  /*0e30*/  CS2R R90, SRZ ;  /* 0x00000000005a7805 */ /* 0x000fe4000001ff00 */
[----:B------:R-:W-:Y:S01]  /*0e40*/  CS2R R88, SRZ ;  /* 0x0000000000587805 */ /* 0x000fe2000001ff00 */
[----:B------:R-:W-:Y:S01]  /*0e50*/  @!UP0 ULDC UR11, c[0x0][0x9f0] ;  /* 0x00027c00000b8ab9 */ /* 0x000fe20000000800 */
        /* <DEDUP_REMOVED lines=27> */
[----:B------:R-:W-:Y:S01]  /*1010*/  MOV R4, UR11 ;  /* 0x0000000b00047c02 */ /* 0x000fe20008000f00 */
[----:B------:R-:W-:-:S03]  /*1020*/  UIADD3 UR4, UR11, -0x1, UR6 ;  /* 0xffffffff0b047890 */ /* 0x000fc6000fffe006 */
[-C--:B------:R-:W-:Y:S02]  /*1030*/  IABS R7, R4.reuse ;  /* 0x0000000400077213 */ /* 0x080fe40000000000 */
[----:B------:R-:W-:Y:S02]  /*1040*/  IABS R4, R4 ;  /* 0x0000000400047213 */ /* 0x000fe40000000000 */
[----:B------:R-:W0:Y:S01]  /*1050*/  I2F.RP R0, R7 ;  /* 0x0000000700007306 */ /* 0x000e220000209400 */
[----:B------:R-:W-:Y:S01]  /*1060*/  MOV R8, UR4 ;  /* 0x0000000400087c02 */ /* 0x000fe20008000f00 */
[----:B------:R-:W-:Y:S01]  /*1070*/  ULOP3.LUT UR4, UR4, UR11, URZ, 0x3c, !UPT ;  /* 0x0000000b04047292 */ /* 0x000fe2000f8e3c3f */
[----:B------:R-:W-:-:S05]  /*1080*/  IMAD.MOV R4, RZ, RZ, -R4 ;  /* 0x000000ffff047224 */ /* 0x000fca00078e0a04 */
[----:B------:R-:W-:Y:S01]  /*1090*/  ISETP.LE.AND P3, PT, RZ, UR4, PT ;  /* 0x00000004ff007c0c */ /* 0x000fe2000bf63270 */
[----:B0-----:R-:W0:Y:S02]  /*10a0*/  MUFU.RCP R0, R0 ;  /* 0x0000000000007308 */ /* 0x001e240000001000 */
[----:B0-----:R-:W-:Y:S01]  /*10b0*/  VIADD R2, R0, 0xffffffe ;  /* 0x0ffffffe00027836 */ /* 0x001fe20000000000 */
[----:B------:R-:W-:-:S05]  /*10c0*/  IABS R0, R8 ;  /* 0x0000000800007213 */ /* 0x000fca0000000000 */
[----:B------:R0:W2:Y:S02]  /*10d0*/  F2I.FTZ.U32.TRUNC.NTZ R3, R2 ;  /* 0x0000000200037305 */ /* 0x0000a4000021f000 */
[----:B0-----:R-:W-:Y:S02]  /*10e0*/  IMAD.MOV.U32 R2, RZ, RZ, RZ ;  /* 0x000000ffff027224 */ /* 0x001fe400078e00ff */
[----:B--2---:R-:W-:-:S04]  /*10f0*/  IMAD.MOV R10, RZ, RZ, -R3 ;  /* 0x000000ffff0a7224 */ /* 0x004fc800078e0a03 */
        /* <DEDUP_REMOVED lines=8> */
[----:B------:R-:W-:Y:S02]  /*1180*/  ISETP.NE.AND P2, PT, RZ, UR11, PT ;  /* 0x0000000bff007c0c */ /* 0x000fe4000bf45270 */
[----:B------:R-:W-:-:S13]  /*1190*/  ISETP.GE.U32.AND P1, PT, R0, R7, PT ;  /* 0x000000070000720c */ /* 0x000fda0003f26070 */
[----:B------:R-:W-:-:S05]  /*11a0*/  @P1 IADD3 R3, R3, 0x1, RZ ;  /* 0x0000000103031810 */ /* 0x000fca0007ffe0ff */
[----:B------:R-:W-:Y:S01]  /*11b0*/  @!P3 IMAD.MOV R3, RZ, RZ, -R3 ;  /* 0x000000ffff03b224 */ /* 0x000fe200078e0a03 */
[----:B------:R-:W-:-:S07]  /*11c0*/  @!P2 LOP3.LUT R3, RZ, UR11, RZ, 0x33, !PT ;  /* 0x0000000bff03ac12 */ /* 0x000fce000f8e33ff */
.L_x_7257:
        /* <DEDUP_REMOVED lines=17> */
[----:B------:R-:W-:-:S04]  /*12e0*/  IADD3 R5, R16, -R5, RZ ;  /* 0x8000000510057210 */ /* 0x000fc80007ffe0ff */
        /* <DEDUP_REMOVED lines=12> */
[----:B-1----:R-:W-:Y:S01]  /*13b0*/  ULEA UR5, UR44, UR7, 0x18 ;  /* 0x000000072c057291 */ /* 0x002fe2000f8ec03f */
[----:B------:R-:W-:Y:S01]  /*13c0*/  IMAD R4, R4, 0x10, R7 ;  /* 0x0000001004047824 */ /* 0x000fe200078e0207 */
        /* <DEDUP_REMOVED lines=11> */
.L_x_7259:
[----:B------:R-:W-:-:S04]  /*1480*/  SHF.L.U32 R2, RZ, 0x1f, RZ ;  /* 0x0000001fff027819 */ /* 0x000fc800000006ff */
[----:B------:R-:W0:Y:S02]  /*1490*/  SYNCS.PHASECHK.TRANS64.TRYWAIT P1, [UR5+0x28c50], R2 ;  /* 0x028c5002ff0075a7 */ /* 0x000e240008020145 */
[----:B0-----:R-:W-:Y:S05]  /*14a0*/  @!P1 BRA `(.L_x_7260) ;  /* 0x000000e8008c9947 */ /* 0x001fea0003800000 */
.L_x_7356:
        /* <DEDUP_REMOVED lines=39> */
.L_x_7261:
[----:B------:R-:W-:Y:S01]  /*1720*/  IADD3 R3, R3, -0x2, RZ ;  /* 0xfffffffe03037810 */ /* 0x000fe20007ffe0ff */
[----:B------:R-:W-:-:S03]  /*1730*/  UIADD3 UR4, UR5, 0x28c60, URZ ;  /* 0x00028c6005047890 */ /* 0x000fc6000fffe03f */
[----:B------:R-:W-:Y:S01]  /*1740*/  ISETP.GE.AND P1, PT, R3, R0, PT ;  /* 0x000000000300720c */ /* 0x000fe20003f26270 */
[----:B------:R-:W-:-:S09]  /*1750*/  UPRMT UR4, UR44, 0x654, UR4 ;  /* 0x000006542c047896 */ /* 0x000fd20008000004 */
[----:B------:R-:W-:Y:S01]  /*1760*/  SYNCS.ARRIVE.TRANS64.RED.A1T0 RZ, [UR4], RZ ;  /* 0x000000ffffff79a7 */ /* 0x000fe20008100404 */
[----:B------:R-:W-:Y:S02]  /*1770*/  UMOV UR4, URZ ;  /* 0x0000003f00047c82 */ /* 0x000fe40008000000 */
[----:B------:R-:W-:Y:S05]  /*1780*/  @!P1 BRA `(.L_x_7262) ;  /* 0x0000000800e09947 */ /* 0x000fea0003800000 */
[----:B------:R-:W-:Y:S01]  /*1790*/  IMAD.MOV.U32 R7, RZ, RZ, RZ ;  /* 0x000000ffff077224 */ /* 0x000fe200078e00ff */
[----:B------:R-:W-:-:S06]  /*17a0*/  UMOV UR4, URZ ;  /* 0x0000003f00047c82 */ /* 0x000fcc0008000000 */
.L_x_7268:
[----:B------:R-:W-:Y:S01]  /*17b0*/  BAR.SYNC.DEFER_BLOCKING 0xe, 0x100 ;  /* 0x0384000000007b1d */ /* 0x000fe20000010000 */
[----:B01----:R-:W-:Y:S01]  /*17c0*/  IMAD.U32 R5, RZ, RZ, UR4 ;  /* 0x00000004ff057e24 */ /* 0x003fe2000f8e00ff */
[----:B------:R-:W-:Y:S01]  /*17d0*/  UIADD3 UR4, UR4, 0x1, URZ ;  /* 0x0000000104047890 */ /* 0x000fe2000fffe03f */
[C---:B------:R-:W-:Y:S01]  /*17e0*/  ISETP.GT.AND P2, PT, R3.reuse, R0, PT ;  /* 0x000000000300720c */ /* 0x040fe20003f44270 */
[----:B------:R-:W-:Y:S02]  /*17f0*/  VIADD R3, R3, 0xffffffff ;  /* 0xffffffff03037836 */ /* 0x000fe40000000000 */
[----:B------:R-:W-:Y:S01]  /*1800*/  LEA R2, R5, R4, 0x6 ;  /* 0x0000000405027211 */ /* 0x000fe200078e30ff */
[----:B------:R-:W-:-:S03]  /*1810*/  UISETP.NE.AND UP0, UPT, UR4, 0x2, UPT ;  /* 0x000000020400788c */ /* 0x000fc6000bf05270 */
        /* <DEDUP_REMOVED lines=136> */
.L_x_7263:
[----:B------:R-:W-:Y:S01]  /*20a0*/  ULEA UR7, UR4, UR5, 0x3 ;  /* 0x0000000504077291 */ /* 0x000fe2000f8e183f */
[----:B------:R-:W-:-:S08]  /*20b0*/  SHF.L.U32 R2, R7, 0x1f, RZ ;  /* 0x0000001f07027819 */ /* 0x000fd000000006ff */
[----:B------:R0:W1:Y:S01]  /*20c0*/  SYNCS.PHASECHK.TRANS64.TRYWAIT P1, [UR7+0x28c50], R2 ;  /* 0x028c5002ff0075a7 */ /* 0x0000620008020147 */
[----:B------:R-:W-:Y:S05]  /*20d0*/  @!P0 BRA `(.L_x_7264) ;  /* 0x0000000000048947 */ /* 0x000fea0003800000 */
[----:B------:R-:W-:Y:S01]  /*20e0*/  BPT.TRAP 0x1 ;  /* 0x000000040000795c */ /* 0x000fe20000300000 */
.L_x_7264:
[----:B-1----:R-:W-:Y:S05]  /*20f0*/  @P1 BRA `(.L_x_7265) ;  /* 0x0000000000081947 */ /* 0x002fea0003800000 */
[----:B------:R-:W1:Y:S02]  /*2100*/  SYNCS.PHASECHK.TRANS64.TRYWAIT P1, [UR7+0x28c50], R2 ;  /* 0x028c5002ff0075a7 */ /* 0x000e640008020147 */
[----:B-1----:R-:W-:Y:S05]  /*2110*/  @!P1 BRA `(.L_x_7266) ;  /* 0x000000dc00889947 */ /* 0x002fea0003800000 */
.L_x_7265:
        /* <DEDUP_REMOVED lines=26> */
.L_x_7267:
[----:B------:R-:W-:-:S04]  /*22c0*/  UIADD3 UR7, UR7, 0x28c60, URZ ;  /* 0x00028c6007077890 */ /* 0x000fc8000fffe03f */
[----:B------:R-:W-:-:S09]  /*22d0*/  UPRMT UR7, UR44, 0x654, UR7 ;  /* 0x000006542c077896 */ /* 0x000fd20008000007 */
[----:B------:R-:W-:Y:S01]  /*22e0*/  SYNCS.ARRIVE.TRANS64.RED.A1T0 RZ, [UR7], RZ ;  /* 0x000000ffffff79a7 */ /* 0x000fe20008100407 */
[----:B------:R-:W-:Y:S05]  /*22f0*/  @P2 BRA `(.L_x_7268) ;  /* 0xfffffff4002c2947 */ /* 0x000fea000383ffff */
[----:B------:R-:W-:-:S12]  /*2300*/  USHF.L.U32 UR4, UR4, 0x6, URZ ;  /* 0x0000000604047899 */ /* 0x000fd8000800063f */
.L_x_7262:
[----:B------:R-:W-:Y:S01]  /*2310*/  BAR.SYNC.DEFER_BLOCKING 0xe, 0x100 ;  /* 0x0384000000007b1d */ /* 0x000fe20000010000 */
[----:B------:R-:W-:Y:S01]  /*2320*/  VIADD R4, R4, UR4 ;  /* 0x0000000404047c36 */ /* 0x000fe20008000000 */
[----:B------:R-:W-:Y:S01]  /*2330*/  PLOP3.LUT P0, PT, PT, PT, PT, 0x8, 0x0 ;  /* 0x000000000000781c */ /* 0x000fe20003f0e170 */
[----:B------:R-:W-:Y:S01]  /*2340*/  IMAD.MOV.U32 R6, RZ, RZ, RZ ;  /* 0x000000ffff067224 */ /* 0x000fe200078e00ff */
[----:B01----:R-:W-:Y:S02]  /*2350*/  MOV R5, RZ ;  /* 0x000000ff00057202 */ /* 0x003fe40000000f00 */
[----:B------:R-:W-:-:S05]  /*2360*/  LEA R4, R4, UR5, 0x2 ;  /* 0x0000000504047c11 */ /* 0x000fca000f8e10ff */
        /* <DEDUP_REMOVED lines=132> */
.L_x_7256:
[----:B------:R-:W-:Y:S01]  /*2bb0*/  ULDC UR4, c[0x0][0x448] ;  /* 0x0001120000047ab9 */ /* 0x000fe20000000800 */
[----:B------:R-:W-:Y:S02]  /*2bc0*/  ULEA UR7, UR7, 0x3f, 0x6 ;  /* 0x0000003f07077891 */ /* 0x000fe4000f8e303f */
[----:B------:R-:W-:Y:S01]  /*2bd0*/  UISETP.NE.AND UP0, UPT, UR4, 0x1, UPT ;  /* 0x000000010400788c */ /* 0x000fe2000bf05270 */
[----:B------:R-:W-:Y:S01]  /*2be0*/  ULDC UR8, c[0x0][0x288] ;  /* 0x0000a20000087ab9 */ /* 0x000fe20000000800 */
[----:B------:R-:W-:Y:S02]  /*2bf0*/  ULOP3.LUT UR40, UR9, 0xffff, URZ, 0xc0, !UPT ;  /* 0x0000ffff09287892 */ /* 0x000fe4000f8ec03f */
[----:B------:R-:W-:Y:S02]  /*2c00*/  UIADD3 UR8, -UR8, 0x40, URZ ;  /* 0x0000004008087890 */ /* 0x000fe4000fffe13f */
[----:B------:R-:W-:Y:S02]  /*2c10*/  UP2UR UR45, UPR, URZ, 0x1 ;  /* 0x000000013f2d7883 */ /* 0x000fe40008000000 */
[----:B------:R-:W-:-:S03]  /*2c20*/  UIMAD UR8, UR41, UR10, UR8 ;  /* 0x0000000a290872a4 */ /* 0x000fc6000f8e0208 */
[----:B------:R-:W-:Y:S01]  /*2c30*/  @UP0 ULDC UR4, c[0x0][0x44c] ;  /* 0x0001130000040ab9 */ /* 0x000fe20000000800 */
[----:B------:R-:W-:Y:S01]  /*2c40*/  @UP0 ULDC UR11, c[0x0][0x450] ;  /* 0x00011400000b0ab9 */ /* 0x000fe20000000800 */
[----:B------:R-:W-:-:S04]  /*2c50*/  UIMAD.WIDE.U32 UR4, UR7, UR4, URZ ;  /* 0x00000004070472a5 */ /* 0x000fc8000f8e003f */
[----:B------:R-:W-:Y:S02]  /*2c60*/  @UP0 USHF.R.U32.HI UR7, URZ, UR11, UR5 ;  /* 0x0000000b3f070299 */ /* 0x000fe40008011605 */
[----:B------:R-:W-:Y:S02]  /*2c70*/  USHF.R.U32.HI UR11, URZ, 0x10, UR9 ;  /* 0x000000103f0b7899 */ /* 0x000fe40008011609 */
[----:B------:R-:W-:Y:S02]  /*2c80*/  UIADD3 UR7, UR8, UR7, URZ ;  /* 0x0000000708077290 */ /* 0x000fe4000fffe03f */
[----:B------:R-:W-:Y:S02]  /*2c90*/  UISETP.NE.AND UP1, UPT, UR11, URZ, UPT ;  /* 0x0000003f0b00728c */ /* 0x000fe4000bf25270 */
[----:B------:R-:W-:-:S04]  /*2ca0*/  USHF.R.S32.HI UR4, URZ, 0x1f, UR7 ;  /* 0x0000001f3f047899 */ /* 0x000fc80008011407 */
[----:B------:R-:W-:-:S04]  /*2cb0*/  ULEA.HI UR4, UR4, UR7, URZ, 0x6 ;  /* 0x0000000704047291 */ /* 0x000fc8000f8f303f */
[----:B------:R-:W-:Y:S01]  /*2cc0*/  USHF.R.S32.HI UR4, URZ, 0x6, UR4 ;  /* 0x000000063f047899 */ /* 0x000fe20008011404 */
[----:B------:R-:W-:-:S03]  /*2cd0*/  @!UP1 ULDC UR11, c[0x0][0x9f0] ;  /* 0x00027c00000b9ab9 */ /* 0x000fc60000000800 */
[----:B------:R-:W-:-:S04]  /*2ce0*/  UISETP.LT.AND UP0, UPT, UR6, UR4, UPT ;  /* 0x000000040600728c */ /* 0x000fc8000bf01270 */
[----:B------:R-:W-:-:S03]  /*2cf0*/  USEL UR10, UR6, UR4, UP0 ;  /* 0x00000004060a7287 */ /* 0x000fc60008000000 */
[----:B------:R-:W-:Y:S01]  /*2d00*/  UMOV UR4, URZ ;  /* 0x0000003f00047c82 */ /* 0x000fe20008000000 */
[----:B------:R-:W-:-:S06]  /*2d10*/  UISETP.GE.AND UP0, UPT, UR10, 0x1, UPT ;  /* 0x000000010a00788c */ /* 0x000fcc000bf06270 */
        /* <DEDUP_REMOVED lines=15> */
[----:B0-----:R-:W-:-:S02]  /*2e10*/  IADD3 R2, R0, 0xffffffe, RZ ;  /* 0x0ffffffe00027810 */ /* 0x001fc40007ffe0ff */
[----:B------:R-:W-:-:S04]  /*2e20*/  IADD3 R0, RZ, -R5, RZ ;  /* 0x80000005ff007210 */ /* 0x000fc80007ffe0ff */
        /* <DEDUP_REMOVED lines=18> */
.L_x_7269:
[----:B------:R-:W-:Y:S01]  /*2f50*/  UIMAD UR40, UR40, UR4, URZ ;  /* 0x00000004282872a4 */ /* 0x000fe2000f8e023f */
[----:B------:R-:W-:Y:S01]  /*2f60*/  IMAD.U32 R0, RZ, RZ, UR10 ;  /* 0x0000000aff007e24 */ /* 0x000fe2000f8e00ff */
[----:B------:R-:W-:Y:S01]  /*2f70*/  PLOP3.LUT P0, PT, PT, PT, PT, 0x80, 0x0 ;  /* 0x000000000000781c */ /* 0x000fe20003f0f070 */
[----:B------:R-:W-:Y:S01]  /*2f80*/  IMAD.U32 R3, RZ, RZ, UR4 ;  /* 0x00000004ff037e24 */ /* 0x000fe2000f8e00ff */
[----:B------:R-:W-:Y:S01]  /*2f90*/  MOV R5, RZ ;  /* 0x000000ff00057202 */ /* 0x000fe20000000f00 */
[----:B------:R-:W-:Y:S01]  /*2fa0*/  IMAD.MOV.U32 R6, RZ, RZ, RZ ;  /* 0x000000ffff067224 */ /* 0x000fe200078e00ff */
[----:B------:R-:W-:Y:S02]  /*2fb0*/  CS2R R150, SRZ ;  /* 0x0000000000967805 */ /* 0x000fe4000001ff00 */
        /* <DEDUP_REMOVED lines=68> */
[----:B------:R-:W-:Y:S01]  /*3400*/  SHF.R.S32.HI R17, RZ, 0x1f, R16 ;  /* 0x0000001fff117819 */ /* 0x000fe20000011410 */
[----:B------:R-:W-:Y:S02]  /*3410*/  UMOV UR39, 0x400 ;  /* 0x0000040000277882 */ /* 0x000fe40000000000 */
[----:B-1----:R-:W-:Y:S01]  /*3420*/  ULEA UR39, UR44, UR39, 0x18 ;  /* 0x000000272c277291 */ /* 0x002fe2000f8ec03f */
        /* <DEDUP_REMOVED lines=32> */
.L_x_7270:
        /* <DEDUP_REMOVED lines=11> */
.L_x_7357:
[----:B------:R-:W-:Y:S01]  /*36e0*/  ULOP3.LUT UR4, UR43, 0x1, URZ, 0xfc, !UPT ;  /* 0x000000012b047892 */ /* 0x000fe2000f8efc3f */
[----:B0-----:R-:W-:Y:S02]  /*36f0*/  LOP3.LUT R0, R5, 0x7ffffffc, RZ, 0xc0, !PT ;  /* 0x7ffffffc05007812 */ /* 0x001fe400078ec0ff */
[----:B------:R-:W-:Y:S02]  /*3700*/  LEA.HI R7, R7, R6, RZ, 0x3 ;  /* 0x0000000607077211 */ /* 0x000fe400078f18ff */
[----:B------:R-:W-:Y:S01]  /*3710*/  IADD3 R2, -R2, R19, RZ ;  /* 0x0000001302027210 */ /* 0x000fe20007ffe1ff */
[----:B------:R-:W-:Y:S01]  /*3720*/  IMAD.U32 R5, RZ, RZ, UR4 ;  /* 0x00000004ff057e24 */ /* 0x000fe2000f8e00ff */
[----:B------:R-:W-:Y:S01]  /*3730*/  LOP3.LUT R7, R7, 0xfffffff8, RZ, 0xc0, !PT ;  /* 0xfffffff807077812 */ /* 0x000fe200078ec0ff */
[----:B------:R-:W-:Y:S01]  /*3740*/  IMAD.IADD R0, R3, 0x1, -R0 ;  /* 0x0000000103007824 */ /* 0x000fe200078e0a00 */
[----:B------:R-:W-:Y:S02]  /*3750*/  LEA.HI R3, R4, R3, RZ, 0x5 ;  /* 0x0000000304037211 */ /* 0x000fe400078f28ff */
        /* <DEDUP_REMOVED lines=8> */
.L_x_7272:
[----:B------:R0:W1:Y:S01]  /*37e0*/  SYNCS.PHASECHK.TRANS64.TRYWAIT P1, [UR39+0x28c30], R13 ;  /* 0x028c300dff0075a7 */ /* 0x0000620008020167 */
[----:B------:R-:W-:Y:S05]  /*37f0*/  @!P0 BRA `(.L_x_7273) ;  /* 0x0000000000048947 */ /* 0x000fea0003800000 */
[----:B------:R-:W-:Y:S01]  /*3800*/  BPT.TRAP 0x1 ;  /* 0x000000040000795c */ /* 0x000fe20000300000 */
.L_x_7273:
[----:B-1----:R-:W-:Y:S05]  /*3810*/  @P1 BRA `(.L_x_7274) ;  /* 0x0000000000081947 */ /* 0x002fea0003800000 */
[----:B------:R-:W1:Y:S02]  /*3820*/  SYNCS.PHASECHK.TRANS64.TRYWAIT P1, [UR39+0x28c30], R13 ;  /* 0x028c300dff0075a7 */ /* 0x000e640008020167 */
[----:B-1----:R-:W-:Y:S05]  /*3830*/  @!P1 BRA `(.L_x_7275) ;  /* 0x000000c400f09947 */ /* 0x002fea0003800000 */
.L_x_7274:
        /* <DEDUP_REMOVED lines=39> */
.L_x_7276:
[----:B------:R-:W2:Y:S01]  /*3ab0*/  S2R R5, SR_CTAID.X ;  /* 0x0000000000057919 */ /* 0x000ea20000002500 */
[----:B------:R-:W-:Y:S01]  /*3ac0*/  LEA.HI R3, R17, R16, RZ, 0x2 ;  /* 0x0000001011037211 */ /* 0x000fe200078f10ff */
[----:B------:R-:W-:Y:S01]  /*3ad0*/  UISETP.NE.AND UP0, UPT, UR45, URZ, UPT ;  /* 0x0000003f2d00728c */ /* 0x000fe2000bf05270 */
[----:B------:R-:W-:Y:S02]  /*3ae0*/  ULDC UR7, c[0x0][0x9d8] ;  /* 0x0002760000077ab9 */ /* 0x000fe40000000800 */
[----:B------:R-:W-:Y:S01]  /*3af0*/  LOP3.LUT R3, R3, 0xfffffffc, RZ, 0xc0, !PT ;  /* 0xfffffffc03037812 */ /* 0x000fe200078ec0ff */
[----:B------:R-:W-:Y:S01]  /*3b00*/  FMUL.FTZ R26, R26, UR7 ;  /* 0x000000071a1a7c20 */ /* 0x000fe20008410000 */
[----:B------:R-:W-:Y:S01]  /*3b10*/  FMUL.FTZ R27, R27, UR7 ;  /* 0x000000071b1b7c20 */ /* 0x000fe20008410000 */
[----:B------:R-:W-:Y:S01]  /*3b20*/  PLOP3.LUT P1, PT, PT, PT, UP0, 0x80, 0x0 ;  /* 0x000000000000781c */ /* 0x000fe20003f2f008 */
[----:B------:R-:W-:Y:S01]  /*3b30*/  ULDC UR10, c[0x0][0x2f0] ;  /* 0x0000bc00000a7ab9 */ /* 0x000fe20000000800 */
[----:B------:R-:W-:Y:S01]  /*3b40*/  IMAD.IADD R3, R16, 0x1, -R3 ;  /* 0x0000000110037824 */ /* 0x000fe200078e0a03 */
[----:B------:R-:W-:Y:S01]  /*3b50*/  PLOP3.LUT P2, PT, PT, PT, UP0, 0x80, 0x0 ;  /* 0x000000000000781c */ /* 0x000fe20003f4f008 */
[----:B------:R-:W-:Y:S01]  /*3b60*/  FMUL.FTZ R30, R30, UR7 ;  /* 0x000000071e1e7c20 */ /* 0x000fe20008410000 */
[----:B------:R-:W-:Y:S01]  /*3b70*/  @UP0 ULDC UR4, c[0x0][0x44c] ;  /* 0x0001130000040ab9 */ /* 0x000fe20000000800 */
[----:B------:R-:W-:Y:S01]  /*3b80*/  ULDC UR6, c[0x0][0x288] ;  /* 0x0000a20000067ab9 */ /* 0x000fe20000000800 */
[----:B-1----:R-:W-:Y:S01]  /*3b90*/  LEA.HI R4, R3, R3, RZ, 0x1 ;  /* 0x0000000303047211 */ /* 0x002fe200078f08ff */
[----:B------:R-:W1:Y:S01]  /*3ba0*/  MUFU.TANH R26, R26 ;  /* 0x0000001a001a7308 */ /* 0x000e620000002400 */
[----:B------:R-:W-:Y:S01]  /*3bb0*/  MOV R8, UR6 ;  /* 0x0000000600087c02 */ /* 0x000fe20008000f00 */
[----:B------:R-:W-:Y:S01]  /*3bc0*/  FMUL.FTZ R31, R31, UR7 ;  /* 0x000000071f1f7c20 */ /* 0x000fe20008410000 */
[----:B------:R-:W-:Y:S01]  /*3bd0*/  LOP3.LUT R4, R4, 0x1ffffffe, RZ, 0xc0, !PT ;  /* 0x1ffffffe04047812 */ /* 0x000fe200078ec0ff */
[----:B------:R-:W-:Y:S01]  /*3be0*/  FMUL.FTZ R34, R34, UR7 ;  /* 0x0000000722227c20 */ /* 0x000fe20008410000 */
[----:B------:R-:W-:Y:S01]  /*3bf0*/  FMUL.FTZ R35, R35, UR7 ;  /* 0x0000000723237c20 */ /* 0x000fe20008410000 */
[----:B------:R-:W-:Y:S01]  /*3c00*/  FMUL.FTZ R28, R28, UR7 ;  /* 0x000000071c1c7c20 */ /* 0x000fe20008410000 */
[----:B------:R-:W-:Y:S01]  /*3c10*/  FMUL.FTZ R38, R38, UR7 ;  /* 0x0000000726267c20 */ /* 0x000fe20008410000 */
[----:B------:R-:W-:Y:S01]  /*3c20*/  IMAD.IADD R4, R3, 0x1, -R4 ;  /* 0x0000000103047824 */ /* 0x000fe200078e0a04 */
[----:B------:R1:W3:Y:S01]  /*3c30*/  MUFU.TANH R7, R27 ;  /* 0x0000001b00077308 */ /* 0x0002e20000002400 */
[----:B------:R-:W-:Y:S01]  /*3c40*/  FMUL.FTZ R39, R39, UR7 ;  /* 0x0000000727277c20 */ /* 0x000fe20008410000 */
[----:B------:R-:W-:Y:S01]  /*3c50*/  FMUL.FTZ R42, R42, UR7 ;  /* 0x000000072a2a7c20 */ /* 0x000fe20008410000 */
[----:B------:R-:W-:Y:S01]  /*3c60*/  FMUL.FTZ R43, R43, UR7 ;  /* 0x000000072b2b7c20 */ /* 0x000fe20008410000 */
[----:B------:R-:W-:Y:S01]  /*3c70*/  FMUL.FTZ R46, R46, UR7 ;  /* 0x000000072e2e7c20 */ /* 0x000fe20008410000 */
[----:B------:R-:W-:Y:S01]  /*3c80*/  FMUL.FTZ R47, R47, UR7 ;  /* 0x000000072f2f7c20 */ /* 0x000fe20008410000 */
[----:B------:R-:W-:Y:S01]  /*3c90*/  FMUL.FTZ R50, R50, UR7 ;  /* 0x0000000732327c20 */ /* 0x000fe20008410000 */
[----:B--2---:R-:W-:Y:S01]  /*3ca0*/  LEA R3, R5, R0, 0x6 ;  /* 0x0000000005037211 */ /* 0x004fe200078e30ff */
[----:B------:R-:W2:Y:S01]  /*3cb0*/  MUFU.TANH R30, R30 ;  /* 0x0000001e001e7308 */ /* 0x000ea20000002400 */
[----:B------:R-:W-:Y:S01]  /*3cc0*/  FMUL.FTZ R51, R51, UR7 ;  /* 0x0000000733337c20 */ /* 0x000fe20008410000 */
[----:B------:R-:W-:Y:S01]  /*3cd0*/  FMUL.FTZ R54, R54, UR7 ;  /* 0x0000000736367c20 */ /* 0x000fe20008410000 */
[----:B------:R-:W-:Y:S01]  /*3ce0*/  FMUL.FTZ R55, R55, UR7 ;  /* 0x0000000737377c20 */ /* 0x000fe20008410000 */
[----:B------:R-:W-:-:S02]  /*3cf0*/  IMAD R12, R4, 0x8, R3 ;  /* 0x00000008040c7824 */ /* 0x000fc400078e0203 */
[----:B------:R-:W-:Y:S01]  /*3d00*/  FMUL.FTZ R24, R24, UR7 ;  /* 0x0000000718187c20 */ /* 0x000fe20008410000 */
[----:B------:R-:W-:Y:S01]  /*3d10*/  FMUL.FTZ R25, R25, UR7 ;  /* 0x0000000719197c20 */ /* 0x000fe20008410000 */
[----:B------:R-:W-:Y:S01]  /*3d20*/  FMUL.FTZ R29, R29, UR7 ;  /* 0x000000071d1d7c20 */ /* 0x000fe20008410000 */
[----:B------:R-:W-:Y:S01]  /*3d30*/  @P1 IMAD.HI.U32 R4, R12, UR4, RZ ;  /* 0x000000040c041c27 */ /* 0x000fe2000f8e00ff */
[----:B------:R-:W-:Y:S01]  /*3d40*/  @UP0 ULDC UR4, c[0x0][0x450] ;  /* 0x0001140000040ab9 */ /* 0x000fe20000000800 */
[----:B------:R-:W4:Y:S02]  /*3d50*/  MUFU.TANH R31, R31 ;  /* 0x0000001f001f7308 */ /* 0x000f240000002400 */
[----:B------:R-:W-:Y:S01]  /*3d60*/  FMUL.FTZ R32, R32, UR7 ;  /* 0x0000000720207c20 */ /* 0x000fe20008410000 */
[----:B------:R-:W-:Y:S01]  /*3d70*/  IMAD.MOV.U32 R3, RZ, RZ, R12 ;  /* 0x000000ffff037224 */ /* 0x000fe200078e000c */
[----:B------:R-:W-:Y:S01]  /*3d80*/  @P2 SHF.R.U32.HI R3, RZ, UR4, R4 ;  /* 0x00000004ff032c19 */ /* 0x000fe20008011604 */
[----:B------:R-:W-:Y:S01]  /*3d90*/  UMOV UR4, 0xffffffc0 ;  /* 0xffffffc000047882 */ /* 0x000fe20000000000 */
[----:B------:R-:W-:Y:S01]  /*3da0*/  FMUL.FTZ R33, R33, UR7 ;  /* 0x0000000721217c20 */ /* 0x000fe20008410000 */
[----:B------:R-:W-:Y:S01]  /*3db0*/  UIMAD UR4, UR46, UR4, 0x40 ;  /* 0x000000402e0474a4 */ /* 0x000fe2000f8e0204 */
[----:B------:R-:W-:Y:S01]  /*3dc0*/  FMUL.FTZ R36, R36, UR7 ;  /* 0x0000000724247c20 */ /* 0x000fe20008410000 */
[----:B------:R-:W5:Y:S01]  /*3dd0*/  SHFL.IDX PT, R6, R3, 0x1, 0x1c1f ;  /* 0x003c1f0003067f89 */ /* 0x000f6200000e0000 */
[----:B------:R-:W0:Y:S01]  /*3de0*/  MUFU.TANH R34, R34 ;  /* 0x0000002200227308 */ /* 0x000e220000002400 */
[----:B------:R-:W-:Y:S01]  /*3df0*/  UIADD3 UR5, UR4, 0x1, URZ ;  /* 0x0000000104057890 */ /* 0x000fe2000fffe03f */
[----:B------:R-:W-:Y:S01]  /*3e00*/  FMUL.FTZ R37, R37, UR7 ;  /* 0x0000000725257c20 */ /* 0x000fe20008410000 */
[----:B------:R-:W-:Y:S01]  /*3e10*/  UIMAD UR4, UR41, UR10, UR4 ;  /* 0x0000000a290472a4 */ /* 0x000fe2000f8e0204 */
[----:B------:R-:W0:Y:S01]  /*3e20*/  SHFL.IDX PT, R3, R3, RZ, 0x1c1f ;  /* 0x001c1fff03037589 */ /* 0x000e2200000e0000 */
[----:B------:R-:W-:Y:S01]  /*3e30*/  UIMAD UR5, UR41, UR10, UR5 ;  /* 0x0000000a290572a4 */ /* 0x000fe2000f8e0205 */
[----:B------:R-:W-:Y:S01]  /*3e40*/  FMUL.FTZ R40, R40, UR7 ;  /* 0x0000000728287c20 */ /* 0x000fe20008410000 */
[----:B------:R-:W-:Y:S01]  /*3e50*/  FMUL.FTZ R41, R41, UR7 ;  /* 0x0000000729297c20 */ /* 0x000fe20008410000 */
[----:B------:R3:W-:Y:S01]  /*3e60*/  MUFU.TANH R9, R28 ;  /* 0x0000001c00097308 */ /* 0x0007e20000002400 */
[----:B------:R-:W-:Y:S01]  /*3e70*/  IADD3 R4, -R11, UR4, RZ ;  /* 0x000000040b047c10 */ /* 0x000fe2000fffe1ff */
[----:B------:R-:W-:Y:S01]  /*3e80*/  FMUL.FTZ R44, R44, UR7 ;  /* 0x000000072c2c7c20 */ /* 0x000fe20008410000 */
[----:B------:R-:W-:Y:S01]  /*3e90*/  IADD3 R5, -R8, UR5, -R11 ;  /* 0x0000000508057c10 */ /* 0x000fe2000fffe90b */
[----:B------:R-:W-:Y:S01]  /*3ea0*/  FMUL.FTZ R45, R45, UR7 ;  /* 0x000000072d2d7c20 */ /* 0x000fe20008410000 */
[----:B------:R-:W-:Y:S01]  /*3eb0*/  FMUL.FTZ R48, R48, UR7 ;  /* 0x0000000730307c20 */ /* 0x000fe20008410000 */
[----:B------:R-:W-:Y:S01]  /*3ec0*/  FMUL.FTZ R49, R49, UR7 ;  /* 0x0000000731317c20 */ /* 0x000fe20008410000 */
[----:B------:R-:W-:Y:S01]  /*3ed0*/  FMUL.FTZ R52, R52, UR7 ;  /* 0x0000000734347c20 */ /* 0x000fe20008410000 */
[----:B------:R-:W0:Y:S01]  /*3ee0*/  MUFU.TANH R35, R35 ;  /* 0x0000002300237308 */ /* 0x000e220000002400 */
[----:B------:R-:W-:Y:S01]  /*3ef0*/  FMUL.FTZ R53, R53, UR7 ;  /* 0x0000000735357c20 */ /* 0x000fe20008410000 */
[----:B------:R-:W-:Y:S01]  /*3f00*/  ULDC UR7, c[0x0][0x988] ;  /* 0x0002620000077ab9 */ /* 0x000fe20000000800 */
[----:B------:R-:W-:Y:S01]  /*3f10*/  UIADD3 UR4, UR39, 0x28c40, URZ ;  /* 0x00028c4027047890 */ /* 0x000fe2000fffe03f */
[----:B-----5:R-:W-:-:S04]  /*3f20*/  VIADDMNMX R6, R6, R5, R4, PT ;  /* 0x0000000506067246 */ /* 0x020fc80003800104 */
[----:B------:R-:W5:Y:S01]  /*3f30*/  MUFU.TANH R38, R38 ;  /* 0x0000002600267308 */ /* 0x000f620000002400 */
[----:B------:R-:W-:Y:S01]  /*3f40*/  UPRMT UR4, UR44, 0x654, UR4 ;  /* 0x000006542c047896 */ /* 0x000fe20008000004 */
[C---:B------:R-:W-:Y:S02]  /*3f50*/  ISETP.GT.AND P1, PT, R6.reuse, RZ, PT ;  /* 0x000000ff0600720c */ /* 0x040fe40003f24270 */
[C---:B------:R-:W-:Y:S02]  /*3f60*/  ISETP.GT.AND P2, PT, R6.reuse, 0x1, PT ;  /* 0x000000010600780c */ /* 0x040fe40003f44270 */
[----:B------:R-:W-:Y:S02]  /*3f70*/  ISETP.GT.AND P3, PT, R6, 0x8, PT ;  /* 0x000000080600780c */ /* 0x000fe40003f64270 */
[----:B------:R-:W5:Y:S01]  /*3f80*/  MUFU.TANH R39, R39 ;  /* 0x0000002700277308 */ /* 0x000f620000002400 */
[----:B-1----:R-:W-:Y:S01]  /*3f90*/  FSEL R27, R26, -INF , P1 ;  /* 0xff8000001a1b7808 */ /* 0x002fe20000800000 */
[----:B------:R-:W-:Y:S01]  /*3fa0*/  SYNCS.ARRIVE.TRANS64.RED.A1T0 RZ, [UR4], RZ ;  /* 0x000000ffffff79a7 */ /* 0x000fe20008100404 */
[----:B---3--:R-:W-:-:S02]  /*3fb0*/  FSEL R28, R7, -INF , P2 ;  /* 0xff800000071c7808 */ /* 0x008fc40001000000 */
[----:B------:R-:W-:Y:S02]  /*3fc0*/  ISETP.GT.AND P1, PT, R6, 0x9, PT ;  /* 0x000000090600780c */ /* 0x000fe40003f24270 */
[----:B--2---:R-:W-:Y:S01]  /*3fd0*/  FSEL R30, R30, -INF , P3 ;  /* 0xff8000001e1e7808 */ /* 0x004fe20001800000 */
[----:B------:R-:W1:Y:S01]  /*3fe0*/  MUFU.TANH R42, R42 ;  /* 0x0000002a002a7308 */ /* 0x000e620000002400 */
[----:B------:R-:W-:Y:S02]  /*3ff0*/  FMNMX.FTZ R7, R27, R28, !PT ;  /* 0x0000001c1b077209 */ /* 0x000fe40007810000 */
[----:B------:R-:W-:Y:S02]  /*4000*/  ISETP.GT.AND P2, PT, R6, 0x10, PT ;  /* 0x000000100600780c */ /* 0x000fe40003f44270 */
[----:B----4-:R-:W-:Y:S02]  /*4010*/  FSEL R31, R31, -INF , P1 ;  /* 0xff8000001f1f7808 */ /* 0x010fe40000800000 */
[----:B------:R-:W-:Y:S01]  /*4020*/  FMNMX.FTZ R8, R30, R7, !PT ;  /* 0x000000071e087209 */ /* 0x000fe20007810000 */
[----:B------:R-:W2:Y:S01]  /*4030*/  MUFU.TANH R43, R43 ;  /* 0x0000002b002b7308 */ /* 0x000ea20000002400 */
[----:B------:R-:W-:-:S02]  /*4040*/  ISETP.GT.AND P1, PT, R6, 0x11, PT ;  /* 0x000000110600780c */ /* 0x000fc40003f24270 */
[----:B0-----:R-:W-:Y:S02]  /*4050*/  FSEL R34, R34, -INF , P2 ;  /* 0xff80000022227808 */ /* 0x001fe40001000000 */
[----:B------:R-:W-:Y:S02]  /*4060*/  FMNMX.FTZ R7, R31, R8, !PT ;  /* 0x000000081f077209 */ /* 0x000fe40007810000 */
[----:B------:R-:W-:Y:S01]  /*4070*/  ISETP.GT.AND P2, PT, R6, 0x18, PT ;  /* 0x000000180600780c */ /* 0x000fe20003f44270 */
[----:B------:R-:W0:Y:S01]  /*4080*/  MUFU.TANH R46, R46 ;  /* 0x0000002e002e7308 */ /* 0x000e220000002400 */
[----:B------:R-:W-:Y:S02]  /*4090*/  FSEL R35, R35, -INF , P1 ;  /* 0xff80000023237808 */ /* 0x000fe40000800000 */
[----:B------:R-:W-:Y:S02]  /*40a0*/  FMNMX.FTZ R8, R34, R7, !PT ;  /* 0x0000000722087209 */ /* 0x000fe40007810000 */
[----:B------:R-:W-:-:S02]  /*40b0*/  ISETP.GT.AND P1, PT, R6, 0x19, PT ;  /* 0x000000190600780c */ /* 0x000fc40003f24270 */
[----:B-----5:R-:W-:Y:S01]  /*40c0*/  FSEL R38, R38, -INF , P2 ;  /* 0xff80000026267808 */ /* 0x020fe20001000000 */
[----:B------:R-:W3:Y:S01]  /*40d0*/  MUFU.TANH R47, R47 ;  /* 0x0000002f002f7308 */ /* 0x000ee20000002400 */
[----:B------:R-:W-:Y:S02]  /*40e0*/  FMNMX.FTZ R7, R35, R8, !PT ;  /* 0x0000000823077209 */ /* 0x000fe40007810000 */
[----:B------:R-:W-:Y:S02]  /*40f0*/  ISETP.GT.AND P2, PT, R6, 0x20, PT ;  /* 0x000000200600780c */ /* 0x000fe40003f44270 */
[----:B------:R-:W-:Y:S02]  /*4100*/  FSEL R39, R39, -INF , P1 ;  /* 0xff80000027277808 */ /* 0x000fe40000800000 */
[----:B------:R-:W-:Y:S01]  /*4110*/  FMNMX.FTZ R8, R38, R7, !PT ;  /* 0x0000000726087209 */ /* 0x000fe20007810000 */
[----:B------:R-:W4:Y:S01]  /*4120*/  MUFU.TANH R50, R50 ;  /* 0x0000003200327308 */ /* 0x000f220000002400 */
[----:B------:R-:W-:-:S02]  /*4130*/  ISETP.GT.AND P1, PT, R6, 0x21, PT ;  /* 0x000000210600780c */ /* 0x000fc40003f24270 */
[----:B-1----:R-:W-:Y:S02]  /*4140*/  FSEL R42, R42, -INF , P2 ;  /* 0xff8000002a2a7808 */ /* 0x002fe40001000000 */
[----:B------:R-:W-:Y:S02]  /*4150*/  FMNMX.FTZ R7, R39, R8, !PT ;  /* 0x0000000827077209 */ /* 0x000fe40007810000 */
[----:B------:R-:W-:Y:S01]  /*4160*/  ISETP.GT.AND P2, PT, R6, 0x28, PT ;  /* 0x000000280600780c */ /* 0x000fe20003f44270 */
[----:B------:R-:W1:Y:S01]  /*4170*/  MUFU.TANH R51, R51 ;  /* 0x0000003300337308 */ /* 0x000e620000002400 */
[----:B--2---:R-:W-:Y:S02]  /*4180*/  FSEL R43, R43, -INF , P1 ;  /* 0xff8000002b2b7808 */ /* 0x004fe40000800000 */
[----:B------:R-:W-:Y:S02]  /*4190*/  FMNMX.FTZ R8, R42, R7, !PT ;  /* 0x000000072a087209 */ /* 0x000fe40007810000 */
[----:B------:R-:W-:-:S02]  /*41a0*/  ISETP.GT.AND P1, PT, R6, 0x29, PT ;  /* 0x000000290600780c */ /* 0x000fc40003f24270 */
[----:B0-----:R-:W-:Y:S01]  /*41b0*/  FSEL R46, R46, -INF , P2 ;  /* 0xff8000002e2e7808 */ /* 0x001fe20001000000 */
[----:B------:R-:W0:Y:S01]  /*41c0*/  MUFU.TANH R54, R54 ;  /* 0x0000003600367308 */ /* 0x000e220000002400 */
[----:B------:R-:W-:Y:S02]  /*41d0*/  FMNMX.FTZ R7, R43, R8, !PT ;  /* 0x000000082b077209 */ /* 0x000fe40007810000 */
[----:B------:R-:W-:Y:S02]  /*41e0*/  ISETP.GT.AND P2, PT, R6, 0x30, PT ;  /* 0x000000300600780c */ /* 0x000fe40003f44270 */
[----:B---3--:R-:W-:Y:S02]  /*41f0*/  FSEL R47, R47, -INF , P1 ;  /* 0xff8000002f2f7808 */ /* 0x008fe40000800000 */
[----:B------:R-:W-:Y:S01]  /*4200*/  FMNMX.FTZ R8, R46, R7, !PT ;  /* 0x000000072e087209 */ /* 0x000fe20007810000 */
[----:B------:R-:W2:Y:S01]  /*4210*/  MUFU.TANH R55, R55 ;  /* 0x0000003700377308 */ /* 0x000ea20000002400 */
[----:B------:R-:W-:-:S02]  /*4220*/  ISETP.GT.AND P1, PT, R6, 0x31, PT ;  /* 0x000000310600780c */ /* 0x000fc40003f24270 */
[----:B----4-:R-:W-:Y:S02]  /*4230*/  FSEL R50, R50, -INF , P2 ;  /* 0xff80000032327808 */ /* 0x010fe40001000000 */
[----:B------:R-:W-:Y:S02]  /*4240*/  FMNMX.FTZ R7, R47, R8, !PT ;  /* 0x000000082f077209 */ /* 0x000fe40007810000 */
[----:B------:R-:W-:Y:S01]  /*4250*/  ISETP.GT.AND P2, PT, R6, 0x38, PT ;  /* 0x000000380600780c */ /* 0x000fe20003f44270 */
[----:B------:R-:W3:Y:S01]  /*4260*/  MUFU.TANH R24, R24 ;  /* 0x0000001800187308 */ /* 0x000ee20000002400 */
[----:B-1----:R-:W-:Y:S02]  /*4270*/  FSEL R51, R51, -INF , P1 ;  /* 0xff80000033337808 */ /* 0x002fe40000800000 */
[----:B------:R-:W-:Y:S02]  /*4280*/  FMNMX.FTZ R8, R50, R7, !PT ;  /* 0x0000000732087209 */ /* 0x000fe40007810000 */
[----:B------:R-:W-:-:S02]  /*4290*/  ISETP.GT.AND P1, PT, R6, 0x39, PT ;  /* 0x000000390600780c */ /* 0x000fc40003f24270 */
[----:B0-----:R-:W-:Y:S01]  /*42a0*/  FSEL R54, R54, -INF , P2 ;  /* 0xff80000036367808 */ /* 0x001fe20001000000 */
[----:B------:R-:W0:Y:S01]  /*42b0*/  MUFU.TANH R25, R25 ;  /* 0x0000001900197308 */ /* 0x000e220000002400 */
[----:B------:R-:W-:Y:S02]  /*42c0*/  FMNMX.FTZ R7, R51, R8, !PT ;  /* 0x0000000833077209 */ /* 0x000fe40007810000 */
[----:B--2---:R-:W-:Y:S02]  /*42d0*/  FSEL R55, R55, -INF , P1 ;  /* 0xff80000037377808 */ /* 0x004fe40000800000 */
[----:B------:R-:W-:Y:S02]  /*42e0*/  FMNMX.FTZ R6, R54, R7, !PT ;  /* 0x0000000736067209 */ /* 0x000fe40007810000 */
[----:B------:R-:W-:Y:S01]  /*42f0*/  VIADDMNMX R5, R3, R5, R4, PT ;  /* 0x0000000503057246 */ /* 0x000fe20003800104 */
[----:B------:R-:W1:Y:S01]  /*4300*/  MUFU.TANH R29, R29 ;  /* 0x0000001d001d7308 */ /* 0x000e620000002400 */
[----:B------:R-:W-:-:S02]  /*4310*/  FMNMX.FTZ R6, R55, R6, !PT ;  /* 0x0000000637067209 */ /* 0x000fc40007810000 */
[C---:B------:R-:W-:Y:S02]  /*4320*/  ISETP.GT.AND P1, PT, R5.reuse, RZ, PT ;  /* 0x000000ff0500720c */ /* 0x040fe40003f24270 */
[C---:B------:R-:W-:Y:S01]  /*4330*/  ISETP.GT.AND P2, PT, R5.reuse, 0x1, PT ;  /* 0x000000010500780c */ /* 0x040fe20003f44270 */
[----:B------:R-:W2:Y:S01]  /*4340*/  SHFL.BFLY PT, R7, R6, 0x2, 0x1f ;  /* 0x0c401f0006077f89 */ /* 0x000ea200000e0000 */
[----:B------:R-:W-:Y:S01]  /*4350*/  ISETP.GT.AND P3, PT, R5, 0x8, PT ;  /* 0x000000080500780c */ /* 0x000fe20003f64270 */
[----:B------:R-:W4:Y:S03]  /*4360*/  MUFU.TANH R10, R32 ;  /* 0x00000020000a7308 */ /* 0x000f260000002400 */
[----:B------:R-:W-:Y:S02]  /*4370*/  FSEL R8, R9, -INF , P3 ;  /* 0xff80000009087808 */ /* 0x000fe40001800000 */
[----:B------:R-:W-:-:S03]  /*4380*/  ISETP.GT.AND P3, PT, R5, 0x38, PT ;  /* 0x000000380500780c */ /* 0x000fc60003f64270 */
[----:B------:R-:W5:Y:S08]  /*4390*/  MUFU.TANH R14, R33 ;  /* 0x00000021000e7308 */ /* 0x000f700000002400 */
[----:B------:R-:W5:Y:S01]  /*43a0*/  MUFU.TANH R15, R36 ;  /* 0x00000024000f7308 */ /* 0x000f620000002400 */
[----:B--2---:R-:W-:Y:S02]  /*43b0*/  FMNMX.FTZ R19, R6, R7, !PT ;  /* 0x0000000706137209 */ /* 0x004fe40007810000 */
[----:B---3--:R-:W-:-:S05]  /*43c0*/  FSEL R6, R24, -INF , P1 ;  /* 0xff80000018067808 */ /* 0x008fca0000800000 */
[----:B------:R-:W2:Y:S01]  /*43d0*/  MUFU.TANH R18, R37 ;  /* 0x0000002500127308 */ /* 0x000ea20000002400 */
[----:B0-----:R-:W-:Y:S01]  /*43e0*/  FSEL R7, R25, -INF , P2 ;  /* 0xff80000019077808 */ /* 0x001fe20001000000 */
[----:B------:R-:W0:Y:S01]  /*43f0*/  SHFL.BFLY PT, R20, R19, 0x1, 0x1f ;  /* 0x0c201f0013147f89 */ /* 0x000e2200000e0000 */
[C---:B------:R-:W-:Y:S02]  /*4400*/  ISETP.GT.AND P1, PT, R5.reuse, 0x9, PT ;  /* 0x000000090500780c */ /* 0x040fe40003f24270 */
[----:B------:R-:W-:Y:S02]  /*4410*/  FMNMX.FTZ R3, R6, R7, !PT ;  /* 0x0000000706037209 */ /* 0x000fe40007810000 */
[----:B------:R-:W-:Y:S01]  /*4420*/  ISETP.GT.AND P2, PT, R5, 0x10, PT ;  /* 0x000000100500780c */ /* 0x000fe20003f44270 */
[----:B------:R-:W3:Y:S01]  /*4430*/  MUFU.TANH R40, R40 ;  /* 0x0000002800287308 */ /* 0x000ee20000002400 */
[----:B-1----:R-:W-:Y:S02]  /*4440*/  FSEL R9, R29, -INF , P1 ;  /* 0xff8000001d097808 */ /* 0x002fe40000800000 */
[----:B------:R-:W-:-:S02]  /*4450*/  FMNMX.FTZ R4, R8, R3, !PT ;  /* 0x0000000308047209 */ /* 0x000fc40007810000 */
[----:B------:R-:W-:Y:S02]  /*4460*/  ISETP.GT.AND P1, PT, R5, 0x11, PT ;  /* 0x000000110500780c */ /* 0x000fe40003f24270 */
[----:B----4-:R-:W-:Y:S01]  /*4470*/  FSEL R10, R10, -INF , P2 ;  /* 0xff8000000a0a7808 */ /* 0x010fe20001000000 */
[----:B------:R-:W1:Y:S01]  /*4480*/  MUFU.TANH R41, R41 ;  /* 0x0000002900297308 */ /* 0x000e620000002400 */
[----:B------:R-:W-:Y:S02]  /*4490*/  FMNMX.FTZ R3, R9, R4, !PT ;  /* 0x0000000409037209 */ /* 0x000fe40007810000 */
[C---:B------:R-:W-:Y:S02]  /*44a0*/  ISETP.GT.AND P2, PT, R5.reuse, 0x18, PT ;  /* 0x000000180500780c */ /* 0x040fe40003f44270 */
[----:B-----5:R-:W-:Y:S02]  /*44b0*/  FSEL R14, R14, -INF , P1 ;  /* 0xff8000000e0e7808 */ /* 0x020fe40000800000 */
[----:B------:R-:W-:Y:S01]  /*44c0*/  FMNMX.FTZ R3, R10, R3, !PT ;  /* 0x000000030a037209 */ /* 0x000fe20007810000 */
[----:B------:R-:W4:Y:S01]  /*44d0*/  MUFU.TANH R21, R44 ;  /* 0x0000002c00157308 */ /* 0x000f220000002400 */
[----:B------:R-:W-:-:S02]  /*44e0*/  ISETP.GT.AND P1, PT, R5, 0x19, PT ;  /* 0x000000190500780c */ /* 0x000fc40003f24270 */
[----:B------:R-:W-:Y:S02]  /*44f0*/  FSEL R15, R15, -INF , P2 ;  /* 0xff8000000f0f7808 */ /* 0x000fe40001000000 */
[----:B------:R-:W-:Y:S02]  /*4500*/  FMNMX.FTZ R4, R14, R3, !PT ;  /* 0x000000030e047209 */ /* 0x000fe40007810000 */
[----:B------:R-:W-:Y:S01]  /*4510*/  ISETP.GT.AND P2, PT, R5, 0x20, PT ;  /* 0x000000200500780c */ /* 0x000fe20003f44270 */
[----:B------:R-:W5:Y:S01]  /*4520*/  MUFU.TANH R45, R45 ;  /* 0x0000002d002d7308 */ /* 0x000f620000002400 */
[----:B--2---:R-:W-:Y:S02]  /*4530*/  FSEL R18, R18, -INF , P1 ;  /* 0xff80000012127808 */ /* 0x004fe40000800000 */
[----:B------:R-:W-:Y:S02]  /*4540*/  FMNMX.FTZ R3, R15, R4, !PT ;  /* 0x000000040f037209 */ /* 0x000fe40007810000 */
[----:B0-----:R-:W-:-:S02]  /*4550*/  FMNMX.FTZ R4, R19, R20, !PT ;  /* 0x0000001413047209 */ /* 0x001fc40007810000 */
[C---:B------:R-:W-:Y:S01]  /*4560*/  ISETP.GT.AND P1, PT, R5.reuse, 0x21, PT ;  /* 0x000000210500780c */ /* 0x040fe20003f24270 */
[----:B------:R-:W0:Y:S01]  /*4570*/  MUFU.TANH R23, R48 ;  /* 0x0000003000177308 */ /* 0x000e220000002400 */
[----:B---3--:R-:W-:Y:S01]  /*4580*/  FSEL R19, R40, -INF , P2 ;  /* 0xff80000028137808 */ /* 0x008fe20001000000 */
[----:B------:R-:W-:Y:S01]  /*4590*/  FMUL.FTZ R25, R4, UR7 ;  /* 0x0000000704197c20 */ /* 0x000fe20008410000 */
[----:B------:R-:W-:Y:S01]  /*45a0*/  FMNMX.FTZ R22, R18, R3, !PT ;  /* 0x0000000312167209 */ /* 0x000fe20007810000 */
[----:B------:R-:W-:Y:S01]  /*45b0*/  BAR.SYNC.DEFER_BLOCKING 0xf, 0x100 ;  /* 0x03c4000000007b1d */ /* 0x000fe20000010000 */
[----:B------:R-:W-:Y:S02]  /*45c0*/  ISETP.GT.AND P2, PT, R5, 0x28, PT ;  /* 0x000000280500780c */ /* 0x000fe40003f44270 */
[----:B-1----:R-:W-:Y:S02]  /*45d0*/  FSEL R20, R41, -INF , P1 ;  /* 0xff80000029147808 */ /* 0x002fe40000800000 */
[----:B------:R-:W-:Y:S01]  /*45e0*/  FMNMX.FTZ R3, R19, R22, !PT ;  /* 0x0000001613037209 */ /* 0x000fe20007810000 */
[----:B------:R-:W1:Y:S01]  /*45f0*/  MUFU.TANH R49, R49 ;  /* 0x0000003100317308 */ /* 0x000e620000002400 */
[----:B------:R-:W-:-:S02]  /*4600*/  ISETP.GT.AND P1, PT, R5, 0x29, PT ;  /* 0x000000290500780c */ /* 0x000fc40003f24270 */
[----:B----4-:R-:W-:Y:S02]  /*4610*/  FSEL R21, R21, -INF , P2 ;  /* 0xff80000015157808 */ /* 0x010fe40001000000 */
[----:B------:R-:W-:Y:S02]  /*4620*/  FMNMX.FTZ R24, R20, R3, !PT ;  /* 0x0000000314187209 */ /* 0x000fe40007810000 */
[----:B------:R-:W-:Y:S01]  /*4630*/  ISETP.GT.AND P2, PT, R5, 0x30, PT ;  /* 0x000000300500780c */ /* 0x000fe20003f44270 */
[----:B------:R-:W2:Y:S01]  /*4640*/  MUFU.TANH R52, R52 ;  /* 0x0000003400347308 */ /* 0x000ea20000002400 */
[----:B-----5:R-:W-:Y:S02]  /*4650*/  FSEL R22, R45, -INF , P1 ;  /* 0xff8000002d167808 */ /* 0x020fe40000800000 */
[----:B------:R-:W-:Y:S02]  /*4660*/  FMNMX.FTZ R3, R21, R24, !PT ;  /* 0x0000001815037209 */ /* 0x000fe40007810000 */
[----:B------:R-:W-:-:S02]  /*4670*/  ISETP.GT.AND P1, PT, R5, 0x31, PT ;  /* 0x000000310500780c */ /* 0x000fc40003f24270 */
[----:B0-----:R-:W-:Y:S01]  /*4680*/  FSEL R23, R23, -INF , P2 ;  /* 0xff80000017177808 */ /* 0x001fe20001000000 */
[----:B------:R-:W0:Y:S01]  /*4690*/  MUFU.TANH R53, R53 ;  /* 0x0000003500357308 */ /* 0x000e220000002400 */
[----:B------:R-:W-:Y:S02]  /*46a0*/  FMNMX.FTZ R26, R22, R3, !PT ;  /* 0x00000003161a7209 */ /* 0x000fe40007810000 */
[----:B------:R-:W-:Y:S02]  /*46b0*/  FSETP.NEU.FTZ.AND P2, PT, R4, -INF , PT ;  /* 0xff8000000400780b */ /* 0x000fe40003f5d000 */
[----:B-1----:R-:W-:Y:S02]  /*46c0*/  FSEL R24, R49, -INF , P1 ;  /* 0xff80000031187808 */ /* 0x002fe40000800000 */
[----:B------:R-:W-:Y:S02]  /*46d0*/  FMNMX.FTZ R3, R23, R26, !PT ;  /* 0x0000001a17037209 */ /* 0x000fe40007810000 */
[----:B------:R-:W-:-:S02]  /*46e0*/  FSEL R33, R25, RZ, P2 ;  /* 0x000000ff19217208 */ /* 0x000fc40001000000 */
[----:B------:R-:W-:Y:S02]  /*46f0*/  ISETP.GT.AND P1, PT, R5, 0x39, PT ;  /* 0x000000390500780c */ /* 0x000fe40003f24270 */
[----:B--2---:R-:W-:Y:S01]  /*4700*/  FSEL R25, R52, -INF , P3 ;  /* 0xff80000034197808 */ /* 0x004fe20001800000 */
[--C-:B------:R-:W-:Y:S01]  /*4710*/  FFMA.FTZ R5, R28, UR7, -R33.reuse ;  /* 0x000000071c057c23 */ /* 0x100fe20008010821 */
[----:B------:R-:W-:Y:S01]  /*4720*/  FMNMX.FTZ R32, R24, R3, !PT ;  /* 0x0000000318207209 */ /* 0x000fe20007810000 */
[--C-:B------:R-:W-:Y:S01]  /*4730*/  FFMA.FTZ R27, R27, UR7, -R33.reuse ;  /* 0x000000071b1b7c23 */ /* 0x100fe20008010821 */
[----:B0-----:R-:W-:Y:S01]  /*4740*/  FSEL R26, R53, -INF , P1 ;  /* 0xff800000351a7808 */ /* 0x001fe20000800000 */
        /* <DEDUP_REMOVED lines=11> */
[----:B------:R-:W-:Y:S01]  /*4800*/  MUFU.EX2 R32, R5 ;  /* 0x0000000500207308 */ /* 0x000fe20000000800 */
[--C-:B------:R-:W-:Y:S01]  /*4810*/  FFMA.FTZ R43, R43, UR7, -R33.reuse ;  /* 0x000000072b2b7c23 */ /* 0x100fe20008010821 */
[--C-:B------:R-:W-:Y:S01]  /*4820*/  FFMA.FTZ R46, R46, UR7, -R33.reuse ;  /* 0x000000072e2e7c23 */ /* 0x100fe20008010821 */
[--C-:B------:R-:W-:Y:S01]  /*4830*/  FFMA.FTZ R47, R47, UR7, -R33.reuse ;  /* 0x000000072f2f7c23 */ /* 0x100fe20008010821 */
[--C-:B------:R-:W-:Y:S01]  /*4840*/  FFMA.FTZ R50, R50, UR7, -R33.reuse ;  /* 0x0000000732327c23 */ /* 0x100fe20008010821 */
[--C-:B------:R-:W-:Y:S01]  /*4850*/  FFMA.FTZ R51, R51, UR7, -R33.reuse ;  /* 0x0000000733337c23 */ /* 0x100fe20008010821 */
[--C-:B------:R-:W-:Y:S01]  /*4860*/  FFMA.FTZ R54, R54, UR7, -R33.reuse ;  /* 0x0000000736367c23 */ /* 0x100fe20008010821 */
[----:B------:R-:W-:Y:S01]  /*4870*/  FFMA.FTZ R33, R55, UR7, -R33 ;  /* 0x0000000737217c23 */ /* 0x000fe20008010821 */
[----:B------:R-:W-:Y:S08]  /*4880*/  MUFU.EX2 R30, R30 ;  /* 0x0000001e001e7308 */ /* 0x000ff00000000800 */
[----:B------:R-:W-:Y:S01]  /*4890*/  MUFU.EX2 R163, R31 ;  /* 0x0000001f00a37308 */ /* 0x000fe20000000800 */
[----:B0-----:R-:W-:-:S07]  /*48a0*/  FMNMX.FTZ R28, R3, R28, !PT ;  /* 0x0000001c031c7209 */ /* 0x001fce0007810000 */
[----:B------:R-:W-:Y:S01]  /*48b0*/  MUFU.EX2 R34, R34 ;  /* 0x0000002200227308 */ /* 0x000fe20000000800 */
[----:B------:R-:W0:Y:S07]  /*48c0*/  SHFL.BFLY PT, R3, R28, 0x1, 0x1f ;  /* 0x0c201f001c037f89 */ /* 0x000e2e00000e0000 */
[----:B------:R-:W1:Y:S08]  /*48d0*/  MUFU.EX2 R35, R35 ;  /* 0x0000002300237308 */ /* 0x000e700000000800 */
[----:B------:R-:W-:Y:S08]  /*48e0*/  MUFU.EX2 R38, R38 ;  /* 0x0000002600267308 */ /* 0x000ff00000000800 */
[----:B------:R-:W2:Y:S01]  /*48f0*/  MUFU.EX2 R39, R39 ;  /* 0x0000002700277308 */ /* 0x000ea20000000800 */
[----:B-1----:R-:W-:-:S02]  /*4900*/  F2FP.BF16.F32.PACK_AB R157, R35, R34 ;  /* 0x00000022239d723e */ /* 0x002fc400000010ff */
[----:B0-----:R-:W-:-:S04]  /*4910*/  FMNMX.FTZ R3, R28, R3, !PT ;  /* 0x000000031c037209 */ /* 0x001fc80007810000 */
[C---:B------:R-:W-:Y:S01]  /*4920*/  FSETP.NEU.FTZ.AND P1, PT, R3.reuse, -INF , PT ;  /* 0xff8000000300780b */ /* 0x040fe20003f3d000 */
[----:B------:R-:W-:Y:S01]  /*4930*/  FMUL.FTZ R5, R3, UR7 ;  /* 0x0000000703057c20 */ /* 0x000fe20008410000 */
[----:B------:R-:W-:Y:S04]  /*4940*/  MUFU.EX2 R42, R42 ;  /* 0x0000002a002a7308 */ /* 0x000fe80000000800 */
[----:B------:R-:W-:Y:S02]  /*4950*/  FSEL R27, R5, RZ, P1 ;  /* 0x000000ff051b7208 */ /* 0x000fe40000800000 */
[-C--:B------:R-:W-:Y:S02]  /*4960*/  LEA.HI R5, R17, R16.reuse, RZ, 0x4 ;  /* 0x0000001011057211 */ /* 0x080fe400078f20ff */
[----:B------:R-:W0:Y:S01]  /*4970*/  MUFU.EX2 R43, R43 ;  /* 0x0000002b002b7308 */ /* 0x000e220000000800 */
[--C-:B------:R-:W-:Y:S01]  /*4980*/  FFMA.FTZ R28, R7, UR7, -R27.reuse ;  /* 0x00000007071c7c23 */ /* 0x100fe2000801081b */
[----:B------:R-:W-:Y:S01]  /*4990*/  LOP3.LUT R7, R5, 0xfffffff0, RZ, 0xc0, !PT ;  /* 0xfffffff005077812 */ /* 0x000fe200078ec0ff */
[--C-:B------:R-:W-:Y:S01]  /*49a0*/  FFMA.FTZ R6, R6, UR7, -R27.reuse ;  /* 0x0000000706067c23 */ /* 0x100fe2000801081b */
[--C-:B------:R-:W-:Y:S01]  /*49b0*/  FFMA.FTZ R8, R8, UR7, -R27.reuse ;  /* 0x0000000708087c23 */ /* 0x100fe2000801081b */
[--C-:B------:R-:W-:Y:S01]  /*49c0*/  FFMA.FTZ R14, R14, UR7, -R27.reuse ;  /* 0x000000070e0e7c23 */ /* 0x100fe2000801081b */
[----:B------:R-:W-:Y:S01]  /*49d0*/  FFMA.FTZ R9, R9, UR7, -R27 ;  /* 0x0000000709097c23 */ /* 0x000fe2000801081b */
[----:B------:R-:W-:Y:S01]  /*49e0*/  IMAD.IADD R7, R16, 0x1, -R7 ;  /* 0x0000000110077824 */ /* 0x000fe200078e0a07 */
[----:B------:R1:W-:Y:S01]  /*49f0*/  MUFU.EX2 R160, R6 ;  /* 0x0000000600a07308 */ /* 0x0003e20000000800 */
[----:B------:R-:W-:Y:S01]  /*4a00*/  LEA.HI R16, R17, R16, RZ, 0x5 ;  /* 0x0000001011107211 */ /* 0x000fe200078f28ff */
[--C-:B------:R-:W-:Y:S01]  /*4a10*/  FFMA.FTZ R10, R10, UR7, -R27.reuse ;  /* 0x000000070a0a7c23 */ /* 0x100fe2000801081b */
[--C-:B------:R-:W-:Y:S01]  /*4a20*/  FFMA.FTZ R15, R15, UR7, -R27.reuse ;  /* 0x000000070f0f7c23 */ /* 0x100fe2000801081b */
[--C-:B------:R-:W-:Y:S01]  /*4a30*/  FFMA.FTZ R18, R18, UR7, -R27.reuse ;  /* 0x0000000712127c23 */ /* 0x100fe2000801081b */
[----:B------:R-:W-:Y:S01]  /*4a40*/  FFMA.FTZ R19, R19, UR7, -R27 ;  /* 0x0000000713137c23 */ /* 0x000fe2000801081b */
[----:B------:R-:W-:-:S02]  /*4a50*/  IMAD.SHL.U32 R16, R16, 0x20, RZ ;  /* 0x0000002010107824 */ /* 0x000fc400078e00ff */
[----:B------:R-:W-:Y:S01]  /*4a60*/  FFMA.FTZ R20, R20, UR7, -R27 ;  /* 0x0000000714147c23 */ /* 0x000fe2000801081b */
[----:B------:R3:W-:Y:S01]  /*4a70*/  MUFU.EX2 R162, R8 ;  /* 0x0000000800a27308 */ /* 0x0007e20000000800 */
[----:B-1----:R-:W-:Y:S01]  /*4a80*/  SHF.R.S32.HI R6, RZ, 0x1f, R7 ;  /* 0x0000001fff067819 */ /* 0x002fe20000011407 */
[--C-:B------:R-:W-:Y:S01]  /*4a90*/  FFMA.FTZ R21, R21, UR7, -R27.reuse ;  /* 0x0000000715157c23 */ /* 0x100fe2000801081b */
[--C-:B------:R-:W-:Y:S01]  /*4aa0*/  FFMA.FTZ R22, R22, UR7, -R27.reuse ;  /* 0x0000000716167c23 */ /* 0x100fe2000801081b */
[--C-:B------:R-:W-:Y:S01]  /*4ab0*/  FFMA.FTZ R23, R23, UR7, -R27.reuse ;  /* 0x0000000717177c23 */ /* 0x100fe2000801081b */
[----:B------:R-:W-:Y:S01]  /*4ac0*/  LEA.HI R6, R6, R7, RZ, 0x3 ;  /* 0x0000000706067211 */ /* 0x000fe200078f18ff */
[--C-:B------:R-:W-:Y:S01]  /*4ad0*/  FFMA.FTZ R24, R24, UR7, -R27.reuse ;  /* 0x0000000718187c23 */ /* 0x100fe2000801081b */
[--C-:B------:R-:W-:Y:S01]  /*4ae0*/  FFMA.FTZ R25, R25, UR7, -R27.reuse ;  /* 0x0000000719197c23 */ /* 0x100fe2000801081b */
[----:B------:R1:W-:Y:S01]  /*4af0*/  MUFU.EX2 R31, R14 ;  /* 0x0000000e001f7308 */ /* 0x0003e20000000800 */
[----:B---3--:R-:W-:Y:S01]  /*4b00*/  LOP3.LUT R8, R6, 0xfffffff8, RZ, 0xc0, !PT ;  /* 0xfffffff806087812 */ /* 0x008fe200078ec0ff */
[----:B------:R-:W-:Y:S01]  /*4b10*/  FFMA.FTZ R26, R26, UR7, -R27 ;  /* 0x000000071a1a7c23 */ /* 0x000fe2000801081b */
[----:B------:R-:W-:-:S02]  /*4b20*/  SHF.L.U32 R17, R6, 0x6, RZ ;  /* 0x0000000606117819 */ /* 0x000fc400000006ff */
[----:B--2---:R-:W-:Y:S01]  /*4b30*/  F2FP.BF16.F32.PACK_AB R159, R39, R38 ;  /* 0x00000026279f723e */ /* 0x004fe200000010ff */
[----:B------:R-:W-:Y:S01]  /*4b40*/  IMAD.IADD R8, R7, 0x1, -R8 ;  /* 0x0000000107087824 */ /* 0x000fe200078e0a08 */
[----:B------:R-:W-:Y:S01]  /*4b50*/  SHF.R.S32.HI R7, RZ, 0x4, R5 ;  /* 0x00000004ff077819 */ /* 0x000fe20000011405 */
[----:B------:R-:W2:Y:S01]  /*4b60*/  MUFU.EX2 R29, R28 ;  /* 0x0000001c001d7308 */ /* 0x000ea20000000800 */
[----:B------:R-:W-:Y:S02]  /*4b70*/  LOP3.LUT R17, R17, 0x7ffffe00, RZ, 0xc0, !PT ;  /* 0x7ffffe0011117812 */ /* 0x000fe400078ec0ff */
[----:B------:R-:W-:Y:S01]  /*4b80*/  SHF.L.U32 R5, R8, 0x6, RZ ;  /* 0x0000000608057819 */ /* 0x000fe200000006ff */
[----:B-1----:R-:W-:Y:S01]  /*4b90*/  IMAD.SHL.U32 R14, R7, 0x8, RZ ;  /* 0x00000008070e7824 */ /* 0x002fe200078e00ff */
[----:B------:R-:W-:Y:S02]  /*4ba0*/  LOP3.LUT R7, R16, 0x7ffffc00, RZ, 0xc0, !PT ;  /* 0x7ffffc0010077812 */ /* 0x000fe400078ec0ff */
[----:B------:R-:W-:Y:S01]  /*4bb0*/  LOP3.LUT R5, R5, 0x1c0, RZ, 0xc0, !PT ;  /* 0x000001c005057812 */ /* 0x000fe200078ec0ff */
[----:B------:R-:W-:Y:S01]  /*4bc0*/  MUFU.EX2 R9, R9 ;  /* 0x0000000900097308 */ /* 0x000fe20000000800 */
[----:B------:R-:W-:-:S02]  /*4bd0*/  LOP3.LUT P1, RZ, R8, 0x2, RZ, 0xc0, !PT ;  /* 0x0000000208ff7812 */ /* 0x000fc4000782c0ff */
[----:B------:R-:W-:Y:S02]  /*4be0*/  LOP3.LUT R14, R5, 0x8, R14, 0xf8, !PT ;  /* 0x00000008050e7812 */ /* 0x000fe400078ef80e */
[----:B------:R-:W-:Y:S02]  /*4bf0*/  SHF.R.U32.HI R5, RZ, 0x3, R5 ;  /* 0x00000003ff057819 */ /* 0x000fe40000011605 */
[----:B------:R-:W-:Y:S01]  /*4c00*/  LOP3.LUT P2, RZ, R8, 0x4, RZ, 0xc0, !PT ;  /* 0x0000000408ff7812 */ /* 0x000fe2000784c0ff */
[----:B------:R-:W1:Y:S01]  /*4c10*/  MUFU.EX2 R10, R10 ;  /* 0x0000000a000a7308 */ /* 0x000e620000000800 */
[----:B------:R-:W-:Y:S01]  /*4c20*/  LOP3.LUT R14, R14, R5, RZ, 0x3c, !PT ;  /* 0x000000050e0e7212 */ /* 0x000fe200078e3cff */
[----:B------:R-:W-:Y:S01]  /*4c30*/  FADD.FTZ R5, R161, R32 ;  /* 0x00000020a1057221 */ /* 0x000fe20000010000 */
[----:B------:R-:W-:Y:S02]  /*4c40*/  F2FP.BF16.F32.PACK_AB R161, R32, R161 ;  /* 0x000000a120a1723e */ /* 0x000fe400000010ff */
[----:B------:R-:W-:Y:S01]  /*4c50*/  IADD3 R14, R14, R17, R7 ;  /* 0x000000110e0e7210 */ /* 0x000fe20007ffe007 */
[----:B------:R-:W-:Y:S01]  /*4c60*/  FADD.FTZ R6, R30, R5 ;  /* 0x000000051e067221 */ /* 0x000fe20000010000 */
[----:B0-----:R-:W-:Y:S01]  /*4c70*/  F2FP.BF16.F32.PACK_AB R153, R43, R42 ;  /* 0x0000002a2b99723e */ /* 0x001fe200000010ff */
[----:B------:R-:W0:Y:S02]  /*4c80*/  MUFU.EX2 R15, R15 ;  /* 0x0000000f000f7308 */ /* 0x000e240000000800 */
[C---:B------:R-:W-:Y:S01]  /*4c90*/  FADD.FTZ R5, R163.reuse, R6 ;  /* 0x00000006a3057221 */ /* 0x040fe20000010000 */
[----:B------:R-:W-:-:S03]  /*4ca0*/  F2FP.BF16.F32.PACK_AB R163, R163, R30 ;  /* 0x0000001ea3a3723e */ /* 0x000fc600000010ff */
[----:B------:R-:W-:Y:S01]  /*4cb0*/  FADD.FTZ R6, R34, R5 ;  /* 0x0000000522067221 */ /* 0x000fe20000010000 */
[----:B--2---:R-:W-:Y:S01]  /*4cc0*/  FADD.FTZ R5, R160, R29 ;  /* 0x0000001da0057221 */ /* 0x004fe20000010000 */
[----:B------:R-:W2:Y:S01]  /*4cd0*/  MUFU.EX2 R18, R18 ;  /* 0x0000001200127308 */ /* 0x000ea20000000800 */
[----:B-1----:R-:W-:Y:S01]  /*4ce0*/  F2FP.BF16.F32.PACK_AB R156, R31, R10 ;  /* 0x0000000a1f9c723e */ /* 0x002fe200000010ff */
[----:B------:R-:W-:Y:S01]  /*4cf0*/  FADD.FTZ R7, R35, R6 ;  /* 0x0000000623077221 */ /* 0x000fe20000010000 */
[----:B------:R-:W-:Y:S01]  /*4d00*/  FADD.FTZ R6, R162, R5 ;  /* 0x00000005a2067221 */ /* 0x000fe20000010000 */
[C---:B------:R-:W-:Y:S02]  /*4d10*/  F2FP.BF16.F32.PACK_AB R162, R9.reuse, R162 ;  /* 0x000000a209a2723e */ /* 0x040fe400000010ff */
[----:B------:R-:W-:Y:S01]  /*4d20*/  FADD.FTZ R8, R38, R7 ;  /* 0x0000000726087221 */ /* 0x000fe20000010000 */
[----:B------:R-:W-:Y:S01]  /*4d30*/  FADD.FTZ R5, R9, R6 ;  /* 0x0000000609057221 */ /* 0x000fe20000010000 */
[----:B------:R-:W1:Y:S01]  /*4d40*/  MUFU.EX2 R19, R19 ;  /* 0x0000001300137308 */ /* 0x000e620000000800 */
[----:B------:R-:W-:Y:S01]  /*4d50*/  F2FP.BF16.F32.PACK_AB R160, R29, R160 ;  /* 0x000000a01da0723e */ /* 0x000fe200000010ff */
[----:B------:R-:W-:Y:S01]  /*4d60*/  FADD.FTZ R7, R39, R8 ;  /* 0x0000000827077221 */ /* 0x000fe20000010000 */
[----:B------:R-:W-:Y:S01]  /*4d70*/  FADD.FTZ R6, R10, R5 ;  /* 0x000000050a067221 */ /* 0x000fe20000010000 */
[----:B------:R-:W-:-:S02]  /*4d80*/  LEA R10, R14, UR39, 0x1 ;  /* 0x000000270e0a7c11 */ /* 0x000fc4000f8e08ff */
[----:B------:R-:W-:Y:S01]  /*4d90*/  FADD.FTZ R8, R42, R7 ;  /* 0x000000072a087221 */ /* 0x000fe20000010000 */
[----:B------:R-:W-:Y:S01]  /*4da0*/  FADD.FTZ R6, R31, R6 ;  /* 0x000000061f067221 */ /* 0x000fe20000010000 */
[----:B------:R-:W3:Y:S01]  /*4db0*/  MUFU.EX2 R20, R20 ;  /* 0x0000001400147308 */ /* 0x000ee20000000800 */
[----:B------:R-:W-:Y:S02]  /*4dc0*/  IMAD.MOV.U32 R7, RZ, RZ, 0x20 ;  /* 0x00000020ff077424 */ /* 0x000fe400078e00ff */
[----:B------:R-:W-:Y:S01]  /*4dd0*/  FADD.FTZ R17, R43, R8 ;  /* 0x000000082b117221 */ /* 0x000fe20000010000 */
[----:B0-----:R-:W-:Y:S01]  /*4de0*/  FADD.FTZ R5, R15, R6 ;  /* 0x000000060f057221 */ /* 0x001fe20000010000 */
[C---:B------:R-:W-:Y:S01]  /*4df0*/  VIADD R8, R10.reuse, 0x26800 ;  /* 0x000268000a087836 */ /* 0x040fe20000000000 */
[----:B------:R-:W-:Y:S01]  /*4e00*/  IADD3 R9, R10, 0x26840, RZ ;  /* 0x000268400a097810 */ /* 0x000fe20007ffe0ff */
[----:B------:R0:W-:Y:S01]  /*4e10*/  STSM.16.M88.4 [R10+0x26800], R160 ;  /* 0x026800a00a007844 */ /* 0x0001e20000000200 */
[----:B--2---:R-:W-:Y:S01]  /*4e20*/  FADD.FTZ R6, R18, R5 ;  /* 0x0000000512067221 */ /* 0x004fe20000010000 */
[----:B------:R-:W2:Y:S01]  /*4e30*/  MUFU.EX2 R46, R46 ;  /* 0x0000002e002e7308 */ /* 0x000ea20000000800 */
[----:B------:R-:W-:Y:S01]  /*4e40*/  SEL R7, R7, 0xffffffe0, !P1 ;  /* 0xffffffe007077807 */ /* 0x000fe20004800000 */
[----:B------:R-:W-:-:S02]  /*4e50*/  @P2 VIADD R9, R8, 0xffffffc0 ;  /* 0xffffffc008092836 */ /* 0x000fc40000000000 */
[----:B-1----:R-:W-:Y:S01]  /*4e60*/  FADD.FTZ R5, R19, R6 ;  /* 0x0000000613057221 */ /* 0x002fe20000010000 */
[----:B------:R-:W-:Y:S01]  /*4e70*/  F2FP.BF16.F32.PACK_AB R158, R18, R15 ;  /* 0x0000000f129e723e */ /* 0x000fe200000010ff */
[----:B------:R-:W-:Y:S01]  /*4e80*/  IMAD.IADD R8, R8, 0x1, R7 ;  /* 0x0000000108087824 */ /* 0x000fe200078e0207 */
[----:B------:R-:W-:Y:S01]  /*4e90*/  IADD3 R7, R7, R9, RZ ;  /* 0x0000000907077210 */ /* 0x000fe20007ffe0ff */
[----:B------:R-:W1:Y:S01]  /*4ea0*/  MUFU.EX2 R21, R21 ;  /* 0x0000001500157308 */ /* 0x000e620000000800 */
[C---:B---3--:R-:W-:Y:S01]  /*4eb0*/  FADD.FTZ R6, R20.reuse, R5 ;  /* 0x0000000514067221 */ /* 0x048fe20000010000 */
[----:B------:R-:W-:Y:S01]  /*4ec0*/  F2FP.BF16.F32.PACK_AB R152, R20, R19 ;  /* 0x000000131498723e */ /* 0x000fe200000010ff */
[----:B------:R0:W-:Y:S05]  /*4ed0*/  STSM.16.M88.4 [R8], R156 ;  /* 0x0000009c08007844 */ /* 0x0001ea0000000200 */
[----:B------:R-:W3:Y:S01]  /*4ee0*/  MUFU.EX2 R47, R47 ;  /* 0x0000002f002f7308 */ /* 0x000ee20000000800 */
[----:B--2---:R-:W-:-:S07]  /*4ef0*/  FADD.FTZ R14, R46, R17 ;  /* 0x000000112e0e7221 */ /* 0x004fce0000010000 */
[----:B------:R-:W2:Y:S01]  /*4f00*/  MUFU.EX2 R22, R22 ;  /* 0x0000001600167308 */ /* 0x000ea20000000800 */
[----:B-1----:R-:W-:-:S07]  /*4f10*/  FADD.FTZ R5, R21, R6 ;  /* 0x0000000615057221 */ /* 0x002fce0000010000 */
[----:B------:R-:W-:Y:S01]  /*4f20*/  MUFU.EX2 R50, R50 ;  /* 0x0000003200327308 */ /* 0x000fe20000000800 */
[C---:B---3--:R-:W-:Y:S01]  /*4f30*/  F2FP.BF16.F32.PACK_AB R155, R47.reuse, R46 ;  /* 0x0000002e2f9b723e */ /* 0x048fe200000010ff */
[----:B------:R-:W-:-:S06]  /*4f40*/  FADD.FTZ R47, R47, R14 ;  /* 0x0000000e2f2f7221 */ /* 0x000fcc0000010000 */
[----:B------:R-:W1:Y:S01]  /*4f50*/  MUFU.EX2 R51, R51 ;  /* 0x0000003300337308 */ /* 0x000e620000000800 */
[C---:B--2---:R-:W-:Y:S01]  /*4f60*/  F2FP.BF16.F32.PACK_AB R154, R22.reuse, R21 ;  /* 0x00000015169a723e */ /* 0x044fe200000010ff */
[----:B------:R-:W-:-:S04]  /*4f70*/  FADD.FTZ R22, R22, R5 ;  /* 0x0000000516167221 */ /* 0x000fc80000010000 */
[----:B------:R0:W-:Y:S02]  /*4f80*/  STSM.16.M88.4 [R9], R152 ;  /* 0x0000009809007844 */ /* 0x0001e40000000200 */
[----:B------:R-:W-:Y:S08]  /*4f90*/  MUFU.EX2 R23, R23 ;  /* 0x0000001700177308 */ /* 0x000ff00000000800 */
[----:B------:R-:W2:Y:S01]  /*4fa0*/  MUFU.EX2 R24, R24 ;  /* 0x0000001800187308 */ /* 0x000ea20000000800 */
[----:B-1----:R-:W-:Y:S01]  /*4fb0*/  F2FP.BF16.F32.PACK_AB R165, R51, R50 ;  /* 0x0000003233a5723e */ /* 0x002fe200000010ff */
[----:B------:R-:W-:-:S04]  /*4fc0*/  FADD.FTZ R50, R50, R47 ;  /* 0x0000002f32327221 */ /* 0x000fc80000010000 */
[----:B------:R-:W-:Y:S02]  /*4fd0*/  FADD.FTZ R51, R51, R50 ;  /* 0x0000003233337221 */ /* 0x000fe40000010000 */
[----:B------:R-:W1:Y:S08]  /*4fe0*/  MUFU.EX2 R54, R54 ;  /* 0x0000003600367308 */ /* 0x000e700000000800 */
[----:B------:R-:W3:Y:S01]  /*4ff0*/  MUFU.EX2 R25, R25 ;  /* 0x0000001900197308 */ /* 0x000ee20000000800 */
[----:B--2---:R-:W-:Y:S01]  /*5000*/  F2FP.BF16.F32.PACK_AB R164, R24, R23 ;  /* 0x0000001718a4723e */ /* 0x004fe200000010ff */
[----:B------:R-:W-:-:S04]  /*5010*/  FADD.FTZ R23, R23, R22 ;  /* 0x0000001617177221 */ /* 0x000fc80000010000 */
[----:B------:R-:W-:Y:S02]  /*5020*/  FADD.FTZ R24, R24, R23 ;  /* 0x0000001718187221 */ /* 0x000fe40000010000 */
[----:B------:R-:W2:Y:S01]  /*5030*/  MUFU.EX2 R26, R26 ;  /* 0x0000001a001a7308 */ /* 0x000ea20000000800 */
[----:B-1----:R-:W-:-:S07]  /*5040*/  FADD.FTZ R6, R54, R51 ;  /* 0x0000003336067221 */ /* 0x002fce0000010000 */
[----:B------:R-:W1:Y:S01]  /*5050*/  MUFU.EX2 R33, R33 ;  /* 0x0000002100217308 */ /* 0x000e620000000800 */
[----:B---3--:R-:W-:Y:S01]  /*5060*/  FADD.FTZ R5, R25, R24 ;  /* 0x0000001819057221 */ /* 0x008fe20000010000 */
[----:B--2---:R-:W-:-:S03]  /*5070*/  F2FP.BF16.F32.PACK_AB R166, R26, R25 ;  /* 0x000000191aa6723e */ /* 0x004fc600000010ff */
[----:B------:R-:W-:Y:S01]  /*5080*/  FADD.FTZ R5, R26, R5 ;  /* 0x000000051a057221 */ /* 0x000fe20000010000 */
[C---:B-1----:R-:W-:Y:S01]  /*5090*/  F2FP.BF16.F32.PACK_AB R167, R33.reuse, R54 ;  /* 0x0000003621a7723e */ /* 0x042fe200000010ff */
[----:B------:R-:W-:-:S04]  /*50a0*/  FADD.FTZ R6, R33, R6 ;  /* 0x0000000621067221 */ /* 0x000fc80000010000 */
[----:B------:R0:W-:Y:S01]  /*50b0*/  STSM.16.M88.4 [R7], R164 ;  /* 0x000000a407007844 */ /* 0x0001e20000000200 */
[----:B------:R-:W-:Y:S05]  /*50c0*/  @!P0 BRA `(.L_x_7277) ;  /* 0x0000000000048947 */ /* 0x000fea0003800000 */
[----:B------:R-:W-:Y:S01]  /*50d0*/  BPT.TRAP 0x1 ;  /* 0x000000040000795c */ /* 0x000fe20000300000 */
.L_x_7277:
[----:B------:R1:W2:Y:S01]  /*50e0*/  SYNCS.PHASECHK.TRANS64.TRYWAIT P1, [UR39+0x28c50], R13 ;  /* 0x028c500dff0075a7 */ /* 0x0002a20008020167 */
[----:B------:R-:W-:Y:S05]  /*50f0*/  @!P0 BRA `(.L_x_7278) ;  /* 0x0000000000048947 */ /* 0x000fea0003800000 */
[----:B------:R-:W-:Y:S01]  /*5100*/  BPT.TRAP 0x1 ;  /* 0x000000040000795c */ /* 0x000fe20000300000 */
.L_x_7278:
[----:B--2---:R-:W-:Y:S05]  /*5110*/  @P1 BRA `(.L_x_7279) ;  /* 0x0000000000081947 */ /* 0x004fea0003800000 */
[----:B------:R-:W2:Y:S02]  /*5120*/  SYNCS.PHASECHK.TRANS64.TRYWAIT P1, [UR39+0x28c50], R13 ;  /* 0x028c500dff0075a7 */ /* 0x000ea40008020167 */
[----:B--2---:R-:W-:Y:S05]  /*5130*/  @!P1 BRA `(.L_x_7280) ;  /* 0x000000ac00c89947 */ /* 0x004fea0003800000 */
.L_x_7279:
        /* <DEDUP_REMOVED lines=36> */
.L_x_7281:
[----:B------:R-:W3:Y:S01]  /*5380*/  S2UR UR4, SR_CTAID.X ;  /* 0x00000000000479c3 */ /* 0x000ee20000002500 */
[----:B------:R-:W-:Y:S02]  /*5390*/  UISETP.NE.AND UP0, UPT, UR45, URZ, UPT ;  /* 0x0000003f2d00728c */ /* 0x000fe4000bf05270 */
[----:B------:R-:W-:Y:S02]  /*53a0*/  UIMAD UR10, UR41, UR10, -UR6 ;  /* 0x0000000a290a72a4 */ /* 0x000fe4000f8e0a06 */
[----:B------:R-:W-:-:S07]  /*53b0*/  UIADD3 UR26, UR46, -0x2, URZ ;  /* 0xfffffffe2e1a7890 */ /* 0x000fce000fffe03f */
[----:B------:R-:W-:Y:S01]  /*53c0*/  @UP0 ULDC UR14, c[0x0][0x450] ;  /* 0x00011400000e0ab9 */ /* 0x000fe20000000800 */
[----:B---3--:R-:W-:-:S03]  /*53d0*/  USHF.L.U32 UR11, UR4, 0x6, URZ ;  /* 0x00000006040b7899 */ /* 0x008fc6000800063f */
[----:B------:R-:W-:Y:S02]  /*53e0*/  @UP0 ULDC UR4, c[0x0][0x44c] ;  /* 0x0001130000040ab9 */ /* 0x000fe40000000800 */
[----:B------:R-:W-:Y:S02]  /*53f0*/  UIMAD.WIDE.U32 UR4, UR11, UR4, URZ ;  /* 0x000000040b0472a5 */ /* 0x000fe4000f8e003f */
[----:B------:R-:W-:Y:S02]  /*5400*/  UMOV UR6, UR11 ;  /* 0x0000000b00067c82 */ /* 0x000fe40008000000 */
[----:B------:R-:W-:Y:S02]  /*5410*/  @UP0 USHF.R.U32.HI UR6, URZ, UR14, UR5 ;  /* 0x0000000e3f060299 */ /* 0x000fe40008011605 */
[----:B------:R-:W-:Y:S02]  /*5420*/  UIADD3 UR5, UR39, 0x28c60, URZ ;  /* 0x00028c6027057890 */ /* 0x000fe4000fffe03f */
[----:B------:R-:W-:-:S02]  /*5430*/  UIADD3 UR6, UR10, UR6, URZ ;  /* 0x000000060a067290 */ /* 0x000fc4000fffe03f */
[----:B------:R-:W-:Y:S02]  /*5440*/  UPRMT UR5, UR44, 0x654, UR5 ;  /* 0x000006542c057896 */ /* 0x000fe40008000005 */
[----:B------:R-:W-:-:S04]  /*5450*/  USHF.R.S32.HI UR4, URZ, 0x1f, UR6 ;  /* 0x0000001f3f047899 */ /* 0x000fc80008011406 */
[----:B------:R-:W-:-:S03]  /*5460*/  ULEA.HI UR4, UR4, UR6, URZ, 0x6 ;  /* 0x0000000604047291 */ /* 0x000fc6000f8f303f */
[----:B------:R-:W-:Y:S01]  /*5470*/  SYNCS.ARRIVE.TRANS64.RED.A1T0 RZ, [UR5], RZ ;  /* 0x000000ffffff79a7 */ /* 0x000fe20008100405 */
[----:B------:R-:W-:Y:S01]  /*5480*/  USHF.R.S32.HI UR4, URZ, 0x6, UR4 ;  /* 0x000000063f047899 */ /* 0x000fe20008011404 */
[----:B------:R-:W-:-:S03]  /*5490*/  UMOV UR5, URZ ;  /* 0x0000003f00057c82 */ /* 0x000fc60008000000 */
[----:B------:R-:W-:-:S04]  /*54a0*/  UISETP.LT.AND UP0, UPT, UR40, UR4, UPT ;  /* 0x000000042800728c */ /* 0x000fc8000bf01270 */
[----:B------:R-:W-:-:S03]  /*54b0*/  USEL UR25, UR40, UR4, !UP0 ;  /* 0x0000000428197287 */ /* 0x000fc6000c000000 */
[----:B------:R-:W-:Y:S01]  /*54c0*/  UMOV UR4, URZ ;  /* 0x0000003f00047c82 */ /* 0x000fe20008000000 */
[----:B------:R-:W-:-:S06]  /*54d0*/  UISETP.GE.AND UP0, UPT, UR26, UR25, UPT ;  /* 0x000000191a00728c */ /* 0x000fcc000bf06270 */
[----:B------:R-:W-:-:S13]  /*54e0*/  PLOP3.LUT P1, PT, PT, PT, UP0, 0x80, 0x0 ;  /* 0x000000000000781c */ /* 0x000fda0003f2f008 */
[----:B------:R-:W-:Y:S05]  /*54f0*/  @!P1 BRA `(.L_x_7282) ;  /* 0x00000020009c9947 */ /* 0x000fea0003800000 */
[----:B--2---:R-:W-:Y:S01]  /*5500*/  IMAD.MOV.U32 R14, RZ, RZ, R4 ;  /* 0x000000ffff0e7224 */ /* 0x004fe200078e0004 */
[----:B------:R-:W-:Y:S01]  /*5510*/  UMOV UR5, URZ ;  /* 0x0000003f00057c82 */ /* 0x000fe20008000000 */
[----:B------:R-:W-:Y:S01]  /*5520*/  IMAD.MOV.U32 R15, RZ, RZ, R3 ;  /* 0x000000ffff0f7224 */ /* 0x000fe200078e0003 */
[----:B------:R-:W-:Y:S01]  /*5530*/  UMOV UR6, URZ ;  /* 0x0000003f00067c82 */ /* 0x000fe20008000000 */
[----:B------:R-:W-:Y:S01]  /*5540*/  ULDC UR29, c[0x0][0x288] ;  /* 0x0000a200001d7ab9 */ /* 0x000fe20000000800 */
[----:B------:R-:W-:Y:S01]  /*5550*/  ULDC UR30, c[0x0][0x2f0] ;  /* 0x0000bc00001e7ab9 */ /* 0x000fe20000000800 */
[----:B------:R-:W-:Y:S01]  /*5560*/  ULDC UR28, c[0x0][0x9d8] ;  /* 0x00027600001c7ab9 */ /* 0x000fe20000000800 */
[----:B------:R-:W-:-:S05]  /*5570*/  ULDC UR7, c[0x0][0x988] ;  /* 0x0002620000077ab9 */ /* 0x000fca0000000800 */
.L_x_7293:
[----:B------:R-:W-:-:S04]  /*5580*/  UIADD3 UR4, UR6, 0x1, URZ ;  /* 0x0000000106047890 */ /* 0x000fc8000fffe03f */
[----:B------:R-:W-:-:S04]  /*5590*/  UISETP.NE.AND UP0, UPT, UR4, 0x2, UPT ;  /* 0x000000020400788c */ /* 0x000fc8000bf05270 */
[----:B------:R-:W-:Y:S02]  /*55a0*/  USEL UR10, URZ, 0x1, UP0 ;  /* 0x000000013f0a7887 */ /* 0x000fe40008000000 */
[----:B------:R-:W-:Y:S02]  /*55b0*/  USEL UR4, UR4, URZ, UP0 ;  /* 0x0000003f04047287 */ /* 0x000fe40008000000 */
[----:B------:R-:W-:Y:S01]  /*55c0*/  ULOP3.LUT UR5, UR5, UR10, URZ, 0x3c, !UPT ;  /* 0x0000000a05057292 */ /* 0x000fe2000f8e3c3f */
[----:B0-----:R-:W-:Y:S11]  /*55d0*/  @!P0 BRA `(.L_x_7283) ;  /* 0x0000000000048947 */ /* 0x001ff60003800000 */
[----:B------:R-:W-:Y:S01]  /*55e0*/  BPT.TRAP 0x1 ;  /* 0x000000040000795c */ /* 0x000fe20000300000 */
.L_x_7283:
[----:B------:R-:W-:Y:S01]  /*55f0*/  ULEA UR27, UR4, UR39, 0x3 ;  /* 0x00000027041b7291 */ /* 0x000fe2000f8e183f */
[----:B-1----:R-:W-:-:S04]  /*5600*/  MOV R13, UR5 ;  /* 0x00000005000d7c02 */ /* 0x002fc80008000f00 */
[----:B------:R-:W-:-:S04]  /*5610*/  SHF.L.U32 R13, R13, 0x1f, RZ ;  /* 0x0000001f0d0d7819 */ /* 0x000fc800000006ff */
[----:B------:R1:W2:Y:S01]  /*5620*/  SYNCS.PHASECHK.TRANS64.TRYWAIT P1, [UR27+0x28c30], R13 ;  /* 0x028c300dff0075a7 */ /* 0x0002a2000802015b */
[----:B------:R-:W-:Y:S05]  /*5630*/  @!P0 BRA `(.L_x_7284) ;  /* 0x0000000000048947 */ /* 0x000fea0003800000 */
[----:B------:R-:W-:Y:S01]  /*5640*/  BPT.TRAP 0x1 ;  /* 0x000000040000795c */ /* 0x000fe20000300000 */
.L_x_7284:
[----:B--2---:R-:W-:Y:S05]  /*5650*/  @P1 BRA `(.L_x_7285) ;  /* 0x0000000000081947 */ /* 0x004fea0003800000 */
[----:B------:R-:W2:Y:S02]  /*5660*/  SYNCS.PHASECHK.TRANS64.TRYWAIT P1, [UR27+0x28c30], R13 ;  /* 0x028c300dff0075a7 */ /* 0x000ea4000802015b */
[----:B--2---:R-:W-:Y:S05]  /*5670*/  @!P1 BRA `(.L_x_7286) ;  /* 0x000000a800909947 */ /* 0x004fea0003800000 */
.L_x_7285:
        /* <DEDUP_REMOVED lines=22> */
.L_x_7287:
[----:B------:R-:W-:Y:S01]  /*57e0*/  UISETP.NE.AND UP0, UPT, UR45, URZ, UPT ;  /* 0x0000003f2d00728c */ /* 0x000fe2000bf05270 */
[----:B------:R-:W-:Y:S02]  /*57f0*/  IMAD.MOV.U32 R184, RZ, RZ, R12 ;  /* 0x000000ffffb87224 */ /* 0x000fe400078e000c */
[----:B------:R-:W-:Y:S01]  /*5800*/  FMUL.FTZ R154, R154, UR28 ;  /* 0x0000001c9a9a7c20 */ /* 0x000fe20008410000 */
[----:B------:R-:W-:Y:S01]  /*5810*/  FMUL.FTZ R163, R163, UR28 ;  /* 0x0000001ca3a37c20 */ /* 0x000fe20008410000 */
[----:B------:R-:W-:Y:S01]  /*5820*/  FMUL.FTZ R155, R155, UR28 ;  /* 0x0000001c9b9b7c20 */ /* 0x000fe20008410000 */
[----:B------:R-:W-:Y:S01]  /*5830*/  IMAD.U32 R21, RZ, RZ, UR30 ;  /* 0x0000001eff157e24 */ /* 0x000fe2000f8e00ff */
[----:B------:R-:W-:Y:S01]  /*5840*/  PLOP3.LUT P1, PT, PT, PT, UP0, 0x80, 0x0 ;  /* 0x000000000000781c */ /* 0x000fe20003f2f008 */
[----:B------:R-:W0:Y:S01]  /*5850*/  MUFU.TANH R19, R154 ;  /* 0x0000009a00137308 */ /* 0x000e220000002400 */
[----:B------:R-:W-:Y:S01]  /*5860*/  PLOP3.LUT P2, PT, PT, PT, UP0, 0x80, 0x0 ;  /* 0x000000000000781c */ /* 0x000fe20003f4f008 */
[----:B------:R-:W-:Y:S01]  /*5870*/  FMUL.FTZ R158, R158, UR28 ;  /* 0x0000001c9e9e7c20 */ /* 0x000fe20008410000 */
[----:B------:R-:W-:Y:S01]  /*5880*/  FMUL.FTZ R159, R159, UR28 ;  /* 0x0000001c9f9f7c20 */ /* 0x000fe20008410000 */
[----:B------:R-:W-:Y:S01]  /*5890*/  @UP0 ULDC UR10, c[0x0][0x44c] ;  /* 0x00011300000a0ab9 */ /* 0x000fe20000000800 */
[----:B------:R-:W-:Y:S01]  /*58a0*/  FMUL.FTZ R162, R162, UR28 ;  /* 0x0000001ca2a27c20 */ /* 0x000fe20008410000 */
[----:B------:R-:W-:Y:S01]  /*58b0*/  FMUL.FTZ R166, R166, UR28 ;  /* 0x0000001ca6a67c20 */ /* 0x000fe20008410000 */
[----:B------:R-:W-:Y:S01]  /*58c0*/  FMUL.FTZ R167, R167, UR28 ;  /* 0x0000001ca7a77c20 */ /* 0x000fe20008410000 */
[----:B------:R3:W-:Y:S01]  /*58d0*/  MUFU.TANH R22, R163 ;  /* 0x000000a300167308 */ /* 0x0007e20000002400 */
[----:B------:R-:W-:Y:S01]  /*58e0*/  FMUL.FTZ R170, R170, UR28 ;  /* 0x0000001caaaa7c20 */ /* 0x000fe20008410000 */
[----:B------:R-:W-:Y:S01]  /*58f0*/  FMUL.FTZ R171, R171, UR28 ;  /* 0x0000001cabab7c20 */ /* 0x000fe20008410000 */
[----:B------:R-:W-:Y:S01]  /*5900*/  FMUL.FTZ R3, R152, UR28 ;  /* 0x0000001c98037c20 */ /* 0x000fe20008410000 */
[----:B------:R-:W-:Y:S01]  /*5910*/  @P1 IMAD.HI.U32 R16, R12, UR10, RZ ;  /* 0x0000000a0c101c27 */ /* 0x000fe2000f8e00ff */
[----:B------:R-:W-:-:S03]  /*5920*/  @UP0 ULDC UR10, c[0x0][0x450] ;  /* 0x00011400000a0ab9 */ /* 0x000fc60000000800 */
[----:B------:R-:W-:Y:S01]  /*5930*/  FMUL.FTZ R174, R174, UR28 ;  /* 0x0000001caeae7c20 */ /* 0x000fe20008410000 */
[----:B--2---:R-:W-:Y:S01]  /*5940*/  FMUL.FTZ R4, R153, UR28 ;  /* 0x0000001c99047c20 */ /* 0x004fe20008410000 */
[----:B------:R-:W2:Y:S01]  /*5950*/  MUFU.TANH R17, R155 ;  /* 0x0000009b00117308 */ /* 0x000ea20000002400 */
[----:B------:R-:W-:Y:S01]  /*5960*/  @P2 SHF.R.U32.HI R184, RZ, UR10, R16 ;  /* 0x0000000affb82c19 */ /* 0x000fe20008011610 */
[----:B------:R-:W-:Y:S01]  /*5970*/  UMOV UR10, 0xffffffc0 ;  /* 0xffffffc0000a7882 */ /* 0x000fe20000000000 */
[----:B------:R-:W-:Y:S01]  /*5980*/  FMUL.FTZ R175, R175, UR28 ;  /* 0x0000001cafaf7c20 */ /* 0x000fe20008410000 */
[----:B------:R-:W-:Y:S01]  /*5990*/  UIMAD UR10, UR26, UR10, 0x1 ;  /* 0x000000011a0a74a4 */ /* 0x000fe2000f8e020a */
[----:B------:R-:W-:Y:S01]  /*59a0*/  FMUL.FTZ R178, R178, UR28 ;  /* 0x0000001cb2b27c20 */ /* 0x000fe20008410000 */
[----:B------:R-:W4:Y:S01]  /*59b0*/  SHFL.IDX PT, R18, R184, 0x1, 0x1c1f ;  /* 0x003c1f00b8127f89 */ /* 0x000f2200000e0000 */
[----:B------:R-:W-:Y:S01]  /*59c0*/  FMUL.FTZ R179, R179, UR28 ;  /* 0x0000001cb3b37c20 */ /* 0x000fe20008410000 */
[----:B------:R-:W5:Y:S01]  /*59d0*/  MUFU.TANH R158, R158 ;  /* 0x0000009e009e7308 */ /* 0x000f620000002400 */
[----:B------:R-:W-:Y:S01]  /*59e0*/  FMUL.FTZ R182, R182, UR28 ;  /* 0x0000001cb6b67c20 */ /* 0x000fe20008410000 */
[----:B------:R-:W-:Y:S01]  /*59f0*/  IADD3 R16, -R11, UR10, RZ ;  /* 0x0000000a0b107c10 */ /* 0x000fe2000fffe1ff */
[----:B------:R-:W-:Y:S01]  /*5a00*/  FMUL.FTZ R183, R183, UR28 ;  /* 0x0000001cb7b77c20 */ /* 0x000fe20008410000 */
[----:B------:R-:W-:Y:S01]  /*5a10*/  FMUL.FTZ R157, R157, UR28 ;  /* 0x0000001c9d9d7c20 */ /* 0x000fe20008410000 */
[----:B------:R-:W-:Y:S01]  /*5a20*/  FMUL.FTZ R160, R160, UR28 ;  /* 0x0000001ca0a07c20 */ /* 0x000fe20008410000 */
[----:B------:R-:W-:Y:S01]  /*5a30*/  FMUL.FTZ R161, R161, UR28 ;  /* 0x0000001ca1a17c20 */ /* 0x000fe20008410000 */
[----:B---3--:R-:W-:Y:S01]  /*5a40*/  IMAD R163, R21, UR41, R16 ;  /* 0x0000002915a37c24 */ /* 0x008fe2000f8e0210 */
        /* <DEDUP_REMOVED lines=10> */
[----:B------:R-:W-:Y:S01]  /*5af0*/  UIADD3 UR10, UR27, 0x28c40, URZ ;  /* 0x00028c401b0a7890 */ /* 0x000fe2000fffe03f */
[----:B----4-:R-:W-:-:S03]  /*5b00*/  IADD3 R16, R18, -UR29, R163 ;  /* 0x8000001d12107c10 */ /* 0x010fc6000fffe0a3 */
[----:B------:R-:W-:Y:S02]  /*5b10*/  UPRMT UR10, UR44, 0x654, UR10 ;  /* 0x000006542c0a7896 */ /* 0x000fe4000800000a */
[----:B------:R-:W4:Y:S01]  /*5b20*/  MUFU.TANH R166, R166 ;  /* 0x000000a600a67308 */ /* 0x000f220000002400 */
[C---:B------:R-:W-:Y:S02]  /*5b30*/  ISETP.GT.AND P1, PT, R16.reuse, RZ, PT ;  /* 0x000000ff1000720c */ /* 0x040fe40003f24270 */
[C---:B------:R-:W-:Y:S02]  /*5b40*/  ISETP.GT.AND P2, PT, R16.reuse, 0x1, PT ;  /* 0x000000011000780c */ /* 0x040fe40003f44270 */
[----:B0-----:R-:W-:Y:S02]  /*5b50*/  FSEL R19, R19, -INF , P1 ;  /* 0xff80000013137808 */ /* 0x001fe40000800000 */
[----:B------:R-:W-:Y:S01]  /*5b60*/  ISETP.GT.AND P1, PT, R16, 0x8, PT ;  /* 0x000000081000780c */ /* 0x000fe20003f24270 */
[----:B------:R-:W0:Y:S01]  /*5b70*/  MUFU.TANH R167, R167 ;  /* 0x000000a700a77308 */ /* 0x000e220000002400 */
[----:B--2---:R-:W-:Y:S01]  /*5b80*/  FSEL R17, R17, -INF , P2 ;  /* 0xff80000011117808 */ /* 0x004fe20001000000 */
[----:B------:R-:W-:Y:S01]  /*5b90*/  SYNCS.ARRIVE.TRANS64.RED.A1T0 RZ, [UR10], RZ ;  /* 0x000000ffffff79a7 */ /* 0x000fe2000810040a */
[----:B------:R-:W-:-:S02]  /*5ba0*/  FMNMX.FTZ R20, R19, R14, !PT ;  /* 0x0000000e13147209 */ /* 0x000fc40007810000 */
[----:B------:R-:W-:Y:S02]  /*5bb0*/  ISETP.GT.AND P2, PT, R16, 0x9, PT ;  /* 0x000000091000780c */ /* 0x000fe40003f44270 */
[----:B-----5:R-:W-:Y:S01]  /*5bc0*/  FSEL R18, R158, -INF , P1 ;  /* 0xff8000009e127808 */ /* 0x020fe20000800000 */
[----:B------:R-:W2:Y:S01]  /*5bd0*/  MUFU.TANH R170, R170 ;  /* 0x000000aa00aa7308 */ /* 0x000ea20000002400 */
[----:B------:R-:W-:Y:S02]  /*5be0*/  FMNMX.FTZ R21, R17, R20, !PT ;  /* 0x0000001411157209 */ /* 0x000fe40007810000 */
[----:B------:R-:W-:Y:S02]  /*5bf0*/  ISETP.GT.AND P1, PT, R16, 0x10, PT ;  /* 0x000000101000780c */ /* 0x000fe40003f24270 */
[----:B---3--:R-:W-:Y:S02]  /*5c00*/  FSEL R20, R159, -INF , P2 ;  /* 0xff8000009f147808 */ /* 0x008fe40001000000 */
[----:B------:R-:W-:Y:S01]  /*5c10*/  FMNMX.FTZ R23, R18, R21, !PT ;  /* 0x0000001512177209 */ /* 0x000fe20007810000 */
[----:B------:R-:W3:Y:S01]  /*5c20*/  MUFU.TANH R171, R171 ;  /* 0x000000ab00ab7308 */ /* 0x000ee20000002400 */
[----:B------:R-:W-:-:S02]  /*5c30*/  ISETP.GT.AND P2, PT, R16, 0x11, PT ;  /* 0x000000111000780c */ /* 0x000fc40003f44270 */
[----:B-1----:R-:W-:Y:S02]  /*5c40*/  FSEL R21, R162, -INF , P1 ;  /* 0xff800000a2157808 */ /* 0x002fe40000800000 */
[----:B------:R-:W-:Y:S02]  /*5c50*/  FMNMX.FTZ R152, R20, R23, !PT ;  /* 0x0000001714987209 */ /* 0x000fe40007810000 */
[----:B------:R-:W-:Y:S01]  /*5c60*/  ISETP.GT.AND P1, PT, R16, 0x18, PT ;  /* 0x000000181000780c */ /* 0x000fe20003f24270 */
[----:B------:R-:W1:Y:S01]  /*5c70*/  MUFU.TANH R174, R174 ;  /* 0x000000ae00ae7308 */ /* 0x000e620000002400 */
[----:B------:R-:W-:Y:S02]  /*5c80*/  FSEL R22, R22, -INF , P2 ;  /* 0xff80000016167808 */ /* 0x000fe40001000000 */
[----:B------:R-:W-:Y:S02]  /*5c90*/  FMNMX.FTZ R153, R21, R152, !PT ;  /* 0x0000009815997209 */ /* 0x000fe40007810000 */
[----:B------:R-:W-:-:S02]  /*5ca0*/  ISETP.GT.AND P2, PT, R16, 0x19, PT ;  /* 0x000000191000780c */ /* 0x000fc40003f44270 */
[----:B----4-:R-:W-:Y:S01]  /*5cb0*/  FSEL R23, R166, -INF , P1 ;  /* 0xff800000a6177808 */ /* 0x010fe20000800000 */
[----:B------:R-:W4:Y:S01]  /*5cc0*/  MUFU.TANH R175, R175 ;  /* 0x000000af00af7308 */ /* 0x000f220000002400 */
[----:B------:R-:W-:Y:S02]  /*5cd0*/  FMNMX.FTZ R154, R22, R153, !PT ;  /* 0x00000099169a7209 */ /* 0x000fe40007810000 */
[C---:B------:R-:W-:Y:S02]  /*5ce0*/  ISETP.GT.AND P1, PT, R16.reuse, 0x20, PT ;  /* 0x000000201000780c */ /* 0x040fe40003f24270 */
[----:B0-----:R-:W-:Y:S02]  /*5cf0*/  FSEL R152, R167, -INF , P2 ;  /* 0xff800000a7987808 */ /* 0x001fe40001000000 */
[----:B------:R-:W-:Y:S01]  /*5d00*/  FMNMX.FTZ R153, R23, R154, !PT ;  /* 0x0000009a17997209 */ /* 0x000fe20007810000 */
[----:B------:R-:W0:Y:S01]  /*5d10*/  MUFU.TANH R178, R178 ;  /* 0x000000b200b27308 */ /* 0x000e220000002400 */
[----:B------:R-:W-:-:S02]  /*5d20*/  ISETP.GT.AND P2, PT, R16, 0x21, PT ;  /* 0x000000211000780c */ /* 0x000fc40003f44270 */
[----:B--2---:R-:W-:Y:S02]  /*5d30*/  FSEL R154, R170, -INF , P1 ;  /* 0xff800000aa9a7808 */ /* 0x004fe40000800000 */
[----:B------:R-:W-:Y:S02]  /*5d40*/  FMNMX.FTZ R153, R152, R153, !PT ;  /* 0x0000009998997209 */ /* 0x000fe40007810000 */
[----:B------:R-:W-:Y:S01]  /*5d50*/  ISETP.GT.AND P1, PT, R16, 0x28, PT ;  /* 0x000000281000780c */ /* 0x000fe20003f24270 */
[----:B------:R-:W2:Y:S01]  /*5d60*/  MUFU.TANH R179, R179 ;  /* 0x000000b300b37308 */ /* 0x000ea20000002400 */
[----:B---3--:R-:W-:Y:S02]  /*5d70*/  FSEL R158, R171, -INF , P2 ;  /* 0xff800000ab9e7808 */ /* 0x008fe40001000000 */
[----:B------:R-:W-:Y:S02]  /*5d80*/  FMNMX.FTZ R153, R154, R153, !PT ;  /* 0x000000999a997209 */ /* 0x000fe40007810000 */
[----:B------:R-:W-:-:S02]  /*5d90*/  ISETP.GT.AND P2, PT, R16, 0x29, PT ;  /* 0x000000291000780c */ /* 0x000fc40003f44270 */
[----:B-1----:R-:W-:Y:S01]  /*5da0*/  FSEL R159, R174, -INF , P1 ;  /* 0xff800000ae9f7808 */ /* 0x002fe20000800000 */
[----:B------:R-:W1:Y:S01]  /*5db0*/  MUFU.TANH R167, R182 ;  /* 0x000000b600a77308 */ /* 0x000e620000002400 */
[----:B------:R-:W-:Y:S02]  /*5dc0*/  FMNMX.FTZ R166, R158, R153, !PT ;  /* 0x000000999ea67209 */ /* 0x000fe40007810000 */
[----:B------:R-:W-:Y:S02]  /*5dd0*/  ISETP.GT.AND P1, PT, R16, 0x30, PT ;  /* 0x000000301000780c */ /* 0x000fe40003f24270 */
[----:B----4-:R-:W-:Y:S02]  /*5de0*/  FSEL R162, R175, -INF , P2 ;  /* 0xff800000afa27808 */ /* 0x010fe40001000000 */
[----:B------:R-:W-:Y:S01]  /*5df0*/  FMNMX.FTZ R155, R159, R166, !PT ;  /* 0x000000a69f9b7209 */ /* 0x000fe20007810000 */
[----:B------:R-:W3:Y:S01]  /*5e00*/  MUFU.TANH R183, R183 ;  /* 0x000000b700b77308 */ /* 0x000ee20000002400 */
[----:B------:R-:W-:Y:S01]  /*5e10*/  FMUL.FTZ R166, R156, UR28 ;  /* 0x0000001c9ca67c20 */ /* 0x000fe20008410000 */
[----:B------:R-:W-:-:S02]  /*5e20*/  ISETP.GT.AND P2, PT, R16, 0x31, PT ;  /* 0x000000311000780c */ /* 0x000fc40003f44270 */
[----:B0-----:R-:W-:Y:S02]  /*5e30*/  FSEL R153, R178, -INF , P1 ;  /* 0xff800000b2997808 */ /* 0x001fe40000800000 */
[----:B------:R-:W-:Y:S02]  /*5e40*/  FMNMX.FTZ R156, R162, R155, !PT ;  /* 0x0000009ba29c7209 */ /* 0x000fe40007810000 */
[----:B------:R-:W-:Y:S01]  /*5e50*/  ISETP.GT.AND P1, PT, R16, 0x38, PT ;  /* 0x000000381000780c */ /* 0x000fe20003f24270 */
[----:B------:R0:W-:Y:S01]  /*5e60*/  MUFU.TANH R182, R166 ;  /* 0x000000a600b67308 */ /* 0x0001e20000002400 */
[----:B--2---:R-:W-:Y:S02]  /*5e70*/  FSEL R155, R179, -INF , P2 ;  /* 0xff800000b39b7808 */ /* 0x004fe40001000000 */
[----:B------:R-:W-:Y:S02]  /*5e80*/  FMNMX.FTZ R170, R153, R156, !PT ;  /* 0x0000009c99aa7209 */ /* 0x000fe40007810000 */
[----:B-1----:R-:W-:-:S02]  /*5e90*/  FSEL R156, R167, -INF , P1 ;  /* 0xff800000a79c7808 */ /* 0x002fc40000800000 */
[----:B------:R-:W-:Y:S01]  /*5ea0*/  ISETP.GT.AND P2, PT, R16, 0x39, PT ;  /* 0x000000391000780c */ /* 0x000fe20003f44270 */
[----:B------:R-:W1:Y:S01]  /*5eb0*/  MUFU.TANH R3, R3 ;  /* 0x0000000300037308 */ /* 0x000e620000002400 */
[----:B------:R-:W-:Y:S01]  /*5ec0*/  FMNMX.FTZ R167, R155, R170, !PT ;  /* 0x000000aa9ba77209 */ /* 0x000fe20007810000 */
[----:B0-----:R-:W0:Y:S01]  /*5ed0*/  SHFL.IDX PT, R166, R184, RZ, 0x1c1f ;  /* 0x001c1fffb8a67589 */ /* 0x001e2200000e0000 */
[----:B---3--:R-:W-:Y:S02]  /*5ee0*/  FSEL R16, R183, -INF , P2 ;  /* 0xff800000b7107808 */ /* 0x008fe40001000000 */
[----:B------:R-:W-:-:S03]  /*5ef0*/  FMNMX.FTZ R167, R156, R167, !PT ;  /* 0x000000a79ca77209 */ /* 0x000fc60007810000 */
[----:B------:R-:W2:Y:S01]  /*5f00*/  MUFU.TANH R4, R4 ;  /* 0x0000000400047308 */ /* 0x000ea20000002400 */
[----:B------:R-:W-:-:S05]  /*5f10*/  FMNMX.FTZ R167, R16, R167, !PT ;  /* 0x000000a710a77209 */ /* 0x000fca0007810000 */
[----:B------:R-:W3:Y:S02]  /*5f20*/  SHFL.BFLY PT, R170, R167, 0x2, 0x1f ;  /* 0x0c401f00a7aa7f89 */ /* 0x000ee400000e0000 */
[----:B------:R-:W4:Y:S08]  /*5f30*/  MUFU.TANH R157, R157 ;  /* 0x0000009d009d7308 */ /* 0x000f300000002400 */
[----:B------:R5:W4:Y:S01]  /*5f40*/  MUFU.TANH R178, R160 ;  /* 0x000000a000b27308 */ /* 0x000b220000002400 */
[----:B0-----:R-:W-:-:S04]  /*5f50*/  IADD3 R166, R166, -UR29, R163 ;  /* 0x8000001da6a67c10 */ /* 0x001fc8000fffe0a3 */
[C---:B------:R-:W-:Y:S02]  /*5f60*/  ISETP.GT.AND P1, PT, R166.reuse, RZ, PT ;  /* 0x000000ffa600720c */ /* 0x040fe40003f24270 */
[----:B------:R-:W-:Y:S01]  /*5f70*/  ISETP.GT.AND P2, PT, R166, 0x1, PT ;  /* 0x00000001a600780c */ /* 0x000fe20003f44270 */
[----:B------:R0:W4:Y:S01]  /*5f80*/  MUFU.TANH R171, R161 ;  /* 0x000000a100ab7308 */ /* 0x0001220000002400 */
[----:B-1----:R-:W-:Y:S01]  /*5f90*/  FSEL R184, R3, -INF , P1 ;  /* 0xff80000003b87808 */ /* 0x002fe20000800000 */
[----:B-----5:R-:W-:Y:S01]  /*5fa0*/  FMUL.FTZ R160, R177, UR28 ;  /* 0x0000001cb1a07c20 */ /* 0x020fe20008410000 */
[----:B--2---:R-:W-:Y:S02]  /*5fb0*/  FSEL R185, R4, -INF , P2 ;  /* 0xff80000004b97808 */ /* 0x004fe40001000000 */
[----:B---3--:R-:W-:Y:S02]  /*5fc0*/  FMNMX.FTZ R170, R167, R170, !PT ;  /* 0x000000aaa7aa7209 */ /* 0x008fe40007810000 */
[----:B------:R-:W-:Y:S01]  /*5fd0*/  ISETP.GT.AND P1, PT, R166, 0x8, PT ;  /* 0x00000008a600780c */ /* 0x000fe20003f24270 */
[----:B------:R-:W1:Y:S01]  /*5fe0*/  MUFU.TANH R164, R164 ;  /* 0x000000a400a47308 */ /* 0x000e620000002400 */
[----:B------:R-:W-:Y:S01]  /*5ff0*/  FMNMX.FTZ R4, R184, R15, !PT ;  /* 0x0000000fb8047209 */ /* 0x000fe20007810000 */
[----:B0-----:R-:W0:Y:S01]  /*6000*/  SHFL.BFLY PT, R161, R170, 0x1, 0x1f ;  /* 0x0c201f00aaa17f89 */ /* 0x001e2200000e0000 */
[----:B------:R-:W-:-:S02]  /*6010*/  ISETP.GT.AND P2, PT, R166, 0x9, PT ;  /* 0x00000009a600780c */ /* 0x000fc40003f44270 */
[----:B------:R-:W-:Y:S02]  /*6020*/  FSEL R182, R182, -INF , P1 ;  /* 0xff800000b6b67808 */ /* 0x000fe40000800000 */
[----:B------:R-:W-:Y:S01]  /*6030*/  FMNMX.FTZ R3, R185, R4, !PT ;  /* 0x00000004b9037209 */ /* 0x000fe20007810000 */
[----:B------:R-:W2:Y:S01]  /*6040*/  MUFU.TANH R165, R165 ;  /* 0x000000a500a57308 */ /* 0x000ea20000002400 */
[----:B------:R-:W-:Y:S02]  /*6050*/  ISETP.GT.AND P1, PT, R166, 0x10, PT ;  /* 0x00000010a600780c */ /* 0x000fe40003f24270 */
[----:B----4-:R-:W-:Y:S02]  /*6060*/  FSEL R183, R157, -INF , P2 ;  /* 0xff8000009db77808 */ /* 0x010fe40001000000 */
[----:B------:R-:W-:Y:S01]  /*6070*/  FMNMX.FTZ R4, R182, R3, !PT ;  /* 0x00000003b6047209 */ /* 0x000fe20007810000 */
[----:B------:R-:W-:Y:S01]  /*6080*/  FMUL.FTZ R3, R180, UR28 ;  /* 0x0000001cb4037c20 */ /* 0x000fe20008410000 */
[----:B------:R-:W-:Y:S01]  /*6090*/  ISETP.GT.AND P2, PT, R166, 0x11, PT ;  /* 0x00000011a600780c */ /* 0x000fe20003f44270 */
[----:B------:R-:W-:Y:S01]  /*60a0*/  MUFU.TANH R168, R168 ;  /* 0x000000a800a87308 */ /* 0x000fe20000002400 */
[----:B------:R-:W-:-:S02]  /*60b0*/  FSEL R178, R178, -INF , P1 ;  /* 0xff800000b2b27808 */ /* 0x000fc40000800000 */
[----:B------:R-:W-:Y:S02]  /*60c0*/  FMNMX.FTZ R157, R183, R4, !PT ;  /* 0x00000004b79d7209 */ /* 0x000fe40007810000 */
[----:B------:R-:W-:Y:S02]  /*60d0*/  ISETP.GT.AND P1, PT, R166, 0x18, PT ;  /* 0x00000018a600780c */ /* 0x000fe40003f24270 */
[----:B------:R-:W-:Y:S01]  /*60e0*/  FSEL R180, R171, -INF , P2 ;  /* 0xff800000abb47808 */ /* 0x000fe20001000000 */
[----:B------:R-:W3:Y:S01]  /*60f0*/  MUFU.TANH R169, R169 ;  /* 0x000000a900a97308 */ /* 0x000ee20000002400 */
[----:B------:R-:W-:Y:S02]  /*6100*/  FMNMX.FTZ R157, R178, R157, !PT ;  /* 0x0000009db29d7209 */ /* 0x000fe40007810000 */
[----:B------:R-:W-:Y:S02]  /*6110*/  ISETP.GT.AND P2, PT, R166, 0x19, PT ;  /* 0x00000019a600780c */ /* 0x000fe40003f44270 */
[----:B-1----:R-:W-:-:S02]  /*6120*/  FSEL R179, R164, -INF , P1 ;  /* 0xff800000a4b37808 */ /* 0x002fc40000800000 */
[----:B------:R-:W-:Y:S01]  /*6130*/  FMNMX.FTZ R4, R180, R157, !PT ;  /* 0x0000009db4047209 */ /* 0x000fe20007810000 */
[----:B------:R-:W-:Y:S01]  /*6140*/  MUFU.TANH R172, R172 ;  /* 0x000000ac00ac7308 */ /* 0x000fe20000002400 */
[----:B------:R-:W-:Y:S02]  /*6150*/  ISETP.GT.AND P1, PT, R166, 0x20, PT ;  /* 0x00000020a600780c */ /* 0x000fe40003f24270 */
[----:B--2---:R-:W-:Y:S02]  /*6160*/  FSEL R177, R165, -INF , P2 ;  /* 0xff800000a5b17808 */ /* 0x004fe40001000000 */
[----:B------:R-:W-:Y:S02]  /*6170*/  FMNMX.FTZ R164, R179, R4, !PT ;  /* 0x00000004b3a47209 */ /* 0x000fe40007810000 */
[----:B0-----:R-:W-:Y:S01]  /*6180*/  FMNMX.FTZ R4, R170, R161, !PT ;  /* 0x000000a1aa047209 */ /* 0x001fe20007810000 */
[----:B------:R-:W0:Y:S01]  /*6190*/  MUFU.TANH R173, R173 ;  /* 0x000000ad00ad7308 */ /* 0x000e220000002400 */
[----:B------:R-:W-:-:S02]  /*61a0*/  ISETP.GT.AND P2, PT, R166, 0x21, PT ;  /* 0x00000021a600780c */ /* 0x000fc40003f44270 */
[----:B------:R-:W-:Y:S01]  /*61b0*/  FMNMX.FTZ R161, R177, R164, !PT ;  /* 0x000000a4b1a17209 */ /* 0x000fe20007810000 */
[----:B------:R-:W-:Y:S01]  /*61c0*/  FMUL.FTZ R175, R4, UR7 ;  /* 0x0000000704af7c20 */ /* 0x000fe20008410000 */
[----:B---3--:R-:W-:Y:S02]  /*61d0*/  FSEL R157, R169, -INF , P2 ;  /* 0xff800000a99d7808 */ /* 0x008fe40001000000 */
[C---:B------:R-:W-:Y:S01]  /*61e0*/  ISETP.GT.AND P2, PT, R166.reuse, 0x29, PT ;  /* 0x00000029a600780c */ /* 0x040fe20003f44270 */
[----:B------:R1:W2:Y:S01]  /*61f0*/  MUFU.TANH R167, R176 ;  /* 0x000000b000a77308 */ /* 0x0002a20000002400 */
[----:B------:R-:W-:Y:S02]  /*6200*/  ISETP.GT.AND P3, PT, R166, 0x38, PT ;  /* 0x00000038a600780c */ /* 0x000fe40003f64270 */
[----:B------:R-:W-:-:S04]  /*6210*/  FSETP.NEU.FTZ.AND P4, PT, R4, -INF , PT ;  /* 0xff8000000400780b */ /* 0x000fc80003f9d000 */
[----:B------:R-:W-:Y:S01]  /*6220*/  FSEL R175, R175, RZ, P4 ;  /* 0x000000ffafaf7208 */ /* 0x000fe20002000000 */
[----:B------:R3:W4:Y:S01]  /*6230*/  MUFU.TANH R171, R160 ;  /* 0x000000a000ab7308 */ /* 0x0007220000002400 */
[----:B-1----:R-:W-:Y:S02]  /*6240*/  FSEL R176, R168, -INF , P1 ;  /* 0xff800000a8b07808 */ /* 0x002fe40000800000 */
[----:B------:R-:W-:Y:S01]  /*6250*/  ISETP.GT.AND P1, PT, R166, 0x28, PT ;  /* 0x00000028a600780c */ /* 0x000fe20003f24270 */
[--C-:B------:R-:W-:Y:S01]  /*6260*/  FFMA.FTZ R19, R19, UR7, -R175.reuse ;  /* 0x0000000713137c23 */ /* 0x100fe200080108af */
[----:B------:R-:W-:Y:S01]  /*6270*/  FMNMX.FTZ R164, R176, R161, !PT ;  /* 0x000000a1b0a47209 */ /* 0x000fe20007810000 */
[--C-:B------:R-:W-:Y:S01]  /*6280*/  FFMA.FTZ R18, R18, UR7, -R175.reuse ;  /* 0x0000000712127c23 */ /* 0x100fe200080108af */
[----:B0-----:R-:W-:Y:S01]  /*6290*/  FSEL R161, R173, -INF , P2 ;  /* 0xff800000ada17808 */ /* 0x001fe20001000000 */
[----:B------:R0:W1:Y:S01]  /*62a0*/  MUFU.TANH R165, R3 ;  /* 0x0000000300a57308 */ /* 0x0000620000002400 */
[----:B---3--:R-:W-:Y:S01]  /*62b0*/  FSEL R160, R172, -INF , P1 ;  /* 0xff800000aca07808 */ /* 0x008fe20000800000 */
[--C-:B------:R-:W-:Y:S01]  /*62c0*/  FFMA.FTZ R174, R155, UR7, -R175.reuse ;  /* 0x000000079bae7c23 */ /* 0x100fe200080108af */
[----:B------:R-:W-:Y:S01]  /*62d0*/  FMNMX.FTZ R163, R157, R164, !PT ;  /* 0x000000a49da37209 */ /* 0x000fe20007810000 */
[--C-:B------:R-:W-:Y:S01]  /*62e0*/  FFMA.FTZ R173, R156, UR7, -R175.reuse ;  /* 0x000000079cad7c23 */ /* 0x100fe200080108af */
[----:B------:R-:W-:Y:S01]  /*62f0*/  ISETP.GT.AND P1, PT, R166, 0x30, PT ;  /* 0x00000030a600780c */ /* 0x000fe20003f24270 */
[--C-:B------:R-:W-:Y:S01]  /*6300*/  FFMA.FTZ R169, R158, UR7, -R175.reuse ;  /* 0x000000079ea97c23 */ /* 0x100fe200080108af */
[----:B------:R-:W-:Y:S01]  /*6310*/  FMNMX.FTZ R164, R160, R163, !PT ;  /* 0x000000a3a0a47209 */ /* 0x000fe20007810000 */
[----:B------:R-:W3:Y:S01]  /*6320*/  MUFU.TANH R181, R181 ;  /* 0x000000b500b57308 */ /* 0x000ee20000002400 */
[----:B------:R-:W-:Y:S01]  /*6330*/  ISETP.GT.AND P2, PT, R166, 0x31, PT ;  /* 0x00000031a600780c */ /* 0x000fe20003f44270 */
[--C-:B------:R-:W-:Y:S01]  /*6340*/  FFMA.FTZ R172, R162, UR7, -R175.reuse ;  /* 0x00000007a2ac7c23 */ /* 0x100fe200080108af */
[----:B--2---:R-:W-:Y:S01]  /*6350*/  FSEL R163, R167, -INF , P1 ;  /* 0xff800000a7a37808 */ /* 0x004fe20000800000 */
[--C-:B------:R-:W-:Y:S01]  /*6360*/  FFMA.FTZ R167, R20, UR7, -R175.reuse ;  /* 0x0000000714a77c23 */ /* 0x100fe200080108af */
[----:B------:R-:W-:Y:S01]  /*6370*/  FMNMX.FTZ R168, R161, R164, !PT ;  /* 0x000000a4a1a87209 */ /* 0x000fe20007810000 */
[--C-:B------:R-:W-:Y:S01]  /*6380*/  FFMA.FTZ R20, R22, UR7, -R175.reuse ;  /* 0x0000000716147c23 */ /* 0x100fe200080108af */
[----:B----4-:R-:W-:Y:S01]  /*6390*/  FSEL R164, R171, -INF , P2 ;  /* 0xff800000aba47808 */ /* 0x010fe20001000000 */
[--C-:B------:R-:W-:Y:S01]  /*63a0*/  FFMA.FTZ R22, R154, UR7, -R175.reuse ;  /* 0x000000079a167c23 */ /* 0x100fe200080108af */
[----:B0-----:R-:W-:Y:S01]  /*63b0*/  FMNMX.FTZ R3, R163, R168, !PT ;  /* 0x000000a8a3037209 */ /* 0x001fe20007810000 */
[----:B------:R-:W-:Y:S01]  /*63c0*/  MUFU.EX2 R19, R19 ;  /* 0x0000001300137308 */ /* 0x000fe20000000800 */
[----:B------:R-:W-:Y:S01]  /*63d0*/  ISETP.GT.AND P1, PT, R166, 0x39, PT ;  /* 0x00000039a600780c */ /* 0x000fe20003f24270 */
[----:B------:R-:W-:Y:S01]  /*63e0*/  FFMA.FTZ R23, R23, UR7, -R175 ;  /* 0x0000000717177c23 */ /* 0x000fe200080108af */
[----:B-1----:R-:W-:-:S02]  /*63f0*/  FSEL R165, R165, -INF , P3 ;  /* 0xff800000a5a57808 */ /* 0x002fc40001800000 */
[----:B------:R-:W-:Y:S02]  /*6400*/  FMNMX.FTZ R168, R164, R3, !PT ;  /* 0x00000003a4a87209 */ /* 0x000fe40007810000 */
[----:B---3--:R-:W-:Y:S01]  /*6410*/  FSEL R166, R181, -INF , P1 ;  /* 0xff800000b5a67808 */ /* 0x008fe20000800000 */
[----:B------:R-:W-:Y:S01]  /*6420*/  MUFU.EX2 R18, R18 ;  /* 0x0000001200127308 */ /* 0x000fe20000000800 */
[----:B------:R-:W-:Y:S01]  /*6430*/  FMNMX.FTZ R3, R165, R168, !PT ;  /* 0x000000a8a5037209 */ /* 0x000fe20007810000 */
[--C-:B------:R-:W-:Y:S01]  /*6440*/  FFMA.FTZ R168, R17, UR7, -R175.reuse ;  /* 0x0000000711a87c23 */ /* 0x100fe200080108af */
[--C-:B------:R-:W-:Y:S01]  /*6450*/  FFMA.FTZ R17, R21, UR7, -R175.reuse ;  /* 0x0000000715117c23 */ /* 0x100fe200080108af */
[----:B------:R-:W-:Y:S01]  /*6460*/  FFMA.FTZ R21, R159, UR7, -R175 ;  /* 0x000000079f157c23 */ /* 0x000fe200080108af */
        /* <DEDUP_REMOVED lines=12> */
[----:B0-----:R-:W-:Y:S01]  /*6530*/  FMNMX.FTZ R3, R171, R152, !PT ;  /* 0x00000098ab037209 */ /* 0x001fe20007810000 */
[----:B------:R-:W-:Y:S01]  /*6540*/  FFMA.FTZ R171, R153, UR7, -R175 ;  /* 0x0000000799ab7c23 */ /* 0x000fe200080108af */
[----:B------:R-:W-:-:S05]  /*6550*/  FSEL R153, R4, RZ, P4 ;  /* 0x000000ff04997208 */ /* 0x000fca0002000000 */
[----:B------:R-:W-:Y:S01]  /*6560*/  MUFU.EX2 R169, R169 ;  /* 0x000000a900a97308 */ /* 0x000fe20000000800 */
[C---:B------:R-:W-:Y:S01]  /*6570*/  FSETP.NEU.FTZ.AND P1, PT, R3.reuse, -INF , PT ;  /* 0xff8000000300780b */ /* 0x040fe20003f3d000 */
[----:B------:R-:W-:Y:S01]  /*6580*/  FMUL.FTZ R152, R3, UR7 ;  /* 0x0000000703987c20 */ /* 0x000fe20008410000 */
[----:B------:R-:W-:Y:S02]  /*6590*/  FADD.FTZ R153, -R153, R14 ;  /* 0x0000000e99997221 */ /* 0x000fe40000010100 */
[----:B------:R-:W-:Y:S02]  /*65a0*/  FSEL R14, R3, RZ, P1 ;  /* 0x000000ff030e7208 */ /* 0x000fe40000800000 */
[----:B------:R-:W-:Y:S01]  /*65b0*/  FSEL R181, R152, RZ, P1 ;  /* 0x000000ff98b57208 */ /* 0x000fe20000800000 */
[----:B------:R-:W-:Y:S01]  /*65c0*/  FMUL.FTZ R153, R153, UR7 ;  /* 0x0000000799997c20 */ /* 0x000fe20008410000 */
[----:B------:R-:W-:Y:S01]  /*65d0*/  ISETP.NE.AND P1, PT, R2, RZ, PT ;  /* 0x000000ff0200720c */ /* 0x000fe20003f25270 */
[----:B------:R-:W-:Y:S01]  /*65e0*/  FADD.FTZ R15, -R14, R15 ;  /* 0x0000000f0e0f7221 */ /* 0x000fe20000010100 */
[----:B------:R-:W-:Y:S01]  /*65f0*/  MUFU.EX2 R21, R21 ;  /* 0x0000001500157308 */ /* 0x000fe20000000800 */
[--C-:B------:R-:W-:Y:S01]  /*6600*/  FFMA.FTZ R152, R184, UR7, -R181.reuse ;  /* 0x00000007b8987c23 */ /* 0x100fe200080108b5 */
[--C-:B------:R-:W-:Y:S01]  /*6610*/  FFMA.FTZ R185, R185, UR7, -R181.reuse ;  /* 0x00000007b9b97c23 */ /* 0x100fe200080108b5 */
[----:B------:R-:W-:Y:S01]  /*6620*/  FMUL.FTZ R15, R15, UR7 ;  /* 0x000000070f0f7c20 */ /* 0x000fe20008410000 */
        /* <DEDUP_REMOVED lines=9> */
[----:B------:R-:W-:Y:S01]  /*66c0*/  FFMA.FTZ R162, R176, UR7, -R181 ;  /* 0x00000007b0a27c23 */ /* 0x000fe200080108b5 */
[----:B------:R-:W-:Y:S01]  /*66d0*/  FFMA.FTZ R176, R16, UR7, -R175 ;  /* 0x0000000710b07c23 */ /* 0x000fe200080108af */
[----:B------:R-:W-:Y:S01]  /*66e0*/  MOV R175, UR6 ;  /* 0x0000000600af7c02 */ /* 0x000fe20008000f00 */
[----:B------:R-:W0:Y:S01]  /*66f0*/  MUFU.EX2 R15, R15 ;  /* 0x0000000f000f7308 */ /* 0x000e220000000800 */
[--C-:B------:R-:W-:Y:S01]  /*6700*/  FFMA.FTZ R161, R161, UR7, -R181.reuse ;  /* 0x00000007a1a17c23 */ /* 0x100fe200080108b5 */
[----:B------:R-:W-:-:S06]  /*6710*/  FFMA.FTZ R163, R163, UR7, -R181 ;  /* 0x00000007a3a37c23 */ /* 0x000fcc00080108b5 */
[----:B------:R-:W1:Y:S08]  /*6720*/  MUFU.EX2 R14, R153 ;  /* 0x00000099000e7308 */ /* 0x000e700000000800 */
[----:B------:R-:W2:Y:S01]  /*6730*/  MUFU.EX2 R185, R185 ;  /* 0x000000b900b97308 */ /* 0x000ea20000000800 */
[----:B0-----:R-:W-:Y:S01]  /*6740*/  FFMA.FTZ R178, R15, R5, R152 ;  /* 0x000000050fb27223 */ /* 0x001fe20000010098 */
[----:B------:R-:W-:-:S02]  /*6750*/  @!P1 IMAD R5, R175, 0x40, R0 ;  /* 0x00000040af059824 */ /* 0x000fc400078e0200 */
[-C--:B------:R-:W-:Y:S01]  /*6760*/  FMUL.FTZ R24, R24, R15.reuse ;  /* 0x0000000f18187220 */ /* 0x080fe20000410000 */
[-C--:B------:R-:W-:Y:S01]  /*6770*/  FMUL.FTZ R25, R25, R15.reuse ;  /* 0x0000000f19197220 */ /* 0x080fe20000410000 */
[-C--:B------:R-:W-:Y:S01]  /*6780*/  FMUL.FTZ R28, R28, R15.reuse ;  /* 0x0000000f1c1c7220 */ /* 0x080fe20000410000 */
[-C--:B------:R-:W-:Y:S01]  /*6790*/  FMUL.FTZ R29, R29, R15.reuse ;  /* 0x0000000f1d1d7220 */ /* 0x080fe20000410000 */
[----:B------:R-:W-:Y:S01]  /*67a0*/  @!P1 LEA R5, R5, UR39, 0x2 ;  /* 0x0000002705059c11 */ /* 0x000fe2000f8e10ff */
[----:B------:R-:W0:Y:S01]  /*67b0*/  MUFU.EX2 R154, R154 ;  /* 0x0000009a009a7308 */ /* 0x000e220000000800 */
[----:B-1----:R-:W-:Y:S01]  /*67c0*/  FFMA.FTZ R153, R14, R6, R19 ;  /* 0x000000060e997223 */ /* 0x002fe20000010013 */
[----:B------:R-:W-:Y:S01]  /*67d0*/  FFMA.FTZ R6, R164, UR7, -R181 ;  /* 0x00000007a4067c23 */ /* 0x000fe200080108b5 */
[-C--:B------:R-:W-:Y:S01]  /*67e0*/  FMUL.FTZ R32, R32, R15.reuse ;  /* 0x0000000f20207220 */ /* 0x080fe20000410000 */
[----:B------:R-:W-:Y:S01]  /*67f0*/  @!P1 STS [R5+0x28800], R15 ;  /* 0x0288000f05009388 */ /* 0x000fe20000000800 */
[----:B------:R-:W-:Y:S01]  /*6800*/  FADD.FTZ R153, R168, R153 ;  /* 0x00000099a8997221 */ /* 0x000fe20000010000 */
[-C--:B------:R-:W-:Y:S01]  /*6810*/  FMUL.FTZ R33, R33, R15.reuse ;  /* 0x0000000f21217220 */ /* 0x080fe20000410000 */
[-C--:B------:R-:W-:Y:S01]  /*6820*/  FMUL.FTZ R36, R36, R15.reuse ;  /* 0x0000000f24247220 */ /* 0x080fe20000410000 */
[----:B------:R-:W1:Y:S01]  /*6830*/  MUFU.EX2 R155, R155 ;  /* 0x0000009b009b7308 */ /* 0x000e620000000800 */
[----:B------:R3:W-:Y:S01]  /*6840*/  @!P1 STS [R5+0x28820], R14 ;  /* 0x0288200e05009388 */ /* 0x0007e20000000800 */
[----:B--2---:R-:W-:Y:S01]  /*6850*/  F2FP.BF16.F32.PACK_AB R152, R185, R152 ;  /* 0x00000098b998723e */ /* 0x004fe200000010ff */
[-C--:B------:R-:W-:Y:S01]  /*6860*/  FMUL.FTZ R37, R37, R15.reuse ;  /* 0x0000000f25257220 */ /* 0x080fe20000410000 */
[-C--:B------:R-:W-:Y:S01]  /*6870*/  FMUL.FTZ R40, R40, R15.reuse ;  /* 0x0000000f28287220 */ /* 0x080fe20000410000 */
[-C--:B------:R-:W-:Y:S01]  /*6880*/  FMUL.FTZ R41, R41, R15.reuse ;  /* 0x0000000f29297220 */ /* 0x080fe20000410000 */
[-C--:B------:R-:W-:Y:S01]  /*6890*/  FMUL.FTZ R44, R44, R15.reuse ;  /* 0x0000000f2c2c7220 */ /* 0x080fe20000410000 */
[-C--:B------:R-:W-:Y:S01]  /*68a0*/  FMUL.FTZ R45, R45, R15.reuse ;  /* 0x0000000f2d2d7220 */ /* 0x080fe20000410000 */
        /* <DEDUP_REMOVED lines=8> */
[----:B------:R-:W4:Y:S01]  /*6930*/  MUFU.EX2 R159, R159 ;  /* 0x0000009f009f7308 */ /* 0x000f220000000800 */
[-C--:B------:R-:W-:Y:S01]  /*6940*/  FMUL.FTZ R61, R61, R15.reuse ;  /* 0x0000000f3d3d7220 */ /* 0x080fe20000410000 */
[-C--:B------:R-:W-:Y:S01]  /*6950*/  FMUL.FTZ R64, R64, R15.reuse ;  /* 0x0000000f40407220 */ /* 0x080fe20000410000 */
[-C--:B------:R-:W-:Y:S01]  /*6960*/  FMUL.FTZ R65, R65, R15.reuse ;  /* 0x0000000f41417220 */ /* 0x080fe20000410000 */
[-C--:B------:R-:W-:Y:S01]  /*6970*/  FMUL.FTZ R68, R68, R15.reuse ;  /* 0x0000000f44447220 */ /* 0x080fe20000410000 */
[-C--:B------:R-:W-:Y:S01]  /*6980*/  FMUL.FTZ R69, R69, R15.reuse ;  /* 0x0000000f45457220 */ /* 0x080fe20000410000 */
[-C--:B------:R-:W-:Y:S01]  /*6990*/  FMUL.FTZ R72, R72, R15.reuse ;  /* 0x0000000f48487220 */ /* 0x080fe20000410000 */
[-C--:B------:R-:W-:Y:S01]  /*69a0*/  FMUL.FTZ R73, R73, R15.reuse ;  /* 0x0000000f49497220 */ /* 0x080fe20000410000 */
[----:B------:R5:W-:Y:S01]  /*69b0*/  MUFU.EX2 R179, R157 ;  /* 0x0000009d00b37308 */ /* 0x000be20000000800 */
        /* <DEDUP_REMOVED lines=8> */
[----:B-----5:R-:W-:Y:S01]  /*6a40*/  FADD.FTZ R157, R185, R178 ;  /* 0x000000b2b99d7221 */ /* 0x020fe20000010000 */
[----:B------:R-:W-:Y:S01]  /*6a50*/  FADD.FTZ R178, R18, R153 ;  /* 0x0000009912b27221 */ /* 0x000fe20000010000 */
[-C--:B------:R-:W-:Y:S01]  /*6a60*/  FMUL.FTZ R89, R89, R15.reuse ;  /* 0x0000000f59597220 */ /* 0x080fe20000410000 */
[-C--:B------:R-:W-:Y:S01]  /*6a70*/  FMUL.FTZ R92, R92, R15.reuse ;  /* 0x0000000f5c5c7220 */ /* 0x080fe20000410000 */
[-C--:B------:R-:W-:Y:S01]  /*6a80*/  FMUL.FTZ R93, R93, R15.reuse ;  /* 0x0000000f5d5d7220 */ /* 0x080fe20000410000 */
[----:B------:R-:W-:Y:S01]  /*6a90*/  FADD.FTZ R178, R167, R178 ;  /* 0x000000b2a7b27221 */ /* 0x000fe20000010000 */
        /* <DEDUP_REMOVED lines=10> */
[----:B0-----:R-:W-:Y:S01]  /*6b40*/  FADD.FTZ R160, R154, R157 ;  /* 0x0000009d9aa07221 */ /* 0x001fe20000010000 */
[--C-:B------:R-:W-:Y:S01]  /*6b50*/  FFMA.FTZ R157, R165, UR7, -R181.reuse ;  /* 0x00000007a59d7c23 */ /* 0x100fe200080108b5 */
[----:B------:R-:W-:Y:S01]  /*6b60*/  FFMA.FTZ R181, R166, UR7, -R181 ;  /* 0x00000007a6b57c23 */ /* 0x000fe200080108b5 */
[C---:B-1----:R-:W-:Y:S01]  /*6b70*/  F2FP.BF16.F32.PACK_AB R154, R155.reuse, R154 ;  /* 0x0000009a9b9a723e */ /* 0x042fe200000010ff */
[----:B------:R-:W-:Y:S01]  /*6b80*/  FADD.FTZ R153, R155, R160 ;  /* 0x000000a09b997221 */ /* 0x000fe20000010000 */
[----:B------:R-:W-:Y:S01]  /*6b90*/  F2FP.BF16.F32.PACK_AB R155, R167, R18 ;  /* 0x00000012a79b723e */ /* 0x000fe200000010ff */
[-C--:B------:R-:W-:Y:S01]  /*6ba0*/  FMUL.FTZ R112, R112, R15.reuse ;  /* 0x0000000f70707220 */ /* 0x080fe20000410000 */
[----:B------:R-:W0:Y:S01]  /*6bb0*/  MUFU.EX2 R162, R162 ;  /* 0x000000a200a27308 */ /* 0x000e220000000800 */
[----:B--2---:R-:W-:Y:S01]  /*6bc0*/  FADD.FTZ R160, R156, R153 ;  /* 0x000000999ca07221 */ /* 0x004fe20000010000 */
[----:B------:R-:W-:Y:S01]  /*6bd0*/  FADD.FTZ R153, R17, R178 ;  /* 0x000000b211997221 */ /* 0x000fe20000010000 */
[----:B----4-:R-:W-:Y:S01]  /*6be0*/  F2FP.BF16.F32.PACK_AB R156, R159, R156 ;  /* 0x0000009c9f9c723e */ /* 0x010fe200000010ff */
        /* <DEDUP_REMOVED lines=12> */
[----:B------:R4:W-:Y:S01]  /*6cb0*/  MUFU.EX2 R164, R163 ;  /* 0x000000a300a47308 */ /* 0x0009e20000000800 */
[----:B-1----:R-:W-:Y:S01]  /*6cc0*/  FADD.FTZ R161, R159, R160 ;  /* 0x000000a09fa17221 */ /* 0x002fe20000010000 */
[----:B------:R-:W-:Y:S01]  /*6cd0*/  FADD.FTZ R160, R20, R153 ;  /* 0x0000009914a07221 */ /* 0x000fe20000010000 */
[----:B------:R-:W-:Y:S01]  /*6ce0*/  F2FP.BF16.F32.PACK_AB R159, R170, R23 ;  /* 0x00000017aa9f723e */ /* 0x000fe200000010ff */
[----:B------:R-:W-:Y:S01]  /*6cf0*/  FMUL.FTZ R136, R136, R15 ;  /* 0x0000000f88887220 */ /* 0x000fe20000410000 */
[----:B---3--:R-:W-:Y:S01]  /*6d00*/  FADD.FTZ R166, R158, R161 ;  /* 0x000000a19ea67221 */ /* 0x008fe20000010000 */
[----:B------:R-:W-:Y:S01]  /*6d10*/  FADD.FTZ R153, R23, R160 ;  /* 0x000000a017997221 */ /* 0x000fe20000010000 */
[C---:B-----5:R-:W-:Y:S01]  /*6d20*/  F2FP.BF16.F32.PACK_AB R158, R177.reuse, R158 ;  /* 0x0000009eb19e723e */ /* 0x060fe200000010ff */
[----:B------:R0:W-:Y:S01]  /*6d30*/  MUFU.EX2 R165, R6 ;  /* 0x0000000600a57308 */ /* 0x0001e20000000800 */
[----:B------:R-:W-:Y:S01]  /*6d40*/  FADD.FTZ R161, R177, R166 ;  /* 0x000000a6b1a17221 */ /* 0x000fe20000010000 */
[----:B----4-:R-:W-:Y:S01]  /*6d50*/  FADD.FTZ R163, R170, R153 ;  /* 0x00000099aaa37221 */ /* 0x010fe20000010000 */
[----:B------:R-:W-:Y:S01]  /*6d60*/  F2FP.BF16.F32.PACK_AB R153, R168, R19 ;  /* 0x00000013a899723e */ /* 0x000fe200000010ff */
[----:B------:R-:W-:Y:S01]  /*6d70*/  BAR.SYNC.DEFER_BLOCKING 0xf, 0x100 ;  /* 0x03c4000000007b1d */ /* 0x000fe20000010000 */
[-C--:B------:R-:W-:Y:S01]  /*6d80*/  FMUL.FTZ R137, R137, R15.reuse ;  /* 0x0000000f89897220 */ /* 0x080fe20000410000 */
[----:B------:R-:W-:Y:S01]  /*6d90*/  FADD.FTZ R160, R22, R163 ;  /* 0x000000a316a07221 */ /* 0x000fe20000010000 */
[-C--:B------:R-:W-:Y:S01]  /*6da0*/  FMUL.FTZ R140, R140, R15.reuse ;  /* 0x0000000f8c8c7220 */ /* 0x080fe20000410000 */
[-C--:B------:R-:W-:Y:S01]  /*6db0*/  FMUL.FTZ R141, R141, R15.reuse ;  /* 0x0000000f8d8d7220 */ /* 0x080fe20000410000 */
[----:B0-----:R-:W-:Y:S01]  /*6dc0*/  FADD.FTZ R6, R162, R161 ;  /* 0x000000a1a2067221 */ /* 0x001fe20000010000 */
[----:B------:R-:W0:Y:S01]  /*6dd0*/  MUFU.EX2 R172, R172 ;  /* 0x000000ac00ac7308 */ /* 0x000e220000000800 */
[C---:B------:R-:W-:Y:S01]  /*6de0*/  FADD.FTZ R160, R169.reuse, R160 ;  /* 0x000000a0a9a07221 */ /* 0x040fe20000010000 */
[----:B------:R-:W-:Y:S01]  /*6df0*/  F2FP.BF16.F32.PACK_AB R161, R169, R22 ;  /* 0x00000016a9a1723e */ /* 0x000fe200000010ff */
[----:B------:R-:W-:Y:S01]  /*6e00*/  FADD.FTZ R5, R179, R6 ;  /* 0x00000006b3057221 */ /* 0x000fe20000010000 */
[-C--:B------:R-:W-:Y:S01]  /*6e10*/  FMUL.FTZ R144, R144, R15.reuse ;  /* 0x0000000f90907220 */ /* 0x080fe20000410000 */
[-C--:B------:R-:W-:Y:S01]  /*6e20*/  FMUL.FTZ R145, R145, R15.reuse ;  /* 0x0000000f91917220 */ /* 0x080fe20000410000 */
[-C--:B------:R-:W-:Y:S01]  /*6e30*/  FMUL.FTZ R148, R148, R15.reuse ;  /* 0x0000000f94947220 */ /* 0x080fe20000410000 */
[----:B------:R-:W-:Y:S01]  /*6e40*/  FADD.FTZ R6, R16, R5 ;  /* 0x0000000510067221 */ /* 0x000fe20000010000 */
[----:B------:R-:W1:Y:S01]  /*6e50*/  MUFU.EX2 R171, R171 ;  /* 0x000000ab00ab7308 */ /* 0x000e620000000800 */
[----:B------:R-:W-:Y:S01]  /*6e60*/  FADD.FTZ R5, R21, R160 ;  /* 0x000000a015057221 */ /* 0x000fe20000010000 */
[----:B------:R-:W-:Y:S01]  /*6e70*/  F2FP.BF16.F32.PACK_AB R160, R179, R162 ;  /* 0x000000a2b3a0723e */ /* 0x000fe200000010ff */
[----:B------:R-:W-:Y:S01]  /*6e80*/  FMUL.FTZ R149, R149, R15 ;  /* 0x0000000f95957220 */ /* 0x000fe20000410000 */
[----:B--2---:R-:W-:Y:S01]  /*6e90*/  F2FP.BF16.F32.PACK_AB R162, R175, R16 ;  /* 0x00000010afa2723e */ /* 0x004fe200000010ff */
[-C--:B------:R-:W-:Y:S01]  /*6ea0*/  FMUL.FTZ R26, R26, R14.reuse ;  /* 0x0000000e1a1a7220 */ /* 0x080fe20000410000 */
[-C--:B------:R-:W-:Y:S01]  /*6eb0*/  FMUL.FTZ R27, R27, R14.reuse ;  /* 0x0000000e1b1b7220 */ /* 0x080fe20000410000 */
[-C--:B------:R-:W-:Y:S01]  /*6ec0*/  FMUL.FTZ R30, R30, R14.reuse ;  /* 0x0000000e1e1e7220 */ /* 0x080fe20000410000 */
[----:B------:R2:W3:Y:S01]  /*6ed0*/  MUFU.EX2 R166, R157 ;  /* 0x0000009d00a67308 */ /* 0x0004e20000000800 */
[----:B0-----:R-:W-:Y:S01]  /*6ee0*/  F2FP.BF16.F32.PACK_AB R163, R172, R21 ;  /* 0x00000015aca3723e */ /* 0x001fe200000010ff */
[----:B------:R0:W-:Y:S01]  /*6ef0*/  STSM.16.M88.4 [R10+0x26800], R152 ;  /* 0x026800980a007844 */ /* 0x0001e20000000200 */
[-C--:B------:R-:W-:Y:S01]  /*6f00*/  FMUL.FTZ R31, R31, R14.reuse ;  /* 0x0000000e1f1f7220 */ /* 0x080fe20000410000 */
[-C--:B------:R-:W-:Y:S01]  /*6f10*/  FMUL.FTZ R34, R34, R14.reuse ;  /* 0x0000000e22227220 */ /* 0x080fe20000410000 */
[-C--:B------:R-:W-:Y:S01]  /*6f20*/  FMUL.FTZ R35, R35, R14.reuse ;  /* 0x0000000e23237220 */ /* 0x080fe20000410000 */
[-C--:B------:R-:W-:Y:S01]  /*6f30*/  FMUL.FTZ R38, R38, R14.reuse ;  /* 0x0000000e26267220 */ /* 0x080fe20000410000 */
[-C--:B------:R-:W-:Y:S01]  /*6f40*/  FMUL.FTZ R39, R39, R14.reuse ;  /* 0x0000000e27277220 */ /* 0x080fe20000410000 */
[----:B------:R-:W4:Y:S01]  /*6f50*/  MUFU.EX2 R174, R174 ;  /* 0x000000ae00ae7308 */ /* 0x000f220000000800 */
[----:B--2---:R-:W-:Y:S01]  /*6f60*/  F2FP.BF16.F32.PACK_AB R157, R20, R17 ;  /* 0x00000011149d723e */ /* 0x004fe200000010ff */
[----:B------:R-:W-:Y:S01]  /*6f70*/  FADD.FTZ R17, R175, R6 ;  /* 0x00000006af117221 */ /* 0x000fe20000010000 */
[----:B------:R-:W-:Y:S01]  /*6f80*/  FADD.FTZ R6, R172, R5 ;  /* 0x00000005ac067221 */ /* 0x000fe20000010000 */
[-C--:B------:R-:W-:Y:S01]  /*6f90*/  FMUL.FTZ R42, R42, R14.reuse ;  /* 0x0000000e2a2a7220 */ /* 0x080fe20000410000 */
[----:B------:R-:W-:Y:S01]  /*6fa0*/  FMUL.FTZ R43, R43, R14 ;  /* 0x0000000e2b2b7220 */ /* 0x000fe20000410000 */
[----:B------:R-:W-:Y:S01]  /*6fb0*/  FADD.FTZ R18, R164, R17 ;  /* 0x00000011a4127221 */ /* 0x000fe20000010000 */
[----:B-1----:R-:W-:Y:S01]  /*6fc0*/  FADD.FTZ R5, R171, R6 ;  /* 0x00000006ab057221 */ /* 0x002fe20000010000 */
[----:B------:R-:W1:Y:S01]  /*6fd0*/  MUFU.EX2 R173, R173 ;  /* 0x000000ad00ad7308 */ /* 0x000e620000000800 */
[C---:B------:R-:W-:Y:S01]  /*6fe0*/  F2FP.BF16.F32.PACK_AB R164, R165.reuse, R164 ;  /* 0x000000a4a5a4723e */ /* 0x040fe200000010ff */
[----:B------:R-:W-:Y:S01]  /*6ff0*/  FADD.FTZ R17, R165, R18 ;  /* 0x00000012a5117221 */ /* 0x000fe20000010000 */
[----:B------:R0:W-:Y:S01]  /*7000*/  STSM.16.M88.4 [R8], R156 ;  /* 0x0000009c08007844 */ /* 0x0001e20000000200 */
[-C--:B------:R-:W-:Y:S01]  /*7010*/  FMUL.FTZ R46, R46, R14.reuse ;  /* 0x0000000e2e2e7220 */ /* 0x080fe20000410000 */
[-C--:B------:R-:W-:Y:S01]  /*7020*/  FMUL.FTZ R47, R47, R14.reuse ;  /* 0x0000000e2f2f7220 */ /* 0x080fe20000410000 */
[----:B---3--:R-:W-:Y:S01]  /*7030*/  FADD.FTZ R16, R166, R17 ;  /* 0x00000011a6107221 */ /* 0x008fe20000010000 */
[----:B------:R0:W-:Y:S01]  /*7040*/  STSM.16.M88.4 [R9], R160 ;  /* 0x000000a009007844 */ /* 0x0001e20000000200 */
        /* <DEDUP_REMOVED lines=16> */
[----:B------:R-:W-:Y:S01]  /*7150*/  FMUL.FTZ R71, R71, R14 ;  /* 0x0000000e47477220 */ /* 0x000fe20000410000 */
[C---:B--2---:R-:W-:Y:S01]  /*7160*/  F2FP.BF16.F32.PACK_AB R166, R181.reuse, R166 ;  /* 0x000000a6b5a6723e */ /* 0x044fe200000010ff */
[----:B------:R-:W-:Y:S01]  /*7170*/  FADD.FTZ R5, R181, R16 ;  /* 0x00000010b5057221 */ /* 0x000fe20000010000 */
[-C--:B------:R-:W-:Y:S01]  /*7180*/  FMUL.FTZ R74, R74, R14.reuse ;  /* 0x0000000e4a4a7220 */ /* 0x080fe20000410000 */
[-C--:B------:R-:W-:Y:S01]  /*7190*/  FMUL.FTZ R75, R75, R14.reuse ;  /* 0x0000000e4b4b7220 */ /* 0x080fe20000410000 */
[-C--:B------:R-:W-:Y:S01]  /*71a0*/  FMUL.FTZ R78, R78, R14.reuse ;  /* 0x0000000e4e4e7220 */ /* 0x080fe20000410000 */
[-C--:B------:R-:W-:Y:S01]  /*71b0*/  FMUL.FTZ R79, R79, R14.reuse ;  /* 0x0000000e4f4f7220 */ /* 0x080fe20000410000 */
[-C--:B------:R-:W-:Y:S01]  /*71c0*/  FMUL.FTZ R82, R82, R14.reuse ;  /* 0x0000000e52527220 */ /* 0x080fe20000410000 */
[-C--:B------:R-:W-:Y:S01]  /*71d0*/  FMUL.FTZ R83, R83, R14.reuse ;  /* 0x0000000e53537220 */ /* 0x080fe20000410000 */
        /* <DEDUP_REMOVED lines=39> */
.L_x_7288:
[----:B------:R0:W1:Y:S01]  /*7450*/  SYNCS.PHASECHK.TRANS64.TRYWAIT P1, [UR27+0x28c50], R13 ;  /* 0x028c500dff0075a7 */ /* 0x000062000802015b */
[----:B------:R-:W-:Y:S05]  /*7460*/  @!P0 BRA `(.L_x_7289) ;  /* 0x0000000000048947 */ /* 0x000fea0003800000 */
[----:B------:R-:W-:Y:S01]  /*7470*/  BPT.TRAP 0x1 ;  /* 0x000000040000795c */ /* 0x000fe20000300000 */
.L_x_7289:
[----:B-1----:R-:W-:Y:S05]  /*7480*/  @P1 BRA `(.L_x_7290) ;  /* 0x0000000000081947 */ /* 0x002fea0003800000 */
[----:B------:R-:W1:Y:S02]  /*7490*/  SYNCS.PHASECHK.TRANS64.TRYWAIT P1, [UR27+0x28c50], R13 ;  /* 0x028c500dff0075a7 */ /* 0x000e64000802015b */
[----:B-1----:R-:W-:Y:S05]  /*74a0*/  @!P1 BRA `(.L_x_7291) ;  /* 0x0000008c001c9947 */ /* 0x002fea0003800000 */
.L_x_7290:
        /* <DEDUP_REMOVED lines=34> */
.L_x_7292:
[----:B------:R-:W-:Y:S01]  /*76d0*/  UISETP.GT.AND UP0, UPT, UR26, UR25, UPT ;  /* 0x000000191a00728c */ /* 0x000fe2000bf04270 */
[----:B-1----:R-:W-:Y:S01]  /*76e0*/  IMAD.MOV.U32 R14, RZ, RZ, R4 ;  /* 0x000000ffff0e7224 */ /* 0x002fe200078e0004 */
[----:B------:R-:W-:Y:S01]  /*76f0*/  UIADD3 UR27, UR27, 0x28c60, URZ ;  /* 0x00028c601b1b7890 */ /* 0x000fe2000fffe03f */
[----:B------:R-:W-:Y:S01]  /*7700*/  MOV R15, R3 ;  /* 0x00000003000f7202 */ /* 0x000fe20000000f00 */
[----:B------:R-:W-:Y:S02]  /*7710*/  UIADD3 UR26, UR26, -0x1, URZ ;  /* 0xffffffff1a1a7890 */ /* 0x000fe4000fffe03f */
[----:B------:R-:W-:Y:S01]  /*7720*/  PLOP3.LUT P1, PT, PT, PT, UP0, 0x80, 0x0 ;  /* 0x000000000000781c */ /* 0x000fe20003f2f008 */
[----:B------:R-:W-:Y:S01]  /*7730*/  UPRMT UR27, UR44, 0x654, UR27 ;  /* 0x000006542c1b7896 */ /* 0x000fe2000800001b */
[----:B------:R-:W-:-:S08]  /*7740*/  UMOV UR6, UR4 ;  /* 0x0000000400067c82 */ /* 0x000fd00008000000 */
[----:B------:R-:W-:Y:S03]  /*7750*/  SYNCS.ARRIVE.TRANS64.RED.A1T0 RZ, [UR27], RZ ;  /* 0x000000ffffff79a7 */ /* 0x000fe6000810041b */
[----:B------:R-:W-:Y:S05]  /*7760*/  @P1 BRA `(.L_x_7293) ;  /* 0xffffffdc00841947 */ /* 0x000fea000383ffff */
.L_x_7282:
        /* <DEDUP_REMOVED lines=8> */
.L_x_7305:
[----:B------:R-:W-:-:S04]  /*77f0*/  UIADD3 UR4, UR25, 0x1, URZ ;  /* 0x0000000119047890 */ /* 0x000fc8000fffe03f */
[----:B------:R-:W-:-:S04]  /*7800*/  UISETP.NE.AND UP0, UPT, UR4, 0x2, UPT ;  /* 0x000000020400788c */ /* 0x000fc8000bf05270 */
[----:B------:R-:W-:Y:S02]  /*7810*/  USEL UR6, URZ, 0x1, UP0 ;  /* 0x000000013f067887 */ /* 0x000fe40008000000 */
[----:B------:R-:W-:Y:S02]  /*7820*/  USEL UR4, UR4, URZ, UP0 ;  /* 0x0000003f04047287 */ /* 0x000fe40008000000 */
[----:B------:R-:W-:Y:S01]  /*7830*/  ULOP3.LUT UR5, UR5, UR6, URZ, 0x3c, !UPT ;  /* 0x0000000605057292 */ /* 0x000fe2000f8e3c3f */
[----:B012---:R-:W-:Y:S11]  /*7840*/  @!P0 BRA `(.L_x_7295) ;  /* 0x0000000000048947 */ /* 0x007ff60003800000 */
[----:B------:R-:W-:Y:S01]  /*7850*/  BPT.TRAP 0x1 ;  /* 0x000000040000795c */ /* 0x000fe20000300000 */
.L_x_7295:
[----:B------:R-:W-:Y:S01]  /*7860*/  ULEA UR6, UR4, UR39, 0x3 ;  /* 0x0000002704067291 */ /* 0x000fe2000f8e183f */
[----:B------:R-:W-:-:S04]  /*7870*/  MOV R11, UR5 ;  /* 0x00000005000b7c02 */ /* 0x000fc80008000f00 */
[----:B------:R-:W-:-:S04]  /*7880*/  SHF.L.U32 R11, R11, 0x1f, RZ ;  /* 0x0000001f0b0b7819 */ /* 0x000fc800000006ff */
[----:B------:R0:W1:Y:S01]  /*7890*/  SYNCS.PHASECHK.TRANS64.TRYWAIT P1, [UR6+0x28c30], R11 ;  /* 0x028c300bff0075a7 */ /* 0x0000620008020146 */
[----:B------:R-:W-:Y:S05]  /*78a0*/  @!P0 BRA `(.L_x_7296) ;  /* 0x0000000000048947 */ /* 0x000fea0003800000 */
[----:B------:R-:W-:Y:S01]  /*78b0*/  BPT.TRAP 0x1 ;  /* 0x000000040000795c */ /* 0x000fe20000300000 */
.L_x_7296:
[----:B-1----:R-:W-:Y:S05]  /*78c0*/  @P1 BRA `(.L_x_7297) ;  /* 0x0000000000081947 */ /* 0x002fea0003800000 */
[----:B------:R-:W1:Y:S02]  /*78d0*/  SYNCS.PHASECHK.TRANS64.TRYWAIT P1, [UR6+0x28c30], R11 ;  /* 0x028c300bff0075a7 */ /* 0x000e640008020146 */
[----:B-1----:R-:W-:Y:S05]  /*78e0*/  @!P1 BRA `(.L_x_7298) ;  /* 0x0000008800249947 */ /* 0x002fea0003800000 */
.L_x_7297:
[----:B------:R-:W-:Y:S01]  /*78f0*/  ULEA UR10, UR4, UR24, 0x9 ;  /* 0x00000018040a7291 */ /* 0x000fe2000f8e483f */
[----:B------:R-:W-:Y:S01]  /*7900*/  WARPGROUP.ARRIVE ;  /* 0x00000000000079c5 */ /* 0x000fe20000000000 */
        /* <DEDUP_REMOVED lines=20> */
.L_x_7299:
[----:B------:R-:W-:Y:S01]  /*7a50*/  FMUL.FTZ R17, R152, UR27 ;  /* 0x0000001b98117c20 */ /* 0x000fe20008410000 */
[----:B-1----:R-:W-:Y:S01]  /*7a60*/  FMUL.FTZ R4, R153, UR27 ;  /* 0x0000001b99047c20 */ /* 0x002fe20008410000 */
        /* <DEDUP_REMOVED lines=21> */
[----:B-1----:R-:W-:Y:S01]  /*7bc0*/  FMNMX.FTZ R3, R17, R18, !PT ;  /* 0x0000001211037209 */ /* 0x002fe20007810000 */
[----:B------:R-:W-:Y:S01]  /*7bd0*/  FMUL.FTZ R169, R178, UR27 ;  /* 0x0000001bb2a97c20 */ /* 0x000fe20008410000 */
[----:B------:R-:W-:Y:S01]  /*7be0*/  FMUL.FTZ R170, R179, UR27 ;  /* 0x0000001bb3aa7c20 */ /* 0x000fe20008410000 */
[----:B------:R-:W-:Y:S01]  /*7bf0*/  ISETP.NE.AND P1, PT, R2, RZ, PT ;  /* 0x000000ff0200720c */ /* 0x000fe20003f25270 */
[----:B------:R-:W-:-:S03]  /*7c00*/  UIADD3 UR10, UR6, 0x28c40, URZ ;  /* 0x00028c40060a7890 */ /* 0x000fc6000fffe03f */
        /* <DEDUP_REMOVED lines=16> */
[----:B--2---:R-:W-:-:S07]  /*7d10*/  FMNMX.FTZ R160, R152, R3, !PT ;  /* 0x0000000398a07209 */ /* 0x004fce0007810000 */
[----:B------:R-:W2:Y:S01]  /*7d20*/  MUFU.TANH R155, R155 ;  /* 0x0000009b009b7308 */ /* 0x000ea20000002400 */
[----:B---3--:R-:W-:Y:S01]  /*7d30*/  FMNMX.FTZ R3, R153, R160, !PT ;  /* 0x000000a099037209 */ /* 0x008fe20007810000 */
[----:B------:R-:W-:-:S06]  /*7d40*/  FMUL.FTZ R160, R181, UR27 ;  /* 0x0000001bb5a07c20 */ /* 0x000fcc0008410000 */
[----:B------:R-:W3:Y:S01]  /*7d50*/  MUFU.TANH R156, R156 ;  /* 0x0000009c009c7308 */ /* 0x000ee20000002400 */
[----:B-1----:R-:W-:-:S07]  /*7d60*/  FMNMX.FTZ R164, R154, R3, !PT ;  /* 0x000000039aa47209 */ /* 0x002fce0007810000 */
[----:B------:R-:W1:Y:S01]  /*7d70*/  MUFU.TANH R157, R157 ;  /* 0x0000009d009d7308 */ /* 0x000e620000002400 */
[----:B--2---:R-:W-:-:S07]  /*7d80*/  FMNMX.FTZ R3, R155, R164, !PT ;  /* 0x000000a49b037209 */ /* 0x004fce0007810000 */
[----:B------:R-:W2:Y:S01]  /*7d90*/  MUFU.TANH R158, R158 ;  /* 0x0000009e009e7308 */ /* 0x000ea20000002400 */
[----:B---3--:R-:W-:-:S07]  /*7da0*/  FMNMX.FTZ R162, R156, R3, !PT ;  /* 0x000000039ca27209 */ /* 0x008fce0007810000 */
[----:B------:R-:W3:Y:S01]  /*7db0*/  MUFU.TANH R159, R159 ;  /* 0x0000009f009f7308 */ /* 0x000ee20000002400 */
        /* <DEDUP_REMOVED lines=8> */
[----:B---3--:R-:W-:Y:S01]  /*7e40*/  FMNMX.FTZ R3, R159, R164, !PT ;  /* 0x000000a49f037209 */ /* 0x008fe20007810000 */
[----:B------:R-:W-:Y:S01]  /*7e50*/  FMUL.FTZ R164, R167, UR27 ;  /* 0x0000001ba7a47c20 */ /* 0x000fe20008410000 */
[----:B------:R-:W-:-:S05]  /*7e60*/  FMUL.FTZ R167, R174, UR27 ;  /* 0x0000001baea77c20 */ /* 0x000fca0008410000 */
[----:B------:R-:W3:Y:S01]  /*7e70*/  MUFU.TANH R14, R14 ;  /* 0x0000000e000e7308 */ /* 0x000ee20000002400 */
[----:B-1----:R-:W-:-:S05]  /*7e80*/  FMNMX.FTZ R3, R160, R3, !PT ;  /* 0x00000003a0037209 */ /* 0x002fca0007810000 */
[----:B------:R-:W1:Y:S02]  /*7e90*/  SHFL.BFLY PT, R168, R3, 0x2, 0x1f ;  /* 0x0c401f0003a87f89 */ /* 0x000e6400000e0000 */
[----:B------:R-:W4:Y:S08]  /*7ea0*/  MUFU.TANH R15, R15 ;  /* 0x0000000f000f7308 */ /* 0x000f300000002400 */
[----:B------:R-:W5:Y:S08]  /*7eb0*/  MUFU.TANH R16, R16 ;  /* 0x0000001000107308 */ /* 0x000f700000002400 */
[----:B------:R-:W0:Y:S01]  /*7ec0*/  MUFU.TANH R161, R161 ;  /* 0x000000a100a17308 */ /* 0x000e220000002400 */
[----:B-1----:R-:W-:Y:S01]  /*7ed0*/  FMNMX.FTZ R174, R3, R168, !PT ;  /* 0x000000a803ae7209 */ /* 0x002fe20007810000 */
[----:B------:R-:W-:Y:S01]  /*7ee0*/  FMUL.FTZ R168, R175, UR27 ;  /* 0x0000001bafa87c20 */ /* 0x000fe20008410000 */
[----:B--2---:R-:W-:-:S05]  /*7ef0*/  FMNMX.FTZ R3, R12, R13, !PT ;  /* 0x0000000d0c037209 */ /* 0x004fca0007810000 */
[----:B------:R-:W1:Y:S01]  /*7f00*/  MUFU.TANH R162, R162 ;  /* 0x000000a200a27308 */ /* 0x000e620000002400 */
[----:B------:R-:W2:Y:S01]  /*7f10*/  SHFL.BFLY PT, R175, R174, 0x1, 0x1f ;  /* 0x0c201f00aeaf7f89 */ /* 0x000ea200000e0000 */
[----:B---3--:R-:W-:-:S04]  /*7f20*/  FMNMX.FTZ R172, R14, R3, !PT ;  /* 0x000000030eac7209 */ /* 0x008fc80007810000 */
[----:B----4-:R-:W-:Y:S02]  /*7f30*/  FMNMX.FTZ R3, R15, R172, !PT ;  /* 0x000000ac0f037209 */ /* 0x010fe40007810000 */
[----:B------:R-:W3:Y:S02]  /*7f40*/  MUFU.TANH R163, R163 ;  /* 0x000000a300a37308 */ /* 0x000ee40000002400 */
[----:B-----5:R-:W-:-:S04]  /*7f50*/  FMNMX.FTZ R172, R16, R3, !PT ;  /* 0x0000000310ac7209 */ /* 0x020fc80007810000 */
[----:B0-----:R-:W-:Y:S02]  /*7f60*/  FMNMX.FTZ R173, R161, R172, !PT ;  /* 0x000000aca1ad7209 */ /* 0x001fe40007810000 */
[----:B------:R-:W0:Y:S01]  /*7f70*/  MUFU.TANH R164, R164 ;  /* 0x000000a400a47308 */ /* 0x000e220000002400 */
[----:B------:R-:W-:-:S07]  /*7f80*/  FMUL.FTZ R172, R183, UR27 ;  /* 0x0000001bb7ac7c20 */ /* 0x000fce0008410000 */
[----:B------:R-:W4:Y:S01]  /*7f90*/  MUFU.TANH R165, R165 ;  /* 0x000000a500a57308 */ /* 0x000f220000002400 */
[----:B--2---:R-:W-:Y:S02]  /*7fa0*/  FMNMX.FTZ R3, R174, R175, !PT ;  /* 0x000000afae037209 */ /* 0x004fe40007810000 */
[----:B-1----:R-:W-:-:S03]  /*7fb0*/  FMNMX.FTZ R174, R162, R173, !PT ;  /* 0x000000ada2ae7209 */ /* 0x002fc60007810000 */
[----:B------:R-:W-:Y:S02]  /*7fc0*/  FMUL.FTZ R184, R3, UR7 ;  /* 0x0000000703b87c20 */ /* 0x000fe40008410000 */
[----:B------:R-:W1:Y:S01]  /*7fd0*/  MUFU.TANH R166, R166 ;  /* 0x000000a600a67308 */ /* 0x000e620000002400 */
[----:B---3--:R-:W-:Y:S01]  /*7fe0*/  FMNMX.FTZ R173, R163, R174, !PT ;  /* 0x000000aea3ad7209 */ /* 0x008fe20007810000 */
[----:B------:R-:W-:Y:S01]  /*7ff0*/  FADD.FTZ R18, -R3, R18 ;  /* 0x0000001203127221 */ /* 0x000fe20000010100 */
[--C-:B------:R-:W-:Y:S01]  /*8000*/  FFMA.FTZ R176, R20, UR7, -R184.reuse ;  /* 0x0000000714b07c23 */ /* 0x100fe200080108b8 */
[--C-:B------:R-:W-:Y:S01]  /*8010*/  FFMA.FTZ R20, R21, UR7, -R184.reuse ;  /* 0x0000000715147c23 */ /* 0x100fe200080108b8 */
[----:B0-----:R-:W-:Y:S01]  /*8020*/  FMNMX.FTZ R174, R164, R173, !PT ;  /* 0x000000ada4ae7209 */ /* 0x001fe20007810000 */
[--C-:B------:R-:W-:Y:S01]  /*8030*/  FFMA.FTZ R21, R22, UR7, -R184.reuse ;  /* 0x0000000716157c23 */ /* 0x100fe200080108b8 */
[--C-:B------:R-:W-:Y:S01]  /*8040*/  FFMA.FTZ R22, R23, UR7, -R184.reuse ;  /* 0x0000000717167c23 */ /* 0x100fe200080108b8 */
[----:B------:R-:W0:Y:S01]  /*8050*/  MUFU.TANH R167, R167 ;  /* 0x000000a700a77308 */ /* 0x000e220000002400 */
[----:B----4-:R-:W-:Y:S01]  /*8060*/  FMNMX.FTZ R173, R165, R174, !PT ;  /* 0x000000aea5ad7209 */ /* 0x010fe20007810000 */
[--C-:B------:R-:W-:Y:S01]  /*8070*/  FFMA.FTZ R23, R152, UR7, -R184.reuse ;  /* 0x0000000798177c23 */ /* 0x100fe200080108b8 */
[----:B------:R-:W-:Y:S01]  /*8080*/  FMUL.FTZ R18, R18, UR7 ;  /* 0x0000000712127c20 */ /* 0x000fe20008410000 */
[--C-:B------:R-:W-:Y:S01]  /*8090*/  FFMA.FTZ R17, R17, UR7, -R184.reuse ;  /* 0x0000000711117c23 */ /* 0x100fe200080108b8 */
[--C-:B------:R-:W-:Y:S01]  /*80a0*/  FFMA.FTZ R180, R156, UR7, -R184.reuse ;  /* 0x000000079cb47c23 */ /* 0x100fe200080108b8 */
[--C-:B------:R-:W-:Y:S01]  /*80b0*/  FFMA.FTZ R19, R19, UR7, -R184.reuse ;  /* 0x0000000713137c23 */ /* 0x100fe200080108b8 */
[--C-:B------:R-:W-:Y:S01]  /*80c0*/  FFMA.FTZ R177, R157, UR7, -R184.reuse ;  /* 0x000000079db17c23 */ /* 0x100fe200080108b8 */
[----:B------:R-:W2:Y:S01]  /*80d0*/  MUFU.TANH R168, R168 ;  /* 0x000000a800a87308 */ /* 0x000ea20000002400 */
[----:B-1----:R-:W-:Y:S01]  /*80e0*/  FMNMX.FTZ R174, R166, R173, !PT ;  /* 0x000000ada6ae7209 */ /* 0x002fe20007810000 */
[--C-:B------:R-:W-:Y:S01]  /*80f0*/  FFMA.FTZ R179, R159, UR7, -R184.reuse ;  /* 0x000000079fb37c23 */ /* 0x100fe200080108b8 */
[--C-:B------:R-:W-:Y:S01]  /*8100*/  FFMA.FTZ R178, R154, UR7, -R184.reuse ;  /* 0x000000079ab27c23 */ /* 0x100fe200080108b8 */
[----:B------:R-:W-:-:S04]  /*8110*/  FFMA.FTZ R182, R158, UR7, -R184 ;  /* 0x000000079eb67c23 */ /* 0x000fc800080108b8 */
[----:B------:R-:W1:Y:S01]  /*8120*/  MUFU.TANH R169, R169 ;  /* 0x000000a900a97308 */ /* 0x000e620000002400 */
[----:B0-----:R-:W-:Y:S01]  /*8130*/  FMNMX.FTZ R173, R167, R174, !PT ;  /* 0x000000aea7ad7209 */ /* 0x001fe20007810000 */
[----:B------:R-:W-:-:S06]  /*8140*/  FFMA.FTZ R174, R4, UR7, -R184 ;  /* 0x0000000704ae7c23 */ /* 0x000fcc00080108b8 */
[----:B------:R-:W0:Y:S01]  /*8150*/  MUFU.TANH R170, R170 ;  /* 0x000000aa00aa7308 */ /* 0x000e220000002400 */
[----:B--2---:R-:W-:-:S07]  /*8160*/  FMNMX.FTZ R4, R168, R173, !PT ;  /* 0x000000ada8047209 */ /* 0x004fce0007810000 */
[----:B------:R-:W2:Y:S01]  /*8170*/  MUFU.TANH R171, R171 ;  /* 0x000000ab00ab7308 */ /* 0x000ea20000002400 */
[----:B-1----:R-:W-:-:S07]  /*8180*/  FMNMX.FTZ R173, R169, R4, !PT ;  /* 0x00000004a9ad7209 */ /* 0x002fce0007810000 */
[----:B------:R-:W1:Y:S01]  /*8190*/  MUFU.TANH R172, R172 ;  /* 0x000000ac00ac7308 */ /* 0x000e620000002400 */
[----:B0-----:R-:W-:-:S07]  /*81a0*/  FMNMX.FTZ R4, R170, R173, !PT ;  /* 0x000000adaa047209 */ /* 0x001fce0007810000 */
[----:B------:R-:W0:Y:S01]  /*81b0*/  MUFU.EX2 R18, R18 ;  /* 0x0000001200127308 */ /* 0x000e220000000800 */
[----:B--2---:R-:W-:-:S07]  /*81c0*/  FMNMX.FTZ R173, R171, R4, !PT ;  /* 0x00000004abad7209 */ /* 0x004fce0007810000 */
[----:B------:R-:W2:Y:S01]  /*81d0*/  MUFU.EX2 R17, R17 ;  /* 0x0000001100117308 */ /* 0x000ea20000000800 */
[----:B-1----:R-:W-:Y:S01]  /*81e0*/  FMNMX.FTZ R4, R172, R173, !PT ;  /* 0x000000adac047209 */ /* 0x002fe20007810000 */
[----:B------:R-:W-:-:S04]  /*81f0*/  FFMA.FTZ R173, R153, UR7, -R184 ;  /* 0x0000000799ad7c23 */ /* 0x000fc800080108b8 */
[----:B------:R-:W1:Y:S02]  /*8200*/  SHFL.BFLY PT, R175, R4, 0x2, 0x1f ;  /* 0x0c401f0004af7f89 */ /* 0x000e6400000e0000 */
[----:B------:R-:W-:Y:S01]  /*8210*/  MUFU.EX2 R174, R174 ;  /* 0x000000ae00ae7308 */ /* 0x000fe20000000800 */
        /* <DEDUP_REMOVED lines=21> */
[----:B-1----:R-:W-:Y:S01]  /*8370*/  FMNMX.FTZ R152, R4, R175, !PT ;  /* 0x000000af04987209 */ /* 0x002fe20007810000 */
[----:B------:R-:W-:Y:S01]  /*8380*/  FFMA.FTZ R175, R155, UR7, -R184 ;  /* 0x000000079baf7c23 */ /* 0x000fe200080108b8 */
[----:B------:R-:W-:Y:S01]  /*8390*/  MUFU.EX2 R20, R20 ;  /* 0x0000001400147308 */ /* 0x000fe20000000800 */
[----:B------:R-:W-:-:S02]  /*83a0*/  IMAD.U32 R155, RZ, RZ, UR25 ;  /* 0x00000019ff9b7e24 */ /* 0x000fc4000f8e00ff */
[----:B------:R-:W-:Y:S01]  /*83b0*/  FFMA.FTZ R184, R160, UR7, -R184 ;  /* 0x00000007a0b87c23 */ /* 0x000fe200080108b8 */
[----:B------:R-:W1:Y:S01]  /*83c0*/  SHFL.BFLY PT, R153, R152, 0x1, 0x1f ;  /* 0x0c201f0098997f89 */ /* 0x000e6200000e0000 */
[-C--:B------:R-:W-:Y:S01]  /*83d0*/  FMUL.FTZ R60, R60, R18.reuse ;  /* 0x000000123c3c7220 */ /* 0x080fe20000410000 */
[-C--:B------:R-:W-:Y:S01]  /*83e0*/  FMUL.FTZ R61, R61, R18.reuse ;  /* 0x000000123d3d7220 */ /* 0x080fe20000410000 */
[-C--:B------:R-:W-:Y:S01]  /*83f0*/  FMUL.FTZ R64, R64, R18.reuse ;  /* 0x0000001240407220 */ /* 0x080fe20000410000 */
[-C--:B------:R-:W-:Y:S01]  /*8400*/  FMUL.FTZ R65, R65, R18.reuse ;  /* 0x0000001241417220 */ /* 0x080fe20000410000 */
        /* <DEDUP_REMOVED lines=19> */
[----:B-1----:R-:W-:Y:S01]  /*8540*/  FMNMX.FTZ R4, R152, R153, !PT ;  /* 0x0000009998047209 */ /* 0x002fe20007810000 */
[-C--:B------:R-:W-:Y:S01]  /*8550*/  FMUL.FTZ R97, R97, R18.reuse ;  /* 0x0000001261617220 */ /* 0x080fe20000410000 */
[----:B------:R-:W-:Y:S01]  /*8560*/  F2FP.BF16.F32.PACK_AB R152, R174, R17 ;  /* 0x00000011ae98723e */ /* 0x000fe200000010ff */
[-C--:B------:R-:W-:Y:S01]  /*8570*/  FMUL.FTZ R100, R100, R18.reuse ;  /* 0x0000001264647220 */ /* 0x080fe20000410000 */
[-C--:B------:R-:W-:Y:S01]  /*8580*/  FMUL.FTZ R101, R101, R18.reuse ;  /* 0x0000001265657220 */ /* 0x080fe20000410000 */
[C---:B------:R-:W-:Y:S01]  /*8590*/  FADD.FTZ R13, -R4.reuse, R13 ;  /* 0x0000000d040d7221 */ /* 0x040fe20000010100 */
[----:B------:R-:W-:Y:S01]  /*85a0*/  FMUL.FTZ R181, R4, UR7 ;  /* 0x0000000704b57c20 */ /* 0x000fe20008410000 */
[----:B------:R-:W-:Y:S01]  /*85b0*/  MUFU.EX2 R173, R173 ;  /* 0x000000ad00ad7308 */ /* 0x000fe20000000800 */
[----:B------:R-:W-:Y:S01]  /*85c0*/  FMUL.FTZ R104, R104, R18 ;  /* 0x0000001268687220 */ /* 0x000fe20000410000 */
        /* <DEDUP_REMOVED lines=14> */
[----:B------:R1:W2:Y:S01]  /*86b0*/  MUFU.EX2 R156, R12 ;  /* 0x0000000c009c7308 */ /* 0x0002a20000000800 */
[--C-:B------:R-:W-:Y:S01]  /*86c0*/  FFMA.FTZ R169, R169, UR7, -R181.reuse ;  /* 0x00000007a9a97c23 */ /* 0x100fe200080108b5 */
[--C-:B------:R-:W-:Y:S01]  /*86d0*/  FFMA.FTZ R170, R170, UR7, -R181.reuse ;  /* 0x00000007aaaa7c23 */ /* 0x100fe200080108b5 */
[--C-:B------:R-:W-:Y:S01]  /*86e0*/  FFMA.FTZ R172, R172, UR7, -R181.reuse ;  /* 0x00000007acac7c23 */ /* 0x100fe200080108b5 */
[----:B------:R-:W-:Y:S01]  /*86f0*/  FFMA.FTZ R171, R171, UR7, -R181 ;  /* 0x00000007abab7c23 */ /* 0x000fe200080108b5 */
[----:B0-----:R-:W-:Y:S01]  /*8700*/  F2FP.BF16.F32.PACK_AB R158, R23, R22 ;  /* 0x00000016179e723e */ /* 0x001fe200000010ff */
[-C--:B------:R-:W-:Y:S01]  /*8710*/  FMUL.FTZ R105, R105, R18.reuse ;  /* 0x0000001269697220 */ /* 0x080fe20000410000 */
[----:B------:R-:W-:Y:S01]  /*8720*/  FMUL.FTZ R108, R108, R18 ;  /* 0x000000126c6c7220 */ /* 0x000fe20000410000 */
[----:B------:R0:W3:Y:S01]  /*8730*/  MUFU.EX2 R153, R14 ;  /* 0x0000000e00997308 */ /* 0x0000e20000000800 */
[----:B-1----:R-:W-:-:S02]  /*8740*/  @!P1 IMAD R12, R155, 0x40, R0 ;  /* 0x000000409b0c9824 */ /* 0x002fc400078e0200 */
[-C--:B------:R-:W-:Y:S01]  /*8750*/  FMUL.FTZ R109, R109, R18.reuse ;  /* 0x000000126d6d7220 */ /* 0x080fe20000410000 */
[-C--:B------:R-:W-:Y:S01]  /*8760*/  FMUL.FTZ R112, R112, R18.reuse ;  /* 0x0000001270707220 */ /* 0x080fe20000410000 */
[-C--:B------:R-:W-:Y:S01]  /*8770*/  FMUL.FTZ R113, R113, R18.reuse ;  /* 0x0000001271717220 */ /* 0x080fe20000410000 */
[-C--:B------:R-:W-:Y:S01]  /*8780*/  FMUL.FTZ R116, R116, R18.reuse ;  /* 0x0000001274747220 */ /* 0x080fe20000410000 */
[----:B------:R-:W-:Y:S01]  /*8790*/  @!P1 LEA R12, R12, UR39, 0x2 ;  /* 0x000000270c0c9c11 */ /* 0x000fe2000f8e10ff */
[----:B------:R-:W-:Y:S01]  /*87a0*/  FMUL.FTZ R117, R117, R18 ;  /* 0x0000001275757220 */ /* 0x000fe20000410000 */
[----:B------:R-:W1:Y:S01]  /*87b0*/  MUFU.EX2 R15, R15 ;  /* 0x0000000f000f7308 */ /* 0x000e620000000800 */
[----:B--2---:R-:W-:Y:S01]  /*87c0*/  FFMA.FTZ R6, R13, R6, R156 ;  /* 0x000000060d067223 */ /* 0x004fe2000001009c */
[----:B0-----:R-:W-:Y:S01]  /*87d0*/  FADD.FTZ R14, R174, R5 ;  /* 0x00000005ae0e7221 */ /* 0x001fe20000010000 */
[----:B------:R-:W-:Y:S01]  /*87e0*/  @!P1 STS [R12+0x28800], R18 ;  /* 0x028800120c009388 */ /* 0x000fe20000000800 */
[-C--:B------:R-:W-:Y:S01]  /*87f0*/  FMUL.FTZ R120, R120, R18.reuse ;  /* 0x0000001278787220 */ /* 0x080fe20000410000 */
[----:B------:R-:W-:Y:S01]  /*8800*/  FMUL.FTZ R121, R121, R18 ;  /* 0x0000001279797220 */ /* 0x000fe20000410000 */
[----:B------:R-:W-:Y:S01]  /*8810*/  FADD.FTZ R5, R19, R14 ;  /* 0x0000000e13057221 */ /* 0x000fe20000010000 */
[----:B------:R0:W-:Y:S01]  /*8820*/  @!P1 STS [R12+0x28820], R13 ;  /* 0x0288200d0c009388 */ /* 0x0001e20000000800 */
[----:B------:R-:W2:Y:S01]  /*8830*/  MUFU.EX2 R16, R16 ;  /* 0x0000001000107308 */ /* 0x000ea20000000800 */
[C---:B---3--:R-:W-:Y:S01]  /*8840*/  FADD.FTZ R6, R153.reuse, R6 ;  /* 0x0000000699067221 */ /* 0x048fe20000010000 */
[----:B------:R-:W-:Y:S01]  /*8850*/  FADD.FTZ R5, R176, R5 ;  /* 0x00000005b0057221 */ /* 0x000fe20000010000 */
[----:B------:R-:W-:Y:S01]  /*8860*/  F2FP.BF16.F32.PACK_AB R153, R153, R156 ;  /* 0x0000009c9999723e */ /* 0x000fe200000010ff */
[----:B------:R-:W-:Y:S01]  /*8870*/  FMUL.FTZ R124, R124, R18 ;  /* 0x000000127c7c7220 */ /* 0x000fe20000410000 */
[----:B------:R-:W-:Y:S01]  /*8880*/  F2FP.BF16.F32.PACK_AB R156, R21, R20 ;  /* 0x00000014159c723e */ /* 0x000fe200000010ff */
[----:B------:R-:W-:Y:S01]  /*8890*/  FADD.FTZ R14, R20, R5 ;  /* 0x00000005140e7221 */ /* 0x000fe20000010000 */
        /* <DEDUP_REMOVED lines=11> */
[----:B------:R-:W-:Y:S01]  /*8950*/  FADD.FTZ R155, R21, R14 ;  /* 0x0000000e159b7221 */ /* 0x000fe20000010000 */
[-C--:B------:R-:W-:Y:S01]  /*8960*/  FMUL.FTZ R140, R140, R18.reuse ;  /* 0x000000128c8c7220 */ /* 0x080fe20000410000 */
[-C--:B------:R-:W-:Y:S01]  /*8970*/  FMUL.FTZ R141, R141, R18.reuse ;  /* 0x000000128d8d7220 */ /* 0x080fe20000410000 */
[-C--:B------:R-:W-:Y:S01]  /*8980*/  FMUL.FTZ R144, R144, R18.reuse ;  /* 0x0000001290907220 */ /* 0x080fe20000410000 */
[----:B------:R-:W-:Y:S01]  /*8990*/  FADD.FTZ R14, R22, R155 ;  /* 0x0000009b160e7221 */ /* 0x000fe20000010000 */
[----:B------:R-:W-:Y:S01]  /*89a0*/  F2FP.BF16.F32.PACK_AB R155, R16, R15 ;  /* 0x0000000f109b723e */ /* 0x000fe200000010ff */
[----:B------:R-:W2:Y:S01]  /*89b0*/  MUFU.EX2 R159, R163 ;  /* 0x000000a3009f7308 */ /* 0x000ea20000000800 */
[----:B---3--:R-:W-:Y:S01]  /*89c0*/  FADD.FTZ R5, R157, R6 ;  /* 0x000000069d057221 */ /* 0x008fe20000010000 */
[----:B------:R-:W-:Y:S01]  /*89d0*/  FADD.FTZ R14, R23, R14 ;  /* 0x0000000e170e7221 */ /* 0x000fe20000010000 */
[----:B------:R-:W-:Y:S01]  /*89e0*/  BAR.SYNC.DEFER_BLOCKING 0xf, 0x100 ;  /* 0x03c4000000007b1d */ /* 0x000fe20000010000 */
[-C--:B------:R-:W-:Y:S01]  /*89f0*/  FMUL.FTZ R145, R145, R18.reuse ;  /* 0x0000001291917220 */ /* 0x080fe20000410000 */
[-C--:B------:R-:W-:Y:S01]  /*8a00*/  FMUL.FTZ R148, R148, R18.reuse ;  /* 0x0000001294947220 */ /* 0x080fe20000410000 */
[----:B------:R-:W-:Y:S01]  /*8a10*/  FMUL.FTZ R149, R149, R18 ;  /* 0x0000001295957220 */ /* 0x000fe20000410000 */
[-C--:B------:R-:W-:Y:S01]  /*8a20*/  FMUL.FTZ R26, R26, R13.reuse ;  /* 0x0000000d1a1a7220 */ /* 0x080fe20000410000 */
[----:B------:R-:W-:Y:S01]  /*8a30*/  FMUL.FTZ R27, R27, R13 ;  /* 0x0000000d1b1b7220 */ /* 0x000fe20000410000 */
[----:B------:R-:W3:Y:S01]  /*8a40*/  MUFU.EX2 R164, R164 ;  /* 0x000000a400a47308 */ /* 0x000ee20000000800 */
[C---:B-1----:R-:W-:Y:S01]  /*8a50*/  FADD.FTZ R6, R162.reuse, R5 ;  /* 0x00000005a2067221 */ /* 0x042fe20000010000 */
[----:B------:R-:W-:Y:S01]  /*8a60*/  F2FP.BF16.F32.PACK_AB R157, R162, R157 ;  /* 0x0000009da29d723e */ /* 0x000fe200000010ff */
        /* <DEDUP_REMOVED lines=13> */
[----:B------:R-:W0:Y:S01]  /*8b40*/  MUFU.EX2 R166, R166 ;  /* 0x000000a600a67308 */ /* 0x000e220000000800 */
[C---:B---3--:R-:W-:Y:S01]  /*8b50*/  FADD.FTZ R6, R164.reuse, R5 ;  /* 0x00000005a4067221 */ /* 0x048fe20000010000 */
[----:B------:R-:W-:Y:S01]  /*8b60*/  FADD.FTZ R5, R173, R14 ;  /* 0x0000000ead057221 */ /* 0x000fe20000010000 */
[----:B------:R-:W-:Y:S01]  /*8b70*/  F2FP.BF16.F32.PACK_AB R159, R164, R159 ;  /* 0x0000009fa49f723e */ /* 0x000fe200000010ff */
[----:B------:R2:W-:Y:S01]  /*8b80*/  STSM.16.M88.4 [R10+0x26800], R152 ;  /* 0x026800980a007844 */ /* 0x0005e20000000200 */
[-C--:B------:R-:W-:Y:S01]  /*8b90*/  FMUL.FTZ R51, R51, R13.reuse ;  /* 0x0000000d33337220 */ /* 0x080fe20000410000 */
[-C--:B------:R-:W-:Y:S01]  /*8ba0*/  FMUL.FTZ R54, R54, R13.reuse ;  /* 0x0000000d36367220 */ /* 0x080fe20000410000 */
[-C--:B------:R-:W-:Y:S01]  /*8bb0*/  FMUL.FTZ R55, R55, R13.reuse ;  /* 0x0000000d37377220 */ /* 0x080fe20000410000 */
[----:B------:R-:W3:Y:S01]  /*8bc0*/  MUFU.EX2 R163, R167 ;  /* 0x000000a700a37308 */ /* 0x000ee20000000800 */
[----:B-1----:R-:W-:Y:S01]  /*8bd0*/  FADD.FTZ R17, R165, R6 ;  /* 0x00000006a5117221 */ /* 0x002fe20000010000 */
[----:B------:R2:W-:Y:S01]  /*8be0*/  STSM.16.M88.4 [R8], R156 ;  /* 0x0000009c08007844 */ /* 0x0005e20000000200 */
[-C--:B------:R-:W-:Y:S01]  /*8bf0*/  FMUL.FTZ R58, R58, R13.reuse ;  /* 0x0000000d3a3a7220 */ /* 0x080fe20000410000 */
[-C--:B------:R-:W-:Y:S01]  /*8c00*/  FMUL.FTZ R59, R59, R13.reuse ;  /* 0x0000000d3b3b7220 */ /* 0x080fe20000410000 */
[-C--:B------:R-:W-:Y:S01]  /*8c10*/  FMUL.FTZ R62, R62, R13.reuse ;  /* 0x0000000d3e3e7220 */ /* 0x080fe20000410000 */
[-C--:B------:R-:W-:Y:S01]  /*8c20*/  FMUL.FTZ R63, R63, R13.reuse ;  /* 0x0000000d3f3f7220 */ /* 0x080fe20000410000 */
[----:B------:R-:W-:Y:S01]  /*8c30*/  FMUL.FTZ R66, R66, R13 ;  /* 0x0000000d42427220 */ /* 0x000fe20000410000 */
[----:B------:R-:W1:Y:S01]  /*8c40*/  MUFU.EX2 R178, R178 ;  /* 0x000000b200b27308 */ /* 0x000e620000000800 */
        /* <DEDUP_REMOVED lines=65> */
[----:B------:R-:W-:-:S06]  /*9060*/  FMUL.FTZ R151, R151, R13 ;  /* 0x0000000d97977220 */ /* 0x000fcc0000410000 */
[----:B------:R-:W1:Y:S01]  /*9070*/  MUFU.EX2 R179, R179 ;  /* 0x000000b300b37308 */ /* 0x000e620000000800 */
[----:B0-----:R-:W-:-:S07]  /*9080*/  FADD.FTZ R15, R167, R12 ;  /* 0x0000000ca70f7221 */ /* 0x001fce0000010000 */
[----:B------:R-:W0:Y:S01]  /*9090*/  MUFU.EX2 R184, R184 ;  /* 0x000000b800b87308 */ /* 0x000e220000000800 */
[C---:B---3--:R-:W-:Y:S01]  /*90a0*/  FADD.FTZ R6, R182.reuse, R5 ;  /* 0x00000005b6067221 */ /* 0x048fe20000010000 */
[----:B------:R-:W-:-:S06]  /*90b0*/  F2FP.BF16.F32.PACK_AB R164, R182, R177 ;  /* 0x000000b1b6a4723e */ /* 0x000fcc00000010ff */
[----:B------:R-:W3:Y:S01]  /*90c0*/  MUFU.EX2 R172, R172 ;  /* 0x000000ac00ac7308 */ /* 0x000ee20000000800 */
[----:B-1----:R-:W-:Y:S01]  /*90d0*/  FADD.FTZ R5, R179, R6 ;  /* 0x00000006b3057221 */ /* 0x002fe20000010000 */
[----:B0-----:R-:W-:-:S03]  /*90e0*/  F2FP.BF16.F32.PACK_AB R166, R184, R179 ;  /* 0x000000b3b8a6723e */ /* 0x001fc600000010ff */
[----:B------:R-:W-:Y:S01]  /*90f0*/  FADD.FTZ R5, R184, R5 ;  /* 0x00000005b8057221 */ /* 0x000fe20000010000 */
[C---:B---3--:R-:W-:Y:S01]  /*9100*/  F2FP.BF16.F32.PACK_AB R167, R172.reuse, R167 ;  /* 0x000000a7aca7723e */ /* 0x048fe200000010ff */
[----:B------:R-:W-:-:S04]  /*9110*/  FADD.FTZ R6, R172, R15 ;  /* 0x0000000fac067221 */ /* 0x000fc80000010000 */
[----:B------:R2:W-:Y:S01]  /*9120*/  STSM.16.M88.4 [R7], R164 ;  /* 0x000000a407007844 */ /* 0x0005e20000000200 */
[----:B------:R-:W-:Y:S05]  /*9130*/  @!P0 BRA `(.L_x_7300) ;  /* 0x0000000000048947 */ /* 0x000fea0003800000 */
[----:B------:R-:W-:Y:S01]  /*9140*/  BPT.TRAP 0x1 ;  /* 0x000000040000795c */ /* 0x000fe20000300000 */
.L_x_7300:
[----:B------:R0:W1:Y:S01]  /*9150*/  SYNCS.PHASECHK.TRANS64.TRYWAIT P1, [UR6+0x28c50], R11 ;  /* 0x028c500bff0075a7 */ /* 0x0000620008020146 */
[----:B------:R-:W-:Y:S05]  /*9160*/  @!P0 BRA `(.L_x_7301) ;  /* 0x0000000000048947 */ /* 0x000fea0003800000 */
[----:B------:R-:W-:Y:S01]  /*9170*/  BPT.TRAP 0x1 ;  /* 0x000000040000795c */ /* 0x000fe20000300000 */
.L_x_7301:
[----:B-1----:R-:W-:Y:S05]  /*9180*/  @P1 BRA `(.L_x_7302) ;  /* 0x0000000000081947 */ /* 0x002fea0003800000 */
[----:B------:R-:W1:Y:S02]  /*9190*/  SYNCS.PHASECHK.TRANS64.TRYWAIT P1, [UR6+0x28c50], R11 ;  /* 0x028c500bff0075a7 */ /* 0x000e640008020146 */
[----:B-1----:R-:W-:Y:S05]  /*91a0*/  @!P1 BRA `(.L_x_7303) ;  /* 0x00000070000c9947 */ /* 0x002fea0003800000 */
.L_x_7302:
        /* <DEDUP_REMOVED lines=34> */
.L_x_7304:
        /* <DEDUP_REMOVED lines=10> */
.L_x_7294:
[----:B0-2---:R-:W0:Y:S01]  /*9470*/  SHFL.BFLY PT, R8, R5, 0x2, 0x1f ;  /* 0x0c401f0005087f89 */ /* 0x005e2200000e0000 */
[----:B------:R-:W-:Y:S08]  /*9480*/  BAR.ARV 0x8, 0x100 ;  /* 0x0204000000007b1d */ /* 0x000ff00000002000 */
[----:B------:R-:W-:Y:S01]  /*9490*/  BAR.SYNC.DEFER_BLOCKING 0xf, 0x100 ;  /* 0x03c4000000007b1d */ /* 0x000fe20000010000 */
[----:B------:R-:W-:-:S02]  /*94a0*/  ISETP.NE.AND P0, PT, R2, RZ, PT ;  /* 0x000000ff0200720c */ /* 0x000fc40003f05270 */
[----:B------:R-:W-:-:S03]  /*94b0*/  MOV R2, RZ ;  /* 0x000000ff00027202 */ /* 0x000fc60000000f00 */
[----:B------:R-:W2:Y:S01]  /*94c0*/  SHFL.BFLY PT, R9, R6, 0x2, 0x1f ;  /* 0x0c401f0006097f89 */ /* 0x000ea200000e0000 */
[----:B0-----:R-:W-:Y:S01]  /*94d0*/  FADD.FTZ R8, R8, R5 ;  /* 0x0000000508087221 */ /* 0x001fe20000010000 */
[----:B------:R-:W-:-:S04]  /*94e0*/  IMAD.U32 R5, RZ, RZ, UR4 ;  /* 0x00000004ff057e24 */ /* 0x000fc8000f8e00ff */
[----:B------:R-:W1:Y:S01]  /*94f0*/  SHFL.BFLY PT, R7, R8, 0x1, 0x1f ;  /* 0x0c201f0008077f89 */ /* 0x000e6200000e0000 */
[----:B------:R-:W-:Y:S01]  /*9500*/  IMAD R0, R5, 0x40, R0 ;  /* 0x0000004005007824 */ /* 0x000fe200078e0200 */
[----:B------:R-:W-:-:S04]  /*9510*/  MOV R5, 0xff800000 ;  /* 0xff80000000057802 */ /* 0x000fc80000000f00 */
[----:B------:R-:W-:Y:S01]  /*9520*/  @!P0 LEA R0, R0, UR39, 0x2 ;  /* 0x0000002700008c11 */ /* 0x000fe2000f8e10ff */
[----:B--2---:R-:W-:Y:S01]  /*9530*/  FADD.FTZ R9, R9, R6 ;  /* 0x0000000609097221 */ /* 0x004fe20000010000 */
[----:B------:R-:W-:-:S04]  /*9540*/  IMAD.MOV.U32 R6, RZ, RZ, -0x800000 ;  /* 0xff800000ff067424 */ /* 0x000fc800078e00ff */
[----:B------:R-:W0:Y:S01]  /*9550*/  SHFL.BFLY PT, R10, R9, 0x1, 0x1f ;  /* 0x0c201f00090a7f89 */ /* 0x000e2200000e0000 */
[----:B-1----:R-:W-:Y:S01]  /*9560*/  FADD.FTZ R11, R8, R7 ;  /* 0x00000007080b7221 */ /* 0x002fe20000010000 */
[----:B------:R-:W-:-:S04]  /*9570*/  IMAD.MOV.U32 R7, RZ, RZ, RZ ;  /* 0x000000ffff077224 */ /* 0x000fc800078e00ff */
[----:B------:R-:W-:-:S13]  /*9580*/  FSETP.NE.FTZ.AND P1, PT, R11, RZ, PT ;  /* 0x000000ff0b00720b */ /* 0x000fda0003f35000 */
[----:B------:R-:W1:Y:S01]  /*9590*/  @P1 MUFU.RCP R7, R11 ;  /* 0x0000000b00071308 */ /* 0x000e620000001000 */
[----:B0-----:R-:W-:-:S05]  /*95a0*/  FADD.FTZ R10, R9, R10 ;  /* 0x0000000a090a7221 */ /* 0x001fca0000010000 */
[----:B------:R-:W-:Y:S02]  /*95b0*/  FSETP.NE.FTZ.AND P2, PT, R10, RZ, PT ;  /* 0x000000ff0a00720b */ /* 0x000fe40003f55000 */
[----:B------:R-:W-:Y:S01]  /*95c0*/  @P1 MUFU.LG2 R8, R11 ;  /* 0x0000000b00081308 */ /* 0x000fe20000000c00 */
[----:B-1----:R-:W-:Y:S01]  /*95d0*/  @!P0 STS [R0+0x28800], R7 ;  /* 0x0288000700008388 */ /* 0x002fe20000000800 */
[-C--:B------:R-:W-:Y:S01]  /*95e0*/  FMUL.FTZ R24, R24, R7.reuse ;  /* 0x0000000718187220 */ /* 0x080fe20000410000 */
[----:B------:R-:W-:-:S08]  /*95f0*/  FMUL.FTZ R25, R25, R7 ;  /* 0x0000000719197220 */ /* 0x000fd00000410000 */
[----:B------:R-:W0:Y:S01]  /*9600*/  @P2 MUFU.RCP R2, R10 ;  /* 0x0000000a00022308 */ /* 0x000e220000001000 */
[-C--:B------:R-:W-:Y:S01]  /*9610*/  FMUL.FTZ R28, R28, R7.reuse ;  /* 0x000000071c1c7220 */ /* 0x080fe20000410000 */
[-C--:B------:R-:W-:Y:S01]  /*9620*/  FMUL.FTZ R29, R29, R7.reuse ;  /* 0x000000071d1d7220 */ /* 0x080fe20000410000 */
[-C--:B------:R-:W-:Y:S01]  /*9630*/  FMUL.FTZ R32, R32, R7.reuse ;  /* 0x0000000720207220 */ /* 0x080fe20000410000 */
[-C--:B------:R-:W-:Y:S01]  /*9640*/  FMUL.FTZ R33, R33, R7.reuse ;  /* 0x0000000721217220 */ /* 0x080fe20000410000 */
[-C--:B------:R-:W-:Y:S01]  /*9650*/  FMUL.FTZ R36, R36, R7.reuse ;  /* 0x0000000724247220 */ /* 0x080fe20000410000 */
[-C--:B------:R-:W-:Y:S01]  /*9660*/  FMUL.FTZ R37, R37, R7.reuse ;  /* 0x0000000725257220 */ /* 0x080fe20000410000 */
[-C--:B------:R-:W-:Y:S01]  /*9670*/  FMUL.FTZ R40, R40, R7.reuse ;  /* 0x0000000728287220 */ /* 0x080fe20000410000 */
        /* <DEDUP_REMOVED lines=19> */
[----:B0-----:R-:W-:Y:S01]  /*97b0*/  MOV R0, UR7 ;  /* 0x0000000700007c02 */ /* 0x001fe20008000f00 */
        /* <DEDUP_REMOVED lines=40> */
[----:B------:R-:W-:Y:S01]  /*9a40*/  @P2 FMUL.FTZ R10, R10, 0.69314718246459960938 ;  /* 0x3f3172180a0a2820 */ /* 0x000fe20000410000 */
[----:B------:R-:W-:Y:S01]  /*9a50*/  @P1 FMUL.FTZ R7, R8, 0.69314718246459960938 ;  /* 0x3f31721808071820 */ /* 0x000fe20000410000 */
[----:B--2---:R-:W-:Y:S01]  /*9a60*/  @P2 FMUL.FTZ R9, R9, 0.69314718246459960938 ;  /* 0x3f31721809092820 */ /* 0x004fe20000410000 */
        /* <DEDUP_REMOVED lines=68> */
.L_x_7258:
[----:B------:R-:W-:Y:S05]  /*9eb0*/  @P0 BRA `(.L_x_7306) ;  /* 0x0000002000f80947 */ /* 0x000fea0003800000 */
[----:B------:R-:W0:Y:S01]  /*9ec0*/  S2R R0, SR_TID.X ;  /* 0x0000000000007919 */ /* 0x000e220000002100 */
[----:B------:R-:W2:Y:S01]  /*9ed0*/  S2UR UR5, SR_CgaCtaId ;  /* 0x00000000000579c3 */ /* 0x000ea20000008800 */
[----:B------:R-:W-:Y:S01]  /*9ee0*/  UMOV UR4, 0x400 ;  /* 0x0000040000047882 */ /* 0x000fe20000000000 */
[----:B------:R-:W-:-:S06]  /*9ef0*/  IMAD R2, RZ, RZ, -UR42 ;  /* 0x8000002aff027e24 */ /* 0x000fcc000f8e02ff */
[----:B------:R-:W-:Y:S08]  /*9f00*/  BAR.SYNC.DEFER_BLOCKING 0x1, 0x100 ;  /* 0x0044000000007b1d */ /* 0x000ff00000010000 */
[----:B------:R-:W3:Y:S08]  /*9f10*/  S2UR UR6, SR_CTAID.Y ;  /* 0x00000000000679c3 */ /* 0x000ef00000002600 */
[----:B------:R-:W3:Y:S01]  /*9f20*/  LDC R3, c[0x0][0xc50] ;  /* 0x00031400ff037b82 */ /* 0x000ee20000000800 */
[----:B--2---:R-:W-:-:S07]  /*9f30*/  ULEA UR4, UR5, UR4, 0x18 ;  /* 0x0000000405047291 */ /* 0x004fce000f8ec03f */
[----:B------:R-:W2:Y:S01]  /*9f40*/  LDC R7, c[0x0][0xbe8] ;  /* 0x0002fa00ff077b82 */ /* 0x000ea20000000800 */
[----:B------:R-:W-:Y:S01]  /*9f50*/  UIADD3 UR4, UR4, 0x28c20, URZ ;  /* 0x00028c2004047890 */ /* 0x000fe2000fffe03f */
[----:B0-----:R-:W-:-:S03]  /*9f60*/  VIADD R18, R0, 0xffffff80 ;  /* 0xffffff8000127836 */ /* 0x001fc60000000000 */
[----:B------:R-:W-:Y:S02]  /*9f70*/  UPRMT UR4, URZ, 0x654, UR4 ;  /* 0x000006543f047896 */ /* 0x000fe40008000004 */
[----:B------:R-:W-:-:S04]  /*9f80*/  SHF.R.S32.HI R21, RZ, 0x1f, R18 ;  /* 0x0000001fff157819 */ /* 0x000fc80000011412 */
[----:B------:R-:W-:Y:S01]  /*9f90*/  LEA.HI R4, R21, R18, RZ, 0x7 ;  /* 0x0000001215047211 */ /* 0x000fe200078f38ff */
[----:B---3--:R-:W-:Y:S01]  /*9fa0*/  IMAD R2, R3, R2, UR6 ;  /* 0x0000000603027e24 */ /* 0x008fe2000f8e0202 */
[----:B------:R-:W-:Y:S01]  /*9fb0*/  USHF.R.S32.HI UR6, URZ, 0x1f, UR42 ;  /* 0x0000001f3f067899 */ /* 0x000fe2000801142a */
[----:B------:R-:W-:Y:S01]  /*9fc0*/  SYNCS.ARRIVE.TRANS64.RED.A1T0 RZ, [UR4], RZ ;  /* 0x000000ffffff79a7 */ /* 0x000fe20008100404 */
[----:B------:R-:W-:Y:S02]  /*9fd0*/  SHF.R.S32.HI R0, RZ, 0x7, R4 ;  /* 0x00000007ff007819 */ /* 0x000fe40000011404 */
[----:B------:R-:W-:Y:S02]  /*9fe0*/  LOP3.LUT R9, R4, 0xffffff80, RZ, 0xc0, !PT ;  /* 0xffffff8004097812 */ /* 0x000fe400078ec0ff */
[----:B------:R-:W-:Y:S01]  /*9ff0*/  SHF.R.S32.HI R3, RZ, 0x1f, R2 ;  /* 0x0000001fff037819 */ /* 0x000fe20000011402 */
[----:B------:R-:W0:Y:S01]  /*a000*/  SHFL.IDX PT, R10, R0, RZ, 0x1f ;  /* 0x00001fff000a7589 */ /* 0x000e2200000e0000 */
[----:B------:R-:W-:-:S02]  /*a010*/  IADD3 R8, R18, -R9, RZ ;  /* 0x8000000912087210 */ /* 0x000fc40007ffe0ff */
[----:B--2---:R-:W-:Y:S02]  /*a020*/  ISETP.NE.AND P1, PT, R7, 0x1, PT ;  /* 0x000000010700780c */ /* 0x004fe40003f25270 */
[----:B------:R-:W-:-:S04]  /*a030*/  SHF.R.S32.HI R155, RZ, 0x1f, R8 ;  /* 0x0000001fff9b7819 */ /* 0x000fc80000011408 */
[----:B------:R-:W-:-:S04]  /*a040*/  LEA.HI R9, R155, R8, RZ, 0x2 ;  /* 0x000000089b097211 */ /* 0x000fc800078f10ff */
[----:B------:R-:W-:Y:S02]  /*a050*/  SHF.R.S32.HI R154, RZ, 0x2, R9 ;  /* 0x00000002ff9a7819 */ /* 0x000fe40000011409 */
[----:B0-----:R-:W-:-:S13]  /*a060*/  ISETP.NE.AND P0, PT, R10, RZ, PT ;  /* 0x000000ff0a00720c */ /* 0x001fda0003f05270 */
[----:B------:R-:W-:Y:S05]  /*a070*/  @P0 BRA `(.L_x_7307) ;  /* 0x0000000400440947 */ /* 0x000fea0003800000 */
[----:B------:R-:W0:Y:S01]  /*a080*/  LDC R19, c[0x0][0xbe8] ;  /* 0x0002fa00ff137b82 */ /* 0x000e220000000800 */
[----:B------:R-:W-:Y:S01]  /*a090*/  LOP3.LUT R11, R4, 0xffffff80, RZ, 0xc0, !PT ;  /* 0xffffff80040b7812 */ /* 0x000fe200078ec0ff */
[----:B------:R-:W2:Y:S01]  /*a0a0*/  S2R R23, SR_CTAID.X ;  /* 0x0000000000177919 */ /* 0x000ea20000002500 */
[----:B------:R-:W-:Y:S01]  /*a0b0*/  LEA.HI R10, R21, R18, RZ, 0x2 ;  /* 0x00000012150a7211 */ /* 0x000fe200078f10ff */
[----:B------:R-:W-:Y:S02]  /*a0c0*/  ULDC.64 UR4, c[0x0][0xbd0] ;  /* 0x0002f40000047ab9 */ /* 0x000fe40000000a00 */
[----:B------:R-:W-:Y:S01]  /*a0d0*/  IMAD.IADD R20, R18, 0x1, -R11 ;  /* 0x0000000112147824 */ /* 0x000fe200078e0a0b */
[----:B------:R-:W-:Y:S01]  /*a0e0*/  LOP3.LUT R17, R10, 0xfffffffc, RZ, 0xc0, !PT ;  /* 0xfffffffc0a117812 */ /* 0x000fe200078ec0ff */
[----:B------:R-:W3:Y:S01]  /*a0f0*/  S2UR UR7, SR_CTAID.Z ;  /* 0x00000000000779c3 */ /* 0x000ee20000002700 */
[----:B------:R-:W-:Y:S02]  /*a100*/  UIMAD.WIDE.U32 UR8, UR42, UR4, URZ ;  /* 0x000000042a0872a5 */ /* 0x000fe4000f8e003f */
[----:B------:R-:W-:Y:S01]  /*a110*/  SHF.R.S32.HI R11, RZ, 0x1f, R20 ;  /* 0x0000001fff0b7819 */ /* 0x000fe20000011414 */
[----:B------:R-:W-:Y:S01]  /*a120*/  IMAD.IADD R10, R18, 0x1, -R17 ;  /* 0x00000001120a7824 */ /* 0x000fe200078e0a11 */
[----:B------:R-:W-:-:S02]  /*a130*/  UIMAD UR4, UR6, UR4, URZ ;  /* 0x00000004060472a4 */ /* 0x000fc4000f8e023f */
[C---:B------:R-:W-:Y:S01]  /*a140*/  LEA.HI R22, R11.reuse, R20, RZ, 0x2 ;  /* 0x000000140b167211 */ /* 0x040fe200078f10ff */
[----:B------:R-:W4:Y:S01]  /*a150*/  LDC.64 R14, c[0x0][0xbd8] ;  /* 0x0002f600ff0e7b82 */ /* 0x000f220000000a00 */
[----:B------:R-:W-:Y:S01]  /*a160*/  LEA.HI R12, R10, R10, RZ, 0x1 ;  /* 0x0000000a0a0c7211 */ /* 0x000fe200078f08ff */
[----:B------:R-:W-:Y:S01]  /*a170*/  UIMAD UR4, UR42, UR5, UR4 ;  /* 0x000000052a0472a4 */ /* 0x000fe2000f8e0204 */
[--C-:B------:R-:W-:Y:S02]  /*a180*/  SHF.R.S32.HI R4, RZ, 0x2, R22.reuse ;  /* 0x00000002ff047819 */ /* 0x100fe40000011416 */
[----:B------:R-:W-:Y:S01]  /*a190*/  SHF.R.S32.HI R13, RZ, 0x1f, R22 ;  /* 0x0000001fff0d7819 */ /* 0x000fe20000011416 */
[----:B------:R-:W-:Y:S01]  /*a1a0*/  UIADD3 UR4, UR9, UR4, URZ ;  /* 0x0000000409047290 */ /* 0x000fe2000fffe03f */
[----:B------:R-:W-:Y:S02]  /*a1b0*/  LEA.HI R11, R11, R20, RZ, 0x5 ;  /* 0x000000140b0b7211 */ /* 0x000fe400078f28ff */
[----:B0-----:R-:W-:-:S02]  /*a1c0*/  ISETP.NE.AND P0, PT, R19, 0x1, PT ;  /* 0x000000011300780c */ /* 0x001fc40003f05270 */
[----:B------:R-:W-:Y:S02]  /*a1d0*/  LEA.HI R13, R13, R4, RZ, 0x3 ;  /* 0x000000040d0d7211 */ /* 0x000fe400078f18ff */
[----:B------:R-:W-:Y:S02]  /*a1e0*/  LOP3.LUT R153, R12, 0x1ffffffe, RZ, 0xc0, !PT ;  /* 0x1ffffffe0c997812 */ /* 0x000fe400078ec0ff */
[----:B------:R-:W-:Y:S01]  /*a1f0*/  LOP3.LUT R13, R13, 0xfffffff8, RZ, 0xc0, !PT ;  /* 0xfffffff80d0d7812 */ /* 0x000fe200078ec0ff */
[----:B---3--:R-:W-:Y:S01]  /*a200*/  USHF.R.S32.HI UR5, URZ, 0x1f, UR7 ;  /* 0x0000001f3f057899 */ /* 0x008fe20008011407 */
[----:B------:R-:W-:Y:S01]  /*a210*/  SHF.R.S32.HI R11, RZ, 0x5, R11 ;  /* 0x00000005ff0b7819 */ /* 0x000fe2000001140b */
[----:B------:R-:W-:Y:S01]  /*a220*/  IMAD.IADD R153, R10, 0x1, -R153 ;  /* 0x000000010a997824 */ /* 0x000fe200078e0a99 */
[----:B------:R-:W-:Y:S02]  /*a230*/  IADD3 R4, R4, -R13, RZ ;  /* 0x8000000d04047210 */ /* 0x000fe40007ffe0ff */
[----:B------:R-:W-:Y:S01]  /*a240*/  MOV R10, UR8 ;  /* 0x00000008000a7c02 */ /* 0x000fe20008000f00 */
[----:B------:R-:W0:Y:S02]  /*a250*/  @P0 LDC R13, c[0x0][0xbec] ;  /* 0x0002fb00ff0d0b82 */ /* 0x000e240000000800 */
[----:B------:R-:W-:-:S02]  /*a260*/  IMAD R152, R11, 0x10, R4 ;  /* 0x000000100b987824 */ /* 0x000fc400078e0204 */
[C---:B----4-:R-:W-:Y:S02]  /*a270*/  IMAD R12, R14.reuse, UR5, RZ ;  /* 0x000000050e0c7c24 */ /* 0x050fe4000f8e02ff */
[----:B------:R-:W-:Y:S02]  /*a280*/  IMAD R4, R153, 0x8, R152 ;  /* 0x0000000899047824 */ /* 0x000fe400078e0298 */
[----:B------:R-:W3:Y:S01]  /*a290*/  @P0 LDC R17, c[0x0][0xbf0] ;  /* 0x0002fc00ff110b82 */ /* 0x000ee20000000800 */
[----:B------:R-:W-:Y:S01]  /*a2a0*/  IMAD.U32 R11, RZ, RZ, UR9 ;  /* 0x00000009ff0b7e24 */ /* 0x000fe2000f8e00ff */
[----:B------:R-:W-:Y:S01]  /*a2b0*/  MOV R11, UR4 ;  /* 0x00000004000b7c02 */ /* 0x000fe20008000f00 */
[----:B--2---:R-:W-:Y:S01]  /*a2c0*/  IMAD R4, R23, 0x40, R4 ;  /* 0x0000004017047824 */ /* 0x004fe200078e0204 */
[----:B------:R-:W-:Y:S01]  /*a2d0*/  ULDC.64 UR4, c[0x0][0xbe0] ;  /* 0x0002f80000047ab9 */ /* 0x000fe20000000a00 */
[----:B------:R-:W-:Y:S02]  /*a2e0*/  IMAD R15, R15, UR7, R12 ;  /* 0x000000070f0f7c24 */ /* 0x000fe4000f8e020c */
[----:B------:R-:W-:-:S04]  /*a2f0*/  IMAD.WIDE.U32 R10, R14, UR7, R10 ;  /* 0x000000070e0a7c25 */ /* 0x000fc8000f8e000a */
[----:B------:R-:W-:Y:S01]  /*a300*/  IMAD R23, R23, 0x40, R152 ;  /* 0x0000004017177824 */ /* 0x000fe200078e0298 */
[----:B------:R-:W-:Y:S01]  /*a310*/  IADD3 R11, R11, R15, RZ ;  /* 0x0000000f0b0b7210 */ /* 0x000fe20007ffe0ff */
[----:B0-----:R-:W-:-:S04]  /*a320*/  @P0 IMAD.HI.U32 R12, R4, R13, RZ ;  /* 0x0000000d040c0227 */ /* 0x001fc800078e00ff */
[----:B------:R-:W-:Y:S02]  /*a330*/  IMAD.MOV.U32 R13, RZ, RZ, R4 ;  /* 0x000000ffff0d7224 */ /* 0x000fe400078e0004 */
[----:B------:R-:W-:Y:S01]  /*a340*/  IMAD.WIDE.U32 R10, R2, UR4, R10 ;  /* 0x00000004020a7c25 */ /* 0x000fe2000f8e000a */
[----:B---3--:R-:W-:-:S03]  /*a350*/  @P0 SHF.R.U32.HI R13, RZ, R17, R12 ;  /* 0x00000011ff0d0219 */ /* 0x008fc6000001160c */
[----:B------:R-:W-:Y:S01]  /*a360*/  IMAD R17, R3, UR4, RZ ;  /* 0x0000000403117c24 */ /* 0x000fe2000f8e02ff */
[----:B------:R-:W-:Y:S01]  /*a370*/  IADD3 R10, P0, R13, R10, RZ ;  /* 0x0000000a0d0a7210 */ /* 0x000fe20007f1e0ff */
[----:B------:R-:W-:Y:S02]  /*a380*/  IMAD.MOV R15, RZ, RZ, -R13 ;  /* 0x000000ffff0f7224 */ /* 0x000fe400078e0a0d */
[----:B------:R-:W-:Y:S01]  /*a390*/  IMAD R12, R2, UR5, R17 ;  /* 0x00000005020c7c24 */ /* 0x000fe2000f8e0211 */
[----:B------:R-:W-:Y:S01]  /*a3a0*/  SHF.R.S32.HI R17, RZ, 0x1f, R13 ;  /* 0x0000001fff117819 */ /* 0x000fe2000001140d */
[----:B------:R-:W-:Y:S01]  /*a3b0*/  IMAD R15, R19, R15, R4 ;  /* 0x0000000f130f7224 */ /* 0x000fe200078e0204 */
[----:B------:R-:W-:Y:S01]  /*a3c0*/  ULDC.64 UR4, c[0x0][0xbc8] ;  /* 0x0002f20000047ab9 */ /* 0x000fe20000000a00 */
[----:B------:R-:W-:Y:S02]  /*a3d0*/  LOP3.LUT R13, R22, 0x7ffffffc, RZ, 0xc0, !PT ;  /* 0x7ffffffc160d7812 */ /* 0x000fe400078ec0ff */
[----:B------:R-:W-:-:S02]  /*a3e0*/  IADD3.X R11, R17, R11, R12, P0, !PT ;  /* 0x0000000b110b7210 */ /* 0x000fc400007fe40c */
[----:B------:R-:W-:Y:S01]  /*a3f0*/  SHF.R.S32.HI R4, RZ, 0x1f, R15 ;  /* 0x0000001fff047819 */ /* 0x000fe2000001140f */
[----:B------:R-:W-:Y:S02]  /*a400*/  IMAD.IADD R20, R20, 0x1, -R13 ;  /* 0x0000000114147824 */ /* 0x000fe400078e0a0d */
[----:B------:R-:W-:-:S04]  /*a410*/  IMAD.WIDE.U32 R10, R15, UR4, R10 ;  /* 0x000000040f0a7c25 */ /* 0x000fc8000f8e000a */
[----:B------:R-:W-:-:S04]  /*a420*/  IMAD R4, R4, UR4, RZ ;  /* 0x0000000404047c24 */ /* 0x000fc8000f8e02ff */
[----:B------:R-:W-:Y:S01]  /*a430*/  IMAD R15, R15, UR5, R4 ;  /* 0x000000050f0f7c24 */ /* 0x000fe2000f8e0204 */
[----:B------:R-:W-:Y:S01]  /*a440*/  ULDC.64 UR4, c[0x0][0xba8] ;  /* 0x0002ea0000047ab9 */ /* 0x000fe20000000a00 */
[-C--:B------:R-:W-:Y:S02]  /*a450*/  LEA.HI R4, R0, R0.reuse, RZ, 0x1 ;  /* 0x0000000000047211 */ /* 0x080fe400078f08ff */
[----:B------:R-:W-:Y:S01]  /*a460*/  IMAD.IADD R11, R11, 0x1, R15 ;  /* 0x000000010b0b7824 */ /* 0x000fe200078e020f */
[----:B------:R-:W-:Y:S01]  /*a470*/  LEA R16, P0, R10, UR4, 0x2 ;  /* 0x000000040a107c11 */ /* 0x000fe2000f8010ff */
[----:B------:R-:W-:Y:S01]  /*a480*/  ULDC UR4, c[0x0][0xa88] ;  /* 0x0002a20000047ab9 */ /* 0x000fe20000000800 */
[----:B------:R-:W-:Y:S01]  /*a490*/  LOP3.LUT R15, R4, 0xfffffe, RZ, 0xc0, !PT ;  /* 0x00fffffe040f7812 */ /* 0x000fe200078ec0ff */
[----:B------:R-:W-:Y:S01]  /*a4a0*/  IMAD R4, R19, UR4, RZ ;  /* 0x0000000413047c24 */ /* 0x000fe2000f8e02ff */
[----:B------:R-:W-:Y:S01]  /*a4b0*/  LEA.HI.X R17, R10, UR5, R11, 0x2, P0 ;  /* 0x000000050a117c11 */ /* 0x000fe200080f140b */
[----:B------:R-:W-:Y:S01]  /*a4c0*/  SHFL.IDX PT, R12, R16, 0x1, 0x1c1f ;  /* 0x003c1f00100c7f89 */ /* 0x000fe200000e0000 */
[----:B------:R-:W-:Y:S01]  /*a4d0*/  IADD3 R14, -R15, R0, RZ ;  /* 0x000000000f0e7210 */ /* 0x000fe20007ffe1ff */
[----:B------:R-:W-:-:S02]  /*a4e0*/  IMAD.SHL.U32 R15, R20, 0x2, RZ ;  /* 0x00000002140f7824 */ /* 0x000fc400078e00ff */
[----:B------:R-:W-:Y:S01]  /*a4f0*/  SHFL.IDX PT, R10, R16, RZ, 0x1c1f ;  /* 0x001c1fff100a7589 */ /* 0x000fe200000e0000 */
[----:B------:R-:W-:-:S03]  /*a500*/  LEA R14, -R14, RZ, 0x8 ;  /* 0x000000ff0e0e7211 */ /* 0x000fc600078e41ff */
[----:B------:R-:W0:Y:S01]  /*a510*/  SHFL.IDX PT, R11, R17, RZ, 0x1c1f ;  /* 0x001c1fff110b7589 */ /* 0x000e2200000e0000 */
[----:B------:R-:W-:Y:S01]  /*a520*/  ISETP.NE.AND P0, PT, R15, R14, PT ;  /* 0x0000000e0f00720c */ /* 0x000fe20003f05270 */
[C---:B------:R-:W-:Y:S02]  /*a530*/  VIADD R15, R23.reuse, 0x8 ;  /* 0x00000008170f7836 */ /* 0x040fe40000000000 */
[----:B------:R-:W2:Y:S01]  /*a540*/  SHFL.IDX PT, R13, R17, 0x1, 0x1c1f ;  /* 0x003c1f00110d7f89 */ /* 0x000ea200000e0000 */
[-C--:B------:R-:W-:Y:S02]  /*a550*/  ISETP.GE.OR P2, PT, R23, R4.reuse, P0 ;  /* 0x000000041700720c */ /* 0x080fe40000746670 */
[----:B------:R-:W-:-:S11]  /*a560*/  ISETP.GE.OR P0, PT, R15, R4, P0 ;  /* 0x000000040f00720c */ /* 0x000fd60000706670 */
[----:B0-----:R0:W-:Y:S04]  /*a570*/  @!P2 ST.E desc[UR36][R10.64], R6 ;  /* 0x000000060a00a985 */ /* 0x0011e8000c101924 */
[----:B--2---:R0:W-:Y:S02]  /*a580*/  @!P0 ST.E desc[UR36][R12.64], R5 ;  /* 0x000000050c008985 */ /* 0x0041e4000c101924 */
.L_x_7307:
[----:B------:R-:W2:Y:S01]  /*a590*/  S2R R14, SR_CTAID.X ;  /* 0x00000000000e7919 */ /* 0x000ea20000002500 */
[----:B------:R-:W3:Y:S01]  /*a5a0*/  S2UR UR7, SR_CTAID.Z ;  /* 0x00000000000779c3 */ /* 0x000ee20000002700 */
[----:B------:R-:W-:Y:S01]  /*a5b0*/  LEA.HI R21, R21, R18, RZ, 0x2 ;  /* 0x0000001215157211 */ /* 0x000fe200078f10ff */
[----:B------:R-:W-:Y:S01]  /*a5c0*/  ULDC.64 UR8, c[0x0][0xb38] ;  /* 0x0002ce0000087ab9 */ /* 0x000fe20000000a00 */
[----:B0-----:R-:W-:Y:S01]  /*a5d0*/  SHF.R.S32.HI R5, RZ, 0x1f, R9 ;  /* 0x0000001fff057819 */ /* 0x001fe20000011409 */
[----:B------:R-:W-:Y:S01]  /*a5e0*/  UIMAD UR6, UR6, UR8, URZ ;  /* 0x00000008060672a4 */ /* 0x000fe2000f8e023f */
[----:B------:R-:W-:Y:S01]  /*a5f0*/  LOP3.LUT R21, R21, 0xfffffffc, RZ, 0xc0, !PT ;  /* 0xfffffffc15157812 */ /* 0x000fe200078ec0ff */
[----:B------:R-:W-:Y:S01]  /*a600*/  UIMAD.WIDE.U32 UR4, UR42, UR8, URZ ;  /* 0x000000082a0472a5 */ /* 0x000fe2000f8e003f */
[----:B------:R-:W-:Y:S01]  /*a610*/  LEA.HI R5, R5, R154, RZ, 0x3 ;  /* 0x0000009a05057211 */ /* 0x000fe200078f18ff */
[----:B------:R-:W0:Y:S01]  /*a620*/  LDC.64 R12, c[0x0][0xb40] ;  /* 0x0002d000ff0c7b82 */ /* 0x000e220000000a00 */
[----:B------:R-:W-:Y:S01]  /*a630*/  IADD3 R21, R18, -R21, RZ ;  /* 0x8000001512157210 */ /* 0x000fe20007ffe0ff */
[----:B------:R-:W-:Y:S01]  /*a640*/  UIMAD UR6, UR42, UR9, UR6 ;  /* 0x000000092a0672a4 */ /* 0x000fe2000f8e0206 */
[----:B------:R-:W-:Y:S01]  /*a650*/  LOP3.LUT R5, R5, 0xfffffff8, RZ, 0xc0, !PT ;  /* 0xfffffff805057812 */ /* 0x000fe200078ec0ff */
[----:B------:R-:W-:Y:S01]  /*a660*/  BSSY B0, `(.L_x_7308) ;  /* 0x00000fc000007945 */ /* 0x000fe20003800000 */
[----:B------:R-:W-:Y:S01]  /*a670*/  LEA.HI R4, R21, R21, RZ, 0x1 ;  /* 0x0000001515047211 */ /* 0x000fe200078f08ff */
[----:B------:R-:W-:Y:S01]  /*a680*/  UIADD3 UR6, UR5, UR6, URZ ;  /* 0x0000000605067290 */ /* 0x000fe2000fffe03f */
[----:B------:R-:W-:Y:S01]  /*a690*/  LEA.HI R155, R155, R8, RZ, 0x5 ;  /* 0x000000089b9b7211 */ /* 0x000fe200078f28ff */
[----:B------:R-:W4:Y:S01]  /*a6a0*/  @P1 LDC R10, c[0x0][0xbec] ;  /* 0x0002fb00ff0a1b82 */ /* 0x000f220000000800 */
[----:B------:R-:W-:Y:S01]  /*a6b0*/  IMAD.IADD R154, R154, 0x1, -R5 ;  /* 0x000000019a9a7824 */ /* 0x000fe200078e0a05 */
[----:B------:R-:W-:-:S02]  /*a6c0*/  LOP3.LUT R4, R4, 0x1ffffffe, RZ, 0xc0, !PT ;  /* 0x1ffffffe04047812 */ /* 0x000fc400078ec0ff */
[----:B------:R-:W-:Y:S02]  /*a6d0*/  SHF.R.S32.HI R155, RZ, 0x5, R155 ;  /* 0x00000005ff9b7819 */ /* 0x000fe4000001149b */
[----:B------:R-:W-:Y:S01]  /*a6e0*/  MOV R5, UR5 ;  /* 0x0000000500057c02 */ /* 0x000fe20008000f00 */
[----:B------:R-:W-:Y:S01]  /*a6f0*/  IMAD.IADD R4, R21, 0x1, -R4 ;  /* 0x0000000115047824 */ /* 0x000fe200078e0a04 */
[----:B------:R-:W5:Y:S01]  /*a700*/  @P1 LDC R17, c[0x0][0xbf0] ;  /* 0x0002fc00ff111b82 */ /* 0x000f620000000800 */
[----:B------:R-:W-:Y:S01]  /*a710*/  LEA R155, R155, R154, 0x4 ;  /* 0x0000009a9b9b7211 */ /* 0x000fe200078e20ff */
[----:B---3--:R-:W-:Y:S01]  /*a720*/  USHF.R.S32.HI UR8, URZ, 0x1f, UR7 ;  /* 0x0000001f3f087899 */ /* 0x008fe20008011407 */
[----:B------:R-:W-:Y:S01]  /*a730*/  IMAD.U32 R5, RZ, RZ, UR6 ;  /* 0x00000006ff057e24 */ /* 0x000fe2000f8e00ff */
[----:B------:R-:W-:Y:S02]  /*a740*/  LOP3.LUT R9, R9, 0x7ffffffc, RZ, 0xc0, !PT ;  /* 0x7ffffffc09097812 */ /* 0x000fe400078ec0ff */
[----:B------:R-:W-:-:S02]  /*a750*/  IMAD R11, R4, 0x8, R155 ;  /* 0x00000008040b7824 */ /* 0x000fc400078e029b */
[----:B------:R-:W-:Y:S01]  /*a760*/  IMAD.U32 R4, RZ, RZ, UR4 ;  /* 0x00000004ff047e24 */ /* 0x000fe2000f8e00ff */
[----:B------:R-:W-:Y:S01]  /*a770*/  ULDC.64 UR4, c[0x0][0xb48] ;  /* 0x0002d20000047ab9 */ /* 0x000fe20000000a00 */
[----:B0-----:R-:W-:Y:S02]  /*a780*/  IMAD R6, R12, UR8, RZ ;  /* 0x000000080c067c24 */ /* 0x001fe4000f8e02ff */
[----:B--2---:R-:W-:Y:S02]  /*a790*/  IMAD R15, R14, 0x40, R11 ;  /* 0x000000400e0f7824 */ /* 0x004fe400078e020b */
[----:B------:R-:W-:Y:S02]  /*a7a0*/  IMAD R13, R13, UR7, R6 ;  /* 0x000000070d0d7c24 */ /* 0x000fe4000f8e0206 */
[----:B----4-:R-:W-:Y:S01]  /*a7b0*/  @P1 IMAD.HI.U32 R10, R15, R10, RZ ;  /* 0x0000000a0f0a1227 */ /* 0x010fe200078e00ff */
[----:B------:R-:W-:-:S03]  /*a7c0*/  MOV R11, R15 ;  /* 0x0000000f000b7202 */ /* 0x000fc60000000f00 */
[----:B------:R-:W-:-:S04]  /*a7d0*/  IMAD.WIDE.U32 R4, R12, UR7, R4 ;  /* 0x000000070c047c25 */ /* 0x000fc8000f8e0004 */
[----:B------:R-:W-:Y:S01]  /*a7e0*/  IMAD R3, R3, UR4, RZ ;  /* 0x0000000403037c24 */ /* 0x000fe2000f8e02ff */
[----:B-----5:R-:W-:Y:S01]  /*a7f0*/  @P1 SHF.R.U32.HI R11, RZ, R17, R10 ;  /* 0x00000011ff0b1219 */ /* 0x020fe2000001160a */
[----:B------:R-:W-:Y:S02]  /*a800*/  IMAD.IADD R5, R5, 0x1, R13 ;  /* 0x0000000105057824 */ /* 0x000fe400078e020d */
[C---:B------:R-:W-:Y:S01]  /*a810*/  IMAD R13, R2.reuse, UR5, R3 ;  /* 0x00000005020d7c24 */ /* 0x040fe2000f8e0203 */
[----:B------:R-:W-:Y:S01]  /*a820*/  SHF.R.S32.HI R6, RZ, 0x1f, R11 ;  /* 0x0000001fff067819 */ /* 0x000fe2000001140b */
[----:B------:R-:W-:Y:S01]  /*a830*/  IMAD.WIDE.U32 R2, R2, UR4, R4 ;  /* 0x0000000402027c25 */ /* 0x000fe2000f8e0004 */
[----:B------:R-:W-:-:S03]  /*a840*/  ULDC.64 UR4, c[0x0][0xb30] ;  /* 0x0002cc0000047ab9 */ /* 0x000fc60000000a00 */
[----:B------:R-:W-:Y:S01]  /*a850*/  IMAD.MOV R10, RZ, RZ, -R11 ;  /* 0x000000ffff0a7224 */ /* 0x000fe200078e0a0b */
[----:B------:R-:W-:Y:S01]  /*a860*/  IADD3 R3, R3, R13, RZ ;  /* 0x0000000d03037210 */ /* 0x000fe20007ffe0ff */
[----:B------:R-:W-:Y:S02]  /*a870*/  IMAD R6, R6, UR4, RZ ;  /* 0x0000000406067c24 */ /* 0x000fe4000f8e02ff */
[----:B------:R-:W-:Y:S02]  /*a880*/  IMAD R5, R7, R10, R15 ;  /* 0x0000000a07057224 */ /* 0x000fe400078e020f */
[C---:B------:R-:W-:Y:S01]  /*a890*/  IMAD R13, R11.reuse, UR5, R6 ;  /* 0x000000050b0d7c24 */ /* 0x040fe2000f8e0206 */
[----:B------:R-:W-:Y:S01]  /*a8a0*/  LEA.HI R6, R0, R0, RZ, 0x1 ;  /* 0x0000000000067211 */ /* 0x000fe200078f08ff */
        /* <DEDUP_REMOVED lines=9> */
[----:B------:R-:W-:Y:S01]  /*a940*/  IMAD.IADD R5, R3, 0x1, R11 ;  /* 0x0000000103057824 */ /* 0x000fe200078e020b */
[----:B------:R-:W-:Y:S01]  /*a950*/  ULDC UR4, c[0x0][0xa88] ;  /* 0x0002a20000047ab9 */ /* 0x000fe20000000800 */
[----:B------:R-:W-:Y:S01]  /*a960*/  LOP3.LUT R11, R6, 0xfffffe, RZ, 0xc0, !PT ;  /* 0x00fffffe060b7812 */ /* 0x000fe200078ec0ff */
[----:B------:R-:W-:Y:S01]  /*a970*/  IMAD R6, R7, UR4, RZ ;  /* 0x0000000407067c24 */ /* 0x000fe2000f8e02ff */
[----:B------:R-:W-:Y:S02]  /*a980*/  LEA R7, R14, R155, 0x6 ;  /* 0x0000009b0e077211 */ /* 0x000fe400078e30ff */
[----:B------:R-:W-:Y:S01]  /*a990*/  LEA.HI.X R5, R2, UR5, R5, 0x2, P0 ;  /* 0x0000000502057c11 */ /* 0x000fe200080f1405 */
[----:B------:R-:W-:Y:S01]  /*a9a0*/  IMAD.IADD R11, R0, 0x1, -R11 ;  /* 0x00000001000b7824 */ /* 0x000fe200078e0a0b */
[----:B------:R-:W-:Y:S01]  /*a9b0*/  ISETP.GE.AND P0, PT, R7, R6, PT ;  /* 0x000000060700720c */ /* 0x000fe20003f06270 */
[----:B------:R-:W-:Y:S01]  /*a9c0*/  IMAD.IADD R0, R8, 0x1, -R9 ;  /* 0x0000000108007824 */ /* 0x000fe200078e0a09 */
[----:B------:R0:W2:Y:S04]  /*a9d0*/  SHFL.IDX PT, R2, R4, RZ, 0x1c1f ;  /* 0x001c1fff04027589 */ /* 0x0000a800000e0000 */
[----:B------:R-:W-:Y:S01]  /*a9e0*/  LEA R0, R11, R0, 0x7 ;  /* 0x000000000b007211 */ /* 0x000fe200078e38ff */
[----:B------:R0:W3:Y:S04]  /*a9f0*/  SHFL.IDX PT, R3, R5, RZ, 0x1c1f ;  /* 0x001c1fff05037589 */ /* 0x0000e800000e0000 */
[----:B------:R-:W-:-:S02]  /*aa00*/  IMAD.SHL.U32 R0, R0, 0x2, RZ ;  /* 0x0000000200007824 */ /* 0x000fc400078e00ff */
[----:B------:R-:W-:Y:S05]  /*aa10*/  @P0 BRA `(.L_x_7309) ;  /* 0x0000000c00000947 */ /* 0x000fea0003800000 */
        /* <DEDUP_REMOVED lines=23> */
[--C-:B--23--:R-:W-:Y:S01]  /*ab90*/  @!P2 IMAD.WIDE R8, R9, 0x4, R2.reuse ;  /* 0x000000040908a825 */ /* 0x10cfe200078e0202 */
        /* <DEDUP_REMOVED lines=14> */
[----:B--2---:R-:W-:Y:S01]  /*ac80*/  VIADD R24, R0, 0x60 ;  /* 0x0000006000187836 */ /* 0x004fe20000000000 */
[----:B------:R-:W-:Y:S02]  /*ac90*/  @!P0 LEA.HI R16, R16, R16, RZ, 0x1 ;  /* 0x0000001010108211 */ /* 0x000fe400078f08ff */
[----:B------:R-:W-:-:S02]  /*aca0*/  @!P1 LEA.HI R17, R17, R17, RZ, 0x1 ;  /* 0x0000001111119211 */ /* 0x000fc400078f08ff */
[----:B------:R-:W-:Y:S02]  /*acb0*/  @!P0 LOP3.LUT R9, R16, 0xfffffffe, RZ, 0xc0, !PT ;  /* 0xfffffffe10098812 */ /* 0x000fe400078ec0ff */
[----:B---3--:R-:W-:Y:S02]  /*acc0*/  @!P1 LOP3.LUT R11, R17, 0xfffffffe, RZ, 0xc0, !PT ;  /* 0xfffffffe110b9812 */ /* 0x008fe400078ec0ff */
        /* <DEDUP_REMOVED lines=8> */
[----:B----4-:R-:W-:Y:S01]  /*ad50*/  @!P2 LOP3.LUT R13, R18, 0xfffffffe, RZ, 0xc0, !PT ;  /* 0xfffffffe120da812 */ /* 0x010fe200078ec0ff */
[----:B------:R3:W-:Y:S01]  /*ad60*/  @!P1 ST.E.64 desc[UR36][R10.64], R44 ;  /* 0x0000002c0a009985 */ /* 0x0007e2000c101b24 */
[----:B------:R-:W-:Y:S01]  /*ad70*/  @!P3 LOP3.LUT R19, R19, 0xfffffffe, RZ, 0xc0, !PT ;  /* 0xfffffffe1313b812 */ /* 0x000fe200078ec0ff */
[----:B------:R-:W-:Y:S01]  /*ad80*/  VIADD R18, R0, 0x68 ;  /* 0x0000006800127836 */ /* 0x000fe20000000000 */
[----:B-----5:R-:W-:Y:S01]  /*ad90*/  @!P4 LOP3.LUT R15, R20, 0xfffffffe, RZ, 0xc0, !PT ;  /* 0xfffffffe140fc812 */ /* 0x020fe200078ec0ff */
[C---:B------:R-:W-:Y:S01]  /*ada0*/  VIADD R20, R0.reuse, 0x78 ;  /* 0x0000007800147836 */ /* 0x040fe20000000000 */
[----:B------:R-:W-:Y:S02]  /*adb0*/  @!P5 LOP3.LUT R21, R21, 0xfffffffe, RZ, 0xc0, !PT ;  /* 0xfffffffe1515d812 */ /* 0x000fe400078ec0ff */
[----:B------:R-:W-:Y:S02]  /*adc0*/  IADD3 R23, R0, 0x58, RZ ;  /* 0x0000005800177810 */ /* 0x000fe40007ffe0ff */
[----:B------:R-:W-:Y:S01]  /*add0*/  @!P6 LOP3.LUT R17, R22, 0xfffffffe, RZ, 0xc0, !PT ;  /* 0xfffffffe1611e812 */ /* 0x000fe200078ec0ff */
[----:B--2---:R-:W-:Y:S01]  /*ade0*/  @!P2 IMAD.WIDE R8, R13, 0x4, R2 ;  /* 0x000000040d08a825 */ /* 0x004fe200078e0202 */
[----:B------:R-:W-:-:S02]  /*adf0*/  ISETP.GE.AND P1, PT, R23, UR4, PT ;  /* 0x0000000417007c0c */ /* 0x000fc4000bf26270 */
[----:B------:R-:W-:Y:S01]  /*ae00*/  ISETP.GE.AND P0, PT, R24, UR4, PT ;  /* 0x0000000418007c0c */ /* 0x000fe2000bf06270 */
[--C-:B---3--:R-:W-:Y:S01]  /*ae10*/  @!P3 IMAD.WIDE R10, R19, 0x4, R2.reuse ;  /* 0x00000004130ab825 */ /* 0x108fe200078e0202 */
        /* <DEDUP_REMOVED lines=18> */
[----:B--2---:R-:W-:Y:S01]  /*af40*/  @!P1 LOP3.LUT R9, R23, 0xfffffffe, RZ, 0xc0, !PT ;  /* 0xfffffffe17099812 */ /* 0x004fe200078ec0ff */
[----:B------:R-:W-:Y:S01]  /*af50*/  VIADD R23, R0, 0x90 ;  /* 0x0000009000177836 */ /* 0x000fe20000000000 */
[----:B---3--:R-:W-:Y:S01]  /*af60*/  @!P0 LOP3.LUT R11, R24, 0xfffffffe, RZ, 0xc0, !PT ;  /* 0xfffffffe180b8812 */ /* 0x008fe200078ec0ff */
        /* <DEDUP_REMOVED lines=9> */
[----:B----4-:R-:W-:Y:S01]  /*b000*/  @!P2 LOP3.LUT R13, R18, 0xfffffffe, RZ, 0xc0, !PT ;  /* 0xfffffffe120da812 */ /* 0x010fe200078ec0ff */
[----:B------:R3:W-:Y:S01]  /*b010*/  @!P0 ST.E.64 desc[UR36][R10.64], R72 ;  /* 0x000000480a008985 */ /* 0x0007e2000c101b24 */
[----:B------:R-:W-:Y:S02]  /*b020*/  @!P6 LOP3.LUT R19, R19, 0xfffffffe, RZ, 0xc0, !PT ;  /* 0xfffffffe1313e812 */ /* 0x000fe400078ec0ff */
[----:B-----5:R-:W-:Y:S01]  /*b030*/  @!P5 LOP3.LUT R15, R20, 0xfffffffe, RZ, 0xc0, !PT ;  /* 0xfffffffe140fd812 */ /* 0x020fe200078ec0ff */
[----:B------:R-:W-:Y:S01]  /*b040*/  VIADD R20, R0, 0xb0 ;  /* 0x000000b000147836 */ /* 0x000fe20000000000 */
[----:B------:R-:W-:-:S02]  /*b050*/  @!P4 LOP3.LUT R21, R21, 0xfffffffe, RZ, 0xc0, !PT ;  /* 0xfffffffe1515c812 */ /* 0x000fc400078ec0ff */
[----:B0-----:R-:W-:Y:S01]  /*b060*/  @!P3 LOP3.LUT R17, R22, 0xfffffffe, RZ, 0xc0, !PT ;  /* 0xfffffffe1611b812 */ /* 0x001fe200078ec0ff */
[C---:B------:R-:W-:Y:S01]  /*b070*/  VIADD R22, R0.reuse, 0xc0 ;  /* 0x000000c000167836 */ /* 0x040fe20000000000 */
[----:B------:R-:W-:Y:S01]  /*b080*/  ISETP.GE.AND P0, PT, R23, UR4, PT ;  /* 0x0000000417007c0c */ /* 0x000fe2000bf06270 */
[--C-:B--2---:R-:W-:Y:S01]  /*b090*/  @!P2 IMAD.WIDE R8, R13, 0x4, R2.reuse ;  /* 0x000000040d08a825 */ /* 0x104fe200078e0202 */
[----:B------:R-:W-:Y:S02]  /*b0a0*/  IADD3 R18, R0, 0xa0, RZ ;  /* 0x000000a000127810 */ /* 0x000fe40007ffe0ff */
[----:B------:R-:W-:Y:S01]  /*b0b0*/  ISETP.GE.AND P1, PT, R24, UR4, PT ;  /* 0x0000000418007c0c */ /* 0x000fe2000bf26270 */
[--C-:B---3--:R-:W-:Y:S01]  /*b0c0*/  @!P6 IMAD.WIDE R10, R19, 0x4, R2.reuse ;  /* 0x00000004130ae825 */ /* 0x108fe200078e0202 */
[----:B------:R0:W-:Y:S01]  /*b0d0*/  @!P2 ST.E.64 desc[UR36][R8.64], R76 ;  /* 0x0000004c0800a985 */ /* 0x0001e2000c101b24 */
[----:B------:R-:W-:Y:S02]  /*b0e0*/  ISETP.GE.AND P2, PT, R18, UR4, PT ;  /* 0x0000000412007c0c */ /* 0x000fe4000bf46270 */
        /* <DEDUP_REMOVED lines=9> */
[----:B------:R-:W-:Y:S01]  /*b180*/  VIADD R19, R0, 0xa8 ;  /* 0x000000a800137836 */ /* 0x000fe20000000000 */
[----:B------:R5:W-:Y:S01]  /*b190*/  @!P3 ST.E.64 desc[UR36][R16.64], R92 ;  /* 0x0000005c1000b985 */ /* 0x000be2000c101b24 */
[----:B------:R-:W-:-:S02]  /*b1a0*/  ISETP.GE.AND P5, PT, R21, UR4, PT ;  /* 0x0000000415007c0c */ /* 0x000fc4000bfa6270 */
[----:B------:R-:W-:Y:S02]  /*b1b0*/  @!P0 LEA.HI R23, R23, R23, RZ, 0x1 ;  /* 0x0000001717178211 */ /* 0x000fe400078f08ff */
[----:B------:R-:W-:Y:S02]  /*b1c0*/  ISETP.GE.AND P3, PT, R19, UR4, PT ;  /* 0x0000000413007c0c */ /* 0x000fe4000bf66270 */
[----:B------:R-:W-:Y:S02]  /*b1d0*/  @!P1 LEA.HI R24, R24, R24, RZ, 0x1 ;  /* 0x0000001818189211 */ /* 0x000fe400078f08ff */
[----:B0-----:R-:W-:Y:S02]  /*b1e0*/  @!P0 LOP3.LUT R9, R23, 0xfffffffe, RZ, 0xc0, !PT ;  /* 0xfffffffe17098812 */ /* 0x001fe400078ec0ff */
[----:B------:R-:W-:Y:S02]  /*b1f0*/  @!P2 LEA.HI R18, R18, R18, RZ, 0x1 ;  /* 0x000000121212a211 */ /* 0x000fe400078f08ff */
[----:B--2---:R-:W-:Y:S01]  /*b200*/  @!P1 LOP3.LUT R11, R24, 0xfffffffe, RZ, 0xc0, !PT ;  /* 0xfffffffe180b9812 */ /* 0x004fe200078ec0ff */
[----:B------:R-:W-:Y:S01]  /*b210*/  @!P0 IMAD.WIDE R8, R9, 0x4, R2 ;  /* 0x0000000409088825 */ /* 0x000fe200078e0202 */
[----:B------:R-:W-:-:S02]  /*b220*/  @!P4 LEA.HI R20, R20, R20, RZ, 0x1 ;  /* 0x000000141414c211 */ /* 0x000fc400078f08ff */
[----:B---3--:R-:W-:Y:S01]  /*b230*/  @!P2 LOP3.LUT R13, R18, 0xfffffffe, RZ, 0xc0, !PT ;  /* 0xfffffffe120da812 */ /* 0x008fe200078ec0ff */
        /* <DEDUP_REMOVED lines=9> */
[----:B----4-:R-:W-:Y:S01]  /*b2d0*/  @!P4 LOP3.LUT R15, R20, 0xfffffffe, RZ, 0xc0, !PT ;  /* 0xfffffffe140fc812 */ /* 0x010fe200078ec0ff */
[----:B------:R3:W-:Y:S01]  /*b2e0*/  @!P2 ST.E.64 desc[UR36][R12.64], R104 ;  /* 0x000000680c00a985 */ /* 0x0007e2000c101b24 */
[----:B------:R-:W-:Y:S01]  /*b2f0*/  @!P5 LOP3.LUT R21, R21, 0xfffffffe, RZ, 0xc0, !PT ;  /* 0xfffffffe1515d812 */ /* 0x000fe200078ec0ff */
[----:B------:R-:W-:Y:S01]  /*b300*/  VIADD R20, R0, 0xd8 ;  /* 0x000000d800147836 */ /* 0x000fe20000000000 */
[----:B-----5:R-:W-:-:S02]  /*b310*/  @!P6 LOP3.LUT R17, R22, 0xfffffffe, RZ, 0xc0, !PT ;  /* 0xfffffffe1611e812 */ /* 0x020fc400078ec0ff */
[----:B------:R-:W-:Y:S01]  /*b320*/  ISETP.GE.AND P0, PT, R18, UR4, PT ;  /* 0x0000000412007c0c */ /* 0x000fe2000bf06270 */
[--C-:B0-----:R-:W-:Y:S01]  /*b330*/  @!P3 IMAD.WIDE R8, R19, 0x4, R2.reuse ;  /* 0x000000041308b825 */ /* 0x101fe200078e0202 */
[----:B------:R-:W-:Y:S02]  /*b340*/  IADD3 R19, R0, 0xd0, RZ ;  /* 0x000000d000137810 */ /* 0x000fe40007ffe0ff */
[----:B------:R-:W-:Y:S01]  /*b350*/  ISETP.GE.AND P2, PT, R20, UR4, PT ;  /* 0x0000000414007c0c */ /* 0x000fe2000bf46270 */
[--C-:B--2---:R-:W-:Y:S01]  /*b360*/  @!P4 IMAD.WIDE R10, R15, 0x4, R2.reuse ;  /* 0x000000040f0ac825 */ /* 0x104fe200078e0202 */
[----:B------:R0:W-:Y:S01]  /*b370*/  @!P3 ST.E.64 desc[UR36][R8.64], R108 ;  /* 0x0000006c0800b985 */ /* 0x0001e2000c101b24 */
[----:B------:R-:W-:Y:S02]  /*b380*/  ISETP.GE.AND P1, PT, R19, UR4, PT ;  /* 0x0000000413007c0c */ /* 0x000fe4000bf26270 */
[----:B------:R-:W-:Y:S01]  /*b390*/  @!P5 IMAD.WIDE R14, R21, 0x4, R2 ;  /* 0x00000004150ed825 */ /* 0x000fe200078e0202 */
[----:B------:R2:W-:Y:S01]  /*b3a0*/  @!P4 ST.E.64 desc[UR36][R10.64], R112 ;  /* 0x000000700a00c985 */ /* 0x0005e2000c101b24 */
[----:B---3--:R-:W-:-:S02]  /*b3b0*/  IADD3 R12, R0, 0xe8, RZ ;  /* 0x000000e8000c7810 */ /* 0x008fc40007ffe0ff */
[----:B------:R-:W-:Y:S01]  /*b3c0*/  @!P6 IMAD.WIDE R16, R17, 0x4, R2 ;  /* 0x000000041110e825 */ /* 0x000fe200078e0202 */
[----:B------:R3:W-:Y:S01]  /*b3d0*/  @!P5 ST.E.64 desc[UR36][R14.64], R116 ;  /* 0x000000740e00d985 */ /* 0x0007e2000c101b24 */
[----:B------:R-:W-:Y:S02]  /*b3e0*/  ISETP.GE.AND P4, PT, R12, UR4, PT ;  /* 0x000000040c007c0c */ /* 0x000fe4000bf86270 */
[C---:B------:R-:W-:Y:S01]  /*b3f0*/  VIADD R21, R0.reuse, 0xe0 ;  /* 0x000000e000157836 */ /* 0x040fe20000000000 */
[----:B------:R4:W-:Y:S01]  /*b400*/  @!P6 ST.E.64 desc[UR36][R16.64], R120 ;  /* 0x000000781000e985 */ /* 0x0009e2000c101b24 */
[----:B------:R-:W-:Y:S01]  /*b410*/  VIADD R13, R0, 0xf0 ;  /* 0x000000f0000d7836 */ /* 0x000fe20000000000 */
[----:B------:R-:W-:Y:S01]  /*b420*/  @!P0 LEA.HI R18, R18, R18, RZ, 0x1 ;  /* 0x0000001212128211 */ /* 0x000fe200078f08ff */
[----:B0-----:R-:W-:Y:S01]  /*b430*/  VIADD R9, R0, 0xf8 ;  /* 0x000000f800097836 */ /* 0x001fe20000000000 */
[----:B------:R-:W-:Y:S02]  /*b440*/  ISETP.GE.AND P3, PT, R21, UR4, PT ;  /* 0x0000000415007c0c */ /* 0x000fe4000bf66270 */
[----:B------:R-:W-:-:S02]  /*b450*/  ISETP.GE.AND P5, PT, R13, UR4, PT ;  /* 0x000000040d007c0c */ /* 0x000fc4000bfa6270 */
[----:B------:R-:W-:Y:S02]  /*b460*/  ISETP.GE.AND P6, PT, R9, UR4, PT ;  /* 0x0000000409007c0c */ /* 0x000fe4000bfc6270 */
[----:B------:R-:W-:Y:S02]  /*b470*/  @!P1 LEA.HI R19, R19, R19, RZ, 0x1 ;  /* 0x0000001313139211 */ /* 0x000fe400078f08ff */
[----:B------:R-:W-:Y:S02]  /*b480*/  @!P2 LEA.HI R20, R20, R20, RZ, 0x1 ;  /* 0x000000141414a211 */ /* 0x000fe400078f08ff */
[----:B------:R-:W-:Y:S02]  /*b490*/  @!P4 LEA.HI R12, R12, R12, RZ, 0x1 ;  /* 0x0000000c0c0cc211 */ /* 0x000fe400078f08ff */
[----:B--2---:R-:W-:Y:S02]  /*b4a0*/  @!P1 LOP3.LUT R11, R19, 0xfffffffe, RZ, 0xc0, !PT ;  /* 0xfffffffe130b9812 */ /* 0x004fe400078ec0ff */
[----:B------:R-:W-:-:S02]  /*b4b0*/  @!P3 LEA.HI R21, R21, R21, RZ, 0x1 ;  /* 0x000000151515b211 */ /* 0x000fc400078f08ff */
[----:B------:R-:W-:Y:S02]  /*b4c0*/  @!P5 LEA.HI R8, R13, R13, RZ, 0x1 ;  /* 0x0000000d0d08d211 */ /* 0x000fe400078f08ff */
[----:B------:R-:W-:Y:S02]  /*b4d0*/  @!P6 LEA.HI R10, R9, R9, RZ, 0x1 ;  /* 0x00000009090ae211 */ /* 0x000fe400078f08ff */
[----:B------:R-:W-:Y:S02]  /*b4e0*/  @!P0 LOP3.LUT R9, R18, 0xfffffffe, RZ, 0xc0, !PT ;  /* 0xfffffffe12098812 */ /* 0x000fe400078ec0ff */
[----:B------:R-:W-:Y:S02]  /*b4f0*/  @!P2 LOP3.LUT R13, R20, 0xfffffffe, RZ, 0xc0, !PT ;  /* 0xfffffffe140da812 */ /* 0x000fe400078ec0ff */
[----:B---3--:R-:W-:Y:S02]  /*b500*/  @!P3 LOP3.LUT R15, R21, 0xfffffffe, RZ, 0xc0, !PT ;  /* 0xfffffffe150fb812 */ /* 0x008fe400078ec0ff */
[----:B----4-:R-:W-:Y:S01]  /*b510*/  @!P4 LOP3.LUT R17, R12, 0xfffffffe, RZ, 0xc0, !PT ;  /* 0xfffffffe0c11c812 */ /* 0x010fe200078ec0ff */
        /* <DEDUP_REMOVED lines=16> */
.L_x_7309:
[----:B-1----:R-:W-:Y:S05]  /*b620*/  BSYNC B0 ;  /* 0x0000000000007941 */ /* 0x002fea0003800000 */
.L_x_7308:
[----:B------:R-:W-:Y:S01]  /*b630*/  IADD3 R7, R7, 0x8, RZ ;  /* 0x0000000807077810 */ /* 0x000fe20007ffe0ff */
[----:B---34-:R3:W4:Y:S03]  /*b640*/  SHFL.IDX PT, R3, R5, 0x1, 0x1c1f ;  /* 0x003c1f0005037f89 */ /* 0x01872600000e0000 */
[----:B------:R-:W-:Y:S01]  /*b650*/  ISETP.GE.AND P0, PT, R7, R6, PT ;  /* 0x000000060700720c */ /* 0x000fe20003f06270 */
[----:B--2---:R3:W2:-:S12]  /*b660*/  SHFL.IDX PT, R2, R4, 0x1, 0x1c1f ;  /* 0x003c1f0004027f89 */ /* 0x00469800000e0000 */
[----:B---3--:R-:W-:Y:S05]  /*b670*/  @P0 BRA `(.L_x_7255) ;  /* 0x0000004800100947 */ /* 0x008fea0003800000 */
[C---:B0-----:R-:W-:Y:S01]  /*b680*/  VIADD R5, R0.reuse, 0x8 ;  /* 0x0000000800057836 */ /* 0x041fe20000000000 */
        /* <DEDUP_REMOVED lines=15> */
[C---:B------:R-:W-:Y:S01]  /*b780*/  VIADD R20, R0.reuse, 0x80 ;  /* 0x0000008000147836 */ /* 0x040fe20000000000 */
[----:B------:R-:W-:-:S02]  /*b790*/  @!P0 LEA.HI R4, R0, R0, RZ, 0x1 ;  /* 0x0000000000048211 */ /* 0x000fc400078f08ff */
[----:B------:R-:W-:Y:S02]  /*b7a0*/  @!P1 LEA.HI R6, R5, R5, RZ, 0x1 ;  /* 0x0000000505069211 */ /* 0x000fe400078f08ff */
[----:B------:R-:W-:Y:S02]  /*b7b0*/  @!P2 LEA.HI R8, R7, R7, RZ, 0x1 ;  /* 0x000000070708a211 */ /* 0x000fe400078f08ff */
[----:B------:R-:W-:Y:S02]  /*b7c0*/  @!P0 LOP3.LUT R5, R4, 0xfffffffe, RZ, 0xc0, !PT ;  /* 0xfffffffe04058812 */ /* 0x000fe400078ec0ff */
[----:B------:R-:W-:Y:S02]  /*b7d0*/  @!P1 LOP3.LUT R7, R6, 0xfffffffe, RZ, 0xc0, !PT ;  /* 0xfffffffe06079812 */ /* 0x000fe400078ec0ff */
[----:B------:R-:W-:Y:S01]  /*b7e0*/  @!P2 LOP3.LUT R9, R8, 0xfffffffe, RZ, 0xc0, !PT ;  /* 0xfffffffe0809a812 */ /* 0x000fe200078ec0ff */
[----:B--2-4-:R-:W-:Y:S01]  /*b7f0*/  @!P0 IMAD.WIDE R4, R5, 0x4, R2 ;  /* 0x0000000405048825 */ /* 0x014fe200078e0202 */
[----:B------:R-:W-:-:S02]  /*b800*/  IADD3 R16, R0, 0x48, RZ ;  /* 0x0000004800107810 */ /* 0x000fc40007ffe0ff */
[----:B------:R-:W-:Y:S01]  /*b810*/  ISETP.GE.AND P3, PT, R15, UR4, PT ;  /* 0x000000040f007c0c */ /* 0x000fe2000bf66270 */
[--C-:B------:R-:W-:Y:S01]  /*b820*/  @!P1 IMAD.WIDE R6, R7, 0x4, R2.reuse ;  /* 0x0000000407069825 */ /* 0x100fe200078e0202 */
[----:B------:R0:W-:Y:S01]  /*b830*/  @!P0 ST.E.64 desc[UR36][R4.64], R26 ;  /* 0x0000001a04008985 */ /* 0x0001e2000c101b24 */
[----:B------:R-:W-:Y:S02]  /*b840*/  ISETP.GE.AND P0, PT, R12, UR4, PT ;  /* 0x000000040c007c0c */ /* 0x000fe4000bf06270 */
[----:B------:R-:W-:Y:S01]  /*b850*/  @!P2 IMAD.WIDE R8, R9, 0x4, R2 ;  /* 0x000000040908a825 */ /* 0x000fe200078e0202 */
[----:B------:R1:W-:Y:S01]  /*b860*/  @!P1 ST.E.64 desc[UR36][R6.64], R30 ;  /* 0x0000001e06009985 */ /* 0x0003e2000c101b24 */
[----:B------:R-:W-:Y:S02]  /*b870*/  ISETP.GE.AND P1, PT, R13, UR4, PT ;  /* 0x000000040d007c0c */ /* 0x000fe4000bf26270 */
[----:B------:R-:W-:Y:S01]  /*b880*/  ISETP.GE.AND P4, PT, R16, UR4, PT ;  /* 0x0000000410007c0c */ /* 0x000fe2000bf86270 */
        /* <DEDUP_REMOVED lines=17> */
[----:B------:R-:W-:-:S02]  /*b9a0*/  @!P2 LOP3.LUT R11, R14, 0xfffffffe, RZ, 0xc0, !PT ;  /* 0xfffffffe0e0ba812 */ /* 0x000fc400078ec0ff */
[----:B------:R-:W-:Y:S02]  /*b9b0*/  @!P3 LOP3.LUT R15, R15, 0xfffffffe, RZ, 0xc0, !PT ;  /* 0xfffffffe0f0fb812 */ /* 0x000fe400078ec0ff */
[----:B------:R-:W-:Y:S01]  /*b9c0*/  @!P4 LOP3.LUT R17, R16, 0xfffffffe, RZ, 0xc0, !PT ;  /* 0xfffffffe1011c812 */ /* 0x000fe200078ec0ff */
[----:B------:R-:W-:Y:S01]  /*b9d0*/  VIADD R16, R0, 0x70 ;  /* 0x0000007000107836 */ /* 0x000fe20000000000 */
        /* <DEDUP_REMOVED lines=14> */
[----:B------:R-:W-:-:S02]  /*bac0*/  IADD3 R17, R0, 0x78, RZ ;  /* 0x0000007800117810 */ /* 0x000fc40007ffe0ff */
[----:B------:R-:W-:Y:S01]  /*bad0*/  VIADD R15, R0, 0x68 ;  /* 0x00000068000f7836 */ /* 0x000fe20000000000 */
[----:B------:R4:W-:Y:S01]  /*bae0*/  @!P4 ST.E.64 desc[UR36][R12.64], R62 ;  /* 0x0000003e0c00c985 */ /* 0x0009e2000c101b24 */
[----:B------:R-:W-:Y:S02]  /*baf0*/  ISETP.GE.AND P4, PT, R14, UR4, PT ;  /* 0x000000040e007c0c */ /* 0x000fe4000bf86270 */
[----:B------:R-:W-:Y:S02]  /*bb00*/  ISETP.GE.AND P1, PT, R17, UR4, PT ;  /* 0x0000000411007c0c */ /* 0x000fe4000bf26270 */
[----:B------:R-:W-:Y:S02]  /*bb10*/  ISETP.GE.AND P3, PT, R15, UR4, PT ;  /* 0x000000040f007c0c */ /* 0x000fe4000bf66270 */
[----:B------:R-:W-:Y:S02]  /*bb20*/  @!P5 LEA.HI R18, R18, R18, RZ, 0x1 ;  /* 0x000000121212d211 */ /* 0x000fe400078f08ff */
[----:B------:R-:W-:-:S02]  /*bb30*/  @!P6 LEA.HI R19, R19, R19, RZ, 0x1 ;  /* 0x000000131313e211 */ /* 0x000fc400078f08ff */
        /* <DEDUP_REMOVED lines=38> */
[----:B------:R-:W-:Y:S02]  /*bda0*/  ISETP.GE.AND P0, PT, R14, UR4, PT ;  /* 0x000000040e007c0c */ /* 0x000fe4000bf06270 */
        /* <DEDUP_REMOVED lines=19> */
[C---:B------:R-:W-:Y:S01]  /*bee0*/  VIADD R16, R0.reuse, 0xe0 ;  /* 0x000000e000107836 */ /* 0x040fe20000000000 */
[----:B------:R-:W-:Y:S02]  /*bef0*/  @!P2 LOP3.LUT R17, R17, 0xfffffffe, RZ, 0xc0, !PT ;  /* 0xfffffffe1111a812 */ /* 0x000fe400078ec0ff */
[----:B------:R-:W-:Y:S02]  /*bf00*/  IADD3 R18, R0, 0xc0, RZ ;  /* 0x000000c000127810 */ /* 0x000fe40007ffe0ff */
[----:B----4-:R-:W-:Y:S01]  /*bf10*/  @!P1 LOP3.LUT R13, R20, 0xfffffffe, RZ, 0xc0, !PT ;  /* 0xfffffffe140d9812 */ /* 0x010fe200078ec0ff */
        /* <DEDUP_REMOVED lines=17> */
[----:B------:R-:W-:Y:S01]  /*c030*/  ISETP.GE.AND P1, PT, R15, UR4, PT ;  /* 0x000000040f007c0c */ /* 0x000fe2000bf26270 */
[----:B------:R-:W-:Y:S01]  /*c040*/  VIADD R0, R0, 0xf8 ;  /* 0x000000f800007836 */ /* 0x000fe20000000000 */
[----:B------:R-:W-:Y:S02]  /*c050*/  ISETP.GE.AND P4, PT, R20, UR4, PT ;  /* 0x0000000414007c0c */ /* 0x000fe4000bf86270 */
[----:B------:R-:W-:-:S02]  /*c060*/  ISETP.GE.AND P3, PT, R17, UR4, PT ;  /* 0x0000000411007c0c */ /* 0x000fc4000bf66270 */
[----:B------:R-:W-:Y:S02]  /*c070*/  @!P5 LEA.HI R18, R18, R18, RZ, 0x1 ;  /* 0x000000121212d211 */ /* 0x000fe400078f08ff */
        /* <DEDUP_REMOVED lines=30> */
[----:B---3--:R-:W-:-:S05]  /*c260*/  LOP3.LUT R5, R0, 0xfffffffe, RZ, 0xc0, !PT ;  /* 0xfffffffe00057812 */ /* 0x008fca00078ec0ff */
[----:B------:R-:W-:-:S05]  /*c270*/  IMAD.WIDE R2, R5, 0x4, R2 ;  /* 0x0000000405027825 */ /* 0x000fca00078e0202 */
[----:B------:R0:W-:Y:S01]  /*c280*/  ST.E.64 desc[UR36][R2.64], R150 ;  /* 0x0000009602007985 */ /* 0x0001e2000c101b24 */
[----:B------:R-:W-:Y:S05]  /*c290*/  BRA `(.L_x_7255) ;  /* 0x0000003c00087947 */ /* 0x000fea0003800000 */
.L_x_7306:
[----:B------:R-:W0:Y:S02]  /*c2a0*/  S2R R0, SR_TID.X ;  /* 0x0000000000007919 */ /* 0x000e240000002100 */
[----:B0-----:R-:W-:-:S05]  /*c2b0*/  VIADD R2, R0, 0xffffff80 ;  /* 0xffffff8000027836 */ /* 0x001fca0000000000 */
[----:B------:R-:W-:-:S13]  /*c2c0*/  ISETP.GT.AND P0, PT, R2, 0x3f, PT ;  /* 0x0000003f0200780c */ /* 0x000fda0003f04270 */
[----:B------:R-:W-:Y:S05]  /*c2d0*/  @P0 BRA `(.L_x_7255) ;  /* 0x0000003800f80947 */ /* 0x000fea0003800000 */
[----:B------:R-:W0:Y:S01]  /*c2e0*/  S2R R3, SR_CTAID.X ;  /* 0x0000000000037919 */ /* 0x000e220000002500 */
[----:B------:R-:W2:Y:S01]  /*c2f0*/  LDC R6, c[0x0][0xbe8] ;  /* 0x0002fa00ff067b82 */ /* 0x000ea20000000800 */
[----:B------:R-:W-:Y:S01]  /*c300*/  ULDC UR4, c[0x0][0xa88] ;  /* 0x0002a20000047ab9 */ /* 0x000fe20000000800 */
[----:B0-----:R-:W-:Y:S01]  /*c310*/  LEA R0, R3, R0, 0x6 ;  /* 0x0000000003007211 */ /* 0x001fe200078e30ff */
[----:B--2---:R-:W-:-:S04]  /*c320*/  IMAD R3, R6, UR4, RZ ;  /* 0x0000000406037c24 */ /* 0x004fc8000f8e02ff */
        /* <DEDUP_REMOVED lines=10> */
[----:B------:R-:W2:Y:S01]  /*c3d0*/  LDC.64 R10, c[0x0][0xbd8] ;  /* 0x0002f600ff0a7b82 */ /* 0x000ea20000000a00 */
[----:B------:R-:W-:-:S04]  /*c3e0*/  UIMAD UR6, UR42, UR9, UR6 ;  /* 0x000000092a0672a4 */ /* 0x000fc8000f8e0206 */
[----:B------:R-:W-:Y:S01]  /*c3f0*/  UIADD3 UR6, UR5, UR6, URZ ;  /* 0x0000000605067290 */ /* 0x000fe2000fffe03f */
[----:B------:R-:W-:Y:S01]  /*c400*/  MOV R2, UR4 ;  /* 0x0000000400027c02 */ /* 0x000fe20008000f00 */
[----:B------:R-:W-:Y:S01]  /*c410*/  IMAD.U32 R3, RZ, RZ, UR5 ;  /* 0x00000005ff037e24 */ /* 0x000fe2000f8e00ff */
[----:B------:R-:W3:Y:S01]  /*c420*/  @P0 LDC R7, c[0x0][0xbec] ;  /* 0x0002fb00ff070b82 */ /* 0x000ee20000000800 */
[----:B------:R-:W-:Y:S02]  /*c430*/  ULDC.64 UR4, c[0x0][0xbe0] ;  /* 0x0002f80000047ab9 */ /* 0x000fe40000000a00 */
[----:B------:R-:W-:-:S05]  /*c440*/  IMAD.U32 R3, RZ, RZ, UR6 ;  /* 0x00000006ff037e24 */ /* 0x000fca000f8e00ff */
[----:B------:R-:W4:Y:S01]  /*c450*/  @P0 LDC R9, c[0x0][0xbf0] ;  /* 0x0002fc00ff090b82 */ /* 0x000f220000000800 */
[----:B0-----:R-:W-:-:S07]  /*c460*/  USHF.R.S32.HI UR8, URZ, 0x1f, UR7 ;  /* 0x0000001f3f087899 */ /* 0x001fce0008011407 */
[----:B------:R-:W0:Y:S01]  /*c470*/  S2UR UR10, SR_CTAID.Y ;  /* 0x00000000000a79c3 */ /* 0x000e220000002600 */
[C---:B--2---:R-:W-:Y:S02]  /*c480*/  IMAD R12, R10.reuse, UR8, RZ ;  /* 0x000000080a0c7c24 */ /* 0x044fe4000f8e02ff */
[----:B------:R-:W-:-:S04]  /*c490*/  IMAD.WIDE.U32 R2, R10, UR7, R2 ;  /* 0x000000070a027c25 */ /* 0x000fc8000f8e0002 */
[----:B------:R-:W-:Y:S01]  /*c4a0*/  IMAD R11, R11, UR7, R12 ;  /* 0x000000070b0b7c24 */ /* 0x000fe2000f8e020c */
[----:B------:R-:W0:Y:S01]  /*c4b0*/  LDC R8, c[0x0][0xc50] ;  /* 0x00031400ff087b82 */ /* 0x000e220000000800 */
[----:B---3--:R-:W-:Y:S01]  /*c4c0*/  @P0 IMAD.HI.U32 R4, R0, R7, RZ ;  /* 0x0000000700040227 */ /* 0x008fe200078e00ff */
[----:B------:R-:W-:-:S03]  /*c4d0*/  IADD3 R7, RZ, -UR42, RZ ;  /* 0x8000002aff077c10 */ /* 0x000fc6000fffe0ff */
[----:B------:R-:W-:Y:S01]  /*c4e0*/  IMAD.IADD R3, R11, 0x1, R3 ;  /* 0x000000010b037824 */ /* 0x000fe200078e0203 */
[----:B----4-:R-:W-:Y:S01]  /*c4f0*/  @P0 SHF.R.U32.HI R5, RZ, R9, R4 ;  /* 0x00000009ff050219 */ /* 0x010fe20000011604 */
[----:B0-----:R-:W-:-:S04]  /*c500*/  IMAD R9, R8, R7, UR10 ;  /* 0x0000000a08097e24 */ /* 0x001fc8000f8e0207 */
        /* <DEDUP_REMOVED lines=14> */
[----:B------:R-:W-:-:S04]  /*c5f0*/  ULDC.64 UR4, c[0x0][0xba8] ;  /* 0x0002ea0000047ab9 */ /* 0x000fc80000000a00 */
[----:B------:R-:W-:Y:S02]  /*c600*/  IADD3 R3, R3, R5, RZ ;  /* 0x0000000503037210 */ /* 0x000fe40007ffe0ff */
[----:B------:R-:W-:-:S04]  /*c610*/  LEA R4, P0, R2, UR4, 0x2 ;  /* 0x0000000402047c11 */ /* 0x000fc8000f8010ff */
[----:B------:R-:W-:Y:S01]  /*c620*/  LEA.HI.X R5, R2, UR5, R3, 0x2, P0 ;  /* 0x0000000502057c11 */ /* 0x000fe200080f1403 */
[----:B------:R-:W-:-:S05]  /*c630*/  IMAD.MOV.U32 R3, RZ, RZ, -0x800000 ;  /* 0xff800000ff037424 */ /* 0x000fca00078e00ff */
[----:B------:R0:W-:Y:S01]  /*c640*/  STG.E desc[UR36][R4.64], R3 ;  /* 0x0000000304007986 */ /* 0x0001e2000c101924 */
[----:B------:R-:W-:Y:S05]  /*c650*/  BRA `(.L_x_7255) ;  /* 0x0000003800187947 */ /* 0x000fea0003800000 */
.L_x_7253:
        /* <DEDUP_REMOVED lines=18> */
.L_x_7310:
[----:B------:R-:W-:Y:S01]  /*c780*/  ULDC UR44, c[0x0][0xc50] ;  /* 0x00031400002c7ab9 */ /* 0x000fe20000000800 */
[----:B------:R-:W-:Y:S01]  /*c790*/  UMOV UR39, UR6 ;  /* 0x0000000600277c82 */ /* 0x000fe20008000000 */
[----:B------:R-:W-:-:S11]  /*c7a0*/  UISETP.NE.AND UP0, UPT, UR44, 0x1, UPT ;  /* 0x000000012c00788c */ /* 0x000fd6000bf05270 */
[----:B------:R-:W-:Y:S01]  /*c7b0*/  @UP0 ULDC UR4, c[0x0][0xc54] ;  /* 0x0003150000040ab9 */ /* 0x000fe20000000800 */
[----:B------:R-:W-:Y:S01]  /*c7c0*/  @UP0 ULDC UR7, c[0x0][0xc58] ;  /* 0x0003160000070ab9 */ /* 0x000fe20000000800 */
[----:B------:R-:W-:-:S04]  /*c7d0*/  UIMAD.WIDE.U32 UR4, UR6, UR4, URZ ;  /* 0x00000004060472a5 */ /* 0x000fc8000f8e003f */
[----:B------:R-:W-:-:S12]  /*c7e0*/  @UP0 USHF.R.U32.HI UR39, URZ, UR7, UR5 ;  /* 0x000000073f270299 */ /* 0x000fd80008011605 */
.L_x_7311:
        /* <DEDUP_REMOVED lines=8> */
[----:B------:R-:W-:Y:S01]  /*c870*/  ULDC UR4, c[0x0][0x448] ;  /* 0x0001120000047ab9 */ /* 0x000fe20000000800 */
[----:B------:R-:W-:Y:S01]  /*c880*/  ULDC UR7, c[0x0][0x2f0] ;  /* 0x0000bc0000077ab9 */ /* 0x000fe20000000800 */
[----:B------:R-:W-:-:S05]  /*c890*/  IMAD.MOV.U32 R28, RZ, RZ, RZ ;  /* 0x000000ffff1c7224 */ /* 0x000fca00078e00ff */
        /* <DEDUP_REMOVED lines=20> */
[----:B------:R-:W-:Y:S02]  /*c9e0*/  USHF.R.S32.HI UR5, URZ, 0x1f, UR4 ;  /* 0x0000001f3f057899 */ /* 0x000fe40008011404 */
[----:B------:R-:W-:Y:S02]  /*c9f0*/  USHF.R.S32.HI UR7, URZ, 0x1f, UR6 ;  /* 0x0000001f3f077899 */ /* 0x000fe40008011406 */
[----:B------:R-:W-:-:S02]  /*ca00*/  ULEA.HI UR5, UR5, UR4, URZ, 0x6 ;  /* 0x0000000405057291 */ /* 0x000fc4000f8f303f */
[----:B------:R-:W-:Y:S02]  /*ca10*/  ULEA.HI UR7, UR7, UR6, URZ, 0x6 ;  /* 0x0000000607077291 */ /* 0x000fe4000f8f303f */
[----:B------:R-:W-:Y:S02]  /*ca20*/  USHF.R.S32.HI UR41, URZ, 0x6, UR5 ;  /* 0x000000063f297899 */ /* 0x000fe40008011405 */
[----:B------:R-:W-:-:S04]  /*ca30*/  USHF.R.S32.HI UR42, URZ, 0x6, UR7 ;  /* 0x000000063f2a7899 */ /* 0x000fc80008011407 */
        /* <DEDUP_REMOVED lines=43> */
.L_x_7313:
[----:B------:R-:W-:Y:S02]  /*ccf0*/  UIMAD UR48, UR44, UR38, URZ ;  /* 0x000000262c3072a4 */ /* 0x000fe4000f8e023f */
[----:B------:R-:W-:Y:S01]  /*cd00*/  MOV R0, UR38 ;  /* 0x0000002600007c02 */ /* 0x000fe20008000f00 */
[----:B------:R-:W-:-:S03]  /*cd10*/  IMAD.MOV.U32 R4, RZ, RZ, 0x1 ;  /* 0x00000001ff047424 */ /* 0x000fc600078e00ff */
[----:B------:R-:W-:-:S05]  /*cd20*/  IMAD.U32 R25, RZ, RZ, UR48 ;  /* 0x00000030ff197e24 */ /* 0x000fca000f8e00ff */
[----:B------:R-:W-:Y:S02]  /*cd30*/  VIADDMNMX R25, R25, R0, UR11, PT ;  /* 0x0000000b19197e46 */ /* 0x000fe4000b800100 */
[----:B------:R-:W-:Y:S02]  /*cd40*/  MOV R0, RZ ;  /* 0x000000ff00007202 */ /* 0x000fe40000000f00 */
        /* <DEDUP_REMOVED lines=16> */
[----:B------:R-:W-:Y:S01]  /*ce50*/  MOV R6, UR6 ;  /* 0x0000000600067c02 */ /* 0x000fe20008000f00 */
[----:B------:R-:W-:Y:S01]  /*ce60*/  IMAD.U32 R7, RZ, RZ, UR7 ;  /* 0x00000007ff077e24 */ /* 0x000fe2000f8e00ff */
[----:B------:R-:W-:Y:S01]  /*ce70*/  MOV R10, UR4 ;  /* 0x00000004000a7c02 */ /* 0x000fe20008000f00 */
[----:B------:R-:W-:Y:S01]  /*ce80*/  IMAD.U32 R11, RZ, RZ, UR5 ;  /* 0x00000005ff0b7e24 */ /* 0x000fe2000f8e00ff */
[----:B------:R-:W-:Y:S01]  /*ce90*/  MOV R8, 0x70 ;  /* 0x0000007000087802 */ /* 0x000fe20000000f00 */
[----:B------:R-:W-:Y:S01]  /*cea0*/  IMAD.MOV.U32 R12, RZ, RZ, 0x1 ;  /* 0x00000001ff0c7424 */ /* 0x000fe200078e00ff */
[----:B------:R-:W-:-:S07]  /*ceb0*/  MOV R13, RZ ;  /* 0x000000ff000d7202 */ /* 0x000fce0000000f00 */
[----:B------:R-:W-:-:S07]  /*cec0*/  LEPC R20, `(.L_x_7314) ;  /* 0x000000001014794e */ /* 0x000fce0000000000 */
[----:B0----5:R-:W-:Y:S05]  /*ced0*/  CALL.ABS.NOINC R2 ;  /* 0x0000000002007343 */ /* 0x021fea0003c00000 */
.L_x_7314:
        /* <DEDUP_REMOVED lines=11> */
[----:B------:R-:W-:Y:S01]  /*cf90*/  IMAD.U32 R6, RZ, RZ, UR6 ;  /* 0x00000006ff067e24 */ /* 0x000fe2000f8e00ff */
[----:B------:R-:W-:Y:S01]  /*cfa0*/  MOV R7, UR7 ;  /* 0x0000000700077c02 */ /* 0x000fe20008000f00 */
[----:B------:R-:W-:Y:S01]  /*cfb0*/  IMAD.U32 R10, RZ, RZ, UR4 ;  /* 0x00000004ff0a7e24 */ /* 0x000fe2000f8e00ff */
[----:B------:R-:W-:Y:S01]  /*cfc0*/  MOV R11, UR5 ;  /* 0x00000005000b7c02 */ /* 0x000fe20008000f00 */
[----:B------:R-:W-:Y:S01]  /*cfd0*/  IMAD.MOV.U32 R8, RZ, RZ, 0x70 ;  /* 0x00000070ff087424 */ /* 0x000fe200078e00ff */
[----:B------:R-:W-:Y:S01]  /*cfe0*/  MOV R12, 0x1 ;  /* 0x00000001000c7802 */ /* 0x000fe20000000f00 */
[----:B0-----:R-:W-:-:S07]  /*cff0*/  IMAD.MOV.U32 R13, RZ, RZ, RZ ;  /* 0x000000ffff0d7224 */ /* 0x001fce00078e00ff */
[----:B------:R-:W-:-:S07]  /*d000*/  LEPC R20, `(.L_x_7316) ;  /* 0x000000001014794e */ /* 0x000fce0000000000 */
[----:B-1---5:R-:W-:Y:S05]  /*d010*/  CALL.ABS.NOINC R2 ;  /* 0x0000000002007343 */ /* 0x022fea0003c00000 */
.L_x_7316:
[----:B------:R0:W1:Y:S01]  /*d020*/  LDC.64 R2, c[0x4][R16] ;  /* 0x0100000010027b82 */ /* 0x0000620000000a00 */
[----:B------:R-:W-:Y:S01]  /*d030*/  ULDC.64 UR4, c[0x4][0xf0] ;  /* 0x01003c0000047ab9 */ /* 0x000fe20000000a00 */
[----:B------:R-:W-:Y:S01]  /*d040*/  ULDC.64 UR6, c[0x4][0xf8] ;  /* 0x01003e0000067ab9 */ /* 0x000fe20000000a00 */
[----:B------:R-:W-:Y:S01]  /*d050*/  MOV R4, UR4 ;  /* 0x0000000400047c02 */ /* 0x000fe20008000f00 */
[----:B------:R-:W-:Y:S01]  /*d060*/  IMAD.U32 R5, RZ, RZ, UR5 ;  /* 0x00000005ff057e24 */ /* 0x000fe2000f8e00ff */
[----:B------:R-:W-:Y:S01]  /*d070*/  ULDC.64 UR4, c[0x4][0x50] ;  /* 0x0100140000047ab9 */ /* 0x000fe20000000a00 */
[----:B------:R-:W-:Y:S01]  /*d080*/  MOV R6, UR6 ;  /* 0x0000000600067c02 */ /* 0x000fe20008000f00 */
[----:B------:R-:W-:Y:S01]  /*d090*/  IMAD.U32 R7, RZ, RZ, UR7 ;  /* 0x00000007ff077e24 */ /* 0x000fe2000f8e00ff */
[----:B------:R-:W-:Y:S01]  /*d0a0*/  MOV R10, UR4 ;  /* 0x00000004000a7c02 */ /* 0x000fe20008000f00 */
[----:B------:R-:W-:Y:S01]  /*d0b0*/  IMAD.U32 R11, RZ, RZ, UR5 ;  /* 0x00000005ff0b7e24 */ /* 0x000fe2000f8e00ff */
[----:B------:R-:W-:Y:S01]  /*d0c0*/  MOV R8, 0x70 ;  /* 0x0000007000087802 */ /* 0x000fe20000000f00 */
[----:B------:R-:W-:Y:S01]  /*d0d0*/  IMAD.MOV.U32 R12, RZ, RZ, 0x1 ;  /* 0x00000001ff0c7424 */ /* 0x000fe200078e00ff */
[----:B0-----:R-:W-:-:S07]  /*d0e0*/  MOV R13, RZ ;  /* 0x000000ff000d7202 */ /* 0x001fce0000000f00 */
[----:B------:R-:W-:-:S07]  /*d0f0*/  LEPC R20, `(.L_x_7315) ;  /* 0x000000001014794e */ /* 0x000fce0000000000 */
[----:B-1----:R-:W-:Y:S05]  /*d100*/  CALL.ABS.NOINC R2 ;  /* 0x0000000002007343 */ /* 0x002fea0003c00000 */
.L_x_7315:
[----:B------:R-:W0:Y:S01]  /*d110*/  LDC.64 R2, c[0x0][0x9f8] ;  /* 0x00027e00ff027b82 */ /* 0x000e220000000a00 */
[----:B------:R-:W-:-:S07]  /*d120*/  IMAD.MOV.U32 R24, RZ, RZ, R17 ;  /* 0x000000ffff187224 */ /* 0x000fce00078e0011 */
[----:B------:R-:W1:Y:S01]  /*d130*/  LDC R37, c[0x0][0x430] ;  /* 0x00010c00ff257b82 */ /* 0x000e620000000800 */
[----:B------:R-:W-:Y:S01]  /*d140*/  SHF.L.U32 R36, R30, 0x4, RZ ;  /* 0x000000041e247819 */ /* 0x000fe200000006ff */
[----:B------:R-:W-:Y:S01]  /*d150*/  ULDC UR4, c[0x0][0x320] ;  /* 0x0000c80000047ab9 */ /* 0x000fe20000000800 */
[----:B0-----:R-:W-:-:S04]  /*d160*/  ISETP.NE.U32.AND P0, PT, R2, RZ, PT ;  /* 0x000000ff0200720c */ /* 0x001fc80003f05070 */
[----:B------:R-:W-:-:S13]  /*d170*/  ISETP.NE.AND.EX P0, PT, R3, RZ, PT, P0 ;  /* 0x000000ff0300720c */ /* 0x000fda0003f05300 */
[----:B------:R-:W0:Y:S02]  /*d180*/  @P0 LDC.64 R2, c[0x0][0x9f8] ;  /* 0x00027e00ff020b82 */ /* 0x000e240000000a00 */
[----:B0-----:R-:W-:-:S05]  /*d190*/  @P0 IMAD.WIDE R2, R17, 0x4, R2 ;  /* 0x0000000411020825 */ /* 0x001fca00078e0202 */
[----:B------:R0:W2:Y:S01]  /*d1a0*/  @P0 LDG.E R24, desc[UR36][R2.64] ;  /* 0x0000002402180981 */ /* 0x0000a2000c1e1900 */
[----:B------:R-:W-:Y:S02]  /*d1b0*/  LOP3.LUT R6, R30, 0x7f, RZ, 0xc0, !PT ;  /* 0x0000007f1e067812 */ /* 0x000fe400078ec0ff */
[----:B------:R-:W-:Y:S02]  /*d1c0*/  LOP3.LUT R36, R36, 0x70, RZ, 0xc0, !PT ;  /* 0x0000007024247812 */ /* 0x000fe400078ec0ff */
[----:B------:R-:W-:Y:S02]  /*d1d0*/  SHF.R.U32.HI R35, RZ, 0x3, R6 ;  /* 0x00000003ff237819 */ /* 0x000fe40000011606 */
[----:B------:R-:W-:Y:S02]  /*d1e0*/  LEA R18, R25, 0xffffffc0, 0x6 ;  /* 0xffffffc019127811 */ /* 0x000fe400078e30ff */
[----:B------:R-:W-:Y:S02]  /*d1f0*/  LOP3.LUT R31, R36, R35, RZ, 0xfc, !PT ;  /* 0x00000023241f7212 */ /* 0x000fe400078efcff */
[----:B-1----:R-:W-:-:S02]  /*d200*/  ISETP.NE.AND P1, PT, R37, 0x1, PT ;  /* 0x000000012500780c */ /* 0x002fc40003f25270 */
[----:B------:R-:W-:Y:S01]  /*d210*/  LOP3.LUT R16, R16, 0xfffffbff, RZ, 0xc0, !PT ;  /* 0xfffffbff10107812 */ /* 0x000fe200078ec0ff */
[----:B------:R-:W-:-:S05]  /*d220*/  IMAD.IADD R5, R31, 0x1, R18 ;  /* 0x000000011f057824 */ /* 0x000fca00078e0212 */
[C---:B------:R-:W-:Y:S02]  /*d230*/  ISETP.GE.AND P0, PT, R5.reuse, UR40, PT ;  /* 0x0000002805007c0c */ /* 0x040fe4000bf06270 */
[----:B-----5:R-:W-:Y:S02]  /*d240*/  IADD3 R19, R5, R28, RZ ;  /* 0x0000001c05137210 */ /* 0x020fe40007ffe0ff */
[----:B------:R-:W-:Y:S01]  /*d250*/  ISETP.GT.U32.OR P0, PT, R31, 0x3f, P0 ;  /* 0x0000003f1f00780c */ /* 0x000fe20000704470 */
[----:B------:R-:W1:Y:S01]  /*d260*/  @P1 LDC R0, c[0x0][0x434] ;  /* 0x00010d00ff001b82 */ /* 0x000e620000000800 */
[----:B------:R-:W-:Y:S01]  /*d270*/  @P1 LOP3.LUT R16, R16, 0x400, RZ, 0xfc, !PT ;  /* 0x0000040010101812 */ /* 0x000fe200078efcff */
[----:B------:R-:W-:-:S06]  /*d280*/  IMAD.MOV.U32 R7, RZ, RZ, R19 ;  /* 0x000000ffff077224 */ /* 0x000fcc00078e0013 */
        /* <DEDUP_REMOVED lines=15> */
[----:B------:R-:W-:Y:S02]  /*d380*/  IADD3 R0, -R7, RZ, RZ ;  /* 0x000000ff07007210 */ /* 0x000fe40007ffe1ff */
[----:B------:R-:W-:Y:S02]  /*d390*/  CS2R R26, SRZ ;  /* 0x00000000001a7805 */ /* 0x000fe4000001ff00 */
[----:B------:R-:W-:Y:S01]  /*d3a0*/  LOP3.LUT R16, R16, 0xffffffdf, RZ, 0xc0, !PT ;  /* 0xffffffdf10107812 */ /* 0x000fe200078ec0ff */
[----:B------:R-:W-:Y:S02]  /*d3b0*/  IMAD R19, R37, R0, R19 ;  /* 0x0000000025137224 */ /* 0x000fe400078e0213 */
[----:B0-----:R-:W-:-:S05]  /*d3c0*/  IMAD.SHL.U32 R4, R30, 0x8, RZ ;  /* 0x000000081e047824 */ /* 0x001fca00078e00ff */
        /* <DEDUP_REMOVED lines=23> */
[----:B--2---:R-:W-:Y:S02]  /*d540*/  @!P0 SHF.R.S32.HI R27, RZ, 0x1f, R5 ;  /* 0x0000001fff1b8819 */ /* 0x004fe40000011405 */
[----:B------:R-:W-:Y:S02]  /*d550*/  @!P0 MOV R26, R5 ;  /* 0x00000005001a8202 */ /* 0x000fe40000000f00 */
[----:B------:R-:W-:Y:S01]  /*d560*/  ISETP.GE.AND P0, PT, R3, UR4, PT ;  /* 0x0000000403007c0c */ /* 0x000fe2000bf06270 */
[----:B------:R-:W-:Y:S01]  /*d570*/  IMAD.SHL.U32 R3, R0, 0x2, RZ ;  /* 0x0000000200037824 */ /* 0x000fe200078e00ff */
[----:B------:R-:W-:Y:S02]  /*d580*/  SEL R0, RZ, 0x1, P5 ;  /* 0x00000001ff007807 */ /* 0x000fe40002800000 */
[----:B------:R-:W-:-:S02]  /*d590*/  SEL R34, RZ, 0x40, P0 ;  /* 0x00000040ff227807 */ /* 0x000fc40000000000 */
[----:B------:R-:W-:Y:S02]  /*d5a0*/  ISETP.GE.AND P0, PT, R2, UR4, PT ;  /* 0x0000000402007c0c */ /* 0x000fe4000bf06270 */
        /* <DEDUP_REMOVED lines=13> */
.L_x_7359:
        /* <DEDUP_REMOVED lines=14> */
.L_x_7318:
[----:B------:R-:W-:-:S04]  /*d760*/  MOV R0, 0x1 ;  /* 0x0000000100007802 */ /* 0x000fc80000000f00 */
[----:B------:R-:W-:-:S04]  /*d770*/  SHF.L.U32 R0, R0, 0x1f, RZ ;  /* 0x0000001f00007819 */ /* 0x000fc800000006ff */
[----:B------:R-:W0:Y:S02]  /*d780*/  SYNCS.PHASECHK.TRANS64.TRYWAIT P0, [UR45+0x28c40], R0 ;  /* 0x028c4000ff0075a7 */ /* 0x000e24000800016d */
[----:B0-----:R-:W-:Y:S05]  /*d790*/  @!P0 BRA `(.L_x_7319) ;  /* 0x0000002800c88947 */ /* 0x001fea0003800000 */
.L_x_7360:
        /* <DEDUP_REMOVED lines=38> */
[----:B0-----:R-:W-:-:S04]  /*da00*/  @P0 LEA R14, P1, R22, R14, 0x1 ;  /* 0x0000000e160e0211 */ /* 0x001fc800078208ff */
[----:B-1----:R-:W-:Y:S01]  /*da10*/  @P0 IADD3.X R3, RZ, R2, RZ, P1, !PT ;  /* 0x00000002ff030210 */ /* 0x002fe20000ffe4ff */
[----:B------:R-:W-:Y:S02]  /*da20*/  @P0 IMAD.MOV.U32 R2, RZ, RZ, R14 ;  /* 0x000000ffff020224 */ /* 0x000fe400078e000e */
[----:B------:R-:W0:Y:S04]  /*da30*/  SHFL.IDX PT, R14, R0, 0x1, 0x181f ;  /* 0x00381f00000e7f89 */ /* 0x000e2800000e0000 */
[----:B------:R0:W-:Y:S01]  /*da40*/  @P0 LDGSTS.E.BYPASS.LTC128B.128 [R7+0x22400], desc[UR36][R2.64], !P2 ;  /* 0x2240000002070fae */ /* 0x0001e2000d101d64 */
[----:B------:R-:W-:-:S13]  /*da50*/  ISETP.GE.AND P0, PT, R18, 0x11, PT ;  /* 0x000000111200780c */ /* 0x000fda0003f06270 */
[----:B------:R-:W-:Y:S02]  /*da60*/  @P0 LEA R9, R30, UR45, 0x1 ;  /* 0x0000002d1e090c11 */ /* 0x000fe4000f8e08ff */
[----:B0-----:R-:W-:Y:S02]  /*da70*/  @P0 LEA R2, P1, R22, R14, 0x1 ;  /* 0x0000000e16020211 */ /* 0x001fe400078208ff */
[----:B------:R-:W0:Y:S02]  /*da80*/  SHFL.IDX PT, R14, R0, 0x2, 0x181f ;  /* 0x00581f00000e7f89 */ /* 0x000e2400000e0000 */
[----:B------:R-:W-:Y:S02]  /*da90*/  @P0 IADD3.X R3, RZ, R4, RZ, P1, !PT ;  /* 0x00000004ff030210 */ /* 0x000fe40000ffe4ff */
        /* <DEDUP_REMOVED lines=9> */
.L_x_7370:
        /* <DEDUP_REMOVED lines=15> */
.L_x_7321:
        /* <DEDUP_REMOVED lines=17> */
[----:B------:R-:W-:Y:S01]  /*dd30*/  MOV R11, UR9 ;  /* 0x00000009000b7c02 */ /* 0x000fe20008000f00 */
[----:B------:R-:W-:Y:S01]  /*dd40*/  IMAD.MOV.U32 R8, RZ, RZ, 0x70 ;  /* 0x00000070ff087424 */ /* 0x000fe200078e00ff */
[----:B------:R-:W-:Y:S01]  /*dd50*/  MOV R12, 0x1 ;  /* 0x00000001000c7802 */ /* 0x000fe20000000f00 */
[----:B------:R-:W-:-:S07]  /*dd60*/  IMAD.MOV.U32 R13, RZ, RZ, RZ ;  /* 0x000000ffff0d7224 */ /* 0x000fce00078e00ff */
[----:B------:R-:W-:-:S07]  /*dd70*/  LEPC R20, `(.L_x_7322) ;  /* 0x000000001014794e */ /* 0x000fce0000000000 */
[----:B0-----:R-:W-:Y:S05]  /*dd80*/  CALL.ABS.NOINC R2 ;  /* 0x0000000002007343 */ /* 0x001fea0003c00000 */
.L_x_7322:
[----:B------:R-:W-:Y:S01]  /*dd90*/  UISETP.NE.AND UP0, UPT, UR47, URZ, UPT ;  /* 0x0000003f2f00728c */ /* 0x000fe2000bf05270 */
[----:B------:R-:W0:Y:S01]  /*dda0*/  S2R R20, SR_CTAID.Z ;  /* 0x0000000000147919 */ /* 0x000e220000002700 */
[----:B------:R-:W-:Y:S01]  /*ddb0*/  MOV R0, UR46 ;  /* 0x0000002e00007c02 */ /* 0x000fe20008000f00 */
[----:B------:R-:W-:Y:S01]  /*ddc0*/  ULDC.64 UR8, c[0x0][0x2d8] ;  /* 0x0000b60000087ab9 */ /* 0x000fe20000000a00 */
[----:B------:R-:W-:Y:S02]  /*ddd0*/  R2UR UR6, R23 ;  /* 0x00000000170672ca */ /* 0x000fe400000e0000 */
[----:B------:R-:W-:Y:S01]  /*dde0*/  PLOP3.LUT P0, PT, PT, PT, UP0, 0x80, 0x0 ;  /* 0x000000000000781c */ /* 0x000fe20003f0f008 */
[----:B------:R-:W-:-:S04]  /*ddf0*/  IMAD R9, R0, 0x40, R31 ;  /* 0x0000004000097824 */ /* 0x000fc800078e021f */
[----:B------:R-:W-:Y:S01]  /*de00*/  @UP0 ULDC UR4, c[0x0][0x44c] ;  /* 0x0001130000040ab9 */ /* 0x000fe20000000800 */
[----:B------:R-:W-:-:S05]  /*de10*/  MOV R7, R9 ;  /* 0x0000000900077202 */ /* 0x000fca0000000f00 */
[----:B------:R-:W-:Y:S02]  /*de20*/  UIMAD UR6, UR6, UR8, URZ ;  /* 0x00000008060672a4 */ /* 0x000fe4000f8e023f */
        /* <DEDUP_REMOVED lines=10> */
[----:B------:R-:W-:Y:S01]  /*ded0*/  MOV R4, UR4 ;  /* 0x0000000400047c02 */ /* 0x000fe20008000f00 */
[----:B------:R-:W-:Y:S02]  /*dee0*/  IMAD R6, R6, UR8, RZ ;  /* 0x0000000806067c24 */ /* 0x000fe4000f8e02ff */
[----:B------:R-:W-:Y:S01]  /*def0*/  IMAD.U32 R5, RZ, RZ, UR5 ;  /* 0x00000005ff057e24 */ /* 0x000fe2000f8e00ff */
[----:B------:R-:W-:Y:S01]  /*df00*/  MOV R2, R4 ;  /* 0x0000000400027202 */ /* 0x000fe20000000f00 */
[----:B------:R-:W-:Y:S01]  /*df10*/  IMAD.U32 R3, RZ, RZ, UR6 ;  /* 0x00000006ff037e24 */ /* 0x000fe2000f8e00ff */
[----:B------:R-:W-:Y:S01]  /*df20*/  SHF.R.S32.HI R4, RZ, 0x1f, R7 ;  /* 0x0000001fff047819 */ /* 0x000fe20000011407 */
[C---:B------:R-:W-:Y:S01]  /*df30*/  IMAD R5, R20.reuse, UR9, R6 ;  /* 0x0000000914057c24 */ /* 0x040fe2000f8e0206 */
[----:B------:R-:W-:Y:S01]  /*df40*/  ULDC.64 UR4, c[0x0][0x2d0] ;  /* 0x0000b40000047ab9 */ /* 0x000fe20000000a00 */
[----:B------:R-:W-:-:S04]  /*df50*/  IMAD.WIDE.U32 R2, R20, UR8, R2 ;  /* 0x0000000814027c25 */ /* 0x000fc8000f8e0002 */
[----:B------:R-:W-:Y:S01]  /*df60*/  IMAD.IADD R3, R3, 0x1, R5 ;  /* 0x0000000103037824 */ /* 0x000fe200078e0205 */
[C---:B------:R-:W-:Y:S01]  /*df70*/  IADD3 R5, -R7.reuse, RZ, RZ ;  /* 0x000000ff07057210 */ /* 0x040fe20007ffe1ff */
[----:B------:R-:W-:Y:S02]  /*df80*/  IMAD R4, R4, UR4, RZ ;  /* 0x0000000404047c24 */ /* 0x000fe4000f8e02ff */
[----:B------:R-:W-:-:S04]  /*df90*/  IMAD.WIDE.U32 R2, R7, UR4, R2 ;  /* 0x0000000407027c25 */ /* 0x000fc8000f8e0002 */
[----:B-1----:R-:W-:Y:S02]  /*dfa0*/  IMAD R5, R0, R5, R9 ;  /* 0x0000000500057224 */ /* 0x002fe400078e0209 */
        /* <DEDUP_REMOVED lines=13> */
[----:B------:R-:W-:-:S03]  /*e080*/  UMOV UR5, 0xffffffff ;  /* 0xffffffff00057882 */ /* 0x000fc60000000000 */
[----:B------:R-:W-:Y:S07]  /*e090*/  BRA.DIV UR5, `(.L_x_7323) ;  /* 0x0000002605c07947 */ /* 0x000fee000b800000 */
[----:B------:R-:W0:Y:S01]  /*e0a0*/  SHFL.IDX PT, R14, R4, RZ, 0x181f ;  /* 0x00181fff040e7589 */ /* 0x000e2200000e0000 */
[----:B------:R-:W-:Y:S01]  /*e0b0*/  IMAD.U32 R6, RZ, RZ, UR46 ;  /* 0x0000002eff067e24 */ /* 0x000fe2000f8e00ff */
[----:B------:R-:W-:Y:S02]  /*e0c0*/  ULDC UR4, c[0x0][0x288] ;  /* 0x0000a20000047ab9 */ /* 0x000fe40000000800 */
[----:B------:R-:W1:Y:S01]  /*e0d0*/  SHFL.IDX PT, R2, R5, RZ, 0x181f ;  /* 0x00181fff05027589 */ /* 0x000e6200000e0000 */
[----:B------:R-:W-:Y:S01]  /*e0e0*/  IMAD R0, R0, UR4, RZ ;  /* 0x0000000400007c24 */ /* 0x000fe2000f8e02ff */
[----:B------:R-:W-:Y:S02]  /*e0f0*/  LEA R7, R6, R35, 0x6 ;  /* 0x0000002306077211 */ /* 0x000fe400078e30ff */
[----:B------:R-:W-:Y:S02]  /*e100*/  SHFL.IDX PT, R6, R5, 0x1, 0x181f ;  /* 0x00381f0005067f89 */ /* 0x000fe400000e0000 */
[C---:B------:R-:W-:Y:S01]  /*e110*/  ISETP.GE.AND P0, PT, R7.reuse, R0, PT ;  /* 0x000000000700720c */ /* 0x040fe20003f06270 */
[----:B------:R-:W-:-:S12]  /*e120*/  VIADD R11, R7, 0x10 ;  /* 0x00000010070b7836 */ /* 0x000fd80000000000 */
[----:B------:R-:W-:Y:S02]  /*e130*/  @!P0 LEA R9, R30, UR45, 0x1 ;  /* 0x0000002d1e098c11 */ /* 0x000fe4000f8e08ff */
[----:B0-----:R-:W-:-:S05]  /*e140*/  @!P0 LEA R14, P2, R22, R14, 0x1 ;  /* 0x0000000e160e8211 */ /* 0x001fca00078408ff */
[----:B-1----:R-:W-:Y:S01]  /*e150*/  @!P0 IMAD.X R3, RZ, RZ, R2, P2 ;  /* 0x000000ffff038224 */ /* 0x002fe200010e0602 */
[----:B------:R-:W-:Y:S02]  /*e160*/  @!P0 MOV R2, R14 ;  /* 0x0000000e00028202 */ /* 0x000fe40000000f00 */
        /* <DEDUP_REMOVED lines=13> */
[----:B------:R0:W2:Y:S02]  /*e240*/  SHFL.IDX PT, R14, R4, 0x3, 0x181f ;  /* 0x00781f00040e7f89 */ /* 0x0000a400000e0000 */
[----:B-1----:R-:W-:Y:S02]  /*e250*/  @!P0 IADD3.X R3, RZ, R6, RZ, P2, !PT ;  /* 0x00000006ff038210 */ /* 0x002fe400017fe4ff */
[----:B------:R0:W1:Y:S04]  /*e260*/  SHFL.IDX PT, R6, R5, 0x3, 0x181f ;  /* 0x00781f0005067f89 */ /* 0x00006800000e0000 */
[----:B------:R0:W-:Y:S03]  /*e270*/  @!P0 LDGSTS.E.BYPASS.LTC128B.128 [R9+0x21400], desc[UR36][R2.64], !P1 ;  /* 0x2140000002098fae */ /* 0x0001e6000c901d64 */
.L_x_7379:
[----:B------:R-:W-:-:S05]  /*e280*/  VIADD R7, R7, 0x30 ;  /* 0x0000003007077836 */ /* 0x000fca0000000000 */
[----:B------:R-:W-:Y:S01]  /*e290*/  ISETP.GE.AND P0, PT, R7, R0, PT ;  /* 0x000000000700720c */ /* 0x000fe20003f06270 */
[----:B------:R-:W-:-:S05]  /*e2a0*/  IMAD.MOV.U32 R0, RZ, RZ, 0x1 ;  /* 0x00000001ff007424 */ /* 0x000fca00078e00ff */
[----:B------:R-:W-:-:S07]  /*e2b0*/  SHF.L.U32 R0, R0, 0x1f, RZ ;  /* 0x0000001f00007819 */ /* 0x000fce00000006ff */
[----:B0-2---:R-:W-:Y:S02]  /*e2c0*/  @!P0 LEA R2, P2, R22, R14, 0x1 ;  /* 0x0000000e16028211 */ /* 0x005fe400078408ff */
[----:B------:R-:W-:Y:S02]  /*e2d0*/  @!P0 LEA R5, R30, UR45, 0x1 ;  /* 0x0000002d1e058c11 */ /* 0x000fe4000f8e08ff */
[----:B-1----:R-:W-:-:S05]  /*e2e0*/  @!P0 IADD3.X R3, RZ, R6, RZ, P2, !PT ;  /* 0x00000006ff038210 */ /* 0x002fca00017fe4ff */
        /* <DEDUP_REMOVED lines=11> */
.L_x_7380:
[----:B------:R-:W-:-:S13]  /*e3a0*/  ISETP.NE.AND P0, PT, R33, 0x3, PT ;  /* 0x000000032100780c */ /* 0x000fda0003f05270 */
[----:B------:R-:W-:Y:S05]  /*e3b0*/  @!P0 BRA `(.L_x_7325) ;  /* 0x0000000000048947 */ /* 0x000fea0003800000 */
[----:B------:R-:W-:Y:S01]  /*e3c0*/  BPT.TRAP 0x1 ;  /* 0x000000040000795c */ /* 0x000fe20000300000 */
.L_x_7325:
[----:B------:R-:W1:Y:S02]  /*e3d0*/  SYNCS.PHASECHK.TRANS64.TRYWAIT P0, [UR45+0x28c60], R0 ;  /* 0x028c6000ff0075a7 */ /* 0x000e64000800016d */
[----:B-1----:R-:W-:Y:S05]  /*e3e0*/  @!P0 BRA `(.L_x_7326) ;  /* 0x0000002800308947 */ /* 0x002fea0003800000 */
.L_x_7381:
        /* <DEDUP_REMOVED lines=12> */
[----:B------:R-:W-:Y:S01]  /*e4b0*/  IMAD.IADD R3, R3, 0x1, R5 ;  /* 0x0000000103037824 */ /* 0x000fe200078e0205 */
[----:B------:R-:W-:Y:S02]  /*e4c0*/  MOV R5, UR6 ;  /* 0x0000000600057c02 */ /* 0x000fe40008000f00 */
        /* <DEDUP_REMOVED lines=73> */
[----:B------:R-:W-:Y:S02]  /*e960*/  ISETP.LT.OR P6, PT, R18, 0x21, P6 ;  /* 0x000000211200780c */ /* 0x000fe400037c1670 */
[----:B--2---:R-:W-:-:S11]  /*e970*/  MOV R4, RZ ;  /* 0x000000ff00047202 */ /* 0x004fd60000000f00 */
        /* <DEDUP_REMOVED lines=16> */
.L_x_7391:
        /* <DEDUP_REMOVED lines=30> */
.L_x_7328:
[----:B------:R-:W-:Y:S01]  /*ec60*/  IADD3 R25, R25, -0x2, RZ ;  /* 0xfffffffe19197810 */ /* 0x000fe20007ffe0ff */
[----:B------:R-:W-:Y:S01]  /*ec70*/  SYNCS.ARRIVE.TRANS64.A1T0 RZ, [UR45+0x28c50], RZ ;  /* 0x028c50ffffff79a7 */ /* 0x000fe2000810002d */
[----:B------:R-:W-:Y:S01]  /*ec80*/  BSSY B0, `(.L_x_7312) ;  /* 0x00000f1000007945 */ /* 0x000fe20003800000 */
[----:B------:R-:W-:Y:S01]  /*ec90*/  IMAD.MOV.U32 R0, RZ, RZ, 0x1 ;  /* 0x00000001ff007424 */ /* 0x000fe200078e00ff */
[----:B------:R-:W-:Y:S02]  /*eca0*/  ISETP.GE.AND P0, PT, R25, UR48, PT ;  /* 0x0000003019007c0c */ /* 0x000fe4000bf06270 */
[----:B------:R-:W-:-:S11]  /*ecb0*/  MOV R21, 0x1 ;  /* 0x0000000100157802 */ /* 0x000fd60000000f00 */
[----:B------:R-:W-:Y:S05]  /*ecc0*/  @!P0 BRA `(.L_x_7329) ;  /* 0x0000000c00b08947 */ /* 0x000fea0003800000 */
[----:B------:R-:W-:Y:S01]  /*ecd0*/  UIADD3 UR4, UR44, 0x1, URZ ;  /* 0x000000012c047890 */ /* 0x000fe2000fffe03f */
[----:B------:R-:W-:Y:S01]  /*ece0*/  LOP3.LUT R0, RZ, UR41, RZ, 0x33, !PT ;  /* 0x00000029ff007c12 */ /* 0x000fe2000f8e33ff */
[----:B------:R-:W-:Y:S01]  /*ecf0*/  ULOP3.LUT UR5, URZ, UR42, URZ, 0x33, !UPT ;  /* 0x0000002a3f057292 */ /* 0x000fe2000f8e333f */
[----:B------:R-:W-:Y:S01]  /*ed00*/  IADD3 R35, R36, R28, R35 ;  /* 0x0000001c24237210 */ /* 0x000fe20007ffe023 */
[----:B------:R-:W-:Y:S01]  /*ed10*/  UIMAD UR4, UR4, UR38, URZ ;  /* 0x00000026040472a4 */ /* 0x000fe2000f8e023f */
[----:B------:R-:W-:Y:S02]  /*ed20*/  LOP3.LUT R28, R34, 0x40, RZ, 0xc0, !PT ;  /* 0x00000040221c7812 */ /* 0x000fe400078ec0ff */
[----:B------:R-:W-:Y:S01]  /*ed30*/  LOP3.LUT R25, R17, 0x80, RZ, 0xc0, !PT ;  /* 0x0000008011197812 */ /* 0x000fe200078ec0ff */
[----:B------:R-:W-:Y:S01]  /*ed40*/  VIADD R2, R35, 0xffffff40 ;  /* 0xffffff4023027836 */ /* 0x000fe20000000000 */
[----:B------:R-:W-:Y:S02]  /*ed50*/  MOV R21, 0x1 ;  /* 0x0000000100157802 */ /* 0x000fe40000000f00 */
[----:B------:R-:W-:-:S02]  /*ed60*/  LOP3.LUT R3, RZ, UR4, RZ, 0x33, !PT ;  /* 0x00000004ff037c12 */ /* 0x000fc4000f8e33ff */
[----:B------:R-:W-:Y:S02]  /*ed70*/  SHF.R.U32.HI R28, RZ, 0x2, R28 ;  /* 0x00000002ff1c7819 */ /* 0x000fe4000001161c */
[----:B------:R-:W-:Y:S01]  /*ed80*/  VIMNMX3 R3, R0, UR5, R3, !PT ;  /* 0x0000000500037c0f */ /* 0x000fe2000f800103 */
[----:B------:R-:W-:Y:S01]  /*ed90*/  IMAD.MOV.U32 R0, RZ, RZ, 0x1 ;  /* 0x00000001ff007424 */ /* 0x000fe200078e00ff */
[----:B------:R-:W-:Y:S02]  /*eda0*/  SHF.R.U32.HI R25, RZ, 0x3, R25 ;  /* 0x00000003ff197819 */ /* 0x000fe40000011619 */
[C---:B------:R-:W-:Y:S01]  /*edb0*/  IADD3 R22, -R3.reuse, -0x2, RZ ;  /* 0xfffffffe03167810 */ /* 0x040fe20007ffe1ff */
[----:B------:R-:W-:-:S07]  /*edc0*/  IMAD R9, R3, -0x40, R2 ;  /* 0xffffffc003097824 */ /* 0x000fce00078e0202 */
.L_x_7344:
[----:B------:R-:W-:Y:S01]  /*edd0*/  ISETP.NE.AND P1, PT, R37, 0x1, PT ;  /* 0x000000012500780c */ /* 0x000fe20003f25270 */
[----:B------:R-:W-:Y:S01]  /*ede0*/  BSSY B1, `(.L_x_7330) ;  /* 0x0000014000017945 */ /* 0x000fe20003800000 */
[----:B------:R-:W-:Y:S01]  /*edf0*/  ISETP.GT.U32.AND P0, PT, R31, 0x3f, PT ;  /* 0x0000003f1f00780c */ /* 0x000fe20003f04070 */
[----:B------:R-:W-:Y:S01]  /*ee00*/  IMAD.MOV.U32 R6, RZ, RZ, RZ ;  /* 0x000000ffff067224 */ /* 0x000fe200078e00ff */
[----:B------:R-:W-:-:S09]  /*ee10*/  MOV R7, R9 ;  /* 0x0000000900077202 */ /* 0x000fd20000000f00 */
        /* <DEDUP_REMOVED lines=16> */
.L_x_7331:
[----:B------:R-:W-:Y:S05]  /*ef20*/  BSYNC B1 ;  /* 0x0000000000017941 */ /* 0x000fea0003800000 */
.L_x_7330:
[----:B------:R-:W-:-:S13]  /*ef30*/  ISETP.NE.AND P0, PT, R33, 0x3, PT ;  /* 0x000000032100780c */ /* 0x000fda0003f05270 */
[----:B------:R-:W-:Y:S05]  /*ef40*/  @!P0 BRA `(.L_x_7332) ;  /* 0x0000000000048947 */ /* 0x000fea0003800000 */
[----:B------:R-:W-:Y:S01]  /*ef50*/  BPT.TRAP 0x1 ;  /* 0x000000040000795c */ /* 0x000fe20000300000 */
.L_x_7332:
[----:B------:R-:W-:Y:S01]  /*ef60*/  LEA R10, R0, UR45, 0x3 ;  /* 0x0000002d000a7c11 */ /* 0x000fe2000f8e18ff */
[----:B------:R-:W-:Y:S01]  /*ef70*/  BSSY B1, `(.L_x_7333) ;  /* 0x0000004000017945 */ /* 0x000fe20003800000 */
[----:B------:R-:W-:-:S04]  /*ef80*/  SHF.L.U32 R20, R21, 0x1f, RZ ;  /* 0x0000001f15147819 */ /* 0x000fc800000006ff */
[----:B------:R-:W1:Y:S02]  /*ef90*/  SYNCS.PHASECHK.TRANS64.TRYWAIT P0, [R10+URZ+0x28c40], R20 ;  /* 0x028c40140a0075a7 */ /* 0x000e64000800017f */
[----:B-1----:R-:W-:Y:S05]  /*efa0*/  @!P0 BRA `(.L_x_7334) ;  /* 0x0000002400688947 */ /* 0x002fea0003800000 */
.L_x_7392:
[----:B------:R-:W-:Y:S05]  /*efb0*/  BSYNC B1 ;  /* 0x0000000000017941 */ /* 0x000fea0003800000 */
.L_x_7333:
        /* <DEDUP_REMOVED lines=12> */
[----:B------:R-:W-:-:S04]  /*f080*/  ULDC.64 UR4, c[0x0][0x310] ;  /* 0x0000c40000047ab9 */ /* 0x000fc80000000a00 */
[----:B------:R-:W-:Y:S01]  /*f090*/  IADD3 R3, R3, R5, RZ ;  /* 0x0000000503037210 */ /* 0x000fe20007ffe0ff */
[----:B------:R-:W-:-:S04]  /*f0a0*/  IMAD R5, R18, UR4, RZ ;  /* 0x0000000412057c24 */ /* 0x000fc8000f8e02ff */
[C---:B------:R-:W-:Y:S02]  /*f0b0*/  IMAD R5, R6.reuse, UR5, R5 ;  /* 0x0000000506057c24 */ /* 0x040fe4000f8e0205 */
[----:B------:R-:W-:Y:S01]  /*f0c0*/  IMAD.WIDE.U32 R2, R6, UR4, R2 ;  /* 0x0000000406027c25 */ /* 0x000fe2000f8e0002 */
        /* <DEDUP_REMOVED lines=22> */
[----:B------:R-:W0:Y:S01]  /*f230*/  SHFL.IDX PT, R14, R26, 0x2, 0x181f ;  /* 0x00581f001a0e7f89 */ /* 0x000e2200000e0000 */
[----:B--2---:R-:W-:-:S03]  /*f240*/  IADD3.X R5, RZ, R3, RZ, P0, !PT ;  /* 0x00000003ff057210 */ /* 0x004fc600007fe4ff */
[----:B------:R-:W2:Y:S04]  /*f250*/  SHFL.IDX PT, R3, R29, 0x2, 0x181f ;  /* 0x00581f001d037f89 */ /* 0x000ea800000e0000 */
[----:B------:R3:W-:Y:S01]  /*f260*/  LDGSTS.E.BYPASS.LTC128B.128 [R27+0x22c00], desc[UR36][R4.64], !P1 ;  /* 0x22c00000041b7fae */ /* 0x0007e2000c901d64 */
[----:B0-----:R-:W-:-:S03]  /*f270*/  IADD3 R2, P0, R14, R8, RZ ;  /* 0x000000080e027210 */ /* 0x001fc60007f1e0ff */
[----:B------:R3:W0:Y:S02]  /*f280*/  SHFL.IDX PT, R14, R26, 0x3, 0x181f ;  /* 0x00781f001a0e7f89 */ /* 0x00062400000e0000 */
[----:B--2---:R-:W-:-:S05]  /*f290*/  IMAD.X R3, RZ, RZ, R3, P0 ;  /* 0x000000ffff037224 */ /* 0x004fca00000e0603 */
[----:B------:R3:W-:Y:S03]  /*f2a0*/  LDGSTS.E.BYPASS.LTC128B.128 [R27+0x23400], desc[UR36][R2.64], !P1 ;  /* 0x23400000021b7fae */ /* 0x0007e6000c901d64 */
.L_x_7402:
[----:B0--3--:R-:W-:-:S04]  /*f2b0*/  IADD3 R2, P0, R14, R8, RZ ;  /* 0x000000080e027210 */ /* 0x009fc80007f1e0ff */
[----:B------:R-:W-:Y:S02]  /*f2c0*/  IADD3.X R3, RZ, R34, RZ, P0, !PT ;  /* 0x00000022ff037210 */ /* 0x000fe400007fe4ff */
[----:B------:R-:W-:-:S03]  /*f2d0*/  PLOP3.LUT P0, PT, PT, PT, PT, 0x80, 0x0 ;  /* 0x000000000000781c */ /* 0x000fc60003f0f070 */
[----:B------:R-:W-:Y:S01]  /*f2e0*/  @!PT LDS RZ, [RZ] ;  /* 0x00000000fffff984 */ /* 0x000fe20000000800 */
[----:B------:R-:W-:Y:S01]  /*f2f0*/  @!PT LDS RZ, [RZ] ;  /* 0x00000000fffff984 */ /* 0x000fe20000000800 */
[----:B------:R-:W-:Y:S01]  /*f300*/  @!PT LDS RZ, [RZ] ;  /* 0x00000000fffff984 */ /* 0x000fe20000000800 */
[----:B------:R0:W-:Y:S01]  /*f310*/  LDGSTS.E.BYPASS.LTC128B.128 [R27+0x23c00], desc[UR36][R2.64], !P1 ;  /* 0x23c00000021b7fae */ /* 0x0001e2000c901d64 */
[----:B------:R-:W-:-:S09]  /*f320*/  NOP ;  /* 0x0000000000007918 */ /* 0x000fd20000000000 */
.L_x_7336:
        /* <DEDUP_REMOVED lines=10> */
.L_x_7337:
[----:B------:R2:W-:Y:S01]  /*f3d0*/  SYNCS.ARRIVE.TRANS64.A1T0 RZ, [R10+URZ+0x28c30], RZ ;  /* 0x028c30ff0aff79a7 */ /* 0x0005e2000810003f */
[----:B------:R-:W-:Y:S05]  /*f3e0*/  @!P2 BRA `(.L_x_7338) ;  /* 0x000000000004a947 */ /* 0x000fea0003800000 */
[----:B------:R-:W-:Y:S01]  /*f3f0*/  BPT.TRAP 0x1 ;  /* 0x000000040000795c */ /* 0x000fe20000300000 */
.L_x_7338:
[----:B------:R-:W3:Y:S01]  /*f400*/  SYNCS.PHASECHK.TRANS64.TRYWAIT P0, [R10+URZ+0x28c60], R20 ;  /* 0x028c60140a0075a7 */ /* 0x000ee2000800017f */
[----:B------:R-:W-:Y:S04]  /*f410*/  BSSY B1, `(.L_x_7339) ;  /* 0x0000002000017945 */ /* 0x000fe80003800000 */
[----:B---3--:R-:W-:Y:S05]  /*f420*/  @!P0 BRA `(.L_x_7340) ;  /* 0x0000002400688947 */ /* 0x008fea0003800000 */
.L_x_7403:
[----:B------:R-:W-:Y:S05]  /*f430*/  BSYNC B1 ;  /* 0x0000000000017941 */ /* 0x000fea0003800000 */
.L_x_7339:
        /* <DEDUP_REMOVED lines=46> */
[----:B------:R-:W-:Y:S01]  /*f720*/  LDGSTS.E.BYPASS.LTC128B.128 [R17+0x8400], desc[UR36][R6.64+0x200], !P4 ;  /* 0x0840020006117fae */ /* 0x000fe2000e101d64 */
[----:B------:R-:W-:-:S03]  /*f730*/  IADD3.X R5, RZ, R5, RZ, P0, !PT ;  /* 0x00000005ff057210 */ /* 0x000fc600007fe4ff */
[----:B------:R-:W0:Y:S04]  /*f740*/  SHFL.IDX PT, R14, R18, 0x2, 0x181f ;  /* 0x00581f00120e7f89 */ /* 0x000e2800000e0000 */
        /* <DEDUP_REMOVED lines=28> */
.L_x_7413:
        /* <DEDUP_REMOVED lines=20> */
.L_x_7342:
        /* <DEDUP_REMOVED lines=10> */
.L_x_7343:
[----:B------:R-:W-:Y:S01]  /*faf0*/  IADD3 R0, R0, 0x1, RZ ;  /* 0x0000000100007810 */ /* 0x000fe20007ffe0ff */
[----:B------:R-:W-:Y:S01]  /*fb00*/  VIADD R22, R22, 0xffffffff ;  /* 0xffffffff16167836 */ /* 0x000fe20000000000 */
[----:B------:R1:W-:Y:S01]  /*fb10*/  SYNCS.ARRIVE.TRANS64.A1T0 RZ, [R10+URZ+0x28c50], RZ ;  /* 0x028c50ff0aff79a7 */ /* 0x0003e2000810003f */
[----:B------:R-:W-:Y:S02]  /*fb20*/  IADD3 R9, R9, -0x40, RZ ;  /* 0xffffffc009097810 */ /* 0x000fe40007ffe0ff */
[----:B------:R-:W-:-:S04]  /*fb30*/  ISETP.NE.AND P0, PT, R0, 0x2, PT ;  /* 0x000000020000780c */ /* 0x000fc80003f05270 */
[----:B------:R-:W-:Y:S02]  /*fb40*/  SEL R0, R0, RZ, P0 ;  /* 0x000000ff00007207 */ /* 0x000fe40000000000 */
[----:B0-----:R-:W-:Y:S02]  /*fb50*/  SEL R2, RZ, 0x1, P0 ;  /* 0x00000001ff027807 */ /* 0x001fe40000000000 */
[----:B------:R-:W-:Y:S02]  /*fb60*/  ISETP.GT.AND P0, PT, R22, UR48, PT ;  /* 0x0000003016007c0c */ /* 0x000fe4000bf04270 */
[----:B------:R-:W-:-:S11]  /*fb70*/  LOP3.LUT R21, R21, R2, RZ, 0x3c, !PT ;  /* 0x0000000215157212 */ /* 0x000fd600078e3cff */
[----:B-1----:R-:W-:Y:S05]  /*fb80*/  @P0 BRA `(.L_x_7344) ;  /* 0xfffffff000900947 */ /* 0x002fea000383ffff */
.L_x_7329:
[----:B------:R-:W-:Y:S05]  /*fb90*/  BSYNC B0 ;  /* 0x0000000000007941 */ /* 0x000fea0003800000 */
.L_x_7312:
[----:B------:R-:W0:Y:S01]  /*fba0*/  S2R R3, SR_CgaCtaId ;  /* 0x0000000000037919 */ /* 0x000e220000008800 */
[----:B------:R-:W-:Y:S01]  /*fbb0*/  MOV R2, 0x400 ;  /* 0x0000040000027802 */ /* 0x000fe20000000f00 */
[----:B------:R-:W-:Y:S01]  /*fbc0*/  BSSY B0, `(.L_x_7345) ;  /* 0x0000005000007945 */ /* 0x000fe20003800000 */
[----:B------:R-:W-:Y:S02]  /*fbd0*/  SHF.L.U32 R4, R4, 0x1f, RZ ;  /* 0x0000001f04047819 */ /* 0x000fe400000006ff */
[----:B0-----:R-:W-:-:S04]  /*fbe0*/  LEA R5, R3, R2, 0x18 ;  /* 0x0000000203057211 */ /* 0x001fc800078ec0ff */
[----:B------:R-:W0:Y:S02]  /*fbf0*/  SYNCS.PHASECHK.TRANS64.TRYWAIT P0, [R5+URZ+0x28c20], R4 ;  /* 0x028c2004050075a7 */ /* 0x000e24000800017f */
[----:B0-----:R-:W-:Y:S05]  /*fc00*/  @!P0 BRA `(.L_x_7346) ;  /* 0x0000002400488947 */ /* 0x001fea0003800000 */
.L_x_7414:
[----:B------:R-:W-:Y:S05]  /*fc10*/  BSYNC B0 ;  /* 0x0000000000007941 */ /* 0x000fea0003800000 */
.L_x_7345:
[----:B------:R-:W-:-:S03]  /*fc20*/  UMOV UR4, 0xffffffff ;  /* 0xffffffff00047882 */ /* 0x000fc60000000000 */
[----:B------:R-:W-:Y:S05]  /*fc30*/  BRA.DIV UR4, `(.L_x_7347) ;  /* 0x0000002604507947 */ /* 0x000fea000b800000 */
[----:B------:R-:W1:Y:S02]  /*fc40*/  S2R R2, SR_TID.X ;  /* 0x0000000000027919 */ /* 0x000e640000002100 */
[----:B-1----:R-:W-:-:S04]  /*fc50*/  SHF.R.U32.HI R2, RZ, 0x5, R2 ;  /* 0x00000005ff027819 */ /* 0x002fc80000011602 */
[----:B------:R-:W-:-:S05]  /*fc60*/  LOP3.LUT R2, R2, 0x3, RZ, 0xc0, !PT ;  /* 0x0000000302027812 */ /* 0x000fca00078ec0ff */
[----:B------:R1:W3:Y:S02]  /*fc70*/  SHFL.IDX PT, R14, R2, RZ, 0x1f ;  /* 0x00001fff020e7589 */ /* 0x0002e400000e0000 */
.L_x_7417:
[----:B---3--:R-:W-:-:S13]  /*fc80*/  ISETP.NE.AND P0, PT, R14, RZ, PT ;  /* 0x000000ff0e00720c */ /* 0x008fda0003f05270 */
[----:B------:R-:W-:Y:S05]  /*fc90*/  @P0 BRA `(.L_x_7255) ;  /* 0x0000000000880947 */ /* 0x000fea0003800000 */
[----:B------:R-:W-:-:S03]  /*fca0*/  UMOV UR4, 0xffffffff ;  /* 0xffffffff00047882 */ /* 0x000fc60000000000 */
[----:B------:R-:W-:Y:S05]  /*fcb0*/  BRA.DIV UR4, `(.L_x_7348) ;  /* 0x0000002604647947 */ /* 0x000fea000b800000 */
[----:B------:R-:W-:-:S13]  /*fcc0*/  ELECT P6, URZ, PT ;  /* 0x00000000003f782f */ /* 0x000fda00038c0000 */
.L_x_7420:
[----:B------:R-:W-:Y:S05]  /*fcd0*/  @!P6 BRA `(.L_x_7255) ;  /* 0x000000000078e947 */ /* 0x000fea0003800000 */
[----:B------:R-:W-:-:S06]  /*fce0*/  ULOP3.LUT UR4, UR43, 0x2, URZ, 0xfc, !UPT ;  /* 0x000000022b047892 */ /* 0x000fcc000f8efc3f */
[----:B-1----:R-:W-:-:S05]  /*fcf0*/  IMAD.U32 R2, RZ, RZ, UR4 ;  /* 0x00000004ff027e24 */ /* 0x002fca000f8e00ff */
[----:B------:R-:W-:-:S13]  /*fd00*/  ISETP.NE.AND P0, PT, R2, 0x3, PT ;  /* 0x000000030200780c */ /* 0x000fda0003f05270 */
[----:B------:R-:W-:Y:S05]  /*fd10*/  @!P0 BRA `(.L_x_7349) ;  /* 0x0000000000048947 */ /* 0x000fea0003800000 */
[----:B------:R-:W-:Y:S01]  /*fd20*/  BPT.TRAP 0x1 ;  /* 0x000000040000795c */ /* 0x000fe20000300000 */
.L_x_7349:
[C---:B0-----:R-:W-:Y:S01]  /*fd30*/  LEA R4, R0.reuse, R5, 0x3 ;  /* 0x0000000500047211 */ /* 0x041fe200078e18ff */
[----:B------:R-:W-:Y:S01]  /*fd40*/  VIADD R0, R0, 0x1 ;  /* 0x0000000100007836 */ /* 0x000fe20000000000 */
[----:B------:R-:W-:-:S04]  /*fd50*/  SHF.L.U32 R3, R21, 0x1f, RZ ;  /* 0x0000001f15037819 */ /* 0x000fc800000006ff */
[----:B------:R-:W0:Y:S01]  /*fd60*/  SYNCS.PHASECHK.TRANS64.TRYWAIT P1, [R4+URZ+0x28c40], R3 ;  /* 0x028c4003040075a7 */ /* 0x000e22000802017f */
[----:B------:R-:W-:-:S04]  /*fd70*/  ISETP.NE.AND P2, PT, R0, 0x2, PT ;  /* 0x000000020000780c */ /* 0x000fc80003f45270 */
[----:B------:R-:W-:Y:S01]  /*fd80*/  SEL R2, RZ, 0x1, P2 ;  /* 0x00000001ff027807 */ /* 0x000fe20001000000 */
[----:B0-----:R-:W-:Y:S08]  /*fd90*/  @!P1 BRA `(.L_x_7350) ;  /* 0x00000024004c9947 */ /* 0x001ff00003800000 */
.L_x_7421:
[----:B------:R-:W-:Y:S02]  /*fda0*/  SEL R0, R0, RZ, P2 ;  /* 0x000000ff00007207 */ /* 0x000fe40001000000 */
[----:B------:R-:W-:Y:S01]  /*fdb0*/  LOP3.LUT R2, R21, R2, RZ, 0x3c, !PT ;  /* 0x0000000215027212 */ /* 0x000fe200078e3cff */
[----:B------:R-:W-:Y:S06]  /*fdc0*/  @!P0 BRA `(.L_x_7351) ;  /* 0x0000000000048947 */ /* 0x000fec0003800000 */
[----:B------:R-:W-:Y:S01]  /*fdd0*/  BPT.TRAP 0x1 ;  /* 0x000000040000795c */ /* 0x000fe20000300000 */
.L_x_7351:
[----:B------:R-:W-:Y:S02]  /*fde0*/  LEA R5, R0, R5, 0x3 ;  /* 0x0000000500057211 */ /* 0x000fe400078e18ff */
[----:B------:R-:W-:-:S04]  /*fdf0*/  SHF.L.U32 R0, R2, 0x1f, RZ ;  /* 0x0000001f02007819 */ /* 0x000fc800000006ff */
[----:B------:R-:W1:Y:S02]  /*fe00*/  SYNCS.PHASECHK.TRANS64.TRYWAIT P1, [R5+URZ+0x28c40], R0 ;  /* 0x028c4000050075a7 */ /* 0x000e64000802017f */
[----:B-1----:R-:W-:Y:S05]  /*fe10*/  @!P1 BRA `(.L_x_7352) ;  /* 0x0000002400409947 */ /* 0x002fea0003800000 */
.L_x_7422:
[----:B------:R-:W-:Y:S05]  /*fe20*/  @!P0 BRA `(.L_x_7353) ;  /* 0x0000000000048947 */ /* 0x000fea0003800000 */
[----:B------:R-:W-:Y:S01]  /*fe30*/  BPT.TRAP 0x1 ;  /* 0x000000040000795c */ /* 0x000fe20000300000 */
.L_x_7353:
[----:B------:R-:W3:Y:S02]  /*fe40*/  SYNCS.PHASECHK.TRANS64.TRYWAIT P1, [R4+URZ+0x28c60], R3 ;  /* 0x028c6003040075a7 */ /* 0x000ee4000802017f */
[----:B---3--:R-:W-:Y:S05]  /*fe50*/  @!P1 BRA `(.L_x_7354) ;  /* 0x0000002400449947 */ /* 0x008fea0003800000 */
.L_x_7423:
[----:B------:R-:W-:Y:S05]  /*fe60*/  @!P0 BRA `(.L_x_7355) ;  /* 0x0000000000048947 */ /* 0x000fea0003800000 */
[----:B------:R-:W-:Y:S01]  /*fe70*/  BPT.TRAP 0x1 ;  /* 0x000000040000795c */ /* 0x000fe20000300000 */
.L_x_7355:
[----:B----4-:R4:W0:Y:S02]  /*fe80*/  SYNCS.PHASECHK.TRANS64.TRYWAIT P0, [R5+URZ+0x28c60], R0 ;  /* 0x028c6000050075a7 */ /* 0x010824000800017f */
[----:B0-----:R-:W-:Y:S05]  /*fe90*/  @!P0 NANOSLEEP.SYNCS 0x989680 ;  /* 0x009896800000895d */ /* 0x001fea0003900000 */
[----:B------:R-:W0:Y:S02]  /*fea0*/  @!P0 SYNCS.PHASECHK.TRANS64 P0, [R5+URZ+0x28c60], R0 ;  /* 0x028c6000050085a7 */ /* 0x000e24000800007f */
[----:B0-----:R-:W-:Y:S05]  /*feb0*/  @!P0 BRA `(.L_x_7355) ;  /* 0xfffffffc00f08947 */ /* 0x001fea000383ffff */
.L_x_7255:
[----:B-1----:R-:W-:Y:S05]  /*fec0*/  BSYNC B6 ;  /* 0x0000000000067941 */ /* 0x002fea0003800000 */
.L_x_7252:
[----:B------:R-:W-:Y:S05]  /*fed0*/  EXIT ;  /* 0x000000000000794d */ /* 0x000fea0003800000 */
.L_x_7260:
[----:B0-----:R-:W-:-:S04]  /*fee0*/  IMAD.U32 R5, RZ, RZ, UR5 ;  /* 0x00000005ff057e24 */ /* 0x001fc8000f8e00ff */
[----:B------:R0:W1:Y:S03]  /*fef0*/  SYNCS.PHASECHK.TRANS64.TRYWAIT P1, [R5+URZ+0x28c50], R2 ;  /* 0x028c5002050075a7 */ /* 0x000066000802017f */
[----:B-1----:R-:W-:Y:S05]  /*ff00*/  @!P1 NANOSLEEP.SYNCS 0x989680 ;  /* 0x009896800000995d */ /* 0x002fea0003900000 */
[----:B------:R-:W1:Y:S02]  /*ff10*/  @!P1 SYNCS.PHASECHK.TRANS64 P1, [R5+URZ+0x28c50], R2 ;  /* 0x028c5002050095a7 */ /* 0x000e64000802007f */
[----:B-1----:R-:W-:Y:S05]  /*ff20*/  @!P1 BRA `(.L_x_7260) ;  /* 0xfffffffc00ec9947 */ /* 0x002fea000383ffff */
[----:B------:R-:W-:Y:S05]  /*ff30*/  BRA `(.L_x_7356) ;  /* 0xffffff14005c7947 */ /* 0x000fea000383ffff */
.L_x_7266:
[----:B-1----:R-:W-:-:S04]  /*ff40*/  MOV R5, UR7 ;  /* 0x0000000700057c02 */ /* 0x002fc80008000f00 */
[----:B------:R1:W2:Y:S03]  /*ff50*/  SYNCS.PHASECHK.TRANS64.TRYWAIT P1, [R5+URZ+0x28c50], R2 ;  /* 0x028c5002050075a7 */ /* 0x0002a6000802017f */
[----:B--2---:R-:W-:Y:S05]  /*ff60*/  @!P1 NANOSLEEP.SYNCS 0x989680 ;  /* 0x009896800000995d */ /* 0x004fea0003900000 */
[----:B------:R-:W2:Y:S02]  /*ff70*/  @!P1 SYNCS.PHASECHK.TRANS64 P1, [R5+URZ+0x28c50], R2 ;  /* 0x028c5002050095a7 */ /* 0x000ea4000802007f */
[----:B--2---:R-:W-:Y:S05]  /*ff80*/  @!P1 BRA `(.L_x_7266) ;  /* 0xfffffffc00ec9947 */ /* 0x004fea000383ffff */
[----:B------:R-:W-:Y:S05]  /*ff90*/  BRA `(.L_x_7265) ;  /* 0xffffff2000607947 */ /* 0x000fea000383ffff */
.L_x_7271:
[----:B0-----:R-:W-:-:S04]  /*ffa0*/  IMAD.U32 R0, RZ, RZ, UR39 ;  /* 0x00000027ff007e24 */ /* 0x001fc8000f8e00ff */
[----:B------:R0:W1:Y:S03]  /*ffb0*/  SYNCS.PHASECHK.TRANS64.TRYWAIT P0, [R0+URZ+0x28c00], R13 ;  /* 0x028c000d000075a7 */ /* 0x000066000800017f */
[----:B-1----:R-:W-:Y:S05]  /*ffc0*/  @!P0 NANOSLEEP.SYNCS 0x989680 ;  /* 0x009896800000895d */ /* 0x002fea0003900000 */
[----:B------:R-:W1:Y:S02]  /*ffd0*/  @!P0 SYNCS.PHASECHK.TRANS64 P0, [R0+URZ+0x28c00], R13 ;  /* 0x028c000d000085a7 */ /* 0x000e64000800007f */
[----:B-1----:R-:W-:Y:S05]  /*ffe0*/  @!P0 BRA `(.L_x_7271) ;  /* 0xfffffffc00ec8947 */ /* 0x002fea000383ffff */
[----:B------:R-:W-:Y:S05]  /*fff0*/  BRA `(.L_x_7357) ;  /* 0xffffff3400b87947 */ /* 0x000fea000383ffff */
.L_x_7275:
[----:B-1----:R-:W-:-:S04]  /*10000*/  MOV R4, UR39 ;  /* 0x0000002700047c02 */ /* 0x002fc80008000f00 */
[----:B------:R1:W2:Y:S03]  /*10010*/  SYNCS.PHASECHK.TRANS64.TRYWAIT P1, [R4+URZ+0x28c30], R13 ;  /* 0x028c300d040075a7 */ /* 0x0002a6000802017f */
[----:B--2---:R-:W-:Y:S05]  /*10020*/  @!P1 NANOSLEEP.SYNCS 0x989680 ;  /* 0x009896800000995d */ /* 0x004fea0003900000 */
[----:B------:R-:W2:Y:S02]  /*10030*/  @!P1 SYNCS.PHASECHK.TRANS64 P1, [R4+URZ+0x28c30], R13 ;  /* 0x028c300d040095a7 */ /* 0x000ea4000802007f */
[----:B--2---:R-:W-:Y:S05]  /*10040*/  @!P1 BRA `(.L_x_7275) ;  /* 0xfffffffc00ec9947 */ /* 0x004fea000383ffff */
[----:B------:R-:W-:Y:S05]  /*10050*/  BRA `(.L_x_7274) ;  /* 0xffffff3400f87947 */ /* 0x000fea000383ffff */
.L_x_7280:
[----:B--2---:R-:W-:-:S04]  /*10060*/  IMAD.U32 R14, RZ, RZ, UR39 ;  /* 0x00000027ff0e7e24 */ /* 0x004fc8000f8e00ff */
[----:B------:R2:W3:Y:S03]  /*10070*/  SYNCS.PHASECHK.TRANS64.TRYWAIT P1, [R14+URZ+0x28c50], R13 ;  /* 0x028c500d0e0075a7 */ /* 0x0004e6000802017f */
[----:B---3--:R-:W-:Y:S05]  /*10080*/  @!P1 NANOSLEEP.SYNCS 0x989680 ;  /* 0x009896800000995d */ /* 0x008fea0003900000 */
[----:B------:R-:W3:Y:S02]  /*10090*/  @!P1 SYNCS.PHASECHK.TRANS64 P1, [R14+URZ+0x28c50], R13 ;  /* 0x028c500d0e0095a7 */ /* 0x000ee4000802007f */
[----:B---3--:R-:W-:Y:S05]  /*100a0*/  @!P1 BRA `(.L_x_7280) ;  /* 0xfffffffc00ec9947 */ /* 0x008fea000383ffff */
[----:B------:R-:W-:Y:S05]  /*100b0*/  BRA `(.L_x_7279) ;  /* 0xffffff5000207947 */ /* 0x000fea000383ffff */
.L_x_7286:
[----:B--2---:R-:W-:-:S04]  /*100c0*/  MOV R4, UR27 ;  /* 0x0000001b00047c02 */ /* 0x004fc80008000f00 */
[----:B------:R2:W3:Y:S03]  /*100d0*/  SYNCS.PHASECHK.TRANS64.TRYWAIT P1, [R4+URZ+0x28c30], R13 ;  /* 0x028c300d040075a7 */ /* 0x0004e6000802017f */
[----:B---3--:R-:W-:Y:S05]  /*100e0*/  @!P1 NANOSLEEP.SYNCS 0x989680 ;  /* 0x009896800000995d */ /* 0x008fea0003900000 */
[----:B------:R-:W3:Y:S02]  /*100f0*/  @!P1 SYNCS.PHASECHK.TRANS64 P1, [R4+URZ+0x28c30], R13 ;  /* 0x028c300d040095a7 */ /* 0x000ee4000802007f */
[----:B---3--:R-:W-:Y:S05]  /*10100*/  @!P1 BRA `(.L_x_7286) ;  /* 0xfffffffc00ec9947 */ /* 0x008fea000383ffff */
[----:B------:R-:W-:Y:S05]  /*10110*/  BRA `(.L_x_7285) ;  /* 0xffffff5400587947 */ /* 0x000fea000383ffff */
.L_x_7291:
[----:B-1----:R-:W-:-:S04]  /*10120*/  IMAD.U32 R14, RZ, RZ, UR27 ;  /* 0x0000001bff0e7e24 */ /* 0x002fc8000f8e00ff */
[----:B------:R1:W2:Y:S03]  /*10130*/  SYNCS.PHASECHK.TRANS64.TRYWAIT P1, [R14+URZ+0x28c50], R13 ;  /* 0x028c500d0e0075a7 */ /* 0x0002a6000802017f */
[----:B--2---:R-:W-:Y:S05]  /*10140*/  @!P1 NANOSLEEP.SYNCS 0x989680 ;  /* 0x009896800000995d */ /* 0x004fea0003900000 */
[----:B------:R-:W2:Y:S02]  /*10150*/  @!P1 SYNCS.PHASECHK.TRANS64 P1, [R14+URZ+0x28c50], R13 ;  /* 0x028c500d0e0095a7 */ /* 0x000ea4000802007f */
[----:B--2---:R-:W-:Y:S05]  /*10160*/  @!P1 BRA `(.L_x_7291) ;  /* 0xfffffffc00ec9947 */ /* 0x004fea000383ffff */
[----:B------:R-:W-:Y:S05]  /*10170*/  BRA `(.L_x_7290) ;  /* 0xffffff7000cc7947 */ /* 0x000fea000383ffff */
.L_x_7298:
[----:B-1----:R-:W-:-:S04]  /*10180*/  MOV R4, UR6 ;  /* 0x0000000600047c02 */ /* 0x002fc80008000f00 */
[----:B------:R1:W2:Y:S03]  /*10190*/  SYNCS.PHASECHK.TRANS64.TRYWAIT P1, [R4+URZ+0x28c30], R11 ;  /* 0x028c300b040075a7 */ /* 0x0002a6000802017f */
[----:B--2---:R-:W-:Y:S05]  /*101a0*/  @!P1 NANOSLEEP.SYNCS 0x989680 ;  /* 0x009896800000995d */ /* 0x004fea0003900000 */
[----:B------:R-:W2:Y:S02]  /*101b0*/  @!P1 SYNCS.PHASECHK.TRANS64 P1, [R4+URZ+0x28c30], R11 ;  /* 0x028c300b040095a7 */ /* 0x000ea4000802007f */
[----:B--2---:R-:W-:Y:S05]  /*101c0*/  @!P1 BRA `(.L_x_7298) ;  /* 0xfffffffc00ec9947 */ /* 0x004fea000383ffff */
[----:B------:R-:W-:Y:S05]  /*101d0*/  BRA `(.L_x_7297) ;  /* 0xffffff7400c47947 */ /* 0x000fea000383ffff */
.L_x_7303:
[----:B-1----:R-:W-:-:S04]  /*101e0*/  IMAD.U32 R12, RZ, RZ, UR6 ;  /* 0x00000006ff0c7e24 */ /* 0x002fc8000f8e00ff */
[----:B------:R1:W3:Y:S03]  /*101f0*/  SYNCS.PHASECHK.TRANS64.TRYWAIT P1, [R12+URZ+0x28c50], R11 ;  /* 0x028c500b0c0075a7 */ /* 0x0002e6000802017f */
[----:B---3--:R-:W-:Y:S05]  /*10200*/  @!P1 NANOSLEEP.SYNCS 0x989680 ;  /* 0x009896800000995d */ /* 0x008fea0003900000 */
[----:B------:R-:W3:Y:S02]  /*10210*/  @!P1 SYNCS.PHASECHK.TRANS64 P1, [R12+URZ+0x28c50], R11 ;  /* 0x028c500b0c0095a7 */ /* 0x000ee4000802007f */
[----:B---3--:R-:W-:Y:S05]  /*10220*/  @!P1 BRA `(.L_x_7303) ;  /* 0xfffffffc00ec9947 */ /* 0x008fea000383ffff */
[----:B------:R-:W-:Y:S05]  /*10230*/  BRA `(.L_x_7302) ;  /* 0xffffff8c00dc7947 */ /* 0x000fea000383ffff */
.L_x_7317:
[----:B------:R-:W-:Y:S01]  /*10240*/  MOV R13, R23 ;  /* 0x00000017000d7202 */ /* 0x000fe20000000f00 */
[----:B------:R-:W-:Y:S01]  /*10250*/  IMAD.MOV.U32 R12, RZ, RZ, RZ ;  /* 0x000000ffff0c7224 */ /* 0x000fe200078e00ff */
[----:B------:R-:W-:Y:S01]  /*10260*/  MOV R11, 0x1f ;  /* 0x0000001f000b7802 */ /* 0x000fe20000000f00 */
[----:B------:R-:W-:-:S07]  /*10270*/  IMAD.MOV.U32 R15, RZ, RZ, -0x1 ;  /* 0xffffffffff0f7424 */ /* 0x000fce00078e00ff */
[----:B------:R-:W-:Y:S05]  /*10280*/  WARPSYNC.COLLECTIVE R15, `(.L_x_7358) ;  /* 0x000000000f087348 */ /* 0x000fea0003c00000 */
[----:B------:R0:W1:Y:S02]  /*10290*/  SHFL.IDX P6, R14, R13, R12, R11 ;  /* 0x0000000c0d0e7389 */ /* 0x00006400000c000b */
[----:B01----:R-:W-:Y:S01]  /*102a0*/  ENDCOLLECTIVE ;  /* 0x000000000000791b */ /* 0x003fe20003800000 */
.L_x_7358:
[----:B------:R-:W-:Y:S05]  /*102b0*/  BRA `(.L_x_7359) ;  /* 0xffffffd000f07947 */ /* 0x000fea000383ffff */
.L_x_7319:
[----:B0-----:R-:W-:-:S04]  /*102c0*/  MOV R3, UR45 ;  /* 0x0000002d00037c02 */ /* 0x001fc80008000f00 */
[----:B------:R0:W1:Y:S03]  /*102d0*/  SYNCS.PHASECHK.TRANS64.TRYWAIT P0, [R3+URZ+0x28c40], R0 ;  /* 0x028c4000030075a7 */ /* 0x000066000800017f */
[----:B-1----:R-:W-:Y:S05]  /*102e0*/  @!P0 NANOSLEEP.SYNCS 0x989680 ;  /* 0x009896800000895d */ /* 0x002fea0003900000 */
[----:B------:R-:W1:Y:S02]  /*102f0*/  @!P0 SYNCS.PHASECHK.TRANS64 P0, [R3+URZ+0x28c40], R0 ;  /* 0x028c4000030085a7 */ /* 0x000e64000800007f */
[----:B-1----:R-:W-:Y:S05]  /*10300*/  @!P0 BRA `(.L_x_7319) ;  /* 0xfffffffc00ec8947 */ /* 0x002fea000383ffff */
[----:B------:R-:W-:Y:S05]  /*10310*/  BRA `(.L_x_7360) ;  /* 0xffffffd400207947 */ /* 0x000fea000383ffff */
.L_x_7320:
[----:B------:R-:W-:Y:S01]  /*10320*/  BSSY B0, `(.L_x_7361) ;  /* 0x0000008000007945 */ /* 0x000fe20003800000 */
[----:B------:R-:W-:Y:S01]  /*10330*/  IMAD.MOV.U32 R13, RZ, RZ, R5 ;  /* 0x000000ffff0d7224 */ /* 0x000fe200078e0005 */
[----:B------:R-:W-:Y:S01]  /*10340*/  MOV R12, RZ ;  /* 0x000000ff000c7202 */ /* 0x000fe20000000f00 */
[----:B------:R-:W-:Y:S01]  /*10350*/  IMAD.MOV.U32 R11, RZ, RZ, 0x181f ;  /* 0x0000181fff0b7424 */ /* 0x000fe200078e00ff */
[----:B------:R-:W-:-:S07]  /*10360*/  MOV R15, 0xffffffff ;  /* 0xffffffff000f7802 */ /* 0x000fce0000000f00 */
[----:B------:R-:W-:Y:S05]  /*10370*/  WARPSYNC.COLLECTIVE R15, `(.L_x_7362) ;  /* 0x000000000f087348 */ /* 0x000fea0003c00000 */
[----:B------:R0:W1:Y:S02]  /*10380*/  SHFL.IDX P6, R14, R13, R12, R11 ;  /* 0x0000000c0d0e7389 */ /* 0x00006400000c000b */
[----:B01----:R-:W-:Y:S01]  /*10390*/  ENDCOLLECTIVE ;  /* 0x000000000000791b */ /* 0x003fe20003800000 */
.L_x_7362:
[----:B------:R-:W-:Y:S05]  /*103a0*/  BSYNC B0 ;  /* 0x0000000000007941 */ /* 0x000fea0003800000 */
.L_x_7361:
        /* <DEDUP_REMOVED lines=9> */
.L_x_7363:
[----:B------:R-:W-:Y:S01]  /*10440*/  MOV R13, R5 ;  /* 0x00000005000d7202 */ /* 0x000fe20000000f00 */
[----:B------:R-:W-:Y:S01]  /*10450*/  IMAD.MOV.U32 R12, RZ, RZ, 0x1 ;  /* 0x00000001ff0c7424 */ /* 0x000fe200078e00ff */
[----:B------:R-:W-:-:S04]  /*10460*/  @P0 LEA R14, P1, R22, R14, 0x1 ;  /* 0x0000000e160e0211 */ /* 0x000fc800078208ff */
[----:B------:R-:W-:Y:S01]  /*10470*/  @P0 IADD3.X R3, RZ, R2, RZ, P1, !PT ;  /* 0x00000002ff030210 */ /* 0x000fe20000ffe4ff */
[----:B------:R-:W-:-:S08]  /*10480*/  @P0 IMAD.MOV.U32 R2, RZ, RZ, R14 ;  /* 0x000000ffff020224 */ /* 0x000fd000078e000e */
[----:B------:R-:W-:Y:S05]  /*10490*/  WARPSYNC.COLLECTIVE R15, `(.L_x_7364) ;  /* 0x000000000f087348 */ /* 0x000fea0003c00000 */
[----:B------:R0:W1:Y:S02]  /*104a0*/  SHFL.IDX P6, R14, R13, R12, R11 ;  /* 0x0000000c0d0e7389 */ /* 0x00006400000c000b */
[----:B01----:R-:W-:Y:S01]  /*104b0*/  ENDCOLLECTIVE ;  /* 0x000000000000791b */ /* 0x003fe20003800000 */
.L_x_7364:
        /* <DEDUP_REMOVED lines=11> */
.L_x_7365:
[----:B------:R-:W-:Y:S01]  /*10570*/  IMAD.MOV.U32 R13, RZ, RZ, R5 ;  /* 0x000000ffff0d7224 */ /* 0x000fe200078e0005 */
[----:B------:R-:W-:Y:S02]  /*10580*/  MOV R12, 0x2 ;  /* 0x00000002000c7802 */ /* 0x000fe40000000f00 */
[----:B------:R-:W-:-:S13]  /*10590*/  @P0 LEA R2, P1, R22, R14, 0x1 ;  /* 0x0000000e16020211 */ /* 0x000fda00078208ff */
[----:B------:R-:W-:Y:S05]  /*105a0*/  WARPSYNC.COLLECTIVE R15, `(.L_x_7366) ;  /* 0x000000000f087348 */ /* 0x000fea0003c00000 */
[----:B------:R0:W1:Y:S02]  /*105b0*/  SHFL.IDX P6, R14, R13, R12, R11 ;  /* 0x0000000c0d0e7389 */ /* 0x00006400000c000b */
[----:B01----:R-:W-:Y:S01]  /*105c0*/  ENDCOLLECTIVE ;  /* 0x000000000000791b */ /* 0x003fe20003800000 */
.L_x_7366:
[----:B------:R-:W-:-:S05]  /*105d0*/  @P0 IADD3.X R3, RZ, R4, RZ, P1, !PT ;  /* 0x00000004ff030210 */ /* 0x000fca0000ffe4ff */
        /* <DEDUP_REMOVED lines=11> */
.L_x_7367:
[----:B------:R-:W-:Y:S01]  /*10690*/  MOV R13, R5 ;  /* 0x00000005000d7202 */ /* 0x000fe20000000f00 */
[----:B------:R-:W-:Y:S01]  /*106a0*/  IMAD.MOV.U32 R12, RZ, RZ, 0x3 ;  /* 0x00000003ff0c7424 */ /* 0x000fe200078e00ff */
[----:B------:R-:W-:-:S13]  /*106b0*/  @P0 LEA R2, P1, R22, R14, 0x1 ;  /* 0x0000000e16020211 */ /* 0x000fda00078208ff */
[----:B------:R-:W-:Y:S05]  /*106c0*/  WARPSYNC.COLLECTIVE R15, `(.L_x_7368) ;  /* 0x000000000f087348 */ /* 0x000fea0003c00000 */
[----:B------:R0:W1:Y:S02]  /*106d0*/  SHFL.IDX P6, R14, R13, R12, R11 ;  /* 0x0000000c0d0e7389 */ /* 0x00006400000c000b */
[----:B01----:R-:W-:Y:S01]  /*106e0*/  ENDCOLLECTIVE ;  /* 0x000000000000791b */ /* 0x003fe20003800000 */
.L_x_7368:
[----:B------:R-:W-:-:S05]  /*106f0*/  @P0 IMAD.X R3, RZ, RZ, R4, P1 ;  /* 0x000000ffff030224 */ /* 0x000fca00008e0604 */
        /* <DEDUP_REMOVED lines=9> */
.L_x_7369:
[----:B------:R-:W-:Y:S05]  /*10790*/  BRA `(.L_x_7370) ;  /* 0xffffffd000e47947 */ /* 0x000fea000383ffff */
.L_x_7323:
[----:B------:R-:W-:Y:S01]  /*107a0*/  MOV R13, R5 ;  /* 0x00000005000d7202 */ /* 0x000fe20000000f00 */
[----:B------:R-:W-:Y:S01]  /*107b0*/  IMAD.MOV.U32 R12, RZ, RZ, RZ ;  /* 0x000000ffff0c7224 */ /* 0x000fe200078e00ff */
[----:B------:R-:W-:Y:S01]  /*107c0*/  MOV R11, 0x181f ;  /* 0x0000181f000b7802 */ /* 0x000fe20000000f00 */
[----:B------:R-:W-:Y:S01]  /*107d0*/  IMAD.MOV.U32 R15, RZ, RZ, -0x1 ;  /* 0xffffffffff0f7424 */ /* 0x000fe200078e00ff */
[----:B------:R-:W-:-:S07]  /*107e0*/  MOV R6, UR46 ;  /* 0x0000002e00067c02 */ /* 0x000fce0008000f00 */
[----:B------:R-:W-:Y:S05]  /*107f0*/  WARPSYNC.COLLECTIVE R15, `(.L_x_7371) ;  /* 0x000000000f087348 */ /* 0x000fea0003c00000 */
[----:B------:R0:W1:Y:S02]  /*10800*/  SHFL.IDX P6, R14, R13, R12, R11 ;  /* 0x0000000c0d0e7389 */ /* 0x00006400000c000b */
[----:B01----:R-:W-:Y:S01]  /*10810*/  ENDCOLLECTIVE ;  /* 0x000000000000791b */ /* 0x003fe20003800000 */
.L_x_7371:
[----:B------:R-:W-:Y:S02]  /*10820*/  IMAD R7, R6, 0x40, R35 ;  /* 0x0000004006077824 */ /* 0x000fe400078e0223 */
[----:B------:R-:W-:Y:S01]  /*10830*/  IMAD.MOV.U32 R13, RZ, RZ, R4 ;  /* 0x000000ffff0d7224 */ /* 0x000fe200078e0004 */
[----:B------:R-:W-:-:S07]  /*10840*/  MOV R2, R14 ;  /* 0x0000000e00027202 */ /* 0x000fce0000000f00 */
[----:B------:R-:W-:Y:S05]  /*10850*/  WARPSYNC.COLLECTIVE R15, `(.L_x_7372) ;  /* 0x000000000f087348 */ /* 0x000fea0003c00000 */
[----:B------:R0:W1:Y:S02]  /*10860*/  SHFL.IDX P6, R14, R13, R12, R11 ;  /* 0x0000000c0d0e7389 */ /* 0x00006400000c000b */
[----:B01----:R-:W-:Y:S01]  /*10870*/  ENDCOLLECTIVE ;  /* 0x000000000000791b */ /* 0x003fe20003800000 */
.L_x_7372:
[----:B------:R-:W-:Y:S02]  /*10880*/  ULDC UR4, c[0x0][0x288] ;  /* 0x0000a20000047ab9 */ /* 0x000fe40000000800 */
[----:B------:R-:W-:-:S05]  /*10890*/  IMAD R0, R0, UR4, RZ ;  /* 0x0000000400007c24 */ /* 0x000fca000f8e02ff */
[C---:B------:R-:W-:Y:S02]  /*108a0*/  ISETP.GE.AND P0, PT, R7.reuse, R0, PT ;  /* 0x000000000700720c */ /* 0x040fe40003f06270 */
[----:B------:R-:W-:Y:S01]  /*108b0*/  IADD3 R11, R7, 0x10, RZ ;  /* 0x00000010070b7810 */ /* 0x000fe20007ffe0ff */
[----:B------:R-:W-:Y:S01]  /*108c0*/  IMAD.MOV.U32 R13, RZ, RZ, R5 ;  /* 0x000000ffff0d7224 */ /* 0x000fe200078e0005 */
[----:B------:R-:W-:-:S09]  /*108d0*/  MOV R12, 0x1 ;  /* 0x00000001000c7802 */ /* 0x000fd20000000f00 */
        /* <DEDUP_REMOVED lines=13> */
.L_x_7373:
[----:B------:R-:W-:Y:S01]  /*109b0*/  VIADD R9, R7, 0x20 ;  /* 0x0000002007097836 */ /* 0x000fe20000000000 */
[----:B------:R-:W-:Y:S01]  /*109c0*/  @!P0 LEA R21, R30, UR45, 0x1 ;  /* 0x0000002d1e158c11 */ /* 0x000fe2000f8e08ff */
[----:B------:R-:W-:Y:S01]  /*109d0*/  IMAD.MOV.U32 R13, RZ, RZ, R4 ;  /* 0x000000ffff0d7224 */ /* 0x000fe200078e0004 */
[----:B------:R-:W-:-:S07]  /*109e0*/  MOV R6, R14 ;  /* 0x0000000e00067202 */ /* 0x000fce0000000f00 */
[----:B------:R-:W-:Y:S05]  /*109f0*/  WARPSYNC.COLLECTIVE R15, `(.L_x_7374) ;  /* 0x000000000f087348 */ /* 0x000fea0003c00000 */
[----:B------:R0:W1:Y:S02]  /*10a00*/  SHFL.IDX P6, R14, R13, R12, R11 ;  /* 0x0000000c0d0e7389 */ /* 0x00006400000c000b */
[----:B01----:R-:W-:Y:S01]  /*10a10*/  ENDCOLLECTIVE ;  /* 0x000000000000791b */ /* 0x003fe20003800000 */
.L_x_7374:
[----:B------:R-:W-:Y:S01]  /*10a20*/  MOV R13, R5 ;  /* 0x00000005000d7202 */ /* 0x000fe20000000f00 */
[----:B------:R-:W-:Y:S01]  /*10a30*/  IMAD.MOV.U32 R12, RZ, RZ, 0x2 ;  /* 0x00000002ff0c7424 */ /* 0x000fe200078e00ff */
[----:B------:R-:W-:-:S13]  /*10a40*/  @!P0 LEA R2, P2, R22, R14, 0x1 ;  /* 0x0000000e16028211 */ /* 0x000fda00078408ff */
[----:B------:R-:W-:Y:S05]  /*10a50*/  WARPSYNC.COLLECTIVE R15, `(.L_x_7375) ;  /* 0x000000000f087348 */ /* 0x000fea0003c00000 */
[----:B------:R0:W1:Y:S02]  /*10a60*/  SHFL.IDX P6, R14, R13, R12, R11 ;  /* 0x0000000c0d0e7389 */ /* 0x00006400000c000b */
[----:B01----:R-:W-:Y:S01]  /*10a70*/  ENDCOLLECTIVE ;  /* 0x000000000000791b */ /* 0x003fe20003800000 */
.L_x_7375:
[----:B------:R-:W-:-:S05]  /*10a80*/  @!P0 IADD3.X R3, RZ, R6, RZ, P2, !PT ;  /* 0x00000006ff038210 */ /* 0x000fca00017fe4ff */
        /* <DEDUP_REMOVED lines=11> */
.L_x_7376:
[----:B------:R-:W-:Y:S01]  /*10b40*/  IMAD.MOV.U32 R13, RZ, RZ, R5 ;  /* 0x000000ffff0d7224 */ /* 0x000fe200078e0005 */
[----:B------:R-:W-:Y:S02]  /*10b50*/  MOV R12, 0x3 ;  /* 0x00000003000c7802 */ /* 0x000fe40000000f00 */
[----:B------:R-:W-:-:S13]  /*10b60*/  @!P0 LEA R2, P2, R22, R14, 0x1 ;  /* 0x0000000e16028211 */ /* 0x000fda00078408ff */
[----:B------:R-:W-:Y:S05]  /*10b70*/  WARPSYNC.COLLECTIVE R15, `(.L_x_7377) ;  /* 0x000000000f087348 */ /* 0x000fea0003c00000 */
[----:B------:R0:W1:Y:S02]  /*10b80*/  SHFL.IDX P6, R14, R13, R12, R11 ;  /* 0x0000000c0d0e7389 */ /* 0x00006400000c000b */
[----:B01----:R-:W-:Y:S01]  /*10b90*/  ENDCOLLECTIVE ;  /* 0x000000000000791b */ /* 0x003fe20003800000 */
.L_x_7377:
[----:B------:R-:W-:-:S05]  /*10ba0*/  @!P0 IADD3.X R3, RZ, R6, RZ, P2, !PT ;  /* 0x00000006ff038210 */ /* 0x000fca00017fe4ff */
        /* <DEDUP_REMOVED lines=9> */
.L_x_7378:
[----:B------:R-:W-:Y:S05]  /*10c40*/  BRA `(.L_x_7379) ;  /* 0xffffffd4008c7947 */ /* 0x000fea000383ffff */
.L_x_7324:
[----:B0-----:R-:W-:-:S04]  /*10c50*/  IMAD.U32 R3, RZ, RZ, UR45 ;  /* 0x0000002dff037e24 */ /* 0x001fc8000f8e00ff */
[----:B------:R0:W1:Y:S03]  /*10c60*/  SYNCS.PHASECHK.TRANS64.TRYWAIT P0, [R3+URZ+0x28c20], R0 ;  /* 0x028c2000030075a7 */ /* 0x000066000800017f */
[----:B-1----:R-:W-:Y:S05]  /*10c70*/  @!P0 NANOSLEEP.SYNCS 0x989680 ;  /* 0x009896800000895d */ /* 0x002fea0003900000 */
[----:B------:R-:W1:Y:S02]  /*10c80*/  @!P0 SYNCS.PHASECHK.TRANS64 P0, [R3+URZ+0x28c20], R0 ;  /* 0x028c2000030085a7 */ /* 0x000e64000800007f */
[----:B-1----:R-:W-:Y:S05]  /*10c90*/  @!P0 BRA `(.L_x_7324) ;  /* 0xfffffffc00ec8947 */ /* 0x002fea000383ffff */
[----:B------:R-:W-:Y:S05]  /*10ca0*/  BRA `(.L_x_7380) ;  /* 0xffffffd400bc7947 */ /* 0x000fea000383ffff */
.L_x_7326:
[----:B0-----:R-:W-:-:S04]  /*10cb0*/  MOV R3, UR45 ;  /* 0x0000002d00037c02 */ /* 0x001fc80008000f00 */
[----:B------:R0:W1:Y:S03]  /*10cc0*/  SYNCS.PHASECHK.TRANS64.TRYWAIT P0, [R3+URZ+0x28c60], R0 ;  /* 0x028c6000030075a7 */ /* 0x000066000800017f */
[----:B-1----:R-:W-:Y:S05]  /*10cd0*/  @!P0 NANOSLEEP.SYNCS 0x989680 ;  /* 0x009896800000895d */ /* 0x002fea0003900000 */
[----:B------:R-:W1:Y:S02]  /*10ce0*/  @!P0 SYNCS.PHASECHK.TRANS64 P0, [R3+URZ+0x28c60], R0 ;  /* 0x028c6000030085a7 */ /* 0x000e64000800007f */
[----:B-1----:R-:W-:Y:S05]  /*10cf0*/  @!P0 BRA `(.L_x_7326) ;  /* 0xfffffffc00ec8947 */ /* 0x002fea000383ffff */
[----:B------:R-:W-:Y:S05]  /*10d00*/  BRA `(.L_x_7381) ;  /* 0xffffffd400b87947 */ /* 0x000fea000383ffff */
.L_x_7327:
        /* <DEDUP_REMOVED lines=8> */
.L_x_7383:
[----:B------:R-:W-:Y:S05]  /*10d90*/  BSYNC B0 ;  /* 0x0000000000007941 */ /* 0x000fea0003800000 */
.L_x_7382:
[----:B------:R-:W-:Y:S01]  /*10da0*/  MOV R13, R0 ;  /* 0x00000000000d7202 */ /* 0x000fe20000000f00 */
[----:B------:R-:W-:Y:S01]  /*10db0*/  IMAD.MOV.U32 R12, RZ, RZ, RZ ;  /* 0x000000ffff0c7224 */ /* 0x000fe200078e00ff */
[----:B------:R-:W-:Y:S01]  /*10dc0*/  MOV R11, 0x181f ;  /* 0x0000181f000b7802 */ /* 0x000fe20000000f00 */
[----:B------:R-:W-:Y:S01]  /*10dd0*/  IMAD.MOV.U32 R15, RZ, RZ, -0x1 ;  /* 0xffffffffff0f7424 */ /* 0x000fe200078e00ff */
[----:B------:R-:W-:Y:S01]  /*10de0*/  SHF.L.U32 R8, R22, 0x1, RZ ;  /* 0x0000000116087819 */ /* 0x000fe200000006ff */
[----:B------:R-:W-:Y:S01]  /*10df0*/  IMAD.MOV.U32 R3, RZ, RZ, R14 ;  /* 0x000000ffff037224 */ /* 0x000fe200078e000e */
[----:B------:R-:W-:-:S07]  /*10e00*/  LOP3.LUT R4, R17, 0x1, RZ, 0xc0, !PT ;  /* 0x0000000111047812 */ /* 0x000fce00078ec0ff */
[----:B------:R-:W-:Y:S05]  /*10e10*/  WARPSYNC.COLLECTIVE R15, `(.L_x_7384) ;  /* 0x000000000f087348 */ /* 0x000fea0003c00000 */
[----:B------:R0:W1:Y:S02]  /*10e20*/  SHFL.IDX P6, R14, R13, R12, R11 ;  /* 0x0000000c0d0e7389 */ /* 0x00006400000c000b */
[----:B01----:R-:W-:Y:S01]  /*10e30*/  ENDCOLLECTIVE ;  /* 0x000000000000791b */ /* 0x003fe20003800000 */
.L_x_7384:
[----:B------:R-:W-:Y:S02]  /*10e40*/  LEA R7, R30, UR45, 0x1 ;  /* 0x0000002d1e077c11 */ /* 0x000fe4000f8e08ff */
[----:B------:R-:W-:Y:S02]  /*10e50*/  ISETP.NE.U32.AND P1, PT, R4, 0x1, PT ;  /* 0x000000010400780c */ /* 0x000fe40003f25070 */
[C---:B------:R-:W-:Y:S02]  /*10e60*/  LOP3.LUT P5, RZ, R17.reuse, 0x2, RZ, 0xc0, !PT ;  /* 0x0000000211ff7812 */ /* 0x040fe400078ac0ff */
[C---:B------:R-:W-:Y:S02]  /*10e70*/  LOP3.LUT P4, RZ, R17.reuse, 0x4, RZ, 0xc0, !PT ;  /* 0x0000000411ff7812 */ /* 0x040fe4000788c0ff */
[C---:B------:R-:W-:Y:S02]  /*10e80*/  LOP3.LUT P3, RZ, R17.reuse, 0x8, RZ, 0xc0, !PT ;  /* 0x0000000811ff7812 */ /* 0x040fe4000786c0ff */
[----:B------:R-:W-:-:S02]  /*10e90*/  LOP3.LUT P2, RZ, R17, 0x10, RZ, 0xc0, !PT ;  /* 0x0000001011ff7812 */ /* 0x000fc4000784c0ff */
[----:B------:R-:W-:Y:S01]  /*10ea0*/  LOP3.LUT R16, R16, 0xfffffeff, RZ, 0xc0, !PT ;  /* 0xfffffeff10107812 */ /* 0x000fe200078ec0ff */
[----:B------:R-:W-:Y:S01]  /*10eb0*/  IMAD.MOV.U32 R12, RZ, RZ, 0x1 ;  /* 0x00000001ff0c7424 */ /* 0x000fe200078e00ff */
[----:B------:R-:W-:Y:S02]  /*10ec0*/  PRMT R4, R17, 0x8880, RZ ;  /* 0x0000888011047816 */ /* 0x000fe400000000ff */
        /* <DEDUP_REMOVED lines=24> */
[----:B------:R-:W-:Y:S02]  /*11050*/  ISETP.GT.AND P6, PT, R4, -0x1, PT ;  /* 0xffffffff0400780c */ /* 0x000fe40003fc4270 */
[----:B------:R-:W-:-:S11]  /*11060*/  MOV R4, RZ ;  /* 0x000000ff00047202 */ /* 0x000fd60000000f00 */
[----:B------:R-:W-:Y:S02]  /*11070*/  @P6 LOP3.LUT R16, R16, 0x200, RZ, 0xfc, !PT ;  /* 0x0000020010106812 */ /* 0x000fe400078efcff */
[----:B------:R-:W-:-:S13]  /*11080*/  ISETP.LT.OR P6, PT, R18, 0x1, P6 ;  /* 0x000000011200780c */ /* 0x000fda00037c1670 */
[----:B------:R0:W-:Y:S02]  /*11090*/  LDGSTS.E.BYPASS.LTC128B.128 [R7+0xe400], desc[UR36][R2.64+0x380], !P6 ;  /* 0x0e40038002077fae */ /* 0x0001e4000f101d64 */
[----:B0-----:R-:W-:Y:S05]  /*110a0*/  WARPSYNC.COLLECTIVE R15, `(.L_x_7385) ;  /* 0x000000000f087348 */ /* 0x001fea0003c00000 */
[----:B------:R1:W2:Y:S02]  /*110b0*/  SHFL.IDX P6, R14, R13, R12, R11 ;  /* 0x0000000c0d0e7389 */ /* 0x0002a400000c000b */
[----:B012---:R-:W-:Y:S01]  /*110c0*/  ENDCOLLECTIVE ;  /* 0x000000000000791b */ /* 0x007fe20003800000 */
.L_x_7385:
[----:B------:R-:W-:Y:S01]  /*110d0*/  IMAD.MOV.U32 R13, RZ, RZ, R0 ;  /* 0x000000ffff0d7224 */ /* 0x000fe200078e0000 */
[----:B------:R-:W-:-:S07]  /*110e0*/  MOV R5, R14 ;  /* 0x0000000e00057202 */ /* 0x000fce0000000f00 */
[----:B------:R-:W-:Y:S05]  /*110f0*/  WARPSYNC.COLLECTIVE R15, `(.L_x_7386) ;  /* 0x000000000f087348 */ /* 0x000fea0003c00000 */
[----:B------:R0:W1:Y:S02]  /*11100*/  SHFL.IDX P6, R14, R13, R12, R11 ;  /* 0x0000000c0d0e7389 */ /* 0x00006400000c000b */
[----:B01----:R-:W-:Y:S01]  /*11110*/  ENDCOLLECTIVE ;  /* 0x000000000000791b */ /* 0x003fe20003800000 */
.L_x_7386:
[----:B------:R-:W-:Y:S01]  /*11120*/  IMAD.MOV.U32 R13, RZ, RZ, R6 ;  /* 0x000000ffff0d7224 */ /* 0x000fe200078e0006 */
[----:B------:R-:W-:Y:S02]  /*11130*/  MOV R12, 0x2 ;  /* 0x00000002000c7802 */ /* 0x000fe40000000f00 */
        /* <DEDUP_REMOVED lines=26> */
.L_x_7387:
[----:B------:R-:W-:Y:S01]  /*112e0*/  MOV R13, R0 ;  /* 0x00000000000d7202 */ /* 0x000fe20000000f00 */
[----:B------:R-:W-:-:S07]  /*112f0*/  IMAD.MOV.U32 R9, RZ, RZ, R14 ;  /* 0x000000ffff097224 */ /* 0x000fce00078e000e */
[----:B------:R-:W-:Y:S05]  /*11300*/  WARPSYNC.COLLECTIVE R15, `(.L_x_7388) ;  /* 0x000000000f087348 */ /* 0x000fea0003c00000 */
[----:B------:R0:W1:Y:S02]  /*11310*/  SHFL.IDX P6, R14, R13, R12, R11 ;  /* 0x0000000c0d0e7389 */ /* 0x00006400000c000b */
[----:B01----:R-:W-:Y:S01]  /*11320*/  ENDCOLLECTIVE ;  /* 0x000000000000791b */ /* 0x003fe20003800000 */
.L_x_7388:
        /* <DEDUP_REMOVED lines=28> */
.L_x_7389:
[----:B------:R-:W-:Y:S01]  /*114f0*/  IMAD.MOV.U32 R13, RZ, RZ, R0 ;  /* 0x000000ffff0d7224 */ /* 0x000fe200078e0000 */
[----:B------:R-:W-:-:S07]  /*11500*/  MOV R6, R14 ;  /* 0x0000000e00067202 */ /* 0x000fce0000000f00 */
[----:B------:R-:W-:Y:S05]  /*11510*/  WARPSYNC.COLLECTIVE R15, `(.L_x_7390) ;  /* 0x000000000f087348 */ /* 0x000fea0003c00000 */
[----:B------:R0:W1:Y:S02]  /*11520*/  SHFL.IDX P6, R14, R13, R12, R11 ;  /* 0x0000000c0d0e7389 */ /* 0x00006400000c000b */
[----:B01----:R-:W-:Y:S01]  /*11530*/  ENDCOLLECTIVE ;  /* 0x000000000000791b */ /* 0x003fe20003800000 */
.L_x_7390:
[----:B------:R-:W-:Y:S05]  /*11540*/  BRA `(.L_x_7391) ;  /* 0xffffffd4004c7947 */ /* 0x000fea000383ffff */
.L_x_7334:
[----:B-1----:R1:W2:Y:S02]  /*11550*/  SYNCS.PHASECHK.TRANS64.TRYWAIT P0, [R10+URZ+0x28c40], R20 ;  /* 0x028c40140a0075a7 */ /* 0x0022a4000800017f */
[----:B--2---:R-:W-:Y:S05]  /*11560*/  @!P0 NANOSLEEP.SYNCS 0x989680 ;  /* 0x009896800000895d */ /* 0x004fea0003900000 */
[----:B------:R-:W2:Y:S02]  /*11570*/  @!P0 SYNCS.PHASECHK.TRANS64 P0, [R10+URZ+0x28c40], R20 ;  /* 0x028c40140a0085a7 */ /* 0x000ea4000800007f */
[----:B--2---:R-:W-:Y:S05]  /*11580*/  @!P0 BRA `(.L_x_7334) ;  /* 0xfffffffc00f08947 */ /* 0x004fea000383ffff */
[----:B------:R-:W-:Y:S05]  /*11590*/  BRA `(.L_x_7392) ;  /* 0xffffffd800847947 */ /* 0x000fea000383ffff */
.L_x_7335:
[----:B------:R-:W-:Y:S01]  /*115a0*/  BSSY B1, `(.L_x_7393) ;  /* 0x0000008000017945 */ /* 0x000fe20003800000 */
[----:B------:R-:W-:Y:S01]  /*115b0*/  IMAD.MOV.U32 R13, RZ, RZ, R29 ;  /* 0x000000ffff0d7224 */ /* 0x000fe200078e001d */
[----:B------:R-:W-:Y:S01]  /*115c0*/  MOV R12, RZ ;  /* 0x000000ff000c7202 */ /* 0x000fe20000000f00 */
[----:B------:R-:W-:Y:S01]  /*115d0*/  IMAD.MOV.U32 R11, RZ, RZ, 0x181f ;  /* 0x0000181fff0b7424 */ /* 0x000fe200078e00ff */
[----:B------:R-:W-:-:S07]  /*115e0*/  MOV R15, 0xffffffff ;  /* 0xffffffff000f7802 */ /* 0x000fce0000000f00 */
[----:B-1----:R-:W-:Y:S05]  /*115f0*/  WARPSYNC.COLLECTIVE R15, `(.L_x_7394) ;  /* 0x000000000f087348 */ /* 0x002fea0003c00000 */
[----:B------:R0:W2:Y:S02]  /*11600*/  SHFL.IDX P6, R14, R13, R12, R11 ;  /* 0x0000000c0d0e7389 */ /* 0x0000a400000c000b */
[----:B012---:R-:W-:Y:S01]  /*11610*/  ENDCOLLECTIVE ;  /* 0x000000000000791b */ /* 0x007fe20003800000 */
.L_x_7394:
[----:B------:R-:W-:Y:S05]  /*11620*/  BSYNC B1 ;  /* 0x0000000000017941 */ /* 0x000fea0003800000 */
.L_x_7393:
[----:B------:R-:W-:Y:S01]  /*11630*/  MOV R13, R26 ;  /* 0x0000001a000d7202 */ /* 0x000fe20000000f00 */
[----:B------:R-:W-:Y:S01]  /*11640*/  IMAD.MOV.U32 R12, RZ, RZ, RZ ;  /* 0x000000ffff0c7224 */ /* 0x000fe200078e00ff */
[----:B------:R-:W-:Y:S01]  /*11650*/  MOV R11, 0x181f ;  /* 0x0000181f000b7802 */ /* 0x000fe20000000f00 */
[----:B------:R-:W-:Y:S01]  /*11660*/  IMAD.MOV.U32 R15, RZ, RZ, -0x1 ;  /* 0xffffffffff0f7424 */ /* 0x000fe200078e00ff */
[----:B------:R-:W-:Y:S01]  /*11670*/  LEA R27, R17, UR45, 0x1 ;  /* 0x0000002d111b7c11 */ /* 0x000fe2000f8e08ff */
[----:B------:R-:W-:-:S07]  /*11680*/  IMAD.MOV.U32 R3, RZ, RZ, R14 ;  /* 0x000000ffff037224 */ /* 0x000fce00078e000e */
[----:B------:R-:W-:Y:S05]  /*11690*/  WARPSYNC.COLLECTIVE R15, `(.L_x_7395) ;  /* 0x000000000f087348 */ /* 0x000fea0003c00000 */
[----:B------:R0:W1:Y:S02]  /*116a0*/  SHFL.IDX P6, R14, R13, R12, R11 ;  /* 0x0000000c0d0e7389 */ /* 0x00006400000c000b */
[----:B01----:R-:W-:Y:S01]  /*116b0*/  ENDCOLLECTIVE ;  /* 0x000000000000791b */ /* 0x003fe20003800000 */
.L_x_7395:
[----:B------:R-:W-:Y:S01]  /*116c0*/  IMAD.MOV.U32 R13, RZ, RZ, R29 ;  /* 0x000000ffff0d7224 */ /* 0x000fe200078e001d */
[----:B------:R-:W-:Y:S02]  /*116d0*/  MOV R12, 0x1 ;  /* 0x00000001000c7802 */ /* 0x000fe40000000f00 */
[----:B------:R-:W-:-:S13]  /*116e0*/  IADD3 R2, P0, R14, R8, RZ ;  /* 0x000000080e027210 */ /* 0x000fda0007f1e0ff */
[----:B------:R-:W-:Y:S05]  /*116f0*/  WARPSYNC.COLLECTIVE R15, `(.L_x_7396) ;  /* 0x000000000f087348 */ /* 0x000fea0003c00000 */
[----:B------:R0:W1:Y:S02]  /*11700*/  SHFL.IDX P6, R14, R13, R12, R11 ;  /* 0x0000000c0d0e7389 */ /* 0x00006400000c000b */
[----:B01----:R-:W-:Y:S01]  /*11710*/  ENDCOLLECTIVE ;  /* 0x000000000000791b */ /* 0x003fe20003800000 */
.L_x_7396:
[----:B------:R-:W-:-:S05]  /*11720*/  IADD3.X R3, RZ, R3, RZ, P0, !PT ;  /* 0x00000003ff037210 */ /* 0x000fca00007fe4ff */
        /* <DEDUP_REMOVED lines=9> */
.L_x_7397:
[----:B------:R-:W-:Y:S01]  /*117c0*/  MOV R13, R29 ;  /* 0x0000001d000d7202 */ /* 0x000fe20000000f00 */
[----:B------:R-:W-:Y:S01]  /*117d0*/  IMAD.MOV.U32 R12, RZ, RZ, 0x2 ;  /* 0x00000002ff0c7424 */ /* 0x000fe200078e00ff */
[----:B------:R-:W-:-:S13]  /*117e0*/  IADD3 R2, P0, R14, R8, RZ ;  /* 0x000000080e027210 */ /* 0x000fda0007f1e0ff */
[----:B------:R-:W-:Y:S05]  /*117f0*/  WARPSYNC.COLLECTIVE R15, `(.L_x_7398) ;  /* 0x000000000f087348 */ /* 0x000fea0003c00000 */
[----:B------:R0:W1:Y:S02]  /*11800*/  SHFL.IDX P6, R14, R13, R12, R11 ;  /* 0x0000000c0d0e7389 */ /* 0x00006400000c000b */
[----:B01----:R-:W-:Y:S01]  /*11810*/  ENDCOLLECTIVE ;  /* 0x000000000000791b */ /* 0x003fe20003800000 */
.L_x_7398:
[----:B------:R-:W-:-:S05]  /*11820*/  IMAD.X R3, RZ, RZ, R3, P0 ;  /* 0x000000ffff037224 */ /* 0x000fca00000e0603 */
        /* <DEDUP_REMOVED lines=9> */
.L_x_7399:
[----:B------:R-:W-:Y:S01]  /*118c0*/  IMAD.MOV.U32 R13, RZ, RZ, R29 ;  /* 0x000000ffff0d7224 */ /* 0x000fe200078e001d */
[----:B------:R-:W-:Y:S02]  /*118d0*/  MOV R12, 0x3 ;  /* 0x00000003000c7802 */ /* 0x000fe40000000f00 */
[----:B------:R-:W-:-:S13]  /*118e0*/  IADD3 R2, P0, R14, R8, RZ ;  /* 0x000000080e027210 */ /* 0x000fda0007f1e0ff */
[----:B------:R-:W-:Y:S05]  /*118f0*/  WARPSYNC.COLLECTIVE R15, `(.L_x_7400) ;  /* 0x000000000f087348 */ /* 0x000fea0003c00000 */
[----:B------:R0:W1:Y:S02]  /*11900*/  SHFL.IDX P6, R14, R13, R12, R11 ;  /* 0x0000000c0d0e7389 */ /* 0x00006400000c000b */
[----:B01----:R-:W-:Y:S01]  /*11910*/  ENDCOLLECTIVE ;  /* 0x000000000000791b */ /* 0x003fe20003800000 */
.L_x_7400:
[----:B------:R-:W-:-:S05]  /*11920*/  IADD3.X R3, RZ, R3, RZ, P0, !PT ;  /* 0x00000003ff037210 */ /* 0x000fca00007fe4ff */
[----:B------:R-:W-:Y:S01]  /*11930*/  @!PT LDS RZ, [RZ] ;  /* 0x00000000fffff984 */ /* 0x000fe20000000800 */
[----:B------:R-:W-:Y:S01]  /*11940*/  @!PT LDS RZ, [RZ] ;  /* 0x00000000fffff984 */ /* 0x000fe20000000800 */
[----:B------:R-:W-:Y:S01]  /*11950*/  @!PT LDS RZ, [RZ] ;  /* 0x00000000fffff984 */ /* 0x000fe20000000800 */
[----:B------:R0:W-:Y:S01]  /*11960*/  LDGSTS.E.BYPASS.LTC128B.128 [R27+0x23400], desc[UR36][R2.64], !P1 ;  /* 0x23400000021b7fae */ /* 0x0001e2000c901d64 */
[----:B------:R-:W-:Y:S01]  /*11970*/  MOV R13, R26 ;  /* 0x0000001a000d7202 */ /* 0x000fe20000000f00 */
[----:B------:R-:W-:-:S07]  /*11980*/  IMAD.MOV.U32 R34, RZ, RZ, R14 ;  /* 0x000000ffff227224 */ /* 0x000fce00078e000e */
[----:B0-----:R-:W-:Y:S05]  /*11990*/  WARPSYNC.COLLECTIVE R15, `(.L_x_7401) ;  /* 0x000000000f087348 */ /* 0x001fea0003c00000 */
[----:B------:R1:W2:Y:S02]  /*119a0*/  SHFL.IDX P6, R14, R13, R12, R11 ;  /* 0x0000000c0d0e7389 */ /* 0x0002a400000c000b */
[----:B012---:R-:W-:Y:S01]  /*119b0*/  ENDCOLLECTIVE ;  /* 0x000000000000791b */ /* 0x007fe20003800000 */
.L_x_7401:
[----:B------:R-:W-:Y:S05]  /*119c0*/  BRA `(.L_x_7402) ;  /* 0xffffffd800387947 */ /* 0x000fea000383ffff */
.L_x_7340:
[----:B---3--:R3:W4:Y:S02]  /*119d0*/  SYNCS.PHASECHK.TRANS64.TRYWAIT P0, [R10+URZ+0x28c60], R20 ;  /* 0x028c60140a0075a7 */ /* 0x008724000800017f */
[----:B----4-:R-:W-:Y:S05]  /*119e0*/  @!P0 NANOSLEEP.SYNCS 0x989680 ;  /* 0x009896800000895d */ /* 0x010fea0003900000 */
[----:B------:R-:W4:Y:S02]  /*119f0*/  @!P0 SYNCS.PHASECHK.TRANS64 P0, [R10+URZ+0x28c60], R20 ;  /* 0x028c60140a0085a7 */ /* 0x000f24000800007f */
[----:B----4-:R-:W-:Y:S05]  /*11a00*/  @!P0 BRA `(.L_x_7340) ;  /* 0xfffffffc00f08947 */ /* 0x010fea000383ffff */
[----:B------:R-:W-:Y:S05]  /*11a10*/  BRA `(.L_x_7403) ;  /* 0xffffffd800847947 */ /* 0x000fea000383ffff */
.L_x_7341:
[----:B------:R-:W-:Y:S01]  /*11a20*/  BSSY B1, `(.L_x_7404) ;  /* 0x0000008000017945 */ /* 0x000fe20003800000 */
[----:B------:R-:W-:Y:S01]  /*11a30*/  IMAD.MOV.U32 R13, RZ, RZ, R19 ;  /* 0x000000ffff0d7224 */ /* 0x000fe200078e0013 */
[----:B------:R-:W-:Y:S01]  /*11a40*/  MOV R12, RZ ;  /* 0x000000ff000c7202 */ /* 0x000fe20000000f00 */
[----:B------:R-:W-:Y:S01]  /*11a50*/  IMAD.MOV.U32 R11, RZ, RZ, 0x181f ;  /* 0x0000181fff0b7424 */ /* 0x000fe200078e00ff */
[----:B------:R-:W-:-:S07]  /*11a60*/  MOV R15, 0xffffffff ;  /* 0xffffffff000f7802 */ /* 0x000fce0000000f00 */
[----:B-123--:R-:W-:Y:S05]  /*11a70*/  WARPSYNC.COLLECTIVE R15, `(.L_x_7405) ;  /* 0x000000000f087348 */ /* 0x00efea0003c00000 */
[----:B------:R0:W4:Y:S02]  /*11a80*/  SHFL.IDX P6, R14, R13, R12, R11 ;  /* 0x0000000c0d0e7389 */ /* 0x00012400000c000b */
[----:B01234-:R-:W-:Y:S01]  /*11a90*/  ENDCOLLECTIVE ;  /* 0x000000000000791b */ /* 0x01ffe20003800000 */
.L_x_7405:
[----:B------:R-:W-:Y:S05]  /*11aa0*/  BSYNC B1 ;  /* 0x0000000000017941 */ /* 0x000fea0003800000 */
.L_x_7404:
        /* <DEDUP_REMOVED lines=10> */
.L_x_7406:
        /* <DEDUP_REMOVED lines=15> */
.L_x_7407:
        /* <DEDUP_REMOVED lines=16> */
.L_x_7408:
        /* <DEDUP_REMOVED lines=18> */
.L_x_7409:
        /* <DEDUP_REMOVED lines=14> */
.L_x_7410:
        /* <DEDUP_REMOVED lines=17> */
.L_x_7411:
        /* <DEDUP_REMOVED lines=13> */
.L_x_7412:
[----:B------:R-:W-:Y:S05]  /*12120*/  BRA `(.L_x_7413) ;  /* 0xffffffd400f87947 */ /* 0x000fea000383ffff */
.L_x_7346:
[----:B0-----:R0:W1:Y:S02]  /*12130*/  SYNCS.PHASECHK.TRANS64.TRYWAIT P0, [R5+URZ+0x28c20], R4 ;  /* 0x028c2004050075a7 */ /* 0x001064000800017f */
[----:B-1----:R-:W-:Y:S05]  /*12140*/  @!P0 NANOSLEEP.SYNCS 0x989680 ;  /* 0x009896800000895d */ /* 0x002fea0003900000 */
[----:B------:R-:W1:Y:S02]  /*12150*/  @!P0 SYNCS.PHASECHK.TRANS64 P0, [R5+URZ+0x28c20], R4 ;  /* 0x028c2004050085a7 */ /* 0x000e64000800007f */
[----:B-1----:R-:W-:Y:S05]  /*12160*/  @!P0 BRA `(.L_x_7346) ;  /* 0xfffffffc00f08947 */ /* 0x002fea000383ffff */
[----:B------:R-:W-:Y:S05]  /*12170*/  BRA `(.L_x_7414) ;  /* 0xffffffd800a47947 */ /* 0x000fea000383ffff */
.L_x_7347:
        /* <DEDUP_REMOVED lines=11> */
.L_x_7416:
[----:B------:R-:W-:Y:S05]  /*12230*/  BSYNC B0 ;  /* 0x0000000000007941 */ /* 0x000fea0003800000 */
.L_x_7415:
[----:B------:R-:W-:Y:S05]  /*12240*/  BRA `(.L_x_7417) ;  /* 0xffffffd8008c7947 */ /* 0x000fea000383ffff */
.L_x_7348:
[----:B------:R-:W-:Y:S01]  /*12250*/  BSSY B0, `(.L_x_7418) ;  /* 0x0000006000007945 */ /* 0x000fe20003800000 */
[----:B------:R-:W-:-:S07]  /*12260*/  MOV R15, 0xffffffff ;  /* 0xffffffff000f7802 */ /* 0x000fce0000000f00 */
[----:B012--5:R-:W-:Y:S05]  /*12270*/  WARPSYNC.COLLECTIVE R15, `(.L_x_7419) ;  /* 0x000000000f0c7348 */ /* 0x027fea0003c00000 */
[----:B------:R-:W-:Y:S02]  /*12280*/  ELECT P6, UR62, PT ;  /* 0x00000000003e782f */ /* 0x000fe400038c0000 */
[----:B------:R-:W-:Y:S01]  /*12290*/  MOV R14, UR62 ;  /* 0x0000003e000e7c02 */ /* 0x000fe20008000f00 */
[----:B012--5:R-:W-:Y:S10]  /*122a0*/  ENDCOLLECTIVE ;  /* 0x000000000000791b */ /* 0x027ff40003800000 */
.L_x_7419:
[----:B------:R-:W-:Y:S05]  /*122b0*/  BSYNC B0 ;  /* 0x0000000000007941 */ /* 0x000fea0003800000 */
.L_x_7418:
[----:B------:R-:W-:Y:S05]  /*122c0*/  BRA `(.L_x_7420) ;  /* 0xffffffd800807947 */ /* 0x000fea000383ffff */
.L_x_7350:
[----:B0-----:R0:W1:Y:S02]  /*122d0*/  SYNCS.PHASECHK.TRANS64.TRYWAIT P1, [R4+URZ+0x28c40], R3 ;  /* 0x028c4003040075a7 */ /* 0x001064000802017f */
[----:B-1----:R-:W-:Y:S05]  /*122e0*/  @!P1 NANOSLEEP.SYNCS 0x989680 ;  /* 0x009896800000995d */ /* 0x002fea0003900000 */
[----:B------:R-:W1:Y:S02]  /*122f0*/  @!P1 SYNCS.PHASECHK.TRANS64 P1, [R4+URZ+0x28c40], R3 ;  /* 0x028c4003040095a7 */ /* 0x000e64000802007f */
[----:B-1----:R-:W-:Y:S05]  /*12300*/  @!P1 BRA `(.L_x_7350) ;  /* 0xfffffffc00f09947 */ /* 0x002fea000383ffff */
[----:B------:R-:W-:Y:S05]  /*12310*/  BRA `(.L_x_7421) ;  /* 0xffffffd800a07947 */ /* 0x000fea000383ffff */
.L_x_7352:
[----:B-1----:R1:W3:Y:S02]  /*12320*/  SYNCS.PHASECHK.TRANS64.TRYWAIT P1, [R5+URZ+0x28c40], R0 ;  /* 0x028c4000050075a7 */ /* 0x0022e4000802017f */
[----:B---3--:R-:W-:Y:S05]  /*12330*/  @!P1 NANOSLEEP.SYNCS 0x989680 ;  /* 0x009896800000995d */ /* 0x008fea0003900000 */
[----:B------:R-:W3:Y:S02]  /*12340*/  @!P1 SYNCS.PHASECHK.TRANS64 P1, [R5+URZ+0x28c40], R0 ;  /* 0x028c4000050095a7 */ /* 0x000ee4000802007f */
[----:B---3--:R-:W-:Y:S05]  /*12350*/  @!P1 BRA `(.L_x_7352) ;  /* 0xfffffffc00f09947 */ /* 0x008fea000383ffff */
[----:B------:R-:W-:Y:S05]  /*12360*/  BRA `(.L_x_7422) ;  /* 0xffffffd800ac7947 */ /* 0x000fea000383ffff */
.L_x_7354:
[----:B---3--:R3:W4:Y:S02]  /*12370*/  SYNCS.PHASECHK.TRANS64.TRYWAIT P1, [R4+URZ+0x28c60], R3 ;  /* 0x028c6003040075a7 */ /* 0x008724000802017f */
[----:B----4-:R-:W-:Y:S05]  /*12380*/  @!P1 NANOSLEEP.SYNCS 0x989680 ;  /* 0x009896800000995d */ /* 0x010fea0003900000 */
[----:B------:R-:W4:Y:S02]  /*12390*/  @!P1 SYNCS.PHASECHK.TRANS64 P1, [R4+URZ+0x28c60], R3 ;  /* 0x028c6003040095a7 */ /* 0x000f24000802007f */
[----:B----4-:R-:W-:Y:S05]  /*123a0*/  @!P1 BRA `(.L_x_7354) ;  /* 0xfffffffc00f09947 */ /* 0x010fea000383ffff */
[----:B------:R-:W-:Y:S05]  /*123b0*/  BRA `(.L_x_7423) ;  /* 0xffffffd800a87947 */ /* 0x000fea000383ffff */
.L_x_7424:
        /* <DEDUP_REMOVED lines=12> */
.L_x_15757:


//--------------------- .text._ZN7cutlass13device_kernelIN5flash11enable_sm90INS1_16FlashAttnFwdSm90INS1_25CollectiveMainloopFwdSm90ILi2EN4cute5tupleIJNS5_1CILi1EEES8_S8_EEENS6_IJNS7_ILi64EEESA_SA_EEELi512ENS_10bfloat16_tEfNS_4arch4Sm90ELb1ELb0ELb1ELb0ELb1ELb0ELb1ELb0ELb0ELb1ELb1ELb0EEENS1_21CollectiveEpilogueFwdINS6_IJSA_NS7_ILi512EEESA_EEES9_SC_SE_Li256ELb0ELb1ELb1ELb0EEENS1_19SingleTileSchedulerILb0ELb1ELb1ELi64EEEEEEEEEvNT_6ParamsE --------------------------
	.section	.text._ZN7cutlass13device_kernelIN5flash11enable_sm90INS1_16FlashAttnFwdSm90INS1_25CollectiveMainloopFwdSm90ILi2EN4cute5tupleIJNS5_1CILi1EEES8_S8_EEENS6_IJNS7_ILi64EEESA_SA_EEELi512ENS_10bfloat16_tEfNS_4arch4Sm90ELb1ELb0ELb1ELb0ELb1ELb0ELb1ELb0ELb0ELb1ELb1ELb0EEENS1_21CollectiveEpilogueFwdINS6_IJSA_NS7_ILi512EEESA_EEES9_SC_SE_Li256ELb0ELb1ELb1ELb0EEENS1_19SingleTileSchedulerILb0ELb1ELb1ELi64EEEEEEEEEvNT_6ParamsE,"ax",@progbits
	.align	128
.text._ZN7cutlass13device_kernelIN5flash11enable_sm90INS1_16FlashAttnFwdSm90INS1_25CollectiveMainloopFwdSm90ILi2EN4cute5tupleIJNS5_1CILi1EEES8_S8_EEENS6_IJNS7_ILi64EEESA_SA_EEELi512ENS_10bfloat16_tEfNS_4arch4Sm90ELb1ELb0ELb1ELb0ELb1ELb0ELb1ELb0ELb0ELb1ELb1ELb0EEENS1_21CollectiveEpilogueFwdINS6_IJSA_NS7_ILi512EEESA_EEES9_SC_SE_Li256ELb0ELb1ELb1ELb0EEENS1_19SingleTileSchedulerILb0ELb1ELb1ELi64EEEEEEEEEvNT_6ParamsE:
        .type           _ZN7cutlass13device_kernelIN5flash11enable_sm90INS1_16FlashAttnFwdSm90INS1_25CollectiveMainloopFwdSm90ILi2EN4cute5tupleIJNS5_1CILi1EEES8_S8_EEENS6_IJNS7_ILi64EEESA_SA_EEELi512ENS_10bfloat16_tEfNS_4arch4Sm90ELb1ELb0ELb1ELb0ELb1ELb0ELb1ELb0ELb0ELb1ELb1ELb0EEENS1_21CollectiveEpilogueFwdINS6_IJSA_NS7_ILi512EEESA_EEES9_SC_SE_Li256ELb0ELb1ELb1ELb0EEENS1_19SingleTileSchedulerILb0ELb1ELb1ELi64EEEEEEEEEvNT_6ParamsE,@function
        .size           _ZN7cutlass13device_kernelIN5flash11enable_sm90INS1_16FlashAttnFwdSm90INS1_25CollectiveMainloopFwdSm90ILi2EN4cute5tupleIJNS5_1CILi1EEES8_S8_EEENS6_IJNS7_ILi64EEESA_SA_EEELi512ENS_10bfloat16_tEfNS_4arch4Sm90ELb1ELb0ELb1ELb0ELb1ELb0ELb1ELb0ELb0ELb1ELb1ELb0EEENS1_21CollectiveEpilogueFwdINS6_IJSA_NS7_ILi512EEESA_EEES9_SC_SE_Li256ELb0ELb1ELb1ELb0EEENS1_19SingleTileSchedulerILb0ELb1ELb1ELi64EEEEEEEEEvNT_6ParamsE,(.L_x_15758 - _ZN7cutlass13device_kernelIN5flash11enable_sm90INS1_16FlashAttnFwdSm90INS1_25CollectiveMainloopFwdSm90ILi2EN4cute5tupleIJNS5_1CILi1EEES8_S8_EEENS6_IJNS7_ILi64EEESA_SA_EEELi512ENS_10bfloat16_tEfNS_4arch4Sm90ELb1ELb0ELb1ELb0ELb1ELb0ELb1ELb0ELb0ELb1ELb1ELb0EEENS1_21CollectiveEpilogueFwdINS6_IJSA_NS7_ILi512EEESA_EEES9_SC_SE_Li256ELb0ELb1ELb1ELb0EEENS1_19SingleTileSchedulerILb0ELb1ELb1ELi64EEEEEEEEEvNT_6ParamsE)
        .other          _ZN7cutlass13device_kernelIN5flash11enable_sm90INS1_16FlashAttnFwdSm90INS1_25CollectiveMainloopFwdSm90ILi2EN4cute5tupleIJNS5_1CILi1EEES8_S8_EEENS6_IJNS7_ILi64EEESA_SA_EEELi512ENS_10bfloat16_tEfNS_4arch4Sm90ELb1ELb0ELb1ELb0ELb1ELb0ELb1ELb0ELb0ELb1ELb1ELb0EEENS1_21CollectiveEpilogueFwdINS6_IJSA_NS7_ILi512EEESA_EEES9_SC_SE_Li256ELb0ELb1ELb1ELb0EEENS1_19SingleTileSchedulerILb0ELb1ELb1ELi64EEEEEEEEEvNT_6ParamsE,@"STO_CUDA_ENTRY STV_DEFAULT"
_ZN7cutlass13device_kernelIN5flash11enable_sm90INS1_16FlashAttnFwdSm90INS1_25CollectiveMainloopFwdSm90ILi2EN4cute5tupleIJNS5_1CILi1EEES8_S8_EEENS6_IJNS7_ILi64EEESA_SA_EEELi512ENS_10bfloat16_tEfNS_4arch4Sm90ELb1ELb0ELb1ELb0ELb1ELb0ELb1ELb0ELb0ELb1ELb1ELb0EEENS1_21CollectiveEpilogueFwdINS6_IJSA_NS7_ILi512EEESA_EEES9_SC_SE_Li256ELb0ELb1ELb1ELb0EEENS1_19SingleTileSchedulerILb0ELb1ELb1ELi64EEEEEEEEEvNT_6ParamsE:
        /* <DEDUP_REMOVED lines=43> */
.L_x_7425:
        /* <DEDUP_REMOVED lines=22> */
.L_x_7426:
        /* <DEDUP_REMOVED lines=18> */
.L_x_7427:
        /* <DEDUP_REMOVED lines=22> */
.L_x_7428:
        /* <DEDUP_REMOVED lines=23> */
.L_x_7429:
        /* <DEDUP_REMOVED lines=9> */
[----:B------:R0:W-:Y:S05]  /*0890*/  STL [R1+0x4], R2 ;  /* 0x0000040201007387 */ /* 0x0001ea0000100800 */
[----:B------:R-:W-:Y:S05]  /*08a0*/  @!P0 BRA `(.L_x_7431) ;  /* 0x000000fc00348947 */ /* 0x000fea0003800000 */
.L_x_7432:
[----:B------:R-:W-:-:S08]  /*08b0*/  NOP ;  /* 0x0000000000007918 */ /* 0x000fd00000000000 */
[----:B------:R-:W1:Y:S02]  /*08c0*/  USETMAXREG.TRY_ALLOC.CTAPOOL UP0, 0xe8 ;  /* 0x000000e8000079c8 */ /* 0x000e640008000600 */
[----:B-1----:R-:W-:-:S13]  /*08d0*/  PLOP3.LUT P0, PT, PT, PT, UP0, 0x80, 0x0 ;  /* 0x000000000000781c */ /* 0x002fda0003f0f008 */
[----:B------:R-:W-:Y:S05]  /*08e0*/  @!P0 BRA `(.L_x_7432) ;  /* 0xfffffffc00f08947 */ /* 0x000fea000383ffff */
[----:B------:R-:W1:Y:S01]  /*08f0*/  S2UR UR6, SR_CTAID.Y ;  /* 0x00000000000679c3 */ /* 0x000e620000002600 */
[----:B------:R-:W-:Y:S01]  /*0900*/  ULDC UR7, c[0x0][0xd50] ;  /* 0x0003540000077ab9 */ /* 0x000fe20000000800 */
[----:B------:R-:W-:Y:S01]  /*0910*/  LOP3.LUT R0, R24, 0xffffff80, RZ, 0xc0, !PT ;  /* 0xffffff8018007812 */ /* 0x000fe200078ec0ff */
[----:B------:R-:W-:-:S03]  /*0920*/  UISETP.NE.AND UP0, UPT, UR7, 0x1, UPT ;  /* 0x000000010700788c */ /* 0x000fc6000bf05270 */
[----:B------:R-:W-:Y:S02]  /*0930*/  ISETP.NE.AND P0, PT, R0, 0x80, PT ;  /* 0x000000800000780c */ /* 0x000fe40003f05270 */
[----:B------:R-:W2:Y:S06]  /*0940*/  S2UR UR8, SR_CTAID.Z ;  /* 0x00000000000879c3 */ /* 0x000eac0000002700 */
[----:B------:R-:W-:Y:S01]  /*0950*/  @UP0 ULDC UR4, c[0x0][0xd54] ;  /* 0x0003550000040ab9 */ /* 0x000fe20000000800 */
[----:B------:R-:W-:-:S04]  /*0960*/  @UP0 ULDC UR10, c[0x0][0xd58] ;  /* 0x00035600000a0ab9 */ /* 0x000fc80000000800 */
[----:B------:R-:W-:Y:S06]  /*0970*/  @!P0 BAR.ARV 0x8, 0x100 ;  /* 0x0204000000008b1d */ /* 0x000fec0000002000 */
[----:B-1----:R-:W-:Y:S01]  /*0980*/  UIMAD.WIDE.U32 UR4, UR6, UR4, URZ ;  /* 0x00000004060472a5 */ /* 0x002fe2000f8e003f */
[----:B------:R-:W-:Y:S01]  /*0990*/  ISETP.GE.U32.AND P0, PT, R24, 0x100, PT ;  /* 0x000001001800780c */ /* 0x000fe20003f06070 */
[----:B------:R-:W-:Y:S02]  /*09a0*/  UMOV UR11, UR6 ;  /* 0x00000006000b7c82 */ /* 0x000fe40008000000 */
[----:B------:R-:W-:-:S04]  /*09b0*/  @UP0 USHF.R.U32.HI UR11, URZ, UR10, UR5 ;  /* 0x0000000a3f0b0299 */ /* 0x000fc80008011605 */
[----:B------:R-:W-:Y:S02]  /*09c0*/  UIADD3 UR4, -UR11, URZ, URZ ;  /* 0x0000003f0b047290 */ /* 0x000fe4000fffe13f */
[----:B------:R-:W-:Y:S02]  /*09d0*/  IMAD.U32 R0, RZ, RZ, UR11 ;  /* 0x0000000bff007e24 */ /* 0x000fe4000f8e00ff */
[----:B------:R-:W-:Y:S02]  /*09e0*/  UIMAD UR7, UR7, UR4, UR6 ;  /* 0x00000004070772a4 */ /* 0x000fe4000f8e0206 */
[----:B------:R-:W-:Y:S06]  /*09f0*/  @P0 BAR.ARV 0xf, 0x100 ;  /* 0x03c4000000000b1d */ /* 0x000fec0000002000 */
[----:B--2---:R-:W-:Y:S01]  /*0a00*/  ISETP.LE.AND P0, PT, RZ, UR8, PT ;  /* 0x00000008ff007c0c */ /* 0x004fe2000bf03270 */
[----:B------:R1:W-:-:S12]  /*0a10*/  STL [R1], R0 ;  /* 0x0000000001007387 */ /* 0x0003d80000100800 */
[----:B-1----:R-:W-:Y:S05]  /*0a20*/  @!P0 BRA `(.L_x_7433) ;  /* 0x00000140008c8947 */ /* 0x002fea0003800000 */
[----:B0-----:R-:W0:Y:S01]  /*0a30*/  LDC.64 R2, c[0x0][0x418] ;  /* 0x00010600ff027b82 */ /* 0x001e220000000a00 */
[----:B------:R-:W-:Y:S01]  /*0a40*/  UISETP.NE.AND UP0, UPT, UR9, 0x1, UPT ;  /* 0x000000010900788c */ /* 0x000fe2000bf05270 */
[----:B------:R-:W1:Y:S01]  /*0a50*/  S2R R197, SR_CgaCtaId ;  /* 0x0000000000c57919 */ /* 0x000e620000008800 */
[----:B------:R-:W-:-:S05]  /*0a60*/  VIADD R152, R24, 0xffffff80 ;  /* 0xffffff8018987836 */ /* 0x000fca0000000000 */
[----:B------:R-:W2:Y:S08]  /*0a70*/  LDC R194, c[0x0][0x424] ;  /* 0x00010900ffc27b82 */ /* 0x000eb00000000800 */
[----:B------:R-:W3:Y:S08]  /*0a80*/  LDC R7, c[0x0][0x2f0] ;  /* 0x0000bc00ff077b82 */ /* 0x000ef00000000800 */
[----:B------:R-:W4:Y:S01]  /*0a90*/  S2UR UR38, SR_CTAID.X ;  /* 0x00000000002679c3 */ /* 0x000f220000002500 */
[----:B0-----:R-:W-:-:S04]  /*0aa0*/  ISETP.NE.U32.AND P0, PT, R2, RZ, PT ;  /* 0x000000ff0200720c */ /* 0x001fc80003f05070 */
[----:B------:R-:W-:-:S04]  /*0ab0*/  ISETP.NE.AND.EX P0, PT, R3, RZ, PT, P0 ;  /* 0x000000ff0300720c */ /* 0x000fc80003f05300 */
[----:B--2---:R-:W-:Y:S02]  /*0ac0*/  SEL R194, R194, 0x1, P0 ;  /* 0x00000001c2c27807 */ /* 0x004fe40000000000 */
[----:B------:R-:W-:-:S03]  /*0ad0*/  PLOP3.LUT P0, PT, PT, PT, UP0, 0x80, 0x0 ;  /* 0x000000000000781c */ /* 0x000fc60003f0f008 */
[----:B---3--:R-:W-:-:S05]  /*0ae0*/  IMAD R0, R194, R7, 0x3f ;  /* 0x0000003fc2007424 */ /* 0x008fca00078e0207 */
[----:B------:R-:W-:Y:S01]  /*0af0*/  SHF.R.S32.HI R3, RZ, 0x1f, R0 ;  /* 0x0000001fff037819 */ /* 0x000fe20000011400 */
[----:B----4-:R-:W-:-:S03]  /*0b00*/  USHF.L.U32 UR38, UR38, 0x6, URZ ;  /* 0x0000000626267899 */ /* 0x010fc6000800063f */
[----:B------:R-:W-:-:S04]  /*0b10*/  LEA.HI R3, R3, R0, RZ, 0x6 ;  /* 0x0000000003037211 */ /* 0x000fc800078f30ff */
[----:B------:R-:W-:Y:S01]  /*0b20*/  SHF.R.S32.HI R3, RZ, 0x6, R3 ;  /* 0x00000006ff037819 */ /* 0x000fe20000011403 */
[----:B-1----:R-:W-:Y:S06]  /*0b30*/  @!P0 BRA `(.L_x_7434) ;  /* 0x0000002000248947 */ /* 0x002fec0003800000 */
[----:B------:R-:W0:Y:S01]  /*0b40*/  LDC R5, c[0x0][0x288] ;  /* 0x0000a200ff057b82 */ /* 0x000e220000000800 */
[----:B------:R-:W-:Y:S01]  /*0b50*/  ULDC UR4, c[0x0][0x448] ;  /* 0x0001120000047ab9 */ /* 0x000fe20000000800 */
[----:B------:R-:W-:Y:S01]  /*0b60*/  UIADD3 UR38, UR38, 0x3f, URZ ;  /* 0x0000003f26267890 */ /* 0x000fe2000fffe03f */
[----:B------:R-:W-:Y:S01]  /*0b70*/  R2UR UR9, R3 ;  /* 0x00000000030972ca */ /* 0x000fe200000e0000 */
[----:B------:R-:W-:Y:S01]  /*0b80*/  UISETP.NE.AND UP0, UPT, UR4, 0x1, UPT ;  /* 0x000000010400788c */ /* 0x000fe2000bf05270 */
[----:B------:R-:W-:Y:S01]  /*0b90*/  PLOP3.LUT P0, PT, PT, PT, PT, 0x80, 0x0 ;  /* 0x000000000000781c */ /* 0x000fe20003f0f070 */
[----:B------:R-:W-:Y:S01]  /*0ba0*/  USHF.R.U32.HI UR10, URZ, 0x10, UR7 ;  /* 0x000000103f0a7899 */ /* 0x000fe20008011607 */
[----:B------:R-:W-:Y:S01]  /*0bb0*/  CS2R R2, SRZ ;  /* 0x0000000000027805 */ /* 0x000fe2000001ff00 */
[----:B------:R-:W-:Y:S01]  /*0bc0*/  ULOP3.LUT UR6, UR7, 0xffff, URZ, 0xc0, !UPT ;  /* 0x0000ffff07067892 */ /* 0x000fe2000f8ec03f */
[----:B------:R-:W-:Y:S01]  /*0bd0*/  IMAD.MOV.U32 R4, RZ, RZ, RZ ;  /* 0x000000ffff047224 */ /* 0x000fe200078e00ff */
[----:B------:R-:W-:-:S02]  /*0be0*/  CS2R R150, SRZ ;  /* 0x0000000000967805 */ /* 0x000fc4000001ff00 */
[----:B------:R-:W-:Y:S02]  /*0bf0*/  CS2R R148, SRZ ;  /* 0x0000000000947805 */ /* 0x000fe4000001ff00 */
[----:B------:R-:W-:Y:S02]  /*0c00*/  CS2R R146, SRZ ;  /* 0x0000000000927805 */ /* 0x000fe4000001ff00 */
[----:B------:R-:W-:Y:S02]  /*0c10*/  CS2R R144, SRZ ;  /* 0x0000000000907805 */ /* 0x000fe4000001ff00 */
        /* <DEDUP_REMOVED lines=10> */
[----:B0-----:R-:W-:Y:S02]  /*0cc0*/  IADD3 R5, -R5, 0x40, RZ ;  /* 0x0000004005057810 */ /* 0x001fe40007ffe1ff */
[----:B------:R-:W-:-:S02]  /*0cd0*/  CS2R R130, SRZ ;  /* 0x0000000000827805 */ /* 0x000fc4000001ff00 */
[----:B------:R-:W-:Y:S02]  /*0ce0*/  CS2R R128, SRZ ;  /* 0x0000000000807805 */ /* 0x000fe4000001ff00 */
[----:B------:R-:W-:Y:S02]  /*0cf0*/  CS2R R126, SRZ ;  /* 0x00000000007e7805 */ /* 0x000fe4000001ff00 */
[----:B------:R-:W-:Y:S01]  /*0d00*/  CS2R R124, SRZ ;  /* 0x00000000007c7805 */ /* 0x000fe2000001ff00 */
[----:B------:R-:W-:Y:S01]  /*0d10*/  IMAD R5, R194, R7, R5 ;  /* 0x00000007c2057224 */ /* 0x000fe200078e0205 */
[----:B------:R-:W-:Y:S02]  /*0d20*/  CS2R R122, SRZ ;  /* 0x00000000007a7805 */ /* 0x000fe4000001ff00 */
[----:B------:R-:W-:Y:S02]  /*0d30*/  CS2R R120, SRZ ;  /* 0x0000000000787805 */ /* 0x000fe4000001ff00 */
        /* <DEDUP_REMOVED lines=15> */
[----:B------:R-:W-:Y:S01]  /*0e30*/  UIADD3 UR38, UR8, UR38, URZ ;  /* 0x0000002608267290 */ /* 0x000fe2000fffe03f */
[----:B------:R-:W-:Y:S02]  /*0e40*/  CS2R R90, SRZ ;  /* 0x00000000005a7805 */ /* 0x000fe4000001ff00 */
[----:B------:R-:W-:Y:S02]  /*0e50*/  CS2R R88, SRZ ;  /* 0x0000000000587805 */ /* 0x000fe4000001ff00 */
[----:B------:R-:W-:Y:S01]  /*0e60*/  CS2R R86, SRZ ;  /* 0x0000000000567805 */ /* 0x000fe2000001ff00 */
[----:B------:R-:W-:Y:S01]  /*0e70*/  USHF.R.S32.HI UR4, URZ, 0x1f, UR38 ;  /* 0x0000001f3f047899 */ /* 0x000fe20008011426 */
[----:B------:R-:W-:-:S02]  /*0e80*/  CS2R R84, SRZ ;  /* 0x0000000000547805 */ /* 0x000fc4000001ff00 */
[----:B------:R-:W-:Y:S02]  /*0e90*/  CS2R R82, SRZ ;  /* 0x0000000000527805 */ /* 0x000fe4000001ff00 */
[----:B------:R-:W-:Y:S01]  /*0ea0*/  CS2R R80, SRZ ;  /* 0x0000000000507805 */ /* 0x000fe2000001ff00 */
[----:B------:R-:W-:Y:S01]  /*0eb0*/  ULEA.HI UR4, UR4, UR38, URZ, 0x6 ;  /* 0x0000002604047291 */ /* 0x000fe2000f8f303f */
[----:B------:R-:W-:Y:S02]  /*0ec0*/  CS2R R78, SRZ ;  /* 0x00000000004e7805 */ /* 0x000fe4000001ff00 */
[----:B------:R-:W-:Y:S02]  /*0ed0*/  CS2R R76, SRZ ;  /* 0x00000000004c7805 */ /* 0x000fe4000001ff00 */
[----:B------:R-:W-:Y:S01]  /*0ee0*/  CS2R R74, SRZ ;  /* 0x00000000004a7805 */ /* 0x000fe2000001ff00 */
[----:B------:R-:W-:Y:S01]  /*0ef0*/  USHF.R.S32.HI UR4, URZ, 0x6, UR4 ;  /* 0x000000063f047899 */ /* 0x000fe20008011404 */
[----:B------:R-:W-:-:S02]  /*0f00*/  CS2R R72, SRZ ;  /* 0x0000000000487805 */ /* 0x000fc4000001ff00 */
[----:B------:R-:W-:Y:S02]  /*0f10*/  CS2R R70, SRZ ;  /* 0x0000000000467805 */ /* 0x000fe4000001ff00 */
[----:B------:R-:W-:Y:S01]  /*0f20*/  CS2R R68, SRZ ;  /* 0x0000000000447805 */ /* 0x000fe2000001ff00 */
[----:B------:R-:W-:Y:S01]  /*0f30*/  UISETP.LT.AND UP0, UPT, UR9, UR4, UPT ;  /* 0x000000040900728c */ /* 0x000fe2000bf01270 */
[----:B------:R-:W-:Y:S02]  /*0f40*/  CS2R R66, SRZ ;  /* 0x0000000000427805 */ /* 0x000fe4000001ff00 */
[----:B------:R-:W-:Y:S02]  /*0f50*/  CS2R R64, SRZ ;  /* 0x0000000000407805 */ /* 0x000fe4000001ff00 */
[----:B------:R-:W-:Y:S01]  /*0f60*/  CS2R R62, SRZ ;  /* 0x00000000003e7805 */ /* 0x000fe2000001ff00 */
[----:B------:R-:W-:Y:S01]  /*0f70*/  USEL UR5, UR9, UR4, UP0 ;  /* 0x0000000409057287 */ /* 0x000fe20008000000 */
[----:B------:R-:W-:Y:S01]  /*0f80*/  CS2R R60, SRZ ;  /* 0x00000000003c7805 */ /* 0x000fe2000001ff00 */
[----:B------:R-:W-:Y:S01]  /*0f90*/  UISETP.NE.AND UP0, UPT, UR10, URZ, UPT ;  /* 0x0000003f0a00728c */ /* 0x000fe2000bf05270 */
[----:B------:R-:W-:Y:S01]  /*0fa0*/  CS2R R58, SRZ ;  /* 0x00000000003a7805 */ /* 0x000fe2000001ff00 */
[----:B------:R-:W-:Y:S01]  /*0fb0*/  UISETP.GE.AND UP1, UPT, UR5, 0x1, UPT ;  /* 0x000000010500788c */ /* 0x000fe2000bf26270 */
[----:B------:R-:W-:-:S02]  /*0fc0*/  CS2R R56, SRZ ;  /* 0x0000000000387805 */ /* 0x000fc4000001ff00 */
[----:B------:R-:W-:Y:S02]  /*0fd0*/  CS2R R54, SRZ ;  /* 0x0000000000367805 */ /* 0x000fe4000001ff00 */
[----:B------:R-:W-:Y:S02]  /*0fe0*/  CS2R R52, SRZ ;  /* 0x0000000000347805 */ /* 0x000fe4000001ff00 */
[----:B------:R-:W-:Y:S02]  /*0ff0*/  CS2R R50, SRZ ;  /* 0x0000000000327805 */ /* 0x000fe4000001ff00 */
[----:B------:R-:W-:Y:S02]  /*1000*/  CS2R R48, SRZ ;  /* 0x0000000000307805 */ /* 0x000fe4000001ff00 */
[----:B------:R-:W-:Y:S02]  /*1010*/  PLOP3.LUT P1, PT, PT, PT, UP1, 0x80, 0x0 ;  /* 0x000000000000781c */ /* 0x000fe40003f2f018 */
[----:B------:R-:W-:-:S02]  /*1020*/  CS2R R46, SRZ ;  /* 0x00000000002e7805 */ /* 0x000fc4000001ff00 */
[----:B------:R-:W-:Y:S01]  /*1030*/  CS2R R44, SRZ ;  /* 0x00000000002c7805 */ /* 0x000fe2000001ff00 */
[----:B------:R-:W-:Y:S01]  /*1040*/  @!UP0 ULDC UR10, c[0x0][0xae8] ;  /* 0x0002ba00000a8ab9 */ /* 0x000fe20000000800 */
[----:B------:R-:W-:Y:S02]  /*1050*/  CS2R R42, SRZ ;  /* 0x00000000002a7805 */ /* 0x000fe4000001ff00 */
[----:B------:R-:W-:Y:S02]  /*1060*/  CS2R R40, SRZ ;  /* 0x0000000000287805 */ /* 0x000fe4000001ff00 */
[----:B------:R-:W-:Y:S01]  /*1070*/  CS2R R38, SRZ ;  /* 0x0000000000267805 */ /* 0x000fe2000001ff00 */
[----:B------:R-:W-:Y:S02]  /*1080*/  IMAD.MOV.U32 R37, RZ, RZ, RZ ;  /* 0x000000ffff257224 */ /* 0x000fe400078e00ff */
[----:B------:R-:W-:Y:S05]  /*1090*/  @!P1 BRA `(.L_x_7435) ;  /* 0x0000000000749947 */ /* 0x000fea0003800000 */
[----:B------:R-:W-:Y:S01]  /*10a0*/  IMAD.U32 R5, RZ, RZ, UR10 ;  /* 0x0000000aff057e24 */ /* 0x000fe2000f8e00ff */
[----:B------:R-:W-:-:S04]  /*10b0*/  UIADD3 UR4, UR10, -0x1, UR5 ;  /* 0xffffffff0a047890 */ /* 0x000fc8000fffe005 */
[-C--:B------:R-:W-:Y:S02]  /*10c0*/  IABS R3, R5.reuse ;  /* 0x0000000500037213 */ /* 0x080fe40000000000 */
[----:B------:R-:W-:Y:S01]  /*10d0*/  IABS R9, R5 ;  /* 0x0000000500097213 */ /* 0x000fe20000000000 */
[----:B------:R-:W-:Y:S01]  /*10e0*/  IMAD.U32 R8, RZ, RZ, UR4 ;  /* 0x00000004ff087e24 */ /* 0x000fe2000f8e00ff */
[----:B------:R-:W0:Y:S01]  /*10f0*/  I2F.RP R0, R3 ;  /* 0x0000000300007306 */ /* 0x000e220000209400 */
[----:B------:R-:W-:Y:S02]  /*1100*/  ULOP3.LUT UR4, UR4, UR10, URZ, 0x3c, !UPT ;  /* 0x0000000a04047292 */ /* 0x000fe4000f8e3c3f */
[----:B------:R-:W-:-:S04]  /*1110*/  IMAD.MOV R9, RZ, RZ, -R9 ;  /* 0x000000ffff097224 */ /* 0x000fc800078e0a09 */
[----:B------:R-:W-:Y:S01]  /*1120*/  ISETP.LE.AND P3, PT, RZ, UR4, PT ;  /* 0x00000004ff007c0c */ /* 0x000fe2000bf63270 */
[----:B0-----:R-:W0:Y:S02]  /*1130*/  MUFU.RCP R0, R0 ;  /* 0x0000000000007308 */ /* 0x001e240000001000 */
[----:B0-----:R-:W-:Y:S01]  /*1140*/  VIADD R6, R0, 0xffffffe ;  /* 0x0ffffffe00067836 */ /* 0x001fe20000000000 */
[----:B------:R-:W-:-:S05]  /*1150*/  IABS R0, R8 ;  /* 0x0000000800007213 */ /* 0x000fca0000000000 */
[----:B------:R0:W1:Y:S02]  /*1160*/  F2I.FTZ.U32.TRUNC.NTZ R7, R6 ;  /* 0x0000000600077305 */ /* 0x000064000021f000 */
[----:B0-----:R-:W-:Y:S01]  /*1170*/  IMAD.MOV.U32 R6, RZ, RZ, RZ ;  /* 0x000000ffff067224 */ /* 0x001fe200078e00ff */
[----:B-1----:R-:W-:-:S05]  /*1180*/  IADD3 R10, RZ, -R7, RZ ;  /* 0x80000007ff0a7210 */ /* 0x002fca0007ffe0ff */
        /* <DEDUP_REMOVED lines=11> */
[----:B------:R-:W-:-:S05]  /*1240*/  IMAD.MOV.U32 R3, RZ, RZ, R7 ;  /* 0x000000ffff037224 */ /* 0x000fca00078e0007 */
[----:B------:R-:W-:Y:S02]  /*1250*/  @!P3 IADD3 R3, -R3, RZ, RZ ;  /* 0x000000ff0303b210 */ /* 0x000fe40007ffe1ff */
[----:B------:R-:W-:-:S07]  /*1260*/  @!P2 LOP3.LUT R3, RZ, UR10, RZ, 0x33, !PT ;  /* 0x0000000aff03ac12 */ /* 0x000fce000f8e33ff */
.L_x_7435:
        /* <DEDUP_REMOVED lines=11> */
[----:B------:R-:W2:Y:S01]  /*1320*/  LDL R5, [R1+0x4] ;  /* 0x0000040001057983 */ /* 0x000ea20000100800 */
[----:B------:R-:W-:Y:S01]  /*1330*/  MOV R6, 0x400 ;  /* 0x0000040000067802 */ /* 0x000fe20000000f00 */
[----:B------:R-:W-:Y:S01]  /*1340*/  UMOV UR5, 0x40000040 ;  /* 0x4000004000057882 */ /* 0x000fe20000000000 */
[----:B------:R-:W-:Y:S01]  /*1350*/  UMOV UR7, 0x40000040 ;  /* 0x4000004000077882 */ /* 0x000fe20000000000 */
[----:B------:R-:W-:Y:S01]  /*1360*/  BAR.SYNC.DEFER_BLOCKING 0xe, 0x100 ;  /* 0x0384000000007b1d */ /* 0x000fe20000010000 */
[----:B------:R-:W-:-:S05]  /*1370*/  LEA R11, R197, R6, 0x18 ;  /* 0x00000006c50b7211 */ /* 0x000fca00078ec0ff */
[----:B------:R-:W-:Y:S01]  /*1380*/  UMOV UR9, 0x40000040 ;  /* 0x4000004000097882 */ /* 0x000fe20000000000 */
[----:B------:R-:W-:Y:S01]  /*1390*/  UMOV UR11, 0x40000040 ;  /* 0x40000040000b7882 */ /* 0x000fe20000000000 */
[----:B------:R-:W-:Y:S01]  /*13a0*/  UMOV UR13, 0x40000040 ;  /* 0x40000040000d7882 */ /* 0x000fe20000000000 */
[----:B------:R-:W-:Y:S01]  /*13b0*/  UMOV UR15, 0x40000040 ;  /* 0x40000040000f7882 */ /* 0x000fe20000000000 */
[----:B------:R-:W-:Y:S01]  /*13c0*/  UMOV UR17, 0x40000040 ;  /* 0x4000004000117882 */ /* 0x000fe20000000000 */
[----:B------:R-:W-:Y:S01]  /*13d0*/  UMOV UR19, 0x40000040 ;  /* 0x4000004000137882 */ /* 0x000fe20000000000 */
[----:B------:R-:W-:Y:S01]  /*13e0*/  WARPGROUP.ARRIVE ;  /* 0x00000000000079c5 */ /* 0x000fe20000000000 */
[----:B--2---:R-:W-:Y:S02]  /*13f0*/  R2UR UR20, R5 ;  /* 0x00000000051472ca */ /* 0x004fe400000e0000 */
[----:B------:R-:W-:-:S04]  /*1400*/  SHF.R.S32.HI R5, RZ, 0x1f, R152 ;  /* 0x0000001fff057819 */ /* 0x000fc80000011498 */
[----:B------:R-:W-:-:S04]  /*1410*/  LEA.HI R5, R5, R152, RZ, 0x7 ;  /* 0x0000009805057211 */ /* 0x000fc800078f38ff */
[----:B------:R-:W-:Y:S02]  /*1420*/  SHF.R.S32.HI R2, RZ, 0x7, R5 ;  /* 0x00000007ff027819 */ /* 0x000fe40000011405 */
[----:B------:R-:W-:-:S04]  /*1430*/  LOP3.LUT R5, R5, 0xffffff80, RZ, 0xc0, !PT ;  /* 0xffffff8005057812 */ /* 0x000fc800078ec0ff */
[----:B------:R-:W0:Y:S01]  /*1440*/  SHFL.IDX PT, R2, R2, RZ, 0x1f ;  /* 0x00001fff02027589 */ /* 0x000e2200000e0000 */
[----:B------:R-:W-:Y:S01]  /*1450*/  IMAD.IADD R5, R152, 0x1, -R5 ;  /* 0x0000000198057824 */ /* 0x000fe200078e0a05 */
[----:B0-----:R-:W-:-:S04]  /*1460*/  LEA.HI R4, R2, R2, RZ, 0x1 ;  /* 0x0000000202047211 */ /* 0x001fc800078f08ff */
[----:B------:R-:W-:Y:S01]  /*1470*/  LOP3.LUT R7, R4, 0x1fffe, RZ, 0xc0, !PT ;  /* 0x0001fffe04077812 */ /* 0x000fe200078ec0ff */
[----:B------:R-:W-:-:S04]  /*1480*/  VIADD R4, R11, 0x36400 ;  /* 0x000364000b047836 */ /* 0x000fc80000000000 */
[----:B------:R-:W-:Y:S01]  /*1490*/  IMAD.IADD R7, R2, 0x1, -R7 ;  /* 0x0000000102077824 */ /* 0x000fe200078e0a07 */
[----:B------:R-:W-:-:S03]  /*14a0*/  SHF.R.U32.HI R4, RZ, 0x4, R4 ;  /* 0x00000004ff047819 */ /* 0x000fc60000011604 */
[----:B------:R-:W-:Y:S01]  /*14b0*/  IMAD R7, R7, 0x8000, R11 ;  /* 0x0000800007077824 */ /* 0x000fe200078e020b */
[----:B------:R-:W-:-:S03]  /*14c0*/  LOP3.LUT R4, R4, 0x3fff, RZ, 0xc0, !PT ;  /* 0x00003fff04047812 */ /* 0x000fc600078ec0ff */
[----:B------:R-:W-:Y:S01]  /*14d0*/  VIADD R7, R7, 0x400 ;  /* 0x0000040007077836 */ /* 0x000fe20000000000 */
[----:B------:R-:W-:-:S04]  /*14e0*/  LOP3.LUT R4, R4, 0x10000, RZ, 0xfc, !PT ;  /* 0x0001000004047812 */ /* 0x000fc800078efcff */
[----:B------:R-:W-:Y:S01]  /*14f0*/  SHF.R.U32.HI R7, RZ, 0x4, R7 ;  /* 0x00000004ff077819 */ /* 0x000fe20000011607 */
[C---:B------:R-:W-:Y:S01]  /*1500*/  VIADD R6, R4.reuse, 0x2 ;  /* 0x0000000204067836 */ /* 0x040fe20000000000 */
[----:B------:R-:W-:Y:S02]  /*1510*/  R2UR UR4, R4 ;  /* 0x00000000040472ca */ /* 0x000fe400000e0000 */
[----:B------:R-:W-:Y:S02]  /*1520*/  LOP3.LUT R7, R7, 0x3fff, RZ, 0xc0, !PT ;  /* 0x00003fff07077812 */ /* 0x000fe400078ec0ff */
[----:B------:R-:W-:Y:S01]  /*1530*/  R2UR UR8, R6 ;  /* 0x00000000060872ca */ /* 0x000fe200000e0000 */
[----:B------:R-:W-:Y:S01]  /*1540*/  VIADD R6, R4, 0x4 ;  /* 0x0000000404067836 */ /* 0x000fe20000000000 */
[----:B------:R-:W-:-:S04]  /*1550*/  LOP3.LUT R9, R7, 0x2000000, RZ, 0xfc, !PT ;  /* 0x0200000007097812 */ /* 0x000fc800078efcff */
[C---:B------:R-:W-:Y:S01]  /*1560*/  R2UR UR6, R9.reuse ;  /* 0x00000000090672ca */ /* 0x040fe200000e0000 */
[----:B------:R-:W-:Y:S01]  /*1570*/  VIADD R2, R9, 0x80 ;  /* 0x0000008009027836 */ /* 0x000fe20000000000 */
[----:B------:R-:W-:-:S04]  /*1580*/  R2UR UR12, R6 ;  /* 0x00000000060c72ca */ /* 0x000fc800000e0000 */
[----:B------:R-:W-:Y:S02]  /*1590*/  R2UR UR10, R2 ;  /* 0x00000000020a72ca */ /* 0x000fe400000e0000 */
[----:B------:R-:W-:-:S04]  /*15a0*/  IADD3 R2, R9, 0x100, RZ ;  /* 0x0000010009027810 */ /* 0x000fc80007ffe0ff */
[----:B------:R-:W-:Y:S01]  /*15b0*/  R2UR UR14, R2 ;  /* 0x00000000020e72ca */ /* 0x000fe200000e0000 */
[----:B------:R-:W-:Y:S01]  /*15c0*/  HGMMA.64x256x16.F32.BF16 R24, gdesc[UR4].tnspB, RZ, !UPT, gsb0 ;  /* 0x43e00000041879f0 */ /* 0x000fe2000c0018ff */
[----:B------:R-:W-:Y:S01]  /*15d0*/  VIADD R2, R4, 0x6 ;  /* 0x0000000604027836 */ /* 0x000fe20000000000 */
[----:B------:R-:W-:Y:S01]  /*15e0*/  ULOP3.LUT UR6, UR20, 0x1, URZ, 0xfc, !UPT ;  /* 0x0000000114067892 */ /* 0x000fe2000f8efc3f */
[----:B------:R-:W-:-:S03]  /*15f0*/  VIADD R4, R9, 0x180 ;  /* 0x0000018009047836 */ /* 0x000fc60000000000 */
[----:B------:R-:W-:Y:S01]  /*1600*/  R2UR UR16, R2 ;  /* 0x00000000021072ca */ /* 0x000fe200000e0000 */
[----:B------:R-:W-:Y:S01]  /*1610*/  UISETP.NE.AND UP0, UPT, UR6, 0x3, UPT ;  /* 0x000000030600788c */ /* 0x000fe2000bf05270 */
[----:B------:R-:W-:Y:S02]  /*1620*/  R2UR UR18, R4 ;  /* 0x00000000041272ca */ /* 0x000fe400000e0000 */
[----:B------:R-:W-:-:S03]  /*1630*/  SHF.R.S32.HI R2, RZ, 0x1f, R5 ;  /* 0x0000001fff027819 */ /* 0x000fc60000011405 */
[----:B------:R-:W-:Y:S02]  /*1640*/  PLOP3.LUT P1, PT, PT, PT, UP0, 0x80, 0x0 ;  /* 0x000000000000781c */ /* 0x000fe40003f2f008 */
[CC--:B------:R-:W-:Y:S02]  /*1650*/  LEA.HI R4, R2.reuse, R5.reuse, RZ, 0x2 ;  /* 0x0000000502047211 */ /* 0x0c0fe400078f10ff */
[----:B------:R-:W-:Y:S02]  /*1660*/  LEA.HI R2, R2, R5, RZ, 0x5 ;  /* 0x0000000502027211 */ /* 0x000fe400078f28ff */
[--C-:B------:R-:W-:Y:S02]  /*1670*/  SHF.R.S32.HI R6, RZ, 0x2, R4.reuse ;  /* 0x00000002ff067819 */ /* 0x100fe40000011404 */
[----:B------:R-:W-:Y:S02]  /*1680*/  SHF.R.S32.HI R7, RZ, 0x1f, R4 ;  /* 0x0000001fff077819 */ /* 0x000fe40000011404 */
[----:B------:R-:W-:-:S02]  /*1690*/  SHF.R.S32.HI R2, RZ, 0x5, R2 ;  /* 0x00000005ff027819 */ /* 0x000fc40000011402 */
[----:B------:R-:W-:-:S04]  /*16a0*/  LEA.HI R7, R7, R6, RZ, 0x3 ;  /* 0x0000000607077211 */ /* 0x000fc800078f18ff */
[----:B------:R-:W-:-:S05]  /*16b0*/  LOP3.LUT R7, R7, 0xfffffff8, RZ, 0xc0, !PT ;  /* 0xfffffff807077812 */ /* 0x000fca00078ec0ff */
[----:B------:R-:W-:-:S04]  /*16c0*/  IMAD.IADD R7, R6, 0x1, -R7 ;  /* 0x0000000106077824 */ /* 0x000fc800078e0a07 */
[----:B------:R-:W-:Y:S02]  /*16d0*/  IMAD R7, R2, 0x10, R7 ;  /* 0x0000001002077824 */ /* 0x000fe400078e0207 */
[----:B------:R-:W-:Y:S01]  /*16e0*/  IMAD.MOV.U32 R2, RZ, RZ, RZ ;  /* 0x000000ffff027224 */ /* 0x000fe200078e00ff */
        /* <DEDUP_REMOVED lines=15> */
.L_x_7437:
[----:B------:R-:W-:Y:S02]  /*17e0*/  VIADD R3, R3, 0xfffffffe ;  /* 0xfffffffe03037836 */ /* 0x000fe40000000000 */
[----:B------:R-:W-:-:S03]  /*17f0*/  VIADD R4, R11, 0x38860 ;  /* 0x000388600b047836 */ /* 0x000fc60000000000 */
[----:B------:R-:W-:Y:S02]  /*1800*/  ISETP.GE.AND P0, PT, R3, R0, PT ;  /* 0x000000000300720c */ /* 0x000fe40003f06270 */
[----:B------:R-:W-:-:S04]  /*1810*/  PRMT R4, R197, 0x654, R4 ;  /* 0x00000654c5047816 */ /* 0x000fc80000000004 */
[----:B------:R0:W-:Y:S07]  /*1820*/  SYNCS.ARRIVE.TRANS64.RED.A1T0 RZ, [R4+URZ], RZ ;  /* 0x000000ff04ff79a7 */ /* 0x0001ee000810043f */
[----:B------:R-:W-:Y:S05]  /*1830*/  @!P0 BRA `(.L_x_7438) ;  /* 0x0000000800bc8947 */ /* 0x000fea0003800000 */
[----:B------:R-:W-:-:S07]  /*1840*/  MOV R2, RZ ;  /* 0x000000ff00027202 */ /* 0x000fce0000000f00 */
.L_x_7440:
[----:B------:R-:W-:Y:S01]  /*1850*/  BAR.SYNC.DEFER_BLOCKING 0xe, 0x100 ;  /* 0x0384000000007b1d */ /* 0x000fe20000010000 */
[C---:B01----:R-:W-:Y:S02]  /*1860*/  IMAD R4, R2.reuse, 0x40, R7 ;  /* 0x0000004002047824 */ /* 0x043fe400078e0207 */
[----:B------:R-:W-:Y:S02]  /*1870*/  VIADD R2, R2, 0x1 ;  /* 0x0000000102027836 */ /* 0x000fe40000000000 */
[----:B------:R-:W-:Y:S01]  /*1880*/  IMAD R4, R4, 0x4, R11 ;  /* 0x0000000404047824 */ /* 0x000fe200078e020b */
[----:B------:R-:W-:Y:S01]  /*1890*/  UMOV UR7, 0x40000040 ;  /* 0x4000004000077882 */ /* 0x000fe20000000000 */
[----:B------:R-:W-:Y:S01]  /*18a0*/  UMOV UR11, 0x40000040 ;  /* 0x40000040000b7882 */ /* 0x000fe20000000000 */
[----:B------:R-:W-:Y:S01]  /*18b0*/  ISETP.NE.AND P0, PT, R2, 0x2, PT ;  /* 0x000000020200780c */ /* 0x000fe20003f05270 */
[----:B------:R-:W-:Y:S01]  /*18c0*/  UMOV UR15, 0x40000040 ;  /* 0x40000040000f7882 */ /* 0x000fe20000000000 */
[----:B------:R-:W-:-:S02]  /*18d0*/  UMOV UR19, 0x40000040 ;  /* 0x4000004000137882 */ /* 0x000fc40000000000 */
[----:B------:R-:W-:Y:S02]  /*18e0*/  SEL R2, R2, RZ, P0 ;  /* 0x000000ff02027207 */ /* 0x000fe40000000000 */
[C---:B------:R-:W-:Y:S01]  /*18f0*/  ISETP.GT.AND P0, PT, R3.reuse, R0, PT ;  /* 0x000000000300720c */ /* 0x040fe20003f04270 */
[----:B------:R-:W-:Y:S01]  /*1900*/  VIADD R3, R3, 0xffffffff ;  /* 0xffffffff03037836 */ /* 0x000fe20000000000 */
[----:B------:R-:W0:Y:S04]  /*1910*/  LDS R5, [R4+0x38400] ;  /* 0x0384000004057984 */ /* 0x000e280000000800 */
[----:B------:R1:W2:Y:S02]  /*1920*/  LDS R6, [R4+0x38420] ;  /* 0x0384200004067984 */ /* 0x0002a40000000800 */
[----:B-1----:R-:W-:-:S05]  /*1930*/  IMAD R4, R2, 0x1000, R9 ;  /* 0x0000100002047824 */ /* 0x002fca00078e0209 */
[----:B------:R-:W-:Y:S01]  /*1940*/  R2UR UR6, R4 ;  /* 0x00000000040672ca */ /* 0x000fe200000e0000 */
        /* <DEDUP_REMOVED lines=128> */
[----:B------:R-:W-:-:S05]  /*2150*/  VIADD R5, R4, 0x80 ;  /* 0x0000008004057836 */ /* 0x000fca0000000000 */
[----:B------:R-:W-:Y:S01]  /*2160*/  WARPGROUP.ARRIVE ;  /* 0x00000000000079c5 */ /* 0x000fe20000000000 */
[----:B------:R-:W-:Y:S01]  /*2170*/  R2UR UR10, R5 ;  /* 0x00000000050a72ca */ /* 0x000fe200000e0000 */
[C---:B------:R-:W-:Y:S02]  /*2180*/  VIADD R5, R4.reuse, 0x100 ;  /* 0x0000010004057836 */ /* 0x040fe40000000000 */
[----:B------:R-:W-:Y:S02]  /*2190*/  VIADD R4, R4, 0x180 ;  /* 0x0000018004047836 */ /* 0x000fe40000000000 */
[----:B------:R-:W-:Y:S01]  /*21a0*/  HGMMA.64x256x16.F32.BF16 R24, gdesc[UR4].tnspB, R24, gsb0 ;  /* 0x43e00000041879f0 */ /* 0x000fe20008001818 */
[----:B------:R-:W-:Y:S02]  /*21b0*/  R2UR UR14, R5 ;  /* 0x00000000050e72ca */ /* 0x000fe400000e0000 */
[----:B------:R-:W-:Y:S01]  /*21c0*/  R2UR UR18, R4 ;  /* 0x00000000041272ca */ /* 0x000fe200000e0000 */
[----:B------:R-:W-:-:S02]  /*21d0*/  WARPGROUP.DEPBAR.LE gsb0, 0x0 ;  /* 0x00008000000079c5 */ /* 0x000fc40000010000 */
[----:B------:R-:W-:-:S15]  /*21e0*/  WARPGROUP.ARRIVE ;  /* 0x00000000000079c5 */ /* 0x000fde0000000000 */
[----:B------:R-:W-:-:S07]  /*21f0*/  NOP ;  /* 0x0000000000007918 */ /* 0x000fce0000000000 */
        /* <DEDUP_REMOVED lines=13> */
.L_x_7439:
[----:B------:R-:W-:-:S05]  /*22d0*/  LEA R4, R2, R11, 0x3 ;  /* 0x0000000b02047211 */ /* 0x000fca00078e18ff */
[----:B------:R-:W-:-:S05]  /*22e0*/  VIADD R4, R4, 0x38860 ;  /* 0x0003886004047836 */ /* 0x000fca0000000000 */
[----:B------:R-:W-:-:S04]  /*22f0*/  PRMT R4, R197, 0x654, R4 ;  /* 0x00000654c5047816 */ /* 0x000fc80000000004 */
[----:B------:R1:W-:Y:S01]  /*2300*/  SYNCS.ARRIVE.TRANS64.RED.A1T0 RZ, [R4+URZ], RZ ;  /* 0x000000ff04ff79a7 */ /* 0x0003e2000810043f */
[----:B------:R-:W-:Y:S05]  /*2310*/  @P0 BRA `(.L_x_7440) ;  /* 0xfffffff4004c0947 */ /* 0x000fea000383ffff */
[----:B------:R-:W-:-:S07]  /*2320*/  IMAD.SHL.U32 R2, R2, 0x40, RZ ;  /* 0x0000004002027824 */ /* 0x000fce00078e00ff */
.L_x_7438:
[----:B------:R-:W-:Y:S01]  /*2330*/  BAR.SYNC.DEFER_BLOCKING 0xe, 0x100 ;  /* 0x0384000000007b1d */ /* 0x000fe20000010000 */
[----:B------:R-:W-:Y:S01]  /*2340*/  IMAD.IADD R2, R7, 0x1, R2 ;  /* 0x0000000107027824 */ /* 0x000fe200078e0202 */
[----:B------:R-:W-:Y:S01]  /*2350*/  PLOP3.LUT P0, PT, PT, PT, PT, 0x8, 0x0 ;  /* 0x000000000000781c */ /* 0x000fe20003f0e170 */
[----:B01----:R-:W-:Y:S02]  /*2360*/  IMAD.MOV.U32 R4, RZ, RZ, RZ ;  /* 0x000000ffff047224 */ /* 0x003fe400078e00ff */
[----:B------:R-:W-:-:S05]  /*2370*/  IMAD R2, R2, 0x4, R11 ;  /* 0x0000000402027824 */ /* 0x000fca00078e020b */
        /* <DEDUP_REMOVED lines=133> */
.L_x_7434:
[----:B------:R-:W0:Y:S01]  /*2bd0*/  LDC R0, c[0x0][0x288] ;  /* 0x0000a200ff007b82 */ /* 0x000e220000000800 */
[----:B------:R-:W-:Y:S01]  /*2be0*/  ULDC UR4, c[0x0][0x448] ;  /* 0x0001120000047ab9 */ /* 0x000fe20000000800 */
[----:B------:R-:W-:Y:S02]  /*2bf0*/  UIADD3 UR6, UR38, 0x3f, URZ ;  /* 0x0000003f26067890 */ /* 0x000fe4000fffe03f */
[----:B------:R-:W-:Y:S02]  /*2c00*/  UISETP.NE.AND UP0, UPT, UR4, 0x1, UPT ;  /* 0x000000010400788c */ /* 0x000fe4000bf05270 */
[----:B------:R-:W-:Y:S02]  /*2c10*/  USHF.R.U32.HI UR10, URZ, 0x10, UR7 ;  /* 0x000000103f0a7899 */ /* 0x000fe40008011607 */
[----:B------:R-:W-:-:S07]  /*2c20*/  UP2UR UR61, UPR, URZ, 0x1 ;  /* 0x000000013f3d7883 */ /* 0x000fce0008000000 */
[----:B------:R-:W-:Y:S01]  /*2c30*/  @UP0 ULDC UR4, c[0x0][0x44c] ;  /* 0x0001130000040ab9 */ /* 0x000fe20000000800 */
[----:B------:R-:W-:Y:S01]  /*2c40*/  @UP0 ULDC UR8, c[0x0][0x450] ;  /* 0x0001140000080ab9 */ /* 0x000fe20000000800 */
[----:B------:R-:W-:-:S04]  /*2c50*/  UIMAD.WIDE.U32 UR4, UR6, UR4, URZ ;  /* 0x00000004060472a5 */ /* 0x000fc8000f8e003f */
[----:B------:R-:W-:Y:S02]  /*2c60*/  @UP0 USHF.R.U32.HI UR6, URZ, UR8, UR5 ;  /* 0x000000083f060299 */ /* 0x000fe40008011605 */
[----:B------:R-:W-:Y:S01]  /*2c70*/  UISETP.NE.AND UP0, UPT, UR10, URZ, UPT ;  /* 0x0000003f0a00728c */ /* 0x000fe2000bf05270 */
[----:B0-----:R-:W-:Y:S01]  /*2c80*/  IADD3 R0, -R0, 0x40, RZ ;  /* 0x0000004000007810 */ /* 0x001fe20007ffe1ff */
[----:B------:R-:W-:Y:S01]  /*2c90*/  ULOP3.LUT UR8, UR7, 0xffff, URZ, 0xc0, !UPT ;  /* 0x0000ffff07087892 */ /* 0x000fe2000f8ec03f */
[----:B------:R-:W-:-:S03]  /*2ca0*/  UMOV UR4, URZ ;  /* 0x0000003f00047c82 */ /* 0x000fc60008000000 */
[----:B------:R-:W-:-:S04]  /*2cb0*/  IMAD R0, R194, R7, R0 ;  /* 0x00000007c2007224 */ /* 0x000fc800078e0200 */
[----:B------:R-:W-:Y:S01]  /*2cc0*/  VIADD R0, R0, UR6 ;  /* 0x0000000600007c36 */ /* 0x000fe20008000000 */
[----:B------:R-:W-:-:S04]  /*2cd0*/  @!UP0 ULDC UR10, c[0x0][0xae8] ;  /* 0x0002ba00000a8ab9 */ /* 0x000fc80000000800 */
[----:B------:R-:W-:-:S04]  /*2ce0*/  SHF.R.S32.HI R5, RZ, 0x1f, R0 ;  /* 0x0000001fff057819 */ /* 0x000fc80000011400 */
[----:B------:R-:W-:-:S04]  /*2cf0*/  LEA.HI R5, R5, R0, RZ, 0x6 ;  /* 0x0000000005057211 */ /* 0x000fc800078f30ff */
[----:B------:R-:W-:-:S04]  /*2d00*/  SHF.R.S32.HI R0, RZ, 0x6, R5 ;  /* 0x00000006ff007819 */ /* 0x000fc80000011405 */
[----:B------:R-:W-:-:S04]  /*2d10*/  VIMNMX R22, R3, R0, PT ;  /* 0x0000000003167248 */ /* 0x000fc80003fe0100 */
[----:B------:R-:W-:-:S13]  /*2d20*/  ISETP.GE.AND P0, PT, R22, 0x1, PT ;  /* 0x000000011600780c */ /* 0x000fda0003f06270 */
[----:B------:R-:W-:Y:S05]  /*2d30*/  @!P0 BRA `(.L_x_7441) ;  /* 0x0000000000808947 */ /* 0x000fea0003800000 */
[----:B------:R-:W-:Y:S01]  /*2d40*/  IMAD.U32 R5, RZ, RZ, UR10 ;  /* 0x0000000aff057e24 */ /* 0x000fe2000f8e00ff */
[----:B------:R-:W-:-:S04]  /*2d50*/  UMOV UR4, URZ ;  /* 0x0000003f00047c82 */ /* 0x000fc80008000000 */
[----:B------:R-:W-:-:S04]  /*2d60*/  IABS R0, R5 ;  /* 0x0000000500007213 */ /* 0x000fc80000000000 */
[----:B------:R-:W-:Y:S02]  /*2d70*/  R2UR UR9, R0 ;  /* 0x00000000000972ca */ /* 0x000fe400000e0000 */
[----:B------:R-:W-:Y:S02]  /*2d80*/  IADD3 R0, R5, -0x1, R22 ;  /* 0xffffffff05007810 */ /* 0x000fe40007ffe016 */
[----:B------:R-:W-:Y:S02]  /*2d90*/  IABS R5, R5 ;  /* 0x0000000500057213 */ /* 0x000fe40000000000 */
[----:B------:R-:W-:-:S04]  /*2da0*/  IABS R4, R0 ;  /* 0x0000000000047213 */ /* 0x000fc80000000000 */
[----:B------:R-:W-:-:S03]  /*2db0*/  R2UR UR7, R4 ;  /* 0x00000000040772ca */ /* 0x000fc600000e0000 */
        /* <DEDUP_REMOVED lines=11> */
[----:B------:R-:W-:Y:S01]  /*2e70*/  UIMAD UR4, UR5, UR6, UR7 ;  /* 0x00000006050472a4 */ /* 0x000fe2000f8e0207 */
[----:B------:R-:W-:-:S03]  /*2e80*/  R2UR UR6, R0 ;  /* 0x00000000000672ca */ /* 0x000fc600000e0000 */
[----:B------:R-:W-:-:S11]  /*2e90*/  UISETP.GT.U32.AND UP0, UPT, UR9, UR4, UPT ;  /* 0x000000040900728c */ /* 0x000fd6000bf04070 */
[----:B------:R-:W-:Y:S02]  /*2ea0*/  @!UP0 UIADD3 UR4, UR4, -UR9, URZ ;  /* 0x8000000904048290 */ /* 0x000fe4000fffe03f */
[----:B------:R-:W-:Y:S02]  /*2eb0*/  @!UP0 UIADD3 UR5, UR5, 0x1, URZ ;  /* 0x0000000105058890 */ /* 0x000fe4000fffe03f */
[----:B------:R-:W-:Y:S02]  /*2ec0*/  UISETP.GE.U32.AND UP1, UPT, UR4, UR9, UPT ;  /* 0x000000090400728c */ /* 0x000fe4000bf26070 */
[----:B------:R-:W-:-:S04]  /*2ed0*/  ULOP3.LUT UR4, UR6, UR10, URZ, 0x3c, !UPT ;  /* 0x0000000a06047292 */ /* 0x000fc8000f8e3c3f */
[----:B------:R-:W-:-:S05]  /*2ee0*/  UISETP.GE.AND UP0, UPT, UR4, URZ, UPT ;  /* 0x0000003f0400728c */ /* 0x000fca000bf06270 */
[----:B------:R-:W-:Y:S02]  /*2ef0*/  @UP1 UIADD3 UR5, UR5, 0x1, URZ ;  /* 0x0000000105051890 */ /* 0x000fe4000fffe03f */
[----:B------:R-:W-:-:S05]  /*2f00*/  UISETP.NE.AND UP1, UPT, UR10, URZ, UPT ;  /* 0x0000003f0a00728c */ /* 0x000fca000bf25270 */
[----:B------:R-:W-:Y:S02]  /*2f10*/  UMOV UR4, UR5 ;  /* 0x0000000500047c82 */ /* 0x000fe40008000000 */
[----:B------:R-:W-:-:S04]  /*2f20*/  @!UP0 UIADD3 UR4, -UR4, URZ, URZ ;  /* 0x0000003f04048290 */ /* 0x000fc8000fffe13f */
[----:B------:R-:W-:-:S12]  /*2f30*/  @!UP1 ULOP3.LUT UR4, URZ, UR10, URZ, 0x33, !UPT ;  /* 0x0000000a3f049292 */ /* 0x000fd8000f8e333f */
.L_x_7441:
[----:B------:R-:W-:Y:S02]  /*2f40*/  UIMAD UR5, UR8, UR4, URZ ;  /* 0x00000004080572a4 */ /* 0x000fe4000f8e023f */
[----:B------:R-:W-:Y:S01]  /*2f50*/  IMAD.U32 R3, RZ, RZ, UR4 ;  /* 0x00000004ff037e24 */ /* 0x000fe2000f8e00ff */
[----:B------:R-:W-:Y:S01]  /*2f60*/  PLOP3.LUT P0, PT, PT, PT, PT, 0x80, 0x0 ;  /* 0x000000000000781c */ /* 0x000fe20003f0f070 */
[----:B------:R-:W-:Y:S01]  /*2f70*/  IMAD.MOV.U32 R2, RZ, RZ, RZ ;  /* 0x000000ffff027224 */ /* 0x000fe200078e00ff */
[----:B------:R-:W-:Y:S01]  /*2f80*/  CS2R R150, SRZ ;  /* 0x0000000000967805 */ /* 0x000fe2000001ff00 */
[----:B------:R-:W-:Y:S01]  /*2f90*/  IMAD.MOV.U32 R4, RZ, RZ, RZ ;  /* 0x000000ffff047224 */ /* 0x000fe200078e00ff */
[----:B------:R-:W-:Y:S01]  /*2fa0*/  VIADDMNMX R22, R3, UR5, R22, PT ;  /* 0x0000000503167c46 */ /* 0x000fe2000b800116 */
[----:B------:R-:W-:Y:S01]  /*2fb0*/  IMAD.U32 R196, RZ, RZ, UR5 ;  /* 0x00000005ffc47e24 */ /* 0x000fe2000f8e00ff */
[----:B------:R-:W-:Y:S02]  /*2fc0*/  CS2R R148, SRZ ;  /* 0x0000000000947805 */ /* 0x000fe4000001ff00 */
[----:B------:R-:W-:-:S02]  /*2fd0*/  CS2R R146, SRZ ;  /* 0x0000000000927805 */ /* 0x000fc4000001ff00 */
[----:B------:R-:W-:Y:S02]  /*2fe0*/  ISETP.GT.AND P1, PT, R22, UR5, PT ;  /* 0x0000000516007c0c */ /* 0x000fe4000bf24270 */
        /* <DEDUP_REMOVED lines=62> */
[----:B------:R-:W-:Y:S02]  /*33d0*/  SHF.R.S32.HI R57, RZ, 0x1f, R152 ;  /* 0x0000001fff397819 */ /* 0x000fe40000011498 */
[----:B------:R-:W-:Y:S02]  /*33e0*/  MOV R198, 0x400 ;  /* 0x0000040000c67802 */ /* 0x000fe40000000f00 */
[----:B------:R-:W-:Y:S02]  /*33f0*/  LEA.HI R16, R57, R152, RZ, 0x7 ;  /* 0x0000009839107211 */ /* 0x000fe400078f38ff */
[----:B------:R-:W-:Y:S02]  /*3400*/  LEA R198, R197, R198, 0x18 ;  /* 0x000000c6c5c67211 */ /* 0x000fe400078ec0ff */
[----:B------:R-:W-:-:S05]  /*3410*/  SHF.R.S32.HI R17, RZ, 0x7, R16 ;  /* 0x00000007ff117819 */ /* 0x000fca0000011410 */
[----:B------:R-:W0:Y:S02]  /*3420*/  SHFL.IDX PT, R0, R17, RZ, 0x1f ;  /* 0x00001fff11007589 */ /* 0x000e2400000e0000 */
[----:B0-----:R-:W-:-:S04]  /*3430*/  LEA.HI R2, R0, R0, RZ, 0x1 ;  /* 0x0000000000027211 */ /* 0x001fc800078f08ff */
[----:B------:R-:W-:-:S05]  /*3440*/  LOP3.LUT R3, R2, 0x1fffe, RZ, 0xc0, !PT ;  /* 0x0001fffe02037812 */ /* 0x000fca00078ec0ff */
[----:B------:R-:W-:Y:S01]  /*3450*/  IMAD.IADD R3, R0, 0x1, -R3 ;  /* 0x0000000100037824 */ /* 0x000fe200078e0a03 */
[----:B------:R-:W-:-:S03]  /*3460*/  IADD3 R0, R198, 0x36400, RZ ;  /* 0x00036400c6007810 */ /* 0x000fc60007ffe0ff */
[----:B------:R-:W-:Y:S01]  /*3470*/  IMAD R3, R3, 0x8000, R198 ;  /* 0x0000800003037824 */ /* 0x000fe200078e02c6 */
[----:B------:R-:W-:-:S03]  /*3480*/  LOP3.LUT P0, RZ, R0, 0x3ff, RZ, 0xc0, !PT ;  /* 0x000003ff00ff7812 */ /* 0x000fc6000780c0ff */
        /* <DEDUP_REMOVED lines=21> */
.L_x_7442:
        /* <DEDUP_REMOVED lines=11> */
.L_x_7533:
[----:B------:R-:W2:Y:S01]  /*3690*/  LDL R8, [R1+0x4] ;  /* 0x0000040001087983 */ /* 0x000ea20000100800 */
[----:B------:R-:W-:Y:S01]  /*36a0*/  LEA.HI R4, R4, R5, RZ, 0x5 ;  /* 0x0000000504047211 */ /* 0x000fe200078f28ff */
[----:B------:R-:W-:-:S03]  /*36b0*/  IMAD.IADD R2, R17, 0x1, -R2 ;  /* 0x0000000111027824 */ /* 0x000fc600078e0a02 */
[----:B------:R-:W-:Y:S02]  /*36c0*/  SHF.R.S32.HI R4, RZ, 0x5, R4 ;  /* 0x00000005ff047819 */ /* 0x000fe40000011404 */
[----:B--2---:R-:W-:Y:S02]  /*36d0*/  R2UR UR4, R8 ;  /* 0x00000000080472ca */ /* 0x004fe400000e0000 */
[----:B------:R-:W-:Y:S02]  /*36e0*/  LEA.HI R8, R0, R7, RZ, 0x3 ;  /* 0x0000000700087211 */ /* 0x000fe400078f18ff */
[----:B------:R-:W-:Y:S02]  /*36f0*/  LOP3.LUT R0, R6, 0x7ffffffc, RZ, 0xc0, !PT ;  /* 0x7ffffffc06007812 */ /* 0x000fe400078ec0ff */
[----:B------:R-:W-:-:S03]  /*3700*/  LOP3.LUT R8, R8, 0xfffffff8, RZ, 0xc0, !PT ;  /* 0xfffffff808087812 */ /* 0x000fc600078ec0ff */
[----:B------:R-:W-:Y:S02]  /*3710*/  IMAD.IADD R0, R5, 0x1, -R0 ;  /* 0x0000000105007824 */ /* 0x000fe400078e0a00 */
[----:B------:R-:W-:Y:S02]  /*3720*/  IMAD.IADD R191, R7, 0x1, -R8 ;  /* 0x0000000107bf7824 */ /* 0x000fe400078e0a08 */
[----:B------:R-:W-:Y:S01]  /*3730*/  ULOP3.LUT UR4, UR4, 0x1, URZ, 0xfc, !UPT ;  /* 0x0000000104047892 */ /* 0x000fe2000f8efc3f */
[----:B------:R-:W-:Y:S02]  /*3740*/  IMAD.SHL.U32 R195, R0, 0x2, RZ ;  /* 0x0000000200c37824 */ /* 0x000fe400078e00ff */
[----:B------:R-:W-:Y:S02]  /*3750*/  IMAD R191, R4, 0x10, R191 ;  /* 0x0000001004bf7824 */ /* 0x000fe400078e02bf */
[----:B------:R-:W-:Y:S02]  /*3760*/  IMAD R193, R2, 0x100, R195 ;  /* 0x0000010002c17824 */ /* 0x000fe400078e02c3 */
[----:B------:R-:W-:-:S05]  /*3770*/  IMAD.U32 R6, RZ, RZ, UR4 ;  /* 0x00000004ff067e24 */ /* 0x000fca000f8e00ff */
[----:B------:R-:W-:-:S13]  /*3780*/  ISETP.NE.AND P0, PT, R6, 0x3, PT ;  /* 0x000000030600780c */ /* 0x000fda0003f05270 */
[----:B------:R-:W-:Y:S05]  /*3790*/  @!P0 BRA `(.L_x_7444) ;  /* 0x0000000000048947 */ /* 0x000fea0003800000 */
[----:B------:R-:W-:Y:S01]  /*37a0*/  BPT.TRAP 0x1 ;  /* 0x000000040000795c */ /* 0x000fe20000300000 */
.L_x_7444:
[----:B------:R1:W2:Y:S01]  /*37b0*/  SYNCS.PHASECHK.TRANS64.TRYWAIT P1, [R198+URZ+0x38830], R3 ;  /* 0x03883003c60075a7 */ /* 0x0002a2000802017f */
[----:B------:R-:W-:Y:S05]  /*37c0*/  @!P0 BRA `(.L_x_7445) ;  /* 0x0000000000048947 */ /* 0x000fea0003800000 */
[----:B------:R-:W-:Y:S01]  /*37d0*/  BPT.TRAP 0x1 ;  /* 0x000000040000795c */ /* 0x000fe20000300000 */
.L_x_7445:
[----:B--2---:R-:W-:Y:S05]  /*37e0*/  @P1 BRA `(.L_x_7446) ;  /* 0x0000000000081947 */ /* 0x004fea0003800000 */
[----:B------:R-:W2:Y:S02]  /*37f0*/  SYNCS.PHASECHK.TRANS64.TRYWAIT P1, [R198+URZ+0x38830], R3 ;  /* 0x03883003c60075a7 */ /* 0x000ea4000802017f */
[----:B--2---:R-:W-:Y:S05]  /*3800*/  @!P1 BRA `(.L_x_7447) ;  /* 0x0000011400309947 */ /* 0x004fea0003800000 */
.L_x_7446:
        /* <DEDUP_REMOVED lines=29> */
[----:B------:R-:W-:Y:S01]  /*39e0*/  IADD3 R4, R190, 0x4, RZ ;  /* 0x00000004be047810 */ /* 0x000fe20007ffe0ff */
[----:B------:R-:W-:Y:S01]  /*39f0*/  UMOV UR9, 0x40000040 ;  /* 0x4000004000097882 */ /* 0x000fe20000000000 */
[----:B------:R-:W-:-:S02]  /*3a00*/  VIADD R0, R0, 0x6 ;  /* 0x0000000600007836 */ /* 0x000fc40000000000 */
[----:B------:R-:W-:-:S04]  /*3a10*/  IMAD.U32 R17, RZ, RZ, UR9 ;  /* 0x00000009ff117e24 */ /* 0x000fc8000f8e00ff */
        /* <DEDUP_REMOVED lines=32> */
.L_x_7534:
[----:B------:R-:W-:Y:S05]  /*3c20*/  @!P0 BRA `(.L_x_7449) ;  /* 0x0000000000048947 */ /* 0x000fea0003800000 */
[----:B------:R-:W-:Y:S01]  /*3c30*/  BPT.TRAP 0x1 ;  /* 0x000000040000795c */ /* 0x000fe20000300000 */
.L_x_7449:
[----:B------:R4:W0:Y:S01]  /*3c40*/  SYNCS.PHASECHK.TRANS64.TRYWAIT P1, [R198+URZ+0x38850], R3 ;  /* 0x03885003c60075a7 */ /* 0x000822000802017f */
[----:B------:R-:W-:Y:S05]  /*3c50*/  @!P0 BRA `(.L_x_7450) ;  /* 0x0000000000048947 */ /* 0x000fea0003800000 */
[----:B------:R-:W-:Y:S01]  /*3c60*/  BPT.TRAP 0x1 ;  /* 0x000000040000795c */ /* 0x000fe20000300000 */
.L_x_7450:
        /* <DEDUP_REMOVED lines=11> */
.L_x_7451:
[----:B------:R-:W-:Y:S01]  /*3d20*/  R2UR UR4, R0 ;  /* 0x00000000000472ca */ /* 0x000fe200000e0000 */
[----:B------:R-:W-:Y:S01]  /*3d30*/  WARPGROUP.ARRIVE ;  /* 0x00000000000079c5 */ /* 0x000fe20000000000 */
[----:B------:R-:W-:Y:S01]  /*3d40*/  R2UR UR6, R18 ;  /* 0x00000000120672ca */ /* 0x000fe200000e0000 */
[----:B------:R-:W-:Y:S01]  /*3d50*/  UMOV UR9, 0x40000040 ;  /* 0x4000004000097882 */ /* 0x000fe20000000000 */
[----:B------:R-:W-:Y:S01]  /*3d60*/  UMOV UR7, 0x40000040 ;  /* 0x4000004000077882 */ /* 0x000fe20000000000 */
[----:B------:R-:W-:Y:S01]  /*3d70*/  UMOV UR5, UR9 ;  /* 0x0000000900057c82 */ /* 0x000fe20008000000 */
[----:B------:R-:W-:Y:S01]  /*3d80*/  VIADD R2, R0, 0x2 ;  /* 0x0000000200027836 */ /* 0x000fe20000000000 */
[----:B------:R-:W-:Y:S01]  /*3d90*/  UMOV UR11, 0x40000040 ;  /* 0x40000040000b7882 */ /* 0x000fe20000000000 */
[----:B-1234-:R-:W-:Y:S01]  /*3da0*/  VIADD R3, R18, 0x2 ;  /* 0x0000000212037836 */ /* 0x01efe20000000000 */
[----:B------:R-:W-:Y:S01]  /*3db0*/  UMOV UR13, 0x40000040 ;  /* 0x40000040000d7882 */ /* 0x000fe20000000000 */
[----:B------:R-:W-:Y:S01]  /*3dc0*/  IMAD.U32 R7, RZ, RZ, UR9 ;  /* 0x00000009ff077e24 */ /* 0x000fe2000f8e00ff */
[----:B------:R-:W-:Y:S01]  /*3dd0*/  UMOV UR9, 0x40000040 ;  /* 0x4000004000097882 */ /* 0x000fe20000000000 */
[----:B------:R-:W-:Y:S01]  /*3de0*/  VIADD R4, R0, 0x4 ;  /* 0x0000000400047836 */ /* 0x000fe20000000000 */
[----:B------:R-:W-:Y:S01]  /*3df0*/  UMOV UR8, UR4 ;  /* 0x0000000400087c82 */ /* 0x000fe20008000000 */
[----:B------:R-:W-:Y:S01]  /*3e00*/  VIADD R5, R18, 0x4 ;  /* 0x0000000412057836 */ /* 0x000fe20000000000 */
[----:B------:R-:W-:Y:S01]  /*3e10*/  UMOV UR4, UR8 ;  /* 0x0000000800047c82 */ /* 0x000fe20008000000 */
[----:B------:R-:W-:Y:S01]  /*3e20*/  MOV R6, UR8 ;  /* 0x0000000800067c02 */ /* 0x000fe20008000f00 */
[----:B------:R-:W-:Y:S01]  /*3e30*/  HGMMA.64x64x16.F32.BF16 R24, gdesc[UR4], R24, gsb0 ;  /* 0x00e00000041879f0 */ /* 0x000fe20008001818 */
[----:B------:R-:W-:Y:S01]  /*3e40*/  R2UR UR4, R2 ;  /* 0x00000000020472ca */ /* 0x000fe200000e0000 */
[----:B------:R-:W-:Y:S01]  /*3e50*/  UMOV UR5, UR9 ;  /* 0x0000000900057c82 */ /* 0x000fe20008000000 */
[----:B------:R-:W-:Y:S01]  /*3e60*/  R2UR UR6, R3 ;  /* 0x00000000030672ca */ /* 0x000fe200000e0000 */
[----:B------:R-:W-:Y:S01]  /*3e70*/  UMOV UR7, 0x40000040 ;  /* 0x4000004000077882 */ /* 0x000fe20000000000 */
[----:B------:R-:W-:Y:S01]  /*3e80*/  IMAD.U32 R3, RZ, RZ, UR9 ;  /* 0x00000009ff037e24 */ /* 0x000fe2000f8e00ff */
[----:B------:R-:W-:Y:S01]  /*3e90*/  UMOV UR9, 0x40000040 ;  /* 0x4000004000097882 */ /* 0x000fe20000000000 */
[----:B------:R-:W-:Y:S01]  /*3ea0*/  VIADD R12, R0, 0x6 ;  /* 0x00000006000c7836 */ /* 0x000fe20000000000 */
[----:B------:R-:W-:Y:S01]  /*3eb0*/  UMOV UR15, 0x40000040 ;  /* 0x40000040000f7882 */ /* 0x000fe20000000000 */
[----:B------:R-:W-:Y:S01]  /*3ec0*/  VIADD R13, R18, 0x6 ;  /* 0x00000006120d7836 */ /* 0x000fe20000000000 */
[----:B------:R-:W-:Y:S01]  /*3ed0*/  UMOV UR17, 0x40000040 ;  /* 0x4000004000117882 */ /* 0x000fe20000000000 */
[----:B------:R-:W-:Y:S01]  /*3ee0*/  VIADD R19, R0, 0x200 ;  /* 0x0000020000137836 */ /* 0x000fe20000000000 */
[----:B------:R-:W-:Y:S01]  /*3ef0*/  UMOV UR19, 0x40000040 ;  /* 0x4000004000137882 */ /* 0x000fe20000000000 */
[----:B------:R-:W-:Y:S01]  /*3f00*/  VIADD R20, R18, 0x200 ;  /* 0x0000020012147836 */ /* 0x000fe20000000000 */
        /* <DEDUP_REMOVED lines=20> */
[----:B------:R-:W-:Y:S01]  /*4050*/  VIADD R184, R0, 0x800 ;  /* 0x0000080000b87836 */ /* 0x000fe20000000000 */
[----:B------:R-:W-:Y:S01]  /*4060*/  UMOV UR57, 0x40000040 ;  /* 0x4000004000397882 */ /* 0x000fe20000000000 */
[----:B------:R-:W-:Y:S01]  /*4070*/  UMOV UR59, 0x40000040 ;  /* 0x40000040003b7882 */ /* 0x000fe20000000000 */
[----:B------:R-:W-:-:S02]  /*4080*/  IMAD.MOV.U32 R58, RZ, RZ, 0x4 ;  /* 0x00000004ff3a7424 */ /* 0x000fc400078e00ff */
[----:B------:R-:W-:Y:S01]  /*4090*/  VIADD R199, R0, 0xe00 ;  /* 0x00000e0000c77836 */ /* 0x000fe20000000000 */
        /* <DEDUP_REMOVED lines=8> */
[----:B------:R-:W-:Y:S01]  /*4120*/  MOV R5, UR9 ;  /* 0x0000000900057c02 */ /* 0x000fe20008000f00 */
[----:B------:R-:W-:-:S08]  /*4130*/  UMOV UR9, 0x40000040 ;  /* 0x4000004000097882 */ /* 0x000fd00000000000 */
        /* <DEDUP_REMOVED lines=10> */
[----:B------:R-:W-:Y:S01]  /*41e0*/  IMAD.U32 R13, RZ, RZ, UR9 ;  /* 0x00000009ff0d7e24 */ /* 0x000fe2000f8e00ff */
        /* <DEDUP_REMOVED lines=31> */
[----:B------:R-:W-:Y:S02]  /*43e0*/  R2UR UR26, R20 ;  /* 0x00000000141a72ca */ /* 0x000fe400000e0000 */
[----:B------:R-:W-:Y:S02]  /*43f0*/  IADD3 R20, R18, 0x404, RZ ;  /* 0x0000040412147810 */ /* 0x000fe40007ffe0ff */
        /* <DEDUP_REMOVED lines=21> */
[----:B------:R-:W-:Y:S02]  /*4550*/  WARPGROUP.DEPBAR.LE gsb0, 0x0 ;  /* 0x00008000000079c5 */ /* 0x000fe40000010000 */
[----:B------:R-:W-:Y:S01]  /*4560*/  WARPGROUP.ARRIVE ;  /* 0x00000000000079c5 */ /* 0x000fe20000000000 */
[----:B------:R-:W-:Y:S01]  /*4570*/  R2UR UR54, R20 ;  /* 0x00000000143672ca */ /* 0x000fe200000e0000 */
[----:B------:R-:W0:Y:S04]  /*4580*/  SHFL.IDX PT, R19, R21, RZ, 0x1f ;  /* 0x00001fff15137589 */ /* 0x000e2800000e0000 */
        /* <DEDUP_REMOVED lines=11> */
[C---:B------:R-:W-:Y:S01]  /*4640*/  IMAD.IADD R23, R19.reuse, 0x1, R56 ;  /* 0x0000000113177824 */ /* 0x040fe200078e0238 */
[----:B------:R-:W-:Y:S01]  /*4650*/  IADD3 R19, R19, R58, RZ ;  /* 0x0000003a13137210 */ /* 0x000fe20007ffe0ff */
        /* <DEDUP_REMOVED lines=65> */
[C---:B------:R-:W-:Y:S02]  /*4a70*/  IMAD.IADD R59, R20.reuse, 0x1, R19 ;  /* 0x00000001143b7824 */ /* 0x040fe400078e0213 */
        /* <DEDUP_REMOVED lines=8> */
[C-C-:B------:R-:W-:Y:S01]  /*4b00*/  IMAD.IADD R59, R56.reuse, 0x1, R19.reuse ;  /* 0x00000001383b7824 */ /* 0x140fe200078e0213 */
[----:B------:R-:W-:Y:S01]  /*4b10*/  IADD3 R21, R56, R23, RZ ;  /* 0x0000001738157210 */ /* 0x000fe20007ffe0ff */
        /* <DEDUP_REMOVED lines=87> */
[----:B------:R-:W-:Y:S02]  /*5090*/  IMAD.IADD R21, R58, 0x1, R21 ;  /* 0x000000013a157824 */ /* 0x000fe400078e0215 */
[----:B------:R-:W-:Y:S01]  /*50a0*/  IMAD.MOV.U32 R59, RZ, RZ, 0x40 ;  /* 0x00000040ff3b7424 */ /* 0x000fe200078e00ff */
        /* <DEDUP_REMOVED lines=15> */
[----:B------:R-:W-:Y:S01]  /*51a0*/  IMAD.MOV.U32 R21, RZ, RZ, 0x1000 ;  /* 0x00001000ff157424 */ /* 0x000fe200078e00ff */
[----:B------:R-:W-:-:S04]  /*51b0*/  SEL R20, R59, 0x3e, P1 ;  /* 0x0000003e3b147807 */ /* 0x000fc80000800000 */
[----:B------:R-:W-:-:S04]  /*51c0*/  SEL R21, R21, 0xf80, P1 ;  /* 0x00000f8015157807 */ /* 0x000fc80000800000 */
        /* <DEDUP_REMOVED lines=17> */
.L_x_7453:
[----:B------:R-:W-:Y:S01]  /*52e0*/  LEA.HI R20, R57, R152, RZ, 0x2 ;  /* 0x0000009839147211 */ /* 0x000fe200078f10ff */
[----:B------:R-:W-:Y:S01]  /*52f0*/  UISETP.NE.AND UP0, UPT, UR61, URZ, UPT ;  /* 0x0000003f3d00728c */ /* 0x000fe2000bf05270 */
[----:B------:R-:W-:Y:S01]  /*5300*/  IADD3 R185, R191, UR38, RZ ;  /* 0x00000026bfb97c10 */ /* 0x000fe2000fffe0ff */
[----:B------:R-:W-:Y:S01]  /*5310*/  ULDC UR6, c[0x0][0xad0] ;  /* 0x0002b40000067ab9 */ /* 0x000fe20000000800 */
[----:B------:R-:W-:Y:S01]  /*5320*/  LOP3.LUT R21, R20, 0xfffffffc, RZ, 0xc0, !PT ;  /* 0xfffffffc14157812 */ /* 0x000fe200078ec0ff */
[----:B------:R-:W-:Y:S01]  /*5330*/  FMUL.FTZ R26, R26, UR6 ;  /* 0x000000061a1a7c20 */ /* 0x000fe20008410000 */
[----:B------:R-:W0:Y:S01]  /*5340*/  LDC R170, c[0x0][0x288] ;  /* 0x0000a200ffaa7b82 */ /* 0x000e220000000800 */
[----:B------:R-:W-:Y:S01]  /*5350*/  PLOP3.LUT P1, PT, PT, PT, UP0, 0x80, 0x0 ;  /* 0x000000000000781c */ /* 0x000fe20003f2f008 */
[----:B------:R-:W-:Y:S01]  /*5360*/  FMUL.FTZ R25, R25, UR6 ;  /* 0x0000000619197c20 */ /* 0x000fe20008410000 */
[----:B------:R-:W-:Y:S01]  /*5370*/  IMAD.IADD R21, R152, 0x1, -R21 ;  /* 0x0000000198157824 */ /* 0x000fe200078e0a15 */
[----:B------:R-:W-:Y:S01]  /*5380*/  PLOP3.LUT P2, PT, PT, PT, UP0, 0x80, 0x0 ;  /* 0x000000000000781c */ /* 0x000fe20003f4f008 */
[----:B------:R1:W-:Y:S01]  /*5390*/  MUFU.TANH R60, R26 ;  /* 0x0000001a003c7308 */ /* 0x0003e20000002400 */
[----:B------:R-:W-:Y:S01]  /*53a0*/  @UP0 ULDC UR7, c[0x0][0x44c] ;  /* 0x0001130000070ab9 */ /* 0x000fe20000000800 */
[----:B------:R-:W-:Y:S01]  /*53b0*/  FMUL.FTZ R24, R24, UR6 ;  /* 0x0000000618187c20 */ /* 0x000fe20008410000 */
[----:B------:R-:W-:Y:S01]  /*53c0*/  LEA.HI R20, R21, R21, RZ, 0x1 ;  /* 0x0000001515147211 */ /* 0x000fe200078f08ff */
[----:B------:R-:W-:Y:S01]  /*53d0*/  FMUL.FTZ R28, R28, UR6 ;  /* 0x000000061c1c7c20 */ /* 0x000fe20008410000 */
[----:B------:R-:W-:Y:S01]  /*53e0*/  FMUL.FTZ R29, R29, UR6 ;  /* 0x000000061d1d7c20 */ /* 0x000fe20008410000 */
[----:B------:R-:W-:Y:S01]  /*53f0*/  FMUL.FTZ R32, R32, UR6 ;  /* 0x0000000620207c20 */ /* 0x000fe20008410000 */
[----:B------:R-:W-:Y:S01]  /*5400*/  LOP3.LUT R20, R20, 0x1ffffffe, RZ, 0xc0, !PT ;  /* 0x1ffffffe14147812 */ /* 0x000fe200078ec0ff */
[----:B------:R2:W-:Y:S01]  /*5410*/  MUFU.TANH R58, R25 ;  /* 0x00000019003a7308 */ /* 0x0005e20000002400 */
[----:B------:R-:W-:Y:S01]  /*5420*/  FMUL.FTZ R33, R33, UR6 ;  /* 0x0000000621217c20 */ /* 0x000fe20008410000 */
[----:B------:R-:W-:Y:S01]  /*5430*/  FMUL.FTZ R36, R36, UR6 ;  /* 0x0000000624247c20 */ /* 0x000fe20008410000 */
[----:B------:R-:W-:Y:S01]  /*5440*/  FMUL.FTZ R27, R27, UR6 ;  /* 0x000000061b1b7c20 */ /* 0x000fe20008410000 */
[----:B------:R-:W-:-:S02]  /*5450*/  IMAD.IADD R20, R21, 0x1, -R20 ;  /* 0x0000000115147824 */ /* 0x000fc400078e0a14 */
[----:B------:R-:W-:Y:S01]  /*5460*/  FMUL.FTZ R30, R30, UR6 ;  /* 0x000000061e1e7c20 */ /* 0x000fe20008410000 */
[----:B------:R-:W-:Y:S01]  /*5470*/  FMUL.FTZ R37, R37, UR6 ;  /* 0x0000000625257c20 */ /* 0x000fe20008410000 */
[----:B------:R-:W-:Y:S01]  /*5480*/  FMUL.FTZ R40, R40, UR6 ;  /* 0x0000000628287c20 */ /* 0x000fe20008410000 */
[----:B------:R-:W-:Y:S01]  /*5490*/  IMAD R185, R20, 0x8, R185 ;  /* 0x0000000814b97824 */ /* 0x000fe200078e02b9 */
[----:B------:R3:W4:Y:S01]  /*54a0*/  MUFU.TANH R56, R24 ;  /* 0x0000001800387308 */ /* 0x0007220000002400 */
[----:B------:R-:W-:Y:S01]  /*54b0*/  FMUL.FTZ R41, R41, UR6 ;  /* 0x0000000629297c20 */ /* 0x000fe20008410000 */
[----:B------:R-:W-:Y:S01]  /*54c0*/  FMUL.FTZ R44, R44, UR6 ;  /* 0x000000062c2c7c20 */ /* 0x000fe20008410000 */
[----:B------:R-:W-:Y:S01]  /*54d0*/  @P1 IMAD.HI.U32 R21, R185, UR7, RZ ;  /* 0x00000007b9151c27 */ /* 0x000fe2000f8e00ff */
[----:B------:R-:W-:-:S03]  /*54e0*/  @UP0 ULDC UR7, c[0x0][0x450] ;  /* 0x0001140000070ab9 */ /* 0x000fc60000000800 */
[----:B------:R-:W-:Y:S01]  /*54f0*/  FMUL.FTZ R45, R45, UR6 ;  /* 0x000000062d2d7c20 */ /* 0x000fe20008410000 */
[----:B------:R-:W-:Y:S01]  /*5500*/  FMUL.FTZ R48, R48, UR6 ;  /* 0x0000000630307c20 */ /* 0x000fe20008410000 */
[----:B------:R-:W-:Y:S01]  /*5510*/  IMAD.MOV.U32 R20, RZ, RZ, R185 ;  /* 0x000000ffff147224 */ /* 0x000fe200078e00b9 */
[----:B------:R-:W-:Y:S01]  /*5520*/  @P2 SHF.R.U32.HI R20, RZ, UR7, R21 ;  /* 0x00000007ff142c19 */ /* 0x000fe20008011615 */
[----:B------:R-:W-:Y:S01]  /*5530*/  IMAD R21, R22, -0x40, R59 ;  /* 0xffffffc016157824 */ /* 0x000fe200078e023b */
[----:B------:R-:W-:Y:S01]  /*5540*/  ULDC UR7, c[0x0][0x2f0] ;  /* 0x0000bc0000077ab9 */ /* 0x000fe20000000800 */
[----:B------:R5:W5:Y:S01]  /*5550*/  MUFU.TANH R62, R28 ;  /* 0x0000001c003e7308 */ /* 0x000b620000002400 */
[----:B------:R-:W-:Y:S01]  /*5560*/  FMUL.FTZ R49, R49, UR6 ;  /* 0x0000000631317c20 */ /* 0x000fe20008410000 */
[----:B-1----:R-:W1:Y:S01]  /*5570*/  SHFL.IDX PT, R26, R20, RZ, 0x1c1f ;  /* 0x001c1fff141a7589 */ /* 0x002e6200000e0000 */
[----:B--2---:R-:W-:Y:S02]  /*5580*/  VIADD R25, R21, 0x1 ;  /* 0x0000000115197836 */ /* 0x004fe40000000000 */
[----:B------:R-:W-:Y:S01]  /*5590*/  FMUL.FTZ R52, R52, UR6 ;  /* 0x0000000634347c20 */ /* 0x000fe20008410000 */
[----:B---3--:R-:W-:-:S02]  /*55a0*/  IMAD R24, R194, UR7, R21 ;  /* 0x00000007c2187c24 */ /* 0x008fc4000f8e0215 */
[----:B------:R-:W-:Y:S01]  /*55b0*/  FMUL.FTZ R53, R53, UR6 ;  /* 0x0000000635357c20 */ /* 0x000fe20008410000 */
[----:B------:R-:W-:Y:S01]  /*55c0*/  IMAD R25, R194, UR7, R25 ;  /* 0x00000007c2197c24 */ /* 0x000fe2000f8e0219 */
[----:B------:R-:W2:Y:S01]  /*55d0*/  MUFU.TANH R29, R29 ;  /* 0x0000001d001d7308 */ /* 0x000ea20000002400 */
[--C-:B------:R-:W-:Y:S01]  /*55e0*/  IMAD.IADD R24, R24, 0x1, -R195.reuse ;  /* 0x0000000118187824 */ /* 0x100fe200078e0ac3 */
[----:B------:R-:W3:Y:S01]  /*55f0*/  SHFL.IDX PT, R20, R20, 0x1, 0x1c1f ;  /* 0x003c1f0014147f89 */ /* 0x000ee200000e0000 */
[----:B------:R-:W-:Y:S01]  /*5600*/  FMUL.FTZ R31, R31, UR6 ;  /* 0x000000061f1f7c20 */ /* 0x000fe20008410000 */
[----:B0-----:R-:W-:Y:S01]  /*5610*/  IADD3 R25, R25, -R170, -R195 ;  /* 0x800000aa19197210 */ /* 0x001fe20007ffe8c3 */
        /* <DEDUP_REMOVED lines=13> */
[----:B-1----:R-:W-:Y:S01]  /*56f0*/  VIADDMNMX R26, R26, R25, R24, PT ;  /* 0x000000191a1a7246 */ /* 0x002fe20003800118 */
[----:B------:R-:W-:Y:S01]  /*5700*/  FMUL.FTZ R55, R55, UR6 ;  /* 0x0000000637377c20 */ /* 0x000fe20008410000 */
[----:B------:R-:W-:Y:S01]  /*5710*/  ULDC UR6, c[0x0][0xa80] ;  /* 0x0002a00000067ab9 */ /* 0x000fe20000000800 */
[----:B------:R-:W-:Y:S01]  /*5720*/  IMAD.MOV.U32 R188, RZ, RZ, 0x20 ;  /* 0x00000020ffbc7424 */ /* 0x000fe200078e00ff */
[C---:B------:R-:W-:Y:S01]  /*5730*/  ISETP.GT.AND P1, PT, R26.reuse, RZ, PT ;  /* 0x000000ff1a00720c */ /* 0x040fe20003f24270 */
[----:B------:R-:W-:Y:S01]  /*5740*/  UMOV UR11, 0x40000040 ;  /* 0x40000040000b7882 */ /* 0x000fe20000000000 */
[C---:B------:R-:W-:Y:S01]  /*5750*/  ISETP.GT.AND P2, PT, R26.reuse, 0x1, PT ;  /* 0x000000011a00780c */ /* 0x040fe20003f44270 */
[----:B------:R1:W-:Y:S01]  /*5760*/  MUFU.TANH R61, R27 ;  /* 0x0000001b003d7308 */ /* 0x0003e20000002400 */
[----:B------:R-:W-:-:S02]  /*5770*/  ISETP.GT.AND P3, PT, R26, 0x8, PT ;  /* 0x000000081a00780c */ /* 0x000fc40003f64270 */
[----:B----4-:R-:W-:Y:S02]  /*5780*/  FSEL R21, R56, -INF , P1 ;  /* 0xff80000038157808 */ /* 0x010fe40000800000 */
[----:B-----5:R-:W-:Y:S02]  /*5790*/  FSEL R28, R58, -INF , P2 ;  /* 0xff8000003a1c7808 */ /* 0x020fe40001000000 */
[----:B------:R-:W-:Y:S01]  /*57a0*/  ISETP.GT.AND P1, PT, R26, 0x9, PT ;  /* 0x000000091a00780c */ /* 0x000fe20003f24270 */
[----:B------:R4:W-:Y:S01]  /*57b0*/  MUFU.TANH R63, R30 ;  /* 0x0000001e003f7308 */ /* 0x0009e20000002400 */
[----:B-1----:R-:W-:Y:S02]  /*57c0*/  FSEL R27, R62, -INF , P3 ;  /* 0xff8000003e1b7808 */ /* 0x002fe40001800000 */
[----:B------:R-:W-:Y:S02]  /*57d0*/  ISETP.GT.AND P2, PT, R26, 0x10, PT ;  /* 0x000000101a00780c */ /* 0x000fe40003f44270 */
[----:B--2---:R-:W-:-:S02]  /*57e0*/  FSEL R29, R29, -INF , P1 ;  /* 0xff8000001d1d7808 */ /* 0x004fc40000800000 */
[----:B------:R-:W-:Y:S01]  /*57f0*/  ISETP.GT.AND P1, PT, R26, 0x11, PT ;  /* 0x000000111a00780c */ /* 0x000fe20003f24270 */
[----:B------:R-:W1:Y:S01]  /*5800*/  MUFU.TANH R36, R36 ;  /* 0x0000002400247308 */ /* 0x000e620000002400 */
[----:B----4-:R-:W-:Y:S02]  /*5810*/  FMNMX.FTZ R30, R21, R28, !PT ;  /* 0x0000001c151e7209 */ /* 0x010fe40007810000 */
[----:B---3--:R-:W-:Y:S02]  /*5820*/  VIADDMNMX R20, R20, R25, R24, PT ;  /* 0x0000001914147246 */ /* 0x008fe40003800118 */
[----:B------:R-:W-:Y:S02]  /*5830*/  FMNMX.FTZ R32, R27, R30, !PT ;  /* 0x0000001e1b207209 */ /* 0x000fe40007810000 */
[----:B0-----:R-:W-:Y:S01]  /*5840*/  FSEL R30, R64, -INF , P2 ;  /* 0xff800000401e7808 */ /* 0x001fe20001000000 */
[----:B------:R0:W2:Y:S01]  /*5850*/  MUFU.TANH R59, R37 ;  /* 0x00000025003b7308 */ /* 0x0000a20000002400 */
[----:B------:R-:W-:-:S02]  /*5860*/  FMNMX.FTZ R33, R29, R32, !PT ;  /* 0x000000201d217209 */ /* 0x000fc40007810000 */
[C---:B------:R-:W-:Y:S02]  /*5870*/  ISETP.GT.AND P2, PT, R26.reuse, 0x18, PT ;  /* 0x000000181a00780c */ /* 0x040fe40003f44270 */
[----:B------:R-:W-:Y:S02]  /*5880*/  FSEL R32, R65, -INF , P1 ;  /* 0xff80000041207808 */ /* 0x000fe40000800000 */
[----:B------:R-:W-:Y:S01]  /*5890*/  ISETP.GT.AND P1, PT, R26, 0x19, PT ;  /* 0x000000191a00780c */ /* 0x000fe20003f24270 */
[----:B------:R3:W4:Y:S01]  /*58a0*/  MUFU.TANH R66, R40 ;  /* 0x0000002800427308 */ /* 0x0007220000002400 */
[----:B0-----:R-:W-:Y:S02]  /*58b0*/  FMNMX.FTZ R37, R30, R33, !PT ;  /* 0x000000211e257209 */ /* 0x001fe40007810000 */
[----:B-1----:R-:W-:Y:S02]  /*58c0*/  FSEL R33, R36, -INF , P2 ;  /* 0xff80000024217808 */ /* 0x002fe40001000000 */
[----:B------:R-:W-:-:S02]  /*58d0*/  ISETP.GT.AND P2, PT, R26, 0x20, PT ;  /* 0x000000201a00780c */ /* 0x000fc40003f44270 */
[----:B------:R-:W-:Y:S01]  /*58e0*/  ISETP.GT.AND P3, PT, R20, 0x8, PT ;  /* 0x000000081400780c */ /* 0x000fe20003f64270 */
[----:B------:R0:W1:Y:S01]  /*58f0*/  MUFU.TANH R67, R41 ;  /* 0x0000002900437308 */ /* 0x0000620000002400 */
[----:B---3--:R-:W-:Y:S02]  /*5900*/  FMNMX.FTZ R40, R32, R37, !PT ;  /* 0x0000002520287209 */ /* 0x008fe40007810000 */
[----:B--2---:R-:W-:Y:S02]  /*5910*/  FSEL R36, R59, -INF , P1 ;  /* 0xff8000003b247808 */ /* 0x004fe40000800000 */
[----:B------:R-:W-:Y:S02]  /*5920*/  ISETP.GT.AND P1, PT, R26, 0x21, PT ;  /* 0x000000211a00780c */ /* 0x000fe40003f24270 */
[----:B------:R-:W-:Y:S01]  /*5930*/  R2UR UR10, R192 ;  /* 0x00000000c00a72ca */ /* 0x000fe200000e0000 */
[----:B------:R2:W3:Y:S01]  /*5940*/  MUFU.TANH R68, R44 ;  /* 0x0000002c00447308 */ /* 0x0004e20000002400 */
[----:B0-----:R-:W-:-:S02]  /*5950*/  FMNMX.FTZ R41, R33, R40, !PT ;  /* 0x0000002821297209 */ /* 0x001fc40007810000 */
[----:B----4-:R-:W-:Y:S02]  /*5960*/  FSEL R37, R66, -INF , P2 ;  /* 0xff80000042257808 */ /* 0x010fe40001000000 */
[----:B------:R-:W-:Y:S02]  /*5970*/  ISETP.GT.AND P2, PT, R26, 0x28, PT ;  /* 0x000000281a00780c */ /* 0x000fe40003f44270 */
[----:B------:R-:W-:Y:S01]  /*5980*/  IADD3 R217, R192, 0x80, RZ ;  /* 0x00000080c0d97810 */ /* 0x000fe20007ffe0ff */
[----:B------:R0:W4:Y:S01]  /*5990*/  MUFU.TANH R56, R45 ;  /* 0x0000002d00387308 */ /* 0x0001220000002400 */
[----:B--2---:R-:W-:Y:S02]  /*59a0*/  FMNMX.FTZ R44, R36, R41, !PT ;  /* 0x00000029242c7209 */ /* 0x004fe40007810000 */
[----:B-1----:R-:W-:Y:S02]  /*59b0*/  FSEL R40, R67, -INF , P1 ;  /* 0xff80000043287808 */ /* 0x002fe40000800000 */
[----:B------:R-:W-:-:S03]  /*59c0*/  ISETP.GT.AND P1, PT, R26, 0x29, PT ;  /* 0x000000291a00780c */ /* 0x000fc60003f24270 */
[----:B------:R1:W2:Y:S01]  /*59d0*/  MUFU.TANH R58, R48 ;  /* 0x00000030003a7308 */ /* 0x0002a20000002400 */
[----:B0-----:R-:W-:Y:S02]  /*59e0*/  FMNMX.FTZ R45, R37, R44, !PT ;  /* 0x0000002c252d7209 */ /* 0x001fe40007810000 */
[----:B---3--:R-:W-:Y:S02]  /*59f0*/  FSEL R41, R68, -INF , P2 ;  /* 0xff80000044297808 */ /* 0x008fe40001000000 */
[----:B------:R-:W-:-:S03]  /*5a00*/  ISETP.GT.AND P2, PT, R26, 0x30, PT ;  /* 0x000000301a00780c */ /* 0x000fc60003f44270 */
[----:B------:R0:W3:Y:S01]  /*5a10*/  MUFU.TANH R62, R49 ;  /* 0x00000031003e7308 */ /* 0x0000e20000002400 */
[----:B-1----:R-:W-:Y:S02]  /*5a20*/  FMNMX.FTZ R48, R40, R45, !PT ;  /* 0x0000002d28307209 */ /* 0x002fe40007810000 */
[----:B----4-:R-:W-:Y:S02]  /*5a30*/  FSEL R44, R56, -INF , P1 ;  /* 0xff800000382c7808 */ /* 0x010fe40000800000 */
[----:B------:R-:W-:-:S03]  /*5a40*/  ISETP.GT.AND P1, PT, R26, 0x31, PT ;  /* 0x000000311a00780c */ /* 0x000fc60003f24270 */
[----:B------:R1:W4:Y:S01]  /*5a50*/  MUFU.TANH R59, R52 ;  /* 0x00000034003b7308 */ /* 0x0003220000002400 */
[----:B0-----:R-:W-:Y:S02]  /*5a60*/  FMNMX.FTZ R49, R41, R48, !PT ;  /* 0x0000003029317209 */ /* 0x001fe40007810000 */
[----:B--2---:R-:W-:Y:S02]  /*5a70*/  FSEL R45, R58, -INF , P2 ;  /* 0xff8000003a2d7808 */ /* 0x004fe40001000000 */
[----:B------:R-:W-:-:S03]  /*5a80*/  ISETP.GT.AND P2, PT, R26, 0x38, PT ;  /* 0x000000381a00780c */ /* 0x000fc60003f44270 */
[----:B------:R0:W2:Y:S01]  /*5a90*/  MUFU.TANH R64, R53 ;  /* 0x0000003500407308 */ /* 0x0000a20000002400 */
[----:B-1----:R-:W-:Y:S02]  /*5aa0*/  FMNMX.FTZ R52, R44, R49, !PT ;  /* 0x000000312c347209 */ /* 0x002fe40007810000 */
[----:B---3--:R-:W-:Y:S02]  /*5ab0*/  FSEL R48, R62, -INF , P1 ;  /* 0xff8000003e307808 */ /* 0x008fe40000800000 */
[----:B------:R-:W-:Y:S02]  /*5ac0*/  FMNMX.FTZ R49, R45, R52, !PT ;  /* 0x000000342d317209 */ /* 0x000fe40007810000 */
[----:B------:R-:W-:Y:S01]  /*5ad0*/  ISETP.GT.AND P1, PT, R26, 0x39, PT ;  /* 0x000000391a00780c */ /* 0x000fe20003f24270 */
[----:B------:R1:W3:Y:S01]  /*5ae0*/  MUFU.TANH R56, R31 ;  /* 0x0000001f00387308 */ /* 0x0002e20000002400 */
[----:B----4-:R-:W-:Y:S02]  /*5af0*/  FSEL R26, R59, -INF , P2 ;  /* 0xff8000003b1a7808 */ /* 0x010fe40001000000 */
[----:B0-----:R-:W-:-:S02]  /*5b00*/  FMNMX.FTZ R53, R48, R49, !PT ;  /* 0x0000003130357209 */ /* 0x001fc40007810000 */
[----:B------:R-:W-:Y:S02]  /*5b10*/  ISETP.GT.AND P2, PT, R20, 0x1, PT ;  /* 0x000000011400780c */ /* 0x000fe40003f44270 */
[----:B------:R-:W-:Y:S01]  /*5b20*/  FMNMX.FTZ R52, R26, R53, !PT ;  /* 0x000000351a347209 */ /* 0x000fe20007810000 */
[----:B------:R3:W0:Y:S01]  /*5b30*/  MUFU.TANH R58, R34 ;  /* 0x00000022003a7308 */ /* 0x0006220000002400 */
[----:B--2---:R-:W-:Y:S02]  /*5b40*/  FSEL R49, R64, -INF , P1 ;  /* 0xff80000040317808 */ /* 0x004fe40000800000 */
[----:B------:R-:W-:Y:S02]  /*5b50*/  ISETP.GT.AND P1, PT, R20, RZ, PT ;  /* 0x000000ff1400720c */ /* 0x000fe40003f24270 */
[----:B------:R-:W-:Y:S02]  /*5b60*/  FMNMX.FTZ R52, R49, R52, !PT ;  /* 0x0000003431347209 */ /* 0x000fe40007810000 */
[----:B------:R-:W-:Y:S01]  /*5b70*/  FSEL R24, R60, -INF , P1 ;  /* 0xff8000003c187808 */ /* 0x000fe20000800000 */
[----:B------:R0:W2:Y:S01]  /*5b80*/  MUFU.TANH R59, R35 ;  /* 0x00000023003b7308 */ /* 0x0000a20000002400 */
[----:B------:R-:W-:Y:S01]  /*5b90*/  FSEL R25, R61, -INF , P2 ;  /* 0xff8000003d197808 */ /* 0x000fe20001000000 */
[----:B-1----:R-:W1:Y:S01]  /*5ba0*/  SHFL.BFLY PT, R31, R52, 0x2, 0x1f ;  /* 0x0c401f00341f7f89 */ /* 0x002e6200000e0000 */
[----:B------:R-:W-:-:S02]  /*5bb0*/  ISETP.GT.AND P1, PT, R20, 0x9, PT ;  /* 0x000000091400780c */ /* 0x000fc40003f24270 */
[----:B------:R-:W-:Y:S02]  /*5bc0*/  ISETP.GT.AND P2, PT, R20, 0x10, PT ;  /* 0x000000101400780c */ /* 0x000fe40003f44270 */
[----:B---3--:R-:W-:Y:S01]  /*5bd0*/  FSEL R34, R56, -INF , P1 ;  /* 0xff80000038227808 */ /* 0x008fe20000800000 */
[----:B------:R3:W4:Y:S01]  /*5be0*/  MUFU.TANH R62, R38 ;  /* 0x00000026003e7308 */ /* 0x0007220000002400 */
[----:B------:R-:W-:Y:S02]  /*5bf0*/  ISETP.GT.AND P1, PT, R20, 0x11, PT ;  /* 0x000000111400780c */ /* 0x000fe40003f24270 */
[----:B0-----:R-:W-:Y:S02]  /*5c00*/  FSEL R35, R58, -INF , P2 ;  /* 0xff8000003a237808 */ /* 0x001fe40001000000 */
[----:B------:R-:W-:-:S03]  /*5c10*/  ISETP.GT.AND P2, PT, R20, 0x18, PT ;  /* 0x000000181400780c */ /* 0x000fc60003f44270 */
[----:B------:R0:W5:Y:S01]  /*5c20*/  MUFU.TANH R64, R39 ;  /* 0x0000002700407308 */ /* 0x0001620000002400 */
[----:B---3--:R-:W-:-:S07]  /*5c30*/  FMNMX.FTZ R38, R24, R25, !PT ;  /* 0x0000001918267209 */ /* 0x008fce0007810000 */
[----:B------:R3:W5:Y:S01]  /*5c40*/  MUFU.TANH R65, R42 ;  /* 0x0000002a00417308 */ /* 0x0007620000002400 */
[----:B-1----:R-:W-:Y:S02]  /*5c50*/  FMNMX.FTZ R52, R52, R31, !PT ;  /* 0x0000001f34347209 */ /* 0x002fe40007810000 */
[----:B------:R-:W-:Y:S02]  /*5c60*/  FSEL R31, R63, -INF , P3 ;  /* 0xff8000003f1f7808 */ /* 0x000fe40001800000 */
[----:B------:R-:W-:Y:S01]  /*5c70*/  ISETP.GT.AND P3, PT, R20, 0x29, PT ;  /* 0x000000291400780c */ /* 0x000fe20003f64270 */
[----:B------:R-:W1:Y:S01]  /*5c80*/  SHFL.BFLY PT, R53, R52, 0x1, 0x1f ;  /* 0x0c201f0034357f89 */ /* 0x000e6200000e0000 */
[----:B0-----:R-:W-:Y:S01]  /*5c90*/  FMNMX.FTZ R39, R31, R38, !PT ;  /* 0x000000261f277209 */ /* 0x001fe20007810000 */
[----:B------:R0:W1:Y:S01]  /*5ca0*/  MUFU.TANH R66, R43 ;  /* 0x0000002b00427308 */ /* 0x0000620000002400 */
[----:B--2---:R-:W-:Y:S02]  /*5cb0*/  FSEL R38, R59, -INF , P1 ;  /* 0xff8000003b267808 */ /* 0x004fe40000800000 */
[----:B---3--:R-:W-:-:S02]  /*5cc0*/  FMNMX.FTZ R42, R34, R39, !PT ;  /* 0x00000027222a7209 */ /* 0x008fc40007810000 */
[----:B------:R-:W-:Y:S02]  /*5cd0*/  ISETP.GT.AND P1, PT, R20, 0x19, PT ;  /* 0x000000191400780c */ /* 0x000fe40003f24270 */
[----:B----4-:R-:W-:Y:S01]  /*5ce0*/  FSEL R39, R62, -INF , P2 ;  /* 0xff8000003e277808 */ /* 0x010fe20001000000 */
[----:B------:R2:W3:Y:S01]  /*5cf0*/  MUFU.TANH R67, R46 ;  /* 0x0000002e00437308 */ /* 0x0004e20000002400 */
[----:B0-----:R-:W-:Y:S02]  /*5d00*/  FMNMX.FTZ R43, R35, R42, !PT ;  /* 0x0000002a232b7209 */ /* 0x001fe40007810000 */
[----:B------:R-:W-:Y:S02]  /*5d10*/  ISETP.GT.AND P2, PT, R20, 0x20, PT ;  /* 0x000000201400780c */ /* 0x000fe40003f44270 */
[----:B-----5:R-:W-:Y:S02]  /*5d20*/  FSEL R42, R64, -INF , P1 ;  /* 0xff800000402a7808 */ /* 0x020fe40000800000 */
[----:B------:R-:W-:Y:S01]  /*5d30*/  ISETP.GT.AND P1, PT, R20, 0x21, PT ;  /* 0x000000211400780c */ /* 0x000fe20003f24270 */
[----:B------:R0:W4:Y:S01]  /*5d40*/  MUFU.TANH R68, R47 ;  /* 0x0000002f00447308 */ /* 0x0001220000002400 */
[----:B--2---:R-:W-:-:S02]  /*5d50*/  FMNMX.FTZ R46, R38, R43, !PT ;  /* 0x0000002b262e7209 */ /* 0x004fc40007810000 */
[----:B------:R-:W-:Y:S02]  /*5d60*/  FSEL R43, R65, -INF , P2 ;  /* 0xff800000412b7808 */ /* 0x000fe40001000000 */
[----:B------:R-:W-:Y:S02]  /*5d70*/  ISETP.GT.AND P2, PT, R20, 0x28, PT ;  /* 0x000000281400780c */ /* 0x000fe40003f44270 */
[----:B-1----:R-:W-:Y:S01]  /*5d80*/  FMNMX.FTZ R168, R52, R53, !PT ;  /* 0x0000003534a87209 */ /* 0x002fe20007810000 */
[----:B------:R1:W2:Y:S01]  /*5d90*/  MUFU.TANH R60, R50 ;  /* 0x00000032003c7308 */ /* 0x0002a20000002400 */
[----:B0-----:R-:W-:Y:S02]  /*5da0*/  FMNMX.FTZ R47, R39, R46, !PT ;  /* 0x0000002e272f7209 */ /* 0x001fe40007810000 */
[----:B------:R-:W-:Y:S02]  /*5db0*/  FSEL R46, R66, -INF , P1 ;  /* 0xff800000422e7808 */ /* 0x000fe40000800000 */
[----:B------:R-:W-:-:S02]  /*5dc0*/  FSETP.NEU.FTZ.AND P4, PT, R168, -INF , PT ;  /* 0xff800000a800780b */ /* 0x000fc40003f9d000 */
[----:B------:R-:W-:Y:S01]  /*5dd0*/  ISETP.GT.AND P1, PT, R20, 0x30, PT ;  /* 0x000000301400780c */ /* 0x000fe20003f24270 */
[----:B------:R0:W5:Y:S01]  /*5de0*/  MUFU.TANH R61, R51 ;  /* 0x00000033003d7308 */ /* 0x0001620000002400 */
[----:B-1----:R-:W-:Y:S02]  /*5df0*/  FMNMX.FTZ R50, R42, R47, !PT ;  /* 0x0000002f2a327209 */ /* 0x002fe40007810000 */
[----:B---3--:R-:W-:Y:S02]  /*5e00*/  FSEL R47, R67, -INF , P2 ;  /* 0xff800000432f7808 */ /* 0x008fe40001000000 */
[----:B------:R-:W-:-:S03]  /*5e10*/  ISETP.GT.AND P2, PT, R20, 0x31, PT ;  /* 0x000000311400780c */ /* 0x000fc60003f44270 */
[----:B------:R1:W3:Y:S01]  /*5e20*/  MUFU.TANH R58, R54 ;  /* 0x00000036003a7308 */ /* 0x0002e20000002400 */
[----:B0-----:R-:W-:Y:S01]  /*5e30*/  FMNMX.FTZ R51, R43, R50, !PT ;  /* 0x000000322b337209 */ /* 0x001fe20007810000 */
[----:B------:R-:W-:-:S03]  /*5e40*/  FMUL.FTZ R50, R168, UR6 ;  /* 0x00000006a8327c20 */ /* 0x000fc60008410000 */
[----:B------:R-:W-:Y:S02]  /*5e50*/  FMNMX.FTZ R52, R46, R51, !PT ;  /* 0x000000332e347209 */ /* 0x000fe40007810000 */
[----:B------:R-:W-:Y:S01]  /*5e60*/  FSEL R56, R50, RZ, P4 ;  /* 0x000000ff32387208 */ /* 0x000fe20002000000 */
[----:B------:R-:W0:Y:S01]  /*5e70*/  MUFU.TANH R55, R55 ;  /* 0x0000003700377308 */ /* 0x000e220000002400 */
[----:B----4-:R-:W-:Y:S02]  /*5e80*/  FSEL R50, R68, -INF , P3 ;  /* 0xff80000044327808 */ /* 0x010fe40001800000 */
[----:B------:R-:W-:Y:S01]  /*5e90*/  FMNMX.FTZ R53, R47, R52, !PT ;  /* 0x000000342f357209 */ /* 0x000fe20007810000 */
[--C-:B------:R-:W-:Y:S01]  /*5ea0*/  FFMA.FTZ R172, R21, UR6, -R56.reuse ;  /* 0x0000000615ac7c23 */ /* 0x100fe20008010838 */
[----:B--2---:R-:W-:Y:S01]  /*5eb0*/  FSEL R51, R60, -INF , P1 ;  /* 0xff8000003c337808 */ /* 0x004fe20000800000 */
[--C-:B------:R-:W-:Y:S01]  /*5ec0*/  FFMA.FTZ R173, R27, UR6, -R56.reuse ;  /* 0x000000061bad7c23 */ /* 0x100fe20008010838 */
[----:B-1----:R-:W-:Y:S01]  /*5ed0*/  FMNMX.FTZ R54, R50, R53, !PT ;  /* 0x0000003532367209 */ /* 0x002fe20007810000 */
[--C-:B------:R-:W-:Y:S01]  /*5ee0*/  FFMA.FTZ R208, R26, UR6, -R56.reuse ;  /* 0x000000061ad07c23 */ /* 0x100fe20008010838 */
[----:B------:R-:W-:Y:S01]  /*5ef0*/  ISETP.GT.AND P1, PT, R20, 0x38, PT ;  /* 0x000000381400780c */ /* 0x000fe20003f24270 */
[--C-:B------:R-:W-:Y:S01]  /*5f00*/  FFMA.FTZ R28, R28, UR6, -R56.reuse ;  /* 0x000000061c1c7c23 */ /* 0x100fe20008010838 */
[----:B-----5:R-:W-:Y:S01]  /*5f10*/  FSEL R52, R61, -INF , P2 ;  /* 0xff8000003d347808 */ /* 0x020fe20001000000 */
[--C-:B------:R-:W-:Y:S01]  /*5f20*/  FFMA.FTZ R176, R29, UR6, -R56.reuse ;  /* 0x000000061db07c23 */ /* 0x100fe20008010838 */
[----:B------:R-:W-:Y:S01]  /*5f30*/  FMNMX.FTZ R21, R51, R54, !PT ;  /* 0x0000003633157209 */ /* 0x000fe20007810000 */
[--C-:B------:R-:W-:Y:S01]  /*5f40*/  FFMA.FTZ R177, R30, UR6, -R56.reuse ;  /* 0x000000061eb17c23 */ /* 0x100fe20008010838 */
[----:B------:R-:W-:Y:S01]  /*5f50*/  ISETP.GT.AND P2, PT, R20, 0x39, PT ;  /* 0x000000391400780c */ /* 0x000fe20003f44270 */
[--C-:B------:R-:W-:Y:S01]  /*5f60*/  FFMA.FTZ R180, R32, UR6, -R56.reuse ;  /* 0x0000000620b47c23 */ /* 0x100fe20008010838 */
[----:B---3--:R-:W-:Y:S01]  /*5f70*/  FSEL R53, R58, -INF , P1 ;  /* 0xff8000003a357808 */ /* 0x008fe20000800000 */
[--C-:B------:R-:W-:Y:S01]  /*5f80*/  FFMA.FTZ R181, R33, UR6, -R56.reuse ;  /* 0x0000000621b57c23 */ /* 0x100fe20008010838 */
[----:B------:R-:W-:Y:S01]  /*5f90*/  FMNMX.FTZ R20, R52, R21, !PT ;  /* 0x0000001534147209 */ /* 0x000fe20007810000 */
[--C-:B------:R-:W-:Y:S01]  /*5fa0*/  FFMA.FTZ R200, R36, UR6, -R56.reuse ;  /* 0x0000000624c87c23 */ /* 0x100fe20008010838 */
[----:B0-----:R-:W-:Y:S01]  /*5fb0*/  FSEL R54, R55, -INF , P2 ;  /* 0xff80000037367808 */ /* 0x001fe20001000000 */
[----:B------:R-:W-:Y:S01]  /*5fc0*/  MUFU.EX2 R21, R28 ;  /* 0x0000001c00157308 */ /* 0x000fe20000000800 */
        /* <DEDUP_REMOVED lines=8> */
[----:B------:R-:W-:Y:S01]  /*6050*/  FFMA.FTZ R207, R49, UR6, -R56 ;  /* 0x0000000631cf7c23 */ /* 0x000fe20008010838 */
[----:B------:R-:W0:Y:S01]  /*6060*/  SHFL.BFLY PT, R20, R55, 0x2, 0x1f ;  /* 0x0c401f0037147f89 */ /* 0x000e2200000e0000 */
[----:B------:R-:W-:Y:S08]  /*6070*/  MUFU.EX2 R172, R172 ;  /* 0x000000ac00ac7308 */ /* 0x000ff00000000800 */
[----:B------:R-:W-:Y:S08]  /*6080*/  MUFU.EX2 R173, R173 ;  /* 0x000000ad00ad7308 */ /* 0x000ff00000000800 */
[----:B------:R-:W1:Y:S01]  /*6090*/  MUFU.EX2 R176, R176 ;  /* 0x000000b000b07308 */ /* 0x000e620000000800 */
[----:B0-----:R-:W-:-:S07]  /*60a0*/  FMNMX.FTZ R20, R55, R20, !PT ;  /* 0x0000001437147209 */ /* 0x001fce0007810000 */
[----:B------:R-:W-:Y:S01]  /*60b0*/  MUFU.EX2 R177, R177 ;  /* 0x000000b100b17308 */ /* 0x000fe20000000800 */
[----:B------:R-:W0:Y:S07]  /*60c0*/  SHFL.BFLY PT, R169, R20, 0x1, 0x1f ;  /* 0x0c201f0014a97f89 */ /* 0x000e2e00000e0000 */
[----:B------:R-:W2:Y:S01]  /*60d0*/  MUFU.EX2 R180, R180 ;  /* 0x000000b400b47308 */ /* 0x000ea20000000800 */
[----:B-1----:R-:W-:-:S07]  /*60e0*/  F2FP.BF16.F32.PACK_AB R154, R176, R173 ;  /* 0x000000adb09a723e */ /* 0x002fce00000010ff */
[----:B------:R-:W-:Y:S08]  /*60f0*/  MUFU.EX2 R181, R181 ;  /* 0x000000b500b57308 */ /* 0x000ff00000000800 */
[----:B------:R-:W1:Y:S01]  /*6100*/  MUFU.EX2 R200, R200 ;  /* 0x000000c800c87308 */ /* 0x000e620000000800 */
[----:B--2---:R-:W-:Y:S02]  /*6110*/  F2FP.BF16.F32.PACK_AB R156, R180, R177 ;  /* 0x000000b1b49c723e */ /* 0x004fe400000010ff */
[----:B0-----:R-:W-:-:S04]  /*6120*/  FMNMX.FTZ R169, R20, R169, !PT ;  /* 0x000000a914a97209 */ /* 0x001fc80007810000 */
[C---:B------:R-:W-:Y:S01]  /*6130*/  FSETP.NEU.FTZ.AND P1, PT, R169.reuse, -INF , PT ;  /* 0xff800000a900780b */ /* 0x040fe20003f3d000 */
[----:B------:R-:W-:Y:S01]  /*6140*/  FMUL.FTZ R20, R169, UR6 ;  /* 0x00000006a9147c20 */ /* 0x000fe20008410000 */
[----:B------:R-:W-:Y:S04]  /*6150*/  MUFU.EX2 R201, R201 ;  /* 0x000000c900c97308 */ /* 0x000fe80000000800 */
[----:B------:R-:W-:Y:S02]  /*6160*/  FSEL R27, R20, RZ, P1 ;  /* 0x000000ff141b7208 */ /* 0x000fe40000800000 */
[----:B-1----:R-:W-:Y:S02]  /*6170*/  F2FP.BF16.F32.PACK_AB R158, R200, R181 ;  /* 0x000000b5c89e723e */ /* 0x002fe400000010ff */
[----:B------:R-:W0:Y:S01]  /*6180*/  MUFU.EX2 R202, R202 ;  /* 0x000000ca00ca7308 */ /* 0x000e220000000800 */
[--C-:B------:R-:W-:Y:S01]  /*6190*/  FFMA.FTZ R171, R24, UR6, -R27.reuse ;  /* 0x0000000618ab7c23 */ /* 0x100fe2000801081b */
[-C--:B------:R-:W-:Y:S01]  /*61a0*/  LEA.HI R24, R57, R152.reuse, RZ, 0x4 ;  /* 0x0000009839187211 */ /* 0x080fe200078f20ff */
[--C-:B------:R-:W-:Y:S01]  /*61b0*/  FFMA.FTZ R20, R25, UR6, -R27.reuse ;  /* 0x0000000619147c23 */ /* 0x100fe2000801081b */
[----:B------:R-:W-:Y:S01]  /*61c0*/  LEA.HI R57, R57, R152, RZ, 0x5 ;  /* 0x0000009839397211 */ /* 0x000fe200078f28ff */
[--C-:B------:R-:W-:Y:S01]  /*61d0*/  FFMA.FTZ R174, R31, UR6, -R27.reuse ;  /* 0x000000061fae7c23 */ /* 0x100fe2000801081b */
[----:B------:R-:W-:Y:S01]  /*61e0*/  LOP3.LUT R25, R24, 0xfffffff0, RZ, 0xc0, !PT ;  /* 0xfffffff018197812 */ /* 0x000fe200078ec0ff */
[----:B------:R-:W-:Y:S01]  /*61f0*/  FFMA.FTZ R175, R34, UR6, -R27 ;  /* 0x0000000622af7c23 */ /* 0x000fe2000801081b */
[----:B------:R-:W-:Y:S01]  /*6200*/  SHF.R.U32.HI R24, RZ, 0x1, R24 ;  /* 0x00000001ff187819 */ /* 0x000fe20000011618 */
[----:B------:R-:W-:-:S02]  /*6210*/  IMAD.SHL.U32 R57, R57, 0x20, RZ ;  /* 0x0000002039397824 */ /* 0x000fc400078e00ff */
[----:B------:R-:W-:Y:S01]  /*6220*/  FFMA.FTZ R178, R35, UR6, -R27 ;  /* 0x0000000623b27c23 */ /* 0x000fe2000801081b */
[----:B------:R-:W-:Y:S02]  /*6230*/  IMAD.IADD R25, R152, 0x1, -R25 ;  /* 0x0000000198197824 */ /* 0x000fe400078e0a19 */
[--C-:B------:R-:W-:Y:S01]  /*6240*/  FFMA.FTZ R179, R38, UR6, -R27.reuse ;  /* 0x0000000626b37c23 */ /* 0x100fe2000801081b */
[--C-:B------:R-:W-:Y:S01]  /*6250*/  FFMA.FTZ R182, R39, UR6, -R27.reuse ;  /* 0x0000000627b67c23 */ /* 0x100fe2000801081b */
[----:B------:R-:W-:Y:S01]  /*6260*/  LOP3.LUT R57, R57, 0x7ffffc00, RZ, 0xc0, !PT ;  /* 0x7ffffc0039397812 */ /* 0x000fe200078ec0ff */
        /* <DEDUP_REMOVED lines=8> */
[--C-:B------:R-:W-:Y:S01]  /*62f0*/  FFMA.FTZ R214, R52, UR6, -R27.reuse ;  /* 0x0000000634d67c23 */ /* 0x100fe2000801081b */
[C---:B------:R-:W-:Y:S01]  /*6300*/  LOP3.LUT R28, R26.reuse, 0xfffffff8, RZ, 0xc0, !PT ;  /* 0xfffffff81a1c7812 */ /* 0x040fe200078ec0ff */
[--C-:B------:R-:W-:Y:S01]  /*6310*/  FFMA.FTZ R215, R53, UR6, -R27.reuse ;  /* 0x0000000635d77c23 */ /* 0x100fe2000801081b */
[----:B------:R-:W-:Y:S01]  /*6320*/  SHF.L.U32 R26, R26, 0x6, RZ ;  /* 0x000000061a1a7819 */ /* 0x000fe200000006ff */
[----:B------:R-:W-:Y:S01]  /*6330*/  FFMA.FTZ R216, R54, UR6, -R27 ;  /* 0x0000000636d87c23 */ /* 0x000fe2000801081b */
[----:B------:R-:W-:Y:S01]  /*6340*/  MUFU.EX2 R171, R171 ;  /* 0x000000ab00ab7308 */ /* 0x000fe20000000800 */
[----:B------:R-:W-:Y:S01]  /*6350*/  IMAD.IADD R28, R25, 0x1, -R28 ;  /* 0x00000001191c7824 */ /* 0x000fe200078e0a1c */
[----:B------:R-:W-:-:S02]  /*6360*/  LOP3.LUT R26, R26, 0x7ffffe00, RZ, 0xc0, !PT ;  /* 0x7ffffe001a1a7812 */ /* 0x000fc400078ec0ff */
[----:B------:R-:W-:Y:S01]  /*6370*/  F2FP.BF16.F32.PACK_AB R152, R21, R172 ;  /* 0x000000ac1598723e */ /* 0x000fe200000010ff */
[C---:B------:R-:W-:Y:S01]  /*6380*/  IMAD.SHL.U32 R25, R28.reuse, 0x40, RZ ;  /* 0x000000401c197824 */ /* 0x040fe200078e00ff */
[----:B------:R-:W-:Y:S01]  /*6390*/  LOP3.LUT P2, RZ, R28, 0x4, RZ, 0xc0, !PT ;  /* 0x000000041cff7812 */ /* 0x000fe2000784c0ff */
[----:B------:R-:W-:Y:S01]  /*63a0*/  FADD.FTZ R172, R172, R21 ;  /* 0x00000015acac7221 */ /* 0x000fe20000010000 */
[----:B------:R-:W1:Y:S01]  /*63b0*/  MUFU.EX2 R20, R20 ;  /* 0x0000001400147308 */ /* 0x000e620000000800 */
[----:B------:R-:W-:Y:S02]  /*63c0*/  LOP3.LUT P1, RZ, R28, 0x2, RZ, 0xc0, !PT ;  /* 0x000000021cff7812 */ /* 0x000fe4000782c0ff */
[----:B------:R-:W-:Y:S01]  /*63d0*/  LOP3.LUT R25, R25, 0x1c0, RZ, 0xc0, !PT ;  /* 0x000001c019197812 */ /* 0x000fe200078ec0ff */
[----:B------:R-:W-:Y:S01]  /*63e0*/  FADD.FTZ R173, R173, R172 ;  /* 0x000000acadad7221 */ /* 0x000fe20000010000 */
[----:B------:R-:W-:Y:S02]  /*63f0*/  SEL R188, R188, 0xffffffe0, !P1 ;  /* 0xffffffe0bcbc7807 */ /* 0x000fe40004800000 */
[----:B------:R-:W-:Y:S01]  /*6400*/  LOP3.LUT R24, R25, 0x8, R24, 0xf8, !PT ;  /* 0x0000000819187812 */ /* 0x000fe200078ef818 */
[----:B------:R-:W-:Y:S01]  /*6410*/  MUFU.EX2 R174, R174 ;  /* 0x000000ae00ae7308 */ /* 0x000fe20000000800 */
[----:B------:R-:W-:Y:S01]  /*6420*/  SHF.R.U32.HI R25, RZ, 0x3, R25 ;  /* 0x00000003ff197819 */ /* 0x000fe20000011619 */
[----:B------:R-:W-:Y:S01]  /*6430*/  FADD.FTZ R176, R176, R173 ;  /* 0x000000adb0b07221 */ /* 0x000fe20000010000 */
[----:B0-----:R-:W-:-:S02]  /*6440*/  F2FP.BF16.F32.PACK_AB R160, R202, R201 ;  /* 0x000000c9caa0723e */ /* 0x001fc400000010ff */
[----:B------:R-:W-:Y:S01]  /*6450*/  LOP3.LUT R24, R24, R25, RZ, 0x3c, !PT ;  /* 0x0000001918187212 */ /* 0x000fe200078e3cff */
[----:B------:R-:W-:Y:S02]  /*6460*/  FADD.FTZ R177, R177, R176 ;  /* 0x000000b0b1b17221 */ /* 0x000fe40000010000 */
[----:B------:R-:W0:Y:S01]  /*6470*/  MUFU.EX2 R175, R175 ;  /* 0x000000af00af7308 */ /* 0x000e220000000800 */
[----:B------:R-:W-:Y:S01]  /*6480*/  IADD3 R57, R24, R26, R57 ;  /* 0x0000001a18397210 */ /* 0x000fe20007ffe039 */
[----:B------:R-:W-:Y:S01]  /*6490*/  VIADD R24, R198, 0x38840 ;  /* 0x00038840c6187836 */ /* 0x000fe20000000000 */
[----:B-1----:R-:W-:Y:S01]  /*64a0*/  F2FP.BF16.F32.PACK_AB R153, R20, R171 ;  /* 0x000000ab1499723e */ /* 0x002fe200000010ff */
[----:B------:R-:W-:Y:S01]  /*64b0*/  FADD.FTZ R171, R171, R20 ;  /* 0x00000014abab7221 */ /* 0x000fe20000010000 */
[----:B------:R-:W-:Y:S01]  /*64c0*/  FADD.FTZ R180, R180, R177 ;  /* 0x000000b1b4b47221 */ /* 0x000fe20000010000 */
[----:B------:R-:W-:Y:S01]  /*64d0*/  IMAD R187, R57, 0x2, R198 ;  /* 0x0000000239bb7824 */ /* 0x000fe200078e02c6 */
[----:B------:R-:W-:Y:S01]  /*64e0*/  PRMT R24, R197, 0x654, R24 ;  /* 0x00000654c5187816 */ /* 0x000fe20000000018 */
[----:B------:R-:W-:Y:S01]  /*64f0*/  MUFU.EX2 R178, R178 ;  /* 0x000000b200b27308 */ /* 0x000fe20000000800 */
[----:B------:R-:W-:Y:S01]  /*6500*/  FADD.FTZ R181, R181, R180 ;  /* 0x000000b4b5b57221 */ /* 0x000fe20000010000 */
[C---:B------:R-:W-:Y:S01]  /*6510*/  VIADD R189, R187.reuse, 0x36400 ;  /* 0x00036400bbbd7836 */ /* 0x040fe20000000000 */
[----:B------:R1:W-:Y:S01]  /*6520*/  SYNCS.ARRIVE.TRANS64.RED.A1T0 RZ, [R24+URZ], RZ ;  /* 0x000000ff18ff79a7 */ /* 0x0003e2000810043f */
[----:B------:R-:W-:-:S02]  /*6530*/  VIADD R186, R187, 0x36440 ;  /* 0x00036440bbba7836 */ /* 0x000fc40000000000 */
[----:B------:R-:W-:Y:S01]  /*6540*/  FADD.FTZ R200, R200, R181 ;  /* 0x000000b5c8c87221 */ /* 0x000fe20000010000 */
[----:B------:R-:W-:Y:S01]  /*6550*/  @P2 VIADD R186, R189, 0xffffffc0 ;  /* 0xffffffc0bdba2836 */ /* 0x000fe20000000000 */
[----:B------:R-:W2:Y:S01]  /*6560*/  MUFU.EX2 R179, R179 ;  /* 0x000000b300b37308 */ /* 0x000ea20000000800 */
[----:B0-----:R-:W-:Y:S01]  /*6570*/  F2FP.BF16.F32.PACK_AB R155, R175, R174 ;  /* 0x000000aeaf9b723e */ /* 0x001fe200000010ff */
[----:B------:R-:W-:Y:S01]  /*6580*/  BAR.SYNC.DEFER_BLOCKING 0xf, 0x100 ;  /* 0x03c4000000007b1d */ /* 0x000fe20000010000 */
[----:B------:R-:W-:Y:S02]  /*6590*/  IMAD.IADD R189, R189, 0x1, R188 ;  /* 0x00000001bdbd7824 */ /* 0x000fe400078e02bc */
[----:B------:R-:W-:Y:S01]  /*65a0*/  FADD.FTZ R174, R174, R171 ;  /* 0x000000abaeae7221 */ /* 0x000fe20000010000 */
[----:B------:R-:W-:Y:S02]  /*65b0*/  IMAD.IADD R188, R188, 0x1, R186 ;  /* 0x00000001bcbc7824 */ /* 0x000fe400078e02ba */
[----:B------:R-:W-:Y:S01]  /*65c0*/  FADD.FTZ R201, R201, R200 ;  /* 0x000000c8c9c97221 */ /* 0x000fe20000010000 */
[----:B------:R-:W-:Y:S01]  /*65d0*/  MUFU.EX2 R182, R182 ;  /* 0x000000b600b67308 */ /* 0x000fe20000000800 */
[----:B------:R-:W-:-:S02]  /*65e0*/  FADD.FTZ R175, R175, R174 ;  /* 0x000000aeafaf7221 */ /* 0x000fc40000010000 */
[----:B------:R-:W-:-:S05]  /*65f0*/  FADD.FTZ R202, R202, R201 ;  /* 0x000000c9caca7221 */ /* 0x000fca0000010000 */
[----:B------:R-:W0:Y:S01]  /*6600*/  MUFU.EX2 R183, R183 ;  /* 0x000000b700b77308 */ /* 0x000e220000000800 */
[----:B--2---:R-:W-:Y:S01]  /*6610*/  F2FP.BF16.F32.PACK_AB R157, R179, R178 ;  /* 0x000000b2b39d723e */ /* 0x004fe200000010ff */
[----:B------:R-:W-:-:S04]  /*6620*/  FADD.FTZ R178, R178, R175 ;  /* 0x000000afb2b27221 */ /* 0x000fc80000010000 */
[----:B------:R-:W-:Y:S02]  /*6630*/  FADD.FTZ R179, R179, R178 ;  /* 0x000000b2b3b37221 */ /* 0x000fe40000010000 */
[----:B------:R-:W-:Y:S01]  /*6640*/  MUFU.EX2 R203, R203 ;  /* 0x000000cb00cb7308 */ /* 0x000fe20000000800 */
[----:B------:R2:W-:Y:S07]  /*6650*/  STSM.16.M88.4 [R187+0x36400], R152 ;  /* 0x03640098bb007844 */ /* 0x0005ee0000000200 */
[----:B------:R-:W3:Y:S01]  /*6660*/  MUFU.EX2 R204, R204 ;  /* 0x000000cc00cc7308 */ /* 0x000ee20000000800 */
[----:B0-----:R-:W-:Y:S01]  /*6670*/  F2FP.BF16.F32.PACK_AB R159, R183, R182 ;  /* 0x000000b6b79f723e */ /* 0x001fe200000010ff */
[----:B------:R-:W-:-:S04]  /*6680*/  FADD.FTZ R182, R182, R179 ;  /* 0x000000b3b6b67221 */ /* 0x000fc80000010000 */
[----:B------:R0:W-:Y:S01]  /*6690*/  STSM.16.M88.4 [R189], R156 ;  /* 0x0000009cbd007844 */ /* 0x0001e20000000200 */
[----:B------:R-:W-:Y:S01]  /*66a0*/  FADD.FTZ R182, R183, R182 ;  /* 0x000000b6b7b67221 */ /* 0x000fe20000010000 */
[----:B------:R-:W-:Y:S08]  /*66b0*/  MUFU.EX2 R209, R209 ;  /* 0x000000d100d17308 */ /* 0x000ff00000000800 */
[----:B------:R-:W4:Y:S01]  /*66c0*/  MUFU.EX2 R210, R210 ;  /* 0x000000d200d27308 */ /* 0x000f220000000800 */
[----:B---3--:R-:W-:Y:S01]  /*66d0*/  F2FP.BF16.F32.PACK_AB R162, R204, R203 ;  /* 0x000000cbcca2723e */ /* 0x008fe200000010ff */
[----:B------:R-:W-:-:S04]  /*66e0*/  FADD.FTZ R203, R203, R202 ;  /* 0x000000cacbcb7221 */ /* 0x000fc80000010000 */
[----:B------:R-:W-:Y:S02]  /*66f0*/  FADD.FTZ R204, R204, R203 ;  /* 0x000000cbcccc7221 */ /* 0x000fe40000010000 */
[----:B------:R-:W-:Y:S08]  /*6700*/  MUFU.EX2 R211, R211 ;  /* 0x000000d300d37308 */ /* 0x000ff00000000800 */
[----:B------:R-:W3:Y:S01]  /*6710*/  MUFU.EX2 R212, R212 ;  /* 0x000000d400d47308 */ /* 0x000ee20000000800 */
[----:B----4-:R-:W-:Y:S01]  /*6720*/  F2FP.BF16.F32.PACK_AB R161, R210, R209 ;  /* 0x000000d1d2a1723e */ /* 0x010fe200000010ff */
[----:B------:R-:W-:-:S04]  /*6730*/  FADD.FTZ R209, R209, R182 ;  /* 0x000000b6d1d17221 */ /* 0x000fc80000010000 */
[----:B------:R-:W-:Y:S02]  /*6740*/  FADD.FTZ R210, R210, R209 ;  /* 0x000000d1d2d27221 */ /* 0x000fe40000010000 */
[----:B------:R-:W-:Y:S08]  /*6750*/  MUFU.EX2 R205, R205 ;  /* 0x000000cd00cd7308 */ /* 0x000ff00000000800 */
[----:B------:R-:W4:Y:S01]  /*6760*/  MUFU.EX2 R206, R206 ;  /* 0x000000ce00ce7308 */ /* 0x000f220000000800 */
[----:B---3--:R-:W-:Y:S01]  /*6770*/  F2FP.BF16.F32.PACK_AB R163, R212, R211 ;  /* 0x000000d3d4a3723e */ /* 0x008fe200000010ff */
[----:B------:R-:W-:-:S04]  /*6780*/  FADD.FTZ R211, R211, R210 ;  /* 0x000000d2d3d37221 */ /* 0x000fc80000010000 */
[----:B------:R0:W-:Y:S01]  /*6790*/  STSM.16.M88.4 [R186], R160 ;  /* 0x000000a0ba007844 */ /* 0x0001e20000000200 */
[----:B------:R-:W-:Y:S01]  /*67a0*/  FADD.FTZ R212, R212, R211 ;  /* 0x000000d3d4d47221 */ /* 0x000fe20000010000 */
        /* <DEDUP_REMOVED lines=14> */
[----:B------:R-:W-:Y:S01]  /*6890*/  FADD.FTZ R214, R214, R213 ;  /* 0x000000d5d6d67221 */ /* 0x000fe20000010000 */
[----:B---3--:R-:W-:-:S03]  /*68a0*/  F2FP.BF16.F32.PACK_AB R167, R216, R215 ;  /* 0x000000d7d8a7723e */ /* 0x008fc600000010ff */
[----:B------:R-:W-:Y:S02]  /*68b0*/  FADD.FTZ R215, R215, R214 ;  /* 0x000000d6d7d77221 */ /* 0x000fe40000010000 */
[----:B------:R0:W-:Y:S01]  /*68c0*/  STSM.16.M88.4 [R188], R164 ;  /* 0x000000a4bc007844 */ /* 0x0001e20000000200 */
[----:B-1----:R-:W-:Y:S01]  /*68d0*/  WARPGROUP.ARRIVE ;  /* 0x00000000000079c5 */ /* 0x002fe20000000000 */
[----:B------:R-:W-:-:S05]  /*68e0*/  FADD.FTZ R20, R216, R215 ;  /* 0x000000d7d8147221 */ /* 0x000fca0000010000 */
[----:B------:R-:W-:Y:S01]  /*68f0*/  HGMMA.64x256x16.F32.BF16 R24, R152, gdesc[UR8].tnspB, RZ, !UPT, gsb0 ;  /* 0x43e0000898187df0 */ /* 0x000fe2000c0018ff */
[----:B------:R-:W-:Y:S01]  /*6900*/  R2UR UR10, R217 ;  /* 0x00000000d90a72ca */ /* 0x000fe200000e0000 */
[----:B------:R-:W-:Y:S01]  /*6910*/  UMOV UR11, 0x40000040 ;  /* 0x40000040000b7882 */ /* 0x000fe20000000000 */
[C---:B------:R-:W-:Y:S01]  /*6920*/  VIADD R217, R192.reuse, 0x100 ;  /* 0x00000100c0d97836 */ /* 0x040fe20000000000 */
[----:B------:R-:W-:Y:S02]  /*6930*/  WARPGROUP.DEPBAR.LE gsb0, 0x0 ;  /* 0x00008000000079c5 */ /* 0x000fe40000010000 */
[----:B------:R-:W-:Y:S01]  /*6940*/  WARPGROUP.ARRIVE ;  /* 0x00000000000079c5 */ /* 0x000fe20000000000 */
[----:B--2---:R-:W-:-:S15]  /*6950*/  VIADD R152, R192, 0x180 ;  /* 0x00000180c0987836 */ /* 0x004fde0000000000 */
        /* <DEDUP_REMOVED lines=25> */
.L_x_7454:
[----:B------:R-:W-:Y:S01]  /*6af0*/  UISETP.NE.AND UP0, UPT, UR61, URZ, UPT ;  /* 0x0000003f3d00728c */ /* 0x000fe2000bf05270 */
[----:B------:R-:W-:Y:S01]  /*6b00*/  IMAD R170, R194, UR7, -R170 ;  /* 0x00000007c2aa7c24 */ /* 0x000fe2000f8e0aaa */
[----:B------:R-:W-:Y:S01]  /*6b10*/  R2UR UR15, R196 ;  /* 0x00000000c40f72ca */ /* 0x000fe200000e0000 */
[----:B------:R-:W-:Y:S01]  /*6b20*/  VIADD R200, R22, 0xfffffffe ;  /* 0xfffffffe16c87836 */ /* 0x000fe20000000000 */
[----:B------:R-:W-:Y:S01]  /*6b30*/  UMOV UR39, URZ ;  /* 0x0000003f00277c82 */ /* 0x000fe20008000000 */
[----:B------:R-:W-:Y:S01]  /*6b40*/  VIADD R152, R198, 0x38860 ;  /* 0x00038860c6987836 */ /* 0x000fe20000000000 */
[----:B------:R-:W-:Y:S01]  /*6b50*/  R2UR UR7, R170 ;  /* 0x00000000aa0772ca */ /* 0x000fe200000e0000 */
[----:B------:R-:W-:-:S03]  /*6b60*/  IMAD.MOV.U32 R22, RZ, RZ, RZ ;  /* 0x000000ffff167224 */ /* 0x000fc600078e00ff */
[----:B------:R-:W-:Y:S01]  /*6b70*/  PRMT R152, R197, 0x654, R152 ;  /* 0x00000654c5987816 */ /* 0x000fe20000000098 */
[----:B------:R-:W-:Y:S01]  /*6b80*/  @UP0 ULDC UR10, c[0x0][0x44c] ;  /* 0x00011300000a0ab9 */ /* 0x000fe20000000800 */
[----:B------:R-:W-:Y:S01]  /*6b90*/  @UP0 ULDC UR14, c[0x0][0x450] ;  /* 0x00011400000e0ab9 */ /* 0x000fe20000000800 */
[----:B------:R-:W-:Y:S01]  /*6ba0*/  UIMAD.WIDE.U32 UR10, UR38, UR10, URZ ;  /* 0x0000000a260a72a5 */ /* 0x000fe2000f8e003f */
[----:B------:R0:W-:Y:S03]  /*6bb0*/  SYNCS.ARRIVE.TRANS64.RED.A1T0 RZ, [R152+URZ], RZ ;  /* 0x000000ff98ff79a7 */ /* 0x0001e6000810043f */
[----:B------:R-:W-:-:S04]  /*6bc0*/  @UP0 USHF.R.U32.HI UR38, URZ, UR14, UR11 ;  /* 0x0000000e3f260299 */ /* 0x000fc8000801160b */
[----:B------:R-:W-:-:S04]  /*6bd0*/  UIADD3 UR38, UR7, UR38, URZ ;  /* 0x0000002607267290 */ /* 0x000fc8000fffe03f */
[----:B------:R-:W-:-:S04]  /*6be0*/  USHF.R.S32.HI UR7, URZ, 0x1f, UR38 ;  /* 0x0000001f3f077899 */ /* 0x000fc80008011426 */
[----:B------:R-:W-:-:S04]  /*6bf0*/  ULEA.HI UR7, UR7, UR38, URZ, 0x6 ;  /* 0x0000002607077291 */ /* 0x000fc8000f8f303f */
[----:B------:R-:W-:-:S04]  /*6c00*/  USHF.R.S32.HI UR7, URZ, 0x6, UR7 ;  /* 0x000000063f077899 */ /* 0x000fc80008011407 */
[----:B------:R-:W-:-:S04]  /*6c10*/  UISETP.LT.AND UP0, UPT, UR15, UR7, UPT ;  /* 0x000000070f00728c */ /* 0x000fc8000bf01270 */
[----:B------:R-:W-:-:S06]  /*6c20*/  USEL UR60, UR15, UR7, !UP0 ;  /* 0x000000070f3c7287 */ /* 0x000fcc000c000000 */
[----:B------:R-:W-:-:S13]  /*6c30*/  ISETP.GE.AND P1, PT, R200, UR60, PT ;  /* 0x0000003cc8007c0c */ /* 0x000fda000bf26270 */
[----:B0-----:R-:W-:Y:S05]  /*6c40*/  @!P1 BRA `(.L_x_7455) ;  /* 0x0000003400cc9947 */ /* 0x001fea0003800000 */
[----:B------:R-:W-:Y:S01]  /*6c50*/  IMAD.MOV.U32 R203, RZ, RZ, R169 ;  /* 0x000000ffffcb7224 */ /* 0x000fe200078e00a9 */
[----:B------:R-:W-:Y:S01]  /*6c60*/  UMOV UR39, URZ ;  /* 0x0000003f00277c82 */ /* 0x000fe20008000000 */
[----:B------:R-:W-:Y:S01]  /*6c70*/  IMAD.MOV.U32 R202, RZ, RZ, R168 ;  /* 0x000000ffffca7224 */ /* 0x000fe200078e00a8 */
[----:B------:R-:W-:Y:S01]  /*6c80*/  ULDC UR38, c[0x0][0xad0] ;  /* 0x0002b40000267ab9 */ /* 0x000fe20000000800 */
[----:B------:R-:W-:-:S07]  /*6c90*/  IMAD.MOV.U32 R204, RZ, RZ, RZ ;  /* 0x000000ffffcc7224 */ /* 0x000fce00078e00ff */
.L_x_7466:
[----:B------:R-:W-:-:S04]  /*6ca0*/  IADD3 R22, R204, 0x1, RZ ;  /* 0x00000001cc167810 */ /* 0x000fc80007ffe0ff */
[----:B------:R-:W-:-:S04]  /*6cb0*/  ISETP.NE.AND P1, PT, R22, 0x2, PT ;  /* 0x000000021600780c */ /* 0x000fc80003f25270 */
[----:B0-----:R-:W-:Y:S02]  /*6cc0*/  SEL R152, RZ, 0x1, P1 ;  /* 0x00000001ff987807 */ /* 0x001fe40000800000 */
[----:B------:R-:W-:Y:S02]  /*6cd0*/  SEL R22, R22, RZ, P1 ;  /* 0x000000ff16167207 */ /* 0x000fe40000800000 */
[----:B------:R-:W-:-:S13]  /*6ce0*/  R2UR UR6, R152 ;  /* 0x00000000980672ca */ /* 0x000fda00000e0000 */
[----:B------:R-:W-:Y:S01]  /*6cf0*/  ULOP3.LUT UR39, UR39, UR6, URZ, 0x3c, !UPT ;  /* 0x0000000627277292 */ /* 0x000fe2000f8e3c3f */
[----:B------:R-:W-:Y:S11]  /*6d00*/  @!P0 BRA `(.L_x_7456) ;  /* 0x0000000000048947 */ /* 0x000ff60003800000 */
[----:B------:R-:W-:Y:S01]  /*6d10*/  BPT.TRAP 0x1 ;  /* 0x000000040000795c */ /* 0x000fe20000300000 */
.L_x_7456:
[----:B------:R-:W-:Y:S02]  /*6d20*/  IMAD.U32 R206, RZ, RZ, UR39 ;  /* 0x00000027ffce7e24 */ /* 0x000fe4000f8e00ff */
[----:B------:R-:W-:-:S03]  /*6d30*/  IMAD R201, R22, 0x8, R198 ;  /* 0x0000000816c97824 */ /* 0x000fc600078e02c6 */
[----:B------:R-:W-:-:S04]  /*6d40*/  SHF.L.U32 R206, R206, 0x1f, RZ ;  /* 0x0000001fcece7819 */ /* 0x000fc800000006ff */
[----:B------:R0:W1:Y:S01]  /*6d50*/  SYNCS.PHASECHK.TRANS64.TRYWAIT P1, [R201+URZ+0x38830], R206 ;  /* 0x038830cec90075a7 */ /* 0x000062000802017f */
[----:B------:R-:W-:Y:S05]  /*6d60*/  @!P0 BRA `(.L_x_7457) ;  /* 0x0000000000048947 */ /* 0x000fea0003800000 */
[----:B------:R-:W-:Y:S01]  /*6d70*/  BPT.TRAP 0x1 ;  /* 0x000000040000795c */ /* 0x000fe20000300000 */
.L_x_7457:
[----:B------:R-:W-:Y:S01]  /*6d80*/  IMAD R205, R22, 0x200, R190 ;  /* 0x0000020016cd7824 */ /* 0x000fe200078e02be */
[----:B-1----:R-:W-:Y:S06]  /*6d90*/  @P1 BRA `(.L_x_7458) ;  /* 0x0000000000081947 */ /* 0x002fec0003800000 */
[----:B------:R-:W1:Y:S02]  /*6da0*/  SYNCS.PHASECHK.TRANS64.TRYWAIT P1, [R201+URZ+0x38830], R206 ;  /* 0x038830cec90075a7 */ /* 0x000e64000802017f */
[----:B-1----:R-:W-:Y:S05]  /*6db0*/  @!P1 BRA `(.L_x_7459) ;  /* 0x000000e000009947 */ /* 0x002fea0003800000 */
.L_x_7458:
        /* <DEDUP_REMOVED lines=18> */
[----:B------:R-:W-:Y:S01]  /*6ee0*/  R2UR UR17, R207 ;  /* 0x00000000cf1172ca */ /* 0x000fe200000e0000 */
[----:B------:R-:W-:Y:S01]  /*6ef0*/  VIADD R207, R205, 0x2 ;  /* 0x00000002cdcf7836 */ /* 0x000fe20000000000 */
[----:B------:R-:W-:-:S02]  /*6f00*/  R2UR UR8, R16 ;  /* 0x00000000100872ca */ /* 0x000fc400000e0000 */
[----:B------:R-:W-:Y:S02]  /*6f10*/  R2UR UR9, R17 ;  /* 0x00000000110972ca */ /* 0x000fe400000e0000 */
[----:B------:R-:W-:Y:S01]  /*6f20*/  R2UR UR6, R207 ;  /* 0x00000000cf0672ca */ /* 0x000fe200000e0000 */
[C---:B------:R-:W-:Y:S01]  /*6f30*/  VIADD R207, R205.reuse, 0x4 ;  /* 0x00000004cdcf7836 */ /* 0x040fe20000000000 */
[----:B------:R-:W-:Y:S01]  /*6f40*/  R2UR UR56, R14 ;  /* 0x000000000e3872ca */ /* 0x000fe200000e0000 */
[----:B------:R-:W-:Y:S01]  /*6f50*/  VIADD R205, R205, 0x6 ;  /* 0x00000006cdcd7836 */ /* 0x000fe20000000000 */
[----:B------:R-:W-:Y:S02]  /*6f60*/  R2UR UR57, R15 ;  /* 0x000000000f3972ca */ /* 0x000fe400000e0000 */
[----:B------:R-:W-:-:S07]  /*6f70*/  R2UR UR16, R208 ;  /* 0x00000000d01072ca */ /* 0x000fce00000e0000 */
        /* <DEDUP_REMOVED lines=21> */
.L_x_7460:
[----:B------:R2:W3:Y:S01]  /*70d0*/  SYNCS.PHASECHK.TRANS64.TRYWAIT P1, [R201+URZ+0x38850], R206 ;  /* 0x038850cec90075a7 */ /* 0x0004e2000802017f */
[----:B------:R-:W-:Y:S05]  /*70e0*/  @!P0 BRA `(.L_x_7461) ;  /* 0x0000000000048947 */ /* 0x000fea0003800000 */
[----:B------:R-:W-:Y:S01]  /*70f0*/  BPT.TRAP 0x1 ;  /* 0x000000040000795c */ /* 0x000fe20000300000 */
.L_x_7461:
[----:B------:R-:W-:Y:S01]  /*7100*/  IMAD R205, R22, 0x1000, R18 ;  /* 0x0000100016cd7824 */ /* 0x000fe200078e0212 */
[----:B---3--:R-:W-:Y:S06]  /*7110*/  @P1 BRA `(.L_x_7462) ;  /* 0x0000000000081947 */ /* 0x008fec0003800000 */
[----:B------:R-:W3:Y:S02]  /*7120*/  SYNCS.PHASECHK.TRANS64.TRYWAIT P1, [R201+URZ+0x38850], R206 ;  /* 0x038850cec90075a7 */ /* 0x000ee4000802017f */
[----:B---3--:R-:W-:Y:S05]  /*7130*/  @!P1 BRA `(.L_x_7463) ;  /* 0x000000dc00349947 */ /* 0x008fea0003800000 */
.L_x_7462:
        /* <DEDUP_REMOVED lines=29> */
[----:B------:R-:W-:Y:S01]  /*7310*/  UMOV UR35, 0x40000040 ;  /* 0x4000004000237882 */ /* 0x000fe20000000000 */
[----:B------:R-:W-:Y:S01]  /*7320*/  IADD3 R206, R205, 0x4, RZ ;  /* 0x00000004cdce7810 */ /* 0x000fe20007ffe0ff */
[----:B------:R-:W-:Y:S01]  /*7330*/  UMOV UR43, 0x40000040 ;  /* 0x40000040002b7882 */ /* 0x000fe20000000000 */
[----:B------:R-:W-:Y:S01]  /*7340*/  MOV R210, UR39 ;  /* 0x0000002700d27c02 */ /* 0x000fe20008000f00 */
[----:B------:R-:W-:Y:S01]  /*7350*/  UMOV UR39, 0x40000040 ;  /* 0x4000004000277882 */ /* 0x000fe20000000000 */
[----:B------:R-:W-:Y:S01]  /*7360*/  MOV R211, UR38 ;  /* 0x0000002600d37c02 */ /* 0x000fe20008000f00 */
[----:B------:R-:W-:Y:S01]  /*7370*/  UMOV UR47, 0x40000040 ;  /* 0x40000040002f7882 */ /* 0x000fe20000000000 */
[----:B------:R-:W-:Y:S01]  /*7380*/  R2UR UR56, R12 ;  /* 0x000000000c3872ca */ /* 0x000fe200000e0000 */
[----:B------:R-:W-:Y:S01]  /*7390*/  UMOV UR51, 0x40000040 ;  /* 0x4000004000337882 */ /* 0x000fe20000000000 */
[----:B------:R-:W-:Y:S01]  /*73a0*/  R2UR UR57, R13 ;  /* 0x000000000d3972ca */ /* 0x000fe200000e0000 */
[----:B------:R-:W0:Y:S01]  /*73b0*/  S2R R214, SR_TID.X ;  /* 0x0000000000d67919 */ /* 0x000e220000002100 */
[----:B------:R-:W-:Y:S01]  /*73c0*/  R2UR UR48, R207 ;  /* 0x00000000cf3072ca */ /* 0x000fe200000e0000 */
[----:B------:R-:W-:Y:S01]  /*73d0*/  UMOV UR54, UR6 ;  /* 0x0000000600367c82 */ /* 0x000fe20008000000 */
[----:B------:R-:W-:Y:S01]  /*73e0*/  R2UR UR6, R206 ;  /* 0x00000000ce0672ca */ /* 0x000fe200000e0000 */
[----:B------:R-:W-:-:S02]  /*73f0*/  VIADD R206, R205, 0x6 ;  /* 0x00000006cdce7836 */ /* 0x000fc40000000000 */
[----:B------:R-:W-:-:S10]  /*7400*/  VIADD R207, R205, 0x800 ;  /* 0x00000800cdcf7836 */ /* 0x000fd40000000000 */
        /* <DEDUP_REMOVED lines=9> */
[----:B------:R-:W-:Y:S01]  /*74a0*/  R2UR UR14, R206 ;  /* 0x00000000ce0e72ca */ /* 0x000fe200000e0000 */
[----:B------:R-:W-:-:S05]  /*74b0*/  VIADD R206, R205, 0x206 ;  /* 0x00000206cdce7836 */ /* 0x000fca0000000000 */
[----:B------:R-:W-:Y:S01]  /*74c0*/  R2UR UR18, R206 ;  /* 0x00000000ce1272ca */ /* 0x000fe200000e0000 */
[----:B------:R-:W-:-:S05]  /*74d0*/  VIADD R206, R205, 0x400 ;  /* 0x00000400cdce7836 */ /* 0x000fca0000000000 */
[----:B------:R-:W-:Y:S01]  /*74e0*/  R2UR UR22, R206 ;  /* 0x00000000ce1672ca */ /* 0x000fe200000e0000 */
[C---:B------:R-:W-:Y:S01]  /*74f0*/  VIADD R206, R205.reuse, 0x402 ;  /* 0x00000402cdce7836 */ /* 0x040fe20000000000 */
[----:B------:R-:W-:Y:S02]  /*7500*/  WARPGROUP.DEPBAR.LE gsb0, 0x0 ;  /* 0x00008000000079c5 */ /* 0x000fe40000010000 */
[----:B------:R-:W-:Y:S02]  /*7510*/  WARPGROUP.ARRIVE ;  /* 0x00000000000079c5 */ /* 0x000fe40000000000 */
[----:B------:R-:W-:Y:S01]  /*7520*/  R2UR UR26, R206 ;  /* 0x00000000ce1a72ca */ /* 0x000fe200000e0000 */
[----:B------:R-:W-:-:S03]  /*7530*/  VIADD R206, R205, 0x404 ;  /* 0x00000404cdce7836 */ /* 0x000fc60000000000 */
[----:B------:R-:W-:Y:S02]  /*7540*/  HGMMA.64x64x16.F32.BF16 R152, gdesc[UR52], R152, gsb0 ;  /* 0x00e00000349879f0 */ /* 0x000fe40008001898 */
[----:B------:R-:W-:Y:S01]  /*7550*/  R2UR UR30, R206 ;  /* 0x00000000ce1e72ca */ /* 0x000fe200000e0000 */
[----:B------:R-:W-:Y:S01]  /*7560*/  UMOV UR55, 0x40000040 ;  /* 0x4000004000377882 */ /* 0x000fe20000000000 */
[C---:B------:R-:W-:Y:S02]  /*7570*/  IADD3 R206, R205.reuse, 0x406, RZ ;  /* 0x00000406cdce7810 */ /* 0x040fe40007ffe0ff */
[----:B------:R-:W-:Y:S02]  /*7580*/  R2UR UR53, R208 ;  /* 0x00000000d03572ca */ /* 0x000fe400000e0000 */
[----:B------:R-:W-:Y:S01]  /*7590*/  R2UR UR34, R206 ;  /* 0x00000000ce2272ca */ /* 0x000fe200000e0000 */
[----:B------:R-:W-:Y:S01]  /*75a0*/  VIADD R206, R205, 0x600 ;  /* 0x00000600cdce7836 */ /* 0x000fe20000000000 */
[----:B------:R-:W-:-:S04]  /*75b0*/  R2UR UR52, R209 ;  /* 0x00000000d13472ca */ /* 0x000fc800000e0000 */
        /* <DEDUP_REMOVED lines=9> */
[----:B------:R-:W-:-:S05]  /*7650*/  SEL R206, RZ, 0x2, !P1 ;  /* 0x00000002ffce7807 */ /* 0x000fca0004800000 */
[----:B------:R-:W-:Y:S02]  /*7660*/  IMAD.IADD R208, R184, 0x1, R206 ;  /* 0x00000001b8d07824 */ /* 0x000fe400078e02ce */
        /* <DEDUP_REMOVED lines=17> */
[----:B------:R-:W-:Y:S02]  /*7780*/  SEL R208, R208, 0x6, !P1 ;  /* 0x00000006d0d07807 */ /* 0x000fe40004800000 */
[----:B------:R-:W-:Y:S01]  /*7790*/  IADD3 R209, R184, R210, RZ ;  /* 0x000000d2b8d17210 */ /* 0x000fe20007ffe0ff */
        /* <DEDUP_REMOVED lines=78> */
[--C-:B------:R-:W-:Y:S01]  /*7c80*/  IMAD.IADD R211, R210, 0x1, R207.reuse ;  /* 0x00000001d2d37824 */ /* 0x100fe200078e02cf */
        /* <DEDUP_REMOVED lines=85> */
[----:B------:R-:W-:Y:S01]  /*81e0*/  IADD3 R206, R199, R210, RZ ;  /* 0x000000d2c7ce7210 */ /* 0x000fe20007ffe0ff */
[--C-:B------:R-:W-:Y:S02]  /*81f0*/  IMAD.IADD R210, R210, 0x1, R207.reuse ;  /* 0x00000001d2d27824 */ /* 0x100fe400078e02cf */
        /* <DEDUP_REMOVED lines=37> */
.L_x_7464:
[----:B------:R-:W-:Y:S01]  /*8450*/  UISETP.NE.AND UP0, UPT, UR61, URZ, UPT ;  /* 0x0000003f3d00728c */ /* 0x000fe2000bf05270 */
[----:B------:R-:W-:Y:S01]  /*8460*/  FMUL.FTZ R219, R152, UR38 ;  /* 0x0000002698db7c20 */ /* 0x000fe20008410000 */
[----:B------:R-:W-:Y:S01]  /*8470*/  FMUL.FTZ R217, R158, UR38 ;  /* 0x000000269ed97c20 */ /* 0x000fe20008410000 */
[----:B------:R-:W-:Y:S02]  /*8480*/  IMAD.MOV.U32 R158, RZ, RZ, R185 ;  /* 0x000000ffff9e7224 */ /* 0x000fe400078e00b9 */
[----:B------:R-:W-:Y:S01]  /*8490*/  FMUL.FTZ R213, R162, UR38 ;  /* 0x00000026a2d57c20 */ /* 0x000fe20008410000 */
[----:B------:R-:W-:Y:S01]  /*84a0*/  FMUL.FTZ R209, R159, UR38 ;  /* 0x000000269fd17c20 */ /* 0x000fe20008410000 */
[----:B------:R-:W-:Y:S01]  /*84b0*/  PLOP3.LUT P1, PT, PT, PT, UP0, 0x80, 0x0 ;  /* 0x000000000000781c */ /* 0x000fe20003f2f008 */
[----:B------:R-:W-:Y:S01]  /*84c0*/  IMAD.MOV.U32 R159, RZ, RZ, -0x40 ;  /* 0xffffffc0ff9f7424 */ /* 0x000fe200078e00ff */
[----:B------:R-:W-:Y:S01]  /*84d0*/  PLOP3.LUT P2, PT, PT, PT, UP0, 0x80, 0x0 ;  /* 0x000000000000781c */ /* 0x000fe20003f4f008 */
[----:B------:R-:W-:Y:S01]  /*84e0*/  FMUL.FTZ R216, R153, UR38 ;  /* 0x0000002699d87c20 */ /* 0x000fe20008410000 */
[----:B------:R-:W-:Y:S01]  /*84f0*/  FMUL.FTZ R153, R154, UR38 ;  /* 0x000000269a997c20 */ /* 0x000fe20008410000 */
[----:B------:R-:W-:Y:S01]  /*8500*/  @UP0 ULDC UR6, c[0x0][0x44c] ;  /* 0x0001130000060ab9 */ /* 0x000fe20000000800 */
[----:B------:R-:W-:Y:S01]  /*8510*/  FMUL.FTZ R215, R155, UR38 ;  /* 0x000000269bd77c20 */ /* 0x000fe20008410000 */
[----:B------:R-:W-:Y:S01]  /*8520*/  ULDC UR10, c[0x0][0x2f0] ;  /* 0x0000bc00000a7ab9 */ /* 0x000fe20000000800 */
[----:B------:R-:W-:Y:S01]  /*8530*/  ULDC UR7, c[0x0][0x288] ;  /* 0x0000a20000077ab9 */ /* 0x000fe20000000800 */
[----:B------:R-:W-:Y:S01]  /*8540*/  MUFU.TANH R217, R217 ;  /* 0x000000d900d97308 */ /* 0x000fe20000002400 */
[----:B------:R-:W-:Y:S01]  /*8550*/  FMUL.FTZ R154, R163, UR38 ;  /* 0x00000026a39a7c20 */ /* 0x000fe20008410000 */
[----:B------:R-:W-:Y:S01]  /*8560*/  FMUL.FTZ R155, R167, UR38 ;  /* 0x00000026a79b7c20 */ /* 0x000fe20008410000 */
[----:B------:R-:W-:Y:S01]  /*8570*/  FMUL.FTZ R167, R171, UR38 ;  /* 0x00000026aba77c20 */ /* 0x000fe20008410000 */
[----:B------:R-:W-:Y:S01]  /*8580*/  @P1 IMAD.HI.U32 R152, R185, UR6, RZ ;  /* 0x00000006b9981c27 */ /* 0x000fe2000f8e00ff */
[----:B------:R-:W-:-:S03]  /*8590*/  @UP0 ULDC UR6, c[0x0][0x450] ;  /* 0x0001140000060ab9 */ /* 0x000fc60000000800 */
[----:B------:R-:W-:Y:S01]  /*85a0*/  FMUL.FTZ R207, R166, UR38 ;  /* 0x00000026a6cf7c20 */ /* 0x000fe20008410000 */
[----:B------:R-:W-:Y:S01]  /*85b0*/  FMUL.FTZ R205, R170, UR38 ;  /* 0x00000026aacd7c20 */ /* 0x000fe20008410000 */
[----:B------:R-:W0:Y:S01]  /*85c0*/  MUFU.TANH R153, R153 ;  /* 0x0000009900997308 */ /* 0x000e220000002400 */
[----:B------:R-:W-:Y:S01]  /*85d0*/  @P2 SHF.R.U32.HI R158, RZ, UR6, R152 ;  /* 0x00000006ff9e2c19 */ /* 0x000fe20008011698 */
[----:B------:R-:W-:Y:S02]  /*85e0*/  IMAD R152, R200, R159, 0x1 ;  /* 0x00000001c8987424 */ /* 0x000fe400078e029f */
[----:B------:R-:W-:Y:S01]  /*85f0*/  FMUL.FTZ R174, R174, UR38 ;  /* 0x00000026aeae7c20 */ /* 0x000fe20008410000 */
[----:B------:R-:W-:Y:S01]  /*8600*/  FMUL.FTZ R163, R175, UR38 ;  /* 0x00000026afa37c20 */ /* 0x000fe20008410000 */
[----:B------:R-:W-:Y:S01]  /*8610*/  FMUL.FTZ R182, R182, UR38 ;  /* 0x00000026b6b67c20 */ /* 0x000fe20008410000 */
[----:B------:R-:W1:Y:S01]  /*8620*/  SHFL.IDX PT, R162, R158, 0x1, 0x1c1f ;  /* 0x003c1f009ea27f89 */ /* 0x000e6200000e0000 */
[----:B------:R-:W-:Y:S01]  /*8630*/  IMAD.IADD R159, R152, 0x1, -R195 ;  /* 0x00000001989f7824 */ /* 0x000fe200078e0ac3 */
[----:B------:R-:W2:Y:S01]  /*8640*/  MUFU.TANH R215, R215 ;  /* 0x000000d700d77308 */ /* 0x000ea20000002400 */
[----:B------:R-:W-:Y:S01]  /*8650*/  FMUL.FTZ R214, R160, UR38 ;  /* 0x00000026a0d67c20 */ /* 0x000fe20008410000 */
[----:B------:R-:W-:Y:S01]  /*8660*/  FMUL.FTZ R210, R157, UR38 ;  /* 0x000000269dd27c20 */ /* 0x000fe20008410000 */
[----:B------:R-:W-:Y:S01]  /*8670*/  IMAD R159, R194, UR10, R159 ;  /* 0x0000000ac29f7c24 */ /* 0x000fe2000f8e029f */
[----:B------:R3:W4:Y:S01]  /*8680*/  SHFL.IDX PT, R160, R158, RZ, 0x1c1f ;  /* 0x001c1fff9ea07589 */ /* 0x00072200000e0000 */
[----:B------:R-:W-:Y:S01]  /*8690*/  FMUL.FTZ R208, R156, UR38 ;  /* 0x000000269cd07c20 */ /* 0x000fe20008410000 */
[----:B------:R-:W-:Y:S01]  /*86a0*/  FMUL.FTZ R211, R161, UR38 ;  /* 0x00000026a1d37c20 */ /* 0x000fe20008410000 */
[----:B------:R-:W-:Y:S01]  /*86b0*/  FMUL.FTZ R212, R164, UR38 ;  /* 0x00000026a4d47c20 */ /* 0x000fe20008410000 */
[----:B------:R-:W5:Y:S01]  /*86c0*/  MUFU.TANH R209, R209 ;  /* 0x000000d100d17308 */ /* 0x000f620000002400 */
[----:B------:R-:W-:Y:S01]  /*86d0*/  FMUL.FTZ R164, R169, UR38 ;  /* 0x00000026a9a47c20 */ /* 0x000fe20008410000 */
[----:B------:R-:W-:Y:S01]  /*86e0*/  FMUL.FTZ R177, R177, UR38 ;  /* 0x00000026b1b17c20 */ /* 0x000fe20008410000 */
[----:B------:R-:W-:Y:S01]  /*86f0*/  FMUL.FTZ R180, R180, UR38 ;  /* 0x00000026b4b47c20 */ /* 0x000fe20008410000 */
[----:B---3--:R-:W-:Y:S01]  /*8700*/  FMUL.FTZ R158, R176, UR38 ;  /* 0x00000026b09e7c20 */ /* 0x008fe20008410000 */
[----:B------:R-:W-:Y:S01]  /*8710*/  FMUL.FTZ R181, R181, UR38 ;  /* 0x00000026b5b57c20 */ /* 0x000fe20008410000 */
[----:B------:R-:W-:Y:S01]  /*8720*/  ULDC UR6, c[0x0][0xa80] ;  /* 0x0002a00000067ab9 */ /* 0x000fe20000000800 */
[----:B------:R-:W-:Y:S01]  /*8730*/  LEA R221, R22, R192, 0xc ;  /* 0x000000c016dd7211 */ /* 0x000fe200078e60ff */
[----:B------:R-:W3:Y:S01]  /*8740*/  MUFU.TANH R213, R213 ;  /* 0x000000d500d57308 */ /* 0x000ee20000002400 */
[----:B------:R-:W-:-:S02]  /*8750*/  UMOV UR11, 0x40000040 ;  /* 0x40000040000b7882 */ /* 0x000fc40000000000 */
[C---:B------:R-:W-:Y:S01]  /*8760*/  R2UR UR10, R221.reuse ;  /* 0x00000000dd0a72ca */ /* 0x040fe200000e0000 */
[----:B------:R-:W-:Y:S01]  /*8770*/  VIADD R222, R221, 0x80 ;  /* 0x00000080ddde7836 */ /* 0x000fe20000000000 */
[----:B-1----:R-:W-:-:S03]  /*8780*/  IADD3 R152, R162, -UR7, R159 ;  /* 0x80000007a2987c10 */ /* 0x002fc6000fffe09f */
[----:B------:R-:W1:Y:S01]  /*8790*/  MUFU.TANH R154, R154 ;  /* 0x0000009a009a7308 */ /* 0x000e620000002400 */
[C---:B------:R-:W-:Y:S02]  /*87a0*/  ISETP.GT.AND P1, PT, R152.reuse, RZ, PT ;  /* 0x000000ff9800720c */ /* 0x040fe40003f24270 */
[C---:B------:R-:W-:Y:S02]  /*87b0*/  ISETP.GT.AND P2, PT, R152.reuse, 0x1, PT ;  /* 0x000000019800780c */ /* 0x040fe40003f44270 */
[----:B0-----:R-:W-:Y:S02]  /*87c0*/  FSEL R171, R153, -INF , P1 ;  /* 0xff80000099ab7808 */ /* 0x001fe40000800000 */
[----:B------:R-:W-:Y:S01]  /*87d0*/  ISETP.GT.AND P1, PT, R152, 0x8, PT ;  /* 0x000000089800780c */ /* 0x000fe20003f24270 */
[----:B------:R-:W0:Y:S01]  /*87e0*/  MUFU.TANH R207, R207 ;  /* 0x000000cf00cf7308 */ /* 0x000e220000002400 */
[----:B--2---:R-:W-:Y:S02]  /*87f0*/  FSEL R215, R215, -INF , P2 ;  /* 0xff800000d7d77808 */ /* 0x004fe40001000000 */
[----:B------:R-:W-:-:S02]  /*8800*/  FMNMX.FTZ R162, R171, R203, !PT ;  /* 0x000000cbaba27209 */ /* 0x000fc40007810000 */
[C---:B------:R-:W-:Y:S02]  /*8810*/  ISETP.GT.AND P2, PT, R152.reuse, 0x9, PT ;  /* 0x000000099800780c */ /* 0x040fe40003f44270 */
[----:B------:R-:W-:Y:S01]  /*8820*/  FSEL R217, R217, -INF , P1 ;  /* 0xff800000d9d97808 */ /* 0x000fe20000800000 */
[----:B------:R-:W2:Y:S01]  /*8830*/  MUFU.TANH R155, R155 ;  /* 0x0000009b009b7308 */ /* 0x000ea20000002400 */
[----:B------:R-:W-:Y:S02]  /*8840*/  FMNMX.FTZ R162, R215, R162, !PT ;  /* 0x000000a2d7a27209 */ /* 0x000fe40007810000 */
[C---:B------:R-:W-:Y:S02]  /*8850*/  ISETP.GT.AND P1, PT, R152.reuse, 0x10, PT ;  /* 0x000000109800780c */ /* 0x040fe40003f24270 */
[----:B-----5:R-:W-:Y:S02]  /*8860*/  FSEL R209, R209, -INF , P2 ;  /* 0xff800000d1d17808 */ /* 0x020fe40001000000 */
[----:B------:R-:W-:Y:S01]  /*8870*/  FMNMX.FTZ R166, R217, R162, !PT ;  /* 0x000000a2d9a67209 */ /* 0x000fe20007810000 */
[----:B------:R-:W5:Y:S01]  /*8880*/  MUFU.TANH R205, R205 ;  /* 0x000000cd00cd7308 */ /* 0x000f620000002400 */
[----:B------:R-:W-:Y:S01]  /*8890*/  ISETP.GT.AND P2, PT, R152, 0x11, PT ;  /* 0x000000119800780c */ /* 0x000fe20003f44270 */
[----:B------:R-:W-:Y:S01]  /*88a0*/  FMUL.FTZ R162, R178, UR38 ;  /* 0x00000026b2a27c20 */ /* 0x000fe20008410000 */
[----:B---3--:R-:W-:-:S02]  /*88b0*/  FSEL R213, R213, -INF , P1 ;  /* 0xff800000d5d57808 */ /* 0x008fc40000800000 */
[----:B------:R-:W-:Y:S02]  /*88c0*/  FMNMX.FTZ R166, R209, R166, !PT ;  /* 0x000000a6d1a67209 */ /* 0x000fe40007810000 */
[----:B------:R-:W-:Y:S01]  /*88d0*/  ISETP.GT.AND P1, PT, R152, 0x18, PT ;  /* 0x000000189800780c */ /* 0x000fe20003f24270 */
[----:B------:R-:W3:Y:S01]  /*88e0*/  MUFU.TANH R167, R167 ;  /* 0x000000a700a77308 */ /* 0x000ee20000002400 */
[----:B-1----:R-:W-:Y:S01]  /*88f0*/  FSEL R175, R154, -INF , P2 ;  /* 0xff8000009aaf7808 */ /* 0x002fe20001000000 */
[----:B------:R-:W-:Y:S01]  /*8900*/  FMUL.FTZ R154, R179, UR38 ;  /* 0x00000026b39a7c20 */ /* 0x000fe20008410000 */
        /* <DEDUP_REMOVED lines=8> */
[----:B------:R-:W1:Y:S01]  /*8990*/  MUFU.TANH R163, R163 ;  /* 0x000000a300a37308 */ /* 0x000e620000002400 */
[----:B------:R-:W-:Y:S02]  /*89a0*/  ISETP.GT.AND P2, PT, R152, 0x21, PT ;  /* 0x000000219800780c */ /* 0x000fe40003f44270 */
[----:B-----5:R-:W-:Y:S02]  /*89b0*/  FSEL R205, R205, -INF , P1 ;  /* 0xff800000cdcd7808 */ /* 0x020fe40000800000 */
[----:B------:R-:W-:-:S02]  /*89c0*/  FMNMX.FTZ R166, R179, R166, !PT ;  /* 0x000000a6b3a67209 */ /* 0x000fc40007810000 */
[C---:B------:R-:W-:Y:S01]  /*89d0*/  ISETP.GT.AND P1, PT, R152.reuse, 0x28, PT ;  /* 0x000000289800780c */ /* 0x040fe20003f24270 */
[----:B------:R-:W2:Y:S01]  /*89e0*/  MUFU.TANH R162, R162 ;  /* 0x000000a200a27308 */ /* 0x000ea20000002400 */
[----:B---3--:R-:W-:Y:S02]  /*89f0*/  FSEL R167, R167, -INF , P2 ;  /* 0xff800000a7a77808 */ /* 0x008fe40001000000 */
[----:B------:R-:W-:Y:S01]  /*8a00*/  FMNMX.FTZ R170, R205, R166, !PT ;  /* 0x000000a6cdaa7209 */ /* 0x000fe20007810000 */
[----:B------:R-:W-:Y:S01]  /*8a10*/  FMUL.FTZ R166, R183, UR38 ;  /* 0x00000026b7a67c20 */ /* 0x000fe20008410000 */
[----:B------:R-:W-:Y:S02]  /*8a20*/  ISETP.GT.AND P2, PT, R152, 0x29, PT ;  /* 0x000000299800780c */ /* 0x000fe40003f44270 */
[----:B0-----:R-:W-:Y:S01]  /*8a30*/  FSEL R183, R153, -INF , P1 ;  /* 0xff80000099b77808 */ /* 0x001fe20000800000 */
[----:B------:R-:W0:Y:S01]  /*8a40*/  MUFU.TANH R154, R154 ;  /* 0x0000009a009a7308 */ /* 0x000e220000002400 */
[----:B------:R-:W-:-:S02]  /*8a50*/  FMNMX.FTZ R170, R167, R170, !PT ;  /* 0x000000aaa7aa7209 */ /* 0x000fc40007810000 */
[C---:B------:R-:W-:Y:S02]  /*8a60*/  ISETP.GT.AND P1, PT, R152.reuse, 0x30, PT ;  /* 0x000000309800780c */ /* 0x040fe40003f24270 */
[----:B-1----:R-:W-:Y:S02]  /*8a70*/  FSEL R163, R163, -INF , P2 ;  /* 0xff800000a3a37808 */ /* 0x002fe40001000000 */
[----:B------:R-:W-:Y:S01]  /*8a80*/  FMNMX.FTZ R170, R183, R170, !PT ;  /* 0x000000aab7aa7209 */ /* 0x000fe20007810000 */
[----:B------:R-:W1:Y:S01]  /*8a90*/  MUFU.TANH R182, R182 ;  /* 0x000000b600b67308 */ /* 0x000e620000002400 */
[----:B------:R-:W-:Y:S02]  /*8aa0*/  ISETP.GT.AND P2, PT, R152, 0x31, PT ;  /* 0x000000319800780c */ /* 0x000fe40003f44270 */
[----:B--2---:R-:W-:Y:S02]  /*8ab0*/  FSEL R155, R162, -INF , P1 ;  /* 0xff800000a29b7808 */ /* 0x004fe40000800000 */
[----:B------:R-:W-:-:S02]  /*8ac0*/  FMNMX.FTZ R170, R163, R170, !PT ;  /* 0x000000aaa3aa7209 */ /* 0x000fc40007810000 */
[----:B------:R-:W-:Y:S01]  /*8ad0*/  ISETP.GT.AND P1, PT, R152, 0x38, PT ;  /* 0x000000389800780c */ /* 0x000fe20003f24270 */
[----:B------:R-:W2:Y:S01]  /*8ae0*/  MUFU.TANH R166, R166 ;  /* 0x000000a600a67308 */ /* 0x000ea20000002400 */
[----:B0-----:R-:W-:Y:S02]  /*8af0*/  FSEL R153, R154, -INF , P2 ;  /* 0xff8000009a997808 */ /* 0x001fe40001000000 */
[----:B------:R-:W-:Y:S02]  /*8b00*/  FMNMX.FTZ R170, R155, R170, !PT ;  /* 0x000000aa9baa7209 */ /* 0x000fe40007810000 */
[----:B------:R-:W-:Y:S02]  /*8b10*/  ISETP.GT.AND P2, PT, R152, 0x39, PT ;  /* 0x000000399800780c */ /* 0x000fe40003f44270 */
[----:B------:R-:W-:Y:S01]  /*8b20*/  FMNMX.FTZ R157, R153, R170, !PT ;  /* 0x000000aa999d7209 */ /* 0x000fe20007810000 */
[----:B------:R-:W0:Y:S01]  /*8b30*/  MUFU.TANH R219, R219 ;  /* 0x000000db00db7308 */ /* 0x000e220000002400 */
[----:B-1----:R-:W-:-:S02]  /*8b40*/  FSEL R154, R182, -INF , P1 ;  /* 0xff800000b69a7808 */ /* 0x002fc40000800000 */
[----:B----4-:R-:W-:Y:S02]  /*8b50*/  IADD3 R160, R160, -UR7, R159 ;  /* 0x80000007a0a07c10 */ /* 0x010fe4000fffe09f */
[----:B------:R-:W-:Y:S02]  /*8b60*/  FMNMX.FTZ R157, R154, R157, !PT ;  /* 0x0000009d9a9d7209 */ /* 0x000fe40007810000 */
[----:B------:R-:W-:Y:S01]  /*8b70*/  ISETP.GT.AND P1, PT, R160, RZ, PT ;  /* 0x000000ffa000720c */ /* 0x000fe20003f24270 */
[----:B------:R-:W1:Y:S01]  /*8b80*/  MUFU.TANH R216, R216 ;  /* 0x000000d800d87308 */ /* 0x000e620000002400 */
[----:B--2---:R-:W-:Y:S01]  /*8b90*/  FSEL R152, R166, -INF , P2 ;  /* 0xff800000a6987808 */ /* 0x004fe20001000000 */
[----:B------:R-:W-:Y:S01]  /*8ba0*/  FMUL.FTZ R166, R165, UR38 ;  /* 0x00000026a5a67c20 */ /* 0x000fe20008410000 */
[----:B------:R-:W-:Y:S01]  /*8bb0*/  ISETP.GT.AND P2, PT, R160, 0x1, PT ;  /* 0x00000001a000780c */ /* 0x000fe20003f44270 */
[----:B------:R-:W-:Y:S01]  /*8bc0*/  FMUL.FTZ R165, R168, UR38 ;  /* 0x00000026a8a57c20 */ /* 0x000fe20008410000 */
[----:B------:R-:W-:-:S02]  /*8bd0*/  FMNMX.FTZ R157, R152, R157, !PT ;  /* 0x0000009d989d7209 */ /* 0x000fc40007810000 */
[C---:B------:R-:W-:Y:S01]  /*8be0*/  ISETP.GT.AND P3, PT, R160.reuse, 0x38, PT ;  /* 0x00000038a000780c */ /* 0x040fe20003f64270 */
[----:B------:R-:W2:Y:S01]  /*8bf0*/  MUFU.TANH R208, R208 ;  /* 0x000000d000d07308 */ /* 0x000ea20000002400 */
[----:B0-----:R-:W-:Y:S01]  /*8c00*/  FSEL R219, R219, -INF , P1 ;  /* 0xff800000dbdb7808 */ /* 0x001fe20000800000 */
[----:B------:R-:W0:Y:S01]  /*8c10*/  SHFL.BFLY PT, R156, R157, 0x2, 0x1f ;  /* 0x0c401f009d9c7f89 */ /* 0x000e2200000e0000 */
[----:B------:R-:W-:Y:S02]  /*8c20*/  ISETP.GT.AND P1, PT, R160, 0x8, PT ;  /* 0x00000008a000780c */ /* 0x000fe40003f24270 */
[----:B------:R-:W-:-:S03]  /*8c30*/  FMNMX.FTZ R159, R219, R202, !PT ;  /* 0x000000cadb9f7209 */ /* 0x000fc60007810000 */
[----:B------:R-:W3:Y:S01]  /*8c40*/  MUFU.TANH R210, R210 ;  /* 0x000000d200d27308 */ /* 0x000ee20000002400 */
[----:B-1----:R-:W-:Y:S02]  /*8c50*/  FSEL R216, R216, -INF , P2 ;  /* 0xff800000d8d87808 */ /* 0x002fe40001000000 */
[----:B------:R-:W-:Y:S02]  /*8c60*/  ISETP.GT.AND P2, PT, R160, 0x9, PT ;  /* 0x00000009a000780c */ /* 0x000fe40003f44270 */
[----:B------:R-:W-:-:S03]  /*8c70*/  FMNMX.FTZ R159, R216, R159, !PT ;  /* 0x0000009fd89f7209 */ /* 0x000fc60007810000 */
[----:B------:R-:W1:Y:S01]  /*8c80*/  MUFU.TANH R214, R214 ;  /* 0x000000d600d67308 */ /* 0x000e620000002400 */
[----:B--2---:R-:W-:Y:S02]  /*8c90*/  FSEL R208, R208, -INF , P1 ;  /* 0xff800000d0d07808 */ /* 0x004fe40000800000 */
[----:B------:R-:W-:Y:S02]  /*8ca0*/  ISETP.GT.AND P1, PT, R160, 0x10, PT ;  /* 0x00000010a000780c */ /* 0x000fe40003f24270 */
[----:B------:R-:W-:-:S03]  /*8cb0*/  FMNMX.FTZ R159, R208, R159, !PT ;  /* 0x0000009fd09f7209 */ /* 0x000fc60007810000 */
[----:B------:R-:W2:Y:S01]  /*8cc0*/  MUFU.TANH R211, R211 ;  /* 0x000000d300d37308 */ /* 0x000ea20000002400 */
[----:B---3--:R-:W-:Y:S02]  /*8cd0*/  FSEL R210, R210, -INF , P2 ;  /* 0xff800000d2d27808 */ /* 0x008fe40001000000 */
[----:B0-----:R-:W-:Y:S01]  /*8ce0*/  FMNMX.FTZ R169, R157, R156, !PT ;  /* 0x0000009c9da97209 */ /* 0x001fe20007810000 */
[----:B------:R-:W-:Y:S01]  /*8cf0*/  FMUL.FTZ R156, R172, UR38 ;  /* 0x00000026ac9c7c20 */ /* 0x000fe20008410000 */
[----:B------:R-:W-:Y:S01]  /*8d00*/  ISETP.GT.AND P2, PT, R160, 0x11, PT ;  /* 0x00000011a000780c */ /* 0x000fe20003f44270 */
[----:B------:R-:W-:Y:S01]  /*8d10*/  FMUL.FTZ R157, R173, UR38 ;  /* 0x00000026ad9d7c20 */ /* 0x000fe20008410000 */
[----:B------:R-:W-:Y:S01]  /*8d20*/  FMNMX.FTZ R159, R210, R159, !PT ;  /* 0x0000009fd29f7209 */ /* 0x000fe20007810000 */
[----:B------:R-:W0:Y:S01]  /*8d30*/  MUFU.TANH R212, R212 ;  /* 0x000000d400d47308 */ /* 0x000e220000002400 */
[----:B-1----:R-:W-:Y:S01]  /*8d40*/  FSEL R214, R214, -INF , P1 ;  /* 0xff800000d6d67808 */ /* 0x002fe20000800000 */
[----:B------:R-:W1:Y:S01]  /*8d50*/  SHFL.BFLY PT, R168, R169, 0x1, 0x1f ;  /* 0x0c201f00a9a87f89 */ /* 0x000e6200000e0000 */
[----:B------:R-:W-:-:S02]  /*8d60*/  ISETP.GT.AND P1, PT, R160, 0x18, PT ;  /* 0x00000018a000780c */ /* 0x000fc40003f24270 */
[----:B------:R-:W-:-:S03]  /*8d70*/  FMNMX.FTZ R162, R214, R159, !PT ;  /* 0x0000009fd6a27209 */ /* 0x000fc60007810000 */
[----:B------:R-:W3:Y:S01]  /*8d80*/  MUFU.TANH R166, R166 ;  /* 0x000000a600a67308 */ /* 0x000ee20000002400 */
[----:B--2---:R-:W-:Y:S02]  /*8d90*/  FSEL R211, R211, -INF , P2 ;  /* 0xff800000d3d37808 */ /* 0x004fe40001000000 */
[----:B------:R-:W-:Y:S02]  /*8da0*/  ISETP.GT.AND P2, PT, R160, 0x19, PT ;  /* 0x00000019a000780c */ /* 0x000fe40003f44270 */
[----:B------:R-:W-:-:S03]  /*8db0*/  FMNMX.FTZ R159, R211, R162, !PT ;  /* 0x000000a2d39f7209 */ /* 0x000fc60007810000 */
[----:B------:R-:W2:Y:S01]  /*8dc0*/  MUFU.TANH R165, R165 ;  /* 0x000000a500a57308 */ /* 0x000ea20000002400 */
[----:B0-----:R-:W-:Y:S02]  /*8dd0*/  FSEL R212, R212, -INF , P1 ;  /* 0xff800000d4d47808 */ /* 0x001fe40000800000 */
[----:B------:R-:W-:Y:S02]  /*8de0*/  ISETP.GT.AND P1, PT, R160, 0x20, PT ;  /* 0x00000020a000780c */ /* 0x000fe40003f24270 */
[----:B------:R-:W-:-:S03]  /*8df0*/  FMNMX.FTZ R159, R212, R159, !PT ;  /* 0x0000009fd49f7209 */ /* 0x000fc60007810000 */
[----:B------:R-:W0:Y:S01]  /*8e00*/  MUFU.TANH R164, R164 ;  /* 0x000000a400a47308 */ /* 0x000e220000002400 */
[----:B---3--:R-:W-:Y:S02]  /*8e10*/  FSEL R166, R166, -INF , P2 ;  /* 0xff800000a6a67808 */ /* 0x008fe40001000000 */
[----:B------:R-:W-:Y:S02]  /*8e20*/  ISETP.GT.AND P2, PT, R160, 0x21, PT ;  /* 0x00000021a000780c */ /* 0x000fe40003f44270 */
[----:B------:R-:W-:Y:S02]  /*8e30*/  FMNMX.FTZ R162, R166, R159, !PT ;  /* 0x0000009fa6a27209 */ /* 0x000fe40007810000 */
[----:B-1----:R-:W-:Y:S01]  /*8e40*/  FMNMX.FTZ R169, R169, R168, !PT ;  /* 0x000000a8a9a97209 */ /* 0x002fe20007810000 */
[----:B------:R-:W1:Y:S01]  /*8e50*/  MUFU.TANH R156, R156 ;  /* 0x0000009c009c7308 */ /* 0x000e620000002400 */
[----:B--2---:R-:W-:Y:S02]  /*8e60*/  FSEL R165, R165, -INF , P1 ;  /* 0xff800000a5a57808 */ /* 0x004fe40000800000 */
[----:B------:R-:W-:Y:S01]  /*8e70*/  ISETP.GT.AND P1, PT, R160, 0x28, PT ;  /* 0x00000028a000780c */ /* 0x000fe20003f24270 */
[----:B------:R-:W-:Y:S01]  /*8e80*/  FMUL.FTZ R168, R169, UR6 ;  /* 0x00000006a9a87c20 */ /* 0x000fe20008410000 */
[----:B------:R-:W-:-:S02]  /*8e90*/  FMNMX.FTZ R159, R165, R162, !PT ;  /* 0x000000a2a59f7209 */ /* 0x000fc40007810000 */
[----:B------:R-:W-:Y:S01]  /*8ea0*/  FSETP.NEU.FTZ.AND P4, PT, R169, -INF , PT ;  /* 0xff800000a900780b */ /* 0x000fe20003f9d000 */
[----:B------:R-:W2:Y:S01]  /*8eb0*/  MUFU.TANH R157, R157 ;  /* 0x0000009d009d7308 */ /* 0x000ea20000002400 */
[----:B0-----:R-:W-:Y:S02]  /*8ec0*/  FSEL R164, R164, -INF , P2 ;  /* 0xff800000a4a47808 */ /* 0x001fe40001000000 */
[----:B------:R-:W-:Y:S02]  /*8ed0*/  ISETP.GT.AND P2, PT, R160, 0x29, PT ;  /* 0x00000029a000780c */ /* 0x000fe40003f44270 */
[----:B------:R-:W-:-:S03]  /*8ee0*/  FMNMX.FTZ R159, R164, R159, !PT ;  /* 0x0000009fa49f7209 */ /* 0x000fc60007810000 */
[----:B------:R-:W0:Y:S01]  /*8ef0*/  MUFU.TANH R158, R158 ;  /* 0x0000009e009e7308 */ /* 0x000e220000002400 */
        /* <DEDUP_REMOVED lines=8> */
[----:B0-----:R-:W-:Y:S02]  /*8f80*/  FSEL R158, R158, -INF , P1 ;  /* 0xff8000009e9e7808 */ /* 0x001fe40000800000 */
[----:B------:R-:W-:Y:S02]  /*8f90*/  ISETP.GT.AND P1, PT, R160, 0x39, PT ;  /* 0x00000039a000780c */ /* 0x000fe40003f24270 */
[----:B------:R-:W-:Y:S02]  /*8fa0*/  FMNMX.FTZ R162, R158, R161, !PT ;  /* 0x000000a19ea27209 */ /* 0x000fe40007810000 */
[----:B------:R-:W-:Y:S01]  /*8fb0*/  FSEL R160, R168, RZ, P4 ;  /* 0x000000ffa8a07208 */ /* 0x000fe20002000000 */
[----:B------:R-:W0:Y:S01]  /*8fc0*/  MUFU.TANH R181, R181 ;  /* 0x000000b500b57308 */ /* 0x000e220000002400 */
[----:B-1----:R-:W-:-:S03]  /*8fd0*/  FSEL R159, R177, -INF , P2 ;  /* 0xff800000b19f7808 */ /* 0x002fc60001000000 */
[--C-:B------:R-:W-:Y:S01]  /*8fe0*/  FFMA.FTZ R176, R207, UR6, -R160.reuse ;  /* 0x00000006cfb07c23 */ /* 0x100fe200080108a0 */
[----:B------:R-:W-:Y:S01]  /*8ff0*/  FMNMX.FTZ R168, R159, R162, !PT ;  /* 0x000000a29fa87209 */ /* 0x000fe20007810000 */
[--C-:B------:R-:W-:Y:S01]  /*9000*/  FFMA.FTZ R178, R205, UR6, -R160.reuse ;  /* 0x00000006cdb27c23 */ /* 0x100fe200080108a0 */
[--C-:B------:R-:W-:Y:S01]  /*9010*/  FFMA.FTZ R205, R154, UR6, -R160.reuse ;  /* 0x000000069acd7c23 */ /* 0x100fe200080108a0 */
[----:B------:R-:W-:Y:S01]  /*9020*/  FSEL R154, R169, RZ, P4 ;  /* 0x000000ffa99a7208 */ /* 0x000fe20002000000 */
[--C-:B------:R-:W-:Y:S01]  /*9030*/  FFMA.FTZ R170, R215, UR6, -R160.reuse ;  /* 0x00000006d7aa7c23 */ /* 0x100fe200080108a0 */
[----:B--2---:R-:W-:Y:S01]  /*9040*/  FSEL R161, R180, -INF , P3 ;  /* 0xff800000b4a17808 */ /* 0x004fe20001800000 */
[--C-:B------:R-:W-:Y:S01]  /*9050*/  FFMA.FTZ R180, R183, UR6, -R160.reuse ;  /* 0x00000006b7b47c23 */ /* 0x100fe200080108a0 */
[--C-:B------:R-:W-:Y:S01]  /*9060*/  FFMA.FTZ R183, R153, UR6, -R160.reuse ;  /* 0x0000000699b77c23 */ /* 0x100fe200080108a0 */
[----:B------:R-:W-:Y:S01]  /*9070*/  FADD.FTZ R154, -R154, R203 ;  /* 0x000000cb9a9a7221 */ /* 0x000fe20000010100 */
[----:B------:R-:W-:Y:S01]  /*9080*/  FMNMX.FTZ R173, R161, R168, !PT ;  /* 0x000000a8a1ad7209 */ /* 0x000fe20007810000 */
[--C-:B------:R-:W-:Y:S01]  /*9090*/  FFMA.FTZ R172, R217, UR6, -R160.reuse ;  /* 0x00000006d9ac7c23 */ /* 0x100fe200080108a0 */
[--C-:B------:R-:W-:Y:S01]  /*90a0*/  FFMA.FTZ R174, R213, UR6, -R160.reuse ;  /* 0x00000006d5ae7c23 */ /* 0x100fe200080108a0 */
[----:B0-----:R-:W-:Y:S01]  /*90b0*/  FSEL R162, R181, -INF , P1 ;  /* 0xff800000b5a27808 */ /* 0x001fe20000800000 */
[--C-:B------:R-:W-:Y:S01]  /*90c0*/  FFMA.FTZ R171, R171, UR6, -R160.reuse ;  /* 0x00000006abab7c23 */ /* 0x100fe200080108a0 */
[--C-:B------:R-:W-:Y:S01]  /*90d0*/  FFMA.FTZ R175, R175, UR6, -R160.reuse ;  /* 0x00000006afaf7c23 */ /* 0x100fe200080108a0 */
[--C-:B------:R-:W-:Y:S01]  /*90e0*/  FFMA.FTZ R181, R163, UR6, -R160.reuse ;  /* 0x00000006a3b57c23 */ /* 0x100fe200080108a0 */
[----:B------:R-:W-:Y:S01]  /*90f0*/  FMNMX.FTZ R168, R162, R173, !PT ;  /* 0x000000ada2a87209 */ /* 0x000fe20007810000 */
[--C-:B------:R-:W-:Y:S01]  /*9100*/  FFMA.FTZ R173, R209, UR6, -R160.reuse ;  /* 0x00000006d1ad7c23 */ /* 0x100fe200080108a0 */
[----:B------:R-:W-:Y:S03]  /*9110*/  MUFU.EX2 R170, R170 ;  /* 0x000000aa00aa7308 */ /* 0x000fe60000000800 */
[----:B------:R-:W0:Y:S05]  /*9120*/  SHFL.BFLY PT, R177, R168, 0x2, 0x1f ;  /* 0x0c401f00a8b17f89 */ /* 0x000e2a00000e0000 */
[----:B------:R-:W-:Y:S08]  /*9130*/  MUFU.EX2 R171, R171 ;  /* 0x000000ab00ab7308 */ /* 0x000ff00000000800 */
[----:B------:R-:W-:Y:S08]  /*9140*/  MUFU.EX2 R172, R172 ;  /* 0x000000ac00ac7308 */ /* 0x000ff00000000800 */
[----:B------:R-:W-:Y:S01]  /*9150*/  MUFU.EX2 R173, R173 ;  /* 0x000000ad00ad7308 */ /* 0x000fe20000000800 */
[----:B0-----:R-:W-:Y:S01]  /*9160*/  FMNMX.FTZ R182, R168, R177, !PT ;  /* 0x000000b1a8b67209 */ /* 0x001fe20007810000 */
[--C-:B------:R-:W-:Y:S01]  /*9170*/  FFMA.FTZ R177, R179, UR6, -R160.reuse ;  /* 0x00000006b3b17c23 */ /* 0x100fe200080108a0 */
[----:B------:R-:W-:-:S03]  /*9180*/  FFMA.FTZ R179, R167, UR6, -R160 ;  /* 0x00000006a7b37c23 */ /* 0x000fc600080108a0 */
[----:B------:R-:W0:Y:S02]  /*9190*/  SHFL.BFLY PT, R207, R182, 0x1, 0x1f ;  /* 0x0c201f00b6cf7f89 */ /* 0x000e2400000e0000 */
[----:B------:R-:W-:Y:S08]  /*91a0*/  MUFU.EX2 R174, R174 ;  /* 0x000000ae00ae7308 */ /* 0x000ff00000000800 */
[----:B------:R-:W1:Y:S08]  /*91b0*/  MUFU.EX2 R175, R175 ;  /* 0x000000af00af7308 */ /* 0x000e700000000800 */
[----:B------:R-:W-:Y:S01]  /*91c0*/  MUFU.EX2 R176, R176 ;  /* 0x000000b000b07308 */ /* 0x000fe20000000800 */
[----:B0-----:R-:W-:Y:S01]  /*91d0*/  FMNMX.FTZ R168, R182, R207, !PT ;  /* 0x000000cfb6a87209 */ /* 0x001fe20007810000 */
[----:B------:R-:W-:-:S06]  /*91e0*/  FFMA.FTZ R182, R155, UR6, -R160 ;  /* 0x000000069bb67c23 */ /* 0x000fcc00080108a0 */
[----:B------:R-:W-:Y:S01]  /*91f0*/  MUFU.EX2 R177, R177 ;  /* 0x000000b100b17308 */ /* 0x000fe20000000800 */
[C---:B------:R-:W-:Y:S01]  /*9200*/  FSETP.NEU.FTZ.AND P1, PT, R168.reuse, -INF , PT ;  /* 0xff800000a800780b */ /* 0x040fe20003f3d000 */
[----:B------:R-:W-:-:S05]  /*9210*/  FMUL.FTZ R155, R168, UR6 ;  /* 0x00000006a89b7c20 */ /* 0x000fca0008410000 */
[----:B------:R-:W-:Y:S01]  /*9220*/  FSEL R153, R155, RZ, P1 ;  /* 0x000000ff9b997208 */ /* 0x000fe20000800000 */
[----:B------:R-:W-:Y:S01]  /*9230*/  MUFU.EX2 R178, R178 ;  /* 0x000000b200b27308 */ /* 0x000fe20000000800 */
[----:B------:R-:W-:Y:S02]  /*9240*/  FSEL R155, R168, RZ, P1 ;  /* 0x000000ffa89b7208 */ /* 0x000fe40000800000 */
[----:B------:R-:W-:Y:S01]  /*9250*/  ISETP.NE.AND P1, PT, R193, RZ, PT ;  /* 0x000000ffc100720c */ /* 0x000fe20003f25270 */
[--C-:B------:R-:W-:Y:S01]  /*9260*/  FFMA.FTZ R207, R216, UR6, -R153.reuse ;  /* 0x00000006d8cf7c23 */ /* 0x100fe20008010899 */
[--C-:B------:R-:W-:Y:S01]  /*9270*/  FFMA.FTZ R216, R156, UR6, -R153.reuse ;  /* 0x000000069cd87c23 */ /* 0x100fe20008010899 */
[----:B------:R-:W-:Y:S01]  /*9280*/  FADD.FTZ R155, -R155, R202 ;  /* 0x000000ca9b9b7221 */ /* 0x000fe20000010100 */
[----:B------:R-:W-:Y:S01]  /*9290*/  FMUL.FTZ R156, R154, UR6 ;  /* 0x000000069a9c7c20 */ /* 0x000fe20008410000 */
[--C-:B------:R-:W-:Y:S01]  /*92a0*/  FFMA.FTZ R206, R219, UR6, -R153.reuse ;  /* 0x00000006dbce7c23 */ /* 0x100fe20008010899 */
[--C-:B------:R-:W-:Y:S01]  /*92b0*/  FFMA.FTZ R209, R210, UR6, -R153.reuse ;  /* 0x00000006d2d17c23 */ /* 0x100fe20008010899 */
[----:B------:R-:W-:Y:S01]  /*92c0*/  FMUL.FTZ R155, R155, UR6 ;  /* 0x000000069b9b7c20 */ /* 0x000fe20008410000 */
        /* <DEDUP_REMOVED lines=8> */
[----:B------:R2:W3:Y:S01]  /*9350*/  MUFU.EX2 R219, R155 ;  /* 0x0000009b00db7308 */ /* 0x0004e20000000800 */
[--C-:B------:R-:W-:Y:S01]  /*9360*/  FFMA.FTZ R217, R157, UR6, -R153.reuse ;  /* 0x000000069dd97c23 */ /* 0x100fe20008010899 */
[--C-:B------:R-:W-:Y:S01]  /*9370*/  FFMA.FTZ R218, R158, UR6, -R153.reuse ;  /* 0x000000069eda7c23 */ /* 0x100fe20008010899 */
[--C-:B------:R-:W-:Y:S01]  /*9380*/  FFMA.FTZ R159, R159, UR6, -R153.reuse ;  /* 0x000000069f9f7c23 */ /* 0x100fe20008010899 */
[--C-:B------:R-:W-:Y:S01]  /*9390*/  FFMA.FTZ R220, R161, UR6, -R153.reuse ;  /* 0x00000006a1dc7c23 */ /* 0x100fe20008010899 */
[----:B------:R-:W-:Y:S01]  /*93a0*/  FFMA.FTZ R223, R162, UR6, -R153 ;  /* 0x00000006a2df7c23 */ /* 0x000fe20008010899 */
[----:B------:R-:W-:Y:S01]  /*93b0*/  VIADD R154, R201, 0x38840 ;  /* 0x00038840c99a7836 */ /* 0x000fe20000000000 */
[----:B-1----:R-:W-:Y:S01]  /*93c0*/  F2FP.BF16.F32.PACK_AB R157, R175, R174 ;  /* 0x000000aeaf9d723e */ /* 0x002fe200000010ff */
[----:B------:R-:W-:-:S02]  /*93d0*/  @!P1 IMAD R153, R204, 0x40, R191 ;  /* 0x00000040cc999824 */ /* 0x000fc400078e02bf */
[----:B------:R-:W-:Y:S01]  /*93e0*/  FFMA.FTZ R204, R152, UR6, -R160 ;  /* 0x0000000698cc7c23 */ /* 0x000fe200080108a0 */
[----:B------:R-:W-:Y:S01]  /*93f0*/  MUFU.EX2 R206, R206 ;  /* 0x000000ce00ce7308 */ /* 0x000fe20000000800 */
[----:B------:R-:W-:Y:S01]  /*9400*/  PRMT R154, R197, 0x654, R154 ;  /* 0x00000654c59a7816 */ /* 0x000fe2000000009a */
[----:B------:R-:W-:Y:S01]  /*9410*/  @!P1 IMAD R161, R153, 0x4, R198 ;  /* 0x0000000499a19824 */ /* 0x000fe200078e02c6 */
[----:B------:R-:W-:Y:S01]  /*9420*/  F2FP.BF16.F32.PACK_AB R153, R170, R171 ;  /* 0x000000abaa99723e */ /* 0x000fe200000010ff */
[----:B0-----:R-:W-:Y:S01]  /*9430*/  FMUL.FTZ R26, R26, R202 ;  /* 0x000000ca1a1a7220 */ /* 0x001fe20000410000 */
[----:B------:R0:W-:Y:S01]  /*9440*/  SYNCS.ARRIVE.TRANS64.RED.A1T0 RZ, [R154+URZ], RZ ;  /* 0x000000ff9aff79a7 */ /* 0x0001e2000810043f */
[----:B--2---:R-:W-:Y:S01]  /*9450*/  F2FP.BF16.F32.PACK_AB R155, R173, R172 ;  /* 0x000000acad9b723e */ /* 0x004fe200000010ff */
[----:B---3--:R-:W-:Y:S01]  /*9460*/  @!P1 STS [R161+0x38400], R219 ;  /* 0x038400dba1009388 */ /* 0x008fe20000000800 */
[----:B------:R-:W1:Y:S01]  /*9470*/  MUFU.EX2 R207, R207 ;  /* 0x000000cf00cf7308 */ /* 0x000e620000000800 */
[-C--:B------:R-:W-:Y:S01]  /*9480*/  FMUL.FTZ R24, R24, R219.reuse ;  /* 0x000000db18187220 */ /* 0x080fe20000410000 */
[-C--:B------:R-:W-:Y:S01]  /*9490*/  FMUL.FTZ R25, R25, R219.reuse ;  /* 0x000000db19197220 */ /* 0x080fe20000410000 */
[----:B------:R2:W-:Y:S01]  /*94a0*/  @!P1 STS [R161+0x38420], R202 ;  /* 0x038420caa1009388 */ /* 0x0005e20000000800 */
        /* <DEDUP_REMOVED lines=10> */
[-C--:B------:R-:W-:Y:S01]  /*9550*/  FMUL.FTZ R36, R36, R219.reuse ;  /* 0x000000db24247220 */ /* 0x080fe20000410000 */
[-C--:B------:R-:W-:Y:S01]  /*9560*/  FMUL.FTZ R37, R37, R219.reuse ;  /* 0x000000db25257220 */ /* 0x080fe20000410000 */
        /* <DEDUP_REMOVED lines=53> */
[----:B------:R-:W-:Y:S01]  /*98c0*/  FMUL.FTZ R79, R79, R202 ;  /* 0x000000ca4f4f7220 */ /* 0x000fe20000410000 */
[-C--:B------:R-:W-:Y:S01]  /*98d0*/  FMUL.FTZ R80, R80, R219.reuse ;  /* 0x000000db50507220 */ /* 0x080fe20000410000 */
[-C--:B------:R-:W-:Y:S01]  /*98e0*/  FMUL.FTZ R81, R81, R219.reuse ;  /* 0x000000db51517220 */ /* 0x080fe20000410000 */
[----:B------:R-:W0:Y:S01]  /*98f0*/  MUFU.EX2 R181, R181 ;  /* 0x000000b500b57308 */ /* 0x000e220000000800 */
[----:B--2---:R-:W-:Y:S01]  /*9900*/  F2FP.BF16.F32.PACK_AB R161, R179, R178 ;  /* 0x000000b2b3a1723e */ /* 0x004fe200000010ff */
        /* <DEDUP_REMOVED lines=82> */
[----:B------:R-:W-:Y:S01]  /*9e30*/  FMUL.FTZ R149, R149, R219 ;  /* 0x000000db95957220 */ /* 0x000fe20000410000 */
[-C--:B------:R-:W-:Y:S01]  /*9e40*/  FMUL.FTZ R150, R150, R202.reuse ;  /* 0x000000ca96967220 */ /* 0x080fe20000410000 */
[----:B------:R-:W-:Y:S01]  /*9e50*/  FMUL.FTZ R151, R151, R202 ;  /* 0x000000ca97977220 */ /* 0x000fe20000410000 */
[----:B------:R0:W-:Y:S01]  /*9e60*/  STSM.16.M88.4 [R187+0x36400], R152 ;  /* 0x03640098bb007844 */ /* 0x0001e20000000200 */
[----:B------:R-:W2:Y:S01]  /*9e70*/  MUFU.EX2 R223, R223 ;  /* 0x000000df00df7308 */ /* 0x000ea20000000800 */
[----:B-1----:R-:W-:Y:S01]  /*9e80*/  F2FP.BF16.F32.PACK_AB R164, R203, R218 ;  /* 0x000000dacba4723e */ /* 0x002fe200000010ff */
[----:B------:R-:W-:Y:S01]  /*9e90*/  FFMA.FTZ R171, R202, R20, R171 ;  /* 0x00000014caab7223 */ /* 0x000fe200000100ab */
[----:B------:R0:W-:Y:S01]  /*9ea0*/  STSM.16.M88.4 [R189], R156 ;  /* 0x0000009cbd007844 */ /* 0x0001e20000000200 */
[----:B------:R-:W-:-:S02]  /*9eb0*/  FFMA.FTZ R206, R219, R21, R206 ;  /* 0x00000015dbce7223 */ /* 0x000fc400000100ce */
[----:B------:R-:W-:Y:S01]  /*9ec0*/  FADD.FTZ R171, R170, R171 ;  /* 0x000000abaaab7221 */ /* 0x000fe20000010000 */
[----:B------:R0:W-:Y:S01]  /*9ed0*/  STSM.16.M88.4 [R186], R160 ;  /* 0x000000a0ba007844 */ /* 0x0001e20000000200 */
[----:B------:R-:W1:Y:S01]  /*9ee0*/  MUFU.EX2 R204, R204 ;  /* 0x000000cc00cc7308 */ /* 0x000e620000000800 */
[----:B------:R-:W-:Y:S01]  /*9ef0*/  FADD.FTZ R207, R207, R206 ;  /* 0x000000cecfcf7221 */ /* 0x000fe20000010000 */
[----:B------:R-:W-:-:S03]  /*9f00*/  FADD.FTZ R172, R172, R171 ;  /* 0x000000abacac7221 */ /* 0x000fc60000010000 */
[----:B------:R-:W-:Y:S01]  /*9f10*/  FADD.FTZ R208, R208, R207 ;  /* 0x000000cfd0d07221 */ /* 0x000fe20000010000 */
[----:B------:R-:W-:Y:S01]  /*9f20*/  FADD.FTZ R173, R173, R172 ;  /* 0x000000acadad7221 */ /* 0x000fe20000010000 */
[----:B--2---:R-:W-:Y:S02]  /*9f30*/  F2FP.BF16.F32.PACK_AB R166, R223, R220 ;  /* 0x000000dcdfa6723e */ /* 0x004fe400000010ff */
[----:B------:R-:W-:Y:S01]  /*9f40*/  FADD.FTZ R209, R209, R208 ;  /* 0x000000d0d1d17221 */ /* 0x000fe20000010000 */
[----:B------:R-:W-:-:S03]  /*9f50*/  FADD.FTZ R174, R174, R173 ;  /* 0x000000adaeae7221 */ /* 0x000fc60000010000 */
[----:B------:R-:W-:Y:S01]  /*9f60*/  FADD.FTZ R210, R210, R209 ;  /* 0x000000d1d2d27221 */ /* 0x000fe20000010000 */
[----:B------:R-:W-:Y:S01]  /*9f70*/  FADD.FTZ R175, R175, R174 ;  /* 0x000000aeafaf7221 */ /* 0x000fe20000010000 */
[----:B-1----:R-:W-:Y:S02]  /*9f80*/  F2FP.BF16.F32.PACK_AB R167, R204, R205 ;  /* 0x000000cdcca7723e */ /* 0x002fe400000010ff */
[----:B------:R-:W-:Y:S01]  /*9f90*/  FADD.FTZ R211, R211, R210 ;  /* 0x000000d2d3d37221 */ /* 0x000fe20000010000 */
[----:B------:R-:W-:Y:S02]  /*9fa0*/  FADD.FTZ R176, R176, R175 ;  /* 0x000000afb0b07221 */ /* 0x000fe40000010000 */
[----:B------:R0:W-:Y:S01]  /*9fb0*/  STSM.16.M88.4 [R188], R164 ;  /* 0x000000a4bc007844 */ /* 0x0001e20000000200 */
[----:B------:R-:W-:Y:S01]  /*9fc0*/  WARPGROUP.ARRIVE ;  /* 0x00000000000079c5 */ /* 0x000fe20000000000 */
[----:B------:R-:W-:Y:S01]  /*9fd0*/  FADD.FTZ R212, R212, R211 ;  /* 0x000000d3d4d47221 */ /* 0x000fe20000010000 */
[----:B------:R-:W-:-:S03]  /*9fe0*/  FADD.FTZ R177, R177, R176 ;  /* 0x000000b0b1b17221 */ /* 0x000fc60000010000 */
[----:B------:R-:W-:Y:S01]  /*9ff0*/  FADD.FTZ R213, R213, R212 ;  /* 0x000000d4d5d57221 */ /* 0x000fe20000010000 */
[----:B------:R-:W-:Y:S01]  /*a000*/  HGMMA.64x256x16.F32.BF16 R24, R152, gdesc[UR8].tnspB, R24, gsb0 ;  /* 0x43e0000898187df0 */ /* 0x000fe20008001818 */
[----:B------:R-:W-:Y:S01]  /*a010*/  R2UR UR10, R222 ;  /* 0x00000000de0a72ca */ /* 0x000fe200000e0000 */
[----:B------:R-:W-:Y:S01]  /*a020*/  UMOV UR11, 0x40000040 ;  /* 0x40000040000b7882 */ /* 0x000fe20000000000 */
[C---:B------:R-:W-:Y:S02]  /*a030*/  VIADD R222, R221.reuse, 0x100 ;  /* 0x00000100ddde7836 */ /* 0x040fe40000000000 */
[----:B------:R-:W-:Y:S01]  /*a040*/  FADD.FTZ R178, R178, R177 ;  /* 0x000000b1b2b27221 */ /* 0x000fe20000010000 */
[----:B------:R-:W-:Y:S02]  /*a050*/  VIADD R221, R221, 0x180 ;  /* 0x00000180dddd7836 */ /* 0x000fe40000000000 */
[----:B------:R-:W-:Y:S01]  /*a060*/  FADD.FTZ R214, R214, R213 ;  /* 0x000000d5d6d67221 */ /* 0x000fe20000010000 */
[----:B------:R-:W-:-:S03]  /*a070*/  FADD.FTZ R179, R179, R178 ;  /* 0x000000b2b3b37221 */ /* 0x000fc60000010000 */
        /* <DEDUP_REMOVED lines=13> */
[----:B------:R-:W-:Y:S02]  /*a150*/  WARPGROUP.DEPBAR.LE gsb0, 0x0 ;  /* 0x00008000000079c5 */ /* 0x000fe40000010000 */
[----:B------:R-:W-:-:S06]  /*a160*/  WARPGROUP.ARRIVE ;  /* 0x00000000000079c5 */ /* 0x000fcc0000000000 */
        /* <DEDUP_REMOVED lines=24> */
.L_x_7465:
[C---:B------:R-:W-:Y:S01]  /*a2f0*/  ISETP.GT.AND P1, PT, R200.reuse, UR60, PT ;  /* 0x0000003cc8007c0c */ /* 0x040fe2000bf24270 */
[----:B------:R-:W-:Y:S01]  /*a300*/  VIADD R152, R201, 0x38860 ;  /* 0x00038860c9987836 */ /* 0x000fe20000000000 */
[----:B------:R-:W-:Y:S01]  /*a310*/  MOV R203, R169 ;  /* 0x000000a900cb7202 */ /* 0x000fe20000000f00 */
[----:B------:R-:W-:Y:S02]  /*a320*/  VIADD R200, R200, 0xffffffff ;  /* 0xffffffffc8c87836 */ /* 0x000fe40000000000 */
[----:B------:R-:W-:Y:S01]  /*a330*/  IMAD.MOV.U32 R202, RZ, RZ, R168 ;  /* 0x000000ffffca7224 */ /* 0x000fe200078e00a8 */
[----:B------:R-:W-:Y:S01]  /*a340*/  PRMT R152, R197, 0x654, R152 ;  /* 0x00000654c5987816 */ /* 0x000fe20000000098 */
[----:B------:R-:W-:-:S03]  /*a350*/  IMAD.MOV.U32 R204, RZ, RZ, R22 ;  /* 0x000000ffffcc7224 */ /* 0x000fc600078e0016 */
[----:B------:R0:W-:Y:S03]  /*a360*/  SYNCS.ARRIVE.TRANS64.RED.A1T0 RZ, [R152+URZ], RZ ;  /* 0x000000ff98ff79a7 */ /* 0x0001e6000810043f */
[----:B------:R-:W-:Y:S05]  /*a370*/  @P1 BRA `(.L_x_7466) ;  /* 0xffffffc800481947 */ /* 0x000fea000383ffff */
.L_x_7455:
[----:B------:R-:W-:-:S13]  /*a380*/  R2UR UR7, R196 ;  /* 0x00000000c40772ca */ /* 0x000fda00000e0000 */
[----:B------:R-:W-:-:S13]  /*a390*/  ISETP.GE.AND P1, PT, R200, UR7, PT ;  /* 0x00000007c8007c0c */ /* 0x000fda000bf26270 */
[----:B------:R-:W-:Y:S05]  /*a3a0*/  @!P1 BRA `(.L_x_7467) ;  /* 0x0000002c00e49947 */ /* 0x000fea0003800000 */
[----:B------:R-:W-:Y:S01]  /*a3b0*/  IMAD.MOV.U32 R202, RZ, RZ, R169 ;  /* 0x000000ffffca7224 */ /* 0x000fe200078e00a9 */
[----:B------:R-:W-:Y:S01]  /*a3c0*/  ULDC UR38, c[0x0][0xad0] ;  /* 0x0002b40000267ab9 */ /* 0x000fe20000000800 */
[----:B------:R-:W-:Y:S01]  /*a3d0*/  IMAD.MOV.U32 R195, RZ, RZ, R168 ;  /* 0x000000ffffc37224 */ /* 0x000fe200078e00a8 */
[----:B------:R-:W-:Y:S01]  /*a3e0*/  ULDC UR60, c[0x0][0xa80] ;  /* 0x0002a000003c7ab9 */ /* 0x000fe20000000800 */
[----:B------:R-:W-:-:S07]  /*a3f0*/  IMAD.MOV.U32 R194, RZ, RZ, R22 ;  /* 0x000000ffffc27224 */ /* 0x000fce00078e0016 */
.L_x_7478:
[----:B------:R-:W-:-:S05]  /*a400*/  VIADD R22, R194, 0x1 ;  /* 0x00000001c2167836 */ /* 0x000fca0000000000 */
[----:B------:R-:W-:-:S04]  /*a410*/  ISETP.NE.AND P1, PT, R22, 0x2, PT ;  /* 0x000000021600780c */ /* 0x000fc80003f25270 */
[----:B0-----:R-:W-:Y:S02]  /*a420*/  SEL R152, RZ, 0x1, P1 ;  /* 0x00000001ff987807 */ /* 0x001fe40000800000 */
[----:B------:R-:W-:Y:S02]  /*a430*/  SEL R22, R22, RZ, P1 ;  /* 0x000000ff16167207 */ /* 0x000fe40000800000 */
[----:B------:R-:W-:-:S13]  /*a440*/  R2UR UR6, R152 ;  /* 0x00000000980672ca */ /* 0x000fda00000e0000 */
[----:B------:R-:W-:Y:S01]  /*a450*/  ULOP3.LUT UR39, UR39, UR6, URZ, 0x3c, !UPT ;  /* 0x0000000627277292 */ /* 0x000fe2000f8e3c3f */
[----:B------:R-:W-:Y:S11]  /*a460*/  @!P0 BRA `(.L_x_7468) ;  /* 0x0000000000048947 */ /* 0x000ff60003800000 */
[----:B------:R-:W-:Y:S01]  /*a470*/  BPT.TRAP 0x1 ;  /* 0x000000040000795c */ /* 0x000fe20000300000 */
.L_x_7468:
[----:B------:R-:W-:Y:S02]  /*a480*/  IMAD.U32 R204, RZ, RZ, UR39 ;  /* 0x00000027ffcc7e24 */ /* 0x000fe4000f8e00ff */
[----:B------:R-:W-:-:S03]  /*a490*/  IMAD R185, R22, 0x8, R198 ;  /* 0x0000000816b97824 */ /* 0x000fc600078e02c6 */
[----:B------:R-:W-:-:S04]  /*a4a0*/  SHF.L.U32 R204, R204, 0x1f, RZ ;  /* 0x0000001fcccc7819 */ /* 0x000fc800000006ff */
[----:B------:R0:W1:Y:S01]  /*a4b0*/  SYNCS.PHASECHK.TRANS64.TRYWAIT P1, [R185+URZ+0x38830], R204 ;  /* 0x038830ccb90075a7 */ /* 0x000062000802017f */
[----:B------:R-:W-:Y:S05]  /*a4c0*/  @!P0 BRA `(.L_x_7469) ;  /* 0x0000000000048947 */ /* 0x000fea0003800000 */
[----:B------:R-:W-:Y:S01]  /*a4d0*/  BPT.TRAP 0x1 ;  /* 0x000000040000795c */ /* 0x000fe20000300000 */
.L_x_7469:
[----:B------:R-:W-:Y:S01]  /*a4e0*/  LEA R201, R22, R190, 0x9 ;  /* 0x000000be16c97211 */ /* 0x000fe200078e48ff */
[----:B-1----:R-:W-:Y:S06]  /*a4f0*/  @P1 BRA `(.L_x_7470) ;  /* 0x0000000000081947 */ /* 0x002fec0003800000 */
[----:B------:R-:W1:Y:S02]  /*a500*/  SYNCS.PHASECHK.TRANS64.TRYWAIT P1, [R185+URZ+0x38830], R204 ;  /* 0x038830ccb90075a7 */ /* 0x000e64000802017f */
[----:B-1----:R-:W-:Y:S05]  /*a510*/  @!P1 BRA `(.L_x_7471) ;  /* 0x000000a800509947 */ /* 0x002fea0003800000 */
.L_x_7470:
[----:B------:R-:W-:Y:S01]  /*a520*/  R2UR UR58, R201 ;  /* 0x00000000c93a72ca */ /* 0x000fe200000e0000 */
[----:B------:R-:W-:Y:S01]  /*a530*/  WARPGROUP.ARRIVE ;  /* 0x00000000000079c5 */ /* 0x000fe20000000000 */
[----:B------:R-:W-:Y:S01]  /*a540*/  R2UR UR56, R10 ;  /* 0x000000000a3872ca */ /* 0x000fe200000e0000 */
[----:B------:R-:W-:Y:S01]  /*a550*/  UMOV UR59, 0x40000040 ;  /* 0x40000040003b7882 */ /* 0x000fe20000000000 */
[----:B------:R-:W-:Y:S01]  /*a560*/  R2UR UR57, R11 ;  /* 0x000000000b3972ca */ /* 0x000fe200000e0000 */
[----:B------:R-:W-:-:S12]  /*a570*/  VIADD R203, R201, 0x2 ;  /* 0x00000002c9cb7836 */ /* 0x000fd80000000000 */
[----:B------:R-:W-:Y:S01]  /*a580*/  HGMMA.64x64x16.F32.BF16 R152, gdesc[UR56], RZ, !UPT, gsb0 ;  /* 0x00e00000389879f0 */ /* 0x000fe2000c0018ff */
[----:B------:R-:W-:Y:S01]  /*a590*/  R2UR UR58, R203 ;  /* 0x00000000cb3a72ca */ /* 0x000fe200000e0000 */
[----:B------:R-:W-:Y:S01]  /*a5a0*/  UMOV UR59, 0x40000040 ;  /* 0x40000040003b7882 */ /* 0x000fe20000000000 */
[----:B------:R-:W-:Y:S01]  /*a5b0*/  R2UR UR56, R8 ;  /* 0x00000000083872ca */ /* 0x000fe200000e0000 */
[----:B------:R-:W-:Y:S01]  /*a5c0*/  VIADD R203, R201, 0x4 ;  /* 0x00000004c9cb7836 */ /* 0x000fe20000000000 */
[----:B------:R-:W-:Y:S01]  /*a5d0*/  R2UR UR57, R9 ;  /* 0x00000000093972ca */ /* 0x000fe200000e0000 */
[----:B------:R-:W-:Y:S01]  /*a5e0*/  VIADD R201, R201, 0x6 ;  /* 0x00000006c9c97836 */ /* 0x000fe20000000000 */
[----:B------:R-:W-:Y:S02]  /*a5f0*/  WARPGROUP.DEPBAR.LE gsb0, 0x0 ;  /* 0x00008000000079c5 */ /* 0x000fe40000010000 */
[----:B------:R-:W-:-:S09]  /*a600*/  WARPGROUP.ARRIVE ;  /* 0x00000000000079c5 */ /* 0x000fd20000000000 */
[----:B------:R-:W-:Y:S01]  /*a610*/  HGMMA.64x64x16.F32.BF16 R152, gdesc[UR56], R152, gsb0 ;  /* 0x00e00000389879f0 */ /* 0x000fe20008001898 */
[----:B------:R-:W-:Y:S01]  /*a620*/  R2UR UR58, R203 ;  /* 0x00000000cb3a72ca */ /* 0x000fe200000e0000 */
[----:B------:R-:W-:Y:S01]  /*a630*/  UMOV UR59, 0x40000040 ;  /* 0x40000040003b7882 */ /* 0x000fe20000000000 */
[----:B------:R-:W-:Y:S02]  /*a640*/  R2UR UR56, R16 ;  /* 0x00000000103872ca */ /* 0x000fe400000e0000 */
[----:B------:R-:W-:Y:S01]  /*a650*/  R2UR UR57, R17 ;  /* 0x00000000113972ca */ /* 0x000fe200000e0000 */
[----:B------:R-:W-:Y:S02]  /*a660*/  WARPGROUP.DEPBAR.LE gsb0, 0x0 ;  /* 0x00008000000079c5 */ /* 0x000fe40000010000 */
[----:B------:R-:W-:-:S10]  /*a670*/  WARPGROUP.ARRIVE ;  /* 0x00000000000079c5 */ /* 0x000fd40000000000 */
[----:B------:R-:W-:Y:S01]  /*a680*/  HGMMA.64x64x16.F32.BF16 R152, gdesc[UR56], R152, gsb0 ;  /* 0x00e00000389879f0 */ /* 0x000fe20008001898 */
[----:B------:R-:W-:Y:S01]  /*a690*/  R2UR UR58, R201 ;  /* 0x00000000c93a72ca */ /* 0x000fe200000e0000 */
[----:B------:R-:W-:Y:S01]  /*a6a0*/  UMOV UR59, 0x40000040 ;  /* 0x40000040003b7882 */ /* 0x000fe20000000000 */
        /* <DEDUP_REMOVED lines=8> */
.L_x_7472:
[----:B------:R2:W3:Y:S01]  /*a730*/  SYNCS.PHASECHK.TRANS64.TRYWAIT P1, [R185+URZ+0x38850], R204 ;  /* 0x038850ccb90075a7 */ /* 0x0004e2000802017f */
[----:B------:R-:W-:Y:S05]  /*a740*/  @!P0 BRA `(.L_x_7473) ;  /* 0x0000000000048947 */ /* 0x000fea0003800000 */
[----:B------:R-:W-:Y:S01]  /*a750*/  BPT.TRAP 0x1 ;  /* 0x000000040000795c */ /* 0x000fe20000300000 */
.L_x_7473:
[----:B------:R-:W-:Y:S01]  /*a760*/  IMAD R201, R22, 0x1000, R18 ;  /* 0x0000100016c97824 */ /* 0x000fe200078e0212 */
[----:B---3--:R-:W-:Y:S06]  /*a770*/  @P1 BRA `(.L_x_7474) ;  /* 0x0000000000081947 */ /* 0x008fec0003800000 */
[----:B------:R-:W3:Y:S02]  /*a780*/  SYNCS.PHASECHK.TRANS64.TRYWAIT P1, [R185+URZ+0x38850], R204 ;  /* 0x038850ccb90075a7 */ /* 0x000ee4000802017f */
[----:B---3--:R-:W-:Y:S05]  /*a790*/  @!P1 BRA `(.L_x_7475) ;  /* 0x000000a400c49947 */ /* 0x008fea0003800000 */
.L_x_7474:
[----:B------:R-:W-:Y:S01]  /*a7a0*/  R2UR UR58, R201 ;  /* 0x00000000c93a72ca */ /* 0x000fe200000e0000 */
[----:B------:R-:W-:Y:S01]  /*a7b0*/  WARPGROUP.ARRIVE ;  /* 0x00000000000079c5 */ /* 0x000fe20000000000 */
[----:B------:R-:W-:Y:S01]  /*a7c0*/  R2UR UR56, R6 ;  /* 0x00000000063872ca */ /* 0x000fe200000e0000 */
[----:B------:R-:W-:Y:S01]  /*a7d0*/  UMOV UR59, 0x40000040 ;  /* 0x40000040003b7882 */ /* 0x000fe20000000000 */
[----:B------:R-:W-:Y:S01]  /*a7e0*/  R2UR UR57, R7 ;  /* 0x00000000073972ca */ /* 0x000fe200000e0000 */
[----:B------:R-:W-:Y:S01]  /*a7f0*/  VIADD R203, R201, 0x2 ;  /* 0x00000002c9cb7836 */ /* 0x000fe20000000000 */
        /* <DEDUP_REMOVED lines=11> */
[----:B------:R-:W-:Y:S01]  /*a8b0*/  HGMMA.64x64x16.F32.BF16 R152, gdesc[UR56], R152, gsb0 ;  /* 0x00e00000389879f0 */ /* 0x000fe20008001898 */
[----:B------:R-:W-:Y:S01]  /*a8c0*/  R2UR UR58, R203 ;  /* 0x00000000cb3a72ca */ /* 0x000fe200000e0000 */
[----:B------:R-:W-:Y:S01]  /*a8d0*/  UMOV UR59, 0x40000040 ;  /* 0x40000040003b7882 */ /* 0x000fe20000000000 */
[----:B------:R-:W-:Y:S01]  /*a8e0*/  R2UR UR56, R2 ;  /* 0x00000000023872ca */ /* 0x000fe200000e0000 */
[----:B------:R-:W-:Y:S01]  /*a8f0*/  VIADD R203, R201, 0x4 ;  /* 0x00000004c9cb7836 */ /* 0x000fe20000000000 */
[----:B------:R-:W-:Y:S01]  /*a900*/  R2UR UR57, R3 ;  /* 0x00000000033972ca */ /* 0x000fe200000e0000 */
[----:B------:R-:W4:Y:S01]  /*a910*/  S2R R205, SR_TID.X ;  /* 0x0000000000cd7919 */ /* 0x000f220000002100 */
[----:B------:R-:W-:Y:S01]  /*a920*/  UMOV UR55, 0x40000040 ;  /* 0x4000004000377882 */ /* 0x000fe20000000000 */
[----:B----4-:R-:W-:Y:S01]  /*a930*/  SHF.R.U32.HI R205, RZ, 0x7, R205 ;  /* 0x00000007ffcd7819 */ /* 0x010fe200000116cd */
[----:B------:R-:W-:-:S02]  /*a940*/  WARPGROUP.DEPBAR.LE gsb0, 0x0 ;  /* 0x00008000000079c5 */ /* 0x000fc40000010000 */
[----:B------:R-:W-:-:S07]  /*a950*/  WARPGROUP.ARRIVE ;  /* 0x00000000000079c5 */ /* 0x000fce0000000000 */
[----:B------:R-:W-:Y:S01]  /*a960*/  HGMMA.64x64x16.F32.BF16 R152, gdesc[UR56], R152, gsb0 ;  /* 0x00e00000389879f0 */ /* 0x000fe20008001898 */
[----:B------:R-:W-:Y:S01]  /*a970*/  R2UR UR58, R203 ;  /* 0x00000000cb3a72ca */ /* 0x000fe200000e0000 */
[----:B------:R-:W-:Y:S01]  /*a980*/  UMOV UR59, 0x40000040 ;  /* 0x40000040003b7882 */ /* 0x000fe20000000000 */
[----:B------:R-:W-:Y:S01]  /*a990*/  R2UR UR56, R4 ;  /* 0x00000000043872ca */ /* 0x000fe200000e0000 */
[----:B------:R-:W-:Y:S01]  /*a9a0*/  VIADD R203, R201, 0x6 ;  /* 0x00000006c9cb7836 */ /* 0x000fe20000000000 */
[----:B------:R-:W-:Y:S01]  /*a9b0*/  R2UR UR57, R5 ;  /* 0x00000000053972ca */ /* 0x000fe200000e0000 */
[----:B------:R-:W-:Y:S02]  /*a9c0*/  WARPGROUP.DEPBAR.LE gsb0, 0x0 ;  /* 0x00008000000079c5 */ /* 0x000fe40000010000 */
[----:B------:R-:W-:-:S10]  /*a9d0*/  WARPGROUP.ARRIVE ;  /* 0x00000000000079c5 */ /* 0x000fd40000000000 */
[----:B------:R-:W-:Y:S01]  /*a9e0*/  HGMMA.64x64x16.F32.BF16 R152, gdesc[UR56], R152, gsb0 ;  /* 0x00e00000389879f0 */ /* 0x000fe20008001898 */
[----:B------:R-:W-:Y:S01]  /*a9f0*/  R2UR UR58, R203 ;  /* 0x00000000cb3a72ca */ /* 0x000fe200000e0000 */
[----:B------:R-:W-:Y:S01]  /*aa00*/  UMOV UR59, 0x40000040 ;  /* 0x40000040003b7882 */ /* 0x000fe20000000000 */
[----:B------:R-:W-:Y:S01]  /*aa10*/  R2UR UR56, R12 ;  /* 0x000000000c3872ca */ /* 0x000fe200000e0000 */
[----:B------:R-:W-:Y:S01]  /*aa20*/  VIADD R203, R201, 0x200 ;  /* 0x00000200c9cb7836 */ /* 0x000fe20000000000 */
[----:B------:R-:W-:-:S04]  /*aa30*/  R2UR UR57, R13 ;  /* 0x000000000d3972ca */ /* 0x000fc800000e0000 */
[----:B------:R-:W-:Y:S02]  /*aa40*/  R2UR UR6, R203 ;  /* 0x00000000cb0672ca */ /* 0x000fe400000e0000 */
[----:B------:R-:W-:-:S04]  /*aa50*/  IADD3 R203, R201, 0x202, RZ ;  /* 0x00000202c9cb7810 */ /* 0x000fc80007ffe0ff */
        /* <DEDUP_REMOVED lines=17> */
[----:B------:R-:W-:-:S04]  /*ab70*/  IADD3 R203, R201, 0x604, RZ ;  /* 0x00000604c9cb7810 */ /* 0x000fc80007ffe0ff */
[----:B------:R-:W-:Y:S01]  /*ab80*/  R2UR UR50, R203 ;  /* 0x00000000cb3272ca */ /* 0x000fe200000e0000 */
[----:B------:R-:W-:-:S05]  /*ab90*/  VIADD R203, R201, 0x606 ;  /* 0x00000606c9cb7836 */ /* 0x000fca0000000000 */
[----:B------:R-:W-:Y:S01]  /*aba0*/  R2UR UR54, R203 ;  /* 0x00000000cb3672ca */ /* 0x000fe200000e0000 */
[----:B------:R-:W-:Y:S02]  /*abb0*/  WARPGROUP.DEPBAR.LE gsb0, 0x0 ;  /* 0x00008000000079c5 */ /* 0x000fe40000010000 */
[----:B------:R-:W-:Y:S01]  /*abc0*/  WARPGROUP.ARRIVE ;  /* 0x00000000000079c5 */ /* 0x000fe20000000000 */
[----:B------:R-:W4:Y:S05]  /*abd0*/  SHFL.IDX PT, R203, R205, RZ, 0x1f ;  /* 0x00001fffcdcb7589 */ /* 0x000f2a00000e0000 */
[----:B------:R-:W-:Y:S01]  /*abe0*/  HGMMA.64x64x16.F32.BF16 R152, gdesc[UR56], R152, gsb0 ;  /* 0x00e00000389879f0 */ /* 0x000fe20008001898 */
[----:B------:R-:W-:Y:S01]  /*abf0*/  UMOV UR57, 0x40000040 ;  /* 0x4000004000397882 */ /* 0x000fe20000000000 */
[----:B------:R-:W-:Y:S01]  /*ac00*/  UMOV UR59, 0x40000040 ;  /* 0x40000040003b7882 */ /* 0x000fe20000000000 */
[----:B----4-:R-:W-:Y:S01]  /*ac10*/  ISETP.GT.AND P1, PT, R203, 0x7f, PT ;  /* 0x0000007fcb00780c */ /* 0x010fe20003f24270 */
[----:B------:R-:W-:-:S03]  /*ac20*/  VIADD R203, R201, 0x800 ;  /* 0x00000800c9cb7836 */ /* 0x000fc60000000000 */
[----:B0123--:R-:W-:-:S05]  /*ac30*/  SEL R204, RZ, 0x2, !P1 ;  /* 0x00000002ffcc7807 */ /* 0x00ffca0004800000 */
[----:B------:R-:W-:Y:S02]  /*ac40*/  IMAD.IADD R205, R184, 0x1, R204 ;  /* 0x00000001b8cd7824 */ /* 0x000fe400078e02cc */
[----:B------:R-:W-:-:S03]  /*ac50*/  IMAD.IADD R206, R204, 0x1, R203 ;  /* 0x00000001ccce7824 */ /* 0x000fc600078e02cb */
[----:B------:R-:W-:Y:S02]  /*ac60*/  R2UR UR56, R205 ;  /* 0x00000000cd3872ca */ /* 0x000fe400000e0000 */
[----:B------:R-:W-:Y:S01]  /*ac70*/  R2UR UR58, R206 ;  /* 0x00000000ce3a72ca */ /* 0x000fe200000e0000 */
        /* <DEDUP_REMOVED lines=82> */
[----:B------:R-:W-:Y:S02]  /*b1a0*/  IMAD.IADD R205, R23, 0x1, R208 ;  /* 0x0000000117cd7824 */ /* 0x000fe400078e02d0 */
[----:B------:R-:W-:Y:S01]  /*b1b0*/  IMAD.IADD R207, R208, 0x1, R203 ;  /* 0x00000001d0cf7824 */ /* 0x000fe200078e02cb */
        /* <DEDUP_REMOVED lines=123> */
.L_x_7476:
        /* <DEDUP_REMOVED lines=31> */
[----:B-1----:R-:W-:Y:S01]  /*bb60*/  FMNMX.FTZ R173, R201, R168, !PT ;  /* 0x000000a8c9ad7209 */ /* 0x002fe20007810000 */
[----:B------:R-:W-:Y:S01]  /*bb70*/  FMUL.FTZ R210, R179, UR38 ;  /* 0x00000026b3d27c20 */ /* 0x000fe20008410000 */
[----:B------:R-:W-:Y:S01]  /*bb80*/  FMUL.FTZ R211, R182, UR38 ;  /* 0x00000026b6d37c20 */ /* 0x000fe20008410000 */
[----:B------:R-:W-:Y:S01]  /*bb90*/  FMUL.FTZ R212, R183, UR38 ;  /* 0x00000026b7d47c20 */ /* 0x000fe20008410000 */
[----:B------:R-:W-:Y:S01]  /*bba0*/  ISETP.NE.AND P1, PT, R193, RZ, PT ;  /* 0x000000ffc100720c */ /* 0x000fe20003f25270 */
[----:B------:R-:W-:-:S02]  /*bbb0*/  UMOV UR11, 0x40000040 ;  /* 0x40000040000b7882 */ /* 0x000fc40000000000 */
        /* <DEDUP_REMOVED lines=14> */
[----:B-1----:R-:W-:Y:S01]  /*bca0*/  FMNMX.FTZ R168, R164, R177, !PT ;  /* 0x000000b1a4a87209 */ /* 0x002fe20007810000 */
[----:B------:R-:W-:-:S06]  /*bcb0*/  FMUL.FTZ R177, R181, UR38 ;  /* 0x00000026b5b17c20 */ /* 0x000fcc0008410000 */
        /* <DEDUP_REMOVED lines=17> */
[----:B------:R-:W3:Y:S01]  /*bdd0*/  MUFU.TANH R154, R154 ;  /* 0x0000009a009a7308 */ /* 0x000ee20000002400 */
[----:B-1----:R-:W-:-:S07]  /*bde0*/  FMNMX.FTZ R171, R153, R202, !PT ;  /* 0x000000ca99ab7209 */ /* 0x002fce0007810000 */
[----:B------:R-:W1:Y:S01]  /*bdf0*/  MUFU.TANH R155, R155 ;  /* 0x0000009b009b7308 */ /* 0x000e620000002400 */
[----:B--2---:R-:W-:-:S07]  /*be00*/  FMNMX.FTZ R171, R152, R171, !PT ;  /* 0x000000ab98ab7209 */ /* 0x004fce0007810000 */
[----:B------:R-:W2:Y:S01]  /*be10*/  MUFU.TANH R162, R162 ;  /* 0x000000a200a27308 */ /* 0x000ea20000002400 */
[----:B0-----:R-:W-:-:S07]  /*be20*/  FMNMX.FTZ R181, R168, R181, !PT ;  /* 0x000000b5a8b57209 */ /* 0x001fce0007810000 */
[----:B------:R-:W0:Y:S01]  /*be30*/  MUFU.TANH R163, R163 ;  /* 0x000000a300a37308 */ /* 0x000e220000002400 */
[----:B---3--:R-:W-:Y:S01]  /*be40*/  FMNMX.FTZ R168, R154, R171, !PT ;  /* 0x000000ab9aa87209 */ /* 0x008fe20007810000 */
[----:B------:R-:W3:Y:S03]  /*be50*/  SHFL.BFLY PT, R174, R181, 0x1, 0x1f ;  /* 0x0c201f00b5ae7f89 */ /* 0x000ee600000e0000 */
[----:B-1----:R-:W-:-:S03]  /*be60*/  FMNMX.FTZ R171, R155, R168, !PT ;  /* 0x000000a89bab7209 */ /* 0x002fc60007810000 */
[----:B------:R-:W1:Y:S01]  /*be70*/  MUFU.TANH R166, R166 ;  /* 0x000000a600a67308 */ /* 0x000e620000002400 */
[----:B--2---:R-:W-:-:S07]  /*be80*/  FMNMX.FTZ R170, R162, R171, !PT ;  /* 0x000000aba2aa7209 */ /* 0x004fce0007810000 */
[----:B------:R-:W2:Y:S01]  /*be90*/  MUFU.TANH R167, R167 ;  /* 0x000000a700a77308 */ /* 0x000ea20000002400 */
[----:B0-----:R-:W-:-:S07]  /*bea0*/  FMNMX.FTZ R171, R163, R170, !PT ;  /* 0x000000aaa3ab7209 */ /* 0x001fce0007810000 */
[----:B------:R-:W0:Y:S01]  /*beb0*/  MUFU.TANH R203, R203 ;  /* 0x000000cb00cb7308 */ /* 0x000e220000002400 */
[----:B-1----:R-:W-:Y:S02]  /*bec0*/  FMNMX.FTZ R170, R166, R171, !PT ;  /* 0x000000aba6aa7209 */ /* 0x002fe40007810000 */
[----:B---3--:R-:W-:-:S05]  /*bed0*/  FMNMX.FTZ R168, R181, R174, !PT ;  /* 0x000000aeb5a87209 */ /* 0x008fca0007810000 */
[----:B------:R-:W1:Y:S01]  /*bee0*/  MUFU.TANH R205, R205 ;  /* 0x000000cd00cd7308 */ /* 0x000e620000002400 */
[C---:B------:R-:W-:Y:S01]  /*bef0*/  FADD.FTZ R174, -R168.reuse, R195 ;  /* 0x000000c3a8ae7221 */ /* 0x040fe20000010100 */
[----:B------:R-:W-:-:S03]  /*bf00*/  FMUL.FTZ R213, R168, UR6 ;  /* 0x00000006a8d57c20 */ /* 0x000fc60008410000 */
[----:B------:R-:W-:Y:S01]  /*bf10*/  FMUL.FTZ R179, R174, UR6 ;  /* 0x00000006aeb37c20 */ /* 0x000fe20008410000 */
[----:B--2---:R-:W-:Y:S01]  /*bf20*/  FMNMX.FTZ R174, R167, R170, !PT ;  /* 0x000000aaa7ae7209 */ /* 0x004fe20007810000 */
        /* <DEDUP_REMOVED lines=23> */
[----:B-1----:R-:W-:Y:S01]  /*c0a0*/  FMNMX.FTZ R175, R209, R178, !PT ;  /* 0x000000b2d1af7209 */ /* 0x002fe20007810000 */
[----:B------:R-:W-:-:S06]  /*c0b0*/  FFMA.FTZ R178, R157, UR6, -R213 ;  /* 0x000000069db27c23 */ /* 0x000fcc00080108d5 */
[----:B------:R-:W1:Y:S01]  /*c0c0*/  MUFU.TANH R212, R212 ;  /* 0x000000d400d47308 */ /* 0x000e620000002400 */
[----:B--2---:R-:W-:-:S07]  /*c0d0*/  FMNMX.FTZ R156, R210, R175, !PT ;  /* 0x000000afd29c7209 */ /* 0x004fce0007810000 */
[----:B------:R0:W2:Y:S08]  /*c0e0*/  MUFU.EX2 R170, R179 ;  /* 0x000000b300aa7308 */ /* 0x0000b00000000800 */
[----:B------:R-:W-:Y:S01]  /*c0f0*/  MUFU.EX2 R171, R171 ;  /* 0x000000ab00ab7308 */ /* 0x000fe20000000800 */
[----:B0-----:R-:W-:-:S04]  /*c100*/  FMNMX.FTZ R179, R211, R156, !PT ;  /* 0x0000009cd3b37209 */ /* 0x001fc80007810000 */
[----:B-1----:R-:W-:Y:S01]  /*c110*/  FMNMX.FTZ R156, R212, R179, !PT ;  /* 0x000000b3d49c7209 */ /* 0x002fe20007810000 */
[----:B------:R-:W-:Y:S02]  /*c120*/  FFMA.FTZ R179, R159, UR6, -R213 ;  /* 0x000000069fb37c23 */ /* 0x000fe400080108d5 */
[----:B------:R-:W-:Y:S01]  /*c130*/  MUFU.EX2 R174, R174 ;  /* 0x000000ae00ae7308 */ /* 0x000fe20000000800 */
[-C--:B--2---:R-:W-:Y:S01]  /*c140*/  FMUL.FTZ R24, R24, R170.reuse ;  /* 0x000000aa18187220 */ /* 0x084fe20000410000 */
        /* <DEDUP_REMOVED lines=24> */
[----:B0-----:R-:W-:Y:S01]  /*c2d0*/  FMNMX.FTZ R157, R156, R157, !PT ;  /* 0x0000009d9c9d7209 */ /* 0x001fe20007810000 */
[-C--:B------:R-:W-:Y:S01]  /*c2e0*/  FMUL.FTZ R65, R65, R170.reuse ;  /* 0x000000aa41417220 */ /* 0x080fe20000410000 */
[-C--:B------:R-:W-:Y:S01]  /*c2f0*/  FMUL.FTZ R68, R68, R170.reuse ;  /* 0x000000aa44447220 */ /* 0x080fe20000410000 */
[-C--:B------:R-:W-:Y:S01]  /*c300*/  FMUL.FTZ R69, R69, R170.reuse ;  /* 0x000000aa45457220 */ /* 0x080fe20000410000 */
[-C--:B------:R-:W-:Y:S01]  /*c310*/  FMUL.FTZ R72, R72, R170.reuse ;  /* 0x000000aa48487220 */ /* 0x080fe20000410000 */
[----:B------:R-:W0:Y:S01]  /*c320*/  SHFL.BFLY PT, R156, R157, 0x1, 0x1f ;  /* 0x0c201f009d9c7f89 */ /* 0x000e2200000e0000 */
        /* <DEDUP_REMOVED lines=23> */
[----:B0-----:R-:W-:Y:S01]  /*c4a0*/  FMNMX.FTZ R169, R157, R156, !PT ;  /* 0x0000009c9da97209 */ /* 0x001fe20007810000 */
[----:B------:R-:W-:Y:S01]  /*c4b0*/  MUFU.EX2 R183, R183 ;  /* 0x000000b700b77308 */ /* 0x000fe20000000800 */
[-C--:B------:R-:W-:Y:S01]  /*c4c0*/  FMUL.FTZ R113, R113, R170.reuse ;  /* 0x000000aa71717220 */ /* 0x080fe20000410000 */
[-C--:B------:R-:W-:Y:S01]  /*c4d0*/  FMUL.FTZ R116, R116, R170.reuse ;  /* 0x000000aa74747220 */ /* 0x080fe20000410000 */
[-C--:B------:R-:W-:Y:S01]  /*c4e0*/  FMUL.FTZ R117, R117, R170.reuse ;  /* 0x000000aa75757220 */ /* 0x080fe20000410000 */
[----:B------:R-:W-:Y:S01]  /*c4f0*/  FADD.FTZ R156, -R169, R202 ;  /* 0x000000caa99c7221 */ /* 0x000fe20000010100 */
[-C--:B------:R-:W-:Y:S01]  /*c500*/  FMUL.FTZ R120, R120, R170.reuse ;  /* 0x000000aa78787220 */ /* 0x080fe20000410000 */
[-C--:B------:R-:W-:Y:S01]  /*c510*/  FMUL.FTZ R121, R121, R170.reuse ;  /* 0x000000aa79797220 */ /* 0x080fe20000410000 */
[-C--:B------:R-:W-:Y:S01]  /*c520*/  FMUL.FTZ R124, R124, R170.reuse ;  /* 0x000000aa7c7c7220 */ /* 0x080fe20000410000 */
[----:B------:R-:W-:Y:S01]  /*c530*/  FMUL.FTZ R177, R156, UR6 ;  /* 0x000000069cb17c20 */ /* 0x000fe20008410000 */
[----:B------:R-:W-:Y:S01]  /*c540*/  FMUL.FTZ R156, R169, UR6 ;  /* 0x00000006a99c7c20 */ /* 0x000fe20008410000 */
[----:B------:R-:W-:Y:S01]  /*c550*/  MUFU.EX2 R206, R206 ;  /* 0x000000ce00ce7308 */ /* 0x000fe20000000800 */
[----:B-1----:R-:W-:Y:S01]  /*c560*/  F2FP.BF16.F32.PACK_AB R158, R204, R181 ;  /* 0x000000b5cc9e723e */ /* 0x002fe200000010ff */
[----:B------:R-:W-:Y:S01]  /*c570*/  FMUL.FTZ R125, R125, R170 ;  /* 0x000000aa7d7d7220 */ /* 0x000fe20000410000 */
[--C-:B------:R-:W-:Y:S01]  /*c580*/  FFMA.FTZ R213, R152, UR6, -R156.reuse ;  /* 0x0000000698d57c23 */ /* 0x100fe2000801089c */
[----:B------:R-:W-:Y:S01]  /*c590*/  FFMA.FTZ R202, R153, UR6, -R156 ;  /* 0x0000000699ca7c23 */ /* 0x000fe2000801089c */
[----:B------:R-:W-:-:S02]  /*c5a0*/  VIADD R152, R185, 0x38840 ;  /* 0x00038840b9987836 */ /* 0x000fc40000000000 */
[--C-:B------:R-:W-:Y:S01]  /*c5b0*/  FFMA.FTZ R214, R154, UR6, -R156.reuse ;  /* 0x000000069ad67c23 */ /* 0x100fe2000801089c */
[----:B------:R-:W-:Y:S01]  /*c5c0*/  @!P1 IMAD R153, R194, 0x40, R191 ;  /* 0x00000040c2999824 */ /* 0x000fe200078e02bf */
[----:B------:R-:W0:Y:S01]  /*c5d0*/  MUFU.EX2 R177, R177 ;  /* 0x000000b100b17308 */ /* 0x000e220000000800 */
[----:B------:R-:W-:Y:S01]  /*c5e0*/  FFMA.FTZ R215, R155, UR6, -R156 ;  /* 0x000000069bd77c23 */ /* 0x000fe2000801089c */
[----:B------:R-:W-:Y:S01]  /*c5f0*/  PRMT R152, R197, 0x654, R152 ;  /* 0x00000654c5987816 */ /* 0x000fe20000000098 */
        /* <DEDUP_REMOVED lines=10> */
[----:B------:R1:W-:Y:S01]  /*c6a0*/  SYNCS.ARRIVE.TRANS64.RED.A1T0 RZ, [R152+URZ], RZ ;  /* 0x000000ff98ff79a7 */ /* 0x0003e2000810043f */
[--C-:B------:R-:W-:Y:S01]  /*c6b0*/  FFMA.FTZ R207, R209, UR6, -R156.reuse ;  /* 0x00000006d1cf7c23 */ /* 0x100fe2000801089c */
[--C-:B------:R-:W-:Y:S01]  /*c6c0*/  FFMA.FTZ R210, R210, UR6, -R156.reuse ;  /* 0x00000006d2d27c23 */ /* 0x100fe2000801089c */
[----:B------:R-:W-:Y:S01]  /*c6d0*/  FFMA.FTZ R211, R212, UR6, -R156 ;  /* 0x00000006d4d37c23 */ /* 0x000fe2000801089c */
[----:B------:R-:W-:Y:S01]  /*c6e0*/  @!P1 STS [R153+0x38400], R170 ;  /* 0x038400aa99009388 */ /* 0x000fe20000000800 */
[----:B------:R-:W-:Y:S01]  /*c6f0*/  MUFU.EX2 R202, R202 ;  /* 0x000000ca00ca7308 */ /* 0x000fe20000000800 */
[----:B------:R-:W-:Y:S01]  /*c700*/  IMAD R209, R22, 0x1000, R192 ;  /* 0x0000100016d17824 */ /* 0x000fe200078e02c0 */
[----:B------:R-:W-:Y:S01]  /*c710*/  F2FP.BF16.F32.PACK_AB R154, R178, R175 ;  /* 0x000000afb29a723e */ /* 0x000fe200000010ff */
[----:B0-----:R0:W-:Y:S01]  /*c720*/  @!P1 STS [R153+0x38420], R177 ;  /* 0x038420b199009388 */ /* 0x0011e20000000800 */
[----:B-1----:R-:W-:Y:S01]  /*c730*/  F2FP.BF16.F32.PACK_AB R152, R174, R171 ;  /* 0x000000abae98723e */ /* 0x002fe200000010ff */
[----:B------:R-:W-:Y:S01]  /*c740*/  FMUL.FTZ R26, R26, R177 ;  /* 0x000000b11a1a7220 */ /* 0x000fe20000410000 */
[----:B------:R-:W-:Y:S01]  /*c750*/  F2FP.BF16.F32.PACK_AB R156, R182, R179 ;  /* 0x000000b3b69c723e */ /* 0x000fe200000010ff */
[-C--:B------:R-:W-:Y:S01]  /*c760*/  FMUL.FTZ R27, R27, R177.reuse ;  /* 0x000000b11b1b7220 */ /* 0x080fe20000410000 */
[----:B------:R-:W0:Y:S01]  /*c770*/  MUFU.EX2 R213, R213 ;  /* 0x000000d500d57308 */ /* 0x000e220000000800 */
[----:B------:R-:W-:Y:S01]  /*c780*/  R2UR UR10, R209 ;  /* 0x00000000d10a72ca */ /* 0x000fe200000e0000 */
[----:B------:R-:W-:Y:S01]  /*c790*/  FMUL.FTZ R30, R30, R177 ;  /* 0x000000b11e1e7220 */ /* 0x000fe20000410000 */
[----:B------:R-:W-:Y:S01]  /*c7a0*/  F2FP.BF16.F32.PACK_AB R160, R206, R183 ;  /* 0x000000b7cea0723e */ /* 0x000fe200000010ff */
        /* <DEDUP_REMOVED lines=87> */
[----:B------:R-:W-:Y:S01]  /*cd20*/  FMUL.FTZ R149, R149, R170 ;  /* 0x000000aa95957220 */ /* 0x000fe20000410000 */
[-C--:B------:R-:W-:Y:S01]  /*cd30*/  FMUL.FTZ R150, R150, R177.reuse ;  /* 0x000000b196967220 */ /* 0x080fe20000410000 */
[----:B------:R-:W-:Y:S01]  /*cd40*/  FMUL.FTZ R151, R151, R177 ;  /* 0x000000b197977220 */ /* 0x000fe20000410000 */
[----:B------:R0:W-:Y:S01]  /*cd50*/  STSM.16.M88.4 [R187+0x36400], R152 ;  /* 0x03640098bb007844 */ /* 0x0001e20000000200 */
[----:B------:R-:W-:Y:S01]  /*cd60*/  VIADD R212, R209, 0x80 ;  /* 0x00000080d1d47836 */ /* 0x000fe20000000000 */
[----:B------:R-:W2:Y:S01]  /*cd70*/  MUFU.EX2 R208, R208 ;  /* 0x000000d000d07308 */ /* 0x000ea20000000800 */
[----:B-1----:R-:W-:Y:S01]  /*cd80*/  F2FP.BF16.F32.PACK_AB R161, R220, R203 ;  /* 0x000000cbdca1723e */ /* 0x002fe200000010ff */
[----:B------:R0:W-:Y:S01]  /*cd90*/  STSM.16.M88.4 [R189], R156 ;  /* 0x0000009cbd007844 */ /* 0x0001e20000000200 */
[----:B------:R-:W-:Y:S01]  /*cda0*/  FFMA.FTZ R21, R170, R21, R171 ;  /* 0x00000015aa157223 */ /* 0x000fe200000100ab */
[----:B------:R-:W-:-:S03]  /*cdb0*/  FFMA.FTZ R20, R177, R20, R202 ;  /* 0x00000014b1147223 */ /* 0x000fc600000100ca */
[----:B------:R-:W-:Y:S01]  /*cdc0*/  FADD.FTZ R174, R174, R21 ;  /* 0x00000015aeae7221 */ /* 0x000fe20000010000 */
[----:B------:R-:W-:Y:S01]  /*cdd0*/  MUFU.EX2 R173, R173 ;  /* 0x000000ad00ad7308 */ /* 0x000fe20000000800 */
[----:B------:R-:W-:Y:S02]  /*cde0*/  FADD.FTZ R213, R213, R20 ;  /* 0x00000014d5d57221 */ /* 0x000fe40000010000 */
[----:B------:R-:W-:Y:S02]  /*cdf0*/  FADD.FTZ R175, R175, R174 ;  /* 0x000000aeafaf7221 */ /* 0x000fe40000010000 */
[----:B------:R-:W-:Y:S02]  /*ce00*/  FADD.FTZ R214, R214, R213 ;  /* 0x000000d5d6d67221 */ /* 0x000fe40000010000 */
[----:B------:R-:W-:Y:S01]  /*ce10*/  FADD.FTZ R178, R178, R175 ;  /* 0x000000afb2b27221 */ /* 0x000fe20000010000 */
[----:B------:R-:W1:Y:S01]  /*ce20*/  MUFU.EX2 R176, R176 ;  /* 0x000000b000b07308 */ /* 0x000e620000000800 */
        /* <DEDUP_REMOVED lines=11> */
[----:B-1----:R-:W-:Y:S01]  /*cee0*/  F2FP.BF16.F32.PACK_AB R164, R176, R173 ;  /* 0x000000adb0a4723e */ /* 0x002fe200000010ff */
        /* <DEDUP_REMOVED lines=9> */
[----:B------:R-:W1:Y:S01]  /*cf80*/  MUFU.EX2 R210, R210 ;  /* 0x000000d200d27308 */ /* 0x000e620000000800 */
[----:B--2---:R-:W-:Y:S01]  /*cf90*/  F2FP.BF16.F32.PACK_AB R166, R201, R180 ;  /* 0x000000b4c9a6723e */ /* 0x004fe200000010ff */
[----:B------:R-:W-:Y:S01]  /*cfa0*/  FADD.FTZ R172, R172, R195 ;  /* 0x000000c3acac7221 */ /* 0x000fe20000010000 */
[----:B------:R-:W-:-:S03]  /*cfb0*/  FADD.FTZ R208, R208, R205 ;  /* 0x000000cdd0d07221 */ /* 0x000fc60000010000 */
[----:B------:R-:W-:Y:S02]  /*cfc0*/  FADD.FTZ R173, R173, R172 ;  /* 0x000000acadad7221 */ /* 0x000fe40000010000 */
[----:B------:R-:W2:Y:S02]  /*cfd0*/  MUFU.EX2 R194, R194 ;  /* 0x000000c200c27308 */ /* 0x000ea40000000800 */
[----:B------:R-:W-:-:S04]  /*cfe0*/  FADD.FTZ R173, R176, R173 ;  /* 0x000000adb0ad7221 */ /* 0x000fc80000010000 */
[----:B------:R-:W-:Y:S02]  /*cff0*/  FADD.FTZ R180, R180, R173 ;  /* 0x000000adb4b47221 */ /* 0x000fe40000010000 */
[----:B------:R-:W3:Y:S01]  /*d000*/  MUFU.EX2 R211, R211 ;  /* 0x000000d300d37308 */ /* 0x000ee20000000800 */
[----:B-1----:R-:W-:Y:S01]  /*d010*/  F2FP.BF16.F32.PACK_AB R165, R210, R207 ;  /* 0x000000cfd2a5723e */ /* 0x002fe200000010ff */
[----:B------:R-:W-:Y:S01]  /*d020*/  FADD.FTZ R207, R207, R208 ;  /* 0x000000d0cfcf7221 */ /* 0x000fe20000010000 */
[----:B------:R-:W-:-:S03]  /*d030*/  FADD.FTZ R21, R201, R180 ;  /* 0x000000b4c9157221 */ /* 0x000fc60000010000 */
[----:B------:R-:W-:-:S04]  /*d040*/  FADD.FTZ R207, R210, R207 ;  /* 0x000000cfd2cf7221 */ /* 0x000fc80000010000 */
[----:B--2---:R-:W-:Y:S01]  /*d050*/  FADD.FTZ R20, R194, R207 ;  /* 0x000000cfc2147221 */ /* 0x004fe20000010000 */
[----:B---3--:R-:W-:-:S03]  /*d060*/  F2FP.BF16.F32.PACK_AB R167, R211, R194 ;  /* 0x000000c2d3a7723e */ /* 0x008fc600000010ff */
[----:B------:R-:W-:Y:S02]  /*d070*/  FADD.FTZ R20, R211, R20 ;  /* 0x00000014d3147221 */ /* 0x000fe40000010000 */
[----:B------:R0:W-:Y:S01]  /*d080*/  STSM.16.M88.4 [R188], R164 ;  /* 0x000000a4bc007844 */ /* 0x0001e20000000200 */
[----:B------:R-:W-:-:S06]  /*d090*/  WARPGROUP.ARRIVE ;  /* 0x00000000000079c5 */ /* 0x000fcc0000000000 */
[----:B------:R-:W-:Y:S01]  /*d0a0*/  HGMMA.64x256x16.F32.BF16 R24, R152, gdesc[UR8].tnspB, R24, gsb0 ;  /* 0x43e0000898187df0 */ /* 0x000fe20008001818 */
[----:B------:R-:W-:Y:S01]  /*d0b0*/  R2UR UR10, R212 ;  /* 0x00000000d40a72ca */ /* 0x000fe200000e0000 */
[----:B------:R-:W-:Y:S01]  /*d0c0*/  UMOV UR11, 0x40000040 ;  /* 0x40000040000b7882 */ /* 0x000fe20000000000 */
[C---:B------:R-:W-:Y:S01]  /*d0d0*/  VIADD R212, R209.reuse, 0x100 ;  /* 0x00000100d1d47836 */ /* 0x040fe20000000000 */
[----:B------:R-:W-:Y:S01]  /*d0e0*/  IADD3 R209, R209, 0x180, RZ ;  /* 0x00000180d1d17810 */ /* 0x000fe20007ffe0ff */
        /* <DEDUP_REMOVED lines=27> */
.L_x_7477:
[----:B------:R-:W-:Y:S01]  /*d2a0*/  R2UR UR7, R196 ;  /* 0x00000000c40772ca */ /* 0x000fe200000e0000 */
[----:B------:R-:W-:Y:S02]  /*d2b0*/  VIADD R152, R185, 0x38860 ;  /* 0x00038860b9987836 */ /* 0x000fe40000000000 */
[----:B------:R-:W-:Y:S02]  /*d2c0*/  IMAD.MOV.U32 R202, RZ, RZ, R169 ;  /* 0x000000ffffca7224 */ /* 0x000fe400078e00a9 */
[----:B------:R-:W-:Y:S01]  /*d2d0*/  IMAD.MOV.U32 R195, RZ, RZ, R168 ;  /* 0x000000ffffc37224 */ /* 0x000fe200078e00a8 */
[----:B------:R-:W-:Y:S01]  /*d2e0*/  PRMT R152, R197, 0x654, R152 ;  /* 0x00000654c5987816 */ /* 0x000fe20000000098 */
[----:B------:R-:W-:-:S03]  /*d2f0*/  IMAD.MOV.U32 R194, RZ, RZ, R22 ;  /* 0x000000ffffc27224 */ /* 0x000fc600078e0016 */
[----:B------:R1:W-:Y:S03]  /*d300*/  SYNCS.ARRIVE.TRANS64.RED.A1T0 RZ, [R152+URZ], RZ ;  /* 0x000000ff98ff79a7 */ /* 0x0003e6000810043f */
[C---:B------:R-:W-:Y:S01]  /*d310*/  ISETP.GT.AND P1, PT, R200.reuse, UR7, PT ;  /* 0x00000007c8007c0c */ /* 0x040fe2000bf24270 */
[----:B------:R-:W-:-:S12]  /*d320*/  VIADD R200, R200, 0xffffffff ;  /* 0xffffffffc8c87836 */ /* 0x000fd80000000000 */
[----:B-1----:R-:W-:Y:S05]  /*d330*/  @P1 BRA `(.L_x_7478) ;  /* 0xffffffd000301947 */ /* 0x002fea000383ffff */
.L_x_7467:
[----:B------:R-:W1:Y:S01]  /*d340*/  SHFL.BFLY PT, R0, R21, 0x2, 0x1f ;  /* 0x0c401f0015007f89 */ /* 0x000e6200000e0000 */
[----:B------:R-:W-:Y:S08]  /*d350*/  BAR.ARV 0x8, 0x100 ;  /* 0x0204000000007b1d */ /* 0x000ff00000002000 */
[----:B------:R-:W-:Y:S01]  /*d360*/  BAR.SYNC.DEFER_BLOCKING 0xf, 0x100 ;  /* 0x03c4000000007b1d */ /* 0x000fe20000010000 */
[----:B------:R-:W-:Y:S01]  /*d370*/  ISETP.NE.AND P0, PT, R193, RZ, PT ;  /* 0x000000ffc100720c */ /* 0x000fe20003f05270 */
[----:B------:R-:W-:-:S02]  /*d380*/  IMAD R191, R22, 0x40, R191 ;  /* 0x0000004016bf7824 */ /* 0x000fc400078e02bf */
[----:B------:R-:W-:Y:S02]  /*d390*/  IMAD.U32 R9, RZ, RZ, UR6 ;  /* 0x00000006ff097e24 */ /* 0x000fe4000f8e00ff */
[----:B------:R-:W2:Y:S01]  /*d3a0*/  SHFL.BFLY PT, R5, R20, 0x2, 0x1f ;  /* 0x0c401f0014057f89 */ /* 0x000ea200000e0000 */
[----:B-1----:R-:W-:-:S07]  /*d3b0*/  FADD.FTZ R2, R0, R21 ;  /* 0x0000001500027221 */ /* 0x002fce0000010000 */
[----:B------:R-:W-:Y:S01]  /*d3c0*/  @!P0 LEA R198, R191, R198, 0x2 ;  /* 0x000000c6bfc68211 */ /* 0x000fe200078e10ff */
[----:B------:R-:W1:Y:S01]  /*d3d0*/  SHFL.BFLY PT, R3, R2, 0x1, 0x1f ;  /* 0x0c201f0002037f89 */ /* 0x000e6200000e0000 */
[----:B--2---:R-:W-:-:S05]  /*d3e0*/  FADD.FTZ R5, R5, R20 ;  /* 0x0000001405057221 */ /* 0x004fca0000010000 */
[----:B------:R-:W2:Y:S01]  /*d3f0*/  SHFL.BFLY PT, R0, R5, 0x1, 0x1f ;  /* 0x0c201f0005007f89 */ /* 0x000ea200000e0000 */
[----:B-1----:R-:W-:Y:S01]  /*d400*/  FADD.FTZ R4, R2, R3 ;  /* 0x0000000302047221 */ /* 0x002fe20000010000 */
[----:B------:R-:W-:Y:S02]  /*d410*/  IMAD.MOV.U32 R3, RZ, RZ, RZ ;  /* 0x000000ffff037224 */ /* 0x000fe400078e00ff */
[----:B------:R-:W-:Y:S02]  /*d420*/  IMAD.MOV.U32 R2, RZ, RZ, -0x800000 ;  /* 0xff800000ff027424 */ /* 0x000fe400078e00ff */
[----:B------:R-:W-:-:S13]  /*d430*/  FSETP.NE.FTZ.AND P1, PT, R4, RZ, PT ;  /* 0x000000ff0400720b */ /* 0x000fda0003f35000 */
[----:B------:R-:W1:Y:S01]  /*d440*/  @P1 MUFU.RCP R3, R4 ;  /* 0x0000000400031308 */ /* 0x000e620000001000 */
[----:B--2---:R-:W-:Y:S01]  /*d450*/  FADD.FTZ R6, R5, R0 ;  /* 0x0000000005067221 */ /* 0x004fe20000010000 */
[----:B------:R-:W-:-:S04]  /*d460*/  IMAD.MOV.U32 R0, RZ, RZ, RZ ;  /* 0x000000ffff007224 */ /* 0x000fc800078e00ff */
[----:B------:R-:W-:Y:S02]  /*d470*/  FSETP.NE.FTZ.AND P2, PT, R6, RZ, PT ;  /* 0x000000ff0600720b */ /* 0x000fe40003f55000 */
[----:B------:R-:W-:Y:S01]  /*d480*/  @P1 MUFU.LG2 R5, R4 ;  /* 0x0000000400051308 */ /* 0x000fe20000000c00 */
[----:B-1----:R1:W-:Y:S01]  /*d490*/  @!P0 STS [R198+0x38400], R3 ;  /* 0x03840003c6008388 */ /* 0x0023e20000000800 */
[-C--:B------:R-:W-:Y:S01]  /*d4a0*/  FMUL.FTZ R24, R24, R3.reuse ;  /* 0x0000000318187220 */ /* 0x080fe20000410000 */
[----:B------:R-:W-:-:S08]  /*d4b0*/  FMUL.FTZ R25, R25, R3 ;  /* 0x0000000319197220 */ /* 0x000fd00000410000 */
[----:B------:R-:W2:Y:S01]  /*d4c0*/  @P2 MUFU.RCP R0, R6 ;  /* 0x0000000600002308 */ /* 0x000ea20000001000 */
[-C--:B------:R-:W-:Y:S01]  /*d4d0*/  FMUL.FTZ R28, R28, R3.reuse ;  /* 0x000000031c1c7220 */ /* 0x080fe20000410000 */
[-C--:B------:R-:W-:Y:S01]  /*d4e0*/  FMUL.FTZ R29, R29, R3.reuse ;  /* 0x000000031d1d7220 */ /* 0x080fe20000410000 */
[-C--:B------:R-:W-:Y:S01]  /*d4f0*/  FMUL.FTZ R32, R32, R3.reuse ;  /* 0x0000000320207220 */ /* 0x080fe20000410000 */
[-C--:B------:R-:W-:Y:S01]  /*d500*/  FMUL.FTZ R33, R33, R3.reuse ;  /* 0x0000000321217220 */ /* 0x080fe20000410000 */
[-C--:B------:R-:W-:Y:S01]  /*d510*/  FMUL.FTZ R36, R36, R3.reuse ;  /* 0x0000000324247220 */ /* 0x080fe20000410000 */
[-C--:B------:R-:W-:Y:S01]  /*d520*/  FMUL.FTZ R37, R37, R3.reuse ;  /* 0x0000000325257220 */ /* 0x080fe20000410000 */
[-C--:B------:R-:W-:Y:S01]  /*d530*/  FMUL.FTZ R40, R40, R3.reuse ;  /* 0x0000000328287220 */ /* 0x080fe20000410000 */
[----:B------:R3:W4:Y:S01]  /*d540*/  @P2 MUFU.LG2 R7, R6 ;  /* 0x0000000600072308 */ /* 0x0007220000000c00 */
        /* <DEDUP_REMOVED lines=56> */
[----:B-1----:R-:W-:-:S02]  /*d8d0*/  IMAD.U32 R3, RZ, RZ, UR6 ;  /* 0x00000006ff037e24 */ /* 0x002fc4000f8e00ff */
[----:B------:R-:W-:Y:S01]  /*d8e0*/  @P2 FMUL.FTZ R9, R9, 0.69314718246459960938 ;  /* 0x3f31721809092820 */ /* 0x000fe20000410000 */
[----:B---3--:R-:W-:Y:S01]  /*d8f0*/  @P1 FMUL.FTZ R6, R5, 0.69314718246459960938 ;  /* 0x3f31721805061820 */ /* 0x008fe20000410000 */
[----:B----4-:R-:W-:Y:S01]  /*d900*/  @P2 FMUL.FTZ R8, R7, 0.69314718246459960938 ;  /* 0x3f31721807082820 */ /* 0x010fe20000410000 */
[----:B------:R-:W-:Y:S01]  /*d910*/  @P1 FMUL.FTZ R3, R3, 0.69314718246459960938 ;  /* 0x3f31721803031820 */ /* 0x000fe20000410000 */
[----:B------:R-:W-:Y:S01]  /*d920*/  IMAD.MOV.U32 R4, RZ, RZ, -0x800000 ;  /* 0xff800000ff047424 */ /* 0x000fe200078e00ff */
        /* <DEDUP_REMOVED lines=67> */
[----:B--2---:R-:W-:Y:S06]  /*dd60*/  BAR.ARV 0xe, 0x100 ;  /* 0x0384000000007b1d */ /* 0x004fec0000002000 */
.L_x_7436:
[----:B------:R-:W-:Y:S05]  /*dd70*/  @P0 BRA `(.L_x_7479) ;  /* 0x0000002400080947 */ /* 0x000fea0003800000 */
[----:B------:R-:W2:Y:S01]  /*dd80*/  LDL R156, [R1] ;  /* 0x00000000019c7983 */ /* 0x000ea20000100800 */
[----:B------:R-:W1:Y:S01]  /*dd90*/  S2UR UR5, SR_CgaCtaId ;  /* 0x00000000000579c3 */ /* 0x000e620000008800 */
[----:B------:R-:W-:Y:S01]  /*dda0*/  UMOV UR4, 0x400 ;  /* 0x0000040000047882 */ /* 0x000fe20000000000 */
[----:B------:R-:W3:Y:S06]  /*ddb0*/  S2R R0, SR_TID.X ;  /* 0x0000000000007919 */ /* 0x000eec0000002100 */
[----:B------:R-:W4:Y:S08]  /*ddc0*/  S2UR UR6, SR_CTAID.Y ;  /* 0x00000000000679c3 */ /* 0x000f300000002600 */
[----:B------:R-:W4:Y:S08]  /*ddd0*/  LDC R10, c[0x0][0xd50] ;  /* 0x00035400ff0a7b82 */ /* 0x000f300000000800 */
[----:B------:R-:W5:Y:S01]  /*dde0*/  LDC R6, c[0x0][0xce8] ;  /* 0x00033a00ff067b82 */ /* 0x000f620000000800 */
[----:B-1----:R-:W-:-:S04]  /*ddf0*/  ULEA UR4, UR5, UR4, 0x18 ;  /* 0x0000000405047291 */ /* 0x002fc8000f8ec03f */
[----:B------:R-:W-:-:S04]  /*de00*/  UIADD3 UR4, UR4, 0x38820, URZ ;  /* 0x0003882004047890 */ /* 0x000fc8000fffe03f */
[----:B------:R-:W-:Y:S01]  /*de10*/  UPRMT UR4, URZ, 0x654, UR4 ;  /* 0x000006543f047896 */ /* 0x000fe20008000004 */
[----:B------:R-:W-:Y:S01]  /*de20*/  BAR.SYNC.DEFER_BLOCKING 0x1, 0x100 ;  /* 0x0044000000007b1d */ /* 0x000fe20000010000 */
[----:B---3--:R-:W-:-:S05]  /*de30*/  VIADD R20, R0, 0xffffff80 ;  /* 0xffffff8000147836 */ /* 0x008fca0000000000 */
[----:B------:R-:W-:-:S04]  /*de40*/  SHF.R.S32.HI R21, RZ, 0x1f, R20 ;  /* 0x0000001fff157819 */ /* 0x000fc80000011414 */
[----:B------:R-:W-:-:S04]  /*de50*/  LEA.HI R9, R21, R20, RZ, 0x7 ;  /* 0x0000001415097211 */ /* 0x000fc800078f38ff */
[----:B------:R-:W-:Y:S02]  /*de60*/  SHF.R.S32.HI R0, RZ, 0x7, R9 ;  /* 0x00000007ff007819 */ /* 0x000fe40000011409 */
[----:B------:R-:W-:Y:S02]  /*de70*/  LOP3.LUT R5, R9, 0xffffff80, RZ, 0xc0, !PT ;  /* 0xffffff8009057812 */ /* 0x000fe400078ec0ff */
[----:B-----5:R-:W-:Y:S01]  /*de80*/  ISETP.NE.AND P1, PT, R6, 0x1, PT ;  /* 0x000000010600780c */ /* 0x020fe20003f25270 */
[----:B------:R-:W1:Y:S02]  /*de90*/  SHFL.IDX PT, R7, R0, RZ, 0x1f ;  /* 0x00001fff00077589 */ /* 0x000e6400000e0000 */
[----:B------:R-:W-:Y:S01]  /*dea0*/  IMAD.IADD R8, R20, 0x1, -R5 ;  /* 0x0000000114087824 */ /* 0x000fe200078e0a05 */
[----:B------:R-:W-:Y:S04]  /*deb0*/  SYNCS.ARRIVE.TRANS64.RED.A1T0 RZ, [UR4], RZ ;  /* 0x000000ffffff79a7 */ /* 0x000fe80008100404 */
[----:B------:R-:W-:-:S02]  /*dec0*/  SHF.R.S32.HI R155, RZ, 0x1f, R8 ;  /* 0x0000001fff9b7819 */ /* 0x000fc40000011408 */
[----:B-1----:R-:W-:Y:S02]  /*ded0*/  ISETP.NE.AND P0, PT, R7, RZ, PT ;  /* 0x000000ff0700720c */ /* 0x002fe40003f05270 */
[----:B------:R-:W-:-:S04]  /*dee0*/  LEA.HI R7, R155, R8, RZ, 0x2 ;  /* 0x000000089b077211 */ /* 0x000fc800078f10ff */
[----:B------:R-:W-:Y:S02]  /*def0*/  SHF.R.S32.HI R154, RZ, 0x2, R7 ;  /* 0x00000002ff9a7819 */ /* 0x000fe40000011407 */
[----:B--2---:R-:W-:-:S13]  /*df00*/  R2UR UR7, R156 ;  /* 0x000000009c0772ca */ /* 0x004fda00000e0000 */
[----:B------:R-:W-:-:S04]  /*df10*/  IMAD R3, RZ, RZ, -UR7 ;  /* 0x80000007ff037e24 */ /* 0x000fc8000f8e02ff */
[----:B----4-:R-:W-:Y:S01]  /*df20*/  IMAD R3, R10, R3, UR6 ;  /* 0x000000060a037e24 */ /* 0x010fe2000f8e0203 */
[----:B------:R-:W-:-:S04]  /*df30*/  USHF.R.S32.HI UR6, URZ, 0x1f, UR7 ;  /* 0x0000001f3f067899 */ /* 0x000fc80008011407 */
[----:B------:R-:W-:Y:S01]  /*df40*/  SHF.R.S32.HI R5, RZ, 0x1f, R3 ;  /* 0x0000001fff057819 */ /* 0x000fe20000011403 */
[----:B------:R-:W-:Y:S07]  /*df50*/  @P0 BRA `(.L_x_7480) ;  /* 0x0000000400480947 */ /* 0x000fee0003800000 */
[----:B------:R-:W1:Y:S01]  /*df60*/  LDC R16, c[0x0][0xce8] ;  /* 0x00033a00ff107b82 */ /* 0x000e620000000800 */
[----:B------:R-:W-:Y:S01]  /*df70*/  LOP3.LUT R9, R9, 0xffffff80, RZ, 0xc0, !PT ;  /* 0xffffff8009097812 */ /* 0x000fe200078ec0ff */
[----:B------:R-:W2:Y:S01]  /*df80*/  S2R R22, SR_CTAID.X ;  /* 0x0000000000167919 */ /* 0x000ea20000002500 */
[----:B------:R-:W-:Y:S01]  /*df90*/  LEA.HI R11, R21, R20, RZ, 0x2 ;  /* 0x00000014150b7211 */ /* 0x000fe200078f10ff */
[----:B------:R-:W-:Y:S01]  /*dfa0*/  ULDC.64 UR4, c[0x0][0xcd0] ;  /* 0x0003340000047ab9 */ /* 0x000fe20000000a00 */
[----:B------:R-:W-:Y:S01]  /*dfb0*/  R2UR UR10, R156 ;  /* 0x000000009c0a72ca */ /* 0x000fe200000e0000 */
[----:B------:R-:W-:Y:S01]  /*dfc0*/  IMAD.IADD R23, R20, 0x1, -R9 ;  /* 0x0000000114177824 */ /* 0x000fe200078e0a09 */
[----:B------:R-:W-:Y:S01]  /*dfd0*/  LOP3.LUT R11, R11, 0xfffffffc, RZ, 0xc0, !PT ;  /* 0xfffffffc0b0b7812 */ /* 0x000fe200078ec0ff */
[----:B------:R-:W3:Y:S03]  /*dfe0*/  S2UR UR7, SR_CTAID.Z ;  /* 0x00000000000779c3 */ /* 0x000ee60000002700 */
[----:B------:R-:W-:-:S02]  /*dff0*/  SHF.R.S32.HI R10, RZ, 0x1f, R23 ;  /* 0x0000001fff0a7819 */ /* 0x000fc40000011417 */
[----:B------:R-:W-:Y:S02]  /*e000*/  IADD3 R11, R20, -R11, RZ ;  /* 0x8000000b140b7210 */ /* 0x000fe40007ffe0ff */
[CC--:B0-----:R-:W-:Y:S01]  /*e010*/  LEA.HI R152, R10.reuse, R23.reuse, RZ, 0x2 ;  /* 0x000000170a987211 */ /* 0x0c1fe200078f10ff */
[----:B------:R-:W0:Y:S01]  /*e020*/  LDC.64 R18, c[0x0][0xcd8] ;  /* 0x00033600ff127b82 */ /* 0x000e220000000a00 */
[----:B------:R-:W-:Y:S01]  /*e030*/  LEA.HI R10, R10, R23, RZ, 0x5 ;  /* 0x000000170a0a7211 */ /* 0x000fe200078f28ff */
[----:B------:R-:W-:Y:S01]  /*e040*/  UIMAD.WIDE.U32 UR8, UR10, UR4, URZ ;  /* 0x000000040a0872a5 */ /* 0x000fe2000f8e003f */
[--C-:B------:R-:W-:Y:S01]  /*e050*/  SHF.R.S32.HI R9, RZ, 0x2, R152.reuse ;  /* 0x00000002ff097819 */ /* 0x100fe20000011498 */
[----:B------:R-:W-:Y:S01]  /*e060*/  UIMAD UR4, UR6, UR4, URZ ;  /* 0x00000004060472a4 */ /* 0x000fe2000f8e023f */
[----:B------:R-:W-:Y:S02]  /*e070*/  SHF.R.S32.HI R12, RZ, 0x1f, R152 ;  /* 0x0000001fff0c7819 */ /* 0x000fe40000011498 */
[----:B------:R-:W-:Y:S01]  /*e080*/  SHF.R.S32.HI R10, RZ, 0x5, R10 ;  /* 0x00000005ff0a7819 */ /* 0x000fe2000001140a */
[----:B------:R-:W-:Y:S01]  /*e090*/  UIMAD UR4, UR10, UR5, UR4 ;  /* 0x000000050a0472a4 */ /* 0x000fe2000f8e0204 */
[----:B-1----:R-:W-:-:S02]  /*e0a0*/  ISETP.NE.AND P0, PT, R16, 0x1, PT ;  /* 0x000000011000780c */ /* 0x002fc40003f05270 */
[----:B------:R-:W-:Y:S01]  /*e0b0*/  LEA.HI R12, R12, R9, RZ, 0x3 ;  /* 0x000000090c0c7211 */ /* 0x000fe200078f18ff */
[----:B------:R-:W-:Y:S01]  /*e0c0*/  UIADD3 UR4, UR9, UR4, URZ ;  /* 0x0000000409047290 */ /* 0x000fe2000fffe03f */
[----:B------:R-:W-:Y:S02]  /*e0d0*/  LOP3.LUT R152, R152, 0x7ffffffc, RZ, 0xc0, !PT ;  /* 0x7ffffffc98987812 */ /* 0x000fe400078ec0ff */
[----:B------:R-:W-:Y:S01]  /*e0e0*/  LOP3.LUT R12, R12, 0xfffffff8, RZ, 0xc0, !PT ;  /* 0xfffffff80c0c7812 */ /* 0x000fe200078ec0ff */
[----:B---3--:R-:W-:Y:S02]  /*e0f0*/  USHF.R.S32.HI UR5, URZ, 0x1f, UR7 ;  /* 0x0000001f3f057899 */ /* 0x008fe40008011407 */
[----:B------:R-:W-:Y:S02]  /*e100*/  IMAD.IADD R152, R23, 0x1, -R152 ;  /* 0x0000000117987824 */ /* 0x000fe400078e0a98 */
[----:B------:R-:W-:Y:S01]  /*e110*/  IMAD.IADD R9, R9, 0x1, -R12 ;  /* 0x0000000109097824 */ /* 0x000fe200078e0a0c */
[----:B------:R-:W-:Y:S01]  /*e120*/  LEA.HI R12, R11, R11, RZ, 0x1 ;  /* 0x0000000b0b0c7211 */ /* 0x000fe200078f08ff */
[----:B------:R-:W1:Y:S01]  /*e130*/  @P0 LDC R14, c[0x0][0xcec] ;  /* 0x00033b00ff0e0b82 */ /* 0x000e620000000800 */
[----:B------:R-:W-:-:S02]  /*e140*/  IMAD.SHL.U32 R152, R152, 0x2, RZ ;  /* 0x0000000298987824 */ /* 0x000fc400078e00ff */
[----:B------:R-:W-:Y:S01]  /*e150*/  LOP3.LUT R12, R12, 0x1ffffffe, RZ, 0xc0, !PT ;  /* 0x1ffffffe0c0c7812 */ /* 0x000fe200078ec0ff */
[----:B------:R-:W-:Y:S02]  /*e160*/  IMAD R153, R10, 0x10, R9 ;  /* 0x000000100a997824 */ /* 0x000fe400078e0209 */
[----:B------:R-:W-:Y:S02]  /*e170*/  IMAD.U32 R10, RZ, RZ, UR8 ;  /* 0x00000008ff0a7e24 */ /* 0x000fe4000f8e00ff */
[----:B------:R-:W3:Y:S01]  /*e180*/  @P0 LDC R17, c[0x0][0xcf0] ;  /* 0x00033c00ff110b82 */ /* 0x000ee20000000800 */
[----:B------:R-:W-:Y:S02]  /*e190*/  IMAD.IADD R12, R11, 0x1, -R12 ;  /* 0x000000010b0c7824 */ /* 0x000fe400078e0a0c */
[----:B------:R-:W-:Y:S02]  /*e1a0*/  IMAD.U32 R11, RZ, RZ, UR9 ;  /* 0x00000009ff0b7e24 */ /* 0x000fe4000f8e00ff */
[----:B------:R-:W-:-:S02]  /*e1b0*/  IMAD R9, R12, 0x8, R153 ;  /* 0x000000080c097824 */ /* 0x000fc400078e0299 */
[----:B0-----:R-:W-:Y:S02]  /*e1c0*/  IMAD R12, R18, UR5, RZ ;  /* 0x00000005120c7c24 */ /* 0x001fe4000f8e02ff */
[----:B--2---:R-:W-:Y:S02]  /*e1d0*/  IMAD R9, R22, 0x40, R9 ;  /* 0x0000004016097824 */ /* 0x004fe400078e0209 */
[----:B------:R-:W-:Y:S02]  /*e1e0*/  IMAD R15, R19, UR7, R12 ;  /* 0x00000007130f7c24 */ /* 0x000fe4000f8e020c */
[----:B------:R-:W-:Y:S01]  /*e1f0*/  IMAD.U32 R11, RZ, RZ, UR4 ;  /* 0x00000004ff0b7e24 */ /* 0x000fe2000f8e00ff */
[----:B------:R-:W-:Y:S01]  /*e200*/  MOV R13, R9 ;  /* 0x00000009000d7202 */ /* 0x000fe20000000f00 */
[----:B------:R-:W-:Y:S01]  /*e210*/  ULDC.64 UR4, c[0x0][0xce0] ;  /* 0x0003380000047ab9 */ /* 0x000fe20000000a00 */
[----:B-1----:R-:W-:-:S04]  /*e220*/  @P0 IMAD.HI.U32 R12, R9, R14, RZ ;  /* 0x0000000e090c0227 */ /* 0x002fc800078e00ff */
[----:B------:R-:W-:Y:S01]  /*e230*/  IMAD.WIDE.U32 R10, R18, UR7, R10 ;  /* 0x00000007120a7c25 */ /* 0x000fe2000f8e000a */
[----:B---3--:R-:W-:-:S03]  /*e240*/  @P0 SHF.R.U32.HI R13, RZ, R17, R12 ;  /* 0x00000011ff0d0219 */ /* 0x008fc6000001160c */
[----:B------:R-:W-:Y:S02]  /*e250*/  IMAD.IADD R11, R11, 0x1, R15 ;  /* 0x000000010b0b7824 */ /* 0x000fe400078e020f */
[----:B------:R-:W-:Y:S01]  /*e260*/  IMAD R12, R5, UR4, RZ ;  /* 0x00000004050c7c24 */ /* 0x000fe2000f8e02ff */
[--C-:B------:R-:W-:Y:S01]  /*e270*/  SHF.R.S32.HI R15, RZ, 0x1f, R13.reuse ;  /* 0x0000001fff0f7819 */ /* 0x100fe2000001140d */
[----:B------:R-:W-:Y:S02]  /*e280*/  IMAD.MOV R14, RZ, RZ, -R13 ;  /* 0x000000ffff0e7224 */ /* 0x000fe400078e0a0d */
[----:B------:R-:W-:-:S04]  /*e290*/  IMAD.WIDE.U32 R10, R3, UR4, R10 ;  /* 0x00000004030a7c25 */ /* 0x000fc8000f8e000a */
        /* <DEDUP_REMOVED lines=14> */
[----:B------:R-:W-:Y:S01]  /*e380*/  LOP3.LUT R11, R12, 0xfffffe, RZ, 0xc0, !PT ;  /* 0x00fffffe0c0b7812 */ /* 0x000fe200078ec0ff */
[----:B------:R-:W-:Y:S01]  /*e390*/  IMAD R14, R16, UR4, RZ ;  /* 0x00000004100e7c24 */ /* 0x000fe2000f8e02ff */
[----:B------:R-:W-:Y:S01]  /*e3a0*/  LEA.HI.X R18, R10, UR5, R9, 0x2, P0 ;  /* 0x000000050a127c11 */ /* 0x000fe200080f1409 */
[----:B------:R-:W-:Y:S01]  /*e3b0*/  SHFL.IDX PT, R12, R17, 0x1, 0x1c1f ;  /* 0x003c1f00110c7f89 */ /* 0x000fe200000e0000 */
[----:B------:R-:W-:-:S02]  /*e3c0*/  IMAD R9, R22, 0x40, R153 ;  /* 0x0000004016097824 */ /* 0x000fc400078e0299 */
[----:B------:R-:W-:Y:S01]  /*e3d0*/  IMAD.IADD R15, R0, 0x1, -R11 ;  /* 0x00000001000f7824 */ /* 0x000fe200078e0a0b */
[----:B------:R-:W-:Y:S03]  /*e3e0*/  SHFL.IDX PT, R10, R17, RZ, 0x1c1f ;  /* 0x001c1fff110a7589 */ /* 0x000fe600000e0000 */
[----:B------:R-:W-:Y:S01]  /*e3f0*/  IMAD.U32 R15, R15, -0x100, RZ ;  /* 0xffffff000f0f7824 */ /* 0x000fe200078e00ff */
[----:B------:R-:W0:Y:S04]  /*e400*/  SHFL.IDX PT, R11, R18, RZ, 0x1c1f ;  /* 0x001c1fff120b7589 */ /* 0x000e2800000e0000 */
[----:B------:R-:W1:Y:S01]  /*e410*/  SHFL.IDX PT, R13, R18, 0x1, 0x1c1f ;  /* 0x003c1f00120d7f89 */ /* 0x000e6200000e0000 */
[----:B------:R-:W-:-:S02]  /*e420*/  ISETP.NE.AND P0, PT, R152, R15, PT ;  /* 0x0000000f9800720c */ /* 0x000fc40003f05270 */
[C---:B------:R-:W-:Y:S02]  /*e430*/  IADD3 R15, R9.reuse, 0x8, RZ ;  /* 0x00000008090f7810 */ /* 0x040fe40007ffe0ff */
[-C--:B------:R-:W-:Y:S02]  /*e440*/  ISETP.GE.OR P2, PT, R9, R14.reuse, P0 ;  /* 0x0000000e0900720c */ /* 0x080fe40000746670 */
[----:B------:R-:W-:-:S11]  /*e450*/  ISETP.GE.OR P0, PT, R15, R14, P0 ;  /* 0x0000000e0f00720c */ /* 0x000fd60000706670 */
[----:B0-----:R2:W-:Y:S04]  /*e460*/  @!P2 ST.E desc[UR36][R10.64], R4 ;  /* 0x000000040a00a985 */ /* 0x0015e8000c101924 */
[----:B-1----:R2:W-:Y:S02]  /*e470*/  @!P0 ST.E desc[UR36][R12.64], R2 ;  /* 0x000000020c008985 */ /* 0x0025e4000c101924 */
.L_x_7480:
[----:B------:R-:W1:Y:S01]  /*e480*/  S2R R14, SR_CTAID.X ;  /* 0x00000000000e7919 */ /* 0x000e620000002500 */
[----:B------:R-:W-:Y:S01]  /*e490*/  LEA.HI R21, R21, R20, RZ, 0x2 ;  /* 0x0000001415157211 */ /* 0x000fe200078f10ff */
[----:B------:R-:W3:Y:S01]  /*e4a0*/  S2UR UR7, SR_CTAID.Z ;  /* 0x00000000000779c3 */ /* 0x000ee20000002700 */
[----:B------:R-:W-:Y:S01]  /*e4b0*/  SHF.R.S32.HI R9, RZ, 0x1f, R7 ;  /* 0x0000001fff097819 */ /* 0x000fe20000011407 */
[----:B------:R-:W-:Y:S01]  /*e4c0*/  ULDC.64 UR8, c[0x0][0xc38] ;  /* 0x00030e0000087ab9 */ /* 0x000fe20000000a00 */
[----:B------:R-:W-:Y:S01]  /*e4d0*/  LOP3.LUT R21, R21, 0xfffffffc, RZ, 0xc0, !PT ;  /* 0xfffffffc15157812 */ /* 0x000fe200078ec0ff */
[----:B------:R-:W-:Y:S01]  /*e4e0*/  UIMAD UR6, UR6, UR8, URZ ;  /* 0x00000008060672a4 */ /* 0x000fe2000f8e023f */
[----:B------:R-:W-:Y:S01]  /*e4f0*/  LEA.HI R9, R9, R154, RZ, 0x3 ;  /* 0x0000009a09097211 */ /* 0x000fe200078f18ff */
[----:B------:R-:W-:Y:S01]  /*e500*/  BSSY B0, `(.L_x_7481) ;  /* 0x0000102000007945 */ /* 0x000fe20003800000 */
[----:B------:R-:W-:Y:S01]  /*e510*/  R2UR UR10, R156 ;  /* 0x000000009c0a72ca */ /* 0x000fe200000e0000 */
[----:B------:R-:W-:Y:S01]  /*e520*/  IMAD.IADD R21, R20, 0x1, -R21 ;  /* 0x0000000114157824 */ /* 0x000fe200078e0a15 */
[----:B--2---:R-:W2:Y:S01]  /*e530*/  LDC.64 R12, c[0x0][0xc40] ;  /* 0x00031000ff0c7b82 */ /* 0x004ea20000000a00 */
[----:B------:R-:W-:-:S02]  /*e540*/  LOP3.LUT R9, R9, 0xfffffff8, RZ, 0xc0, !PT ;  /* 0xfffffff809097812 */ /* 0x000fc400078ec0ff */
[----:B------:R-:W-:Y:S02]  /*e550*/  LEA.HI R155, R155, R8, RZ, 0x5 ;  /* 0x000000089b9b7211 */ /* 0x000fe400078f28ff */
[----:B------:R-:W-:Y:S01]  /*e560*/  LEA.HI R2, R21, R21, RZ, 0x1 ;  /* 0x0000001515027211 */ /* 0x000fe200078f08ff */
[----:B------:R-:W-:Y:S01]  /*e570*/  IMAD.IADD R154, R154, 0x1, -R9 ;  /* 0x000000019a9a7824 */ /* 0x000fe200078e0a09 */
[----:B------:R-:W-:Y:S01]  /*e580*/  SHF.R.S32.HI R155, RZ, 0x5, R155 ;  /* 0x00000005ff9b7819 */ /* 0x000fe2000001149b */
[----:B------:R-:W4:Y:S01]  /*e590*/  @P1 LDC R4, c[0x0][0xcec] ;  /* 0x00033b00ff041b82 */ /* 0x000f220000000800 */
[----:B------:R-:W-:Y:S02]  /*e5a0*/  LOP3.LUT R2, R2, 0x1ffffffe, RZ, 0xc0, !PT ;  /* 0x1ffffffe02027812 */ /* 0x000fe400078ec0ff */
[----:B------:R-:W-:Y:S01]  /*e5b0*/  UIMAD.WIDE.U32 UR4, UR10, UR8, URZ ;  /* 0x000000080a0472a5 */ /* 0x000fe2000f8e003f */
[----:B------:R-:W-:Y:S01]  /*e5c0*/  IMAD R155, R155, 0x10, R154 ;  /* 0x000000109b9b7824 */ /* 0x000fe200078e029a */
[----:B------:R-:W-:Y:S01]  /*e5d0*/  UIMAD UR6, UR10, UR9, UR6 ;  /* 0x000000090a0672a4 */ /* 0x000fe2000f8e0206 */
[----:B------:R-:W-:Y:S01]  /*e5e0*/  IMAD.IADD R2, R21, 0x1, -R2 ;  /* 0x0000000115027824 */ /* 0x000fe200078e0a02 */
[----:B---3--:R-:W-:Y:S01]  /*e5f0*/  USHF.R.S32.HI UR8, URZ, 0x1f, UR7 ;  /* 0x0000001f3f087899 */ /* 0x008fe20008011407 */
[----:B------:R-:W3:Y:S01]  /*e600*/  @P1 LDC R17, c[0x0][0xcf0] ;  /* 0x00033c00ff111b82 */ /* 0x000ee20000000800 */
[----:B------:R-:W-:Y:S01]  /*e610*/  UIADD3 UR6, UR5, UR6, URZ ;  /* 0x0000000605067290 */ /* 0x000fe2000fffe03f */
[----:B------:R-:W-:-:S02]  /*e620*/  IMAD R9, R2, 0x8, R155 ;  /* 0x0000000802097824 */ /* 0x000fc400078e029b */
[----:B------:R-:W-:Y:S02]  /*e630*/  IMAD.U32 R11, RZ, RZ, UR5 ;  /* 0x00000005ff0b7e24 */ /* 0x000fe4000f8e00ff */
[----:B------:R-:W-:Y:S01]  /*e640*/  IMAD.U32 R10, RZ, RZ, UR4 ;  /* 0x00000004ff0a7e24 */ /* 0x000fe2000f8e00ff */
[----:B-1----:R-:W-:Y:S01]  /*e650*/  LEA R15, R14, R9, 0x6 ;  /* 0x000000090e0f7211 */ /* 0x002fe200078e30ff */
[----:B------:R-:W-:Y:S01]  /*e660*/  IMAD.U32 R11, RZ, RZ, UR6 ;  /* 0x00000006ff0b7e24 */ /* 0x000fe2000f8e00ff */
[----:B------:R-:W-:Y:S01]  /*e670*/  ULDC.64 UR4, c[0x0][0xc48] ;  /* 0x0003120000047ab9 */ /* 0x000fe20000000a00 */
[C---:B--2---:R-:W-:Y:S02]  /*e680*/  IMAD R2, R12.reuse, UR8, RZ ;  /* 0x000000080c027c24 */ /* 0x044fe4000f8e02ff */
[----:B------:R-:W-:-:S04]  /*e690*/  IMAD.WIDE.U32 R10, R12, UR7, R10 ;  /* 0x000000070c0a7c25 */ /* 0x000fc8000f8e000a */
[----:B----4-:R-:W-:-:S04]  /*e6a0*/  @P1 IMAD.HI.U32 R4, R15, R4, RZ ;  /* 0x000000040f041227 */ /* 0x010fc800078e00ff */
[----:B------:R-:W-:Y:S02]  /*e6b0*/  IMAD R13, R13, UR7, R2 ;  /* 0x000000070d0d7c24 */ /* 0x000fe4000f8e0202 */
[----:B------:R-:W-:Y:S01]  /*e6c0*/  IMAD.MOV.U32 R9, RZ, RZ, R15 ;  /* 0x000000ffff097224 */ /* 0x000fe200078e000f */
[----:B---3--:R-:W-:Y:S01]  /*e6d0*/  @P1 SHF.R.U32.HI R9, RZ, R17, R4 ;  /* 0x00000011ff091219 */ /* 0x008fe20000011604 */
[----:B------:R-:W-:Y:S02]  /*e6e0*/  IMAD R2, R5, UR4, RZ ;  /* 0x0000000405027c24 */ /* 0x000fe4000f8e02ff */
[----:B------:R-:W-:Y:S01]  /*e6f0*/  IMAD.IADD R11, R11, 0x1, R13 ;  /* 0x000000010b0b7824 */ /* 0x000fe200078e020d */
[--C-:B------:R-:W-:Y:S01]  /*e700*/  SHF.R.S32.HI R4, RZ, 0x1f, R9.reuse ;  /* 0x0000001fff047819 */ /* 0x100fe20000011409 */
[----:B------:R-:W-:Y:S02]  /*e710*/  IMAD R13, R3, UR5, R2 ;  /* 0x00000005030d7c24 */ /* 0x000fe4000f8e0202 */
[----:B------:R-:W-:-:S02]  /*e720*/  IMAD.MOV R5, RZ, RZ, -R9 ;  /* 0x000000ffff057224 */ /* 0x000fc400078e0a09 */
        /* <DEDUP_REMOVED lines=25> */
[----:B------:R1:W2:Y:S01]  /*e8c0*/  SHFL.IDX PT, R2, R4, RZ, 0x1c1f ;  /* 0x001c1fff04027589 */ /* 0x0002a200000e0000 */
[----:B------:R-:W-:-:S03]  /*e8d0*/  ISETP.GE.AND P0, PT, R7, R6, PT ;  /* 0x000000060700720c */ /* 0x000fc60003f06270 */
[----:B------:R-:W-:Y:S01]  /*e8e0*/  IMAD R0, R11, 0x80, R0 ;  /* 0x000000800b007824 */ /* 0x000fe200078e0200 */
[----:B------:R1:W3:Y:S03]  /*e8f0*/  SHFL.IDX PT, R3, R5, RZ, 0x1c1f ;  /* 0x001c1fff05037589 */ /* 0x0002e600000e0000 */
[----:B------:R-:W-:-:S06]  /*e900*/  IMAD.SHL.U32 R0, R0, 0x2, RZ ;  /* 0x0000000200007824 */ /* 0x000fcc00078e00ff */
[----:B-1----:R-:W-:Y:S05]  /*e910*/  @P0 BRA `(.L_x_7482) ;  /* 0x0000000c00000947 */ /* 0x002fea0003800000 */
        /* <DEDUP_REMOVED lines=17> */
[C---:B------:R-:W-:Y:S01]  /*ea30*/  @!P2 LEA.HI R8, R0.reuse, R0, RZ, 0x1 ;  /* 0x000000000008a211 */ /* 0x040fe200078f08ff */
[----:B------:R-:W-:Y:S01]  /*ea40*/  VIADD R23, R0, 0x58 ;  /* 0x0000005800177836 */ /* 0x000fe20000000000 */
[----:B------:R-:W-:-:S02]  /*ea50*/  @!P3 LEA.HI R10, R9, R9, RZ, 0x1 ;  /* 0x00000009090ab211 */ /* 0x000fc400078f08ff */
[----:B------:R-:W-:Y:S02]  /*ea60*/  @!P4 LEA.HI R12, R11, R11, RZ, 0x1 ;  /* 0x0000000b0b0cc211 */ /* 0x000fe400078f08ff */
[----:B------:R-:W-:Y:S02]  /*ea70*/  @!P5 LEA.HI R14, R13, R13, RZ, 0x1 ;  /* 0x0000000d0d0ed211 */ /* 0x000fe400078f08ff */
[----:B------:R-:W-:Y:S02]  /*ea80*/  @!P2 LOP3.LUT R9, R8, 0xfffffffe, RZ, 0xc0, !PT ;  /* 0xfffffffe0809a812 */ /* 0x000fe400078ec0ff */
[----:B------:R-:W-:Y:S02]  /*ea90*/  @!P3 LOP3.LUT R11, R10, 0xfffffffe, RZ, 0xc0, !PT ;  /* 0xfffffffe0a0bb812 */ /* 0x000fe400078ec0ff */
[----:B------:R-:W-:Y:S01]  /*eaa0*/  @!P4 LOP3.LUT R13, R12, 0xfffffffe, RZ, 0xc0, !PT ;  /* 0xfffffffe0c0dc812 */ /* 0x000fe200078ec0ff */
[----:B--23--:R-:W-:Y:S01]  /*eab0*/  @!P2 IMAD.WIDE R8, R9, 0x4, R2 ;  /* 0x000000040908a825 */ /* 0x00cfe200078e0202 */
[----:B------:R-:W-:-:S02]  /*eac0*/  @!P5 LOP3.LUT R15, R14, 0xfffffffe, RZ, 0xc0, !PT ;  /* 0xfffffffe0e0fd812 */ /* 0x000fc400078ec0ff */
[----:B------:R-:W-:Y:S01]  /*ead0*/  ISETP.GE.AND P6, PT, R22, UR4, PT ;  /* 0x0000000416007c0c */ /* 0x000fe2000bfc6270 */
        /* <DEDUP_REMOVED lines=11> */
[----:B------:R-:W-:Y:S01]  /*eb90*/  ISETP.GE.AND P5, PT, R21, UR4, PT ;  /* 0x0000000415007c0c */ /* 0x000fe2000bfa6270 */
[----:B-1----:R-:W-:Y:S01]  /*eba0*/  VIADD R24, R0, 0x60 ;  /* 0x0000006000187836 */ /* 0x002fe20000000000 */
[----:B------:R-:W-:Y:S02]  /*ebb0*/  @!P1 LEA.HI R17, R17, R17, RZ, 0x1 ;  /* 0x0000001111119211 */ /* 0x000fe400078f08ff */
[----:B------:R-:W-:Y:S02]  /*ebc0*/  @!P0 LOP3.LUT R9, R16, 0xfffffffe, RZ, 0xc0, !PT ;  /* 0xfffffffe10098812 */ /* 0x000fe400078ec0ff */
[----:B--2---:R-:W-:Y:S02]  /*ebd0*/  @!P1 LOP3.LUT R11, R17, 0xfffffffe, RZ, 0xc0, !PT ;  /* 0xfffffffe110b9812 */ /* 0x004fe400078ec0ff */
        /* <DEDUP_REMOVED lines=8> */
[----:B---3--:R-:W-:Y:S01]  /*ec60*/  @!P2 LOP3.LUT R13, R18, 0xfffffffe, RZ, 0xc0, !PT ;  /* 0xfffffffe120da812 */ /* 0x008fe200078ec0ff */
[----:B------:R2:W-:Y:S01]  /*ec70*/  @!P1 ST.E.64 desc[UR36][R10.64], R44 ;  /* 0x0000002c0a009985 */ /* 0x0005e2000c101b24 */
[----:B------:R-:W-:Y:S01]  /*ec80*/  @!P3 LOP3.LUT R19, R19, 0xfffffffe, RZ, 0xc0, !PT ;  /* 0xfffffffe1313b812 */ /* 0x000fe200078ec0ff */
[----:B------:R-:W-:Y:S01]  /*ec90*/  VIADD R18, R0, 0x68 ;  /* 0x0000006800127836 */ /* 0x000fe20000000000 */
[----:B----4-:R-:W-:Y:S01]  /*eca0*/  @!P4 LOP3.LUT R15, R20, 0xfffffffe, RZ, 0xc0, !PT ;  /* 0xfffffffe140fc812 */ /* 0x010fe200078ec0ff */
[----:B------:R-:W-:Y:S01]  /*ecb0*/  VIADD R20, R0, 0x78 ;  /* 0x0000007800147836 */ /* 0x000fe20000000000 */
[----:B------:R-:W-:-:S02]  /*ecc0*/  @!P5 LOP3.LUT R21, R21, 0xfffffffe, RZ, 0xc0, !PT ;  /* 0xfffffffe1515d812 */ /* 0x000fc400078ec0ff */
[----:B------:R-:W-:Y:S01]  /*ecd0*/  @!P6 LOP3.LUT R17, R22, 0xfffffffe, RZ, 0xc0, !PT ;  /* 0xfffffffe1611e812 */ /* 0x000fe200078ec0ff */
[----:B------:R-:W-:Y:S01]  /*ece0*/  VIADD R22, R0, 0x88 ;  /* 0x0000008800167836 */ /* 0x000fe20000000000 */
[----:B------:R-:W-:Y:S01]  /*ecf0*/  ISETP.GE.AND P1, PT, R23, UR4, PT ;  /* 0x0000000417007c0c */ /* 0x000fe2000bf26270 */
[----:B-1----:R-:W-:Y:S01]  /*ed00*/  @!P2 IMAD.WIDE R8, R13, 0x4, R2 ;  /* 0x000000040d08a825 */ /* 0x002fe200078e0202 */
[----:B------:R-:W-:-:S03]  /*ed10*/  ISETP.GE.AND P0, PT, R24, UR4, PT ;  /* 0x0000000418007c0c */ /* 0x000fc6000bf06270 */
        /* <DEDUP_REMOVED lines=18> */
[----:B-1----:R-:W-:Y:S01]  /*ee40*/  @!P1 LOP3.LUT R9, R23, 0xfffffffe, RZ, 0xc0, !PT ;  /* 0xfffffffe17099812 */ /* 0x002fe200078ec0ff */
[----:B------:R-:W-:Y:S01]  /*ee50*/  VIADD R23, R0, 0x90 ;  /* 0x0000009000177836 */ /* 0x000fe20000000000 */
[----:B--2---:R-:W-:Y:S01]  /*ee60*/  @!P0 LOP3.LUT R11, R24, 0xfffffffe, RZ, 0xc0, !PT ;  /* 0xfffffffe180b8812 */ /* 0x004fe200078ec0ff */
        /* <DEDUP_REMOVED lines=9> */
[----:B---3--:R-:W-:Y:S01]  /*ef00*/  @!P2 LOP3.LUT R13, R18, 0xfffffffe, RZ, 0xc0, !PT ;  /* 0xfffffffe120da812 */ /* 0x008fe200078ec0ff */
[----:B------:R2:W-:Y:S01]  /*ef10*/  @!P0 ST.E.64 desc[UR36][R10.64], R72 ;  /* 0x000000480a008985 */ /* 0x0005e2000c101b24 */
[----:B------:R-:W-:Y:S01]  /*ef20*/  @!P6 LOP3.LUT R19, R19, 0xfffffffe, RZ, 0xc0, !PT ;  /* 0xfffffffe1313e812 */ /* 0x000fe200078ec0ff */
[----:B------:R-:W-:Y:S01]  /*ef30*/  VIADD R18, R0, 0xa0 ;  /* 0x000000a000127836 */ /* 0x000fe20000000000 */
[----:B----4-:R-:W-:Y:S01]  /*ef40*/  @!P5 LOP3.LUT R15, R20, 0xfffffffe, RZ, 0xc0, !PT ;  /* 0xfffffffe140fd812 */ /* 0x010fe200078ec0ff */
[----:B------:R-:W-:Y:S01]  /*ef50*/  VIADD R20, R0, 0xb0 ;  /* 0x000000b000147836 */ /* 0x000fe20000000000 */
[----:B------:R-:W-:Y:S02]  /*ef60*/  @!P4 LOP3.LUT R21, R21, 0xfffffffe, RZ, 0xc0, !PT ;  /* 0xfffffffe1515c812 */ /* 0x000fe400078ec0ff */
[----:B-----5:R-:W-:Y:S01]  /*ef70*/  @!P3 LOP3.LUT R17, R22, 0xfffffffe, RZ, 0xc0, !PT ;  /* 0xfffffffe1611b812 */ /* 0x020fe200078ec0ff */
        /* <DEDUP_REMOVED lines=22> */
[----:B-1----:R-:W-:Y:S02]  /*f0e0*/  @!P0 LOP3.LUT R9, R23, 0xfffffffe, RZ, 0xc0, !PT ;  /* 0xfffffffe17098812 */ /* 0x002fe400078ec0ff */
[----:B------:R-:W-:Y:S02]  /*f0f0*/  @!P2 LEA.HI R18, R18, R18, RZ, 0x1 ;  /* 0x000000121212a211 */ /* 0x000fe400078f08ff */
[----:B--2---:R-:W-:Y:S01]  /*f100*/  @!P1 LOP3.LUT R11, R24, 0xfffffffe, RZ, 0xc0, !PT ;  /* 0xfffffffe180b9812 */ /* 0x004fe200078ec0ff */
[--C-:B------:R-:W-:Y:S01]  /*f110*/  @!P0 IMAD.WIDE R8, R9, 0x4, R2.reuse ;  /* 0x0000000409088825 */ /* 0x100fe200078e0202 */
[----:B------:R-:W-:Y:S02]  /*f120*/  @!P4 LEA.HI R20, R20, R20, RZ, 0x1 ;  /* 0x000000141414c211 */ /* 0x000fe400078f08ff */
        /* <DEDUP_REMOVED lines=8> */
[----:B------:R-:W-:-:S02]  /*f1b0*/  @!P6 LEA.HI R22, R22, R22, RZ, 0x1 ;  /* 0x000000161616e211 */ /* 0x000fc400078f08ff */
[----:B----4-:R-:W-:Y:S01]  /*f1c0*/  @!P4 LOP3.LUT R15, R20, 0xfffffffe, RZ, 0xc0, !PT ;  /* 0xfffffffe140fc812 */ /* 0x010fe200078ec0ff */
[----:B------:R-:W-:Y:S01]  /*f1d0*/  @!P2 ST.E.64 desc[UR36][R12.64], R104 ;  /* 0x000000680c00a985 */ /* 0x000fe2000c101b24 */
[----:B------:R-:W-:Y:S01]  /*f1e0*/  @!P5 LOP3.LUT R21, R21, 0xfffffffe, RZ, 0xc0, !PT ;  /* 0xfffffffe1515d812 */ /* 0x000fe200078ec0ff */
[----:B------:R-:W-:Y:S01]  /*f1f0*/  VIADD R20, R0, 0xd8 ;  /* 0x000000d800147836 */ /* 0x000fe20000000000 */
[----:B-----5:R-:W-:Y:S02]  /*f200*/  @!P6 LOP3.LUT R17, R22, 0xfffffffe, RZ, 0xc0, !PT ;  /* 0xfffffffe1611e812 */ /* 0x020fe400078ec0ff */
[----:B------:R-:W-:Y:S01]  /*f210*/  IADD3 R18, R0, 0xc8, RZ ;  /* 0x000000c800127810 */ /* 0x000fe20007ffe0ff */
[--C-:B-1----:R-:W-:Y:S01]  /*f220*/  @!P3 IMAD.WIDE R8, R19, 0x4, R2.reuse ;  /* 0x000000041308b825 */ /* 0x102fe200078e0202 */
[----:B------:R-:W-:Y:S02]  /*f230*/  ISETP.GE.AND P2, PT, R20, UR4, PT ;  /* 0x0000000414007c0c */ /* 0x000fe4000bf46270 */
[----:B------:R-:W-:Y:S01]  /*f240*/  ISETP.GE.AND P0, PT, R18, UR4, PT ;  /* 0x0000000412007c0c */ /* 0x000fe2000bf06270 */
[--C-:B--2---:R-:W-:Y:S01]  /*f250*/  @!P4 IMAD.WIDE R10, R15, 0x4, R2.reuse ;  /* 0x000000040f0ac825 */ /* 0x104fe200078e0202 */
        /* <DEDUP_REMOVED lines=10> */
[----:B-1----:R-:W-:Y:S01]  /*f300*/  VIADD R9, R0, 0xf8 ;  /* 0x000000f800097836 */ /* 0x002fe20000000000 */
        /* <DEDUP_REMOVED lines=8> */
[----:B--2---:R-:W-:Y:S02]  /*f390*/  @!P1 LOP3.LUT R11, R19, 0xfffffffe, RZ, 0xc0, !PT ;  /* 0xfffffffe130b9812 */ /* 0x004fe400078ec0ff */
[----:B------:R-:W-:Y:S02]  /*f3a0*/  @!P3 LEA.HI R21, R21, R21, RZ, 0x1 ;  /* 0x000000151515b211 */ /* 0x000fe400078f08ff */
[----:B------:R-:W-:Y:S02]  /*f3b0*/  @!P6 LEA.HI R10, R9, R9, RZ, 0x1 ;  /* 0x00000009090ae211 */ /* 0x000fe400078f08ff */
[----:B------:R-:W-:Y:S02]  /*f3c0*/  @!P4 LEA.HI R12, R12, R12, RZ, 0x1 ;  /* 0x0000000c0c0cc211 */ /* 0x000fe400078f08ff */
[----:B------:R-:W-:Y:S02]  /*f3d0*/  @!P5 LEA.HI R8, R13, R13, RZ, 0x1 ;  /* 0x0000000d0d08d211 */ /* 0x000fe400078f08ff */
[----:B------:R-:W-:-:S02]  /*f3e0*/  @!P0 LOP3.LUT R9, R18, 0xfffffffe, RZ, 0xc0, !PT ;  /* 0xfffffffe12098812 */ /* 0x000fc400078ec0ff */
[----:B------:R-:W-:Y:S02]  /*f3f0*/  @!P2 LOP3.LUT R13, R20, 0xfffffffe, RZ, 0xc0, !PT ;  /* 0xfffffffe140da812 */ /* 0x000fe400078ec0ff */
[----:B---3--:R-:W-:Y:S02]  /*f400*/  @!P3 LOP3.LUT R15, R21, 0xfffffffe, RZ, 0xc0, !PT ;  /* 0xfffffffe150fb812 */ /* 0x008fe400078ec0ff */
[----:B----4-:R-:W-:Y:S01]  /*f410*/  @!P4 LOP3.LUT R17, R12, 0xfffffffe, RZ, 0xc0, !PT ;  /* 0xfffffffe0c11c812 */ /* 0x010fe200078ec0ff */
        /* <DEDUP_REMOVED lines=16> */
.L_x_7482:
[----:B------:R-:W-:Y:S05]  /*f520*/  BSYNC B0 ;  /* 0x0000000000007941 */ /* 0x000fea0003800000 */
.L_x_7481:
[----:B------:R-:W-:Y:S01]  /*f530*/  VIADD R7, R7, 0x8 ;  /* 0x0000000807077836 */ /* 0x000fe20000000000 */
[----:B-1-3--:R3:W4:Y:S04]  /*f540*/  SHFL.IDX PT, R3, R5, 0x1, 0x1c1f ;  /* 0x003c1f0005037f89 */ /* 0x00a72800000e0000 */
[----:B------:R-:W-:Y:S01]  /*f550*/  ISETP.GE.AND P0, PT, R7, R6, PT ;  /* 0x000000060700720c */ /* 0x000fe20003f06270 */
[----:B--2---:R3:W2:-:S12]  /*f560*/  SHFL.IDX PT, R2, R4, 0x1, 0x1c1f ;  /* 0x003c1f0004027f89 */ /* 0x00469800000e0000 */
[----:B---3--:R-:W-:Y:S05]  /*f570*/  @P0 BRA `(.L_x_7433) ;  /* 0x0000005400b80947 */ /* 0x008fea0003800000 */
        /* <DEDUP_REMOVED lines=19> */
[----:B------:R-:W-:Y:S01]  /*f6b0*/  VIADD R20, R0, 0x80 ;  /* 0x0000008000147836 */ /* 0x000fe20000000000 */
[----:B------:R-:W-:Y:S02]  /*f6c0*/  @!P2 LEA.HI R8, R7, R7, RZ, 0x1 ;  /* 0x000000070708a211 */ /* 0x000fe400078f08ff */
[----:B------:R-:W-:Y:S02]  /*f6d0*/  @!P0 LOP3.LUT R5, R4, 0xfffffffe, RZ, 0xc0, !PT ;  /* 0xfffffffe04058812 */ /* 0x000fe400078ec0ff */
[----:B------:R-:W-:Y:S02]  /*f6e0*/  @!P1 LOP3.LUT R7, R6, 0xfffffffe, RZ, 0xc0, !PT ;  /* 0xfffffffe06079812 */ /* 0x000fe400078ec0ff */
[----:B------:R-:W-:Y:S01]  /*f6f0*/  @!P2 LOP3.LUT R9, R8, 0xfffffffe, RZ, 0xc0, !PT ;  /* 0xfffffffe0809a812 */ /* 0x000fe200078ec0ff */
[----:B--2-4-:R-:W-:Y:S01]  /*f700*/  @!P0 IMAD.WIDE R4, R5, 0x4, R2 ;  /* 0x0000000405048825 */ /* 0x014fe200078e0202 */
        /* <DEDUP_REMOVED lines=13> */
[----:B-1----:R-:W-:Y:S02]  /*f7e0*/  @!P5 LOP3.LUT R5, R10, 0xfffffffe, RZ, 0xc0, !PT ;  /* 0xfffffffe0a05d812 */ /* 0x002fe400078ec0ff */
[----:B------:R-:W-:Y:S02]  /*f7f0*/  @!P0 LEA.HI R12, R12, R12, RZ, 0x1 ;  /* 0x0000000c0c0c8211 */ /* 0x000fe400078f08ff */
[----:B--2---:R-:W-:Y:S01]  /*f800*/  @!P6 LOP3.LUT R7, R11, 0xfffffffe, RZ, 0xc0, !PT ;  /* 0xfffffffe0b07e812 */ /* 0x004fe200078ec0ff */
[----:B------:R-:W-:Y:S01]  /*f810*/  @!P5 IMAD.WIDE R4, R5, 0x4, R2 ;  /* 0x000000040504d825 */ /* 0x000fe200078e0202 */
[----:B------:R-:W-:-:S02]  /*f820*/  @!P1 LEA.HI R13, R13, R13, RZ, 0x1 ;  /* 0x0000000d0d0d9211 */ /* 0x000fc400078f08ff */
[----:B------:R-:W-:Y:S01]  /*f830*/  @!P2 LEA.HI R14, R14, R14, RZ, 0x1 ;  /* 0x0000000e0e0ea211 */ /* 0x000fe200078f08ff */
[----:B------:R-:W-:Y:S01]  /*f840*/  @!P6 IMAD.WIDE R6, R7, 0x4, R2 ;  /* 0x000000040706e825 */ /* 0x000fe200078e0202 */
[----:B------:R-:W-:Y:S01]  /*f850*/  @!P4 LEA.HI R16, R16, R16, RZ, 0x1 ;  /* 0x000000101010c211 */ /* 0x000fe200078f08ff */
[----:B------:R1:W-:Y:S01]  /*f860*/  @!P5 ST.E.64 desc[UR36][R4.64], R38 ;  /* 0x000000260400d985 */ /* 0x0003e2000c101b24 */
[----:B---3--:R-:W-:Y:S02]  /*f870*/  @!P0 LOP3.LUT R9, R12, 0xfffffffe, RZ, 0xc0, !PT ;  /* 0xfffffffe0c098812 */ /* 0x008fe400078ec0ff */
        /* <DEDUP_REMOVED lines=9> */
[----:B-1----:R-:W-:-:S04]  /*f910*/  @!P0 IMAD.WIDE R4, R9, 0x4, R2 ;  /* 0x0000000409048825 */ /* 0x002fc800078e0202 */
[--C-:B--2---:R-:W-:Y:S01]  /*f920*/  @!P1 IMAD.WIDE R6, R13, 0x4, R2.reuse ;  /* 0x000000040d069825 */ /* 0x104fe200078e0202 */
        /* <DEDUP_REMOVED lines=17> */
[----:B-1----:R-:W-:Y:S01]  /*fa40*/  @!P5 LOP3.LUT R5, R18, 0xfffffffe, RZ, 0xc0, !PT ;  /* 0xfffffffe1205d812 */ /* 0x002fe200078ec0ff */
[C---:B------:R-:W-:Y:S01]  /*fa50*/  VIADD R18, R0.reuse, 0x88 ;  /* 0x0000008800127836 */ /* 0x040fe20000000000 */
        /* <DEDUP_REMOVED lines=76> */
[C---:B------:R-:W-:Y:S01]  /*ff20*/  VIADD R15, R0.reuse, 0xd8 ;  /* 0x000000d8000f7836 */ /* 0x040fe20000000000 */
[----:B------:R5:W-:Y:S01]  /*ff30*/  @!P1 ST.E.64 desc[UR36][R12.64], R118 ;  /* 0x000000760c009985 */ /* 0x000be2000c101b24 */
[----:B------:R-:W-:Y:S01]  /*ff40*/  ISETP.GE.AND P3, PT, R17, UR4, PT ;  /* 0x0000000411007c0c */ /* 0x000fe2000bf66270 */
[----:B------:R-:W-:Y:S01]  /*ff50*/  VIADD R0, R0, 0xf8 ;  /* 0x000000f800007836 */ /* 0x000fe20000000000 */
[----:B------:R-:W-:Y:S02]  /*ff60*/  @!P5 LEA.HI R18, R18, R18, RZ, 0x1 ;  /* 0x000000121212d211 */ /* 0x000fe400078f08ff */
[----:B------:R-:W-:-:S02]  /*ff70*/  ISETP.GE.AND P1, PT, R15, UR4, PT ;  /* 0x000000040f007c0c */ /* 0x000fc4000bf26270 */
[----:B------:R-:W-:Y:S02]  /*ff80*/  @!P6 LEA.HI R19, R19, R19, RZ, 0x1 ;  /* 0x000000131313e211 */ /* 0x000fe400078f08ff */
[----:B-1----:R-:W-:Y:S02]  /*ff90*/  @!P5 LOP3.LUT R5, R18, 0xfffffffe, RZ, 0xc0, !PT ;  /* 0xfffffffe1205d812 */ /* 0x002fe400078ec0ff */
[----:B--2---:R-:W-:Y:S02]  /*ffa0*/  @!P6 LOP3.LUT R7, R19, 0xfffffffe, RZ, 0xc0, !PT ;  /* 0xfffffffe1307e812 */ /* 0x004fe400078ec0ff */
        /* <DEDUP_REMOVED lines=10> */
[----:B------:R-:W-:Y:S02]  /*10050*/  @!P1 LOP3.LUT R15, R15, 0xfffffffe, RZ, 0xc0, !PT ;  /* 0xfffffffe0f0f9812 */ /* 0x000fe400078ec0ff */
[----:B----4-:R-:W-:Y:S02]  /*10060*/  @!P2 LOP3.LUT R11, R16, 0xfffffffe, RZ, 0xc0, !PT ;  /* 0xfffffffe100ba812 */ /* 0x010fe400078ec0ff */
[----:B------:R-:W-:Y:S02]  /*10070*/  @!P3 LOP3.LUT R17, R17, 0xfffffffe, RZ, 0xc0, !PT ;  /* 0xfffffffe1111b812 */ /* 0x000fe400078ec0ff */
[----:B-----5:R-:W-:Y:S01]  /*10080*/  @!P4 LOP3.LUT R13, R20, 0xfffffffe, RZ, 0xc0, !PT ;  /* 0xfffffffe140dc812 */ /* 0x020fe200078ec0ff */
[----:B-1----:R-:W-:-:S04]  /*10090*/  @!P0 IMAD.WIDE R4, R9, 0x4, R2 ;  /* 0x0000000409048825 */ /* 0x002fc800078e0202 */
[--C-:B--2---:R-:W-:Y:S01]  /*100a0*/  @!P1 IMAD.WIDE R6, R15, 0x4, R2.reuse ;  /* 0x000000040f069825 */ /* 0x104fe200078e0202 */
        /* <DEDUP_REMOVED lines=15> */
.L_x_7479:
        /* <DEDUP_REMOVED lines=8> */
[----:B--2---:R-:W-:Y:S02]  /*10220*/  IMAD R3, R6, UR4, RZ ;  /* 0x0000000406037c24 */ /* 0x004fe4000f8e02ff */
[----:B------:R-:W-:-:S05]  /*10230*/  VIADD R0, R0, 0xffffff80 ;  /* 0xffffff8000007836 */ /* 0x000fca0000000000 */
[----:B------:R-:W-:-:S13]  /*10240*/  ISETP.GE.AND P0, PT, R0, R3, PT ;  /* 0x000000030000720c */ /* 0x000fda0003f06270 */
[----:B------:R-:W-:Y:S05]  /*10250*/  @P0 BRA `(.L_x_7433) ;  /* 0x0000004800800947 */ /* 0x000fea0003800000 */
[----:B------:R-:W2:Y:S01]  /*10260*/  LDL R4, [R1] ;  /* 0x0000000001047983 */ /* 0x000ea20000100800 */
[----:B------:R-:W-:Y:S01]  /*10270*/  ISETP.NE.AND P0, PT, R6, 0x1, PT ;  /* 0x000000010600780c */ /* 0x000fe20003f05270 */
[----:B------:R-:W-:Y:S01]  /*10280*/  S2UR UR7, SR_CTAID.Z ;  /* 0x00000000000779c3 */ /* 0x000fe20000002700 */
[----:B------:R-:W-:Y:S01]  /*10290*/  ULDC.64 UR8, c[0x0][0xcd0] ;  /* 0x0003340000087ab9 */ /* 0x000fe20000000a00 */
[----:B------:R-:W-:-:S06]  /*102a0*/  IMAD.MOV.U32 R5, RZ, RZ, R0 ;  /* 0x000000ffff057224 */ /* 0x000fcc00078e0000 */
[----:B------:R-:W1:Y:S08]  /*102b0*/  LDC.64 R10, c[0x0][0xcd8] ;  /* 0x00033600ff0a7b82 */ /* 0x000e700000000a00 */
[----:B------:R-:W3:Y:S08]  /*102c0*/  @P0 LDC R7, c[0x0][0xcec] ;  /* 0x00033b00ff070b82 */ /* 0x000ef00000000800 */
[----:B------:R-:W4:Y:S08]  /*102d0*/  @P0 LDC R9, c[0x0][0xcf0] ;  /* 0x00033c00ff090b82 */ /* 0x000f300000000800 */
[----:B------:R-:W5:Y:S08]  /*102e0*/  S2UR UR10, SR_CTAID.Y ;  /* 0x00000000000a79c3 */ /* 0x000f700000002600 */
[----:B------:R-:W5:Y:S01]  /*102f0*/  LDC R8, c[0x0][0xd50] ;  /* 0x00035400ff087b82 */ /* 0x000f620000000800 */
[----:B--2---:R-:W-:Y:S01]  /*10300*/  R2UR UR11, R4 ;  /* 0x00000000040b72ca */ /* 0x004fe200000e0000 */
[----:B---3--:R-:W-:-:S05]  /*10310*/  @P0 IMAD.HI.U32 R4, R0, R7, RZ ;  /* 0x0000000700040227 */ /* 0x008fca00078e00ff */
[----:B----4-:R-:W-:-:S07]  /*10320*/  @P0 SHF.R.U32.HI R5, RZ, R9, R4 ;  /* 0x00000009ff050219 */ /* 0x010fce0000011604 */
[----:B------:R-:W-:Y:S02]  /*10330*/  USHF.R.S32.HI UR6, URZ, 0x1f, UR11 ;  /* 0x0000001f3f067899 */ /* 0x000fe4000801140b */
[----:B------:R-:W-:Y:S01]  /*10340*/  IMAD R7, RZ, RZ, -UR11 ;  /* 0x8000000bff077e24 */ /* 0x000fe2000f8e02ff */
[----:B------:R-:W-:Y:S02]  /*10350*/  UIMAD.WIDE.U32 UR4, UR11, UR8, URZ ;  /* 0x000000080b0472a5 */ /* 0x000fe4000f8e003f */
[----:B------:R-:W-:Y:S01]  /*10360*/  UIMAD UR6, UR6, UR8, URZ ;  /* 0x00000008060672a4 */ /* 0x000fe2000f8e023f */
[----:B-----5:R-:W-:Y:S01]  /*10370*/  IMAD R9, R8, R7, UR10 ;  /* 0x0000000a08097e24 */ /* 0x020fe2000f8e0207 */
[----:B------:R-:W-:Y:S01]  /*10380*/  USHF.R.S32.HI UR8, URZ, 0x1f, UR7 ;  /* 0x0000001f3f087899 */ /* 0x000fe20008011407 */
[----:B------:R-:W-:Y:S01]  /*10390*/  IMAD.MOV R7, RZ, RZ, -R5 ;  /* 0x000000ffff077224 */ /* 0x000fe200078e0a05 */
[----:B------:R-:W-:Y:S01]  /*103a0*/  UIMAD UR6, UR11, UR9, UR6 ;  /* 0x000000090b0672a4 */ /* 0x000fe2000f8e0206 */
[----:B------:R-:W-:Y:S01]  /*103b0*/  IMAD.U32 R3, RZ, RZ, UR5 ;  /* 0x00000005ff037e24 */ /* 0x000fe2000f8e00ff */
[----:B------:R-:W-:Y:S01]  /*103c0*/  SHF.R.S32.HI R4, RZ, 0x1f, R9 ;  /* 0x0000001fff047819 */ /* 0x000fe20000011409 */
[----:B------:R-:W-:Y:S01]  /*103d0*/  IMAD.U32 R2, RZ, RZ, UR4 ;  /* 0x00000004ff027e24 */ /* 0x000fe2000f8e00ff */
[----:B------:R-:W-:Y:S01]  /*103e0*/  UIADD3 UR6, UR5, UR6, URZ ;  /* 0x0000000605067290 */ /* 0x000fe2000fffe03f */
[----:B-1----:R-:W-:-:S02]  /*103f0*/  IMAD R12, R10, UR8, RZ ;  /* 0x000000080a0c7c24 */ /* 0x002fc4000f8e02ff */
[----:B------:R-:W-:Y:S01]  /*10400*/  ULDC.64 UR4, c[0x0][0xce0] ;  /* 0x0003380000047ab9 */ /* 0x000fe20000000a00 */
[----:B------:R-:W-:Y:S02]  /*10410*/  IMAD R7, R6, R7, R0 ;  /* 0x0000000706077224 */ /* 0x000fe400078e0200 */
[----:B------:R-:W-:Y:S01]  /*10420*/  MOV R3, UR6 ;  /* 0x0000000600037c02 */ /* 0x000fe20008000f00 */
[----:B------:R-:W-:Y:S02]  /*10430*/  IMAD R11, R11, UR7, R12 ;  /* 0x000000070b0b7c24 */ /* 0x000fe4000f8e020c */
[----:B------:R-:W-:Y:S01]  /*10440*/  IMAD R4, R4, UR4, RZ ;  /* 0x0000000404047c24 */ /* 0x000fe2000f8e02ff */
[----:B------:R-:W-:Y:S01]  /*10450*/  SHF.R.S32.HI R0, RZ, 0x1f, R7 ;  /* 0x0000001fff007819 */ /* 0x000fe20000011407 */
[----:B------:R-:W-:-:S04]  /*10460*/  IMAD.WIDE.U32 R2, R10, UR7, R2 ;  /* 0x000000070a027c25 */ /* 0x000fc8000f8e0002 */
[----:B------:R-:W-:Y:S02]  /*10470*/  IMAD.IADD R3, R11, 0x1, R3 ;  /* 0x000000010b037824 */ /* 0x000fe400078e0203 */
[C---:B------:R-:W-:Y:S02]  /*10480*/  IMAD R4, R9.reuse, UR5, R4 ;  /* 0x0000000509047c24 */ /* 0x040fe4000f8e0204 */
[----:B------:R-:W-:Y:S01]  /*10490*/  IMAD.WIDE.U32 R2, R9, UR4, R2 ;  /* 0x0000000409027c25 */ /* 0x000fe2000f8e0002 */
[----:B------:R-:W-:Y:S01]  /*104a0*/  SHF.R.S32.HI R9, RZ, 0x1f, R5 ;  /* 0x0000001fff097819 */ /* 0x000fe20000011405 */
[----:B------:R-:W-:Y:S02]  /*104b0*/  ULDC.64 UR4, c[0x0][0xcc8] ;  /* 0x0003320000047ab9 */ /* 0x000fe40000000a00 */
[----:B------:R-:W-:Y:S01]  /*104c0*/  IMAD R0, R0, UR4, RZ ;  /* 0x0000000400007c24 */ /* 0x000fe2000f8e02ff */
[----:B------:R-:W-:-:S03]  /*104d0*/  IADD3 R2, P0, R5, R2, RZ ;  /* 0x0000000205027210 */ /* 0x000fc60007f1e0ff */
[----:B------:R-:W-:Y:S01]  /*104e0*/  IMAD R5, R7, UR5, R0 ;  /* 0x0000000507057c24 */ /* 0x000fe2000f8e0200 */
[----:B------:R-:W-:-:S03]  /*104f0*/  IADD3.X R3, R9, R3, R4, P0, !PT ;  /* 0x0000000309037210 */ /* 0x000fc600007fe404 */
        /* <DEDUP_REMOVED lines=8> */
.L_x_7431:
        /* <DEDUP_REMOVED lines=18> */
.L_x_7483:
[----:B------:R-:W-:Y:S01]  /*106a0*/  ULDC UR43, c[0x0][0xd50] ;  /* 0x00035400002b7ab9 */ /* 0x000fe20000000800 */
[----:B------:R-:W-:Y:S01]  /*106b0*/  UMOV UR39, UR6 ;  /* 0x0000000600277c82 */ /* 0x000fe20008000000 */
[----:B------:R-:W-:-:S11]  /*106c0*/  UISETP.NE.AND UP0, UPT, UR43, 0x1, UPT ;  /* 0x000000012b00788c */ /* 0x000fd6000bf05270 */
[----:B------:R-:W-:Y:S01]  /*106d0*/  @UP0 ULDC UR4, c[0x0][0xd54] ;  /* 0x0003550000040ab9 */ /* 0x000fe20000000800 */
[----:B------:R-:W-:Y:S01]  /*106e0*/  @UP0 ULDC UR7, c[0x0][0xd58] ;  /* 0x0003560000070ab9 */ /* 0x000fe20000000800 */
[----:B------:R-:W-:-:S04]  /*106f0*/  UIMAD.WIDE.U32 UR4, UR6, UR4, URZ ;  /* 0x00000004060472a5 */ /* 0x000fc8000f8e003f */
[----:B------:R-:W-:-:S12]  /*10700*/  @UP0 USHF.R.U32.HI UR39, URZ, UR7, UR5 ;  /* 0x000000073f270299 */ /* 0x000fd80008011605 */
.L_x_7484:
        /* <DEDUP_REMOVED lines=8> */
[----:B------:R-:W0:Y:S01]  /*10790*/  S2UR UR46, SR_CTAID.X ;  /* 0x00000000002e79c3 */ /* 0x000e220000002500 */
[----:B------:R-:W-:Y:S01]  /*107a0*/  UISETP.NE.U32.AND UP0, UPT, UR4, URZ, UPT ;  /* 0x0000003f0400728c */ /* 0x000fe2000bf05070 */
[----:B------:R-:W-:Y:S01]  /*107b0*/  MOV R30, RZ ;  /* 0x000000ff001e7202 */ /* 0x000fe20000000f00 */
[----:B------:R-:W-:Y:S01]  /*107c0*/  ULDC UR6, c[0x0][0x448] ;  /* 0x0001120000067ab9 */ /* 0x000fe20000000800 */
[----:B------:R-:W-:Y:S01]  /*107d0*/  ULDC UR7, c[0x0][0x2f0] ;  /* 0x0000bc0000077ab9 */ /* 0x000fe20000000800 */
[----:B------:R-:W-:Y:S02]  /*107e0*/  UISETP.NE.AND.EX UP0, UPT, UR5, URZ, UPT, UP0 ;  /* 0x0000003f0500728c */ /* 0x000fe4000bf05300 */
[----:B------:R-:W-:-:S04]  /*107f0*/  UISETP.NE.AND UP1, UPT, UR6, 0x1, UPT ;  /* 0x000000010600788c */ /* 0x000fc8000bf25270 */
[----:B------:R-:W-:-:S05]  /*10800*/  PLOP3.LUT P0, PT, PT, PT, UP0, 0x80, 0x0 ;  /* 0x000000000000781c */ /* 0x000fca0003f0f008 */
[----:B------:R-:W-:Y:S02]  /*10810*/  @UP0 ULDC.64 UR4, c[0x0][0xb20] ;  /* 0x0002c80000040ab9 */ /* 0x000fe40000000a00 */
[----:B------:R-:W-:Y:S01]  /*10820*/  @UP0 UIMAD.WIDE UR4, UR45, 0x4, UR4 ;  /* 0x000000042d0408a5 */ /* 0x000fe2000f8e0204 */
[----:B------:R-:W-:-:S05]  /*10830*/  @UP1 ULDC UR8, c[0x0][0x450] ;  /* 0x0001140000081ab9 */ /* 0x000fca0000000800 */
[----:B------:R-:W-:Y:S02]  /*10840*/  IMAD.U32 R2, RZ, RZ, UR4 ;  /* 0x00000004ff027e24 */ /* 0x000fe4000f8e00ff */
[----:B------:R-:W-:Y:S01]  /*10850*/  IMAD.U32 R3, RZ, RZ, UR5 ;  /* 0x00000005ff037e24 */ /* 0x000fe2000f8e00ff */
[----:B------:R-:W-:Y:S02]  /*10860*/  ULDC.64 UR4, c[0x0][0x418] ;  /* 0x0001060000047ab9 */ /* 0x000fe40000000a00 */
[----:B------:R-:W-:Y:S02]  /*10870*/  UISETP.NE.U32.AND UP0, UPT, UR4, URZ, UPT ;  /* 0x0000003f0400728c */ /* 0x000fe4000bf05070 */
[----:B0-----:R-:W-:Y:S01]  /*10880*/  ULEA UR6, UR46, 0x3f, 0x6 ;  /* 0x0000003f2e067891 */ /* 0x001fe2000f8e303f */
[----:B------:R0:W5:Y:S01]  /*10890*/  @P0 LDG.E R30, desc[UR36][R2.64] ;  /* 0x00000024021e0981 */ /* 0x000162000c1e1900 */
[----:B------:R-:W-:Y:S01]  /*108a0*/  UISETP.NE.AND.EX UP0, UPT, UR5, URZ, UPT, UP0 ;  /* 0x0000003f0500728c */ /* 0x000fe2000bf05300 */
[----:B------:R-:W-:Y:S01]  /*108b0*/  ULDC UR4, c[0x0][0x424] ;  /* 0x0001090000047ab9 */ /* 0x000fe20000000800 */
[----:B------:R-:W-:-:S02]  /*108c0*/  UP2UR UR47, UPR, URZ, 0x2 ;  /* 0x000000023f2f7883 */ /* 0x000fc40008000000 */
[----:B------:R-:W-:Y:S02]  /*108d0*/  USEL UR40, UR4, 0x1, UP0 ;  /* 0x0000000104287887 */ /* 0x000fe40008000000 */
[----:B------:R-:W-:Y:S01]  /*108e0*/  USHF.R.U32.HI UR9, URZ, 0x10, UR43 ;  /* 0x000000103f097899 */ /* 0x000fe2000801162b */
[----:B------:R-:W-:Y:S01]  /*108f0*/  @UP1 ULDC UR4, c[0x0][0x44c] ;  /* 0x0001130000041ab9 */ /* 0x000fe20000000800 */
[----:B------:R-:W-:Y:S02]  /*10900*/  UIMAD UR40, UR40, UR7, URZ ;  /* 0x00000007282872a4 */ /* 0x000fe4000f8e023f */
[----:B------:R-:W-:Y:S01]  /*10910*/  UIMAD.WIDE.U32 UR4, UR6, UR4, URZ ;  /* 0x00000004060472a5 */ /* 0x000fe2000f8e003f */
[----:B------:R-:W-:Y:S01]  /*10920*/  ULDC UR7, c[0x0][0x288] ;  /* 0x0000a20000077ab9 */ /* 0x000fe20000000800 */
[----:B------:R-:W-:Y:S02]  /*10930*/  UIADD3 UR4, UR40, 0x3f, URZ ;  /* 0x0000003f28047890 */ /* 0x000fe4000fffe03f */
[----:B------:R-:W-:-:S02]  /*10940*/  UIADD3 UR7, UR40, 0x40, -UR7 ;  /* 0x0000004028077890 */ /* 0x000fc4000fffe807 */
[----:B------:R-:W-:Y:S02]  /*10950*/  @UP1 USHF.R.U32.HI UR6, URZ, UR8, UR5 ;  /* 0x000000083f061299 */ /* 0x000fe40008011605 */
[----:B------:R-:W-:Y:S02]  /*10960*/  USHF.R.S32.HI UR5, URZ, 0x1f, UR4 ;  /* 0x0000001f3f057899 */ /* 0x000fe40008011404 */
[----:B------:R-:W-:Y:S02]  /*10970*/  UIADD3 UR7, UR7, UR6, URZ ;  /* 0x0000000607077290 */ /* 0x000fe4000fffe03f */
[----:B------:R-:W-:Y:S02]  /*10980*/  ULEA.HI UR5, UR5, UR4, URZ, 0x6 ;  /* 0x0000000405057291 */ /* 0x000fe4000f8f303f */
[----:B------:R-:W-:Y:S02]  /*10990*/  USHF.R.S32.HI UR6, URZ, 0x1f, UR7 ;  /* 0x0000001f3f067899 */ /* 0x000fe40008011407 */
[----:B------:R-:W-:-:S02]  /*109a0*/  USHF.R.S32.HI UR41, URZ, 0x6, UR5 ;  /* 0x000000063f297899 */ /* 0x000fc40008011405 */
[----:B------:R-:W-:Y:S02]  /*109b0*/  ULEA.HI UR6, UR6, UR7, URZ, 0x6 ;  /* 0x0000000706067291 */ /* 0x000fe4000f8f303f */
[----:B------:R-:W-:Y:S02]  /*109c0*/  ULOP3.LUT UR43, UR43, 0xffff, URZ, 0xc0, !UPT ;  /* 0x0000ffff2b2b7892 */ /* 0x000fe4000f8ec03f */
[----:B------:R-:W-:Y:S01]  /*109d0*/  USHF.R.S32.HI UR42, URZ, 0x6, UR6 ;  /* 0x000000063f2a7899 */ /* 0x000fe20008011406 */
[----:B------:R-:W-:-:S03]  /*109e0*/  UMOV UR38, URZ ;  /* 0x0000003f00267c82 */ /* 0x000fc60008000000 */
[----:B------:R-:W-:-:S04]  /*109f0*/  UISETP.LT.AND UP0, UPT, UR41, UR42, UPT ;  /* 0x0000002a2900728c */ /* 0x000fc8000bf01270 */
[----:B------:R-:W-:Y:S02]  /*10a00*/  USEL UR11, UR41, UR42, UP0 ;  /* 0x0000002a290b7287 */ /* 0x000fe40008000000 */
[----:B------:R-:W-:Y:S02]  /*10a10*/  UISETP.NE.AND UP0, UPT, UR9, URZ, UPT ;  /* 0x0000003f0900728c */ /* 0x000fe4000bf05270 */
[----:B------:R-:W-:-:S06]  /*10a20*/  UISETP.GE.AND UP1, UPT, UR11, 0x1, UPT ;  /* 0x000000010b00788c */ /* 0x000fcc000bf26270 */
[----:B------:R-:W-:-:S03]  /*10a30*/  PLOP3.LUT P0, PT, PT, PT, UP1, 0x80, 0x0 ;  /* 0x000000000000781c */ /* 0x000fc60003f0f018 */
[----:B------:R-:W-:-:S10]  /*10a40*/  @!UP0 ULDC UR9, c[0x0][0xae8] ;  /* 0x0002ba0000098ab9 */ /* 0x000fd40000000800 */
        /* <DEDUP_REMOVED lines=31> */
.L_x_7486:
        /* <DEDUP_REMOVED lines=31> */
.L_x_7487:
        /* <DEDUP_REMOVED lines=20> */
.L_x_7489:
[----:B------:R0:W1:Y:S01]  /*10f70*/  LDC.64 R2, c[0x4][R16] ;  /* 0x0100000010027b82 */ /* 0x0000620000000a00 */
[----:B------:R-:W-:Y:S01]  /*10f80*/  ULDC.64 UR4, c[0x4][0xf0] ;  /* 0x01003c0000047ab9 */ /* 0x000fe20000000a00 */
[----:B------:R-:W-:Y:S01]  /*10f90*/  ULDC.64 UR6, c[0x4][0xf8] ;  /* 0x01003e0000067ab9 */ /* 0x000fe20000000a00 */
[----:B------:R-:W-:Y:S01]  /*10fa0*/  MOV R4, UR4 ;  /* 0x0000000400047c02 */ /* 0x000fe20008000f00 */
        /* <DEDUP_REMOVED lines=11> */
.L_x_7488:
[----:B------:R-:W-:Y:S01]  /*11060*/  ULDC.64 UR4, c[0x0][0xaf0] ;  /* 0x0002bc0000047ab9 */ /* 0x000fe20000000a00 */
[----:B------:R-:W-:Y:S01]  /*11070*/  MOV R25, UR45 ;  /* 0x0000002d00197c02 */ /* 0x000fe20008000f00 */
        /* <DEDUP_REMOVED lines=88> */
.L_x_7536:
[----:B------:R-:W2:Y:S01]  /*11600*/  LDL R0, [R1+0x4] ;  /* 0x0000040001007983 */ /* 0x000ea20000100800 */
[----:B------:R-:W-:Y:S01]  /*11610*/  ISETP.GT.U32.AND P1, PT, R31, 0x3f, PT ;  /* 0x0000003f1f00780c */ /* 0x000fe20003f24070 */
[----:B------:R-:W-:Y:S01]  /*11620*/  IMAD.U32 R23, RZ, RZ, UR39 ;  /* 0x00000027ff177e24 */ /* 0x000fe2000f8e00ff */
[----:B------:R-:W-:Y:S02]  /*11630*/  LOP3.LUT R16, R16, 0xfffffbff, RZ, 0xc0, !PT ;  /* 0xfffffbff10107812 */ /* 0x000fe400078ec0ff */
[----:B------:R-:W-:Y:S02]  /*11640*/  LOP3.LUT R34, R3, R34, RZ, 0xfc, !PT ;  /* 0x0000002203227212 */ /* 0x000fe400078efcff */
        /* <DEDUP_REMOVED lines=11> */
.L_x_7491:
[----:B------:R-:W-:-:S05]  /*11700*/  IMAD.MOV.U32 R0, RZ, RZ, 0x1 ;  /* 0x00000001ff007424 */ /* 0x000fca00078e00ff */
[----:B------:R-:W-:-:S04]  /*11710*/  SHF.L.U32 R0, R0, 0x1f, RZ ;  /* 0x0000001f00007819 */ /* 0x000fc800000006ff */
[----:B------:R-:W0:Y:S02]  /*11720*/  SYNCS.PHASECHK.TRANS64.TRYWAIT P0, [UR44+0x38840], R0 ;  /* 0x03884000ff0075a7 */ /* 0x000e24000800016c */
[----:B0-----:R-:W-:Y:S05]  /*11730*/  @!P0 BRA `(.L_x_7492) ;  /* 0x0000003800108947 */ /* 0x001fea0003800000 */
.L_x_7537:
        /* <DEDUP_REMOVED lines=58> */
.L_x_7547:
[----:B------:R-:W-:-:S13]  /*11ae0*/  ISETP.GE.AND P0, PT, R18, 0x31, PT ;  /* 0x000000311200780c */ /* 0x000fda0003f06270 */
[----:B0-2---:R-:W-:-:S04]  /*11af0*/  @P0 LEA R2, P1, R22, R14, 0x1 ;  /* 0x0000000e16020211 */ /* 0x005fc800078208ff */
[----:B-1----:R-:W-:Y:S02]  /*11b00*/  @P0 IADD3.X R3, RZ, R5, RZ, P1, !PT ;  /* 0x00000005ff030210 */ /* 0x002fe40000ffe4ff */
[----:B------:R-:W-:-:S05]  /*11b10*/  @P0 LEA R5, R24, UR44, 0x1 ;  /* 0x0000002c18050c11 */ /* 0x000fca000f8e08ff */
        /* <DEDUP_REMOVED lines=11> */
.L_x_7494:
        /* <DEDUP_REMOVED lines=17> */
[----:B------:R-:W-:-:S02]  /*11ce0*/  IMAD.U32 R7, RZ, RZ, UR7 ;  /* 0x00000007ff077e24 */ /* 0x000fc4000f8e00ff */
[----:B------:R-:W-:Y:S02]  /*11cf0*/  IMAD.U32 R10, RZ, RZ, UR8 ;  /* 0x00000008ff0a7e24 */ /* 0x000fe4000f8e00ff */
[----:B------:R-:W-:Y:S02]  /*11d00*/  IMAD.U32 R11, RZ, RZ, UR9 ;  /* 0x00000009ff0b7e24 */ /* 0x000fe4000f8e00ff */
[----:B------:R-:W-:Y:S02]  /*11d10*/  IMAD.MOV.U32 R8, RZ, RZ, 0x70 ;  /* 0x00000070ff087424 */ /* 0x000fe400078e00ff */
[----:B------:R-:W-:-:S07]  /*11d20*/  IMAD.MOV.U32 R13, RZ, RZ, RZ ;  /* 0x000000ffff0d7224 */ /* 0x000fce00078e00ff */
[----:B------:R-:W-:-:S07]  /*11d30*/  LEPC R20, `(.L_x_7495) ;  /* 0x000000001014794e */ /* 0x000fce0000000000 */
[----:B0-----:R-:W-:Y:S05]  /*11d40*/  CALL.ABS.NOINC R2 ;  /* 0x0000000002007343 */ /* 0x001fea0003c00000 */
.L_x_7495:
[----:B------:R-:W-:Y:S01]  /*11d50*/  UISETP.NE.AND UP0, UPT, UR47, URZ, UPT ;  /* 0x0000003f2f00728c */ /* 0x000fe2000bf05270 */
[----:B------:R-:W-:Y:S01]  /*11d60*/  IMAD.U32 R28, RZ, RZ, UR46 ;  /* 0x0000002eff1c7e24 */ /* 0x000fe2000f8e00ff */
[----:B------:R-:W-:Y:S01]  /*11d70*/  R2UR UR6, R23 ;  /* 0x00000000170672ca */ /* 0x000fe200000e0000 */
[----:B------:R-:W-:Y:S01]  /*11d80*/  ULDC.64 UR8, c[0x0][0x2d8] ;  /* 0x0000b60000087ab9 */ /* 0x000fe20000000a00 */
[----:B------:R-:W0:Y:S01]  /*11d90*/  LDC R7, c[0x0][0x448] ;  /* 0x00011200ff077b82 */ /* 0x000e220000000800 */
[----:B------:R-:W-:Y:S01]  /*11da0*/  IMAD R28, R28, 0x40, R31 ;  /* 0x000000401c1c7824 */ /* 0x000fe200078e021f */
[----:B------:R-:W-:Y:S01]  /*11db0*/  PLOP3.LUT P0, PT, PT, PT, UP0, 0x80, 0x0 ;  /* 0x000000000000781c */ /* 0x000fe20003f0f008 */
[----:B------:R-:W1:Y:S02]  /*11dc0*/  S2R R20, SR_TID.X ;  /* 0x0000000000147919 */ /* 0x000e640000002100 */
[----:B------:R-:W-:Y:S02]  /*11dd0*/  IMAD.MOV.U32 R11, RZ, RZ, R28 ;  /* 0x000000ffff0b7224 */ /* 0x000fe400078e001c */
[----:B------:R-:W-:-:S04]  /*11de0*/  @UP0 ULDC UR4, c[0x0][0x44c] ;  /* 0x0001130000040ab9 */ /* 0x000fc80000000800 */
[----:B------:R-:W-:-:S04]  /*11df0*/  UIMAD UR6, UR6, UR8, URZ ;  /* 0x00000008060672a4 */ /* 0x000fc8000f8e023f */
[----:B------:R-:W-:Y:S01]  /*11e00*/  @P0 IMAD.HI.U32 R0, R28, UR4, RZ ;  /* 0x000000041c000c27 */ /* 0x000fe2000f8e00ff */
[----:B------:R-:W-:Y:S01]  /*11e10*/  PLOP3.LUT P0, PT, PT, PT, UP0, 0x80, 0x0 ;  /* 0x000000000000781c */ /* 0x000fe20003f0f008 */
[----:B------:R-:W-:Y:S01]  /*11e20*/  @UP0 ULDC UR4, c[0x0][0x450] ;  /* 0x0001140000040ab9 */ /* 0x000fe20000000800 */
[----:B------:R-:W-:-:S11]  /*11e30*/  UIMAD UR6, UR39, UR9, UR6 ;  /* 0x00000009270672a4 */ /* 0x000fd6000f8e0206 */
[----:B------:R-:W-:Y:S01]  /*11e40*/  @P0 SHF.R.U32.HI R11, RZ, UR4, R0 ;  /* 0x00000004ff0b0c19 */ /* 0x000fe20008011600 */
[----:B------:R-:W-:-:S03]  /*11e50*/  UIMAD.WIDE.U32 UR4, UR39, UR8, URZ ;  /* 0x00000008270472a5 */ /* 0x000fc6000f8e003f */
[----:B------:R-:W-:Y:S01]  /*11e60*/  ULDC.64 UR8, c[0x0][0x2e0] ;  /* 0x0000b80000087ab9 */ /* 0x000fe20000000a00 */
[----:B------:R-:W-:Y:S01]  /*11e70*/  UIADD3 UR5, UR5, UR6, URZ ;  /* 0x0000000605057290 */ /* 0x000fe2000fffe03f */
[----:B------:R-:W-:Y:S01]  /*11e80*/  SHF.R.S32.HI R0, RZ, 0x1f, R11 ;  /* 0x0000001fff007819 */ /* 0x000fe2000001140b */
[----:B------:R-:W-:Y:S01]  /*11e90*/  UIMAD UR6, UR49, UR8, URZ ;  /* 0x00000008310672a4 */ /* 0x000fe2000f8e023f */
[----:B-1----:R-:W-:Y:S01]  /*11ea0*/  LOP3.LUT R20, R20, 0x7f, RZ, 0xc0, !PT ;  /* 0x0000007f14147812 */ /* 0x002fe200078ec0ff */
[----:B------:R-:W-:Y:S02]  /*11eb0*/  UIMAD.WIDE.U32 UR4, UR45, UR8, UR4 ;  /* 0x000000082d0472a5 */ /* 0x000fe4000f8e0004 */
[----:B------:R-:W-:Y:S01]  /*11ec0*/  UIMAD UR6, UR45, UR9, UR6 ;  /* 0x000000092d0672a4 */ /* 0x000fe2000f8e0206 */
[----:B------:R-:W-:-:S03]  /*11ed0*/  SHF.R.U32.HI R20, RZ, 0x3, R20 ;  /* 0x00000003ff147819 */ /* 0x000fc60000011614 */
[----:B------:R-:W-:Y:S01]  /*11ee0*/  IMAD.U32 R5, RZ, RZ, UR5 ;  /* 0x00000005ff057e24 */ /* 0x000fe2000f8e00ff */
[----:B------:R-:W-:Y:S01]  /*11ef0*/  UIADD3 UR6, UR5, UR6, URZ ;  /* 0x0000000605067290 */ /* 0x000fe2000fffe03f */
[----:B------:R-:W-:Y:S02]  /*11f00*/  IMAD.U32 R4, RZ, RZ, UR4 ;  /* 0x00000004ff047e24 */ /* 0x000fe4000f8e00ff */
[----:B------:R-:W-:Y:S01]  /*11f10*/  IMAD.MOV R5, RZ, RZ, -R11 ;  /* 0x000000ffff057224 */ /* 0x000fe200078e0a0b */
[----:B------:R-:W-:Y:S02]  /*11f20*/  ULDC.64 UR4, c[0x0][0x2d0] ;  /* 0x0000b40000047ab9 */ /* 0x000fe40000000a00 */
[----:B------:R-:W-:Y:S01]  /*11f30*/  IMAD R0, R0, UR4, RZ ;  /* 0x0000000400007c24 */ /* 0x000fe2000f8e02ff */
[----:B------:R-:W-:Y:S01]  /*11f40*/  MOV R2, R4 ;  /* 0x0000000400027202 */ /* 0x000fe20000000f00 */
[----:B0-----:R-:W-:Y:S02]  /*11f50*/  IMAD R5, R7, R5, R28 ;  /* 0x0000000507057224 */ /* 0x001fe400078e021c */
[----:B------:R-:W-:-:S02]  /*11f60*/  IMAD.U32 R3, RZ, RZ, UR6 ;  /* 0x00000006ff037e24 */ /* 0x000fc4000f8e00ff */
[C---:B------:R-:W-:Y:S01]  /*11f70*/  IMAD R9, R11.reuse, UR5, R0 ;  /* 0x000000050b097c24 */ /* 0x040fe2000f8e0200 */
[----:B------:R-:W-:Y:S01]  /*11f80*/  SHF.R.S32.HI R0, RZ, 0x1f, R5 ;  /* 0x0000001fff007819 */ /* 0x000fe20000011405 */
[----:B------:R-:W-:Y:S01]  /*11f90*/  IMAD.WIDE.U32 R2, R11, UR4, R2 ;  /* 0x000000040b027c25 */ /* 0x000fe2000f8e0002 */
[----:B------:R-:W-:-:S03]  /*11fa0*/  ULDC.64 UR4, c[0x0][0x2c8] ;  /* 0x0000b20000047ab9 */ /* 0x000fc60000000a00 */
        /* <DEDUP_REMOVED lines=13> */
[----:B------:R-:W-:Y:S01]  /*12080*/  IMAD.U32 R6, RZ, RZ, UR46 ;  /* 0x0000002eff067e24 */ /* 0x000fe2000f8e00ff */
[----:B------:R-:W-:Y:S01]  /*12090*/  ULDC UR4, c[0x0][0x288] ;  /* 0x0000a20000047ab9 */ /* 0x000fe20000000800 */
[----:B------:R-:W-:Y:S01]  /*120a0*/  LOP3.LUT R16, R16, 0xfffffeff, RZ, 0xc0, !PT ;  /* 0xfffffeff10107812 */ /* 0x000fe200078ec0ff */
[----:B------:R-:W1:Y:S01]  /*120b0*/  SHFL.IDX PT, R2, R4, RZ, 0x181f ;  /* 0x00181fff04027589 */ /* 0x000e6200000e0000 */
[----:B------:R-:W-:Y:S02]  /*120c0*/  IMAD R5, R7, UR4, RZ ;  /* 0x0000000407057c24 */ /* 0x000fe4000f8e02ff */
[----:B------:R-:W-:Y:S01]  /*120d0*/  IMAD R6, R6, 0x40, R20 ;  /* 0x0000004006067824 */ /* 0x000fe200078e0214 */
[----:B------:R-:W2:Y:S03]  /*120e0*/  SHFL.IDX PT, R7, R0, 0x1, 0x181f ;  /* 0x00381f0000077f89 */ /* 0x000ea600000e0000 */
[C---:B------:R-:W-:Y:S01]  /*120f0*/  VIADD R8, R6.reuse, 0x10 ;  /* 0x0000001006087836 */ /* 0x040fe20000000000 */
[-C--:B------:R-:W-:Y:S01]  /*12100*/  ISETP.GE.AND P2, PT, R6, R5.reuse, PT ;  /* 0x000000050600720c */ /* 0x080fe20003f46270 */
[----:B------:R-:W3:Y:S03]  /*12110*/  SHFL.IDX PT, R9, R4, 0x1, 0x181f ;  /* 0x00381f0004097f89 */ /* 0x000ee600000e0000 */
[----:B------:R-:W-:-:S09]  /*12120*/  ISETP.GE.AND P3, PT, R8, R5, PT ;  /* 0x000000050800720c */ /* 0x000fd20003f66270 */
[----:B0-----:R-:W-:Y:S02]  /*12130*/  @!P2 LEA R3, P1, R22, R14, 0x1 ;  /* 0x0000000e1603a211 */ /* 0x001fe400078208ff */
[----:B------:R-:W-:Y:S01]  /*12140*/  @!P2 LEA R8, R24, UR44, 0x1 ;  /* 0x0000002c1808ac11 */ /* 0x000fe2000f8e08ff */
[----:B------:R-:W-:Y:S01]  /*12150*/  SHFL.IDX PT, R14, R0, 0x3, 0x181f ;  /* 0x00781f00000e7f89 */ /* 0x000fe200000e0000 */
[----:B------:R-:W-:Y:S01]  /*12160*/  @P2 LOP3.LUT R16, R16, 0x100, RZ, 0xfc, !PT ;  /* 0x0000010010102812 */ /* 0x000fe200078efcff */
[----:B-1----:R-:W-:Y:S01]  /*12170*/  @!P2 IMAD.X R2, RZ, RZ, R2, P1 ;  /* 0x000000ffff02a224 */ /* 0x002fe200008e0602 */
[----:B------:R-:W-:Y:S02]  /*12180*/  @!P3 LEA R10, R24, UR44, 0x1 ;  /* 0x0000002c180abc11 */ /* 0x000fe4000f8e08ff */
[----:B--2---:R-:W-:Y:S02]  /*12190*/  @!P3 LEA R7, P1, R22, R7, 0x1 ;  /* 0x000000071607b211 */ /* 0x004fe400078208ff */
[----:B------:R-:W-:-:S02]  /*121a0*/  @!P2 LOP3.LUT R3, R3, R2, RZ, 0x3c, !PT ;  /* 0x000000020303a212 */ /* 0x000fc400078e3cff */
[----:B---3--:R-:W-:Y:S02]  /*121b0*/  @!P3 IADD3.X R9, RZ, R9, RZ, P1, !PT ;  /* 0x00000009ff09b210 */ /* 0x008fe40000ffe4ff */
        /* <DEDUP_REMOVED lines=21> */
.L_x_7556:
[----:B------:R-:W-:Y:S01]  /*12310*/  VIADD R6, R6, 0x30 ;  /* 0x0000003006067836 */ /* 0x000fe20000000000 */
[----:B------:R-:W-:-:S04]  /*12320*/  LOP3.LUT R16, R16, 0xffffefff, RZ, 0xc0, !PT ;  /* 0xffffefff10107812 */ /* 0x000fc800078ec0ff */
[----:B------:R-:W-:-:S13]  /*12330*/  ISETP.GE.AND P2, PT, R6, R5, PT ;  /* 0x000000050600720c */ /* 0x000fda0003f46270 */
[----:B0-----:R-:W-:Y:S02]  /*12340*/  @!P2 LEA R2, P1, R22, R14, 0x1 ;  /* 0x0000000e1602a211 */ /* 0x001fe400078208ff */
[----:B------:R-:W-:Y:S02]  /*12350*/  @!P2 LEA R5, R24, UR44, 0x1 ;  /* 0x0000002c1805ac11 */ /* 0x000fe4000f8e08ff */
[----:B------:R-:W-:Y:S02]  /*12360*/  @!P2 IADD3.X R3, RZ, R4, RZ, P1, !PT ;  /* 0x00000004ff03a210 */ /* 0x000fe40000ffe4ff */
[----:B------:R-:W-:-:S03]  /*12370*/  @P2 LOP3.LUT R16, R16, 0x1000, RZ, 0xfc, !PT ;  /* 0x0000100010102812 */ /* 0x000fc600078efcff */
        /* <DEDUP_REMOVED lines=29> */
.L_x_7497:
[----:B------:R-:W-:Y:S01]  /*12550*/  UISETP.NE.AND UP0, UPT, UR47, URZ, UPT ;  /* 0x0000003f2f00728c */ /* 0x000fe2000bf05270 */
[----:B------:R-:W-:Y:S01]  /*12560*/  R2UR UR6, R23 ;  /* 0x00000000170672ca */ /* 0x000fe200000e0000 */
[----:B------:R-:W-:Y:S01]  /*12570*/  ULDC.64 UR8, c[0x0][0x3d8] ;  /* 0x0000f60000087ab9 */ /* 0x000fe20000000a00 */
[----:B------:R-:W-:Y:S01]  /*12580*/  IMAD.MOV.U32 R2, RZ, RZ, R28 ;  /* 0x000000ffff027224 */ /* 0x000fe200078e001c */
[----:B------:R-:W-:Y:S01]  /*12590*/  ULDC UR7, c[0x0][0x448] ;  /* 0x0001120000077ab9 */ /* 0x000fe20000000800 */
[C---:B------:R-:W-:Y:S02]  /*125a0*/  LOP3.LUT R20, R22.reuse, 0x180, RZ, 0xfc, !PT ;  /* 0x0000018016147812 */ /* 0x040fe400078efcff */
[----:B------:R-:W-:Y:S02]  /*125b0*/  PLOP3.LUT P0, PT, PT, PT, UP0, 0x80, 0x0 ;  /* 0x000000000000781c */ /* 0x000fe40003f0f008 */
[----:B------:R-:W-:Y:S02]  /*125c0*/  LOP3.LUT R21, R22, 0x80, RZ, 0xfc, !PT ;  /* 0x0000008016157812 */ /* 0x000fe400078efcff */
[----:B------:R-:W-:Y:S01]  /*125d0*/  @UP0 ULDC UR4, c[0x0][0x44c] ;  /* 0x0001130000040ab9 */ /* 0x000fe20000000800 */
[----:B------:R-:W-:-:S02]  /*125e0*/  LOP3.LUT R16, R16, 0xfffff7ff, RZ, 0xc0, !PT ;  /* 0xfffff7ff10107812 */ /* 0x000fc400078ec0ff */
[----:B------:R-:W-:-:S04]  /*125f0*/  UIMAD UR6, UR6, UR8, URZ ;  /* 0x00000008060672a4 */ /* 0x000fc8000f8e023f */
[----:B------:R-:W-:Y:S02]  /*12600*/  UIMAD UR6, UR39, UR9, UR6 ;  /* 0x00000009270672a4 */ /* 0x000fe4000f8e0206 */
[----:B------:R-:W-:Y:S01]  /*12610*/  @P0 IMAD.HI.U32 R0, R28, UR4, RZ ;  /* 0x000000041c000c27 */ /* 0x000fe2000f8e00ff */
[----:B------:R-:W-:Y:S01]  /*12620*/  PLOP3.LUT P0, PT, PT, PT, UP0, 0x80, 0x0 ;  /* 0x000000000000781c */ /* 0x000fe20003f0f008 */
[----:B------:R-:W-:-:S12]  /*12630*/  @UP0 ULDC UR4, c[0x0][0x450] ;  /* 0x0001140000040ab9 */ /* 0x000fd80000000800 */
[----:B------:R-:W-:Y:S01]  /*12640*/  @P0 SHF.R.U32.HI R2, RZ, UR4, R0 ;  /* 0x00000004ff020c19 */ /* 0x000fe20008011600 */
[----:B------:R-:W-:-:S03]  /*12650*/  UIMAD.WIDE.U32 UR4, UR39, UR8, URZ ;  /* 0x00000008270472a5 */ /* 0x000fc6000f8e003f */
[----:B------:R-:W-:Y:S01]  /*12660*/  ULDC.64 UR8, c[0x0][0x3e0] ;  /* 0x0000f80000087ab9 */ /* 0x000fe20000000a00 */
[----:B------:R-:W-:Y:S01]  /*12670*/  UIADD3 UR5, UR5, UR6, URZ ;  /* 0x0000000605057290 */ /* 0x000fe2000fffe03f */
[--C-:B------:R-:W-:Y:S01]  /*12680*/  IMAD.MOV R5, RZ, RZ, -R2.reuse ;  /* 0x000000ffff057224 */ /* 0x100fe200078e0a02 */
[----:B------:R-:W-:Y:S01]  /*12690*/  UIMAD UR6, UR49, UR8, URZ ;  /* 0x00000008310672a4 */ /* 0x000fe2000f8e023f */
[----:B------:R-:W-:Y:S01]  /*126a0*/  SHF.R.S32.HI R0, RZ, 0x1f, R2 ;  /* 0x0000001fff007819 */ /* 0x000fe20000011402 */
[----:B------:R-:W-:Y:S01]  /*126b0*/  UIMAD.WIDE.U32 UR4, UR45, UR8, UR4 ;  /* 0x000000082d0472a5 */ /* 0x000fe2000f8e0004 */
[----:B------:R-:W-:Y:S01]  /*126c0*/  IMAD R5, R5, UR7, R28 ;  /* 0x0000000705057c24 */ /* 0x000fe2000f8e021c */
[----:B------:R-:W-:-:S03]  /*126d0*/  UIMAD UR6, UR45, UR9, UR6 ;  /* 0x000000092d0672a4 */ /* 0x000fc6000f8e0206 */
[----:B------:R-:W-:Y:S01]  /*126e0*/  ULDC.64 UR8, c[0x0][0x3d0] ;  /* 0x0000f40000087ab9 */ /* 0x000fe20000000a00 */
[----:B------:R-:W-:Y:S01]  /*126f0*/  UIADD3 UR5, UR5, UR6, URZ ;  /* 0x0000000605057290 */ /* 0x000fe2000fffe03f */
[----:B------:R-:W-:Y:S01]  /*12700*/  IMAD R3, R0, UR8, RZ ;  /* 0x0000000800037c24 */ /* 0x000fe2000f8e02ff */
[----:B------:R-:W-:Y:S01]  /*12710*/  SHF.R.S32.HI R0, RZ, 0x1f, R5 ;  /* 0x0000001fff007819 */ /* 0x000fe20000011405 */
[----:B------:R-:W-:Y:S02]  /*12720*/  IMAD.U32 R9, RZ, RZ, UR8 ;  /* 0x00000008ff097e24 */ /* 0x000fe4000f8e00ff */
[C---:B------:R-:W-:Y:S02]  /*12730*/  IMAD R7, R2.reuse, UR9, R3 ;  /* 0x0000000902077c24 */ /* 0x040fe4000f8e0203 */
[----:B------:R-:W-:Y:S01]  /*12740*/  IMAD.WIDE.U32 R2, R2, R9, UR4 ;  /* 0x0000000402027e25 */ /* 0x000fe2000f8e0009 */
        /* <DEDUP_REMOVED lines=10> */
[----:B------:R-:W-:Y:S02]  /*127f0*/  LEA.HI.X R4, R2, UR5, R3, 0x1, P0 ;  /* 0x0000000502047c11 */ /* 0x000fe400080f0c03 */
[----:B------:R-:W-:-:S02]  /*12800*/  ISETP.GE.AND P0, PT, R20, UR4, PT ;  /* 0x0000000414007c0c */ /* 0x000fc4000bf06270 */
[----:B------:R-:W-:Y:S02]  /*12810*/  LOP3.LUT R20, R22, 0x40, RZ, 0xfc, !PT ;  /* 0x0000004016147812 */ /* 0x000fe400078efcff */
[----:B------:R-:W-:Y:S02]  /*12820*/  ISETP.GE.AND P4, PT, R21, UR4, PT ;  /* 0x0000000415007c0c */ /* 0x000fe4000bf86270 */
[----:B------:R-:W-:Y:S02]  /*12830*/  ISETP.GE.AND P5, PT, R20, UR4, PT ;  /* 0x0000000414007c0c */ /* 0x000fe4000bfa6270 */
[----:B------:R-:W-:Y:S02]  /*12840*/  LOP3.LUT R20, R22, 0xc0, RZ, 0xfc, !PT ;  /* 0x000000c016147812 */ /* 0x000fe400078efcff */
[----:B------:R-:W-:Y:S02]  /*12850*/  SEL R2, RZ, 0x1, P1 ;  /* 0x00000001ff027807 */ /* 0x000fe40000800000 */
[----:B------:R-:W-:-:S02]  /*12860*/  SEL R3, RZ, 0x4, P4 ;  /* 0x00000004ff037807 */ /* 0x000fc40002000000 */
[----:B------:R-:W-:Y:S02]  /*12870*/  SEL R7, RZ, 0x2, P5 ;  /* 0x00000002ff077807 */ /* 0x000fe40002800000 */
[----:B------:R-:W-:Y:S02]  /*12880*/  ISETP.GE.AND P2, PT, R36, UR4, PT ;  /* 0x0000000424007c0c */ /* 0x000fe4000bf46270 */
[----:B------:R-:W-:Y:S02]  /*12890*/  ISETP.GE.AND P3, PT, R20, UR4, PT ;  /* 0x0000000414007c0c */ /* 0x000fe4000bf66270 */
[----:B------:R-:W-:Y:S02]  /*128a0*/  IADD3 R7, R3, R7, R2 ;  /* 0x0000000703077210 */ /* 0x000fe40007ffe002 */
[----:B------:R-:W-:Y:S02]  /*128b0*/  @P1 LOP3.LUT R16, R16, 0x800, RZ, 0xfc, !PT ;  /* 0x0000080010101812 */ /* 0x000fe400078efcff */
[----:B------:R-:W-:-:S02]  /*128c0*/  SEL R2, RZ, 0x10, P2 ;  /* 0x00000010ff027807 */ /* 0x000fc40001000000 */
[----:B------:R-:W-:Y:S02]  /*128d0*/  SEL R3, RZ, 0x8, P3 ;  /* 0x00000008ff037807 */ /* 0x000fe40001800000 */
[----:B------:R-:W-:Y:S02]  /*128e0*/  ISETP.GE.AND P1, PT, R35, UR4, PT ;  /* 0x0000000423007c0c */ /* 0x000fe4000bf26270 */
[----:B------:R-:W-:Y:S02]  /*128f0*/  SEL R5, RZ, 0x40, P0 ;  /* 0x00000040ff057807 */ /* 0x000fe40000000000 */
[----:B------:R-:W-:Y:S02]  /*12900*/  IADD3 R3, R2, R7, R3 ;  /* 0x0000000702037210 */ /* 0x000fe40007ffe003 */
[----:B------:R-:W-:Y:S01]  /*12910*/  ISETP.GE.AND P0, PT, R37, UR4, PT ;  /* 0x0000000425007c0c */ /* 0x000fe2000bf06270 */
[----:B------:R-:W-:Y:S01]  /*12920*/  UMOV UR4, 0xffffffff ;  /* 0xffffffff00047882 */ /* 0x000fe20000000000 */
[----:B------:R-:W-:-:S02]  /*12930*/  SEL R2, RZ, 0x20, P1 ;  /* 0x00000020ff027807 */ /* 0x000fc40000800000 */
[----:B------:R-:W-:Y:S02]  /*12940*/  SEL R6, RZ, 0x80, P0 ;  /* 0x00000080ff067807 */ /* 0x000fe40000000000 */
        /* <DEDUP_REMOVED lines=8> */
[----:B0-----:R-:W-:-:S04]  /*129d0*/  @!P6 LEA R14, P0, R22, R14, 0x1 ;  /* 0x0000000e160ee211 */ /* 0x001fc800078008ff */
[----:B-1----:R-:W-:Y:S02]  /*129e0*/  @!P6 IADD3.X R21, RZ, R2, RZ, P0, !PT ;  /* 0x00000002ff15e210 */ /* 0x002fe400007fe4ff */
        /* <DEDUP_REMOVED lines=58> */
[----:B------:R0:W1:Y:S01]  /*12d90*/  SHFL.IDX PT, R14, R0, 0x3, 0x181f ;  /* 0x00781f00000e7f89 */ /* 0x00006200000e0000 */
[----:B------:R-:W-:Y:S02]  /*12da0*/  @!P0 MOV R3, R7 ;  /* 0x0000000700038202 */ /* 0x000fe40000000f00 */
[----:B------:R-:W-:-:S03]  /*12db0*/  @!P0 SHF.R.U32.HI R20, RZ, 0x2, R20 ;  /* 0x00000002ff148819 */ /* 0x000fc60000011614 */
        /* <DEDUP_REMOVED lines=13> */
.L_x_7566:
        /* <DEDUP_REMOVED lines=24> */
.L_x_7500:
[----:B------:R-:W-:Y:S05]  /*13010*/  BSYNC B0 ;  /* 0x0000000000007941 */ /* 0x000fea0003800000 */
.L_x_7499:
        /* <DEDUP_REMOVED lines=9> */
.L_x_7567:
[----:B------:R-:W-:-:S13]  /*130b0*/  LOP3.LUT P0, RZ, R16, 0x400, RZ, 0xc0, !PT ;  /* 0x0000040010ff7812 */ /* 0x000fda000780c0ff */
[----:B------:R-:W-:Y:S05]  /*130c0*/  @!P0 BRA `(.L_x_7502) ;  /* 0x0000000000048947 */ /* 0x000fea0003800000 */
[----:B------:R-:W-:Y:S01]  /*130d0*/  BPT.TRAP 0x1 ;  /* 0x000000040000795c */ /* 0x000fe20000300000 */
.L_x_7502:
[----:B------:R-:W2:Y:S02]  /*130e0*/  SYNCS.PHASECHK.TRANS64.TRYWAIT P0, [UR44+0x38860], R0 ;  /* 0x03886000ff0075a7 */ /* 0x000ea4000800016c */
[----:B--2---:R-:W-:Y:S05]  /*130f0*/  @!P0 BRA `(.L_x_7503) ;  /* 0x0000003000948947 */ /* 0x004fea0003800000 */
.L_x_7568:
[----:B------:R-:W-:Y:S01]  /*13100*/  ULDC.64 UR4, c[0x0][0x328] ;  /* 0x0000ca0000047ab9 */ /* 0x000fe20000000a00 */
[----:B------:R-:W-:Y:S01]  /*13110*/  ULDC.64 UR6, c[0x0][0x338] ;  /* 0x0000ce0000067ab9 */ /* 0x000fe20000000a00 */
[----:B0-----:R-:W-:Y:S02]  /*13120*/  IMAD R0, R33, UR4, RZ ;  /* 0x0000000421007c24 */ /* 0x001fe4000f8e02ff */
[----:B-1----:R-:W-:Y:S01]  /*13130*/  IMAD.WIDE.U32 R2, R19, UR4, RZ ;  /* 0x0000000413027c25 */ /* 0x002fe2000f8e00ff */
        /* <DEDUP_REMOVED lines=37> */
[----:B-1----:R-:W-:Y:S02]  /*13390*/  IADD3.X R3, RZ, R3, RZ, P0, !PT ;  /* 0x00000003ff037210 */ /* 0x002fe400007fe4ff */
        /* <DEDUP_REMOVED lines=63> */
.L_x_7578:
        /* <DEDUP_REMOVED lines=30> */
.L_x_7505:
        /* <DEDUP_REMOVED lines=10> */
[----:B------:R-:W-:Y:S01]  /*13a10*/  ULOP3.LUT UR5, URZ, UR42, URZ, 0x33, !UPT ;  /* 0x0000002a3f057292 */ /* 0x000fe2000f8e333f */
[----:B------:R-:W1:Y:S01]  /*13a20*/  S2R R6, SR_TID.X ;  /* 0x0000000000067919 */ /* 0x000e620000002100 */
[----:B------:R-:W-:Y:S01]  /*13a30*/  UIMAD UR4, UR4, UR38, URZ ;  /* 0x00000026040472a4 */ /* 0x000fe2000f8e023f */
[----:B------:R-:W-:Y:S01]  /*13a40*/  LOP3.LUT R28, R17, 0x80, RZ, 0xc0, !PT ;  /* 0x00000080111c7812 */ /* 0x000fe200078ec0ff */
[----:B------:R-:W-:Y:S02]  /*13a50*/  IMAD.MOV.U32 R21, RZ, RZ, 0x1 ;  /* 0x00000001ff157424 */ /* 0x000fe400078e00ff */
[----:B------:R-:W-:Y:S01]  /*13a60*/  IMAD.MOV.U32 R8, RZ, RZ, 0x1 ;  /* 0x00000001ff087424 */ /* 0x000fe200078e00ff */
[----:B------:R-:W-:-:S02]  /*13a70*/  SHF.R.U32.HI R28, RZ, 0x3, R28 ;  /* 0x00000003ff1c7819 */ /* 0x000fc4000001161c */
[----:B------:R-:W-:-:S04]  /*13a80*/  LOP3.LUT R3, RZ, UR4, RZ, 0x33, !PT ;  /* 0x00000004ff037c12 */ /* 0x000fc8000f8e33ff */
[----:B------:R-:W-:-:S04]  /*13a90*/  VIMNMX3 R2, R2, UR5, R3, !PT ;  /* 0x0000000502027c0f */ /* 0x000fc8000f800103 */
[----:B------:R-:W-:Y:S02]  /*13aa0*/  IADD3 R22, -R2, -0x2, RZ ;  /* 0xfffffffe02167810 */ /* 0x000fe40007ffe1ff */
[----:B0-----:R-:W-:Y:S02]  /*13ab0*/  SHF.L.U32 R5, R5, 0x4, RZ ;  /* 0x0000000405057819 */ /* 0x001fe400000006ff */
[----:B-1----:R-:W-:Y:S02]  /*13ac0*/  LOP3.LUT R6, R6, 0x7f, RZ, 0xc0, !PT ;  /* 0x0000007f06067812 */ /* 0x002fe400078ec0ff */
[----:B------:R-:W-:Y:S02]  /*13ad0*/  LOP3.LUT R5, R5, 0x70, RZ, 0xc0, !PT ;  /* 0x0000007005057812 */ /* 0x000fe400078ec0ff */
[----:B------:R-:W-:-:S04]  /*13ae0*/  SHF.R.U32.HI R6, RZ, 0x3, R6 ;  /* 0x00000003ff067819 */ /* 0x000fc80000011606 */
[----:B------:R-:W-:Y:S02]  /*13af0*/  IADD3 R4, R5, R30, R6 ;  /* 0x0000001e05047210 */ /* 0x000fe40007ffe006 */
[----:B------:R-:W-:-:S03]  /*13b00*/  LOP3.LUT R30, R34, 0x40, RZ, 0xc0, !PT ;  /* 0x00000040221e7812 */ /* 0x000fc600078ec0ff */
[----:B------:R-:W-:Y:S01]  /*13b10*/  VIADD R9, R4, 0xffffff40 ;  /* 0xffffff4004097836 */ /* 0x000fe20000000000 */
[----:B------:R-:W-:-:S03]  /*13b20*/  SHF.R.U32.HI R30, RZ, 0x2, R30 ;  /* 0x00000002ff1e7819 */ /* 0x000fc6000001161e */
[----:B------:R-:W-:-:S07]  /*13b30*/  IMAD R9, R2, -0x40, R9 ;  /* 0xffffffc002097824 */ /* 0x000fce00078e0209 */
.L_x_7521:
        /* <DEDUP_REMOVED lines=22> */
.L_x_7508:
[----:B------:R-:W-:Y:S05]  /*13ca0*/  BSYNC B1 ;  /* 0x0000000000017941 */ /* 0x000fea0003800000 */
.L_x_7507:
[----:B------:R-:W-:-:S13]  /*13cb0*/  LOP3.LUT P0, RZ, R16, 0x400, RZ, 0xc0, !PT ;  /* 0x0000040010ff7812 */ /* 0x000fda000780c0ff */
[----:B------:R-:W-:Y:S05]  /*13cc0*/  @!P0 BRA `(.L_x_7509) ;  /* 0x0000000000048947 */ /* 0x000fea0003800000 */
[----:B------:R-:W-:Y:S01]  /*13cd0*/  BPT.TRAP 0x1 ;  /* 0x000000040000795c */ /* 0x000fe20000300000 */
.L_x_7509:
[----:B------:R-:W-:Y:S01]  /*13ce0*/  LEA R10, R8, UR44, 0x3 ;  /* 0x0000002c080a7c11 */ /* 0x000fe2000f8e18ff */
[----:B------:R-:W-:Y:S01]  /*13cf0*/  BSSY B1, `(.L_x_7510) ;  /* 0x0000004000017945 */ /* 0x000fe20003800000 */
[----:B------:R-:W-:-:S04]  /*13d00*/  SHF.L.U32 R20, R21, 0x1f, RZ ;  /* 0x0000001f15147819 */ /* 0x000fc800000006ff */
[----:B------:R-:W1:Y:S02]  /*13d10*/  SYNCS.PHASECHK.TRANS64.TRYWAIT P0, [R10+URZ+0x38840], R20 ;  /* 0x038840140a0075a7 */ /* 0x000e64000800017f */
[----:B-1----:R-:W-:Y:S05]  /*13d20*/  @!P0 BRA `(.L_x_7511) ;  /* 0x0000002c00b08947 */ /* 0x002fea0003800000 */
.L_x_7579:
[----:B------:R-:W-:Y:S05]  /*13d30*/  BSYNC B1 ;  /* 0x0000000000017941 */ /* 0x000fea0003800000 */
.L_x_7510:
        /* <DEDUP_REMOVED lines=47> */
.L_x_7589:
        /* <DEDUP_REMOVED lines=8> */
.L_x_7513:
        /* <DEDUP_REMOVED lines=10> */
.L_x_7514:
[----:B------:R2:W-:Y:S01]  /*14150*/  SYNCS.ARRIVE.TRANS64.A1T0 RZ, [R10+URZ+0x38830], RZ ;  /* 0x038830ff0aff79a7 */ /* 0x0005e2000810003f */
[----:B------:R-:W-:Y:S05]  /*14160*/  @!P2 BRA `(.L_x_7515) ;  /* 0x000000000004a947 */ /* 0x000fea0003800000 */
[----:B------:R-:W-:Y:S01]  /*14170*/  BPT.TRAP 0x1 ;  /* 0x000000040000795c */ /* 0x000fe20000300000 */
.L_x_7515:
[----:B------:R-:W3:Y:S01]  /*14180*/  SYNCS.PHASECHK.TRANS64.TRYWAIT P0, [R10+URZ+0x38860], R20 ;  /* 0x038860140a0075a7 */ /* 0x000ee2000800017f */
[----:B------:R-:W-:Y:S04]  /*14190*/  BSSY B1, `(.L_x_7516) ;  /* 0x0000002000017945 */ /* 0x000fe80003800000 */
[----:B---3--:R-:W-:Y:S05]  /*141a0*/  @!P0 BRA `(.L_x_7517) ;  /* 0x0000002c00b08947 */ /* 0x008fea0003800000 */
.L_x_7590:
[----:B------:R-:W-:Y:S05]  /*141b0*/  BSYNC B1 ;  /* 0x0000000000017941 */ /* 0x000fea0003800000 */
.L_x_7516:
        /* <DEDUP_REMOVED lines=77> */
.L_x_7600:
        /* <DEDUP_REMOVED lines=20> */
.L_x_7519:
        /* <DEDUP_REMOVED lines=10> */
.L_x_7520:
        /* <DEDUP_REMOVED lines=10> */
.L_x_7506:
[----:B------:R-:W-:Y:S05]  /*14910*/  BSYNC B0 ;  /* 0x0000000000007941 */ /* 0x000fea0003800000 */
.L_x_7485:
[----:B------:R-:W0:Y:S01]  /*14920*/  S2R R3, SR_CgaCtaId ;  /* 0x0000000000037919 */ /* 0x000e220000008800 */
[----:B------:R-:W-:Y:S01]  /*14930*/  MOV R0, 0x400 ;  /* 0x0000040000007802 */ /* 0x000fe20000000f00 */
[----:B------:R-:W-:Y:S01]  /*14940*/  BSSY B0, `(.L_x_7522) ;  /* 0x0000005000007945 */ /* 0x000fe20003800000 */
[----:B------:R-:W-:Y:S02]  /*14950*/  SHF.L.U32 R4, R4, 0x1f, RZ ;  /* 0x0000001f04047819 */ /* 0x000fe400000006ff */
[----:B0-----:R-:W-:-:S04]  /*14960*/  LEA R5, R3, R0, 0x18 ;  /* 0x0000000003057211 */ /* 0x001fc800078ec0ff */
[----:B------:R-:W0:Y:S02]  /*14970*/  SYNCS.PHASECHK.TRANS64.TRYWAIT P0, [R5+URZ+0x38820], R4 ;  /* 0x03882004050075a7 */ /* 0x000e24000800017f */
[----:B0-----:R-:W-:Y:S05]  /*14980*/  @!P0 BRA `(.L_x_7523) ;  /* 0x0000002c00908947 */ /* 0x001fea0003800000 */
.L_x_7601:
[----:B------:R-:W-:Y:S05]  /*14990*/  BSYNC B0 ;  /* 0x0000000000007941 */ /* 0x000fea0003800000 */
.L_x_7522:
[----:B------:R-:W-:-:S03]  /*149a0*/  UMOV UR4, 0xffffffff ;  /* 0xffffffff00047882 */ /* 0x000fc60000000000 */
[----:B------:R-:W-:Y:S05]  /*149b0*/  BRA.DIV UR4, `(.L_x_7524) ;  /* 0x0000002e04987947 */ /* 0x000fea000b800000 */
[----:B------:R-:W1:Y:S02]  /*149c0*/  S2R R0, SR_TID.X ;  /* 0x0000000000007919 */ /* 0x000e640000002100 */
[----:B-1----:R-:W-:-:S04]  /*149d0*/  SHF.R.U32.HI R0, RZ, 0x5, R0 ;  /* 0x00000005ff007819 */ /* 0x002fc80000011600 */
[----:B------:R-:W-:-:S05]  /*149e0*/  LOP3.LUT R0, R0, 0x3, RZ, 0xc0, !PT ;  /* 0x0000000300007812 */ /* 0x000fca00078ec0ff */
[----:B------:R1:W3:Y:S02]  /*149f0*/  SHFL.IDX PT, R14, R0, RZ, 0x1f ;  /* 0x00001fff000e7589 */ /* 0x0002e400000e0000 */
.L_x_7604:
[----:B---3--:R-:W-:-:S13]  /*14a00*/  ISETP.NE.AND P0, PT, R14, RZ, PT ;  /* 0x000000ff0e00720c */ /* 0x008fda0003f05270 */
[----:B------:R-:W-:Y:S05]  /*14a10*/  @P0 BRA `(.L_x_7433) ;  /* 0x0000000000900947 */ /* 0x000fea0003800000 */
[----:B------:R-:W-:-:S03]  /*14a20*/  UMOV UR4, 0xffffffff ;  /* 0xffffffff00047882 */ /* 0x000fc60000000000 */
[----:B------:R-:W-:Y:S05]  /*14a30*/  BRA.DIV UR4, `(.L_x_7525) ;  /* 0x0000002e04ac7947 */ /* 0x000fea000b800000 */
[----:B------:R-:W-:-:S13]  /*14a40*/  ELECT P6, URZ, PT ;  /* 0x00000000003f782f */ /* 0x000fda00038c0000 */
.L_x_7607:
        /* <DEDUP_REMOVED lines=8> */
.L_x_7526:
[C---:B------:R-:W-:Y:S01]  /*14ad0*/  IMAD R3, R8.reuse, 0x8, R5 ;  /* 0x0000000808037824 */ /* 0x040fe200078e0205 */
[----:B------:R-:W-:Y:S01]  /*14ae0*/  SHF.L.U32 R2, R21, 0x1f, RZ ;  /* 0x0000001f15027819 */ /* 0x000fe200000006ff */
[----:B------:R-:W-:-:S03]  /*14af0*/  VIADD R8, R8, 0x1 ;  /* 0x0000000108087836 */ /* 0x000fc60000000000 */
[----:B------:R-:W1:Y:S02]  /*14b00*/  SYNCS.PHASECHK.TRANS64.TRYWAIT P1, [R3+URZ+0x38840], R2 ;  /* 0x03884002030075a7 */ /* 0x000e64000802017f */
[----:B------:R-:W-:-:S04]  /*14b10*/  ISETP.NE.AND P2, PT, R8, 0x2, PT ;  /* 0x000000020800780c */ /* 0x000fc80003f45270 */
[----:B------:R-:W-:Y:S01]  /*14b20*/  SEL R0, RZ, 0x1, P2 ;  /* 0x00000001ff007807 */ /* 0x000fe20001000000 */
[----:B-1----:R-:W-:Y:S08]  /*14b30*/  @!P1 BRA `(.L_x_7527) ;  /* 0x0000002c008c9947 */ /* 0x002ff00003800000 */
.L_x_7608:
[----:B------:R-:W-:Y:S02]  /*14b40*/  SEL R8, R8, RZ, P2 ;  /* 0x000000ff08087207 */ /* 0x000fe40001000000 */
[----:B------:R-:W-:Y:S01]  /*14b50*/  LOP3.LUT R0, R21, R0, RZ, 0x3c, !PT ;  /* 0x0000000015007212 */ /* 0x000fe200078e3cff */
[----:B------:R-:W-:Y:S06]  /*14b60*/  @!P0 BRA `(.L_x_7528) ;  /* 0x0000000000048947 */ /* 0x000fec0003800000 */
[----:B------:R-:W-:Y:S01]  /*14b70*/  BPT.TRAP 0x1 ;  /* 0x000000040000795c */ /* 0x000fe20000300000 */
.L_x_7528:
[----:B0-----:R-:W-:Y:S02]  /*14b80*/  LEA R5, R8, R5, 0x3 ;  /* 0x0000000508057211 */ /* 0x001fe400078e18ff */
[----:B------:R-:W-:-:S04]  /*14b90*/  SHF.L.U32 R0, R0, 0x1f, RZ ;  /* 0x0000001f00007819 */ /* 0x000fc800000006ff */
[----:B------:R-:W0:Y:S02]  /*14ba0*/  SYNCS.PHASECHK.TRANS64.TRYWAIT P1, [R5+URZ+0x38840], R0 ;  /* 0x03884000050075a7 */ /* 0x000e24000802017f */
[----:B0-----:R-:W-:Y:S05]  /*14bb0*/  @!P1 BRA `(.L_x_7529) ;  /* 0x0000002c00809947 */ /* 0x001fea0003800000 */
.L_x_7609:
[----:B------:R-:W-:Y:S05]  /*14bc0*/  @!P0 BRA `(.L_x_7530) ;  /* 0x0000000000048947 */ /* 0x000fea0003800000 */
[----:B------:R-:W-:Y:S01]  /*14bd0*/  BPT.TRAP 0x1 ;  /* 0x000000040000795c */ /* 0x000fe20000300000 */
.L_x_7530:
[----:B------:R-:W3:Y:S02]  /*14be0*/  SYNCS.PHASECHK.TRANS64.TRYWAIT P1, [R3+URZ+0x38860], R2 ;  /* 0x03886002030075a7 */ /* 0x000ee4000802017f */
[----:B---3--:R-:W-:Y:S05]  /*14bf0*/  @!P1 BRA `(.L_x_7531) ;  /* 0x0000002c00849947 */ /* 0x008fea0003800000 */
.L_x_7610:
[----:B------:R-:W-:Y:S05]  /*14c00*/  @!P0 BRA `(.L_x_7532) ;  /* 0x0000000000048947 */ /* 0x000fea0003800000 */
[----:B------:R-:W-:Y:S01]  /*14c10*/  BPT.TRAP 0x1 ;  /* 0x000000040000795c */ /* 0x000fe20000300000 */
.L_x_7532:
[----:B----4-:R4:W0:Y:S02]  /*14c20*/  SYNCS.PHASECHK.TRANS64.TRYWAIT P0, [R5+URZ+0x38860], R0 ;  /* 0x03886000050075a7 */ /* 0x010824000800017f */
[----:B0-----:R-:W-:Y:S05]  /*14c30*/  @!P0 NANOSLEEP.SYNCS 0x989680 ;  /* 0x009896800000895d */ /* 0x001fea0003900000 */
[----:B------:R-:W0:Y:S02]  /*14c40*/  @!P0 SYNCS.PHASECHK.TRANS64 P0, [R5+URZ+0x38860], R0 ;  /* 0x03886000050085a7 */ /* 0x000e24000800007f */
[----:B0-----:R-:W-:Y:S05]  /*14c50*/  @!P0 BRA `(.L_x_7532) ;  /* 0xfffffffc00f08947 */ /* 0x001fea000383ffff */
.L_x_7433:
[----:B------:R-:W-:Y:S05]  /*14c60*/  BSYNC B6 ;  /* 0x0000000000067941 */ /* 0x000fea0003800000 */
.L_x_7430:
[----:B------:R-:W-:Y:S05]  /*14c70*/  EXIT ;  /* 0x000000000000794d */ /* 0x000fea0003800000 */
.L_x_7443:
[----:B0-----:R0:W1:Y:S02]  /*14c80*/  SYNCS.PHASECHK.TRANS64.TRYWAIT P0, [R198+URZ+0x38800], R3 ;  /* 0x03880003c60075a7 */ /* 0x001064000800017f */
[----:B-1----:R-:W-:Y:S05]  /*14c90*/  @!P0 NANOSLEEP.SYNCS 0x989680 ;  /* 0x009896800000895d */ /* 0x002fea0003900000 */
[----:B------:R-:W1:Y:S02]  /*14ca0*/  @!P0 SYNCS.PHASECHK.TRANS64 P0, [R198+URZ+0x38800], R3 ;  /* 0x03880003c60085a7 */ /* 0x000e64000800007f */
[----:B-1----:R-:W-:Y:S05]  /*14cb0*/  @!P0 BRA `(.L_x_7443) ;  /* 0xfffffffc00f08947 */ /* 0x002fea000383ffff */
[----:B------:R-:W-:Y:S05]  /*14cc0*/  BRA `(.L_x_7533) ;  /* 0xfffffee800707947 */ /* 0x000fea000383ffff */
.L_x_7447:
[----:B--2---:R2:W3:Y:S02]  /*14cd0*/  SYNCS.PHASECHK.TRANS64.TRYWAIT P1, [R198+URZ+0x38830], R3 ;  /* 0x03883003c60075a7 */ /* 0x0044e4000802017f */
[----:B---3--:R-:W-:Y:S05]  /*14ce0*/  @!P1 NANOSLEEP.SYNCS 0x989680 ;  /* 0x009896800000995d */ /* 0x008fea0003900000 */
[----:B------:R-:W3:Y:S02]  /*14cf0*/  @!P1 SYNCS.PHASECHK.TRANS64 P1, [R198+URZ+0x38830], R3 ;  /* 0x03883003c60095a7 */ /* 0x000ee4000802007f */
[----:B---3--:R-:W-:Y:S05]  /*14d00*/  @!P1 BRA `(.L_x_7447) ;  /* 0xfffffffc00f09947 */ /* 0x008fea000383ffff */
[----:B------:R-:W-:Y:S05]  /*14d10*/  BRA `(.L_x_7446) ;  /* 0xfffffee800bc7947 */ /* 0x000fea000383ffff */
.L_x_7448:
[----:B---3--:R3:W4:Y:S02]  /*14d20*/  SYNCS.PHASECHK.TRANS64.TRYWAIT P1, [R198+URZ+0x38810], R3 ;  /* 0x03881003c60075a7 */ /* 0x008724000802017f */
[----:B----4-:R-:W-:Y:S05]  /*14d30*/  @!P1 NANOSLEEP.SYNCS 0x989680 ;  /* 0x009896800000995d */ /* 0x010fea0003900000 */
[----:B------:R-:W4:Y:S02]  /*14d40*/  @!P1 SYNCS.PHASECHK.TRANS64 P1, [R198+URZ+0x38810], R3 ;  /* 0x03881003c60095a7 */ /* 0x000f24000802007f */
[----:B----4-:R-:W-:Y:S05]  /*14d50*/  @!P1 BRA `(.L_x_7448) ;  /* 0xfffffffc00f09947 */ /* 0x010fea000383ffff */
[----:B------:R-:W-:Y:S05]  /*14d60*/  BRA `(.L_x_7534) ;  /* 0xfffffeec00ac7947 */ /* 0x000fea000383ffff */
.L_x_7452:
[----:B------:R0:W0:Y:S02]  /*14d70*/  SYNCS.PHASECHK.TRANS64.TRYWAIT P1, [R198+URZ+0x38850], R3 ;  /* 0x03885003c60075a7 */ /* 0x000024000802017f */
[----:B0-----:R-:W-:Y:S05]  /*14d80*/  @!P1 NANOSLEEP.SYNCS 0x989680 ;  /* 0x009896800000995d */ /* 0x001fea0003900000 */
[----:B------:R-:W0:Y:S02]  /*14d90*/  @!P1 SYNCS.PHASECHK.TRANS64 P1, [R198+URZ+0x38850], R3 ;  /* 0x03885003c60095a7 */ /* 0x000e24000802007f */
[----:B0-----:R-:W-:Y:S05]  /*14da0*/  @!P1 BRA `(.L_x_7452) ;  /* 0xfffffffc00f09947 */ /* 0x001fea000383ffff */
[----:B------:R-:W-:Y:S05]  /*14db0*/  BRA `(.L_x_7451) ;  /* 0xfffffeec00d87947 */ /* 0x000fea000383ffff */
.L_x_7459:
[----:B-1----:R1:W2:Y:S02]  /*14dc0*/  SYNCS.PHASECHK.TRANS64.TRYWAIT P1, [R201+URZ+0x38830], R206 ;  /* 0x038830cec90075a7 */ /* 0x0022a4000802017f */
[----:B--2---:R-:W-:Y:S05]  /*14dd0*/  @!P1 NANOSLEEP.SYNCS 0x989680 ;  /* 0x009896800000995d */ /* 0x004fea0003900000 */
[----:B------:R-:W2:Y:S02]  /*14de0*/  @!P1 SYNCS.PHASECHK.TRANS64 P1, [R201+URZ+0x38830], R206 ;  /* 0x038830cec90095a7 */ /* 0x000ea4000802007f */
[----:B--2---:R-:W-:Y:S05]  /*14df0*/  @!P1 BRA `(.L_x_7459) ;  /* 0xfffffffc00f09947 */ /* 0x004fea000383ffff */
[----:B------:R-:W-:Y:S05]  /*14e00*/  BRA `(.L_x_7458) ;  /* 0xffffff1c00ec7947 */ /* 0x000fea000383ffff */
.L_x_7463:
[----:B---3--:R3:W4:Y:S02]  /*14e10*/  SYNCS.PHASECHK.TRANS64.TRYWAIT P1, [R201+URZ+0x38850], R206 ;  /* 0x038850cec90075a7 */ /* 0x008724000802017f */
[----:B----4-:R-:W-:Y:S05]  /*14e20*/  @!P1 NANOSLEEP.SYNCS 0x989680 ;  /* 0x009896800000995d */ /* 0x010fea0003900000 */
[----:B------:R-:W4:Y:S02]  /*14e30*/  @!P1 SYNCS.PHASECHK.TRANS64 P1, [R201+URZ+0x38850], R206 ;  /* 0x038850cec90095a7 */ /* 0x000f24000802007f */
[----:B----4-:R-:W-:Y:S05]  /*14e40*/  @!P1 BRA `(.L_x_7463) ;  /* 0xfffffffc00f09947 */ /* 0x010fea000383ffff */
[----:B------:R-:W-:Y:S05]  /*14e50*/  BRA `(.L_x_7462) ;  /* 0xffffff2000b87947 */ /* 0x000fea000383ffff */
.L_x_7471:
[----:B-1----:R1:W2:Y:S02]  /*14e60*/  SYNCS.PHASECHK.TRANS64.TRYWAIT P1, [R185+URZ+0x38830], R204 ;  /* 0x038830ccb90075a7 */ /* 0x0022a4000802017f */
[----:B--2---:R-:W-:Y:S05]  /*14e70*/  @!P1 NANOSLEEP.SYNCS 0x989680 ;  /* 0x009896800000995d */ /* 0x004fea0003900000 */
[----:B------:R-:W2:Y:S02]  /*14e80*/  @!P1 SYNCS.PHASECHK.TRANS64 P1, [R185+URZ+0x38830], R204 ;  /* 0x038830ccb90095a7 */ /* 0x000ea4000802007f */
[----:B--2---:R-:W-:Y:S05]  /*14e90*/  @!P1 BRA `(.L_x_7471) ;  /* 0xfffffffc00f09947 */ /* 0x004fea000383ffff */
[----:B------:R-:W-:Y:S05]  /*14ea0*/  BRA `(.L_x_7470) ;  /* 0xffffff54009c7947 */ /* 0x000fea000383ffff */
.L_x_7475:
[----:B---3--:R3:W4:Y:S02]  /*14eb0*/  SYNCS.PHASECHK.TRANS64.TRYWAIT P1, [R185+URZ+0x38850], R204 ;  /* 0x038850ccb90075a7 */ /* 0x008724000802017f */
[----:B----4-:R-:W-:Y:S05]  /*14ec0*/  @!P1 NANOSLEEP.SYNCS 0x989680 ;  /* 0x009896800000995d */ /* 0x010fea0003900000 */
[----:B------:R-:W4:Y:S02]  /*14ed0*/  @!P1 SYNCS.PHASECHK.TRANS64 P1, [R185+URZ+0x38850], R204 ;  /* 0x038850ccb90095a7 */ /* 0x000f24000802007f */
[----:B----4-:R-:W-:Y:S05]  /*14ee0*/  @!P1 BRA `(.L_x_7475) ;  /* 0xfffffffc00f09947 */ /* 0x010fea000383ffff */
[----:B------:R-:W-:Y:S05]  /*14ef0*/  BRA `(.L_x_7474) ;  /* 0xffffff5800287947 */ /* 0x000fea000383ffff */
.L_x_7490:
[----:B------:R-:W-:Y:S02]  /*14f00*/  IMAD.MOV.U32 R13, RZ, RZ, R23 ;  /* 0x000000ffff0d7224 */ /* 0x000fe400078e0017 */
[----:B------:R-:W-:Y:S02]  /*14f10*/  IMAD.MOV.U32 R12, RZ, RZ, RZ ;  /* 0x000000ffff0c7224 */ /* 0x000fe400078e00ff */
[----:B------:R-:W-:Y:S02]  /*14f20*/  IMAD.MOV.U32 R11, RZ, RZ, 0x1f ;  /* 0x0000001fff0b7424 */ /* 0x000fe400078e00ff */
[----:B------:R-:W-:-:S07]  /*14f30*/  IMAD.MOV.U32 R15, RZ, RZ, -0x1 ;  /* 0xffffffffff0f7424 */ /* 0x000fce00078e00ff */
[----:B------:R-:W-:Y:S05]  /*14f40*/  WARPSYNC.COLLECTIVE R15, `(.L_x_7535) ;  /* 0x000000000f087348 */ /* 0x000fea0003c00000 */
[----:B------:R0:W1:Y:S02]  /*14f50*/  SHFL.IDX P6, R14, R13, R12, R11 ;  /* 0x0000000c0d0e7389 */ /* 0x00006400000c000b */
[----:B01----:R-:W-:Y:S01]  /*14f60*/  ENDCOLLECTIVE ;  /* 0x000000000000791b */ /* 0x003fe20003800000 */
.L_x_7535:
[----:B------:R-:W-:Y:S05]  /*14f70*/  BRA `(.L_x_7536) ;  /* 0xffffffc400a07947 */ /* 0x000fea000383ffff */
.L_x_7492:
[----:B0-----:R-:W-:-:S04]  /*14f80*/  IMAD.U32 R3, RZ, RZ, UR44 ;  /* 0x0000002cff037e24 */ /* 0x001fc8000f8e00ff */
[----:B------:R0:W1:Y:S03]  /*14f90*/  SYNCS.PHASECHK.TRANS64.TRYWAIT P0, [R3+URZ+0x38840], R0 ;  /* 0x03884000030075a7 */ /* 0x000066000800017f */
[----:B-1----:R-:W-:Y:S05]  /*14fa0*/  @!P0 NANOSLEEP.SYNCS 0x989680 ;  /* 0x009896800000895d */ /* 0x002fea0003900000 */
[----:B------:R-:W1:Y:S02]  /*14fb0*/  @!P0 SYNCS.PHASECHK.TRANS64 P0, [R3+URZ+0x38840], R0 ;  /* 0x03884000030085a7 */ /* 0x000e64000800007f */
[----:B-1----:R-:W-:Y:S05]  /*14fc0*/  @!P0 BRA `(.L_x_7492) ;  /* 0xfffffffc00ec8947 */ /* 0x002fea000383ffff */
[----:B------:R-:W-:Y:S05]  /*14fd0*/  BRA `(.L_x_7537) ;  /* 0xffffffc400d87947 */ /* 0x000fea000383ffff */
.L_x_7493:
        /* <DEDUP_REMOVED lines=8> */
.L_x_7539:
[----:B------:R-:W-:Y:S05]  /*15060*/  BSYNC B0 ;  /* 0x0000000000007941 */ /* 0x000fea0003800000 */
.L_x_7538:
        /* <DEDUP_REMOVED lines=9> */
.L_x_7540:
[----:B------:R-:W-:Y:S02]  /*15100*/  IMAD.MOV.U32 R13, RZ, RZ, R4 ;  /* 0x000000ffff0d7224 */ /* 0x000fe400078e0004 */
[----:B------:R-:W-:Y:S01]  /*15110*/  IMAD.MOV.U32 R12, RZ, RZ, 0x1 ;  /* 0x00000001ff0c7424 */ /* 0x000fe200078e00ff */
[----:B------:R-:W-:-:S05]  /*15120*/  @P0 LEA R14, P1, R22, R14, 0x1 ;  /* 0x0000000e160e0211 */ /* 0x000fca00078208ff */
[----:B------:R-:W-:Y:S01]  /*15130*/  @P0 IMAD.X R3, RZ, RZ, R2, P1 ;  /* 0x000000ffff030224 */ /* 0x000fe200008e0602 */
[----:B------:R-:W-:-:S07]  /*15140*/  @P0 MOV R2, R14 ;  /* 0x0000000e00020202 */ /* 0x000fce0000000f00 */
[----:B------:R-:W-:Y:S05]  /*15150*/  WARPSYNC.COLLECTIVE R15, `(.L_x_7541) ;  /* 0x000000000f087348 */ /* 0x000fea0003c00000 */
[----:B------:R0:W1:Y:S02]  /*15160*/  SHFL.IDX P6, R14, R13, R12, R11 ;  /* 0x0000000c0d0e7389 */ /* 0x00006400000c000b */
[----:B01----:R-:W-:Y:S01]  /*15170*/  ENDCOLLECTIVE ;  /* 0x000000000000791b */ /* 0x003fe20003800000 */
.L_x_7541:
        /* <DEDUP_REMOVED lines=11> */
.L_x_7542:
[----:B------:R-:W-:Y:S02]  /*15230*/  IMAD.MOV.U32 R13, RZ, RZ, R4 ;  /* 0x000000ffff0d7224 */ /* 0x000fe400078e0004 */
[----:B------:R-:W-:Y:S01]  /*15240*/  IMAD.MOV.U32 R12, RZ, RZ, 0x2 ;  /* 0x00000002ff0c7424 */ /* 0x000fe200078e00ff */
[----:B------:R-:W-:-:S13]  /*15250*/  @P0 LEA R2, P1, R22, R14, 0x1 ;  /* 0x0000000e16020211 */ /* 0x000fda00078208ff */
[----:B------:R-:W-:Y:S05]  /*15260*/  WARPSYNC.COLLECTIVE R15, `(.L_x_7543) ;  /* 0x000000000f087348 */ /* 0x000fea0003c00000 */
[----:B------:R0:W1:Y:S02]  /*15270*/  SHFL.IDX P6, R14, R13, R12, R11 ;  /* 0x0000000c0d0e7389 */ /* 0x00006400000c000b */
[----:B01----:R-:W-:Y:S01]  /*15280*/  ENDCOLLECTIVE ;  /* 0x000000000000791b */ /* 0x003fe20003800000 */
.L_x_7543:
[----:B------:R-:W-:-:S05]  /*15290*/  @P0 IMAD.X R3, RZ, RZ, R5, P1 ;  /* 0x000000ffff030224 */ /* 0x000fca00008e0605 */
        /* <DEDUP_REMOVED lines=11> */
.L_x_7544:
[----:B------:R-:W-:Y:S02]  /*15350*/  IMAD.MOV.U32 R13, RZ, RZ, R4 ;  /* 0x000000ffff0d7224 */ /* 0x000fe400078e0004 */
[----:B------:R-:W-:Y:S01]  /*15360*/  IMAD.MOV.U32 R12, RZ, RZ, 0x3 ;  /* 0x00000003ff0c7424 */ /* 0x000fe200078e00ff */
[----:B------:R-:W-:-:S13]  /*15370*/  @P0 LEA R2, P1, R22, R14, 0x1 ;  /* 0x0000000e16020211 */ /* 0x000fda00078208ff */
[----:B------:R-:W-:Y:S05]  /*15380*/  WARPSYNC.COLLECTIVE R15, `(.L_x_7545) ;  /* 0x000000000f087348 */ /* 0x000fea0003c00000 */
[----:B------:R0:W1:Y:S02]  /*15390*/  SHFL.IDX P6, R14, R13, R12, R11 ;  /* 0x0000000c0d0e7389 */ /* 0x00006400000c000b */
[----:B01----:R-:W-:Y:S01]  /*153a0*/  ENDCOLLECTIVE ;  /* 0x000000000000791b */ /* 0x003fe20003800000 */
.L_x_7545:
[----:B------:R-:W-:-:S05]  /*153b0*/  @P0 IMAD.X R3, RZ, RZ, R5, P1 ;  /* 0x000000ffff030224 */ /* 0x000fca00008e0605 */
        /* <DEDUP_REMOVED lines=9> */
.L_x_7546:
[----:B------:R-:W-:Y:S05]  /*15450*/  BRA `(.L_x_7547) ;  /* 0xffffffc400a07947 */ /* 0x000fea000383ffff */
.L_x_7496:
[----:B------:R-:W-:Y:S01]  /*15460*/  IMAD.MOV.U32 R13, RZ, RZ, R4 ;  /* 0x000000ffff0d7224 */ /* 0x000fe200078e0004 */
[----:B------:R-:W-:Y:S01]  /*15470*/  MOV R12, RZ ;  /* 0x000000ff000c7202 */ /* 0x000fe20000000f00 */
[----:B------:R-:W-:Y:S01]  /*15480*/  IMAD.MOV.U32 R11, RZ, RZ, 0x181f ;  /* 0x0000181fff0b7424 */ /* 0x000fe200078e00ff */
[----:B------:R-:W-:Y:S01]  /*15490*/  LOP3.LUT R16, R16, 0xfffffeff, RZ, 0xc0, !PT ;  /* 0xfffffeff10107812 */ /* 0x000fe200078ec0ff */
[----:B------:R-:W-:Y:S02]  /*154a0*/  IMAD.MOV.U32 R15, RZ, RZ, -0x1 ;  /* 0xffffffffff0f7424 */ /* 0x000fe400078e00ff */
[----:B------:R-:W-:-:S07]  /*154b0*/  IMAD.U32 R6, RZ, RZ, UR46 ;  /* 0x0000002eff067e24 */ /* 0x000fce000f8e00ff */
[----:B------:R-:W-:Y:S05]  /*154c0*/  WARPSYNC.COLLECTIVE R15, `(.L_x_7548) ;  /* 0x000000000f087348 */ /* 0x000fea0003c00000 */
[----:B------:R0:W1:Y:S02]  /*154d0*/  SHFL.IDX P6, R14, R13, R12, R11 ;  /* 0x0000000c0d0e7389 */ /* 0x00006400000c000b */
[----:B01----:R-:W-:Y:S01]  /*154e0*/  ENDCOLLECTIVE ;  /* 0x000000000000791b */ /* 0x003fe20003800000 */
.L_x_7548:
[----:B------:R-:W-:-:S05]  /*154f0*/  IMAD R6, R6, 0x40, R20 ;  /* 0x0000004006067824 */ /* 0x000fca00078e0214 */
[----:B------:R-:W-:Y:S01]  /*15500*/  IADD3 R10, R6, 0x10, RZ ;  /* 0x00000010060a7810 */ /* 0x000fe20007ffe0ff */
[----:B------:R-:W-:Y:S02]  /*15510*/  IMAD.MOV.U32 R13, RZ, RZ, R0 ;  /* 0x000000ffff0d7224 */ /* 0x000fe400078e0000 */
[----:B------:R-:W-:-:S07]  /*15520*/  IMAD.MOV.U32 R2, RZ, RZ, R14 ;  /* 0x000000ffff027224 */ /* 0x000fce00078e000e */
[----:B------:R-:W-:Y:S05]  /*15530*/  WARPSYNC.COLLECTIVE R15, `(.L_x_7549) ;  /* 0x000000000f087348 */ /* 0x000fea0003c00000 */
[----:B------:R0:W1:Y:S02]  /*15540*/  SHFL.IDX P6, R14, R13, R12, R11 ;  /* 0x0000000c0d0e7389 */ /* 0x00006400000c000b */
[----:B01----:R-:W-:Y:S01]  /*15550*/  ENDCOLLECTIVE ;  /* 0x000000000000791b */ /* 0x003fe20003800000 */
.L_x_7549:
[----:B------:R-:W-:Y:S02]  /*15560*/  ULDC UR4, c[0x0][0x288] ;  /* 0x0000a20000047ab9 */ /* 0x000fe40000000800 */
[----:B------:R-:W-:-:S05]  /*15570*/  IMAD R5, R7, UR4, RZ ;  /* 0x0000000407057c24 */ /* 0x000fca000f8e02ff */
[----:B------:R-:W-:Y:S01]  /*15580*/  ISETP.GE.AND P2, PT, R6, R5, PT ;  /* 0x000000050600720c */ /* 0x000fe20003f46270 */
[----:B------:R-:W-:Y:S02]  /*15590*/  IMAD.MOV.U32 R13, RZ, RZ, R4 ;  /* 0x000000ffff0d7224 */ /* 0x000fe400078e0004 */
[----:B------:R-:W-:-:S10]  /*155a0*/  IMAD.MOV.U32 R12, RZ, RZ, 0x1 ;  /* 0x00000001ff0c7424 */ /* 0x000fd400078e00ff */
[----:B------:R-:W-:Y:S02]  /*155b0*/  @!P2 LEA R8, R24, UR44, 0x1 ;  /* 0x0000002c1808ac11 */ /* 0x000fe4000f8e08ff */
[----:B------:R-:W-:Y:S02]  /*155c0*/  @P2 LOP3.LUT R16, R16, 0x100, RZ, 0xfc, !PT ;  /* 0x0000010010102812 */ /* 0x000fe400078efcff */
[----:B------:R-:W-:-:S13]  /*155d0*/  @!P2 LEA R3, P1, R22, R14, 0x1 ;  /* 0x0000000e1603a211 */ /* 0x000fda00078208ff */
[----:B------:R-:W-:Y:S05]  /*155e0*/  WARPSYNC.COLLECTIVE R15, `(.L_x_7550) ;  /* 0x000000000f087348 */ /* 0x000fea0003c00000 */
[----:B------:R0:W1:Y:S02]  /*155f0*/  SHFL.IDX P6, R14, R13, R12, R11 ;  /* 0x0000000c0d0e7389 */ /* 0x00006400000c000b */
[----:B01----:R-:W-:Y:S01]  /*15600*/  ENDCOLLECTIVE ;  /* 0x000000000000791b */ /* 0x003fe20003800000 */
.L_x_7550:
        /* <DEDUP_REMOVED lines=15> */
.L_x_7551:
[----:B------:R-:W-:Y:S01]  /*15700*/  VIADD R8, R6, 0x20 ;  /* 0x0000002006087836 */ /* 0x000fe20000000000 */
[----:B------:R-:W-:Y:S02]  /*15710*/  @!P2 LEA R10, R24, UR44, 0x1 ;  /* 0x0000002c180aac11 */ /* 0x000fe4000f8e08ff */
[----:B------:R-:W-:Y:S01]  /*15720*/  @P2 LOP3.LUT R16, R16, 0x80, RZ, 0xfc, !PT ;  /* 0x0000008010102812 */ /* 0x000fe200078efcff */
[----:B------:R-:W-:-:S03]  /*15730*/  IMAD.MOV.U32 R13, RZ, RZ, R4 ;  /* 0x000000ffff0d7224 */ /* 0x000fc600078e0004 */
[----:B------:R-:W-:Y:S01]  /*15740*/  LOP3.LUT R16, R16, 0xffffffbf, RZ, 0xc0, !PT ;  /* 0xffffffbf10107812 */ /* 0x000fe200078ec0ff */
[----:B------:R-:W-:Y:S02]  /*15750*/  IMAD.MOV.U32 R12, RZ, RZ, 0x2 ;  /* 0x00000002ff0c7424 */ /* 0x000fe400078e00ff */
[----:B------:R-:W-:-:S07]  /*15760*/  IMAD.MOV.U32 R7, RZ, RZ, R14 ;  /* 0x000000ffff077224 */ /* 0x000fce00078e000e */
[----:B------:R-:W-:Y:S05]  /*15770*/  WARPSYNC.COLLECTIVE R15, `(.L_x_7552) ;  /* 0x000000000f087348 */ /* 0x000fea0003c00000 */
[----:B------:R0:W1:Y:S02]  /*15780*/  SHFL.IDX P6, R14, R13, R12, R11 ;  /* 0x0000000c0d0e7389 */ /* 0x00006400000c000b */
[----:B01----:R-:W-:Y:S01]  /*15790*/  ENDCOLLECTIVE ;  /* 0x000000000000791b */ /* 0x003fe20003800000 */
.L_x_7552:
[----:B------:R-:W-:-:S05]  /*157a0*/  @!P2 LEA R7, P1, R22, R7, 0x1 ;  /* 0x000000071607a211 */ /* 0x000fca00078208ff */
[----:B------:R-:W-:Y:S02]  /*157b0*/  @!P2 IMAD.X R9, RZ, RZ, R9, P1 ;  /* 0x000000ffff09a224 */ /* 0x000fe400008e0609 */
[----:B------:R-:W-:-:S03]  /*157c0*/  @!P2 IMAD.MOV.U32 R2, RZ, RZ, R7 ;  /* 0x000000ffff02a224 */ /* 0x000fc600078e0007 */
[----:B------:R-:W-:Y:S01]  /*157d0*/  @!P2 MOV R3, R9 ;  /* 0x000000090003a202 */ /* 0x000fe20000000f00 */
[----:B------:R-:W-:-:S04]  /*157e0*/  IMAD.MOV.U32 R13, RZ, RZ, R0 ;  /* 0x000000ffff0d7224 */ /* 0x000fc800078e0000 */
        /* <DEDUP_REMOVED lines=9> */
.L_x_7553:
[----:B------:R-:W-:Y:S02]  /*15880*/  @!P2 LEA R7, R24, UR44, 0x1 ;  /* 0x0000002c1807ac11 */ /* 0x000fe4000f8e08ff */
[----:B------:R-:W-:Y:S01]  /*15890*/  @P2 LOP3.LUT R16, R16, 0x40, RZ, 0xfc, !PT ;  /* 0x0000004010102812 */ /* 0x000fe200078efcff */
[----:B------:R-:W-:Y:S02]  /*158a0*/  IMAD.MOV.U32 R13, RZ, RZ, R4 ;  /* 0x000000ffff0d7224 */ /* 0x000fe400078e0004 */
[----:B------:R-:W-:Y:S02]  /*158b0*/  IMAD.MOV.U32 R12, RZ, RZ, 0x3 ;  /* 0x00000003ff0c7424 */ /* 0x000fe400078e00ff */
[----:B------:R-:W-:-:S05]  /*158c0*/  IMAD.MOV.U32 R8, RZ, RZ, R14 ;  /* 0x000000ffff087224 */ /* 0x000fca00078e000e */
[----:B------:R-:W-:-:S05]  /*158d0*/  @!P2 LEA R8, P1, R22, R8, 0x1 ;  /* 0x000000081608a211 */ /* 0x000fca00078208ff */
[----:B------:R-:W-:Y:S01]  /*158e0*/  @!P2 IMAD.X R11, RZ, RZ, R2, P1 ;  /* 0x000000ffff0ba224 */ /* 0x000fe200008e0602 */
[----:B------:R-:W-:-:S03]  /*158f0*/  @!P2 MOV R2, R8 ;  /* 0x000000080002a202 */ /* 0x000fc60000000f00 */
        /* <DEDUP_REMOVED lines=9> */
.L_x_7554:
[----:B------:R-:W-:Y:S02]  /*15990*/  IMAD.MOV.U32 R13, RZ, RZ, R0 ;  /* 0x000000ffff0d7224 */ /* 0x000fe400078e0000 */
[----:B------:R-:W-:-:S07]  /*159a0*/  IMAD.MOV.U32 R4, RZ, RZ, R14 ;  /* 0x000000ffff047224 */ /* 0x000fce00078e000e */
[----:B------:R-:W-:Y:S05]  /*159b0*/  WARPSYNC.COLLECTIVE R15, `(.L_x_7555) ;  /* 0x000000000f087348 */ /* 0x000fea0003c00000 */
[----:B------:R0:W1:Y:S02]  /*159c0*/  SHFL.IDX P6, R14, R13, R12, R11 ;  /* 0x0000000c0d0e7389 */ /* 0x00006400000c000b */
[----:B01----:R-:W-:Y:S01]  /*159d0*/  ENDCOLLECTIVE ;  /* 0x000000000000791b */ /* 0x003fe20003800000 */
.L_x_7555:
[----:B------:R-:W-:Y:S05]  /*159e0*/  BRA `(.L_x_7556) ;  /* 0xffffffc800487947 */ /* 0x000fea000383ffff */
.L_x_7498:
        /* <DEDUP_REMOVED lines=8> */
.L_x_7558:
[----:B------:R-:W-:Y:S05]  /*15a70*/  BSYNC B0 ;  /* 0x0000000000007941 */ /* 0x000fea0003800000 */
.L_x_7557:
        /* <DEDUP_REMOVED lines=13> */
.L_x_7559:
[----:B------:R-:W-:Y:S02]  /*15b50*/  IMAD.MOV.U32 R13, RZ, RZ, R4 ;  /* 0x000000ffff0d7224 */ /* 0x000fe400078e0004 */
[----:B------:R-:W-:Y:S01]  /*15b60*/  IMAD.MOV.U32 R12, RZ, RZ, 0x1 ;  /* 0x00000001ff0c7424 */ /* 0x000fe200078e00ff */
[----:B------:R-:W-:-:S04]  /*15b70*/  @!P2 LEA R14, P0, R22, R14, 0x1 ;  /* 0x0000000e160ea211 */ /* 0x000fc800078008ff */
[----:B------:R-:W-:Y:S02]  /*15b80*/  @!P2 IADD3.X R21, RZ, R2, RZ, P0, !PT ;  /* 0x00000002ff15a210 */ /* 0x000fe400007fe4ff */
        /* <DEDUP_REMOVED lines=34> */
.L_x_7560:
[----:B------:R-:W-:-:S04]  /*15db0*/  @!P3 LOP3.LUT R7, R6, 0x80, RZ, 0xc0, !PT ;  /* 0x000000800607b812 */ /* 0x000fc800078ec0ff */
[----:B------:R-:W-:Y:S01]  /*15dc0*/  @!P3 SHF.R.U32.HI R7, RZ, 0x3, R7 ;  /* 0x00000003ff07b819 */ /* 0x000fe20000011607 */
[----:B------:R-:W-:Y:S02]  /*15dd0*/  IMAD.MOV.U32 R13, RZ, RZ, R0 ;  /* 0x000000ffff0d7224 */ /* 0x000fe400078e0000 */
[----:B------:R-:W-:-:S07]  /*15de0*/  IMAD.MOV.U32 R9, RZ, RZ, R14 ;  /* 0x000000ffff097224 */ /* 0x000fce00078e000e */
[----:B------:R-:W-:Y:S05]  /*15df0*/  WARPSYNC.COLLECTIVE R15, `(.L_x_7561) ;  /* 0x000000000f087348 */ /* 0x000fea0003c00000 */
[----:B------:R0:W1:Y:S02]  /*15e00*/  SHFL.IDX P6, R14, R13, R12, R11 ;  /* 0x0000000c0d0e7389 */ /* 0x00006400000c000b */
[----:B01----:R-:W-:Y:S01]  /*15e10*/  ENDCOLLECTIVE ;  /* 0x000000000000791b */ /* 0x003fe20003800000 */
.L_x_7561:
        /* <DEDUP_REMOVED lines=11> */
[----:B------:R-:W-:Y:S01]  /*15ed0*/  @!P0 IMAD.MOV.U32 R3, RZ, RZ, R21 ;  /* 0x000000ffff038224 */ /* 0x000fe200078e0015 */
[----:B------:R-:W-:-:S05]  /*15ee0*/  @!P0 MOV R2, R14 ;  /* 0x0000000e00028202 */ /* 0x000fca0000000f00 */
        /* <DEDUP_REMOVED lines=22> */
.L_x_7562:
[----:B------:R-:W-:-:S04]  /*16050*/  @!P1 LOP3.LUT R9, R6, 0x80, RZ, 0xc0, !PT ;  /* 0x0000008006099812 */ /* 0x000fc800078ec0ff */
[----:B------:R-:W-:Y:S01]  /*16060*/  @!P1 SHF.R.U32.HI R9, RZ, 0x3, R9 ;  /* 0x00000003ff099819 */ /* 0x000fe20000011609 */
[----:B------:R-:W-:Y:S02]  /*16070*/  IMAD.MOV.U32 R13, RZ, RZ, R0 ;  /* 0x000000ffff0d7224 */ /* 0x000fe400078e0000 */
[----:B------:R-:W-:-:S07]  /*16080*/  IMAD.MOV.U32 R7, RZ, RZ, R14 ;  /* 0x000000ffff077224 */ /* 0x000fce00078e000e */
[----:B------:R-:W-:Y:S05]  /*16090*/  WARPSYNC.COLLECTIVE R15, `(.L_x_7563) ;  /* 0x000000000f087348 */ /* 0x000fea0003c00000 */
[----:B------:R0:W1:Y:S02]  /*160a0*/  SHFL.IDX P6, R14, R13, R12, R11 ;  /* 0x0000000c0d0e7389 */ /* 0x00006400000c000b */
[----:B01----:R-:W-:Y:S01]  /*160b0*/  ENDCOLLECTIVE ;  /* 0x000000000000791b */ /* 0x003fe20003800000 */
.L_x_7563:
        /* <DEDUP_REMOVED lines=10> */
[----:B------:R-:W-:Y:S01]  /*16160*/  @!P0 IMAD.MOV.U32 R2, RZ, RZ, R14 ;  /* 0x000000ffff028224 */ /* 0x000fe200078e000e */
[----:B------:R-:W-:-:S05]  /*16170*/  @!P0 MOV R3, R7 ;  /* 0x0000000700038202 */ /* 0x000fca0000000f00 */
        /* <DEDUP_REMOVED lines=17> */
.L_x_7564:
[----:B------:R-:W-:Y:S02]  /*16290*/  IMAD.MOV.U32 R13, RZ, RZ, R0 ;  /* 0x000000ffff0d7224 */ /* 0x000fe400078e0000 */
[----:B------:R-:W-:-:S07]  /*162a0*/  IMAD.MOV.U32 R4, RZ, RZ, R14 ;  /* 0x000000ffff047224 */ /* 0x000fce00078e000e */
[----:B------:R-:W-:Y:S05]  /*162b0*/  WARPSYNC.COLLECTIVE R15, `(.L_x_7565) ;  /* 0x000000000f087348 */ /* 0x000fea0003c00000 */
[----:B------:R0:W1:Y:S02]  /*162c0*/  SHFL.IDX P6, R14, R13, R12, R11 ;  /* 0x0000000c0d0e7389 */ /* 0x00006400000c000b */
[----:B01----:R-:W-:Y:S01]  /*162d0*/  ENDCOLLECTIVE ;  /* 0x000000000000791b */ /* 0x003fe20003800000 */
.L_x_7565:
[----:B------:R-:W-:Y:S05]  /*162e0*/  BRA `(.L_x_7566) ;  /* 0xffffffc800e87947 */ /* 0x000fea000383ffff */
.L_x_7501:
[----:B01----:R-:W-:-:S04]  /*162f0*/  IMAD.U32 R3, RZ, RZ, UR44 ;  /* 0x0000002cff037e24 */ /* 0x003fc8000f8e00ff */
[----:B------:R0:W1:Y:S03]  /*16300*/  SYNCS.PHASECHK.TRANS64.TRYWAIT P0, [R3+URZ+0x38820], R0 ;  /* 0x03882000030075a7 */ /* 0x000066000800017f */
[----:B-1----:R-:W-:Y:S05]  /*16310*/  @!P0 NANOSLEEP.SYNCS 0x989680 ;  /* 0x009896800000895d */ /* 0x002fea0003900000 */
[----:B------:R-:W1:Y:S02]  /*16320*/  @!P0 SYNCS.PHASECHK.TRANS64 P0, [R3+URZ+0x38820], R0 ;  /* 0x03882000030085a7 */ /* 0x000e64000800007f */
[----:B-1----:R-:W-:Y:S05]  /*16330*/  @!P0 BRA `(.L_x_7501) ;  /* 0xfffffffc00ec8947 */ /* 0x002fea000383ffff */
[----:B------:R-:W-:Y:S05]  /*16340*/  BRA `(.L_x_7567) ;  /* 0xffffffcc00587947 */ /* 0x000fea000383ffff */
.L_x_7503:
[----:B01----:R-:W-:-:S04]  /*16350*/  IMAD.U32 R3, RZ, RZ, UR44 ;  /* 0x0000002cff037e24 */ /* 0x003fc8000f8e00ff */
[----:B------:R0:W1:Y:S03]  /*16360*/  SYNCS.PHASECHK.TRANS64.TRYWAIT P0, [R3+URZ+0x38860], R0 ;  /* 0x03886000030075a7 */ /* 0x000066000800017f */
[----:B-1----:R-:W-:Y:S05]  /*16370*/  @!P0 NANOSLEEP.SYNCS 0x989680 ;  /* 0x009896800000895d */ /* 0x002fea0003900000 */
[----:B------:R-:W1:Y:S02]  /*16380*/  @!P0 SYNCS.PHASECHK.TRANS64 P0, [R3+URZ+0x38860], R0 ;  /* 0x03886000030085a7 */ /* 0x000e64000800007f */
[----:B-1----:R-:W-:Y:S05]  /*16390*/  @!P0 BRA `(.L_x_7503) ;  /* 0xfffffffc00ec8947 */ /* 0x002fea000383ffff */
[----:B------:R-:W-:Y:S05]  /*163a0*/  BRA `(.L_x_7568) ;  /* 0xffffffcc00547947 */ /* 0x000fea000383ffff */
.L_x_7504:
        /* <DEDUP_REMOVED lines=8> */
.L_x_7570:
[----:B------:R-:W-:Y:S05]  /*16430*/  BSYNC B0 ;  /* 0x0000000000007941 */ /* 0x000fea0003800000 */
.L_x_7569:
        /* <DEDUP_REMOVED lines=13> */
.L_x_7571:
        /* <DEDUP_REMOVED lines=38> */
.L_x_7572:
[----:B------:R-:W-:Y:S02]  /*16770*/  IMAD.MOV.U32 R13, RZ, RZ, R6 ;  /* 0x000000ffff0d7224 */ /* 0x000fe400078e0006 */
[----:B------:R-:W-:-:S07]  /*16780*/  IMAD.MOV.U32 R5, RZ, RZ, R14 ;  /* 0x000000ffff057224 */ /* 0x000fce00078e000e */
[----:B------:R-:W-:Y:S05]  /*16790*/  WARPSYNC.COLLECTIVE R15, `(.L_x_7573) ;  /* 0x000000000f087348 */ /* 0x000fea0003c00000 */
[----:B------:R0:W1:Y:S02]  /*167a0*/  SHFL.IDX P6, R14, R13, R12, R11 ;  /* 0x0000000c0d0e7389 */ /* 0x00006400000c000b */
[----:B01----:R-:W-:Y:S01]  /*167b0*/  ENDCOLLECTIVE ;  /* 0x000000000000791b */ /* 0x003fe20003800000 */
.L_x_7573:
        /* <DEDUP_REMOVED lines=28> */
.L_x_7574:
[----:B------:R-:W-:Y:S02]  /*16980*/  IMAD.MOV.U32 R13, RZ, RZ, R6 ;  /* 0x000000ffff0d7224 */ /* 0x000fe400078e0006 */
[----:B------:R-:W-:-:S07]  /*16990*/  IMAD.MOV.U32 R9, RZ, RZ, R14 ;  /* 0x000000ffff097224 */ /* 0x000fce00078e000e */
[----:B------:R-:W-:Y:S05]  /*169a0*/  WARPSYNC.COLLECTIVE R15, `(.L_x_7575) ;  /* 0x000000000f087348 */ /* 0x000fea0003c00000 */
[----:B------:R0:W1:Y:S02]  /*169b0*/  SHFL.IDX P6, R14, R13, R12, R11 ;  /* 0x0000000c0d0e7389 */ /* 0x00006400000c000b */
[----:B01----:R-:W-:Y:S01]  /*169c0*/  ENDCOLLECTIVE ;  /* 0x000000000000791b */ /* 0x003fe20003800000 */
.L_x_7575:
        /* <DEDUP_REMOVED lines=28> */
.L_x_7576:
[----:B------:R-:W-:Y:S02]  /*16b90*/  IMAD.MOV.U32 R13, RZ, RZ, R6 ;  /* 0x000000ffff0d7224 */ /* 0x000fe400078e0006 */
[----:B------:R-:W-:-:S07]  /*16ba0*/  IMAD.MOV.U32 R8, RZ, RZ, R14 ;  /* 0x000000ffff087224 */ /* 0x000fce00078e000e */
[----:B------:R-:W-:Y:S05]  /*16bb0*/  WARPSYNC.COLLECTIVE R15, `(.L_x_7577) ;  /* 0x000000000f087348 */ /* 0x000fea0003c00000 */
[----:B------:R0:W1:Y:S02]  /*16bc0*/  SHFL.IDX P6, R14, R13, R12, R11 ;  /* 0x0000000c0d0e7389 */ /* 0x00006400000c000b */
[----:B01----:R-:W-:Y:S01]  /*16bd0*/  ENDCOLLECTIVE ;  /* 0x000000000000791b */ /* 0x003fe20003800000 */
.L_x_7577:
[----:B------:R-:W-:Y:S05]  /*16be0*/  BRA `(.L_x_7578) ;  /* 0xffffffc800e87947 */ /* 0x000fea000383ffff */
.L_x_7511:
[----:B-1----:R1:W2:Y:S02]  /*16bf0*/  SYNCS.PHASECHK.TRANS64.TRYWAIT P0, [R10+URZ+0x38840], R20 ;  /* 0x038840140a0075a7 */ /* 0x0022a4000800017f */
[----:B--2---:R-:W-:Y:S05]  /*16c00*/  @!P0 NANOSLEEP.SYNCS 0x989680 ;  /* 0x009896800000895d */ /* 0x004fea0003900000 */
[----:B------:R-:W2:Y:S02]  /*16c10*/  @!P0 SYNCS.PHASECHK.TRANS64 P0, [R10+URZ+0x38840], R20 ;  /* 0x038840140a0085a7 */ /* 0x000ea4000800007f */
[----:B--2---:R-:W-:Y:S05]  /*16c20*/  @!P0 BRA `(.L_x_7511) ;  /* 0xfffffffc00f08947 */ /* 0x004fea000383ffff */
[----:B------:R-:W-:Y:S05]  /*16c30*/  BRA `(.L_x_7579) ;  /* 0xffffffd0003c7947 */ /* 0x000fea000383ffff */
.L_x_7512:
        /* <DEDUP_REMOVED lines=8> */
.L_x_7581:
[----:B------:R-:W-:Y:S05]  /*16cc0*/  BSYNC B1 ;  /* 0x0000000000017941 */ /* 0x000fea0003800000 */
.L_x_7580:
[----:B------:R-:W-:Y:S01]  /*16cd0*/  IMAD.MOV.U32 R13, RZ, RZ, R26 ;  /* 0x000000ffff0d7224 */ /* 0x000fe200078e001a */
[----:B------:R-:W-:Y:S01]  /*16ce0*/  MOV R11, 0x181f ;  /* 0x0000181f000b7802 */ /* 0x000fe20000000f00 */
[----:B------:R-:W-:Y:S01]  /*16cf0*/  IMAD.MOV.U32 R12, RZ, RZ, RZ ;  /* 0x000000ffff0c7224 */ /* 0x000fe200078e00ff */
[----:B------:R-:W-:Y:S01]  /*16d00*/  LEA R27, R17, UR44, 0x1 ;  /* 0x0000002c111b7c11 */ /* 0x000fe2000f8e08ff */
[----:B------:R-:W-:Y:S02]  /*16d10*/  IMAD.MOV.U32 R15, RZ, RZ, -0x1 ;  /* 0xffffffffff0f7424 */ /* 0x000fe400078e00ff */
[----:B------:R-:W-:-:S07]  /*16d20*/  IMAD.MOV.U32 R3, RZ, RZ, R14 ;  /* 0x000000ffff037224 */ /* 0x000fce00078e000e */
[----:B------:R-:W-:Y:S05]  /*16d30*/  WARPSYNC.COLLECTIVE R15, `(.L_x_7582) ;  /* 0x000000000f087348 */ /* 0x000fea0003c00000 */
[----:B------:R0:W1:Y:S02]  /*16d40*/  SHFL.IDX P6, R14, R13, R12, R11 ;  /* 0x0000000c0d0e7389 */ /* 0x00006400000c000b */
[----:B01----:R-:W-:Y:S01]  /*16d50*/  ENDCOLLECTIVE ;  /* 0x000000000000791b */ /* 0x003fe20003800000 */
.L_x_7582:
[----:B------:R-:W-:Y:S02]  /*16d60*/  IMAD.MOV.U32 R13, RZ, RZ, R29 ;  /* 0x000000ffff0d7224 */ /* 0x000fe400078e001d */
[----:B------:R-:W-:Y:S01]  /*16d70*/  IMAD.MOV.U32 R12, RZ, RZ, 0x1 ;  /* 0x00000001ff0c7424 */ /* 0x000fe200078e00ff */
[----:B------:R-:W-:-:S13]  /*16d80*/  IADD3 R2, P0, R14, R0, RZ ;  /* 0x000000000e027210 */ /* 0x000fda0007f1e0ff */
[----:B------:R-:W-:Y:S05]  /*16d90*/  WARPSYNC.COLLECTIVE R15, `(.L_x_7583) ;  /* 0x000000000f087348 */ /* 0x000fea0003c00000 */
[----:B------:R0:W1:Y:S02]  /*16da0*/  SHFL.IDX P6, R14, R13, R12, R11 ;  /* 0x0000000c0d0e7389 */ /* 0x00006400000c000b */
[----:B01----:R-:W-:Y:S01]  /*16db0*/  ENDCOLLECTIVE ;  /* 0x000000000000791b */ /* 0x003fe20003800000 */
.L_x_7583:
        /* <DEDUP_REMOVED lines=10> */
.L_x_7584:
[----:B------:R-:W-:Y:S01]  /*16e60*/  MOV R13, R29 ;  /* 0x0000001d000d7202 */ /* 0x000fe20000000f00 */
[----:B------:R-:W-:Y:S01]  /*16e70*/  IMAD.MOV.U32 R12, RZ, RZ, 0x2 ;  /* 0x00000002ff0c7424 */ /* 0x000fe200078e00ff */
[----:B------:R-:W-:-:S13]  /*16e80*/  IADD3 R2, P0, R14, R0, RZ ;  /* 0x000000000e027210 */ /* 0x000fda0007f1e0ff */
[----:B------:R-:W-:Y:S05]  /*16e90*/  WARPSYNC.COLLECTIVE R15, `(.L_x_7585) ;  /* 0x000000000f087348 */ /* 0x000fea0003c00000 */
[----:B------:R0:W1:Y:S02]  /*16ea0*/  SHFL.IDX P6, R14, R13, R12, R11 ;  /* 0x0000000c0d0e7389 */ /* 0x00006400000c000b */
[----:B01----:R-:W-:Y:S01]  /*16eb0*/  ENDCOLLECTIVE ;  /* 0x000000000000791b */ /* 0x003fe20003800000 */
.L_x_7585:
        /* <DEDUP_REMOVED lines=10> */
.L_x_7586:
[----:B------:R-:W-:Y:S02]  /*16f60*/  IMAD.MOV.U32 R13, RZ, RZ, R29 ;  /* 0x000000ffff0d7224 */ /* 0x000fe400078e001d */
[----:B------:R-:W-:Y:S01]  /*16f70*/  IMAD.MOV.U32 R12, RZ, RZ, 0x3 ;  /* 0x00000003ff0c7424 */ /* 0x000fe200078e00ff */
[----:B------:R-:W-:-:S13]  /*16f80*/  IADD3 R2, P0, R14, R0, RZ ;  /* 0x000000000e027210 */ /* 0x000fda0007f1e0ff */
[----:B------:R-:W-:Y:S05]  /*16f90*/  WARPSYNC.COLLECTIVE R15, `(.L_x_7587) ;  /* 0x000000000f087348 */ /* 0x000fea0003c00000 */
[----:B------:R0:W1:Y:S02]  /*16fa0*/  SHFL.IDX P6, R14, R13, R12, R11 ;  /* 0x0000000c0d0e7389 */ /* 0x00006400000c000b */
[----:B01----:R-:W-:Y:S01]  /*16fb0*/  ENDCOLLECTIVE ;  /* 0x000000000000791b */ /* 0x003fe20003800000 */
.L_x_7587:
[----:B------:R-:W-:-:S05]  /*16fc0*/  IMAD.X R3, RZ, RZ, R3, P0 ;  /* 0x000000ffff037224 */ /* 0x000fca00000e0603 */
        /* <DEDUP_REMOVED lines=9> */
.L_x_7588:
[----:B------:R-:W-:Y:S05]  /*17060*/  BRA `(.L_x_7589) ;  /* 0xffffffcc00f07947 */ /* 0x000fea000383ffff */
.L_x_7517:
[----:B---3--:R3:W4:Y:S02]  /*17070*/  SYNCS.PHASECHK.TRANS64.TRYWAIT P0, [R10+URZ+0x38860], R20 ;  /* 0x038860140a0075a7 */ /* 0x008724000800017f */
[----:B----4-:R-:W-:Y:S05]  /*17080*/  @!P0 NANOSLEEP.SYNCS 0x989680 ;  /* 0x009896800000895d */ /* 0x010fea0003900000 */
[----:B------:R-:W4:Y:S02]  /*17090*/  @!P0 SYNCS.PHASECHK.TRANS64 P0, [R10+URZ+0x38860], R20 ;  /* 0x038860140a0085a7 */ /* 0x000f24000800007f */
[----:B----4-:R-:W-:Y:S05]  /*170a0*/  @!P0 BRA `(.L_x_7517) ;  /* 0xfffffffc00f08947 */ /* 0x010fea000383ffff */
[----:B------:R-:W-:Y:S05]  /*170b0*/  BRA `(.L_x_7590) ;  /* 0xffffffd0003c7947 */ /* 0x000fea000383ffff */
.L_x_7518:
        /* <DEDUP_REMOVED lines=8> */
.L_x_7592:
[----:B------:R-:W-:Y:S05]  /*17140*/  BSYNC B1 ;  /* 0x0000000000017941 */ /* 0x000fea0003800000 */
.L_x_7591:
[----:B------:R-:W-:Y:S01]  /*17150*/  IMAD.MOV.U32 R13, RZ, RZ, R18 ;  /* 0x000000ffff0d7224 */ /* 0x000fe200078e0012 */
[----:B------:R-:W-:Y:S01]  /*17160*/  MOV R11, 0x181f ;  /* 0x0000181f000b7802 */ /* 0x000fe20000000f00 */
[----:B------:R-:W-:Y:S01]  /*17170*/  IMAD.MOV.U32 R12, RZ, RZ, RZ ;  /* 0x000000ffff0c7224 */ /* 0x000fe200078e00ff */
[----:B------:R-:W-:Y:S01]  /*17180*/  LEA R17, R17, UR44, 0x1 ;  /* 0x0000002c11117c11 */ /* 0x000fe2000f8e08ff */
[----:B------:R-:W-:Y:S01]  /*17190*/  IMAD.MOV.U32 R15, RZ, RZ, -0x1 ;  /* 0xffffffffff0f7424 */ /* 0x000fe200078e00ff */
[C---:B------:R-:W-:Y:S01]  /*171a0*/  LOP3.LUT P2, RZ, R16.reuse, 0x20, RZ, 0xc0, !PT ;  /* 0x0000002010ff7812 */ /* 0x040fe2000784c0ff */
[----:B------:R-:W-:Y:S01]  /*171b0*/  IMAD.MOV.U32 R3, RZ, RZ, R14 ;  /* 0x000000ffff037224 */ /* 0x000fe200078e000e */
[----:B------:R-:W-:-:S13]  /*171c0*/  LOP3.LUT P1, RZ, R16, 0x10, RZ, 0xc0, !PT ;  /* 0x0000001010ff7812 */ /* 0x000fda000782c0ff */
[----:B------:R-:W-:Y:S05]  /*171d0*/  WARPSYNC.COLLECTIVE R15, `(.L_x_7593) ;  /* 0x000000000f087348 */ /* 0x000fea0003c00000 */
[----:B------:R0:W1:Y:S02]  /*171e0*/  SHFL.IDX P6, R14, R13, R12, R11 ;  /* 0x0000000c0d0e7389 */ /* 0x00006400000c000b */
[----:B01----:R-:W-:Y:S01]  /*171f0*/  ENDCOLLECTIVE ;  /* 0x000000000000791b */ /* 0x003fe20003800000 */
.L_x_7593:
[----:B------:R-:W-:Y:S01]  /*17200*/  P2R R4, PR, RZ, 0x20 ;  /* 0x00000020ff047803 */ /* 0x000fe20000000000 */
        /* <DEDUP_REMOVED lines=13> */
.L_x_7594:
        /* <DEDUP_REMOVED lines=16> */
.L_x_7595:
        /* <DEDUP_REMOVED lines=18> */
.L_x_7596:
        /* <DEDUP_REMOVED lines=14> */
.L_x_7597:
        /* <DEDUP_REMOVED lines=17> */
.L_x_7598:
        /* <DEDUP_REMOVED lines=13> */
.L_x_7599:
[----:B------:R-:W-:Y:S05]  /*177c0*/  BRA `(.L_x_7600) ;  /* 0xffffffcc00b07947 */ /* 0x000fea000383ffff */
.L_x_7523:
[----:B0-----:R0:W1:Y:S02]  /*177d0*/  SYNCS.PHASECHK.TRANS64.TRYWAIT P0, [R5+URZ+0x38820], R4 ;  /* 0x03882004050075a7 */ /* 0x001064000800017f */
[----:B-1----:R-:W-:Y:S05]  /*177e0*/  @!P0 NANOSLEEP.SYNCS 0x989680 ;  /* 0x009896800000895d */ /* 0x002fea0003900000 */
[----:B------:R-:W1:Y:S02]  /*177f0*/  @!P0 SYNCS.PHASECHK.TRANS64 P0, [R5+URZ+0x38820], R4 ;  /* 0x03882004050085a7 */ /* 0x000e64000800007f */
[----:B-1----:R-:W-:Y:S05]  /*17800*/  @!P0 BRA `(.L_x_7523) ;  /* 0xfffffffc00f08947 */ /* 0x002fea000383ffff */
[----:B------:R-:W-:Y:S05]  /*17810*/  BRA `(.L_x_7601) ;  /* 0xffffffd0005c7947 */ /* 0x000fea000383ffff */
.L_x_7524:
        /* <DEDUP_REMOVED lines=11> */
.L_x_7603:
[----:B------:R-:W-:Y:S05]  /*178d0*/  BSYNC B0 ;  /* 0x0000000000007941 */ /* 0x000fea0003800000 */
.L_x_7602:
[----:B------:R-:W-:Y:S05]  /*178e0*/  BRA `(.L_x_7604) ;  /* 0xffffffd000447947 */ /* 0x000fea000383ffff */
.L_x_7525:
[----:B------:R-:W-:Y:S01]  /*178f0*/  BSSY B0, `(.L_x_7605) ;  /* 0x0000006000007945 */ /* 0x000fe20003800000 */
[----:B------:R-:W-:-:S07]  /*17900*/  IMAD.MOV.U32 R15, RZ, RZ, -0x1 ;  /* 0xffffffffff0f7424 */ /* 0x000fce00078e00ff */
[----:B012--5:R-:W-:Y:S05]  /*17910*/  WARPSYNC.COLLECTIVE R15, `(.L_x_7606) ;  /* 0x000000000f0c7348 */ /* 0x027fea0003c00000 */
[----:B------:R-:W-:Y:S02]  /*17920*/  ELECT P6, UR62, PT ;  /* 0x00000000003e782f */ /* 0x000fe400038c0000 */
[----:B------:R-:W-:Y:S01]  /*17930*/  MOV R14, UR62 ;  /* 0x0000003e000e7c02 */ /* 0x000fe20008000f00 */
[----:B012--5:R-:W-:Y:S10]  /*17940*/  ENDCOLLECTIVE ;  /* 0x000000000000791b */ /* 0x027ff40003800000 */
.L_x_7606:
[----:B------:R-:W-:Y:S05]  /*17950*/  BSYNC B0 ;  /* 0x0000000000007941 */ /* 0x000fea0003800000 */
.L_x_7605:
[----:B------:R-:W-:Y:S05]  /*17960*/  BRA `(.L_x_7607) ;  /* 0xffffffd000387947 */ /* 0x000fea000383ffff */
.L_x_7527:
[----:B-1----:R1:W3:Y:S02]  /*17970*/  SYNCS.PHASECHK.TRANS64.TRYWAIT P1, [R3+URZ+0x38840], R2 ;  /* 0x03884002030075a7 */ /* 0x0022e4000802017f */
[----:B---3--:R-:W-:Y:S05]  /*17980*/  @!P1 NANOSLEEP.SYNCS 0x989680 ;  /* 0x009896800000995d */ /* 0x008fea0003900000 */
[----:B------:R-:W3:Y:S02]  /*17990*/  @!P1 SYNCS.PHASECHK.TRANS64 P1, [R3+URZ+0x38840], R2 ;  /* 0x03884002030095a7 */ /* 0x000ee4000802007f */
[----:B---3--:R-:W-:Y:S05]  /*179a0*/  @!P1 BRA `(.L_x_7527) ;  /* 0xfffffffc00f09947 */ /* 0x008fea000383ffff */
[----:B------:R-:W-:Y:S05]  /*179b0*/  BRA `(.L_x_7608) ;  /* 0xffffffd000607947 */ /* 0x000fea000383ffff */
.L_x_7529:
[----:B0-----:R0:W3:Y:S02]  /*179c0*/  SYNCS.PHASECHK.TRANS64.TRYWAIT P1, [R5+URZ+0x38840], R0 ;  /* 0x03884000050075a7 */ /* 0x0010e4000802017f */
[----:B---3--:R-:W-:Y:S05]  /*179d0*/  @!P1 NANOSLEEP.SYNCS 0x989680 ;  /* 0x009896800000995d */ /* 0x008fea0003900000 */
[----:B------:R-:W3:Y:S02]  /*179e0*/  @!P1 SYNCS.PHASECHK.TRANS64 P1, [R5+URZ+0x38840], R0 ;  /* 0x03884000050095a7 */ /* 0x000ee4000802007f */
[----:B---3--:R-:W-:Y:S05]  /*179f0*/  @!P1 BRA `(.L_x_7529) ;  /* 0xfffffffc00f09947 */ /* 0x008fea000383ffff */
[----:B------:R-:W-:Y:S05]  /*17a00*/  BRA `(.L_x_7609) ;  /* 0xffffffd0006c7947 */ /* 0x000fea000383ffff */
.L_x_7531:
[----:B---3--:R3:W4:Y:S02]  /*17a10*/  SYNCS.PHASECHK.TRANS64.TRYWAIT P1, [R3+URZ+0x38860], R2 ;  /* 0x03886002030075a7 */ /* 0x008724000802017f */
[----:B----4-:R-:W-:Y:S05]  /*17a20*/  @!P1 NANOSLEEP.SYNCS 0x989680 ;  /* 0x009896800000995d */ /* 0x010fea0003900000 */
[----:B------:R-:W4:Y:S02]  /*17a30*/  @!P1 SYNCS.PHASECHK.TRANS64 P1, [R3+URZ+0x38860], R2 ;  /* 0x03886002030095a7 */ /* 0x000f24000802007f */
[----:B----4-:R-:W-:Y:S05]  /*17a40*/  @!P1 BRA `(.L_x_7531) ;  /* 0xfffffffc00f09947 */ /* 0x010fea000383ffff */
[----:B------:R-:W-:Y:S05]  /*17a50*/  BRA `(.L_x_7610) ;  /* 0xffffffd000687947 */ /* 0x000fea000383ffff */
.L_x_7611:
        /* <DEDUP_REMOVED lines=10> */
.L_x_15758:


//--------------------- .text._ZN7cutlass13device_kernelIN5flash11enable_sm90INS1_16FlashAttnFwdSm90INS1_25CollectiveMainloopFwdSm90ILi2EN4cute5tupleIJNS5_1CILi1EEES8_S8_EEENS6_IJNS7_ILi64EEESA_SA_EEELi512ENS_10bfloat16_tEfNS_4arch4Sm90ELb1ELb0ELb1ELb1ELb1ELb0ELb0ELb0ELb0ELb1ELb1ELb0EEENS1_21CollectiveEpilogueFwdINS6_IJSA_NS7_ILi512EEESA_EEES9_SC_SE_Li256ELb1ELb1ELb1ELb0EEENS1_36VarlenDynamicPersistentTileSchedulerILi64ELi64ELi256ELi128ELb1ELb1ELb1ELb1ELb1ELb1EEEEEEEEEvNT_6ParamsE --------------------------
	.section	.text._ZN7cutlass13device_kernelIN5flash11enable_sm90INS1_16FlashAttnFwdSm90INS1_25CollectiveMainloopFwdSm90ILi2EN4cute5tupleIJNS5_1CILi1EEES8_S8_EEENS6_IJNS7_ILi64EEESA_SA_EEELi512ENS_10bfloat16_tEfNS_4arch4Sm90ELb1ELb0ELb1ELb1ELb1ELb0ELb0ELb0ELb0ELb1ELb1ELb0EEENS1_21CollectiveEpilogueFwdINS6_IJSA_NS7_ILi512EEESA_EEES9_SC_SE_Li256ELb1ELb1ELb1ELb0EEENS1_36VarlenDynamicPersistentTileSchedulerILi64ELi64ELi256ELi128ELb1ELb1ELb1ELb1ELb1ELb1EEEEEEEEEvNT_6ParamsE,"ax",@progbits
	.align	128
.text._ZN7cutlass13device_kernelIN5flash11enable_sm90INS1_16FlashAttnFwdSm90INS1_25CollectiveMainloopFwdSm90ILi2EN4cute5tupleIJNS5_1CILi1EEES8_S8_EEENS6_IJNS7_ILi64EEESA_SA_EEELi512ENS_10bfloat16_tEfNS_4arch4Sm90ELb1ELb0ELb1ELb1ELb1ELb0ELb0ELb0ELb0ELb1ELb1ELb0EEENS1_21CollectiveEpilogueFwdINS6_IJSA_NS7_ILi512EEESA_EEES9_SC_SE_Li256ELb1ELb1ELb1ELb0EEENS1_36VarlenDynamicPersistentTileSchedulerILi64ELi64ELi256ELi128ELb1ELb1ELb1ELb1ELb1ELb1EEEEEEEEEvNT_6ParamsE:
        .type           _ZN7cutlass13device_kernelIN5flash11enable_sm90INS1_16FlashAttnFwdSm90INS1_25CollectiveMainloopFwdSm90ILi2EN4cute5tupleIJNS5_1CILi1EEES8_S8_EEENS6_IJNS7_ILi64EEESA_SA_EEELi512ENS_10bfloat16_tEfNS_4arch4Sm90ELb1ELb0ELb1ELb1ELb1ELb0ELb0ELb0ELb0ELb1ELb1ELb0EEENS1_21CollectiveEpilogueFwdINS6_IJSA_NS7_ILi512EEESA_EEES9_SC_SE_Li256ELb1ELb1ELb1ELb0EEENS1_36VarlenDynamicPersistentTileSchedulerILi64ELi64ELi256ELi128ELb1ELb1ELb1ELb1ELb1ELb1EEEEEEEEEvNT_6ParamsE,@function
        .size           _ZN7cutlass13device_kernelIN5flash11enable_sm90INS1_16FlashAttnFwdSm90INS1_25CollectiveMainloopFwdSm90ILi2EN4cute5tupleIJNS5_1CILi1EEES8_S8_EEENS6_IJNS7_ILi64EEESA_SA_EEELi512ENS_10bfloat16_tEfNS_4arch4Sm90ELb1ELb0ELb1ELb1ELb1ELb0ELb0ELb0ELb0ELb1ELb1ELb0EEENS1_21CollectiveEpilogueFwdINS6_IJSA_NS7_ILi512EEESA_EEES9_SC_SE_Li256ELb1ELb1ELb1ELb0EEENS1_36VarlenDynamicPersistentTileSchedulerILi64ELi64ELi256ELi128ELb1ELb1ELb1ELb1ELb1ELb1EEEEEEEEEvNT_6ParamsE,(.L_x_15759 - _ZN7cutlass13device_kernelIN5flash11enable_sm90INS1_16FlashAttnFwdSm90INS1_25CollectiveMainloopFwdSm90ILi2EN4cute5tupleIJNS5_1CILi1EEES8_S8_EEENS6_IJNS7_ILi64EEESA_SA_EEELi512ENS_10bfloat16_tEfNS_4arch4Sm90ELb1ELb0ELb1ELb1ELb1ELb0ELb0ELb0ELb0ELb1ELb1ELb0EEENS1_21CollectiveEpilogueFwdINS6_IJSA_NS7_ILi512EEESA_EEES9_SC_SE_Li256ELb1ELb1ELb1ELb0EEENS1_36VarlenDynamicPersistentTileSchedulerILi64ELi64ELi256ELi128ELb1ELb1ELb1ELb1ELb1ELb1EEEEEEEEEvNT_6ParamsE)
        .other          _ZN7cutlass13device_kernelIN5flash11enable_sm90INS1_16FlashAttnFwdSm90INS1_25CollectiveMainloopFwdSm90ILi2EN4cute5tupleIJNS5_1CILi1EEES8_S8_EEENS6_IJNS7_ILi64EEESA_SA_EEELi512ENS_10bfloat16_tEfNS_4arch4Sm90ELb1ELb0ELb1ELb1ELb1ELb0ELb0ELb0ELb0ELb1ELb1ELb0EEENS1_21CollectiveEpilogueFwdINS6_IJSA_NS7_ILi512EEESA_EEES9_SC_SE_Li256ELb1ELb1ELb1ELb0EEENS1_36VarlenDynamicPersistentTileSchedulerILi64ELi64ELi256ELi128ELb1ELb1ELb1ELb1ELb1ELb1EEEEEEEEEvNT_6ParamsE,@"STO_CUDA_ENTRY STV_DEFAULT"
_ZN7cutlass13device_kernelIN5flash11enable_sm90INS1_16FlashAttnFwdSm90INS1_25CollectiveMainloopFwdSm90ILi2EN4cute5tupleIJNS5_1CILi1EEES8_S8_EEENS6_IJNS7_ILi64EEESA_SA_EEELi512ENS_10bfloat16_tEfNS_4arch4Sm90ELb1ELb0ELb1ELb1ELb1ELb0ELb0ELb0ELb0ELb1ELb1ELb0EEENS1_21CollectiveEpilogueFwdINS6_IJSA_NS7_ILi512EEESA_EEES9_SC_SE_Li256ELb1ELb1ELb1ELb0EEENS1_36VarlenDynamicPersistentTileSchedulerILi64ELi64ELi256ELi128ELb1ELb1ELb1ELb1ELb1ELb1EEEEEEEEEvNT_6ParamsE:
        /* <DEDUP_REMOVED lines=41> */
.L_x_7612:
        /* <DEDUP_REMOVED lines=22> */
.L_x_7613:
        /* <DEDUP_REMOVED lines=18> */
.L_x_7614:
        /* <DEDUP_REMOVED lines=22> */
.L_x_7615:
        /* <DEDUP_REMOVED lines=23> */
.L_x_7616:
        /* <DEDUP_REMOVED lines=8> */
.L_x_7618:
        /* <DEDUP_REMOVED lines=32> */
[--C-:B------:R-:W-:Y:S02]  /*0a60*/  SHF.R.S32.HI R6, RZ, 0x5, R5.reuse ;  /* 0x00000005ff067819 */ /* 0x100fe40000011405 */
[----:B------:R-:W-:Y:S02]  /*0a70*/  SHF.R.S32.HI R9, RZ, 0x1f, R5 ;  /* 0x0000001fff097819 */ /* 0x000fe40000011405 */
[----:B------:R-:W-:-:S02]  /*0a80*/  SHF.R.S32.HI R5, RZ, 0x4, R4 ;  /* 0x00000004ff057819 */ /* 0x000fc40000011404 */
[----:B------:R-:W-:Y:S02]  /*0a90*/  LOP3.LUT R3, R4, 0xfffffff0, RZ, 0xc0, !PT ;  /* 0xfffffff004037812 */ /* 0x000fe400078ec0ff */
[----:B------:R-:W-:Y:S02]  /*0aa0*/  LOP3.LUT R15, R8, 0xfffffffc, RZ, 0xc0, !PT ;  /* 0xfffffffc080f7812 */ /* 0x000fe400078ec0ff */
[----:B------:R-:W-:Y:S02]  /*0ab0*/  LOP3.LUT R13, R7, 0xfffffff8, RZ, 0xc0, !PT ;  /* 0xfffffff8070d7812 */ /* 0x000fe400078ec0ff */
[----:B------:R-:W-:Y:S01]  /*0ac0*/  LEA.HI R7, R4, R5, RZ, 0x1 ;  /* 0x0000000504077211 */ /* 0x000fe200078f08ff */
[----:B------:R-:W-:Y:S01]  /*0ad0*/  IMAD.IADD R4, R0, 0x1, -R3 ;  /* 0x0000000100047824 */ /* 0x000fe200078e0a03 */
[----:B------:R-:W-:Y:S01]  /*0ae0*/  LOP3.LUT R11, R2, 0xffffff80, RZ, 0xc0, !PT ;  /* 0xffffff80020b7812 */ /* 0x000fe200078ec0ff */
[C---:B------:R-:W-:Y:S01]  /*0af0*/  IMAD.IADD R15, R0.reuse, 0x1, -R15 ;  /* 0x00000001000f7824 */ /* 0x040fe200078e0a0f */
[----:B------:R-:W-:Y:S01]  /*0b00*/  LOP3.LUT R8, R7, 0x1ffffffe, RZ, 0xc0, !PT ;  /* 0x1ffffffe07087812 */ /* 0x000fe200078ec0ff */
[C---:B------:R-:W-:Y:S01]  /*0b10*/  IMAD.IADD R13, R0.reuse, 0x1, -R13 ;  /* 0x00000001000d7824 */ /* 0x040fe200078e0a0d */
[----:B------:R-:W-:Y:S01]  /*0b20*/  SHF.R.S32.HI R3, RZ, 0x1f, R4 ;  /* 0x0000001fff037819 */ /* 0x000fe20000011404 */
[----:B------:R-:W-:Y:S01]  /*0b30*/  IMAD.IADD R11, R0, 0x1, -R11 ;  /* 0x00000001000b7824 */ /* 0x000fe200078e0a0b */
[----:B------:R-:W-:Y:S01]  /*0b40*/  LEA.HI R0, R15, R15, RZ, 0x1 ;  /* 0x0000000f0f007211 */ /* 0x000fe200078f08ff */
[----:B------:R-:W-:Y:S01]  /*0b50*/  IMAD.IADD R8, R5, 0x1, -R8 ;  /* 0x0000000105087824 */ /* 0x000fe200078e0a08 */
[----:B------:R-:W-:-:S02]  /*0b60*/  LEA.HI R5, R3, R4, RZ, 0x3 ;  /* 0x0000000403057211 */ /* 0x000fc400078f18ff */
[----:B------:R-:W-:Y:S01]  /*0b70*/  LOP3.LUT R10, R0, 0x1ffffffe, RZ, 0xc0, !PT ;  /* 0x1ffffffe000a7812 */ /* 0x000fe200078ec0ff */
[----:B------:R-:W-:Y:S01]  /*0b80*/  IMAD.SHL.U32 R8, R8, 0x8, RZ ;  /* 0x0000000808087824 */ /* 0x000fe200078e00ff */
[----:B------:R-:W-:Y:S02]  /*0b90*/  LEA.HI R9, R9, R6, RZ, 0x2 ;  /* 0x0000000609097211 */ /* 0x000fe400078f10ff */
[----:B------:R-:W-:Y:S01]  /*0ba0*/  SHF.R.S32.HI R0, RZ, 0x1f, R11 ;  /* 0x0000001fff007819 */ /* 0x000fe2000001140b */
[----:B------:R-:W-:Y:S01]  /*0bb0*/  IMAD.IADD R185, R15, 0x1, -R10 ;  /* 0x000000010fb97824 */ /* 0x000fe200078e0a0a */
[----:B------:R-:W-:Y:S02]  /*0bc0*/  SHF.R.S32.HI R219, RZ, 0x7, R2 ;  /* 0x00000007ffdb7819 */ /* 0x000fe40000011402 */
[C---:B------:R-:W-:Y:S01]  /*0bd0*/  LOP3.LUT R7, R5.reuse, 0xfffffff8, RZ, 0xc0, !PT ;  /* 0xfffffff805077812 */ /* 0x040fe200078ec0ff */
[----:B------:R-:W-:Y:S01]  /*0be0*/  IMAD.SHL.U32 R5, R5, 0x40, RZ ;  /* 0x0000004005057824 */ /* 0x000fe200078e00ff */
[----:B------:R-:W-:Y:S01]  /*0bf0*/  LOP3.LUT R9, R9, 0x3ffffc, RZ, 0xc0, !PT ;  /* 0x003ffffc09097812 */ /* 0x000fe200078ec0ff */
[----:B------:R-:W-:Y:S01]  /*0c00*/  IMAD R12, R219, 0x100, R4 ;  /* 0x00000100db0c7824 */ /* 0x000fe200078e0204 */
[-C--:B------:R-:W-:Y:S01]  /*0c10*/  LEA.HI R3, R0, R11.reuse, RZ, 0x2 ;  /* 0x0000000b00037211 */ /* 0x080fe200078f10ff */
[----:B------:R-:W-:Y:S01]  /*0c20*/  IMAD.IADD R7, R4, 0x1, -R7 ;  /* 0x0000000104077824 */ /* 0x000fe200078e0a07 */
[----:B------:R-:W-:Y:S01]  /*0c30*/  LEA.HI R4, R0, R11, RZ, 0x5 ;  /* 0x0000000b00047211 */ /* 0x000fe200078f28ff */
[----:B------:R-:W-:Y:S01]  /*0c40*/  IMAD.IADD R9, R6, 0x1, -R9 ;  /* 0x0000000106097824 */ /* 0x000fe200078e0a09 */
[----:B------:R-:W-:-:S02]  /*0c50*/  LOP3.LUT R10, R3, 0x7ffffffc, RZ, 0xc0, !PT ;  /* 0x7ffffffc030a7812 */ /* 0x000fc400078ec0ff */
[--C-:B------:R-:W-:Y:S01]  /*0c60*/  SHF.R.S32.HI R0, RZ, 0x2, R3.reuse ;  /* 0x00000002ff007819 */ /* 0x100fe20000011403 */
[----:B------:R-:W-:Y:S01]  /*0c70*/  IMAD R17, R9, 0x10, R12 ;  /* 0x0000001009117824 */ /* 0x000fe200078e020c */
[----:B------:R-:W-:Y:S01]  /*0c80*/  SHF.R.S32.HI R3, RZ, 0x1f, R3 ;  /* 0x0000001fff037819 */ /* 0x000fe20000011403 */
[----:B------:R-:W-:Y:S01]  /*0c90*/  IMAD.IADD R10, R11, 0x1, -R10 ;  /* 0x000000010b0a7824 */ /* 0x000fe200078e0a0a */
[----:B------:R-:W-:Y:S01]  /*0ca0*/  LOP3.LUT R9, R5, 0x7ffffe00, RZ, 0xc0, !PT ;  /* 0x7ffffe0005097812 */ /* 0x000fe200078ec0ff */
[----:B------:R-:W-:Y:S01]  /*0cb0*/  IMAD.SHL.U32 R5, R7, 0x40, RZ ;  /* 0x0000004007057824 */ /* 0x000fe200078e00ff */
[----:B------:R-:W-:Y:S01]  /*0cc0*/  LEA.HI R3, R3, R0, RZ, 0x3 ;  /* 0x0000000003037211 */ /* 0x000fe200078f18ff */
[----:B------:R-:W-:Y:S01]  /*0cd0*/  IMAD.SHL.U32 R184, R10, 0x2, RZ ;  /* 0x000000020ab87824 */ /* 0x000fe200078e00ff */
[----:B------:R-:W-:Y:S01]  /*0ce0*/  LEA.HI R2, R2, R219, RZ, 0x1 ;  /* 0x000000db02027211 */ /* 0x000fe200078f08ff */
[----:B------:R-:W-:Y:S01]  /*0cf0*/  IMAD R9, R6, 0x400, R9 ;  /* 0x0000040006097824 */ /* 0x000fe200078e0209 */
[----:B------:R-:W-:Y:S01]  /*0d00*/  LOP3.LUT R3, R3, 0xfffffff8, RZ, 0xc0, !PT ;  /* 0xfffffff803037812 */ /* 0x000fe200078ec0ff */
[----:B------:R-:W-:Y:S01]  /*0d10*/  IMAD.U32 R6, R17, 0x40, R8 ;  /* 0x0000004011067824 */ /* 0x000fe200078e0008 */
[----:B------:R-:W-:-:S02]  /*0d20*/  LOP3.LUT R2, R2, 0xfffffe, RZ, 0xc0, !PT ;  /* 0x00fffffe02027812 */ /* 0x000fc400078ec0ff */
[----:B------:R-:W-:Y:S01]  /*0d30*/  LOP3.LUT R5, R5, 0x1c0, RZ, 0xc0, !PT ;  /* 0x000001c005057812 */ /* 0x000fe200078ec0ff */
[----:B------:R-:W-:Y:S01]  /*0d40*/  IMAD.IADD R3, R0, 0x1, -R3 ;  /* 0x0000000100037824 */ /* 0x000fe200078e0a03 */
[----:B------:R0:W-:Y:S01]  /*0d50*/  STL [R1+0x34], R6 ;  /* 0x0000340601007387 */ /* 0x0001e20000100800 */
[----:B------:R-:W-:Y:S01]  /*0d60*/  IMAD.IADD R0, R219, 0x1, -R2 ;  /* 0x00000001db007824 */ /* 0x000fe200078e0a02 */
[----:B------:R-:W-:Y:S01]  /*0d70*/  LOP3.LUT R8, R5, 0x8, R8, 0xf8, !PT ;  /* 0x0000000805087812 */ /* 0x000fe200078ef808 */
[----:B------:R-:W-:Y:S01]  /*0d80*/  IMAD.SHL.U32 R2, R13, 0x8, RZ ;  /* 0x000000080d027824 */ /* 0x000fe200078e00ff */
[----:B------:R-:W-:Y:S02]  /*0d90*/  SHF.R.U32.HI R5, RZ, 0x3, R5 ;  /* 0x00000003ff057819 */ /* 0x000fe40000011605 */
[----:B------:R-:W-:Y:S01]  /*0da0*/  R2P PR, R7, 0x6 ;  /* 0x0000000607007804 */ /* 0x000fe20000000000 */
[----:B------:R-:W-:Y:S01]  /*0db0*/  VIADD R187, R2, 0x40 ;  /* 0x0000004002bb7836 */ /* 0x000fe20000000000 */
[----:B------:R-:W-:Y:S01]  /*0dc0*/  LOP3.LUT R8, R8, R5, RZ, 0x3c, !PT ;  /* 0x0000000508087212 */ /* 0x000fe200078e3cff */
[----:B------:R-:W-:Y:S01]  /*0dd0*/  VIADD R186, R2, 0x80 ;  /* 0x0000008002ba7836 */ /* 0x000fe20000000000 */
[----:B------:R-:W-:Y:S01]  /*0de0*/  SHF.R.S32.HI R4, RZ, 0x5, R4 ;  /* 0x00000005ff047819 */ /* 0x000fe20000011404 */
[----:B0-----:R-:W-:Y:S01]  /*0df0*/  IMAD.SHL.U32 R6, R0, 0x100, RZ ;  /* 0x0000010000067824 */ /* 0x001fe200078e00ff */
[----:B------:R-:W-:Y:S01]  /*0e00*/  SEL R22, R22, 0xffffffe0, !P1 ;  /* 0xffffffe016167807 */ /* 0x000fe20004800000 */
[----:B------:R-:W-:-:S02]  /*0e10*/  IMAD.IADD R8, R9, 0x1, R8 ;  /* 0x0000000109087824 */ /* 0x000fc400078e0208 */
[----:B------:R-:W-:Y:S01]  /*0e20*/  IMAD.IADD R17, R184, 0x1, R6 ;  /* 0x00000001b8117824 */ /* 0x000fe200078e0206 */
[----:B------:R0:W-:Y:S01]  /*0e30*/  STL [R1+0x30], R6 ;  /* 0x0000300601007387 */ /* 0x0001e20000100800 */
[----:B------:R-:W-:Y:S01]  /*0e40*/  IMAD R16, R4, 0x10, R3 ;  /* 0x0000001004107824 */ /* 0x000fe200078e0203 */
[----:B------:R-:W-:Y:S01]  /*0e50*/  LEA R18, R8, UR40, 0x1 ;  /* 0x0000002808127c11 */ /* 0x000fe2000f8e08ff */
        /* <DEDUP_REMOVED lines=28> */
[----:B------:R-:W-:-:S02]  /*1020*/  VIADD R205, R17, 0x70 ;  /* 0x0000007011cd7836 */ /* 0x000fc40000000000 */
        /* <DEDUP_REMOVED lines=39> */
[----:B------:R-:W-:Y:S02]  /*12a0*/  IMAD R185, R185, 0x8, R16 ;  /* 0x00000008b9b97824 */ /* 0x000fe400078e0210 */
[----:B0-----:R-:W-:-:S07]  /*12b0*/  IMAD.IADD R22, R22, 0x1, R19 ;  /* 0x0000000116167824 */ /* 0x001fce00078e0213 */
.L_x_7687:
[----:B------:R-:W-:Y:S01]  /*12c0*/  ULDC.64 UR8, c[0x0][0xc88] ;  /* 0x0003220000087ab9 */ /* 0x000fe20000000a00 */
[----:B------:R-:W-:Y:S01]  /*12d0*/  ULDC.64 UR10, c[0x0][0xa18] ;  /* 0x00028600000a7ab9 */ /* 0x000fe20000000a00 */
[----:B------:R-:W-:Y:S02]  /*12e0*/  UIMAD.WIDE UR8, UR7, 0x4, UR8 ;  /* 0x00000004070878a5 */ /* 0x000fe4000f8e0208 */
[----:B------:R-:W-:Y:S02]  /*12f0*/  UISETP.NE.U32.AND UP1, UPT, UR10, URZ, UPT ;  /* 0x0000003f0a00728c */ /* 0x000fe4000bf25070 */
[----:B------:R-:W-:Y:S02]  /*1300*/  ULOP3.LUT UR4, UR6, 0xff000000, URZ, 0xc0, !UPT ;  /* 0xff00000006047892 */ /* 0x000fe4000f8ec03f */
[----:B01-3--:R-:W-:Y:S01]  /*1310*/  IMAD.U32 R4, RZ, RZ, UR8 ;  /* 0x00000008ff047e24 */ /* 0x00bfe2000f8e00ff */
[----:B------:R-:W-:Y:S01]  /*1320*/  ULDC UR7, c[0x0][0x424] ;  /* 0x0001090000077ab9 */ /* 0x000fe20000000800 */
[----:B----4-:R-:W-:Y:S01]  /*1330*/  IMAD.U32 R5, RZ, RZ, UR9 ;  /* 0x00000009ff057e24 */ /* 0x010fe2000f8e00ff */
[----:B------:R-:W-:-:S04]  /*1340*/  ULDC.64 UR8, c[0x0][0xa28] ;  /* 0x00028a0000087ab9 */ /* 0x000fc80000000a00 */
[----:B--2---:R-:W2:Y:S01]  /*1350*/  LDG.E R4, desc[UR50][R4.64] ;  /* 0x0000003204047981 */ /* 0x004ea2000c1e1900 */
        /* <DEDUP_REMOVED lines=16> */
[----:B------:R-:W2:Y:S01]  /*1460*/  @P0 LDG.E R4, desc[UR50][R4.64] ;  /* 0x0000003204040981 */ /* 0x000ea2000c1e1900 */
[----:B------:R-:W-:Y:S02]  /*1470*/  UISETP.NE.U32.AND UP0, UPT, UR8, URZ, UPT ;  /* 0x0000003f0800728c */ /* 0x000fe4000bf05070 */
[----:B------:R-:W-:Y:S01]  /*1480*/  ULOP3.LUT UR43, UR6, 0xff0000, URZ, 0xc0, !UPT ;  /* 0x00ff0000062b7892 */ /* 0x000fe2000f8ec03f */
[----:B------:R-:W3:Y:S01]  /*1490*/  @P2 LDG.E R6, desc[UR50][R6.64] ;  /* 0x0000003206062981 */ /* 0x000ee2000c1e1900 */
[----:B------:R-:W-:Y:S02]  /*14a0*/  UISETP.NE.AND.EX UP0, UPT, UR9, URZ, UPT, UP0 ;  /* 0x0000003f0900728c */ /* 0x000fe4000bf05300 */
[----:B------:R-:W-:Y:S01]  /*14b0*/  USHF.R.U32.HI UR4, URZ, 0x8, UR4 ;  /* 0x000000083f047899 */ /* 0x000fe20008011604 */
[----:B------:R-:W-:Y:S01]  /*14c0*/  ULDC.64 UR8, c[0x0][0xa20] ;  /* 0x0002880000087ab9 */ /* 0x000fe20000000a00 */
[----:B------:R-:W-:Y:S01]  /*14d0*/  USEL UR7, UR7, 0x1, UP0 ;  /* 0x0000000107077887 */ /* 0x000fe20008000000 */
[----:B------:R-:W-:Y:S01]  /*14e0*/  ISETP.NE.U32.AND P1, PT, RZ, UR8, PT ;  /* 0x00000008ff007c0c */ /* 0x000fe2000bf25070 */
[----:B------:R-:W-:Y:S01]  /*14f0*/  ULDC UR10, c[0x0][0x2f0] ;  /* 0x0000bc00000a7ab9 */ /* 0x000fe20000000800 */
[----:B------:R-:W-:Y:S01]  /*1500*/  UMOV UR52, URZ ;  /* 0x0000003f00347c82 */ /* 0x000fe20008000000 */
[----:B------:R-:W-:Y:S01]  /*1510*/  ULEA.HI UR43, UR43, UR4, URZ, 0x10 ;  /* 0x000000042b2b7291 */ /* 0x000fe2000f8f803f */
[----:B------:R-:W-:Y:S01]  /*1520*/  ISETP.NE.AND.EX P1, PT, RZ, UR9, PT, P1 ;  /* 0x00000009ff007c0c */ /* 0x000fe2000bf25310 */
[----:B------:R-:W-:-:S02]  /*1530*/  UIMAD UR4, UR7, UR10, URZ ;  /* 0x0000000a070472a4 */ /* 0x000fc4000f8e023f */
        /* <DEDUP_REMOVED lines=18> */
.L_x_7619:
[----:B------:R-:W-:Y:S05]  /*1660*/  @!P1 BRA `(.L_x_7620) ;  /* 0x00000000001c9947 */ /* 0x000fea0003800000 */
[----:B------:R-:W-:-:S04]  /*1670*/  ULEA UR8, UP0, UR41, UR8, 0x2 ;  /* 0x0000000829087291 */ /* 0x000fc8000f80103f */
[----:B------:R-:W-:Y:S02]  /*1680*/  ULEA.HI.X UR9, UR41, UR9, UR42, 0x2, UP0 ;  /* 0x0000000929097291 */ /* 0x000fe400080f142a */
[----:B------:R-:W-:-:S04]  /*1690*/  IMAD.U32 R4, RZ, RZ, UR8 ;  /* 0x00000008ff047e24 */ /* 0x000fc8000f8e00ff */
[----:B------:R-:W-:-:S05]  /*16a0*/  IMAD.U32 R5, RZ, RZ, UR9 ;  /* 0x00000009ff057e24 */ /* 0x000fca000f8e00ff */
[----:B------:R-:W2:Y:S02]  /*16b0*/  LDG.E R4, desc[UR50][R4.64] ;  /* 0x0000003204047981 */ /* 0x000ea4000c1e1900 */
[----:B--2---:R-:W-:Y:S01]  /*16c0*/  R2UR UR4, R4 ;  /* 0x00000000040472ca */ /* 0x004fe200000e0000 */
[----:B------:R-:W-:-:S14]  /*16d0*/  BRA `(.L_x_7621) ;  /* 0x0000000000347947 */ /* 0x000fdc0003800000 */
.L_x_7620:
        /* <DEDUP_REMOVED lines=13> */
.L_x_7621:
[----:B------:R-:W-:Y:S02]  /*17b0*/  UISETP.NE.AND UP0, UPT, UR47, 0x1, UPT ;  /* 0x000000012f00788c */ /* 0x000fe4000bf05270 */
[----:B------:R-:W-:Y:S02]  /*17c0*/  UIADD3 UR52, -UR52, UR4, URZ ;  /* 0x0000000434347290 */ /* 0x000fe4000fffe13f */
        /* <DEDUP_REMOVED lines=10> */
[----:B------:R-:W-:Y:S02]  /*1870*/  UIADD3 UR52, UR52, 0x40, -UR53 ;  /* 0x0000004034347890 */ /* 0x000fe4000fffe835 */
[----:B------:R-:W-:-:S07]  /*1880*/  ULOP3.LUT UR20, UR43, 0xff, URZ, 0xc0, !UPT ;  /* 0x000000ff2b147892 */ /* 0x000fce000f8ec03f */
[----:B------:R-:W-:Y:S01]  /*1890*/  @UP0 ULDC UR4, c[0x0][0x44c] ;  /* 0x0001130000040ab9 */ /* 0x000fe20000000800 */
[----:B------:R-:W-:Y:S01]  /*18a0*/  @UP0 ULDC UR8, c[0x0][0x450] ;  /* 0x0001140000080ab9 */ /* 0x000fe20000000800 */
[----:B------:R-:W-:-:S04]  /*18b0*/  UIMAD.WIDE.U32 UR4, UR6, UR4, URZ ;  /* 0x00000004060472a5 */ /* 0x000fc8000f8e003f */
[----:B------:R-:W-:-:S04]  /*18c0*/  @UP0 USHF.R.U32.HI UR6, URZ, UR8, UR5 ;  /* 0x000000083f060299 */ /* 0x000fc80008011605 */
[----:B------:R-:W-:-:S04]  /*18d0*/  UIADD3 UR6, UR52, UR6, URZ ;  /* 0x0000000634067290 */ /* 0x000fc8000fffe03f */
[----:B------:R-:W-:-:S04]  /*18e0*/  USHF.R.S32.HI UR4, URZ, 0x1f, UR6 ;  /* 0x0000001f3f047899 */ /* 0x000fc80008011406 */
[----:B------:R-:W-:-:S04]  /*18f0*/  ULEA.HI UR4, UR4, UR6, URZ, 0x6 ;  /* 0x0000000604047291 */ /* 0x000fc8000f8f303f */
[----:B------:R-:W-:-:S04]  /*1900*/  USHF.R.S32.HI UR4, URZ, 0x6, UR4 ;  /* 0x000000063f047899 */ /* 0x000fc80008011404 */
[----:B------:R-:W-:-:S04]  /*1910*/  UISETP.LT.AND UP0, UPT, UR7, UR4, UPT ;  /* 0x000000040700728c */ /* 0x000fc8000bf01270 */
[----:B------:R-:W-:-:S03]  /*1920*/  USEL UR9, UR7, UR4, UP0 ;  /* 0x0000000407097287 */ /* 0x000fc60008000000 */
[----:B------:R-:W-:Y:S01]  /*1930*/  UMOV UR4, URZ ;  /* 0x0000003f00047c82 */ /* 0x000fe20008000000 */
[----:B------:R-:W-:-:S06]  /*1940*/  UISETP.GE.AND UP0, UPT, UR9, 0x1, UPT ;  /* 0x000000010900788c */ /* 0x000fcc000bf06270 */
[----:B------:R-:W-:-:S13]  /*1950*/  PLOP3.LUT P0, PT, PT, PT, UP0, 0x80, 0x0 ;  /* 0x000000000000781c */ /* 0x000fda0003f0f008 */
[----:B------:R-:W-:Y:S05]  /*1960*/  @!P0 BRA `(.L_x_7623) ;  /* 0x0000000000908947 */ /* 0x000fea0003800000 */
[----:B------:R-:W-:Y:S01]  /*1970*/  USHF.R.U32.HI UR10, URZ, 0x10, UR43 ;  /* 0x000000103f0a7899 */ /* 0x000fe2000801162b */
[----:B------:R-:W-:-:S03]  /*1980*/  UMOV UR4, URZ ;  /* 0x0000003f00047c82 */ /* 0x000fc60008000000 */
[----:B------:R-:W-:-:S11]  /*1990*/  UISETP.NE.AND UP0, UPT, UR10, URZ, UPT ;  /* 0x0000003f0a00728c */ /* 0x000fd6000bf05270 */
[----:B------:R-:W-:Y:S02]  /*19a0*/  @!UP0 ULDC UR10, c[0x0][0x9f0] ;  /* 0x00027c00000a8ab9 */ /* 0x000fe40000000800 */
[----:B------:R-:W-:Y:S01]  /*19b0*/  IMAD.U32 R4, RZ, RZ, UR10 ;  /* 0x0000000aff047e24 */ /* 0x000fe2000f8e00ff */
[----:B------:R-:W-:-:S04]  /*19c0*/  UIADD3 UR6, UR10, -0x1, UR9 ;  /* 0xffffffff0a067890 */ /* 0x000fc8000fffe009 */
        /* <DEDUP_REMOVED lines=30> */
.L_x_7623:
        /* <DEDUP_REMOVED lines=91> */
.L_x_7625:
[----:B------:R-:W-:Y:S01]  /*2160*/  ULEA UR23, UR37, UR40, 0x3 ;  /* 0x0000002825177291 */ /* 0x000fe2000f8e183f */
[----:B------:R-:W-:-:S05]  /*2170*/  IMAD.U32 R0, RZ, RZ, UR36 ;  /* 0x00000024ff007e24 */ /* 0x000fca000f8e00ff */
[----:B------:R-:W-:-:S04]  /*2180*/  SHF.L.U32 R0, R0, 0x1f, RZ ;  /* 0x0000001f00007819 */ /* 0x000fc800000006ff */
[----:B------:R-:W0:Y:S02]  /*2190*/  SYNCS.PHASECHK.TRANS64.TRYWAIT P1, [UR23+0x28c50], R0 ;  /* 0x028c5000ff0075a7 */ /* 0x000e240008020157 */
[----:B0-----:R-:W-:Y:S05]  /*21a0*/  @!P1 BRA `(.L_x_7626) ;  /* 0x0000013400189947 */ /* 0x001fea0003800000 */
.L_x_7774:
        /* <DEDUP_REMOVED lines=38> */
.L_x_7627:
        /* <DEDUP_REMOVED lines=8> */
.L_x_7634:
        /* <DEDUP_REMOVED lines=144> */
.L_x_7629:
[----:B------:R-:W-:Y:S01]  /*2d90*/  ULEA UR23, UR37, UR40, 0x3 ;  /* 0x0000002825177291 */ /* 0x000fe2000f8e183f */
[----:B------:R-:W-:-:S05]  /*2da0*/  IMAD.U32 R0, RZ, RZ, UR36 ;  /* 0x00000024ff007e24 */ /* 0x000fca000f8e00ff */
[----:B------:R-:W-:-:S04]  /*2db0*/  SHF.L.U32 R0, R0, 0x1f, RZ ;  /* 0x0000001f00007819 */ /* 0x000fc800000006ff */
[----:B------:R0:W1:Y:S01]  /*2dc0*/  SYNCS.PHASECHK.TRANS64.TRYWAIT P1, [UR23+0x28c50], R0 ;  /* 0x028c5000ff0075a7 */ /* 0x0000620008020157 */
[----:B------:R-:W-:Y:S05]  /*2dd0*/  @!P0 BRA `(.L_x_7630) ;  /* 0x0000000000048947 */ /* 0x000fea0003800000 */
[----:B------:R-:W-:Y:S01]  /*2de0*/  BPT.TRAP 0x1 ;  /* 0x000000040000795c */ /* 0x000fe20000300000 */
.L_x_7630:
[----:B-1----:R-:W-:Y:S05]  /*2df0*/  @P1 BRA `(.L_x_7631) ;  /* 0x0000000000081947 */ /* 0x002fea0003800000 */
[----:B------:R-:W1:Y:S02]  /*2e00*/  SYNCS.PHASECHK.TRANS64.TRYWAIT P1, [UR23+0x28c50], R0 ;  /* 0x028c5000ff0075a7 */ /* 0x000e640008020157 */
[----:B-1----:R-:W-:Y:S05]  /*2e10*/  @!P1 BRA `(.L_x_7632) ;  /* 0x0000012800149947 */ /* 0x002fea0003800000 */
.L_x_7631:
        /* <DEDUP_REMOVED lines=26> */
.L_x_7633:
[----:B------:R-:W-:Y:S01]  /*2fc0*/  UIADD3 UR6, UR23, 0x28c60, URZ ;  /* 0x00028c6017067890 */ /* 0x000fe2000fffe03f */
[----:B------:R-:W-:-:S03]  /*2fd0*/  PLOP3.LUT P1, PT, PT, PT, UP1, 0x80, 0x0 ;  /* 0x000000000000781c */ /* 0x000fc60003f2f018 */
[----:B------:R-:W-:-:S09]  /*2fe0*/  UPRMT UR6, UR39, 0x654, UR6 ;  /* 0x0000065427067896 */ /* 0x000fd20008000006 */
[----:B------:R-:W-:Y:S01]  /*2ff0*/  SYNCS.ARRIVE.TRANS64.RED.A1T0 RZ, [UR6], RZ ;  /* 0x000000ffffff79a7 */ /* 0x000fe20008100406 */
[----:B------:R-:W-:Y:S05]  /*3000*/  @P1 BRA `(.L_x_7634) ;  /* 0xfffffff400201947 */ /* 0x000fea000383ffff */
.L_x_7628:
        /* <DEDUP_REMOVED lines=143> */
.L_x_7622:
[----:B------:R-:W-:Y:S01]  /*3900*/  ULDC UR4, c[0x0][0x448] ;  /* 0x0001120000047ab9 */ /* 0x000fe20000000800 */
[----:B------:R-:W-:Y:S02]  /*3910*/  UIADD3 UR6, UR45, 0x3f, URZ ;  /* 0x0000003f2d067890 */ /* 0x000fe4000fffe03f */
[----:B------:R-:W-:Y:S02]  /*3920*/  UISETP.NE.AND UP0, UPT, UR4, 0x1, UPT ;  /* 0x000000010400788c */ /* 0x000fe4000bf05270 */
[----:B------:R-:W-:Y:S02]  /*3930*/  UIADD3 UR8, UR52, 0x40, -UR53 ;  /* 0x0000004034087890 */ /* 0x000fe4000fffe835 */
[----:B------:R-:W-:Y:S02]  /*3940*/  UP2UR UR54, UPR, URZ, 0x1 ;  /* 0x000000013f367883 */ /* 0x000fe40008000000 */
[----:B------:R-:W-:-:S05]  /*3950*/  ULOP3.LUT UR48, UR43, 0xff, URZ, 0xc0, !UPT ;  /* 0x000000ff2b307892 */ /* 0x000fca000f8ec03f */
        /* <DEDUP_REMOVED lines=50> */
.L_x_7635:
        /* <DEDUP_REMOVED lines=104> */
.L_x_7636:
        /* <DEDUP_REMOVED lines=12> */
.L_x_7775:
[----:B------:R-:W-:Y:S05]  /*43c0*/  @!P0 BRA `(.L_x_7638) ;  /* 0x0000000000048947 */ /* 0x000fea0003800000 */
[----:B------:R-:W-:Y:S01]  /*43d0*/  BPT.TRAP 0x1 ;  /* 0x000000040000795c */ /* 0x000fe20000300000 */
.L_x_7638:
[----:B------:R-:W-:Y:S02]  /*43e0*/  IMAD.U32 R7, RZ, RZ, UR37 ;  /* 0x00000025ff077e24 */ /* 0x000fe4000f8e00ff */
[----:B------:R-:W-:-:S03]  /*43f0*/  IMAD.U32 R8, RZ, RZ, UR36 ;  /* 0x00000024ff087e24 */ /* 0x000fc6000f8e00ff */
[----:B------:R-:W-:Y:S02]  /*4400*/  LEA R7, R7, UR40, 0x3 ;  /* 0x0000002807077c11 */ /* 0x000fe4000f8e18ff */
[----:B------:R-:W-:-:S04]  /*4410*/  SHF.L.U32 R8, R8, 0x1f, RZ ;  /* 0x0000001f08087819 */ /* 0x000fc800000006ff */
[----:B------:R1:W2:Y:S01]  /*4420*/  SYNCS.PHASECHK.TRANS64.TRYWAIT P1, [R7+URZ+0x28c30], R8 ;  /* 0x028c3008070075a7 */ /* 0x0002a2000802017f */
[----:B------:R-:W-:Y:S05]  /*4430*/  @!P0 BRA `(.L_x_7639) ;  /* 0x0000000000048947 */ /* 0x000fea0003800000 */
[----:B------:R-:W-:Y:S01]  /*4440*/  BPT.TRAP 0x1 ;  /* 0x000000040000795c */ /* 0x000fe20000300000 */
.L_x_7639:
[----:B--2---:R-:W-:Y:S05]  /*4450*/  @P1 BRA `(.L_x_7640) ;  /* 0x0000000000081947 */ /* 0x004fea0003800000 */
[----:B------:R-:W2:Y:S02]  /*4460*/  SYNCS.PHASECHK.TRANS64.TRYWAIT P1, [R7+URZ+0x28c30], R8 ;  /* 0x028c3008070075a7 */ /* 0x000ea4000802017f */
[----:B--2---:R-:W-:Y:S05]  /*4470*/  @!P1 BRA `(.L_x_7641) ;  /* 0x0000011000ac9947 */ /* 0x004fea0003800000 */
.L_x_7640:
        /* <DEDUP_REMOVED lines=40> */
.L_x_7642:
[----:B------:R-:W-:Y:S01]  /*4700*/  UISETP.NE.AND UP0, UPT, UR54, URZ, UPT ;  /* 0x0000003f3600728c */ /* 0x000fe2000bf05270 */
[----:B------:R-:W-:Y:S01]  /*4710*/  VIADD R3, R185, UR45 ;  /* 0x0000002db9037c36 */ /* 0x000fe20008000000 */
[----:B------:R-:W-:Y:S02]  /*4720*/  ULDC UR10, c[0x0][0x9d8] ;  /* 0x00027600000a7ab9 */ /* 0x000fe40000000800 */
[----:B------:R-:W-:Y:S01]  /*4730*/  FMUL.FTZ R26, R26, UR10 ;  /* 0x0000000a1a1a7c20 */ /* 0x000fe20008410000 */
[----:B------:R-:W-:Y:S01]  /*4740*/  FMUL.FTZ R27, R27, UR10 ;  /* 0x0000000a1b1b7c20 */ /* 0x000fe20008410000 */
[----:B------:R-:W-:Y:S01]  /*4750*/  PLOP3.LUT P1, PT, PT, PT, UP0, 0x80, 0x0 ;  /* 0x000000000000781c */ /* 0x000fe20003f2f008 */
[----:B------:R-:W-:Y:S01]  /*4760*/  FMUL.FTZ R30, R30, UR10 ;  /* 0x0000000a1e1e7c20 */ /* 0x000fe20008410000 */
[----:B------:R-:W-:Y:S01]  /*4770*/  PLOP3.LUT P2, PT, PT, PT, UP0, 0x80, 0x0 ;  /* 0x000000000000781c */ /* 0x000fe20003f4f008 */
[----:B------:R-:W-:Y:S01]  /*4780*/  MUFU.TANH R9, R27 ;  /* 0x0000001b00097308 */ /* 0x000fe20000002400 */
[----:B------:R-:W-:Y:S01]  /*4790*/  FMUL.FTZ R31, R31, UR10 ;  /* 0x0000000a1f1f7c20 */ /* 0x000fe20008410000 */
[----:B------:R-:W-:Y:S01]  /*47a0*/  @UP0 ULDC UR6, c[0x0][0x44c] ;  /* 0x0001130000060ab9 */ /* 0x000fe20000000800 */
[----:B------:R-:W-:Y:S01]  /*47b0*/  FMUL.FTZ R34, R34, UR10 ;  /* 0x0000000a22227c20 */ /* 0x000fe20008410000 */
[----:B------:R-:W-:Y:S01]  /*47c0*/  FMUL.FTZ R35, R35, UR10 ;  /* 0x0000000a23237c20 */ /* 0x000fe20008410000 */
[----:B------:R-:W-:Y:S01]  /*47d0*/  FMUL.FTZ R28, R28, UR10 ;  /* 0x0000000a1c1c7c20 */ /* 0x000fe20008410000 */
[----:B------:R-:W-:Y:S01]  /*47e0*/  FMUL.FTZ R38, R38, UR10 ;  /* 0x0000000a26267c20 */ /* 0x000fe20008410000 */
[----:B------:R-:W-:Y:S01]  /*47f0*/  FMUL.FTZ R39, R39, UR10 ;  /* 0x0000000a27277c20 */ /* 0x000fe20008410000 */
[----:B------:R-:W0:Y:S01]  /*4800*/  MUFU.TANH R26, R26 ;  /* 0x0000001a001a7308 */ /* 0x000e220000002400 */
[----:B------:R-:W-:Y:S01]  /*4810*/  FMUL.FTZ R42, R42, UR10 ;  /* 0x0000000a2a2a7c20 */ /* 0x000fe20008410000 */
[----:B------:R-:W-:Y:S01]  /*4820*/  @P1 IMAD.HI.U32 R4, R3, UR6, RZ ;  /* 0x0000000603041c27 */ /* 0x000fe2000f8e00ff */
[----:B------:R-:W-:-:S03]  /*4830*/  @UP0 ULDC UR6, c[0x0][0x450] ;  /* 0x0001140000060ab9 */ /* 0x000fc60000000800 */
[----:B------:R-:W-:Y:S01]  /*4840*/  FMUL.FTZ R43, R43, UR10 ;  /* 0x0000000a2b2b7c20 */ /* 0x000fe20008410000 */
[----:B------:R-:W-:Y:S01]  /*4850*/  FMUL.FTZ R46, R46, UR10 ;  /* 0x0000000a2e2e7c20 */ /* 0x000fe20008410000 */
[----:B------:R-:W-:Y:S01]  /*4860*/  FMUL.FTZ R47, R47, UR10 ;  /* 0x0000000a2f2f7c20 */ /* 0x000fe20008410000 */
[----:B------:R-:W-:Y:S01]  /*4870*/  @P2 SHF.R.U32.HI R3, RZ, UR6, R4 ;  /* 0x00000006ff032c19 */ /* 0x000fe20008011604 */
[----:B------:R-:W-:Y:S01]  /*4880*/  UMOV UR6, 0xffffffc0 ;  /* 0xffffffc000067882 */ /* 0x000fe20000000000 */
[----:B------:R-:W3:Y:S01]  /*4890*/  MUFU.TANH R30, R30 ;  /* 0x0000001e001e7308 */ /* 0x000ee20000002400 */
[----:B------:R-:W-:Y:S01]  /*48a0*/  UIMAD UR6, UR55, UR6, 0x40 ;  /* 0x00000040370674a4 */ /* 0x000fe2000f8e0206 */
[----:B------:R-:W-:Y:S01]  /*48b0*/  FMUL.FTZ R50, R50, UR10 ;  /* 0x0000000a32327c20 */ /* 0x000fe20008410000 */
[----:B------:R-:W4:Y:S01]  /*48c0*/  SHFL.IDX PT, R6, R3, 0x1, 0x1c1f ;  /* 0x003c1f0003067f89 */ /* 0x000f2200000e0000 */
[----:B------:R-:W-:Y:S01]  /*48d0*/  FMUL.FTZ R51, R51, UR10 ;  /* 0x0000000a33337c20 */ /* 0x000fe20008410000 */
[----:B------:R-:W-:Y:S01]  /*48e0*/  UIADD3 UR7, UR52, 0x1, UR6 ;  /* 0x0000000134077890 */ /* 0x000fe2000fffe006 */
[----:B------:R-:W-:Y:S01]  /*48f0*/  FMUL.FTZ R54, R54, UR10 ;  /* 0x0000000a36367c20 */ /* 0x000fe20008410000 */
[----:B------:R-:W-:Y:S01]  /*4900*/  IMAD.U32 R5, RZ, RZ, UR6 ;  /* 0x00000006ff057e24 */ /* 0x000fe2000f8e00ff */
[----:B------:R-:W5:Y:S01]  /*4910*/  MUFU.TANH R31, R31 ;  /* 0x0000001f001f7308 */ /* 0x000f620000002400 */
[----:B------:R-:W-:Y:S01]  /*4920*/  FMUL.FTZ R55, R55, UR10 ;  /* 0x0000000a37377c20 */ /* 0x000fe20008410000 */
[----:B------:R-:W1:Y:S01]  /*4930*/  SHFL.IDX PT, R3, R3, RZ, 0x1c1f ;  /* 0x001c1fff03037589 */ /* 0x000e6200000e0000 */
[----:B------:R-:W-:Y:S01]  /*4940*/  IMAD.U32 R13, RZ, RZ, UR7 ;  /* 0x00000007ff0d7e24 */ /* 0x000fe2000f8e00ff */
[----:B------:R-:W-:Y:S01]  /*4950*/  IADD3 R4, -R184, UR52, R5 ;  /* 0x00000034b8047c10 */ /* 0x000fe2000fffe105 */
[----:B------:R-:W-:Y:S01]  /*4960*/  FMUL.FTZ R24, R24, UR10 ;  /* 0x0000000a18187c20 */ /* 0x000fe20008410000 */
[----:B------:R-:W-:Y:S01]  /*4970*/  FMUL.FTZ R25, R25, UR10 ;  /* 0x0000000a19197c20 */ /* 0x000fe20008410000 */
[----:B------:R-:W-:Y:S01]  /*4980*/  FMUL.FTZ R29, R29, UR10 ;  /* 0x0000000a1d1d7c20 */ /* 0x000fe20008410000 */
[----:B------:R-:W-:Y:S01]  /*4990*/  IADD3 R5, R13, -UR53, -R184 ;  /* 0x800000350d057c10 */ /* 0x000fe2000fffe8b8 */
        /* <DEDUP_REMOVED lines=8> */
[----:B------:R3:W-:Y:S01]  /*4a20*/  MUFU.TANH R11, R28 ;  /* 0x0000001c000b7308 */ /* 0x0007e20000002400 */
[----:B------:R-:W-:Y:S01]  /*4a30*/  FMUL.FTZ R45, R45, UR10 ;  /* 0x0000000a2d2d7c20 */ /* 0x000fe20008410000 */
[----:B----4-:R-:W-:Y:S01]  /*4a40*/  VIADDMNMX R6, R6, R5, R4, PT ;  /* 0x0000000506067246 */ /* 0x010fe20003800104 */
[----:B------:R-:W-:Y:S01]  /*4a50*/  FMUL.FTZ R48, R48, UR10 ;  /* 0x0000000a30307c20 */ /* 0x000fe20008410000 */
[----:B------:R-:W-:Y:S01]  /*4a60*/  FMUL.FTZ R49, R49, UR10 ;  /* 0x0000000a31317c20 */ /* 0x000fe20008410000 */
[----:B------:R-:W-:Y:S01]  /*4a70*/  FMUL.FTZ R52, R52, UR10 ;  /* 0x0000000a34347c20 */ /* 0x000fe20008410000 */
[C---:B------:R-:W-:Y:S01]  /*4a80*/  ISETP.GT.AND P1, PT, R6.reuse, RZ, PT ;  /* 0x000000ff0600720c */ /* 0x040fe20003f24270 */
[----:B------:R-:W-:Y:S01]  /*4a90*/  FMUL.FTZ R53, R53, UR10 ;  /* 0x0000000a35357c20 */ /* 0x000fe20008410000 */
[C---:B------:R-:W-:Y:S01]  /*4aa0*/  ISETP.GT.AND P2, PT, R6.reuse, 0x1, PT ;  /* 0x000000010600780c */ /* 0x040fe20003f44270 */
[----:B------:R-:W4:Y:S01]  /*4ab0*/  MUFU.TANH R35, R35 ;  /* 0x0000002300237308 */ /* 0x000f220000002400 */
[----:B------:R-:W-:Y:S01]  /*4ac0*/  ISETP.GT.AND P3, PT, R6, 0x8, PT ;  /* 0x000000080600780c */ /* 0x000fe20003f64270 */
[----:B------:R-:W-:Y:S01]  /*4ad0*/  ULDC UR10, c[0x0][0x988] ;  /* 0x00026200000a7ab9 */ /* 0x000fe20000000800 */
[----:B0-----:R-:W-:-:S02]  /*4ae0*/  FSEL R27, R26, -INF , P1 ;  /* 0xff8000001a1b7808 */ /* 0x001fc40000800000 */
[----:B---3--:R-:W-:Y:S02]  /*4af0*/  FSEL R28, R9, -INF , P2 ;  /* 0xff800000091c7808 */ /* 0x008fe40001000000 */
[----:B------:R-:W-:Y:S01]  /*4b00*/  ISETP.GT.AND P1, PT, R6, 0x9, PT ;  /* 0x000000090600780c */ /* 0x000fe20003f24270 */
[----:B------:R-:W0:Y:S01]  /*4b10*/  MUFU.TANH R38, R38 ;  /* 0x0000002600267308 */ /* 0x000e220000002400 */
[----:B------:R-:W-:Y:S02]  /*4b20*/  FSEL R30, R30, -INF , P3 ;  /* 0xff8000001e1e7808 */ /* 0x000fe40001800000 */
[----:B------:R-:W-:Y:S02]  /*4b30*/  FMNMX.FTZ R9, R27, R28, !PT ;  /* 0x0000001c1b097209 */ /* 0x000fe40007810000 */
[----:B------:R-:W-:Y:S02]  /*4b40*/  ISETP.GT.AND P2, PT, R6, 0x10, PT ;  /* 0x000000100600780c */ /* 0x000fe40003f44270 */
[----:B-----5:R-:W-:Y:S01]  /*4b50*/  FSEL R31, R31, -INF , P1 ;  /* 0xff8000001f1f7808 */ /* 0x020fe20000800000 */
[----:B------:R-:W3:Y:S01]  /*4b60*/  MUFU.TANH R39, R39 ;  /* 0x0000002700277308 */ /* 0x000ee20000002400 */
[----:B------:R-:W-:-:S02]  /*4b70*/  FMNMX.FTZ R10, R30, R9, !PT ;  /* 0x000000091e0a7209 */ /* 0x000fc40007810000 */
[----:B------:R-:W-:Y:S02]  /*4b80*/  ISETP.GT.AND P1, PT, R6, 0x11, PT ;  /* 0x000000110600780c */ /* 0x000fe40003f24270 */
[----:B--2---:R-:W-:Y:S02]  /*4b90*/  FSEL R34, R34, -INF , P2 ;  /* 0xff80000022227808 */ /* 0x004fe40001000000 */
[----:B------:R-:W-:Y:S01]  /*4ba0*/  FMNMX.FTZ R9, R31, R10, !PT ;  /* 0x0000000a1f097209 */ /* 0x000fe20007810000 */
[----:B------:R-:W2:Y:S01]  /*4bb0*/  MUFU.TANH R42, R42 ;  /* 0x0000002a002a7308 */ /* 0x000ea20000002400 */
[----:B------:R-:W-:Y:S02]  /*4bc0*/  ISETP.GT.AND P2, PT, R6, 0x18, PT ;  /* 0x000000180600780c */ /* 0x000fe40003f44270 */
[----:B----4-:R-:W-:Y:S02]  /*4bd0*/  FSEL R35, R35, -INF , P1 ;  /* 0xff80000023237808 */ /* 0x010fe40000800000 */
[----:B------:R-:W-:-:S02]  /*4be0*/  FMNMX.FTZ R10, R34, R9, !PT ;  /* 0x00000009220a7209 */ /* 0x000fc40007810000 */
[----:B------:R-:W-:Y:S01]  /*4bf0*/  ISETP.GT.AND P1, PT, R6, 0x19, PT ;  /* 0x000000190600780c */ /* 0x000fe20003f24270 */
[----:B------:R-:W4:Y:S01]  /*4c00*/  MUFU.TANH R43, R43 ;  /* 0x0000002b002b7308 */ /* 0x000f220000002400 */
[----:B0-----:R-:W-:Y:S02]  /*4c10*/  FSEL R38, R38, -INF , P2 ;  /* 0xff80000026267808 */ /* 0x001fe40001000000 */
[----:B------:R-:W-:Y:S02]  /*4c20*/  FMNMX.FTZ R9, R35, R10, !PT ;  /* 0x0000000a23097209 */ /* 0x000fe40007810000 */
[----:B------:R-:W-:Y:S02]  /*4c30*/  ISETP.GT.AND P2, PT, R6, 0x20, PT ;  /* 0x000000200600780c */ /* 0x000fe40003f44270 */
[----:B---3--:R-:W-:Y:S01]  /*4c40*/  FSEL R39, R39, -INF , P1 ;  /* 0xff80000027277808 */ /* 0x008fe20000800000 */
[----:B------:R-:W0:Y:S01]  /*4c50*/  MUFU.TANH R46, R46 ;  /* 0x0000002e002e7308 */ /* 0x000e220000002400 */
        /* <DEDUP_REMOVED lines=9> */
[----:B------:R-:W3:Y:S01]  /*4cf0*/  MUFU.TANH R50, R50 ;  /* 0x0000003200327308 */ /* 0x000ee20000002400 */
[----:B0-----:R-:W-:Y:S02]  /*4d00*/  FSEL R46, R46, -INF , P2 ;  /* 0xff8000002e2e7808 */ /* 0x001fe40001000000 */
[----:B------:R-:W-:Y:S02]  /*4d10*/  FMNMX.FTZ R9, R43, R10, !PT ;  /* 0x0000000a2b097209 */ /* 0x000fe40007810000 */
[----:B------:R-:W-:Y:S02]  /*4d20*/  ISETP.GT.AND P2, PT, R6, 0x30, PT ;  /* 0x000000300600780c */ /* 0x000fe40003f44270 */
[----:B------:R-:W-:Y:S01]  /*4d30*/  FMNMX.FTZ R10, R46, R9, !PT ;  /* 0x000000092e0a7209 */ /* 0x000fe20007810000 */
[----:B------:R-:W0:Y:S01]  /*4d40*/  MUFU.TANH R51, R51 ;  /* 0x0000003300337308 */ /* 0x000e220000002400 */
[----:B--2---:R-:W-:-:S02]  /*4d50*/  FSEL R47, R47, -INF , P1 ;  /* 0xff8000002f2f7808 */ /* 0x004fc40000800000 */
[----:B------:R-:W-:Y:S02]  /*4d60*/  ISETP.GT.AND P1, PT, R6, 0x31, PT ;  /* 0x000000310600780c */ /* 0x000fe40003f24270 */
[----:B------:R-:W-:Y:S02]  /*4d70*/  FMNMX.FTZ R9, R47, R10, !PT ;  /* 0x0000000a2f097209 */ /* 0x000fe40007810000 */
[----:B-1----:R-:W-:Y:S01]  /*4d80*/  VIADDMNMX R4, R3, R5, R4, PT ;  /* 0x0000000503047246 */ /* 0x002fe20003800104 */
[----:B------:R-:W1:Y:S01]  /*4d90*/  MUFU.TANH R54, R54 ;  /* 0x0000003600367308 */ /* 0x000e620000002400 */
[----:B---3--:R-:W-:Y:S02]  /*4da0*/  FSEL R50, R50, -INF , P2 ;  /* 0xff80000032327808 */ /* 0x008fe40001000000 */
[----:B------:R-:W-:Y:S02]  /*4db0*/  ISETP.GT.AND P2, PT, R6, 0x38, PT ;  /* 0x000000380600780c */ /* 0x000fe40003f44270 */
[----:B------:R-:W-:-:S02]  /*4dc0*/  FMNMX.FTZ R10, R50, R9, !PT ;  /* 0x00000009320a7209 */ /* 0x000fc40007810000 */
[----:B------:R-:W-:Y:S01]  /*4dd0*/  ISETP.GT.AND P3, PT, R4, 0x8, PT ;  /* 0x000000080400780c */ /* 0x000fe20003f64270 */
[----:B------:R-:W2:Y:S01]  /*4de0*/  MUFU.TANH R55, R55 ;  /* 0x0000003700377308 */ /* 0x000ea20000002400 */
[----:B0-----:R-:W-:Y:S02]  /*4df0*/  FSEL R51, R51, -INF , P1 ;  /* 0xff80000033337808 */ /* 0x001fe40000800000 */
[----:B------:R-:W-:Y:S02]  /*4e00*/  ISETP.GT.AND P1, PT, R6, 0x39, PT ;  /* 0x000000390600780c */ /* 0x000fe40003f24270 */
[----:B------:R-:W-:Y:S02]  /*4e10*/  FMNMX.FTZ R9, R51, R10, !PT ;  /* 0x0000000a33097209 */ /* 0x000fe40007810000 */
[----:B------:R-:W-:Y:S01]  /*4e20*/  R2UR UR6, R7 ;  /* 0x00000000070672ca */ /* 0x000fe200000e0000 */
[----:B------:R-:W0:Y:S01]  /*4e30*/  MUFU.TANH R24, R24 ;  /* 0x0000001800187308 */ /* 0x000e220000002400 */
[----:B-1----:R-:W-:-:S02]  /*4e40*/  FSEL R54, R54, -INF , P2 ;  /* 0xff80000036367808 */ /* 0x002fc40001000000 */
[----:B------:R-:W-:Y:S02]  /*4e50*/  ISETP.GT.AND P2, PT, R4, 0x1, PT ;  /* 0x000000010400780c */ /* 0x000fe40003f44270 */
[----:B------:R-:W-:-:S03]  /*4e60*/  FMNMX.FTZ R6, R54, R9, !PT ;  /* 0x0000000936067209 */ /* 0x000fc60007810000 */
[----:B------:R-:W1:Y:S01]  /*4e70*/  MUFU.TANH R25, R25 ;  /* 0x0000001900197308 */ /* 0x000e620000002400 */
[----:B--2---:R-:W-:Y:S02]  /*4e80*/  FSEL R55, R55, -INF , P1 ;  /* 0xff80000037377808 */ /* 0x004fe40000800000 */
[----:B------:R-:W-:Y:S01]  /*4e90*/  ISETP.GT.AND P1, PT, R4, RZ, PT ;  /* 0x000000ff0400720c */ /* 0x000fe20003f24270 */
[----:B------:R-:W-:Y:S01]  /*4ea0*/  UIADD3 UR6, UR6, 0x28c40, URZ ;  /* 0x00028c4006067890 */ /* 0x000fe2000fffe03f */
[----:B------:R-:W-:-:S03]  /*4eb0*/  FMNMX.FTZ R6, R55, R6, !PT ;  /* 0x0000000637067209 */ /* 0x000fc60007810000 */
[----:B------:R-:W-:Y:S01]  /*4ec0*/  MUFU.TANH R29, R29 ;  /* 0x0000001d001d7308 */ /* 0x000fe20000002400 */
[----:B0-----:R-:W-:Y:S01]  /*4ed0*/  FSEL R5, R24, -INF , P1 ;  /* 0xff80000018057808 */ /* 0x001fe20000800000 */
[----:B------:R-:W0:Y:S01]  /*4ee0*/  SHFL.BFLY PT, R9, R6, 0x2, 0x1f ;  /* 0x0c401f0006097f89 */ /* 0x000e2200000e0000 */
[----:B------:R-:W-:Y:S01]  /*4ef0*/  ISETP.GT.AND P1, PT, R4, 0x9, PT ;  /* 0x000000090400780c */ /* 0x000fe20003f24270 */
[----:B------:R-:W-:-:S04]  /*4f00*/  UPRMT UR6, UR39, 0x654, UR6 ;  /* 0x0000065427067896 */ /* 0x000fc80008000006 */
[----:B------:R-:W2:Y:S01]  /*4f10*/  MUFU.TANH R12, R32 ;  /* 0x00000020000c7308 */ /* 0x000ea20000002400 */
[----:B-1----:R-:W-:Y:S02]  /*4f20*/  FSEL R10, R25, -INF , P2 ;  /* 0xff800000190a7808 */ /* 0x002fe40001000000 */
[----:B------:R-:W-:Y:S02]  /*4f30*/  ISETP.GT.AND P2, PT, R4, 0x10, PT ;  /* 0x000000100400780c */ /* 0x000fe40003f44270 */
[----:B------:R-:W-:Y:S03]  /*4f40*/  SYNCS.ARRIVE.TRANS64.RED.A1T0 RZ, [UR6], RZ ;  /* 0x000000ffffff79a7 */ /* 0x000fe60008100406 */
[----:B------:R-:W1:Y:S08]  /*4f50*/  MUFU.TANH R33, R33 ;  /* 0x0000002100217308 */ /* 0x000e700000002400 */
[----:B------:R-:W3:Y:S01]  /*4f60*/  MUFU.TANH R36, R36 ;  /* 0x0000002400247308 */ /* 0x000ee20000002400 */
[----:B--2---:R-:W-:-:S02]  /*4f70*/  FSEL R12, R12, -INF , P2 ;  /* 0xff8000000c0c7808 */ /* 0x004fc40001000000 */
[----:B0-----:R-:W-:Y:S02]  /*4f80*/  FMNMX.FTZ R13, R6, R9, !PT ;  /* 0x00000009060d7209 */ /* 0x001fe40007810000 */
[----:B------:R-:W-:Y:S02]  /*4f90*/  FSEL R9, R11, -INF , P3 ;  /* 0xff8000000b097808 */ /* 0x000fe40001800000 */
[----:B------:R-:W-:Y:S01]  /*4fa0*/  FMNMX.FTZ R6, R5, R10, !PT ;  /* 0x0000000a05067209 */ /* 0x000fe20007810000 */
[----:B------:R-:W0:Y:S01]  /*4fb0*/  SHFL.BFLY PT, R14, R13, 0x1, 0x1f ;  /* 0x0c201f000d0e7f89 */ /* 0x000e2200000e0000 */
[----:B------:R-:W2:Y:S01]  /*4fc0*/  MUFU.TANH R37, R37 ;  /* 0x0000002500257308 */ /* 0x000ea20000002400 */
[----:B------:R-:W-:Y:S02]  /*4fd0*/  FSEL R11, R29, -INF , P1 ;  /* 0xff8000001d0b7808 */ /* 0x000fe40000800000 */
[----:B------:R-:W-:Y:S02]  /*4fe0*/  FMNMX.FTZ R6, R9, R6, !PT ;  /* 0x0000000609067209 */ /* 0x000fe40007810000 */
[----:B------:R-:W-:-:S02]  /*4ff0*/  ISETP.GT.AND P1, PT, R4, 0x11, PT ;  /* 0x000000110400780c */ /* 0x000fc40003f24270 */
[----:B------:R-:W-:Y:S01]  /*5000*/  FMNMX.FTZ R15, R11, R6, !PT ;  /* 0x000000060b0f7209 */ /* 0x000fe20007810000 */
[----:B------:R-:W4:Y:S01]  /*5010*/  MUFU.TANH R20, R40 ;  /* 0x0000002800147308 */ /* 0x000f220000002400 */
[----:B------:R-:W-:Y:S02]  /*5020*/  ISETP.GT.AND P2, PT, R4, 0x18, PT ;  /* 0x000000180400780c */ /* 0x000fe40003f44270 */
[----:B------:R-:W-:Y:S02]  /*5030*/  FMNMX.FTZ R6, R12, R15, !PT ;  /* 0x0000000f0c067209 */ /* 0x000fe40007810000 */
[----:B------:R-:W-:-:S03]  /*5040*/  ISETP.GT.AND P3, PT, R4, 0x29, PT ;  /* 0x000000290400780c */ /* 0x000fc60003f64270 */
[----:B------:R-:W5:Y:S01]  /*5050*/  MUFU.TANH R41, R41 ;  /* 0x0000002900297308 */ /* 0x000f620000002400 */
[----:B0-----:R-:W-:-:S07]  /*5060*/  FMNMX.FTZ R3, R13, R14, !PT ;  /* 0x0000000e0d037209 */ /* 0x001fce0007810000 */
[----:B------:R-:W0:Y:S01]  /*5070*/  MUFU.TANH R44, R44 ;  /* 0x0000002c002c7308 */ /* 0x000e220000002400 */
[----:B-1----:R-:W-:Y:S02]  /*5080*/  FSEL R13, R33, -INF , P1 ;  /* 0xff800000210d7808 */ /* 0x002fe40000800000 */
[----:B------:R-:W-:Y:S02]  /*5090*/  ISETP.GT.AND P1, PT, R4, 0x19, PT ;  /* 0x000000190400780c */ /* 0x000fe40003f24270 */
[----:B---3--:R-:W-:Y:S02]  /*50a0*/  FSEL R14, R36, -INF , P2 ;  /* 0xff800000240e7808 */ /* 0x008fe40001000000 */
[----:B------:R-:W-:Y:S01]  /*50b0*/  FMNMX.FTZ R21, R13, R6, !PT ;  /* 0x000000060d157209 */ /* 0x000fe20007810000 */
[----:B------:R-:W1:Y:S01]  /*50c0*/  MUFU.TANH R45, R45 ;  /* 0x0000002d002d7308 */ /* 0x000e620000002400 */
[----:B------:R-:W-:Y:S02]  /*50d0*/  ISETP.GT.AND P2, PT, R4, 0x20, PT ;  /* 0x000000200400780c */ /* 0x000fe40003f44270 */
[----:B--2---:R-:W-:-:S02]  /*50e0*/  FSEL R15, R37, -INF , P1 ;  /* 0xff800000250f7808 */ /* 0x004fc40000800000 */
[----:B------:R-:W-:Y:S02]  /*50f0*/  FMNMX.FTZ R6, R14, R21, !PT ;  /* 0x000000150e067209 */ /* 0x000fe40007810000 */
[----:B------:R-:W-:Y:S01]  /*5100*/  ISETP.GT.AND P1, PT, R4, 0x21, PT ;  /* 0x000000210400780c */ /* 0x000fe20003f24270 */
[----:B------:R-:W2:Y:S01]  /*5110*/  MUFU.TANH R26, R48 ;  /* 0x00000030001a7308 */ /* 0x000ea20000002400 */
[----:B----4-:R-:W-:Y:S02]  /*5120*/  FSEL R20, R20, -INF , P2 ;  /* 0xff80000014147808 */ /* 0x010fe40001000000 */
[----:B------:R-:W-:Y:S01]  /*5130*/  FMNMX.FTZ R25, R15, R6, !PT ;  /* 0x000000060f197209 */ /* 0x000fe20007810000 */
[----:B------:R-:W-:Y:S01]  /*5140*/  BAR.SYNC.DEFER_BLOCKING 0xf, 0x100 ;  /* 0x03c4000000007b1d */ /* 0x000fe20000010000 */
[----:B------:R-:W-:Y:S02]  /*5150*/  ISETP.GT.AND P2, PT, R4, 0x28, PT ;  /* 0x000000280400780c */ /* 0x000fe40003f44270 */
[----:B-----5:R-:W-:-:S02]  /*5160*/  FSEL R21, R41, -INF , P1 ;  /* 0xff80000029157808 */ /* 0x020fc40000800000 */
[----:B------:R-:W-:Y:S01]  /*5170*/  FMNMX.FTZ R6, R20, R25, !PT ;  /* 0x0000001914067209 */ /* 0x000fe20007810000 */
[----:B------:R-:W3:Y:S01]  /*5180*/  MUFU.TANH R49, R49 ;  /* 0x0000003100317308 */ /* 0x000ee20000002400 */
[C---:B------:R-:W-:Y:S01]  /*5190*/  FMUL.FTZ R25, R3.reuse, UR10 ;  /* 0x0000000a03197c20 */ /* 0x040fe20008410000 */
[----:B------:R-:W-:Y:S02]  /*51a0*/  FSETP.NEU.FTZ.AND P4, PT, R3, -INF , PT ;  /* 0xff8000000300780b */ /* 0x000fe40003f9d000 */
[----:B0-----:R-:W-:Y:S02]  /*51b0*/  FSEL R24, R44, -INF , P2 ;  /* 0xff8000002c187808 */ /* 0x001fe40001000000 */
[----:B------:R-:W-:Y:S02]  /*51c0*/  FMNMX.FTZ R29, R21, R6, !PT ;  /* 0x00000006151d7209 */ /* 0x000fe40007810000 */
[----:B------:R-:W0:Y:S01]  /*51d0*/  MUFU.TANH R52, R52 ;  /* 0x0000003400347308 */ /* 0x000e220000002400 */
[----:B------:R-:W-:-:S02]  /*51e0*/  FSEL R32, R25, RZ, P4 ;  /* 0x000000ff19207208 */ /* 0x000fc40002000000 */
[----:B------:R-:W-:Y:S02]  /*51f0*/  ISETP.GT.AND P1, PT, R4, 0x30, PT ;  /* 0x000000300400780c */ /* 0x000fe40003f24270 */
[----:B-1----:R-:W-:Y:S01]  /*5200*/  FSEL R25, R45, -INF , P3 ;  /* 0xff8000002d197808 */ /* 0x002fe20001800000 */
[--C-:B------:R-:W-:Y:S01]  /*5210*/  FFMA.FTZ R33, R27, UR10, -R32.reuse ;  /* 0x0000000a1b217c23 */ /* 0x100fe20008010820 */
[----:B------:R-:W-:Y:S01]  /*5220*/  FMNMX.FTZ R6, R24, R29, !PT ;  /* 0x0000001d18067209 */ /* 0x000fe20007810000 */
[----:B------:R-:W1:Y:S01]  /*5230*/  MUFU.TANH R53, R53 ;  /* 0x0000003500357308 */ /* 0x000e620000002400 */
[----:B------:R-:W-:Y:S01]  /*5240*/  ISETP.GT.AND P2, PT, R4, 0x31, PT ;  /* 0x000000310400780c */ /* 0x000fe20003f44270 */
[--C-:B------:R-:W-:Y:S01]  /*5250*/  FFMA.FTZ R36, R28, UR10, -R32.reuse ;  /* 0x0000000a1c247c23 */ /* 0x100fe20008010820 */
[----:B--2---:R-:W-:Y:S01]  /*5260*/  FSEL R26, R26, -INF , P1 ;  /* 0xff8000001a1a7808 */ /* 0x004fe20000800000 */
[--C-:B------:R-:W-:Y:S01]  /*5270*/  FFMA.FTZ R30, R30, UR10, -R32.reuse ;  /* 0x0000000a1e1e7c23 */ /* 0x100fe20008010820 */
[----:B------:R-:W-:Y:S01]  /*5280*/  FMNMX.FTZ R29, R25, R6, !PT ;  /* 0x00000006191d7209 */ /* 0x000fe20007810000 */
[--C-:B------:R-:W-:Y:S01]  /*5290*/  FFMA.FTZ R31, R31, UR10, -R32.reuse ;  /* 0x0000000a1f1f7c23 */ /* 0x100fe20008010820 */
[----:B------:R-:W-:Y:S01]  /*52a0*/  ISETP.GT.AND P1, PT, R4, 0x38, PT ;  /* 0x000000380400780c */ /* 0x000fe20003f24270 */
[----:B------:R-:W-:Y:S01]  /*52b0*/  MUFU.EX2 R155, R30 ;  /* 0x0000001e009b7308 */ /* 0x000fe20000000800 */
[----:B---3--:R-:W-:Y:S01]  /*52c0*/  FSEL R27, R49, -INF , P2 ;  /* 0xff800000311b7808 */ /* 0x008fe20001000000 */
[--C-:B------:R-:W-:Y:S01]  /*52d0*/  FFMA.FTZ R34, R34, UR10, -R32.reuse ;  /* 0x0000000a22227c23 */ /* 0x100fe20008010820 */
[----:B------:R-:W-:Y:S01]  /*52e0*/  FMNMX.FTZ R6, R26, R29, !PT ;  /* 0x0000001d1a067209 */ /* 0x000fe20007810000 */
[--C-:B------:R-:W-:Y:S01]  /*52f0*/  FFMA.FTZ R35, R35, UR10, -R32.reuse ;  /* 0x0000000a23237c23 */ /* 0x100fe20008010820 */
[----:B------:R-:W-:Y:S01]  /*5300*/  ISETP.GT.AND P2, PT, R4, 0x39, PT ;  /* 0x000000390400780c */ /* 0x000fe20003f44270 */
[--C-:B------:R-:W-:Y:S01]  /*5310*/  FFMA.FTZ R38, R38, UR10, -R32.reuse ;  /* 0x0000000a26267c23 */ /* 0x100fe20008010820 */
[----:B0-----:R-:W-:Y:S01]  /*5320*/  FSEL R4, R52, -INF , P1 ;  /* 0xff80000034047808 */ /* 0x001fe20000800000 */
[----:B------:R-:W-:Y:S01]  /*5330*/  MUFU.EX2 R33, R33 ;  /* 0x0000002100217308 */ /* 0x000fe20000000800 */
[----:B------:R-:W-:Y:S01]  /*5340*/  FMNMX.FTZ R29, R27, R6, !PT ;  /* 0x000000061b1d7209 */ /* 0x000fe20007810000 */
[--C-:B------:R-:W-:Y:S01]  /*5350*/  FFMA.FTZ R39, R39, UR10, -R32.reuse ;  /* 0x0000000a27277c23 */ /* 0x100fe20008010820 */
[----:B-1----:R-:W-:Y:S01]  /*5360*/  FSEL R28, R53, -INF , P2 ;  /* 0xff800000351c7808 */ /* 0x002fe20001000000 */
[--C-:B------:R-:W-:Y:S01]  /*5370*/  FFMA.FTZ R42, R42, UR10, -R32.reuse ;  /* 0x0000000a2a2a7c23 */ /* 0x100fe20008010820 */
[----:B------:R-:W-:Y:S01]  /*5380*/  FMNMX.FTZ R29, R4, R29, !PT ;  /* 0x0000001d041d7209 */ /* 0x000fe20007810000 */
[--C-:B------:R-:W-:Y:S01]  /*5390*/  FFMA.FTZ R43, R43, UR10, -R32.reuse ;  /* 0x0000000a2b2b7c23 */ /* 0x100fe20008010820 */
[--C-:B------:R-:W-:Y:S01]  /*53a0*/  FFMA.FTZ R46, R46, UR10, -R32.reuse ;  /* 0x0000000a2e2e7c23 */ /* 0x100fe20008010820 */
[----:B------:R-:W0:Y:S01]  /*53b0*/  MUFU.EX2 R36, R36 ;  /* 0x0000002400247308 */ /* 0x000e220000000800 */
[----:B------:R-:W-:Y:S01]  /*53c0*/  FMNMX.FTZ R29, R28, R29, !PT ;  /* 0x0000001d1c1d7209 */ /* 0x000fe20007810000 */
[--C-:B------:R-:W-:Y:S01]  /*53d0*/  FFMA.FTZ R47, R47, UR10, -R32.reuse ;  /* 0x0000000a2f2f7c23 */ /* 0x100fe20008010820 */
[--C-:B------:R-:W-:Y:S01]  /*53e0*/  FFMA.FTZ R50, R50, UR10, -R32.reuse ;  /* 0x0000000a32327c23 */ /* 0x100fe20008010820 */
[--C-:B------:R-:W-:Y:S01]  /*53f0*/  FFMA.FTZ R51, R51, UR10, -R32.reuse ;  /* 0x0000000a33337c23 */ /* 0x100fe20008010820 */
[--C-:B------:R-:W-:Y:S01]  /*5400*/  FFMA.FTZ R54, R54, UR10, -R32.reuse ;  /* 0x0000000a36367c23 */ /* 0x100fe20008010820 */
[----:B------:R-:W1:Y:S01]  /*5410*/  SHFL.BFLY PT, R6, R29, 0x2, 0x1f ;  /* 0x0c401f001d067f89 */ /* 0x000e6200000e0000 */
[----:B------:R-:W-:Y:S01]  /*5420*/  FFMA.FTZ R32, R55, UR10, -R32 ;  /* 0x0000000a37207c23 */ /* 0x000fe20008010820 */
[----:B------:R-:W-:Y:S08]  /*5430*/  MUFU.EX2 R40, R31 ;  /* 0x0000001f00287308 */ /* 0x000ff00000000800 */
[----:B------:R-:W-:Y:S01]  /*5440*/  MUFU.EX2 R34, R34 ;  /* 0x0000002200227308 */ /* 0x000fe20000000800 */
[----:B0-----:R-:W-:-:S07]  /*5450*/  F2FP.BF16.F32.PACK_AB R153, R36, R33 ;  /* 0x000000212499723e */ /* 0x001fce00000010ff */
[----:B------:R-:W0:Y:S01]  /*5460*/  MUFU.EX2 R35, R35 ;  /* 0x0000002300237308 */ /* 0x000e220000000800 */
[----:B-1----:R-:W-:-:S07]  /*5470*/  FMNMX.FTZ R30, R29, R6, !PT ;  /* 0x000000061d1e7209 */ /* 0x002fce0007810000 */
[----:B------:R-:W-:Y:S01]  /*5480*/  MUFU.EX2 R38, R38 ;  /* 0x0000002600267308 */ /* 0x000fe20000000800 */
[----:B------:R-:W1:Y:S07]  /*5490*/  SHFL.BFLY PT, R29, R30, 0x1, 0x1f ;  /* 0x0c201f001e1d7f89 */ /* 0x000e6e00000e0000 */
[----:B------:R-:W2:Y:S01]  /*54a0*/  MUFU.EX2 R39, R39 ;  /* 0x0000002700277308 */ /* 0x000ea20000000800 */
[----:B0-----:R-:W-:-:S07]  /*54b0*/  F2FP.BF16.F32.PACK_AB R157, R35, R34 ;  /* 0x00000022239d723e */ /* 0x001fce00000010ff */
[----:B------:R-:W-:Y:S08]  /*54c0*/  MUFU.EX2 R42, R42 ;  /* 0x0000002a002a7308 */ /* 0x000ff00000000800 */
[----:B------:R-:W-:Y:S01]  /*54d0*/  MUFU.EX2 R31, R32 ;  /* 0x00000020001f7308 */ /* 0x000fe20000000800 */
[----:B--2---:R-:W-:Y:S02]  /*54e0*/  F2FP.BF16.F32.PACK_AB R159, R39, R38 ;  /* 0x00000026279f723e */ /* 0x004fe400000010ff */
[----:B-1----:R-:W-:Y:S01]  /*54f0*/  FMNMX.FTZ R6, R30, R29, !PT ;  /* 0x0000001d1e067209 */ /* 0x002fe20007810000 */
[----:B------:R-:W-:-:S03]  /*5500*/  FADD.FTZ R30, R33, R36 ;  /* 0x00000024211e7221 */ /* 0x000fc60000010000 */
[C---:B------:R-:W-:Y:S01]  /*5510*/  FSETP.NEU.FTZ.AND P1, PT, R6.reuse, -INF , PT ;  /* 0xff8000000600780b */ /* 0x040fe20003f3d000 */
[----:B------:R-:W-:Y:S01]  /*5520*/  FMUL.FTZ R29, R6, UR10 ;  /* 0x0000000a061d7c20 */ /* 0x000fe20008410000 */
[----:B------:R-:W0:Y:S04]  /*5530*/  MUFU.EX2 R43, R43 ;  /* 0x0000002b002b7308 */ /* 0x000e280000000800 */
[----:B------:R-:W-:-:S04]  /*5540*/  FSEL R29, R29, RZ, P1 ;  /* 0x000000ff1d1d7208 */ /* 0x000fc80000800000 */
        /* <DEDUP_REMOVED lines=18> */
[----:B------:R-:W-:Y:S01]  /*5670*/  FFMA.FTZ R28, R28, UR10, -R29 ;  /* 0x0000000a1c1c7c23 */ /* 0x000fe2000801081d */
[----:B0-----:R-:W-:-:S05]  /*5680*/  F2FP.BF16.F32.PACK_AB R161, R43, R42 ;  /* 0x0000002a2ba1723e */ /* 0x001fca00000010ff */
        /* <DEDUP_REMOVED lines=25> */
[----:B--2---:R-:W-:Y:S01]  /*5820*/  FADD.FTZ R30, R14, R11 ;  /* 0x0000000b0e1e7221 */ /* 0x004fe20000010000 */
[----:B------:R-:W-:-:S06]  /*5830*/  FADD.FTZ R12, R46, R33 ;  /* 0x000000212e0c7221 */ /* 0x000fcc0000010000 */
        /* <DEDUP_REMOVED lines=11> */
[----:B------:R-:W-:Y:S01]  /*58f0*/  MUFU.EX2 R50, R50 ;  /* 0x0000003200327308 */ /* 0x000fe20000000800 */
[C---:B0-----:R-:W-:Y:S01]  /*5900*/  F2FP.BF16.F32.PACK_AB R163, R47.reuse, R46 ;  /* 0x0000002e2fa3723e */ /* 0x041fe200000010ff */
[----:B------:R-:W-:-:S06]  /*5910*/  FADD.FTZ R47, R47, R12 ;  /* 0x0000000c2f2f7221 */ /* 0x000fcc0000010000 */
[----:B------:R-:W0:Y:S01]  /*5920*/  MUFU.EX2 R51, R51 ;  /* 0x0000003300337308 */ /* 0x000e220000000800 */
[C---:B--2---:R-:W-:Y:S01]  /*5930*/  F2FP.BF16.F32.PACK_AB R162, R25.reuse, R24 ;  /* 0x0000001819a2723e */ /* 0x044fe200000010ff */
[----:B------:R-:W-:-:S04]  /*5940*/  FADD.FTZ R25, R25, R10 ;  /* 0x0000000a19197221 */ /* 0x000fc80000010000 */
[----:B------:R1:W-:Y:S02]  /*5950*/  STSM.16.M88.4 [R19], R160 ;  /* 0x000000a013007844 */ /* 0x0003e40000000200 */
[----:B------:R-:W-:Y:S08]  /*5960*/  MUFU.EX2 R26, R26 ;  /* 0x0000001a001a7308 */ /* 0x000ff00000000800 */
[----:B------:R-:W2:Y:S01]  /*5970*/  MUFU.EX2 R27, R27 ;  /* 0x0000001b001b7308 */ /* 0x000ea20000000800 */
[----:B0-----:R-:W-:Y:S01]  /*5980*/  F2FP.BF16.F32.PACK_AB R165, R51, R50 ;  /* 0x0000003233a5723e */ /* 0x001fe200000010ff */
[----:B------:R-:W-:-:S04]  /*5990*/  FADD.FTZ R50, R50, R47 ;  /* 0x0000002f32327221 */ /* 0x000fc80000010000 */
[----:B------:R-:W-:Y:S02]  /*59a0*/  FADD.FTZ R51, R51, R50 ;  /* 0x0000003233337221 */ /* 0x000fe40000010000 */
[----:B------:R-:W0:Y:S08]  /*59b0*/  MUFU.EX2 R54, R54 ;  /* 0x0000003600367308 */ /* 0x000e300000000800 */
[----:B------:R-:W3:Y:S01]  /*59c0*/  MUFU.EX2 R4, R4 ;  /* 0x0000000400047308 */ /* 0x000ee20000000800 */
[----:B--2---:R-:W-:Y:S01]  /*59d0*/  F2FP.BF16.F32.PACK_AB R164, R27, R26 ;  /* 0x0000001a1ba4723e */ /* 0x004fe200000010ff */
[----:B------:R-:W-:-:S04]  /*59e0*/  FADD.FTZ R26, R26, R25 ;  /* 0x000000191a1a7221 */ /* 0x000fc80000010000 */
[----:B------:R-:W-:Y:S02]  /*59f0*/  FADD.FTZ R27, R27, R26 ;  /* 0x0000001a1b1b7221 */ /* 0x000fe40000010000 */
[----:B------:R-:W2:Y:S01]  /*5a00*/  MUFU.EX2 R11, R28 ;  /* 0x0000001c000b7308 */ /* 0x000ea20000000800 */
[----:B0-----:R-:W-:Y:S01]  /*5a10*/  F2FP.BF16.F32.PACK_AB R167, R31, R54 ;  /* 0x000000361fa7723e */ /* 0x001fe200000010ff */
[----:B------:R-:W-:Y:S01]  /*5a20*/  FADD.FTZ R54, R54, R51 ;  /* 0x0000003336367221 */ /* 0x000fe20000010000 */
[----:B---3--:R-:W-:Y:S01]  /*5a30*/  FADD.FTZ R10, R4, R27 ;  /* 0x0000001b040a7221 */ /* 0x008fe20000010000 */
[----:B--2---:R-:W-:Y:S02]  /*5a40*/  F2FP.BF16.F32.PACK_AB R166, R11, R4 ;  /* 0x000000040ba6723e */ /* 0x004fe400000010ff */
[----:B------:R-:W-:Y:S01]  /*5a50*/  FADD.FTZ R4, R31, R54 ;  /* 0x000000361f047221 */ /* 0x000fe20000010000 */
[----:B------:R-:W-:Y:S02]  /*5a60*/  FADD.FTZ R5, R11, R10 ;  /* 0x0000000a0b057221 */ /* 0x000fe40000010000 */
[----:B------:R1:W-:Y:S01]  /*5a70*/  STSM.16.M88.4 [R22], R164 ;  /* 0x000000a416007844 */ /* 0x0003e20000000200 */
[----:B------:R-:W-:Y:S05]  /*5a80*/  @!P0 BRA `(.L_x_7643) ;  /* 0x0000000000048947 */ /* 0x000fea0003800000 */
[----:B------:R-:W-:Y:S01]  /*5a90*/  BPT.TRAP 0x1 ;  /* 0x000000040000795c */ /* 0x000fe20000300000 */
.L_x_7643:
[----:B------:R0:W2:Y:S01]  /*5aa0*/  SYNCS.PHASECHK.TRANS64.TRYWAIT P1, [R7+URZ+0x28c50], R8 ;  /* 0x028c5008070075a7 */ /* 0x0000a2000802017f */
[----:B------:R-:W-:Y:S05]  /*5ab0*/  @!P0 BRA `(.L_x_7644) ;  /* 0x0000000000048947 */ /* 0x000fea0003800000 */
[----:B------:R-:W-:Y:S01]  /*5ac0*/  BPT.TRAP 0x1 ;  /* 0x000000040000795c */ /* 0x000fe20000300000 */
.L_x_7644:
[----:B--2---:R-:W-:Y:S05]  /*5ad0*/  @P1 BRA `(.L_x_7645) ;  /* 0x0000000000081947 */ /* 0x004fea0003800000 */
[----:B------:R-:W2:Y:S02]  /*5ae0*/  SYNCS.PHASECHK.TRANS64.TRYWAIT P1, [R7+URZ+0x28c50], R8 ;  /* 0x028c5008070075a7 */ /* 0x000ea4000802017f */
[----:B--2---:R-:W-:Y:S05]  /*5af0*/  @!P1 BRA `(.L_x_7646) ;  /* 0x000000fc00209947 */ /* 0x004fea0003800000 */
.L_x_7645:
        /* <DEDUP_REMOVED lines=34> */
.L_x_7647:
[----:B------:R-:W-:Y:S01]  /*5d20*/  UISETP.NE.AND UP0, UPT, UR54, URZ, UPT ;  /* 0x0000003f3600728c */ /* 0x000fe2000bf05270 */
[----:B------:R-:W-:Y:S01]  /*5d30*/  R2UR UR14, R7 ;  /* 0x00000000070e72ca */ /* 0x000fe200000e0000 */
[----:B------:R-:W-:Y:S01]  /*5d40*/  UMOV UR11, UR45 ;  /* 0x0000002d000b7c82 */ /* 0x000fe20008000000 */
[----:B------:R-:W-:-:S08]  /*5d50*/  UIADD3 UR21, UR55, -0x2, URZ ;  /* 0xfffffffe37157890 */ /* 0x000fd0000fffe03f */
[----:B------:R-:W-:Y:S01]  /*5d60*/  @UP0 ULDC UR6, c[0x0][0x44c] ;  /* 0x0001130000060ab9 */ /* 0x000fe20000000800 */
[----:B------:R-:W-:Y:S01]  /*5d70*/  @UP0 ULDC UR15, c[0x0][0x450] ;  /* 0x00011400000f0ab9 */ /* 0x000fe20000000800 */
[----:B------:R-:W-:Y:S02]  /*5d80*/  UIMAD.WIDE.U32 UR6, UR45, UR6, URZ ;  /* 0x000000062d0672a5 */ /* 0x000fe4000f8e003f */
[----:B------:R-:W-:Y:S02]  /*5d90*/  UIADD3 UR6, UR14, 0x28c60, URZ ;  /* 0x00028c600e067890 */ /* 0x000fe4000fffe03f */
[----:B------:R-:W-:Y:S02]  /*5da0*/  @UP0 USHF.R.U32.HI UR11, URZ, UR15, UR7 ;  /* 0x0000000f3f0b0299 */ /* 0x000fe40008011607 */
[----:B------:R-:W-:Y:S02]  /*5db0*/  UPRMT UR6, UR39, 0x654, UR6 ;  /* 0x0000065427067896 */ /* 0x000fe40008000006 */
[----:B------:R-:W-:-:S04]  /*5dc0*/  UIADD3 UR7, UR11, UR52, -UR53 ;  /* 0x000000340b077290 */ /* 0x000fc8000fffe835 */
[----:B------:R-:W-:-:S03]  /*5dd0*/  USHF.R.S32.HI UR11, URZ, 0x1f, UR7 ;  /* 0x0000001f3f0b7899 */ /* 0x000fc60008011407 */
[----:B------:R-:W-:Y:S01]  /*5de0*/  SYNCS.ARRIVE.TRANS64.RED.A1T0 RZ, [UR6], RZ ;  /* 0x000000ffffff79a7 */ /* 0x000fe20008100406 */
        /* <DEDUP_REMOVED lines=9> */
[----:B0-2---:R-:W-:Y:S01]  /*5e80*/  IMAD.MOV.U32 R8, RZ, RZ, R6 ;  /* 0x000000ffff087224 */ /* 0x005fe200078e0006 */
[----:B------:R-:W-:Y:S01]  /*5e90*/  ULDC UR25, c[0x0][0x9d8] ;  /* 0x0002760000197ab9 */ /* 0x000fe20000000800 */
[----:B------:R-:W-:-:S05]  /*5ea0*/  ULDC UR22, c[0x0][0x988] ;  /* 0x0002620000167ab9 */ /* 0x000fca0000000800 */
.L_x_7659:
[----:B------:R-:W-:-:S04]  /*5eb0*/  UIADD3 UR37, UR24, 0x1, URZ ;  /* 0x0000000118257890 */ /* 0x000fc8000fffe03f */
[----:B------:R-:W-:-:S04]  /*5ec0*/  UISETP.NE.AND UP0, UPT, UR37, 0x2, UPT ;  /* 0x000000022500788c */ /* 0x000fc8000bf05270 */
[----:B------:R-:W-:Y:S02]  /*5ed0*/  USEL UR6, URZ, 0x1, UP0 ;  /* 0x000000013f067887 */ /* 0x000fe40008000000 */
[----:B------:R-:W-:Y:S02]  /*5ee0*/  USEL UR37, UR37, URZ, UP0 ;  /* 0x0000003f25257287 */ /* 0x000fe40008000000 */
[----:B------:R-:W-:Y:S01]  /*5ef0*/  ULOP3.LUT UR36, UR36, UR6, URZ, 0x3c, !UPT ;  /* 0x0000000624247292 */ /* 0x000fe2000f8e3c3f */
[----:B012---:R-:W-:Y:S11]  /*5f00*/  @!P0 BRA `(.L_x_7649) ;  /* 0x0000000000048947 */ /* 0x007ff60003800000 */
[----:B------:R-:W-:Y:S01]  /*5f10*/  BPT.TRAP 0x1 ;  /* 0x000000040000795c */ /* 0x000fe20000300000 */
.L_x_7649:
[----:B------:R-:W-:Y:S01]  /*5f20*/  ULEA UR23, UR37, UR40, 0x3 ;  /* 0x0000002825177291 */ /* 0x000fe2000f8e183f */
[----:B------:R-:W-:-:S05]  /*5f30*/  IMAD.U32 R7, RZ, RZ, UR36 ;  /* 0x00000024ff077e24 */ /* 0x000fca000f8e00ff */
[----:B------:R-:W-:-:S04]  /*5f40*/  SHF.L.U32 R7, R7, 0x1f, RZ ;  /* 0x0000001f07077819 */ /* 0x000fc800000006ff */
[----:B------:R0:W2:Y:S01]  /*5f50*/  SYNCS.PHASECHK.TRANS64.TRYWAIT P1, [UR23+0x28c30], R7 ;  /* 0x028c3007ff0075a7 */ /* 0x0000a20008020157 */
[----:B------:R-:W-:Y:S05]  /*5f60*/  @!P0 BRA `(.L_x_7650) ;  /* 0x0000000000048947 */ /* 0x000fea0003800000 */
[----:B------:R-:W-:Y:S01]  /*5f70*/  BPT.TRAP 0x1 ;  /* 0x000000040000795c */ /* 0x000fe20000300000 */
.L_x_7650:
[----:B--2---:R-:W-:Y:S05]  /*5f80*/  @P1 BRA `(.L_x_7651) ;  /* 0x0000000000081947 */ /* 0x004fea0003800000 */
[----:B------:R-:W2:Y:S02]  /*5f90*/  SYNCS.PHASECHK.TRANS64.TRYWAIT P1, [UR23+0x28c30], R7 ;  /* 0x028c3007ff0075a7 */ /* 0x000ea40008020157 */
[----:B--2---:R-:W-:Y:S05]  /*5fa0*/  @!P1 BRA `(.L_x_7652) ;  /* 0x000000f800089947 */ /* 0x004fea0003800000 */
.L_x_7651:
        /* <DEDUP_REMOVED lines=23> */
.L_x_7653:
[----:B------:R-:W-:Y:S01]  /*6120*/  UISETP.NE.AND UP0, UPT, UR54, URZ, UPT ;  /* 0x0000003f3600728c */ /* 0x000fe2000bf05270 */
[----:B------:R-:W-:Y:S01]  /*6130*/  FMUL.FTZ R12, R153, UR25 ;  /* 0x00000019990c7c20 */ /* 0x000fe20008410000 */
[----:B------:R-:W-:Y:S01]  /*6140*/  FMUL.FTZ R153, R154, UR25 ;  /* 0x000000199a997c20 */ /* 0x000fe20008410000 */
[----:B------:R-:W-:Y:S02]  /*6150*/  VIADD R154, R185, UR45 ;  /* 0x0000002db99a7c36 */ /* 0x000fe40008000000 */
        /* <DEDUP_REMOVED lines=13> */
[----:B------:R-:W1:Y:S01]  /*6230*/  MUFU.TANH R10, R10 ;  /* 0x0000000a000a7308 */ /* 0x000e620000002400 */
        /* <DEDUP_REMOVED lines=8> */
[----:B------:R-:W-:Y:S01]  /*62c0*/  IMAD.U32 R3, RZ, RZ, UR52 ;  /* 0x00000034ff037e24 */ /* 0x000fe2000f8e00ff */
[----:B------:R-:W-:Y:S01]  /*62d0*/  UIMAD UR6, UR21, UR6, 0x1 ;  /* 0x00000001150674a4 */ /* 0x000fe2000f8e0206 */
[----:B------:R-:W-:Y:S01]  /*62e0*/  MUFU.TANH R156, R159 ;  /* 0x0000009f009c7308 */ /* 0x000fe20000002400 */
[----:B--2---:R-:W2:Y:S01]  /*62f0*/  SHFL.IDX PT, R6, R154, RZ, 0x1c1f ;  /* 0x001c1fff9a067589 */ /* 0x004ea200000e0000 */
[----:B------:R-:W-:Y:S01]  /*6300*/  FMUL.FTZ R171, R171, UR25 ;  /* 0x00000019abab7c20 */ /* 0x000fe20008410000 */
[----:B------:R-:W-:Y:S01]  /*6310*/  FMUL.FTZ R174, R174, UR25 ;  /* 0x00000019aeae7c20 */ /* 0x000fe20008410000 */
[----:B------:R-:W-:Y:S01]  /*6320*/  FMUL.FTZ R175, R175, UR25 ;  /* 0x00000019afaf7c20 */ /* 0x000fe20008410000 */
[----:B------:R-:W3:Y:S01]  /*6330*/  SHFL.IDX PT, R154, R154, 0x1, 0x1c1f ;  /* 0x003c1f009a9a7f89 */ /* 0x000ee200000e0000 */
[----:B------:R-:W-:Y:S01]  /*6340*/  IADD3 R3, R3, UR6, -R184 ;  /* 0x0000000603037c10 */ /* 0x000fe2000fffe8b8 */
[----:B------:R-:W-:Y:S01]  /*6350*/  FMUL.FTZ R21, R164, UR25 ;  /* 0x00000019a4157c20 */ /* 0x000fe20008410000 */
[----:B------:R-:W-:Y:S01]  /*6360*/  MUFU.TANH R157, R162 ;  /* 0x000000a2009d7308 */ /* 0x000fe20000002400 */
[----:B------:R-:W-:Y:S01]  /*6370*/  FMUL.FTZ R178, R178, UR25 ;  /* 0x00000019b2b27c20 */ /* 0x000fe20008410000 */
[----:B------:R-:W-:Y:S01]  /*6380*/  FMUL.FTZ R13, R165, UR25 ;  /* 0x00000019a50d7c20 */ /* 0x000fe20008410000 */
[----:B------:R-:W-:-:S02]  /*6390*/  VIADD R3, R3, -UR53 ;  /* 0x8000003503037c36 */ /* 0x000fc40008000000 */
[----:B------:R-:W-:Y:S01]  /*63a0*/  FMUL.FTZ R179, R179, UR25 ;  /* 0x00000019b3b37c20 */ /* 0x000fe20008410000 */
[----:B------:R-:W-:Y:S01]  /*63b0*/  FMUL.FTZ R182, R182, UR25 ;  /* 0x00000019b6b67c20 */ /* 0x000fe20008410000 */
[----:B------:R-:W-:Y:S01]  /*63c0*/  FMUL.FTZ R183, R183, UR25 ;  /* 0x00000019b7b77c20 */ /* 0x000fe20008410000 */
[----:B------:R-:W-:Y:S01]  /*63d0*/  FMUL.FTZ R20, R168, UR25 ;  /* 0x00000019a8147c20 */ /* 0x000fe20008410000 */
[----:B------:R-:W-:Y:S01]  /*63e0*/  MUFU.TANH R159, R166 ;  /* 0x000000a6009f7308 */ /* 0x000fe20000002400 */
[----:B------:R-:W-:Y:S01]  /*63f0*/  UMOV UR10, UR22 ;  /* 0x00000016000a7c82 */ /* 0x000fe20008000000 */
[----:B------:R-:W-:Y:S01]  /*6400*/  FMUL.FTZ R169, R169, UR25 ;  /* 0x00000019a9a97c20 */ /* 0x000fe20008410000 */
[----:B------:R-:W-:Y:S01]  /*6410*/  FMUL.FTZ R172, R172, UR25 ;  /* 0x00000019acac7c20 */ /* 0x000fe20008410000 */
[----:B------:R-:W-:Y:S01]  /*6420*/  FMUL.FTZ R173, R173, UR25 ;  /* 0x00000019adad7c20 */ /* 0x000fe20008410000 */
[----:B------:R-:W-:Y:S01]  /*6430*/  FMUL.FTZ R177, R177, UR25 ;  /* 0x00000019b1b17c20 */ /* 0x000fe20008410000 */
[----:B------:R-:W-:Y:S01]  /*6440*/  FMUL.FTZ R180, R180, UR25 ;  /* 0x00000019b4b47c20 */ /* 0x000fe20008410000 */
[----:B------:R-:W-:Y:S01]  /*6450*/  FMUL.FTZ R181, R181, UR25 ;  /* 0x00000019b5b57c20 */ /* 0x000fe20008410000 */
[----:B------:R-:W-:Y:S01]  /*6460*/  MUFU.TANH R160, R167 ;  /* 0x000000a700a07308 */ /* 0x000fe20000002400 */
[C---:B--2---:R-:W-:Y:S01]  /*6470*/  IMAD.IADD R6, R3.reuse, 0x1, R6 ;  /* 0x0000000103067824 */ /* 0x044fe200078e0206 */
[----:B------:R-:W-:Y:S01]  /*6480*/  UIADD3 UR6, UR23, 0x28c40, URZ ;  /* 0x00028c4017067890 */ /* 0x000fe2000fffe03f */
[----:B---3--:R-:W-:-:S03]  /*6490*/  IMAD.IADD R3, R3, 0x1, R154 ;  /* 0x0000000103037824 */ /* 0x008fc600078e029a */
[C---:B------:R-:W-:Y:S01]  /*64a0*/  ISETP.GT.AND P6, PT, R6.reuse, 0x9, PT ;  /* 0x000000090600780c */ /* 0x040fe20003fc4270 */
[----:B------:R-:W-:Y:S01]  /*64b0*/  UPRMT UR6, UR39, 0x654, UR6 ;  /* 0x0000065427067896 */ /* 0x000fe20008000006 */
[----:B------:R-:W2:Y:S01]  /*64c0*/  MUFU.TANH R154, R155 ;  /* 0x0000009b009a7308 */ /* 0x000ea20000002400 */
[----:B------:R-:W-:Y:S02]  /*64d0*/  ISETP.GT.AND P3, PT, R6, RZ, PT ;  /* 0x000000ff0600720c */ /* 0x000fe40003f64270 */
[----:B-1----:R-:W-:Y:S02]  /*64e0*/  FSEL R10, R10, -INF , P6 ;  /* 0xff8000000a0a7808 */ /* 0x002fe40003000000 */
[----:B------:R-:W-:Y:S02]  /*64f0*/  ISETP.GT.AND P6, PT, R3, RZ, PT ;  /* 0x000000ff0300720c */ /* 0x000fe40003fc4270 */
[----:B------:R-:W-:Y:S01]  /*6500*/  ISETP.GT.AND P2, PT, R6, 0x1, PT ;  /* 0x000000010600780c */ /* 0x000fe20003f44270 */
[----:B------:R-:W1:Y:S01]  /*6510*/  MUFU.TANH R155, R158 ;  /* 0x0000009e009b7308 */ /* 0x000e620000002400 */
[----:B------:R-:W-:Y:S01]  /*6520*/  FSEL R153, R153, -INF , P6 ;  /* 0xff80000099997808 */ /* 0x000fe20003000000 */
[----:B------:R-:W-:Y:S01]  /*6530*/  SYNCS.ARRIVE.TRANS64.RED.A1T0 RZ, [UR6], RZ ;  /* 0x000000ffffff79a7 */ /* 0x000fe20008100406 */
[----:B------:R-:W-:-:S02]  /*6540*/  ISETP.GT.AND P6, PT, R3, 0x1, PT ;  /* 0x000000010300780c */ /* 0x000fc40003fc4270 */
[C---:B------:R-:W-:Y:S02]  /*6550*/  ISETP.GT.AND P1, PT, R6.reuse, 0x8, PT ;  /* 0x000000080600780c */ /* 0x040fe40003f24270 */
[----:B------:R-:W-:Y:S01]  /*6560*/  ISETP.GT.AND P5, PT, R6, 0x10, PT ;  /* 0x000000100600780c */ /* 0x000fe20003fa4270 */
[----:B------:R-:W3:Y:S01]  /*6570*/  MUFU.TANH R158, R163 ;  /* 0x000000a3009e7308 */ /* 0x000ee20000002400 */
[----:B--2---:R-:W-:Y:S02]  /*6580*/  FSEL R154, R154, -INF , P6 ;  /* 0xff8000009a9a7808 */ /* 0x004fe40003000000 */
[----:B------:R-:W-:Y:S02]  /*6590*/  ISETP.GT.AND P6, PT, R3, 0x8, PT ;  /* 0x000000080300780c */ /* 0x000fe40003fc4270 */
[----:B------:R-:W-:-:S03]  /*65a0*/  ISETP.GT.AND P4, PT, R6, 0x11, PT ;  /* 0x000000110600780c */ /* 0x000fc60003f84270 */
[----:B------:R-:W2:Y:S01]  /*65b0*/  MUFU.TANH R161, R170 ;  /* 0x000000aa00a17308 */ /* 0x000ea20000002400 */
[----:B-1----:R-:W-:Y:S02]  /*65c0*/  FSEL R155, R155, -INF , P6 ;  /* 0xff8000009b9b7808 */ /* 0x002fe40003000000 */
[----:B------:R-:W-:-:S04]  /*65d0*/  ISETP.GT.AND P6, PT, R3, 0x9, PT ;  /* 0x000000090300780c */ /* 0x000fc80003fc4270 */
[----:B------:R-:W-:Y:S01]  /*65e0*/  FSEL R156, R156, -INF , P6 ;  /* 0xff8000009c9c7808 */ /* 0x000fe20003000000 */
[----:B------:R-:W1:Y:S01]  /*65f0*/  MUFU.TANH R162, R171 ;  /* 0x000000ab00a27308 */ /* 0x000e620000002400 */
[----:B------:R-:W-:-:S04]  /*6600*/  ISETP.GT.AND P6, PT, R3, 0x10, PT ;  /* 0x000000100300780c */ /* 0x000fc80003fc4270 */
[----:B------:R-:W-:Y:S02]  /*6610*/  FSEL R157, R157, -INF , P6 ;  /* 0xff8000009d9d7808 */ /* 0x000fe40003000000 */
[C---:B------:R-:W-:Y:S01]  /*6620*/  ISETP.GT.AND P6, PT, R3.reuse, 0x11, PT ;  /* 0x000000110300780c */ /* 0x040fe20003fc4270 */
[----:B------:R-:W4:Y:S03]  /*6630*/  MUFU.TANH R163, R174 ;  /* 0x000000ae00a37308 */ /* 0x000f260000002400 */
[----:B---3--:R-:W-:Y:S02]  /*6640*/  FSEL R158, R158, -INF , P6 ;  /* 0xff8000009e9e7808 */ /* 0x008fe40003000000 */
[----:B------:R-:W-:-:S03]  /*6650*/  ISETP.GT.AND P6, PT, R3, 0x18, PT ;  /* 0x000000180300780c */ /* 0x000fc60003fc4270 */
[----:B------:R-:W3:Y:S01]  /*6660*/  MUFU.TANH R164, R175 ;  /* 0x000000af00a47308 */ /* 0x000ee20000002400 */
[----:B------:R-:W-:Y:S02]  /*6670*/  FSEL R159, R159, -INF , P6 ;  /* 0xff8000009f9f7808 */ /* 0x000fe40003000000 */
[----:B------:R-:W-:-:S04]  /*6680*/  ISETP.GT.AND P6, PT, R3, 0x19, PT ;  /* 0x000000190300780c */ /* 0x000fc80003fc4270 */
[----:B------:R-:W-:Y:S01]  /*6690*/  FSEL R160, R160, -INF , P6 ;  /* 0xff800000a0a07808 */ /* 0x000fe20003000000 */
[----:B------:R-:W5:Y:S01]  /*66a0*/  MUFU.TANH R165, R178 ;  /* 0x000000b200a57308 */ /* 0x000f620000002400 */
[----:B------:R-:W-:-:S04]  /*66b0*/  ISETP.GT.AND P6, PT, R3, 0x20, PT ;  /* 0x000000200300780c */ /* 0x000fc80003fc4270 */
[----:B--2---:R-:W-:Y:S02]  /*66c0*/  FSEL R161, R161, -INF , P6 ;  /* 0xff800000a1a17808 */ /* 0x004fe40003000000 */
[C---:B------:R-:W-:Y:S01]  /*66d0*/  ISETP.GT.AND P6, PT, R3.reuse, 0x21, PT ;  /* 0x000000210300780c */ /* 0x040fe20003fc4270 */
[----:B------:R-:W2:Y:S03]  /*66e0*/  MUFU.TANH R166, R179 ;  /* 0x000000b300a67308 */ /* 0x000ea60000002400 */
[----:B-1----:R-:W-:Y:S02]  /*66f0*/  FSEL R162, R162, -INF , P6 ;  /* 0xff800000a2a27808 */ /* 0x002fe40003000000 */
[----:B------:R-:W-:-:S03]  /*6700*/  ISETP.GT.AND P6, PT, R3, 0x28, PT ;  /* 0x000000280300780c */ /* 0x000fc60003fc4270 */
[----:B------:R-:W1:Y:S01]  /*6710*/  MUFU.TANH R167, R182 ;  /* 0x000000b600a77308 */ /* 0x000e620000002400 */
[----:B----4-:R-:W-:Y:S02]  /*6720*/  FSEL R163, R163, -INF , P6 ;  /* 0xff800000a3a37808 */ /* 0x010fe40003000000 */
[----:B------:R-:W-:-:S04]  /*6730*/  ISETP.GT.AND P6, PT, R3, 0x29, PT ;  /* 0x000000290300780c */ /* 0x000fc80003fc4270 */
[----:B---3--:R-:W-:Y:S01]  /*6740*/  FSEL R164, R164, -INF , P6 ;  /* 0xff800000a4a47808 */ /* 0x008fe20003000000 */
[----:B------:R-:W3:Y:S01]  /*6750*/  MUFU.TANH R168, R183 ;  /* 0x000000b700a87308 */ /* 0x000ee20000002400 */
[----:B------:R-:W-:-:S04]  /*6760*/  ISETP.GT.AND P6, PT, R3, 0x30, PT ;  /* 0x000000300300780c */ /* 0x000fc80003fc4270 */
[----:B-----5:R-:W-:Y:S02]  /*6770*/  FSEL R165, R165, -INF , P6 ;  /* 0xff800000a5a57808 */ /* 0x020fe40003000000 */
[C---:B------:R-:W-:Y:S01]  /*6780*/  ISETP.GT.AND P6, PT, R3.reuse, 0x31, PT ;  /* 0x000000310300780c */ /* 0x040fe20003fc4270 */
[----:B------:R-:W4:Y:S03]  /*6790*/  MUFU.TANH R11, R11 ;  /* 0x0000000b000b7308 */ /* 0x000f260000002400 */
[----:B--2---:R-:W-:Y:S02]  /*67a0*/  FSEL R166, R166, -INF , P6 ;  /* 0xff800000a6a67808 */ /* 0x004fe40003000000 */
[----:B------:R-:W-:-:S03]  /*67b0*/  ISETP.GT.AND P6, PT, R3, 0x38, PT ;  /* 0x000000380300780c */ /* 0x000fc60003fc4270 */
[----:B------:R-:W2:Y:S01]  /*67c0*/  MUFU.TANH R12, R12 ;  /* 0x0000000c000c7308 */ /* 0x000ea20000002400 */
[----:B-1----:R-:W-:Y:S02]  /*67d0*/  FSEL R167, R167, -INF , P6 ;  /* 0xff800000a7a77808 */ /* 0x002fe40003000000 */
[----:B------:R-:W-:Y:S02]  /*67e0*/  ISETP.GT.AND P6, PT, R3, 0x39, PT ;  /* 0x000000390300780c */ /* 0x000fe40003fc4270 */
[----:B------:R-:W-:Y:S02]  /*67f0*/  FMNMX.FTZ R3, R153, R9, !PT ;  /* 0x0000000999037209 */ /* 0x000fe40007810000 */
[----:B---3--:R-:W-:Y:S01]  /*6800*/  FSEL R168, R168, -INF , P6 ;  /* 0xff800000a8a87808 */ /* 0x008fe20003000000 */
[----:B------:R-:W1:Y:S01]  /*6810*/  MUFU.TANH R15, R15 ;  /* 0x0000000f000f7308 */ /* 0x000e620000002400 */
[----:B------:R-:W-:Y:S02]  /*6820*/  FMNMX.FTZ R3, R154, R3, !PT ;  /* 0x000000039a037209 */ /* 0x000fe40007810000 */
[----:B----4-:R-:W-:-:S02]  /*6830*/  FSEL R11, R11, -INF , P3 ;  /* 0xff8000000b0b7808 */ /* 0x010fc40001800000 */
[----:B------:R-:W-:Y:S02]  /*6840*/  FMNMX.FTZ R3, R155, R3, !PT ;  /* 0x000000039b037209 */ /* 0x000fe40007810000 */
[----:B------:R-:W-:Y:S01]  /*6850*/  ISETP.GT.AND P3, PT, R6, 0x18, PT ;  /* 0x000000180600780c */ /* 0x000fe20003f64270 */
[----:B------:R-:W3:Y:S01]  /*6860*/  MUFU.TANH R152, R152 ;  /* 0x0000009800987308 */ /* 0x000ee20000002400 */
[----:B------:R-:W-:Y:S02]  /*6870*/  FMNMX.FTZ R3, R156, R3, !PT ;  /* 0x000000039c037209 */ /* 0x000fe40007810000 */
[----:B--2---:R-:W-:Y:S02]  /*6880*/  FSEL R12, R12, -INF , P2 ;  /* 0xff8000000c0c7808 */ /* 0x004fe40001000000 */
[----:B------:R-:W-:Y:S02]  /*6890*/  FMNMX.FTZ R3, R157, R3, !PT ;  /* 0x000000039d037209 */ /* 0x000fe40007810000 */
[----:B------:R-:W-:Y:S01]  /*68a0*/  ISETP.GT.AND P2, PT, R6, 0x19, PT ;  /* 0x000000190600780c */ /* 0x000fe20003f44270 */
[----:B------:R-:W2:Y:S01]  /*68b0*/  MUFU.TANH R14, R14 ;  /* 0x0000000e000e7308 */ /* 0x000ea20000002400 */
[----:B------:R-:W-:-:S02]  /*68c0*/  FMNMX.FTZ R3, R158, R3, !PT ;  /* 0x000000039e037209 */ /* 0x000fc40007810000 */
[----:B-1----:R-:W-:Y:S02]  /*68d0*/  FSEL R15, R15, -INF , P1 ;  /* 0xff8000000f0f7808 */ /* 0x002fe40000800000 */
[----:B------:R-:W-:Y:S02]  /*68e0*/  FMNMX.FTZ R3, R159, R3, !PT ;  /* 0x000000039f037209 */ /* 0x000fe40007810000 */
[----:B------:R-:W-:Y:S01]  /*68f0*/  ISETP.GT.AND P1, PT, R6, 0x20, PT ;  /* 0x000000200600780c */ /* 0x000fe20003f24270 */
[----:B------:R-:W1:Y:S01]  /*6900*/  MUFU.TANH R21, R21 ;  /* 0x0000001500157308 */ /* 0x000e620000002400 */
[----:B------:R-:W-:Y:S02]  /*6910*/  FMNMX.FTZ R3, R160, R3, !PT ;  /* 0x00000003a0037209 */ /* 0x000fe40007810000 */
[----:B---3--:R-:W-:Y:S02]  /*6920*/  FSEL R152, R152, -INF , P5 ;  /* 0xff80000098987808 */ /* 0x008fe40002800000 */
[----:B------:R-:W-:-:S02]  /*6930*/  FMNMX.FTZ R3, R161, R3, !PT ;  /* 0x00000003a1037209 */ /* 0x000fc40007810000 */
        /* <DEDUP_REMOVED lines=10> */
[----:B------:R-:W-:Y:S02]  /*69e0*/  ISETP.GT.AND P3, PT, R6, 0x31, PT ;  /* 0x000000310600780c */ /* 0x000fe40003f64270 */
[----:B------:R-:W-:Y:S02]  /*69f0*/  FMNMX.FTZ R3, R166, R3, !PT ;  /* 0x00000003a6037209 */ /* 0x000fe40007810000 */
[----:B---3--:R-:W-:Y:S02]  /*6a00*/  FSEL R13, R13, -INF , P2 ;  /* 0xff8000000d0d7808 */ /* 0x008fe40001000000 */
[----:B------:R-:W-:-:S02]  /*6a10*/  FMNMX.FTZ R3, R167, R3, !PT ;  /* 0x00000003a7037209 */ /* 0x000fc40007810000 */
[----:B------:R-:W-:Y:S02]  /*6a20*/  ISETP.GT.AND P2, PT, R6, 0x38, PT ;  /* 0x000000380600780c */ /* 0x000fe40003f44270 */
[----:B------:R-:W-:Y:S02]  /*6a30*/  FMNMX.FTZ R3, R168, R3, !PT ;  /* 0x00000003a8037209 */ /* 0x000fe40007810000 */
[----:B--2---:R-:W-:Y:S02]  /*6a40*/  FSEL R20, R20, -INF , P1 ;  /* 0xff80000014147808 */ /* 0x004fe40000800000 */
[----:B------:R-:W-:Y:S01]  /*6a50*/  ISETP.GT.AND P1, PT, R6, 0x39, PT ;  /* 0x000000390600780c */ /* 0x000fe20003f24270 */
[----:B------:R-:W1:Y:S02]  /*6a60*/  SHFL.BFLY PT, R170, R3, 0x2, 0x1f ;  /* 0x0c401f0003aa7f89 */ /* 0x000e6400000e0000 */
[----:B-1----:R-:W-:-:S05]  /*6a70*/  FMNMX.FTZ R3, R3, R170, !PT ;  /* 0x000000aa03037209 */ /* 0x002fca0007810000 */
[----:B------:R-:W1:Y:S02]  /*6a80*/  SHFL.BFLY PT, R170, R3, 0x1, 0x1f ;  /* 0x0c201f0003aa7f89 */ /* 0x000e6400000e0000 */
[----:B-1----:R-:W-:-:S04]  /*6a90*/  FMNMX.FTZ R3, R3, R170, !PT ;  /* 0x000000aa03037209 */ /* 0x002fc80007810000 */
[C---:B------:R-:W-:Y:S01]  /*6aa0*/  FSETP.NEU.FTZ.AND P6, PT, R3.reuse, -INF , PT ;  /* 0xff8000000300780b */ /* 0x040fe20003fdd000 */
[----:B------:R-:W-:-:S03]  /*6ab0*/  FMUL.FTZ R171, R3, UR10 ;  /* 0x0000000a03ab7c20 */ /* 0x000fc60008410000 */
[----:B------:R-:W-:Y:S02]  /*6ac0*/  FSEL R170, R3, RZ, P6 ;  /* 0x000000ff03aa7208 */ /* 0x000fe40003000000 */
[----:B------:R-:W-:Y:S02]  /*6ad0*/  FSEL R171, R171, RZ, P6 ;  /* 0x000000ffabab7208 */ /* 0x000fe40003000000 */
[----:B------:R-:W-:Y:S01]  /*6ae0*/  ISETP.GT.AND P6, PT, R6, 0x21, PT ;  /* 0x000000210600780c */ /* 0x000fe20003fc4270 */
[----:B------:R-:W-:Y:S02]  /*6af0*/  FADD.FTZ R170, -R170, R9 ;  /* 0x00000009aaaa7221 */ /* 0x000fe40000010100 */
        /* <DEDUP_REMOVED lines=16> */
[----:B------:R-:W-:Y:S01]  /*6c00*/  FMUL.FTZ R168, R170, UR10 ;  /* 0x0000000aaaa87c20 */ /* 0x000fe20008410000 */
[----:B------:R-:W-:Y:S08]  /*6c10*/  MUFU.EX2 R153, R153 ;  /* 0x0000009900997308 */ /* 0x000ff00000000800 */
[----:B------:R-:W1:Y:S08]  /*6c20*/  MUFU.EX2 R168, R168 ;  /* 0x000000a800a87308 */ /* 0x000e700000000800 */
[----:B------:R2:W3:Y:S08]  /*6c30*/  MUFU.TANH R9, R169 ;  /* 0x000000a900097308 */ /* 0x0004f00000002400 */
[----:B------:R-:W4:Y:S01]  /*6c40*/  MUFU.EX2 R154, R154 ;  /* 0x0000009a009a7308 */ /* 0x000f220000000800 */
[----:B--2---:R-:W-:Y:S01]  /*6c50*/  FMNMX.FTZ R169, R11, R8, !PT ;  /* 0x000000080ba97209 */ /* 0x004fe20007810000 */
[----:B-1----:R-:W-:Y:S01]  /*6c60*/  FFMA.FTZ R4, R168, R4, R153 ;  /* 0x00000004a8047223 */ /* 0x002fe20000010099 */
[-C--:B------:R-:W-:Y:S01]  /*6c70*/  FMUL.FTZ R26, R26, R168.reuse ;  /* 0x000000a81a1a7220 */ /* 0x080fe20000410000 */
[-C--:B------:R-:W-:Y:S01]  /*6c80*/  FMUL.FTZ R27, R27, R168.reuse ;  /* 0x000000a81b1b7220 */ /* 0x080fe20000410000 */
[----:B------:R-:W-:Y:S01]  /*6c90*/  FMNMX.FTZ R170, R12, R169, !PT ;  /* 0x000000a90caa7209 */ /* 0x000fe20007810000 */
[-C--:B------:R-:W-:Y:S01]  /*6ca0*/  FMUL.FTZ R30, R30, R168.reuse ;  /* 0x000000a81e1e7220 */ /* 0x080fe20000410000 */
[----:B------:R-:W-:Y:S01]  /*6cb0*/  FMUL.FTZ R31, R31, R168 ;  /* 0x000000a81f1f7220 */ /* 0x000fe20000410000 */
[----:B------:R1:W-:Y:S01]  /*6cc0*/  MUFU.TANH R169, R173 ;  /* 0x000000ad00a97308 */ /* 0x0003e20000002400 */
[----:B------:R-:W-:Y:S01]  /*6cd0*/  FMNMX.FTZ R170, R15, R170, !PT ;  /* 0x000000aa0faa7209 */ /* 0x000fe20007810000 */
[-C--:B------:R-:W-:Y:S01]  /*6ce0*/  FMUL.FTZ R34, R34, R168.reuse ;  /* 0x000000a822227220 */ /* 0x080fe20000410000 */
[----:B---3--:R-:W-:Y:S01]  /*6cf0*/  FSEL R9, R9, -INF , P6 ;  /* 0xff80000009097808 */ /* 0x008fe20003000000 */
[----:B------:R-:W-:Y:S01]  /*6d00*/  FMUL.FTZ R35, R35, R168 ;  /* 0x000000a823237220 */ /* 0x000fe20000410000 */
[----:B------:R-:W-:Y:S01]  /*6d10*/  FMNMX.FTZ R170, R10, R170, !PT ;  /* 0x000000aa0aaa7209 */ /* 0x000fe20007810000 */
[----:B------:R-:W-:Y:S01]  /*6d20*/  FMUL.FTZ R38, R38, R168 ;  /* 0x000000a826267220 */ /* 0x000fe20000410000 */
[----:B------:R-:W-:Y:S01]  /*6d30*/  ISETP.GT.AND P6, PT, R6, 0x28, PT ;  /* 0x000000280600780c */ /* 0x000fe20003fc4270 */
[----:B------:R-:W-:Y:S01]  /*6d40*/  MUFU.EX2 R155, R155 ;  /* 0x0000009b009b7308 */ /* 0x000fe20000000800 */
[----:B------:R-:W-:Y:S01]  /*6d50*/  FMNMX.FTZ R170, R152, R170, !PT ;  /* 0x000000aa98aa7209 */ /* 0x000fe20007810000 */
[C---:B----4-:R-:W-:Y:S01]  /*6d60*/  FADD.FTZ R4, R154.reuse, R4 ;  /* 0x000000049a047221 */ /* 0x050fe20000010000 */
[----:B------:R-:W-:Y:S01]  /*6d70*/  F2FP.BF16.F32.PACK_AB R153, R154, R153 ;  /* 0x000000999a99723e */ /* 0x000fe200000010ff */
[----:B------:R-:W-:Y:S01]  /*6d80*/  FMUL.FTZ R39, R39, R168 ;  /* 0x000000a827277220 */ /* 0x000fe20000410000 */
[----:B-1----:R-:W-:Y:S01]  /*6d90*/  FMNMX.FTZ R173, R14, R170, !PT ;  /* 0x000000aa0ead7209 */ /* 0x002fe20007810000 */
[-C--:B------:R-:W-:Y:S01]  /*6da0*/  FMUL.FTZ R42, R42, R168.reuse ;  /* 0x000000a82a2a7220 */ /* 0x080fe20000410000 */
[-C--:B------:R-:W-:Y:S01]  /*6db0*/  FMUL.FTZ R43, R43, R168.reuse ;  /* 0x000000a82b2b7220 */ /* 0x080fe20000410000 */
[----:B------:R1:W2:Y:S01]  /*6dc0*/  MUFU.TANH R154, R172 ;  /* 0x000000ac009a7308 */ /* 0x0002a20000002400 */
[----:B------:R-:W-:Y:S01]  /*6dd0*/  FMNMX.FTZ R173, R21, R173, !PT ;  /* 0x000000ad15ad7209 */ /* 0x000fe20007810000 */
[-C--:B------:R-:W-:Y:S01]  /*6de0*/  FMUL.FTZ R46, R46, R168.reuse ;  /* 0x000000a82e2e7220 */ /* 0x080fe20000410000 */
[-C--:B------:R-:W-:Y:S01]  /*6df0*/  FMUL.FTZ R47, R47, R168.reuse ;  /* 0x000000a82f2f7220 */ /* 0x080fe20000410000 */
[-C--:B------:R-:W-:Y:S01]  /*6e00*/  FMUL.FTZ R50, R50, R168.reuse ;  /* 0x000000a832327220 */ /* 0x080fe20000410000 */
[----:B------:R-:W-:Y:S01]  /*6e10*/  FMNMX.FTZ R173, R13, R173, !PT ;  /* 0x000000ad0dad7209 */ /* 0x000fe20007810000 */
[-C--:B------:R-:W-:Y:S01]  /*6e20*/  FMUL.FTZ R51, R51, R168.reuse ;  /* 0x000000a833337220 */ /* 0x080fe20000410000 */
[-C--:B------:R-:W-:Y:S01]  /*6e30*/  FMUL.FTZ R54, R54, R168.reuse ;  /* 0x000000a836367220 */ /* 0x080fe20000410000 */
[----:B------:R-:W3:Y:S01]  /*6e40*/  MUFU.TANH R170, R177 ;  /* 0x000000b100aa7308 */ /* 0x000ee20000002400 */
[----:B-1----:R-:W-:Y:S01]  /*6e50*/  FMUL.FTZ R172, R176, UR25 ;  /* 0x00000019b0ac7c20 */ /* 0x002fe20008410000 */
[----:B------:R-:W-:Y:S01]  /*6e60*/  FMNMX.FTZ R174, R20, R173, !PT ;  /* 0x000000ad14ae7209 */ /* 0x000fe20007810000 */
[-C--:B------:R-:W-:Y:S01]  /*6e70*/  FMUL.FTZ R55, R55, R168.reuse ;  /* 0x000000a837377220 */ /* 0x080fe20000410000 */
[-C--:B------:R-:W-:Y:S01]  /*6e80*/  FMUL.FTZ R58, R58, R168.reuse ;  /* 0x000000a83a3a7220 */ /* 0x080fe20000410000 */
[----:B------:R-:W-:Y:S01]  /*6e90*/  FMUL.FTZ R59, R59, R168 ;  /* 0x000000a83b3b7220 */ /* 0x000fe20000410000 */
[----:B------:R-:W-:Y:S01]  /*6ea0*/  FMNMX.FTZ R175, R9, R174, !PT ;  /* 0x000000ae09af7209 */ /* 0x000fe20007810000 */
[-C--:B------:R-:W-:Y:S01]  /*6eb0*/  FMUL.FTZ R62, R62, R168.reuse ;  /* 0x000000a83e3e7220 */ /* 0x080fe20000410000 */
[----:B------:R-:W1:Y:S01]  /*6ec0*/  MUFU.TANH R172, R172 ;  /* 0x000000ac00ac7308 */ /* 0x000e620000002400 */
[----:B--2---:R-:W-:Y:S01]  /*6ed0*/  FSEL R173, R154, -INF , P6 ;  /* 0xff8000009aad7808 */ /* 0x004fe20003000000 */
[-C--:B------:R-:W-:Y:S01]  /*6ee0*/  FMUL.FTZ R63, R63, R168.reuse ;  /* 0x000000a83f3f7220 */ /* 0x080fe20000410000 */
[----:B------:R-:W-:Y:S01]  /*6ef0*/  FSEL R154, R169, -INF , P5 ;  /* 0xff800000a99a7808 */ /* 0x000fe20002800000 */
[-C--:B------:R-:W-:Y:S01]  /*6f00*/  FMUL.FTZ R66, R66, R168.reuse ;  /* 0x000000a842427220 */ /* 0x080fe20000410000 */
[----:B------:R-:W-:Y:S01]  /*6f10*/  FMNMX.FTZ R175, R173, R175, !PT ;  /* 0x000000afadaf7209 */ /* 0x000fe20007810000 */
[-C--:B------:R-:W-:Y:S01]  /*6f20*/  FMUL.FTZ R67, R67, R168.reuse ;  /* 0x000000a843437220 */ /* 0x080fe20000410000 */
[-C--:B------:R-:W-:Y:S01]  /*6f30*/  FMUL.FTZ R70, R70, R168.reuse ;  /* 0x000000a846467220 */ /* 0x080fe20000410000 */
[----:B------:R-:W2:Y:S01]  /*6f40*/  MUFU.TANH R6, R180 ;  /* 0x000000b400067308 */ /* 0x000ea20000002400 */
[----:B------:R-:W-:Y:S01]  /*6f50*/  FMNMX.FTZ R175, R154, R175, !PT ;  /* 0x000000af9aaf7209 */ /* 0x000fe20007810000 */
[-C--:B------:R-:W-:Y:S01]  /*6f60*/  FMUL.FTZ R71, R71, R168.reuse ;  /* 0x000000a847477220 */ /* 0x080fe20000410000 */
[----:B---3--:R-:W-:Y:S01]  /*6f70*/  FSEL R169, R170, -INF , P3 ;  /* 0xff800000aaa97808 */ /* 0x008fe20001800000 */
[-C--:B------:R-:W-:Y:S01]  /*6f80*/  FMUL.FTZ R74, R74, R168.reuse ;  /* 0x000000a84a4a7220 */ /* 0x080fe20000410000 */
[-C--:B------:R-:W-:Y:S01]  /*6f90*/  FMUL.FTZ R75, R75, R168.reuse ;  /* 0x000000a84b4b7220 */ /* 0x080fe20000410000 */
[-C--:B------:R-:W-:Y:S01]  /*6fa0*/  FMUL.FTZ R78, R78, R168.reuse ;  /* 0x000000a84e4e7220 */ /* 0x080fe20000410000 */
[-C--:B------:R-:W-:Y:S01]  /*6fb0*/  FMUL.FTZ R79, R79, R168.reuse ;  /* 0x000000a84f4f7220 */ /* 0x080fe20000410000 */
[----:B------:R-:W3:Y:S01]  /*6fc0*/  MUFU.TANH R174, R181 ;  /* 0x000000b500ae7308 */ /* 0x000ee20000002400 */
[----:B-1----:R-:W-:Y:S01]  /*6fd0*/  FSEL R172, R172, -INF , P4 ;  /* 0xff800000acac7808 */ /* 0x002fe20002000000 */
[-C--:B------:R-:W-:Y:S01]  /*6fe0*/  FMUL.FTZ R82, R82, R168.reuse ;  /* 0x000000a852527220 */ /* 0x080fe20000410000 */
[-C--:B------:R-:W-:Y:S01]  /*6ff0*/  FMUL.FTZ R83, R83, R168.reuse ;  /* 0x000000a853537220 */ /* 0x080fe20000410000 */
[-C--:B------:R-:W-:Y:S01]  /*7000*/  FMUL.FTZ R86, R86, R168.reuse ;  /* 0x000000a856567220 */ /* 0x080fe20000410000 */
[----:B------:R-:W-:Y:S01]  /*7010*/  FMNMX.FTZ R175, R172, R175, !PT ;  /* 0x000000afacaf7209 */ /* 0x000fe20007810000 */
[-C--:B------:R-:W-:Y:S01]  /*7020*/  FMUL.FTZ R87, R87, R168.reuse ;  /* 0x000000a857577220 */ /* 0x080fe20000410000 */
[-C--:B------:R-:W-:Y:S01]  /*7030*/  FMUL.FTZ R90, R90, R168.reuse ;  /* 0x000000a85a5a7220 */ /* 0x080fe20000410000 */
[----:B------:R-:W-:Y:S01]  /*7040*/  MUFU.EX2 R156, R156 ;  /* 0x0000009c009c7308 */ /* 0x000fe20000000800 */
[----:B--2---:R-:W-:Y:S01]  /*7050*/  FSEL R170, R6, -INF , P2 ;  /* 0xff80000006aa7808 */ /* 0x004fe20001000000 */
[-C--:B------:R-:W-:Y:S01]  /*7060*/  FMUL.FTZ R91, R91, R168.reuse ;  /* 0x000000a85b5b7220 */ /* 0x080fe20000410000 */
[----:B------:R-:W-:Y:S01]  /*7070*/  FMNMX.FTZ R175, R169, R175, !PT ;  /* 0x000000afa9af7209 */ /* 0x000fe20007810000 */
[-C--:B------:R-:W-:Y:S01]  /*7080*/  FMUL.FTZ R94, R94, R168.reuse ;  /* 0x000000a85e5e7220 */ /* 0x080fe20000410000 */
[-C--:B------:R-:W-:Y:S01]  /*7090*/  FMUL.FTZ R95, R95, R168.reuse ;  /* 0x000000a85f5f7220 */ /* 0x080fe20000410000 */
[-C--:B------:R-:W-:Y:S01]  /*70a0*/  FMUL.FTZ R98, R98, R168.reuse ;  /* 0x000000a862627220 */ /* 0x080fe20000410000 */
[----:B------:R-:W-:Y:S01]  /*70b0*/  FMNMX.FTZ R6, R170, R175, !PT ;  /* 0x000000afaa067209 */ /* 0x000fe20007810000 */
[----:B------:R-:W-:Y:S01]  /*70c0*/  MUFU.EX2 R157, R157 ;  /* 0x0000009d009d7308 */ /* 0x000fe20000000800 */
[----:B---3--:R-:W-:Y:S01]  /*70d0*/  FSEL R174, R174, -INF , P1 ;  /* 0xff800000aeae7808 */ /* 0x008fe20000800000 */
[-C--:B------:R-:W-:Y:S01]  /*70e0*/  FMUL.FTZ R99, R99, R168.reuse ;  /* 0x000000a863637220 */ /* 0x080fe20000410000 */
[----:B------:R-:W-:Y:S01]  /*70f0*/  ISETP.NE.AND P1, PT, R17, RZ, PT ;  /* 0x000000ff1100720c */ /* 0x000fe20003f25270 */
[----:B------:R-:W-:Y:S01]  /*7100*/  FMUL.FTZ R102, R102, R168 ;  /* 0x000000a866667220 */ /* 0x000fe20000410000 */
[----:B------:R-:W-:Y:S01]  /*7110*/  FMNMX.FTZ R6, R174, R6, !PT ;  /* 0x00000006ae067209 */ /* 0x000fe20007810000 */
[-C--:B------:R-:W-:Y:S01]  /*7120*/  FMUL.FTZ R103, R103, R168.reuse ;  /* 0x000000a867677220 */ /* 0x080fe20000410000 */
[-C--:B------:R-:W-:Y:S01]  /*7130*/  FMUL.FTZ R106, R106, R168.reuse ;  /* 0x000000a86a6a7220 */ /* 0x080fe20000410000 */
[----:B------:R-:W-:Y:S01]  /*7140*/  MUFU.EX2 R158, R158 ;  /* 0x0000009e009e7308 */ /* 0x000fe20000000800 */
[-C--:B------:R-:W-:Y:S01]  /*7150*/  FMUL.FTZ R107, R107, R168.reuse ;  /* 0x000000a86b6b7220 */ /* 0x080fe20000410000 */
[----:B------:R-:W1:Y:S01]  /*7160*/  SHFL.BFLY PT, R175, R6, 0x2, 0x1f ;  /* 0x0c401f0006af7f89 */ /* 0x000e6200000e0000 */
        /* <DEDUP_REMOVED lines=23> */
[----:B-1----:R-:W-:Y:S01]  /*72e0*/  FMNMX.FTZ R6, R6, R175, !PT ;  /* 0x000000af06067209 */ /* 0x002fe20007810000 */
[-C--:B------:R-:W-:Y:S01]  /*72f0*/  FMUL.FTZ R150, R150, R168.reuse ;  /* 0x000000a896967220 */ /* 0x080fe20000410000 */
[----:B------:R-:W-:-:S03]  /*7300*/  FMUL.FTZ R151, R151, R168 ;  /* 0x000000a897977220 */ /* 0x000fc60000410000 */
[----:B------:R-:W1:Y:S01]  /*7310*/  SHFL.BFLY PT, R175, R6, 0x1, 0x1f ;  /* 0x0c201f0006af7f89 */ /* 0x000e6200000e0000 */
[----:B------:R-:W-:Y:S08]  /*7320*/  MUFU.EX2 R162, R162 ;  /* 0x000000a200a27308 */ /* 0x000ff00000000800 */
[----:B------:R-:W-:Y:S08]  /*7330*/  MUFU.EX2 R163, R163 ;  /* 0x000000a300a37308 */ /* 0x000ff00000000800 */
[----:B------:R-:W-:Y:S01]  /*7340*/  MUFU.EX2 R164, R164 ;  /* 0x000000a400a47308 */ /* 0x000fe20000000800 */
[----:B-1----:R-:W-:-:S07]  /*7350*/  FMNMX.FTZ R6, R6, R175, !PT ;  /* 0x000000af06067209 */ /* 0x002fce0007810000 */
[----:B------:R-:W-:Y:S01]  /*7360*/  MUFU.EX2 R165, R165 ;  /* 0x000000a500a57308 */ /* 0x000fe20000000800 */
[----:B------:R-:W-:-:S04]  /*7370*/  FSETP.NEU.FTZ.AND P2, PT, R6, -INF , PT ;  /* 0xff8000000600780b */ /* 0x000fc80003f5d000 */
[----:B------:R-:W-:-:S03]  /*7380*/  FSEL R175, R6, RZ, P2 ;  /* 0x000000ff06af7208 */ /* 0x000fc60001000000 */
[----:B------:R-:W-:Y:S02]  /*7390*/  MUFU.EX2 R166, R166 ;  /* 0x000000a600a67308 */ /* 0x000fe40000000800 */
[----:B------:R-:W-:-:S04]  /*73a0*/  FADD.FTZ R175, -R175, R8 ;  /* 0x00000008afaf7221 */ /* 0x000fc80000010100 */
[----:B------:R-:W-:Y:S01]  /*73b0*/  FMUL.FTZ R8, R175, UR10 ;  /* 0x0000000aaf087c20 */ /* 0x000fe20008410000 */
[----:B------:R-:W-:Y:S01]  /*73c0*/  IMAD.U32 R175, RZ, RZ, UR24 ;  /* 0x00000018ffaf7e24 */ /* 0x000fe2000f8e00ff */
[----:B------:R-:W-:Y:S03]  /*73d0*/  MUFU.EX2 R167, R167 ;  /* 0x000000a700a77308 */ /* 0x000fe60000000800 */
[----:B------:R-:W-:-:S05]  /*73e0*/  @!P1 IMAD R175, R175, 0x40, R16 ;  /* 0x00000040afaf9824 */ /* 0x000fca00078e0210 */
[----:B------:R-:W1:Y:S01]  /*73f0*/  MUFU.EX2 R8, R8 ;  /* 0x0000000800087308 */ /* 0x000e620000000800 */
[----:B------:R-:W-:-:S05]  /*7400*/  @!P1 LEA R175, R175, UR40, 0x2 ;  /* 0x00000028afaf9c11 */ /* 0x000fca000f8e10ff */
[----:B------:R-:W-:Y:S02]  /*7410*/  @!P1 STS [R175+0x28820], R168 ;  /* 0x028820a8af009388 */ /* 0x000fe40000000800 */
[----:B------:R-:W-:Y:S02]  /*7420*/  MUFU.EX2 R171, R171 ;  /* 0x000000ab00ab7308 */ /* 0x000fe40000000800 */
        /* <DEDUP_REMOVED lines=10> */
[----:B-1----:R-:W-:Y:S01]  /*74d0*/  FMUL.FTZ R175, R6, UR10 ;  /* 0x0000000a06af7c20 */ /* 0x002fe20008410000 */
[-C--:B------:R-:W-:Y:S01]  /*74e0*/  FMUL.FTZ R41, R41, R8.reuse ;  /* 0x0000000829297220 */ /* 0x080fe20000410000 */
[-C--:B------:R-:W-:Y:S01]  /*74f0*/  FMUL.FTZ R44, R44, R8.reuse ;  /* 0x000000082c2c7220 */ /* 0x080fe20000410000 */
[-C--:B------:R-:W-:Y:S01]  /*7500*/  FMUL.FTZ R45, R45, R8.reuse ;  /* 0x000000082d2d7220 */ /* 0x080fe20000410000 */
[-C--:B------:R-:W-:Y:S01]  /*7510*/  FMUL.FTZ R48, R48, R8.reuse ;  /* 0x0000000830307220 */ /* 0x080fe20000410000 */
[----:B------:R-:W-:Y:S01]  /*7520*/  FSEL R175, R175, RZ, P2 ;  /* 0x000000ffafaf7208 */ /* 0x000fe20001000000 */
[-C--:B------:R-:W-:Y:S01]  /*7530*/  FMUL.FTZ R49, R49, R8.reuse ;  /* 0x0000000831317220 */ /* 0x080fe20000410000 */
[-C--:B------:R-:W-:Y:S01]  /*7540*/  FMUL.FTZ R52, R52, R8.reuse ;  /* 0x0000000834347220 */ /* 0x080fe20000410000 */
[-C--:B------:R-:W-:Y:S01]  /*7550*/  FMUL.FTZ R53, R53, R8.reuse ;  /* 0x0000000835357220 */ /* 0x080fe20000410000 */
[-C--:B------:R-:W-:Y:S01]  /*7560*/  FMUL.FTZ R56, R56, R8.reuse ;  /* 0x0000000838387220 */ /* 0x080fe20000410000 */
        /* <DEDUP_REMOVED lines=17> */
[----:B------:R-:W-:Y:S01]  /*7680*/  FFMA.FTZ R174, R174, UR10, -R175 ;  /* 0x0000000aaeae7c23 */ /* 0x000fe200080108af */
[-C--:B------:R-:W-:Y:S01]  /*7690*/  FMUL.FTZ R57, R57, R8.reuse ;  /* 0x0000000839397220 */ /* 0x080fe20000410000 */
[-C--:B------:R-:W-:Y:S01]  /*76a0*/  FMUL.FTZ R60, R60, R8.reuse ;  /* 0x000000083c3c7220 */ /* 0x080fe20000410000 */
[-C--:B------:R-:W-:Y:S01]  /*76b0*/  FMUL.FTZ R61, R61, R8.reuse ;  /* 0x000000083d3d7220 */ /* 0x080fe20000410000 */
[-C--:B------:R-:W-:Y:S01]  /*76c0*/  FMUL.FTZ R64, R64, R8.reuse ;  /* 0x0000000840407220 */ /* 0x080fe20000410000 */
[----:B------:R-:W3:Y:S01]  /*76d0*/  MUFU.EX2 R15, R15 ;  /* 0x0000000f000f7308 */ /* 0x000ee20000000800 */
[----:B-1----:R-:W-:Y:S01]  /*76e0*/  FFMA.FTZ R5, R8, R5, R11 ;  /* 0x0000000508057223 */ /* 0x002fe2000001000b */
        /* <DEDUP_REMOVED lines=16> */
[----:B------:R-:W-:Y:S01]  /*77f0*/  FADD.FTZ R5, R155, R4 ;  /* 0x000000049b057221 */ /* 0x000fe20000010000 */
[----:B------:R-:W-:Y:S01]  /*7800*/  F2FP.BF16.F32.PACK_AB R155, R156, R155 ;  /* 0x0000009b9c9b723e */ /* 0x000fe200000010ff */
[-C--:B------:R-:W-:Y:S01]  /*7810*/  FMUL.FTZ R88, R88, R8.reuse ;  /* 0x0000000858587220 */ /* 0x080fe20000410000 */
[-C--:B------:R-:W-:Y:S01]  /*7820*/  FMUL.FTZ R89, R89, R8.reuse ;  /* 0x0000000859597220 */ /* 0x080fe20000410000 */
[----:B------:R-:W-:Y:S01]  /*7830*/  FADD.FTZ R5, R156, R5 ;  /* 0x000000059c057221 */ /* 0x000fe20000010000 */
[-C--:B------:R-:W-:Y:S01]  /*7840*/  FMUL.FTZ R92, R92, R8.reuse ;  /* 0x000000085c5c7220 */ /* 0x080fe20000410000 */
[----:B------:R-:W3:Y:S01]  /*7850*/  MUFU.EX2 R14, R14 ;  /* 0x0000000e000e7308 */ /* 0x000ee20000000800 */
[----:B-1----:R-:W-:Y:S01]  /*7860*/  FADD.FTZ R4, R10, R12 ;  /* 0x0000000c0a047221 */ /* 0x002fe20000010000 */
[----:B------:R-:W-:Y:S01]  /*7870*/  FADD.FTZ R5, R157, R5 ;  /* 0x000000059d057221 */ /* 0x000fe20000010000 */
[----:B------:R-:W-:Y:S01]  /*7880*/  F2FP.BF16.F32.PACK_AB R157, R158, R157 ;  /* 0x0000009d9e9d723e */ /* 0x000fe200000010ff */
[-C--:B------:R-:W-:Y:S01]  /*7890*/  FMUL.FTZ R93, R93, R8.reuse ;  /* 0x000000085d5d7220 */ /* 0x080fe20000410000 */
[-C--:B------:R-:W-:Y:S01]  /*78a0*/  FMUL.FTZ R96, R96, R8.reuse ;  /* 0x0000000860607220 */ /* 0x080fe20000410000 */
[----:B------:R-:W-:Y:S01]  /*78b0*/  FADD.FTZ R5, R158, R5 ;  /* 0x000000059e057221 */ /* 0x000fe20000010000 */
[-C--:B------:R-:W-:Y:S01]  /*78c0*/  FMUL.FTZ R97, R97, R8.reuse ;  /* 0x0000000861617220 */ /* 0x080fe20000410000 */
[----:B------:R-:W1:Y:S01]  /*78d0*/  MUFU.EX2 R21, R21 ;  /* 0x0000001500157308 */ /* 0x000e620000000800 */
        /* <DEDUP_REMOVED lines=9> */
[----:B------:R-:W-:Y:S01]  /*7970*/  FADD.FTZ R5, R161, R5 ;  /* 0x00000005a1057221 */ /* 0x000fe20000010000 */
[----:B------:R-:W-:Y:S01]  /*7980*/  F2FP.BF16.F32.PACK_AB R156, R14, R176 ;  /* 0x000000b00e9c723e */ /* 0x000fe200000010ff */
[-C--:B------:R-:W-:Y:S01]  /*7990*/  FMUL.FTZ R105, R105, R8.reuse ;  /* 0x0000000869697220 */ /* 0x080fe20000410000 */
[C---:B------:R-:W-:Y:S01]  /*79a0*/  F2FP.BF16.F32.PACK_AB R161, R162.reuse, R161 ;  /* 0x000000a1a2a1723e */ /* 0x040fe200000010ff */
        /* <DEDUP_REMOVED lines=15> */
[C---:B------:R-:W-:Y:S01]  /*7aa0*/  F2FP.BF16.F32.PACK_AB R165, R166.reuse, R165 ;  /* 0x000000a5a6a5723e */ /* 0x040fe200000010ff */
        /* <DEDUP_REMOVED lines=10> */
[----:B------:R3:W4:Y:S01]  /*7b50*/  MUFU.EX2 R11, R154 ;  /* 0x0000009a000b7308 */ /* 0x0007220000000800 */
        /* <DEDUP_REMOVED lines=9> */
[----:B---3--:R-:W-:Y:S01]  /*7bf0*/  F2FP.BF16.F32.PACK_AB R154, R10, R15 ;  /* 0x0000000f0a9a723e */ /* 0x008fe200000010ff */
[----:B------:R-:W-:Y:S01]  /*7c00*/  BAR.SYNC.DEFER_BLOCKING 0xf, 0x100 ;  /* 0x03c4000000007b1d */ /* 0x000fe20000010000 */
[-C--:B------:R-:W-:Y:S01]  /*7c10*/  FMUL.FTZ R141, R141, R8.reuse ;  /* 0x000000088d8d7220 */ /* 0x080fe20000410000 */
[-C--:B------:R-:W-:Y:S01]  /*7c20*/  FMUL.FTZ R144, R144, R8.reuse ;  /* 0x0000000890907220 */ /* 0x080fe20000410000 */
[-C--:B------:R-:W-:Y:S01]  /*7c30*/  FMUL.FTZ R145, R145, R8.reuse ;  /* 0x0000000891917220 */ /* 0x080fe20000410000 */
[-C--:B------:R-:W-:Y:S01]  /*7c40*/  FMUL.FTZ R148, R148, R8.reuse ;  /* 0x0000000894947220 */ /* 0x080fe20000410000 */
[----:B------:R-:W-:Y:S01]  /*7c50*/  FMUL.FTZ R149, R149, R8 ;  /* 0x0000000895957220 */ /* 0x000fe20000410000 */
[----:B------:R-:W2:Y:S01]  /*7c60*/  MUFU.EX2 R169, R169 ;  /* 0x000000a900a97308 */ /* 0x000ea20000000800 */
[C---:B----4-:R-:W-:Y:S01]  /*7c70*/  FADD.FTZ R4, R11.reuse, R4 ;  /* 0x000000040b047221 */ /* 0x050fe20000010000 */
[----:B------:R-:W-:-:S06]  /*7c80*/  F2FP.BF16.F32.PACK_AB R162, R11, R173 ;  /* 0x000000ad0ba2723e */ /* 0x000fcc00000010ff */
[----:B------:R-:W3:Y:S01]  /*7c90*/  MUFU.EX2 R170, R170 ;  /* 0x000000aa00aa7308 */ /* 0x000ee20000000800 */
[----:B-1----:R-:W-:-:S07]  /*7ca0*/  FADD.FTZ R4, R172, R4 ;  /* 0x00000004ac047221 */ /* 0x002fce0000010000 */
[----:B------:R-:W1:Y:S01]  /*7cb0*/  MUFU.EX2 R174, R174 ;  /* 0x000000ae00ae7308 */ /* 0x000e620000000800 */
[C---:B--2---:R-:W-:Y:S01]  /*7cc0*/  FADD.FTZ R4, R169.reuse, R4 ;  /* 0x00000004a9047221 */ /* 0x044fe20000010000 */
[----:B------:R-:W-:Y:S01]  /*7cd0*/  F2FP.BF16.F32.PACK_AB R164, R169, R172 ;  /* 0x000000aca9a4723e */ /* 0x000fe200000010ff */
[----:B------:R2:W-:Y:S04]  /*7ce0*/  STSM.16.M88.4 [R18+0x26800], R152 ;  /* 0x0268009812007844 */ /* 0x0005e80000000200 */
[----:B------:R2:W-:Y:S01]  /*7cf0*/  STSM.16.M88.4 [R23], R156 ;  /* 0x0000009c17007844 */ /* 0x0005e20000000200 */
[----:B---3--:R-:W-:Y:S01]  /*7d00*/  FADD.FTZ R9, R170, R4 ;  /* 0x00000004aa097221 */ /* 0x008fe20000010000 */
[----:B------:R-:W-:Y:S01]  /*7d10*/  FADD.FTZ R4, R167, R5 ;  /* 0x00000005a7047221 */ /* 0x000fe20000010000 */
[C---:B------:R-:W-:Y:S01]  /*7d20*/  F2FP.BF16.F32.PACK_AB R167, R171.reuse, R167 ;  /* 0x000000a7aba7723e */ /* 0x040fe200000010ff */
[----:B------:R2:W-:Y:S02]  /*7d30*/  STSM.16.M88.4 [R19], R160 ;  /* 0x000000a013007844 */ /* 0x0005e40000000200 */
[----:B------:R-:W-:Y:S01]  /*7d40*/  FADD.FTZ R4, R171, R4 ;  /* 0x00000004ab047221 */ /* 0x000fe20000010000 */
[C---:B-1----:R-:W-:Y:S01]  /*7d50*/  F2FP.BF16.F32.PACK_AB R166, R174.reuse, R170 ;  /* 0x000000aaaea6723e */ /* 0x042fe200000010ff */
[----:B------:R-:W-:-:S04]  /*7d60*/  FADD.FTZ R5, R174, R9 ;  /* 0x00000009ae057221 */ /* 0x000fc80000010000 */
[----:B------:R2:W-:Y:S01]  /*7d70*/  STSM.16.M88.4 [R22], R164 ;  /* 0x000000a416007844 */ /* 0x0005e20000000200 */
[----:B------:R-:W-:Y:S05]  /*7d80*/  @!P0 BRA `(.L_x_7654) ;  /* 0x0000000000048947 */ /* 0x000fea0003800000 */
[----:B------:R-:W-:Y:S01]  /*7d90*/  BPT.TRAP 0x1 ;  /* 0x000000040000795c */ /* 0x000fe20000300000 */
.L_x_7654:
[----:B------:R1:W3:Y:S01]  /*7da0*/  SYNCS.PHASECHK.TRANS64.TRYWAIT P1, [UR23+0x28c50], R7 ;  /* 0x028c5007ff0075a7 */ /* 0x0002e20008020157 */
[----:B------:R-:W-:Y:S05]  /*7db0*/  @!P0 BRA `(.L_x_7655) ;  /* 0x0000000000048947 */ /* 0x000fea0003800000 */
[----:B------:R-:W-:Y:S01]  /*7dc0*/  BPT.TRAP 0x1 ;  /* 0x000000040000795c */ /* 0x000fe20000300000 */
.L_x_7655:
[----:B---3--:R-:W-:Y:S05]  /*7dd0*/  @P1 BRA `(.L_x_7656) ;  /* 0x0000000000081947 */ /* 0x008fea0003800000 */
[----:B------:R-:W3:Y:S02]  /*7de0*/  SYNCS.PHASECHK.TRANS64.TRYWAIT P1, [UR23+0x28c50], R7 ;  /* 0x028c5007ff0075a7 */ /* 0x000ee40008020157 */
[----:B---3--:R-:W-:Y:S05]  /*7df0*/  @!P1 BRA `(.L_x_7657) ;  /* 0x000000d8008c9947 */ /* 0x008fea0003800000 */
.L_x_7656:
        /* <DEDUP_REMOVED lines=34> */
.L_x_7658:
[----:B------:R-:W-:Y:S01]  /*8020*/  UISETP.GT.AND UP0, UPT, UR21, UR20, UPT ;  /* 0x000000141500728c */ /* 0x000fe2000bf04270 */
[----:B------:R-:W-:Y:S01]  /*8030*/  IMAD.MOV.U32 R9, RZ, RZ, R3 ;  /* 0x000000ffff097224 */ /* 0x000fe200078e0003 */
[----:B------:R-:W-:Y:S01]  /*8040*/  UIADD3 UR23, UR23, 0x28c60, URZ ;  /* 0x00028c6017177890 */ /* 0x000fe2000fffe03f */
[----:B---3--:R-:W-:Y:S01]  /*8050*/  IMAD.MOV.U32 R8, RZ, RZ, R6 ;  /* 0x000000ffff087224 */ /* 0x008fe200078e0006 */
[----:B------:R-:W-:Y:S02]  /*8060*/  UIADD3 UR21, UR21, -0x1, URZ ;  /* 0xffffffff15157890 */ /* 0x000fe4000fffe03f */
[----:B------:R-:W-:Y:S01]  /*8070*/  PLOP3.LUT P1, PT, PT, PT, UP0, 0x80, 0x0 ;  /* 0x000000000000781c */ /* 0x000fe20003f2f008 */
[----:B------:R-:W-:Y:S01]  /*8080*/  UPRMT UR23, UR39, 0x654, UR23 ;  /* 0x0000065427177896 */ /* 0x000fe20008000017 */
[----:B------:R-:W-:-:S08]  /*8090*/  UMOV UR24, UR37 ;  /* 0x0000002500187c82 */ /* 0x000fd00008000000 */
[----:B------:R-:W-:Y:S03]  /*80a0*/  SYNCS.ARRIVE.TRANS64.RED.A1T0 RZ, [UR23], RZ ;  /* 0x000000ffffff79a7 */ /* 0x000fe60008100417 */
[----:B------:R-:W-:Y:S05]  /*80b0*/  @P1 BRA `(.L_x_7659) ;  /* 0xffffffdc007c1947 */ /* 0x000fea000383ffff */
.L_x_7648:
[----:B------:R-:W-:-:S06]  /*80c0*/  UISETP.GE.AND UP0, UPT, UR21, UR48, UPT ;  /* 0x000000301500728c */ /* 0x000fcc000bf06270 */
[----:B------:R-:W-:-:S13]  /*80d0*/  PLOP3.LUT P1, PT, PT, PT, UP0, 0x80, 0x0 ;  /* 0x000000000000781c */ /* 0x000fda0003f2f008 */
[----:B------:R-:W-:Y:S05]  /*80e0*/  @!P1 BRA `(.L_x_7660) ;  /* 0x0000001c003c9947 */ /* 0x000fea0003800000 */
[----:B0-2---:R-:W-:Y:S01]  /*80f0*/  IMAD.MOV.U32 R8, RZ, RZ, R3 ;  /* 0x000000ffff087224 */ /* 0x005fe200078e0003 */
[----:B------:R-:W-:Y:S01]  /*8100*/  UMOV UR23, UR37 ;  /* 0x0000002500177c82 */ /* 0x000fe20008000000 */
[----:B------:R-:W-:Y:S01]  /*8110*/  IMAD.MOV.U32 R9, RZ, RZ, R6 ;  /* 0x000000ffff097224 */ /* 0x000fe200078e0006 */
[----:B------:R-:W-:Y:S01]  /*8120*/  ULDC UR24, c[0x0][0x9d8] ;  /* 0x0002760000187ab9 */ /* 0x000fe20000000800 */
[----:B------:R-:W-:-:S05]  /*8130*/  ULDC UR20, c[0x0][0x988] ;  /* 0x0002620000147ab9 */ /* 0x000fca0000000800 */
.L_x_7671:
[----:B------:R-:W-:-:S04]  /*8140*/  UIADD3 UR37, UR23, 0x1, URZ ;  /* 0x0000000117257890 */ /* 0x000fc8000fffe03f */
[----:B------:R-:W-:-:S04]  /*8150*/  UISETP.NE.AND UP0, UPT, UR37, 0x2, UPT ;  /* 0x000000022500788c */ /* 0x000fc8000bf05270 */
[----:B------:R-:W-:Y:S02]  /*8160*/  USEL UR6, URZ, 0x1, UP0 ;  /* 0x000000013f067887 */ /* 0x000fe40008000000 */
[----:B------:R-:W-:Y:S02]  /*8170*/  USEL UR37, UR37, URZ, UP0 ;  /* 0x0000003f25257287 */ /* 0x000fe40008000000 */
[----:B------:R-:W-:Y:S01]  /*8180*/  ULOP3.LUT UR36, UR36, UR6, URZ, 0x3c, !UPT ;  /* 0x0000000624247292 */ /* 0x000fe2000f8e3c3f */
[----:B0-2---:R-:W-:Y:S11]  /*8190*/  @!P0 BRA `(.L_x_7661) ;  /* 0x0000000000048947 */ /* 0x005ff60003800000 */
[----:B------:R-:W-:Y:S01]  /*81a0*/  BPT.TRAP 0x1 ;  /* 0x000000040000795c */ /* 0x000fe20000300000 */
.L_x_7661:
[----:B------:R-:W-:Y:S01]  /*81b0*/  ULEA UR22, UR37, UR40, 0x3 ;  /* 0x0000002825167291 */ /* 0x000fe2000f8e183f */
[----:B-1----:R-:W-:-:S05]  /*81c0*/  IMAD.U32 R7, RZ, RZ, UR36 ;  /* 0x00000024ff077e24 */ /* 0x002fca000f8e00ff */
[----:B------:R-:W-:-:S04]  /*81d0*/  SHF.L.U32 R7, R7, 0x1f, RZ ;  /* 0x0000001f07077819 */ /* 0x000fc800000006ff */
[----:B------:R0:W1:Y:S01]  /*81e0*/  SYNCS.PHASECHK.TRANS64.TRYWAIT P1, [UR22+0x28c30], R7 ;  /* 0x028c3007ff0075a7 */ /* 0x0000620008020156 */
[----:B------:R-:W-:Y:S05]  /*81f0*/  @!P0 BRA `(.L_x_7662) ;  /* 0x0000000000048947 */ /* 0x000fea0003800000 */
[----:B------:R-:W-:Y:S01]  /*8200*/  BPT.TRAP 0x1 ;  /* 0x000000040000795c */ /* 0x000fe20000300000 */
.L_x_7662:
[----:B-1----:R-:W-:Y:S05]  /*8210*/  @P1 BRA `(.L_x_7663) ;  /* 0x0000000000081947 */ /* 0x002fea0003800000 */
[----:B------:R-:W1:Y:S02]  /*8220*/  SYNCS.PHASECHK.TRANS64.TRYWAIT P1, [UR22+0x28c30], R7 ;  /* 0x028c3007ff0075a7 */ /* 0x000e640008020156 */
[----:B-1----:R-:W-:Y:S05]  /*8230*/  @!P1 BRA `(.L_x_7664) ;  /* 0x000000d400949947 */ /* 0x002fea0003800000 */
.L_x_7663:
        /* <DEDUP_REMOVED lines=23> */
.L_x_7665:
        /* <DEDUP_REMOVED lines=297> */
[----:B------:R-:W-:Y:S01]  /*9640*/  FADD.FTZ R4, R21, R4 ;  /* 0x0000000415047221 */ /* 0x000fe20000010000 */
[-C--:B------:R-:W-:Y:S01]  /*9650*/  FMUL.FTZ R91, R91, R10.reuse ;  /* 0x0000000a5b5b7220 */ /* 0x080fe20000410000 */
[-C--:B------:R-:W-:Y:S01]  /*9660*/  FMUL.FTZ R94, R94, R10.reuse ;  /* 0x0000000a5e5e7220 */ /* 0x080fe20000410000 */
[----:B------:R-:W1:Y:S01]  /*9670*/  MUFU.EX2 R12, R12 ;  /* 0x0000000c000c7308 */ /* 0x000e620000000800 */
[----:B--2---:R-:W-:Y:S01]  /*9680*/  FADD.FTZ R11, R159, R11 ;  /* 0x0000000b9f0b7221 */ /* 0x004fe20000010000 */
[----:B------:R-:W-:Y:S01]  /*9690*/  FADD.FTZ R4, R168, R4 ;  /* 0x00000004a8047221 */ /* 0x000fe20000010000 */
[----:B---3--:R-:W-:Y:S01]  /*96a0*/  F2FP.BF16.F32.PACK_AB R158, R20, R15 ;  /* 0x0000000f149e723e */ /* 0x008fe200000010ff */
[-C--:B------:R-:W-:Y:S01]  /*96b0*/  FMUL.FTZ R95, R95, R10.reuse ;  /* 0x0000000a5f5f7220 */ /* 0x080fe20000410000 */
[-C--:B------:R-:W-:Y:S01]  /*96c0*/  FMUL.FTZ R98, R98, R10.reuse ;  /* 0x0000000a62627220 */ /* 0x080fe20000410000 */
[----:B------:R-:W-:Y:S01]  /*96d0*/  FADD.FTZ R4, R8, R4 ;  /* 0x0000000408047221 */ /* 0x000fe20000010000 */
[-C--:B------:R-:W-:Y:S01]  /*96e0*/  FMUL.FTZ R99, R99, R10.reuse ;  /* 0x0000000a63637220 */ /* 0x080fe20000410000 */
[----:B------:R-:W2:Y:S01]  /*96f0*/  MUFU.EX2 R161, R166 ;  /* 0x000000a600a17308 */ /* 0x000ea20000000800 */
[C---:B----4-:R-:W-:Y:S01]  /*9700*/  FADD.FTZ R11, R5.reuse, R11 ;  /* 0x0000000b050b7221 */ /* 0x050fe20000010000 */
        /* <DEDUP_REMOVED lines=9> */
[----:B------:R1:W-:Y:S01]  /*97a0*/  STSM.16.M88.4 [R18+0x26800], R152 ;  /* 0x0268009812007844 */ /* 0x0003e20000000200 */
[-C--:B------:R-:W-:Y:S01]  /*97b0*/  FMUL.FTZ R107, R107, R10.reuse ;  /* 0x0000000a6b6b7220 */ /* 0x080fe20000410000 */
[-C--:B------:R-:W-:Y:S01]  /*97c0*/  FMUL.FTZ R110, R110, R10.reuse ;  /* 0x0000000a6e6e7220 */ /* 0x080fe20000410000 */
[----:B------:R-:W-:Y:S01]  /*97d0*/  FMUL.FTZ R111, R111, R10 ;  /* 0x0000000a6f6f7220 */ /* 0x000fe20000410000 */
[----:B------:R1:W-:Y:S01]  /*97e0*/  STSM.16.M88.4 [R23], R156 ;  /* 0x0000009c17007844 */ /* 0x0003e20000000200 */
[----:B------:R-:W4:Y:S01]  /*97f0*/  MUFU.EX2 R169, R169 ;  /* 0x000000a900a97308 */ /* 0x000f220000000800 */
        /* <DEDUP_REMOVED lines=44> */
.L_x_7666:
[----:B------:R2:W3:Y:S01]  /*9ac0*/  SYNCS.PHASECHK.TRANS64.TRYWAIT P1, [UR22+0x28c50], R7 ;  /* 0x028c5007ff0075a7 */ /* 0x0004e20008020156 */
[----:B------:R-:W-:Y:S05]  /*9ad0*/  @!P0 BRA `(.L_x_7667) ;  /* 0x0000000000048947 */ /* 0x000fea0003800000 */
[----:B------:R-:W-:Y:S01]  /*9ae0*/  BPT.TRAP 0x1 ;  /* 0x000000040000795c */ /* 0x000fe20000300000 */
.L_x_7667:
[----:B---3--:R-:W-:Y:S05]  /*9af0*/  @P1 BRA `(.L_x_7668) ;  /* 0x0000000000081947 */ /* 0x008fea0003800000 */
[----:B------:R-:W3:Y:S02]  /*9b00*/  SYNCS.PHASECHK.TRANS64.TRYWAIT P1, [UR22+0x28c50], R7 ;  /* 0x028c5007ff0075a7 */ /* 0x000ee40008020156 */
[----:B---3--:R-:W-:Y:S05]  /*9b10*/  @!P1 BRA `(.L_x_7669) ;  /* 0x000000bc00749947 */ /* 0x008fea0003800000 */
.L_x_7668:
        /* <DEDUP_REMOVED lines=34> */
.L_x_7670:
[----:B------:R-:W-:Y:S01]  /*9d40*/  UISETP.GT.AND UP0, UPT, UR21, UR48, UPT ;  /* 0x000000301500728c */ /* 0x000fe2000bf04270 */
[----:B---3--:R-:W-:Y:S01]  /*9d50*/  IMAD.MOV.U32 R8, RZ, RZ, R3 ;  /* 0x000000ffff087224 */ /* 0x008fe200078e0003 */
        /* <DEDUP_REMOVED lines=8> */
.L_x_7660:
[----:B------:R-:W3:Y:S01]  /*9de0*/  SHFL.BFLY PT, R0, R5, 0x2, 0x1f ;  /* 0x0c401f0005007f89 */ /* 0x000ee200000e0000 */
[----:B------:R-:W-:Y:S01]  /*9df0*/  IMAD.U32 R12, RZ, RZ, UR10 ;  /* 0x0000000aff0c7e24 */ /* 0x000fe2000f8e00ff */
[----:B------:R-:W-:Y:S08]  /*9e00*/  BAR.ARV 0x8, 0x100 ;  /* 0x0204000000007b1d */ /* 0x000ff00000002000 */
[----:B------:R-:W-:Y:S01]  /*9e10*/  BAR.SYNC.DEFER_BLOCKING 0xf, 0x100 ;  /* 0x03c4000000007b1d */ /* 0x000fe20000010000 */
[----:B------:R-:W-:Y:S01]  /*9e20*/  ISETP.NE.AND P2, PT, R17, RZ, PT ;  /* 0x000000ff1100720c */ /* 0x000fe20003f45270 */
[----:B------:R-:W-:Y:S01]  /*9e30*/  IMAD.MOV.U32 R13, RZ, RZ, -0x800000 ;  /* 0xff800000ff0d7424 */ /* 0x000fe200078e00ff */
[----:B------:R-:W-:-:S03]  /*9e40*/  UIADD3 UR46, UR46, 0x1, URZ ;  /* 0x000000012e2e7890 */ /* 0x000fc6000fffe03f */
[----:B------:R-:W4:Y:S01]  /*9e50*/  SHFL.BFLY PT, R9, R4, 0x2, 0x1f ;  /* 0x0c401f0004097f89 */ /* 0x000f2200000e0000 */
[----:B---3--:R-:W-:-:S05]  /*9e60*/  FADD.FTZ R0, R0, R5 ;  /* 0x0000000500007221 */ /* 0x008fca0000010000 */
[----:B012---:R-:W0:Y:S01]  /*9e70*/  SHFL.BFLY PT, R7, R0, 0x1, 0x1f ;  /* 0x0c201f0000077f89 */ /* 0x007e2200000e0000 */
[----:B----4-:R-:W-:Y:S01]  /*9e80*/  FADD.FTZ R9, R9, R4 ;  /* 0x0000000409097221 */ /* 0x010fe20000010000 */
[----:B------:R-:W-:-:S04]  /*9e90*/  IMAD.MOV.U32 R4, RZ, RZ, RZ ;  /* 0x000000ffff047224 */ /* 0x000fc800078e00ff */
[----:B------:R-:W1:Y:S01]  /*9ea0*/  SHFL.BFLY PT, R8, R9, 0x1, 0x1f ;  /* 0x0c201f0009087f89 */ /* 0x000e6200000e0000 */
[----:B0-----:R-:W-:Y:S01]  /*9eb0*/  FADD.FTZ R10, R0, R7 ;  /* 0x00000007000a7221 */ /* 0x001fe20000010000 */
[----:B------:R-:W-:-:S04]  /*9ec0*/  IMAD.MOV.U32 R0, RZ, RZ, RZ ;  /* 0x000000ffff007224 */ /* 0x000fc800078e00ff */
[----:B------:R-:W-:-:S13]  /*9ed0*/  FSETP.NE.FTZ.AND P0, PT, R10, RZ, PT ;  /* 0x000000ff0a00720b */ /* 0x000fda0003f15000 */
[----:B------:R-:W0:Y:S01]  /*9ee0*/  @P0 MUFU.LG2 R7, R10 ;  /* 0x0000000a00070308 */ /* 0x000e220000000c00 */
[----:B------:R-:W-:Y:S01]  /*9ef0*/  @P0 FMUL.FTZ R5, R12, 0.69314718246459960938 ;  /* 0x3f3172180c050820 */ /* 0x000fe20000410000 */
[----:B-1----:R-:W-:Y:S01]  /*9f00*/  FADD.FTZ R11, R9, R8 ;  /* 0x00000008090b7221 */ /* 0x002fe20000010000 */
[----:B------:R-:W-:-:S04]  /*9f10*/  IMAD.MOV.U32 R12, RZ, RZ, -0x800000 ;  /* 0xff800000ff0c7424 */ /* 0x000fc800078e00ff */
[----:B------:R-:W-:Y:S01]  /*9f20*/  FSETP.NE.FTZ.AND P1, PT, R11, RZ, PT ;  /* 0x000000ff0b00720b */ /* 0x000fe20003f35000 */
[----:B------:R-:W1:Y:S01]  /*9f30*/  @P0 MUFU.RCP R4, R10 ;  /* 0x0000000a00040308 */ /* 0x000e620000001000 */
[----:B0-----:R-:W-:-:S11]  /*9f40*/  @P0 FMUL.FTZ R8, R7, 0.69314718246459960938 ;  /* 0x3f31721807080820 */ /* 0x001fd60000410000 */
[----:B------:R-:W0:Y:S01]  /*9f50*/  @P1 MUFU.RCP R0, R11 ;  /* 0x0000000b00001308 */ /* 0x000e220000001000 */
[----:B------:R-:W-:Y:S01]  /*9f60*/  @P0 FFMA.FTZ R12, R5, R6, R8 ;  /* 0x00000006050c0223 */ /* 0x000fe20000010008 */
[----:B------:R-:W-:Y:S01]  /*9f70*/  IMAD.U32 R5, RZ, RZ, UR37 ;  /* 0x00000025ff057e24 */ /* 0x000fe2000f8e00ff */
[----:B------:R-:W-:Y:S01]  /*9f80*/  UIADD3 UR37, UR37, 0x1, URZ ;  /* 0x0000000125257890 */ /* 0x000fe2000fffe03f */
[----:B------:R-:W-:Y:S02]  /*9f90*/  IMAD.U32 R6, RZ, RZ, UR10 ;  /* 0x0000000aff067e24 */ /* 0x000fe4000f8e00ff */
[-C--:B-1----:R-:W-:Y:S01]  /*9fa0*/  FMUL.FTZ R24, R24, R4.reuse ;  /* 0x0000000418187220 */ /* 0x082fe20000410000 */
[----:B------:R-:W-:Y:S01]  /*9fb0*/  @!P2 IMAD R5, R5, 0x40, R16 ;  /* 0x000000400505a824 */ /* 0x000fe200078e0210 */
[----:B------:R-:W-:Y:S01]  /*9fc0*/  UISETP.NE.AND UP0, UPT, UR37, 0x2, UPT ;  /* 0x000000022500788c */ /* 0x000fe2000bf05270 */
[-C--:B------:R-:W-:Y:S01]  /*9fd0*/  FMUL.FTZ R25, R25, R4.reuse ;  /* 0x0000000419197220 */ /* 0x080fe20000410000 */
[-C--:B------:R-:W-:Y:S01]  /*9fe0*/  FMUL.FTZ R28, R28, R4.reuse ;  /* 0x000000041c1c7220 */ /* 0x080fe20000410000 */
[-C--:B------:R-:W-:Y:S01]  /*9ff0*/  FMUL.FTZ R29, R29, R4.reuse ;  /* 0x000000041d1d7220 */ /* 0x080fe20000410000 */
[----:B------:R-:W-:Y:S01]  /*a000*/  @!P2 LEA R7, R5, UR40, 0x2 ;  /* 0x000000280507ac11 */ /* 0x000fe2000f8e10ff */
[-C--:B------:R-:W-:Y:S01]  /*a010*/  FMUL.FTZ R32, R32, R4.reuse ;  /* 0x0000000420207220 */ /* 0x080fe20000410000 */
[----:B------:R-:W1:Y:S01]  /*a020*/  @P1 MUFU.LG2 R5, R11 ;  /* 0x0000000b00051308 */ /* 0x000e620000000c00 */
[-C--:B------:R-:W-:Y:S01]  /*a030*/  FMUL.FTZ R33, R33, R4.reuse ;  /* 0x0000000421217220 */ /* 0x080fe20000410000 */
[-C--:B------:R-:W-:Y:S01]  /*a040*/  FMUL.FTZ R36, R36, R4.reuse ;  /* 0x0000000424247220 */ /* 0x080fe20000410000 */
[----:B------:R1:W-:Y:S01]  /*a050*/  @!P2 STS [R7+0x28800], R4 ;  /* 0x028800040700a388 */ /* 0x0003e20000000800 */
        /* <DEDUP_REMOVED lines=59> */
[----:B-1----:R-:W-:Y:S01]  /*a410*/  @P1 FMUL.FTZ R4, R5, 0.69314718246459960938 ;  /* 0x3f31721805041820 */ /* 0x002fe20000410000 */
[----:B------:R-:W-:Y:S01]  /*a420*/  USEL UR4, URZ, 0x1, UP0 ;  /* 0x000000013f047887 */ /* 0x000fe20008000000 */
        /* <DEDUP_REMOVED lines=66> */
[----:B------:R-:W-:-:S02]  /*a850*/  USEL UR37, UR37, URZ, UP0 ;  /* 0x0000003f25257287 */ /* 0x000fc40008000000 */
[----:B------:R-:W-:Y:S01]  /*a860*/  ULOP3.LUT UR36, UR36, UR4, URZ, 0x3c, !UPT ;  /* 0x0000000424247292 */ /* 0x000fe2000f8e3c3f */
[----:B0-----:R-:W-:Y:S11]  /*a870*/  BAR.ARV 0xe, 0x100 ;  /* 0x0384000000007b1d */ /* 0x001ff60000002000 */
.L_x_7624:
        /* <DEDUP_REMOVED lines=16> */
[----:B------:R-:W-:Y:S02]  /*a980*/  F2FP.BF16.F32.PACK_AB R7, R31, R30 ;  /* 0x0000001e1f07723e */ /* 0x000fe400000010ff */
[----:B------:R-:W-:Y:S02]  /*a990*/  F2FP.BF16.F32.PACK_AB R9, R35, R34 ;  /* 0x000000222309723e */ /* 0x000fe400000010ff */
[----:B------:R-:W-:Y:S02]  /*a9a0*/  F2FP.BF16.F32.PACK_AB R10, R37, R36 ;  /* 0x00000024250a723e */ /* 0x000fe400000010ff */
        /* <DEDUP_REMOVED lines=11> */
[----:B------:R-:W-:-:S04]  /*aa60*/  @UP0 ULEA UR10, UP1, UR41, UR10, 0x2 ;  /* 0x0000000a290a0291 */ /* 0x000fc8000f82103f */
[----:B------:R-:W-:Y:S01]  /*aa70*/  @UP0 ULEA.HI.X UR11, UR41, UR11, UR42, 0x2, UP1 ;  /* 0x0000000b290b0291 */ /* 0x000fe200088f142a */
        /* <DEDUP_REMOVED lines=163> */
[----:B------:R-:W-:Y:S01]  /*b4b0*/  ISETP.NE.U32.AND P0, PT, RZ, UR12, PT ;  /* 0x0000000cff007c0c */ /* 0x000fe2000bf05070 */
[----:B------:R0:W-:Y:S01]  /*b4c0*/  STSM.16.M88.4 [R0], R4 ;  /* 0x0000000400007844 */ /* 0x0001e20000000200 */
[----:B------:R-:W-:Y:S02]  /*b4d0*/  LOP3.LUT R20, R3, R8, RZ, 0x3c, !PT ;  /* 0x0000000803147212 */ /* 0x000fe400078e3cff */
[----:B------:R-:W-:Y:S02]  /*b4e0*/  ISETP.NE.AND.EX P0, PT, RZ, UR13, PT, P0 ;  /* 0x0000000dff007c0c */ /* 0x000fe4000bf05300 */
[----:B------:R-:W-:Y:S02]  /*b4f0*/  MOV R20, R20 ;  /* 0x0000001400147202 */ /* 0x000fe40000000f00 */
[----:B0-----:R-:W-:Y:S02]  /*b500*/  F2FP.BF16.F32.PACK_AB R4, R145, R144 ;  /* 0x000000909104723e */ /* 0x001fe400000010ff */
[----:B------:R-:W-:-:S02]  /*b510*/  F2FP.BF16.F32.PACK_AB R5, R147, R146 ;  /* 0x000000929305723e */ /* 0x000fc400000010ff */
[----:B------:R-:W-:Y:S02]  /*b520*/  F2FP.BF16.F32.PACK_AB R6, R149, R148 ;  /* 0x000000949506723e */ /* 0x000fe400000010ff */
[----:B------:R-:W-:-:S05]  /*b530*/  F2FP.BF16.F32.PACK_AB R7, R151, R150 ;  /* 0x000000969707723e */ /* 0x000fca00000010ff */
[----:B------:R0:W-:Y:S02]  /*b540*/  STSM.16.M88.4 [R20], R4 ;  /* 0x0000000414007844 */ /* 0x0001e40000000200 */
[----:B0-----:R-:W-:Y:S02]  /*b550*/  IMAD.U32 R4, RZ, RZ, UR10 ;  /* 0x0000000aff047e24 */ /* 0x001fe4000f8e00ff */
[----:B------:R-:W-:Y:S01]  /*b560*/  IMAD.U32 R5, RZ, RZ, UR11 ;  /* 0x0000000bff057e24 */ /* 0x000fe2000f8e00ff */
[----:B------:R-:W-:Y:S06]  /*b570*/  BAR.SYNC.DEFER_BLOCKING 0x1, 0x100 ;  /* 0x0044000000007b1d */ /* 0x000fec0000010000 */
[----:B------:R-:W-:-:S02]  /*b580*/  ULDC.64 UR10, c[0x0][0xc00] ;  /* 0x00030000000a7ab9 */ /* 0x000fc40000000a00 */
[----:B------:R-:W-:Y:S01]  /*b590*/  UIMAD.WIDE UR10, UR41, 0x4, UR10 ;  /* 0x00000004290a78a5 */ /* 0x000fe2000f8e020a */
[----:B------:R0:W2:Y:S05]  /*b5a0*/  @P1 LDG.E R3, desc[UR50][R4.64] ;  /* 0x0000003204031981 */ /* 0x0000aa000c1e1900 */
[----:B0-----:R-:W-:Y:S02]  /*b5b0*/  IMAD.U32 R4, RZ, RZ, UR10 ;  /* 0x0000000aff047e24 */ /* 0x001fe4000f8e00ff */
        /* <DEDUP_REMOVED lines=16> */
.L_x_7674:
        /* <DEDUP_REMOVED lines=22> */
[----:B------:R-:W-:-:S04]  /*b820*/  USEL UR42, UR42, URZ, !UP0 ;  /* 0x0000003f2a2a7287 */ /* 0x000fc8000c000000 */
[----:B------:R-:W-:Y:S01]  /*b830*/  ULDC.64 UR14, c[0x0][UR19+0x228] ;  /* 0x00008a00130e7abb */ /* 0x000fe20008000a00 */
[----:B------:R-:W-:Y:S01]  /*b840*/  ULDC.64 UR12, c[0x0][UR19+0x220] ;  /* 0x00008800130c7abb */ /* 0x000fe20008000a00 */
[----:B------:R-:W-:Y:S02]  /*b850*/  UIMAD.WIDE.U32 UR20, UR14, UR16, URZ ;  /* 0x000000100e1472a5 */ /* 0x000fe4000f8e003f */
[----:B------:R-:W-:Y:S01]  /*b860*/  UIMAD UR22, UR15, UR16, URZ ;  /* 0x000000100f1672a4 */ /* 0x000fe2000f8e023f */
[----:B0-----:R-:W-:Y:S01]  /*b870*/  ISETP.NE.AND P0, PT, R0, 0x1, PT ;  /* 0x000000010000780c */ /* 0x001fe20003f05270 */
[----:B------:R-:W-:Y:S01]  /*b880*/  UIMAD.WIDE.U32 UR14, UR12, UR41, URZ ;  /* 0x000000290c0e72a5 */ /* 0x000fe2000f8e003f */
[----:B------:R-:W-:Y:S01]  /*b890*/  ULDC.64 UR10, c[0x0][UR19+0x218] ;  /* 0x00008600130a7abb */ /* 0x000fe20008000a00 */
[----:B------:R-:W-:Y:S02]  /*b8a0*/  UIMAD UR41, UR13, UR41, URZ ;  /* 0x000000290d2972a4 */ /* 0x000fe4000f8e023f */
[----:B------:R-:W-:-:S02]  /*b8b0*/  UIMAD.WIDE.U32 UR16, UR10, UR44, URZ ;  /* 0x0000002c0a1072a5 */ /* 0x000fc4000f8e003f */
[----:B------:R-:W-:Y:S02]  /*b8c0*/  UIMAD UR10, UR11, UR44, URZ ;  /* 0x0000002c0b0a72a4 */ /* 0x000fe4000f8e023f */
[----:B------:R-:W-:Y:S02]  /*b8d0*/  UIMAD UR41, UR12, UR42, UR41 ;  /* 0x0000002a0c2972a4 */ /* 0x000fe4000f8e0229 */
[----:B------:R-:W-:Y:S02]  /*b8e0*/  UIADD3 UR22, UR21, UR22, URZ ;  /* 0x0000001615167290 */ /* 0x000fe4000fffe03f */
[----:B------:R-:W0:Y:S01]  /*b8f0*/  @P0 LDC R4, c[0x0][0xbec] ;  /* 0x0002fb00ff040b82 */ /* 0x000e220000000800 */
[----:B------:R-:W-:Y:S02]  /*b900*/  UIADD3 UR11, UR17, UR10, URZ ;  /* 0x0000000a110b7290 */ /* 0x000fe4000fffe03f */
[----:B------:R-:W-:Y:S02]  /*b910*/  UIADD3 UR16, UP0, UP2, UR14, UR16, UR4 ;  /* 0x000000100e107290 */ /* 0x000fe4000fa1e004 */
[----:B------:R-:W-:Y:S01]  /*b920*/  UIADD3 UR10, UR15, UR41, URZ ;  /* 0x000000290f0a7290 */ /* 0x000fe2000fffe03f */
[----:B------:R-:W-:-:S02]  /*b930*/  IMAD.U32 R6, RZ, RZ, UR22 ;  /* 0x00000016ff067e24 */ /* 0x000fc4000f8e00ff */
[----:B------:R-:W1:Y:S01]  /*b940*/  @P0 LDC R5, c[0x0][0xbf0] ;  /* 0x0002fc00ff050b82 */ /* 0x000e620000000800 */
[----:B------:R-:W-:Y:S01]  /*b950*/  UIADD3.X UR10, UR10, UR11, UR18, UP0, UP2 ;  /* 0x0000000b0a0a7290 */ /* 0x000fe200087e4412 */
[----:B0-----:R-:W-:-:S05]  /*b960*/  @P0 IMAD.HI.U32 R4, R9, R4, RZ ;  /* 0x0000000409040227 */ /* 0x001fca00078e00ff */
[----:B-1----:R-:W-:Y:S01]  /*b970*/  @P0 SHF.R.U32.HI R3, RZ, R5, R4 ;  /* 0x00000005ff030219 */ /* 0x002fe20000011604 */
[----:B------:R-:W-:-:S04]  /*b980*/  IMAD.U32 R4, RZ, RZ, UR20 ;  /* 0x00000014ff047e24 */ /* 0x000fc8000f8e00ff */
        /* <DEDUP_REMOVED lines=18> */
[----:B------:R-:W0:Y:S04]  /*bab0*/  SHFL.IDX PT, R5, R9, RZ, 0x1c1f ;  /* 0x001c1fff09057589 */ /* 0x000e2800000e0000 */
[----:B------:R-:W1:Y:S01]  /*bac0*/  SHFL.IDX PT, R7, R9, 0x1, 0x1c1f ;  /* 0x003c1f0009077f89 */ /* 0x000e6200000e0000 */
[----:B--2---:R-:W-:-:S05]  /*bad0*/  IMAD.MOV R3, RZ, RZ, -R10 ;  /* 0x000000ffff037224 */ /* 0x004fca00078e0a0a */
[----:B------:R-:W-:Y:S01]  /*bae0*/  ISETP.NE.AND P0, PT, R184, R3, PT ;  /* 0x00000003b800720c */ /* 0x000fe20003f05270 */
[----:B------:R-:W-:Y:S02]  /*baf0*/  IMAD R3, R0, UR8, RZ ;  /* 0x0000000800037c24 */ /* 0x000fe4000f8e02ff */
[----:B------:R-:W-:-:S05]  /*bb00*/  VIADD R0, R16, UR45 ;  /* 0x0000002d10007c36 */ /* 0x000fca0008000000 */
[C---:B------:R-:W-:Y:S01]  /*bb10*/  ISETP.GE.OR P2, PT, R0.reuse, R3, P0 ;  /* 0x000000030000720c */ /* 0x040fe20000746670 */
[----:B------:R-:W-:-:S05]  /*bb20*/  VIADD R0, R0, 0x8 ;  /* 0x0000000800007836 */ /* 0x000fca0000000000 */
[----:B------:R-:W-:-:S07]  /*bb30*/  ISETP.GE.OR P0, PT, R0, R3, P0 ;  /* 0x000000030000720c */ /* 0x000fce0000706670 */
[----:B0-----:R0:W-:Y:S06]  /*bb40*/  @!P2 ST.E desc[UR50][R4.64], R12 ;  /* 0x0000000c0400a985 */ /* 0x0011ec000c101932 */
[----:B-1----:R0:W-:Y:S02]  /*bb50*/  @!P0 ST.E desc[UR50][R6.64], R13 ;  /* 0x0000000d06008985 */ /* 0x0021e4000c101932 */
.L_x_7675:
        /* <DEDUP_REMOVED lines=12> */
[C---:B------:R-:W-:Y:S02]  /*bc20*/  IADD3 R33, P0, R14.reuse, 0x5000, RZ ;  /* 0x000050000e217810 */ /* 0x040fe40007f1e0ff */
[----:B------:R-:W-:Y:S02]  /*bc30*/  LOP3.LUT R40, R41, 0x380, RZ, 0xc0, !PT ;  /* 0x0000038029287812 */ /* 0x000fe400078ec0ff */
[----:B------:R-:W-:Y:S02]  /*bc40*/  LOP3.LUT R32, R33, 0x380, RZ, 0xc0, !PT ;  /* 0x0000038021207812 */ /* 0x000fe400078ec0ff */
[----:B------:R-:W-:Y:S02]  /*bc50*/  IADD3 R37, P1, R14, 0x6000, RZ ;  /* 0x000060000e257810 */ /* 0x000fe40007f3e0ff */
[----:B------:R-:W-:-:S02]  /*bc60*/  SHF.R.U64 R40, R40, 0x3, RZ ;  /* 0x0000000328287819 */ /* 0x000fc400000012ff */
[----:B------:R-:W-:Y:S02]  /*bc70*/  SHF.R.U64 R32, R32, 0x3, RZ ;  /* 0x0000000320207819 */ /* 0x000fe400000012ff */
[----:B------:R-:W-:Y:S02]  /*bc80*/  LOP3.LUT R36, R37, 0x380, RZ, 0xc0, !PT ;  /* 0x0000038025247812 */ /* 0x000fe400078ec0ff */
[----:B------:R-:W-:Y:S01]  /*bc90*/  LOP3.LUT R40, R40, R41, RZ, 0x3c, !PT ;  /* 0x0000002928287212 */ /* 0x000fe200078e3cff */
[--C-:B------:R-:W-:Y:S01]  /*bca0*/  IMAD.X R41, RZ, RZ, R15.reuse, P2 ;  /* 0x000000ffff297224 */ /* 0x100fe200010e060f */
[----:B------:R-:W-:Y:S01]  /*bcb0*/  LOP3.LUT R32, R32, R33, RZ, 0x3c, !PT ;  /* 0x0000002120207212 */ /* 0x000fe200078e3cff */
[--C-:B------:R-:W-:Y:S01]  /*bcc0*/  IMAD.X R33, RZ, RZ, R15.reuse, P0 ;  /* 0x000000ffff217224 */ /* 0x100fe200000e060f */
[----:B------:R-:W-:Y:S02]  /*bcd0*/  IADD3 R69, P2, R14, 0xe000, RZ ;  /* 0x0000e0000e457810 */ /* 0x000fe40007f5e0ff */
[----:B------:R-:W-:Y:S01]  /*bce0*/  SHF.R.U64 R36, R36, 0x3, RZ ;  /* 0x0000000324247819 */ /* 0x000fe200000012ff */
[----:B------:R-:W-:Y:S01]  /*bcf0*/  UIMAD UR18, UR18, UR12, URZ ;  /* 0x0000000c121272a4 */ /* 0x000fe2000f8e023f */
[----:B------:R-:W-:Y:S01]  /*bd00*/  IADD3 R61, P0, R14, 0xc000, RZ ;  /* 0x0000c0000e3d7810 */ /* 0x000fe20007f1e0ff */
[----:B------:R-:W-:Y:S01]  /*bd10*/  UIMAD.WIDE.U32 UR10, UR4, UR12, URZ ;  /* 0x0000000c040a72a5 */ /* 0x000fe2000f8e003f */
[----:B------:R-:W-:Y:S01]  /*bd20*/  LOP3.LUT R68, R69, 0x380, RZ, 0xc0, !PT ;  /* 0x0000038045447812 */ /* 0x000fe200078ec0ff */
[----:B------:R-:W-:Y:S01]  /*bd30*/  VIADD R89, R2, 0xc0 ;  /* 0x000000c002597836 */ /* 0x000fe20000000000 */
[----:B------:R-:W-:Y:S01]  /*bd40*/  LOP3.LUT R36, R36, R37, RZ, 0x3c, !PT ;  /* 0x0000002524247212 */ /* 0x000fe200078e3cff */
[----:B------:R-:W-:Y:S01]  /*bd50*/  IMAD.X R37, RZ, RZ, R15, P1 ;  /* 0x000000ffff257224 */ /* 0x000fe200008e060f */
[----:B------:R-:W-:Y:S01]  /*bd60*/  LOP3.LUT R60, R61, 0x380, RZ, 0xc0, !PT ;  /* 0x000003803d3c7812 */ /* 0x000fe200078ec0ff */
[----:B------:R-:W-:Y:S01]  /*bd70*/  VIADD R87, R2, 0x100 ;  /* 0x0000010002577836 */ /* 0x000fe20000000000 */
[----:B------:R-:W-:Y:S01]  /*bd80*/  IADD3 R65, P1, R14, 0xd000, RZ ;  /* 0x0000d0000e417810 */ /* 0x000fe20007f3e0ff */
[----:B------:R-:W-:Y:S01]  /*bd90*/  VIADD R95, R2, 0x140 ;  /* 0x00000140025f7836 */ /* 0x000fe20000000000 */
[----:B------:R-:W-:-:S02]  /*bda0*/  SHF.R.U64 R68, R68, 0x3, RZ ;  /* 0x0000000344447819 */ /* 0x000fc400000012ff */
[----:B------:R-:W-:Y:S02]  /*bdb0*/  IADD3 R9, P3, R14, 0x1000, RZ ;  /* 0x000010000e097810 */ /* 0x000fe40007f7e0ff */
[----:B------:R-:W-:Y:S02]  /*bdc0*/  LOP3.LUT R77, R20, 0xfffffff8, RZ, 0xc0, !PT ;  /* 0xfffffff8144d7812 */ /* 0x000fe400078ec0ff */
[C---:B------:R-:W-:Y:S02]  /*bdd0*/  IADD3 R13, P4, R14.reuse, 0x2000, RZ ;  /* 0x000020000e0d7810 */ /* 0x040fe40007f9e0ff */
[C---:B------:R-:W-:Y:S02]  /*bde0*/  IADD3 R25, P5, R14.reuse, 0x3000, RZ ;  /* 0x000030000e197810 */ /* 0x040fe40007fbe0ff */
[----:B------:R-:W-:Y:S01]  /*bdf0*/  IADD3 R29, P6, R14, 0x4000, RZ ;  /* 0x000040000e1d7810 */ /* 0x000fe20007fde0ff */
[----:B------:R-:W-:Y:S01]  /*be00*/  UIMAD UR18, UR4, UR13, UR18 ;  /* 0x0000000d041272a4 */ /* 0x000fe2000f8e0212 */
[----:B------:R-:W-:Y:S01]  /*be10*/  SHF.R.U64 R60, R60, 0x3, RZ ;  /* 0x000000033c3c7819 */ /* 0x000fe200000012ff */
[----:B------:R-:W-:Y:S01]  /*be20*/  VIADD R93, R2, 0x180 ;  /* 0x00000180025d7836 */ /* 0x000fe20000000000 */
[----:B------:R-:W-:Y:S01]  /*be30*/  LOP3.LUT R64, R65, 0x380, RZ, 0xc0, !PT ;  /* 0x0000038041407812 */ /* 0x000fe200078ec0ff */
[----:B------:R-:W-:Y:S01]  /*be40*/  ULDC.64 UR12, c[0x0][0xae8] ;  /* 0x0002ba00000c7ab9 */ /* 0x000fe20000000a00 */
[----:B------:R-:W-:Y:S01]  /*be50*/  LOP3.LUT R68, R68, R69, RZ, 0x3c, !PT ;  /* 0x0000004544447212 */ /* 0x000fe200078e3cff */
[--C-:B------:R-:W-:Y:S01]  /*be60*/  IMAD.X R69, RZ, RZ, R15.reuse, P2 ;  /* 0x000000ffff457224 */ /* 0x100fe200010e060f */
[----:B------:R-:W-:Y:S01]  /*be70*/  LOP3.LUT R60, R60, R61, RZ, 0x3c, !PT ;  /* 0x0000003d3c3c7212 */ /* 0x000fe200078e3cff */
[----:B------:R-:W-:Y:S01]  /*be80*/  IMAD.X R61, RZ, RZ, R15, P0 ;  /* 0x000000ffff3d7224 */ /* 0x000fe200000e060f */
[----:B--2---:R-:W-:Y:S01]  /*be90*/  ISETP.NE.AND P2, PT, R82, 0x1, PT ;  /* 0x000000015200780c */ /* 0x004fe20003f45270 */
[----:B------:R-:W5:Y:S01]  /*bea0*/  LD.E.128 R32, desc[UR50][R32.64] ;  /* 0x0000003220207980 */ /* 0x000f62000c101d00 */
[----:B------:R-:W-:-:S02]  /*beb0*/  SHF.R.U64 R64, R64, 0x3, RZ ;  /* 0x0000000340407819 */ /* 0x000fc400000012ff */
[----:B------:R-:W-:Y:S01]  /*bec0*/  ISETP.GE.AND P0, PT, R187, UR14, PT ;  /* 0x0000000ebb007c0c */ /* 0x000fe2000bf06270 */
[----:B------:R-:W5:Y:S01]  /*bed0*/  LD.E.128 R36, desc[UR50][R36.64] ;  /* 0x0000003224247980 */ /* 0x000f62000c101d00 */
[----:B------:R-:W-:Y:S01]  /*bee0*/  LOP3.LUT R64, R64, R65, RZ, 0x3c, !PT ;  /* 0x0000004140407212 */ /* 0x000fe200078e3cff */
[----:B------:R-:W-:Y:S01]  /*bef0*/  IMAD.X R65, RZ, RZ, R15, P1 ;  /* 0x000000ffff417224 */ /* 0x000fe200008e060f */
[----:B------:R-:W-:Y:S01]  /*bf00*/  SEL R76, RZ, 0xffffffff, P0 ;  /* 0xffffffffff4c7807 */ /* 0x000fe20000000000 */
[----:B------:R-:W5:Y:S01]  /*bf10*/  LD.E.128 R40, desc[UR50][R40.64] ;  /* 0x0000003228287980 */ /* 0x000f62000c101d00 */
[----:B------:R-:W-:Y:S02]  /*bf20*/  ISETP.GE.AND P1, PT, R2, UR14, PT ;  /* 0x0000000e02007c0c */ /* 0x000fe4000bf26270 */
[----:B------:R-:W-:Y:S01]  /*bf30*/  LOP3.LUT R8, R9, 0x380, RZ, 0xc0, !PT ;  /* 0x0000038009087812 */ /* 0x000fe200078ec0ff */
[----:B------:R-:W-:Y:S01]  /*bf40*/  IMAD.SHL.U32 R76, R76, 0x2, RZ ;  /* 0x000000024c4c7824 */ /* 0x000fe200078e00ff */
[----:B------:R-:W-:Y:S01]  /*bf50*/  SEL R21, RZ, 0x1, P1 ;  /* 0x00000001ff157807 */ /* 0x000fe20000800000 */
[----:B------:R-:W0:Y:S01]  /*bf60*/  @P2 LDC R79, c[0x0][0xbec] ;  /* 0x0002fb00ff4f2b82 */ /* 0x000e220000000800 */
[----:B------:R-:W-:-:S02]  /*bf70*/  ISETP.GE.AND P0, PT, R186, UR14, PT ;  /* 0x0000000eba007c0c */ /* 0x000fc4000bf06270 */
[----:B------:R-:W-:Y:S02]  /*bf80*/  LOP3.LUT R12, R13, 0x380, RZ, 0xc0, !PT ;  /* 0x000003800d0c7812 */ /* 0x000fe400078ec0ff */
[----:B------:R-:W-:Y:S02]  /*bf90*/  LOP3.LUT R24, R25, 0x380, RZ, 0xc0, !PT ;  /* 0x0000038019187812 */ /* 0x000fe400078ec0ff */
[----:B------:R-:W-:Y:S01]  /*bfa0*/  LOP3.LUT R28, R29, 0x380, RZ, 0xc0, !PT ;  /* 0x000003801d1c7812 */ /* 0x000fe200078ec0ff */
[----:B------:R-:W1:Y:S01]  /*bfb0*/  @P2 LDC R81, c[0x0][0xbf0] ;  /* 0x0002fc00ff512b82 */ /* 0x000e620000000800 */
[----:B------:R-:W-:Y:S01]  /*bfc0*/  SHF.R.U64 R8, R8, 0x3, RZ ;  /* 0x0000000308087819 */ /* 0x000fe200000012ff */
[----:B------:R-:W-:Y:S01]  /*bfd0*/  UIADD3 UR11, UR11, UR18, URZ ;  /* 0x000000120b0b7290 */ /* 0x000fe2000fffe03f */
[----:B------:R-:W-:Y:S01]  /*bfe0*/  LOP3.LUT R21, R76, 0x2, R21, 0xe2, !PT ;  /* 0x000000024c157812 */ /* 0x000fe200078ee215 */
[----:B------:R-:W-:Y:S01]  /*bff0*/  IMAD.IADD R76, R0, 0x1, -R77 ;  /* 0x00000001004c7824 */ /* 0x000fe200078e0a4d */
[----:B------:R-:W-:Y:S01]  /*c000*/  SEL R0, RZ, 0xffffffff, P0 ;  /* 0xffffffffff007807 */ /* 0x000fe20000000000 */
[----:B------:R-:W-:Y:S01]  /*c010*/  USHF.R.S32.HI UR4, URZ, 0x1f, UR9 ;  /* 0x0000001f3f047899 */ /* 0x000fe20008011409 */
[----:B------:R-:W-:Y:S01]  /*c020*/  LOP3.LUT R8, R8, R9, RZ, 0x3c, !PT ;  /* 0x0000000908087212 */ /* 0x000fe200078e3cff */
[----:B------:R-:W-:Y:S01]  /*c030*/  IMAD.X R9, RZ, RZ, R15, P3 ;  /* 0x000000ffff097224 */ /* 0x000fe200018e060f */
[----:B------:R-:W-:Y:S01]  /*c040*/  IADD3 R45, P3, R14, 0x8000, RZ ;  /* 0x000080000e2d7810 */ /* 0x000fe20007f7e0ff */
[----:B------:R-:W-:Y:S01]  /*c050*/  IMAD.SHL.U32 R0, R0, 0x4, RZ ;  /* 0x0000000400007824 */ /* 0x000fe200078e00ff */
[----:B------:R-:W-:Y:S01]  /*c060*/  SHF.R.U64 R12, R12, 0x3, RZ ;  /* 0x000000030c0c7819 */ /* 0x000fe200000012ff */
[----:B------:R-:W5:Y:S01]  /*c070*/  LD.E.128 R60, desc[UR50][R60.64] ;  /* 0x000000323c3c7980 */ /* 0x000f62000c101d00 */
[----:B------:R-:W-:-:S02]  /*c080*/  LOP3.LUT R44, R45, 0x380, RZ, 0xc0, !PT ;  /* 0x000003802d2c7812 */ /* 0x000fc400078ec0ff */
[----:B------:R-:W-:Y:S01]  /*c090*/  LOP3.LUT R21, R0, 0x4, R21, 0xe2, !PT ;  /* 0x0000000400157812 */ /* 0x000fe200078ee215 */
[----:B------:R-:W-:Y:S01]  /*c0a0*/  IMAD R0, R76, 0x20, R3 ;  /* 0x000000204c007824 */ /* 0x000fe200078e0203 */
[----:B------:R-:W-:Y:S01]  /*c0b0*/  SHF.R.U64 R24, R24, 0x3, RZ ;  /* 0x0000000318187819 */ /* 0x000fe200000012ff */
[----:B------:R-:W5:Y:S01]  /*c0c0*/  LD.E.128 R64, desc[UR50][R64.64] ;  /* 0x0000003240407980 */ /* 0x000f62000c101d00 */
[----:B------:R-:W-:Y:S02]  /*c0d0*/  SHF.R.U64 R28, R28, 0x3, RZ ;  /* 0x000000031c1c7819 */ /* 0x000fe400000012ff */
[----:B------:R-:W-:Y:S01]  /*c0e0*/  SHF.R.U64 R44, R44, 0x3, RZ ;  /* 0x000000032c2c7819 */ /* 0x000fe200000012ff */
[----:B------:R-:W-:Y:S01]  /*c0f0*/  UIMAD.WIDE.U32 UR10, UR44, UR12, UR10 ;  /* 0x0000000c2c0a72a5 */ /* 0x000fe2000f8e000a */
[----:B------:R-:W-:Y:S01]  /*c100*/  LOP3.LUT R12, R12, R13, RZ, 0x3c, !PT ;  /* 0x0000000d0c0c7212 */ /* 0x000fe200078e3cff */
[----:B------:R-:W-:Y:S01]  /*c110*/  VIADD R80, R0, UR45 ;  /* 0x0000002d00507c36 */ /* 0x000fe20008000000 */
[----:B------:R-:W-:Y:S01]  /*c120*/  LOP3.LUT R24, R24, R25, RZ, 0x3c, !PT ;  /* 0x0000001918187212 */ /* 0x000fe200078e3cff */
[--C-:B------:R-:W-:Y:S01]  /*c130*/  IMAD.X R13, RZ, RZ, R15.reuse, P4 ;  /* 0x000000ffff0d7224 */ /* 0x100fe200020e060f */
[----:B------:R-:W-:Y:S01]  /*c140*/  LOP3.LUT R28, R28, R29, RZ, 0x3c, !PT ;  /* 0x0000001d1c1c7212 */ /* 0x000fe200078e3cff */
[--C-:B------:R-:W-:Y:S01]  /*c150*/  IMAD.X R25, RZ, RZ, R15.reuse, P5 ;  /* 0x000000ffff197224 */ /* 0x100fe200028e060f */
[----:B------:R-:W-:Y:S01]  /*c160*/  ISETP.GE.AND P1, PT, R89, UR14, PT ;  /* 0x0000000e59007c0c */ /* 0x000fe2000bf26270 */
[--C-:B------:R-:W-:Y:S01]  /*c170*/  IMAD.X R29, RZ, RZ, R15.reuse, P6 ;  /* 0x000000ffff1d7224 */ /* 0x100fe200030e060f */
[----:B------:R-:W-:Y:S01]  /*c180*/  LOP3.LUT R44, R44, R45, RZ, 0x3c, !PT ;  /* 0x0000002d2c2c7212 */ /* 0x000fe200078e3cff */
[----:B------:R-:W-:Y:S01]  /*c190*/  IMAD.X R45, RZ, RZ, R15, P3 ;  /* 0x000000ffff2d7224 */ /* 0x000fe200018e060f */
[C---:B------:R-:W-:Y:S01]  /*c1a0*/  IADD3 R49, P4, R14.reuse, 0x9000, RZ ;  /* 0x000090000e317810 */ /* 0x040fe20007f9e0ff */
[----:B------:R-:W-:Y:S01]  /*c1b0*/  UIMAD UR11, UR44, UR13, UR11 ;  /* 0x0000000d2c0b72a4 */ /* 0x000fe2000f8e020b */
[----:B------:R-:W-:Y:S01]  /*c1c0*/  IADD3 R53, P5, R14, 0xa000, RZ ;  /* 0x0000a0000e357810 */ /* 0x000fe20007fbe0ff */
[----:B0-----:R-:W-:Y:S01]  /*c1d0*/  @P2 IMAD.HI.U32 R0, R80, R79, RZ ;  /* 0x0000004f50002227 */ /* 0x001fe200078e00ff */
[C---:B------:R-:W-:Y:S01]  /*c1e0*/  IADD3 R57, P6, R14.reuse, 0xb000, RZ ;  /* 0x0000b0000e397810 */ /* 0x040fe20007fde0ff */
[----:B------:R-:W-:Y:S01]  /*c1f0*/  ULDC.64 UR12, c[0x0][0xaf0] ;  /* 0x0002bc00000c7ab9 */ /* 0x000fe20000000a00 */
[----:B------:R-:W-:Y:S01]  /*c200*/  IADD3 R7, P3, R14, 0xf000, RZ ;  /* 0x0000f0000e077810 */ /* 0x000fe20007f7e0ff */
[----:B------:R-:W5:Y:S01]  /*c210*/  LD.E.128 R68, desc[UR50][R68.64] ;  /* 0x0000003244447980 */ /* 0x000f62000c101d00 */
[----:B------:R-:W-:Y:S01]  /*c220*/  SEL R20, RZ, 0xffffffff, P1 ;  /* 0xffffffffff147807 */ /* 0x000fe20000800000 */
[----:B------:R-:W-:Y:S01]  /*c230*/  UIMAD UR4, UR4, UR12, URZ ;  /* 0x0000000c040472a4 */ /* 0x000fe2000f8e023f */
[----:B------:R-:W-:-:S02]  /*c240*/  ISETP.GE.AND P0, PT, R87, UR14, PT ;  /* 0x0000000e57007c0c */ /* 0x000fc4000bf06270 */
[----:B------:R-:W-:Y:S01]  /*c250*/  LOP3.LUT R5, R14, 0x380, RZ, 0xc0, !PT ;  /* 0x000003800e057812 */ /* 0x000fe200078ec0ff */
[----:B------:R-:W-:Y:S01]  /*c260*/  IMAD.MOV.U32 R77, RZ, RZ, R80 ;  /* 0x000000ffff4d7224 */ /* 0x000fe200078e0050 */
[----:B------:R-:W-:Y:S01]  /*c270*/  LOP3.LUT R48, R49, 0x380, RZ, 0xc0, !PT ;  /* 0x0000038031307812 */ /* 0x000fe200078ec0ff */
[----:B------:R-:W5:Y:S01]  /*c280*/  LD.E.128 R8, desc[UR50][R8.64] ;  /* 0x0000003208087980 */ /* 0x000f62000c101d00 */
[----:B------:R-:W-:Y:S02]  /*c290*/  LOP3.LUT R52, R53, 0x380, RZ, 0xc0, !PT ;  /* 0x0000038035347812 */ /* 0x000fe400078ec0ff */
[----:B------:R-:W-:Y:S01]  /*c2a0*/  LOP3.LUT R56, R57, 0x380, RZ, 0xc0, !PT ;  /* 0x0000038039387812 */ /* 0x000fe200078ec0ff */
[----:B------:R-:W-:Y:S01]  /*c2b0*/  UIMAD.WIDE.U32 UR10, UR9, UR12, UR10 ;  /* 0x0000000c090a72a5 */ /* 0x000fe2000f8e000a */
[----:B------:R-:W-:Y:S01]  /*c2c0*/  LOP3.LUT R6, R7, 0x380, RZ, 0xc0, !PT ;  /* 0x0000038007067812 */ /* 0x000fe200078ec0ff */
[----:B------:R-:W-:Y:S01]  /*c2d0*/  IMAD.X R73, RZ, RZ, R15, P3 ;  /* 0x000000ffff497224 */ /* 0x000fe200018e060f */
[----:B------:R-:W-:Y:S01]  /*c2e0*/  SHF.L.U32 R76, R20, 0x3, RZ ;  /* 0x00000003144c7819 */ /* 0x000fe200000006ff */
[----:B------:R-:W-:Y:S01]  /*c2f0*/  UIMAD UR4, UR9, UR13, UR4 ;  /* 0x0000000d090472a4 */ /* 0x000fe2000f8e0204 */
[----:B------:R-:W-:Y:S01]  /*c300*/  SEL R20, RZ, 0xffffffff, P0 ;  /* 0xffffffffff147807 */ /* 0x000fe20000000000 */
[----:B------:R-:W5:Y:S01]  /*c310*/  LD.E.128 R24, desc[UR50][R24.64] ;  /* 0x0000003218187980 */ /* 0x000f62000c101d00 */
[----:B-1----:R-:W-:-:S02]  /*c320*/  @P2 SHF.R.U32.HI R77, RZ, R81, R0 ;  /* 0x00000051ff4d2219 */ /* 0x002fc40000011600 */
[----:B------:R-:W-:Y:S01]  /*c330*/  SHF.R.U64 R48, R48, 0x3, RZ ;  /* 0x0000000330307819 */ /* 0x000fe200000012ff */
[----:B------:R-:W5:Y:S01]  /*c340*/  LD.E.128 R28, desc[UR50][R28.64] ;  /* 0x000000321c1c7980 */ /* 0x000f62000c101d00 */
[----:B------:R-:W-:Y:S02]  /*c350*/  SHF.R.U64 R52, R52, 0x3, RZ ;  /* 0x0000000334347819 */ /* 0x000fe400000012ff */
[----:B------:R-:W-:Y:S01]  /*c360*/  SHF.R.U64 R56, R56, 0x3, RZ ;  /* 0x0000000338387819 */ /* 0x000fe200000012ff */
[----:B------:R-:W5:Y:S01]  /*c370*/  LD.E.128 R44, desc[UR50][R44.64] ;  /* 0x000000322c2c7980 */ /* 0x000f62000c101d00 */
[----:B------:R-:W-:Y:S02]  /*c380*/  SHF.R.U64 R5, R5, 0x3, RZ ;  /* 0x0000000305057819 */ /* 0x000fe400000012ff */
[----:B------:R-:W-:Y:S01]  /*c390*/  SHF.R.U64 R6, R6, 0x3, RZ ;  /* 0x0000000306067819 */ /* 0x000fe200000012ff */
[----:B------:R-:W-:Y:S01]  /*c3a0*/  UIADD3 UR4, UR11, UR4, URZ ;  /* 0x000000040b047290 */ /* 0x000fe2000fffe03f */
[----:B------:R-:W-:Y:S01]  /*c3b0*/  ISETP.GE.AND P0, PT, R95, UR14, PT ;  /* 0x0000000e5f007c0c */ /* 0x000fe2000bf06270 */
[----:B------:R-:W-:Y:S01]  /*c3c0*/  IMAD.SHL.U32 R83, R20, 0x10, RZ ;  /* 0x0000001014537824 */ /* 0x000fe200078e00ff */
        /* <DEDUP_REMOVED lines=12> */
[----:B------:R-:W-:Y:S01]  /*c490*/  LOP3.LUT R72, R6, R7, RZ, 0x3c, !PT ;  /* 0x0000000706487212 */ /* 0x000fe200078e3cff */
[----:B------:R-:W-:Y:S01]  /*c4a0*/  IMAD.U32 R21, RZ, RZ, UR11 ;  /* 0x0000000bff157e24 */ /* 0x000fe2000f8e00ff */
[----:B------:R-:W-:Y:S01]  /*c4b0*/  ULDC.64 UR10, c[0x0][0xae0] ;  /* 0x0002b800000a7ab9 */ /* 0x000fe20000000a00 */
[----:B------:R-:W-:Y:S01]  /*c4c0*/  SEL R0, RZ, 0xffffffff, P0 ;  /* 0xffffffffff007807 */ /* 0x000fe20000000000 */
[----:B------:R-:W-:Y:S01]  /*c4d0*/  IMAD R79, R82, R79, R80 ;  /* 0x0000004f524f7224 */ /* 0x000fe200078e0250 */
[----:B------:R-:W5:Y:S01]  /*c4e0*/  LD.E.128 R4, desc[UR50][R4.64] ;  /* 0x0000003204047980 */ /* 0x000f62000c101d00 */
[----:B------:R-:W-:Y:S01]  /*c4f0*/  IMAD R78, R78, UR10, RZ ;  /* 0x0000000a4e4e7c24 */ /* 0x000fe2000f8e02ff */
[----:B------:R-:W-:Y:S01]  /*c500*/  LOP3.LUT R76, R83, 0x10, R76, 0xe2, !PT ;  /* 0x00000010534c7812 */ /* 0x000fe200078ee24c */
[----:B------:R-:W-:Y:S01]  /*c510*/  IMAD.U32 R21, RZ, RZ, UR4 ;  /* 0x00000004ff157e24 */ /* 0x000fe2000f8e00ff */
[----:B------:R-:W5:Y:S01]  /*c520*/  LD.E.128 R12, desc[UR50][R12.64] ;  /* 0x000000320c0c7980 */ /* 0x000f62000c101d00 */
[----:B------:R-:W-:Y:S01]  /*c530*/  IMAD.SHL.U32 R83, R0, 0x20, RZ ;  /* 0x0000002000537824 */ /* 0x000fe200078e00ff */
[----:B------:R-:W-:Y:S01]  /*c540*/  ISETP.GE.AND P0, PT, R93, UR14, PT ;  /* 0x0000000e5d007c0c */ /* 0x000fe2000bf06270 */
[----:B------:R-:W-:Y:S01]  /*c550*/  IMAD R81, R77, UR11, R78 ;  /* 0x0000000b4d517c24 */ /* 0x000fe2000f8e024e */
[----:B------:R-:W5:Y:S01]  /*c560*/  LD.E.128 R48, desc[UR50][R48.64] ;  /* 0x0000003230307980 */ /* 0x000f62000c101d00 */
[----:B------:R-:W-:-:S03]  /*c570*/  SHF.R.S32.HI R78, RZ, 0x1f, R79 ;  /* 0x0000001fff4e7819 */ /* 0x000fc6000001144f */
[----:B------:R-:W5:Y:S01]  /*c580*/  LD.E.128 R52, desc[UR50][R52.64] ;  /* 0x0000003234347980 */ /* 0x000f62000c101d00 */
[----:B------:R-:W-:Y:S01]  /*c590*/  IMAD.WIDE.U32 R20, R77, UR10, R20 ;  /* 0x0000000a4d147c25 */ /* 0x000fe2000f8e0014 */
[----:B------:R-:W-:Y:S02]  /*c5a0*/  ULDC.64 UR10, c[0x0][0xad8] ;  /* 0x0002b600000a7ab9 */ /* 0x000fe40000000a00 */
[----:B------:R-:W5:Y:S01]  /*c5b0*/  LD.E.128 R56, desc[UR50][R56.64] ;  /* 0x0000003238387980 */ /* 0x000f62000c101d00 */
[----:B------:R-:W-:-:S03]  /*c5c0*/  VIADD R97, R2, 0x1c0 ;  /* 0x000001c002617836 */ /* 0x000fc60000000000 */
        /* <DEDUP_REMOVED lines=8> */
[----:B------:R-:W-:Y:S01]  /*c650*/  IMAD.IADD R21, R21, 0x1, R81 ;  /* 0x0000000115157824 */ /* 0x000fe200078e0251 */
[----:B------:R-:W-:Y:S01]  /*c660*/  SEL R77, RZ, 0x40, P0 ;  /* 0x00000040ff4d7807 */ /* 0x000fe20000000000 */
[----:B------:R-:W-:Y:S01]  /*c670*/  IMAD R78, R78, UR10, RZ ;  /* 0x0000000a4e4e7c24 */ /* 0x000fe2000f8e02ff */
[----:B------:R-:W-:Y:S01]  /*c680*/  ISETP.GE.AND P0, PT, R97, UR14, PT ;  /* 0x0000000e61007c0c */ /* 0x000fe2000bf06270 */
[----:B------:R-:W-:-:S02]  /*c690*/  IMAD R91, R82, UR8, RZ ;  /* 0x00000008525b7c24 */ /* 0x000fc4000f8e02ff */
[----:B------:R-:W-:Y:S01]  /*c6a0*/  VIADD R90, R3, UR45 ;  /* 0x0000002d035a7c36 */ /* 0x000fe20008000000 */
        /* <DEDUP_REMOVED lines=55> */
.L_x_7678:
[----:B------:R-:W-:Y:S05]  /*ca20*/  BSYNC B1 ;  /* 0x0000000000017941 */ /* 0x000fea0003800000 */
.L_x_7677:
        /* <DEDUP_REMOVED lines=44> */
.L_x_7676:
        /* <DEDUP_REMOVED lines=44> */
[----:B------:R-:W-:Y:S01]  /*cfb0*/  UIADD3 UR4, UR40, 0x28c20, URZ ;  /* 0x00028c2028047890 */ /* 0x000fe2000fffe03f */
[----:B------:R-:W-:Y:S01]  /*cfc0*/  IMAD R7, R7, UR14, R4 ;  /* 0x0000000e07077c24 */ /* 0x000fe2000f8e0204 */
[----:B------:R-:W-:Y:S01]  /*cfd0*/  SHF.R.S32.HI R162, RZ, 0x1f, R209 ;  /* 0x0000001fffa27819 */ /* 0x000fe200000114d1 */
[----:B------:R-:W-:Y:S01]  /*cfe0*/  IMAD R0, R0, UR12, RZ ;  /* 0x0000000c00007c24 */ /* 0x000fe2000f8e02ff */
[----:B------:R-:W-:Y:S01]  /*cff0*/  UPRMT UR4, URZ, 0x654, UR4 ;  /* 0x000006543f047896 */ /* 0x000fe20008000004 */
[----:B------:R-:W-:Y:S01]  /*d000*/  IMAD.U32 R4, RZ, RZ, UR10 ;  /* 0x0000000aff047e24 */ /* 0x000fe2000f8e00ff */
[----:B------:R-:W-:Y:S01]  /*d010*/  ULDC.64 UR10, c[0x0][0xb28] ;  /* 0x0002ca00000a7ab9 */ /* 0x000fe20000000a00 */
[C---:B------:R-:W-:Y:S01]  /*d020*/  IMAD R9, R3.reuse, UR13, R0 ;  /* 0x0000000d03097c24 */ /* 0x040fe2000f8e0200 */
[----:B------:R-:W-:Y:S01]  /*d030*/  SHF.R.S32.HI R0, RZ, 0x1f, R7 ;  /* 0x0000001fff007819 */ /* 0x000fe20000011407 */
[----:B------:R-:W-:Y:S01]  /*d040*/  IMAD.WIDE.U32 R4, R3, UR12, R4 ;  /* 0x0000000c03047c25 */ /* 0x000fe2000f8e0004 */
[----:B------:R-:W-:-:S02]  /*d050*/  SHF.R.S32.HI R163, RZ, 0x1f, R210 ;  /* 0x0000001fffa37819 */ /* 0x000fc400000114d2 */
[----:B------:R-:W-:Y:S01]  /*d060*/  SHF.R.S32.HI R164, RZ, 0x1f, R211 ;  /* 0x0000001fffa47819 */ /* 0x000fe200000114d3 */
[----:B------:R-:W-:Y:S01]  /*d070*/  IMAD R0, R0, UR10, RZ ;  /* 0x0000000a00007c24 */ /* 0x000fe2000f8e02ff */
[----:B------:R-:W-:Y:S01]  /*d080*/  SYNCS.ARRIVE.TRANS64.RED.A1T0 RZ, [UR4], RZ ;  /* 0x000000ffffff79a7 */ /* 0x000fe20008100404 */
[----:B------:R-:W-:Y:S01]  /*d090*/  IMAD.IADD R5, R5, 0x1, R9 ;  /* 0x0000000105057824 */ /* 0x000fe200078e0209 */
[----:B------:R-:W-:Y:S01]  /*d0a0*/  SHF.R.S32.HI R165, RZ, 0x1f, R212 ;  /* 0x0000001fffa57819 */ /* 0x000fe200000114d4 */
[C---:B------:R-:W-:Y:S01]  /*d0b0*/  IMAD R3, R7.reuse, UR11, R0 ;  /* 0x0000000b07037c24 */ /* 0x040fe2000f8e0200 */
        /* <DEDUP_REMOVED lines=15> */
[----:B------:R-:W-:Y:S01]  /*d1b0*/  SHF.R.S32.HI R170, RZ, 0x1f, R17 ;  /* 0x0000001fffaa7819 */ /* 0x000fe20000011411 */
[----:B------:R-:W-:Y:S06]  /*d1c0*/  @P0 BRA `(.L_x_7681) ;  /* 0x0000000800040947 */ /* 0x000fec0003800000 */
        /* <DEDUP_REMOVED lines=129> */
.L_x_7681:
[----:B------:R-:W-:Y:S05]  /*d9e0*/  BSYNC B1 ;  /* 0x0000000000017941 */ /* 0x000fea0003800000 */
.L_x_7680:
        /* <DEDUP_REMOVED lines=136> */
.L_x_7673:
        /* <DEDUP_REMOVED lines=33> */
.L_x_7682:
[----:B------:R-:W-:Y:S01]  /*e480*/  USEL UR41, UR41, URZ, !UP0 ;  /* 0x0000003f29297287 */ /* 0x000fe2000c000000 */
[----:B------:R-:W-:Y:S01]  /*e490*/  BSSY B1, `(.L_x_7683) ;  /* 0x0000039000017945 */ /* 0x000fe20003800000 */
[----:B------:R-:W-:-:S03]  /*e4a0*/  USEL UR42, UR42, URZ, !UP0 ;  /* 0x0000003f2a2a7287 */ /* 0x000fc6000c000000 */
[----:B------:R-:W-:Y:S09]  /*e4b0*/  @P0 BRA `(.L_x_7684) ;  /* 0x0000000000d80947 */ /* 0x000ff20003800000 */
        /* <DEDUP_REMOVED lines=18> */
[----:B------:R-:W-:Y:S02]  /*e5e0*/  UIMAD UR15, UR15, UR41, URZ ;  /* 0x000000290f0f72a4 */ /* 0x000fe4000f8e023f */
[----:B------:R-:W-:-:S02]  /*e5f0*/  UIMAD.WIDE.U32 UR12, UR10, UR44, URZ ;  /* 0x0000002c0a0c72a5 */ /* 0x000fc4000f8e003f */
        /* <DEDUP_REMOVED lines=14> */
[----:B------:R-:W-:Y:S01]  /*e6e0*/  UIADD3.X UR8, UR8, UR19, UR22, UP1, UP2 ;  /* 0x0000001308087290 */ /* 0x000fe20008fe4416 */
[----:B------:R-:W-:Y:S01]  /*e6f0*/  IMAD.U32 R5, RZ, RZ, UR21 ;  /* 0x00000015ff057e24 */ /* 0x000fe2000f8e00ff */
[--C-:B------:R-:W-:Y:S01]  /*e700*/  SHF.R.S32.HI R5, RZ, 0x1f, R3.reuse ;  /* 0x0000001fff057819 */ /* 0x100fe20000011403 */
[----:B------:R-:W-:Y:S01]  /*e710*/  IMAD.MOV R7, RZ, RZ, -R3 ;  /* 0x000000ffff077224 */ /* 0x000fe200078e0a03 */
[----:B------:R-:W-:Y:S01]  /*e720*/  IADD3 R4, P0, P1, R3, UR12, R4 ;  /* 0x0000000c03047c10 */ /* 0x000fe2000f91e004 */
[----:B------:R-:W-:Y:S01]  /*e730*/  ULDC.64 UR10, c[0x0][UR18+0x210] ;  /* 0x00008400120a7abb */ /* 0x000fe20008000a00 */
[----:B------:R-:W-:Y:S01]  /*e740*/  ULDC.64 UR12, c[0x0][0xba8] ;  /* 0x0002ea00000c7ab9 */ /* 0x000fe20000000a00 */
[----:B------:R-:W-:Y:S01]  /*e750*/  IMAD R7, R9, R7, R6 ;  /* 0x0000000709077224 */ /* 0x000fe200078e0206 */
[----:B------:R-:W-:Y:S01]  /*e760*/  IADD3.X R5, R5, UR8, R10, P0, P1 ;  /* 0x0000000805057c10 */ /* 0x000fe200087e240a */
[----:B------:R-:W-:Y:S01]  /*e770*/  @!UP0 ULDC UR12, c[0x0][0xb50] ;  /* 0x0002d400000c8ab9 */ /* 0x000fe20000000800 */
[----:B------:R-:W-:Y:S01]  /*e780*/  @!UP0 ULDC UR13, c[0x0][0xb54] ;  /* 0x0002d500000d8ab9 */ /* 0x000fe20000000800 */
[C---:B------:R-:W-:Y:S01]  /*e790*/  IMAD R6, R7.reuse, UR11, RZ ;  /* 0x0000000b07067c24 */ /* 0x040fe2000f8e02ff */
[----:B------:R-:W-:Y:S01]  /*e7a0*/  SHF.R.S32.HI R3, RZ, 0x1f, R7 ;  /* 0x0000001fff037819 */ /* 0x000fe20000011407 */
[----:B------:R-:W-:-:S04]  /*e7b0*/  IMAD.WIDE.U32 R4, R7, UR10, R4 ;  /* 0x0000000a07047c25 */ /* 0x000fc8000f8e0004 */
[----:B------:R-:W-:Y:S01]  /*e7c0*/  IMAD R3, R3, UR10, R6 ;  /* 0x0000000a03037c24 */ /* 0x000fe2000f8e0206 */
[----:B------:R-:W-:-:S03]  /*e7d0*/  LEA R6, P0, R4, UR12, 0x2 ;  /* 0x0000000c04067c11 */ /* 0x000fc6000f8010ff */
[----:B------:R-:W-:-:S05]  /*e7e0*/  IMAD.IADD R3, R5, 0x1, R3 ;  /* 0x0000000105037824 */ /* 0x000fca00078e0203 */
[----:B------:R-:W-:Y:S01]  /*e7f0*/  LEA.HI.X R7, R4, UR13, R3, 0x2, P0 ;  /* 0x0000000d04077c11 */ /* 0x000fe200080f1403 */
[----:B------:R-:W-:-:S05]  /*e800*/  IMAD.MOV.U32 R3, RZ, RZ, -0x800000 ;  /* 0xff800000ff037424 */ /* 0x000fca00078e00ff */
[----:B------:R0:W-:Y:S02]  /*e810*/  STG.E desc[UR50][R6.64], R3 ;  /* 0x0000000306007986 */ /* 0x0001e4000c101932 */
.L_x_7684:
[----:B------:R-:W-:Y:S05]  /*e820*/  BSYNC B1 ;  /* 0x0000000000017941 */ /* 0x000fea0003800000 */
.L_x_7683:
[----:B------:R-:W-:-:S06]  /*e830*/  UISETP.GT.AND UP0, UPT, UR9, 0x1, UPT ;  /* 0x000000010900788c */ /* 0x000fcc000bf04270 */
[----:B------:R-:W-:-:S13]  /*e840*/  PLOP3.LUT P0, PT, PT, PT, UP0, 0x80, 0x0 ;  /* 0x000000000000781c */ /* 0x000fda0003f0f008 */
[----:B------:R-:W-:Y:S05]  /*e850*/  @P0 BRA `(.L_x_7679) ;  /* 0x00000008008c0947 */ /* 0x000fea0003800000 */
[----:B------:R-:W1:Y:S01]  /*e860*/  LDC R11, c[0x0][0xbe8] ;  /* 0x0002fa00ff0b7b82 */ /* 0x000e620000000800 */
[----:B0-----:R-:W-:Y:S01]  /*e870*/  SHF.R.S32.HI R3, RZ, 0x1f, R8 ;  /* 0x0000001fff037819 */ /* 0x001fe20000011408 */
[----:B------:R-:W-:Y:S01]  /*e880*/  ULDC UR14, c[0x0][0xac8] ;  /* 0x0002b200000e7ab9 */ /* 0x000fe20000000800 */
[----:B------:R-:W-:Y:S01]  /*e890*/  ULDC.64 UR12, c[0x0][0xaa0] ;  /* 0x0002a800000c7ab9 */ /* 0x000fe20000000a00 */
[----:B------:R-:W-:Y:S01]  /*e8a0*/  ISETP.GE.AND P1, PT, R187, UR14, PT ;  /* 0x0000000ebb007c0c */ /* 0x000fe2000bf26270 */
[----:B------:R-:W-:Y:S01]  /*e8b0*/  UIMAD UR10, UR22, UR12, URZ ;  /* 0x0000000c160a72a4 */ /* 0x000fe2000f8e023f */
[----:B------:R-:W-:Y:S01]  /*e8c0*/  LEA.HI R6, R3, R8, RZ, 0x3 ;  /* 0x0000000803067211 */ /* 0x000fe200078f18ff */
[----:B------:R-:W-:Y:S01]  /*e8d0*/  UIMAD.WIDE.U32 UR8, UR4, UR12, URZ ;  /* 0x0000000c040872a5 */ /* 0x000fe2000f8e003f */
[----:B------:R-:W-:Y:S01]  /*e8e0*/  SEL R4, RZ, 0xffffffff, P1 ;  /* 0xffffffffff047807 */ /* 0x000fe20000800000 */
[----:B------:R-:W-:Y:S01]  /*e8f0*/  UIMAD UR10, UR4, UR13, UR10 ;  /* 0x0000000d040a72a4 */ /* 0x000fe2000f8e020a */
[----:B------:R-:W-:Y:S01]  /*e900*/  LOP3.LUT R3, R6, 0xfffffff8, RZ, 0xc0, !PT ;  /* 0xfffffff806037812 */ /* 0x000fe200078ec0ff */
[C---:B------:R-:W-:Y:S01]  /*e910*/  VIADD R37, R2.reuse, 0xc0 ;  /* 0x000000c002257836 */ /* 0x040fe20000000000 */
[----:B------:R-:W-:Y:S01]  /*e920*/  ISETP.GE.AND P2, PT, R2, UR14, PT ;  /* 0x0000000e02007c0c */ /* 0x000fe2000bf46270 */
[----:B------:R-:W-:Y:S01]  /*e930*/  IMAD.SHL.U32 R4, R4, 0x2, RZ ;  /* 0x0000000204047824 */ /* 0x000fe200078e00ff */
[----:B------:R-:W-:Y:S01]  /*e940*/  SHF.R.S32.HI R13, RZ, 0x3, R6 ;  /* 0x00000003ff0d7819 */ /* 0x000fe20000011406 */
[----:B------:R-:W-:Y:S01]  /*e950*/  IMAD.IADD R8, R8, 0x1, -R3 ;  /* 0x0000000108087824 */ /* 0x000fe200078e0a03 */
[----:B------:R-:W-:Y:S01]  /*e960*/  SEL R3, RZ, 0x1, P2 ;  /* 0x00000001ff037807 */ /* 0x000fe20001000000 */
[----:B------:R-:W-:Y:S01]  /*e970*/  UIADD3 UR9, UR9, UR10, URZ ;  /* 0x0000000a09097290 */ /* 0x000fe2000fffe03f */
[----:B------:R-:W-:Y:S01]  /*e980*/  ISETP.GE.AND P1, PT, R186, UR14, PT ;  /* 0x0000000eba007c0c */ /* 0x000fe2000bf26270 */
[----:B------:R-:W-:Y:S01]  /*e990*/  ULDC.64 UR12, c[0x0][0xae8] ;  /* 0x0002ba00000c7ab9 */ /* 0x000fe20000000a00 */
[----:B------:R-:W-:Y:S01]  /*e9a0*/  LOP3.LUT R6, R4, 0x2, R3, 0xe2, !PT ;  /* 0x0000000204067812 */ /* 0x000fe200078ee203 */
[----:B------:R-:W-:Y:S01]  /*e9b0*/  IMAD R3, R8, 0x20, R13 ;  /* 0x0000002008037824 */ /* 0x000fe200078e020d */
[----:B------:R-:W-:Y:S01]  /*e9c0*/  SEL R4, RZ, 0xffffffff, P1 ;  /* 0xffffffffff047807 */ /* 0x000fe20000800000 */
[----:B------:R-:W-:Y:S01]  /*e9d0*/  UIMAD.WIDE.U32 UR8, UR44, UR12, UR8 ;  /* 0x0000000c2c0872a5 */ /* 0x000fe2000f8e0008 */
[----:B-1----:R-:W-:Y:S01]  /*e9e0*/  ISETP.NE.AND P0, PT, R11, 0x1, PT ;  /* 0x000000010b00780c */ /* 0x002fe20003f05270 */
[----:B------:R-:W-:Y:S01]  /*e9f0*/  VIADD R8, R3, UR45 ;  /* 0x0000002d03087c36 */ /* 0x000fe20008000000 */
[----:B------:R-:W-:Y:S01]  /*ea00*/  ISETP.GE.AND P1, PT, R37, UR14, PT ;  /* 0x0000000e25007c0c */ /* 0x000fe2000bf26270 */
[----:B------:R-:W-:Y:S01]  /*ea10*/  IMAD.SHL.U32 R9, R4, 0x4, RZ ;  /* 0x0000000404097824 */ /* 0x000fe200078e00ff */
[----:B------:R-:W-:Y:S01]  /*ea20*/  ULDC.64 UR10, c[0x0][0xaf0] ;  /* 0x0002bc00000a7ab9 */ /* 0x000fe20000000a00 */
[----:B------:R-:W-:Y:S01]  /*ea30*/  UIMAD UR9, UR44, UR13, UR9 ;  /* 0x0000000d2c0972a4 */ /* 0x000fe2000f8e0209 */
[----:B------:R-:W-:Y:S01]  /*ea40*/  IMAD.MOV.U32 R3, RZ, RZ, R8 ;  /* 0x000000ffff037224 */ /* 0x000fe200078e0008 */
[----:B------:R-:W-:Y:S01]  /*ea50*/  UIMAD UR42, UR42, UR10, URZ ;  /* 0x0000000a2a2a72a4 */ /* 0x000fe2000f8e023f */
[C---:B------:R-:W-:Y:S01]  /*ea60*/  VIADD R27, R2.reuse, 0x100 ;  /* 0x00000100021b7836 */ /* 0x040fe20000000000 */
[----:B------:R-:W-:Y:S01]  /*ea70*/  UIMAD.WIDE.U32 UR8, UR41, UR10, UR8 ;  /* 0x0000000a290872a5 */ /* 0x000fe2000f8e0008 */
[----:B------:R-:W-:Y:S01]  /*ea80*/  LOP3.LUT R6, R9, 0x4, R6, 0xe2, !PT ;  /* 0x0000000409067812 */ /* 0x000fe200078ee206 */
[----:B------:R-:W-:Y:S01]  /*ea90*/  UIMAD UR4, UR41, UR11, UR42 ;  /* 0x0000000b290472a4 */ /* 0x000fe2000f8e022a */
[C---:B------:R-:W-:Y:S01]  /*eaa0*/  VIADD R29, R2.reuse, 0x140 ;  /* 0x00000140021d7836 */ /* 0x040fe20000000000 */
[----:B------:R-:W0:Y:S01]  /*eab0*/  @P0 LDC R5, c[0x0][0xbec] ;  /* 0x0002fb00ff050b82 */ /* 0x000e220000000800 */
[----:B------:R-:W-:Y:S01]  /*eac0*/  VIADD R33, R2, 0x180 ;  /* 0x0000018002217836 */ /* 0x000fe20000000000 */
[----:B------:R-:W-:Y:S01]  /*ead0*/  UIADD3 UR4, UR9, UR4, URZ ;  /* 0x0000000409047290 */ /* 0x000fe2000fffe03f */
[----:B-----5:R-:W-:Y:S01]  /*eae0*/  IMAD R25, R0, R11, RZ ;  /* 0x0000000b00197224 */ /* 0x020fe200078e02ff */
[----:B------:R-:W-:Y:S01]  /*eaf0*/  BSSY B1, `(.L_x_7685) ;  /* 0x0000055000017945 */ /* 0x000fe20003800000 */
[----:B------:R-:W-:Y:S01]  /*eb00*/  VIADD R26, R13, UR45 ;  /* 0x0000002d0d1a7c36 */ /* 0x000fe20008000000 */
[----:B------:R-:W-:Y:S01]  /*eb10*/  SHF.R.S32.HI R35, RZ, 0x1f, R186 ;  /* 0x0000001fff237819 */ /* 0x000fe200000114ba */
[----:B------:R-:W-:Y:S01]  /*eb20*/  VIADD R31, R2, 0x1c0 ;  /* 0x000001c0021f7836 */ /* 0x000fe20000000000 */
[----:B------:R-:W1:Y:S01]  /*eb30*/  @P0 LDC R7, c[0x0][0xbf0] ;  /* 0x0002fc00ff070b82 */ /* 0x000e620000000800 */
[----:B------:R-:W-:-:S02]  /*eb40*/  SHF.R.S32.HI R30, RZ, 0x1f, R33 ;  /* 0x0000001fff1e7819 */ /* 0x000fc40000011421 */
[----:B------:R-:W-:Y:S02]  /*eb50*/  SHF.R.S32.HI R32, RZ, 0x1f, R27 ;  /* 0x0000001fff207819 */ /* 0x000fe4000001141b */
[----:B------:R-:W-:Y:S02]  /*eb60*/  SHF.R.S32.HI R28, RZ, 0x1f, R31 ;  /* 0x0000001fff1c7819 */ /* 0x000fe4000001141f */
[----:B------:R-:W-:Y:S02]  /*eb70*/  SHF.R.S32.HI R34, RZ, 0x1f, R29 ;  /* 0x0000001fff227819 */ /* 0x000fe4000001141d */
[----:B------:R-:W-:Y:S02]  /*eb80*/  SHF.R.S32.HI R36, RZ, 0x1f, R37 ;  /* 0x0000001fff247819 */ /* 0x000fe40000011425 */
[----:B------:R-:W-:Y:S01]  /*eb90*/  SHF.R.S32.HI R38, RZ, 0x1f, R187 ;  /* 0x0000001fff267819 */ /* 0x000fe200000114bb */
[----:B0-----:R-:W-:Y:S01]  /*eba0*/  @P0 IMAD.HI.U32 R4, R8, R5, RZ ;  /* 0x0000000508040227 */ /* 0x001fe200078e00ff */
[----:B------:R-:W-:-:S02]  /*ebb0*/  SEL R5, RZ, 0xffffffff, P1 ;  /* 0xffffffffff057807 */ /* 0x000fc40000800000 */
        /* <DEDUP_REMOVED lines=72> */
.L_x_7686:
[----:B------:R-:W-:Y:S05]  /*f040*/  BSYNC B1 ;  /* 0x0000000000017941 */ /* 0x000fea0003800000 */
.L_x_7685:
        /* <DEDUP_REMOVED lines=36> */
.L_x_7679:
[----:B------:R-:W-:Y:S05]  /*f290*/  BSYNC B0 ;  /* 0x0000000000007941 */ /* 0x000fea0003800000 */
.L_x_7672:
[----:B------:R-:W-:Y:S02]  /*f2a0*/  ULDC UR4, c[0x0][0xc3c] ;  /* 0x00030f0000047ab9 */ /* 0x000fe40000000800 */
[----:B------:R-:W-:-:S06]  /*f2b0*/  UISETP.GE.AND UP0, UPT, UR7, UR4, UPT ;  /* 0x000000040700728c */ /* 0x000fcc000bf06270 */
[----:B------:R-:W-:-:S13]  /*f2c0*/  PLOP3.LUT P0, PT, PT, PT, UP0, 0x80, 0x0 ;  /* 0x000000000000781c */ /* 0x000fda0003f0f008 */
[----:B------:R-:W-:Y:S05]  /*f2d0*/  @!P0 BRA `(.L_x_7687) ;  /* 0xffffff1c00f88947 */ /* 0x000fea000383ffff */
[----:B------:R-:W-:Y:S05]  /*f2e0*/  EXIT ;  /* 0x000000000000794d */ /* 0x000fea0003800000 */
.L_x_7617:
        /* <DEDUP_REMOVED lines=16> */
.L_x_7688:
        /* <DEDUP_REMOVED lines=43> */
.L_x_7692:
        /* <DEDUP_REMOVED lines=35> */
.L_x_7690:
        /* <DEDUP_REMOVED lines=13> */
.L_x_7693:
        /* <DEDUP_REMOVED lines=62> */
.L_x_7694:
        /* <DEDUP_REMOVED lines=61> */
.L_x_7695:
[----:B------:R-:W-:-:S05]  /*10150*/  LOP3.LUT R25, RZ, R2, RZ, 0x33, !PT ;  /* 0x00000002ff197212 */ /* 0x000fca00078e33ff */
[----:B------:R-:W-:Y:S01]  /*10160*/  IMAD.IADD R25, R6, 0x1, R25 ;  /* 0x0000000106197824 */ /* 0x000fe200078e0219 */
[----:B------:R-:W-:Y:S06]  /*10170*/  BRA `(.L_x_7696) ;  /* 0x0000000000147947 */ /* 0x000fec0003800000 */
.L_x_7691:
[----:B------:R-:W-:Y:S01]  /*10180*/  ULDC UR4, c[0x0][0xc3c] ;  /* 0x00030f0000047ab9 */ /* 0x000fe20000000800 */
[----:B------:R-:W-:Y:S02]  /*10190*/  IMAD.MOV.U32 R25, RZ, RZ, RZ ;  /* 0x000000ffff197224 */ /* 0x000fe400078e00ff */
[----:B------:R-:W-:Y:S02]  /*101a0*/  IMAD.U32 R24, RZ, RZ, UR6 ;  /* 0x00000006ff187e24 */ /* 0x000fe4000f8e00ff */
[----:B------:R-:W-:Y:S02]  /*101b0*/  IMAD.MOV.U32 R26, RZ, RZ, RZ ;  /* 0x000000ffff1a7224 */ /* 0x000fe400078e00ff */
[----:B------:R-:W-:-:S07]  /*101c0*/  IMAD.U32 R27, RZ, RZ, UR4 ;  /* 0x00000004ff1b7e24 */ /* 0x000fce000f8e00ff */
.L_x_7696:
[----:B------:R-:W-:-:S13]  /*101d0*/  ISETP.NE.AND P0, PT, R7, RZ, PT ;  /* 0x000000ff0700720c */ /* 0x000fda0003f05270 */
[----:B------:R-:W0:Y:S01]  /*101e0*/  @!P0 S2R R3, SR_CgaCtaId ;  /* 0x0000000000038919 */ /* 0x000e220000008800 */
[----:B------:R-:W-:-:S04]  /*101f0*/  @!P0 MOV R2, 0x400 ;  /* 0x0000040000028802 */ /* 0x000fc80000000f00 */
[----:B0-----:R-:W-:-:S05]  /*10200*/  @!P0 LEA R2, R3, R2, 0x18 ;  /* 0x0000000203028211 */ /* 0x001fca00078ec0ff */
[----:B------:R0:W-:Y:S01]  /*10210*/  @!P0 STS.128 [R2+0x28cd0], R24 ;  /* 0x028cd01802008388 */ /* 0x0001e20000000c00 */
[----:B------:R-:W-:Y:S06]  /*10220*/  BAR.ARV 0x5, 0x180 ;  /* 0x0146000000007b1d */ /* 0x000fec0000002000 */
.L_x_7689:
[----:B------:R2:W-:Y:S01]  /*10230*/  STL [R1+0x20], RZ ;  /* 0x000020ff01007387 */ /* 0x0005e20000100800 */
[----:B------:R-:W-:Y:S01]  /*10240*/  ULDC UR4, c[0x0][0xc3c] ;  /* 0x00030f0000047ab9 */ /* 0x000fe20000000800 */
[----:B------:R-:W-:Y:S01]  /*10250*/  IMAD.MOV.U32 R22, RZ, RZ, 0x1 ;  /* 0x00000001ff167424 */ /* 0x000fe200078e00ff */
[----:B-1----:R-:W-:Y:S01]  /*10260*/  ISETP.GE.AND P0, PT, R27, UR4, PT ;  /* 0x000000041b007c0c */ /* 0x002fe2000bf06270 */
[----:B------:R-:W-:-:S12]  /*10270*/  IMAD.MOV.U32 R18, RZ, RZ, RZ ;  /* 0x000000ffff127224 */ /* 0x000fd800078e00ff */
[----:B--2---:R-:W-:Y:S05]  /*10280*/  @P0 BRA `(.L_x_7697) ;  /* 0x0000004c00f80947 */ /* 0x004fea0003800000 */
[----:B------:R-:W1:Y:S01]  /*10290*/  S2UR UR5, SR_CgaCtaId ;  /* 0x00000000000579c3 */ /* 0x000e620000008800 */
[C---:B0-----:R-:W-:Y:S01]  /*102a0*/  IMAD.SHL.U32 R2, R0.reuse, 0x8, RZ ;  /* 0x0000000800027824 */ /* 0x041fe200078e00ff */
        /* <DEDUP_REMOVED lines=18> */
[----:B-1----:R-:W-:Y:S01]  /*103d0*/  ULEA UR4, UR5, UR4, 0x18 ;  /* 0x0000000405047291 */ /* 0x002fe2000f8ec03f */
[C---:B------:R-:W-:Y:S02]  /*103e0*/  LOP3.LUT R2, R0.reuse, 0x100, RZ, 0xfc, !PT ;  /* 0x0000010000027812 */ /* 0x040fe400078efcff */
[C---:B------:R-:W-:Y:S02]  /*103f0*/  LOP3.LUT R4, R0.reuse, 0x140, RZ, 0xfc, !PT ;  /* 0x0000014000047812 */ /* 0x040fe400078efcff */
[C---:B------:R-:W-:Y:S01]  /*10400*/  LOP3.LUT R3, R0.reuse, 0x180, RZ, 0xfc, !PT ;  /* 0x0000018000037812 */ /* 0x040fe200078efcff */
[----:B------:R-:W-:Y:S01]  /*10410*/  IMAD.U32 R17, RZ, RZ, UR4 ;  /* 0x00000004ff117e24 */ /* 0x000fe2000f8e00ff */
[----:B------:R-:W-:-:S03]  /*10420*/  LOP3.LUT R2, R0, 0x1c0, RZ, 0xfc, !PT ;  /* 0x000001c000027812 */ /* 0x000fc600078efcff */
[----:B------:R-:W-:-:S05]  /*10430*/  IMAD R0, R33, 0x2, R17 ;  /* 0x0000000221007824 */ /* 0x000fca00078e0211 */
[----:B------:R0:W-:Y:S02]  /*10440*/  STL [R1+0x28], R0 ;  /* 0x0000280001007387 */ /* 0x0001e40000100800 */
.L_x_7760:
[----:B-1----:R-:W1:Y:S02]  /*10450*/  LDC.64 R2, c[0x0][0xc88] ;  /* 0x00032200ff027b82 */ /* 0x002e640000000a00 */
[----:B-1----:R-:W-:-:S05]  /*10460*/  IMAD.WIDE R2, R27, 0x4, R2 ;  /* 0x000000041b027825 */ /* 0x002fca00078e0202 */
[----:B------:R-:W0:Y:S01]  /*10470*/  LDG.E R29, desc[UR50][R2.64] ;  /* 0x00000032021d7981 */ /* 0x000e22000c1e1900 */
[----:B------:R-:W-:Y:S05]  /*10480*/  YIELD ;  /* 0x0000000000007946 */ /* 0x000fea0003800000 */
[----:B------:R-:W-:Y:S01]  /*10490*/  ULDC.64 UR4, c[0x0][0xa28] ;  /* 0x00028a0000047ab9 */ /* 0x000fe20000000a00 */
[----:B------:R-:W-:Y:S01]  /*104a0*/  IMAD.MOV.U32 R31, RZ, RZ, RZ ;  /* 0x000000ffff1f7224 */ /* 0x000fe200078e00ff */
[----:B------:R-:W-:Y:S01]  /*104b0*/  ISETP.NE.U32.AND P0, PT, RZ, UR4, PT ;  /* 0x00000004ff007c0c */ /* 0x000fe2000bf05070 */
[----:B------:R-:W-:-:S03]  /*104c0*/  ULDC.64 UR6, c[0x0][0xa18] ;  /* 0x0002860000067ab9 */ /* 0x000fc60000000a00 */
[----:B------:R-:W-:Y:S01]  /*104d0*/  ISETP.NE.AND.EX P0, PT, RZ, UR5, PT, P0 ;  /* 0x00000005ff007c0c */ /* 0x000fe2000bf05300 */
[----:B------:R-:W-:Y:S01]  /*104e0*/  IMAD.MOV.U32 R37, RZ, RZ, RZ ;  /* 0x000000ffff257224 */ /* 0x000fe200078e00ff */
[----:B0-----:R-:W-:-:S11]  /*104f0*/  SHF.R.S32.HI R0, RZ, 0x1f, R29 ;  /* 0x0000001fff007819 */ /* 0x001fd6000001141d */
        /* <DEDUP_REMOVED lines=37> */
.L_x_7698:
        /* <DEDUP_REMOVED lines=9> */
.L_x_7699:
        /* <DEDUP_REMOVED lines=9> */
.L_x_7700:
[----:B------:R-:W3:Y:S01]  /*10870*/  LDL R4, [R1+0x4] ;  /* 0x0000040001047983 */ /* 0x000ee20000100800 */
[----:B012---:R-:W0:Y:S01]  /*10880*/  LDC R0, c[0x0][0x448] ;  /* 0x00011200ff007b82 */ /* 0x007e220000000800 */
[----:B-----5:R-:W-:Y:S01]  /*10890*/  IADD3 R28, -R31, R28, RZ ;  /* 0x0000001c1f1c7210 */ /* 0x020fe20007ffe1ff */
[----:B------:R-:W-:Y:S01]  /*108a0*/  BSSY B0, `(.L_x_7701) ;  /* 0x0000038000007945 */ /* 0x000fe20003800000 */
[----:B------:R-:W-:Y:S02]  /*108b0*/  LOP3.LUT R16, R16, 0xfffffdff, RZ, 0xc0, !PT ;  /* 0xfffffdff10107812 */ /* 0x000fe400078ec0ff */
[----:B0-----:R-:W-:Y:S01]  /*108c0*/  ISETP.NE.AND P0, PT, R0, 0x1, PT ;  /* 0x000000010000780c */ /* 0x001fe20003f05270 */
[----:B------:R-:W-:-:S04]  /*108d0*/  IMAD.SHL.U32 R0, R25, 0x40, RZ ;  /* 0x0000004019007824 */ /* 0x000fc800078e00ff */
[----:B------:R-:W-:-:S08]  /*108e0*/  VIADD R0, R0, 0x3f ;  /* 0x0000003f00007836 */ /* 0x000fd00000000000 */
[----:B------:R-:W0:Y:S01]  /*108f0*/  @P0 LDC R3, c[0x0][0x44c] ;  /* 0x00011300ff030b82 */ /* 0x000e220000000800 */
[----:B------:R-:W-:-:S07]  /*10900*/  @P0 LOP3.LUT R16, R16, 0x200, RZ, 0xfc, !PT ;  /* 0x0000020010100812 */ /* 0x000fce00078efcff */
[----:B------:R-:W1:Y:S01]  /*10910*/  @P0 LDC R2, c[0x0][0x450] ;  /* 0x00011400ff020b82 */ /* 0x000e620000000800 */
[----:B0-----:R-:W-:-:S05]  /*10920*/  @P0 IMAD.HI.U32 R3, R0, R3, RZ ;  /* 0x0000000300030227 */ /* 0x001fca00078e00ff */
[----:B-1----:R-:W-:Y:S01]  /*10930*/  @P0 SHF.R.U32.HI R0, RZ, R2, R3 ;  /* 0x00000002ff000219 */ /* 0x002fe20000011603 */
[C---:B------:R-:W-:Y:S01]  /*10940*/  VIADD R2, R28.reuse, 0x3f ;  /* 0x0000003f1c027836 */ /* 0x040fe20000000000 */
[----:B---3--:R-:W-:-:S05]  /*10950*/  IADD3 R3, R28, 0x40, -R4 ;  /* 0x000000401c037810 */ /* 0x008fca0007ffe804 */
[----:B------:R-:W-:-:S05]  /*10960*/  IMAD.IADD R0, R3, 0x1, R0 ;  /* 0x0000000103007824 */ /* 0x000fca00078e0200 */
[----:B------:R-:W-:-:S04]  /*10970*/  SHF.R.S32.HI R3, RZ, 0x1f, R0 ;  /* 0x0000001fff037819 */ /* 0x000fc80000011400 */
[----:B------:R-:W-:Y:S02]  /*10980*/  LEA.HI R0, R3, R0, RZ, 0x6 ;  /* 0x0000000003007211 */ /* 0x000fe400078f30ff */
[----:B------:R-:W-:Y:S02]  /*10990*/  SHF.R.S32.HI R3, RZ, 0x1f, R2 ;  /* 0x0000001fff037819 */ /* 0x000fe40000011402 */
[----:B------:R-:W-:Y:S02]  /*109a0*/  SHF.R.S32.HI R0, RZ, 0x6, R0 ;  /* 0x00000006ff007819 */ /* 0x000fe40000011400 */
[----:B------:R-:W-:Y:S02]  /*109b0*/  LEA.HI R3, R3, R2, RZ, 0x6 ;  /* 0x0000000203037211 */ /* 0x000fe400078f30ff */
[----:B------:R-:W-:Y:S02]  /*109c0*/  LOP3.LUT R2, R26, 0xff000000, RZ, 0xc0, !PT ;  /* 0xff0000001a027812 */ /* 0x000fe400078ec0ff */
[----:B------:R-:W-:-:S02]  /*109d0*/  SHF.R.S32.HI R3, RZ, 0x6, R3 ;  /* 0x00000006ff037819 */ /* 0x000fc40000011403 */
[----:B------:R-:W-:Y:S02]  /*109e0*/  SHF.R.U32.HI R2, RZ, 0x8, R2 ;  /* 0x00000008ff027819 */ /* 0x000fe40000011602 */
[----:B------:R-:W-:Y:S02]  /*109f0*/  VIMNMX R0, R3, R0, PT ;  /* 0x0000000003007248 */ /* 0x000fe40003fe0100 */
[----:B------:R-:W-:Y:S02]  /*10a00*/  LOP3.LUT R3, R26, 0xff0000, RZ, 0xc0, !PT ;  /* 0x00ff00001a037812 */ /* 0x000fe400078ec0ff */
[----:B------:R-:W-:Y:S02]  /*10a10*/  ISETP.GE.AND P0, PT, R0, 0x1, PT ;  /* 0x000000010000780c */ /* 0x000fe40003f06270 */
[----:B------:R-:W-:Y:S01]  /*10a20*/  LEA.HI R4, R3, R2, RZ, 0x10 ;  /* 0x0000000203047211 */ /* 0x000fe200078f80ff */
[----:B------:R-:W-:-:S10]  /*10a30*/  IMAD.MOV.U32 R2, RZ, RZ, RZ ;  /* 0x000000ffff027224 */ /* 0x000fd400078e00ff */
[----:B------:R-:W-:Y:S05]  /*10a40*/  @!P0 BRA `(.L_x_7702) ;  /* 0x0000000000748947 */ /* 0x000fea0003800000 */
        /* <DEDUP_REMOVED lines=29> */
.L_x_7702:
[----:B------:R-:W-:Y:S05]  /*10c20*/  BSYNC B0 ;  /* 0x0000000000007941 */ /* 0x000fea0003800000 */
.L_x_7701:
        /* <DEDUP_REMOVED lines=24> */
.L_x_7704:
        /* <DEDUP_REMOVED lines=20> */
.L_x_7707:
[----:B------:R-:W-:Y:S05]  /*10ef0*/  BSYNC B6 ;  /* 0x0000000000067941 */ /* 0x000fea0003800000 */
.L_x_7706:
        /* <DEDUP_REMOVED lines=20> */
.L_x_7710:
        /* <DEDUP_REMOVED lines=15> */
.L_x_7709:
[----:B------:R-:W-:Y:S05]  /*11130*/  BSYNC B6 ;  /* 0x0000000000067941 */ /* 0x000fea0003800000 */
.L_x_7708:
[----:B------:R-:W0:Y:S01]  /*11140*/  S2R R34, SR_TID.X ;  /* 0x0000000000227919 */ /* 0x000e220000002100 */
[----:B------:R-:W-:Y:S01]  /*11150*/  ULDC.64 UR4, c[0x0][0x9f8] ;  /* 0x00027e0000047ab9 */ /* 0x000fe20000000a00 */
[----:B------:R-:W1:Y:S01]  /*11160*/  LDC R20, c[0x0][0x430] ;  /* 0x00010c00ff147b82 */ /* 0x000e620000000800 */
[----:B------:R-:W-:-:S04]  /*11170*/  ISETP.NE.U32.AND P0, PT, RZ, UR4, PT ;  /* 0x00000004ff007c0c */ /* 0x000fc8000bf05070 */
[----:B------:R-:W-:Y:S01]  /*11180*/  ISETP.NE.AND.EX P0, PT, RZ, UR5, PT, P0 ;  /* 0x00000005ff007c0c */ /* 0x000fe2000bf05300 */
[----:B------:R-:W2:-:S12]  /*11190*/  S2R R21, SR_TID.X ;  /* 0x0000000000157919 */ /* 0x000e980000002100 */
[----:B------:R-:W-:Y:S01]  /*111a0*/  @P0 IADD3 R2, P1, R19, UR4, RZ ;  /* 0x0000000413020c10 */ /* 0x000fe2000ff3e0ff */
[----:B------:R-:W-:-:S03]  /*111b0*/  ULDC UR4, c[0x0][0x320] ;  /* 0x0000c80000047ab9 */ /* 0x000fc60000000800 */
[----:B------:R-:W-:-:S05]  /*111c0*/  @P0 IADD3.X R3, R32, UR5, RZ, P1, !PT ;  /* 0x0000000520030c10 */ /* 0x000fca0008ffe4ff */
[----:B------:R3:W5:Y:S01]  /*111d0*/  @P0 LDG.E R23, desc[UR50][R2.64] ;  /* 0x0000003202170981 */ /* 0x000762000c1e1900 */
[----:B------:R-:W-:Y:S01]  /*111e0*/  LOP3.LUT R16, R16, 0xffffffbf, RZ, 0xc0, !PT ;  /* 0xffffffbf10107812 */ /* 0x000fe200078ec0ff */
[----:B------:R-:W-:Y:S01]  /*111f0*/  UMOV UR5, 0xffffffff ;  /* 0xffffffff00057882 */ /* 0x000fe20000000000 */
[----:B0-----:R-:W-:-:S05]  /*11200*/  IMAD.SHL.U32 R34, R34, 0x8, RZ ;  /* 0x0000000822227824 */ /* 0x001fca00078e00ff */
[----:B------:R-:W-:Y:S01]  /*11210*/  LOP3.LUT R34, R34, 0x38, RZ, 0xc0, !PT ;  /* 0x0000003822227812 */ /* 0x000fe200078ec0ff */
[----:B--2---:R-:W-:-:S03]  /*11220*/  IMAD.SHL.U32 R21, R21, 0x8, RZ ;  /* 0x0000000815157824 */ /* 0x004fc600078e00ff */
[C---:B------:R-:W-:Y:S02]  /*11230*/  LOP3.LUT R0, R34.reuse, 0x40, RZ, 0xfc, !PT ;  /* 0x0000004022007812 */ /* 0x040fe400078efcff */
[----:B------:R-:W-:Y:S02]  /*11240*/  LOP3.LUT R4, R34, 0x180, RZ, 0xfc, !PT ;  /* 0x0000018022047812 */ /* 0x000fe400078efcff */
[----:B------:R-:W-:Y:S02]  /*11250*/  ISETP.GE.AND P3, PT, R0, UR4, PT ;  /* 0x0000000400007c0c */ /* 0x000fe4000bf66270 */
[----:B------:R-:W0:Y:S01]  /*11260*/  S2R R0, SR_TID.X ;  /* 0x0000000000007919 */ /* 0x000e220000002100 */
[----:B------:R-:W-:Y:S02]  /*11270*/  LOP3.LUT R34, R34, 0x1c0, RZ, 0xfc, !PT ;  /* 0x000001c022227812 */ /* 0x000fe400078efcff */
[----:B------:R-:W-:Y:S02]  /*11280*/  LOP3.LUT R21, R21, 0x38, RZ, 0xc0, !PT ;  /* 0x0000003815157812 */ /* 0x000fe400078ec0ff */
[----:B------:R-:W-:-:S02]  /*11290*/  ISETP.GE.AND P0, PT, R34, UR4, PT ;  /* 0x0000000422007c0c */ /* 0x000fc4000bf06270 */
[----:B------:R-:W2:Y:S01]  /*112a0*/  S2R R34, SR_TID.X ;  /* 0x0000000000227919 */ /* 0x000ea20000002100 */
[----:B------:R-:W-:Y:S02]  /*112b0*/  ISETP.GE.AND P2, PT, R21, UR4, PT ;  /* 0x0000000415007c0c */ /* 0x000fe4000bf46270 */
[----:B------:R-:W-:Y:S02]  /*112c0*/  ISETP.GE.AND P1, PT, R4, UR4, PT ;  /* 0x0000000404007c0c */ /* 0x000fe4000bf26270 */
[----:B------:R-:W-:Y:S02]  /*112d0*/  @P3 LOP3.LUT R16, R16, 0x40, RZ, 0xfc, !PT ;  /* 0x0000004010103812 */ /* 0x000fe400078efcff */
[----:B------:R-:W-:Y:S02]  /*112e0*/  SEL R7, RZ, 0x40, P1 ;  /* 0x00000040ff077807 */ /* 0x000fe40000800000 */
[----:B------:R-:W-:Y:S02]  /*112f0*/  LOP3.LUT R16, R16, 0xffffff7f, RZ, 0xc0, !PT ;  /* 0xffffff7f10107812 */ /* 0x000fe400078ec0ff */
[----:B------:R-:W-:-:S03]  /*11300*/  SEL R8, RZ, 0x80, P0 ;  /* 0x00000080ff087807 */ /* 0x000fc60000000000 */
[----:B------:R-:W-:-:S04]  /*11310*/  @P2 LOP3.LUT R16, R16, 0x80, RZ, 0xfc, !PT ;  /* 0x0000008010102812 */ /* 0x000fc800078efcff */
[----:B------:R-:W-:Y:S01]  /*11320*/  LOP3.LUT R16, R16, 0xffffffdf, RZ, 0xc0, !PT ;  /* 0xffffffdf10107812 */ /* 0x000fe200078ec0ff */
[----:B0-----:R-:W-:-:S05]  /*11330*/  IMAD.SHL.U32 R0, R0, 0x8, RZ ;  /* 0x0000000800007824 */ /* 0x001fca00078e00ff */
[----:B------:R-:W-:Y:S01]  /*11340*/  LOP3.LUT R0, R0, 0x38, RZ, 0xc0, !PT ;  /* 0x0000003800007812 */ /* 0x000fe200078ec0ff */
[----:B--2---:R-:W-:-:S03]  /*11350*/  IMAD.SHL.U32 R34, R34, 0x8, RZ ;  /* 0x0000000822227824 */ /* 0x004fc600078e00ff */
[----:B------:R-:W-:Y:S02]  /*11360*/  LOP3.LUT R0, R0, 0x80, RZ, 0xfc, !PT ;  /* 0x0000008000007812 */ /* 0x000fe400078efcff */
[----:B------:R-:W-:Y:S02]  /*11370*/  LOP3.LUT R34, R34, 0x38, RZ, 0xc0, !PT ;  /* 0x0000003822227812 */ /* 0x000fe400078ec0ff */
[----:B------:R-:W-:Y:S02]  /*11380*/  ISETP.GE.AND P5, PT, R0, UR4, PT ;  /* 0x0000000400007c0c */ /* 0x000fe4000bfa6270 */
[----:B------:R-:W-:Y:S02]  /*11390*/  LOP3.LUT R34, R34, 0xc0, RZ, 0xfc, !PT ;  /* 0x000000c022227812 */ /* 0x000fe400078efcff */
[----:B------:R-:W-:Y:S02]  /*113a0*/  LEA R0, R35, 0xffffffc0, 0x6 ;  /* 0xffffffc023007811 */ /* 0x000fe400078e30ff */
        /* <DEDUP_REMOVED lines=12> */
[----:B-1-3--:R-:W-:Y:S06]  /*11470*/  BRA.DIV UR5, `(.L_x_7711) ;  /* 0x0000004605347947 */ /* 0x00afec000b800000 */
.L_x_7778:
        /* <DEDUP_REMOVED lines=56> */
.L_x_7712:
[----:B------:R-:W-:Y:S01]  /*11800*/  IADD3 R28, -R36, R28, -R0 ;  /* 0x0000001c241c7210 */ /* 0x000fe20007ffe900 */
[----:B------:R-:W-:Y:S01]  /*11810*/  IMAD R19, R18, 0x8, R17 ;  /* 0x0000000812137824 */ /* 0x000fe200078e0211 */
[----:B------:R-:W-:Y:S01]  /*11820*/  SHF.L.U32 R0, R22, 0x1f, RZ ;  /* 0x0000001f16007819 */ /* 0x000fe200000006ff */
[----:B------:R-:W-:Y:S03]  /*11830*/  BSSY B0, `(.L_x_7713) ;  /* 0x0000003000007945 */ /* 0x000fe60003800000 */
[----:B------:R-:W0:Y:S02]  /*11840*/  SYNCS.PHASECHK.TRANS64.TRYWAIT P0, [R19+URZ+0x28c40], R0 ;  /* 0x028c4000130075a7 */ /* 0x000e24000800017f */
[----:B0-----:R-:W-:Y:S05]  /*11850*/  @!P0 BRA `(.L_x_7714) ;  /* 0x0000004000708947 */ /* 0x001fea0003800000 */
.L_x_7779:
[----:B------:R-:W-:Y:S05]  /*11860*/  BSYNC B0 ;  /* 0x0000000000007941 */ /* 0x000fea0003800000 */
.L_x_7713:
        /* <DEDUP_REMOVED lines=63> */
.L_x_7789:
        /* <DEDUP_REMOVED lines=10> */
.L_x_7716:
        /* <DEDUP_REMOVED lines=11> */
.L_x_7717:
        /* <DEDUP_REMOVED lines=39> */
.L_x_7719:
[----:B------:R-:W-:Y:S05]  /*12020*/  BSYNC B6 ;  /* 0x0000000000067941 */ /* 0x000fea0003800000 */
.L_x_7718:
        /* <DEDUP_REMOVED lines=28> */
[----:B--2---:R-:W-:Y:S02]  /*121f0*/  @P6 SHF.R.U32.HI R4, RZ, R0, R6 ;  /* 0x00000000ff046219 */ /* 0x004fe40000011606 */
        /* <DEDUP_REMOVED lines=55> */
.L_x_7798:
        /* <DEDUP_REMOVED lines=10> */
.L_x_7721:
        /* <DEDUP_REMOVED lines=18> */
.L_x_7799:
[----:B------:R-:W-:Y:S05]  /*12730*/  BSYNC B0 ;  /* 0x0000000000007941 */ /* 0x000fea0003800000 */
.L_x_7722:
[----:B------:R-:W-:-:S05]  /*12740*/  IMAD.U32 R2, RZ, RZ, UR36 ;  /* 0x00000024ff027e24 */ /* 0x000fca000f8e00ff */
[----:B------:R-:W-:-:S13]  /*12750*/  ISETP.NE.AND P0, PT, R2, 0x3, PT ;  /* 0x000000030200780c */ /* 0x000fda0003f05270 */
[----:B------:R-:W-:Y:S05]  /*12760*/  @!P0 BRA `(.L_x_7724) ;  /* 0x0000000000048947 */ /* 0x000fea0003800000 */
[----:B------:R-:W-:Y:S01]  /*12770*/  BPT.TRAP 0x1 ;  /* 0x000000040000795c */ /* 0x000fe20000300000 */
.L_x_7724:
[----:B0-----:R-:W-:Y:S01]  /*12780*/  SHF.L.U32 R0, R22, 0x1f, RZ ;  /* 0x0000001f16007819 */ /* 0x001fe200000006ff */
[----:B------:R-:W-:Y:S03]  /*12790*/  BSSY B0, `(.L_x_7725) ;  /* 0x0000003000007945 */ /* 0x000fe60003800000 */
[----:B------:R-:W0:Y:S02]  /*127a0*/  SYNCS.PHASECHK.TRANS64.TRYWAIT P0, [R19+URZ+0x28c60], R0 ;  /* 0x028c6000130075a7 */ /* 0x000e24000800017f */
[----:B0-----:R-:W-:Y:S05]  /*127b0*/  @!P0 BRA `(.L_x_7726) ;  /* 0x0000003c00548947 */ /* 0x001fea0003800000 */
.L_x_7800:
[----:B------:R-:W-:Y:S05]  /*127c0*/  BSYNC B0 ;  /* 0x0000000000007941 */ /* 0x000fea0003800000 */
.L_x_7725:
        /* <DEDUP_REMOVED lines=109> */
.L_x_7810:
        /* <DEDUP_REMOVED lines=34> */
.L_x_7728:
        /* <DEDUP_REMOVED lines=11> */
.L_x_7729:
        /* <DEDUP_REMOVED lines=12> */
.L_x_7744:
        /* <DEDUP_REMOVED lines=41> */
.L_x_7732:
[----:B------:R-:W-:Y:S01]  /*134c0*/  IMAD R6, R18, 0x8, R17 ;  /* 0x0000000812067824 */ /* 0x000fe200078e0211 */
[----:B------:R-:W-:Y:S01]  /*134d0*/  SHF.L.U32 R19, R22, 0x1f, RZ ;  /* 0x0000001f16137819 */ /* 0x000fe200000006ff */
[----:B------:R-:W-:Y:S01]  /*134e0*/  BSSY B1, `(.L_x_7733) ;  /* 0x0000004000017945 */ /* 0x000fe20003800000 */
[----:B------:R-:W-:Y:S02]  /*134f0*/  SHF.R.S32.HI R9, RZ, 0x1f, R5 ;  /* 0x0000001fff097819 */ /* 0x000fe40000011405 */
[----:B------:R-:W0:Y:S02]  /*13500*/  SYNCS.PHASECHK.TRANS64.TRYWAIT P0, [R6+URZ+0x28c40], R19 ;  /* 0x028c4013060075a7 */ /* 0x000e24000800017f */
[----:B0-----:R-:W-:Y:S05]  /*13510*/  @!P0 BRA `(.L_x_7734) ;  /* 0x00000038003c8947 */ /* 0x001fea0003800000 */
.L_x_7811:
[----:B------:R-:W-:Y:S05]  /*13520*/  BSYNC B1 ;  /* 0x0000000000017941 */ /* 0x000fea0003800000 */
.L_x_7733:
        /* <DEDUP_REMOVED lines=40> */
.L_x_7821:
        /* <DEDUP_REMOVED lines=8> */
.L_x_7736:
        /* <DEDUP_REMOVED lines=11> */
.L_x_7737:
[----:B------:R2:W-:Y:S01]  /*138e0*/  SYNCS.ARRIVE.TRANS64.A1T0 RZ, [R6+URZ+0x28c30], RZ ;  /* 0x028c30ff06ff79a7 */ /* 0x0005e2000810003f */
[----:B------:R-:W-:Y:S05]  /*138f0*/  @!P2 BRA `(.L_x_7738) ;  /* 0x000000000004a947 */ /* 0x000fea0003800000 */
[----:B------:R-:W-:Y:S01]  /*13900*/  BPT.TRAP 0x1 ;  /* 0x000000040000795c */ /* 0x000fe20000300000 */
.L_x_7738:
[----:B------:R-:W3:Y:S01]  /*13910*/  SYNCS.PHASECHK.TRANS64.TRYWAIT P0, [R6+URZ+0x28c60], R19 ;  /* 0x028c6013060075a7 */ /* 0x000ee2000800017f */
[----:B------:R-:W-:Y:S04]  /*13920*/  BSSY B1, `(.L_x_7739) ;  /* 0x0000002000017945 */ /* 0x000fe80003800000 */
[----:B---3--:R-:W-:Y:S05]  /*13930*/  @!P0 BRA `(.L_x_7740) ;  /* 0x0000003800648947 */ /* 0x008fea0003800000 */
.L_x_7822:
[----:B------:R-:W-:Y:S05]  /*13940*/  BSYNC B1 ;  /* 0x0000000000017941 */ /* 0x000fea0003800000 */
.L_x_7739:
        /* <DEDUP_REMOVED lines=79> */
.L_x_7832:
        /* <DEDUP_REMOVED lines=25> */
.L_x_7742:
        /* <DEDUP_REMOVED lines=11> */
.L_x_7743:
[----:B------:R3:W-:Y:S01]  /*14080*/  SYNCS.ARRIVE.TRANS64.A1T0 RZ, [R6+URZ+0x28c50], RZ ;  /* 0x028c50ff06ff79a7 */ /* 0x0007e2000810003f */
[----:B------:R-:W-:Y:S05]  /*14090*/  @P3 BRA `(.L_x_7744) ;  /* 0xfffffff000643947 */ /* 0x000fea000383ffff */
.L_x_7731:
[----:B------:R-:W-:Y:S05]  /*140a0*/  BSYNC B0 ;  /* 0x0000000000007941 */ /* 0x000fea0003800000 */
.L_x_7730:
        /* <DEDUP_REMOVED lines=21> */
.L_x_7746:
[----:B------:R-:W-:Y:S05]  /*14200*/  BSYNC B0 ;  /* 0x0000000000007941 */ /* 0x000fea0003800000 */
.L_x_7745:
[----:B------:R-:W-:-:S07]  /*14210*/  SEL R18, R18, RZ, P0 ;  /* 0x000000ff12127207 */ /* 0x000fce0000000000 */
.L_x_7705:
[----:B------:R-:W-:Y:S05]  /*14220*/  BSYNC B7 ;  /* 0x0000000000077941 */ /* 0x000fea0003800000 */
.L_x_7703:
        /* <DEDUP_REMOVED lines=11> */
.L_x_7747:
        /* <DEDUP_REMOVED lines=23> */
[----:B----4-:R-:W-:Y:S01]  /*14450*/  @!P1 IMAD.MOV.U32 R25, RZ, RZ, R7 ;  /* 0x000000ffff199224 */ /* 0x010fe200078e0007 */
[----:B-----5:R-:W-:Y:S02]  /*14460*/  @!P1 MOV R8, R4 ;  /* 0x0000000400089202 */ /* 0x020fe40000000f00 */
        /* <DEDUP_REMOVED lines=18> */
.L_x_7842:
[----:B------:R-:W-:Y:S02]  /*14590*/  ULDC UR4, c[0x0][0xc38] ;  /* 0x00030e0000047ab9 */ /* 0x000fe40000000800 */
[----:B------:R-:W-:-:S04]  /*145a0*/  IMAD.U32 R4, RZ, RZ, UR4 ;  /* 0x00000004ff047e24 */ /* 0x000fc8000f8e00ff */
[----:B--2---:R-:W-:-:S04]  /*145b0*/  IMAD R5, R14, R4, RZ ;  /* 0x000000040e057224 */ /* 0x004fc800078e02ff */
[----:B------:R-:W-:-:S05]  /*145c0*/  IMAD.IADD R6, R6, 0x1, R5 ;  /* 0x0000000106067824 */ /* 0x000fca00078e0205 */
[----:B------:R-:W-:-:S13]  /*145d0*/  ISETP.GT.AND P6, PT, R6, R0, PT ;  /* 0x000000000600720c */ /* 0x000fda0003fc4270 */
[----:B------:R-:W-:Y:S05]  /*145e0*/  @P6 BRA `(.L_x_7750) ;  /* 0x0000000000a46947 */ /* 0x000fea0003800000 */
.L_x_7753:
        /* <DEDUP_REMOVED lines=11> */
[----:B------:R-:W-:Y:S02]  /*146a0*/  IMAD.MOV.U32 R8, RZ, RZ, RZ ;  /* 0x000000ffff087224 */ /* 0x000fe400078e00ff */
[----:B0-----:R-:W-:-:S05]  /*146b0*/  @!P6 IMAD.WIDE R2, R7, 0x4, R2 ;  /* 0x000000040702e825 */ /* 0x001fca00078e0202 */
[----:B------:R2:W3:Y:S02]  /*146c0*/  @!P6 LDG.E R25, desc[UR50][R2.64] ;  /* 0x000000320219e981 */ /* 0x0004e4000c1e1900 */
[----:B--2---:R-:W-:-:S05]  /*146d0*/  @!P6 IMAD.WIDE R2, R7, 0x4, R4 ;  /* 0x000000040702e825 */ /* 0x004fca00078e0204 */
        /* <DEDUP_REMOVED lines=20> */
.L_x_7850:
[----:B------:R-:W-:Y:S02]  /*14820*/  ULDC UR4, c[0x0][0xc38] ;  /* 0x00030e0000047ab9 */ /* 0x000fe40000000800 */
[----:B------:R-:W-:-:S04]  /*14830*/  IMAD.U32 R4, RZ, RZ, UR4 ;  /* 0x00000004ff047e24 */ /* 0x000fc8000f8e00ff */
[----:B--2---:R-:W-:-:S04]  /*14840*/  IMAD R5, R14, R4, RZ ;  /* 0x000000040e057224 */ /* 0x004fc800078e02ff */
[----:B------:R-:W-:-:S05]  /*14850*/  IMAD.IADD R6, R5, 0x1, R6 ;  /* 0x0000000105067824 */ /* 0x000fca00078e0206 */
[----:B------:R-:W-:-:S13]  /*14860*/  ISETP.GT.AND P6, PT, R6, R0, PT ;  /* 0x000000000600720c */ /* 0x000fda0003fc4270 */
[----:B------:R-:W-:Y:S05]  /*14870*/  @!P6 BRA `(.L_x_7753) ;  /* 0xfffffffc005ce947 */ /* 0x000fea000383ffff */
.L_x_7750:
        /* <DEDUP_REMOVED lines=10> */
.L_x_7855:
[----:B------:R-:W-:-:S13]  /*14920*/  ISETP.NE.AND P0, PT, R2, RZ, PT ;  /* 0x000000ff0200720c */ /* 0x000fda0003f05270 */
[----:B------:R-:W-:Y:S05]  /*14930*/  @!P0 BRA `(.L_x_7755) ;  /* 0x0000000000108947 */ /* 0x000fea0003800000 */
[----:B------:R-:W-:Y:S01]  /*14940*/  UMOV UR4, 0xffffffff ;  /* 0xffffffff00047882 */ /* 0x000fe20000000000 */
[----:B--2---:R-:W-:Y:S02]  /*14950*/  VIADD R12, R12, 0xffffffff ;  /* 0xffffffff0c0c7836 */ /* 0x004fe40000000000 */
[----:B------:R-:W-:Y:S05]  /*14960*/  BRA.DIV UR4, `(.L_x_7756) ;  /* 0x0000003a04947947 */ /* 0x000fea000b800000 */
[----:B------:R2:W0:Y:S02]  /*14970*/  SHFL.IDX PT, R24, R3, R12, 0x1f ;  /* 0x00001f0c03187589 */ /* 0x00042400000e0000 */
.L_x_7755:
[----:B----4-:R-:W-:Y:S01]  /*14980*/  ISETP.NE.AND P0, PT, R8, 0x1, PT ;  /* 0x000000010800780c */ /* 0x010fe20003f05270 */
[----:B0-----:R-:W-:-:S04]  /*14990*/  IMAD R24, R24, R4, R5 ;  /* 0x0000000418187224 */ /* 0x001fc800078e0205 */
[----:B------:R-:W-:-:S08]  /*149a0*/  IMAD.IADD R0, R0, 0x1, -R24 ;  /* 0x0000000100007824 */ /* 0x000fd000078e0a18 */
[----:B------:R-:W-:Y:S05]  /*149b0*/  @!P0 BRA `(.L_x_7757) ;  /* 0x0000000000dc8947 */ /* 0x000fea0003800000 */
[----:B---3--:R-:W-:Y:S02]  /*149c0*/  IABS R4, R25 ;  /* 0x0000001900047213 */ /* 0x008fe40000000000 */
[----:B------:R-:W-:Y:S02]  /*149d0*/  IABS R5, R8 ;  /* 0x0000000800057213 */ /* 0x000fe40000000000 */
[----:B------:R-:W0:Y:S08]  /*149e0*/  I2F.RP R6, R4 ;  /* 0x0000000400067306 */ /* 0x000e300000209400 */
[----:B------:R-:W3:Y:S08]  /*149f0*/  I2F.RP R9, R5 ;  /* 0x0000000500097306 */ /* 0x000ef00000209400 */
[----:B0-----:R-:W0:Y:S08]  /*14a00*/  MUFU.RCP R6, R6 ;  /* 0x0000000600067308 */ /* 0x001e300000001000 */
[----:B---3--:R-:W-:Y:S01]  /*14a10*/  MUFU.RCP R9, R9 ;  /* 0x0000000900097308 */ /* 0x008fe20000001000 */
[----:B0-----:R-:W-:-:S07]  /*14a20*/  VIADD R2, R6, 0xffffffe ;  /* 0x0ffffffe06027836 */ /* 0x001fce0000000000 */
[----:B--2---:R0:W2:Y:S02]  /*14a30*/  F2I.FTZ.U32.TRUNC.NTZ R3, R2 ;  /* 0x0000000200037305 */ /* 0x0040a4000021f000 */
[----:B0-----:R-:W-:Y:S02]  /*14a40*/  IMAD.MOV.U32 R2, RZ, RZ, RZ ;  /* 0x000000ffff027224 */ /* 0x001fe400078e00ff */
[----:B--2---:R-:W-:-:S04]  /*14a50*/  IMAD.MOV R7, RZ, RZ, -R3 ;  /* 0x000000ffff077224 */ /* 0x004fc800078e0a03 */
        /* <DEDUP_REMOVED lines=45> */
.L_x_7757:
[----:B--2---:R-:W0:Y:S02]  /*14d30*/  LDC.64 R2, c[0x0][0xc90] ;  /* 0x00032400ff027b82 */ /* 0x004e240000000a00 */
        /* <DEDUP_REMOVED lines=59> */
.L_x_7758:
[----:B------:R-:W-:-:S05]  /*150f0*/  LOP3.LUT R0, RZ, R3, RZ, 0x33, !PT ;  /* 0x00000003ff007212 */ /* 0x000fca00078e33ff */
[----:B------:R-:W-:Y:S01]  /*15100*/  IMAD.IADD R25, R25, 0x1, R0 ;  /* 0x0000000119197824 */ /* 0x000fe200078e0200 */
[----:B------:R-:W-:Y:S06]  /*15110*/  BRA `(.L_x_7759) ;  /* 0x00000000001c7947 */ /* 0x000fec0003800000 */
.L_x_7751:
[----:B------:R-:W-:Y:S01]  /*15120*/  UMOV UR4, URZ ;  /* 0x0000003f00047c82 */ /* 0x000fe20008000000 */
[----:B------:R-:W-:Y:S01]  /*15130*/  UMOV UR5, URZ ;  /* 0x0000003f00057c82 */ /* 0x000fe20008000000 */
[----:B------:R-:W-:Y:S01]  /*15140*/  ULDC UR6, c[0x0][0xc3c] ;  /* 0x00030f0000067ab9 */ /* 0x000fe20000000800 */
[----:B------:R-:W-:Y:S02]  /*15150*/  IMAD.MOV.U32 R24, RZ, RZ, R0 ;  /* 0x000000ffff187224 */ /* 0x000fe400078e0000 */
[----:B------:R-:W-:Y:S02]  /*15160*/  IMAD.U32 R25, RZ, RZ, UR4 ;  /* 0x00000004ff197e24 */ /* 0x000fe4000f8e00ff */
[----:B------:R-:W-:Y:S02]  /*15170*/  IMAD.U32 R26, RZ, RZ, UR5 ;  /* 0x00000005ff1a7e24 */ /* 0x000fe4000f8e00ff */
[----:B------:R-:W-:-:S07]  /*15180*/  IMAD.U32 R27, RZ, RZ, UR6 ;  /* 0x00000006ff1b7e24 */ /* 0x000fce000f8e00ff */
.L_x_7759:
        /* <DEDUP_REMOVED lines=10> */
.L_x_7748:
[----:B------:R-:W-:Y:S02]  /*15230*/  ULDC UR4, c[0x0][0xc3c] ;  /* 0x00030f0000047ab9 */ /* 0x000fe40000000800 */
[----:B0-----:R-:W-:-:S13]  /*15240*/  ISETP.GE.AND P0, PT, R27, UR4, PT ;  /* 0x000000041b007c0c */ /* 0x001fda000bf06270 */
[----:B------:R-:W-:Y:S05]  /*15250*/  @!P0 BRA `(.L_x_7760) ;  /* 0xffffffb0007c8947 */ /* 0x000fea000383ffff */
[----:B------:R-:W-:Y:S05]  /*15260*/  BSYNC B8 ;  /* 0x0000000000087941 */ /* 0x000fea0003800000 */
.L_x_7697:
[----:B------:R-:W5:Y:S01]  /*15270*/  LDL.LU R0, [R1+0x20] ;  /* 0x0000200001007983 */ /* 0x000f620000300800 */
[----:B------:R-:W-:Y:S01]  /*15280*/  BSSY B0, `(.L_x_7761) ;  /* 0x000000b000007945 */ /* 0x000fe20003800000 */
[----:B------:R-:W1:Y:S01]  /*15290*/  S2R R5, SR_CgaCtaId ;  /* 0x0000000000057919 */ /* 0x000e620000008800 */
[----:B-----5:R-:W-:-:S05]  /*152a0*/  VIADD R0, R0, 0x1 ;  /* 0x0000000100007836 */ /* 0x020fca0000000000 */
        /* <DEDUP_REMOVED lines=8> */
.L_x_7858:
[----:B------:R-:W-:Y:S05]  /*15330*/  BSYNC B0 ;  /* 0x0000000000007941 */ /* 0x000fea0003800000 */
.L_x_7761:
[----:B------:R-:W-:-:S03]  /*15340*/  UMOV UR4, 0xffffffff ;  /* 0xffffffff00047882 */ /* 0x000fc60000000000 */
[----:B------:R-:W-:Y:S05]  /*15350*/  BRA.DIV UR4, `(.L_x_7763) ;  /* 0x0000003204547947 */ /* 0x000fea000b800000 */
[----:B0-----:R-:W0:Y:S02]  /*15360*/  S2R R0, SR_TID.X ;  /* 0x0000000000007919 */ /* 0x001e240000002100 */
[----:B0-----:R-:W-:-:S04]  /*15370*/  SHF.R.U32.HI R0, RZ, 0x5, R0 ;  /* 0x00000005ff007819 */ /* 0x001fc80000011600 */
[----:B------:R-:W-:-:S05]  /*15380*/  LOP3.LUT R0, R0, 0x3, RZ, 0xc0, !PT ;  /* 0x0000000300007812 */ /* 0x000fca00078ec0ff */
[----:B------:R0:W1:Y:S02]  /*15390*/  SHFL.IDX PT, R14, R0, RZ, 0x1f ;  /* 0x00001fff000e7589 */ /* 0x00006400000e0000 */
.L_x_7861:
[----:B-1----:R-:W-:Y:S01]  /*153a0*/  ISETP.NE.AND P0, PT, R14, RZ, PT ;  /* 0x000000ff0e00720c */ /* 0x002fe20003f05270 */
[----:B------:R-:W-:-:S12]  /*153b0*/  BSSY B0, `(.L_x_7764) ;  /* 0x0000024000007945 */ /* 0x000fd80003800000 */
[----:B------:R-:W-:Y:S05]  /*153c0*/  @P0 BRA `(.L_x_7765) ;  /* 0x0000000000880947 */ /* 0x000fea0003800000 */
[----:B------:R-:W-:-:S03]  /*153d0*/  UMOV UR4, 0xffffffff ;  /* 0xffffffff00047882 */ /* 0x000fc60000000000 */
[----:B------:R-:W-:Y:S05]  /*153e0*/  BRA.DIV UR4, `(.L_x_7766) ;  /* 0x0000003204647947 */ /* 0x000fea000b800000 */
[----:B------:R-:W-:-:S13]  /*153f0*/  ELECT P6, URZ, PT ;  /* 0x00000000003f782f */ /* 0x000fda00038c0000 */
.L_x_7864:
[----:B------:R-:W-:Y:S05]  /*15400*/  @!P6 BRA `(.L_x_7765) ;  /* 0x000000000078e947 */ /* 0x000fea0003800000 */
[----:B------:R-:W-:-:S06]  /*15410*/  ULOP3.LUT UR4, UR38, 0x2, URZ, 0xfc, !UPT ;  /* 0x0000000226047892 */ /* 0x000fcc000f8efc3f */
[----:B0-----:R-:W-:-:S05]  /*15420*/  IMAD.U32 R0, RZ, RZ, UR4 ;  /* 0x00000004ff007e24 */ /* 0x001fca000f8e00ff */
[----:B------:R-:W-:-:S13]  /*15430*/  ISETP.NE.AND P0, PT, R0, 0x3, PT ;  /* 0x000000030000780c */ /* 0x000fda0003f05270 */
[----:B------:R-:W-:Y:S05]  /*15440*/  @!P0 BRA `(.L_x_7767) ;  /* 0x0000000000048947 */ /* 0x000fea0003800000 */
[----:B------:R-:W-:Y:S01]  /*15450*/  BPT.TRAP 0x1 ;  /* 0x000000040000795c */ /* 0x000fe20000300000 */
.L_x_7767:
[----:B------:R-:W-:Y:S01]  /*15460*/  IMAD R5, R18, 0x8, R7 ;  /* 0x0000000812057824 */ /* 0x000fe200078e0207 */
[----:B------:R-:W-:Y:S01]  /*15470*/  SHF.L.U32 R0, R22, 0x1f, RZ ;  /* 0x0000001f16007819 */ /* 0x000fe200000006ff */
[----:B------:R-:W-:-:S03]  /*15480*/  VIADD R18, R18, 0x1 ;  /* 0x0000000112127836 */ /* 0x000fc60000000000 */
[----:B------:R-:W0:Y:S02]  /*15490*/  SYNCS.PHASECHK.TRANS64.TRYWAIT P1, [R5+URZ+0x28c40], R0 ;  /* 0x028c4000050075a7 */ /* 0x000e24000802017f */
[----:B------:R-:W-:-:S04]  /*154a0*/  ISETP.NE.AND P2, PT, R18, 0x2, PT ;  /* 0x000000021200780c */ /* 0x000fc80003f45270 */
[----:B------:R-:W-:Y:S01]  /*154b0*/  SEL R3, RZ, 0x1, P2 ;  /* 0x00000001ff037807 */ /* 0x000fe20001000000 */
[----:B0-----:R-:W-:Y:S08]  /*154c0*/  @!P1 BRA `(.L_x_7768) ;  /* 0x00000030004c9947 */ /* 0x001ff00003800000 */
.L_x_7865:
[----:B------:R-:W-:Y:S02]  /*154d0*/  SEL R18, R18, RZ, P2 ;  /* 0x000000ff12127207 */ /* 0x000fe40001000000 */
[----:B------:R-:W-:Y:S01]  /*154e0*/  LOP3.LUT R2, R22, R3, RZ, 0x3c, !PT ;  /* 0x0000000316027212 */ /* 0x000fe200078e3cff */
[----:B------:R-:W-:Y:S06]  /*154f0*/  @!P0 BRA `(.L_x_7769) ;  /* 0x0000000000048947 */ /* 0x000fec0003800000 */
[----:B------:R-:W-:Y:S01]  /*15500*/  BPT.TRAP 0x1 ;  /* 0x000000040000795c */ /* 0x000fe20000300000 */
.L_x_7769:
[----:B------:R-:W-:Y:S01]  /*15510*/  IMAD R3, R18, 0x8, R7 ;  /* 0x0000000812037824 */ /* 0x000fe200078e0207 */
[----:B------:R-:W-:-:S04]  /*15520*/  SHF.L.U32 R2, R2, 0x1f, RZ ;  /* 0x0000001f02027819 */ /* 0x000fc800000006ff */
[----:B------:R-:W1:Y:S02]  /*15530*/  SYNCS.PHASECHK.TRANS64.TRYWAIT P1, [R3+URZ+0x28c40], R2 ;  /* 0x028c4002030075a7 */ /* 0x000e64000802017f */
[----:B-1----:R-:W-:Y:S05]  /*15540*/  @!P1 BRA `(.L_x_7770) ;  /* 0x0000003000409947 */ /* 0x002fea0003800000 */
.L_x_7866:
[----:B------:R-:W-:Y:S05]  /*15550*/  @!P0 BRA `(.L_x_7771) ;  /* 0x0000000000048947 */ /* 0x000fea0003800000 */
[----:B------:R-:W-:Y:S01]  /*15560*/  BPT.TRAP 0x1 ;  /* 0x000000040000795c */ /* 0x000fe20000300000 */
.L_x_7771:
[----:B------:R-:W5:Y:S02]  /*15570*/  SYNCS.PHASECHK.TRANS64.TRYWAIT P1, [R5+URZ+0x28c60], R0 ;  /* 0x028c6000050075a7 */ /* 0x000f64000802017f */
[----:B-----5:R-:W-:Y:S05]  /*15580*/  @!P1 BRA `(.L_x_7772) ;  /* 0x0000003000449947 */ /* 0x020fea0003800000 */
.L_x_7867:
[----:B------:R-:W-:Y:S05]  /*15590*/  @!P0 BRA `(.L_x_7773) ;  /* 0x0000000000048947 */ /* 0x000fea0003800000 */
[----:B------:R-:W-:Y:S01]  /*155a0*/  BPT.TRAP 0x1 ;  /* 0x000000040000795c */ /* 0x000fe20000300000 */
.L_x_7773:
[----:B------:R0:W0:Y:S02]  /*155b0*/  SYNCS.PHASECHK.TRANS64.TRYWAIT P0, [R3+URZ+0x28c60], R2 ;  /* 0x028c6002030075a7 */ /* 0x000024000800017f */
[----:B0-----:R-:W-:Y:S05]  /*155c0*/  @!P0 NANOSLEEP.SYNCS 0x989680 ;  /* 0x009896800000895d */ /* 0x001fea0003900000 */
[----:B------:R-:W0:Y:S02]  /*155d0*/  @!P0 SYNCS.PHASECHK.TRANS64 P0, [R3+URZ+0x28c60], R2 ;  /* 0x028c6002030085a7 */ /* 0x000e24000800007f */
[----:B0-----:R-:W-:Y:S05]  /*155e0*/  @!P0 BRA `(.L_x_7773) ;  /* 0xfffffffc00f08947 */ /* 0x001fea000383ffff */
.L_x_7765:
[----:B------:R-:W-:Y:S05]  /*155f0*/  BSYNC B0 ;  /* 0x0000000000007941 */ /* 0x000fea0003800000 */
.L_x_7764:
[----:B------:R-:W-:Y:S05]  /*15600*/  EXIT ;  /* 0x000000000000794d */ /* 0x000fea0003800000 */
.L_x_7626:
[----:B0-----:R-:W-:-:S04]  /*15610*/  IMAD.U32 R3, RZ, RZ, UR23 ;  /* 0x00000017ff037e24 */ /* 0x001fc8000f8e00ff */
[----:B------:R0:W1:Y:S03]  /*15620*/  SYNCS.PHASECHK.TRANS64.TRYWAIT P1, [R3+URZ+0x28c50], R0 ;  /* 0x028c5000030075a7 */ /* 0x000066000802017f */
[----:B-1----:R-:W-:Y:S05]  /*15630*/  @!P1 NANOSLEEP.SYNCS 0x989680 ;  /* 0x009896800000995d */ /* 0x002fea0003900000 */
[----:B------:R-:W1:Y:S02]  /*15640*/  @!P1 SYNCS.PHASECHK.TRANS64 P1, [R3+URZ+0x28c50], R0 ;  /* 0x028c5000030095a7 */ /* 0x000e64000802007f */
[----:B-1----:R-:W-:Y:S05]  /*15650*/  @!P1 BRA `(.L_x_7626) ;  /* 0xfffffffc00ec9947 */ /* 0x002fea000383ffff */
[----:B------:R-:W-:Y:S05]  /*15660*/  BRA `(.L_x_7774) ;  /* 0xfffffec800d07947 */ /* 0x000fea000383ffff */
.L_x_7632:
[----:B-1----:R-:W-:-:S04]  /*15670*/  IMAD.U32 R3, RZ, RZ, UR23 ;  /* 0x00000017ff037e24 */ /* 0x002fc8000f8e00ff */
[----:B------:R1:W2:Y:S03]  /*15680*/  SYNCS.PHASECHK.TRANS64.TRYWAIT P1, [R3+URZ+0x28c50], R0 ;  /* 0x028c5000030075a7 */ /* 0x0002a6000802017f */
[----:B--2---:R-:W-:Y:S05]  /*15690*/  @!P1 NANOSLEEP.SYNCS 0x989680 ;  /* 0x009896800000995d */ /* 0x004fea0003900000 */
[----:B------:R-:W2:Y:S02]  /*156a0*/  @!P1 SYNCS.PHASECHK.TRANS64 P1, [R3+URZ+0x28c50], R0 ;  /* 0x028c5000030095a7 */ /* 0x000ea4000802007f */
[----:B--2---:R-:W-:Y:S05]  /*156b0*/  @!P1 BRA `(.L_x_7632) ;  /* 0xfffffffc00ec9947 */ /* 0x004fea000383ffff */
[----:B------:R-:W-:Y:S05]  /*156c0*/  BRA `(.L_x_7631) ;  /* 0xfffffed400d47947 */ /* 0x000fea000383ffff */
.L_x_7637:
[----:B0-----:R-:W-:-:S04]  /*156d0*/  IMAD.U32 R3, RZ, RZ, UR40 ;  /* 0x00000028ff037e24 */ /* 0x001fc8000f8e00ff */
[----:B------:R0:W1:Y:S03]  /*156e0*/  SYNCS.PHASECHK.TRANS64.TRYWAIT P1, [R3+URZ+0x28c00], R0 ;  /* 0x028c0000030075a7 */ /* 0x000066000802017f */
[----:B-1----:R-:W-:Y:S05]  /*156f0*/  @!P1 NANOSLEEP.SYNCS 0x989680 ;  /* 0x009896800000995d */ /* 0x002fea0003900000 */
[----:B------:R-:W1:Y:S02]  /*15700*/  @!P1 SYNCS.PHASECHK.TRANS64 P1, [R3+URZ+0x28c00], R0 ;  /* 0x028c0000030095a7 */ /* 0x000e64000802007f */
[----:B-1----:R-:W-:Y:S05]  /*15710*/  @!P1 BRA `(.L_x_7637) ;  /* 0xfffffffc00ec9947 */ /* 0x002fea000383ffff */
[----:B------:R-:W-:Y:S05]  /*15720*/  BRA `(.L_x_7775) ;  /* 0xfffffeec00247947 */ /* 0x000fea000383ffff */
.L_x_7641:
[----:B--2---:R2:W3:Y:S02]  /*15730*/  SYNCS.PHASECHK.TRANS64.TRYWAIT P1, [R7+URZ+0x28c30], R8 ;  /* 0x028c3008070075a7 */ /* 0x0044e4000802017f */
[----:B---3--:R-:W-:Y:S05]  /*15740*/  @!P1 NANOSLEEP.SYNCS 0x989680 ;  /* 0x009896800000995d */ /* 0x008fea0003900000 */
[----:B------:R-:W3:Y:S02]  /*15750*/  @!P1 SYNCS.PHASECHK.TRANS64 P1, [R7+URZ+0x28c30], R8 ;  /* 0x028c3008070095a7 */ /* 0x000ee4000802007f */
[----:B---3--:R-:W-:Y:S05]  /*15760*/  @!P1 BRA `(.L_x_7641) ;  /* 0xfffffffc00f09947 */ /* 0x008fea000383ffff */
[----:B------:R-:W-:Y:S05]  /*15770*/  BRA `(.L_x_7640) ;  /* 0xfffffeec00407947 */ /* 0x000fea000383ffff */
.L_x_7646:
[----:B--2---:R2:W3:Y:S02]  /*15780*/  SYNCS.PHASECHK.TRANS64.TRYWAIT P1, [R7+URZ+0x28c50], R8 ;  /* 0x028c5008070075a7 */ /* 0x0044e4000802017f */
[----:B---3--:R-:W-:Y:S05]  /*15790*/  @!P1 NANOSLEEP.SYNCS 0x989680 ;  /* 0x009896800000995d */ /* 0x008fea0003900000 */
[----:B------:R-:W3:Y:S02]  /*157a0*/  @!P1 SYNCS.PHASECHK.TRANS64 P1, [R7+URZ+0x28c50], R8 ;  /* 0x028c5008070095a7 */ /* 0x000ee4000802007f */
[----:B---3--:R-:W-:Y:S05]  /*157b0*/  @!P1 BRA `(.L_x_7646) ;  /* 0xfffffffc00f09947 */ /* 0x008fea000383ffff */
[----:B------:R-:W-:Y:S05]  /*157c0*/  BRA `(.L_x_7645) ;  /* 0xffffff0000cc7947 */ /* 0x000fea000383ffff */
.L_x_7652:
[----:B--2---:R-:W-:-:S04]  /*157d0*/  IMAD.U32 R6, RZ, RZ, UR23 ;  /* 0x00000017ff067e24 */ /* 0x004fc8000f8e00ff */
[----:B------:R2:W3:Y:S03]  /*157e0*/  SYNCS.PHASECHK.TRANS64.TRYWAIT P1, [R6+URZ+0x28c30], R7 ;  /* 0x028c3007060075a7 */ /* 0x0004e6000802017f */
[----:B---3--:R-:W-:Y:S05]  /*157f0*/  @!P1 NANOSLEEP.SYNCS 0x989680 ;  /* 0x009896800000995d */ /* 0x008fea0003900000 */
[----:B------:R-:W3:Y:S02]  /*15800*/  @!P1 SYNCS.PHASECHK.TRANS64 P1, [R6+URZ+0x28c30], R7 ;  /* 0x028c3007060095a7 */ /* 0x000ee4000802007f */
[----:B---3--:R-:W-:Y:S05]  /*15810*/  @!P1 BRA `(.L_x_7652) ;  /* 0xfffffffc00ec9947 */ /* 0x008fea000383ffff */
[----:B------:R-:W-:Y:S05]  /*15820*/  BRA `(.L_x_7651) ;  /* 0xffffff0400e07947 */ /* 0x000fea000383ffff */
.L_x_7657:
[----:B---3--:R-:W-:-:S04]  /*15830*/  IMAD.U32 R8, RZ, RZ, UR23 ;  /* 0x00000017ff087e24 */ /* 0x008fc8000f8e00ff */
[----:B------:R3:W4:Y:S03]  /*15840*/  SYNCS.PHASECHK.TRANS64.TRYWAIT P1, [R8+URZ+0x28c50], R7 ;  /* 0x028c5007080075a7 */ /* 0x000726000802017f */
[----:B----4-:R-:W-:Y:S05]  /*15850*/  @!P1 NANOSLEEP.SYNCS 0x989680 ;  /* 0x009896800000995d */ /* 0x010fea0003900000 */
[----:B------:R-:W4:Y:S02]  /*15860*/  @!P1 SYNCS.PHASECHK.TRANS64 P1, [R8+URZ+0x28c50], R7 ;  /* 0x028c5007080095a7 */ /* 0x000f24000802007f */
[----:B----4-:R-:W-:Y:S05]  /*15870*/  @!P1 BRA `(.L_x_7657) ;  /* 0xfffffffc00ec9947 */ /* 0x010fea000383ffff */
[----:B------:R-:W-:Y:S05]  /*15880*/  BRA `(.L_x_7656) ;  /* 0xffffff24005c7947 */ /* 0x000fea000383ffff */
.L_x_7664:
[----:B-1----:R-:W-:-:S04]  /*15890*/  IMAD.U32 R6, RZ, RZ, UR22 ;  /* 0x00000016ff067e24 */ /* 0x002fc8000f8e00ff */
[----:B------:R1:W2:Y:S03]  /*158a0*/  SYNCS.PHASECHK.TRANS64.TRYWAIT P1, [R6+URZ+0x28c30], R7 ;  /* 0x028c3007060075a7 */ /* 0x0002a6000802017f */
[----:B--2---:R-:W-:Y:S05]  /*158b0*/  @!P1 NANOSLEEP.SYNCS 0x989680 ;  /* 0x009896800000995d */ /* 0x004fea0003900000 */
[----:B------:R-:W2:Y:S02]  /*158c0*/  @!P1 SYNCS.PHASECHK.TRANS64 P1, [R6+URZ+0x28c30], R7 ;  /* 0x028c3007060095a7 */ /* 0x000ea4000802007f */
[----:B--2---:R-:W-:Y:S05]  /*158d0*/  @!P1 BRA `(.L_x_7664) ;  /* 0xfffffffc00ec9947 */ /* 0x004fea000383ffff */
[----:B------:R-:W-:Y:S05]  /*158e0*/  BRA `(.L_x_7663) ;  /* 0xffffff2800547947 */ /* 0x000fea000383ffff */
.L_x_7669:
[----:B---3--:R-:W-:-:S04]  /*158f0*/  IMAD.U32 R8, RZ, RZ, UR22 ;  /* 0x00000016ff087e24 */ /* 0x008fc8000f8e00ff */
[----:B------:R3:W4:Y:S03]  /*15900*/  SYNCS.PHASECHK.TRANS64.TRYWAIT P1, [R8+URZ+0x28c50], R7 ;  /* 0x028c5007080075a7 */ /* 0x000726000802017f */
[----:B----4-:R-:W-:Y:S05]  /*15910*/  @!P1 NANOSLEEP.SYNCS 0x989680 ;  /* 0x009896800000995d */ /* 0x010fea0003900000 */
[----:B------:R-:W4:Y:S02]  /*15920*/  @!P1 SYNCS.PHASECHK.TRANS64 P1, [R8+URZ+0x28c50], R7 ;  /* 0x028c5007080095a7 */ /* 0x000f24000802007f */
[----:B----4-:R-:W-:Y:S05]  /*15930*/  @!P1 BRA `(.L_x_7669) ;  /* 0xfffffffc00ec9947 */ /* 0x010fea000383ffff */
[----:B------:R-:W-:Y:S05]  /*15940*/  BRA `(.L_x_7668) ;  /* 0xffffff4000747947 */ /* 0x000fea000383ffff */
.L_x_7711:
        /* <DEDUP_REMOVED lines=11> */
.L_x_7777:
[----:B------:R-:W-:Y:S05]  /*15a00*/  BSYNC B0 ;  /* 0x0000000000007941 */ /* 0x000fea0003800000 */
.L_x_7776:
[----:B------:R-:W-:Y:S05]  /*15a10*/  BRA `(.L_x_7778) ;  /* 0xffffffb800987947 */ /* 0x000fea000383ffff */
.L_x_7714:
[----:B0-----:R0:W1:Y:S02]  /*15a20*/  SYNCS.PHASECHK.TRANS64.TRYWAIT P0, [R19+URZ+0x28c40], R0 ;  /* 0x028c4000130075a7 */ /* 0x001064000800017f */
[----:B-1----:R-:W-:Y:S05]  /*15a30*/  @!P0 NANOSLEEP.SYNCS 0x989680 ;  /* 0x009896800000895d */ /* 0x002fea0003900000 */
[----:B------:R-:W1:Y:S02]  /*15a40*/  @!P0 SYNCS.PHASECHK.TRANS64 P0, [R19+URZ+0x28c40], R0 ;  /* 0x028c4000130085a7 */ /* 0x000e64000800007f */
[----:B-1----:R-:W-:Y:S05]  /*15a50*/  @!P0 BRA `(.L_x_7714) ;  /* 0xfffffffc00f08947 */ /* 0x002fea000383ffff */
[----:B------:R-:W-:Y:S05]  /*15a60*/  BRA `(.L_x_7779) ;  /* 0xffffffbc007c7947 */ /* 0x000fea000383ffff */
.L_x_7715:
        /* <DEDUP_REMOVED lines=8> */
.L_x_7781:
[----:B------:R-:W-:Y:S05]  /*15af0*/  BSYNC B0 ;  /* 0x0000000000007941 */ /* 0x000fea0003800000 */
.L_x_7780:
        /* <DEDUP_REMOVED lines=9> */
.L_x_7782:
[----:B------:R-:W-:Y:S02]  /*15b90*/  IMAD.MOV.U32 R13, RZ, RZ, R5 ;  /* 0x000000ffff0d7224 */ /* 0x000fe400078e0005 */
[----:B------:R-:W-:Y:S02]  /*15ba0*/  IMAD.MOV.U32 R12, RZ, RZ, 0x1 ;  /* 0x00000001ff0c7424 */ /* 0x000fe400078e00ff */
[----:B------:R-:W-:-:S07]  /*15bb0*/  IMAD.MOV.U32 R3, RZ, RZ, R14 ;  /* 0x000000ffff037224 */ /* 0x000fce00078e000e */
[----:B------:R-:W-:Y:S05]  /*15bc0*/  WARPSYNC.COLLECTIVE R15, `(.L_x_7783) ;  /* 0x000000000f087348 */ /* 0x000fea0003c00000 */
[----:B------:R0:W1:Y:S02]  /*15bd0*/  SHFL.IDX P6, R14, R13, R12, R11 ;  /* 0x0000000c0d0e7389 */ /* 0x00006400000c000b */
[----:B01----:R-:W-:Y:S01]  /*15be0*/  ENDCOLLECTIVE ;  /* 0x000000000000791b */ /* 0x003fe20003800000 */
.L_x_7783:
        /* <DEDUP_REMOVED lines=15> */
.L_x_7784:
[----:B------:R-:W-:Y:S02]  /*15ce0*/  @P0 IMAD R6, R4, 0x2, R17 ;  /* 0x0000000204060824 */ /* 0x000fe400078e0211 */
[----:B------:R-:W-:Y:S02]  /*15cf0*/  IMAD.MOV.U32 R13, RZ, RZ, R5 ;  /* 0x000000ffff0d7224 */ /* 0x000fe400078e0005 */
[----:B------:R-:W-:Y:S02]  /*15d00*/  IMAD.MOV.U32 R12, RZ, RZ, 0x2 ;  /* 0x00000002ff0c7424 */ /* 0x000fe400078e00ff */
[----:B------:R-:W-:-:S07]  /*15d10*/  IMAD.MOV.U32 R3, RZ, RZ, R14 ;  /* 0x000000ffff037224 */ /* 0x000fce00078e000e */
[----:B------:R-:W-:Y:S05]  /*15d20*/  WARPSYNC.COLLECTIVE R15, `(.L_x_7785) ;  /* 0x000000000f087348 */ /* 0x000fea0003c00000 */
[----:B------:R0:W1:Y:S02]  /*15d30*/  SHFL.IDX P6, R14, R13, R12, R11 ;  /* 0x0000000c0d0e7389 */ /* 0x00006400000c000b */
[----:B01----:R-:W-:Y:S01]  /*15d40*/  ENDCOLLECTIVE ;  /* 0x000000000000791b */ /* 0x003fe20003800000 */
.L_x_7785:
        /* <DEDUP_REMOVED lines=15> */
.L_x_7786:
[----:B------:R-:W-:Y:S02]  /*15e40*/  @P0 IMAD R6, R4, 0x2, R17 ;  /* 0x0000000204060824 */ /* 0x000fe400078e0211 */
[----:B------:R-:W-:Y:S02]  /*15e50*/  IMAD.MOV.U32 R13, RZ, RZ, R5 ;  /* 0x000000ffff0d7224 */ /* 0x000fe400078e0005 */
[----:B------:R-:W-:Y:S02]  /*15e60*/  IMAD.MOV.U32 R12, RZ, RZ, 0x3 ;  /* 0x00000003ff0c7424 */ /* 0x000fe400078e00ff */
[----:B------:R-:W-:-:S07]  /*15e70*/  IMAD.MOV.U32 R3, RZ, RZ, R14 ;  /* 0x000000ffff037224 */ /* 0x000fce00078e000e */
[----:B------:R-:W-:Y:S05]  /*15e80*/  WARPSYNC.COLLECTIVE R15, `(.L_x_7787) ;  /* 0x000000000f087348 */ /* 0x000fea0003c00000 */
[----:B------:R0:W1:Y:S02]  /*15e90*/  SHFL.IDX P6, R14, R13, R12, R11 ;  /* 0x0000000c0d0e7389 */ /* 0x00006400000c000b */
[----:B01----:R-:W-:Y:S01]  /*15ea0*/  ENDCOLLECTIVE ;  /* 0x000000000000791b */ /* 0x003fe20003800000 */
.L_x_7787:
        /* <DEDUP_REMOVED lines=10> */
.L_x_7788:
[----:B------:R-:W-:Y:S01]  /*15f50*/  @!PT LDS RZ, [RZ] ;  /* 0x00000000fffff984 */ /* 0x000fe20000000800 */
[----:B------:R-:W-:Y:S01]  /*15f60*/  @!PT LDS RZ, [RZ] ;  /* 0x00000000fffff984 */ /* 0x000fe20000000800 */
[----:B------:R-:W-:Y:S01]  /*15f70*/  @!PT LDS RZ, [RZ] ;  /* 0x00000000fffff984 */ /* 0x000fe20000000800 */
[----:B------:R0:W-:Y:S01]  /*15f80*/  @P0 LDGSTS.E.BYPASS.LTC128B.128 [R6+0x23400], desc[UR50][R2.64], !P2 ;  /* 0x2340000002060fae */ /* 0x0001e2000d101d72 */
[----:B------:R-:W-:Y:S01]  /*15f90*/  IMAD.MOV.U32 R0, RZ, RZ, R14 ;  /* 0x000000ffff007224 */ /* 0x000fe200078e000e */
[----:B------:R-:W-:Y:S06]  /*15fa0*/  BRA `(.L_x_7789) ;  /* 0xffffffbc002c7947 */ /* 0x000fec000383ffff */
.L_x_7720:
        /* <DEDUP_REMOVED lines=9> */
.L_x_7790:
[C---:B------:R-:W-:Y:S01]  /*16040*/  VIADD R6, R25.reuse, 0x10 ;  /* 0x0000001019067836 */ /* 0x040fe20000000000 */
[----:B------:R-:W-:Y:S01]  /*16050*/  ISETP.GE.AND P0, PT, R25, R5, PT ;  /* 0x000000051900720c */ /* 0x000fe20003f06270 */
[----:B------:R-:W-:Y:S02]  /*16060*/  IMAD.MOV.U32 R13, RZ, RZ, R0 ;  /* 0x000000ffff0d7224 */ /* 0x000fe400078e0000 */
[----:B------:R-:W-:-:S10]  /*16070*/  IMAD.MOV.U32 R2, RZ, RZ, R14 ;  /* 0x000000ffff027224 */ /* 0x000fd400078e000e */
[----:B------:R-:W-:Y:S05]  /*16080*/  WARPSYNC.COLLECTIVE R15, `(.L_x_7791) ;  /* 0x000000000f087348 */ /* 0x000fea0003c00000 */
[----:B------:R0:W1:Y:S02]  /*16090*/  SHFL.IDX P6, R14, R13, R12, R11 ;  /* 0x0000000c0d0e7389 */ /* 0x00006400000c000b */
[----:B01----:R-:W-:Y:S01]  /*160a0*/  ENDCOLLECTIVE ;  /* 0x000000000000791b */ /* 0x003fe20003800000 */
.L_x_7791:
[----:B------:R-:W-:Y:S02]  /*160b0*/  IMAD.MOV.U32 R13, RZ, RZ, R4 ;  /* 0x000000ffff0d7224 */ /* 0x000fe400078e0004 */
[----:B------:R-:W-:Y:S02]  /*160c0*/  IMAD.MOV.U32 R12, RZ, RZ, 0x1 ;  /* 0x00000001ff0c7424 */ /* 0x000fe400078e00ff */
[----:B------:R-:W-:-:S07]  /*160d0*/  IMAD.MOV.U32 R3, RZ, RZ, R14 ;  /* 0x000000ffff037224 */ /* 0x000fce00078e000e */
[----:B------:R-:W-:Y:S05]  /*160e0*/  WARPSYNC.COLLECTIVE R15, `(.L_x_7792) ;  /* 0x000000000f087348 */ /* 0x000fea0003c00000 */
[----:B------:R0:W1:Y:S02]  /*160f0*/  SHFL.IDX P6, R14, R13, R12, R11 ;  /* 0x0000000c0d0e7389 */ /* 0x00006400000c000b */
[----:B01----:R-:W-:Y:S01]  /*16100*/  ENDCOLLECTIVE ;  /* 0x000000000000791b */ /* 0x003fe20003800000 */
.L_x_7792:
        /* <DEDUP_REMOVED lines=15> */
.L_x_7793:
[----:B------:R-:W-:Y:S02]  /*16200*/  IMAD.MOV.U32 R13, RZ, RZ, R4 ;  /* 0x000000ffff0d7224 */ /* 0x000fe400078e0004 */
[----:B------:R-:W-:Y:S02]  /*16210*/  IMAD.MOV.U32 R12, RZ, RZ, 0x2 ;  /* 0x00000002ff0c7424 */ /* 0x000fe400078e00ff */
[----:B------:R-:W-:-:S07]  /*16220*/  IMAD.MOV.U32 R3, RZ, RZ, R14 ;  /* 0x000000ffff037224 */ /* 0x000fce00078e000e */
[----:B------:R-:W-:Y:S05]  /*16230*/  WARPSYNC.COLLECTIVE R15, `(.L_x_7794) ;  /* 0x000000000f087348 */ /* 0x000fea0003c00000 */
[----:B------:R0:W1:Y:S02]  /*16240*/  SHFL.IDX P6, R14, R13, R12, R11 ;  /* 0x0000000c0d0e7389 */ /* 0x00006400000c000b */
[----:B01----:R-:W-:Y:S01]  /*16250*/  ENDCOLLECTIVE ;  /* 0x000000000000791b */ /* 0x003fe20003800000 */
.L_x_7794:
        /* <DEDUP_REMOVED lines=16> */
.L_x_7795:
[----:B------:R-:W-:Y:S02]  /*16360*/  IMAD.MOV.U32 R13, RZ, RZ, R4 ;  /* 0x000000ffff0d7224 */ /* 0x000fe400078e0004 */
[----:B------:R-:W-:Y:S02]  /*16370*/  IMAD.MOV.U32 R12, RZ, RZ, 0x3 ;  /* 0x00000003ff0c7424 */ /* 0x000fe400078e00ff */
[----:B------:R-:W-:-:S07]  /*16380*/  IMAD.MOV.U32 R3, RZ, RZ, R14 ;  /* 0x000000ffff037224 */ /* 0x000fce00078e000e */
[----:B------:R-:W-:Y:S05]  /*16390*/  WARPSYNC.COLLECTIVE R15, `(.L_x_7796) ;  /* 0x000000000f087348 */ /* 0x000fea0003c00000 */
[----:B------:R0:W1:Y:S02]  /*163a0*/  SHFL.IDX P6, R14, R13, R12, R11 ;  /* 0x0000000c0d0e7389 */ /* 0x00006400000c000b */
[----:B01----:R-:W-:Y:S01]  /*163b0*/  ENDCOLLECTIVE ;  /* 0x000000000000791b */ /* 0x003fe20003800000 */
.L_x_7796:
        /* <DEDUP_REMOVED lines=10> */
.L_x_7797:
[----:B------:R-:W-:Y:S01]  /*16460*/  @!PT LDS RZ, [RZ] ;  /* 0x00000000fffff984 */ /* 0x000fe20000000800 */
[----:B------:R-:W-:Y:S01]  /*16470*/  @!PT LDS RZ, [RZ] ;  /* 0x00000000fffff984 */ /* 0x000fe20000000800 */
[----:B------:R-:W-:Y:S01]  /*16480*/  @!PT LDS RZ, [RZ] ;  /* 0x00000000fffff984 */ /* 0x000fe20000000800 */
[----:B------:R1:W-:Y:S01]  /*16490*/  @!P0 LDGSTS.E.BYPASS.LTC128B.128 [R7+0x21400], desc[UR50][R2.64], !P1 ;  /* 0x2140000002078fae */ /* 0x0003e2000c901d72 */
[----:B------:R-:W-:Y:S01]  /*164a0*/  IMAD.MOV.U32 R0, RZ, RZ, R14 ;  /* 0x000000ffff007224 */ /* 0x000fe200078e000e */
[----:B------:R-:W-:Y:S06]  /*164b0*/  BRA `(.L_x_7798) ;  /* 0xffffffc0002c7947 */ /* 0x000fec000383ffff */
.L_x_7723:
[----:B0-----:R0:W1:Y:S02]  /*164c0*/  SYNCS.PHASECHK.TRANS64.TRYWAIT P0, [R17+URZ+0x28c20], R0 ;  /* 0x028c2000110075a7 */ /* 0x001064000800017f */
[----:B-1----:R-:W-:Y:S05]  /*164d0*/  @!P0 NANOSLEEP.SYNCS 0x989680 ;  /* 0x009896800000895d */ /* 0x002fea0003900000 */
[----:B------:R-:W1:Y:S02]  /*164e0*/  @!P0 SYNCS.PHASECHK.TRANS64 P0, [R17+URZ+0x28c20], R0 ;  /* 0x028c2000110085a7 */ /* 0x000e64000800007f */
[----:B-1----:R-:W-:Y:S05]  /*164f0*/  @!P0 BRA `(.L_x_7723) ;  /* 0xfffffffc00f08947 */ /* 0x002fea000383ffff */
[----:B------:R-:W-:Y:S05]  /*16500*/  BRA `(.L_x_7799) ;  /* 0xffffffc000887947 */ /* 0x000fea000383ffff */
.L_x_7726:
[----:B0-----:R0:W1:Y:S02]  /*16510*/  SYNCS.PHASECHK.TRANS64.TRYWAIT P0, [R19+URZ+0x28c60], R0 ;  /* 0x028c6000130075a7 */ /* 0x001064000800017f */
[----:B-1----:R-:W-:Y:S05]  /*16520*/  @!P0 NANOSLEEP.SYNCS 0x989680 ;  /* 0x009896800000895d */ /* 0x002fea0003900000 */
[----:B------:R-:W1:Y:S02]  /*16530*/  @!P0 SYNCS.PHASECHK.TRANS64 P0, [R19+URZ+0x28c60], R0 ;  /* 0x028c6000130085a7 */ /* 0x000e64000800007f */
[----:B-1----:R-:W-:Y:S05]  /*16540*/  @!P0 BRA `(.L_x_7726) ;  /* 0xfffffffc00f08947 */ /* 0x002fea000383ffff */
[----:B------:R-:W-:Y:S05]  /*16550*/  BRA `(.L_x_7800) ;  /* 0xffffffc000987947 */ /* 0x000fea000383ffff */
.L_x_7727:
        /* <DEDUP_REMOVED lines=8> */
.L_x_7802:
[----:B------:R-:W-:Y:S05]  /*165e0*/  BSYNC B0 ;  /* 0x0000000000007941 */ /* 0x000fea0003800000 */
.L_x_7801:
[----:B------:R0:W5:Y:S01]  /*165f0*/  LDL R8, [R1] ;  /* 0x0000000001087983 */ /* 0x0001620000100800 */
[----:B------:R-:W-:Y:S01]  /*16600*/  IMAD.MOV.U32 R13, RZ, RZ, R4 ;  /* 0x000000ffff0d7224 */ /* 0x000fe200078e0004 */
[----:B------:R-:W-:Y:S01]  /*16610*/  MOV R12, RZ ;  /* 0x000000ff000c7202 */ /* 0x000fe20000000f00 */
[----:B------:R-:W-:Y:S01]  /*16620*/  IMAD.MOV.U32 R11, RZ, RZ, 0x181f ;  /* 0x0000181fff0b7424 */ /* 0x000fe200078e00ff */
[----:B------:R-:W1:Y:S01]  /*16630*/  S2R R7, SR_TID.X ;  /* 0x0000000000077919 */ /* 0x000e620000002100 */
[----:B------:R-:W-:Y:S01]  /*16640*/  IMAD.MOV.U32 R15, RZ, RZ, -0x1 ;  /* 0xffffffffff0f7424 */ /* 0x000fe200078e00ff */
[C---:B------:R-:W-:Y:S01]  /*16650*/  LOP3.LUT P5, RZ, R29.reuse, 0x2, RZ, 0xc0, !PT ;  /* 0x000000021dff7812 */ /* 0x040fe200078ac0ff */
[----:B------:R-:W-:Y:S01]  /*16660*/  IMAD.MOV.U32 R3, RZ, RZ, R14 ;  /* 0x000000ffff037224 */ /* 0x000fe200078e000e */
[----:B------:R-:W-:Y:S01]  /*16670*/  LOP3.LUT P4, RZ, R29, 0x4, RZ, 0xc0, !PT ;  /* 0x000000041dff7812 */ /* 0x000fe2000788c0ff */
[----:B0-----:R-:W-:-:S12]  /*16680*/  IMAD R5, R5, 0x2, R17 ;  /* 0x0000000205057824 */ /* 0x001fd800078e0211 */
[----:B-1---5:R-:W-:Y:S05]  /*16690*/  WARPSYNC.COLLECTIVE R15, `(.L_x_7803) ;  /* 0x000000000f087348 */ /* 0x022fea0003c00000 */
[----:B------:R0:W2:Y:S02]  /*166a0*/  SHFL.IDX P6, R14, R13, R12, R11 ;  /* 0x0000000c0d0e7389 */ /* 0x0000a400000c000b */
[----:B012--5:R-:W-:Y:S01]  /*166b0*/  ENDCOLLECTIVE ;  /* 0x000000000000791b */ /* 0x027fe20003800000 */
.L_x_7803:
[C---:B------:R-:W-:Y:S02]  /*166c0*/  LOP3.LUT P3, RZ, R29.reuse, 0x8, RZ, 0xc0, !PT ;  /* 0x000000081dff7812 */ /* 0x040fe4000786c0ff */
[----:B------:R-:W-:Y:S02]  /*166d0*/  LOP3.LUT R16, R16, 0xfffffeff, RZ, 0xc0, !PT ;  /* 0xfffffeff10107812 */ /* 0x000fe400078ec0ff */
[----:B------:R-:W-:Y:S01]  /*166e0*/  LOP3.LUT P2, RZ, R29, 0x10, RZ, 0xc0, !PT ;  /* 0x000000101dff7812 */ /* 0x000fe2000784c0ff */
[----:B------:R-:W-:Y:S02]  /*166f0*/  IMAD.MOV.U32 R13, RZ, RZ, R6 ;  /* 0x000000ffff0d7224 */ /* 0x000fe400078e0006 */
[----:B------:R-:W-:Y:S02]  /*16700*/  IMAD.MOV.U32 R12, RZ, RZ, 0x1 ;  /* 0x00000001ff0c7424 */ /* 0x000fe400078e00ff */
[----:B------:R-:W-:Y:S02]  /*16710*/  IMAD.MOV.U32 R2, RZ, RZ, R14 ;  /* 0x000000ffff027224 */ /* 0x000fe400078e000e */
[----:B------:R-:W-:-:S05]  /*16720*/  IMAD.SHL.U32 R7, R7, 0x8, RZ ;  /* 0x0000000807077824 */ /* 0x000fca00078e00ff */
        /* <DEDUP_REMOVED lines=35> */
.L_x_7804:
[----:B------:R-:W-:Y:S02]  /*16960*/  IMAD.MOV.U32 R13, RZ, RZ, R4 ;  /* 0x000000ffff0d7224 */ /* 0x000fe400078e0004 */
[----:B------:R-:W-:-:S07]  /*16970*/  IMAD.MOV.U32 R3, RZ, RZ, R14 ;  /* 0x000000ffff037224 */ /* 0x000fce00078e000e */
[----:B------:R-:W-:Y:S05]  /*16980*/  WARPSYNC.COLLECTIVE R15, `(.L_x_7805) ;  /* 0x000000000f087348 */ /* 0x000fea0003c00000 */
[----:B------:R0:W1:Y:S02]  /*16990*/  SHFL.IDX P6, R14, R13, R12, R11 ;  /* 0x0000000c0d0e7389 */ /* 0x00006400000c000b */
[----:B01----:R-:W-:Y:S01]  /*169a0*/  ENDCOLLECTIVE ;  /* 0x000000000000791b */ /* 0x003fe20003800000 */
.L_x_7805:
        /* <DEDUP_REMOVED lines=29> */
.L_x_7806:
[----:B------:R-:W-:Y:S02]  /*16b80*/  IMAD.MOV.U32 R13, RZ, RZ, R4 ;  /* 0x000000ffff0d7224 */ /* 0x000fe400078e0004 */
[----:B------:R-:W-:-:S07]  /*16b90*/  IMAD.MOV.U32 R7, RZ, RZ, R14 ;  /* 0x000000ffff077224 */ /* 0x000fce00078e000e */
[----:B------:R-:W-:Y:S05]  /*16ba0*/  WARPSYNC.COLLECTIVE R15, `(.L_x_7807) ;  /* 0x000000000f087348 */ /* 0x000fea0003c00000 */
[----:B------:R0:W1:Y:S02]  /*16bb0*/  SHFL.IDX P6, R14, R13, R12, R11 ;  /* 0x0000000c0d0e7389 */ /* 0x00006400000c000b */
[----:B01----:R-:W-:Y:S01]  /*16bc0*/  ENDCOLLECTIVE ;  /* 0x000000000000791b */ /* 0x003fe20003800000 */
.L_x_7807:
        /* <DEDUP_REMOVED lines=29> */
.L_x_7808:
[----:B------:R-:W-:Y:S02]  /*16da0*/  IMAD.MOV.U32 R13, RZ, RZ, R4 ;  /* 0x000000ffff0d7224 */ /* 0x000fe400078e0004 */
[----:B------:R-:W-:-:S07]  /*16db0*/  IMAD.MOV.U32 R6, RZ, RZ, R14 ;  /* 0x000000ffff067224 */ /* 0x000fce00078e000e */
[----:B------:R-:W-:Y:S05]  /*16dc0*/  WARPSYNC.COLLECTIVE R15, `(.L_x_7809) ;  /* 0x000000000f087348 */ /* 0x000fea0003c00000 */
[----:B------:R0:W1:Y:S02]  /*16dd0*/  SHFL.IDX P6, R14, R13, R12, R11 ;  /* 0x0000000c0d0e7389 */ /* 0x00006400000c000b */
[----:B01----:R-:W-:Y:S01]  /*16de0*/  ENDCOLLECTIVE ;  /* 0x000000000000791b */ /* 0x003fe20003800000 */
.L_x_7809:
[----:B------:R-:W-:Y:S01]  /*16df0*/  IMAD.MOV.U32 R2, RZ, RZ, R14 ;  /* 0x000000ffff027224 */ /* 0x000fe200078e000e */
[----:B------:R-:W-:Y:S06]  /*16e00*/  BRA `(.L_x_7810) ;  /* 0xffffffc000247947 */ /* 0x000fec000383ffff */
.L_x_7734:
[----:B0-----:R0:W1:Y:S02]  /*16e10*/  SYNCS.PHASECHK.TRANS64.TRYWAIT P0, [R6+URZ+0x28c40], R19 ;  /* 0x028c4013060075a7 */ /* 0x001064000800017f */
[----:B-1----:R-:W-:Y:S05]  /*16e20*/  @!P0 NANOSLEEP.SYNCS 0x989680 ;  /* 0x009896800000895d */ /* 0x002fea0003900000 */
[----:B------:R-:W1:Y:S02]  /*16e30*/  @!P0 SYNCS.PHASECHK.TRANS64 P0, [R6+URZ+0x28c40], R19 ;  /* 0x028c4013060085a7 */ /* 0x000e64000800007f */
[----:B-1----:R-:W-:Y:S05]  /*16e40*/  @!P0 BRA `(.L_x_7734) ;  /* 0xfffffffc00f08947 */ /* 0x002fea000383ffff */
[----:B------:R-:W-:Y:S05]  /*16e50*/  BRA `(.L_x_7811) ;  /* 0xffffffc400b07947 */ /* 0x000fea000383ffff */
.L_x_7735:
        /* <DEDUP_REMOVED lines=8> */
.L_x_7813:
[----:B------:R-:W-:Y:S05]  /*16ee0*/  BSYNC B1 ;  /* 0x0000000000017941 */ /* 0x000fea0003800000 */
.L_x_7812:
        /* <DEDUP_REMOVED lines=9> */
.L_x_7814:
[----:B------:R-:W-:Y:S02]  /*16f80*/  IMAD.MOV.U32 R13, RZ, RZ, R25 ;  /* 0x000000ffff0d7224 */ /* 0x000fe400078e0019 */
[----:B------:R-:W-:Y:S02]  /*16f90*/  IMAD.MOV.U32 R12, RZ, RZ, 0x1 ;  /* 0x00000001ff0c7424 */ /* 0x000fe400078e00ff */
[----:B------:R-:W-:-:S07]  /*16fa0*/  IMAD.MOV.U32 R2, RZ, RZ, R14 ;  /* 0x000000ffff027224 */ /* 0x000fce00078e000e */
[----:B------:R-:W-:Y:S05]  /*16fb0*/  WARPSYNC.COLLECTIVE R15, `(.L_x_7815) ;  /* 0x000000000f087348 */ /* 0x000fea0003c00000 */
[----:B------:R0:W1:Y:S02]  /*16fc0*/  SHFL.IDX P6, R14, R13, R12, R11 ;  /* 0x0000000c0d0e7389 */ /* 0x00006400000c000b */
[----:B01----:R-:W-:Y:S01]  /*16fd0*/  ENDCOLLECTIVE ;  /* 0x000000000000791b */ /* 0x003fe20003800000 */
.L_x_7815:
        /* <DEDUP_REMOVED lines=11> */
.L_x_7816:
[----:B------:R-:W-:Y:S02]  /*17090*/  IMAD.MOV.U32 R13, RZ, RZ, R25 ;  /* 0x000000ffff0d7224 */ /* 0x000fe400078e0019 */
[----:B------:R-:W-:Y:S02]  /*170a0*/  IMAD.MOV.U32 R12, RZ, RZ, 0x2 ;  /* 0x00000002ff0c7424 */ /* 0x000fe400078e00ff */
[----:B------:R-:W-:-:S07]  /*170b0*/  IMAD.MOV.U32 R2, RZ, RZ, R14 ;  /* 0x000000ffff027224 */ /* 0x000fce00078e000e */
[----:B------:R-:W-:Y:S05]  /*170c0*/  WARPSYNC.COLLECTIVE R15, `(.L_x_7817) ;  /* 0x000000000f087348 */ /* 0x000fea0003c00000 */
[----:B------:R0:W1:Y:S02]  /*170d0*/  SHFL.IDX P6, R14, R13, R12, R11 ;  /* 0x0000000c0d0e7389 */ /* 0x00006400000c000b */
[----:B01----:R-:W-:Y:S01]  /*170e0*/  ENDCOLLECTIVE ;  /* 0x000000000000791b */ /* 0x003fe20003800000 */
.L_x_7817:
        /* <DEDUP_REMOVED lines=11> */
.L_x_7818:
[----:B------:R-:W-:Y:S02]  /*171a0*/  IMAD.MOV.U32 R13, RZ, RZ, R25 ;  /* 0x000000ffff0d7224 */ /* 0x000fe400078e0019 */
[----:B------:R-:W-:Y:S02]  /*171b0*/  IMAD.MOV.U32 R12, RZ, RZ, 0x3 ;  /* 0x00000003ff0c7424 */ /* 0x000fe400078e00ff */
[----:B------:R-:W-:-:S07]  /*171c0*/  IMAD.MOV.U32 R2, RZ, RZ, R14 ;  /* 0x000000ffff027224 */ /* 0x000fce00078e000e */
[----:B------:R-:W-:Y:S05]  /*171d0*/  WARPSYNC.COLLECTIVE R15, `(.L_x_7819) ;  /* 0x000000000f087348 */ /* 0x000fea0003c00000 */
[----:B------:R0:W1:Y:S02]  /*171e0*/  SHFL.IDX P6, R14, R13, R12, R11 ;  /* 0x0000000c0d0e7389 */ /* 0x00006400000c000b */
[----:B01----:R-:W-:Y:S01]  /*171f0*/  ENDCOLLECTIVE ;  /* 0x000000000000791b */ /* 0x003fe20003800000 */
.L_x_7819:
        /* <DEDUP_REMOVED lines=11> */
.L_x_7820:
[----:B------:R-:W-:Y:S01]  /*172b0*/  IMAD.MOV.U32 R2, RZ, RZ, R14 ;  /* 0x000000ffff027224 */ /* 0x000fe200078e000e */
[----:B------:R-:W-:Y:S06]  /*172c0*/  BRA `(.L_x_7821) ;  /* 0xffffffc400387947 */ /* 0x000fec000383ffff */
.L_x_7740:
[----:B---3--:R3:W4:Y:S02]  /*172d0*/  SYNCS.PHASECHK.TRANS64.TRYWAIT P0, [R6+URZ+0x28c60], R19 ;  /* 0x028c6013060075a7 */ /* 0x008724000800017f */
[----:B----4-:R-:W-:Y:S05]  /*172e0*/  @!P0 NANOSLEEP.SYNCS 0x989680 ;  /* 0x009896800000895d */ /* 0x010fea0003900000 */
[----:B------:R-:W4:Y:S02]  /*172f0*/  @!P0 SYNCS.PHASECHK.TRANS64 P0, [R6+URZ+0x28c60], R19 ;  /* 0x028c6013060085a7 */ /* 0x000f24000800007f */
[----:B----4-:R-:W-:Y:S05]  /*17300*/  @!P0 BRA `(.L_x_7740) ;  /* 0xfffffffc00f08947 */ /* 0x010fea000383ffff */
[----:B------:R-:W-:Y:S05]  /*17310*/  BRA `(.L_x_7822) ;  /* 0xffffffc400887947 */ /* 0x000fea000383ffff */
.L_x_7741:
        /* <DEDUP_REMOVED lines=8> */
.L_x_7824:
[----:B------:R-:W-:Y:S05]  /*173a0*/  BSYNC B1 ;  /* 0x0000000000017941 */ /* 0x000fea0003800000 */
.L_x_7823:
        /* <DEDUP_REMOVED lines=13> */
.L_x_7825:
        /* <DEDUP_REMOVED lines=17> */
.L_x_7826:
        /* <DEDUP_REMOVED lines=16> */
.L_x_7827:
        /* <DEDUP_REMOVED lines=19> */
.L_x_7828:
        /* <DEDUP_REMOVED lines=14> */
.L_x_7829:
        /* <DEDUP_REMOVED lines=16> */
.L_x_7830:
        /* <DEDUP_REMOVED lines=14> */
.L_x_7831:
[----:B------:R-:W-:Y:S05]  /*17a80*/  BRA `(.L_x_7832) ;  /* 0xffffffc000ec7947 */ /* 0x000fea000383ffff */
.L_x_7749:
        /* <DEDUP_REMOVED lines=8> */
.L_x_7834:
[----:B------:R-:W-:Y:S05]  /*17b10*/  BSYNC B0 ;  /* 0x0000000000007941 */ /* 0x000fea0003800000 */
.L_x_7833:
        /* <DEDUP_REMOVED lines=9> */
.L_x_7835:
        /* <DEDUP_REMOVED lines=23> */
.L_x_7836:
[----:B------:R-:W-:Y:S01]  /*17d20*/  IMAD.MOV.U32 R12, RZ, RZ, 0x2 ;  /* 0x00000002ff0c7424 */ /* 0x000fe200078e00ff */
[----:B------:R-:W-:-:S05]  /*17d30*/  SEL R4, R14, RZ, P1 ;  /* 0x000000ff0e047207 */ /* 0x000fca0000800000 */
[----:B------:R-:W-:-:S04]  /*17d40*/  IMAD.IADD R4, R13, 0x1, R4 ;  /* 0x000000010d047824 */ /* 0x000fc800078e0204 */
[----:B------:R-:W-:-:S07]  /*17d50*/  IMAD.MOV.U32 R13, RZ, RZ, R4 ;  /* 0x000000ffff0d7224 */ /* 0x000fce00078e0004 */
[----:B------:R-:W-:Y:S05]  /*17d60*/  WARPSYNC.COLLECTIVE R15, `(.L_x_7837) ;  /* 0x000000000f087348 */ /* 0x000fea0003c00000 */
[----:B------:R0:W1:Y:S02]  /*17d70*/  SHFL.UP P6, R14, R13, R12, R11 ;  /* 0x0400000c0d0e7389 */ /* 0x00006400000c000b */
[----:B01----:R-:W-:Y:S01]  /*17d80*/  ENDCOLLECTIVE ;  /* 0x000000000000791b */ /* 0x003fe20003800000 */
.L_x_7837:
[----:B------:R-:W-:Y:S01]  /*17d90*/  IMAD.MOV.U32 R12, RZ, RZ, 0x4 ;  /* 0x00000004ff0c7424 */ /* 0x000fe200078e00ff */
[----:B------:R-:W-:-:S05]  /*17da0*/  SEL R3, R14, RZ, P2 ;  /* 0x000000ff0e037207 */ /* 0x000fca0001000000 */
[----:B------:R-:W-:-:S04]  /*17db0*/  IMAD.IADD R2, R4, 0x1, R3 ;  /* 0x0000000104027824 */ /* 0x000fc800078e0203 */
[----:B------:R-:W-:-:S07]  /*17dc0*/  IMAD.MOV.U32 R13, RZ, RZ, R2 ;  /* 0x000000ffff0d7224 */ /* 0x000fce00078e0002 */
[----:B------:R-:W-:Y:S05]  /*17dd0*/  WARPSYNC.COLLECTIVE R15, `(.L_x_7838) ;  /* 0x000000000f087348 */ /* 0x000fea0003c00000 */
[----:B------:R0:W1:Y:S02]  /*17de0*/  SHFL.UP P6, R14, R13, R12, R11 ;  /* 0x0400000c0d0e7389 */ /* 0x00006400000c000b */
[----:B01----:R-:W-:Y:S01]  /*17df0*/  ENDCOLLECTIVE ;  /* 0x000000000000791b */ /* 0x003fe20003800000 */
.L_x_7838:
[----:B------:R-:W-:Y:S01]  /*17e00*/  IMAD.MOV.U32 R12, RZ, RZ, 0x8 ;  /* 0x00000008ff0c7424 */ /* 0x000fe200078e00ff */
[----:B------:R-:W-:-:S05]  /*17e10*/  SEL R3, R14, RZ, P3 ;  /* 0x000000ff0e037207 */ /* 0x000fca0001800000 */
[----:B------:R-:W-:-:S04]  /*17e20*/  IMAD.IADD R3, R2, 0x1, R3 ;  /* 0x0000000102037824 */ /* 0x000fc800078e0203 */
[----:B------:R-:W-:-:S07]  /*17e30*/  IMAD.MOV.U32 R13, RZ, RZ, R3 ;  /* 0x000000ffff0d7224 */ /* 0x000fce00078e0003 */
[----:B------:R-:W-:Y:S05]  /*17e40*/  WARPSYNC.COLLECTIVE R15, `(.L_x_7839) ;  /* 0x000000000f087348 */ /* 0x000fea0003c00000 */
[----:B------:R0:W1:Y:S02]  /*17e50*/  SHFL.UP P6, R14, R13, R12, R11 ;  /* 0x0400000c0d0e7389 */ /* 0x00006400000c000b */
[----:B01----:R-:W-:Y:S01]  /*17e60*/  ENDCOLLECTIVE ;  /* 0x000000000000791b */ /* 0x003fe20003800000 */
.L_x_7839:
[----:B------:R-:W-:Y:S01]  /*17e70*/  IMAD.MOV.U32 R12, RZ, RZ, 0x10 ;  /* 0x00000010ff0c7424 */ /* 0x000fe200078e00ff */
[----:B------:R-:W-:-:S05]  /*17e80*/  SEL R4, R14, RZ, P4 ;  /* 0x000000ff0e047207 */ /* 0x000fca0002000000 */
[----:B------:R-:W-:-:S04]  /*17e90*/  IMAD.IADD R4, R3, 0x1, R4 ;  /* 0x0000000103047824 */ /* 0x000fc800078e0204 */
[----:B------:R-:W-:-:S07]  /*17ea0*/  IMAD.MOV.U32 R13, RZ, RZ, R4 ;  /* 0x000000ffff0d7224 */ /* 0x000fce00078e0004 */
[----:B------:R-:W-:Y:S05]  /*17eb0*/  WARPSYNC.COLLECTIVE R15, `(.L_x_7840) ;  /* 0x000000000f087348 */ /* 0x000fea0003c00000 */
[----:B------:R0:W1:Y:S02]  /*17ec0*/  SHFL.UP P6, R14, R13, R12, R11 ;  /* 0x0400000c0d0e7389 */ /* 0x00006400000c000b */
[----:B01----:R-:W-:Y:S01]  /*17ed0*/  ENDCOLLECTIVE ;  /* 0x000000000000791b */ /* 0x003fe20003800000 */
.L_x_7840:
        /* <DEDUP_REMOVED lines=8> */
.L_x_7841:
[----:B------:R-:W-:Y:S05]  /*17f60*/  BRA `(.L_x_7842) ;  /* 0xffffffc400887947 */ /* 0x000fea000383ffff */
.L_x_7752:
[----:B------:R-:W-:Y:S01]  /*17f70*/  BSSY B0, `(.L_x_7843) ;  /* 0x0000007000007945 */ /* 0x000fe20003800000 */
[----:B------:R-:W-:Y:S02]  /*17f80*/  IMAD.MOV.U32 R12, RZ, RZ, 0x1 ;  /* 0x00000001ff0c7424 */ /* 0x000fe400078e00ff */
[----:B------:R-:W-:Y:S02]  /*17f90*/  IMAD.MOV.U32 R11, RZ, RZ, RZ ;  /* 0x000000ffff0b7224 */ /* 0x000fe400078e00ff */
[----:B------:R-:W-:-:S07]  /*17fa0*/  IMAD.MOV.U32 R15, RZ, RZ, -0x1 ;  /* 0xffffffffff0f7424 */ /* 0x000fce00078e00ff */
[----:B-1----:R-:W-:Y:S05]  /*17fb0*/  WARPSYNC.COLLECTIVE R15, `(.L_x_7844) ;  /* 0x000000000f087348 */ /* 0x002fea0003c00000 */
[----:B------:R0:W2:Y:S02]  /*17fc0*/  SHFL.UP P6, R14, R13, R12, R11 ;  /* 0x0400000c0d0e7389 */ /* 0x0000a400000c000b */
[----:B012---:R-:W-:Y:S01]  /*17fd0*/  ENDCOLLECTIVE ;  /* 0x000000000000791b */ /* 0x007fe20003800000 */
.L_x_7844:
[----:B------:R-:W-:Y:S05]  /*17fe0*/  BSYNC B0 ;  /* 0x0000000000007941 */ /* 0x000fea0003800000 */
.L_x_7843:
        /* <DEDUP_REMOVED lines=8> */
.L_x_7845:
[----:B------:R-:W-:Y:S01]  /*18070*/  IMAD.MOV.U32 R12, RZ, RZ, 0x4 ;  /* 0x00000004ff0c7424 */ /* 0x000fe200078e00ff */
[----:B------:R-:W-:-:S05]  /*18080*/  SEL R2, R14, RZ, P2 ;  /* 0x000000ff0e027207 */ /* 0x000fca0001000000 */
[----:B------:R-:W-:-:S04]  /*18090*/  IMAD.IADD R2, R13, 0x1, R2 ;  /* 0x000000010d027824 */ /* 0x000fc800078e0202 */
[----:B------:R-:W-:-:S07]  /*180a0*/  IMAD.MOV.U32 R13, RZ, RZ, R2 ;  /* 0x000000ffff0d7224 */ /* 0x000fce00078e0002 */
[----:B------:R-:W-:Y:S05]  /*180b0*/  WARPSYNC.COLLECTIVE R15, `(.L_x_7846) ;  /* 0x000000000f087348 */ /* 0x000fea0003c00000 */
[----:B------:R0:W1:Y:S02]  /*180c0*/  SHFL.UP P6, R14, R13, R12, R11 ;  /* 0x0400000c0d0e7389 */ /* 0x00006400000c000b */
[----:B01----:R-:W-:Y:S01]  /*180d0*/  ENDCOLLECTIVE ;  /* 0x000000000000791b */ /* 0x003fe20003800000 */
.L_x_7846:
[----:B------:R-:W-:Y:S01]  /*180e0*/  IMAD.MOV.U32 R12, RZ, RZ, 0x8 ;  /* 0x00000008ff0c7424 */ /* 0x000fe200078e00ff */
[----:B------:R-:W-:-:S05]  /*180f0*/  SEL R3, R14, RZ, P3 ;  /* 0x000000ff0e037207 */ /* 0x000fca0001800000 */
[----:B------:R-:W-:-:S04]  /*18100*/  IMAD.IADD R3, R2, 0x1, R3 ;  /* 0x0000000102037824 */ /* 0x000fc800078e0203 */
[----:B------:R-:W-:-:S07]  /*18110*/  IMAD.MOV.U32 R13, RZ, RZ, R3 ;  /* 0x000000ffff0d7224 */ /* 0x000fce00078e0003 */
[----:B------:R-:W-:Y:S05]  /*18120*/  WARPSYNC.COLLECTIVE R15, `(.L_x_7847) ;  /* 0x000000000f087348 */ /* 0x000fea0003c00000 */
[----:B------:R0:W1:Y:S02]  /*18130*/  SHFL.UP P6, R14, R13, R12, R11 ;  /* 0x0400000c0d0e7389 */ /* 0x00006400000c000b */
[----:B01----:R-:W-:Y:S01]  /*18140*/  ENDCOLLECTIVE ;  /* 0x000000000000791b */ /* 0x003fe20003800000 */
.L_x_7847:
[----:B------:R-:W-:Y:S01]  /*18150*/  IMAD.MOV.U32 R12, RZ, RZ, 0x10 ;  /* 0x00000010ff0c7424 */ /* 0x000fe200078e00ff */
[----:B------:R-:W-:-:S05]  /*18160*/  SEL R4, R14, RZ, P4 ;  /* 0x000000ff0e047207 */ /* 0x000fca0002000000 */
[----:B------:R-:W-:-:S04]  /*18170*/  IMAD.IADD R4, R3, 0x1, R4 ;  /* 0x0000000103047824 */ /* 0x000fc800078e0204 */
[----:B------:R-:W-:-:S07]  /*18180*/  IMAD.MOV.U32 R13, RZ, RZ, R4 ;  /* 0x000000ffff0d7224 */ /* 0x000fce00078e0004 */
[----:B------:R-:W-:Y:S05]  /*18190*/  WARPSYNC.COLLECTIVE R15, `(.L_x_7848) ;  /* 0x000000000f087348 */ /* 0x000fea0003c00000 */
[----:B------:R0:W1:Y:S02]  /*181a0*/  SHFL.UP P6, R14, R13, R12, R11 ;  /* 0x0400000c0d0e7389 */ /* 0x00006400000c000b */
[----:B01----:R-:W-:Y:S01]  /*181b0*/  ENDCOLLECTIVE ;  /* 0x000000000000791b */ /* 0x003fe20003800000 */
.L_x_7848:
        /* <DEDUP_REMOVED lines=8> */
.L_x_7849:
[----:B------:R-:W-:Y:S05]  /*18240*/  BRA `(.L_x_7850) ;  /* 0xffffffc400747947 */ /* 0x000fea000383ffff */
.L_x_7754:
[----:B------:R-:W-:Y:S01]  /*18250*/  BSSY B0, `(.L_x_7851) ;  /* 0x0000006000007945 */ /* 0x000fe20003800000 */
[----:B------:R-:W-:Y:S01]  /*18260*/  PLOP3.LUT P6, PT, P6, PT, PT, 0x8, 0x0 ;  /* 0x000000000000781c */ /* 0x000fe200037ce170 */
[----:B------:R-:W-:-:S12]  /*18270*/  IMAD.MOV.U32 R15, RZ, RZ, -0x1 ;  /* 0xffffffffff0f7424 */ /* 0x000fd800078e00ff */
[----:B01----:R-:W-:Y:S05]  /*18280*/  WARPSYNC.COLLECTIVE R15, `(.L_x_7852) ;  /* 0x000000000f087348 */ /* 0x003fea0003c00000 */
[----:B------:R-:W-:Y:S01]  /*18290*/  VOTE.ANY R14, PT, P6 ;  /* 0x00000000000e7806 */ /* 0x000fe200030e0100 */
[----:B01----:R-:W-:Y:S06]  /*182a0*/  ENDCOLLECTIVE ;  /* 0x000000000000791b */ /* 0x003fec0003800000 */
.L_x_7852:
[----:B------:R-:W-:Y:S05]  /*182b0*/  BSYNC B0 ;  /* 0x0000000000007941 */ /* 0x000fea0003800000 */
.L_x_7851:
        /* <DEDUP_REMOVED lines=8> */
.L_x_7853:
[----:B------:R-:W-:Y:S02]  /*18340*/  IMAD.IADD R27, R12, 0x1, R27 ;  /* 0x000000010c1b7824 */ /* 0x000fe400078e021b */
[----:B------:R-:W-:Y:S02]  /*18350*/  IMAD.MOV.U32 R13, RZ, RZ, R8 ;  /* 0x000000ffff0d7224 */ /* 0x000fe400078e0008 */
[----:B------:R-:W-:-:S07]  /*18360*/  IMAD.MOV.U32 R25, RZ, RZ, R14 ;  /* 0x000000ffff197224 */ /* 0x000fce00078e000e */
[----:B------:R-:W-:Y:S05]  /*18370*/  WARPSYNC.COLLECTIVE R15, `(.L_x_7854) ;  /* 0x000000000f087348 */ /* 0x000fea0003c00000 */
[----:B------:R0:W1:Y:S02]  /*18380*/  SHFL.IDX P6, R14, R13, R12, R11 ;  /* 0x0000000c0d0e7389 */ /* 0x00006400000c000b */
[----:B01----:R-:W-:Y:S01]  /*18390*/  ENDCOLLECTIVE ;  /* 0x000000000000791b */ /* 0x003fe20003800000 */
.L_x_7854:
[----:B------:R-:W-:Y:S01]  /*183a0*/  IMAD.MOV.U32 R8, RZ, RZ, R14 ;  /* 0x000000ffff087224 */ /* 0x000fe200078e000e */
[----:B------:R-:W-:Y:S06]  /*183b0*/  BRA `(.L_x_7855) ;  /* 0xffffffc400587947 */ /* 0x000fec000383ffff */
.L_x_7756:
[----:B------:R-:W-:Y:S01]  /*183c0*/  BSSY B0, `(.L_x_7856) ;  /* 0x0000007000007945 */ /* 0x000fe20003800000 */
[----:B------:R-:W-:Y:S02]  /*183d0*/  IMAD.MOV.U32 R13, RZ, RZ, R3 ;  /* 0x000000ffff0d7224 */ /* 0x000fe400078e0003 */
[----:B------:R-:W-:Y:S02]  /*183e0*/  IMAD.MOV.U32 R11, RZ, RZ, 0x1f ;  /* 0x0000001fff0b7424 */ /* 0x000fe400078e00ff */
[----:B------:R-:W-:-:S07]  /*183f0*/  IMAD.MOV.U32 R15, RZ, RZ, -0x1 ;  /* 0xffffffffff0f7424 */ /* 0x000fce00078e00ff */
[----:B01-34-:R-:W-:Y:S05]  /*18400*/  WARPSYNC.COLLECTIVE R15, `(.L_x_7857) ;  /* 0x000000000f087348 */ /* 0x01bfea0003c00000 */
[----:B------:R2:W0:Y:S02]  /*18410*/  SHFL.IDX P6, R14, R13, R12, R11 ;  /* 0x0000000c0d0e7389 */ /* 0x00042400000c000b */
[----:B01234-:R-:W-:Y:S01]  /*18420*/  ENDCOLLECTIVE ;  /* 0x000000000000791b */ /* 0x01ffe20003800000 */
.L_x_7857:
[----:B------:R-:W-:Y:S05]  /*18430*/  BSYNC B0 ;  /* 0x0000000000007941 */ /* 0x000fea0003800000 */
.L_x_7856:
[----:B------:R-:W-:Y:S01]  /*18440*/  IMAD.MOV.U32 R24, RZ, RZ, R14 ;  /* 0x000000ffff187224 */ /* 0x000fe200078e000e */
[----:B------:R-:W-:Y:S06]  /*18450*/  BRA `(.L_x_7755) ;  /* 0xffffffc400487947 */ /* 0x000fec000383ffff */
.L_x_7762:
[----:B0-----:R0:W1:Y:S02]  /*18460*/  SYNCS.PHASECHK.TRANS64.TRYWAIT P0, [R7+URZ+0x28c20], R0 ;  /* 0x028c2000070075a7 */ /* 0x001064000800017f */
[----:B-1----:R-:W-:Y:S05]  /*18470*/  @!P0 NANOSLEEP.SYNCS 0x989680 ;  /* 0x009896800000895d */ /* 0x002fea0003900000 */
[----:B------:R-:W1:Y:S02]  /*18480*/  @!P0 SYNCS.PHASECHK.TRANS64 P0, [R7+URZ+0x28c20], R0 ;  /* 0x028c2000070085a7 */ /* 0x000e64000800007f */
[----:B-1----:R-:W-:Y:S05]  /*18490*/  @!P0 BRA `(.L_x_7762) ;  /* 0xfffffffc00f08947 */ /* 0x002fea000383ffff */
[----:B------:R-:W-:Y:S05]  /*184a0*/  BRA `(.L_x_7858) ;  /* 0xffffffcc00a07947 */ /* 0x000fea000383ffff */
.L_x_7763:
        /* <DEDUP_REMOVED lines=11> */
.L_x_7860:
[----:B------:R-:W-:Y:S05]  /*18560*/  BSYNC B0 ;  /* 0x0000000000007941 */ /* 0x000fea0003800000 */
.L_x_7859:
[----:B------:R-:W-:Y:S05]  /*18570*/  BRA `(.L_x_7861) ;  /* 0xffffffcc00887947 */ /* 0x000fea000383ffff */
.L_x_7766:
[----:B------:R-:W-:Y:S01]  /*18580*/  BSSY B1, `(.L_x_7862) ;  /* 0x0000006000017945 */ /* 0x000fe20003800000 */
[----:B------:R-:W-:-:S07]  /*18590*/  IMAD.MOV.U32 R15, RZ, RZ, -0x1 ;  /* 0xffffffffff0f7424 */ /* 0x000fce00078e00ff */
[----:B0-234-:R-:W-:Y:S05]  /*185a0*/  WARPSYNC.COLLECTIVE R15, `(.L_x_7863) ;  /* 0x000000000f0c7348 */ /* 0x01dfea0003c00000 */
[----:B------:R-:W-:Y:S02]  /*185b0*/  ELECT P6, UR62, PT ;  /* 0x00000000003e782f */ /* 0x000fe400038c0000 */
[----:B------:R-:W-:Y:S01]  /*185c0*/  MOV R14, UR62 ;  /* 0x0000003e000e7c02 */ /* 0x000fe20008000f00 */
[----:B0-234-:R-:W-:Y:S10]  /*185d0*/  ENDCOLLECTIVE ;  /* 0x000000000000791b */ /* 0x01dff40003800000 */
.L_x_7863:
[----:B------:R-:W-:Y:S05]  /*185e0*/  BSYNC B1 ;  /* 0x0000000000017941 */ /* 0x000fea0003800000 */
.L_x_7862:
[----:B------:R-:W-:Y:S05]  /*185f0*/  BRA `(.L_x_7864) ;  /* 0xffffffcc00807947 */ /* 0x000fea000383ffff */
.L_x_7768:
[----:B0-----:R0:W1:Y:S02]  /*18600*/  SYNCS.PHASECHK.TRANS64.TRYWAIT P1, [R5+URZ+0x28c40], R0 ;  /* 0x028c4000050075a7 */ /* 0x001064000802017f */
[----:B-1----:R-:W-:Y:S05]  /*18610*/  @!P1 NANOSLEEP.SYNCS 0x989680 ;  /* 0x009896800000995d */ /* 0x002fea0003900000 */
[----:B------:R-:W1:Y:S02]  /*18620*/  @!P1 SYNCS.PHASECHK.TRANS64 P1, [R5+URZ+0x28c40], R0 ;  /* 0x028c4000050095a7 */ /* 0x000e64000802007f */
[----:B-1----:R-:W-:Y:S05]  /*18630*/  @!P1 BRA `(.L_x_7768) ;  /* 0xfffffffc00f09947 */ /* 0x002fea000383ffff */
[----:B------:R-:W-:Y:S05]  /*18640*/  BRA `(.L_x_7865) ;  /* 0xffffffcc00a07947 */ /* 0x000fea000383ffff */
.L_x_7770:
[----:B-1----:R1:W0:Y:S02]  /*18650*/  SYNCS.PHASECHK.TRANS64.TRYWAIT P1, [R3+URZ+0x28c40], R2 ;  /* 0x028c4002030075a7 */ /* 0x002224000802017f */
[----:B0-----:R-:W-:Y:S05]  /*18660*/  @!P1 NANOSLEEP.SYNCS 0x989680 ;  /* 0x009896800000995d */ /* 0x001fea0003900000 */
[----:B------:R-:W0:Y:S02]  /*18670*/  @!P1 SYNCS.PHASECHK.TRANS64 P1, [R3+URZ+0x28c40], R2 ;  /* 0x028c4002030095a7 */ /* 0x000e24000802007f */
[----:B0-----:R-:W-:Y:S05]  /*18680*/  @!P1 BRA `(.L_x_7770) ;  /* 0xfffffffc00f09947 */ /* 0x001fea000383ffff */
[----:B------:R-:W-:Y:S05]  /*18690*/  BRA `(.L_x_7866) ;  /* 0xffffffcc00ac7947 */ /* 0x000fea000383ffff */
.L_x_7772:
[----:B------:R0:W0:Y:S02]  /*186a0*/  SYNCS.PHASECHK.TRANS64.TRYWAIT P1, [R5+URZ+0x28c60], R0 ;  /* 0x028c6000050075a7 */ /* 0x000024000802017f */
[----:B0-----:R-:W-:Y:S05]  /*186b0*/  @!P1 NANOSLEEP.SYNCS 0x989680 ;  /* 0x009896800000995d */ /* 0x001fea0003900000 */
[----:B------:R-:W0:Y:S02]  /*186c0*/  @!P1 SYNCS.PHASECHK.TRANS64 P1, [R5+URZ+0x28c60], R0 ;  /* 0x028c6000050095a7 */ /* 0x000e24000802007f */
[----:B0-----:R-:W-:Y:S05]  /*186d0*/  @!P1 BRA `(.L_x_7772) ;  /* 0xfffffffc00f09947 */ /* 0x001fea000383ffff */
[----:B------:R-:W-:Y:S05]  /*186e0*/  BRA `(.L_x_7867) ;  /* 0xffffffcc00a87947 */ /* 0x000fea000383ffff */
.L_x_7868:
        /* <DEDUP_REMOVED lines=9> */
.L_x_15759:


//--------------------- .text._ZN7cutlass13device_kernelIN5flash11enable_sm90INS1_16FlashAttnFwdSm90INS1_25CollectiveMainloopFwdSm90ILi2EN4cute5tupleIJNS5_1CILi1EEES8_S8_EEENS6_IJNS7_ILi64EEESA_SA_EEELi512ENS_10bfloat16_tEfNS_4arch4Sm90ELb1ELb0ELb1ELb1ELb1ELb1ELb0ELb0ELb0ELb1ELb1ELb0EEENS1_21CollectiveEpilogueFwdINS6_IJSA_NS7_ILi512EEESA_EEES9_SC_SE_Li256ELb1ELb1ELb1ELb0EEENS1_36VarlenDynamicPersistentTileSchedulerILi64ELi64ELi256ELi128ELb1ELb1ELb1ELb1ELb1ELb1EEEEEEEEEvNT_6ParamsE --------------------------
	.section	.text._ZN7cutlass13device_kernelIN5flash11enable_sm90INS1_16FlashAttnFwdSm90INS1_25CollectiveMainloopFwdSm90ILi2EN4cute5tupleIJNS5_1CILi1EEES8_S8_EEENS6_IJNS7_ILi64EEESA_SA_EEELi512ENS_10bfloat16_tEfNS_4arch4Sm90ELb1ELb0ELb1ELb1ELb1ELb1ELb0ELb0ELb0ELb1ELb1ELb0EEENS1_21CollectiveEpilogueFwdINS6_IJSA_NS7_ILi512EEESA_EEES9_SC_SE_Li256ELb1ELb1ELb1ELb0EEENS1_36VarlenDynamicPersistentTileSchedulerILi64ELi64ELi256ELi128ELb1ELb1ELb1ELb1ELb1ELb1EEEEEEEEEvNT_6ParamsE,"ax",@progbits
	.align	128
.text._ZN7cutlass13device_kernelIN5flash11enable_sm90INS1_16FlashAttnFwdSm90INS1_25CollectiveMainloopFwdSm90ILi2EN4cute5tupleIJNS5_1CILi1EEES8_S8_EEENS6_IJNS7_ILi64EEESA_SA_EEELi512ENS_10bfloat16_tEfNS_4arch4Sm90ELb1ELb0ELb1ELb1ELb1ELb1ELb0ELb0ELb0ELb1ELb1ELb0EEENS1_21CollectiveEpilogueFwdINS6_IJSA_NS7_ILi512EEESA_EEES9_SC_SE_Li256ELb1ELb1ELb1ELb0EEENS1_36VarlenDynamicPersistentTileSchedulerILi64ELi64ELi256ELi128ELb1ELb1ELb1ELb1ELb1ELb1EEEEEEEEEvNT_6ParamsE:
        .type           _ZN7cutlass13device_kernelIN5flash11enable_sm90INS1_16FlashAttnFwdSm90INS1_25CollectiveMainloopFwdSm90ILi2EN4cute5tupleIJNS5_1CILi1EEES8_S8_EEENS6_IJNS7_ILi64EEESA_SA_EEELi512ENS_10bfloat16_tEfNS_4arch4Sm90ELb1ELb0ELb1ELb1ELb1ELb1ELb0ELb0ELb0ELb1ELb1ELb0EEENS1_21CollectiveEpilogueFwdINS6_IJSA_NS7_ILi512EEESA_EEES9_SC_SE_Li256ELb1ELb1ELb1ELb0EEENS1_36VarlenDynamicPersistentTileSchedulerILi64ELi64ELi256ELi128ELb1ELb1ELb1ELb1ELb1ELb1EEEEEEEEEvNT_6ParamsE,@function
        .size           _ZN7cutlass13device_kernelIN5flash11enable_sm90INS1_16FlashAttnFwdSm90INS1_25CollectiveMainloopFwdSm90ILi2EN4cute5tupleIJNS5_1CILi1EEES8_S8_EEENS6_IJNS7_ILi64EEESA_SA_EEELi512ENS_10bfloat16_tEfNS_4arch4Sm90ELb1ELb0ELb1ELb1ELb1ELb1ELb0ELb0ELb0ELb1ELb1ELb0EEENS1_21CollectiveEpilogueFwdINS6_IJSA_NS7_ILi512EEESA_EEES9_SC_SE_Li256ELb1ELb1ELb1ELb0EEENS1_36VarlenDynamicPersistentTileSchedulerILi64ELi64ELi256ELi128ELb1ELb1ELb1ELb1ELb1ELb1EEEEEEEEEvNT_6ParamsE,(.L_x_15760 - _ZN7cutlass13device_kernelIN5flash11enable_sm90INS1_16FlashAttnFwdSm90INS1_25CollectiveMainloopFwdSm90ILi2EN4cute5tupleIJNS5_1CILi1EEES8_S8_EEENS6_IJNS7_ILi64EEESA_SA_EEELi512ENS_10bfloat16_tEfNS_4arch4Sm90ELb1ELb0ELb1ELb1ELb1ELb1ELb0ELb0ELb0ELb1ELb1ELb0EEENS1_21CollectiveEpilogueFwdINS6_IJSA_NS7_ILi512EEESA_EEES9_SC_SE_Li256ELb1ELb1ELb1ELb0EEENS1_36VarlenDynamicPersistentTileSchedulerILi64ELi64ELi256ELi128ELb1ELb1ELb1ELb1ELb1ELb1EEEEEEEEEvNT_6ParamsE)
        .other          _ZN7cutlass13device_kernelIN5flash11enable_sm90INS1_16FlashAttnFwdSm90INS1_25CollectiveMainloopFwdSm90ILi2EN4cute5tupleIJNS5_1CILi1EEES8_S8_EEENS6_IJNS7_ILi64EEESA_SA_EEELi512ENS_10bfloat16_tEfNS_4arch4Sm90ELb1ELb0ELb1ELb1ELb1ELb1ELb0ELb0ELb0ELb1ELb1ELb0EEENS1_21CollectiveEpilogueFwdINS6_IJSA_NS7_ILi512EEESA_EEES9_SC_SE_Li256ELb1ELb1ELb1ELb0EEENS1_36VarlenDynamicPersistentTileSchedulerILi64ELi64ELi256ELi128ELb1ELb1ELb1ELb1ELb1ELb1EEEEEEEEEvNT_6ParamsE,@"STO_CUDA_ENTRY STV_DEFAULT"
_ZN7cutlass13device_kernelIN5flash11enable_sm90INS1_16FlashAttnFwdSm90INS1_25CollectiveMainloopFwdSm90ILi2EN4cute5tupleIJNS5_1CILi1EEES8_S8_EEENS6_IJNS7_ILi64EEESA_SA_EEELi512ENS_10bfloat16_tEfNS_4arch4Sm90ELb1ELb0ELb1ELb1ELb1ELb1ELb0ELb0ELb0ELb1ELb1ELb0EEENS1_21CollectiveEpilogueFwdINS6_IJSA_NS7_ILi512EEESA_EEES9_SC_SE_Li256ELb1ELb1ELb1ELb0EEENS1_36VarlenDynamicPersistentTileSchedulerILi64ELi64ELi256ELi128ELb1ELb1ELb1ELb1ELb1ELb1EEEEEEEEEvNT_6ParamsE:
        /* <DEDUP_REMOVED lines=18> */
.L_x_7870:
[----:B------:R-:W-:Y:S05]  /*0120*/  BSYNC B0 ;  /* 0x0000000000007941 */ /* 0x000fea0003800000 */
.L_x_7869:
        /* <DEDUP_REMOVED lines=37> */
.L_x_7871:
        /* <DEDUP_REMOVED lines=22> */
.L_x_7872:
        /* <DEDUP_REMOVED lines=18> */
.L_x_7873:
        /* <DEDUP_REMOVED lines=22> */
.L_x_7874:
        /* <DEDUP_REMOVED lines=22> */
.L_x_7875:
        /* <DEDUP_REMOVED lines=8> */
.L_x_7878:
        /* <DEDUP_REMOVED lines=30> */
[----:B------:R-:W-:Y:S02]  /*0b20*/  LOP3.LUT R9, R4, 0xffffff80, RZ, 0xc0, !PT ;  /* 0xffffff8004097812 */ /* 0x000fe400078ec0ff */
[----:B------:R-:W-:Y:S02]  /*0b30*/  LOP3.LUT R15, R3, 0xfffffff8, RZ, 0xc0, !PT ;  /* 0xfffffff8030f7812 */ /* 0x000fe400078ec0ff */
[----:B------:R-:W-:Y:S01]  /*0b40*/  LOP3.LUT R3, R5, 0xfffffff0, RZ, 0xc0, !PT ;  /* 0xfffffff005037812 */ /* 0x000fe200078ec0ff */
[C---:B------:R-:W-:Y:S01]  /*0b50*/  IMAD.IADD R9, R0.reuse, 0x1, -R9 ;  /* 0x0000000100097824 */ /* 0x040fe200078e0a09 */
[----:B------:R-:W-:Y:S01]  /*0b60*/  SHF.R.S32.HI R8, RZ, 0x4, R5 ;  /* 0x00000004ff087819 */ /* 0x000fe20000011405 */
[C---:B------:R-:W-:Y:S01]  /*0b70*/  IMAD.IADD R15, R0.reuse, 0x1, -R15 ;  /* 0x00000001000f7824 */ /* 0x040fe200078e0a0f */
[----:B------:R-:W-:Y:S01]  /*0b80*/  LOP3.LUT R11, R13, 0xfffffffc, RZ, 0xc0, !PT ;  /* 0xfffffffc0d0b7812 */ /* 0x000fe200078ec0ff */
[C---:B------:R-:W-:Y:S01]  /*0b90*/  IMAD.IADD R3, R0.reuse, 0x1, -R3 ;  /* 0x0000000100037824 */ /* 0x040fe200078e0a03 */
[--C-:B------:R-:W-:Y:S01]  /*0ba0*/  SHF.R.S32.HI R206, RZ, 0x5, R6.reuse ;  /* 0x00000005ffce7819 */ /* 0x100fe20000011406 */
[----:B------:R-:W-:Y:S01]  /*0bb0*/  IMAD.SHL.U32 R193, R15, 0x8, RZ ;  /* 0x000000080fc17824 */ /* 0x000fe200078e00ff */
[----:B------:R-:W-:Y:S01]  /*0bc0*/  SHF.R.S32.HI R7, RZ, 0x1f, R6 ;  /* 0x0000001fff077819 */ /* 0x000fe20000011406 */
[----:B------:R-:W-:Y:S01]  /*0bd0*/  IMAD.IADD R186, R0, 0x1, -R11 ;  /* 0x0000000100ba7824 */ /* 0x000fe200078e0a0b */
[----:B------:R-:W-:Y:S01]  /*0be0*/  LEA.HI R5, R5, R8, RZ, 0x1 ;  /* 0x0000000805057211 */ /* 0x000fe200078f08ff */
[C---:B------:R-:W-:Y:S01]  /*0bf0*/  VIADD R33, R193.reuse, 0x40 ;  /* 0x00000040c1217836 */ /* 0x040fe20000000000 */
[----:B------:R-:W-:Y:S01]  /*0c00*/  SHF.R.S32.HI R6, RZ, 0x1f, R3 ;  /* 0x0000001fff067819 */ /* 0x000fe20000011403 */
[----:B------:R-:W-:Y:S01]  /*0c10*/  IMAD.SHL.U32 R16, R186, 0x8, RZ ;  /* 0x00000008ba107824 */ /* 0x000fe200078e00ff */
[----:B------:R-:W-:Y:S01]  /*0c20*/  SHF.R.S32.HI R0, RZ, 0x1f, R9 ;  /* 0x0000001fff007819 */ /* 0x000fe20000011409 */
[----:B------:R-:W-:Y:S01]  /*0c30*/  VIADD R32, R193, 0x80 ;  /* 0x00000080c1207836 */ /* 0x000fe20000000000 */
[----:B------:R-:W-:Y:S01]  /*0c40*/  LOP3.LUT R5, R5, 0x1ffffffe, RZ, 0xc0, !PT ;  /* 0x1ffffffe05057812 */ /* 0x000fe200078ec0ff */
[C---:B------:R-:W-:Y:S01]  /*0c50*/  VIADD R229, R16.reuse, 0x40 ;  /* 0x0000004010e57836 */ /* 0x040fe20000000000 */
[----:B------:R-:W-:Y:S01]  /*0c60*/  LEA.HI R7, R7, R206, RZ, 0x2 ;  /* 0x000000ce07077211 */ /* 0x000fe200078f10ff */
[----:B------:R-:W-:Y:S01]  /*0c70*/  VIADD R228, R16, 0x60 ;  /* 0x0000006010e47836 */ /* 0x000fe20000000000 */
[----:B------:R-:W-:Y:S01]  /*0c80*/  LEA.HI R10, R6, R3, RZ, 0x3 ;  /* 0x00000003060a7211 */ /* 0x000fe200078f18ff */
[----:B------:R-:W-:Y:S01]  /*0c90*/  IMAD.IADD R5, R8, 0x1, -R5 ;  /* 0x0000000108057824 */ /* 0x000fe200078e0a05 */
[-C--:B------:R-:W-:Y:S01]  /*0ca0*/  LEA.HI R6, R0, R9.reuse, RZ, 0x2 ;  /* 0x0000000900067211 */ /* 0x080fe200078f10ff */
[C---:B------:R-:W-:Y:S01]  /*0cb0*/  VIADD R227, R16.reuse, 0x80 ;  /* 0x0000008010e37836 */ /* 0x040fe20000000000 */
[----:B------:R-:W-:Y:S01]  /*0cc0*/  SHF.R.S32.HI R23, RZ, 0x7, R4 ;  /* 0x00000007ff177819 */ /* 0x000fe20000011404 */
[----:B------:R-:W-:Y:S01]  /*0cd0*/  IMAD.SHL.U32 R5, R5, 0x8, RZ ;  /* 0x0000000805057824 */ /* 0x000fe200078e00ff */
[----:B------:R-:W-:Y:S01]  /*0ce0*/  LOP3.LUT R7, R7, 0x3ffffc, RZ, 0xc0, !PT ;  /* 0x003ffffc07077812 */ /* 0x000fe200078ec0ff */
[----:B------:R-:W-:Y:S01]  /*0cf0*/  VIADD R226, R16, 0xa0 ;  /* 0x000000a010e27836 */ /* 0x000fe20000000000 */
[--C-:B------:R-:W-:Y:S01]  /*0d00*/  SHF.R.S32.HI R8, RZ, 0x2, R6.reuse ;  /* 0x00000002ff087819 */ /* 0x100fe20000011406 */
[----:B------:R-:W-:Y:S01]  /*0d10*/  IMAD R14, R23, 0x100, R3 ;  /* 0x00000100170e7824 */ /* 0x000fe200078e0203 */
[----:B------:R-:W-:Y:S01]  /*0d20*/  SHF.R.S32.HI R11, RZ, 0x1f, R6 ;  /* 0x0000001fff0b7819 */ /* 0x000fe20000011406 */
[----:B------:R-:W-:Y:S01]  /*0d30*/  IMAD.IADD R7, R206, 0x1, -R7 ;  /* 0x00000001ce077824 */ /* 0x000fe200078e0a07 */
[----:B------:R-:W-:Y:S01]  /*0d40*/  SHF.R.S32.HI R190, RZ, 0x2, R13 ;  /* 0x00000002ffbe7819 */ /* 0x000fe2000001140d */
[----:B------:R-:W-:Y:S01]  /*0d50*/  STL [R1+0x54], R23 ;  /* 0x0000541701007387 */ /* 0x000fe20000100800 */
[----:B------:R-:W-:Y:S01]  /*0d60*/  LEA.HI R11, R11, R8, RZ, 0x3 ;  /* 0x000000080b0b7211 */ /* 0x000fe200078f18ff */
[----:B------:R-:W-:Y:S01]  /*0d70*/  IMAD R20, R7, 0x10, R14 ;  /* 0x0000001007147824 */ /* 0x000fe200078e020e */
[----:B------:R-:W-:Y:S01]  /*0d80*/  LEA.HI R0, R0, R9, RZ, 0x5 ;  /* 0x0000000900007211 */ /* 0x000fe200078f28ff */
[----:B------:R-:W-:Y:S01]  /*0d90*/  VIADD R7, R190, 0x20 ;  /* 0x00000020be077836 */ /* 0x000fe20000000000 */
[----:B------:R-:W-:Y:S01]  /*0da0*/  LOP3.LUT R11, R11, 0xfffffff8, RZ, 0xc0, !PT ;  /* 0xfffffff80b0b7812 */ /* 0x000fe200078ec0ff */
[----:B------:R-:W-:Y:S01]  /*0db0*/  VIADD R225, R16, 0xc0 ;  /* 0x000000c010e17836 */ /* 0x000fe20000000000 */
[C---:B------:R-:W-:Y:S01]  /*0dc0*/  LOP3.LUT R12, R10.reuse, 0xfffffff8, RZ, 0xc0, !PT ;  /* 0xfffffff80a0c7812 */ /* 0x040fe200078ec0ff */
[----:B------:R-:W-:Y:S01]  /*0dd0*/  IMAD.SHL.U32 R10, R10, 0x40, RZ ;  /* 0x000000400a0a7824 */ /* 0x000fe200078e00ff */
[----:B------:R-:W-:Y:S01]  /*0de0*/  SHF.R.S32.HI R0, RZ, 0x5, R0 ;  /* 0x00000005ff007819 */ /* 0x000fe20000011400 */
[----:B------:R-:W-:Y:S01]  /*0df0*/  IMAD.IADD R11, R8, 0x1, -R11 ;  /* 0x00000001080b7824 */ /* 0x000fe200078e0a0b */
[----:B------:R-:W-:Y:S01]  /*0e00*/  SHF.R.S32.HI R14, RZ, 0x1f, R7 ;  /* 0x0000001fff0e7819 */ /* 0x000fe20000011407 */
[----:B------:R-:W-:Y:S01]  /*0e10*/  IMAD.IADD R12, R3, 0x1, -R12 ;  /* 0x00000001030c7824 */ /* 0x000fe200078e0a0c */
[----:B------:R-:W-:Y:S01]  /*0e20*/  LEA.HI R4, R4, R23, RZ, 0x1 ;  /* 0x0000001704047211 */ /* 0x000fe200078f08ff */
[----:B------:R-:W-:Y:S01]  /*0e30*/  IMAD R191, R0, 0x10, R11 ;  /* 0x0000001000bf7824 */ /* 0x000fe200078e020b */
[----:B------:R-:W-:Y:S01]  /*0e40*/  LOP3.LUT R6, R6, 0x7ffffffc, RZ, 0xc0, !PT ;  /* 0x7ffffffc06067812 */ /* 0x000fe200078ec0ff */
[----:B------:R-:W-:Y:S01]  /*0e50*/  IMAD.SHL.U32 R3, R12, 0x40, RZ ;  /* 0x000000400c037824 */ /* 0x000fe200078e00ff */
[----:B------:R-:W-:Y:S01]  /*0e60*/  LEA.HI R14, R14, R7, RZ, 0x3 ;  /* 0x000000070e0e7211 */ /* 0x000fe200078f18ff */
[----:B------:R-:W-:Y:S01]  /*0e70*/  IMAD.SHL.U32 R7, R7, 0x40, RZ ;  /* 0x0000004007077824 */ /* 0x000fe200078e00ff */
[----:B------:R-:W-:Y:S01]  /*0e80*/  LEA.HI R0, R186, R186, RZ, 0x1 ;  /* 0x000000baba007211 */ /* 0x000fe200078f08ff */
[----:B------:R-:W-:Y:S01]  /*0e90*/  IMAD.IADD R207, R9, 0x1, -R6 ;  /* 0x0000000109cf7824 */ /* 0x000fe200078e0a06 */
[----:B------:R-:W-:Y:S01]  /*0ea0*/  LOP3.LUT R4, R4, 0xfffffe, RZ, 0xc0, !PT ;  /* 0x00fffffe04047812 */ /* 0x000fe200078ec0ff */
[----:B------:R-:W-:Y:S01]  /*0eb0*/  IMAD.SHL.U32 R14, R14, 0x40, RZ ;  /* 0x000000400e0e7824 */ /* 0x000fe200078e00ff */
[----:B------:R-:W-:Y:S01]  /*0ec0*/  SHF.R.S32.HI R13, RZ, 0x1f, R13 ;  /* 0x0000001fff0d7819 */ /* 0x000fe2000001140d */
[----:B------:R-:W-:Y:S01]  /*0ed0*/  VIADD R224, R16, 0xe0 ;  /* 0x000000e010e07836 */ /* 0x000fe20000000000 */
[----:B------:R-:W-:Y:S01]  /*0ee0*/  LOP3.LUT R9, R0, 0x1ffffffe, RZ, 0xc0, !PT ;  /* 0x1ffffffe00097812 */ /* 0x000fe200078ec0ff */
[----:B------:R-:W-:Y:S01]  /*0ef0*/  IMAD.IADD R4, R23, 0x1, -R4 ;  /* 0x0000000117047824 */ /* 0x000fe200078e0a04 */
[----:B------:R-:W-:Y:S01]  /*0f00*/  LOP3.LUT R7, R7, 0x1c0, RZ, 0xc0, !PT ;  /* 0x000001c007077812 */ /* 0x000fe200078ec0ff */
[----:B------:R-:W-:Y:S01]  /*0f10*/  VIADD R221, R16, 0x100 ;  /* 0x0000010010dd7836 */ /* 0x000fe20000000000 */
[----:B------:R-:W-:Y:S01]  /*0f20*/  LOP3.LUT R6, R3, 0x1c0, RZ, 0xc0, !PT ;  /* 0x000001c003067812 */ /* 0x000fe200078ec0ff */
[----:B------:R-:W-:Y:S01]  /*0f30*/  IMAD.U32 R3, R20, 0x40, R5 ;  /* 0x0000004014037824 */ /* 0x000fe200078e0005 */
[----:B------:R-:W-:Y:S01]  /*0f40*/  SHF.R.S32.HI R0, RZ, 0x1f, R229 ;  /* 0x0000001fff007819 */ /* 0x000fe200000114e5 */
[----:B------:R-:W-:Y:S01]  /*0f50*/  IMAD.IADD R208, R186, 0x1, -R9 ;  /* 0x00000001bad07824 */ /* 0x000fe200078e0a09 */
[----:B------:R-:W-:Y:S01]  /*0f60*/  LEA.HI R13, R13, R190, RZ, 0x3 ;  /* 0x000000be0d0d7211 */ /* 0x000fe200078f18ff */
[----:B------:R-:W-:Y:S01]  /*0f70*/  IMAD.SHL.U32 R20, R4, 0x100, RZ ;  /* 0x0000010004147824 */ /* 0x000fe200078e00ff */
[----:B------:R-:W-:Y:S01]  /*0f80*/  SHF.R.U32.HI R8, RZ, 0x3, R7 ;  /* 0x00000003ff087819 */ /* 0x000fe20000011607 */
[----:B------:R-:W-:Y:S01]  /*0f90*/  STL [R1+0x60], R3 ;  /* 0x0000600301007387 */ /* 0x000fe20000100800 */
[----:B------:R-:W-:Y:S01]  /*0fa0*/  SHF.R.S32.HI R9, RZ, 0x1f, R228 ;  /* 0x0000001fff097819 */ /* 0x000fe200000114e4 */
[C---:B------:R-:W-:Y:S01]  /*0fb0*/  VIADD R217, R16.reuse, 0x120 ;  /* 0x0000012010d97836 */ /* 0x040fe20000000000 */
[----:B------:R-:W-:Y:S01]  /*0fc0*/  SHF.L.U64.HI R0, R229, 0x1, R0 ;  /* 0x00000001e5007819 */ /* 0x000fe20000010200 */
[----:B------:R-:W-:Y:S01]  /*0fd0*/  STL [R1+0x4c], RZ ;  /* 0x00004cff01007387 */ /* 0x000fe20000100800 */
[----:B------:R-:W-:Y:S01]  /*0fe0*/  LOP3.LUT R7, R7, 0x38, R16, 0xf8, !PT ;  /* 0x0000003807077812 */ /* 0x000fe200078ef810 */
[----:B------:R-:W-:Y:S01]  /*0ff0*/  VIADD R216, R16, 0x140 ;  /* 0x0000014010d87836 */ /* 0x000fe20000000000 */
[----:B------:R-:W-:Y:S01]  /*1000*/  LOP3.LUT R14, R14, 0xfffffe00, RZ, 0xc0, !PT ;  /* 0xfffffe000e0e7812 */ /* 0x000fe200078ec0ff */
[----:B------:R-:W-:Y:S01]  /*1010*/  STL [R1+0x5c], R20 ;  /* 0x00005c1401007387 */ /* 0x000fe20000100800 */
[----:B------:R-:W-:Y:S01]  /*1020*/  LOP3.LUT R13, R13, 0xfffffff8, RZ, 0xc0, !PT ;  /* 0xfffffff80d0d7812 */ /* 0x000fe200078ec0ff */
[----:B------:R-:W-:Y:S01]  /*1030*/  VIADD R215, R16, 0x160 ;  /* 0x0000016010d77836 */ /* 0x000fe20000000000 */
[----:B------:R-:W-:Y:S01]  /*1040*/  SHF.R.S32.HI R4, RZ, 0x1f, R227 ;  /* 0x0000001fff047819 */ /* 0x000fe200000114e3 */
[----:B------:R0:W-:Y:S01]  /*1050*/  STL [R1], R0 ;  /* 0x0000000001007387 */ /* 0x0001e20000100800 */
[----:B------:R-:W-:Y:S01]  /*1060*/  SHF.R.S32.HI R11, RZ, 0x1f, R226 ;  /* 0x0000001fff0b7819 */ /* 0x000fe200000114e2 */
[----:B------:R-:W-:Y:S01]  /*1070*/  IMAD.IADD R192, R190, 0x1, -R13 ;  /* 0x00000001bec07824 */ /* 0x000fe200078e0a0d */
[----:B------:R-:W-:Y:S01]  /*1080*/  SHF.L.U64.HI R9, R228, 0x1, R9 ;  /* 0x00000001e4097819 */ /* 0x000fe20000010209 */
[----:B------:R-:W-:Y:S01]  /*1090*/  VIADD R214, R16, 0x180 ;  /* 0x0000018010d67836 */ /* 0x000fe20000000000 */
[----:B------:R-:W-:Y:S01]  /*10a0*/  LOP3.LUT R21, R14, R7, R8, 0xf6, !PT ;  /* 0x000000070e157212 */ /* 0x000fe200078ef608 */
[C---:B------:R-:W-:Y:S01]  /*10b0*/  VIADD R212, R16.reuse, 0x1a0 ;  /* 0x000001a010d47836 */ /* 0x040fe20000000000 */
[----:B------:R-:W-:Y:S01]  /*10c0*/  SHF.L.U64.HI R4, R227, 0x1, R4 ;  /* 0x00000001e3047819 */ /* 0x000fe20000010204 */
[----:B------:R-:W-:Y:S01]  /*10d0*/  STL [R1+0x4], R9 ;  /* 0x0000040901007387 */ /* 0x000fe20000100800 */
[----:B------:R-:W-:Y:S01]  /*10e0*/  SHF.R.S32.HI R8, RZ, 0x1f, R225 ;  /* 0x0000001fff087819 */ /* 0x000fe200000114e1 */
[----:B------:R-:W-:Y:S01]  /*10f0*/  VIADD R211, R16, 0x1c0 ;  /* 0x000001c010d37836 */ /* 0x000fe20000000000 */
[----:B0-----:R-:W-:Y:S01]  /*1100*/  SHF.L.U64.HI R0, R226, 0x1, R11 ;  /* 0x00000001e2007819 */ /* 0x001fe2000001020b */
[----:B------:R0:W-:Y:S01]  /*1110*/  STL [R1+0x8], R4 ;  /* 0x0000080401007387 */ /* 0x0001e20000100800 */
[----:B------:R-:W-:Y:S01]  /*1120*/  LOP3.LUT R3, R10, 0x7ffffe00, RZ, 0xc0, !PT ;  /* 0x7ffffe000a037812 */ /* 0x000fe200078ec0ff */
[----:B------:R-:W-:Y:S01]  /*1130*/  VIADD R210, R16, 0x1e0 ;  /* 0x000001e010d27836 */ /* 0x000fe20000000000 */
[----:B------:R-:W-:Y:S01]  /*1140*/  SHF.R.S32.HI R13, RZ, 0x1f, R224 ;  /* 0x0000001fff0d7819 */ /* 0x000fe200000114e0 */
[----:B------:R1:W-:Y:S01]  /*1150*/  STL [R1+0xc], R0 ;  /* 0x00000c0001007387 */ /* 0x0003e20000100800 */
[----:B------:R-:W-:Y:S01]  /*1160*/  SHF.R.S32.HI R10, RZ, 0x1f, R221 ;  /* 0x0000001fff0a7819 */ /* 0x000fe200000114dd */
[----:B------:R-:W-:Y:S01]  /*1170*/  IMAD R3, R206, 0x400, R3 ;  /* 0x00000400ce037824 */ /* 0x000fe200078e0203 */
[----:B------:R-:W-:Y:S01]  /*1180*/  LOP3.LUT R5, R6, 0x8, R5, 0xf8, !PT ;  /* 0x0000000806057812 */ /* 0x000fe200078ef805 */
[----:B------:R-:W-:Y:S01]  /*1190*/  IMAD.SHL.U32 R207, R207, 0x2, RZ ;  /* 0x00000002cfcf7824 */ /* 0x000fe200078e00ff */
[----:B------:R-:W-:Y:S01]  /*11a0*/  SHF.R.U32.HI R6, RZ, 0x3, R6 ;  /* 0x00000003ff067819 */ /* 0x000fe20000011606 */
[----:B------:R-:W-:Y:S01]  /*11b0*/  VIADD R31, R193, 0xc0 ;  /* 0x000000c0c11f7836 */ /* 0x000fe20000000000 */
[----:B------:R-:W-:Y:S01]  /*11c0*/  SHF.L.U64.HI R8, R225, 0x1, R8 ;  /* 0x00000001e1087819 */ /* 0x000fe20000010208 */
[C---:B------:R-:W-:Y:S01]  /*11d0*/  VIADD R30, R193.reuse, 0x100 ;  /* 0x00000100c11e7836 */ /* 0x040fe20000000000 */
[----:B------:R-:W-:Y:S01]  /*11e0*/  R2P PR, R12, 0x6 ;  /* 0x000000060c007804 */ /* 0x000fe20000000000 */
[C---:B------:R-:W-:Y:S01]  /*11f0*/  VIADD R28, R193.reuse, 0x140 ;  /* 0x00000140c11c7836 */ /* 0x040fe20000000000 */
[----:B0-----:R-:W-:Y:S01]  /*1200*/  SHF.L.U64.HI R4, R224, 0x1, R13 ;  /* 0x00000001e0047819 */ /* 0x001fe2000001020d */
[----:B------:R0:W-:Y:S01]  /*1210*/  STL [R1+0x10], R8 ;  /* 0x0000100801007387 */ /* 0x0001e20000100800 */
[----:B------:R-:W-:Y:S01]  /*1220*/  SHF.R.S32.HI R12, RZ, 0x1f, R217 ;  /* 0x0000001fff0c7819 */ /* 0x000fe200000114d9 */
[----:B------:R-:W-:Y:S01]  /*1230*/  VIADD R26, R193, 0x180 ;  /* 0x00000180c11a7836 */ /* 0x000fe20000000000 */
[----:B-1----:R-:W-:Y:S01]  /*1240*/  SHF.L.U64.HI R0, R221, 0x1, R10 ;  /* 0x00000001dd007819 */ /* 0x002fe2000001020a */
[----:B------:R1:W-:Y:S01]  /*1250*/  STL [R1+0x14], R4 ;  /* 0x0000140401007387 */ /* 0x0003e20000100800 */
[----:B------:R-:W-:Y:S01]  /*1260*/  SHF.R.S32.HI R15, RZ, 0x1f, R216 ;  /* 0x0000001fff0f7819 */ /* 0x000fe200000114d8 */
[----:B------:R-:W-:Y:S01]  /*1270*/  VIADD R24, R193, 0x1c0 ;  /* 0x000001c0c1187836 */ /* 0x000fe20000000000 */
[----:B------:R-:W-:Y:S01]  /*1280*/  LOP3.LUT R6, R5, R6, RZ, 0x3c, !PT ;  /* 0x0000000605067212 */ /* 0x000fe200078e3cff */
[----:B------:R2:W-:Y:S01]  /*1290*/  STL [R1+0x18], R0 ;  /* 0x0000180001007387 */ /* 0x0005e20000100800 */
[----:B------:R-:W-:Y:S01]  /*12a0*/  SHF.R.S32.HI R14, RZ, 0x1f, R215 ;  /* 0x0000001fff0e7819 */ /* 0x000fe200000114d7 */
[----:B------:R-:W-:Y:S01]  /*12b0*/  IMAD.IADD R197, R207, 0x1, R20 ;  /* 0x00000001cfc57824 */ /* 0x000fe200078e0214 */
[----:B0-----:R-:W-:Y:S01]  /*12c0*/  SHF.L.U64.HI R8, R217, 0x1, R12 ;  /* 0x00000001d9087819 */ /* 0x001fe2000001020c */
[----:B------:R-:W-:Y:S01]  /*12d0*/  IMAD.IADD R3, R3, 0x1, R6 ;  /* 0x0000000103037824 */ /* 0x000fe200078e0206 */
[----:B------:R-:W-:Y:S01]  /*12e0*/  SHF.R.S32.HI R25, RZ, 0x1f, R214 ;  /* 0x0000001fff197819 */ /* 0x000fe200000114d6 */
[----:B------:R-:W-:Y:S01]  /*12f0*/  IMAD.MOV.U32 R6, RZ, RZ, R18 ;  /* 0x000000ffff067224 */ /* 0x000fe200078e0012 */
[----:B-1----:R-:W-:Y:S01]  /*1300*/  SHF.L.U64.HI R4, R216, 0x1, R15 ;  /* 0x00000001d8047819 */ /* 0x002fe2000001020f */
[----:B------:R0:W-:Y:S01]  /*1310*/  STL [R1+0x1c], R8 ;  /* 0x00001c0801007387 */ /* 0x0001e20000100800 */
[----:B------:R-:W-:Y:S01]  /*1320*/  SHF.R.S32.HI R27, RZ, 0x1f, R212 ;  /* 0x0000001fff1b7819 */ /* 0x000fe200000114d4 */
[----:B------:R-:W-:Y:S01]  /*1330*/  IMAD R201, R3, 0x2, R2 ;  /* 0x0000000203c97824 */ /* 0x000fe200078e0202 */
[----:B--2---:R-:W-:Y:S01]  /*1340*/  SHF.L.U64.HI R0, R215, 0x1, R14 ;  /* 0x00000001d7007819 */ /* 0x004fe2000001020e */
[----:B------:R1:W-:Y:S01]  /*1350*/  STL [R1+0x20], R4 ;  /* 0x0000200401007387 */ /* 0x0003e20000100800 */
[----:B------:R-:W-:Y:S01]  /*1360*/  SHF.R.S32.HI R18, RZ, 0x1f, R211 ;  /* 0x0000001fff127819 */ /* 0x000fe200000114d3 */
[----:B------:R-:W-:Y:S01]  /*1370*/  VIADD R204, R201, 0x26800 ;  /* 0x00026800c9cc7836 */ /* 0x000fe20000000000 */
[----:B------:R-:W-:Y:S01]  /*1380*/  SHF.R.S32.HI R29, RZ, 0x1f, R210 ;  /* 0x0000001fff1d7819 */ /* 0x000fe200000114d2 */
[----:B------:R2:W-:Y:S01]  /*1390*/  STL [R1+0x24], R0 ;  /* 0x0000240001007387 */ /* 0x0005e20000100800 */
[C---:B------:R-:W-:Y:S01]  /*13a0*/  VIADD R11, R197.reuse, 0xd0 ;  /* 0x000000d0c50b7836 */ /* 0x040fe20000000000 */
[----:B0-----:R-:W-:Y:S01]  /*13b0*/  SHF.L.U64.HI R8, R214, 0x1, R25 ;  /* 0x00000001d6087819 */ /* 0x001fe20000010219 */
[----:B------:R-:W-:Y:S01]  /*13c0*/  VIADD R9, R197, 0xe0 ;  /* 0x000000e0c5097836 */ /* 0x000fe20000000000 */
[----:B------:R-:W-:Y:S01]  /*13d0*/  SHF.R.S32.HI R33, RZ, 0x1f, R33 ;  /* 0x0000001fff217819 */ /* 0x000fe20000011421 */
[----:B------:R-:W-:Y:S01]  /*13e0*/  VIADD R23, R16, 0x20 ;  /* 0x0000002010177836 */ /* 0x000fe20000000000 */
[----:B-1----:R-:W-:Y:S01]  /*13f0*/  SHF.L.U64.HI R4, R211, 0x1, R18 ;  /* 0x00000001d3047819 */ /* 0x002fe20000010212 */
[----:B------:R-:W-:Y:S01]  /*1400*/  STL [R1+0x28], R8 ;  /* 0x0000280801007387 */ /* 0x000fe20000100800 */
[----:B------:R-:W-:Y:S01]  /*1410*/  SHF.R.S32.HI R32, RZ, 0x1f, R32 ;  /* 0x0000001fff207819 */ /* 0x000fe20000011420 */
[C---:B------:R-:W-:Y:S01]  /*1420*/  VIADD R41, R197.reuse, 0x8 ;  /* 0x00000008c5297836 */ /* 0x040fe20000000000 */
[----:B--2---:R-:W-:Y:S01]  /*1430*/  SHF.L.U64.HI R0, R212, 0x1, R27 ;  /* 0x00000001d4007819 */ /* 0x004fe2000001021b */
[C---:B------:R-:W-:Y:S01]  /*1440*/  VIADD R40, R197.reuse, 0x10 ;  /* 0x00000010c5287836 */ /* 0x040fe20000000000 */
[----:B------:R-:W-:Y:S01]  /*1450*/  SHF.R.S32.HI R31, RZ, 0x1f, R31 ;  /* 0x0000001fff1f7819 */ /* 0x000fe2000001141f */
[C---:B------:R-:W-:Y:S01]  /*1460*/  VIADD R39, R197.reuse, 0x18 ;  /* 0x00000018c5277836 */ /* 0x040fe20000000000 */
[----:B------:R-:W-:Y:S01]  /*1470*/  SHF.R.S32.HI R30, RZ, 0x1f, R30 ;  /* 0x0000001fff1e7819 */ /* 0x000fe2000001141e */
[----:B------:R0:W-:Y:S01]  /*1480*/  STL [R1+0x2c], R0 ;  /* 0x00002c0001007387 */ /* 0x0001e20000100800 */
[----:B------:R-:W-:Y:S01]  /*1490*/  SHF.R.S32.HI R28, RZ, 0x1f, R28 ;  /* 0x0000001fff1c7819 */ /* 0x000fe2000001141c */
[C---:B------:R-:W-:Y:S01]  /*14a0*/  VIADD R38, R197.reuse, 0x20 ;  /* 0x00000020c5267836 */ /* 0x040fe20000000000 */
[----:B------:R-:W-:Y:S01]  /*14b0*/  SHF.R.S32.HI R26, RZ, 0x1f, R26 ;  /* 0x0000001fff1a7819 */ /* 0x000fe2000001141a */
[----:B------:R1:W-:Y:S01]  /*14c0*/  STL [R1+0x30], R4 ;  /* 0x0000300401007387 */ /* 0x0003e20000100800 */
[----:B------:R-:W-:Y:S01]  /*14d0*/  SHF.R.S32.HI R24, RZ, 0x1f, R24 ;  /* 0x0000001fff187819 */ /* 0x000fe20000011418 */
[----:B------:R-:W-:Y:S01]  /*14e0*/  VIADD R37, R197, 0x28 ;  /* 0x00000028c5257836 */ /* 0x000fe20000000000 */
[----:B------:R-:W-:Y:S01]  /*14f0*/  SEL R203, R203, 0xffffffe0, !P1 ;  /* 0xffffffe0cbcb7807 */ /* 0x000fe20004800000 */
        /* <DEDUP_REMOVED lines=57> */
[----:B------:R-:W-:Y:S01]  /*1890*/  IMAD.MOV.U32 R5, RZ, RZ, R17 ;  /* 0x000000ffff057224 */ /* 0x000fe200078e0011 */
[----:B------:R-:W-:Y:S01]  /*18a0*/  SHF.R.S32.HI R17, RZ, 0x1f, R16 ;  /* 0x0000001fff117819 */ /* 0x000fe20000011410 */
[----:B------:R-:W-:Y:S01]  /*18b0*/  IMAD.MOV.U32 R7, RZ, RZ, R19 ;  /* 0x000000ffff077224 */ /* 0x000fe200078e0013 */
[----:B------:R-:W-:Y:S01]  /*18c0*/  SHF.R.S32.HI R14, RZ, 0x1f, R14 ;  /* 0x0000001fff0e7819 */ /* 0x000fe2000001140e */
[----:B------:R-:W-:Y:S01]  /*18d0*/  IMAD.IADD R204, R204, 0x1, R203 ;  /* 0x00000001cccc7824 */ /* 0x000fe200078e02cb */
[----:B------:R-:W-:Y:S01]  /*18e0*/  SHF.R.S32.HI R13, RZ, 0x1f, R13 ;  /* 0x0000001fff0d7819 */ /* 0x000fe2000001140d */
[----:B------:R-:W-:Y:S01]  /*18f0*/  IMAD.MOV.U32 R19, RZ, RZ, RZ ;  /* 0x000000ffff137224 */ /* 0x000fe200078e00ff */
[----:B------:R-:W-:Y:S01]  /*1900*/  SHF.R.S32.HI R12, RZ, 0x1f, R12 ;  /* 0x0000001fff0c7819 */ /* 0x000fe2000001140c */
[----:B------:R-:W-:Y:S01]  /*1910*/  VIADD R196, R186, 0x10 ;  /* 0x00000010bac47836 */ /* 0x000fe20000000000 */
[----:B------:R-:W-:Y:S01]  /*1920*/  SHF.R.S32.HI R10, RZ, 0x1f, R10 ;  /* 0x0000001fff0a7819 */ /* 0x000fe2000001140a */
[----:B------:R-:W-:Y:S01]  /*1930*/  IMAD R208, R208, 0x8, R191 ;  /* 0x00000008d0d07824 */ /* 0x000fe200078e02bf */
[----:B------:R-:W-:Y:S01]  /*1940*/  SHF.R.S32.HI R8, RZ, 0x1f, R8 ;  /* 0x0000001fff087819 */ /* 0x000fe20000011408 */
[----:B------:R-:W-:Y:S01]  /*1950*/  IMAD.IADD R203, R203, 0x1, R202 ;  /* 0x00000001cbcb7824 */ /* 0x000fe200078e02ca */
[----:B------:R-:W-:-:S02]  /*1960*/  SHF.R.S32.HI R3, RZ, 0x1f, R4 ;  /* 0x0000001fff037819 */ /* 0x000fc40000011404 */
[----:B------:R-:W-:-:S07]  /*1970*/  SHF.R.S32.HI R0, RZ, 0x1f, R0 ;  /* 0x0000001fff007819 */ /* 0x000fce0000011400 */
.L_x_8035:
[----:B0--34-:R-:W0:Y:S01]  /*1980*/  LDC.64 R8, c[0x0][0xc88] ;  /* 0x00032200ff087b82 */ /* 0x019e220000000a00 */
        /* <DEDUP_REMOVED lines=12> */
[----:B------:R-:W-:Y:S01]  /*1a50*/  ISETP.NE.AND.EX P1, PT, RZ, UR9, PT, P1 ;  /* 0x00000009ff007c0c */ /* 0x000fe2000bf25310 */
[C---:B--2---:R-:W-:Y:S01]  /*1a60*/  IMAD.SHL.U32 R28, R26.reuse, 0x4, RZ ;  /* 0x000000041a1c7824 */ /* 0x044fe200078e00ff */
[----:B------:R-:W-:Y:S01]  /*1a70*/  SHF.R.S32.HI R0, RZ, 0x1f, R26 ;  /* 0x0000001fff007819 */ /* 0x000fe2000001141a */
[----:B------:R-:W-:Y:S04]  /*1a80*/  STL [R1+0x3c], R26 ;  /* 0x00003c1a01007387 */ /* 0x000fe80000100800 */
[C---:B-1----:R-:W-:Y:S02]  /*1a90*/  @P2 LEA R10, P3, R26.reuse, UR4, 0x2 ;  /* 0x000000041a0a2c11 */ /* 0x042fe4000f8610ff */
[--C-:B------:R-:W-:Y:S01]  /*1aa0*/  SHF.L.U64.HI R27, R26, 0x2, R0.reuse ;  /* 0x000000021a1b7819 */ /* 0x100fe20000010200 */
[----:B------:R0:W-:Y:S01]  /*1ab0*/  STL [R1+0x50], R0 ;  /* 0x0000500001007387 */ /* 0x0001e20000100800 */
[----:B------:R-:W-:Y:S01]  /*1ac0*/  IADD3 R8, P4, R28, UR6, RZ ;  /* 0x000000061c087c10 */ /* 0x000fe2000ff9e0ff */
[----:B------:R-:W-:Y:S01]  /*1ad0*/  ULDC UR4, c[0x0][0x288] ;  /* 0x0000a20000047ab9 */ /* 0x000fe20000000800 */
[----:B------:R-:W-:Y:S01]  /*1ae0*/  @P2 LEA.HI.X R11, R26, UR5, R0, 0x2, P3 ;  /* 0x000000051a0b2c11 */ /* 0x000fe200098f1400 */
[----:B------:R1:W-:Y:S01]  /*1af0*/  STL [R1+0x40], R28 ;  /* 0x0000401c01007387 */ /* 0x0003e20000100800 */
[----:B------:R-:W-:Y:S01]  /*1b00*/  IADD3.X R9, R27, UR7, RZ, P4, !PT ;  /* 0x000000071b097c10 */ /* 0x000fe2000a7fe4ff */
[----:B------:R-:W-:Y:S01]  /*1b10*/  IMAD.U32 R198, RZ, RZ, UR4 ;  /* 0x00000004ffc67e24 */ /* 0x000fe2000f8e00ff */
[----:B------:R-:W-:Y:S01]  /*1b20*/  ULDC.64 UR4, c[0x0][0x418] ;  /* 0x0001060000047ab9 */ /* 0x000fe20000000a00 */
[----:B------:R1:W-:Y:S04]  /*1b30*/  STL [R1+0x44], R27 ;  /* 0x0000441b01007387 */ /* 0x0003e80000100800 */
[----:B------:R-:W5:Y:S01]  /*1b40*/  @P0 LDG.E R24, desc[UR42][R8.64] ;  /* 0x0000002a08180981 */ /* 0x000f62000c1e1900 */
[----:B------:R-:W-:-:S03]  /*1b50*/  UISETP.NE.U32.AND UP0, UPT, UR4, URZ, UPT ;  /* 0x0000003f0400728c */ /* 0x000fc6000bf05070 */
[----:B------:R2:W5:Y:S01]  /*1b60*/  @P2 LDG.E R4, desc[UR42][R10.64] ;  /* 0x0000002a0a042981 */ /* 0x000562000c1e1900 */
[----:B------:R-:W-:Y:S01]  /*1b70*/  UISETP.NE.AND.EX UP0, UPT, UR5, URZ, UPT, UP0 ;  /* 0x0000003f0500728c */ /* 0x000fe2000bf05300 */
[----:B------:R-:W-:Y:S01]  /*1b80*/  ULDC UR4, c[0x0][0x424] ;  /* 0x0001090000047ab9 */ /* 0x000fe20000000800 */
[----:B------:R-:W-:Y:S02]  /*1b90*/  LOP3.LUT R3, R6, 0xff000000, RZ, 0xc0, !PT ;  /* 0xff00000006037812 */ /* 0x000fe400078ec0ff */
[----:B--2---:R-:W-:Y:S01]  /*1ba0*/  @P1 IADD3 R10, P2, R28, UR8, RZ ;  /* 0x000000081c0a1c10 */ /* 0x004fe2000ff5e0ff */
[----:B------:R-:W-:Y:S01]  /*1bb0*/  USEL UR4, UR4, 0x1, UP0 ;  /* 0x0000000104047887 */ /* 0x000fe20008000000 */
[----:B------:R-:W-:Y:S02]  /*1bc0*/  ULDC UR5, c[0x0][0x2f0] ;  /* 0x0000bc0000057ab9 */ /* 0x000fe40000000800 */
[----:B------:R-:W-:Y:S01]  /*1bd0*/  @P1 IADD3.X R11, R27, UR9, RZ, P2, !PT ;  /* 0x000000091b0b1c10 */ /* 0x000fe200097fe4ff */
[----:B------:R-:W-:-:S02]  /*1be0*/  ULDC.64 UR8, c[0x0][0xa20] ;  /* 0x0002880000087ab9 */ /* 0x000fc40000000a00 */
[----:B------:R-:W-:Y:S01]  /*1bf0*/  ISETP.NE.U32.AND P2, PT, RZ, UR8, PT ;  /* 0x00000008ff007c0c */ /* 0x000fe2000bf45070 */
[----:B------:R-:W-:Y:S01]  /*1c00*/  UIMAD UR4, UR4, UR5, URZ ;  /* 0x00000005040472a4 */ /* 0x000fe2000f8e023f */
[C---:B0-----:R-:W-:Y:S01]  /*1c10*/  LOP3.LUT R0, R6.reuse, 0xff0000, RZ, 0xc0, !PT ;  /* 0x00ff000006007812 */ /* 0x041fe200078ec0ff */
[----:B------:R0:W5:Y:S01]  /*1c20*/  @P1 LDG.E R198, desc[UR42][R10.64] ;  /* 0x0000002a0ac61981 */ /* 0x000162000c1e1900 */
[----:B------:R-:W-:Y:S01]  /*1c30*/  SHF.R.U32.HI R3, RZ, 0x8, R3 ;  /* 0x00000008ff037819 */ /* 0x000fe20000011603 */
[----:B------:R-:W-:Y:S01]  /*1c40*/  ULDC UR5, c[0x0][0x348] ;  /* 0x0000d20000057ab9 */ /* 0x000fe20000000800 */
[----:B------:R-:W-:Y:S02]  /*1c50*/  ISETP.NE.AND.EX P2, PT, RZ, UR9, PT, P2 ;  /* 0x00000009ff007c0c */ /* 0x000fe4000bf45320 */
[----:B------:R-:W-:Y:S02]  /*1c60*/  LOP3.LUT R185, R6, 0xffff, RZ, 0xc0, !PT ;  /* 0x0000ffff06b97812 */ /* 0x000fe400078ec0ff */
[----:B0-----:R-:W-:Y:S01]  /*1c70*/  LEA.HI R10, R0, R3, RZ, 0x10 ;  /* 0x00000003000a7211 */ /* 0x001fe200078f80ff */
[----:B-1----:R-:W-:Y:S08]  /*1c80*/  @P1 BRA `(.L_x_7880) ;  /* 0x0000000000241947 */ /* 0x002ff00003800000 */
        /* <DEDUP_REMOVED lines=9> */
.L_x_7880:
[----:B------:R-:W-:Y:S02]  /*1d20*/  IMAD.U32 R34, RZ, RZ, UR5 ;  /* 0x00000005ff227e24 */ /* 0x000fe4000f8e00ff */
[----:B------:R-:W-:Y:S01]  /*1d30*/  IMAD.U32 R25, RZ, RZ, UR4 ;  /* 0x00000004ff197e24 */ /* 0x000fe2000f8e00ff */
[----:B------:R-:W-:Y:S06]  /*1d40*/  @!P2 BRA `(.L_x_7881) ;  /* 0x000000000010a947 */ /* 0x000fec0003800000 */
[----:B------:R-:W-:-:S04]  /*1d50*/  IADD3 R6, P0, R28, UR8, RZ ;  /* 0x000000081c067c10 */ /* 0x000fc8000ff1e0ff */
[----:B------:R-:W-:-:S05]  /*1d60*/  IADD3.X R7, R27, UR9, RZ, P0, !PT ;  /* 0x000000091b077c10 */ /* 0x000fca00087fe4ff */
[----:B------:R0:W5:Y:S01]  /*1d70*/  LDG.E R25, desc[UR42][R6.64] ;  /* 0x0000002a06197981 */ /* 0x000162000c1e1900 */
[----:B------:R-:W-:Y:S05]  /*1d80*/  BRA `(.L_x_7882) ;  /* 0x0000000000107947 */ /* 0x000fea0003800000 */
.L_x_7881:
[----:B------:R-:W-:Y:S05]  /*1d90*/  @!P0 BRA `(.L_x_7882) ;  /* 0x00000000000c8947 */ /* 0x000fea0003800000 */
[----:B------:R-:W2:Y:S04]  /*1da0*/  LDG.E R0, desc[UR42][R8.64] ;  /* 0x0000002a08007981 */ /* 0x000ea8000c1e1900 */
[----:B------:R-:W2:Y:S02]  /*1db0*/  LDG.E R25, desc[UR42][R8.64+0x4] ;  /* 0x0000042a08197981 */ /* 0x000ea4000c1e1900 */
[----:B--2---:R-:W-:-:S07]  /*1dc0*/  IMAD.IADD R25, R25, 0x1, -R0 ;  /* 0x0000000119197824 */ /* 0x004fce00078e0a00 */
.L_x_7882:
        /* <DEDUP_REMOVED lines=12> */
[----:B0-----:R-:W-:-:S04]  /*1e90*/  @P1 IADD3 R6, P2, R28, UR4, RZ ;  /* 0x000000041c061c10 */ /* 0x001fc8000ff5e0ff */
[----:B------:R-:W-:-:S05]  /*1ea0*/  @P1 IADD3.X R7, R27, UR5, RZ, P2, !PT ;  /* 0x000000051b071c10 */ /* 0x000fca00097fe4ff */
[----:B------:R0:W5:Y:S01]  /*1eb0*/  @P1 LDG.E R152, desc[UR42][R6.64] ;  /* 0x0000002a06981981 */ /* 0x000162000c1e1900 */
[----:B-1----:R-:W-:Y:S01]  /*1ec0*/  ISETP.NE.AND P1, PT, R8, 0x1, PT ;  /* 0x000000010800780c */ /* 0x002fe20003f25270 */
[----:B------:R-:W-:Y:S01]  /*1ed0*/  IMAD.SHL.U32 R199, R5, 0x40, RZ ;  /* 0x0000004005c77824 */ /* 0x000fe200078e00ff */
[----:B------:R-:W-:Y:S01]  /*1ee0*/  LOP3.LUT R13, R10, 0xff, RZ, 0xc0, !PT ;  /* 0x000000ff0a0d7812 */ /* 0x000fe200078ec0ff */
[----:B------:R-:W-:Y:S01]  /*1ef0*/  IMAD.IADD R11, R25, 0x1, -R4 ;  /* 0x00000001190b7824 */ /* 0x000fe200078e0a04 */
[----:B------:R-:W-:Y:S01]  /*1f00*/  SHF.R.U32.HI R12, RZ, 0x10, R10 ;  /* 0x00000010ff0c7819 */ /* 0x000fe2000001160a */
[----:B------:R-:W-:Y:S01]  /*1f10*/  VIADD R5, R199, 0x3f ;  /* 0x0000003fc7057836 */ /* 0x000fe20000000000 */
[----:B------:R-:W-:Y:S01]  /*1f20*/  BSSY B0, `(.L_x_7883) ;  /* 0x0000033000007945 */ /* 0x000fe20003800000 */
[----:B------:R0:W-:Y:S04]  /*1f30*/  STL [R1+0x48], R13 ;  /* 0x0000480d01007387 */ /* 0x0001e80000100800 */
[----:B------:R0:W-:Y:S02]  /*1f40*/  STL [R1+0x38], R12 ;  /* 0x0000380c01007387 */ /* 0x0001e40000100800 */
[----:B------:R-:W1:Y:S08]  /*1f50*/  @P1 LDC R8, c[0x0][0x44c] ;  /* 0x00011300ff081b82 */ /* 0x000e700000000800 */
[----:B------:R-:W3:Y:S01]  /*1f60*/  @P1 LDC R9, c[0x0][0x450] ;  /* 0x00011400ff091b82 */ /* 0x000ee20000000800 */
[----:B--2---:R-:W-:-:S02]  /*1f70*/  @P0 IMAD.IADD R34, R3, 0x1, -R0 ;  /* 0x0000000103220824 */ /* 0x004fc400078e0a00 */
[----:B-1----:R-:W-:-:S04]  /*1f80*/  @P1 IMAD.HI.U32 R0, R5, R8, RZ ;  /* 0x0000000805001227 */ /* 0x002fc800078e00ff */
[----:B------:R-:W-:Y:S01]  /*1f90*/  IMAD.IADD R200, R11, 0x1, R34 ;  /* 0x000000010bc87824 */ /* 0x000fe200078e0222 */
[----:B---3--:R-:W-:-:S03]  /*1fa0*/  @P1 SHF.R.U32.HI R5, RZ, R9, R0 ;  /* 0x00000009ff051219 */ /* 0x008fc60000011600 */
[C---:B------:R-:W-:Y:S01]  /*1fb0*/  VIADD R0, R200.reuse, 0x3f ;  /* 0x0000003fc8007836 */ /* 0x040fe20000000000 */
[----:B------:R-:W-:-:S04]  /*1fc0*/  IADD3 R38, R200, 0x40, -R198 ;  /* 0x00000040c8267810 */ /* 0x000fc80007ffe8c6 */
[----:B------:R-:W-:Y:S01]  /*1fd0*/  SHF.R.S32.HI R3, RZ, 0x1f, R0 ;  /* 0x0000001fff037819 */ /* 0x000fe20000011400 */
[----:B------:R-:W-:-:S03]  /*1fe0*/  IMAD.IADD R5, R38, 0x1, R5 ;  /* 0x0000000126057824 */ /* 0x000fc600078e0205 */
[----:B------:R-:W-:Y:S01]  /*1ff0*/  LEA.HI R3, R3, R0, RZ, 0x6 ;  /* 0x0000000003037211 */ /* 0x000fe200078f30ff */
[----:B------:R-:W-:Y:S01]  /*2000*/  IMAD.MOV.U32 R0, RZ, RZ, RZ ;  /* 0x000000ffff007224 */ /* 0x000fe200078e00ff */
[----:B------:R-:W-:Y:S02]  /*2010*/  SHF.R.S32.HI R4, RZ, 0x1f, R5 ;  /* 0x0000001fff047819 */ /* 0x000fe40000011405 */
[----:B------:R-:W-:Y:S02]  /*2020*/  SHF.R.S32.HI R37, RZ, 0x6, R3 ;  /* 0x00000006ff257819 */ /* 0x000fe40000011403 */
[----:B------:R-:W-:-:S04]  /*2030*/  LEA.HI R4, R4, R5, RZ, 0x6 ;  /* 0x0000000504047211 */ /* 0x000fc800078f30ff */
[----:B------:R-:W-:-:S04]  /*2040*/  SHF.R.S32.HI R4, RZ, 0x6, R4 ;  /* 0x00000006ff047819 */ /* 0x000fc80000011404 */
[----:B------:R-:W-:-:S04]  /*2050*/  VIMNMX R9, R37, R4, PT ;  /* 0x0000000425097248 */ /* 0x000fc80003fe0100 */
[----:B------:R-:W-:-:S13]  /*2060*/  ISETP.GE.AND P0, PT, R9, 0x1, PT ;  /* 0x000000010900780c */ /* 0x000fda0003f06270 */
        /* <DEDUP_REMOVED lines=30> */
.L_x_7884:
[----:B------:R-:W-:Y:S05]  /*2250*/  BSYNC B0 ;  /* 0x0000000000007941 */ /* 0x000fea0003800000 */
.L_x_7883:
        /* <DEDUP_REMOVED lines=36> */
.L_x_7887:
[----:B------:R-:W-:Y:S05]  /*24a0*/  BSYNC B6 ;  /* 0x0000000000067941 */ /* 0x000fea0003800000 */
.L_x_7886:
        /* <DEDUP_REMOVED lines=20> */
.L_x_7889:
[----:B------:R-:W-:Y:S05]  /*25f0*/  BSYNC B6 ;  /* 0x0000000000067941 */ /* 0x000fea0003800000 */
.L_x_7888:
        /* <DEDUP_REMOVED lines=15> */
[-C--:B-1----:R-:W-:Y:S01]  /*26f0*/  IMAD.WIDE.U32 R20, R190, R6.reuse, R186 ;  /* 0x00000006be147225 */ /* 0x082fe200078e00ba */
[----:B------:R-:W-:Y:S02]  /*2700*/  LOP3.LUT R42, R42, 0x1c0, RZ, 0xc0, !PT ;  /* 0x000001c02a2a7812 */ /* 0x000fe400078ec0ff */
[C---:B------:R-:W-:Y:S01]  /*2710*/  ISETP.GE.AND P2, PT, R16.reuse, UR4, PT ;  /* 0x0000000410007c0c */ /* 0x040fe2000bf46270 */
[----:B0-----:R-:W-:Y:S01]  /*2720*/  VIADD R8, R3, 0xffffff80 ;  /* 0xffffff8003087836 */ /* 0x001fe20000000000 */
[----:B--2---:R-:W-:Y:S01]  /*2730*/  ISETP.GE.AND P0, PT, R16, R47, PT ;  /* 0x0000002f1000720c */ /* 0x004fe20003f06270 */
[-C--:B------:R-:W-:Y:S01]  /*2740*/  IMAD R3, R9, R6.reuse, RZ ;  /* 0x0000000609037224 */ /* 0x080fe200078e02ff */
[----:B------:R-:W-:Y:S01]  /*2750*/  SHF.R.U32.HI R44, RZ, 0x3, R42 ;  /* 0x00000003ff2c7819 */ /* 0x000fe2000001162a */
[----:B------:R-:W-:Y:S01]  /*2760*/  IMAD.WIDE.U32 R28, R190, R6, R16 ;  /* 0x00000006be1c7225 */ /* 0x000fe200078e0010 */
[----:B----4-:R-:W0:Y:S01]  /*2770*/  LDC.64 R4, c[0x0][0x408] ;  /* 0x00010200ff047b82 */ /* 0x010e220000000a00 */
[----:B------:R-:W-:-:S02]  /*2780*/  SHF.R.S32.HI R13, RZ, 0x1f, R8 ;  /* 0x0000001fff0d7819 */ /* 0x000fc40000011408 */
[----:B------:R-:W-:Y:S01]  /*2790*/  IMAD R11, R190, R7, R3 ;  /* 0x00000007be0b7224 */ /* 0x000fe200078e0203 */
[----:B------:R-:W-:Y:S01]  /*27a0*/  SHF.L.U64.HI R40, R6, 0x6, R7 ;  /* 0x0000000606287819 */ /* 0x000fe20000010207 */
[----:B------:R-:W-:Y:S01]  /*27b0*/  IMAD.IADD R3, R24, 0x1, R25 ;  /* 0x0000000118037824 */ /* 0x000fe200078e0219 */
[----:B------:R-:W-:Y:S01]  /*27c0*/  LEA.HI R13, R13, R8, RZ, 0x2 ;  /* 0x000000080d0d7211 */ /* 0x000fe200078f10ff */
[----:B------:R-:W-:Y:S01]  /*27d0*/  IMAD.IADD R21, R21, 0x1, R11 ;  /* 0x0000000115157824 */ /* 0x000fe200078e020b */
[----:B------:R-:W-:Y:S01]  /*27e0*/  ISETP.GE.AND P1, PT, R23, UR4, PT ;  /* 0x0000000417007c0c */ /* 0x000fe2000bf26270 */
[----:B------:R-:W-:Y:S01]  /*27f0*/  IMAD.IADD R29, R11, 0x1, R29 ;  /* 0x000000010b1d7824 */ /* 0x000fe200078e021d */
[----:B------:R-:W-:Y:S01]  /*2800*/  LOP3.LUT R13, R13, 0xfffffffc, RZ, 0xc0, !PT ;  /* 0xfffffffc0d0d7812 */ /* 0x000fe200078ec0ff */
[-C--:B-----5:R-:W-:Y:S01]  /*2810*/  IMAD.WIDE.U32 R20, R152, R6.reuse, R20 ;  /* 0x0000000698147225 */ /* 0x0a0fe200078e0014 */
[----:B------:R-:W-:Y:S02]  /*2820*/  SHF.R.S32.HI R11, RZ, 0x1f, R152 ;  /* 0x0000001fff0b7819 */ /* 0x000fe40000011498 */
[----:B------:R-:W-:Y:S01]  /*2830*/  P2R R60, PR, RZ, 0x4 ;  /* 0x00000004ff3c7803 */ /* 0x000fe20000000000 */
[----:B------:R-:W-:Y:S01]  /*2840*/  IMAD.IADD R49, R8, 0x1, -R13 ;  /* 0x0000000108317824 */ /* 0x000fe200078e0a0d */
[----:B---3--:R-:W-:Y:S01]  /*2850*/  LEA.HI R46, R46, 0x8, RZ, 0x19 ;  /* 0x000000082e2e7811 */ /* 0x008fe200078fc8ff */
[----:B------:R-:W-:-:S02]  /*2860*/  IMAD R10, R11, R6, RZ ;  /* 0x000000060b0a7224 */ /* 0x000fc400078e02ff */
[----:B------:R-:W-:-:S04]  /*2870*/  IMAD.WIDE.U32 R28, R152, R6, R28 ;  /* 0x00000006981c7225 */ /* 0x000fc800078e001c */
[----:B------:R-:W-:Y:S01]  /*2880*/  IMAD R51, R152, R7, R10 ;  /* 0x0000000798337224 */ /* 0x000fe200078e020a */
[----:B0-----:R-:W-:Y:S01]  /*2890*/  SHF.L.U64.HI R43, R4, 0x6, R5 ;  /* 0x00000006042b7819 */ /* 0x001fe20000010205 */
[-C--:B------:R-:W-:Y:S02]  /*28a0*/  IMAD R9, R9, R4.reuse, RZ ;  /* 0x0000000409097224 */ /* 0x080fe400078e02ff */
[-C--:B------:R-:W-:Y:S02]  /*28b0*/  IMAD R11, R11, R4.reuse, RZ ;  /* 0x000000040b0b7224 */ /* 0x080fe400078e02ff */
[-C--:B------:R-:W-:Y:S01]  /*28c0*/  IMAD R13, R190, R5.reuse, R9 ;  /* 0x00000005be0d7224 */ /* 0x080fe200078e0209 */
[----:B------:R-:W-:Y:S01]  /*28d0*/  SEL R9, R47, RZ, P0 ;  /* 0x000000ff2f097207 */ /* 0x000fe20000000000 */
[----:B------:R-:W-:Y:S01]  /*28e0*/  IMAD R11, R152, R5, R11 ;  /* 0x00000005980b7224 */ /* 0x000fe200078e020b */
[----:B------:R-:W-:Y:S01]  /*28f0*/  LOP3.LUT R5, R42, 0x18, R16, 0xf8, !PT ;  /* 0x000000182a057812 */ /* 0x000fe200078ef810 */
[----:B------:R-:W-:-:S03]  /*2900*/  IMAD.WIDE.U32 R30, R190, R4, R186 ;  /* 0x00000004be1e7225 */ /* 0x000fc600078e00ba */
[----:B------:R-:W-:Y:S01]  /*2910*/  LOP3.LUT R5, R5, R44, RZ, 0x3c, !PT ;  /* 0x0000002c05057212 */ /* 0x000fe200078e3cff */
[----:B------:R-:W-:Y:S02]  /*2920*/  IMAD.IADD R9, R16, 0x1, R9 ;  /* 0x0000000110097824 */ /* 0x000fe400078e0209 */
[----:B------:R-:W-:-:S03]  /*2930*/  IMAD.WIDE.U32 R32, R190, R4, R16 ;  /* 0x00000004be207225 */ /* 0x000fc600078e0010 */
[----:B------:R-:W-:Y:S01]  /*2940*/  SHF.R.S32.HI R8, RZ, 0x1f, R9 ;  /* 0x0000001fff087819 */ /* 0x000fe20000011409 */
[----:B------:R-:W-:Y:S02]  /*2950*/  IMAD R48, R206, 0x200, R5 ;  /* 0x00000200ce307824 */ /* 0x000fe400078e0205 */
[----:B------:R-:W-:Y:S01]  /*2960*/  IMAD.IADD R31, R31, 0x1, R13 ;  /* 0x000000011f1f7824 */ /* 0x000fe200078e020d */
[----:B------:R-:W-:Y:S01]  /*2970*/  LEA.HI R39, R8, R9, RZ, 0x3 ;  /* 0x0000000908277211 */ /* 0x000fe200078f18ff */
[----:B------:R-:W-:Y:S02]  /*2980*/  IMAD.IADD R33, R13, 0x1, R33 ;  /* 0x000000010d217824 */ /* 0x000fe400078e0221 */
[-C--:B------:R-:W-:Y:S01]  /*2990*/  IMAD.WIDE.U32 R30, R152, R4.reuse, R30 ;  /* 0x00000004981e7225 */ /* 0x080fe200078e001e */
[----:B------:R-:W-:Y:S02]  /*29a0*/  LOP3.LUT R5, R42, 0x38, R39, 0xf8, !PT ;  /* 0x000000382a057812 */ /* 0x000fe400078ef827 */
[----:B------:R-:W-:Y:S01]  /*29b0*/  LOP3.LUT R53, R39, 0xfffffff8, RZ, 0xc0, !PT ;  /* 0xfffffff827357812 */ /* 0x000fe200078ec0ff */
[----:B------:R-:W-:Y:S01]  /*29c0*/  IMAD.WIDE.U32 R32, R152, R4, R32 ;  /* 0x0000000498207225 */ /* 0x000fe200078e0020 */
[----:B------:R-:W-:-:S02]  /*29d0*/  LOP3.LUT R5, R5, R44, RZ, 0x3c, !PT ;  /* 0x0000002c05057212 */ /* 0x000fc400078e3cff */
[----:B------:R-:W-:Y:S01]  /*29e0*/  SHF.R.S32.HI R58, RZ, 0x1f, R53 ;  /* 0x0000001fff3a7819 */ /* 0x000fe20000011435 */
        /* <DEDUP_REMOVED lines=10> */
.L_x_7922:
        /* <DEDUP_REMOVED lines=91> */
.L_x_7894:
[----:B------:R-:W-:Y:S05]  /*3040*/  BSYNC B1 ;  /* 0x0000000000017941 */ /* 0x000fea0003800000 */
.L_x_7893:
        /* <DEDUP_REMOVED lines=12> */
[----:B------:R-:W-:Y:S01]  /*3110*/  IMAD.MOV.U32 R4, RZ, RZ, R24 ;  /* 0x000000ffff047224 */ /* 0x000fe200078e0018 */
[----:B------:R-:W-:Y:S02]  /*3120*/  PRMT R77, R77, 0x5410, R5 ;  /* 0x000054104d4d7816 */ /* 0x000fe40000000005 */
[----:B------:R-:W-:Y:S02]  /*3130*/  PRMT R72, R6, 0x7610, R72 ;  /* 0x0000761006487816 */ /* 0x000fe40000000048 */
[----:B------:R-:W-:Y:S02]  /*3140*/  PRMT R76, R76, 0x5410, R4 ;  /* 0x000054104c4c7816 */ /* 0x000fe40000000004 */
[----:B------:R-:W-:Y:S01]  /*3150*/  PRMT R75, R7, 0x7610, R75 ;  /* 0x00007610074b7816 */ /* 0x000fe2000000004b */
[----:B------:R-:W-:Y:S06]  /*3160*/  @!P3 BRA `(.L_x_7895) ;  /* 0x000000000004b947 */ /* 0x000fec0003800000 */
[----:B------:R-:W-:Y:S01]  /*3170*/  BPT.TRAP 0x1 ;  /* 0x000000040000795c */ /* 0x000fe20000300000 */
.L_x_7895:
[----:B------:R-:W-:Y:S01]  /*3180*/  IMAD R61, R184, 0x8, R2 ;  /* 0x00000008b83d7824 */ /* 0x000fe200078e0202 */
[----:B------:R-:W-:Y:S01]  /*3190*/  SHF.L.U32 R68, R189, 0x1f, RZ ;  /* 0x0000001fbd447819 */ /* 0x000fe200000006ff */
[----:B------:R-:W-:Y:S03]  /*31a0*/  BSSY B1, `(.L_x_7896) ;  /* 0x0000003000017945 */ /* 0x000fe60003800000 */
[----:B------:R-:W0:Y:S02]  /*31b0*/  SYNCS.PHASECHK.TRANS64.TRYWAIT P5, [R61+URZ+0x28c90], R68 ;  /* 0x028c90443d0075a7 */ /* 0x000e2400080a017f */
[----:B0-----:R-:W-:Y:S05]  /*31c0*/  @!P5 BRA `(.L_x_7897) ;  /* 0x000001b80034d947 */ /* 0x001fea0003800000 */
.L_x_8168:
[----:B------:R-:W-:Y:S05]  /*31d0*/  BSYNC B1 ;  /* 0x0000000000017941 */ /* 0x000fea0003800000 */
.L_x_7896:
[----:B------:R-:W-:-:S03]  /*31e0*/  UMOV UR4, 0xffffffff ;  /* 0xffffffff00047882 */ /* 0x000fc60000000000 */
[----:B------:R-:W-:Y:S05]  /*31f0*/  BRA.DIV UR4, `(.L_x_7898) ;  /* 0x000001ba043c7947 */ /* 0x000fea000b800000 */
[----:B------:R1:W2:Y:S04]  /*3200*/  SHFL.IDX PT, R73, R14, RZ, 0x1c1f ;  /* 0x001c1fff0e497589 */ /* 0x0002a800000e0000 */
[----:B------:R-:W3:Y:S02]  /*3210*/  SHFL.IDX PT, R70, R70, RZ, 0x1c1f ;  /* 0x001c1fff46467589 */ /* 0x000ee400000e0000 */
.L_x_8172:
        /* <DEDUP_REMOVED lines=11> */
[----:B01----:R-:W-:Y:S01]  /*32d0*/  IMAD.U32 R14, R5, 0x10000, RZ ;  /* 0x00010000050e7824 */ /* 0x003fe200078e00ff */
[----:B------:R-:W-:Y:S02]  /*32e0*/  SHF.R.U64 R12, R26, 0x10, R27 ;  /* 0x000000101a0c7819 */ /* 0x000fe4000000121b */
[C---:B------:R-:W-:Y:S02]  /*32f0*/  PRMT R13, R72.reuse, 0x5410, R13 ;  /* 0x00005410480d7816 */ /* 0x040fe4000000000d */
[----:B------:R-:W-:Y:S02]  /*3300*/  SHF.R.U32.HI R26, RZ, 0x10, R27 ;  /* 0x00000010ff1a7819 */ /* 0x000fe4000001161b */
[----:B------:R-:W-:Y:S02]  /*3310*/  SHF.R.U32.HI R27, RZ, 0x10, R55 ;  /* 0x00000010ff1b7819 */ /* 0x000fe40000011637 */
[----:B------:R-:W-:-:S02]  /*3320*/  PRMT R12, R72, 0x5432, R12 ;  /* 0x00005432480c7816 */ /* 0x000fc4000000000c */
[----:B------:R-:W-:Y:S02]  /*3330*/  LOP3.LUT R15, R5, 0xffff0000, RZ, 0xc0, !PT ;  /* 0xffff0000050f7812 */ /* 0x000fe400078ec0ff */
[C---:B------:R-:W-:Y:S01]  /*3340*/  LOP3.LUT R55, R13.reuse, 0xffff0000, RZ, 0xc0, !PT ;  /* 0xffff00000d377812 */ /* 0x040fe200078ec0ff */
[----:B------:R-:W-:Y:S01]  /*3350*/  IMAD.U32 R13, R13, 0x10000, RZ ;  /* 0x000100000d0d7824 */ /* 0x000fe200078e00ff */
[C---:B------:R-:W-:Y:S01]  /*3360*/  LOP3.LUT R54, R12.reuse, 0xffff0000, RZ, 0xc0, !PT ;  /* 0xffff00000c367812 */ /* 0x040fe200078ec0ff */
[----:B------:R-:W-:Y:S01]  /*3370*/  IMAD.U32 R12, R12, 0x10000, RZ ;  /* 0x000100000c0c7824 */ /* 0x000fe200078e00ff */
[----:B------:R-:W-:Y:S01]  /*3380*/  PRMT R27, R75, 0x5410, R27 ;  /* 0x000054104b1b7816 */ /* 0x000fe2000000001b */
[----:B------:R-:W-:Y:S01]  /*3390*/  FMUL.FTZ R5, R15, R55 ;  /* 0x000000370f057220 */ /* 0x000fe20000410000 */
[----:B------:R-:W-:Y:S01]  /*33a0*/  PRMT R26, R75, 0x5432, R26 ;  /* 0x000054324b1a7816 */ /* 0x000fe2000000001a */
[----:B------:R-:W-:Y:S01]  /*33b0*/  FMUL.FTZ R72, R15, R54 ;  /* 0x000000360f487220 */ /* 0x000fe20000410000 */
[----:B------:R-:W-:-:S02]  /*33c0*/  IMAD.U32 R15, R6, 0x10000, RZ ;  /* 0x00010000060f7824 */ /* 0x000fc400078e00ff */
[----:B------:R-:W-:Y:S01]  /*33d0*/  FFMA.FTZ R5, R14, R54, -R5 ;  /* 0x000000360e057223 */ /* 0x000fe20000010805 */
[----:B------:R-:W-:Y:S01]  /*33e0*/  LOP3.LUT R54, R6, 0xffff0000, RZ, 0xc0, !PT ;  /* 0xffff000006367812 */ /* 0x000fe200078ec0ff */
[C---:B------:R-:W-:Y:S02]  /*33f0*/  IMAD.U32 R71, R27.reuse, 0x10000, RZ ;  /* 0x000100001b477824 */ /* 0x040fe400078e00ff */
[----:B------:R-:W-:Y:S01]  /*3400*/  FFMA.FTZ R14, R14, R55, R72 ;  /* 0x000000370e0e7223 */ /* 0x000fe20000010048 */
[----:B------:R-:W-:Y:S01]  /*3410*/  IMAD.U32 R55, R26, 0x10000, RZ ;  /* 0x000100001a377824 */ /* 0x000fe200078e00ff */
[----:B------:R-:W-:Y:S01]  /*3420*/  LOP3.LUT R27, R27, 0xffff0000, RZ, 0xc0, !PT ;  /* 0xffff00001b1b7812 */ /* 0x000fe200078ec0ff */
[----:B------:R-:W-:Y:S01]  /*3430*/  FMUL.FTZ R6, R54, R71 ;  /* 0x0000004736067220 */ /* 0x000fe20000410000 */
[----:B------:R-:W-:Y:S01]  /*3440*/  LOP3.LUT R26, R26, 0xffff0000, RZ, 0xc0, !PT ;  /* 0xffff00001a1a7812 */ /* 0x000fe200078ec0ff */
[----:B------:R-:W-:Y:S01]  /*3450*/  FMUL.FTZ R54, R54, R55 ;  /* 0x0000003736367220 */ /* 0x000fe20000410000 */
[----:B------:R-:W-:Y:S01]  /*3460*/  F2FP.BF16.F32.PACK_AB R5, R14, R5 ;  /* 0x000000050e05723e */ /* 0x000fe200000010ff */
[----:B------:R-:W-:Y:S01]  /*3470*/  FFMA.FTZ R6, R15, R55, -R6 ;  /* 0x000000370f067223 */ /* 0x000fe20000010806 */
[----:B------:R-:W-:Y:S01]  /*3480*/  LOP3.LUT R55, R7, 0xffff0000, RZ, 0xc0, !PT ;  /* 0xffff000007377812 */ /* 0x000fe200078ec0ff */
[----:B------:R-:W-:Y:S01]  /*3490*/  FFMA.FTZ R15, R15, R71, R54 ;  /* 0x000000470f0f7223 */ /* 0x000fe20000010036 */
[----:B------:R-:W-:-:S02]  /*34a0*/  IMAD.U32 R54, R7, 0x10000, RZ ;  /* 0x0001000007367824 */ /* 0x000fc400078e00ff */
[C---:B------:R-:W-:Y:S01]  /*34b0*/  IMAD.U32 R7, R4.reuse, 0x10000, RZ ;  /* 0x0001000004077824 */ /* 0x040fe200078e00ff */
[----:B------:R-:W-:Y:S01]  /*34c0*/  LOP3.LUT R4, R4, 0xffff0000, RZ, 0xc0, !PT ;  /* 0xffff000004047812 */ /* 0x000fe200078ec0ff */
[C---:B------:R-:W-:Y:S01]  /*34d0*/  FMUL.FTZ R71, R55.reuse, R27 ;  /* 0x0000001b37477220 */ /* 0x040fe20000410000 */
[----:B------:R-:W-:Y:S01]  /*34e0*/  FMUL.FTZ R72, R55, R26 ;  /* 0x0000001a37487220 */ /* 0x000fe20000410000 */
[----:B------:R-:W-:Y:S02]  /*34f0*/  F2FP.BF16.F32.PACK_AB R6, R15, R6 ;  /* 0x000000060f06723e */ /* 0x000fe400000010ff */
[----:B------:R-:W-:Y:S01]  /*3500*/  FFMA.FTZ R71, R54, R26, -R71 ;  /* 0x0000001a36477223 */ /* 0x000fe20000010847 */
[C---:B------:R-:W-:Y:S01]  /*3510*/  FMUL.FTZ R26, R4.reuse, R13 ;  /* 0x0000000d041a7220 */ /* 0x040fe20000410000 */
[-C--:B------:R-:W-:Y:S01]  /*3520*/  FMUL.FTZ R4, R4, R12.reuse ;  /* 0x0000000c04047220 */ /* 0x080fe20000410000 */
[----:B------:R-:W-:Y:S02]  /*3530*/  FFMA.FTZ R72, R54, R27, R72 ;  /* 0x0000001b36487223 */ /* 0x000fe40000010048 */
[C---:B------:R-:W-:Y:S01]  /*3540*/  FFMA.FTZ R26, R7.reuse, R12, -R26 ;  /* 0x0000000c071a7223 */ /* 0x040fe2000001081a */
[----:B------:R-:W-:-:S02]  /*3550*/  FFMA.FTZ R7, R7, R13, R4 ;  /* 0x0000000d07077223 */ /* 0x000fc40000010004 */
[----:B------:R-:W-:-:S03]  /*3560*/  F2FP.BF16.F32.PACK_AB R71, R72, R71 ;  /* 0x000000474847723e */ /* 0x000fc600000010ff */
[----:B------:R-:W-:Y:S02]  /*3570*/  F2FP.BF16.F32.PACK_AB R4, R7, R26 ;  /* 0x0000001a0704723e */ /* 0x000fe400000010ff */
[----:B------:R-:W-:-:S07]  /*3580*/  IMAD.MOV.U32 R7, RZ, RZ, R71 ;  /* 0x000000ffff077224 */ /* 0x000fce00078e0047 */
.L_x_7903:
[----:B------:R-:W-:Y:S05]  /*3590*/  BSYNC B2 ;  /* 0x0000000000027941 */ /* 0x000fea0003800000 */
.L_x_7902:
[----:B0-----:R4:W-:Y:S02]  /*35a0*/  ST.E.128 desc[UR42][R10.64], R4 ;  /* 0x000000040a007985 */ /* 0x0019e4000c101d2a */
.L_x_7901:
[----:B------:R-:W-:Y:S05]  /*35b0*/  BSYNC B1 ;  /* 0x0000000000017941 */ /* 0x000fea0003800000 */
.L_x_7900:
        /* <DEDUP_REMOVED lines=12> */
[----:B------:R-:W-:Y:S02]  /*3680*/  SHF.R.U64 R12, R24, 0x10, R25 ;  /* 0x00000010180c7819 */ /* 0x000fe40000001219 */
[----:B-1----:R-:W-:Y:S02]  /*3690*/  SHF.R.U64 R14, R8, 0x10, R9 ;  /* 0x00000010080e7819 */ /* 0x002fe40000001209 */
        /* <DEDUP_REMOVED lines=13> */
[----:B------:R-:W-:Y:S01]  /*3770*/  LOP3.LUT R13, R6, 0xffff0000, RZ, 0xc0, !PT ;  /* 0xffff0000060d7812 */ /* 0x000fe200078ec0ff */
        /* <DEDUP_REMOVED lines=29> */
.L_x_7905:
[----:B------:R-:W-:Y:S05]  /*3950*/  BSYNC B1 ;  /* 0x0000000000017941 */ /* 0x000fea0003800000 */
.L_x_7904:
[----:B--2---:R2:W-:Y:S01]  /*3960*/  ST.E.128 desc[UR42][R10.64], R4 ;  /* 0x000000040a007985 */ /* 0x0045e2000c101d2a */
[----:B------:R-:W-:Y:S05]  /*3970*/  BRA `(.L_x_7899) ;  /* 0x0000000c00a47947 */ /* 0x000fea0003800000 */
.L_x_7892:
        /* <DEDUP_REMOVED lines=45> */
.L_x_7906:
[----:B------:R-:W-:Y:S01]  /*3c50*/  IMAD R61, R184, 0x8, R2 ;  /* 0x00000008b83d7824 */ /* 0x000fe200078e0202 */
[----:B------:R-:W-:Y:S01]  /*3c60*/  SHF.L.U32 R68, R189, 0x1f, RZ ;  /* 0x0000001fbd447819 */ /* 0x000fe200000006ff */
[----:B------:R-:W-:Y:S03]  /*3c70*/  BSSY B1, `(.L_x_7907) ;  /* 0x0000003000017945 */ /* 0x000fe60003800000 */
[----:B------:R-:W0:Y:S02]  /*3c80*/  SYNCS.PHASECHK.TRANS64.TRYWAIT P6, [R61+URZ+0x28c90], R68 ;  /* 0x028c90443d0075a7 */ /* 0x000e2400080c017f */
[----:B0-----:R-:W-:Y:S05]  /*3c90*/  @!P6 BRA `(.L_x_7908) ;  /* 0x000001ac00e0e947 */ /* 0x001fea0003800000 */
.L_x_8173:
[----:B------:R-:W-:Y:S05]  /*3ca0*/  BSYNC B1 ;  /* 0x0000000000017941 */ /* 0x000fea0003800000 */
.L_x_7907:
[----:B------:R-:W-:-:S03]  /*3cb0*/  UMOV UR4, 0xffffffff ;  /* 0xffffffff00047882 */ /* 0x000fc60000000000 */
[----:B------:R-:W-:Y:S05]  /*3cc0*/  BRA.DIV UR4, `(.L_x_7909) ;  /* 0x000001ae04e87947 */ /* 0x000fea000b800000 */
[----:B------:R1:W2:Y:S04]  /*3cd0*/  SHFL.IDX PT, R69, R14, RZ, 0x1c1f ;  /* 0x001c1fff0e457589 */ /* 0x0002a800000e0000 */
[----:B------:R-:W3:Y:S02]  /*3ce0*/  SHFL.IDX PT, R70, R70, RZ, 0x1c1f ;  /* 0x001c1fff46467589 */ /* 0x000ee400000e0000 */
.L_x_8177:
        /* <DEDUP_REMOVED lines=23> */
[----:B------:R-:W-:Y:S02]  /*3e60*/  SHF.R.U32.HI R75, RZ, 0x10, R25 ;  /* 0x00000010ff4b7819 */ /* 0x000fe40000011619 */
[----:B-1----:R-:W-:Y:S02]  /*3e70*/  SHF.R.U32.HI R67, RZ, 0x10, R5 ;  /* 0x00000010ff437819 */ /* 0x002fe40000011605 */
[----:B------:R-:W-:Y:S01]  /*3e80*/  PRMT R75, R74, 0x5410, R75 ;  /* 0x000054104a4b7816 */ /* 0x000fe2000000004b */
[----:B--2---:R-:W-:Y:S01]  /*3e90*/  IMAD.U32 R74, R9, 0x10000, RZ ;  /* 0x00010000094a7824 */ /* 0x004fe200078e00ff */
[----:B------:R-:W-:Y:S01]  /*3ea0*/  PRMT R67, R73, 0x5410, R67 ;  /* 0x0000541049437816 */ /* 0x000fe20000000043 */
[----:B---3--:R-:W-:Y:S01]  /*3eb0*/  IMAD.U32 R73, R13, 0x10000, RZ ;  /* 0x000100000d497824 */ /* 0x008fe200078e00ff */
[C---:B------:R-:W-:Y:S01]  /*3ec0*/  LOP3.LUT R80, R75.reuse, 0xffff0000, RZ, 0xc0, !PT ;  /* 0xffff00004b507812 */ /* 0x040fe200078ec0ff */
[----:B------:R-:W-:Y:S01]  /*3ed0*/  IMAD.U32 R77, R75, 0x10000, RZ ;  /* 0x000100004b4d7824 */ /* 0x000fe200078e00ff */
[----:B------:R-:W-:Y:S01]  /*3ee0*/  LOP3.LUT R13, R13, 0xffff0000, RZ, 0xc0, !PT ;  /* 0xffff00000d0d7812 */ /* 0x000fe200078ec0ff */
[----:B------:R-:W-:Y:S01]  /*3ef0*/  IMAD.U32 R76, R67, 0x10000, RZ ;  /* 0x00010000434c7824 */ /* 0x000fe200078e00ff */
[----:B------:R-:W-:Y:S01]  /*3f00*/  LOP3.LUT R9, R9, 0xffff0000, RZ, 0xc0, !PT ;  /* 0xffff000009097812 */ /* 0x000fe200078ec0ff */
[CC--:B------:R-:W-:Y:S01]  /*3f10*/  FMUL.FTZ R79, R73.reuse, R77.reuse ;  /* 0x0000004d494f7220 */ /* 0x0c0fe20000410000 */
[----:B------:R-:W-:Y:S01]  /*3f20*/  SHF.R.U32.HI R75, RZ, 0x10, R7 ;  /* 0x00000010ff4b7819 */ /* 0x000fe20000011607 */
[----:B------:R-:W-:Y:S01]  /*3f30*/  FMUL.FTZ R78, R73, R76 ;  /* 0x0000004c494e7220 */ /* 0x000fe20000410000 */
[----:B------:R-:W-:Y:S01]  /*3f40*/  FMUL.FTZ R82, R13, R80 ;  /* 0x000000500d527220 */ /* 0x000fe20000410000 */
[----:B------:R-:W-:Y:S01]  /*3f50*/  FFMA.FTZ R76, R74, R76, -R79 ;  /* 0x0000004c4a4c7223 */ /* 0x000fe2000001084f */
[----:B------:R-:W-:Y:S01]  /*3f60*/  PRMT R75, R86, 0x5410, R75 ;  /* 0x00005410564b7816 */ /* 0x000fe2000000004b */
[----:B------:R-:W-:Y:S01]  /*3f70*/  FFMA.FTZ R74, R74, R77, R78 ;  /* 0x0000004d4a4a7223 */ /* 0x000fe2000001004e */
[----:B------:R-:W-:Y:S01]  /*3f80*/  LOP3.LUT R78, R67, 0xffff0000, RZ, 0xc0, !PT ;  /* 0xffff0000434e7812 */ /* 0x000fe200078ec0ff */
[----:B------:R-:W-:Y:S01]  /*3f90*/  IMAD.U32 R73, R15, 0x10000, RZ ;  /* 0x000100000f497824 */ /* 0x000fe200078e00ff */
[----:B------:R-:W-:-:S02]  /*3fa0*/  SHF.R.U32.HI R77, RZ, 0x10, R27 ;  /* 0x00000010ff4d7819 */ /* 0x000fc4000001161b */
[----:B------:R-:W-:Y:S01]  /*3fb0*/  SHF.R.U64 R25, R24, 0x10, R25 ;  /* 0x0000001018197819 */ /* 0x000fe20000001219 */
[-C--:B------:R-:W-:Y:S01]  /*3fc0*/  FMUL.FTZ R67, R13, R78.reuse ;  /* 0x0000004e0d437220 */ /* 0x080fe20000410000 */
[----:B------:R-:W-:Y:S01]  /*3fd0*/  PRMT R77, R83, 0x5410, R77 ;  /* 0x00005410534d7816 */ /* 0x000fe2000000004d */
[----:B------:R-:W-:Y:S01]  /*3fe0*/  FFMA.FTZ R13, R9, R78, -R82 ;  /* 0x0000004e090d7223 */ /* 0x000fe20000010852 */
[----:B------:R-:W-:Y:S02]  /*3ff0*/  IMAD.U32 R78, R75, 0x10000, RZ ;  /* 0x000100004b4e7824 */ /* 0x000fe400078e00ff */
[----:B------:R-:W-:Y:S01]  /*4000*/  FFMA.FTZ R9, R9, R80, R67 ;  /* 0x0000005009097223 */ /* 0x000fe20000010043 */
[----:B------:R-:W-:Y:S01]  /*4010*/  IMAD.U32 R67, R11, 0x10000, RZ ;  /* 0x000100000b437824 */ /* 0x000fe200078e00ff */
[----:B------:R-:W-:Y:S01]  /*4020*/  LOP3.LUT R24, R75, 0xffff0000, RZ, 0xc0, !PT ;  /* 0xffff00004b187812 */ /* 0x000fe200078ec0ff */
[C---:B------:R-:W-:Y:S01]  /*4030*/  IMAD.U32 R80, R77.reuse, 0x10000, RZ ;  /* 0x000100004d507824 */ /* 0x040fe200078e00ff */
[----:B------:R-:W-:Y:S01]  /*4040*/  LOP3.LUT R77, R77, 0xffff0000, RZ, 0xc0, !PT ;  /* 0xffff00004d4d7812 */ /* 0x000fe200078ec0ff */
[----:B------:R-:W-:Y:S01]  /*4050*/  FMUL.FTZ R79, R73, R78 ;  /* 0x0000004e494f7220 */ /* 0x000fe20000410000 */
[----:B------:R-:W-:Y:S01]  /*4060*/  LOP3.LUT R15, R15, 0xffff0000, RZ, 0xc0, !PT ;  /* 0xffff00000f0f7812 */ /* 0x000fe200078ec0ff */
[----:B------:R-:W-:Y:S01]  /*4070*/  FMUL.FTZ R82, R73, R80 ;  /* 0x0000005049527220 */ /* 0x000fe20000410000 */
[----:B------:R-:W-:-:S02]  /*4080*/  SHF.R.U64 R5, R4, 0x10, R5 ;  /* 0x0000001004057819 */ /* 0x000fc40000001205 */
[----:B------:R-:W-:Y:S01]  /*4090*/  PRMT R25, R84, 0x5410, R25 ;  /* 0x0000541054197816 */ /* 0x000fe20000000019 */
[----:B------:R-:W-:Y:S01]  /*40a0*/  FFMA.FTZ R73, R67, R78, -R82 ;  /* 0x0000004e43497223 */ /* 0x000fe20000010852 */
[----:B------:R-:W-:Y:S01]  /*40b0*/  LOP3.LUT R4, R11, 0xffff0000, RZ, 0xc0, !PT ;  /* 0xffff00000b047812 */ /* 0x000fe200078ec0ff */
[CC--:B------:R-:W-:Y:S01]  /*40c0*/  FMUL.FTZ R11, R15.reuse, R77.reuse ;  /* 0x0000004d0f0b7220 */ /* 0x0c0fe20000410000 */
[----:B------:R-:W-:Y:S01]  /*40d0*/  FMUL.FTZ R78, R15, R24 ;  /* 0x000000180f4e7220 */ /* 0x000fe20000410000 */
[----:B------:R-:W-:Y:S01]  /*40e0*/  FFMA.FTZ R67, R67, R80, R79 ;  /* 0x0000005043437223 */ /* 0x000fe2000001004f */
[----:B------:R-:W-:Y:S01]  /*40f0*/  PRMT R15, R81, 0x5410, R5 ;  /* 0x00005410510f7816 */ /* 0x000fe20000000005 */
[C---:B------:R-:W-:Y:S01]  /*4100*/  IMAD.U32 R5, R12.reuse, 0x10000, RZ ;  /* 0x000100000c057824 */ /* 0x040fe200078e00ff */
[----:B------:R-:W-:Y:S01]  /*4110*/  LOP3.LUT R12, R12, 0xffff0000, RZ, 0xc0, !PT ;  /* 0xffff00000c0c7812 */ /* 0x000fe200078ec0ff */
[C---:B------:R-:W-:Y:S01]  /*4120*/  IMAD.U32 R80, R25.reuse, 0x10000, RZ ;  /* 0x0001000019507824 */ /* 0x040fe200078e00ff */
[----:B------:R-:W-:Y:S01]  /*4130*/  LOP3.LUT R25, R25, 0xffff0000, RZ, 0xc0, !PT ;  /* 0xffff000019197812 */ /* 0x000fe200078ec0ff */
[C---:B------:R-:W-:Y:S01]  /*4140*/  FFMA.FTZ R24, R4.reuse, R24, -R11 ;  /* 0x0000001804187223 */ /* 0x040fe2000001080b */
[----:B------:R-:W-:Y:S01]  /*4150*/  FFMA.FTZ R4, R4, R77, R78 ;  /* 0x0000004d04047223 */ /* 0x000fe2000001004e */
[C---:B------:R-:W-:Y:S01]  /*4160*/  IMAD.U32 R78, R15.reuse, 0x10000, RZ ;  /* 0x000100000f4e7824 */ /* 0x040fe200078e00ff */
[----:B------:R-:W-:Y:S01]  /*4170*/  SHF.R.U64 R26, R26, 0x10, R27 ;  /* 0x000000101a1a7819 */ /* 0x000fe2000000121b */
[----:B------:R-:W-:Y:S01]  /*4180*/  IMAD.U32 R11, R8, 0x10000, RZ ;  /* 0x00010000080b7824 */ /* 0x000fe200078e00ff */
[----:B------:R-:W-:Y:S01]  /*4190*/  LOP3.LUT R15, R15, 0xffff0000, RZ, 0xc0, !PT ;  /* 0xffff00000f0f7812 */ /* 0x000fe200078ec0ff */
[----:B------:R-:W-:Y:S01]  /*41a0*/  FMUL.FTZ R27, R12, R25 ;  /* 0x000000190c1b7220 */ /* 0x000fe20000410000 */
[----:B------:R-:W-:Y:S01]  /*41b0*/  LOP3.LUT R8, R8, 0xffff0000, RZ, 0xc0, !PT ;  /* 0xffff000008087812 */ /* 0x000fe200078ec0ff */
[----:B------:R-:W-:Y:S01]  /*41c0*/  FMUL.FTZ R82, R5, R80 ;  /* 0x0000005005527220 */ /* 0x000fe20000410000 */
[----:B------:R-:W-:Y:S01]  /*41d0*/  SHF.R.U64 R7, R6, 0x10, R7 ;  /* 0x0000001006077819 */ /* 0x000fe20000001207 */
[-C--:B------:R-:W-:Y:S01]  /*41e0*/  FMUL.FTZ R12, R12, R15.reuse ;  /* 0x0000000f0c0c7220 */ /* 0x080fe20000410000 */
[----:B------:R-:W-:Y:S01]  /*41f0*/  PRMT R26, R81, 0x5432, R26 ;  /* 0x00005432511a7816 */ /* 0x000fe2000000001a */
[----:B------:R-:W-:Y:S01]  /*4200*/  FFMA.FTZ R6, R8, R15, -R27 ;  /* 0x0000000f08067223 */ /* 0x000fe2000001081b */
[----:B------:R-:W-:Y:S01]  /*4210*/  PRMT R15, R85, 0x5410, R7 ;  /* 0x00005410550f7816 */ /* 0x000fe20000000007 */
[----:B------:R-:W-:Y:S01]  /*4220*/  FMUL.FTZ R75, R5, R78 ;  /* 0x0000004e054b7220 */ /* 0x000fe20000410000 */
[----:B------:R-:W-:-:S02]  /*4230*/  IMAD.U32 R7, R14, 0x10000, RZ ;  /* 0x000100000e077824 */ /* 0x000fc400078e00ff */
[C---:B------:R-:W-:Y:S01]  /*4240*/  FFMA.FTZ R5, R11.reuse, R78, -R82 ;  /* 0x0000004e0b057223 */ /* 0x040fe20000010852 */
[----:B------:R-:W-:Y:S02]  /*4250*/  IMAD.U32 R27, R26, 0x10000, RZ ;  /* 0x000100001a1b7824 */ /* 0x000fe400078e00ff */
[----:B------:R-:W-:Y:S01]  /*4260*/  FFMA.FTZ R8, R8, R25, R12 ;  /* 0x0000001908087223 */ /* 0x000fe2000001000c */
[----:B------:R-:W-:Y:S01]  /*4270*/  FFMA.FTZ R11, R11, R80, R75 ;  /* 0x000000500b0b7223 */ /* 0x000fe2000001004b */
[----:B------:R-:W-:Y:S02]  /*4280*/  IMAD.U32 R25, R15, 0x10000, RZ ;  /* 0x000100000f197824 */ /* 0x000fe400078e00ff */
[C---:B------:R-:W-:Y:S01]  /*4290*/  FMUL.FTZ R75, R7.reuse, R27 ;  /* 0x0000001b074b7220 */ /* 0x040fe20000410000 */
[----:B------:R-:W-:Y:S01]  /*42a0*/  IMAD.U32 R12, R10, 0x10000, RZ ;  /* 0x000100000a0c7824 */ /* 0x000fe200078e00ff */
[----:B------:R-:W-:Y:S01]  /*42b0*/  LOP3.LUT R14, R14, 0xffff0000, RZ, 0xc0, !PT ;  /* 0xffff00000e0e7812 */ /* 0x000fe200078ec0ff */
[-C--:B------:R-:W-:Y:S01]  /*42c0*/  FMUL.FTZ R78, R7, R25.reuse ;  /* 0x00000019074e7220 */ /* 0x080fe20000410000 */
[----:B------:R-:W-:Y:S01]  /*42d0*/  LOP3.LUT R15, R15, 0xffff0000, RZ, 0xc0, !PT ;  /* 0xffff00000f0f7812 */ /* 0x000fe200078ec0ff */
[----:B------:R-:W-:Y:S01]  /*42e0*/  FFMA.FTZ R7, R12, R25, -R75 ;  /* 0x000000190c077223 */ /* 0x000fe2000001084b */
[----:B------:R-:W-:Y:S01]  /*42f0*/  LOP3.LUT R25, R26, 0xffff0000, RZ, 0xc0, !PT ;  /* 0xffff00001a197812 */ /* 0x000fe200078ec0ff */
[----:B------:R-:W-:Y:S01]  /*4300*/  FFMA.FTZ R12, R12, R27, R78 ;  /* 0x0000001b0c0c7223 */ /* 0x000fe2000001004e */
[----:B------:R-:W-:Y:S01]  /*4310*/  LOP3.LUT R10, R10, 0xffff0000, RZ, 0xc0, !PT ;  /* 0xffff00000a0a7812 */ /* 0x000fe200078ec0ff */
[C---:B------:R-:W-:Y:S01]  /*4320*/  FMUL.FTZ R26, R14.reuse, R15 ;  /* 0x0000000f0e1a7220 */ /* 0x040fe20000410000 */
[----:B------:R-:W-:Y:S01]  /*4330*/  F2FP.BF16.F32.PACK_AB R13, R13, R76 ;  /* 0x0000004c0d0d723e */ /* 0x000fe200000010ff */
[----:B------:R-:W-:Y:S01]  /*4340*/  FMUL.FTZ R27, R14, R25 ;  /* 0x000000190e1b7220 */ /* 0x000fe20000410000 */
[----:B------:R-:W-:Y:S01]  /*4350*/  F2FP.BF16.F32.PACK_AB R11, R8, R11 ;  /* 0x0000000b080b723e */ /* 0x000fe200000010ff */
[----:B------:R-:W-:Y:S01]  /*4360*/  FFMA.FTZ R25, R10, R25, R26 ;  /* 0x000000190a197223 */ /* 0x000fe2000001001a */
[----:B------:R-:W-:Y:S01]  /*4370*/  F2FP.BF16.F32.PACK_AB R24, R24, R73 ;  /* 0x000000491818723e */ /* 0x000fe200000010ff */
[----:B------:R-:W-:Y:S01]  /*4380*/  FFMA.FTZ R14, R10, R15, -R27 ;  /* 0x0000000f0a0e7223 */ /* 0x000fe2000001081b */
[----:B------:R-:W-:Y:S01]  /*4390*/  F2FP.BF16.F32.PACK_AB R74, R9, R74 ;  /* 0x0000004a094a723e */ /* 0x000fe200000010ff */
[----:B------:R-:W-:Y:S01]  /*43a0*/  IMAD.MOV.U32 R9, RZ, RZ, R13 ;  /* 0x000000ffff097224 */ /* 0x000fe200078e000d */
[----:B------:R-:W-:-:S02]  /*43b0*/  F2FP.BF16.F32.PACK_AB R6, R6, R5 ;  /* 0x000000050606723e */ /* 0x000fc400000010ff */
[----:B------:R-:W-:Y:S01]  /*43c0*/  F2FP.BF16.F32.PACK_AB R10, R14, R7 ;  /* 0x000000070e0a723e */ /* 0x000fe200000010ff */
[----:B------:R-:W-:Y:S01]  /*43d0*/  IMAD.MOV.U32 R13, RZ, RZ, R74 ;  /* 0x000000ffff0d7224 */ /* 0x000fe200078e004a */
[----:B------:R-:W-:Y:S01]  /*43e0*/  F2FP.BF16.F32.PACK_AB R14, R25, R12 ;  /* 0x0000000c190e723e */ /* 0x000fe200000010ff */
[----:B------:R-:W-:Y:S01]  /*43f0*/  IMAD.MOV.U32 R12, RZ, RZ, R11 ;  /* 0x000000ffff0c7224 */ /* 0x000fe200078e000b */
[----:B------:R-:W-:Y:S01]  /*4400*/  F2FP.BF16.F32.PACK_AB R15, R4, R67 ;  /* 0x00000043040f723e */ /* 0x000fe200000010ff */
[----:B------:R-:W-:Y:S02]  /*4410*/  IMAD.MOV.U32 R8, RZ, RZ, R6 ;  /* 0x000000ffff087224 */ /* 0x000fe400078e0006 */
[----:B------:R-:W-:-:S07]  /*4420*/  IMAD.MOV.U32 R11, RZ, RZ, R24 ;  /* 0x000000ffff0b7224 */ /* 0x000fce00078e0018 */
.L_x_7911:
[----:B------:R-:W-:Y:S05]  /*4430*/  BSYNC B1 ;  /* 0x0000000000017941 */ /* 0x000fea0003800000 */
.L_x_7910:
        /* <DEDUP_REMOVED lines=8> */
.L_x_7891:
[----:B------:R-:W-:-:S06]  /*44c0*/  UISETP.NE.AND UP0, UPT, UR37, 0x3, UPT ;  /* 0x000000032500788c */ /* 0x000fcc000bf05270 */
[----:B------:R-:W-:-:S13]  /*44d0*/  PLOP3.LUT P3, PT, PT, PT, UP0, 0x80, 0x0 ;  /* 0x000000000000781c */ /* 0x000fda0003f6f008 */
[----:B------:R-:W-:Y:S05]  /*44e0*/  @!P3 BRA `(.L_x_7912) ;  /* 0x000000000004b947 */ /* 0x000fea0003800000 */
[----:B------:R-:W-:Y:S01]  /*44f0*/  BPT.TRAP 0x1 ;  /* 0x000000040000795c */ /* 0x000fe20000300000 */
.L_x_7912:
[----:B------:R-:W-:Y:S01]  /*4500*/  IMAD R61, R184, 0x8, R2 ;  /* 0x00000008b83d7824 */ /* 0x000fe200078e0202 */
[----:B------:R-:W-:Y:S01]  /*4510*/  SHF.L.U32 R68, R189, 0x1f, RZ ;  /* 0x0000001fbd447819 */ /* 0x000fe200000006ff */
[----:B------:R-:W-:Y:S01]  /*4520*/  BSSY B1, `(.L_x_7913) ;  /* 0x0000004000017945 */ /* 0x000fe20003800000 */
[----:B------:R-:W-:Y:S02]  /*4530*/  SHF.R.S32.HI R65, RZ, 0x1f, R63 ;  /* 0x0000001fff417819 */ /* 0x000fe4000001143f */
[----:B------:R-:W1:Y:S02]  /*4540*/  SYNCS.PHASECHK.TRANS64.TRYWAIT P4, [R61+URZ+0x28c90], R68 ;  /* 0x028c90443d0075a7 */ /* 0x000e64000808017f */
[----:B-1----:R-:W-:Y:S05]  /*4550*/  @!P4 BRA `(.L_x_7914) ;  /* 0x000001a80010c947 */ /* 0x002fea0003800000 */
.L_x_8178:
[----:B------:R-:W-:Y:S05]  /*4560*/  BSYNC B1 ;  /* 0x0000000000017941 */ /* 0x000fea0003800000 */
.L_x_7913:
        /* <DEDUP_REMOVED lines=24> */
.L_x_8182:
        /* <DEDUP_REMOVED lines=18> */
.L_x_7899:
[----:B------:R-:W-:Y:S05]  /*4810*/  BSYNC B0 ;  /* 0x0000000000007941 */ /* 0x000fea0003800000 */
.L_x_7890:
        /* <DEDUP_REMOVED lines=17> */
.L_x_7917:
[----:B------:R-:W-:Y:S05]  /*4930*/  BSYNC B0 ;  /* 0x0000000000007941 */ /* 0x000fea0003800000 */
.L_x_7916:
[----:B------:R-:W2:Y:S01]  /*4940*/  SYNCS.PHASECHK.TRANS64.TRYWAIT P3, [R61+URZ+0x28cb0], R68 ;  /* 0x028cb0443d0075a7 */ /* 0x000ea2000806017f */
[----:B------:R-:W-:Y:S04]  /*4950*/  BSSY B0, `(.L_x_7918) ;  /* 0x0000002000007945 */ /* 0x000fe80003800000 */
[----:B--2---:R-:W-:Y:S05]  /*4960*/  @!P3 BRA `(.L_x_7919) ;  /* 0x000001a40064b947 */ /* 0x004fea0003800000 */
.L_x_8183:
[----:B------:R-:W-:Y:S05]  /*4970*/  BSYNC B0 ;  /* 0x0000000000007941 */ /* 0x000fea0003800000 */
.L_x_7918:
        /* <DEDUP_REMOVED lines=21> */
[----:B------:R-:W4:Y:S01]  /*4ad0*/  LDL R25, [R1] ;  /* 0x0000000001197983 */ /* 0x000f220000100800 */
[----:B------:R-:W-:-:S03]  /*4ae0*/  ULDC UR4, c[0x0][0x320] ;  /* 0x0000c80000047ab9 */ /* 0x000fc60000000800 */
[----:B------:R-:W5:Y:S04]  /*4af0*/  LDL R24, [R1+0x4] ;  /* 0x0000040001187983 */ /* 0x000f680000100800 */
[----:B------:R-:W2:Y:S01]  /*4b00*/  LDL R54, [R1+0x8] ;  /* 0x0000080001367983 */ /* 0x000ea20000100800 */
[----:B------:R-:W-:Y:S01]  /*4b10*/  ISETP.GE.AND P5, PT, R16, UR4, PT ;  /* 0x0000000410007c0c */ /* 0x000fe2000bfa6270 */
[----:B------:R-:W-:Y:S02]  /*4b20*/  IMAD R9, R184, 0x8000, R48 ;  /* 0x00008000b8097824 */ /* 0x000fe400078e0230 */
[----:B------:R-:W2:Y:S02]  /*4b30*/  LDL R27, [R1+0xc] ;  /* 0x00000c00011b7983 */ /* 0x000ea40000100800 */
[----:B------:R-:W-:-:S02]  /*4b40*/  IMAD R13, R9, 0x2, R2 ;  /* 0x00000002090d7824 */ /* 0x000fc400078e0202 */
[----:B------:R-:W2:Y:S01]  /*4b50*/  LDL R26, [R1+0x10] ;  /* 0x00001000011a7983 */ /* 0x000ea20000100800 */
[----:B------:R-:W-:Y:S01]  /*4b60*/  LOP3.LUT P3, RZ, R192, 0x4, RZ, 0xc0, !PT ;  /* 0x00000004c0ff7812 */ /* 0x000fe2000786c0ff */
[C---:B------:R-:W-:Y:S02]  /*4b70*/  VIADD R15, R9.reuse, 0x20 ;  /* 0x00000020090f7836 */ /* 0x040fe40000000000 */
[C---:B-1----:R-:W-:Y:S02]  /*4b80*/  VIADD R14, R16.reuse, 0x40 ;  /* 0x00000040100e7836 */ /* 0x042fe40000000000 */
        /* <DEDUP_REMOVED lines=14> */
[----:B------:R-:W1:Y:S01]  /*4c70*/  @!P5 LDS.128 R4, [R13+0x2400] ;  /* 0x002400000d04d984 */ /* 0x000e620000000c00 */
[----:B0-----:R-:W-:-:S05]  /*4c80*/  @!P5 LEA R8, P3, R229, R11, 0x1 ;  /* 0x0000000be508d211 */ /* 0x001fca00078608ff */
[----:B----4-:R-:W-:Y:S02]  /*4c90*/  @!P5 IMAD.X R9, R10, 0x1, R25, P3 ;  /* 0x000000010a09d824 */ /* 0x010fe400018e0619 */
[----:B------:R-:W4:Y:S01]  /*4ca0*/  LDL R25, [R1+0x14] ;  /* 0x0000140001197983 */ /* 0x000f220000100800 */
[----:B------:R-:W-:Y:S01]  /*4cb0*/  ISETP.GE.AND P3, PT, R14, UR4, PT ;  /* 0x000000040e007c0c */ /* 0x000fe2000bf66270 */
[----:B------:R-:W-:Y:S02]  /*4cc0*/  VIADD R14, R16, 0x80 ;  /* 0x00000080100e7836 */ /* 0x000fe40000000000 */
[----:B-1----:R0:W-:Y:S10]  /*4cd0*/  @!P5 ST.E.128 desc[UR42][R8.64], R4 ;  /* 0x000000040800d985 */ /* 0x0021f4000c101d2a */
[----:B------:R-:W1:Y:S01]  /*4ce0*/  @!P3 LDS.128 R4, [R12+0x2400] ;  /* 0x002400000c04b984 */ /* 0x000e620000000c00 */
[----:B0-----:R-:W-:-:S05]  /*4cf0*/  @!P3 LEA R8, P5, R228, R11, 0x1 ;  /* 0x0000000be408b211 */ /* 0x001fca00078a08ff */
[----:B-----5:R-:W-:Y:S02]  /*4d00*/  @!P3 IMAD.X R9, R10, 0x1, R24, P5 ;  /* 0x000000010a09b824 */ /* 0x020fe400028e0618 */
[----:B------:R-:W5:Y:S01]  /*4d10*/  LDL R24, [R1+0x18] ;  /* 0x0000180001187983 */ /* 0x000f620000100800 */
[----:B------:R-:W-:Y:S01]  /*4d20*/  ISETP.GE.AND P5, PT, R14, UR4, PT ;  /* 0x000000040e007c0c */ /* 0x000fe2000bfa6270 */
[----:B------:R-:W-:Y:S02]  /*4d30*/  VIADD R14, R16, 0xa0 ;  /* 0x000000a0100e7836 */ /* 0x000fe40000000000 */
[----:B-1----:R0:W-:Y:S10]  /*4d40*/  @!P3 ST.E.128 desc[UR42][R8.64], R4 ;  /* 0x000000040800b985 */ /* 0x0021f4000c101d2a */
[----:B------:R-:W1:Y:S01]  /*4d50*/  @!P5 LDS.128 R4, [R13+0x4400] ;  /* 0x004400000d04d984 */ /* 0x000e620000000c00 */
[----:B0-----:R-:W-:-:S05]  /*4d60*/  @!P5 LEA R8, P3, R227, R11, 0x1 ;  /* 0x0000000be308d211 */ /* 0x001fca00078608ff */
[----:B--2---:R-:W-:Y:S02]  /*4d70*/  @!P5 IMAD.X R9, R10, 0x1, R54, P3 ;  /* 0x000000010a09d824 */ /* 0x004fe400018e0636 */
[----:B------:R-:W2:Y:S01]  /*4d80*/  LDL R54, [R1+0x20] ;  /* 0x0000200001367983 */ /* 0x000ea20000100800 */
[----:B------:R-:W-:-:S03]  /*4d90*/  ISETP.GE.AND P3, PT, R14, UR4, PT ;  /* 0x000000040e007c0c */ /* 0x000fc6000bf66270 */
[----:B-1----:R0:W-:Y:S10]  /*4da0*/  @!P5 ST.E.128 desc[UR42][R8.64], R4 ;  /* 0x000000040800d985 */ /* 0x0021f4000c101d2a */
[----:B------:R-:W1:Y:S01]  /*4db0*/  @!P3 LDS.128 R4, [R12+0x4400] ;  /* 0x004400000c04b984 */ /* 0x000e620000000c00 */
[----:B0-----:R-:W-:-:S05]  /*4dc0*/  @!P3 LEA R8, P5, R226, R11, 0x1 ;  /* 0x0000000be208b211 */ /* 0x001fca00078a08ff */
[----:B------:R-:W-:Y:S02]  /*4dd0*/  @!P3 IMAD.X R9, R10, 0x1, R27, P5 ;  /* 0x000000010a09b824 */ /* 0x000fe400028e061b */
[----:B------:R-:W2:Y:S01]  /*4de0*/  LDL R27, [R1+0x24] ;  /* 0x00002400011b7983 */ /* 0x000ea20000100800 */
[----:B------:R-:W-:-:S05]  /*4df0*/  VIADD R14, R16, 0xc0 ;  /* 0x000000c0100e7836 */ /* 0x000fca0000000000 */
[----:B------:R-:W-:Y:S01]  /*4e00*/  ISETP.GE.AND P5, PT, R14, UR4, PT ;  /* 0x000000040e007c0c */ /* 0x000fe2000bfa6270 */
[----:B-1----:R0:W-:-:S12]  /*4e10*/  @!P3 ST.E.128 desc[UR42][R8.64], R4 ;  /* 0x000000040800b985 */ /* 0x0021d8000c101d2a */
        /* <DEDUP_REMOVED lines=16> */
[----:B-----5:R-:W-:Y:S02]  /*4f20*/  @!P5 IMAD.X R9, R10, 0x1, R24, P3 ;  /* 0x000000010a09d824 */ /* 0x020fe400018e0618 */
[----:B------:R-:W5:Y:S01]  /*4f30*/  LDL R24, [R1+0x30] ;  /* 0x0000300001187983 */ /* 0x000f620000100800 */
        /* <DEDUP_REMOVED lines=13> */
[----:B--2---:R-:W-:Y:S01]  /*5010*/  @!P5 IMAD.X R9, R10, 0x1, R54, P3 ;  /* 0x000000010a09d824 */ /* 0x004fe200018e0636 */
        /* <DEDUP_REMOVED lines=23> */
[----:B-----5:R-:W-:Y:S01]  /*5190*/  @!P5 IMAD.X R9, R10, 0x1, R24, P3 ;  /* 0x000000010a09d824 */ /* 0x020fe200018e0618 */
[----:B------:R-:W-:-:S04]  /*51a0*/  ISETP.GE.AND P3, PT, R14, UR4, PT ;  /* 0x000000040e007c0c */ /* 0x000fc8000bf66270 */
[----:B-1----:R0:W-:Y:S09]  /*51b0*/  @!P5 ST.E.128 desc[UR42][R8.64], R4 ;  /* 0x000000040800d985 */ /* 0x0021f2000c101d2a */
[----:B------:R-:W1:Y:S01]  /*51c0*/  @!P3 LDS.128 R4, [R12+0xe400] ;  /* 0x00e400000c04b984 */ /* 0x000e620000000c00 */
[----:B0-----:R-:W-:-:S05]  /*51d0*/  @!P3 LEA R8, P5, R210, R11, 0x1 ;  /* 0x0000000bd208b211 */ /* 0x001fca00078a08ff */
[----:B---3--:R-:W-:-:S05]  /*51e0*/  @!P3 IMAD.X R9, R10, 0x1, R15, P5 ;  /* 0x000000010a09b824 */ /* 0x008fca00028e060f */
[----:B-1----:R4:W-:Y:S03]  /*51f0*/  @!P3 ST.E.128 desc[UR42][R8.64], R4 ;  /* 0x000000040800b985 */ /* 0x0029e6000c101d2a */
.L_x_7921:
[----:B------:R-:W-:Y:S05]  /*5200*/  BSYNC B0 ;  /* 0x0000000000007941 */ /* 0x000fea0003800000 */
.L_x_7920:
        /* <DEDUP_REMOVED lines=17> */
.L_x_7885:
[----:B------:R-:W-:Y:S04]  /*5320*/  BSSY B0, `(.L_x_7923) ;  /* 0x0000004000007945 */ /* 0x000fe80003800000 */
[----:B------:R-:W-:Y:S05]  /*5330*/  @P3 BRA `(.L_x_7924) ;  /* 0x0000000000083947 */ /* 0x000fea0003800000 */
[----:B------:R-:W1:Y:S02]  /*5340*/  FENCE.VIEW.ASYNC.G ;  /* 0x00000000000073c6 */ /* 0x000e640000000100 */
[----:B-1----:R-:W-:Y:S06]  /*5350*/  BAR.ARV 0xc, 0x180 ;  /* 0x0306000000007b1d */ /* 0x002fec0000002000 */
.L_x_7924:
[----:B------:R-:W-:Y:S05]  /*5360*/  BSYNC B0 ;  /* 0x0000000000007941 */ /* 0x000fea0003800000 */
.L_x_7923:
[----:B------:R-:W-:Y:S01]  /*5370*/  UISETP.NE.AND UP0, UPT, UR39, 0x1, UPT ;  /* 0x000000012700788c */ /* 0x000fe2000bf05270 */
[----:B------:R-:W-:Y:S05]  /*5380*/  BSSY B7, `(.L_x_7925) ;  /* 0x0000c47000077945 */ /* 0x000fea0003800000 */
[----:B------:R-:W-:-:S13]  /*5390*/  PLOP3.LUT P0, PT, PT, PT, UP0, 0x80, 0x0 ;  /* 0x000000000000781c */ /* 0x000fda0003f0f008 */
[----:B------:R-:W-:Y:S05]  /*53a0*/  @!P0 BRA `(.L_x_7926) ;  /* 0x0000002000708947 */ /* 0x000fea0003800000 */
[----:B------:R-:W1:Y:S01]  /*53b0*/  LDC R0, c[0x0][0x448] ;  /* 0x00011200ff007b82 */ /* 0x000e620000000800 */
[----:B------:R-:W-:Y:S01]  /*53c0*/  VIADD R3, R199, 0x3f ;  /* 0x0000003fc7037836 */ /* 0x000fe20000000000 */
[----:B------:R-:W-:Y:S01]  /*53d0*/  BSSY B0, `(.L_x_7927) ;  /* 0x000002c000007945 */ /* 0x000fe20003800000 */
[----:B-1----:R-:W-:-:S13]  /*53e0*/  ISETP.NE.AND P0, PT, R0, 0x1, PT ;  /* 0x000000010000780c */ /* 0x002fda0003f05270 */
[----:B------:R-:W1:Y:S08]  /*53f0*/  @P0 LDC R0, c[0x0][0x44c] ;  /* 0x00011300ff000b82 */ /* 0x000e700000000800 */
[----:B------:R-:W2:Y:S01]  /*5400*/  @P0 LDC R5, c[0x0][0x450] ;  /* 0x00011400ff050b82 */ /* 0x000ea20000000800 */
[----:B-1----:R-:W-:-:S05]  /*5410*/  @P0 IMAD.HI.U32 R0, R3, R0, RZ ;  /* 0x0000000003000227 */ /* 0x002fca00078e00ff */
[----:B--2---:R-:W-:-:S05]  /*5420*/  @P0 SHF.R.U32.HI R3, RZ, R5, R0 ;  /* 0x00000005ff030219 */ /* 0x004fca0000011600 */
[----:B------:R-:W-:-:S05]  /*5430*/  IMAD.IADD R3, R38, 0x1, R3 ;  /* 0x0000000126037824 */ /* 0x000fca00078e0203 */
[----:B------:R-:W-:-:S04]  /*5440*/  SHF.R.S32.HI R0, RZ, 0x1f, R3 ;  /* 0x0000001fff007819 */ /* 0x000fc80000011403 */
[----:B------:R-:W-:Y:S01]  /*5450*/  LEA.HI R0, R0, R3, RZ, 0x6 ;  /* 0x0000000300007211 */ /* 0x000fe200078f30ff */
[----:B------:R-:W-:-:S03]  /*5460*/  IMAD.MOV.U32 R3, RZ, RZ, RZ ;  /* 0x000000ffff037224 */ /* 0x000fc600078e00ff */
[----:B------:R-:W-:-:S04]  /*5470*/  SHF.R.S32.HI R0, RZ, 0x6, R0 ;  /* 0x00000006ff007819 */ /* 0x000fc80000011400 */
[----:B------:R-:W-:-:S04]  /*5480*/  VIMNMX R37, R37, R0, PT ;  /* 0x0000000025257248 */ /* 0x000fc80003fe0100 */
[----:B------:R-:W-:-:S13]  /*5490*/  ISETP.GE.AND P0, PT, R37, 0x1, PT ;  /* 0x000000012500780c */ /* 0x000fda0003f06270 */
        /* <DEDUP_REMOVED lines=8> */
[-C--:B---3--:R-:W-:Y:S02]  /*5520*/  IABS R10, R9.reuse ;  /* 0x00000009000a7213 */ /* 0x088fe40000000000 */
        /* <DEDUP_REMOVED lines=22> */
.L_x_7928:
[----:B------:R-:W-:Y:S05]  /*5690*/  BSYNC B0 ;  /* 0x0000000000007941 */ /* 0x000fea0003800000 */
.L_x_7927:
        /* <DEDUP_REMOVED lines=66> */
[----:B--2---:R-:W-:-:S05]  /*5ac0*/  IMAD R0, R0, R3, RZ ;  /* 0x0000000300007224 */ /* 0x004fca00078e02ff */
        /* <DEDUP_REMOVED lines=18> */
.L_x_7930:
        /* <DEDUP_REMOVED lines=11> */
.L_x_8184:
[----:B------:R-:W-:Y:S05]  /*5ca0*/  BSYNC B0 ;  /* 0x0000000000007941 */ /* 0x000fea0003800000 */
.L_x_7931:
        /* <DEDUP_REMOVED lines=48> */
.L_x_7933:
[----:B------:R-:W-:Y:S01]  /*5fb0*/  VIADD R3, R3, 0xfffffffe ;  /* 0xfffffffe03037836 */ /* 0x000fe20000000000 */
[----:B------:R-:W-:Y:S01]  /*5fc0*/  BSSY B0, `(.L_x_7934) ;  /* 0x00000cc000007945 */ /* 0x000fe20003800000 */
[----:B------:R-:W-:-:S03]  /*5fd0*/  VIADD R12, R12, 0x28c60 ;  /* 0x00028c600c0c7836 */ /* 0x000fc60000000000 */
[----:B------:R-:W-:Y:S02]  /*5fe0*/  ISETP.GE.AND P1, PT, R3, R0, PT ;  /* 0x000000000300720c */ /* 0x000fe40003f26270 */
[----:B------:R-:W-:-:S04]  /*5ff0*/  PRMT R12, R188, 0x654, R12 ;  /* 0x00000654bc0c7816 */ /* 0x000fc8000000000c */
[----:B------:R0:W-:Y:S07]  /*6000*/  SYNCS.ARRIVE.TRANS64.RED.A1T0 RZ, [R12+URZ], RZ ;  /* 0x000000ff0cff79a7 */ /* 0x0001ee000810043f */
[----:B------:R-:W-:Y:S05]  /*6010*/  @!P1 BRA `(.L_x_7935) ;  /* 0x0000000c00189947 */ /* 0x000fea0003800000 */
.L_x_7942:
        /* <DEDUP_REMOVED lines=142> */
.L_x_7936:
[----:B------:R-:W-:Y:S01]  /*6900*/  IMAD R21, R19, 0x8, R2 ;  /* 0x0000000813157824 */ /* 0x000fe200078e0202 */
[----:B------:R-:W-:-:S04]  /*6910*/  SHF.L.U32 R12, R22, 0x1f, RZ ;  /* 0x0000001f160c7819 */ /* 0x000fc800000006ff */
[----:B------:R0:W1:Y:S01]  /*6920*/  SYNCS.PHASECHK.TRANS64.TRYWAIT P1, [R21+URZ+0x28c50], R12 ;  /* 0x028c500c150075a7 */ /* 0x000062000802017f */
[----:B------:R-:W-:Y:S05]  /*6930*/  @!P0 BRA `(.L_x_7937) ;  /* 0x0000000000048947 */ /* 0x000fea0003800000 */
[----:B------:R-:W-:Y:S01]  /*6940*/  BPT.TRAP 0x1 ;  /* 0x000000040000795c */ /* 0x000fe20000300000 */
.L_x_7937:
[----:B------:R-:W-:Y:S04]  /*6950*/  BSSY B1, `(.L_x_7938) ;  /* 0x0000004000017945 */ /* 0x000fe80003800000 */
[----:B-1----:R-:W-:Y:S05]  /*6960*/  @P1 BRA `(.L_x_7939) ;  /* 0x0000000000081947 */ /* 0x002fea0003800000 */
[----:B------:R-:W1:Y:S02]  /*6970*/  SYNCS.PHASECHK.TRANS64.TRYWAIT P1, [R21+URZ+0x28c50], R12 ;  /* 0x028c500c150075a7 */ /* 0x000e64000802017f */
[----:B-1----:R-:W-:Y:S05]  /*6980*/  @!P1 BRA `(.L_x_7940) ;  /* 0x0000018400849947 */ /* 0x002fea0003800000 */
.L_x_7939:
[----:B------:R-:W-:Y:S05]  /*6990*/  BSYNC B1 ;  /* 0x0000000000017941 */ /* 0x000fea0003800000 */
.L_x_7938:
        /* <DEDUP_REMOVED lines=42> */
.L_x_7941:
[----:B------:R-:W-:-:S05]  /*6c40*/  VIADD R21, R21, 0x28c60 ;  /* 0x00028c6015157836 */ /* 0x000fca0000000000 */
[----:B------:R-:W-:-:S04]  /*6c50*/  PRMT R21, R188, 0x654, R21 ;  /* 0x00000654bc157816 */ /* 0x000fc80000000015 */
[----:B------:R1:W-:Y:S01]  /*6c60*/  SYNCS.ARRIVE.TRANS64.RED.A1T0 RZ, [R21+URZ], RZ ;  /* 0x000000ff15ff79a7 */ /* 0x0003e2000810043f */
[----:B------:R-:W-:Y:S05]  /*6c70*/  @P2 BRA `(.L_x_7942) ;  /* 0xfffffff000e82947 */ /* 0x000fea000383ffff */
.L_x_7935:
[----:B------:R-:W-:Y:S05]  /*6c80*/  BSYNC B0 ;  /* 0x0000000000007941 */ /* 0x000fea0003800000 */
.L_x_7934:
        /* <DEDUP_REMOVED lines=142> */
.L_x_7926:
        /* <DEDUP_REMOVED lines=10> */
[----:B------:R-:W-:-:S04]  /*7610*/  LEA.HI R0, R0, R3, RZ, 0x6 ;  /* 0x0000000300007211 */ /* 0x000fc800078f30ff */
[----:B------:R-:W-:-:S04]  /*7620*/  SHF.R.S32.HI R0, RZ, 0x6, R0 ;  /* 0x00000006ff007819 */ /* 0x000fc80000011400 */
[----:B------:R-:W-:Y:S01]  /*7630*/  VIMNMX R37, R37, R0, PT ;  /* 0x0000000025257248 */ /* 0x000fe20003fe0100 */
[----:B------:R-:W-:-:S03]  /*7640*/  IMAD.MOV.U32 R0, RZ, RZ, RZ ;  /* 0x000000ffff007224 */ /* 0x000fc600078e00ff */
        /* <DEDUP_REMOVED lines=32> */
.L_x_7944:
[----:B------:R-:W-:Y:S05]  /*7850*/  BSYNC B0 ;  /* 0x0000000000007941 */ /* 0x000fea0003800000 */
.L_x_7943:
        /* <DEDUP_REMOVED lines=101> */
.L_x_7946:
[----:B------:R-:W-:Y:S05]  /*7eb0*/  BSYNC B6 ;  /* 0x0000000000067941 */ /* 0x000fea0003800000 */
.L_x_7945:
        /* <DEDUP_REMOVED lines=13> */
.L_x_7950:
[----:B--2---:R2:W4:Y:S02]  /*7f90*/  SYNCS.PHASECHK.TRANS64.TRYWAIT P0, [R2+URZ+0x28c00], R3 ;  /* 0x028c0003020075a7 */ /* 0x004524000800017f */
[----:B----4-:R-:W-:Y:S05]  /*7fa0*/  @!P0 NANOSLEEP.SYNCS 0x989680 ;  /* 0x009896800000895d */ /* 0x010fea0003900000 */
[----:B------:R-:W4:Y:S02]  /*7fb0*/  @!P0 SYNCS.PHASECHK.TRANS64 P0, [R2+URZ+0x28c00], R3 ;  /* 0x028c0003020085a7 */ /* 0x000f24000800007f */
[----:B----4-:R-:W-:Y:S05]  /*7fc0*/  @!P0 BRA `(.L_x_7950) ;  /* 0xfffffffc00f08947 */ /* 0x010fea000383ffff */
.L_x_7949:
[----:B------:R-:W-:Y:S05]  /*7fd0*/  BSYNC B0 ;  /* 0x0000000000007941 */ /* 0x000fea0003800000 */
.L_x_7948:
[----:B------:R-:W-:Y:S05]  /*7fe0*/  BRA `(.L_x_7951) ;  /* 0x0000002c00c07947 */ /* 0x000fea0003800000 */
.L_x_7947:
        /* <DEDUP_REMOVED lines=31> */
.L_x_7953:
[----:B------:R-:W-:Y:S05]  /*81e0*/  BSYNC B6 ;  /* 0x0000000000067941 */ /* 0x000fea0003800000 */
.L_x_7952:
        /* <DEDUP_REMOVED lines=43> */
.L_x_8190:
        /* <DEDUP_REMOVED lines=14> */
[----:B0-----:R-:W-:Y:S01]  /*8580*/  SHF.R.S32.HI R11, RZ, 0x1f, R196 ;  /* 0x0000001fff0b7819 */ /* 0x001fe200000114c4 */
[----:B----4-:R-:W-:-:S06]  /*8590*/  IMAD.MOV.U32 R9, RZ, RZ, R7 ;  /* 0x000000ffff097224 */ /* 0x010fcc00078e0007 */
[----:B------:R-:W-:Y:S02]  /*85a0*/  @!P2 IMAD.WIDE R4, R186, 0x2, R4 ;  /* 0x00000002ba04a825 */ /* 0x000fe400078e0204 */
[C---:B------:R-:W-:Y:S02]  /*85b0*/  @!P3 SHF.L.U64.HI R11, R196.reuse, 0x1, R11 ;  /* 0x00000001c40bb819 */ /* 0x040fe4000001020b */
        /* <DEDUP_REMOVED lines=13> */
.L_x_7958:
[----:B------:R-:W-:Y:S05]  /*8690*/  BSYNC B1 ;  /* 0x0000000000017941 */ /* 0x000fea0003800000 */
.L_x_7957:
[----:B--2--5:R-:W-:Y:S01]  /*86a0*/  IMAD.MOV.U32 R0, RZ, RZ, R24 ;  /* 0x000000ffff007224 */ /* 0x024fe200078e0018 */
[----:B------:R-:W-:Y:S01]  /*86b0*/  UMOV UR4, 0xffffffff ;  /* 0xffffffff00047882 */ /* 0x000fe20000000000 */
[----:B---3--:R-:W-:Y:S01]  /*86c0*/  IMAD.MOV.U32 R3, RZ, RZ, R25 ;  /* 0x000000ffff037224 */ /* 0x008fe200078e0019 */
[----:B0-----:R-:W-:Y:S01]  /*86d0*/  CS2R R8, SRZ ;  /* 0x0000000000087805 */ /* 0x001fe2000001ff00 */
[----:B------:R-:W-:Y:S01]  /*86e0*/  IMAD.MOV.U32 R4, RZ, RZ, R26 ;  /* 0x000000ffff047224 */ /* 0x000fe200078e001a */
[----:B------:R-:W-:Y:S01]  /*86f0*/  PRMT R33, R33, 0x5410, R0 ;  /* 0x0000541021217816 */ /* 0x000fe20000000000 */
        /* <DEDUP_REMOVED lines=15> */
.L_x_8196:
        /* <DEDUP_REMOVED lines=37> */
.L_x_7961:
[----:B------:R-:W-:Y:S05]  /*8a40*/  BSYNC B1 ;  /* 0x0000000000017941 */ /* 0x000fea0003800000 */
.L_x_7960:
[----:B------:R-:W4:Y:S01]  /*8a50*/  SYNCS.PHASECHK.TRANS64.TRYWAIT P0, [R2+URZ+0x28c00], R35 ;  /* 0x028c0023020075a7 */ /* 0x000f22000800017f */
[----:B---3--:R-:W-:Y:S01]  /*8a60*/  LOP3.LUT R3, R32, 0x1c0, RZ, 0xc0, !PT ;  /* 0x000001c020037812 */ /* 0x008fe200078ec0ff */
[----:B0----5:R-:W-:Y:S01]  /*8a70*/  IMAD.MOV.U32 R4, RZ, RZ, R8 ;  /* 0x000000ffff047224 */ /* 0x021fe200078e0008 */
[----:B------:R-:W-:Y:S01]  /*8a80*/  VIADDMNMX R31, R34, -R199, 0x40, PT ;  /* 0x00000040221f7446 */ /* 0x000fe200038009c7 */
        /* <DEDUP_REMOVED lines=11> */
[----:B-1----:R-:W-:Y:S01]  /*8b40*/  PRMT R30, R6, 0x5410, R4 ;  /* 0x00005410061e7816 */ /* 0x002fe20000000004 */
        /* <DEDUP_REMOVED lines=12> */
.L_x_8197:
[----:B------:R-:W-:Y:S05]  /*8c10*/  BSYNC B1 ;  /* 0x0000000000017941 */ /* 0x000fea0003800000 */
.L_x_7962:
        /* <DEDUP_REMOVED lines=55> */
.L_x_7967:
[----:B------:R-:W-:Y:S05]  /*8f90*/  BSYNC B2 ;  /* 0x0000000000027941 */ /* 0x000fea0003800000 */
.L_x_7966:
        /* <DEDUP_REMOVED lines=47> */
.L_x_7965:
[----:B------:R-:W-:Y:S05]  /*9290*/  BSYNC B1 ;  /* 0x0000000000017941 */ /* 0x000fea0003800000 */
.L_x_7964:
        /* <DEDUP_REMOVED lines=54> */
.L_x_7970:
[----:B------:R-:W-:Y:S05]  /*9600*/  BSYNC B1 ;  /* 0x0000000000017941 */ /* 0x000fea0003800000 */
.L_x_7969:
[----:B------:R-:W-:Y:S05]  /*9610*/  @P1 BRA `(.L_x_7968) ;  /* 0x0000001800101947 */ /* 0x000fea0003800000 */
[----:B-1----:R-:W1:Y:S01]  /*9620*/  LDS.128 R4, [R0+0x1000] ;  /* 0x0010000000047984 */ /* 0x002e620000000c00 */
        /* <DEDUP_REMOVED lines=16> */
[C---:B------:R-:W-:Y:S01]  /*9730*/  FMUL.FTZ R13, R9.reuse, R12 ;  /* 0x0000000c090d7220 */ /* 0x040fe20000410000 */
[-C--:B------:R-:W-:Y:S01]  /*9740*/  FMUL.FTZ R9, R9, R11.reuse ;  /* 0x0000000b09097220 */ /* 0x080fe20000410000 */
[C---:B------:R-:W-:Y:S01]  /*9750*/  FMUL.FTZ R21, R7.reuse, R34 ;  /* 0x0000002207157220 */ /* 0x040fe20000410000 */
[----:B------:R-:W-:Y:S02]  /*9760*/  IMAD.U32 R3, R4, 0x10000, RZ ;  /* 0x0001000004037824 */ /* 0x000fe400078e00ff */
[C---:B------:R-:W-:Y:S01]  /*9770*/  FFMA.FTZ R14, R8.reuse, R11, -R13 ;  /* 0x0000000b080e7223 */ /* 0x040fe2000001080d */
[----:B------:R-:W-:Y:S01]  /*9780*/  FFMA.FTZ R15, R8, R12, R9 ;  /* 0x0000000c080f7223 */ /* 0x000fe20000010009 */
        /* <DEDUP_REMOVED lines=24> */
.L_x_7955:
        /* <DEDUP_REMOVED lines=80> */
[----:B012-4-:R-:W-:-:S07]  /*9e10*/  PRMT R44, R6, 0x5410, R7 ;  /* 0x00005410062c7816 */ /* 0x017fce0000000007 */
.L_x_8207:
        /* <DEDUP_REMOVED lines=24> */
.L_x_7973:
[----:B------:R-:W-:Y:S05]  /*9fa0*/  BSYNC B1 ;  /* 0x0000000000017941 */ /* 0x000fea0003800000 */
.L_x_7972:
        /* <DEDUP_REMOVED lines=20> */
.L_x_8208:
[----:B------:R-:W-:Y:S05]  /*a0f0*/  BSYNC B1 ;  /* 0x0000000000017941 */ /* 0x000fea0003800000 */
.L_x_7974:
[----:B------:R-:W-:Y:S04]  /*a100*/  BSSY B1, `(.L_x_7976) ;  /* 0x000006a000017945 */ /* 0x000fe80003800000 */
[----:B------:R-:W-:Y:S05]  /*a110*/  @P2 BRA `(.L_x_7977) ;  /* 0x0000000400a02947 */ /* 0x000fea0003800000 */
[----:B------:R-:W-:Y:S01]  /*a120*/  IMAD.SHL.U32 R12, R192, 0x40, RZ ;  /* 0x00000040c00c7824 */ /* 0x000fe200078e00ff */
[----:B------:R-:W-:Y:S01]  /*a130*/  SHF.R.U64 R47, R30, 0x10, R31 ;  /* 0x000000101e2f7819 */ /* 0x000fe2000000121f */
[----:B------:R-:W-:Y:S01]  /*a140*/  IMAD.IADD R14, R16, 0x1, R39 ;  /* 0x00000001100e7824 */ /* 0x000fe200078e0227 */
[--C-:B------:R-:W-:Y:S02]  /*a150*/  SHF.R.U64 R46, R20, 0x10, R21.reuse ;  /* 0x00000010142e7819 */ /* 0x100fe40000001215 */
[----:B------:R-:W-:Y:S02]  /*a160*/  LOP3.LUT R15, R12, 0x1c0, RZ, 0xc0, !PT ;  /* 0x000001c00c0f7812 */ /* 0x000fe400078ec0ff */
[----:B------:R-:W-:Y:S02]  /*a170*/  SHF.R.U32.HI R42, RZ, 0x10, R21 ;  /* 0x00000010ff2a7819 */ /* 0x000fe40000011615 */
[----:B------:R-:W-:Y:S02]  /*a180*/  SHF.R.U32.HI R25, RZ, 0x3, R15 ;  /* 0x00000003ff197819 */ /* 0x000fe4000001160f */
[----:B------:R-:W-:-:S02]  /*a190*/  LOP3.LUT R14, R15, 0x38, R14, 0xf8, !PT ;  /* 0x000000380f0e7812 */ /* 0x000fc400078ef80e */
[----:B------:R-:W-:Y:S02]  /*a1a0*/  LOP3.LUT R12, R15, 0x38, R16, 0xf8, !PT ;  /* 0x000000380f0c7812 */ /* 0x000fe400078ef810 */
[-C--:B------:R-:W-:Y:S02]  /*a1b0*/  LOP3.LUT R15, R14, R25.reuse, RZ, 0x3c, !PT ;  /* 0x000000190e0f7212 */ /* 0x080fe400078e3cff */
[----:B0-----:R-:W-:Y:S02]  /*a1c0*/  LOP3.LUT R13, R12, R25, RZ, 0x3c, !PT ;  /* 0x000000190c0d7212 */ /* 0x001fe400078e3cff */
[----:B------:R-:W-:Y:S01]  /*a1d0*/  SHF.R.U32.HI R40, RZ, 0x10, R29 ;  /* 0x00000010ff287819 */ /* 0x000fe2000001161d */
[C---:B------:R-:W-:Y:S01]  /*a1e0*/  IMAD R25, R206.reuse, 0x200, R15 ;  /* 0x00000200ce197824 */ /* 0x040fe200078e020f */
[----:B------:R-:W-:Y:S01]  /*a1f0*/  PRMT R47, R43, 0x5410, R47 ;  /* 0x000054102b2f7816 */ /* 0x000fe2000000002f */
[----:B------:R-:W-:Y:S01]  /*a200*/  IMAD R13, R206, 0x200, R13 ;  /* 0x00000200ce0d7824 */ /* 0x000fe200078e020d */
[----:B------:R-:W-:Y:S01]  /*a210*/  SHF.R.U64 R41, R28, 0x10, R29 ;  /* 0x000000101c297819 */ /* 0x000fe2000000121d */
[--C-:B------:R-:W-:Y:S01]  /*a220*/  IMAD R38, R25, 0x2, R2.reuse ;  /* 0x0000000219267824 */ /* 0x100fe200078e0202 */
[----:B------:R-:W-:Y:S01]  /*a230*/  SHF.R.U32.HI R50, RZ, 0x10, R31 ;  /* 0x00000010ff327819 */ /* 0x000fe2000001161f */
[----:B------:R-:W-:Y:S01]  /*a240*/  IMAD R35, R13, 0x2, R2 ;  /* 0x000000020d237824 */ /* 0x000fe200078e0202 */
[----:B------:R-:W-:Y:S01]  /*a250*/  PRMT R46, R36, 0x5432, R46 ;  /* 0x00005432242e7816 */ /* 0x000fe2000000002e */
[----:B------:R-:W-:Y:S01]  /*a260*/  IMAD.U32 R49, R47, 0x10000, RZ ;  /* 0x000100002f317824 */ /* 0x000fe200078e00ff */
[----:B------:R-:W0:Y:S01]  /*a270*/  LDS.128 R24, [R38+0x20400] ;  /* 0x0204000026187984 */ /* 0x000e220000000c00 */
[----:B------:R-:W-:-:S02]  /*a280*/  PRMT R28, R37, 0x5432, R42 ;  /* 0x00005432251c7816 */ /* 0x000fc4000000002a */
[----:B------:R-:W-:Y:S01]  /*a290*/  PRMT R37, R37, 0x5410, R40 ;  /* 0x0000541025257816 */ /* 0x000fe20000000028 */
[----:B------:R-:W1:Y:S01]  /*a2a0*/  LDS.128 R12, [R35+0x20400] ;  /* 0x02040000230c7984 */ /* 0x000e620000000c00 */
[--C-:B------:R-:W-:Y:S02]  /*a2b0*/  SHF.R.U64 R21, R32, 0x10, R33.reuse ;  /* 0x0000001020157819 */ /* 0x100fe40000001221 */
[----:B------:R-:W-:Y:S02]  /*a2c0*/  SHF.R.U32.HI R20, RZ, 0x10, R33 ;  /* 0x00000010ff147819 */ /* 0x000fe40000011621 */
[----:B------:R-:W-:Y:S02]  /*a2d0*/  PRMT R50, R43, 0x5432, R50 ;  /* 0x000054322b327816 */ /* 0x000fe40000000032 */
[C---:B------:R-:W-:Y:S02]  /*a2e0*/  PRMT R21, R44.reuse, 0x5410, R21 ;  /* 0x000054102c157816 */ /* 0x040fe40000000015 */
[----:B------:R-:W-:-:S02]  /*a2f0*/  PRMT R20, R44, 0x5432, R20 ;  /* 0x000054322c147816 */ /* 0x000fc40000000014 */
[----:B------:R-:W-:Y:S02]  /*a300*/  PRMT R36, R36, 0x5410, R41 ;  /* 0x0000541024247816 */ /* 0x000fe40000000029 */
[----:B------:R-:W-:Y:S01]  /*a310*/  LOP3.LUT R48, R47, 0xffff0000, RZ, 0xc0, !PT ;  /* 0xffff00002f307812 */ /* 0x000fe200078ec0ff */
[C---:B------:R-:W-:Y:S01]  /*a320*/  IMAD.U32 R47, R28.reuse, 0x10000, RZ ;  /* 0x000100001c2f7824 */ /* 0x040fe200078e00ff */
[----:B------:R-:W-:Y:S01]  /*a330*/  LOP3.LUT R28, R28, 0xffff0000, RZ, 0xc0, !PT ;  /* 0xffff00001c1c7812 */ /* 0x000fe200078ec0ff */
[C---:B0-----:R-:W-:Y:S01]  /*a340*/  IMAD.U32 R40, R24.reuse, 0x10000, RZ ;  /* 0x0001000018287824 */ /* 0x041fe200078e00ff */
[C---:B------:R-:W-:Y:S01]  /*a350*/  LOP3.LUT R43, R25.reuse, 0xffff0000, RZ, 0xc0, !PT ;  /* 0xffff0000192b7812 */ /* 0x040fe200078ec0ff */
[----:B------:R-:W-:Y:S01]  /*a360*/  IMAD.U32 R42, R25, 0x10000, RZ ;  /* 0x00010000192a7824 */ /* 0x000fe200078e00ff */
[----:B------:R-:W-:Y:S01]  /*a370*/  LOP3.LUT R41, R24, 0xffff0000, RZ, 0xc0, !PT ;  /* 0xffff000018297812 */ /* 0x000fe200078ec0ff */
[C---:B-1----:R-:W-:Y:S01]  /*a380*/  IMAD.U32 R30, R12.reuse, 0x10000, RZ ;  /* 0x000100000c1e7824 */ /* 0x042fe200078e00ff */
[----:B------:R-:W-:Y:S01]  /*a390*/  LOP3.LUT R31, R12, 0xffff0000, RZ, 0xc0, !PT ;  /* 0xffff00000c1f7812 */ /* 0x000fe200078ec0ff */
[C---:B------:R-:W-:Y:S01]  /*a3a0*/  IMAD.U32 R32, R13.reuse, 0x10000, RZ ;  /* 0x000100000d207824 */ /* 0x040fe200078e00ff */
[----:B------:R-:W-:Y:S01]  /*a3b0*/  LOP3.LUT R33, R13, 0xffff0000, RZ, 0xc0, !PT ;  /* 0xffff00000d217812 */ /* 0x000fe200078ec0ff */
[C---:B------:R-:W-:Y:S01]  /*a3c0*/  IMAD.U32 R29, R14.reuse, 0x10000, RZ ;  /* 0x000100000e1d7824 */ /* 0x040fe200078e00ff */
[----:B------:R-:W-:Y:S01]  /*a3d0*/  LOP3.LUT R12, R14, 0xffff0000, RZ, 0xc0, !PT ;  /* 0xffff00000e0c7812 */ /* 0x000fe200078ec0ff */
[----:B------:R-:W-:Y:S01]  /*a3e0*/  IMAD.U32 R25, R46, 0x10000, RZ ;  /* 0x000100002e197824 */ /* 0x000fe200078e00ff */
[C---:B------:R-:W-:Y:S01]  /*a3f0*/  LOP3.LUT R14, R15.reuse, 0xffff0000, RZ, 0xc0, !PT ;  /* 0xffff00000f0e7812 */ /* 0x040fe200078ec0ff */
[----:B------:R-:W-:-:S02]  /*a400*/  IMAD.U32 R13, R15, 0x10000, RZ ;  /* 0x000100000f0d7824 */ /* 0x000fc400078e00ff */
[----:B------:R-:W-:Y:S01]  /*a410*/  FMUL.FTZ R51, R40, R49 ;  /* 0x0000003128337220 */ /* 0x000fe20000410000 */
[C---:B------:R-:W-:Y:S01]  /*a420*/  IMAD.U32 R44, R26.reuse, 0x10000, RZ ;  /* 0x000100001a2c7824 */ /* 0x040fe200078e00ff */
[----:B------:R-:W-:Y:S01]  /*a430*/  LOP3.LUT R15, R26, 0xffff0000, RZ, 0xc0, !PT ;  /* 0xffff00001a0f7812 */ /* 0x000fe200078ec0ff */
[C---:B------:R-:W-:Y:S01]  /*a440*/  IMAD.U32 R45, R27.reuse, 0x10000, RZ ;  /* 0x000100001b2d7824 */ /* 0x040fe200078e00ff */
[----:B------:R-:W-:Y:S01]  /*a450*/  LOP3.LUT R26, R27, 0xffff0000, RZ, 0xc0, !PT ;  /* 0xffff00001b1a7812 */ /* 0x000fe200078ec0ff */
[-C--:B------:R-:W-:Y:S01]  /*a460*/  FMUL.FTZ R27, R40, R25.reuse ;  /* 0x00000019281b7220 */ /* 0x080fe20000410000 */
[----:B------:R-:W-:Y:S01]  /*a470*/  LOP3.LUT R46, R46, 0xffff0000, RZ, 0xc0, !PT ;  /* 0xffff00002e2e7812 */ /* 0x000fe200078ec0ff */
[----:B------:R-:W-:Y:S01]  /*a480*/  FFMA.FTZ R24, R30, R25, -R51 ;  /* 0x000000191e187223 */ /* 0x000fe20000010833 */
[----:B------:R-:W-:Y:S02]  /*a490*/  IMAD.U32 R51, R50, 0x10000, RZ ;  /* 0x0001000032337824 */ /* 0x000fe400078e00ff */
[----:B------:R-:W-:Y:S01]  /*a4a0*/  FFMA.FTZ R25, R30, R49, R27 ;  /* 0x000000311e197223 */ /* 0x000fe2000001001b */
[C---:B------:R-:W-:Y:S01]  /*a4b0*/  FMUL.FTZ R40, R41.reuse, R48 ;  /* 0x0000003029287220 */ /* 0x040fe20000410000 */
[-C--:B------:R-:W-:Y:S01]  /*a4c0*/  FMUL.FTZ R30, R41, R46.reuse ;  /* 0x0000002e291e7220 */ /* 0x080fe20000410000 */
[----:B------:R-:W-:Y:S01]  /*a4d0*/  FMUL.FTZ R41, R42, R51 ;  /* 0x000000332a297220 */ /* 0x000fe20000410000 */
[----:B------:R-:W-:Y:S01]  /*a4e0*/  LOP3.LUT R50, R50, 0xffff0000, RZ, 0xc0, !PT ;  /* 0xffff000032327812 */ /* 0x000fe200078ec0ff */
[-C--:B------:R-:W-:Y:S01]  /*a4f0*/  FMUL.FTZ R42, R42, R47.reuse ;  /* 0x0000002f2a2a7220 */ /* 0x080fe20000410000 */
[C---:B------:R-:W-:Y:S01]  /*a500*/  FFMA.FTZ R27, R31.reuse, R46, -R40 ;  /* 0x0000002e1f1b7223 */ /* 0x040fe20000010828 */
[----:B------:R-:W-:Y:S01]  /*a510*/  FFMA.FTZ R48, R31, R48, R30 ;  /* 0x000000301f307223 */ /* 0x000fe2000001001e */
[C---:B------:R-:W-:Y:S01]  /*a520*/  FFMA.FTZ R41, R32.reuse, R47, -R41 ;  /* 0x0000002f20297223 */ /* 0x040fe20000010829 */
[----:B------:R-:W-:Y:S01]  /*a530*/  FFMA.FTZ R42, R32, R51, R42 ;  /* 0x00000033202a7223 */ /* 0x000fe2000001002a */
[----:B------:R-:W-:Y:S01]  /*a540*/  FMUL.FTZ R32, R43, R50 ;  /* 0x000000322b207220 */ /* 0x000fe20000410000 */
[----:B------:R-:W-:-:S02]  /*a550*/  IMAD.U32 R31, R21, 0x10000, RZ ;  /* 0x00010000151f7824 */ /* 0x000fc400078e00ff */
[-C--:B------:R-:W-:Y:S01]  /*a560*/  FMUL.FTZ R46, R43, R28.reuse ;  /* 0x0000001c2b2e7220 */ /* 0x080fe20000410000 */
[----:B------:R-:W-:Y:S02]  /*a570*/  IMAD.U32 R30, R36, 0x10000, RZ ;  /* 0x00010000241e7824 */ /* 0x000fe400078e00ff */
[----:B------:R-:W-:Y:S01]  /*a580*/  FFMA.FTZ R40, R33, R28, -R32 ;  /* 0x0000001c21287223 */ /* 0x000fe20000010820 */
[-C--:B------:R-:W-:Y:S01]  /*a590*/  FMUL.FTZ R52, R44, R31.reuse ;  /* 0x0000001f2c347220 */ /* 0x080fe20000410000 */
[----:B------:R-:W-:Y:S02]  /*a5a0*/  IMAD.U32 R32, R20, 0x10000, RZ ;  /* 0x0001000014207824 */ /* 0x000fe400078e00ff */
[----:B------:R-:W-:Y:S01]  /*a5b0*/  FMUL.FTZ R44, R44, R30 ;  /* 0x0000001e2c2c7220 */ /* 0x000fe20000410000 */
[----:B------:R-:W-:Y:S02]  /*a5c0*/  IMAD.U32 R28, R37, 0x10000, RZ ;  /* 0x00010000251c7824 */ /* 0x000fe400078e00ff */
[----:B------:R-:W-:Y:S01]  /*a5d0*/  FFMA.FTZ R33, R33, R50, R46 ;  /* 0x0000003221217223 */ /* 0x000fe2000001002e */
[----:B------:R-:W-:Y:S01]  /*a5e0*/  FFMA.FTZ R52, R29, R30, -R52 ;  /* 0x0000001e1d347223 */ /* 0x000fe20000010834 */
        /* <DEDUP_REMOVED lines=8> */
[----:B------:R-:W-:Y:S01]  /*a670*/  FMUL.FTZ R13, R15, R21 ;  /* 0x000000150f0d7220 */ /* 0x000fe20000410000 */
[----:B------:R-:W-:Y:S01]  /*a680*/  LOP3.LUT R37, R37, 0xffff0000, RZ, 0xc0, !PT ;  /* 0xffff000025257812 */ /* 0x000fe200078ec0ff */
[----:B------:R-:W-:-:S02]  /*a690*/  FMUL.FTZ R31, R26, R29 ;  /* 0x0000001d1a1f7220 */ /* 0x000fc40000410000 */
[-C--:B------:R-:W-:Y:S01]  /*a6a0*/  FMUL.FTZ R20, R15, R36.reuse ;  /* 0x000000240f147220 */ /* 0x080fe20000410000 */
[----:B------:R-:W-:Y:S01]  /*a6b0*/  FFMA.FTZ R15, R12, R36, -R13 ;  /* 0x000000240c0f7223 */ /* 0x000fe2000001080d */
[-C--:B------:R-:W-:Y:S01]  /*a6c0*/  FMUL.FTZ R26, R26, R37.reuse ;  /* 0x000000251a1a7220 */ /* 0x080fe20000410000 */
[----:B------:R-:W-:Y:S01]  /*a6d0*/  FFMA.FTZ R31, R14, R37, -R31 ;  /* 0x000000250e1f7223 */ /* 0x000fe2000001081f */
[----:B------:R-:W-:Y:S01]  /*a6e0*/  FFMA.FTZ R21, R12, R21, R20 ;  /* 0x000000150c157223 */ /* 0x000fe20000010014 */
[----:B------:R-:W-:Y:S01]  /*a6f0*/  F2FP.BF16.F32.PACK_AB R12, R27, R24 ;  /* 0x000000181b0c723e */ /* 0x000fe200000010ff */
        /* <DEDUP_REMOVED lines=10> */
.L_x_7977:
[----:B------:R-:W-:Y:S05]  /*a7a0*/  BSYNC B1 ;  /* 0x0000000000017941 */ /* 0x000fea0003800000 */
.L_x_7976:
[----:B------:R-:W-:Y:S01]  /*a7b0*/  PRMT R20, R34, 0x5410, R3 ;  /* 0x0000541022147816 */ /* 0x000fe20000000003 */
[----:B------:R-:W-:Y:S06]  /*a7c0*/  @P0 BRA `(.L_x_7968) ;  /* 0x0000000400a40947 */ /* 0x000fec0003800000 */
[----:B------:R-:W2:Y:S01]  /*a7d0*/  LDL R41, [R1+0x58] ;  /* 0x0000580001297983 */ /* 0x000ea20000100800 */
[----:B------:R-:W-:Y:S01]  /*a7e0*/  IMAD.SHL.U32 R3, R0, 0x40, RZ ;  /* 0x0000004000037824 */ /* 0x000fe200078e00ff */
[----:B01----:R-:W-:Y:S01]  /*a7f0*/  SHF.R.S32.HI R13, RZ, 0x1f, R0 ;  /* 0x0000001fff0d7819 */ /* 0x003fe20000011400 */
[----:B------:R-:W-:Y:S01]  /*a800*/  IMAD.IADD R39, R16, 0x1, R39 ;  /* 0x0000000110277824 */ /* 0x000fe200078e0227 */
[----:B------:R-:W-:Y:S02]  /*a810*/  SHF.R.U64 R32, R4, 0x10, R5 ;  /* 0x0000001004207819 */ /* 0x000fe40000001205 */
[----:B------:R-:W-:Y:S02]  /*a820*/  LEA.HI R13, R13, R0, RZ, 0x3 ;  /* 0x000000000d0d7211 */ /* 0x000fe400078f18ff */
[----:B------:R-:W-:Y:S02]  /*a830*/  LOP3.LUT R12, R3, 0x1c0, RZ, 0xc0, !PT ;  /* 0x000001c0030c7812 */ /* 0x000fe400078ec0ff */
[----:B------:R-:W-:Y:S01]  /*a840*/  SHF.R.U64 R21, R8, 0x10, R9 ;  /* 0x0000001008157819 */ /* 0x000fe20000001209 */
[----:B------:R-:W-:Y:S01]  /*a850*/  IMAD.SHL.U32 R13, R13, 0x40, RZ ;  /* 0x000000400d0d7824 */ /* 0x000fe200078e00ff */
[----:B------:R-:W-:-:S02]  /*a860*/  LOP3.LUT R0, R12, 0x38, R39, 0xf8, !PT ;  /* 0x000000380c007812 */ /* 0x000fc400078ef827 */
[----:B------:R-:W-:Y:S02]  /*a870*/  SHF.R.U32.HI R3, RZ, 0x3, R12 ;  /* 0x00000003ff037819 */ /* 0x000fe4000001160c */
[----:B------:R-:W-:Y:S02]  /*a880*/  PRMT R32, R53, 0x5432, R32 ;  /* 0x0000543235207816 */ /* 0x000fe40000000020 */
[----:B------:R-:W-:Y:S02]  /*a890*/  LOP3.LUT R0, R0, R3, RZ, 0x3c, !PT ;  /* 0x0000000300007212 */ /* 0x000fe400078e3cff */
[----:B------:R-:W-:Y:S01]  /*a8a0*/  LOP3.LUT R3, R13, 0xfffffe00, RZ, 0xc0, !PT ;  /* 0xfffffe000d037812 */ /* 0x000fe200078ec0ff */
[----:B------:R-:W-:Y:S01]  /*a8b0*/  IMAD.U32 R34, R32, 0x10000, RZ ;  /* 0x0001000020227824 */ /* 0x000fe200078e00ff */
[----:B------:R-:W-:Y:S02]  /*a8c0*/  SHF.R.U32.HI R29, RZ, 0x10, R9 ;  /* 0x00000010ff1d7819 */ /* 0x000fe40000011609 */
[----:B------:R-:W-:Y:S01]  /*a8d0*/  SHF.R.U32.HI R33, RZ, 0x10, R5 ;  /* 0x00000010ff217819 */ /* 0x000fe20000011605 */
[----:B------:R-:W-:Y:S01]  /*a8e0*/  IMAD.IADD R3, R3, 0x1, R0 ;  /* 0x0000000103037824 */ /* 0x000fe200078e0200 */
[----:B------:R-:W-:-:S02]  /*a8f0*/  PRMT R21, R56, 0x5410, R21 ;  /* 0x0000541038157816 */ /* 0x000fc40000000015 */
[----:B------:R-:W-:Y:S01]  /*a900*/  SHF.R.U32.HI R37, RZ, 0x10, R7 ;  /* 0x00000010ff257819 */ /* 0x000fe20000011607 */
[----:B------:R-:W-:Y:S01]  /*a910*/  IMAD R0, R3, 0x2, R2 ;  /* 0x0000000203007824 */ /* 0x000fe200078e0202 */
[----:B------:R-:W-:Y:S01]  /*a920*/  PRMT R33, R53, 0x5410, R33 ;  /* 0x0000541035217816 */ /* 0x000fe20000000021 */
[----:B------:R-:W-:Y:S01]  /*a930*/  IMAD.U32 R28, R21, 0x10000, RZ ;  /* 0x00010000151c7824 */ /* 0x000fe200078e00ff */
[----:B------:R-:W-:Y:S02]  /*a940*/  SHF.R.U32.HI R31, RZ, 0x10, R11 ;  /* 0x00000010ff1f7819 */ /* 0x000fe4000001160b */
[----:B------:R-:W0:Y:S01]  /*a950*/  LDS.128 R24, [R0+0x20400] ;  /* 0x0204000000187984 */ /* 0x000e220000000c00 */
[----:B------:R-:W-:Y:S01]  /*a960*/  PRMT R29, R57, 0x5410, R29 ;  /* 0x00005410391d7816 */ /* 0x000fe2000000001d */
[----:B------:R-:W-:Y:S01]  /*a970*/  IMAD.U32 R36, R33, 0x10000, RZ ;  /* 0x0001000021247824 */ /* 0x000fe200078e00ff */
[----:B------:R-:W-:Y:S02]  /*a980*/  SHF.R.U64 R30, R10, 0x10, R11 ;  /* 0x000000100a1e7819 */ /* 0x000fe4000000120b */
[----:B------:R-:W-:-:S02]  /*a990*/  PRMT R37, R55, 0x5410, R37 ;  /* 0x0000541037257816 */ /* 0x000fc40000000025 */
[C---:B------:R-:W-:Y:S02]  /*a9a0*/  PRMT R31, R20.reuse, 0x5410, R31 ;  /* 0x00005410141f7816 */ /* 0x040fe4000000001f */
        /* <DEDUP_REMOVED lines=75> */
.L_x_7968:
[----:B------:R-:W-:Y:S05]  /*ae60*/  BSYNC B0 ;  /* 0x0000000000007941 */ /* 0x000fea0003800000 */
.L_x_7954:
        /* <DEDUP_REMOVED lines=8> */
.L_x_7951:
[----:B--23--:R-:W-:-:S05]  /*aef0*/  IMAD.U32 R0, RZ, RZ, UR37 ;  /* 0x00000025ff007e24 */ /* 0x00cfca000f8e00ff */
[----:B------:R-:W-:-:S13]  /*af00*/  ISETP.NE.AND P0, PT, R0, 0x3, PT ;  /* 0x000000030000780c */ /* 0x000fda0003f05270 */
[----:B------:R-:W-:Y:S05]  /*af10*/  @!P0 BRA `(.L_x_7978) ;  /* 0x0000000000048947 */ /* 0x000fea0003800000 */
[----:B------:R-:W-:Y:S01]  /*af20*/  BPT.TRAP 0x1 ;  /* 0x000000040000795c */ /* 0x000fe20000300000 */
.L_x_7978:
[----:B------:R-:W-:Y:S01]  /*af30*/  IMAD R20, R19, 0x8, R2 ;  /* 0x0000000813147824 */ /* 0x000fe200078e0202 */
[----:B------:R-:W-:-:S04]  /*af40*/  SHF.L.U32 R21, R22, 0x1f, RZ ;  /* 0x0000001f16157819 */ /* 0x000fc800000006ff */
[----:B------:R2:W3:Y:S01]  /*af50*/  SYNCS.PHASECHK.TRANS64.TRYWAIT P1, [R20+URZ+0x28c30], R21 ;  /* 0x028c3015140075a7 */ /* 0x0004e2000802017f */
[----:B------:R-:W-:Y:S05]  /*af60*/  @!P0 BRA `(.L_x_7979) ;  /* 0x0000000000048947 */ /* 0x000fea0003800000 */
[----:B------:R-:W-:Y:S01]  /*af70*/  BPT.TRAP 0x1 ;  /* 0x000000040000795c */ /* 0x000fe20000300000 */
.L_x_7979:
[C---:B------:R-:W-:Y:S02]  /*af80*/  VIADD R0, R2.reuse, 0x22400 ;  /* 0x0002240002007836 */ /* 0x040fe40000000000 */
[----:B-1----:R-:W-:-:S03]  /*af90*/  VIADD R3, R2, 0x20400 ;  /* 0x0002040002037836 */ /* 0x002fc60000000000 */
[----:B------:R-:W-:Y:S02]  /*afa0*/  SHF.R.U32.HI R0, RZ, 0x4, R0 ;  /* 0x00000004ff007819 */ /* 0x000fe40000011600 */
[----:B------:R-:W-:Y:S02]  /*afb0*/  SHF.R.U32.HI R3, RZ, 0x4, R3 ;  /* 0x00000004ff037819 */ /* 0x000fe40000011603 */
[----:B------:R-:W-:Y:S02]  /*afc0*/  LOP3.LUT R0, R0, 0x3fff, RZ, 0xc0, !PT ;  /* 0x00003fff00007812 */ /* 0x000fe400078ec0ff */
[----:B------:R-:W-:Y:S02]  /*afd0*/  LOP3.LUT R3, R3, 0x3fff, RZ, 0xc0, !PT ;  /* 0x00003fff03037812 */ /* 0x000fe400078ec0ff */
[----:B------:R-:W-:Y:S01]  /*afe0*/  LOP3.LUT R12, R0, 0x10000, RZ, 0xfc, !PT ;  /* 0x00010000000c7812 */ /* 0x000fe200078efcff */
[----:B---3--:R-:W-:Y:S06]  /*aff0*/  @P1 BRA `(.L_x_7980) ;  /* 0x0000000000081947 */ /* 0x008fec0003800000 */
[----:B------:R-:W1:Y:S02]  /*b000*/  SYNCS.PHASECHK.TRANS64.TRYWAIT P1, [R20+URZ+0x28c30], R21 ;  /* 0x028c3015140075a7 */ /* 0x000e64000802017f */
[----:B-1----:R-:W-:Y:S05]  /*b010*/  @!P1 BRA `(.L_x_7981) ;  /* 0x0000014800649947 */ /* 0x002fea0003800000 */
.L_x_7980:
        /* <DEDUP_REMOVED lines=47> */
.L_x_7982:
[----:B------:R-:W0:Y:S01]  /*b310*/  LDC R0, c[0x0][0x448] ;  /* 0x00011200ff007b82 */ /* 0x000e220000000800 */
[----:B------:R-:W-:Y:S01]  /*b320*/  ULDC UR4, c[0x0][0x9d8] ;  /* 0x0002760000047ab9 */ /* 0x000fe20000000800 */
[----:B------:R-:W-:Y:S02]  /*b330*/  IMAD.MOV.U32 R14, RZ, RZ, -0x40 ;  /* 0xffffffc0ff0e7424 */ /* 0x000fe400078e00ff */
[----:B------:R-:W-:Y:S01]  /*b340*/  FMUL.FTZ R15, R25, UR4 ;  /* 0x00000004190f7c20 */ /* 0x000fe20008410000 */
[----:B------:R-:W-:Y:S02]  /*b350*/  IMAD.IADD R25, R208, 0x1, R199 ;  /* 0x00000001d0197824 */ /* 0x000fe400078e02c7 */
[----:B------:R-:W-:Y:S01]  /*b360*/  FMUL.FTZ R27, R27, UR4 ;  /* 0x000000041b1b7c20 */ /* 0x000fe20008410000 */
[----:B------:R-:W-:Y:S01]  /*b370*/  FMUL.FTZ R26, R26, UR4 ;  /* 0x000000041a1a7c20 */ /* 0x000fe20008410000 */
[----:B------:R-:W-:Y:S01]  /*b380*/  FMUL.FTZ R30, R30, UR4 ;  /* 0x000000041e1e7c20 */ /* 0x000fe20008410000 */
[----:B------:R-:W-:Y:S01]  /*b390*/  FMUL.FTZ R31, R31, UR4 ;  /* 0x000000041f1f7c20 */ /* 0x000fe20008410000 */
[----:B------:R3:W-:Y:S01]  /*b3a0*/  MUFU.TANH R62, R27 ;  /* 0x0000001b003e7308 */ /* 0x0007e20000002400 */
[----:B------:R-:W-:Y:S01]  /*b3b0*/  FMUL.FTZ R34, R34, UR4 ;  /* 0x0000000422227c20 */ /* 0x000fe20008410000 */
[----:B------:R-:W-:Y:S01]  /*b3c0*/  LOP3.LUT R18, R18, 0xfffffffd, RZ, 0xc0, !PT ;  /* 0xfffffffd12127812 */ /* 0x000fe200078ec0ff */
[----:B------:R-:W-:Y:S01]  /*b3d0*/  FMUL.FTZ R35, R35, UR4 ;  /* 0x0000000423237c20 */ /* 0x000fe20008410000 */
[----:B------:R-:W-:Y:S01]  /*b3e0*/  FMUL.FTZ R38, R38, UR4 ;  /* 0x0000000426267c20 */ /* 0x000fe20008410000 */
[----:B------:R-:W-:Y:S01]  /*b3f0*/  FMUL.FTZ R39, R39, UR4 ;  /* 0x0000000427277c20 */ /* 0x000fe20008410000 */
[----:B------:R-:W-:Y:S01]  /*b400*/  FMUL.FTZ R42, R42, UR4 ;  /* 0x000000042a2a7c20 */ /* 0x000fe20008410000 */
[----:B------:R-:W-:Y:S01]  /*b410*/  FMUL.FTZ R43, R43, UR4 ;  /* 0x000000042b2b7c20 */ /* 0x000fe20008410000 */
[----:B------:R-:W4:Y:S01]  /*b420*/  MUFU.TANH R3, R26 ;  /* 0x0000001a00037308 */ /* 0x000f220000002400 */
[----:B---3--:R-:W-:-:S02]  /*b430*/  IMAD R27, R209, R14, 0x40 ;  /* 0x00000040d11b7424 */ /* 0x008fc400078e020e */
[----:B------:R-:W-:Y:S01]  /*b440*/  FMUL.FTZ R13, R24, UR4 ;  /* 0x00000004180d7c20 */ /* 0x000fe20008410000 */
[----:B------:R-:W-:Y:S01]  /*b450*/  FMUL.FTZ R46, R46, UR4 ;  /* 0x000000042e2e7c20 */ /* 0x000fe20008410000 */
[----:B------:R-:W-:Y:S01]  /*b460*/  FMUL.FTZ R14, R50, UR4 ;  /* 0x00000004320e7c20 */ /* 0x000fe20008410000 */
[----:B------:R-:W-:Y:S01]  /*b470*/  FMUL.FTZ R47, R47, UR4 ;  /* 0x000000042f2f7c20 */ /* 0x000fe20008410000 */
[----:B------:R-:W-:Y:S01]  /*b480*/  IADD3 R64, R200, 0x1, R27 ;  /* 0x00000001c8407810 */ /* 0x000fe20007ffe01b */
[----:B------:R-:W-:Y:S01]  /*b490*/  FMUL.FTZ R51, R51, UR4 ;  /* 0x0000000433337c20 */ /* 0x000fe20008410000 */
[----:B0-----:R-:W-:Y:S01]  /*b4a0*/  ISETP.NE.AND P1, PT, R0, 0x1, PT ;  /* 0x000000010000780c */ /* 0x001fe20003f25270 */
[----:B------:R-:W0:Y:S01]  /*b4b0*/  MUFU.TANH R30, R30 ;  /* 0x0000001e001e7308 */ /* 0x000e220000002400 */
[----:B------:R-:W-:Y:S01]  /*b4c0*/  IADD3 R27, -R207, R27, R200 ;  /* 0x0000001bcf1b7210 */ /* 0x000fe20007ffe1c8 */
[----:B------:R-:W-:Y:S01]  /*b4d0*/  FMUL.FTZ R54, R54, UR4 ;  /* 0x0000000436367c20 */ /* 0x000fe20008410000 */
[----:B------:R-:W-:Y:S01]  /*b4e0*/  IADD3 R64, -R198, R64, -R207 ;  /* 0x00000040c6407210 */ /* 0x000fe20007ffe9cf */
[----:B------:R-:W-:Y:S01]  /*b4f0*/  FMUL.FTZ R55, R55, UR4 ;  /* 0x0000000437377c20 */ /* 0x000fe20008410000 */
[----:B------:R-:W-:Y:S01]  /*b500*/  FMUL.FTZ R68, R40, UR4 ;  /* 0x0000000428447c20 */ /* 0x000fe20008410000 */
[----:B------:R-:W-:Y:S01]  /*b510*/  FMUL.FTZ R66, R37, UR4 ;  /* 0x0000000425427c20 */ /* 0x000fe20008410000 */
[----:B------:R-:W-:Y:S01]  /*b520*/  FMUL.FTZ R72, R44, UR4 ;  /* 0x000000042c487c20 */ /* 0x000fe20008410000 */
[----:B------:R3:W1:Y:S01]  /*b530*/  MUFU.TANH R58, R31 ;  /* 0x0000001f003a7308 */ /* 0x0006620000002400 */
[----:B------:R-:W-:Y:S01]  /*b540*/  FMUL.FTZ R45, R45, UR4 ;  /* 0x000000042d2d7c20 */ /* 0x000fe20008410000 */
[----:B------:R-:W-:Y:S01]  /*b550*/  FMUL.FTZ R49, R49, UR4 ;  /* 0x0000000431317c20 */ /* 0x000fe20008410000 */
[----:B------:R-:W-:Y:S01]  /*b560*/  FMUL.FTZ R53, R53, UR4 ;  /* 0x0000000435357c20 */ /* 0x000fe20008410000 */
[----:B------:R-:W2:Y:S01]  /*b570*/  @P1 LDC R0, c[0x0][0x44c] ;  /* 0x00011300ff001b82 */ /* 0x000ea20000000800 */
[----:B------:R-:W-:-:S03]  /*b580*/  @P1 LOP3.LUT R18, R18, 0x2, RZ, 0xfc, !PT ;  /* 0x0000000212121812 */ /* 0x000fc600078efcff */
[----:B------:R-:W1:Y:S04]  /*b590*/  MUFU.TANH R34, R34 ;  /* 0x0000002200227308 */ /* 0x000e680000002400 */
[----:B------:R-:W4:Y:S04]  /*b5a0*/  @P1 LDC R57, c[0x0][0x450] ;  /* 0x00011400ff391b82 */ /* 0x000f280000000800 */
[----:B------:R-:W1:Y:S08]  /*b5b0*/  MUFU.TANH R35, R35 ;  /* 0x0000002300237308 */ /* 0x000e700000002400 */
[----:B------:R-:W1:Y:S01]  /*b5c0*/  MUFU.TANH R38, R38 ;  /* 0x0000002600267308 */ /* 0x000e620000002400 */
[----:B--2---:R-:W-:-:S07]  /*b5d0*/  @P1 IMAD.HI.U32 R0, R25, R0, RZ ;  /* 0x0000000019001227 */ /* 0x004fce00078e00ff */
[----:B------:R-:W2:Y:S01]  /*b5e0*/  MUFU.TANH R39, R39 ;  /* 0x0000002700277308 */ /* 0x000ea20000002400 */
[----:B----4-:R-:W-:-:S07]  /*b5f0*/  @P1 SHF.R.U32.HI R25, RZ, R57, R0 ;  /* 0x00000039ff191219 */ /* 0x010fce0000011600 */
[----:B------:R-:W4:Y:S01]  /*b600*/  MUFU.TANH R24, R42 ;  /* 0x0000002a00187308 */ /* 0x000f220000002400 */
[----:B------:R-:W0:Y:S04]  /*b610*/  SHFL.IDX PT, R0, R25, 0x1, 0x1c1f ;  /* 0x003c1f0019007f89 */ /* 0x000e2800000e0000 */
[----:B------:R-:W4:Y:S03]  /*b620*/  SHFL.IDX PT, R25, R25, RZ, 0x1c1f ;  /* 0x001c1fff19197589 */ /* 0x000f2600000e0000 */
[----:B------:R-:W4:Y:S08]  /*b630*/  MUFU.TANH R43, R43 ;  /* 0x0000002b002b7308 */ /* 0x000f300000002400 */
[----:B------:R2:W4:Y:S08]  /*b640*/  MUFU.TANH R26, R46 ;  /* 0x0000002e001a7308 */ /* 0x0005300000002400 */
[----:B------:R-:W4:Y:S01]  /*b650*/  MUFU.TANH R47, R47 ;  /* 0x0000002f002f7308 */ /* 0x000f220000002400 */
[----:B0-----:R-:W-:-:S04]  /*b660*/  VIADDMNMX R0, R0, R64, R27, PT ;  /* 0x0000004000007246 */ /* 0x001fc8000380011b */
[C---:B------:R-:W-:Y:S02]  /*b670*/  ISETP.GT.AND P1, PT, R0.reuse, RZ, PT ;  /* 0x000000ff0000720c */ /* 0x040fe40003f24270 */
[C---:B------:R-:W-:Y:S01]  /*b680*/  ISETP.GT.AND P2, PT, R0.reuse, 0x1, PT ;  /* 0x000000010000780c */ /* 0x040fe20003f44270 */
[----:B------:R-:W0:Y:S01]  /*b690*/  MUFU.TANH R14, R14 ;  /* 0x0000000e000e7308 */ /* 0x000e220000002400 */
[----:B------:R-:W-:Y:S02]  /*b6a0*/  ISETP.GT.AND P3, PT, R0, 0x8, PT ;  /* 0x000000080000780c */ /* 0x000fe40003f64270 */
[----:B------:R-:W-:Y:S02]  /*b6b0*/  FSEL R3, R3, -INF , P1 ;  /* 0xff80000003037808 */ /* 0x000fe40000800000 */
[----:B------:R-:W-:Y:S02]  /*b6c0*/  FSEL R62, R62, -INF , P2 ;  /* 0xff8000003e3e7808 */ /* 0x000fe40001000000 */
[----:B------:R-:W-:Y:S01]  /*b6d0*/  ISETP.GT.AND P1, PT, R0, 0x9, PT ;  /* 0x000000090000780c */ /* 0x000fe20003f24270 */
[----:B------:R-:W0:Y:S01]  /*b6e0*/  MUFU.TANH R51, R51 ;  /* 0x0000003300337308 */ /* 0x000e220000002400 */
[----:B------:R-:W-:-:S02]  /*b6f0*/  FSEL R60, R30, -INF , P3 ;  /* 0xff8000001e3c7808 */ /* 0x000fc40001800000 */
[----:B---3--:R-:W-:Y:S02]  /*b700*/  FMNMX.FTZ R31, R3, R62, !PT ;  /* 0x0000003e031f7209 */ /* 0x008fe40007810000 */
[----:B------:R-:W-:Y:S02]  /*b710*/  ISETP.GT.AND P2, PT, R0, 0x10, PT ;  /* 0x000000100000780c */ /* 0x000fe40003f44270 */
[----:B-1----:R-:W-:Y:S01]  /*b720*/  FSEL R58, R58, -INF , P1 ;  /* 0xff8000003a3a7808 */ /* 0x002fe20000800000 */
[----:B------:R-:W-:Y:S01]  /*b730*/  MUFU.TANH R55, R55 ;  /* 0x0000003700377308 */ /* 0x000fe20000002400 */
[----:B------:R-:W-:Y:S02]  /*b740*/  FMNMX.FTZ R31, R60, R31, !PT ;  /* 0x0000001f3c1f7209 */ /* 0x000fe40007810000 */
[----:B------:R-:W-:Y:S02]  /*b750*/  ISETP.GT.AND P1, PT, R0, 0x11, PT ;  /* 0x000000110000780c */ /* 0x000fe40003f24270 */
[----:B------:R-:W-:-:S02]  /*b760*/  FSEL R56, R34, -INF , P2 ;  /* 0xff80000022387808 */ /* 0x000fc40001000000 */
[----:B------:R-:W-:Y:S01]  /*b770*/  FMNMX.FTZ R31, R58, R31, !PT ;  /* 0x0000001f3a1f7209 */ /* 0x000fe20007810000 */
[----:B------:R-:W-:Y:S01]  /*b780*/  MUFU.TANH R13, R13 ;  /* 0x0000000d000d7308 */ /* 0x000fe20000002400 */
[----:B------:R-:W-:Y:S02]  /*b790*/  ISETP.GT.AND P2, PT, R0, 0x18, PT ;  /* 0x000000180000780c */ /* 0x000fe40003f44270 */
[----:B------:R-:W-:Y:S02]  /*b7a0*/  FSEL R50, R35, -INF , P1 ;  /* 0xff80000023327808 */ /* 0x000fe40000800000 */
[----:B------:R-:W-:Y:S02]  /*b7b0*/  FMNMX.FTZ R31, R56, R31, !PT ;  /* 0x0000001f381f7209 */ /* 0x000fe40007810000 */
[----:B------:R-:W-:Y:S01]  /*b7c0*/  ISETP.GT.AND P1, PT, R0, 0x19, PT ;  /* 0x000000190000780c */ /* 0x000fe20003f24270 */
[----:B------:R-:W-:Y:S01]  /*b7d0*/  MUFU.TANH R15, R15 ;  /* 0x0000000f000f7308 */ /* 0x000fe20000002400 */
[----:B--2---:R-:W-:-:S02]  /*b7e0*/  FSEL R46, R38, -INF , P2 ;  /* 0xff800000262e7808 */ /* 0x004fc40001000000 */
[----:B------:R-:W-:Y:S02]  /*b7f0*/  FMNMX.FTZ R31, R50, R31, !PT ;  /* 0x0000001f321f7209 */ /* 0x000fe40007810000 */
[----:B------:R-:W-:Y:S02]  /*b800*/  ISETP.GT.AND P2, PT, R0, 0x20, PT ;  /* 0x000000200000780c */ /* 0x000fe40003f44270 */
[----:B------:R-:W-:Y:S01]  /*b810*/  FSEL R42, R39, -INF , P1 ;  /* 0xff800000272a7808 */ /* 0x000fe20000800000 */
[----:B------:R-:W-:Y:S01]  /*b820*/  MUFU.TANH R66, R66 ;  /* 0x0000004200427308 */ /* 0x000fe20000002400 */
[----:B------:R-:W-:Y:S02]  /*b830*/  FMNMX.FTZ R31, R46, R31, !PT ;  /* 0x0000001f2e1f7209 */ /* 0x000fe40007810000 */
[----:B------:R-:W-:Y:S02]  /*b840*/  ISETP.GT.AND P1, PT, R0, 0x21, PT ;  /* 0x000000210000780c */ /* 0x000fe40003f24270 */
[----:B----4-:R-:W-:-:S02]  /*b850*/  FSEL R38, R24, -INF , P2 ;  /* 0xff80000018267808 */ /* 0x010fc40001000000 */
[----:B------:R-:W-:Y:S01]  /*b860*/  FMNMX.FTZ R31, R42, R31, !PT ;  /* 0x0000001f2a1f7209 */ /* 0x000fe20007810000 */
[----:B------:R1:W2:Y:S01]  /*b870*/  MUFU.TANH R24, R54 ;  /* 0x0000003600187308 */ /* 0x0002a20000002400 */
[----:B------:R-:W-:Y:S02]  /*b880*/  ISETP.GT.AND P2, PT, R0, 0x28, PT ;  /* 0x000000280000780c */ /* 0x000fe40003f44270 */
[----:B------:R-:W-:Y:S01]  /*b890*/  FSEL R30, R43, -INF , P1 ;  /* 0xff8000002b1e7808 */ /* 0x000fe20000800000 */
[----:B------:R-:W-:Y:S01]  /*b8a0*/  VIADD R43, R20, 0x28c40 ;  /* 0x00028c40142b7836 */ /* 0x000fe20000000000 */
[----:B------:R-:W-:Y:S02]  /*b8b0*/  FMNMX.FTZ R31, R38, R31, !PT ;  /* 0x0000001f261f7209 */ /* 0x000fe40007810000 */
[----:B------:R-:W-:Y:S01]  /*b8c0*/  ISETP.GT.AND P1, PT, R0, 0x29, PT ;  /* 0x000000290000780c */ /* 0x000fe20003f24270 */
[----:B------:R-:W-:Y:S01]  /*b8d0*/  MUFU.TANH R68, R68 ;  /* 0x0000004400447308 */ /* 0x000fe20000002400 */
[----:B------:R-:W-:Y:S01]  /*b8e0*/  FSEL R34, R26, -INF , P2 ;  /* 0xff8000001a227808 */ /* 0x000fe20001000000 */
[----:B-1----:R-:W-:Y:S01]  /*b8f0*/  FMUL.FTZ R54, R33, UR4 ;  /* 0x0000000421367c20 */ /* 0x002fe20008410000 */
[----:B------:R-:W-:Y:S01]  /*b900*/  FMNMX.FTZ R31, R30, R31, !PT ;  /* 0x0000001f1e1f7209 */ /* 0x000fe20007810000 */
[----:B------:R-:W-:Y:S01]  /*b910*/  FMUL.FTZ R33, R52, UR4 ;  /* 0x0000000434217c20 */ /* 0x000fe20008410000 */
[----:B------:R-:W-:-:S02]  /*b920*/  ISETP.GT.AND P2, PT, R0, 0x30, PT ;  /* 0x000000300000780c */ /* 0x000fc40003f44270 */
[----:B------:R-:W-:Y:S01]  /*b930*/  FSEL R26, R47, -INF , P1 ;  /* 0xff8000002f1a7808 */ /* 0x000fe20000800000 */
[----:B------:R-:W-:Y:S01]  /*b940*/  MUFU.TANH R54, R54 ;  /* 0x0000003600367308 */ /* 0x000fe20000002400 */
[----:B------:R-:W-:Y:S01]  /*b950*/  FMNMX.FTZ R35, R34, R31, !PT ;  /* 0x0000001f22237209 */ /* 0x000fe20007810000 */
[----:B------:R-:W-:Y:S01]  /*b960*/  FMUL.FTZ R31, R28, UR4 ;  /* 0x000000041c1f7c20 */ /* 0x000fe20008410000 */
[----:B------:R-:W-:Y:S02]  /*b970*/  ISETP.GT.AND P1, PT, R0, 0x31, PT ;  /* 0x000000310000780c */ /* 0x000fe40003f24270 */
[----:B0-----:R-:W-:Y:S02]  /*b980*/  FSEL R28, R14, -INF , P2 ;  /* 0xff8000000e1c7808 */ /* 0x001fe40001000000 */
[----:B------:R-:W-:Y:S01]  /*b990*/  FMNMX.FTZ R35, R26, R35, !PT ;  /* 0x000000231a237209 */ /* 0x000fe20007810000 */
[----:B------:R-:W0:Y:S01]  /*b9a0*/  MUFU.TANH R31, R31 ;  /* 0x0000001f001f7308 */ /* 0x000e220000002400 */
[----:B------:R-:W-:-:S02]  /*b9b0*/  ISETP.GT.AND P2, PT, R0, 0x38, PT ;  /* 0x000000380000780c */ /* 0x000fc40003f44270 */
[----:B------:R-:W-:Y:S02]  /*b9c0*/  FSEL R14, R51, -INF , P1 ;  /* 0xff800000330e7808 */ /* 0x000fe40000800000 */
[----:B------:R-:W-:Y:S01]  /*b9d0*/  FMNMX.FTZ R39, R28, R35, !PT ;  /* 0x000000231c277209 */ /* 0x000fe20007810000 */
[----:B------:R-:W-:Y:S01]  /*b9e0*/  FMUL.FTZ R35, R29, UR4 ;  /* 0x000000041d237c20 */ /* 0x000fe20008410000 */
[----:B------:R-:W-:Y:S01]  /*b9f0*/  ISETP.GT.AND P1, PT, R0, 0x39, PT ;  /* 0x000000390000780c */ /* 0x000fe20003f24270 */
[----:B------:R-:W-:Y:S01]  /*ba00*/  MUFU.TANH R72, R72 ;  /* 0x0000004800487308 */ /* 0x000fe20000002400 */
[----:B--2---:R-:W-:Y:S02]  /*ba10*/  FSEL R24, R24, -INF , P2 ;  /* 0xff80000018187808 */ /* 0x004fe40001000000 */
[----:B------:R-:W-:Y:S02]  /*ba20*/  FMNMX.FTZ R39, R14, R39, !PT ;  /* 0x000000270e277209 */ /* 0x000fe40007810000 */
[----:B------:R-:W-:-:S02]  /*ba30*/  FSEL R0, R55, -INF , P1 ;  /* 0xff80000037007808 */ /* 0x000fc40000800000 */
[----:B------:R-:W-:Y:S01]  /*ba40*/  FMNMX.FTZ R29, R24, R39, !PT ;  /* 0x00000027181d7209 */ /* 0x000fe20007810000 */
[----:B------:R-:W-:Y:S01]  /*ba50*/  FMUL.FTZ R39, R32, UR4 ;  /* 0x0000000420277c20 */ /* 0x000fe20008410000 */
[----:B------:R-:W1:Y:S01]  /*ba60*/  MUFU.TANH R35, R35 ;  /* 0x0000002300237308 */ /* 0x000e620000002400 */
[----:B------:R-:W-:Y:S01]  /*ba70*/  VIADDMNMX R27, R25, R64, R27, PT ;  /* 0x00000040191b7246 */ /* 0x000fe2000380011b */
[----:B------:R-:W-:Y:S01]  /*ba80*/  FMUL.FTZ R32, R36, UR4 ;  /* 0x0000000424207c20 */ /* 0x000fe20008410000 */
[----:B------:R-:W-:Y:S01]  /*ba90*/  FMNMX.FTZ R29, R0, R29, !PT ;  /* 0x0000001d001d7209 */ /* 0x000fe20007810000 */
[----:B------:R-:W-:Y:S01]  /*baa0*/  FMUL.FTZ R25, R48, UR4 ;  /* 0x0000000430197c20 */ /* 0x000fe20008410000 */
[C---:B------:R-:W-:Y:S02]  /*bab0*/  ISETP.GT.AND P1, PT, R27.reuse, RZ, PT ;  /* 0x000000ff1b00720c */ /* 0x040fe40003f24270 */
[C---:B------:R-:W-:Y:S01]  /*bac0*/  ISETP.GT.AND P2, PT, R27.reuse, 0x1, PT ;  /* 0x000000011b00780c */ /* 0x040fe20003f44270 */
[----:B------:R-:W2:Y:S01]  /*bad0*/  SHFL.BFLY PT, R70, R29, 0x2, 0x1f ;  /* 0x0c401f001d467f89 */ /* 0x000ea200000e0000 */
[----:B------:R-:W3:Y:S01]  /*bae0*/  MUFU.TANH R39, R39 ;  /* 0x0000002700277308 */ /* 0x000ee20000002400 */
[----:B------:R-:W-:-:S02]  /*baf0*/  ISETP.GT.AND P3, PT, R27, 0x8, PT ;  /* 0x000000081b00780c */ /* 0x000fc40003f64270 */
[----:B------:R-:W-:Y:S02]  /*bb00*/  FSEL R40, R13, -INF , P1 ;  /* 0xff8000000d287808 */ /* 0x000fe40000800000 */
[----:B------:R-:W-:Y:S02]  /*bb10*/  ISETP.GT.AND P1, PT, R27, 0x9, PT ;  /* 0x000000091b00780c */ /* 0x000fe40003f24270 */
[----:B0-----:R-:W-:Y:S01]  /*bb20*/  FSEL R44, R31, -INF , P3 ;  /* 0xff8000001f2c7808 */ /* 0x001fe20001800000 */
[----:B------:R-:W0:Y:S01]  /*bb30*/  MUFU.TANH R32, R32 ;  /* 0x0000002000207308 */ /* 0x000e220000002400 */
[----:B-1----:R-:W-:Y:S02]  /*bb40*/  FSEL R48, R35, -INF , P1 ;  /* 0xff80000023307808 */ /* 0x002fe40000800000 */
[C---:B------:R-:W-:Y:S02]  /*bb50*/  ISETP.GT.AND P1, PT, R27.reuse, 0x11, PT ;  /* 0x000000111b00780c */ /* 0x040fe40003f24270 */
[----:B------:R-:W-:-:S02]  /*bb60*/  ISETP.GT.AND P3, PT, R27, 0x29, PT ;  /* 0x000000291b00780c */ /* 0x000fc40003f64270 */
[----:B------:R-:W-:Y:S01]  /*bb70*/  FSEL R54, R54, -INF , P1 ;  /* 0xff80000036367808 */ /* 0x000fe20000800000 */
[----:B------:R1:W-:Y:S01]  /*bb80*/  MUFU.TANH R76, R25 ;  /* 0x00000019004c7308 */ /* 0x0003e20000002400 */
[----:B------:R-:W-:Y:S02]  /*bb90*/  ISETP.GT.AND P1, PT, R27, 0x19, PT ;  /* 0x000000191b00780c */ /* 0x000fe40003f24270 */
[----:B------:R-:W-:Y:S02]  /*bba0*/  PRMT R43, R188, 0x654, R43 ;  /* 0x00000654bc2b7816 */ /* 0x000fe4000000002b */
[----:B------:R-:W-:Y:S02]  /*bbb0*/  FSEL R66, R66, -INF , P1 ;  /* 0xff80000042427808 */ /* 0x000fe40000800000 */
[----:B--2---:R-:W-:Y:S01]  /*bbc0*/  FMNMX.FTZ R36, R29, R70, !PT ;  /* 0x000000461d247209 */ /* 0x004fe20007810000 */
[----:B------:R-:W-:Y:S01]  /*bbd0*/  FMUL.FTZ R70, R41, UR4 ;  /* 0x0000000429467c20 */ /* 0x000fe20008410000 */
[----:B------:R-:W-:Y:S01]  /*bbe0*/  FSEL R29, R15, -INF , P2 ;  /* 0xff8000000f1d7808 */ /* 0x000fe20001000000 */
[----:B------:R-:W-:Y:S01]  /*bbf0*/  MUFU.TANH R45, R45 ;  /* 0x0000002d002d7308 */ /* 0x000fe20000002400 */
[----:B------:R-:W-:Y:S01]  /*bc00*/  ISETP.GT.AND P2, PT, R27, 0x10, PT ;  /* 0x000000101b00780c */ /* 0x000fe20003f44270 */
[----:B------:R-:W2:Y:S01]  /*bc10*/  SHFL.BFLY PT, R37, R36, 0x1, 0x1f ;  /* 0x0c201f0024257f89 */ /* 0x000ea200000e0000 */
[----:B------:R-:W-:Y:S01]  /*bc20*/  FMNMX.FTZ R13, R40, R29, !PT ;  /* 0x0000001d280d7209 */ /* 0x000fe20007810000 */
[----:B------:R-:W-:Y:S01]  /*bc30*/  ULDC UR4, c[0x0][0x988] ;  /* 0x0002620000047ab9 */ /* 0x000fe20000000800 */
[----:B---3--:R-:W-:Y:S01]  /*bc40*/  FSEL R52, R39, -INF , P2 ;  /* 0xff80000027347808 */ /* 0x008fe20001000000 */
[----:B------:R3:W-:Y:S01]  /*bc50*/  SYNCS.ARRIVE.TRANS64.RED.A1T0 RZ, [R43+URZ], RZ ;  /* 0x000000ff2bff79a7 */ /* 0x0007e2000810043f */
[----:B------:R-:W-:Y:S01]  /*bc60*/  FMNMX.FTZ R13, R44, R13, !PT ;  /* 0x0000000d2c0d7209 */ /* 0x000fe20007810000 */
[----:B------:R-:W4:Y:S01]  /*bc70*/  MUFU.TANH R70, R70 ;  /* 0x0000004600467308 */ /* 0x000f220000002400 */
[----:B------:R-:W-:Y:S01]  /*bc80*/  BAR.SYNC.DEFER_BLOCKING 0xf, 0x100 ;  /* 0x03c4000000007b1d */ /* 0x000fe20000010000 */
[----:B------:R-:W-:-:S02]  /*bc90*/  ISETP.GT.AND P2, PT, R27, 0x18, PT ;  /* 0x000000181b00780c */ /* 0x000fc40003f44270 */
[----:B------:R-:W-:Y:S02]  /*bca0*/  FMNMX.FTZ R13, R48, R13, !PT ;  /* 0x0000000d300d7209 */ /* 0x000fe40007810000 */
[----:B0-----:R-:W-:Y:S02]  /*bcb0*/  FSEL R64, R32, -INF , P2 ;  /* 0xff80000020407808 */ /* 0x001fe40001000000 */
[----:B------:R-:W-:Y:S01]  /*bcc0*/  FMNMX.FTZ R13, R52, R13, !PT ;  /* 0x0000000d340d7209 */ /* 0x000fe20007810000 */
[----:B------:R-:W-:Y:S01]  /*bcd0*/  MUFU.TANH R33, R33 ;  /* 0x0000002100217308 */ /* 0x000fe20000002400 */
[C---:B------:R-:W-:Y:S02]  /*bce0*/  ISETP.GT.AND P2, PT, R27.reuse, 0x20, PT ;  /* 0x000000201b00780c */ /* 0x040fe40003f44270 */
[----:B-1----:R-:W-:Y:S01]  /*bcf0*/  FMNMX.FTZ R25, R54, R13, !PT ;  /* 0x0000000d36197209 */ /* 0x002fe20007810000 */
[----:B------:R-:W-:Y:S01]  /*bd00*/  IMAD.U32 R13, RZ, RZ, UR4 ;  /* 0x00000004ff0d7e24 */ /* 0x000fe2000f8e00ff */
[----:B------:R-:W-:-:S02]  /*bd10*/  ISETP.GT.AND P1, PT, R27, 0x21, PT ;  /* 0x000000211b00780c */ /* 0x000fc40003f24270 */
[----:B------:R-:W-:Y:S01]  /*bd20*/  FMNMX.FTZ R25, R64, R25, !PT ;  /* 0x0000001940197209 */ /* 0x000fe20007810000 */
[----:B------:R-:W-:Y:S01]  /*bd30*/  MUFU.TANH R53, R53 ;  /* 0x0000003500357308 */ /* 0x000fe20000002400 */
[----:B------:R-:W-:Y:S02]  /*bd40*/  FSEL R68, R68, -INF , P2 ;  /* 0xff80000044447808 */ /* 0x000fe40001000000 */
[----:B------:R-:W-:Y:S02]  /*bd50*/  FMNMX.FTZ R25, R66, R25, !PT ;  /* 0x0000001942197209 */ /* 0x000fe40007810000 */
[----:B--2---:R-:W-:Y:S02]  /*bd60*/  FMNMX.FTZ R15, R36, R37, !PT ;  /* 0x00000025240f7209 */ /* 0x004fe40007810000 */
[----:B------:R-:W-:Y:S01]  /*bd70*/  ISETP.GT.AND P2, PT, R27, 0x28, PT ;  /* 0x000000281b00780c */ /* 0x000fe20003f44270 */
[----:B------:R-:W0:Y:S01]  /*bd80*/  MUFU.TANH R36, R49 ;  /* 0x0000003100247308 */ /* 0x000e220000002400 */
[----:B----4-:R-:W-:Y:S01]  /*bd90*/  FSEL R70, R70, -INF , P1 ;  /* 0xff80000046467808 */ /* 0x010fe20000800000 */
[----:B------:R-:W-:Y:S01]  /*bda0*/  FMUL.FTZ R31, R15, R13 ;  /* 0x0000000d0f1f7220 */ /* 0x000fe20000410000 */
[----:B------:R-:W-:-:S02]  /*bdb0*/  FMNMX.FTZ R25, R68, R25, !PT ;  /* 0x0000001944197209 */ /* 0x000fc40007810000 */
[----:B------:R-:W-:Y:S02]  /*bdc0*/  FSEL R72, R72, -INF , P2 ;  /* 0xff80000048487808 */ /* 0x000fe40001000000 */
[----:B------:R-:W-:Y:S02]  /*bdd0*/  FMNMX.FTZ R25, R70, R25, !PT ;  /* 0x0000001946197209 */ /* 0x000fe40007810000 */
[----:B------:R-:W-:Y:S02]  /*bde0*/  ISETP.GT.AND P1, PT, R27, 0x30, PT ;  /* 0x000000301b00780c */ /* 0x000fe40003f24270 */
[----:B------:R-:W-:Y:S02]  /*bdf0*/  FSEL R74, R45, -INF , P3 ;  /* 0xff8000002d4a7808 */ /* 0x000fe40001800000 */
[----:B------:R-:W-:Y:S02]  /*be00*/  FMNMX.FTZ R25, R72, R25, !PT ;  /* 0x0000001948197209 */ /* 0x000fe40007810000 */
[----:B------:R-:W-:-:S02]  /*be10*/  ISETP.GT.AND P2, PT, R27, 0x31, PT ;  /* 0x000000311b00780c */ /* 0x000fc40003f44270 */
[----:B------:R-:W-:Y:S02]  /*be20*/  FSEL R76, R76, -INF , P1 ;  /* 0xff8000004c4c7808 */ /* 0x000fe40000800000 */
[----:B------:R-:W-:Y:S02]  /*be30*/  FMNMX.FTZ R25, R74, R25, !PT ;  /* 0x000000194a197209 */ /* 0x000fe40007810000 */
[----:B------:R-:W-:Y:S02]  /*be40*/  FSETP.NEU.FTZ.AND P4, PT, R15, -INF , PT ;  /* 0xff8000000f00780b */ /* 0x000fe40003f9d000 */
[----:B------:R-:W-:Y:S02]  /*be50*/  ISETP.GT.AND P1, PT, R27, 0x38, PT ;  /* 0x000000381b00780c */ /* 0x000fe40003f24270 */
[----:B0-----:R-:W-:Y:S02]  /*be60*/  FSEL R36, R36, -INF , P2 ;  /* 0xff80000024247808 */ /* 0x001fe40001000000 */
[----:B------:R-:W-:-:S02]  /*be70*/  FMNMX.FTZ R25, R76, R25, !PT ;  /* 0x000000194c197209 */ /* 0x000fc40007810000 */
[----:B------:R-:W-:Y:S02]  /*be80*/  FSEL R31, R31, RZ, P4 ;  /* 0x000000ff1f1f7208 */ /* 0x000fe40002000000 */
[----:B------:R-:W-:Y:S02]  /*be90*/  ISETP.GT.AND P2, PT, R27, 0x39, PT ;  /* 0x000000391b00780c */ /* 0x000fe40003f44270 */
[----:B------:R-:W-:Y:S01]  /*bea0*/  FSEL R32, R33, -INF , P1 ;  /* 0xff80000021207808 */ /* 0x000fe20000800000 */
[--C-:B------:R-:W-:Y:S01]  /*beb0*/  FFMA.FTZ R78, R62, R13, -R31.reuse ;  /* 0x0000000d3e4e7223 */ /* 0x100fe2000001081f */
[----:B------:R-:W-:Y:S01]  /*bec0*/  FMNMX.FTZ R25, R36, R25, !PT ;  /* 0x0000001924197209 */ /* 0x000fe20007810000 */
[-CC-:B------:R-:W-:Y:S01]  /*bed0*/  FFMA.FTZ R167, R60, R13.reuse, -R31.reuse ;  /* 0x0000000d3ca77223 */ /* 0x180fe2000001081f */
[----:B------:R-:W-:Y:S01]  /*bee0*/  FSEL R62, R53, -INF , P2 ;  /* 0xff800000353e7808 */ /* 0x000fe20001000000 */
        /* <DEDUP_REMOVED lines=8> */
[-CC-:B------:R-:W-:Y:S01]  /*bf70*/  FFMA.FTZ R58, R58, R13.reuse, -R31.reuse ;  /* 0x0000000d3a3a7223 */ /* 0x180fe2000001081f */
[-CC-:B------:R-:W-:Y:S01]  /*bf80*/  FFMA.FTZ R161, R56, R13.reuse, -R31.reuse ;  /* 0x0000000d38a17223 */ /* 0x180fe2000001081f */
[----:B------:R-:W0:Y:S01]  /*bf90*/  SHFL.BFLY PT, R60, R25, 0x2, 0x1f ;  /* 0x0c401f00193c7f89 */ /* 0x000e2200000e0000 */
[-CC-:B------:R-:W-:Y:S01]  /*bfa0*/  FFMA.FTZ R50, R50, R13.reuse, -R31.reuse ;  /* 0x0000000d32327223 */ /* 0x180fe2000001081f */
[----:B------:R-:W1:Y:S01]  /*bfb0*/  MUFU.EX2 R165, R165 ;  /* 0x000000a500a57308 */ /* 0x000e620000000800 */
[-CC-:B------:R-:W-:Y:S01]  /*bfc0*/  FFMA.FTZ R163, R46, R13.reuse, -R31.reuse ;  /* 0x0000000d2ea37223 */ /* 0x180fe2000001081f */
[-CC-:B------:R-:W-:Y:S01]  /*bfd0*/  FFMA.FTZ R42, R42, R13.reuse, -R31.reuse ;  /* 0x0000000d2a2a7223 */ /* 0x180fe2000001081f */
[-CC-:B------:R-:W-:Y:S01]  /*bfe0*/  FFMA.FTZ R30, R34, R13.reuse, -R31.reuse ;  /* 0x0000000d221e7223 */ /* 0x180fe2000001081f */
[----:B------:R-:W-:-:S04]  /*bff0*/  FFMA.FTZ R24, R24, R13, -R31 ;  /* 0x0000000d18187223 */ /* 0x000fc8000001081f */
[----:B------:R-:W2:Y:S08]  /*c000*/  MUFU.EX2 R167, R167 ;  /* 0x000000a700a77308 */ /* 0x000eb00000000800 */
[----:B------:R-:W4:Y:S01]  /*c010*/  MUFU.EX2 R58, R58 ;  /* 0x0000003a003a7308 */ /* 0x000f220000000800 */
[----:B-1----:R-:W-:Y:S01]  /*c020*/  FADD.FTZ R34, R165, R78 ;  /* 0x0000004ea5227221 */ /* 0x002fe20000010000 */
[----:B------:R-:W-:-:S02]  /*c030*/  F2FP.BF16.F32.PACK_AB R165, R78, R165 ;  /* 0x000000a54ea5723e */ /* 0x000fc400000010ff */
[----:B0-----:R-:W-:Y:S01]  /*c040*/  FMNMX.FTZ R60, R25, R60, !PT ;  /* 0x0000003c193c7209 */ /* 0x001fe20007810000 */
[----:B------:R-:W-:-:S03]  /*c050*/  FFMA.FTZ R25, R28, R13, -R31 ;  /* 0x0000000d1c197223 */ /* 0x000fc6000001081f */
[----:B------:R-:W0:Y:S01]  /*c060*/  MUFU.EX2 R161, R161 ;  /* 0x000000a100a17308 */ /* 0x000e220000000800 */
[----:B--2---:R-:W-:Y:S01]  /*c070*/  FADD.FTZ R47, R167, R34 ;  /* 0x00000022a72f7221 */ /* 0x004fe20000010000 */
[----:B------:R-:W1:Y:S06]  /*c080*/  SHFL.BFLY PT, R27, R60, 0x1, 0x1f ;  /* 0x0c201f003c1b7f89 */ /* 0x000e6c00000e0000 */
[----:B------:R-:W2:Y:S01]  /*c090*/  MUFU.EX2 R50, R50 ;  /* 0x0000003200327308 */ /* 0x000ea20000000800 */
[----:B----4-:R-:W-:-:S07]  /*c0a0*/  F2FP.BF16.F32.PACK_AB R167, R58, R167 ;  /* 0x000000a73aa7723e */ /* 0x010fce00000010ff */
[----:B------:R-:W4:Y:S08]  /*c0b0*/  MUFU.EX2 R163, R163 ;  /* 0x000000a300a37308 */ /* 0x000f300000000800 */
[----:B------:R-:W3:Y:S01]  /*c0c0*/  MUFU.EX2 R42, R42 ;  /* 0x0000002a002a7308 */ /* 0x000ee20000000800 */
[----:B-1----:R-:W-:Y:S01]  /*c0d0*/  FMNMX.FTZ R14, R60, R27, !PT ;  /* 0x0000001b3c0e7209 */ /* 0x002fe20007810000 */
[----:B------:R-:W-:-:S03]  /*c0e0*/  FFMA.FTZ R27, R0, R13, -R31 ;  /* 0x0000000d001b7223 */ /* 0x000fc6000001081f */
[C---:B------:R-:W-:Y:S01]  /*c0f0*/  FSETP.NEU.FTZ.AND P1, PT, R14.reuse, -INF , PT ;  /* 0xff8000000e00780b */ /* 0x040fe20003f3d000 */
[----:B------:R-:W-:Y:S02]  /*c100*/  FMUL.FTZ R33, R14, R13 ;  /* 0x0000000d0e217220 */ /* 0x000fe40000410000 */
[----:B------:R-:W1:Y:S03]  /*c110*/  MUFU.EX2 R157, R157 ;  /* 0x0000009d009d7308 */ /* 0x000e660000000800 */
        /* <DEDUP_REMOVED lines=11> */
[-C--:B------:R-:W-:Y:S01]  /*c1d0*/  FFMA.FTZ R156, R68, R13.reuse, -R33 ;  /* 0x0000000d449c7223 */ /* 0x080fe20000010821 */
[----:B------:R-:W-:Y:S01]  /*c1e0*/  FADD.FTZ R40, R58, R47 ;  /* 0x0000002f3a287221 */ /* 0x000fe20000010000 */
[-CC-:B------:R-:W-:Y:S01]  /*c1f0*/  FFMA.FTZ R39, R70, R13.reuse, -R33.reuse ;  /* 0x0000000d46277223 */ /* 0x180fe20000010821 */
[-CC-:B------:R-:W-:Y:S01]  /*c200*/  FFMA.FTZ R41, R72, R13.reuse, -R33.reuse ;  /* 0x0000000d48297223 */ /* 0x180fe20000010821 */
[-CC-:B------:R-:W-:Y:S01]  /*c210*/  FFMA.FTZ R0, R74, R13.reuse, -R33.reuse ;  /* 0x0000000d4a007223 */ /* 0x180fe20000010821 */
[----:B0-----:R-:W-:Y:S01]  /*c220*/  FADD.FTZ R47, R161, R40 ;  /* 0x00000028a12f7221 */ /* 0x001fe20000010000 */
[----:B------:R-:W0:Y:S01]  /*c230*/  MUFU.EX2 R29, R29 ;  /* 0x0000001d001d7308 */ /* 0x000e220000000800 */
[-CC-:B------:R-:W-:Y:S01]  /*c240*/  FFMA.FTZ R28, R76, R13.reuse, -R33.reuse ;  /* 0x0000000d4c1c7223 */ /* 0x180fe20000010821 */
[-C--:B------:R-:W-:Y:S01]  /*c250*/  FFMA.FTZ R36, R36, R13.reuse, -R33 ;  /* 0x0000000d24247223 */ /* 0x080fe20000010821 */
[----:B--2---:R-:W-:Y:S01]  /*c260*/  FADD.FTZ R40, R50, R47 ;  /* 0x0000002f32287221 */ /* 0x004fe20000010000 */
[-CC-:B------:R-:W-:Y:S01]  /*c270*/  FFMA.FTZ R32, R32, R13.reuse, -R33.reuse ;  /* 0x0000000d20207223 */ /* 0x180fe20000010821 */
[----:B------:R-:W-:Y:S01]  /*c280*/  FFMA.FTZ R33, R62, R13, -R33 ;  /* 0x0000000d3e217223 */ /* 0x000fe20000010821 */
[----:B------:R-:W-:Y:S01]  /*c290*/  F2FP.BF16.F32.PACK_AB R161, R50, R161 ;  /* 0x000000a132a1723e */ /* 0x000fe200000010ff */
[----:B----4-:R-:W-:Y:S01]  /*c2a0*/  FADD.FTZ R47, R163, R40 ;  /* 0x00000028a32f7221 */ /* 0x010fe20000010000 */
[----:B------:R-:W2:Y:S01]  /*c2b0*/  MUFU.EX2 R166, R166 ;  /* 0x000000a600a67308 */ /* 0x000ea20000000800 */
[----:B---3--:R-:W-:-:S02]  /*c2c0*/  F2FP.BF16.F32.PACK_AB R163, R42, R163 ;  /* 0x000000a32aa3723e */ /* 0x008fc400000010ff */
[----:B------:R-:W-:-:S04]  /*c2d0*/  FADD.FTZ R40, R42, R47 ;  /* 0x0000002f2a287221 */ /* 0x000fc80000010000 */
[----:B-1----:R-:W-:Y:S01]  /*c2e0*/  FADD.FTZ R47, R157, R40 ;  /* 0x000000289d2f7221 */ /* 0x002fe20000010000 */
[----:B------:R-:W1:Y:S01]  /*c2f0*/  MUFU.EX2 R31, R31 ;  /* 0x0000001f001f7308 */ /* 0x000e620000000800 */
[----:B0-----:R-:W-:Y:S01]  /*c300*/  FADD.FTZ R45, R164, R29 ;  /* 0x0000001da42d7221 */ /* 0x001fe20000010000 */
[----:B------:R-:W-:Y:S01]  /*c310*/  F2FP.BF16.F32.PACK_AB R164, R29, R164 ;  /* 0x000000a41da4723e */ /* 0x000fe200000010ff */
[C---:B------:R-:W-:Y:S01]  /*c320*/  FADD.FTZ R47, R38.reuse, R47 ;  /* 0x0000002f262f7221 */ /* 0x040fe20000010000 */
[----:B------:R-:W-:-:S04]  /*c330*/  F2FP.BF16.F32.PACK_AB R157, R38, R157 ;  /* 0x0000009d269d723e */ /* 0x000fc800000010ff */
[----:B------:R-:W0:Y:S01]  /*c340*/  MUFU.EX2 R160, R160 ;  /* 0x000000a000a07308 */ /* 0x000e220000000800 */
[----:B--2---:R-:W-:-:S07]  /*c350*/  FADD.FTZ R34, R166, R45 ;  /* 0x0000002da6227221 */ /* 0x004fce0000010000 */
[----:B------:R-:W2:Y:S01]  /*c360*/  MUFU.EX2 R35, R35 ;  /* 0x0000002300237308 */ /* 0x000ea20000000800 */
[C---:B-1----:R-:W-:Y:S01]  /*c370*/  FADD.FTZ R45, R31.reuse, R34 ;  /* 0x000000221f2d7221 */ /* 0x042fe20000010000 */
[----:B------:R-:W-:-:S05]  /*c380*/  F2FP.BF16.F32.PACK_AB R166, R31, R166 ;  /* 0x000000a61fa6723e */ /* 0x000fca00000010ff */
[----:B------:R1:W-:Y:S01]  /*c390*/  STSM.16.M88.4 [R201+0x26800], R164 ;  /* 0x026800a4c9007844 */ /* 0x0003e20000000200 */
        /* <DEDUP_REMOVED lines=8> */
[C---:B0-----:R-:W-:Y:S01]  /*c420*/  FADD.FTZ R45, R37.reuse, R34 ;  /* 0x00000022252d7221 */ /* 0x041fe20000010000 */
[----:B------:R-:W-:-:S05]  /*c430*/  F2FP.BF16.F32.PACK_AB R162, R37, R162 ;  /* 0x000000a225a2723e */ /* 0x000fca00000010ff */
[----:B------:R1:W-:Y:S01]  /*c440*/  STSM.16.M88.4 [R204], R160 ;  /* 0x000000a0cc007844 */ /* 0x0003e20000000200 */
[----:B------:R-:W-:Y:S01]  /*c450*/  MUFU.EX2 R30, R30 ;  /* 0x0000001e001e7308 */ /* 0x000fe20000000800 */
[----:B--2---:R-:W-:-:S07]  /*c460*/  FADD.FTZ R34, R156, R45 ;  /* 0x0000002d9c227221 */ /* 0x004fce0000010000 */
[----:B------:R-:W0:Y:S01]  /*c470*/  MUFU.EX2 R41, R41 ;  /* 0x0000002900297308 */ /* 0x000e220000000800 */
[C---:B---3--:R-:W-:Y:S01]  /*c480*/  FADD.FTZ R34, R39.reuse, R34 ;  /* 0x0000002227227221 */ /* 0x048fe20000010000 */
[----:B------:R-:W-:-:S06]  /*c490*/  F2FP.BF16.F32.PACK_AB R156, R39, R156 ;  /* 0x0000009c279c723e */ /* 0x000fcc00000010ff */
[----:B------:R-:W2:Y:S08]  /*c4a0*/  MUFU.EX2 R3, R3 ;  /* 0x0000000300037308 */ /* 0x000eb00000000800 */
[----:B------:R-:W3:Y:S01]  /*c4b0*/  MUFU.EX2 R0, R0 ;  /* 0x0000000000007308 */ /* 0x000ee20000000800 */
[----:B0-----:R-:W-:-:S07]  /*c4c0*/  FADD.FTZ R29, R41, R34 ;  /* 0x00000022291d7221 */ /* 0x001fce0000010000 */
[----:B------:R-:W-:Y:S01]  /*c4d0*/  MUFU.EX2 R25, R25 ;  /* 0x0000001900197308 */ /* 0x000fe20000000800 */
[----:B--2---:R-:W-:-:S07]  /*c4e0*/  F2FP.BF16.F32.PACK_AB R159, R3, R30 ;  /* 0x0000001e039f723e */ /* 0x004fce00000010ff */
[----:B------:R-:W0:Y:S01]  /*c4f0*/  MUFU.EX2 R26, R26 ;  /* 0x0000001a001a7308 */ /* 0x000e220000000800 */
[C---:B---3--:R-:W-:Y:S01]  /*c500*/  FADD.FTZ R29, R0.reuse, R29 ;  /* 0x0000001d001d7221 */ /* 0x048fe20000010000 */
[----:B------:R-:W-:-:S05]  /*c510*/  F2FP.BF16.F32.PACK_AB R158, R0, R41 ;  /* 0x00000029009e723e */ /* 0x000fca00000010ff */
[----:B------:R1:W-:Y:S01]  /*c520*/  STSM.16.M88.4 [R202], R156 ;  /* 0x0000009cca007844 */ /* 0x0003e20000000200 */
[----:B------:R-:W-:Y:S08]  /*c530*/  MUFU.EX2 R28, R28 ;  /* 0x0000001c001c7308 */ /* 0x000ff00000000800 */
[----:B------:R2:W3:Y:S01]  /*c540*/  MUFU.EX2 R43, R36 ;  /* 0x00000024002b7308 */ /* 0x0004e20000000800 */
[----:B0-----:R-:W-:-:S07]  /*c550*/  F2FP.BF16.F32.PACK_AB R153, R26, R25 ;  /* 0x000000191a99723e */ /* 0x001fce00000010ff */
[----:B------:R-:W-:Y:S01]  /*c560*/  MUFU.EX2 R24, R24 ;  /* 0x0000001800187308 */ /* 0x000fe20000000800 */
[----:B--2---:R-:W-:-:S04]  /*c570*/  FADD.FTZ R36, R30, R47 ;  /* 0x0000002f1e247221 */ /* 0x004fc80000010000 */
[----:B------:R-:W-:-:S03]  /*c580*/  FADD.FTZ R36, R3, R36 ;  /* 0x0000002403247221 */ /* 0x000fc60000010000 */
[----:B------:R-:W0:Y:S01]  /*c590*/  MUFU.EX2 R27, R27 ;  /* 0x0000001b001b7308 */ /* 0x000e220000000800 */
[----:B---3-5:R-:W-:Y:S01]  /*c5a0*/  F2FP.BF16.F32.PACK_AB R152, R43, R28 ;  /* 0x0000001c2b98723e */ /* 0x028fe200000010ff */
[----:B------:R-:W-:Y:S01]  /*c5b0*/  FADD.FTZ R25, R25, R36 ;  /* 0x0000002419197221 */ /* 0x000fe20000010000 */
[----:B------:R-:W-:-:S03]  /*c5c0*/  FADD.FTZ R28, R28, R29 ;  /* 0x0000001d1c1c7221 */ /* 0x000fc60000010000 */
[----:B------:R-:W-:Y:S01]  /*c5d0*/  FADD.FTZ R25, R26, R25 ;  /* 0x000000191a197221 */ /* 0x000fe20000010000 */
[----:B------:R-:W-:Y:S01]  /*c5e0*/  FADD.FTZ R43, R43, R28 ;  /* 0x0000001c2b2b7221 */ /* 0x000fe20000010000 */
[----:B------:R-:W2:Y:S08]  /*c5f0*/  MUFU.EX2 R32, R32 ;  /* 0x0000002000207308 */ /* 0x000eb00000000800 */
[----:B------:R-:W3:Y:S01]  /*c600*/  MUFU.EX2 R33, R33 ;  /* 0x0000002100217308 */ /* 0x000ee20000000800 */
[----:B0-----:R-:W-:Y:S01]  /*c610*/  F2FP.BF16.F32.PACK_AB R155, R27, R24 ;  /* 0x000000181b9b723e */ /* 0x001fe200000010ff */
[----:B------:R-:W-:-:S04]  /*c620*/  FADD.FTZ R24, R24, R25 ;  /* 0x0000001918187221 */ /* 0x000fc80000010000 */
[----:B------:R-:W-:Y:S01]  /*c630*/  FADD.FTZ R3, R27, R24 ;  /* 0x000000181b037221 */ /* 0x000fe20000010000 */
[----:B--2---:R-:W-:Y:S01]  /*c640*/  FADD.FTZ R0, R32, R43 ;  /* 0x0000002b20007221 */ /* 0x004fe20000010000 */
[----:B---3--:R-:W-:-:S03]  /*c650*/  F2FP.BF16.F32.PACK_AB R154, R33, R32 ;  /* 0x00000020219a723e */ /* 0x008fc600000010ff */
[----:B------:R-:W-:Y:S02]  /*c660*/  FADD.FTZ R0, R33, R0 ;  /* 0x0000000021007221 */ /* 0x000fe40000010000 */
[----:B------:R1:W-:Y:S01]  /*c670*/  STSM.16.M88.4 [R203], R152 ;  /* 0x00000098cb007844 */ /* 0x0003e20000000200 */
[----:B------:R-:W-:Y:S05]  /*c680*/  @!P0 BRA `(.L_x_7983) ;  /* 0x0000000000048947 */ /* 0x000fea0003800000 */
[----:B------:R-:W-:Y:S01]  /*c690*/  BPT.TRAP 0x1 ;  /* 0x000000040000795c */ /* 0x000fe20000300000 */
.L_x_7983:
[----:B------:R0:W2:Y:S01]  /*c6a0*/  SYNCS.PHASECHK.TRANS64.TRYWAIT P1, [R20+URZ+0x28c50], R21 ;  /* 0x028c5015140075a7 */ /* 0x0000a2000802017f */
[----:B------:R-:W-:Y:S05]  /*c6b0*/  @!P0 BRA `(.L_x_7984) ;  /* 0x0000000000048947 */ /* 0x000fea0003800000 */
[----:B------:R-:W-:Y:S01]  /*c6c0*/  BPT.TRAP 0x1 ;  /* 0x000000040000795c */ /* 0x000fe20000300000 */
.L_x_7984:
[----:B------:R-:W-:Y:S01]  /*c6d0*/  ULDC UR41, c[0x0][0x9d8] ;  /* 0x0002760000297ab9 */ /* 0x000fe20000000800 */
[----:B------:R-:W-:Y:S01]  /*c6e0*/  ULDC UR44, c[0x0][0x9d8] ;  /* 0x00027600002c7ab9 */ /* 0x000fe20000000800 */
[----:B------:R-:W-:Y:S01]  /*c6f0*/  ULDC UR38, c[0x0][0x988] ;  /* 0x0002620000267ab9 */ /* 0x000fe20000000800 */
[----:B------:R-:W-:Y:S01]  /*c700*/  ULDC UR40, c[0x0][0x988] ;  /* 0x0002620000287ab9 */ /* 0x000fe20000000800 */
[----:B------:R-:W-:Y:S01]  /*c710*/  BSSY B0, `(.L_x_7985) ;  /* 0x0000006000007945 */ /* 0x000fe20003800000 */
[----:B------:R-:W-:Y:S02]  /*c720*/  IMAD R28, R19, 0x1000, R195 ;  /* 0x00001000131c7824 */ /* 0x000fe400078e02c3 */
[----:B------:R-:W-:Y:S01]  /*c730*/  IMAD.MOV.U32 R29, RZ, RZ, 0x40000040 ;  /* 0x40000040ff1d7424 */ /* 0x000fe200078e00ff */
[----:B--2---:R-:W-:Y:S06]  /*c740*/  @P1 BRA `(.L_x_7986) ;  /* 0x0000000000081947 */ /* 0x004fec0003800000 */
[----:B------:R-:W2:Y:S02]  /*c750*/  SYNCS.PHASECHK.TRANS64.TRYWAIT P1, [R20+URZ+0x28c50], R21 ;  /* 0x028c5015140075a7 */ /* 0x000ea4000802017f */
[----:B--2---:R-:W-:Y:S05]  /*c760*/  @!P1 BRA `(.L_x_7987) ;  /* 0x0000013000a49947 */ /* 0x004fea0003800000 */
.L_x_7986:
[----:B------:R-:W-:Y:S05]  /*c770*/  BSYNC B0 ;  /* 0x0000000000007941 */ /* 0x000fea0003800000 */
.L_x_7985:
        /* <DEDUP_REMOVED lines=14> */
[----:B------:R-:W-:-:S06]  /*c860*/  WARPGROUP.ARRIVE ;  /* 0x00000000000079c5 */ /* 0x000fcc0000000000 */
        /* <DEDUP_REMOVED lines=24> */
.L_x_7988:
[----:B0-2---:R-:W0:Y:S01]  /*c9f0*/  LDC R21, c[0x0][0x448] ;  /* 0x00011200ff157b82 */ /* 0x005e220000000800 */
[----:B------:R-:W-:Y:S01]  /*ca00*/  VIADD R20, R20, 0x28c60 ;  /* 0x00028c6014147836 */ /* 0x000fe20000000000 */
[----:B------:R-:W-:Y:S01]  /*ca10*/  BSSY B1, `(.L_x_7989) ;  /* 0x000024d000017945 */ /* 0x000fe20003800000 */
[----:B-1----:R-:W-:Y:S02]  /*ca20*/  IMAD.MOV.U32 R152, RZ, RZ, R199 ;  /* 0x000000ffff987224 */ /* 0x002fe400078e00c7 */
[----:B------:R-:W-:Y:S01]  /*ca30*/  VIADD R209, R209, 0xfffffffe ;  /* 0xfffffffed1d17836 */ /* 0x000fe20000000000 */
[----:B------:R-:W-:-:S04]  /*ca40*/  PRMT R20, R188, 0x654, R20 ;  /* 0x00000654bc147816 */ /* 0x000fc80000000014 */
[----:B------:R1:W-:Y:S01]  /*ca50*/  SYNCS.ARRIVE.TRANS64.RED.A1T0 RZ, [R20+URZ], RZ ;  /* 0x000000ff14ff79a7 */ /* 0x0003e2000810043f */
[----:B0-----:R-:W-:-:S13]  /*ca60*/  ISETP.NE.AND P1, PT, R21, 0x1, PT ;  /* 0x000000011500780c */ /* 0x001fda0003f25270 */
[----:B------:R-:W0:Y:S08]  /*ca70*/  @P1 LDC R21, c[0x0][0x44c] ;  /* 0x00011300ff151b82 */ /* 0x000e300000000800 */
[----:B-1----:R-:W1:Y:S01]  /*ca80*/  @P1 LDC R20, c[0x0][0x450] ;  /* 0x00011400ff141b82 */ /* 0x002e620000000800 */
[----:B0-----:R-:W-:-:S05]  /*ca90*/  @P1 IMAD.HI.U32 R21, R199, R21, RZ ;  /* 0x00000015c7151227 */ /* 0x001fca00078e00ff */
[----:B-1----:R-:W-:-:S04]  /*caa0*/  @P1 SHF.R.U32.HI R152, RZ, R20, R21 ;  /* 0x00000014ff981219 */ /* 0x002fc80000011615 */
[----:B------:R-:W-:-:S04]  /*cab0*/  IADD3 R20, R152, R200, -R198 ;  /* 0x000000c898147210 */ /* 0x000fc80007ffe8c6 */
        /* <DEDUP_REMOVED lines=11> */
.L_x_8004:
[----:B------:R-:W-:-:S05]  /*cb70*/  VIADD R19, R220, 0x1 ;  /* 0x00000001dc137836 */ /* 0x000fca0000000000 */
[----:B------:R-:W-:-:S04]  /*cb80*/  ISETP.NE.AND P1, PT, R19, 0x2, PT ;  /* 0x000000021300780c */ /* 0x000fc80003f25270 */
[----:B------:R-:W-:Y:S02]  /*cb90*/  SEL R13, RZ, 0x1, P1 ;  /* 0x00000001ff0d7807 */ /* 0x000fe40000800000 */
[----:B------:R-:W-:Y:S02]  /*cba0*/  SEL R19, R19, RZ, P1 ;  /* 0x000000ff13137207 */ /* 0x000fe40000800000 */
[----:B------:R-:W-:Y:S01]  /*cbb0*/  LOP3.LUT R22, R22, R13, RZ, 0x3c, !PT ;  /* 0x0000000d16167212 */ /* 0x000fe200078e3cff */
[----:B0-----:R-:W-:Y:S06]  /*cbc0*/  @!P0 BRA `(.L_x_7992) ;  /* 0x0000000000048947 */ /* 0x001fec0003800000 */
[----:B------:R-:W-:Y:S01]  /*cbd0*/  BPT.TRAP 0x1 ;  /* 0x000000040000795c */ /* 0x000fe20000300000 */
.L_x_7992:
[----:B------:R-:W-:Y:S01]  /*cbe0*/  IMAD R209, R19, 0x8, R2 ;  /* 0x0000000813d17824 */ /* 0x000fe200078e0202 */
[----:B------:R-:W-:-:S04]  /*cbf0*/  SHF.L.U32 R213, R22, 0x1f, RZ ;  /* 0x0000001f16d57819 */ /* 0x000fc800000006ff */
[----:B------:R0:W1:Y:S01]  /*cc00*/  SYNCS.PHASECHK.TRANS64.TRYWAIT P1, [R209+URZ+0x28c30], R213 ;  /* 0x028c30d5d10075a7 */ /* 0x000062000802017f */
[----:B------:R-:W-:Y:S05]  /*cc10*/  @!P0 BRA `(.L_x_7993) ;  /* 0x0000000000048947 */ /* 0x000fea0003800000 */
[----:B------:R-:W-:Y:S01]  /*cc20*/  BPT.TRAP 0x1 ;  /* 0x000000040000795c */ /* 0x000fe20000300000 */
.L_x_7993:
[----:B------:R-:W-:Y:S01]  /*cc30*/  BSSY B2, `(.L_x_7994) ;  /* 0x0000006000027945 */ /* 0x000fe20003800000 */
[----:B------:R-:W-:Y:S02]  /*cc40*/  IMAD R154, R19, 0x200, R12 ;  /* 0x00000200139a7824 */ /* 0x000fe400078e020c */
[----:B------:R-:W-:Y:S01]  /*cc50*/  IMAD.MOV.U32 R155, RZ, RZ, 0x40000040 ;  /* 0x40000040ff9b7424 */ /* 0x000fe200078e00ff */
[----:B-1----:R-:W-:Y:S06]  /*cc60*/  @P1 BRA `(.L_x_7995) ;  /* 0x0000000000081947 */ /* 0x002fec0003800000 */
[----:B------:R-:W1:Y:S02]  /*cc70*/  SYNCS.PHASECHK.TRANS64.TRYWAIT P1, [R209+URZ+0x28c30], R213 ;  /* 0x028c30d5d10075a7 */ /* 0x000e64000802017f */
[----:B-1----:R-:W-:Y:S05]  /*cc80*/  @!P1 BRA `(.L_x_7996) ;  /* 0x0000012c00709947 */ /* 0x002fea0003800000 */
.L_x_7995:
[----:B------:R-:W-:Y:S05]  /*cc90*/  BSYNC B2 ;  /* 0x0000000000027941 */ /* 0x000fea0003800000 */
.L_x_7994:
        /* <DEDUP_REMOVED lines=14> */
[----:B------:R-:W-:Y:S01]  /*cd80*/  WARPGROUP.ARRIVE ;  /* 0x00000000000079c5 */ /* 0x000fe20000000000 */
[----:B------:R-:W-:Y:S02]  /*cd90*/  R2UR UR8, R10 ;  /* 0x000000000a0872ca */ /* 0x000fe400000e0000 */
[----:B------:R-:W-:Y:S02]  /*cda0*/  R2UR UR9, R11 ;  /* 0x000000000b0972ca */ /* 0x000fe400000e0000 */
[----:B------:R-:W-:Y:S01]  /*cdb0*/  R2UR UR14, R14 ;  /* 0x000000000e0e72ca */ /* 0x000fe200000e0000 */
[----:B------:R-:W-:Y:S01]  /*cdc0*/  HGMMA.64x64x16.F32.BF16 R152, gdesc[UR4], RZ, !UPT, gsb0 ;  /* 0x00e00000049879f0 */ /* 0x000fe2000c0018ff */
[----:B------:R-:W-:Y:S02]  /*cdd0*/  R2UR UR15, R15 ;  /* 0x000000000f0f72ca */ /* 0x000fe400000e0000 */
[----:B------:R-:W-:-:S02]  /*cde0*/  R2UR UR12, R8 ;  /* 0x00000000080c72ca */ /* 0x000fc400000e0000 */
        /* <DEDUP_REMOVED lines=15> */
.L_x_7997:
[----:B------:R-:W2:Y:S01]  /*cee0*/  LDC R13, c[0x0][0x448] ;  /* 0x00011200ff0d7b82 */ /* 0x000ea20000000800 */
[----:B------:R-:W-:Y:S01]  /*cef0*/  FMUL.FTZ R223, R183, UR44 ;  /* 0x0000002cb7df7c20 */ /* 0x000fe20008410000 */
[----:B------:R-:W-:Y:S01]  /*cf00*/  FMUL.FTZ R182, R182, UR44 ;  /* 0x0000002cb6b67c20 */ /* 0x000fe20008410000 */
[----:B------:R-:W-:Y:S01]  /*cf10*/  FMUL.FTZ R173, R173, UR44 ;  /* 0x0000002cadad7c20 */ /* 0x000fe20008410000 */
[----:B------:R-:W-:Y:S01]  /*cf20*/  FMUL.FTZ R172, R172, UR44 ;  /* 0x0000002cacac7c20 */ /* 0x000fe20008410000 */
[----:B------:R-:W-:Y:S01]  /*cf30*/  FMUL.FTZ R176, R176, UR44 ;  /* 0x0000002cb0b07c20 */ /* 0x000fe20008410000 */
[----:B------:R-:W-:Y:S01]  /*cf40*/  FMUL.FTZ R177, R177, UR44 ;  /* 0x0000002cb1b17c20 */ /* 0x000fe20008410000 */
[----:B------:R-:W-:Y:S01]  /*cf50*/  FMUL.FTZ R181, R181, UR44 ;  /* 0x0000002cb5b57c20 */ /* 0x000fe20008410000 */
[----:B------:R-:W-:Y:S08]  /*cf60*/  MUFU.TANH R182, R182 ;  /* 0x000000b600b67308 */ /* 0x000ff00000002400 */
[----:B------:R-:W-:Y:S01]  /*cf70*/  MUFU.TANH R172, R172 ;  /* 0x000000ac00ac7308 */ /* 0x000fe20000002400 */
[----:B--2---:R-:W-:Y:S01]  /*cf80*/  ISETP.NE.AND P1, PT, R13, 0x1, PT ;  /* 0x000000010d00780c */ /* 0x004fe20003f25270 */
[----:B------:R-:W-:-:S06]  /*cf90*/  IMAD.IADD R13, R208, 0x1, R199 ;  /* 0x00000001d00d7824 */ /* 0x000fcc00078e02c7 */
[----:B------:R-:W-:Y:S06]  /*cfa0*/  MUFU.TANH R181, R181 ;  /* 0x000000b500b57308 */ /* 0x000fec0000002400 */
[----:B------:R-:W2:Y:S08]  /*cfb0*/  @P1 LDC R15, c[0x0][0x44c] ;  /* 0x00011300ff0f1b82 */ /* 0x000eb00000000800 */
[----:B------:R-:W3:Y:S01]  /*cfc0*/  @P1 LDC R14, c[0x0][0x450] ;  /* 0x00011400ff0e1b82 */ /* 0x000ee20000000800 */
[----:B--2---:R-:W-:-:S05]  /*cfd0*/  @P1 IMAD.HI.U32 R15, R13, R15, RZ ;  /* 0x0000000f0d0f1227 */ /* 0x004fca00078e00ff */
        /* <DEDUP_REMOVED lines=21> */
[----:B------:R-:W2:Y:S01]  /*d130*/  SHFL.IDX PT, R175, R13, RZ, 0x1c1f ;  /* 0x001c1fff0daf7589 */ /* 0x000ea200000e0000 */
[----:B------:R-:W-:Y:S01]  /*d140*/  FMUL.FTZ R168, R170, UR44 ;  /* 0x0000002caaa87c20 */ /* 0x000fe20008410000 */
[----:B------:R-:W-:Y:S01]  /*d150*/  FMUL.FTZ R170, R174, UR44 ;  /* 0x0000002caeaa7c20 */ /* 0x000fe20008410000 */
[----:B------:R-:W-:Y:S01]  /*d160*/  FMUL.FTZ R174, R178, UR44 ;  /* 0x0000002cb2ae7c20 */ /* 0x000fe20008410000 */
[----:B------:R-:W3:Y:S01]  /*d170*/  MUFU.TANH R155, R155 ;  /* 0x0000009b009b7308 */ /* 0x000ee20000002400 */
[----:B------:R4:W5:Y:S07]  /*d180*/  SHFL.IDX PT, R178, R13, 0x1, 0x1c1f ;  /* 0x003c1f000db27f89 */ /* 0x00096e00000e0000 */
[----:B------:R-:W0:Y:S01]  /*d190*/  MUFU.TANH R166, R166 ;  /* 0x000000a600a67308 */ /* 0x000e220000002400 */
[----:B----4-:R-:W-:Y:S01]  /*d1a0*/  FMUL.FTZ R13, R179, UR44 ;  /* 0x0000002cb30d7c20 */ /* 0x010fe20008410000 */
[----:B------:R-:W-:-:S04]  /*d1b0*/  IMAD.MOV.U32 R179, RZ, RZ, -0x40 ;  /* 0xffffffc0ffb37424 */ /* 0x000fc800078e00ff */
[----:B------:R-:W-:Y:S02]  /*d1c0*/  IMAD R179, R21, R179, 0x1 ;  /* 0x0000000115b37424 */ /* 0x000fe400078e02b3 */
[----:B------:R-:W4:Y:S03]  /*d1d0*/  MUFU.TANH R14, R14 ;  /* 0x0000000e000e7308 */ /* 0x000f260000002400 */
[----:B------:R-:W-:-:S05]  /*d1e0*/  IADD3 R179, R200, R179, -R207 ;  /* 0x000000b3c8b37210 */ /* 0x000fca0007ffe8cf */
[----:B------:R-:W-:Y:S01]  /*d1f0*/  IMAD.IADD R222, R179, 0x1, -R198 ;  /* 0x00000001b3de7824 */ /* 0x000fe200078e0ac6 */
[----:B------:R-:W1:Y:S03]  /*d200*/  MUFU.TANH R157, R157 ;  /* 0x0000009d009d7308 */ /* 0x000e660000002400 */
[C---:B--2---:R-:W-:Y:S02]  /*d210*/  IMAD.IADD R179, R222.reuse, 0x1, R175 ;  /* 0x00000001deb37824 */ /* 0x044fe400078e02af */
[----:B-----5:R-:W-:-:S03]  /*d220*/  IMAD.IADD R183, R222, 0x1, R178 ;  /* 0x00000001deb77824 */ /* 0x020fc600078e02b2 */
[----:B------:R-:W2:Y:S01]  /*d230*/  MUFU.TANH R15, R15 ;  /* 0x0000000f000f7308 */ /* 0x000ea20000002400 */
[C---:B------:R-:W-:Y:S02]  /*d240*/  ISETP.GT.AND P2, PT, R179.reuse, 0x9, PT ;  /* 0x00000009b300780c */ /* 0x040fe40003f44270 */
[----:B------:R-:W-:Y:S02]  /*d250*/  ISETP.GT.AND P4, PT, R179, RZ, PT ;  /* 0x000000ffb300720c */ /* 0x000fe40003f84270 */
[----:B---3--:R-:W-:Y:S02]  /*d260*/  FSEL R155, R155, -INF , P2 ;  /* 0xff8000009b9b7808 */ /* 0x008fe40001000000 */
[C---:B------:R-:W-:Y:S01]  /*d270*/  ISETP.GT.AND P2, PT, R179.reuse, 0x20, PT ;  /* 0x00000020b300780c */ /* 0x040fe20003f44270 */
[----:B------:R-:W3:Y:S01]  /*d280*/  MUFU.TANH R159, R159 ;  /* 0x0000009f009f7308 */ /* 0x000ee20000002400 */
[----:B------:R-:W-:Y:S02]  /*d290*/  ISETP.GT.AND P5, PT, R179, 0x1, PT ;  /* 0x00000001b300780c */ /* 0x000fe40003fa4270 */
[----:B0-----:R-:W-:-:S02]  /*d2a0*/  FSEL R166, R166, -INF , P2 ;  /* 0xff800000a6a67808 */ /* 0x001fc40001000000 */
[----:B------:R-:W-:Y:S02]  /*d2b0*/  ISETP.GT.AND P2, PT, R183, 0x9, PT ;  /* 0x00000009b700780c */ /* 0x000fe40003f44270 */
[----:B----4-:R-:W-:Y:S01]  /*d2c0*/  FSEL R175, R14, -INF , P4 ;  /* 0xff8000000eaf7808 */ /* 0x010fe20002000000 */
[----:B------:R-:W0:Y:S01]  /*d2d0*/  MUFU.TANH R154, R154 ;  /* 0x0000009a009a7308 */ /* 0x000e220000002400 */
[----:B------:R-:W-:Y:S02]  /*d2e0*/  ISETP.GT.AND P4, PT, R179, 0x11, PT ;  /* 0x00000011b300780c */ /* 0x000fe40003f84270 */
[----:B-1----:R-:W-:Y:S02]  /*d2f0*/  FSEL R157, R157, -INF , P2 ;  /* 0xff8000009d9d7808 */ /* 0x002fe40001000000 */
[----:B------:R-:W-:Y:S02]  /*d300*/  ISETP.GT.AND P1, PT, R179, 0x8, PT ;  /* 0x00000008b300780c */ /* 0x000fe40003f24270 */
[----:B--2---:R-:W-:Y:S01]  /*d310*/  FSEL R178, R15, -INF , P5 ;  /* 0xff8000000fb27808 */ /* 0x004fe20002800000 */
[----:B------:R-:W1:Y:S01]  /*d320*/  MUFU.TANH R168, R168 ;  /* 0x000000a800a87308 */ /* 0x000e620000002400 */
[----:B------:R-:W-:-:S02]  /*d330*/  ISETP.GT.AND P2, PT, R183, 0x20, PT ;  /* 0x00000020b700780c */ /* 0x000fc40003f44270 */
[----:B------:R-:W-:Y:S02]  /*d340*/  ISETP.GT.AND P5, PT, R179, 0x18, PT ;  /* 0x00000018b300780c */ /* 0x000fe40003fa4270 */
[----:B---3--:R-:W-:Y:S02]  /*d350*/  FSEL R159, R159, -INF , P4 ;  /* 0xff8000009f9f7808 */ /* 0x008fe40002000000 */
[----:B------:R-:W-:Y:S01]  /*d360*/  ISETP.GT.AND P4, PT, R183, RZ, PT ;  /* 0x000000ffb700720c */ /* 0x000fe20003f84270 */
[----:B------:R-:W2:Y:S01]  /*d370*/  MUFU.TANH R162, R162 ;  /* 0x000000a200a27308 */ /* 0x000ea20000002400 */
[----:B0-----:R-:W-:Y:S02]  /*d380*/  FSEL R154, R154, -INF , P1 ;  /* 0xff8000009a9a7808 */ /* 0x001fe40000800000 */
[C---:B------:R-:W-:Y:S02]  /*d390*/  ISETP.GT.AND P1, PT, R179.reuse, 0x19, PT ;  /* 0x00000019b300780c */ /* 0x040fe40003f24270 */
[----:B------:R-:W-:-:S03]  /*d3a0*/  ISETP.GT.AND P3, PT, R179, 0x10, PT ;  /* 0x00000010b300780c */ /* 0x000fc60003f64270 */
[----:B------:R-:W0:Y:S01]  /*d3b0*/  MUFU.TANH R152, R152 ;  /* 0x0000009800987308 */ /* 0x000e220000002400 */
[----:B-1----:R-:W-:Y:S02]  /*d3c0*/  FSEL R168, R168, -INF , P2 ;  /* 0xff800000a8a87808 */ /* 0x002fe40001000000 */
[----:B------:R-:W-:-:S05]  /*d3d0*/  ISETP.GT.AND P2, PT, R183, 0x31, PT ;  /* 0x00000031b700780c */ /* 0x000fca0003f44270 */
[----:B------:R-:W1:Y:S01]  /*d3e0*/  MUFU.TANH R163, R163 ;  /* 0x000000a300a37308 */ /* 0x000e620000002400 */
[----:B--2---:R-:W-:Y:S02]  /*d3f0*/  FSEL R162, R162, -INF , P5 ;  /* 0xff800000a2a27808 */ /* 0x004fe40002800000 */
[----:B------:R-:W-:-:S05]  /*d400*/  ISETP.GT.AND P5, PT, R183, 0x1, PT ;  /* 0x00000001b700780c */ /* 0x000fca0003fa4270 */
[----:B------:R-:W2:Y:S01]  /*d410*/  MUFU.TANH R13, R13 ;  /* 0x0000000d000d7308 */ /* 0x000ea20000002400 */
[----:B0-----:R-:W-:Y:S02]  /*d420*/  FSEL R152, R152, -INF , P4 ;  /* 0xff80000098987808 */ /* 0x001fe40002000000 */
[----:B------:R-:W-:-:S05]  /*d430*/  ISETP.GT.AND P4, PT, R183, 0x11, PT ;  /* 0x00000011b700780c */ /* 0x000fca0003f84270 */
[----:B------:R-:W0:Y:S01]  /*d440*/  MUFU.TANH R153, R153 ;  /* 0x0000009900997308 */ /* 0x000e220000002400 */
[----:B-1----:R-:W-:Y:S02]  /*d450*/  FSEL R163, R163, -INF , P1 ;  /* 0xff800000a3a37808 */ /* 0x002fe40000800000 */
[----:B------:R-:W-:-:S05]  /*d460*/  ISETP.GT.AND P1, PT, R183, 0x8, PT ;  /* 0x00000008b700780c */ /* 0x000fca0003f24270 */
[----:B------:R-:W1:Y:S01]  /*d470*/  MUFU.TANH R158, R158 ;  /* 0x0000009e009e7308 */ /* 0x000e620000002400 */
[----:B--2---:R-:W-:Y:S02]  /*d480*/  FSEL R14, R13, -INF , P2 ;  /* 0xff8000000d0e7808 */ /* 0x004fe40001000000 */
[----:B------:R-:W-:Y:S02]  /*d490*/  FMNMX.FTZ R13, R152, R219, !PT ;  /* 0x000000db980d7209 */ /* 0x000fe40007810000 */
[----:B------:R-:W-:-:S03]  /*d4a0*/  ISETP.GT.AND P2, PT, R179, 0x30, PT ;  /* 0x00000030b300780c */ /* 0x000fc60003f44270 */
[----:B------:R-:W2:Y:S01]  /*d4b0*/  MUFU.TANH R156, R156 ;  /* 0x0000009c009c7308 */ /* 0x000ea20000002400 */
[----:B0-----:R-:W-:Y:S02]  /*d4c0*/  FSEL R153, R153, -INF , P5 ;  /* 0xff80000099997808 */ /* 0x001fe40002800000 */
[----:B------:R-:W-:Y:S02]  /*d4d0*/  ISETP.GT.AND P5, PT, R183, 0x18, PT ;  /* 0x00000018b700780c */ /* 0x000fe40003fa4270 */
[----:B------:R-:W-:-:S03]  /*d4e0*/  FMNMX.FTZ R13, R153, R13, !PT ;  /* 0x0000000d990d7209 */ /* 0x000fc60007810000 */
[----:B------:R-:W0:Y:S01]  /*d4f0*/  MUFU.TANH R167, R167 ;  /* 0x000000a700a77308 */ /* 0x000e220000002400 */
[----:B-1----:R-:W-:Y:S02]  /*d500*/  FSEL R158, R158, -INF , P3 ;  /* 0xff8000009e9e7808 */ /* 0x002fe40001800000 */
[----:B------:R-:W-:-:S05]  /*d510*/  ISETP.GT.AND P3, PT, R179, 0x21, PT ;  /* 0x00000021b300780c */ /* 0x000fca0003f64270 */
[----:B------:R-:W1:Y:S01]  /*d520*/  MUFU.TANH R160, R160 ;  /* 0x000000a000a07308 */ /* 0x000e620000002400 */
        /* <DEDUP_REMOVED lines=25> */
[----:B------:R-:W-:Y:S02]  /*d6c0*/  FMNMX.FTZ R13, R168, R13, !PT ;  /* 0x0000000da80d7209 */ /* 0x000fe40007810000 */
[----:B------:R-:W-:Y:S02]  /*d6d0*/  ISETP.GT.AND P3, PT, R183, 0x38, PT ;  /* 0x00000038b700780c */ /* 0x000fe40003f64270 */
[----:B------:R-:W-:Y:S01]  /*d6e0*/  FMNMX.FTZ R13, R169, R13, !PT ;  /* 0x0000000da90d7209 */ /* 0x000fe20007810000 */
[----:B------:R-:W2:Y:S01]  /*d6f0*/  MUFU.TANH R174, R174 ;  /* 0x000000ae00ae7308 */ /* 0x000ea20000002400 */
[----:B0-----:R-:W-:Y:S02]  /*d700*/  FSEL R170, R170, -INF , P4 ;  /* 0xff800000aaaa7808 */ /* 0x001fe40002000000 */
[----:B------:R-:W-:-:S02]  /*d710*/  ISETP.GT.AND P4, PT, R183, 0x39, PT ;  /* 0x00000039b700780c */ /* 0x000fc40003f84270 */
[----:B------:R-:W-:Y:S02]  /*d720*/  FMNMX.FTZ R13, R170, R13, !PT ;  /* 0x0000000daa0d7209 */ /* 0x000fe40007810000 */
[----:B------:R-:W-:Y:S01]  /*d730*/  FSEL R182, R182, -INF , P3 ;  /* 0xff800000b6b67808 */ /* 0x000fe20001800000 */
[----:B------:R-:W0:Y:S01]  /*d740*/  MUFU.TANH R222, R223 ;  /* 0x000000df00de7308 */ /* 0x000e220000002400 */
[----:B-1----:R-:W-:Y:S02]  /*d750*/  FSEL R171, R171, -INF , P5 ;  /* 0xff800000abab7808 */ /* 0x002fe40002800000 */
[----:B------:R-:W-:Y:S02]  /*d760*/  ISETP.GT.AND P3, PT, R179, 0x31, PT ;  /* 0x00000031b300780c */ /* 0x000fe40003f64270 */
[----:B------:R-:W-:Y:S02]  /*d770*/  FMNMX.FTZ R13, R171, R13, !PT ;  /* 0x0000000dab0d7209 */ /* 0x000fe40007810000 */
[----:B------:R-:W-:-:S02]  /*d780*/  ISETP.GT.AND P5, PT, R179, 0x39, PT ;  /* 0x00000039b300780c */ /* 0x000fc40003fa4270 */
[----:B--2---:R-:W-:Y:S02]  /*d790*/  FSEL R174, R174, -INF , P1 ;  /* 0xff800000aeae7808 */ /* 0x004fe40000800000 */
[----:B------:R-:W-:Y:S02]  /*d7a0*/  ISETP.GT.AND P1, PT, R179, 0x29, PT ;  /* 0x00000029b300780c */ /* 0x000fe40003f24270 */
[----:B------:R-:W-:Y:S02]  /*d7b0*/  FMNMX.FTZ R13, R174, R13, !PT ;  /* 0x0000000dae0d7209 */ /* 0x000fe40007810000 */
[----:B------:R-:W-:Y:S02]  /*d7c0*/  FSEL R181, R181, -INF , P5 ;  /* 0xff800000b5b57808 */ /* 0x000fe40002800000 */
[----:B------:R-:W-:Y:S02]  /*d7d0*/  FMNMX.FTZ R13, R14, R13, !PT ;  /* 0x0000000d0e0d7209 */ /* 0x000fe40007810000 */
[----:B0-----:R-:W-:-:S02]  /*d7e0*/  FSEL R222, R222, -INF , P4 ;  /* 0xff800000dede7808 */ /* 0x001fc40002000000 */
[----:B------:R-:W-:Y:S02]  /*d7f0*/  FMNMX.FTZ R13, R182, R13, !PT ;  /* 0x0000000db60d7209 */ /* 0x000fe40007810000 */
[----:B------:R-:W-:Y:S02]  /*d800*/  ISETP.GT.AND P4, PT, R179, 0x38, PT ;  /* 0x00000038b300780c */ /* 0x000fe40003f84270 */
[----:B------:R-:W-:-:S05]  /*d810*/  FMNMX.FTZ R13, R222, R13, !PT ;  /* 0x0000000dde0d7209 */ /* 0x000fca0007810000 */
[----:B------:R-:W0:Y:S02]  /*d820*/  SHFL.BFLY PT, R15, R13, 0x2, 0x1f ;  /* 0x0c401f000d0f7f89 */ /* 0x000e2400000e0000 */
[----:B0-----:R-:W-:-:S05]  /*d830*/  FMNMX.FTZ R15, R13, R15, !PT ;  /* 0x0000000f0d0f7209 */ /* 0x001fca0007810000 */
[----:B------:R-:W0:Y:S02]  /*d840*/  SHFL.BFLY PT, R13, R15, 0x1, 0x1f ;  /* 0x0c201f000f0d7f89 */ /* 0x000e2400000e0000 */
[----:B0-----:R-:W-:Y:S01]  /*d850*/  FMNMX.FTZ R15, R15, R13, !PT ;  /* 0x0000000d0f0f7209 */ /* 0x001fe20007810000 */
[----:B------:R-:W-:-:S03]  /*d860*/  IMAD.U32 R13, RZ, RZ, UR40 ;  /* 0x00000028ff0d7e24 */ /* 0x000fc6000f8e00ff */
[----:B------:R-:W-:-:S04]  /*d870*/  FSETP.NEU.FTZ.AND P6, PT, R15, -INF , PT ;  /* 0xff8000000f00780b */ /* 0x000fc80003fdd000 */
[----:B------:R-:W-:-:S05]  /*d880*/  FSEL R183, R15, RZ, P6 ;  /* 0x000000ff0fb77208 */ /* 0x000fca0003000000 */
[----:B------:R-:W-:Y:S01]  /*d890*/  FADD.FTZ R183, -R183, R219 ;  /* 0x000000dbb7b77221 */ /* 0x000fe20000010100 */
[----:B------:R-:W-:-:S05]  /*d8a0*/  FMUL.FTZ R219, R15, R13 ;  /* 0x0000000d0fdb7220 */ /* 0x000fca0000410000 */
[----:B------:R-:W-:Y:S02]  /*d8b0*/  FSEL R219, R219, RZ, P6 ;  /* 0x000000ffdbdb7208 */ /* 0x000fe40003000000 */
[----:B------:R-:W-:-:S03]  /*d8c0*/  ISETP.GT.AND P6, PT, R179, 0x28, PT ;  /* 0x00000028b300780c */ /* 0x000fc60003fc4270 */
[-CC-:B------:R-:W-:Y:S01]  /*d8d0*/  FFMA.FTZ R179, R168, R13.reuse, -R219.reuse ;  /* 0x0000000da8b37223 */ /* 0x180fe200000108db */
[-CC-:B------:R-:W-:Y:S01]  /*d8e0*/  FFMA.FTZ R152, R152, R13.reuse, -R219.reuse ;  /* 0x0000000d98987223 */ /* 0x180fe200000108db */
[-C--:B------:R-:W-:Y:S01]  /*d8f0*/  FMUL.FTZ R168, R183, R13.reuse ;  /* 0x0000000db7a87220 */ /* 0x080fe20000410000 */
[-CC-:B------:R-:W-:Y:S01]  /*d900*/  FFMA.FTZ R153, R153, R13.reuse, -R219.reuse ;  /* 0x0000000d99997223 */ /* 0x180fe200000108db */
[-CC-:B------:R-:W-:Y:S01]  /*d910*/  FFMA.FTZ R223, R14, R13.reuse, -R219.reuse ;  /* 0x0000000d0edf7223 */ /* 0x180fe200000108db */
[----:B------:R-:W-:Y:S01]  /*d920*/  VIADD R14, R209, 0x28c40 ;  /* 0x00028c40d10e7836 */ /* 0x000fe20000000000 */
[----:B------:R-:W-:Y:S01]  /*d930*/  FSEL R172, R172, -INF , P6 ;  /* 0xff800000acac7808 */ /* 0x000fe20003000000 */
[----:B------:R-:W-:Y:S01]  /*d940*/  MUFU.EX2 R152, R152 ;  /* 0x0000009800987308 */ /* 0x000fe20000000800 */
[-CC-:B------:R-:W-:Y:S01]  /*d950*/  FFMA.FTZ R161, R161, R13.reuse, -R219.reuse ;  /* 0x0000000da1a17223 */ /* 0x180fe200000108db */
[-CC-:B------:R-:W-:Y:S01]  /*d960*/  FFMA.FTZ R165, R165, R13.reuse, -R219.reuse ;  /* 0x0000000da5a57223 */ /* 0x180fe200000108db */
[----:B------:R-:W-:Y:S01]  /*d970*/  PRMT R14, R188, 0x654, R14 ;  /* 0x00000654bc0e7816 */ /* 0x000fe2000000000e */
[-CC-:B------:R-:W-:Y:S01]  /*d980*/  FFMA.FTZ R156, R156, R13.reuse, -R219.reuse ;  /* 0x0000000d9c9c7223 */ /* 0x180fe200000108db */
[-CC-:B------:R-:W-:Y:S01]  /*d990*/  FFMA.FTZ R157, R157, R13.reuse, -R219.reuse ;  /* 0x0000000d9d9d7223 */ /* 0x180fe200000108db */
[-CC-:B------:R-:W-:Y:S01]  /*d9a0*/  FFMA.FTZ R160, R160, R13.reuse, -R219.reuse ;  /* 0x0000000da0a07223 */ /* 0x180fe200000108db */
[----:B------:R0:W-:Y:S01]  /*d9b0*/  SYNCS.ARRIVE.TRANS64.RED.A1T0 RZ, [R14+URZ], RZ ;  /* 0x000000ff0eff79a7 */ /* 0x0001e2000810043f */
[----:B------:R-:W1:Y:S01]  /*d9c0*/  MUFU.EX2 R168, R168 ;  /* 0x000000a800a87308 */ /* 0x000e620000000800 */
[-CC-:B------:R-:W-:Y:S01]  /*d9d0*/  FFMA.FTZ R164, R164, R13.reuse, -R219.reuse ;  /* 0x0000000da4a47223 */ /* 0x180fe200000108db */
[-CC-:B------:R-:W-:Y:S01]  /*d9e0*/  FFMA.FTZ R169, R169, R13.reuse, -R219.reuse ;  /* 0x0000000da9a97223 */ /* 0x180fe200000108db */
[-CC-:B------:R-:W-:Y:S01]  /*d9f0*/  FFMA.FTZ R170, R170, R13.reuse, -R219.reuse ;  /* 0x0000000daaaa7223 */ /* 0x180fe200000108db */
[-CC-:B------:R-:W-:Y:S01]  /*da00*/  FFMA.FTZ R171, R171, R13.reuse, -R219.reuse ;  /* 0x0000000dabab7223 */ /* 0x180fe200000108db */
[-CC-:B------:R-:W-:Y:S01]  /*da10*/  FFMA.FTZ R174, R174, R13.reuse, -R219.reuse ;  /* 0x0000000daeae7223 */ /* 0x180fe200000108db */
[-CC-:B------:R-:W-:Y:S01]  /*da20*/  FFMA.FTZ R182, R182, R13.reuse, -R219.reuse ;  /* 0x0000000db6b67223 */ /* 0x180fe200000108db */
[----:B0-----:R-:W-:Y:S01]  /*da30*/  FMNMX.FTZ R14, R175, R218, !PT ;  /* 0x000000daaf0e7209 */ /* 0x001fe20007810000 */
[----:B------:R-:W0:Y:S01]  /*da40*/  MUFU.EX2 R153, R153 ;  /* 0x0000009900997308 */ /* 0x000e220000000800 */
[----:B------:R-:W-:-:S07]  /*da50*/  FFMA.FTZ R219, R222, R13, -R219 ;  /* 0x0000000ddedb7223 */ /* 0x000fce00000108db */
[----:B------:R-:W-:Y:S01]  /*da60*/  MUFU.EX2 R183, R161 ;  /* 0x000000a100b77308 */ /* 0x000fe20000000800 */
[----:B-1----:R-:W-:Y:S01]  /*da70*/  FFMA.FTZ R3, R168, R3, R152 ;  /* 0x00000003a8037223 */ /* 0x002fe20000010098 */
[-C--:B------:R-:W-:Y:S01]  /*da80*/  FMUL.FTZ R26, R26, R168.reuse ;  /* 0x000000a81a1a7220 */ /* 0x080fe20000410000 */
[-C--:B------:R-:W-:Y:S01]  /*da90*/  FMUL.FTZ R27, R27, R168.reuse ;  /* 0x000000a81b1b7220 */ /* 0x080fe20000410000 */
[-C--:B------:R-:W-:Y:S01]  /*daa0*/  FMUL.FTZ R30, R30, R168.reuse ;  /* 0x000000a81e1e7220 */ /* 0x080fe20000410000 */
[-C--:B------:R-:W-:Y:S01]  /*dab0*/  FMUL.FTZ R31, R31, R168.reuse ;  /* 0x000000a81f1f7220 */ /* 0x080fe20000410000 */
[-C--:B------:R-:W-:Y:S01]  /*dac0*/  FMUL.FTZ R34, R34, R168.reuse ;  /* 0x000000a822227220 */ /* 0x080fe20000410000 */
[----:B------:R-:W-:Y:S01]  /*dad0*/  FMUL.FTZ R35, R35, R168 ;  /* 0x000000a823237220 */ /* 0x000fe20000410000 */
[----:B------:R-:W-:Y:S01]  /*dae0*/  MUFU.EX2 R222, R165 ;  /* 0x000000a500de7308 */ /* 0x000fe20000000800 */
[C---:B0-----:R-:W-:Y:S01]  /*daf0*/  FADD.FTZ R3, R153.reuse, R3 ;  /* 0x0000000399037221 */ /* 0x041fe20000010000 */
[----:B------:R-:W-:Y:S01]  /*db00*/  F2FP.BF16.F32.PACK_AB R153, R153, R152 ;  /* 0x000000989999723e */ /* 0x000fe200000010ff */
[----:B------:R-:W-:Y:S01]  /*db10*/  FMUL.FTZ R38, R38, R168 ;  /* 0x000000a826267220 */ /* 0x000fe20000410000 */
[----:B------:R-:W-:Y:S01]  /*db20*/  FMNMX.FTZ R152, R178, R14, !PT ;  /* 0x0000000eb2987209 */ /* 0x000fe20007810000 */
[-C--:B------:R-:W-:Y:S01]  /*db30*/  FMUL.FTZ R39, R39, R168.reuse ;  /* 0x000000a827277220 */ /* 0x080fe20000410000 */
[-C--:B------:R-:W-:Y:S01]  /*db40*/  FMUL.FTZ R42, R42, R168.reuse ;  /* 0x000000a82a2a7220 */ /* 0x080fe20000410000 */
[----:B------:R-:W-:Y:S01]  /*db50*/  FMUL.FTZ R43, R43, R168 ;  /* 0x000000a82b2b7220 */ /* 0x000fe20000410000 */
[----:B------:R-:W-:Y:S01]  /*db60*/  FMNMX.FTZ R152, R154, R152, !PT ;  /* 0x000000989a987209 */ /* 0x000fe20007810000 */
[----:B------:R0:W-:Y:S01]  /*db70*/  MUFU.TANH R14, R173 ;  /* 0x000000ad000e7308 */ /* 0x0001e20000002400 */
        /* <DEDUP_REMOVED lines=8> */
[----:B0-----:R-:W-:Y:S01]  /*dc00*/  FMNMX.FTZ R173, R155, R152, !PT ;  /* 0x000000989bad7209 */ /* 0x001fe20007810000 */
[-C--:B------:R-:W-:Y:S01]  /*dc10*/  FMUL.FTZ R59, R59, R168.reuse ;  /* 0x000000a83b3b7220 */ /* 0x080fe20000410000 */
[-C--:B------:R-:W-:Y:S01]  /*dc20*/  FMUL.FTZ R62, R62, R168.reuse ;  /* 0x000000a83e3e7220 */ /* 0x080fe20000410000 */
[-C--:B------:R-:W-:Y:S01]  /*dc30*/  FMUL.FTZ R63, R63, R168.reuse ;  /* 0x000000a83f3f7220 */ /* 0x080fe20000410000 */
[----:B------:R-:W-:Y:S01]  /*dc40*/  FMNMX.FTZ R173, R158, R173, !PT ;  /* 0x000000ad9ead7209 */ /* 0x000fe20007810000 */
[-C--:B------:R-:W-:Y:S01]  /*dc50*/  FMUL.FTZ R66, R66, R168.reuse ;  /* 0x000000a842427220 */ /* 0x080fe20000410000 */
[-C--:B------:R-:W-:Y:S01]  /*dc60*/  FMUL.FTZ R67, R67, R168.reuse ;  /* 0x000000a843437220 */ /* 0x080fe20000410000 */
[----:B------:R0:W2:Y:S01]  /*dc70*/  MUFU.TANH R152, R176 ;  /* 0x000000b000987308 */ /* 0x0000a20000002400 */
        /* <DEDUP_REMOVED lines=8> */
[----:B0-----:R-:W-:Y:S01]  /*dd00*/  FMNMX.FTZ R176, R159, R173, !PT ;  /* 0x000000ad9fb07209 */ /* 0x001fe20007810000 */
[----:B-1----:R-:W-:Y:S01]  /*dd10*/  FADD.FTZ R3, R156, R3 ;  /* 0x000000039c037221 */ /* 0x002fe20000010000 */
[-C--:B------:R-:W-:Y:S01]  /*dd20*/  FMUL.FTZ R83, R83, R168.reuse ;  /* 0x000000a853537220 */ /* 0x080fe20000410000 */
[----:B------:R-:W-:Y:S01]  /*dd30*/  FMUL.FTZ R86, R86, R168 ;  /* 0x000000a856567220 */ /* 0x000fe20000410000 */
[----:B------:R-:W-:Y:S01]  /*dd40*/  FMNMX.FTZ R176, R162, R176, !PT ;  /* 0x000000b0a2b07209 */ /* 0x000fe20007810000 */
[-C--:B------:R-:W-:Y:S01]  /*dd50*/  FMUL.FTZ R87, R87, R168.reuse ;  /* 0x000000a857577220 */ /* 0x080fe20000410000 */
[----:B------:R-:W-:Y:S01]  /*dd60*/  FMUL.FTZ R90, R90, R168 ;  /* 0x000000a85a5a7220 */ /* 0x000fe20000410000 */
[----:B------:R0:W1:Y:S01]  /*dd70*/  MUFU.TANH R173, R177 ;  /* 0x000000b100ad7308 */ /* 0x0000620000002400 */
[----:B------:R-:W-:Y:S01]  /*dd80*/  FMNMX.FTZ R176, R163, R176, !PT ;  /* 0x000000b0a3b07209 */ /* 0x000fe20007810000 */
[-C--:B------:R-:W-:Y:S01]  /*dd90*/  FMUL.FTZ R91, R91, R168.reuse ;  /* 0x000000a85b5b7220 */ /* 0x080fe20000410000 */
[----:B--2---:R-:W-:Y:S01]  /*dda0*/  FSEL R152, R152, -INF , P2 ;  /* 0xff80000098987808 */ /* 0x004fe20001000000 */
[----:B------:R-:W-:Y:S01]  /*ddb0*/  FMUL.FTZ R94, R94, R168 ;  /* 0x000000a85e5e7220 */ /* 0x000fe20000410000 */
[----:B------:R-:W-:Y:S01]  /*ddc0*/  FMNMX.FTZ R176, R166, R176, !PT ;  /* 0x000000b0a6b07209 */ /* 0x000fe20007810000 */
[-C--:B------:R-:W-:Y:S01]  /*ddd0*/  FMUL.FTZ R95, R95, R168.reuse ;  /* 0x000000a85f5f7220 */ /* 0x080fe20000410000 */
[----:B------:R-:W-:Y:S01]  /*dde0*/  FMUL.FTZ R98, R98, R168 ;  /* 0x000000a862627220 */ /* 0x000fe20000410000 */
[----:B------:R-:W2:Y:S01]  /*ddf0*/  MUFU.EX2 R160, R160 ;  /* 0x000000a000a07308 */ /* 0x000ea20000000800 */
[----:B0-----:R-:W-:Y:S01]  /*de00*/  FMUL.FTZ R177, R180, UR44 ;  /* 0x0000002cb4b17c20 */ /* 0x001fe20008410000 */
[----:B------:R-:W-:Y:S01]  /*de10*/  FMNMX.FTZ R180, R167, R176, !PT ;  /* 0x000000b0a7b47209 */ /* 0x000fe20007810000 */
[----:B---3--:R-:W-:Y:S01]  /*de20*/  FADD.FTZ R3, R157, R3 ;  /* 0x000000039d037221 */ /* 0x008fe20000010000 */
[----:B------:R-:W-:Y:S01]  /*de30*/  FSEL R176, R14, -INF , P1 ;  /* 0xff8000000eb07808 */ /* 0x000fe20000800000 */
[----:B------:R-:W-:Y:S01]  /*de40*/  FMUL.FTZ R99, R99, R168 ;  /* 0x000000a863637220 */ /* 0x000fe20000410000 */
[----:B------:R-:W-:Y:S01]  /*de50*/  FMNMX.FTZ R180, R172, R180, !PT ;  /* 0x000000b4acb47209 */ /* 0x000fe20007810000 */
[-C--:B------:R-:W-:Y:S01]  /*de60*/  FMUL.FTZ R102, R102, R168.reuse ;  /* 0x000000a866667220 */ /* 0x080fe20000410000 */
[----:B------:R-:W0:Y:S01]  /*de70*/  MUFU.TANH R177, R177 ;  /* 0x000000b100b17308 */ /* 0x000e220000002400 */
[----:B------:R-:W-:Y:S01]  /*de80*/  ISETP.NE.AND P1, PT, R197, RZ, PT ;  /* 0x000000ffc500720c */ /* 0x000fe20003f25270 */
[----:B------:R-:W-:Y:S01]  /*de90*/  FMUL.FTZ R103, R103, R168 ;  /* 0x000000a867677220 */ /* 0x000fe20000410000 */
[----:B------:R-:W-:Y:S01]  /*dea0*/  FMNMX.FTZ R14, R176, R180, !PT ;  /* 0x000000b4b00e7209 */ /* 0x000fe20007810000 */
[-C--:B------:R-:W-:Y:S01]  /*deb0*/  FMUL.FTZ R106, R106, R168.reuse ;  /* 0x000000a86a6a7220 */ /* 0x080fe20000410000 */
[----:B-1----:R-:W-:Y:S01]  /*dec0*/  FSEL R180, R173, -INF , P3 ;  /* 0xff800000adb47808 */ /* 0x002fe20001800000 */
[----:B------:R-:W-:Y:S01]  /*ded0*/  FMUL.FTZ R107, R107, R168 ;  /* 0x000000a86b6b7220 */ /* 0x000fe20000410000 */
[----:B------:R-:W-:Y:S01]  /*dee0*/  FMNMX.FTZ R14, R152, R14, !PT ;  /* 0x0000000e980e7209 */ /* 0x000fe20007810000 */
[----:B------:R-:W1:Y:S01]  /*def0*/  MUFU.EX2 R164, R164 ;  /* 0x000000a400a47308 */ /* 0x000e620000000800 */
[----:B--2---:R-:W-:Y:S01]  /*df00*/  FADD.FTZ R3, R160, R3 ;  /* 0x00000003a0037221 */ /* 0x004fe20000010000 */
[----:B------:R-:W-:Y:S01]  /*df10*/  FMUL.FTZ R110, R110, R168 ;  /* 0x000000a86e6e7220 */ /* 0x000fe20000410000 */
[----:B------:R-:W-:Y:S01]  /*df20*/  FMNMX.FTZ R14, R180, R14, !PT ;  /* 0x0000000eb40e7209 */ /* 0x000fe20007810000 */
[-C--:B------:R-:W-:Y:S01]  /*df30*/  FMUL.FTZ R111, R111, R168.reuse ;  /* 0x000000a86f6f7220 */ /* 0x080fe20000410000 */
[----:B------:R-:W-:Y:S01]  /*df40*/  FADD.FTZ R3, R183, R3 ;  /* 0x00000003b7037221 */ /* 0x000fe20000010000 */
[-C--:B------:R-:W-:Y:S01]  /*df50*/  FMUL.FTZ R114, R114, R168.reuse ;  /* 0x000000a872727220 */ /* 0x080fe20000410000 */
[-C--:B------:R-:W-:Y:S01]  /*df60*/  FMUL.FTZ R115, R115, R168.reuse ;  /* 0x000000a873737220 */ /* 0x080fe20000410000 */
[----:B------:R-:W-:Y:S01]  /*df70*/  MUFU.EX2 R169, R169 ;  /* 0x000000a900a97308 */ /* 0x000fe20000000800 */
[----:B0-----:R-:W-:Y:S01]  /*df80*/  FSEL R177, R177, -INF , P4 ;  /* 0xff800000b1b17808 */ /* 0x001fe20002000000 */
[-C--:B------:R-:W-:Y:S01]  /*df90*/  FMUL.FTZ R118, R118, R168.reuse ;  /* 0x000000a876767220 */ /* 0x080fe20000410000 */
[-C--:B------:R-:W-:Y:S01]  /*dfa0*/  FMUL.FTZ R119, R119, R168.reuse ;  /* 0x000000a877777220 */ /* 0x080fe20000410000 */
[----:B------:R-:W-:Y:S01]  /*dfb0*/  FMUL.FTZ R122, R122, R168 ;  /* 0x000000a87a7a7220 */ /* 0x000fe20000410000 */
[----:B------:R-:W-:Y:S01]  /*dfc0*/  FMNMX.FTZ R14, R177, R14, !PT ;  /* 0x0000000eb10e7209 */ /* 0x000fe20007810000 */
[-C--:B------:R-:W-:Y:S01]  /*dfd0*/  FMUL.FTZ R123, R123, R168.reuse ;  /* 0x000000a87b7b7220 */ /* 0x080fe20000410000 */
[----:B------:R-:W-:Y:S01]  /*dfe0*/  FMUL.FTZ R126, R126, R168 ;  /* 0x000000a87e7e7220 */ /* 0x000fe20000410000 */
[----:B------:R-:W-:Y:S01]  /*dff0*/  MUFU.EX2 R170, R170 ;  /* 0x000000aa00aa7308 */ /* 0x000fe20000000800 */
[----:B------:R-:W-:Y:S01]  /*e000*/  FMNMX.FTZ R14, R181, R14, !PT ;  /* 0x0000000eb50e7209 */ /* 0x000fe20007810000 */
[----:B-1----:R-:W-:Y:S01]  /*e010*/  FADD.FTZ R3, R164, R3 ;  /* 0x00000003a4037221 */ /* 0x002fe20000010000 */
[-C--:B------:R-:W-:Y:S01]  /*e020*/  FMUL.FTZ R127, R127, R168.reuse ;  /* 0x000000a87f7f7220 */ /* 0x080fe20000410000 */
[-C--:B------:R-:W-:Y:S01]  /*e030*/  FMUL.FTZ R130, R130, R168.reuse ;  /* 0x000000a882827220 */ /* 0x080fe20000410000 */
[-C--:B------:R-:W-:Y:S01]  /*e040*/  FMUL.FTZ R131, R131, R168.reuse ;  /* 0x000000a883837220 */ /* 0x080fe20000410000 */
[----:B------:R-:W0:Y:S01]  /*e050*/  SHFL.BFLY PT, R173, R14, 0x2, 0x1f ;  /* 0x0c401f000ead7f89 */ /* 0x000e2200000e0000 */
        /* <DEDUP_REMOVED lines=11> */
[----:B------:R-:W-:-:S06]  /*e110*/  FMUL.FTZ R151, R151, R168 ;  /* 0x000000a897977220 */ /* 0x000fcc0000410000 */
[----:B------:R-:W-:Y:S01]  /*e120*/  MUFU.EX2 R182, R182 ;  /* 0x000000b600b67308 */ /* 0x000fe20000000800 */
[----:B0-----:R-:W-:-:S05]  /*e130*/  FMNMX.FTZ R14, R14, R173, !PT ;  /* 0x000000ad0e0e7209 */ /* 0x001fca0007810000 */
[----:B------:R-:W0:Y:S02]  /*e140*/  SHFL.BFLY PT, R173, R14, 0x1, 0x1f ;  /* 0x0c201f000ead7f89 */ /* 0x000e2400000e0000 */
[----:B0-----:R-:W-:-:S04]  /*e150*/  FMNMX.FTZ R14, R14, R173, !PT ;  /* 0x000000ad0e0e7209 */ /* 0x001fc80007810000 */
[----:B------:R-:W-:-:S04]  /*e160*/  FSETP.NEU.FTZ.AND P2, PT, R14, -INF , PT ;  /* 0xff8000000e00780b */ /* 0x000fc80003f5d000 */
[----:B------:R-:W-:-:S05]  /*e170*/  FSEL R161, R14, RZ, P2 ;  /* 0x000000ff0ea17208 */ /* 0x000fca0001000000 */
[----:B------:R-:W-:Y:S02]  /*e180*/  FADD.FTZ R165, -R161, R218 ;  /* 0x000000daa1a57221 */ /* 0x000fe40000010100 */
[----:B------:R0:W-:Y:S02]  /*e190*/  MUFU.EX2 R161, R179 ;  /* 0x000000b300a17308 */ /* 0x0001e40000000800 */
[----:B------:R-:W-:-:S06]  /*e1a0*/  FMUL.FTZ R165, R165, R13 ;  /* 0x0000000da5a57220 */ /* 0x000fcc0000410000 */
[----:B------:R1:W2:Y:S01]  /*e1b0*/  MUFU.EX2 R173, R165 ;  /* 0x000000a500ad7308 */ /* 0x0002a20000000800 */
[----:B0-----:R-:W-:Y:S01]  /*e1c0*/  FMUL.FTZ R179, R14, R13 ;  /* 0x0000000d0eb37220 */ /* 0x001fe20000410000 */
[----:B-1----:R-:W-:-:S04]  /*e1d0*/  @!P1 IMAD R165, R220, 0x40, R191 ;  /* 0x00000040dca59824 */ /* 0x002fc800078e02bf */
[----:B------:R-:W-:Y:S02]  /*e1e0*/  @!P1 IMAD R165, R165, 0x4, R2 ;  /* 0x00000004a5a59824 */ /* 0x000fe400078e0202 */
[----:B--2---:R-:W-:-:S03]  /*e1f0*/  FMUL.FTZ R24, R24, R173 ;  /* 0x000000ad18187220 */ /* 0x004fc60000410000 */
        /* <DEDUP_REMOVED lines=14> */
[----:B0-----:R0:W-:Y:S01]  /*e2e0*/  MUFU.EX2 R165, R174 ;  /* 0x000000ae00a57308 */ /* 0x0011e20000000800 */
        /* <DEDUP_REMOVED lines=8> */
[----:B0-----:R-:W-:Y:S01]  /*e370*/  FSEL R174, R179, RZ, P2 ;  /* 0x000000ffb3ae7208 */ /* 0x001fe20001000000 */
[-C--:B------:R-:W-:Y:S01]  /*e380*/  FMUL.FTZ R65, R65, R173.reuse ;  /* 0x000000ad41417220 */ /* 0x080fe20000410000 */
[-C--:B------:R-:W-:Y:S01]  /*e390*/  FMUL.FTZ R68, R68, R173.reuse ;  /* 0x000000ad44447220 */ /* 0x080fe20000410000 */
[-C--:B------:R-:W-:Y:S01]  /*e3a0*/  FMUL.FTZ R69, R69, R173.reuse ;  /* 0x000000ad45457220 */ /* 0x080fe20000410000 */
[----:B------:R-:W-:Y:S01]  /*e3b0*/  FMUL.FTZ R72, R72, R173 ;  /* 0x000000ad48487220 */ /* 0x000fe20000410000 */
        /* <DEDUP_REMOVED lines=17> */
[----:B------:R-:W-:Y:S01]  /*e4d0*/  FFMA.FTZ R174, R181, R13, -R174 ;  /* 0x0000000db5ae7223 */ /* 0x000fe200000108ae */
        /* <DEDUP_REMOVED lines=10> */
[----:B------:R3:W4:Y:S01]  /*e580*/  MUFU.EX2 R175, R155 ;  /* 0x0000009b00af7308 */ /* 0x0007220000000800 */
        /* <DEDUP_REMOVED lines=8> */
[----:B---3--:R-:W-:Y:S01]  /*e610*/  F2FP.BF16.F32.PACK_AB R155, R157, R156 ;  /* 0x0000009c9d9b723e */ /* 0x008fe200000010ff */
[----:B0-----:R-:W-:Y:S01]  /*e620*/  FFMA.FTZ R156, R173, R0, R152 ;  /* 0x00000000ad9c7223 */ /* 0x001fe20000010098 */
[----:B------:R-:W-:Y:S01]  /*e630*/  FADD.FTZ R0, R222, R3 ;  /* 0x00000003de007221 */ /* 0x000fe20000010000 */
[----:B------:R-:W-:Y:S01]  /*e640*/  F2FP.BF16.F32.PACK_AB R157, R183, R160 ;  /* 0x000000a0b79d723e */ /* 0x000fe200000010ff */
[-C--:B------:R-:W-:Y:S01]  /*e650*/  FMUL.FTZ R105, R105, R173.reuse ;  /* 0x000000ad69697220 */ /* 0x080fe20000410000 */
[C---:B-1----:R-:W-:Y:S01]  /*e660*/  FADD.FTZ R156, R178.reuse, R156 ;  /* 0x0000009cb29c7221 */ /* 0x042fe20000010000 */
[----:B------:R-:W-:Y:S01]  /*e670*/  F2FP.BF16.F32.PACK_AB R152, R178, R152 ;  /* 0x00000098b298723e */ /* 0x000fe200000010ff */
[----:B------:R0:W1:Y:S01]  /*e680*/  MUFU.EX2 R181, R159 ;  /* 0x0000009f00b57308 */ /* 0x0000620000000800 */
[-C--:B------:R-:W-:Y:S01]  /*e690*/  FMUL.FTZ R108, R108, R173.reuse ;  /* 0x000000ad6c6c7220 */ /* 0x080fe20000410000 */
[----:B--2---:R-:W-:Y:S01]  /*e6a0*/  FADD.FTZ R156, R154, R156 ;  /* 0x0000009c9a9c7221 */ /* 0x004fe20000010000 */
[----:B----4-:R-:W-:Y:S01]  /*e6b0*/  F2FP.BF16.F32.PACK_AB R154, R175, R154 ;  /* 0x0000009aaf9a723e */ /* 0x010fe200000010ff */
[----:B------:R-:W-:Y:S01]  /*e6c0*/  BAR.SYNC.DEFER_BLOCKING 0xf, 0x100 ;  /* 0x03c4000000007b1d */ /* 0x000fe20000010000 */
[-C--:B------:R-:W-:Y:S01]  /*e6d0*/  FMUL.FTZ R109, R109, R173.reuse ;  /* 0x000000ad6d6d7220 */ /* 0x080fe20000410000 */
[----:B------:R-:W-:Y:S01]  /*e6e0*/  FADD.FTZ R156, R175, R156 ;  /* 0x0000009caf9c7221 */ /* 0x000fe20000010000 */
[-C--:B------:R-:W-:Y:S01]  /*e6f0*/  FMUL.FTZ R112, R112, R173.reuse ;  /* 0x000000ad70707220 */ /* 0x080fe20000410000 */
[-C--:B------:R-:W-:Y:S01]  /*e700*/  FMUL.FTZ R113, R113, R173.reuse ;  /* 0x000000ad71717220 */ /* 0x080fe20000410000 */
[----:B0-----:R-:W-:Y:S01]  /*e710*/  F2FP.BF16.F32.PACK_AB R159, R222, R164 ;  /* 0x000000a4de9f723e */ /* 0x001fe200000010ff */
[----:B------:R-:W0:Y:S01]  /*e720*/  MUFU.EX2 R162, R162 ;  /* 0x000000a200a27308 */ /* 0x000e220000000800 */
[----:B-----5:R-:W-:Y:S01]  /*e730*/  FADD.FTZ R156, R158, R156 ;  /* 0x0000009c9e9c7221 */ /* 0x020fe20000010000 */
[-C--:B------:R-:W-:Y:S01]  /*e740*/  FMUL.FTZ R116, R116, R173.reuse ;  /* 0x000000ad74747220 */ /* 0x080fe20000410000 */
[-C--:B------:R-:W-:Y:S01]  /*e750*/  FMUL.FTZ R117, R117, R173.reuse ;  /* 0x000000ad75757220 */ /* 0x080fe20000410000 */
[-C--:B------:R-:W-:Y:S01]  /*e760*/  FMUL.FTZ R120, R120, R173.reuse ;  /* 0x000000ad78787220 */ /* 0x080fe20000410000 */
[-C--:B------:R-:W-:Y:S01]  /*e770*/  FMUL.FTZ R121, R121, R173.reuse ;  /* 0x000000ad79797220 */ /* 0x080fe20000410000 */
[-C--:B------:R-:W-:Y:S01]  /*e780*/  FMUL.FTZ R124, R124, R173.reuse ;  /* 0x000000ad7c7c7220 */ /* 0x080fe20000410000 */
[----:B-1----:R-:W-:Y:S01]  /*e790*/  FADD.FTZ R156, R181, R156 ;  /* 0x0000009cb59c7221 */ /* 0x002fe20000010000 */
        /* <DEDUP_REMOVED lines=10> */
[----:B------:R-:W-:Y:S01]  /*e840*/  F2FP.BF16.F32.PACK_AB R156, R181, R158 ;  /* 0x0000009eb59c723e */ /* 0x000fe200000010ff */
[----:B------:R0:W-:Y:S01]  /*e850*/  STSM.16.M88.4 [R201+0x26800], R152 ;  /* 0x02680098c9007844 */ /* 0x0001e20000000200 */
        /* <DEDUP_REMOVED lines=8> */
[----:B------:R-:W-:Y:S01]  /*e8e0*/  F2FP.BF16.F32.PACK_AB R163, R171, R170 ;  /* 0x000000aaaba3723e */ /* 0x000fe200000010ff */
[----:B------:R-:W-:-:S02]  /*e8f0*/  FMUL.FTZ R149, R149, R173 ;  /* 0x000000ad95957220 */ /* 0x000fc40000410000 */
[----:B------:R0:W-:Y:S01]  /*e900*/  STSM.16.M88.4 [R204], R156 ;  /* 0x0000009ccc007844 */ /* 0x0001e20000000200 */
[----:B------:R-:W1:Y:S01]  /*e910*/  MUFU.EX2 R172, R172 ;  /* 0x000000ac00ac7308 */ /* 0x000e620000000800 */
[----:B--2---:R-:W-:Y:S01]  /*e920*/  FADD.FTZ R160, R166, R3 ;  /* 0x00000003a6a07221 */ /* 0x004fe20000010000 */
[----:B------:R-:W-:Y:S01]  /*e930*/  FADD.FTZ R3, R161, R0 ;  /* 0x00000000a1037221 */ /* 0x000fe20000010000 */
[----:B------:R-:W-:-:S03]  /*e940*/  F2FP.BF16.F32.PACK_AB R161, R169, R161 ;  /* 0x000000a1a9a1723e */ /* 0x000fc600000010ff */
[----:B------:R-:W-:Y:S02]  /*e950*/  FADD.FTZ R3, R169, R3 ;  /* 0x00000003a9037221 */ /* 0x000fe40000010000 */
[----:B------:R-:W2:Y:S01]  /*e960*/  MUFU.EX2 R176, R176 ;  /* 0x000000b000b07308 */ /* 0x000ea20000000800 */
[C---:B---3--:R-:W-:Y:S01]  /*e970*/  FADD.FTZ R0, R167.reuse, R160 ;  /* 0x000000a0a7007221 */ /* 0x048fe20000010000 */
[----:B------:R-:W-:Y:S01]  /*e980*/  FADD.FTZ R3, R170, R3 ;  /* 0x00000003aa037221 */ /* 0x000fe20000010000 */
[----:B------:R-:W-:-:S03]  /*e990*/  F2FP.BF16.F32.PACK_AB R160, R167, R166 ;  /* 0x000000a6a7a0723e */ /* 0x000fc600000010ff */
[----:B------:R-:W-:Y:S02]  /*e9a0*/  FADD.FTZ R3, R171, R3 ;  /* 0x00000003ab037221 */ /* 0x000fe40000010000 */
[----:B------:R-:W3:Y:S01]  /*e9b0*/  MUFU.EX2 R164, R179 ;  /* 0x000000b300a47308 */ /* 0x000ee20000000800 */
[----:B-1----:R-:W-:Y:S01]  /*e9c0*/  FADD.FTZ R0, R172, R0 ;  /* 0x00000000ac007221 */ /* 0x002fe20000010000 */
[----:B------:R-:W-:Y:S01]  /*e9d0*/  FADD.FTZ R3, R165, R3 ;  /* 0x00000003a5037221 */ /* 0x000fe20000010000 */
[----:B------:R-:W-:-:S03]  /*e9e0*/  F2FP.BF16.F32.PACK_AB R165, R223, R165 ;  /* 0x000000a5dfa5723e */ /* 0x000fc600000010ff */
[----:B------:R-:W-:Y:S02]  /*e9f0*/  FADD.FTZ R3, R223, R3 ;  /* 0x00000003df037221 */ /* 0x000fe40000010000 */
[----:B------:R-:W1:Y:S01]  /*ea00*/  MUFU.EX2 R180, R180 ;  /* 0x000000b400b47308 */ /* 0x000e620000000800 */
[----:B--2---:R-:W-:Y:S01]  /*ea10*/  FADD.FTZ R0, R176, R0 ;  /* 0x00000000b0007221 */ /* 0x004fe20000010000 */
[----:B------:R-:W-:Y:S01]  /*ea20*/  FADD.FTZ R3, R182, R3 ;  /* 0x00000003b6037221 */ /* 0x000fe20000010000 */
[----:B------:R-:W-:-:S05]  /*ea30*/  F2FP.BF16.F32.PACK_AB R162, R176, R172 ;  /* 0x000000acb0a2723e */ /* 0x000fca00000010ff */
[----:B------:R-:W2:Y:S01]  /*ea40*/  MUFU.EX2 R177, R177 ;  /* 0x000000b100b17308 */ /* 0x000ea20000000800 */
[----:B---3--:R-:W-:Y:S01]  /*ea50*/  FADD.FTZ R0, R164, R0 ;  /* 0x00000000a4007221 */ /* 0x008fe20000010000 */
[----:B------:R0:W-:Y:S06]  /*ea60*/  STSM.16.M88.4 [R202], R160 ;  /* 0x000000a0ca007844 */ /* 0x0001ec0000000200 */
[----:B------:R-:W3:Y:S01]  /*ea70*/  MUFU.EX2 R166, R174 ;  /* 0x000000ae00a67308 */ /* 0x000ee20000000800 */
[C---:B-1----:R-:W-:Y:S01]  /*ea80*/  FADD.FTZ R0, R180.reuse, R0 ;  /* 0x00000000b4007221 */ /* 0x042fe20000010000 */
[----:B------:R-:W-:-:S06]  /*ea90*/  F2FP.BF16.F32.PACK_AB R164, R180, R164 ;  /* 0x000000a4b4a4723e */ /* 0x000fcc00000010ff */
[----:B------:R-:W1:Y:S01]  /*eaa0*/  MUFU.EX2 R167, R219 ;  /* 0x000000db00a77308 */ /* 0x000e620000000800 */
[----:B--2---:R-:W-:-:S04]  /*eab0*/  FADD.FTZ R0, R177, R0 ;  /* 0x00000000b1007221 */ /* 0x004fc80000010000 */
[C---:B---3--:R-:W-:Y:S01]  /*eac0*/  FADD.FTZ R0, R166.reuse, R0 ;  /* 0x00000000a6007221 */ /* 0x048fe20000010000 */
[----:B------:R-:W-:Y:S01]  /*ead0*/  F2FP.BF16.F32.PACK_AB R166, R166, R177 ;  /* 0x000000b1a6a6723e */ /* 0x000fe200000010ff */
[C---:B-1----:R-:W-:Y:S01]  /*eae0*/  FADD.FTZ R3, R167.reuse, R3 ;  /* 0x00000003a7037221 */ /* 0x042fe20000010000 */
[----:B------:R-:W-:-:S05]  /*eaf0*/  F2FP.BF16.F32.PACK_AB R167, R167, R182 ;  /* 0x000000b6a7a7723e */ /* 0x000fca00000010ff */
[----:B------:R0:W-:Y:S01]  /*eb00*/  STSM.16.M88.4 [R203], R164 ;  /* 0x000000a4cb007844 */ /* 0x0001e20000000200 */
[----:B------:R-:W-:Y:S05]  /*eb10*/  @!P0 BRA `(.L_x_7998) ;  /* 0x0000000000048947 */ /* 0x000fea0003800000 */
[----:B------:R-:W-:Y:S01]  /*eb20*/  BPT.TRAP 0x1 ;  /* 0x000000040000795c */ /* 0x000fe20000300000 */
.L_x_7998:
[----:B------:R1:W2:Y:S01]  /*eb30*/  SYNCS.PHASECHK.TRANS64.TRYWAIT P1, [R209+URZ+0x28c50], R213 ;  /* 0x028c50d5d10075a7 */ /* 0x0002a2000802017f */
[----:B------:R-:W-:Y:S05]  /*eb40*/  @!P0 BRA `(.L_x_7999) ;  /* 0x0000000000048947 */ /* 0x000fea0003800000 */
[----:B------:R-:W-:Y:S01]  /*eb50*/  BPT.TRAP 0x1 ;  /* 0x000000040000795c */ /* 0x000fe20000300000 */
.L_x_7999:
[----:B------:R-:W-:Y:S04]  /*eb60*/  BSSY B2, `(.L_x_8000) ;  /* 0x0000004000027945 */ /* 0x000fe80003800000 */
[----:B--2---:R-:W-:Y:S05]  /*eb70*/  @P1 BRA `(.L_x_8001) ;  /* 0x0000000000081947 */ /* 0x004fea0003800000 */
[----:B------:R-:W2:Y:S02]  /*eb80*/  SYNCS.PHASECHK.TRANS64.TRYWAIT P1, [R209+URZ+0x28c50], R213 ;  /* 0x028c50d5d10075a7 */ /* 0x000ea4000802017f */
[----:B--2---:R-:W-:Y:S05]  /*eb90*/  @!P1 BRA `(.L_x_8002) ;  /* 0x0000010c00c09947 */ /* 0x004fea0003800000 */
.L_x_8001:
[----:B------:R-:W-:Y:S05]  /*eba0*/  BSYNC B2 ;  /* 0x0000000000027941 */ /* 0x000fea0003800000 */
.L_x_8000:
        /* <DEDUP_REMOVED lines=40> */
.L_x_8003:
[----:B------:R-:W-:Y:S01]  /*ee30*/  ISETP.GT.AND P1, PT, R21, R20, PT ;  /* 0x000000141500720c */ /* 0x000fe20003f24270 */
[----:B-12---:R-:W-:Y:S02]  /*ee40*/  VIADD R209, R209, 0x28c60 ;  /* 0x00028c60d1d17836 */ /* 0x006fe40000000000 */
        /* <DEDUP_REMOVED lines=8> */
.L_x_7991:
[----:B0-----:R-:W-:-:S07]  /*eed0*/  IMAD.MOV.U32 R209, RZ, RZ, R21 ;  /* 0x000000ffffd17224 */ /* 0x001fce00078e0015 */
.L_x_7990:
[----:B------:R-:W-:Y:S05]  /*eee0*/  BSYNC B1 ;  /* 0x0000000000017941 */ /* 0x000fea0003800000 */
.L_x_7989:
[----:B------:R-:W-:Y:S01]  /*eef0*/  ISETP.GE.AND P1, PT, R209, R205, PT ;  /* 0x000000cdd100720c */ /* 0x000fe20003f26270 */
[----:B------:R-:W-:-:S12]  /*ef00*/  BSSY B0, `(.L_x_8005) ;  /* 0x00001e5000007945 */ /* 0x000fd80003800000 */
[----:B------:R-:W-:Y:S05]  /*ef10*/  @!P1 BRA `(.L_x_8006) ;  /* 0x0000001c008c9947 */ /* 0x000fea0003800000 */
[----:B------:R-:W-:Y:S02]  /*ef20*/  IMAD.MOV.U32 R21, RZ, RZ, R15 ;  /* 0x000000ffff157224 */ /* 0x000fe400078e000f */
[----:B------:R-:W-:Y:S02]  /*ef30*/  IMAD.MOV.U32 R213, RZ, RZ, R14 ;  /* 0x000000ffffd57224 */ /* 0x000fe400078e000e */
[----:B------:R-:W-:-:S07]  /*ef40*/  IMAD.MOV.U32 R200, RZ, RZ, R19 ;  /* 0x000000ffffc87224 */ /* 0x000fce00078e0013 */
.L_x_8019:
[----:B------:R-:W-:-:S05]  /*ef50*/  VIADD R19, R200, 0x1 ;  /* 0x00000001c8137836 */ /* 0x000fca0000000000 */
[----:B------:R-:W-:-:S04]  /*ef60*/  ISETP.NE.AND P1, PT, R19, 0x2, PT ;  /* 0x000000021300780c */ /* 0x000fc80003f25270 */
[----:B------:R-:W-:Y:S02]  /*ef70*/  SEL R13, RZ, 0x1, P1 ;  /* 0x00000001ff0d7807 */ /* 0x000fe40000800000 */
[----:B------:R-:W-:Y:S02]  /*ef80*/  SEL R19, R19, RZ, P1 ;  /* 0x000000ff13137207 */ /* 0x000fe40000800000 */
[----:B------:R-:W-:Y:S01]  /*ef90*/  LOP3.LUT R22, R22, R13, RZ, 0x3c, !PT ;  /* 0x0000000d16167212 */ /* 0x000fe200078e3cff */
[----:B0-----:R-:W-:Y:S06]  /*efa0*/  @!P0 BRA `(.L_x_8007) ;  /* 0x0000000000048947 */ /* 0x001fec0003800000 */
[----:B------:R-:W-:Y:S01]  /*efb0*/  BPT.TRAP 0x1 ;  /* 0x000000040000795c */ /* 0x000fe20000300000 */
.L_x_8007:
[----:B------:R-:W-:Y:S01]  /*efc0*/  IMAD R198, R19, 0x8, R2 ;  /* 0x0000000813c67824 */ /* 0x000fe200078e0202 */
[----:B------:R-:W-:-:S04]  /*efd0*/  SHF.L.U32 R20, R22, 0x1f, RZ ;  /* 0x0000001f16147819 */ /* 0x000fc800000006ff */
[----:B------:R0:W1:Y:S01]  /*efe0*/  SYNCS.PHASECHK.TRANS64.TRYWAIT P1, [R198+URZ+0x28c30], R20 ;  /* 0x028c3014c60075a7 */ /* 0x000062000802017f */
[----:B------:R-:W-:Y:S05]  /*eff0*/  @!P0 BRA `(.L_x_8008) ;  /* 0x0000000000048947 */ /* 0x000fea0003800000 */
[----:B------:R-:W-:Y:S01]  /*f000*/  BPT.TRAP 0x1 ;  /* 0x000000040000795c */ /* 0x000fe20000300000 */
.L_x_8008:
[----:B------:R-:W-:Y:S01]  /*f010*/  BSSY B1, `(.L_x_8009) ;  /* 0x0000006000017945 */ /* 0x000fe20003800000 */
[----:B------:R-:W-:Y:S02]  /*f020*/  IMAD R154, R19, 0x200, R12 ;  /* 0x00000200139a7824 */ /* 0x000fe400078e020c */
[----:B------:R-:W-:Y:S01]  /*f030*/  IMAD.MOV.U32 R155, RZ, RZ, 0x40000040 ;  /* 0x40000040ff9b7424 */ /* 0x000fe200078e00ff */
[----:B-1----:R-:W-:Y:S06]  /*f040*/  @P1 BRA `(.L_x_8010) ;  /* 0x0000000000081947 */ /* 0x002fec0003800000 */
[----:B------:R-:W1:Y:S02]  /*f050*/  SYNCS.PHASECHK.TRANS64.TRYWAIT P1, [R198+URZ+0x28c30], R20 ;  /* 0x028c3014c60075a7 */ /* 0x000e64000802017f */
[----:B-1----:R-:W-:Y:S05]  /*f060*/  @!P1 BRA `(.L_x_8011) ;  /* 0x0000010800a09947 */ /* 0x002fea0003800000 */
.L_x_8010:
[----:B------:R-:W-:Y:S05]  /*f070*/  BSYNC B1 ;  /* 0x0000000000017941 */ /* 0x000fea0003800000 */
.L_x_8009:
        /* <DEDUP_REMOVED lines=36> */
.L_x_8012:
        /* <DEDUP_REMOVED lines=108> */
[----:B------:R-:W-:Y:S01]  /*f980*/  FMUL.FTZ R36, R36, R180 ;  /* 0x000000b424247220 */ /* 0x000fe20000410000 */
        /* <DEDUP_REMOVED lines=99> */
[----:B------:R-:W2:Y:S01]  /*ffc0*/  MUFU.EX2 R213, R160 ;  /* 0x000000a000d57308 */ /* 0x000ea20000000800 */
[----:B------:R-:W3:Y:S07]  /*ffd0*/  SHFL.BFLY PT, R218, R15, 0x1, 0x1f ;  /* 0x0c201f000fda7f89 */ /* 0x000eee00000e0000 */
[----:B------:R4:W5:Y:S08]  /*ffe0*/  MUFU.EX2 R160, R165 ;  /* 0x000000a500a07308 */ /* 0x0009700000000800 */
[----:B------:R-:W0:Y:S01]  /*fff0*/  MUFU.EX2 R176, R176 ;  /* 0x000000b000b07308 */ /* 0x000e220000000800 */
[----:B----4-:R-:W-:-:S02]  /*10000*/  @!P1 IMAD R165, R200, 0x40, R191 ;  /* 0x00000040c8a59824 */ /* 0x010fc400078e02bf */
[----:B--2---:R-:W-:Y:S02]  /*10010*/  FADD.FTZ R0, R213, R0 ;  /* 0x00000000d5007221 */ /* 0x004fe40000010000 */
[----:B------:R-:W-:Y:S02]  /*10020*/  @!P1 IMAD R165, R165, 0x4, R2 ;  /* 0x00000004a5a59824 */ /* 0x000fe400078e0202 */
[----:B------:R-:W-:Y:S01]  /*10030*/  FADD.FTZ R0, R161, R0 ;  /* 0x00000000a1007221 */ /* 0x000fe20000010000 */
[----:B------:R-:W2:Y:S01]  /*10040*/  MUFU.EX2 R177, R177 ;  /* 0x000000b100b17308 */ /* 0x000ea20000000800 */
[----:B---3--:R-:W-:Y:S01]  /*10050*/  FMNMX.FTZ R15, R15, R218, !PT ;  /* 0x000000da0f0f7209 */ /* 0x008fe20007810000 */
[----:B------:R-:W-:Y:S01]  /*10060*/  @!P1 STS [R165+0x28800], R180 ;  /* 0x028800b4a5009388 */ /* 0x000fe20000000800 */
[----:B------:R-:W-:-:S03]  /*10070*/  FADD.FTZ R0, R164, R0 ;  /* 0x00000000a4007221 */ /* 0x000fc60000010000 */
[----:B------:R-:W-:Y:S01]  /*10080*/  FADD.FTZ R21, -R15, R21 ;  /* 0x000000150f157221 */ /* 0x000fe20000010100 */
[----:B-----5:R-:W-:Y:S01]  /*10090*/  FADD.FTZ R0, R160, R0 ;  /* 0x00000000a0007221 */ /* 0x020fe20000010000 */
[C---:B------:R-:W-:Y:S02]  /*100a0*/  F2FP.BF16.F32.PACK_AB R160, R168.reuse, R160 ;  /* 0x000000a0a8a0723e */ /* 0x040fe400000010ff */
[----:B------:R-:W-:Y:S01]  /*100b0*/  FMUL.FTZ R21, R21, R13 ;  /* 0x0000000d15157220 */ /* 0x000fe20000410000 */
[----:B------:R-:W-:-:S04]  /*100c0*/  FADD.FTZ R0, R168, R0 ;  /* 0x00000000a8007221 */ /* 0x000fc80000010000 */
[----:B------:R-:W-:Y:S01]  /*100d0*/  FADD.FTZ R0, R169, R0 ;  /* 0x00000000a9007221 */ /* 0x000fe20000010000 */
[----:B------:R-:W3:Y:S03]  /*100e0*/  MUFU.EX2 R21, R21 ;  /* 0x0000001500157308 */ /* 0x000ee60000000800 */
[----:B------:R-:W-:-:S04]  /*100f0*/  FADD.FTZ R0, R172, R0 ;  /* 0x00000000ac007221 */ /* 0x000fc80000010000 */
[----:B------:R-:W-:-:S04]  /*10100*/  FADD.FTZ R0, R173, R0 ;  /* 0x00000000ad007221 */ /* 0x000fc80000010000 */
[----:B0-----:R-:W-:-:S04]  /*10110*/  FADD.FTZ R0, R176, R0 ;  /* 0x00000000b0007221 */ /* 0x001fc80000010000 */
[----:B--2---:R-:W-:Y:S01]  /*10120*/  FADD.FTZ R0, R177, R0 ;  /* 0x00000000b1007221 */ /* 0x004fe20000010000 */
[----:B---3--:R0:W-:Y:S01]  /*10130*/  @!P1 STS [R165+0x28820], R21 ;  /* 0x02882015a5009388 */ /* 0x0081e20000000800 */
        /* <DEDUP_REMOVED lines=9> */
[----:B0-----:R-:W-:Y:S01]  /*101d0*/  FMUL.FTZ R165, R15, R13 ;  /* 0x0000000d0fa57220 */ /* 0x001fe20000410000 */
        /* <DEDUP_REMOVED lines=22> */
[----:B------:R-:W-:Y:S01]  /*10340*/  FMUL.FTZ R51, R51, R21 ;  /* 0x0000001533337220 */ /* 0x000fe20000410000 */
[----:B------:R-:W4:Y:S01]  /*10350*/  MUFU.EX2 R155, R155 ;  /* 0x0000009b009b7308 */ /* 0x000f220000000800 */
[----:B--2---:R-:W-:Y:S01]  /*10360*/  F2FP.BF16.F32.PACK_AB R154, R156, R153 ;  /* 0x000000999c9a723e */ /* 0x004fe200000010ff */
[----:B0-----:R-:W-:Y:S01]  /*10370*/  FADD.FTZ R0, R166, R0 ;  /* 0x00000000a6007221 */ /* 0x001fe20000010000 */
[----:B------:R-:W-:Y:S01]  /*10380*/  F2FP.BF16.F32.PACK_AB R156, R213, R157 ;  /* 0x0000009dd59c723e */ /* 0x000fe200000010ff */
[----:B------:R-:W-:Y:S01]  /*10390*/  FMUL.FTZ R54, R54, R21 ;  /* 0x0000001536367220 */ /* 0x000fe20000410000 */
[----:B------:R-:W-:Y:S01]  /*103a0*/  F2FP.BF16.F32.PACK_AB R166, R166, R177 ;  /* 0x000000b1a6a6723e */ /* 0x000fe200000010ff */
[-C--:B------:R-:W-:Y:S01]  /*103b0*/  FMUL.FTZ R55, R55, R21.reuse ;  /* 0x0000001537377220 */ /* 0x080fe20000410000 */
[----:B------:R-:W-:Y:S01]  /*103c0*/  FMUL.FTZ R58, R58, R21 ;  /* 0x000000153a3a7220 */ /* 0x000fe20000410000 */
[----:B------:R-:W0:Y:S01]  /*103d0*/  MUFU.EX2 R158, R158 ;  /* 0x0000009e009e7308 */ /* 0x000e220000000800 */
[----:B---3--:R-:W-:Y:S01]  /*103e0*/  FFMA.FTZ R3, R21, R3, R181 ;  /* 0x0000000315037223 */ /* 0x008fe200000100b5 */
        /* <DEDUP_REMOVED lines=25> */
[----:B------:R-:W-:Y:S01]  /*10580*/  BAR.SYNC.DEFER_BLOCKING 0xf, 0x100 ;  /* 0x03c4000000007b1d */ /* 0x000fe20000010000 */
[----:B------:R-:W-:Y:S01]  /*10590*/  F2FP.BF16.F32.PACK_AB R158, R164, R161 ;  /* 0x000000a1a49e723e */ /* 0x000fe200000010ff */
[----:B------:R-:W-:Y:S01]  /*105a0*/  FMUL.FTZ R94, R94, R21 ;  /* 0x000000155e5e7220 */ /* 0x000fe20000410000 */
[----:B------:R-:W-:Y:S01]  /*105b0*/  F2FP.BF16.F32.PACK_AB R164, R176, R173 ;  /* 0x000000adb0a4723e */ /* 0x000fe200000010ff */
        /* <DEDUP_REMOVED lines=13> */
[----:B------:R-:W-:Y:S01]  /*10690*/  FMUL.FTZ R111, R111, R21 ;  /* 0x000000156f6f7220 */ /* 0x000fe20000410000 */
[----:B------:R-:W-:Y:S01]  /*106a0*/  F2FP.BF16.F32.PACK_AB R162, R172, R169 ;  /* 0x000000a9aca2723e */ /* 0x000fe200000010ff */
[-C--:B------:R-:W-:Y:S01]  /*106b0*/  FMUL.FTZ R114, R114, R21.reuse ;  /* 0x0000001572727220 */ /* 0x080fe20000410000 */
[-C--:B------:R-:W-:Y:S01]  /*106c0*/  FMUL.FTZ R115, R115, R21.reuse ;  /* 0x0000001573737220 */ /* 0x080fe20000410000 */
[-C--:B------:R-:W-:Y:S01]  /*106d0*/  FMUL.FTZ R118, R118, R21.reuse ;  /* 0x0000001576767220 */ /* 0x080fe20000410000 */
[----:B------:R-:W0:Y:S01]  /*106e0*/  MUFU.EX2 R170, R170 ;  /* 0x000000aa00aa7308 */ /* 0x000e220000000800 */
[----:B--2---:R-:W-:Y:S01]  /*106f0*/  FADD.FTZ R3, R200, R3 ;  /* 0x00000003c8037221 */ /* 0x004fe20000010000 */
[----:B------:R2:W-:Y:S01]  /*10700*/  STSM.16.M88.4 [R201+0x26800], R152 ;  /* 0x02680098c9007844 */ /* 0x0005e20000000200 */
[-C--:B------:R-:W-:Y:S01]  /*10710*/  FMUL.FTZ R119, R119, R21.reuse ;  /* 0x0000001577777220 */ /* 0x080fe20000410000 */
[-C--:B------:R-:W-:Y:S01]  /*10720*/  FMUL.FTZ R122, R122, R21.reuse ;  /* 0x000000157a7a7220 */ /* 0x080fe20000410000 */
[-C--:B------:R-:W-:Y:S01]  /*10730*/  FMUL.FTZ R123, R123, R21.reuse ;  /* 0x000000157b7b7220 */ /* 0x080fe20000410000 */
[-C--:B------:R-:W-:Y:S01]  /*10740*/  FMUL.FTZ R126, R126, R21.reuse ;  /* 0x000000157e7e7220 */ /* 0x080fe20000410000 */
[-C--:B------:R-:W-:Y:S01]  /*10750*/  FMUL.FTZ R127, R127, R21.reuse ;  /* 0x000000157f7f7220 */ /* 0x080fe20000410000 */
[----:B------:R-:W4:Y:S01]  /*10760*/  MUFU.EX2 R171, R171 ;  /* 0x000000ab00ab7308 */ /* 0x000f220000000800 */
[C---:B---3--:R-:W-:Y:S01]  /*10770*/  FADD.FTZ R3, R167.reuse, R3 ;  /* 0x00000003a7037221 */ /* 0x048fe20000010000 */
[----:B------:R-:W-:Y:S01]  /*10780*/  F2FP.BF16.F32.PACK_AB R159, R167, R200 ;  /* 0x000000c8a79f723e */ /* 0x000fe200000010ff */
[-C--:B------:R-:W-:Y:S01]  /*10790*/  FMUL.FTZ R130, R130, R21.reuse ;  /* 0x0000001582827220 */ /* 0x080fe20000410000 */
[-C--:B------:R-:W-:Y:S01]  /*107a0*/  FMUL.FTZ R131, R131, R21.reuse ;  /* 0x0000001583837220 */ /* 0x080fe20000410000 */
[-C--:B------:R-:W-:Y:S01]  /*107b0*/  FMUL.FTZ R134, R134, R21.reuse ;  /* 0x0000001586867220 */ /* 0x080fe20000410000 */
[-C--:B------:R-:W-:Y:S01]  /*107c0*/  FMUL.FTZ R135, R135, R21.reuse ;  /* 0x0000001587877220 */ /* 0x080fe20000410000 */
[----:B------:R2:W-:Y:S01]  /*107d0*/  STSM.16.M88.4 [R204], R156 ;  /* 0x0000009ccc007844 */ /* 0x0005e20000000200 */
        /* <DEDUP_REMOVED lines=9> */
[C---:B----4-:R-:W-:Y:S01]  /*10870*/  FADD.FTZ R3, R171.reuse, R3 ;  /* 0x00000003ab037221 */ /* 0x050fe20000010000 */
[----:B------:R-:W-:Y:S01]  /*10880*/  F2FP.BF16.F32.PACK_AB R161, R171, R170 ;  /* 0x000000aaaba1723e */ /* 0x000fe200000010ff */
[-C--:B------:R-:W-:Y:S01]  /*10890*/  FMUL.FTZ R150, R150, R21.reuse ;  /* 0x0000001596967220 */ /* 0x080fe20000410000 */
[----:B------:R-:W-:-:S04]  /*108a0*/  FMUL.FTZ R151, R151, R21 ;  /* 0x0000001597977220 */ /* 0x000fc80000410000 */
[----:B------:R-:W4:Y:S01]  /*108b0*/  MUFU.EX2 R178, R178 ;  /* 0x000000b200b27308 */ /* 0x000f220000000800 */
[----:B---3--:R-:W-:-:S07]  /*108c0*/  FADD.FTZ R3, R174, R3 ;  /* 0x00000003ae037221 */ /* 0x008fce0000010000 */
[----:B------:R-:W3:Y:S01]  /*108d0*/  MUFU.EX2 R179, R179 ;  /* 0x000000b300b37308 */ /* 0x000ee20000000800 */
[C---:B0-----:R-:W-:Y:S01]  /*108e0*/  FADD.FTZ R3, R175.reuse, R3 ;  /* 0x00000003af037221 */ /* 0x041fe20000010000 */
[----:B------:R-:W-:-:S05]  /*108f0*/  F2FP.BF16.F32.PACK_AB R163, R175, R174 ;  /* 0x000000aeafa3723e */ /* 0x000fca00000010ff */
[----:B------:R2:W-:Y:S01]  /*10900*/  STSM.16.M88.4 [R202], R160 ;  /* 0x000000a0ca007844 */ /* 0x0005e20000000200 */
[----:B------:R-:W0:Y:S01]  /*10910*/  MUFU.EX2 R167, R182 ;  /* 0x000000b600a77308 */ /* 0x000e220000000800 */
[----:B----4-:R-:W-:-:S07]  /*10920*/  FADD.FTZ R3, R178, R3 ;  /* 0x00000003b2037221 */ /* 0x010fce0000010000 */
[----:B------:R4:W5:Y:S01]  /*10930*/  MUFU.EX2 R168, R165 ;  /* 0x000000a500a87308 */ /* 0x0009620000000800 */
[----:B---3--:R-:W-:-:S04]  /*10940*/  FADD.FTZ R3, R179, R3 ;  /* 0x00000003b3037221 */ /* 0x008fc80000010000 */
[----:B0-----:R-:W-:Y:S01]  /*10950*/  FADD.FTZ R3, R167, R3 ;  /* 0x00000003a7037221 */ /* 0x001fe20000010000 */
[----:B----4-:R-:W-:Y:S02]  /*10960*/  F2FP.BF16.F32.PACK_AB R165, R179, R178 ;  /* 0x000000b2b3a5723e */ /* 0x010fe400000010ff */
[C---:B-----5:R-:W-:Y:S01]  /*10970*/  F2FP.BF16.F32.PACK_AB R167, R168.reuse, R167 ;  /* 0x000000a7a8a7723e */ /* 0x060fe200000010ff */
[----:B------:R-:W-:-:S04]  /*10980*/  FADD.FTZ R3, R168, R3 ;  /* 0x00000003a8037221 */ /* 0x000fc80000010000 */
[----:B------:R2:W-:Y:S01]  /*10990*/  STSM.16.M88.4 [R203], R164 ;  /* 0x000000a4cb007844 */ /* 0x0005e20000000200 */
[----:B------:R-:W-:Y:S05]  /*109a0*/  @!P0 BRA `(.L_x_8013) ;  /* 0x0000000000048947 */ /* 0x000fea0003800000 */
[----:B------:R-:W-:Y:S01]  /*109b0*/  BPT.TRAP 0x1 ;  /* 0x000000040000795c */ /* 0x000fe20000300000 */
.L_x_8013:
[----:B------:R0:W3:Y:S01]  /*109c0*/  SYNCS.PHASECHK.TRANS64.TRYWAIT P1, [R198+URZ+0x28c50], R20 ;  /* 0x028c5014c60075a7 */ /* 0x0000e2000802017f */
[----:B------:R-:W-:Y:S05]  /*109d0*/  @!P0 BRA `(.L_x_8014) ;  /* 0x0000000000048947 */ /* 0x000fea0003800000 */
[----:B------:R-:W-:Y:S01]  /*109e0*/  BPT.TRAP 0x1 ;  /* 0x000000040000795c */ /* 0x000fe20000300000 */
.L_x_8014:
[----:B------:R-:W-:Y:S04]  /*109f0*/  BSSY B1, `(.L_x_8015) ;  /* 0x0000004000017945 */ /* 0x000fe80003800000 */
[----:B---3--:R-:W-:Y:S05]  /*10a00*/  @P1 BRA `(.L_x_8016) ;  /* 0x0000000000081947 */ /* 0x008fea0003800000 */
[----:B------:R-:W3:Y:S02]  /*10a10*/  SYNCS.PHASECHK.TRANS64.TRYWAIT P1, [R198+URZ+0x28c50], R20 ;  /* 0x028c5014c60075a7 */ /* 0x000ee4000802017f */
[----:B---3--:R-:W-:Y:S05]  /*10a20*/  @!P1 BRA `(.L_x_8017) ;  /* 0x000000f000449947 */ /* 0x008fea0003800000 */
.L_x_8016:
[----:B------:R-:W-:Y:S05]  /*10a30*/  BSYNC B1 ;  /* 0x0000000000017941 */ /* 0x000fea0003800000 */
.L_x_8015:
[----:B01-3--:R-:W-:Y:S01]  /*10a40*/  IMAD R20, R19, 0x1000, R195 ;  /* 0x0000100013147824 */ /* 0x00bfe200078e02c3 */
[----:B------:R-:W-:Y:S01]  /*10a50*/  WARPGROUP.ARRIVE ;  /* 0x00000000000079c5 */ /* 0x000fe20000000000 */
[----:B------:R-:W-:-:S03]  /*10a60*/  IMAD.MOV.U32 R21, RZ, RZ, 0x40000040 ;  /* 0x40000040ff157424 */ /* 0x000fc600078e00ff */
[----:B------:R-:W-:Y:S02]  /*10a70*/  R2UR UR6, R20 ;  /* 0x00000000140672ca */ /* 0x000fe400000e0000 */
[----:B------:R-:W-:Y:S01]  /*10a80*/  R2UR UR7, R21 ;  /* 0x00000000150772ca */ /* 0x000fe200000e0000 */
[----:B------:R-:W-:-:S12]  /*10a90*/  IMAD.MOV.U32 R21, RZ, RZ, 0x40000040 ;  /* 0x40000040ff157424 */ /* 0x000fd800078e00ff */
[----:B------:R-:W-:Y:S03]  /*10aa0*/  HGMMA.64x256x16.F32.BF16 R24, R152, gdesc[UR4].tnspB, R24, gsb0 ;  /* 0x43e0000498187df0 */ /* 0x000fe60008001818 */
[----:B------:R-:W-:Y:S02]  /*10ab0*/  WARPGROUP.DEPBAR.LE gsb0, 0x0 ;  /* 0x00008000000079c5 */ /* 0x000fe40000010000 */
[----:B--2---:R-:W-:Y:S01]  /*10ac0*/  VIADD R152, R20, 0x80 ;  /* 0x0000008014987836 */ /* 0x004fe20000000000 */
        /* <DEDUP_REMOVED lines=31> */
.L_x_8018:
[C---:B------:R-:W-:Y:S01]  /*10cc0*/  ISETP.GT.AND P1, PT, R209.reuse, R205, PT ;  /* 0x000000cdd100720c */ /* 0x040fe20003f24270 */
[----:B------:R-:W-:Y:S02]  /*10cd0*/  VIADD R198, R198, 0x28c60 ;  /* 0x00028c60c6c67836 */ /* 0x000fe40000000000 */
[----:B------:R-:W-:Y:S02]  /*10ce0*/  VIADD R209, R209, 0xffffffff ;  /* 0xffffffffd1d17836 */ /* 0x000fe40000000000 */
[----:B------:R-:W-:Y:S01]  /*10cf0*/  IMAD.MOV.U32 R21, RZ, RZ, R15 ;  /* 0x000000ffff157224 */ /* 0x000fe200078e000f */
[----:B------:R-:W-:Y:S01]  /*10d00*/  PRMT R198, R188, 0x654, R198 ;  /* 0x00000654bcc67816 */ /* 0x000fe200000000c6 */
[----:B------:R-:W-:Y:S02]  /*10d10*/  IMAD.MOV.U32 R213, RZ, RZ, R14 ;  /* 0x000000ffffd57224 */ /* 0x000fe400078e000e */
[----:B------:R-:W-:Y:S01]  /*10d20*/  IMAD.MOV.U32 R200, RZ, RZ, R19 ;  /* 0x000000ffffc87224 */ /* 0x000fe200078e0013 */
[----:B------:R0:W-:Y:S03]  /*10d30*/  SYNCS.ARRIVE.TRANS64.RED.A1T0 RZ, [R198+URZ], RZ ;  /* 0x000000ffc6ff79a7 */ /* 0x0001e6000810043f */
[----:B------:R-:W-:Y:S05]  /*10d40*/  @P1 BRA `(.L_x_8019) ;  /* 0xffffffe000801947 */ /* 0x000fea000383ffff */
.L_x_8006:
[----:B------:R-:W-:Y:S05]  /*10d50*/  BSYNC B0 ;  /* 0x0000000000007941 */ /* 0x000fea0003800000 */
.L_x_8005:
[----:B------:R-:W2:Y:S01]  /*10d60*/  LDL.LU R20, [R1+0x4c] ;  /* 0x00004c0001147983 */ /* 0x000ea20000300800 */
        /* <DEDUP_REMOVED lines=12> */
[----:B------:R-:W3:Y:S01]  /*10e30*/  @P0 MUFU.LG2 R0, R0 ;  /* 0x0000000000000308 */ /* 0x000ee20000000c00 */
        /* <DEDUP_REMOVED lines=8> */
[----:B---3--:R-:W-:Y:S01]  /*10ec0*/  @P0 FMUL.FTZ R0, R0, 0.69314718246459960938 ;  /* 0x3f31721800000820 */ /* 0x008fe20000410000 */
        /* <DEDUP_REMOVED lines=144> */
[----:B--2---:R-:W-:-:S05]  /*117d0*/  VIADD R20, R20, 0x1 ;  /* 0x0000000114147836 */ /* 0x004fca0000000000 */
[----:B------:R1:W-:Y:S03]  /*117e0*/  STL [R1+0x4c], R20 ;  /* 0x00004c1401007387 */ /* 0x0003e60000100800 */
.L_x_7929:
[----:B------:R-:W-:Y:S05]  /*117f0*/  BSYNC B7 ;  /* 0x0000000000077941 */ /* 0x000fea0003800000 */
.L_x_7925:
[----:B------:R-:W2:Y:S08]  /*11800*/  S2UR UR4, SR_CgaCtaId ;  /* 0x00000000000479c3 */ /* 0x000eb00000008800 */
[----:B------:R-:W-:Y:S01]  /*11810*/  BAR.SYNC.DEFER_BLOCKING 0x5, 0x180 ;  /* 0x0146000000007b1d */ /* 0x000fe20000010000 */
[----:B------:R-:W-:-:S05]  /*11820*/  MOV R2, 0x400 ;  /* 0x0000040000027802 */ /* 0x000fca0000000f00 */
[----:B------:R-:W-:Y:S01]  /*11830*/  BSSY B0, `(.L_x_8020) ;  /* 0x00004f4000007945 */ /* 0x000fe20003800000 */
[----:B--2---:R-:W-:-:S05]  /*11840*/  IMAD.U32 R188, RZ, RZ, UR4 ;  /* 0x00000004ffbc7e24 */ /* 0x004fca000f8e00ff */
[----:B------:R-:W-:-:S05]  /*11850*/  LEA R2, R188, R2, 0x18 ;  /* 0x00000002bc027211 */ /* 0x000fca00078ec0ff */
[----:B------:R2:W4:Y:S01]  /*11860*/  LDS.128 R4, [R2+0x28cd0] ;  /* 0x028cd00002047984 */ /* 0x0005220000000c00 */
[----:B------:R-:W-:Y:S06]  /*11870*/  BAR.ARV 0x4, 0x180 ;  /* 0x0106000000007b1d */ /* 0x000fec0000002000 */
[----:B------:R-:W-:Y:S05]  /*11880*/  @P0 BRA `(.L_x_8021) ;  /* 0x0000003c00ac0947 */ /* 0x000fea0003800000 */
[----:B------:R-:W1:Y:S01]  /*11890*/  LDL R3, [R1+0x60] ;  /* 0x0000600001037983 */ /* 0x000e620000100800 */
[----:B------:R-:W2:Y:S01]  /*118a0*/  S2R R0, SR_SWINHI ;  /* 0x0000000000007919 */ /* 0x000ea20000002f00 */
[----:B---3--:R-:W-:Y:S01]  /*118b0*/  F2FP.BF16.F32.PACK_AB R10, R29, R28 ;  /* 0x0000001c1d0a723e */ /* 0x008fe200000010ff */
[----:B------:R-:W-:Y:S01]  /*118c0*/  ULDC.64 UR6, c[0x0][0xc00] ;  /* 0x0003000000067ab9 */ /* 0x000fe20000000a00 */
[----:B0-----:R-:W-:Y:S01]  /*118d0*/  F2FP.BF16.F32.PACK_AB R11, R31, R30 ;  /* 0x0000001e1f0b723e */ /* 0x001fe200000010ff */
[----:B------:R-:W3:Y:S01]  /*118e0*/  LDL.LU R157, [R1+0x40] ;  /* 0x00004000019d7983 */ /* 0x000ee20000300800 */
[----:B------:R-:W-:Y:S01]  /*118f0*/  F2FP.BF16.F32.PACK_AB R12, R33, R32 ;  /* 0x00000020210c723e */ /* 0x000fe200000010ff */
[----:B------:R-:W-:Y:S01]  /*11900*/  ULDC.64 UR4, c[0x0][0xc08] ;  /* 0x0003020000047ab9 */ /* 0x000fe20000000a00 */
[----:B------:R-:W-:Y:S01]  /*11910*/  F2FP.BF16.F32.PACK_AB R13, R35, R34 ;  /* 0x00000022230d723e */ /* 0x000fe200000010ff */
[----:B------:R-:W4:Y:S01]  /*11920*/  LDL.LU R156, [R1+0x44] ;  /* 0x00004400019c7983 */ /* 0x000f220000300800 */
[----:B-----5:R-:W-:-:S02]  /*11930*/  MOV R152, R2 ;  /* 0x0000000200987202 */ /* 0x020fc40000000f00 */
[----:B--2---:R-:W-:Y:S02]  /*11940*/  MOV R153, R0 ;  /* 0x0000000000997202 */ /* 0x004fe40000000f00 */
        /* <DEDUP_REMOVED lines=168> */
[----:B---3--:R-:W-:Y:S02]  /*123d0*/  IADD3 R8, P0, R157, UR6, RZ ;  /* 0x000000069d087c10 */ /* 0x008fe4000ff1e0ff */
[----:B------:R-:W-:Y:S02]  /*123e0*/  MOV R20, R20 ;  /* 0x0000001400147202 */ /* 0x000fe40000000f00 */
[----:B------:R-:W-:Y:S02]  /*123f0*/  F2FP.BF16.F32.PACK_AB R13, R147, R146 ;  /* 0x00000092930d723e */ /* 0x000fe400000010ff */
[----:B------:R-:W-:Y:S02]  /*12400*/  F2FP.BF16.F32.PACK_AB R14, R149, R148 ;  /* 0x00000094950e723e */ /* 0x000fe400000010ff */
[----:B------:R-:W-:-:S02]  /*12410*/  F2FP.BF16.F32.PACK_AB R15, R151, R150 ;  /* 0x00000096970f723e */ /* 0x000fc400000010ff */
[----:B----4-:R-:W-:Y:S02]  /*12420*/  IADD3.X R9, R156, UR7, RZ, P0, !PT ;  /* 0x000000079c097c10 */ /* 0x010fe400087fe4ff */
[----:B------:R-:W-:Y:S01]  /*12430*/  ISETP.NE.U32.AND P0, PT, RZ, UR4, PT ;  /* 0x00000004ff007c0c */ /* 0x000fe2000bf05070 */
[----:B------:R0:W-:Y:S01]  /*12440*/  STSM.16.M88.4 [R20], R12 ;  /* 0x0000000c14007844 */ /* 0x0001e20000000200 */
[----:B------:R-:W-:Y:S02]  /*12450*/  BAR.SYNC.DEFER_BLOCKING 0x1, 0x100 ;  /* 0x0044000000007b1d */ /* 0x000fe40000010000 */
[----:B------:R-:W-:Y:S02]  /*12460*/  ISETP.NE.AND.EX P0, PT, RZ, UR5, PT, P0 ;  /* 0x00000005ff007c0c */ /* 0x000fe4000bf05300 */
[----:B------:R-:W-:-:S04]  /*12470*/  ISETP.NE.U32.AND P1, PT, RZ, UR6, PT ;  /* 0x00000006ff007c0c */ /* 0x000fc8000bf25070 */
[----:B------:R-:W-:Y:S01]  /*12480*/  ISETP.NE.AND.EX P1, PT, RZ, UR7, PT, P1 ;  /* 0x00000007ff007c0c */ /* 0x000fe2000bf25310 */
[----:B------:R-:W-:-:S06]  /*12490*/  IMAD.MOV.U32 R4, RZ, RZ, RZ ;  /* 0x000000ffff047224 */ /* 0x000fcc00078e00ff */
[----:B------:R-:W-:Y:S01]  /*124a0*/  @P0 IADD3 R10, P2, R157, UR4, RZ ;  /* 0x000000049d0a0c10 */ /* 0x000fe2000ff5e0ff */
        /* <DEDUP_REMOVED lines=10> */
.L_x_8022:
[----:B------:R-:W2:Y:S01]  /*12550*/  LDL R0, [R1+0x54] ;  /* 0x0000540001007983 */ /* 0x000ea20000100800 */
[----:B------:R-:W-:-:S03]  /*12560*/  ULDC UR4, c[0x0][0xad4] ;  /* 0x0002b50000047ab9 */ /* 0x000fc60000000800 */
[----:B0-----:R-:W3:Y:S04]  /*12570*/  LDL.LU R8, [R1+0x38] ;  /* 0x0000380001087983 */ /* 0x001ee80000300800 */
[----:B------:R0:W5:Y:S02]  /*12580*/  LDL R158, [R1+0x3c] ;  /* 0x00003c00019e7983 */ /* 0x0001640000100800 */
[----:B-----5:R-:W-:Y:S02]  /*12590*/  SHF.R.S32.HI R20, RZ, 0x1f, R4 ;  /* 0x0000001fff147819 */ /* 0x020fe40000011404 */
[----:B--2---:R-:W1:Y:S01]  /*125a0*/  SHFL.IDX PT, R0, R0, RZ, 0x1f ;  /* 0x00001fff00007589 */ /* 0x004e6200000e0000 */
[----:B---3--:R-:W-:Y:S02]  /*125b0*/  ISETP.NE.AND P1, PT, R8, RZ, PT ;  /* 0x000000ff0800720c */ /* 0x008fe40003f25270 */
[----:B-1----:R-:W-:-:S02]  /*125c0*/  ISETP.NE.AND P0, PT, R0, RZ, PT ;  /* 0x000000ff0000720c */ /* 0x002fc40003f05270 */
[----:B------:R-:W-:-:S11]  /*125d0*/  SEL R0, R8, UR4, P1 ;  /* 0x0000000408007c07 */ /* 0x000fd60008800000 */
[----:B0-----:R-:W-:Y:S05]  /*125e0*/  @P0 BRA `(.L_x_8023) ;  /* 0x0000000000fc0947 */ /* 0x001fea0003800000 */
[----:B------:R-:W2:Y:S01]  /*125f0*/  LDL.LU R13, [R1+0x50] ;  /* 0x00005000010d7983 */ /* 0x000ea20000300800 */
[----:B------:R-:W-:Y:S01]  /*12600*/  IMAD.MOV.U32 R12, RZ, RZ, 0x9b8 ;  /* 0x000009b8ff0c7424 */ /* 0x000fe200078e00ff */
[----:B------:R-:W-:Y:S01]  /*12610*/  ISETP.GT.AND P1, PT, R0, 0x1, PT ;  /* 0x000000010000780c */ /* 0x000fe20003f24270 */
[----:B------:R-:W0:Y:S01]  /*12620*/  LDC R157, c[0x0][0xbe8] ;  /* 0x0002fa00ff9d7b82 */ /* 0x000e220000000800 */
[----:B------:R-:W3:Y:S01]  /*12630*/  LDL R156, [R1+0x48] ;  /* 0x00004800019c7983 */ /* 0x000ee20000100800 */
[----:B------:R-:W-:Y:S02]  /*12640*/  ISETP.NE.U32.AND P0, PT, RZ, UR6, PT ;  /* 0x00000006ff007c0c */ /* 0x000fe4000bf05070 */
[----:B------:R-:W-:Y:S01]  /*12650*/  SEL R12, R12, 0x978, P1 ;  /* 0x000009780c0c7807 */ /* 0x000fe20000800000 */
[----:B------:R-:W4:Y:S01]  /*12660*/  LDL R159, [R1+0x5c] ;  /* 0x00005c00019f7983 */ /* 0x000f220000100800 */
[----:B------:R-:W-:Y:S02]  /*12670*/  ISETP.NE.AND.EX P0, PT, RZ, UR7, PT, P0 ;  /* 0x00000007ff007c0c */ /* 0x000fe4000bf05300 */
[----:B------:R-:W1:Y:S02]  /*12680*/  LDC.64 R10, c[0x0][R12+0x220] ;  /* 0x000088000c0a7b82 */ /* 0x000e640000000a00 */
[----:B------:R-:W-:-:S06]  /*12690*/  SEL R14, R158, RZ, !P0 ;  /* 0x000000ff9e0e7207 */ /* 0x000fcc0004000000 */
[----:B------:R-:W5:Y:S01]  /*126a0*/  LDC.64 R8, c[0x0][R12+0x218] ;  /* 0x000086000c087b82 */ /* 0x000f620000000a00 */
[----:B------:R-:W-:Y:S02]  /*126b0*/  IMAD.IADD R21, R208, 0x1, R199 ;  /* 0x00000001d0157824 */ /* 0x000fe400078e02c7 */
[----:B-1----:R-:W-:Y:S01]  /*126c0*/  IMAD R11, R11, R14, RZ ;  /* 0x0000000e0b0b7224 */ /* 0x002fe200078e02ff */
[----:B--2---:R-:W-:Y:S02]  /*126d0*/  SEL R13, R13, RZ, !P0 ;  /* 0x000000ff0d0d7207 */ /* 0x004fe40004000000 */
[----:B0-----:R-:W-:-:S03]  /*126e0*/  ISETP.NE.AND P0, PT, R157, 0x1, PT ;  /* 0x000000019d00780c */ /* 0x001fc60003f05270 */
[C---:B------:R-:W-:Y:S02]  /*126f0*/  IMAD R13, R10.reuse, R13, R11 ;  /* 0x0000000d0a0d7224 */ /* 0x040fe400078e020b */
[----:B------:R-:W-:-:S04]  /*12700*/  IMAD.WIDE.U32 R10, R10, R14, RZ ;  /* 0x0000000e0a0a7225 */ /* 0x000fc800078e00ff */
[-C--:B-----5:R-:W-:Y:S02]  /*12710*/  IMAD R14, R9, R185.reuse, RZ ;  /* 0x000000b9090e7224 */ /* 0x0a0fe400078e02ff */
[----:B------:R-:W-:-:S04]  /*12720*/  IMAD.WIDE.U32 R8, R8, R185, RZ ;  /* 0x000000b908087225 */ /* 0x000fc800078e00ff */
[----:B------:R-:W-:Y:S02]  /*12730*/  IMAD.IADD R14, R9, 0x1, R14 ;  /* 0x00000001090e7824 */ /* 0x000fe400078e020e */
[----:B------:R-:W0:Y:S01]  /*12740*/  @P0 LDC R9, c[0x0][0xbec] ;  /* 0x0002fb00ff090b82 */ /* 0x000e220000000800 */
[----:B------:R-:W-:-:S07]  /*12750*/  IADD3 R15, P2, P3, R10, R8, R4 ;  /* 0x000000080a0f7210 */ /* 0x000fce0007b5e004 */
[----:B------:R-:W1:Y:S01]  /*12760*/  @P0 LDC R8, c[0x0][0xbf0] ;  /* 0x0002fc00ff080b82 */ /* 0x000e620000000800 */
[----:B------:R-:W-:-:S05]  /*12770*/  IMAD.IADD R13, R11, 0x1, R13 ;  /* 0x000000010b0d7824 */ /* 0x000fca00078e020d */
[----:B------:R-:W-:Y:S01]  /*12780*/  IADD3.X R13, R13, R14, R20, P2, P3 ;  /* 0x0000000e0d0d7210 */ /* 0x000fe200017e6414 */
[----:B------:R-:W-:Y:S02]  /*12790*/  IMAD.MOV.U32 R14, RZ, RZ, R21 ;  /* 0x000000ffff0e7224 */ /* 0x000fe400078e0015 */
[----:B0-----:R-:W-:-:S05]  /*127a0*/  @P0 IMAD.HI.U32 R9, R21, R9, RZ ;  /* 0x0000000915090227 */ /* 0x001fca00078e00ff */
[----:B-1----:R-:W-:Y:S02]  /*127b0*/  @P0 SHF.R.U32.HI R14, RZ, R8, R9 ;  /* 0x00000008ff0e0219 */ /* 0x002fe40000011609 */
[----:B------:R-:W0:Y:S01]  /*127c0*/  LDC.64 R8, c[0x0][R12+0x228] ;  /* 0x00008a000c087b82 */ /* 0x000e220000000a00 */
[----:B---3--:R-:W-:-:S05]  /*127d0*/  SEL R156, R156, RZ, P1 ;  /* 0x000000ff9c9c7207 */ /* 0x008fca0000800000 */
        /* <DEDUP_REMOVED lines=17> */
[----:B------:R-:W-:Y:S01]  /*128f0*/  IMAD.IADD R13, R191, 0x1, R199 ;  /* 0x00000001bf0d7824 */ /* 0x000fe200078e02c7 */
[----:B0-----:R-:W-:Y:S01]  /*12900*/  LEA R11, P0, R10, R8, 0x2 ;  /* 0x000000080a0b7211 */ /* 0x001fe200078010ff */
[----:B----4-:R-:W-:-:S03]  /*12910*/  IMAD.MOV R8, RZ, RZ, -R159 ;  /* 0x000000ffff087224 */ /* 0x010fc600078e0a9f */
        /* <DEDUP_REMOVED lines=12> */
.L_x_8023:
[----:B------:R-:W-:Y:S02]  /*129e0*/  ISETP.GT.AND P1, PT, R0, 0x1, PT ;  /* 0x000000010000780c */ /* 0x000fe40003f24270 */
[----:B------:R-:W-:-:S04]  /*129f0*/  ISETP.NE.U32.AND P0, PT, RZ, UR6, PT ;  /* 0x00000006ff007c0c */ /* 0x000fc8000bf05070 */
[----:B------:R-:W-:-:S04]  /*12a00*/  ISETP.NE.AND.EX P0, PT, RZ, UR7, PT, P0 ;  /* 0x00000007ff007c0c */ /* 0x000fc8000bf05300 */
[----:B------:R-:W-:-:S03]  /*12a10*/  SEL R0, R158, RZ, !P0 ;  /* 0x000000ff9e007207 */ /* 0x000fc60004000000 */
[----:B------:R-:W-:Y:S06]  /*12a20*/  @P1 BRA `(.L_x_8024) ;  /* 0x0000001000601947 */ /* 0x000fec0003800000 */
[----:B------:R-:W1:Y:S01]  /*12a30*/  S2R R82, SR_TID.X ;  /* 0x0000000000527919 */ /* 0x000e620000002100 */
[----:B------:R-:W2:Y:S01]  /*12a40*/  LDC R84, c[0x0][0xbe8] ;  /* 0x0002fa00ff547b82 */ /* 0x000ea20000000800 */
[----:B------:R-:W-:Y:S01]  /*12a50*/  ULDC.64 UR4, c[0x0][0xaa0] ;  /* 0x0002a80000047ab9 */ /* 0x000fe20000000a00 */
[----:B-1----:R-:W-:-:S05]  /*12a60*/  VIADD R82, R82, 0xffffff80 ;  /* 0xffffff8052527836 */ /* 0x002fca0000000000 */
[----:B------:R-:W-:-:S04]  /*12a70*/  SHF.R.S32.HI R81, RZ, 0x1f, R82 ;  /* 0x0000001fff517819 */ /* 0x000fc80000011452 */
[----:B------:R-:W-:-:S04]  /*12a80*/  LEA.HI R81, R81, R82, RZ, 0x3 ;  /* 0x0000005251517211 */ /* 0x000fc800078f18ff */
[----:B------:R-:W-:-:S05]  /*12a90*/  SHF.R.S32.HI R80, RZ, 0x3, R81 ;  /* 0x00000003ff507819 */ /* 0x000fca0000011451 */
[----:B0-----:R-:W-:-:S04]  /*12aa0*/  IMAD R9, R80, 0x40, R193 ;  /* 0x0000004050097824 */ /* 0x001fc800078e02c1 */
[----:B------:R-:W-:-:S03]  /*12ab0*/  IMAD.WIDE R152, R9, 0x2, R152 ;  /* 0x0000000209987825 */ /* 0x000fc600078e0298 */
[----:B------:R-:W-:Y:S01]  /*12ac0*/  IADD3 R37, P0, R152, 0x5000, RZ ;  /* 0x0000500098257810 */ /* 0x000fe20007f1e0ff */
        /* <DEDUP_REMOVED lines=11> */
[----:B------:R-:W-:Y:S01]  /*12b80*/  IADD3 R13, P3, R152, 0x1000, RZ ;  /* 0x00001000980d7810 */ /* 0x000fe20007f7e0ff */
[----:B------:R-:W-:Y:S01]  /*12b90*/  ULDC.64 UR4, c[0x0][0xae8] ;  /* 0x0002ba0000047ab9 */ /* 0x000fe20000000a00 */
[----:B------:R-:W-:Y:S01]  /*12ba0*/  LOP3.LUT R64, R65, 0x380, RZ, 0xc0, !PT ;  /* 0x0000038041407812 */ /* 0x000fe200078ec0ff */
[----:B------:R-:W-:Y:S01]  /*12bb0*/  IMAD.IADD R87, R82, 0x1, -R81 ;  /* 0x0000000152577824 */ /* 0x000fe200078e0a51 */
[----:B------:R-:W-:Y:S01]  /*12bc0*/  SHF.R.U64 R40, R40, 0x3, RZ ;  /* 0x0000000328287819 */ /* 0x000fe200000012ff */
[----:B------:R-:W-:Y:S01]  /*12bd0*/  VIADD R166, R193, 0x40 ;  /* 0x00000040c1a67836 */ /* 0x000fe20000000000 */
[----:B------:R-:W-:Y:S01]  /*12be0*/  SHF.R.U64 R64, R64, 0x3, RZ ;  /* 0x0000000340407819 */ /* 0x000fe200000012ff */
[----:B------:R-:W-:Y:S01]  /*12bf0*/  IMAD.IADD R21, R21, 0x1, R83 ;  /* 0x0000000115157824 */ /* 0x000fe200078e0253 */
[----:B------:R-:W-:Y:S01]  /*12c00*/  IADD3 R45, P2, R152, 0x7000, RZ ;  /* 0x00007000982d7810 */ /* 0x000fe20007f5e0ff */
[----:B------:R-:W-:Y:S01]  /*12c10*/  VIADD R164, R193, 0x80 ;  /* 0x00000080c1a47836 */ /* 0x000fe20000000000 */
[----:B------:R-:W-:Y:S01]  /*12c20*/  LOP3.LUT R64, R64, R65, RZ, 0x3c, !PT ;  /* 0x0000004140407212 */ /* 0x000fe200078e3cff */
[----:B------:R-:W-:Y:S01]  /*12c30*/  IMAD.X R65, RZ, RZ, R153, P0 ;  /* 0x000000ffff417224 */ /* 0x000fe200000e0699 */
[----:B--2---:R-:W-:Y:S01]  /*12c40*/  ISETP.NE.AND P0, PT, R84, 0x1, PT ;  /* 0x000000015400780c */ /* 0x004fe20003f05270 */
[----:B------:R-:W-:Y:S01]  /*12c50*/  IMAD R4, R87, 0x20, R80 ;  /* 0x0000002057047824 */ /* 0x000fe200078e0250 */
[----:B------:R-:W-:Y:S01]  /*12c60*/  LOP3.LUT R12, R13, 0x380, RZ, 0xc0, !PT ;  /* 0x000003800d0c7812 */ /* 0x000fe200078ec0ff */
[----:B------:R-:W-:Y:S01]  /*12c70*/  IMAD.WIDE.U32 R20, R185, UR4, R20 ;  /* 0x00000004b9147c25 */ /* 0x000fe2000f8e0014 */
[----:B------:R-:W-:Y:S01]  /*12c80*/  SHF.R.S32.HI R81, RZ, 0x1f, R0 ;  /* 0x0000001fff517819 */ /* 0x000fe20000011400 */
[----:B------:R-:W5:Y:S01]  /*12c90*/  LD.E.128 R36, desc[UR42][R36.64] ;  /* 0x0000002a24247980 */ /* 0x000f62000c101d00 */
[----:B------:R-:W-:-:S02]  /*12ca0*/  LOP3.LUT R40, R40, R41, RZ, 0x3c, !PT ;  /* 0x0000002928287212 */ /* 0x000fc400078e3cff */
[----:B------:R-:W-:Y:S01]  /*12cb0*/  LOP3.LUT R44, R45, 0x380, RZ, 0xc0, !PT ;  /* 0x000003802d2c7812 */ /* 0x000fe200078ec0ff */
[C---:B------:R-:W-:Y:S01]  /*12cc0*/  VIADD R162, R193.reuse, 0xc0 ;  /* 0x000000c0c1a27836 */ /* 0x040fe20000000000 */
[----:B------:R-:W-:Y:S01]  /*12cd0*/  SHF.R.U64 R12, R12, 0x3, RZ ;  /* 0x000000030c0c7819 */ /* 0x000fe200000012ff */
[----:B------:R-:W-:Y:S01]  /*12ce0*/  VIADD R160, R193, 0x100 ;  /* 0x00000100c1a07836 */ /* 0x000fe20000000000 */
[----:B------:R-:W-:Y:S01]  /*12cf0*/  SHF.R.U64 R44, R44, 0x3, RZ ;  /* 0x000000032c2c7819 */ /* 0x000fe200000012ff */
[----:B------:R-:W0:Y:S01]  /*12d00*/  @P0 LDC R83, c[0x0][0xbec] ;  /* 0x0002fb00ff530b82 */ /* 0x000e220000000800 */
[----:B------:R-:W-:Y:S01]  /*12d10*/  IMAD.IADD R82, R199, 0x1, R4 ;  /* 0x00000001c7527824 */ /* 0x000fe200078e0204 */
[----:B------:R-:W-:Y:S01]  /*12d20*/  LOP3.LUT R12, R12, R13, RZ, 0x3c, !PT ;  /* 0x0000000d0c0c7212 */ /* 0x000fe200078e3cff */
[----:B------:R-:W-:Y:S01]  /*12d30*/  VIADD R158, R193, 0x140 ;  /* 0x00000140c19e7836 */ /* 0x000fe20000000000 */
[C---:B------:R-:W-:Y:S01]  /*12d40*/  IADD3 R25, P4, R152.reuse, 0x2000, RZ ;  /* 0x0000200098197810 */ /* 0x040fe20007f9e0ff */
[----:B------:R-:W5:Y:S01]  /*12d50*/  LD.E.128 R64, desc[UR42][R64.64] ;  /* 0x0000002a40407980 */ /* 0x000f62000c101d00 */
[----:B------:R-:W-:-:S02]  /*12d60*/  IADD3 R29, P5, R152, 0x3000, RZ ;  /* 0x00003000981d7810 */ /* 0x000fc40007fbe0ff */
[----:B------:R-:W1:Y:S01]  /*12d70*/  @P0 LDC R85, c[0x0][0xbf0] ;  /* 0x0002fc00ff550b82 */ /* 0x000e620000000800 */
[----:B------:R-:W-:Y:S01]  /*12d80*/  IMAD R21, R185, UR5, R21 ;  /* 0x00000005b9157c24 */ /* 0x000fe2000f8e0215 */
[----:B------:R-:W-:Y:S01]  /*12d90*/  ULDC.64 UR4, c[0x0][0xaf0] ;  /* 0x0002bc0000047ab9 */ /* 0x000fe20000000a00 */
[--C-:B------:R-:W-:Y:S01]  /*12da0*/  IMAD.X R41, RZ, RZ, R153.reuse, P1 ;  /* 0x000000ffff297224 */ /* 0x100fe200008e0699 */
[C---:B------:R-:W-:Y:S02]  /*12db0*/  IADD3 R69, P1, R152.reuse, 0xd000, RZ ;  /* 0x0000d00098457810 */ /* 0x040fe40007f3e0ff */
[C---:B------:R-:W-:Y:S02]  /*12dc0*/  IADD3 R33, P6, R152.reuse, 0x4000, RZ ;  /* 0x0000400098217810 */ /* 0x040fe40007fde0ff */
[----:B------:R-:W2:Y:S01]  /*12dd0*/  LDC R4, c[0x0][0xac8] ;  /* 0x0002b200ff047b82 */ /* 0x000ea20000000800 */
[----:B------:R-:W-:Y:S01]  /*12de0*/  IMAD R81, R81, UR4, RZ ;  /* 0x0000000451517c24 */ /* 0x000fe2000f8e02ff */
[----:B------:R-:W-:Y:S01]  /*12df0*/  LOP3.LUT R68, R69, 0x380, RZ, 0xc0, !PT ;  /* 0x0000038045447812 */ /* 0x000fe200078ec0ff */
[----:B------:R-:W-:Y:S01]  /*12e00*/  IMAD.X R13, RZ, RZ, R153, P3 ;  /* 0x000000ffff0d7224 */ /* 0x000fe200018e0699 */
[----:B------:R-:W-:Y:S01]  /*12e10*/  IADD3 R49, P3, R152, 0x8000, RZ ;  /* 0x0000800098317810 */ /* 0x000fe20007f7e0ff */
[----:B------:R-:W-:Y:S01]  /*12e20*/  IMAD R81, R0, UR5, R81 ;  /* 0x0000000500517c24 */ /* 0x000fe2000f8e0251 */
[----:B------:R-:W-:Y:S01]  /*12e30*/  LOP3.LUT R44, R44, R45, RZ, 0x3c, !PT ;  /* 0x0000002d2c2c7212 */ /* 0x000fe200078e3cff */
[----:B------:R-:W-:Y:S01]  /*12e40*/  IMAD.WIDE.U32 R20, R0, UR4, R20 ;  /* 0x0000000400147c25 */ /* 0x000fe2000f8e0014 */
[----:B------:R-:W-:Y:S01]  /*12e50*/  LOP3.LUT R24, R25, 0x380, RZ, 0xc0, !PT ;  /* 0x0000038019187812 */ /* 0x000fe200078ec0ff */
[----:B------:R-:W-:Y:S01]  /*12e60*/  ULDC.64 UR4, c[0x0][0xae0] ;  /* 0x0002b80000047ab9 */ /* 0x000fe20000000a00 */
[----:B------:R-:W-:Y:S01]  /*12e70*/  LOP3.LUT R28, R29, 0x380, RZ, 0xc0, !PT ;  /* 0x000003801d1c7812 */ /* 0x000fe200078ec0ff */
[----:B0-----:R-:W-:Y:S01]  /*12e80*/  @P0 IMAD.HI.U32 R0, R82, R83, RZ ;  /* 0x0000005352000227 */ /* 0x001fe200078e00ff */
[----:B------:R-:W-:Y:S01]  /*12e90*/  LOP3.LUT R32, R33, 0x380, RZ, 0xc0, !PT ;  /* 0x0000038021207812 */ /* 0x000fe200078ec0ff */
[----:B------:R-:W5:Y:S01]  /*12ea0*/  LD.E.128 R12, desc[UR42][R12.64] ;  /* 0x0000002a0c0c7980 */ /* 0x000f62000c101d00 */
[----:B------:R-:W-:Y:S01]  /*12eb0*/  SHF.R.U64 R68, R68, 0x3, RZ ;  /* 0x0000000344447819 */ /* 0x000fe200000012ff */
[----:B------:R-:W-:Y:S01]  /*12ec0*/  IMAD.X R45, RZ, RZ, R153, P2 ;  /* 0x000000ffff2d7224 */ /* 0x000fe200010e0699 */
[----:B------:R-:W-:Y:S01]  /*12ed0*/  IADD3 R73, P2, R152, 0xe000, RZ ;  /* 0x0000e00098497810 */ /* 0x000fe20007f5e0ff */
[----:B------:R-:W-:Y:S01]  /*12ee0*/  IMAD.MOV.U32 R83, RZ, RZ, R82 ;  /* 0x000000ffff537224 */ /* 0x000fe200078e0052 */
[----:B------:R-:W-:Y:S01]  /*12ef0*/  LOP3.LUT R48, R49, 0x380, RZ, 0xc0, !PT ;  /* 0x0000038031307812 */ /* 0x000fe200078ec0ff */
[----:B------:R-:W-:Y:S01]  /*12f00*/  IMAD.IADD R199, R80, 0x1, R199 ;  /* 0x0000000150c77824 */ /* 0x000fe200078e02c7 */
[----:B-1----:R-:W-:Y:S01]  /*12f10*/  @P0 SHF.R.U32.HI R83, RZ, R85, R0 ;  /* 0x00000055ff530219 */ /* 0x002fe20000011600 */
[----:B------:R-:W-:Y:S01]  /*12f20*/  IMAD.IADD R21, R21, 0x1, R81 ;  /* 0x0000000115157824 */ /* 0x000fe200078e0251 */
[----:B------:R-:W-:Y:S01]  /*12f30*/  SHF.R.U64 R24, R24, 0x3, RZ ;  /* 0x0000000318187819 */ /* 0x000fe200000012ff */
[----:B------:R-:W5:Y:S01]  /*12f40*/  LD.E.128 R40, desc[UR42][R40.64] ;  /* 0x0000002a28287980 */ /* 0x000f62000c101d00 */
[----:B------:R-:W-:-:S02]  /*12f50*/  SHF.R.U64 R28, R28, 0x3, RZ ;  /* 0x000000031c1c7819 */ /* 0x000fc400000012ff */
[----:B------:R-:W-:Y:S01]  /*12f60*/  SHF.R.U64 R32, R32, 0x3, RZ ;  /* 0x0000000320207819 */ /* 0x000fe200000012ff */
[----:B------:R-:W5:Y:S01]  /*12f70*/  LD.E.128 R44, desc[UR42][R44.64] ;  /* 0x0000002a2c2c7980 */ /* 0x000f62000c101d00 */
[----:B------:R-:W-:Y:S02]  /*12f80*/  LOP3.LUT R72, R73, 0x380, RZ, 0xc0, !PT ;  /* 0x0000038049487812 */ /* 0x000fe400078ec0ff */
[----:B------:R-:W-:Y:S01]  /*12f90*/  LOP3.LUT R68, R68, R69, RZ, 0x3c, !PT ;  /* 0x0000004544447212 */ /* 0x000fe200078e3cff */
[----:B------:R-:W-:Y:S01]  /*12fa0*/  IMAD.X R69, RZ, RZ, R153, P1 ;  /* 0x000000ffff457224 */ /* 0x000fe200008e0699 */
[----:B------:R-:W-:Y:S02]  /*12fb0*/  SHF.R.U64 R48, R48, 0x3, RZ ;  /* 0x0000000330307819 */ /* 0x000fe400000012ff */
[----:B--2---:R-:W-:Y:S02]  /*12fc0*/  ISETP.GE.AND P1, PT, R166, R4, PT ;  /* 0x00000004a600720c */ /* 0x004fe40003f26270 */
        /* <DEDUP_REMOVED lines=70> */
[----:B------:R-:W5:Y:S01]  /*13430*/  LD.E.128 R76, desc[UR42][R76.64] ;  /* 0x0000002a4c4c7980 */ /* 0x000f62000c101d00 */
[----:B------:R-:W-:Y:S01]  /*13440*/  LOP3.LUT R0, R83, 0x8, R0, 0xe2, !PT ;  /* 0x0000000853007812 */ /* 0x000fe200078ee200 */
[----:B------:R-:W-:Y:S01]  /*13450*/  @!PT LDS RZ, [RZ] ;  /* 0x00000000fffff984 */ /* 0x000fe20000000800 */
[----:B------:R-:W-:Y:S01]  /*13460*/  @!PT LDS RZ, [RZ] ;  /* 0x00000000fffff984 */ /* 0x000fe20000000800 */
[----:B------:R-:W-:Y:S01]  /*13470*/  @!PT LDS RZ, [RZ] ;  /* 0x00000000fffff984 */ /* 0x000fe20000000800 */
[----:B------:R-:W-:Y:S01]  /*13480*/  @!PT LDS RZ, [RZ] ;  /* 0x00000000fffff984 */ /* 0x000fe20000000800 */
[----:B------:R0:W-:Y:S06]  /*13490*/  MEMBAR.ALL.CTA ;  /* 0x0000000000007992 */ /* 0x0001ec0000008000 */
[----:B0-----:R-:W0:Y:S01]  /*134a0*/  FENCE.VIEW.ASYNC.S ;  /* 0x00000000000073c6 */ /* 0x001e220000000000 */
        /* <DEDUP_REMOVED lines=9> */
[----:B------:R-:W-:Y:S02]  /*13540*/  IMAD R3, R3, R84, RZ ;  /* 0x0000005403037224 */ /* 0x000fe400078e02ff */
        /* <DEDUP_REMOVED lines=13> */
[----:B0-----:R0:W-:Y:S01]  /*13620*/  SYNCS.ARRIVE.TRANS64.RED.A1T0 RZ, [R0+URZ], RZ ;  /* 0x000000ff00ff79a7 */ /* 0x0011e2000810043f */
[C---:B------:R-:W-:Y:S02]  /*13630*/  VIADD R157, R193.reuse, 0x180 ;  /* 0x00000180c19d7836 */ /* 0x040fe40000000000 */
[C---:B------:R-:W-:Y:S02]  /*13640*/  VIADD R159, R193.reuse, 0x140 ;  /* 0x00000140c19f7836 */ /* 0x040fe40000000000 */
[C---:B------:R-:W-:Y:S02]  /*13650*/  VIADD R161, R193.reuse, 0x100 ;  /* 0x00000100c1a17836 */ /* 0x040fe40000000000 */
[C---:B------:R-:W-:Y:S01]  /*13660*/  VIADD R163, R193.reuse, 0xc0 ;  /* 0x000000c0c1a37836 */ /* 0x040fe20000000000 */
[----:B0-----:R-:W-:Y:S01]  /*13670*/  LOP3.LUT R0, R82, R21, RZ, 0xfc, !PT ;  /* 0x0000001552007212 */ /* 0x001fe200078efcff */
[----:B------:R-:W-:-:S02]  /*13680*/  VIADD R165, R193, 0x80 ;  /* 0x00000080c1a57836 */ /* 0x000fc40000000000 */
[----:B------:R-:W-:Y:S01]  /*13690*/  VIADD R167, R193, 0x40 ;  /* 0x00000040c1a77836 */ /* 0x000fe20000000000 */
[----:B------:R0:W1:Y:S01]  /*136a0*/  SHFL.IDX PT, R20, R83, RZ, 0x181f ;  /* 0x00181fff53147589 */ /* 0x00006200000e0000 */
[----:B------:R-:W-:Y:S03]  /*136b0*/  BSSY B1, `(.L_x_8025) ;  /* 0x0000029000017945 */ /* 0x000fe60003800000 */
[----:B------:R0:W2:Y:S01]  /*136c0*/  SHFL.IDX PT, R21, R84, RZ, 0x181f ;  /* 0x00181fff54157589 */ /* 0x0000a200000e0000 */
[----:B------:R-:W-:Y:S02]  /*136d0*/  SHF.R.S32.HI R155, RZ, 0x1f, R155 ;  /* 0x0000001fff9b7819 */ /* 0x000fe4000001149b */
[----:B------:R-:W-:Y:S02]  /*136e0*/  SHF.R.S32.HI R157, RZ, 0x1f, R157 ;  /* 0x0000001fff9d7819 */ /* 0x000fe4000001149d */
[----:B------:R-:W-:-:S02]  /*136f0*/  SHF.R.S32.HI R159, RZ, 0x1f, R159 ;  /* 0x0000001fff9f7819 */ /* 0x000fc4000001149f */
        /* <DEDUP_REMOVED lines=18> */
[----:B------:R-:W-:-:S02]  /*13820*/  ISETP.GE.AND P1, PT, R158, R4, PT ;  /* 0x000000049e00720c */ /* 0x000fc40003f26270 */
[----:B0-----:R-:W-:-:S11]  /*13830*/  @!P5 LEA R8, P4, R164, R20, 0x1 ;  /* 0x00000014a408d211 */ /* 0x001fd600078808ff */
[-C--:B------:R-:W-:Y:S02]  /*13840*/  @!P1 LEA R24, P6, R158, R20.reuse, 0x1 ;  /* 0x000000149e189211 */ /* 0x080fe400078c08ff */
[-C--:B------:R-:W-:Y:S02]  /*13850*/  @!P5 LEA.HI.X R9, R164, R21.reuse, R165, 0x1, P4 ;  /* 0x00000015a409d211 */ /* 0x080fe400020f0ca5 */
[----:B------:R-:W-:Y:S02]  /*13860*/  LOP3.LUT P4, RZ, R0, 0x80, RZ, 0xc0, !PT ;  /* 0x0000008000ff7812 */ /* 0x000fe4000788c0ff */
[----:B------:R-:W-:Y:S01]  /*13870*/  @!P1 LEA.HI.X R25, R158, R21, R159, 0x1, P6 ;  /* 0x000000159e199211 */ /* 0x000fe200030f0c9f */
[----:B------:R0:W-:Y:S04]  /*13880*/  @!P5 ST.E.128 desc[UR42][R8.64], R32 ;  /* 0x000000200800d985 */ /* 0x0001e8000c101d2a */
[----:B------:R1:W-:Y:S01]  /*13890*/  @!P3 ST.E.128 desc[UR42][R10.64], R40 ;  /* 0x000000280a00b985 */ /* 0x0003e2000c101d2a */
[----:B0-----:R-:W-:-:S02]  /*138a0*/  @!P2 LEA R8, P5, R160, R20, 0x1 ;  /* 0x00000014a008a211 */ /* 0x001fc400078a08ff */
[-C--:B-1----:R-:W-:Y:S02]  /*138b0*/  @P0 LEA R10, P3, R156, R20.reuse, 0x1 ;  /* 0x000000149c0a0211 */ /* 0x082fe400078608ff */
[-C--:B------:R-:W-:Y:S02]  /*138c0*/  @!P2 LEA.HI.X R9, R160, R21.reuse, R161, 0x1, P5 ;  /* 0x00000015a009a211 */ /* 0x080fe400028f0ca1 */
[----:B------:R-:W-:Y:S02]  /*138d0*/  @P4 LEA R20, P5, R154, R20, 0x1 ;  /* 0x000000149a144211 */ /* 0x000fe400078a08ff */
[-C--:B------:R-:W-:Y:S01]  /*138e0*/  @P0 LEA.HI.X R11, R156, R21.reuse, R157, 0x1, P3 ;  /* 0x000000159c0b0211 */ /* 0x080fe200018f0c9d */
[----:B------:R0:W-:Y:S01]  /*138f0*/  @!P2 ST.E.128 desc[UR42][R8.64], R48 ;  /* 0x000000300800a985 */ /* 0x0001e2000c101d2a */
[----:B------:R-:W-:-:S03]  /*13900*/  @P4 LEA.HI.X R21, R154, R21, R155, 0x1, P5 ;  /* 0x000000159a154211 */ /* 0x000fc600028f0c9b */
[----:B------:R0:W-:Y:S04]  /*13910*/  @!P1 ST.E.128 desc[UR42][R24.64], R56 ;  /* 0x0000003818009985 */ /* 0x0001e8000c101d2a */
[----:B------:R0:W-:Y:S04]  /*13920*/  @P0 ST.E.128 desc[UR42][R10.64], R64 ;  /* 0x000000400a000985 */ /* 0x0001e8000c101d2a */
[----:B------:R0:W-:Y:S02]  /*13930*/  @P4 ST.E.128 desc[UR42][R20.64], R72 ;  /* 0x0000004814004985 */ /* 0x0001e4000c101d2a */
.L_x_8026:
[----:B------:R-:W-:Y:S05]  /*13940*/  BSYNC B1 ;  /* 0x0000000000017941 */ /* 0x000fea0003800000 */
.L_x_8025:
        /* <DEDUP_REMOVED lines=17> */
[-C--:B0-----:R-:W-:Y:S02]  /*13a60*/  @!P3 LEA R10, P6, R164, R8.reuse, 0x1 ;  /* 0x00000008a40ab211 */ /* 0x081fe400078c08ff */
[----:B------:R-:W-:Y:S02]  /*13a70*/  @!P2 LEA R12, P5, R162, R8, 0x1 ;  /* 0x00000008a20ca211 */ /* 0x000fe400078a08ff */
[-C--:B------:R-:W-:Y:S02]  /*13a80*/  @!P3 LEA.HI.X R11, R164, R9.reuse, R165, 0x1, P6 ;  /* 0x00000009a40bb211 */ /* 0x080fe400030f0ca5 */
[----:B------:R-:W-:-:S03]  /*13a90*/  @!P2 LEA.HI.X R13, R162, R9, R163, 0x1, P5 ;  /* 0x00000009a20da211 */ /* 0x000fc600028f0ca3 */
[-C--:B-1----:R-:W-:Y:S01]  /*13aa0*/  @P4 LEA R20, P5, R156, R8.reuse, 0x1 ;  /* 0x000000089c144211 */ /* 0x082fe200078a08ff */
[----:B------:R0:W-:Y:S01]  /*13ab0*/  @!P3 ST.E.128 desc[UR42][R10.64], R36 ;  /* 0x000000240a00b985 */ /* 0x0001e2000c101d2a */
[-C--:B------:R-:W-:Y:S02]  /*13ac0*/  @!P0 LEA R14, P3, R158, R8.reuse, 0x1 ;  /* 0x000000089e0e8211 */ /* 0x080fe400078608ff */
        /* <DEDUP_REMOVED lines=14> */
.L_x_8024:
[----:B0-----:R-:W2:Y:S01]  /*13bb0*/  LDL.LU R11, [R1+0x48] ;  /* 0x00004800010b7983 */ /* 0x001ea20000300800 */
[----:B------:R-:W-:Y:S01]  /*13bc0*/  ULDC.64 UR4, c[0x0][0xb08] ;  /* 0x0002c20000047ab9 */ /* 0x000fe20000000a00 */
[----:B------:R-:W0:Y:S01]  /*13bd0*/  LDC R12, c[0x0][0xbe8] ;  /* 0x0002fa00ff0c7b82 */ /* 0x000e220000000800 */
[----:B------:R-:W-:Y:S01]  /*13be0*/  IMAD R10, R20, UR4, RZ ;  /* 0x00000004140a7c24 */ /* 0x000fe2000f8e02ff */
[----:B------:R-:W-:Y:S01]  /*13bf0*/  BSSY B1, `(.L_x_8028) ;  /* 0x0000110000017945 */ /* 0x000fe20003800000 */
[----:B------:R-:W-:-:S04]  /*13c00*/  IMAD.WIDE.U32 R8, R4, UR4, RZ ;  /* 0x0000000404087c25 */ /* 0x000fc8000f8e00ff */
[----:B------:R-:W-:Y:S01]  /*13c10*/  IMAD R10, R4, UR5, R10 ;  /* 0x00000005040a7c24 */ /* 0x000fe2000f8e020a */
[----:B------:R-:W-:Y:S01]  /*13c20*/  ULDC.64 UR4, c[0x0][0xb38] ;  /* 0x0002ce0000047ab9 */ /* 0x000fe20000000a00 */
[----:B------:R-:W-:Y:S01]  /*13c30*/  SHF.R.S32.HI R4, RZ, 0x1f, R0 ;  /* 0x0000001fff047819 */ /* 0x000fe20000011400 */
[----:B------:R-:W-:Y:S02]  /*13c40*/  VIADD R153, R197, 0xf8 ;  /* 0x000000f8c5997836 */ /* 0x000fe40000000000 */
[----:B------:R-:W-:Y:S02]  /*13c50*/  IMAD.IADD R9, R9, 0x1, R10 ;  /* 0x0000000109097824 */ /* 0x000fe400078e020a */
[----:B------:R-:W-:Y:S01]  /*13c60*/  IMAD.IADD R10, R208, 0x1, R199 ;  /* 0x00000001d00a7824 */ /* 0x000fe200078e02c7 */
[----:B------:R-:W-:Y:S01]  /*13c70*/  SHF.R.S32.HI R153, RZ, 0x1f, R153 ;  /* 0x0000001fff997819 */ /* 0x000fe20000011499 */
[----:B------:R-:W-:-:S04]  /*13c80*/  IMAD.WIDE.U32 R8, R185, UR4, R8 ;  /* 0x00000004b9087c25 */ /* 0x000fc8000f8e0008 */
[----:B------:R-:W-:Y:S01]  /*13c90*/  IMAD R9, R185, UR5, R9 ;  /* 0x00000005b9097c24 */ /* 0x000fe2000f8e0209 */
[----:B------:R-:W-:Y:S01]  /*13ca0*/  ULDC.64 UR4, c[0x0][0xb40] ;  /* 0x0002d00000047ab9 */ /* 0x000fe20000000a00 */
[----:B------:R-:W-:Y:S02]  /*13cb0*/  IMAD.IADD R199, R191, 0x1, R199 ;  /* 0x00000001bfc77824 */ /* 0x000fe400078e02c7 */
[----:B------:R-:W-:Y:S01]  /*13cc0*/  IMAD R4, R4, UR4, RZ ;  /* 0x0000000404047c24 */ /* 0x000fe2000f8e02ff */
[----:B0-----:R-:W-:Y:S01]  /*13cd0*/  ISETP.NE.AND P0, PT, R12, 0x1, PT ;  /* 0x000000010c00780c */ /* 0x001fe20003f05270 */
[----:B------:R-:W-:-:S04]  /*13ce0*/  IMAD.WIDE.U32 R8, R0, UR4, R8 ;  /* 0x0000000400087c25 */ /* 0x000fc8000f8e0008 */
[----:B------:R-:W-:Y:S01]  /*13cf0*/  IMAD R4, R0, UR5, R4 ;  /* 0x0000000500047c24 */ /* 0x000fe2000f8e0204 */
[----:B------:R-:W-:Y:S01]  /*13d00*/  ULDC.64 UR4, c[0x0][0xb48] ;  /* 0x0002d20000047ab9 */ /* 0x000fe20000000a00 */
[----:B------:R-:W-:Y:S02]  /*13d10*/  IMAD R3, R3, R12, RZ ;  /* 0x0000000c03037224 */ /* 0x000fe400078e02ff */
[----:B------:R-:W-:Y:S02]  /*13d20*/  IMAD.IADD R9, R9, 0x1, R4 ;  /* 0x0000000109097824 */ /* 0x000fe400078e0204 */
[----:B------:R-:W-:Y:S02]  /*13d30*/  IMAD.MOV.U32 R4, RZ, RZ, R10 ;  /* 0x000000ffff047224 */ /* 0x000fe400078e000a */
[----:B------:R-:W0:Y:S01]  /*13d40*/  @P0 LDC R0, c[0x0][0xbf0] ;  /* 0x0002fc00ff000b82 */ /* 0x000e220000000800 */
[C---:B------:R-:W-:Y:S02]  /*13d50*/  VIADD R155, R197.reuse, 0xf0 ;  /* 0x000000f0c59b7836 */ /* 0x040fe40000000000 */
        /* <DEDUP_REMOVED lines=71> */
[----:B------:R-:W-:Y:S01]  /*141d0*/  IMAD R0, R12, R0, R10 ;  /* 0x000000000c007224 */ /* 0x000fe200078e020a */
        /* <DEDUP_REMOVED lines=28> */
[C---:B------:R-:W-:Y:S01]  /*143a0*/  VIADD R10, R197.reuse, 0x30 ;  /* 0x00000030c50a7836 */ /* 0x040fe20000000000 */
[----:B------:R-:W-:Y:S01]  /*143b0*/  SHF.R.S32.HI R11, RZ, 0x1f, R11 ;  /* 0x0000001fff0b7819 */ /* 0x000fe2000001140b */
[----:B------:R-:W-:-:S06]  /*143c0*/  VIADD R12, R197, 0x38 ;  /* 0x00000038c50c7836 */ /* 0x000fcc0000000000 */
        /* <DEDUP_REMOVED lines=59> */
[----:B------:R-:W-:Y:S02]  /*14780*/  @!P1 LEA.HI.X R9, R10, R14, R11, 0x2, P2 ;  /* 0x0000000e0a099211 */ /* 0x000fe400010f140b */
[----:B------:R-:W-:-:S03]  /*14790*/  @!P4 LEA R10, P6, R205, R15, 0x2 ;  /* 0x0000000fcd0ac211 */ /* 0x000fc600078c10ff */
[----:B------:R0:W-:Y:S01]  /*147a0*/  @!P1 ST.E.64 desc[UR42][R8.64], R60 ;  /* 0x0000003c08009985 */ /* 0x0001e2000c101b2a */
[----:B------:R-:W-:Y:S02]  /*147b0*/  ISETP.GE.AND P1, PT, R219, UR4, PT ;  /* 0x00000004db007c0c */ /* 0x000fe4000bf26270 */
[----:B------:R-:W-:Y:S02]  /*147c0*/  @!P4 LEA.HI.X R11, R205, R14, R209, 0x2, P6 ;  /* 0x0000000ecd0bc211 */ /* 0x000fe400030f14d1 */
        /* <DEDUP_REMOVED lines=17> */
[C---:B-1----:R-:W-:Y:S02]  /*148e0*/  @!P1 LEA R10, P5, R185.reuse, R15, 0x2 ;  /* 0x0000000fb90a9211 */ /* 0x042fe400078a10ff */
        /* <DEDUP_REMOVED lines=56> */
[-C--:B------:R-:W-:Y:S02]  /*14c70*/  @!P5 LEA R20, P0, R152, R15.reuse, 0x2 ;  /* 0x0000000f9814d211 */ /* 0x080fe400078010ff */
[----:B-1----:R-:W-:Y:S01]  /*14c80*/  @!P2 LEA R10, P1, R154, R15, 0x2 ;  /* 0x0000000f9a0aa211 */ /* 0x002fe200078210ff */
[----:B------:R3:W-:Y:S01]  /*14c90*/  @!P4 ST.E.64 desc[UR42][R8.64], R136 ;  /* 0x000000880800c985 */ /* 0x0007e2000c101b2a */
[-C--:B------:R-:W-:Y:S02]  /*14ca0*/  @!P5 LEA.HI.X R21, R152, R14.reuse, R153, 0x2, P0 ;  /* 0x0000000e9815d211 */ /* 0x080fe400000f1499 */
[----:B------:R-:W-:Y:S01]  /*14cb0*/  @!P2 LEA.HI.X R11, R154, R14, R155, 0x2, P1 ;  /* 0x0000000e9a0ba211 */ /* 0x000fe200008f149b */
[----:B------:R3:W-:Y:S04]  /*14cc0*/  @!P3 ST.E.64 desc[UR42][R12.64], R140 ;  /* 0x0000008c0c00b985 */ /* 0x0007e8000c101b2a */
[----:B------:R3:W-:Y:S04]  /*14cd0*/  @!P2 ST.E.64 desc[UR42][R10.64], R144 ;  /* 0x000000900a00a985 */ /* 0x0007e8000c101b2a */
[----:B------:R3:W-:Y:S02]  /*14ce0*/  @!P5 ST.E.64 desc[UR42][R20.64], R148 ;  /* 0x000000941400d985 */ /* 0x0007e4000c101b2a */
.L_x_8029:
[----:B------:R-:W-:Y:S05]  /*14cf0*/  BSYNC B1 ;  /* 0x0000000000017941 */ /* 0x000fea0003800000 */
.L_x_8028:
[----:B0--3--:R-:W-:Y:S01]  /*14d00*/  VIADD R8, R199, 0x8 ;  /* 0x00000008c7087836 */ /* 0x009fe20000000000 */
[----:B------:R-:W0:Y:S04]  /*14d10*/  SHFL.IDX PT, R4, R4, 0x1, 0x1c1f ;  /* 0x003c1f0004047f89 */ /* 0x000e2800000e0000 */
        /* <DEDUP_REMOVED lines=8> */
[C---:B--2---:R-:W-:Y:S01]  /*14da0*/  VIADD R14, R197.reuse, 0x18 ;  /* 0x00000018c50e7836 */ /* 0x044fe20000000000 */
[----:B------:R-:W-:Y:S01]  /*14db0*/  ISETP.GE.AND P2, PT, R12, UR4, PT ;  /* 0x000000040c007c0c */ /* 0x000fe2000bf46270 */
[C---:B------:R-:W-:Y:S01]  /*14dc0*/  VIADD R24, R197.reuse, 0x20 ;  /* 0x00000020c5187836 */ /* 0x040fe20000000000 */
[----:B------:R-:W-:Y:S01]  /*14dd0*/  ISETP.GE.AND P1, PT, R20, UR4, PT ;  /* 0x0000000414007c0c */ /* 0x000fe2000bf26270 */
[C---:B------:R-:W-:Y:S01]  /*14de0*/  VIADD R13, R197.reuse, 0x8 ;  /* 0x00000008c50d7836 */ /* 0x040fe20000000000 */
[----:B------:R-:W-:Y:S01]  /*14df0*/  ISETP.GE.AND P0, PT, R14, UR4, PT ;  /* 0x000000040e007c0c */ /* 0x000fe2000bf06270 */
[----:B------:R-:W-:-:S02]  /*14e00*/  VIADD R28, R197, 0x10 ;  /* 0x00000010c51c7836 */ /* 0x000fc40000000000 */
[C---:B------:R-:W-:Y:S01]  /*14e10*/  VIADD R21, R197.reuse, 0x30 ;  /* 0x00000030c5157836 */ /* 0x040fe20000000000 */
[----:B------:R-:W-:Y:S01]  /*14e20*/  SHF.R.S32.HI R13, RZ, 0x1f, R13 ;  /* 0x0000001fff0d7819 */ /* 0x000fe2000001140d */
[C---:B-1----:R-:W-:Y:S01]  /*14e30*/  VIADD R15, R197.reuse, 0x18 ;  /* 0x00000018c50f7836 */ /* 0x042fe20000000000 */
[C---:B---3--:R-:W-:Y:S01]  /*14e40*/  @!P4 LEA R8, P3, R197.reuse, R0, 0x2 ;  /* 0x00000000c508c211 */ /* 0x048fe200078610ff */
[C---:B------:R-:W-:Y:S01]  /*14e50*/  VIADD R25, R197.reuse, 0x28 ;  /* 0x00000028c5197836 */ /* 0x040fe20000000000 */
[----:B------:R-:W-:Y:S02]  /*14e60*/  SHF.R.S32.HI R28, RZ, 0x1f, R28 ;  /* 0x0000001fff1c7819 */ /* 0x000fe4000001141c */
[----:B0-----:R-:W-:Y:S02]  /*14e70*/  @!P4 LEA.HI.X R9, R197, R4, R10, 0x2, P3 ;  /* 0x00000004c509c211 */ /* 0x001fe400018f140a */
[----:B------:R-:W-:Y:S02]  /*14e80*/  ISETP.GE.AND P3, PT, R24, UR4, PT ;  /* 0x0000000418007c0c */ /* 0x000fe4000bf66270 */
[----:B------:R-:W-:Y:S01]  /*14e90*/  @!P1 LEA R10, P5, R20, R0, 0x2 ;  /* 0x00000000140a9211 */ /* 0x000fe200078a10ff */
[----:B------:R0:W-:Y:S01]  /*14ea0*/  @!P4 ST.E.64 desc[UR42][R8.64], R26 ;  /* 0x0000001a0800c985 */ /* 0x0001e2000c101b2a */
[----:B------:R-:W-:-:S02]  /*14eb0*/  SHF.R.S32.HI R15, RZ, 0x1f, R15 ;  /* 0x0000001fff0f7819 */ /* 0x000fc4000001140f */
[----:B------:R-:W-:Y:S01]  /*14ec0*/  @!P1 LEA.HI.X R11, R20, R4, R28, 0x2, P5 ;  /* 0x00000004140b9211 */ /* 0x000fe200028f141c */
[----:B------:R-:W-:Y:S01]  /*14ed0*/  VIADD R28, R197, 0x20 ;  /* 0x00000020c51c7836 */ /* 0x000fe20000000000 */
[----:B------:R-:W-:Y:S01]  /*14ee0*/  ISETP.GE.AND P5, PT, R21, UR4, PT ;  /* 0x0000000415007c0c */ /* 0x000fe2000bfa6270 */
[----:B------:R-:W-:Y:S01]  /*14ef0*/  VIADD R20, R197, 0x40 ;  /* 0x00000040c5147836 */ /* 0x000fe20000000000 */
[----:B------:R-:W-:Y:S02]  /*14f00*/  ISETP.GE.AND P4, PT, R25, UR4, PT ;  /* 0x0000000419007c0c */ /* 0x000fe4000bf86270 */
[----:B------:R-:W-:Y:S02]  /*14f10*/  SHF.R.S32.HI R28, RZ, 0x1f, R28 ;  /* 0x0000001fff1c7819 */ /* 0x000fe4000001141c */
[----:B0-----:R-:W-:-:S04]  /*14f20*/  @!P2 LEA R8, P6, R12, R0, 0x2 ;  /* 0x000000000c08a211 */ /* 0x001fc800078c10ff */
[----:B------:R-:W-:Y:S02]  /*14f30*/  @!P2 LEA.HI.X R9, R12, R4, R13, 0x2, P6 ;  /* 0x000000040c09a211 */ /* 0x000fe400030f140d */
[----:B------:R-:W-:-:S03]  /*14f40*/  @!P0 LEA R12, P6, R14, R0, 0x2 ;  /* 0x000000000e0c8211 */ /* 0x000fc600078c10ff */
[----:B------:R0:W-:Y:S01]  /*14f50*/  @!P2 ST.E.64 desc[UR42][R8.64], R30 ;  /* 0x0000001e0800a985 */ /* 0x0001e2000c101b2a */
[----:B------:R-:W-:Y:S01]  /*14f60*/  @!P0 LEA.HI.X R13, R14, R4, R15, 0x2, P6 ;  /* 0x000000040e0d8211 */ /* 0x000fe200030f140f */
[C---:B------:R-:W-:Y:S02]  /*14f70*/  VIADD R15, R197.reuse, 0x38 ;  /* 0x00000038c50f7836 */ /* 0x040fe40000000000 */
[----:B------:R1:W-:Y:S01]  /*14f80*/  @!P1 ST.E.64 desc[UR42][R10.64], R34 ;  /* 0x000000220a009985 */ /* 0x0003e2000c101b2a */
[----:B------:R-:W-:-:S03]  /*14f90*/  VIADD R14, R197, 0x48 ;  /* 0x00000048c50e7836 */ /* 0x000fc60000000000 */
[----:B------:R2:W-:Y:S01]  /*14fa0*/  @!P0 ST.E.64 desc[UR42][R12.64], R38 ;  /* 0x000000260c008985 */ /* 0x0005e2000c101b2a */
[----:B------:R-:W-:Y:S02]  /*14fb0*/  ISETP.GE.AND P0, PT, R15, UR4, PT ;  /* 0x000000040f007c0c */ /* 0x000fe4000bf06270 */
[----:B0-----:R-:W-:-:S04]  /*14fc0*/  @!P3 LEA R8, P1, R24, R0, 0x2 ;  /* 0x000000001808b211 */ /* 0x001fc800078210ff */
[----:B------:R-:W-:Y:S01]  /*14fd0*/  @!P3 LEA.HI.X R9, R24, R4, R28, 0x2, P1 ;  /* 0x000000041809b211 */ /* 0x000fe200008f141c */
[----:B------:R-:W-:Y:S01]  /*14fe0*/  VIADD R24, R197, 0x30 ;  /* 0x00000030c5187836 */ /* 0x000fe20000000000 */
[-C--:B-1----:R-:W-:Y:S01]  /*14ff0*/  @!P4 LEA R10, P2, R25, R0.reuse, 0x2 ;  /* 0x00000000190ac211 */ /* 0x082fe200078410ff */
[----:B------:R-:W-:Y:S01]  /*15000*/  VIADD R28, R197, 0x28 ;  /* 0x00000028c51c7836 */ /* 0x000fe20000000000 */
[C---:B--2---:R-:W-:Y:S01]  /*15010*/  @!P5 LEA R12, P6, R21.reuse, R0, 0x2 ;  /* 0x00000000150cd211 */ /* 0x044fe200078c10ff */
[----:B------:R0:W-:Y:S01]  /*15020*/  @!P3 ST.E.64 desc[UR42][R8.64], R42 ;  /* 0x0000002a0800b985 */ /* 0x0001e2000c101b2a */
[----:B------:R-:W-:Y:S02]  /*15030*/  SHF.R.S32.HI R24, RZ, 0x1f, R24 ;  /* 0x0000001fff187819 */ /* 0x000fe40000011418 */
[----:B------:R-:W-:Y:S02]  /*15040*/  SHF.R.S32.HI R28, RZ, 0x1f, R28 ;  /* 0x0000001fff1c7819 */ /* 0x000fe4000001141c */
[----:B------:R-:W-:Y:S01]  /*15050*/  @!P5 LEA.HI.X R13, R21, R4, R24, 0x2, P6 ;  /* 0x00000004150dd211 */ /* 0x000fe200030f1418 */
[----:B------:R-:W-:Y:S01]  /*15060*/  VIADD R21, R197, 0x38 ;  /* 0x00000038c5157836 */ /* 0x000fe20000000000 */
[----:B------:R-:W-:-:S02]  /*15070*/  ISETP.GE.AND P1, PT, R20, UR4, PT ;  /* 0x0000000414007c0c */ /* 0x000fc4000bf26270 */
[----:B------:R-:W-:Y:S02]  /*15080*/  @!P4 LEA.HI.X R11, R25, R4, R28, 0x2, P2 ;  /* 0x00000004190bc211 */ /* 0x000fe400010f141c */
[----:B------:R-:W-:Y:S02]  /*15090*/  ISETP.GE.AND P2, PT, R14, UR4, PT ;  /* 0x000000040e007c0c */ /* 0x000fe4000bf46270 */
[----:B------:R-:W-:Y:S01]  /*150a0*/  SHF.R.S32.HI R21, RZ, 0x1f, R21 ;  /* 0x0000001fff157819 */ /* 0x000fe20000011415 */
[----:B------:R1:W-:Y:S01]  /*150b0*/  @!P4 ST.E.64 desc[UR42][R10.64], R46 ;  /* 0x0000002e0a00c985 */ /* 0x0003e2000c101b2a */
[C---:B0-----:R-:W-:Y:S02]  /*150c0*/  @!P0 LEA R8, P6, R15.reuse, R0, 0x2 ;  /* 0x000000000f088211 */ /* 0x041fe400078c10ff */
[----:B------:R-:W-:Y:S01]  /*150d0*/  ISETP.GE.AND P3, PT, R222, UR4, PT ;  /* 0x00000004de007c0c */ /* 0x000fe2000bf66270 */
[----:B------:R0:W-:Y:S01]  /*150e0*/  @!P5 ST.E.64 desc[UR42][R12.64], R50 ;  /* 0x000000320c00d985 */ /* 0x0001e2000c101b2a */
[----:B------:R-:W-:Y:S01]  /*150f0*/  @!P0 LEA.HI.X R9, R15, R4, R21, 0x2, P6 ;  /* 0x000000040f098211 */ /* 0x000fe200030f1415 */
[----:B------:R-:W-:Y:S01]  /*15100*/  VIADD R21, R197, 0x40 ;  /* 0x00000040c5157836 */ /* 0x000fe20000000000 */
[----:B------:R-:W-:Y:S01]  /*15110*/  ISETP.GE.AND P4, PT, R219, UR4, PT ;  /* 0x00000004db007c0c */ /* 0x000fe2000bf86270 */
[----:B------:R-:W-:-:S02]  /*15120*/  VIADD R15, R197, 0x48 ;  /* 0x00000048c50f7836 */ /* 0x000fc40000000000 */
[----:B------:R2:W-:Y:S01]  /*15130*/  @!P0 ST.E.64 desc[UR42][R8.64], R54 ;  /* 0x0000003608008985 */ /* 0x0005e2000c101b2a */
[----:B------:R-:W-:Y:S02]  /*15140*/  SHF.R.S32.HI R21, RZ, 0x1f, R21 ;  /* 0x0000001fff157819 */ /* 0x000fe40000011415 */
[----:B------:R-:W-:Y:S02]  /*15150*/  SHF.R.S32.HI R15, RZ, 0x1f, R15 ;  /* 0x0000001fff0f7819 */ /* 0x000fe4000001140f */
[-C--:B-1----:R-:W-:Y:S02]  /*15160*/  @!P1 LEA R10, P5, R20, R0.reuse, 0x2 ;  /* 0x00000000140a9211 */ /* 0x082fe400078a10ff */
[----:B------:R-:W-:Y:S02]  /*15170*/  ISETP.GE.AND P0, PT, R205, UR4, PT ;  /* 0x00000004cd007c0c */ /* 0x000fe4000bf06270 */
[----:B0-----:R-:W-:Y:S02]  /*15180*/  @!P2 LEA R12, P6, R14, R0, 0x2 ;  /* 0x000000000e0ca211 */ /* 0x001fe400078c10ff */
[----:B------:R-:W-:-:S02]  /*15190*/  @!P1 LEA.HI.X R11, R20, R4, R21, 0x2, P5 ;  /* 0x00000004140b9211 */ /* 0x000fc400028f1415 */
[----:B------:R-:W-:Y:S02]  /*151a0*/  ISETP.GE.AND P5, PT, R213, UR4, PT ;  /* 0x00000004d5007c0c */ /* 0x000fe4000bfa6270 */
[----:B------:R-:W-:Y:S01]  /*151b0*/  @!P2 LEA.HI.X R13, R14, R4, R15, 0x2, P6 ;  /* 0x000000040e0da211 */ /* 0x000fe200030f140f */
[----:B------:R0:W-:Y:S01]  /*151c0*/  @!P1 ST.E.64 desc[UR42][R10.64], R58 ;  /* 0x0000003a0a009985 */ /* 0x0001e2000c101b2a */
[----:B--2---:R-:W-:Y:S02]  /*151d0*/  @!P3 LEA R8, P6, R222, R0, 0x2 ;  /* 0x00000000de08b211 */ /* 0x004fe400078c10ff */
[----:B------:R-:W-:Y:S01]  /*151e0*/  ISETP.GE.AND P1, PT, R198, UR4, PT ;  /* 0x00000004c6007c0c */ /* 0x000fe2000bf26270 */
[----:B------:R1:W-:Y:S01]  /*151f0*/  @!P2 ST.E.64 desc[UR42][R12.64], R62 ;  /* 0x0000003e0c00a985 */ /* 0x0003e2000c101b2a */
[----:B------:R-:W-:-:S05]  /*15200*/  @!P3 LEA.HI.X R9, R222, R4, R223, 0x2, P6 ;  /* 0x00000004de09b211 */ /* 0x000fca00030f14df */
[----:B------:R2:W-:Y:S01]  /*15210*/  @!P3 ST.E.64 desc[UR42][R8.64], R66 ;  /* 0x000000420800b985 */ /* 0x0005e2000c101b2a */
[----:B0-----:R-:W-:-:S04]  /*15220*/  @!P4 LEA R10, P2, R219, R0, 0x2 ;  /* 0x00000000db0ac211 */ /* 0x001fc800078410ff */
[----:B------:R-:W-:Y:S02]  /*15230*/  @!P4 LEA.HI.X R11, R219, R4, R220, 0x2, P2 ;  /* 0x00000004db0bc211 */ /* 0x000fe400010f14dc */
[----:B------:R-:W-:Y:S02]  /*15240*/  ISETP.GE.AND P2, PT, R185, UR4, PT ;  /* 0x00000004b9007c0c */ /* 0x000fe4000bf46270 */
[-C--:B-1----:R-:W-:Y:S01]  /*15250*/  @!P5 LEA R12, P6, R213, R0.reuse, 0x2 ;  /* 0x00000000d50cd211 */ /* 0x082fe200078c10ff */
[----:B------:R0:W-:Y:S01]  /*15260*/  @!P4 ST.E.64 desc[UR42][R10.64], R70 ;  /* 0x000000460a00c985 */ /* 0x0001e2000c101b2a */
[----:B--2---:R-:W-:Y:S02]  /*15270*/  @!P0 LEA R8, P4, R205, R0, 0x2 ;  /* 0x00000000cd088211 */ /* 0x004fe400078810ff */
[-C--:B------:R-:W-:Y:S02]  /*15280*/  @!P5 LEA.HI.X R13, R213, R4.reuse, R218, 0x2, P6 ;  /* 0x00000004d50dd211 */ /* 0x080fe400030f14da */
[----:B------:R-:W-:-:S02]  /*15290*/  @!P0 LEA.HI.X R9, R205, R4, R209, 0x2, P4 ;  /* 0x00000004cd098211 */ /* 0x000fc400020f14d1 */
[----:B------:R-:W-:Y:S01]  /*152a0*/  ISETP.GE.AND P4, PT, R180, UR4, PT ;  /* 0x00000004b4007c0c */ /* 0x000fe2000bf86270 */
[----:B------:R1:W-:Y:S01]  /*152b0*/  @!P5 ST.E.64 desc[UR42][R12.64], R74 ;  /* 0x0000004a0c00d985 */ /* 0x0003e2000c101b2a */
[----:B------:R-:W-:-:S03]  /*152c0*/  ISETP.GE.AND P5, PT, R182, UR4, PT ;  /* 0x00000004b6007c0c */ /* 0x000fc6000bfa6270 */
        /* <DEDUP_REMOVED lines=67> */
[----:B----4-:R-:W-:-:S04]  /*15700*/  LEA R8, P0, R152, R0, 0x2 ;  /* 0x0000000098087211 */ /* 0x010fc800078010ff */
[----:B------:R-:W-:-:S05]  /*15710*/  LEA.HI.X R9, R152, R4, R153, 0x2, P0 ;  /* 0x0000000498097211 */ /* 0x000fca00000f1499 */
[----:B------:R0:W-:Y:S01]  /*15720*/  ST.E.64 desc[UR42][R8.64], R150 ;  /* 0x0000009608007985 */ /* 0x0001e2000c101b2a */
[----:B------:R-:W-:Y:S05]  /*15730*/  BRA `(.L_x_8027) ;  /* 0x00000010000c7947 */ /* 0x000fea0003800000 */
.L_x_8021:
[----:B----4-:R-:W4:Y:S01]  /*15740*/  LDL.LU R4, [R1+0x40] ;  /* 0x0000400001047983 */ /* 0x010f220000300800 */
[----:B------:R-:W-:Y:S01]  /*15750*/  ULDC.64 UR6, c[0x0][0xc08] ;  /* 0x0003020000067ab9 */ /* 0x000fe20000000a00 */
[----:B------:R-:W-:Y:S02]  /*15760*/  ULDC.64 UR4, c[0x0][0xc00] ;  /* 0x0003000000047ab9 */ /* 0x000fe40000000a00 */
[----:B------:R-:W3:Y:S04]  /*15770*/  LDL.LU R0, [R1+0x44] ;  /* 0x0000440001007983 */ /* 0x000ee80000300800 */
[----:B------:R-:W2:Y:S01]  /*15780*/  LDL R13, [R1+0x38] ;  /* 0x00003800010d7983 */ /* 0x000ea20000100800 */
[----:B------:R-:W-:Y:S01]  /*15790*/  ISETP.NE.U32.AND P1, PT, RZ, UR6, PT ;  /* 0x00000006ff007c0c */ /* 0x000fe2000bf25070 */
[----:B------:R-:W-:Y:S01]  /*157a0*/  IMAD.MOV.U32 R3, RZ, RZ, RZ ;  /* 0x000000ffff037224 */ /* 0x000fe200078e00ff */
[----:B------:R-:W-:-:S02]  /*157b0*/  ISETP.NE.U32.AND P0, PT, RZ, UR4, PT ;  /* 0x00000004ff007c0c */ /* 0x000fc4000bf05070 */
[----:B------:R-:W-:Y:S02]  /*157c0*/  ISETP.NE.AND.EX P1, PT, RZ, UR7, PT, P1 ;  /* 0x00000007ff007c0c */ /* 0x000fe4000bf25310 */
[----:B------:R-:W-:Y:S01]  /*157d0*/  ISETP.NE.AND.EX P0, PT, RZ, UR5, PT, P0 ;  /* 0x00000005ff007c0c */ /* 0x000fe2000bf05300 */
[----:B0-----:R-:W0:Y:S01]  /*157e0*/  S2R R12, SR_TID.X ;  /* 0x00000000000c7919 */ /* 0x001e220000002100 */
        /* <DEDUP_REMOVED lines=9> */
[----:B0-----:R-:W-:-:S05]  /*15880*/  VIADD R4, R12, 0xffffff80 ;  /* 0xffffff800c047836 */ /* 0x001fca0000000000 */
[----:B------:R-:W-:-:S07]  /*15890*/  ISETP.GT.AND P3, PT, R4, 0x3f, PT ;  /* 0x0000003f0400780c */ /* 0x000fce0003f64270 */
[----:B------:R-:W0:Y:S02]  /*158a0*/  @!P2 LDC R13, c[0x0][0xad4] ;  /* 0x0002b500ff0dab82 */ /* 0x000e240000000800 */
[----:B0-----:R3:W-:Y:S01]  /*158b0*/  @!P2 STL [R1+0x38], R13 ;  /* 0x0000380d0100a387 */ /* 0x0017e20000100800 */
[----:B------:R-:W-:Y:S01]  /*158c0*/  ISETP.GT.AND P2, PT, R13, 0x1, PT ;  /* 0x000000010d00780c */ /* 0x000fe20003f44270 */
[----:B------:R-:W-:-:S12]  /*158d0*/  @P1 BRA `(.L_x_8030) ;  /* 0x0000000000101947 */ /* 0x000fd80003800000 */
[----:B------:R-:W-:Y:S05]  /*158e0*/  @!P0 BRA `(.L_x_8030) ;  /* 0x00000000000c8947 */ /* 0x000fea0003800000 */
[----:B---3--:R-:W2:Y:S04]  /*158f0*/  LDG.E R11, desc[UR42][R8.64] ;  /* 0x0000002a080b7981 */ /* 0x008ea8000c1e1900 */
[----:B-----5:R-:W2:Y:S02]  /*15900*/  LDG.E R0, desc[UR42][R8.64+0x4] ;  /* 0x0000042a08007981 */ /* 0x020ea4000c1e1900 */
[----:B--2---:R-:W-:-:S07]  /*15910*/  IMAD.IADD R0, R0, 0x1, -R11 ;  /* 0x0000000100007824 */ /* 0x004fce00078e0a0b */
.L_x_8030:
[----:B---3--:R-:W2:Y:S04]  /*15920*/  LDL.LU R8, [R1+0x3c] ;  /* 0x00003c0001087983 */ /* 0x008ea80000300800 */
[----:B------:R-:W3:Y:S01]  /*15930*/  LDL.LU R4, [R1+0x50] ;  /* 0x0000500001047983 */ /* 0x000ee20000300800 */
[----:B------:R-:W-:Y:S01]  /*15940*/  BSSY B1, `(.L_x_8031) ;  /* 0x0000036000017945 */ /* 0x000fe20003800000 */
[----:B-----5:R-:W-:Y:S02]  /*15950*/  SHF.R.S32.HI R28, RZ, 0x1f, R3 ;  /* 0x0000001fff1c7819 */ /* 0x020fe40000011403 */
[----:B--2---:R-:W-:Y:S02]  /*15960*/  SEL R33, R8, RZ, !P0 ;  /* 0x000000ff08217207 */ /* 0x004fe40004000000 */
[----:B---3--:R-:W-:Y:S01]  /*15970*/  SEL R30, R4, RZ, !P0 ;  /* 0x000000ff041e7207 */ /* 0x008fe20004000000 */
        /* <DEDUP_REMOVED lines=50> */
.L_x_8032:
[----:B------:R-:W-:Y:S05]  /*15ca0*/  BSYNC B1 ;  /* 0x0000000000017941 */ /* 0x000fea0003800000 */
.L_x_8031:
[----:B------:R-:W-:Y:S05]  /*15cb0*/  @P2 BRA `(.L_x_8027) ;  /* 0x0000000800ac2947 */ /* 0x000fea0003800000 */
[----:B------:R-:W2:Y:S01]  /*15cc0*/  S2R R10, SR_TID.X ;  /* 0x00000000000a7919 */ /* 0x000ea20000002100 */
[----:B------:R-:W3:Y:S01]  /*15cd0*/  LDC R13, c[0x0][0xbe8] ;  /* 0x0002fa00ff0d7b82 */ /* 0x000ee20000000800 */
[----:B------:R-:W-:Y:S01]  /*15ce0*/  ULDC.64 UR4, c[0x0][0xaa0] ;  /* 0x0002a80000047ab9 */ /* 0x000fe20000000a00 */
[----:B------:R-:W-:Y:S01]  /*15cf0*/  VIADD R42, R193, 0x40 ;  /* 0x00000040c12a7836 */ /* 0x000fe20000000000 */
[----:B------:R-:W-:Y:S01]  /*15d00*/  BSSY B1, `(.L_x_8033) ;  /* 0x0000082000017945 */ /* 0x000fe20003800000 */
[----:B------:R-:W-:Y:S02]  /*15d10*/  IMAD R4, R28, UR4, RZ ;  /* 0x000000041c047c24 */ /* 0x000fe4000f8e02ff */
[----:B0-----:R-:W-:-:S04]  /*15d20*/  IMAD.WIDE.U32 R8, R3, UR4, RZ ;  /* 0x0000000403087c25 */ /* 0x001fc8000f8e00ff */
[----:B------:R-:W-:Y:S01]  /*15d30*/  IMAD R11, R3, UR5, R4 ;  /* 0x00000005030b7c24 */ /* 0x000fe2000f8e0204 */
[----:B------:R-:W-:Y:S01]  /*15d40*/  ULDC.64 UR4, c[0x0][0xae8] ;  /* 0x0002ba0000047ab9 */ /* 0x000fe20000000a00 */
[----:B------:R-:W0:Y:S01]  /*15d50*/  LDC R4, c[0x0][0xac8] ;  /* 0x0002b200ff047b82 */ /* 0x000e220000000800 */
[----:B------:R-:W-:Y:S02]  /*15d60*/  VIADD R40, R193, 0x80 ;  /* 0x00000080c1287836 */ /* 0x000fe40000000000 */
[----:B------:R-:W-:Y:S02]  /*15d70*/  IMAD.IADD R9, R9, 0x1, R11 ;  /* 0x0000000109097824 */ /* 0x000fe400078e020b */
[----:B------:R-:W-:Y:S02]  /*15d80*/  VIADD R38, R193, 0xc0 ;  /* 0x000000c0c1267836 */ /* 0x000fe40000000000 */
[----:B------:R-:W-:-:S04]  /*15d90*/  IMAD.WIDE.U32 R8, R185, UR4, R8 ;  /* 0x00000004b9087c25 */ /* 0x000fc8000f8e0008 */
[----:B------:R-:W-:Y:S01]  /*15da0*/  IMAD R9, R185, UR5, R9 ;  /* 0x00000005b9097c24 */ /* 0x000fe2000f8e0209 */
[----:B---3--:R-:W-:Y:S01]  /*15db0*/  ISETP.NE.AND P0, PT, R13, 0x1, PT ;  /* 0x000000010d00780c */ /* 0x008fe20003f05270 */
[----:B------:R-:W-:Y:S01]  /*15dc0*/  ULDC.64 UR4, c[0x0][0xaf0] ;  /* 0x0002bc0000047ab9 */ /* 0x000fe20000000a00 */
[----:B------:R-:W-:Y:S02]  /*15dd0*/  IMAD R25, R0, R13, RZ ;  /* 0x0000000d00197224 */ /* 0x000fe400078e02ff */
[----:B------:R-:W-:-:S04]  /*15de0*/  IMAD.WIDE.U32 R8, R33, UR4, R8 ;  /* 0x0000000421087c25 */ /* 0x000fc8000f8e0008 */
[----:B--2---:R-:W-:Y:S02]  /*15df0*/  VIADD R10, R10, 0xffffff80 ;  /* 0xffffff800a0a7836 */ /* 0x004fe40000000000 */
[C---:B------:R-:W-:Y:S01]  /*15e00*/  VIADD R36, R193.reuse, 0x100 ;  /* 0x00000100c1247836 */ /* 0x040fe20000000000 */
[----:B0-----:R-:W-:Y:S02]  /*15e10*/  ISETP.GE.AND P1, PT, R42, R4, PT ;  /* 0x000000042a00720c */ /* 0x001fe40003f26270 */
[----:B------:R-:W0:Y:S01]  /*15e20*/  @P0 LDC R15, c[0x0][0xbec] ;  /* 0x0002fb00ff0f0b82 */ /* 0x000e220000000800 */
[----:B------:R-:W-:Y:S01]  /*15e30*/  SHF.R.S32.HI R3, RZ, 0x1f, R10 ;  /* 0x0000001fff037819 */ /* 0x000fe2000001140a */
[C---:B------:R-:W-:Y:S01]  /*15e40*/  VIADD R34, R193.reuse, 0x140 ;  /* 0x00000140c1227836 */ /* 0x040fe20000000000 */
[----:B------:R-:W-:Y:S01]  /*15e50*/  SEL R14, RZ, 0xffffffff, P1 ;  /* 0xffffffffff0e7807 */ /* 0x000fe20000800000 */
[----:B------:R-:W-:Y:S01]  /*15e60*/  VIADD R31, R193, 0x180 ;  /* 0x00000180c11f7836 */ /* 0x000fe20000000000 */
[----:B------:R-:W-:Y:S01]  /*15e70*/  LEA.HI R3, R3, R10, RZ, 0x3 ;  /* 0x0000000a03037211 */ /* 0x000fe200078f18ff */
[C---:B------:R-:W-:Y:S01]  /*15e80*/  VIADD R27, R193.reuse, 0x1c0 ;  /* 0x000001c0c11b7836 */ /* 0x040fe20000000000 */
[-C--:B------:R-:W-:Y:S01]  /*15e90*/  ISETP.GE.AND P2, PT, R193, R4.reuse, PT ;  /* 0x00000004c100720c */ /* 0x080fe20003f46270 */
[----:B-1----:R-:W1:Y:S01]  /*15ea0*/  @P0 LDC R21, c[0x0][0xbf0] ;  /* 0x0002fc00ff150b82 */ /* 0x002e620000000800 */
[----:B------:R-:W-:Y:S01]  /*15eb0*/  LOP3.LUT R11, R3, 0xfffffff8, RZ, 0xc0, !PT ;  /* 0xfffffff8030b7812 */ /* 0x000fe200078ec0ff */
[----:B------:R-:W-:Y:S01]  /*15ec0*/  IMAD.SHL.U32 R14, R14, 0x2, RZ ;  /* 0x000000020e0e7824 */ /* 0x000fe200078e00ff */
[----:B------:R-:W-:Y:S01]  /*15ed0*/  SHF.R.S32.HI R26, RZ, 0x3, R3 ;  /* 0x00000003ff1a7819 */ /* 0x000fe20000011403 */
[----:B------:R-:W-:Y:S01]  /*15ee0*/  IMAD R3, R30, UR4, RZ ;  /* 0x000000041e037c24 */ /* 0x000fe2000f8e02ff */
[----:B------:R-:W-:Y:S01]  /*15ef0*/  ISETP.GE.AND P1, PT, R40, R4, PT ;  /* 0x000000042800720c */ /* 0x000fe20003f26270 */
[----:B------:R-:W-:-:S02]  /*15f00*/  IMAD.IADD R11, R10, 0x1, -R11 ;  /* 0x000000010a0b7824 */ /* 0x000fc400078e0a0b */
[----:B------:R-:W-:Y:S02]  /*15f10*/  VIADD R29, R193, 0x1c0 ;  /* 0x000001c0c11d7836 */ /* 0x000fe40000000000 */
[----:B------:R-:W-:Y:S02]  /*15f20*/  IMAD R10, R11, 0x20, R26 ;  /* 0x000000200b0a7824 */ /* 0x000fe400078e021a */
[----:B------:R-:W-:Y:S01]  /*15f30*/  IMAD R11, R33, UR5, R3 ;  /* 0x00000005210b7c24 */ /* 0x000fe2000f8e0203 */
[----:B------:R-:W-:Y:S01]  /*15f40*/  ULDC.64 UR4, c[0x0][0xae0] ;  /* 0x0002b80000047ab9 */ /* 0x000fe20000000a00 */
[----:B------:R-:W-:Y:S01]  /*15f50*/  IMAD.IADD R12, R199, 0x1, R10 ;  /* 0x00000001c70c7824 */ /* 0x000fe200078e020a */
[----:B------:R-:W-:Y:S01]  /*15f60*/  SHF.R.S32.HI R29, RZ, 0x1f, R29 ;  /* 0x0000001fff1d7819 */ /* 0x000fe2000001141d */
[----:B------:R-:W-:Y:S01]  /*15f70*/  IMAD.IADD R9, R9, 0x1, R11 ;  /* 0x0000000109097824 */ /* 0x000fe200078e020b */
[----:B------:R-:W-:Y:S01]  /*15f80*/  SEL R11, RZ, 0x1, P2 ;  /* 0x00000001ff0b7807 */ /* 0x000fe20001000000 */
[----:B0-----:R-:W-:Y:S01]  /*15f90*/  @P0 IMAD.HI.U32 R10, R12, R15, RZ ;  /* 0x0000000f0c0a0227 */ /* 0x001fe200078e00ff */
[----:B------:R-:W-:-:S03]  /*15fa0*/  ISETP.GE.AND P2, PT, R27, R4, PT ;  /* 0x000000041b00720c */ /* 0x000fc60003f46270 */
[----:B------:R-:W-:Y:S01]  /*15fb0*/  IMAD.MOV.U32 R3, RZ, RZ, R12 ;  /* 0x000000ffff037224 */ /* 0x000fe200078e000c */
[----:B-1----:R-:W-:Y:S01]  /*15fc0*/  @P0 SHF.R.U32.HI R3, RZ, R21, R10 ;  /* 0x00000015ff030219 */ /* 0x002fe2000001160a */
[----:B------:R-:W-:Y:S01]  /*15fd0*/  IMAD.IADD R26, R26, 0x1, R199 ;  /* 0x000000011a1a7824 */ /* 0x000fe200078e02c7 */
[----:B------:R-:W-:Y:S01]  /*15fe0*/  LOP3.LUT R10, R14, 0x2, R11, 0xe2, !PT ;  /* 0x000000020e0a7812 */ /* 0x000fe200078ee20b */
[----:B------:R-:W-:Y:S01]  /*15ff0*/  VIADD R32, R193, 0x180 ;  /* 0x00000180c1207836 */ /* 0x000fe20000000000 */
[----:B------:R-:W-:Y:S01]  /*16000*/  SEL R14, RZ, 0xffffffff, P1 ;  /* 0xffffffffff0e7807 */ /* 0x000fe20000800000 */
[----:B------:R-:W-:Y:S01]  /*16010*/  IMAD.MOV R11, RZ, RZ, -R3 ;  /* 0x000000ffff0b7224 */ /* 0x000fe200078e0a03 */
[-C--:B------:R-:W-:Y:S01]  /*16020*/  ISETP.GE.AND P0, PT, R38, R4.reuse, PT ;  /* 0x000000042600720c */ /* 0x080fe20003f06270 */
[----:B------:R-:W-:Y:S01]  /*16030*/  IMAD.WIDE.U32 R8, R3, UR4, R8 ;  /* 0x0000000403087c25 */ /* 0x000fe2000f8e0008 */
[----:B------:R-:W-:Y:S02]  /*16040*/  SHF.R.S32.HI R0, RZ, 0x1f, R3 ;  /* 0x0000001fff007819 */ /* 0x000fe40000011403 */
[-C--:B------:R-:W-:Y:S01]  /*16050*/  ISETP.GE.AND P1, PT, R36, R4.reuse, PT ;  /* 0x000000042400720c */ /* 0x080fe20003f26270 */
[----:B------:R-:W-:Y:S01]  /*16060*/  IMAD R11, R13, R11, R12 ;  /* 0x0000000b0d0b7224 */ /* 0x000fe200078e020c */
[----:B------:R-:W-:Y:S01]  /*16070*/  SEL R12, RZ, 0xffffffff, P0 ;  /* 0xffffffffff0c7807 */ /* 0x000fe20000000000 */
[----:B------:R-:W-:Y:S01]  /*16080*/  IMAD.SHL.U32 R15, R14, 0x4, RZ ;  /* 0x000000040e0f7824 */ /* 0x000fe200078e00ff */
[-C--:B------:R-:W-:Y:S01]  /*16090*/  ISETP.GE.AND P0, PT, R34, R4.reuse, PT ;  /* 0x000000042200720c */ /* 0x080fe20003f06270 */
[----:B------:R-:W-:Y:S01]  /*160a0*/  IMAD R0, R0, UR4, RZ ;  /* 0x0000000400007c24 */ /* 0x000fe2000f8e02ff */
[----:B------:R-:W-:Y:S01]  /*160b0*/  SHF.R.S32.HI R32, RZ, 0x1f, R32 ;  /* 0x0000001fff207819 */ /* 0x000fe20000011420 */
        /* <DEDUP_REMOVED lines=25> */
[C---:B------:R-:W-:Y:S01]  /*16250*/  VIADD R39, R193.reuse, 0xc0 ;  /* 0x000000c0c1277836 */ /* 0x040fe20000000000 */
[----:B------:R-:W-:Y:S01]  /*16260*/  LOP3.LUT R21, R10, R11, RZ, 0xfc, !PT ;  /* 0x0000000b0a157212 */ /* 0x000fe200078efcff */
[C---:B------:R-:W-:Y:S01]  /*16270*/  VIADD R41, R193.reuse, 0x80 ;  /* 0x00000080c1297836 */ /* 0x040fe20000000000 */
[----:B------:R-:W-:Y:S01]  /*16280*/  SEL R0, RZ, 0x80, P2 ;  /* 0x00000080ff007807 */ /* 0x000fe20001000000 */
[----:B------:R-:W-:Y:S01]  /*16290*/  VIADD R43, R193, 0x40 ;  /* 0x00000040c12b7836 */ /* 0x000fe20000000000 */
[----:B------:R0:W1:Y:S01]  /*162a0*/  SHFL.IDX PT, R14, R20, RZ, 0x181f ;  /* 0x00181fff140e7589 */ /* 0x00006200000e0000 */
[----:B------:R-:W-:-:S02]  /*162b0*/  SHF.R.S32.HI R35, RZ, 0x1f, R35 ;  /* 0x0000001fff237819 */ /* 0x000fc40000011423 */
[----:B------:R-:W-:Y:S01]  /*162c0*/  LOP3.LUT R24, R21, R0, RZ, 0xfc, !PT ;  /* 0x0000000015187212 */ /* 0x000fe200078efcff */
[----:B------:R0:W2:Y:S01]  /*162d0*/  SHFL.IDX PT, R15, R3, RZ, 0x181f ;  /* 0x00181fff030f7589 */ /* 0x0000a200000e0000 */
        /* <DEDUP_REMOVED lines=17> */
[----:B0-----:R-:W-:-:S04]  /*163f0*/  @!P5 LEA R10, P4, R40, R14, 0x1 ;  /* 0x0000000e280ad211 */ /* 0x001fc800078808ff */
[-C--:B------:R-:W-:Y:S02]  /*16400*/  @!P5 LEA.HI.X R11, R40, R15.reuse, R41, 0x1, P4 ;  /* 0x0000000f280bd211 */ /* 0x080fe400020f0c29 */
[----:B------:R-:W-:Y:S02]  /*16410*/  LOP3.LUT P4, RZ, R24, 0x80, RZ, 0xc0, !PT ;  /* 0x0000008018ff7812 */ /* 0x000fe4000788c0ff */
[-C--:B-1----:R-:W-:Y:S01]  /*16420*/  @!P3 LEA R8, P6, R38, R14.reuse, 0x1 ;  /* 0x0000000e2608b211 */ /* 0x082fe200078c08ff */
[----:B------:R0:W-:Y:S02]  /*16430*/  @!P5 ST.E.128 desc[UR42][R10.64], RZ ;  /* 0x000000ff0a00d985 */ /* 0x0001e4000c101d2a */
[----:B------:R-:W-:Y:S02]  /*16440*/  @!P2 LEA R12, P5, R36, R14, 0x1 ;  /* 0x0000000e240ca211 */ /* 0x000fe400078a08ff */
[-C--:B------:R-:W-:Y:S02]  /*16450*/  @!P3 LEA.HI.X R9, R38, R15.reuse, R39, 0x1, P6 ;  /* 0x0000000f2609b211 */ /* 0x080fe400030f0c27 */
[----:B------:R-:W-:-:S03]  /*16460*/  @!P2 LEA.HI.X R13, R36, R15, R37, 0x1, P5 ;  /* 0x0000000f240da211 */ /* 0x000fc600028f0c25 */
[----:B------:R1:W-:Y:S01]  /*16470*/  @!P3 ST.E.128 desc[UR42][R8.64], RZ ;  /* 0x000000ff0800b985 */ /* 0x0003e2000c101d2a */
[----:B0-----:R-:W-:-:S03]  /*16480*/  @!P1 LEA R10, P6, R34, R14, 0x1 ;  /* 0x0000000e220a9211 */ /* 0x001fc600078c08ff */
[----:B------:R0:W-:Y:S01]  /*16490*/  @!P2 ST.E.128 desc[UR42][R12.64], RZ ;  /* 0x000000ff0c00a985 */ /* 0x0001e2000c101d2a */
[----:B------:R-:W-:Y:S02]  /*164a0*/  @!P1 LEA.HI.X R11, R34, R15, R35, 0x1, P6 ;  /* 0x0000000f220b9211 */ /* 0x000fe400030f0c23 */
[----:B-1----:R-:W-:-:S03]  /*164b0*/  @P0 LEA R8, P3, R31, R14, 0x1 ;  /* 0x0000000e1f080211 */ /* 0x002fc600078608ff */
[----:B------:R0:W-:Y:S01]  /*164c0*/  @!P1 ST.E.128 desc[UR42][R10.64], RZ ;  /* 0x000000ff0a009985 */ /* 0x0001e2000c101d2a */
[----:B------:R-:W-:Y:S02]  /*164d0*/  @P4 LEA R14, P5, R27, R14, 0x1 ;  /* 0x0000000e1b0e4211 */ /* 0x000fe400078a08ff */
[-C--:B------:R-:W-:Y:S02]  /*164e0*/  @P0 LEA.HI.X R9, R31, R15.reuse, R32, 0x1, P3 ;  /* 0x0000000f1f090211 */ /* 0x080fe400018f0c20 */
[----:B------:R-:W-:-:S03]  /*164f0*/  @P4 LEA.HI.X R15, R27, R15, R29, 0x1, P5 ;  /* 0x0000000f1b0f4211 */ /* 0x000fc600028f0c1d */
[----:B------:R0:W-:Y:S04]  /*16500*/  @P0 ST.E.128 desc[UR42][R8.64], RZ ;  /* 0x000000ff08000985 */ /* 0x0001e8000c101d2a */
[----:B------:R0:W-:Y:S02]  /*16510*/  @P4 ST.E.128 desc[UR42][R14.64], RZ ;  /* 0x000000ff0e004985 */ /* 0x0001e4000c101d2a */
.L_x_8034:
[----:B------:R-:W-:Y:S05]  /*16520*/  BSYNC B1 ;  /* 0x0000000000017941 */ /* 0x000fea0003800000 */
.L_x_8033:
[----:B------:R-:W-:Y:S01]  /*16530*/  VIADD R0, R26, 0x20 ;  /* 0x000000201a007836 */ /* 0x000fe20000000000 */
[----:B0-2---:R0:W2:Y:S04]  /*16540*/  SHFL.IDX PT, R15, R3, 0x1, 0x181f ;  /* 0x00381f00030f7f89 */ /* 0x0050a800000e0000 */
[----:B------:R-:W-:Y:S01]  /*16550*/  ISETP.GE.AND P0, PT, R0, R25, PT ;  /* 0x000000190000720c */ /* 0x000fe20003f06270 */
[----:B-1----:R0:W1:-:S12]  /*16560*/  SHFL.IDX PT, R14, R20, 0x1, 0x181f ;  /* 0x00381f00140e7f89 */ /* 0x00205800000e0000 */
[----:B0-----:R-:W-:Y:S05]  /*16570*/  @P0 BRA `(.L_x_8027) ;  /* 0x00000000007c0947 */ /* 0x001fea0003800000 */
[-C--:B------:R-:W-:Y:S02]  /*16580*/  ISETP.GE.AND P6, PT, R193, R4.reuse, PT ;  /* 0x00000004c100720c */ /* 0x080fe40003fc6270 */
[-C--:B------:R-:W-:Y:S02]  /*16590*/  ISETP.GE.AND P5, PT, R42, R4.reuse, PT ;  /* 0x000000042a00720c */ /* 0x080fe40003fa6270 */
[-C--:B------:R-:W-:Y:S02]  /*165a0*/  ISETP.GE.AND P4, PT, R40, R4.reuse, PT ;  /* 0x000000042800720c */ /* 0x080fe40003f86270 */
[-C--:B------:R-:W-:Y:S02]  /*165b0*/  ISETP.GE.AND P3, PT, R38, R4.reuse, PT ;  /* 0x000000042600720c */ /* 0x080fe40003f66270 */
[-C--:B------:R-:W-:Y:S02]  /*165c0*/  ISETP.GE.AND P2, PT, R36, R4.reuse, PT ;  /* 0x000000042400720c */ /* 0x080fe40003f46270 */
[----:B------:R-:W-:-:S03]  /*165d0*/  ISETP.GE.AND P1, PT, R34, R4, PT ;  /* 0x000000042200720c */ /* 0x000fc60003f26270 */
[----:B-12---:R-:W-:Y:S02]  /*165e0*/  @!P6 IMAD.WIDE R10, R193, 0x2, R14 ;  /* 0x00000002c10ae825 */ /* 0x006fe400078e020e */
        /* <DEDUP_REMOVED lines=8> */
[-C--:B-1----:R-:W-:Y:S01]  /*16670*/  @!P3 LEA R8, P5, R38, R14.reuse, 0x1 ;  /* 0x0000000e2608b211 */ /* 0x082fe200078a08ff */
[----:B------:R0:W-:Y:S01]  /*16680*/  @!P4 ST.E.128 desc[UR42][R10.64], RZ ;  /* 0x000000ff0a00c985 */ /* 0x0001e2000c101d2a */
        /* <DEDUP_REMOVED lines=14> */
.L_x_8027:
[----:B------:R-:W-:Y:S05]  /*16770*/  BSYNC B0 ;  /* 0x0000000000007941 */ /* 0x000fea0003800000 */
.L_x_8020:
[----:B------:R-:W-:Y:S02]  /*16780*/  ULDC UR4, c[0x0][0xc3c] ;  /* 0x00030f0000047ab9 */ /* 0x000fe40000000800 */
[----:B------:R-:W-:-:S13]  /*16790*/  ISETP.GE.AND P0, PT, R7, UR4, PT ;  /* 0x0000000407007c0c */ /* 0x000fda000bf06270 */
[----:B------:R-:W-:Y:S05]  /*167a0*/  @!P0 BRA `(.L_x_8035) ;  /* 0xfffffeb000748947 */ /* 0x000fea000383ffff */
[----:B------:R-:W-:Y:S05]  /*167b0*/  BRA `(.L_x_7879) ;  /* 0x0000008000b07947 */ /* 0x000fea0003800000 */
.L_x_7877:
        /* <DEDUP_REMOVED lines=16> */
.L_x_8036:
        /* <DEDUP_REMOVED lines=43> */
.L_x_8040:
        /* <DEDUP_REMOVED lines=37> */
.L_x_8038:
        /* <DEDUP_REMOVED lines=13> */
.L_x_8041:
        /* <DEDUP_REMOVED lines=62> */
.L_x_8042:
        /* <DEDUP_REMOVED lines=61> */
.L_x_8043:
[----:B------:R-:W-:-:S05]  /*17640*/  LOP3.LUT R25, RZ, R2, RZ, 0x33, !PT ;  /* 0x00000002ff197212 */ /* 0x000fca00078e33ff */
[----:B------:R-:W-:Y:S01]  /*17650*/  IMAD.IADD R25, R6, 0x1, R25 ;  /* 0x0000000106197824 */ /* 0x000fe200078e0219 */
[----:B------:R-:W-:Y:S06]  /*17660*/  BRA `(.L_x_8044) ;  /* 0x00000000000c7947 */ /* 0x000fec0003800000 */
.L_x_8039:
[----:B------:R-:W-:Y:S02]  /*17670*/  IMAD.MOV.U32 R25, RZ, RZ, RZ ;  /* 0x000000ffff197224 */ /* 0x000fe400078e00ff */
[----:B------:R-:W-:Y:S02]  /*17680*/  IMAD.U32 R24, RZ, RZ, UR6 ;  /* 0x00000006ff187e24 */ /* 0x000fe4000f8e00ff */
[----:B------:R-:W-:-:S07]  /*17690*/  IMAD.MOV.U32 R26, RZ, RZ, RZ ;  /* 0x000000ffff1a7224 */ /* 0x000fce00078e00ff */
.L_x_8044:
[----:B------:R-:W-:-:S13]  /*176a0*/  ISETP.NE.AND P0, PT, R7, RZ, PT ;  /* 0x000000ff0700720c */ /* 0x000fda0003f05270 */
[----:B------:R-:W0:Y:S01]  /*176b0*/  @!P0 S2R R3, SR_CgaCtaId ;  /* 0x0000000000038919 */ /* 0x000e220000008800 */
[----:B------:R-:W-:-:S04]  /*176c0*/  @!P0 MOV R2, 0x400 ;  /* 0x0000040000028802 */ /* 0x000fc80000000f00 */
[----:B0-----:R-:W-:-:S05]  /*176d0*/  @!P0 LEA R2, R3, R2, 0x18 ;  /* 0x0000000203028211 */ /* 0x001fca00078ec0ff */
[----:B------:R0:W-:Y:S01]  /*176e0*/  @!P0 STS.128 [R2+0x28cd0], R24 ;  /* 0x028cd01802008388 */ /* 0x0001e20000000c00 */
[----:B------:R-:W-:Y:S06]  /*176f0*/  BAR.ARV 0x5, 0x180 ;  /* 0x0146000000007b1d */ /* 0x000fec0000002000 */
.L_x_8037:
        /* <DEDUP_REMOVED lines=30> */
[----:B-1----:R-:W-:Y:S01]  /*178e0*/  ULEA UR4, UR5, UR4, 0x18 ;  /* 0x0000000405047291 */ /* 0x002fe2000f8ec03f */
[----:B------:R-:W-:-:S02]  /*178f0*/  LOP3.LUT R3, R2, 0x100, RZ, 0xfc, !PT ;  /* 0x0000010002037812 */ /* 0x000fc400078efcff */
[C---:B------:R-:W-:Y:S02]  /*17900*/  LOP3.LUT R4, R2.reuse, 0x80, RZ, 0xfc, !PT ;  /* 0x0000008002047812 */ /* 0x040fe400078efcff */
[C---:B------:R-:W-:Y:S01]  /*17910*/  LOP3.LUT R3, R2.reuse, 0x180, RZ, 0xfc, !PT ;  /* 0x0000018002037812 */ /* 0x040fe200078efcff */
[----:B------:R-:W-:Y:S01]  /*17920*/  IMAD.U32 R17, RZ, RZ, UR4 ;  /* 0x00000004ff117e24 */ /* 0x000fe2000f8e00ff */
[----:B------:R-:W-:-:S03]  /*17930*/  LOP3.LUT R2, R2, 0x1c0, RZ, 0xfc, !PT ;  /* 0x000001c002027812 */ /* 0x000fc600078efcff */
[----:B------:R-:W-:-:S05]  /*17940*/  IMAD R0, R35, 0x2, R17 ;  /* 0x0000000223007824 */ /* 0x000fca00078e0211 */
[----:B------:R0:W-:Y:S02]  /*17950*/  STL [R1+0x38], R0 ;  /* 0x0000380001007387 */ /* 0x0001e40000100800 */
.L_x_8156:
[----:B-1----:R-:W1:Y:S02]  /*17960*/  LDC.64 R2, c[0x0][0xc88] ;  /* 0x00032200ff027b82 */ /* 0x002e640000000a00 */
[----:B-1----:R-:W-:-:S05]  /*17970*/  IMAD.WIDE R2, R27, 0x4, R2 ;  /* 0x000000041b027825 */ /* 0x002fca00078e0202 */
[----:B------:R-:W0:Y:S01]  /*17980*/  LDG.E R31, desc[UR42][R2.64] ;  /* 0x0000002a021f7981 */ /* 0x000e22000c1e1900 */
        /* <DEDUP_REMOVED lines=45> */
[----:B--2---:R0:W-:Y:S01]  /*17c60*/  STL [R1+0x10], R8 ;  /* 0x0000100801007387 */ /* 0x0041e20000100800 */
[----:B------:R-:W-:Y:S01]  /*17c70*/  IMAD.MOV.U32 R10, RZ, RZ, R8 ;  /* 0x000000ffff0a7224 */ /* 0x000fe200078e0008 */
[----:B----4-:R-:W-:Y:S06]  /*17c80*/  @P2 BRA `(.L_x_8046) ;  /* 0x0000000000142947 */ /* 0x010fec0003800000 */
[----:B------:R-:W-:Y:S05]  /*17c90*/  @!P0 BRA `(.L_x_8046) ;  /* 0x0000000000108947 */ /* 0x000fea0003800000 */
[----:B------:R-:W2:Y:S04]  /*17ca0*/  LDG.E R7, desc[UR42][R2.64] ;  /* 0x0000002a02077981 */ /* 0x000ea8000c1e1900 */
[----:B------:R-:W2:Y:S02]  /*17cb0*/  LDG.E R2, desc[UR42][R2.64+0x4] ;  /* 0x0000042a02027981 */ /* 0x000ea4000c1e1900 */
[----:B--2---:R-:W-:-:S05]  /*17cc0*/  IMAD.IADD R10, R2, 0x1, -R7 ;  /* 0x00000001020a7824 */ /* 0x004fca00078e0a07 */
[----:B------:R1:W-:Y:S02]  /*17cd0*/  STL [R1+0x10], R10 ;  /* 0x0000100a01007387 */ /* 0x0003e40000100800 */
.L_x_8046:
[----:B------:R-:W-:Y:S01]  /*17ce0*/  ULDC.64 UR4, c[0x0][0xa20] ;  /* 0x0002880000047ab9 */ /* 0x000fe20000000a00 */
[C---:B0-----:R-:W-:Y:S02]  /*17cf0*/  LOP3.LUT R8, R26.reuse, 0xff000000, RZ, 0xc0, !PT ;  /* 0xff0000001a087812 */ /* 0x041fe400078ec0ff */
[----:B------:R-:W-:Y:S02]  /*17d00*/  ISETP.NE.U32.AND P0, PT, RZ, UR4, PT ;  /* 0x00000004ff007c0c */ /* 0x000fe4000bf05070 */
[----:B------:R-:W-:Y:S02]  /*17d10*/  SHF.R.U32.HI R8, RZ, 0x8, R8 ;  /* 0x00000008ff087819 */ /* 0x000fe40000011608 */
[----:B------:R-:W-:Y:S02]  /*17d20*/  ISETP.NE.AND.EX P0, PT, RZ, UR5, PT, P0 ;  /* 0x00000005ff007c0c */ /* 0x000fe4000bf05300 */
[C---:B------:R-:W-:Y:S02]  /*17d30*/  LOP3.LUT R2, R26.reuse, 0xff0000, RZ, 0xc0, !PT ;  /* 0x00ff00001a027812 */ /* 0x040fe400078ec0ff */
        /* <DEDUP_REMOVED lines=8> */
.L_x_8047:
        /* <DEDUP_REMOVED lines=9> */
.L_x_8048:
[----:B0-----:R-:W2:Y:S01]  /*17e50*/  @P1 LDG.E R2, desc[UR42][R4.64] ;  /* 0x0000002a04021981 */ /* 0x001ea2000c1e1900 */
[----:B------:R-:W0:Y:S03]  /*17e60*/  LDC R3, c[0x0][0x448] ;  /* 0x00011200ff037b82 */ /* 0x000e260000000800 */
[----:B------:R3:W2:Y:S01]  /*17e70*/  @P1 LDG.E R5, desc[UR42][R4.64+0x4] ;  /* 0x0000042a04051981 */ /* 0x0006a2000c1e1900 */
[----:B-----5:R-:W-:Y:S01]  /*17e80*/  IMAD.IADD R9, R9, 0x1, -R33 ;  /* 0x0000000109097824 */ /* 0x020fe200078e0a21 */
[----:B------:R-:W-:Y:S01]  /*17e90*/  BSSY B0, `(.L_x_8049) ;  /* 0x0000036000007945 */ /* 0x000fe20003800000 */
[----:B------:R-:W-:Y:S01]  /*17ea0*/  LOP3.LUT R32, R8, 0xff, RZ, 0xc0, !PT ;  /* 0x000000ff08207812 */ /* 0x000fe200078ec0ff */
[----:B------:R-:W-:Y:S01]  /*17eb0*/  IMAD.MOV.U32 R13, RZ, RZ, RZ ;  /* 0x000000ffff0d7224 */ /* 0x000fe200078e00ff */
[----:B0-----:R-:W-:-:S13]  /*17ec0*/  ISETP.NE.AND P0, PT, R3, 0x1, PT ;  /* 0x000000010300780c */ /* 0x001fda0003f05270 */
[----:B---3--:R-:W0:Y:S08]  /*17ed0*/  @P0 LDC R4, c[0x0][0x44c] ;  /* 0x00011300ff040b82 */ /* 0x008e300000000800 */
[----:B------:R-:W3:Y:S01]  /*17ee0*/  @P0 LDC R3, c[0x0][0x450] ;  /* 0x00011400ff030b82 */ /* 0x000ee20000000800 */
[----:B--2---:R-:W-:Y:S02]  /*17ef0*/  @P1 IMAD.IADD R6, R5, 0x1, -R2 ;  /* 0x0000000105061824 */ /* 0x004fe400078e0a02 */
[----:B------:R-:W-:-:S02]  /*17f00*/  IMAD.SHL.U32 R2, R25, 0x40, RZ ;  /* 0x0000004019027824 */ /* 0x000fc400078e00ff */
[----:B------:R-:W-:Y:S02]  /*17f10*/  IMAD.IADD R7, R9, 0x1, R6 ;  /* 0x0000000109077824 */ /* 0x000fe400078e0206 */
[----:B------:R-:W-:-:S03]  /*17f20*/  VIADD R2, R2, 0x3f ;  /* 0x0000003f02027836 */ /* 0x000fc60000000000 */
[C---:B------:R-:W-:Y:S01]  /*17f30*/  IADD3 R5, R7.reuse, 0x40, -R10 ;  /* 0x0000004007057810 */ /* 0x040fe20007ffe80a */
[----:B0-----:R-:W-:Y:S01]  /*17f40*/  @P0 IMAD.HI.U32 R4, R2, R4, RZ ;  /* 0x0000000402040227 */ /* 0x001fe200078e00ff */
[----:B------:R0:W-:Y:S04]  /*17f50*/  STL [R1], R7 ;  /* 0x0000000701007387 */ /* 0x0001e80000100800 */
[----:B---3--:R-:W-:Y:S01]  /*17f60*/  @P0 SHF.R.U32.HI R2, RZ, R3, R4 ;  /* 0x00000003ff020219 */ /* 0x008fe20000011604 */
[----:B------:R-:W-:-:S04]  /*17f70*/  VIADD R3, R7, 0x3f ;  /* 0x0000003f07037836 */ /* 0x000fc80000000000 */
[----:B------:R-:W-:Y:S01]  /*17f80*/  IMAD.IADD R2, R5, 0x1, R2 ;  /* 0x0000000105027824 */ /* 0x000fe200078e0202 */
[----:B------:R-:W-:-:S04]  /*17f90*/  SHF.R.S32.HI R4, RZ, 0x1f, R3 ;  /* 0x0000001fff047819 */ /* 0x000fc80000011403 */
[----:B------:R-:W-:Y:S02]  /*17fa0*/  LEA.HI R4, R4, R3, RZ, 0x6 ;  /* 0x0000000304047211 */ /* 0x000fe400078f30ff */
[----:B------:R-:W-:Y:S02]  /*17fb0*/  SHF.R.S32.HI R3, RZ, 0x1f, R2 ;  /* 0x0000001fff037819 */ /* 0x000fe40000011402 */
[----:B0-----:R-:W-:Y:S02]  /*17fc0*/  SHF.R.S32.HI R7, RZ, 0x6, R4 ;  /* 0x00000006ff077819 */ /* 0x001fe40000011404 */
[----:B------:R-:W-:Y:S02]  /*17fd0*/  LEA.HI R3, R3, R2, RZ, 0x6 ;  /* 0x0000000203037211 */ /* 0x000fe400078f30ff */
[----:B------:R-:W-:Y:S02]  /*17fe0*/  SHF.R.U32.HI R4, RZ, 0x10, R8 ;  /* 0x00000010ff047819 */ /* 0x000fe40000011608 */
[----:B------:R-:W-:-:S04]  /*17ff0*/  SHF.R.S32.HI R3, RZ, 0x6, R3 ;  /* 0x00000006ff037819 */ /* 0x000fc80000011403 */
        /* <DEDUP_REMOVED lines=31> */
.L_x_8050:
[----:B------:R-:W-:Y:S05]  /*181f0*/  BSYNC B0 ;  /* 0x0000000000007941 */ /* 0x000fea0003800000 */
.L_x_8049:
        /* <DEDUP_REMOVED lines=24> */
.L_x_8211:
[----:B-1----:R-:W-:Y:S02]  /*18380*/  ISETP.NE.AND P0, PT, R14, RZ, PT ;  /* 0x000000ff0e00720c */ /* 0x002fe40003f05270 */
[----:B------:R-:W-:-:S11]  /*18390*/  PLOP3.LUT P6, PT, PT, PT, PT, 0x8, 0x0 ;  /* 0x000000000000781c */ /* 0x000fd60003fce170 */
[----:B------:R-:W-:Y:S05]  /*183a0*/  @P0 BRA `(.L_x_8054) ;  /* 0x00000000000c0947 */ /* 0x000fea0003800000 */
[----:B------:R-:W-:-:S03]  /*183b0*/  UMOV UR4, 0xffffffff ;  /* 0xffffffff00047882 */ /* 0x000fc60000000000 */
[----:B------:R-:W-:Y:S05]  /*183c0*/  BRA.DIV UR4, `(.L_x_8055) ;  /* 0x0000007a04247947 */ /* 0x000fea000b800000 */
[----:B------:R-:W-:-:S13]  /*183d0*/  ELECT P6, URZ, PT ;  /* 0x00000000003f782f */ /* 0x000fda00038c0000 */
.L_x_8054:
        /* <DEDUP_REMOVED lines=9> */
.L_x_8214:
[----:B------:R-:W-:Y:S05]  /*18470*/  BSYNC B1 ;  /* 0x0000000000017941 */ /* 0x000fea0003800000 */
.L_x_8056:
        /* <DEDUP_REMOVED lines=10> */
.L_x_8215:
[----:B------:R-:W-:Y:S05]  /*18520*/  BSYNC B2 ;  /* 0x0000000000027941 */ /* 0x000fea0003800000 */
.L_x_8060:
        /* <DEDUP_REMOVED lines=9> */
.L_x_8063:
[----:B------:R-:W-:Y:S05]  /*185c0*/  BSYNC B2 ;  /* 0x0000000000027941 */ /* 0x000fea0003800000 */
.L_x_8062:
        /* <DEDUP_REMOVED lines=12> */
.L_x_8064:
        /* <DEDUP_REMOVED lines=13> */
.L_x_8216:
[----:B------:R-:W-:Y:S05]  /*18760*/  BSYNC B2 ;  /* 0x0000000000027941 */ /* 0x000fea0003800000 */
.L_x_8065:
        /* <DEDUP_REMOVED lines=11> */
.L_x_8068:
[----:B------:R-:W-:Y:S05]  /*18820*/  BSYNC B2 ;  /* 0x0000000000027941 */ /* 0x000fea0003800000 */
.L_x_8067:
        /* <DEDUP_REMOVED lines=9> */
.L_x_8069:
        /* <DEDUP_REMOVED lines=15> */
.L_x_8070:
        /* <DEDUP_REMOVED lines=15> */
.L_x_8071:
        /* <DEDUP_REMOVED lines=15> */
.L_x_8072:
        /* <DEDUP_REMOVED lines=15> */
.L_x_8073:
        /* <DEDUP_REMOVED lines=15> */
.L_x_8074:
        /* <DEDUP_REMOVED lines=15> */
.L_x_8075:
        /* <DEDUP_REMOVED lines=15> */
.L_x_8076:
        /* <DEDUP_REMOVED lines=10> */
.L_x_8059:
[----:B------:R-:W-:Y:S05]  /*18ff0*/  BSYNC B1 ;  /* 0x0000000000017941 */ /* 0x000fea0003800000 */
.L_x_8058:
        /* <DEDUP_REMOVED lines=9> */
.L_x_8096:
        /* <DEDUP_REMOVED lines=11> */
.L_x_8217:
[----:B------:R-:W-:Y:S05]  /*19140*/  BSYNC B2 ;  /* 0x0000000000027941 */ /* 0x000fea0003800000 */
.L_x_8079:
        /* <DEDUP_REMOVED lines=9> */
.L_x_8082:
[----:B------:R-:W-:Y:S05]  /*191e0*/  BSYNC B2 ;  /* 0x0000000000027941 */ /* 0x000fea0003800000 */
.L_x_8081:
        /* <DEDUP_REMOVED lines=11> */
.L_x_8083:
        /* <DEDUP_REMOVED lines=13> */
.L_x_8218:
[----:B------:R-:W-:Y:S05]  /*19370*/  BSYNC B2 ;  /* 0x0000000000027941 */ /* 0x000fea0003800000 */
.L_x_8084:
        /* <DEDUP_REMOVED lines=11> */
.L_x_8087:
[----:B------:R-:W-:Y:S05]  /*19430*/  BSYNC B2 ;  /* 0x0000000000027941 */ /* 0x000fea0003800000 */
.L_x_8086:
        /* <DEDUP_REMOVED lines=9> */
.L_x_8088:
        /* <DEDUP_REMOVED lines=15> */
.L_x_8089:
        /* <DEDUP_REMOVED lines=15> */
.L_x_8090:
        /* <DEDUP_REMOVED lines=15> */
.L_x_8091:
        /* <DEDUP_REMOVED lines=15> */
.L_x_8092:
        /* <DEDUP_REMOVED lines=15> */
.L_x_8093:
        /* <DEDUP_REMOVED lines=15> */
.L_x_8094:
        /* <DEDUP_REMOVED lines=15> */
.L_x_8095:
        /* <DEDUP_REMOVED lines=10> */
.L_x_8078:
[----:B------:R-:W-:Y:S05]  /*19c00*/  BSYNC B1 ;  /* 0x0000000000017941 */ /* 0x000fea0003800000 */
.L_x_8077:
        /* <DEDUP_REMOVED lines=8> */
.L_x_8052:
[----:B------:R-:W-:Y:S05]  /*19c90*/  BSYNC B0 ;  /* 0x0000000000007941 */ /* 0x000fea0003800000 */
.L_x_8051:
        /* <DEDUP_REMOVED lines=8> */
[----:B0-----:R-:W0:Y:S08]  /*19d20*/  @P1 LDC R3, c[0x0][0x44c] ;  /* 0x00011300ff031b82 */ /* 0x001e300000000800 */
[----:B------:R-:W1:Y:S01]  /*19d30*/  @P1 LDC R0, c[0x0][0x450] ;  /* 0x00011400ff001b82 */ /* 0x000e620000000800 */
[----:B0-----:R-:W-:-:S05]  /*19d40*/  @P1 IMAD.HI.U32 R3, R2, R3, RZ ;  /* 0x0000000302031227 */ /* 0x001fca00078e00ff */
[----:B-1----:R-:W-:-:S05]  /*19d50*/  @P1 SHF.R.U32.HI R2, RZ, R0, R3 ;  /* 0x00000000ff021219 */ /* 0x002fca0000011603 */
[----:B------:R-:W-:-:S05]  /*19d60*/  IMAD.IADD R2, R5, 0x1, R2 ;  /* 0x0000000105027824 */ /* 0x000fca00078e0202 */
[----:B------:R-:W-:-:S04]  /*19d70*/  SHF.R.S32.HI R0, RZ, 0x1f, R2 ;  /* 0x0000001fff007819 */ /* 0x000fc80000011402 */
[----:B------:R-:W-:-:S04]  /*19d80*/  LEA.HI R0, R0, R2, RZ, 0x6 ;  /* 0x0000000200007211 */ /* 0x000fc800078f30ff */
[----:B------:R-:W-:-:S04]  /*19d90*/  SHF.R.S32.HI R0, RZ, 0x6, R0 ;  /* 0x00000006ff007819 */ /* 0x000fc80000011400 */
[----:B------:R-:W-:Y:S01]  /*19da0*/  VIMNMX R7, R7, R0, PT ;  /* 0x0000000007077248 */ /* 0x000fe20003fe0100 */
[----:B------:R-:W-:-:S03]  /*19db0*/  IMAD.MOV.U32 R0, RZ, RZ, RZ ;  /* 0x000000ffff007224 */ /* 0x000fc600078e00ff */
[----:B------:R-:W-:-:S13]  /*19dc0*/  ISETP.GE.AND P1, PT, R7, 0x1, PT ;  /* 0x000000010700780c */ /* 0x000fda0003f26270 */
[----:B--2---:R-:W-:Y:S05]  /*19dd0*/  @!P1 BRA `(.L_x_8098) ;  /* 0x0000000000689947 */ /* 0x004fea0003800000 */
[-C--:B------:R-:W-:Y:S02]  /*19de0*/  IABS R0, R4.reuse ;  /* 0x0000000400007213 */ /* 0x080fe40000000000 */
        /* <DEDUP_REMOVED lines=25> */
.L_x_8098:
[----:B------:R-:W-:Y:S05]  /*19f80*/  BSYNC B0 ;  /* 0x0000000000007941 */ /* 0x000fea0003800000 */
.L_x_8097:
        /* <DEDUP_REMOVED lines=23> */
.L_x_8100:
        /* <DEDUP_REMOVED lines=20> */
.L_x_8103:
[----:B------:R-:W-:Y:S05]  /*1a240*/  BSYNC B6 ;  /* 0x0000000000067941 */ /* 0x000fea0003800000 */
.L_x_8102:
        /* <DEDUP_REMOVED lines=20> */
.L_x_8106:
        /* <DEDUP_REMOVED lines=15> */
.L_x_8105:
[----:B------:R-:W-:Y:S05]  /*1a480*/  BSYNC B6 ;  /* 0x0000000000067941 */ /* 0x000fea0003800000 */
.L_x_8104:
[----:B------:R-:W2:Y:S01]  /*1a490*/  LDL R34, [R1+0x18] ;  /* 0x0000180001227983 */ /* 0x000ea20000100800 */
[----:B------:R-:W-:Y:S01]  /*1a4a0*/  ULDC.64 UR4, c[0x0][0x9f8] ;  /* 0x00027e0000047ab9 */ /* 0x000fe20000000a00 */
[----:B------:R-:W0:Y:S02]  /*1a4b0*/  LDC R8, c[0x0][0x430] ;  /* 0x00010c00ff087b82 */ /* 0x000e240000000800 */
[----:B------:R-:W3:Y:S01]  /*1a4c0*/  LDL R20, [R1] ;  /* 0x0000000001147983 */ /* 0x000ee20000100800 */
[----:B------:R-:W-:Y:S01]  /*1a4d0*/  ISETP.NE.U32.AND P0, PT, RZ, UR4, PT ;  /* 0x00000004ff007c0c */ /* 0x000fe2000bf05070 */
[----:B------:R-:W1:Y:S03]  /*1a4e0*/  S2R R21, SR_TID.X ;  /* 0x0000000000157919 */ /* 0x000e660000002100 */
[----:B------:R-:W-:-:S13]  /*1a4f0*/  ISETP.NE.AND.EX P0, PT, RZ, UR5, PT, P0 ;  /* 0x00000005ff007c0c */ /* 0x000fda000bf05300 */
[----:B------:R-:W-:Y:S01]  /*1a500*/  @P0 IADD3 R2, P1, R23, UR4, RZ ;  /* 0x0000000417020c10 */ /* 0x000fe2000ff3e0ff */
[----:B------:R-:W-:-:S03]  /*1a510*/  ULDC UR4, c[0x0][0x320] ;  /* 0x0000c80000047ab9 */ /* 0x000fc60000000800 */
[----:B------:R-:W-:-:S05]  /*1a520*/  @P0 IADD3.X R3, R30, UR5, RZ, P1, !PT ;  /* 0x000000051e030c10 */ /* 0x000fca0008ffe4ff */
[----:B------:R4:W3:Y:S01]  /*1a530*/  @P0 LDG.E R26, desc[UR42][R2.64] ;  /* 0x0000002a021a0981 */ /* 0x0008e2000c1e1900 */
[----:B-1----:R-:W-:-:S04]  /*1a540*/  LOP3.LUT R21, R21, 0x7f, RZ, 0xc0, !PT ;  /* 0x0000007f15157812 */ /* 0x002fc800078ec0ff */
[----:B------:R-:W-:Y:S02]  /*1a550*/  SHF.R.U32.HI R0, RZ, 0x3, R21 ;  /* 0x00000003ff007819 */ /* 0x000fe40000011615 */
[----:B------:R-:W1:Y:S01]  /*1a560*/  S2R R21, SR_TID.X ;  /* 0x0000000000157919 */ /* 0x000e620000002100 */
[----:B0-----:R-:W-:Y:S01]  /*1a570*/  ISETP.NE.AND P1, PT, R8, 0x1, PT ;  /* 0x000000010800780c */ /* 0x001fe20003f25270 */
[----:B------:R-:W0:Y:S01]  /*1a580*/  S2R R9, SR_TID.X ;  /* 0x0000000000097919 */ /* 0x000e220000002100 */
[----:B------:R-:W0:Y:S11]  /*1a590*/  S2R R6, SR_TID.X ;  /* 0x0000000000067919 */ /* 0x000e360000002100 */
[----:B----4-:R-:W4:Y:S08]  /*1a5a0*/  @P1 LDC R3, c[0x0][0x434] ;  /* 0x00010d00ff031b82 */ /* 0x010f300000000800 */
[----:B------:R-:W4:Y:S01]  /*1a5b0*/  @P1 LDC R2, c[0x0][0x438] ;  /* 0x00010e00ff021b82 */ /* 0x000f220000000800 */
[----:B-1----:R-:W-:-:S05]  /*1a5c0*/  IMAD.SHL.U32 R21, R21, 0x10, RZ ;  /* 0x0000001015157824 */ /* 0x002fca00078e00ff */
[----:B------:R-:W-:Y:S01]  /*1a5d0*/  LOP3.LUT R21, R0, 0x70, R21, 0xf8, !PT ;  /* 0x0000007000157812 */ /* 0x000fe200078ef815 */
[----:B0-----:R-:W-:Y:S02]  /*1a5e0*/  IMAD.SHL.U32 R9, R9, 0x8, RZ ;  /* 0x0000000809097824 */ /* 0x001fe400078e00ff */
[----:B------:R-:W-:-:S03]  /*1a5f0*/  IMAD.SHL.U32 R6, R6, 0x8, RZ ;  /* 0x0000000806067824 */ /* 0x000fc600078e00ff */
[----:B------:R-:W-:Y:S02]  /*1a600*/  LOP3.LUT R9, R9, 0x38, RZ, 0xc0, !PT ;  /* 0x0000003809097812 */ /* 0x000fe400078ec0ff */
[----:B------:R-:W-:Y:S02]  /*1a610*/  LOP3.LUT R6, R6, 0x38, RZ, 0xc0, !PT ;  /* 0x0000003806067812 */ /* 0x000fe400078ec0ff */
[----:B------:R-:W-:Y:S02]  /*1a620*/  ISETP.GE.AND P3, PT, R9, UR4, PT ;  /* 0x0000000409007c0c */ /* 0x000fe4000bf66270 */
[----:B------:R-:W-:Y:S02]  /*1a630*/  LOP3.LUT R18, R18, 0xffffffbf, RZ, 0xc0, !PT ;  /* 0xffffffbf12127812 */ /* 0x000fe400078ec0ff */
[----:B------:R-:W-:Y:S01]  /*1a640*/  LOP3.LUT R6, R6, 0x80, RZ, 0xfc, !PT ;  /* 0x0000008006067812 */ /* 0x000fe200078efcff */
[----:B------:R-:W0:Y:S01]  /*1a650*/  S2R R11, SR_TID.X ;  /* 0x00000000000b7919 */ /* 0x000e220000002100 */
[----:B------:R-:W1:Y:S01]  /*1a660*/  S2R R10, SR_TID.X ;  /* 0x00000000000a7919 */ /* 0x000e620000002100 */
[----:B------:R-:W-:-:S02]  /*1a670*/  IMAD.MOV.U32 R36, RZ, RZ, RZ ;  /* 0x000000ffff247224 */ /* 0x000fc400078e00ff */
[----:B0-----:R-:W-:Y:S02]  /*1a680*/  IMAD.SHL.U32 R11, R11, 0x8, RZ ;  /* 0x000000080b0b7824 */ /* 0x001fe400078e00ff */
[----:B-1----:R-:W-:-:S03]  /*1a690*/  IMAD.SHL.U32 R10, R10, 0x8, RZ ;  /* 0x000000080a0a7824 */ /* 0x002fc600078e00ff */
[----:B------:R-:W-:-:S04]  /*1a6a0*/  LOP3.LUT R11, R11, 0x38, RZ, 0xc0, !PT ;  /* 0x000000380b0b7812 */ /* 0x000fc800078ec0ff */
[----:B------:R-:W-:Y:S02]  /*1a6b0*/  LOP3.LUT R11, R11, 0x180, RZ, 0xfc, !PT ;  /* 0x000001800b0b7812 */ /* 0x000fe400078efcff */
[----:B------:R-:W-:-:S04]  /*1a6c0*/  LOP3.LUT R10, R10, 0x38, RZ, 0xc0, !PT ;  /* 0x000000380a0a7812 */ /* 0x000fc800078ec0ff */
[----:B------:R-:W-:Y:S02]  /*1a6d0*/  LOP3.LUT R12, R10, 0x1c0, RZ, 0xfc, !PT ;  /* 0x000001c00a0c7812 */ /* 0x000fe400078efcff */
[----:B--2---:R-:W-:Y:S02]  /*1a6e0*/  LEA R23, R34, 0xffffffc0, 0x6 ;  /* 0xffffffc022177811 */ /* 0x004fe400078e30ff */
[----:B------:R-:W0:Y:S03]  /*1a6f0*/  S2R R34, SR_TID.X ;  /* 0x0000000000227919 */ /* 0x000e260000002100 */
[----:B------:R-:W-:Y:S02]  /*1a700*/  IMAD.IADD R37, R21, 0x1, R23 ;  /* 0x0000000115257824 */ /* 0x000fe400078e0217 */
[----:B0-----:R-:W-:-:S05]  /*1a710*/  IMAD.SHL.U32 R34, R34, 0x8, RZ ;  /* 0x0000000822227824 */ /* 0x001fca00078e00ff */
[----:B------:R-:W-:-:S04]  /*1a720*/  LOP3.LUT R34, R34, 0x38, RZ, 0xc0, !PT ;  /* 0x0000003822227812 */ /* 0x000fc800078ec0ff */
[----:B------:R-:W-:-:S04]  /*1a730*/  LOP3.LUT R34, R34, 0x40, RZ, 0xfc, !PT ;  /* 0x0000004022227812 */ /* 0x000fc800078efcff */
[----:B------:R-:W-:Y:S02]  /*1a740*/  ISETP.GE.AND P2, PT, R34, UR4, PT ;  /* 0x0000000422007c0c */ /* 0x000fe4000bf46270 */
[----:B------:R-:W0:Y:S01]  /*1a750*/  S2R R34, SR_TID.X ;  /* 0x0000000000227919 */ /* 0x000e220000002100 */
[----:B---3--:R-:W-:-:S04]  /*1a760*/  ISETP.GE.AND P0, PT, R37, R20, PT ;  /* 0x000000142500720c */ /* 0x008fc80003f06270 */
[----:B------:R-:W-:Y:S01]  /*1a770*/  ISETP.GT.U32.OR P0, PT, R21, 0x3f, P0 ;  /* 0x0000003f1500780c */ /* 0x000fe20000704470 */
[----:B------:R-:W-:Y:S01]  /*1a780*/  IMAD.IADD R37, R37, 0x1, R33 ;  /* 0x0000000125257824 */ /* 0x000fe200078e0221 */
[----:B------:R-:W-:-:S03]  /*1a790*/  SEL R7, RZ, 0xffffffff, P2 ;  /* 0xffffffffff077807 */ /* 0x000fc60001000000 */
[----:B----4-:R-:W-:-:S08]  /*1a7a0*/  @P1 IMAD.HI.U32 R3, R37, R3, RZ ;  /* 0x0000000325031227 */ /* 0x010fd000078e00ff */
[----:B------:R-:W1:Y:S01]  /*1a7b0*/  @!P0 LDC.64 R4, c[0x0][0x428] ;  /* 0x00010a00ff048b82 */ /* 0x000e620000000a00 */
[----:B------:R-:W-:Y:S01]  /*1a7c0*/  IMAD.MOV.U32 R0, RZ, RZ, R37 ;  /* 0x000000ffff007224 */ /* 0x000fe200078e0025 */
[----:B------:R-:W-:Y:S01]  /*1a7d0*/  @P1 SHF.R.U32.HI R0, RZ, R2, R3 ;  /* 0x00000002ff001219 */ /* 0x000fe20000011603 */
[----:B------:R-:W-:Y:S02]  /*1a7e0*/  IMAD.SHL.U32 R7, R7, 0x2, RZ ;  /* 0x0000000207077824 */ /* 0x000fe400078e00ff */
[----:B0-----:R-:W-:-:S05]  /*1a7f0*/  IMAD.SHL.U32 R34, R34, 0x8, RZ ;  /* 0x0000000822227824 */ /* 0x001fca00078e00ff */
        /* <DEDUP_REMOVED lines=13> */
[----:B-1----:R-:W-:-:S04]  /*1a8d0*/  @!P0 IMAD R6, R34, R4, RZ ;  /* 0x0000000422068224 */ /* 0x002fc800078e02ff */
        /* <DEDUP_REMOVED lines=39> */
.L_x_8221:
        /* <DEDUP_REMOVED lines=10> */
.L_x_8108:
        /* <DEDUP_REMOVED lines=9> */
.L_x_8222:
[----:B------:R-:W-:Y:S05]  /*1ac80*/  BSYNC B0 ;  /* 0x0000000000007941 */ /* 0x000fea0003800000 */
.L_x_8109:
[----:B0-----:R-:W-:Y:S01]  /*1ac90*/  SHF.R.S32.HI R0, RZ, 0x1f, R37 ;  /* 0x0000001fff007819 */ /* 0x001fe20000011425 */
[----:B------:R-:W0:Y:S01]  /*1aca0*/  S2R R7, SR_TID.X ;  /* 0x0000000000077919 */ /* 0x000e220000002100 */
[----:B------:R-:W-:Y:S01]  /*1acb0*/  ULDC.64 UR4, c[0x0][0x300] ;  /* 0x0000c00000047ab9 */ /* 0x000fe20000000a00 */
[----:B-----5:R-:W-:Y:S01]  /*1acc0*/  SHF.R.S32.HI R4, RZ, 0x1f, R36 ;  /* 0x0000001fff047819 */ /* 0x020fe20000011424 */
[----:B------:R-:W-:Y:S01]  /*1acd0*/  IMAD.WIDE.U32 R2, R37, UR4, RZ ;  /* 0x0000000425027c25 */ /* 0x000fe2000f8e00ff */
[----:B------:R1:W-:Y:S01]  /*1ace0*/  STL [R1+0x24], R0 ;  /* 0x0000240001007387 */ /* 0x0003e20000100800 */
[----:B------:R-:W-:Y:S01]  /*1acf0*/  ULDC.64 UR6, c[0x0][0x2e8] ;  /* 0x0000ba0000067ab9 */ /* 0x000fe20000000a00 */
[----:B------:R-:W-:Y:S01]  /*1ad00*/  LOP3.LUT P2, RZ, R18, 0x2, RZ, 0xc0, !PT ;  /* 0x0000000212ff7812 */ /* 0x000fe2000784c0ff */
[----:B------:R-:W-:Y:S01]  /*1ad10*/  IMAD R5, R22, 0x1000, R35 ;  /* 0x0000100016057824 */ /* 0x000fe200078e0223 */
        /* <DEDUP_REMOVED lines=10> */
[----:B------:R-:W-:-:S03]  /*1adc0*/  IMAD.IADD R3, R3, 0x1, R0 ;  /* 0x0000000103037824 */ /* 0x000fc600078e0200 */
[----:B------:R-:W-:Y:S01]  /*1add0*/  LOP3.LUT R7, R7, 0x38, RZ, 0xc0, !PT ;  /* 0x0000003807077812 */ /* 0x000fe200078ec0ff */
[----:B------:R-:W-:Y:S01]  /*1ade0*/  IMAD.WIDE.U32 R2, R16, UR4, R2 ;  /* 0x0000000410027c25 */ /* 0x000fe2000f8e0002 */
[----:B------:R-:W-:-:S03]  /*1adf0*/  UMOV UR4, 0xffffffff ;  /* 0xffffffff00047882 */ /* 0x000fc60000000000 */
[----:B--2---:R-:W-:Y:S01]  /*1ae00*/  IMAD R4, R16, UR5, R3 ;  /* 0x0000000510047c24 */ /* 0x004fe2000f8e0203 */
        /* <DEDUP_REMOVED lines=36> */
.L_x_8232:
        /* <DEDUP_REMOVED lines=10> */
.L_x_8112:
        /* <DEDUP_REMOVED lines=11> */
.L_x_8113:
[----:B------:R1:W5:Y:S01]  /*1b1a0*/  LDL.LU R0, [R1+0x14] ;  /* 0x0000140001007983 */ /* 0x0003620000300800 */
[----:B------:R1:W-:Y:S03]  /*1b1b0*/  SYNCS.ARRIVE.TRANS64.A1T0 RZ, [R30+URZ+0x28c30], RZ ;  /* 0x028c30ff1eff79a7 */ /* 0x0003e6000810003f */
[----:B------:R1:W5:Y:S04]  /*1b1c0*/  LDL.LU R4, [R1+0x4] ;  /* 0x0000040001047983 */ /* 0x0003680000300800 */
[----:B0-----:R1:W5:Y:S02]  /*1b1d0*/  LDL R3, [R1+0x8] ;  /* 0x0000080001037983 */ /* 0x0013640000100800 */
        /* <DEDUP_REMOVED lines=39> */
.L_x_8115:
[----:B------:R-:W-:Y:S05]  /*1b450*/  BSYNC B6 ;  /* 0x0000000000067941 */ /* 0x000fea0003800000 */
.L_x_8114:
        /* <DEDUP_REMOVED lines=90> */
.L_x_8241:
        /* <DEDUP_REMOVED lines=10> */
.L_x_8117:
        /* <DEDUP_REMOVED lines=18> */
.L_x_8242:
[----:B------:R-:W-:Y:S05]  /*1bbc0*/  BSYNC B0 ;  /* 0x0000000000007941 */ /* 0x000fea0003800000 */
.L_x_8118:
[----:B------:R-:W-:-:S05]  /*1bbd0*/  IMAD.U32 R2, RZ, RZ, UR38 ;  /* 0x00000026ff027e24 */ /* 0x000fca000f8e00ff */
[----:B------:R-:W-:-:S13]  /*1bbe0*/  ISETP.NE.AND P0, PT, R2, 0x3, PT ;  /* 0x000000030200780c */ /* 0x000fda0003f05270 */
[----:B------:R-:W-:Y:S05]  /*1bbf0*/  @!P0 BRA `(.L_x_8120) ;  /* 0x0000000000048947 */ /* 0x000fea0003800000 */
[----:B------:R-:W-:Y:S01]  /*1bc00*/  BPT.TRAP 0x1 ;  /* 0x000000040000795c */ /* 0x000fe20000300000 */
.L_x_8120:
[----:B0-----:R-:W-:Y:S01]  /*1bc10*/  SHF.L.U32 R0, R28, 0x1f, RZ ;  /* 0x0000001f1c007819 */ /* 0x001fe200000006ff */
[----:B------:R-:W-:Y:S03]  /*1bc20*/  BSSY B0, `(.L_x_8121) ;  /* 0x0000003000007945 */ /* 0x000fe60003800000 */
[----:B------:R-:W0:Y:S02]  /*1bc30*/  SYNCS.PHASECHK.TRANS64.TRYWAIT P0, [R30+URZ+0x28c60], R0 ;  /* 0x028c60001e0075a7 */ /* 0x000e24000800017f */
[----:B0-----:R-:W-:Y:S05]  /*1bc40*/  @!P0 BRA `(.L_x_8122) ;  /* 0x0000004c00788947 */ /* 0x001fea0003800000 */
.L_x_8243:
[----:B------:R-:W-:Y:S05]  /*1bc50*/  BSYNC B0 ;  /* 0x0000000000007941 */ /* 0x000fea0003800000 */
.L_x_8121:
        /* <DEDUP_REMOVED lines=109> */
.L_x_8253:
        /* <DEDUP_REMOVED lines=34> */
.L_x_8124:
        /* <DEDUP_REMOVED lines=11> */
.L_x_8125:
        /* <DEDUP_REMOVED lines=12> */
.L_x_8140:
        /* <DEDUP_REMOVED lines=42> */
.L_x_8128:
[----:B------:R-:W-:Y:S01]  /*1c960*/  IMAD R6, R22, 0x8, R17 ;  /* 0x0000000816067824 */ /* 0x000fe200078e0211 */
[----:B------:R-:W-:Y:S01]  /*1c970*/  SHF.L.U32 R20, R28, 0x1f, RZ ;  /* 0x0000001f1c147819 */ /* 0x000fe200000006ff */
[----:B------:R-:W-:Y:S01]  /*1c980*/  BSSY B1, `(.L_x_8129) ;  /* 0x0000004000017945 */ /* 0x000fe20003800000 */
[----:B------:R-:W-:Y:S02]  /*1c990*/  SHF.R.S32.HI R9, RZ, 0x1f, R5 ;  /* 0x0000001fff097819 */ /* 0x000fe40000011405 */
[----:B------:R-:W0:Y:S02]  /*1c9a0*/  SYNCS.PHASECHK.TRANS64.TRYWAIT P0, [R6+URZ+0x28c40], R20 ;  /* 0x028c4014060075a7 */ /* 0x000e24000800017f */
[----:B0-----:R-:W-:Y:S05]  /*1c9b0*/  @!P0 BRA `(.L_x_8130) ;  /* 0x00000048005c8947 */ /* 0x001fea0003800000 */
.L_x_8254:
[----:B------:R-:W-:Y:S05]  /*1c9c0*/  BSYNC B1 ;  /* 0x0000000000017941 */ /* 0x000fea0003800000 */
.L_x_8129:
        /* <DEDUP_REMOVED lines=40> */
.L_x_8264:
        /* <DEDUP_REMOVED lines=8> */
.L_x_8132:
        /* <DEDUP_REMOVED lines=11> */
.L_x_8133:
[----:B------:R2:W-:Y:S01]  /*1cd80*/  SYNCS.ARRIVE.TRANS64.A1T0 RZ, [R6+URZ+0x28c30], RZ ;  /* 0x028c30ff06ff79a7 */ /* 0x0005e2000810003f */
[----:B------:R-:W-:Y:S05]  /*1cd90*/  @!P2 BRA `(.L_x_8134) ;  /* 0x000000000004a947 */ /* 0x000fea0003800000 */
[----:B------:R-:W-:Y:S01]  /*1cda0*/  BPT.TRAP 0x1 ;  /* 0x000000040000795c */ /* 0x000fe20000300000 */
.L_x_8134:
[----:B------:R-:W3:Y:S01]  /*1cdb0*/  SYNCS.PHASECHK.TRANS64.TRYWAIT P0, [R6+URZ+0x28c60], R20 ;  /* 0x028c6014060075a7 */ /* 0x000ee2000800017f */
[----:B------:R-:W-:Y:S04]  /*1cdc0*/  BSSY B1, `(.L_x_8135) ;  /* 0x0000002000017945 */ /* 0x000fe80003800000 */
[----:B---3--:R-:W-:Y:S05]  /*1cdd0*/  @!P0 BRA `(.L_x_8136) ;  /* 0x0000004800848947 */ /* 0x008fea0003800000 */
.L_x_8265:
[----:B------:R-:W-:Y:S05]  /*1cde0*/  BSYNC B1 ;  /* 0x0000000000017941 */ /* 0x000fea0003800000 */
.L_x_8135:
        /* <DEDUP_REMOVED lines=79> */
.L_x_8275:
        /* <DEDUP_REMOVED lines=25> */
.L_x_8138:
        /* <DEDUP_REMOVED lines=11> */
.L_x_8139:
[----:B------:R1:W-:Y:S01]  /*1d520*/  SYNCS.ARRIVE.TRANS64.A1T0 RZ, [R6+URZ+0x28c50], RZ ;  /* 0x028c50ff06ff79a7 */ /* 0x0003e2000810003f */
[----:B------:R-:W-:Y:S05]  /*1d530*/  @P3 BRA `(.L_x_8140) ;  /* 0xfffffff000603947 */ /* 0x000fea000383ffff */
.L_x_8127:
[----:B------:R-:W-:Y:S05]  /*1d540*/  BSYNC B0 ;  /* 0x0000000000007941 */ /* 0x000fea0003800000 */
.L_x_8126:
        /* <DEDUP_REMOVED lines=21> */
.L_x_8142:
[----:B------:R-:W-:Y:S05]  /*1d6a0*/  BSYNC B0 ;  /* 0x0000000000007941 */ /* 0x000fea0003800000 */
.L_x_8141:
[----:B------:R-:W-:-:S07]  /*1d6b0*/  SEL R22, R22, RZ, P0 ;  /* 0x000000ff16167207 */ /* 0x000fce0000000000 */
.L_x_8101:
[----:B------:R-:W-:Y:S05]  /*1d6c0*/  BSYNC B7 ;  /* 0x0000000000077941 */ /* 0x000fea0003800000 */
.L_x_8099:
        /* <DEDUP_REMOVED lines=11> */
.L_x_8143:
        /* <DEDUP_REMOVED lines=43> */
.L_x_8285:
[----:B------:R-:W-:Y:S02]  /*1da30*/  ULDC UR4, c[0x0][0xc38] ;  /* 0x00030e0000047ab9 */ /* 0x000fe40000000800 */
[----:B------:R-:W-:-:S04]  /*1da40*/  IMAD.U32 R4, RZ, RZ, UR4 ;  /* 0x00000004ff047e24 */ /* 0x000fc8000f8e00ff */
[----:B-1----:R-:W-:-:S04]  /*1da50*/  IMAD R3, R14, R4, RZ ;  /* 0x000000040e037224 */ /* 0x002fc800078e02ff */
[----:B------:R-:W-:-:S05]  /*1da60*/  IMAD.IADD R6, R6, 0x1, R3 ;  /* 0x0000000106067824 */ /* 0x000fca00078e0203 */
[----:B------:R-:W-:-:S13]  /*1da70*/  ISETP.GT.AND P6, PT, R6, R0, PT ;  /* 0x000000000600720c */ /* 0x000fda0003fc4270 */
[----:B------:R-:W-:Y:S05]  /*1da80*/  @P6 BRA `(.L_x_8146) ;  /* 0x0000000000a46947 */ /* 0x000fea0003800000 */
.L_x_8149:
        /* <DEDUP_REMOVED lines=35> */
.L_x_8293:
[----:B------:R-:W-:Y:S02]  /*1dcc0*/  ULDC UR4, c[0x0][0xc38] ;  /* 0x00030e0000047ab9 */ /* 0x000fe40000000800 */
[----:B------:R-:W-:-:S04]  /*1dcd0*/  IMAD.U32 R4, RZ, RZ, UR4 ;  /* 0x00000004ff047e24 */ /* 0x000fc8000f8e00ff */
[----:B-1----:R-:W-:-:S04]  /*1dce0*/  IMAD R3, R14, R4, RZ ;  /* 0x000000040e037224 */ /* 0x002fc800078e02ff */
[----:B------:R-:W-:-:S05]  /*1dcf0*/  IMAD.IADD R6, R3, 0x1, R6 ;  /* 0x0000000103067824 */ /* 0x000fca00078e0206 */
[----:B------:R-:W-:-:S13]  /*1dd00*/  ISETP.GT.AND P6, PT, R6, R0, PT ;  /* 0x000000000600720c */ /* 0x000fda0003fc4270 */
[----:B------:R-:W-:Y:S05]  /*1dd10*/  @!P6 BRA `(.L_x_8149) ;  /* 0xfffffffc005ce947 */ /* 0x000fea000383ffff */
.L_x_8146:
        /* <DEDUP_REMOVED lines=10> */
.L_x_8298:
[----:B------:R-:W-:-:S13]  /*1ddc0*/  ISETP.NE.AND P0, PT, R3, RZ, PT ;  /* 0x000000ff0300720c */ /* 0x000fda0003f05270 */
[----:B------:R-:W-:Y:S05]  /*1ddd0*/  @!P0 BRA `(.L_x_8151) ;  /* 0x0000000000108947 */ /* 0x000fea0003800000 */
[----:B------:R-:W-:Y:S01]  /*1dde0*/  UMOV UR4, 0xffffffff ;  /* 0xffffffff00047882 */ /* 0x000fe20000000000 */
[----:B------:R-:W-:Y:S02]  /*1ddf0*/  VIADD R12, R7, 0xffffffff ;  /* 0xffffffff070c7836 */ /* 0x000fe40000000000 */
[----:B------:R-:W-:Y:S05]  /*1de00*/  BRA.DIV UR4, `(.L_x_8152) ;  /* 0x0000004a04b87947 */ /* 0x000fea000b800000 */
[----:B------:R4:W0:Y:S02]  /*1de10*/  SHFL.IDX PT, R24, R2, R12, 0x1f ;  /* 0x00001f0c02187589 */ /* 0x00082400000e0000 */
.L_x_8151:
        /* <DEDUP_REMOVED lines=59> */
.L_x_8153:
        /* <DEDUP_REMOVED lines=60> */
.L_x_8154:
[----:B------:R-:W-:-:S05]  /*1e590*/  LOP3.LUT R0, RZ, R3, RZ, 0x33, !PT ;  /* 0x00000003ff007212 */ /* 0x000fca00078e33ff */
[----:B------:R-:W-:Y:S01]  /*1e5a0*/  IMAD.IADD R25, R25, 0x1, R0 ;  /* 0x0000000119197824 */ /* 0x000fe200078e0200 */
[----:B------:R-:W-:Y:S06]  /*1e5b0*/  BRA `(.L_x_8155) ;  /* 0x00000000001c7947 */ /* 0x000fec0003800000 */
.L_x_8147:
[----:B------:R-:W-:Y:S01]  /*1e5c0*/  UMOV UR4, URZ ;  /* 0x0000003f00047c82 */ /* 0x000fe20008000000 */
[----:B------:R-:W-:Y:S01]  /*1e5d0*/  UMOV UR5, URZ ;  /* 0x0000003f00057c82 */ /* 0x000fe20008000000 */
[----:B------:R-:W-:Y:S01]  /*1e5e0*/  ULDC UR6, c[0x0][0xc3c] ;  /* 0x00030f0000067ab9 */ /* 0x000fe20000000800 */
[----:B------:R-:W-:Y:S02]  /*1e5f0*/  IMAD.MOV.U32 R24, RZ, RZ, R0 ;  /* 0x000000ffff187224 */ /* 0x000fe400078e0000 */
[----:B------:R-:W-:Y:S02]  /*1e600*/  IMAD.U32 R25, RZ, RZ, UR4 ;  /* 0x00000004ff197e24 */ /* 0x000fe4000f8e00ff */
[----:B------:R-:W-:Y:S02]  /*1e610*/  IMAD.U32 R26, RZ, RZ, UR5 ;  /* 0x00000005ff1a7e24 */ /* 0x000fe4000f8e00ff */
[----:B------:R-:W-:-:S07]  /*1e620*/  IMAD.U32 R27, RZ, RZ, UR6 ;  /* 0x00000006ff1b7e24 */ /* 0x000fce000f8e00ff */
.L_x_8155:
        /* <DEDUP_REMOVED lines=10> */
.L_x_8144:
[----:B------:R-:W-:Y:S02]  /*1e6d0*/  ULDC UR4, c[0x0][0xc3c] ;  /* 0x00030f0000047ab9 */ /* 0x000fe40000000800 */
[----:B0-----:R-:W-:-:S13]  /*1e6e0*/  ISETP.GE.AND P0, PT, R27, UR4, PT ;  /* 0x000000041b007c0c */ /* 0x001fda000bf06270 */
[----:B------:R-:W-:Y:S05]  /*1e6f0*/  @!P0 BRA `(.L_x_8156) ;  /* 0xffffff9000988947 */ /* 0x000fea000383ffff */
[----:B------:R-:W-:Y:S05]  /*1e700*/  BSYNC B8 ;  /* 0x0000000000087941 */ /* 0x000fea0003800000 */
.L_x_8045:
        /* <DEDUP_REMOVED lines=12> */
.L_x_8301:
[----:B------:R-:W-:Y:S05]  /*1e7d0*/  BSYNC B0 ;  /* 0x0000000000007941 */ /* 0x000fea0003800000 */
.L_x_8157:
[----:B------:R-:W-:-:S03]  /*1e7e0*/  UMOV UR4, 0xffffffff ;  /* 0xffffffff00047882 */ /* 0x000fc60000000000 */
[----:B------:R-:W-:Y:S05]  /*1e7f0*/  BRA.DIV UR4, `(.L_x_8159) ;  /* 0x0000004204787947 */ /* 0x000fea000b800000 */
[----:B0-----:R-:W0:Y:S02]  /*1e800*/  S2R R0, SR_TID.X ;  /* 0x0000000000007919 */ /* 0x001e240000002100 */
[----:B0-----:R-:W-:-:S04]  /*1e810*/  SHF.R.U32.HI R0, RZ, 0x5, R0 ;  /* 0x00000005ff007819 */ /* 0x001fc80000011600 */
[----:B------:R-:W-:-:S05]  /*1e820*/  LOP3.LUT R0, R0, 0x3, RZ, 0xc0, !PT ;  /* 0x0000000300007812 */ /* 0x000fca00078ec0ff */
[----:B------:R0:W1:Y:S02]  /*1e830*/  SHFL.IDX PT, R14, R0, RZ, 0x1f ;  /* 0x00001fff000e7589 */ /* 0x00006400000e0000 */
.L_x_8304:
[----:B-1----:R-:W-:-:S13]  /*1e840*/  ISETP.NE.AND P0, PT, R14, RZ, PT ;  /* 0x000000ff0e00720c */ /* 0x002fda0003f05270 */
[----:B------:R-:W-:Y:S05]  /*1e850*/  @P0 BRA `(.L_x_7879) ;  /* 0x0000000000880947 */ /* 0x000fea0003800000 */
[----:B------:R-:W-:-:S03]  /*1e860*/  UMOV UR4, 0xffffffff ;  /* 0xffffffff00047882 */ /* 0x000fc60000000000 */
[----:B------:R-:W-:Y:S05]  /*1e870*/  BRA.DIV UR4, `(.L_x_8160) ;  /* 0x00000042048c7947 */ /* 0x000fea000b800000 */
[----:B------:R-:W-:-:S13]  /*1e880*/  ELECT P6, URZ, PT ;  /* 0x00000000003f782f */ /* 0x000fda00038c0000 */
.L_x_8307:
[----:B------:R-:W-:Y:S05]  /*1e890*/  @!P6 BRA `(.L_x_7879) ;  /* 0x000000000078e947 */ /* 0x000fea0003800000 */
[----:B------:R-:W-:-:S06]  /*1e8a0*/  ULOP3.LUT UR4, UR36, 0x2, URZ, 0xfc, !UPT ;  /* 0x0000000224047892 */ /* 0x000fcc000f8efc3f */
[----:B0-----:R-:W-:-:S05]  /*1e8b0*/  IMAD.U32 R0, RZ, RZ, UR4 ;  /* 0x00000004ff007e24 */ /* 0x001fca000f8e00ff */
[----:B------:R-:W-:-:S13]  /*1e8c0*/  ISETP.NE.AND P0, PT, R0, 0x3, PT ;  /* 0x000000030000780c */ /* 0x000fda0003f05270 */
[----:B------:R-:W-:Y:S05]  /*1e8d0*/  @!P0 BRA `(.L_x_8161) ;  /* 0x0000000000048947 */ /* 0x000fea0003800000 */
[----:B------:R-:W-:Y:S01]  /*1e8e0*/  BPT.TRAP 0x1 ;  /* 0x000000040000795c */ /* 0x000fe20000300000 */
.L_x_8161:
[----:B------:R-:W-:Y:S01]  /*1e8f0*/  IMAD R5, R22, 0x8, R7 ;  /* 0x0000000816057824 */ /* 0x000fe200078e0207 */
[----:B------:R-:W-:Y:S01]  /*1e900*/  SHF.L.U32 R0, R28, 0x1f, RZ ;  /* 0x0000001f1c007819 */ /* 0x000fe200000006ff */
[----:B------:R-:W-:-:S03]  /*1e910*/  VIADD R22, R22, 0x1 ;  /* 0x0000000116167836 */ /* 0x000fc60000000000 */
[----:B------:R-:W0:Y:S02]  /*1e920*/  SYNCS.PHASECHK.TRANS64.TRYWAIT P1, [R5+URZ+0x28c40], R0 ;  /* 0x028c4000050075a7 */ /* 0x000e24000802017f */
[----:B------:R-:W-:-:S04]  /*1e930*/  ISETP.NE.AND P2, PT, R22, 0x2, PT ;  /* 0x000000021600780c */ /* 0x000fc80003f45270 */
[----:B------:R-:W-:Y:S01]  /*1e940*/  SEL R3, RZ, 0x1, P2 ;  /* 0x00000001ff037807 */ /* 0x000fe20001000000 */
[----:B0-----:R-:W-:Y:S08]  /*1e950*/  @!P1 BRA `(.L_x_8162) ;  /* 0x0000004000749947 */ /* 0x001ff00003800000 */
.L_x_8308:
[----:B------:R-:W-:Y:S02]  /*1e960*/  SEL R22, R22, RZ, P2 ;  /* 0x000000ff16167207 */ /* 0x000fe40001000000 */
[----:B------:R-:W-:Y:S01]  /*1e970*/  LOP3.LUT R2, R28, R3, RZ, 0x3c, !PT ;  /* 0x000000031c027212 */ /* 0x000fe200078e3cff */
[----:B------:R-:W-:Y:S06]  /*1e980*/  @!P0 BRA `(.L_x_8163) ;  /* 0x0000000000048947 */ /* 0x000fec0003800000 */
[----:B------:R-:W-:Y:S01]  /*1e990*/  BPT.TRAP 0x1 ;  /* 0x000000040000795c */ /* 0x000fe20000300000 */
.L_x_8163:
[----:B------:R-:W-:Y:S01]  /*1e9a0*/  IMAD R3, R22, 0x8, R7 ;  /* 0x0000000816037824 */ /* 0x000fe200078e0207 */
[----:B------:R-:W-:-:S04]  /*1e9b0*/  SHF.L.U32 R2, R2, 0x1f, RZ ;  /* 0x0000001f02027819 */ /* 0x000fc800000006ff */
[----:B------:R-:W1:Y:S02]  /*1e9c0*/  SYNCS.PHASECHK.TRANS64.TRYWAIT P1, [R3+URZ+0x28c40], R2 ;  /* 0x028c4002030075a7 */ /* 0x000e64000802017f */
[----:B-1----:R-:W-:Y:S05]  /*1e9d0*/  @!P1 BRA `(.L_x_8164) ;  /* 0x0000004000689947 */ /* 0x002fea0003800000 */
.L_x_8309:
[----:B------:R-:W-:Y:S05]  /*1e9e0*/  @!P0 BRA `(.L_x_8165) ;  /* 0x0000000000048947 */ /* 0x000fea0003800000 */
[----:B------:R-:W-:Y:S01]  /*1e9f0*/  BPT.TRAP 0x1 ;  /* 0x000000040000795c */ /* 0x000fe20000300000 */
.L_x_8165:
[----:B------:R-:W5:Y:S02]  /*1ea00*/  SYNCS.PHASECHK.TRANS64.TRYWAIT P1, [R5+URZ+0x28c60], R0 ;  /* 0x028c6000050075a7 */ /* 0x000f64000802017f */
[----:B-----5:R-:W-:Y:S05]  /*1ea10*/  @!P1 BRA `(.L_x_8166) ;  /* 0x00000040006c9947 */ /* 0x020fea0003800000 */
.L_x_8310:
[----:B------:R-:W-:Y:S05]  /*1ea20*/  @!P0 BRA `(.L_x_8167) ;  /* 0x0000000000048947 */ /* 0x000fea0003800000 */
[----:B------:R-:W-:Y:S01]  /*1ea30*/  BPT.TRAP 0x1 ;  /* 0x000000040000795c */ /* 0x000fe20000300000 */
.L_x_8167:
[----:B------:R0:W0:Y:S02]  /*1ea40*/  SYNCS.PHASECHK.TRANS64.TRYWAIT P0, [R3+URZ+0x28c60], R2 ;  /* 0x028c6002030075a7 */ /* 0x000024000800017f */
[----:B0-----:R-:W-:Y:S05]  /*1ea50*/  @!P0 NANOSLEEP.SYNCS 0x989680 ;  /* 0x009896800000895d */ /* 0x001fea0003900000 */
[----:B------:R-:W0:Y:S02]  /*1ea60*/  @!P0 SYNCS.PHASECHK.TRANS64 P0, [R3+URZ+0x28c60], R2 ;  /* 0x028c6002030085a7 */ /* 0x000e24000800007f */
[----:B0-----:R-:W-:Y:S05]  /*1ea70*/  @!P0 BRA `(.L_x_8167) ;  /* 0xfffffffc00f08947 */ /* 0x001fea000383ffff */
.L_x_7879:
[----:B------:R-:W-:Y:S05]  /*1ea80*/  BSYNC B9 ;  /* 0x0000000000097941 */ /* 0x000fea0003800000 */
.L_x_7876:
[----:B------:R-:W-:Y:S05]  /*1ea90*/  EXIT ;  /* 0x000000000000794d */ /* 0x000fea0003800000 */
.L_x_7897:
[----:B0-----:R0:W1:Y:S02]  /*1eaa0*/  SYNCS.PHASECHK.TRANS64.TRYWAIT P5, [R61+URZ+0x28c90], R68 ;  /* 0x028c90443d0075a7 */ /* 0x00106400080a017f */
[----:B-1----:R-:W-:Y:S05]  /*1eab0*/  @!P5 NANOSLEEP.SYNCS 0x989680 ;  /* 0x009896800000d95d */ /* 0x002fea0003900000 */
[----:B------:R-:W1:Y:S02]  /*1eac0*/  @!P5 SYNCS.PHASECHK.TRANS64 P5, [R61+URZ+0x28c90], R68 ;  /* 0x028c90443d00d5a7 */ /* 0x000e6400080a007f */
[----:B-1----:R-:W-:Y:S05]  /*1ead0*/  @!P5 BRA `(.L_x_7897) ;  /* 0xfffffffc00f0d947 */ /* 0x002fea000383ffff */
[----:B------:R-:W-:Y:S05]  /*1eae0*/  BRA `(.L_x_8168) ;  /* 0xfffffe4400b87947 */ /* 0x000fea000383ffff */
.L_x_7898:
        /* <DEDUP_REMOVED lines=8> */
.L_x_8170:
[----:B------:R-:W-:Y:S05]  /*1eb70*/  BSYNC B1 ;  /* 0x0000000000017941 */ /* 0x000fea0003800000 */
.L_x_8169:
        /* <DEDUP_REMOVED lines=8> */
.L_x_8171:
[----:B------:R-:W-:Y:S01]  /*1ec00*/  IMAD.MOV.U32 R70, RZ, RZ, R14 ;  /* 0x000000ffff467224 */ /* 0x000fe200078e000e */
[----:B------:R-:W-:Y:S06]  /*1ec10*/  BRA `(.L_x_8172) ;  /* 0xfffffe4400807947 */ /* 0x000fec000383ffff */
.L_x_7908:
[----:B0-----:R0:W1:Y:S02]  /*1ec20*/  SYNCS.PHASECHK.TRANS64.TRYWAIT P6, [R61+URZ+0x28c90], R68 ;  /* 0x028c90443d0075a7 */ /* 0x00106400080c017f */
[----:B-1----:R-:W-:Y:S05]  /*1ec30*/  @!P6 NANOSLEEP.SYNCS 0x989680 ;  /* 0x009896800000e95d */ /* 0x002fea0003900000 */
[----:B------:R-:W1:Y:S02]  /*1ec40*/  @!P6 SYNCS.PHASECHK.TRANS64 P6, [R61+URZ+0x28c90], R68 ;  /* 0x028c90443d00e5a7 */ /* 0x000e6400080c007f */
[----:B-1----:R-:W-:Y:S05]  /*1ec50*/  @!P6 BRA `(.L_x_7908) ;  /* 0xfffffffc00f0e947 */ /* 0x002fea000383ffff */
[----:B------:R-:W-:Y:S05]  /*1ec60*/  BRA `(.L_x_8173) ;  /* 0xfffffe50000c7947 */ /* 0x000fea000383ffff */
.L_x_7909:
        /* <DEDUP_REMOVED lines=8> */
.L_x_8175:
[----:B------:R-:W-:Y:S05]  /*1ecf0*/  BSYNC B1 ;  /* 0x0000000000017941 */ /* 0x000fea0003800000 */
.L_x_8174:
        /* <DEDUP_REMOVED lines=8> */
.L_x_8176:
[----:B------:R-:W-:Y:S01]  /*1ed80*/  IMAD.MOV.U32 R70, RZ, RZ, R14 ;  /* 0x000000ffff467224 */ /* 0x000fe200078e000e */
[----:B------:R-:W-:Y:S06]  /*1ed90*/  BRA `(.L_x_8177) ;  /* 0xfffffe4c00d47947 */ /* 0x000fec000383ffff */
.L_x_7914:
[----:B-1----:R1:W2:Y:S02]  /*1eda0*/  SYNCS.PHASECHK.TRANS64.TRYWAIT P4, [R61+URZ+0x28c90], R68 ;  /* 0x028c90443d0075a7 */ /* 0x0022a4000808017f */
[----:B--2---:R-:W-:Y:S05]  /*1edb0*/  @!P4 NANOSLEEP.SYNCS 0x989680 ;  /* 0x009896800000c95d */ /* 0x004fea0003900000 */
[----:B------:R-:W2:Y:S02]  /*1edc0*/  @!P4 SYNCS.PHASECHK.TRANS64 P4, [R61+URZ+0x28c90], R68 ;  /* 0x028c90443d00c5a7 */ /* 0x000ea4000808007f */
[----:B--2---:R-:W-:Y:S05]  /*1edd0*/  @!P4 BRA `(.L_x_7914) ;  /* 0xfffffffc00f0c947 */ /* 0x004fea000383ffff */
[----:B------:R-:W-:Y:S05]  /*1ede0*/  BRA `(.L_x_8178) ;  /* 0xfffffe5400dc7947 */ /* 0x000fea000383ffff */
.L_x_7915:
[----:B------:R-:W-:Y:S01]  /*1edf0*/  BSSY B1, `(.L_x_8179) ;  /* 0x0000007000017945 */ /* 0x000fe20003800000 */
[----:B------:R-:W-:Y:S02]  /*1ee00*/  IMAD.MOV.U32 R12, RZ, RZ, RZ ;  /* 0x000000ffff0c7224 */ /* 0x000fe400078e00ff */
[----:B------:R-:W-:Y:S02]  /*1ee10*/  IMAD.MOV.U32 R11, RZ, RZ, 0x1c1f ;  /* 0x00001c1fff0b7424 */ /* 0x000fe400078e00ff */
[----:B------:R-:W-:-:S07]  /*1ee20*/  IMAD.MOV.U32 R15, RZ, RZ, -0x1 ;  /* 0xffffffffff0f7424 */ /* 0x000fce00078e00ff */
[----:B-1----:R-:W-:Y:S05]  /*1ee30*/  WARPSYNC.COLLECTIVE R15, `(.L_x_8180) ;  /* 0x000000000f087348 */ /* 0x002fea0003c00000 */
[----:B------:R0:W2:Y:S02]  /*1ee40*/  SHFL.IDX P6, R14, R13, R12, R11 ;  /* 0x0000000c0d0e7389 */ /* 0x0000a400000c000b */
[----:B012---:R-:W-:Y:S01]  /*1ee50*/  ENDCOLLECTIVE ;  /* 0x000000000000791b */ /* 0x007fe20003800000 */
.L_x_8180:
[----:B------:R-:W-:Y:S05]  /*1ee60*/  BSYNC B1 ;  /* 0x0000000000017941 */ /* 0x000fea0003800000 */
.L_x_8179:
        /* <DEDUP_REMOVED lines=8> */
.L_x_8181:
[----:B------:R-:W-:Y:S05]  /*1eef0*/  BRA `(.L_x_8182) ;  /* 0xfffffe5400fc7947 */ /* 0x000fea000383ffff */
.L_x_7919:
[----:B--2---:R2:W3:Y:S02]  /*1ef00*/  SYNCS.PHASECHK.TRANS64.TRYWAIT P3, [R61+URZ+0x28cb0], R68 ;  /* 0x028cb0443d0075a7 */ /* 0x0044e4000806017f */
[----:B---3--:R-:W-:Y:S05]  /*1ef10*/  @!P3 NANOSLEEP.SYNCS 0x989680 ;  /* 0x009896800000b95d */ /* 0x008fea0003900000 */
[----:B------:R-:W3:Y:S02]  /*1ef20*/  @!P3 SYNCS.PHASECHK.TRANS64 P3, [R61+URZ+0x28cb0], R68 ;  /* 0x028cb0443d00b5a7 */ /* 0x000ee4000806007f */
[----:B---3--:R-:W-:Y:S05]  /*1ef30*/  @!P3 BRA `(.L_x_7919) ;  /* 0xfffffffc00f0b947 */ /* 0x008fea000383ffff */
[----:B------:R-:W-:Y:S05]  /*1ef40*/  BRA `(.L_x_8183) ;  /* 0xfffffe5800887947 */ /* 0x000fea000383ffff */
.L_x_7932:
[----:B-1----:R1:W2:Y:S02]  /*1ef50*/  SYNCS.PHASECHK.TRANS64.TRYWAIT P1, [R12+URZ+0x28c50], R5 ;  /* 0x028c50050c0075a7 */ /* 0x0022a4000802017f */
[----:B--2---:R-:W-:Y:S05]  /*1ef60*/  @!P1 NANOSLEEP.SYNCS 0x989680 ;  /* 0x009896800000995d */ /* 0x004fea0003900000 */
[----:B------:R-:W2:Y:S02]  /*1ef70*/  @!P1 SYNCS.PHASECHK.TRANS64 P1, [R12+URZ+0x28c50], R5 ;  /* 0x028c50050c0095a7 */ /* 0x000ea4000802007f */
[----:B--2---:R-:W-:Y:S05]  /*1ef80*/  @!P1 BRA `(.L_x_7932) ;  /* 0xfffffffc00f09947 */ /* 0x004fea000383ffff */
[----:B------:R-:W-:Y:S05]  /*1ef90*/  BRA `(.L_x_8184) ;  /* 0xfffffe6c00407947 */ /* 0x000fea000383ffff */
.L_x_7940:
[----:B-1----:R1:W2:Y:S02]  /*1efa0*/  SYNCS.PHASECHK.TRANS64.TRYWAIT P1, [R21+URZ+0x28c50], R12 ;  /* 0x028c500c150075a7 */ /* 0x0022a4000802017f */
[----:B--2---:R-:W-:Y:S05]  /*1efb0*/  @!P1 NANOSLEEP.SYNCS 0x989680 ;  /* 0x009896800000995d */ /* 0x004fea0003900000 */
[----:B------:R-:W2:Y:S02]  /*1efc0*/  @!P1 SYNCS.PHASECHK.TRANS64 P1, [R21+URZ+0x28c50], R12 ;  /* 0x028c500c150095a7 */ /* 0x000ea4000802007f */
[----:B--2---:R-:W-:Y:S05]  /*1efd0*/  @!P1 BRA `(.L_x_7940) ;  /* 0xfffffffc00f09947 */ /* 0x004fea000383ffff */
[----:B------:R-:W-:Y:S05]  /*1efe0*/  BRA `(.L_x_7939) ;  /* 0xfffffe7800687947 */ /* 0x000fea000383ffff */
.L_x_7956:
        /* <DEDUP_REMOVED lines=8> */
.L_x_8186:
[----:B------:R-:W-:Y:S05]  /*1f070*/  BSYNC B1 ;  /* 0x0000000000017941 */ /* 0x000fea0003800000 */
.L_x_8185:
        /* <DEDUP_REMOVED lines=8> */
.L_x_8187:
[----:B------:R-:W-:Y:S02]  /*1f100*/  IMAD.MOV.U32 R13, RZ, RZ, R152 ;  /* 0x000000ffff0d7224 */ /* 0x000fe400078e0098 */
[----:B------:R-:W-:-:S07]  /*1f110*/  IMAD.MOV.U32 R3, RZ, RZ, R14 ;  /* 0x000000ffff037224 */ /* 0x000fce00078e000e */
[----:B------:R-:W-:Y:S05]  /*1f120*/  WARPSYNC.COLLECTIVE R15, `(.L_x_8188) ;  /* 0x000000000f087348 */ /* 0x000fea0003c00000 */
[----:B------:R0:W1:Y:S02]  /*1f130*/  SHFL.IDX P6, R14, R13, R12, R11 ;  /* 0x0000000c0d0e7389 */ /* 0x00006400000c000b */
[----:B01----:R-:W-:Y:S01]  /*1f140*/  ENDCOLLECTIVE ;  /* 0x000000000000791b */ /* 0x003fe20003800000 */
.L_x_8188:
[----:B------:R-:W-:Y:S02]  /*1f150*/  IMAD.MOV.U32 R13, RZ, RZ, R30 ;  /* 0x000000ffff0d7224 */ /* 0x000fe400078e001e */
[----:B------:R-:W-:-:S07]  /*1f160*/  IMAD.MOV.U32 R7, RZ, RZ, R14 ;  /* 0x000000ffff077224 */ /* 0x000fce00078e000e */
[----:B------:R-:W-:Y:S05]  /*1f170*/  WARPSYNC.COLLECTIVE R15, `(.L_x_8189) ;  /* 0x000000000f087348 */ /* 0x000fea0003c00000 */
[----:B------:R0:W1:Y:S02]  /*1f180*/  SHFL.IDX P6, R14, R13, R12, R11 ;  /* 0x0000000c0d0e7389 */ /* 0x00006400000c000b */
[----:B01----:R-:W-:Y:S01]  /*1f190*/  ENDCOLLECTIVE ;  /* 0x000000000000791b */ /* 0x003fe20003800000 */
.L_x_8189:
[----:B------:R-:W-:Y:S01]  /*1f1a0*/  IMAD.MOV.U32 R8, RZ, RZ, R14 ;  /* 0x000000ffff087224 */ /* 0x000fe200078e000e */
[----:B------:R-:W-:Y:S06]  /*1f1b0*/  BRA `(.L_x_8190) ;  /* 0xfffffe9000b87947 */ /* 0x000fec000383ffff */
.L_x_7959:
        /* <DEDUP_REMOVED lines=8> */
.L_x_8192:
[----:B------:R-:W-:Y:S05]  /*1f240*/  BSYNC B1 ;  /* 0x0000000000017941 */ /* 0x000fea0003800000 */
.L_x_8191:
        /* <DEDUP_REMOVED lines=8> */
.L_x_8193:
[----:B------:R-:W-:Y:S02]  /*1f2d0*/  IMAD.MOV.U32 R13, RZ, RZ, R152 ;  /* 0x000000ffff0d7224 */ /* 0x000fe400078e0098 */
[----:B------:R-:W-:-:S07]  /*1f2e0*/  IMAD.MOV.U32 R3, RZ, RZ, R14 ;  /* 0x000000ffff037224 */ /* 0x000fce00078e000e */
[----:B------:R-:W-:Y:S05]  /*1f2f0*/  WARPSYNC.COLLECTIVE R15, `(.L_x_8194) ;  /* 0x000000000f087348 */ /* 0x000fea0003c00000 */
[----:B------:R0:W1:Y:S02]  /*1f300*/  SHFL.IDX P6, R14, R13, R12, R11 ;  /* 0x0000000c0d0e7389 */ /* 0x00006400000c000b */
[----:B01----:R-:W-:Y:S01]  /*1f310*/  ENDCOLLECTIVE ;  /* 0x000000000000791b */ /* 0x003fe20003800000 */
.L_x_8194:
[----:B------:R-:W-:Y:S02]  /*1f320*/  IMAD.MOV.U32 R13, RZ, RZ, R30 ;  /* 0x000000ffff0d7224 */ /* 0x000fe400078e001e */
[----:B------:R-:W-:-:S07]  /*1f330*/  IMAD.MOV.U32 R7, RZ, RZ, R14 ;  /* 0x000000ffff077224 */ /* 0x000fce00078e000e */
[----:B------:R-:W-:Y:S05]  /*1f340*/  WARPSYNC.COLLECTIVE R15, `(.L_x_8195) ;  /* 0x000000000f087348 */ /* 0x000fea0003c00000 */
[----:B------:R0:W1:Y:S02]  /*1f350*/  SHFL.IDX P6, R14, R13, R12, R11 ;  /* 0x0000000c0d0e7389 */ /* 0x00006400000c000b */
[----:B01----:R-:W-:Y:S01]  /*1f360*/  ENDCOLLECTIVE ;  /* 0x000000000000791b */ /* 0x003fe20003800000 */
.L_x_8195:
[----:B------:R-:W-:Y:S01]  /*1f370*/  IMAD.MOV.U32 R30, RZ, RZ, R14 ;  /* 0x000000ffff1e7224 */ /* 0x000fe200078e000e */
[----:B------:R-:W-:Y:S06]  /*1f380*/  BRA `(.L_x_8196) ;  /* 0xfffffe9400187947 */ /* 0x000fec000383ffff */
.L_x_7963:
[----:B0-----:R0:W1:Y:S02]  /*1f390*/  SYNCS.PHASECHK.TRANS64.TRYWAIT P0, [R2+URZ+0x28c00], R35 ;  /* 0x028c0023020075a7 */ /* 0x001064000800017f */
[----:B-1----:R-:W-:Y:S05]  /*1f3a0*/  @!P0 NANOSLEEP.SYNCS 0x989680 ;  /* 0x009896800000895d */ /* 0x002fea0003900000 */
[----:B------:R-:W1:Y:S02]  /*1f3b0*/  @!P0 SYNCS.PHASECHK.TRANS64 P0, [R2+URZ+0x28c00], R35 ;  /* 0x028c0023020085a7 */ /* 0x000e64000800007f */
[----:B-1----:R-:W-:Y:S05]  /*1f3c0*/  @!P0 BRA `(.L_x_7963) ;  /* 0xfffffffc00f08947 */ /* 0x002fea000383ffff */
[----:B------:R-:W-:Y:S05]  /*1f3d0*/  BRA `(.L_x_8197) ;  /* 0xfffffe98000c7947 */ /* 0x000fea000383ffff */
.L_x_7971:
        /* <DEDUP_REMOVED lines=9> */
.L_x_8199:
[----:B------:R-:W-:Y:S05]  /*1f470*/  BSYNC B1 ;  /* 0x0000000000017941 */ /* 0x000fea0003800000 */
.L_x_8198:
        /* <DEDUP_REMOVED lines=10> */
.L_x_8200:
        /* <DEDUP_REMOVED lines=8> */
.L_x_8201:
[----:B------:R-:W-:-:S05]  /*1f5a0*/  @!P1 IADD3 R8, P2, R4, R7, RZ ;  /* 0x0000000704089210 */ /* 0x000fca0007f5e0ff */
[----:B------:R-:W-:Y:S02]  /*1f5b0*/  @!P1 IMAD.X R9, R3, 0x1, R6, P2 ;  /* 0x0000000103099824 */ /* 0x000fe400010e0606 */
[----:B------:R-:W-:Y:S02]  /*1f5c0*/  IMAD.MOV.U32 R13, RZ, RZ, R34 ;  /* 0x000000ffff0d7224 */ /* 0x000fe400078e0022 */
[----:B------:R-:W-:-:S07]  /*1f5d0*/  IMAD.MOV.U32 R5, RZ, RZ, R14 ;  /* 0x000000ffff057224 */ /* 0x000fce00078e000e */
[----:B------:R-:W-:Y:S05]  /*1f5e0*/  WARPSYNC.COLLECTIVE R15, `(.L_x_8202) ;  /* 0x000000000f087348 */ /* 0x000fea0003c00000 */
[----:B------:R0:W1:Y:S02]  /*1f5f0*/  SHFL.IDX P6, R14, R13, R12, R11 ;  /* 0x0000000c0d0e7389 */ /* 0x00006400000c000b */
[----:B01----:R-:W-:Y:S01]  /*1f600*/  ENDCOLLECTIVE ;  /* 0x000000000000791b */ /* 0x003fe20003800000 */
.L_x_8202:
        /* <DEDUP_REMOVED lines=21> */
.L_x_8203:
        /* <DEDUP_REMOVED lines=16> */
[----:B------:R-:W-:-:S07]  /*1f860*/  CS2R R4, SRZ ;  /* 0x0000000000047805 */ /* 0x000fce000001ff00 */
[----:B------:R-:W-:Y:S05]  /*1f870*/  WARPSYNC.COLLECTIVE R15, `(.L_x_8204) ;  /* 0x000000000f087348 */ /* 0x000fea0003c00000 */
[----:B------:R0:W1:Y:S02]  /*1f880*/  SHFL.IDX P6, R14, R13, R12, R11 ;  /* 0x0000000c0d0e7389 */ /* 0x00006400000c000b */
[----:B01----:R-:W-:Y:S01]  /*1f890*/  ENDCOLLECTIVE ;  /* 0x000000000000791b */ /* 0x003fe20003800000 */
.L_x_8204:
[----:B------:R-:W-:Y:S01]  /*1f8a0*/  PRMT R44, R6, 0x5410, R7 ;  /* 0x00005410062c7816 */ /* 0x000fe20000000007 */
[----:B------:R-:W-:Y:S02]  /*1f8b0*/  IMAD.MOV.U32 R13, RZ, RZ, R25 ;  /* 0x000000ffff0d7224 */ /* 0x000fe400078e0019 */
[----:B------:R-:W-:-:S07]  /*1f8c0*/  IMAD.MOV.U32 R24, RZ, RZ, R14 ;  /* 0x000000ffff187224 */ /* 0x000fce00078e000e */
[----:B------:R-:W-:Y:S05]  /*1f8d0*/  WARPSYNC.COLLECTIVE R15, `(.L_x_8205) ;  /* 0x000000000f087348 */ /* 0x000fea0003c00000 */
[----:B------:R0:W1:Y:S02]  /*1f8e0*/  SHFL.IDX P6, R14, R13, R12, R11 ;  /* 0x0000000c0d0e7389 */ /* 0x00006400000c000b */
[----:B01----:R-:W-:Y:S01]  /*1f8f0*/  ENDCOLLECTIVE ;  /* 0x000000000000791b */ /* 0x003fe20003800000 */
.L_x_8205:
[----:B------:R-:W-:Y:S02]  /*1f900*/  IMAD.MOV.U32 R13, RZ, RZ, R34 ;  /* 0x000000ffff0d7224 */ /* 0x000fe400078e0022 */
[----:B------:R-:W-:-:S07]  /*1f910*/  IMAD.MOV.U32 R25, RZ, RZ, R14 ;  /* 0x000000ffff197224 */ /* 0x000fce00078e000e */
[----:B------:R-:W-:Y:S05]  /*1f920*/  WARPSYNC.COLLECTIVE R15, `(.L_x_8206) ;  /* 0x000000000f087348 */ /* 0x000fea0003c00000 */
[----:B------:R0:W1:Y:S02]  /*1f930*/  SHFL.IDX P6, R14, R13, R12, R11 ;  /* 0x0000000c0d0e7389 */ /* 0x00006400000c000b */
[----:B01----:R-:W-:Y:S01]  /*1f940*/  ENDCOLLECTIVE ;  /* 0x000000000000791b */ /* 0x003fe20003800000 */
.L_x_8206:
[----:B------:R-:W-:Y:S05]  /*1f950*/  BRA `(.L_x_8207) ;  /* 0xfffffea400307947 */ /* 0x000fea000383ffff */
.L_x_7975:
[----:B0-----:R0:W1:Y:S02]  /*1f960*/  SYNCS.PHASECHK.TRANS64.TRYWAIT P1, [R2+URZ+0x28c00], R13 ;  /* 0x028c000d020075a7 */ /* 0x001064000802017f */
[----:B-1----:R-:W-:Y:S05]  /*1f970*/  @!P1 NANOSLEEP.SYNCS 0x989680 ;  /* 0x009896800000995d */ /* 0x002fea0003900000 */
[----:B------:R-:W1:Y:S02]  /*1f980*/  @!P1 SYNCS.PHASECHK.TRANS64 P1, [R2+URZ+0x28c00], R13 ;  /* 0x028c000d020095a7 */ /* 0x000e64000802007f */
[----:B-1----:R-:W-:Y:S05]  /*1f990*/  @!P1 BRA `(.L_x_7975) ;  /* 0xfffffffc00f09947 */ /* 0x002fea000383ffff */
[----:B------:R-:W-:Y:S05]  /*1f9a0*/  BRA `(.L_x_8208) ;  /* 0xfffffea400d07947 */ /* 0x000fea000383ffff */
.L_x_7981:
[----:B-1----:R1:W3:Y:S02]  /*1f9b0*/  SYNCS.PHASECHK.TRANS64.TRYWAIT P1, [R20+URZ+0x28c30], R21 ;  /* 0x028c3015140075a7 */ /* 0x0022e4000802017f */
[----:B---3--:R-:W-:Y:S05]  /*1f9c0*/  @!P1 NANOSLEEP.SYNCS 0x989680 ;  /* 0x009896800000995d */ /* 0x008fea0003900000 */
[----:B------:R-:W3:Y:S02]  /*1f9d0*/  @!P1 SYNCS.PHASECHK.TRANS64 P1, [R20+URZ+0x28c30], R21 ;  /* 0x028c3015140095a7 */ /* 0x000ee4000802007f */
[----:B---3--:R-:W-:Y:S05]  /*1f9e0*/  @!P1 BRA `(.L_x_7981) ;  /* 0xfffffffc00f09947 */ /* 0x008fea000383ffff */
[----:B------:R-:W-:Y:S05]  /*1f9f0*/  BRA `(.L_x_7980) ;  /* 0xfffffeb400887947 */ /* 0x000fea000383ffff */
.L_x_7987:
[----:B--2---:R2:W3:Y:S02]  /*1fa00*/  SYNCS.PHASECHK.TRANS64.TRYWAIT P1, [R20+URZ+0x28c50], R21 ;  /* 0x028c5015140075a7 */ /* 0x0044e4000802017f */
[----:B---3--:R-:W-:Y:S05]  /*1fa10*/  @!P1 NANOSLEEP.SYNCS 0x989680 ;  /* 0x009896800000995d */ /* 0x008fea0003900000 */
[----:B------:R-:W3:Y:S02]  /*1fa20*/  @!P1 SYNCS.PHASECHK.TRANS64 P1, [R20+URZ+0x28c50], R21 ;  /* 0x028c5015140095a7 */ /* 0x000ee4000802007f */
[----:B---3--:R-:W-:Y:S05]  /*1fa30*/  @!P1 BRA `(.L_x_7987) ;  /* 0xfffffffc00f09947 */ /* 0x008fea000383ffff */
[----:B------:R-:W-:Y:S05]  /*1fa40*/  BRA `(.L_x_7986) ;  /* 0xfffffecc00487947 */ /* 0x000fea000383ffff */
.L_x_7996:
[----:B-1----:R1:W2:Y:S02]  /*1fa50*/  SYNCS.PHASECHK.TRANS64.TRYWAIT P1, [R209+URZ+0x28c30], R213 ;  /* 0x028c30d5d10075a7 */ /* 0x0022a4000802017f */
[----:B--2---:R-:W-:Y:S05]  /*1fa60*/  @!P1 NANOSLEEP.SYNCS 0x989680 ;  /* 0x009896800000995d */ /* 0x004fea0003900000 */
[----:B------:R-:W2:Y:S02]  /*1fa70*/  @!P1 SYNCS.PHASECHK.TRANS64 P1, [R209+URZ+0x28c30], R213 ;  /* 0x028c30d5d10095a7 */ /* 0x000ea4000802007f */
[----:B--2---:R-:W-:Y:S05]  /*1fa80*/  @!P1 BRA `(.L_x_7996) ;  /* 0xfffffffc00f09947 */ /* 0x004fea000383ffff */
[----:B------:R-:W-:Y:S05]  /*1fa90*/  BRA `(.L_x_7995) ;  /* 0xfffffed0007c7947 */ /* 0x000fea000383ffff */
.L_x_8002:
[----:B--2---:R2:W3:Y:S02]  /*1faa0*/  SYNCS.PHASECHK.TRANS64.TRYWAIT P1, [R209+URZ+0x28c50], R213 ;  /* 0x028c50d5d10075a7 */ /* 0x0044e4000802017f */
[----:B---3--:R-:W-:Y:S05]  /*1fab0*/  @!P1 NANOSLEEP.SYNCS 0x989680 ;  /* 0x009896800000995d */ /* 0x008fea0003900000 */
[----:B------:R-:W3:Y:S02]  /*1fac0*/  @!P1 SYNCS.PHASECHK.TRANS64 P1, [R209+URZ+0x28c50], R213 ;  /* 0x028c50d5d10095a7 */ /* 0x000ee4000802007f */
[----:B---3--:R-:W-:Y:S05]  /*1fad0*/  @!P1 BRA `(.L_x_8002) ;  /* 0xfffffffc00f09947 */ /* 0x008fea000383ffff */
[----:B------:R-:W-:Y:S05]  /*1fae0*/  BRA `(.L_x_8001) ;  /* 0xfffffef0002c7947 */ /* 0x000fea000383ffff */
.L_x_8011:
[----:B-1----:R1:W2:Y:S02]  /*1faf0*/  SYNCS.PHASECHK.TRANS64.TRYWAIT P1, [R198+URZ+0x28c30], R20 ;  /* 0x028c3014c60075a7 */ /* 0x0022a4000802017f */
[----:B--2---:R-:W-:Y:S05]  /*1fb00*/  @!P1 NANOSLEEP.SYNCS 0x989680 ;  /* 0x009896800000995d */ /* 0x004fea0003900000 */
[----:B------:R-:W2:Y:S02]  /*1fb10*/  @!P1 SYNCS.PHASECHK.TRANS64 P1, [R198+URZ+0x28c30], R20 ;  /* 0x028c3014c60095a7 */ /* 0x000ea4000802007f */
[----:B--2---:R-:W-:Y:S05]  /*1fb20*/  @!P1 BRA `(.L_x_8011) ;  /* 0xfffffffc00f09947 */ /* 0x004fea000383ffff */
[----:B------:R-:W-:Y:S05]  /*1fb30*/  BRA `(.L_x_8010) ;  /* 0xfffffef4004c7947 */ /* 0x000fea000383ffff */
.L_x_8017:
[----:B---3--:R3:W4:Y:S02]  /*1fb40*/  SYNCS.PHASECHK.TRANS64.TRYWAIT P1, [R198+URZ+0x28c50], R20 ;  /* 0x028c5014c60075a7 */ /* 0x008724000802017f */
[----:B----4-:R-:W-:Y:S05]  /*1fb50*/  @!P1 NANOSLEEP.SYNCS 0x989680 ;  /* 0x009896800000995d */ /* 0x010fea0003900000 */
[----:B------:R-:W4:Y:S02]  /*1fb60*/  @!P1 SYNCS.PHASECHK.TRANS64 P1, [R198+URZ+0x28c50], R20 ;  /* 0x028c5014c60095a7 */ /* 0x000f24000802007f */
[----:B----4-:R-:W-:Y:S05]  /*1fb70*/  @!P1 BRA `(.L_x_8017) ;  /* 0xfffffffc00f09947 */ /* 0x010fea000383ffff */
[----:B------:R-:W-:Y:S05]  /*1fb80*/  BRA `(.L_x_8016) ;  /* 0xffffff0c00a87947 */ /* 0x000fea000383ffff */
.L_x_8053:
        /* <DEDUP_REMOVED lines=8> */
[----:B------:R-:W-:Y:S05]  /*1fc10*/  WARPSYNC.COLLECTIVE R15, `(.L_x_8210) ;  /* 0x000000000f087348 */ /* 0x000fea0003c00000 */
[----:B------:R0:W1:Y:S02]  /*1fc20*/  SHFL.IDX P6, R14, R13, R12, R11 ;  /* 0x0000000c0d0e7389 */ /* 0x00006400000c000b */
[----:B01----:R-:W-:Y:S01]  /*1fc30*/  ENDCOLLECTIVE ;  /* 0x000000000000791b */ /* 0x003fe20003800000 */
.L_x_8210:
[----:B------:R-:W-:Y:S05]  /*1fc40*/  BSYNC B1 ;  /* 0x0000000000017941 */ /* 0x000fea0003800000 */
.L_x_8209:
[----:B------:R-:W-:Y:S05]  /*1fc50*/  BRA `(.L_x_8211) ;  /* 0xffffff8400c87947 */ /* 0x000fea000383ffff */
.L_x_8055:
[----:B------:R-:W-:Y:S01]  /*1fc60*/  BSSY B1, `(.L_x_8212) ;  /* 0x0000006000017945 */ /* 0x000fe20003800000 */
[----:B------:R-:W-:-:S07]  /*1fc70*/  IMAD.MOV.U32 R15, RZ, RZ, -0x1 ;  /* 0xffffffffff0f7424 */ /* 0x000fce00078e00ff */
[----:B0-----:R-:W-:Y:S05]  /*1fc80*/  WARPSYNC.COLLECTIVE R15, `(.L_x_8213) ;  /* 0x000000000f0c7348 */ /* 0x001fea0003c00000 */
[----:B------:R-:W-:Y:S02]  /*1fc90*/  ELECT P6, UR62, PT ;  /* 0x00000000003e782f */ /* 0x000fe400038c0000 */
[----:B------:R-:W-:Y:S01]  /*1fca0*/  MOV R14, UR62 ;  /* 0x0000003e000e7c02 */ /* 0x000fe20008000f00 */
[----:B0-----:R-:W-:Y:S10]  /*1fcb0*/  ENDCOLLECTIVE ;  /* 0x000000000000791b */ /* 0x001ff40003800000 */
.L_x_8213:
[----:B------:R-:W-:Y:S05]  /*1fcc0*/  BSYNC B1 ;  /* 0x0000000000017941 */ /* 0x000fea0003800000 */
.L_x_8212:
[----:B------:R-:W-:Y:S05]  /*1fcd0*/  BRA `(.L_x_8054) ;  /* 0xffffff8400c07947 */ /* 0x000fea000383ffff */
.L_x_8057:
[----:B0-----:R0:W1:Y:S02]  /*1fce0*/  SYNCS.PHASECHK.TRANS64.TRYWAIT P0, [R17+URZ+0x28c20], R3 ;  /* 0x028c2003110075a7 */ /* 0x001064000800017f */
[----:B-1----:R-:W-:Y:S05]  /*1fcf0*/  @!P0 NANOSLEEP.SYNCS 0x989680 ;  /* 0x009896800000895d */ /* 0x002fea0003900000 */
[----:B------:R-:W1:Y:S02]  /*1fd00*/  @!P0 SYNCS.PHASECHK.TRANS64 P0, [R17+URZ+0x28c20], R3 ;  /* 0x028c2003110085a7 */ /* 0x000e64000800007f */
[----:B-1----:R-:W-:Y:S05]  /*1fd10*/  @!P0 BRA `(.L_x_8057) ;  /* 0xfffffffc00f08947 */ /* 0x002fea000383ffff */
[----:B------:R-:W-:Y:S05]  /*1fd20*/  BRA `(.L_x_8214) ;  /* 0xffffff8400d07947 */ /* 0x000fea000383ffff */
.L_x_8061:
[----:B0-----:R0:W1:Y:S02]  /*1fd30*/  SYNCS.PHASECHK.TRANS64.TRYWAIT P0, [R3+URZ+0x28ca0], R9 ;  /* 0x028ca009030075a7 */ /* 0x001064000800017f */
[----:B-1----:R-:W-:Y:S05]  /*1fd40*/  @!P0 NANOSLEEP.SYNCS 0x989680 ;  /* 0x009896800000895d */ /* 0x002fea0003900000 */
[----:B------:R-:W1:Y:S02]  /*1fd50*/  @!P0 SYNCS.PHASECHK.TRANS64 P0, [R3+URZ+0x28ca0], R9 ;  /* 0x028ca009030085a7 */ /* 0x000e64000800007f */
[----:B-1----:R-:W-:Y:S05]  /*1fd60*/  @!P0 BRA `(.L_x_8061) ;  /* 0xfffffffc00f08947 */ /* 0x002fea000383ffff */
[----:B------:R-:W-:Y:S05]  /*1fd70*/  BRA `(.L_x_8215) ;  /* 0xffffff8400e87947 */ /* 0x000fea000383ffff */
.L_x_8066:
[----:B-1----:R1:W2:Y:S02]  /*1fd80*/  SYNCS.PHASECHK.TRANS64.TRYWAIT P0, [R3+URZ+0x28cc0], R9 ;  /* 0x028cc009030075a7 */ /* 0x0022a4000800017f */
[----:B--2---:R-:W-:Y:S05]  /*1fd90*/  @!P0 NANOSLEEP.SYNCS 0x989680 ;  /* 0x009896800000895d */ /* 0x004fea0003900000 */
[----:B------:R-:W2:Y:S02]  /*1fda0*/  @!P0 SYNCS.PHASECHK.TRANS64 P0, [R3+URZ+0x28cc0], R9 ;  /* 0x028cc009030085a7 */ /* 0x000ea4000800007f */
[----:B--2---:R-:W-:Y:S05]  /*1fdb0*/  @!P0 BRA `(.L_x_8066) ;  /* 0xfffffffc00f08947 */ /* 0x004fea000383ffff */
[----:B------:R-:W-:Y:S05]  /*1fdc0*/  BRA `(.L_x_8216) ;  /* 0xffffff8800647947 */ /* 0x000fea000383ffff */
.L_x_8080:
[----:B0-----:R0:W1:Y:S02]  /*1fdd0*/  SYNCS.PHASECHK.TRANS64.TRYWAIT P1, [R9+URZ+0x28ca0], R2 ;  /* 0x028ca002090075a7 */ /* 0x001064000802017f */
[----:B-1----:R-:W-:Y:S05]  /*1fde0*/  @!P1 NANOSLEEP.SYNCS 0x989680 ;  /* 0x009896800000995d */ /* 0x002fea0003900000 */
[----:B------:R-:W1:Y:S02]  /*1fdf0*/  @!P1 SYNCS.PHASECHK.TRANS64 P1, [R9+URZ+0x28ca0], R2 ;  /* 0x028ca002090095a7 */ /* 0x000e64000802007f */
[----:B-1----:R-:W-:Y:S05]  /*1fe00*/  @!P1 BRA `(.L_x_8080) ;  /* 0xfffffffc00f09947 */ /* 0x002fea000383ffff */
[----:B------:R-:W-:Y:S05]  /*1fe10*/  BRA `(.L_x_8217) ;  /* 0xffffff9000c87947 */ /* 0x000fea000383ffff */
.L_x_8085:
[----:B-1----:R1:W2:Y:S02]  /*1fe20*/  SYNCS.PHASECHK.TRANS64.TRYWAIT P1, [R9+URZ+0x28cc0], R2 ;  /* 0x028cc002090075a7 */ /* 0x0022a4000802017f */
[----:B--2---:R-:W-:Y:S05]  /*1fe30*/  @!P1 NANOSLEEP.SYNCS 0x989680 ;  /* 0x009896800000995d */ /* 0x004fea0003900000 */
[----:B------:R-:W2:Y:S02]  /*1fe40*/  @!P1 SYNCS.PHASECHK.TRANS64 P1, [R9+URZ+0x28cc0], R2 ;  /* 0x028cc002090095a7 */ /* 0x000ea4000802007f */
[----:B--2---:R-:W-:Y:S05]  /*1fe50*/  @!P1 BRA `(.L_x_8085) ;  /* 0xfffffffc00f09947 */ /* 0x004fea000383ffff */
[----:B------:R-:W-:Y:S05]  /*1fe60*/  BRA `(.L_x_8218) ;  /* 0xffffff9400407947 */ /* 0x000fea000383ffff */
.L_x_8107:
        /* <DEDUP_REMOVED lines=11> */
.L_x_8220:
[----:B------:R-:W-:Y:S05]  /*1ff20*/  BSYNC B0 ;  /* 0x0000000000007941 */ /* 0x000fea0003800000 */
.L_x_8219:
[----:B------:R-:W-:Y:S05]  /*1ff30*/  BRA `(.L_x_8221) ;  /* 0xffffffac00047947 */ /* 0x000fea000383ffff */
.L_x_8110:
[----:B0-----:R0:W1:Y:S02]  /*1ff40*/  SYNCS.PHASECHK.TRANS64.TRYWAIT P0, [R30+URZ+0x28c40], R0 ;  /* 0x028c40001e0075a7 */ /* 0x001064000800017f */
[----:B-1----:R-:W-:Y:S05]  /*1ff50*/  @!P0 NANOSLEEP.SYNCS 0x989680 ;  /* 0x009896800000895d */ /* 0x002fea0003900000 */
[----:B------:R-:W1:Y:S02]  /*1ff60*/  @!P0 SYNCS.PHASECHK.TRANS64 P0, [R30+URZ+0x28c40], R0 ;  /* 0x028c40001e0085a7 */ /* 0x000e64000800007f */
[----:B-1----:R-:W-:Y:S05]  /*1ff70*/  @!P0 BRA `(.L_x_8110) ;  /* 0xfffffffc00f08947 */ /* 0x002fea000383ffff */
[----:B------:R-:W-:Y:S05]  /*1ff80*/  BRA `(.L_x_8222) ;  /* 0xffffffac003c7947 */ /* 0x000fea000383ffff */
.L_x_8111:
        /* <DEDUP_REMOVED lines=8> */
.L_x_8224:
[----:B------:R-:W-:Y:S05]  /*20010*/  BSYNC B0 ;  /* 0x0000000000007941 */ /* 0x000fea0003800000 */
.L_x_8223:
        /* <DEDUP_REMOVED lines=9> */
.L_x_8225:
[----:B------:R-:W-:Y:S02]  /*200b0*/  IMAD.MOV.U32 R13, RZ, RZ, R4 ;  /* 0x000000ffff0d7224 */ /* 0x000fe400078e0004 */
[----:B------:R-:W-:Y:S02]  /*200c0*/  IMAD.MOV.U32 R12, RZ, RZ, 0x1 ;  /* 0x00000001ff0c7424 */ /* 0x000fe400078e00ff */
[----:B------:R-:W-:-:S07]  /*200d0*/  IMAD.MOV.U32 R3, RZ, RZ, R14 ;  /* 0x000000ffff037224 */ /* 0x000fce00078e000e */
[----:B------:R-:W-:Y:S05]  /*200e0*/  WARPSYNC.COLLECTIVE R15, `(.L_x_8226) ;  /* 0x000000000f087348 */ /* 0x000fea0003c00000 */
[----:B------:R0:W1:Y:S02]  /*200f0*/  SHFL.IDX P6, R14, R13, R12, R11 ;  /* 0x0000000c0d0e7389 */ /* 0x00006400000c000b */
[----:B01----:R-:W-:Y:S01]  /*20100*/  ENDCOLLECTIVE ;  /* 0x000000000000791b */ /* 0x003fe20003800000 */
.L_x_8226:
        /* <DEDUP_REMOVED lines=15> */
.L_x_8227:
[----:B------:R-:W-:Y:S02]  /*20200*/  @P0 IMAD R6, R5, 0x2, R17 ;  /* 0x0000000205060824 */ /* 0x000fe400078e0211 */
[----:B------:R-:W-:Y:S02]  /*20210*/  IMAD.MOV.U32 R13, RZ, RZ, R4 ;  /* 0x000000ffff0d7224 */ /* 0x000fe400078e0004 */
[----:B------:R-:W-:Y:S02]  /*20220*/  IMAD.MOV.U32 R12, RZ, RZ, 0x2 ;  /* 0x00000002ff0c7424 */ /* 0x000fe400078e00ff */
[----:B------:R-:W-:-:S07]  /*20230*/  IMAD.MOV.U32 R3, RZ, RZ, R14 ;  /* 0x000000ffff037224 */ /* 0x000fce00078e000e */
[----:B------:R-:W-:Y:S05]  /*20240*/  WARPSYNC.COLLECTIVE R15, `(.L_x_8228) ;  /* 0x000000000f087348 */ /* 0x000fea0003c00000 */
[----:B------:R0:W1:Y:S02]  /*20250*/  SHFL.IDX P6, R14, R13, R12, R11 ;  /* 0x0000000c0d0e7389 */ /* 0x00006400000c000b */
[----:B01----:R-:W-:Y:S01]  /*20260*/  ENDCOLLECTIVE ;  /* 0x000000000000791b */ /* 0x003fe20003800000 */
.L_x_8228:
        /* <DEDUP_REMOVED lines=15> */
.L_x_8229:
[----:B------:R-:W-:Y:S02]  /*20360*/  @P0 IMAD R6, R5, 0x2, R17 ;  /* 0x0000000205060824 */ /* 0x000fe400078e0211 */
[----:B------:R-:W-:Y:S02]  /*20370*/  IMAD.MOV.U32 R13, RZ, RZ, R4 ;  /* 0x000000ffff0d7224 */ /* 0x000fe400078e0004 */
[----:B------:R-:W-:Y:S02]  /*20380*/  IMAD.MOV.U32 R12, RZ, RZ, 0x3 ;  /* 0x00000003ff0c7424 */ /* 0x000fe400078e00ff */
[----:B------:R-:W-:-:S07]  /*20390*/  IMAD.MOV.U32 R3, RZ, RZ, R14 ;  /* 0x000000ffff037224 */ /* 0x000fce00078e000e */
[----:B------:R-:W-:Y:S05]  /*203a0*/  WARPSYNC.COLLECTIVE R15, `(.L_x_8230) ;  /* 0x000000000f087348 */ /* 0x000fea0003c00000 */
[----:B------:R0:W1:Y:S02]  /*203b0*/  SHFL.IDX P6, R14, R13, R12, R11 ;  /* 0x0000000c0d0e7389 */ /* 0x00006400000c000b */
[----:B01----:R-:W-:Y:S01]  /*203c0*/  ENDCOLLECTIVE ;  /* 0x000000000000791b */ /* 0x003fe20003800000 */
.L_x_8230:
        /* <DEDUP_REMOVED lines=10> */
.L_x_8231:
[----:B------:R-:W-:Y:S01]  /*20470*/  @!PT LDS RZ, [RZ] ;  /* 0x00000000fffff984 */ /* 0x000fe20000000800 */
[----:B------:R-:W-:Y:S01]  /*20480*/  @!PT LDS RZ, [RZ] ;  /* 0x00000000fffff984 */ /* 0x000fe20000000800 */
[----:B------:R-:W-:Y:S01]  /*20490*/  @!PT LDS RZ, [RZ] ;  /* 0x00000000fffff984 */ /* 0x000fe20000000800 */
[----:B------:R0:W-:Y:S01]  /*204a0*/  @P0 LDGSTS.E.BYPASS.LTC128B.128 [R6+0x23400], desc[UR42][R2.64], !P2 ;  /* 0x2340000002060fae */ /* 0x0001e2000d101d6a */
[----:B------:R-:W-:Y:S01]  /*204b0*/  IMAD.MOV.U32 R0, RZ, RZ, R14 ;  /* 0x000000ffff007224 */ /* 0x000fe200078e000e */
[----:B------:R-:W-:Y:S06]  /*204c0*/  BRA `(.L_x_8232) ;  /* 0xffffffa800e07947 */ /* 0x000fec000383ffff */
.L_x_8116:
        /* <DEDUP_REMOVED lines=9> */
.L_x_8233:
[C---:B------:R-:W-:Y:S01]  /*20560*/  VIADD R6, R25.reuse, 0x10 ;  /* 0x0000001019067836 */ /* 0x040fe20000000000 */
[----:B------:R-:W-:Y:S01]  /*20570*/  ISETP.GE.AND P0, PT, R25, R5, PT ;  /* 0x000000051900720c */ /* 0x000fe20003f06270 */
[----:B------:R-:W-:Y:S02]  /*20580*/  IMAD.MOV.U32 R13, RZ, RZ, R0 ;  /* 0x000000ffff0d7224 */ /* 0x000fe400078e0000 */
[----:B------:R-:W-:-:S10]  /*20590*/  IMAD.MOV.U32 R2, RZ, RZ, R14 ;  /* 0x000000ffff027224 */ /* 0x000fd400078e000e */
[----:B------:R-:W-:Y:S05]  /*205a0*/  WARPSYNC.COLLECTIVE R15, `(.L_x_8234) ;  /* 0x000000000f087348 */ /* 0x000fea0003c00000 */
[----:B------:R0:W1:Y:S02]  /*205b0*/  SHFL.IDX P6, R14, R13, R12, R11 ;  /* 0x0000000c0d0e7389 */ /* 0x00006400000c000b */
[----:B01----:R-:W-:Y:S01]  /*205c0*/  ENDCOLLECTIVE ;  /* 0x000000000000791b */ /* 0x003fe20003800000 */
.L_x_8234:
[----:B------:R-:W-:Y:S02]  /*205d0*/  IMAD.MOV.U32 R13, RZ, RZ, R4 ;  /* 0x000000ffff0d7224 */ /* 0x000fe400078e0004 */
[----:B------:R-:W-:Y:S02]  /*205e0*/  IMAD.MOV.U32 R12, RZ, RZ, 0x1 ;  /* 0x00000001ff0c7424 */ /* 0x000fe400078e00ff */
[----:B------:R-:W-:-:S07]  /*205f0*/  IMAD.MOV.U32 R3, RZ, RZ, R14 ;  /* 0x000000ffff037224 */ /* 0x000fce00078e000e */
[----:B------:R-:W-:Y:S05]  /*20600*/  WARPSYNC.COLLECTIVE R15, `(.L_x_8235) ;  /* 0x000000000f087348 */ /* 0x000fea0003c00000 */
[----:B------:R0:W1:Y:S02]  /*20610*/  SHFL.IDX P6, R14, R13, R12, R11 ;  /* 0x0000000c0d0e7389 */ /* 0x00006400000c000b */
[----:B01----:R-:W-:Y:S01]  /*20620*/  ENDCOLLECTIVE ;  /* 0x000000000000791b */ /* 0x003fe20003800000 */
.L_x_8235:
        /* <DEDUP_REMOVED lines=15> */
.L_x_8236:
[----:B------:R-:W-:Y:S02]  /*20720*/  IMAD.MOV.U32 R13, RZ, RZ, R4 ;  /* 0x000000ffff0d7224 */ /* 0x000fe400078e0004 */
[----:B------:R-:W-:Y:S02]  /*20730*/  IMAD.MOV.U32 R12, RZ, RZ, 0x2 ;  /* 0x00000002ff0c7424 */ /* 0x000fe400078e00ff */
[----:B------:R-:W-:-:S07]  /*20740*/  IMAD.MOV.U32 R3, RZ, RZ, R14 ;  /* 0x000000ffff037224 */ /* 0x000fce00078e000e */
[----:B------:R-:W-:Y:S05]  /*20750*/  WARPSYNC.COLLECTIVE R15, `(.L_x_8237) ;  /* 0x000000000f087348 */ /* 0x000fea0003c00000 */
[----:B------:R0:W1:Y:S02]  /*20760*/  SHFL.IDX P6, R14, R13, R12, R11 ;  /* 0x0000000c0d0e7389 */ /* 0x00006400000c000b */
[----:B01----:R-:W-:Y:S01]  /*20770*/  ENDCOLLECTIVE ;  /* 0x000000000000791b */ /* 0x003fe20003800000 */
.L_x_8237:
        /* <DEDUP_REMOVED lines=16> */
.L_x_8238:
[----:B------:R-:W-:Y:S02]  /*20880*/  IMAD.MOV.U32 R13, RZ, RZ, R4 ;  /* 0x000000ffff0d7224 */ /* 0x000fe400078e0004 */
[----:B------:R-:W-:Y:S02]  /*20890*/  IMAD.MOV.U32 R12, RZ, RZ, 0x3 ;  /* 0x00000003ff0c7424 */ /* 0x000fe400078e00ff */
[----:B------:R-:W-:-:S07]  /*208a0*/  IMAD.MOV.U32 R3, RZ, RZ, R14 ;  /* 0x000000ffff037224 */ /* 0x000fce00078e000e */
[----:B------:R-:W-:Y:S05]  /*208b0*/  WARPSYNC.COLLECTIVE R15, `(.L_x_8239) ;  /* 0x000000000f087348 */ /* 0x000fea0003c00000 */
[----:B------:R0:W1:Y:S02]  /*208c0*/  SHFL.IDX P6, R14, R13, R12, R11 ;  /* 0x0000000c0d0e7389 */ /* 0x00006400000c000b */
[----:B01----:R-:W-:Y:S01]  /*208d0*/  ENDCOLLECTIVE ;  /* 0x000000000000791b */ /* 0x003fe20003800000 */
.L_x_8239:
        /* <DEDUP_REMOVED lines=10> */
.L_x_8240:
[----:B------:R-:W-:Y:S01]  /*20980*/  @!PT LDS RZ, [RZ] ;  /* 0x00000000fffff984 */ /* 0x000fe20000000800 */
[----:B------:R-:W-:Y:S01]  /*20990*/  @!PT LDS RZ, [RZ] ;  /* 0x00000000fffff984 */ /* 0x000fe20000000800 */
[----:B------:R-:W-:Y:S01]  /*209a0*/  @!PT LDS RZ, [RZ] ;  /* 0x00000000fffff984 */ /* 0x000fe20000000800 */
[----:B------:R1:W-:Y:S01]  /*209b0*/  @!P0 LDGSTS.E.BYPASS.LTC128B.128 [R8+0x21400], desc[UR42][R2.64], !P1 ;  /* 0x2140000002088fae */ /* 0x0003e2000c901d6a */
[----:B------:R-:W-:Y:S01]  /*209c0*/  IMAD.MOV.U32 R0, RZ, RZ, R14 ;  /* 0x000000ffff007224 */ /* 0x000fe200078e000e */
[----:B------:R-:W-:Y:S06]  /*209d0*/  BRA `(.L_x_8241) ;  /* 0xffffffb000087947 */ /* 0x000fec000383ffff */
.L_x_8119:
[----:B0-----:R0:W1:Y:S02]  /*209e0*/  SYNCS.PHASECHK.TRANS64.TRYWAIT P0, [R17+URZ+0x28c20], R0 ;  /* 0x028c2000110075a7 */ /* 0x001064000800017f */
[----:B-1----:R-:W-:Y:S05]  /*209f0*/  @!P0 NANOSLEEP.SYNCS 0x989680 ;  /* 0x009896800000895d */ /* 0x002fea0003900000 */
[----:B------:R-:W1:Y:S02]  /*20a00*/  @!P0 SYNCS.PHASECHK.TRANS64 P0, [R17+URZ+0x28c20], R0 ;  /* 0x028c2000110085a7 */ /* 0x000e64000800007f */
[----:B-1----:R-:W-:Y:S05]  /*20a10*/  @!P0 BRA `(.L_x_8119) ;  /* 0xfffffffc00f08947 */ /* 0x002fea000383ffff */
[----:B------:R-:W-:Y:S05]  /*20a20*/  BRA `(.L_x_8242) ;  /* 0xffffffb000647947 */ /* 0x000fea000383ffff */
.L_x_8122:
[----:B0-----:R0:W1:Y:S02]  /*20a30*/  SYNCS.PHASECHK.TRANS64.TRYWAIT P0, [R30+URZ+0x28c60], R0 ;  /* 0x028c60001e0075a7 */ /* 0x001064000800017f */
[----:B-1----:R-:W-:Y:S05]  /*20a40*/  @!P0 NANOSLEEP.SYNCS 0x989680 ;  /* 0x009896800000895d */ /* 0x002fea0003900000 */
[----:B------:R-:W1:Y:S02]  /*20a50*/  @!P0 SYNCS.PHASECHK.TRANS64 P0, [R30+URZ+0x28c60], R0 ;  /* 0x028c60001e0085a7 */ /* 0x000e64000800007f */
[----:B-1----:R-:W-:Y:S05]  /*20a60*/  @!P0 BRA `(.L_x_8122) ;  /* 0xfffffffc00f08947 */ /* 0x002fea000383ffff */
[----:B------:R-:W-:Y:S05]  /*20a70*/  BRA `(.L_x_8243) ;  /* 0xffffffb000747947 */ /* 0x000fea000383ffff */
.L_x_8123:
        /* <DEDUP_REMOVED lines=8> */
.L_x_8245:
[----:B------:R-:W-:Y:S05]  /*20b00*/  BSYNC B0 ;  /* 0x0000000000007941 */ /* 0x000fea0003800000 */
.L_x_8244:
        /* <DEDUP_REMOVED lines=15> */
.L_x_8246:
        /* <DEDUP_REMOVED lines=40> */
.L_x_8247:
[----:B------:R-:W-:Y:S02]  /*20e80*/  IMAD.MOV.U32 R13, RZ, RZ, R5 ;  /* 0x000000ffff0d7224 */ /* 0x000fe400078e0005 */
[----:B------:R-:W-:-:S07]  /*20e90*/  IMAD.MOV.U32 R3, RZ, RZ, R14 ;  /* 0x000000ffff037224 */ /* 0x000fce00078e000e */
[----:B------:R-:W-:Y:S05]  /*20ea0*/  WARPSYNC.COLLECTIVE R15, `(.L_x_8248) ;  /* 0x000000000f087348 */ /* 0x000fea0003c00000 */
[----:B------:R0:W1:Y:S02]  /*20eb0*/  SHFL.IDX P6, R14, R13, R12, R11 ;  /* 0x0000000c0d0e7389 */ /* 0x00006400000c000b */
[----:B01----:R-:W-:Y:S01]  /*20ec0*/  ENDCOLLECTIVE ;  /* 0x000000000000791b */ /* 0x003fe20003800000 */
.L_x_8248:
        /* <DEDUP_REMOVED lines=29> */
.L_x_8249:
[----:B------:R-:W-:Y:S02]  /*210a0*/  IMAD.MOV.U32 R13, RZ, RZ, R5 ;  /* 0x000000ffff0d7224 */ /* 0x000fe400078e0005 */
[----:B------:R-:W-:-:S07]  /*210b0*/  IMAD.MOV.U32 R7, RZ, RZ, R14 ;  /* 0x000000ffff077224 */ /* 0x000fce00078e000e */
[----:B------:R-:W-:Y:S05]  /*210c0*/  WARPSYNC.COLLECTIVE R15, `(.L_x_8250) ;  /* 0x000000000f087348 */ /* 0x000fea0003c00000 */
[----:B------:R0:W1:Y:S02]  /*210d0*/  SHFL.IDX P6, R14, R13, R12, R11 ;  /* 0x0000000c0d0e7389 */ /* 0x00006400000c000b */
[----:B01----:R-:W-:Y:S01]  /*210e0*/  ENDCOLLECTIVE ;  /* 0x000000000000791b */ /* 0x003fe20003800000 */
.L_x_8250:
        /* <DEDUP_REMOVED lines=29> */
.L_x_8251:
[----:B------:R-:W-:Y:S02]  /*212c0*/  IMAD.MOV.U32 R13, RZ, RZ, R5 ;  /* 0x000000ffff0d7224 */ /* 0x000fe400078e0005 */
[----:B------:R-:W-:-:S07]  /*212d0*/  IMAD.MOV.U32 R6, RZ, RZ, R14 ;  /* 0x000000ffff067224 */ /* 0x000fce00078e000e */
[----:B------:R-:W-:Y:S05]  /*212e0*/  WARPSYNC.COLLECTIVE R15, `(.L_x_8252) ;  /* 0x000000000f087348 */ /* 0x000fea0003c00000 */
[----:B------:R0:W1:Y:S02]  /*212f0*/  SHFL.IDX P6, R14, R13, R12, R11 ;  /* 0x0000000c0d0e7389 */ /* 0x00006400000c000b */
[----:B01----:R-:W-:Y:S01]  /*21300*/  ENDCOLLECTIVE ;  /* 0x000000000000791b */ /* 0x003fe20003800000 */
.L_x_8252:
[----:B------:R-:W-:Y:S01]  /*21310*/  IMAD.MOV.U32 R2, RZ, RZ, R14 ;  /* 0x000000ffff027224 */ /* 0x000fe200078e000e */
[----:B------:R-:W-:Y:S06]  /*21320*/  BRA `(.L_x_8253) ;  /* 0xffffffb000007947 */ /* 0x000fec000383ffff */
.L_x_8130:
[----:B0-----:R0:W1:Y:S02]  /*21330*/  SYNCS.PHASECHK.TRANS64.TRYWAIT P0, [R6+URZ+0x28c40], R20 ;  /* 0x028c4014060075a7 */ /* 0x001064000800017f */
[----:B-1----:R-:W-:Y:S05]  /*21340*/  @!P0 NANOSLEEP.SYNCS 0x989680 ;  /* 0x009896800000895d */ /* 0x002fea0003900000 */
[----:B------:R-:W1:Y:S02]  /*21350*/  @!P0 SYNCS.PHASECHK.TRANS64 P0, [R6+URZ+0x28c40], R20 ;  /* 0x028c4014060085a7 */ /* 0x000e64000800007f */
[----:B-1----:R-:W-:Y:S05]  /*21360*/  @!P0 BRA `(.L_x_8130) ;  /* 0xfffffffc00f08947 */ /* 0x002fea000383ffff */
[----:B------:R-:W-:Y:S05]  /*21370*/  BRA `(.L_x_8254) ;  /* 0xffffffb400907947 */ /* 0x000fea000383ffff */
.L_x_8131:
        /* <DEDUP_REMOVED lines=8> */
.L_x_8256:
[----:B------:R-:W-:Y:S05]  /*21400*/  BSYNC B1 ;  /* 0x0000000000017941 */ /* 0x000fea0003800000 */
.L_x_8255:
        /* <DEDUP_REMOVED lines=9> */
.L_x_8257:
[----:B------:R-:W-:Y:S02]  /*214a0*/  IMAD.MOV.U32 R13, RZ, RZ, R25 ;  /* 0x000000ffff0d7224 */ /* 0x000fe400078e0019 */
[----:B------:R-:W-:Y:S02]  /*214b0*/  IMAD.MOV.U32 R12, RZ, RZ, 0x1 ;  /* 0x00000001ff0c7424 */ /* 0x000fe400078e00ff */
[----:B------:R-:W-:-:S07]  /*214c0*/  IMAD.MOV.U32 R2, RZ, RZ, R14 ;  /* 0x000000ffff027224 */ /* 0x000fce00078e000e */
[----:B------:R-:W-:Y:S05]  /*214d0*/  WARPSYNC.COLLECTIVE R15, `(.L_x_8258) ;  /* 0x000000000f087348 */ /* 0x000fea0003c00000 */
[----:B------:R0:W1:Y:S02]  /*214e0*/  SHFL.IDX P6, R14, R13, R12, R11 ;  /* 0x0000000c0d0e7389 */ /* 0x00006400000c000b */
[----:B01----:R-:W-:Y:S01]  /*214f0*/  ENDCOLLECTIVE ;  /* 0x000000000000791b */ /* 0x003fe20003800000 */
.L_x_8258:
        /* <DEDUP_REMOVED lines=11> */
.L_x_8259:
[----:B------:R-:W-:Y:S02]  /*215b0*/  IMAD.MOV.U32 R13, RZ, RZ, R25 ;  /* 0x000000ffff0d7224 */ /* 0x000fe400078e0019 */
[----:B------:R-:W-:Y:S02]  /*215c0*/  IMAD.MOV.U32 R12, RZ, RZ, 0x2 ;  /* 0x00000002ff0c7424 */ /* 0x000fe400078e00ff */
[----:B------:R-:W-:-:S07]  /*215d0*/  IMAD.MOV.U32 R2, RZ, RZ, R14 ;  /* 0x000000ffff027224 */ /* 0x000fce00078e000e */
[----:B------:R-:W-:Y:S05]  /*215e0*/  WARPSYNC.COLLECTIVE R15, `(.L_x_8260) ;  /* 0x000000000f087348 */ /* 0x000fea0003c00000 */
[----:B------:R0:W1:Y:S02]  /*215f0*/  SHFL.IDX P6, R14, R13, R12, R11 ;  /* 0x0000000c0d0e7389 */ /* 0x00006400000c000b */
[----:B01----:R-:W-:Y:S01]  /*21600*/  ENDCOLLECTIVE ;  /* 0x000000000000791b */ /* 0x003fe20003800000 */
.L_x_8260:
        /* <DEDUP_REMOVED lines=11> */
.L_x_8261:
[----:B------:R-:W-:Y:S02]  /*216c0*/  IMAD.MOV.U32 R13, RZ, RZ, R25 ;  /* 0x000000ffff0d7224 */ /* 0x000fe400078e0019 */
[----:B------:R-:W-:Y:S02]  /*216d0*/  IMAD.MOV.U32 R12, RZ, RZ, 0x3 ;  /* 0x00000003ff0c7424 */ /* 0x000fe400078e00ff */
[----:B------:R-:W-:-:S07]  /*216e0*/  IMAD.MOV.U32 R2, RZ, RZ, R14 ;  /* 0x000000ffff027224 */ /* 0x000fce00078e000e */
[----:B------:R-:W-:Y:S05]  /*216f0*/  WARPSYNC.COLLECTIVE R15, `(.L_x_8262) ;  /* 0x000000000f087348 */ /* 0x000fea0003c00000 */
[----:B------:R0:W1:Y:S02]  /*21700*/  SHFL.IDX P6, R14, R13, R12, R11 ;  /* 0x0000000c0d0e7389 */ /* 0x00006400000c000b */
[----:B01----:R-:W-:Y:S01]  /*21710*/  ENDCOLLECTIVE ;  /* 0x000000000000791b */ /* 0x003fe20003800000 */
.L_x_8262:
        /* <DEDUP_REMOVED lines=11> */
.L_x_8263:
[----:B------:R-:W-:Y:S01]  /*217d0*/  IMAD.MOV.U32 R2, RZ, RZ, R14 ;  /* 0x000000ffff027224 */ /* 0x000fe200078e000e */
[----:B------:R-:W-:Y:S06]  /*217e0*/  BRA `(.L_x_8264) ;  /* 0xffffffb400187947 */ /* 0x000fec000383ffff */
.L_x_8136:
[----:B---3--:R3:W4:Y:S02]  /*217f0*/  SYNCS.PHASECHK.TRANS64.TRYWAIT P0, [R6+URZ+0x28c60], R20 ;  /* 0x028c6014060075a7 */ /* 0x008724000800017f */
[----:B----4-:R-:W-:Y:S05]  /*21800*/  @!P0 NANOSLEEP.SYNCS 0x989680 ;  /* 0x009896800000895d */ /* 0x010fea0003900000 */
[----:B------:R-:W4:Y:S02]  /*21810*/  @!P0 SYNCS.PHASECHK.TRANS64 P0, [R6+URZ+0x28c60], R20 ;  /* 0x028c6014060085a7 */ /* 0x000f24000800007f */
[----:B----4-:R-:W-:Y:S05]  /*21820*/  @!P0 BRA `(.L_x_8136) ;  /* 0xfffffffc00f08947 */ /* 0x010fea000383ffff */
[----:B------:R-:W-:Y:S05]  /*21830*/  BRA `(.L_x_8265) ;  /* 0xffffffb400687947 */ /* 0x000fea000383ffff */
.L_x_8137:
        /* <DEDUP_REMOVED lines=8> */
.L_x_8267:
[----:B------:R-:W-:Y:S05]  /*218c0*/  BSYNC B1 ;  /* 0x0000000000017941 */ /* 0x000fea0003800000 */
.L_x_8266:
        /* <DEDUP_REMOVED lines=13> */
.L_x_8268:
        /* <DEDUP_REMOVED lines=17> */
.L_x_8269:
        /* <DEDUP_REMOVED lines=16> */
.L_x_8270:
        /* <DEDUP_REMOVED lines=19> */
.L_x_8271:
        /* <DEDUP_REMOVED lines=14> */
.L_x_8272:
        /* <DEDUP_REMOVED lines=16> */
.L_x_8273:
        /* <DEDUP_REMOVED lines=14> */
.L_x_8274:
[----:B------:R-:W-:Y:S05]  /*21fa0*/  BRA `(.L_x_8275) ;  /* 0xffffffb000cc7947 */ /* 0x000fea000383ffff */
.L_x_8145:
        /* <DEDUP_REMOVED lines=8> */
.L_x_8277:
[----:B------:R-:W-:Y:S05]  /*22030*/  BSYNC B0 ;  /* 0x0000000000007941 */ /* 0x000fea0003800000 */
.L_x_8276:
        /* <DEDUP_REMOVED lines=9> */
.L_x_8278:
        /* <DEDUP_REMOVED lines=23> */
.L_x_8279:
[----:B------:R-:W-:Y:S01]  /*22240*/  IMAD.MOV.U32 R12, RZ, RZ, 0x2 ;  /* 0x00000002ff0c7424 */ /* 0x000fe200078e00ff */
[----:B------:R-:W-:-:S05]  /*22250*/  SEL R4, R14, RZ, P1 ;  /* 0x000000ff0e047207 */ /* 0x000fca0000800000 */
[----:B------:R-:W-:-:S04]  /*22260*/  IMAD.IADD R4, R13, 0x1, R4 ;  /* 0x000000010d047824 */ /* 0x000fc800078e0204 */
[----:B------:R-:W-:-:S07]  /*22270*/  IMAD.MOV.U32 R13, RZ, RZ, R4 ;  /* 0x000000ffff0d7224 */ /* 0x000fce00078e0004 */
[----:B------:R-:W-:Y:S05]  /*22280*/  WARPSYNC.COLLECTIVE R15, `(.L_x_8280) ;  /* 0x000000000f087348 */ /* 0x000fea0003c00000 */
[----:B------:R0:W1:Y:S02]  /*22290*/  SHFL.UP P6, R14, R13, R12, R11 ;  /* 0x0400000c0d0e7389 */ /* 0x00006400000c000b */
[----:B01----:R-:W-:Y:S01]  /*222a0*/  ENDCOLLECTIVE ;  /* 0x000000000000791b */ /* 0x003fe20003800000 */
.L_x_8280:
[----:B------:R-:W-:Y:S01]  /*222b0*/  IMAD.MOV.U32 R12, RZ, RZ, 0x4 ;  /* 0x00000004ff0c7424 */ /* 0x000fe200078e00ff */
[----:B------:R-:W-:-:S05]  /*222c0*/  SEL R3, R14, RZ, P2 ;  /* 0x000000ff0e037207 */ /* 0x000fca0001000000 */
[----:B------:R-:W-:-:S04]  /*222d0*/  IMAD.IADD R2, R4, 0x1, R3 ;  /* 0x0000000104027824 */ /* 0x000fc800078e0203 */
[----:B------:R-:W-:-:S07]  /*222e0*/  IMAD.MOV.U32 R13, RZ, RZ, R2 ;  /* 0x000000ffff0d7224 */ /* 0x000fce00078e0002 */
[----:B------:R-:W-:Y:S05]  /*222f0*/  WARPSYNC.COLLECTIVE R15, `(.L_x_8281) ;  /* 0x000000000f087348 */ /* 0x000fea0003c00000 */
[----:B------:R0:W1:Y:S02]  /*22300*/  SHFL.UP P6, R14, R13, R12, R11 ;  /* 0x0400000c0d0e7389 */ /* 0x00006400000c000b */
[----:B01----:R-:W-:Y:S01]  /*22310*/  ENDCOLLECTIVE ;  /* 0x000000000000791b */ /* 0x003fe20003800000 */
.L_x_8281:
[----:B------:R-:W-:Y:S01]  /*22320*/  IMAD.MOV.U32 R12, RZ, RZ, 0x8 ;  /* 0x00000008ff0c7424 */ /* 0x000fe200078e00ff */
[----:B------:R-:W-:-:S05]  /*22330*/  SEL R3, R14, RZ, P3 ;  /* 0x000000ff0e037207 */ /* 0x000fca0001800000 */
[----:B------:R-:W-:-:S04]  /*22340*/  IMAD.IADD R3, R2, 0x1, R3 ;  /* 0x0000000102037824 */ /* 0x000fc800078e0203 */
[----:B------:R-:W-:-:S07]  /*22350*/  IMAD.MOV.U32 R13, RZ, RZ, R3 ;  /* 0x000000ffff0d7224 */ /* 0x000fce00078e0003 */
[----:B------:R-:W-:Y:S05]  /*22360*/  WARPSYNC.COLLECTIVE R15, `(.L_x_8282) ;  /* 0x000000000f087348 */ /* 0x000fea0003c00000 */
[----:B------:R0:W1:Y:S02]  /*22370*/  SHFL.UP P6, R14, R13, R12, R11 ;  /* 0x0400000c0d0e7389 */ /* 0x00006400000c000b */
[----:B01----:R-:W-:Y:S01]  /*22380*/  ENDCOLLECTIVE ;  /* 0x000000000000791b */ /* 0x003fe20003800000 */
.L_x_8282:
[----:B------:R-:W-:Y:S01]  /*22390*/  IMAD.MOV.U32 R12, RZ, RZ, 0x10 ;  /* 0x00000010ff0c7424 */ /* 0x000fe200078e00ff */
[----:B------:R-:W-:-:S05]  /*223a0*/  SEL R4, R14, RZ, P4 ;  /* 0x000000ff0e047207 */ /* 0x000fca0002000000 */
[----:B------:R-:W-:-:S04]  /*223b0*/  IMAD.IADD R4, R3, 0x1, R4 ;  /* 0x0000000103047824 */ /* 0x000fc800078e0204 */
[----:B------:R-:W-:-:S07]  /*223c0*/  IMAD.MOV.U32 R13, RZ, RZ, R4 ;  /* 0x000000ffff0d7224 */ /* 0x000fce00078e0004 */
[----:B------:R-:W-:Y:S05]  /*223d0*/  WARPSYNC.COLLECTIVE R15, `(.L_x_8283) ;  /* 0x000000000f087348 */ /* 0x000fea0003c00000 */
[----:B------:R0:W1:Y:S02]  /*223e0*/  SHFL.UP P6, R14, R13, R12, R11 ;  /* 0x0400000c0d0e7389 */ /* 0x00006400000c000b */
[----:B01----:R-:W-:Y:S01]  /*223f0*/  ENDCOLLECTIVE ;  /* 0x000000000000791b */ /* 0x003fe20003800000 */
.L_x_8283:
        /* <DEDUP_REMOVED lines=8> */
.L_x_8284:
[----:B------:R-:W-:Y:S05]  /*22480*/  BRA `(.L_x_8285) ;  /* 0xffffffb400687947 */ /* 0x000fea000383ffff */
.L_x_8148:
[----:B------:R-:W-:Y:S01]  /*22490*/  BSSY B0, `(.L_x_8286) ;  /* 0x0000007000007945 */ /* 0x000fe20003800000 */
[----:B------:R-:W-:Y:S02]  /*224a0*/  IMAD.MOV.U32 R12, RZ, RZ, 0x1 ;  /* 0x00000001ff0c7424 */ /* 0x000fe400078e00ff */
[----:B------:R-:W-:Y:S02]  /*224b0*/  IMAD.MOV.U32 R11, RZ, RZ, RZ ;  /* 0x000000ffff0b7224 */ /* 0x000fe400078e00ff */
[----:B------:R-:W-:-:S07]  /*224c0*/  IMAD.MOV.U32 R15, RZ, RZ, -0x1 ;  /* 0xffffffffff0f7424 */ /* 0x000fce00078e00ff */
[----:B------:R-:W-:Y:S05]  /*224d0*/  WARPSYNC.COLLECTIVE R15, `(.L_x_8287) ;  /* 0x000000000f087348 */ /* 0x000fea0003c00000 */
[----:B------:R0:W1:Y:S02]  /*224e0*/  SHFL.UP P6, R14, R13, R12, R11 ;  /* 0x0400000c0d0e7389 */ /* 0x00006400000c000b */
[----:B01----:R-:W-:Y:S01]  /*224f0*/  ENDCOLLECTIVE ;  /* 0x000000000000791b */ /* 0x003fe20003800000 */
.L_x_8287:
[----:B------:R-:W-:Y:S05]  /*22500*/  BSYNC B0 ;  /* 0x0000000000007941 */ /* 0x000fea0003800000 */
.L_x_8286:
        /* <DEDUP_REMOVED lines=8> */
.L_x_8288:
[----:B------:R-:W-:Y:S01]  /*22590*/  IMAD.MOV.U32 R12, RZ, RZ, 0x4 ;  /* 0x00000004ff0c7424 */ /* 0x000fe200078e00ff */
[----:B------:R-:W-:-:S05]  /*225a0*/  SEL R2, R14, RZ, P2 ;  /* 0x000000ff0e027207 */ /* 0x000fca0001000000 */
[----:B------:R-:W-:-:S04]  /*225b0*/  IMAD.IADD R2, R13, 0x1, R2 ;  /* 0x000000010d027824 */ /* 0x000fc800078e0202 */
[----:B------:R-:W-:-:S07]  /*225c0*/  IMAD.MOV.U32 R13, RZ, RZ, R2 ;  /* 0x000000ffff0d7224 */ /* 0x000fce00078e0002 */
[----:B------:R-:W-:Y:S05]  /*225d0*/  WARPSYNC.COLLECTIVE R15, `(.L_x_8289) ;  /* 0x000000000f087348 */ /* 0x000fea0003c00000 */
[----:B------:R0:W1:Y:S02]  /*225e0*/  SHFL.UP P6, R14, R13, R12, R11 ;  /* 0x0400000c0d0e7389 */ /* 0x00006400000c000b */
[----:B01----:R-:W-:Y:S01]  /*225f0*/  ENDCOLLECTIVE ;  /* 0x000000000000791b */ /* 0x003fe20003800000 */
.L_x_8289:
[----:B------:R-:W-:Y:S01]  /*22600*/  IMAD.MOV.U32 R12, RZ, RZ, 0x8 ;  /* 0x00000008ff0c7424 */ /* 0x000fe200078e00ff */
[----:B------:R-:W-:-:S05]  /*22610*/  SEL R3, R14, RZ, P3 ;  /* 0x000000ff0e037207 */ /* 0x000fca0001800000 */
[----:B------:R-:W-:-:S04]  /*22620*/  IMAD.IADD R3, R2, 0x1, R3 ;  /* 0x0000000102037824 */ /* 0x000fc800078e0203 */
[----:B------:R-:W-:-:S07]  /*22630*/  IMAD.MOV.U32 R13, RZ, RZ, R3 ;  /* 0x000000ffff0d7224 */ /* 0x000fce00078e0003 */
[----:B------:R-:W-:Y:S05]  /*22640*/  WARPSYNC.COLLECTIVE R15, `(.L_x_8290) ;  /* 0x000000000f087348 */ /* 0x000fea0003c00000 */
[----:B------:R0:W1:Y:S02]  /*22650*/  SHFL.UP P6, R14, R13, R12, R11 ;  /* 0x0400000c0d0e7389 */ /* 0x00006400000c000b */
[----:B01----:R-:W-:Y:S01]  /*22660*/  ENDCOLLECTIVE ;  /* 0x000000000000791b */ /* 0x003fe20003800000 */
.L_x_8290:
[----:B------:R-:W-:Y:S01]  /*22670*/  IMAD.MOV.U32 R12, RZ, RZ, 0x10 ;  /* 0x00000010ff0c7424 */ /* 0x000fe200078e00ff */
[----:B------:R-:W-:-:S05]  /*22680*/  SEL R4, R14, RZ, P4 ;  /* 0x000000ff0e047207 */ /* 0x000fca0002000000 */
[----:B------:R-:W-:-:S04]  /*22690*/  IMAD.IADD R4, R3, 0x1, R4 ;  /* 0x0000000103047824 */ /* 0x000fc800078e0204 */
[----:B------:R-:W-:-:S07]  /*226a0*/  IMAD.MOV.U32 R13, RZ, RZ, R4 ;  /* 0x000000ffff0d7224 */ /* 0x000fce00078e0004 */
[----:B------:R-:W-:Y:S05]  /*226b0*/  WARPSYNC.COLLECTIVE R15, `(.L_x_8291) ;  /* 0x000000000f087348 */ /* 0x000fea0003c00000 */
[----:B------:R0:W1:Y:S02]  /*226c0*/  SHFL.UP P6, R14, R13, R12, R11 ;  /* 0x0400000c0d0e7389 */ /* 0x00006400000c000b */
[----:B01----:R-:W-:Y:S01]  /*226d0*/  ENDCOLLECTIVE ;  /* 0x000000000000791b */ /* 0x003fe20003800000 */
.L_x_8291:
        /* <DEDUP_REMOVED lines=8> */
.L_x_8292:
[----:B------:R-:W-:Y:S05]  /*22760*/  BRA `(.L_x_8293) ;  /* 0xffffffb400547947 */ /* 0x000fea000383ffff */
.L_x_8150:
[----:B------:R-:W-:Y:S01]  /*22770*/  BSSY B0, `(.L_x_8294) ;  /* 0x0000006000007945 */ /* 0x000fe20003800000 */
[----:B------:R-:W-:Y:S01]  /*22780*/  PLOP3.LUT P6, PT, P6, PT, PT, 0x8, 0x0 ;  /* 0x000000000000781c */ /* 0x000fe200037ce170 */
[----:B------:R-:W-:-:S12]  /*22790*/  IMAD.MOV.U32 R15, RZ, RZ, -0x1 ;  /* 0xffffffffff0f7424 */ /* 0x000fd800078e00ff */
[----:B0-----:R-:W-:Y:S05]  /*227a0*/  WARPSYNC.COLLECTIVE R15, `(.L_x_8295) ;  /* 0x000000000f087348 */ /* 0x001fea0003c00000 */
[----:B------:R-:W-:Y:S01]  /*227b0*/  VOTE.ANY R14, PT, P6 ;  /* 0x00000000000e7806 */ /* 0x000fe200030e0100 */
[----:B0-----:R-:W-:Y:S06]  /*227c0*/  ENDCOLLECTIVE ;  /* 0x000000000000791b */ /* 0x001fec0003800000 */
.L_x_8295:
[----:B------:R-:W-:Y:S05]  /*227d0*/  BSYNC B0 ;  /* 0x0000000000007941 */ /* 0x000fea0003800000 */
.L_x_8294:
        /* <DEDUP_REMOVED lines=10> */
.L_x_8296:
[----:B------:R-:W-:Y:S02]  /*22880*/  IMAD.MOV.U32 R13, RZ, RZ, R5 ;  /* 0x000000ffff0d7224 */ /* 0x000fe400078e0005 */
[----:B------:R-:W-:-:S07]  /*22890*/  IMAD.MOV.U32 R25, RZ, RZ, R14 ;  /* 0x000000ffff197224 */ /* 0x000fce00078e000e */
[----:B------:R-:W-:Y:S05]  /*228a0*/  WARPSYNC.COLLECTIVE R15, `(.L_x_8297) ;  /* 0x000000000f087348 */ /* 0x000fea0003c00000 */
[----:B------:R0:W1:Y:S02]  /*228b0*/  SHFL.IDX P6, R14, R13, R12, R11 ;  /* 0x0000000c0d0e7389 */ /* 0x00006400000c000b */
[----:B01----:R-:W-:Y:S01]  /*228c0*/  ENDCOLLECTIVE ;  /* 0x000000000000791b */ /* 0x003fe20003800000 */
.L_x_8297:
[----:B------:R-:W-:Y:S01]  /*228d0*/  IMAD.MOV.U32 R5, RZ, RZ, R14 ;  /* 0x000000ffff057224 */ /* 0x000fe200078e000e */
[----:B------:R-:W-:Y:S06]  /*228e0*/  BRA `(.L_x_8298) ;  /* 0xffffffb400347947 */ /* 0x000fec000383ffff */
.L_x_8152:
[----:B------:R-:W-:Y:S01]  /*228f0*/  BSSY B0, `(.L_x_8299) ;  /* 0x0000007000007945 */ /* 0x000fe20003800000 */
[----:B------:R-:W-:Y:S02]  /*22900*/  IMAD.MOV.U32 R13, RZ, RZ, R2 ;  /* 0x000000ffff0d7224 */ /* 0x000fe400078e0002 */
[----:B------:R-:W-:Y:S02]  /*22910*/  IMAD.MOV.U32 R11, RZ, RZ, 0x1f ;  /* 0x0000001fff0b7424 */ /* 0x000fe400078e00ff */
[----:B------:R-:W-:-:S07]  /*22920*/  IMAD.MOV.U32 R15, RZ, RZ, -0x1 ;  /* 0xffffffffff0f7424 */ /* 0x000fce00078e00ff */
[----:B0123--:R-:W-:Y:S05]  /*22930*/  WARPSYNC.COLLECTIVE R15, `(.L_x_8300) ;  /* 0x000000000f087348 */ /* 0x00ffea0003c00000 */
[----:B------:R4:W0:Y:S02]  /*22940*/  SHFL.IDX P6, R14, R13, R12, R11 ;  /* 0x0000000c0d0e7389 */ /* 0x00082400000c000b */
[----:B01234-:R-:W-:Y:S01]  /*22950*/  ENDCOLLECTIVE ;  /* 0x000000000000791b */ /* 0x01ffe20003800000 */
.L_x_8300:
[----:B------:R-:W-:Y:S05]  /*22960*/  BSYNC B0 ;  /* 0x0000000000007941 */ /* 0x000fea0003800000 */
.L_x_8299:
[----:B------:R-:W-:Y:S01]  /*22970*/  IMAD.MOV.U32 R24, RZ, RZ, R14 ;  /* 0x000000ffff187224 */ /* 0x000fe200078e000e */
[----:B------:R-:W-:Y:S06]  /*22980*/  BRA `(.L_x_8151) ;  /* 0xffffffb400247947 */ /* 0x000fec000383ffff */
.L_x_8158:
[----:B0-----:R0:W1:Y:S02]  /*22990*/  SYNCS.PHASECHK.TRANS64.TRYWAIT P0, [R7+URZ+0x28c20], R0 ;  /* 0x028c2000070075a7 */ /* 0x001064000800017f */
[----:B-1----:R-:W-:Y:S05]  /*229a0*/  @!P0 NANOSLEEP.SYNCS 0x989680 ;  /* 0x009896800000895d */ /* 0x002fea0003900000 */
[----:B------:R-:W1:Y:S02]  /*229b0*/  @!P0 SYNCS.PHASECHK.TRANS64 P0, [R7+URZ+0x28c20], R0 ;  /* 0x028c2000070085a7 */ /* 0x000e64000800007f */
[----:B-1----:R-:W-:Y:S05]  /*229c0*/  @!P0 BRA `(.L_x_8158) ;  /* 0xfffffffc00f08947 */ /* 0x002fea000383ffff */
[----:B------:R-:W-:Y:S05]  /*229d0*/  BRA `(.L_x_8301) ;  /* 0xffffffbc007c7947 */ /* 0x000fea000383ffff */
.L_x_8159:
        /* <DEDUP_REMOVED lines=11> */
.L_x_8303:
[----:B------:R-:W-:Y:S05]  /*22a90*/  BSYNC B0 ;  /* 0x0000000000007941 */ /* 0x000fea0003800000 */
.L_x_8302:
[----:B------:R-:W-:Y:S05]  /*22aa0*/  BRA `(.L_x_8304) ;  /* 0xffffffbc00647947 */ /* 0x000fea000383ffff */
.L_x_8160:
[----:B------:R-:W-:Y:S01]  /*22ab0*/  BSSY B0, `(.L_x_8305) ;  /* 0x0000006000007945 */ /* 0x000fe20003800000 */
[----:B------:R-:W-:-:S07]  /*22ac0*/  IMAD.MOV.U32 R15, RZ, RZ, -0x1 ;  /* 0xffffffffff0f7424 */ /* 0x000fce00078e00ff */
[----:B0-234-:R-:W-:Y:S05]  /*22ad0*/  WARPSYNC.COLLECTIVE R15, `(.L_x_8306) ;  /* 0x000000000f0c7348 */ /* 0x01dfea0003c00000 */
[----:B------:R-:W-:Y:S02]  /*22ae0*/  ELECT P6, UR62, PT ;  /* 0x00000000003e782f */ /* 0x000fe400038c0000 */
[----:B------:R-:W-:Y:S01]  /*22af0*/  MOV R14, UR62 ;  /* 0x0000003e000e7c02 */ /* 0x000fe20008000f00 */
[----:B0-234-:R-:W-:Y:S10]  /*22b00*/  ENDCOLLECTIVE ;  /* 0x000000000000791b */ /* 0x01dff40003800000 */
.L_x_8306:
[----:B------:R-:W-:Y:S05]  /*22b10*/  BSYNC B0 ;  /* 0x0000000000007941 */ /* 0x000fea0003800000 */
.L_x_8305:
[----:B------:R-:W-:Y:S05]  /*22b20*/  BRA `(.L_x_8307) ;  /* 0xffffffbc00587947 */ /* 0x000fea000383ffff */
.L_x_8162:
[----:B0-----:R0:W1:Y:S02]  /*22b30*/  SYNCS.PHASECHK.TRANS64.TRYWAIT P1, [R5+URZ+0x28c40], R0 ;  /* 0x028c4000050075a7 */ /* 0x001064000802017f */
[----:B-1----:R-:W-:Y:S05]  /*22b40*/  @!P1 NANOSLEEP.SYNCS 0x989680 ;  /* 0x009896800000995d */ /* 0x002fea0003900000 */
[----:B------:R-:W1:Y:S02]  /*22b50*/  @!P1 SYNCS.PHASECHK.TRANS64 P1, [R5+URZ+0x28c40], R0 ;  /* 0x028c4000050095a7 */ /* 0x000e64000802007f */
[----:B-1----:R-:W-:Y:S05]  /*22b60*/  @!P1 BRA `(.L_x_8162) ;  /* 0xfffffffc00f09947 */ /* 0x002fea000383ffff */
[----:B------:R-:W-:Y:S05]  /*22b70*/  BRA `(.L_x_8308) ;  /* 0xffffffbc00787947 */ /* 0x000fea000383ffff */
.L_x_8164:
[----:B-1----:R1:W0:Y:S02]  /*22b80*/  SYNCS.PHASECHK.TRANS64.TRYWAIT P1, [R3+URZ+0x28c40], R2 ;  /* 0x028c4002030075a7 */ /* 0x002224000802017f */
[----:B0-----:R-:W-:Y:S05]  /*22b90*/  @!P1 NANOSLEEP.SYNCS 0x989680 ;  /* 0x009896800000995d */ /* 0x001fea0003900000 */
[----:B------:R-:W0:Y:S02]  /*22ba0*/  @!P1 SYNCS.PHASECHK.TRANS64 P1, [R3+URZ+0x28c40], R2 ;  /* 0x028c4002030095a7 */ /* 0x000e24000802007f */
[----:B0-----:R-:W-:Y:S05]  /*22bb0*/  @!P1 BRA `(.L_x_8164) ;  /* 0xfffffffc00f09947 */ /* 0x001fea000383ffff */
[----:B------:R-:W-:Y:S05]  /*22bc0*/  BRA `(.L_x_8309) ;  /* 0xffffffbc00847947 */ /* 0x000fea000383ffff */
.L_x_8166:
[----:B------:R0:W0:Y:S02]  /*22bd0*/  SYNCS.PHASECHK.TRANS64.TRYWAIT P1, [R5+URZ+0x28c60], R0 ;  /* 0x028c6000050075a7 */ /* 0x000024000802017f */
[----:B0-----:R-:W-:Y:S05]  /*22be0*/  @!P1 NANOSLEEP.SYNCS 0x989680 ;  /* 0x009896800000995d */ /* 0x001fea0003900000 */
[----:B------:R-:W0:Y:S02]  /*22bf0*/  @!P1 SYNCS.PHASECHK.TRANS64 P1, [R5+URZ+0x28c60], R0 ;  /* 0x028c6000050095a7 */ /* 0x000e24000802007f */
[----:B0-----:R-:W-:Y:S05]  /*22c00*/  @!P1 BRA `(.L_x_8166) ;  /* 0xfffffffc00f09947 */ /* 0x001fea000383ffff */
[----:B------:R-:W-:Y:S05]  /*22c10*/  BRA `(.L_x_8310) ;  /* 0xffffffbc00807947 */ /* 0x000fea000383ffff */
.L_x_8311:
        /* <DEDUP_REMOVED lines=14> */
.L_x_15760:


//--------------------- .text._ZN7cutlass13device_kernelIN5flash11enable_sm90INS1_16FlashAttnFwdSm90INS1_25CollectiveMainloopFwdSm90ILi2EN4cute5tupleIJNS5_1CILi1EEES8_S8_EEENS6_IJNS7_ILi64EEESA_SA_EEELi512ENS_10bfloat16_tEfNS_4arch4Sm90ELb1ELb0ELb1ELb1ELb1ELb0ELb1ELb0ELb0ELb1ELb1ELb0EEENS1_21CollectiveEpilogueFwdINS6_IJSA_NS7_ILi512EEESA_EEES9_SC_SE_Li256ELb1ELb1ELb1ELb0EEENS1_36VarlenDynamicPersistentTileSchedulerILi64ELi64ELi256ELi128ELb1ELb1ELb1ELb1ELb1ELb1EEEEEEEEEvNT_6ParamsE --------------------------
	.section	.text._ZN7cutlass13device_kernelIN5flash11enable_sm90INS1_16FlashAttnFwdSm90INS1_25CollectiveMainloopFwdSm90ILi2EN4cute5tupleIJNS5_1CILi1EEES8_S8_EEENS6_IJNS7_ILi64EEESA_SA_EEELi512ENS_10bfloat16_tEfNS_4arch4Sm90ELb1ELb0ELb1ELb1ELb1ELb0ELb1ELb0ELb0ELb1ELb1ELb0EEENS1_21CollectiveEpilogueFwdINS6_IJSA_NS7_ILi512EEESA_EEES9_SC_SE_Li256ELb1ELb1ELb1ELb0EEENS1_36VarlenDynamicPersistentTileSchedulerILi64ELi64ELi256ELi128ELb1ELb1ELb1ELb1ELb1ELb1EEEEEEEEEvNT_6ParamsE,"ax",@progbits
	.align	128
.text._ZN7cutlass13device_kernelIN5flash11enable_sm90INS1_16FlashAttnFwdSm90INS1_25CollectiveMainloopFwdSm90ILi2EN4cute5tupleIJNS5_1CILi1EEES8_S8_EEENS6_IJNS7_ILi64EEESA_SA_EEELi512ENS_10bfloat16_tEfNS_4arch4Sm90ELb1ELb0ELb1ELb1ELb1ELb0ELb1ELb0ELb0ELb1ELb1ELb0EEENS1_21CollectiveEpilogueFwdINS6_IJSA_NS7_ILi512EEESA_EEES9_SC_SE_Li256ELb1ELb1ELb1ELb0EEENS1_36VarlenDynamicPersistentTileSchedulerILi64ELi64ELi256ELi128ELb1ELb1ELb1ELb1ELb1ELb1EEEEEEEEEvNT_6ParamsE:
        .type           _ZN7cutlass13device_kernelIN5flash11enable_sm90INS1_16FlashAttnFwdSm90INS1_25CollectiveMainloopFwdSm90ILi2EN4cute5tupleIJNS5_1CILi1EEES8_S8_EEENS6_IJNS7_ILi64EEESA_SA_EEELi512ENS_10bfloat16_tEfNS_4arch4Sm90ELb1ELb0ELb1ELb1ELb1ELb0ELb1ELb0ELb0ELb1ELb1ELb0EEENS1_21CollectiveEpilogueFwdINS6_IJSA_NS7_ILi512EEESA_EEES9_SC_SE_Li256ELb1ELb1ELb1ELb0EEENS1_36VarlenDynamicPersistentTileSchedulerILi64ELi64ELi256ELi128ELb1ELb1ELb1ELb1ELb1ELb1EEEEEEEEEvNT_6ParamsE,@function
        .size           _ZN7cutlass13device_kernelIN5flash11enable_sm90INS1_16FlashAttnFwdSm90INS1_25CollectiveMainloopFwdSm90ILi2EN4cute5tupleIJNS5_1CILi1EEES8_S8_EEENS6_IJNS7_ILi64EEESA_SA_EEELi512ENS_10bfloat16_tEfNS_4arch4Sm90ELb1ELb0ELb1ELb1ELb1ELb0ELb1ELb0ELb0ELb1ELb1ELb0EEENS1_21CollectiveEpilogueFwdINS6_IJSA_NS7_ILi512EEESA_EEES9_SC_SE_Li256ELb1ELb1ELb1ELb0EEENS1_36VarlenDynamicPersistentTileSchedulerILi64ELi64ELi256ELi128ELb1ELb1ELb1ELb1ELb1ELb1EEEEEEEEEvNT_6ParamsE,(.L_x_15761 - _ZN7cutlass13device_kernelIN5flash11enable_sm90INS1_16FlashAttnFwdSm90INS1_25CollectiveMainloopFwdSm90ILi2EN4cute5tupleIJNS5_1CILi1EEES8_S8_EEENS6_IJNS7_ILi64EEESA_SA_EEELi512ENS_10bfloat16_tEfNS_4arch4Sm90ELb1ELb0ELb1ELb1ELb1ELb0ELb1ELb0ELb0ELb1ELb1ELb0EEENS1_21CollectiveEpilogueFwdINS6_IJSA_NS7_ILi512EEESA_EEES9_SC_SE_Li256ELb1ELb1ELb1ELb0EEENS1_36VarlenDynamicPersistentTileSchedulerILi64ELi64ELi256ELi128ELb1ELb1ELb1ELb1ELb1ELb1EEEEEEEEEvNT_6ParamsE)
        .other          _ZN7cutlass13device_kernelIN5flash11enable_sm90INS1_16FlashAttnFwdSm90INS1_25CollectiveMainloopFwdSm90ILi2EN4cute5tupleIJNS5_1CILi1EEES8_S8_EEENS6_IJNS7_ILi64EEESA_SA_EEELi512ENS_10bfloat16_tEfNS_4arch4Sm90ELb1ELb0ELb1ELb1ELb1ELb0ELb1ELb0ELb0ELb1ELb1ELb0EEENS1_21CollectiveEpilogueFwdINS6_IJSA_NS7_ILi512EEESA_EEES9_SC_SE_Li256ELb1ELb1ELb1ELb0EEENS1_36VarlenDynamicPersistentTileSchedulerILi64ELi64ELi256ELi128ELb1ELb1ELb1ELb1ELb1ELb1EEEEEEEEEvNT_6ParamsE,@"STO_CUDA_ENTRY STV_DEFAULT"
_ZN7cutlass13device_kernelIN5flash11enable_sm90INS1_16FlashAttnFwdSm90INS1_25CollectiveMainloopFwdSm90ILi2EN4cute5tupleIJNS5_1CILi1EEES8_S8_EEENS6_IJNS7_ILi64EEESA_SA_EEELi512ENS_10bfloat16_tEfNS_4arch4Sm90ELb1ELb0ELb1ELb1ELb1ELb0ELb1ELb0ELb0ELb1ELb1ELb0EEENS1_21CollectiveEpilogueFwdINS6_IJSA_NS7_ILi512EEESA_EEES9_SC_SE_Li256ELb1ELb1ELb1ELb0EEENS1_36VarlenDynamicPersistentTileSchedulerILi64ELi64ELi256ELi128ELb1ELb1ELb1ELb1ELb1ELb1EEEEEEEEEvNT_6ParamsE:
        /* <DEDUP_REMOVED lines=43> */
.L_x_8312:
        /* <DEDUP_REMOVED lines=22> */
.L_x_8313:
        /* <DEDUP_REMOVED lines=18> */
.L_x_8314:
        /* <DEDUP_REMOVED lines=22> */
.L_x_8315:
        /* <DEDUP_REMOVED lines=23> */
.L_x_8316:
        /* <DEDUP_REMOVED lines=8> */
.L_x_8318:
[----:B------:R-:W-:-:S08]  /*0880*/  NOP ;  /* 0x0000000000007918 */ /* 0x000fd00000000000 */
[----:B------:R-:W0:Y:S02]  /*0890*/  USETMAXREG.TRY_ALLOC.CTAPOOL UP0, 0xe8 ;  /* 0x000000e8000079c8 */ /* 0x000e240008000600 */
[----:B0-----:R-:W-:-:S13]  /*08a0*/  PLOP3.LUT P0, PT, PT, PT, UP0, 0x80, 0x0 ;  /* 0x000000000000781c */ /* 0x001fda0003f0f008 */
[----:B------:R-:W-:Y:S05]  /*08b0*/  @!P0 BRA `(.L_x_8318) ;  /* 0xfffffffc00f08947 */ /* 0x000fea000383ffff */
[----:B------:R-:W-:Y:S01]  /*08c0*/  LOP3.LUT R2, R0, 0xffffff80, RZ, 0xc0, !PT ;  /* 0xffffff8000027812 */ /* 0x000fe200078ec0ff */
[----:B------:R-:W0:Y:S01]  /*08d0*/  S2R R3, SR_CgaCtaId ;  /* 0x0000000000037919 */ /* 0x000e220000008800 */
[----:B------:R-:W-:Y:S01]  /*08e0*/  MOV R17, 0x400 ;  /* 0x0000040000117802 */ /* 0x000fe20000000f00 */
[----:B------:R-:W-:Y:S01]  /*08f0*/  ULDC UR4, c[0x0][0xd3c] ;  /* 0x00034f0000047ab9 */ /* 0x000fe20000000800 */
[----:B------:R-:W-:-:S13]  /*0900*/  ISETP.NE.AND P0, PT, R2, 0x80, PT ;  /* 0x000000800200780c */ /* 0x000fda0003f05270 */
[----:B------:R-:W-:Y:S06]  /*0910*/  @!P0 BAR.ARV 0x8, 0x100 ;  /* 0x0204000000008b1d */ /* 0x000fec0000002000 */
[----:B------:R-:W-:Y:S02]  /*0920*/  ISETP.GE.U32.AND P0, PT, R0, 0x100, PT ;  /* 0x000001000000780c */ /* 0x000fe40003f06070 */
[----:B0-----:R-:W-:-:S11]  /*0930*/  LEA R17, R3, R17, 0x18 ;  /* 0x0000001103117211 */ /* 0x001fd600078ec0ff */
[----:B------:R-:W-:Y:S08]  /*0940*/  @P0 BAR.ARV 0xf, 0x100 ;  /* 0x03c4000000000b1d */ /* 0x000ff00000002000 */
[----:B------:R-:W-:Y:S06]  /*0950*/  BAR.SYNC.DEFER_BLOCKING 0x5, 0x180 ;  /* 0x0146000000007b1d */ /* 0x000fec0000010000 */
[----:B------:R-:W0:Y:S02]  /*0960*/  LDS.128 R12, [R17+0x388d0] ;  /* 0x0388d000110c7984 */ /* 0x000e240000000c00 */
        /* <DEDUP_REMOVED lines=14> */
[----:B------:R-:W-:Y:S02]  /*0a50*/  LEA.HI R3, R3, R0, RZ, 0x2 ;  /* 0x0000000003037211 */ /* 0x000fe400078f10ff */
[----:B------:R-:W-:-:S02]  /*0a60*/  SHF.R.S32.HI R6, RZ, 0x5, R5 ;  /* 0x00000005ff067819 */ /* 0x000fc40000011405 */
[----:B------:R-:W-:Y:S02]  /*0a70*/  LOP3.LUT R13, R3, 0xfffffffc, RZ, 0xc0, !PT ;  /* 0xfffffffc030d7812 */ /* 0x000fe400078ec0ff */
[----:B------:R-:W-:Y:S02]  /*0a80*/  LOP3.LUT R3, R4, 0xfffffff0, RZ, 0xc0, !PT ;  /* 0xfffffff004037812 */ /* 0x000fe400078ec0ff */
[----:B------:R-:W-:Y:S01]  /*0a90*/  SHF.R.S32.HI R7, RZ, 0x1f, R5 ;  /* 0x0000001fff077819 */ /* 0x000fe20000011405 */
[C---:B------:R-:W-:Y:S01]  /*0aa0*/  IMAD.IADD R13, R0.reuse, 0x1, -R13 ;  /* 0x00000001000d7824 */ /* 0x040fe200078e0a0d */
[----:B------:R-:W-:Y:S01]  /*0ab0*/  SHF.R.S32.HI R5, RZ, 0x4, R4 ;  /* 0x00000004ff057819 */ /* 0x000fe20000011404 */
[----:B------:R-:W-:Y:S01]  /*0ac0*/  IMAD.IADD R3, R0, 0x1, -R3 ;  /* 0x0000000100037824 */ /* 0x000fe200078e0a03 */
[----:B------:R-:W-:Y:S02]  /*0ad0*/  LOP3.LUT R9, R2, 0xffffff80, RZ, 0xc0, !PT ;  /* 0xffffff8002097812 */ /* 0x000fe400078ec0ff */
[----:B------:R-:W-:-:S02]  /*0ae0*/  LOP3.LUT R11, R8, 0xfffffff8, RZ, 0xc0, !PT ;  /* 0xfffffff8080b7812 */ /* 0x000fc400078ec0ff */
[----:B------:R-:W-:Y:S01]  /*0af0*/  SHF.R.S32.HI R8, RZ, 0x1f, R3 ;  /* 0x0000001fff087819 */ /* 0x000fe20000011403 */
[----:B------:R-:W-:Y:S01]  /*0b00*/  IMAD.IADD R9, R0, 0x1, -R9 ;  /* 0x0000000100097824 */ /* 0x000fe200078e0a09 */
[----:B------:R-:W-:Y:S01]  /*0b10*/  LEA.HI R4, R4, R5, RZ, 0x1 ;  /* 0x0000000504047211 */ /* 0x000fe200078f08ff */
[----:B------:R-:W-:Y:S01]  /*0b20*/  IMAD.IADD R11, R0, 0x1, -R11 ;  /* 0x00000001000b7824 */ /* 0x000fe200078e0a0b */
[----:B------:R-:W-:Y:S02]  /*0b30*/  LEA.HI R7, R7, R6, RZ, 0x2 ;  /* 0x0000000607077211 */ /* 0x000fe400078f10ff */
[----:B------:R-:W-:Y:S01]  /*0b40*/  LEA.HI R10, R13, R13, RZ, 0x1 ;  /* 0x0000000d0d0a7211 */ /* 0x000fe200078f08ff */
[----:B------:R-:W-:Y:S01]  /*0b50*/  IMAD.SHL.U32 R18, R11, 0x8, RZ ;  /* 0x000000080b127824 */ /* 0x000fe200078e00ff */
[----:B------:R-:W-:Y:S02]  /*0b60*/  LEA.HI R8, R8, R3, RZ, 0x3 ;  /* 0x0000000308087211 */ /* 0x000fe400078f18ff */
[----:B------:R-:W-:Y:S01]  /*0b70*/  LOP3.LUT R4, R4, 0x1ffffffe, RZ, 0xc0, !PT ;  /* 0x1ffffffe04047812 */ /* 0x000fe200078ec0ff */
[C---:B------:R-:W-:Y:S01]  /*0b80*/  VIADD R198, R18.reuse, 0x40 ;  /* 0x0000004012c67836 */ /* 0x040fe20000000000 */
[----:B------:R-:W-:Y:S01]  /*0b90*/  SHF.R.S32.HI R20, RZ, 0x7, R2 ;  /* 0x00000007ff147819 */ /* 0x000fe20000011402 */
[----:B------:R-:W-:Y:S01]  /*0ba0*/  VIADD R197, R18, 0x80 ;  /* 0x0000008012c57836 */ /* 0x000fe20000000000 */
[----:B------:R-:W-:Y:S01]  /*0bb0*/  LOP3.LUT R7, R7, 0x3ffffc, RZ, 0xc0, !PT ;  /* 0x003ffffc07077812 */ /* 0x000fe200078ec0ff */
[----:B------:R-:W-:Y:S01]  /*0bc0*/  IMAD.IADD R4, R5, 0x1, -R4 ;  /* 0x0000000105047824 */ /* 0x000fe200078e0a04 */
[----:B------:R-:W-:Y:S01]  /*0bd0*/  SHF.R.S32.HI R0, RZ, 0x1f, R9 ;  /* 0x0000001fff007819 */ /* 0x000fe20000011409 */
[----:B------:R-:W-:Y:S01]  /*0be0*/  IMAD R12, R20, 0x100, R3 ;  /* 0x00000100140c7824 */ /* 0x000fe200078e0203 */
[----:B------:R-:W-:Y:S01]  /*0bf0*/  LOP3.LUT R16, R10, 0x1ffffffe, RZ, 0xc0, !PT ;  /* 0x1ffffffe0a107812 */ /* 0x000fe200078ec0ff */
[----:B------:R-:W-:Y:S01]  /*0c00*/  IMAD.IADD R7, R6, 0x1, -R7 ;  /* 0x0000000106077824 */ /* 0x000fe200078e0a07 */
[C---:B------:R-:W-:Y:S01]  /*0c10*/  LOP3.LUT R10, R8.reuse, 0xfffffff8, RZ, 0xc0, !PT ;  /* 0xfffffff8080a7812 */ /* 0x040fe200078ec0ff */
[----:B------:R-:W-:Y:S01]  /*0c20*/  IMAD.SHL.U32 R8, R8, 0x40, RZ ;  /* 0x0000004008087824 */ /* 0x000fe200078e00ff */
[-C--:B------:R-:W-:Y:S01]  /*0c30*/  LEA.HI R5, R0, R9.reuse, RZ, 0x2 ;  /* 0x0000000900057211 */ /* 0x080fe200078f10ff */
[----:B------:R-:W-:Y:S01]  /*0c40*/  IMAD R15, R7, 0x10, R12 ;  /* 0x00000010070f7824 */ /* 0x000fe200078e020c */
[----:B------:R-:W-:Y:S01]  /*0c50*/  LEA.HI R2, R2, R20, RZ, 0x1 ;  /* 0x0000001402027211 */ /* 0x000fe200078f08ff */
[----:B------:R-:W-:Y:S01]  /*0c60*/  IMAD.IADD R10, R3, 0x1, -R10 ;  /* 0x00000001030a7824 */ /* 0x000fe200078e0a0a */
[----:B------:R-:W-:Y:S01]  /*0c70*/  LEA.HI R3, R0, R9, RZ, 0x5 ;  /* 0x0000000900037211 */ /* 0x000fe200078f28ff */
[----:B------:R-:W-:Y:S01]  /*0c80*/  IMAD.SHL.U32 R4, R4, 0x8, RZ ;  /* 0x0000000804047824 */ /* 0x000fe200078e00ff */
[----:B------:R-:W-:Y:S01]  /*0c90*/  LOP3.LUT R12, R5, 0x7ffffffc, RZ, 0xc0, !PT ;  /* 0x7ffffffc050c7812 */ /* 0x000fe200078ec0ff */
[----:B------:R-:W-:Y:S01]  /*0ca0*/  IMAD.SHL.U32 R7, R10, 0x40, RZ ;  /* 0x000000400a077824 */ /* 0x000fe200078e00ff */
[--C-:B------:R-:W-:Y:S01]  /*0cb0*/  SHF.R.S32.HI R0, RZ, 0x2, R5.reuse ;  /* 0x00000002ff007819 */ /* 0x100fe20000011405 */
[----:B------:R-:W-:Y:S01]  /*0cc0*/  STL [R1+0x8], R20 ;  /* 0x0000081401007387 */ /* 0x000fe20000100800 */
[----:B------:R-:W-:Y:S01]  /*0cd0*/  SHF.R.S32.HI R5, RZ, 0x1f, R5 ;  /* 0x0000001fff057819 */ /* 0x000fe20000011405 */
[----:B------:R-:W-:Y:S01]  /*0ce0*/  IMAD.IADD R12, R9, 0x1, -R12 ;  /* 0x00000001090c7824 */ /* 0x000fe200078e0a0c */
[----:B------:R-:W-:Y:S01]  /*0cf0*/  SHF.R.S32.HI R3, RZ, 0x5, R3 ;  /* 0x00000005ff037819 */ /* 0x000fe20000011403 */
[----:B------:R-:W-:Y:S01]  /*0d00*/  IMAD.IADD R16, R13, 0x1, -R16 ;  /* 0x000000010d107824 */ /* 0x000fe200078e0a10 */
[----:B------:R-:W-:Y:S01]  /*0d10*/  LEA.HI R5, R5, R0, RZ, 0x3 ;  /* 0x0000000005057211 */ /* 0x000fe200078f18ff */
[----:B------:R-:W-:Y:S01]  /*0d20*/  IMAD.SHL.U32 R190, R12, 0x2, RZ ;  /* 0x000000020cbe7824 */ /* 0x000fe200078e00ff */
[----:B------:R-:W-:Y:S01]  /*0d30*/  LOP3.LUT R7, R7, 0x1c0, RZ, 0xc0, !PT ;  /* 0x000001c007077812 */ /* 0x000fe200078ec0ff */
[C---:B------:R-:W-:Y:S01]  /*0d40*/  VIADD R196, R18.reuse, 0xc0 ;  /* 0x000000c012c47836 */ /* 0x040fe20000000000 */
[----:B------:R-:W-:Y:S01]  /*0d50*/  LOP3.LUT R5, R5, 0xfffffff8, RZ, 0xc0, !PT ;  /* 0xfffffff805057812 */ /* 0x000fe200078ec0ff */
[----:B------:R-:W-:Y:S01]  /*0d60*/  VIADD R195, R18, 0x100 ;  /* 0x0000010012c37836 */ /* 0x000fe20000000000 */
[----:B------:R-:W-:Y:S01]  /*0d70*/  LOP3.LUT R9, R8, 0x7ffffe00, RZ, 0xc0, !PT ;  /* 0x7ffffe0008097812 */ /* 0x000fe200078ec0ff */
[--C-:B------:R-:W-:Y:S01]  /*0d80*/  IMAD.U32 R8, R15, 0x40, R4.reuse ;  /* 0x000000400f087824 */ /* 0x100fe200078e0004 */
[----:B------:R-:W-:Y:S01]  /*0d90*/  LOP3.LUT R4, R7, 0x8, R4, 0xf8, !PT ;  /* 0x0000000807047812 */ /* 0x000fe200078ef804 */
[----:B------:R-:W-:Y:S01]  /*0da0*/  IMAD.IADD R0, R0, 0x1, -R5 ;  /* 0x0000000100007824 */ /* 0x000fe200078e0a05 */
[----:B------:R-:W-:Y:S01]  /*0db0*/  SHF.R.U32.HI R7, RZ, 0x3, R7 ;  /* 0x00000003ff077819 */ /* 0x000fe20000011607 */
[----:B------:R-:W-:Y:S01]  /*0dc0*/  IMAD R9, R6, 0x400, R9 ;  /* 0x0000040006097824 */ /* 0x000fe200078e0209 */
[----:B------:R-:W-:Y:S01]  /*0dd0*/  STL [R1+0x2c], R8 ;  /* 0x00002c0801007387 */ /* 0x000fe20000100800 */
[----:B------:R-:W-:Y:S01]  /*0de0*/  IMAD R19, R3, 0x10, R0 ;  /* 0x0000001003137824 */ /* 0x000fe200078e0200 */
[----:B------:R-:W-:Y:S01]  /*0df0*/  LOP3.LUT R0, R2, 0xfffffe, RZ, 0xc0, !PT ;  /* 0x00fffffe02007812 */ /* 0x000fe200078ec0ff */
[----:B------:R-:W-:Y:S01]  /*0e00*/  IMAD.MOV.U32 R6, RZ, RZ, R14 ;  /* 0x000000ffff067224 */ /* 0x000fe200078e000e */
[----:B------:R-:W-:Y:S01]  /*0e10*/  LOP3.LUT R4, R4, R7, RZ, 0x3c, !PT ;  /* 0x0000000704047212 */ /* 0x000fe200078e3cff */
[----:B------:R-:W-:Y:S01]  /*0e20*/  IMAD.MOV.U32 R2, RZ, RZ, RZ ;  /* 0x000000ffff027224 */ /* 0x000fe200078e00ff */
[----:B------:R-:W-:Y:S01]  /*0e30*/  R2P PR, R10, 0x6 ;  /* 0x000000060a007804 */ /* 0x000fe20000000000 */
[----:B------:R-:W-:-:S02]  /*0e40*/  IMAD.IADD R0, R20, 0x1, -R0 ;  /* 0x0000000114007824 */ /* 0x000fc400078e0a00 */
[----:B------:R-:W-:Y:S02]  /*0e50*/  IMAD.IADD R4, R9, 0x1, R4 ;  /* 0x0000000109047824 */ /* 0x000fe400078e0204 */
[----:B------:R-:W-:Y:S01]  /*0e60*/  IMAD.SHL.U32 R3, R0, 0x100, RZ ;  /* 0x0000010000037824 */ /* 0x000fe200078e00ff */
[----:B------:R-:W-:Y:S01]  /*0e70*/  SEL R188, R188, 0xffffffe0, !P1 ;  /* 0xffffffe0bcbc7807 */ /* 0x000fe20004800000 */
[----:B------:R-:W-:Y:S01]  /*0e80*/  VIADD R0, R18, 0x180 ;  /* 0x0000018012007836 */ /* 0x000fe20000000000 */
[----:B------:R-:W-:Y:S01]  /*0e90*/  SHF.R.S32.HI R0, RZ, 0x1f, R198 ;  /* 0x0000001fff007819 */ /* 0x000fe200000114c6 */
[----:B------:R-:W-:Y:S01]  /*0ea0*/  IMAD.IADD R23, R190, 0x1, R3 ;  /* 0x00000001be177824 */ /* 0x000fe200078e0203 */
[----:B------:R0:W-:Y:S01]  /*0eb0*/  STL [R1+0x28], R3 ;  /* 0x0000280301007387 */ /* 0x0001e20000100800 */
[----:B------:R-:W-:Y:S02]  /*0ec0*/  IMAD R184, R4, 0x2, R17 ;  /* 0x0000000204b87824 */ /* 0x000fe400078e0211 */
[C---:B------:R-:W-:Y:S01]  /*0ed0*/  VIADD R0, R23.reuse, 0x10 ;  /* 0x0000001017007836 */ /* 0x040fe20000000000 */
[----:B------:R-:W-:Y:S01]  /*0ee0*/  SHF.R.S32.HI R5, RZ, 0x1f, R23 ;  /* 0x0000001fff057819 */ /* 0x000fe20000011417 */
[----:B------:R-:W-:-:S02]  /*0ef0*/  VIADD R228, R23, 0x20 ;  /* 0x0000002017e47836 */ /* 0x000fc40000000000 */
[C---:B------:R-:W-:Y:S01]  /*0f00*/  VIADD R227, R23.reuse, 0x28 ;  /* 0x0000002817e37836 */ /* 0x040fe20000000000 */
[----:B------:R-:W-:Y:S01]  /*0f10*/  SHF.R.S32.HI R0, RZ, 0x1f, R0 ;  /* 0x0000001fff007819 */ /* 0x000fe20000011400 */
[C---:B------:R-:W-:Y:S02]  /*0f20*/  VIADD R225, R23.reuse, 0x38 ;  /* 0x0000003817e17836 */ /* 0x040fe40000000000 */
[----:B0-----:R-:W-:Y:S01]  /*0f30*/  VIADD R3, R18, 0x1c0 ;  /* 0x000001c012037836 */ /* 0x001fe20000000000 */
[----:B------:R-:W-:Y:S01]  /*0f40*/  SHF.R.S32.HI R0, RZ, 0x1f, R227 ;  /* 0x0000001fff007819 */ /* 0x000fe200000114e3 */
        /* <DEDUP_REMOVED lines=61> */
[----:B------:R-:W-:Y:S02]  /*1320*/  IMAD R191, R16, 0x8, R19 ;  /* 0x0000000810bf7824 */ /* 0x000fe400078e0213 */
[----:B------:R-:W-:-:S07]  /*1330*/  IMAD.IADD R188, R188, 0x1, R187 ;  /* 0x00000001bcbc7824 */ /* 0x000fce00078e02bb */
.L_x_8382:
[----:B------:R-:W-:Y:S01]  /*1340*/  ULDC.64 UR6, c[0x0][0xd88] ;  /* 0x0003620000067ab9 */ /* 0x000fe20000000a00 */
[----:B------:R-:W-:Y:S01]  /*1350*/  ULDC.64 UR8, c[0x0][0xb10] ;  /* 0x0002c40000087ab9 */ /* 0x000fe20000000a00 */
[----:B------:R-:W-:Y:S01]  /*1360*/  UIMAD.WIDE UR6, UR5, 0x4, UR6 ;  /* 0x00000004050678a5 */ /* 0x000fe2000f8e0206 */
[----:B012---:R-:W0:Y:S05]  /*1370*/  LDC.64 R10, c[0x0][0x418] ;  /* 0x00010600ff0a7b82 */ /* 0x007e2a0000000a00 */
[----:B------:R-:W-:Y:S02]  /*1380*/  IMAD.U32 R192, RZ, RZ, UR6 ;  /* 0x00000006ffc07e24 */ /* 0x000fe4000f8e00ff */
[----:B------:R-:W-:Y:S01]  /*1390*/  IMAD.U32 R193, RZ, RZ, UR7 ;  /* 0x00000007ffc17e24 */ /* 0x000fe2000f8e00ff */
[----:B------:R-:W-:Y:S01]  /*13a0*/  ULDC.64 UR6, c[0x0][0xb20] ;  /* 0x0002c80000067ab9 */ /* 0x000fe20000000a00 */
[----:B------:R-:W1:Y:S03]  /*13b0*/  LDC R3, c[0x0][0x424] ;  /* 0x00010900ff037b82 */ /* 0x000e660000000800 */
[----:B------:R-:W2:Y:S01]  /*13c0*/  LDG.E R192, desc[UR42][R192.64] ;  /* 0x0000002ac0c07981 */ /* 0x000ea2000c1e1900 */
[----:B------:R-:W-:Y:S01]  /*13d0*/  ISETP.NE.U32.AND P1, PT, RZ, UR6, PT ;  /* 0x00000006ff007c0c */ /* 0x000fe2000bf25070 */
[----:B------:R-:W-:Y:S01]  /*13e0*/  IMAD.MOV.U32 R7, RZ, RZ, RZ ;  /* 0x000000ffff077224 */ /* 0x000fe200078e00ff */
[----:B------:R-:W-:-:S02]  /*13f0*/  ISETP.NE.U32.AND P0, PT, RZ, UR8, PT ;  /* 0x00000008ff007c0c */ /* 0x000fc4000bf05070 */
[----:B------:R-:W-:Y:S01]  /*1400*/  ISETP.NE.AND.EX P1, PT, RZ, UR7, PT, P1 ;  /* 0x00000007ff007c0c */ /* 0x000fe2000bf25310 */
[----:B---3--:R-:W3:Y:S01]  /*1410*/  LDC R186, c[0x0][0x2f0] ;  /* 0x0000bc00ffba7b82 */ /* 0x008ee20000000800 */
[----:B------:R-:W-:Y:S02]  /*1420*/  ISETP.NE.AND.EX P0, PT, RZ, UR9, PT, P0 ;  /* 0x00000009ff007c0c */ /* 0x000fe4000bf05300 */
[----:B--2---:R-:W-:-:S09]  /*1430*/  SHF.R.S32.HI R200, RZ, 0x1f, R192 ;  /* 0x0000001fffc87819 */ /* 0x004fd200000114c0 */
[----:B----4-:R-:W-:-:S04]  /*1440*/  @P1 LEA R4, P2, R192, UR6, 0x2 ;  /* 0x00000006c0041c11 */ /* 0x010fc8000f8410ff */
[C---:B------:R-:W-:Y:S02]  /*1450*/  @P1 LEA.HI.X R5, R192.reuse, UR7, R200, 0x2, P2 ;  /* 0x00000007c0051c11 */ /* 0x040fe400090f14c8 */
[----:B------:R-:W-:-:S03]  /*1460*/  @P0 LEA R8, P2, R192, UR8, 0x2 ;  /* 0x00000008c0080c11 */ /* 0x000fc6000f8410ff */
[----:B-----5:R2:W5:Y:S01]  /*1470*/  @P1 LDG.E R7, desc[UR42][R4.64] ;  /* 0x0000002a04071981 */ /* 0x020562000c1e1900 */
[----:B------:R-:W-:Y:S01]  /*1480*/  @P0 LEA.HI.X R9, R192, UR9, R200, 0x2, P2 ;  /* 0x00000009c0090c11 */ /* 0x000fe200090f14c8 */
[----:B------:R-:W-:-:S04]  /*1490*/  ULDC.64 UR8, c[0x0][0xb18] ;  /* 0x0002c60000087ab9 */ /* 0x000fc80000000a00 */
[----:B------:R2:W5:Y:S01]  /*14a0*/  @P0 LDG.E R185, desc[UR42][R8.64] ;  /* 0x0000002a08b90981 */ /* 0x000562000c1e1900 */
[----:B0-----:R-:W-:Y:S02]  /*14b0*/  ISETP.NE.U32.AND P1, PT, R10, RZ, PT ;  /* 0x000000ff0a00720c */ /* 0x001fe40003f25070 */
[----:B------:R-:W-:Y:S02]  /*14c0*/  ISETP.NE.U32.AND P2, PT, RZ, UR8, PT ;  /* 0x00000008ff007c0c */ /* 0x000fe4000bf45070 */
[C---:B------:R-:W-:Y:S02]  /*14d0*/  LOP3.LUT R0, R6.reuse, 0xff000000, RZ, 0xc0, !PT ;  /* 0xff00000006007812 */ /* 0x040fe400078ec0ff */
[----:B------:R-:W-:Y:S02]  /*14e0*/  ISETP.NE.AND.EX P1, PT, R11, RZ, PT, P1 ;  /* 0x000000ff0b00720c */ /* 0x000fe40003f25310 */
[----:B------:R-:W-:Y:S02]  /*14f0*/  ISETP.NE.AND.EX P2, PT, RZ, UR9, PT, P2 ;  /* 0x00000009ff007c0c */ /* 0x000fe4000bf45320 */
[----:B------:R-:W-:-:S02]  /*1500*/  LOP3.LUT R193, R6, 0xffff, RZ, 0xc0, !PT ;  /* 0x0000ffff06c17812 */ /* 0x000fc400078ec0ff */
[----:B------:R-:W-:Y:S02]  /*1510*/  LOP3.LUT R199, R6, 0xff0000, RZ, 0xc0, !PT ;  /* 0x00ff000006c77812 */ /* 0x000fe400078ec0ff */
[----:B------:R-:W-:Y:S02]  /*1520*/  SHF.R.U32.HI R0, RZ, 0x8, R0 ;  /* 0x00000008ff007819 */ /* 0x000fe40000011600 */
[----:B-1----:R-:W-:Y:S01]  /*1530*/  SEL R3, R3, 0x1, P1 ;  /* 0x0000000103037807 */ /* 0x002fe20000800000 */
[----:B--23--:R-:W-:Y:S06]  /*1540*/  @P0 BRA `(.L_x_8319) ;  /* 0x0000000000280947 */ /* 0x00cfec0003800000 */
[----:B------:R-:W-:Y:S01]  /*1550*/  ULDC.64 UR6, c[0x0][0xaf8] ;  /* 0x0002be0000067ab9 */ /* 0x000fe20000000a00 */
[----:B-----5:R-:W0:Y:S01]  /*1560*/  LDC R185, c[0x0][0x288] ;  /* 0x0000a200ffb97b82 */ /* 0x020e220000000800 */
[----:B------:R-:W-:-:S04]  /*1570*/  ISETP.NE.U32.AND P0, PT, RZ, UR6, PT ;  /* 0x00000006ff007c0c */ /* 0x000fc8000bf05070 */
[----:B------:R-:W-:-:S13]  /*1580*/  ISETP.NE.AND.EX P0, PT, RZ, UR7, PT, P0 ;  /* 0x00000007ff007c0c */ /* 0x000fda000bf05300 */
[----:B------:R-:W-:Y:S05]  /*1590*/  @!P0 BRA `(.L_x_8319) ;  /* 0x0000000000148947 */ /* 0x000fea0003800000 */
[----:B------:R-:W1:Y:S02]  /*15a0*/  LDC.64 R4, c[0x0][0xaf8] ;  /* 0x0002be00ff047b82 */ /* 0x000e640000000a00 */
[----:B-1----:R-:W-:-:S05]  /*15b0*/  IMAD.WIDE R4, R192, 0x4, R4 ;  /* 0x00000004c0047825 */ /* 0x002fca00078e0204 */
[----:B0-----:R-:W2:Y:S04]  /*15c0*/  LDG.E R185, desc[UR42][R4.64] ;  /* 0x0000002a04b97981 */ /* 0x001ea8000c1e1900 */
[----:B------:R-:W2:Y:S02]  /*15d0*/  LDG.E R6, desc[UR42][R4.64+0x4] ;  /* 0x0000042a04067981 */ /* 0x000ea4000c1e1900 */
[----:B--2---:R-:W-:-:S07]  /*15e0*/  IMAD.IADD R185, R6, 0x1, -R185 ;  /* 0x0000000106b97824 */ /* 0x004fce00078e0ab9 */
.L_x_8319:
[----:B------:R-:W-:Y:S01]  /*15f0*/  LEA.HI R199, R199, R0, RZ, 0x10 ;  /* 0x00000000c7c77211 */ /* 0x000fe200078f80ff */
[----:B------:R-:W-:Y:S01]  /*1600*/  IMAD R186, R3, R186, RZ ;  /* 0x000000ba03ba7224 */ /* 0x000fe200078e02ff */
[----:B------:R-:W-:Y:S06]  /*1610*/  @!P2 BRA `(.L_x_8320) ;  /* 0x000000000010a947 */ /* 0x000fec0003800000 */
[----:B------:R-:W-:-:S04]  /*1620*/  LEA R4, P0, R192, UR8, 0x2 ;  /* 0x00000008c0047c11 */ /* 0x000fc8000f8010ff */
[----:B------:R-:W-:-:S05]  /*1630*/  LEA.HI.X R5, R192, UR9, R200, 0x2, P0 ;  /* 0x00000009c0057c11 */ /* 0x000fca00080f14c8 */
[----:B------:R1:W5:Y:S01]  /*1640*/  LDG.E R186, desc[UR42][R4.64] ;  /* 0x0000002a04ba7981 */ /* 0x000362000c1e1900 */
[----:B------:R-:W-:Y:S05]  /*1650*/  BRA `(.L_x_8321) ;  /* 0x0000000000247947 */ /* 0x000fea0003800000 */
.L_x_8320:
        /* <DEDUP_REMOVED lines=9> */
.L_x_8321:
[----:B------:R-:W-:Y:S01]  /*16f0*/  UISETP.NE.AND UP0, UPT, UR41, 0x1, UPT ;  /* 0x000000012900788c */ /* 0x000fe2000bf05270 */
[----:B-----5:R-:W-:Y:S01]  /*1700*/  IMAD.IADD R186, R186, 0x1, -R7 ;  /* 0x00000001baba7824 */ /* 0x020fe200078e0a07 */
[----:B------:R-:W-:-:S03]  /*1710*/  USHF.L.U32 UR39, UR4, 0x6, URZ ;  /* 0x0000000604277899 */ /* 0x000fc6000800063f */
[----:B------:R-:W-:Y:S01]  /*1720*/  VIADD R0, R186, 0x3f ;  /* 0x0000003fba007836 */ /* 0x000fe20000000000 */
[----:B------:R-:W-:-:S04]  /*1730*/  PLOP3.LUT P0, PT, PT, PT, UP0, 0x80, 0x0 ;  /* 0x000000000000781c */ /* 0x000fc80003f0f008 */
[----:B------:R-:W-:-:S04]  /*1740*/  SHF.R.S32.HI R3, RZ, 0x1f, R0 ;  /* 0x0000001fff037819 */ /* 0x000fc80000011400 */
[----:B------:R-:W-:-:S04]  /*1750*/  LEA.HI R3, R3, R0, RZ, 0x6 ;  /* 0x0000000003037211 */ /* 0x000fc800078f30ff */
[----:B------:R-:W-:Y:S01]  /*1760*/  SHF.R.S32.HI R6, RZ, 0x6, R3 ;  /* 0x00000006ff067819 */ /* 0x000fe20000011403 */
[----:B------:R-:W-:Y:S06]  /*1770*/  @!P0 BRA `(.L_x_8322) ;  /* 0x0000001c00fc8947 */ /* 0x000fec0003800000 */
[----:B------:R-:W2:Y:S01]  /*1780*/  LDC R0, c[0x0][0x448] ;  /* 0x00011200ff007b82 */ /* 0x000ea20000000800 */
[----:B------:R-:W-:Y:S01]  /*1790*/  UIADD3 UR4, UR39, 0x3f, URZ ;  /* 0x0000003f27047890 */ /* 0x000fe2000fffe03f */
[----:B0-----:R-:W-:Y:S02]  /*17a0*/  IADD3 R185, R186, 0x40, -R185 ;  /* 0x00000040bab97810 */ /* 0x001fe40007ffe8b9 */
[----:B------:R-:W-:Y:S02]  /*17b0*/  LOP3.LUT R8, R199, 0xff, RZ, 0xc0, !PT ;  /* 0x000000ffc7087812 */ /* 0x000fe400078ec0ff */
[----:B--2---:R-:W-:Y:S01]  /*17c0*/  ISETP.NE.AND P0, PT, R0, 0x1, PT ;  /* 0x000000010000780c */ /* 0x004fe20003f05270 */
[----:B------:R-:W-:-:S12]  /*17d0*/  IMAD.U32 R0, RZ, RZ, UR4 ;  /* 0x00000004ff007e24 */ /* 0x000fd8000f8e00ff */
[----:B------:R-:W0:Y:S08]  /*17e0*/  @P0 LDC R3, c[0x0][0x44c] ;  /* 0x00011300ff030b82 */ /* 0x000e300000000800 */
[----:B-1----:R-:W1:Y:S01]  /*17f0*/  @P0 LDC R4, c[0x0][0x450] ;  /* 0x00011400ff040b82 */ /* 0x002e620000000800 */
[----:B0-----:R-:W-:-:S05]  /*1800*/  @P0 IMAD.HI.U32 R3, R3, UR4, RZ ;  /* 0x0000000403030c27 */ /* 0x001fca000f8e00ff */
        /* <DEDUP_REMOVED lines=9> */
[----:B------:R-:W-:-:S04]  /*18a0*/  SHF.R.U32.HI R0, RZ, 0x10, R199 ;  /* 0x00000010ff007819 */ /* 0x000fc800000116c7 */
[----:B------:R-:W-:-:S13]  /*18b0*/  ISETP.NE.AND P0, PT, R0, RZ, PT ;  /* 0x000000ff0000720c */ /* 0x000fda0003f05270 */
[----:B------:R-:W0:Y:S02]  /*18c0*/  @!P0 LDC R0, c[0x0][0xae8] ;  /* 0x0002ba00ff008b82 */ /* 0x000e240000000800 */
[-C--:B0-----:R-:W-:Y:S02]  /*18d0*/  IABS R7, R0.reuse ;  /* 0x0000000000077213 */ /* 0x081fe40000000000 */
        /* <DEDUP_REMOVED lines=26> */
.L_x_8323:
        /* <DEDUP_REMOVED lines=72> */
[----:B------:R-:W2:Y:S01]  /*1f00*/  LDL R4, [R1+0x8] ;  /* 0x0000080001047983 */ /* 0x000ea20000100800 */
        /* <DEDUP_REMOVED lines=9> */
[----:B------:R-:W-:Y:S01]  /*1fa0*/  UMOV UR7, 0x40000040 ;  /* 0x4000004000077882 */ /* 0x000fe20000000000 */
[----:B------:R-:W-:Y:S01]  /*1fb0*/  WARPGROUP.ARRIVE ;  /* 0x00000000000079c5 */ /* 0x000fe20000000000 */
        /* <DEDUP_REMOVED lines=12> */
[C---:B------:R-:W-:Y:S01]  /*2080*/  R2UR UR16, R5.reuse ;  /* 0x00000000051072ca */ /* 0x040fe200000e0000 */
[----:B------:R-:W-:Y:S01]  /*2090*/  VIADD R6, R5, 0x2 ;  /* 0x0000000205067836 */ /* 0x000fe20000000000 */
[----:B------:R-:W-:-:S04]  /*20a0*/  LOP3.LUT R3, R3, 0x2000000, RZ, 0xfc, !PT ;  /* 0x0200000003037812 */ /* 0x000fc800078efcff */
[----:B------:R-:W-:Y:S01]  /*20b0*/  R2UR UR12, R6 ;  /* 0x00000000060c72ca */ /* 0x000fe200000e0000 */
[----:B------:R-:W-:-:S04]  /*20c0*/  IMAD R4, R2, 0x1000, R3 ;  /* 0x0000100002047824 */ /* 0x000fc800078e0203 */
[C---:B------:R-:W-:Y:S01]  /*20d0*/  VIADD R6, R4.reuse, 0x80 ;  /* 0x0000008004067836 */ /* 0x040fe20000000000 */
[----:B------:R-:W-:-:S04]  /*20e0*/  R2UR UR18, R4 ;  /* 0x00000000041272ca */ /* 0x000fc800000e0000 */
[----:B------:R-:W-:Y:S01]  /*20f0*/  R2UR UR14, R6 ;  /* 0x00000000060e72ca */ /* 0x000fe200000e0000 */
[C---:B------:R-:W-:Y:S02]  /*2100*/  VIADD R6, R5.reuse, 0x4 ;  /* 0x0000000405067836 */ /* 0x040fe40000000000 */
[----:B------:R-:W-:-:S03]  /*2110*/  VIADD R5, R5, 0x6 ;  /* 0x0000000605057836 */ /* 0x000fc60000000000 */
[----:B------:R-:W-:Y:S01]  /*2120*/  R2UR UR8, R6 ;  /* 0x00000000060872ca */ /* 0x000fe200000e0000 */
[C---:B------:R-:W-:Y:S01]  /*2130*/  VIADD R6, R4.reuse, 0x100 ;  /* 0x0000010004067836 */ /* 0x040fe20000000000 */
[----:B------:R-:W-:Y:S01]  /*2140*/  R2UR UR4, R5 ;  /* 0x00000000050472ca */ /* 0x000fe200000e0000 */
[----:B------:R-:W-:Y:S01]  /*2150*/  HGMMA.64x256x16.F32.BF16 R24, gdesc[UR16].tnspB, RZ, !UPT, gsb0 ;  /* 0x43e00000101879f0 */ /* 0x000fe2000c0018ff */
[----:B------:R-:W-:Y:S02]  /*2160*/  VIADD R4, R4, 0x180 ;  /* 0x0000018004047836 */ /* 0x000fe40000000000 */
[----:B------:R-:W-:-:S03]  /*2170*/  R2UR UR10, R6 ;  /* 0x00000000060a72ca */ /* 0x000fc600000e0000 */
[----:B------:R-:W-:Y:S01]  /*2180*/  R2UR UR6, R4 ;  /* 0x00000000040672ca */ /* 0x000fe200000e0000 */
[----:B------:R-:W-:-:S05]  /*2190*/  IMAD.MOV.U32 R4, RZ, RZ, 0x1 ;  /* 0x00000001ff047424 */ /* 0x000fca00078e00ff */
[----:B------:R-:W-:-:S04]  /*21a0*/  SEL R4, R4, 0x2, !P0 ;  /* 0x0000000204047807 */ /* 0x000fc80004000000 */
[----:B------:R-:W-:-:S04]  /*21b0*/  LOP3.LUT R4, R4, 0x1, RZ, 0xfc, !PT ;  /* 0x0000000104047812 */ /* 0x000fc800078efcff */
[----:B------:R-:W-:Y:S01]  /*21c0*/  ISETP.NE.AND P1, PT, R4, 0x3, PT ;  /* 0x000000030400780c */ /* 0x000fe20003f25270 */
        /* <DEDUP_REMOVED lines=15> */
.L_x_8325:
[----:B------:R-:W0:Y:S01]  /*22c0*/  S2R R5, SR_CgaCtaId ;  /* 0x0000000000057919 */ /* 0x000e220000008800 */
[----:B------:R-:W-:Y:S01]  /*22d0*/  UIADD3 UR6, UR20, -0x2, URZ ;  /* 0xfffffffe14067890 */ /* 0x000fe2000fffe03f */
[----:B------:R-:W-:-:S04]  /*22e0*/  IMAD R4, R2, 0x8, R17 ;  /* 0x0000000802047824 */ /* 0x000fc800078e0211 */
[----:B------:R-:W-:Y:S01]  /*22f0*/  VIADD R4, R4, 0x38860 ;  /* 0x0003886004047836 */ /* 0x000fe20000000000 */
[----:B------:R-:W-:-:S04]  /*2300*/  ISETP.LE.AND P0, PT, R0, UR6, PT ;  /* 0x0000000600007c0c */ /* 0x000fc8000bf03270 */
[----:B0-----:R-:W-:-:S04]  /*2310*/  PRMT R4, R5, 0x654, R4 ;  /* 0x0000065405047816 */ /* 0x001fc80000000004 */
[----:B------:R0:W-:Y:S05]  /*2320*/  SYNCS.ARRIVE.TRANS64.RED.A1T0 RZ, [R4+URZ], RZ ;  /* 0x000000ff04ff79a7 */ /* 0x0001ea000810043f */
[----:B------:R-:W-:Y:S05]  /*2330*/  @!P0 BRA `(.L_x_8326) ;  /* 0x0000000800cc8947 */ /* 0x000fea0003800000 */
[----:B------:R-:W-:-:S05]  /*2340*/  UMOV UR20, UR6 ;  /* 0x0000000600147c82 */ /* 0x000fca0008000000 */
.L_x_8328:
        /* <DEDUP_REMOVED lines=9> */
[----:B------:R-:W-:Y:S01]  /*23e0*/  SEL R2, R2, RZ, P0 ;  /* 0x000000ff02027207 */ /* 0x000fe20000000000 */
        /* <DEDUP_REMOVED lines=139> */
[----:B------:R-:W-:Y:S02]  /*2ca0*/  R2UR UR6, R4 ;  /* 0x00000000040672ca */ /* 0x000fe400000e0000 */
[----:B------:R-:W-:Y:S01]  /*2cb0*/  SEL R4, RZ, 0x1, P0 ;  /* 0x00000001ff047807 */ /* 0x000fe20000000000 */
[----:B------:R-:W-:-:S02]  /*2cc0*/  WARPGROUP.DEPBAR.LE gsb0, 0x0 ;  /* 0x00008000000079c5 */ /* 0x000fc40000010000 */
[----:B------:R-:W-:-:S15]  /*2cd0*/  WARPGROUP.ARRIVE ;  /* 0x00000000000079c5 */ /* 0x000fde0000000000 */
[----:B------:R-:W-:-:S05]  /*2ce0*/  NOP ;  /* 0x0000000000007918 */ /* 0x000fca0000000000 */
        /* <DEDUP_REMOVED lines=9> */
[----:B------:R-:W-:Y:S01]  /*2d80*/  R2UR UR7, R4 ;  /* 0x00000000040772ca */ /* 0x000fe200000e0000 */
[----:B------:R-:W-:Y:S01]  /*2d90*/  UMOV UR6, UR20 ;  /* 0x0000001400067c82 */ /* 0x000fe20008000000 */
[----:B------:R-:W-:Y:S01]  /*2da0*/  UIADD3 UR20, UR20, -0x1, URZ ;  /* 0xffffffff14147890 */ /* 0x000fe2000fffe03f */
[----:B------:R-:W-:-:S10]  /*2db0*/  ISETP.LT.AND P0, PT, R0, UR6, PT ;  /* 0x0000000600007c0c */ /* 0x000fd4000bf01270 */
[----:B------:R-:W-:Y:S01]  /*2dc0*/  ULOP3.LUT UR37, UR37, UR7, URZ, 0x3c, !UPT ;  /* 0x0000000725257292 */ /* 0x000fe2000f8e3c3f */
[----:B------:R-:W-:Y:S02]  /*2dd0*/  WARPGROUP.DEPBAR.LE gsb0, 0x0 ;  /* 0x00008000000079c5 */ /* 0x000fe40000010000 */
[----:B------:R-:W-:Y:S06]  /*2de0*/  BAR.ARV 0xf, 0x100 ;  /* 0x03c4000000007b1d */ /* 0x000fec0000002000 */
[----:B------:R-:W-:Y:S05]  /*2df0*/  @!P1 BRA `(.L_x_8327) ;  /* 0x0000000000049947 */ /* 0x000fea0003800000 */
[----:B------:R-:W-:Y:S01]  /*2e00*/  BPT.TRAP 0x1 ;  /* 0x000000040000795c */ /* 0x000fe20000300000 */
.L_x_8327:
[----:B------:R-:W0:Y:S01]  /*2e10*/  S2R R5, SR_CgaCtaId ;  /* 0x0000000000057919 */ /* 0x000e220000008800 */
[----:B------:R-:W-:-:S04]  /*2e20*/  IMAD R4, R2, 0x8, R17 ;  /* 0x0000000802047824 */ /* 0x000fc800078e0211 */
[----:B------:R-:W-:-:S05]  /*2e30*/  VIADD R4, R4, 0x38860 ;  /* 0x0003886004047836 */ /* 0x000fca0000000000 */
[----:B0-----:R-:W-:-:S04]  /*2e40*/  PRMT R4, R5, 0x654, R4 ;  /* 0x0000065405047816 */ /* 0x001fc80000000004 */
[----:B------:R1:W-:Y:S01]  /*2e50*/  SYNCS.ARRIVE.TRANS64.RED.A1T0 RZ, [R4+URZ], RZ ;  /* 0x000000ff04ff79a7 */ /* 0x0003e2000810043f */
[----:B------:R-:W-:Y:S05]  /*2e60*/  @P0 BRA `(.L_x_8328) ;  /* 0xfffffff400380947 */ /* 0x000fea000383ffff */
.L_x_8326:
[----:B------:R-:W-:Y:S01]  /*2e70*/  BAR.SYNC.DEFER_BLOCKING 0xe, 0x100 ;  /* 0x0384000000007b1d */ /* 0x000fe20000010000 */
[C---:B------:R-:W-:Y:S01]  /*2e80*/  IMAD R0, R2.reuse, 0x40, R19 ;  /* 0x0000004002007824 */ /* 0x040fe200078e0213 */
[----:B------:R-:W-:Y:S01]  /*2e90*/  PLOP3.LUT P0, PT, PT, PT, PT, 0x8, 0x0 ;  /* 0x000000000000781c */ /* 0x000fe20003f0e170 */
[----:B------:R-:W-:Y:S02]  /*2ea0*/  VIADD R2, R2, 0x1 ;  /* 0x0000000102027836 */ /* 0x000fe40000000000 */
[----:B------:R-:W-:Y:S02]  /*2eb0*/  IMAD R17, R0, 0x4, R17 ;  /* 0x0000000400117824 */ /* 0x000fe400078e0211 */
[----:B------:R-:W-:Y:S01]  /*2ec0*/  IMAD.MOV.U32 R20, RZ, RZ, RZ ;  /* 0x000000ffff147224 */ /* 0x000fe200078e00ff */
[----:B------:R-:W-:-:S04]  /*2ed0*/  ISETP.NE.AND P1, PT, R2, 0x2, PT ;  /* 0x000000020200780c */ /* 0x000fc80003f25270 */
[----:B------:R-:W-:Y:S01]  /*2ee0*/  SEL R2, R2, RZ, P1 ;  /* 0x000000ff02027207 */ /* 0x000fe20000800000 */
[----:B------:R-:W2:Y:S04]  /*2ef0*/  LDS R3, [R17+0x38400] ;  /* 0x0384000011037984 */ /* 0x000ea80000000800 */
[----:B------:R-:W3:Y:S01]  /*2f00*/  LDS R0, [R17+0x38420] ;  /* 0x0384200011007984 */ /* 0x000ee20000000800 */
        /* <DEDUP_REMOVED lines=65> */
[-C--:B---3--:R-:W-:Y:S01]  /*3320*/  FMUL.FTZ R26, R26, R0.reuse ;  /* 0x000000001a1a7220 */ /* 0x088fe20000410000 */
[-C--:B------:R-:W-:Y:S01]  /*3330*/  FMUL.FTZ R27, R27, R0.reuse ;  /* 0x000000001b1b7220 */ /* 0x080fe20000410000 */
        /* <DEDUP_REMOVED lines=64> */
[----:B------:R-:W-:Y:S01]  /*3740*/  ULOP3.LUT UR37, UR37, UR4, URZ, 0x3c, !UPT ;  /* 0x0000000425257292 */ /* 0x000fe2000f8e3c3f */
[----:B------:R-:W-:Y:S06]  /*3750*/  BAR.ARV 0xf, 0x100 ;  /* 0x03c4000000007b1d */ /* 0x000fec0000002000 */
[----:B------:R-:W-:Y:S05]  /*3760*/  BRA `(.L_x_8324) ;  /* 0x000000ac00807947 */ /* 0x000fea0003800000 */
.L_x_8322:
[----:B------:R-:W2:Y:S01]  /*3770*/  LDC R0, c[0x0][0x448] ;  /* 0x00011200ff007b82 */ /* 0x000ea20000000800 */
[----:B------:R-:W-:Y:S01]  /*3780*/  UIADD3 UR4, UR39, 0x3f, URZ ;  /* 0x0000003f27047890 */ /* 0x000fe2000fffe03f */
[----:B01----:R-:W-:Y:S02]  /*3790*/  IADD3 R5, R186, 0x40, -R185 ;  /* 0x00000040ba057810 */ /* 0x003fe40007ffe8b9 */
[----:B------:R-:W-:Y:S02]  /*37a0*/  LOP3.LUT R16, R16, 0xfffffffd, RZ, 0xc0, !PT ;  /* 0xfffffffd10107812 */ /* 0x000fe400078ec0ff */
[----:B--2---:R-:W-:-:S13]  /*37b0*/  ISETP.NE.AND P0, PT, R0, 0x1, PT ;  /* 0x000000010000780c */ /* 0x004fda0003f05270 */
[----:B------:R-:W0:Y:S01]  /*37c0*/  @P0 LDC R0, c[0x0][0x44c] ;  /* 0x00011300ff000b82 */ /* 0x000e220000000800 */
[----:B------:R-:W-:-:S07]  /*37d0*/  @P0 LOP3.LUT R16, R16, 0x2, RZ, 0xfc, !PT ;  /* 0x0000000210100812 */ /* 0x000fce00078efcff */
[----:B------:R-:W1:Y:S01]  /*37e0*/  @P0 LDC R4, c[0x0][0x450] ;  /* 0x00011400ff040b82 */ /* 0x000e620000000800 */
[----:B0-----:R-:W-:-:S04]  /*37f0*/  @P0 IMAD.HI.U32 R3, R0, UR4, RZ ;  /* 0x0000000400030c27 */ /* 0x001fc8000f8e00ff */
[----:B------:R-:W-:Y:S01]  /*3800*/  IMAD.U32 R0, RZ, RZ, UR4 ;  /* 0x00000004ff007e24 */ /* 0x000fe2000f8e00ff */
[----:B------:R-:W-:Y:S01]  /*3810*/  UMOV UR4, URZ ;  /* 0x0000003f00047c82 */ /* 0x000fe20008000000 */
[----:B-1----:R-:W-:-:S05]  /*3820*/  @P0 SHF.R.U32.HI R0, RZ, R4, R3 ;  /* 0x00000004ff000219 */ /* 0x002fca0000011603 */
[----:B------:R-:W-:-:S05]  /*3830*/  IMAD.IADD R0, R5, 0x1, R0 ;  /* 0x0000000105007824 */ /* 0x000fca00078e0200 */
[----:B------:R-:W-:-:S04]  /*3840*/  SHF.R.S32.HI R3, RZ, 0x1f, R0 ;  /* 0x0000001fff037819 */ /* 0x000fc80000011400 */
[----:B------:R-:W-:Y:S02]  /*3850*/  LEA.HI R3, R3, R0, RZ, 0x6 ;  /* 0x0000000003037211 */ /* 0x000fe400078f30ff */
[----:B------:R-:W-:Y:S02]  /*3860*/  LOP3.LUT R0, R199, 0xff, RZ, 0xc0, !PT ;  /* 0x000000ffc7007812 */ /* 0x000fe400078ec0ff */
[----:B------:R-:W-:Y:S02]  /*3870*/  SHF.R.S32.HI R3, RZ, 0x6, R3 ;  /* 0x00000006ff037819 */ /* 0x000fe40000011403 */
[----:B------:R-:W-:Y:S02]  /*3880*/  R2UR UR38, R0 ;  /* 0x00000000002672ca */ /* 0x000fe400000e0000 */
[----:B------:R-:W-:-:S04]  /*3890*/  VIMNMX R6, R6, R3, PT ;  /* 0x0000000306067248 */ /* 0x000fc80003fe0100 */
[----:B------:R-:W-:-:S13]  /*38a0*/  ISETP.GE.AND P0, PT, R6, 0x1, PT ;  /* 0x000000010600780c */ /* 0x000fda0003f06270 */
[----:B------:R-:W-:Y:S05]  /*38b0*/  @!P0 BRA `(.L_x_8329) ;  /* 0x0000000000948947 */ /* 0x000fea0003800000 */
[----:B------:R-:W-:Y:S01]  /*38c0*/  SHF.R.U32.HI R5, RZ, 0x10, R199 ;  /* 0x00000010ff057819 */ /* 0x000fe200000116c7 */
[----:B------:R-:W-:-:S03]  /*38d0*/  UMOV UR4, URZ ;  /* 0x0000003f00047c82 */ /* 0x000fc60008000000 */
[----:B------:R-:W-:-:S13]  /*38e0*/  ISETP.NE.AND P0, PT, R5, RZ, PT ;  /* 0x000000ff0500720c */ /* 0x000fda0003f05270 */
[----:B------:R-:W0:Y:S02]  /*38f0*/  @!P0 LDC R5, c[0x0][0xae8] ;  /* 0x0002ba00ff058b82 */ /* 0x000e240000000800 */
[-C--:B0-----:R-:W-:Y:S02]  /*3900*/  IABS R0, R5.reuse ;  /* 0x0000000500007213 */ /* 0x081fe40000000000 */
[----:B------:R-:W-:Y:S02]  /*3910*/  IABS R8, R5 ;  /* 0x0000000500087213 */ /* 0x000fe40000000000 */
[----:B------:R-:W-:Y:S02]  /*3920*/  R2UR UR8, R0 ;  /* 0x00000000000872ca */ /* 0x000fe400000e0000 */
[C---:B------:R-:W-:Y:S02]  /*3930*/  IADD3 R0, R5.reuse, -0x1, R6 ;  /* 0xffffffff05007810 */ /* 0x040fe40007ffe006 */
[----:B------:R-:W-:-:S02]  /*3940*/  R2UR UR9, R5 ;  /* 0x00000000050972ca */ /* 0x000fc400000e0000 */
[----:B------:R-:W-:Y:S02]  /*3950*/  IABS R7, R0 ;  /* 0x0000000000077213 */ /* 0x000fe40000000000 */
[----:B------:R-:W-:Y:S02]  /*3960*/  LOP3.LUT R0, R0, R5, RZ, 0x3c, !PT ;  /* 0x0000000500007212 */ /* 0x000fe400078e3cff */
[----:B------:R-:W-:-:S03]  /*3970*/  R2UR UR7, R7 ;  /* 0x00000000070772ca */ /* 0x000fc600000e0000 */
[----:B------:R-:W0:Y:S04]  /*3980*/  I2F.RP R3, UR8 ;  /* 0x0000000800037d06 */ /* 0x000e280008209400 */
[----:B------:R-:W-:-:S06]  /*3990*/  UISETP.NE.AND UP0, UPT, UR9, URZ, UPT ;  /* 0x0000003f0900728c */ /* 0x000fcc000bf05270 */
[----:B------:R-:W-:Y:S01]  /*39a0*/  PLOP3.LUT P0, PT, PT, PT, UP0, 0x80, 0x0 ;  /* 0x000000000000781c */ /* 0x000fe20003f0f008 */
        /* <DEDUP_REMOVED lines=16> */
[----:B------:R-:W-:Y:S01]  /*3ab0*/  UISETP.GE.AND UP2, UPT, UR6, URZ, UPT ;  /* 0x0000003f0600728c */ /* 0x000fe2000bf46270 */
[----:B------:R-:W-:-:S08]  /*3ac0*/  @!P0 R2UR UR6, R5 ;  /* 0x00000000050682ca */ /* 0x000fd000000e0000 */
[----:B------:R-:W-:-:S07]  /*3ad0*/  @UP1 UIADD3 UR5, UR5, 0x1, URZ ;  /* 0x0000000105051890 */ /* 0x000fce000fffe03f */
[----:B------:R-:W-:Y:S02]  /*3ae0*/  UMOV UR4, UR5 ;  /* 0x0000000500047c82 */ /* 0x000fe40008000000 */
[----:B------:R-:W-:Y:S02]  /*3af0*/  @!UP2 UIADD3 UR4, -UR4, URZ, URZ ;  /* 0x0000003f0404a290 */ /* 0x000fe4000fffe13f */
[----:B------:R-:W-:-:S12]  /*3b00*/  @!UP0 ULOP3.LUT UR4, URZ, UR6, URZ, 0x33, !UPT ;  /* 0x000000063f048292 */ /* 0x000fd8000f8e333f */
.L_x_8329:
[----:B------:R-:W-:Y:S02]  /*3b10*/  UIMAD UR38, UR38, UR4, URZ ;  /* 0x00000004262672a4 */ /* 0x000fe4000f8e023f */
[----:B------:R-:W-:Y:S01]  /*3b20*/  IMAD.U32 R3, RZ, RZ, UR4 ;  /* 0x00000004ff037e24 */ /* 0x000fe2000f8e00ff */
[----:B------:R-:W-:Y:S01]  /*3b30*/  PLOP3.LUT P0, PT, PT, PT, PT, 0x80, 0x0 ;  /* 0x000000000000781c */ /* 0x000fe20003f0f070 */
[----:B------:R-:W-:Y:S01]  /*3b40*/  IMAD.MOV.U32 R20, RZ, RZ, RZ ;  /* 0x000000ffff147224 */ /* 0x000fe200078e00ff */
[----:B------:R-:W-:Y:S02]  /*3b50*/  CS2R R150, SRZ ;  /* 0x0000000000967805 */ /* 0x000fe4000001ff00 */
[----:B------:R-:W-:Y:S02]  /*3b60*/  CS2R R148, SRZ ;  /* 0x0000000000947805 */ /* 0x000fe4000001ff00 */
[----:B------:R-:W-:Y:S01]  /*3b70*/  VIADDMNMX R168, R3, UR38, R6, PT ;  /* 0x0000002603a87c46 */ /* 0x000fe2000b800106 */
[----:B------:R-:W-:Y:S01]  /*3b80*/  IMAD.MOV.U32 R3, RZ, RZ, RZ ;  /* 0x000000ffff037224 */ /* 0x000fe200078e00ff */
[----:B------:R-:W-:-:S02]  /*3b90*/  CS2R R146, SRZ ;  /* 0x0000000000927805 */ /* 0x000fc4000001ff00 */
[----:B------:R-:W-:Y:S02]  /*3ba0*/  CS2R R144, SRZ ;  /* 0x0000000000907805 */ /* 0x000fe4000001ff00 */
[----:B------:R-:W-:Y:S02]  /*3bb0*/  ISETP.GT.AND P1, PT, R168, UR38, PT ;  /* 0x00000026a8007c0c */ /* 0x000fe4000bf24270 */
        /* <DEDUP_REMOVED lines=61> */
[----:B------:R-:W2:Y:S04]  /*3f90*/  LDL R0, [R1+0x8] ;  /* 0x0000080001007983 */ /* 0x000ea80000100800 */
        /* <DEDUP_REMOVED lines=28> */
.L_x_8330:
        /* <DEDUP_REMOVED lines=10> */
[----:B------:R-:W0:Y:S02]  /*4200*/  SYNCS.PHASECHK.TRANS64.TRYWAIT P1, [R17+URZ+0x38800], R6 ;  /* 0x03880006110075a7 */ /* 0x000e24000802017f */
[----:B0-----:R-:W-:Y:S05]  /*4210*/  @!P1 BRA `(.L_x_8331) ;  /* 0x0000015c007c9947 */ /* 0x001fea0003800000 */
.L_x_8475:
[----:B------:R-:W-:Y:S05]  /*4220*/  @!P0 BRA `(.L_x_8332) ;  /* 0x0000000000048947 */ /* 0x000fea0003800000 */
[----:B------:R-:W-:Y:S01]  /*4230*/  BPT.TRAP 0x1 ;  /* 0x000000040000795c */ /* 0x000fe20000300000 */
.L_x_8332:
[----:B------:R-:W-:Y:S02]  /*4240*/  IMAD.U32 R8, RZ, RZ, UR37 ;  /* 0x00000025ff087e24 */ /* 0x000fe4000f8e00ff */
[----:B------:R-:W-:-:S03]  /*4250*/  IMAD R9, R2, 0x8, R17 ;  /* 0x0000000802097824 */ /* 0x000fc600078e0211 */
[----:B------:R-:W-:-:S04]  /*4260*/  SHF.L.U32 R8, R8, 0x1f, RZ ;  /* 0x0000001f08087819 */ /* 0x000fc800000006ff */
[----:B------:R1:W2:Y:S01]  /*4270*/  SYNCS.PHASECHK.TRANS64.TRYWAIT P1, [R9+URZ+0x38830], R8 ;  /* 0x03883008090075a7 */ /* 0x0002a2000802017f */
[----:B------:R-:W-:Y:S05]  /*4280*/  @!P0 BRA `(.L_x_8333) ;  /* 0x0000000000048947 */ /* 0x000fea0003800000 */
[----:B------:R-:W-:Y:S01]  /*4290*/  BPT.TRAP 0x1 ;  /* 0x000000040000795c */ /* 0x000fe20000300000 */
.L_x_8333:
[----:B------:R-:W-:-:S05]  /*42a0*/  VIADD R0, R17, 0x22400 ;  /* 0x0002240011007836 */ /* 0x000fca0000000000 */
[----:B------:R-:W-:-:S04]  /*42b0*/  SHF.R.U32.HI R0, RZ, 0x4, R0 ;  /* 0x00000004ff007819 */ /* 0x000fc80000011600 */
[----:B------:R-:W-:Y:S01]  /*42c0*/  LOP3.LUT R0, R0, 0x3fff, RZ, 0xc0, !PT ;  /* 0x00003fff00007812 */ /* 0x000fe200078ec0ff */
[----:B--2---:R-:W-:Y:S06]  /*42d0*/  @P1 BRA `(.L_x_8334) ;  /* 0x0000000000081947 */ /* 0x004fec0003800000 */
[----:B------:R-:W2:Y:S02]  /*42e0*/  SYNCS.PHASECHK.TRANS64.TRYWAIT P1, [R9+URZ+0x38830], R8 ;  /* 0x03883008090075a7 */ /* 0x000ea4000802017f */
[----:B--2---:R-:W-:Y:S05]  /*42f0*/  @!P1 BRA `(.L_x_8335) ;  /* 0x0000015c00589947 */ /* 0x004fea0003800000 */
.L_x_8334:
[----:B------:R-:W-:Y:S05]  /*4300*/  WARPSYNC.ALL ;  /* 0x0000000000007948 */ /* 0x000fea0003800000 */
[----:B------:R-:W-:Y:S01]  /*4310*/  LOP3.LUT R4, R0, 0x10000, RZ, 0xfc, !PT ;  /* 0x0001000000047812 */ /* 0x000fe200078efcff */
[----:B------:R-:W-:Y:S01]  /*4320*/  VIADD R0, R17, 0x20400 ;  /* 0x0002040011007836 */ /* 0x000fe20000000000 */
[----:B------:R-:W-:-:S03]  /*4330*/  WARPGROUP.ARRIVE ;  /* 0x00000000000079c5 */ /* 0x000fc60000000000 */
[----:B------:R-:W-:Y:S01]  /*4340*/  IMAD R3, R2, 0x200, R4 ;  /* 0x0000020002037824 */ /* 0x000fe200078e0204 */
[----:B------:R-:W-:Y:S01]  /*4350*/  UMOV UR11, 0x40000040 ;  /* 0x40000040000b7882 */ /* 0x000fe20000000000 */
[----:B------:R-:W-:Y:S01]  /*4360*/  UMOV UR9, 0x40000040 ;  /* 0x4000004000097882 */ /* 0x000fe20000000000 */
[----:B------:R-:W-:Y:S01]  /*4370*/  SHF.R.U32.HI R0, RZ, 0x4, R0 ;  /* 0x00000004ff007819 */ /* 0x000fe20000011600 */
[----:B------:R-:W-:Y:S01]  /*4380*/  UMOV UR15, 0x40000040 ;  /* 0x40000040000f7882 */ /* 0x000fe20000000000 */
[----:B------:R-:W-:Y:S01]  /*4390*/  R2UR UR10, R3 ;  /* 0x00000000030a72ca */ /* 0x000fe200000e0000 */
[----:B------:R-:W-:Y:S01]  /*43a0*/  UMOV UR13, 0x40000040 ;  /* 0x40000040000d7882 */ /* 0x000fe20000000000 */
[----:B------:R-:W-:Y:S01]  /*43b0*/  LOP3.LUT R0, R0, 0x3fff, RZ, 0xc0, !PT ;  /* 0x00003fff00007812 */ /* 0x000fe200078ec0ff */
[----:B------:R-:W-:Y:S01]  /*43c0*/  UMOV UR19, 0x40000040 ;  /* 0x4000004000137882 */ /* 0x000fe20000000000 */
[----:B------:R-:W-:Y:S01]  /*43d0*/  UMOV UR17, 0x40000040 ;  /* 0x4000004000117882 */ /* 0x000fe20000000000 */
[----:B------:R-:W-:Y:S01]  /*43e0*/  UMOV UR23, 0x40000040 ;  /* 0x4000004000177882 */ /* 0x000fe20000000000 */
[----:B------:R-:W-:Y:S01]  /*43f0*/  LOP3.LUT R0, R0, 0x10000, RZ, 0xfc, !PT ;  /* 0x0001000000007812 */ /* 0x000fe200078efcff */
[----:B------:R-:W-:-:S03]  /*4400*/  UMOV UR21, 0x40000040 ;  /* 0x4000004000157882 */ /* 0x000fc60000000000 */
[C---:B------:R-:W-:Y:S01]  /*4410*/  R2UR UR8, R0.reuse ;  /* 0x00000000000872ca */ /* 0x040fe200000e0000 */
[C---:B------:R-:W-:Y:S02]  /*4420*/  VIADD R3, R0.reuse, 0x2 ;  /* 0x0000000200037836 */ /* 0x040fe40000000000 */
[----:B------:R-:W-:Y:S02]  /*4430*/  UIADD3 UR14, UR10, 0x2, URZ ;  /* 0x000000020a0e7890 */ /* 0x000fe4000fffe03f */
[----:B------:R-:W-:Y:S01]  /*4440*/  UIADD3 UR18, UR10, 0x4, URZ ;  /* 0x000000040a127890 */ /* 0x000fe2000fffe03f */
[----:B------:R-:W-:Y:S01]  /*4450*/  R2UR UR12, R3 ;  /* 0x00000000030c72ca */ /* 0x000fe200000e0000 */
[C---:B------:R-:W-:Y:S01]  /*4460*/  VIADD R3, R0.reuse, 0x4 ;  /* 0x0000000400037836 */ /* 0x040fe20000000000 */
[----:B------:R-:W-:Y:S01]  /*4470*/  UIADD3 UR22, UR10, 0x6, URZ ;  /* 0x000000060a167890 */ /* 0x000fe2000fffe03f */
[----:B------:R-:W-:-:S03]  /*4480*/  VIADD R0, R0, 0x6 ;  /* 0x0000000600007836 */ /* 0x000fc60000000000 */
[----:B------:R-:W-:Y:S01]  /*4490*/  R2UR UR16, R3 ;  /* 0x00000000031072ca */ /* 0x000fe200000e0000 */
[----:B------:R-:W-:Y:S01]  /*44a0*/  HGMMA.64x64x16.F32.BF16 R24, gdesc[UR8], RZ, !UPT, gsb0 ;  /* 0x00e00000081879f0 */ /* 0x000fe2000c0018ff */
[----:B------:R-:W-:Y:S02]  /*44b0*/  R2UR UR20, R0 ;  /* 0x00000000001472ca */ /* 0x000fe400000e0000 */
        /* <DEDUP_REMOVED lines=10> */
[----:B------:R-:W3:Y:S02]  /*4560*/  SYNCS.PHASECHK.TRANS64.TRYWAIT P1, [R17+URZ+0x38810], R6 ;  /* 0x03881006110075a7 */ /* 0x000ee4000802017f */
[----:B---3--:R-:W-:Y:S05]  /*4570*/  @!P1 BRA `(.L_x_8336) ;  /* 0x0000015800cc9947 */ /* 0x008fea0003800000 */
.L_x_8476:
[----:B------:R-:W-:Y:S05]  /*4580*/  @!P0 BRA `(.L_x_8337) ;  /* 0x0000000000048947 */ /* 0x000fea0003800000 */
[----:B------:R-:W-:Y:S01]  /*4590*/  BPT.TRAP 0x1 ;  /* 0x000000040000795c */ /* 0x000fe20000300000 */
.L_x_8337:
[----:B------:R4:W0:Y:S01]  /*45a0*/  SYNCS.PHASECHK.TRANS64.TRYWAIT P1, [R9+URZ+0x38850], R8 ;  /* 0x03885008090075a7 */ /* 0x000822000802017f */
[----:B------:R-:W-:Y:S05]  /*45b0*/  @!P0 BRA `(.L_x_8338) ;  /* 0x0000000000048947 */ /* 0x000fea0003800000 */
[----:B------:R-:W-:Y:S01]  /*45c0*/  BPT.TRAP 0x1 ;  /* 0x000000040000795c */ /* 0x000fe20000300000 */
.L_x_8338:
[C---:B------:R-:W-:Y:S02]  /*45d0*/  VIADD R0, R17.reuse, 0x400 ;  /* 0x0000040011007836 */ /* 0x040fe40000000000 */
[----:B------:R-:W-:-:S03]  /*45e0*/  VIADD R3, R17, 0x26400 ;  /* 0x0002640011037836 */ /* 0x000fc60000000000 */
[----:B------:R-:W-:Y:S02]  /*45f0*/  SHF.R.U32.HI R0, RZ, 0x4, R0 ;  /* 0x00000004ff007819 */ /* 0x000fe40000011600 */
[----:B------:R-:W-:Y:S02]  /*4600*/  SHF.R.U32.HI R3, RZ, 0x4, R3 ;  /* 0x00000004ff037819 */ /* 0x000fe40000011603 */
[----:B------:R-:W-:Y:S02]  /*4610*/  LOP3.LUT R0, R0, 0x3fff, RZ, 0xc0, !PT ;  /* 0x00003fff00007812 */ /* 0x000fe400078ec0ff */
[----:B------:R-:W-:Y:S02]  /*4620*/  LOP3.LUT R3, R3, 0x3fff, RZ, 0xc0, !PT ;  /* 0x00003fff03037812 */ /* 0x000fe400078ec0ff */
[----:B------:R-:W-:Y:S02]  /*4630*/  LOP3.LUT R0, R0, 0x10000, RZ, 0xfc, !PT ;  /* 0x0001000000007812 */ /* 0x000fe400078efcff */
[----:B------:R-:W-:-:S03]  /*4640*/  LOP3.LUT R3, R3, 0x10000, RZ, 0xfc, !PT ;  /* 0x0001000003037812 */ /* 0x000fc600078efcff */
[----:B------:R-:W-:Y:S01]  /*4650*/  IMAD R5, R2, 0x1000, R0 ;  /* 0x0000100002057824 */ /* 0x000fe200078e0200 */
[----:B0-----:R-:W-:Y:S06]  /*4660*/  @P1 BRA `(.L_x_8339) ;  /* 0x0000000000081947 */ /* 0x001fec0003800000 */
[----:B------:R-:W0:Y:S02]  /*4670*/  SYNCS.PHASECHK.TRANS64.TRYWAIT P1, [R9+URZ+0x38850], R8 ;  /* 0x03885008090075a7 */ /* 0x000e24000802017f */
[----:B0-----:R-:W-:Y:S05]  /*4680*/  @!P1 BRA `(.L_x_8340) ;  /* 0x00000158009c9947 */ /* 0x001fea0003800000 */
.L_x_8339:
[----:B------:R-:W-:Y:S01]  /*4690*/  R2UR UR24, R3 ;  /* 0x00000000031872ca */ /* 0x000fe200000e0000 */
[----:B------:R-:W-:Y:S01]  /*46a0*/  WARPGROUP.ARRIVE ;  /* 0x00000000000079c5 */ /* 0x000fe20000000000 */
[----:B------:R-:W-:Y:S01]  /*46b0*/  R2UR UR26, R5 ;  /* 0x00000000051a72ca */ /* 0x000fe200000e0000 */
[----:B------:R-:W-:Y:S01]  /*46c0*/  UMOV UR25, 0x40000040 ;  /* 0x4000004000197882 */ /* 0x000fe20000000000 */
[----:B------:R-:W-:Y:S01]  /*46d0*/  UMOV UR27, 0x40000040 ;  /* 0x40000040001b7882 */ /* 0x000fe20000000000 */
[----:B------:R-:W-:Y:S01]  /*46e0*/  VIADD R7, R3, 0x2 ;  /* 0x0000000203077836 */ /* 0x000fe20000000000 */
[----:B------:R-:W-:Y:S01]  /*46f0*/  UMOV UR5, 0x40000040 ;  /* 0x4000004000057882 */ /* 0x000fe20000000000 */
[----:B---3--:R-:W-:Y:S01]  /*4700*/  VIADD R6, R5, 0x2 ;  /* 0x0000000205067836 */ /* 0x008fe20000000000 */
[----:B------:R-:W-:Y:S01]  /*4710*/  UMOV UR7, 0x40000040 ;  /* 0x4000004000077882 */ /* 0x000fe20000000000 */
[----:B------:R-:W0:Y:S01]  /*4720*/  S2R R10, SR_TID.X ;  /* 0x00000000000a7919 */ /* 0x000e220000002100 */
[----:B------:R-:W-:Y:S01]  /*4730*/  R2UR UR4, R7 ;  /* 0x00000000070472ca */ /* 0x000fe200000e0000 */
[----:B------:R-:W-:Y:S01]  /*4740*/  VIADD R7, R3, 0x4 ;  /* 0x0000000403077836 */ /* 0x000fe20000000000 */
[----:B------:R-:W-:Y:S01]  /*4750*/  R2UR UR6, R6 ;  /* 0x00000000060672ca */ /* 0x000fe200000e0000 */
[----:B------:R-:W-:-:S02]  /*4760*/  VIADD R6, R5, 0x4 ;  /* 0x0000000405067836 */ /* 0x000fc40000000000 */
[----:B------:R-:W-:Y:S01]  /*4770*/  HGMMA.64x64x16.F32.BF16 R24, gdesc[UR24], R24, gsb0 ;  /* 0x00e00000181879f0 */ /* 0x000fe20008001818 */
[----:B------:R-:W-:Y:S01]  /*4780*/  VIADD R11, R5, 0x800 ;  /* 0x00000800050b7836 */ /* 0x000fe20000000000 */
[----:B0-----:R-:W-:Y:S01]  /*4790*/  SHF.R.U32.HI R10, RZ, 0x7, R10 ;  /* 0x00000007ff0a7819 */ /* 0x001fe2000001160a */
        /* <DEDUP_REMOVED lines=8> */
[----:B------:R-:W-:Y:S01]  /*4820*/  VIADD R6, R5, 0x6 ;  /* 0x0000000605067836 */ /* 0x000fe20000000000 */
        /* <DEDUP_REMOVED lines=115> */
[----:B------:R-:W0:Y:S01]  /*4f60*/  SHFL.IDX PT, R6, R10, RZ, 0x1f ;  /* 0x00001fff0a067589 */ /* 0x000e2200000e0000 */
[----:B------:R-:W-:Y:S01]  /*4f70*/  VIADD R7, R3, 0x800 ;  /* 0x0000080003077836 */ /* 0x000fe20000000000 */
[----:B0-----:R-:W-:-:S04]  /*4f80*/  ISETP.GT.AND P1, PT, R6, 0x7f, PT ;  /* 0x0000007f0600780c */ /* 0x001fc80003f24270 */
[----:B------:R-:W-:-:S05]  /*4f90*/  SEL R6, RZ, 0x2, !P1 ;  /* 0x00000002ff067807 */ /* 0x000fca0004800000 */
[C---:B-12-4-:R-:W-:Y:S02]  /*4fa0*/  IMAD.IADD R8, R6.reuse, 0x1, R7 ;  /* 0x0000000106087824 */ /* 0x056fe400078e0207 */
        /* <DEDUP_REMOVED lines=12> */
[----:B------:R-:W-:Y:S02]  /*5070*/  IMAD.IADD R13, R11, 0x1, R8 ;  /* 0x000000010b0d7824 */ /* 0x000fe400078e0208 */
        /* <DEDUP_REMOVED lines=133> */
[----:B------:R-:W-:-:S02]  /*58d0*/  IMAD.IADD R10, R10, 0x1, R11 ;  /* 0x000000010a0a7824 */ /* 0x000fc400078e020b */
[----:B------:R-:W-:Y:S01]  /*58e0*/  IMAD.MOV.U32 R11, RZ, RZ, 0x40 ;  /* 0x00000040ff0b7424 */ /* 0x000fe200078e00ff */
[----:B------:R-:W-:Y:S02]  /*58f0*/  WARPGROUP.DEPBAR.LE gsb0, 0x0 ;  /* 0x00008000000079c5 */ /* 0x000fe40000010000 */
[----:B------:R-:W-:-:S06]  /*5900*/  WARPGROUP.ARRIVE ;  /* 0x00000000000079c5 */ /* 0x000fcc0000000000 */
[----:B------:R-:W-:Y:S01]  /*5910*/  HGMMA.64x64x16.F32.BF16 R24, gdesc[UR4], R24, gsb0 ;  /* 0x00e00000041879f0 */ /* 0x000fe20008001818 */
[----:B------:R-:W-:Y:S01]  /*5920*/  R2UR UR4, R6 ;  /* 0x00000000060472ca */ /* 0x000fe200000e0000 */
[----:B------:R-:W-:Y:S01]  /*5930*/  UMOV UR5, 0x40000040 ;  /* 0x4000004000057882 */ /* 0x000fe20000000000 */
[----:B------:R-:W-:Y:S01]  /*5940*/  R2UR UR6, R8 ;  /* 0x00000000080672ca */ /* 0x000fe200000e0000 */
[----:B------:R-:W-:Y:S01]  /*5950*/  UMOV UR7, 0x40000040 ;  /* 0x4000004000077882 */ /* 0x000fe20000000000 */
[----:B------:R-:W-:-:S04]  /*5960*/  SEL R6, R11, 0x3e, P1 ;  /* 0x0000003e0b067807 */ /* 0x000fc80000800000 */
[----:B------:R-:W-:Y:S01]  /*5970*/  LOP3.LUT R6, R6, 0x6, RZ, 0xc0, !PT ;  /* 0x0000000606067812 */ /* 0x000fe200078ec0ff */
        /* <DEDUP_REMOVED lines=8> */
[----:B------:R-:W-:-:S04]  /*5a00*/  SEL R7, R7, 0xf80, P1 ;  /* 0x00000f8007077807 */ /* 0x000fc80000800000 */
        /* <DEDUP_REMOVED lines=16> */
.L_x_8341:
[----:B------:R-:W0:Y:S01]  /*5b10*/  LDC R5, c[0x0][0x448] ;  /* 0x00011200ff057b82 */ /* 0x000e220000000800 */
[----:B------:R-:W-:Y:S01]  /*5b20*/  ULDC UR4, c[0x0][0xad0] ;  /* 0x0002b40000047ab9 */ /* 0x000fe20000000800 */
[----:B------:R-:W-:Y:S01]  /*5b30*/  ULDC UR10, c[0x0][0xa80] ;  /* 0x0002a000000a7ab9 */ /* 0x000fe20000000800 */
[----:B------:R-:W-:Y:S01]  /*5b40*/  FMUL.FTZ R24, R24, UR4 ;  /* 0x0000000418187c20 */ /* 0x000fe20008410000 */
[----:B------:R-:W-:Y:S01]  /*5b50*/  FMUL.FTZ R25, R25, UR4 ;  /* 0x0000000419197c20 */ /* 0x000fe20008410000 */
[----:B------:R-:W-:Y:S01]  /*5b60*/  FMUL.FTZ R28, R28, UR4 ;  /* 0x000000041c1c7c20 */ /* 0x000fe20008410000 */
[----:B------:R-:W-:Y:S01]  /*5b70*/  FMUL.FTZ R33, R33, UR4 ;  /* 0x0000000421217c20 */ /* 0x000fe20008410000 */
        /* <DEDUP_REMOVED lines=18> */
[----:B------:R-:W-:Y:S01]  /*5ca0*/  VIADD R5, R191, UR39 ;  /* 0x00000027bf057c36 */ /* 0x000fe20008000000 */
[----:B------:R0:W2:Y:S01]  /*5cb0*/  MUFU.TANH R10, R28 ;  /* 0x0000001c000a7308 */ /* 0x0000a20000002400 */
[----:B------:R-:W-:Y:S01]  /*5cc0*/  FMUL.FTZ R31, R31, UR4 ;  /* 0x000000041f1f7c20 */ /* 0x000fe20008410000 */
[----:B------:R-:W-:Y:S01]  /*5cd0*/  FMUL.FTZ R34, R34, UR4 ;  /* 0x0000000422227c20 */ /* 0x000fe20008410000 */
[----:B------:R-:W-:-:S02]  /*5ce0*/  IMAD.MOV.U32 R57, RZ, RZ, R5 ;  /* 0x000000ffff397224 */ /* 0x000fc400078e0005 */
        /* <DEDUP_REMOVED lines=12> */
[----:B------:R-:W5:Y:S01]  /*5db0*/  MUFU.TANH R32, R32 ;  /* 0x0000002000207308 */ /* 0x000f620000002400 */
[----:B------:R-:W-:Y:S01]  /*5dc0*/  FMUL.FTZ R55, R55, UR4 ;  /* 0x0000000437377c20 */ /* 0x000fe20008410000 */
[----:B------:R-:W5:Y:S01]  /*5dd0*/  S2R R169, SR_CgaCtaId ;  /* 0x0000000000a97919 */ /* 0x000f620000008800 */
[----:B------:R-:W1:Y:S01]  /*5de0*/  @P5 LDC R13, c[0x0][0x450] ;  /* 0x00011400ff0d5b82 */ /* 0x000e620000000800 */
[----:B------:R-:W-:Y:S01]  /*5df0*/  UMOV UR23, 0x40000040 ;  /* 0x4000004000177882 */ /* 0x000fe20000000000 */
[----:B------:R-:W-:Y:S01]  /*5e00*/  UMOV UR7, 0x40000040 ;  /* 0x4000004000077882 */ /* 0x000fe20000000000 */
[----:B------:R-:W-:Y:S01]  /*5e10*/  UMOV UR15, 0x40000040 ;  /* 0x40000040000f7882 */ /* 0x000fe20000000000 */
[----:B------:R-:W-:Y:S01]  /*5e20*/  UMOV UR19, 0x40000040 ;  /* 0x4000004000137882 */ /* 0x000fe20000000000 */
[----:B------:R-:W-:Y:S08]  /*5e30*/  MUFU.TANH R36, R36 ;  /* 0x0000002400247308 */ /* 0x000ff00000002400 */
[----:B------:R-:W-:Y:S01]  /*5e40*/  MUFU.TANH R37, R37 ;  /* 0x0000002500257308 */ /* 0x000fe20000002400 */
[----:B----4-:R-:W-:-:S04]  /*5e50*/  @P5 IMAD.HI.U32 R6, R5, R6, RZ ;  /* 0x0000000605065227 */ /* 0x010fc800078e00ff */
[----:B------:R-:W-:-:S03]  /*5e60*/  IMAD R5, R168, -0x40, R11 ;  /* 0xffffffc0a8057824 */ /* 0x000fc600078e020b */
[----:B------:R-:W-:Y:S01]  /*5e70*/  MUFU.TANH R40, R40 ;  /* 0x0000002800287308 */ /* 0x000fe20000002400 */
[----:B-1----:R-:W-:Y:S02]  /*5e80*/  @P5 SHF.R.U32.HI R57, RZ, R13, R6 ;  /* 0x0000000dff395219 */ /* 0x002fe40000011606 */
[----:B------:R-:W-:Y:S02]  /*5e90*/  IADD3 R6, R186, 0x1, R5 ;  /* 0x00000001ba067810 */ /* 0x000fe40007ffe005 */
[----:B0-----:R-:W-:Y:S01]  /*5ea0*/  IADD3 R28, -R190, R5, R186 ;  /* 0x00000005be1c7210 */ /* 0x001fe20007ffe1ba */
[----:B------:R-:W0:Y:S02]  /*5eb0*/  SHFL.IDX PT, R8, R57, RZ, 0x1c1f ;  /* 0x001c1fff39087589 */ /* 0x000e2400000e0000 */
[----:B------:R1:W4:Y:S02]  /*5ec0*/  MUFU.TANH R13, R33 ;  /* 0x00000021000d7308 */ /* 0x0003240000002400 */
[----:B------:R-:W4:Y:S06]  /*5ed0*/  SHFL.IDX PT, R57, R57, 0x1, 0x1c1f ;  /* 0x003c1f0039397f89 */ /* 0x000f2c00000e0000 */
[----:B------:R-:W4:Y:S01]  /*5ee0*/  MUFU.TANH R41, R41 ;  /* 0x0000002900297308 */ /* 0x000f220000002400 */
[----:B-1----:R-:W-:-:S07]  /*5ef0*/  IADD3 R33, -R185, R6, -R190 ;  /* 0x00000006b9217210 */ /* 0x002fce0007ffe9be */
[----:B------:R-:W1:Y:S01]  /*5f00*/  MUFU.TANH R44, R44 ;  /* 0x0000002c002c7308 */ /* 0x000e620000002400 */
[----:B0-----:R-:W-:-:S07]  /*5f10*/  VIADDMNMX R21, R8, R33, R28, PT ;  /* 0x0000002108157246 */ /* 0x001fce000380011c */
[----:B------:R-:W0:Y:S01]  /*5f20*/  MUFU.TANH R27, R45 ;  /* 0x0000002d001b7308 */ /* 0x000e220000002400 */
[C---:B------:R-:W-:Y:S02]  /*5f30*/  ISETP.GT.AND P1, PT, R21.reuse, RZ, PT ;  /* 0x000000ff1500720c */ /* 0x040fe40003f24270 */
[C---:B------:R-:W-:Y:S02]  /*5f40*/  ISETP.GT.AND P2, PT, R21.reuse, 0x1, PT ;  /* 0x000000011500780c */ /* 0x040fe40003f44270 */
[----:B------:R-:W-:-:S03]  /*5f50*/  ISETP.GT.AND P3, PT, R21, 0x8, PT ;  /* 0x000000081500780c */ /* 0x000fc60003f64270 */
[----:B------:R-:W0:Y:S01]  /*5f60*/  MUFU.TANH R48, R48 ;  /* 0x0000003000307308 */ /* 0x000e220000002400 */
[----:B------:R-:W-:Y:S02]  /*5f70*/  FSEL R29, R24, -INF , P1 ;  /* 0xff800000181d7808 */ /* 0x000fe40000800000 */
[----:B------:R-:W-:Y:S02]  /*5f80*/  FSEL R20, R20, -INF , P2 ;  /* 0xff80000014147808 */ /* 0x000fe40001000000 */
[----:B------:R-:W-:Y:S02]  /*5f90*/  ISETP.GT.AND P1, PT, R21, 0x9, PT ;  /* 0x000000091500780c */ /* 0x000fe40003f24270 */
[----:B--2---:R-:W-:Y:S01]  /*5fa0*/  FSEL R8, R10, -INF , P3 ;  /* 0xff8000000a087808 */ /* 0x004fe20001800000 */
[----:B------:R-:W2:Y:S01]  /*5fb0*/  MUFU.TANH R26, R49 ;  /* 0x00000031001a7308 */ /* 0x000ea20000002400 */
[----:B------:R-:W-:Y:S02]  /*5fc0*/  FMNMX.FTZ R5, R29, R20, !PT ;  /* 0x000000141d057209 */ /* 0x000fe40007810000 */
[----:B------:R-:W-:-:S02]  /*5fd0*/  ISETP.GT.AND P2, PT, R21, 0x10, PT ;  /* 0x000000101500780c */ /* 0x000fc40003f44270 */
[----:B---3--:R-:W-:Y:S02]  /*5fe0*/  FSEL R6, R12, -INF , P1 ;  /* 0xff8000000c067808 */ /* 0x008fe40000800000 */
[----:B------:R-:W-:Y:S01]  /*5ff0*/  FMNMX.FTZ R11, R8, R5, !PT ;  /* 0x00000005080b7209 */ /* 0x000fe20007810000 */
[----:B------:R-:W3:Y:S01]  /*6000*/  MUFU.TANH R52, R52 ;  /* 0x0000003400347308 */ /* 0x000ee20000002400 */
[----:B------:R-:W-:Y:S02]  /*6010*/  ISETP.GT.AND P1, PT, R21, 0x11, PT ;  /* 0x000000111500780c */ /* 0x000fe40003f24270 */
[----:B-----5:R-:W-:Y:S02]  /*6020*/  FSEL R5, R32, -INF , P2 ;  /* 0xff80000020057808 */ /* 0x020fe40001000000 */
[----:B------:R-:W-:Y:S02]  /*6030*/  FMNMX.FTZ R12, R6, R11, !PT ;  /* 0x0000000b060c7209 */ /* 0x000fe40007810000 */
[----:B----4-:R-:W-:Y:S01]  /*6040*/  FSEL R10, R13, -INF , P1 ;  /* 0xff8000000d0a7808 */ /* 0x010fe20000800000 */
[----:B------:R-:W4:Y:S01]  /*6050*/  MUFU.TANH R53, R53 ;  /* 0x0000003500357308 */ /* 0x000f220000002400 */
[----:B------:R-:W-:-:S02]  /*6060*/  ISETP.GT.AND P2, PT, R21, 0x18, PT ;  /* 0x000000181500780c */ /* 0x000fc40003f44270 */
[----:B------:R-:W-:Y:S02]  /*6070*/  FMNMX.FTZ R13, R5, R12, !PT ;  /* 0x0000000c050d7209 */ /* 0x000fe40007810000 */
[C---:B------:R-:W-:Y:S02]  /*6080*/  ISETP.GT.AND P1, PT, R21.reuse, 0x19, PT ;  /* 0x000000191500780c */ /* 0x040fe40003f24270 */
[----:B------:R-:W-:Y:S01]  /*6090*/  FSEL R11, R36, -INF , P2 ;  /* 0xff800000240b7808 */ /* 0x000fe20001000000 */
[----:B------:R5:W-:Y:S01]  /*60a0*/  MUFU.TANH R58, R30 ;  /* 0x0000001e003a7308 */ /* 0x000be20000002400 */
[----:B------:R-:W-:Y:S02]  /*60b0*/  FMNMX.FTZ R14, R10, R13, !PT ;  /* 0x0000000d0a0e7209 */ /* 0x000fe40007810000 */
[----:B------:R-:W-:Y:S02]  /*60c0*/  ISETP.GT.AND P2, PT, R21, 0x20, PT ;  /* 0x000000201500780c */ /* 0x000fe40003f44270 */
[----:B------:R-:W-:-:S02]  /*60d0*/  FSEL R12, R37, -INF , P1 ;  /* 0xff800000250c7808 */ /* 0x000fc40000800000 */
[----:B------:R-:W-:Y:S01]  /*60e0*/  FMNMX.FTZ R15, R11, R14, !PT ;  /* 0x0000000e0b0f7209 */ /* 0x000fe20007810000 */
[----:B------:R5:W-:Y:S01]  /*60f0*/  MUFU.TANH R32, R31 ;  /* 0x0000001f00207308 */ /* 0x000be20000002400 */
[C---:B------:R-:W-:Y:S02]  /*6100*/  ISETP.GT.AND P1, PT, R21.reuse, 0x21, PT ;  /* 0x000000211500780c */ /* 0x040fe40003f24270 */
[----:B------:R-:W-:Y:S02]  /*6110*/  FSEL R13, R40, -INF , P2 ;  /* 0xff800000280d7808 */ /* 0x000fe40001000000 */
[----:B------:R-:W-:Y:S02]  /*6120*/  FMNMX.FTZ R24, R12, R15, !PT ;  /* 0x0000000f0c187209 */ /* 0x000fe40007810000 */
[----:B------:R-:W-:Y:S01]  /*6130*/  ISETP.GT.AND P2, PT, R21, 0x28, PT ;  /* 0x000000281500780c */ /* 0x000fe20003f44270 */
[----:B------:R-:W5:Y:S01]  /*6140*/  MUFU.TANH R7, R7 ;  /* 0x0000000700077308 */ /* 0x000f620000002400 */
[----:B------:R-:W-:-:S02]  /*6150*/  FSEL R14, R41, -INF , P1 ;  /* 0xff800000290e7808 */ /* 0x000fc40000800000 */
[----:B------:R-:W-:Y:S02]  /*6160*/  FMNMX.FTZ R25, R13, R24, !PT ;  /* 0x000000180d197209 */ /* 0x000fe40007810000 */
[C---:B------:R-:W-:Y:S02]  /*6170*/  ISETP.GT.AND P1, PT, R21.reuse, 0x29, PT ;  /* 0x000000291500780c */ /* 0x040fe40003f24270 */
[----:B-1----:R-:W-:Y:S01]  /*6180*/  FSEL R15, R44, -INF , P2 ;  /* 0xff8000002c0f7808 */ /* 0x002fe20001000000 */
[----:B------:R-:W1:Y:S01]  /*6190*/  MUFU.TANH R56, R56 ;  /* 0x0000003800387308 */ /* 0x000e620000002400 */
[----:B------:R-:W-:Y:S02]  /*61a0*/  FMNMX.FTZ R24, R14, R25, !PT ;  /* 0x000000190e187209 */ /* 0x000fe40007810000 */
[----:B------:R-:W-:Y:S02]  /*61b0*/  ISETP.GT.AND P2, PT, R21, 0x30, PT ;  /* 0x000000301500780c */ /* 0x000fe40003f44270 */
[----:B0-----:R-:W-:-:S02]  /*61c0*/  FSEL R27, R27, -INF , P1 ;  /* 0xff8000001b1b7808 */ /* 0x001fc40000800000 */
[----:B------:R-:W-:Y:S01]  /*61d0*/  FMNMX.FTZ R24, R15, R24, !PT ;  /* 0x000000180f187209 */ /* 0x000fe20007810000 */
[----:B------:R0:W1:Y:S01]  /*61e0*/  MUFU.TANH R36, R34 ;  /* 0x0000002200247308 */ /* 0x0000620000002400 */
        /* <DEDUP_REMOVED lines=8> */
[----:B---3--:R-:W-:Y:S01]  /*6270*/  FSEL R24, R52, -INF , P2 ;  /* 0xff80000034187808 */ /* 0x008fe20001000000 */
[----:B------:R-:W-:Y:S01]  /*6280*/  MUFU.TANH R39, R39 ;  /* 0x0000002700277308 */ /* 0x000fe20000002400 */
[----:B------:R-:W-:Y:S02]  /*6290*/  FMNMX.FTZ R37, R26, R37, !PT ;  /* 0x000000251a257209 */ /* 0x000fe40007810000 */
[----:B----4-:R-:W-:Y:S02]  /*62a0*/  FSEL R21, R53, -INF , P1 ;  /* 0xff80000035157808 */ /* 0x010fe40000800000 */
[----:B-----5:R-:W-:-:S02]  /*62b0*/  FMNMX.FTZ R30, R24, R37, !PT ;  /* 0x00000025181e7209 */ /* 0x020fc40007810000 */
[----:B------:R-:W-:Y:S01]  /*62c0*/  VIADDMNMX R57, R57, R33, R28, PT ;  /* 0x0000002139397246 */ /* 0x000fe2000380011c */
[----:B------:R2:W3:Y:S01]  /*62d0*/  MUFU.TANH R37, R35 ;  /* 0x0000002300257308 */ /* 0x0004e20000002400 */
[----:B------:R-:W-:Y:S02]  /*62e0*/  FMNMX.FTZ R30, R21, R30, !PT ;  /* 0x0000001e151e7209 */ /* 0x000fe40007810000 */
[C---:B------:R-:W-:Y:S02]  /*62f0*/  ISETP.GT.AND P1, PT, R57.reuse, RZ, PT ;  /* 0x000000ff3900720c */ /* 0x040fe40003f24270 */
[C---:B------:R-:W-:Y:S01]  /*6300*/  ISETP.GT.AND P2, PT, R57.reuse, 0x1, PT ;  /* 0x000000013900780c */ /* 0x040fe20003f44270 */
[----:B------:R-:W0:Y:S01]  /*6310*/  SHFL.BFLY PT, R31, R30, 0x2, 0x1f ;  /* 0x0c401f001e1f7f89 */ /* 0x000e2200000e0000 */
[----:B------:R-:W-:Y:S01]  /*6320*/  ISETP.GT.AND P3, PT, R57, 0x8, PT ;  /* 0x000000083900780c */ /* 0x000fe20003f64270 */
[----:B------:R-:W4:Y:S01]  /*6330*/  MUFU.TANH R42, R42 ;  /* 0x0000002a002a7308 */ /* 0x000f220000002400 */
[----:B------:R-:W-:-:S02]  /*6340*/  FSEL R28, R7, -INF , P1 ;  /* 0xff800000071c7808 */ /* 0x000fc40000800000 */
[----:B------:R-:W-:-:S04]  /*6350*/  ISETP.GT.AND P1, PT, R57, 0x9, PT ;  /* 0x000000093900780c */ /* 0x000fc80003f24270 */
[----:B------:R-:W-:Y:S01]  /*6360*/  FSEL R32, R32, -INF , P1 ;  /* 0xff80000020207808 */ /* 0x000fe20000800000 */
[----:B------:R-:W5:Y:S01]  /*6370*/  MUFU.TANH R43, R43 ;  /* 0x0000002b002b7308 */ /* 0x000f620000002400 */
[----:B------:R-:W-:-:S07]  /*6380*/  ISETP.GT.AND P1, PT, R57, 0x11, PT ;  /* 0x000000113900780c */ /* 0x000fce0003f24270 */
[----:B------:R-:W5:Y:S01]  /*6390*/  MUFU.TANH R46, R46 ;  /* 0x0000002e002e7308 */ /* 0x000f620000002400 */
[----:B0-----:R-:W-:Y:S02]  /*63a0*/  FMNMX.FTZ R34, R30, R31, !PT ;  /* 0x0000001f1e227209 */ /* 0x001fe40007810000 */
[----:B-1----:R-:W-:-:S05]  /*63b0*/  FSEL R31, R56, -INF , P2 ;  /* 0xff800000381f7808 */ /* 0x002fca0001000000 */
[----:B------:R-:W0:Y:S01]  /*63c0*/  MUFU.TANH R47, R47 ;  /* 0x0000002f002f7308 */ /* 0x000e220000002400 */
[----:B------:R-:W-:Y:S01]  /*63d0*/  FSEL R30, R58, -INF , P3 ;  /* 0xff8000003a1e7808 */ /* 0x000fe20001800000 */
[----:B--2---:R-:W1:Y:S01]  /*63e0*/  SHFL.BFLY PT, R35, R34, 0x1, 0x1f ;  /* 0x0c201f0022237f89 */ /* 0x004e6200000e0000 */
[----:B------:R-:W-:Y:S02]  /*63f0*/  FMNMX.FTZ R7, R28, R31, !PT ;  /* 0x0000001f1c077209 */ /* 0x000fe40007810000 */
[----:B------:R-:W-:Y:S02]  /*6400*/  ISETP.GT.AND P2, PT, R57, 0x10, PT ;  /* 0x000000103900780c */ /* 0x000fe40003f44270 */
[----:B------:R-:W-:Y:S01]  /*6410*/  FMNMX.FTZ R7, R30, R7, !PT ;  /* 0x000000071e077209 */ /* 0x000fe20007810000 */
[----:B------:R-:W2:Y:S01]  /*6420*/  MUFU.TANH R50, R50 ;  /* 0x0000003200327308 */ /* 0x000ea20000002400 */
[----:B------:R-:W-:Y:S02]  /*6430*/  FSEL R33, R36, -INF , P2 ;  /* 0xff80000024217808 */ /* 0x000fe40001000000 */
[----:B------:R-:W-:-:S02]  /*6440*/  FMNMX.FTZ R36, R32, R7, !PT ;  /* 0x0000000720247209 */ /* 0x000fc40007810000 */
[C---:B------:R-:W-:Y:S02]  /*6450*/  ISETP.GT.AND P2, PT, R57.reuse, 0x18, PT ;  /* 0x000000183900780c */ /* 0x040fe40003f44270 */
[----:B------:R-:W-:Y:S01]  /*6460*/  ISETP.GT.AND P3, PT, R57, 0x29, PT ;  /* 0x000000293900780c */ /* 0x000fe20003f64270 */
[----:B------:R-:W2:Y:S08]  /*6470*/  MUFU.TANH R51, R51 ;  /* 0x0000003300337308 */ /* 0x000eb00000002400 */
[----:B------:R-:W2:Y:S01]  /*6480*/  MUFU.TANH R54, R54 ;  /* 0x0000003600367308 */ /* 0x000ea20000002400 */
[----:B-1----:R-:W-:-:S02]  /*6490*/  FMNMX.FTZ R7, R34, R35, !PT ;  /* 0x0000002322077209 */ /* 0x002fc40007810000 */
[----:B---3--:R-:W-:Y:S02]  /*64a0*/  FSEL R34, R37, -INF , P1 ;  /* 0xff80000025227808 */ /* 0x008fe40000800000 */
[----:B------:R-:W-:Y:S02]  /*64b0*/  FMNMX.FTZ R37, R33, R36, !PT ;  /* 0x0000002421257209 */ /* 0x000fe40007810000 */
[----:B------:R-:W-:Y:S01]  /*64c0*/  ISETP.GT.AND P1, PT, R57, 0x19, PT ;  /* 0x000000193900780c */ /* 0x000fe20003f24270 */
[----:B------:R-:W1:Y:S01]  /*64d0*/  MUFU.TANH R55, R55 ;  /* 0x0000003700377308 */ /* 0x000e620000002400 */
[----:B------:R-:W-:Y:S02]  /*64e0*/  FSEL R35, R38, -INF , P2 ;  /* 0xff80000026237808 */ /* 0x000fe40001000000 */
[----:B------:R-:W-:Y:S02]  /*64f0*/  FMNMX.FTZ R38, R34, R37, !PT ;  /* 0x0000002522267209 */ /* 0x000fe40007810000 */
[----:B------:R-:W-:-:S02]  /*6500*/  FSEL R36, R39, -INF , P1 ;  /* 0xff80000027247808 */ /* 0x000fc40000800000 */
[----:B------:R-:W-:Y:S02]  /*6510*/  ISETP.GT.AND P2, PT, R57, 0x20, PT ;  /* 0x000000203900780c */ /* 0x000fe40003f44270 */
[----:B------:R-:W-:Y:S02]  /*6520*/  FMNMX.FTZ R39, R35, R38, !PT ;  /* 0x0000002623277209 */ /* 0x000fe40007810000 */
[C---:B------:R-:W-:Y:S02]  /*6530*/  ISETP.GT.AND P1, PT, R57.reuse, 0x21, PT ;  /* 0x000000213900780c */ /* 0x040fe40003f24270 */
[----:B----4-:R-:W-:Y:S02]  /*6540*/  FSEL R37, R42, -INF , P2 ;  /* 0xff8000002a257808 */ /* 0x010fe40001000000 */
[----:B------:R-:W-:Y:S02]  /*6550*/  FMNMX.FTZ R40, R36, R39, !PT ;  /* 0x0000002724287209 */ /* 0x000fe40007810000 */
[----:B------:R-:W-:-:S02]  /*6560*/  ISETP.GT.AND P2, PT, R57, 0x28, PT ;  /* 0x000000283900780c */ /* 0x000fc40003f44270 */
[----:B-----5:R-:W-:Y:S02]  /*6570*/  FSEL R38, R43, -INF , P1 ;  /* 0xff8000002b267808 */ /* 0x020fe40000800000 */
[----:B------:R-:W-:Y:S01]  /*6580*/  FMNMX.FTZ R41, R37, R40, !PT ;  /* 0x0000002825297209 */ /* 0x000fe20007810000 */
[C---:B------:R-:W-:Y:S01]  /*6590*/  FMUL.FTZ R40, R7.reuse, UR10 ;  /* 0x0000000a07287c20 */ /* 0x040fe20008410000 */
[----:B------:R-:W-:Y:S02]  /*65a0*/  FSETP.NEU.FTZ.AND P4, PT, R7, -INF , PT ;  /* 0xff8000000700780b */ /* 0x000fe40003f9d000 */
[----:B------:R-:W-:Y:S02]  /*65b0*/  FSEL R39, R46, -INF , P2 ;  /* 0xff8000002e277808 */ /* 0x000fe40001000000 */
[----:B------:R-:W-:Y:S02]  /*65c0*/  FMNMX.FTZ R42, R38, R41, !PT ;  /* 0x00000029262a7209 */ /* 0x000fe40007810000 */
[----:B------:R-:W-:-:S02]  /*65d0*/  FSEL R45, R40, RZ, P4 ;  /* 0x000000ff282d7208 */ /* 0x000fc40002000000 */
[----:B------:R-:W-:Y:S02]  /*65e0*/  ISETP.GT.AND P1, PT, R57, 0x30, PT ;  /* 0x000000303900780c */ /* 0x000fe40003f24270 */
[----:B0-----:R-:W-:Y:S01]  /*65f0*/  FSEL R40, R47, -INF , P3 ;  /* 0xff8000002f287808 */ /* 0x001fe20001800000 */
[--C-:B------:R-:W-:Y:S01]  /*6600*/  FFMA.FTZ R46, R29, UR10, -R45.reuse ;  /* 0x0000000a1d2e7c23 */ /* 0x100fe2000801082d */
[----:B------:R-:W-:Y:S01]  /*6610*/  FMNMX.FTZ R43, R39, R42, !PT ;  /* 0x0000002a272b7209 */ /* 0x000fe20007810000 */
[--C-:B------:R-:W-:Y:S01]  /*6620*/  FFMA.FTZ R47, R20, UR10, -R45.reuse ;  /* 0x0000000a142f7c23 */ /* 0x100fe2000801082d */
        /* <DEDUP_REMOVED lines=8> */
[----:B------:R-:W-:Y:S01]  /*66b0*/  FSEL R29, R51, -INF , P2 ;  /* 0xff800000331d7808 */ /* 0x000fe20001000000 */
[--C-:B------:R-:W-:Y:S01]  /*66c0*/  FFMA.FTZ R10, R10, UR10, -R45.reuse ;  /* 0x0000000a0a0a7c23 */ /* 0x100fe2000801082d */
[----:B------:R-:W-:Y:S01]  /*66d0*/  FMNMX.FTZ R44, R41, R42, !PT ;  /* 0x0000002a292c7209 */ /* 0x000fe20007810000 */
[--C-:B------:R-:W-:Y:S01]  /*66e0*/  FFMA.FTZ R11, R11, UR10, -R45.reuse ;  /* 0x0000000a0b0b7c23 */ /* 0x100fe2000801082d */
[----:B------:R-:W-:Y:S01]  /*66f0*/  ISETP.GT.AND P2, PT, R57, 0x39, PT ;  /* 0x000000393900780c */ /* 0x000fe20003f44270 */
[--C-:B------:R-:W-:Y:S01]  /*6700*/  FFMA.FTZ R12, R12, UR10, -R45.reuse ;  /* 0x0000000a0c0c7c23 */ /* 0x100fe2000801082d */
[----:B------:R-:W-:Y:S01]  /*6710*/  FSEL R42, R54, -INF , P1 ;  /* 0xff800000362a7808 */ /* 0x000fe20000800000 */
        /* <DEDUP_REMOVED lines=8> */
[----:B------:R-:W-:Y:S01]  /*67a0*/  MUFU.EX2 R46, R46 ;  /* 0x0000002e002e7308 */ /* 0x000fe20000000800 */
[----:B------:R-:W-:Y:S01]  /*67b0*/  FMNMX.FTZ R43, R20, R43, !PT ;  /* 0x0000002b142b7209 */ /* 0x000fe20007810000 */
[--C-:B------:R-:W-:Y:S01]  /*67c0*/  FFMA.FTZ R25, R25, UR10, -R45.reuse ;  /* 0x0000000a19197c23 */ /* 0x100fe2000801082d */
[--C-:B------:R-:W-:Y:S01]  /*67d0*/  FFMA.FTZ R26, R26, UR10, -R45.reuse ;  /* 0x0000000a1a1a7c23 */ /* 0x100fe2000801082d */
[--C-:B------:R-:W-:Y:S01]  /*67e0*/  FFMA.FTZ R24, R24, UR10, -R45.reuse ;  /* 0x0000000a18187c23 */ /* 0x100fe2000801082d */
[----:B------:R-:W-:Y:S01]  /*67f0*/  FFMA.FTZ R21, R21, UR10, -R45 ;  /* 0x0000000a15157c23 */ /* 0x000fe2000801082d */
[----:B------:R-:W0:Y:S02]  /*6800*/  SHFL.BFLY PT, R6, R43, 0x2, 0x1f ;  /* 0x0c401f002b067f89 */ /* 0x000e2400000e0000 */
[----:B------:R-:W1:Y:S08]  /*6810*/  MUFU.EX2 R47, R47 ;  /* 0x0000002f002f7308 */ /* 0x000e700000000800 */
[----:B------:R-:W-:Y:S08]  /*6820*/  MUFU.EX2 R49, R44 ;  /* 0x0000002c00317308 */ /* 0x000ff00000000800 */
[----:B------:R-:W-:Y:S01]  /*6830*/  MUFU.EX2 R51, R10 ;  /* 0x0000000a00337308 */ /* 0x000fe20000000800 */
[----:B-1----:R-:W-:-:S02]  /*6840*/  F2FP.BF16.F32.PACK_AB R152, R47, R46 ;  /* 0x0000002e2f98723e */ /* 0x002fc400000010ff */
[----:B0-----:R-:W-:Y:S01]  /*6850*/  FMNMX.FTZ R6, R43, R6, !PT ;  /* 0x000000062b067209 */ /* 0x001fe20007810000 */
[----:B------:R-:W-:-:S04]  /*6860*/  FADD.FTZ R43, R46, R47 ;  /* 0x0000002f2e2b7221 */ /* 0x000fc80000010000 */
        /* <DEDUP_REMOVED lines=9> */
[----:B------:R-:W-:Y:S01]  /*6900*/  MUFU.EX2 R14, R14 ;  /* 0x0000000e000e7308 */ /* 0x000fe20000000800 */
[----:B--2---:R-:W-:Y:S02]  /*6910*/  F2FP.BF16.F32.PACK_AB R158, R12, R11 ;  /* 0x0000000b0c9e723e */ /* 0x004fe400000010ff */
[----:B------:R-:W-:Y:S01]  /*6920*/  FSEL R27, R5, RZ, P1 ;  /* 0x000000ff051b7208 */ /* 0x000fe20000800000 */
[----:B------:R-:W-:-:S04]  /*6930*/  IMAD R5, R2, 0x1000, R22 ;  /* 0x0000100002057824 */ /* 0x000fc800078e0216 */
[----:B------:R-:W-:Y:S01]  /*6940*/  MUFU.EX2 R15, R15 ;  /* 0x0000000f000f7308 */ /* 0x000fe20000000800 */
[--C-:B------:R-:W-:Y:S01]  /*6950*/  FFMA.FTZ R28, R28, UR10, -R27.reuse ;  /* 0x0000000a1c1c7c23 */ /* 0x100fe2000801081b */
[--C-:B------:R-:W-:Y:S01]  /*6960*/  FFMA.FTZ R31, R31, UR10, -R27.reuse ;  /* 0x0000000a1f1f7c23 */ /* 0x100fe2000801081b */
[--C-:B------:R-:W-:Y:S01]  /*6970*/  FFMA.FTZ R30, R30, UR10, -R27.reuse ;  /* 0x0000000a1e1e7c23 */ /* 0x100fe2000801081b */
[--C-:B------:R-:W-:Y:S01]  /*6980*/  FFMA.FTZ R32, R32, UR10, -R27.reuse ;  /* 0x0000000a20207c23 */ /* 0x100fe2000801081b */
[--C-:B------:R-:W-:Y:S01]  /*6990*/  FFMA.FTZ R33, R33, UR10, -R27.reuse ;  /* 0x0000000a21217c23 */ /* 0x100fe2000801081b */
[--C-:B------:R-:W-:Y:S01]  /*69a0*/  FFMA.FTZ R34, R34, UR10, -R27.reuse ;  /* 0x0000000a22227c23 */ /* 0x100fe2000801081b */
[C---:B------:R-:W-:Y:S01]  /*69b0*/  R2UR UR4, R5.reuse ;  /* 0x00000000050472ca */ /* 0x040fe200000e0000 */
[----:B------:R-:W-:Y:S01]  /*69c0*/  MUFU.EX2 R28, R28 ;  /* 0x0000001c001c7308 */ /* 0x000fe20000000800 */
[----:B------:R-:W-:Y:S02]  /*69d0*/  VIADD R6, R5, 0x80 ;  /* 0x0000008005067836 */ /* 0x000fe40000000000 */
[----:B------:R-:W-:Y:S01]  /*69e0*/  FFMA.FTZ R35, R35, UR10, -R27 ;  /* 0x0000000a23237c23 */ /* 0x000fe2000801081b */
[----:B------:R-:W-:-:S02]  /*69f0*/  VIADD R10, R5, 0x100 ;  /* 0x00000100050a7836 */ /* 0x000fc40000000000 */
[--C-:B------:R-:W-:Y:S01]  /*6a00*/  FFMA.FTZ R36, R36, UR10, -R27.reuse ;  /* 0x0000000a24247c23 */ /* 0x100fe2000801081b */
[----:B------:R-:W-:Y:S02]  /*6a10*/  VIADD R5, R5, 0x180 ;  /* 0x0000018005057836 */ /* 0x000fe40000000000 */
[----:B------:R-:W-:Y:S01]  /*6a20*/  FFMA.FTZ R37, R37, UR10, -R27 ;  /* 0x0000000a25257c23 */ /* 0x000fe2000801081b */
[----:B------:R-:W-:Y:S01]  /*6a30*/  R2UR UR6, R6 ;  /* 0x00000000060672ca */ /* 0x000fe200000e0000 */
[----:B------:R-:W0:Y:S01]  /*6a40*/  MUFU.EX2 R31, R31 ;  /* 0x0000001f001f7308 */ /* 0x000e220000000800 */
[----:B------:R-:W-:Y:S01]  /*6a50*/  R2UR UR14, R10 ;  /* 0x000000000a0e72ca */ /* 0x000fe200000e0000 */
[----:B------:R-:W-:Y:S01]  /*6a60*/  FADD.FTZ R6, R154, R43 ;  /* 0x0000002b9a067221 */ /* 0x000fe20000010000 */
[----:B------:R-:W-:Y:S01]  /*6a70*/  R2UR UR18, R5 ;  /* 0x00000000051272ca */ /* 0x000fe200000e0000 */
[----:B------:R-:W-:Y:S02]  /*6a80*/  VIADD R5, R9, 0x38840 ;  /* 0x0003884009057836 */ /* 0x000fe40000000000 */
[--C-:B------:R-:W-:Y:S01]  /*6a90*/  FFMA.FTZ R38, R38, UR10, -R27.reuse ;  /* 0x0000000a26267c23 */ /* 0x100fe2000801081b */
[----:B------:R-:W-:Y:S01]  /*6aa0*/  FADD.FTZ R43, R49, R6 ;  /* 0x00000006312b7221 */ /* 0x000fe20000010000 */
[----:B------:R-:W-:Y:S01]  /*6ab0*/  FFMA.FTZ R39, R39, UR10, -R27 ;  /* 0x0000000a27277c23 */ /* 0x000fe2000801081b */
[----:B------:R-:W1:Y:S01]  /*6ac0*/  MUFU.EX2 R30, R30 ;  /* 0x0000001e001e7308 */ /* 0x000e620000000800 */
[----:B------:R-:W-:Y:S01]  /*6ad0*/  PRMT R5, R169, 0x654, R5 ;  /* 0x00000654a9057816 */ /* 0x000fe20000000005 */
[----:B------:R-:W-:Y:S01]  /*6ae0*/  FADD.FTZ R6, R48, R43 ;  /* 0x0000002b30067221 */ /* 0x000fe20000010000 */
[--C-:B------:R-:W-:Y:S01]  /*6af0*/  FFMA.FTZ R40, R40, UR10, -R27.reuse ;  /* 0x0000000a28287c23 */ /* 0x100fe2000801081b */
[--C-:B------:R-:W-:Y:S01]  /*6b00*/  FFMA.FTZ R41, R41, UR10, -R27.reuse ;  /* 0x0000000a29297c23 */ /* 0x100fe2000801081b */
[----:B------:R2:W-:Y:S01]  /*6b10*/  SYNCS.ARRIVE.TRANS64.RED.A1T0 RZ, [R5+URZ], RZ ;  /* 0x000000ff05ff79a7 */ /* 0x0005e2000810043f */
[----:B------:R-:W-:Y:S01]  /*6b20*/  FFMA.FTZ R29, R29, UR10, -R27 ;  /* 0x0000000a1d1d7c23 */ /* 0x000fe2000801081b */
[----:B------:R-:W-:Y:S01]  /*6b30*/  FADD.FTZ R6, R51, R6 ;  /* 0x0000000633067221 */ /* 0x000fe20000010000 */
[----:B------:R-:W3:Y:S01]  /*6b40*/  MUFU.EX2 R155, R32 ;  /* 0x00000020009b7308 */ /* 0x000ee20000000800 */
[----:B0-----:R-:W-:Y:S01]  /*6b50*/  FADD.FTZ R45, R28, R31 ;  /* 0x0000001f1c2d7221 */ /* 0x001fe20000010000 */
[--C-:B------:R-:W-:Y:S01]  /*6b60*/  FFMA.FTZ R42, R42, UR10, -R27.reuse ;  /* 0x0000000a2a2a7c23 */ /* 0x100fe2000801081b */
[----:B------:R-:W-:Y:S01]  /*6b70*/  FFMA.FTZ R20, R20, UR10, -R27 ;  /* 0x0000000a14147c23 */ /* 0x000fe2000801081b */
[----:B------:R-:W-:Y:S01]  /*6b80*/  F2FP.BF16.F32.PACK_AB R153, R31, R28 ;  /* 0x0000001c1f99723e */ /* 0x000fe200000010ff */
[----:B------:R-:W-:Y:S01]  /*6b90*/  UMOV UR22, UR4 ;  /* 0x0000000400167c82 */ /* 0x000fe20008000000 */
[----:B------:R-:W-:-:S02]  /*6ba0*/  F2FP.BF16.F32.PACK_AB R154, R49, R154 ;  /* 0x0000009a319a723e */ /* 0x000fc400000010ff */
[----:B------:R-:W2:Y:S01]  /*6bb0*/  MUFU.EX2 R33, R33 ;  /* 0x0000002100217308 */ /* 0x000ea20000000800 */
[----:B-1----:R-:W-:Y:S01]  /*6bc0*/  FADD.FTZ R10, R30, R45 ;  /* 0x0000002d1e0a7221 */ /* 0x002fe20000010000 */
[----:B------:R-:W-:-:S06]  /*6bd0*/  F2FP.BF16.F32.PACK_AB R160, R14, R13 ;  /* 0x0000000d0ea0723e */ /* 0x000fcc00000010ff */
[----:B------:R-:W0:Y:S01]  /*6be0*/  MUFU.EX2 R34, R34 ;  /* 0x0000002200227308 */ /* 0x000e220000000800 */
[C---:B---3--:R-:W-:Y:S01]  /*6bf0*/  FADD.FTZ R10, R155.reuse, R10 ;  /* 0x0000000a9b0a7221 */ /* 0x048fe20000010000 */
[----:B------:R-:W-:Y:S01]  /*6c00*/  F2FP.BF16.F32.PACK_AB R155, R155, R30 ;  /* 0x0000001e9b9b723e */ /* 0x000fe200000010ff */
[----:B------:R-:W-:Y:S06]  /*6c10*/  BAR.SYNC.DEFER_BLOCKING 0xf, 0x100 ;  /* 0x03c4000000007b1d */ /* 0x000fec0000010000 */
[----:B------:R-:W1:Y:S01]  /*6c20*/  MUFU.EX2 R35, R35 ;  /* 0x0000002300237308 */ /* 0x000e620000000800 */
[----:B--2---:R-:W-:-:S07]  /*6c30*/  FADD.FTZ R5, R33, R10 ;  /* 0x0000000a21057221 */ /* 0x004fce0000010000 */
[----:B------:R-:W2:Y:S01]  /*6c40*/  MUFU.EX2 R36, R36 ;  /* 0x0000002400247308 */ /* 0x000ea20000000800 */
[C---:B0-----:R-:W-:Y:S01]  /*6c50*/  FADD.FTZ R10, R34.reuse, R5 ;  /* 0x00000005220a7221 */ /* 0x041fe20000010000 */
[----:B------:R-:W-:Y:S01]  /*6c60*/  FADD.FTZ R5, R11, R6 ;  /* 0x000000060b057221 */ /* 0x000fe20000010000 */
[----:B------:R-:W-:-:S05]  /*6c70*/  F2FP.BF16.F32.PACK_AB R157, R34, R33 ;  /* 0x00000021229d723e */ /* 0x000fca00000010ff */
[----:B------:R-:W0:Y:S01]  /*6c80*/  MUFU.EX2 R37, R37 ;  /* 0x0000002500257308 */ /* 0x000e220000000800 */
[----:B-1----:R-:W-:Y:S01]  /*6c90*/  FADD.FTZ R27, R35, R10 ;  /* 0x0000000a231b7221 */ /* 0x002fe20000010000 */
[----:B------:R-:W-:Y:S01]  /*6ca0*/  FADD.FTZ R10, R12, R5 ;  /* 0x000000050c0a7221 */ /* 0x000fe20000010000 */
[----:B------:R1:W-:Y:S03]  /*6cb0*/  STSM.16.M88.4 [R184+0x36400], R152 ;  /* 0x03640098b8007844 */ /* 0x0003e60000000200 */
[----:B------:R-:W-:Y:S02]  /*6cc0*/  FADD.FTZ R5, R13, R10 ;  /* 0x0000000a0d057221 */ /* 0x000fe40000010000 */
[----:B------:R-:W3:Y:S01]  /*6cd0*/  MUFU.EX2 R38, R38 ;  /* 0x0000002600267308 */ /* 0x000ee20000000800 */
[----:B--2---:R-:W-:Y:S01]  /*6ce0*/  FADD.FTZ R32, R36, R27 ;  /* 0x0000001b24207221 */ /* 0x004fe20000010000 */
[----:B------:R-:W-:Y:S01]  /*6cf0*/  FADD.FTZ R10, R14, R5 ;  /* 0x000000050e0a7221 */ /* 0x000fe20000010000 */
[----:B------:R-:W-:-:S03]  /*6d00*/  F2FP.BF16.F32.PACK_AB R159, R36, R35 ;  /* 0x00000023249f723e */ /* 0x000fc600000010ff */
[----:B------:R-:W-:Y:S02]  /*6d10*/  FADD.FTZ R5, R15, R10 ;  /* 0x0000000a0f057221 */ /* 0x000fe40000010000 */
[----:B------:R-:W2:Y:S01]  /*6d20*/  MUFU.EX2 R39, R39 ;  /* 0x0000002700277308 */ /* 0x000ea20000000800 */
[----:B0-----:R-:W-:Y:S01]  /*6d30*/  FADD.FTZ R27, R37, R32 ;  /* 0x00000020251b7221 */ /* 0x001fe20000010000 */
[C---:B------:R-:W-:Y:S01]  /*6d40*/  FADD.FTZ R10, R162.reuse, R5 ;  /* 0x00000005a20a7221 */ /* 0x040fe20000010000 */
[----:B------:R-:W-:Y:S01]  /*6d50*/  F2FP.BF16.F32.PACK_AB R162, R162, R15 ;  /* 0x0000000fa2a2723e */ /* 0x000fe200000010ff */
[----:B------:R1:W-:Y:S04]  /*6d60*/  STSM.16.M88.4 [R189], R156 ;  /* 0x0000009cbd007844 */ /* 0x0003e80000000200 */
[----:B------:R-:W0:Y:S01]  /*6d70*/  MUFU.EX2 R40, R40 ;  /* 0x0000002800287308 */ /* 0x000e220000000800 */
[C---:B---3--:R-:W-:Y:S01]  /*6d80*/  FADD.FTZ R28, R38.reuse, R27 ;  /* 0x0000001b261c7221 */ /* 0x048fe20000010000 */
[----:B------:R-:W-:-:S06]  /*6d90*/  F2FP.BF16.F32.PACK_AB R161, R38, R37 ;  /* 0x0000002526a1723e */ /* 0x000fcc00000010ff */
[----:B------:R-:W3:Y:S01]  /*6da0*/  MUFU.EX2 R41, R41 ;  /* 0x0000002900297308 */ /* 0x000ee20000000800 */
[----:B--2---:R-:W-:-:S07]  /*6db0*/  FADD.FTZ R27, R39, R28 ;  /* 0x0000001c271b7221 */ /* 0x004fce0000010000 */
[----:B------:R-:W2:Y:S01]  /*6dc0*/  MUFU.EX2 R25, R25 ;  /* 0x0000001900197308 */ /* 0x000ea20000000800 */
[C---:B0-----:R-:W-:Y:S01]  /*6dd0*/  FADD.FTZ R12, R40.reuse, R27 ;  /* 0x0000001b280c7221 */ /* 0x041fe20000010000 */
[----:B------:R-:W-:-:S05]  /*6de0*/  F2FP.BF16.F32.PACK_AB R163, R40, R39 ;  /* 0x0000002728a3723e */ /* 0x000fca00000010ff */
[----:B------:R1:W-:Y:S01]  /*6df0*/  STSM.16.M88.4 [R187], R160 ;  /* 0x000000a0bb007844 */ /* 0x0003e20000000200 */
[----:B------:R-:W0:Y:S01]  /*6e00*/  MUFU.EX2 R6, R29 ;  /* 0x0000001d00067308 */ /* 0x000e220000000800 */
[----:B---3--:R-:W-:-:S07]  /*6e10*/  FADD.FTZ R11, R41, R12 ;  /* 0x0000000c290b7221 */ /* 0x008fce0000010000 */
[----:B------:R-:W3:Y:S01]  /*6e20*/  MUFU.EX2 R26, R26 ;  /* 0x0000001a001a7308 */ /* 0x000ee20000000800 */
[----:B--2---:R-:W-:-:S07]  /*6e30*/  FADD.FTZ R5, R25, R10 ;  /* 0x0000000a19057221 */ /* 0x004fce0000010000 */
[----:B------:R-:W2:Y:S01]  /*6e40*/  MUFU.EX2 R42, R42 ;  /* 0x0000002a002a7308 */ /* 0x000ea20000000800 */
[C---:B0-----:R-:W-:Y:S01]  /*6e50*/  FADD.FTZ R11, R6.reuse, R11 ;  /* 0x0000000b060b7221 */ /* 0x041fe20000010000 */
[----:B------:R-:W-:-:S06]  /*6e60*/  F2FP.BF16.F32.PACK_AB R165, R6, R41 ;  /* 0x0000002906a5723e */ /* 0x000fcc00000010ff */
[----:B------:R-:W0:Y:S01]  /*6e70*/  MUFU.EX2 R24, R24 ;  /* 0x0000001800187308 */ /* 0x000e220000000800 */
[C---:B---3--:R-:W-:Y:S01]  /*6e80*/  FADD.FTZ R5, R26.reuse, R5 ;  /* 0x000000051a057221 */ /* 0x048fe20000010000 */
[----:B------:R-:W-:-:S06]  /*6e90*/  F2FP.BF16.F32.PACK_AB R164, R26, R25 ;  /* 0x000000191aa4723e */ /* 0x000fcc00000010ff */
[----:B------:R-:W3:Y:S01]  /*6ea0*/  MUFU.EX2 R167, R20 ;  /* 0x0000001400a77308 */ /* 0x000ee20000000800 */
[----:B--2---:R-:W-:-:S07]  /*6eb0*/  FADD.FTZ R12, R42, R11 ;  /* 0x0000000b2a0c7221 */ /* 0x004fce0000010000 */
[----:B------:R-:W2:Y:S01]  /*6ec0*/  MUFU.EX2 R21, R21 ;  /* 0x0000001500157308 */ /* 0x000ea20000000800 */
[----:B0-----:R-:W-:Y:S01]  /*6ed0*/  FADD.FTZ R10, R24, R5 ;  /* 0x00000005180a7221 */ /* 0x001fe20000010000 */
[C---:B---3--:R-:W-:Y:S01]  /*6ee0*/  FADD.FTZ R5, R167.reuse, R12 ;  /* 0x0000000ca7057221 */ /* 0x048fe20000010000 */
[----:B------:R-:W-:Y:S02]  /*6ef0*/  F2FP.BF16.F32.PACK_AB R167, R167, R42 ;  /* 0x0000002aa7a7723e */ /* 0x000fe400000010ff */
[C---:B--2---:R-:W-:Y:S01]  /*6f00*/  F2FP.BF16.F32.PACK_AB R166, R21.reuse, R24 ;  /* 0x0000001815a6723e */ /* 0x044fe200000010ff */
[----:B------:R-:W-:-:S04]  /*6f10*/  FADD.FTZ R6, R21, R10 ;  /* 0x0000000a15067221 */ /* 0x000fc80000010000 */
[----:B------:R1:W-:Y:S01]  /*6f20*/  STSM.16.M88.4 [R188], R164 ;  /* 0x000000a4bc007844 */ /* 0x0003e20000000200 */
        /* <DEDUP_REMOVED lines=25> */
.L_x_8342:
[----:B------:R-:W-:Y:S01]  /*70c0*/  VIADD R9, R9, 0x38860 ;  /* 0x0003886009097836 */ /* 0x000fe20000000000 */
[----:B------:R-:W0:Y:S01]  /*70d0*/  @P5 LDC R10, c[0x0][0x44c] ;  /* 0x00011300ff0a5b82 */ /* 0x000e220000000800 */
[----:B------:R-:W-:Y:S02]  /*70e0*/  IMAD.U32 R11, RZ, RZ, UR39 ;  /* 0x00000027ff0b7e24 */ /* 0x000fe4000f8e00ff */
[----:B------:R-:W-:Y:S01]  /*70f0*/  VIADD R168, R168, 0xfffffffe ;  /* 0xfffffffea8a87836 */ /* 0x000fe20000000000 */
[----:B------:R-:W-:-:S04]  /*7100*/  PRMT R9, R169, 0x654, R9 ;  /* 0x00000654a9097816 */ /* 0x000fc80000000009 */
[----:B------:R1:W-:Y:S01]  /*7110*/  SYNCS.ARRIVE.TRANS64.RED.A1T0 RZ, [R9+URZ], RZ ;  /* 0x000000ff09ff79a7 */ /* 0x0003e2000810043f */
[----:B------:R-:W-:Y:S01]  /*7120*/  R2UR UR7, R168 ;  /* 0x00000000a80772ca */ /* 0x000fe200000e0000 */
[----:B-1----:R-:W1:Y:S01]  /*7130*/  @P5 LDC R9, c[0x0][0x450] ;  /* 0x00011400ff095b82 */ /* 0x002e620000000800 */
[----:B0-----:R-:W-:-:S05]  /*7140*/  @P5 IMAD.HI.U32 R10, R10, UR39, RZ ;  /* 0x000000270a0a5c27 */ /* 0x001fca000f8e00ff */
[----:B-1----:R-:W-:-:S04]  /*7150*/  @P5 SHF.R.U32.HI R11, RZ, R9, R10 ;  /* 0x00000009ff0b5219 */ /* 0x002fc8000001160a */
[----:B------:R-:W-:-:S04]  /*7160*/  IADD3 R11, R11, R186, -R185 ;  /* 0x000000ba0b0b7210 */ /* 0x000fc80007ffe8b9 */
[C---:B------:R-:W-:Y:S02]  /*7170*/  R2UR UR4, R11.reuse ;  /* 0x000000000b0472ca */ /* 0x040fe400000e0000 */
[----:B------:R-:W-:-:S11]  /*7180*/  R2UR UR5, R11 ;  /* 0x000000000b0572ca */ /* 0x000fd600000e0000 */
        /* <DEDUP_REMOVED lines=9> */
[----:B------:R-:W-:Y:S01]  /*7220*/  ULDC UR4, c[0x0][0xad0] ;  /* 0x0002b40000047ab9 */ /* 0x000fe20000000800 */
[----:B------:R-:W-:Y:S01]  /*7230*/  IMAD.MOV.U32 R11, RZ, RZ, R7 ;  /* 0x000000ffff0b7224 */ /* 0x000fe200078e0007 */
[----:B------:R-:W-:Y:S01]  /*7240*/  ULDC UR5, c[0x0][0xa80] ;  /* 0x0002a00000057ab9 */ /* 0x000fe20000000800 */
[----:B------:R-:W-:-:S07]  /*7250*/  IMAD.MOV.U32 R10, RZ, RZ, R2 ;  /* 0x000000ffff0a7224 */ /* 0x000fce00078e0002 */
.L_x_8354:
[----:B------:R-:W-:-:S05]  /*7260*/  VIADD R2, R10, 0x1 ;  /* 0x000000010a027836 */ /* 0x000fca0000000000 */
[----:B------:R-:W-:-:S04]  /*7270*/  ISETP.NE.AND P1, PT, R2, 0x2, PT ;  /* 0x000000020200780c */ /* 0x000fc80003f25270 */
[----:B------:R-:W-:Y:S02]  /*7280*/  SEL R7, RZ, 0x1, P1 ;  /* 0x00000001ff077807 */ /* 0x000fe40000800000 */
[----:B------:R-:W-:Y:S02]  /*7290*/  SEL R2, R2, RZ, P1 ;  /* 0x000000ff02027207 */ /* 0x000fe40000800000 */
[----:B------:R-:W-:-:S13]  /*72a0*/  R2UR UR10, R7 ;  /* 0x00000000070a72ca */ /* 0x000fda00000e0000 */
[----:B------:R-:W-:Y:S01]  /*72b0*/  ULOP3.LUT UR37, UR37, UR10, URZ, 0x3c, !UPT ;  /* 0x0000000a25257292 */ /* 0x000fe2000f8e3c3f */
[----:B0-----:R-:W-:Y:S11]  /*72c0*/  @!P0 BRA `(.L_x_8344) ;  /* 0x0000000000048947 */ /* 0x001ff60003800000 */
[----:B------:R-:W-:Y:S01]  /*72d0*/  BPT.TRAP 0x1 ;  /* 0x000000040000795c */ /* 0x000fe20000300000 */
.L_x_8344:
[----:B------:R-:W-:Y:S02]  /*72e0*/  IMAD.U32 R7, RZ, RZ, UR37 ;  /* 0x00000025ff077e24 */ /* 0x000fe4000f8e00ff */
[----:B------:R-:W-:-:S03]  /*72f0*/  IMAD R9, R2, 0x8, R17 ;  /* 0x0000000802097824 */ /* 0x000fc600078e0211 */
[----:B------:R-:W-:-:S04]  /*7300*/  SHF.L.U32 R7, R7, 0x1f, RZ ;  /* 0x0000001f07077819 */ /* 0x000fc800000006ff */
[----:B------:R0:W1:Y:S01]  /*7310*/  SYNCS.PHASECHK.TRANS64.TRYWAIT P1, [R9+URZ+0x38830], R7 ;  /* 0x03883007090075a7 */ /* 0x000062000802017f */
[----:B------:R-:W-:Y:S05]  /*7320*/  @!P0 BRA `(.L_x_8345) ;  /* 0x0000000000048947 */ /* 0x000fea0003800000 */
[----:B------:R-:W-:Y:S01]  /*7330*/  BPT.TRAP 0x1 ;  /* 0x000000040000795c */ /* 0x000fe20000300000 */
.L_x_8345:
[----:B------:R-:W-:Y:S01]  /*7340*/  IMAD R8, R2, 0x200, R4 ;  /* 0x0000020002087824 */ /* 0x000fe200078e0204 */
[----:B-1----:R-:W-:Y:S06]  /*7350*/  @P1 BRA `(.L_x_8346) ;  /* 0x0000000000081947 */ /* 0x002fec0003800000 */
[----:B------:R-:W1:Y:S02]  /*7360*/  SYNCS.PHASECHK.TRANS64.TRYWAIT P1, [R9+URZ+0x38830], R7 ;  /* 0x03883007090075a7 */ /* 0x000e64000802017f */
[----:B-1----:R-:W-:Y:S05]  /*7370*/  @!P1 BRA `(.L_x_8347) ;  /* 0x0000012c00749947 */ /* 0x002fea0003800000 */
.L_x_8346:
[----:B------:R-:W-:Y:S01]  /*7380*/  R2UR UR10, R8 ;  /* 0x00000000080a72ca */ /* 0x000fe200000e0000 */
[----:B------:R-:W-:Y:S01]  /*7390*/  WARPGROUP.ARRIVE ;  /* 0x00000000000079c5 */ /* 0x000fe20000000000 */
[----:B------:R-:W-:Y:S01]  /*73a0*/  UMOV UR11, 0x40000040 ;  /* 0x40000040000b7882 */ /* 0x000fe20000000000 */
[----:B------:R-:W-:Y:S01]  /*73b0*/  UMOV UR15, 0x40000040 ;  /* 0x40000040000f7882 */ /* 0x000fe20000000000 */
[----:B------:R-:W-:Y:S01]  /*73c0*/  UMOV UR19, 0x40000040 ;  /* 0x4000004000137882 */ /* 0x000fe20000000000 */
[----:B------:R-:W-:-:S08]  /*73d0*/  UMOV UR23, 0x40000040 ;  /* 0x4000004000177882 */ /* 0x000fd00000000000 */
[----:B------:R-:W-:Y:S01]  /*73e0*/  HGMMA.64x64x16.F32.BF16 R152, gdesc[UR8], RZ, !UPT, gsb0 ;  /* 0x00e00000089879f0 */ /* 0x000fe2000c0018ff */
[----:B------:R-:W-:Y:S02]  /*73f0*/  UIADD3 UR14, UR10, 0x2, URZ ;  /* 0x000000020a0e7890 */ /* 0x000fe4000fffe03f */
[----:B------:R-:W-:Y:S02]  /*7400*/  UIADD3 UR18, UR10, 0x4, URZ ;  /* 0x000000040a127890 */ /* 0x000fe4000fffe03f */
[----:B------:R-:W-:Y:S01]  /*7410*/  UIADD3 UR22, UR10, 0x6, URZ ;  /* 0x000000060a167890 */ /* 0x000fe2000fffe03f */
        /* <DEDUP_REMOVED lines=12> */
.L_x_8348:
[----:B------:R2:W3:Y:S01]  /*74e0*/  SYNCS.PHASECHK.TRANS64.TRYWAIT P1, [R9+URZ+0x38850], R7 ;  /* 0x03885007090075a7 */ /* 0x0004e2000802017f */
[----:B------:R-:W-:Y:S05]  /*74f0*/  @!P0 BRA `(.L_x_8349) ;  /* 0x0000000000048947 */ /* 0x000fea0003800000 */
[----:B------:R-:W-:Y:S01]  /*7500*/  BPT.TRAP 0x1 ;  /* 0x000000040000795c */ /* 0x000fe20000300000 */
.L_x_8349:
[----:B---3--:R-:W-:Y:S05]  /*7510*/  @P1 BRA `(.L_x_8350) ;  /* 0x0000000000081947 */ /* 0x008fea0003800000 */
[----:B------:R-:W3:Y:S02]  /*7520*/  SYNCS.PHASECHK.TRANS64.TRYWAIT P1, [R9+URZ+0x38850], R7 ;  /* 0x03885007090075a7 */ /* 0x000ee4000802017f */
[----:B---3--:R-:W-:Y:S05]  /*7530*/  @!P1 BRA `(.L_x_8351) ;  /* 0x0000012c00189947 */ /* 0x008fea0003800000 */
.L_x_8350:
[----:B0123--:R-:W-:Y:S01]  /*7540*/  IMAD R7, R2, 0x1000, R0 ;  /* 0x0000100002077824 */ /* 0x00ffe200078e0200 */
[----:B------:R-:W-:Y:S01]  /*7550*/  WARPGROUP.ARRIVE ;  /* 0x00000000000079c5 */ /* 0x000fe20000000000 */
[----:B------:R-:W-:Y:S01]  /*7560*/  UMOV UR27, 0x40000040 ;  /* 0x40000040001b7882 */ /* 0x000fe20000000000 */
[----:B------:R-:W-:Y:S01]  /*7570*/  VIADD R8, R3, 0x2 ;  /* 0x0000000203087836 */ /* 0x000fe20000000000 */
[----:B------:R-:W-:Y:S01]  /*7580*/  UMOV UR29, 0x40000040 ;  /* 0x40000040001d7882 */ /* 0x000fe20000000000 */
[C---:B------:R-:W-:Y:S01]  /*7590*/  R2UR UR26, R7.reuse ;  /* 0x00000000071a72ca */ /* 0x040fe200000e0000 */
[----:B------:R-:W-:Y:S01]  /*75a0*/  UMOV UR31, 0x40000040 ;  /* 0x40000040001f7882 */ /* 0x000fe20000000000 */
[----:B------:R-:W0:Y:S01]  /*75b0*/  S2R R13, SR_TID.X ;  /* 0x00000000000d7919 */ /* 0x000e220000002100 */
[----:B------:R-:W-:Y:S01]  /*75c0*/  R2UR UR28, R8 ;  /* 0x00000000081c72ca */ /* 0x000fe200000e0000 */
[C---:B------:R-:W-:Y:S02]  /*75d0*/  VIADD R8, R7.reuse, 0x2 ;  /* 0x0000000207087836 */ /* 0x040fe40000000000 */
[----:B------:R-:W-:-:S02]  /*75e0*/  VIADD R20, R7, 0x800 ;  /* 0x0000080007147836 */ /* 0x000fc40000000000 */
[----:B------:R-:W-:Y:S01]  /*75f0*/  IMAD.MOV.U32 R15, RZ, RZ, 0x4 ;  /* 0x00000004ff0f7424 */ /* 0x000fe200078e00ff */
[----:B------:R-:W-:Y:S01]  /*7600*/  R2UR UR30, R8 ;  /* 0x00000000081e72ca */ /* 0x000fe200000e0000 */
[----:B------:R-:W-:-:S03]  /*7610*/  VIADD R8, R3, 0x4 ;  /* 0x0000000403087836 */ /* 0x000fc60000000000 */
[----:B------:R-:W-:Y:S01]  /*7620*/  HGMMA.64x64x16.F32.BF16 R152, gdesc[UR24], R152, gsb0 ;  /* 0x00e00000189879f0 */ /* 0x000fe20008001898 */
[----:B0-----:R-:W-:Y:S02]  /*7630*/  SHF.R.U32.HI R13, RZ, 0x7, R13 ;  /* 0x00000007ff0d7819 */ /* 0x001fe4000001160d */
[----:B------:R-:W-:Y:S02]  /*7640*/  WARPGROUP.DEPBAR.LE gsb0, 0x0 ;  /* 0x00008000000079c5 */ /* 0x000fe40000010000 */
[----:B------:R-:W-:-:S06]  /*7650*/  WARPGROUP.ARRIVE ;  /* 0x00000000000079c5 */ /* 0x000fcc0000000000 */
[----:B------:R-:W-:Y:S01]  /*7660*/  HGMMA.64x64x16.F32.BF16 R152, gdesc[UR28], R152, gsb0 ;  /* 0x00e000001c9879f0 */ /* 0x000fe20008001898 */
[----:B------:R-:W-:Y:S01]  /*7670*/  R2UR UR28, R8 ;  /* 0x00000000081c72ca */ /* 0x000fe200000e0000 */
[----:B------:R-:W-:Y:S01]  /*7680*/  VIADD R8, R7, 0x4 ;  /* 0x0000000407087836 */ /* 0x000fe20000000000 */
[----:B------:R-:W-:Y:S01]  /*7690*/  UMOV UR29, 0x40000040 ;  /* 0x40000040001d7882 */ /* 0x000fe20000000000 */
[----:B------:R-:W-:-:S03]  /*76a0*/  UMOV UR31, 0x40000040 ;  /* 0x40000040001f7882 */ /* 0x000fc60000000000 */
[----:B------:R-:W-:Y:S01]  /*76b0*/  R2UR UR30, R8 ;  /* 0x00000000081e72ca */ /* 0x000fe200000e0000 */
[----:B------:R-:W-:Y:S01]  /*76c0*/  VIADD R8, R3, 0x6 ;  /* 0x0000000603087836 */ /* 0x000fe20000000000 */
[----:B------:R-:W-:Y:S02]  /*76d0*/  WARPGROUP.DEPBAR.LE gsb0, 0x0 ;  /* 0x00008000000079c5 */ /* 0x000fe40000010000 */
[----:B------:R-:W-:-:S09]  /*76e0*/  WARPGROUP.ARRIVE ;  /* 0x00000000000079c5 */ /* 0x000fd20000000000 */
        /* <DEDUP_REMOVED lines=113> */
[----:B------:R-:W-:Y:S02]  /*7e00*/  R2UR UR30, R8 ;  /* 0x00000000081e72ca */ /* 0x000fe400000e0000 */
[----:B------:R0:W1:Y:S02]  /*7e10*/  SHFL.IDX PT, R8, R13, RZ, 0x1f ;  /* 0x00001fff0d087589 */ /* 0x00006400000e0000 */
[----:B0-----:R-:W-:Y:S01]  /*7e20*/  VIADD R13, R3, 0x800 ;  /* 0x00000800030d7836 */ /* 0x001fe20000000000 */
[----:B-1----:R-:W-:-:S04]  /*7e30*/  ISETP.GT.AND P1, PT, R8, 0x7f, PT ;  /* 0x0000007f0800780c */ /* 0x002fc80003f24270 */
[----:B------:R-:W-:-:S05]  /*7e40*/  SEL R14, RZ, 0x2, !P1 ;  /* 0x00000002ff0e7807 */ /* 0x000fca0004800000 */
[----:B------:R-:W-:Y:S01]  /*7e50*/  IMAD.IADD R8, R13, 0x1, R14 ;  /* 0x000000010d087824 */ /* 0x000fe200078e020e */
[----:B------:R-:W-:Y:S02]  /*7e60*/  WARPGROUP.DEPBAR.LE gsb0, 0x0 ;  /* 0x00008000000079c5 */ /* 0x000fe40000010000 */
[----:B------:R-:W-:-:S06]  /*7e70*/  WARPGROUP.ARRIVE ;  /* 0x00000000000079c5 */ /* 0x000fcc0000000000 */
[----:B------:R-:W-:Y:S01]  /*7e80*/  HGMMA.64x64x16.F32.BF16 R152, gdesc[UR28], R152, gsb0 ;  /* 0x00e000001c9879f0 */ /* 0x000fe20008001898 */
[----:B------:R-:W-:Y:S01]  /*7e90*/  R2UR UR28, R8 ;  /* 0x00000000081c72ca */ /* 0x000fe200000e0000 */
[----:B------:R-:W-:Y:S01]  /*7ea0*/  IMAD.IADD R8, R14, 0x1, R20 ;  /* 0x000000010e087824 */ /* 0x000fe200078e0214 */
[----:B------:R-:W-:Y:S01]  /*7eb0*/  UMOV UR29, 0x40000040 ;  /* 0x40000040001d7882 */ /* 0x000fe20000000000 */
[----:B------:R-:W-:-:S03]  /*7ec0*/  UMOV UR31, 0x40000040 ;  /* 0x40000040001f7882 */ /* 0x000fc60000000000 */
[----:B------:R-:W-:Y:S02]  /*7ed0*/  R2UR UR30, R8 ;  /* 0x00000000081e72ca */ /* 0x000fe400000e0000 */
[C---:B------:R-:W-:Y:S02]  /*7ee0*/  SEL R8, R15.reuse, 0x2, P1 ;  /* 0x000000020f087807 */ /* 0x040fe40000800000 */
[----:B------:R-:W-:-:S03]  /*7ef0*/  SEL R15, R15, 0x6, !P1 ;  /* 0x000000060f0f7807 */ /* 0x000fc60004800000 */
[C---:B------:R-:W-:Y:S02]  /*7f00*/  IMAD.IADD R21, R13.reuse, 0x1, R8 ;  /* 0x000000010d157824 */ /* 0x040fe400078e0208 */
[----:B------:R-:W-:Y:S01]  /*7f10*/  IMAD.IADD R13, R13, 0x1, R15 ;  /* 0x000000010d0d7824 */ /* 0x000fe200078e020f */
[----:B------:R-:W-:Y:S02]  /*7f20*/  WARPGROUP.DEPBAR.LE gsb0, 0x0 ;  /* 0x00008000000079c5 */ /* 0x000fe40000010000 */
[----:B------:R-:W-:-:S06]  /*7f30*/  WARPGROUP.ARRIVE ;  /* 0x00000000000079c5 */ /* 0x000fcc0000000000 */
[----:B------:R-:W-:Y:S01]  /*7f40*/  HGMMA.64x64x16.F32.BF16 R152, gdesc[UR28], R152, gsb0 ;  /* 0x00e000001c9879f0 */ /* 0x000fe20008001898 */
[----:B------:R-:W-:Y:S01]  /*7f50*/  R2UR UR28, R21 ;  /* 0x00000000151c72ca */ /* 0x000fe200000e0000 */
[C---:B------:R-:W-:Y:S01]  /*7f60*/  IMAD.IADD R21, R20.reuse, 0x1, R8 ;  /* 0x0000000114157824 */ /* 0x040fe200078e0208 */
[----:B------:R-:W-:Y:S01]  /*7f70*/  UMOV UR29, 0x40000040 ;  /* 0x40000040001d7882 */ /* 0x000fe20000000000 */
[----:B------:R-:W-:Y:S01]  /*7f80*/  UMOV UR31, 0x40000040 ;  /* 0x40000040001f7882 */ /* 0x000fe20000000000 */
[----:B------:R-:W-:Y:S02]  /*7f90*/  IMAD.IADD R20, R20, 0x1, R15 ;  /* 0x0000000114147824 */ /* 0x000fe400078e020f */
[----:B------:R-:W-:Y:S01]  /*7fa0*/  R2UR UR30, R21 ;  /* 0x00000000151e72ca */ /* 0x000fe200000e0000 */
[----:B------:R-:W-:Y:S02]  /*7fb0*/  WARPGROUP.DEPBAR.LE gsb0, 0x0 ;  /* 0x00008000000079c5 */ /* 0x000fe40000010000 */
[----:B------:R-:W-:-:S10]  /*7fc0*/  WARPGROUP.ARRIVE ;  /* 0x00000000000079c5 */ /* 0x000fd40000000000 */
        /* <DEDUP_REMOVED lines=26> */
[----:B------:R-:W-:Y:S01]  /*8170*/  VIADD R20, R7, 0xa00 ;  /* 0x00000a0007147836 */ /* 0x000fe20000000000 */
[----:B------:R-:W-:Y:S01]  /*8180*/  UMOV UR29, 0x40000040 ;  /* 0x40000040001d7882 */ /* 0x000fe20000000000 */
[----:B------:R-:W-:Y:S02]  /*8190*/  UMOV UR31, 0x40000040 ;  /* 0x40000040001f7882 */ /* 0x000fe40000000000 */
[----:B------:R-:W-:-:S05]  /*81a0*/  IMAD.IADD R21, R14, 0x1, R20 ;  /* 0x000000010e157824 */ /* 0x000fca00078e0214 */
[----:B------:R-:W-:Y:S01]  /*81b0*/  R2UR UR30, R21 ;  /* 0x00000000151e72ca */ /* 0x000fe200000e0000 */
[C---:B------:R-:W-:Y:S02]  /*81c0*/  IMAD.IADD R21, R13.reuse, 0x1, R8 ;  /* 0x000000010d157824 */ /* 0x040fe400078e0208 */
[----:B------:R-:W-:Y:S01]  /*81d0*/  IMAD.IADD R13, R13, 0x1, R15 ;  /* 0x000000010d0d7824 */ /* 0x000fe200078e020f */
[----:B------:R-:W-:Y:S02]  /*81e0*/  WARPGROUP.DEPBAR.LE gsb0, 0x0 ;  /* 0x00008000000079c5 */ /* 0x000fe40000010000 */
[----:B------:R-:W-:-:S07]  /*81f0*/  WARPGROUP.ARRIVE ;  /* 0x00000000000079c5 */ /* 0x000fce0000000000 */
[----:B------:R-:W-:Y:S01]  /*8200*/  HGMMA.64x64x16.F32.BF16 R152, gdesc[UR28], R152, gsb0 ;  /* 0x00e000001c9879f0 */ /* 0x000fe20008001898 */
[----:B------:R-:W-:Y:S01]  /*8210*/  R2UR UR28, R21 ;  /* 0x00000000151c72ca */ /* 0x000fe200000e0000 */
[--C-:B------:R-:W-:Y:S01]  /*8220*/  IMAD.IADD R21, R8, 0x1, R20.reuse ;  /* 0x0000000108157824 */ /* 0x100fe200078e0214 */
        /* <DEDUP_REMOVED lines=82> */
[--C-:B------:R-:W-:Y:S02]  /*8750*/  IMAD.IADD R8, R8, 0x1, R20.reuse ;  /* 0x0000000108087824 */ /* 0x100fe400078e0214 */
        /* <DEDUP_REMOVED lines=37> */
.L_x_8352:
[----:B------:R-:W0:Y:S01]  /*89b0*/  LDC R7, c[0x0][0x448] ;  /* 0x00011200ff077b82 */ /* 0x000e220000000800 */
[----:B------:R-:W-:Y:S01]  /*89c0*/  VIADD R8, R191, UR39 ;  /* 0x00000027bf087c36 */ /* 0x000fe20008000000 */
[----:B------:R-:W-:Y:S01]  /*89d0*/  UMOV UR10, 0xffffffc0 ;  /* 0xffffffc0000a7882 */ /* 0x000fe20000000000 */
[----:B------:R-:W-:Y:S01]  /*89e0*/  FMUL.FTZ R14, R152, UR4 ;  /* 0x00000004980e7c20 */ /* 0x000fe20008410000 */
[----:B------:R-:W-:Y:S01]  /*89f0*/  UIMAD UR10, UR7, UR10, 0x1 ;  /* 0x00000001070a74a4 */ /* 0x000fe2000f8e020a */
        /* <DEDUP_REMOVED lines=19> */
[----:B0-----:R-:W-:Y:S01]  /*8b30*/  ISETP.NE.AND P1, PT, R7, 0x1, PT ;  /* 0x000000010700780c */ /* 0x001fe20003f25270 */
        /* <DEDUP_REMOVED lines=8> */
[----:B------:R-:W-:Y:S01]  /*8bc0*/  MUFU.TANH R152, R152 ;  /* 0x0000009800987308 */ /* 0x000fe20000002400 */
[----:B------:R-:W-:-:S03]  /*8bd0*/  UMOV UR15, 0x40000040 ;  /* 0x40000040000f7882 */ /* 0x000fc60000000000 */
[----:B------:R-:W3:Y:S04]  /*8be0*/  @P1 LDC R13, c[0x0][0x44c] ;  /* 0x00011300ff0d1b82 */ /* 0x000ee80000000800 */
[----:B------:R-:W-:Y:S04]  /*8bf0*/  MUFU.TANH R161, R161 ;  /* 0x000000a100a17308 */ /* 0x000fe80000002400 */
[----:B------:R-:W4:Y:S04]  /*8c00*/  @P1 LDC R7, c[0x0][0x450] ;  /* 0x00011400ff071b82 */ /* 0x000f280000000800 */
[----:B------:R-:W-:Y:S08]  /*8c10*/  MUFU.TANH R155, R155 ;  /* 0x0000009b009b7308 */ /* 0x000ff00000002400 */
[----:B------:R-:W-:Y:S01]  /*8c20*/  MUFU.TANH R158, R158 ;  /* 0x0000009e009e7308 */ /* 0x000fe20000002400 */
[----:B---3--:R-:W-:-:S07]  /*8c30*/  @P1 IMAD.HI.U32 R13, R8, R13, RZ ;  /* 0x0000000d080d1227 */ /* 0x008fce00078e00ff */
[----:B------:R-:W-:Y:S01]  /*8c40*/  MUFU.TANH R21, R21 ;  /* 0x0000001500157308 */ /* 0x000fe20000002400 */
[----:B----4-:R-:W-:Y:S01]  /*8c50*/  @P1 SHF.R.U32.HI R8, RZ, R7, R13 ;  /* 0x00000007ff081219 */ /* 0x010fe2000001160d */
[----:B------:R-:W-:Y:S01]  /*8c60*/  FMUL.FTZ R13, R153, UR4 ;  /* 0x00000004990d7c20 */ /* 0x000fe20008410000 */
[----:B------:R-:W-:Y:S01]  /*8c70*/  FMUL.FTZ R7, R154, UR4 ;  /* 0x000000049a077c20 */ /* 0x000fe20008410000 */
[----:B------:R-:W-:-:S04]  /*8c80*/  IADD3 R154, R186, UR10, -R190 ;  /* 0x0000000aba9a7c10 */ /* 0x000fc8000fffe8be */
[----:B------:R-:W-:Y:S01]  /*8c90*/  MUFU.TANH R159, R159 ;  /* 0x0000009f009f7308 */ /* 0x000fe20000002400 */
[----:B------:R-:W3:Y:S01]  /*8ca0*/  SHFL.IDX PT, R153, R8, RZ, 0x1c1f ;  /* 0x001c1fff08997589 */ /* 0x000ee200000e0000 */
[----:B------:R-:W-:Y:S01]  /*8cb0*/  UMOV UR10, UR5 ;  /* 0x00000005000a7c82 */ /* 0x000fe20008000000 */
[----:B------:R-:W-:Y:S02]  /*8cc0*/  IMAD.IADD R154, R154, 0x1, -R185 ;  /* 0x000000019a9a7824 */ /* 0x000fe400078e0ab9 */
[----:B------:R-:W4:Y:S03]  /*8cd0*/  SHFL.IDX PT, R8, R8, 0x1, 0x1c1f ;  /* 0x003c1f0008087f89 */ /* 0x000f2600000e0000 */
[----:B------:R-:W5:Y:S08]  /*8ce0*/  MUFU.TANH R7, R7 ;  /* 0x0000000700077308 */ /* 0x000f700000002400 */
[----:B------:R-:W5:Y:S08]  /*8cf0*/  MUFU.TANH R13, R13 ;  /* 0x0000000d000d7308 */ /* 0x000f700000002400 */
[----:B------:R-:W5:Y:S01]  /*8d00*/  MUFU.TANH R157, R157 ;  /* 0x0000009d009d7308 */ /* 0x000f620000002400 */
[----:B---3--:R-:W-:-:S02]  /*8d10*/  IMAD.IADD R153, R154, 0x1, R153 ;  /* 0x000000019a997824 */ /* 0x008fc400078e0299 */
[----:B----4-:R-:W-:-:S03]  /*8d20*/  IMAD.IADD R8, R154, 0x1, R8 ;  /* 0x000000019a087824 */ /* 0x010fc600078e0208 */
[C---:B------:R-:W-:Y:S02]  /*8d30*/  ISETP.GT.AND P5, PT, R153.reuse, RZ, PT ;  /* 0x000000ff9900720c */ /* 0x040fe40003fa4270 */
[C---:B------:R-:W-:Y:S01]  /*8d40*/  ISETP.GT.AND P3, PT, R153.reuse, 0x8, PT ;  /* 0x000000089900780c */ /* 0x040fe20003f64270 */
[----:B------:R-:W3:Y:S01]  /*8d50*/  MUFU.TANH R164, R164 ;  /* 0x000000a400a47308 */ /* 0x000ee20000002400 */
[C---:B------:R-:W-:Y:S02]  /*8d60*/  ISETP.GT.AND P2, PT, R153.reuse, 0x9, PT ;  /* 0x000000099900780c */ /* 0x040fe40003f44270 */
[----:B-1----:R-:W-:Y:S02]  /*8d70*/  FSEL R154, R14, -INF , P5 ;  /* 0xff8000000e9a7808 */ /* 0x002fe40002800000 */
[----:B------:R-:W-:Y:S02]  /*8d80*/  ISETP.GT.AND P6, PT, R8, RZ, PT ;  /* 0x000000ff0800720c */ /* 0x000fe40003fc4270 */
[----:B------:R-:W-:Y:S01]  /*8d90*/  ISETP.GT.AND P5, PT, R153, 0x11, PT ;  /* 0x000000119900780c */ /* 0x000fe20003fa4270 */
[----:B------:R-:W-:Y:S01]  /*8da0*/  MUFU.TANH R165, R165 ;  /* 0x000000a500a57308 */ /* 0x000fe20000002400 */
[----:B--2---:R-:W-:-:S02]  /*8db0*/  FSEL R160, R15, -INF , P3 ;  /* 0xff8000000fa07808 */ /* 0x004fc40001800000 */
[----:B------:R-:W-:Y:S02]  /*8dc0*/  ISETP.GT.AND P3, PT, R153, 0x19, PT ;  /* 0x000000199900780c */ /* 0x000fe40003f64270 */
[----:B0-----:R-:W-:Y:S02]  /*8dd0*/  FSEL R14, R20, -INF , P2 ;  /* 0xff800000140e7808 */ /* 0x001fe40001000000 */
[----:B-----5:R-:W-:Y:S01]  /*8de0*/  FSEL R7, R7, -INF , P6 ;  /* 0xff80000007077808 */ /* 0x020fe20003000000 */
[----:B------:R-:W-:Y:S01]  /*8df0*/  MUFU.TANH R168, R175 ;  /* 0x000000af00a87308 */ /* 0x000fe20000002400 */
[----:B------:R-:W-:Y:S02]  /*8e00*/  FSEL R20, R152, -INF , P5 ;  /* 0xff80000098147808 */ /* 0x000fe40002800000 */
[----:B------:R-:W-:Y:S02]  /*8e10*/  ISETP.GT.AND P6, PT, R8, 0x1, PT ;  /* 0x000000010800780c */ /* 0x000fe40003fc4270 */
[----:B------:R-:W-:-:S02]  /*8e20*/  FSEL R152, R161, -INF , P3 ;  /* 0xff800000a1987808 */ /* 0x000fc40001800000 */
[----:B------:R-:W-:Y:S01]  /*8e30*/  FSEL R155, R155, -INF , P6 ;  /* 0xff8000009b9b7808 */ /* 0x000fe20003000000 */
[----:B------:R-:W0:Y:S01]  /*8e40*/  MUFU.TANH R161, R162 ;  /* 0x000000a200a17308 */ /* 0x000e220000002400 */
[----:B------:R-:W-:Y:S02]  /*8e50*/  ISETP.GT.AND P6, PT, R8, 0x8, PT ;  /* 0x000000080800780c */ /* 0x000fe40003fc4270 */
[C---:B------:R-:W-:Y:S02]  /*8e60*/  ISETP.GT.AND P4, PT, R153.reuse, 0x1, PT ;  /* 0x000000019900780c */ /* 0x040fe40003f84270 */
[----:B------:R-:W-:Y:S02]  /*8e70*/  FSEL R158, R158, -INF , P6 ;  /* 0xff8000009e9e7808 */ /* 0x000fe40003000000 */
[----:B------:R-:W-:Y:S01]  /*8e80*/  ISETP.GT.AND P1, PT, R153, 0x10, PT ;  /* 0x000000109900780c */ /* 0x000fe20003f24270 */
[----:B------:R-:W1:Y:S01]  /*8e90*/  MUFU.TANH R162, R163 ;  /* 0x000000a300a27308 */ /* 0x000e620000002400 */
[----:B------:R-:W-:-:S02]  /*8ea0*/  FSEL R156, R13, -INF , P4 ;  /* 0xff8000000d9c7808 */ /* 0x000fc40002000000 */
[----:B------:R-:W-:Y:S02]  /*8eb0*/  ISETP.GT.AND P6, PT, R8, 0x9, PT ;  /* 0x000000090800780c */ /* 0x000fe40003fc4270 */
[C---:B------:R-:W-:Y:S02]  /*8ec0*/  ISETP.GT.AND P4, PT, R153.reuse, 0x18, PT ;  /* 0x000000189900780c */ /* 0x040fe40003f84270 */
[----:B------:R-:W-:Y:S01]  /*8ed0*/  ISETP.GT.AND P2, PT, R153, 0x20, PT ;  /* 0x000000209900780c */ /* 0x000fe20003f44270 */
[----:B------:R-:W2:Y:S01]  /*8ee0*/  MUFU.TANH R163, R166 ;  /* 0x000000a600a37308 */ /* 0x000ea20000002400 */
[----:B------:R-:W-:Y:S02]  /*8ef0*/  FSEL R15, R21, -INF , P1 ;  /* 0xff800000150f7808 */ /* 0x000fe40000800000 */
[----:B------:R-:W-:Y:S02]  /*8f00*/  FSEL R159, R159, -INF , P6 ;  /* 0xff8000009f9f7808 */ /* 0x000fe40003000000 */
[----:B------:R-:W-:-:S02]  /*8f10*/  FSEL R21, R157, -INF , P4 ;  /* 0xff8000009d157808 */ /* 0x000fc40002000000 */
[----:B------:R-:W-:Y:S01]  /*8f20*/  ISETP.GT.AND P6, PT, R8, 0x10, PT ;  /* 0x000000100800780c */ /* 0x000fe20003fc4270 */
[----:B------:R-:W-:Y:S01]  /*8f30*/  MUFU.TANH R166, R171 ;  /* 0x000000ab00a67308 */ /* 0x000fe20000002400 */
[----:B---3--:R-:W-:Y:S02]  /*8f40*/  FSEL R157, R164, -INF , P2 ;  /* 0xff800000a49d7808 */ /* 0x008fe40001000000 */
[----:B------:R-:W-:Y:S02]  /*8f50*/  ISETP.GT.AND P1, PT, R153, 0x21, PT ;  /* 0x000000219900780c */ /* 0x000fe40003f24270 */
[----:B0-----:R-:W-:Y:S02]  /*8f60*/  FSEL R161, R161, -INF , P6 ;  /* 0xff800000a1a17808 */ /* 0x001fe40003000000 */
[----:B------:R-:W-:Y:S01]  /*8f70*/  ISETP.GT.AND P6, PT, R8, 0x11, PT ;  /* 0x000000110800780c */ /* 0x000fe20003fc4270 */
[----:B------:R-:W0:Y:S01]  /*8f80*/  MUFU.TANH R164, R167 ;  /* 0x000000a700a47308 */ /* 0x000e220000002400 */
[----:B------:R-:W-:-:S02]  /*8f90*/  FSEL R13, R165, -INF , P1 ;  /* 0xff800000a50d7808 */ /* 0x000fc40000800000 */
[----:B-1----:R-:W-:Y:S02]  /*8fa0*/  FSEL R162, R162, -INF , P6 ;  /* 0xff800000a2a27808 */ /* 0x002fe40003000000 */
[C---:B------:R-:W-:Y:S02]  /*8fb0*/  ISETP.GT.AND P6, PT, R8.reuse, 0x18, PT ;  /* 0x000000180800780c */ /* 0x040fe40003fc4270 */
[----:B------:R-:W-:Y:S01]  /*8fc0*/  ISETP.GT.AND P5, PT, R153, 0x29, PT ;  /* 0x000000299900780c */ /* 0x000fe20003fa4270 */
[----:B------:R-:W1:Y:S01]  /*8fd0*/  MUFU.TANH R165, R170 ;  /* 0x000000aa00a57308 */ /* 0x000e620000002400 */
[----:B--2---:R-:W-:Y:S02]  /*8fe0*/  FSEL R163, R163, -INF , P6 ;  /* 0xff800000a3a37808 */ /* 0x004fe40003000000 */
[----:B------:R-:W-:Y:S02]  /*8ff0*/  ISETP.GT.AND P6, PT, R8, 0x19, PT ;  /* 0x000000190800780c */ /* 0x000fe40003fc4270 */
[----:B------:R-:W-:-:S02]  /*9000*/  ISETP.GT.AND P4, PT, R153, 0x30, PT ;  /* 0x000000309900780c */ /* 0x000fc40003f84270 */
[C---:B------:R-:W-:Y:S01]  /*9010*/  ISETP.GT.AND P3, PT, R153.reuse, 0x31, PT ;  /* 0x000000319900780c */ /* 0x040fe20003f64270 */
[----:B------:R-:W2:Y:S01]  /*9020*/  MUFU.TANH R167, R174 ;  /* 0x000000ae00a77308 */ /* 0x000ea20000002400 */
[----:B0-----:R-:W-:Y:S02]  /*9030*/  FSEL R164, R164, -INF , P6 ;  /* 0xff800000a4a47808 */ /* 0x001fe40003000000 */
[----:B------:R-:W-:Y:S02]  /*9040*/  ISETP.GT.AND P6, PT, R8, 0x20, PT ;  /* 0x000000200800780c */ /* 0x000fe40003fc4270 */
[C---:B------:R-:W-:Y:S02]  /*9050*/  ISETP.GT.AND P2, PT, R153.reuse, 0x38, PT ;  /* 0x000000389900780c */ /* 0x040fe40003f44270 */
[----:B------:R-:W-:Y:S01]  /*9060*/  ISETP.GT.AND P1, PT, R153, 0x39, PT ;  /* 0x000000399900780c */ /* 0x000fe20003f24270 */
[----:B------:R-:W0:Y:S01]  /*9070*/  MUFU.TANH R169, R178 ;  /* 0x000000b200a97308 */ /* 0x000e220000002400 */
[----:B-1----:R-:W-:-:S02]  /*9080*/  FSEL R165, R165, -INF , P6 ;  /* 0xff800000a5a57808 */ /* 0x002fc40003000000 */
[----:B------:R-:W-:-:S04]  /*9090*/  ISETP.GT.AND P6, PT, R8, 0x21, PT ;  /* 0x000000210800780c */ /* 0x000fc80003fc4270 */
[----:B------:R-:W-:Y:S01]  /*90a0*/  FSEL R166, R166, -INF , P6 ;  /* 0xff800000a6a67808 */ /* 0x000fe20003000000 */
[----:B------:R-:W1:Y:S01]  /*90b0*/  MUFU.TANH R170, R179 ;  /* 0x000000b300aa7308 */ /* 0x000e620000002400 */
[----:B------:R-:W-:-:S04]  /*90c0*/  ISETP.GT.AND P6, PT, R8, 0x28, PT ;  /* 0x000000280800780c */ /* 0x000fc80003fc4270 */
[----:B--2---:R-:W-:Y:S02]  /*90d0*/  FSEL R167, R167, -INF , P6 ;  /* 0xff800000a7a77808 */ /* 0x004fe40003000000 */
[----:B------:R-:W-:Y:S01]  /*90e0*/  ISETP.GT.AND P6, PT, R8, 0x29, PT ;  /* 0x000000290800780c */ /* 0x000fe20003fc4270 */
[----:B------:R2:W3:Y:S03]  /*90f0*/  MUFU.TANH R171, R182 ;  /* 0x000000b600ab7308 */ /* 0x0004e60000002400 */
[----:B------:R-:W-:Y:S02]  /*9100*/  FSEL R168, R168, -INF , P6 ;  /* 0xff800000a8a87808 */ /* 0x000fe40003000000 */
[----:B------:R-:W-:-:S03]  /*9110*/  ISETP.GT.AND P6, PT, R8, 0x30, PT ;  /* 0x000000300800780c */ /* 0x000fc60003fc4270 */
[----:B------:R-:W4:Y:S01]  /*9120*/  MUFU.TANH R174, R183 ;  /* 0x000000b700ae7308 */ /* 0x000f220000002400 */
[----:B0-----:R-:W-:Y:S01]  /*9130*/  FSEL R169, R169, -INF , P6 ;  /* 0xff800000a9a97808 */ /* 0x001fe20003000000 */
[----:B--2---:R-:W0:Y:S01]  /*9140*/  S2R R182, SR_CgaCtaId ;  /* 0x0000000000b67919 */ /* 0x004e220000008800 */
[----:B------:R-:W-:-:S04]  /*9150*/  ISETP.GT.AND P6, PT, R8, 0x31, PT ;  /* 0x000000310800780c */ /* 0x000fc80003fc4270 */
[----:B-1----:R-:W-:Y:S02]  /*9160*/  FSEL R170, R170, -INF , P6 ;  /* 0xff800000aaaa7808 */ /* 0x002fe40003000000 */
[----:B------:R-:W-:-:S04]  /*9170*/  ISETP.GT.AND P6, PT, R8, 0x38, PT ;  /* 0x000000380800780c */ /* 0x000fc80003fc4270 */
[----:B---3--:R-:W-:Y:S02]  /*9180*/  FSEL R171, R171, -INF , P6 ;  /* 0xff800000abab7808 */ /* 0x008fe40003000000 */
[----:B------:R-:W-:Y:S02]  /*9190*/  ISETP.GT.AND P6, PT, R8, 0x39, PT ;  /* 0x000000390800780c */ /* 0x000fe40003fc4270 */
[----:B------:R-:W-:Y:S02]  /*91a0*/  FMNMX.FTZ R8, R7, R12, !PT ;  /* 0x0000000c07087209 */ /* 0x000fe40007810000 */
[----:B----4-:R-:W-:Y:S02]  /*91b0*/  FSEL R174, R174, -INF , P6 ;  /* 0xff800000aeae7808 */ /* 0x010fe40003000000 */
        /* <DEDUP_REMOVED lines=25> */
[----:B------:R1:W2:Y:S01]  /*9350*/  MUFU.TANH R12, R172 ;  /* 0x000000ac000c7308 */ /* 0x0002a20000002400 */
        /* <DEDUP_REMOVED lines=8> */
[--C-:B-1----:R-:W-:Y:S01]  /*93e0*/  FFMA.FTZ R172, R168, UR10, -R175.reuse ;  /* 0x0000000aa8ac7c23 */ /* 0x102fe200080108af */
        /* <DEDUP_REMOVED lines=9> */
[----:B------:R-:W-:Y:S01]  /*9480*/  FFMA.FTZ R174, R174, UR10, -R175 ;  /* 0x0000000aaeae7c23 */ /* 0x000fe200080108af */
[----:B------:R-:W-:Y:S01]  /*9490*/  FMUL.FTZ R175, R177, UR4 ;  /* 0x00000004b1af7c20 */ /* 0x000fe20008410000 */
[----:B------:R-:W-:Y:S01]  /*94a0*/  FMUL.FTZ R177, R181, UR4 ;  /* 0x00000004b5b17c20 */ /* 0x000fe20008410000 */
[----:B--2---:R-:W-:-:S02]  /*94b0*/  FSEL R12, R12, -INF , P6 ;  /* 0xff8000000c0c7808 */ /* 0x004fc40003000000 */
[----:B------:R2:W3:Y:S08]  /*94c0*/  MUFU.EX2 R153, R155 ;  /* 0x0000009b00997308 */ /* 0x0004f00000000800 */
[----:B------:R-:W4:Y:S01]  /*94d0*/  MUFU.TANH R175, R175 ;  /* 0x000000af00af7308 */ /* 0x000f220000002400 */
[----:B-1----:R-:W-:Y:S01]  /*94e0*/  FFMA.FTZ R5, R168, R5, R7 ;  /* 0x00000005a8057223 */ /* 0x002fe20000010007 */
[----:B--2---:R-:W-:Y:S01]  /*94f0*/  FMUL.FTZ R155, R173, UR4 ;  /* 0x00000004ad9b7c20 */ /* 0x004fe20008410000 */
[----:B------:R-:W-:Y:S01]  /*9500*/  FMUL.FTZ R173, R176, UR4 ;  /* 0x00000004b0ad7c20 */ /* 0x000fe20008410000 */
[----:B------:R-:W-:Y:S01]  /*9510*/  FMUL.FTZ R176, R180, UR4 ;  /* 0x00000004b4b07c20 */ /* 0x000fe20008410000 */
[-C--:B------:R-:W-:Y:S01]  /*9520*/  FMUL.FTZ R26, R26, R168.reuse ;  /* 0x000000a81a1a7220 */ /* 0x080fe20000410000 */
[-C--:B------:R-:W-:Y:S01]  /*9530*/  FMUL.FTZ R27, R27, R168.reuse ;  /* 0x000000a81b1b7220 */ /* 0x080fe20000410000 */
[----:B------:R-:W-:Y:S01]  /*9540*/  FMUL.FTZ R30, R30, R168 ;  /* 0x000000a81e1e7220 */ /* 0x000fe20000410000 */
[----:B------:R-:W1:Y:S01]  /*9550*/  MUFU.TANH R155, R155 ;  /* 0x0000009b009b7308 */ /* 0x000e620000002400 */
[C---:B---3--:R-:W-:Y:S01]  /*9560*/  FADD.FTZ R5, R153.reuse, R5 ;  /* 0x0000000599057221 */ /* 0x048fe20000010000 */
[----:B------:R-:W-:Y:S01]  /*9570*/  F2FP.BF16.F32.PACK_AB R153, R153, R7 ;  /* 0x000000079999723e */ /* 0x000fe200000010ff */
[----:B------:R-:W-:-:S02]  /*9580*/  VIADD R7, R9, 0x38840 ;  /* 0x0003884009077836 */ /* 0x000fc40000000000 */
[-C--:B------:R-:W-:Y:S01]  /*9590*/  FMUL.FTZ R31, R31, R168.reuse ;  /* 0x000000a81f1f7220 */ /* 0x080fe20000410000 */
[-C--:B------:R-:W-:Y:S01]  /*95a0*/  FMUL.FTZ R34, R34, R168.reuse ;  /* 0x000000a822227220 */ /* 0x080fe20000410000 */
[-C--:B------:R-:W-:Y:S01]  /*95b0*/  FMUL.FTZ R35, R35, R168.reuse ;  /* 0x000000a823237220 */ /* 0x080fe20000410000 */
[-C--:B------:R-:W-:Y:S01]  /*95c0*/  FMUL.FTZ R38, R38, R168.reuse ;  /* 0x000000a826267220 */ /* 0x080fe20000410000 */
[----:B0-----:R-:W-:Y:S01]  /*95d0*/  PRMT R7, R182, 0x654, R7 ;  /* 0x00000654b6077816 */ /* 0x001fe20000000007 */
[----:B------:R-:W0:Y:S01]  /*95e0*/  MUFU.TANH R173, R173 ;  /* 0x000000ad00ad7308 */ /* 0x000e220000002400 */
[----:B----4-:R-:W-:Y:S01]  /*95f0*/  FSEL R175, R175, -INF , P3 ;  /* 0xff800000afaf7808 */ /* 0x010fe20001800000 */
[-C--:B------:R-:W-:Y:S01]  /*9600*/  FMUL.FTZ R39, R39, R168.reuse ;  /* 0x000000a827277220 */ /* 0x080fe20000410000 */
[----:B------:R2:W-:Y:S01]  /*9610*/  SYNCS.ARRIVE.TRANS64.RED.A1T0 RZ, [R7+URZ], RZ ;  /* 0x000000ff07ff79a7 */ /* 0x0005e2000810043f */
[-C--:B------:R-:W-:Y:S01]  /*9620*/  FMUL.FTZ R42, R42, R168.reuse ;  /* 0x000000a82a2a7220 */ /* 0x080fe20000410000 */
[-C--:B------:R-:W-:Y:S01]  /*9630*/  FMUL.FTZ R43, R43, R168.reuse ;  /* 0x000000a82b2b7220 */ /* 0x080fe20000410000 */
[-C--:B------:R-:W-:Y:S01]  /*9640*/  FMUL.FTZ R46, R46, R168.reuse ;  /* 0x000000a82e2e7220 */ /* 0x080fe20000410000 */
[-C--:B------:R-:W-:Y:S01]  /*9650*/  FMUL.FTZ R47, R47, R168.reuse ;  /* 0x000000a82f2f7220 */ /* 0x080fe20000410000 */
[----:B------:R-:W3:Y:S01]  /*9660*/  MUFU.TANH R176, R176 ;  /* 0x000000b000b07308 */ /* 0x000ee20000002400 */
[----:B-1----:R-:W-:Y:S01]  /*9670*/  FSEL R155, R155, -INF , P5 ;  /* 0xff8000009b9b7808 */ /* 0x002fe20002800000 */
[-C--:B------:R-:W-:Y:S01]  /*9680*/  FMUL.FTZ R50, R50, R168.reuse ;  /* 0x000000a832327220 */ /* 0x080fe20000410000 */
[----:B--2---:R-:W-:Y:S01]  /*9690*/  FMNMX.FTZ R7, R154, R11, !PT ;  /* 0x0000000b9a077209 */ /* 0x004fe20007810000 */
[-C--:B------:R-:W-:Y:S01]  /*96a0*/  FMUL.FTZ R51, R51, R168.reuse ;  /* 0x000000a833337220 */ /* 0x080fe20000410000 */
[-C--:B------:R-:W-:Y:S01]  /*96b0*/  FMUL.FTZ R54, R54, R168.reuse ;  /* 0x000000a836367220 */ /* 0x080fe20000410000 */
[-C--:B------:R-:W-:Y:S01]  /*96c0*/  FMUL.FTZ R55, R55, R168.reuse ;  /* 0x000000a837377220 */ /* 0x080fe20000410000 */
[----:B------:R-:W-:Y:S01]  /*96d0*/  FMNMX.FTZ R7, R156, R7, !PT ;  /* 0x000000079c077209 */ /* 0x000fe20007810000 */
[----:B------:R-:W1:Y:S01]  /*96e0*/  MUFU.TANH R177, R177 ;  /* 0x000000b100b17308 */ /* 0x000e620000002400 */
[----:B0-----:R-:W-:Y:S01]  /*96f0*/  FSEL R173, R173, -INF , P4 ;  /* 0xff800000adad7808 */ /* 0x001fe20002000000 */
[-C--:B------:R-:W-:Y:S01]  /*9700*/  FMUL.FTZ R58, R58, R168.reuse ;  /* 0x000000a83a3a7220 */ /* 0x080fe20000410000 */
[----:B------:R-:W-:Y:S01]  /*9710*/  FMNMX.FTZ R7, R160, R7, !PT ;  /* 0x00000007a0077209 */ /* 0x000fe20007810000 */
[-C--:B------:R-:W-:Y:S01]  /*9720*/  FMUL.FTZ R59, R59, R168.reuse ;  /* 0x000000a83b3b7220 */ /* 0x080fe20000410000 */
[-C--:B------:R-:W-:Y:S01]  /*9730*/  FMUL.FTZ R62, R62, R168.reuse ;  /* 0x000000a83e3e7220 */ /* 0x080fe20000410000 */
[-C--:B------:R-:W-:Y:S01]  /*9740*/  FMUL.FTZ R63, R63, R168.reuse ;  /* 0x000000a83f3f7220 */ /* 0x080fe20000410000 */
[----:B------:R-:W-:Y:S01]  /*9750*/  FMNMX.FTZ R7, R14, R7, !PT ;  /* 0x000000070e077209 */ /* 0x000fe20007810000 */
[----:B------:R-:W0:Y:S01]  /*9760*/  MUFU.EX2 R158, R158 ;  /* 0x0000009e009e7308 */ /* 0x000e220000000800 */
[----:B---3--:R-:W-:Y:S01]  /*9770*/  FSEL R176, R176, -INF , P2 ;  /* 0xff800000b0b07808 */ /* 0x008fe20001000000 */
[-C--:B------:R-:W-:Y:S01]  /*9780*/  FMUL.FTZ R66, R66, R168.reuse ;  /* 0x000000a842427220 */ /* 0x080fe20000410000 */
[----:B------:R-:W-:Y:S01]  /*9790*/  FMNMX.FTZ R7, R15, R7, !PT ;  /* 0x000000070f077209 */ /* 0x000fe20007810000 */
[-C--:B------:R-:W-:Y:S01]  /*97a0*/  FMUL.FTZ R67, R67, R168.reuse ;  /* 0x000000a843437220 */ /* 0x080fe20000410000 */
[-C--:B------:R-:W-:Y:S01]  /*97b0*/  FMUL.FTZ R70, R70, R168.reuse ;  /* 0x000000a846467220 */ /* 0x080fe20000410000 */
[-C--:B------:R-:W-:Y:S01]  /*97c0*/  FMUL.FTZ R71, R71, R168.reuse ;  /* 0x000000a847477220 */ /* 0x080fe20000410000 */
[----:B------:R-:W-:Y:S01]  /*97d0*/  FMNMX.FTZ R7, R20, R7, !PT ;  /* 0x0000000714077209 */ /* 0x000fe20007810000 */
[----:B------:R-:W2:Y:S01]  /*97e0*/  MUFU.EX2 R159, R159 ;  /* 0x0000009f009f7308 */ /* 0x000ea20000000800 */
[----:B-1----:R-:W-:Y:S01]  /*97f0*/  FSEL R177, R177, -INF , P1 ;  /* 0xff800000b1b17808 */ /* 0x002fe20000800000 */
[-C--:B------:R-:W-:Y:S01]  /*9800*/  FMUL.FTZ R74, R74, R168.reuse ;  /* 0x000000a84a4a7220 */ /* 0x080fe20000410000 */
[----:B------:R-:W-:Y:S01]  /*9810*/  FMNMX.FTZ R7, R21, R7, !PT ;  /* 0x0000000715077209 */ /* 0x000fe20007810000 */
[-C--:B------:R-:W-:Y:S01]  /*9820*/  FMUL.FTZ R75, R75, R168.reuse ;  /* 0x000000a84b4b7220 */ /* 0x080fe20000410000 */
[----:B------:R-:W-:Y:S01]  /*9830*/  ISETP.NE.AND P1, PT, R23, RZ, PT ;  /* 0x000000ff1700720c */ /* 0x000fe20003f25270 */
[-C--:B------:R-:W-:Y:S01]  /*9840*/  FMUL.FTZ R78, R78, R168.reuse ;  /* 0x000000a84e4e7220 */ /* 0x080fe20000410000 */
[----:B------:R-:W-:Y:S01]  /*9850*/  FMNMX.FTZ R7, R152, R7, !PT ;  /* 0x0000000798077209 */ /* 0x000fe20007810000 */
[----:B------:R-:W1:Y:S01]  /*9860*/  MUFU.EX2 R161, R161 ;  /* 0x000000a100a17308 */ /* 0x000e620000000800 */
[----:B0-----:R-:W-:Y:S01]  /*9870*/  FADD.FTZ R5, R158, R5 ;  /* 0x000000059e057221 */ /* 0x001fe20000010000 */
[-C--:B------:R-:W-:Y:S01]  /*9880*/  FMUL.FTZ R79, R79, R168.reuse ;  /* 0x000000a84f4f7220 */ /* 0x080fe20000410000 */
[----:B------:R-:W-:Y:S01]  /*9890*/  FMNMX.FTZ R7, R157, R7, !PT ;  /* 0x000000079d077209 */ /* 0x000fe20007810000 */
[-C--:B------:R-:W-:Y:S01]  /*98a0*/  FMUL.FTZ R82, R82, R168.reuse ;  /* 0x000000a852527220 */ /* 0x080fe20000410000 */
[-C--:B------:R-:W-:Y:S01]  /*98b0*/  FMUL.FTZ R83, R83, R168.reuse ;  /* 0x000000a853537220 */ /* 0x080fe20000410000 */
[-C--:B------:R-:W-:Y:S01]  /*98c0*/  FMUL.FTZ R86, R86, R168.reuse ;  /* 0x000000a856567220 */ /* 0x080fe20000410000 */
[----:B------:R-:W-:Y:S01]  /*98d0*/  FMNMX.FTZ R7, R13, R7, !PT ;  /* 0x000000070d077209 */ /* 0x000fe20007810000 */
[----:B------:R-:W0:Y:S01]  /*98e0*/  MUFU.EX2 R162, R162 ;  /* 0x000000a200a27308 */ /* 0x000e220000000800 */
[----:B--2---:R-:W-:Y:S01]  /*98f0*/  FADD.FTZ R5, R159, R5 ;  /* 0x000000059f057221 */ /* 0x004fe20000010000 */
[----:B------:R-:W-:Y:S01]  /*9900*/  @!P1 IMAD R10, R10, 0x40, R19 ;  /* 0x000000400a0a9824 */ /* 0x000fe200078e0213 */
[----:B------:R-:W-:Y:S01]  /*9910*/  FMNMX.FTZ R7, R12, R7, !PT ;  /* 0x000000070c077209 */ /* 0x000fe20007810000 */
[-C--:B------:R-:W-:Y:S01]  /*9920*/  FMUL.FTZ R87, R87, R168.reuse ;  /* 0x000000a857577220 */ /* 0x080fe20000410000 */
[-C--:B------:R-:W-:Y:S01]  /*9930*/  FMUL.FTZ R90, R90, R168.reuse ;  /* 0x000000a85a5a7220 */ /* 0x080fe20000410000 */
[----:B------:R-:W-:Y:S01]  /*9940*/  @!P1 IMAD R10, R10, 0x4, R17 ;  /* 0x000000040a0a9824 */ /* 0x000fe200078e0211 */
[----:B------:R-:W-:Y:S01]  /*9950*/  FMNMX.FTZ R7, R155, R7, !PT ;  /* 0x000000079b077209 */ /* 0x000fe20007810000 */
[----:B------:R-:W2:Y:S01]  /*9960*/  MUFU.EX2 R163, R163 ;  /* 0x000000a300a37308 */ /* 0x000ea20000000800 */
[----:B-1----:R-:W-:Y:S01]  /*9970*/  FADD.FTZ R5, R161, R5 ;  /* 0x00000005a1057221 */ /* 0x002fe20000010000 */
[-C--:B------:R-:W-:Y:S01]  /*9980*/  FMUL.FTZ R91, R91, R168.reuse ;  /* 0x000000a85b5b7220 */ /* 0x080fe20000410000 */
[----:B------:R-:W-:Y:S01]  /*9990*/  FMNMX.FTZ R7, R173, R7, !PT ;  /* 0x00000007ad077209 */ /* 0x000fe20007810000 */
[----:B------:R-:W-:Y:S01]  /*99a0*/  @!P1 STS [R10+0x38420], R168 ;  /* 0x038420a80a009388 */ /* 0x000fe20000000800 */
[-C--:B------:R-:W-:Y:S01]  /*99b0*/  FMUL.FTZ R94, R94, R168.reuse ;  /* 0x000000a85e5e7220 */ /* 0x080fe20000410000 */
        /* <DEDUP_REMOVED lines=12> */
[-C--:B------:R-:W-:Y:S01]  /*9a80*/  FMUL.FTZ R106, R106, R168.reuse ;  /* 0x000000a86a6a7220 */ /* 0x080fe20000410000 */
[-C--:B------:R-:W-:Y:S01]  /*9a90*/  FMUL.FTZ R107, R107, R168.reuse ;  /* 0x000000a86b6b7220 */ /* 0x080fe20000410000 */
[----:B------:R-:W2:Y:S01]  /*9aa0*/  SHFL.BFLY PT, R178, R7, 0x2, 0x1f ;  /* 0x0c401f0007b27f89 */ /* 0x000ea200000e0000 */
        /* <DEDUP_REMOVED lines=22> */
[----:B------:R-:W-:Y:S01]  /*9c10*/  FMUL.FTZ R142, R142, R168 ;  /* 0x000000a88e8e7220 */ /* 0x000fe20000410000 */
[----:B--2---:R-:W-:Y:S01]  /*9c20*/  FMNMX.FTZ R7, R7, R178, !PT ;  /* 0x000000b207077209 */ /* 0x004fe20007810000 */
[-C--:B------:R-:W-:Y:S01]  /*9c30*/  FMUL.FTZ R143, R143, R168.reuse ;  /* 0x000000a88f8f7220 */ /* 0x080fe20000410000 */
[-C--:B------:R-:W-:Y:S01]  /*9c40*/  FMUL.FTZ R146, R146, R168.reuse ;  /* 0x000000a892927220 */ /* 0x080fe20000410000 */
[-C--:B------:R-:W-:Y:S01]  /*9c50*/  FMUL.FTZ R147, R147, R168.reuse ;  /* 0x000000a893937220 */ /* 0x080fe20000410000 */
[----:B------:R-:W2:Y:S01]  /*9c60*/  MUFU.EX2 R169, R169 ;  /* 0x000000a900a97308 */ /* 0x000ea20000000800 */
[----:B------:R-:W3:Y:S01]  /*9c70*/  SHFL.BFLY PT, R178, R7, 0x1, 0x1f ;  /* 0x0c201f0007b27f89 */ /* 0x000ee200000e0000 */
[----:B-1----:R-:W-:Y:S01]  /*9c80*/  FADD.FTZ R5, R167, R5 ;  /* 0x00000005a7057221 */ /* 0x002fe20000010000 */
[-C--:B------:R-:W-:Y:S01]  /*9c90*/  FMUL.FTZ R150, R150, R168.reuse ;  /* 0x000000a896967220 */ /* 0x080fe20000410000 */
[----:B------:R-:W-:-:S04]  /*9ca0*/  FMUL.FTZ R151, R151, R168 ;  /* 0x000000a897977220 */ /* 0x000fc80000410000 */
[----:B------:R-:W1:Y:S01]  /*9cb0*/  MUFU.EX2 R170, R170 ;  /* 0x000000aa00aa7308 */ /* 0x000e620000000800 */
[----:B0-----:R-:W-:-:S07]  /*9cc0*/  FADD.FTZ R5, R172, R5 ;  /* 0x00000005ac057221 */ /* 0x001fce0000010000 */
[----:B------:R-:W0:Y:S01]  /*9cd0*/  MUFU.EX2 R171, R171 ;  /* 0x000000ab00ab7308 */ /* 0x000e220000000800 */
[----:B--2---:R-:W-:-:S07]  /*9ce0*/  FADD.FTZ R5, R169, R5 ;  /* 0x00000005a9057221 */ /* 0x004fce0000010000 */
[----:B------:R-:W2:Y:S01]  /*9cf0*/  MUFU.EX2 R174, R174 ;  /* 0x000000ae00ae7308 */ /* 0x000ea20000000800 */
[----:B---3--:R-:W-:Y:S01]  /*9d00*/  FMNMX.FTZ R7, R7, R178, !PT ;  /* 0x000000b207077209 */ /* 0x008fe20007810000 */
[----:B-1----:R-:W-:-:S03]  /*9d10*/  FADD.FTZ R5, R170, R5 ;  /* 0x00000005aa057221 */ /* 0x002fc60000010000 */
[----:B------:R-:W-:-:S04]  /*9d20*/  FSETP.NEU.FTZ.AND P2, PT, R7, -INF , PT ;  /* 0xff8000000700780b */ /* 0x000fc80003f5d000 */
[----:B------:R-:W-:Y:S01]  /*9d30*/  FSEL R178, R7, RZ, P2 ;  /* 0x000000ff07b27208 */ /* 0x000fe20001000000 */
[----:B0-----:R-:W-:-:S04]  /*9d40*/  FADD.FTZ R5, R171, R5 ;  /* 0x00000005ab057221 */ /* 0x001fc80000010000 */
[----:B------:R-:W-:Y:S01]  /*9d50*/  FADD.FTZ R178, -R178, R11 ;  /* 0x0000000bb2b27221 */ /* 0x000fe20000010100 */
[----:B--2---:R-:W-:-:S03]  /*9d60*/  FADD.FTZ R5, R174, R5 ;  /* 0x00000005ae057221 */ /* 0x004fc60000010000 */
[----:B------:R-:W-:-:S06]  /*9d70*/  FMUL.FTZ R11, R178, UR10 ;  /* 0x0000000ab20b7c20 */ /* 0x000fcc0008410000 */
[----:B------:R-:W0:Y:S02]  /*9d80*/  MUFU.EX2 R11, R11 ;  /* 0x0000000b000b7308 */ /* 0x000e240000000800 */
        /* <DEDUP_REMOVED lines=10> */
[----:B0-----:R-:W-:Y:S01]  /*9e30*/  FMUL.FTZ R10, R7, UR10 ;  /* 0x0000000a070a7c20 */ /* 0x001fe20008410000 */
        /* <DEDUP_REMOVED lines=26> */
[----:B------:R-:W1:Y:S01]  /*9fe0*/  MUFU.EX2 R156, R156 ;  /* 0x0000009c009c7308 */ /* 0x000e620000000800 */
[----:B------:R-:W-:Y:S01]  /*9ff0*/  F2FP.BF16.F32.PACK_AB R155, R159, R158 ;  /* 0x0000009e9f9b723e */ /* 0x000fe200000010ff */
[----:B------:R-:W-:Y:S01]  /*a000*/  FMUL.FTZ R57, R57, R11 ;  /* 0x0000000b39397220 */ /* 0x000fe20000410000 */
[----:B------:R-:W-:Y:S01]  /*a010*/  F2FP.BF16.F32.PACK_AB R159, R164, R163 ;  /* 0x000000a3a49f723e */ /* 0x000fe200000010ff */
[----:B------:R-:W-:Y:S01]  /*a020*/  FMUL.FTZ R60, R60, R11 ;  /* 0x0000000b3c3c7220 */ /* 0x000fe20000410000 */
[----:B------:R-:W-:Y:S01]  /*a030*/  F2FP.BF16.F32.PACK_AB R163, R172, R167 ;  /* 0x000000a7aca3723e */ /* 0x000fe200000010ff */
[----:B0-----:R-:W-:Y:S01]  /*a040*/  FFMA.FTZ R179, R11, R6, R154 ;  /* 0x000000060bb37223 */ /* 0x001fe2000001009a */
[----:B------:R-:W-:Y:S01]  /*a050*/  F2FP.BF16.F32.PACK_AB R167, R174, R171 ;  /* 0x000000abaea7723e */ /* 0x000fe200000010ff */
        /* <DEDUP_REMOVED lines=40> */
[----:B------:R2:W3:Y:S01]  /*a2e0*/  MUFU.EX2 R6, R152 ;  /* 0x0000009800067308 */ /* 0x0004e20000000800 */
        /* <DEDUP_REMOVED lines=8> */
[----:B--2---:R-:W-:Y:S01]  /*a370*/  F2FP.BF16.F32.PACK_AB R152, R156, R154 ;  /* 0x0000009a9c98723e */ /* 0x004fe200000010ff */
[----:B------:R-:W-:Y:S01]  /*a380*/  FMUL.FTZ R144, R144, R11 ;  /* 0x0000000b90907220 */ /* 0x000fe20000410000 */
[----:B0-----:R-:W-:Y:S01]  /*a390*/  F2FP.BF16.F32.PACK_AB R154, R14, R10 ;  /* 0x0000000a0e9a723e */ /* 0x001fe200000010ff */
[----:B------:R-:W-:Y:S01]  /*a3a0*/  BAR.SYNC.DEFER_BLOCKING 0xf, 0x100 ;  /* 0x03c4000000007b1d */ /* 0x000fe20000010000 */
[----:B-1----:R-:W-:Y:S01]  /*a3b0*/  F2FP.BF16.F32.PACK_AB R156, R20, R15 ;  /* 0x0000000f149c723e */ /* 0x002fe200000010ff */
[-C--:B------:R-:W-:Y:S01]  /*a3c0*/  FMUL.FTZ R145, R145, R11.reuse ;  /* 0x0000000b91917220 */ /* 0x080fe20000410000 */
[-C--:B------:R-:W-:Y:S01]  /*a3d0*/  FMUL.FTZ R148, R148, R11.reuse ;  /* 0x0000000b94947220 */ /* 0x080fe20000410000 */
[----:B------:R-:W-:Y:S01]  /*a3e0*/  FMUL.FTZ R149, R149, R11 ;  /* 0x0000000b95957220 */ /* 0x000fe20000410000 */
[----:B----4-:R-:W-:Y:S01]  /*a3f0*/  F2FP.BF16.F32.PACK_AB R157, R162, R161 ;  /* 0x000000a1a29d723e */ /* 0x010fe200000010ff */
[----:B------:R-:W0:Y:S01]  /*a400*/  MUFU.EX2 R13, R13 ;  /* 0x0000000d000d7308 */ /* 0x000e220000000800 */
[----:B------:R-:W-:Y:S01]  /*a410*/  F2FP.BF16.F32.PACK_AB R161, R166, R165 ;  /* 0x000000a5a6a1723e */ /* 0x000fe200000010ff */
[----:B------:R-:W-:Y:S01]  /*a420*/  FADD.FTZ R179, R10, R179 ;  /* 0x000000b30ab37221 */ /* 0x000fe20000010000 */
[----:B------:R-:W-:Y:S01]  /*a430*/  F2FP.BF16.F32.PACK_AB R165, R170, R169 ;  /* 0x000000a9aaa5723e */ /* 0x000fe200000010ff */
[----:B------:R-:W-:Y:S01]  /*a440*/  IMAD R169, R2, 0x1000, R22 ;  /* 0x0000100002a97824 */ /* 0x000fe200078e0216 */
[----:B---3--:R-:W-:Y:S01]  /*a450*/  F2FP.BF16.F32.PACK_AB R158, R6, R21 ;  /* 0x00000015069e723e */ /* 0x008fe200000010ff */
[----:B------:R-:W-:-:S02]  /*a460*/  FADD.FTZ R179, R14, R179 ;  /* 0x000000b30eb37221 */ /* 0x000fc40000010000 */
[----:B------:R-:W-:Y:S01]  /*a470*/  MUFU.EX2 R12, R12 ;  /* 0x0000000c000c7308 */ /* 0x000fe20000000800 */
[C---:B------:R-:W-:Y:S01]  /*a480*/  R2UR UR14, R169.reuse ;  /* 0x00000000a90e72ca */ /* 0x040fe200000e0000 */
[----:B------:R-:W-:Y:S02]  /*a490*/  VIADD R11, R169, 0x80 ;  /* 0x00000080a90b7836 */ /* 0x000fe40000000000 */
[----:B------:R-:W-:-:S04]  /*a4a0*/  FADD.FTZ R179, R15, R179 ;  /* 0x000000b30fb37221 */ /* 0x000fc80000010000 */
[----:B------:R-:W-:Y:S01]  /*a4b0*/  FADD.FTZ R179, R20, R179 ;  /* 0x000000b314b37221 */ /* 0x000fe20000010000 */
[----:B------:R-:W1:Y:S01]  /*a4c0*/  MUFU.EX2 R178, R178 ;  /* 0x000000b200b27308 */ /* 0x000e620000000800 */
[----:B0-----:R-:W-:Y:S01]  /*a4d0*/  F2FP.BF16.F32.PACK_AB R160, R13, R180 ;  /* 0x000000b40da0723e */ /* 0x001fe200000010ff */
[----:B------:R0:W-:Y:S01]  /*a4e0*/  STSM.16.M88.4 [R184+0x36400], R152 ;  /* 0x03640098b8007844 */ /* 0x0001e20000000200 */
[----:B------:R-:W-:-:S03]  /*a4f0*/  FADD.FTZ R179, R21, R179 ;  /* 0x000000b315b37221 */ /* 0x000fc60000010000 */
[----:B------:R0:W-:Y:S01]  /*a500*/  STSM.16.M88.4 [R189], R156 ;  /* 0x0000009cbd007844 */ /* 0x0001e20000000200 */
[----:B------:R-:W-:Y:S01]  /*a510*/  FADD.FTZ R179, R6, R179 ;  /* 0x000000b306b37221 */ /* 0x000fe20000010000 */
[----:B------:R-:W2:Y:S03]  /*a520*/  MUFU.EX2 R173, R173 ;  /* 0x000000ad00ad7308 */ /* 0x000ea60000000800 */
[----:B------:R-:W-:-:S04]  /*a530*/  FADD.FTZ R179, R180, R179 ;  /* 0x000000b3b4b37221 */ /* 0x000fc80000010000 */
[----:B------:R-:W-:Y:S01]  /*a540*/  FADD.FTZ R179, R13, R179 ;  /* 0x000000b30db37221 */ /* 0x000fe20000010000 */
[----:B------:R-:W3:Y:S01]  /*a550*/  MUFU.EX2 R175, R175 ;  /* 0x000000af00af7308 */ /* 0x000ee20000000800 */
[----:B-1----:R-:W-:Y:S02]  /*a560*/  F2FP.BF16.F32.PACK_AB R162, R178, R12 ;  /* 0x0000000cb2a2723e */ /* 0x002fe400000010ff */
[----:B------:R-:W-:-:S03]  /*a570*/  FADD.FTZ R179, R12, R179 ;  /* 0x000000b30cb37221 */ /* 0x000fc60000010000 */
[----:B------:R0:W-:Y:S01]  /*a580*/  STSM.16.M88.4 [R187], R160 ;  /* 0x000000a0bb007844 */ /* 0x0001e20000000200 */
[----:B------:R-:W-:Y:S01]  /*a590*/  FADD.FTZ R179, R178, R179 ;  /* 0x000000b3b2b37221 */ /* 0x000fe20000010000 */
[----:B------:R-:W1:Y:S03]  /*a5a0*/  MUFU.EX2 R176, R176 ;  /* 0x000000b000b07308 */ /* 0x000e660000000800 */
[----:B--2---:R-:W-:-:S05]  /*a5b0*/  FADD.FTZ R179, R173, R179 ;  /* 0x000000b3adb37221 */ /* 0x004fca0000010000 */
[----:B------:R-:W2:Y:S01]  /*a5c0*/  MUFU.EX2 R177, R177 ;  /* 0x000000b100b17308 */ /* 0x000ea20000000800 */
[C---:B---3--:R-:W-:Y:S01]  /*a5d0*/  F2FP.BF16.F32.PACK_AB R164, R175.reuse, R173 ;  /* 0x000000adafa4723e */ /* 0x048fe200000010ff */
[----:B------:R-:W-:-:S04]  /*a5e0*/  FADD.FTZ R179, R175, R179 ;  /* 0x000000b3afb37221 */ /* 0x000fc80000010000 */
[----:B-1----:R-:W-:Y:S01]  /*a5f0*/  FADD.FTZ R179, R176, R179 ;  /* 0x000000b3b0b37221 */ /* 0x002fe20000010000 */
[----:B--2---:R-:W-:-:S03]  /*a600*/  F2FP.BF16.F32.PACK_AB R166, R177, R176 ;  /* 0x000000b0b1a6723e */ /* 0x004fc600000010ff */
[----:B------:R-:W-:Y:S02]  /*a610*/  FADD.FTZ R6, R177, R179 ;  /* 0x000000b3b1067221 */ /* 0x000fe40000010000 */
[----:B------:R0:W-:Y:S01]  /*a620*/  STSM.16.M88.4 [R188], R164 ;  /* 0x000000a4bc007844 */ /* 0x0001e20000000200 */
[----:B------:R-:W-:-:S06]  /*a630*/  WARPGROUP.ARRIVE ;  /* 0x00000000000079c5 */ /* 0x000fcc0000000000 */
[----:B------:R-:W-:Y:S01]  /*a640*/  HGMMA.64x256x16.F32.BF16 R24, R152, gdesc[UR12].tnspB, R24, gsb0 ;  /* 0x43e0000c98187df0 */ /* 0x000fe20008001818 */
[----:B------:R-:W-:Y:S01]  /*a650*/  R2UR UR14, R11 ;  /* 0x000000000b0e72ca */ /* 0x000fe200000e0000 */
[----:B------:R-:W-:Y:S01]  /*a660*/  UMOV UR15, 0x40000040 ;  /* 0x40000040000f7882 */ /* 0x000fe20000000000 */
[C---:B------:R-:W-:Y:S02]  /*a670*/  VIADD R11, R169.reuse, 0x100 ;  /* 0x00000100a90b7836 */ /* 0x040fe40000000000 */
[----:B------:R-:W-:Y:S01]  /*a680*/  VIADD R169, R169, 0x180 ;  /* 0x00000180a9a97836 */ /* 0x000fe20000000000 */
[----:B------:R-:W-:Y:S02]  /*a690*/  WARPGROUP.DEPBAR.LE gsb0, 0x0 ;  /* 0x00008000000079c5 */ /* 0x000fe40000010000 */
[----:B------:R-:W-:-:S15]  /*a6a0*/  WARPGROUP.ARRIVE ;  /* 0x00000000000079c5 */ /* 0x000fde0000000000 */
[----:B------:R-:W-:-:S05]  /*a6b0*/  NOP ;  /* 0x0000000000007918 */ /* 0x000fca0000000000 */
        /* <DEDUP_REMOVED lines=24> */
.L_x_8353:
[----:B------:R-:W-:Y:S01]  /*a840*/  UISETP.GT.AND UP0, UPT, UR7, UR6, UPT ;  /* 0x000000060700728c */ /* 0x000fe2000bf04270 */
[----:B------:R-:W-:Y:S01]  /*a850*/  VIADD R9, R9, 0x38860 ;  /* 0x0003886009097836 */ /* 0x000fe20000000000 */
[----:B------:R-:W-:Y:S01]  /*a860*/  UIADD3 UR7, UR7, -0x1, URZ ;  /* 0xffffffff07077890 */ /* 0x000fe2000fffe03f */
[----:B------:R-:W-:Y:S02]  /*a870*/  IMAD.MOV.U32 R12, RZ, RZ, R8 ;  /* 0x000000ffff0c7224 */ /* 0x000fe400078e0008 */
[----:B------:R-:W-:Y:S01]  /*a880*/  IMAD.MOV.U32 R11, RZ, RZ, R7 ;  /* 0x000000ffff0b7224 */ /* 0x000fe200078e0007 */
[----:B------:R-:W-:Y:S01]  /*a890*/  PLOP3.LUT P1, PT, PT, PT, UP0, 0x80, 0x0 ;  /* 0x000000000000781c */ /* 0x000fe20003f2f008 */
[----:B------:R-:W-:Y:S01]  /*a8a0*/  IMAD.MOV.U32 R10, RZ, RZ, R2 ;  /* 0x000000ffff0a7224 */ /* 0x000fe200078e0002 */
[----:B------:R-:W-:-:S04]  /*a8b0*/  PRMT R9, R182, 0x654, R9 ;  /* 0x00000654b6097816 */ /* 0x000fc80000000009 */
[----:B------:R0:W-:Y:S07]  /*a8c0*/  SYNCS.ARRIVE.TRANS64.RED.A1T0 RZ, [R9+URZ], RZ ;  /* 0x000000ff09ff79a7 */ /* 0x0001ee000810043f */
[----:B------:R-:W-:Y:S05]  /*a8d0*/  @P1 BRA `(.L_x_8354) ;  /* 0xffffffc800601947 */ /* 0x000fea000383ffff */
.L_x_8343:
        /* <DEDUP_REMOVED lines=8> */
.L_x_8366:
[----:B------:R-:W-:-:S05]  /*a960*/  VIADD R2, R11, 0x1 ;  /* 0x000000010b027836 */ /* 0x000fca0000000000 */
[----:B------:R-:W-:-:S04]  /*a970*/  ISETP.NE.AND P1, PT, R2, 0x2, PT ;  /* 0x000000020200780c */ /* 0x000fc80003f25270 */
[----:B------:R-:W-:Y:S02]  /*a980*/  SEL R7, RZ, 0x1, P1 ;  /* 0x00000001ff077807 */ /* 0x000fe40000800000 */
[----:B------:R-:W-:Y:S02]  /*a990*/  SEL R2, R2, RZ, P1 ;  /* 0x000000ff02027207 */ /* 0x000fe40000800000 */
[----:B------:R-:W-:-:S13]  /*a9a0*/  R2UR UR6, R7 ;  /* 0x00000000070672ca */ /* 0x000fda00000e0000 */
[----:B------:R-:W-:Y:S01]  /*a9b0*/  ULOP3.LUT UR37, UR37, UR6, URZ, 0x3c, !UPT ;  /* 0x0000000625257292 */ /* 0x000fe2000f8e3c3f */
[----:B-1----:R-:W-:Y:S11]  /*a9c0*/  @!P0 BRA `(.L_x_8356) ;  /* 0x0000000000048947 */ /* 0x002ff60003800000 */
[----:B------:R-:W-:Y:S01]  /*a9d0*/  BPT.TRAP 0x1 ;  /* 0x000000040000795c */ /* 0x000fe20000300000 */
.L_x_8356:
[----:B------:R-:W-:Y:S02]  /*a9e0*/  IMAD.U32 R7, RZ, RZ, UR37 ;  /* 0x00000025ff077e24 */ /* 0x000fe4000f8e00ff */
[----:B0-----:R-:W-:-:S03]  /*a9f0*/  IMAD R9, R2, 0x8, R17 ;  /* 0x0000000802097824 */ /* 0x001fc600078e0211 */
[----:B------:R-:W-:-:S04]  /*aa00*/  SHF.L.U32 R7, R7, 0x1f, RZ ;  /* 0x0000001f07077819 */ /* 0x000fc800000006ff */
[----:B------:R0:W1:Y:S01]  /*aa10*/  SYNCS.PHASECHK.TRANS64.TRYWAIT P1, [R9+URZ+0x38830], R7 ;  /* 0x03883007090075a7 */ /* 0x000062000802017f */
[----:B------:R-:W-:Y:S05]  /*aa20*/  @!P0 BRA `(.L_x_8357) ;  /* 0x0000000000048947 */ /* 0x000fea0003800000 */
[----:B------:R-:W-:Y:S01]  /*aa30*/  BPT.TRAP 0x1 ;  /* 0x000000040000795c */ /* 0x000fe20000300000 */
.L_x_8357:
[----:B------:R-:W-:Y:S01]  /*aa40*/  IMAD R8, R2, 0x200, R4 ;  /* 0x0000020002087824 */ /* 0x000fe200078e0204 */
[----:B-1----:R-:W-:Y:S06]  /*aa50*/  @P1 BRA `(.L_x_8358) ;  /* 0x0000000000081947 */ /* 0x002fec0003800000 */
[----:B------:R-:W1:Y:S02]  /*aa60*/  SYNCS.PHASECHK.TRANS64.TRYWAIT P1, [R9+URZ+0x38830], R7 ;  /* 0x03883007090075a7 */ /* 0x000e64000802017f */
[----:B-1----:R-:W-:Y:S05]  /*aa70*/  @!P1 BRA `(.L_x_8359) ;  /* 0x000000f400dc9947 */ /* 0x002fea0003800000 */
.L_x_8358:
        /* <DEDUP_REMOVED lines=22> */
.L_x_8360:
[----:B------:R2:W3:Y:S01]  /*abe0*/  SYNCS.PHASECHK.TRANS64.TRYWAIT P1, [R9+URZ+0x38850], R7 ;  /* 0x03885007090075a7 */ /* 0x0004e2000802017f */
[----:B------:R-:W-:Y:S05]  /*abf0*/  @!P0 BRA `(.L_x_8361) ;  /* 0x0000000000048947 */ /* 0x000fea0003800000 */
[----:B------:R-:W-:Y:S01]  /*ac00*/  BPT.TRAP 0x1 ;  /* 0x000000040000795c */ /* 0x000fe20000300000 */
.L_x_8361:
[----:B---3--:R-:W-:Y:S05]  /*ac10*/  @P1 BRA `(.L_x_8362) ;  /* 0x0000000000081947 */ /* 0x008fea0003800000 */
[----:B------:R-:W3:Y:S02]  /*ac20*/  SYNCS.PHASECHK.TRANS64.TRYWAIT P1, [R9+URZ+0x38850], R7 ;  /* 0x03885007090075a7 */ /* 0x000ee4000802017f */
[----:B---3--:R-:W-:Y:S05]  /*ac30*/  @!P1 BRA `(.L_x_8363) ;  /* 0x000000f400809947 */ /* 0x008fea0003800000 */
.L_x_8362:
        /* <DEDUP_REMOVED lines=327> */
.L_x_8364:
        /* <DEDUP_REMOVED lines=18> */
[----:B------:R-:W-:Y:S01]  /*c1d0*/  UMOV UR10, UR4 ;  /* 0x00000004000a7c82 */ /* 0x000fe20008000000 */
[----:B------:R-:W-:Y:S01]  /*c1e0*/  FMUL.FTZ R159, R159, UR5 ;  /* 0x000000059f9f7c20 */ /* 0x000fe20008410000 */
[----:B------:R-:W2:Y:S01]  /*c1f0*/  S2R R185, SR_CgaCtaId ;  /* 0x0000000000b97919 */ /* 0x000ea20000008800 */
[----:B------:R-:W-:Y:S01]  /*c200*/  FMUL.FTZ R155, R155, UR5 ;  /* 0x000000059b9b7c20 */ /* 0x000fe20008410000 */
[----:B------:R-:W3:Y:S01]  /*c210*/  MUFU.TANH R14, R14 ;  /* 0x0000000e000e7308 */ /* 0x000ee20000002400 */
[----:B0-----:R-:W-:Y:S01]  /*c220*/  FMNMX.FTZ R7, R8, R12, !PT ;  /* 0x0000000c08077209 */ /* 0x001fe20007810000 */
[----:B------:R-:W-:Y:S01]  /*c230*/  FMUL.FTZ R158, R158, UR5 ;  /* 0x000000059e9e7c20 */ /* 0x000fe20008410000 */
[----:B------:R-:W-:Y:S01]  /*c240*/  FMUL.FTZ R170, R170, UR5 ;  /* 0x00000005aaaa7c20 */ /* 0x000fe20008410000 */
[----:B------:R-:W-:Y:S01]  /*c250*/  ISETP.NE.AND P1, PT, R23, RZ, PT ;  /* 0x000000ff1700720c */ /* 0x000fe20003f25270 */
[----:B------:R-:W-:-:S03]  /*c260*/  UMOV UR15, 0x40000040 ;  /* 0x40000040000f7882 */ /* 0x000fc60000000000 */
[----:B------:R-:W0:Y:S01]  /*c270*/  MUFU.TANH R15, R15 ;  /* 0x0000000f000f7308 */ /* 0x000e220000002400 */
[----:B-1----:R-:W-:-:S07]  /*c280*/  FMNMX.FTZ R7, R13, R7, !PT ;  /* 0x000000070d077209 */ /* 0x002fce0007810000 */
[----:B------:R-:W1:Y:S01]  /*c290*/  MUFU.TANH R20, R20 ;  /* 0x0000001400147308 */ /* 0x000e620000002400 */
[----:B---3--:R-:W-:Y:S01]  /*c2a0*/  FMNMX.FTZ R7, R14, R7, !PT ;  /* 0x000000070e077209 */ /* 0x008fe20007810000 */
[----:B------:R-:W-:-:S04]  /*c2b0*/  @!P1 IMAD R11, R11, 0x40, R19 ;  /* 0x000000400b0b9824 */ /* 0x000fc800078e0213 */
[----:B------:R-:W-:Y:S02]  /*c2c0*/  @!P1 IMAD R11, R11, 0x4, R17 ;  /* 0x000000040b0b9824 */ /* 0x000fe400078e0211 */
        /* <DEDUP_REMOVED lines=22> */
[----:B------:R-:W-:Y:S01]  /*c430*/  MUFU.TANH R155, R155 ;  /* 0x0000009b009b7308 */ /* 0x000fe20000002400 */
[----:B---3--:R-:W-:-:S07]  /*c440*/  FMNMX.FTZ R7, R169, R7, !PT ;  /* 0x00000007a9077209 */ /* 0x008fce0007810000 */
[----:B------:R-:W-:Y:S01]  /*c450*/  MUFU.TANH R158, R158 ;  /* 0x0000009e009e7308 */ /* 0x000fe20000002400 */
[----:B0-----:R-:W-:-:S05]  /*c460*/  FMNMX.FTZ R7, R172, R7, !PT ;  /* 0x00000007ac077209 */ /* 0x001fca0007810000 */
[----:B------:R-:W0:Y:S02]  /*c470*/  SHFL.BFLY PT, R165, R7, 0x2, 0x1f ;  /* 0x0c401f0007a57f89 */ /* 0x000e2400000e0000 */
[----:B0-----:R-:W-:Y:S01]  /*c480*/  FMNMX.FTZ R7, R7, R165, !PT ;  /* 0x000000a507077209 */ /* 0x001fe20007810000 */
[----:B------:R-:W-:-:S04]  /*c490*/  FMUL.FTZ R165, R154, UR5 ;  /* 0x000000059aa57c20 */ /* 0x000fc80008410000 */
[----:B------:R-:W0:Y:S02]  /*c4a0*/  SHFL.BFLY PT, R173, R7, 0x1, 0x1f ;  /* 0x0c201f0007ad7f89 */ /* 0x000e2400000e0000 */
[----:B------:R-:W-:Y:S01]  /*c4b0*/  MUFU.TANH R165, R165 ;  /* 0x000000a500a57308 */ /* 0x000fe20000002400 */
[----:B0-----:R-:W-:-:S05]  /*c4c0*/  FMNMX.FTZ R7, R7, R173, !PT ;  /* 0x000000ad07077209 */ /* 0x001fca0007810000 */
[C---:B------:R-:W-:Y:S01]  /*c4d0*/  FMUL.FTZ R154, R7.reuse, UR10 ;  /* 0x0000000a079a7c20 */ /* 0x040fe20008410000 */
[----:B------:R-:W-:Y:S02]  /*c4e0*/  FADD.FTZ R176, -R7, R12 ;  /* 0x0000000c07b07221 */ /* 0x000fe40000010100 */
[----:B------:R0:W-:Y:S01]  /*c4f0*/  MUFU.TANH R12, R159 ;  /* 0x0000009f000c7308 */ /* 0x0001e20000002400 */
[--C-:B------:R-:W-:Y:S01]  /*c500*/  FFMA.FTZ R8, R8, UR10, -R154.reuse ;  /* 0x0000000a08087c23 */ /* 0x100fe2000801089a */
[----:B------:R-:W-:Y:S01]  /*c510*/  FMUL.FTZ R176, R176, UR10 ;  /* 0x0000000ab0b07c20 */ /* 0x000fe20008410000 */
[--C-:B------:R-:W-:Y:S01]  /*c520*/  FFMA.FTZ R173, R152, UR10, -R154.reuse ;  /* 0x0000000a98ad7c23 */ /* 0x100fe2000801089a */
[--C-:B------:R-:W-:Y:S01]  /*c530*/  FFMA.FTZ R14, R14, UR10, -R154.reuse ;  /* 0x0000000a0e0e7c23 */ /* 0x100fe2000801089a */
[--C-:B------:R-:W-:Y:S01]  /*c540*/  FFMA.FTZ R15, R15, UR10, -R154.reuse ;  /* 0x0000000a0f0f7c23 */ /* 0x100fe2000801089a */
[--C-:B------:R-:W-:Y:S01]  /*c550*/  FFMA.FTZ R20, R20, UR10, -R154.reuse ;  /* 0x0000000a14147c23 */ /* 0x100fe2000801089a */
[--C-:B------:R-:W-:Y:S01]  /*c560*/  FFMA.FTZ R21, R21, UR10, -R154.reuse ;  /* 0x0000000a15157c23 */ /* 0x100fe2000801089a */
[----:B------:R-:W-:Y:S01]  /*c570*/  MUFU.EX2 R8, R8 ;  /* 0x0000000800087308 */ /* 0x000fe20000000800 */
[--C-:B0-----:R-:W-:Y:S01]  /*c580*/  FFMA.FTZ R159, R13, UR10, -R154.reuse ;  /* 0x0000000a0d9f7c23 */ /* 0x101fe2000801089a */
        /* <DEDUP_REMOVED lines=8> */
[--C-:B------:R-:W-:Y:S01]  /*c610*/  FFMA.FTZ R169, R169, UR10, -R154.reuse ;  /* 0x0000000aa9a97c23 */ /* 0x100fe2000801089a */
[----:B------:R-:W-:-:S05]  /*c620*/  FFMA.FTZ R172, R172, UR10, -R154 ;  /* 0x0000000aacac7c23 */ /* 0x000fca000801089a */
[----:B------:R3:W4:Y:S01]  /*c630*/  MUFU.EX2 R152, R159 ;  /* 0x0000009f00987308 */ /* 0x0007220000000800 */
[----:B0-----:R-:W-:-:S07]  /*c640*/  FMUL.FTZ R176, R183, UR5 ;  /* 0x00000005b7b07c20 */ /* 0x001fce0008410000 */
[----:B------:R-:W-:Y:S01]  /*c650*/  MUFU.EX2 R15, R15 ;  /* 0x0000000f000f7308 */ /* 0x000fe20000000800 */
[----:B-1----:R-:W-:Y:S01]  /*c660*/  FFMA.FTZ R154, R13, R6, R8 ;  /* 0x000000060d9a7223 */ /* 0x002fe20000010008 */
[----:B---3--:R-:W-:Y:S01]  /*c670*/  FMUL.FTZ R159, R162, UR5 ;  /* 0x00000005a29f7c20 */ /* 0x008fe20008410000 */
[----:B------:R-:W-:Y:S01]  /*c680*/  FMUL.FTZ R162, R163, UR5 ;  /* 0x00000005a3a27c20 */ /* 0x000fe20008410000 */
[----:B------:R-:W-:Y:S01]  /*c690*/  FMUL.FTZ R6, R166, UR5 ;  /* 0x00000005a6067c20 */ /* 0x000fe20008410000 */
[----:B------:R-:W-:Y:S01]  /*c6a0*/  FMUL.FTZ R166, R171, UR5 ;  /* 0x00000005aba67c20 */ /* 0x000fe20008410000 */
[----:B------:R-:W-:Y:S01]  /*c6b0*/  FMUL.FTZ R171, R178, UR5 ;  /* 0x00000005b2ab7c20 */ /* 0x000fe20008410000 */
[-C--:B------:R-:W-:Y:S01]  /*c6c0*/  FMUL.FTZ R24, R24, R13.reuse ;  /* 0x0000000d18187220 */ /* 0x080fe20000410000 */
[----:B------:R-:W-:Y:S01]  /*c6d0*/  MUFU.TANH R159, R159 ;  /* 0x0000009f009f7308 */ /* 0x000fe20000002400 */
[C---:B----4-:R-:W-:Y:S01]  /*c6e0*/  FADD.FTZ R154, R152.reuse, R154 ;  /* 0x0000009a989a7221 */ /* 0x050fe20000010000 */
        /* <DEDUP_REMOVED lines=15> */
[----:B0-----:R-:W-:Y:S01]  /*c7e0*/  FMUL.FTZ R14, R167, UR5 ;  /* 0x00000005a70e7c20 */ /* 0x001fe20008410000 */
[----:B------:R-:W-:Y:S01]  /*c7f0*/  FMUL.FTZ R167, R174, UR5 ;  /* 0x00000005aea77c20 */ /* 0x000fe20008410000 */
[----:B------:R-:W-:Y:S01]  /*c800*/  FMUL.FTZ R174, R179, UR5 ;  /* 0x00000005b3ae7c20 */ /* 0x000fe20008410000 */
[-C--:B------:R-:W-:Y:S01]  /*c810*/  FMUL.FTZ R49, R49, R13.reuse ;  /* 0x0000000d31317220 */ /* 0x080fe20000410000 */
[-C--:B------:R-:W-:Y:S01]  /*c820*/  FMUL.FTZ R52, R52, R13.reuse ;  /* 0x0000000d34347220 */ /* 0x080fe20000410000 */
[-C--:B------:R-:W-:Y:S01]  /*c830*/  FMUL.FTZ R53, R53, R13.reuse ;  /* 0x0000000d35357220 */ /* 0x080fe20000410000 */
[-C--:B------:R-:W-:Y:S01]  /*c840*/  FMUL.FTZ R56, R56, R13.reuse ;  /* 0x0000000d38387220 */ /* 0x080fe20000410000 */
[----:B------:R-:W0:Y:S01]  /*c850*/  MUFU.TANH R6, R6 ;  /* 0x0000000600067308 */ /* 0x000e220000002400 */
[----:B-1----:R-:W-:Y:S01]  /*c860*/  FADD.FTZ R154, R8, R154 ;  /* 0x0000009a089a7221 */ /* 0x002fe20000010000 */
[-C--:B------:R-:W-:Y:S01]  /*c870*/  FMUL.FTZ R57, R57, R13.reuse ;  /* 0x0000000d39397220 */ /* 0x080fe20000410000 */
[-C--:B------:R-:W-:Y:S01]  /*c880*/  FMUL.FTZ R60, R60, R13.reuse ;  /* 0x0000000d3c3c7220 */ /* 0x080fe20000410000 */
[-C--:B------:R-:W-:Y:S01]  /*c890*/  FMUL.FTZ R61, R61, R13.reuse ;  /* 0x0000000d3d3d7220 */ /* 0x080fe20000410000 */
[C---:B------:R-:W-:Y:S01]  /*c8a0*/  FADD.FTZ R163, R15.reuse, R154 ;  /* 0x0000009a0fa37221 */ /* 0x040fe20000010000 */
[----:B------:R-:W-:Y:S01]  /*c8b0*/  F2FP.BF16.F32.PACK_AB R154, R15, R8 ;  /* 0x000000080f9a723e */ /* 0x000fe200000010ff */
[----:B------:R-:W-:Y:S01]  /*c8c0*/  VIADD R8, R9, 0x38840 ;  /* 0x0003884009087836 */ /* 0x000fe20000000000 */
[----:B------:R-:W1:Y:S01]  /*c8d0*/  MUFU.TANH R14, R14 ;  /* 0x0000000e000e7308 */ /* 0x000e620000002400 */
[-C--:B------:R-:W-:Y:S01]  /*c8e0*/  FMUL.FTZ R64, R64, R13.reuse ;  /* 0x0000000d40407220 */ /* 0x080fe20000410000 */
[-C--:B------:R-:W-:Y:S01]  /*c8f0*/  FMUL.FTZ R65, R65, R13.reuse ;  /* 0x0000000d41417220 */ /* 0x080fe20000410000 */
[-C--:B------:R-:W-:Y:S01]  /*c900*/  FMUL.FTZ R68, R68, R13.reuse ;  /* 0x0000000d44447220 */ /* 0x080fe20000410000 */
[----:B--2---:R-:W-:Y:S01]  /*c910*/  PRMT R8, R185, 0x654, R8 ;  /* 0x00000654b9087816 */ /* 0x004fe20000000008 */
[-C--:B------:R-:W-:Y:S01]  /*c920*/  FMUL.FTZ R69, R69, R13.reuse ;  /* 0x0000000d45457220 */ /* 0x080fe20000410000 */
[-C--:B------:R-:W-:Y:S01]  /*c930*/  FMUL.FTZ R72, R72, R13.reuse ;  /* 0x0000000d48487220 */ /* 0x080fe20000410000 */
[-C--:B------:R-:W-:Y:S01]  /*c940*/  FMUL.FTZ R73, R73, R13.reuse ;  /* 0x0000000d49497220 */ /* 0x080fe20000410000 */
[----:B------:R2:W-:Y:S01]  /*c950*/  SYNCS.ARRIVE.TRANS64.RED.A1T0 RZ, [R8+URZ], RZ ;  /* 0x000000ff08ff79a7 */ /* 0x0005e2000810043f */
[----:B------:R4:W5:Y:S01]  /*c960*/  MUFU.TANH R15, R170 ;  /* 0x000000aa000f7308 */ /* 0x0009620000002400 */
[----:B------:R-:W-:Y:S01]  /*c970*/  @!P1 STS [R11+0x38400], R13 ;  /* 0x0384000d0b009388 */ /* 0x000fe20000000800 */
[-C--:B------:R-:W-:Y:S01]  /*c980*/  FMUL.FTZ R76, R76, R13.reuse ;  /* 0x0000000d4c4c7220 */ /* 0x080fe20000410000 */
[-C--:B------:R-:W-:Y:S01]  /*c990*/  FMUL.FTZ R77, R77, R13.reuse ;  /* 0x0000000d4d4d7220 */ /* 0x080fe20000410000 */
[-C--:B------:R-:W-:Y:S01]  /*c9a0*/  FMUL.FTZ R80, R80, R13.reuse ;  /* 0x0000000d50507220 */ /* 0x080fe20000410000 */
[-C--:B------:R-:W-:Y:S01]  /*c9b0*/  FMUL.FTZ R81, R81, R13.reuse ;  /* 0x0000000d51517220 */ /* 0x080fe20000410000 */
[-C--:B------:R-:W-:Y:S01]  /*c9c0*/  FMUL.FTZ R84, R84, R13.reuse ;  /* 0x0000000d54547220 */ /* 0x080fe20000410000 */
[----:B--2---:R-:W-:Y:S01]  /*c9d0*/  FMNMX.FTZ R8, R165, R10, !PT ;  /* 0x0000000aa5087209 */ /* 0x004fe20007810000 */
[----:B------:R-:W2:Y:S01]  /*c9e0*/  MUFU.TANH R166, R166 ;  /* 0x000000a600a67308 */ /* 0x000ea20000002400 */
[----:B----4-:R-:W-:Y:S01]  /*c9f0*/  FMUL.FTZ R170, R175, UR5 ;  /* 0x00000005afaa7c20 */ /* 0x010fe20008410000 */
[----:B------:R-:W-:Y:S01]  /*ca00*/  FMUL.FTZ R175, R182, UR5 ;  /* 0x00000005b6af7c20 */ /* 0x000fe20008410000 */
        /* <DEDUP_REMOVED lines=16> */
[----:B---3--:R-:W-:Y:S01]  /*cb10*/  FMNMX.FTZ R8, R162, R8, !PT ;  /* 0x00000008a2087209 */ /* 0x008fe20007810000 */
[-C--:B------:R-:W-:Y:S01]  /*cb20*/  FMUL.FTZ R105, R105, R13.reuse ;  /* 0x0000000d69697220 */ /* 0x080fe20000410000 */
[-C--:B------:R-:W-:Y:S01]  /*cb30*/  FMUL.FTZ R108, R108, R13.reuse ;  /* 0x0000000d6c6c7220 */ /* 0x080fe20000410000 */
[-C--:B------:R-:W-:Y:S01]  /*cb40*/  FMUL.FTZ R109, R109, R13.reuse ;  /* 0x0000000d6d6d7220 */ /* 0x080fe20000410000 */
[----:B0-----:R-:W-:Y:S01]  /*cb50*/  FMNMX.FTZ R8, R6, R8, !PT ;  /* 0x0000000806087209 */ /* 0x001fe20007810000 */
[----:B------:R-:W0:Y:S01]  /*cb60*/  MUFU.TANH R171, R171 ;  /* 0x000000ab00ab7308 */ /* 0x000e220000002400 */
[-C--:B------:R-:W-:Y:S01]  /*cb70*/  FMUL.FTZ R112, R112, R13.reuse ;  /* 0x0000000d70707220 */ /* 0x080fe20000410000 */
[-C--:B------:R-:W-:Y:S01]  /*cb80*/  FMUL.FTZ R113, R113, R13.reuse ;  /* 0x0000000d71717220 */ /* 0x080fe20000410000 */
[----:B-1----:R-:W-:Y:S01]  /*cb90*/  FMNMX.FTZ R8, R14, R8, !PT ;  /* 0x000000080e087209 */ /* 0x002fe20007810000 */
[-C--:B------:R-:W-:Y:S01]  /*cba0*/  FMUL.FTZ R116, R116, R13.reuse ;  /* 0x0000000d74747220 */ /* 0x080fe20000410000 */
[-C--:B------:R-:W-:Y:S01]  /*cbb0*/  FMUL.FTZ R117, R117, R13.reuse ;  /* 0x0000000d75757220 */ /* 0x080fe20000410000 */
[-C--:B------:R-:W-:Y:S01]  /*cbc0*/  FMUL.FTZ R120, R120, R13.reuse ;  /* 0x0000000d78787220 */ /* 0x080fe20000410000 */
[----:B-----5:R-:W-:Y:S01]  /*cbd0*/  FMNMX.FTZ R8, R15, R8, !PT ;  /* 0x000000080f087209 */ /* 0x020fe20007810000 */
[----:B------:R-:W1:Y:S01]  /*cbe0*/  MUFU.TANH R174, R174 ;  /* 0x000000ae00ae7308 */ /* 0x000e620000002400 */
[-C--:B------:R-:W-:Y:S01]  /*cbf0*/  FMUL.FTZ R121, R121, R13.reuse ;  /* 0x0000000d79797220 */ /* 0x080fe20000410000 */
[-C--:B------:R-:W-:Y:S01]  /*cc00*/  FMUL.FTZ R124, R124, R13.reuse ;  /* 0x0000000d7c7c7220 */ /* 0x080fe20000410000 */
[----:B--2---:R-:W-:Y:S01]  /*cc10*/  FMNMX.FTZ R8, R166, R8, !PT ;  /* 0x00000008a6087209 */ /* 0x004fe20007810000 */
[-C--:B------:R-:W-:Y:S01]  /*cc20*/  FMUL.FTZ R125, R125, R13.reuse ;  /* 0x0000000d7d7d7220 */ /* 0x080fe20000410000 */
[-C--:B------:R-:W-:Y:S01]  /*cc30*/  FMUL.FTZ R128, R128, R13.reuse ;  /* 0x0000000d80807220 */ /* 0x080fe20000410000 */
[-C--:B------:R-:W-:Y:S01]  /*cc40*/  FMUL.FTZ R129, R129, R13.reuse ;  /* 0x0000000d81817220 */ /* 0x080fe20000410000 */
[----:B----4-:R-:W-:Y:S01]  /*cc50*/  FMNMX.FTZ R8, R167, R8, !PT ;  /* 0x00000008a7087209 */ /* 0x010fe20007810000 */
[----:B------:R-:W2:Y:S01]  /*cc60*/  MUFU.TANH R175, R175 ;  /* 0x000000af00af7308 */ /* 0x000ea20000002400 */
[-C--:B------:R-:W-:Y:S01]  /*cc70*/  FMUL.FTZ R132, R132, R13.reuse ;  /* 0x0000000d84847220 */ /* 0x080fe20000410000 */
[-C--:B------:R-:W-:Y:S01]  /*cc80*/  FMUL.FTZ R133, R133, R13.reuse ;  /* 0x0000000d85857220 */ /* 0x080fe20000410000 */
[----:B------:R-:W-:Y:S01]  /*cc90*/  FMNMX.FTZ R8, R170, R8, !PT ;  /* 0x00000008aa087209 */ /* 0x000fe20007810000 */
        /* <DEDUP_REMOVED lines=10> */
[----:B------:R-:W-:-:S02]  /*cd40*/  FMUL.FTZ R149, R149, R13 ;  /* 0x0000000d95957220 */ /* 0x000fc40000410000 */
[----:B------:R-:W1:Y:S01]  /*cd50*/  MUFU.EX2 R20, R20 ;  /* 0x0000001400147308 */ /* 0x000e620000000800 */
[----:B--2---:R-:W-:-:S07]  /*cd60*/  FMNMX.FTZ R8, R175, R8, !PT ;  /* 0x00000008af087209 */ /* 0x004fce0007810000 */
[----:B------:R-:W2:Y:S01]  /*cd70*/  MUFU.EX2 R21, R21 ;  /* 0x0000001500157308 */ /* 0x000ea20000000800 */
[----:B0-----:R-:W-:-:S05]  /*cd80*/  FMNMX.FTZ R8, R176, R8, !PT ;  /* 0x00000008b0087209 */ /* 0x001fca0007810000 */
[----:B------:R-:W0:Y:S02]  /*cd90*/  SHFL.BFLY PT, R177, R8, 0x2, 0x1f ;  /* 0x0c401f0008b17f89 */ /* 0x000e2400000e0000 */
[----:B------:R-:W3:Y:S01]  /*cda0*/  MUFU.EX2 R173, R173 ;  /* 0x000000ad00ad7308 */ /* 0x000ee20000000800 */
[----:B-1----:R-:W-:-:S07]  /*cdb0*/  FADD.FTZ R163, R20, R163 ;  /* 0x000000a314a37221 */ /* 0x002fce0000010000 */
[----:B------:R1:W-:Y:S01]  /*cdc0*/  MUFU.EX2 R178, R156 ;  /* 0x0000009c00b27308 */ /* 0x0003e20000000800 */
[----:B--2---:R-:W-:-:S07]  /*cdd0*/  FADD.FTZ R163, R21, R163 ;  /* 0x000000a315a37221 */ /* 0x004fce0000010000 */
[----:B------:R-:W-:Y:S01]  /*cde0*/  MUFU.EX2 R157, R157 ;  /* 0x0000009d009d7308 */ /* 0x000fe20000000800 */
[----:B---3--:R-:W-:Y:S01]  /*cdf0*/  FADD.FTZ R163, R173, R163 ;  /* 0x000000a3ada37221 */ /* 0x008fe20000010000 */
[----:B-1----:R-:W-:Y:S02]  /*ce00*/  F2FP.BF16.F32.PACK_AB R156, R21, R20 ;  /* 0x00000014159c723e */ /* 0x002fe400000010ff */
[----:B0-----:R-:W-:-:S04]  /*ce10*/  FMNMX.FTZ R8, R8, R177, !PT ;  /* 0x000000b108087209 */ /* 0x001fc80007810000 */
[----:B------:R-:W0:Y:S01]  /*ce20*/  MUFU.EX2 R177, R153 ;  /* 0x0000009900b17308 */ /* 0x000e220000000800 */
[----:B------:R-:W1:Y:S07]  /*ce30*/  SHFL.BFLY PT, R179, R8, 0x1, 0x1f ;  /* 0x0c201f0008b37f89 */ /* 0x000e6e00000e0000 */
[----:B------:R-:W-:Y:S08]  /*ce40*/  MUFU.EX2 R161, R161 ;  /* 0x000000a100a17308 */ /* 0x000ff00000000800 */
[----:B------:R-:W-:Y:S01]  /*ce50*/  MUFU.EX2 R164, R164 ;  /* 0x000000a400a47308 */ /* 0x000fe20000000800 */
[----:B0-----:R-:W-:-:S04]  /*ce60*/  FADD.FTZ R163, R177, R163 ;  /* 0x000000a3b1a37221 */ /* 0x001fc80000010000 */
[----:B------:R-:W-:-:S03]  /*ce70*/  FADD.FTZ R163, R178, R163 ;  /* 0x000000a3b2a37221 */ /* 0x000fc60000010000 */
[----:B------:R-:W-:Y:S01]  /*ce80*/  MUFU.EX2 R168, R168 ;  /* 0x000000a800a87308 */ /* 0x000fe20000000800 */
[----:B------:R-:W-:Y:S01]  /*ce90*/  FADD.FTZ R163, R157, R163 ;  /* 0x000000a39da37221 */ /* 0x000fe20000010000 */
[----:B-1----:R-:W-:-:S05]  /*cea0*/  FMNMX.FTZ R8, R8, R179, !PT ;  /* 0x000000b308087209 */ /* 0x002fca0007810000 */
[----:B------:R-:W-:Y:S01]  /*ceb0*/  FADD.FTZ R10, -R8, R10 ;  /* 0x0000000a080a7221 */ /* 0x000fe20000010100 */
[----:B------:R-:W0:Y:S03]  /*cec0*/  MUFU.EX2 R179, R160 ;  /* 0x000000a000b37308 */ /* 0x000e260000000800 */
[----:B------:R-:W-:-:S05]  /*ced0*/  FMUL.FTZ R10, R10, UR10 ;  /* 0x0000000a0a0a7c20 */ /* 0x000fca0008410000 */
[----:B------:R-:W-:Y:S08]  /*cee0*/  MUFU.EX2 R169, R169 ;  /* 0x000000a900a97308 */ /* 0x000ff00000000800 */
[----:B------:R-:W1:Y:S01]  /*cef0*/  MUFU.EX2 R10, R10 ;  /* 0x0000000a000a7308 */ /* 0x000e620000000800 */
[----:B0-----:R-:W-:-:S04]  /*cf00*/  FADD.FTZ R163, R179, R163 ;  /* 0x000000a3b3a37221 */ /* 0x001fc80000010000 */
[----:B------:R-:W-:-:S03]  /*cf10*/  FADD.FTZ R163, R161, R163 ;  /* 0x000000a3a1a37221 */ /* 0x000fc60000010000 */
[----:B------:R-:W-:Y:S01]  /*cf20*/  MUFU.EX2 R172, R172 ;  /* 0x000000ac00ac7308 */ /* 0x000fe20000000800 */
[----:B------:R-:W-:Y:S01]  /*cf30*/  FADD.FTZ R163, R164, R163 ;  /* 0x000000a3a4a37221 */ /* 0x000fe20000010000 */
[----:B------:R-:W-:-:S03]  /*cf40*/  F2FP.BF16.F32.PACK_AB R164, R168, R164 ;  /* 0x000000a4a8a4723e */ /* 0x000fc600000010ff */
[----:B------:R-:W-:Y:S01]  /*cf50*/  FADD.FTZ R163, R168, R163 ;  /* 0x000000a3a8a37221 */ /* 0x000fe20000010000 */
[----:B------:R-:W-:Y:S01]  /*cf60*/  IMAD R168, R2, 0x1000, R22 ;  /* 0x0000100002a87824 */ /* 0x000fe200078e0216 */
[----:B-1----:R0:W-:Y:S02]  /*cf70*/  @!P1 STS [R11+0x38420], R10 ;  /* 0x0384200a0b009388 */ /* 0x0021e40000000800 */
[----:B------:R-:W-:Y:S02]  /*cf80*/  FADD.FTZ R163, R169, R163 ;  /* 0x000000a3a9a37221 */ /* 0x000fe40000010000 */
        /* <DEDUP_REMOVED lines=30> */
[-C--:B------:R-:W-:Y:S01]  /*d170*/  FMUL.FTZ R46, R46, R10.reuse ;  /* 0x0000000a2e2e7220 */ /* 0x080fe20000410000 */
[-C--:B------:R-:W-:Y:S01]  /*d180*/  FMUL.FTZ R47, R47, R10.reuse ;  /* 0x0000000a2f2f7220 */ /* 0x080fe20000410000 */
[-C--:B------:R-:W-:Y:S01]  /*d190*/  FMUL.FTZ R50, R50, R10.reuse ;  /* 0x0000000a32327220 */ /* 0x080fe20000410000 */
[-C--:B------:R-:W-:Y:S01]  /*d1a0*/  FMUL.FTZ R51, R51, R10.reuse ;  /* 0x0000000a33337220 */ /* 0x080fe20000410000 */
[-C--:B------:R-:W-:Y:S01]  /*d1b0*/  FMUL.FTZ R54, R54, R10.reuse ;  /* 0x0000000a36367220 */ /* 0x080fe20000410000 */
[----:B0-----:R-:W-:Y:S01]  /*d1c0*/  FFMA.FTZ R181, R10, R5, R165 ;  /* 0x000000050ab57223 */ /* 0x001fe200000100a5 */
        /* <DEDUP_REMOVED lines=10> */
[----:B-1----:R-:W-:Y:S01]  /*d270*/  FADD.FTZ R181, R155, R181 ;  /* 0x000000b59bb57221 */ /* 0x002fe20000010000 */
[----:B0-----:R-:W-:Y:S01]  /*d280*/  F2FP.BF16.F32.PACK_AB R158, R177, R173 ;  /* 0x000000adb19e723e */ /* 0x001fe200000010ff */
        /* <DEDUP_REMOVED lines=46> */
[----:B-1----:R-:W-:Y:S01]  /*d570*/  F2FP.BF16.F32.PACK_AB R153, R155, R165 ;  /* 0x000000a59b99723e */ /* 0x002fe200000010ff */
[-C--:B------:R-:W-:Y:S01]  /*d580*/  FMUL.FTZ R147, R147, R10.reuse ;  /* 0x0000000a93937220 */ /* 0x080fe20000410000 */
[----:B--2---:R-:W-:Y:S01]  /*d590*/  F2FP.BF16.F32.PACK_AB R155, R12, R11 ;  /* 0x0000000b0c9b723e */ /* 0x004fe200000010ff */
[----:B------:R-:W-:Y:S01]  /*d5a0*/  BAR.SYNC.DEFER_BLOCKING 0xf, 0x100 ;  /* 0x03c4000000007b1d */ /* 0x000fe20000010000 */
[----:B0-----:R-:W-:Y:S01]  /*d5b0*/  F2FP.BF16.F32.PACK_AB R159, R14, R171 ;  /* 0x000000ab0e9f723e */ /* 0x001fe200000010ff */
[-C--:B------:R-:W-:Y:S01]  /*d5c0*/  FMUL.FTZ R150, R150, R10.reuse ;  /* 0x0000000a96967220 */ /* 0x080fe20000410000 */
[----:B------:R-:W-:Y:S01]  /*d5d0*/  FMUL.FTZ R151, R151, R10 ;  /* 0x0000000a97977220 */ /* 0x000fe20000410000 */
[----:B------:R-:W-:Y:S01]  /*d5e0*/  VIADD R10, R168, 0x80 ;  /* 0x00000080a80a7836 */ /* 0x000fe20000000000 */
[----:B---3--:R-:W-:Y:S01]  /*d5f0*/  F2FP.BF16.F32.PACK_AB R166, R172, R169 ;  /* 0x000000a9aca6723e */ /* 0x008fe200000010ff */
[----:B------:R-:W-:Y:S01]  /*d600*/  MUFU.EX2 R20, R167 ;  /* 0x000000a700147308 */ /* 0x000fe20000000800 */
[----:B------:R-:W-:Y:S01]  /*d610*/  UMOV UR14, UR6 ;  /* 0x00000006000e7c82 */ /* 0x000fe20008000000 */
[----:B------:R-:W-:Y:S01]  /*d620*/  FADD.FTZ R181, R11, R181 ;  /* 0x000000b50bb57221 */ /* 0x000fe20000010000 */
[----:B------:R-:W-:Y:S01]  /*d630*/  R2UR UR6, R10 ;  /* 0x000000000a0672ca */ /* 0x000fe200000e0000 */
[----:B------:R-:W-:-:S02]  /*d640*/  VIADD R10, R168, 0x100 ;  /* 0x00000100a80a7836 */ /* 0x000fc40000000000 */
[----:B------:R-:W-:Y:S01]  /*d650*/  VIADD R168, R168, 0x180 ;  /* 0x00000180a8a87836 */ /* 0x000fe20000000000 */
[----:B----4-:R-:W-:Y:S01]  /*d660*/  F2FP.BF16.F32.PACK_AB R161, R182, R5 ;  /* 0x00000005b6a1723e */ /* 0x010fe200000010ff */
[----:B------:R0:W1:Y:S01]  /*d670*/  MUFU.EX2 R21, R160 ;  /* 0x000000a000157308 */ /* 0x0000620000000800 */
[----:B------:R-:W-:-:S04]  /*d680*/  FADD.FTZ R181, R12, R181 ;  /* 0x000000b50cb57221 */ /* 0x000fc80000010000 */
[----:B------:R-:W-:-:S03]  /*d690*/  FADD.FTZ R181, R15, R181 ;  /* 0x000000b50fb57221 */ /* 0x000fc60000010000 */
[----:B------:R-:W-:Y:S01]  /*d6a0*/  MUFU.EX2 R180, R180 ;  /* 0x000000b400b47308 */ /* 0x000fe20000000800 */
[----:B0-----:R-:W-:Y:S01]  /*d6b0*/  F2FP.BF16.F32.PACK_AB R160, R157, R178 ;  /* 0x000000b29da0723e */ /* 0x001fe200000010ff */
[----:B------:R0:W-:Y:S01]  /*d6c0*/  STSM.16.M88.4 [R184+0x36400], R152 ;  /* 0x03640098b8007844 */ /* 0x0001e20000000200 */
[C---:B------:R-:W-:Y:S01]  /*d6d0*/  F2FP.BF16.F32.PACK_AB R157, R170.reuse, R15 ;  /* 0x0000000faa9d723e */ /* 0x040fe200000010ff */
[----:B------:R-:W-:-:S04]  /*d6e0*/  FADD.FTZ R181, R170, R181 ;  /* 0x000000b5aab57221 */ /* 0x000fc80000010000 */
[----:B------:R-:W2:Y:S01]  /*d6f0*/  MUFU.EX2 R174, R174 ;  /* 0x000000ae00ae7308 */ /* 0x000ea20000000800 */
[----:B-1----:R-:W-:Y:S01]  /*d700*/  F2FP.BF16.F32.PACK_AB R163, R21, R20 ;  /* 0x0000001415a3723e */ /* 0x002fe200000010ff */
[----:B------:R0:W-:Y:S01]  /*d710*/  STSM.16.M88.4 [R189], R156 ;  /* 0x0000009cbd007844 */ /* 0x0001e20000000200 */
[----:B------:R-:W-:-:S03]  /*d720*/  FADD.FTZ R181, R171, R181 ;  /* 0x000000b5abb57221 */ /* 0x000fc60000010000 */
[----:B------:R0:W-:Y:S01]  /*d730*/  STSM.16.M88.4 [R187], R160 ;  /* 0x000000a0bb007844 */ /* 0x0001e20000000200 */
[----:B------:R-:W-:Y:S01]  /*d740*/  FADD.FTZ R181, R14, R181 ;  /* 0x000000b50eb57221 */ /* 0x000fe20000010000 */
[----:B------:R-:W-:Y:S03]  /*d750*/  MUFU.EX2 R175, R175 ;  /* 0x000000af00af7308 */ /* 0x000fe60000000800 */
[----:B------:R-:W-:-:S04]  /*d760*/  FADD.FTZ R181, R5, R181 ;  /* 0x000000b505b57221 */ /* 0x000fc80000010000 */
[----:B------:R-:W-:Y:S01]  /*d770*/  FADD.FTZ R181, R182, R181 ;  /* 0x000000b5b6b57221 */ /* 0x000fe20000010000 */
[----:B------:R-:W1:Y:S01]  /*d780*/  MUFU.EX2 R176, R176 ;  /* 0x000000b000b07308 */ /* 0x000e620000000800 */
[----:B--2---:R-:W-:Y:S02]  /*d790*/  F2FP.BF16.F32.PACK_AB R165, R174, R180 ;  /* 0x000000b4aea5723e */ /* 0x004fe400000010ff */
[----:B------:R-:W-:-:S04]  /*d7a0*/  FADD.FTZ R181, R20, R181 ;  /* 0x000000b514b57221 */ /* 0x000fc80000010000 */
[----:B------:R-:W-:-:S04]  /*d7b0*/  FADD.FTZ R181, R21, R181 ;  /* 0x000000b515b57221 */ /* 0x000fc80000010000 */
[----:B------:R-:W-:-:S04]  /*d7c0*/  FADD.FTZ R181, R180, R181 ;  /* 0x000000b5b4b57221 */ /* 0x000fc80000010000 */
[----:B------:R-:W-:Y:S01]  /*d7d0*/  FADD.FTZ R181, R174, R181 ;  /* 0x000000b5aeb57221 */ /* 0x000fe20000010000 */
[----:B-1----:R-:W-:-:S03]  /*d7e0*/  F2FP.BF16.F32.PACK_AB R167, R176, R175 ;  /* 0x000000afb0a7723e */ /* 0x002fc600000010ff */
[----:B------:R-:W-:Y:S02]  /*d7f0*/  FADD.FTZ R181, R175, R181 ;  /* 0x000000b5afb57221 */ /* 0x000fe40000010000 */
[----:B------:R0:W-:Y:S01]  /*d800*/  STSM.16.M88.4 [R188], R164 ;  /* 0x000000a4bc007844 */ /* 0x0001e20000000200 */
[----:B------:R-:W-:Y:S01]  /*d810*/  WARPGROUP.ARRIVE ;  /* 0x00000000000079c5 */ /* 0x000fe20000000000 */
[----:B------:R-:W-:-:S05]  /*d820*/  FADD.FTZ R5, R176, R181 ;  /* 0x000000b5b0057221 */ /* 0x000fca0000010000 */
[----:B------:R-:W-:Y:S01]  /*d830*/  HGMMA.64x256x16.F32.BF16 R24, R152, gdesc[UR12].tnspB, R24, gsb0 ;  /* 0x43e0000c98187df0 */ /* 0x000fe20008001818 */
[----:B------:R-:W-:Y:S01]  /*d840*/  UMOV UR14, UR6 ;  /* 0x00000006000e7c82 */ /* 0x000fe20008000000 */
[----:B------:R-:W-:Y:S01]  /*d850*/  UMOV UR15, 0x40000040 ;  /* 0x40000040000f7882 */ /* 0x000fe20000000000 */
[----:B------:R-:W-:Y:S01]  /*d860*/  R2UR UR6, R10 ;  /* 0x000000000a0672ca */ /* 0x000fe200000e0000 */
[----:B------:R-:W-:Y:S02]  /*d870*/  WARPGROUP.DEPBAR.LE gsb0, 0x0 ;  /* 0x00008000000079c5 */ /* 0x000fe40000010000 */
[----:B------:R-:W-:-:S15]  /*d880*/  WARPGROUP.ARRIVE ;  /* 0x00000000000079c5 */ /* 0x000fde0000000000 */
[----:B------:R-:W-:-:S07]  /*d890*/  NOP ;  /* 0x0000000000007918 */ /* 0x000fce0000000000 */
        /* <DEDUP_REMOVED lines=25> */
.L_x_8365:
        /* <DEDUP_REMOVED lines=10> */
.L_x_8355:
[----:B------:R-:W2:Y:S01]  /*dad0*/  SHFL.BFLY PT, R4, R5, 0x2, 0x1f ;  /* 0x0c401f0005047f89 */ /* 0x000ea200000e0000 */
[----:B------:R-:W-:Y:S01]  /*dae0*/  IMAD.MOV.U32 R20, RZ, RZ, -0x800000 ;  /* 0xff800000ff147424 */ /* 0x000fe200078e00ff */
[----:B------:R-:W-:Y:S08]  /*daf0*/  BAR.ARV 0x8, 0x100 ;  /* 0x0204000000007b1d */ /* 0x000ff00000002000 */
[----:B------:R-:W-:Y:S01]  /*db00*/  BAR.SYNC.DEFER_BLOCKING 0xf, 0x100 ;  /* 0x03c4000000007b1d */ /* 0x000fe20000010000 */
[----:B------:R-:W-:Y:S01]  /*db10*/  ISETP.NE.AND P2, PT, R23, RZ, PT ;  /* 0x000000ff1700720c */ /* 0x000fe20003f45270 */
[----:B------:R-:W-:-:S04]  /*db20*/  UIADD3 UR36, UR36, 0x1, URZ ;  /* 0x0000000124247890 */ /* 0x000fc8000fffe03f */
[----:B------:R-:W3:Y:S01]  /*db30*/  SHFL.BFLY PT, R3, R6, 0x2, 0x1f ;  /* 0x0c401f0006037f89 */ /* 0x000ee200000e0000 */
[----:B--2---:R-:W-:-:S05]  /*db40*/  FADD.FTZ R4, R4, R5 ;  /* 0x0000000504047221 */ /* 0x004fca0000010000 */
[----:B------:R-:W2:Y:S01]  /*db50*/  SHFL.BFLY PT, R11, R4, 0x1, 0x1f ;  /* 0x0c201f00040b7f89 */ /* 0x000ea200000e0000 */
[----:B---3--:R-:W-:Y:S01]  /*db60*/  FADD.FTZ R3, R3, R6 ;  /* 0x0000000603037221 */ /* 0x008fe20000010000 */
[----:B------:R-:W-:-:S04]  /*db70*/  IMAD.U32 R6, RZ, RZ, UR10 ;  /* 0x0000000aff067e24 */ /* 0x000fc8000f8e00ff */
[----:B------:R-:W0:Y:S01]  /*db80*/  SHFL.BFLY PT, R0, R3, 0x1, 0x1f ;  /* 0x0c201f0003007f89 */ /* 0x000e2200000e0000 */
[----:B--2---:R-:W-:Y:S01]  /*db90*/  FADD.FTZ R10, R4, R11 ;  /* 0x0000000b040a7221 */ /* 0x004fe20000010000 */
[----:B------:R-:W-:-:S04]  /*dba0*/  IMAD.U32 R4, RZ, RZ, UR10 ;  /* 0x0000000aff047e24 */ /* 0x000fc8000f8e00ff */
[----:B------:R-:W-:-:S13]  /*dbb0*/  FSETP.NE.FTZ.AND P1, PT, R10, RZ, PT ;  /* 0x000000ff0a00720b */ /* 0x000fda0003f35000 */
[----:B------:R-:W-:Y:S01]  /*dbc0*/  @P1 FMUL.FTZ R4, R4, 0.69314718246459960938 ;  /* 0x3f31721804041820 */ /* 0x000fe20000410000 */
[----:B01----:R-:W-:Y:S01]  /*dbd0*/  FADD.FTZ R9, R3, R0 ;  /* 0x0000000003097221 */ /* 0x003fe20000010000 */
[----:B------:R-:W-:Y:S01]  /*dbe0*/  IMAD.MOV.U32 R3, RZ, RZ, -0x800000 ;  /* 0xff800000ff037424 */ /* 0x000fe200078e00ff */
[----:B------:R-:W0:Y:S03]  /*dbf0*/  @P1 MUFU.LG2 R0, R10 ;  /* 0x0000000a00001308 */ /* 0x000e260000000c00 */
[----:B------:R-:W-:-:S13]  /*dc00*/  FSETP.NE.FTZ.AND P0, PT, R9, RZ, PT ;  /* 0x000000ff0900720b */ /* 0x000fda0003f15000 */
[----:B------:R-:W1:Y:S01]  /*dc10*/  @P0 MUFU.LG2 R11, R9 ;  /* 0x00000009000b0308 */ /* 0x000e620000000c00 */
[----:B0-----:R-:W-:Y:S01]  /*dc20*/  @P1 FMUL.FTZ R5, R0, 0.69314718246459960938 ;  /* 0x3f31721800051820 */ /* 0x001fe20000410000 */
[----:B------:R-:W-:Y:S02]  /*dc30*/  IMAD.MOV.U32 R0, RZ, RZ, RZ ;  /* 0x000000ffff007224 */ /* 0x000fe400078e00ff */
[----:B------:R-:W-:Y:S01]  /*dc40*/  @P0 FMUL.FTZ R6, R6, 0.69314718246459960938 ;  /* 0x3f31721806060820 */ /* 0x000fe20000410000 */
[----:B------:R-:W-:Y:S01]  /*dc50*/  @P1 FFMA.FTZ R20, R4, R8, R5 ;  /* 0x0000000804141223 */ /* 0x000fe20000010005 */
[----:B------:R-:W-:Y:S02]  /*dc60*/  IMAD.MOV.U32 R4, RZ, RZ, RZ ;  /* 0x000000ffff047224 */ /* 0x000fe400078e00ff */
[----:B------:R-:W0:Y:S08]  /*dc70*/  @P1 MUFU.RCP R0, R10 ;  /* 0x0000000a00001308 */ /* 0x000e300000001000 */
[----:B------:R-:W2:Y:S01]  /*dc80*/  @P0 MUFU.RCP R4, R9 ;  /* 0x0000000900040308 */ /* 0x000ea20000001000 */
[----:B-1----:R-:W-:-:S04]  /*dc90*/  @P0 FMUL.FTZ R11, R11, 0.69314718246459960938 ;  /* 0x3f3172180b0b0820 */ /* 0x002fc80000410000 */
[----:B------:R-:W-:Y:S01]  /*dca0*/  @P0 FFMA.FTZ R3, R6, R7, R11 ;  /* 0x0000000706030223 */ /* 0x000fe2000001000b */
[C---:B------:R-:W-:Y:S01]  /*dcb0*/  @!P2 IMAD R6, R2.reuse, 0x40, R19 ;  /* 0x000000400206a824 */ /* 0x040fe200078e0213 */
[----:B------:R-:W-:Y:S01]  /*dcc0*/  PLOP3.LUT P0, PT, PT, PT, PT, 0x8, 0x0 ;  /* 0x000000000000781c */ /* 0x000fe20003f0e170 */
[----:B------:R-:W-:Y:S02]  /*dcd0*/  VIADD R2, R2, 0x1 ;  /* 0x0000000102027836 */ /* 0x000fe40000000000 */
[-C--:B0-----:R-:W-:Y:S01]  /*dce0*/  FMUL.FTZ R26, R26, R0.reuse ;  /* 0x000000001a1a7220 */ /* 0x081fe20000410000 */
[----:B------:R-:W-:Y:S02]  /*dcf0*/  @!P2 IMAD R17, R6, 0x4, R17 ;  /* 0x000000040611a824 */ /* 0x000fe400078e0211 */
[-C--:B------:R-:W-:Y:S01]  /*dd00*/  FMUL.FTZ R27, R27, R0.reuse ;  /* 0x000000001b1b7220 */ /* 0x080fe20000410000 */
[-C--:B------:R-:W-:Y:S01]  /*dd10*/  FMUL.FTZ R30, R30, R0.reuse ;  /* 0x000000001e1e7220 */ /* 0x080fe20000410000 */
[----:B------:R-:W-:Y:S01]  /*dd20*/  ISETP.NE.AND P1, PT, R2, 0x2, PT ;  /* 0x000000020200780c */ /* 0x000fe20003f25270 */
[-C--:B------:R-:W-:Y:S01]  /*dd30*/  FMUL.FTZ R31, R31, R0.reuse ;  /* 0x000000001f1f7220 */ /* 0x080fe20000410000 */
[----:B------:R0:W-:Y:S01]  /*dd40*/  @!P2 STS [R17+0x38420], R0 ;  /* 0x038420001100a388 */ /* 0x0001e20000000800 */
[----:B------:R-:W-:Y:S01]  /*dd50*/  FMUL.FTZ R34, R34, R0 ;  /* 0x0000000022227220 */ /* 0x000fe20000410000 */
[----:B------:R-:W-:Y:S01]  /*dd60*/  SEL R5, RZ, 0x1, P1 ;  /* 0x00000001ff057807 */ /* 0x000fe20000800000 */
[-C--:B--2---:R-:W-:Y:S01]  /*dd70*/  FMUL.FTZ R24, R24, R4.reuse ;  /* 0x0000000418187220 */ /* 0x084fe20000410000 */
[----:B------:R0:W-:Y:S01]  /*dd80*/  @!P2 STS [R17+0x38400], R4 ;  /* 0x038400041100a388 */ /* 0x0001e20000000800 */
        /* <DEDUP_REMOVED lines=123> */
[----:B------:R-:W-:Y:S01]  /*e540*/  SEL R2, R2, RZ, P1 ;  /* 0x000000ff02027207 */ /* 0x000fe20000800000 */
[----:B------:R-:W-:Y:S01]  /*e550*/  ULOP3.LUT UR37, UR37, UR4, URZ, 0x3c, !UPT ;  /* 0x0000000425257292 */ /* 0x000fe2000f8e3c3f */
[----:B0-----:R-:W-:Y:S11]  /*e560*/  BAR.ARV 0xe, 0x100 ;  /* 0x0384000000007b1d */ /* 0x001ff60000002000 */
.L_x_8324:
[----:B------:R-:W2:Y:S01]  /*e570*/  S2R R0, SR_CgaCtaId ;  /* 0x0000000000007919 */ /* 0x000ea20000008800 */
[----:B------:R-:W-:Y:S01]  /*e580*/  MOV R17, 0x400 ;  /* 0x0000040000117802 */ /* 0x000fe20000000f00 */
[----:B------:R-:W-:Y:S01]  /*e590*/  BSSY B0, `(.L_x_8367) ;  /* 0x0000485000007945 */ /* 0x000fe20003800000 */
[----:B------:R-:W-:Y:S02]  /*e5a0*/  BAR.SYNC.DEFER_BLOCKING 0x5, 0x180 ;  /* 0x0146000000007b1d */ /* 0x000fe40000010000 */
[----:B--2---:R-:W-:Y:S02]  /*e5b0*/  LEA R17, R0, R17, 0x18 ;  /* 0x0000001100117211 */ /* 0x004fe400078ec0ff */
[----:B------:R-:W-:-:S03]  /*e5c0*/  SHF.R.U32.HI R0, RZ, 0x10, R199 ;  /* 0x00000010ff007819 */ /* 0x000fc600000116c7 */
[----:B01----:R-:W0:Y:S02]  /*e5d0*/  LDS.128 R4, [R17+0x388d0] ;  /* 0x0388d00011047984 */ /* 0x003e240000000c00 */
[----:B0-----:R-:W-:Y:S02]  /*e5e0*/  R2UR UR4, R5 ;  /* 0x00000000050472ca */ /* 0x001fe400000e0000 */
[----:B------:R-:W-:Y:S01]  /*e5f0*/  R2UR UR5, R7 ;  /* 0x00000000070572ca */ /* 0x000fe200000e0000 */
[----:B------:R-:W-:Y:S06]  /*e600*/  BAR.ARV 0x4, 0x180 ;  /* 0x0106000000007b1d */ /* 0x000fec0000002000 */
[----:B------:R-:W-:Y:S08]  /*e610*/  @P0 BRA `(.L_x_8368) ;  /* 0x00000038002c0947 */ /* 0x000ff00003800000 */
[----:B------:R-:W2:Y:S01]  /*e620*/  LDL R9, [R1+0x2c] ;  /* 0x00002c0001097983 */ /* 0x000ea20000100800 */
[----:B------:R-:W-:Y:S01]  /*e630*/  ULDC.64 UR6, c[0x0][0xd08] ;  /* 0x0003420000067ab9 */ /* 0x000fe20000000a00 */
[----:B------:R-:W0:Y:S01]  /*e640*/  S2R R8, SR_SWINHI ;  /* 0x0000000000087919 */ /* 0x000e220000002f00 */
[----:B------:R-:W-:Y:S02]  /*e650*/  MOV R4, R17 ;  /* 0x0000001100047202 */ /* 0x000fe40000000f00 */
[----:B0-----:R-:W-:Y:S01]  /*e660*/  MOV R5, R8 ;  /* 0x0000000800057202 */ /* 0x001fe20000000f00 */
[----:B------:R-:W-:Y:S02]  /*e670*/  BAR.SYNC.DEFER_BLOCKING 0x1, 0x100 ;  /* 0x0044000000007b1d */ /* 0x000fe40000010000 */
[----:B--2---:R-:W-:-:S03]  /*e680*/  IMAD.WIDE R152, R9, 0x2, R4 ;  /* 0x0000000209987825 */ /* 0x004fc600078e0204 */
[C---:B------:R-:W-:Y:S02]  /*e690*/  IADD3 R8, P6, R152.reuse, 0x6060, RZ ;  /* 0x0000606098087810 */ /* 0x040fe40007fde0ff */
[----:B------:R-:W-:Y:S02]  /*e6a0*/  IADD3 R10, P0, R152, 0x6040, RZ ;  /* 0x00006040980a7810 */ /* 0x000fe40007f1e0ff */
[----:B------:R-:W-:Y:S01]  /*e6b0*/  LOP3.LUT R7, R8, 0x380, RZ, 0xc0, !PT ;  /* 0x0000038008077812 */ /* 0x000fe200078ec0ff */
[----:B------:R-:W-:Y:S01]  /*e6c0*/  IMAD.X R9, RZ, RZ, R153, P6 ;  /* 0x000000ffff097224 */ /* 0x000fe200030e0699 */
[----:B------:R-:W-:Y:S02]  /*e6d0*/  LOP3.LUT R11, R10, 0x380, RZ, 0xc0, !PT ;  /* 0x000003800a0b7812 */ /* 0x000fe400078ec0ff */
[----:B------:R-:W-:Y:S02]  /*e6e0*/  SHF.R.U64 R7, R7, 0x3, RZ ;  /* 0x0000000307077819 */ /* 0x000fe400000012ff */
[----:B------:R-:W-:-:S02]  /*e6f0*/  IADD3 R12, P1, R152, 0x6020, RZ ;  /* 0x00006020980c7810 */ /* 0x000fc40007f3e0ff */
[----:B------:R-:W-:Y:S02]  /*e700*/  LOP3.LUT R8, R7, R8, RZ, 0x3c, !PT ;  /* 0x0000000807087212 */ /* 0x000fe400078e3cff */
[----:B------:R-:W-:Y:S02]  /*e710*/  SHF.R.U64 R11, R11, 0x3, RZ ;  /* 0x000000030b0b7819 */ /* 0x000fe400000012ff */
[----:B------:R-:W-:Y:S02]  /*e720*/  LOP3.LUT R13, R12, 0x380, RZ, 0xc0, !PT ;  /* 0x000003800c0d7812 */ /* 0x000fe400078ec0ff */
[----:B------:R-:W-:Y:S01]  /*e730*/  MOV R165, R8 ;  /* 0x0000000800a57202 */ /* 0x000fe20000000f00 */
[--C-:B------:R-:W-:Y:S01]  /*e740*/  IMAD.MOV.U32 R9, RZ, RZ, R153.reuse ;  /* 0x000000ffff097224 */ /* 0x100fe200078e0099 */
[----:B------:R-:W-:Y:S01]  /*e750*/  LOP3.LUT R10, R11, R10, RZ, 0x3c, !PT ;  /* 0x0000000a0b0a7212 */ /* 0x000fe200078e3cff */
[----:B------:R-:W-:Y:S01]  /*e760*/  IMAD.X R11, RZ, RZ, R153, P0 ;  /* 0x000000ffff0b7224 */ /* 0x000fe200000e0699 */
[----:B------:R-:W-:-:S02]  /*e770*/  LOP3.LUT R8, R152, 0x380, RZ, 0xc0, !PT ;  /* 0x0000038098087812 */ /* 0x000fc400078ec0ff */
[----:B------:R-:W-:Y:S02]  /*e780*/  SHF.R.U64 R13, R13, 0x3, RZ ;  /* 0x000000030d0d7819 */ /* 0x000fe400000012ff */
[----:B------:R-:W-:Y:S02]  /*e790*/  SHF.R.U64 R8, R8, 0x3, RZ ;  /* 0x0000000308087819 */ /* 0x000fe400000012ff */
[----:B------:R-:W-:Y:S01]  /*e7a0*/  LOP3.LUT R12, R13, R12, RZ, 0x3c, !PT ;  /* 0x0000000c0d0c7212 */ /* 0x000fe200078e3cff */
[----:B------:R-:W-:Y:S01]  /*e7b0*/  IMAD.X R13, RZ, RZ, R153, P1 ;  /* 0x000000ffff0d7224 */ /* 0x000fe200008e0699 */
[----:B------:R-:W-:Y:S02]  /*e7c0*/  MOV R164, R10 ;  /* 0x0000000a00a47202 */ /* 0x000fe40000000f00 */
[----:B------:R-:W0:Y:S01]  /*e7d0*/  LDC R10, c[0x0][0xbd4] ;  /* 0x0002f500ff0a7b82 */ /* 0x000e220000000800 */
[----:B------:R-:W-:Y:S02]  /*e7e0*/  LOP3.LUT R8, R8, R152, RZ, 0x3c, !PT ;  /* 0x0000009808087212 */ /* 0x000fe400078e3cff */
[----:B------:R-:W-:-:S02]  /*e7f0*/  MOV R22, R12 ;  /* 0x0000000c00167202 */ /* 0x000fc40000000f00 */
[C---:B------:R-:W-:Y:S02]  /*e800*/  IADD3 R156, P4, R152.reuse, 0x4040, RZ ;  /* 0x00004040989c7810 */ /* 0x040fe40007f9e0ff */
[----:B------:R-:W-:Y:S02]  /*e810*/  MOV R12, R8 ;  /* 0x00000008000c7202 */ /* 0x000fe40000000f00 */
[C---:B------:R-:W-:Y:S02]  /*e820*/  IADD3 R162, P0, R152.reuse, 0x2060, RZ ;  /* 0x0000206098a27810 */ /* 0x040fe40007f1e0ff */
[----:B------:R-:W-:Y:S02]  /*e830*/  IADD3 R8, P1, R152, 0x2040, RZ ;  /* 0x0000204098087810 */ /* 0x000fe40007f3e0ff */
[----:B------:R-:W-:Y:S02]  /*e840*/  LOP3.LUT R157, R156, 0x380, RZ, 0xc0, !PT ;  /* 0x000003809c9d7812 */ /* 0x000fe400078ec0ff */
[----:B------:R-:W-:-:S02]  /*e850*/  LOP3.LUT R163, R162, 0x380, RZ, 0xc0, !PT ;  /* 0x00000380a2a37812 */ /* 0x000fc400078ec0ff */
[----:B------:R-:W-:Y:S02]  /*e860*/  LOP3.LUT R9, R8, 0x380, RZ, 0xc0, !PT ;  /* 0x0000038008097812 */ /* 0x000fe400078ec0ff */
[----:B------:R-:W-:Y:S02]  /*e870*/  SHF.R.U64 R157, R157, 0x3, RZ ;  /* 0x000000039d9d7819 */ /* 0x000fe400000012ff */
[----:B------:R-:W-:Y:S02]  /*e880*/  SHF.R.U64 R163, R163, 0x3, RZ ;  /* 0x00000003a3a37819 */ /* 0x000fe400000012ff */
[----:B------:R-:W-:Y:S02]  /*e890*/  SHF.R.U64 R9, R9, 0x3, RZ ;  /* 0x0000000309097819 */ /* 0x000fe400000012ff */
[----:B------:R-:W-:Y:S01]  /*e8a0*/  LOP3.LUT R156, R157, R156, RZ, 0x3c, !PT ;  /* 0x0000009c9d9c7212 */ /* 0x000fe200078e3cff */
[--C-:B------:R-:W-:Y:S01]  /*e8b0*/  IMAD.X R157, RZ, RZ, R153.reuse, P4 ;  /* 0x000000ffff9d7224 */ /* 0x100fe200020e0699 */
[----:B------:R-:W-:Y:S01]  /*e8c0*/  LOP3.LUT R162, R163, R162, RZ, 0x3c, !PT ;  /* 0x000000a2a3a27212 */ /* 0x000fe200078e3cff */
[--C-:B------:R-:W-:Y:S01]  /*e8d0*/  IMAD.X R163, RZ, RZ, R153.reuse, P0 ;  /* 0x000000ffffa37224 */ /* 0x100fe200000e0699 */
[----:B------:R-:W-:Y:S01]  /*e8e0*/  LOP3.LUT R8, R9, R8, RZ, 0x3c, !PT ;  /* 0x0000000809087212 */ /* 0x000fe200078e3cff */
[----:B------:R-:W-:Y:S01]  /*e8f0*/  IMAD.X R9, RZ, RZ, R153, P1 ;  /* 0x000000ffff097224 */ /* 0x000fe200008e0699 */
[----:B------:R-:W-:-:S02]  /*e900*/  ISETP.NE.AND P0, PT, R0, RZ, PT ;  /* 0x000000ff0000720c */ /* 0x000fc40003f05270 */
[----:B------:R-:W-:Y:S02]  /*e910*/  MOV R156, R156 ;  /* 0x0000009c009c7202 */ /* 0x000fe40000000f00 */
[----:B------:R-:W-:Y:S02]  /*e920*/  IADD3 R158, P5, R152, 0x4020, RZ ;  /* 0x00004020989e7810 */ /* 0x000fe40007fbe0ff */
[----:B0-----:R-:W-:Y:S02]  /*e930*/  SEL R0, R0, R10, P0 ;  /* 0x0000000a00007207 */ /* 0x001fe40000000000 */
[----:B------:R-:W-:Y:S02]  /*e940*/  MOV R157, R8 ;  /* 0x00000008009d7202 */ /* 0x000fe40000000f00 */
[----:B------:R-:W-:Y:S02]  /*e950*/  IADD3 R8, P0, R152, 0x2020, RZ ;  /* 0x0000202098087810 */ /* 0x000fe40007f1e0ff */
[----:B------:R-:W-:-:S02]  /*e960*/  LOP3.LUT R159, R158, 0x380, RZ, 0xc0, !PT ;  /* 0x000003809e9f7812 */ /* 0x000fc400078ec0ff */
[----:B------:R-:W-:Y:S02]  /*e970*/  LOP3.LUT R9, R8, 0x380, RZ, 0xc0, !PT ;  /* 0x0000038008097812 */ /* 0x000fe400078ec0ff */
[----:B------:R-:W-:Y:S02]  /*e980*/  SHF.R.U64 R159, R159, 0x3, RZ ;  /* 0x000000039f9f7819 */ /* 0x000fe400000012ff */
[----:B------:R-:W-:Y:S02]  /*e990*/  SHF.R.U64 R9, R9, 0x3, RZ ;  /* 0x0000000309097819 */ /* 0x000fe400000012ff */
[----:B------:R-:W-:Y:S01]  /*e9a0*/  LOP3.LUT R158, R159, R158, RZ, 0x3c, !PT ;  /* 0x0000009e9f9e7212 */ /* 0x000fe200078e3cff */
[--C-:B------:R-:W-:Y:S01]  /*e9b0*/  IMAD.X R159, RZ, RZ, R153.reuse, P5 ;  /* 0x000000ffff9f7224 */ /* 0x100fe200028e0699 */
[----:B------:R-:W-:Y:S01]  /*e9c0*/  LOP3.LUT R8, R9, R8, RZ, 0x3c, !PT ;  /* 0x0000000809087212 */ /* 0x000fe200078e3cff */
[----:B------:R-:W-:Y:S01]  /*e9d0*/  IMAD.X R9, RZ, RZ, R153, P0 ;  /* 0x000000ffff097224 */ /* 0x000fe200000e0699 */
[----:B------:R-:W-:-:S02]  /*e9e0*/  F2FP.BF16.F32.PACK_AB R10, R29, R28 ;  /* 0x0000001c1d0a723e */ /* 0x000fc400000010ff */
[----:B------:R-:W-:Y:S02]  /*e9f0*/  MOV R158, R158 ;  /* 0x0000009e009e7202 */ /* 0x000fe40000000f00 */
[----:B------:R-:W-:Y:S02]  /*ea00*/  MOV R159, R8 ;  /* 0x00000008009f7202 */ /* 0x000fe40000000f00 */
[----:B------:R-:W-:Y:S02]  /*ea10*/  F2FP.BF16.F32.PACK_AB R8, R25, R24 ;  /* 0x000000181908723e */ /* 0x000fe400000010ff */
[----:B------:R-:W-:Y:S02]  /*ea20*/  F2FP.BF16.F32.PACK_AB R9, R27, R26 ;  /* 0x0000001a1b09723e */ /* 0x000fe400000010ff */
[----:B------:R-:W-:Y:S02]  /*ea30*/  F2FP.BF16.F32.PACK_AB R11, R31, R30 ;  /* 0x0000001e1f0b723e */ /* 0x000fe400000010ff */
[----:B------:R-:W-:-:S02]  /*ea40*/  IADD3 R14, P2, R152, 0x6000, RZ ;  /* 0x00006000980e7810 */ /* 0x000fc40007f5e0ff */
[----:B------:R-:W-:Y:S01]  /*ea50*/  F2FP.BF16.F32.PACK_AB R13, R35, R34 ;  /* 0x00000022230d723e */ /* 0x000fe200000010ff */
[----:B------:R0:W-:Y:S01]  /*ea60*/  STSM.16.M88.4 [R12], R8 ;  /* 0x000000080c007844 */ /* 0x0001e20000000200 */
[----:B------:R-:W-:Y:S02]  /*ea70*/  LOP3.LUT R15, R14, 0x380, RZ, 0xc0, !PT ;  /* 0x000003800e0f7812 */ /* 0x000fe400078ec0ff */
[----:B------:R-:W-:Y:S02]  /*ea80*/  IADD3 R154, P3, R152, 0x4060, RZ ;  /* 0x00004060989a7810 */ /* 0x000fe40007f7e0ff */
[----:B------:R-:W-:Y:S02]  /*ea90*/  SHF.R.U64 R15, R15, 0x3, RZ ;  /* 0x000000030f0f7819 */ /* 0x000fe400000012ff */
[----:B------:R-:W-:Y:S02]  /*eaa0*/  LOP3.LUT R155, R154, 0x380, RZ, 0xc0, !PT ;  /* 0x000003809a9b7812 */ /* 0x000fe400078ec0ff */
[----:B------:R-:W-:Y:S01]  /*eab0*/  LOP3.LUT R14, R15, R14, RZ, 0x3c, !PT ;  /* 0x0000000e0f0e7212 */ /* 0x000fe200078e3cff */
[----:B------:R-:W-:Y:S01]  /*eac0*/  IMAD.X R15, RZ, RZ, R153, P2 ;  /* 0x000000ffff0f7224 */ /* 0x000fe200010e0699 */
[----:B------:R-:W-:-:S02]  /*ead0*/  SHF.R.U64 R155, R155, 0x3, RZ ;  /* 0x000000039b9b7819 */ /* 0x000fc400000012ff */
[C---:B------:R-:W-:Y:S02]  /*eae0*/  IADD3 R160, P6, R152.reuse, 0x4000, RZ ;  /* 0x0000400098a07810 */ /* 0x040fe40007fde0ff */
[----:B------:R-:W-:Y:S02]  /*eaf0*/  MOV R21, R14 ;  /* 0x0000000e00157202 */ /* 0x000fe40000000f00 */
[----:B0-----:R-:W-:Y:S02]  /*eb00*/  IADD3 R8, P0, R152, 0x20, RZ ;  /* 0x0000002098087810 */ /* 0x001fe40007f1e0ff */
[----:B------:R-:W-:Y:S02]  /*eb10*/  F2FP.BF16.F32.PACK_AB R12, R33, R32 ;  /* 0x00000020210c723e */ /* 0x000fe400000010ff */
[----:B------:R-:W-:Y:S02]  /*eb20*/  LOP3.LUT R9, R8, 0x380, RZ, 0xc0, !PT ;  /* 0x0000038008097812 */ /* 0x000fe400078ec0ff */
[----:B------:R-:W-:-:S02]  /*eb30*/  F2FP.BF16.F32.PACK_AB R14, R37, R36 ;  /* 0x00000024250e723e */ /* 0x000fc400000010ff */
[----:B------:R-:W-:Y:S02]  /*eb40*/  SHF.R.U64 R9, R9, 0x3, RZ ;  /* 0x0000000309097819 */ /* 0x000fe400000012ff */
[----:B------:R-:W-:Y:S02]  /*eb50*/  F2FP.BF16.F32.PACK_AB R15, R39, R38 ;  /* 0x00000026270f723e */ /* 0x000fe400000010ff */
[----:B------:R-:W-:Y:S01]  /*eb60*/  LOP3.LUT R8, R9, R8, RZ, 0x3c, !PT ;  /* 0x0000000809087212 */ /* 0x000fe200078e3cff */
[----:B------:R-:W-:Y:S01]  /*eb70*/  IMAD.X R9, RZ, RZ, R153, P0 ;  /* 0x000000ffff097224 */ /* 0x000fe200000e0699 */
[----:B------:R-:W-:Y:S02]  /*eb80*/  F2FP.BF16.F32.PACK_AB R10, R45, R44 ;  /* 0x0000002c2d0a723e */ /* 0x000fe400000010ff */
[----:B------:R-:W-:Y:S02]  /*eb90*/  F2FP.BF16.F32.PACK_AB R11, R47, R46 ;  /* 0x0000002e2f0b723e */ /* 0x000fe400000010ff */
[----:B------:R-:W-:-:S02]  /*eba0*/  MOV R8, R8 ;  /* 0x0000000800087202 */ /* 0x000fc40000000f00 */
[----:B------:R-:W-:Y:S01]  /*ebb0*/  LOP3.LUT R154, R155, R154, RZ, 0x3c, !PT ;  /* 0x0000009a9b9a7212 */ /* 0x000fe200078e3cff */
[----:B------:R-:W-:Y:S01]  /*ebc0*/  IMAD.X R155, RZ, RZ, R153, P3 ;  /* 0x000000ffff9b7224 */ /* 0x000fe200018e0699 */
[----:B------:R-:W-:Y:S01]  /*ebd0*/  LOP3.LUT R161, R160, 0x380, RZ, 0xc0, !PT ;  /* 0x00000380a0a17812 */ /* 0x000fe200078ec0ff */
[----:B------:R0:W-:Y:S01]  /*ebe0*/  STSM.16.M88.4 [R8], R12 ;  /* 0x0000000c08007844 */ /* 0x0001e20000000200 */
[----:B------:R-:W-:Y:S02]  /*ebf0*/  MOV R162, R162 ;  /* 0x000000a200a27202 */ /* 0x000fe40000000f00 */
[----:B------:R-:W-:Y:S02]  /*ec00*/  MOV R7, R154 ;  /* 0x0000009a00077202 */ /* 0x000fe40000000f00 */
[----:B------:R-:W-:Y:S02]  /*ec10*/  SHF.R.U64 R161, R161, 0x3, RZ ;  /* 0x00000003a1a17819 */ /* 0x000fe400000012ff */
[----:B------:R-:W-:-:S02]  /*ec20*/  F2FP.BF16.F32.PACK_AB R155, R71, R70 ;  /* 0x00000046479b723e */ /* 0x000fc400000010ff */
        /* <DEDUP_REMOVED lines=89> */
[----:B-1----:R-:W0:Y:S04]  /*f1c0*/  LDC.64 R14, c[0x0][0xd00] ;  /* 0x00034000ff0e7b82 */ /* 0x002e280000000a00 */
[----:B------:R1:W-:Y:S04]  /*f1d0*/  STSM.16.M88.4 [R165], R8 ;  /* 0x00000008a5007844 */ /* 0x0003e80000000200 */
[----:B-1----:R-:W1:Y:S08]  /*f1e0*/  LDC.64 R10, c[0x0][0xd00] ;  /* 0x00034000ff0a7b82 */ /* 0x002e700000000a00 */
[----:B------:R-:W-:Y:S01]  /*f1f0*/  BAR.SYNC.DEFER_BLOCKING 0x1, 0x100 ;  /* 0x0044000000007b1d */ /* 0x000fe20000010000 */
[----:B------:R-:W-:-:S04]  /*f200*/  @P0 LEA R8, P2, R192, UR6, 0x2 ;  /* 0x00000006c0080c11 */ /* 0x000fc8000f8410ff */
[----:B------:R-:W-:Y:S01]  /*f210*/  @P0 LEA.HI.X R9, R192, UR7, R200, 0x2, P2 ;  /* 0x00000007c0090c11 */ /* 0x000fe200090f14c8 */
[----:B------:R-:W-:Y:S01]  /*f220*/  IMAD.MOV.U32 R7, RZ, RZ, RZ ;  /* 0x000000ffff077224 */ /* 0x000fe200078e00ff */
[----:B-1----:R-:W-:-:S03]  /*f230*/  ISETP.NE.U32.AND P1, PT, R10, RZ, PT ;  /* 0x000000ff0a00720c */ /* 0x002fc60003f25070 */
[----:B------:R0:W2:Y:S01]  /*f240*/  @P0 LDG.E R12, desc[UR42][R8.64] ;  /* 0x0000002a080c0981 */ /* 0x0000a2000c1e1900 */
[----:B------:R-:W-:Y:S01]  /*f250*/  ISETP.NE.AND.EX P1, PT, R11, RZ, PT, P1 ;  /* 0x000000ff0b00720c */ /* 0x000fe20003f25310 */
[----:B0-----:R-:W-:-:S12]  /*f260*/  IMAD.WIDE R8, R192, 0x4, R14 ;  /* 0x00000004c0087825 */ /* 0x001fd800078e020e */
        /* <DEDUP_REMOVED lines=10> */
.L_x_8369:
[----:B------:R-:W2:Y:S01]  /*f310*/  LDL R8, [R1+0x8] ;  /* 0x0000080001087983 */ /* 0x000ea20000100800 */
[----:B------:R-:W-:-:S03]  /*f320*/  LOP3.LUT R199, R199, 0xff, RZ, 0xc0, !PT ;  /* 0x000000ffc7c77812 */ /* 0x000fc600078ec0ff */
[----:B--2---:R-:W0:Y:S02]  /*f330*/  SHFL.IDX PT, R8, R8, RZ, 0x1f ;  /* 0x00001fff08087589 */ /* 0x004e2400000e0000 */
[----:B0-----:R-:W-:Y:S02]  /*f340*/  ISETP.NE.AND P0, PT, R8, RZ, PT ;  /* 0x000000ff0800720c */ /* 0x001fe40003f05270 */
[----:B-----5:R-:W-:-:S11]  /*f350*/  SHF.R.S32.HI R8, RZ, 0x1f, R7 ;  /* 0x0000001fff087819 */ /* 0x020fd60000011407 */
[----:B------:R-:W-:Y:S05]  /*f360*/  @P0 BRA `(.L_x_8370) ;  /* 0x0000000000f40947 */ /* 0x000fea0003800000 */
[----:B------:R-:W2:Y:S01]  /*f370*/  LDL R156, [R1+0x28] ;  /* 0x00002800019c7983 */ /* 0x000ea20000100800 */
[----:B------:R-:W-:Y:S01]  /*f380*/  IMAD.MOV.U32 R9, RZ, RZ, 0xab8 ;  /* 0x00000ab8ff097424 */ /* 0x000fe200078e00ff */
[----:B------:R-:W-:Y:S01]  /*f390*/  ISETP.GT.AND P1, PT, R0, 0x1, PT ;  /* 0x000000010000780c */ /* 0x000fe20003f24270 */
[----:B------:R-:W0:Y:S01]  /*f3a0*/  LDC R155, c[0x0][0xce8] ;  /* 0x00033a00ff9b7b82 */ /* 0x000e220000000800 */
[----:B------:R-:W-:Y:S01]  /*f3b0*/  ISETP.NE.U32.AND P0, PT, R10, RZ, PT ;  /* 0x000000ff0a00720c */ /* 0x000fe20003f05070 */
[----:B------:R-:W-:Y:S01]  /*f3c0*/  VIADD R153, R191, UR39 ;  /* 0x00000027bf997c36 */ /* 0x000fe20008000000 */
[----:B------:R-:W-:Y:S02]  /*f3d0*/  SEL R9, R9, 0xa78, P1 ;  /* 0x00000a7809097807 */ /* 0x000fe40000800000 */
[----:B------:R-:W-:Y:S02]  /*f3e0*/  ISETP.NE.AND.EX P0, PT, R11, RZ, PT, P0 ;  /* 0x000000ff0b00720c */ /* 0x000fe40003f05300 */
[----:B------:R-:W-:Y:S01]  /*f3f0*/  SEL R154, R199, RZ, P1 ;  /* 0x000000ffc79a7207 */ /* 0x000fe20000800000 */
[----:B------:R-:W1:Y:S01]  /*f400*/  LDC.64 R12, c[0x0][R9+0x220] ;  /* 0x00008800090c7b82 */ /* 0x000e620000000a00 */
[----:B------:R-:W-:-:S02]  /*f410*/  SEL R22, R192, RZ, !P0 ;  /* 0x000000ffc0167207 */ /* 0x000fc40004000000 */
[----:B------:R-:W-:-:S05]  /*f420*/  SEL R21, R200, RZ, !P0 ;  /* 0x000000ffc8157207 */ /* 0x000fca0004000000 */
[----:B------:R-:W3:Y:S01]  /*f430*/  LDC.64 R14, c[0x0][R9+0x218] ;  /* 0x00008600090e7b82 */ /* 0x000ee20000000a00 */
[----:B0-----:R-:W-:Y:S01]  /*f440*/  ISETP.NE.AND P0, PT, R155, 0x1, PT ;  /* 0x000000019b00780c */ /* 0x001fe20003f05270 */
[----:B-1----:R-:W-:-:S04]  /*f450*/  IMAD R13, R13, R22, RZ ;  /* 0x000000160d0d7224 */ /* 0x002fc800078e02ff */
[C---:B------:R-:W-:Y:S02]  /*f460*/  IMAD R21, R12.reuse, R21, R13 ;  /* 0x000000150c157224 */ /* 0x040fe400078e020d */
[----:B------:R-:W-:-:S04]  /*f470*/  IMAD.WIDE.U32 R12, R12, R22, RZ ;  /* 0x000000160c0c7225 */ /* 0x000fc800078e00ff */
[-C--:B---3--:R-:W-:Y:S02]  /*f480*/  IMAD R22, R15, R193.reuse, RZ ;  /* 0x000000c10f167224 */ /* 0x088fe400078e02ff */
        /* <DEDUP_REMOVED lines=20> */
[----:B------:R-:W-:-:S02]  /*f5d0*/  VIADD R21, R19, UR39 ;  /* 0x0000002713157c36 */ /* 0x000fc40008000000 */
        /* <DEDUP_REMOVED lines=8> */
[----:B0-----:R-:W-:-:S04]  /*f660*/  LEA R15, P0, R14, R12, 0x2 ;  /* 0x0000000c0e0f7211 */ /* 0x001fc800078010ff */
[----:B-1----:R-:W-:Y:S02]  /*f670*/  LEA.HI.X R9, R14, R13, R9, 0x2, P0 ;  /* 0x0000000d0e097211 */ /* 0x002fe400000f1409 */
[----:B------:R-:W-:Y:S04]  /*f680*/  SHFL.IDX PT, R14, R15, 0x1, 0x1c1f ;  /* 0x003c1f000f0e7f89 */ /* 0x000fe800000e0000 */
[----:B------:R-:W-:Y:S01]  /*f690*/  SHFL.IDX PT, R13, R9, RZ, 0x1c1f ;  /* 0x001c1fff090d7589 */ /* 0x000fe200000e0000 */
[----:B--2---:R-:W-:-:S05]  /*f6a0*/  IMAD.MOV R12, RZ, RZ, -R156 ;  /* 0x000000ffff0c7224 */ /* 0x004fca00078e0a9c */
[----:B------:R-:W-:Y:S02]  /*f6b0*/  ISETP.NE.AND P0, PT, R190, R12, PT ;  /* 0x0000000cbe00720c */ /* 0x000fe40003f05270 */
        /* <DEDUP_REMOVED lines=8> */
.L_x_8370:
        /* <DEDUP_REMOVED lines=10> */
[----:B------:R-:W-:-:S04]  /*f7e0*/  SHF.R.S32.HI R9, RZ, 0x1f, R0 ;  /* 0x0000001fff097819 */ /* 0x000fc80000011400 */
[----:B------:R-:W-:-:S04]  /*f7f0*/  LEA.HI R9, R9, R0, RZ, 0x3 ;  /* 0x0000000009097211 */ /* 0x000fc800078f18ff */
[----:B0-----:R-:W-:-:S05]  /*f800*/  SHF.R.S32.HI R3, RZ, 0x3, R9 ;  /* 0x00000003ff037819 */ /* 0x001fca0000011409 */
        /* <DEDUP_REMOVED lines=9> */
[----:B------:R-:W-:Y:S01]  /*f8a0*/  IMAD.X R25, RZ, RZ, R5, P3 ;  /* 0x000000ffff197224 */ /* 0x000fe200018e0605 */
[----:B------:R-:W-:Y:S02]  /*f8b0*/  IADD3 R53, P3, R4, 0x8000, RZ ;  /* 0x0000800004357810 */ /* 0x000fe40007f7e0ff */
[----:B------:R-:W-:Y:S02]  /*f8c0*/  SHF.R.U64 R44, R44, 0x3, RZ ;  /* 0x000000032c2c7819 */ /* 0x000fe400000012ff */
[----:B------:R-:W-:Y:S01]  /*f8d0*/  LOP3.LUT R52, R53, 0x380, RZ, 0xc0, !PT ;  /* 0x0000038035347812 */ /* 0x000fe200078ec0ff */
[----:B------:R-:W-:Y:S01]  /*f8e0*/  IMAD R8, R8, UR8, RZ ;  /* 0x0000000808087c24 */ /* 0x000fe2000f8e02ff */
[----:B------:R-:W-:Y:S01]  /*f8f0*/  IADD3 R49, P2, R4, 0x7000, RZ ;  /* 0x0000700004317810 */ /* 0x000fe20007f5e0ff */
[----:B------:R-:W5:Y:S01]  /*f900*/  LD.E.128 R24, desc[UR42][R24.64] ;  /* 0x0000002a18187980 */ /* 0x000f62000c101d00 */
[----:B------:R-:W-:-:S02]  /*f910*/  SHF.R.U64 R52, R52, 0x3, RZ ;  /* 0x0000000334347819 */ /* 0x000fc400000012ff */
[C---:B------:R-:W-:Y:S02]  /*f920*/  IADD3 R29, P4, R4.reuse, 0x2000, RZ ;  /* 0x00002000041d7810 */ /* 0x040fe40007f9e0ff */
[C---:B------:R-:W-:Y:S02]  /*f930*/  IADD3 R33, P5, R4.reuse, 0x3000, RZ ;  /* 0x0000300004217810 */ /* 0x040fe40007fbe0ff */
[----:B------:R-:W-:Y:S02]  /*f940*/  IADD3 R37, P6, R4, 0x4000, RZ ;  /* 0x0000400004257810 */ /* 0x000fe40007fde0ff */
[----:B------:R-:W-:Y:S02]  /*f950*/  LOP3.LUT R40, R41, 0x380, RZ, 0xc0, !PT ;  /* 0x0000038029287812 */ /* 0x000fe400078ec0ff */
[----:B------:R-:W-:Y:S01]  /*f960*/  LOP3.LUT R52, R52, R53, RZ, 0x3c, !PT ;  /* 0x0000003534347212 */ /* 0x000fe200078e3cff */
[--C-:B------:R-:W-:Y:S01]  /*f970*/  IMAD.X R53, RZ, RZ, R5.reuse, P3 ;  /* 0x000000ffff357224 */ /* 0x100fe200018e0605 */
[----:B------:R-:W-:Y:S01]  /*f980*/  LOP3.LUT R44, R44, R45, RZ, 0x3c, !PT ;  /* 0x0000002d2c2c7212 */ /* 0x000fe200078e3cff */
[----:B------:R-:W-:Y:S01]  /*f990*/  IMAD.X R45, RZ, RZ, R5, P1 ;  /* 0x000000ffff2d7224 */ /* 0x000fe200008e0605 */
[----:B------:R-:W-:-:S02]  /*f9a0*/  LOP3.LUT R48, R49, 0x380, RZ, 0xc0, !PT ;  /* 0x0000038031307812 */ /* 0x000fc400078ec0ff */
[----:B------:R-:W-:Y:S01]  /*f9b0*/  IADD3 R11, P3, R4, 0xf000, RZ ;  /* 0x0000f000040b7810 */ /* 0x000fe20007f7e0ff */
[----:B------:R-:W5:Y:S01]  /*f9c0*/  LD.E.128 R52, desc[UR42][R52.64] ;  /* 0x0000002a34347980 */ /* 0x000f62000c101d00 */
[----:B------:R-:W-:Y:S02]  /*f9d0*/  LOP3.LUT R28, R29, 0x380, RZ, 0xc0, !PT ;  /* 0x000003801d1c7812 */ /* 0x000fe400078ec0ff */
[----:B------:R-:W-:Y:S01]  /*f9e0*/  LOP3.LUT R32, R33, 0x380, RZ, 0xc0, !PT ;  /* 0x0000038021207812 */ /* 0x000fe200078ec0ff */
[----:B------:R-:W-:Y:S01]  /*f9f0*/  IMAD.X R81, RZ, RZ, R5, P3 ;  /* 0x000000ffff517224 */ /* 0x000fe200018e0605 */
[----:B------:R-:W-:Y:S01]  /*fa00*/  LOP3.LUT R36, R37, 0x380, RZ, 0xc0, !PT ;  /* 0x0000038025247812 */ /* 0x000fe200078ec0ff */
[----:B------:R-:W5:Y:S01]  /*fa10*/  LD.E.128 R44, desc[UR42][R44.64] ;  /* 0x0000002a2c2c7980 */ /* 0x000f62000c101d00 */
[----:B------:R-:W-:Y:S02]  /*fa20*/  SHF.R.U64 R40, R40, 0x3, RZ ;  /* 0x0000000328287819 */ /* 0x000fe400000012ff */
[----:B------:R-:W-:-:S02]  /*fa30*/  IADD3 R73, P1, R4, 0xd000, RZ ;  /* 0x0000d00004497810 */ /* 0x000fc40007f3e0ff */
[----:B------:R-:W-:Y:S02]  /*fa40*/  SHF.R.U64 R48, R48, 0x3, RZ ;  /* 0x0000000330307819 */ /* 0x000fe400000012ff */
[----:B------:R-:W-:Y:S02]  /*fa50*/  SHF.R.U64 R28, R28, 0x3, RZ ;  /* 0x000000031c1c7819 */ /* 0x000fe400000012ff */
[----:B------:R-:W-:Y:S02]  /*fa60*/  SHF.R.U64 R32, R32, 0x3, RZ ;  /* 0x0000000320207819 */ /* 0x000fe400000012ff */
[----:B------:R-:W-:Y:S02]  /*fa70*/  SHF.R.U64 R36, R36, 0x3, RZ ;  /* 0x0000000324247819 */ /* 0x000fe400000012ff */
[----:B------:R-:W-:Y:S01]  /*fa80*/  LOP3.LUT R40, R40, R41, RZ, 0x3c, !PT ;  /* 0x0000002928287212 */ /* 0x000fe200078e3cff */
[----:B------:R-:W-:Y:S01]  /*fa90*/  IMAD.X R41, RZ, RZ, R5, P0 ;  /* 0x000000ffff297224 */ /* 0x000fe200000e0605 */
[----:B------:R-:W-:-:S02]  /*faa0*/  LOP3.LUT R72, R73, 0x380, RZ, 0xc0, !PT ;  /* 0x0000038049487812 */ /* 0x000fc400078ec0ff */
[----:B--2---:R-:W-:Y:S02]  /*fab0*/  ISETP.NE.AND P3, PT, R21, 0x1, PT ;  /* 0x000000011500780c */ /* 0x004fe40003f65270 */
[----:B------:R-:W-:Y:S01]  /*fac0*/  LOP3.LUT R48, R48, R49, RZ, 0x3c, !PT ;  /* 0x0000003130307212 */ /* 0x000fe200078e3cff */
[--C-:B------:R-:W-:Y:S01]  /*fad0*/  IMAD.X R49, RZ, RZ, R5.reuse, P2 ;  /* 0x000000ffff317224 */ /* 0x100fe200010e0605 */
[----:B------:R-:W-:Y:S01]  /*fae0*/  IADD3 R69, P0, R4, 0xc000, RZ ;  /* 0x0000c00004457810 */ /* 0x000fe20007f1e0ff */
[----:B------:R-:W5:Y:S01]  /*faf0*/  LD.E.128 R40, desc[UR42][R40.64] ;  /* 0x0000002a28287980 */ /* 0x000f62000c101d00 */
[----:B------:R-:W-:Y:S01]  /*fb00*/  LOP3.LUT R28, R28, R29, RZ, 0x3c, !PT ;  /* 0x0000001d1c1c7212 */ /* 0x000fe200078e3cff */
[--C-:B------:R-:W-:Y:S01]  /*fb10*/  IMAD.X R29, RZ, RZ, R5.reuse, P4 ;  /* 0x000000ffff1d7224 */ /* 0x100fe200020e0605 */
[----:B------:R-:W-:Y:S01]  /*fb20*/  LOP3.LUT R32, R32, R33, RZ, 0x3c, !PT ;  /* 0x0000002120207212 */ /* 0x000fe200078e3cff */
[--C-:B------:R-:W-:Y:S01]  /*fb30*/  IMAD.X R33, RZ, RZ, R5.reuse, P5 ;  /* 0x000000ffff217224 */ /* 0x100fe200028e0605 */
[----:B------:R-:W-:Y:S01]  /*fb40*/  LOP3.LUT R36, R36, R37, RZ, 0x3c, !PT ;  /* 0x0000002524247212 */ /* 0x000fe200078e3cff */
[----:B------:R-:W-:Y:S01]  /*fb50*/  IMAD.X R37, RZ, RZ, R5, P6 ;  /* 0x000000ffff257224 */ /* 0x000fe200030e0605 */
[----:B------:R-:W-:Y:S01]  /*fb60*/  IADD3 R77, P2, R4, 0xe000, RZ ;  /* 0x0000e000044d7810 */ /* 0x000fe20007f5e0ff */
[----:B------:R-:W0:Y:S01]  /*fb70*/  @P3 LDC R85, c[0x0][0xcec] ;  /* 0x00033b00ff553b82 */ /* 0x000e220000000800 */
[----:B------:R-:W-:Y:S01]  /*fb80*/  SHF.R.U64 R72, R72, 0x3, RZ ;  /* 0x0000000348487819 */ /* 0x000fe200000012ff */
[----:B------:R-:W5:Y:S01]  /*fb90*/  LD.E.128 R28, desc[UR42][R28.64] ;  /* 0x0000002a1c1c7980 */ /* 0x000f62000c101d00 */
[----:B------:R-:W-:-:S02]  /*fba0*/  LOP3.LUT R10, R11, 0x380, RZ, 0xc0, !PT ;  /* 0x000003800b0a7812 */ /* 0x000fc400078ec0ff */
[C---:B------:R-:W-:Y:S01]  /*fbb0*/  IADD3 R57, P4, R4.reuse, 0x9000, RZ ;  /* 0x0000900004397810 */ /* 0x040fe20007f9e0ff */
[----:B------:R-:W5:Y:S01]  /*fbc0*/  LD.E.128 R32, desc[UR42][R32.64] ;  /* 0x0000002a20207980 */ /* 0x000f62000c101d00 */
[C---:B------:R-:W-:Y:S01]  /*fbd0*/  IADD3 R61, P5, R4.reuse, 0xa000, RZ ;  /* 0x0000a000043d7810 */ /* 0x040fe20007fbe0ff */
[----:B------:R-:W1:Y:S01]  /*fbe0*/  @P3 LDC R87, c[0x0][0xcf0] ;  /* 0x00033c00ff573b82 */ /* 0x000e620000000800 */
[C---:B------:R-:W-:Y:S01]  /*fbf0*/  IADD3 R65, P6, R4.reuse, 0xb000, RZ ;  /* 0x0000b00004417810 */ /* 0x040fe20007fde0ff */
[----:B------:R-:W5:Y:S01]  /*fc00*/  LD.E.128 R36, desc[UR42][R36.64] ;  /* 0x0000002a24247980 */ /* 0x000f62000c101d00 */
[----:B------:R-:W-:Y:S02]  /*fc10*/  LOP3.LUT R68, R69, 0x380, RZ, 0xc0, !PT ;  /* 0x0000038045447812 */ /* 0x000fe400078ec0ff */
[----:B------:R-:W-:Y:S01]  /*fc20*/  LOP3.LUT R13, R4, 0x380, RZ, 0xc0, !PT ;  /* 0x00000380040d7812 */ /* 0x000fe200078ec0ff */
[----:B------:R-:W5:Y:S01]  /*fc30*/  LD.E.128 R48, desc[UR42][R48.64] ;  /* 0x0000002a30307980 */ /* 0x000f62000c101d00 */
[----:B------:R-:W-:-:S02]  /*fc40*/  LOP3.LUT R76, R77, 0x380, RZ, 0xc0, !PT ;  /* 0x000003804d4c7812 */ /* 0x000fc400078ec0ff */
[----:B------:R-:W-:Y:S01]  /*fc50*/  LOP3.LUT R72, R72, R73, RZ, 0x3c, !PT ;  /* 0x0000004948487212 */ /* 0x000fe200078e3cff */
[----:B------:R-:W-:Y:S01]  /*fc60*/  IMAD.X R73, RZ, RZ, R5, P1 ;  /* 0x000000ffff497224 */ /* 0x000fe200008e0605 */
[----:B------:R-:W-:Y:S02]  /*fc70*/  SHF.R.U64 R10, R10, 0x3, RZ ;  /* 0x000000030a0a7819 */ /* 0x000fe400000012ff */
[----:B------:R-:W-:Y:S02]  /*fc80*/  LOP3.LUT R56, R57, 0x380, RZ, 0xc0, !PT ;  /* 0x0000038039387812 */ /* 0x000fe400078ec0ff */
[----:B------:R-:W-:Y:S01]  /*fc90*/  LOP3.LUT R60, R61, 0x380, RZ, 0xc0, !PT ;  /* 0x000003803d3c7812 */ /* 0x000fe200078ec0ff */
[----:B------:R-:W5:Y:S01]  /*fca0*/  LD.E.128 R72, desc[UR42][R72.64] ;  /* 0x0000002a48487980 */ /* 0x000f62000c101d00 */
[----:B------:R-:W-:Y:S02]  /*fcb0*/  LOP3.LUT R64, R65, 0x380, RZ, 0xc0, !PT ;  /* 0x0000038041407812 */ /* 0x000fe400078ec0ff */
[----:B------:R-:W-:-:S02]  /*fcc0*/  SHF.R.U64 R68, R68, 0x3, RZ ;  /* 0x0000000344447819 */ /* 0x000fc400000012ff */
[----:B------:R-:W-:Y:S02]  /*fcd0*/  SHF.R.U64 R13, R13, 0x3, RZ ;  /* 0x000000030d0d7819 */ /* 0x000fe400000012ff */
[----:B------:R-:W-:Y:S02]  /*fce0*/  ISETP.GE.AND P1, PT, R198, UR7, PT ;  /* 0x00000007c6007c0c */ /* 0x000fe4000bf26270 */
[----:B------:R-:W-:Y:S02]  /*fcf0*/  SHF.R.U64 R76, R76, 0x3, RZ ;  /* 0x000000034c4c7819 */ /* 0x000fe400000012ff */
[----:B------:R-:W-:Y:S01]  /*fd00*/  LOP3.LUT R80, R10, R11, RZ, 0x3c, !PT ;  /* 0x0000000b0a507212 */ /* 0x000fe200078e3cff */
[----:B------:R-:W-:Y:S01]  /*fd10*/  IMAD R11, R7, UR9, R8 ;  /* 0x00000009070b7c24 */ /* 0x000fe2000f8e0208 */
[----:B------:R-:W-:Y:S02]  /*fd20*/  SHF.R.U64 R56, R56, 0x3, RZ ;  /* 0x0000000338387819 */ /* 0x000fe400000012ff */
[----:B------:R-:W-:-:S02]  /*fd30*/  SHF.R.U64 R60, R60, 0x3, RZ ;  /* 0x000000033c3c7819 */ /* 0x000fc400000012ff */
[----:B------:R-:W-:Y:S01]  /*fd40*/  SHF.R.U64 R64, R64, 0x3, RZ ;  /* 0x0000000340407819 */ /* 0x000fe200000012ff */
[----:B------:R-:W5:Y:S01]  /*fd50*/  LD.E.128 R80, desc[UR42][R80.64] ;  /* 0x0000002a50507980 */ /* 0x000f62000c101d00 */
[----:B------:R-:W-:Y:S01]  /*fd60*/  LOP3.LUT R68, R68, R69, RZ, 0x3c, !PT ;  /* 0x0000004544447212 */ /* 0x000fe200078e3cff */
[--C-:B------:R-:W-:Y:S01]  /*fd70*/  IMAD.X R69, RZ, RZ, R5.reuse, P0 ;  /* 0x000000ffff457224 */ /* 0x100fe200000e0605 */
[----:B------:R-:W-:Y:S02]  /*fd80*/  LOP3.LUT R4, R13, R4, RZ, 0x3c, !PT ;  /* 0x000000040d047212 */ /* 0x000fe400078e3cff */
[----:B------:R-:W-:Y:S02]  /*fd90*/  SEL R8, RZ, 0xffffffff, P1 ;  /* 0xffffffffff087807 */ /* 0x000fe40000800000 */
[----:B------:R-:W-:Y:S01]  /*fda0*/  LOP3.LUT R76, R76, R77, RZ, 0x3c, !PT ;  /* 0x0000004d4c4c7212 */ /* 0x000fe200078e3cff */
[--C-:B------:R-:W-:Y:S01]  /*fdb0*/  IMAD.X R77, RZ, RZ, R5.reuse, P2 ;  /* 0x000000ffff4d7224 */ /* 0x100fe200010e0605 */
[----:B------:R-:W-:Y:S01]  /*fdc0*/  ISETP.GE.AND P0, PT, R197, UR7, PT ;  /* 0x00000007c5007c0c */ /* 0x000fe2000bf06270 */
[----:B------:R2:W5:Y:S01]  /*fdd0*/  LD.E.128 R12, desc[UR42][R4.64] ;  /* 0x0000002a040c7980 */ /* 0x000562000c101d00 */
[----:B------:R-:W-:Y:S01]  /*fde0*/  LOP3.LUT R56, R56, R57, RZ, 0x3c, !PT ;  /* 0x0000003938387212 */ /* 0x000fe200078e3cff */
[--C-:B------:R-:W-:Y:S01]  /*fdf0*/  IMAD.X R57, RZ, RZ, R5.reuse, P4 ;  /* 0x000000ffff397224 */ /* 0x100fe200020e0605 */
[----:B------:R-:W-:Y:S01]  /*fe00*/  LOP3.LUT R60, R60, R61, RZ, 0x3c, !PT ;  /* 0x0000003d3c3c7212 */ /* 0x000fe200078e3cff */
[--C-:B------:R-:W-:Y:S01]  /*fe10*/  IMAD.X R61, RZ, RZ, R5.reuse, P5 ;  /* 0x000000ffff3d7224 */ /* 0x100fe200028e0605 */
[----:B------:R-:W-:Y:S01]  /*fe20*/  LOP3.LUT R64, R64, R65, RZ, 0x3c, !PT ;  /* 0x0000004140407212 */ /* 0x000fe200078e3cff */
[----:B------:R-:W-:Y:S01]  /*fe30*/  IMAD.X R65, RZ, RZ, R5, P6 ;  /* 0x000000ffff417224 */ /* 0x000fe200030e0605 */
[----:B------:R-:W-:Y:S01]  /*fe40*/  ISETP.GE.AND P2, PT, R18, UR7, PT ;  /* 0x0000000712007c0c */ /* 0x000fe2000bf46270 */
[----:B------:R-:W-:Y:S01]  /*fe50*/  IMAD.SHL.U32 R10, R8, 0x2, RZ ;  /* 0x00000002080a7824 */ /* 0x000fe200078e00ff */
[----:B------:R-:W-:Y:S01]  /*fe60*/  SEL R8, RZ, 0xffffffff, P0 ;  /* 0xffffffffff087807 */ /* 0x000fe20000000000 */
[----:B--2---:R-:W-:Y:S01]  /*fe70*/  IMAD.WIDE.U32 R4, R7, UR8, RZ ;  /* 0x0000000807047c25 */ /* 0x004fe2000f8e00ff */
[----:B------:R-:W-:Y:S01]  /*fe80*/  LOP3.LUT R9, R9, 0xfffffff8, RZ, 0xc0, !PT ;  /* 0xfffffff809097812 */ /* 0x000fe200078ec0ff */
[----:B------:R-:W-:Y:S01]  /*fe90*/  ULDC.64 UR8, c[0x0][0xbe8] ;  /* 0x0002fa0000087ab9 */ /* 0x000fe20000000a00 */
[----:B------:R-:W-:Y:S01]  /*fea0*/  SEL R7, RZ, 0x1, P2 ;  /* 0x00000001ff077807 */ /* 0x000fe20001000000 */
[----:B------:R-:W-:Y:S01]  /*feb0*/  IMAD.IADD R5, R5, 0x1, R11 ;  /* 0x0000000105057824 */ /* 0x000fe200078e020b */
[----:B------:R-:W5:Y:S01]  /*fec0*/  LD.E.128 R56, desc[UR42][R56.64] ;  /* 0x0000002a38387980 */ /* 0x000f62000c101d00 */
[----:B------:R-:W-:Y:S01]  /*fed0*/  IMAD.SHL.U32 R8, R8, 0x4, RZ ;  /* 0x0000000408087824 */ /* 0x000fe200078e00ff */
[----:B------:R-:W-:Y:S01]  /*fee0*/  LOP3.LUT R7, R10, 0x2, R7, 0xe2, !PT ;  /* 0x000000020a077812 */ /* 0x000fe200078ee207 */
[----:B------:R-:W-:Y:S01]  /*fef0*/  IMAD.IADD R0, R0, 0x1, -R9 ;  /* 0x0000000100007824 */ /* 0x000fe200078e0a09 */
[----:B------:R-:W-:Y:S01]  /*ff00*/  ISETP.GE.AND P0, PT, R196, UR7, PT ;  /* 0x00000007c4007c0c */ /* 0x000fe2000bf06270 */
[C---:B------:R-:W-:Y:S01]  /*ff10*/  IMAD.WIDE.U32 R4, R193.reuse, UR8, R4 ;  /* 0x00000008c1047c25 */ /* 0x040fe2000f8e0004 */
[----:B------:R-:W-:Y:S01]  /*ff20*/  LOP3.LUT R7, R8, 0x4, R7, 0xe2, !PT ;  /* 0x0000000408077812 */ /* 0x000fe200078ee207 */
[----:B------:R-:W5:Y:S01]  /*ff30*/  LD.E.128 R60, desc[UR42][R60.64] ;  /* 0x0000002a3c3c7980 */ /* 0x000f62000c101d00 */
[----:B------:R-:W-:Y:S01]  /*ff40*/  SHF.R.S32.HI R9, RZ, 0x1f, R192 ;  /* 0x0000001fff097819 */ /* 0x000fe200000114c0 */
[----:B------:R-:W-:Y:S01]  /*ff50*/  IMAD R0, R0, 0x20, R3 ;  /* 0x0000002000007824 */ /* 0x000fe200078e0203 */
[----:B------:R-:W-:Y:S01]  /*ff60*/  SEL R8, RZ, 0xffffffff, P0 ;  /* 0xffffffffff087807 */ /* 0x000fe20000000000 */
[----:B------:R-:W-:Y:S01]  /*ff70*/  IMAD R5, R193, UR9, R5 ;  /* 0x00000009c1057c24 */ /* 0x000fe2000f8e0205 */
[----:B------:R-:W-:Y:S01]  /*ff80*/  ISETP.GE.AND P0, PT, R195, UR7, PT ;  /* 0x00000007c3007c0c */ /* 0x000fe2000bf06270 */
[----:B------:R-:W-:Y:S01]  /*ff90*/  ULDC.64 UR8, c[0x0][0xbf0] ;  /* 0x0002fc0000087ab9 */ /* 0x000fe20000000a00 */
[----:B------:R-:W-:Y:S01]  /*ffa0*/  VIADD R20, R0, UR39 ;  /* 0x0000002700147c36 */ /* 0x000fe20008000000 */
[----:B------:R-:W5:Y:S01]  /*ffb0*/  LD.E.128 R64, desc[UR42][R64.64] ;  /* 0x0000002a40407980 */ /* 0x000f62000c101d00 */
[----:B------:R-:W-:Y:S01]  /*ffc0*/  IMAD R11, R9, UR8, RZ ;  /* 0x00000008090b7c24 */ /* 0x000fe2000f8e02ff */
[----:B------:R-:W-:Y:S01]  /*ffd0*/  SEL R9, RZ, 0xffffffff, P0 ;  /* 0xffffffffff097807 */ /* 0x000fe20000000000 */
[----:B------:R-:W-:Y:S01]  /*ffe0*/  IMAD.SHL.U32 R8, R8, 0x8, RZ ;  /* 0x0000000808087824 */ /* 0x000fe200078e00ff */
[----:B------:R-:W5:Y:S01]  /*fff0*/  LD.E.128 R68, desc[UR42][R68.64] ;  /* 0x0000002a44447980 */ /* 0x000f62000c101d00 */
[----:B0-----:R-:W-:-:S03]  /*10000*/  @P3 IMAD.HI.U32 R0, R20, R85, RZ ;  /* 0x0000005514003227 */ /* 0x001fc600078e00ff */
[----:B------:R-:W-:Y:S01]  /*10010*/  LOP3.LUT R8, R8, 0x8, R7, 0xe2, !PT ;  /* 0x0000000808087812 */ /* 0x000fe200078ee207 */
[----:B------:R-:W-:Y:S01]  /*10020*/  IMAD.SHL.U32 R9, R9, 0x10, RZ ;  /* 0x0000001009097824 */ /* 0x000fe200078e00ff */
[----:B------:R-:W5:Y:S01]  /*10030*/  LD.E.128 R76, desc[UR42][R76.64] ;  /* 0x0000002a4c4c7980 */ /* 0x000f62000c101d00 */
[----:B------:R-:W-:Y:S01]  /*10040*/  IMAD.MOV.U32 R7, RZ, RZ, R20 ;  /* 0x000000ffff077224 */ /* 0x000fe200078e0014 */
[----:B-1----:R-:W-:Y:S01]  /*10050*/  @P3 SHF.R.U32.HI R7, RZ, R87, R0 ;  /* 0x00000057ff073219 */ /* 0x002fe20000011600 */
[C---:B------:R-:W-:Y:S02]  /*10060*/  IMAD R11, R192.reuse, UR9, R11 ;  /* 0x00000009c00b7c24 */ /* 0x040fe4000f8e020b */
[----:B------:R-:W-:Y:S01]  /*10070*/  IMAD.WIDE.U32 R4, R192, UR8, R4 ;  /* 0x00000008c0047c25 */ /* 0x000fe2000f8e0004 */
[----:B------:R-:W-:Y:S01]  /*10080*/  LOP3.LUT R8, R9, 0x10, R8, 0xe2, !PT ;  /* 0x0000001009087812 */ /* 0x000fe200078ee208 */
[----:B------:R-:W-:Y:S01]  /*10090*/  ULDC.64 UR8, c[0x0][0xbe0] ;  /* 0x0002f80000087ab9 */ /* 0x000fe20000000a00 */
[----:B------:R-:W-:Y:S01]  /*100a0*/  SHF.R.S32.HI R9, RZ, 0x1f, R7 ;  /* 0x0000001fff097819 */ /* 0x000fe20000011407 */
[----:B------:R-:W-:Y:S01]  /*100b0*/  IMAD.IADD R5, R5, 0x1, R11 ;  /* 0x0000000105057824 */ /* 0x000fe200078e020b */
[----:B------:R-:W-:Y:S01]  /*100c0*/  ISETP.GE.AND P0, PT, R194, UR7, PT ;  /* 0x00000007c2007c0c */ /* 0x000fe2000bf06270 */
[----:B------:R-:W-:Y:S01]  /*100d0*/  IMAD.MOV R11, RZ, RZ, -R7 ;  /* 0x000000ffff0b7224 */ /* 0x000fe200078e0a07 */
[----:B------:R-:W-:Y:S01]  /*100e0*/  @!PT LDS RZ, [RZ] ;  /* 0x00000000fffff984 */ /* 0x000fe20000000800 */
[----:B------:R-:W-:Y:S01]  /*100f0*/  @!PT LDS RZ, [RZ] ;  /* 0x00000000fffff984 */ /* 0x000fe20000000800 */
[----:B------:R-:W-:Y:S01]  /*10100*/  @!PT LDS RZ, [RZ] ;  /* 0x00000000fffff984 */ /* 0x000fe20000000800 */
[----:B------:R-:W-:Y:S01]  /*10110*/  @!PT LDS RZ, [RZ] ;  /* 0x00000000fffff984 */ /* 0x000fe20000000800 */
[----:B------:R0:W-:Y:S06]  /*10120*/  MEMBAR.ALL.CTA ;  /* 0x0000000000007992 */ /* 0x0001ec0000008000 */
[----:B0-----:R-:W0:Y:S01]  /*10130*/  FENCE.VIEW.ASYNC.S ;  /* 0x00000000000073c6 */ /* 0x001e220000000000 */
[----:B------:R-:W-:Y:S01]  /*10140*/  IMAD R10, R9, UR8, RZ ;  /* 0x00000008090a7c24 */ /* 0x000fe2000f8e02ff */
[----:B------:R-:W-:Y:S01]  /*10150*/  SEL R0, RZ, 0xffffffff, P0 ;  /* 0xffffffffff007807 */ /* 0x000fe20000000000 */
[----:B------:R-:W-:-:S02]  /*10160*/  IMAD R9, R21, R11, R20 ;  /* 0x0000000b15097224 */ /* 0x000fc400078e0214 */
[----:B------:R-:W-:-:S04]  /*10170*/  IMAD.WIDE.U32 R4, R7, UR8, R4 ;  /* 0x0000000807047c25 */ /* 0x000fc8000f8e0004 */
[----:B------:R-:W-:Y:S01]  /*10180*/  IMAD.SHL.U32 R85, R0, 0x20, RZ ;  /* 0x0000002000557824 */ /* 0x000fe200078e00ff */
[----:B------:R-:W-:Y:S01]  /*10190*/  SHF.R.S32.HI R0, RZ, 0x1f, R9 ;  /* 0x0000001fff007819 */ /* 0x000fe20000011409 */
[----:B------:R-:W-:Y:S01]  /*101a0*/  IMAD R11, R7, UR9, R10 ;  /* 0x00000009070b7c24 */ /* 0x000fe2000f8e020a */
[----:B------:R-:W-:Y:S01]  /*101b0*/  ULDC.64 UR8, c[0x0][0xbd8] ;  /* 0x0002f60000087ab9 */ /* 0x000fe20000000a00 */
[----:B------:R-:W-:Y:S01]  /*101c0*/  IMAD R86, R21, UR6, RZ ;  /* 0x0000000615567c24 */ /* 0x000fe2000f8e02ff */
[----:B------:R-:W-:Y:S01]  /*101d0*/  LOP3.LUT R8, R85, 0x20, R8, 0xe2, !PT ;  /* 0x0000002055087812 */ /* 0x000fe200078ee208 */
[----:B------:R-:W-:Y:S02]  /*101e0*/  IMAD.IADD R5, R5, 0x1, R11 ;  /* 0x0000000105057824 */ /* 0x000fe400078e020b */
[----:B------:R-:W-:Y:S02]  /*101f0*/  IMAD R0, R0, UR8, RZ ;  /* 0x0000000800007c24 */ /* 0x000fe4000f8e02ff */
[----:B------:R-:W-:-:S02]  /*10200*/  VIADD R85, R3, UR39 ;  /* 0x0000002703557c36 */ /* 0x000fc40008000000 */
[C---:B------:R-:W-:Y:S02]  /*10210*/  VIADD R153, R18.reuse, 0x180 ;  /* 0x0000018012997836 */ /* 0x040fe40000000000 */
[C---:B------:R-:W-:Y:S02]  /*10220*/  IMAD R11, R9.reuse, UR9, R0 ;  /* 0x00000009090b7c24 */ /* 0x040fe4000f8e0200 */
[----:B------:R-:W-:Y:S01]  /*10230*/  IMAD.WIDE.U32 R4, R9, UR8, R4 ;  /* 0x0000000809047c25 */ /* 0x000fe2000f8e0004 */
[----:B------:R-:W-:Y:S01]  /*10240*/  ISETP.GE.AND P1, PT, R85, R86, PT ;  /* 0x000000565500720c */ /* 0x000fe20003f26270 */
[----:B------:R-:W-:Y:S01]  /*10250*/  ULDC.64 UR8, c[0x0][0xb80] ;  /* 0x0002e00000087ab9 */ /* 0x000fe20000000a00 */
[----:B------:R-:W-:Y:S01]  /*10260*/  ISETP.GE.AND P0, PT, R153, UR7, PT ;  /* 0x0000000799007c0c */ /* 0x000fe2000bf06270 */
[----:B------:R-:W-:Y:S01]  /*10270*/  VIADD R152, R18, 0x1c0 ;  /* 0x000001c012987836 */ /* 0x000fe20000000000 */
[----:B------:R-:W-:Y:S01]  /*10280*/  LEA R22, P2, R4, UR8, 0x1 ;  /* 0x0000000804167c11 */ /* 0x000fe2000f8408ff */
[----:B------:R-:W-:-:S02]  /*10290*/  IMAD.IADD R3, R5, 0x1, R11 ;  /* 0x0000000105037824 */ /* 0x000fc400078e020b */
[----:B------:R-:W-:Y:S01]  /*102a0*/  VIADD R0, R17, 0x38820 ;  /* 0x0003882011007836 */ /* 0x000fe20000000000 */
[----:B------:R-:W-:Y:S02]  /*102b0*/  SEL R7, RZ, 0x40, P0 ;  /* 0x00000040ff077807 */ /* 0x000fe40000000000 */
[----:B------:R-:W-:Y:S02]  /*102c0*/  ISETP.GE.AND P0, PT, R152, UR7, PT ;  /* 0x0000000798007c0c */ /* 0x000fe4000bf06270 */
[----:B------:R-:W-:Y:S02]  /*102d0*/  LEA.HI.X R84, R4, UR9, R3, 0x1, P2 ;  /* 0x0000000904547c11 */ /* 0x000fe400090f0c03 */
[----:B------:R-:W-:Y:S02]  /*102e0*/  PRMT R0, RZ, 0x654, R0 ;  /* 0x00000654ff007816 */ /* 0x000fe40000000000 */
[----:B------:R-:W-:Y:S01]  /*102f0*/  LOP3.LUT R7, R8, R7, RZ, 0xfc, !PT ;  /* 0x0000000708077212 */ /* 0x000fe200078efcff */
[----:B0-----:R0:W1:Y:S01]  /*10300*/  SHFL.IDX PT, R4, R22, RZ, 0x181f ;  /* 0x00181fff16047589 */ /* 0x00106200000e0000 */
[----:B------:R-:W-:Y:S01]  /*10310*/  SEL R8, RZ, 0x80, P0 ;  /* 0x00000080ff087807 */ /* 0x000fe20000000000 */
[----:B------:R2:W-:Y:S01]  /*10320*/  SYNCS.ARRIVE.TRANS64.RED.A1T0 RZ, [R0+URZ], RZ ;  /* 0x000000ff00ff79a7 */ /* 0x0005e2000810043f */
[----:B------:R-:W-:Y:S01]  /*10330*/  BSSY B1, `(.L_x_8372) ;  /* 0x000002a000017945 */ /* 0x000fe20003800000 */
[----:B------:R0:W3:Y:S01]  /*10340*/  SHFL.IDX PT, R5, R84, RZ, 0x181f ;  /* 0x00181fff54057589 */ /* 0x0000e200000e0000 */
[----:B------:R-:W-:-:S02]  /*10350*/  SHF.R.S32.HI R154, RZ, 0x1f, R198 ;  /* 0x0000001fff9a7819 */ /* 0x000fc400000114c6 */
[----:B--2---:R-:W-:Y:S01]  /*10360*/  LOP3.LUT R0, R7, R8, RZ, 0xfc, !PT ;  /* 0x0000000807007212 */ /* 0x004fe200078efcff */
        /* <DEDUP_REMOVED lines=8> */
[-C--:B-1----:R-:W-:Y:S01]  /*103f0*/  @!P1 LEA R8, P2, R198, R4.reuse, 0x1 ;  /* 0x00000004c6089211 */ /* 0x082fe200078408ff */
[----:B---3--:R-:W-:Y:S02]  /*10400*/  @!P0 IMAD.WIDE R10, R18, 0x2, R4 ;  /* 0x00000002120a8825 */ /* 0x008fe400078e0204 */
[----:B------:R-:W-:Y:S02]  /*10410*/  @!P4 LEA R20, P5, R197, R4, 0x1 ;  /* 0x00000004c514c211 */ /* 0x000fe400078a08ff */
[----:B------:R-:W-:Y:S01]  /*10420*/  @!P1 LEA.HI.X R9, R198, R5, R154, 0x1, P2 ;  /* 0x00000005c6099211 */ /* 0x000fe200010f0c9a */
[----:B-----5:R1:W-:Y:S01]  /*10430*/  @!P0 ST.E.128 desc[UR42][R10.64], R12 ;  /* 0x0000000c0a008985 */ /* 0x0203e2000c101d2a */
[----:B------:R-:W-:Y:S02]  /*10440*/  ISETP.GE.AND P2, PT, R195, UR7, PT ;  /* 0x00000007c3007c0c */ /* 0x000fe4000bf46270 */
[----:B------:R-:W-:Y:S01]  /*10450*/  LOP3.LUT P0, RZ, R7, 0x40, RZ, 0xc0, !PT ;  /* 0x0000004007ff7812 */ /* 0x000fe2000780c0ff */
[----:B------:R2:W-:Y:S01]  /*10460*/  @!P1 ST.E.128 desc[UR42][R8.64], R28 ;  /* 0x0000001c08009985 */ /* 0x0005e2000c101d2a */
[----:B------:R-:W-:-:S02]  /*10470*/  ISETP.GE.AND P1, PT, R194, UR7, PT ;  /* 0x00000007c2007c0c */ /* 0x000fc4000bf26270 */
[----:B------:R-:W-:Y:S02]  /*10480*/  @!P4 LEA.HI.X R21, R197, R5, R3, 0x1, P5 ;  /* 0x00000005c515c211 */ /* 0x000fe400028f0c03 */
[----:B------:R-:W-:-:S03]  /*10490*/  SHF.R.S32.HI R3, RZ, 0x1f, R194 ;  /* 0x0000001fff037819 */ /* 0x000fc600000114c2 */
[----:B------:R4:W-:Y:S01]  /*104a0*/  @!P4 ST.E.128 desc[UR42][R20.64], R36 ;  /* 0x000000241400c985 */ /* 0x0009e2000c101d2a */
[CC--:B-1----:R-:W-:Y:S02]  /*104b0*/  @!P3 LEA R14, P6, R196.reuse, R4.reuse, 0x1 ;  /* 0x00000004c40eb211 */ /* 0x0c2fe400078c08ff */
[CC--:B------:R-:W-:Y:S02]  /*104c0*/  @!P2 LEA R12, P5, R195.reuse, R4.reuse, 0x1 ;  /* 0x00000004c30ca211 */ /* 0x0c0fe400078a08ff */
[-C--:B------:R-:W-:Y:S02]  /*104d0*/  @!P3 LEA.HI.X R15, R196, R5.reuse, R89, 0x1, P6 ;  /* 0x00000005c40fb211 */ /* 0x080fe400030f0c59 */
[----:B------:R-:W-:Y:S02]  /*104e0*/  LOP3.LUT P6, RZ, R0, 0x80, RZ, 0xc0, !PT ;  /* 0x0000008000ff7812 */ /* 0x000fe400078cc0ff */
[----:B------:R-:W-:Y:S01]  /*104f0*/  @!P2 LEA.HI.X R13, R195, R5, R87, 0x1, P5 ;  /* 0x00000005c30da211 */ /* 0x000fe200028f0c57 */
[----:B------:R4:W-:Y:S01]  /*10500*/  @!P3 ST.E.128 desc[UR42][R14.64], R44 ;  /* 0x0000002c0e00b985 */ /* 0x0009e2000c101d2a */
[----:B------:R-:W-:-:S02]  /*10510*/  @!P1 LEA R10, P5, R194, R4, 0x1 ;  /* 0x00000004c20a9211 */ /* 0x000fc400078a08ff */
[----:B--2---:R-:W-:Y:S01]  /*10520*/  SHF.R.S32.HI R9, RZ, 0x1f, R153 ;  /* 0x0000001fff097819 */ /* 0x004fe20000011499 */
[----:B------:R4:W-:Y:S01]  /*10530*/  @!P2 ST.E.128 desc[UR42][R12.64], R52 ;  /* 0x000000340c00a985 */ /* 0x0009e2000c101d2a */
[-C--:B------:R-:W-:Y:S02]  /*10540*/  @!P1 LEA.HI.X R11, R194, R5.reuse, R3, 0x1, P5 ;  /* 0x00000005c20b9211 */ /* 0x080fe400028f0c03 */
        /* <DEDUP_REMOVED lines=8> */
.L_x_8373:
[----:B------:R-:W-:Y:S05]  /*105d0*/  BSYNC B1 ;  /* 0x0000000000017941 */ /* 0x000fea0003800000 */
.L_x_8372:
[----:B------:R-:W-:Y:S01]  /*105e0*/  VIADD R3, R85, 0x20 ;  /* 0x0000002055037836 */ /* 0x000fe20000000000 */
[----:B---34-:R2:W3:Y:S04]  /*105f0*/  SHFL.IDX PT, R5, R84, 0x1, 0x181f ;  /* 0x00381f0054057f89 */ /* 0x0184e800000e0000 */
        /* <DEDUP_REMOVED lines=42> */
.L_x_8371:
[----:B------:R-:W-:Y:S01]  /*108a0*/  ULDC.64 UR8, c[0x0][0xc08] ;  /* 0x0003020000087ab9 */ /* 0x000fe20000000a00 */
[----:B------:R-:W-:Y:S01]  /*108b0*/  ULDC UR7, c[0x0][0xce8] ;  /* 0x00033a0000077ab9 */ /* 0x000fe20000000800 */
[----:B------:R-:W-:Y:S01]  /*108c0*/  IMAD R8, R8, UR8, RZ ;  /* 0x0000000808087c24 */ /* 0x000fe2000f8e02ff */
[----:B------:R-:W-:Y:S01]  /*108d0*/  UISETP.NE.AND UP0, UPT, UR7, 0x1, UPT ;  /* 0x000000010700788c */ /* 0x000fe2000bf05270 */
[C---:B------:R-:W-:Y:S01]  /*108e0*/  IMAD.WIDE.U32 R4, R7.reuse, UR8, RZ ;  /* 0x0000000807047c25 */ /* 0x040fe2000f8e00ff */
[----:B------:R-:W-:Y:S01]  /*108f0*/  ULDC.64 UR10, c[0x0][0xc30] ;  /* 0x00030c00000a7ab9 */ /* 0x000fe20000000a00 */
[----:B------:R-:W-:Y:S01]  /*10900*/  UIMAD UR6, UR6, UR7, URZ ;  /* 0x00000007060672a4 */ /* 0x000fe2000f8e023f */
[----:B------:R-:W-:Y:S01]  /*10910*/  BSSY B1, `(.L_x_8375) ;  /* 0x00000d3000017945 */ /* 0x000fe20003800000 */
[----:B0-----:R-:W-:Y:S01]  /*10920*/  IMAD R3, R7, UR9, R8 ;  /* 0x0000000907037c24 */ /* 0x001fe2000f8e0208 */
[----:B------:R-:W-:Y:S01]  /*10930*/  ULDC.64 UR8, c[0x0][0xc38] ;  /* 0x00030e0000087ab9 */ /* 0x000fe20000000a00 */
[----:B------:R-:W-:Y:S01]  /*10940*/  PLOP3.LUT P0, PT, PT, PT, UP0, 0x80, 0x0 ;  /* 0x000000000000781c */ /* 0x000fe20003f0f008 */
[----:B------:R-:W-:Y:S01]  /*10950*/  VIADD R0, R191, UR39 ;  /* 0x00000027bf007c36 */ /* 0x000fe20008000000 */
[----:B------:R-:W-:Y:S01]  /*10960*/  SHF.R.S32.HI R152, RZ, 0x1f, R201 ;  /* 0x0000001fff987819 */ /* 0x000fe200000114c9 */
[----:B------:R-:W-:Y:S01]  /*10970*/  IMAD.IADD R5, R5, 0x1, R3 ;  /* 0x0000000105057824 */ /* 0x000fe200078e0203 */
[----:B------:R-:W-:Y:S01]  /*10980*/  SHF.R.S32.HI R3, RZ, 0x1f, R192 ;  /* 0x0000001fff037819 */ /* 0x000fe200000114c0 */
[----:B------:R-:W-:Y:S01]  /*10990*/  IMAD.MOV.U32 R7, RZ, RZ, R0 ;  /* 0x000000ffff077224 */ /* 0x000fe200078e0000 */
[----:B------:R-:W-:Y:S01]  /*109a0*/  SHF.R.S32.HI R153, RZ, 0x1f, R202 ;  /* 0x0000001fff997819 */ /* 0x000fe200000114ca */
[----:B------:R-:W-:Y:S01]  /*109b0*/  IMAD.WIDE.U32 R4, R193, UR8, R4 ;  /* 0x00000008c1047c25 */ /* 0x000fe2000f8e0004 */
[----:B------:R-:W-:-:S02]  /*109c0*/  SHF.R.S32.HI R154, RZ, 0x1f, R203 ;  /* 0x0000001fff9a7819 */ /* 0x000fc400000114cb */
[----:B------:R-:W-:Y:S01]  /*109d0*/  SHF.R.S32.HI R155, RZ, 0x1f, R204 ;  /* 0x0000001fff9b7819 */ /* 0x000fe200000114cc */
[----:B------:R-:W-:Y:S01]  /*109e0*/  IMAD R5, R193, UR9, R5 ;  /* 0x00000009c1057c24 */ /* 0x000fe2000f8e0205 */
[----:B------:R-:W-:Y:S01]  /*109f0*/  ULDC.64 UR8, c[0x0][0xc40] ;  /* 0x0003100000087ab9 */ /* 0x000fe20000000a00 */
[----:B------:R-:W-:Y:S01]  /*10a00*/  VIADD R180, R23, 0x10 ;  /* 0x0000001017b47836 */ /* 0x000fe20000000000 */
[----:B------:R-:W-:Y:S01]  /*10a10*/  SHF.R.S32.HI R156, RZ, 0x1f, R205 ;  /* 0x0000001fff9c7819 */ /* 0x000fe200000114cd */
[----:B------:R-:W-:Y:S01]  /*10a20*/  IMAD R3, R3, UR8, RZ ;  /* 0x0000000803037c24 */ /* 0x000fe2000f8e02ff */
[----:B------:R-:W-:Y:S01]  /*10a30*/  SHF.R.S32.HI R157, RZ, 0x1f, R206 ;  /* 0x0000001fff9d7819 */ /* 0x000fe200000114ce */
[C---:B------:R-:W-:Y:S01]  /*10a40*/  IMAD.WIDE.U32 R4, R192.reuse, UR8, R4 ;  /* 0x00000008c0047c25 */ /* 0x040fe2000f8e0004 */
[----:B------:R-:W-:Y:S01]  /*10a50*/  @UP0 ULDC UR8, c[0x0][0xcec] ;  /* 0x00033b0000080ab9 */ /* 0x000fe20000000800 */
[----:B------:R-:W-:Y:S02]  /*10a60*/  SHF.R.S32.HI R158, RZ, 0x1f, R207 ;  /* 0x0000001fff9e7819 */ /* 0x000fe400000114cf */
[----:B------:R-:W-:Y:S01]  /*10a70*/  IMAD R3, R192, UR9, R3 ;  /* 0x00000009c0037c24 */ /* 0x000fe2000f8e0203 */
[----:B------:R-:W-:Y:S01]  /*10a80*/  SHF.R.S32.HI R159, RZ, 0x1f, R208 ;  /* 0x0000001fff9f7819 */ /* 0x000fe200000114d0 */
[----:B------:R-:W-:Y:S01]  /*10a90*/  VIADD R182, R23, 0x8 ;  /* 0x0000000817b67836 */ /* 0x000fe20000000000 */
[----:B------:R-:W-:Y:S01]  /*10aa0*/  SHF.R.S32.HI R160, RZ, 0x1f, R209 ;  /* 0x0000001fffa07819 */ /* 0x000fe200000114d1 */
[----:B------:R-:W-:Y:S01]  /*10ab0*/  IMAD.IADD R5, R5, 0x1, R3 ;  /* 0x0000000105057824 */ /* 0x000fe200078e0203 */
[----:B------:R-:W-:Y:S01]  /*10ac0*/  SHF.R.S32.HI R161, RZ, 0x1f, R210 ;  /* 0x0000001fffa17819 */ /* 0x000fe200000114d2 */
[----:B------:R-:W-:Y:S01]  /*10ad0*/  @P0 IMAD.HI.U32 R3, R0, UR8, RZ ;  /* 0x0000000800030c27 */ /* 0x000fe2000f8e00ff */
[----:B------:R-:W-:Y:S01]  /*10ae0*/  @UP0 ULDC UR8, c[0x0][0xcf0] ;  /* 0x00033c0000080ab9 */ /* 0x000fe20000000800 */
[----:B------:R-:W-:-:S02]  /*10af0*/  SHF.R.S32.HI R162, RZ, 0x1f, R211 ;  /* 0x0000001fffa27819 */ /* 0x000fc400000114d3 */
[----:B------:R-:W-:Y:S01]  /*10b00*/  SHF.R.S32.HI R163, RZ, 0x1f, R212 ;  /* 0x0000001fffa37819 */ /* 0x000fe200000114d4 */
[----:B------:R-:W-:Y:S01]  /*10b10*/  VIADD R179, R23, 0x10 ;  /* 0x0000001017b37836 */ /* 0x000fe20000000000 */
[----:B------:R-:W-:Y:S01]  /*10b20*/  @P0 SHF.R.U32.HI R7, RZ, UR8, R3 ;  /* 0x00000008ff070c19 */ /* 0x000fe20008011603 */
[----:B------:R-:W-:Y:S01]  /*10b30*/  ULDC.64 UR8, c[0x0][0xc48] ;  /* 0x0003120000087ab9 */ /* 0x000fe20000000a00 */
[----:B------:R-:W-:Y:S01]  /*10b40*/  SHF.R.S32.HI R164, RZ, 0x1f, R213 ;  /* 0x0000001fffa47819 */ /* 0x000fe200000114d5 */
[----:B------:R-:W-:Y:S01]  /*10b50*/  IMAD.WIDE.U32 R4, R199, UR8, R4 ;  /* 0x00000008c7047c25 */ /* 0x000fe2000f8e0004 */
[--C-:B------:R-:W-:Y:S02]  /*10b60*/  SHF.R.S32.HI R3, RZ, 0x1f, R7.reuse ;  /* 0x0000001fff037819 */ /* 0x100fe40000011407 */
[----:B------:R-:W-:Y:S01]  /*10b70*/  SHF.R.S32.HI R165, RZ, 0x1f, R214 ;  /* 0x0000001fffa57819 */ /* 0x000fe200000114d6 */
[----:B------:R-:W-:Y:S01]  /*10b80*/  IMAD.MOV R9, RZ, RZ, -R7 ;  /* 0x000000ffff097224 */ /* 0x000fe200078e0a07 */
[----:B------:R-:W-:Y:S01]  /*10b90*/  SHF.R.S32.HI R166, RZ, 0x1f, R215 ;  /* 0x0000001fffa67819 */ /* 0x000fe200000114d7 */
[----:B------:R-:W-:Y:S01]  /*10ba0*/  IMAD R8, R3, UR10, RZ ;  /* 0x0000000a03087c24 */ /* 0x000fe2000f8e02ff */
[----:B------:R-:W-:Y:S01]  /*10bb0*/  SHF.R.S32.HI R167, RZ, 0x1f, R216 ;  /* 0x0000001fffa77819 */ /* 0x000fe200000114d8 */
[----:B------:R-:W-:Y:S01]  /*10bc0*/  IMAD R3, R9, UR7, R0 ;  /* 0x0000000709037c24 */ /* 0x000fe2000f8e0200 */
        /* <DEDUP_REMOVED lines=8> */
[----:B------:R-:W-:Y:S01]  /*10c50*/  IMAD.IADD R5, R5, 0x1, R9 ;  /* 0x0000000105057824 */ /* 0x000fe200078e0209 */
[----:B------:R-:W-:Y:S01]  /*10c60*/  SHF.R.S32.HI R171, RZ, 0x1f, R220 ;  /* 0x0000001fffab7819 */ /* 0x000fe200000114dc */
[----:B------:R-:W-:Y:S01]  /*10c70*/  IMAD R0, R0, UR8, RZ ;  /* 0x0000000800007c24 */ /* 0x000fe2000f8e02ff */
[----:B------:R-:W-:Y:S01]  /*10c80*/  SHF.R.S32.HI R172, RZ, 0x1f, R221 ;  /* 0x0000001fffac7819 */ /* 0x000fe200000114dd */
[C---:B------:R-:W-:Y:S01]  /*10c90*/  IMAD.WIDE.U32 R4, R3.reuse, UR8, R4 ;  /* 0x0000000803047c25 */ /* 0x040fe2000f8e0004 */
[----:B------:R-:W-:Y:S02]  /*10ca0*/  SHF.R.S32.HI R20, RZ, 0x1f, R222 ;  /* 0x0000001fff147819 */ /* 0x000fe400000114de */
[----:B------:R-:W-:Y:S01]  /*10cb0*/  SHF.R.S32.HI R21, RZ, 0x1f, R223 ;  /* 0x0000001fff157819 */ /* 0x000fe200000114df */
[----:B------:R-:W-:Y:S01]  /*10cc0*/  IMAD R7, R3, UR9, R0 ;  /* 0x0000000903077c24 */ /* 0x000fe2000f8e0200 */
[----:B------:R-:W-:Y:S01]  /*10cd0*/  ULDC.64 UR8, c[0x0][0xc00] ;  /* 0x0003000000087ab9 */ /* 0x000fe20000000a00 */
[----:B------:R-:W-:Y:S01]  /*10ce0*/  SHF.R.S32.HI R173, RZ, 0x1f, R224 ;  /* 0x0000001fffad7819 */ /* 0x000fe200000114e0 */
[----:B------:R-:W-:Y:S01]  /*10cf0*/  VIADD R181, R23, 0x8 ;  /* 0x0000000817b57836 */ /* 0x000fe20000000000 */
[C---:B------:R-:W-:Y:S01]  /*10d00*/  LEA R0, P0, R4.reuse, UR8, 0x2 ;  /* 0x0000000804007c11 */ /* 0x040fe2000f8010ff */
[----:B------:R-:W-:Y:S01]  /*10d10*/  IMAD.IADD R3, R5, 0x1, R7 ;  /* 0x0000000105037824 */ /* 0x000fe200078e0207 */
[----:B------:R-:W-:Y:S01]  /*10d20*/  SHF.R.S32.HI R174, RZ, 0x1f, R225 ;  /* 0x0000001fffae7819 */ /* 0x000fe200000114e1 */
[----:B------:R-:W-:Y:S01]  /*10d30*/  VIADD R7, R19, UR39 ;  /* 0x0000002713077c36 */ /* 0x000fe20008000000 */
[----:B------:R-:W-:Y:S01]  /*10d40*/  SHF.R.S32.HI R175, RZ, 0x1f, R226 ;  /* 0x0000001fffaf7819 */ /* 0x000fe200000114e2 */
[----:B------:R0:W1:Y:S01]  /*10d50*/  SHFL.IDX PT, R13, R0, RZ, 0x1c1f ;  /* 0x001c1fff000d7589 */ /* 0x00006200000e0000 */
[----:B------:R-:W-:Y:S01]  /*10d60*/  LEA.HI.X R3, R4, UR9, R3, 0x2, P0 ;  /* 0x0000000904037c11 */ /* 0x000fe200080f1403 */
[----:B------:R-:W-:Y:S01]  /*10d70*/  VIADD R4, R17, 0x38820 ;  /* 0x0003882011047836 */ /* 0x000fe20000000000 */
[----:B------:R-:W-:-:S02]  /*10d80*/  ISETP.GE.AND P0, PT, R7, UR6, PT ;  /* 0x0000000607007c0c */ /* 0x000fc4000bf06270 */
[----:B------:R-:W-:Y:S01]  /*10d90*/  SHF.R.S32.HI R176, RZ, 0x1f, R227 ;  /* 0x0000001fffb07819 */ /* 0x000fe200000114e3 */
[----:B------:R0:W2:Y:S01]  /*10da0*/  SHFL.IDX PT, R12, R3, RZ, 0x1c1f ;  /* 0x001c1fff030c7589 */ /* 0x0000a200000e0000 */
[----:B------:R-:W-:Y:S02]  /*10db0*/  PRMT R4, RZ, 0x654, R4 ;  /* 0x00000654ff047816 */ /* 0x000fe40000000004 */
[----:B------:R-:W-:Y:S02]  /*10dc0*/  SHF.R.S32.HI R177, RZ, 0x1f, R228 ;  /* 0x0000001fffb17819 */ /* 0x000fe400000114e4 */
[----:B------:R0:W-:Y:S01]  /*10dd0*/  SYNCS.ARRIVE.TRANS64.RED.A1T0 RZ, [R4+URZ], RZ ;  /* 0x000000ff04ff79a7 */ /* 0x0001e2000810043f */
[----:B------:R-:W-:Y:S02]  /*10de0*/  SHF.R.S32.HI R178, RZ, 0x1f, R229 ;  /* 0x0000001fffb27819 */ /* 0x000fe400000114e5 */
[----:B------:R-:W-:Y:S02]  /*10df0*/  SHF.R.S32.HI R180, RZ, 0x1f, R180 ;  /* 0x0000001fffb47819 */ /* 0x000fe400000114b4 */
[----:B------:R-:W-:-:S02]  /*10e00*/  SHF.R.S32.HI R182, RZ, 0x1f, R182 ;  /* 0x0000001fffb67819 */ /* 0x000fc400000114b6 */
[----:B------:R-:W-:Y:S01]  /*10e10*/  SHF.R.S32.HI R183, RZ, 0x1f, R23 ;  /* 0x0000001fffb77819 */ /* 0x000fe20000011417 */
[----:B0-----:R-:W-:Y:S06]  /*10e20*/  @P0 BRA `(.L_x_8376) ;  /* 0x0000000800040947 */ /* 0x001fec0003800000 */
        /* <DEDUP_REMOVED lines=129> */
.L_x_8376:
[----:B------:R-:W-:Y:S05]  /*11640*/  BSYNC B1 ;  /* 0x0000000000017941 */ /* 0x000fea0003800000 */
.L_x_8375:
        /* <DEDUP_REMOVED lines=13> */
[----:B------:R-:W-:Y:S01]  /*11720*/  @!P1 LEA R8, P5, R179, R0, 0x2 ;  /* 0x00000000b3089211 */ /* 0x000fe200078a10ff */
        /* <DEDUP_REMOVED lines=23> */
[----:B------:R-:W-:-:S03]  /*118a0*/  ISETP.GE.AND P4, PT, R221, UR6, PT ;  /* 0x00000006dd007c0c */ /* 0x000fc6000bf86270 */
[----:B------:R4:W-:Y:S01]  /*118b0*/  @!P5 ST.E.64 desc[UR42][R10.64], R50 ;  /* 0x000000320a00d985 */ /* 0x0009e2000c101b2a */
[CC--:B0-----:R-:W-:Y:S02]  /*118c0*/  @!P0 LEA R4, P6, R225.reuse, R0.reuse, 0x2 ;  /* 0x00000000e1048211 */ /* 0x0c1fe400078c10ff */
[C---:B---3--:R-:W-:Y:S02]  /*118d0*/  @!P1 LEA R8, P5, R224.reuse, R0, 0x2 ;  /* 0x00000000e0089211 */ /* 0x048fe400078a10ff */
[-C--:B------:R-:W-:Y:S02]  /*118e0*/  @!P0 LEA.HI.X R5, R225, R22.reuse, R174, 0x2, P6 ;  /* 0x00000016e1058211 */ /* 0x080fe400030f14ae */
[----:B------:R-:W-:Y:S02]  /*118f0*/  @!P1 LEA.HI.X R9, R224, R22, R173, 0x2, P5 ;  /* 0x00000016e0099211 */ /* 0x000fe400028f14ad */
[----:B------:R-:W-:Y:S01]  /*11900*/  ISETP.GE.AND P5, PT, R220, UR6, PT ;  /* 0x00000006dc007c0c */ /* 0x000fe2000bfa6270 */
[----:B------:R0:W-:Y:S01]  /*11910*/  @!P0 ST.E.64 desc[UR42][R4.64], R54 ;  /* 0x0000003604008985 */ /* 0x0001e2000c101b2a */
[----:B----4-:R-:W-:-:S02]  /*11920*/  @!P2 LEA R10, P6, R223, R0, 0x2 ;  /* 0x00000000df0aa211 */ /* 0x010fc400078c10ff */
[----:B------:R-:W-:Y:S01]  /*11930*/  ISETP.GE.AND P0, PT, R219, UR6, PT ;  /* 0x00000006db007c0c */ /* 0x000fe2000bf06270 */
[----:B------:R3:W-:Y:S01]  /*11940*/  @!P1 ST.E.64 desc[UR42][R8.64], R58 ;  /* 0x0000003a08009985 */ /* 0x0007e2000c101b2a */
[----:B------:R-:W-:Y:S02]  /*11950*/  @!P2 LEA.HI.X R11, R223, R22, R21, 0x2, P6 ;  /* 0x00000016df0ba211 */ /* 0x000fe400030f1415 */
[-C--:B--2---:R-:W-:Y:S02]  /*11960*/  @!P3 LEA R12, P6, R222, R0.reuse, 0x2 ;  /* 0x00000000de0cb211 */ /* 0x084fe400078c10ff */
[----:B------:R-:W-:Y:S01]  /*11970*/  ISETP.GE.AND P1, PT, R218, UR6, PT ;  /* 0x00000006da007c0c */ /* 0x000fe2000bf26270 */
[----:B------:R2:W-:Y:S01]  /*11980*/  @!P2 ST.E.64 desc[UR42][R10.64], R62 ;  /* 0x0000003e0a00a985 */ /* 0x0005e2000c101b2a */
[----:B------:R-:W-:Y:S02]  /*11990*/  @!P4 LEA R14, P2, R221, R0, 0x2 ;  /* 0x00000000dd0ec211 */ /* 0x000fe400078410ff */
[----:B-1----:R-:W-:-:S02]  /*119a0*/  @!P3 LEA.HI.X R13, R222, R22, R20, 0x2, P6 ;  /* 0x00000016de0db211 */ /* 0x002fc400030f1414 */
[----:B------:R-:W-:Y:S02]  /*119b0*/  @!P4 LEA.HI.X R15, R221, R22, R172, 0x2, P2 ;  /* 0x00000016dd0fc211 */ /* 0x000fe400010f14ac */
[----:B------:R-:W-:Y:S01]  /*119c0*/  ISETP.GE.AND P2, PT, R217, UR6, PT ;  /* 0x00000006d9007c0c */ /* 0x000fe2000bf46270 */
[----:B------:R-:W-:Y:S01]  /*119d0*/  @!P3 ST.E.64 desc[UR42][R12.64], R66 ;  /* 0x000000420c00b985 */ /* 0x000fe2000c101b2a */
[----:B------:R-:W-:-:S03]  /*119e0*/  @!P5 LEA R20, P6, R220, R0, 0x2 ;  /* 0x00000000dc14d211 */ /* 0x000fc600078c10ff */
[----:B------:R1:W-:Y:S01]  /*119f0*/  @!P4 ST.E.64 desc[UR42][R14.64], R70 ;  /* 0x000000460e00c985 */ /* 0x0003e2000c101b2a */
[----:B------:R-:W-:Y:S02]  /*11a00*/  @!P5 LEA.HI.X R21, R220, R22, R171, 0x2, P6 ;  /* 0x00000016dc15d211 */ /* 0x000fe400030f14ab */
[CC--:B0-----:R-:W-:Y:S02]  /*11a10*/  @!P0 LEA R4, P4, R219.reuse, R0.reuse, 0x2 ;  /* 0x00000000db048211 */ /* 0x0c1fe400078810ff */
[----:B---3--:R-:W-:Y:S01]  /*11a20*/  @!P1 LEA R8, P3, R218, R0, 0x2 ;  /* 0x00000000da089211 */ /* 0x008fe200078610ff */
[----:B------:R0:W-:Y:S01]  /*11a30*/  @!P5 ST.E.64 desc[UR42][R20.64], R74 ;  /* 0x0000004a1400d985 */ /* 0x0001e2000c101b2a */
[----:B------:R-:W-:Y:S02]  /*11a40*/  @!P0 LEA.HI.X R5, R219, R22, R170, 0x2, P4 ;  /* 0x00000016db058211 */ /* 0x000fe400020f14aa */
[----:B------:R-:W-:Y:S02]  /*11a50*/  ISETP.GE.AND P4, PT, R215, UR6, PT ;  /* 0x00000006d7007c0c */ /* 0x000fe4000bf86270 */
[----:B------:R-:W-:Y:S01]  /*11a60*/  ISETP.GE.AND P5, PT, R216, UR6, PT ;  /* 0x00000006d8007c0c */ /* 0x000fe2000bfa6270 */
[----:B------:R3:W-:Y:S01]  /*11a70*/  @!P0 ST.E.64 desc[UR42][R4.64], R78 ;  /* 0x0000004e04008985 */ /* 0x0007e2000c101b2a */
[----:B--2---:R-:W-:-:S02]  /*11a80*/  @!P2 LEA R10, P6, R217, R0, 0x2 ;  /* 0x00000000d90aa211 */ /* 0x004fc400078c10ff */
        /* <DEDUP_REMOVED lines=17> */
[-C--:B---3--:R-:W-:Y:S02]  /*11ba0*/  @!P2 LEA R4, P6, R213, R0.reuse, 0x2 ;  /* 0x00000000d504a211 */ /* 0x088fe400078c10ff */
[----:B------:R-:W-:Y:S01]  /*11bb0*/  ISETP.GE.AND P4, PT, R209, UR6, PT ;  /* 0x00000006d1007c0c */ /* 0x000fe2000bf86270 */
[----:B------:R3:W-:Y:S01]  /*11bc0*/  @!P3 ST.E.64 desc[UR42][R20.64], R98 ;  /* 0x000000621400b985 */ /* 0x0007e2000c101b2a */
[----:B--2---:R-:W-:Y:S02]  /*11bd0*/  @!P1 LEA R8, P3, R212, R0, 0x2 ;  /* 0x00000000d4089211 */ /* 0x004fe400078610ff */
        /* <DEDUP_REMOVED lines=9> */
[----:B------:R0:W-:Y:S01]  /*11c70*/  @!P0 ST.E.64 desc[UR42][R10.64], R110 ;  /* 0x0000006e0a008985 */ /* 0x0001e2000c101b2a */
        /* <DEDUP_REMOVED lines=15> */
[-C--:B--2---:R-:W-:Y:S01]  /*11d70*/  @!P1 LEA R8, P6, R206, R0.reuse, 0x2 ;  /* 0x00000000ce089211 */ /* 0x084fe200078c10ff */
[----:B------:R2:W-:Y:S02]  /*11d80*/  @!P0 ST.E.64 desc[UR42][R4.64], R126 ;  /* 0x0000007e04008985 */ /* 0x0005e4000c101b2a */
[----:B0-----:R-:W-:-:S02]  /*11d90*/  @!P4 LEA R10, P0, R205, R0, 0x2 ;  /* 0x00000000cd0ac211 */ /* 0x001fc400078010ff */
[----:B------:R-:W-:Y:S02]  /*11da0*/  @!P1 LEA.HI.X R9, R206, R22, R157, 0x2, P6 ;  /* 0x00000016ce099211 */ /* 0x000fe400030f149d */
[----:B---3--:R-:W-:Y:S02]  /*11db0*/  @!P3 LEA R12, P6, R204, R0, 0x2 ;  /* 0x00000000cc0cb211 */ /* 0x008fe400078c10ff */
[----:B------:R-:W-:Y:S01]  /*11dc0*/  @!P4 LEA.HI.X R11, R205, R22, R156, 0x2, P0 ;  /* 0x00000016cd0bc211 */ /* 0x000fe200000f149c */
[----:B------:R2:W-:Y:S01]  /*11dd0*/  @!P1 ST.E.64 desc[UR42][R8.64], R130 ;  /* 0x0000008208009985 */ /* 0x0005e2000c101b2a */
[-C--:B----4-:R-:W-:Y:S02]  /*11de0*/  @!P2 LEA R14, P1, R203, R0.reuse, 0x2 ;  /* 0x00000000cb0ea211 */ /* 0x090fe400078210ff */
        /* <DEDUP_REMOVED lines=14> */
.L_x_8368:
[----:B------:R-:W0:Y:S01]  /*11ed0*/  LDC.64 R8, c[0x0][0xd00] ;  /* 0x00034000ff087b82 */ /* 0x000e220000000a00 */
[----:B------:R-:W-:Y:S01]  /*11ee0*/  ULDC.64 UR6, c[0x0][0xd08] ;  /* 0x0003420000067ab9 */ /* 0x000fe20000000a00 */
[----:B------:R-:W-:Y:S01]  /*11ef0*/  IMAD.MOV.U32 R3, RZ, RZ, RZ ;  /* 0x000000ffff037224 */ /* 0x000fe200078e00ff */
[----:B------:R-:W-:-:S04]  /*11f00*/  ISETP.NE.U32.AND P1, PT, RZ, UR6, PT ;  /* 0x00000006ff007c0c */ /* 0x000fc8000bf25070 */
[----:B------:R-:W-:Y:S01]  /*11f10*/  ISETP.NE.AND.EX P1, PT, RZ, UR7, PT, P1 ;  /* 0x00000007ff007c0c */ /* 0x000fe2000bf25310 */
[----:B------:R-:W1:Y:S01]  /*11f20*/  LDC.64 R4, c[0x0][0xd00] ;  /* 0x00034000ff047b82 */ /* 0x000e620000000a00 */
[----:B0-----:R-:W-:-:S04]  /*11f30*/  ISETP.NE.U32.AND P0, PT, R8, RZ, PT ;  /* 0x000000ff0800720c */ /* 0x001fc80003f05070 */
[----:B------:R-:W-:-:S07]  /*11f40*/  ISETP.NE.AND.EX P0, PT, R9, RZ, PT, P0 ;  /* 0x000000ff0900720c */ /* 0x000fce0003f05300 */
[C---:B------:R-:W-:Y:S01]  /*11f50*/  @P1 LEA R8, P2, R192.reuse, UR6, 0x2 ;  /* 0x00000006c0081c11 */ /* 0x040fe2000f8410ff */
[----:B------:R-:W-:Y:S01]  /*11f60*/  ULDC UR6, c[0x0][0xb88] ;  /* 0x0002e20000067ab9 */ /* 0x000fe20000000800 */
[C---:B-1----:R-:W-:Y:S02]  /*11f70*/  IMAD.WIDE R4, R192.reuse, 0x4, R4 ;  /* 0x00000004c0047825 */ /* 0x042fe400078e0204 */
[----:B------:R-:W-:Y:S02]  /*11f80*/  @P1 LEA.HI.X R9, R192, UR7, R200, 0x2, P2 ;  /* 0x00000007c0091c11 */ /* 0x000fe400090f14c8 */
[----:B------:R-:W-:Y:S01]  /*11f90*/  IMAD.U32 R7, RZ, RZ, UR6 ;  /* 0x00000006ff077e24 */ /* 0x000fe2000f8e00ff */
[----:B------:R0:W5:Y:S05]  /*11fa0*/  @P0 LDG.E R3, desc[UR42][R4.64] ;  /* 0x0000002a04030981 */ /* 0x00016a000c1e1900 */
        /* <DEDUP_REMOVED lines=12> */
.L_x_8377:
[----:B------:R-:W-:Y:S01]  /*12070*/  BSSY B1, `(.L_x_8378) ;  /* 0x0000038000017945 */ /* 0x000fe20003800000 */
[----:B------:R-:W-:Y:S02]  /*12080*/  SEL R31, R192, RZ, !P0 ;  /* 0x000000ffc01f7207 */ /* 0x000fe40004000000 */
[----:B------:R-:W-:Y:S02]  /*12090*/  SEL R200, R200, RZ, !P0 ;  /* 0x000000ffc8c87207 */ /* 0x000fe40004000000 */
[----:B-----5:R-:W-:Y:S01]  /*120a0*/  SHF.R.S32.HI R24, RZ, 0x1f, R3 ;  /* 0x0000001fff187819 */ /* 0x020fe20000011403 */
[----:B------:R-:W-:Y:S06]  /*120b0*/  @P3 BRA `(.L_x_8379) ;  /* 0x0000000000cc3947 */ /* 0x000fec0003800000 */
[----:B------:R-:W0:Y:S01]  /*120c0*/  S2R R33, SR_TID.X ;  /* 0x0000000000217919 */ /* 0x000e220000002100 */
[----:B------:R-:W1:Y:S01]  /*120d0*/  LDC R26, c[0x0][0xce8] ;  /* 0x00033a00ff1a7b82 */ /* 0x000e620000000800 */
[----:B------:R-:W-:Y:S02]  /*120e0*/  IMAD.U32 R8, RZ, RZ, UR39 ;  /* 0x00000027ff087e24 */ /* 0x000fe4000f8e00ff */
[----:B-1----:R-:W-:-:S03]  /*120f0*/  IMAD R4, R7, R26, RZ ;  /* 0x0000001a07047224 */ /* 0x002fc600078e02ff */
[----:B0-----:R-:W-:-:S04]  /*12100*/  IADD3 R33, R8, -0x80, R33 ;  /* 0xffffff8008217810 */ /* 0x001fc80007ffe021 */
[----:B------:R-:W-:-:S13]  /*12110*/  ISETP.GE.AND P0, PT, R33, R4, PT ;  /* 0x000000042100720c */ /* 0x000fda0003f06270 */
[----:B------:R-:W-:Y:S05]  /*12120*/  @P0 BRA `(.L_x_8379) ;  /* 0x0000000000b00947 */ /* 0x000fea0003800000 */
[----:B------:R-:W-:Y:S01]  /*12130*/  ISETP.NE.AND P1, PT, R26, 0x1, PT ;  /* 0x000000011a00780c */ /* 0x000fe20003f25270 */
[----:B------:R-:W-:Y:S01]  /*12140*/  IMAD.MOV.U32 R22, RZ, RZ, 0xab8 ;  /* 0x00000ab8ff167424 */ /* 0x000fe200078e00ff */
[----:B------:R-:W-:Y:S01]  /*12150*/  ISETP.GT.AND P0, PT, R0, 0x1, PT ;  /* 0x000000010000780c */ /* 0x000fe20003f04270 */
[----:B------:R-:W0:Y:S01]  /*12160*/  LDC.64 R4, c[0x0][0xca8] ;  /* 0x00032a00ff047b82 */ /* 0x000e220000000a00 */
[----:B------:R-:W-:Y:S01]  /*12170*/  LOP3.LUT R199, R199, 0xff, RZ, 0xc0, !PT ;  /* 0x000000ffc7c77812 */ /* 0x000fe200078ec0ff */
[----:B------:R-:W-:Y:S01]  /*12180*/  IMAD.MOV.U32 R25, RZ, RZ, R33 ;  /* 0x000000ffff197224 */ /* 0x000fe200078e0021 */
[----:B------:R-:W-:-:S05]  /*12190*/  SEL R22, R22, 0xa78, P0 ;  /* 0x00000a7816167807 */ /* 0x000fca0000000000 */
[----:B------:R-:W1:Y:S08]  /*121a0*/  LDC.64 R14, c[0x0][R22+0x220] ;  /* 0x00008800160e7b82 */ /* 0x000e700000000a00 */
[----:B------:R-:W2:Y:S08]  /*121b0*/  @P1 LDC R0, c[0x0][0xcec] ;  /* 0x00033b00ff001b82 */ /* 0x000eb00000000800 */
[----:B------:R-:W3:Y:S08]  /*121c0*/  @P1 LDC R29, c[0x0][0xcf0] ;  /* 0x00033c00ff1d1b82 */ /* 0x000ef00000000800 */
[----:B------:R-:W4:Y:S01]  /*121d0*/  LDC.64 R12, c[0x0][R22+0x218] ;  /* 0x00008600160c7b82 */ /* 0x000f220000000a00 */
[----:B-1----:R-:W-:-:S07]  /*121e0*/  IMAD R15, R15, R31, RZ ;  /* 0x0000001f0f0f7224 */ /* 0x002fce00078e02ff */
[----:B------:R-:W1:Y:S01]  /*121f0*/  LDC.64 R10, c[0x0][R22+0x228] ;  /* 0x00008a00160a7b82 */ /* 0x000e620000000a00 */
[----:B--2---:R-:W-:-:S07]  /*12200*/  @P1 IMAD.HI.U32 R0, R33, R0, RZ ;  /* 0x0000000021001227 */ /* 0x004fce00078e00ff */
[----:B------:R-:W2:Y:S01]  /*12210*/  LDC.64 R8, c[0x0][R22+0x210] ;  /* 0x0000840016087b82 */ /* 0x000ea20000000a00 */
[----:B---3--:R-:W-:Y:S01]  /*12220*/  @P1 SHF.R.U32.HI R25, RZ, R29, R0 ;  /* 0x0000001dff191219 */ /* 0x008fe20000011600 */
[----:B------:R-:W-:Y:S01]  /*12230*/  IMAD R29, R14, R200, R15 ;  /* 0x000000c80e1d7224 */ /* 0x000fe200078e020f */
[----:B------:R-:W-:-:S03]  /*12240*/  SEL R15, R199, RZ, P0 ;  /* 0x000000ffc70f7207 */ /* 0x000fc60000000000 */
[----:B------:R-:W-:Y:S02]  /*12250*/  IMAD.MOV R0, RZ, RZ, -R25 ;  /* 0x000000ffff007224 */ /* 0x000fe400078e0a19 */
[-C--:B----4-:R-:W-:Y:S01]  /*12260*/  IMAD R27, R13, R193.reuse, RZ ;  /* 0x000000c10d1b7224 */ /* 0x090fe200078e02ff */
[----:B0-----:R-:W0:Y:S01]  /*12270*/  @!P0 LDC R4, c[0x0][0xc50] ;  /* 0x00031400ff048b82 */ /* 0x001e220000000800 */
[----:B------:R-:W-:-:S04]  /*12280*/  IMAD.WIDE.U32 R20, R12, R193, RZ ;  /* 0x000000c10c147225 */ /* 0x000fc800078e00ff */
[----:B------:R-:W-:-:S03]  /*12290*/  IMAD.WIDE.U32 R12, R14, R31, RZ ;  /* 0x0000001f0e0c7225 */ /* 0x000fc600078e00ff */
[----:B------:R-:W3:Y:S01]  /*122a0*/  @!P0 LDC R5, c[0x0][0xc54] ;  /* 0x00031500ff058b82 */ /* 0x000ee20000000800 */
[----:B------:R-:W-:Y:S01]  /*122b0*/  IMAD.IADD R27, R21, 0x1, R27 ;  /* 0x00000001151b7824 */ /* 0x000fe200078e021b */
[----:B------:R-:W-:Y:S01]  /*122c0*/  IADD3 R20, P1, P3, R12, R20, R3 ;  /* 0x000000140c147210 */ /* 0x000fe20007b3e003 */
[----:B------:R-:W-:Y:S02]  /*122d0*/  IMAD.IADD R29, R13, 0x1, R29 ;  /* 0x000000010d1d7824 */ /* 0x000fe400078e021d */
[-C--:B-1----:R-:W-:Y:S02]  /*122e0*/  IMAD R21, R11, R15.reuse, RZ ;  /* 0x0000000f0b157224 */ /* 0x082fe400078e02ff */
[----:B------:R-:W-:-:S04]  /*122f0*/  IMAD.WIDE.U32 R10, R10, R15, RZ ;  /* 0x0000000f0a0a7225 */ /* 0x000fc800078e00ff */
[----:B------:R-:W-:Y:S01]  /*12300*/  IMAD R13, R26, R0, R33 ;  /* 0x000000001a0d7224 */ /* 0x000fe200078e0221 */
[----:B------:R-:W-:Y:S01]  /*12310*/  IADD3.X R0, R29, R27, R24, P1, P3 ;  /* 0x0000001b1d007210 */ /* 0x000fe20000fe6418 */
[----:B------:R-:W-:Y:S01]  /*12320*/  IMAD.IADD R21, R11, 0x1, R21 ;  /* 0x000000010b157824 */ /* 0x000fe200078e0215 */
[----:B------:R-:W-:Y:S02]  /*12330*/  IADD3 R10, P0, P1, R25, R20, R10 ;  /* 0x00000014190a7210 */ /* 0x000fe4000791e00a */
[----:B------:R-:W-:Y:S02]  /*12340*/  SHF.R.S32.HI R25, RZ, 0x1f, R25 ;  /* 0x0000001fff197819 */ /* 0x000fe40000011419 */
[----:B------:R-:W-:Y:S02]  /*12350*/  SHF.R.S32.HI R15, RZ, 0x1f, R13 ;  /* 0x0000001fff0f7819 */ /* 0x000fe4000001140d */
[----:B------:R-:W-:Y:S01]  /*12360*/  IADD3.X R11, R25, R0, R21, P0, P1 ;  /* 0x00000000190b7210 */ /* 0x000fe200007e2415 */
[----:B--2---:R-:W-:-:S04]  /*12370*/  IMAD R0, R9, R13, RZ ;  /* 0x0000000d09007224 */ /* 0x004fc800078e02ff */
[C---:B------:R-:W-:Y:S02]  /*12380*/  IMAD R15, R8.reuse, R15, R0 ;  /* 0x0000000f080f7224 */ /* 0x040fe400078e0200 */
[----:B------:R-:W-:-:S04]  /*12390*/  IMAD.WIDE.U32 R8, R8, R13, R10 ;  /* 0x0000000d08087225 */ /* 0x000fc800078e000a */
[----:B------:R-:W-:Y:S01]  /*123a0*/  IMAD.IADD R0, R9, 0x1, R15 ;  /* 0x0000000109007824 */ /* 0x000fe200078e020f */
[----:B0-----:R-:W-:Y:S01]  /*123b0*/  LEA R4, P0, R8, R4, 0x2 ;  /* 0x0000000408047211 */ /* 0x001fe200078010ff */
[----:B------:R-:W-:-:S03]  /*123c0*/  IMAD.MOV.U32 R9, RZ, RZ, -0x800000 ;  /* 0xff800000ff097424 */ /* 0x000fc600078e00ff */
[----:B---3--:R-:W-:-:S05]  /*123d0*/  LEA.HI.X R5, R8, R5, R0, 0x2, P0 ;  /* 0x0000000508057211 */ /* 0x008fca00000f1400 */
[----:B------:R0:W-:Y:S04]  /*123e0*/  STG.E desc[UR42][R4.64], R9 ;  /* 0x0000000904007986 */ /* 0x0001e8000c10192a */
.L_x_8379:
[----:B------:R-:W-:Y:S05]  /*123f0*/  BSYNC B1 ;  /* 0x0000000000017941 */ /* 0x000fea0003800000 */
.L_x_8378:
[----:B------:R-:W-:Y:S05]  /*12400*/  @P2 BRA `(.L_x_8374) ;  /* 0x0000000800742947 */ /* 0x000fea0003800000 */
[----:B------:R-:W1:Y:S01]  /*12410*/  LDC R10, c[0x0][0xce8] ;  /* 0x00033a00ff0a7b82 */ /* 0x000e620000000800 */
[----:B------:R-:W-:Y:S01]  /*12420*/  ULDC.64 UR6, c[0x0][0xba0] ;  /* 0x0002e80000067ab9 */ /* 0x000fe20000000a00 */
[----:B------:R-:W-:Y:S01]  /*12430*/  ULDC UR8, c[0x0][0xbc8] ;  /* 0x0002f20000087ab9 */ /* 0x000fe20000000800 */
[----:B------:R-:W-:Y:S01]  /*12440*/  IMAD R0, R24, UR6, RZ ;  /* 0x0000000618007c24 */ /* 0x000fe2000f8e02ff */
[----:B------:R-:W-:Y:S01]  /*12450*/  ISETP.GE.AND P2, PT, R198, UR8, PT ;  /* 0x00000008c6007c0c */ /* 0x000fe2000bf46270 */
[----:B0-----:R-:W-:Y:S01]  /*12460*/  IMAD.WIDE.U32 R4, R3, UR6, RZ ;  /* 0x0000000603047c25 */ /* 0x001fe2000f8e00ff */
[----:B------:R-:W-:Y:S01]  /*12470*/  ISETP.GE.AND P1, PT, R197, UR8, PT ;  /* 0x00000008c5007c0c */ /* 0x000fe2000bf26270 */
[----:B------:R-:W-:Y:S01]  /*12480*/  BSSY B1, `(.L_x_8380) ;  /* 0x0000071000017945 */ /* 0x000fe20003800000 */
[C---:B------:R-:W-:Y:S01]  /*12490*/  ISETP.GE.AND P3, PT, R18.reuse, UR8, PT ;  /* 0x0000000812007c0c */ /* 0x040fe2000bf66270 */
[----:B------:R-:W-:Y:S01]  /*124a0*/  IMAD R3, R3, UR7, R0 ;  /* 0x0000000703037c24 */ /* 0x000fe2000f8e0200 */
[----:B------:R-:W-:Y:S01]  /*124b0*/  ULDC.64 UR6, c[0x0][0xbe8] ;  /* 0x0002fa0000067ab9 */ /* 0x000fe20000000a00 */
[----:B------:R-:W-:Y:S01]  /*124c0*/  SEL R14, RZ, 0xffffffff, P1 ;  /* 0xffffffffff0e7807 */ /* 0x000fe20000800000 */
[C---:B------:R-:W-:Y:S01]  /*124d0*/  VIADD R32, R18.reuse, 0x180 ;  /* 0x0000018012207836 */ /* 0x040fe20000000000 */
[----:B------:R-:W-:Y:S01]  /*124e0*/  SEL R12, RZ, 0x1, P3 ;  /* 0x00000001ff0c7807 */ /* 0x000fe20001800000 */
[----:B------:R-:W-:Y:S01]  /*124f0*/  IMAD.IADD R5, R5, 0x1, R3 ;  /* 0x0000000105057824 */ /* 0x000fe200078e0203 */
[----:B------:R-:W-:Y:S01]  /*12500*/  SHF.R.S32.HI R3, RZ, 0x1f, R28 ;  /* 0x0000001fff037819 */ /* 0x000fe2000001141c */
[----:B------:R-:W-:Y:S01]  /*12510*/  VIADD R30, R18, 0x1c0 ;  /* 0x000001c0121e7836 */ /* 0x000fe20000000000 */
[----:B------:R-:W-:Y:S01]  /*12520*/  SHF.R.S32.HI R27, RZ, 0x1f, R194 ;  /* 0x0000001fff1b7819 */ /* 0x000fe200000114c2 */
[----:B------:R-:W-:Y:S01]  /*12530*/  IMAD.WIDE.U32 R4, R193, UR6, R4 ;  /* 0x00000006c1047c25 */ /* 0x000fe2000f8e0004 */
[----:B------:R-:W-:-:S02]  /*12540*/  LEA.HI R3, R3, R28, RZ, 0x3 ;  /* 0x0000001c03037211 */ /* 0x000fc400078f18ff */
[----:B------:R-:W-:Y:S01]  /*12550*/  ISETP.GE.AND P1, PT, R30, UR8, PT ;  /* 0x000000081e007c0c */ /* 0x000fe2000bf26270 */
[----:B------:R-:W-:Y:S01]  /*12560*/  IMAD R5, R193, UR7, R5 ;  /* 0x00000007c1057c24 */ /* 0x000fe2000f8e0205 */
[----:B------:R-:W-:Y:S01]  /*12570*/  LOP3.LUT R9, R3, 0xfffffff8, RZ, 0xc0, !PT ;  /* 0xfffffff803097812 */ /* 0x000fe200078ec0ff */
[----:B------:R-:W-:Y:S01]  /*12580*/  ULDC.64 UR6, c[0x0][0xbf0] ;  /* 0x0002fc0000067ab9 */ /* 0x000fe20000000a00 */
[----:B-1----:R-:W-:Y:S01]  /*12590*/  ISETP.NE.AND P0, PT, R10, 0x1, PT ;  /* 0x000000010a00780c */ /* 0x002fe20003f05270 */
[----:B------:R-:W-:Y:S01]  /*125a0*/  IMAD R0, R200, UR6, RZ ;  /* 0x00000006c8007c24 */ /* 0x000fe2000f8e02ff */
[----:B------:R-:W-:Y:S01]  /*125b0*/  SHF.R.S32.HI R15, RZ, 0x3, R3 ;  /* 0x00000003ff0f7819 */ /* 0x000fe20000011403 */
[----:B------:R-:W-:Y:S01]  /*125c0*/  IMAD.IADD R28, R28, 0x1, -R9 ;  /* 0x000000011c1c7824 */ /* 0x000fe200078e0a09 */
[----:B------:R-:W-:Y:S01]  /*125d0*/  SHF.R.S32.HI R26, RZ, 0x1f, R195 ;  /* 0x0000001fff1a7819 */ /* 0x000fe200000114c3 */
[C---:B------:R-:W-:Y:S01]  /*125e0*/  IMAD R9, R31.reuse, UR7, R0 ;  /* 0x000000071f097c24 */ /* 0x040fe2000f8e0200 */
[----:B------:R-:W-:Y:S01]  /*125f0*/  SEL R0, RZ, 0xffffffff, P2 ;  /* 0xffffffffff007807 */ /* 0x000fe20001000000 */
[----:B------:R-:W-:Y:S01]  /*12600*/  IMAD R3, R28, 0x20, R15 ;  /* 0x000000201c037824 */ /* 0x000fe200078e020f */
[----:B------:R-:W-:Y:S01]  /*12610*/  SHF.R.S32.HI R28, RZ, 0x1f, R197 ;  /* 0x0000001fff1c7819 */ /* 0x000fe200000114c5 */
[----:B------:R-:W-:Y:S01]  /*12620*/  IMAD.WIDE.U32 R4, R31, UR6, R4 ;  /* 0x000000061f047c25 */ /* 0x000fe2000f8e0004 */
[----:B------:R-:W-:Y:S01]  /*12630*/  ULDC.64 UR6, c[0x0][0xbe0] ;  /* 0x0002f80000067ab9 */ /* 0x000fe20000000a00 */
[----:B------:R-:W-:-:S02]  /*12640*/  SHF.R.S32.HI R29, RZ, 0x1f, R32 ;  /* 0x0000001fff1d7819 */ /* 0x000fc40000011420 */
[----:B------:R-:W0:Y:S01]  /*12650*/  @P0 LDC R11, c[0x0][0xcec] ;  /* 0x00033b00ff0b0b82 */ /* 0x000e220000000800 */
[----:B------:R-:W-:Y:S01]  /*12660*/  VIADD R8, R3, UR39 ;  /* 0x0000002703087c36 */ /* 0x000fe20008000000 */
[----:B------:R-:W-:Y:S01]  /*12670*/  SHF.R.S32.HI R31, RZ, 0x1f, R30 ;  /* 0x0000001fff1f7819 */ /* 0x000fe2000001141e */
[----:B------:R-:W-:Y:S01]  /*12680*/  IMAD.SHL.U32 R21, R0, 0x2, RZ ;  /* 0x0000000200157824 */ /* 0x000fe200078e00ff */
[----:B------:R-:W-:Y:S01]  /*12690*/  SHF.R.S32.HI R33, RZ, 0x1f, R196 ;  /* 0x0000001fff217819 */ /* 0x000fe200000114c4 */
[----:B------:R-:W-:Y:S01]  /*126a0*/  IMAD.MOV.U32 R3, RZ, RZ, R8 ;  /* 0x000000ffff037224 */ /* 0x000fe200078e0008 */
[----:B------:R-:W-:Y:S01]  /*126b0*/  SHF.R.S32.HI R34, RZ, 0x1f, R198 ;  /* 0x0000001fff227819 */ /* 0x000fe200000114c6 */
[----:B------:R-:W-:Y:S01]  /*126c0*/  IMAD.IADD R5, R5, 0x1, R9 ;  /* 0x0000000105057824 */ /* 0x000fe200078e0209 */
[----:B------:R-:W1:Y:S01]  /*126d0*/  @P0 LDC R13, c[0x0][0xcf0] ;  /* 0x00033c00ff0d0b82 */ /* 0x000e620000000800 */
[----:B------:R-:W-:Y:S01]  /*126e0*/  LOP3.LUT R12, R21, 0x2, R12, 0xe2, !PT ;  /* 0x00000002150c7812 */ /* 0x000fe200078ee20c */
[----:B------:R-:W-:-:S02]  /*126f0*/  IMAD R25, R7, R10, RZ ;  /* 0x0000000a07197224 */ /* 0x000fc400078e02ff */
[----:B0-----:R-:W-:-:S04]  /*12700*/  @P0 IMAD.HI.U32 R0, R8, R11, RZ ;  /* 0x0000000b08000227 */ /* 0x001fc800078e00ff */
[----:B------:R-:W-:Y:S01]  /*12710*/  IMAD.SHL.U32 R11, R14, 0x4, RZ ;  /* 0x000000040e0b7824 */ /* 0x000fe200078e00ff */
[----:B-1----:R-:W-:Y:S02]  /*12720*/  @P0 SHF.R.U32.HI R3, RZ, R13, R0 ;  /* 0x0000000dff030219 */ /* 0x002fe40000011600 */
[----:B------:R-:W-:Y:S02]  /*12730*/  ISETP.GE.AND P0, PT, R196, UR8, PT ;  /* 0x00000008c4007c0c */ /* 0x000fe4000bf06270 */
[--C-:B------:R-:W-:Y:S01]  /*12740*/  SHF.R.S32.HI R0, RZ, 0x1f, R3.reuse ;  /* 0x0000001fff007819 */ /* 0x100fe20000011403 */
[----:B------:R-:W-:Y:S01]  /*12750*/  IMAD.MOV R9, RZ, RZ, -R3 ;  /* 0x000000ffff097224 */ /* 0x000fe200078e0a03 */
[----:B------:R-:W-:Y:S01]  /*12760*/  LOP3.LUT R12, R11, 0x4, R12, 0xe2, !PT ;  /* 0x000000040b0c7812 */ /* 0x000fe200078ee20c */
[----:B------:R-:W-:Y:S01]  /*12770*/  IMAD.WIDE.U32 R4, R3, UR6, R4 ;  /* 0x0000000603047c25 */ /* 0x000fe2000f8e0004 */
[----:B------:R-:W-:Y:S02]  /*12780*/  SEL R11, RZ, 0xffffffff, P0 ;  /* 0xffffffffff0b7807 */ /* 0x000fe40000000000 */
[----:B------:R-:W-:Y:S01]  /*12790*/  ISETP.GE.AND P0, PT, R195, UR8, PT ;  /* 0x00000008c3007c0c */ /* 0x000fe2000bf06270 */
[----:B------:R-:W-:-:S02]  /*127a0*/  IMAD R0, R0, UR6, RZ ;  /* 0x0000000600007c24 */ /* 0x000fc4000f8e02ff */
[----:B------:R-:W-:Y:S02]  /*127b0*/  IMAD R9, R10, R9, R8 ;  /* 0x000000090a097224 */ /* 0x000fe400078e0208 */
[----:B------:R-:W-:Y:S02]  /*127c0*/  IMAD.SHL.U32 R13, R11, 0x8, RZ ;  /* 0x000000080b0d7824 */ /* 0x000fe400078e00ff */
[----:B------:R-:W-:Y:S01]  /*127d0*/  IMAD R11, R3, UR7, R0 ;  /* 0x00000007030b7c24 */ /* 0x000fe2000f8e0200 */
[----:B------:R-:W-:Y:S01]  /*127e0*/  SEL R3, RZ, 0xffffffff, P0 ;  /* 0xffffffffff037807 */ /* 0x000fe20000000000 */
[----:B------:R-:W-:Y:S01]  /*127f0*/  ULDC.64 UR6, c[0x0][0xbd8] ;  /* 0x0002f60000067ab9 */ /* 0x000fe20000000a00 */
[----:B------:R-:W-:Y:S01]  /*12800*/  ISETP.GE.AND P0, PT, R194, UR8, PT ;  /* 0x00000008c2007c0c */ /* 0x000fe2000bf06270 */
[----:B------:R-:W-:Y:S01]  /*12810*/  IMAD.IADD R5, R5, 0x1, R11 ;  /* 0x0000000105057824 */ /* 0x000fe200078e020b */
[----:B------:R-:W-:Y:S02]  /*12820*/  SHF.R.S32.HI R0, RZ, 0x1f, R9 ;  /* 0x0000001fff007819 */ /* 0x000fe40000011409 */
        /* <DEDUP_REMOVED lines=10> */
[----:B------:R-:W-:Y:S01]  /*128d0*/  SEL R9, RZ, 0x40, P0 ;  /* 0x00000040ff097807 */ /* 0x000fe20000000000 */
[----:B------:R-:W-:Y:S01]  /*128e0*/  VIADD R0, R15, UR39 ;  /* 0x000000270f007c36 */ /* 0x000fe20008000000 */
[C---:B------:R-:W-:Y:S01]  /*128f0*/  LEA R22, P0, R4.reuse, UR6, 0x1 ;  /* 0x0000000604167c11 */ /* 0x040fe2000f8008ff */
[----:B------:R-:W-:Y:S01]  /*12900*/  IMAD.IADD R3, R5, 0x1, R3 ;  /* 0x0000000105037824 */ /* 0x000fe200078e0203 */
[----:B------:R-:W-:Y:S02]  /*12910*/  LOP3.LUT R12, R11, 0x20, R12, 0xe2, !PT ;  /* 0x000000200b0c7812 */ /* 0x000fe400078ee20c */
[----:B------:R-:W-:Y:S01]  /*12920*/  SEL R5, RZ, 0x80, P1 ;  /* 0x00000080ff057807 */ /* 0x000fe20000800000 */
[----:B------:R0:W1:Y:S01]  /*12930*/  SHFL.IDX PT, R8, R22, RZ, 0x181f ;  /* 0x00181fff16087589 */ /* 0x00006200000e0000 */
[----:B------:R-:W-:-:S02]  /*12940*/  LEA.HI.X R3, R4, UR7, R3, 0x1, P0 ;  /* 0x0000000704037c11 */ /* 0x000fc400080f0c03 */
        /* <DEDUP_REMOVED lines=36> */
.L_x_8381:
[----:B------:R-:W-:Y:S05]  /*12b90*/  BSYNC B1 ;  /* 0x0000000000017941 */ /* 0x000fea0003800000 */
.L_x_8380:
        /* <DEDUP_REMOVED lines=36> */
.L_x_8374:
[----:B------:R-:W-:Y:S05]  /*12de0*/  BSYNC B0 ;  /* 0x0000000000007941 */ /* 0x000fea0003800000 */
.L_x_8367:
[----:B------:R-:W-:Y:S02]  /*12df0*/  ULDC UR6, c[0x0][0xd3c] ;  /* 0x00034f0000067ab9 */ /* 0x000fe40000000800 */
[----:B------:R-:W-:-:S06]  /*12e00*/  UISETP.GE.AND UP0, UPT, UR5, UR6, UPT ;  /* 0x000000060500728c */ /* 0x000fcc000bf06270 */
[----:B------:R-:W-:-:S13]  /*12e10*/  PLOP3.LUT P0, PT, PT, PT, UP0, 0x80, 0x0 ;  /* 0x000000000000781c */ /* 0x000fda0003f0f008 */
[----:B------:R-:W-:Y:S05]  /*12e20*/  @!P0 BRA `(.L_x_8382) ;  /* 0xfffffee400448947 */ /* 0x000fea000383ffff */
[----:B------:R-:W-:Y:S05]  /*12e30*/  EXIT ;  /* 0x000000000000794d */ /* 0x000fea0003800000 */
.L_x_8317:
        /* <DEDUP_REMOVED lines=16> */
.L_x_8383:
        /* <DEDUP_REMOVED lines=43> */
.L_x_8387:
        /* <DEDUP_REMOVED lines=35> */
.L_x_8385:
        /* <DEDUP_REMOVED lines=13> */
.L_x_8388:
        /* <DEDUP_REMOVED lines=62> */
.L_x_8389:
        /* <DEDUP_REMOVED lines=61> */
.L_x_8390:
[----:B------:R-:W-:-:S05]  /*13ca0*/  LOP3.LUT R25, RZ, R2, RZ, 0x33, !PT ;  /* 0x00000002ff197212 */ /* 0x000fca00078e33ff */
[----:B------:R-:W-:Y:S01]  /*13cb0*/  IMAD.IADD R25, R6, 0x1, R25 ;  /* 0x0000000106197824 */ /* 0x000fe200078e0219 */
[----:B------:R-:W-:Y:S06]  /*13cc0*/  BRA `(.L_x_8391) ;  /* 0x0000000000147947 */ /* 0x000fec0003800000 */
.L_x_8386:
[----:B------:R-:W-:Y:S01]  /*13cd0*/  ULDC UR4, c[0x0][0xd3c] ;  /* 0x00034f0000047ab9 */ /* 0x000fe20000000800 */
[----:B------:R-:W-:Y:S02]  /*13ce0*/  IMAD.MOV.U32 R25, RZ, RZ, RZ ;  /* 0x000000ffff197224 */ /* 0x000fe400078e00ff */
[----:B------:R-:W-:Y:S02]  /*13cf0*/  IMAD.U32 R24, RZ, RZ, UR6 ;  /* 0x00000006ff187e24 */ /* 0x000fe4000f8e00ff */
[----:B------:R-:W-:Y:S02]  /*13d00*/  IMAD.MOV.U32 R26, RZ, RZ, RZ ;  /* 0x000000ffff1a7224 */ /* 0x000fe400078e00ff */
[----:B------:R-:W-:-:S07]  /*13d10*/  IMAD.U32 R27, RZ, RZ, UR4 ;  /* 0x00000004ff1b7e24 */ /* 0x000fce000f8e00ff */
.L_x_8391:
[----:B------:R-:W-:-:S13]  /*13d20*/  ISETP.NE.AND P0, PT, R7, RZ, PT ;  /* 0x000000ff0700720c */ /* 0x000fda0003f05270 */
[----:B------:R-:W0:Y:S01]  /*13d30*/  @!P0 S2R R3, SR_CgaCtaId ;  /* 0x0000000000038919 */ /* 0x000e220000008800 */
[----:B------:R-:W-:-:S04]  /*13d40*/  @!P0 MOV R2, 0x400 ;  /* 0x0000040000028802 */ /* 0x000fc80000000f00 */
[----:B0-----:R-:W-:-:S05]  /*13d50*/  @!P0 LEA R2, R3, R2, 0x18 ;  /* 0x0000000203028211 */ /* 0x001fca00078ec0ff */
[----:B------:R0:W-:Y:S01]  /*13d60*/  @!P0 STS.128 [R2+0x388d0], R24 ;  /* 0x0388d01802008388 */ /* 0x0001e20000000c00 */
[----:B------:R-:W-:Y:S06]  /*13d70*/  BAR.ARV 0x5, 0x180 ;  /* 0x0146000000007b1d */ /* 0x000fec0000002000 */
.L_x_8384:
[----:B------:R2:W-:Y:S01]  /*13d80*/  STL [R1+0x20], RZ ;  /* 0x000020ff01007387 */ /* 0x0005e20000100800 */
[----:B------:R-:W-:Y:S01]  /*13d90*/  ULDC UR4, c[0x0][0xd3c] ;  /* 0x00034f0000047ab9 */ /* 0x000fe20000000800 */
[----:B------:R-:W-:Y:S01]  /*13da0*/  IMAD.MOV.U32 R23, RZ, RZ, 0x1 ;  /* 0x00000001ff177424 */ /* 0x000fe200078e00ff */
[----:B-1----:R-:W-:Y:S01]  /*13db0*/  ISETP.GE.AND P0, PT, R27, UR4, PT ;  /* 0x000000041b007c0c */ /* 0x002fe2000bf06270 */
[----:B------:R-:W-:-:S12]  /*13dc0*/  IMAD.MOV.U32 R18, RZ, RZ, RZ ;  /* 0x000000ffff127224 */ /* 0x000fd800078e00ff */
[----:B--2---:R-:W-:Y:S05]  /*13dd0*/  @P0 BRA `(.L_x_8392) ;  /* 0x0000005c00a40947 */ /* 0x004fea0003800000 */
[----:B------:R-:W1:Y:S01]  /*13de0*/  S2UR UR5, SR_CgaCtaId ;  /* 0x00000000000579c3 */ /* 0x000e620000008800 */
[----:B------:R2:W-:Y:S01]  /*13df0*/  STL [R1+0x20], RZ ;  /* 0x000020ff01007387 */ /* 0x0005e20000100800 */
[C---:B0-----:R-:W-:Y:S01]  /*13e00*/  IMAD.SHL.U32 R2, R0.reuse, 0x8, RZ ;  /* 0x0000000800027824 */ /* 0x041fe200078e00ff */
        /* <DEDUP_REMOVED lines=17> */
[----:B-1----:R-:W-:Y:S01]  /*13f20*/  ULEA UR4, UR5, UR4, 0x18 ;  /* 0x0000000405047291 */ /* 0x002fe2000f8ec03f */
[C---:B------:R-:W-:Y:S02]  /*13f30*/  LOP3.LUT R0, R4.reuse, 0x100, RZ, 0xfc, !PT ;  /* 0x0000010004007812 */ /* 0x040fe400078efcff */
[----:B------:R-:W-:-:S02]  /*13f40*/  LOP3.LUT R3, R4, 0x140, RZ, 0xfc, !PT ;  /* 0x0000014004037812 */ /* 0x000fc400078efcff */
[C---:B------:R-:W-:Y:S01]  /*13f50*/  LOP3.LUT R2, R4.reuse, 0x180, RZ, 0xfc, !PT ;  /* 0x0000018004027812 */ /* 0x040fe200078efcff */
[----:B------:R-:W-:Y:S01]  /*13f60*/  IMAD.U32 R17, RZ, RZ, UR4 ;  /* 0x00000004ff117e24 */ /* 0x000fe2000f8e00ff */
[----:B------:R-:W-:-:S03]  /*13f70*/  LOP3.LUT R0, R4, 0x1c0, RZ, 0xfc, !PT ;  /* 0x000001c004007812 */ /* 0x000fc600078efcff */
[----:B--2---:R-:W-:-:S07]  /*13f80*/  IMAD R19, R34, 0x2, R17 ;  /* 0x0000000222137824 */ /* 0x004fce00078e0211 */
.L_x_8461:
        /* <DEDUP_REMOVED lines=48> */
.L_x_8393:
        /* <DEDUP_REMOVED lines=9> */
.L_x_8394:
        /* <DEDUP_REMOVED lines=9> */
.L_x_8395:
[----:B------:R-:W3:Y:S01]  /*143b0*/  LDL R4, [R1+0x8] ;  /* 0x0000080001047983 */ /* 0x000ee20000100800 */
[----:B012---:R-:W0:Y:S01]  /*143c0*/  LDC R0, c[0x0][0x448] ;  /* 0x00011200ff007b82 */ /* 0x007e220000000800 */
[----:B-----5:R-:W-:Y:S01]  /*143d0*/  IMAD.IADD R29, R29, 0x1, -R32 ;  /* 0x000000011d1d7824 */ /* 0x020fe200078e0a20 */
[----:B------:R-:W-:Y:S01]  /*143e0*/  LOP3.LUT R16, R16, 0xfffff7ff, RZ, 0xc0, !PT ;  /* 0xfffff7ff10107812 */ /* 0x000fe200078ec0ff */
[----:B------:R-:W-:Y:S01]  /*143f0*/  BSSY B0, `(.L_x_8396) ;  /* 0x0000037000007945 */ /* 0x000fe20003800000 */
        /* <DEDUP_REMOVED lines=54> */
.L_x_8397:
[----:B------:R-:W-:Y:S05]  /*14760*/  BSYNC B0 ;  /* 0x0000000000007941 */ /* 0x000fea0003800000 */
.L_x_8396:
        /* <DEDUP_REMOVED lines=24> */
.L_x_8399:
        /* <DEDUP_REMOVED lines=20> */
.L_x_8402:
[----:B------:R-:W-:Y:S05]  /*14a30*/  BSYNC B6 ;  /* 0x0000000000067941 */ /* 0x000fea0003800000 */
.L_x_8401:
        /* <DEDUP_REMOVED lines=20> */
.L_x_8405:
        /* <DEDUP_REMOVED lines=15> */
.L_x_8404:
[----:B------:R-:W-:Y:S05]  /*14c70*/  BSYNC B6 ;  /* 0x0000000000067941 */ /* 0x000fea0003800000 */
.L_x_8403:
        /* <DEDUP_REMOVED lines=9> */
[----:B------:R-:W-:-:S05]  /*14d10*/  @P0 IADD3.X R3, R30, UR5, RZ, P1, !PT ;  /* 0x000000051e030c10 */ /* 0x000fca0008ffe4ff */
        /* <DEDUP_REMOVED lines=9> */
[----:B------:R-:W1:Y:S01]  /*14db0*/  S2R R4, SR_TID.X ;  /* 0x0000000000047919 */ /* 0x000e620000002100 */
[----:B------:R-:W-:Y:S02]  /*14dc0*/  LOP3.LUT R0, R0, 0x1c0, RZ, 0xfc, !PT ;  /* 0x000001c000007812 */ /* 0x000fe400078efcff */
[----:B------:R-:W-:Y:S02]  /*14dd0*/  LOP3.LUT R21, R21, 0x38, RZ, 0xc0, !PT ;  /* 0x0000003815157812 */ /* 0x000fe400078ec0ff */
[----:B------:R-:W-:-:S02]  /*14de0*/  ISETP.GE.AND P0, PT, R0, UR4, PT ;  /* 0x0000000400007c0c */ /* 0x000fc4000bf06270 */
[----:B------:R-:W3:Y:S01]  /*14df0*/  S2R R0, SR_TID.X ;  /* 0x0000000000007919 */ /* 0x000ee20000002100 */
        /* <DEDUP_REMOVED lines=8> */
[----:B-1----:R-:W-:-:S05]  /*14e80*/  IMAD.SHL.U32 R4, R4, 0x8, RZ ;  /* 0x0000000804047824 */ /* 0x002fca00078e00ff */
[----:B------:R-:W-:Y:S01]  /*14e90*/  LOP3.LUT R4, R4, 0x38, RZ, 0xc0, !PT ;  /* 0x0000003804047812 */ /* 0x000fe200078ec0ff */
[----:B---3--:R-:W-:-:S03]  /*14ea0*/  IMAD.SHL.U32 R0, R0, 0x8, RZ ;  /* 0x0000000800007824 */ /* 0x008fc600078e00ff */
[----:B------:R-:W-:Y:S02]  /*14eb0*/  LOP3.LUT R4, R4, 0x80, RZ, 0xfc, !PT ;  /* 0x0000008004047812 */ /* 0x000fe400078efcff */
[----:B------:R-:W-:Y:S02]  /*14ec0*/  LOP3.LUT R0, R0, 0x38, RZ, 0xc0, !PT ;  /* 0x0000003800007812 */ /* 0x000fe400078ec0ff */
[----:B------:R-:W-:Y:S02]  /*14ed0*/  ISETP.GE.AND P5, PT, R4, UR4, PT ;  /* 0x0000000404007c0c */ /* 0x000fe4000bfa6270 */
[----:B------:R-:W-:-:S04]  /*14ee0*/  LOP3.LUT R0, R0, 0xc0, RZ, 0xfc, !PT ;  /* 0x000000c000007812 */ /* 0x000fc800078efcff */
[----:B------:R-:W-:-:S07]  /*14ef0*/  ISETP.GE.AND P4, PT, R0, UR4, PT ;  /* 0x0000000400007c0c */ /* 0x000fce000bf86270 */
[----:B------:R-:W-:-:S04]  /*14f00*/  @P5 LOP3.LUT R16, R16, 0x20, RZ, 0xfc, !PT ;  /* 0x0000002010105812 */ /* 0x000fc800078efcff */
[----:B------:R-:W-:-:S04]  /*14f10*/  LOP3.LUT R16, R16, 0xffffffef, RZ, 0xc0, !PT ;  /* 0xffffffef10107812 */ /* 0x000fc800078ec0ff */
[----:B------:R-:W-:-:S04]  /*14f20*/  @P4 LOP3.LUT R16, R16, 0x10, RZ, 0xfc, !PT ;  /* 0x0000001010104812 */ /* 0x000fc800078efcff */
[----:B------:R-:W-:Y:S02]  /*14f30*/  LOP3.LUT R16, R16, 0xfffffffb, RZ, 0xc0, !PT ;  /* 0xfffffffb10107812 */ /* 0x000fe400078ec0ff */
[----:B--2---:R-:W-:Y:S02]  /*14f40*/  LEA R0, R33, 0xffffffc0, 0x6 ;  /* 0xffffffc021007811 */ /* 0x004fe400078e30ff */
[C---:B------:R-:W-:Y:S02]  /*14f50*/  LOP3.LUT R33, R21.reuse, 0x100, RZ, 0xfc, !PT ;  /* 0x0000010015217812 */ /* 0x040fe400078efcff */
[----:B------:R-:W-:Y:S02]  /*14f60*/  LOP3.LUT R21, R21, 0x140, RZ, 0xfc, !PT ;  /* 0x0000014015157812 */ /* 0x000fe400078efcff */
[----:B------:R-:W-:Y:S02]  /*14f70*/  ISETP.GE.AND P3, PT, R33, UR4, PT ;  /* 0x0000000421007c0c */ /* 0x000fe4000bf66270 */
[----:B------:R-:W-:-:S13]  /*14f80*/  ISETP.GE.AND P2, PT, R21, UR4, PT ;  /* 0x0000000415007c0c */ /* 0x000fda000bf46270 */
[----:B------:R-:W-:-:S04]  /*14f90*/  @P2 LOP3.LUT R16, R16, 0x4, RZ, 0xfc, !PT ;  /* 0x0000000410102812 */ /* 0x000fc800078efcff */
[----:B------:R-:W-:-:S04]  /*14fa0*/  LOP3.LUT R16, R16, 0xfffffff7, RZ, 0xc0, !PT ;  /* 0xfffffff710107812 */ /* 0x000fc800078ec0ff */
[----:B------:R-:W-:Y:S01]  /*14fb0*/  @P3 LOP3.LUT R16, R16, 0x8, RZ, 0xfc, !PT ;  /* 0x0000000810103812 */ /* 0x000fe200078efcff */
[----:B0---4-:R-:W-:Y:S06]  /*14fc0*/  BRA.DIV UR5, `(.L_x_8406) ;  /* 0x0000005205b07947 */ /* 0x011fec000b800000 */
.L_x_8479:
        /* <DEDUP_REMOVED lines=59> */
.L_x_8407:
        /* <DEDUP_REMOVED lines=9> */
.L_x_8480:
[----:B------:R-:W-:Y:S05]  /*15410*/  BSYNC B0 ;  /* 0x0000000000007941 */ /* 0x000fea0003800000 */
.L_x_8408:
        /* <DEDUP_REMOVED lines=64> */
.L_x_8490:
        /* <DEDUP_REMOVED lines=10> */
.L_x_8411:
        /* <DEDUP_REMOVED lines=11> */
.L_x_8412:
        /* <DEDUP_REMOVED lines=31> */
.L_x_8414:
[----:B------:R-:W-:Y:S05]  /*15b60*/  BSYNC B6 ;  /* 0x0000000000067941 */ /* 0x000fea0003800000 */
.L_x_8413:
[----:B------:R-:W2:Y:S01]  /*15b70*/  LDL R4, [R1+0xc] ;  /* 0x00000c0001047983 */ /* 0x000ea20000100800 */
[----:B0-----:R-:W0:Y:S01]  /*15b80*/  S2R R2, SR_TID.X ;  /* 0x0000000000027919 */ /* 0x001e220000002100 */
[----:B------:R-:W-:Y:S01]  /*15b90*/  IMAD.MOV.U32 R21, RZ, RZ, R35 ;  /* 0x000000ffff157224 */ /* 0x000fe200078e0023 */
[----:B------:R-:W-:Y:S01]  /*15ba0*/  ULDC.64 UR4, c[0x0][0x298] ;  /* 0x0000a60000047ab9 */ /* 0x000fe20000000a00 */
[----:B------:R-:W3:Y:S01]  /*15bb0*/  LDC R5, c[0x0][0x448] ;  /* 0x00011200ff057b82 */ /* 0x000ee20000000800 */
[----:B------:R-:W4:Y:S04]  /*15bc0*/  LDL R20, [R1+0x4] ;  /* 0x0000040001147983 */ /* 0x000f280000100800 */
[----:B------:R0:W5:Y:S02]  /*15bd0*/  LDL R9, [R1+0x8] ;  /* 0x0000080001097983 */ /* 0x0001640000100800 */
[----:B0-----:R-:W-:-:S04]  /*15be0*/  LOP3.LUT R2, R2, 0x7f, RZ, 0xc0, !PT ;  /* 0x0000007f02027812 */ /* 0x001fc800078ec0ff */
[----:B------:R-:W-:Y:S02]  /*15bf0*/  SHF.R.U32.HI R0, RZ, 0x3, R2 ;  /* 0x00000003ff007819 */ /* 0x000fe40000011602 */
[----:B------:R-:W0:Y:S01]  /*15c00*/  LDC R2, c[0x0][0x448] ;  /* 0x00011200ff027b82 */ /* 0x000e220000000800 */
[----:B------:R-:W1:Y:S01]  /*15c10*/  S2R R35, SR_TID.X ;  /* 0x0000000000237919 */ /* 0x000e620000002100 */
[----:B0-----:R-:W-:-:S13]  /*15c20*/  ISETP.NE.AND P6, PT, R2, 0x1, PT ;  /* 0x000000010200780c */ /* 0x001fda0003fc5270 */
[----:B------:R-:W0:Y:S01]  /*15c30*/  @P6 LDC R3, c[0x0][0x44c] ;  /* 0x00011300ff036b82 */ /* 0x000e220000000800 */
[----:B-1----:R-:W-:-:S07]  /*15c40*/  IMAD.SHL.U32 R35, R35, 0x10, RZ ;  /* 0x0000001023237824 */ /* 0x002fce00078e00ff */
[----:B------:R-:W1:Y:S01]  /*15c50*/  @P6 LDC R2, c[0x0][0x450] ;  /* 0x00011400ff026b82 */ /* 0x000e620000000800 */
[----:B------:R-:W-:-:S05]  /*15c60*/  LOP3.LUT R35, R0, 0x70, R35, 0xf8, !PT ;  /* 0x0000007000237812 */ /* 0x000fca00078ef823 */
[----:B------:R-:W-:-:S04]  /*15c70*/  IMAD R35, R25, 0x40, R35 ;  /* 0x0000004019237824 */ /* 0x000fc800078e0223 */
[----:B------:R-:W-:Y:S02]  /*15c80*/  IMAD.MOV.U32 R0, RZ, RZ, R35 ;  /* 0x000000ffff007224 */ /* 0x000fe400078e0023 */
[----:B0-----:R-:W-:-:S05]  /*15c90*/  @P6 IMAD.HI.U32 R3, R35, R3, RZ ;  /* 0x0000000323036227 */ /* 0x001fca00078e00ff */
[----:B-1----:R-:W-:Y:S01]  /*15ca0*/  @P6 SHF.R.U32.HI R0, RZ, R2, R3 ;  /* 0x00000002ff006219 */ /* 0x002fe20000011603 */
[----:B------:R-:W-:Y:S01]  /*15cb0*/  IMAD.WIDE.U32 R2, R36, UR4, RZ ;  /* 0x0000000424027c25 */ /* 0x000fe2000f8e00ff */
[----:B------:R-:W0:Y:S03]  /*15cc0*/  S2R R7, SR_TID.X ;  /* 0x0000000000077919 */ /* 0x000e260000002100 */
        /* <DEDUP_REMOVED lines=21> */
[----:B---3--:R-:W-:Y:S02]  /*15e20*/  IMAD R0, R5, R0, R35 ;  /* 0x0000000005007224 */ /* 0x008fe400078e0223 */
        /* <DEDUP_REMOVED lines=15> */
[----:B-----5:R-:W-:Y:S01]  /*15f20*/  IMAD R3, R9, R5, RZ ;  /* 0x0000000509037224 */ /* 0x020fe200078e02ff */
[----:B------:R-:W-:Y:S01]  /*15f30*/  SHFL.IDX PT, R4, R2, RZ, 0x181f ;  /* 0x00181fff02047589 */ /* 0x000fe200000e0000 */
[----:B------:R-:W-:Y:S01]  /*15f40*/  IMAD R25, R25, 0x40, R8 ;  /* 0x0000004019197824 */ /* 0x000fe200078e0208 */
        /* <DEDUP_REMOVED lines=37> */
.L_x_8499:
        /* <DEDUP_REMOVED lines=12> */
.L_x_8416:
        /* <DEDUP_REMOVED lines=28> */
.L_x_8418:
[----:B------:R-:W-:Y:S05]  /*16420*/  BSYNC B6 ;  /* 0x0000000000067941 */ /* 0x000fea0003800000 */
.L_x_8417:
        /* <DEDUP_REMOVED lines=163> */
.L_x_8509:
        /* <DEDUP_REMOVED lines=23> */
.L_x_8421:
[----:B------:R-:W-:Y:S05]  /*16fd0*/  BSYNC B0 ;  /* 0x0000000000007941 */ /* 0x000fea0003800000 */
.L_x_8420:
[----:B------:R-:W-:Y:S01]  /*16fe0*/  NOP ;  /* 0x0000000000007918 */ /* 0x000fe20000000000 */
[----:B------:R-:W-:-:S13]  /*16ff0*/  PLOP3.LUT P0, PT, PT, PT, PT, 0x80, 0x0 ;  /* 0x000000000000781c */ /* 0x000fda0003f0f070 */
.L_x_8422:
        /* <DEDUP_REMOVED lines=18> */
.L_x_8510:
[----:B------:R-:W-:Y:S05]  /*17120*/  BSYNC B0 ;  /* 0x0000000000007941 */ /* 0x000fea0003800000 */
.L_x_8423:
[----:B------:R-:W-:-:S05]  /*17130*/  IMAD.U32 R2, RZ, RZ, UR36 ;  /* 0x00000024ff027e24 */ /* 0x000fca000f8e00ff */
[----:B------:R-:W-:-:S13]  /*17140*/  ISETP.NE.AND P0, PT, R2, 0x3, PT ;  /* 0x000000030200780c */ /* 0x000fda0003f05270 */
[----:B------:R-:W-:Y:S05]  /*17150*/  @!P0 BRA `(.L_x_8425) ;  /* 0x0000000000048947 */ /* 0x000fea0003800000 */
[----:B------:R-:W-:Y:S01]  /*17160*/  BPT.TRAP 0x1 ;  /* 0x000000040000795c */ /* 0x000fe20000300000 */
.L_x_8425:
[----:B0-----:R-:W-:Y:S01]  /*17170*/  SHF.L.U32 R0, R23, 0x1f, RZ ;  /* 0x0000001f17007819 */ /* 0x001fe200000006ff */
[----:B------:R-:W-:Y:S03]  /*17180*/  BSSY B0, `(.L_x_8426) ;  /* 0x0000003000007945 */ /* 0x000fe60003800000 */
[----:B------:R-:W0:Y:S02]  /*17190*/  SYNCS.PHASECHK.TRANS64.TRYWAIT P0, [R22+URZ+0x38860], R0 ;  /* 0x03886000160075a7 */ /* 0x000e24000800017f */
[----:B0-----:R-:W-:Y:S05]  /*171a0*/  @!P0 BRA `(.L_x_8427) ;  /* 0x0000004400fc8947 */ /* 0x001fea0003800000 */
.L_x_8511:
[----:B------:R-:W-:Y:S05]  /*171b0*/  BSYNC B0 ;  /* 0x0000000000007941 */ /* 0x000fea0003800000 */
.L_x_8426:
        /* <DEDUP_REMOVED lines=108> */
.L_x_8521:
        /* <DEDUP_REMOVED lines=34> */
.L_x_8429:
        /* <DEDUP_REMOVED lines=11> */
.L_x_8430:
        /* <DEDUP_REMOVED lines=11> */
.L_x_8445:
        /* <DEDUP_REMOVED lines=44> */
.L_x_8433:
[----:B------:R-:W-:Y:S01]  /*17ec0*/  IMAD R6, R18, 0x8, R17 ;  /* 0x0000000812067824 */ /* 0x000fe200078e0211 */
[----:B------:R-:W-:Y:S01]  /*17ed0*/  SHF.L.U32 R20, R23, 0x1f, RZ ;  /* 0x0000001f17147819 */ /* 0x000fe200000006ff */
[----:B------:R-:W-:Y:S01]  /*17ee0*/  BSSY B1, `(.L_x_8434) ;  /* 0x0000004000017945 */ /* 0x000fe20003800000 */
[----:B------:R-:W-:Y:S02]  /*17ef0*/  SHF.R.S32.HI R9, RZ, 0x1f, R5 ;  /* 0x0000001fff097819 */ /* 0x000fe40000011405 */
[----:B------:R-:W0:Y:S02]  /*17f00*/  SYNCS.PHASECHK.TRANS64.TRYWAIT P0, [R6+URZ+0x38840], R20 ;  /* 0x03884014060075a7 */ /* 0x000e24000800017f */
[----:B0-----:R-:W-:Y:S05]  /*17f10*/  @!P0 BRA `(.L_x_8435) ;  /* 0x0000004000dc8947 */ /* 0x001fea0003800000 */
.L_x_8522:
[----:B------:R-:W-:Y:S05]  /*17f20*/  BSYNC B1 ;  /* 0x0000000000017941 */ /* 0x000fea0003800000 */
.L_x_8434:
        /* <DEDUP_REMOVED lines=40> */
.L_x_8532:
        /* <DEDUP_REMOVED lines=8> */
.L_x_8437:
        /* <DEDUP_REMOVED lines=11> */
.L_x_8438:
[----:B------:R2:W-:Y:S01]  /*182e0*/  SYNCS.ARRIVE.TRANS64.A1T0 RZ, [R6+URZ+0x38830], RZ ;  /* 0x038830ff06ff79a7 */ /* 0x0005e2000810003f */
[----:B------:R-:W-:Y:S05]  /*182f0*/  @!P2 BRA `(.L_x_8439) ;  /* 0x000000000004a947 */ /* 0x000fea0003800000 */
[----:B------:R-:W-:Y:S01]  /*18300*/  BPT.TRAP 0x1 ;  /* 0x000000040000795c */ /* 0x000fe20000300000 */
.L_x_8439:
[----:B------:R-:W3:Y:S01]  /*18310*/  SYNCS.PHASECHK.TRANS64.TRYWAIT P0, [R6+URZ+0x38860], R20 ;  /* 0x03886014060075a7 */ /* 0x000ee2000800017f */
[----:B------:R-:W-:Y:S04]  /*18320*/  BSSY B1, `(.L_x_8440) ;  /* 0x0000002000017945 */ /* 0x000fe80003800000 */
[----:B---3--:R-:W-:Y:S05]  /*18330*/  @!P0 BRA `(.L_x_8441) ;  /* 0x0000004400048947 */ /* 0x008fea0003800000 */
.L_x_8533:
[----:B------:R-:W-:Y:S05]  /*18340*/  BSYNC B1 ;  /* 0x0000000000017941 */ /* 0x000fea0003800000 */
.L_x_8440:
        /* <DEDUP_REMOVED lines=79> */
.L_x_8543:
        /* <DEDUP_REMOVED lines=25> */
.L_x_8443:
        /* <DEDUP_REMOVED lines=11> */
.L_x_8444:
[----:B------:R1:W-:Y:S01]  /*18a80*/  SYNCS.ARRIVE.TRANS64.A1T0 RZ, [R6+URZ+0x38850], RZ ;  /* 0x038850ff06ff79a7 */ /* 0x0003e2000810003f */
[----:B------:R-:W-:Y:S05]  /*18a90*/  @P3 BRA `(.L_x_8445) ;  /* 0xfffffff000583947 */ /* 0x000fea000383ffff */
.L_x_8432:
[----:B------:R-:W-:Y:S05]  /*18aa0*/  BSYNC B0 ;  /* 0x0000000000007941 */ /* 0x000fea0003800000 */
.L_x_8431:
        /* <DEDUP_REMOVED lines=21> */
.L_x_8447:
[----:B------:R-:W-:Y:S05]  /*18c00*/  BSYNC B0 ;  /* 0x0000000000007941 */ /* 0x000fea0003800000 */
.L_x_8446:
[----:B------:R-:W-:-:S07]  /*18c10*/  SEL R18, R18, RZ, P0 ;  /* 0x000000ff12127207 */ /* 0x000fce0000000000 */
.L_x_8400:
[----:B------:R-:W-:Y:S05]  /*18c20*/  BSYNC B7 ;  /* 0x0000000000077941 */ /* 0x000fea0003800000 */
.L_x_8398:
        /* <DEDUP_REMOVED lines=11> */
.L_x_8448:
        /* <DEDUP_REMOVED lines=43> */
.L_x_8553:
[----:B------:R-:W-:Y:S02]  /*18f90*/  ULDC UR4, c[0x0][0xd38] ;  /* 0x00034e0000047ab9 */ /* 0x000fe40000000800 */
[----:B------:R-:W-:-:S04]  /*18fa0*/  IMAD.U32 R4, RZ, RZ, UR4 ;  /* 0x00000004ff047e24 */ /* 0x000fc8000f8e00ff */
[----:B-1----:R-:W-:-:S04]  /*18fb0*/  IMAD R5, R14, R4, RZ ;  /* 0x000000040e057224 */ /* 0x002fc800078e02ff */
[----:B------:R-:W-:-:S05]  /*18fc0*/  IMAD.IADD R6, R6, 0x1, R5 ;  /* 0x0000000106067824 */ /* 0x000fca00078e0205 */
[----:B------:R-:W-:-:S13]  /*18fd0*/  ISETP.GT.AND P6, PT, R6, R0, PT ;  /* 0x000000000600720c */ /* 0x000fda0003fc4270 */
[----:B------:R-:W-:Y:S05]  /*18fe0*/  @P6 BRA `(.L_x_8451) ;  /* 0x0000000000a46947 */ /* 0x000fea0003800000 */
.L_x_8454:
        /* <DEDUP_REMOVED lines=35> */
.L_x_8561:
[----:B------:R-:W-:Y:S02]  /*19220*/  ULDC UR4, c[0x0][0xd38] ;  /* 0x00034e0000047ab9 */ /* 0x000fe40000000800 */
[----:B------:R-:W-:-:S04]  /*19230*/  IMAD.U32 R4, RZ, RZ, UR4 ;  /* 0x00000004ff047e24 */ /* 0x000fc8000f8e00ff */
[----:B-1----:R-:W-:-:S04]  /*19240*/  IMAD R5, R14, R4, RZ ;  /* 0x000000040e057224 */ /* 0x002fc800078e02ff */
[----:B------:R-:W-:-:S05]  /*19250*/  IMAD.IADD R6, R5, 0x1, R6 ;  /* 0x0000000105067824 */ /* 0x000fca00078e0206 */
[----:B------:R-:W-:-:S13]  /*19260*/  ISETP.GT.AND P6, PT, R6, R0, PT ;  /* 0x000000000600720c */ /* 0x000fda0003fc4270 */
[----:B------:R-:W-:Y:S05]  /*19270*/  @!P6 BRA `(.L_x_8454) ;  /* 0xfffffffc005ce947 */ /* 0x000fea000383ffff */
.L_x_8451:
        /* <DEDUP_REMOVED lines=10> */
.L_x_8566:
[----:B------:R-:W-:-:S13]  /*19320*/  ISETP.NE.AND P0, PT, R2, RZ, PT ;  /* 0x000000ff0200720c */ /* 0x000fda0003f05270 */
[----:B------:R-:W-:Y:S05]  /*19330*/  @!P0 BRA `(.L_x_8456) ;  /* 0x0000000000108947 */ /* 0x000fea0003800000 */
[----:B------:R-:W-:Y:S01]  /*19340*/  UMOV UR4, 0xffffffff ;  /* 0xffffffff00047882 */ /* 0x000fe20000000000 */
[----:B-1----:R-:W-:Y:S02]  /*19350*/  VIADD R12, R12, 0xffffffff ;  /* 0xffffffff0c0c7836 */ /* 0x002fe40000000000 */
[----:B------:R-:W-:Y:S05]  /*19360*/  BRA.DIV UR4, `(.L_x_8457) ;  /* 0x0000004604347947 */ /* 0x000fea000b800000 */
[----:B------:R4:W1:Y:S02]  /*19370*/  SHFL.IDX PT, R24, R3, R12, 0x1f ;  /* 0x00001f0c03187589 */ /* 0x00086400000e0000 */
.L_x_8456:
        /* <DEDUP_REMOVED lines=59> */
.L_x_8458:
        /* <DEDUP_REMOVED lines=60> */
.L_x_8459:
[----:B------:R-:W-:-:S05]  /*19af0*/  LOP3.LUT R0, RZ, R3, RZ, 0x33, !PT ;  /* 0x00000003ff007212 */ /* 0x000fca00078e33ff */
[----:B------:R-:W-:Y:S01]  /*19b00*/  IMAD.IADD R25, R25, 0x1, R0 ;  /* 0x0000000119197824 */ /* 0x000fe200078e0200 */
[----:B------:R-:W-:Y:S06]  /*19b10*/  BRA `(.L_x_8460) ;  /* 0x00000000001c7947 */ /* 0x000fec0003800000 */
.L_x_8452:
[----:B------:R-:W-:Y:S01]  /*19b20*/  UMOV UR4, URZ ;  /* 0x0000003f00047c82 */ /* 0x000fe20008000000 */
[----:B------:R-:W-:Y:S01]  /*19b30*/  UMOV UR5, URZ ;  /* 0x0000003f00057c82 */ /* 0x000fe20008000000 */
[----:B------:R-:W-:Y:S01]  /*19b40*/  ULDC UR6, c[0x0][0xd3c] ;  /* 0x00034f0000067ab9 */ /* 0x000fe20000000800 */
[----:B------:R-:W-:Y:S02]  /*19b50*/  IMAD.MOV.U32 R24, RZ, RZ, R0 ;  /* 0x000000ffff187224 */ /* 0x000fe400078e0000 */
[----:B------:R-:W-:Y:S02]  /*19b60*/  IMAD.U32 R25, RZ, RZ, UR4 ;  /* 0x00000004ff197e24 */ /* 0x000fe4000f8e00ff */
[----:B------:R-:W-:Y:S02]  /*19b70*/  IMAD.U32 R26, RZ, RZ, UR5 ;  /* 0x00000005ff1a7e24 */ /* 0x000fe4000f8e00ff */
[----:B------:R-:W-:-:S07]  /*19b80*/  IMAD.U32 R27, RZ, RZ, UR6 ;  /* 0x00000006ff1b7e24 */ /* 0x000fce000f8e00ff */
.L_x_8460:
        /* <DEDUP_REMOVED lines=10> */
.L_x_8449:
[----:B------:R-:W-:Y:S02]  /*19c30*/  ULDC UR4, c[0x0][0xd3c] ;  /* 0x00034f0000047ab9 */ /* 0x000fe40000000800 */
[----:B0-----:R-:W-:-:S13]  /*19c40*/  ISETP.GE.AND P0, PT, R27, UR4, PT ;  /* 0x000000041b007c0c */ /* 0x001fda000bf06270 */
[----:B------:R-:W-:Y:S05]  /*19c50*/  @!P0 BRA `(.L_x_8461) ;  /* 0xffffffa000cc8947 */ /* 0x000fea000383ffff */
[----:B------:R-:W-:Y:S05]  /*19c60*/  BSYNC B8 ;  /* 0x0000000000087941 */ /* 0x000fea0003800000 */
.L_x_8392:
        /* <DEDUP_REMOVED lines=12> */
.L_x_8569:
[----:B------:R-:W-:Y:S05]  /*19d30*/  BSYNC B0 ;  /* 0x0000000000007941 */ /* 0x000fea0003800000 */
.L_x_8462:
[----:B------:R-:W-:-:S03]  /*19d40*/  UMOV UR4, 0xffffffff ;  /* 0xffffffff00047882 */ /* 0x000fc60000000000 */
[----:B------:R-:W-:Y:S05]  /*19d50*/  BRA.DIV UR4, `(.L_x_8464) ;  /* 0x0000003a04f47947 */ /* 0x000fea000b800000 */
[----:B0-----:R-:W0:Y:S02]  /*19d60*/  S2R R0, SR_TID.X ;  /* 0x0000000000007919 */ /* 0x001e240000002100 */
[----:B0-----:R-:W-:-:S04]  /*19d70*/  SHF.R.U32.HI R0, RZ, 0x5, R0 ;  /* 0x00000005ff007819 */ /* 0x001fc80000011600 */
[----:B------:R-:W-:-:S05]  /*19d80*/  LOP3.LUT R0, R0, 0x3, RZ, 0xc0, !PT ;  /* 0x0000000300007812 */ /* 0x000fca00078ec0ff */
[----:B------:R0:W1:Y:S02]  /*19d90*/  SHFL.IDX PT, R14, R0, RZ, 0x1f ;  /* 0x00001fff000e7589 */ /* 0x00006400000e0000 */
.L_x_8572:
[----:B-1----:R-:W-:Y:S01]  /*19da0*/  ISETP.NE.AND P0, PT, R14, RZ, PT ;  /* 0x000000ff0e00720c */ /* 0x002fe20003f05270 */
[----:B------:R-:W-:-:S12]  /*19db0*/  BSSY B0, `(.L_x_8465) ;  /* 0x0000024000007945 */ /* 0x000fd80003800000 */
[----:B------:R-:W-:Y:S05]  /*19dc0*/  @P0 BRA `(.L_x_8466) ;  /* 0x0000000000880947 */ /* 0x000fea0003800000 */
[----:B------:R-:W-:-:S03]  /*19dd0*/  UMOV UR4, 0xffffffff ;  /* 0xffffffff00047882 */ /* 0x000fc60000000000 */
[----:B------:R-:W-:Y:S05]  /*19de0*/  BRA.DIV UR4, `(.L_x_8467) ;  /* 0x0000003e04047947 */ /* 0x000fea000b800000 */
[----:B------:R-:W-:-:S13]  /*19df0*/  ELECT P6, URZ, PT ;  /* 0x00000000003f782f */ /* 0x000fda00038c0000 */
.L_x_8575:
[----:B------:R-:W-:Y:S05]  /*19e00*/  @!P6 BRA `(.L_x_8466) ;  /* 0x000000000078e947 */ /* 0x000fea0003800000 */
[----:B------:R-:W-:-:S06]  /*19e10*/  ULOP3.LUT UR4, UR40, 0x2, URZ, 0xfc, !UPT ;  /* 0x0000000228047892 */ /* 0x000fcc000f8efc3f */
[----:B0-----:R-:W-:-:S05]  /*19e20*/  IMAD.U32 R0, RZ, RZ, UR4 ;  /* 0x00000004ff007e24 */ /* 0x001fca000f8e00ff */
[----:B------:R-:W-:-:S13]  /*19e30*/  ISETP.NE.AND P0, PT, R0, 0x3, PT ;  /* 0x000000030000780c */ /* 0x000fda0003f05270 */
[----:B------:R-:W-:Y:S05]  /*19e40*/  @!P0 BRA `(.L_x_8468) ;  /* 0x0000000000048947 */ /* 0x000fea0003800000 */
[----:B------:R-:W-:Y:S01]  /*19e50*/  BPT.TRAP 0x1 ;  /* 0x000000040000795c */ /* 0x000fe20000300000 */
.L_x_8468:
[C---:B------:R-:W-:Y:S01]  /*19e60*/  IMAD R3, R18.reuse, 0x8, R5 ;  /* 0x0000000812037824 */ /* 0x040fe200078e0205 */
[----:B------:R-:W-:Y:S01]  /*19e70*/  SHF.L.U32 R2, R23, 0x1f, RZ ;  /* 0x0000001f17027819 */ /* 0x000fe200000006ff */
[----:B------:R-:W-:-:S03]  /*19e80*/  VIADD R18, R18, 0x1 ;  /* 0x0000000112127836 */ /* 0x000fc60000000000 */
[----:B------:R-:W0:Y:S02]  /*19e90*/  SYNCS.PHASECHK.TRANS64.TRYWAIT P1, [R3+URZ+0x38840], R2 ;  /* 0x03884002030075a7 */ /* 0x000e24000802017f */
[----:B------:R-:W-:-:S04]  /*19ea0*/  ISETP.NE.AND P2, PT, R18, 0x2, PT ;  /* 0x000000021200780c */ /* 0x000fc80003f45270 */
[----:B------:R-:W-:Y:S01]  /*19eb0*/  SEL R0, RZ, 0x1, P2 ;  /* 0x00000001ff007807 */ /* 0x000fe20001000000 */
[----:B0-----:R-:W-:Y:S08]  /*19ec0*/  @!P1 BRA `(.L_x_8469) ;  /* 0x0000003800ec9947 */ /* 0x001ff00003800000 */
.L_x_8576:
[----:B------:R-:W-:Y:S02]  /*19ed0*/  SEL R18, R18, RZ, P2 ;  /* 0x000000ff12127207 */ /* 0x000fe40001000000 */
[----:B------:R-:W-:Y:S01]  /*19ee0*/  LOP3.LUT R0, R23, R0, RZ, 0x3c, !PT ;  /* 0x0000000017007212 */ /* 0x000fe200078e3cff */
[----:B------:R-:W-:Y:S06]  /*19ef0*/  @!P0 BRA `(.L_x_8470) ;  /* 0x0000000000048947 */ /* 0x000fec0003800000 */
[----:B------:R-:W-:Y:S01]  /*19f00*/  BPT.TRAP 0x1 ;  /* 0x000000040000795c */ /* 0x000fe20000300000 */
.L_x_8470:
[----:B------:R-:W-:Y:S01]  /*19f10*/  IMAD R5, R18, 0x8, R5 ;  /* 0x0000000812057824 */ /* 0x000fe200078e0205 */
[----:B------:R-:W-:-:S04]  /*19f20*/  SHF.L.U32 R0, R0, 0x1f, RZ ;  /* 0x0000001f00007819 */ /* 0x000fc800000006ff */
[----:B------:R-:W1:Y:S02]  /*19f30*/  SYNCS.PHASECHK.TRANS64.TRYWAIT P1, [R5+URZ+0x38840], R0 ;  /* 0x03884000050075a7 */ /* 0x000e64000802017f */
[----:B-1----:R-:W-:Y:S05]  /*19f40*/  @!P1 BRA `(.L_x_8471) ;  /* 0x0000003800e09947 */ /* 0x002fea0003800000 */
.L_x_8577:
[----:B------:R-:W-:Y:S05]  /*19f50*/  @!P0 BRA `(.L_x_8472) ;  /* 0x0000000000048947 */ /* 0x000fea0003800000 */
[----:B------:R-:W-:Y:S01]  /*19f60*/  BPT.TRAP 0x1 ;  /* 0x000000040000795c */ /* 0x000fe20000300000 */
.L_x_8472:
[----:B------:R-:W5:Y:S02]  /*19f70*/  SYNCS.PHASECHK.TRANS64.TRYWAIT P1, [R3+URZ+0x38860], R2 ;  /* 0x03886002030075a7 */ /* 0x000f64000802017f */
[----:B-----5:R-:W-:Y:S05]  /*19f80*/  @!P1 BRA `(.L_x_8473) ;  /* 0x0000003800e49947 */ /* 0x020fea0003800000 */
.L_x_8578:
[----:B------:R-:W-:Y:S05]  /*19f90*/  @!P0 BRA `(.L_x_8474) ;  /* 0x0000000000048947 */ /* 0x000fea0003800000 */
[----:B------:R-:W-:Y:S01]  /*19fa0*/  BPT.TRAP 0x1 ;  /* 0x000000040000795c */ /* 0x000fe20000300000 */
.L_x_8474:
[----:B------:R0:W0:Y:S02]  /*19fb0*/  SYNCS.PHASECHK.TRANS64.TRYWAIT P0, [R5+URZ+0x38860], R0 ;  /* 0x03886000050075a7 */ /* 0x000024000800017f */
[----:B0-----:R-:W-:Y:S05]  /*19fc0*/  @!P0 NANOSLEEP.SYNCS 0x989680 ;  /* 0x009896800000895d */ /* 0x001fea0003900000 */
[----:B------:R-:W0:Y:S02]  /*19fd0*/  @!P0 SYNCS.PHASECHK.TRANS64 P0, [R5+URZ+0x38860], R0 ;  /* 0x03886000050085a7 */ /* 0x000e24000800007f */
[----:B0-----:R-:W-:Y:S05]  /*19fe0*/  @!P0 BRA `(.L_x_8474) ;  /* 0xfffffffc00f08947 */ /* 0x001fea000383ffff */
.L_x_8466:
[----:B------:R-:W-:Y:S05]  /*19ff0*/  BSYNC B0 ;  /* 0x0000000000007941 */ /* 0x000fea0003800000 */
.L_x_8465:
[----:B------:R-:W-:Y:S05]  /*1a000*/  EXIT ;  /* 0x000000000000794d */ /* 0x000fea0003800000 */
.L_x_8331:
[----:B0-----:R0:W1:Y:S02]  /*1a010*/  SYNCS.PHASECHK.TRANS64.TRYWAIT P1, [R17+URZ+0x38800], R6 ;  /* 0x03880006110075a7 */ /* 0x001064000802017f */
[----:B-1----:R-:W-:Y:S05]  /*1a020*/  @!P1 NANOSLEEP.SYNCS 0x989680 ;  /* 0x009896800000995d */ /* 0x002fea0003900000 */
[----:B------:R-:W1:Y:S02]  /*1a030*/  @!P1 SYNCS.PHASECHK.TRANS64 P1, [R17+URZ+0x38800], R6 ;  /* 0x03880006110095a7 */ /* 0x000e64000802007f */
[----:B-1----:R-:W-:Y:S05]  /*1a040*/  @!P1 BRA `(.L_x_8331) ;  /* 0xfffffffc00f09947 */ /* 0x002fea000383ffff */
[----:B------:R-:W-:Y:S05]  /*1a050*/  BRA `(.L_x_8475) ;  /* 0xfffffea000707947 */ /* 0x000fea000383ffff */
.L_x_8335:
[----:B--2---:R2:W3:Y:S02]  /*1a060*/  SYNCS.PHASECHK.TRANS64.TRYWAIT P1, [R9+URZ+0x38830], R8 ;  /* 0x03883008090075a7 */ /* 0x0044e4000802017f */
[----:B---3--:R-:W-:Y:S05]  /*1a070*/  @!P1 NANOSLEEP.SYNCS 0x989680 ;  /* 0x009896800000995d */ /* 0x008fea0003900000 */
[----:B------:R-:W3:Y:S02]  /*1a080*/  @!P1 SYNCS.PHASECHK.TRANS64 P1, [R9+URZ+0x38830], R8 ;  /* 0x03883008090095a7 */ /* 0x000ee4000802007f */
[----:B---3--:R-:W-:Y:S05]  /*1a090*/  @!P1 BRA `(.L_x_8335) ;  /* 0xfffffffc00f09947 */ /* 0x008fea000383ffff */
[----:B------:R-:W-:Y:S05]  /*1a0a0*/  BRA `(.L_x_8334) ;  /* 0xfffffea000947947 */ /* 0x000fea000383ffff */
.L_x_8336:
[----:B---3--:R3:W4:Y:S02]  /*1a0b0*/  SYNCS.PHASECHK.TRANS64.TRYWAIT P1, [R17+URZ+0x38810], R6 ;  /* 0x03881006110075a7 */ /* 0x008724000802017f */
[----:B----4-:R-:W-:Y:S05]  /*1a0c0*/  @!P1 NANOSLEEP.SYNCS 0x989680 ;  /* 0x009896800000995d */ /* 0x010fea0003900000 */
[----:B------:R-:W4:Y:S02]  /*1a0d0*/  @!P1 SYNCS.PHASECHK.TRANS64 P1, [R17+URZ+0x38810], R6 ;  /* 0x03881006110095a7 */ /* 0x000f24000802007f */
[----:B----4-:R-:W-:Y:S05]  /*1a0e0*/  @!P1 BRA `(.L_x_8336) ;  /* 0xfffffffc00f09947 */ /* 0x010fea000383ffff */
[----:B------:R-:W-:Y:S05]  /*1a0f0*/  BRA `(.L_x_8476) ;  /* 0xfffffea400207947 */ /* 0x000fea000383ffff */
.L_x_8340:
[----:B------:R0:W0:Y:S02]  /*1a100*/  SYNCS.PHASECHK.TRANS64.TRYWAIT P1, [R9+URZ+0x38850], R8 ;  /* 0x03885008090075a7 */ /* 0x000024000802017f */
[----:B0-----:R-:W-:Y:S05]  /*1a110*/  @!P1 NANOSLEEP.SYNCS 0x989680 ;  /* 0x009896800000995d */ /* 0x001fea0003900000 */
[----:B------:R-:W0:Y:S02]  /*1a120*/  @!P1 SYNCS.PHASECHK.TRANS64 P1, [R9+URZ+0x38850], R8 ;  /* 0x03885008090095a7 */ /* 0x000e24000802007f */
[----:B0-----:R-:W-:Y:S05]  /*1a130*/  @!P1 BRA `(.L_x_8340) ;  /* 0xfffffffc00f09947 */ /* 0x001fea000383ffff */
[----:B------:R-:W-:Y:S05]  /*1a140*/  BRA `(.L_x_8339) ;  /* 0xfffffea400507947 */ /* 0x000fea000383ffff */
.L_x_8347:
[----:B-1----:R1:W2:Y:S02]  /*1a150*/  SYNCS.PHASECHK.TRANS64.TRYWAIT P1, [R9+URZ+0x38830], R7 ;  /* 0x03883007090075a7 */ /* 0x0022a4000802017f */
[----:B--2---:R-:W-:Y:S05]  /*1a160*/  @!P1 NANOSLEEP.SYNCS 0x989680 ;  /* 0x009896800000995d */ /* 0x004fea0003900000 */
[----:B------:R-:W2:Y:S02]  /*1a170*/  @!P1 SYNCS.PHASECHK.TRANS64 P1, [R9+URZ+0x38830], R7 ;  /* 0x03883007090095a7 */ /* 0x000ea4000802007f */
[----:B--2---:R-:W-:Y:S05]  /*1a180*/  @!P1 BRA `(.L_x_8347) ;  /* 0xfffffffc00f09947 */ /* 0x004fea000383ffff */
[----:B------:R-:W-:Y:S05]  /*1a190*/  BRA `(.L_x_8346) ;  /* 0xfffffed000787947 */ /* 0x000fea000383ffff */
.L_x_8351:
[----:B---3--:R3:W4:Y:S02]  /*1a1a0*/  SYNCS.PHASECHK.TRANS64.TRYWAIT P1, [R9+URZ+0x38850], R7 ;  /* 0x03885007090075a7 */ /* 0x008724000802017f */
[----:B----4-:R-:W-:Y:S05]  /*1a1b0*/  @!P1 NANOSLEEP.SYNCS 0x989680 ;  /* 0x009896800000995d */ /* 0x010fea0003900000 */
[----:B------:R-:W4:Y:S02]  /*1a1c0*/  @!P1 SYNCS.PHASECHK.TRANS64 P1, [R9+URZ+0x38850], R7 ;  /* 0x03885007090095a7 */ /* 0x000f24000802007f */
[----:B----4-:R-:W-:Y:S05]  /*1a1d0*/  @!P1 BRA `(.L_x_8351) ;  /* 0xfffffffc00f09947 */ /* 0x010fea000383ffff */
[----:B------:R-:W-:Y:S05]  /*1a1e0*/  BRA `(.L_x_8350) ;  /* 0xfffffed000d47947 */ /* 0x000fea000383ffff */
.L_x_8359:
[----:B-1----:R1:W2:Y:S02]  /*1a1f0*/  SYNCS.PHASECHK.TRANS64.TRYWAIT P1, [R9+URZ+0x38830], R7 ;  /* 0x03883007090075a7 */ /* 0x0022a4000802017f */
[----:B--2---:R-:W-:Y:S05]  /*1a200*/  @!P1 NANOSLEEP.SYNCS 0x989680 ;  /* 0x009896800000995d */ /* 0x004fea0003900000 */
[----:B------:R-:W2:Y:S02]  /*1a210*/  @!P1 SYNCS.PHASECHK.TRANS64 P1, [R9+URZ+0x38830], R7 ;  /* 0x03883007090095a7 */ /* 0x000ea4000802007f */
[----:B--2---:R-:W-:Y:S05]  /*1a220*/  @!P1 BRA `(.L_x_8359) ;  /* 0xfffffffc00f09947 */ /* 0x004fea000383ffff */
[----:B------:R-:W-:Y:S05]  /*1a230*/  BRA `(.L_x_8358) ;  /* 0xffffff0800107947 */ /* 0x000fea000383ffff */
.L_x_8363:
[----:B---3--:R3:W4:Y:S02]  /*1a240*/  SYNCS.PHASECHK.TRANS64.TRYWAIT P1, [R9+URZ+0x38850], R7 ;  /* 0x03885007090075a7 */ /* 0x008724000802017f */
[----:B----4-:R-:W-:Y:S05]  /*1a250*/  @!P1 NANOSLEEP.SYNCS 0x989680 ;  /* 0x009896800000995d */ /* 0x010fea0003900000 */
[----:B------:R-:W4:Y:S02]  /*1a260*/  @!P1 SYNCS.PHASECHK.TRANS64 P1, [R9+URZ+0x38850], R7 ;  /* 0x03885007090095a7 */ /* 0x000f24000802007f */
[----:B----4-:R-:W-:Y:S05]  /*1a270*/  @!P1 BRA `(.L_x_8363) ;  /* 0xfffffffc00f09947 */ /* 0x010fea000383ffff */
[----:B------:R-:W-:Y:S05]  /*1a280*/  BRA `(.L_x_8362) ;  /* 0xffffff08006c7947 */ /* 0x000fea000383ffff */
.L_x_8406:
        /* <DEDUP_REMOVED lines=11> */
.L_x_8478:
[----:B------:R-:W-:Y:S05]  /*1a340*/  BSYNC B0 ;  /* 0x0000000000007941 */ /* 0x000fea0003800000 */
.L_x_8477:
[----:B------:R-:W-:Y:S05]  /*1a350*/  BRA `(.L_x_8479) ;  /* 0xffffffac001c7947 */ /* 0x000fea000383ffff */
.L_x_8409:
[----:B0-----:R0:W1:Y:S02]  /*1a360*/  SYNCS.PHASECHK.TRANS64.TRYWAIT P0, [R22+URZ+0x38840], R0 ;  /* 0x03884000160075a7 */ /* 0x001064000800017f */
[----:B-1----:R-:W-:Y:S05]  /*1a370*/  @!P0 NANOSLEEP.SYNCS 0x989680 ;  /* 0x009896800000895d */ /* 0x002fea0003900000 */
[----:B------:R-:W1:Y:S02]  /*1a380*/  @!P0 SYNCS.PHASECHK.TRANS64 P0, [R22+URZ+0x38840], R0 ;  /* 0x03884000160085a7 */ /* 0x000e64000800007f */
[----:B-1----:R-:W-:Y:S05]  /*1a390*/  @!P0 BRA `(.L_x_8409) ;  /* 0xfffffffc00f08947 */ /* 0x002fea000383ffff */
[----:B------:R-:W-:Y:S05]  /*1a3a0*/  BRA `(.L_x_8480) ;  /* 0xffffffb000187947 */ /* 0x000fea000383ffff */
.L_x_8410:
        /* <DEDUP_REMOVED lines=8> */
.L_x_8482:
[----:B------:R-:W-:Y:S05]  /*1a430*/  BSYNC B0 ;  /* 0x0000000000007941 */ /* 0x000fea0003800000 */
.L_x_8481:
        /* <DEDUP_REMOVED lines=9> */
.L_x_8483:
[----:B------:R-:W-:Y:S02]  /*1a4d0*/  IMAD.MOV.U32 R13, RZ, RZ, R5 ;  /* 0x000000ffff0d7224 */ /* 0x000fe400078e0005 */
[----:B------:R-:W-:Y:S02]  /*1a4e0*/  IMAD.MOV.U32 R12, RZ, RZ, 0x1 ;  /* 0x00000001ff0c7424 */ /* 0x000fe400078e00ff */
[----:B------:R-:W-:-:S07]  /*1a4f0*/  IMAD.MOV.U32 R3, RZ, RZ, R14 ;  /* 0x000000ffff037224 */ /* 0x000fce00078e000e */
[----:B------:R-:W-:Y:S05]  /*1a500*/  WARPSYNC.COLLECTIVE R15, `(.L_x_8484) ;  /* 0x000000000f087348 */ /* 0x000fea0003c00000 */
[----:B------:R0:W1:Y:S02]  /*1a510*/  SHFL.IDX P6, R14, R13, R12, R11 ;  /* 0x0000000c0d0e7389 */ /* 0x00006400000c000b */
[----:B01----:R-:W-:Y:S01]  /*1a520*/  ENDCOLLECTIVE ;  /* 0x000000000000791b */ /* 0x003fe20003800000 */
.L_x_8484:
        /* <DEDUP_REMOVED lines=15> */
.L_x_8485:
[----:B------:R-:W-:Y:S02]  /*1a620*/  @P0 IMAD R6, R4, 0x2, R17 ;  /* 0x0000000204060824 */ /* 0x000fe400078e0211 */
[----:B------:R-:W-:Y:S02]  /*1a630*/  IMAD.MOV.U32 R13, RZ, RZ, R5 ;  /* 0x000000ffff0d7224 */ /* 0x000fe400078e0005 */
[----:B------:R-:W-:Y:S02]  /*1a640*/  IMAD.MOV.U32 R12, RZ, RZ, 0x2 ;  /* 0x00000002ff0c7424 */ /* 0x000fe400078e00ff */
[----:B------:R-:W-:-:S07]  /*1a650*/  IMAD.MOV.U32 R3, RZ, RZ, R14 ;  /* 0x000000ffff037224 */ /* 0x000fce00078e000e */
[----:B------:R-:W-:Y:S05]  /*1a660*/  WARPSYNC.COLLECTIVE R15, `(.L_x_8486) ;  /* 0x000000000f087348 */ /* 0x000fea0003c00000 */
[----:B------:R0:W1:Y:S02]  /*1a670*/  SHFL.IDX P6, R14, R13, R12, R11 ;  /* 0x0000000c0d0e7389 */ /* 0x00006400000c000b */
[----:B01----:R-:W-:Y:S01]  /*1a680*/  ENDCOLLECTIVE ;  /* 0x000000000000791b */ /* 0x003fe20003800000 */
.L_x_8486:
        /* <DEDUP_REMOVED lines=15> */
.L_x_8487:
[----:B------:R-:W-:Y:S02]  /*1a780*/  @P0 IMAD R6, R4, 0x2, R17 ;  /* 0x0000000204060824 */ /* 0x000fe400078e0211 */
[----:B------:R-:W-:Y:S02]  /*1a790*/  IMAD.MOV.U32 R13, RZ, RZ, R5 ;  /* 0x000000ffff0d7224 */ /* 0x000fe400078e0005 */
[----:B------:R-:W-:Y:S02]  /*1a7a0*/  IMAD.MOV.U32 R12, RZ, RZ, 0x3 ;  /* 0x00000003ff0c7424 */ /* 0x000fe400078e00ff */
[----:B------:R-:W-:-:S07]  /*1a7b0*/  IMAD.MOV.U32 R3, RZ, RZ, R14 ;  /* 0x000000ffff037224 */ /* 0x000fce00078e000e */
[----:B------:R-:W-:Y:S05]  /*1a7c0*/  WARPSYNC.COLLECTIVE R15, `(.L_x_8488) ;  /* 0x000000000f087348 */ /* 0x000fea0003c00000 */
[----:B------:R0:W1:Y:S02]  /*1a7d0*/  SHFL.IDX P6, R14, R13, R12, R11 ;  /* 0x0000000c0d0e7389 */ /* 0x00006400000c000b */
[----:B01----:R-:W-:Y:S01]  /*1a7e0*/  ENDCOLLECTIVE ;  /* 0x000000000000791b */ /* 0x003fe20003800000 */
.L_x_8488:
        /* <DEDUP_REMOVED lines=10> */
.L_x_8489:
[----:B------:R-:W-:Y:S01]  /*1a890*/  @!PT LDS RZ, [RZ] ;  /* 0x00000000fffff984 */ /* 0x000fe20000000800 */
[----:B------:R-:W-:Y:S01]  /*1a8a0*/  @!PT LDS RZ, [RZ] ;  /* 0x00000000fffff984 */ /* 0x000fe20000000800 */
[----:B------:R-:W-:Y:S01]  /*1a8b0*/  @!PT LDS RZ, [RZ] ;  /* 0x00000000fffff984 */ /* 0x000fe20000000800 */
[----:B------:R0:W-:Y:S01]  /*1a8c0*/  @P0 LDGSTS.E.BYPASS.LTC128B.128 [R6+0x23400], desc[UR42][R2.64], !P2 ;  /* 0x2340000002060fae */ /* 0x0001e2000d101d6a */
[----:B------:R-:W-:Y:S01]  /*1a8d0*/  IMAD.MOV.U32 R0, RZ, RZ, R14 ;  /* 0x000000ffff007224 */ /* 0x000fe200078e000e */
[----:B------:R-:W-:Y:S06]  /*1a8e0*/  BRA `(.L_x_8490) ;  /* 0xffffffac00cc7947 */ /* 0x000fec000383ffff */
.L_x_8415:
        /* <DEDUP_REMOVED lines=10> */
.L_x_8491:
        /* <DEDUP_REMOVED lines=9> */
.L_x_8492:
[----:B------:R-:W-:Y:S02]  /*1aa20*/  IMAD.MOV.U32 R13, RZ, RZ, R2 ;  /* 0x000000ffff0d7224 */ /* 0x000fe400078e0002 */
[----:B------:R-:W-:Y:S02]  /*1aa30*/  IMAD.MOV.U32 R12, RZ, RZ, 0x1 ;  /* 0x00000001ff0c7424 */ /* 0x000fe400078e00ff */
[----:B------:R-:W-:-:S07]  /*1aa40*/  IMAD.MOV.U32 R5, RZ, RZ, R14 ;  /* 0x000000ffff057224 */ /* 0x000fce00078e000e */
[----:B------:R-:W-:Y:S05]  /*1aa50*/  WARPSYNC.COLLECTIVE R15, `(.L_x_8493) ;  /* 0x000000000f087348 */ /* 0x000fea0003c00000 */
[----:B------:R0:W1:Y:S02]  /*1aa60*/  SHFL.IDX P6, R14, R13, R12, R11 ;  /* 0x0000000c0d0e7389 */ /* 0x00006400000c000b */
[----:B01----:R-:W-:Y:S01]  /*1aa70*/  ENDCOLLECTIVE ;  /* 0x000000000000791b */ /* 0x003fe20003800000 */
.L_x_8493:
        /* <DEDUP_REMOVED lines=15> */
.L_x_8494:
        /* <DEDUP_REMOVED lines=8> */
.L_x_8495:
        /* <DEDUP_REMOVED lines=16> */
.L_x_8496:
[----:B------:R-:W-:Y:S01]  /*1acf0*/  @P2 LOP3.LUT R16, R16, 0x40, RZ, 0xfc, !PT ;  /* 0x0000004010102812 */ /* 0x000fe200078efcff */
[----:B------:R-:W-:Y:S02]  /*1ad00*/  IMAD.MOV.U32 R13, RZ, RZ, R2 ;  /* 0x000000ffff0d7224 */ /* 0x000fe400078e0002 */
[----:B------:R-:W-:Y:S02]  /*1ad10*/  IMAD.MOV.U32 R12, RZ, RZ, 0x3 ;  /* 0x00000003ff0c7424 */ /* 0x000fe400078e00ff */
[----:B------:R-:W-:-:S07]  /*1ad20*/  IMAD.MOV.U32 R5, RZ, RZ, R14 ;  /* 0x000000ffff057224 */ /* 0x000fce00078e000e */
[----:B------:R-:W-:Y:S05]  /*1ad30*/  WARPSYNC.COLLECTIVE R15, `(.L_x_8497) ;  /* 0x000000000f087348 */ /* 0x000fea0003c00000 */
[----:B------:R0:W1:Y:S02]  /*1ad40*/  SHFL.IDX P6, R14, R13, R12, R11 ;  /* 0x0000000c0d0e7389 */ /* 0x00006400000c000b */
[----:B01----:R-:W-:Y:S01]  /*1ad50*/  ENDCOLLECTIVE ;  /* 0x000000000000791b */ /* 0x003fe20003800000 */
.L_x_8497:
        /* <DEDUP_REMOVED lines=14> */
.L_x_8498:
[----:B------:R-:W-:Y:S01]  /*1ae40*/  IMAD.MOV.U32 R0, RZ, RZ, R14 ;  /* 0x000000ffff007224 */ /* 0x000fe200078e000e */
[----:B------:R-:W-:Y:S06]  /*1ae50*/  BRA `(.L_x_8499) ;  /* 0xffffffb000d07947 */ /* 0x000fec000383ffff */
.L_x_8419:
        /* <DEDUP_REMOVED lines=47> */
.L_x_8501:
[----:B------:R-:W-:Y:S05]  /*1b150*/  BSYNC B0 ;  /* 0x0000000000007941 */ /* 0x000fea0003800000 */
.L_x_8500:
        /* <DEDUP_REMOVED lines=11> */
.L_x_8502:
        /* <DEDUP_REMOVED lines=39> */
.L_x_8503:
[----:B------:R-:W-:Y:S02]  /*1b480*/  IMAD.MOV.U32 R13, RZ, RZ, R0 ;  /* 0x000000ffff0d7224 */ /* 0x000fe400078e0000 */
[----:B------:R-:W-:-:S07]  /*1b490*/  IMAD.MOV.U32 R7, RZ, RZ, R14 ;  /* 0x000000ffff077224 */ /* 0x000fce00078e000e */
[----:B------:R-:W-:Y:S05]  /*1b4a0*/  WARPSYNC.COLLECTIVE R15, `(.L_x_8504) ;  /* 0x000000000f087348 */ /* 0x000fea0003c00000 */
[----:B------:R0:W1:Y:S02]  /*1b4b0*/  SHFL.IDX P6, R14, R13, R12, R11 ;  /* 0x0000000c0d0e7389 */ /* 0x00006400000c000b */
[----:B01----:R-:W-:Y:S01]  /*1b4c0*/  ENDCOLLECTIVE ;  /* 0x000000000000791b */ /* 0x003fe20003800000 */
.L_x_8504:
        /* <DEDUP_REMOVED lines=33> */
.L_x_8505:
[----:B------:R-:W-:Y:S02]  /*1b6e0*/  IMAD.MOV.U32 R13, RZ, RZ, R0 ;  /* 0x000000ffff0d7224 */ /* 0x000fe400078e0000 */
[----:B------:R-:W-:-:S07]  /*1b6f0*/  IMAD.MOV.U32 R7, RZ, RZ, R14 ;  /* 0x000000ffff077224 */ /* 0x000fce00078e000e */
[----:B------:R-:W-:Y:S05]  /*1b700*/  WARPSYNC.COLLECTIVE R15, `(.L_x_8506) ;  /* 0x000000000f087348 */ /* 0x000fea0003c00000 */
[----:B------:R0:W1:Y:S02]  /*1b710*/  SHFL.IDX P6, R14, R13, R12, R11 ;  /* 0x0000000c0d0e7389 */ /* 0x00006400000c000b */
[----:B01----:R-:W-:Y:S01]  /*1b720*/  ENDCOLLECTIVE ;  /* 0x000000000000791b */ /* 0x003fe20003800000 */
.L_x_8506:
        /* <DEDUP_REMOVED lines=27> */
.L_x_8507:
[----:B------:R-:W-:Y:S02]  /*1b8e0*/  IMAD.MOV.U32 R13, RZ, RZ, R0 ;  /* 0x000000ffff0d7224 */ /* 0x000fe400078e0000 */
[----:B------:R-:W-:-:S07]  /*1b8f0*/  IMAD.MOV.U32 R6, RZ, RZ, R14 ;  /* 0x000000ffff067224 */ /* 0x000fce00078e000e */
[----:B------:R-:W-:Y:S05]  /*1b900*/  WARPSYNC.COLLECTIVE R15, `(.L_x_8508) ;  /* 0x000000000f087348 */ /* 0x000fea0003c00000 */
[----:B------:R0:W1:Y:S02]  /*1b910*/  SHFL.IDX P6, R14, R13, R12, R11 ;  /* 0x0000000c0d0e7389 */ /* 0x00006400000c000b */
[----:B01----:R-:W-:Y:S01]  /*1b920*/  ENDCOLLECTIVE ;  /* 0x000000000000791b */ /* 0x003fe20003800000 */
.L_x_8508:
[----:B------:R-:W-:Y:S01]  /*1b930*/  IMAD.MOV.U32 R0, RZ, RZ, R14 ;  /* 0x000000ffff007224 */ /* 0x000fe200078e000e */
[----:B------:R-:W-:Y:S06]  /*1b940*/  BRA `(.L_x_8509) ;  /* 0xffffffb400447947 */ /* 0x000fec000383ffff */
.L_x_8424:
[----:B0-----:R0:W1:Y:S02]  /*1b950*/  SYNCS.PHASECHK.TRANS64.TRYWAIT P0, [R17+URZ+0x38820], R0 ;  /* 0x03882000110075a7 */ /* 0x001064000800017f */
[----:B-1----:R-:W-:Y:S05]  /*1b960*/  @!P0 NANOSLEEP.SYNCS 0x989680 ;  /* 0x009896800000895d */ /* 0x002fea0003900000 */
[----:B------:R-:W1:Y:S02]  /*1b970*/  @!P0 SYNCS.PHASECHK.TRANS64 P0, [R17+URZ+0x38820], R0 ;  /* 0x03882000110085a7 */ /* 0x000e64000800007f */
[----:B-1----:R-:W-:Y:S05]  /*1b980*/  @!P0 BRA `(.L_x_8424) ;  /* 0xfffffffc00f08947 */ /* 0x002fea000383ffff */
[----:B------:R-:W-:Y:S05]  /*1b990*/  BRA `(.L_x_8510) ;  /* 0xffffffb400e07947 */ /* 0x000fea000383ffff */
.L_x_8427:
[----:B0-----:R0:W1:Y:S02]  /*1b9a0*/  SYNCS.PHASECHK.TRANS64.TRYWAIT P0, [R22+URZ+0x38860], R0 ;  /* 0x03886000160075a7 */ /* 0x001064000800017f */
[----:B-1----:R-:W-:Y:S05]  /*1b9b0*/  @!P0 NANOSLEEP.SYNCS 0x989680 ;  /* 0x009896800000895d */ /* 0x002fea0003900000 */
[----:B------:R-:W1:Y:S02]  /*1b9c0*/  @!P0 SYNCS.PHASECHK.TRANS64 P0, [R22+URZ+0x38860], R0 ;  /* 0x03886000160085a7 */ /* 0x000e64000800007f */
[----:B-1----:R-:W-:Y:S05]  /*1b9d0*/  @!P0 BRA `(.L_x_8427) ;  /* 0xfffffffc00f08947 */ /* 0x002fea000383ffff */
[----:B------:R-:W-:Y:S05]  /*1b9e0*/  BRA `(.L_x_8511) ;  /* 0xffffffb400f07947 */ /* 0x000fea000383ffff */
.L_x_8428:
        /* <DEDUP_REMOVED lines=8> */
.L_x_8513:
[----:B------:R-:W-:Y:S05]  /*1ba70*/  BSYNC B0 ;  /* 0x0000000000007941 */ /* 0x000fea0003800000 */
.L_x_8512:
        /* <DEDUP_REMOVED lines=15> */
.L_x_8514:
        /* <DEDUP_REMOVED lines=39> */
.L_x_8515:
[----:B------:R-:W-:Y:S02]  /*1bde0*/  IMAD.MOV.U32 R13, RZ, RZ, R4 ;  /* 0x000000ffff0d7224 */ /* 0x000fe400078e0004 */
[----:B------:R-:W-:-:S07]  /*1bdf0*/  IMAD.MOV.U32 R3, RZ, RZ, R14 ;  /* 0x000000ffff037224 */ /* 0x000fce00078e000e */
[----:B------:R-:W-:Y:S05]  /*1be00*/  WARPSYNC.COLLECTIVE R15, `(.L_x_8516) ;  /* 0x000000000f087348 */ /* 0x000fea0003c00000 */
[----:B------:R0:W1:Y:S02]  /*1be10*/  SHFL.IDX P6, R14, R13, R12, R11 ;  /* 0x0000000c0d0e7389 */ /* 0x00006400000c000b */
[----:B01----:R-:W-:Y:S01]  /*1be20*/  ENDCOLLECTIVE ;  /* 0x000000000000791b */ /* 0x003fe20003800000 */
.L_x_8516:
        /* <DEDUP_REMOVED lines=29> */
.L_x_8517:
[----:B------:R-:W-:Y:S02]  /*1c000*/  IMAD.MOV.U32 R13, RZ, RZ, R4 ;  /* 0x000000ffff0d7224 */ /* 0x000fe400078e0004 */
[----:B------:R-:W-:-:S07]  /*1c010*/  IMAD.MOV.U32 R7, RZ, RZ, R14 ;  /* 0x000000ffff077224 */ /* 0x000fce00078e000e */
[----:B------:R-:W-:Y:S05]  /*1c020*/  WARPSYNC.COLLECTIVE R15, `(.L_x_8518) ;  /* 0x000000000f087348 */ /* 0x000fea0003c00000 */
[----:B------:R0:W1:Y:S02]  /*1c030*/  SHFL.IDX P6, R14, R13, R12, R11 ;  /* 0x0000000c0d0e7389 */ /* 0x00006400000c000b */
[----:B01----:R-:W-:Y:S01]  /*1c040*/  ENDCOLLECTIVE ;  /* 0x000000000000791b */ /* 0x003fe20003800000 */
.L_x_8518:
        /* <DEDUP_REMOVED lines=29> */
.L_x_8519:
[----:B------:R-:W-:Y:S02]  /*1c220*/  IMAD.MOV.U32 R13, RZ, RZ, R4 ;  /* 0x000000ffff0d7224 */ /* 0x000fe400078e0004 */
[----:B------:R-:W-:-:S07]  /*1c230*/  IMAD.MOV.U32 R6, RZ, RZ, R14 ;  /* 0x000000ffff067224 */ /* 0x000fce00078e000e */
[----:B------:R-:W-:Y:S05]  /*1c240*/  WARPSYNC.COLLECTIVE R15, `(.L_x_8520) ;  /* 0x000000000f087348 */ /* 0x000fea0003c00000 */
[----:B------:R0:W1:Y:S02]  /*1c250*/  SHFL.IDX P6, R14, R13, R12, R11 ;  /* 0x0000000c0d0e7389 */ /* 0x00006400000c000b */
[----:B01----:R-:W-:Y:S01]  /*1c260*/  ENDCOLLECTIVE ;  /* 0x000000000000791b */ /* 0x003fe20003800000 */
.L_x_8520:
[----:B------:R-:W-:Y:S01]  /*1c270*/  IMAD.MOV.U32 R2, RZ, RZ, R14 ;  /* 0x000000ffff027224 */ /* 0x000fe200078e000e */
[----:B------:R-:W-:Y:S06]  /*1c280*/  BRA `(.L_x_8521) ;  /* 0xffffffb4007c7947 */ /* 0x000fec000383ffff */
.L_x_8435:
[----:B0-----:R0:W1:Y:S02]  /*1c290*/  SYNCS.PHASECHK.TRANS64.TRYWAIT P0, [R6+URZ+0x38840], R20 ;  /* 0x03884014060075a7 */ /* 0x001064000800017f */
[----:B-1----:R-:W-:Y:S05]  /*1c2a0*/  @!P0 NANOSLEEP.SYNCS 0x989680 ;  /* 0x009896800000895d */ /* 0x002fea0003900000 */
[----:B------:R-:W1:Y:S02]  /*1c2b0*/  @!P0 SYNCS.PHASECHK.TRANS64 P0, [R6+URZ+0x38840], R20 ;  /* 0x03884014060085a7 */ /* 0x000e64000800007f */
[----:B-1----:R-:W-:Y:S05]  /*1c2c0*/  @!P0 BRA `(.L_x_8435) ;  /* 0xfffffffc00f08947 */ /* 0x002fea000383ffff */
[----:B------:R-:W-:Y:S05]  /*1c2d0*/  BRA `(.L_x_8522) ;  /* 0xffffffbc00107947 */ /* 0x000fea000383ffff */
.L_x_8436:
        /* <DEDUP_REMOVED lines=8> */
.L_x_8524:
[----:B------:R-:W-:Y:S05]  /*1c360*/  BSYNC B1 ;  /* 0x0000000000017941 */ /* 0x000fea0003800000 */
.L_x_8523:
        /* <DEDUP_REMOVED lines=9> */
.L_x_8525:
[----:B------:R-:W-:Y:S02]  /*1c400*/  IMAD.MOV.U32 R13, RZ, RZ, R25 ;  /* 0x000000ffff0d7224 */ /* 0x000fe400078e0019 */
[----:B------:R-:W-:Y:S02]  /*1c410*/  IMAD.MOV.U32 R12, RZ, RZ, 0x1 ;  /* 0x00000001ff0c7424 */ /* 0x000fe400078e00ff */
[----:B------:R-:W-:-:S07]  /*1c420*/  IMAD.MOV.U32 R2, RZ, RZ, R14 ;  /* 0x000000ffff027224 */ /* 0x000fce00078e000e */
[----:B------:R-:W-:Y:S05]  /*1c430*/  WARPSYNC.COLLECTIVE R15, `(.L_x_8526) ;  /* 0x000000000f087348 */ /* 0x000fea0003c00000 */
[----:B------:R0:W1:Y:S02]  /*1c440*/  SHFL.IDX P6, R14, R13, R12, R11 ;  /* 0x0000000c0d0e7389 */ /* 0x00006400000c000b */
[----:B01----:R-:W-:Y:S01]  /*1c450*/  ENDCOLLECTIVE ;  /* 0x000000000000791b */ /* 0x003fe20003800000 */
.L_x_8526:
        /* <DEDUP_REMOVED lines=11> */
.L_x_8527:
[----:B------:R-:W-:Y:S02]  /*1c510*/  IMAD.MOV.U32 R13, RZ, RZ, R25 ;  /* 0x000000ffff0d7224 */ /* 0x000fe400078e0019 */
[----:B------:R-:W-:Y:S02]  /*1c520*/  IMAD.MOV.U32 R12, RZ, RZ, 0x2 ;  /* 0x00000002ff0c7424 */ /* 0x000fe400078e00ff */
[----:B------:R-:W-:-:S07]  /*1c530*/  IMAD.MOV.U32 R2, RZ, RZ, R14 ;  /* 0x000000ffff027224 */ /* 0x000fce00078e000e */
[----:B------:R-:W-:Y:S05]  /*1c540*/  WARPSYNC.COLLECTIVE R15, `(.L_x_8528) ;  /* 0x000000000f087348 */ /* 0x000fea0003c00000 */
[----:B------:R0:W1:Y:S02]  /*1c550*/  SHFL.IDX P6, R14, R13, R12, R11 ;  /* 0x0000000c0d0e7389 */ /* 0x00006400000c000b */
[----:B01----:R-:W-:Y:S01]  /*1c560*/  ENDCOLLECTIVE ;  /* 0x000000000000791b */ /* 0x003fe20003800000 */
.L_x_8528:
        /* <DEDUP_REMOVED lines=11> */
.L_x_8529:
[----:B------:R-:W-:Y:S02]  /*1c620*/  IMAD.MOV.U32 R13, RZ, RZ, R25 ;  /* 0x000000ffff0d7224 */ /* 0x000fe400078e0019 */
[----:B------:R-:W-:Y:S02]  /*1c630*/  IMAD.MOV.U32 R12, RZ, RZ, 0x3 ;  /* 0x00000003ff0c7424 */ /* 0x000fe400078e00ff */
[----:B------:R-:W-:-:S07]  /*1c640*/  IMAD.MOV.U32 R2, RZ, RZ, R14 ;  /* 0x000000ffff027224 */ /* 0x000fce00078e000e */
[----:B------:R-:W-:Y:S05]  /*1c650*/  WARPSYNC.COLLECTIVE R15, `(.L_x_8530) ;  /* 0x000000000f087348 */ /* 0x000fea0003c00000 */
[----:B------:R0:W1:Y:S02]  /*1c660*/  SHFL.IDX P6, R14, R13, R12, R11 ;  /* 0x0000000c0d0e7389 */ /* 0x00006400000c000b */
[----:B01----:R-:W-:Y:S01]  /*1c670*/  ENDCOLLECTIVE ;  /* 0x000000000000791b */ /* 0x003fe20003800000 */
.L_x_8530:
        /* <DEDUP_REMOVED lines=11> */
.L_x_8531:
[----:B------:R-:W-:Y:S01]  /*1c730*/  IMAD.MOV.U32 R2, RZ, RZ, R14 ;  /* 0x000000ffff027224 */ /* 0x000fe200078e000e */
[----:B------:R-:W-:Y:S06]  /*1c740*/  BRA `(.L_x_8532) ;  /* 0xffffffb800987947 */ /* 0x000fec000383ffff */
.L_x_8441:
[----:B---3--:R3:W4:Y:S02]  /*1c750*/  SYNCS.PHASECHK.TRANS64.TRYWAIT P0, [R6+URZ+0x38860], R20 ;  /* 0x03886014060075a7 */ /* 0x008724000800017f */
[----:B----4-:R-:W-:Y:S05]  /*1c760*/  @!P0 NANOSLEEP.SYNCS 0x989680 ;  /* 0x009896800000895d */ /* 0x010fea0003900000 */
[----:B------:R-:W4:Y:S02]  /*1c770*/  @!P0 SYNCS.PHASECHK.TRANS64 P0, [R6+URZ+0x38860], R20 ;  /* 0x03886014060085a7 */ /* 0x000f24000800007f */
[----:B----4-:R-:W-:Y:S05]  /*1c780*/  @!P0 BRA `(.L_x_8441) ;  /* 0xfffffffc00f08947 */ /* 0x010fea000383ffff */
[----:B------:R-:W-:Y:S05]  /*1c790*/  BRA `(.L_x_8533) ;  /* 0xffffffb800e87947 */ /* 0x000fea000383ffff */
.L_x_8442:
        /* <DEDUP_REMOVED lines=8> */
.L_x_8535:
[----:B------:R-:W-:Y:S05]  /*1c820*/  BSYNC B1 ;  /* 0x0000000000017941 */ /* 0x000fea0003800000 */
.L_x_8534:
        /* <DEDUP_REMOVED lines=13> */
.L_x_8536:
        /* <DEDUP_REMOVED lines=17> */
.L_x_8537:
        /* <DEDUP_REMOVED lines=16> */
.L_x_8538:
        /* <DEDUP_REMOVED lines=19> */
.L_x_8539:
        /* <DEDUP_REMOVED lines=14> */
.L_x_8540:
        /* <DEDUP_REMOVED lines=16> */
.L_x_8541:
        /* <DEDUP_REMOVED lines=14> */
.L_x_8542:
[----:B------:R-:W-:Y:S05]  /*1cf00*/  BRA `(.L_x_8543) ;  /* 0xffffffb8004c7947 */ /* 0x000fea000383ffff */
.L_x_8450:
        /* <DEDUP_REMOVED lines=8> */
.L_x_8545:
[----:B------:R-:W-:Y:S05]  /*1cf90*/  BSYNC B0 ;  /* 0x0000000000007941 */ /* 0x000fea0003800000 */
.L_x_8544:
        /* <DEDUP_REMOVED lines=9> */
.L_x_8546:
        /* <DEDUP_REMOVED lines=23> */
.L_x_8547:
[----:B------:R-:W-:Y:S01]  /*1d1a0*/  IMAD.MOV.U32 R12, RZ, RZ, 0x2 ;  /* 0x00000002ff0c7424 */ /* 0x000fe200078e00ff */
[----:B------:R-:W-:-:S05]  /*1d1b0*/  SEL R4, R14, RZ, P1 ;  /* 0x000000ff0e047207 */ /* 0x000fca0000800000 */
[----:B------:R-:W-:-:S04]  /*1d1c0*/  IMAD.IADD R4, R13, 0x1, R4 ;  /* 0x000000010d047824 */ /* 0x000fc800078e0204 */
[----:B------:R-:W-:-:S07]  /*1d1d0*/  IMAD.MOV.U32 R13, RZ, RZ, R4 ;  /* 0x000000ffff0d7224 */ /* 0x000fce00078e0004 */
[----:B------:R-:W-:Y:S05]  /*1d1e0*/  WARPSYNC.COLLECTIVE R15, `(.L_x_8548) ;  /* 0x000000000f087348 */ /* 0x000fea0003c00000 */
[----:B------:R0:W1:Y:S02]  /*1d1f0*/  SHFL.UP P6, R14, R13, R12, R11 ;  /* 0x0400000c0d0e7389 */ /* 0x00006400000c000b */
[----:B01----:R-:W-:Y:S01]  /*1d200*/  ENDCOLLECTIVE ;  /* 0x000000000000791b */ /* 0x003fe20003800000 */
.L_x_8548:
[----:B------:R-:W-:Y:S01]  /*1d210*/  IMAD.MOV.U32 R12, RZ, RZ, 0x4 ;  /* 0x00000004ff0c7424 */ /* 0x000fe200078e00ff */
[----:B------:R-:W-:-:S05]  /*1d220*/  SEL R3, R14, RZ, P2 ;  /* 0x000000ff0e037207 */ /* 0x000fca0001000000 */
[----:B------:R-:W-:-:S04]  /*1d230*/  IMAD.IADD R2, R4, 0x1, R3 ;  /* 0x0000000104027824 */ /* 0x000fc800078e0203 */
[----:B------:R-:W-:-:S07]  /*1d240*/  IMAD.MOV.U32 R13, RZ, RZ, R2 ;  /* 0x000000ffff0d7224 */ /* 0x000fce00078e0002 */
[----:B------:R-:W-:Y:S05]  /*1d250*/  WARPSYNC.COLLECTIVE R15, `(.L_x_8549) ;  /* 0x000000000f087348 */ /* 0x000fea0003c00000 */
[----:B------:R0:W1:Y:S02]  /*1d260*/  SHFL.UP P6, R14, R13, R12, R11 ;  /* 0x0400000c0d0e7389 */ /* 0x00006400000c000b */
[----:B01----:R-:W-:Y:S01]  /*1d270*/  ENDCOLLECTIVE ;  /* 0x000000000000791b */ /* 0x003fe20003800000 */
.L_x_8549:
[----:B------:R-:W-:Y:S01]  /*1d280*/  IMAD.MOV.U32 R12, RZ, RZ, 0x8 ;  /* 0x00000008ff0c7424 */ /* 0x000fe200078e00ff */
[----:B------:R-:W-:-:S05]  /*1d290*/  SEL R3, R14, RZ, P3 ;  /* 0x000000ff0e037207 */ /* 0x000fca0001800000 */
[----:B------:R-:W-:-:S04]  /*1d2a0*/  IMAD.IADD R3, R2, 0x1, R3 ;  /* 0x0000000102037824 */ /* 0x000fc800078e0203 */
[----:B------:R-:W-:-:S07]  /*1d2b0*/  IMAD.MOV.U32 R13, RZ, RZ, R3 ;  /* 0x000000ffff0d7224 */ /* 0x000fce00078e0003 */
[----:B------:R-:W-:Y:S05]  /*1d2c0*/  WARPSYNC.COLLECTIVE R15, `(.L_x_8550) ;  /* 0x000000000f087348 */ /* 0x000fea0003c00000 */
[----:B------:R0:W1:Y:S02]  /*1d2d0*/  SHFL.UP P6, R14, R13, R12, R11 ;  /* 0x0400000c0d0e7389 */ /* 0x00006400000c000b */
[----:B01----:R-:W-:Y:S01]  /*1d2e0*/  ENDCOLLECTIVE ;  /* 0x000000000000791b */ /* 0x003fe20003800000 */
.L_x_8550:
[----:B------:R-:W-:Y:S01]  /*1d2f0*/  IMAD.MOV.U32 R12, RZ, RZ, 0x10 ;  /* 0x00000010ff0c7424 */ /* 0x000fe200078e00ff */
[----:B------:R-:W-:-:S05]  /*1d300*/  SEL R4, R14, RZ, P4 ;  /* 0x000000ff0e047207 */ /* 0x000fca0002000000 */
[----:B------:R-:W-:-:S04]  /*1d310*/  IMAD.IADD R4, R3, 0x1, R4 ;  /* 0x0000000103047824 */ /* 0x000fc800078e0204 */
[----:B------:R-:W-:-:S07]  /*1d320*/  IMAD.MOV.U32 R13, RZ, RZ, R4 ;  /* 0x000000ffff0d7224 */ /* 0x000fce00078e0004 */
[----:B------:R-:W-:Y:S05]  /*1d330*/  WARPSYNC.COLLECTIVE R15, `(.L_x_8551) ;  /* 0x000000000f087348 */ /* 0x000fea0003c00000 */
[----:B------:R0:W1:Y:S02]  /*1d340*/  SHFL.UP P6, R14, R13, R12, R11 ;  /* 0x0400000c0d0e7389 */ /* 0x00006400000c000b */
[----:B01----:R-:W-:Y:S01]  /*1d350*/  ENDCOLLECTIVE ;  /* 0x000000000000791b */ /* 0x003fe20003800000 */
.L_x_8551:
        /* <DEDUP_REMOVED lines=8> */
.L_x_8552:
[----:B------:R-:W-:Y:S05]  /*1d3e0*/  BRA `(.L_x_8553) ;  /* 0xffffffb800e87947 */ /* 0x000fea000383ffff */
.L_x_8453:
[----:B------:R-:W-:Y:S01]  /*1d3f0*/  BSSY B0, `(.L_x_8554) ;  /* 0x0000007000007945 */ /* 0x000fe20003800000 */
[----:B------:R-:W-:Y:S02]  /*1d400*/  IMAD.MOV.U32 R12, RZ, RZ, 0x1 ;  /* 0x00000001ff0c7424 */ /* 0x000fe400078e00ff */
[----:B------:R-:W-:Y:S02]  /*1d410*/  IMAD.MOV.U32 R11, RZ, RZ, RZ ;  /* 0x000000ffff0b7224 */ /* 0x000fe400078e00ff */
[----:B------:R-:W-:-:S07]  /*1d420*/  IMAD.MOV.U32 R15, RZ, RZ, -0x1 ;  /* 0xffffffffff0f7424 */ /* 0x000fce00078e00ff */
[----:B------:R-:W-:Y:S05]  /*1d430*/  WARPSYNC.COLLECTIVE R15, `(.L_x_8555) ;  /* 0x000000000f087348 */ /* 0x000fea0003c00000 */
[----:B------:R0:W1:Y:S02]  /*1d440*/  SHFL.UP P6, R14, R13, R12, R11 ;  /* 0x0400000c0d0e7389 */ /* 0x00006400000c000b */
[----:B01----:R-:W-:Y:S01]  /*1d450*/  ENDCOLLECTIVE ;  /* 0x000000000000791b */ /* 0x003fe20003800000 */
.L_x_8555:
[----:B------:R-:W-:Y:S05]  /*1d460*/  BSYNC B0 ;  /* 0x0000000000007941 */ /* 0x000fea0003800000 */
.L_x_8554:
        /* <DEDUP_REMOVED lines=8> */
.L_x_8556:
[----:B------:R-:W-:Y:S01]  /*1d4f0*/  IMAD.MOV.U32 R12, RZ, RZ, 0x4 ;  /* 0x00000004ff0c7424 */ /* 0x000fe200078e00ff */
[----:B------:R-:W-:-:S05]  /*1d500*/  SEL R2, R14, RZ, P2 ;  /* 0x000000ff0e027207 */ /* 0x000fca0001000000 */
[----:B------:R-:W-:-:S04]  /*1d510*/  IMAD.IADD R2, R13, 0x1, R2 ;  /* 0x000000010d027824 */ /* 0x000fc800078e0202 */
[----:B------:R-:W-:-:S07]  /*1d520*/  IMAD.MOV.U32 R13, RZ, RZ, R2 ;  /* 0x000000ffff0d7224 */ /* 0x000fce00078e0002 */
[----:B------:R-:W-:Y:S05]  /*1d530*/  WARPSYNC.COLLECTIVE R15, `(.L_x_8557) ;  /* 0x000000000f087348 */ /* 0x000fea0003c00000 */
[----:B------:R0:W1:Y:S02]  /*1d540*/  SHFL.UP P6, R14, R13, R12, R11 ;  /* 0x0400000c0d0e7389 */ /* 0x00006400000c000b */
[----:B01----:R-:W-:Y:S01]  /*1d550*/  ENDCOLLECTIVE ;  /* 0x000000000000791b */ /* 0x003fe20003800000 */
.L_x_8557:
[----:B------:R-:W-:Y:S01]  /*1d560*/  IMAD.MOV.U32 R12, RZ, RZ, 0x8 ;  /* 0x00000008ff0c7424 */ /* 0x000fe200078e00ff */
[----:B------:R-:W-:-:S05]  /*1d570*/  SEL R3, R14, RZ, P3 ;  /* 0x000000ff0e037207 */ /* 0x000fca0001800000 */
[----:B------:R-:W-:-:S04]  /*1d580*/  IMAD.IADD R3, R2, 0x1, R3 ;  /* 0x0000000102037824 */ /* 0x000fc800078e0203 */
[----:B------:R-:W-:-:S07]  /*1d590*/  IMAD.MOV.U32 R13, RZ, RZ, R3 ;  /* 0x000000ffff0d7224 */ /* 0x000fce00078e0003 */
[----:B------:R-:W-:Y:S05]  /*1d5a0*/  WARPSYNC.COLLECTIVE R15, `(.L_x_8558) ;  /* 0x000000000f087348 */ /* 0x000fea0003c00000 */
[----:B------:R0:W1:Y:S02]  /*1d5b0*/  SHFL.UP P6, R14, R13, R12, R11 ;  /* 0x0400000c0d0e7389 */ /* 0x00006400000c000b */
[----:B01----:R-:W-:Y:S01]  /*1d5c0*/  ENDCOLLECTIVE ;  /* 0x000000000000791b */ /* 0x003fe20003800000 */
.L_x_8558:
[----:B------:R-:W-:Y:S01]  /*1d5d0*/  IMAD.MOV.U32 R12, RZ, RZ, 0x10 ;  /* 0x00000010ff0c7424 */ /* 0x000fe200078e00ff */
[----:B------:R-:W-:-:S05]  /*1d5e0*/  SEL R4, R14, RZ, P4 ;  /* 0x000000ff0e047207 */ /* 0x000fca0002000000 */
[----:B------:R-:W-:-:S04]  /*1d5f0*/  IMAD.IADD R4, R3, 0x1, R4 ;  /* 0x0000000103047824 */ /* 0x000fc800078e0204 */
[----:B------:R-:W-:-:S07]  /*1d600*/  IMAD.MOV.U32 R13, RZ, RZ, R4 ;  /* 0x000000ffff0d7224 */ /* 0x000fce00078e0004 */
[----:B------:R-:W-:Y:S05]  /*1d610*/  WARPSYNC.COLLECTIVE R15, `(.L_x_8559) ;  /* 0x000000000f087348 */ /* 0x000fea0003c00000 */
[----:B------:R0:W1:Y:S02]  /*1d620*/  SHFL.UP P6, R14, R13, R12, R11 ;  /* 0x0400000c0d0e7389 */ /* 0x00006400000c000b */
[----:B01----:R-:W-:Y:S01]  /*1d630*/  ENDCOLLECTIVE ;  /* 0x000000000000791b */ /* 0x003fe20003800000 */
.L_x_8559:
        /* <DEDUP_REMOVED lines=8> */
.L_x_8560:
[----:B------:R-:W-:Y:S05]  /*1d6c0*/  BRA `(.L_x_8561) ;  /* 0xffffffb800d47947 */ /* 0x000fea000383ffff */
.L_x_8455:
[----:B------:R-:W-:Y:S01]  /*1d6d0*/  BSSY B0, `(.L_x_8562) ;  /* 0x0000006000007945 */ /* 0x000fe20003800000 */
[----:B------:R-:W-:Y:S01]  /*1d6e0*/  PLOP3.LUT P6, PT, P6, PT, PT, 0x8, 0x0 ;  /* 0x000000000000781c */ /* 0x000fe200037ce170 */
[----:B------:R-:W-:-:S12]  /*1d6f0*/  IMAD.MOV.U32 R15, RZ, RZ, -0x1 ;  /* 0xffffffffff0f7424 */ /* 0x000fd800078e00ff */
[----:B0-----:R-:W-:Y:S05]  /*1d700*/  WARPSYNC.COLLECTIVE R15, `(.L_x_8563) ;  /* 0x000000000f087348 */ /* 0x001fea0003c00000 */
[----:B------:R-:W-:Y:S01]  /*1d710*/  VOTE.ANY R14, PT, P6 ;  /* 0x00000000000e7806 */ /* 0x000fe200030e0100 */
[----:B0-----:R-:W-:Y:S06]  /*1d720*/  ENDCOLLECTIVE ;  /* 0x000000000000791b */ /* 0x001fec0003800000 */
.L_x_8563:
[----:B------:R-:W-:Y:S05]  /*1d730*/  BSYNC B0 ;  /* 0x0000000000007941 */ /* 0x000fea0003800000 */
.L_x_8562:
        /* <DEDUP_REMOVED lines=8> */
.L_x_8564:
[----:B------:R-:W-:Y:S02]  /*1d7c0*/  IMAD.IADD R27, R12, 0x1, R27 ;  /* 0x000000010c1b7824 */ /* 0x000fe400078e021b */
[----:B------:R-:W-:Y:S02]  /*1d7d0*/  IMAD.MOV.U32 R13, RZ, RZ, R8 ;  /* 0x000000ffff0d7224 */ /* 0x000fe400078e0008 */
[----:B------:R-:W-:-:S07]  /*1d7e0*/  IMAD.MOV.U32 R25, RZ, RZ, R14 ;  /* 0x000000ffff197224 */ /* 0x000fce00078e000e */
[----:B------:R-:W-:Y:S05]  /*1d7f0*/  WARPSYNC.COLLECTIVE R15, `(.L_x_8565) ;  /* 0x000000000f087348 */ /* 0x000fea0003c00000 */
[----:B------:R0:W1:Y:S02]  /*1d800*/  SHFL.IDX P6, R14, R13, R12, R11 ;  /* 0x0000000c0d0e7389 */ /* 0x00006400000c000b */
[----:B01----:R-:W-:Y:S01]  /*1d810*/  ENDCOLLECTIVE ;  /* 0x000000000000791b */ /* 0x003fe20003800000 */
.L_x_8565:
[----:B------:R-:W-:Y:S01]  /*1d820*/  IMAD.MOV.U32 R8, RZ, RZ, R14 ;  /* 0x000000ffff087224 */ /* 0x000fe200078e000e */
[----:B------:R-:W-:Y:S06]  /*1d830*/  BRA `(.L_x_8566) ;  /* 0xffffffb800b87947 */ /* 0x000fec000383ffff */
.L_x_8457:
[----:B------:R-:W-:Y:S01]  /*1d840*/  BSSY B0, `(.L_x_8567) ;  /* 0x0000007000007945 */ /* 0x000fe20003800000 */
[----:B------:R-:W-:Y:S02]  /*1d850*/  IMAD.MOV.U32 R13, RZ, RZ, R3 ;  /* 0x000000ffff0d7224 */ /* 0x000fe400078e0003 */
[----:B------:R-:W-:Y:S02]  /*1d860*/  IMAD.MOV.U32 R11, RZ, RZ, 0x1f ;  /* 0x0000001fff0b7424 */ /* 0x000fe400078e00ff */
[----:B------:R-:W-:-:S07]  /*1d870*/  IMAD.MOV.U32 R15, RZ, RZ, -0x1 ;  /* 0xffffffffff0f7424 */ /* 0x000fce00078e00ff */
[----:B0-23--:R-:W-:Y:S05]  /*1d880*/  WARPSYNC.COLLECTIVE R15, `(.L_x_8568) ;  /* 0x000000000f087348 */ /* 0x00dfea0003c00000 */
[----:B------:R1:W4:Y:S02]  /*1d890*/  SHFL.IDX P6, R14, R13, R12, R11 ;  /* 0x0000000c0d0e7389 */ /* 0x00032400000c000b */
[----:B01234-:R-:W-:Y:S01]  /*1d8a0*/  ENDCOLLECTIVE ;  /* 0x000000000000791b */ /* 0x01ffe20003800000 */
.L_x_8568:
[----:B------:R-:W-:Y:S05]  /*1d8b0*/  BSYNC B0 ;  /* 0x0000000000007941 */ /* 0x000fea0003800000 */
.L_x_8567:
[----:B------:R-:W-:Y:S01]  /*1d8c0*/  IMAD.MOV.U32 R24, RZ, RZ, R14 ;  /* 0x000000ffff187224 */ /* 0x000fe200078e000e */
[----:B------:R-:W-:Y:S06]  /*1d8d0*/  BRA `(.L_x_8456) ;  /* 0xffffffb800a87947 */ /* 0x000fec000383ffff */
.L_x_8463:
[----:B0-----:R0:W1:Y:S02]  /*1d8e0*/  SYNCS.PHASECHK.TRANS64.TRYWAIT P0, [R5+URZ+0x38820], R0 ;  /* 0x03882000050075a7 */ /* 0x001064000800017f */
[----:B-1----:R-:W-:Y:S05]  /*1d8f0*/  @!P0 NANOSLEEP.SYNCS 0x989680 ;  /* 0x009896800000895d */ /* 0x002fea0003900000 */
[----:B------:R-:W1:Y:S02]  /*1d900*/  @!P0 SYNCS.PHASECHK.TRANS64 P0, [R5+URZ+0x38820], R0 ;  /* 0x03882000050085a7 */ /* 0x000e64000800007f */
[----:B-1----:R-:W-:Y:S05]  /*1d910*/  @!P0 BRA `(.L_x_8463) ;  /* 0xfffffffc00f08947 */ /* 0x002fea000383ffff */
[----:B------:R-:W-:Y:S05]  /*1d920*/  BRA `(.L_x_8569) ;  /* 0xffffffc400007947 */ /* 0x000fea000383ffff */
.L_x_8464:
        /* <DEDUP_REMOVED lines=11> */
.L_x_8571:
[----:B------:R-:W-:Y:S05]  /*1d9e0*/  BSYNC B0 ;  /* 0x0000000000007941 */ /* 0x000fea0003800000 */
.L_x_8570:
[----:B------:R-:W-:Y:S05]  /*1d9f0*/  BRA `(.L_x_8572) ;  /* 0xffffffc000e87947 */ /* 0x000fea000383ffff */
.L_x_8467:
[----:B------:R-:W-:Y:S01]  /*1da00*/  BSSY B1, `(.L_x_8573) ;  /* 0x0000006000017945 */ /* 0x000fe20003800000 */
[----:B------:R-:W-:-:S07]  /*1da10*/  IMAD.MOV.U32 R15, RZ, RZ, -0x1 ;  /* 0xffffffffff0f7424 */ /* 0x000fce00078e00ff */
[----:B0-234-:R-:W-:Y:S05]  /*1da20*/  WARPSYNC.COLLECTIVE R15, `(.L_x_8574) ;  /* 0x000000000f0c7348 */ /* 0x01dfea0003c00000 */
[----:B------:R-:W-:Y:S02]  /*1da30*/  ELECT P6, UR62, PT ;  /* 0x00000000003e782f */ /* 0x000fe400038c0000 */
[----:B------:R-:W-:Y:S01]  /*1da40*/  MOV R14, UR62 ;  /* 0x0000003e000e7c02 */ /* 0x000fe20008000f00 */
[----:B0-234-:R-:W-:Y:S10]  /*1da50*/  ENDCOLLECTIVE ;  /* 0x000000000000791b */ /* 0x01dff40003800000 */
.L_x_8574:
[----:B------:R-:W-:Y:S05]  /*1da60*/  BSYNC B1 ;  /* 0x0000000000017941 */ /* 0x000fea0003800000 */
.L_x_8573:
[----:B------:R-:W-:Y:S05]  /*1da70*/  BRA `(.L_x_8575) ;  /* 0xffffffc000e07947 */ /* 0x000fea000383ffff */
.L_x_8469:
[----:B0-----:R0:W1:Y:S02]  /*1da80*/  SYNCS.PHASECHK.TRANS64.TRYWAIT P1, [R3+URZ+0x38840], R2 ;  /* 0x03884002030075a7 */ /* 0x001064000802017f */
[----:B-1----:R-:W-:Y:S05]  /*1da90*/  @!P1 NANOSLEEP.SYNCS 0x989680 ;  /* 0x009896800000995d */ /* 0x002fea0003900000 */
[----:B------:R-:W1:Y:S02]  /*1daa0*/  @!P1 SYNCS.PHASECHK.TRANS64 P1, [R3+URZ+0x38840], R2 ;  /* 0x03884002030095a7 */ /* 0x000e64000802007f */
[----:B-1----:R-:W-:Y:S05]  /*1dab0*/  @!P1 BRA `(.L_x_8469) ;  /* 0xfffffffc00f09947 */ /* 0x002fea000383ffff */
[----:B------:R-:W-:Y:S05]  /*1dac0*/  BRA `(.L_x_8576) ;  /* 0xffffffc400007947 */ /* 0x000fea000383ffff */
.L_x_8471:
[----:B-1----:R1:W0:Y:S02]  /*1dad0*/  SYNCS.PHASECHK.TRANS64.TRYWAIT P1, [R5+URZ+0x38840], R0 ;  /* 0x03884000050075a7 */ /* 0x002224000802017f */
[----:B0-----:R-:W-:Y:S05]  /*1dae0*/  @!P1 NANOSLEEP.SYNCS 0x989680 ;  /* 0x009896800000995d */ /* 0x001fea0003900000 */
[----:B------:R-:W0:Y:S02]  /*1daf0*/  @!P1 SYNCS.PHASECHK.TRANS64 P1, [R5+URZ+0x38840], R0 ;  /* 0x03884000050095a7 */ /* 0x000e24000802007f */
[----:B0-----:R-:W-:Y:S05]  /*1db00*/  @!P1 BRA `(.L_x_8471) ;  /* 0xfffffffc00f09947 */ /* 0x001fea000383ffff */
[----:B------:R-:W-:Y:S05]  /*1db10*/  BRA `(.L_x_8577) ;  /* 0xffffffc4000c7947 */ /* 0x000fea000383ffff */
.L_x_8473:
[----:B------:R0:W0:Y:S02]  /*1db20*/  SYNCS.PHASECHK.TRANS64.TRYWAIT P1, [R3+URZ+0x38860], R2 ;  /* 0x03886002030075a7 */ /* 0x000024000802017f */
[----:B0-----:R-:W-:Y:S05]  /*1db30*/  @!P1 NANOSLEEP.SYNCS 0x989680 ;  /* 0x009896800000995d */ /* 0x001fea0003900000 */
[----:B------:R-:W0:Y:S02]  /*1db40*/  @!P1 SYNCS.PHASECHK.TRANS64 P1, [R3+URZ+0x38860], R2 ;  /* 0x03886002030095a7 */ /* 0x000e24000802007f */
[----:B0-----:R-:W-:Y:S05]  /*1db50*/  @!P1 BRA `(.L_x_8473) ;  /* 0xfffffffc00f09947 */ /* 0x001fea000383ffff */
[----:B------:R-:W-:Y:S05]  /*1db60*/  BRA `(.L_x_8578) ;  /* 0xffffffc400087947 */ /* 0x000fea000383ffff */
.L_x_8579:
        /* <DEDUP_REMOVED lines=9> */
.L_x_15761:


//--------------------- .text._ZN7cutlass13device_kernelIN5flash11enable_sm90INS1_16FlashAttnFwdSm90INS1_25CollectiveMainloopFwdSm90ILi2EN4cute5tupleIJNS5_1CILi1EEES8_S8_EEENS6_IJNS7_ILi64EEESA_SA_EEELi512ENS_10bfloat16_tEfNS_4arch4Sm90ELb1ELb0ELb1ELb1ELb1ELb1ELb1ELb0ELb0ELb1ELb1ELb0EEENS1_21CollectiveEpilogueFwdINS6_IJSA_NS7_ILi512EEESA_EEES9_SC_SE_Li256ELb1ELb1ELb1ELb0EEENS1_36VarlenDynamicPersistentTileSchedulerILi64ELi64ELi256ELi128ELb1ELb1ELb1ELb1ELb1ELb1EEEEEEEEEvNT_6ParamsE --------------------------
	.section	.text._ZN7cutlass13device_kernelIN5flash11enable_sm90INS1_16FlashAttnFwdSm90INS1_25CollectiveMainloopFwdSm90ILi2EN4cute5tupleIJNS5_1CILi1EEES8_S8_EEENS6_IJNS7_ILi64EEESA_SA_EEELi512ENS_10bfloat16_tEfNS_4arch4Sm90ELb1ELb0ELb1ELb1ELb1ELb1ELb1ELb0ELb0ELb1ELb1ELb0EEENS1_21CollectiveEpilogueFwdINS6_IJSA_NS7_ILi512EEESA_EEES9_SC_SE_Li256ELb1ELb1ELb1ELb0EEENS1_36VarlenDynamicPersistentTileSchedulerILi64ELi64ELi256ELi128ELb1ELb1ELb1ELb1ELb1ELb1EEEEEEEEEvNT_6ParamsE,"ax",@progbits
	.align	128
.text._ZN7cutlass13device_kernelIN5flash11enable_sm90INS1_16FlashAttnFwdSm90INS1_25CollectiveMainloopFwdSm90ILi2EN4cute5tupleIJNS5_1CILi1EEES8_S8_EEENS6_IJNS7_ILi64EEESA_SA_EEELi512ENS_10bfloat16_tEfNS_4arch4Sm90ELb1ELb0ELb1ELb1ELb1ELb1ELb1ELb0ELb0ELb1ELb1ELb0EEENS1_21CollectiveEpilogueFwdINS6_IJSA_NS7_ILi512EEESA_EEES9_SC_SE_Li256ELb1ELb1ELb1ELb0EEENS1_36VarlenDynamicPersistentTileSchedulerILi64ELi64ELi256ELi128ELb1ELb1ELb1ELb1ELb1ELb1EEEEEEEEEvNT_6ParamsE:
        .type           _ZN7cutlass13device_kernelIN5flash11enable_sm90INS1_16FlashAttnFwdSm90INS1_25CollectiveMainloopFwdSm90ILi2EN4cute5tupleIJNS5_1CILi1EEES8_S8_EEENS6_IJNS7_ILi64EEESA_SA_EEELi512ENS_10bfloat16_tEfNS_4arch4Sm90ELb1ELb0ELb1ELb1ELb1ELb1ELb1ELb0ELb0ELb1ELb1ELb0EEENS1_21CollectiveEpilogueFwdINS6_IJSA_NS7_ILi512EEESA_EEES9_SC_SE_Li256ELb1ELb1ELb1ELb0EEENS1_36VarlenDynamicPersistentTileSchedulerILi64ELi64ELi256ELi128ELb1ELb1ELb1ELb1ELb1ELb1EEEEEEEEEvNT_6ParamsE,@function
        .size           _ZN7cutlass13device_kernelIN5flash11enable_sm90INS1_16FlashAttnFwdSm90INS1_25CollectiveMainloopFwdSm90ILi2EN4cute5tupleIJNS5_1CILi1EEES8_S8_EEENS6_IJNS7_ILi64EEESA_SA_EEELi512ENS_10bfloat16_tEfNS_4arch4Sm90ELb1ELb0ELb1ELb1ELb1ELb1ELb1ELb0ELb0ELb1ELb1ELb0EEENS1_21CollectiveEpilogueFwdINS6_IJSA_NS7_ILi512EEESA_EEES9_SC_SE_Li256ELb1ELb1ELb1ELb0EEENS1_36VarlenDynamicPersistentTileSchedulerILi64ELi64ELi256ELi128ELb1ELb1ELb1ELb1ELb1ELb1EEEEEEEEEvNT_6ParamsE,(.L_x_15762 - _ZN7cutlass13device_kernelIN5flash11enable_sm90INS1_16FlashAttnFwdSm90INS1_25CollectiveMainloopFwdSm90ILi2EN4cute5tupleIJNS5_1CILi1EEES8_S8_EEENS6_IJNS7_ILi64EEESA_SA_EEELi512ENS_10bfloat16_tEfNS_4arch4Sm90ELb1ELb0ELb1ELb1ELb1ELb1ELb1ELb0ELb0ELb1ELb1ELb0EEENS1_21CollectiveEpilogueFwdINS6_IJSA_NS7_ILi512EEESA_EEES9_SC_SE_Li256ELb1ELb1ELb1ELb0EEENS1_36VarlenDynamicPersistentTileSchedulerILi64ELi64ELi256ELi128ELb1ELb1ELb1ELb1ELb1ELb1EEEEEEEEEvNT_6ParamsE)
        .other          _ZN7cutlass13device_kernelIN5flash11enable_sm90INS1_16FlashAttnFwdSm90INS1_25CollectiveMainloopFwdSm90ILi2EN4cute5tupleIJNS5_1CILi1EEES8_S8_EEENS6_IJNS7_ILi64EEESA_SA_EEELi512ENS_10bfloat16_tEfNS_4arch4Sm90ELb1ELb0ELb1ELb1ELb1ELb1ELb1ELb0ELb0ELb1ELb1ELb0EEENS1_21CollectiveEpilogueFwdINS6_IJSA_NS7_ILi512EEESA_EEES9_SC_SE_Li256ELb1ELb1ELb1ELb0EEENS1_36VarlenDynamicPersistentTileSchedulerILi64ELi64ELi256ELi128ELb1ELb1ELb1ELb1ELb1ELb1EEEEEEEEEvNT_6ParamsE,@"STO_CUDA_ENTRY STV_DEFAULT"
_ZN7cutlass13device_kernelIN5flash11enable_sm90INS1_16FlashAttnFwdSm90INS1_25CollectiveMainloopFwdSm90ILi2EN4cute5tupleIJNS5_1CILi1EEES8_S8_EEENS6_IJNS7_ILi64EEESA_SA_EEELi512ENS_10bfloat16_tEfNS_4arch4Sm90ELb1ELb0ELb1ELb1ELb1ELb1ELb1ELb0ELb0ELb1ELb1ELb0EEENS1_21CollectiveEpilogueFwdINS6_IJSA_NS7_ILi512EEESA_EEES9_SC_SE_Li256ELb1ELb1ELb1ELb0EEENS1_36VarlenDynamicPersistentTileSchedulerILi64ELi64ELi256ELi128ELb1ELb1ELb1ELb1ELb1ELb1EEEEEEEEEvNT_6ParamsE:
[----:B------:R-:W0:Y:S02]  /*0000*/  LDC R1, c[0x0][0x28] ;  /* 0x00000a00ff017b82 */ /* 0x000e240000000800 */
[----:B0-----:R-:W-:Y:S01]  /*0010*/  VIADD R1, R1, 0xffffff78 ;  /* 0xffffff7801017836 */ /* 0x001fe20000000000 */
[----:B------:R-:W0:Y:S01]  /*0020*/  S2R R0, SR_TID.X ;  /* 0x0000000000007919 */ /* 0x000e220000002100 */
[----:B------:R-:W-:Y:S01]  /*0030*/  ELECT P0, URZ, PT ;  /* 0x00000000003f782f */ /* 0x000fe20003800000 */
[----:B------:R-:W-:Y:S01]  /*0040*/  BSSY B0, `(.L_x_8580) ;  /* 0x000000d000007945 */ /* 0x000fe20003800000 */
[----:B0-----:R-:W-:-:S05]  /*0050*/  SHF.R.U32.HI R2, RZ, 0x5, R0 ;  /* 0x00000005ff027819 */ /* 0x001fca0000011600 */
        /* <DEDUP_REMOVED lines=11> */
.L_x_8581:
[----:B------:R-:W-:Y:S05]  /*0110*/  BSYNC B0 ;  /* 0x0000000000007941 */ /* 0x000fea0003800000 */
.L_x_8580:
[----:B------:R-:W-:Y:S01]  /*0120*/  SHF.R.U32.HI R4, RZ, 0x7, R0 ;  /* 0x00000007ff047819 */ /* 0x000fe20000011600 */
[----:B------:R-:W-:Y:S01]  /*0130*/  VOTEU.ANY UP0, P0 ;  /* 0x00000000003f7886 */ /* 0x000fe20000000100 */
[----:B------:R-:W0:Y:S01]  /*0140*/  SHFL.IDX PT, R3, R2, RZ, 0x1f ;  /* 0x00001fff02037589 */ /* 0x000e2200000e0000 */
[----:B------:R-:W-:Y:S01]  /*0150*/  UMOV UR4, 0x80 ;  /* 0x0000008000047882 */ /* 0x000fe20000000000 */
[----:B------:R-:W-:Y:S01]  /*0160*/  UMOV UR7, 0x100 ;  /* 0x0000010000077882 */ /* 0x000fe20000000000 */
[----:B------:R-:W-:Y:S01]  /*0170*/  VOTEU.ANY UP1, P0 ;  /* 0x00000000003f7886 */ /* 0x000fe20000020100 */
[----:B------:R-:W1:Y:S01]  /*0180*/  SHFL.IDX PT, R4, R4, RZ, 0x1f ;  /* 0x00001fff04047589 */ /* 0x000e6200000e0000 */
[----:B------:R-:W2:Y:S01]  /*0190*/  @UP0 S2UR UR8, SR_CgaCtaId ;  /* 0x00000000000809c3 */ /* 0x000ea20000008800 */
[----:B------:R-:W-:Y:S01]  /*01a0*/  @UP0 UMOV UR6, 0x400 ;  /* 0x0000040000060882 */ /* 0x000fe20000000000 */
[----:B------:R-:W-:-:S04]  /*01b0*/  @UP0 UIADD3 UR4, -UR4, 0x100000, URZ ;  /* 0x0010000004040890 */ /* 0x000fc8000fffe13f */
[----:B------:R-:W-:Y:S02]  /*01c0*/  @UP0 USHF.L.U32 UR5, UR4, 0xb, URZ ;  /* 0x0000000b04050899 */ /* 0x000fe4000800063f */
[----:B------:R-:W-:Y:S01]  /*01d0*/  @UP0 USHF.L.U32 UR4, UR4, 0x1, URZ ;  /* 0x0000000104040899 */ /* 0x000fe2000800063f */
[----:B------:R-:W-:Y:S01]  /*01e0*/  VOTEU.ANY UP2, P0 ;  /* 0x00000000003f7886 */ /* 0x000fe20000040100 */
[----:B0-----:R-:W-:Y:S01]  /*01f0*/  ISETP.NE.AND P1, PT, R3, RZ, PT ;  /* 0x000000ff0300720c */ /* 0x001fe20003f25270 */
[----:B-1----:R0:W-:Y:S01]  /*0200*/  STL [R1+0x7c], R4 ;  /* 0x00007c0401007387 */ /* 0x0021e20000100800 */
[----:B--2---:R-:W-:Y:S02]  /*0210*/  @UP0 ULEA UR8, UR8, UR6, 0x18 ;  /* 0x0000000608080291 */ /* 0x004fe4000f8ec03f */
[----:B------:R-:W-:-:S04]  /*0220*/  @UP0 UIADD3 UR6, -UR7, 0x100000, URZ ;  /* 0x0010000007060890 */ /* 0x000fc8000fffe13f */
[----:B------:R-:W-:Y:S02]  /*0230*/  @UP0 USHF.L.U32 UR7, UR6, 0xb, URZ ;  /* 0x0000000b06070899 */ /* 0x000fe4000800063f */
[----:B------:R-:W-:Y:S01]  /*0240*/  @UP0 USHF.L.U32 UR6, UR6, 0x1, URZ ;  /* 0x0000000106060899 */ /* 0x000fe2000800063f */
[----:B------:R-:W-:Y:S01]  /*0250*/  VOTEU.ANY UP0, P0 ;  /* 0x00000000003f7886 */ /* 0x000fe20000000100 */
[----:B------:R-:W1:Y:S04]  /*0260*/  FENCE.VIEW.ASYNC.S ;  /* 0x00000000000073c6 */ /* 0x000e680000000000 */
[----:B-1----:R0:W1:Y:S01]  /*0270*/  @UP0 SYNCS.EXCH.64 URZ, [UR8+0x38800], UR4 ;  /* 0x03880004083f05b2 */ /* 0x0020620008000100 */
[----:B------:R0:W2:Y:S05]  /*0280*/  @UP1 SYNCS.EXCH.64 URZ, [UR8+0x38810], UR4 ;  /* 0x03881004083f15b2 */ /* 0x0000aa0008000100 */
[----:B------:R0:W3:Y:S02]  /*0290*/  @UP2 SYNCS.EXCH.64 URZ, [UR8+0x38820], UR6 ;  /* 0x03882006083f25b2 */ /* 0x0000e40008000100 */
[----:B0-----:R-:W-:Y:S05]  /*02a0*/  @P1 BRA `(.L_x_8582) ;  /* 0x0000000000381947 */ /* 0x001fea0003800000 */
        /* <DEDUP_REMOVED lines=12> */
[----:B------:R0:W0:Y:S01]  /*0370*/  SYNCS.EXCH.64 URZ, [UR6+0x38848], UR4 ;  /* 0x03884804063f75b2 */ /* 0x0000220008000100 */
[----:B------:R-:W-:Y:S01]  /*0380*/  NOP ;  /* 0x0000000000007918 */ /* 0x000fe20000000000 */
.L_x_8582:
        /* <DEDUP_REMOVED lines=22> */
.L_x_8583:
        /* <DEDUP_REMOVED lines=18> */
.L_x_8584:
        /* <DEDUP_REMOVED lines=22> */
.L_x_8585:
        /* <DEDUP_REMOVED lines=22> */
.L_x_8586:
[----:B------:R-:W-:Y:S01]  /*08d0*/  IMAD.MOV.U32 R3, RZ, RZ, 0x1 ;  /* 0x00000001ff037424 */ /* 0x000fe200078e00ff */
[----:B------:R-:W-:Y:S01]  /*08e0*/  ISETP.NE.AND P0, PT, R4, RZ, PT ;  /* 0x000000ff0400720c */ /* 0x000fe20003f05270 */
[----:B------:R-:W-:Y:S01]  /*08f0*/  NOP ;  /* 0x0000000000007918 */ /* 0x000fe20000000000 */
[----:B------:R-:W-:Y:S01]  /*0900*/  ULDC.64 UR40, c[0x0][0x208] ;  /* 0x0000820000287ab9 */ /* 0x000fe20000000a00 */
[----:B------:R-:W-:Y:S01]  /*0910*/  BSSY B9, `(.L_x_8587) ;  /* 0x0002395000097945 */ /* 0x000fe20003800000 */
[----:B------:R-:W-:-:S05]  /*0920*/  SEL R3, R3, 0x2, !P0 ;  /* 0x0000000203037807 */ /* 0x000fca0004000000 */
[----:B------:R0:W-:Y:S02]  /*0930*/  STL [R1+0x10], R3 ;  /* 0x0000100301007387 */ /* 0x0001e40000100800 */
[----:B01234-:R-:W-:Y:S06]  /*0940*/  BAR.SYNC.DEFER_BLOCKING 0x0 ;  /* 0x0000000000007b1d */ /* 0x01ffec0000010000 */
[----:B------:R-:W-:Y:S05]  /*0950*/  @!P0 BRA `(.L_x_8588) ;  /* 0x000001a400b88947 */ /* 0x000fea0003800000 */
.L_x_8589:
        /* <DEDUP_REMOVED lines=19> */
[----:B------:R-:W2:Y:S01]  /*0a90*/  LDL.LU R22, [R1+0x10] ;  /* 0x0000100001167983 */ /* 0x000ea20000300800 */
[----:B------:R-:W-:Y:S02]  /*0aa0*/  VIADD R0, R0, 0xffffff80 ;  /* 0xffffff8000007836 */ /* 0x000fe40000000000 */
[----:B------:R-:W-:Y:S02]  /*0ab0*/  IMAD.MOV.U32 R229, RZ, RZ, 0x20 ;  /* 0x00000020ffe57424 */ /* 0x000fe400078e00ff */
[----:B------:R-:W-:Y:S01]  /*0ac0*/  IMAD.MOV.U32 R185, RZ, RZ, RZ ;  /* 0x000000ffffb97224 */ /* 0x000fe200078e00ff */
[----:B------:R-:W-:Y:S01]  /*0ad0*/  SHF.R.S32.HI R3, RZ, 0x1f, R0 ;  /* 0x0000001fff037819 */ /* 0x000fe20000011400 */
[----:B------:R-:W-:-:S03]  /*0ae0*/  IMAD.MOV.U32 R191, RZ, RZ, RZ ;  /* 0x000000ffffbf7224 */ /* 0x000fc600078e00ff */
[CC--:B------:R-:W-:Y:S02]  /*0af0*/  LEA.HI R4, R3.reuse, R0.reuse, RZ, 0x4 ;  /* 0x0000000003047211 */ /* 0x0c0fe400078f20ff */
[CC--:B------:R-:W-:Y:S02]  /*0b00*/  LEA.HI R5, R3.reuse, R0.reuse, RZ, 0x5 ;  /* 0x0000000003057211 */ /* 0x0c0fe400078f28ff */
[CC--:B------:R-:W-:Y:S02]  /*0b10*/  LEA.HI R2, R3.reuse, R0.reuse, RZ, 0x7 ;  /* 0x0000000003027211 */ /* 0x0c0fe400078f38ff */
[CC--:B------:R-:W-:Y:S02]  /*0b20*/  LEA.HI R11, R3.reuse, R0.reuse, RZ, 0x2 ;  /* 0x00000000030b7211 */ /* 0x0c0fe400078f10ff */
[----:B------:R-:W-:Y:S02]  /*0b30*/  LEA.HI R3, R3, R0, RZ, 0x3 ;  /* 0x0000000003037211 */ /* 0x000fe400078f18ff */
[----:B------:R-:W-:-:S02]  /*0b40*/  LOP3.LUT R9, R2, 0xffffff80, RZ, 0xc0, !PT ;  /* 0xffffff8002097812 */ /* 0x000fc400078ec0ff */
[----:B------:R-:W-:Y:S02]  /*0b50*/  LOP3.LUT R21, R3, 0xfffffff8, RZ, 0xc0, !PT ;  /* 0xfffffff803157812 */ /* 0x000fe400078ec0ff */
[----:B------:R-:W-:Y:S01]  /*0b60*/  LOP3.LUT R3, R4, 0xfffffff0, RZ, 0xc0, !PT ;  /* 0xfffffff004037812 */ /* 0x000fe200078ec0ff */
[C---:B------:R-:W-:Y:S01]  /*0b70*/  IMAD.IADD R9, R0.reuse, 0x1, -R9 ;  /* 0x0000000100097824 */ /* 0x040fe200078e0a09 */
[----:B------:R-:W-:Y:S01]  /*0b80*/  SHF.R.S32.HI R7, RZ, 0x4, R4 ;  /* 0x00000004ff077819 */ /* 0x000fe20000011404 */
[C---:B------:R-:W-:Y:S01]  /*0b90*/  IMAD.IADD R21, R0.reuse, 0x1, -R21 ;  /* 0x0000000100157824 */ /* 0x040fe200078e0a15 */
[----:B------:R-:W-:Y:S01]  /*0ba0*/  LOP3.LUT R19, R11, 0xfffffffc, RZ, 0xc0, !PT ;  /* 0xfffffffc0b137812 */ /* 0x000fe200078ec0ff */
[----:B------:R-:W-:Y:S01]  /*0bb0*/  IMAD.IADD R3, R0, 0x1, -R3 ;  /* 0x0000000100037824 */ /* 0x000fe200078e0a03 */
[----:B------:R-:W-:Y:S01]  /*0bc0*/  LEA.HI R4, R4, R7, RZ, 0x1 ;  /* 0x0000000704047211 */ /* 0x000fe200078f08ff */
[----:B------:R-:W-:Y:S01]  /*0bd0*/  IMAD.SHL.U32 R195, R21, 0x8, RZ ;  /* 0x0000000815c37824 */ /* 0x000fe200078e00ff */
[----:B------:R-:W-:Y:S01]  /*0be0*/  SHF.R.S32.HI R192, RZ, 0x2, R11 ;  /* 0x00000002ffc07819 */ /* 0x000fe2000001140b */
[----:B------:R-:W-:Y:S01]  /*0bf0*/  IMAD.IADD R19, R0, 0x1, -R19 ;  /* 0x0000000100137824 */ /* 0x000fe200078e0a13 */
[----:B------:R-:W-:Y:S01]  /*0c00*/  SHF.R.S32.HI R8, RZ, 0x1f, R3 ;  /* 0x0000001fff087819 */ /* 0x000fe20000011403 */
[----:B------:R-:W-:Y:S01]  /*0c10*/  VIADD R36, R195, 0x40 ;  /* 0x00000040c3247836 */ /* 0x000fe20000000000 */
[----:B------:R-:W-:Y:S01]  /*0c20*/  SHF.R.S32.HI R0, RZ, 0x1f, R9 ;  /* 0x0000001fff007819 */ /* 0x000fe20000011409 */
[----:B------:R-:W-:Y:S01]  /*0c30*/  VIADD R25, R192, 0x20 ;  /* 0x00000020c0197836 */ /* 0x000fe20000000000 */
[----:B------:R-:W-:Y:S01]  /*0c40*/  LEA.HI R10, R8, R3, RZ, 0x3 ;  /* 0x00000003080a7211 */ /* 0x000fe200078f18ff */
[C---:B------:R-:W-:Y:S01]  /*0c50*/  IMAD.SHL.U32 R18, R19.reuse, 0x8, RZ ;  /* 0x0000000813127824 */ /* 0x040fe200078e00ff */
[--C-:B------:R-:W-:Y:S01]  /*0c60*/  SHF.R.S32.HI R24, RZ, 0x5, R5.reuse ;  /* 0x00000005ff187819 */ /* 0x100fe20000011405 */
[----:B------:R-:W-:Y:S01]  /*0c70*/  IMAD.SHL.U32 R188, R19, 0x4, RZ ;  /* 0x0000000413bc7824 */ /* 0x000fe200078e00ff */
[----:B------:R-:W-:Y:S01]  /*0c80*/  LOP3.LUT R4, R4, 0x1ffffffe, RZ, 0xc0, !PT ;  /* 0x1ffffffe04047812 */ /* 0x000fe200078ec0ff */
[C---:B------:R-:W-:Y:S01]  /*0c90*/  VIADD R226, R18.reuse, 0x40 ;  /* 0x0000004012e27836 */ /* 0x040fe20000000000 */
[----:B------:R-:W-:Y:S01]  /*0ca0*/  SHF.R.S32.HI R5, RZ, 0x1f, R5 ;  /* 0x0000001fff057819 */ /* 0x000fe20000011405 */
[----:B------:R-:W-:Y:S01]  /*0cb0*/  VIADD R225, R18, 0x60 ;  /* 0x0000006012e17836 */ /* 0x000fe20000000000 */
[-C--:B------:R-:W-:Y:S01]  /*0cc0*/  LEA.HI R6, R0, R9.reuse, RZ, 0x2 ;  /* 0x0000000900067211 */ /* 0x080fe200078f10ff */
[----:B------:R-:W-:Y:S01]  /*0cd0*/  IMAD.IADD R4, R7, 0x1, -R4 ;  /* 0x0000000107047824 */ /* 0x000fe200078e0a04 */
[----:B------:R-:W-:Y:S01]  /*0ce0*/  SHF.R.S32.HI R20, RZ, 0x7, R2 ;  /* 0x00000007ff147819 */ /* 0x000fe20000011402 */
[----:B------:R-:W-:Y:S01]  /*0cf0*/  VIADD R35, R195, 0x80 ;  /* 0x00000080c3237836 */ /* 0x000fe20000000000 */
        /* <DEDUP_REMOVED lines=9> */
[----:B------:R-:W-:Y:S01]  /*0d90*/  VIADD R209, R188, 0x10 ;  /* 0x00000010bcd17836 */ /* 0x000fe20000000000 */
[----:B------:R-:W-:Y:S01]  /*0da0*/  LOP3.LUT R5, R5, 0x3ffffc, RZ, 0xc0, !PT ;  /* 0x003ffffc05057812 */ /* 0x000fe200078ec0ff */
[C---:B------:R-:W-:Y:S01]  /*0db0*/  VIADD R224, R18.reuse, 0x80 ;  /* 0x0000008012e07836 */ /* 0x040fe20000000000 */
[----:B------:R-:W-:Y:S01]  /*0dc0*/  SHF.R.S32.HI R3, RZ, 0x1f, R25 ;  /* 0x0000001fff037819 */ /* 0x000fe20000011419 */
[----:B------:R-:W-:Y:S01]  /*0dd0*/  VIADD R29, R18, 0x1c0 ;  /* 0x000001c0121d7836 */ /* 0x000fe20000000000 */
[----:B------:R-:W-:Y:S01]  /*0de0*/  LEA.HI R0, R0, R9, RZ, 0x5 ;  /* 0x0000000900007211 */ /* 0x000fe200078f28ff */
[----:B------:R-:W-:Y:S01]  /*0df0*/  IMAD.IADD R9, R9, 0x1, -R6 ;  /* 0x0000000109097824 */ /* 0x000fe200078e0a06 */
[----:B------:R-:W-:Y:S01]  /*0e00*/  LEA.HI R8, R8, R7, RZ, 0x3 ;  /* 0x0000000708087211 */ /* 0x000fe200078f18ff */
[----:B------:R-:W-:Y:S01]  /*0e10*/  IMAD.IADD R5, R24, 0x1, -R5 ;  /* 0x0000000118057824 */ /* 0x000fe200078e0a05 */
[----:B------:R-:W-:Y:S01]  /*0e20*/  LEA.HI R6, R3, R25, RZ, 0x3 ;  /* 0x0000001903067211 */ /* 0x000fe200078f18ff */
[----:B------:R-:W-:Y:S01]  /*0e30*/  IMAD.SHL.U32 R3, R12, 0x40, RZ ;  /* 0x000000400c037824 */ /* 0x000fe200078e00ff */
[----:B------:R-:W-:Y:S01]  /*0e40*/  LOP3.LUT R8, R8, 0xfffffff8, RZ, 0xc0, !PT ;  /* 0xfffffff808087812 */ /* 0x000fe200078ec0ff */
[----:B------:R-:W-:Y:S01]  /*0e50*/  IMAD R23, R5, 0x10, R16 ;  /* 0x0000001005177824 */ /* 0x000fe200078e0210 */
[----:B------:R-:W-:Y:S01]  /*0e60*/  LEA.HI R2, R2, R20, RZ, 0x1 ;  /* 0x0000001402027211 */ /* 0x000fe200078f08ff */
[----:B------:R-:W-:Y:S01]  /*0e70*/  IMAD.SHL.U32 R5, R25, 0x40, RZ ;  /* 0x0000004019057824 */ /* 0x000fe200078e00ff */
[----:B------:R-:W-:Y:S01]  /*0e80*/  LOP3.LUT R3, R3, 0x1c0, RZ, 0xc0, !PT ;  /* 0x000001c003037812 */ /* 0x000fe200078ec0ff */
[----:B------:R-:W-:Y:S01]  /*0e90*/  IMAD.IADD R193, R7, 0x1, -R8 ;  /* 0x0000000107c17824 */ /* 0x000fe200078e0a08 */
[----:B------:R-:W-:Y:S01]  /*0ea0*/  LOP3.LUT R10, R10, 0x7ffffe00, RZ, 0xc0, !PT ;  /* 0x7ffffe000a0a7812 */ /* 0x000fe200078ec0ff */
[--C-:B------:R-:W-:Y:S01]  /*0eb0*/  IMAD.U32 R8, R23, 0x40, R4.reuse ;  /* 0x0000004017087824 */ /* 0x100fe200078e0004 */
[----:B------:R-:W-:Y:S01]  /*0ec0*/  LOP3.LUT R4, R3, 0x8, R4, 0xf8, !PT ;  /* 0x0000000803047812 */ /* 0x000fe200078ef804 */
[----:B------:R-:W-:Y:S01]  /*0ed0*/  IMAD.SHL.U32 R6, R6, 0x40, RZ ;  /* 0x0000004006067824 */ /* 0x000fe200078e00ff */
[----:B------:R-:W-:Y:S01]  /*0ee0*/  SHF.R.U32.HI R3, RZ, 0x3, R3 ;  /* 0x00000003ff037819 */ /* 0x000fe20000011603 */
[----:B------:R-:W-:Y:S01]  /*0ef0*/  IMAD R10, R24, 0x400, R10 ;  /* 0x00000400180a7824 */ /* 0x000fe200078e020a */
[----:B------:R-:W-:Y:S01]  /*0f00*/  SHF.R.S32.HI R11, RZ, 0x1f, R11 ;  /* 0x0000001fff0b7819 */ /* 0x000fe2000001140b */
[----:B------:R-:W-:Y:S01]  /*0f10*/  STL [R1+0x14], R24 ;  /* 0x0000141801007387 */ /* 0x000fe20000100800 */
[----:B------:R-:W-:Y:S01]  /*0f20*/  LOP3.LUT R2, R2, 0xfffffe, RZ, 0xc0, !PT ;  /* 0x00fffffe02027812 */ /* 0x000fe200078ec0ff */
[----:B------:R-:W-:Y:S01]  /*0f30*/  VIADD R223, R18, 0xa0 ;  /* 0x000000a012df7836 */ /* 0x000fe20000000000 */
[----:B------:R-:W-:Y:S01]  /*0f40*/  LOP3.LUT R3, R4, R3, RZ, 0x3c, !PT ;  /* 0x0000000304037212 */ /* 0x000fe200078e3cff */
[----:B------:R-:W-:Y:S01]  /*0f50*/  VIADD R27, R18, 0x1e0 ;  /* 0x000001e0121b7836 */ /* 0x000fe20000000000 */
[----:B------:R-:W-:Y:S01]  /*0f60*/  LEA.HI R11, R11, R192, RZ, 0x3 ;  /* 0x000000c00b0b7211 */ /* 0x000fe200078f18ff */
[----:B------:R-:W-:Y:S01]  /*0f70*/  IMAD.IADD R2, R20, 0x1, -R2 ;  /* 0x0000000114027824 */ /* 0x000fe200078e0a02 */
[----:B------:R-:W-:Y:S01]  /*0f80*/  LOP3.LUT R5, R5, 0x1c0, RZ, 0xc0, !PT ;  /* 0x000001c005057812 */ /* 0x000fe200078ec0ff */
[----:B------:R-:W-:Y:S01]  /*0f90*/  IMAD.IADD R10, R10, 0x1, R3 ;  /* 0x000000010a0a7824 */ /* 0x000fe200078e0203 */
[----:B------:R-:W-:Y:S01]  /*0fa0*/  LOP3.LUT R11, R11, 0xfffffff8, RZ, 0xc0, !PT ;  /* 0xfffffff80b0b7812 */ /* 0x000fe200078ec0ff */
[----:B------:R-:W-:Y:S01]  /*0fb0*/  IMAD.SHL.U32 R28, R2, 0x100, RZ ;  /* 0x00000100021c7824 */ /* 0x000fe200078e00ff */
[----:B------:R-:W-:Y:S01]  /*0fc0*/  SHF.R.S32.HI R3, RZ, 0x1f, R226 ;  /* 0x0000001fff037819 */ /* 0x000fe200000114e2 */
[----:B------:R-:W-:Y:S01]  /*0fd0*/  STL [R1+0x70], R20 ;  /* 0x0000701401007387 */ /* 0x000fe20000100800 */
[----:B------:R-:W-:Y:S01]  /*0fe0*/  SHF.R.U32.HI R7, RZ, 0x3, R5 ;  /* 0x00000003ff077819 */ /* 0x000fe20000011605 */
[----:B------:R-:W-:Y:S01]  /*0ff0*/  VIADD R222, R18, 0xc0 ;  /* 0x000000c012de7836 */ /* 0x000fe20000000000 */
[----:B------:R-:W-:Y:S01]  /*1000*/  SHF.R.S32.HI R37, RZ, 0x1f, R36 ;  /* 0x0000001fff257819 */ /* 0x000fe20000011424 */
[----:B------:R0:W-:Y:S01]  /*1010*/  STL [R1+0x84], R8 ;  /* 0x0000840801007387 */ /* 0x0001e20000100800 */
[----:B------:R-:W-:Y:S01]  /*1020*/  LOP3.LUT R5, R5, 0x38, R18, 0xf8, !PT ;  /* 0x0000003805057812 */ /* 0x000fe200078ef812 */
[----:B------:R-:W-:Y:S01]  /*1030*/  IMAD.IADD R194, R192, 0x1, -R11 ;  /* 0x00000001c0c27824 */ /* 0x000fe200078e0a0b */
[----:B------:R-:W-:Y:S01]  /*1040*/  LOP3.LUT R6, R6, 0xfffffe00, RZ, 0xc0, !PT ;  /* 0xfffffe0006067812 */ /* 0x000fe200078ec0ff */
[----:B------:R-:W-:Y:S01]  /*1050*/  STL [R1+0x68], RZ ;  /* 0x000068ff01007387 */ /* 0x000fe20000100800 */
[----:B------:R-:W-:Y:S01]  /*1060*/  SHF.R.S32.HI R2, RZ, 0x1f, R225 ;  /* 0x0000001fff027819 */ /* 0x000fe200000114e1 */
[C---:B------:R-:W-:Y:S01]  /*1070*/  VIADD R221, R18.reuse, 0xe0 ;  /* 0x000000e012dd7836 */ /* 0x040fe20000000000 */
[----:B------:R-:W-:Y:S01]  /*1080*/  SHF.R.S32.HI R36, RZ, 0x1f, R35 ;  /* 0x0000001fff247819 */ /* 0x000fe20000011423 */
[----:B------:R-:W-:Y:S01]  /*1090*/  STL [R1+0x8], R29 ;  /* 0x0000081d01007387 */ /* 0x000fe20000100800 */
[----:B------:R-:W-:Y:S01]  /*10a0*/  SHF.R.S32.HI R35, RZ, 0x1f, R209 ;  /* 0x0000001fff237819 */ /* 0x000fe200000114d1 */
[----:B------:R-:W-:Y:S01]  /*10b0*/  VIADD R220, R18, 0x100 ;  /* 0x0000010012dc7836 */ /* 0x000fe20000000000 */
[----:B------:R-:W-:Y:S01]  /*10c0*/  SHF.L.U64.HI R3, R226, 0x1, R3 ;  /* 0x00000001e2037819 */ /* 0x000fe20000010203 */
[----:B------:R-:W-:Y:S01]  /*10d0*/  STL [R1+0x4], R27 ;  /* 0x0000041b01007387 */ /* 0x000fe20000100800 */
[----:B------:R-:W-:Y:S01]  /*10e0*/  SHF.R.S32.HI R11, RZ, 0x1f, R224 ;  /* 0x0000001fff0b7819 */ /* 0x000fe200000114e0 */
[----:B------:R-:W-:Y:S01]  /*10f0*/  VIADD R219, R18, 0x120 ;  /* 0x0000012012db7836 */ /* 0x000fe20000000000 */
[----:B------:R-:W-:Y:S01]  /*1100*/  LOP3.LUT R4, R6, R5, R7, 0xf6, !PT ;  /* 0x0000000506047212 */ /* 0x000fe200078ef607 */
[----:B------:R-:W-:Y:S01]  /*1110*/  IMAD.MOV.U32 R5, RZ, RZ, R13 ;  /* 0x000000ffff057224 */ /* 0x000fe200078e000d */
[----:B0-----:R-:W-:Y:S01]  /*1120*/  SHF.R.S32.HI R8, RZ, 0x1f, R223 ;  /* 0x0000001fff087819 */ /* 0x001fe200000114df */
[----:B------:R-:W-:Y:S01]  /*1130*/  STL [R1+0x80], R28 ;  /* 0x0000801c01007387 */ /* 0x000fe20000100800 */
[----:B------:R-:W-:Y:S01]  /*1140*/  SHF.L.U64.HI R2, R225, 0x1, R2 ;  /* 0x00000001e1027819 */ /* 0x000fe20000010202 */
[----:B------:R-:W-:Y:S01]  /*1150*/  IMAD.MOV.U32 R7, RZ, RZ, R15 ;  /* 0x000000ffff077224 */ /* 0x000fe200078e000f */
[----:B------:R-:W-:Y:S01]  /*1160*/  SHF.R.S32.HI R13, RZ, 0x1f, R222 ;  /* 0x0000001fff0d7819 */ /* 0x000fe200000114de */
[----:B------:R-:W-:Y:S01]  /*1170*/  STL [R1+0x74], R35 ;  /* 0x0000742301007387 */ /* 0x000fe20000100800 */
[----:B------:R-:W-:Y:S01]  /*1180*/  SHF.L.U64.HI R11, R224, 0x1, R11 ;  /* 0x00000001e00b7819 */ /* 0x000fe2000001020b */
[----:B------:R-:W-:Y:S01]  /*1190*/  VIADD R218, R18, 0x140 ;  /* 0x0000014012da7836 */ /* 0x000fe20000000000 */
[----:B------:R-:W-:Y:S01]  /*11a0*/  R2P PR, R12, 0x6 ;  /* 0x000000060c007804 */ /* 0x000fe20000000000 */
[----:B------:R0:W-:Y:S01]  /*11b0*/  STL [R1+0x1c], R3 ;  /* 0x00001c0301007387 */ /* 0x0001e20000100800 */
[----:B------:R-:W-:Y:S01]  /*11c0*/  SHF.R.S32.HI R12, RZ, 0x1f, R221 ;  /* 0x0000001fff0c7819 */ /* 0x000fe200000114dd */
[----:B------:R-:W-:Y:S01]  /*11d0*/  IMAD.MOV.U32 R6, RZ, RZ, R14 ;  /* 0x000000ffff067224 */ /* 0x000fe200078e000e */
[----:B------:R-:W-:Y:S01]  /*11e0*/  SHF.R.S32.HI R15, RZ, 0x1f, R220 ;  /* 0x0000001fff0f7819 */ /* 0x000fe200000114dc */
[----:B------:R1:W-:Y:S01]  /*11f0*/  STL [R1+0x20], R2 ;  /* 0x0000200201007387 */ /* 0x0003e20000100800 */
[C---:B------:R-:W-:Y:S01]  /*1200*/  VIADD R217, R18.reuse, 0x160 ;  /* 0x0000016012d97836 */ /* 0x040fe20000000000 */
[----:B------:R-:W-:Y:S01]  /*1210*/  SHF.R.S32.HI R14, RZ, 0x1f, R219 ;  /* 0x0000001fff0e7819 */ /* 0x000fe200000114db */
[C---:B------:R-:W-:Y:S01]  /*1220*/  VIADD R216, R18.reuse, 0x180 ;  /* 0x0000018012d87836 */ /* 0x040fe20000000000 */
[----:B------:R-:W-:Y:S01]  /*1230*/  STL [R1+0x24], R11 ;  /* 0x0000240b01007387 */ /* 0x000fe20000100800 */
[----:B------:R-:W-:Y:S01]  /*1240*/  SHF.R.S32.HI R0, RZ, 0x5, R0 ;  /* 0x00000005ff007819 */ /* 0x000fe20000011400 */
[----:B------:R-:W-:Y:S01]  /*1250*/  VIADD R215, R18, 0x1a0 ;  /* 0x000001a012d77836 */ /* 0x000fe20000000000 */
[----:B0-----:R-:W-:Y:S01]  /*1260*/  SHF.L.U64.HI R3, R223, 0x1, R8 ;  /* 0x00000001df037819 */ /* 0x001fe20000010208 */
[----:B------:R-:W-:Y:S01]  /*1270*/  VIADD R32, R195, 0x140 ;  /* 0x00000140c3207836 */ /* 0x000fe20000000000 */
[----:B------:R-:W-:Y:S01]  /*1280*/  SHF.L.U64.HI R8, R221, 0x1, R12 ;  /* 0x00000001dd087819 */ /* 0x000fe2000001020c */
[----:B------:R-:W-:Y:S01]  /*1290*/  IMAD R193, R0, 0x10, R193 ;  /* 0x0000001000c17824 */ /* 0x000fe200078e02c1 */
[----:B-1----:R-:W-:Y:S01]  /*12a0*/  SHF.L.U64.HI R2, R222, 0x1, R13 ;  /* 0x00000001de027819 */ /* 0x002fe2000001020d */
[----:B------:R0:W-:Y:S01]  /*12b0*/  STL [R1+0x28], R3 ;  /* 0x0000280301007387 */ /* 0x0001e20000100800 */
[----:B------:R-:W-:Y:S01]  /*12c0*/  SHF.R.S32.HI R21, RZ, 0x1f, R218 ;  /* 0x0000001fff157819 */ /* 0x000fe200000114da */
[----:B------:R-:W-:Y:S01]  /*12d0*/  IMAD R227, R10, 0x2, R17 ;  /* 0x000000020ae37824 */ /* 0x000fe200078e0211 */
[----:B------:R-:W-:Y:S01]  /*12e0*/  SHF.R.S32.HI R16, RZ, 0x1f, R217 ;  /* 0x0000001fff107819 */ /* 0x000fe200000114d9 */
[----:B------:R1:W-:Y:S01]  /*12f0*/  STL [R1+0x2c], R2 ;  /* 0x00002c0201007387 */ /* 0x0003e20000100800 */
[----:B------:R-:W-:Y:S01]  /*1300*/  SHF.R.S32.HI R25, RZ, 0x1f, R216 ;  /* 0x0000001fff197819 */ /* 0x000fe200000114d8 */
[----:B------:R-:W-:Y:S01]  /*1310*/  VIADD R228, R227, 0x36440 ;  /* 0x00036440e3e47836 */ /* 0x000fe20000000000 */
[----:B------:R-:W-:Y:S01]  /*1320*/  LEA.HI R0, R19, R19, RZ, 0x1 ;  /* 0x0000001313007211 */ /* 0x000fe200078f08ff */
[----:B------:R3:W-:Y:S01]  /*1330*/  STL [R1+0x30], R8 ;  /* 0x0000300801007387 */ /* 0x0007e20000100800 */
[----:B------:R-:W-:Y:S01]  /*1340*/  SHF.R.S32.HI R20, RZ, 0x1f, R215 ;  /* 0x0000001fff147819 */ /* 0x000fe200000114d7 */
[C---:B------:R-:W-:Y:S01]  /*1350*/  VIADD R34, R195.reuse, 0xc0 ;  /* 0x000000c0c3227836 */ /* 0x040fe20000000000 */
[----:B0-----:R-:W-:Y:S01]  /*1360*/  SHF.L.U64.HI R3, R220, 0x1, R15 ;  /* 0x00000001dc037819 */ /* 0x001fe2000001020f */
[C---:B------:R-:W-:Y:S01]  /*1370*/  VIADD R33, R195.reuse, 0x100 ;  /* 0x00000100c3217836 */ /* 0x040fe20000000000 */
[----:B------:R-:W-:Y:S01]  /*1380*/  SHF.R.S32.HI R24, RZ, 0x1f, R29 ;  /* 0x0000001fff187819 */ /* 0x000fe2000001141d */
[----:B------:R-:W-:Y:S01]  /*1390*/  VIADD R31, R195, 0x180 ;  /* 0x00000180c31f7836 */ /* 0x000fe20000000000 */
[----:B-1----:R-:W-:Y:S01]  /*13a0*/  SHF.L.U64.HI R2, R219, 0x1, R14 ;  /* 0x00000001db027819 */ /* 0x002fe2000001020e */
[----:B------:R0:W-:Y:S01]  /*13b0*/  STL [R1+0x34], R3 ;  /* 0x0000340301007387 */ /* 0x0001e20000100800 */
[----:B------:R-:W-:Y:S01]  /*13c0*/  LOP3.LUT R0, R0, 0x1ffffffe, RZ, 0xc0, !PT ;  /* 0x1ffffffe00007812 */ /* 0x000fe200078ec0ff */
[----:B------:R-:W-:Y:S01]  /*13d0*/  VIADD R30, R195, 0x1c0 ;  /* 0x000001c0c31e7836 */ /* 0x000fe20000000000 */
[----:B---3--:R-:W-:Y:S01]  /*13e0*/  SHF.L.U64.HI R8, R218, 0x1, R21 ;  /* 0x00000001da087819 */ /* 0x008fe20000010215 */
[----:B------:R1:W-:Y:S01]  /*13f0*/  STL [R1+0x38], R2 ;  /* 0x0000380201007387 */ /* 0x0003e20000100800 */
[----:B------:R-:W-:Y:S01]  /*1400*/  SHF.R.S32.HI R26, RZ, 0x1f, R27 ;  /* 0x0000001fff1a7819 */ /* 0x000fe2000001141b */
[----:B------:R-:W-:Y:S01]  /*1410*/  IMAD.IADD R0, R19, 0x1, -R0 ;  /* 0x0000000113007824 */ /* 0x000fe200078e0a00 */
[----:B------:R-:W-:Y:S01]  /*1420*/  SHF.R.S32.HI R32, RZ, 0x1f, R32 ;  /* 0x0000001fff207819 */ /* 0x000fe20000011420 */
[----:B------:R3:W-:Y:S01]  /*1430*/  STL [R1+0x3c], R8 ;  /* 0x00003c0801007387 */ /* 0x0007e20000100800 */
[----:B------:R-:W-:Y:S01]  /*1440*/  SEL R229, R229, 0xffffffe0, !P1 ;  /* 0xffffffe0e5e57807 */ /* 0x000fe20004800000 */
[----:B------:R-:W-:Y:S01]  /*1450*/  IMAD R0, R0, 0x8, R193 ;  /* 0x0000000800007824 */ /* 0x000fe200078e02c1 */
[----:B0-----:R-:W-:Y:S01]  /*1460*/  SHF.L.U64.HI R3, R217, 0x1, R16 ;  /* 0x00000001d9037819 */ /* 0x001fe20000010210 */
[----:B------:R-:W-:Y:S01]  /*1470*/  VIADD R184, R18, 0x20 ;  /* 0x0000002012b87836 */ /* 0x000fe20000000000 */
[----:B------:R-:W-:Y:S01]  /*1480*/  SHF.R.S32.HI R34, RZ, 0x1f, R34 ;  /* 0x0000001fff227819 */ /* 0x000fe20000011422 */
[----:B-1----:R-:W-:Y:S01]  /*1490*/  IMAD.SHL.U32 R2, R9, 0x2, RZ ;  /* 0x0000000209027824 */ /* 0x002fe200078e00ff */
[----:B------:R-:W-:Y:S01]  /*14a0*/  SHF.L.U64.HI R9, R216, 0x1, R25 ;  /* 0x00000001d8097819 */ /* 0x000fe20000010219 */
[----:B------:R0:W-:Y:S01]  /*14b0*/  STL [R1+0x40], R3 ;  /* 0x0000400301007387 */ /* 0x0001e20000100800 */
[----:B------:R-:W-:Y:S01]  /*14c0*/  SHF.R.S32.HI R33, RZ, 0x1f, R33 ;  /* 0x0000001fff217819 */ /* 0x000fe20000011421 */
[----:B------:R-:W-:Y:S01]  /*14d0*/  IMAD.IADD R212, R2, 0x1, R28 ;  /* 0x0000000102d47824 */ /* 0x000fe200078e021c */
[----:B---3--:R-:W-:Y:S01]  /*14e0*/  SHF.L.U64.HI R8, R215, 0x1, R20 ;  /* 0x00000001d7087819 */ /* 0x008fe20000010214 */
[----:B------:R-:W-:Y:S01]  /*14f0*/  STL [R1+0x44], R9 ;  /* 0x0000440901007387 */ /* 0x000fe20000100800 */
[----:B------:R-:W-:Y:S01]  /*1500*/  SHF.R.S32.HI R31, RZ, 0x1f, R31 ;  /* 0x0000001fff1f7819 */ /* 0x000fe2000001141f */
[C---:B------:R-:W-:Y:S01]  /*1510*/  VIADD R40, R212.reuse, 0x10 ;  /* 0x00000010d4287836 */ /* 0x040fe20000000000 */
[----:B------:R-:W-:Y:S01]  /*1520*/  SHF.R.S32.HI R30, RZ, 0x1f, R30 ;  /* 0x0000001fff1e7819 */ /* 0x000fe2000001141e */
[----:B------:R1:W-:Y:S01]  /*1530*/  STL [R1+0x10], R2 ;  /* 0x0000100201007387 */ /* 0x0003e20000100800 */
[C---:B------:R-:W-:Y:S01]  /*1540*/  VIADD R38, R212.reuse, 0x20 ;  /* 0x00000020d4267836 */ /* 0x040fe20000000000 */
[----:B0-----:R-:W-:Y:S01]  /*1550*/  SHF.L.U64.HI R3, R29, 0x1, R24 ;  /* 0x000000011d037819 */ /* 0x001fe20000010218 */
[C---:B------:R-:W-:Y:S01]  /*1560*/  VIADD R35, R212.reuse, 0x38 ;  /* 0x00000038d4237836 */ /* 0x040fe20000000000 */
[----:B------:R-:W-:Y:S01]  /*1570*/  STL [R1+0x48], R8 ;  /* 0x0000480801007387 */ /* 0x000fe20000100800 */
[C---:B------:R-:W-:Y:S01]  /*1580*/  VIADD R32, R212.reuse, 0x50 ;  /* 0x00000050d4207836 */ /* 0x040fe20000000000 */
[----:B------:R-:W-:Y:S01]  /*1590*/  SHF.R.S32.HI R19, RZ, 0x1f, R18 ;  /* 0x0000001fff137819 */ /* 0x000fe20000011412 */
[C---:B------:R-:W-:Y:S01]  /*15a0*/  VIADD R29, R212.reuse, 0x68 ;  /* 0x00000068d41d7836 */ /* 0x040fe20000000000 */
[----:B------:R0:W-:Y:S01]  /*15b0*/  STL [R1+0x4c], R3 ;  /* 0x00004c0301007387 */ /* 0x0001e20000100800 */
[C---:B------:R-:W-:Y:S01]  /*15c0*/  VIADD R21, R212.reuse, 0x98 ;  /* 0x00000098d4157836 */ /* 0x040fe20000000000 */
[----:B-1----:R-:W-:Y:S01]  /*15d0*/  SHF.L.U64.HI R2, R27, 0x1, R26 ;  /* 0x000000011b027819 */ /* 0x002fe2000001021a */
[C---:B------:R-:W-:Y:S01]  /*15e0*/  VIADD R26, R212.reuse, 0x80 ;  /* 0x00000080d41a7836 */ /* 0x040fe20000000000 */
[----:B------:R-:W-:Y:S01]  /*15f0*/  SHF.R.S32.HI R196, RZ, 0x1f, R184 ;  /* 0x0000001fffc47819 */ /* 0x000fe200000114b8 */
[----:B------:R-:W-:-:S02]  /*1600*/  VIADD R15, R212, 0xb0 ;  /* 0x000000b0d40f7836 */ /* 0x000fc40000000000 */
[----:B------:R1:W-:Y:S01]  /*1610*/  STL [R1+0x50], R2 ;  /* 0x0000500201007387 */ /* 0x0003e20000100800 */
[----:B------:R-:W-:Y:S02]  /*1620*/  VIADD R13, R212, 0xc0 ;  /* 0x000000c0d40d7836 */ /* 0x000fe40000000000 */
[----:B0-----:R-:W-:Y:S02]  /*1630*/  IMAD R3, R4, 0x2, R17 ;  /* 0x0000000204037824 */ /* 0x001fe400078e0211 */
[C---:B------:R-:W-:Y:S02]  /*1640*/  VIADD R41, R212.reuse, 0x8 ;  /* 0x00000008d4297836 */ /* 0x040fe40000000000 */
[C---:B------:R-:W-:Y:S01]  /*1650*/  VIADD R39, R212.reuse, 0x18 ;  /* 0x00000018d4277836 */ /* 0x040fe20000000000 */
[----:B------:R-:W-:Y:S01]  /*1660*/  STL [R1+0x78], R3 ;  /* 0x0000780301007387 */ /* 0x000fe20000100800 */
[C---:B------:R-:W-:Y:S01]  /*1670*/  VIADD R37, R212.reuse, 0x28 ;  /* 0x00000028d4257836 */ /* 0x040fe20000000000 */
[----:B-1----:R-:W-:Y:S01]  /*1680*/  SHF.R.S32.HI R2, RZ, 0x1f, R212 ;  /* 0x0000001fff027819 */ /* 0x002fe200000114d4 */
        /* <DEDUP_REMOVED lines=36> */
[C---:B------:R-:W-:Y:S01]  /*18d0*/  VIADD R8, R212.reuse, 0xe0 ;  /* 0x000000e0d4087836 */ /* 0x040fe20000000000 */
[----:B------:R-:W-:Y:S01]  /*18e0*/  SHF.R.S32.HI R28, RZ, 0x1f, R28 ;  /* 0x0000001fff1c7819 */ /* 0x000fe2000001141c */
[C---:B------:R-:W-:Y:S01]  /*18f0*/  VIADD R4, R212.reuse, 0xe8 ;  /* 0x000000e8d4047836 */ /* 0x040fe20000000000 */
[----:B------:R0:W-:Y:S01]  /*1900*/  STL [R1], R0 ;  /* 0x0000000001007387 */ /* 0x0001e20000100800 */
[C---:B------:R-:W-:Y:S01]  /*1910*/  VIADD R3, R212.reuse, 0xf0 ;  /* 0x000000f0d4037836 */ /* 0x040fe20000000000 */
        /* <DEDUP_REMOVED lines=15> */
[----:B--2---:R-:W-:Y:S02]  /*1a10*/  LOP3.LUT R187, R22, 0x1, RZ, 0xfc, !PT ;  /* 0x0000000116bb7812 */ /* 0x004fe400078efcff */
[----:B0-----:R-:W-:-:S07]  /*1a20*/  CS2R R22, SRZ ;  /* 0x0000000000167805 */ /* 0x001fce000001ff00 */
.L_x_8738:
[----:B0123--:R-:W0:Y:S01]  /*1a30*/  LDC.64 R2, c[0x0][0xd88] ;  /* 0x00036200ff027b82 */ /* 0x00fe220000000a00 */
[----:B------:R-:W-:Y:S01]  /*1a40*/  ULDC.64 UR6, c[0x0][0xb00] ;  /* 0x0002c00000067ab9 */ /* 0x000fe20000000a00 */
[----:B------:R-:W-:Y:S01]  /*1a50*/  ULDC.64 UR4, c[0x0][0xb20] ;  /* 0x0002c80000047ab9 */ /* 0x000fe20000000a00 */
[----:B------:R-:W-:Y:S01]  /*1a60*/  ULDC.64 UR8, c[0x0][0xb10] ;  /* 0x0002c40000087ab9 */ /* 0x000fe20000000a00 */
[----:B0-----:R-:W-:-:S05]  /*1a70*/  IMAD.WIDE R2, R7, 0x4, R2 ;  /* 0x0000000407027825 */ /* 0x001fca00078e0202 */
[----:B-----5:R-:W2:Y:S01]  /*1a80*/  LDG.E R24, desc[UR40][R2.64] ;  /* 0x0000002802187981 */ /* 0x020ea2000c1e1900 */
        /* <DEDUP_REMOVED lines=11> */
[C---:B------:R-:W-:Y:S02]  /*1b40*/  @P2 LEA R8, P3, R24.reuse, UR4, 0x2 ;  /* 0x0000000418082c11 */ /* 0x040fe4000f8610ff */
[C-C-:B------:R-:W-:Y:S01]  /*1b50*/  SHF.L.U64.HI R26, R24.reuse, 0x2, R0.reuse ;  /* 0x00000002181a7819 */ /* 0x140fe20000010200 */
[----:B------:R-:W-:Y:S01]  /*1b60*/  STL [R1+0x5c], R27 ;  /* 0x00005c1b01007387 */ /* 0x000fe20000100800 */
        /* <DEDUP_REMOVED lines=28> */
[----:B-1--4-:R-:W-:Y:S08]  /*1d30*/  @P1 BRA `(.L_x_8591) ;  /* 0x0000000000241947 */ /* 0x012ff00003800000 */
        /* <DEDUP_REMOVED lines=9> */
.L_x_8591:
[----:B------:R-:W-:Y:S02]  /*1dd0*/  IMAD.U32 R34, RZ, RZ, UR5 ;  /* 0x00000005ff227e24 */ /* 0x000fe4000f8e00ff */
[----:B------:R-:W-:Y:S01]  /*1de0*/  IMAD.U32 R25, RZ, RZ, UR4 ;  /* 0x00000004ff197e24 */ /* 0x000fe2000f8e00ff */
[----:B------:R-:W-:Y:S06]  /*1df0*/  @!P2 BRA `(.L_x_8592) ;  /* 0x000000000010a947 */ /* 0x000fec0003800000 */
[----:B------:R-:W-:-:S04]  /*1e00*/  IADD3 R2, P0, R27, UR8, RZ ;  /* 0x000000081b027c10 */ /* 0x000fc8000ff1e0ff */
[----:B------:R-:W-:-:S05]  /*1e10*/  IADD3.X R3, R26, UR9, RZ, P0, !PT ;  /* 0x000000091a037c10 */ /* 0x000fca00087fe4ff */
[----:B------:R0:W5:Y:S01]  /*1e20*/  LDG.E R25, desc[UR40][R2.64] ;  /* 0x0000002802197981 */ /* 0x000162000c1e1900 */
[----:B------:R-:W-:Y:S05]  /*1e30*/  BRA `(.L_x_8593) ;  /* 0x0000000000107947 */ /* 0x000fea0003800000 */
.L_x_8592:
[----:B------:R-:W-:Y:S05]  /*1e40*/  @!P0 BRA `(.L_x_8593) ;  /* 0x00000000000c8947 */ /* 0x000fea0003800000 */
[----:B------:R-:W2:Y:S04]  /*1e50*/  LDG.E R0, desc[UR40][R2.64] ;  /* 0x0000002802007981 */ /* 0x000ea8000c1e1900 */
[----:B------:R-:W2:Y:S02]  /*1e60*/  LDG.E R25, desc[UR40][R2.64+0x4] ;  /* 0x0000042802197981 */ /* 0x000ea4000c1e1900 */
[----:B--2---:R-:W-:-:S07]  /*1e70*/  IMAD.IADD R25, R25, 0x1, -R0 ;  /* 0x0000000119197824 */ /* 0x004fce00078e0a00 */
.L_x_8593:
        /* <DEDUP_REMOVED lines=9> */
[----:B------:R-:W-:-:S04]  /*1f10*/  ISETP.NE.U32.AND P1, PT, RZ, UR4, PT ;  /* 0x00000004ff007c0c */ /* 0x000fc8000bf25070 */
[----:B------:R-:W-:Y:S01]  /*1f20*/  ISETP.NE.AND.EX P1, PT, RZ, UR5, PT, P1 ;  /* 0x00000005ff007c0c */ /* 0x000fe2000bf25310 */
[----:B0----5:R-:W-:-:S12]  /*1f30*/  IMAD.MOV.U32 R2, RZ, RZ, R25 ;  /* 0x000000ffff027224 */ /* 0x021fd800078e0019 */
[----:B------:R-:W-:-:S04]  /*1f40*/  @P1 IADD3 R6, P2, R27, UR4, RZ ;  /* 0x000000041b061c10 */ /* 0x000fc8000ff5e0ff */
[----:B------:R-:W-:-:S05]  /*1f50*/  @P1 IADD3.X R7, R26, UR5, RZ, P2, !PT ;  /* 0x000000051a071c10 */ /* 0x000fca00097fe4ff */
[----:B------:R0:W5:Y:S01]  /*1f60*/  @P1 LDG.E R2, desc[UR40][R6.64] ;  /* 0x0000002806021981 */ /* 0x000162000c1e1900 */
[----:B-1----:R-:W-:Y:S01]  /*1f70*/  ISETP.NE.AND P1, PT, R4, 0x1, PT ;  /* 0x000000010400780c */ /* 0x002fe20003f25270 */
[----:B------:R-:W-:Y:S01]  /*1f80*/  IMAD.SHL.U32 R214, R5, 0x40, RZ ;  /* 0x0000004005d67824 */ /* 0x000fe200078e00ff */
[----:B------:R-:W-:Y:S01]  /*1f90*/  LOP3.LUT R13, R8, 0xff, RZ, 0xc0, !PT ;  /* 0x000000ff080d7812 */ /* 0x000fe200078ec0ff */
[----:B------:R-:W-:Y:S01]  /*1fa0*/  BSSY B0, `(.L_x_8594) ;  /* 0x0000036000007945 */ /* 0x000fe20003800000 */
[----:B------:R-:W-:Y:S01]  /*1fb0*/  SHF.R.U32.HI R12, RZ, 0x10, R8 ;  /* 0x00000010ff0c7819 */ /* 0x000fe20000011608 */
[----:B------:R-:W-:Y:S02]  /*1fc0*/  VIADD R3, R214, 0x3f ;  /* 0x0000003fd6037836 */ /* 0x000fe40000000000 */
[----:B------:R0:W-:Y:S04]  /*1fd0*/  STL [R1+0x64], R13 ;  /* 0x0000640d01007387 */ /* 0x0001e80000100800 */
[----:B------:R0:W-:Y:S02]  /*1fe0*/  STL [R1+0x54], R12 ;  /* 0x0000540c01007387 */ /* 0x0001e40000100800 */
[----:B------:R-:W1:Y:S08]  /*1ff0*/  @P1 LDC R4, c[0x0][0x44c] ;  /* 0x00011300ff041b82 */ /* 0x000e700000000800 */
[----:B------:R-:W3:Y:S01]  /*2000*/  @P1 LDC R11, c[0x0][0x450] ;  /* 0x00011400ff0b1b82 */ /* 0x000ee20000000800 */
[----:B--2---:R-:W-:-:S02]  /*2010*/  @P0 IMAD.IADD R34, R9, 0x1, -R0 ;  /* 0x0000000109220824 */ /* 0x004fc400078e0a00 */
[----:B------:R-:W-:Y:S02]  /*2020*/  IMAD.IADD R9, R25, 0x1, -R10 ;  /* 0x0000000119097824 */ /* 0x000fe400078e0a0a */
[----:B-1----:R-:W-:-:S04]  /*2030*/  @P1 IMAD.HI.U32 R0, R3, R4, RZ ;  /* 0x0000000403001227 */ /* 0x002fc800078e00ff */
[----:B------:R-:W-:Y:S01]  /*2040*/  IMAD.IADD R213, R9, 0x1, R34 ;  /* 0x0000000109d57824 */ /* 0x000fe200078e0222 */
[----:B---3--:R-:W-:-:S03]  /*2050*/  @P1 SHF.R.U32.HI R3, RZ, R11, R0 ;  /* 0x0000000bff031219 */ /* 0x008fc60000011600 */
[C---:B------:R-:W-:Y:S01]  /*2060*/  VIADD R0, R213.reuse, 0x3f ;  /* 0x0000003fd5007836 */ /* 0x040fe20000000000 */
[----:B------:R-:W-:-:S05]  /*2070*/  IADD3 R38, R213, 0x40, -R208 ;  /* 0x00000040d5267810 */ /* 0x000fca0007ffe8d0 */
[----:B------:R-:W-:Y:S01]  /*2080*/  IMAD.IADD R4, R38, 0x1, R3 ;  /* 0x0000000126047824 */ /* 0x000fe200078e0203 */
[----:B------:R-:W-:-:S04]  /*2090*/  SHF.R.S32.HI R3, RZ, 0x1f, R0 ;  /* 0x0000001fff037819 */ /* 0x000fc80000011400 */
[----:B------:R-:W-:Y:S02]  /*20a0*/  SHF.R.S32.HI R5, RZ, 0x1f, R4 ;  /* 0x0000001fff057819 */ /* 0x000fe40000011404 */
[----:B------:R-:W-:Y:S02]  /*20b0*/  LEA.HI R3, R3, R0, RZ, 0x6 ;  /* 0x0000000003037211 */ /* 0x000fe400078f30ff */
[----:B------:R-:W-:Y:S02]  /*20c0*/  LEA.HI R5, R5, R4, RZ, 0x6 ;  /* 0x0000000405057211 */ /* 0x000fe400078f30ff */
[----:B------:R-:W-:Y:S02]  /*20d0*/  SHF.R.S32.HI R37, RZ, 0x6, R3 ;  /* 0x00000006ff257819 */ /* 0x000fe40000011403 */
[----:B------:R-:W-:-:S04]  /*20e0*/  SHF.R.S32.HI R0, RZ, 0x6, R5 ;  /* 0x00000006ff007819 */ /* 0x000fc80000011405 */
[----:B------:R-:W-:Y:S01]  /*20f0*/  VIMNMX R10, R37, R0, PT ;  /* 0x00000000250a7248 */ /* 0x000fe20003fe0100 */
[----:B------:R-:W-:-:S03]  /*2100*/  IMAD.MOV.U32 R0, RZ, RZ, RZ ;  /* 0x000000ffff007224 */ /* 0x000fc600078e00ff */
        /* <DEDUP_REMOVED lines=31> */
.L_x_8595:
[----:B------:R-:W-:Y:S05]  /*2300*/  BSYNC B0 ;  /* 0x0000000000007941 */ /* 0x000fea0003800000 */
.L_x_8594:
        /* <DEDUP_REMOVED lines=36> */
.L_x_8598:
[----:B------:R-:W-:Y:S05]  /*2550*/  BSYNC B6 ;  /* 0x0000000000067941 */ /* 0x000fea0003800000 */
.L_x_8597:
        /* <DEDUP_REMOVED lines=20> */
.L_x_8600:
[----:B------:R-:W-:Y:S05]  /*26a0*/  BSYNC B6 ;  /* 0x0000000000067941 */ /* 0x000fea0003800000 */
.L_x_8599:
[----:B------:R-:W-:Y:S01]  /*26b0*/  ULDC.64 UR4, c[0x0][0xaf0] ;  /* 0x0002bc0000047ab9 */ /* 0x000fe20000000a00 */
[----:B------:R-:W2:Y:S01]  /*26c0*/  LDL R8, [R1+0x14] ;  /* 0x0000140001087983 */ /* 0x000ea20000100800 */
[----:B------:R-:W-:Y:S01]  /*26d0*/  ISETP.NE.U32.AND P0, PT, RZ, UR4, PT ;  /* 0x00000004ff007c0c */ /* 0x000fe2000bf05070 */
[----:B------:R-:W-:Y:S01]  /*26e0*/  IMAD.MOV.U32 R59, RZ, RZ, R24 ;  /* 0x000000ffff3b7224 */ /* 0x000fe200078e0018 */
[----:B------:R-:W0:Y:S02]  /*26f0*/  LDC.64 R52, c[0x0][0x3f8] ;  /* 0x0000fe00ff347b82 */ /* 0x000e240000000a00 */
[----:B------:R-:W-:Y:S01]  /*2700*/  ISETP.NE.AND.EX P0, PT, RZ, UR5, PT, P0 ;  /* 0x00000005ff007c0c */ /* 0x000fe2000bf05300 */
[----:B------:R-:W1:Y:S05]  /*2710*/  S2R R0, SR_TID.X ;  /* 0x0000000000007919 */ /* 0x000e6a0000002100 */
[----:B------:R-:W3:Y:S07]  /*2720*/  LDC R47, c[0x0][0x3f4] ;  /* 0x0000fd00ff2f7b82 */ /* 0x000eee0000000800 */
[----:B------:R-:W-:-:S02]  /*2730*/  @P0 IADD3 R4, P1, R27, UR4, RZ ;  /* 0x000000041b040c10 */ /* 0x000fc4000ff3e0ff */
[----:B------:R-:W-:Y:S01]  /*2740*/  SHF.R.S32.HI R3, RZ, 0x1f, R192 ;  /* 0x0000001fff037819 */ /* 0x000fe200000114c0 */
[----:B------:R-:W4:Y:S01]  /*2750*/  S2R R10, SR_TID.X ;  /* 0x00000000000a7919 */ /* 0x000f220000002100 */
[----:B------:R-:W-:Y:S01]  /*2760*/  @P0 IADD3.X R5, R26, UR5, RZ, P1, !PT ;  /* 0x000000051a050c10 */ /* 0x000fe20008ffe4ff */
[----:B------:R-:W-:Y:S01]  /*2770*/  IMAD.SHL.U32 R56, R194, 0x40, RZ ;  /* 0x00000040c2387824 */ /* 0x000fe200078e00ff */
[----:B------:R-:W-:Y:S01]  /*2780*/  SHF.R.S32.HI R189, RZ, 0x1f, R188 ;  /* 0x0000001fffbd7819 */ /* 0x000fe200000114bc */
[----:B------:R-:W-:Y:S02]  /*2790*/  ULDC UR4, c[0x0][0x2f4] ;  /* 0x0000bd0000047ab9 */ /* 0x000fe40000000800 */
[----:B------:R1:W2:Y:S02]  /*27a0*/  @P0 LDG.E R59, desc[UR40][R4.64] ;  /* 0x00000028043b0981 */ /* 0x0002a4000c1e1900 */
[----:B-1----:R-:W1:Y:S01]  /*27b0*/  LDC.64 R4, c[0x0][0x408] ;  /* 0x00010200ff047b82 */ /* 0x002e620000000a00 */
[----:B------:R-:W-:-:S05]  /*27c0*/  VIADD R6, R0, 0xffffff80 ;  /* 0xffffff8000067836 */ /* 0x000fca0000000000 */
[----:B------:R-:W-:-:S04]  /*27d0*/  SHF.R.S32.HI R7, RZ, 0x1f, R6 ;  /* 0x0000001fff077819 */ /* 0x000fc80000011406 */
[----:B------:R-:W-:Y:S01]  /*27e0*/  LEA.HI R7, R7, R6, RZ, 0x2 ;  /* 0x0000000607077211 */ /* 0x000fe200078f10ff */
[----:B0-----:R-:W-:-:S03]  /*27f0*/  IMAD R0, R3, R52, RZ ;  /* 0x0000003403007224 */ /* 0x001fc600078e02ff */
[----:B------:R-:W-:Y:S02]  /*2800*/  LOP3.LUT R9, R7, 0xfffffffc, RZ, 0xc0, !PT ;  /* 0xfffffffc07097812 */ /* 0x000fe400078ec0ff */
[----:B---3--:R-:W-:-:S03]  /*2810*/  ISETP.GE.AND P0, PT, R18, R47, PT ;  /* 0x0000002f1200720c */ /* 0x008fc60003f06270 */
[----:B------:R-:W-:Y:S02]  /*2820*/  IMAD.IADD R45, R6, 0x1, -R9 ;  /* 0x00000001062d7824 */ /* 0x000fe400078e0a09 */
[----:B-1----:R-:W-:-:S04]  /*2830*/  IMAD R3, R3, R4, RZ ;  /* 0x0000000403037224 */ /* 0x002fc800078e02ff */
[C---:B------:R-:W-:Y:S01]  /*2840*/  IMAD R9, R192.reuse, R5, R3 ;  /* 0x00000005c0097224 */ /* 0x040fe200078e0203 */
[----:B------:R-:W-:Y:S01]  /*2850*/  SEL R3, R47, RZ, P0 ;  /* 0x000000ff2f037207 */ /* 0x000fe20000000000 */
[----:B------:R-:W-:-:S04]  /*2860*/  IMAD R7, R192, R53, R0 ;  /* 0x00000035c0077224 */ /* 0x000fc800078e0200 */
[----:B------:R-:W-:Y:S01]  /*2870*/  IMAD.IADD R3, R18, 0x1, R3 ;  /* 0x0000000112037824 */ /* 0x000fe200078e0203 */
[----:B------:R-:W-:-:S04]  /*2880*/  LOP3.LUT R56, R56, 0x1c0, RZ, 0xc0, !PT ;  /* 0x000001c038387812 */ /* 0x000fc800078ec0ff */
[----:B------:R-:W-:Y:S01]  /*2890*/  SHF.R.S32.HI R0, RZ, 0x1f, R3 ;  /* 0x0000001fff007819 */ /* 0x000fe20000011403 */
[-C--:B------:R-:W-:Y:S01]  /*28a0*/  IMAD.WIDE.U32 R20, R192, R52.reuse, R188 ;  /* 0x00000034c0147225 */ /* 0x080fe200078e00bc */
[----:B------:R-:W-:Y:S02]  /*28b0*/  SHF.R.U32.HI R50, RZ, 0x3, R56 ;  /* 0x00000003ff327819 */ /* 0x000fe40000011638 */
[----:B------:R-:W-:Y:S01]  /*28c0*/  LEA.HI R57, R0, R3, RZ, 0x3 ;  /* 0x0000000300397211 */ /* 0x000fe200078f18ff */
[----:B------:R-:W-:Y:S01]  /*28d0*/  IMAD.WIDE.U32 R28, R192, R52, R18 ;  /* 0x00000034c01c7225 */ /* 0x000fe200078e0012 */
[----:B------:R-:W-:-:S03]  /*28e0*/  LOP3.LUT R3, R56, 0x18, R18, 0xf8, !PT ;  /* 0x0000001838037812 */ /* 0x000fc600078ef812 */
[----:B------:R-:W-:Y:S01]  /*28f0*/  IMAD.IADD R21, R21, 0x1, R7 ;  /* 0x0000000115157824 */ /* 0x000fe200078e0207 */
[----:B------:R-:W-:Y:S01]  /*2900*/  LOP3.LUT R3, R3, R50, RZ, 0x3c, !PT ;  /* 0x0000003203037212 */ /* 0x000fe200078e3cff */
[----:B------:R-:W-:Y:S01]  /*2910*/  IMAD.IADD R29, R7, 0x1, R29 ;  /* 0x00000001071d7824 */ /* 0x000fe200078e021d */
[----:B-----5:R-:W-:Y:S01]  /*2920*/  SHF.R.S32.HI R7, RZ, 0x1f, R2 ;  /* 0x0000001fff077819 */ /* 0x020fe20000011402 */
[----:B------:R-:W-:-:S04]  /*2930*/  IMAD.WIDE.U32 R30, R192, R4, R188 ;  /* 0x00000004c01e7225 */ /* 0x000fc800078e00bc */
[----:B------:R-:W-:-:S04]  /*2940*/  IMAD.WIDE.U32 R32, R192, R4, R18 ;  /* 0x00000004c0207225 */ /* 0x000fc800078e0012 */
[----:B------:R-:W-:Y:S02]  /*2950*/  IMAD R6, R7, R52, RZ ;  /* 0x0000003407067224 */ /* 0x000fe400078e02ff */
[----:B------:R-:W-:Y:S02]  /*2960*/  IMAD.IADD R31, R31, 0x1, R9 ;  /* 0x000000011f1f7824 */ /* 0x000fe400078e0209 */
[----:B------:R-:W-:Y:S02]  /*2970*/  IMAD.IADD R33, R9, 0x1, R33 ;  /* 0x0000000109217824 */ /* 0x000fe400078e0221 */
[----:B------:R-:W-:Y:S01]  /*2980*/  IMAD R7, R7, R4, RZ ;  /* 0x0000000407077224 */ /* 0x000fe200078e02ff */
[----:B----4-:R-:W-:Y:S01]  /*2990*/  SHF.R.U32.HI R10, RZ, 0x7, R10 ;  /* 0x00000007ff0a7819 */ /* 0x010fe2000001160a */
[----:B------:R-:W-:Y:S01]  /*29a0*/  IMAD R43, R2, R53, R6 ;  /* 0x00000035022b7224 */ /* 0x000fe200078e0206 */
[----:B------:R-:W-:Y:S01]  /*29b0*/  ISETP.GE.AND P2, PT, R18, UR4, PT ;  /* 0x0000000412007c0c */ /* 0x000fe2000bf46270 */
[----:B------:R-:W-:Y:S01]  /*29c0*/  IMAD.WIDE.U32 R20, R2, R52, R20 ;  /* 0x0000003402147225 */ /* 0x000fe200078e0014 */
[----:B------:R-:W-:-:S03]  /*29d0*/  LOP3.LUT R41, R57, 0xfffffff8, RZ, 0xc0, !PT ;  /* 0xfffffff839297812 */ /* 0x000fc600078ec0ff */
[----:B------:R-:W-:Y:S01]  /*29e0*/  IMAD.WIDE.U32 R28, R2, R52, R28 ;  /* 0x00000034021c7225 */ /* 0x000fe200078e001c */
[----:B------:R-:W-:-:S03]  /*29f0*/  SHF.L.U64.HI R53, R52, 0x6, R53 ;  /* 0x0000000634357819 */ /* 0x000fc60000010235 */
[C---:B------:R-:W-:Y:S02]  /*2a00*/  IMAD R7, R2.reuse, R5, R7 ;  /* 0x0000000502077224 */ /* 0x040fe400078e0207 */
[----:B------:R-:W-:-:S04]  /*2a10*/  IMAD.WIDE.U32 R30, R2, R4, R30 ;  /* 0x00000004021e7225 */ /* 0x000fc800078e001e */
[----:B------:R-:W-:Y:S01]  /*2a20*/  IMAD.WIDE.U32 R32, R2, R4, R32 ;  /* 0x0000000402207225 */ /* 0x000fe200078e0020 */
[----:B------:R-:W-:Y:S02]  /*2a30*/  SHF.L.U64.HI R51, R4, 0x6, R5 ;  /* 0x0000000604337819 */ /* 0x000fe40000010205 */
[----:B------:R-:W-:Y:S01]  /*2a40*/  ISETP.GE.AND P1, PT, R184, UR4, PT ;  /* 0x00000004b8007c0c */ /* 0x000fe2000bf26270 */
[----:B------:R-:W-:Y:S01]  /*2a50*/  IMAD.IADD R44, R21, 0x1, R43 ;  /* 0x00000001152c7824 */ /* 0x000fe200078e022b */
[----:B------:R-:W-:Y:S01]  /*2a60*/  P2R R60, PR, RZ, 0x4 ;  /* 0x00000004ff3c7803 */ /* 0x000fe20000000000 */
[----:B------:R-:W-:Y:S02]  /*2a70*/  IMAD.IADD R58, R58, 0x1, R25 ;  /* 0x000000013a3a7824 */ /* 0x000fe400078e0219 */
[----:B------:R-:W-:Y:S02]  /*2a80*/  IMAD.SHL.U32 R52, R52, 0x40, RZ ;  /* 0x0000004034347824 */ /* 0x000fe400078e00ff */
[----:B------:R-:W-:-:S02]  /*2a90*/  IMAD.SHL.U32 R49, R4, 0x40, RZ ;  /* 0x0000004004317824 */ /* 0x000fc400078e00ff */
[----:B------:R-:W-:Y:S02]  /*2aa0*/  VIADD R48, R10, 0x8 ;  /* 0x000000080a307836 */ /* 0x000fe40000000000 */
[----:B------:R-:W-:Y:S02]  /*2ab0*/  IMAD.SHL.U32 R47, R47, 0x2, RZ ;  /* 0x000000022f2f7824 */ /* 0x000fe400078e00ff */
[----:B------:R-:W-:Y:S02]  /*2ac0*/  IMAD R45, R45, 0x40, R192 ;  /* 0x000000402d2d7824 */ /* 0x000fe400078e02c0 */
[----:B------:R-:W-:Y:S02]  /*2ad0*/  IMAD.IADD R43, R43, 0x1, R29 ;  /* 0x000000012b2b7824 */ /* 0x000fe400078e021d */
[----:B------:R-:W-:Y:S02]  /*2ae0*/  IMAD.IADD R42, R31, 0x1, R7 ;  /* 0x000000011f2a7824 */ /* 0x000fe400078e0207 */
[----:B------:R-:W-:-:S02]  /*2af0*/  IMAD.IADD R40, R7, 0x1, R33 ;  /* 0x0000000107287824 */ /* 0x000fc400078e0221 */
[----:B--2---:R-:W-:Y:S01]  /*2b00*/  IMAD R46, R8, 0x200, R3 ;  /* 0x00000200082e7824 */ /* 0x004fe200078e0203 */
[----:B------:R-:W-:-:S04]  /*2b10*/  LOP3.LUT R3, R56, 0x38, R57, 0xf8, !PT ;  /* 0x0000003838037812 */ /* 0x000fc800078ef839 */
[----:B------:R-:W-:Y:S02]  /*2b20*/  LOP3.LUT R0, R3, R50, RZ, 0x3c, !PT ;  /* 0x0000003203007212 */ /* 0x000fe400078e3cff */
[----:B------:R-:W-:-:S03]  /*2b30*/  SHF.R.S32.HI R3, RZ, 0x1f, R41 ;  /* 0x0000001fff037819 */ /* 0x000fc60000011429 */
[----:B------:R-:W-:Y:S01]  /*2b40*/  IMAD R0, R8, 0x200, R0 ;  /* 0x0000020008007824 */ /* 0x000fe200078e0200 */
[----:B------:R-:W-:-:S07]  /*2b50*/  SHF.R.S32.HI R39, RZ, 0x1f, R59 ;  /* 0x0000001fff277819 */ /* 0x000fce000001143b */
.L_x_8633:
        /* <DEDUP_REMOVED lines=42> */
[----:B------:R-:W-:-:S03]  /*2e00*/  ISETP.NE.AND P3, PT, RZ, UR8, PT ;  /* 0x00000008ff007c0c */ /* 0x000fc6000bf65270 */
        /* <DEDUP_REMOVED lines=8> */
[----:B------:R-:W-:Y:S02]  /*2e90*/  IMAD R9, R53, R35, RZ ;  /* 0x0000002335097224 */ /* 0x000fe400078e02ff */
[----:B------:R-:W-:-:S04]  /*2ea0*/  IMAD.WIDE.U32 R6, R186, UR4, R4 ;  /* 0x00000004ba067c25 */ /* 0x000fc8000f8e0004 */
[----:B------:R-:W-:Y:S01]  /*2eb0*/  IMAD R7, R186, UR5, R7 ;  /* 0x00000005ba077c24 */ /* 0x000fe2000f8e0207 */
[----:B------:R-:W-:Y:S01]  /*2ec0*/  LEA R70, P4, R6, UR6, 0x1 ;  /* 0x0000000606467c11 */ /* 0x000fe2000f8808ff */
[----:B------:R-:W-:-:S03]  /*2ed0*/  IMAD.WIDE.U32 R4, R52, R35, RZ ;  /* 0x0000002334047225 */ /* 0x000fc600078e00ff */
[----:B------:R-:W-:Y:S01]  /*2ee0*/  LEA.HI.X R14, R6, UR7, R7, 0x1, P4 ;  /* 0x00000007060e7c11 */ /* 0x000fe2000a0f0c07 */
[----:B------:R-:W-:-:S04]  /*2ef0*/  IMAD R9, R68, R52, R9 ;  /* 0x0000003444097224 */ /* 0x000fc800078e0209 */
[----:B------:R-:W-:Y:S01]  /*2f00*/  IMAD.IADD R11, R5, 0x1, R9 ;  /* 0x00000001050b7824 */ /* 0x000fe200078e0209 */
[----:B------:R-:W-:Y:S06]  /*2f10*/  @!P3 BRA `(.L_x_8603) ;  /* 0x0000000800c4b947 */ /* 0x000fec0003800000 */
        /* <DEDUP_REMOVED lines=9> */
[----:B------:R-:W-:Y:S01]  /*2fb0*/  IMAD.MOV.U32 R6, RZ, RZ, R30 ;  /* 0x000000ffff067224 */ /* 0x000fe200078e001e */
[----:B------:R-:W-:Y:S01]  /*2fc0*/  ULDC.64 UR4, c[0x0][0x3e8] ;  /* 0x0000fa0000047ab9 */ /* 0x000fe20000000a00 */
[----:B------:R-:W-:Y:S01]  /*2fd0*/  IMAD.MOV.U32 R7, RZ, RZ, R42 ;  /* 0x000000ffff077224 */ /* 0x000fe200078e002a */
[----:B------:R-:W-:Y:S01]  /*2fe0*/  ULDC.64 UR6, c[0x0][0x400] ;  /* 0x0001000000067ab9 */ /* 0x000fe20000000a00 */
[----:B------:R-:W-:Y:S01]  /*2ff0*/  IMAD R5, R51, R35, RZ ;  /* 0x0000002333057224 */ /* 0x000fe200078e02ff */
[----:B------:R-:W-:Y:S01]  /*3000*/  CS2R R24, SRZ ;  /* 0x0000000000187805 */ /* 0x000fe2000001ff00 */
[----:B------:R-:W-:Y:S01]  /*3010*/  IMAD.WIDE.U32 R8, R35, R49, R6 ;  /* 0x0000003123087225 */ /* 0x000fe200078e0006 */
[----:B------:R-:W-:-:S03]  /*3020*/  IADD3 R7, P3, R20, R4, RZ ;  /* 0x0000000414077210 */ /* 0x000fc60007f7e0ff */
[----:B------:R-:W-:Y:S01]  /*3030*/  IMAD R5, R68, R49, R5 ;  /* 0x0000003144057224 */ /* 0x000fe200078e0205 */
[----:B------:R-:W-:Y:S01]  /*3040*/  LEA R4, P5, R8, UR6, 0x1 ;  /* 0x0000000608047c11 */ /* 0x000fe2000f8a08ff */
[----:B------:R-:W-:Y:S01]  /*3050*/  IMAD.X R12, R11, 0x1, R44, P3 ;  /* 0x000000010b0c7824 */ /* 0x000fe200018e062c */
[----:B------:R-:W-:Y:S01]  /*3060*/  LEA R6, P3, R7, UR4, 0x1 ;  /* 0x0000000407067c11 */ /* 0x000fe2000f8608ff */
[----:B------:R-:W-:-:S03]  /*3070*/  IMAD.IADD R5, R9, 0x1, R5 ;  /* 0x0000000109057824 */ /* 0x000fc600078e0205 */
[----:B------:R-:W-:Y:S02]  /*3080*/  LEA.HI.X R7, R7, UR5, R12, 0x1, P3 ;  /* 0x0000000507077c11 */ /* 0x000fe400098f0c0c */
[----:B------:R-:W-:Y:S02]  /*3090*/  LEA.HI.X R5, R8, UR7, R5, 0x1, P5 ;  /* 0x0000000708057c11 */ /* 0x000fe4000a8f0c05 */
[----:B------:R-:W-:Y:S02]  /*30a0*/  CS2R R8, SRZ ;  /* 0x0000000000087805 */ /* 0x000fe4000001ff00 */
[-C--:B------:R-:W-:Y:S02]  /*30b0*/  ISETP.GE.AND P5, PT, R188, R69.reuse, PT ;  /* 0x00000045bc00720c */ /* 0x080fe40003fa6270 */
[----:B------:R-:W-:-:S11]  /*30c0*/  ISETP.GE.AND P3, PT, R209, R69, PT ;  /* 0x00000045d100720c */ /* 0x000fd60003f66270 */
[----:B------:R0:W5:Y:S04]  /*30d0*/  @!P5 LDG.E.64 R26, desc[UR40][R6.64] ;  /* 0x00000028061ad981 */ /* 0x000168000c1e1b00 */
[----:B------:R0:W5:Y:S04]  /*30e0*/  @!P3 LDG.E.64 R8, desc[UR40][R6.64+0x20] ;  /* 0x000020280608b981 */ /* 0x000168000c1e1b00 */
[----:B------:R0:W5:Y:S04]  /*30f0*/  @!P5 LDG.E.64 R54, desc[UR40][R4.64] ;  /* 0x000000280436d981 */ /* 0x000168000c1e1b00 */
[----:B------:R0:W5:Y:S02]  /*3100*/  @!P3 LDG.E.64 R24, desc[UR40][R4.64+0x20] ;  /* 0x000020280418b981 */ /* 0x000164000c1e1b00 */
.L_x_8605:
[----:B------:R-:W-:Y:S05]  /*3110*/  BSYNC B1 ;  /* 0x0000000000017941 */ /* 0x000fea0003800000 */
.L_x_8604:
[----:B------:R-:W-:Y:S01]  /*3120*/  ISETP.NE.AND P3, PT, R187, 0x3, PT ;  /* 0x00000003bb00780c */ /* 0x000fe20003f65270 */
[----:B0----5:R-:W-:Y:S02]  /*3130*/  IMAD.MOV.U32 R4, RZ, RZ, R8 ;  /* 0x000000ffff047224 */ /* 0x021fe400078e0008 */
[----:B------:R-:W-:Y:S02]  /*3140*/  IMAD.MOV.U32 R5, RZ, RZ, R9 ;  /* 0x000000ffff057224 */ /* 0x000fe400078e0009 */
        /* <DEDUP_REMOVED lines=15> */
.L_x_8606:
[----:B------:R-:W-:Y:S01]  /*3240*/  IMAD R61, R185, 0x8, R17 ;  /* 0x00000008b93d7824 */ /* 0x000fe200078e0211 */
[----:B------:R-:W-:Y:S01]  /*3250*/  SHF.L.U32 R68, R191, 0x1f, RZ ;  /* 0x0000001fbf447819 */ /* 0x000fe200000006ff */
[----:B------:R-:W-:Y:S03]  /*3260*/  BSSY B1, `(.L_x_8607) ;  /* 0x0000003000017945 */ /* 0x000fe60003800000 */
[----:B------:R-:W0:Y:S02]  /*3270*/  SYNCS.PHASECHK.TRANS64.TRYWAIT P5, [R61+URZ+0x38890], R68 ;  /* 0x038890443d0075a7 */ /* 0x000e2400080a017f */
[----:B0-----:R-:W-:Y:S05]  /*3280*/  @!P5 BRA `(.L_x_8608) ;  /* 0x0000020c00fcd947 */ /* 0x001fea0003800000 */
.L_x_8877:
[----:B------:R-:W-:Y:S05]  /*3290*/  BSYNC B1 ;  /* 0x0000000000017941 */ /* 0x000fea0003800000 */
.L_x_8607:
[----:B------:R-:W-:-:S03]  /*32a0*/  UMOV UR4, 0xffffffff ;  /* 0xffffffff00047882 */ /* 0x000fc60000000000 */
[----:B------:R-:W-:Y:S05]  /*32b0*/  BRA.DIV UR4, `(.L_x_8609) ;  /* 0x0000021204047947 */ /* 0x000fea000b800000 */
[----:B------:R1:W2:Y:S04]  /*32c0*/  SHFL.IDX PT, R71, R14, RZ, 0x1c1f ;  /* 0x001c1fff0e477589 */ /* 0x0002a800000e0000 */
[----:B------:R1:W3:Y:S02]  /*32d0*/  SHFL.IDX PT, R73, R70, RZ, 0x1c1f ;  /* 0x001c1fff46497589 */ /* 0x0002e400000e0000 */
.L_x_8881:
[----:B------:R-:W-:Y:S05]  /*32e0*/  @P4 BRA `(.L_x_8610) ;  /* 0x0000001400704947 */ /* 0x000fea0003800000 */
[----:B------:R-:W-:Y:S01]  /*32f0*/  ISETP.NE.AND P5, PT, R60, RZ, PT ;  /* 0x000000ff3c00720c */ /* 0x000fe20003fa5270 */
[----:B------:R-:W-:-:S12]  /*3300*/  BSSY B1, `(.L_x_8611) ;  /* 0x0000036000017945 */ /* 0x000fd80003800000 */
[----:B------:R-:W-:Y:S05]  /*3310*/  @P5 BRA `(.L_x_8612) ;  /* 0x0000000000d05947 */ /* 0x000fea0003800000 */
[----:B------:R4:W0:Y:S01]  /*3320*/  LDS.128 R4, [R10+0x22400] ;  /* 0x022400000a047984 */ /* 0x0008220000000c00 */
[----:B------:R-:W-:Y:S01]  /*3330*/  ISETP.GE.AND P4, PT, R188, R69, PT ;  /* 0x00000045bc00720c */ /* 0x000fe20003f86270 */
[----:B------:R-:W-:-:S12]  /*3340*/  BSSY B2, `(.L_x_8613) ;  /* 0x000002e000027945 */ /* 0x000fd80003800000 */
[----:B----4-:R-:W-:Y:S05]  /*3350*/  @P4 BRA `(.L_x_8614) ;  /* 0x0000000000b04947 */ /* 0x010fea0003800000 */
[----:B------:R-:W-:Y:S01]  /*3360*/  SHF.R.U64 R10, R54, 0x10, R55 ;  /* 0x00000010360a7819 */ /* 0x000fe20000001237 */
[----:B0-----:R-:W-:Y:S01]  /*3370*/  IMAD.U32 R12, R5, 0x10000, RZ ;  /* 0x00010000050c7824 */ /* 0x001fe200078e00ff */
[----:B------:R-:W-:Y:S02]  /*3380*/  SHF.R.U64 R11, R26, 0x10, R27 ;  /* 0x000000101a0b7819 */ /* 0x000fe4000000121b */
[----:B------:R-:W-:Y:S02]  /*3390*/  PRMT R10, R76, 0x5432, R10 ;  /* 0x000054324c0a7816 */ /* 0x000fe4000000000a */
[----:B------:R-:W-:Y:S02]  /*33a0*/  PRMT R11, R75, 0x5410, R11 ;  /* 0x000054104b0b7816 */ /* 0x000fe4000000000b */
[----:B------:R-:W-:Y:S02]  /*33b0*/  LOP3.LUT R13, R5, 0xffff0000, RZ, 0xc0, !PT ;  /* 0xffff0000050d7812 */ /* 0x000fe400078ec0ff */
[C---:B------:R-:W-:Y:S01]  /*33c0*/  LOP3.LUT R15, R10.reuse, 0xffff0000, RZ, 0xc0, !PT ;  /* 0xffff00000a0f7812 */ /* 0x040fe200078ec0ff */
[----:B------:R-:W-:Y:S01]  /*33d0*/  IMAD.U32 R10, R10, 0x10000, RZ ;  /* 0x000100000a0a7824 */ /* 0x000fe200078e00ff */
[----:B------:R-:W-:-:S02]  /*33e0*/  SHF.R.U32.HI R54, RZ, 0x10, R55 ;  /* 0x00000010ff367819 */ /* 0x000fc40000011637 */
[----:B-1----:R-:W-:Y:S01]  /*33f0*/  LOP3.LUT R14, R11, 0xffff0000, RZ, 0xc0, !PT ;  /* 0xffff00000b0e7812 */ /* 0x002fe200078ec0ff */
[-C--:B------:R-:W-:Y:S01]  /*3400*/  FMUL.FTZ R5, R13, R15.reuse ;  /* 0x0000000f0d057220 */ /* 0x080fe20000410000 */
[----:B------:R-:W-:Y:S01]  /*3410*/  SHF.R.U32.HI R26, RZ, 0x10, R27 ;  /* 0x00000010ff1a7819 */ /* 0x000fe2000001161b */
[----:B------:R-:W-:Y:S01]  /*3420*/  IMAD.U32 R11, R11, 0x10000, RZ ;  /* 0x000100000b0b7824 */ /* 0x000fe200078e00ff */
[----:B------:R-:W-:Y:S01]  /*3430*/  PRMT R54, R77, 0x5432, R54 ;  /* 0x000054324d367816 */ /* 0x000fe20000000036 */
[-C--:B------:R-:W-:Y:S01]  /*3440*/  FMUL.FTZ R70, R13, R14.reuse ;  /* 0x0000000e0d467220 */ /* 0x080fe20000410000 */
[----:B------:R-:W-:Y:S01]  /*3450*/  PRMT R26, R72, 0x5432, R26 ;  /* 0x00005432481a7816 */ /* 0x000fe2000000001a */
[----:B------:R-:W-:Y:S01]  /*3460*/  FFMA.FTZ R5, R12, R14, -R5 ;  /* 0x0000000e0c057223 */ /* 0x000fe20000010805 */
        /* <DEDUP_REMOVED lines=8> */
[----:B------:R-:W-:Y:S01]  /*34f0*/  FMUL.FTZ R14, R14, R15 ;  /* 0x0000000f0e0e7220 */ /* 0x000fe20000410000 */
        /* <DEDUP_REMOVED lines=11> */
[----:B------:R-:W-:-:S04]  /*35b0*/  IMAD.U32 R4, R4, 0x10000, RZ ;  /* 0x0001000004047824 */ /* 0x000fc800078e00ff */
[C---:B------:R-:W-:Y:S01]  /*35c0*/  FMUL.FTZ R15, R7.reuse, R10 ;  /* 0x0000000a070f7220 */ /* 0x040fe20000410000 */
[----:B------:R-:W-:-:S03]  /*35d0*/  FMUL.FTZ R7, R7, R11 ;  /* 0x0000000b07077220 */ /* 0x000fc60000410000 */
[C---:B------:R-:W-:Y:S01]  /*35e0*/  FFMA.FTZ R15, R4.reuse, R11, -R15 ;  /* 0x0000000b040f7223 */ /* 0x040fe2000001080f */
[----:B------:R-:W-:Y:S01]  /*35f0*/  FFMA.FTZ R4, R4, R10, R7 ;  /* 0x0000000a04047223 */ /* 0x000fe20000010007 */
[----:B------:R-:W-:-:S04]  /*3600*/  F2FP.BF16.F32.PACK_AB R7, R27, R70 ;  /* 0x000000461b07723e */ /* 0x000fc800000010ff */
[----:B------:R-:W-:-:S07]  /*3610*/  F2FP.BF16.F32.PACK_AB R4, R4, R15 ;  /* 0x0000000f0404723e */ /* 0x000fce00000010ff */
.L_x_8614:
[----:B------:R-:W-:Y:S05]  /*3620*/  BSYNC B2 ;  /* 0x0000000000027941 */ /* 0x000fea0003800000 */
.L_x_8613:
[----:B---3--:R-:W-:-:S04]  /*3630*/  LEA R10, P4, R18, R73, 0x1 ;  /* 0x00000049120a7211 */ /* 0x008fc800078808ff */
[----:B--2---:R-:W-:-:S05]  /*3640*/  LEA.HI.X R11, R18, R71, R19, 0x1, P4 ;  /* 0x00000047120b7211 */ /* 0x004fca00020f0c13 */
[----:B0-----:R4:W-:Y:S04]  /*3650*/  ST.E.128 desc[UR40][R10.64], R4 ;  /* 0x000000040a007985 */ /* 0x0019e8000c101d28 */
.L_x_8612:
[----:B------:R-:W-:Y:S05]  /*3660*/  BSYNC B1 ;  /* 0x0000000000017941 */ /* 0x000fea0003800000 */
.L_x_8611:
        /* <DEDUP_REMOVED lines=8> */
[----:B--2---:R-:W-:-:S03]  /*36f0*/  LEA.HI.X R11, R184, R71, R196, 0x1, P4 ;  /* 0x00000047b80b7211 */ /* 0x004fc600020f0cc4 */
[----:B------:R-:W-:-:S06]  /*3700*/  IMAD R4, R4, 0x2, R17 ;  /* 0x0000000204047824 */ /* 0x000fcc00078e0211 */
[----:B------:R-:W2:Y:S01]  /*3710*/  LDS.128 R4, [R4+0x22400] ;  /* 0x0224000004047984 */ /* 0x000ea20000000c00 */
[----:B------:R-:W-:Y:S05]  /*3720*/  @P5 BRA `(.L_x_8616) ;  /* 0x0000000000b45947 */ /* 0x000fea0003800000 */
[----:B------:R-:W-:Y:S01]  /*3730*/  SHF.R.U64 R26, R24, 0x10, R25 ;  /* 0x00000010181a7819 */ /* 0x000fe20000001219 */
[----:B--2---:R-:W-:Y:S01]  /*3740*/  IMAD.U32 R13, R5, 0x10000, RZ ;  /* 0x00010000050d7824 */ /* 0x004fe200078e00ff */
[----:B------:R-:W-:Y:S02]  /*3750*/  SHF.R.U64 R15, R8, 0x10, R9 ;  /* 0x00000010080f7819 */ /* 0x000fe40000001209 */
[----:B------:R-:W-:Y:S02]  /*3760*/  PRMT R26, R74, 0x5432, R26 ;  /* 0x000054324a1a7816 */ /* 0x000fe4000000001a */
[----:B------:R-:W-:Y:S02]  /*3770*/  SHF.R.U32.HI R54, RZ, 0x10, R25 ;  /* 0x00000010ff367819 */ /* 0x000fe40000011619 */
[----:B------:R-:W-:Y:S01]  /*3780*/  SHF.R.U32.HI R67, RZ, 0x10, R9 ;  /* 0x00000010ff437819 */ /* 0x000fe20000011609 */
[----:B------:R-:W-:Y:S01]  /*3790*/  IMAD.U32 R9, R6, 0x10000, RZ ;  /* 0x0001000006097824 */ /* 0x000fe200078e00ff */
[----:B------:R-:W-:-:S02]  /*37a0*/  PRMT R15, R72, 0x5410, R15 ;  /* 0x00005410480f7816 */ /* 0x000fc4000000000f */
[----:B------:R-:W-:Y:S01]  /*37b0*/  LOP3.LUT R12, R6, 0xffff0000, RZ, 0xc0, !PT ;  /* 0xffff0000060c7812 */ /* 0x000fe200078ec0ff */
[----:B------:R-:W-:Y:S01]  /*37c0*/  IMAD.U32 R6, R7, 0x10000, RZ ;  /* 0x0001000007067824 */ /* 0x000fe200078e00ff */
[----:B-1----:R-:W-:Y:S01]  /*37d0*/  LOP3.LUT R14, R5, 0xffff0000, RZ, 0xc0, !PT ;  /* 0xffff0000050e7812 */ /* 0x002fe200078ec0ff */
[----:B------:R-:W-:Y:S01]  /*37e0*/  IMAD.U32 R5, R4, 0x10000, RZ ;  /* 0x0001000004057824 */ /* 0x000fe200078e00ff */
[C---:B------:R-:W-:Y:S01]  /*37f0*/  LOP3.LUT R27, R26.reuse, 0xffff0000, RZ, 0xc0, !PT ;  /* 0xffff00001a1b7812 */ /* 0x040fe200078ec0ff */
[----:B------:R-:W-:Y:S01]  /*3800*/  IMAD.U32 R26, R26, 0x10000, RZ ;  /* 0x000100001a1a7824 */ /* 0x000fe200078e00ff */
[----:B------:R-:W-:Y:S02]  /*3810*/  LOP3.LUT R8, R7, 0xffff0000, RZ, 0xc0, !PT ;  /* 0xffff000007087812 */ /* 0x000fe400078ec0ff */
[----:B------:R-:W-:Y:S01]  /*3820*/  PRMT R54, R75, 0x5432, R54 ;  /* 0x000054324b367816 */ /* 0x000fe20000000036 */
[----:B------:R-:W-:Y:S01]  /*3830*/  FMUL.FTZ R70, R14, R27 ;  /* 0x0000001b0e467220 */ /* 0x000fe20000410000 */
[----:B------:R-:W-:-:S02]  /*3840*/  LOP3.LUT R7, R4, 0xffff0000, RZ, 0xc0, !PT ;  /* 0xffff000004077812 */ /* 0x000fc400078ec0ff */
[----:B------:R-:W-:Y:S01]  /*3850*/  LOP3.LUT R4, R15, 0xffff0000, RZ, 0xc0, !PT ;  /* 0xffff00000f047812 */ /* 0x000fe200078ec0ff */
[----:B------:R-:W-:Y:S01]  /*3860*/  IMAD.U32 R55, R54, 0x10000, RZ ;  /* 0x0001000036377824 */ /* 0x000fe200078e00ff */
[----:B------:R-:W-:-:S03]  /*3870*/  PRMT R24, R74, 0x5410, R67 ;  /* 0x000054104a187816 */ /* 0x000fc60000000043 */
[-C--:B------:R-:W-:Y:S01]  /*3880*/  FMUL.FTZ R14, R14, R4.reuse ;  /* 0x000000040e0e7220 */ /* 0x080fe20000410000 */
[C---:B------:R-:W-:Y:S01]  /*3890*/  FFMA.FTZ R4, R13.reuse, R4, -R70 ;  /* 0x000000040d047223 */ /* 0x040fe20000010846 */
[----:B------:R-:W-:Y:S02]  /*38a0*/  IMAD.U32 R25, R24, 0x10000, RZ ;  /* 0x0001000018197824 */ /* 0x000fe400078e00ff */
[----:B------:R-:W-:Y:S01]  /*38b0*/  FMUL.FTZ R70, R12, R55 ;  /* 0x000000370c467220 */ /* 0x000fe20000410000 */
[----:B------:R-:W-:Y:S01]  /*38c0*/  FFMA.FTZ R27, R13, R27, R14 ;  /* 0x0000001b0d1b7223 */ /* 0x000fe2000001000e */
[----:B------:R-:W-:Y:S01]  /*38d0*/  LOP3.LUT R13, R24, 0xffff0000, RZ, 0xc0, !PT ;  /* 0xffff0000180d7812 */ /* 0x000fe200078ec0ff */
[-C--:B------:R-:W-:Y:S01]  /*38e0*/  FMUL.FTZ R14, R12, R25.reuse ;  /* 0x000000190c0e7220 */ /* 0x080fe20000410000 */
[----:B------:R-:W-:Y:S01]  /*38f0*/  FFMA.FTZ R70, R9, R25, -R70 ;  /* 0x0000001909467223 */ /* 0x000fe20000010846 */
[----:B------:R-:W-:Y:S01]  /*3900*/  LOP3.LUT R25, R54, 0xffff0000, RZ, 0xc0, !PT ;  /* 0xffff000036197812 */ /* 0x000fe200078ec0ff */
[----:B------:R-:W-:-:S02]  /*3910*/  IMAD.U32 R12, R15, 0x10000, RZ ;  /* 0x000100000f0c7824 */ /* 0x000fc400078e00ff */
        /* <DEDUP_REMOVED lines=9> */
[----:B------:R-:W-:Y:S02]  /*39b0*/  F2FP.BF16.F32.PACK_AB R5, R27, R4 ;  /* 0x000000041b05723e */ /* 0x000fe400000010ff */
[----:B------:R-:W-:-:S02]  /*39c0*/  F2FP.BF16.F32.PACK_AB R14, R14, R15 ;  /* 0x0000000f0e0e723e */ /* 0x000fc400000010ff */
[----:B------:R-:W-:Y:S02]  /*39d0*/  F2FP.BF16.F32.PACK_AB R4, R7, R8 ;  /* 0x000000080704723e */ /* 0x000fe400000010ff */
[----:B------:R-:W-:Y:S01]  /*39e0*/  F2FP.BF16.F32.PACK_AB R6, R9, R70 ;  /* 0x000000460906723e */ /* 0x000fe200000010ff */
[----:B------:R-:W-:-:S07]  /*39f0*/  IMAD.MOV.U32 R7, RZ, RZ, R14 ;  /* 0x000000ffff077224 */ /* 0x000fce00078e000e */
.L_x_8616:
[----:B------:R-:W-:Y:S05]  /*3a00*/  BSYNC B1 ;  /* 0x0000000000017941 */ /* 0x000fea0003800000 */
.L_x_8615:
[----:B--2---:R2:W-:Y:S01]  /*3a10*/  ST.E.128 desc[UR40][R10.64], R4 ;  /* 0x000000040a007985 */ /* 0x0045e2000c101d28 */
[----:B------:R-:W-:Y:S05]  /*3a20*/  BRA `(.L_x_8610) ;  /* 0x0000000c00a07947 */ /* 0x000fea0003800000 */
.L_x_8603:
        /* <DEDUP_REMOVED lines=24> */
[----:B------:R-:W-:Y:S02]  /*3bb0*/  ISETP.NE.AND P3, PT, R187, 0x3, PT ;  /* 0x00000003bb00780c */ /* 0x000fe40003f65270 */
[----:B------:R-:W-:Y:S01]  /*3bc0*/  ISETP.GE.AND P5, PT, R18, R69, PT ;  /* 0x000000451200720c */ /* 0x000fe20003fa6270 */
        /* <DEDUP_REMOVED lines=18> */
.L_x_8617:
[----:B------:R-:W-:Y:S01]  /*3cf0*/  IMAD R61, R185, 0x8, R17 ;  /* 0x00000008b93d7824 */ /* 0x000fe200078e0211 */
[----:B------:R-:W-:Y:S01]  /*3d00*/  SHF.L.U32 R68, R191, 0x1f, RZ ;  /* 0x0000001fbf447819 */ /* 0x000fe200000006ff */
[----:B------:R-:W-:Y:S03]  /*3d10*/  BSSY B1, `(.L_x_8618) ;  /* 0x0000003000017945 */ /* 0x000fe60003800000 */
[----:B------:R-:W0:Y:S02]  /*3d20*/  SYNCS.PHASECHK.TRANS64.TRYWAIT P6, [R61+URZ+0x38890], R68 ;  /* 0x038890443d0075a7 */ /* 0x000e2400080c017f */
[----:B0-----:R-:W-:Y:S05]  /*3d30*/  @!P6 BRA `(.L_x_8619) ;  /* 0x0000020400b0e947 */ /* 0x001fea0003800000 */
.L_x_8882:
[----:B------:R-:W-:Y:S05]  /*3d40*/  BSYNC B1 ;  /* 0x0000000000017941 */ /* 0x000fea0003800000 */
.L_x_8618:
[----:B------:R-:W-:-:S03]  /*3d50*/  UMOV UR4, 0xffffffff ;  /* 0xffffffff00047882 */ /* 0x000fc60000000000 */
[----:B------:R-:W-:Y:S05]  /*3d60*/  BRA.DIV UR4, `(.L_x_8620) ;  /* 0x0000020604b87947 */ /* 0x000fea000b800000 */
[----:B------:R1:W2:Y:S04]  /*3d70*/  SHFL.IDX PT, R54, R14, RZ, 0x1c1f ;  /* 0x001c1fff0e367589 */ /* 0x0002a800000e0000 */
[----:B------:R-:W3:Y:S02]  /*3d80*/  SHFL.IDX PT, R70, R70, RZ, 0x1c1f ;  /* 0x001c1fff46467589 */ /* 0x000ee400000e0000 */
.L_x_8886:
[----:B------:R-:W4:Y:S02]  /*3d90*/  LDC R72, c[0x0][0x2f4] ;  /* 0x0000bd00ff487b82 */ /* 0x000f240000000800 */
[----:B----4-:R-:W-:-:S13]  /*3da0*/  ISETP.GE.OR P4, PT, R18, R72, P4 ;  /* 0x000000481200720c */ /* 0x010fda0002786670 */
[----:B------:R-:W-:Y:S05]  /*3db0*/  @P4 BRA `(.L_x_8610) ;  /* 0x0000000800bc4947 */ /* 0x000fea0003800000 */
[----:B------:R-:W4:Y:S01]  /*3dc0*/  LDL R10, [R1+0x14] ;  /* 0x00001400010a7983 */ /* 0x000f220000100800 */
[----:B------:R-:W-:Y:S01]  /*3dd0*/  IMAD.IADD R8, R72, 0x1, -R47 ;  /* 0x0000000148087824 */ /* 0x000fe200078e0a2f */
[----:B------:R-:W-:Y:S04]  /*3de0*/  BSSY B1, `(.L_x_8621) ;  /* 0x000006e000017945 */ /* 0x000fe80003800000 */
[----:B------:R-:W-:-:S04]  /*3df0*/  SEL R8, R47, R8, !P0 ;  /* 0x000000082f087207 */ /* 0x000fc80004000000 */
[----:B------:R-:W-:-:S04]  /*3e00*/  SHF.R.S32.HI R9, RZ, 0x1f, R8 ;  /* 0x0000001fff097819 */ /* 0x000fc80000011408 */
[----:B------:R-:W-:-:S04]  /*3e10*/  LEA.HI R9, R9, R8, RZ, 0x4 ;  /* 0x0000000809097211 */ /* 0x000fc800078f20ff */
[----:B------:R-:W-:-:S04]  /*3e20*/  SHF.R.S32.HI R8, RZ, 0x4, R9 ;  /* 0x00000004ff087819 */ /* 0x000fc80000011409 */
[----:B------:R-:W-:-:S05]  /*3e30*/  LEA.HI.SX32 R8, R57, R8, 0x1d ;  /* 0x0000000839087211 */ /* 0x000fca00078feaff */
[----:B------:R-:W-:Y:S02]  /*3e40*/  IMAD.SHL.U32 R55, R8, 0x8, RZ ;  /* 0x0000000808377824 */ /* 0x000fe400078e00ff */
[----:B------:R-:W-:-:S03]  /*3e50*/  IMAD.IADD R8, R0, 0x1, R67 ;  /* 0x0000000100087824 */ /* 0x000fc600078e0243 */
[----:B------:R-:W-:Y:S01]  /*3e60*/  LOP3.LUT R9, R56, 0x38, R55, 0xf8, !PT ;  /* 0x0000003838097812 */ /* 0x000fe200078ef837 */
[----:B------:R-:W-:-:S03]  /*3e70*/  IMAD R8, R8, 0x2, R17 ;  /* 0x0000000208087824 */ /* 0x000fc600078e0211 */
[----:B------:R-:W-:-:S05]  /*3e80*/  LOP3.LUT R9, R9, R50, RZ, 0x3c, !PT ;  /* 0x0000003209097212 */ /* 0x000fca00078e3cff */
[----:B----4-:R-:W-:-:S04]  /*3e90*/  IMAD R10, R10, 0x200, R9 ;  /* 0x000002000a0a7824 */ /* 0x010fc800078e0209 */
[----:B------:R-:W-:-:S04]  /*3ea0*/  IMAD.IADD R10, R67, 0x1, R10 ;  /* 0x00000001430a7824 */ /* 0x000fc800078e020a */
[----:B------:R-:W-:Y:S02]  /*3eb0*/  IMAD R12, R10, 0x2, R17 ;  /* 0x000000020a0c7824 */ /* 0x000fe400078e0211 */
[----:B------:R-:W4:Y:S04]  /*3ec0*/  LDS.128 R8, [R8+0x22400] ;  /* 0x0224000008087984 */ /* 0x000f280000000c00 */
[----:B-1----:R-:W1:Y:S01]  /*3ed0*/  LDS.128 R12, [R12+0x22400] ;  /* 0x022400000c0c7984 */ /* 0x002e620000000c00 */
[----:B------:R-:W-:Y:S05]  /*3ee0*/  @P5 BRA `(.L_x_8622) ;  /* 0x0000000400745947 */ /* 0x000fea0003800000 */
[----:B------:R-:W-:Y:S02]  /*3ef0*/  SHF.R.U32.HI R69, RZ, 0x10, R25 ;  /* 0x00000010ff457819 */ /* 0x000fe40000011619 */
[----:B------:R-:W-:Y:S02]  /*3f00*/  SHF.R.U32.HI R67, RZ, 0x10, R5 ;  /* 0x00000010ff437819 */ /* 0x000fe40000011605 */
[----:B------:R-:W-:Y:S01]  /*3f10*/  PRMT R69, R73, 0x5410, R69 ;  /* 0x0000541049457816 */ /* 0x000fe20000000045 */
[----:B-1----:R-:W-:Y:S01]  /*3f20*/  IMAD.U32 R73, R13, 0x10000, RZ ;  /* 0x000100000d497824 */ /* 0x002fe200078e00ff */
[----:B------:R-:W-:Y:S01]  /*3f30*/  PRMT R67, R71, 0x5410, R67 ;  /* 0x0000541047437816 */ /* 0x000fe20000000043 */
[----:B----4-:R-:W-:Y:S01]  /*3f40*/  IMAD.U32 R71, R9, 0x10000, RZ ;  /* 0x0001000009477824 */ /* 0x010fe200078e00ff */
        /* <DEDUP_REMOVED lines=8> */
[C---:B------:R-:W-:Y:S01]  /*3fd0*/  FMUL.FTZ R13, R80.reuse, R69 ;  /* 0x00000045500d7220 */ /* 0x040fe20000410000 */
[----:B------:R-:W-:Y:S01]  /*3fe0*/  FFMA.FTZ R76, R71, R76, -R78 ;  /* 0x0000004c474c7223 */ /* 0x000fe2000001084e */
[----:B------:R-:W-:Y:S01]  /*3ff0*/  LOP3.LUT R78, R9, 0xffff0000, RZ, 0xc0, !PT ;  /* 0xffff0000094e7812 */ /* 0x000fe200078ec0ff */
[----:B------:R-:W-:Y:S01]  /*4000*/  FFMA.FTZ R74, R71, R74, R73 ;  /* 0x0000004a474a7223 */ /* 0x000fe20000010049 */
[----:B------:R-:W-:Y:S01]  /*4010*/  SHF.R.U32.HI R71, RZ, 0x10, R27 ;  /* 0x00000010ff477819 */ /* 0x000fe2000001161b */
[-C--:B------:R-:W-:Y:S01]  /*4020*/  FMUL.FTZ R80, R80, R67.reuse ;  /* 0x0000004350507220 */ /* 0x080fe20000410000 */
[----:B------:R-:W-:Y:S01]  /*4030*/  SHF.R.U32.HI R73, RZ, 0x10, R7 ;  /* 0x00000010ff497819 */ /* 0x000fe20000011607 */
[C---:B------:R-:W-:Y:S01]  /*4040*/  FFMA.FTZ R13, R78.reuse, R67, -R13 ;  /* 0x000000434e0d7223 */ /* 0x040fe2000001080d */
[----:B------:R-:W-:Y:S01]  /*4050*/  PRMT R71, R75, 0x5410, R71 ;  /* 0x000054104b477816 */ /* 0x000fe20000000047 */
[----:B------:R-:W-:Y:S01]  /*4060*/  FFMA.FTZ R9, R78, R69, R80 ;  /* 0x000000454e097223 */ /* 0x000fe20000010050 */
[----:B------:R-:W-:Y:S01]  /*4070*/  PRMT R73, R82, 0x5410, R73 ;  /* 0x0000541052497816 */ /* 0x000fe20000000049 */
[----:B------:R-:W-:Y:S01]  /*4080*/  IMAD.U32 R80, R15, 0x10000, RZ ;  /* 0x000100000f507824 */ /* 0x000fe200078e00ff */
[----:B------:R-:W-:Y:S01]  /*4090*/  SHF.R.U64 R5, R4, 0x10, R5 ;  /* 0x0000001004057819 */ /* 0x000fe20000001205 */
[C---:B------:R-:W-:Y:S01]  /*40a0*/  IMAD.U32 R67, R71.reuse, 0x10000, RZ ;  /* 0x0001000047437824 */ /* 0x040fe200078e00ff */
[----:B------:R-:W-:Y:S01]  /*40b0*/  LOP3.LUT R24, R71, 0xffff0000, RZ, 0xc0, !PT ;  /* 0xffff000047187812 */ /* 0x000fe200078ec0ff */
[----:B------:R-:W-:Y:S01]  /*40c0*/  IMAD.U32 R69, R73, 0x10000, RZ ;  /* 0x0001000049457824 */ /* 0x000fe200078e00ff */
[----:B------:R-:W-:Y:S01]  /*40d0*/  LOP3.LUT R15, R15, 0xffff0000, RZ, 0xc0, !PT ;  /* 0xffff00000f0f7812 */ /* 0x000fe200078ec0ff */
[----:B------:R-:W-:Y:S01]  /*40e0*/  FMUL.FTZ R75, R80, R67 ;  /* 0x00000043504b7220 */ /* 0x000fe20000410000 */
[----:B------:R-:W-:-:S02]  /*40f0*/  IMAD.U32 R78, R11, 0x10000, RZ ;  /* 0x000100000b4e7824 */ /* 0x000fc400078e00ff */
[-C--:B------:R-:W-:Y:S01]  /*4100*/  FMUL.FTZ R80, R80, R69.reuse ;  /* 0x0000004550507220 */ /* 0x080fe20000410000 */
[----:B------:R-:W-:Y:S01]  /*4110*/  LOP3.LUT R4, R73, 0xffff0000, RZ, 0xc0, !PT ;  /* 0xffff000049047812 */ /* 0x000fe200078ec0ff */
[C---:B------:R-:W-:Y:S02]  /*4120*/  FFMA.FTZ R69, R78.reuse, R69, -R75 ;  /* 0x000000454e457223 */ /* 0x040fe4000001084b */
[----:B------:R-:W-:Y:S01]  /*4130*/  FFMA.FTZ R67, R78, R67, R80 ;  /* 0x000000434e437223 */ /* 0x000fe20000010050 */
[----:B------:R-:W-:Y:S01]  /*4140*/  LOP3.LUT R11, R11, 0xffff0000, RZ, 0xc0, !PT ;  /* 0xffff00000b0b7812 */ /* 0x000fe200078ec0ff */
[C---:B------:R-:W-:Y:S01]  /*4150*/  FMUL.FTZ R78, R15.reuse, R24 ;  /* 0x000000180f4e7220 */ /* 0x040fe20000410000 */
[-C--:B------:R-:W-:Y:S01]  /*4160*/  FMUL.FTZ R15, R15, R4.reuse ;  /* 0x000000040f0f7220 */ /* 0x080fe20000410000 */
[----:B------:R-:W-:Y:S01]  /*4170*/  PRMT R25, R79, 0x5410, R25 ;  /* 0x000054104f197816 */ /* 0x000fe20000000019 */
[C---:B------:R-:W-:Y:S02]  /*4180*/  IMAD.U32 R80, R12.reuse, 0x10000, RZ ;  /* 0x000100000c507824 */ /* 0x040fe400078e00ff */
[C---:B------:R-:W-:Y:S01]  /*4190*/  FFMA.FTZ R4, R11.reuse, R4, -R78 ;  /* 0x000000040b047223 */ /* 0x040fe2000001084e */
[----:B------:R-:W-:Y:S01]  /*41a0*/  FFMA.FTZ R24, R11, R24, R15 ;  /* 0x000000180b187223 */ /* 0x000fe2000001000f */
[----:B------:R-:W-:Y:S01]  /*41b0*/  PRMT R15, R77, 0x5410, R5 ;  /* 0x000054104d0f7816 */ /* 0x000fe20000000005 */
[C---:B------:R-:W-:Y:S01]  /*41c0*/  IMAD.U32 R11, R25.reuse, 0x10000, RZ ;  /* 0x00010000190b7824 */ /* 0x040fe200078e00ff */
[----:B------:R-:W-:Y:S01]  /*41d0*/  LOP3.LUT R12, R12, 0xffff0000, RZ, 0xc0, !PT ;  /* 0xffff00000c0c7812 */ /* 0x000fe200078ec0ff */
[----:B------:R-:W-:Y:S01]  /*41e0*/  IMAD.U32 R78, R8, 0x10000, RZ ;  /* 0x00010000084e7824 */ /* 0x000fe200078e00ff */
[----:B------:R-:W-:Y:S01]  /*41f0*/  LOP3.LUT R25, R25, 0xffff0000, RZ, 0xc0, !PT ;  /* 0xffff000019197812 */ /* 0x000fe200078ec0ff */
[C---:B------:R-:W-:Y:S01]  /*4200*/  IMAD.U32 R5, R15.reuse, 0x10000, RZ ;  /* 0x000100000f057824 */ /* 0x040fe200078e00ff */
[----:B------:R-:W-:Y:S01]  /*4210*/  SHF.R.U64 R26, R26, 0x10, R27 ;  /* 0x000000101a1a7819 */ /* 0x000fe2000000121b */
[----:B------:R-:W-:Y:S01]  /*4220*/  FMUL.FTZ R71, R80, R11 ;  /* 0x0000000b50477220 */ /* 0x000fe20000410000 */
        /* <DEDUP_REMOVED lines=9> */
[----:B------:R-:W-:-:S02]  /*42c0*/  IMAD.U32 R7, R14, 0x10000, RZ ;  /* 0x000100000e077824 */ /* 0x000fc400078e00ff */
[----:B------:R-:W-:Y:S01]  /*42d0*/  FFMA.FTZ R8, R8, R25, R12 ;  /* 0x0000001908087223 */ /* 0x000fe2000001000c */
[----:B------:R-:W-:Y:S02]  /*42e0*/  IMAD.U32 R27, R26, 0x10000, RZ ;  /* 0x000100001a1b7824 */ /* 0x000fe400078e00ff */
[C---:B------:R-:W-:Y:S01]  /*42f0*/  FFMA.FTZ R5, R78.reuse, R5, -R71 ;  /* 0x000000054e057223 */ /* 0x040fe20000010847 */
[----:B------:R-:W-:Y:S02]  /*4300*/  IMAD.U32 R25, R15, 0x10000, RZ ;  /* 0x000100000f197824 */ /* 0x000fe400078e00ff */
[----:B------:R-:W-:Y:S01]  /*4310*/  FFMA.FTZ R11, R78, R11, R80 ;  /* 0x0000000b4e0b7223 */ /* 0x000fe20000010050 */
[----:B------:R-:W-:Y:S02]  /*4320*/  IMAD.U32 R12, R10, 0x10000, RZ ;  /* 0x000100000a0c7824 */ /* 0x000fe400078e00ff */
[C---:B------:R-:W-:Y:S01]  /*4330*/  FMUL.FTZ R71, R7.reuse, R27 ;  /* 0x0000001b07477220 */ /* 0x040fe20000410000 */
[----:B------:R-:W-:Y:S01]  /*4340*/  FMUL.FTZ R78, R7, R25 ;  /* 0x00000019074e7220 */ /* 0x000fe20000410000 */
[----:B------:R-:W-:-:S02]  /*4350*/  LOP3.LUT R14, R14, 0xffff0000, RZ, 0xc0, !PT ;  /* 0xffff00000e0e7812 */ /* 0x000fc400078ec0ff */
[----:B------:R-:W-:Y:S01]  /*4360*/  FFMA.FTZ R7, R12, R25, -R71 ;  /* 0x000000190c077223 */ /* 0x000fe20000010847 */
[----:B------:R-:W-:Y:S01]  /*4370*/  LOP3.LUT R25, R26, 0xffff0000, RZ, 0xc0, !PT ;  /* 0xffff00001a197812 */ /* 0x000fe200078ec0ff */
[----:B------:R-:W-:Y:S01]  /*4380*/  FFMA.FTZ R12, R12, R27, R78 ;  /* 0x0000001b0c0c7223 */ /* 0x000fe2000001004e */
[----:B------:R-:W-:Y:S02]  /*4390*/  LOP3.LUT R15, R15, 0xffff0000, RZ, 0xc0, !PT ;  /* 0xffff00000f0f7812 */ /* 0x000fe400078ec0ff */
[----:B------:R-:W-:Y:S01]  /*43a0*/  LOP3.LUT R10, R10, 0xffff0000, RZ, 0xc0, !PT ;  /* 0xffff00000a0a7812 */ /* 0x000fe200078ec0ff */
[C---:B------:R-:W-:Y:S01]  /*43b0*/  FMUL.FTZ R27, R14.reuse, R25 ;  /* 0x000000190e1b7220 */ /* 0x040fe20000410000 */
[----:B------:R-:W-:Y:S01]  /*43c0*/  F2FP.BF16.F32.PACK_AB R13, R13, R76 ;  /* 0x0000004c0d0d723e */ /* 0x000fe200000010ff */
[----:B------:R-:W-:Y:S01]  /*43d0*/  FMUL.FTZ R26, R14, R15 ;  /* 0x0000000f0e1a7220 */ /* 0x000fe20000410000 */
[----:B------:R-:W-:Y:S01]  /*43e0*/  F2FP.BF16.F32.PACK_AB R11, R8, R11 ;  /* 0x0000000b080b723e */ /* 0x000fe200000010ff */
[----:B------:R-:W-:Y:S01]  /*43f0*/  FFMA.FTZ R14, R10, R15, -R27 ;  /* 0x0000000f0a0e7223 */ /* 0x000fe2000001081b */
[----:B------:R-:W-:Y:S01]  /*4400*/  F2FP.BF16.F32.PACK_AB R4, R4, R69 ;  /* 0x000000450404723e */ /* 0x000fe200000010ff */
[----:B------:R-:W-:Y:S01]  /*4410*/  FFMA.FTZ R25, R10, R25, R26 ;  /* 0x000000190a197223 */ /* 0x000fe2000001001a */
        /* <DEDUP_REMOVED lines=10> */
.L_x_8622:
[----:B------:R-:W-:Y:S05]  /*44c0*/  BSYNC B1 ;  /* 0x0000000000017941 */ /* 0x000fea0003800000 */
.L_x_8621:
        /* <DEDUP_REMOVED lines=10> */
.L_x_8602:
[----:B------:R-:W-:-:S13]  /*4570*/  ISETP.NE.AND P3, PT, R187, 0x3, PT ;  /* 0x00000003bb00780c */ /* 0x000fda0003f65270 */
[----:B------:R-:W-:Y:S05]  /*4580*/  @!P3 BRA `(.L_x_8623) ;  /* 0x000000000004b947 */ /* 0x000fea0003800000 */
[----:B------:R-:W-:Y:S01]  /*4590*/  BPT.TRAP 0x1 ;  /* 0x000000040000795c */ /* 0x000fe20000300000 */
.L_x_8623:
[----:B------:R-:W-:Y:S01]  /*45a0*/  IMAD R61, R185, 0x8, R17 ;  /* 0x00000008b93d7824 */ /* 0x000fe200078e0211 */
[----:B------:R-:W-:Y:S01]  /*45b0*/  SHF.L.U32 R68, R191, 0x1f, RZ ;  /* 0x0000001fbf447819 */ /* 0x000fe200000006ff */
[----:B------:R-:W-:Y:S01]  /*45c0*/  BSSY B1, `(.L_x_8624) ;  /* 0x0000004000017945 */ /* 0x000fe20003800000 */
[----:B------:R-:W-:Y:S02]  /*45d0*/  SHF.R.S32.HI R65, RZ, 0x1f, R63 ;  /* 0x0000001fff417819 */ /* 0x000fe4000001143f */
[----:B------:R-:W1:Y:S02]  /*45e0*/  SYNCS.PHASECHK.TRANS64.TRYWAIT P4, [R61+URZ+0x38890], R68 ;  /* 0x038890443d0075a7 */ /* 0x000e64000808017f */
[----:B-1----:R-:W-:Y:S05]  /*45f0*/  @!P4 BRA `(.L_x_8625) ;  /* 0x000001fc00e0c947 */ /* 0x002fea0003800000 */
.L_x_8887:
[----:B------:R-:W-:Y:S05]  /*4600*/  BSYNC B1 ;  /* 0x0000000000017941 */ /* 0x000fea0003800000 */
.L_x_8624:
        /* <DEDUP_REMOVED lines=24> */
.L_x_8891:
        /* <DEDUP_REMOVED lines=18> */
.L_x_8610:
[----:B------:R-:W-:Y:S05]  /*48b0*/  BSYNC B0 ;  /* 0x0000000000007941 */ /* 0x000fea0003800000 */
.L_x_8601:
        /* <DEDUP_REMOVED lines=17> */
.L_x_8628:
[----:B------:R-:W-:Y:S05]  /*49d0*/  BSYNC B0 ;  /* 0x0000000000007941 */ /* 0x000fea0003800000 */
.L_x_8627:
[----:B------:R-:W1:Y:S01]  /*49e0*/  SYNCS.PHASECHK.TRANS64.TRYWAIT P3, [R61+URZ+0x388b0], R68 ;  /* 0x0388b0443d0075a7 */ /* 0x000e62000806017f */
[----:B------:R-:W-:Y:S04]  /*49f0*/  BSSY B0, `(.L_x_8629) ;  /* 0x0000002000007945 */ /* 0x000fe80003800000 */
[----:B-1----:R-:W-:Y:S05]  /*4a00*/  @!P3 BRA `(.L_x_8630) ;  /* 0x000001fc0034b947 */ /* 0x002fea0003800000 */
.L_x_8892:
[----:B------:R-:W-:Y:S05]  /*4a10*/  BSYNC B0 ;  /* 0x0000000000007941 */ /* 0x000fea0003800000 */
.L_x_8629:
        /* <DEDUP_REMOVED lines=21> */
[----:B------:R-:W4:Y:S01]  /*4b70*/  LDL R27, [R1+0x1c] ;  /* 0x00001c00011b7983 */ /* 0x000f220000100800 */
[----:B------:R-:W-:-:S03]  /*4b80*/  ULDC UR4, c[0x0][0x320] ;  /* 0x0000c80000047ab9 */ /* 0x000fc60000000800 */
[----:B---3--:R-:W3:Y:S04]  /*4b90*/  LDL R14, [R1+0x20] ;  /* 0x00002000010e7983 */ /* 0x008ee80000100800 */
[----:B------:R-:W5:Y:S01]  /*4ba0*/  LDL R26, [R1+0x24] ;  /* 0x00002400011a7983 */ /* 0x000f620000100800 */
[----:B------:R-:W-:Y:S01]  /*4bb0*/  ISETP.GE.AND P5, PT, R18, UR4, PT ;  /* 0x0000000412007c0c */ /* 0x000fe2000bfa6270 */
[----:B------:R-:W-:Y:S01]  /*4bc0*/  IMAD R8, R185, 0x8000, R46 ;  /* 0x00008000b9087824 */ /* 0x000fe200078e022e */
[----:B------:R-:W-:Y:S01]  /*4bd0*/  LOP3.LUT P3, RZ, R194, 0x4, RZ, 0xc0, !PT ;  /* 0x00000004c2ff7812 */ /* 0x000fe2000786c0ff */
[----:B------:R-:W5:Y:S02]  /*4be0*/  LDL R25, [R1+0x28] ;  /* 0x0000280001197983 */ /* 0x000f640000100800 */
[----:B------:R-:W-:-:S02]  /*4bf0*/  IMAD R13, R8, 0x2, R17 ;  /* 0x00000002080d7824 */ /* 0x000fc400078e0211 */
[----:B------:R-:W5:Y:S04]  /*4c00*/  LDL R24, [R1+0x2c] ;  /* 0x00002c0001187983 */ /* 0x000f680000100800 */
[----:B------:R-:W5:Y:S01]  /*4c10*/  LDL R15, [R1+0x30] ;  /* 0x00003000010f7983 */ /* 0x000f620000100800 */
[----:B------:R-:W-:-:S03]  /*4c20*/  VIADD R12, R8, 0x20 ;  /* 0x00000020080c7836 */ /* 0x000fc60000000000 */
[----:B------:R-:W1:Y:S01]  /*4c30*/  @!P5 LDS.128 R4, [R13+0x400] ;  /* 0x000400000d04d984 */ /* 0x000e620000000c00 */
[----:B------:R-:W-:Y:S01]  /*4c40*/  @P3 VIADD R12, R8, 0xffffffe0 ;  /* 0xffffffe0080c3836 */ /* 0x000fe20000000000 */
[-C--:B0-----:R-:W-:Y:S02]  /*4c50*/  @!P5 LEA R8, P3, R18, R11.reuse, 0x1 ;  /* 0x0000000b1208d211 */ /* 0x081fe400078608ff */
[----:B------:R-:W5:Y:S01]  /*4c60*/  LDL R62, [R1+0x38] ;  /* 0x00003800013e7983 */ /* 0x000f620000100800 */
[----:B------:R-:W-:Y:S01]  /*4c70*/  IMAD R12, R12, 0x2, R17 ;  /* 0x000000020c0c7824 */ /* 0x000fe200078e0211 */
[----:B--2---:R-:W-:Y:S02]  /*4c80*/  @!P5 LEA.HI.X R9, R18, R10, R19, 0x1, P3 ;  /* 0x0000000a1209d211 */ /* 0x004fe400018f0c13 */
[C---:B------:R-:W-:Y:S01]  /*4c90*/  ISETP.GE.AND P3, PT, R184.reuse, UR4, PT ;  /* 0x00000004b8007c0c */ /* 0x040fe2000bf66270 */
[----:B------:R-:W2:Y:S04]  /*4ca0*/  LDL R55, [R1+0x3c] ;  /* 0x00003c0001377983 */ /* 0x000ea80000100800 */
[----:B------:R-:W2:Y:S04]  /*4cb0*/  LDL R54, [R1+0x40] ;  /* 0x0000400001367983 */ /* 0x000ea80000100800 */
[----:B-1----:R0:W-:Y:S04]  /*4cc0*/  @!P5 ST.E.128 desc[UR40][R8.64], R4 ;  /* 0x000000040800d985 */ /* 0x0021e8000c101d28 */
[----:B------:R-:W1:Y:S01]  /*4cd0*/  @!P3 LDS.128 R4, [R12+0x400] ;  /* 0x000400000c04b984 */ /* 0x000e620000000c00 */
[----:B0-----:R-:W-:-:S04]  /*4ce0*/  @!P3 LEA R8, P5, R184, R11, 0x1 ;  /* 0x0000000bb808b211 */ /* 0x001fc800078a08ff */
[----:B------:R-:W-:Y:S02]  /*4cf0*/  @!P3 LEA.HI.X R9, R184, R10, R196, 0x1, P5 ;  /* 0x0000000ab809b211 */ /* 0x000fe400028f0cc4 */
[----:B------:R-:W-:-:S03]  /*4d00*/  ISETP.GE.AND P5, PT, R226, UR4, PT ;  /* 0x00000004e2007c0c */ /* 0x000fc6000bfa6270 */
[----:B-1----:R0:W-:Y:S10]  /*4d10*/  @!P3 ST.E.128 desc[UR40][R8.64], R4 ;  /* 0x000000040800b985 */ /* 0x0021f4000c101d28 */
[----:B------:R-:W1:Y:S01]  /*4d20*/  @!P5 LDS.128 R4, [R13+0x2400] ;  /* 0x002400000d04d984 */ /* 0x000e620000000c00 */
[----:B0-----:R-:W-:-:S05]  /*4d30*/  @!P5 LEA R8, P3, R226, R11, 0x1 ;  /* 0x0000000be208d211 */ /* 0x001fca00078608ff */
[----:B----4-:R-:W-:Y:S01]  /*4d40*/  @!P5 IMAD.X R9, R10, 0x1, R27, P3 ;  /* 0x000000010a09d824 */ /* 0x010fe200018e061b */
[C---:B------:R-:W-:Y:S01]  /*4d50*/  ISETP.GE.AND P3, PT, R225.reuse, UR4, PT ;  /* 0x00000004e1007c0c */ /* 0x040fe2000bf66270 */
[----:B------:R-:W4:Y:S04]  /*4d60*/  LDL R27, [R1+0x44] ;  /* 0x00004400011b7983 */ /* 0x000f280000100800 */
[----:B-1----:R0:W-:Y:S08]  /*4d70*/  @!P5 ST.E.128 desc[UR40][R8.64], R4 ;  /* 0x000000040800d985 */ /* 0x0021f0000c101d28 */
[----:B------:R-:W1:Y:S01]  /*4d80*/  @!P3 LDS.128 R4, [R12+0x2400] ;  /* 0x002400000c04b984 */ /* 0x000e620000000c00 */
[----:B0-----:R-:W-:-:S05]  /*4d90*/  @!P3 LEA R8, P5, R225, R11, 0x1 ;  /* 0x0000000be108b211 */ /* 0x001fca00078a08ff */
[----:B---3--:R-:W-:Y:S02]  /*4da0*/  @!P3 IMAD.X R9, R10, 0x1, R14, P5 ;  /* 0x000000010a09b824 */ /* 0x008fe400028e060e */
[----:B------:R-:W3:Y:S01]  /*4db0*/  LDL R14, [R1+0x34] ;  /* 0x00003400010e7983 */ /* 0x000ee20000100800 */
[----:B------:R-:W-:-:S03]  /*4dc0*/  ISETP.GE.AND P5, PT, R224, UR4, PT ;  /* 0x00000004e0007c0c */ /* 0x000fc6000bfa6270 */
[----:B-1----:R0:W-:Y:S10]  /*4dd0*/  @!P3 ST.E.128 desc[UR40][R8.64], R4 ;  /* 0x000000040800b985 */ /* 0x0021f4000c101d28 */
[----:B------:R-:W1:Y:S01]  /*4de0*/  @!P5 LDS.128 R4, [R13+0x4400] ;  /* 0x004400000d04d984 */ /* 0x000e620000000c00 */
[----:B0-----:R-:W-:-:S05]  /*4df0*/  @!P5 LEA R8, P3, R224, R11, 0x1 ;  /* 0x0000000be008d211 */ /* 0x001fca00078608ff */
[----:B-----5:R-:W-:Y:S01]  /*4e00*/  @!P5 IMAD.X R9, R10, 0x1, R26, P3 ;  /* 0x000000010a09d824 */ /* 0x020fe200018e061a */
[C---:B------:R-:W-:Y:S01]  /*4e10*/  ISETP.GE.AND P3, PT, R223.reuse, UR4, PT ;  /* 0x00000004df007c0c */ /* 0x040fe2000bf66270 */
[----:B------:R-:W5:Y:S04]  /*4e20*/  LDL R26, [R1+0x48] ;  /* 0x00004800011a7983 */ /* 0x000f680000100800 */
[----:B-1----:R0:W-:Y:S08]  /*4e30*/  @!P5 ST.E.128 desc[UR40][R8.64], R4 ;  /* 0x000000040800d985 */ /* 0x0021f0000c101d28 */
[----:B------:R-:W1:Y:S01]  /*4e40*/  @!P3 LDS.128 R4, [R12+0x4400] ;  /* 0x004400000c04b984 */ /* 0x000e620000000c00 */
[----:B0-----:R-:W-:-:S05]  /*4e50*/  @!P3 LEA R8, P5, R223, R11, 0x1 ;  /* 0x0000000bdf08b211 */ /* 0x001fca00078a08ff */
[----:B------:R-:W-:Y:S01]  /*4e60*/  @!P3 IMAD.X R9, R10, 0x1, R25, P5 ;  /* 0x000000010a09b824 */ /* 0x000fe200028e0619 */
        /* <DEDUP_REMOVED lines=11> */
[----:B------:R-:W-:Y:S02]  /*4f20*/  @!P3 IMAD.X R9, R10, 0x1, R15, P5 ;  /* 0x000000010a09b824 */ /* 0x000fe400028e060f */
[----:B------:R-:W5:Y:S01]  /*4f30*/  LDL R15, [R1+0x4] ;  /* 0x00000400010f7983 */ /* 0x000f620000100800 */
[----:B------:R-:W-:-:S03]  /*4f40*/  ISETP.GE.AND P5, PT, R220, UR4, PT ;  /* 0x00000004dc007c0c */ /* 0x000fc6000bfa6270 */
[----:B-1----:R0:W-:Y:S10]  /*4f50*/  @!P3 ST.E.128 desc[UR40][R8.64], R4 ;  /* 0x000000040800b985 */ /* 0x0021f4000c101d28 */
        /* <DEDUP_REMOVED lines=8> */
[----:B------:R-:W-:Y:S01]  /*4fe0*/  @!P3 IMAD.X R9, R10, 0x1, R62, P5 ;  /* 0x000000010a09b824 */ /* 0x000fe200028e063e */
[----:B------:R-:W-:-:S04]  /*4ff0*/  ISETP.GE.AND P5, PT, R218, UR4, PT ;  /* 0x00000004da007c0c */ /* 0x000fc8000bfa6270 */
[----:B-1----:R0:W-:Y:S09]  /*5000*/  @!P3 ST.E.128 desc[UR40][R8.64], R4 ;  /* 0x000000040800b985 */ /* 0x0021f2000c101d28 */
[----:B------:R-:W1:Y:S01]  /*5010*/  @!P5 LDS.128 R4, [R13+0xa400] ;  /* 0x00a400000d04d984 */ /* 0x000e620000000c00 */
[----:B0-----:R-:W-:-:S05]  /*5020*/  @!P5 LEA R8, P3, R218, R11, 0x1 ;  /* 0x0000000bda08d211 */ /* 0x001fca00078608ff */
[----:B--2---:R-:W-:Y:S01]  /*5030*/  @!P5 IMAD.X R9, R10, 0x1, R55, P3 ;  /* 0x000000010a09d824 */ /* 0x004fe200018e0637 */
[----:B------:R-:W-:-:S04]  /*5040*/  ISETP.GE.AND P3, PT, R217, UR4, PT ;  /* 0x00000004d9007c0c */ /* 0x000fc8000bf66270 */
[----:B-1----:R0:W-:Y:S09]  /*5050*/  @!P5 ST.E.128 desc[UR40][R8.64], R4 ;  /* 0x000000040800d985 */ /* 0x0021f2000c101d28 */
[----:B------:R-:W1:Y:S01]  /*5060*/  @!P3 LDS.128 R4, [R12+0xa400] ;  /* 0x00a400000c04b984 */ /* 0x000e620000000c00 */
[----:B0-----:R-:W-:-:S05]  /*5070*/  @!P3 LEA R8, P5, R217, R11, 0x1 ;  /* 0x0000000bd908b211 */ /* 0x001fca00078a08ff */
[----:B------:R-:W-:Y:S01]  /*5080*/  @!P3 IMAD.X R9, R10, 0x1, R54, P5 ;  /* 0x000000010a09b824 */ /* 0x000fe200028e0636 */
[----:B------:R-:W-:-:S04]  /*5090*/  ISETP.GE.AND P5, PT, R216, UR4, PT ;  /* 0x00000004d8007c0c */ /* 0x000fc8000bfa6270 */
[----:B-1----:R0:W-:Y:S09]  /*50a0*/  @!P3 ST.E.128 desc[UR40][R8.64], R4 ;  /* 0x000000040800b985 */ /* 0x0021f2000c101d28 */
[----:B------:R-:W1:Y:S01]  /*50b0*/  @!P5 LDS.128 R4, [R13+0xc400] ;  /* 0x00c400000d04d984 */ /* 0x000e620000000c00 */
[----:B0-----:R-:W-:-:S05]  /*50c0*/  @!P5 LEA R8, P3, R216, R11, 0x1 ;  /* 0x0000000bd808d211 */ /* 0x001fca00078608ff */
[----:B----4-:R-:W-:Y:S01]  /*50d0*/  @!P5 IMAD.X R9, R10, 0x1, R27, P3 ;  /* 0x000000010a09d824 */ /* 0x010fe200018e061b */
[----:B------:R-:W-:-:S04]  /*50e0*/  ISETP.GE.AND P3, PT, R215, UR4, PT ;  /* 0x00000004d7007c0c */ /* 0x000fc8000bf66270 */
[----:B-1----:R0:W-:Y:S09]  /*50f0*/  @!P5 ST.E.128 desc[UR40][R8.64], R4 ;  /* 0x000000040800d985 */ /* 0x0021f2000c101d28 */
[----:B------:R-:W1:Y:S01]  /*5100*/  @!P3 LDS.128 R4, [R12+0xc400] ;  /* 0x00c400000c04b984 */ /* 0x000e620000000c00 */
[----:B0-----:R-:W-:-:S05]  /*5110*/  @!P3 LEA R8, P5, R215, R11, 0x1 ;  /* 0x0000000bd708b211 */ /* 0x001fca00078a08ff */
[----:B-----5:R-:W-:Y:S01]  /*5120*/  @!P3 IMAD.X R9, R10, 0x1, R26, P5 ;  /* 0x000000010a09b824 */ /* 0x020fe200028e061a */
        /* <DEDUP_REMOVED lines=9> */
[----:B---3--:R-:W-:-:S05]  /*51c0*/  @!P3 IMAD.X R9, R10, 0x1, R14, P5 ;  /* 0x000000010a09b824 */ /* 0x008fca00028e060e */
[----:B-1----:R4:W-:Y:S03]  /*51d0*/  @!P3 ST.E.128 desc[UR40][R8.64], R4 ;  /* 0x000000040800b985 */ /* 0x0029e6000c101d28 */
.L_x_8632:
[----:B------:R-:W-:Y:S05]  /*51e0*/  BSYNC B0 ;  /* 0x0000000000007941 */ /* 0x000fea0003800000 */
.L_x_8631:
[----:B------:R-:W-:Y:S01]  /*51f0*/  @!PT LDS RZ, [RZ] ;  /* 0x00000000fffff984 */ /* 0x000fe20000000800 */
[----:B------:R-:W-:Y:S01]  /*5200*/  @!PT LDS RZ, [RZ] ;  /* 0x00000000fffff984 */ /* 0x000fe20000000800 */
[----:B------:R-:W-:Y:S01]  /*5210*/  @!PT LDS RZ, [RZ] ;  /* 0x00000000fffff984 */ /* 0x000fe20000000800 */
[----:B------:R-:W-:Y:S01]  /*5220*/  @!PT LDS RZ, [RZ] ;  /* 0x00000000fffff984 */ /* 0x000fe20000000800 */
[----:B------:R5:W-:Y:S06]  /*5230*/  MEMBAR.ALL.CTA ;  /* 0x0000000000007992 */ /* 0x000bec0000008000 */
[----:B-----5:R-:W5:Y:S01]  /*5240*/  FENCE.VIEW.ASYNC.S ;  /* 0x00000000000073c6 */ /* 0x020f620000000000 */
[----:B-1----:R-:W-:Y:S01]  /*5250*/  @!P4 VIADD R61, R61, 0x388c0 ;  /* 0x000388c03d3dc836 */ /* 0x002fe20000000000 */
        /* <DEDUP_REMOVED lines=10> */
.L_x_8596:
[----:B------:R-:W4:Y:S01]  /*5300*/  LDL R4, [R1+0x7c] ;  /* 0x00007c0001047983 */ /* 0x000f220000100800 */
[----:B------:R-:W-:Y:S01]  /*5310*/  BSSY B0, `(.L_x_8634) ;  /* 0x0000005000007945 */ /* 0x000fe20003800000 */
[----:B----4-:R-:W-:-:S03]  /*5320*/  ISETP.NE.AND P0, PT, R4, 0x1, PT ;  /* 0x000000010400780c */ /* 0x010fc60003f05270 */
[----:B------:R-:W-:Y:S10]  /*5330*/  @P3 BRA `(.L_x_8635) ;  /* 0x0000000000083947 */ /* 0x000ff40003800000 */
[----:B------:R-:W1:Y:S02]  /*5340*/  FENCE.VIEW.ASYNC.G ;  /* 0x00000000000073c6 */ /* 0x000e640000000100 */
[----:B-1----:R-:W-:Y:S06]  /*5350*/  BAR.ARV 0xc, 0x180 ;  /* 0x0306000000007b1d */ /* 0x002fec0000002000 */
.L_x_8635:
[----:B------:R-:W-:Y:S05]  /*5360*/  BSYNC B0 ;  /* 0x0000000000007941 */ /* 0x000fea0003800000 */
.L_x_8634:
[----:B------:R-:W-:Y:S04]  /*5370*/  BSSY B7, `(.L_x_8636) ;  /* 0x00010d7000077945 */ /* 0x000fe80003800000 */
[----:B------:R-:W-:Y:S05]  /*5380*/  @!P0 BRA `(.L_x_8637) ;  /* 0x0000002000288947 */ /* 0x000fea0003800000 */
[----:B------:R-:W1:Y:S01]  /*5390*/  LDC R0, c[0x0][0x448] ;  /* 0x00011200ff007b82 */ /* 0x000e620000000800 */
[----:B------:R-:W-:Y:S01]  /*53a0*/  VIADD R3, R214, 0x3f ;  /* 0x0000003fd6037836 */ /* 0x000fe20000000000 */
[----:B------:R-:W-:Y:S01]  /*53b0*/  BSSY B0, `(.L_x_8638) ;  /* 0x000002c000007945 */ /* 0x000fe20003800000 */
[----:B-1----:R-:W-:-:S13]  /*53c0*/  ISETP.NE.AND P0, PT, R0, 0x1, PT ;  /* 0x000000010000780c */ /* 0x002fda0003f05270 */
[----:B------:R-:W1:Y:S08]  /*53d0*/  @P0 LDC R0, c[0x0][0x44c] ;  /* 0x00011300ff000b82 */ /* 0x000e700000000800 */
[----:B------:R-:W4:Y:S01]  /*53e0*/  @P0 LDC R5, c[0x0][0x450] ;  /* 0x00011400ff050b82 */ /* 0x000f220000000800 */
[----:B-1----:R-:W-:-:S05]  /*53f0*/  @P0 IMAD.HI.U32 R0, R3, R0, RZ ;  /* 0x0000000003000227 */ /* 0x002fca00078e00ff */
[----:B----4-:R-:W-:-:S05]  /*5400*/  @P0 SHF.R.U32.HI R3, RZ, R5, R0 ;  /* 0x00000005ff030219 */ /* 0x010fca0000011600 */
[----:B------:R-:W-:-:S05]  /*5410*/  IMAD.IADD R3, R38, 0x1, R3 ;  /* 0x0000000126037824 */ /* 0x000fca00078e0203 */
[----:B------:R-:W-:-:S04]  /*5420*/  SHF.R.S32.HI R0, RZ, 0x1f, R3 ;  /* 0x0000001fff007819 */ /* 0x000fc80000011403 */
[----:B------:R-:W-:Y:S01]  /*5430*/  LEA.HI R0, R0, R3, RZ, 0x6 ;  /* 0x0000000300007211 */ /* 0x000fe200078f30ff */
[----:B------:R-:W-:-:S03]  /*5440*/  IMAD.MOV.U32 R3, RZ, RZ, RZ ;  /* 0x000000ffff037224 */ /* 0x000fc600078e00ff */
[----:B------:R-:W-:-:S04]  /*5450*/  SHF.R.S32.HI R0, RZ, 0x6, R0 ;  /* 0x00000006ff007819 */ /* 0x000fc80000011400 */
[----:B--2---:R-:W-:-:S04]  /*5460*/  VIMNMX R10, R37, R0, PT ;  /* 0x00000000250a7248 */ /* 0x004fc80003fe0100 */
        /* <DEDUP_REMOVED lines=9> */
[----:B------:R-:W-:-:S05]  /*5500*/  IABS R8, R9 ;  /* 0x0000000900087213 */ /* 0x000fca0000000000 */
[----:B------:R-:W-:Y:S02]  /*5510*/  IMAD.MOV R8, RZ, RZ, -R8 ;  /* 0x000000ffff087224 */ /* 0x000fe400078e0a08 */
[----:B-1----:R-:W1:Y:S02]  /*5520*/  MUFU.RCP R4, R4 ;  /* 0x0000000400047308 */ /* 0x002e640000001000 */
[----:B-1---5:R-:W-:Y:S01]  /*5530*/  VIADD R2, R4, 0xffffffe ;  /* 0x0ffffffe04027836 */ /* 0x022fe20000000000 */
[----:B------:R-:W-:Y:S02]  /*5540*/  IABS R4, R0 ;  /* 0x0000000000047213 */ /* 0x000fe40000000000 */
[----:B------:R-:W-:-:S03]  /*5550*/  LOP3.LUT R0, R0, R9, RZ, 0x3c, !PT ;  /* 0x0000000900007212 */ /* 0x000fc600078e3cff */
[----:B------:R1:W2:Y:S01]  /*5560*/  F2I.FTZ.U32.TRUNC.NTZ R3, R2 ;  /* 0x0000000200037305 */ /* 0x0002a2000021f000 */
[----:B------:R-:W-:Y:S01]  /*5570*/  ISETP.GE.AND P2, PT, R0, RZ, PT ;  /* 0x000000ff0000720c */ /* 0x000fe20003f46270 */
[----:B-1----:R-:W-:Y:S02]  /*5580*/  IMAD.MOV.U32 R2, RZ, RZ, RZ ;  /* 0x000000ffff027224 */ /* 0x002fe400078e00ff */
[----:B--2---:R-:W-:-:S04]  /*5590*/  IMAD.MOV R6, RZ, RZ, -R3 ;  /* 0x000000ffff067224 */ /* 0x004fc800078e0a03 */
        /* <DEDUP_REMOVED lines=13> */
.L_x_8639:
[----:B------:R-:W-:Y:S05]  /*5670*/  BSYNC B0 ;  /* 0x0000000000007941 */ /* 0x000fea0003800000 */
.L_x_8638:
        /* <DEDUP_REMOVED lines=42> */
[----:B---3--:R-:W-:-:S02]  /*5920*/  CS2R R72, SRZ ;  /* 0x0000000000487805 */ /* 0x008fc4000001ff00 */
        /* <DEDUP_REMOVED lines=24> */
[----:B--2---:R-:W-:-:S05]  /*5ab0*/  IMAD R0, R0, R3, RZ ;  /* 0x0000000300007224 */ /* 0x004fca00078e02ff */
[----:B------:R-:W-:-:S04]  /*5ac0*/  VIADDMNMX R10, R0, R3, R10, PT ;  /* 0x00000003000a7246 */ /* 0x000fc8000380010a */
[----:B------:R-:W-:-:S13]  /*5ad0*/  ISETP.GT.AND P1, PT, R10, R0, PT ;  /* 0x000000000a00720c */ /* 0x000fda0003f24270 */
[----:B------:R-:W-:Y:S05]  /*5ae0*/  @!P1 BRA `(.L_x_8640) ;  /* 0x00000104007c9947 */ /* 0x000fea0003800000 */
[----:B-----5:R-:W2:Y:S01]  /*5af0*/  LDL R2, [R1+0x70] ;  /* 0x0000700001027983 */ /* 0x020ea20000100800 */
[----:B------:R-:W-:Y:S01]  /*5b00*/  IMAD.MOV.U32 R5, RZ, RZ, 0x40000040 ;  /* 0x40000040ff057424 */ /* 0x000fe200078e00ff */
[----:B------:R-:W-:Y:S01]  /*5b10*/  BAR.SYNC.DEFER_BLOCKING 0xe, 0x100 ;  /* 0x0384000000007b1d */ /* 0x000fe20000010000 */
[----:B------:R-:W-:-:S03]  /*5b20*/  IMAD.MOV.U32 R9, RZ, RZ, 0x40000040 ;  /* 0x40000040ff097424 */ /* 0x000fc600078e00ff */
[----:B------:R-:W-:Y:S01]  /*5b30*/  R2UR UR7, R5 ;  /* 0x00000000050772ca */ /* 0x000fe200000e0000 */
[----:B------:R-:W-:Y:S01]  /*5b40*/  IMAD.MOV.U32 R7, RZ, RZ, 0x40000040 ;  /* 0x40000040ff077424 */ /* 0x000fe200078e00ff */
[----:B------:R-:W-:Y:S01]  /*5b50*/  ISETP.NE.AND P2, PT, R187, 0x3, PT ;  /* 0x00000003bb00780c */ /* 0x000fe20003f45270 */
[----:B------:R-:W-:Y:S01]  /*5b60*/  IMAD.MOV.U32 R5, RZ, RZ, 0x40000040 ;  /* 0x40000040ff057424 */ /* 0x000fe200078e00ff */
[----:B------:R-:W-:Y:S01]  /*5b70*/  R2UR UR15, R9 ;  /* 0x00000000090f72ca */ /* 0x000fe200000e0000 */
[----:B------:R-:W-:Y:S01]  /*5b80*/  IMAD.MOV.U32 R9, RZ, RZ, 0x40000040 ;  /* 0x40000040ff097424 */ /* 0x000fe200078e00ff */
[----:B------:R-:W-:Y:S01]  /*5b90*/  R2UR UR11, R7 ;  /* 0x00000000070b72ca */ /* 0x000fe200000e0000 */
[----:B------:R-:W-:-:S03]  /*5ba0*/  IMAD.MOV.U32 R7, RZ, RZ, 0x40000040 ;  /* 0x40000040ff077424 */ /* 0x000fc600078e00ff */
[----:B------:R-:W-:Y:S02]  /*5bb0*/  R2UR UR9, R9 ;  /* 0x00000000090972ca */ /* 0x000fe400000e0000 */
[----:B------:R-:W-:Y:S01]  /*5bc0*/  R2UR UR13, R7 ;  /* 0x00000000070d72ca */ /* 0x000fe200000e0000 */
[----:B------:R-:W-:Y:S01]  /*5bd0*/  WARPGROUP.ARRIVE ;  /* 0x00000000000079c5 */ /* 0x000fe20000000000 */
[----:B--2---:R-:W1:Y:S02]  /*5be0*/  SHFL.IDX PT, R2, R2, RZ, 0x1f ;  /* 0x00001fff02027589 */ /* 0x004e6400000e0000 */
[----:B-1----:R-:W-:-:S04]  /*5bf0*/  LEA.HI R3, R2, R2, RZ, 0x1 ;  /* 0x0000000202037211 */ /* 0x002fc800078f08ff */
[----:B------:R-:W-:-:S05]  /*5c00*/  LOP3.LUT R3, R3, 0x1fffe, RZ, 0xc0, !PT ;  /* 0x0001fffe03037812 */ /* 0x000fca00078ec0ff */
[----:B------:R-:W-:Y:S02]  /*5c10*/  IMAD.IADD R2, R2, 0x1, -R3 ;  /* 0x0000000102027824 */ /* 0x000fe400078e0a03 */
[----:B------:R-:W-:Y:S02]  /*5c20*/  VIADD R3, R17, 0x36400 ;  /* 0x0003640011037836 */ /* 0x000fe40000000000 */
[----:B------:R-:W-:-:S03]  /*5c30*/  IMAD R2, R2, 0x8000, R17 ;  /* 0x0000800002027824 */ /* 0x000fc600078e0211 */
[----:B------:R-:W-:Y:S01]  /*5c40*/  SHF.R.U32.HI R3, RZ, 0x4, R3 ;  /* 0x00000004ff037819 */ /* 0x000fe20000011603 */
[----:B------:R-:W-:-:S03]  /*5c50*/  VIADD R2, R2, 0x400 ;  /* 0x0000040002027836 */ /* 0x000fc60000000000 */
[----:B------:R-:W-:Y:S02]  /*5c60*/  LOP3.LUT R3, R3, 0x3fff, RZ, 0xc0, !PT ;  /* 0x00003fff03037812 */ /* 0x000fe400078ec0ff */
[----:B------:R-:W-:-:S04]  /*5c70*/  SHF.R.U32.HI R2, RZ, 0x4, R2 ;  /* 0x00000004ff027819 */ /* 0x000fc80000011602 */
[----:B------:R-:W-:-:S04]  /*5c80*/  LOP3.LUT R2, R2, 0x3fff, RZ, 0xc0, !PT ;  /* 0x00003fff02027812 */ /* 0x000fc800078ec0ff */
[----:B------:R-:W-:Y:S02]  /*5c90*/  LOP3.LUT R14, R2, 0x2000000, RZ, 0xfc, !PT ;  /* 0x02000000020e7812 */ /* 0x000fe400078efcff */
[----:B------:R-:W-:Y:S01]  /*5ca0*/  LOP3.LUT R2, R3, 0x10000, RZ, 0xfc, !PT ;  /* 0x0001000003027812 */ /* 0x000fe200078efcff */
[----:B------:R-:W-:Y:S02]  /*5cb0*/  IMAD.MOV.U32 R3, RZ, RZ, 0x40000040 ;  /* 0x40000040ff037424 */ /* 0x000fe400078e00ff */
[----:B------:R-:W-:Y:S01]  /*5cc0*/  IMAD R4, R22, 0x1000, R14 ;  /* 0x0000100016047824 */ /* 0x000fe200078e020e */
[----:B------:R-:W-:Y:S02]  /*5cd0*/  R2UR UR4, R2 ;  /* 0x00000000020472ca */ /* 0x000fe400000e0000 */
[----:B------:R-:W-:Y:S01]  /*5ce0*/  R2UR UR5, R3 ;  /* 0x00000000030572ca */ /* 0x000fe200000e0000 */
[C---:B------:R-:W-:Y:S01]  /*5cf0*/  VIADD R8, R4.reuse, 0x100 ;  /* 0x0000010004087836 */ /* 0x040fe20000000000 */
[C---:B------:R-:W-:Y:S01]  /*5d00*/  R2UR UR6, R4.reuse ;  /* 0x00000000040672ca */ /* 0x040fe200000e0000 */
[----:B------:R-:W-:-:S02]  /*5d10*/  VIADD R6, R4, 0x80 ;  /* 0x0000008004067836 */ /* 0x000fc40000000000 */
        /* <DEDUP_REMOVED lines=30> */
.L_x_8641:
[----:B------:R-:W-:Y:S01]  /*5f00*/  VIADD R10, R10, 0xfffffffe ;  /* 0xfffffffe0a0a7836 */ /* 0x000fe20000000000 */
[----:B------:R-:W-:Y:S01]  /*5f10*/  BSSY B0, `(.L_x_8642) ;  /* 0x00000c3000007945 */ /* 0x000fe20003800000 */
[----:B0-----:R-:W-:-:S03]  /*5f20*/  IMAD R11, R22, 0x8, R17 ;  /* 0x00000008160b7824 */ /* 0x001fc600078e0211 */
[----:B------:R-:W-:Y:S01]  /*5f30*/  ISETP.GE.AND P0, PT, R10, R0, PT ;  /* 0x000000000a00720c */ /* 0x000fe20003f06270 */
[----:B------:R-:W-:-:S05]  /*5f40*/  VIADD R11, R11, 0x38860 ;  /* 0x000388600b0b7836 */ /* 0x000fca0000000000 */
[----:B------:R-:W-:-:S04]  /*5f50*/  PRMT R11, R190, 0x654, R11 ;  /* 0x00000654be0b7816 */ /* 0x000fc8000000000b */
[----:B------:R0:W-:Y:S03]  /*5f60*/  SYNCS.ARRIVE.TRANS64.RED.A1T0 RZ, [R11+URZ], RZ ;  /* 0x000000ff0bff79a7 */ /* 0x0001e6000810043f */
[----:B------:R-:W-:Y:S05]  /*5f70*/  @!P0 BRA `(.L_x_8643) ;  /* 0x0000000800f08947 */ /* 0x000fea0003800000 */
[----:B------:R-:W-:-:S07]  /*5f80*/  IMAD.MOV.U32 R15, RZ, RZ, R10 ;  /* 0x000000ffff0f7224 */ /* 0x000fce00078e000a */
.L_x_8645:
[----:B------:R-:W-:Y:S01]  /*5f90*/  BAR.SYNC.DEFER_BLOCKING 0xe, 0x100 ;  /* 0x0384000000007b1d */ /* 0x000fe20000010000 */
[----:B-1----:R-:W-:Y:S01]  /*5fa0*/  IMAD R10, R22, 0x40, R193 ;  /* 0x00000040160a7824 */ /* 0x002fe200078e02c1 */
[----:B------:R-:W-:Y:S01]  /*5fb0*/  R2UR UR4, R2 ;  /* 0x00000000020472ca */ /* 0x000fe200000e0000 */
[----:B------:R-:W-:Y:S01]  /*5fc0*/  VIADD R22, R22, 0x1 ;  /* 0x0000000116167836 */ /* 0x000fe20000000000 */
[----:B------:R-:W-:Y:S01]  /*5fd0*/  R2UR UR5, R3 ;  /* 0x00000000030572ca */ /* 0x000fe200000e0000 */
[----:B------:R-:W-:Y:S02]  /*5fe0*/  IMAD R10, R10, 0x4, R17 ;  /* 0x000000040a0a7824 */ /* 0x000fe400078e0211 */
[----:B------:R-:W-:Y:S01]  /*5ff0*/  IMAD.MOV.U32 R13, RZ, RZ, 0x40000040 ;  /* 0x40000040ff0d7424 */ /* 0x000fe200078e00ff */
[----:B------:R-:W-:-:S04]  /*6000*/  ISETP.NE.AND P0, PT, R22, 0x2, PT ;  /* 0x000000021600780c */ /* 0x000fc80003f05270 */
[----:B------:R-:W-:Y:S01]  /*6010*/  SEL R22, R22, RZ, P0 ;  /* 0x000000ff16167207 */ /* 0x000fe20000000000 */
[----:B0-----:R-:W0:Y:S04]  /*6020*/  LDS R11, [R10+0x38400] ;  /* 0x038400000a0b7984 */ /* 0x001e280000000800 */
        /* <DEDUP_REMOVED lines=156> */
[----:B------:R-:W-:Y:S01]  /*69f0*/  R2UR UR6, R10 ;  /* 0x000000000a0672ca */ /* 0x000fe200000e0000 */
[----:B------:R-:W-:Y:S01]  /*6a00*/  IMAD.MOV.U32 R10, RZ, RZ, R15 ;  /* 0x000000ffff0a7224 */ /* 0x000fe200078e000f */
[----:B------:R-:W-:Y:S01]  /*6a10*/  R2UR UR7, R11 ;  /* 0x000000000b0772ca */ /* 0x000fe200000e0000 */
[----:B------:R-:W-:Y:S01]  /*6a20*/  VIADD R15, R15, 0xffffffff ;  /* 0xffffffff0f0f7836 */ /* 0x000fe20000000000 */
[----:B------:R-:W-:Y:S02]  /*6a30*/  R2UR UR4, R4 ;  /* 0x00000000040472ca */ /* 0x000fe400000e0000 */
[----:B------:R-:W-:Y:S02]  /*6a40*/  R2UR UR5, R5 ;  /* 0x00000000050572ca */ /* 0x000fe400000e0000 */
[----:B------:R-:W-:Y:S02]  /*6a50*/  ISETP.GT.AND P1, PT, R10, R0, PT ;  /* 0x000000000a00720c */ /* 0x000fe40003f24270 */
[----:B------:R-:W-:-:S04]  /*6a60*/  SEL R10, RZ, 0x1, P0 ;  /* 0x00000001ff0a7807 */ /* 0x000fc80000000000 */
[----:B------:R-:W-:Y:S01]  /*6a70*/  LOP3.LUT R23, R23, R10, RZ, 0x3c, !PT ;  /* 0x0000000a17177212 */ /* 0x000fe200078e3cff */
[----:B------:R-:W-:Y:S02]  /*6a80*/  WARPGROUP.DEPBAR.LE gsb0, 0x0 ;  /* 0x00008000000079c5 */ /* 0x000fe40000010000 */
[----:B------:R-:W-:-:S10]  /*6a90*/  WARPGROUP.ARRIVE ;  /* 0x00000000000079c5 */ /* 0x000fd40000000000 */
[----:B------:R-:W-:Y:S03]  /*6aa0*/  HGMMA.64x256x16.F32.BF16 R24, gdesc[UR4].tnspB, R24, gsb0 ;  /* 0x43e00000041879f0 */ /* 0x000fe60008001818 */
[----:B------:R-:W-:Y:S02]  /*6ab0*/  WARPGROUP.DEPBAR.LE gsb0, 0x0 ;  /* 0x00008000000079c5 */ /* 0x000fe40000010000 */
[----:B------:R-:W-:Y:S06]  /*6ac0*/  BAR.ARV 0xf, 0x100 ;  /* 0x03c4000000007b1d */ /* 0x000fec0000002000 */
[----:B------:R-:W-:Y:S05]  /*6ad0*/  @!P2 BRA `(.L_x_8644) ;  /* 0x000000000004a947 */ /* 0x000fea0003800000 */
[----:B------:R-:W-:Y:S01]  /*6ae0*/  BPT.TRAP 0x1 ;  /* 0x000000040000795c */ /* 0x000fe20000300000 */
.L_x_8644:
[----:B------:R-:W-:-:S04]  /*6af0*/  IMAD R10, R22, 0x8, R17 ;  /* 0x00000008160a7824 */ /* 0x000fc800078e0211 */
[----:B------:R-:W-:-:S05]  /*6b00*/  VIADD R10, R10, 0x38860 ;  /* 0x000388600a0a7836 */ /* 0x000fca0000000000 */
[----:B------:R-:W-:-:S04]  /*6b10*/  PRMT R10, R190, 0x654, R10 ;  /* 0x00000654be0a7816 */ /* 0x000fc8000000000a */
[----:B------:R1:W-:Y:S01]  /*6b20*/  SYNCS.ARRIVE.TRANS64.RED.A1T0 RZ, [R10+URZ], RZ ;  /* 0x000000ff0aff79a7 */ /* 0x0003e2000810043f */
[----:B------:R-:W-:Y:S05]  /*6b30*/  @P1 BRA `(.L_x_8645) ;  /* 0xfffffff400141947 */ /* 0x000fea000383ffff */
.L_x_8643:
[----:B------:R-:W-:Y:S05]  /*6b40*/  BSYNC B0 ;  /* 0x0000000000007941 */ /* 0x000fea0003800000 */
.L_x_8642:
        /* <DEDUP_REMOVED lines=142> */
.L_x_8637:
[----:B------:R-:W1:Y:S01]  /*7430*/  LDC R0, c[0x0][0x448] ;  /* 0x00011200ff007b82 */ /* 0x000e620000000800 */
[----:B------:R-:W-:Y:S01]  /*7440*/  VIADD R3, R214, 0x3f ;  /* 0x0000003fd6037836 */ /* 0x000fe20000000000 */
[----:B------:R-:W-:Y:S01]  /*7450*/  BSSY B0, `(.L_x_8646) ;  /* 0x000002c000007945 */ /* 0x000fe20003800000 */
[----:B------:R-:W-:Y:S01]  /*7460*/  IMAD.MOV.U32 R170, RZ, RZ, RZ ;  /* 0x000000ffffaa7224 */ /* 0x000fe200078e00ff */
[----:B-1----:R-:W-:-:S13]  /*7470*/  ISETP.NE.AND P0, PT, R0, 0x1, PT ;  /* 0x000000010000780c */ /* 0x002fda0003f05270 */
[----:B------:R-:W1:Y:S08]  /*7480*/  @P0 LDC R0, c[0x0][0x44c] ;  /* 0x00011300ff000b82 */ /* 0x000e700000000800 */
[----:B------:R-:W4:Y:S01]  /*7490*/  @P0 LDC R5, c[0x0][0x450] ;  /* 0x00011400ff050b82 */ /* 0x000f220000000800 */
[----:B-1----:R-:W-:-:S05]  /*74a0*/  @P0 IMAD.HI.U32 R0, R3, R0, RZ ;  /* 0x0000000003000227 */ /* 0x002fca00078e00ff */
[----:B----4-:R-:W-:-:S05]  /*74b0*/  @P0 SHF.R.U32.HI R3, RZ, R5, R0 ;  /* 0x00000005ff030219 */ /* 0x010fca0000011600 */
[----:B------:R-:W-:-:S05]  /*74c0*/  IMAD.IADD R3, R38, 0x1, R3 ;  /* 0x0000000126037824 */ /* 0x000fca00078e0203 */
[----:B------:R-:W-:-:S04]  /*74d0*/  SHF.R.S32.HI R0, RZ, 0x1f, R3 ;  /* 0x0000001fff007819 */ /* 0x000fc80000011403 */
[----:B------:R-:W-:-:S04]  /*74e0*/  LEA.HI R0, R0, R3, RZ, 0x6 ;  /* 0x0000000300007211 */ /* 0x000fc800078f30ff */
[----:B------:R-:W-:-:S04]  /*74f0*/  SHF.R.S32.HI R0, RZ, 0x6, R0 ;  /* 0x00000006ff007819 */ /* 0x000fc80000011400 */
[----:B------:R-:W-:-:S04]  /*7500*/  VIMNMX R37, R37, R0, PT ;  /* 0x0000000025257248 */ /* 0x000fc80003fe0100 */
[----:B------:R-:W-:-:S13]  /*7510*/  ISETP.GE.AND P0, PT, R37, 0x1, PT ;  /* 0x000000012500780c */ /* 0x000fda0003f06270 */
[----:B------:R-:W-:Y:S05]  /*7520*/  @!P0 BRA `(.L_x_8647) ;  /* 0x0000000000788947 */ /* 0x000fea0003800000 */
[----:B------:R-:W4:Y:S01]  /*7530*/  LDL R4, [R1+0x54] ;  /* 0x0000540001047983 */ /* 0x000f220000100800 */
[----:B------:R-:W-:Y:S01]  /*7540*/  ULDC UR4, c[0x0][0xae8] ;  /* 0x0002ba0000047ab9 */ /* 0x000fe20000000800 */
[----:B----4-:R-:W-:-:S04]  /*7550*/  ISETP.NE.AND P0, PT, R4, RZ, PT ;  /* 0x000000ff0400720c */ /* 0x010fc80003f05270 */
[----:B------:R-:W-:-:S04]  /*7560*/  SEL R9, R4, UR4, P0 ;  /* 0x0000000404097c07 */ /* 0x000fc80008000000 */
[-C--:B------:R-:W-:Y:S02]  /*7570*/  IABS R6, R9.reuse ;  /* 0x0000000900067213 */ /* 0x080fe40000000000 */
[----:B------:R-:W-:Y:S02]  /*7580*/  IADD3 R0, R9, -0x1, R37 ;  /* 0xffffffff09007810 */ /* 0x000fe40007ffe025 */
[----:B------:R-:W1:Y:S01]  /*7590*/  I2F.RP R3, R6 ;  /* 0x0000000600037306 */ /* 0x000e620000209400 */
[-C--:B--2---:R-:W-:Y:S02]  /*75a0*/  IABS R10, R9.reuse ;  /* 0x00000009000a7213 */ /* 0x084fe40000000000 */
        /* <DEDUP_REMOVED lines=22> */
.L_x_8647:
[----:B------:R-:W-:Y:S05]  /*7710*/  BSYNC B0 ;  /* 0x0000000000007941 */ /* 0x000fea0003800000 */
.L_x_8646:
        /* <DEDUP_REMOVED lines=66> */
[----:B----4-:R-:W-:-:S05]  /*7b40*/  IMAD R0, R0, R170, RZ ;  /* 0x000000aa00007224 */ /* 0x010fca00078e02ff */
[----:B------:R3:W-:Y:S01]  /*7b50*/  STL [R1+0xc], R0 ;  /* 0x00000c0001007387 */ /* 0x0007e20000100800 */
[----:B------:R-:W-:Y:S02]  /*7b60*/  VIADDMNMX R170, R0, R170, R37, PT ;  /* 0x000000aa00aa7246 */ /* 0x000fe40003800125 */
[----:B------:R-:W-:Y:S02]  /*7b70*/  CS2R R36, SRZ ;  /* 0x0000000000247805 */ /* 0x000fe4000001ff00 */
[----:B------:R-:W-:-:S13]  /*7b80*/  ISETP.GT.AND P1, PT, R170, R0, PT ;  /* 0x00000000aa00720c */ /* 0x000fda0003f24270 */
[----:B---3--:R-:W-:Y:S05]  /*7b90*/  @!P1 BRA `(.L_x_8640) ;  /* 0x000000e400509947 */ /* 0x008fea0003800000 */
[----:B------:R-:W3:Y:S01]  /*7ba0*/  LDL R0, [R1+0x70] ;  /* 0x0000700001007983 */ /* 0x000ee20000100800 */
[----:B------:R-:W-:Y:S03]  /*7bb0*/  BSSY B6, `(.L_x_8648) ;  /* 0x000001d000067945 */ /* 0x000fe60003800000 */
[----:B---3--:R-:W1:Y:S02]  /*7bc0*/  SHFL.IDX PT, R0, R0, RZ, 0x1f ;  /* 0x00001fff00007589 */ /* 0x008e6400000e0000 */
        /* <DEDUP_REMOVED lines=20> */
[----:B--2---:R-:W-:Y:S02]  /*7d10*/  IMAD.U32 R10, RZ, RZ, UR4 ;  /* 0x00000004ff0a7e24 */ /* 0x004fe4000f8e00ff */
[----:B0-----:R-:W-:Y:S02]  /*7d20*/  IMAD.U32 R11, RZ, RZ, UR5 ;  /* 0x00000005ff0b7e24 */ /* 0x001fe4000f8e00ff */
[----:B------:R-:W-:Y:S02]  /*7d30*/  IMAD.MOV.U32 R8, RZ, RZ, 0x70 ;  /* 0x00000070ff087424 */ /* 0x000fe400078e00ff */
[----:B------:R-:W-:Y:S02]  /*7d40*/  IMAD.MOV.U32 R12, RZ, RZ, 0x1 ;  /* 0x00000001ff0c7424 */ /* 0x000fe400078e00ff */
[----:B------:R-:W-:-:S07]  /*7d50*/  IMAD.MOV.U32 R13, RZ, RZ, RZ ;  /* 0x000000ffff0d7224 */ /* 0x000fce00078e00ff */
[----:B------:R-:W-:-:S07]  /*7d60*/  LEPC R20, `(.L_x_8649) ;  /* 0x000000001014794e */ /* 0x000fce0000000000 */
[----:B-1---5:R-:W-:Y:S05]  /*7d70*/  CALL.ABS.NOINC R14 ;  /* 0x000000000e007343 */ /* 0x022fea0003c00000 */
.L_x_8649:
[----:B------:R-:W-:Y:S05]  /*7d80*/  BSYNC B6 ;  /* 0x0000000000067941 */ /* 0x000fea0003800000 */
.L_x_8648:
[----:B------:R-:W-:Y:S02]  /*7d90*/  ULDC UR4, c[0x0][0x3f4] ;  /* 0x0000fd0000047ab9 */ /* 0x000fe40000000800 */
[----:B------:R-:W-:-:S13]  /*7da0*/  ISETP.LT.AND P0, PT, RZ, UR4, PT ;  /* 0x00000004ff007c0c */ /* 0x000fda000bf01270 */
[----:B------:R-:W-:Y:S05]  /*7db0*/  @P0 BRA `(.L_x_8650) ;  /* 0x0000000000400947 */ /* 0x000fea0003800000 */
[----:B------:R-:W3:Y:S02]  /*7dc0*/  LDL R20, [R1+0x68] ;  /* 0x0000680001147983 */ /* 0x000ee40000100800 */
[----:B---3--:R-:W-:-:S04]  /*7dd0*/  LEA.HI R0, R20, R20, RZ, 0x1 ;  /* 0x0000001414007211 */ /* 0x008fc800078f08ff */
[----:B------:R-:W-:-:S05]  /*7de0*/  LOP3.LUT R0, R0, 0xfffffffe, RZ, 0xc0, !PT ;  /* 0xfffffffe00007812 */ /* 0x000fca00078ec0ff */
[----:B------:R-:W-:-:S05]  /*7df0*/  IMAD.IADD R0, R20, 0x1, -R0 ;  /* 0x0000000114007824 */ /* 0x000fca00078e0a00 */
[----:B-----5:R-:W-:-:S04]  /*7e00*/  SHF.L.U32 R2, R0, 0x1f, RZ ;  /* 0x0000001f00027819 */ /* 0x020fc800000006ff */
[----:B------:R1:W3:Y:S03]  /*7e10*/  SYNCS.PHASECHK.TRANS64.TRYWAIT P0, [R17+URZ+0x38800], R2 ;  /* 0x03880002110075a7 */ /* 0x0002e6000800017f */
[----:B---3--:R-:W-:Y:S05]  /*7e20*/  @!P0 NANOSLEEP.SYNCS 0x989680 ;  /* 0x009896800000895d */ /* 0x008fea0003900000 */
[----:B------:R-:W3:Y:S01]  /*7e30*/  @!P0 SYNCS.PHASECHK.TRANS64 P0, [R17+URZ+0x38800], R2 ;  /* 0x03880002110085a7 */ /* 0x000ee2000800007f */
[----:B------:R-:W-:Y:S04]  /*7e40*/  BSSY B0, `(.L_x_8651) ;  /* 0x0000006000007945 */ /* 0x000fe80003800000 */
[----:B---3--:R-:W-:Y:S05]  /*7e50*/  @P0 BRA `(.L_x_8652) ;  /* 0x0000000000100947 */ /* 0x008fea0003800000 */
.L_x_8653:
[----:B---3--:R3:W4:Y:S02]  /*7e60*/  SYNCS.PHASECHK.TRANS64.TRYWAIT P0, [R17+URZ+0x38800], R2 ;  /* 0x03880002110075a7 */ /* 0x008724000800017f */
[----:B----4-:R-:W-:Y:S05]  /*7e70*/  @!P0 NANOSLEEP.SYNCS 0x989680 ;  /* 0x009896800000895d */ /* 0x010fea0003900000 */
[----:B------:R-:W4:Y:S02]  /*7e80*/  @!P0 SYNCS.PHASECHK.TRANS64 P0, [R17+URZ+0x38800], R2 ;  /* 0x03880002110085a7 */ /* 0x000f24000800007f */
[----:B----4-:R-:W-:Y:S05]  /*7e90*/  @!P0 BRA `(.L_x_8653) ;  /* 0xfffffffc00f08947 */ /* 0x010fea000383ffff */
.L_x_8652:
[----:B------:R-:W-:Y:S05]  /*7ea0*/  BSYNC B0 ;  /* 0x0000000000007941 */ /* 0x000fea0003800000 */
.L_x_8651:
[----:B------:R-:W-:Y:S05]  /*7eb0*/  BRA `(.L_x_8654) ;  /* 0x0000002c00cc7947 */ /* 0x000fea0003800000 */
.L_x_8650:
        /* <DEDUP_REMOVED lines=22> */
[----:B--2---:R-:W-:Y:S02]  /*8020*/  IMAD.U32 R10, RZ, RZ, UR6 ;  /* 0x00000006ff0a7e24 */ /* 0x004fe4000f8e00ff */
        /* <DEDUP_REMOVED lines=8> */
.L_x_8656:
[----:B------:R-:W-:Y:S05]  /*80b0*/  BSYNC B6 ;  /* 0x0000000000067941 */ /* 0x000fea0003800000 */
.L_x_8655:
[----:B------:R-:W-:Y:S01]  /*80c0*/  ULDC.U8 UR4, c[0x0][0x410] ;  /* 0x0001040000047ab9 */ /* 0x000fe20000000000 */
[----:B------:R-:W-:Y:S01]  /*80d0*/  BSSY B0, `(.L_x_8657) ;  /* 0x00002c9000007945 */ /* 0x000fe20003800000 */
[----:B------:R-:W-:Y:S01]  /*80e0*/  ISETP.NE.AND P0, PT, RZ, UR4, PT ;  /* 0x00000004ff007c0c */ /* 0x000fe2000bf05270 */
[----:B------:R-:W-:-:S12]  /*80f0*/  IMAD.IADD R32, R192, 0x1, R214 ;  /* 0x00000001c0207824 */ /* 0x000fd800078e02d6 */
[----:B------:R-:W-:Y:S05]  /*8100*/  @!P0 BRA `(.L_x_8658) ;  /* 0x0000001400b88947 */ /* 0x000fea0003800000 */
[----:B------:R-:W1:Y:S01]  /*8110*/  LDC R33, c[0x0][0x448] ;  /* 0x00011200ff217b82 */ /* 0x000e620000000800 */
[----:B------:R-:W3:Y:S01]  /*8120*/  S2R R0, SR_TID.X ;  /* 0x0000000000007919 */ /* 0x000ee20000002100 */
[----:B------:R-:W-:Y:S01]  /*8130*/  ULDC.64 UR4, c[0x0][0x3f8] ;  /* 0x0000fe0000047ab9 */ /* 0x000fe20000000a00 */
[----:B------:R-:W-:Y:S01]  /*8140*/  ULDC.64 UR6, c[0x0][0x408] ;  /* 0x0001020000067ab9 */ /* 0x000fe20000000a00 */
[----:B------:R-:W-:Y:S02]  /*8150*/  IMAD.MOV.U32 R25, RZ, RZ, R29 ;  /* 0x000000ffff197224 */ /* 0x000fe400078e001d */
[----:B------:R-:W-:Y:S01]  /*8160*/  IMAD.MOV.U32 R27, RZ, RZ, R31 ;  /* 0x000000ffff1b7224 */ /* 0x000fe200078e001f */
[----:B-1----:R-:W-:Y:S01]  /*8170*/  ISETP.NE.AND P0, PT, R33, 0x1, PT ;  /* 0x000000012100780c */ /* 0x002fe20003f05270 */
[----:B---3--:R-:W-:-:S12]  /*8180*/  VIADD R2, R0, 0xffffff80 ;  /* 0xffffff8000027836 */ /* 0x008fd80000000000 */
[----:B------:R-:W1:Y:S01]  /*8190*/  @P0 LDC R0, c[0x0][0x44c] ;  /* 0x00011300ff000b82 */ /* 0x000e620000000800 */
[----:B------:R-:W-:-:S04]  /*81a0*/  SHF.R.S32.HI R3, RZ, 0x1f, R2 ;  /* 0x0000001fff037819 */ /* 0x000fc80000011402 */
[----:B------:R-:W-:-:S03]  /*81b0*/  LEA.HI R3, R3, R2, RZ, 0x2 ;  /* 0x0000000203037211 */ /* 0x000fc600078f10ff */
[----:B------:R-:W3:Y:S01]  /*81c0*/  @P0 LDC R5, c[0x0][0x450] ;  /* 0x00011400ff050b82 */ /* 0x000ee20000000800 */
[----:B------:R-:W-:-:S05]  /*81d0*/  LOP3.LUT R3, R3, 0xfffffffc, RZ, 0xc0, !PT ;  /* 0xfffffffc03037812 */ /* 0x000fca00078ec0ff */
[----:B------:R-:W-:-:S04]  /*81e0*/  IMAD.IADD R3, R2, 0x1, -R3 ;  /* 0x0000000102037824 */ /* 0x000fc800078e0a03 */
[----:B------:R-:W-:-:S04]  /*81f0*/  IMAD R3, R3, 0x20, R32 ;  /* 0x0000002003037824 */ /* 0x000fc800078e0220 */
[----:B-1----:R-:W-:-:S05]  /*8200*/  @P0 IMAD.HI.U32 R0, R3, R0, RZ ;  /* 0x0000000003000227 */ /* 0x002fca00078e00ff */
[----:B---3--:R-:W-:-:S04]  /*8210*/  @P0 SHF.R.U32.HI R3, RZ, R5, R0 ;  /* 0x00000005ff030219 */ /* 0x008fc80000011600 */
        /* <DEDUP_REMOVED lines=14> */
[----:B--2---:R-:W-:Y:S02]  /*8300*/  LEA.HI.X R10, R24, UR5, R3, 0x1, P0 ;  /* 0x00000005180a7c11 */ /* 0x004fe400080f0c03 */
[----:B------:R-:W-:Y:S01]  /*8310*/  LEA.HI.X R31, R26, UR7, R31, 0x1, P1 ;  /* 0x000000071a1f7c11 */ /* 0x000fe200088f0c1f */
[----:B------:R-:W-:Y:S06]  /*8320*/  BRA.DIV UR4, `(.L_x_8659) ;  /* 0x000001c604007947 */ /* 0x000fec000b800000 */
[----:B------:R1:W2:Y:S04]  /*8330*/  SHFL.IDX PT, R0, R10, RZ, 0x1c1f ;  /* 0x001c1fff0a007589 */ /* 0x0002a800000e0000 */
[----:B------:R1:W3:Y:S04]  /*8340*/  SHFL.IDX PT, R5, R9, RZ, 0x1c1f ;  /* 0x001c1fff09057589 */ /* 0x0002e800000e0000 */
[----:B------:R1:W4:Y:S04]  /*8350*/  SHFL.IDX PT, R8, R31, RZ, 0x1c1f ;  /* 0x001c1fff1f087589 */ /* 0x00032800000e0000 */
[----:B------:R1:W0:Y:S02]  /*8360*/  SHFL.IDX PT, R6, R30, RZ, 0x1c1f ;  /* 0x001c1fff1e067589 */ /* 0x00022400000e0000 */
.L_x_8898:
        /* <DEDUP_REMOVED lines=8> */
[----:B------:R-:W4:Y:S01]  /*83f0*/  LDL R7, [R1+0x74] ;  /* 0x0000740001077983 */ /* 0x000f220000100800 */
[----:B------:R-:W-:Y:S01]  /*8400*/  ULDC UR4, c[0x0][0x3f4] ;  /* 0x0000fd0000047ab9 */ /* 0x000fe20000000800 */
[----:B---3--:R-:W-:Y:S01]  /*8410*/  IMAD.MOV.U32 R2, RZ, RZ, R5 ;  /* 0x000000ffff027224 */ /* 0x008fe200078e0005 */
[----:B------:R-:W-:Y:S01]  /*8420*/  ISETP.GE.AND P2, PT, R188, UR4, PT ;  /* 0x00000004bc007c0c */ /* 0x000fe2000bf46270 */
[----:B--2---:R-:W-:Y:S01]  /*8430*/  IMAD.MOV.U32 R3, RZ, RZ, R0 ;  /* 0x000000ffff037224 */ /* 0x004fe200078e0000 */
        /* <DEDUP_REMOVED lines=8> */
[-C--:B--2---:R-:W-:Y:S02]  /*84c0*/  @!P3 IADD3 R2, P0, R5, R4.reuse, RZ ;  /* 0x000000040502b210 */ /* 0x084fe40007f1e0ff */
[----:B0-----:R-:W-:-:S02]  /*84d0*/  @!P3 IADD3 R4, P1, R6, R4, RZ ;  /* 0x000000040604b210 */ /* 0x001fc40007f3e0ff */
[----:B----4-:R-:W-:Y:S01]  /*84e0*/  @!P3 SHF.L.U64.HI R11, R209, 0x1, R7 ;  /* 0x00000001d10bb819 */ /* 0x010fe20000010207 */
[----:B------:R-:W-:Y:S02]  /*84f0*/  IMAD.MOV.U32 R7, RZ, RZ, R8 ;  /* 0x000000ffff077224 */ /* 0x000fe400078e0008 */
[----:B------:R-:W-:-:S04]  /*8500*/  @!P2 IMAD.WIDE R6, R188, 0x2, R6 ;  /* 0x00000002bc06a825 */ /* 0x000fc800078e0206 */
[--C-:B------:R-:W-:Y:S01]  /*8510*/  @!P3 IMAD.X R3, R0, 0x1, R11.reuse, P0 ;  /* 0x000000010003b824 */ /* 0x100fe200000e060b */
[----:B------:R0:W5:Y:S01]  /*8520*/  @!P2 LD.E.64 R28, desc[UR40][R6.64] ;  /* 0x00000028061ca980 */ /* 0x000162000c101b00 */
[----:B------:R-:W-:-:S03]  /*8530*/  @!P3 IMAD.X R5, R8, 0x1, R11, P1 ;  /* 0x000000010805b824 */ /* 0x000fc600008e060b */
[----:B------:R0:W5:Y:S04]  /*8540*/  @!P3 LD.E.64 R24, desc[UR40][R2.64] ;  /* 0x000000280218b980 */ /* 0x000168000c101b00 */
[----:B------:R0:W5:Y:S02]  /*8550*/  @!P3 LD.E.64 R20, desc[UR40][R4.64] ;  /* 0x000000280414b980 */ /* 0x000164000c101b00 */
.L_x_8661:
[----:B------:R-:W-:Y:S05]  /*8560*/  BSYNC B1 ;  /* 0x0000000000017941 */ /* 0x000fea0003800000 */
.L_x_8660:
[----:B0----5:R-:W-:Y:S01]  /*8570*/  IMAD.MOV.U32 R2, RZ, RZ, R25 ;  /* 0x000000ffff027224 */ /* 0x021fe200078e0019 */
[----:B------:R-:W-:Y:S01]  /*8580*/  UMOV UR4, 0xffffffff ;  /* 0xffffffff00047882 */ /* 0x000fe20000000000 */
[----:B------:R-:W-:Y:S02]  /*8590*/  IMAD.MOV.U32 R3, RZ, RZ, R26 ;  /* 0x000000ffff037224 */ /* 0x000fe400078e001a */
[----:B------:R-:W-:Y:S01]  /*85a0*/  IMAD.MOV.U32 R4, RZ, RZ, R27 ;  /* 0x000000ffff047224 */ /* 0x000fe200078e001b */
[----:B------:R-:W-:Y:S01]  /*85b0*/  PRMT R44, R2, 0x7610, R44 ;  /* 0x00007610022c7816 */ /* 0x000fe2000000002c */
[----:B--2---:R-:W-:Y:S02]  /*85c0*/  IMAD.MOV.U32 R0, RZ, RZ, R24 ;  /* 0x000000ffff007224 */ /* 0x004fe400078e0018 */
[----:B------:R-:W-:Y:S01]  /*85d0*/  IMAD.MOV.U32 R2, RZ, RZ, R21 ;  /* 0x000000ffff027224 */ /* 0x000fe200078e0015 */
[----:B------:R-:W-:Y:S01]  /*85e0*/  PRMT R37, R3, 0x5410, R4 ;  /* 0x0000541003257816 */ /* 0x000fe20000000004 */
[----:B------:R-:W-:Y:S01]  /*85f0*/  IMAD.MOV.U32 R3, RZ, RZ, R28 ;  /* 0x000000ffff037224 */ /* 0x000fe200078e001c */
[----:B------:R-:W-:Y:S01]  /*8600*/  PRMT R34, R34, 0x5410, R0 ;  /* 0x0000541022227816 */ /* 0x000fe20000000000 */
[----:B------:R-:W-:Y:S01]  /*8610*/  IMAD.MOV.U32 R4, RZ, RZ, R29 ;  /* 0x000000ffff047224 */ /* 0x000fe200078e001d */
[----:B------:R-:W-:Y:S01]  /*8620*/  PRMT R46, R2, 0x7610, R46 ;  /* 0x00007610022e7816 */ /* 0x000fe2000000002e */
[----:B------:R-:W-:-:S03]  /*8630*/  IMAD.MOV.U32 R0, RZ, RZ, R20 ;  /* 0x000000ffff007224 */ /* 0x000fc600078e0014 */
[----:B------:R-:W-:Y:S02]  /*8640*/  PRMT R40, R4, 0x5410, R3 ;  /* 0x0000541004287816 */ /* 0x000fe40000000003 */
[----:B------:R-:W-:Y:S02]  /*8650*/  CS2R R2, SRZ ;  /* 0x0000000000027805 */ /* 0x000fe4000001ff00 */
[----:B------:R-:W-:Y:S01]  /*8660*/  PRMT R45, R0, 0x7610, R45 ;  /* 0x00007610002d7816 */ /* 0x000fe2000000002d */
[----:B------:R-:W-:Y:S06]  /*8670*/  BRA.DIV UR4, `(.L_x_8662) ;  /* 0x000001c204a07947 */ /* 0x000fec000b800000 */
[----:B---3--:R0:W2:Y:S04]  /*8680*/  SHFL.IDX PT, R5, R10, 0x1, 0x1c1f ;  /* 0x003c1f000a057f89 */ /* 0x0080a800000e0000 */
[----:B------:R0:W3:Y:S04]  /*8690*/  SHFL.IDX PT, R4, R9, 0x1, 0x1c1f ;  /* 0x003c1f0009047f89 */ /* 0x0000e800000e0000 */
[----:B------:R0:W0:Y:S04]  /*86a0*/  SHFL.IDX PT, R7, R31, 0x1, 0x1c1f ;  /* 0x003c1f001f077f89 */ /* 0x00002800000e0000 */
[----:B------:R0:W0:Y:S02]  /*86b0*/  SHFL.IDX PT, R14, R30, 0x1, 0x1c1f ;  /* 0x003c1f001e0e7f89 */ /* 0x00002400000e0000 */
.L_x_8904:
[----:B------:R-:W5:Y:S01]  /*86c0*/  LDL R6, [R1+0x68] ;  /* 0x0000680001067983 */ /* 0x000f620000100800 */
[----:B------:R-:W-:Y:S01]  /*86d0*/  VIADD R32, R32, 0x20 ;  /* 0x0000002020207836 */ /* 0x000fe20000000000 */
[----:B------:R-:W-:Y:S01]  /*86e0*/  BSSY B1, `(.L_x_8663) ;  /* 0x0000023000017945 */ /* 0x000fe20003800000 */
[----:B01----:R-:W-:Y:S01]  /*86f0*/  IMAD.SHL.U32 R30, R194, 0x40, RZ ;  /* 0x00000040c21e7824 */ /* 0x003fe200078e00ff */
[----:B------:R-:W-:Y:S02]  /*8700*/  CS2R R10, SRZ ;  /* 0x00000000000a7805 */ /* 0x000fe4000001ff00 */
[----:B----4-:R-:W-:Y:S02]  /*8710*/  CS2R R8, SRZ ;  /* 0x0000000000087805 */ /* 0x010fe4000001ff00 */
[----:B------:R-:W-:Y:S02]  /*8720*/  ISETP.GE.AND P0, PT, R32, R33, PT ;  /* 0x000000212000720c */ /* 0x000fe40003f06270 */
[----:B------:R-:W-:-:S02]  /*8730*/  CS2R R12, SRZ ;  /* 0x00000000000c7805 */ /* 0x000fc4000001ff00 */
        /* <DEDUP_REMOVED lines=13> */
[C---:B------:R-:W-:Y:S01]  /*8810*/  @!P3 IMAD.SHL.U32 R9, R209.reuse, 0x2, RZ ;  /* 0x00000002d109b824 */ /* 0x040fe200078e00ff */
[----:B------:R0:W5:Y:S04]  /*8820*/  @!P2 LD.E.64 R10, desc[UR40][R2.64] ;  /* 0x00000028020aa980 */ /* 0x000168000c101b00 */
[----:B------:R-:W-:Y:S02]  /*8830*/  @!P3 IADD3 R4, P0, R4, R9, RZ ;  /* 0x000000090404b210 */ /* 0x000fe40007f1e0ff */
[----:B------:R-:W-:Y:S01]  /*8840*/  CS2R R12, SRZ ;  /* 0x00000000000c7805 */ /* 0x000fe2000001ff00 */
[----:B0-----:R-:W-:Y:S02]  /*8850*/  IMAD.MOV.U32 R2, RZ, RZ, R14 ;  /* 0x000000ffff027224 */ /* 0x001fe400078e000e */
[----:B------:R-:W-:Y:S01]  /*8860*/  IMAD.MOV.U32 R3, RZ, RZ, R7 ;  /* 0x000000ffff037224 */ /* 0x000fe200078e0007 */
[----:B----4-:R-:W-:-:S02]  /*8870*/  @!P3 SHF.L.U64.HI R8, R209, 0x1, R6 ;  /* 0x00000001d108b819 */ /* 0x010fc40000010206 */
        /* <DEDUP_REMOVED lines=9> */
.L_x_8664:
[----:B------:R-:W-:Y:S05]  /*8910*/  BSYNC B1 ;  /* 0x0000000000017941 */ /* 0x000fea0003800000 */
.L_x_8663:
[----:B0-----:R-:W4:Y:S01]  /*8920*/  LDL R15, [R1+0x14] ;  /* 0x00001400010f7983 */ /* 0x001f220000100800 */
[----:B------:R-:W0:Y:S01]  /*8930*/  SYNCS.PHASECHK.TRANS64.TRYWAIT P0, [R17+URZ+0x38800], R36 ;  /* 0x03880024110075a7 */ /* 0x000e22000800017f */
[----:B--2---:R-:W-:Y:S01]  /*8940*/  LOP3.LUT R5, R30, 0x1c0, RZ, 0xc0, !PT ;  /* 0x000001c01e057812 */ /* 0x004fe200078ec0ff */
[----:B-----5:R-:W-:Y:S01]  /*8950*/  IMAD.MOV.U32 R6, RZ, RZ, R2 ;  /* 0x000000ffff067224 */ /* 0x020fe200078e0002 */
[----:B------:R-:W-:Y:S01]  /*8960*/  VIADDMNMX R31, R33, -R214, 0x40, PT ;  /* 0x00000040211f7446 */ /* 0x000fe200038009d6 */
[----:B------:R-:W-:Y:S01]  /*8970*/  IMAD.MOV.U32 R14, RZ, RZ, R8 ;  /* 0x000000ffff0e7224 */ /* 0x000fe200078e0008 */
[----:B---3--:R-:W-:Y:S01]  /*8980*/  LOP3.LUT R4, R5, 0x18, R18, 0xf8, !PT ;  /* 0x0000001805047812 */ /* 0x008fe200078ef812 */
[----:B------:R-:W-:Y:S01]  /*8990*/  IMAD.MOV.U32 R7, RZ, RZ, R11 ;  /* 0x000000ffff077224 */ /* 0x000fe200078e000b */
[----:B------:R-:W-:Y:S01]  /*89a0*/  SHF.R.U32.HI R5, RZ, 0x3, R5 ;  /* 0x00000003ff057819 */ /* 0x000fe20000011605 */
[----:B------:R-:W-:Y:S01]  /*89b0*/  BSSY B1, `(.L_x_8665) ;  /* 0x0000014000017945 */ /* 0x000fe20003800000 */
[----:B------:R-:W-:Y:S01]  /*89c0*/  PRMT R34, R6, 0x7610, R34 ;  /* 0x0000761006227816 */ /* 0x000fe20000000022 */
[----:B------:R-:W-:Y:S01]  /*89d0*/  IMAD.MOV.U32 R6, RZ, RZ, R10 ;  /* 0x000000ffff067224 */ /* 0x000fe200078e000a */
[----:B------:R-:W-:Y:S01]  /*89e0*/  LOP3.LUT R4, R4, R5, RZ, 0x3c, !PT ;  /* 0x0000000504047212 */ /* 0x000fe200078e3cff */
[----:B------:R-:W-:Y:S01]  /*89f0*/  IMAD.MOV.U32 R5, RZ, RZ, R3 ;  /* 0x000000ffff057224 */ /* 0x000fe200078e0003 */
[----:B------:R-:W-:-:S02]  /*8a00*/  PRMT R47, R7, 0x7610, R47 ;  /* 0x00007610072f7816 */ /* 0x000fc4000000002f */
[----:B------:R-:W-:Y:S01]  /*8a10*/  PRMT R30, R14, 0x5410, R6 ;  /* 0x000054100e1e7816 */ /* 0x000fe20000000006 */
[----:B------:R-:W-:Y:S01]  /*8a20*/  IMAD.MOV.U32 R6, RZ, RZ, R12 ;  /* 0x000000ffff067224 */ /* 0x000fe200078e000c */
[----:B------:R-:W-:Y:S01]  /*8a30*/  PRMT R32, R5, 0x7610, R32 ;  /* 0x0000761005207816 */ /* 0x000fe20000000020 */
[----:B------:R-:W-:Y:S01]  /*8a40*/  IMAD.MOV.U32 R5, RZ, RZ, R9 ;  /* 0x000000ffff057224 */ /* 0x000fe200078e0009 */
[----:B------:R-:W-:Y:S02]  /*8a50*/  LOP3.LUT P2, RZ, R194, 0x4, RZ, 0xc0, !PT ;  /* 0x00000004c2ff7812 */ /* 0x000fe4000784c0ff */
[----:B------:R-:W-:Y:S02]  /*8a60*/  ISETP.GE.AND P1, PT, R192, R31, PT ;  /* 0x0000001fc000720c */ /* 0x000fe40003f26270 */
[----:B------:R-:W-:Y:S01]  /*8a70*/  PRMT R33, R5, 0x7610, R33 ;  /* 0x0000761005217816 */ /* 0x000fe20000000021 */
[----:B------:R-:W-:Y:S01]  /*8a80*/  IMAD.MOV.U32 R5, RZ, RZ, R13 ;  /* 0x000000ffff057224 */ /* 0x000fe200078e000d */
[----:B------:R-:W-:Y:S01]  /*8a90*/  PRMT R48, R6, 0x7610, R48 ;  /* 0x0000761006307816 */ /* 0x000fe20000000030 */
[----:B----4-:R-:W-:-:S04]  /*8aa0*/  IMAD R4, R15, 0x200, R4 ;  /* 0x000002000f047824 */ /* 0x010fc800078e0204 */
[----:B------:R-:W-:-:S04]  /*8ab0*/  IMAD R15, R4, 0x2, R17 ;  /* 0x00000002040f7824 */ /* 0x000fc800078e0211 */
[C---:B------:R-:W-:Y:S02]  /*8ac0*/  VIADD R4, R15.reuse, 0x20400 ;  /* 0x000204000f047836 */ /* 0x040fe40000000000 */
[----:B------:R-:W-:Y:S01]  /*8ad0*/  VIADD R14, R15, 0x20440 ;  /* 0x000204400f0e7836 */ /* 0x000fe20000000000 */
[----:B0-----:R-:W-:Y:S06]  /*8ae0*/  @!P0 BRA `(.L_x_8666) ;  /* 0x000001bc00f48947 */ /* 0x001fec0003800000 */
.L_x_8905:
[----:B------:R-:W-:Y:S05]  /*8af0*/  BSYNC B1 ;  /* 0x0000000000017941 */ /* 0x000fea0003800000 */
.L_x_8665:
        /* <DEDUP_REMOVED lines=11> */
[----:B0-----:R-:W-:Y:S02]  /*8bb0*/  SHF.R.U32.HI R36, RZ, 0x10, R27 ;  /* 0x00000010ff247819 */ /* 0x001fe4000001161b */
[----:B------:R-:W-:Y:S02]  /*8bc0*/  SHF.R.U64 R38, R28, 0x10, R29 ;  /* 0x000000101c267819 */ /* 0x000fe4000000121d */
[----:B------:R-:W-:Y:S02]  /*8bd0*/  PRMT R39, R40, 0x5410, R39 ;  /* 0x0000541028277816 */ /* 0x000fe40000000027 */
[----:B------:R-:W-:Y:S02]  /*8be0*/  SHF.R.U64 R35, R26, 0x10, R27 ;  /* 0x000000101a237819 */ /* 0x000fe4000000121b */
        /* <DEDUP_REMOVED lines=40> */
.L_x_8670:
[----:B------:R-:W-:Y:S05]  /*8e70*/  BSYNC B2 ;  /* 0x0000000000027941 */ /* 0x000fea0003800000 */
.L_x_8669:
[----:B------:R-:W-:Y:S05]  /*8e80*/  @P1 BRA `(.L_x_8668) ;  /* 0x0000000000b81947 */ /* 0x000fea0003800000 */
[----:B-1----:R-:W1:Y:S01]  /*8e90*/  LDS.128 R4, [R14] ;  /* 0x000000000e047984 */ /* 0x002e620000000c00 */
[----:B------:R-:W-:Y:S02]  /*8ea0*/  SHF.R.U32.HI R35, RZ, 0x10, R21 ;  /* 0x00000010ff237819 */ /* 0x000fe40000011615 */
[----:B------:R-:W-:Y:S02]  /*8eb0*/  SHF.R.U32.HI R27, RZ, 0x10, R25 ;  /* 0x00000010ff1b7819 */ /* 0x000fe40000011619 */
[----:B------:R-:W-:Y:S02]  /*8ec0*/  PRMT R35, R46, 0x5410, R35 ;  /* 0x000054102e237816 */ /* 0x000fe40000000023 */
[----:B------:R-:W-:Y:S02]  /*8ed0*/  PRMT R27, R44, 0x5410, R27 ;  /* 0x000054102c1b7816 */ /* 0x000fe4000000001b */
[----:B------:R-:W-:Y:S01]  /*8ee0*/  SHF.R.U64 R29, R20, 0x10, R21 ;  /* 0x00000010141d7819 */ /* 0x000fe20000001215 */
[----:B0-----:R-:W-:Y:S01]  /*8ef0*/  IMAD.U32 R36, R35, 0x10000, RZ ;  /* 0x0001000023247824 */ /* 0x001fe200078e00ff */
        /* <DEDUP_REMOVED lines=39> */
.L_x_8668:
[----:B------:R-:W-:Y:S05]  /*9170*/  BSYNC B1 ;  /* 0x0000000000017941 */ /* 0x000fea0003800000 */
.L_x_8667:
        /* <DEDUP_REMOVED lines=54> */
.L_x_8673:
[----:B------:R-:W-:Y:S05]  /*94e0*/  BSYNC B1 ;  /* 0x0000000000017941 */ /* 0x000fea0003800000 */
.L_x_8672:
[----:B------:R-:W-:Y:S05]  /*94f0*/  @P1 BRA `(.L_x_8671) ;  /* 0x0000001800181947 */ /* 0x000fea0003800000 */
[----:B-1----:R-:W1:Y:S01]  /*9500*/  LDS.128 R4, [R14+0x1000] ;  /* 0x001000000e047984 */ /* 0x002e620000000c00 */
        /* <DEDUP_REMOVED lines=8> */
[C---:B------:R-:W-:Y:S01]  /*9590*/  LOP3.LUT R10, R33.reuse, 0xffff0000, RZ, 0xc0, !PT ;  /* 0xffff0000210a7812 */ /* 0x040fe200078ec0ff */
[----:B------:R-:W-:Y:S01]  /*95a0*/  IMAD.U32 R13, R33, 0x10000, RZ ;  /* 0x00010000210d7824 */ /* 0x000fe200078e00ff */
[----:B------:R-:W-:Y:S02]  /*95b0*/  LOP3.LUT R32, R32, 0xffff0000, RZ, 0xc0, !PT ;  /* 0xffff000020207812 */ /* 0x000fe400078ec0ff */
[----:B------:R-:W-:Y:S01]  /*95c0*/  PRMT R30, R30, 0x5410, R3 ;  /* 0x000054101e1e7816 */ /* 0x000fe20000000003 */
[C---:B-1----:R-:W-:Y:S01]  /*95d0*/  IMAD.U32 R8, R6.reuse, 0x10000, RZ ;  /* 0x0001000006087824 */ /* 0x042fe200078e00ff */
        /* <DEDUP_REMOVED lines=19> */
[CC--:B------:R-:W-:Y:S01]  /*9710*/  FMUL.FTZ R9, R3.reuse, R7.reuse ;  /* 0x0000000703097220 */ /* 0x0c0fe20000410000 */
        /* <DEDUP_REMOVED lines=13> */
.L_x_8658:
        /* <DEDUP_REMOVED lines=35> */
[----:B------:R-:W3:Y:S01]  /*9a20*/  SHFL.IDX PT, R2, R33, RZ, 0x1c1f ;  /* 0x001c1fff21027589 */ /* 0x000ee200000e0000 */
[----:B------:R-:W-:-:S03]  /*9a30*/  IMAD R25, R208, R9, RZ ;  /* 0x00000009d0197224 */ /* 0x000fc600078e02ff */
[----:B------:R-:W4:Y:S04]  /*9a40*/  SHFL.IDX PT, R0, R24, RZ, 0x1c1f ;  /* 0x001c1fff18007589 */ /* 0x000f2800000e0000 */
[----:B------:R-:W5:Y:S04]  /*9a50*/  SHFL.IDX PT, R14, R34, RZ, 0x1c1f ;  /* 0x001c1fff220e7589 */ /* 0x000f6800000e0000 */
[----:B------:R-:W0:Y:S01]  /*9a60*/  SHFL.IDX PT, R3, R27, RZ, 0x1c1f ;  /* 0x001c1fff1b037589 */ /* 0x000e2200000e0000 */
[----:B-1----:R-:W-:-:S04]  /*9a70*/  ISETP.GE.AND P0, PT, R18, R35, PT ;  /* 0x000000231200720c */ /* 0x002fc80003f06270 */
[----:B------:R-:W-:-:S13]  /*9a80*/  ISETP.GE.OR P1, PT, R32, R25, P0 ;  /* 0x000000192000720c */ /* 0x000fda0000726670 */
[C---:B------:R-:W-:Y:S01]  /*9a90*/  @!P1 IMAD.SHL.U32 R5, R18.reuse, 0x2, RZ ;  /* 0x0000000212059824 */ /* 0x040fe200078e00ff */
[----:B------:R-:W-:-:S04]  /*9aa0*/  @!P1 SHF.L.U64.HI R6, R18, 0x1, R19 ;  /* 0x0000000112069819 */ /* 0x000fc80000010213 */
[----:B---3--:R-:W-:-:S05]  /*9ab0*/  @!P1 IADD3 R8, P2, R2, R5, RZ ;  /* 0x0000000502089210 */ /* 0x008fca0007f5e0ff */
[----:B----4-:R-:W-:Y:S01]  /*9ac0*/  @!P1 IMAD.X R9, R0, 0x1, R6, P2 ;  /* 0x0000000100099824 */ /* 0x010fe200010e0606 */
[----:B-----5:R-:W-:-:S05]  /*9ad0*/  @!P1 IADD3 R4, P2, R14, R5, RZ ;  /* 0x000000050e049210 */ /* 0x020fca0007f5e0ff */
[----:B0-2---:R-:W2:Y:S01]  /*9ae0*/  @!P1 LD.E.128 R8, desc[UR40][R8.64] ;  /* 0x0000002808089980 */ /* 0x005ea2000c101d00 */
[----:B------:R-:W-:-:S06]  /*9af0*/  @!P1 IMAD.X R5, R3, 0x1, R6, P2 ;  /* 0x0000000103059824 */ /* 0x000fcc00010e0606 */
[----:B------:R-:W3:Y:S01]  /*9b00*/  @!P1 LD.E.128 R4, desc[UR40][R4.64] ;  /* 0x0000002804049980 */ /* 0x000ee2000c101d00 */
[----:B------:R-:W-:Y:S02]  /*9b10*/  CS2R R2, SRZ ;  /* 0x0000000000027805 */ /* 0x000fe4000001ff00 */
[----:B------:R-:W-:Y:S02]  /*9b20*/  CS2R R20, SRZ ;  /* 0x0000000000147805 */ /* 0x000fe4000001ff00 */
[----:B------:R-:W-:Y:S01]  /*9b30*/  CS2R R28, SRZ ;  /* 0x00000000001c7805 */ /* 0x000fe2000001ff00 */
[----:B------:R-:W0:Y:S01]  /*9b40*/  SHFL.IDX PT, R24, R24, 0x1, 0x1c1f ;  /* 0x003c1f0018187f89 */ /* 0x000e2200000e0000 */
[----:B------:R-:W-:-:S03]  /*9b50*/  CS2R R30, SRZ ;  /* 0x00000000001e7805 */ /* 0x000fc6000001ff00 */
[----:B------:R-:W1:Y:S04]  /*9b60*/  SHFL.IDX PT, R14, R34, 0x1, 0x1c1f ;  /* 0x003c1f00220e7f89 */ /* 0x000e6800000e0000 */
[----:B------:R-:W4:Y:S04]  /*9b70*/  SHFL.IDX PT, R27, R27, 0x1, 0x1c1f ;  /* 0x003c1f001b1b7f89 */ /* 0x000f2800000e0000 */
[----:B------:R5:W0:Y:S01]  /*9b80*/  SHFL.IDX PT, R26, R33, 0x1, 0x1c1f ;  /* 0x003c1f00211a7f89 */ /* 0x000a2200000e0000 */
[----:B--2---:R-:W-:Y:S02]  /*9b90*/  @!P1 IMAD.MOV.U32 R2, RZ, RZ, R8 ;  /* 0x000000ffff029224 */ /* 0x004fe400078e0008 */
[----:B------:R-:W-:-:S02]  /*9ba0*/  @!P1 IMAD.MOV.U32 R20, RZ, RZ, R10 ;  /* 0x000000ffff149224 */ /* 0x000fc400078e000a */
[----:B------:R-:W-:Y:S02]  /*9bb0*/  IMAD.MOV.U32 R0, RZ, RZ, R2 ;  /* 0x000000ffff007224 */ /* 0x000fe400078e0002 */
[----:B------:R-:W-:Y:S02]  /*9bc0*/  @!P1 IMAD.MOV.U32 R3, RZ, RZ, R9 ;  /* 0x000000ffff039224 */ /* 0x000fe400078e0009 */
[----:B---3--:R-:W-:Y:S01]  /*9bd0*/  @!P1 IMAD.MOV.U32 R28, RZ, RZ, R4 ;  /* 0x000000ffff1c9224 */ /* 0x008fe200078e0004 */
[----:B------:R-:W-:Y:S01]  /*9be0*/  PRMT R36, R36, 0x5410, R0 ;  /* 0x0000541024247816 */ /* 0x000fe20000000000 */
[----:B------:R-:W-:Y:S02]  /*9bf0*/  IMAD.MOV.U32 R0, RZ, RZ, R20 ;  /* 0x000000ffff007224 */ /* 0x000fe400078e0014 */
[----:B------:R-:W-:Y:S02]  /*9c00*/  @!P1 IMAD.MOV.U32 R29, RZ, RZ, R5 ;  /* 0x000000ffff1d9224 */ /* 0x000fe400078e0005 */
[----:B------:R-:W-:Y:S01]  /*9c10*/  @!P1 IMAD.MOV.U32 R30, RZ, RZ, R6 ;  /* 0x000000ffff1e9224 */ /* 0x000fe200078e0006 */
[----:B------:R-:W-:Y:S01]  /*9c20*/  PRMT R36, R0, 0x7610, R36 ;  /* 0x0000761000247816 */ /* 0x000fe20000000024 */
[----:B------:R-:W-:-:S02]  /*9c30*/  @!P1 IMAD.MOV.U32 R31, RZ, RZ, R7 ;  /* 0x000000ffff1f9224 */ /* 0x000fc400078e0007 */
[----:B------:R-:W-:Y:S02]  /*9c40*/  @!P1 IMAD.MOV.U32 R21, RZ, RZ, R11 ;  /* 0x000000ffff159224 */ /* 0x000fe400078e000b */
[----:B------:R-:W-:Y:S02]  /*9c50*/  IMAD.MOV.U32 R0, RZ, RZ, R28 ;  /* 0x000000ffff007224 */ /* 0x000fe400078e001c */
[----:B------:R-:W-:Y:S02]  /*9c60*/  IMAD.MOV.U32 R4, RZ, RZ, R29 ;  /* 0x000000ffff047224 */ /* 0x000fe400078e001d */
[----:B------:R-:W-:Y:S02]  /*9c70*/  IMAD.MOV.U32 R5, RZ, RZ, R30 ;  /* 0x000000ffff057224 */ /* 0x000fe400078e001e */
[----:B------:R-:W-:Y:S02]  /*9c80*/  IMAD.MOV.U32 R6, RZ, RZ, R31 ;  /* 0x000000ffff067224 */ /* 0x000fe400078e001f */
[----:B------:R-:W-:Y:S01]  /*9c90*/  IMAD.MOV.U32 R12, RZ, RZ, R3 ;  /* 0x000000ffff0c7224 */ /* 0x000fe200078e0003 */
[----:B------:R-:W-:Y:S01]  /*9ca0*/  PRMT R41, R0, 0x5410, R5 ;  /* 0x0000541000297816 */ /* 0x000fe20000000005 */
[----:B------:R-:W-:Y:S01]  /*9cb0*/  IMAD.MOV.U32 R8, RZ, RZ, R21 ;  /* 0x000000ffff087224 */ /* 0x000fe200078e0015 */
[----:B------:R-:W-:-:S02]  /*9cc0*/  PRMT R42, R4, 0x5410, R6 ;  /* 0x00005410042a7816 */ /* 0x000fc40000000006 */
[----:B------:R-:W-:Y:S02]  /*9cd0*/  CS2R R4, SRZ ;  /* 0x0000000000047805 */ /* 0x000fe4000001ff00 */
[----:B------:R-:W-:Y:S02]  /*9ce0*/  PRMT R43, R12, 0x7610, R43 ;  /* 0x000076100c2b7816 */ /* 0x000fe4000000002b */
[----:B01--45:R-:W-:-:S07]  /*9cf0*/  PRMT R33, R8, 0x7610, R33 ;  /* 0x0000761008217816 */ /* 0x033fce0000000021 */
.L_x_8915:
        /* <DEDUP_REMOVED lines=24> */
.L_x_8676:
[----:B------:R-:W-:Y:S05]  /*9e80*/  BSYNC B1 ;  /* 0x0000000000017941 */ /* 0x000fea0003800000 */
.L_x_8675:
        /* <DEDUP_REMOVED lines=16> */
[----:B------:R-:W-:Y:S01]  /*9f90*/  PRMT R52, R52, 0x5410, R15 ;  /* 0x0000541034347816 */ /* 0x000fe2000000000f */
[----:B------:R-:W-:Y:S01]  /*9fa0*/  IMAD.MOV.U32 R34, RZ, RZ, R11 ;  /* 0x000000ffff227224 */ /* 0x000fe200078e000b */
[----:B------:R-:W-:Y:S01]  /*9fb0*/  PRMT R53, R14, 0x5410, R24 ;  /* 0x000054100e357816 */ /* 0x000fe20000000018 */
[----:B0-----:R-:W-:Y:S06]  /*9fc0*/  @!P1 BRA `(.L_x_8678) ;  /* 0x000001b000309947 */ /* 0x001fec0003800000 */
.L_x_8916:
[----:B------:R-:W-:Y:S05]  /*9fd0*/  BSYNC B1 ;  /* 0x0000000000017941 */ /* 0x000fea0003800000 */
.L_x_8677:
[----:B------:R-:W-:Y:S04]  /*9fe0*/  BSSY B1, `(.L_x_8679) ;  /* 0x000006b000017945 */ /* 0x000fe80003800000 */
[----:B------:R-:W-:Y:S05]  /*9ff0*/  @P2 BRA `(.L_x_8680) ;  /* 0x0000000400a42947 */ /* 0x000fea0003800000 */
[----:B------:R-:W2:Y:S01]  /*a000*/  LDL R24, [R1+0x14] ;  /* 0x0000140001187983 */ /* 0x000ea20000100800 */
[----:B0-----:R-:W-:Y:S01]  /*a010*/  IMAD.SHL.U32 R12, R194, 0x40, RZ ;  /* 0x00000040c20c7824 */ /* 0x001fe200078e00ff */
[----:B------:R-:W-:Y:S01]  /*a020*/  SHF.R.U64 R45, R28, 0x10, R29 ;  /* 0x000000101c2d7819 */ /* 0x000fe2000000121d */
[----:B------:R-:W-:Y:S01]  /*a030*/  IMAD.IADD R13, R18, 0x1, R35 ;  /* 0x00000001120d7824 */ /* 0x000fe200078e0223 */
[--C-:B------:R-:W-:Y:S02]  /*a040*/  SHF.R.U64 R44, R2, 0x10, R3.reuse ;  /* 0x00000010022c7819 */ /* 0x100fe40000001203 */
[----:B------:R-:W-:Y:S02]  /*a050*/  LOP3.LUT R14, R12, 0x1c0, RZ, 0xc0, !PT ;  /* 0x000001c00c0e7812 */ /* 0x000fe400078ec0ff */
[----:B------:R-:W-:Y:S02]  /*a060*/  SHF.R.U32.HI R39, RZ, 0x10, R3 ;  /* 0x00000010ff277819 */ /* 0x000fe40000011603 */
[----:B------:R-:W-:-:S02]  /*a070*/  LOP3.LUT R12, R14, 0x38, R18, 0xf8, !PT ;  /* 0x000000380e0c7812 */ /* 0x000fc400078ef812 */
[----:B------:R-:W-:Y:S02]  /*a080*/  SHF.R.U32.HI R15, RZ, 0x3, R14 ;  /* 0x00000003ff0f7819 */ /* 0x000fe4000001160e */
[----:B------:R-:W-:Y:S02]  /*a090*/  LOP3.LUT R13, R14, 0x38, R13, 0xf8, !PT ;  /* 0x000000380e0d7812 */ /* 0x000fe400078ef80d */
[-C--:B------:R-:W-:Y:S02]  /*a0a0*/  LOP3.LUT R12, R12, R15.reuse, RZ, 0x3c, !PT ;  /* 0x0000000f0c0c7212 */ /* 0x080fe400078e3cff */
[----:B------:R-:W-:Y:S02]  /*a0b0*/  LOP3.LUT R13, R13, R15, RZ, 0x3c, !PT ;  /* 0x0000000f0d0d7212 */ /* 0x000fe400078e3cff */
[--C-:B------:R-:W-:Y:S02]  /*a0c0*/  SHF.R.U64 R3, R20, 0x10, R21.reuse ;  /* 0x0000001014037819 */ /* 0x100fe40000001215 */
[----:B------:R-:W-:-:S02]  /*a0d0*/  SHF.R.U32.HI R40, RZ, 0x10, R21 ;  /* 0x00000010ff287819 */ /* 0x000fc40000011615 */
[----:B------:R-:W-:Y:S02]  /*a0e0*/  PRMT R45, R41, 0x5410, R45 ;  /* 0x00005410292d7816 */ /* 0x000fe4000000002d */
[----:B------:R-:W-:Y:S02]  /*a0f0*/  SHF.R.U32.HI R47, RZ, 0x10, R29 ;  /* 0x00000010ff2f7819 */ /* 0x000fe4000001161d */
[--C-:B------:R-:W-:Y:S01]  /*a100*/  SHF.R.U64 R20, R30, 0x10, R31.reuse ;  /* 0x000000101e147819 */ /* 0x100fe2000000121f */
[----:B------:R-:W-:Y:S01]  /*a110*/  IMAD.U32 R46, R45, 0x10000, RZ ;  /* 0x000100002d2e7824 */ /* 0x000fe200078e00ff */
[----:B------:R-:W-:Y:S02]  /*a120*/  SHF.R.U32.HI R2, RZ, 0x10, R31 ;  /* 0x00000010ff027819 */ /* 0x000fe4000001161f */
[C---:B------:R-:W-:Y:S02]  /*a130*/  PRMT R44, R36.reuse, 0x5432, R44 ;  /* 0x00005432242c7816 */ /* 0x040fe4000000002c */
[----:B------:R-:W-:-:S02]  /*a140*/  PRMT R36, R36, 0x5410, R3 ;  /* 0x0000541024247816 */ /* 0x000fc40000000003 */
[----:B------:R-:W-:Y:S02]  /*a150*/  PRMT R29, R43, 0x5410, R39 ;  /* 0x000054102b1d7816 */ /* 0x000fe40000000027 */
[----:B------:R-:W-:Y:S02]  /*a160*/  PRMT R33, R33, 0x5410, R40 ;  /* 0x0000541021217816 */ /* 0x000fe40000000028 */
[C---:B------:R-:W-:Y:S02]  /*a170*/  PRMT R47, R42.reuse, 0x5410, R47 ;  /* 0x000054102a2f7816 */ /* 0x040fe4000000002f */
[----:B------:R-:W-:Y:S02]  /*a180*/  PRMT R20, R41, 0x5432, R20 ;  /* 0x0000543229147816 */ /* 0x000fe40000000014 */
[----:B------:R-:W-:Y:S01]  /*a190*/  PRMT R2, R42, 0x5432, R2 ;  /* 0x000054322a027816 */ /* 0x000fe20000000002 */
[C---:B------:R-:W-:Y:S01]  /*a1a0*/  IMAD.U32 R48, R47.reuse, 0x10000, RZ ;  /* 0x000100002f307824 */ /* 0x040fe200078e00ff */
[----:B------:R-:W-:Y:S01]  /*a1b0*/  LOP3.LUT R47, R47, 0xffff0000, RZ, 0xc0, !PT ;  /* 0xffff00002f2f7812 */ /* 0x000fe200078ec0ff */
[----:B--2---:R-:W-:-:S02]  /*a1c0*/  IMAD R12, R24, 0x200, R12 ;  /* 0x00000200180c7824 */ /* 0x004fc400078e020c */
        /* <DEDUP_REMOVED lines=24> */
[----:B------:R-:W-:Y:S01]  /*a350*/  FMUL.FTZ R45, R15, R24 ;  /* 0x000000180f2d7220 */ /* 0x000fe20000410000 */
[----:B------:R-:W-:-:S02]  /*a360*/  LOP3.LUT R44, R44, 0xffff0000, RZ, 0xc0, !PT ;  /* 0xffff00002c2c7812 */ /* 0x000fc400078ec0ff */
[----:B------:R-:W-:Y:S01]  /*a370*/  FFMA.FTZ R15, R28, R24, -R49 ;  /* 0x000000181c0f7223 */ /* 0x000fe20000010831 */
[-C--:B------:R-:W-:Y:S01]  /*a380*/  FMUL.FTZ R50, R40, R27.reuse ;  /* 0x0000001b28327220 */ /* 0x080fe20000410000 */
[----:B------:R-:W-:Y:S01]  /*a390*/  FFMA.FTZ R24, R28, R46, R45 ;  /* 0x0000002e1c187223 */ /* 0x000fe2000001002d */
[----:B------:R-:W-:Y:S02]  /*a3a0*/  IMAD.U32 R46, R29, 0x10000, RZ ;  /* 0x000100001d2e7824 */ /* 0x000fe400078e00ff */
[-C--:B------:R-:W-:Y:S01]  /*a3b0*/  FMUL.FTZ R40, R40, R44.reuse ;  /* 0x0000002c28287220 */ /* 0x080fe20000410000 */
[----:B------:R-:W-:Y:S01]  /*a3c0*/  FFMA.FTZ R28, R31, R44, -R50 ;  /* 0x0000002c1f1c7223 */ /* 0x000fe20000010832 */
[C---:B------:R-:W-:Y:S01]  /*a3d0*/  FMUL.FTZ R44, R41.reuse, R48 ;  /* 0x00000030292c7220 */ /* 0x040fe20000410000 */
[-C--:B------:R-:W-:Y:S01]  /*a3e0*/  FMUL.FTZ R41, R41, R46.reuse ;  /* 0x0000002e29297220 */ /* 0x080fe20000410000 */
[----:B------:R-:W-:Y:S01]  /*a3f0*/  FFMA.FTZ R27, R31, R27, R40 ;  /* 0x0000001b1f1b7223 */ /* 0x000fe20000010028 */
[----:B------:R-:W-:Y:S01]  /*a400*/  LOP3.LUT R29, R29, 0xffff0000, RZ, 0xc0, !PT ;  /* 0xffff00001d1d7812 */ /* 0x000fe200078ec0ff */
[C---:B------:R-:W-:Y:S01]  /*a410*/  FFMA.FTZ R31, R39.reuse, R46, -R44 ;  /* 0x0000002e271f7223 */ /* 0x040fe2000001082c */
[----:B------:R-:W-:Y:S01]  /*a420*/  FFMA.FTZ R41, R39, R48, R41 ;  /* 0x0000003027297223 */ /* 0x000fe20000010029 */
[----:B------:R-:W-:Y:S01]  /*a430*/  FMUL.FTZ R39, R42, R47 ;  /* 0x0000002f2a277220 */ /* 0x000fe20000410000 */
[----:B------:R-:W-:-:S02]  /*a440*/  IMAD.U32 R44, R20, 0x10000, RZ ;  /* 0x00010000142c7824 */ /* 0x000fc400078e00ff */
[-C--:B------:R-:W-:Y:S01]  /*a450*/  FMUL.FTZ R45, R42, R29.reuse ;  /* 0x0000001d2a2d7220 */ /* 0x080fe20000410000 */
[----:B------:R-:W-:Y:S02]  /*a460*/  IMAD.U32 R40, R36, 0x10000, RZ ;  /* 0x0001000024287824 */ /* 0x000fe400078e00ff */
[----:B------:R-:W-:Y:S01]  /*a470*/  FFMA.FTZ R42, R30, R29, -R39 ;  /* 0x0000001d1e2a7223 */ /* 0x000fe20000010827 */
[C---:B------:R-:W-:Y:S01]  /*a480*/  FMUL.FTZ R46, R43.reuse, R44 ;  /* 0x0000002c2b2e7220 */ /* 0x040fe20000410000 */
[----:B------:R-:W-:Y:S02]  /*a490*/  IMAD.U32 R39, R2, 0x10000, RZ ;  /* 0x0001000002277824 */ /* 0x000fe400078e00ff */
[-C--:B------:R-:W-:Y:S01]  /*a4a0*/  FMUL.FTZ R43, R43, R40.reuse ;  /* 0x000000282b2b7220 */ /* 0x080fe20000410000 */
[----:B------:R-:W-:Y:S02]  /*a4b0*/  IMAD.U32 R29, R33, 0x10000, RZ ;  /* 0x00010000211d7824 */ /* 0x000fe400078e00ff */
[----:B------:R-:W-:Y:S01]  /*a4c0*/  FFMA.FTZ R30, R30, R47, R45 ;  /* 0x0000002f1e1e7223 */ /* 0x000fe2000001002d */
[----:B------:R-:W-:Y:S01]  /*a4d0*/  FMUL.FTZ R45, R25, R39 ;  /* 0x00000027192d7220 */ /* 0x000fe20000410000 */
[C---:B------:R-:W-:Y:S01]  /*a4e0*/  FFMA.FTZ R46, R21.reuse, R40, -R46 ;  /* 0x00000028152e7223 */ /* 0x040fe2000001082e */
[----:B------:R-:W-:Y:S01]  /*a4f0*/  FFMA.FTZ R43, R21, R44, R43 ;  /* 0x0000002c152b7223 */ /* 0x000fe2000001002b */
        /* <DEDUP_REMOVED lines=8> */
[----:B------:R-:W-:Y:S01]  /*a580*/  FMUL.FTZ R13, R13, R36 ;  /* 0x000000240d0d7220 */ /* 0x000fe20000410000 */
[C---:B------:R-:W-:Y:S01]  /*a590*/  FMUL.FTZ R25, R26.reuse, R21 ;  /* 0x000000151a197220 */ /* 0x040fe20000410000 */
[----:B------:R-:W-:Y:S01]  /*a5a0*/  F2FP.BF16.F32.PACK_AB R24, R27, R24 ;  /* 0x000000181b18723e */ /* 0x000fe200000010ff */
        /* <DEDUP_REMOVED lines=14> */
.L_x_8680:
[----:B------:R-:W-:Y:S05]  /*a690*/  BSYNC B1 ;  /* 0x0000000000017941 */ /* 0x000fea0003800000 */
.L_x_8679:
[----:B------:R-:W-:Y:S01]  /*a6a0*/  PRMT R20, R32, 0x5410, R34 ;  /* 0x0000541020147816 */ /* 0x000fe20000000022 */
[----:B------:R-:W-:Y:S06]  /*a6b0*/  @P0 BRA `(.L_x_8671) ;  /* 0x0000000400a80947 */ /* 0x000fec0003800000 */
[----:B-1----:R-:W2:Y:S01]  /*a6c0*/  LDL R38, [R1+0x78] ;  /* 0x0000780001267983 */ /* 0x002ea20000100800 */
[----:B------:R-:W-:-:S04]  /*a6d0*/  VIADD R13, R192, 0x20 ;  /* 0x00000020c00d7836 */ /* 0x000fc80000000000 */
[----:B------:R-:W-:Y:S01]  /*a6e0*/  IMAD.SHL.U32 R3, R13, 0x40, RZ ;  /* 0x000000400d037824 */ /* 0x000fe200078e00ff */
[----:B0-----:R-:W-:Y:S01]  /*a6f0*/  SHF.R.S32.HI R12, RZ, 0x1f, R13 ;  /* 0x0000001fff0c7819 */ /* 0x001fe2000001140d */
[----:B------:R-:W-:-:S03]  /*a700*/  IMAD.IADD R2, R18, 0x1, R35 ;  /* 0x0000000112027824 */ /* 0x000fc600078e0223 */
[----:B------:R-:W-:Y:S02]  /*a710*/  LOP3.LUT R3, R3, 0x1c0, RZ, 0xc0, !PT ;  /* 0x000001c003037812 */ /* 0x000fe400078ec0ff */
[----:B------:R-:W-:Y:S02]  /*a720*/  LEA.HI R12, R12, R13, RZ, 0x3 ;  /* 0x0000000d0c0c7211 */ /* 0x000fe400078f18ff */
[----:B------:R-:W-:Y:S02]  /*a730*/  LOP3.LUT R2, R3, 0x38, R2, 0xf8, !PT ;  /* 0x0000003803027812 */ /* 0x000fe400078ef802 */
[----:B------:R-:W-:Y:S01]  /*a740*/  SHF.R.U32.HI R3, RZ, 0x3, R3 ;  /* 0x00000003ff037819 */ /* 0x000fe20000011603 */
[----:B------:R-:W-:-:S03]  /*a750*/  IMAD.SHL.U32 R12, R12, 0x40, RZ ;  /* 0x000000400c0c7824 */ /* 0x000fc600078e00ff */
[----:B------:R-:W-:Y:S02]  /*a760*/  LOP3.LUT R2, R2, R3, RZ, 0x3c, !PT ;  /* 0x0000000302027212 */ /* 0x000fe400078e3cff */
[----:B------:R-:W-:-:S05]  /*a770*/  LOP3.LUT R3, R12, 0xfffffe00, RZ, 0xc0, !PT ;  /* 0xfffffe000c037812 */ /* 0x000fca00078ec0ff */
[----:B------:R-:W-:-:S04]  /*a780*/  IMAD.IADD R2, R3, 0x1, R2 ;  /* 0x0000000103027824 */ /* 0x000fc800078e0202 */
[----:B------:R-:W-:-:S05]  /*a790*/  IMAD R2, R2, 0x2, R17 ;  /* 0x0000000202027824 */ /* 0x000fca00078e0211 */
[----:B------:R-:W0:Y:S01]  /*a7a0*/  LDS.128 R24, [R2+0x20400] ;  /* 0x0204000002187984 */ /* 0x000e220000000c00 */
[----:B------:R-:W-:Y:S02]  /*a7b0*/  SHF.R.U64 R28, R8, 0x10, R9 ;  /* 0x00000010081c7819 */ /* 0x000fe40000001209 */
[----:B------:R-:W-:Y:S02]  /*a7c0*/  SHF.R.U64 R31, R4, 0x10, R5 ;  /* 0x00000010041f7819 */ /* 0x000fe40000001205 */
[----:B------:R-:W-:Y:S02]  /*a7d0*/  SHF.R.U64 R3, R10, 0x10, R11 ;  /* 0x000000100a037819 */ /* 0x000fe4000000120b */
[----:B------:R-:W-:Y:S02]  /*a7e0*/  SHF.R.U32.HI R33, RZ, 0x10, R5 ;  /* 0x00000010ff217819 */ /* 0x000fe40000011605 */
[----:B------:R-:W-:Y:S02]  /*a7f0*/  PRMT R28, R52, 0x5432, R28 ;  /* 0x00005432341c7816 */ /* 0x000fe4000000001c */
[----:B------:R-:W-:-:S02]  /*a800*/  PRMT R31, R51, 0x5410, R31 ;  /* 0x00005410331f7816 */ /* 0x000fc4000000001f */
[----:B------:R-:W-:Y:S02]  /*a810*/  SHF.R.U32.HI R10, RZ, 0x10, R11 ;  /* 0x00000010ff0a7819 */ /* 0x000fe4000001160b */
[--C-:B------:R-:W-:Y:S02]  /*a820*/  SHF.R.U64 R34, R6, 0x10, R7.reuse ;  /* 0x0000001006227819 */ /* 0x100fe40000001207 */
[----:B------:R-:W-:Y:S01]  /*a830*/  SHF.R.U32.HI R35, RZ, 0x10, R7 ;  /* 0x00000010ff237819 */ /* 0x000fe20000011607 */
[----:B------:R-:W-:Y:S01]  /*a840*/  IMAD.U32 R32, R31, 0x10000, RZ ;  /* 0x000100001f207824 */ /* 0x000fe200078e00ff */
[----:B------:R-:W-:Y:S01]  /*a850*/  SHF.R.U32.HI R30, RZ, 0x10, R9 ;  /* 0x00000010ff1e7819 */ /* 0x000fe20000011609 */
[----:B------:R-:W-:Y:S01]  /*a860*/  IMAD.U32 R29, R28, 0x10000, RZ ;  /* 0x000100001c1d7824 */ /* 0x000fe200078e00ff */
[----:B------:R-:W-:Y:S02]  /*a870*/  PRMT R5, R20, 0x5410, R3 ;  /* 0x0000541014057816 */ /* 0x000fe40000000003 */
[----:B------:R-:W-:-:S02]  /*a880*/  PRMT R33, R52, 0x5410, R33 ;  /* 0x0000541034217816 */ /* 0x000fc40000000021 */
[----:B------:R-:W-:Y:S02]  /*a890*/  PRMT R4, R20, 0x5432, R10 ;  /* 0x0000543214047816 */ /* 0x000fe4000000000a */
[C---:B------:R-:W-:Y:S02]  /*a8a0*/  PRMT R30, R53.reuse, 0x5432, R30 ;  /* 0x00005432351e7816 */ /* 0x040fe4000000001e */
[----:B------:R-:W-:Y:S01]  /*a8b0*/  PRMT R35, R53, 0x5410, R35 ;  /* 0x0000541035237816 */ /* 0x000fe20000000023 */
[----:B0-----:R-:W-:Y:S01]  /*a8c0*/  IMAD.U32 R11, R24, 0x10000, RZ ;  /* 0x00010000180b7824 */ /* 0x001fe200078e00ff */
[C---:B------:R-:W-:Y:S01]  /*a8d0*/  LOP3.LUT R21, R26.reuse, 0xffff0000, RZ, 0xc0, !PT ;  /* 0xffff00001a157812 */ /* 0x040fe200078ec0ff */
[----:B------:R-:W-:Y:S01]  /*a8e0*/  IMAD.U32 R20, R26, 0x10000, RZ ;  /* 0x000100001a147824 */ /* 0x000fe200078e00ff */
[----:B------:R-:W-:Y:S01]  /*a8f0*/  LOP3.LUT R26, R27, 0xffff0000, RZ, 0xc0, !PT ;  /* 0xffff00001b1a7812 */ /* 0x000fe200078ec0ff */
[C---:B------:R-:W-:Y:S01]  /*a900*/  FMUL.FTZ R37, R11.reuse, R32 ;  /* 0x000000200b257220 */ /* 0x040fe20000410000 */
[----:B------:R-:W-:Y:S01]  /*a910*/  FMUL.FTZ R39, R11, R29 ;  /* 0x0000001d0b277220 */ /* 0x000fe20000410000 */
[----:B------:R-:W-:Y:S01]  /*a920*/  IMAD.U32 R11, R30, 0x10000, RZ ;  /* 0x000100001e0b7824 */ /* 0x000fe200078e00ff */
[----:B------:R-:W-:-:S02]  /*a930*/  LOP3.LUT R28, R28, 0xffff0000, RZ, 0xc0, !PT ;  /* 0xffff00001c1c7812 */ /* 0x000fc400078ec0ff */
[----:B------:R-:W-:Y:S01]  /*a940*/  PRMT R34, R51, 0x5432, R34 ;  /* 0x0000543233227816 */ /* 0x000fe20000000022 */
[----:B--2---:R-:W0:Y:S02]  /*a950*/  LDS.128 R12, [R38+0x20400] ;  /* 0x02040000260c7984 */ /* 0x004e240000000c00 */
        /* <DEDUP_REMOVED lines=8> */
[----:B------:R-:W-:Y:S01]  /*a9e0*/  IMAD.U32 R15, R25, 0x10000, RZ ;  /* 0x00010000190f7824 */ /* 0x000fe200078e00ff */
[----:B------:R-:W-:-:S02]  /*a9f0*/  LOP3.LUT R13, R24, 0xffff0000, RZ, 0xc0, !PT ;  /* 0xffff0000180d7812 */ /* 0x000fc400078ec0ff */
[----:B------:R-:W-:Y:S01]  /*aa00*/  LOP3.LUT R24, R25, 0xffff0000, RZ, 0xc0, !PT ;  /* 0xffff000019187812 */ /* 0x000fe200078ec0ff */
[----:B------:R-:W-:Y:S02]  /*aa10*/  IMAD.U32 R25, R27, 0x10000, RZ ;  /* 0x000100001b197824 */ /* 0x000fe400078e00ff */
[----:B------:R-:W-:Y:S02]  /*aa20*/  IMAD.U32 R27, R33, 0x10000, RZ ;  /* 0x00010000211b7824 */ /* 0x000fe400078e00ff */
[C---:B------:R-:W-:Y:S01]  /*aa30*/  FFMA.FTZ R37, R6.reuse, R29, -R37 ;  /* 0x0000001d06257223 */ /* 0x040fe20000010825 */
[----:B------:R-:W-:Y:S01]  /*aa40*/  FFMA.FTZ R39, R6, R32, R39 ;  /* 0x0000002006277223 */ /* 0x000fe20000010027 */
[----:B------:R-:W-:Y:S02]  /*aa50*/  IMAD.U32 R29, R35, 0x10000, RZ ;  /* 0x00010000231d7824 */ /* 0x000fe400078e00ff */
[----:B------:R-:W-:Y:S01]  /*aa60*/  FMUL.FTZ R41, R15, R27 ;  /* 0x0000001b0f297220 */ /* 0x000fe20000410000 */
[----:B------:R-:W-:-:S02]  /*aa70*/  IMAD.U32 R6, R4, 0x10000, RZ ;  /* 0x0001000004067824 */ /* 0x000fc400078e00ff */
[-C--:B------:R-:W-:Y:S01]  /*aa80*/  FMUL.FTZ R15, R15, R11.reuse ;  /* 0x0000000b0f0f7220 */ /* 0x080fe20000410000 */
[----:B------:R-:W-:Y:S01]  /*aa90*/  LOP3.LUT R32, R31, 0xffff0000, RZ, 0xc0, !PT ;  /* 0xffff00001f207812 */ /* 0x000fe200078ec0ff */
[C---:B------:R-:W-:Y:S01]  /*aaa0*/  FFMA.FTZ R41, R8.reuse, R11, -R41 ;  /* 0x0000000b08297223 */ /* 0x040fe20000010829 */
[C---:B------:R-:W-:Y:S01]  /*aab0*/  FMUL.FTZ R11, R25.reuse, R29 ;  /* 0x0000001d190b7220 */ /* 0x040fe20000410000 */
[-C--:B------:R-:W-:Y:S01]  /*aac0*/  FMUL.FTZ R36, R25, R6.reuse ;  /* 0x0000000619247220 */ /* 0x080fe20000410000 */
[----:B------:R-:W-:Y:S02]  /*aad0*/  FFMA.FTZ R15, R8, R27, R15 ;  /* 0x0000001b080f7223 */ /* 0x000fe4000001000f */
[C---:B------:R-:W-:Y:S01]  /*aae0*/  FFMA.FTZ R25, R10.reuse, R6, -R11 ;  /* 0x000000060a197223 */ /* 0x040fe2000001080b */
[----:B------:R-:W-:Y:S01]  /*aaf0*/  FFMA.FTZ R36, R10, R29, R36 ;  /* 0x0000001d0a247223 */ /* 0x000fe20000010024 */
[C---:B------:R-:W-:Y:S01]  /*ab00*/  FMUL.FTZ R6, R13.reuse, R32 ;  /* 0x000000200d067220 */ /* 0x040fe20000410000 */
[----:B------:R-:W-:Y:S01]  /*ab10*/  FMUL.FTZ R10, R13, R28 ;  /* 0x0000001c0d0a7220 */ /* 0x000fe20000410000 */
[----:B------:R-:W-:-:S02]  /*ab20*/  IMAD.U32 R8, R34, 0x10000, RZ ;  /* 0x0001000022087824 */ /* 0x000fc400078e00ff */
[C---:B------:R-:W-:Y:S01]  /*ab30*/  FFMA.FTZ R28, R7.reuse, R28, -R6 ;  /* 0x0000001c071c7223 */ /* 0x040fe20000010806 */
[----:B------:R-:W-:Y:S01]  /*ab40*/  FFMA.FTZ R10, R7, R32, R10 ;  /* 0x00000020070a7223 */ /* 0x000fe2000001000a */
[----:B------:R-:W-:Y:S02]  /*ab50*/  IMAD.U32 R6, R5, 0x10000, RZ ;  /* 0x0001000005067824 */ /* 0x000fe400078e00ff */
[----:B------:R-:W-:Y:S01]  /*ab60*/  FMUL.FTZ R32, R20, R8 ;  /* 0x0000000814207220 */ /* 0x000fe20000410000 */
[----:B------:R-:W-:Y:S02]  /*ab70*/  LOP3.LUT R11, R30, 0xffff0000, RZ, 0xc0, !PT ;  /* 0xffff00001e0b7812 */ /* 0x000fe400078ec0ff */
[----:B------:R-:W-:Y:S01]  /*ab80*/  LOP3.LUT R33, R33, 0xffff0000, RZ, 0xc0, !PT ;  /* 0xffff000021217812 */ /* 0x000fe200078ec0ff */
[-C--:B------:R-:W-:Y:S01]  /*ab90*/  FMUL.FTZ R20, R20, R6.reuse ;  /* 0x0000000614147220 */ /* 0x080fe20000410000 */
[----:B------:R-:W-:Y:S01]  /*aba0*/  FFMA.FTZ R32, R9, R6, -R32 ;  /* 0x0000000609207223 */ /* 0x000fe20000010820 */
[----:B------:R-:W-:-:S02]  /*abb0*/  LOP3.LUT R34, R34, 0xffff0000, RZ, 0xc0, !PT ;  /* 0xffff000022227812 */ /* 0x000fc400078ec0ff */
[----:B------:R-:W-:Y:S02]  /*abc0*/  LOP3.LUT R6, R5, 0xffff0000, RZ, 0xc0, !PT ;  /* 0xffff000005067812 */ /* 0x000fe400078ec0ff */
[----:B------:R-:W-:Y:S02]  /*abd0*/  LOP3.LUT R35, R35, 0xffff0000, RZ, 0xc0, !PT ;  /* 0xffff000023237812 */ /* 0x000fe400078ec0ff */
[----:B------:R-:W-:Y:S01]  /*abe0*/  LOP3.LUT R5, R4, 0xffff0000, RZ, 0xc0, !PT ;  /* 0xffff000004057812 */ /* 0x000fe200078ec0ff */
[C---:B------:R-:W-:Y:S01]  /*abf0*/  FMUL.FTZ R13, R24.reuse, R33 ;  /* 0x00000021180d7220 */ /* 0x040fe20000410000 */
[----:B------:R-:W-:Y:S01]  /*ac00*/  FMUL.FTZ R30, R24, R11 ;  /* 0x0000000b181e7220 */ /* 0x000fe20000410000 */
[----:B------:R-:W-:Y:S01]  /*ac10*/  FFMA.FTZ R20, R9, R8, R20 ;  /* 0x0000000809147223 */ /* 0x000fe20000010014 */
[C---:B------:R-:W-:Y:S01]  /*ac20*/  FMUL.FTZ R4, R21.reuse, R34 ;  /* 0x0000002215047220 */ /* 0x040fe20000410000 */
[C---:B------:R-:W-:Y:S01]  /*ac30*/  FMUL.FTZ R9, R26.reuse, R35 ;  /* 0x000000231a097220 */ /* 0x040fe20000410000 */
[-C--:B------:R-:W-:Y:S01]  /*ac40*/  FMUL.FTZ R21, R21, R6.reuse ;  /* 0x0000000615157220 */ /* 0x080fe20000410000 */
[----:B------:R-:W-:Y:S01]  /*ac50*/  FMUL.FTZ R26, R26, R5 ;  /* 0x000000051a1a7220 */ /* 0x000fe20000410000 */
[C---:B------:R-:W-:Y:S01]  /*ac60*/  FFMA.FTZ R24, R12.reuse, R11, -R13 ;  /* 0x0000000b0c187223 */ /* 0x040fe2000001080d */
        /* <DEDUP_REMOVED lines=15> */
.L_x_8671:
[----:B------:R-:W-:Y:S05]  /*ad60*/  BSYNC B0 ;  /* 0x0000000000007941 */ /* 0x000fea0003800000 */
.L_x_8657:
        /* <DEDUP_REMOVED lines=8> */
.L_x_8654:
[----:B------:R-:W-:-:S13]  /*adf0*/  ISETP.NE.AND P0, PT, R187, 0x3, PT ;  /* 0x00000003bb00780c */ /* 0x000fda0003f05270 */
[----:B------:R-:W-:Y:S05]  /*ae00*/  @!P0 BRA `(.L_x_8681) ;  /* 0x0000000000048947 */ /* 0x000fea0003800000 */
[----:B------:R-:W-:Y:S01]  /*ae10*/  BPT.TRAP 0x1 ;  /* 0x000000040000795c */ /* 0x000fe20000300000 */
.L_x_8681:
[----:B-12---:R-:W-:Y:S01]  /*ae20*/  IMAD R14, R22, 0x8, R17 ;  /* 0x00000008160e7824 */ /* 0x006fe200078e0211 */
[----:B------:R-:W-:-:S04]  /*ae30*/  SHF.L.U32 R13, R23, 0x1f, RZ ;  /* 0x0000001f170d7819 */ /* 0x000fc800000006ff */
[----:B------:R1:W2:Y:S01]  /*ae40*/  SYNCS.PHASECHK.TRANS64.TRYWAIT P1, [R14+URZ+0x38830], R13 ;  /* 0x0388300d0e0075a7 */ /* 0x0002a2000802017f */
[----:B------:R-:W-:Y:S05]  /*ae50*/  @!P0 BRA `(.L_x_8682) ;  /* 0x0000000000048947 */ /* 0x000fea0003800000 */
[----:B------:R-:W-:Y:S01]  /*ae60*/  BPT.TRAP 0x1 ;  /* 0x000000040000795c */ /* 0x000fe20000300000 */
.L_x_8682:
[C---:B---3--:R-:W-:Y:S02]  /*ae70*/  VIADD R2, R17.reuse, 0x22400 ;  /* 0x0002240011027836 */ /* 0x048fe40000000000 */
        /* <DEDUP_REMOVED lines=9> */
.L_x_8683:
[----:B------:R-:W-:Y:S01]  /*af10*/  LOP3.LUT R4, R3, 0x10000, RZ, 0xfc, !PT ;  /* 0x0001000003047812 */ /* 0x000fe200078efcff */
[----:B------:R-:W-:Y:S01]  /*af20*/  IMAD R2, R22, 0x200, R206 ;  /* 0x0000020016027824 */ /* 0x000fe200078e02ce */
[----:B------:R-:W-:Y:S05]  /*af30*/  WARPSYNC.ALL ;  /* 0x0000000000007948 */ /* 0x000fea0003800000 */
[----:B------:R-:W-:Y:S01]  /*af40*/  IMAD.MOV.U32 R5, RZ, RZ, 0x40000040 ;  /* 0x40000040ff057424 */ /* 0x000fe200078e00ff */
[----:B------:R-:W-:Y:S01]  /*af50*/  R2UR UR4, R4 ;  /* 0x00000000040472ca */ /* 0x000fe200000e0000 */
[----:B------:R-:W-:Y:S01]  /*af60*/  IMAD.MOV.U32 R3, RZ, RZ, 0x40000040 ;  /* 0x40000040ff037424 */ /* 0x000fe200078e00ff */
[----:B------:R-:W-:Y:S01]  /*af70*/  R2UR UR6, R2 ;  /* 0x00000000020672ca */ /* 0x000fe200000e0000 */
[----:B0-----:R-:W-:Y:S01]  /*af80*/  WARPGROUP.ARRIVE ;  /* 0x00000000000079c5 */ /* 0x001fe20000000000 */
[----:B------:R-:W-:Y:S01]  /*af90*/  R2UR UR5, R5 ;  /* 0x00000000050572ca */ /* 0x000fe200000e0000 */
[----:B------:R-:W-:Y:S01]  /*afa0*/  VIADD R10, R4, 0x2 ;  /* 0x00000002040a7836 */ /* 0x000fe20000000000 */
[----:B------:R-:W-:Y:S01]  /*afb0*/  R2UR UR7, R3 ;  /* 0x00000000030772ca */ /* 0x000fe200000e0000 */
[----:B------:R-:W-:Y:S01]  /*afc0*/  VIADD R6, R2, 0x2 ;  /* 0x0000000202067836 */ /* 0x000fe20000000000 */
[----:B------:R-:W-:Y:S01]  /*afd0*/  SHF.L.U32 R0, R0, 0x1f, RZ ;  /* 0x0000001f00007819 */ /* 0x000fe200000006ff */
[----:B------:R-:W-:Y:S01]  /*afe0*/  IMAD.MOV.U32 R11, RZ, RZ, 0x40000040 ;  /* 0x40000040ff0b7424 */ /* 0x000fe200078e00ff */
[----:B------:R-:W-:Y:S01]  /*aff0*/  BSSY B0, `(.L_x_8685) ;  /* 0x0000023000007945 */ /* 0x000fe20003800000 */
[----:B------:R-:W-:-:S02]  /*b000*/  IMAD.MOV.U32 R7, RZ, RZ, 0x40000040 ;  /* 0x40000040ff077424 */ /* 0x000fc400078e00ff */
[----:B------:R-:W-:Y:S02]  /*b010*/  VIADD R8, R4, 0x4 ;  /* 0x0000000404087836 */ /* 0x000fe40000000000 */
[----:B------:R-:W-:Y:S02]  /*b020*/  IMAD.MOV.U32 R9, RZ, RZ, 0x40000040 ;  /* 0x40000040ff097424 */ /* 0x000fe400078e00ff */
[----:B------:R-:W-:Y:S02]  /*b030*/  IMAD.MOV.U32 R3, RZ, RZ, 0x40000040 ;  /* 0x40000040ff037424 */ /* 0x000fe400078e00ff */
[----:B------:R-:W-:Y:S01]  /*b040*/  HGMMA.64x64x16.F32.BF16 R24, gdesc[UR4], RZ, !UPT, gsb0 ;  /* 0x00e00000041879f0 */ /* 0x000fe2000c0018ff */
[----:B------:R-:W-:Y:S02]  /*b050*/  R2UR UR4, R10 ;  /* 0x000000000a0472ca */ /* 0x000fe400000e0000 */
        /* <DEDUP_REMOVED lines=26> */
[----:B------:R-:W0:Y:S02]  /*b200*/  SYNCS.PHASECHK.TRANS64.TRYWAIT P1, [R17+URZ+0x38810], R0 ;  /* 0x03881000110075a7 */ /* 0x000e24000802017f */
[----:B0-----:R-:W-:Y:S05]  /*b210*/  @!P1 BRA `(.L_x_8686) ;  /* 0x0000019c00c49947 */ /* 0x001fea0003800000 */
.L_x_8917:
[----:B------:R-:W-:Y:S05]  /*b220*/  BSYNC B0 ;  /* 0x0000000000007941 */ /* 0x000fea0003800000 */
.L_x_8685:
[----:B------:R-:W-:Y:S05]  /*b230*/  @!P0 BRA `(.L_x_8687) ;  /* 0x0000000000048947 */ /* 0x000fea0003800000 */
[----:B------:R-:W-:Y:S01]  /*b240*/  BPT.TRAP 0x1 ;  /* 0x000000040000795c */ /* 0x000fe20000300000 */
.L_x_8687:
[----:B------:R3:W4:Y:S01]  /*b250*/  SYNCS.PHASECHK.TRANS64.TRYWAIT P1, [R14+URZ+0x38850], R13 ;  /* 0x0388500d0e0075a7 */ /* 0x000722000802017f */
[----:B------:R-:W-:Y:S05]  /*b260*/  @!P0 BRA `(.L_x_8688) ;  /* 0x0000000000048947 */ /* 0x000fea0003800000 */
[----:B------:R-:W-:Y:S01]  /*b270*/  BPT.TRAP 0x1 ;  /* 0x000000040000795c */ /* 0x000fe20000300000 */
.L_x_8688:
[----:B0-----:R-:W-:-:S05]  /*b280*/  VIADD R0, R17, 0x400 ;  /* 0x0000040011007836 */ /* 0x001fca0000000000 */
[----:B------:R-:W-:-:S04]  /*b290*/  SHF.R.U32.HI R0, RZ, 0x4, R0 ;  /* 0x00000004ff007819 */ /* 0x000fc80000011600 */
[----:B------:R-:W-:Y:S01]  /*b2a0*/  LOP3.LUT R0, R0, 0x3fff, RZ, 0xc0, !PT ;  /* 0x00003fff00007812 */ /* 0x000fe200078ec0ff */
[----:B----4-:R-:W-:Y:S06]  /*b2b0*/  @P1 BRA `(.L_x_8689) ;  /* 0x0000000000081947 */ /* 0x010fec0003800000 */
[----:B------:R-:W0:Y:S02]  /*b2c0*/  SYNCS.PHASECHK.TRANS64.TRYWAIT P1, [R14+URZ+0x38850], R13 ;  /* 0x0388500d0e0075a7 */ /* 0x000e24000802017f */
[----:B0-----:R-:W-:Y:S05]  /*b2d0*/  @!P1 BRA `(.L_x_8690) ;  /* 0x0000019c00a89947 */ /* 0x001fea0003800000 */
.L_x_8689:
[----:B------:R-:W-:Y:S05]  /*b2e0*/  WARPSYNC.ALL ;  /* 0x0000000000007948 */ /* 0x000fea0003800000 */
[----:B------:R-:W-:Y:S01]  /*b2f0*/  LOP3.LUT R207, R0, 0x10000, RZ, 0xfc, !PT ;  /* 0x0001000000cf7812 */ /* 0x000fe200078efcff */
[----:B------:R-:W-:Y:S01]  /*b300*/  VIADD R0, R17, 0x26400 ;  /* 0x0002640011007836 */ /* 0x000fe20000000000 */
[----:B------:R-:W-:-:S03]  /*b310*/  WARPGROUP.ARRIVE ;  /* 0x00000000000079c5 */ /* 0x000fc60000000000 */
[----:B------:R-:W-:-:S03]  /*b320*/  IMAD R12, R22, 0x1000, R207 ;  /* 0x00001000160c7824 */ /* 0x000fc600078e02cf */
[----:B------:R-:W4:Y:S01]  /*b330*/  S2R R15, SR_TID.X ;  /* 0x00000000000f7919 */ /* 0x000f220000002100 */
[----:B0123--:R-:W-:Y:S01]  /*b340*/  IMAD.MOV.U32 R13, RZ, RZ, 0x40000040 ;  /* 0x40000040ff0d7424 */ /* 0x00ffe200078e00ff */
[----:B------:R-:W-:Y:S01]  /*b350*/  SHF.R.U32.HI R0, RZ, 0x4, R0 ;  /* 0x00000004ff007819 */ /* 0x000fe20000011600 */
[----:B------:R-:W-:Y:S01]  /*b360*/  IMAD.MOV.U32 R3, RZ, RZ, 0x40000040 ;  /* 0x40000040ff037424 */ /* 0x000fe200078e00ff */
[C---:B------:R-:W-:Y:S01]  /*b370*/  R2UR UR6, R12.reuse ;  /* 0x000000000c0672ca */ /* 0x040fe200000e0000 */
[----:B------:R-:W-:Y:S01]  /*b380*/  VIADD R20, R12, 0x2 ;  /* 0x000000020c147836 */ /* 0x000fe20000000000 */
[----:B------:R-:W-:Y:S01]  /*b390*/  LOP3.LUT R0, R0, 0x3fff, RZ, 0xc0, !PT ;  /* 0x00003fff00007812 */ /* 0x000fe200078ec0ff */
[----:B------:R-:W-:Y:S01]  /*b3a0*/  IMAD.MOV.U32 R21, RZ, RZ, 0x40000040 ;  /* 0x40000040ff157424 */ /* 0x000fe200078e00ff */
[----:B------:R-:W-:Y:S01]  /*b3b0*/  R2UR UR7, R13 ;  /* 0x000000000d0772ca */ /* 0x000fe200000e0000 */
[----:B------:R-:W-:Y:S01]  /*b3c0*/  IMAD.MOV.U32 R57, RZ, RZ, 0x40000040 ;  /* 0x40000040ff397424 */ /* 0x000fe200078e00ff */
[----:B------:R-:W-:Y:S01]  /*b3d0*/  LOP3.LUT R2, R0, 0x10000, RZ, 0xfc, !PT ;  /* 0x0001000000027812 */ /* 0x000fe200078efcff */
[----:B------:R-:W-:Y:S01]  /*b3e0*/  VIADD R60, R12, 0x800 ;  /* 0x000008000c3c7836 */ /* 0x000fe20000000000 */
[----:B------:R-:W-:-:S02]  /*b3f0*/  R2UR UR5, R3 ;  /* 0x00000000030572ca */ /* 0x000fc400000e0000 */
[C---:B------:R-:W-:Y:S01]  /*b400*/  R2UR UR4, R2.reuse ;  /* 0x00000000020472ca */ /* 0x040fe200000e0000 */
[C---:B------:R-:W-:Y:S02]  /*b410*/  VIADD R56, R2.reuse, 0x2 ;  /* 0x0000000202387836 */ /* 0x040fe40000000000 */
[----:B------:R-:W-:-:S10]  /*b420*/  VIADD R58, R2, 0x800 ;  /* 0x00000800023a7836 */ /* 0x000fd40000000000 */
        /* <DEDUP_REMOVED lines=10> */
[----:B------:R0:W1:Y:S02]  /*b4d0*/  SHFL.IDX PT, R0, R15, RZ, 0x1f ;  /* 0x00001fff0f007589 */ /* 0x00006400000e0000 */
[----:B0-----:R-:W-:Y:S01]  /*b4e0*/  IMAD.MOV.U32 R15, RZ, RZ, 0x4 ;  /* 0x00000004ff0f7424 */ /* 0x001fe200078e00ff */
[----:B-1----:R-:W-:-:S04]  /*b4f0*/  ISETP.GT.AND P1, PT, R0, 0x7f, PT ;  /* 0x0000007f0000780c */ /* 0x002fc80003f24270 */
[----:B------:R-:W-:Y:S02]  /*b500*/  SEL R0, RZ, 0x2, !P1 ;  /* 0x00000002ff007807 */ /* 0x000fe40004800000 */
[C---:B------:R-:W-:Y:S02]  /*b510*/  SEL R13, R15.reuse, 0x2, P1 ;  /* 0x000000020f0d7807 */ /* 0x040fe40000800000 */
        /* <DEDUP_REMOVED lines=323> */
[----:B------:R-:W-:Y:S01]  /*c950*/  SEL R13, R13, 0xf80, P1 ;  /* 0x00000f800d0d7807 */ /* 0x000fe20000800000 */
        /* <DEDUP_REMOVED lines=16> */
[----:B------:R-:W-:Y:S02]  /*ca60*/  R2UR UR6, R20 ;  /* 0x00000000140672ca */ /* 0x000fe400000e0000 */
[----:B------:R-:W-:Y:S02]  /*ca70*/  R2UR UR7, R21 ;  /* 0x00000000150772ca */ /* 0x000fe400000e0000 */
[----:B------:R-:W-:Y:S02]  /*ca80*/  R2UR UR4, R56 ;  /* 0x00000000380472ca */ /* 0x000fe400000e0000 */
[----:B------:R-:W-:Y:S02]  /*ca90*/  R2UR UR5, R57 ;  /* 0x00000000390572ca */ /* 0x000fe400000e0000 */
        /* <DEDUP_REMOVED lines=19> */
.L_x_8691:
[----:B------:R-:W2:Y:S01]  /*cbd0*/  LDL R20, [R1+0x18] ;  /* 0x0000180001147983 */ /* 0x000ea20000100800 */
[----:B------:R-:W0:Y:S01]  /*cbe0*/  LDC R12, c[0x0][0x448] ;  /* 0x00011200ff0c7b82 */ /* 0x000e220000000800 */
[----:B------:R-:W-:Y:S02]  /*cbf0*/  ULDC UR4, c[0x0][0xad0] ;  /* 0x0002b40000047ab9 */ /* 0x000fe40000000800 */
[----:B------:R-:W3:Y:S01]  /*cc00*/  LDL R57, [R1+0x10] ;  /* 0x0000100001397983 */ /* 0x000ee20000100800 */
[----:B------:R-:W-:Y:S01]  /*cc10*/  FMUL.FTZ R13, R27, UR4 ;  /* 0x000000041b0d7c20 */ /* 0x000fe20008410000 */
[----:B0-----:R-:W-:Y:S01]  /*cc20*/  ISETP.NE.AND P5, PT, R12, 0x1, PT ;  /* 0x000000010c00780c */ /* 0x001fe20003fa5270 */
[----:B------:R-:W-:Y:S01]  /*cc30*/  FMUL.FTZ R64, R25, UR4 ;  /* 0x0000000419407c20 */ /* 0x000fe20008410000 */
[----:B------:R-:W-:-:S11]  /*cc40*/  FMUL.FTZ R0, R24, UR4 ;  /* 0x0000000418007c20 */ /* 0x000fd60008410000 */
[----:B------:R-:W0:Y:S01]  /*cc50*/  @P5 LDC R12, c[0x0][0x44c] ;  /* 0x00011300ff0c5b82 */ /* 0x000e220000000800 */
[----:B------:R-:W-:-:S07]  /*cc60*/  FMUL.FTZ R56, R36, UR4 ;  /* 0x0000000424387c20 */ /* 0x000fce0008410000 */
[----:B------:R-:W1:Y:S01]  /*cc70*/  @P5 LDC R27, c[0x0][0x450] ;  /* 0x00011400ff1b5b82 */ /* 0x000e620000000800 */
[----:B------:R-:W-:Y:S02]  /*cc80*/  IMAD R36, R170, -0x40, R15 ;  /* 0xffffffc0aa247824 */ /* 0x000fe400078e020f */
[----:B------:R-:W-:Y:S01]  /*cc90*/  FMUL.FTZ R62, R28, UR4 ;  /* 0x000000041c3e7c20 */ /* 0x000fe20008410000 */
[----:B------:R-:W4:Y:S01]  /*cca0*/  MUFU.TANH R0, R0 ;  /* 0x0000000000007308 */ /* 0x000f220000002400 */
[----:B------:R-:W-:Y:S01]  /*ccb0*/  FMUL.FTZ R60, R29, UR4 ;  /* 0x000000041d3c7c20 */ /* 0x000fe20008410000 */
[----:B------:R-:W-:-:S06]  /*ccc0*/  FMUL.FTZ R58, R32, UR4 ;  /* 0x00000004203a7c20 */ /* 0x000fcc0008410000 */
[----:B------:R-:W5:Y:S08]  /*ccd0*/  MUFU.TANH R64, R64 ;  /* 0x0000004000407308 */ /* 0x000f700000002400 */
[----:B------:R-:W5:Y:S08]  /*cce0*/  MUFU.TANH R62, R62 ;  /* 0x0000003e003e7308 */ /* 0x000f700000002400 */
[----:B------:R-:W5:Y:S01]  /*ccf0*/  MUFU.TANH R60, R60 ;  /* 0x0000003c003c7308 */ /* 0x000f620000002400 */
[----:B------:R-:W-:-:S07]  /*cd00*/  FMUL.FTZ R24, R37, UR4 ;  /* 0x0000000425187c20 */ /* 0x000fce0008410000 */
[----:B------:R-:W5:Y:S01]  /*cd10*/  MUFU.TANH R58, R58 ;  /* 0x0000003a003a7308 */ /* 0x000f620000002400 */
[----:B------:R-:W-:Y:S01]  /*cd20*/  FMUL.FTZ R21, R26, UR4 ;  /* 0x000000041a157c20 */ /* 0x000fe20008410000 */
[----:B------:R-:W-:-:S06]  /*cd30*/  FMUL.FTZ R26, R40, UR4 ;  /* 0x00000004281a7c20 */ /* 0x000fcc0008410000 */
[----:B------:R-:W-:Y:S01]  /*cd40*/  MUFU.TANH R56, R56 ;  /* 0x0000003800387308 */ /* 0x000fe20000002400 */
[----:B------:R-:W-:Y:S01]  /*cd50*/  FMUL.FTZ R28, R41, UR4 ;  /* 0x00000004291c7c20 */ /* 0x000fe20008410000 */
[----:B------:R-:W-:-:S06]  /*cd60*/  FMUL.FTZ R32, R44, UR4 ;  /* 0x000000042c207c20 */ /* 0x000fcc0008410000 */
[----:B------:R-:W-:Y:S08]  /*cd70*/  MUFU.TANH R24, R24 ;  /* 0x0000001800187308 */ /* 0x000ff00000002400 */
[----:B------:R-:W-:Y:S08]  /*cd80*/  MUFU.TANH R26, R26 ;  /* 0x0000001a001a7308 */ /* 0x000ff00000002400 */
[----:B------:R-:W-:Y:S08]  /*cd90*/  MUFU.TANH R28, R28 ;  /* 0x0000001c001c7308 */ /* 0x000ff00000002400 */
[----:B------:R-:W-:Y:S01]  /*cda0*/  MUFU.TANH R32, R32 ;  /* 0x0000002000207308 */ /* 0x000fe20000002400 */
[----:B------:R-:W-:Y:S01]  /*cdb0*/  FMUL.FTZ R49, R49, UR4 ;  /* 0x0000000431317c20 */ /* 0x000fe20008410000 */
[----:B------:R-:W-:Y:S01]  /*cdc0*/  FMUL.FTZ R52, R52, UR4 ;  /* 0x0000000434347c20 */ /* 0x000fe20008410000 */
[----:B------:R-:W-:-:S05]  /*cdd0*/  FMUL.FTZ R53, R53, UR4 ;  /* 0x0000000435357c20 */ /* 0x000fca0008410000 */
[----:B------:R4:W-:Y:S08]  /*cde0*/  MUFU.TANH R37, R52 ;  /* 0x0000003400257308 */ /* 0x0009f00000002400 */
[----:B------:R-:W-:Y:S01]  /*cdf0*/  MUFU.TANH R53, R53 ;  /* 0x0000003500357308 */ /* 0x000fe20000002400 */
[----:B----4-:R-:W-:-:S07]  /*ce00*/  FMUL.FTZ R52, R30, UR4 ;  /* 0x000000041e347c20 */ /* 0x010fce0008410000 */
[----:B------:R-:W-:Y:S01]  /*ce10*/  MUFU.TANH R21, R21 ;  /* 0x0000001500157308 */ /* 0x000fe20000002400 */
[----:B------:R-:W-:-:S07]  /*ce20*/  FMUL.FTZ R66, R34, UR4 ;  /* 0x0000000422427c20 */ /* 0x000fce0008410000 */
[----:B------:R-:W-:Y:S01]  /*ce30*/  MUFU.TANH R13, R13 ;  /* 0x0000000d000d7308 */ /* 0x000fe20000002400 */
[----:B------:R-:W-:-:S07]  /*ce40*/  FMUL.FTZ R68, R35, UR4 ;  /* 0x0000000423447c20 */ /* 0x000fce0008410000 */
[----:B------:R-:W-:Y:S01]  /*ce50*/  MUFU.TANH R52, R52 ;  /* 0x0000003400347308 */ /* 0x000fe20000002400 */
[----:B------:R-:W-:Y:S01]  /*ce60*/  FMUL.FTZ R70, R38, UR4 ;  /* 0x0000000426467c20 */ /* 0x000fe20008410000 */
[----:B------:R-:W-:-:S06]  /*ce70*/  FMUL.FTZ R34, R50, UR4 ;  /* 0x0000000432227c20 */ /* 0x000fcc0008410000 */
[----:B------:R-:W-:Y:S01]  /*ce80*/  MUFU.TANH R66, R66 ;  /* 0x0000004200427308 */ /* 0x000fe20000002400 */
[----:B------:R-:W-:Y:S01]  /*ce90*/  FMUL.FTZ R72, R39, UR4 ;  /* 0x0000000427487c20 */ /* 0x000fe20008410000 */
[----:B--2---:R-:W-:-:S04]  /*cea0*/  IMAD.IADD R25, R20, 0x1, R214 ;  /* 0x0000000114197824 */ /* 0x004fc800078e02d6 */
[----:B0-----:R-:W-:-:S05]  /*ceb0*/  @P5 IMAD.HI.U32 R12, R25, R12, RZ ;  /* 0x0000000c190c5227 */ /* 0x001fca00078e00ff */
[----:B-1----:R-:W-:-:S05]  /*cec0*/  @P5 SHF.R.U32.HI R25, RZ, R27, R12 ;  /* 0x0000001bff195219 */ /* 0x002fca000001160c */
[----:B------:R-:W0:Y:S01]  /*ced0*/  SHFL.IDX PT, R12, R25, RZ, 0x1c1f ;  /* 0x001c1fff190c7589 */ /* 0x000e2200000e0000 */
[----:B------:R-:W-:Y:S02]  /*cee0*/  IADD3 R27, R213, 0x1, R36 ;  /* 0x00000001d51b7810 */ /* 0x000fe40007ffe024 */
[----:B---3--:R-:W-:Y:S02]  /*cef0*/  IADD3 R36, -R57, R36, R213 ;  /* 0x0000002439247210 */ /* 0x008fe40007ffe1d5 */
[----:B------:R-:W-:Y:S01]  /*cf00*/  IADD3 R27, -R208, R27, -R57 ;  /* 0x0000001bd01b7210 */ /* 0x000fe20007ffe939 */
[----:B------:R-:W-:Y:S01]  /*cf10*/  FMUL.FTZ R20, R33, UR4 ;  /* 0x0000000421147c20 */ /* 0x000fe20008410000 */
[----:B------:R-:W2:Y:S05]  /*cf20*/  LDL R57, [R1] ;  /* 0x0000000001397983 */ /* 0x000eaa0000100800 */
[----:B------:R-:W1:Y:S01]  /*cf30*/  MUFU.TANH R20, R20 ;  /* 0x0000001400147308 */ /* 0x000e620000002400 */
[----:B0-----:R-:W-:-:S04]  /*cf40*/  VIADDMNMX R12, R12, R27, R36, PT ;  /* 0x0000001b0c0c7246 */ /* 0x001fc80003800124 */
[C---:B------:R-:W-:Y:S02]  /*cf50*/  ISETP.GT.AND P1, PT, R12.reuse, RZ, PT ;  /* 0x000000ff0c00720c */ /* 0x040fe40003f24270 */
[C---:B------:R-:W-:Y:S02]  /*cf60*/  ISETP.GT.AND P2, PT, R12.reuse, 0x1, PT ;  /* 0x000000010c00780c */ /* 0x040fe40003f44270 */
[----:B------:R-:W-:Y:S02]  /*cf70*/  ISETP.GT.AND P3, PT, R12, 0x8, PT ;  /* 0x000000080c00780c */ /* 0x000fe40003f64270 */
[----:B------:R-:W-:Y:S02]  /*cf80*/  FSEL R15, R0, -INF , P1 ;  /* 0xff800000000f7808 */ /* 0x000fe40000800000 */
[----:B-----5:R-:W-:Y:S02]  /*cf90*/  FSEL R64, R64, -INF , P2 ;  /* 0xff80000040407808 */ /* 0x020fe40001000000 */
[----:B------:R-:W-:-:S02]  /*cfa0*/  ISETP.GT.AND P1, PT, R12, 0x9, PT ;  /* 0x000000090c00780c */ /* 0x000fc40003f24270 */
[----:B------:R-:W-:Y:S02]  /*cfb0*/  FSEL R62, R62, -INF , P3 ;  /* 0xff8000003e3e7808 */ /* 0x000fe40001800000 */
[----:B------:R-:W-:Y:S02]  /*cfc0*/  FMNMX.FTZ R29, R15, R64, !PT ;  /* 0x000000400f1d7209 */ /* 0x000fe40007810000 */
[----:B------:R-:W-:Y:S02]  /*cfd0*/  ISETP.GT.AND P2, PT, R12, 0x10, PT ;  /* 0x000000100c00780c */ /* 0x000fe40003f44270 */
[----:B------:R-:W-:Y:S02]  /*cfe0*/  FSEL R60, R60, -INF , P1 ;  /* 0xff8000003c3c7808 */ /* 0x000fe40000800000 */
[----:B------:R-:W-:Y:S02]  /*cff0*/  FMNMX.FTZ R33, R62, R29, !PT ;  /* 0x0000001d3e217209 */ /* 0x000fe40007810000 */
[----:B------:R-:W-:-:S02]  /*d000*/  ISETP.GT.AND P1, PT, R12, 0x11, PT ;  /* 0x000000110c00780c */ /* 0x000fc40003f24270 */
[----:B------:R-:W-:Y:S02]  /*d010*/  FSEL R58, R58, -INF , P2 ;  /* 0xff8000003a3a7808 */ /* 0x000fe40001000000 */
[----:B------:R-:W-:Y:S01]  /*d020*/  FMNMX.FTZ R33, R60, R33, !PT ;  /* 0x000000213c217209 */ /* 0x000fe20007810000 */
[----:B------:R-:W-:Y:S01]  /*d030*/  FMUL.FTZ R29, R48, UR4 ;  /* 0x00000004301d7c20 */ /* 0x000fe20008410000 */
[----:B------:R-:W-:Y:S01]  /*d040*/  ISETP.GT.AND P2, PT, R12, 0x18, PT ;  /* 0x000000180c00780c */ /* 0x000fe20003f44270 */
[----:B------:R-:W-:Y:S01]  /*d050*/  FMUL.FTZ R0, R45, UR4 ;  /* 0x000000042d007c20 */ /* 0x000fe20008410000 */
[----:B-1----:R-:W-:Y:S02]  /*d060*/  FSEL R48, R20, -INF , P1 ;  /* 0xff80000014307808 */ /* 0x002fe40000800000 */
[----:B------:R-:W-:Y:S02]  /*d070*/  FMNMX.FTZ R33, R58, R33, !PT ;  /* 0x000000213a217209 */ /* 0x000fe40007810000 */
[----:B------:R-:W-:-:S02]  /*d080*/  ISETP.GT.AND P1, PT, R12, 0x19, PT ;  /* 0x000000190c00780c */ /* 0x000fc40003f24270 */
[----:B------:R-:W-:Y:S02]  /*d090*/  FSEL R56, R56, -INF , P2 ;  /* 0xff80000038387808 */ /* 0x000fe40001000000 */
[----:B------:R-:W-:Y:S01]  /*d0a0*/  FMNMX.FTZ R33, R48, R33, !PT ;  /* 0x0000002130217209 */ /* 0x000fe20007810000 */
[----:B------:R-:W0:Y:S01]  /*d0b0*/  MUFU.TANH R0, R0 ;  /* 0x0000000000007308 */ /* 0x000e220000002400 */
[----:B------:R-:W-:Y:S02]  /*d0c0*/  ISETP.GT.AND P2, PT, R12, 0x20, PT ;  /* 0x000000200c00780c */ /* 0x000fe40003f44270 */
[----:B------:R-:W-:Y:S02]  /*d0d0*/  FSEL R40, R24, -INF , P1 ;  /* 0xff80000018287808 */ /* 0x000fe40000800000 */
[----:B------:R-:W-:Y:S02]  /*d0e0*/  FMNMX.FTZ R33, R56, R33, !PT ;  /* 0x0000002138217209 */ /* 0x000fe40007810000 */
[----:B------:R-:W-:Y:S01]  /*d0f0*/  ISETP.GT.AND P1, PT, R12, 0x21, PT ;  /* 0x000000210c00780c */ /* 0x000fe20003f24270 */
[----:B------:R-:W1:Y:S01]  /*d100*/  MUFU.TANH R29, R29 ;  /* 0x0000001d001d7308 */ /* 0x000e620000002400 */
[----:B------:R-:W-:-:S02]  /*d110*/  FSEL R44, R26, -INF , P2 ;  /* 0xff8000001a2c7808 */ /* 0x000fc40001000000 */
[----:B------:R-:W-:Y:S02]  /*d120*/  FMNMX.FTZ R33, R40, R33, !PT ;  /* 0x0000002128217209 */ /* 0x000fe40007810000 */
[----:B------:R-:W-:Y:S02]  /*d130*/  ISETP.GT.AND P2, PT, R12, 0x28, PT ;  /* 0x000000280c00780c */ /* 0x000fe40003f44270 */
[----:B------:R-:W-:Y:S01]  /*d140*/  FSEL R28, R28, -INF , P1 ;  /* 0xff8000001c1c7808 */ /* 0x000fe20000800000 */
[----:B------:R-:W3:Y:S01]  /*d150*/  MUFU.TANH R20, R49 ;  /* 0x0000003100147308 */ /* 0x000ee20000002400 */
[----:B------:R-:W-:Y:S02]  /*d160*/  FMNMX.FTZ R33, R44, R33, !PT ;  /* 0x000000212c217209 */ /* 0x000fe40007810000 */
[----:B------:R-:W-:Y:S02]  /*d170*/  ISETP.GT.AND P1, PT, R12, 0x29, PT ;  /* 0x000000290c00780c */ /* 0x000fe40003f24270 */
[----:B------:R-:W-:-:S02]  /*d180*/  FSEL R32, R32, -INF , P2 ;  /* 0xff80000020207808 */ /* 0x000fc40001000000 */
[----:B------:R-:W-:Y:S02]  /*d190*/  FMNMX.FTZ R33, R28, R33, !PT ;  /* 0x000000211c217209 */ /* 0x000fe40007810000 */
[----:B------:R-:W-:Y:S02]  /*d1a0*/  ISETP.GT.AND P2, PT, R12, 0x30, PT ;  /* 0x000000300c00780c */ /* 0x000fe40003f44270 */
[----:B0-----:R-:W-:Y:S02]  /*d1b0*/  FSEL R26, R0, -INF , P1 ;  /* 0xff800000001a7808 */ /* 0x001fe40000800000 */
[----:B------:R-:W-:Y:S02]  /*d1c0*/  FMNMX.FTZ R33, R32, R33, !PT ;  /* 0x0000002120217209 */ /* 0x000fe40007810000 */
[----:B------:R-:W-:Y:S02]  /*d1d0*/  ISETP.GT.AND P1, PT, R12, 0x31, PT ;  /* 0x000000310c00780c */ /* 0x000fe40003f24270 */
[----:B-1----:R-:W-:-:S02]  /*d1e0*/  FSEL R24, R29, -INF , P2 ;  /* 0xff8000001d187808 */ /* 0x002fc40001000000 */
[----:B------:R-:W-:Y:S01]  /*d1f0*/  FMNMX.FTZ R33, R26, R33, !PT ;  /* 0x000000211a217209 */ /* 0x000fe20007810000 */
[----:B------:R-:W0:Y:S01]  /*d200*/  SHFL.IDX PT, R25, R25, 0x1, 0x1c1f ;  /* 0x003c1f0019197f89 */ /* 0x000e2200000e0000 */
[----:B------:R-:W-:Y:S02]  /*d210*/  ISETP.GT.AND P2, PT, R12, 0x38, PT ;  /* 0x000000380c00780c */ /* 0x000fe40003f44270 */
[----:B---3--:R-:W-:Y:S02]  /*d220*/  FSEL R20, R20, -INF , P1 ;  /* 0xff80000014147808 */ /* 0x008fe40000800000 */
[----:B------:R-:W-:Y:S02]  /*d230*/  FMNMX.FTZ R33, R24, R33, !PT ;  /* 0x0000002118217209 */ /* 0x000fe40007810000 */
[----:B------:R-:W-:Y:S02]  /*d240*/  ISETP.GT.AND P1, PT, R12, 0x39, PT ;  /* 0x000000390c00780c */ /* 0x000fe40003f24270 */
[----:B------:R-:W-:-:S02]  /*d250*/  FSEL R12, R37, -INF , P2 ;  /* 0xff800000250c7808 */ /* 0x000fc40001000000 */
[----:B------:R-:W-:Y:S02]  /*d260*/  FMNMX.FTZ R33, R20, R33, !PT ;  /* 0x0000002114217209 */ /* 0x000fe40007810000 */
[----:B------:R-:W-:Y:S02]  /*d270*/  FSEL R0, R53, -INF , P1 ;  /* 0xff80000035007808 */ /* 0x000fe40000800000 */
[----:B------:R-:W-:-:S04]  /*d280*/  FMNMX.FTZ R33, R12, R33, !PT ;  /* 0x000000210c217209 */ /* 0x000fc80007810000 */
[----:B------:R-:W-:Y:S01]  /*d290*/  FMNMX.FTZ R33, R0, R33, !PT ;  /* 0x0000002100217209 */ /* 0x000fe20007810000 */
[----:B------:R-:W-:-:S04]  /*d2a0*/  FMUL.FTZ R29, R31, UR4 ;  /* 0x000000041f1d7c20 */ /* 0x000fc80008410000 */
[----:B------:R-:W1:Y:S01]  /*d2b0*/  SHFL.BFLY PT, R30, R33, 0x2, 0x1f ;  /* 0x0c401f00211e7f89 */ /* 0x000e6200000e0000 */
[----:B0-----:R-:W-:Y:S01]  /*d2c0*/  VIADDMNMX R27, R25, R27, R36, PT ;  /* 0x0000001b191b7246 */ /* 0x001fe20003800124 */
[----:B------:R-:W0:Y:S03]  /*d2d0*/  MUFU.TANH R29, R29 ;  /* 0x0000001d001d7308 */ /* 0x000e260000002400 */
[C---:B------:R-:W-:Y:S02]  /*d2e0*/  ISETP.GT.AND P1, PT, R27.reuse, RZ, PT ;  /* 0x000000ff1b00720c */ /* 0x040fe40003f24270 */
[----:B------:R-:W-:Y:S02]  /*d2f0*/  ISETP.GT.AND P2, PT, R27, 0x1, PT ;  /* 0x000000011b00780c */ /* 0x000fe40003f44270 */
[----:B------:R-:W-:Y:S01]  /*d300*/  FSEL R50, R21, -INF , P1 ;  /* 0xff80000015327808 */ /* 0x000fe20000800000 */
[----:B------:R-:W3:Y:S01]  /*d310*/  MUFU.TANH R68, R68 ;  /* 0x0000004400447308 */ /* 0x000ee20000002400 */
[----:B------:R-:W-:-:S02]  /*d320*/  ISETP.GT.AND P3, PT, R27, 0x8, PT ;  /* 0x000000081b00780c */ /* 0x000fc40003f64270 */
[----:B------:R-:W-:Y:S01]  /*d330*/  FSEL R21, R13, -INF , P2 ;  /* 0xff8000000d157808 */ /* 0x000fe20001000000 */
[----:B------:R-:W-:Y:S01]  /*d340*/  FMUL.FTZ R74, R42, UR4 ;  /* 0x000000042a4a7c20 */ /* 0x000fe20008410000 */
[C---:B------:R-:W-:Y:S02]  /*d350*/  ISETP.GT.AND P1, PT, R27.reuse, 0x9, PT ;  /* 0x000000091b00780c */ /* 0x040fe40003f24270 */
[----:B------:R-:W-:Y:S01]  /*d360*/  FSEL R52, R52, -INF , P3 ;  /* 0xff80000034347808 */ /* 0x000fe20001800000 */
[----:B------:R-:W4:Y:S01]  /*d370*/  MUFU.TANH R70, R70 ;  /* 0x0000004600467308 */ /* 0x000f220000002400 */
[----:B------:R-:W-:Y:S01]  /*d380*/  FMNMX.FTZ R13, R50, R21, !PT ;  /* 0x00000015320d7209 */ /* 0x000fe20007810000 */
[----:B------:R-:W-:Y:S01]  /*d390*/  FMUL.FTZ R25, R54, UR4 ;  /* 0x0000000436197c20 */ /* 0x000fe20008410000 */
[----:B------:R-:W-:Y:S02]  /*d3a0*/  ISETP.GT.AND P2, PT, R27, 0x10, PT ;  /* 0x000000101b00780c */ /* 0x000fe40003f44270 */
[----:B0-----:R-:W-:-:S02]  /*d3b0*/  FSEL R54, R29, -INF , P1 ;  /* 0xff8000001d367808 */ /* 0x001fc40000800000 */
[----:B-1----:R-:W-:Y:S01]  /*d3c0*/  FMNMX.FTZ R168, R33, R30, !PT ;  /* 0x0000001e21a87209 */ /* 0x002fe20007810000 */
[----:B------:R-:W0:Y:S01]  /*d3d0*/  MUFU.TANH R72, R72 ;  /* 0x0000004800487308 */ /* 0x000e220000002400 */
[----:B------:R-:W-:Y:S01]  /*d3e0*/  FMNMX.FTZ R13, R52, R13, !PT ;  /* 0x0000000d340d7209 */ /* 0x000fe20007810000 */
[----:B------:R-:W-:Y:S01]  /*d3f0*/  FMUL.FTZ R30, R43, UR4 ;  /* 0x000000042b1e7c20 */ /* 0x000fe20008410000 */
[C---:B------:R-:W-:Y:S01]  /*d400*/  ISETP.GT.AND P1, PT, R27.reuse, 0x11, PT ;  /* 0x000000111b00780c */ /* 0x040fe20003f24270 */
[----:B------:R-:W-:Y:S01]  /*d410*/  FMUL.FTZ R31, R46, UR4 ;  /* 0x000000042e1f7c20 */ /* 0x000fe20008410000 */
[----:B------:R-:W-:Y:S02]  /*d420*/  FSEL R66, R66, -INF , P2 ;  /* 0xff80000042427808 */ /* 0x000fe40001000000 */
[----:B------:R-:W-:Y:S01]  /*d430*/  FMNMX.FTZ R13, R54, R13, !PT ;  /* 0x0000000d360d7209 */ /* 0x000fe20007810000 */
[----:B------:R-:W1:Y:S01]  /*d440*/  MUFU.TANH R74, R74 ;  /* 0x0000004a004a7308 */ /* 0x000e620000002400 */
[----:B------:R-:W5:Y:S01]  /*d450*/  SHFL.BFLY PT, R35, R168, 0x1, 0x1f ;  /* 0x0c201f00a8237f89 */ /* 0x000f6200000e0000 */
[----:B------:R-:W-:Y:S01]  /*d460*/  ISETP.GT.AND P2, PT, R27, 0x18, PT ;  /* 0x000000181b00780c */ /* 0x000fe20003f44270 */
[----:B------:R-:W-:Y:S01]  /*d470*/  FMUL.FTZ R33, R47, UR4 ;  /* 0x000000042f217c20 */ /* 0x000fe20008410000 */
[----:B---3--:R-:W-:-:S02]  /*d480*/  FSEL R68, R68, -INF , P1 ;  /* 0xff80000044447808 */ /* 0x008fc40000800000 */
[----:B------:R-:W-:Y:S02]  /*d490*/  FMNMX.FTZ R13, R66, R13, !PT ;  /* 0x0000000d420d7209 */ /* 0x000fe40007810000 */
[----:B------:R-:W3:Y:S01]  /*d4a0*/  MUFU.TANH R30, R30 ;  /* 0x0000001e001e7308 */ /* 0x000ee20000002400 */
[----:B------:R-:W-:Y:S02]  /*d4b0*/  ISETP.GT.AND P1, PT, R27, 0x19, PT ;  /* 0x000000191b00780c */ /* 0x000fe40003f24270 */
[----:B----4-:R-:W-:Y:S02]  /*d4c0*/  FSEL R70, R70, -INF , P2 ;  /* 0xff80000046467808 */ /* 0x010fe40001000000 */
[----:B------:R-:W-:-:S03]  /*d4d0*/  FMNMX.FTZ R29, R68, R13, !PT ;  /* 0x0000000d441d7209 */ /* 0x000fc60007810000 */
[----:B------:R-:W4:Y:S01]  /*d4e0*/  MUFU.TANH R31, R31 ;  /* 0x0000001f001f7308 */ /* 0x000f220000002400 */
[----:B------:R-:W-:Y:S02]  /*d4f0*/  ISETP.GT.AND P2, PT, R27, 0x20, PT ;  /* 0x000000201b00780c */ /* 0x000fe40003f44270 */
[----:B0-----:R-:W-:Y:S02]  /*d500*/  FSEL R72, R72, -INF , P1 ;  /* 0xff80000048487808 */ /* 0x001fe40000800000 */
[----:B------:R-:W-:-:S03]  /*d510*/  FMNMX.FTZ R29, R70, R29, !PT ;  /* 0x0000001d461d7209 */ /* 0x000fc60007810000 */
[----:B------:R-:W0:Y:S01]  /*d520*/  MUFU.TANH R33, R33 ;  /* 0x0000002100217308 */ /* 0x000e220000002400 */
[----:B------:R-:W-:Y:S01]  /*d530*/  FMUL.FTZ R51, R51, UR4 ;  /* 0x0000000433337c20 */ /* 0x000fe20008410000 */
[C---:B------:R-:W-:Y:S02]  /*d540*/  ISETP.GT.AND P1, PT, R27.reuse, 0x21, PT ;  /* 0x000000211b00780c */ /* 0x040fe40003f24270 */
[----:B-1----:R-:W-:Y:S02]  /*d550*/  FSEL R74, R74, -INF , P2 ;  /* 0xff8000004a4a7808 */ /* 0x002fe40001000000 */
[----:B------:R-:W-:Y:S02]  /*d560*/  FMNMX.FTZ R29, R72, R29, !PT ;  /* 0x0000001d481d7209 */ /* 0x000fe40007810000 */
[----:B------:R-:W1:Y:S01]  /*d570*/  MUFU.TANH R34, R34 ;  /* 0x0000002200227308 */ /* 0x000e620000002400 */
[----:B------:R-:W-:Y:S01]  /*d580*/  ISETP.GT.AND P2, PT, R27, 0x28, PT ;  /* 0x000000281b00780c */ /* 0x000fe20003f44270 */
[----:B------:R-:W-:Y:S01]  /*d590*/  FMUL.FTZ R55, R55, UR4 ;  /* 0x0000000437377c20 */ /* 0x000fe20008410000 */
[----:B---3--:R-:W-:Y:S01]  /*d5a0*/  FSEL R46, R30, -INF , P1 ;  /* 0xff8000001e2e7808 */ /* 0x008fe20000800000 */
[----:B------:R-:W-:Y:S01]  /*d5b0*/  ULDC UR4, c[0x0][0xa80] ;  /* 0x0002a00000047ab9 */ /* 0x000fe20000000800 */
[----:B------:R-:W-:-:S03]  /*d5c0*/  FMNMX.FTZ R29, R74, R29, !PT ;  /* 0x0000001d4a1d7209 */ /* 0x000fc60007810000 */
[----:B------:R-:W3:Y:S01]  /*d5d0*/  MUFU.TANH R38, R51 ;  /* 0x0000003300267308 */ /* 0x000ee20000002400 */
[----:B------:R-:W-:Y:S02]  /*d5e0*/  ISETP.GT.AND P3, PT, R27, 0x29, PT ;  /* 0x000000291b00780c */ /* 0x000fe40003f64270 */
[----:B----4-:R-:W-:Y:S02]  /*d5f0*/  FSEL R36, R31, -INF , P2 ;  /* 0xff8000001f247808 */ /* 0x010fe40001000000 */
[----:B------:R-:W-:-:S03]  /*d600*/  FMNMX.FTZ R29, R46, R29, !PT ;  /* 0x0000001d2e1d7209 */ /* 0x000fc60007810000 */
[----:B------:R4:W3:Y:S01]  /*d610*/  MUFU.TANH R42, R25 ;  /* 0x00000019002a7308 */ /* 0x0008e20000002400 */
[----:B-----5:R-:W-:Y:S01]  /*d620*/  FMNMX.FTZ R168, R168, R35, !PT ;  /* 0x00000023a8a87209 */ /* 0x020fe20007810000 */
[----:B------:R-:W-:Y:S01]  /*d630*/  IMAD.U32 R13, RZ, RZ, UR4 ;  /* 0x00000004ff0d7e24 */ /* 0x000fe2000f8e00ff */
[----:B------:R-:W-:Y:S02]  /*d640*/  ISETP.GT.AND P1, PT, R27, 0x30, PT ;  /* 0x000000301b00780c */ /* 0x000fe40003f24270 */
[----:B0-----:R-:W-:Y:S02]  /*d650*/  FSEL R30, R33, -INF , P3 ;  /* 0xff800000211e7808 */ /* 0x001fe40001800000 */
[----:B------:R-:W-:Y:S01]  /*d660*/  FMNMX.FTZ R29, R36, R29, !PT ;  /* 0x0000001d241d7209 */ /* 0x000fe20007810000 */
[----:B------:R-:W0:Y:S01]  /*d670*/  MUFU.TANH R55, R55 ;  /* 0x0000003700377308 */ /* 0x000e220000002400 */
[----:B------:R-:W-:Y:S01]  /*d680*/  ISETP.GT.AND P2, PT, R27, 0x31, PT ;  /* 0x000000311b00780c */ /* 0x000fe20003f44270 */
[----:B----4-:R-:W-:Y:S01]  /*d690*/  FMUL.FTZ R25, R168, R13 ;  /* 0x0000000da8197220 */ /* 0x010fe20000410000 */
[----:B-1----:R-:W-:-:S02]  /*d6a0*/  FSEL R34, R34, -INF , P1 ;  /* 0xff80000022227808 */ /* 0x002fc40000800000 */
[----:B------:R-:W-:Y:S02]  /*d6b0*/  FMNMX.FTZ R29, R30, R29, !PT ;  /* 0x0000001d1e1d7209 */ /* 0x000fe40007810000 */
[----:B------:R-:W-:Y:S02]  /*d6c0*/  FSETP.NEU.FTZ.AND P4, PT, R168, -INF , PT ;  /* 0xff800000a800780b */ /* 0x000fe40003f9d000 */
[----:B------:R-:W-:Y:S02]  /*d6d0*/  ISETP.GT.AND P1, PT, R27, 0x38, PT ;  /* 0x000000381b00780c */ /* 0x000fe40003f24270 */
[----:B---3--:R-:W-:Y:S02]  /*d6e0*/  FSEL R38, R38, -INF , P2 ;  /* 0xff80000026267808 */ /* 0x008fe40001000000 */
[----:B------:R-:W-:Y:S02]  /*d6f0*/  FMNMX.FTZ R29, R34, R29, !PT ;  /* 0x0000001d221d7209 */ /* 0x000fe40007810000 */
[----:B------:R-:W-:-:S02]  /*d700*/  FSEL R25, R25, RZ, P4 ;  /* 0x000000ff19197208 */ /* 0x000fc40002000000 */
[----:B------:R-:W-:Y:S02]  /*d710*/  ISETP.GT.AND P2, PT, R27, 0x39, PT ;  /* 0x000000391b00780c */ /* 0x000fe40003f44270 */
[----:B------:R-:W-:Y:S02]  /*d720*/  FSEL R42, R42, -INF , P1 ;  /* 0xff8000002a2a7808 */ /* 0x000fe40000800000 */
[----:B------:R-:W-:Y:S01]  /*d730*/  FMNMX.FTZ R29, R38, R29, !PT ;  /* 0x0000001d261d7209 */ /* 0x000fe20007810000 */
[----:B------:R-:W-:Y:S01]  /*d740*/  FFMA.FTZ R35, R64, R13, -R25 ;  /* 0x0000000d40237223 */ /* 0x000fe20000010819 */
[----:B0-----:R-:W-:Y:S02]  /*d750*/  FSEL R64, R55, -INF , P2 ;  /* 0xff80000037407808 */ /* 0x001fe40001000000 */
[----:B------:R-:W-:-:S04]  /*d760*/  FMNMX.FTZ R29, R42, R29, !PT ;  /* 0x0000001d2a1d7209 */ /* 0x000fc80007810000 */
[----:B------:R-:W-:Y:S01]  /*d770*/  FMNMX.FTZ R29, R64, R29, !PT ;  /* 0x0000001d401d7209 */ /* 0x000fe20007810000 */
[----:B------:R-:W-:-:S04]  /*d780*/  FFMA.FTZ R37, R60, R13, -R25 ;  /* 0x0000000d3c257223 */ /* 0x000fc80000010819 */
[----:B------:R-:W0:Y:S02]  /*d790*/  SHFL.BFLY PT, R60, R29, 0x2, 0x1f ;  /* 0x0c401f001d3c7f89 */ /* 0x000e2400000e0000 */
[----:B0-----:R-:W-:-:S05]  /*d7a0*/  FMNMX.FTZ R60, R29, R60, !PT ;  /* 0x0000003c1d3c7209 */ /* 0x001fca0007810000 */
[----:B------:R-:W0:Y:S01]  /*d7b0*/  SHFL.BFLY PT, R169, R60, 0x1, 0x1f ;  /* 0x0c201f003ca97f89 */ /* 0x000e2200000e0000 */
        /* <DEDUP_REMOVED lines=14> */
[----:B0-----:R-:W-:-:S04]  /*d8a0*/  FMNMX.FTZ R169, R60, R169, !PT ;  /* 0x000000a93ca97209 */ /* 0x001fc80007810000 */
[C---:B------:R-:W-:Y:S01]  /*d8b0*/  FSETP.NEU.FTZ.AND P1, PT, R169.reuse, -INF , PT ;  /* 0xff800000a900780b */ /* 0x040fe20003f3d000 */
[----:B------:R-:W-:Y:S01]  /*d8c0*/  FMUL.FTZ R12, R169, R13 ;  /* 0x0000000da90c7220 */ /* 0x000fe20000410000 */
[----:B------:R-:W-:Y:S04]  /*d8d0*/  MUFU.EX2 R152, R152 ;  /* 0x0000009800987308 */ /* 0x000fe80000000800 */
[----:B------:R-:W-:-:S04]  /*d8e0*/  FSEL R25, R12, RZ, P1 ;  /* 0x000000ff0c197208 */ /* 0x000fc80000800000 */
[----:B------:R-:W0:Y:S01]  /*d8f0*/  MUFU.EX2 R35, R35 ;  /* 0x0000002300237308 */ /* 0x000e220000000800 */
[-CC-:B------:R-:W-:Y:S01]  /*d900*/  FFMA.FTZ R153, R50, R13.reuse, -R25.reuse ;  /* 0x0000000d32997223 */ /* 0x180fe20000010819 */
[-CC-:B------:R-:W-:Y:S01]  /*d910*/  FFMA.FTZ R0, R21, R13.reuse, -R25.reuse ;  /* 0x0000000d15007223 */ /* 0x180fe20000010819 */
[----:B------:R-:W-:-:S05]  /*d920*/  FFMA.FTZ R155, R52, R13, -R25 ;  /* 0x0000000d349b7223 */ /* 0x000fca0000010819 */
[----:B------:R-:W1:Y:S01]  /*d930*/  MUFU.EX2 R154, R154 ;  /* 0x0000009a009a7308 */ /* 0x000e620000000800 */
[----:B------:R-:W-:Y:S01]  /*d940*/  FFMA.FTZ R12, R54, R13, -R25 ;  /* 0x0000000d360c7223 */ /* 0x000fe20000010819 */
[----:B------:R-:W-:-:S06]  /*d950*/  VIADD R21, R14, 0x38840 ;  /* 0x000388400e157836 */ /* 0x000fcc0000000000 */
[----:B------:R-:W-:Y:S01]  /*d960*/  MUFU.EX2 R153, R153 ;  /* 0x0000009900997308 */ /* 0x000fe20000000800 */
[----:B------:R-:W-:-:S07]  /*d970*/  FFMA.FTZ R165, R66, R13, -R25 ;  /* 0x0000000d42a57223 */ /* 0x000fce0000010819 */
[----:B------:R-:W3:Y:S08]  /*d980*/  MUFU.EX2 R0, R0 ;  /* 0x0000000000007308 */ /* 0x000ef00000000800 */
[----:B------:R-:W4:Y:S01]  /*d990*/  MUFU.EX2 R37, R37 ;  /* 0x0000002500257308 */ /* 0x000f220000000800 */
[----:B------:R-:W-:Y:S01]  /*d9a0*/  FFMA.FTZ R28, R68, R13, -R25 ;  /* 0x0000000d441c7223 */ /* 0x000fe20000010819 */
[----:B------:R-:W-:Y:S01]  /*d9b0*/  PRMT R21, R190, 0x654, R21 ;  /* 0x00000654be157816 */ /* 0x000fe20000000015 */
[----:B0-----:R-:W-:-:S05]  /*d9c0*/  FADD.FTZ R41, R152, R35 ;  /* 0x0000002398297221 */ /* 0x001fca0000010000 */
        /* <DEDUP_REMOVED lines=12> */
[----:B------:R-:W-:Y:S01]  /*da90*/  IMAD.MOV.U32 R25, RZ, RZ, 0x40000040 ;  /* 0x40000040ff197424 */ /* 0x000fe200078e00ff */
[----:B------:R5:W-:Y:S03]  /*daa0*/  SYNCS.ARRIVE.TRANS64.RED.A1T0 RZ, [R21+URZ], RZ ;  /* 0x000000ff15ff79a7 */ /* 0x000be6000810043f */
[----:B------:R-:W2:Y:S01]  /*dab0*/  MUFU.EX2 R12, R12 ;  /* 0x0000000c000c7308 */ /* 0x000ea20000000800 */
[----:B-1----:R-:W-:Y:S01]  /*dac0*/  FADD.FTZ R36, R154, R41 ;  /* 0x000000299a247221 */ /* 0x002fe20000010000 */
[----:B------:R-:W-:-:S06]  /*dad0*/  IMAD R20, R22, 0x1000, R210 ;  /* 0x0000100016147824 */ /* 0x000fcc00078e02d2 */
[----:B------:R-:W1:Y:S01]  /*dae0*/  MUFU.EX2 R39, R39 ;  /* 0x0000002700277308 */ /* 0x000e620000000800 */
[----:B-----5:R-:W-:Y:S01]  /*daf0*/  IMAD.MOV.U32 R21, RZ, RZ, 0x40000040 ;  /* 0x40000040ff157424 */ /* 0x020fe200078e00ff */
[----:B------:R-:W-:Y:S01]  /*db00*/  R2UR UR11, R25 ;  /* 0x00000000190b72ca */ /* 0x000fe200000e0000 */
[----:B---3--:R-:W-:-:S05]  /*db10*/  FADD.FTZ R34, R153, R0 ;  /* 0x0000000099227221 */ /* 0x008fca0000010000 */
[----:B------:R-:W3:Y:S01]  /*db20*/  MUFU.EX2 R165, R165 ;  /* 0x000000a500a57308 */ /* 0x000ee20000000800 */
[----:B----4-:R-:W-:Y:S01]  /*db30*/  FADD.FTZ R25, R37, R36 ;  /* 0x0000002425197221 */ /* 0x010fe20000010000 */
[----:B------:R-:W-:-:S06]  /*db40*/  VIADD R24, R20, 0x80 ;  /* 0x0000008014187836 */ /* 0x000fcc0000000000 */
[----:B------:R-:W4:Y:S01]  /*db50*/  MUFU.EX2 R166, R166 ;  /* 0x000000a600a67308 */ /* 0x000f220000000800 */
[----:B------:R-:W-:Y:S01]  /*db60*/  R2UR UR7, R21 ;  /* 0x00000000150772ca */ /* 0x000fe200000e0000 */
[----:B0-----:R-:W-:-:S06]  /*db70*/  FADD.FTZ R21, R155, R34 ;  /* 0x000000229b157221 */ /* 0x001fcc0000010000 */
[----:B------:R-:W0:Y:S01]  /*db80*/  MUFU.EX2 R28, R28 ;  /* 0x0000001c001c7308 */ /* 0x000e220000000800 */
[----:B------:R-:W-:Y:S01]  /*db90*/  FADD.FTZ R36, R164, R25 ;  /* 0x00000019a4247221 */ /* 0x000fe20000010000 */
[----:B------:R-:W-:-:S06]  /*dba0*/  IMAD.MOV.U32 R25, RZ, RZ, 0x40000040 ;  /* 0x40000040ff197424 */ /* 0x000fcc00078e00ff */
[----:B------:R-:W5:Y:S01]  /*dbb0*/  MUFU.EX2 R33, R33 ;  /* 0x0000002100217308 */ /* 0x000f620000000800 */
[----:B------:R-:W-:Y:S01]  /*dbc0*/  R2UR UR10, R24 ;  /* 0x00000000180a72ca */ /* 0x000fe200000e0000 */
[----:B------:R-:W-:Y:S02]  /*dbd0*/  VIADD R24, R20, 0x100 ;  /* 0x0000010014187836 */ /* 0x000fe40000000000 */
[----:B--2---:R-:W-:-:S04]  /*dbe0*/  FADD.FTZ R34, R12, R21 ;  /* 0x000000150c227221 */ /* 0x004fc80000010000 */
[----:B------:R-:W2:Y:S01]  /*dbf0*/  MUFU.EX2 R167, R167 ;  /* 0x000000a700a77308 */ /* 0x000ea20000000800 */
[C---:B------:R-:W-:Y:S01]  /*dc00*/  R2UR UR6, R20.reuse ;  /* 0x00000000140672ca */ /* 0x040fe200000e0000 */
[----:B------:R-:W-:Y:S02]  /*dc10*/  VIADD R20, R20, 0x180 ;  /* 0x0000018014147836 */ /* 0x000fe40000000000 */
[----:B-1----:R-:W-:-:S04]  /*dc20*/  FADD.FTZ R41, R39, R36 ;  /* 0x0000002427297221 */ /* 0x002fc80000010000 */
[----:B------:R-:W1:Y:S01]  /*dc30*/  MUFU.EX2 R160, R160 ;  /* 0x000000a000a07308 */ /* 0x000e620000000800 */
[----:B------:R-:W-:Y:S01]  /*dc40*/  R2UR UR15, R25 ;  /* 0x00000000190f72ca */ /* 0x000fe200000e0000 */
[----:B---3--:R-:W-:-:S06]  /*dc50*/  FADD.FTZ R25, R165, R34 ;  /* 0x00000022a5197221 */ /* 0x008fcc0000010000 */
[----:B------:R-:W3:Y:S01]  /*dc60*/  MUFU.EX2 R26, R26 ;  /* 0x0000001a001a7308 */ /* 0x000ee20000000800 */
[----:B------:R-:W-:Y:S01]  /*dc70*/  R2UR UR14, R24 ;  /* 0x00000000180e72ca */ /* 0x000fe200000e0000 */
[----:B------:R-:W-:Y:S02]  /*dc80*/  IMAD.MOV.U32 R21, RZ, RZ, 0x40000040 ;  /* 0x40000040ff157424 */ /* 0x000fe400078e00ff */
[----:B----4-:R-:W-:-:S04]  /*dc90*/  FADD.FTZ R24, R166, R41 ;  /* 0x00000029a6187221 */ /* 0x010fc80000010000 */
[----:B------:R-:W4:Y:S01]  /*dca0*/  MUFU.EX2 R29, R29 ;  /* 0x0000001d001d7308 */ /* 0x000f220000000800 */
[----:B------:R-:W-:Y:S01]  /*dcb0*/  R2UR UR18, R20 ;  /* 0x00000000141272ca */ /* 0x000fe200000e0000 */
[----:B0-----:R-:W-:-:S06]  /*dcc0*/  FADD.FTZ R20, R28, R25 ;  /* 0x000000191c147221 */ /* 0x001fcc0000010000 */
[----:B------:R-:W0:Y:S01]  /*dcd0*/  MUFU.EX2 R161, R161 ;  /* 0x000000a100a17308 */ /* 0x000e220000000800 */
[----:B-----5:R-:W-:Y:S01]  /*dce0*/  FADD.FTZ R25, R33, R24 ;  /* 0x0000001821197221 */ /* 0x020fe20000010000 */
[----:B------:R-:W-:-:S06]  /*dcf0*/  R2UR UR19, R21 ;  /* 0x00000000151372ca */ /* 0x000fcc00000e0000 */
[----:B------:R-:W5:Y:S01]  /*dd00*/  MUFU.EX2 R162, R162 ;  /* 0x000000a200a27308 */ /* 0x000f620000000800 */
[----:B--2---:R-:W-:-:S07]  /*dd10*/  FADD.FTZ R21, R167, R20 ;  /* 0x00000014a7157221 */ /* 0x004fce0000010000 */
[----:B------:R-:W2:Y:S01]  /*dd20*/  MUFU.EX2 R30, R46 ;  /* 0x0000002e001e7308 */ /* 0x000ea20000000800 */
[----:B-1----:R-:W-:Y:S01]  /*dd30*/  FADD.FTZ R24, R160, R25 ;  /* 0x00000019a0187221 */ /* 0x002fe20000010000 */
[----:B---3--:R-:W-:-:S06]  /*dd40*/  FADD.FTZ R20, R26, R21 ;  /* 0x000000151a147221 */ /* 0x008fcc0000010000 */
[----:B------:R-:W1:Y:S01]  /*dd50*/  MUFU.EX2 R31, R31 ;  /* 0x0000001f001f7308 */ /* 0x000e620000000800 */
[----:B----4-:R-:W-:-:S07]  /*dd60*/  FADD.FTZ R25, R29, R24 ;  /* 0x000000181d197221 */ /* 0x010fce0000010000 */
[----:B------:R-:W3:Y:S01]  /*dd70*/  MUFU.EX2 R163, R163 ;  /* 0x000000a300a37308 */ /* 0x000ee20000000800 */
[----:B0-----:R-:W-:-:S07]  /*dd80*/  FADD.FTZ R21, R161, R20 ;  /* 0x00000014a1157221 */ /* 0x001fce0000010000 */
[----:B------:R-:W0:Y:S01]  /*dd90*/  MUFU.EX2 R156, R156 ;  /* 0x0000009c009c7308 */ /* 0x000e220000000800 */
[----:B------:R-:W-:-:S07]  /*dda0*/  F2FP.BF16.F32.PACK_AB R155, R12, R155 ;  /* 0x0000009b0c9b723e */ /* 0x000fce00000010ff */
[----:B------:R-:W4:Y:S01]  /*ddb0*/  MUFU.EX2 R32, R32 ;  /* 0x0000002000207308 */ /* 0x000f220000000800 */
[----:B-----5:R-:W-:Y:S01]  /*ddc0*/  FADD.FTZ R12, R162, R25 ;  /* 0x00000019a20c7221 */ /* 0x020fe20000010000 */
[----:B------:R-:W-:-:S06]  /*ddd0*/  F2FP.BF16.F32.PACK_AB R153, R0, R153 ;  /* 0x000000990099723e */ /* 0x000fcc00000010ff */
[----:B------:R-:W5:Y:S01]  /*dde0*/  MUFU.EX2 R27, R27 ;  /* 0x0000001b001b7308 */ /* 0x000f620000000800 */
[----:B--2---:R-:W-:-:S07]  /*ddf0*/  FADD.FTZ R0, R30, R21 ;  /* 0x000000151e007221 */ /* 0x004fce0000010000 */
[----:B------:R-:W2:Y:S01]  /*de00*/  MUFU.EX2 R157, R157 ;  /* 0x0000009d009d7308 */ /* 0x000ea20000000800 */
[----:B-1----:R-:W-:Y:S01]  /*de10*/  FADD.FTZ R25, R31, R12 ;  /* 0x0000000c1f197221 */ /* 0x002fe20000010000 */
[----:B---3--:R-:W-:-:S06]  /*de20*/  FADD.FTZ R21, R163, R0 ;  /* 0x00000000a3157221 */ /* 0x008fcc0000010000 */
[----:B------:R-:W1:Y:S08]  /*de30*/  MUFU.EX2 R158, R158 ;  /* 0x0000009e009e7308 */ /* 0x000e700000000800 */
[----:B------:R-:W3:Y:S01]  /*de40*/  MUFU.EX2 R38, R38 ;  /* 0x0000002600267308 */ /* 0x000ee20000000800 */
[----:B0-----:R-:W-:Y:S01]  /*de50*/  FADD.FTZ R20, R156, R25 ;  /* 0x000000199c147221 */ /* 0x001fe20000010000 */
[----:B----4-:R-:W-:-:S06]  /*de60*/  FADD.FTZ R0, R32, R21 ;  /* 0x0000001520007221 */ /* 0x010fcc0000010000 */
[----:B------:R-:W0:Y:S08]  /*de70*/  MUFU.EX2 R15, R15 ;  /* 0x0000000f000f7308 */ /* 0x000e300000000800 */
[----:B------:R-:W4:Y:S01]  /*de80*/  MUFU.EX2 R159, R42 ;  /* 0x0000002a009f7308 */ /* 0x000f220000000800 */
[----:B-----5:R-:W-:-:S07]  /*de90*/  FADD.FTZ R25, R27, R20 ;  /* 0x000000141b197221 */ /* 0x020fce0000010000 */
[----:B------:R-:W5:Y:S01]  /*dea0*/  MUFU.EX2 R12, R64 ;  /* 0x00000040000c7308 */ /* 0x000f620000000800 */
[----:B--2---:R-:W-:Y:S01]  /*deb0*/  FADD.FTZ R21, R157, R0 ;  /* 0x000000009d157221 */ /* 0x004fe20000010000 */
[----:B-1----:R-:W-:Y:S01]  /*dec0*/  FADD.FTZ R0, R158, R25 ;  /* 0x000000199e007221 */ /* 0x002fe20000010000 */
[----:B------:R-:W-:Y:S02]  /*ded0*/  F2FP.BF16.F32.PACK_AB R152, R35, R152 ;  /* 0x000000982398723e */ /* 0x000fe400000010ff */
[----:B---3--:R-:W-:Y:S01]  /*dee0*/  FADD.FTZ R20, R38, R21 ;  /* 0x0000001526147221 */ /* 0x008fe20000010000 */
[----:B------:R-:W-:Y:S01]  /*def0*/  F2FP.BF16.F32.PACK_AB R154, R37, R154 ;  /* 0x0000009a259a723e */ /* 0x000fe200000010ff */
[----:B------:R-:W-:Y:S01]  /*df00*/  BAR.SYNC.DEFER_BLOCKING 0xf, 0x100 ;  /* 0x03c4000000007b1d */ /* 0x000fe20000010000 */
[----:B------:R-:W-:Y:S01]  /*df10*/  F2FP.BF16.F32.PACK_AB R164, R39, R164 ;  /* 0x000000a427a4723e */ /* 0x000fe200000010ff */
[----:B0-----:R-:W-:Y:S01]  /*df20*/  FADD.FTZ R0, R15, R0 ;  /* 0x000000000f007221 */ /* 0x001fe20000010000 */
[----:B------:R-:W-:-:S02]  /*df30*/  F2FP.BF16.F32.PACK_AB R165, R28, R165 ;  /* 0x000000a51ca5723e */ /* 0x000fc400000010ff */
[----:B------:R-:W-:Y:S02]  /*df40*/  F2FP.BF16.F32.PACK_AB R166, R33, R166 ;  /* 0x000000a621a6723e */ /* 0x000fe400000010ff */
[----:B------:R-:W-:Y:S02]  /*df50*/  F2FP.BF16.F32.PACK_AB R167, R26, R167 ;  /* 0x000000a71aa7723e */ /* 0x000fe400000010ff */
[----:B------:R-:W-:Y:S01]  /*df60*/  F2FP.BF16.F32.PACK_AB R158, R15, R158 ;  /* 0x0000009e0f9e723e */ /* 0x000fe200000010ff */
[----:B----4-:R-:W-:Y:S01]  /*df70*/  FADD.FTZ R15, R159, R20 ;  /* 0x000000149f0f7221 */ /* 0x010fe20000010000 */
[----:B------:R-:W-:Y:S02]  /*df80*/  F2FP.BF16.F32.PACK_AB R160, R29, R160 ;  /* 0x000000a01da0723e */ /* 0x000fe400000010ff */
[----:B------:R-:W-:Y:S02]  /*df90*/  F2FP.BF16.F32.PACK_AB R161, R30, R161 ;  /* 0x000000a11ea1723e */ /* 0x000fe400000010ff */
[----:B------:R-:W-:-:S02]  /*dfa0*/  F2FP.BF16.F32.PACK_AB R162, R31, R162 ;  /* 0x000000a21fa2723e */ /* 0x000fc400000010ff */
[----:B------:R-:W-:Y:S02]  /*dfb0*/  F2FP.BF16.F32.PACK_AB R163, R32, R163 ;  /* 0x000000a320a3723e */ /* 0x000fe400000010ff */
[----:B------:R-:W-:Y:S02]  /*dfc0*/  F2FP.BF16.F32.PACK_AB R156, R27, R156 ;  /* 0x0000009c1b9c723e */ /* 0x000fe400000010ff */
[----:B------:R-:W-:Y:S02]  /*dfd0*/  F2FP.BF16.F32.PACK_AB R157, R38, R157 ;  /* 0x0000009d269d723e */ /* 0x000fe400000010ff */
[----:B-----5:R-:W-:Y:S01]  /*dfe0*/  F2FP.BF16.F32.PACK_AB R159, R12, R159 ;  /* 0x0000009f0c9f723e */ /* 0x020fe200000010ff */
[----:B------:R-:W-:Y:S04]  /*dff0*/  STSM.16.M88.4 [R227+0x36400], R152 ;  /* 0x03640098e3007844 */ /* 0x000fe80000000200 */
[----:B------:R0:W-:Y:S04]  /*e000*/  STSM.16.M88.4 [R57], R164 ;  /* 0x000000a439007844 */ /* 0x0001e80000000200 */
[----:B------:R1:W-:Y:S04]  /*e010*/  STSM.16.M88.4 [R228], R160 ;  /* 0x000000a0e4007844 */ /* 0x0003e80000000200 */
[----:B------:R1:W-:Y:S01]  /*e020*/  STSM.16.M88.4 [R229], R156 ;  /* 0x0000009ce5007844 */ /* 0x0003e20000000200 */
[----:B0-----:R-:W-:-:S06]  /*e030*/  WARPGROUP.ARRIVE ;  /* 0x00000000000079c5 */ /* 0x001fcc0000000000 */
        /* <DEDUP_REMOVED lines=8> */
[----:B------:R-:W-:Y:S01]  /*e0c0*/  HGMMA.64x256x16.F32.BF16 R24, R160, gdesc[UR12].tnspB, R24, gsb0 ;  /* 0x43e0000ca0187df0 */ /* 0x000fe20008001818 */
[----:B------:R-:W-:Y:S01]  /*e0d0*/  LOP3.LUT R16, R16, 0xfffffffd, RZ, 0xc0, !PT ;  /* 0xfffffffd10107812 */ /* 0x000fe200078ec0ff */
[----:B------:R-:W-:-:S03]  /*e0e0*/  FADD.FTZ R12, R12, R15 ;  /* 0x0000000f0c0c7221 */ /* 0x000fc60000010000 */
[----:B------:R-:W-:Y:S01]  /*e0f0*/  @P5 LOP3.LUT R16, R16, 0x2, RZ, 0xfc, !PT ;  /* 0x0000000210105812 */ /* 0x000fe200078efcff */
[----:B------:R-:W-:Y:S02]  /*e100*/  WARPGROUP.DEPBAR.LE gsb0, 0x0 ;  /* 0x00008000000079c5 */ /* 0x000fe40000010000 */
[----:B------:R-:W-:-:S15]  /*e110*/  WARPGROUP.ARRIVE ;  /* 0x00000000000079c5 */ /* 0x000fde0000000000 */
[----:B------:R-:W-:-:S05]  /*e120*/  NOP ;  /* 0x0000000000007918 */ /* 0x000fca0000000000 */
        /* <DEDUP_REMOVED lines=12> */
.L_x_8692:
[----:B------:R-:W2:Y:S01]  /*e1f0*/  LDL R21, [R1+0xc] ;  /* 0x00000c0001157983 */ /* 0x000ea20000100800 */
[----:B------:R-:W-:Y:S01]  /*e200*/  VIADD R14, R14, 0x38860 ;  /* 0x000388600e0e7836 */ /* 0x000fe20000000000 */
[----:B------:R-:W0:Y:S01]  /*e210*/  @P5 LDC R15, c[0x0][0x44c] ;  /* 0x00011300ff0f5b82 */ /* 0x000e220000000800 */
[----:B------:R-:W-:Y:S01]  /*e220*/  IMAD.MOV.U32 R20, RZ, RZ, R214 ;  /* 0x000000ffff147224 */ /* 0x000fe200078e00d6 */
[----:B------:R-:W-:Y:S01]  /*e230*/  ULDC UR38, c[0x0][0xad0] ;  /* 0x0002b40000267ab9 */ /* 0x000fe20000000800 */
[----:B------:R-:W-:Y:S01]  /*e240*/  ULDC UR39, c[0x0][0xad0] ;  /* 0x0002b40000277ab9 */ /* 0x000fe20000000800 */
[----:B------:R-:W-:Y:S01]  /*e250*/  PRMT R14, R190, 0x654, R14 ;  /* 0x00000654be0e7816 */ /* 0x000fe2000000000e */
[----:B------:R-:W-:Y:S01]  /*e260*/  ULDC UR36, c[0x0][0xa80] ;  /* 0x0002a00000247ab9 */ /* 0x000fe20000000800 */
[----:B------:R-:W-:Y:S01]  /*e270*/  ULDC UR37, c[0x0][0xa80] ;  /* 0x0002a00000257ab9 */ /* 0x000fe20000000800 */
[----:B------:R-:W-:Y:S01]  /*e280*/  BSSY B1, `(.L_x_8693) ;  /* 0x00003ce000017945 */ /* 0x000fe20003800000 */
[----:B------:R1:W-:Y:S02]  /*e290*/  SYNCS.ARRIVE.TRANS64.RED.A1T0 RZ, [R14+URZ], RZ ;  /* 0x000000ff0eff79a7 */ /* 0x0003e4000810043f */
[----:B-1----:R-:W1:Y:S01]  /*e2a0*/  @P5 LDC R14, c[0x0][0x450] ;  /* 0x00011400ff0e5b82 */ /* 0x002e620000000800 */
[----:B0-----:R-:W-:-:S05]  /*e2b0*/  @P5 IMAD.HI.U32 R15, R214, R15, RZ ;  /* 0x0000000fd60f5227 */ /* 0x001fca00078e00ff */
[----:B-1----:R-:W-:-:S04]  /*e2c0*/  @P5 SHF.R.U32.HI R20, RZ, R14, R15 ;  /* 0x0000000eff145219 */ /* 0x002fc8000001160f */
[----:B------:R-:W-:-:S04]  /*e2d0*/  IADD3 R14, R20, R213, -R208 ;  /* 0x000000d5140e7210 */ /* 0x000fc80007ffe8d0 */
[----:B------:R-:W-:-:S04]  /*e2e0*/  SHF.R.S32.HI R15, RZ, 0x1f, R14 ;  /* 0x0000001fff0f7819 */ /* 0x000fc8000001140e */
[----:B------:R-:W-:Y:S01]  /*e2f0*/  LEA.HI R15, R15, R14, RZ, 0x6 ;  /* 0x0000000e0f0f7211 */ /* 0x000fe200078f30ff */
[----:B------:R-:W-:-:S03]  /*e300*/  VIADD R14, R170, 0xfffffffe ;  /* 0xfffffffeaa0e7836 */ /* 0x000fc60000000000 */
[----:B------:R-:W-:-:S04]  /*e310*/  SHF.R.S32.HI R211, RZ, 0x6, R15 ;  /* 0x00000006ffd37819 */ /* 0x000fc8000001140f */
[----:B--2---:R-:W-:-:S04]  /*e320*/  VIMNMX R211, R21, R211, !PT ;  /* 0x000000d315d37248 */ /* 0x004fc80007fe0100 */
[----:B------:R-:W-:-:S13]  /*e330*/  ISETP.GE.AND P1, PT, R14, R211, PT ;  /* 0x000000d30e00720c */ /* 0x000fda0003f26270 */
[----:B------:R-:W-:Y:S05]  /*e340*/  @!P1 BRA `(.L_x_8694) ;  /* 0x0000003c00049947 */ /* 0x000fea0003800000 */
[----:B------:R-:W-:Y:S01]  /*e350*/  BSSY B0, `(.L_x_8694) ;  /* 0x00003c0000007945 */ /* 0x000fe20003800000 */
[----:B------:R-:W-:Y:S02]  /*e360*/  IMAD.MOV.U32 R21, RZ, RZ, R169 ;  /* 0x000000ffff157224 */ /* 0x000fe400078e00a9 */
[----:B------:R-:W-:Y:S02]  /*e370*/  IMAD.MOV.U32 R20, RZ, RZ, R168 ;  /* 0x000000ffff147224 */ /* 0x000fe400078e00a8 */
[----:B------:R-:W-:-:S07]  /*e380*/  IMAD.MOV.U32 R197, RZ, RZ, R22 ;  /* 0x000000ffffc57224 */ /* 0x000fce00078e0016 */
.L_x_8707:
[----:B------:R-:W-:-:S05]  /*e390*/  VIADD R22, R197, 0x1 ;  /* 0x00000001c5167836 */ /* 0x000fca0000000000 */
[----:B------:R-:W-:-:S04]  /*e3a0*/  ISETP.NE.AND P1, PT, R22, 0x2, PT ;  /* 0x000000021600780c */ /* 0x000fc80003f25270 */
[----:B------:R-:W-:Y:S02]  /*e3b0*/  SEL R13, RZ, 0x1, P1 ;  /* 0x00000001ff0d7807 */ /* 0x000fe40000800000 */
[----:B------:R-:W-:Y:S02]  /*e3c0*/  SEL R22, R22, RZ, P1 ;  /* 0x000000ff16167207 */ /* 0x000fe40000800000 */
[----:B------:R-:W-:Y:S01]  /*e3d0*/  LOP3.LUT R23, R23, R13, RZ, 0x3c, !PT ;  /* 0x0000000d17177212 */ /* 0x000fe200078e3cff */
[----:B0-----:R-:W-:Y:S06]  /*e3e0*/  @!P0 BRA `(.L_x_8695) ;  /* 0x0000000000048947 */ /* 0x001fec0003800000 */
[----:B------:R-:W-:Y:S01]  /*e3f0*/  BPT.TRAP 0x1 ;  /* 0x000000040000795c */ /* 0x000fe20000300000 */
.L_x_8695:
[----:B------:R-:W-:Y:S01]  /*e400*/  IMAD R15, R22, 0x8, R17 ;  /* 0x00000008160f7824 */ /* 0x000fe200078e0211 */
[----:B------:R-:W-:-:S04]  /*e410*/  SHF.L.U32 R13, R23, 0x1f, RZ ;  /* 0x0000001f170d7819 */ /* 0x000fc800000006ff */
[----:B------:R0:W1:Y:S01]  /*e420*/  SYNCS.PHASECHK.TRANS64.TRYWAIT P1, [R15+URZ+0x38830], R13 ;  /* 0x0388300d0f0075a7 */ /* 0x000062000802017f */
[----:B------:R-:W-:Y:S05]  /*e430*/  @!P0 BRA `(.L_x_8696) ;  /* 0x0000000000048947 */ /* 0x000fea0003800000 */
[----:B------:R-:W-:Y:S01]  /*e440*/  BPT.TRAP 0x1 ;  /* 0x000000040000795c */ /* 0x000fe20000300000 */
.L_x_8696:
[----:B------:R-:W-:Y:S01]  /*e450*/  BSSY B2, `(.L_x_8697) ;  /* 0x0000006000027945 */ /* 0x000fe20003800000 */
[----:B------:R-:W-:Y:S02]  /*e460*/  IMAD R156, R22, 0x200, R206 ;  /* 0x00000200169c7824 */ /* 0x000fe400078e02ce */
[----:B------:R-:W-:Y:S01]  /*e470*/  IMAD.MOV.U32 R157, RZ, RZ, 0x40000040 ;  /* 0x40000040ff9d7424 */ /* 0x000fe200078e00ff */
[----:B-1----:R-:W-:Y:S06]  /*e480*/  @P1 BRA `(.L_x_8698) ;  /* 0x0000000000081947 */ /* 0x002fec0003800000 */
[----:B------:R-:W1:Y:S02]  /*e490*/  SYNCS.PHASECHK.TRANS64.TRYWAIT P1, [R15+URZ+0x38830], R13 ;  /* 0x0388300d0f0075a7 */ /* 0x000e64000802017f */
[----:B-1----:R-:W-:Y:S05]  /*e4a0*/  @!P1 BRA `(.L_x_8699) ;  /* 0x0000016c00489947 */ /* 0x002fea0003800000 */
.L_x_8698:
[----:B------:R-:W-:Y:S05]  /*e4b0*/  BSYNC B2 ;  /* 0x0000000000027941 */ /* 0x000fea0003800000 */
.L_x_8697:
        /* <DEDUP_REMOVED lines=36> */
.L_x_8700:
[----:B------:R2:W3:Y:S01]  /*e700*/  SYNCS.PHASECHK.TRANS64.TRYWAIT P1, [R15+URZ+0x38850], R13 ;  /* 0x0388500d0f0075a7 */ /* 0x0004e2000802017f */
[----:B------:R-:W-:Y:S05]  /*e710*/  @!P0 BRA `(.L_x_8701) ;  /* 0x0000000000048947 */ /* 0x000fea0003800000 */
[----:B------:R-:W-:Y:S01]  /*e720*/  BPT.TRAP 0x1 ;  /* 0x000000040000795c */ /* 0x000fe20000300000 */
.L_x_8701:
[----:B------:R-:W-:Y:S04]  /*e730*/  BSSY B2, `(.L_x_8702) ;  /* 0x0000004000027945 */ /* 0x000fe80003800000 */
[----:B---3--:R-:W-:Y:S05]  /*e740*/  @P1 BRA `(.L_x_8703) ;  /* 0x0000000000081947 */ /* 0x008fea0003800000 */
[----:B------:R-:W3:Y:S02]  /*e750*/  SYNCS.PHASECHK.TRANS64.TRYWAIT P1, [R15+URZ+0x38850], R13 ;  /* 0x0388500d0f0075a7 */ /* 0x000ee4000802017f */
[----:B---3--:R-:W-:Y:S05]  /*e760*/  @!P1 BRA `(.L_x_8704) ;  /* 0x0000016800ac9947 */ /* 0x008fea0003800000 */
.L_x_8703:
[----:B------:R-:W-:Y:S05]  /*e770*/  BSYNC B2 ;  /* 0x0000000000027941 */ /* 0x000fea0003800000 */
.L_x_8702:
[----:B------:R-:W-:Y:S01]  /*e780*/  IMAD R198, R22, 0x1000, R207 ;  /* 0x0000100016c67824 */ /* 0x000fe200078e02cf */
[----:B------:R-:W-:Y:S01]  /*e790*/  R2UR UR4, R2 ;  /* 0x00000000020472ca */ /* 0x000fe200000e0000 */
[----:B------:R-:W-:Y:S01]  /*e7a0*/  IMAD.MOV.U32 R199, RZ, RZ, 0x40000040 ;  /* 0x40000040ffc77424 */ /* 0x000fe200078e00ff */
[----:B------:R-:W-:Y:S01]  /*e7b0*/  R2UR UR5, R3 ;  /* 0x00000000030572ca */ /* 0x000fe200000e0000 */
[----:B------:R-:W-:Y:S01]  /*e7c0*/  WARPGROUP.ARRIVE ;  /* 0x00000000000079c5 */ /* 0x000fe20000000000 */
[----:B------:R-:W-:Y:S01]  /*e7d0*/  R2UR UR6, R198 ;  /* 0x00000000c60672ca */ /* 0x000fe200000e0000 */
[C---:B------:R-:W-:Y:S01]  /*e7e0*/  VIADD R200, R2.reuse, 0x2 ;  /* 0x0000000202c87836 */ /* 0x040fe20000000000 */
[----:B------:R-:W-:Y:S01]  /*e7f0*/  R2UR UR7, R199 ;  /* 0x00000000c70772ca */ /* 0x000fe200000e0000 */
[----:B------:R-:W-:Y:S02]  /*e800*/  IMAD.MOV.U32 R201, RZ, RZ, 0x40000040 ;  /* 0x40000040ffc97424 */ /* 0x000fe400078e00ff */
[----:B------:R-:W4:Y:S01]  /*e810*/  S2R R202, SR_TID.X ;  /* 0x0000000000ca7919 */ /* 0x000f220000002100 */
[----:B------:R-:W-:-:S02]  /*e820*/  VIADD R203, R2, 0x800 ;  /* 0x0000080002cb7836 */ /* 0x000fc40000000000 */
[----:B------:R-:W-:-:S07]  /*e830*/  IMAD.MOV.U32 R205, RZ, RZ, 0x40000040 ;  /* 0x40000040ffcd7424 */ /* 0x000fce00078e00ff */
        /* <DEDUP_REMOVED lines=9> */
[----:B----4-:R-:W-:-:S05]  /*e8d0*/  SHF.R.U32.HI R202, RZ, 0x7, R202 ;  /* 0x00000007ffca7819 */ /* 0x010fca00000116ca */
[----:B0123--:R0:W1:Y:S02]  /*e8e0*/  SHFL.IDX PT, R13, R202, RZ, 0x1f ;  /* 0x00001fffca0d7589 */ /* 0x00f06400000e0000 */
[----:B0-----:R-:W-:Y:S01]  /*e8f0*/  VIADD R202, R198, 0x800 ;  /* 0x00000800c6ca7836 */ /* 0x001fe20000000000 */
[----:B-1----:R-:W-:Y:S01]  /*e900*/  ISETP.GT.AND P1, PT, R13, 0x7f, PT ;  /* 0x0000007f0d00780c */ /* 0x002fe20003f24270 */
[----:B------:R-:W-:-:S03]  /*e910*/  IMAD.MOV.U32 R13, RZ, RZ, 0x4 ;  /* 0x00000004ff0d7424 */ /* 0x000fc600078e00ff */
        /* <DEDUP_REMOVED lines=312> */
[----:B------:R-:W-:-:S02]  /*fca0*/  IMAD.IADD R200, R204, 0x1, R202 ;  /* 0x00000001ccc87824 */ /* 0x000fc400078e02ca */
[----:B------:R-:W-:Y:S01]  /*fcb0*/  IMAD.IADD R204, R203, 0x1, R204 ;  /* 0x00000001cbcc7824 */ /* 0x000fe200078e02cc */
[----:B------:R-:W-:Y:S02]  /*fcc0*/  WARPGROUP.DEPBAR.LE gsb0, 0x0 ;  /* 0x00008000000079c5 */ /* 0x000fe40000010000 */
[----:B------:R-:W-:-:S06]  /*fcd0*/  WARPGROUP.ARRIVE ;  /* 0x00000000000079c5 */ /* 0x000fcc0000000000 */
[----:B------:R-:W-:Y:S01]  /*fce0*/  HGMMA.64x64x16.F32.BF16 R152, gdesc[UR4], R152, gsb0 ;  /* 0x00e00000049879f0 */ /* 0x000fe20008001898 */
[----:B------:R-:W-:Y:S01]  /*fcf0*/  R2UR UR6, R200 ;  /* 0x00000000c80672ca */ /* 0x000fe200000e0000 */
[----:B------:R-:W-:Y:S01]  /*fd00*/  IMAD.IADD R200, R203, 0x1, R199 ;  /* 0x00000001cbc87824 */ /* 0x000fe200078e02c7 */
[----:B------:R-:W-:Y:S01]  /*fd10*/  R2UR UR7, R201 ;  /* 0x00000000c90772ca */ /* 0x000fe200000e0000 */
[----:B------:R-:W-:Y:S01]  /*fd20*/  IMAD.MOV.U32 R201, RZ, RZ, 0x40000040 ;  /* 0x40000040ffc97424 */ /* 0x000fe200078e00ff */
[----:B------:R-:W-:Y:S02]  /*fd30*/  R2UR UR4, R204 ;  /* 0x00000000cc0472ca */ /* 0x000fe400000e0000 */
[----:B------:R-:W-:Y:S01]  /*fd40*/  R2UR UR5, R205 ;  /* 0x00000000cd0572ca */ /* 0x000fe200000e0000 */
[----:B------:R-:W-:Y:S02]  /*fd50*/  WARPGROUP.DEPBAR.LE gsb0, 0x0 ;  /* 0x00008000000079c5 */ /* 0x000fe40000010000 */
[----:B------:R-:W-:-:S10]  /*fd60*/  WARPGROUP.ARRIVE ;  /* 0x00000000000079c5 */ /* 0x000fd40000000000 */
[----:B------:R-:W-:Y:S01]  /*fd70*/  HGMMA.64x64x16.F32.BF16 R152, gdesc[UR4], R152, gsb0 ;  /* 0x00e00000049879f0 */ /* 0x000fe20008001898 */
[----:B------:R-:W-:Y:S01]  /*fd80*/  R2UR UR4, R200 ;  /* 0x00000000c80472ca */ /* 0x000fe200000e0000 */
[--C-:B------:R-:W-:Y:S01]  /*fd90*/  IMAD.IADD R200, R199, 0x1, R202.reuse ;  /* 0x00000001c7c87824 */ /* 0x100fe200078e02ca */
[----:B------:R-:W-:Y:S01]  /*fda0*/  R2UR UR5, R201 ;  /* 0x00000000c90572ca */ /* 0x000fe200000e0000 */
[----:B------:R-:W-:Y:S02]  /*fdb0*/  IMAD.MOV.U32 R201, RZ, RZ, 0x40000040 ;  /* 0x40000040ffc97424 */ /* 0x000fe400078e00ff */
[----:B------:R-:W-:Y:S01]  /*fdc0*/  IMAD.IADD R202, R13, 0x1, R202 ;  /* 0x000000010dca7824 */ /* 0x000fe200078e02ca */
[----:B------:R-:W-:Y:S01]  /*fdd0*/  R2UR UR6, R200 ;  /* 0x00000000c80672ca */ /* 0x000fe200000e0000 */
[----:B------:R-:W-:Y:S01]  /*fde0*/  IMAD.IADD R200, R203, 0x1, R13 ;  /* 0x00000001cbc87824 */ /* 0x000fe200078e020d */
[----:B------:R-:W-:Y:S01]  /*fdf0*/  R2UR UR7, R201 ;  /* 0x00000000c90772ca */ /* 0x000fe200000e0000 */
[----:B------:R-:W-:-:S02]  /*fe00*/  IMAD.MOV.U32 R201, RZ, RZ, 0x40000040 ;  /* 0x40000040ffc97424 */ /* 0x000fc400078e00ff */
[----:B------:R-:W-:Y:S02]  /*fe10*/  IMAD.MOV.U32 R203, RZ, RZ, 0x40000040 ;  /* 0x40000040ffcb7424 */ /* 0x000fe400078e00ff */
[----:B------:R-:W-:Y:S02]  /*fe20*/  IMAD.MOV.U32 R199, RZ, RZ, 0x40 ;  /* 0x00000040ffc77424 */ /* 0x000fe400078e00ff */
[----:B------:R-:W-:-:S03]  /*fe30*/  IMAD.MOV.U32 R13, RZ, RZ, 0x1000 ;  /* 0x00001000ff0d7424 */ /* 0x000fc600078e00ff */
[----:B------:R-:W-:Y:S02]  /*fe40*/  SEL R199, R199, 0x3e, P1 ;  /* 0x0000003ec7c77807 */ /* 0x000fe40000800000 */
[----:B------:R-:W-:Y:S02]  /*fe50*/  SEL R13, R13, 0xf80, P1 ;  /* 0x00000f800d0d7807 */ /* 0x000fe40000800000 */
[----:B------:R-:W-:Y:S02]  /*fe60*/  LOP3.LUT R199, R199, 0x6, RZ, 0xc0, !PT ;  /* 0x00000006c7c77812 */ /* 0x000fe400078ec0ff */
[----:B------:R-:W-:-:S04]  /*fe70*/  LOP3.LUT R13, R13, 0x1e00, RZ, 0xc0, !PT ;  /* 0x00001e000d0d7812 */ /* 0x000fc800078ec0ff */
[----:B------:R-:W-:Y:S01]  /*fe80*/  IADD3 R198, R199, R13, R198 ;  /* 0x0000000dc7c67210 */ /* 0x000fe20007ffe0c6 */
        /* <DEDUP_REMOVED lines=8> */
[----:B------:R-:W-:Y:S01]  /*ff10*/  IADD3 R200, R199, R13, R2 ;  /* 0x0000000dc7c87210 */ /* 0x000fe20007ffe002 */
[----:B------:R-:W-:Y:S01]  /*ff20*/  IMAD.MOV.U32 R199, RZ, RZ, 0x40000040 ;  /* 0x40000040ffc77424 */ /* 0x000fe200078e00ff */
[----:B------:R-:W-:-:S02]  /*ff30*/  WARPGROUP.DEPBAR.LE gsb0, 0x0 ;  /* 0x00008000000079c5 */ /* 0x000fc40000010000 */
        /* <DEDUP_REMOVED lines=12> */
.L_x_8705:
[----:B------:R-:W2:Y:S01]  /*10000*/  LDL R13, [R1+0x18] ;  /* 0x00001800010d7983 */ /* 0x000ea20000100800 */
[----:B------:R-:W0:Y:S03]  /*10010*/  LDC R198, c[0x0][0x448] ;  /* 0x00011200ffc67b82 */ /* 0x000e260000000800 */
[----:B------:R-:W3:Y:S01]  /*10020*/  LDL R201, [R1+0x10] ;  /* 0x0000100001c97983 */ /* 0x000ee20000100800 */
        /* <DEDUP_REMOVED lines=22> */
[----:B------:R-:W-:Y:S01]  /*10190*/  FMUL.FTZ R175, R175, UR39 ;  /* 0x00000027afaf7c20 */ /* 0x000fe20008410000 */
[----:B------:R-:W-:Y:S01]  /*101a0*/  FMUL.FTZ R178, R178, UR39 ;  /* 0x00000027b2b27c20 */ /* 0x000fe20008410000 */
[----:B------:R-:W4:Y:S09]  /*101b0*/  LDL R203, [R1] ;  /* 0x0000000001cb7983 */ /* 0x000f320000100800 */
[----:B------:R-:W0:Y:S08]  /*101c0*/  @P1 LDC R199, c[0x0][0x44c] ;  /* 0x00011300ffc71b82 */ /* 0x000e300000000800 */
[----:B------:R-:W1:Y:S01]  /*101d0*/  @P1 LDC R198, c[0x0][0x450] ;  /* 0x00011400ffc61b82 */ /* 0x000e620000000800 */
[----:B------:R-:W5:Y:S08]  /*101e0*/  MUFU.TANH R157, R157 ;  /* 0x0000009d009d7308 */ /* 0x000f700000002400 */
        /* <DEDUP_REMOVED lines=10> */
[----:B------:R-:W-:Y:S08]  /*10290*/  MUFU.TANH R155, R155 ;  /* 0x0000009b009b7308 */ /* 0x000ff00000002400 */
        /* <DEDUP_REMOVED lines=8> */
[----:B------:R-:W-:Y:S01]  /*10320*/  MUFU.TANH R174, R174 ;  /* 0x000000ae00ae7308 */ /* 0x000fe20000002400 */
[----:B--2---:R-:W-:-:S04]  /*10330*/  IMAD.IADD R13, R13, 0x1, R214 ;  /* 0x000000010d0d7824 */ /* 0x004fc800078e02d6 */
[----:B0-----:R-:W-:-:S05]  /*10340*/  @P1 IMAD.HI.U32 R199, R13, R199, RZ ;  /* 0x000000c70dc71227 */ /* 0x001fca00078e00ff */
[----:B-1----:R-:W-:-:S05]  /*10350*/  @P1 SHF.R.U32.HI R13, RZ, R198, R199 ;  /* 0x000000c6ff0d1219 */ /* 0x002fca00000116c7 */
[----:B------:R-:W0:Y:S04]  /*10360*/  SHFL.IDX PT, R199, R13, RZ, 0x1c1f ;  /* 0x001c1fff0dc77589 */ /* 0x000e2800000e0000 */
[----:B------:R1:W2:Y:S02]  /*10370*/  SHFL.IDX PT, R200, R13, 0x1, 0x1c1f ;  /* 0x003c1f000dc87f89 */ /* 0x0002a400000e0000 */
[----:B-1----:R-:W-:Y:S01]  /*10380*/  FMUL.FTZ R13, R179, UR39 ;  /* 0x00000027b30d7c20 */ /* 0x002fe20008410000 */
[----:B------:R-:W-:-:S04]  /*10390*/  IMAD.MOV.U32 R179, RZ, RZ, -0x40 ;  /* 0xffffffc0ffb37424 */ /* 0x000fc800078e00ff */
[----:B------:R-:W-:-:S05]  /*103a0*/  IMAD R179, R14, R179, 0x1 ;  /* 0x000000010eb37424 */ /* 0x000fca00078e02b3 */
[----:B---3--:R-:W-:Y:S01]  /*103b0*/  IADD3 R179, R213, R179, -R201 ;  /* 0x000000b3d5b37210 */ /* 0x008fe20007ffe8c9 */
[----:B------:R-:W-:-:S04]  /*103c0*/  FMUL.FTZ R198, R182, UR39 ;  /* 0x00000027b6c67c20 */ /* 0x000fc80008410000 */
[----:B------:R-:W-:-:S04]  /*103d0*/  IMAD.IADD R179, R179, 0x1, -R208 ;  /* 0x00000001b3b37824 */ /* 0x000fc800078e0ad0 */
[----:B0-----:R-:W-:Y:S02]  /*103e0*/  IMAD.IADD R182, R179, 0x1, R199 ;  /* 0x00000001b3b67824 */ /* 0x001fe400078e02c7 */
[----:B------:R-:W-:-:S03]  /*103f0*/  FMUL.FTZ R201, R183, UR39 ;  /* 0x00000027b7c97c20 */ /* 0x000fc60008410000 */
[----:B------:R-:W-:Y:S01]  /*10400*/  ISETP.GT.AND P2, PT, R182, 0x9, PT ;  /* 0x00000009b600780c */ /* 0x000fe20003f44270 */
[----:B--2---:R-:W-:-:S03]  /*10410*/  IMAD.IADD R183, R179, 0x1, R200 ;  /* 0x00000001b3b77824 */ /* 0x004fc600078e02c8 */
[----:B-----5:R-:W-:Y:S02]  /*10420*/  FSEL R157, R157, -INF , P2 ;  /* 0xff8000009d9d7808 */ /* 0x020fe40001000000 */
[C---:B------:R-:W-:Y:S01]  /*10430*/  ISETP.GT.AND P2, PT, R182.reuse, 0x20, PT ;  /* 0x00000020b600780c */ /* 0x040fe20003f44270 */
[----:B------:R-:W0:Y:S01]  /*10440*/  MUFU.TANH R13, R13 ;  /* 0x0000000d000d7308 */ /* 0x000e220000002400 */
[----:B------:R-:W-:Y:S02]  /*10450*/  ISETP.GT.AND P4, PT, R182, RZ, PT ;  /* 0x000000ffb600720c */ /* 0x000fe40003f84270 */
[----:B------:R-:W-:Y:S02]  /*10460*/  FSEL R200, R168, -INF , P2 ;  /* 0xff800000a8c87808 */ /* 0x000fe40001000000 */
[----:B------:R-:W-:Y:S02]  /*10470*/  ISETP.GT.AND P2, PT, R183, 0x9, PT ;  /* 0x00000009b700780c */ /* 0x000fe40003f44270 */
[----:B------:R-:W-:-:S02]  /*10480*/  ISETP.GT.AND P5, PT, R182, 0x1, PT ;  /* 0x00000001b600780c */ /* 0x000fc40003fa4270 */
[----:B------:R-:W-:Y:S02]  /*10490*/  FSEL R152, R152, -INF , P4 ;  /* 0xff80000098987808 */ /* 0x000fe40002000000 */
[C---:B------:R-:W-:Y:S02]  /*104a0*/  ISETP.GT.AND P4, PT, R182.reuse, 0x11, PT ;  /* 0x00000011b600780c */ /* 0x040fe40003f84270 */
[----:B------:R-:W-:Y:S02]  /*104b0*/  FSEL R159, R159, -INF , P2 ;  /* 0xff8000009f9f7808 */ /* 0x000fe40001000000 */
[----:B------:R-:W-:Y:S02]  /*104c0*/  ISETP.GT.AND P1, PT, R182, 0x8, PT ;  /* 0x00000008b600780c */ /* 0x000fe40003f24270 */
[----:B------:R-:W-:Y:S02]  /*104d0*/  FSEL R179, R153, -INF , P5 ;  /* 0xff80000099b37808 */ /* 0x000fe40002800000 */
[----:B------:R-:W-:-:S02]  /*104e0*/  ISETP.GT.AND P2, PT, R183, 0x20, PT ;  /* 0x00000020b700780c */ /* 0x000fc40003f44270 */
[----:B------:R-:W-:Y:S02]  /*104f0*/  ISETP.GT.AND P5, PT, R182, 0x18, PT ;  /* 0x00000018b600780c */ /* 0x000fe40003fa4270 */
[----:B------:R-:W-:Y:S02]  /*10500*/  FSEL R161, R161, -INF , P4 ;  /* 0xff800000a1a17808 */ /* 0x000fe40002000000 */
[----:B------:R-:W-:Y:S02]  /*10510*/  ISETP.GT.AND P4, PT, R183, RZ, PT ;  /* 0x000000ffb700720c */ /* 0x000fe40003f84270 */
[----:B------:R-:W-:Y:S02]  /*10520*/  FSEL R156, R156, -INF , P1 ;  /* 0xff8000009c9c7808 */ /* 0x000fe40000800000 */
[----:B------:R-:W-:Y:S02]  /*10530*/  FSEL R170, R170, -INF , P2 ;  /* 0xff800000aaaa7808 */ /* 0x000fe40001000000 */
[----:B------:R-:W-:-:S02]  /*10540*/  ISETP.GT.AND P1, PT, R182, 0x19, PT ;  /* 0x00000019b600780c */ /* 0x000fc40003f24270 */
[----:B------:R-:W-:Y:S02]  /*10550*/  FSEL R164, R164, -INF , P5 ;  /* 0xff800000a4a47808 */ /* 0x000fe40002800000 */
[C---:B------:R-:W-:Y:S02]  /*10560*/  ISETP.GT.AND P2, PT, R183.reuse, 0x31, PT ;  /* 0x00000031b700780c */ /* 0x040fe40003f44270 */
[----:B------:R-:W-:Y:S02]  /*10570*/  ISETP.GT.AND P5, PT, R183, 0x1, PT ;  /* 0x00000001b700780c */ /* 0x000fe40003fa4270 */
[----:B------:R-:W-:Y:S02]  /*10580*/  FSEL R154, R154, -INF , P4 ;  /* 0xff8000009a9a7808 */ /* 0x000fe40002000000 */
[----:B------:R-:W-:Y:S02]  /*10590*/  ISETP.GT.AND P3, PT, R182, 0x10, PT ;  /* 0x00000010b600780c */ /* 0x000fe40003f64270 */
[----:B------:R-:W-:-:S02]  /*105a0*/  FSEL R165, R165, -INF , P1 ;  /* 0xff800000a5a57808 */ /* 0x000fc40000800000 */
[----:B0-----:R-:W-:Y:S02]  /*105b0*/  FSEL R153, R13, -INF , P2 ;  /* 0xff8000000d997808 */ /* 0x001fe40001000000 */
[----:B------:R-:W-:Y:S02]  /*105c0*/  ISETP.GT.AND P1, PT, R183, 0x8, PT ;  /* 0x00000008b700780c */ /* 0x000fe40003f24270 */
[----:B------:R-:W-:Y:S02]  /*105d0*/  FSEL R155, R155, -INF , P5 ;  /* 0xff8000009b9b7808 */ /* 0x000fe40002800000 */
[----:B------:R-:W-:Y:S02]  /*105e0*/  FMNMX.FTZ R13, R154, R21, !PT ;  /* 0x000000159a0d7209 */ /* 0x000fe40007810000 */
[----:B------:R-:W-:Y:S02]  /*105f0*/  FSEL R160, R160, -INF , P3 ;  /* 0xff800000a0a07808 */ /* 0x000fe40001800000 */
[----:B------:R-:W-:-:S02]  /*10600*/  ISETP.GT.AND P3, PT, R182, 0x21, PT ;  /* 0x00000021b600780c */ /* 0x000fc40003f64270 */
[----:B------:R-:W-:Y:S02]  /*10610*/  FSEL R158, R158, -INF , P1 ;  /* 0xff8000009e9e7808 */ /* 0x000fe40000800000 */
[----:B------:R-:W-:Y:S01]  /*10620*/  FMNMX.FTZ R13, R155, R13, !PT ;  /* 0x0000000d9b0d7209 */ /* 0x000fe20007810000 */
[----:B------:R0:W-:Y:S03]  /*10630*/  MUFU.TANH R199, R201 ;  /* 0x000000c900c77308 */ /* 0x0001e60000002400 */
[----:B------:R-:W-:Y:S02]  /*10640*/  FMNMX.FTZ R13, R158, R13, !PT ;  /* 0x0000000d9e0d7209 */ /* 0x000fe40007810000 */
[----:B0-----:R-:W-:Y:S02]  /*10650*/  FSEL R201, R169, -INF , P3 ;  /* 0xff800000a9c97808 */ /* 0x001fe40001800000 */
[----:B------:R-:W-:-:S02]  /*10660*/  ISETP.GT.AND P3, PT, R183, 0x10, PT ;  /* 0x00000010b700780c */ /* 0x000fc40003f64270 */
[----:B------:R-:W-:Y:S02]  /*10670*/  ISETP.GT.AND P4, PT, R183, 0x11, PT ;  /* 0x00000011b700780c */ /* 0x000fe40003f84270 */
[----:B------:R-:W-:Y:S02]  /*10680*/  FSEL R162, R162, -INF , P3 ;  /* 0xff800000a2a27808 */ /* 0x000fe40001800000 */
[----:B------:R-:W-:Y:S02]  /*10690*/  FMNMX.FTZ R13, R159, R13, !PT ;  /* 0x0000000d9f0d7209 */ /* 0x000fe40007810000 */
[----:B------:R-:W-:Y:S02]  /*106a0*/  ISETP.GT.AND P5, PT, R183, 0x18, PT ;  /* 0x00000018b700780c */ /* 0x000fe40003fa4270 */
[----:B------:R-:W-:Y:S02]  /*106b0*/  FSEL R163, R163, -INF , P4 ;  /* 0xff800000a3a37808 */ /* 0x000fe40002000000 */
[----:B------:R-:W-:-:S02]  /*106c0*/  FMNMX.FTZ R13, R162, R13, !PT ;  /* 0x0000000da20d7209 */ /* 0x000fc40007810000 */
[----:B------:R-:W-:Y:S02]  /*106d0*/  ISETP.GT.AND P1, PT, R183, 0x19, PT ;  /* 0x00000019b700780c */ /* 0x000fe40003f24270 */
[----:B------:R-:W-:Y:S02]  /*106e0*/  FSEL R166, R166, -INF , P5 ;  /* 0xff800000a6a67808 */ /* 0x000fe40002800000 */
[----:B------:R-:W-:Y:S01]  /*106f0*/  FMNMX.FTZ R13, R163, R13, !PT ;  /* 0x0000000da30d7209 */ /* 0x000fe20007810000 */
[----:B------:R-:W0:Y:S01]  /*10700*/  MUFU.TANH R175, R175 ;  /* 0x000000af00af7308 */ /* 0x000e220000002400 */
[----:B------:R-:W-:Y:S02]  /*10710*/  FSEL R167, R167, -INF , P1 ;  /* 0xff800000a7a77808 */ /* 0x000fe40000800000 */
[----:B------:R-:W-:Y:S02]  /*10720*/  FMNMX.FTZ R13, R166, R13, !PT ;  /* 0x0000000da60d7209 */ /* 0x000fe40007810000 */
[----:B------:R-:W-:-:S02]  /*10730*/  ISETP.GT.AND P3, PT, R183, 0x21, PT ;  /* 0x00000021b700780c */ /* 0x000fc40003f64270 */
[----:B------:R-:W-:Y:S01]  /*10740*/  FMNMX.FTZ R13, R167, R13, !PT ;  /* 0x0000000da70d7209 */ /* 0x000fe20007810000 */
[----:B------:R-:W1:Y:S01]  /*10750*/  MUFU.TANH R178, R178 ;  /* 0x000000b200b27308 */ /* 0x000e620000002400 */
[----:B------:R-:W-:Y:S02]  /*10760*/  ISETP.GT.AND P4, PT, R183, 0x28, PT ;  /* 0x00000028b700780c */ /* 0x000fe40003f84270 */
[----:B------:R-:W-:Y:S02]  /*10770*/  FSEL R171, R171, -INF , P3 ;  /* 0xff800000abab7808 */ /* 0x000fe40001800000 */
[----:B------:R-:W-:Y:S02]  /*10780*/  FMNMX.FTZ R13, R170, R13, !PT ;  /* 0x0000000daa0d7209 */ /* 0x000fe40007810000 */
[----:B------:R-:W-:Y:S01]  /*10790*/  ISETP.GT.AND P5, PT, R183, 0x29, PT ;  /* 0x00000029b700780c */ /* 0x000fe20003fa4270 */
[----:B------:R-:W2:Y:S01]  /*107a0*/  MUFU.TANH R198, R198 ;  /* 0x000000c600c67308 */ /* 0x000ea20000002400 */
[----:B------:R-:W-:-:S02]  /*107b0*/  FSEL R174, R174, -INF , P4 ;  /* 0xff800000aeae7808 */ /* 0x000fc40002000000 */
[----:B------:R-:W-:Y:S02]  /*107c0*/  FMNMX.FTZ R13, R171, R13, !PT ;  /* 0x0000000dab0d7209 */ /* 0x000fe40007810000 */
[----:B------:R-:W-:Y:S02]  /*107d0*/  ISETP.GT.AND P1, PT, R183, 0x30, PT ;  /* 0x00000030b700780c */ /* 0x000fe40003f24270 */
[----:B0-----:R-:W-:Y:S02]  /*107e0*/  FSEL R175, R175, -INF , P5 ;  /* 0xff800000afaf7808 */ /* 0x001fe40002800000 */
[----:B------:R-:W-:Y:S02]  /*107f0*/  FMNMX.FTZ R13, R174, R13, !PT ;  /* 0x0000000dae0d7209 */ /* 0x000fe40007810000 */
[----:B-1----:R-:W-:Y:S02]  /*10800*/  FSEL R178, R178, -INF , P1 ;  /* 0xff800000b2b27808 */ /* 0x002fe40000800000 */
[----:B------:R-:W-:-:S02]  /*10810*/  FMNMX.FTZ R13, R175, R13, !PT ;  /* 0x0000000daf0d7209 */ /* 0x000fc40007810000 */
[C---:B------:R-:W-:Y:S02]  /*10820*/  ISETP.GT.AND P3, PT, R183.reuse, 0x38, PT ;  /* 0x00000038b700780c */ /* 0x040fe40003f64270 */
[----:B------:R-:W-:Y:S02]  /*10830*/  FMNMX.FTZ R13, R178, R13, !PT ;  /* 0x0000000db20d7209 */ /* 0x000fe40007810000 */
[----:B------:R-:W-:Y:S02]  /*10840*/  ISETP.GT.AND P4, PT, R183, 0x39, PT ;  /* 0x00000039b700780c */ /* 0x000fe40003f84270 */
[----:B--2---:R-:W-:Y:S02]  /*10850*/  FSEL R198, R198, -INF , P3 ;  /* 0xff800000c6c67808 */ /* 0x004fe40001800000 */
[----:B------:R-:W-:Y:S02]  /*10860*/  FMNMX.FTZ R13, R153, R13, !PT ;  /* 0x0000000d990d7209 */ /* 0x000fe40007810000 */
[----:B------:R-:W-:-:S02]  /*10870*/  FSEL R199, R199, -INF , P4 ;  /* 0xff800000c7c77808 */ /* 0x000fc40002000000 */
[----:B------:R-:W-:-:S04]  /*10880*/  FMNMX.FTZ R13, R198, R13, !PT ;  /* 0x0000000dc60d7209 */ /* 0x000fc80007810000 */
[----:B------:R-:W-:-:S05]  /*10890*/  FMNMX.FTZ R13, R199, R13, !PT ;  /* 0x0000000dc70d7209 */ /* 0x000fca0007810000 */
[----:B------:R-:W0:Y:S02]  /*108a0*/  SHFL.BFLY PT, R168, R13, 0x2, 0x1f ;  /* 0x0c401f000da87f89 */ /* 0x000e2400000e0000 */
[----:B0-----:R-:W-:-:S05]  /*108b0*/  FMNMX.FTZ R168, R13, R168, !PT ;  /* 0x000000a80da87209 */ /* 0x001fca0007810000 */
[----:B------:R-:W0:Y:S01]  /*108c0*/  SHFL.BFLY PT, R169, R168, 0x1, 0x1f ;  /* 0x0c201f00a8a97f89 */ /* 0x000e2200000e0000 */
[----:B------:R-:W-:Y:S02]  /*108d0*/  IMAD.U32 R13, RZ, RZ, UR37 ;  /* 0x00000025ff0d7e24 */ /* 0x000fe4000f8e00ff */
[----:B------:R-:W-:Y:S01]  /*108e0*/  FMUL.FTZ R172, R172, UR39 ;  /* 0x00000027acac7c20 */ /* 0x000fe20008410000 */
[----:B------:R-:W-:Y:S02]  /*108f0*/  ISETP.GT.AND P1, PT, R182, 0x29, PT ;  /* 0x00000029b600780c */ /* 0x000fe40003f24270 */
[----:B0-----:R-:W-:-:S04]  /*10900*/  FMNMX.FTZ R169, R168, R169, !PT ;  /* 0x000000a9a8a97209 */ /* 0x001fc80007810000 */
[C---:B------:R-:W-:Y:S01]  /*10910*/  FSETP.NEU.FTZ.AND P6, PT, R169.reuse, -INF , PT ;  /* 0xff800000a900780b */ /* 0x040fe20003fdd000 */
[----:B------:R-:W-:-:S03]  /*10920*/  FMUL.FTZ R168, R169, R13 ;  /* 0x0000000da9a87220 */ /* 0x000fc60000410000 */
[----:B------:R-:W-:Y:S02]  /*10930*/  FSEL R183, R169, RZ, P6 ;  /* 0x000000ffa9b77208 */ /* 0x000fe40003000000 */
[----:B------:R-:W-:-:S03]  /*10940*/  FSEL R168, R168, RZ, P6 ;  /* 0x000000ffa8a87208 */ /* 0x000fc60003000000 */
[----:B------:R-:W-:Y:S02]  /*10950*/  FADD.FTZ R183, -R183, R21 ;  /* 0x00000015b7b77221 */ /* 0x000fe40000010100 */
[----:B------:R0:W-:Y:S01]  /*10960*/  MUFU.TANH R21, R172 ;  /* 0x000000ac00157308 */ /* 0x0001e20000002400 */
[-CC-:B------:R-:W-:Y:S01]  /*10970*/  FFMA.FTZ R154, R154, R13.reuse, -R168.reuse ;  /* 0x0000000d9a9a7223 */ /* 0x180fe200000108a8 */
[C---:B------:R-:W-:Y:S01]  /*10980*/  ISETP.GT.AND P2, PT, R182.reuse, 0x30, PT ;  /* 0x00000030b600780c */ /* 0x040fe20003f44270 */
[-CC-:B------:R-:W-:Y:S01]  /*10990*/  FFMA.FTZ R155, R155, R13.reuse, -R168.reuse ;  /* 0x0000000d9b9b7223 */ /* 0x180fe200000108a8 */
[C---:B------:R-:W-:Y:S01]  /*109a0*/  ISETP.GT.AND P3, PT, R182.reuse, 0x31, PT ;  /* 0x00000031b600780c */ /* 0x040fe20003f64270 */
[-C--:B0-----:R-:W-:Y:S01]  /*109b0*/  FFMA.FTZ R172, R171, R13.reuse, -R168 ;  /* 0x0000000dabac7223 */ /* 0x081fe200000108a8 */
[----:B------:R-:W-:Y:S01]  /*109c0*/  FMUL.FTZ R171, R183, R13 ;  /* 0x0000000db7ab7220 */ /* 0x000fe20000410000 */
[C---:B------:R-:W-:Y:S02]  /*109d0*/  ISETP.GT.AND P4, PT, R182.reuse, 0x38, PT ;  /* 0x00000038b600780c */ /* 0x040fe40003f84270 */
[----:B------:R-:W-:-:S02]  /*109e0*/  ISETP.GT.AND P5, PT, R182, 0x39, PT ;  /* 0x00000039b600780c */ /* 0x000fc40003fa4270 */
[----:B------:R-:W-:Y:S01]  /*109f0*/  ISETP.GT.AND P6, PT, R182, 0x28, PT ;  /* 0x00000028b600780c */ /* 0x000fe20003fc4270 */
[----:B------:R-:W-:Y:S01]  /*10a00*/  FFMA.FTZ R182, R153, R13, -R168 ;  /* 0x0000000d99b67223 */ /* 0x000fe200000108a8 */
[----:B------:R-:W-:Y:S08]  /*10a10*/  MUFU.EX2 R171, R171 ;  /* 0x000000ab00ab7308 */ /* 0x000ff00000000800 */
[----:B------:R0:W1:Y:S08]  /*10a20*/  MUFU.EX2 R153, R154 ;  /* 0x0000009a00997308 */ /* 0x0000700000000800 */
[----:B------:R-:W2:Y:S01]  /*10a30*/  MUFU.EX2 R155, R155 ;  /* 0x0000009b009b7308 */ /* 0x000ea20000000800 */
[----:B0-----:R-:W-:-:S05]  /*10a40*/  VIADD R154, R15, 0x38840 ;  /* 0x000388400f9a7836 */ /* 0x001fca0000000000 */
[----:B------:R-:W-:Y:S01]  /*10a50*/  PRMT R154, R190, 0x654, R154 ;  /* 0x00000654be9a7816 */ /* 0x000fe2000000009a */
[----:B-1----:R-:W-:-:S03]  /*10a60*/  FFMA.FTZ R12, R171, R12, R153 ;  /* 0x0000000cab0c7223 */ /* 0x002fc60000010099 */
[----:B------:R0:W-:Y:S02]  /*10a70*/  SYNCS.ARRIVE.TRANS64.RED.A1T0 RZ, [R154+URZ], RZ ;  /* 0x000000ff9aff79a7 */ /* 0x0001e4000810043f */
[----:B0-----:R-:W-:Y:S01]  /*10a80*/  FMNMX.FTZ R154, R152, R20, !PT ;  /* 0x00000014989a7209 */ /* 0x001fe20007810000 */
[C---:B--2---:R-:W-:Y:S01]  /*10a90*/  FADD.FTZ R12, R155.reuse, R12 ;  /* 0x0000000c9b0c7221 */ /* 0x044fe20000010000 */
[----:B------:R-:W-:Y:S02]  /*10aa0*/  F2FP.BF16.F32.PACK_AB R153, R155, R153 ;  /* 0x000000999b99723e */ /* 0x000fe400000010ff */
[----:B------:R-:W-:Y:S01]  /*10ab0*/  FMNMX.FTZ R155, R179, R154, !PT ;  /* 0x0000009ab39b7209 */ /* 0x000fe20007810000 */
[----:B------:R-:W-:-:S03]  /*10ac0*/  FFMA.FTZ R158, R158, R13, -R168 ;  /* 0x0000000d9e9e7223 */ /* 0x000fc600000108a8 */
        /* <DEDUP_REMOVED lines=12> */
[----:B------:R-:W-:Y:S01]  /*10b90*/  FMNMX.FTZ R168, R157, R155, !PT ;  /* 0x0000009b9da87209 */ /* 0x000fe20007810000 */
[----:B------:R-:W-:-:S03]  /*10ba0*/  FMUL.FTZ R173, R173, UR39 ;  /* 0x00000027adad7c20 */ /* 0x000fc60008410000 */
[----:B------:R-:W-:Y:S01]  /*10bb0*/  FMNMX.FTZ R168, R160, R168, !PT ;  /* 0x000000a8a0a87209 */ /* 0x000fe20007810000 */
[----:B------:R0:W1:Y:S03]  /*10bc0*/  MUFU.TANH R154, R173 ;  /* 0x000000ad009a7308 */ /* 0x0000660000002400 */
[----:B------:R-:W-:Y:S01]  /*10bd0*/  FMNMX.FTZ R168, R161, R168, !PT ;  /* 0x000000a8a1a87209 */ /* 0x000fe20007810000 */
[----:B------:R-:W-:-:S03]  /*10be0*/  FMUL.FTZ R176, R176, UR39 ;  /* 0x00000027b0b07c20 */ /* 0x000fc60008410000 */
[----:B------:R-:W-:Y:S01]  /*10bf0*/  FMNMX.FTZ R168, R164, R168, !PT ;  /* 0x000000a8a4a87209 */ /* 0x000fe20007810000 */
[----:B0-----:R-:W-:Y:S01]  /*10c00*/  FMUL.FTZ R173, R177, UR39 ;  /* 0x00000027b1ad7c20 */ /* 0x001fe20008410000 */
[----:B------:R0:W2:Y:S02]  /*10c10*/  MUFU.TANH R155, R176 ;  /* 0x000000b0009b7308 */ /* 0x0000a40000002400 */
[----:B------:R-:W-:-:S04]  /*10c20*/  FMNMX.FTZ R168, R165, R168, !PT ;  /* 0x000000a8a5a87209 */ /* 0x000fc80007810000 */
[----:B------:R-:W-:Y:S01]  /*10c30*/  FMNMX.FTZ R168, R200, R168, !PT ;  /* 0x000000a8c8a87209 */ /* 0x000fe20007810000 */
[----:B0-----:R-:W-:Y:S01]  /*10c40*/  FMUL.FTZ R176, R180, UR39 ;  /* 0x00000027b4b07c20 */ /* 0x001fe20008410000 */
[----:B------:R-:W0:Y:S01]  /*10c50*/  MUFU.TANH R173, R173 ;  /* 0x000000ad00ad7308 */ /* 0x000e220000002400 */
[----:B------:R-:W-:Y:S01]  /*10c60*/  FMUL.FTZ R180, R181, UR39 ;  /* 0x00000027b5b47c20 */ /* 0x000fe20008410000 */
[----:B------:R-:W-:Y:S02]  /*10c70*/  FSEL R21, R21, -INF , P6 ;  /* 0xff80000015157808 */ /* 0x000fe40003000000 */
[----:B------:R-:W-:-:S04]  /*10c80*/  FMNMX.FTZ R168, R201, R168, !PT ;  /* 0x000000a8c9a87209 */ /* 0x000fc80007810000 */
[----:B------:R-:W3:Y:S01]  /*10c90*/  MUFU.TANH R176, R176 ;  /* 0x000000b000b07308 */ /* 0x000ee20000002400 */
[----:B-1----:R-:W-:Y:S02]  /*10ca0*/  FSEL R177, R154, -INF , P1 ;  /* 0xff8000009ab17808 */ /* 0x002fe40000800000 */
[----:B------:R-:W-:-:S05]  /*10cb0*/  FMNMX.FTZ R168, R21, R168, !PT ;  /* 0x000000a815a87209 */ /* 0x000fca0007810000 */
[----:B------:R-:W1:Y:S01]  /*10cc0*/  MUFU.TANH R180, R180 ;  /* 0x000000b400b47308 */ /* 0x000e620000002400 */
[----:B--2---:R-:W-:Y:S02]  /*10cd0*/  FSEL R154, R155, -INF , P2 ;  /* 0xff8000009b9a7808 */ /* 0x004fe40001000000 */
[----:B------:R-:W-:Y:S02]  /*10ce0*/  FMNMX.FTZ R168, R177, R168, !PT ;  /* 0x000000a8b1a87209 */ /* 0x000fe40007810000 */
[----:B0-----:R-:W-:Y:S02]  /*10cf0*/  FSEL R173, R173, -INF , P3 ;  /* 0xff800000adad7808 */ /* 0x001fe40001800000 */
[----:B------:R-:W-:Y:S02]  /*10d00*/  FMNMX.FTZ R168, R154, R168, !PT ;  /* 0x000000a89aa87209 */ /* 0x000fe40007810000 */
[----:B---3--:R-:W-:Y:S02]  /*10d10*/  FSEL R176, R176, -INF , P4 ;  /* 0xff800000b0b07808 */ /* 0x008fe40002000000 */
[----:B------:R-:W-:-:S04]  /*10d20*/  FMNMX.FTZ R168, R173, R168, !PT ;  /* 0x000000a8ada87209 */ /* 0x000fc80007810000 */
[----:B------:R-:W-:Y:S02]  /*10d30*/  FMNMX.FTZ R168, R176, R168, !PT ;  /* 0x000000a8b0a87209 */ /* 0x000fe40007810000 */
[----:B-1----:R-:W-:-:S04]  /*10d40*/  FSEL R180, R180, -INF , P5 ;  /* 0xff800000b4b47808 */ /* 0x002fc80002800000 */
[----:B------:R-:W-:-:S05]  /*10d50*/  FMNMX.FTZ R168, R180, R168, !PT ;  /* 0x000000a8b4a87209 */ /* 0x000fca0007810000 */
[----:B------:R-:W0:Y:S02]  /*10d60*/  SHFL.BFLY PT, R155, R168, 0x2, 0x1f ;  /* 0x0c401f00a89b7f89 */ /* 0x000e2400000e0000 */
[----:B0-----:R-:W-:-:S05]  /*10d70*/  FMNMX.FTZ R168, R168, R155, !PT ;  /* 0x0000009ba8a87209 */ /* 0x001fca0007810000 */
[----:B------:R-:W0:Y:S01]  /*10d80*/  SHFL.BFLY PT, R181, R168, 0x1, 0x1f ;  /* 0x0c201f00a8b57f89 */ /* 0x000e2200000e0000 */
[----:B------:R-:W-:Y:S08]  /*10d90*/  MUFU.EX2 R155, R158 ;  /* 0x0000009e009b7308 */ /* 0x000ff00000000800 */
[----:B------:R1:W-:Y:S01]  /*10da0*/  MUFU.EX2 R158, R163 ;  /* 0x000000a3009e7308 */ /* 0x0003e20000000800 */
[----:B0-----:R-:W-:-:S04]  /*10db0*/  FMNMX.FTZ R168, R168, R181, !PT ;  /* 0x000000b5a8a87209 */ /* 0x001fc80007810000 */
[----:B------:R-:W-:-:S04]  /*10dc0*/  FSETP.NEU.FTZ.AND P2, PT, R168, -INF , PT ;  /* 0xff800000a800780b */ /* 0x000fc80003f5d000 */
[----:B-1----:R-:W-:-:S05]  /*10dd0*/  FSEL R163, R168, RZ, P2 ;  /* 0x000000ffa8a37208 */ /* 0x002fca0001000000 */
[----:B------:R-:W-:Y:S01]  /*10de0*/  FADD.FTZ R163, -R163, R20 ;  /* 0x00000014a3a37221 */ /* 0x000fe20000010100 */
[----:B------:R-:W-:-:S03]  /*10df0*/  ISETP.NE.AND P1, PT, R212, RZ, PT ;  /* 0x000000ffd400720c */ /* 0x000fc60003f25270 */
[----:B------:R-:W-:-:S06]  /*10e00*/  FMUL.FTZ R163, R163, R13 ;  /* 0x0000000da3a37220 */ /* 0x000fcc0000410000 */
[----:B------:R-:W0:Y:S04]  /*10e10*/  MUFU.EX2 R163, R163 ;  /* 0x000000a300a37308 */ /* 0x000e280000000800 */
[----:B------:R-:W-:-:S04]  /*10e20*/  @!P1 IMAD R20, R197, 0x40, R193 ;  /* 0x00000040c5149824 */ /* 0x000fc800078e02c1 */
[----:B------:R-:W-:-:S05]  /*10e30*/  @!P1 IMAD R20, R20, 0x4, R17 ;  /* 0x0000000414149824 */ /* 0x000fca00078e0211 */
[----:B------:R-:W-:Y:S04]  /*10e40*/  @!P1 STS [R20+0x38420], R171 ;  /* 0x038420ab14009388 */ /* 0x000fe80000000800 */
[----:B0-----:R0:W-:Y:S02]  /*10e50*/  @!P1 STS [R20+0x38400], R163 ;  /* 0x038400a314009388 */ /* 0x0011e40000000800 */
[----:B0-----:R-:W-:-:S05]  /*10e60*/  FMUL.FTZ R20, R168, R13 ;  /* 0x0000000da8147220 */ /* 0x001fca0000410000 */
[----:B------:R-:W-:-:S05]  /*10e70*/  FSEL R20, R20, RZ, P2 ;  /* 0x000000ff14147208 */ /* 0x000fca0001000000 */
[-CC-:B------:R-:W-:Y:S01]  /*10e80*/  FFMA.FTZ R152, R152, R13.reuse, -R20.reuse ;  /* 0x0000000d98987223 */ /* 0x180fe20000010814 */
[-CC-:B------:R-:W-:Y:S01]  /*10e90*/  FFMA.FTZ R179, R179, R13.reuse, -R20.reuse ;  /* 0x0000000db3b37223 */ /* 0x180fe20000010814 */
[-CC-:B------:R-:W-:Y:S01]  /*10ea0*/  FFMA.FTZ R156, R156, R13.reuse, -R20.reuse ;  /* 0x0000000d9c9c7223 */ /* 0x180fe20000010814 */
[----:B------:R-:W-:Y:S08]  /*10eb0*/  MUFU.EX2 R159, R159 ;  /* 0x0000009f009f7308 */ /* 0x000ff00000000800 */
[----:B------:R-:W0:Y:S01]  /*10ec0*/  MUFU.EX2 R152, R152 ;  /* 0x0000009800987308 */ /* 0x000e220000000800 */
[-CC-:B------:R-:W-:Y:S01]  /*10ed0*/  FFMA.FTZ R157, R157, R13.reuse, -R20.reuse ;  /* 0x0000000d9d9d7223 */ /* 0x180fe20000010814 */
[-CC-:B------:R-:W-:Y:S01]  /*10ee0*/  FFMA.FTZ R183, R164, R13.reuse, -R20.reuse ;  /* 0x0000000da4b77223 */ /* 0x180fe20000010814 */
[----:B------:R-:W-:-:S05]  /*10ef0*/  FFMA.FTZ R164, R21, R13, -R20 ;  /* 0x0000000d15a47223 */ /* 0x000fca0000010814 */
[----:B------:R-:W1:Y:S01]  /*10f00*/  MUFU.EX2 R197, R179 ;  /* 0x000000b300c57308 */ /* 0x000e620000000800 */
[----:B------:R-:W-:Y:S01]  /*10f10*/  FFMA.FTZ R160, R160, R13, -R20 ;  /* 0x0000000da0a07223 */ /* 0x000fe20000010814 */
[----:B------:R-:W-:-:S06]  /*10f20*/  IMAD.MOV.U32 R21, RZ, RZ, 0x40000040 ;  /* 0x40000040ff157424 */ /* 0x000fcc00078e00ff */
[----:B------:R-:W2:Y:S01]  /*10f30*/  MUFU.EX2 R162, R162 ;  /* 0x000000a200a27308 */ /* 0x000ea20000000800 */
[----:B------:R-:W-:-:S07]  /*10f40*/  FFMA.FTZ R181, R161, R13, -R20 ;  /* 0x0000000da1b57223 */ /* 0x000fce0000010814 */
[----:B------:R-:W3:Y:S01]  /*10f50*/  MUFU.EX2 R156, R156 ;  /* 0x0000009c009c7308 */ /* 0x000ee20000000800 */
[----:B------:R-:W-:Y:S01]  /*10f60*/  R2UR UR7, R21 ;  /* 0x00000000150772ca */ /* 0x000fe200000e0000 */
[----:B------:R-:W-:Y:S01]  /*10f70*/  FADD.FTZ R21, R155, R12 ;  /* 0x0000000c9b157221 */ /* 0x000fe20000010000 */
[----:B0-----:R-:W-:-:S05]  /*10f80*/  FFMA.FTZ R0, R163, R0, R152 ;  /* 0x00000000a3007223 */ /* 0x001fca0000010098 */
[----:B------:R0:W5:Y:S01]  /*10f90*/  MUFU.EX2 R202, R157 ;  /* 0x0000009d00ca7308 */ /* 0x0001620000000800 */
[----:B------:R-:W-:Y:S01]  /*10fa0*/  FADD.FTZ R21, R159, R21 ;  /* 0x000000159f157221 */ /* 0x000fe20000010000 */
[----:B-1----:R-:W-:-:S06]  /*10fb0*/  FADD.FTZ R0, R197, R0 ;  /* 0x00000000c5007221 */ /* 0x002fcc0000010000 */
[----:B------:R-:W1:Y:S01]  /*10fc0*/  MUFU.EX2 R160, R160 ;  /* 0x000000a000a07308 */ /* 0x000e620000000800 */
[-CC-:B------:R-:W-:Y:S01]  /*10fd0*/  FFMA.FTZ R165, R165, R13.reuse, -R20.reuse ;  /* 0x0000000da5a57223 */ /* 0x180fe20000010814 */
[----:B------:R-:W-:Y:S01]  /*10fe0*/  FFMA.FTZ R177, R177, R13, -R20 ;  /* 0x0000000db1b17223 */ /* 0x000fe20000010814 */
[----:B--2---:R-:W-:-:S05]  /*10ff0*/  FADD.FTZ R21, R162, R21 ;  /* 0x00000015a2157221 */ /* 0x004fca0000010000 */
[----:B------:R-:W2:Y:S01]  /*11000*/  MUFU.EX2 R181, R181 ;  /* 0x000000b500b57308 */ /* 0x000ea20000000800 */
[-CC-:B------:R-:W-:Y:S01]  /*11010*/  FFMA.FTZ R176, R176, R13.reuse, -R20.reuse ;  /* 0x0000000db0b07223 */ /* 0x180fe20000010814 */
[-C--:B------:R-:W-:Y:S01]  /*11020*/  FFMA.FTZ R180, R180, R13.reuse, -R20 ;  /* 0x0000000db4b47223 */ /* 0x080fe20000010814 */
[----:B---3--:R-:W-:Y:S01]  /*11030*/  FADD.FTZ R0, R156, R0 ;  /* 0x000000009c007221 */ /* 0x008fe20000010000 */
[-CC-:B------:R-:W-:Y:S01]  /*11040*/  FFMA.FTZ R200, R200, R13.reuse, -R20.reuse ;  /* 0x0000000dc8c87223 */ /* 0x180fe20000010814 */
[----:B------:R-:W-:-:S03]  /*11050*/  FFMA.FTZ R201, R201, R13, -R20 ;  /* 0x0000000dc9c97223 */ /* 0x000fc60000010814 */
[----:B------:R-:W3:Y:S01]  /*11060*/  MUFU.EX2 R183, R183 ;  /* 0x000000b700b77308 */ /* 0x000ee20000000800 */
[-CC-:B------:R-:W-:Y:S01]  /*11070*/  FFMA.FTZ R154, R154, R13.reuse, -R20.reuse ;  /* 0x0000000d9a9a7223 */ /* 0x180fe20000010814 */
[----:B------:R-:W-:Y:S01]  /*11080*/  FFMA.FTZ R161, R173, R13, -R20 ;  /* 0x0000000dada17223 */ /* 0x000fe20000010814 */
[C---:B------:R-:W-:Y:S01]  /*11090*/  FADD.FTZ R21, R158.reuse, R21 ;  /* 0x000000159e157221 */ /* 0x040fe20000010000 */
[----:B0-----:R-:W-:Y:S01]  /*110a0*/  F2FP.BF16.F32.PACK_AB R157, R158, R162 ;  /* 0x000000a29e9d723e */ /* 0x001fe200000010ff */
[----:B-----5:R-:W-:-:S03]  /*110b0*/  FADD.FTZ R158, R202, R0 ;  /* 0x00000000ca9e7221 */ /* 0x020fc60000010000 */
[----:B------:R-:W0:Y:S01]  /*110c0*/  MUFU.EX2 R166, R166 ;  /* 0x000000a600a67308 */ /* 0x000e220000000800 */
[----:B------:R-:W-:Y:S01]  /*110d0*/  F2FP.BF16.F32.PACK_AB R152, R197, R152 ;  /* 0x00000098c598723e */ /* 0x000fe200000010ff */
[----:B-1----:R-:W-:-:S06]  /*110e0*/  FADD.FTZ R158, R160, R158 ;  /* 0x0000009ea09e7221 */ /* 0x002fcc0000010000 */
[----:B------:R-:W1:Y:S08]  /*110f0*/  MUFU.EX2 R165, R165 ;  /* 0x000000a500a57308 */ /* 0x000e700000000800 */
[----:B------:R-:W5:Y:S01]  /*11100*/  MUFU.EX2 R167, R167 ;  /* 0x000000a700a77308 */ /* 0x000f620000000800 */
[----:B--2---:R-:W-:-:S07]  /*11110*/  FADD.FTZ R158, R181, R158 ;  /* 0x0000009eb59e7221 */ /* 0x004fce0000010000 */
[----:B------:R-:W-:Y:S08]  /*11120*/  MUFU.EX2 R170, R170 ;  /* 0x000000aa00aa7308 */ /* 0x000ff00000000800 */
[----:B------:R-:W2:Y:S08]  /*11130*/  MUFU.EX2 R172, R172 ;  /* 0x000000ac00ac7308 */ /* 0x000eb00000000800 */
[----:B------:R-:W-:Y:S08]  /*11140*/  MUFU.EX2 R174, R174 ;  /* 0x000000ae00ae7308 */ /* 0x000ff00000000800 */
[----:B------:R-:W-:Y:S08]  /*11150*/  MUFU.EX2 R175, R175 ;  /* 0x000000af00af7308 */ /* 0x000ff00000000800 */
[----:B------:R-:W-:Y:S08]  /*11160*/  MUFU.EX2 R12, R200 ;  /* 0x000000c8000c7308 */ /* 0x000ff00000000800 */
[----:B------:R-:W4:Y:S08]  /*11170*/  MUFU.EX2 R173, R201 ;  /* 0x000000c900ad7308 */ /* 0x000f300000000800 */
[----:B------:R-:W-:Y:S08]  /*11180*/  MUFU.EX2 R179, R164 ;  /* 0x000000a400b37308 */ /* 0x000ff00000000800 */
[----:B------:R-:W4:Y:S08]  /*11190*/  MUFU.EX2 R177, R177 ;  /* 0x000000b100b17308 */ /* 0x000f300000000800 */
[----:B------:R-:W-:Y:S08]  /*111a0*/  MUFU.EX2 R178, R178 ;  /* 0x000000b200b27308 */ /* 0x000ff00000000800 */
[----:B------:R-:W-:Y:S08]  /*111b0*/  MUFU.EX2 R182, R182 ;  /* 0x000000b600b67308 */ /* 0x000ff00000000800 */
[----:B------:R-:W-:Y:S08]  /*111c0*/  MUFU.EX2 R198, R198 ;  /* 0x000000c600c67308 */ /* 0x000ff00000000800 */
[----:B------:R-:W-:Y:S08]  /*111d0*/  MUFU.EX2 R199, R199 ;  /* 0x000000c700c77308 */ /* 0x000ff00000000800 */
[----:B------:R1:W-:Y:S08]  /*111e0*/  MUFU.EX2 R0, R154 ;  /* 0x0000009a00007308 */ /* 0x0003f00000000800 */
[----:B------:R2:W4:Y:S08]  /*111f0*/  MUFU.EX2 R197, R161 ;  /* 0x000000a100c57308 */ /* 0x0005300000000800 */
[----:B------:R-:W-:Y:S08]  /*11200*/  MUFU.EX2 R176, R176 ;  /* 0x000000b000b07308 */ /* 0x000ff00000000800 */
[----:B------:R-:W4:Y:S01]  /*11210*/  MUFU.EX2 R180, R180 ;  /* 0x000000b400b47308 */ /* 0x000f220000000800 */
[----:B---3--:R-:W-:Y:S01]  /*11220*/  FADD.FTZ R158, R183, R158 ;  /* 0x0000009eb79e7221 */ /* 0x008fe20000010000 */
[----:B------:R-:W-:-:S02]  /*11230*/  IMAD R20, R22, 0x1000, R210 ;  /* 0x0000100016147824 */ /* 0x000fc400078e02d2 */
[----:B0-----:R-:W-:Y:S01]  /*11240*/  FADD.FTZ R21, R166, R21 ;  /* 0x00000015a6157221 */ /* 0x001fe20000010000 */
[----:B-1----:R-:W-:Y:S02]  /*11250*/  F2FP.BF16.F32.PACK_AB R154, R202, R156 ;  /* 0x0000009cca9a723e */ /* 0x002fe400000010ff */
[----:B------:R-:W-:Y:S01]  /*11260*/  F2FP.BF16.F32.PACK_AB R156, R181, R160 ;  /* 0x000000a0b59c723e */ /* 0x000fe200000010ff */
[----:B------:R-:W-:Y:S01]  /*11270*/  FADD.FTZ R181, R165, R158 ;  /* 0x0000009ea5b57221 */ /* 0x000fe20000010000 */
[----:B------:R-:W-:Y:S01]  /*11280*/  F2FP.BF16.F32.PACK_AB R155, R159, R155 ;  /* 0x0000009b9f9b723e */ /* 0x000fe200000010ff */
[----:B------:R-:W-:Y:S01]  /*11290*/  BAR.SYNC.DEFER_BLOCKING 0xf, 0x100 ;  /* 0x03c4000000007b1d */ /* 0x000fe20000010000 */
[----:B-----5:R-:W-:Y:S01]  /*112a0*/  F2FP.BF16.F32.PACK_AB R159, R167, R166 ;  /* 0x000000a6a79f723e */ /* 0x020fe200000010ff */
[----:B------:R-:W-:Y:S01]  /*112b0*/  FMUL.FTZ R24, R24, R163 ;  /* 0x000000a318187220 */ /* 0x000fe20000410000 */
[----:B------:R-:W-:Y:S01]  /*112c0*/  F2FP.BF16.F32.PACK_AB R158, R165, R183 ;  /* 0x000000b7a59e723e */ /* 0x000fe200000010ff */
        /* <DEDUP_REMOVED lines=64> */
[----:B------:R-:W-:Y:S01]  /*116d0*/  FADD.FTZ R21, R167, R21 ;  /* 0x00000015a7157221 */ /* 0x000fe20000010000 */
[----:B--2---:R-:W-:Y:S01]  /*116e0*/  F2FP.BF16.F32.PACK_AB R161, R172, R170 ;  /* 0x000000aaaca1723e */ /* 0x004fe200000010ff */
[-C--:B------:R-:W-:Y:S01]  /*116f0*/  FMUL.FTZ R26, R26, R171.reuse ;  /* 0x000000ab1a1a7220 */ /* 0x080fe20000410000 */
[----:B----4-:R-:W-:Y:S01]  /*11700*/  F2FP.BF16.F32.PACK_AB R160, R173, R12 ;  /* 0x0000000cada0723e */ /* 0x010fe200000010ff */
[----:B------:R-:W-:Y:S01]  /*11710*/  FMUL.FTZ R27, R27, R171 ;  /* 0x000000ab1b1b7220 */ /* 0x000fe20000410000 */
[----:B------:R-:W-:Y:S01]  /*11720*/  F2FP.BF16.F32.PACK_AB R162, R177, R179 ;  /* 0x000000b3b1a2723e */ /* 0x000fe200000010ff */
[-C--:B------:R-:W-:Y:S01]  /*11730*/  FMUL.FTZ R30, R30, R171.reuse ;  /* 0x000000ab1e1e7220 */ /* 0x080fe20000410000 */
        /* <DEDUP_REMOVED lines=62> */
[----:B------:R-:W-:-:S02]  /*11b20*/  F2FP.BF16.F32.PACK_AB R164, R197, R0 ;  /* 0x00000000c5a4723e */ /* 0x000fc400000010ff */
[----:B------:R-:W-:Y:S02]  /*11b30*/  F2FP.BF16.F32.PACK_AB R165, R182, R178 ;  /* 0x000000b2b6a5723e */ /* 0x000fe400000010ff */
[----:B------:R-:W-:Y:S02]  /*11b40*/  F2FP.BF16.F32.PACK_AB R166, R180, R176 ;  /* 0x000000b0b4a6723e */ /* 0x000fe400000010ff */
[----:B------:R-:W-:Y:S01]  /*11b50*/  F2FP.BF16.F32.PACK_AB R167, R199, R198 ;  /* 0x000000c6c7a7723e */ /* 0x000fe200000010ff */
[----:B------:R0:W-:Y:S04]  /*11b60*/  STSM.16.M88.4 [R227+0x36400], R152 ;  /* 0x03640098e3007844 */ /* 0x0001e80000000200 */
[----:B------:R1:W-:Y:S04]  /*11b70*/  STSM.16.M88.4 [R203], R156 ;  /* 0x0000009ccb007844 */ /* 0x0003e80000000200 */
[----:B------:R1:W-:Y:S04]  /*11b80*/  STSM.16.M88.4 [R228], R160 ;  /* 0x000000a0e4007844 */ /* 0x0003e80000000200 */
[----:B------:R1:W-:Y:S01]  /*11b90*/  STSM.16.M88.4 [R229], R164 ;  /* 0x000000a4e5007844 */ /* 0x0003e20000000200 */
[----:B------:R-:W-:-:S06]  /*11ba0*/  WARPGROUP.ARRIVE ;  /* 0x00000000000079c5 */ /* 0x000fcc0000000000 */
[----:B------:R-:W-:Y:S03]  /*11bb0*/  HGMMA.64x256x16.F32.BF16 R24, R152, gdesc[UR4].tnspB, R24, gsb0 ;  /* 0x43e0000498187df0 */ /* 0x000fe60008001818 */
[----:B------:R-:W-:Y:S02]  /*11bc0*/  WARPGROUP.DEPBAR.LE gsb0, 0x0 ;  /* 0x00008000000079c5 */ /* 0x000fe40000010000 */
[----:B0-----:R-:W-:Y:S02]  /*11bd0*/  VIADD R152, R20, 0x80 ;  /* 0x0000008014987836 */ /* 0x001fe40000000000 */
[----:B------:R-:W-:-:S03]  /*11be0*/  IMAD.MOV.U32 R153, RZ, RZ, 0x40000040 ;  /* 0x40000040ff997424 */ /* 0x000fc600078e00ff */
[----:B------:R-:W-:Y:S02]  /*11bf0*/  R2UR UR6, R152 ;  /* 0x00000000980672ca */ /* 0x000fe400000e0000 */
[----:B------:R-:W-:Y:S01]  /*11c00*/  R2UR UR7, R153 ;  /* 0x00000000990772ca */ /* 0x000fe200000e0000 */
[----:B------:R-:W-:-:S15]  /*11c10*/  WARPGROUP.ARRIVE ;  /* 0x00000000000079c5 */ /* 0x000fde0000000000 */
[----:B------:R-:W-:Y:S01]  /*11c20*/  HGMMA.64x256x16.F32.BF16 R24, R156, gdesc[UR4].tnspB, R24, gsb0 ;  /* 0x43e000049c187df0 */ /* 0x000fe20008001818 */
[----:B------:R-:W-:Y:S02]  /*11c30*/  VIADD R152, R20, 0x100 ;  /* 0x0000010014987836 */ /* 0x000fe40000000000 */
[----:B------:R-:W-:-:S03]  /*11c40*/  IMAD.MOV.U32 R153, RZ, RZ, 0x40000040 ;  /* 0x40000040ff997424 */ /* 0x000fc600078e00ff */
[----:B------:R-:W-:Y:S02]  /*11c50*/  R2UR UR6, R152 ;  /* 0x00000000980672ca */ /* 0x000fe400000e0000 */
[----:B------:R-:W-:Y:S01]  /*11c60*/  R2UR UR7, R153 ;  /* 0x00000000990772ca */ /* 0x000fe200000e0000 */
[----:B------:R-:W-:Y:S01]  /*11c70*/  FADD.FTZ R171, R170, R21 ;  /* 0x00000015aaab7221 */ /* 0x000fe20000010000 */
[----:B------:R-:W-:Y:S02]  /*11c80*/  VIADD R20, R20, 0x180 ;  /* 0x0000018014147836 */ /* 0x000fe40000000000 */
[----:B------:R-:W-:Y:S01]  /*11c90*/  IMAD.MOV.U32 R21, RZ, RZ, 0x40000040 ;  /* 0x40000040ff157424 */ /* 0x000fe200078e00ff */
[----:B------:R-:W-:Y:S02]  /*11ca0*/  WARPGROUP.DEPBAR.LE gsb0, 0x0 ;  /* 0x00008000000079c5 */ /* 0x000fe40000010000 */
[----:B------:R-:W-:-:S13]  /*11cb0*/  WARPGROUP.ARRIVE ;  /* 0x00000000000079c5 */ /* 0x000fda0000000000 */
[----:B------:R-:W-:Y:S01]  /*11cc0*/  HGMMA.64x256x16.F32.BF16 R24, R160, gdesc[UR4].tnspB, R24, gsb0 ;  /* 0x43e00004a0187df0 */ /* 0x000fe20008001818 */
[----:B------:R-:W-:Y:S02]  /*11cd0*/  R2UR UR6, R20 ;  /* 0x00000000140672ca */ /* 0x000fe400000e0000 */
[----:B------:R-:W-:Y:S01]  /*11ce0*/  R2UR UR7, R21 ;  /* 0x00000000150772ca */ /* 0x000fe200000e0000 */
        /* <DEDUP_REMOVED lines=29> */
.L_x_8706:
        /* <DEDUP_REMOVED lines=10> */
.L_x_8694:
[----:B------:R-:W-:Y:S05]  /*11f60*/  BSYNC B1 ;  /* 0x0000000000017941 */ /* 0x000fea0003800000 */
.L_x_8693:
[----:B0-----:R-:W2:Y:S01]  /*11f70*/  LDL R15, [R1+0xc] ;  /* 0x00000c00010f7983 */ /* 0x001ea20000100800 */
[----:B------:R-:W-:Y:S01]  /*11f80*/  BSSY B0, `(.L_x_8708) ;  /* 0x000036c000007945 */ /* 0x000fe20003800000 */
[----:B--2---:R-:W-:-:S13]  /*11f90*/  ISETP.GE.AND P1, PT, R14, R15, PT ;  /* 0x0000000f0e00720c */ /* 0x004fda0003f26270 */
[----:B------:R-:W-:Y:S05]  /*11fa0*/  @!P1 BRA `(.L_x_8709) ;  /* 0x0000003400a49947 */ /* 0x000fea0003800000 */
[----:B------:R-:W-:Y:S02]  /*11fb0*/  IMAD.MOV.U32 R20, RZ, RZ, R169 ;  /* 0x000000ffff147224 */ /* 0x000fe400078e00a9 */
[----:B------:R-:W-:Y:S02]  /*11fc0*/  IMAD.MOV.U32 R197, RZ, RZ, R168 ;  /* 0x000000ffffc57224 */ /* 0x000fe400078e00a8 */
[----:B------:R-:W-:-:S07]  /*11fd0*/  IMAD.MOV.U32 R21, RZ, RZ, R22 ;  /* 0x000000ffff157224 */ /* 0x000fce00078e0016 */
.L_x_8722:
[----:B------:R-:W-:-:S05]  /*11fe0*/  VIADD R22, R21, 0x1 ;  /* 0x0000000115167836 */ /* 0x000fca0000000000 */
[----:B------:R-:W-:-:S04]  /*11ff0*/  ISETP.NE.AND P1, PT, R22, 0x2, PT ;  /* 0x000000021600780c */ /* 0x000fc80003f25270 */
[----:B------:R-:W-:Y:S02]  /*12000*/  SEL R13, RZ, 0x1, P1 ;  /* 0x00000001ff0d7807 */ /* 0x000fe40000800000 */
[----:B------:R-:W-:Y:S02]  /*12010*/  SEL R22, R22, RZ, P1 ;  /* 0x000000ff16167207 */ /* 0x000fe40000800000 */
[----:B------:R-:W-:Y:S01]  /*12020*/  LOP3.LUT R23, R23, R13, RZ, 0x3c, !PT ;  /* 0x0000000d17177212 */ /* 0x000fe200078e3cff */
[----:B------:R-:W-:Y:S06]  /*12030*/  @!P0 BRA `(.L_x_8710) ;  /* 0x0000000000048947 */ /* 0x000fec0003800000 */
[----:B------:R-:W-:Y:S01]  /*12040*/  BPT.TRAP 0x1 ;  /* 0x000000040000795c */ /* 0x000fe20000300000 */
.L_x_8710:
[----:B------:R-:W-:Y:S01]  /*12050*/  IMAD R15, R22, 0x8, R17 ;  /* 0x00000008160f7824 */ /* 0x000fe200078e0211 */
[----:B------:R-:W-:-:S04]  /*12060*/  SHF.L.U32 R13, R23, 0x1f, RZ ;  /* 0x0000001f170d7819 */ /* 0x000fc800000006ff */
[----:B------:R0:W1:Y:S01]  /*12070*/  SYNCS.PHASECHK.TRANS64.TRYWAIT P1, [R15+URZ+0x38830], R13 ;  /* 0x0388300d0f0075a7 */ /* 0x000062000802017f */
[----:B------:R-:W-:Y:S05]  /*12080*/  @!P0 BRA `(.L_x_8711) ;  /* 0x0000000000048947 */ /* 0x000fea0003800000 */
[----:B------:R-:W-:Y:S01]  /*12090*/  BPT.TRAP 0x1 ;  /* 0x000000040000795c */ /* 0x000fe20000300000 */
.L_x_8711:
[----:B------:R-:W-:Y:S01]  /*120a0*/  BSSY B1, `(.L_x_8712) ;  /* 0x0000006000017945 */ /* 0x000fe20003800000 */
[----:B------:R-:W-:Y:S02]  /*120b0*/  IMAD R156, R22, 0x200, R206 ;  /* 0x00000200169c7824 */ /* 0x000fe400078e02ce */
[----:B------:R-:W-:Y:S01]  /*120c0*/  IMAD.MOV.U32 R157, RZ, RZ, 0x40000040 ;  /* 0x40000040ff9d7424 */ /* 0x000fe200078e00ff */
[----:B-1----:R-:W-:Y:S06]  /*120d0*/  @P1 BRA `(.L_x_8713) ;  /* 0x0000000000081947 */ /* 0x002fec0003800000 */
[----:B------:R-:W1:Y:S02]  /*120e0*/  SYNCS.PHASECHK.TRANS64.TRYWAIT P1, [R15+URZ+0x38830], R13 ;  /* 0x0388300d0f0075a7 */ /* 0x000e64000802017f */
[----:B-1----:R-:W-:Y:S05]  /*120f0*/  @!P1 BRA `(.L_x_8714) ;  /* 0x00000130005c9947 */ /* 0x002fea0003800000 */
.L_x_8713:
[----:B------:R-:W-:Y:S05]  /*12100*/  BSYNC B1 ;  /* 0x0000000000017941 */ /* 0x000fea0003800000 */
.L_x_8712:
        /* <DEDUP_REMOVED lines=36> */
.L_x_8715:
[----:B------:R2:W3:Y:S01]  /*12350*/  SYNCS.PHASECHK.TRANS64.TRYWAIT P1, [R15+URZ+0x38850], R13 ;  /* 0x0388500d0f0075a7 */ /* 0x0004e2000802017f */
[----:B------:R-:W-:Y:S05]  /*12360*/  @!P0 BRA `(.L_x_8716) ;  /* 0x0000000000048947 */ /* 0x000fea0003800000 */
[----:B------:R-:W-:Y:S01]  /*12370*/  BPT.TRAP 0x1 ;  /* 0x000000040000795c */ /* 0x000fe20000300000 */
.L_x_8716:
[----:B------:R-:W-:Y:S04]  /*12380*/  BSSY B1, `(.L_x_8717) ;  /* 0x0000004000017945 */ /* 0x000fe80003800000 */
[----:B---3--:R-:W-:Y:S05]  /*12390*/  @P1 BRA `(.L_x_8718) ;  /* 0x0000000000081947 */ /* 0x008fea0003800000 */
[----:B------:R-:W3:Y:S02]  /*123a0*/  SYNCS.PHASECHK.TRANS64.TRYWAIT P1, [R15+URZ+0x38850], R13 ;  /* 0x0388500d0f0075a7 */ /* 0x000ee4000802017f */
[----:B---3--:R-:W-:Y:S05]  /*123b0*/  @!P1 BRA `(.L_x_8719) ;  /* 0x0000012c00c09947 */ /* 0x008fea0003800000 */
.L_x_8718:
[----:B------:R-:W-:Y:S05]  /*123c0*/  BSYNC B1 ;  /* 0x0000000000017941 */ /* 0x000fea0003800000 */
.L_x_8717:
        /* <DEDUP_REMOVED lines=392> */
.L_x_8720:
        /* <DEDUP_REMOVED lines=39> */
[----:B--2---:R-:W-:-:S02]  /*13ec0*/  FMNMX.FTZ R13, R156, R13, !PT ;  /* 0x0000000d9c0d7209 */ /* 0x004fc40007810000 */
[----:B------:R-:W-:-:S05]  /*13ed0*/  ISETP.NE.AND P1, PT, R212, RZ, PT ;  /* 0x000000ffd400720c */ /* 0x000fca0003f25270 */
        /* <DEDUP_REMOVED lines=28> */
[----:B------:R-:W-:Y:S08]  /*140a0*/  MUFU.TANH R159, R159 ;  /* 0x0000009f009f7308 */ /* 0x000ff00000002400 */
[----:B------:R-:W-:Y:S01]  /*140b0*/  MUFU.TANH R162, R162 ;  /* 0x000000a200a27308 */ /* 0x000fe20000002400 */
[----:B0-----:R-:W-:-:S07]  /*140c0*/  FMNMX.FTZ R168, R168, R13, !PT ;  /* 0x0000000da8a87209 */ /* 0x001fce0007810000 */
[----:B------:R-:W-:Y:S01]  /*140d0*/  MUFU.TANH R163, R163 ;  /* 0x000000a300a37308 */ /* 0x000fe20000002400 */
[----:B------:R-:W0:Y:S07]  /*140e0*/  SHFL.BFLY PT, R13, R168, 0x1, 0x1f ;  /* 0x0c201f00a80d7f89 */ /* 0x000e2e00000e0000 */
[----:B------:R-:W-:Y:S08]  /*140f0*/  MUFU.TANH R166, R166 ;  /* 0x000000a600a67308 */ /* 0x000ff00000002400 */
[----:B------:R-:W-:Y:S08]  /*14100*/  MUFU.TANH R167, R167 ;  /* 0x000000a700a77308 */ /* 0x000ff00000002400 */
[----:B------:R-:W-:Y:S01]  /*14110*/  MUFU.TANH R170, R170 ;  /* 0x000000aa00aa7308 */ /* 0x000fe20000002400 */
[----:B0-----:R-:W-:Y:S01]  /*14120*/  FMNMX.FTZ R168, R168, R13, !PT ;  /* 0x0000000da8a87209 */ /* 0x001fe20007810000 */
        /* <DEDUP_REMOVED lines=21> */
[----:B------:R-:W-:Y:S01]  /*14280*/  VIADD R197, R15, 0x38840 ;  /* 0x000388400fc57836 */ /* 0x000fe20000000000 */
[----:B------:R-:W-:Y:S04]  /*14290*/  MUFU.EX2 R153, R200 ;  /* 0x000000c800997308 */ /* 0x000fe80000000800 */
[----:B------:R-:W-:-:S04]  /*142a0*/  PRMT R197, R190, 0x654, R197 ;  /* 0x00000654bec57816 */ /* 0x000fc800000000c5 */
[----:B------:R1:W-:Y:S01]  /*142b0*/  SYNCS.ARRIVE.TRANS64.RED.A1T0 RZ, [R197+URZ], RZ ;  /* 0x000000ffc5ff79a7 */ /* 0x0003e2000810043f */
[----:B------:R-:W0:Y:S01]  /*142c0*/  MUFU.EX2 R152, R152 ;  /* 0x0000009800987308 */ /* 0x000e220000000800 */
[----:B-1----:R-:W-:-:S07]  /*142d0*/  FMNMX.FTZ R197, R154, R20, !PT ;  /* 0x000000149ac57209 */ /* 0x002fce0007810000 */
[----:B------:R-:W1:Y:S01]  /*142e0*/  MUFU.EX2 R199, R199 ;  /* 0x000000c700c77308 */ /* 0x000e620000000800 */
[----:B--2---:R-:W-:-:S04]  /*142f0*/  FMNMX.FTZ R197, R155, R197, !PT ;  /* 0x000000c59bc57209 */ /* 0x004fc80007810000 */
[----:B---3--:R-:W-:-:S03]  /*14300*/  FMNMX.FTZ R197, R158, R197, !PT ;  /* 0x000000c59ec57209 */ /* 0x008fc60007810000 */
[----:B------:R-:W2:Y:S01]  /*14310*/  MUFU.TANH R174, R174 ;  /* 0x000000ae00ae7308 */ /* 0x000ea20000002400 */
[----:B0-----:R-:W-:Y:S01]  /*14320*/  FFMA.FTZ R0, R153, R0, R152 ;  /* 0x0000000099007223 */ /* 0x001fe20000010098 */
[----:B------:R-:W-:-:S04]  /*14330*/  FMNMX.FTZ R197, R159, R197, !PT ;  /* 0x000000c59fc57209 */ /* 0x000fc80007810000 */
[----:B------:R-:W-:Y:S02]  /*14340*/  FMNMX.FTZ R197, R162, R197, !PT ;  /* 0x000000c5a2c57209 */ /* 0x000fe40007810000 */
[----:B------:R-:W0:Y:S01]  /*14350*/  MUFU.TANH R175, R175 ;  /* 0x000000af00af7308 */ /* 0x000e220000002400 */
[C---:B-1----:R-:W-:Y:S01]  /*14360*/  FADD.FTZ R0, R199.reuse, R0 ;  /* 0x00000000c7007221 */ /* 0x042fe20000010000 */
[----:B------:R-:W-:Y:S02]  /*14370*/  F2FP.BF16.F32.PACK_AB R152, R199, R152 ;  /* 0x00000098c798723e */ /* 0x000fe400000010ff */
[----:B------:R-:W-:-:S04]  /*14380*/  FMNMX.FTZ R197, R163, R197, !PT ;  /* 0x000000c5a3c57209 */ /* 0x000fc80007810000 */
[----:B------:R-:W-:Y:S01]  /*14390*/  FMNMX.FTZ R197, R166, R197, !PT ;  /* 0x000000c5a6c57209 */ /* 0x000fe20007810000 */
[----:B------:R-:W1:Y:S03]  /*143a0*/  MUFU.TANH R178, R178 ;  /* 0x000000b200b27308 */ /* 0x000e660000002400 */
[----:B------:R-:W-:-:S04]  /*143b0*/  FMNMX.FTZ R197, R167, R197, !PT ;  /* 0x000000c5a7c57209 */ /* 0x000fc80007810000 */
[----:B------:R-:W-:Y:S01]  /*143c0*/  FMNMX.FTZ R197, R170, R197, !PT ;  /* 0x000000c5aac57209 */ /* 0x000fe20007810000 */
[----:B------:R-:W3:Y:S03]  /*143d0*/  MUFU.TANH R179, R179 ;  /* 0x000000b300b37308 */ /* 0x000ee60000002400 */
[----:B------:R-:W-:-:S04]  /*143e0*/  FMNMX.FTZ R197, R171, R197, !PT ;  /* 0x000000c5abc57209 */ /* 0x000fc80007810000 */
[----:B--2---:R-:W-:Y:S01]  /*143f0*/  FMNMX.FTZ R199, R174, R197, !PT ;  /* 0x000000c5aec77209 */ /* 0x004fe20007810000 */
[----:B------:R-:W2:Y:S03]  /*14400*/  MUFU.TANH R182, R182 ;  /* 0x000000b600b67308 */ /* 0x000ea60000002400 */
[----:B0-----:R-:W-:-:S04]  /*14410*/  FMNMX.FTZ R199, R175, R199, !PT ;  /* 0x000000c7afc77209 */ /* 0x001fc80007810000 */
[----:B-1----:R-:W-:Y:S01]  /*14420*/  FMNMX.FTZ R199, R178, R199, !PT ;  /* 0x000000c7b2c77209 */ /* 0x002fe20007810000 */
[----:B------:R-:W0:Y:S03]  /*14430*/  MUFU.TANH R197, R183 ;  /* 0x000000b700c57308 */ /* 0x000e260000002400 */
[----:B---3--:R-:W-:-:S05]  /*14440*/  FMNMX.FTZ R199, R179, R199, !PT ;  /* 0x000000c7b3c77209 */ /* 0x008fca0007810000 */
[----:B------:R-:W-:Y:S01]  /*14450*/  MUFU.EX2 R156, R156 ;  /* 0x0000009c009c7308 */ /* 0x000fe20000000800 */
[----:B--2---:R-:W-:-:S07]  /*14460*/  FMNMX.FTZ R199, R182, R199, !PT ;  /* 0x000000c7b6c77209 */ /* 0x004fce0007810000 */
[----:B------:R-:W-:Y:S01]  /*14470*/  MUFU.EX2 R160, R160 ;  /* 0x000000a000a07308 */ /* 0x000fe20000000800 */
[----:B0-----:R-:W-:-:S05]  /*14480*/  FMNMX.FTZ R200, R197, R199, !PT ;  /* 0x000000c7c5c87209 */ /* 0x001fca0007810000 */
[----:B------:R-:W0:Y:S02]  /*14490*/  SHFL.BFLY PT, R183, R200, 0x2, 0x1f ;  /* 0x0c401f00c8b77f89 */ /* 0x000e2400000e0000 */
[----:B------:R1:W-:Y:S08]  /*144a0*/  MUFU.EX2 R199, R169 ;  /* 0x000000a900c77308 */ /* 0x0003f00000000800 */
[----:B------:R-:W-:Y:S08]  /*144b0*/  MUFU.EX2 R161, R161 ;  /* 0x000000a100a17308 */ /* 0x000ff00000000800 */
[----:B------:R-:W-:Y:S01]  /*144c0*/  MUFU.EX2 R164, R164 ;  /* 0x000000a400a47308 */ /* 0x000fe20000000800 */
[----:B0-----:R-:W-:-:S07]  /*144d0*/  FMNMX.FTZ R200, R200, R183, !PT ;  /* 0x000000b7c8c87209 */ /* 0x001fce0007810000 */
[----:B------:R-:W-:Y:S01]  /*144e0*/  MUFU.EX2 R183, R157 ;  /* 0x0000009d00b77308 */ /* 0x000fe20000000800 */
[----:B------:R-:W1:Y:S07]  /*144f0*/  SHFL.BFLY PT, R201, R200, 0x1, 0x1f ;  /* 0x0c201f00c8c97f89 */ /* 0x000e6e00000e0000 */
[----:B------:R-:W-:Y:S08]  /*14500*/  MUFU.EX2 R165, R165 ;  /* 0x000000a500a57308 */ /* 0x000ff00000000800 */
[----:B------:R-:W-:Y:S08]  /*14510*/  MUFU.EX2 R198, R198 ;  /* 0x000000c600c67308 */ /* 0x000ff00000000800 */
[----:B------:R-:W-:Y:S01]  /*14520*/  MUFU.EX2 R172, R172 ;  /* 0x000000ac00ac7308 */ /* 0x000fe20000000800 */
[----:B-1----:R-:W-:-:S05]  /*14530*/  FMNMX.FTZ R169, R200, R201, !PT ;  /* 0x000000c9c8a97209 */ /* 0x002fca0007810000 */
[----:B------:R-:W-:Y:S02]  /*14540*/  FADD.FTZ R20, -R169, R20 ;  /* 0x00000014a9147221 */ /* 0x000fe40000010100 */
[----:B------:R-:W-:Y:S02]  /*14550*/  MUFU.EX2 R173, R173 ;  /* 0x000000ad00ad7308 */ /* 0x000fe40000000800 */
[----:B------:R-:W-:-:S06]  /*14560*/  FMUL.FTZ R20, R20, R13 ;  /* 0x0000000d14147220 */ /* 0x000fcc0000410000 */
[----:B------:R0:W1:Y:S08]  /*14570*/  MUFU.EX2 R157, R20 ;  /* 0x00000014009d7308 */ /* 0x0000700000000800 */
[----:B------:R-:W2:Y:S01]  /*14580*/  MUFU.EX2 R176, R176 ;  /* 0x000000b000b07308 */ /* 0x000ea20000000800 */
[----:B0-----:R-:W-:-:S04]  /*14590*/  @!P1 IMAD R20, R21, 0x40, R193 ;  /* 0x0000004015149824 */ /* 0x001fc800078e02c1 */
[----:B------:R-:W-:-:S03]  /*145a0*/  @!P1 IMAD R20, R20, 0x4, R17 ;  /* 0x0000000414149824 */ /* 0x000fc600078e0211 */
[----:B------:R-:W0:Y:S02]  /*145b0*/  MUFU.EX2 R177, R177 ;  /* 0x000000b100b17308 */ /* 0x000e240000000800 */
[----:B------:R-:W-:Y:S04]  /*145c0*/  @!P1 STS [R20+0x38400], R153 ;  /* 0x0384009914009388 */ /* 0x000fe80000000800 */
[----:B-1----:R1:W-:Y:S02]  /*145d0*/  @!P1 STS [R20+0x38420], R157 ;  /* 0x0384209d14009388 */ /* 0x0023e40000000800 */
[----:B------:R-:W3:Y:S01]  /*145e0*/  MUFU.EX2 R180, R180 ;  /* 0x000000b400b47308 */ /* 0x000ee20000000800 */
[----:B-1----:R-:W-:-:S04]  /*145f0*/  FMUL.FTZ R20, R169, R13 ;  /* 0x0000000da9147220 */ /* 0x002fc80000410000 */
[-CC-:B------:R-:W-:Y:S01]  /*14600*/  FFMA.FTZ R203, R154, R13.reuse, -R20.reuse ;  /* 0x0000000d9acb7223 */ /* 0x180fe20000010814 */
[-C--:B------:R-:W-:Y:S01]  /*14610*/  FFMA.FTZ R211, R163, R13.reuse, -R20 ;  /* 0x0000000da3d37223 */ /* 0x080fe20000010814 */
[----:B------:R-:W-:Y:S01]  /*14620*/  FADD.FTZ R0, R156, R0 ;  /* 0x000000009c007221 */ /* 0x000fe20000010000 */
[-CC-:B------:R-:W-:Y:S01]  /*14630*/  FFMA.FTZ R154, R167, R13.reuse, -R20.reuse ;  /* 0x0000000da79a7223 */ /* 0x180fe20000010814 */
[----:B------:R1:W4:Y:S01]  /*14640*/  MUFU.EX2 R163, R203 ;  /* 0x000000cb00a37308 */ /* 0x0003220000000800 */
[-C--:B------:R-:W-:Y:S01]  /*14650*/  FFMA.FTZ R201, R170, R13.reuse, -R20 ;  /* 0x0000000daac97223 */ /* 0x080fe20000010814 */
[----:B------:R-:W-:Y:S01]  /*14660*/  FADD.FTZ R0, R183, R0 ;  /* 0x00000000b7007221 */ /* 0x000fe20000010000 */
[-CC-:B------:R-:W-:Y:S01]  /*14670*/  FFMA.FTZ R21, R155, R13.reuse, -R20.reuse ;  /* 0x0000000d9b157223 */ /* 0x180fe20000010814 */
[-CC-:B------:R-:W-:Y:S01]  /*14680*/  FFMA.FTZ R204, R158, R13.reuse, -R20.reuse ;  /* 0x0000000d9ecc7223 */ /* 0x180fe20000010814 */
[-CC-:B------:R-:W-:Y:S01]  /*14690*/  FFMA.FTZ R205, R159, R13.reuse, -R20.reuse ;  /* 0x0000000d9fcd7223 */ /* 0x180fe20000010814 */
[-CC-:B------:R-:W-:Y:S01]  /*146a0*/  FFMA.FTZ R208, R162, R13.reuse, -R20.reuse ;  /* 0x0000000da2d07223 */ /* 0x180fe20000010814 */
[-CC-:B------:R-:W-:Y:S01]  /*146b0*/  FFMA.FTZ R213, R166, R13.reuse, -R20.reuse ;  /* 0x0000000da6d57223 */ /* 0x180fe20000010814 */
[-C--:B------:R-:W-:Y:S01]  /*146c0*/  FFMA.FTZ R200, R179, R13.reuse, -R20 ;  /* 0x0000000db3c87223 */ /* 0x080fe20000010814 */
[----:B-1----:R-:W5:Y:S01]  /*146d0*/  LDL R203, [R1] ;  /* 0x0000000001cb7983 */ /* 0x002f620000100800 */
[----:B------:R-:W-:Y:S01]  /*146e0*/  FADD.FTZ R0, R160, R0 ;  /* 0x00000000a0007221 */ /* 0x000fe20000010000 */
[-CC-:B------:R-:W-:Y:S01]  /*146f0*/  FFMA.FTZ R162, R175, R13.reuse, -R20.reuse ;  /* 0x0000000dafa27223 */ /* 0x180fe20000010814 */
[----:B------:R-:W-:Y:S01]  /*14700*/  MUFU.EX2 R166, R181 ;  /* 0x000000b500a67308 */ /* 0x000fe20000000800 */
[-C--:B------:R-:W-:Y:S01]  /*14710*/  FFMA.FTZ R202, R171, R13.reuse, -R20 ;  /* 0x0000000dabca7223 */ /* 0x080fe20000010814 */
[----:B------:R-:W-:Y:S01]  /*14720*/  FADD.FTZ R0, R161, R0 ;  /* 0x00000000a1007221 */ /* 0x000fe20000010000 */
[-CC-:B------:R-:W-:Y:S01]  /*14730*/  FFMA.FTZ R158, R174, R13.reuse, -R20.reuse ;  /* 0x0000000dae9e7223 */ /* 0x180fe20000010814 */
[-CC-:B------:R-:W-:Y:S01]  /*14740*/  FFMA.FTZ R167, R178, R13.reuse, -R20.reuse ;  /* 0x0000000db2a77223 */ /* 0x180fe20000010814 */
[-C--:B------:R-:W-:Y:S01]  /*14750*/  FFMA.FTZ R155, R182, R13.reuse, -R20 ;  /* 0x0000000db69b7223 */ /* 0x080fe20000010814 */
[----:B------:R-:W-:Y:S01]  /*14760*/  FADD.FTZ R0, R164, R0 ;  /* 0x00000000a4007221 */ /* 0x000fe20000010000 */
[----:B------:R-:W-:-:S03]  /*14770*/  FFMA.FTZ R159, R197, R13, -R20 ;  /* 0x0000000dc59f7223 */ /* 0x000fc60000010814 */
[----:B------:R-:W-:-:S04]  /*14780*/  FADD.FTZ R0, R165, R0 ;  /* 0x00000000a5007221 */ /* 0x000fc80000010000 */
[----:B------:R-:W-:-:S04]  /*14790*/  FADD.FTZ R0, R198, R0 ;  /* 0x00000000c6007221 */ /* 0x000fc80000010000 */
[----:B------:R-:W-:Y:S01]  /*147a0*/  FADD.FTZ R0, R199, R0 ;  /* 0x00000000c7007221 */ /* 0x000fe20000010000 */
[----:B------:R1:W-:Y:S03]  /*147b0*/  MUFU.EX2 R181, R154 ;  /* 0x0000009a00b57308 */ /* 0x0003e60000000800 */
[----:B------:R-:W-:-:S05]  /*147c0*/  FADD.FTZ R0, R172, R0 ;  /* 0x00000000ac007221 */ /* 0x000fca0000010000 */
[----:B------:R-:W4:Y:S01]  /*147d0*/  MUFU.EX2 R170, R21 ;  /* 0x0000001500aa7308 */ /* 0x000f220000000800 */
[----:B-1----:R-:W-:Y:S01]  /*147e0*/  F2FP.BF16.F32.PACK_AB R154, R183, R156 ;  /* 0x0000009cb79a723e */ /* 0x002fe200000010ff */
[----:B------:R-:W-:Y:S01]  /*147f0*/  FADD.FTZ R0, R173, R0 ;  /* 0x00000000ad007221 */ /* 0x000fe20000010000 */
[----:B------:R-:W-:Y:S02]  /*14800*/  F2FP.BF16.F32.PACK_AB R156, R161, R160 ;  /* 0x000000a0a19c723e */ /* 0x000fe400000010ff */
[----:B------:R-:W-:-:S03]  /*14810*/  F2FP.BF16.F32.PACK_AB R160, R199, R198 ;  /* 0x000000c6c7a0723e */ /* 0x000fc600000010ff */
[----:B------:R-:W-:Y:S01]  /*14820*/  MUFU.EX2 R171, R204 ;  /* 0x000000cc00ab7308 */ /* 0x000fe20000000800 */
[----:B--2---:R-:W-:-:S07]  /*14830*/  FADD.FTZ R0, R176, R0 ;  /* 0x00000000b0007221 */ /* 0x004fce0000010000 */
[----:B------:R-:W1:Y:S08]  /*14840*/  MUFU.EX2 R174, R205 ;  /* 0x000000cd00ae7308 */ /* 0x000e700000000800 */
[----:B------:R-:W-:Y:S08]  /*14850*/  MUFU.EX2 R182, R201 ;  /* 0x000000c900b67308 */ /* 0x000ff00000000800 */
[----:B------:R-:W-:Y:S08]  /*14860*/  MUFU.EX2 R175, R208 ;  /* 0x000000d000af7308 */ /* 0x000ff00000000800 */
[----:B------:R-:W2:Y:S08]  /*14870*/  MUFU.EX2 R178, R211 ;  /* 0x000000d300b27308 */ /* 0x000eb00000000800 */
[----:B------:R-:W2:Y:S08]  /*14880*/  MUFU.EX2 R179, R213 ;  /* 0x000000d500b37308 */ /* 0x000eb00000000800 */
[----:B------:R0:W-:Y:S08]  /*14890*/  MUFU.EX2 R201, R162 ;  /* 0x000000a200c97308 */ /* 0x0001f00000000800 */
[----:B------:R-:W2:Y:S01]  /*148a0*/  MUFU.EX2 R183, R202 ;  /* 0x000000ca00b77308 */ /* 0x000ea20000000800 */
[----:B0-----:R-:W-:-:S07]  /*148b0*/  F2FP.BF16.F32.PACK_AB R162, R173, R172 ;  /* 0x000000acada2723e */ /* 0x001fce00000010ff */
[----:B------:R-:W0:Y:S08]  /*148c0*/  MUFU.EX2 R197, R158 ;  /* 0x0000009e00c57308 */ /* 0x000e300000000800 */
[----:B------:R-:W-:Y:S08]  /*148d0*/  MUFU.EX2 R198, R167 ;  /* 0x000000a700c67308 */ /* 0x000ff00000000800 */
[----:B------:R-:W0:Y:S08]  /*148e0*/  MUFU.EX2 R200, R200 ;  /* 0x000000c800c87308 */ /* 0x000e300000000800 */
[----:B------:R1:W-:Y:S08]  /*148f0*/  MUFU.EX2 R172, R155 ;  /* 0x0000009b00ac7308 */ /* 0x0003f00000000800 */
[----:B------:R0:W0:Y:S01]  /*14900*/  MUFU.EX2 R173, R159 ;  /* 0x0000009f00ad7308 */ /* 0x0000220000000800 */
[----:B------:R-:W-:Y:S01]  /*14910*/  FADD.FTZ R0, R177, R0 ;  /* 0x00000000b1007221 */ /* 0x000fe20000010000 */
[----:B------:R-:W-:-:S02]  /*14920*/  IMAD R20, R22, 0x1000, R210 ;  /* 0x0000100016147824 */ /* 0x000fc400078e02d2 */
[----:B------:R-:W-:Y:S02]  /*14930*/  IMAD.MOV.U32 R21, RZ, RZ, 0x40000040 ;  /* 0x40000040ff157424 */ /* 0x000fe400078e00ff */
[----:B---3--:R-:W-:Y:S01]  /*14940*/  FADD.FTZ R0, R180, R0 ;  /* 0x00000000b4007221 */ /* 0x008fe20000010000 */
        /* <DEDUP_REMOVED lines=64> */
[----:B----4-:R-:W-:Y:S01]  /*14d50*/  FFMA.FTZ R12, R157, R12, R163 ;  /* 0x0000000c9d0c7223 */ /* 0x010fe200000100a3 */
        /* <DEDUP_REMOVED lines=65> */
[----:B-1----:R-:W-:Y:S01]  /*15170*/  F2FP.BF16.F32.PACK_AB R155, R174, R171 ;  /* 0x000000abae9b723e */ /* 0x002fe200000010ff */
[----:B------:R-:W-:Y:S01]  /*15180*/  BAR.SYNC.DEFER_BLOCKING 0xf, 0x100 ;  /* 0x03c4000000007b1d */ /* 0x000fe20000010000 */
[----:B------:R-:W-:Y:S01]  /*15190*/  F2FP.BF16.F32.PACK_AB R158, R165, R164 ;  /* 0x000000a4a59e723e */ /* 0x000fe200000010ff */
[----:B------:R-:W-:Y:S01]  /*151a0*/  FADD.FTZ R0, R166, R0 ;  /* 0x00000000a6007221 */ /* 0x000fe20000010000 */
[----:B--2---:R-:W-:Y:S02]  /*151b0*/  F2FP.BF16.F32.PACK_AB R157, R178, R175 ;  /* 0x000000afb29d723e */ /* 0x004fe400000010ff */
[----:B0-----:R-:W-:Y:S02]  /*151c0*/  F2FP.BF16.F32.PACK_AB R159, R181, R179 ;  /* 0x000000b3b59f723e */ /* 0x001fe400000010ff */
[----:B------:R-:W-:Y:S02]  /*151d0*/  R2UR UR6, R20 ;  /* 0x00000000140672ca */ /* 0x000fe400000e0000 */
[----:B------:R-:W-:-:S02]  /*151e0*/  R2UR UR7, R21 ;  /* 0x00000000150772ca */ /* 0x000fc400000e0000 */
[----:B------:R-:W-:Y:S02]  /*151f0*/  F2FP.BF16.F32.PACK_AB R161, R183, R182 ;  /* 0x000000b6b7a1723e */ /* 0x000fe400000010ff */
[----:B------:R-:W-:Y:S02]  /*15200*/  F2FP.BF16.F32.PACK_AB R163, R201, R197 ;  /* 0x000000c5c9a3723e */ /* 0x000fe400000010ff */
[----:B------:R-:W-:Y:S02]  /*15210*/  F2FP.BF16.F32.PACK_AB R164, R177, R176 ;  /* 0x000000b0b1a4723e */ /* 0x000fe400000010ff */
[----:B------:R-:W-:Y:S02]  /*15220*/  F2FP.BF16.F32.PACK_AB R166, R166, R180 ;  /* 0x000000b4a6a6723e */ /* 0x000fe400000010ff */
[----:B------:R-:W-:Y:S02]  /*15230*/  F2FP.BF16.F32.PACK_AB R165, R200, R198 ;  /* 0x000000c6c8a5723e */ /* 0x000fe400000010ff */
[----:B------:R-:W-:Y:S01]  /*15240*/  F2FP.BF16.F32.PACK_AB R167, R173, R172 ;  /* 0x000000acada7723e */ /* 0x000fe200000010ff */
[----:B------:R0:W-:Y:S04]  /*15250*/  STSM.16.M88.4 [R227+0x36400], R152 ;  /* 0x03640098e3007844 */ /* 0x0001e80000000200 */
[----:B-----5:R1:W-:Y:S04]  /*15260*/  STSM.16.M88.4 [R203], R156 ;  /* 0x0000009ccb007844 */ /* 0x0203e80000000200 */
        /* <DEDUP_REMOVED lines=15> */
[----:B------:R-:W-:Y:S02]  /*15360*/  VIADD R20, R20, 0x180 ;  /* 0x0000018014147836 */ /* 0x000fe40000000000 */
[----:B------:R-:W-:Y:S01]  /*15370*/  IMAD.MOV.U32 R21, RZ, RZ, 0x40000040 ;  /* 0x40000040ff157424 */ /* 0x000fe200078e00ff */
[----:B------:R-:W-:Y:S02]  /*15380*/  WARPGROUP.DEPBAR.LE gsb0, 0x0 ;  /* 0x00008000000079c5 */ /* 0x000fe40000010000 */
[----:B------:R-:W-:-:S14]  /*15390*/  WARPGROUP.ARRIVE ;  /* 0x00000000000079c5 */ /* 0x000fdc0000000000 */
[----:B------:R-:W-:Y:S01]  /*153a0*/  HGMMA.64x256x16.F32.BF16 R24, R160, gdesc[UR4].tnspB, R24, gsb0 ;  /* 0x43e00004a0187df0 */ /* 0x000fe20008001818 */
[----:B------:R-:W-:Y:S02]  /*153b0*/  R2UR UR6, R20 ;  /* 0x00000000140672ca */ /* 0x000fe400000e0000 */
[----:B------:R-:W-:Y:S01]  /*153c0*/  R2UR UR7, R21 ;  /* 0x00000000150772ca */ /* 0x000fe200000e0000 */
[----:B------:R-:W-:-:S04]  /*153d0*/  FADD.FTZ R12, R170, R12 ;  /* 0x0000000caa0c7221 */ /* 0x000fc80000010000 */
        /* <DEDUP_REMOVED lines=28> */
.L_x_8721:
[----:B------:R-:W2:Y:S01]  /*155a0*/  LDL R20, [R1+0xc] ;  /* 0x00000c0001147983 */ /* 0x000ea20000100800 */
[----:B------:R-:W-:Y:S02]  /*155b0*/  VIADD R15, R15, 0x38860 ;  /* 0x000388600f0f7836 */ /* 0x000fe40000000000 */
[----:B------:R-:W-:Y:S02]  /*155c0*/  IMAD.MOV.U32 R197, RZ, RZ, R168 ;  /* 0x000000ffffc57224 */ /* 0x000fe400078e00a8 */
[----:B------:R-:W-:Y:S01]  /*155d0*/  IMAD.MOV.U32 R21, RZ, RZ, R22 ;  /* 0x000000ffff157224 */ /* 0x000fe200078e0016 */
[----:B------:R-:W-:-:S04]  /*155e0*/  PRMT R15, R190, 0x654, R15 ;  /* 0x00000654be0f7816 */ /* 0x000fc8000000000f */
[----:B------:R0:W-:Y:S01]  /*155f0*/  SYNCS.ARRIVE.TRANS64.RED.A1T0 RZ, [R15+URZ], RZ ;  /* 0x000000ff0fff79a7 */ /* 0x0001e2000810043f */
[C---:B--2---:R-:W-:Y:S01]  /*15600*/  ISETP.GT.AND P1, PT, R14.reuse, R20, PT ;  /* 0x000000140e00720c */ /* 0x044fe20003f24270 */
[----:B------:R-:W-:Y:S02]  /*15610*/  VIADD R14, R14, 0xffffffff ;  /* 0xffffffff0e0e7836 */ /* 0x000fe40000000000 */
[----:B------:R-:W-:-:S10]  /*15620*/  IMAD.MOV.U32 R20, RZ, RZ, R169 ;  /* 0x000000ffff147224 */ /* 0x000fd400078e00a9 */
[----:B0-----:R-:W-:Y:S05]  /*15630*/  @P1 BRA `(.L_x_8722) ;  /* 0xffffffc800681947 */ /* 0x001fea000383ffff */
.L_x_8709:
[----:B------:R-:W-:Y:S05]  /*15640*/  BSYNC B0 ;  /* 0x0000000000007941 */ /* 0x000fea0003800000 */
.L_x_8708:
[----:B------:R-:W2:Y:S01]  /*15650*/  LDL.LU R15, [R1+0x68] ;  /* 0x00006800010f7983 */ /* 0x000ea20000300800 */
        /* <DEDUP_REMOVED lines=161> */
[----:B0-----:R-:W-:Y:S01]  /*16070*/  SEL R0, RZ, 0x1, P1 ;  /* 0x00000001ff007807 */ /* 0x001fe20000800000 */
[----:B------:R-:W-:Y:S06]  /*16080*/  BAR.ARV 0xe, 0x100 ;  /* 0x0384000000007b1d */ /* 0x000fec0000002000 */
[----:B------:R-:W-:-:S02]  /*16090*/  PLOP3.LUT P0, PT, PT, PT, PT, 0x8, 0x0 ;  /* 0x000000000000781c */ /* 0x000fc40003f0e170 */
[----:B------:R-:W-:Y:S02]  /*160a0*/  LOP3.LUT R23, R23, R0, RZ, 0x3c, !PT ;  /* 0x0000000017177212 */ /* 0x000fe400078e3cff */
[----:B------:R-:W-:Y:S01]  /*160b0*/  SEL R22, R22, RZ, P1 ;  /* 0x000000ff16167207 */ /* 0x000fe20000800000 */
[----:B--2---:R-:W-:-:S05]  /*160c0*/  VIADD R15, R15, 0x1 ;  /* 0x000000010f0f7836 */ /* 0x004fca0000000000 */
[----:B------:R3:W-:Y:S03]  /*160d0*/  STL [R1+0x68], R15 ;  /* 0x0000680f01007387 */ /* 0x0007e60000100800 */
.L_x_8640:
[----:B------:R-:W-:Y:S05]  /*160e0*/  BSYNC B7 ;  /* 0x0000000000077941 */ /* 0x000fea0003800000 */
.L_x_8636:
[----:B------:R-:W4:Y:S08]  /*160f0*/  S2UR UR4, SR_CgaCtaId ;  /* 0x00000000000479c3 */ /* 0x000f300000008800 */
[----:B------:R-:W-:Y:S01]  /*16100*/  BAR.SYNC.DEFER_BLOCKING 0x5, 0x180 ;  /* 0x0146000000007b1d */ /* 0x000fe20000010000 */
[----:B------:R-:W-:-:S05]  /*16110*/  MOV R17, 0x400 ;  /* 0x0000040000117802 */ /* 0x000fca0000000f00 */
[----:B------:R-:W-:Y:S01]  /*16120*/  BSSY B0, `(.L_x_8723) ;  /* 0x00004ed000007945 */ /* 0x000fe20003800000 */
[----:B----4-:R-:W-:-:S05]  /*16130*/  IMAD.U32 R190, RZ, RZ, UR4 ;  /* 0x00000004ffbe7e24 */ /* 0x010fca000f8e00ff */
[----:B------:R-:W-:-:S05]  /*16140*/  LEA R17, R190, R17, 0x18 ;  /* 0x00000011be117211 */ /* 0x000fca00078ec0ff */
[----:B------:R4:W0:Y:S01]  /*16150*/  LDS.128 R4, [R17+0x388d0] ;  /* 0x0388d00011047984 */ /* 0x0008220000000c00 */
[----:B------:R-:W-:Y:S06]  /*16160*/  BAR.ARV 0x4, 0x180 ;  /* 0x0106000000007b1d */ /* 0x000fec0000002000 */
[----:B------:R-:W-:Y:S05]  /*16170*/  @P0 BRA `(.L_x_8724) ;  /* 0x0000003c00940947 */ /* 0x000fea0003800000 */
[----:B-----5:R-:W4:Y:S01]  /*16180*/  LDL R2, [R1+0x84] ;  /* 0x0000840001027983 */ /* 0x020f220000100800 */
[----:B------:R-:W3:Y:S01]  /*16190*/  S2R R0, SR_SWINHI ;  /* 0x0000000000007919 */ /* 0x000ee20000002f00 */
[----:B-12---:R-:W-:Y:S01]  /*161a0*/  F2FP.BF16.F32.PACK_AB R10, R29, R28 ;  /* 0x0000001c1d0a723e */ /* 0x006fe200000010ff */
[----:B------:R-:W-:Y:S01]  /*161b0*/  ULDC.64 UR6, c[0x0][0xd00] ;  /* 0x0003400000067ab9 */ /* 0x000fe20000000a00 */
[----:B0-----:R-:W-:Y:S01]  /*161c0*/  F2FP.BF16.F32.PACK_AB R11, R31, R30 ;  /* 0x0000001e1f0b723e */ /* 0x001fe200000010ff */
[----:B------:R-:W2:Y:S01]  /*161d0*/  LDL.LU R154, [R1+0x5c] ;  /* 0x00005c00019a7983 */ /* 0x000ea20000300800 */
[----:B------:R-:W-:Y:S01]  /*161e0*/  F2FP.BF16.F32.PACK_AB R12, R33, R32 ;  /* 0x00000020210c723e */ /* 0x000fe200000010ff */
[----:B------:R-:W-:Y:S01]  /*161f0*/  ULDC.64 UR4, c[0x0][0xd08] ;  /* 0x0003420000047ab9 */ /* 0x000fe20000000a00 */
[----:B------:R-:W-:Y:S01]  /*16200*/  F2FP.BF16.F32.PACK_AB R13, R35, R34 ;  /* 0x00000022230d723e */ /* 0x000fe200000010ff */
[----:B------:R-:W2:Y:S01]  /*16210*/  LDL.LU R4, [R1+0x60] ;  /* 0x0000600001047983 */ /* 0x000ea20000300800 */
[----:B------:R-:W-:-:S02]  /*16220*/  MOV R20, R17 ;  /* 0x0000001100147202 */ /* 0x000fc40000000f00 */
[----:B---3--:R-:W-:Y:S02]  /*16230*/  MOV R21, R0 ;  /* 0x0000000000157202 */ /* 0x008fe40000000f00 */
        /* <DEDUP_REMOVED lines=158> */
[----:B------:R-:W-:Y:S02]  /*16c20*/  F2FP.BF16.F32.PACK_AB R8, R137, R136 ;  /* 0x000000888908723e */ /* 0x000fe400000010ff */
[----:B------:R-:W-:Y:S02]  /*16c30*/  F2FP.BF16.F32.PACK_AB R9, R139, R138 ;  /* 0x0000008a8b09723e */ /* 0x000fe400000010ff */
[----:B------:R-:W-:-:S02]  /*16c40*/  F2FP.BF16.F32.PACK_AB R10, R141, R140 ;  /* 0x0000008c8d0a723e */ /* 0x000fc400000010ff */
[----:B------:R-:W-:-:S05]  /*16c50*/  F2FP.BF16.F32.PACK_AB R11, R143, R142 ;  /* 0x0000008e8f0b723e */ /* 0x000fca00000010ff */
[----:B------:R0:W-:Y:S01]  /*16c60*/  STSM.16.M88.4 [R2], R8 ;  /* 0x0000000802007844 */ /* 0x0001e20000000200 */
[----:B------:R-:W-:Y:S01]  /*16c70*/  IMAD.X R3, RZ, RZ, R3, P0 ;  /* 0x000000ffff037224 */ /* 0x000fe200000e0603 */
[----:B------:R-:W-:Y:S02]  /*16c80*/  F2FP.BF16.F32.PACK_AB R12, R145, R144 ;  /* 0x00000090910c723e */ /* 0x000fe400000010ff */
[----:B------:R-:W-:Y:S02]  /*16c90*/  F2FP.BF16.F32.PACK_AB R13, R147, R146 ;  /* 0x00000092930d723e */ /* 0x000fe400000010ff */
[----:B0-----:R-:W-:-:S04]  /*16ca0*/  LOP3.LUT R2, R0, 0x380, RZ, 0xc0, !PT ;  /* 0x0000038000027812 */ /* 0x001fc800078ec0ff */
[----:B------:R-:W-:-:S04]  /*16cb0*/  SHF.R.U64 R2, R2, 0x3, RZ ;  /* 0x0000000302027819 */ /* 0x000fc800000012ff */
[----:B------:R-:W-:Y:S02]  /*16cc0*/  LOP3.LUT R2, R2, R0, RZ, 0x3c, !PT ;  /* 0x0000000002027212 */ /* 0x000fe400078e3cff */
[----:B--2---:R-:W-:Y:S02]  /*16cd0*/  IADD3 R8, P0, R154, UR6, RZ ;  /* 0x000000069a087c10 */ /* 0x004fe4000ff1e0ff */
[----:B------:R-:W-:Y:S02]  /*16ce0*/  MOV R2, R2 ;  /* 0x0000000200027202 */ /* 0x000fe40000000f00 */
[----:B------:R-:W-:Y:S02]  /*16cf0*/  F2FP.BF16.F32.PACK_AB R14, R149, R148 ;  /* 0x00000094950e723e */ /* 0x000fe400000010ff */
[----:B------:R-:W-:Y:S02]  /*16d00*/  F2FP.BF16.F32.PACK_AB R15, R151, R150 ;  /* 0x00000096970f723e */ /* 0x000fe400000010ff */
[----:B------:R-:W-:-:S02]  /*16d10*/  IADD3.X R9, R4, UR7, RZ, P0, !PT ;  /* 0x0000000704097c10 */ /* 0x000fc400087fe4ff */
        /* <DEDUP_REMOVED lines=9> */
[----:B0-----:R-:W-:Y:S01]  /*16db0*/  IMAD.U32 R2, RZ, RZ, UR4 ;  /* 0x00000004ff027e24 */ /* 0x001fe2000f8e00ff */
        /* <DEDUP_REMOVED lines=8> */
.L_x_8725:
[----:B------:R-:W2:Y:S01]  /*16e40*/  LDL R0, [R1+0x70] ;  /* 0x0000700001007983 */ /* 0x000ea20000100800 */
[----:B------:R-:W-:-:S03]  /*16e50*/  ULDC UR4, c[0x0][0xbd4] ;  /* 0x0002f50000047ab9 */ /* 0x000fc60000000800 */
[----:B------:R-:W3:Y:S04]  /*16e60*/  LDL.LU R4, [R1+0x54] ;  /* 0x0000540001047983 */ /* 0x000ee80000300800 */
[----:B------:R1:W5:Y:S04]  /*16e70*/  LDL R157, [R1+0x58] ;  /* 0x00005800019d7983 */ /* 0x0003680000100800 */
[----:B--2---:R-:W2:Y:S01]  /*16e80*/  SHFL.IDX PT, R0, R0, RZ, 0x1f ;  /* 0x00001fff00007589 */ /* 0x004ea200000e0000 */
[----:B---3--:R-:W-:Y:S02]  /*16e90*/  ISETP.NE.AND P1, PT, R4, RZ, PT ;  /* 0x000000ff0400720c */ /* 0x008fe40003f25270 */
[----:B--2---:R-:W-:-:S02]  /*16ea0*/  ISETP.NE.AND P0, PT, R0, RZ, PT ;  /* 0x000000ff0000720c */ /* 0x004fc40003f05270 */
        /* <DEDUP_REMOVED lines=16> */
[----:B------:R-:W2:Y:S01]  /*16fb0*/  LDC.64 R8, c[0x0][R14+0x218] ;  /* 0x000086000e087b82 */ /* 0x000ea20000000a00 */
[----:B-1----:R-:W-:Y:S02]  /*16fc0*/  ISETP.NE.AND P2, PT, R156, 0x1, PT ;  /* 0x000000019c00780c */ /* 0x002fe40003f45270 */
[----:B0-----:R-:W-:Y:S01]  /*16fd0*/  IMAD R11, R11, R12, RZ ;  /* 0x0000000c0b0b7224 */ /* 0x001fe200078e02ff */
[----:B--2---:R-:W-:-:S05]  /*16fe0*/  SEL R15, R13, RZ, !P0 ;  /* 0x000000ff0d0f7207 */ /* 0x004fca0004000000 */
[C---:B------:R-:W-:Y:S02]  /*16ff0*/  IMAD R15, R10.reuse, R15, R11 ;  /* 0x0000000f0a0f7224 */ /* 0x040fe400078e020b */
[----:B------:R-:W-:-:S04]  /*17000*/  IMAD.WIDE.U32 R10, R10, R12, RZ ;  /* 0x0000000c0a0a7225 */ /* 0x000fc800078e00ff */
[----:B------:R-:W-:-:S03]  /*17010*/  IMAD.WIDE.U32 R12, R8, R186, RZ ;  /* 0x000000ba080c7225 */ /* 0x000fc600078e00ff */
[----:B------:R-:W-:Y:S02]  /*17020*/  IADD3 R154, P0, P3, R10, R12, R3 ;  /* 0x0000000c0a9a7210 */ /* 0x000fe40007b1e003 */
[----:B------:R-:W0:Y:S01]  /*17030*/  @P2 LDC R10, c[0x0][0xcec] ;  /* 0x00033b00ff0a2b82 */ /* 0x000e220000000800 */
[----:B------:R-:W-:-:S07]  /*17040*/  IMAD R8, R9, R186, RZ ;  /* 0x000000ba09087224 */ /* 0x000fce00078e02ff */
[----:B------:R-:W1:Y:S01]  /*17050*/  @P2 LDC R9, c[0x0][0xcf0] ;  /* 0x00033c00ff092b82 */ /* 0x000e620000000800 */
[----:B---3--:R-:W-:Y:S02]  /*17060*/  IMAD.IADD R12, R160, 0x1, R214 ;  /* 0x00000001a00c7824 */ /* 0x008fe400078e02d6 */
[----:B------:R-:W-:Y:S02]  /*17070*/  IMAD.IADD R15, R11, 0x1, R15 ;  /* 0x000000010b0f7824 */ /* 0x000fe400078e020f */
[----:B------:R-:W-:Y:S02]  /*17080*/  IMAD.IADD R11, R13, 0x1, R8 ;  /* 0x000000010d0b7824 */ /* 0x000fe400078e0208 */
[----:B------:R-:W-:Y:S02]  /*17090*/  IMAD.MOV.U32 R13, RZ, RZ, R12 ;  /* 0x000000ffff0d7224 */ /* 0x000fe400078e000c */
[----:B0-----:R-:W-:-:S05]  /*170a0*/  @P2 IMAD.HI.U32 R10, R12, R10, RZ ;  /* 0x0000000a0c0a2227 */ /* 0x001fca00078e00ff */
[----:B-1----:R-:W-:Y:S02]  /*170b0*/  @P2 SHF.R.U32.HI R13, RZ, R9, R10 ;  /* 0x00000009ff0d2219 */ /* 0x002fe4000001160a */
[----:B------:R-:W0:Y:S01]  /*170c0*/  LDC.64 R8, c[0x0][R14+0x228] ;  /* 0x00008a000e087b82 */ /* 0x000e220000000a00 */
[----:B----4-:R-:W-:Y:S02]  /*170d0*/  SEL R155, R155, RZ, P1 ;  /* 0x000000ff9b9b7207 */ /* 0x010fe40000800000 */
[----:B------:R-:W-:-:S03]  /*170e0*/  IADD3.X R15, R15, R11, R4, P0, P3 ;  /* 0x0000000b0f0f7210 */ /* 0x000fc600007e6404 */
[----:B0-----:R-:W-:-:S04]  /*170f0*/  IMAD.WIDE.U32 R10, R8, R155, RZ ;  /* 0x0000009b080a7225 */ /* 0x001fc800078e00ff */
[----:B------:R-:W-:Y:S01]  /*17100*/  IMAD R9, R9, R155, RZ ;  /* 0x0000009b09097224 */ /* 0x000fe200078e02ff */
[----:B------:R-:W-:-:S03]  /*17110*/  IADD3 R8, P0, P2, R13, R154, R10 ;  /* 0x0000009a0d087210 */ /* 0x000fc60007a1e00a */
[----:B------:R-:W-:Y:S02]  /*17120*/  IMAD.IADD R9, R11, 0x1, R9 ;  /* 0x000000010b097824 */ /* 0x000fe400078e0209 */
[----:B------:R0:W1:Y:S02]  /*17130*/  LDC.64 R10, c[0x0][R14+0x210] ;  /* 0x000084000e0a7b82 */ /* 0x0000640000000a00 */
[----:B0-----:R-:W-:-:S04]  /*17140*/  IMAD.MOV R14, RZ, RZ, -R13 ;  /* 0x000000ffff0e7224 */ /* 0x001fc800078e0a0d */
[----:B------:R-:W-:Y:S01]  /*17150*/  IMAD R14, R156, R14, R12 ;  /* 0x0000000e9c0e7224 */ /* 0x000fe200078e020c */
[----:B------:R-:W-:-:S04]  /*17160*/  SHF.R.S32.HI R13, RZ, 0x1f, R13 ;  /* 0x0000001fff0d7819 */ /* 0x000fc8000001140d */
[----:B------:R-:W-:Y:S02]  /*17170*/  SHF.R.S32.HI R12, RZ, 0x1f, R14 ;  /* 0x0000001fff0c7819 */ /* 0x000fe4000001140e */
[----:B------:R-:W-:Y:S01]  /*17180*/  IADD3.X R9, R13, R15, R9, P0, P2 ;  /* 0x0000000f0d097210 */ /* 0x000fe200007e4409 */
[----:B-1----:R-:W-:-:S04]  /*17190*/  IMAD R11, R11, R14, RZ ;  /* 0x0000000e0b0b7224 */ /* 0x002fc800078e02ff */
[C---:B------:R-:W-:Y:S02]  /*171a0*/  IMAD R11, R10.reuse, R12, R11 ;  /* 0x0000000c0a0b7224 */ /* 0x040fe400078e020b */
[----:B------:R-:W0:Y:S01]  /*171b0*/  LDC.64 R12, c[0x0][0xca8] ;  /* 0x00032a00ff0c7b82 */ /* 0x000e220000000a00 */
[----:B------:R-:W-:-:S07]  /*171c0*/  IMAD.WIDE.U32 R8, R10, R14, R8 ;  /* 0x0000000e0a087225 */ /* 0x000fce00078e0008 */
[----:B0-----:R-:W0:Y:S08]  /*171d0*/  @!P1 LDC R12, c[0x0][0xc50] ;  /* 0x00031400ff0c9b82 */ /* 0x001e300000000800 */
[----:B------:R-:W1:Y:S01]  /*171e0*/  @!P1 LDC R13, c[0x0][0xc54] ;  /* 0x00031500ff0d9b82 */ /* 0x000e620000000800 */
[----:B------:R-:W-:Y:S01]  /*171f0*/  IMAD.IADD R11, R9, 0x1, R11 ;  /* 0x00000001090b7824 */ /* 0x000fe200078e020b */
[----:B0-----:R-:W-:-:S04]  /*17200*/  LEA R12, P0, R8, R12, 0x2 ;  /* 0x0000000c080c7211 */ /* 0x001fc800078010ff */
[----:B-1----:R-:W-:Y:S01]  /*17210*/  LEA.HI.X R11, R8, R13, R11, 0x2, P0 ;  /* 0x0000000d080b7211 */ /* 0x002fe200000f140b */
[----:B-----5:R-:W-:Y:S01]  /*17220*/  IMAD.MOV R8, RZ, RZ, -R159 ;  /* 0x000000ffff087224 */ /* 0x020fe200078e0a9f */
[----:B------:R-:W-:Y:S01]  /*17230*/  SHFL.IDX PT, R10, R12, 0x1, 0x1c1f ;  /* 0x003c1f000c0a7f89 */ /* 0x000fe200000e0000 */
[----:B------:R-:W-:-:S03]  /*17240*/  IMAD.IADD R13, R193, 0x1, R214 ;  /* 0x00000001c10d7824 */ /* 0x000fc600078e02d6 */
[----:B------:R-:W-:Y:S01]  /*17250*/  ISETP.NE.AND P0, PT, R158, R8, PT ;  /* 0x000000089e00720c */ /* 0x000fe20003f05270 */
[----:B------:R-:W-:Y:S04]  /*17260*/  SHFL.IDX PT, R9, R11, RZ, 0x1c1f ;  /* 0x001c1fff0b097589 */ /* 0x000fe800000e0000 */
[----:B------:R0:W1:Y:S04]  /*17270*/  SHFL.IDX PT, R8, R12, RZ, 0x1c1f ;  /* 0x001c1fff0c087589 */ /* 0x00006800000e0000 */
[----:B------:R-:W2:Y:S01]  /*17280*/  SHFL.IDX PT, R11, R11, 0x1, 0x1c1f ;  /* 0x003c1f000b0b7f89 */ /* 0x000ea200000e0000 */
[----:B0-----:R-:W-:-:S05]  /*17290*/  IMAD R12, R2, R156, RZ ;  /* 0x0000009c020c7224 */ /* 0x001fca00078e02ff */
[C---:B------:R-:W-:Y:S01]  /*172a0*/  ISETP.GE.OR P1, PT, R13.reuse, R12, P0 ;  /* 0x0000000c0d00720c */ /* 0x040fe20000726670 */
[----:B------:R-:W-:-:S05]  /*172b0*/  VIADD R13, R13, 0x8 ;  /* 0x000000080d0d7836 */ /* 0x000fca0000000000 */
[----:B------:R-:W-:-:S07]  /*172c0*/  ISETP.GE.OR P0, PT, R13, R12, P0 ;  /* 0x0000000c0d00720c */ /* 0x000fce0000706670 */
[----:B-1----:R1:W-:Y:S06]  /*172d0*/  @!P1 ST.E desc[UR40][R8.64], R153 ;  /* 0x0000009908009985 */ /* 0x0023ec000c101928 */
[----:B--2---:R1:W-:Y:S02]  /*172e0*/  @!P0 ST.E desc[UR40][R10.64], R152 ;  /* 0x000000980a008985 */ /* 0x0043e4000c101928 */
.L_x_8726:
        /* <DEDUP_REMOVED lines=11> */
[----:B------:R-:W-:-:S05]  /*173a0*/  SHF.R.S32.HI R80, RZ, 0x3, R82 ;  /* 0x00000003ff507819 */ /* 0x000fca0000011452 */
[----:B01----:R-:W-:-:S04]  /*173b0*/  IMAD R9, R80, 0x40, R195 ;  /* 0x0000004050097824 */ /* 0x003fc800078e02c3 */
        /* <DEDUP_REMOVED lines=9> */
[C---:B------:R-:W-:Y:S02]  /*17450*/  IADD3 R65, P0, R20.reuse, 0xc000, RZ ;  /* 0x0000c00014417810 */ /* 0x040fe40007f1e0ff */
[C---:B------:R-:W-:Y:S02]  /*17460*/  IADD3 R29, P5, R20.reuse, 0x3000, RZ ;  /* 0x00003000141d7810 */ /* 0x040fe40007fbe0ff */
[----:B------:R-:W-:Y:S01]  /*17470*/  IADD3 R33, P6, R20, 0x4000, RZ ;  /* 0x0000400014217810 */ /* 0x000fe20007fde0ff */
[----:B------:R-:W-:Y:S01]  /*17480*/  IMAD R4, R4, UR4, RZ ;  /* 0x0000000404047c24 */ /* 0x000fe2000f8e02ff */
[C---:B------:R-:W-:Y:S01]  /*17490*/  IADD3 R41, P1, R20.reuse, 0x6000, RZ ;  /* 0x0000600014297810 */ /* 0x040fe20007f3e0ff */
[----:B------:R-:W5:Y:S01]  /*174a0*/  LD.E.128 R36, desc[UR40][R36.64] ;  /* 0x0000002824247980 */ /* 0x000f62000c101d00 */
[----:B------:R-:W-:-:S02]  /*174b0*/  IADD3 R45, P2, R20, 0x7000, RZ ;  /* 0x00007000142d7810 */ /* 0x000fc40007f5e0ff */
[----:B------:R-:W-:Y:S02]  /*174c0*/  LOP3.LUT R64, R65, 0x380, RZ, 0xc0, !PT ;  /* 0x0000038041407812 */ /* 0x000fe400078ec0ff */
[----:B------:R-:W-:Y:S02]  /*174d0*/  SHF.R.U64 R12, R12, 0x3, RZ ;  /* 0x000000030c0c7819 */ /* 0x000fe400000012ff */
[----:B------:R-:W-:Y:S02]  /*174e0*/  LOP3.LUT R24, R25, 0x380, RZ, 0xc0, !PT ;  /* 0x0000038019187812 */ /* 0x000fe400078ec0ff */
[----:B------:R-:W-:Y:S02]  /*174f0*/  LOP3.LUT R28, R29, 0x380, RZ, 0xc0, !PT ;  /* 0x000003801d1c7812 */ /* 0x000fe400078ec0ff */
[----:B------:R-:W-:Y:S02]  /*17500*/  LOP3.LUT R32, R33, 0x380, RZ, 0xc0, !PT ;  /* 0x0000038021207812 */ /* 0x000fe400078ec0ff */
[----:B------:R-:W-:-:S02]  /*17510*/  LOP3.LUT R40, R41, 0x380, RZ, 0xc0, !PT ;  /* 0x0000038029287812 */ /* 0x000fc400078ec0ff */
[----:B------:R-:W-:Y:S02]  /*17520*/  LOP3.LUT R44, R45, 0x380, RZ, 0xc0, !PT ;  /* 0x000003802d2c7812 */ /* 0x000fe400078ec0ff */
[----:B------:R-:W-:Y:S02]  /*17530*/  SHF.R.U64 R64, R64, 0x3, RZ ;  /* 0x0000000340407819 */ /* 0x000fe400000012ff */
[----:B------:R-:W-:Y:S01]  /*17540*/  LOP3.LUT R12, R12, R13, RZ, 0x3c, !PT ;  /* 0x0000000d0c0c7212 */ /* 0x000fe200078e3cff */
[----:B------:R-:W-:Y:S01]  /*17550*/  IMAD.X R13, RZ, RZ, R21, P3 ;  /* 0x000000ffff0d7224 */ /* 0x000fe200018e0615 */
[----:B------:R-:W-:Y:S02]  /*17560*/  SHF.R.U64 R24, R24, 0x3, RZ ;  /* 0x0000000318187819 */ /* 0x000fe400000012ff */
[----:B------:R-:W-:Y:S02]  /*17570*/  SHF.R.U64 R28, R28, 0x3, RZ ;  /* 0x000000031c1c7819 */ /* 0x000fe400000012ff */
[----:B------:R-:W-:-:S02]  /*17580*/  SHF.R.U64 R32, R32, 0x3, RZ ;  /* 0x0000000320207819 */ /* 0x000fc400000012ff */
[----:B------:R-:W-:Y:S01]  /*17590*/  LOP3.LUT R9, R20, 0x380, RZ, 0xc0, !PT ;  /* 0x0000038014097812 */ /* 0x000fe200078ec0ff */
[----:B------:R-:W-:Y:S01]  /*175a0*/  IMAD R85, R3, UR5, R4 ;  /* 0x0000000503557c24 */ /* 0x000fe2000f8e0204 */
[----:B------:R-:W-:Y:S01]  /*175b0*/  SHF.R.U64 R40, R40, 0x3, RZ ;  /* 0x0000000328287819 */ /* 0x000fe200000012ff */
[----:B------:R-:W5:Y:S01]  /*175c0*/  LD.E.128 R12, desc[UR40][R12.64] ;  /* 0x000000280c0c7980 */ /* 0x000f62000c101d00 */
[----:B------:R-:W-:Y:S02]  /*175d0*/  IADD3 R49, P3, R20, 0x8000, RZ ;  /* 0x0000800014317810 */ /* 0x000fe40007f7e0ff */
[----:B------:R-:W-:Y:S02]  /*175e0*/  SHF.R.U64 R44, R44, 0x3, RZ ;  /* 0x000000032c2c7819 */ /* 0x000fe400000012ff */
[----:B------:R-:W-:Y:S01]  /*175f0*/  LOP3.LUT R64, R64, R65, RZ, 0x3c, !PT ;  /* 0x0000004140407212 */ /* 0x000fe200078e3cff */
[----:B------:R-:W-:Y:S01]  /*17600*/  IMAD.X R65, RZ, RZ, R21, P0 ;  /* 0x000000ffff417224 */ /* 0x000fe200000e0615 */
[----:B---3--:R-:W-:-:S02]  /*17610*/  ISETP.NE.AND P0, PT, R83, 0x1, PT ;  /* 0x000000015300780c */ /* 0x008fc40003f05270 */
        /* <DEDUP_REMOVED lines=8> */
[----:B------:R-:W-:Y:S01]  /*176a0*/  LOP3.LUT R48, R49, 0x380, RZ, 0xc0, !PT ;  /* 0x0000038031307812 */ /* 0x000fe200078ec0ff */
[----:B------:R-:W5:Y:S01]  /*176b0*/  LD.E.128 R24, desc[UR40][R24.64] ;  /* 0x0000002818187980 */ /* 0x000f62000c101d00 */
[----:B------:R-:W-:Y:S01]  /*176c0*/  LOP3.LUT R44, R44, R45, RZ, 0x3c, !PT ;  /* 0x0000002d2c2c7212 */ /* 0x000fe200078e3cff */
[----:B------:R-:W-:Y:S01]  /*176d0*/  IMAD.X R45, RZ, RZ, R21, P2 ;  /* 0x000000ffff2d7224 */ /* 0x000fe200010e0615 */
[C---:B------:R-:W-:Y:S01]  /*176e0*/  IADD3 R53, P4, R20.reuse, 0x9000, RZ ;  /* 0x0000900014357810 */ /* 0x040fe20007f9e0ff */
[----:B------:R-:W0:Y:S01]  /*176f0*/  @P0 LDC R4, c[0x0][0xcec] ;  /* 0x00033b00ff040b82 */ /* 0x000e220000000800 */
[C---:B------:R-:W-:Y:S01]  /*17700*/  IADD3 R57, P5, R20.reuse, 0xa000, RZ ;  /* 0x0000a00014397810 */ /* 0x040fe20007fbe0ff */
[----:B------:R-:W5:Y:S01]  /*17710*/  LD.E.128 R28, desc[UR40][R28.64] ;  /* 0x000000281c1c7980 */ /* 0x000f62000c101d00 */
[----:B------:R-:W-:-:S02]  /*17720*/  IADD3 R61, P6, R20, 0xb000, RZ ;  /* 0x0000b000143d7810 */ /* 0x000fc40007fde0ff */
[C---:B------:R-:W-:Y:S01]  /*17730*/  IADD3 R69, P1, R20.reuse, 0xd000, RZ ;  /* 0x0000d00014457810 */ /* 0x040fe20007f3e0ff */
[----:B------:R-:W5:Y:S01]  /*17740*/  LD.E.128 R32, desc[UR40][R32.64] ;  /* 0x0000002820207980 */ /* 0x000f62000c101d00 */
[----:B------:R-:W-:Y:S02]  /*17750*/  IADD3 R73, P2, R20, 0xe000, RZ ;  /* 0x0000e00014497810 */ /* 0x000fe40007f5e0ff */
[----:B------:R-:W-:Y:S01]  /*17760*/  SHF.R.U64 R48, R48, 0x3, RZ ;  /* 0x0000000330307819 */ /* 0x000fe200000012ff */
[----:B------:R-:W5:Y:S01]  /*17770*/  LD.E.128 R40, desc[UR40][R40.64] ;  /* 0x0000002828287980 */ /* 0x000f62000c101d00 */
[----:B------:R-:W-:Y:S02]  /*17780*/  LOP3.LUT R52, R53, 0x380, RZ, 0xc0, !PT ;  /* 0x0000038035347812 */ /* 0x000fe400078ec0ff */
[----:B------:R-:W-:Y:S01]  /*17790*/  LOP3.LUT R56, R57, 0x380, RZ, 0xc0, !PT ;  /* 0x0000038039387812 */ /* 0x000fe200078ec0ff */
[----:B------:R-:W5:Y:S01]  /*177a0*/  LD.E.128 R44, desc[UR40][R44.64] ;  /* 0x000000282c2c7980 */ /* 0x000f62000c101d00 */
[----:B------:R-:W-:-:S02]  /*177b0*/  LOP3.LUT R60, R61, 0x380, RZ, 0xc0, !PT ;  /* 0x000003803d3c7812 */ /* 0x000fc400078ec0ff */
[----:B------:R-:W-:Y:S01]  /*177c0*/  LOP3.LUT R68, R69, 0x380, RZ, 0xc0, !PT ;  /* 0x0000038045447812 */ /* 0x000fe200078ec0ff */
[----:B------:R-:W5:Y:S01]  /*177d0*/  LD.E.128 R64, desc[UR40][R64.64] ;  /* 0x0000002840407980 */ /* 0x000f62000c101d00 */
[----:B------:R-:W-:Y:S02]  /*177e0*/  LOP3.LUT R72, R73, 0x380, RZ, 0xc0, !PT ;  /* 0x0000038049487812 */ /* 0x000fe400078ec0ff */
[----:B------:R-:W-:Y:S01]  /*177f0*/  LOP3.LUT R48, R48, R49, RZ, 0x3c, !PT ;  /* 0x0000003130307212 */ /* 0x000fe200078e3cff */
[----:B------:R-:W-:Y:S01]  /*17800*/  IMAD.X R49, RZ, RZ, R21, P3 ;  /* 0x000000ffff317224 */ /* 0x000fe200018e0615 */
[----:B------:R-:W-:Y:S02]  /*17810*/  SHF.R.U64 R52, R52, 0x3, RZ ;  /* 0x0000000334347819 */ /* 0x000fe400000012ff */
[----:B------:R-:W-:Y:S02]  /*17820*/  SHF.R.U64 R56, R56, 0x3, RZ ;  /* 0x0000000338387819 */ /* 0x000fe400000012ff */
[----:B------:R-:W-:Y:S01]  /*17830*/  SHF.R.U64 R60, R60, 0x3, RZ ;  /* 0x000000033c3c7819 */ /* 0x000fe200000012ff */
[----:B------:R-:W5:Y:S01]  /*17840*/  LD.E.128 R48, desc[UR40][R48.64] ;  /* 0x0000002830307980 */ /* 0x000f62000c101d00 */
[----:B------:R-:W-:-:S02]  /*17850*/  SHF.R.U64 R68, R68, 0x3, RZ ;  /* 0x0000000344447819 */ /* 0x000fc400000012ff */
[----:B------:R-:W-:Y:S02]  /*17860*/  SHF.R.U64 R72, R72, 0x3, RZ ;  /* 0x0000000348487819 */ /* 0x000fe400000012ff */
[----:B------:R-:W-:Y:S02]  /*17870*/  IADD3 R11, P3, R20, 0xf000, RZ ;  /* 0x0000f000140b7810 */ /* 0x000fe40007f7e0ff */
[----:B------:R-:W-:Y:S02]  /*17880*/  SHF.R.U64 R9, R9, 0x3, RZ ;  /* 0x0000000309097819 */ /* 0x000fe400000012ff */
        /* <DEDUP_REMOVED lines=13> */
[----:B------:R-:W-:Y:S01]  /*17960*/  IMAD.MOV.U32 R9, RZ, RZ, R21 ;  /* 0x000000ffff097224 */ /* 0x000fe200078e0015 */
[----:B------:R-:W-:Y:S01]  /*17970*/  LOP3.LUT R10, R11, 0x380, RZ, 0xc0, !PT ;  /* 0x000003800b0a7812 */ /* 0x000fe200078ec0ff */
[----:B------:R-:W-:Y:S01]  /*17980*/  IMAD.WIDE.U32 R20, R3, UR4, RZ ;  /* 0x0000000403147c25 */ /* 0x000fe2000f8e00ff */
[----:B------:R-:W-:Y:S01]  /*17990*/  ULDC.64 UR4, c[0x0][0xbe8] ;  /* 0x0002fa0000047ab9 */ /* 0x000fe20000000a00 */
[----:B------:R-:W1:Y:S01]  /*179a0*/  @P0 LDC R3, c[0x0][0xcf0] ;  /* 0x00033c00ff030b82 */ /* 0x000e620000000800 */
[----:B------:R-:W-:Y:S01]  /*179b0*/  SHF.R.U64 R10, R10, 0x3, RZ ;  /* 0x000000030a0a7819 */ /* 0x000fe200000012ff */
[----:B------:R-:W-:Y:S01]  /*179c0*/  IMAD.IADD R81, R81, 0x1, -R82 ;  /* 0x0000000151517824 */ /* 0x000fe200078e0a52 */
[----:B------:R-:W5:Y:S01]  /*179d0*/  LD.E.128 R52, desc[UR40][R52.64] ;  /* 0x0000002834347980 */ /* 0x000f62000c101d00 */
[----:B------:R-:W-:Y:S01]  /*179e0*/  IMAD.IADD R21, R21, 0x1, R85 ;  /* 0x0000000115157824 */ /* 0x000fe200078e0255 */
[----:B------:R-:W-:Y:S01]  /*179f0*/  LOP3.LUT R76, R10, R11, RZ, 0x3c, !PT ;  /* 0x0000000b0a4c7212 */ /* 0x000fe200078e3cff */
[----:B------:R-:W-:Y:S01]  /*17a00*/  IMAD R81, R81, 0x20, R80 ;  /* 0x0000002051517824 */ /* 0x000fe200078e0250 */
[----:B------:R-:W-:Y:S01]  /*17a10*/  SHF.R.S32.HI R82, RZ, 0x1f, R0 ;  /* 0x0000001fff527819 */ /* 0x000fe20000011400 */
[----:B------:R-:W-:Y:S01]  /*17a20*/  IMAD.WIDE.U32 R20, R186, UR4, R20 ;  /* 0x00000004ba147c25 */ /* 0x000fe2000f8e0014 */
[----:B------:R-:W5:Y:S03]  /*17a30*/  LD.E.128 R8, desc[UR40][R8.64] ;  /* 0x0000002808087980 */ /* 0x000f66000c101d00 */
[----:B------:R-:W-:Y:S01]  /*17a40*/  IMAD.IADD R87, R214, 0x1, R81 ;  /* 0x00000001d6577824 */ /* 0x000fe200078e0251 */
[----:B------:R-:W5:Y:S01]  /*17a50*/  LD.E.128 R56, desc[UR40][R56.64] ;  /* 0x0000002838387980 */ /* 0x000f62000c101d00 */
[----:B------:R-:W-:Y:S01]  /*17a60*/  IMAD R21, R186, UR5, R21 ;  /* 0x00000005ba157c24 */ /* 0x000fe2000f8e0215 */
[----:B------:R-:W-:Y:S01]  /*17a70*/  ULDC.64 UR4, c[0x0][0xbf0] ;  /* 0x0002fc0000047ab9 */ /* 0x000fe20000000a00 */
[----:B0-----:R-:W-:Y:S01]  /*17a80*/  @P0 IMAD.HI.U32 R4, R87, R4, RZ ;  /* 0x0000000457040227 */ /* 0x001fe200078e00ff */
[----:B------:R-:W5:Y:S03]  /*17a90*/  LD.E.128 R60, desc[UR40][R60.64] ;  /* 0x000000283c3c7980 */ /* 0x000f66000c101d00 */
[----:B------:R-:W-:Y:S01]  /*17aa0*/  IMAD.MOV.U32 R81, RZ, RZ, R87 ;  /* 0x000000ffff517224 */ /* 0x000fe200078e0057 */
[----:B------:R-:W5:Y:S01]  /*17ab0*/  LD.E.128 R68, desc[UR40][R68.64] ;  /* 0x0000002844447980 */ /* 0x000f62000c101d00 */
[----:B------:R-:W-:Y:S01]  /*17ac0*/  IMAD R85, R82, UR4, RZ ;  /* 0x0000000452557c24 */ /* 0x000fe2000f8e02ff */
[----:B-1----:R-:W-:Y:S01]  /*17ad0*/  @P0 SHF.R.U32.HI R81, RZ, R3, R4 ;  /* 0x00000003ff510219 */ /* 0x002fe20000011604 */
[C---:B------:R-:W-:Y:S01]  /*17ae0*/  IMAD.WIDE.U32 R20, R0.reuse, UR4, R20 ;  /* 0x0000000400147c25 */ /* 0x040fe2000f8e0014 */
[----:B------:R-:W0:Y:S01]  /*17af0*/  LDC R4, c[0x0][0xbc8] ;  /* 0x0002f200ff047b82 */ /* 0x000e220000000800 */
[----:B------:R-:W5:Y:S02]  /*17b00*/  LD.E.128 R72, desc[UR40][R72.64] ;  /* 0x0000002848487980 */ /* 0x000f64000c101d00 */
[----:B------:R-:W-:Y:S01]  /*17b10*/  IMAD R85, R0, UR5, R85 ;  /* 0x0000000500557c24 */ /* 0x000fe2000f8e0255 */
[----:B------:R-:W-:Y:S01]  /*17b20*/  ULDC.64 UR4, c[0x0][0xbe0] ;  /* 0x0002f80000047ab9 */ /* 0x000fe20000000a00 */
[----:B------:R-:W-:Y:S01]  /*17b30*/  IMAD.MOV R0, RZ, RZ, -R81 ;  /* 0x000000ffff007224 */ /* 0x000fe200078e0a51 */
[----:B------:R-:W5:Y:S03]  /*17b40*/  LD.E.128 R76, desc[UR40][R76.64] ;  /* 0x000000284c4c7980 */ /* 0x000f66000c101d00 */
[----:B------:R-:W-:Y:S01]  /*17b50*/  IMAD R3, R83, R0, R87 ;  /* 0x0000000053037224 */ /* 0x000fe200078e0257 */
[----:B------:R-:W-:Y:S01]  /*17b60*/  SHF.R.S32.HI R0, RZ, 0x1f, R81 ;  /* 0x0000001fff007819 */ /* 0x000fe20000011451 */
[----:B------:R-:W-:Y:S01]  /*17b70*/  IMAD.IADD R21, R21, 0x1, R85 ;  /* 0x0000000115157824 */ /* 0x000fe200078e0255 */
[----:B------:R-:W-:Y:S01]  /*17b80*/  @!PT LDS RZ, [RZ] ;  /* 0x00000000fffff984 */ /* 0x000fe20000000800 */
[----:B------:R-:W-:Y:S01]  /*17b90*/  @!PT LDS RZ, [RZ] ;  /* 0x00000000fffff984 */ /* 0x000fe20000000800 */
[----:B------:R-:W-:Y:S01]  /*17ba0*/  @!PT LDS RZ, [RZ] ;  /* 0x00000000fffff984 */ /* 0x000fe20000000800 */
[----:B------:R-:W-:Y:S01]  /*17bb0*/  @!PT LDS RZ, [RZ] ;  /* 0x00000000fffff984 */ /* 0x000fe20000000800 */
[----:B------:R1:W-:Y:S06]  /*17bc0*/  MEMBAR.ALL.CTA ;  /* 0x0000000000007992 */ /* 0x0003ec0000008000 */
[----:B-1----:R-:W1:Y:S01]  /*17bd0*/  FENCE.VIEW.ASYNC.S ;  /* 0x00000000000073c6 */ /* 0x002e620000000000 */
[----:B------:R-:W-:-:S02]  /*17be0*/  IMAD R0, R0, UR4, RZ ;  /* 0x0000000400007c24 */ /* 0x000fc4000f8e02ff */
[----:B------:R-:W-:-:S04]  /*17bf0*/  IMAD.WIDE.U32 R20, R81, UR4, R20 ;  /* 0x0000000451147c25 */ /* 0x000fc8000f8e0014 */
        /* <DEDUP_REMOVED lines=8> */
[----:B------:R-:W-:Y:S02]  /*17c80*/  VIADD R0, R17, 0x38820 ;  /* 0x0003882011007836 */ /* 0x000fe40000000000 */
[----:B------:R-:W-:Y:S01]  /*17c90*/  IMAD.IADD R3, R21, 0x1, R81 ;  /* 0x0000000115037824 */ /* 0x000fe200078e0251 */
[C---:B------:R-:W-:Y:S01]  /*17ca0*/  LEA R81, P0, R20.reuse, UR4, 0x1 ;  /* 0x0000000414517c11 */ /* 0x040fe2000f8008ff */
[C---:B------:R-:W-:Y:S01]  /*17cb0*/  VIADD R164, R195.reuse, 0x40 ;  /* 0x00000040c3a47836 */ /* 0x040fe20000000000 */
[----:B------:R-:W-:Y:S02]  /*17cc0*/  PRMT R0, RZ, 0x654, R0 ;  /* 0x00000654ff007816 */ /* 0x000fe40000000000 */
[----:B------:R-:W-:Y:S01]  /*17cd0*/  LEA.HI.X R82, R20, UR5, R3, 0x1, P0 ;  /* 0x0000000514527c11 */ /* 0x000fe200080f0c03 */
[C---:B------:R-:W-:Y:S01]  /*17ce0*/  VIADD R162, R195.reuse, 0x80 ;  /* 0x00000080c3a27836 */ /* 0x040fe20000000000 */
[-C--:B0-----:R-:W-:Y:S01]  /*17cf0*/  ISETP.GE.AND P0, PT, R164, R4.reuse, PT ;  /* 0x00000004a400720c */ /* 0x081fe20003f06270 */
[----:B-1----:R0:W-:Y:S01]  /*17d00*/  SYNCS.ARRIVE.TRANS64.RED.A1T0 RZ, [R0+URZ], RZ ;  /* 0x000000ff00ff79a7 */ /* 0x0021e2000810043f */
[C---:B------:R-:W-:Y:S01]  /*17d10*/  ISETP.GE.AND P1, PT, R195.reuse, R4, PT ;  /* 0x00000004c300720c */ /* 0x040fe20003f26270 */
[----:B------:R-:W-:Y:S01]  /*17d20*/  VIADD R160, R195, 0xc0 ;  /* 0x000000c0c3a07836 */ /* 0x000fe20000000000 */
[----:B0-----:R-:W-:-:S02]  /*17d30*/  SEL R0, RZ, 0xffffffff, P0 ;  /* 0xffffffffff007807 */ /* 0x001fc40000000000 */
[-C--:B------:R-:W-:Y:S01]  /*17d40*/  ISETP.GE.AND P0, PT, R162, R4.reuse, PT ;  /* 0x00000004a200720c */ /* 0x080fe20003f06270 */
[----:B------:R-:W-:Y:S02]  /*17d50*/  IMAD R83, R2, R83, RZ ;  /* 0x0000005302537224 */ /* 0x000fe400078e02ff */
[----:B------:R-:W-:Y:S01]  /*17d60*/  IMAD.SHL.U32 R3, R0, 0x2, RZ ;  /* 0x0000000200037824 */ /* 0x000fe200078e00ff */
[----:B------:R-:W-:Y:S02]  /*17d70*/  SEL R0, RZ, 0x1, P1 ;  /* 0x00000001ff007807 */ /* 0x000fe40000800000 */
[----:B------:R-:W-:Y:S01]  /*17d80*/  SEL R2, RZ, 0xffffffff, P0 ;  /* 0xffffffffff027807 */ /* 0x000fe20000000000 */
[----:B------:R-:W-:Y:S01]  /*17d90*/  VIADD R158, R195, 0x100 ;  /* 0x00000100c39e7836 */ /* 0x000fe20000000000 */
[-C--:B------:R-:W-:Y:S02]  /*17da0*/  ISETP.GE.AND P0, PT, R160, R4.reuse, PT ;  /* 0x00000004a000720c */ /* 0x080fe40003f06270 */
[----:B------:R-:W-:Y:S01]  /*17db0*/  LOP3.LUT R0, R3, 0x2, R0, 0xe2, !PT ;  /* 0x0000000203007812 */ /* 0x000fe200078ee200 */
[----:B------:R-:W-:Y:S01]  /*17dc0*/  IMAD.SHL.U32 R3, R2, 0x4, RZ ;  /* 0x0000000402037824 */ /* 0x000fe200078e00ff */
[----:B------:R-:W-:Y:S01]  /*17dd0*/  SEL R2, RZ, 0xffffffff, P0 ;  /* 0xffffffffff027807 */ /* 0x000fe20000000000 */
[----:B------:R-:W-:Y:S01]  /*17de0*/  VIADD R156, R195, 0x140 ;  /* 0x00000140c39c7836 */ /* 0x000fe20000000000 */
[----:B------:R-:W-:-:S02]  /*17df0*/  ISETP.GE.AND P0, PT, R158, R4, PT ;  /* 0x000000049e00720c */ /* 0x000fc40003f06270 */
[----:B------:R-:W-:Y:S01]  /*17e00*/  LOP3.LUT R0, R3, 0x4, R0, 0xe2, !PT ;  /* 0x0000000403007812 */ /* 0x000fe200078ee200 */
[----:B------:R-:W-:Y:S01]  /*17e10*/  IMAD.SHL.U32 R3, R2, 0x8, RZ ;  /* 0x0000000802037824 */ /* 0x000fe200078e00ff */
[----:B------:R-:W-:Y:S02]  /*17e20*/  SEL R2, RZ, 0xffffffff, P0 ;  /* 0xffffffffff027807 */ /* 0x000fe40000000000 */
[-C--:B------:R-:W-:Y:S02]  /*17e30*/  ISETP.GE.AND P0, PT, R156, R4.reuse, PT ;  /* 0x000000049c00720c */ /* 0x080fe40003f06270 */
[----:B------:R-:W-:Y:S01]  /*17e40*/  LOP3.LUT R0, R3, 0x8, R0, 0xe2, !PT ;  /* 0x0000000803007812 */ /* 0x000fe200078ee200 */
[----:B------:R-:W-:Y:S01]  /*17e50*/  IMAD.SHL.U32 R3, R2, 0x10, RZ ;  /* 0x0000001002037824 */ /* 0x000fe200078e00ff */
[----:B------:R-:W-:Y:S01]  /*17e60*/  SEL R2, RZ, 0xffffffff, P0 ;  /* 0xffffffffff027807 */ /* 0x000fe20000000000 */
[----:B------:R-:W-:Y:S02]  /*17e70*/  VIADD R154, R195, 0x180 ;  /* 0x00000180c39a7836 */ /* 0x000fe40000000000 */
[----:B------:R-:W-:Y:S01]  /*17e80*/  IMAD.IADD R214, R80, 0x1, R214 ;  /* 0x0000000150d67824 */ /* 0x000fe200078e02d6 */
[----:B------:R-:W-:Y:S01]  /*17e90*/  LOP3.LUT R0, R3, 0x10, R0, 0xe2, !PT ;  /* 0x0000001003007812 */ /* 0x000fe200078ee200 */
[----:B------:R-:W-:Y:S01]  /*17ea0*/  IMAD.SHL.U32 R3, R2, 0x20, RZ ;  /* 0x0000002002037824 */ /* 0x000fe200078e00ff */
[----:B------:R-:W-:Y:S01]  /*17eb0*/  ISETP.GE.AND P0, PT, R154, R4, PT ;  /* 0x000000049a00720c */ /* 0x000fe20003f06270 */
[----:B------:R-:W-:Y:S01]  /*17ec0*/  VIADD R152, R195, 0x1c0 ;  /* 0x000001c0c3987836 */ /* 0x000fe20000000000 */
[----:B------:R-:W-:-:S02]  /*17ed0*/  ISETP.GE.AND P1, PT, R214, R83, PT ;  /* 0x00000053d600720c */ /* 0x000fc40003f26270 */
[----:B------:R-:W-:Y:S02]  /*17ee0*/  LOP3.LUT R0, R3, 0x20, R0, 0xe2, !PT ;  /* 0x0000002003007812 */ /* 0x000fe400078ee200 */
[----:B------:R-:W-:Y:S02]  /*17ef0*/  SEL R3, RZ, 0x40, P0 ;  /* 0x00000040ff037807 */ /* 0x000fe40000000000 */
[----:B------:R-:W-:Y:S02]  /*17f00*/  ISETP.GE.AND P0, PT, R152, R4, PT ;  /* 0x000000049800720c */ /* 0x000fe40003f06270 */
[----:B------:R-:W-:Y:S02]  /*17f10*/  LOP3.LUT R80, R0, R3, RZ, 0xfc, !PT ;  /* 0x0000000300507212 */ /* 0x000fe400078efcff */
[----:B------:R-:W-:Y:S01]  /*17f20*/  SEL R3, RZ, 0x80, P0 ;  /* 0x00000080ff037807 */ /* 0x000fe20000000000 */
[C---:B------:R-:W-:Y:S02]  /*17f30*/  VIADD R153, R195.reuse, 0x1c0 ;  /* 0x000001c0c3997836 */ /* 0x040fe40000000000 */
[C---:B------:R-:W-:Y:S01]  /*17f40*/  VIADD R155, R195.reuse, 0x180 ;  /* 0x00000180c39b7836 */ /* 0x040fe20000000000 */
[----:B------:R-:W-:Y:S01]  /*17f50*/  LOP3.LUT R0, R80, R3, RZ, 0xfc, !PT ;  /* 0x0000000350007212 */ /* 0x000fe200078efcff */
[----:B------:R-:W-:-:S02]  /*17f60*/  VIADD R157, R195, 0x140 ;  /* 0x00000140c39d7836 */ /* 0x000fc40000000000 */
[C---:B------:R-:W-:Y:S02]  /*17f70*/  VIADD R159, R195.reuse, 0x100 ;  /* 0x00000100c39f7836 */ /* 0x040fe40000000000 */
[C---:B------:R-:W-:Y:S02]  /*17f80*/  VIADD R161, R195.reuse, 0xc0 ;  /* 0x000000c0c3a17836 */ /* 0x040fe40000000000 */
        /* <DEDUP_REMOVED lines=17> */
[----:B-12---:R-:W-:-:S05]  /*180a0*/  @!P0 IMAD.WIDE R20, R195, 0x2, R2 ;  /* 0x00000002c3148825 */ /* 0x006fca00078e0202 */
[----:B-----5:R0:W-:Y:S01]  /*180b0*/  @!P0 ST.E.128 desc[UR40][R20.64], R8 ;  /* 0x0000000814008985 */ /* 0x0201e2000c101d28 */
[----:B------:R-:W-:-:S13]  /*180c0*/  ISETP.GE.AND P0, PT, R164, R4, PT ;  /* 0x00000004a400720c */ /* 0x000fda0003f06270 */
[-C--:B0-----:R-:W-:Y:S02]  /*180d0*/  @!P0 LEA R8, P1, R164, R2.reuse, 0x1 ;  /* 0x00000002a4088211 */ /* 0x081fe400078208ff */
[----:B------:R-:W-:Y:S02]  /*180e0*/  @!P3 LEA R10, P6, R160, R2, 0x1 ;  /* 0x00000002a00ab211 */ /* 0x000fe400078c08ff */
[-C--:B------:R-:W-:Y:S02]  /*180f0*/  @!P0 LEA.HI.X R9, R164, R3.reuse, R165, 0x1, P1 ;  /* 0x00000003a4098211 */ /* 0x080fe400008f0ca5 */
[----:B------:R-:W-:Y:S02]  /*18100*/  ISETP.GE.AND P1, PT, R156, R4, PT ;  /* 0x000000049c00720c */ /* 0x000fe40003f26270 */
[----:B------:R-:W-:Y:S01]  /*18110*/  @!P3 LEA.HI.X R11, R160, R3, R161, 0x1, P6 ;  /* 0x00000003a00bb211 */ /* 0x000fe200030f0ca1 */
[----:B------:R0:W-:Y:S01]  /*18120*/  @!P0 ST.E.128 desc[UR40][R8.64], R24 ;  /* 0x0000001808008985 */ /* 0x0001e2000c101d28 */
[----:B------:R-:W-:-:S09]  /*18130*/  LOP3.LUT P0, RZ, R80, 0x40, RZ, 0xc0, !PT ;  /* 0x0000004050ff7812 */ /* 0x000fd2000780c0ff */
[----:B------:R-:W-:-:S04]  /*18140*/  @!P1 LEA R20, P6, R156, R2, 0x1 ;  /* 0x000000029c149211 */ /* 0x000fc800078c08ff */
[----:B------:R-:W-:Y:S02]  /*18150*/  @!P1 LEA.HI.X R21, R156, R3, R157, 0x1, P6 ;  /* 0x000000039c159211 */ /* 0x000fe400030f0c9d */
[----:B0-----:R-:W-:-:S04]  /*18160*/  @!P5 LEA R8, P4, R162, R2, 0x1 ;  /* 0x00000002a208d211 */ /* 0x001fc800078808ff */
        /* <DEDUP_REMOVED lines=14> */
.L_x_8729:
[----:B------:R-:W-:Y:S05]  /*18250*/  BSYNC B1 ;  /* 0x0000000000017941 */ /* 0x000fea0003800000 */
.L_x_8728:
        /* <DEDUP_REMOVED lines=11> */
[----:B-12--5:R-:W-:Y:S02]  /*18310*/  @!P6 IMAD.WIDE R8, R195, 0x2, R2 ;  /* 0x00000002c308e825 */ /* 0x026fe400078e0202 */
[----:B------:R-:W-:-:S03]  /*18320*/  @!P5 LEA R10, P4, R164, R2, 0x1 ;  /* 0x00000002a40ad211 */ /* 0x000fc600078808ff */
[----:B------:R0:W-:Y:S01]  /*18330*/  @!P6 ST.E.128 desc[UR40][R8.64], R12 ;  /* 0x0000000c0800e985 */ /* 0x0001e2000c101d28 */
[----:B------:R-:W-:Y:S02]  /*18340*/  @!P5 LEA.HI.X R11, R164, R3, R165, 0x1, P4 ;  /* 0x00000003a40bd211 */ /* 0x000fe400020f0ca5 */
        /* <DEDUP_REMOVED lines=23> */
.L_x_8727:
[----:B01----:R-:W2:Y:S01]  /*184c0*/  LDL.LU R10, [R1+0x64] ;  /* 0x00006400010a7983 */ /* 0x003ea20000300800 */
[----:B------:R-:W-:Y:S01]  /*184d0*/  ULDC.64 UR4, c[0x0][0xc08] ;  /* 0x0003020000047ab9 */ /* 0x000fe20000000a00 */
[----:B------:R-:W0:Y:S02]  /*184e0*/  LDC R11, c[0x0][0xce8] ;  /* 0x00033a00ff0b7b82 */ /* 0x000e240000000800 */
[----:B------:R-:W3:Y:S01]  /*184f0*/  LDL R12, [R1+0x18] ;  /* 0x00001800010c7983 */ /* 0x000ee20000100800 */
[----:B------:R-:W-:Y:S01]  /*18500*/  IMAD R4, R4, UR4, RZ ;  /* 0x0000000404047c24 */ /* 0x000fe2000f8e02ff */
[----:B------:R-:W-:Y:S01]  /*18510*/  BSSY B1, `(.L_x_8731) ;  /* 0x0000110000017945 */ /* 0x000fe20003800000 */
[----:B------:R-:W-:-:S04]  /*18520*/  IMAD.WIDE.U32 R8, R3, UR4, RZ ;  /* 0x0000000403087c25 */ /* 0x000fc8000f8e00ff */
[----:B------:R-:W-:Y:S01]  /*18530*/  IMAD R4, R3, UR5, R4 ;  /* 0x0000000503047c24 */ /* 0x000fe2000f8e0204 */
[----:B------:R-:W-:Y:S01]  /*18540*/  ULDC.64 UR4, c[0x0][0xc38] ;  /* 0x00030e0000047ab9 */ /* 0x000fe20000000a00 */
[----:B------:R-:W-:Y:S01]  /*18550*/  SHF.R.S32.HI R3, RZ, 0x1f, R0 ;  /* 0x0000001fff037819 */ /* 0x000fe20000011400 */
[C---:B------:R-:W-:Y:S02]  /*18560*/  VIADD R21, R212.reuse, 0xf8 ;  /* 0x000000f8d4157836 */ /* 0x040fe40000000000 */
[----:B------:R-:W-:Y:S02]  /*18570*/  IMAD.IADD R9, R9, 0x1, R4 ;  /* 0x0000000109097824 */ /* 0x000fe400078e0204 */
[----:B------:R-:W-:Y:S01]  /*18580*/  VIADD R153, R212, 0xf0 ;  /* 0x000000f0d4997836 */ /* 0x000fe20000000000 */
[----:B------:R-:W-:Y:S01]  /*18590*/  SHF.R.S32.HI R21, RZ, 0x1f, R21 ;  /* 0x0000001fff157819 */ /* 0x000fe20000011415 */
[----:B------:R-:W-:-:S03]  /*185a0*/  IMAD.WIDE.U32 R8, R186, UR4, R8 ;  /* 0x00000004ba087c25 */ /* 0x000fc6000f8e0008 */
[----:B------:R-:W-:Y:S01]  /*185b0*/  SHF.R.S32.HI R153, RZ, 0x1f, R153 ;  /* 0x0000001fff997819 */ /* 0x000fe20000011499 */
[----:B------:R-:W-:Y:S01]  /*185c0*/  IMAD R9, R186, UR5, R9 ;  /* 0x00000005ba097c24 */ /* 0x000fe2000f8e0209 */
[----:B------:R-:W-:Y:S01]  /*185d0*/  ULDC.64 UR4, c[0x0][0xc40] ;  /* 0x0003100000047ab9 */ /* 0x000fe20000000a00 */
[----:B0-----:R-:W-:Y:S01]  /*185e0*/  ISETP.NE.AND P0, PT, R11, 0x1, PT ;  /* 0x000000010b00780c */ /* 0x001fe20003f05270 */
[----:B------:R-:W-:Y:S02]  /*185f0*/  IMAD R3, R3, UR4, RZ ;  /* 0x0000000403037c24 */ /* 0x000fe4000f8e02ff */
[----:B------:R-:W-:-:S04]  /*18600*/  IMAD.WIDE.U32 R8, R0, UR4, R8 ;  /* 0x0000000400087c25 */ /* 0x000fc8000f8e0008 */
[----:B------:R-:W-:Y:S01]  /*18610*/  IMAD R3, R0, UR5, R3 ;  /* 0x0000000500037c24 */ /* 0x000fe2000f8e0203 */
[----:B------:R-:W-:Y:S01]  /*18620*/  ULDC.64 UR4, c[0x0][0xc48] ;  /* 0x0003120000047ab9 */ /* 0x000fe20000000a00 */
[C---:B------:R-:W-:Y:S02]  /*18630*/  VIADD R155, R212.reuse, 0xe8 ;  /* 0x000000e8d49b7836 */ /* 0x040fe40000000000 */
[----:B------:R-:W-:Y:S02]  /*18640*/  IMAD.IADD R9, R9, 0x1, R3 ;  /* 0x0000000109097824 */ /* 0x000fe400078e0203 */
[----:B------:R-:W0:Y:S01]  /*18650*/  @P0 LDC R0, c[0x0][0xcf0] ;  /* 0x00033c00ff000b82 */ /* 0x000e220000000800 */
        /* <DEDUP_REMOVED lines=73> */
[----:B------:R-:W1:Y:S01]  /*18af0*/  @P0 LDC R10, c[0x0][0xcec] ;  /* 0x00033b00ff0a0b82 */ /* 0x000e620000000800 */
[--C-:B---3--:R-:W-:Y:S02]  /*18b00*/  IMAD.IADD R3, R12, 0x1, R214.reuse ;  /* 0x000000010c037824 */ /* 0x108fe400078e02d6 */
[----:B------:R-:W-:Y:S02]  /*18b10*/  IMAD.IADD R214, R193, 0x1, R214 ;  /* 0x00000001c1d67824 */ /* 0x000fe400078e02d6 */
[----:B------:R-:W-:Y:S02]  /*18b20*/  IMAD.MOV.U32 R4, RZ, RZ, R3 ;  /* 0x000000ffff047224 */ /* 0x000fe400078e0003 */
        /* <DEDUP_REMOVED lines=43> */
[C---:B------:R-:W-:Y:S01]  /*18de0*/  VIADD R9, R212.reuse, 0x10 ;  /* 0x00000010d4097836 */ /* 0x040fe20000000000 */
        /* <DEDUP_REMOVED lines=124> */
[----:B------:R-:W-:Y:S02]  /*195b0*/  @!P5 LEA R14, P0, R20, R14, 0x2 ;  /* 0x0000000e140ed211 */ /* 0x000fe400078010ff */
[-C--:B------:R-:W-:Y:S01]  /*195c0*/  @!P2 LEA.HI.X R9, R152, R11.reuse, R153, 0x2, P1 ;  /* 0x0000000b9809a211 */ /* 0x080fe200008f1499 */
[----:B------:R3:W-:Y:S01]  /*195d0*/  @!P3 ST.E.64 desc[UR40][R12.64], R140 ;  /* 0x0000008c0c00b985 */ /* 0x0007e2000c101b28 */
[----:B------:R-:W-:-:S03]  /*195e0*/  @!P5 LEA.HI.X R15, R20, R11, R21, 0x2, P0 ;  /* 0x0000000b140fd211 */ /* 0x000fc600000f1415 */
[----:B------:R3:W-:Y:S04]  /*195f0*/  @!P2 ST.E.64 desc[UR40][R8.64], R144 ;  /* 0x000000900800a985 */ /* 0x0007e8000c101b28 */
[----:B------:R3:W-:Y:S02]  /*19600*/  @!P5 ST.E.64 desc[UR40][R14.64], R148 ;  /* 0x000000940e00d985 */ /* 0x0007e4000c101b28 */
.L_x_8732:
[----:B------:R-:W-:Y:S05]  /*19610*/  BSYNC B1 ;  /* 0x0000000000017941 */ /* 0x000fea0003800000 */
.L_x_8731:
[----:B---3--:R-:W-:Y:S01]  /*19620*/  VIADD R3, R214, 0x8 ;  /* 0x00000008d6037836 */ /* 0x008fe20000000000 */
[----:B------:R3:W4:Y:S04]  /*19630*/  SHFL.IDX PT, R12, R10, 0x1, 0x1c1f ;  /* 0x003c1f000a0c7f89 */ /* 0x00072800000e0000 */
[----:B------:R-:W-:Y:S01]  /*19640*/  ISETP.GE.AND P0, PT, R3, R0, PT ;  /* 0x000000000300720c */ /* 0x000fe20003f06270 */
[----:B0-----:R-:W0:-:S12]  /*19650*/  SHFL.IDX PT, R4, R4, 0x1, 0x1c1f ;  /* 0x003c1f0004047f89 */ /* 0x001e1800000e0000 */
[----:B---3--:R-:W-:Y:S05]  /*19660*/  @P0 BRA `(.L_x_8730) ;  /* 0x0000001800600947 */ /* 0x008fea0003800000 */
[C---:B------:R-:W-:Y:S01]  /*19670*/  VIADD R13, R212.reuse, 0x8 ;  /* 0x00000008d40d7836 */ /* 0x040fe20000000000 */
[----:B------:R-:W-:Y:S01]  /*19680*/  ULDC UR4, c[0x0][0xbc8] ;  /* 0x0002f20000047ab9 */ /* 0x000fe20000000800 */
[C---:B------:R-:W-:Y:S01]  /*19690*/  VIADD R25, R212.reuse, 0x10 ;  /* 0x00000010d4197836 */ /* 0x040fe20000000000 */
[C---:B------:R-:W-:Y:S01]  /*196a0*/  ISETP.GE.AND P2, PT, R212.reuse, UR4, PT ;  /* 0x00000004d4007c0c */ /* 0x040fe2000bf46270 */
[C---:B--2---:R-:W-:Y:S01]  /*196b0*/  VIADD R11, R212.reuse, 0x18 ;  /* 0x00000018d40b7836 */ /* 0x044fe20000000000 */
[----:B------:R-:W-:Y:S01]  /*196c0*/  ISETP.GE.AND P5, PT, R13, UR4, PT ;  /* 0x000000040d007c0c */ /* 0x000fe2000bfa6270 */
[C---:B-1----:R-:W-:Y:S01]  /*196d0*/  VIADD R14, R212.reuse, 0x8 ;  /* 0x00000008d40e7836 */ /* 0x042fe20000000000 */
[----:B------:R-:W-:Y:S01]  /*196e0*/  ISETP.GE.AND P3, PT, R25, UR4, PT ;  /* 0x0000000419007c0c */ /* 0x000fe2000bf66270 */
[C---:B------:R-:W-:Y:S01]  /*196f0*/  VIADD R28, R212.reuse, 0x10 ;  /* 0x00000010d41c7836 */ /* 0x040fe20000000000 */
[----:B------:R-:W-:Y:S01]  /*19700*/  ISETP.GE.AND P4, PT, R11, UR4, PT ;  /* 0x000000040b007c0c */ /* 0x000fe2000bf86270 */
[----:B------:R-:W-:Y:S01]  /*19710*/  VIADD R24, R212, 0x18 ;  /* 0x00000018d4187836 */ /* 0x000fe20000000000 */
[----:B------:R-:W-:-:S02]  /*19720*/  SHF.R.S32.HI R14, RZ, 0x1f, R14 ;  /* 0x0000001fff0e7819 */ /* 0x000fc4000001140e */
[----:B------:R-:W-:Y:S02]  /*19730*/  SHF.R.S32.HI R15, RZ, 0x1f, R212 ;  /* 0x0000001fff0f7819 */ /* 0x000fe400000114d4 */
[----:B------:R-:W-:Y:S02]  /*19740*/  SHF.R.S32.HI R28, RZ, 0x1f, R28 ;  /* 0x0000001fff1c7819 */ /* 0x000fe4000001141c */
[CC--:B0-----:R-:W-:Y:S02]  /*19750*/  @!P2 LEA R2, P0, R212.reuse, R4.reuse, 0x2 ;  /* 0x00000004d402a211 */ /* 0x0c1fe400078010ff */
[C---:B------:R-:W-:Y:S02]  /*19760*/  @!P5 LEA R8, P1, R13.reuse, R4, 0x2 ;  /* 0x000000040d08d211 */ /* 0x040fe400078210ff */
[CC--:B----4-:R-:W-:Y:S01]  /*19770*/  @!P2 LEA.HI.X R3, R212.reuse, R12.reuse, R15, 0x2, P0 ;  /* 0x0000000cd403a211 */ /* 0x0d0fe200000f140f */
[C---:B------:R-:W-:Y:S01]  /*19780*/  VIADD R15, R212.reuse, 0x28 ;  /* 0x00000028d40f7836 */ /* 0x040fe20000000000 */
[----:B------:R-:W-:Y:S01]  /*19790*/  @!P5 LEA.HI.X R9, R13, R12, R14, 0x2, P1 ;  /* 0x0000000c0d09d211 */ /* 0x000fe200008f140e */
[C---:B------:R-:W-:Y:S01]  /*197a0*/  VIADD R14, R212.reuse, 0x20 ;  /* 0x00000020d40e7836 */ /* 0x040fe20000000000 */
[----:B------:R-:W-:Y:S01]  /*197b0*/  SHF.R.S32.HI R24, RZ, 0x1f, R24 ;  /* 0x0000001fff187819 */ /* 0x000fe20000011418 */
[----:B------:R0:W-:Y:S01]  /*197c0*/  @!P2 ST.E.64 desc[UR40][R2.64], R26 ;  /* 0x0000001a0200a985 */ /* 0x0001e2000c101b28 */
[----:B------:R-:W-:Y:S01]  /*197d0*/  ISETP.GE.AND P1, PT, R15, UR4, PT ;  /* 0x000000040f007c0c */ /* 0x000fe2000bf26270 */
[----:B------:R-:W-:Y:S01]  /*197e0*/  VIADD R13, R212, 0x30 ;  /* 0x00000030d40d7836 */ /* 0x000fe20000000000 */
[----:B------:R-:W-:Y:S01]  /*197f0*/  ISETP.GE.AND P0, PT, R14, UR4, PT ;  /* 0x000000040e007c0c */ /* 0x000fe2000bf06270 */
[----:B------:R1:W-:Y:S03]  /*19800*/  @!P5 ST.E.64 desc[UR40][R8.64], R30 ;  /* 0x0000001e0800d985 */ /* 0x0003e6000c101b28 */
[----:B------:R-:W-:-:S02]  /*19810*/  ISETP.GE.AND P2, PT, R13, UR4, PT ;  /* 0x000000040d007c0c */ /* 0x000fc4000bf46270 */
[-C--:B0-----:R-:W-:Y:S02]  /*19820*/  @!P3 LEA R2, P5, R25, R4.reuse, 0x2 ;  /* 0x000000041902b211 */ /* 0x081fe400078a10ff */
[----:B-1----:R-:W-:Y:S02]  /*19830*/  @!P4 LEA R8, P6, R11, R4, 0x2 ;  /* 0x000000040b08c211 */ /* 0x002fe400078c10ff */
[-C--:B------:R-:W-:Y:S02]  /*19840*/  @!P3 LEA.HI.X R3, R25, R12.reuse, R28, 0x2, P5 ;  /* 0x0000000c1903b211 */ /* 0x080fe400028f141c */
[----:B------:R-:W-:Y:S01]  /*19850*/  @!P4 LEA.HI.X R9, R11, R12, R24, 0x2, P6 ;  /* 0x0000000c0b09c211 */ /* 0x000fe200030f1418 */
[----:B------:R-:W-:-:S04]  /*19860*/  VIADD R24, R212, 0x20 ;  /* 0x00000020d4187836 */ /* 0x000fc80000000000 */
[-C--:B------:R-:W-:Y:S01]  /*19870*/  @!P2 LEA R10, P6, R13, R4.reuse, 0x2 ;  /* 0x000000040d0aa211 */ /* 0x080fe200078c10ff */
[----:B------:R0:W-:Y:S01]  /*19880*/  @!P3 ST.E.64 desc[UR40][R2.64], R34 ;  /* 0x000000220200b985 */ /* 0x0001e2000c101b28 */
[----:B------:R-:W-:Y:S02]  /*19890*/  ISETP.GE.AND P3, PT, R211, UR4, PT ;  /* 0x00000004d3007c0c */ /* 0x000fe4000bf66270 */
[----:B------:R-:W-:Y:S01]  /*198a0*/  SHF.R.S32.HI R24, RZ, 0x1f, R24 ;  /* 0x0000001fff187819 */ /* 0x000fe20000011418 */
[----:B------:R1:W-:Y:S01]  /*198b0*/  @!P4 ST.E.64 desc[UR40][R8.64], R38 ;  /* 0x000000260800c985 */ /* 0x0003e2000c101b28 */
[----:B0-----:R-:W-:-:S04]  /*198c0*/  @!P0 LEA R2, P4, R14, R4, 0x2 ;  /* 0x000000040e028211 */ /* 0x001fc800078810ff */
[----:B------:R-:W-:Y:S01]  /*198d0*/  @!P0 LEA.HI.X R3, R14, R12, R24, 0x2, P4 ;  /* 0x0000000c0e038211 */ /* 0x000fe200020f1418 */
[C---:B------:R-:W-:Y:S01]  /*198e0*/  VIADD R24, R212.reuse, 0x28 ;  /* 0x00000028d4187836 */ /* 0x040fe20000000000 */
[C---:B-1----:R-:W-:Y:S01]  /*198f0*/  @!P1 LEA R8, P5, R15.reuse, R4, 0x2 ;  /* 0x000000040f089211 */ /* 0x042fe200078a10ff */
[----:B------:R-:W-:Y:S01]  /*19900*/  VIADD R14, R212, 0x30 ;  /* 0x00000030d40e7836 */ /* 0x000fe20000000000 */
[----:B------:R-:W-:Y:S01]  /*19910*/  ISETP.GE.AND P4, PT, R208, UR4, PT ;  /* 0x00000004d0007c0c */ /* 0x000fe2000bf86270 */
[----:B------:R0:W-:Y:S01]  /*19920*/  @!P0 ST.E.64 desc[UR40][R2.64], R42 ;  /* 0x0000002a02008985 */ /* 0x0001e2000c101b28 */
[----:B------:R-:W-:Y:S02]  /*19930*/  SHF.R.S32.HI R24, RZ, 0x1f, R24 ;  /* 0x0000001fff187819 */ /* 0x000fe40000011418 */
[----:B------:R-:W-:Y:S02]  /*19940*/  SHF.R.S32.HI R14, RZ, 0x1f, R14 ;  /* 0x0000001fff0e7819 */ /* 0x000fe4000001140e */
[----:B------:R-:W-:-:S02]  /*19950*/  @!P1 LEA.HI.X R9, R15, R12, R24, 0x2, P5 ;  /* 0x0000000c0f099211 */ /* 0x000fc400028f1418 */
[----:B------:R-:W-:Y:S02]  /*19960*/  ISETP.GE.AND P5, PT, R206, UR4, PT ;  /* 0x00000004ce007c0c */ /* 0x000fe4000bfa6270 */
[----:B------:R-:W-:Y:S01]  /*19970*/  @!P2 LEA.HI.X R11, R13, R12, R14, 0x2, P6 ;  /* 0x0000000c0d0ba211 */ /* 0x000fe200030f140e */
[----:B------:R1:W-:Y:S01]  /*19980*/  @!P1 ST.E.64 desc[UR40][R8.64], R46 ;  /* 0x0000002e08009985 */ /* 0x0003e2000c101b28 */
[----:B------:R-:W-:Y:S02]  /*19990*/  ISETP.GE.AND P0, PT, R204, UR4, PT ;  /* 0x00000004cc007c0c */ /* 0x000fe4000bf06270 */
[----:B------:R-:W-:Y:S01]  /*199a0*/  ISETP.GE.AND P1, PT, R202, UR4, PT ;  /* 0x00000004ca007c0c */ /* 0x000fe2000bf26270 */
[----:B------:R2:W-:Y:S01]  /*199b0*/  @!P2 ST.E.64 desc[UR40][R10.64], R50 ;  /* 0x000000320a00a985 */ /* 0x0005e2000c101b28 */
[----:B0-----:R-:W-:-:S04]  /*199c0*/  @!P3 LEA R2, P6, R211, R4, 0x2 ;  /* 0x00000004d302b211 */ /* 0x001fc800078c10ff */
[----:B------:R-:W-:Y:S02]  /*199d0*/  @!P3 LEA.HI.X R3, R211, R12, R213, 0x2, P6 ;  /* 0x0000000cd303b211 */ /* 0x000fe400030f14d5 */
[----:B-1----:R-:W-:-:S03]  /*199e0*/  @!P4 LEA R8, P2, R208, R4, 0x2 ;  /* 0x00000004d008c211 */ /* 0x002fc600078410ff */
[----:B------:R0:W-:Y:S01]  /*199f0*/  @!P3 ST.E.64 desc[UR40][R2.64], R54 ;  /* 0x000000360200b985 */ /* 0x0001e2000c101b28 */
[----:B------:R-:W-:Y:S02]  /*19a00*/  ISETP.GE.AND P3, PT, R198, UR4, PT ;  /* 0x00000004c6007c0c */ /* 0x000fe4000bf66270 */
[----:B--2---:R-:W-:Y:S02]  /*19a10*/  @!P5 LEA R10, P6, R206, R4, 0x2 ;  /* 0x00000004ce0ad211 */ /* 0x004fe400078c10ff */
[-C--:B------:R-:W-:Y:S02]  /*19a20*/  @!P4 LEA.HI.X R9, R208, R12.reuse, R210, 0x2, P2 ;  /* 0x0000000cd009c211 */ /* 0x080fe400010f14d2 */
[----:B------:R-:W-:Y:S02]  /*19a30*/  ISETP.GE.AND P2, PT, R200, UR4, PT ;  /* 0x00000004c8007c0c */ /* 0x000fe4000bf46270 */
[----:B------:R-:W-:Y:S01]  /*19a40*/  @!P5 LEA.HI.X R11, R206, R12, R207, 0x2, P6 ;  /* 0x0000000cce0bd211 */ /* 0x000fe200030f14cf */
[----:B------:R1:W-:Y:S01]  /*19a50*/  @!P4 ST.E.64 desc[UR40][R8.64], R58 ;  /* 0x0000003a0800c985 */ /* 0x0003e2000c101b28 */
[----:B------:R-:W-:-:S03]  /*19a60*/  ISETP.GE.AND P4, PT, R186, UR4, PT ;  /* 0x00000004ba007c0c */ /* 0x000fc6000bf86270 */
[----:B------:R2:W-:Y:S01]  /*19a70*/  @!P5 ST.E.64 desc[UR40][R10.64], R62 ;  /* 0x0000003e0a00d985 */ /* 0x0005e2000c101b28 */
[----:B0-----:R-:W-:-:S04]  /*19a80*/  @!P0 LEA R2, P6, R204, R4, 0x2 ;  /* 0x00000004cc028211 */ /* 0x001fc800078c10ff */
[----:B------:R-:W-:Y:S02]  /*19a90*/  @!P0 LEA.HI.X R3, R204, R12, R205, 0x2, P6 ;  /* 0x0000000ccc038211 */ /* 0x000fe400030f14cd */
[----:B-1----:R-:W-:-:S03]  /*19aa0*/  @!P1 LEA R8, P5, R202, R4, 0x2 ;  /* 0x00000004ca089211 */ /* 0x002fc600078a10ff */
        /* <DEDUP_REMOVED lines=16> */
[----:B------:R0:W-:Y:S01]  /*19bb0*/  @!P4 ST.E.64 desc[UR40][R8.64], R82 ;  /* 0x000000520800c985 */ /* 0x0001e2000c101b28 */
[----:B------:R-:W-:Y:S02]  /*19bc0*/  ISETP.GE.AND P4, PT, R172, UR4, PT ;  /* 0x00000004ac007c0c */ /* 0x000fe4000bf86270 */
[----:B------:R-:W-:Y:S02]  /*19bd0*/  @!P5 LEA.HI.X R11, R182, R12, R183, 0x2, P6 ;  /* 0x0000000cb60bd211 */ /* 0x000fe400030f14b7 */
[----:B-1----:R-:W-:-:S03]  /*19be0*/  @!P2 LEA R2, P6, R180, R4, 0x2 ;  /* 0x00000004b402a211 */ /* 0x002fc600078c10ff */
        /* <DEDUP_REMOVED lines=52> */
[----:B------:R-:W-:-:S03]  /*19f30*/  @!P5 LEA.HI.X R15, R152, R12, R153, 0x2, P3 ;  /* 0x0000000c980fd211 */ /* 0x000fc600018f1499 */
[----:B------:R3:W-:Y:S04]  /*19f40*/  @!P1 ST.E.64 desc[UR40][R2.64], R138 ;  /* 0x0000008a02009985 */ /* 0x0007e8000c101b28 */
[----:B------:R3:W-:Y:S01]  /*19f50*/  @!P0 ST.E.64 desc[UR40][R10.64], R142 ;  /* 0x0000008e0a008985 */ /* 0x0007e2000c101b28 */
[----:B------:R-:W-:-:S03]  /*19f60*/  ISETP.GE.AND P0, PT, R20, UR4, PT ;  /* 0x0000000414007c0c */ /* 0x000fc6000bf06270 */
[----:B------:R3:W-:Y:S10]  /*19f70*/  @!P5 ST.E.64 desc[UR40][R14.64], R146 ;  /* 0x000000920e00d985 */ /* 0x0007f4000c101b28 */
[----:B------:R-:W-:Y:S05]  /*19f80*/  @P0 BRA `(.L_x_8730) ;  /* 0x0000001000180947 */ /* 0x000fea0003800000 */
[----:B---3--:R-:W-:-:S04]  /*19f90*/  LEA R2, P0, R20, R4, 0x2 ;  /* 0x0000000414027211 */ /* 0x008fc800078010ff */
[----:B------:R-:W-:-:S05]  /*19fa0*/  LEA.HI.X R3, R20, R12, R21, 0x2, P0 ;  /* 0x0000000c14037211 */ /* 0x000fca00000f1415 */
[----:B------:R0:W-:Y:S01]  /*19fb0*/  ST.E.64 desc[UR40][R2.64], R150 ;  /* 0x0000009602007985 */ /* 0x0001e2000c101b28 */
[----:B------:R-:W-:Y:S05]  /*19fc0*/  BRA `(.L_x_8730) ;  /* 0x0000001000087947 */ /* 0x000fea0003800000 */
.L_x_8724:
[----:B0-----:R-:W3:Y:S01]  /*19fd0*/  LDL.LU R4, [R1+0x5c] ;  /* 0x00005c0001047983 */ /* 0x001ee20000300800 */
[----:B------:R-:W-:Y:S01]  /*19fe0*/  ULDC.64 UR6, c[0x0][0xd08] ;  /* 0x0003420000067ab9 */ /* 0x000fe20000000a00 */
[----:B------:R-:W-:Y:S02]  /*19ff0*/  ULDC.64 UR4, c[0x0][0xd00] ;  /* 0x0003400000047ab9 */ /* 0x000fe40000000a00 */
[----:B------:R-:W4:Y:S04]  /*1a000*/  LDL.LU R0, [R1+0x60] ;  /* 0x0000600001007983 */ /* 0x000f280000300800 */
[----:B-12---:R-:W2:Y:S01]  /*1a010*/  LDL R10, [R1+0x54] ;  /* 0x00005400010a7983 */ /* 0x006ea20000100800 */
[----:B------:R-:W-:Y:S01]  /*1a020*/  ISETP.NE.U32.AND P1, PT, RZ, UR6, PT ;  /* 0x00000006ff007c0c */ /* 0x000fe2000bf25070 */
[----:B------:R-:W-:Y:S01]  /*1a030*/  IMAD.MOV.U32 R25, RZ, RZ, RZ ;  /* 0x000000ffff197224 */ /* 0x000fe200078e00ff */
[----:B------:R-:W-:-:S02]  /*1a040*/  ISETP.NE.U32.AND P0, PT, RZ, UR4, PT ;  /* 0x00000004ff007c0c */ /* 0x000fc4000bf05070 */
[----:B------:R-:W-:Y:S02]  /*1a050*/  ISETP.NE.AND.EX P1, PT, RZ, UR7, PT, P1 ;  /* 0x00000007ff007c0c */ /* 0x000fe4000bf25310 */
[----:B------:R-:W-:Y:S02]  /*1a060*/  ISETP.NE.AND.EX P0, PT, RZ, UR5, PT, P0 ;  /* 0x00000005ff007c0c */ /* 0x000fe4000bf05300 */
[----:B---3-5:R-:W-:-:S04]  /*1a070*/  IADD3 R2, P2, R4, UR4, RZ ;  /* 0x0000000404027c10 */ /* 0x028fc8000ff5e0ff */
[----:B----4-:R-:W-:-:S05]  /*1a080*/  IADD3.X R3, R0, UR5, RZ, P2, !PT ;  /* 0x0000000500037c10 */ /* 0x010fca00097fe4ff */
[----:B------:R-:W-:Y:S01]  /*1a090*/  @P1 IADD3 R8, P2, R4, UR6, RZ ;  /* 0x0000000604081c10 */ /* 0x000fe2000ff5e0ff */
[----:B------:R-:W-:Y:S01]  /*1a0a0*/  ULDC UR4, c[0x0][0xb88] ;  /* 0x0002e20000047ab9 */ /* 0x000fe20000000800 */
[----:B------:R0:W5:Y:S02]  /*1a0b0*/  @P0 LDG.E R25, desc[UR40][R2.64] ;  /* 0x0000002802190981 */ /* 0x000164000c1e1900 */
[----:B------:R-:W-:Y:S01]  /*1a0c0*/  @P1 IADD3.X R9, R0, UR7, RZ, P2, !PT ;  /* 0x0000000700091c10 */ /* 0x000fe200097fe4ff */
[----:B------:R-:W-:-:S06]  /*1a0d0*/  IMAD.U32 R0, RZ, RZ, UR4 ;  /* 0x00000004ff007e24 */ /* 0x000fcc000f8e00ff */
[----:B------:R0:W5:Y:S01]  /*1a0e0*/  @P1 LDG.E R0, desc[UR40][R8.64] ;  /* 0x0000002808001981 */ /* 0x000162000c1e1900 */
[----:B--2---:R-:W-:Y:S01]  /*1a0f0*/  ISETP.NE.AND P2, PT, R10, RZ, PT ;  /* 0x000000ff0a00720c */ /* 0x004fe20003f45270 */
[----:B------:R-:W1:-:S12]  /*1a100*/  S2R R4, SR_TID.X ;  /* 0x0000000000047919 */ /* 0x000e580000002100 */
[----:B------:R-:W2:Y:S01]  /*1a110*/  @!P2 LDC R10, c[0x0][0xbd4] ;  /* 0x0002f500ff0aab82 */ /* 0x000ea20000000800 */
[----:B-1----:R-:W-:Y:S01]  /*1a120*/  VIADD R30, R4, 0xffffff80 ;  /* 0xffffff80041e7836 */ /* 0x002fe20000000000 */
[----:B--2---:R0:W-:Y:S01]  /*1a130*/  @!P2 STL [R1+0x54], R10 ;  /* 0x0000540a0100a387 */ /* 0x0041e20000100800 */
[----:B------:R-:W-:-:S03]  /*1a140*/  ISETP.GT.AND P2, PT, R10, 0x1, PT ;  /* 0x000000010a00780c */ /* 0x000fc60003f44270 */
[----:B------:R-:W-:Y:S01]  /*1a150*/  ISETP.GT.AND P3, PT, R30, 0x3f, PT ;  /* 0x0000003f1e00780c */ /* 0x000fe20003f64270 */
[----:B------:R-:W-:-:S12]  /*1a160*/  @P1 BRA `(.L_x_8733) ;  /* 0x0000000000101947 */ /* 0x000fd80003800000 */
[----:B------:R-:W-:Y:S05]  /*1a170*/  @!P0 BRA `(.L_x_8733) ;  /* 0x00000000000c8947 */ /* 0x000fea0003800000 */
[----:B0-----:R-:W2:Y:S04]  /*1a180*/  LDG.E R9, desc[UR40][R2.64] ;  /* 0x0000002802097981 */ /* 0x001ea8000c1e1900 */
[----:B-----5:R-:W2:Y:S02]  /*1a190*/  LDG.E R0, desc[UR40][R2.64+0x4] ;  /* 0x0000042802007981 */ /* 0x020ea4000c1e1900 */
[----:B--2---:R-:W-:-:S07]  /*1a1a0*/  IMAD.IADD R0, R0, 0x1, -R9 ;  /* 0x0000000100007824 */ /* 0x004fce00078e0a09 */
.L_x_8733:
[----:B0-----:R-:W2:Y:S04]  /*1a1b0*/  LDL.LU R3, [R1+0x58] ;  /* 0x0000580001037983 */ /* 0x001ea80000300800 */
[----:B------:R-:W3:Y:S01]  /*1a1c0*/  LDL.LU R2, [R1+0x6c] ;  /* 0x00006c0001027983 */ /* 0x000ee20000300800 */
[----:B------:R-:W-:Y:S01]  /*1a1d0*/  BSSY B1, `(.L_x_8734) ;  /* 0x0000037000017945 */ /* 0x000fe20003800000 */
[----:B-----5:R-:W-:Y:S02]  /*1a1e0*/  SHF.R.S32.HI R26, RZ, 0x1f, R25 ;  /* 0x0000001fff1a7819 */ /* 0x020fe40000011419 */
[----:B--2---:R-:W-:Y:S02]  /*1a1f0*/  SEL R33, R3, RZ, !P0 ;  /* 0x000000ff03217207 */ /* 0x004fe40004000000 */
[----:B---3--:R-:W-:Y:S01]  /*1a200*/  SEL R28, R2, RZ, !P0 ;  /* 0x000000ff021c7207 */ /* 0x008fe20004000000 */
[----:B------:R-:W-:Y:S06]  /*1a210*/  @P3 BRA `(.L_x_8735) ;  /* 0x0000000000c83947 */ /* 0x000fec0003800000 */
[----:B------:R-:W0:Y:S01]  /*1a220*/  S2R R35, SR_TID.X ;  /* 0x0000000000237919 */ /* 0x000e220000002100 */
[----:B------:R-:W1:Y:S02]  /*1a230*/  LDC R37, c[0x0][0xce8] ;  /* 0x00033a00ff257b82 */ /* 0x000e640000000800 */
[----:B-1----:R-:W-:Y:S01]  /*1a240*/  IMAD R2, R0, R37, RZ ;  /* 0x0000002500027224 */ /* 0x002fe200078e02ff */
[----:B0-----:R-:W-:-:S04]  /*1a250*/  IADD3 R35, R214, -0x80, R35 ;  /* 0xffffff80d6237810 */ /* 0x001fc80007ffe023 */
        /* <DEDUP_REMOVED lines=11> */
[----:B------:R-:W4:Y:S08]  /*1a310*/  LDC.64 R8, c[0x0][R24+0x228] ;  /* 0x00008a0018087b82 */ /* 0x000f300000000a00 */
[----:B------:R-:W5:Y:S08]  /*1a320*/  @P1 LDC R4, c[0x0][0xcec] ;  /* 0x00033b00ff041b82 */ /* 0x000f700000000800 */
[----:B------:R-:W4:Y:S08]  /*1a330*/  LDC.64 R10, c[0x0][R24+0x210] ;  /* 0x00008400180a7b82 */ /* 0x000f300000000a00 */
[----:B------:R-:W4:Y:S01]  /*1a340*/  @P1 LDC R31, c[0x0][0xcf0] ;  /* 0x00033c00ff1f1b82 */ /* 0x000f220000000800 */
[----:B-----5:R-:W-:-:S07]  /*1a350*/  @P1 IMAD.HI.U32 R4, R35, R4, RZ ;  /* 0x0000000423041227 */ /* 0x020fce00078e00ff */
[----:B0-----:R-:W0:Y:S01]  /*1a360*/  @!P0 LDC R12, c[0x0][0xc50] ;  /* 0x00031400ff0c8b82 */ /* 0x001e220000000800 */
[-C--:B-1----:R-:W-:Y:S02]  /*1a370*/  IMAD R3, R3, R33.reuse, RZ ;  /* 0x0000002103037224 */ /* 0x082fe400078e02ff */
[----:B------:R-:W-:-:S05]  /*1a380*/  IMAD.WIDE.U32 R20, R2, R33, RZ ;  /* 0x0000002102147225 */ /* 0x000fca00078e00ff */
[----:B------:R-:W1:Y:S01]  /*1a390*/  @!P0 LDC R13, c[0x0][0xc54] ;  /* 0x00031500ff0d8b82 */ /* 0x000e620000000800 */
[-C--:B---3--:R-:W-:Y:S02]  /*1a3a0*/  IMAD R29, R15, R186.reuse, RZ ;  /* 0x000000ba0f1d7224 */ /* 0x088fe400078e02ff */
        /* <DEDUP_REMOVED lines=25> */
.L_x_8735:
[----:B------:R-:W-:Y:S05]  /*1a540*/  BSYNC B1 ;  /* 0x0000000000017941 */ /* 0x000fea0003800000 */
.L_x_8734:
[----:B------:R-:W-:Y:S05]  /*1a550*/  @P2 BRA `(.L_x_8730) ;  /* 0x0000000800a42947 */ /* 0x000fea0003800000 */
[----:B0-----:R-:W0:Y:S01]  /*1a560*/  LDC R13, c[0x0][0xce8] ;  /* 0x00033a00ff0d7b82 */ /* 0x001e220000000800 */
[----:B------:R-:W-:Y:S01]  /*1a570*/  ULDC.64 UR4, c[0x0][0xba0] ;  /* 0x0002e80000047ab9 */ /* 0x000fe20000000a00 */
[----:B------:R-:W-:Y:S01]  /*1a580*/  SHF.R.S32.HI R9, RZ, 0x1f, R30 ;  /* 0x0000001fff097819 */ /* 0x000fe2000001141e */
[----:B------:R-:W-:Y:S01]  /*1a590*/  IMAD R4, R26, UR4, RZ ;  /* 0x000000041a047c24 */ /* 0x000fe2000f8e02ff */
[----:B------:R-:W-:Y:S01]  /*1a5a0*/  BSSY B1, `(.L_x_8736) ;  /* 0x0000080000017945 */ /* 0x000fe20003800000 */
[----:B------:R-:W-:Y:S01]  /*1a5b0*/  IMAD.WIDE.U32 R2, R25, UR4, RZ ;  /* 0x0000000419027c25 */ /* 0x000fe2000f8e00ff */
[----:B------:R-:W-:-:S03]  /*1a5c0*/  LEA.HI R9, R9, R30, RZ, 0x3 ;  /* 0x0000001e09097211 */ /* 0x000fc600078f18ff */
[----:B------:R-:W-:Y:S01]  /*1a5d0*/  IMAD R25, R25, UR5, R4 ;  /* 0x0000000519197c24 */ /* 0x000fe2000f8e0204 */
[----:B------:R-:W-:Y:S01]  /*1a5e0*/  LOP3.LUT R11, R9, 0xfffffff8, RZ, 0xc0, !PT ;  /* 0xfffffff8090b7812 */ /* 0x000fe200078ec0ff */
[----:B------:R-:W1:Y:S01]  /*1a5f0*/  LDC R4, c[0x0][0xbc8] ;  /* 0x0002f200ff047b82 */ /* 0x000e620000000800 */
[----:B------:R-:W-:Y:S01]  /*1a600*/  ULDC.64 UR4, c[0x0][0xbe8] ;  /* 0x0002fa0000047ab9 */ /* 0x000fe20000000a00 */
[----:B------:R-:W-:Y:S01]  /*1a610*/  IMAD.IADD R3, R3, 0x1, R25 ;  /* 0x0000000103037824 */ /* 0x000fe200078e0219 */
[----:B------:R-:W-:Y:S01]  /*1a620*/  SHF.R.S32.HI R12, RZ, 0x3, R9 ;  /* 0x00000003ff0c7819 */ /* 0x000fe20000011409 */
[----:B------:R-:W-:Y:S02]  /*1a630*/  IMAD.IADD R11, R30, 0x1, -R11 ;  /* 0x000000011e0b7824 */ /* 0x000fe400078e0a0b */
[----:B------:R-:W-:-:S04]  /*1a640*/  IMAD.WIDE.U32 R2, R186, UR4, R2 ;  /* 0x00000004ba027c25 */ /* 0x000fc8000f8e0002 */
[----:B------:R-:W-:Y:S01]  /*1a650*/  IMAD R3, R186, UR5, R3 ;  /* 0x00000005ba037c24 */ /* 0x000fe2000f8e0203 */
[----:B------:R-:W-:Y:S01]  /*1a660*/  ULDC.64 UR4, c[0x0][0xbf0] ;  /* 0x0002fc0000047ab9 */ /* 0x000fe20000000a00 */
[----:B------:R-:W-:Y:S01]  /*1a670*/  VIADD R41, R195, 0x40 ;  /* 0x00000040c3297836 */ /* 0x000fe20000000000 */
[----:B0-----:R-:W-:Y:S01]  /*1a680*/  ISETP.NE.AND P0, PT, R13, 0x1, PT ;  /* 0x000000010d00780c */ /* 0x001fe20003f05270 */
[----:B------:R-:W-:Y:S02]  /*1a690*/  IMAD R11, R11, 0x20, R12 ;  /* 0x000000200b0b7824 */ /* 0x000fe400078e020c */
[----:B------:R-:W-:Y:S02]  /*1a6a0*/  IMAD R8, R28, UR4, RZ ;  /* 0x000000041c087c24 */ /* 0x000fe4000f8e02ff */
[----:B------:R-:W-:Y:S02]  /*1a6b0*/  IMAD.IADD R10, R214, 0x1, R11 ;  /* 0x00000001d60a7824 */ /* 0x000fe400078e020b */
[----:B------:R-:W-:-:S02]  /*1a6c0*/  IMAD R9, R33, UR5, R8 ;  /* 0x0000000521097c24 */ /* 0x000fc4000f8e0208 */
[----:B------:R-:W-:Y:S01]  /*1a6d0*/  IMAD.WIDE.U32 R2, R33, UR4, R2 ;  /* 0x0000000421027c25 */ /* 0x000fe2000f8e0002 */
[----:B------:R-:W-:Y:S01]  /*1a6e0*/  ULDC.64 UR4, c[0x0][0xbe0] ;  /* 0x0002f80000047ab9 */ /* 0x000fe20000000a00 */
[-C--:B-1----:R-:W-:Y:S02]  /*1a6f0*/  ISETP.GE.AND P1, PT, R41, R4.reuse, PT ;  /* 0x000000042900720c */ /* 0x082fe40003f26270 */
[----:B------:R-:W0:Y:S01]  /*1a700*/  @P0 LDC R15, c[0x0][0xcec] ;  /* 0x00033b00ff0f0b82 */ /* 0x000e220000000800 */
[----:B------:R-:W-:Y:S01]  /*1a710*/  IMAD.IADD R214, R12, 0x1, R214 ;  /* 0x000000010cd67824 */ /* 0x000fe200078e02d6 */
[----:B------:R-:W-:Y:S01]  /*1a720*/  SEL R12, RZ, 0xffffffff, P1 ;  /* 0xffffffffff0c7807 */ /* 0x000fe20000800000 */
[C---:B------:R-:W-:Y:S01]  /*1a730*/  VIADD R39, R195.reuse, 0x80 ;  /* 0x00000080c3277836 */ /* 0x040fe20000000000 */
[-C--:B------:R-:W-:Y:S01]  /*1a740*/  ISETP.GE.AND P2, PT, R195, R4.reuse, PT ;  /* 0x00000004c300720c */ /* 0x080fe20003f46270 */
[----:B------:R-:W-:Y:S02]  /*1a750*/  IMAD.IADD R3, R3, 0x1, R9 ;  /* 0x0000000103037824 */ /* 0x000fe400078e0209 */
[----:B------:R-:W-:Y:S01]  /*1a760*/  IMAD.MOV.U32 R9, RZ, RZ, R10 ;  /* 0x000000ffff097224 */ /* 0x000fe200078e000a */
[----:B------:R-:W1:Y:S01]  /*1a770*/  @P0 LDC R21, c[0x0][0xcf0] ;  /* 0x00033c00ff150b82 */ /* 0x000e620000000800 */
[----:B------:R-:W-:Y:S01]  /*1a780*/  ISETP.GE.AND P1, PT, R39, R4, PT ;  /* 0x000000042700720c */ /* 0x000fe20003f26270 */
[----:B------:R-:W-:Y:S01]  /*1a790*/  IMAD.SHL.U32 R12, R12, 0x2, RZ ;  /* 0x000000020c0c7824 */ /* 0x000fe200078e00ff */
[----:B------:R-:W-:Y:S01]  /*1a7a0*/  SEL R11, RZ, 0x1, P2 ;  /* 0x00000001ff0b7807 */ /* 0x000fe20001000000 */
[C---:B------:R-:W-:Y:S01]  /*1a7b0*/  VIADD R37, R195.reuse, 0xc0 ;  /* 0x000000c0c3257836 */ /* 0x040fe20000000000 */
[----:B------:R-:W-:Y:S01]  /*1a7c0*/  SEL R14, RZ, 0xffffffff, P1 ;  /* 0xffffffffff0e7807 */ /* 0x000fe20000800000 */
[----:B------:R-:W-:Y:S01]  /*1a7d0*/  VIADD R35, R195, 0x100 ;  /* 0x00000100c3237836 */ /* 0x000fe20000000000 */
[----:B------:R-:W-:Y:S01]  /*1a7e0*/  LOP3.LUT R12, R12, 0x2, R11, 0xe2, !PT ;  /* 0x000000020c0c7812 */ /* 0x000fe200078ee20b */
[----:B------:R-:W-:-:S02]  /*1a7f0*/  IMAD R25, R0, R13, RZ ;  /* 0x0000000d00197224 */ /* 0x000fc400078e02ff */
[----:B------:R-:W-:Y:S01]  /*1a800*/  VIADD R32, R195, 0x140 ;  /* 0x00000140c3207836 */ /* 0x000fe20000000000 */
[----:B------:R-:W-:Y:S01]  /*1a810*/  ISETP.GE.AND P1, PT, R35, R4, PT ;  /* 0x000000042300720c */ /* 0x000fe20003f26270 */
[C---:B------:R-:W-:Y:S02]  /*1a820*/  VIADD R29, R195.reuse, 0x180 ;  /* 0x00000180c31d7836 */ /* 0x040fe40000000000 */
[----:B------:R-:W-:Y:S02]  /*1a830*/  VIADD R24, R195, 0x1c0 ;  /* 0x000001c0c3187836 */ /* 0x000fe40000000000 */
[----:B0-----:R-:W-:-:S03]  /*1a840*/  @P0 IMAD.HI.U32 R8, R10, R15, RZ ;  /* 0x0000000f0a080227 */ /* 0x001fc600078e00ff */
[-C--:B------:R-:W-:Y:S01]  /*1a850*/  ISETP.GE.AND P2, PT, R24, R4.reuse, PT ;  /* 0x000000041800720c */ /* 0x080fe20003f46270 */
[----:B------:R-:W-:Y:S02]  /*1a860*/  IMAD.SHL.U32 R15, R14, 0x4, RZ ;  /* 0x000000040e0f7824 */ /* 0x000fe400078e00ff */
[C---:B------:R-:W-:Y:S01]  /*1a870*/  VIADD R27, R195.reuse, 0x1c0 ;  /* 0x000001c0c31b7836 */ /* 0x040fe20000000000 */
[----:B-1----:R-:W-:Y:S01]  /*1a880*/  @P0 SHF.R.U32.HI R9, RZ, R21, R8 ;  /* 0x00000015ff090219 */ /* 0x002fe20000011608 */
[----:B------:R-:W-:Y:S01]  /*1a890*/  VIADD R31, R195, 0x180 ;  /* 0x00000180c31f7836 */ /* 0x000fe20000000000 */
[----:B------:R-:W-:Y:S01]  /*1a8a0*/  ISETP.GE.AND P0, PT, R37, R4, PT ;  /* 0x000000042500720c */ /* 0x000fe20003f06270 */
[----:B------:R-:W-:Y:S01]  /*1a8b0*/  VIADD R34, R195, 0x140 ;  /* 0x00000140c3227836 */ /* 0x000fe20000000000 */
[--C-:B------:R-:W-:Y:S01]  /*1a8c0*/  SHF.R.S32.HI R8, RZ, 0x1f, R9.reuse ;  /* 0x0000001fff087819 */ /* 0x100fe20000011409 */
[----:B------:R-:W-:Y:S01]  /*1a8d0*/  IMAD.MOV R11, RZ, RZ, -R9 ;  /* 0x000000ffff0b7224 */ /* 0x000fe200078e0a09 */
[----:B------:R-:W-:Y:S01]  /*1a8e0*/  SEL R0, RZ, 0xffffffff, P0 ;  /* 0xffffffffff007807 */ /* 0x000fe20000000000 */
[----:B------:R-:W-:Y:S01]  /*1a8f0*/  IMAD.WIDE.U32 R2, R9, UR4, R2 ;  /* 0x0000000409027c25 */ /* 0x000fe2000f8e0002 */
[----:B------:R-:W-:-:S02]  /*1a900*/  LOP3.LUT R12, R15, 0x4, R12, 0xe2, !PT ;  /* 0x000000040f0c7812 */ /* 0x000fc400078ee20c */
[-C--:B------:R-:W-:Y:S01]  /*1a910*/  ISETP.GE.AND P0, PT, R32, R4.reuse, PT ;  /* 0x000000042000720c */ /* 0x080fe20003f06270 */
[----:B------:R-:W-:Y:S01]  /*1a920*/  IMAD R8, R8, UR4, RZ ;  /* 0x0000000408087c24 */ /* 0x000fe2000f8e02ff */
[----:B------:R-:W-:Y:S01]  /*1a930*/  SHF.R.S32.HI R27, RZ, 0x1f, R27 ;  /* 0x0000001fff1b7819 */ /* 0x000fe2000001141b */
[----:B------:R-:W-:Y:S01]  /*1a940*/  IMAD R11, R13, R11, R10 ;  /* 0x0000000b0d0b7224 */ /* 0x000fe200078e020a */
[----:B------:R-:W-:Y:S01]  /*1a950*/  SHF.R.S32.HI R31, RZ, 0x1f, R31 ;  /* 0x0000001fff1f7819 */ /* 0x000fe2000001141f */
[----:B------:R-:W-:Y:S01]  /*1a960*/  IMAD R13, R9, UR5, R8 ;  /* 0x00000005090d7c24 */ /* 0x000fe2000f8e0208 */
[----:B------:R-:W-:Y:S01]  /*1a970*/  SEL R8, RZ, 0xffffffff, P1 ;  /* 0xffffffffff087807 */ /* 0x000fe20000800000 */
[----:B------:R-:W-:Y:S01]  /*1a980*/  IMAD.SHL.U32 R15, R0, 0x8, RZ ;  /* 0x00000008000f7824 */ /* 0x000fe200078e00ff */
[----:B------:R-:W-:Y:S01]  /*1a990*/  SHF.R.S32.HI R0, RZ, 0x1f, R11 ;  /* 0x0000001fff007819 */ /* 0x000fe2000001140b */
[----:B------:R-:W-:Y:S01]  /*1a9a0*/  ULDC.64 UR4, c[0x0][0xbd8] ;  /* 0x0002f60000047ab9 */ /* 0x000fe20000000a00 */
[----:B------:R-:W-:Y:S01]  /*1a9b0*/  IMAD.IADD R3, R3, 0x1, R13 ;  /* 0x0000000103037824 */ /* 0x000fe200078e020d */
[----:B------:R-:W-:Y:S01]  /*1a9c0*/  SHF.R.S32.HI R34, RZ, 0x1f, R34 ;  /* 0x0000001fff227819 */ /* 0x000fe20000011422 */
        /* <DEDUP_REMOVED lines=20> */
[----:B------:R-:W-:Y:S01]  /*1ab10*/  VIADD R42, R195, 0x40 ;  /* 0x00000040c32a7836 */ /* 0x000fe20000000000 */
[----:B------:R-:W-:Y:S01]  /*1ab20*/  SEL R9, RZ, 0x80, P2 ;  /* 0x00000080ff097807 */ /* 0x000fe20001000000 */
[----:B------:R0:W1:Y:S01]  /*1ab30*/  SHFL.IDX PT, R12, R14, RZ, 0x181f ;  /* 0x00181fff0e0c7589 */ /* 0x00006200000e0000 */
[----:B------:R-:W-:-:S02]  /*1ab40*/  SHF.R.S32.HI R36, RZ, 0x1f, R36 ;  /* 0x0000001fff247819 */ /* 0x000fc40000011424 */
[----:B------:R-:W-:Y:S01]  /*1ab50*/  LOP3.LUT R21, R20, R9, RZ, 0xfc, !PT ;  /* 0x0000000914157212 */ /* 0x000fe200078efcff */
[----:B------:R0:W2:Y:S01]  /*1ab60*/  SHFL.IDX PT, R13, R15, RZ, 0x181f ;  /* 0x00181fff0f0d7589 */ /* 0x0000a200000e0000 */
[----:B------:R-:W-:Y:S02]  /*1ab70*/  SHF.R.S32.HI R38, RZ, 0x1f, R38 ;  /* 0x0000001fff267819 */ /* 0x000fe40000011426 */
[----:B------:R-:W-:Y:S02]  /*1ab80*/  SHF.R.S32.HI R40, RZ, 0x1f, R40 ;  /* 0x0000001fff287819 */ /* 0x000fe40000011428 */
[----:B------:R-:W-:Y:S01]  /*1ab90*/  SHF.R.S32.HI R42, RZ, 0x1f, R42 ;  /* 0x0000001fff2a7819 */ /* 0x000fe2000001142a */
[----:B------:R-:W-:Y:S06]  /*1aba0*/  @P0 BRA `(.L_x_8737) ;  /* 0x00000000007c0947 */ /* 0x000fec0003800000 */
        /* <DEDUP_REMOVED lines=31> */
.L_x_8737:
[----:B------:R-:W-:Y:S05]  /*1ada0*/  BSYNC B1 ;  /* 0x0000000000017941 */ /* 0x000fea0003800000 */
.L_x_8736:
        /* <DEDUP_REMOVED lines=36> */
.L_x_8730:
[----:B------:R-:W-:Y:S05]  /*1aff0*/  BSYNC B0 ;  /* 0x0000000000007941 */ /* 0x000fea0003800000 */
.L_x_8723:
[----:B------:R-:W-:Y:S02]  /*1b000*/  ULDC UR4, c[0x0][0xd3c] ;  /* 0x00034f0000047ab9 */ /* 0x000fe40000000800 */
[----:B------:R-:W-:-:S13]  /*1b010*/  ISETP.GE.AND P0, PT, R7, UR4, PT ;  /* 0x0000000407007c0c */ /* 0x000fda000bf06270 */
[----:B------:R-:W-:Y:S05]  /*1b020*/  @!P0 BRA `(.L_x_8738) ;  /* 0xfffffe6800808947 */ /* 0x000fea000383ffff */
[----:B------:R-:W-:Y:S05]  /*1b030*/  BRA `(.L_x_8590) ;  /* 0x0000009000887947 */ /* 0x000fea0003800000 */
.L_x_8588:
        /* <DEDUP_REMOVED lines=16> */
.L_x_8739:
        /* <DEDUP_REMOVED lines=43> */
.L_x_8743:
        /* <DEDUP_REMOVED lines=37> */
.L_x_8741:
        /* <DEDUP_REMOVED lines=13> */
.L_x_8744:
        /* <DEDUP_REMOVED lines=62> */
.L_x_8745:
        /* <DEDUP_REMOVED lines=61> */
.L_x_8746:
[----:B------:R-:W-:-:S05]  /*1bec0*/  LOP3.LUT R2, RZ, R2, RZ, 0x33, !PT ;  /* 0x00000002ff027212 */ /* 0x000fca00078e33ff */
[----:B------:R-:W-:Y:S01]  /*1bed0*/  IMAD.IADD R25, R7, 0x1, R2 ;  /* 0x0000000107197824 */ /* 0x000fe200078e0202 */
[----:B------:R-:W-:Y:S06]  /*1bee0*/  BRA `(.L_x_8747) ;  /* 0x00000000000c7947 */ /* 0x000fec0003800000 */
.L_x_8742:
[----:B------:R-:W-:Y:S02]  /*1bef0*/  IMAD.MOV.U32 R25, RZ, RZ, RZ ;  /* 0x000000ffff197224 */ /* 0x000fe400078e00ff */
[----:B------:R-:W-:Y:S02]  /*1bf00*/  IMAD.U32 R24, RZ, RZ, UR6 ;  /* 0x00000006ff187e24 */ /* 0x000fe4000f8e00ff */
[----:B------:R-:W-:-:S07]  /*1bf10*/  IMAD.MOV.U32 R26, RZ, RZ, RZ ;  /* 0x000000ffff1a7224 */ /* 0x000fce00078e00ff */
.L_x_8747:
[----:B------:R-:W-:-:S13]  /*1bf20*/  ISETP.NE.AND P0, PT, R6, RZ, PT ;  /* 0x000000ff0600720c */ /* 0x000fda0003f05270 */
[----:B------:R-:W0:Y:S01]  /*1bf30*/  @!P0 S2R R3, SR_CgaCtaId ;  /* 0x0000000000038919 */ /* 0x000e220000008800 */
[----:B------:R-:W-:-:S04]  /*1bf40*/  @!P0 MOV R2, 0x400 ;  /* 0x0000040000028802 */ /* 0x000fc80000000f00 */
[----:B0-----:R-:W-:-:S05]  /*1bf50*/  @!P0 LEA R2, R3, R2, 0x18 ;  /* 0x0000000203028211 */ /* 0x001fca00078ec0ff */
[----:B------:R1:W-:Y:S01]  /*1bf60*/  @!P0 STS.128 [R2+0x388d0], R24 ;  /* 0x0388d01802008388 */ /* 0x0003e20000000c00 */
[----:B------:R-:W-:Y:S06]  /*1bf70*/  BAR.ARV 0x5, 0x180 ;  /* 0x0146000000007b1d */ /* 0x000fec0000002000 */
.L_x_8740:
[----:B------:R2:W-:Y:S01]  /*1bf80*/  STL [R1+0x34], RZ ;  /* 0x000034ff01007387 */ /* 0x0005e20000100800 */
[----:B------:R-:W-:Y:S01]  /*1bf90*/  ULDC UR4, c[0x0][0xd3c] ;  /* 0x00034f0000047ab9 */ /* 0x000fe20000000800 */
[----:B------:R-:W-:Y:S01]  /*1bfa0*/  IMAD.MOV.U32 R28, RZ, RZ, 0x1 ;  /* 0x00000001ff1c7424 */ /* 0x000fe200078e00ff */
[----:B0-----:R-:W-:Y:S01]  /*1bfb0*/  ISETP.GE.AND P0, PT, R27, UR4, PT ;  /* 0x000000041b007c0c */ /* 0x001fe2000bf06270 */
[----:B------:R-:W-:-:S12]  /*1bfc0*/  IMAD.MOV.U32 R22, RZ, RZ, RZ ;  /* 0x000000ffff167224 */ /* 0x000fd800078e00ff */
[----:B--2---:R-:W-:Y:S05]  /*1bfd0*/  @P0 BRA `(.L_x_8748) ;  /* 0x0000007c00c40947 */ /* 0x004fea0003800000 */
[----:B------:R-:W2:Y:S01]  /*1bfe0*/  LDL R4, [R1+0x10] ;  /* 0x0000100001047983 */ /* 0x000ea20000100800 */
[----:B------:R-:W0:Y:S01]  /*1bff0*/  S2UR UR5, SR_CgaCtaId ;  /* 0x00000000000579c3 */ /* 0x000e220000008800 */
[C---:B-1----:R-:W-:Y:S01]  /*1c000*/  IMAD.SHL.U32 R2, R0.reuse, 0x8, RZ ;  /* 0x0000000800027824 */ /* 0x042fe200078e00ff */
        /* <DEDUP_REMOVED lines=10> */
[----:B------:R-:W-:Y:S01]  /*1c0b0*/  ULDC.64 UR38, c[0x0][0x198] ;  /* 0x0000660000267ab9 */ /* 0x000fe20000000a00 */
[----:B------:R-:W-:Y:S01]  /*1c0c0*/  IMAD.MOV.U32 R22, RZ, RZ, RZ ;  /* 0x000000ffff167224 */ /* 0x000fe200078e00ff */
[----:B------:R-:W-:Y:S01]  /*1c0d0*/  LOP3.LUT R36, R3, 0x200, R36, 0xf8, !PT ;  /* 0x0000020003247812 */ /* 0x000fe200078ef824 */
[----:B------:R-:W-:Y:S01]  /*1c0e0*/  IMAD.MOV.U32 R28, RZ, RZ, 0x1 ;  /* 0x00000001ff1c7424 */ /* 0x000fe200078e00ff */
[----:B------:R-:W-:Y:S01]  /*1c0f0*/  SHF.R.U32.HI R3, RZ, 0x3, R5 ;  /* 0x00000003ff037819 */ /* 0x000fe20000011605 */
[----:B------:R-:W-:-:S03]  /*1c100*/  ULDC UR36, c[0x0][0xc] ;  /* 0x0000030000247ab9 */ /* 0x000fc60000000800 */
[----:B------:R-:W-:Y:S02]  /*1c110*/  LOP3.LUT R3, R3, 0x70, R0, 0xf8, !PT ;  /* 0x0000007003037812 */ /* 0x000fe400078ef800 */
[C---:B------:R-:W-:Y:S01]  /*1c120*/  LOP3.LUT R0, R2.reuse, 0x40, RZ, 0xfc, !PT ;  /* 0x0000004002007812 */ /* 0x040fe200078efcff */
[----:B0-----:R-:W-:Y:S01]  /*1c130*/  ULEA UR4, UR5, UR4, 0x18 ;  /* 0x0000000405047291 */ /* 0x001fe2000f8ec03f */
[C---:B------:R-:W-:Y:S02]  /*1c140*/  LOP3.LUT R3, R2.reuse, 0xc0, RZ, 0xfc, !PT ;  /* 0x000000c002037812 */ /* 0x040fe400078efcff */
[C---:B------:R-:W-:Y:S02]  /*1c150*/  LOP3.LUT R0, R2.reuse, 0x100, RZ, 0xfc, !PT ;  /* 0x0000010002007812 */ /* 0x040fe400078efcff */
[C---:B------:R-:W-:Y:S01]  /*1c160*/  LOP3.LUT R3, R2.reuse, 0x180, RZ, 0xfc, !PT ;  /* 0x0000018002037812 */ /* 0x040fe200078efcff */
[----:B------:R-:W-:Y:S01]  /*1c170*/  IMAD.U32 R18, RZ, RZ, UR4 ;  /* 0x00000004ff127e24 */ /* 0x000fe2000f8e00ff */
[----:B------:R-:W-:-:S03]  /*1c180*/  LOP3.LUT R0, R2, 0x1c0, RZ, 0xfc, !PT ;  /* 0x000001c002007812 */ /* 0x000fc600078efcff */
[----:B------:R-:W-:Y:S01]  /*1c190*/  IMAD R23, R36, 0x2, R18 ;  /* 0x0000000224177824 */ /* 0x000fe200078e0212 */
[----:B--2---:R-:W-:-:S05]  /*1c1a0*/  LOP3.LUT R4, R4, 0x2, RZ, 0xfc, !PT ;  /* 0x0000000204047812 */ /* 0x004fca00078efcff */
[----:B------:R0:W-:Y:S04]  /*1c1b0*/  STL [R1+0x50], R4 ;  /* 0x0000500401007387 */ /* 0x0001e80000100800 */
[----:B------:R1:W-:Y:S01]  /*1c1c0*/  STL [R1+0x34], RZ ;  /* 0x000034ff01007387 */ /* 0x0003e20000100800 */
[C---:B0-----:R-:W-:Y:S02]  /*1c1d0*/  LOP3.LUT R4, R2.reuse, 0x80, RZ, 0xfc, !PT ;  /* 0x0000008002047812 */ /* 0x041fe400078efcff */
[----:B-1----:R-:W-:-:S07]  /*1c1e0*/  LOP3.LUT R4, R2, 0x140, RZ, 0xfc, !PT ;  /* 0x0000014002047812 */ /* 0x002fce00078efcff */
.L_x_8865:
        /* <DEDUP_REMOVED lines=50> */
[----:B---3--:R-:W-:Y:S06]  /*1c510*/  @P2 BRA `(.L_x_8749) ;  /* 0x0000000000142947 */ /* 0x008fec0003800000 */
[----:B------:R-:W-:Y:S05]  /*1c520*/  @!P0 BRA `(.L_x_8749) ;  /* 0x0000000000108947 */ /* 0x000fea0003800000 */
[----:B------:R-:W2:Y:S04]  /*1c530*/  LDG.E R7, desc[UR40][R2.64] ;  /* 0x0000002802077981 */ /* 0x000ea8000c1e1900 */
[----:B------:R-:W2:Y:S02]  /*1c540*/  LDG.E R2, desc[UR40][R2.64+0x4] ;  /* 0x0000042802027981 */ /* 0x000ea4000c1e1900 */
[----:B--2---:R-:W-:-:S05]  /*1c550*/  IMAD.IADD R10, R2, 0x1, -R7 ;  /* 0x00000001020a7824 */ /* 0x004fca00078e0a07 */
[----:B------:R1:W-:Y:S02]  /*1c560*/  STL [R1+0xc], R10 ;  /* 0x00000c0a01007387 */ /* 0x0003e40000100800 */
.L_x_8749:
        /* <DEDUP_REMOVED lines=14> */
.L_x_8750:
        /* <DEDUP_REMOVED lines=9> */
.L_x_8751:
[----:B0-----:R-:W2:Y:S01]  /*1c6e0*/  @P1 LDG.E R2, desc[UR40][R4.64] ;  /* 0x0000002804021981 */ /* 0x001ea2000c1e1900 */
[----:B------:R-:W0:Y:S03]  /*1c6f0*/  LDC R3, c[0x0][0x448] ;  /* 0x00011200ff037b82 */ /* 0x000e260000000800 */
[----:B------:R3:W2:Y:S01]  /*1c700*/  @P1 LDG.E R5, desc[UR40][R4.64+0x4] ;  /* 0x0000042804051981 */ /* 0x0006a2000c1e1900 */
[----:B-----5:R-:W-:Y:S01]  /*1c710*/  IMAD.IADD R9, R9, 0x1, -R34 ;  /* 0x0000000109097824 */ /* 0x020fe200078e0a22 */
[----:B------:R-:W-:Y:S01]  /*1c720*/  BSSY B0, `(.L_x_8752) ;  /* 0x0000035000007945 */ /* 0x000fe20003800000 */
[----:B------:R-:W-:Y:S02]  /*1c730*/  LOP3.LUT R33, R8, 0xff, RZ, 0xc0, !PT ;  /* 0x000000ff08217812 */ /* 0x000fe400078ec0ff */
[----:B0-----:R-:W-:-:S13]  /*1c740*/  ISETP.NE.AND P0, PT, R3, 0x1, PT ;  /* 0x000000010300780c */ /* 0x001fda0003f05270 */
[----:B---3--:R-:W0:Y:S08]  /*1c750*/  @P0 LDC R4, c[0x0][0x44c] ;  /* 0x00011300ff040b82 */ /* 0x008e300000000800 */
[----:B------:R-:W3:Y:S01]  /*1c760*/  @P0 LDC R3, c[0x0][0x450] ;  /* 0x00011400ff030b82 */ /* 0x000ee20000000800 */
[----:B--2---:R-:W-:Y:S02]  /*1c770*/  @P1 IMAD.IADD R6, R5, 0x1, -R2 ;  /* 0x0000000105061824 */ /* 0x004fe400078e0a02 */
[----:B------:R-:W-:-:S02]  /*1c780*/  IMAD.SHL.U32 R2, R25, 0x40, RZ ;  /* 0x0000004019027824 */ /* 0x000fc400078e00ff */
[----:B------:R-:W-:Y:S02]  /*1c790*/  IMAD.IADD R26, R9, 0x1, R6 ;  /* 0x00000001091a7824 */ /* 0x000fe400078e0206 */
[----:B------:R-:W-:-:S03]  /*1c7a0*/  VIADD R2, R2, 0x3f ;  /* 0x0000003f02027836 */ /* 0x000fc60000000000 */
[----:B------:R-:W-:Y:S01]  /*1c7b0*/  IADD3 R7, R26, 0x40, -R10 ;  /* 0x000000401a077810 */ /* 0x000fe20007ffe80a */
[----:B0-----:R-:W-:-:S05]  /*1c7c0*/  @P0 IMAD.HI.U32 R4, R2, R4, RZ ;  /* 0x0000000402040227 */ /* 0x001fca00078e00ff */
[----:B---3--:R-:W-:Y:S01]  /*1c7d0*/  @P0 SHF.R.U32.HI R2, RZ, R3, R4 ;  /* 0x00000003ff020219 */ /* 0x008fe20000011604 */
[----:B------:R-:W-:-:S04]  /*1c7e0*/  VIADD R3, R26, 0x3f ;  /* 0x0000003f1a037836 */ /* 0x000fc80000000000 */
[----:B------:R-:W-:Y:S01]  /*1c7f0*/  IMAD.IADD R2, R7, 0x1, R2 ;  /* 0x0000000107027824 */ /* 0x000fe200078e0202 */
[----:B------:R-:W-:-:S04]  /*1c800*/  SHF.R.S32.HI R4, RZ, 0x1f, R3 ;  /* 0x0000001fff047819 */ /* 0x000fc80000011403 */
[----:B------:R-:W-:Y:S02]  /*1c810*/  LEA.HI R4, R4, R3, RZ, 0x6 ;  /* 0x0000000304047211 */ /* 0x000fe400078f30ff */
[----:B------:R-:W-:Y:S02]  /*1c820*/  SHF.R.S32.HI R3, RZ, 0x1f, R2 ;  /* 0x0000001fff037819 */ /* 0x000fe40000011402 */
[----:B------:R-:W-:Y:S02]  /*1c830*/  SHF.R.S32.HI R5, RZ, 0x6, R4 ;  /* 0x00000006ff057819 */ /* 0x000fe40000011404 */
[----:B------:R-:W-:Y:S01]  /*1c840*/  LEA.HI R3, R3, R2, RZ, 0x6 ;  /* 0x0000000203037211 */ /* 0x000fe200078f30ff */
[----:B------:R-:W-:Y:S01]  /*1c850*/  IMAD.MOV.U32 R2, RZ, RZ, RZ ;  /* 0x000000ffff027224 */ /* 0x000fe200078e00ff */
        /* <DEDUP_REMOVED lines=33> */
.L_x_8753:
[----:B------:R-:W-:Y:S05]  /*1ca70*/  BSYNC B0 ;  /* 0x0000000000007941 */ /* 0x000fea0003800000 */
.L_x_8752:
[-C--:B------:R-:W-:Y:S01]  /*1ca80*/  IMAD R3, R33, R2.reuse, RZ ;  /* 0x0000000221037224 */ /* 0x080fe200078e02ff */
        /* <DEDUP_REMOVED lines=23> */
.L_x_8920:
[----:B-1----:R-:W-:Y:S02]  /*1cc00*/  ISETP.NE.AND P0, PT, R14, RZ, PT ;  /* 0x000000ff0e00720c */ /* 0x002fe40003f05270 */
[----:B------:R-:W-:-:S11]  /*1cc10*/  PLOP3.LUT P6, PT, PT, PT, PT, 0x8, 0x0 ;  /* 0x000000000000781c */ /* 0x000fd60003fce170 */
[----:B------:R-:W-:Y:S05]  /*1cc20*/  @P0 BRA `(.L_x_8757) ;  /* 0x00000000000c0947 */ /* 0x000fea0003800000 */
[----:B------:R-:W-:-:S03]  /*1cc30*/  UMOV UR4, 0xffffffff ;  /* 0xffffffff00047882 */ /* 0x000fc60000000000 */
[----:B------:R-:W-:Y:S05]  /*1cc40*/  BRA.DIV UR4, `(.L_x_8758) ;  /* 0x0000008604e47947 */ /* 0x000fea000b800000 */
[----:B------:R-:W-:-:S13]  /*1cc50*/  ELECT P6, URZ, PT ;  /* 0x00000000003f782f */ /* 0x000fda00038c0000 */
.L_x_8757:
        /* <DEDUP_REMOVED lines=9> */
.L_x_8923:
[----:B------:R-:W-:Y:S05]  /*1ccf0*/  BSYNC B1 ;  /* 0x0000000000017941 */ /* 0x000fea0003800000 */
.L_x_8759:
        /* <DEDUP_REMOVED lines=10> */
.L_x_8924:
[----:B------:R-:W-:Y:S05]  /*1cda0*/  BSYNC B2 ;  /* 0x0000000000027941 */ /* 0x000fea0003800000 */
.L_x_8763:
        /* <DEDUP_REMOVED lines=9> */
.L_x_8766:
[----:B------:R-:W-:Y:S05]  /*1ce40*/  BSYNC B2 ;  /* 0x0000000000027941 */ /* 0x000fea0003800000 */
.L_x_8765:
        /* <DEDUP_REMOVED lines=12> */
.L_x_8767:
        /* <DEDUP_REMOVED lines=13> */
.L_x_8925:
[----:B------:R-:W-:Y:S05]  /*1cfe0*/  BSYNC B2 ;  /* 0x0000000000027941 */ /* 0x000fea0003800000 */
.L_x_8768:
        /* <DEDUP_REMOVED lines=11> */
.L_x_8771:
[----:B------:R-:W-:Y:S05]  /*1d0a0*/  BSYNC B2 ;  /* 0x0000000000027941 */ /* 0x000fea0003800000 */
.L_x_8770:
        /* <DEDUP_REMOVED lines=9> */
.L_x_8772:
        /* <DEDUP_REMOVED lines=15> */
.L_x_8773:
        /* <DEDUP_REMOVED lines=15> */
.L_x_8774:
        /* <DEDUP_REMOVED lines=15> */
.L_x_8775:
        /* <DEDUP_REMOVED lines=15> */
.L_x_8776:
        /* <DEDUP_REMOVED lines=15> */
.L_x_8777:
        /* <DEDUP_REMOVED lines=15> */
.L_x_8778:
        /* <DEDUP_REMOVED lines=15> */
.L_x_8779:
        /* <DEDUP_REMOVED lines=10> */
.L_x_8762:
[----:B------:R-:W-:Y:S05]  /*1d870*/  BSYNC B1 ;  /* 0x0000000000017941 */ /* 0x000fea0003800000 */
.L_x_8761:
        /* <DEDUP_REMOVED lines=9> */
.L_x_8799:
        /* <DEDUP_REMOVED lines=11> */
.L_x_8926:
[----:B------:R-:W-:Y:S05]  /*1d9c0*/  BSYNC B2 ;  /* 0x0000000000027941 */ /* 0x000fea0003800000 */
.L_x_8782:
        /* <DEDUP_REMOVED lines=9> */
.L_x_8785:
[----:B------:R-:W-:Y:S05]  /*1da60*/  BSYNC B2 ;  /* 0x0000000000027941 */ /* 0x000fea0003800000 */
.L_x_8784:
        /* <DEDUP_REMOVED lines=11> */
.L_x_8786:
        /* <DEDUP_REMOVED lines=13> */
.L_x_8927:
[----:B------:R-:W-:Y:S05]  /*1dbf0*/  BSYNC B2 ;  /* 0x0000000000027941 */ /* 0x000fea0003800000 */
.L_x_8787:
        /* <DEDUP_REMOVED lines=11> */
.L_x_8790:
[----:B------:R-:W-:Y:S05]  /*1dcb0*/  BSYNC B2 ;  /* 0x0000000000027941 */ /* 0x000fea0003800000 */
.L_x_8789:
        /* <DEDUP_REMOVED lines=9> */
.L_x_8791:
        /* <DEDUP_REMOVED lines=15> */
.L_x_8792:
        /* <DEDUP_REMOVED lines=15> */
.L_x_8793:
        /* <DEDUP_REMOVED lines=15> */
.L_x_8794:
        /* <DEDUP_REMOVED lines=15> */
.L_x_8795:
        /* <DEDUP_REMOVED lines=15> */
.L_x_8796:
        /* <DEDUP_REMOVED lines=15> */
.L_x_8797:
        /* <DEDUP_REMOVED lines=15> */
.L_x_8798:
        /* <DEDUP_REMOVED lines=10> */
.L_x_8781:
[----:B------:R-:W-:Y:S05]  /*1e480*/  BSYNC B1 ;  /* 0x0000000000017941 */ /* 0x000fea0003800000 */
.L_x_8780:
        /* <DEDUP_REMOVED lines=8> */
.L_x_8755:
[----:B------:R-:W-:Y:S05]  /*1e510*/  BSYNC B0 ;  /* 0x0000000000007941 */ /* 0x000fea0003800000 */
.L_x_8754:
        /* <DEDUP_REMOVED lines=46> */
.L_x_8801:
[----:B------:R-:W-:Y:S05]  /*1e800*/  BSYNC B0 ;  /* 0x0000000000007941 */ /* 0x000fea0003800000 */
.L_x_8800:
        /* <DEDUP_REMOVED lines=23> */
.L_x_8803:
        /* <DEDUP_REMOVED lines=20> */
.L_x_8806:
[----:B------:R-:W-:Y:S05]  /*1eac0*/  BSYNC B6 ;  /* 0x0000000000067941 */ /* 0x000fea0003800000 */
.L_x_8805:
        /* <DEDUP_REMOVED lines=20> */
.L_x_8809:
        /* <DEDUP_REMOVED lines=15> */
.L_x_8808:
[----:B------:R-:W-:Y:S05]  /*1ed00*/  BSYNC B6 ;  /* 0x0000000000067941 */ /* 0x000fea0003800000 */
.L_x_8807:
[----:B------:R-:W2:Y:S01]  /*1ed10*/  LDL R21, [R1+0x30] ;  /* 0x0000300001157983 */ /* 0x000ea20000100800 */
[----:B------:R-:W-:Y:S01]  /*1ed20*/  ULDC.64 UR4, c[0x0][0xaf0] ;  /* 0x0002bc0000047ab9 */ /* 0x000fe20000000a00 */
[----:B------:R-:W0:Y:S01]  /*1ed30*/  LDC R9, c[0x0][0x430] ;  /* 0x00010c00ff097b82 */ /* 0x000e220000000800 */
[----:B------:R-:W-:Y:S01]  /*1ed40*/  ISETP.NE.U32.AND P0, PT, RZ, UR4, PT ;  /* 0x00000004ff007c0c */ /* 0x000fe2000bf05070 */
[----:B------:R-:W1:Y:S03]  /*1ed50*/  S2R R20, SR_TID.X ;  /* 0x0000000000147919 */ /* 0x000e660000002100 */
[----:B------:R-:W-:-:S13]  /*1ed60*/  ISETP.NE.AND.EX P0, PT, RZ, UR5, PT, P0 ;  /* 0x00000005ff007c0c */ /* 0x000fda000bf05300 */
[----:B------:R-:W-:Y:S01]  /*1ed70*/  @P0 IADD3 R2, P1, R31, UR4, RZ ;  /* 0x000000041f020c10 */ /* 0x000fe2000ff3e0ff */
[----:B------:R-:W-:-:S03]  /*1ed80*/  ULDC UR4, c[0x0][0x320] ;  /* 0x0000c80000047ab9 */ /* 0x000fc60000000800 */
[----:B------:R-:W-:-:S05]  /*1ed90*/  @P0 IADD3.X R3, R32, UR5, RZ, P1, !PT ;  /* 0x0000000520030c10 */ /* 0x000fca0008ffe4ff */
[----:B------:R3:W4:Y:S01]  /*1eda0*/  @P0 LDG.E R30, desc[UR40][R2.64] ;  /* 0x00000028021e0981 */ /* 0x000722000c1e1900 */
[----:B-1----:R-:W-:-:S04]  /*1edb0*/  LOP3.LUT R20, R20, 0x7f, RZ, 0xc0, !PT ;  /* 0x0000007f14147812 */ /* 0x002fc800078ec0ff */
[----:B------:R-:W-:Y:S02]  /*1edc0*/  SHF.R.U32.HI R35, RZ, 0x3, R20 ;  /* 0x00000003ff237819 */ /* 0x000fe40000011614 */
[----:B------:R-:W1:Y:S02]  /*1edd0*/  S2R R20, SR_TID.X ;  /* 0x0000000000147919 */ /* 0x000e640000002100 */
[----:B-1----:R-:W-:-:S05]  /*1ede0*/  IMAD.SHL.U32 R20, R20, 0x10, RZ ;  /* 0x0000001014147824 */ /* 0x002fca00078e00ff */
[----:B------:R-:W-:Y:S02]  /*1edf0*/  LOP3.LUT R20, R35, 0x70, R20, 0xf8, !PT ;  /* 0x0000007023147812 */ /* 0x000fe400078ef814 */
[----:B------:R-:W1:Y:S01]  /*1ee00*/  S2R R35, SR_TID.X ;  /* 0x0000000000237919 */ /* 0x000e620000002100 */
[----:B0-----:R-:W-:Y:S01]  /*1ee10*/  ISETP.NE.AND P1, PT, R9, 0x1, PT ;  /* 0x000000010900780c */ /* 0x001fe20003f25270 */
[----:B------:R-:W0:-:S12]  /*1ee20*/  S2R R4, SR_TID.X ;  /* 0x0000000000047919 */ /* 0x000e180000002100 */
[----:B---3--:R-:W3:Y:S08]  /*1ee30*/  @P1 LDC R3, c[0x0][0x434] ;  /* 0x00010d00ff031b82 */ /* 0x008ef00000000800 */
[----:B------:R-:W5:Y:S01]  /*1ee40*/  @P1 LDC R2, c[0x0][0x438] ;  /* 0x00010e00ff021b82 */ /* 0x000f620000000800 */
[----:B-1----:R-:W-:-:S05]  /*1ee50*/  IMAD.SHL.U32 R35, R35, 0x8, RZ ;  /* 0x0000000823237824 */ /* 0x002fca00078e00ff */
[----:B------:R-:W-:-:S04]  /*1ee60*/  LOP3.LUT R35, R35, 0x38, RZ, 0xc0, !PT ;  /* 0x0000003823237812 */ /* 0x000fc800078ec0ff */
[----:B------:R-:W-:-:S04]  /*1ee70*/  LOP3.LUT R35, R35, 0x40, RZ, 0xfc, !PT ;  /* 0x0000004023237812 */ /* 0x000fc800078efcff */
[----:B------:R-:W-:Y:S02]  /*1ee80*/  ISETP.GE.AND P2, PT, R35, UR4, PT ;  /* 0x0000000423007c0c */ /* 0x000fe4000bf46270 */
[----:B------:R-:W1:Y:S01]  /*1ee90*/  S2R R35, SR_TID.X ;  /* 0x0000000000237919 */ /* 0x000e620000002100 */
[----:B0-----:R-:W-:Y:S01]  /*1eea0*/  IMAD.SHL.U32 R4, R4, 0x8, RZ ;  /* 0x0000000804047824 */ /* 0x001fe200078e00ff */
[----:B------:R-:W-:-:S04]  /*1eeb0*/  LOP3.LUT R16, R16, 0xffffffbf, RZ, 0xc0, !PT ;  /* 0xffffffbf10107812 */ /* 0x000fc800078ec0ff */
[----:B------:R-:W-:Y:S02]  /*1eec0*/  LOP3.LUT R4, R4, 0x38, RZ, 0xc0, !PT ;  /* 0x0000003804047812 */ /* 0x000fe400078ec0ff */
[----:B------:R-:W-:Y:S02]  /*1eed0*/  SEL R8, RZ, 0xffffffff, P2 ;  /* 0xffffffffff087807 */ /* 0x000fe40001000000 */
[----:B------:R-:W-:Y:S02]  /*1eee0*/  LOP3.LUT R4, R4, 0x80, RZ, 0xfc, !PT ;  /* 0x0000008004047812 */ /* 0x000fe400078efcff */
[----:B------:R-:W-:Y:S01]  /*1eef0*/  @P2 LOP3.LUT R16, R16, 0x40, RZ, 0xfc, !PT ;  /* 0x0000004010102812 */ /* 0x000fe200078efcff */
[----:B------:R-:W-:Y:S01]  /*1ef00*/  IMAD.SHL.U32 R8, R8, 0x2, RZ ;  /* 0x0000000208087824 */ /* 0x000fe200078e00ff */
[----:B------:R-:W-:Y:S01]  /*1ef10*/  ISETP.GE.AND P2, PT, R4, UR4, PT ;  /* 0x0000000404007c0c */ /* 0x000fe2000bf46270 */
[----:B-1----:R-:W-:-:S05]  /*1ef20*/  IMAD.SHL.U32 R35, R35, 0x8, RZ ;  /* 0x0000000823237824 */ /* 0x002fca00078e00ff */
[----:B------:R-:W-:-:S04]  /*1ef30*/  LOP3.LUT R35, R35, 0x38, RZ, 0xc0, !PT ;  /* 0x0000003823237812 */ /* 0x000fc800078ec0ff */
[----:B------:R-:W-:Y:S02]  /*1ef40*/  LOP3.LUT R35, R35, 0xc0, RZ, 0xfc, !PT ;  /* 0x000000c023237812 */ /* 0x000fe400078efcff */
[----:B------:R-:W-:Y:S02]  /*1ef50*/  LOP3.LUT R16, R16, 0xffffff7f, RZ, 0xc0, !PT ;  /* 0xffffff7f10107812 */ /* 0x000fe400078ec0ff */
[----:B--2---:R-:W-:Y:S02]  /*1ef60*/  LEA R31, R21, 0xffffffc0, 0x6 ;  /* 0xffffffc0151f7811 */ /* 0x004fe400078e30ff */
[----:B------:R-:W0:Y:S03]  /*1ef70*/  S2R R21, SR_TID.X ;  /* 0x0000000000157919 */ /* 0x000e260000002100 */
[----:B------:R-:W-:-:S05]  /*1ef80*/  IMAD.IADD R0, R20, 0x1, R31 ;  /* 0x0000000114007824 */ /* 0x000fca00078e021f */
[C---:B------:R-:W-:Y:S01]  /*1ef90*/  ISETP.GE.AND P0, PT, R0.reuse, R26, PT ;  /* 0x0000001a0000720c */ /* 0x040fe20003f06270 */
[----:B------:R-:W-:-:S03]  /*1efa0*/  IMAD.IADD R0, R0, 0x1, R34 ;  /* 0x0000000100007824 */ /* 0x000fc600078e0222 */
[----:B------:R-:W-:Y:S01]  /*1efb0*/  ISETP.GT.U32.OR P0, PT, R20, 0x3f, P0 ;  /* 0x0000003f1400780c */ /* 0x000fe20000704470 */
[----:B---3--:R-:W-:-:S04]  /*1efc0*/  @P1 IMAD.HI.U32 R3, R0, R3, RZ ;  /* 0x0000000300031227 */ /* 0x008fc800078e00ff */
[----:B------:R-:W-:Y:S01]  /*1efd0*/  IMAD.MOV.U32 R6, RZ, RZ, R0 ;  /* 0x000000ffff067224 */ /* 0x000fe200078e0000 */
[----:B-----5:R-:W-:-:S07]  /*1efe0*/  @P1 SHF.R.U32.HI R6, RZ, R2, R3 ;  /* 0x00000002ff061219 */ /* 0x020fce0000011603 */
[----:B------:R-:W1:Y:S01]  /*1eff0*/  @!P0 LDC.64 R2, c[0x0][0x428] ;  /* 0x00010a00ff028b82 */ /* 0x000e620000000a00 */
[----:B0-----:R-:W-:-:S05]  /*1f000*/  IMAD.SHL.U32 R21, R21, 0x8, RZ ;  /* 0x0000000815157824 */ /* 0x001fca00078e00ff */
        /* <DEDUP_REMOVED lines=11> */
[----:B-1----:R-:W-:-:S04]  /*1f0c0*/  @!P0 IMAD R7, R35, R2, RZ ;  /* 0x0000000223078224 */ /* 0x002fc800078e02ff */
        /* <DEDUP_REMOVED lines=47> */
[----:B------:R-:W-:Y:S05]  /*1f3c0*/  BRA.DIV UR5, `(.L_x_8810) ;  /* 0x0000006205887947 */ /* 0x000fea000b800000 */
.L_x_8930:
[----:B0-----:R-:W2:Y:S01]  /*1f3d0*/  LDL R0, [R1+0x50] ;  /* 0x0000500001007983 */ /* 0x001ea20000100800 */
[----:B------:R-:W-:Y:S02]  /*1f3e0*/  ISETP.GT.U32.AND P1, PT, R20, 0x3f, PT ;  /* 0x0000003f1400780c */ /* 0x000fe40003f24070 */
[----:B------:R-:W-:Y:S02]  /*1f3f0*/  LOP3.LUT R16, R16, 0xfffffeff, RZ, 0xc0, !PT ;  /* 0xfffffeff10107812 */ /* 0x000fe400078ec0ff */
[----:B------:R-:W-:Y:S02]  /*1f400*/  LOP3.LUT R32, R5, R32, RZ, 0xfc, !PT ;  /* 0x0000002005207212 */ /* 0x000fe400078efcff */
[----:B------:R-:W-:-:S07]  /*1f410*/  LOP3.LUT R16, R16, 0xfffffffe, RZ, 0xc0, !PT ;  /* 0xfffffffe10107812 */ /* 0x000fce00078ec0ff */
[----:B------:R-:W-:Y:S02]  /*1f420*/  @P1 LOP3.LUT R16, R16, 0x1, RZ, 0xfc, !PT ;  /* 0x0000000110101812 */ /* 0x000fe400078efcff */
[----:B--2---:R-:W-:-:S13]  /*1f430*/  ISETP.NE.AND P0, PT, R0, 0x3, PT ;  /* 0x000000030000780c */ /* 0x004fda0003f05270 */
[----:B------:R-:W-:Y:S01]  /*1f440*/  @P0 LOP3.LUT R16, R16, 0x100, RZ, 0xfc, !PT ;  /* 0x0000010010100812 */ /* 0x000fe200078efcff */
[----:B------:R-:W-:Y:S06]  /*1f450*/  @!P0 BRA `(.L_x_8811) ;  /* 0x0000000000048947 */ /* 0x000fec0003800000 */
[----:B------:R-:W-:Y:S01]  /*1f460*/  BPT.TRAP 0x1 ;  /* 0x000000040000795c */ /* 0x000fe20000300000 */
.L_x_8811:
[----:B------:R-:W0:Y:S01]  /*1f470*/  S2R R0, SR_TID.X ;  /* 0x0000000000007919 */ /* 0x000e220000002100 */
        /* <DEDUP_REMOVED lines=8> */
.L_x_8931:
[----:B------:R-:W-:Y:S05]  /*1f500*/  BSYNC B0 ;  /* 0x0000000000007941 */ /* 0x000fea0003800000 */
.L_x_8812:
        /* <DEDUP_REMOVED lines=62> */
.L_x_8941:
        /* <DEDUP_REMOVED lines=10> */
.L_x_8815:
        /* <DEDUP_REMOVED lines=11> */
.L_x_8816:
        /* <DEDUP_REMOVED lines=34> */
.L_x_8818:
[----:B------:R-:W-:Y:S05]  /*1fc60*/  BSYNC B6 ;  /* 0x0000000000067941 */ /* 0x000fea0003800000 */
.L_x_8817:
        /* <DEDUP_REMOVED lines=76> */
[----:B------:R-:W1:Y:S04]  /*20130*/  SHFL.IDX PT, R4, R3, 0x1, 0x181f ;  /* 0x00381f0003047f89 */ /* 0x000e6800000e0000 */
[----:B------:R-:W-:Y:S01]  /*20140*/  SHFL.IDX PT, R3, R3, 0x3, 0x181f ;  /* 0x00781f0003037f89 */ /* 0x000fe200000e0000 */
        /* <DEDUP_REMOVED lines=14> */
[----:B-1----:R0:W-:Y:S02]  /*20230*/  @!P0 LDGSTS.E.BYPASS.LTC128B.128 [R23+0x21400], desc[UR40][R4.64], !P1 ;  /* 0x2140000004178fae */ /* 0x0021e4000c901d68 */
.L_x_8950:
[----:B01----:R-:W-:-:S05]  /*20240*/  VIADD R4, R25, 0x30 ;  /* 0x0000003019047836 */ /* 0x003fca0000000000 */
[----:B------:R-:W-:Y:S01]  /*20250*/  ISETP.GE.AND P0, PT, R4, R2, PT ;  /* 0x000000020400720c */ /* 0x000fe20003f06270 */
[----:B------:R0:W-:-:S12]  /*20260*/  STL [R1+0x2c], R4 ;  /* 0x00002c0401007387 */ /* 0x0001d80000100800 */
[----:B------:R-:W-:-:S05]  /*20270*/  @!P0 LEA R2, P2, R7, R0, 0x1 ;  /* 0x0000000007028211 */ /* 0x000fca00078408ff */
[----:B------:R-:W-:-:S05]  /*20280*/  @!P0 IMAD.X R3, RZ, RZ, R3, P2 ;  /* 0x000000ffff038224 */ /* 0x000fca00010e0603 */
[----:B------:R-:W-:Y:S01]  /*20290*/  @!PT LDS RZ, [RZ] ;  /* 0x00000000fffff984 */ /* 0x000fe20000000800 */
[----:B------:R-:W-:Y:S01]  /*202a0*/  @!PT LDS RZ, [RZ] ;  /* 0x00000000fffff984 */ /* 0x000fe20000000800 */
[----:B------:R-:W-:Y:S01]  /*202b0*/  @!PT LDS RZ, [RZ] ;  /* 0x00000000fffff984 */ /* 0x000fe20000000800 */
[----:B------:R0:W-:Y:S01]  /*202c0*/  @!P0 LDGSTS.E.BYPASS.LTC128B.128 [R23+0x21c00], desc[UR40][R2.64], !P1 ;  /* 0x21c0000002178fae */ /* 0x0001e2000c901d68 */
[----:B------:R-:W-:Y:S01]  /*202d0*/  PLOP3.LUT P0, PT, PT, PT, PT, 0x80, 0x0 ;  /* 0x000000000000781c */ /* 0x000fe20003f0f070 */
[----:B------:R-:W-:-:S12]  /*202e0*/  NOP ;  /* 0x0000000000007918 */ /* 0x000fd80000000000 */
.L_x_8820:
        /* <DEDUP_REMOVED lines=28> */
.L_x_8822:
[----:B------:R-:W-:Y:S05]  /*204b0*/  BSYNC B6 ;  /* 0x0000000000067941 */ /* 0x000fea0003800000 */
.L_x_8821:
        /* <DEDUP_REMOVED lines=191> */
.L_x_8960:
[----:B------:R-:W2:Y:S01]  /*210b0*/  LDL.LU R3, [R1+0x2c] ;  /* 0x00002c0001037983 */ /* 0x000ea20000300800 */
[----:B------:R-:W-:Y:S01]  /*210c0*/  BSSY B0, `(.L_x_8824) ;  /* 0x0000019000007945 */ /* 0x000fe20003800000 */
[----:B--2---:R-:W-:-:S13]  /*210d0*/  ISETP.GE.AND P0, PT, R3, R6, PT ;  /* 0x000000060300720c */ /* 0x004fda0003f06270 */
[----:B------:R-:W-:Y:S05]  /*210e0*/  @P0 BRA `(.L_x_8825) ;  /* 0x0000000000580947 */ /* 0x000fea0003800000 */
[----:B------:R-:W-:Y:S02]  /*210f0*/  LOP3.LUT R0, R0, 0x40, RZ, 0xc0, !PT ;  /* 0x0000004000007812 */ /* 0x000fe400078ec0ff */
[----:B------:R-:W-:Y:S02]  /*21100*/  LOP3.LUT P6, RZ, R16, 0x800, RZ, 0xc0, !PT ;  /* 0x0000080010ff7812 */ /* 0x000fe400078cc0ff */
        /* <DEDUP_REMOVED lines=20> */
.L_x_8825:
[----:B------:R-:W-:Y:S05]  /*21250*/  BSYNC B0 ;  /* 0x0000000000007941 */ /* 0x000fea0003800000 */
.L_x_8824:
[----:B------:R-:W-:Y:S01]  /*21260*/  NOP ;  /* 0x0000000000007918 */ /* 0x000fe20000000000 */
[----:B------:R-:W-:-:S13]  /*21270*/  PLOP3.LUT P0, PT, PT, PT, PT, 0x80, 0x0 ;  /* 0x000000000000781c */ /* 0x000fda0003f0f070 */
.L_x_8826:
        /* <DEDUP_REMOVED lines=18> */
.L_x_8961:
[----:B------:R-:W-:Y:S05]  /*213a0*/  BSYNC B0 ;  /* 0x0000000000007941 */ /* 0x000fea0003800000 */
.L_x_8827:
[----:B------:R-:W2:Y:S02]  /*213b0*/  LDL R2, [R1+0x50] ;  /* 0x0000500001027983 */ /* 0x000ea40000100800 */
[----:B--2---:R-:W-:-:S13]  /*213c0*/  ISETP.NE.AND P0, PT, R2, 0x3, PT ;  /* 0x000000030200780c */ /* 0x004fda0003f05270 */
[----:B------:R-:W-:Y:S05]  /*213d0*/  @!P0 BRA `(.L_x_8829) ;  /* 0x0000000000048947 */ /* 0x000fea0003800000 */
[----:B------:R-:W-:Y:S01]  /*213e0*/  BPT.TRAP 0x1 ;  /* 0x000000040000795c */ /* 0x000fe20000300000 */
.L_x_8829:
[----:B-1----:R-:W-:Y:S01]  /*213f0*/  SHF.L.U32 R0, R28, 0x1f, RZ ;  /* 0x0000001f1c007819 */ /* 0x002fe200000006ff */
[----:B------:R-:W-:Y:S03]  /*21400*/  BSSY B0, `(.L_x_8830) ;  /* 0x0000003000007945 */ /* 0x000fe60003800000 */
[----:B------:R-:W1:Y:S02]  /*21410*/  SYNCS.PHASECHK.TRANS64.TRYWAIT P0, [R26+URZ+0x38860], R0 ;  /* 0x038860001a0075a7 */ /* 0x000e64000800017f */
[----:B-1----:R-:W-:Y:S05]  /*21420*/  @!P0 BRA `(.L_x_8831) ;  /* 0x00000058001c8947 */ /* 0x002fea0003800000 */
.L_x_8962:
[----:B------:R-:W-:Y:S05]  /*21430*/  BSYNC B0 ;  /* 0x0000000000007941 */ /* 0x000fea0003800000 */
.L_x_8830:
        /* <DEDUP_REMOVED lines=109> */
.L_x_8972:
        /* <DEDUP_REMOVED lines=34> */
.L_x_8833:
        /* <DEDUP_REMOVED lines=11> */
.L_x_8834:
        /* <DEDUP_REMOVED lines=11> */
.L_x_8849:
[----:B--2---:R-:W2:Y:S01]  /*21e90*/  LDL R10, [R1+0x50] ;  /* 0x00005000010a7983 */ /* 0x004ea20000100800 */
[----:B0-----:R-:W0:Y:S01]  /*21ea0*/  LDC R5, c[0x0][0x430] ;  /* 0x00010c00ff057b82 */ /* 0x001e220000000800 */
[----:B-1----:R-:W1:Y:S01]  /*21eb0*/  S2R R2, SR_TID.X ;  /* 0x0000000000027919 */ /* 0x002e620000002100 */
[----:B---3--:R-:W3:Y:S01]  /*21ec0*/  S2R R8, SR_TID.X ;  /* 0x0000000000087919 */ /* 0x008ee20000002100 */
[----:B0-----:R-:W-:Y:S02]  /*21ed0*/  ISETP.NE.AND P0, PT, R5, 0x1, PT ;  /* 0x000000010500780c */ /* 0x001fe40003f05270 */
[----:B-1----:R-:W-:-:S11]  /*21ee0*/  LOP3.LUT R2, R2, 0x7f, RZ, 0xc0, !PT ;  /* 0x0000007f02027812 */ /* 0x002fd600078ec0ff */
[----:B------:R-:W0:Y:S01]  /*21ef0*/  @P0 LDC R6, c[0x0][0x434] ;  /* 0x00010d00ff060b82 */ /* 0x000e220000000800 */
[----:B---3--:R-:W-:Y:S01]  /*21f00*/  IMAD.SHL.U32 R8, R8, 0x10, RZ ;  /* 0x0000001008087824 */ /* 0x008fe200078e00ff */
[----:B------:R-:W-:-:S04]  /*21f10*/  SHF.R.U32.HI R2, RZ, 0x3, R2 ;  /* 0x00000003ff027819 */ /* 0x000fc80000011602 */
[----:B------:R-:W-:Y:S02]  /*21f20*/  LOP3.LUT R8, R2, 0x70, R8, 0xf8, !PT ;  /* 0x0000007002087812 */ /* 0x000fe400078ef808 */
[----:B------:R-:W1:Y:S02]  /*21f30*/  @P0 LDC R3, c[0x0][0x438] ;  /* 0x00010e00ff030b82 */ /* 0x000e640000000800 */
[----:B------:R-:W-:Y:S01]  /*21f40*/  ISETP.GT.U32.AND P1, PT, R8, 0x3f, PT ;  /* 0x0000003f0800780c */ /* 0x000fe20003f24070 */
[----:B------:R-:W-:-:S04]  /*21f50*/  IMAD R4, R7, 0x40, R34 ;  /* 0x0000004007047824 */ /* 0x000fc800078e0222 */
[----:B------:R-:W-:-:S08]  /*21f60*/  IMAD.IADD R4, R8, 0x1, R4 ;  /* 0x0000000108047824 */ /* 0x000fd000078e0204 */
[----:B------:R-:W3:Y:S01]  /*21f70*/  @!P1 LDC.64 R8, c[0x0][0x428] ;  /* 0x00010a00ff089b82 */ /* 0x000ee20000000a00 */
[----:B0-----:R-:W-:-:S04]  /*21f80*/  @P0 IMAD.HI.U32 R6, R4, R6, RZ ;  /* 0x0000000604060227 */ /* 0x001fc800078e00ff */
[----:B------:R-:W-:Y:S01]  /*21f90*/  IMAD.MOV.U32 R2, RZ, RZ, R4 ;  /* 0x000000ffff027224 */ /* 0x000fe200078e0004 */
[----:B-1----:R-:W-:-:S05]  /*21fa0*/  @P0 SHF.R.U32.HI R2, RZ, R3, R6 ;  /* 0x00000003ff020219 */ /* 0x002fca0000011606 */
[----:B------:R-:W-:-:S04]  /*21fb0*/  IMAD.MOV R3, RZ, RZ, -R2 ;  /* 0x000000ffff037224 */ /* 0x000fc800078e0a02 */
[----:B------:R-:W-:Y:S01]  /*21fc0*/  IMAD R5, R5, R3, R4 ;  /* 0x0000000305057224 */ /* 0x000fe200078e0204 */
[--C-:B------:R-:W-:Y:S01]  /*21fd0*/  @!P1 SHF.R.S32.HI R3, RZ, 0x1f, R2.reuse ;  /* 0x0000001fff039819 */ /* 0x100fe20000011402 */
[-C--:B---3--:R-:W-:Y:S02]  /*21fe0*/  @!P1 IMAD R4, R35, R8.reuse, RZ ;  /* 0x0000000823049224 */ /* 0x088fe400078e02ff */
[----:B------:R-:W-:-:S04]  /*21ff0*/  @!P1 IMAD.WIDE.U32 R2, R30, R8, R2 ;  /* 0x000000081e029225 */ /* 0x000fc800078e0002 */
[----:B------:R-:W-:Y:S02]  /*22000*/  @!P1 IMAD R4, R30, R9, R4 ;  /* 0x000000091e049224 */ /* 0x000fe400078e0204 */
[----:B------:R-:W0:Y:S02]  /*22010*/  @!P1 LDC.64 R8, c[0x0][0x418] ;  /* 0x00010600ff089b82 */ /* 0x000e240000000a00 */
[----:B------:R-:W-:Y:S02]  /*22020*/  @!P1 IMAD.IADD R3, R4, 0x1, R3 ;  /* 0x0000000104039824 */ /* 0x000fe400078e0203 */
[----:B------:R-:W-:Y:S02]  /*22030*/  IMAD.MOV.U32 R4, RZ, RZ, RZ ;  /* 0x000000ffff047224 */ /* 0x000fe400078e00ff */
[----:B------:R-:W-:Y:S01]  /*22040*/  VIADD R22, R22, 0x1 ;  /* 0x0000000116167836 */ /* 0x000fe20000000000 */
        /* <DEDUP_REMOVED lines=10> */
[----:B------:R-:W-:Y:S02]  /*220f0*/  ISETP.GT.AND P3, PT, R2, R33, PT ;  /* 0x000000210200720c */ /* 0x000fe40003f64270 */
[----:B--2---:R-:W-:-:S13]  /*22100*/  ISETP.NE.AND P1, PT, R10, 0x3, PT ;  /* 0x000000030a00780c */ /* 0x004fda0003f25270 */
[----:B0-----:R-:W-:Y:S05]  /*22110*/  @!P1 BRA `(.L_x_8837) ;  /* 0x0000000000049947 */ /* 0x001fea0003800000 */
[----:B------:R-:W-:Y:S01]  /*22120*/  BPT.TRAP 0x1 ;  /* 0x000000040000795c */ /* 0x000fe20000300000 */
.L_x_8837:
[----:B------:R-:W-:Y:S01]  /*22130*/  IMAD R6, R22, 0x8, R18 ;  /* 0x0000000816067824 */ /* 0x000fe200078e0212 */
[----:B------:R-:W-:Y:S01]  /*22140*/  SHF.L.U32 R25, R28, 0x1f, RZ ;  /* 0x0000001f1c197819 */ /* 0x000fe200000006ff */
[----:B------:R-:W-:Y:S01]  /*22150*/  BSSY B1, `(.L_x_8838) ;  /* 0x0000004000017945 */ /* 0x000fe20003800000 */
[----:B------:R-:W-:Y:S02]  /*22160*/  SHF.R.S32.HI R9, RZ, 0x1f, R5 ;  /* 0x0000001fff097819 */ /* 0x000fe40000011405 */
[----:B------:R-:W0:Y:S02]  /*22170*/  SYNCS.PHASECHK.TRANS64.TRYWAIT P0, [R6+URZ+0x38840], R25 ;  /* 0x03884019060075a7 */ /* 0x000e24000800017f */
[----:B0-----:R-:W-:Y:S05]  /*22180*/  @!P0 BRA `(.L_x_8839) ;  /* 0x0000005400008947 */ /* 0x001fea0003800000 */
.L_x_8973:
[----:B------:R-:W-:Y:S05]  /*22190*/  BSYNC B1 ;  /* 0x0000000000017941 */ /* 0x000fea0003800000 */
.L_x_8838:
        /* <DEDUP_REMOVED lines=40> */
.L_x_8983:
        /* <DEDUP_REMOVED lines=8> */
.L_x_8841:
[----:B------:R-:W-:Y:S02]  /*224a0*/  PLOP3.LUT P1, PT, P1, P0, PT, 0xa2, 0x0 ;  /* 0x000000000000781c */ /* 0x000fe40000f21472 */
[----:B------:R-:W-:-:S08]  /*224b0*/  @P0 R2UR P1, UR4, R6 ;  /* 0x00000000060402ca */ /* 0x000fd00000020000 */
[----:B------:R-:W-:-:S05]  /*224c0*/  @P0 PLOP3.LUT P0, PT, P1, PT, PT, 0x80, 0x0 ;  /* 0x000000000000081c */ /* 0x000fca0000f0f070 */
[----:B------:R-:W-:Y:S01]  /*224d0*/  @!P1 SYNCS.ARRIVE.TRANS64.RED.A0T1 RZ, [UR4+0x38830], RZ ;  /* 0x038830ffffff99a7 */ /* 0x000fe20008200404 */
[----:B------:R-:W-:Y:S07]  /*224e0*/  @!P1 ARRIVES.LDGSTSBAR.64.TRANSCNT [UR4+0x38830] ;  /* 0x03883000ff0099b0 */ /* 0x000fee0008000a84 */
[----:B------:R-:W-:Y:S05]  /*224f0*/  @P0 BRA.U.ANY `(.L_x_8841) ;  /* 0xfffffffd00e80947 */ /* 0x000fea000393ffff */
[----:B------:R-:W-:Y:S01]  /*22500*/  NOP ;  /* 0x0000000000007918 */ /* 0x000fe20000000000 */
[----:B--2---:R-:W2:Y:S02]  /*22510*/  LDL R2, [R1+0x50] ;  /* 0x0000500001027983 */ /* 0x004ea40000100800 */
[----:B--2---:R-:W-:-:S13]  /*22520*/  ISETP.NE.AND P2, PT, R2, 0x3, PT ;  /* 0x000000030200780c */ /* 0x004fda0003f45270 */
[----:B------:R-:W-:Y:S05]  /*22530*/  @!P2 BRA `(.L_x_8842) ;  /* 0x000000000004a947 */ /* 0x000fea0003800000 */
[----:B------:R-:W-:Y:S01]  /*22540*/  BPT.TRAP 0x1 ;  /* 0x000000040000795c */ /* 0x000fe20000300000 */
.L_x_8842:
[----:B------:R2:W-:Y:S01]  /*22550*/  SYNCS.ARRIVE.TRANS64.A1T0 RZ, [R6+URZ+0x38830], RZ ;  /* 0x038830ff06ff79a7 */ /* 0x0005e2000810003f */
[----:B------:R-:W-:Y:S05]  /*22560*/  @!P2 BRA `(.L_x_8843) ;  /* 0x000000000004a947 */ /* 0x000fea0003800000 */
[----:B------:R-:W-:Y:S01]  /*22570*/  BPT.TRAP 0x1 ;  /* 0x000000040000795c */ /* 0x000fe20000300000 */
.L_x_8843:
[----:B------:R-:W3:Y:S01]  /*22580*/  SYNCS.PHASECHK.TRANS64.TRYWAIT P0, [R6+URZ+0x38860], R25 ;  /* 0x03886019060075a7 */ /* 0x000ee2000800017f */
[----:B------:R-:W-:Y:S04]  /*22590*/  BSSY B1, `(.L_x_8844) ;  /* 0x0000002000017945 */ /* 0x000fe80003800000 */
[----:B---3--:R-:W-:Y:S05]  /*225a0*/  @!P0 BRA `(.L_x_8845) ;  /* 0x0000005400288947 */ /* 0x008fea0003800000 */
.L_x_8984:
[----:B------:R-:W-:Y:S05]  /*225b0*/  BSYNC B1 ;  /* 0x0000000000017941 */ /* 0x000fea0003800000 */
.L_x_8844:
        /* <DEDUP_REMOVED lines=79> */
.L_x_8994:
        /* <DEDUP_REMOVED lines=25> */
.L_x_8847:
[----:B------:R-:W-:Y:S02]  /*22c40*/  PLOP3.LUT P1, PT, P1, P0, PT, 0xa2, 0x0 ;  /* 0x000000000000781c */ /* 0x000fe40000f21472 */
[----:B------:R-:W-:-:S08]  /*22c50*/  @P0 R2UR P1, UR4, R6 ;  /* 0x00000000060402ca */ /* 0x000fd00000020000 */
[----:B------:R-:W-:-:S05]  /*22c60*/  @P0 PLOP3.LUT P0, PT, P1, PT, PT, 0x80, 0x0 ;  /* 0x000000000000081c */ /* 0x000fca0000f0f070 */
[----:B------:R-:W-:Y:S01]  /*22c70*/  @!P1 SYNCS.ARRIVE.TRANS64.RED.A0T1 RZ, [UR4+0x38850], RZ ;  /* 0x038850ffffff99a7 */ /* 0x000fe20008200404 */
[----:B------:R-:W-:Y:S07]  /*22c80*/  @!P1 ARRIVES.LDGSTSBAR.64.TRANSCNT [UR4+0x38850] ;  /* 0x03885000ff0099b0 */ /* 0x000fee0008000a84 */
[----:B------:R-:W-:Y:S05]  /*22c90*/  @P0 BRA.U.ANY `(.L_x_8847) ;  /* 0xfffffffd00e80947 */ /* 0x000fea000393ffff */
[----:B------:R-:W-:Y:S01]  /*22ca0*/  NOP ;  /* 0x0000000000007918 */ /* 0x000fe20000000000 */
[----:B0-----:R-:W4:Y:S02]  /*22cb0*/  LDL R2, [R1+0x50] ;  /* 0x0000500001027983 */ /* 0x001f240000100800 */
[----:B----4-:R-:W-:-:S13]  /*22cc0*/  ISETP.NE.AND P2, PT, R2, 0x3, PT ;  /* 0x000000030200780c */ /* 0x010fda0003f45270 */
[----:B------:R-:W-:Y:S05]  /*22cd0*/  @!P2 BRA `(.L_x_8848) ;  /* 0x000000000004a947 */ /* 0x000fea0003800000 */
[----:B------:R-:W-:Y:S01]  /*22ce0*/  BPT.TRAP 0x1 ;  /* 0x000000040000795c */ /* 0x000fe20000300000 */
.L_x_8848:
[----:B------:R1:W-:Y:S01]  /*22cf0*/  SYNCS.ARRIVE.TRANS64.A1T0 RZ, [R6+URZ+0x38850], RZ ;  /* 0x038850ff06ff79a7 */ /* 0x0003e2000810003f */
[----:B------:R-:W-:Y:S05]  /*22d00*/  @P3 BRA `(.L_x_8849) ;  /* 0xfffffff000603947 */ /* 0x000fea000383ffff */
.L_x_8836:
[----:B------:R-:W-:Y:S05]  /*22d10*/  BSYNC B0 ;  /* 0x0000000000007941 */ /* 0x000fea0003800000 */
.L_x_8835:
        /* <DEDUP_REMOVED lines=21> */
.L_x_8851:
[----:B------:R-:W-:Y:S05]  /*22e70*/  BSYNC B0 ;  /* 0x0000000000007941 */ /* 0x000fea0003800000 */
.L_x_8850:
[----:B------:R-:W-:-:S07]  /*22e80*/  SEL R22, R22, RZ, P0 ;  /* 0x000000ff16167207 */ /* 0x000fce0000000000 */
.L_x_8804:
[----:B------:R-:W-:Y:S05]  /*22e90*/  BSYNC B7 ;  /* 0x0000000000077941 */ /* 0x000fea0003800000 */
.L_x_8802:
        /* <DEDUP_REMOVED lines=8> */
[----:B---3--:R3:W4:Y:S01]  /*22f20*/  LDS.128 R24, [R18+0x388d0] ;  /* 0x0388d00012187984 */ /* 0x0087220000000c00 */
[----:B------:R-:W-:Y:S06]  /*22f30*/  BAR.ARV 0x4, 0x180 ;  /* 0x0106000000007b1d */ /* 0x000fec0000002000 */
[----:B------:R-:W-:Y:S05]  /*22f40*/  BRA `(.L_x_8853) ;  /* 0x0000000c00d87947 */ /* 0x000fea0003800000 */
.L_x_8852:
        /* <DEDUP_REMOVED lines=14> */
[----:B---3--:R-:W-:Y:S01]  /*23030*/  IMAD.MOV.U32 R25, RZ, RZ, RZ ;  /* 0x000000ffff197224 */ /* 0x008fe200078e00ff */
[C---:B------:R-:W-:Y:S01]  /*23040*/  ISETP.GE.U32.AND P2, PT, R8.reuse, 0x2, PT ;  /* 0x000000020800780c */ /* 0x040fe20003f46070 */
[----:B------:R-:W-:Y:S01]  /*23050*/  IMAD.MOV.U32 R5, RZ, RZ, RZ ;  /* 0x000000ffff057224 */ /* 0x000fe200078e00ff */
[C---:B------:R-:W-:Y:S01]  /*23060*/  ISETP.GE.U32.AND P3, PT, R8.reuse, 0x4, PT ;  /* 0x000000040800780c */ /* 0x040fe20003f66070 */
[----:B------:R-:W-:Y:S01]  /*23070*/  SHFL.IDX PT, R0, R24, RZ, 0x1f ;  /* 0x00001fff18007589 */ /* 0x000fe200000e0000 */
[C---:B------:R-:W-:Y:S02]  /*23080*/  ISETP.GE.U32.AND P4, PT, R8.reuse, 0x8, PT ;  /* 0x000000080800780c */ /* 0x040fe40003f86070 */
[----:B------:R-:W-:Y:S01]  /*23090*/  ISETP.GE.U32.AND P5, PT, R8, 0x10, PT ;  /* 0x000000100800780c */ /* 0x000fe20003fa6070 */
[----:B-12---:R0:W-:Y:S02]  /*230a0*/  SHFL.IDX PT, R6, R24, 0x1, 0x1f ;  /* 0x00201f0018067f89 */ /* 0x0061e400000e0000 */
        /* <DEDUP_REMOVED lines=21> */
.L_x_9004:
[----:B------:R-:W-:Y:S02]  /*23200*/  ULDC UR4, c[0x0][0xd38] ;  /* 0x00034e0000047ab9 */ /* 0x000fe40000000800 */
[----:B------:R-:W-:-:S04]  /*23210*/  IMAD.U32 R4, RZ, RZ, UR4 ;  /* 0x00000004ff047e24 */ /* 0x000fc8000f8e00ff */
[----:B-1----:R-:W-:-:S04]  /*23220*/  IMAD R3, R14, R4, RZ ;  /* 0x000000040e037224 */ /* 0x002fc800078e02ff */
[----:B------:R-:W-:-:S05]  /*23230*/  IMAD.IADD R6, R6, 0x1, R3 ;  /* 0x0000000106067824 */ /* 0x000fca00078e0203 */
[----:B------:R-:W-:-:S13]  /*23240*/  ISETP.GT.AND P6, PT, R6, R0, PT ;  /* 0x000000000600720c */ /* 0x000fda0003fc4270 */
[----:B------:R-:W-:Y:S05]  /*23250*/  @P6 BRA `(.L_x_8855) ;  /* 0x0000000000a46947 */ /* 0x000fea0003800000 */
.L_x_8858:
        /* <DEDUP_REMOVED lines=35> */
.L_x_9012:
[----:B------:R-:W-:Y:S02]  /*23490*/  ULDC UR4, c[0x0][0xd38] ;  /* 0x00034e0000047ab9 */ /* 0x000fe40000000800 */
[----:B------:R-:W-:-:S04]  /*234a0*/  IMAD.U32 R4, RZ, RZ, UR4 ;  /* 0x00000004ff047e24 */ /* 0x000fc8000f8e00ff */
[----:B-1----:R-:W-:-:S04]  /*234b0*/  IMAD R3, R14, R4, RZ ;  /* 0x000000040e037224 */ /* 0x002fc800078e02ff */
[----:B------:R-:W-:-:S05]  /*234c0*/  IMAD.IADD R6, R3, 0x1, R6 ;  /* 0x0000000103067824 */ /* 0x000fca00078e0206 */
[----:B------:R-:W-:-:S13]  /*234d0*/  ISETP.GT.AND P6, PT, R6, R0, PT ;  /* 0x000000000600720c */ /* 0x000fda0003fc4270 */
[----:B------:R-:W-:Y:S05]  /*234e0*/  @!P6 BRA `(.L_x_8858) ;  /* 0xfffffffc005ce947 */ /* 0x000fea000383ffff */
.L_x_8855:
        /* <DEDUP_REMOVED lines=10> */
.L_x_9017:
[----:B------:R-:W-:-:S13]  /*23590*/  ISETP.NE.AND P0, PT, R3, RZ, PT ;  /* 0x000000ff0300720c */ /* 0x000fda0003f05270 */
[----:B------:R-:W-:Y:S05]  /*235a0*/  @!P0 BRA `(.L_x_8860) ;  /* 0x0000000000108947 */ /* 0x000fea0003800000 */
[----:B------:R-:W-:Y:S01]  /*235b0*/  UMOV UR4, 0xffffffff ;  /* 0xffffffff00047882 */ /* 0x000fe20000000000 */
[----:B------:R-:W-:Y:S02]  /*235c0*/  VIADD R12, R7, 0xffffffff ;  /* 0xffffffff070c7836 */ /* 0x000fe40000000000 */
[----:B------:R-:W-:Y:S05]  /*235d0*/  BRA.DIV UR4, `(.L_x_8861) ;  /* 0x00000056045c7947 */ /* 0x000fea000b800000 */
[----:B------:R4:W0:Y:S02]  /*235e0*/  SHFL.IDX PT, R24, R2, R12, 0x1f ;  /* 0x00001f0c02187589 */ /* 0x00082400000e0000 */
.L_x_8860:
        /* <DEDUP_REMOVED lines=10> */
[----:B0-----:R-:W-:Y:S01]  /*23690*/  VIADD R8, R7, 0xffffffe ;  /* 0x0ffffffe07087836 */ /* 0x001fe20000000000 */
[----:B------:R-:W-:-:S05]  /*236a0*/  IABS R7, R25 ;  /* 0x0000001900077213 */ /* 0x000fca0000000000 */
[----:B------:R0:W1:Y:S02]  /*236b0*/  F2I.FTZ.U32.TRUNC.NTZ R3, R8 ;  /* 0x0000000800037305 */ /* 0x000064000021f000 */
[----:B0-----:R-:W-:Y:S01]  /*236c0*/  IABS R8, R0 ;  /* 0x0000000000087213 */ /* 0x001fe20000000000 */
[----:B-1----:R-:W-:-:S04]  /*236d0*/  IMAD.MOV R9, RZ, RZ, -R3 ;  /* 0x000000ffff097224 */ /* 0x002fc800078e0a03 */
[----:B------:R-:W-:-:S04]  /*236e0*/  IMAD R9, R9, R4, RZ ;  /* 0x0000000409097224 */ /* 0x000fc800078e02ff */
[----:B------:R-:W-:Y:S02]  /*236f0*/  IMAD.HI.U32 R3, R3, R9, R2 ;  /* 0x0000000903037227 */ /* 0x000fe400078e0002 */
[----:B------:R-:W0:Y:S02]  /*23700*/  MUFU.RCP R2, R10 ;  /* 0x0000000a00027308 */ /* 0x000e240000001000 */
[----:B------:R-:W-:Y:S02]  /*23710*/  IMAD.MOV R9, RZ, RZ, -R7 ;  /* 0x000000ffff097224 */ /* 0x000fe400078e0a07 */
[----:B------:R-:W-:-:S04]  /*23720*/  IMAD.HI.U32 R7, R3, R8, RZ ;  /* 0x0000000803077227 */ /* 0x000fc800078e00ff */
[----:B------:R-:W-:-:S05]  /*23730*/  IMAD R9, R7, R9, R8 ;  /* 0x0000000907097224 */ /* 0x000fca00078e0208 */
[----:B------:R-:W-:Y:S01]  /*23740*/  ISETP.GT.U32.AND P1, PT, R4, R9, PT ;  /* 0x000000090400720c */ /* 0x000fe20003f24070 */
[----:B0-----:R-:W-:Y:S02]  /*23750*/  VIADD R8, R2, 0xffffffe ;  /* 0x0ffffffe02087836 */ /* 0x001fe40000000000 */
[----:B------:R-:W-:Y:S02]  /*23760*/  IMAD.MOV.U32 R2, RZ, RZ, RZ ;  /* 0x000000ffff027224 */ /* 0x000fe400078e00ff */
[----:B------:R-:W0:Y:S08]  /*23770*/  F2I.FTZ.U32.TRUNC.NTZ R3, R8 ;  /* 0x0000000800037305 */ /* 0x000e30000021f000 */
[----:B------:R-:W-:-:S02]  /*23780*/  @!P1 IMAD.IADD R9, R9, 0x1, -R4 ;  /* 0x0000000109099824 */ /* 0x000fc400078e0a04 */
[----:B------:R-:W-:Y:S01]  /*23790*/  @!P1 VIADD R7, R7, 0x1 ;  /* 0x0000000107079836 */ /* 0x000fe20000000000 */
[----:B------:R-:W-:Y:S02]  /*237a0*/  ISETP.NE.AND P1, PT, R25, RZ, PT ;  /* 0x000000ff1900720c */ /* 0x000fe40003f25270 */
[----:B------:R-:W-:Y:S02]  /*237b0*/  ISETP.GE.U32.AND P0, PT, R9, R4, PT ;  /* 0x000000040900720c */ /* 0x000fe40003f06070 */
[----:B------:R-:W-:Y:S01]  /*237c0*/  IABS R4, R5 ;  /* 0x0000000500047213 */ /* 0x000fe20000000000 */
[----:B0-----:R-:W-:-:S04]  /*237d0*/  IMAD.MOV R9, RZ, RZ, -R3 ;  /* 0x000000ffff097224 */ /* 0x001fc800078e0a03 */
[----:B------:R-:W-:Y:S02]  /*237e0*/  IMAD.MOV R4, RZ, RZ, -R4 ;  /* 0x000000ffff047224 */ /* 0x000fe400078e0a04 */
[----:B------:R-:W-:-:S04]  /*237f0*/  IMAD R9, R9, R6, RZ ;  /* 0x0000000609097224 */ /* 0x000fc800078e02ff */
[----:B------:R-:W-:Y:S01]  /*23800*/  IMAD.HI.U32 R2, R3, R9, R2 ;  /* 0x0000000903027227 */ /* 0x000fe200078e0002 */
[----:B------:R-:W-:-:S03]  /*23810*/  LOP3.LUT R3, R0, R25, RZ, 0x3c, !PT ;  /* 0x0000001900037212 */ /* 0x000fc600078e3cff */
[----:B------:R-:W-:Y:S01]  /*23820*/  @P0 VIADD R7, R7, 0x1 ;  /* 0x0000000107070836 */ /* 0x000fe20000000000 */
[----:B------:R-:W-:-:S13]  /*23830*/  ISETP.GE.AND P2, PT, R3, RZ, PT ;  /* 0x000000ff0300720c */ /* 0x000fda0003f46270 */
        /* <DEDUP_REMOVED lines=22> */
.L_x_8862:
[----:B----4-:R-:W0:Y:S02]  /*239a0*/  LDC.64 R2, c[0x0][0xd90] ;  /* 0x00036400ff027b82 */ /* 0x010e240000000a00 */
[----:B0-----:R-:W-:-:S05]  /*239b0*/  IMAD.WIDE R2, R27, 0x4, R2 ;  /* 0x000000041b027825 */ /* 0x001fca00078e0202 */
[----:B-1----:R0:W2:Y:S02]  /*239c0*/  LDG.E R7, desc[UR40][R2.64] ;  /* 0x0000002802077981 */ /* 0x0020a4000c1e1900 */
[----:B0-----:R-:W-:Y:S02]  /*239d0*/  IMAD.MOV.U32 R2, RZ, RZ, RZ ;  /* 0x000000ffff027224 */ /* 0x001fe400078e00ff */
[----:B--2---:R-:W-:-:S05]  /*239e0*/  IMAD R5, R25, R7, RZ ;  /* 0x0000000719057224 */ /* 0x004fca00078e02ff */
[-C--:B------:R-:W-:Y:S02]  /*239f0*/  IABS R6, R5.reuse ;  /* 0x0000000500067213 */ /* 0x080fe40000000000 */
        /* <DEDUP_REMOVED lines=20> */
[----:B------:R-:W-:-:S04]  /*23b40*/  IMAD.MOV.U32 R2, RZ, RZ, R3 ;  /* 0x000000ffff027224 */ /* 0x000fc800078e0003 */
        /* <DEDUP_REMOVED lines=26> */
[----:B------:R-:W-:Y:S02]  /*23cf0*/  LOP3.LUT R0, R5, R4, RZ, 0x3c, !PT ;  /* 0x0000000405007212 */ /* 0x000fe400078e3cff */
[----:B------:R-:W-:Y:S02]  /*23d00*/  IADD3 R5, R6, 0x1000000, R5 ;  /* 0x0100000006057810 */ /* 0x000fe40007ffe005 */
[----:B------:R-:W-:-:S07]  /*23d10*/  ISETP.GE.AND P2, PT, R0, RZ, PT ;  /* 0x000000ff0000720c */ /* 0x000fce0003f46270 */
[----:B------:R-:W-:-:S06]  /*23d20*/  @P0 VIADD R2, R2, 0x1 ;  /* 0x0000000102020836 */ /* 0x000fcc0000000000 */
[----:B------:R-:W-:Y:S01]  /*23d30*/  @!P2 IMAD.MOV R2, RZ, RZ, -R2 ;  /* 0x000000ffff02a224 */ /* 0x000fe200078e0a02 */
[----:B------:R-:W-:Y:S01]  /*23d40*/  @!P1 LOP3.LUT R2, RZ, R4, RZ, 0x33, !PT ;  /* 0x00000004ff029212 */ /* 0x000fe200078e33ff */
[----:B------:R-:W-:-:S04]  /*23d50*/  IMAD.MOV R4, RZ, RZ, -R4 ;  /* 0x000000ffff047224 */ /* 0x000fc800078e0a04 */
[----:B------:R-:W-:-:S07]  /*23d60*/  IMAD R26, R2, R4, R5 ;  /* 0x00000004021a7224 */ /* 0x000fce00078e0205 */
.L_x_8863:
[----:B------:R-:W-:-:S05]  /*23d70*/  LOP3.LUT R2, RZ, R2, RZ, 0x33, !PT ;  /* 0x00000002ff027212 */ /* 0x000fca00078e33ff */
[----:B------:R-:W-:Y:S01]  /*23d80*/  IMAD.IADD R25, R25, 0x1, R2 ;  /* 0x0000000119197824 */ /* 0x000fe200078e0202 */
[----:B------:R-:W-:Y:S06]  /*23d90*/  BRA `(.L_x_8864) ;  /* 0x00000000001c7947 */ /* 0x000fec0003800000 */
.L_x_8856:
[----:B------:R-:W-:Y:S01]  /*23da0*/  UMOV UR4, URZ ;  /* 0x0000003f00047c82 */ /* 0x000fe20008000000 */
[----:B------:R-:W-:Y:S01]  /*23db0*/  UMOV UR5, URZ ;  /* 0x0000003f00057c82 */ /* 0x000fe20008000000 */
[----:B------:R-:W-:Y:S01]  /*23dc0*/  ULDC UR6, c[0x0][0xd3c] ;  /* 0x00034f0000067ab9 */ /* 0x000fe20000000800 */
[----:B------:R-:W-:Y:S02]  /*23dd0*/  IMAD.MOV.U32 R24, RZ, RZ, R0 ;  /* 0x000000ffff187224 */ /* 0x000fe400078e0000 */
[----:B------:R-:W-:Y:S02]  /*23de0*/  IMAD.U32 R25, RZ, RZ, UR4 ;  /* 0x00000004ff197e24 */ /* 0x000fe4000f8e00ff */
[----:B------:R-:W-:Y:S02]  /*23df0*/  IMAD.U32 R26, RZ, RZ, UR5 ;  /* 0x00000005ff1a7e24 */ /* 0x000fe4000f8e00ff */
[----:B------:R-:W-:-:S07]  /*23e00*/  IMAD.U32 R27, RZ, RZ, UR6 ;  /* 0x00000006ff1b7e24 */ /* 0x000fce000f8e00ff */
.L_x_8864:
        /* <DEDUP_REMOVED lines=10> */
.L_x_8853:
[----:B------:R-:W-:Y:S02]  /*23eb0*/  ULDC UR4, c[0x0][0xd3c] ;  /* 0x00034f0000047ab9 */ /* 0x000fe40000000800 */
[----:B----4-:R-:W-:-:S13]  /*23ec0*/  ISETP.GE.AND P0, PT, R27, UR4, PT ;  /* 0x000000041b007c0c */ /* 0x010fda000bf06270 */
[----:B------:R-:W-:Y:S05]  /*23ed0*/  @!P0 BRA `(.L_x_8865) ;  /* 0xffffff8000c48947 */ /* 0x000fea000383ffff */
[----:B------:R-:W-:Y:S05]  /*23ee0*/  BSYNC B8 ;  /* 0x0000000000087941 */ /* 0x000fea0003800000 */
.L_x_8748:
[----:B------:R-:W4:Y:S01]  /*23ef0*/  LDL.LU R0, [R1+0x34] ;  /* 0x0000340001007983 */ /* 0x000f220000300800 */
[----:B------:R-:W-:Y:S01]  /*23f00*/  BSSY B0, `(.L_x_8866) ;  /* 0x000000b000007945 */ /* 0x000fe20003800000 */
[----:B0-----:R-:W0:Y:S01]  /*23f10*/  S2R R5, SR_CgaCtaId ;  /* 0x0000000000057919 */ /* 0x001e220000008800 */
[----:B----4-:R-:W-:-:S05]  /*23f20*/  VIADD R0, R0, 0x1 ;  /* 0x0000000100007836 */ /* 0x010fca0000000000 */
        /* <DEDUP_REMOVED lines=8> */
.L_x_9020:
[----:B------:R-:W-:Y:S05]  /*23fb0*/  BSYNC B0 ;  /* 0x0000000000007941 */ /* 0x000fea0003800000 */
.L_x_8866:
[----:B------:R-:W-:-:S03]  /*23fc0*/  UMOV UR4, 0xffffffff ;  /* 0xffffffff00047882 */ /* 0x000fc60000000000 */
[----:B------:R-:W-:Y:S05]  /*23fd0*/  BRA.DIV UR4, `(.L_x_8868) ;  /* 0x0000004e04187947 */ /* 0x000fea000b800000 */
[----:B0-----:R-:W0:Y:S02]  /*23fe0*/  S2R R0, SR_TID.X ;  /* 0x0000000000007919 */ /* 0x001e240000002100 */
[----:B0-----:R-:W-:-:S04]  /*23ff0*/  SHF.R.U32.HI R0, RZ, 0x5, R0 ;  /* 0x00000005ff007819 */ /* 0x001fc80000011600 */
[----:B------:R-:W-:-:S05]  /*24000*/  LOP3.LUT R0, R0, 0x3, RZ, 0xc0, !PT ;  /* 0x0000000300007812 */ /* 0x000fca00078ec0ff */
[----:B------:R0:W1:Y:S02]  /*24010*/  SHFL.IDX PT, R14, R0, RZ, 0x1f ;  /* 0x00001fff000e7589 */ /* 0x00006400000e0000 */
.L_x_9023:
[----:B-1----:R-:W-:-:S13]  /*24020*/  ISETP.NE.AND P0, PT, R14, RZ, PT ;  /* 0x000000ff0e00720c */ /* 0x002fda0003f05270 */
[----:B------:R-:W-:Y:S05]  /*24030*/  @P0 BRA `(.L_x_8590) ;  /* 0x0000000000880947 */ /* 0x000fea0003800000 */
[----:B------:R-:W-:-:S03]  /*24040*/  UMOV UR4, 0xffffffff ;  /* 0xffffffff00047882 */ /* 0x000fc60000000000 */
[----:B------:R-:W-:Y:S05]  /*24050*/  BRA.DIV UR4, `(.L_x_8869) ;  /* 0x0000004e042c7947 */ /* 0x000fea000b800000 */
[----:B------:R-:W-:-:S13]  /*24060*/  ELECT P6, URZ, PT ;  /* 0x00000000003f782f */ /* 0x000fda00038c0000 */
.L_x_9026:
[----:B------:R-:W-:Y:S05]  /*24070*/  @!P6 BRA `(.L_x_8590) ;  /* 0x000000000078e947 */ /* 0x000fea0003800000 */
[----:B0-----:R-:W4:Y:S02]  /*24080*/  LDL.LU R0, [R1+0x10] ;  /* 0x0000100001007983 */ /* 0x001f240000300800 */
[----:B----4-:R-:W-:-:S04]  /*24090*/  LOP3.LUT R0, R0, 0x2, RZ, 0xfc, !PT ;  /* 0x0000000200007812 */ /* 0x010fc800078efcff */
[----:B------:R-:W-:-:S13]  /*240a0*/  ISETP.NE.AND P0, PT, R0, 0x3, PT ;  /* 0x000000030000780c */ /* 0x000fda0003f05270 */
[----:B------:R-:W-:Y:S05]  /*240b0*/  @!P0 BRA `(.L_x_8870) ;  /* 0x0000000000048947 */ /* 0x000fea0003800000 */
[----:B------:R-:W-:Y:S01]  /*240c0*/  BPT.TRAP 0x1 ;  /* 0x000000040000795c */ /* 0x000fe20000300000 */
.L_x_8870:
[----:B------:R-:W-:Y:S01]  /*240d0*/  IMAD R5, R22, 0x8, R7 ;  /* 0x0000000816057824 */ /* 0x000fe200078e0207 */
[----:B------:R-:W-:Y:S01]  /*240e0*/  SHF.L.U32 R0, R28, 0x1f, RZ ;  /* 0x0000001f1c007819 */ /* 0x000fe200000006ff */
[----:B------:R-:W-:-:S03]  /*240f0*/  VIADD R22, R22, 0x1 ;  /* 0x0000000116167836 */ /* 0x000fc60000000000 */
[----:B------:R-:W0:Y:S02]  /*24100*/  SYNCS.PHASECHK.TRANS64.TRYWAIT P1, [R5+URZ+0x38840], R0 ;  /* 0x03884000050075a7 */ /* 0x000e24000802017f */
[----:B------:R-:W-:-:S04]  /*24110*/  ISETP.NE.AND P2, PT, R22, 0x2, PT ;  /* 0x000000021600780c */ /* 0x000fc80003f45270 */
[----:B------:R-:W-:Y:S01]  /*24120*/  SEL R3, RZ, 0x1, P2 ;  /* 0x00000001ff037807 */ /* 0x000fe20001000000 */
[----:B0-----:R-:W-:Y:S08]  /*24130*/  @!P1 BRA `(.L_x_8871) ;  /* 0x0000004c00149947 */ /* 0x001ff00003800000 */
.L_x_9027:
[----:B------:R-:W-:Y:S02]  /*24140*/  SEL R22, R22, RZ, P2 ;  /* 0x000000ff16167207 */ /* 0x000fe40001000000 */
[----:B------:R-:W-:Y:S01]  /*24150*/  LOP3.LUT R2, R28, R3, RZ, 0x3c, !PT ;  /* 0x000000031c027212 */ /* 0x000fe200078e3cff */
[----:B------:R-:W-:Y:S06]  /*24160*/  @!P0 BRA `(.L_x_8872) ;  /* 0x0000000000048947 */ /* 0x000fec0003800000 */
[----:B------:R-:W-:Y:S01]  /*24170*/  BPT.TRAP 0x1 ;  /* 0x000000040000795c */ /* 0x000fe20000300000 */
.L_x_8872:
[----:B------:R-:W-:Y:S01]  /*24180*/  IMAD R3, R22, 0x8, R7 ;  /* 0x0000000816037824 */ /* 0x000fe200078e0207 */
[----:B------:R-:W-:-:S04]  /*24190*/  SHF.L.U32 R2, R2, 0x1f, RZ ;  /* 0x0000001f02027819 */ /* 0x000fc800000006ff */
[----:B------:R-:W1:Y:S02]  /*241a0*/  SYNCS.PHASECHK.TRANS64.TRYWAIT P1, [R3+URZ+0x38840], R2 ;  /* 0x03884002030075a7 */ /* 0x000e64000802017f */
[----:B-1----:R-:W-:Y:S05]  /*241b0*/  @!P1 BRA `(.L_x_8873) ;  /* 0x0000004c00089947 */ /* 0x002fea0003800000 */
.L_x_9028:
[----:B------:R-:W-:Y:S05]  /*241c0*/  @!P0 BRA `(.L_x_8874) ;  /* 0x0000000000048947 */ /* 0x000fea0003800000 */
[----:B------:R-:W-:Y:S01]  /*241d0*/  BPT.TRAP 0x1 ;  /* 0x000000040000795c */ /* 0x000fe20000300000 */
.L_x_8874:
[----:B------:R-:W4:Y:S02]  /*241e0*/  SYNCS.PHASECHK.TRANS64.TRYWAIT P1, [R5+URZ+0x38860], R0 ;  /* 0x03886000050075a7 */ /* 0x000f24000802017f */
[----:B----4-:R-:W-:Y:S05]  /*241f0*/  @!P1 BRA `(.L_x_8875) ;  /* 0x0000004c000c9947 */ /* 0x010fea0003800000 */
.L_x_9029:
[----:B------:R-:W-:Y:S05]  /*24200*/  @!P0 BRA `(.L_x_8876) ;  /* 0x0000000000048947 */ /* 0x000fea0003800000 */
[----:B------:R-:W-:Y:S01]  /*24210*/  BPT.TRAP 0x1 ;  /* 0x000000040000795c */ /* 0x000fe20000300000 */
.L_x_8876:
[----:B------:R0:W0:Y:S02]  /*24220*/  SYNCS.PHASECHK.TRANS64.TRYWAIT P0, [R3+URZ+0x38860], R2 ;  /* 0x03886002030075a7 */ /* 0x000024000800017f */
[----:B0-----:R-:W-:Y:S05]  /*24230*/  @!P0 NANOSLEEP.SYNCS 0x989680 ;  /* 0x009896800000895d */ /* 0x001fea0003900000 */
[----:B------:R-:W0:Y:S02]  /*24240*/  @!P0 SYNCS.PHASECHK.TRANS64 P0, [R3+URZ+0x38860], R2 ;  /* 0x03886002030085a7 */ /* 0x000e24000800007f */
[----:B0-----:R-:W-:Y:S05]  /*24250*/  @!P0 BRA `(.L_x_8876) ;  /* 0xfffffffc00f08947 */ /* 0x001fea000383ffff */
.L_x_8590:
[----:B------:R-:W-:Y:S05]  /*24260*/  BSYNC B9 ;  /* 0x0000000000097941 */ /* 0x000fea0003800000 */
.L_x_8587:
[----:B------:R-:W-:Y:S05]  /*24270*/  EXIT ;  /* 0x000000000000794d */ /* 0x000fea0003800000 */
.L_x_8608:
[----:B0-----:R0:W1:Y:S02]  /*24280*/  SYNCS.PHASECHK.TRANS64.TRYWAIT P5, [R61+URZ+0x38890], R68 ;  /* 0x038890443d0075a7 */ /* 0x00106400080a017f */
[----:B-1----:R-:W-:Y:S05]  /*24290*/  @!P5 NANOSLEEP.SYNCS 0x989680 ;  /* 0x009896800000d95d */ /* 0x002fea0003900000 */
[----:B------:R-:W1:Y:S02]  /*242a0*/  @!P5 SYNCS.PHASECHK.TRANS64 P5, [R61+URZ+0x38890], R68 ;  /* 0x038890443d00d5a7 */ /* 0x000e6400080a007f */
[----:B-1----:R-:W-:Y:S05]  /*242b0*/  @!P5 BRA `(.L_x_8608) ;  /* 0xfffffffc00f0d947 */ /* 0x002fea000383ffff */
[----:B------:R-:W-:Y:S05]  /*242c0*/  BRA `(.L_x_8877) ;  /* 0xfffffdec00f07947 */ /* 0x000fea000383ffff */
.L_x_8609:
        /* <DEDUP_REMOVED lines=8> */
.L_x_8879:
[----:B------:R-:W-:Y:S05]  /*24350*/  BSYNC B1 ;  /* 0x0000000000017941 */ /* 0x000fea0003800000 */
.L_x_8878:
        /* <DEDUP_REMOVED lines=8> */
.L_x_8880:
[----:B------:R-:W-:Y:S01]  /*243e0*/  IMAD.MOV.U32 R73, RZ, RZ, R14 ;  /* 0x000000ffff497224 */ /* 0x000fe200078e000e */
[----:B------:R-:W-:Y:S06]  /*243f0*/  BRA `(.L_x_8881) ;  /* 0xfffffdec00b87947 */ /* 0x000fec000383ffff */
.L_x_8619:
[----:B0-----:R0:W1:Y:S02]  /*24400*/  SYNCS.PHASECHK.TRANS64.TRYWAIT P6, [R61+URZ+0x38890], R68 ;  /* 0x038890443d0075a7 */ /* 0x00106400080c017f */
[----:B-1----:R-:W-:Y:S05]  /*24410*/  @!P6 NANOSLEEP.SYNCS 0x989680 ;  /* 0x009896800000e95d */ /* 0x002fea0003900000 */
[----:B------:R-:W1:Y:S02]  /*24420*/  @!P6 SYNCS.PHASECHK.TRANS64 P6, [R61+URZ+0x38890], R68 ;  /* 0x038890443d00e5a7 */ /* 0x000e6400080c007f */
[----:B-1----:R-:W-:Y:S05]  /*24430*/  @!P6 BRA `(.L_x_8619) ;  /* 0xfffffffc00f0e947 */ /* 0x002fea000383ffff */
[----:B------:R-:W-:Y:S05]  /*24440*/  BRA `(.L_x_8882) ;  /* 0xfffffdf8003c7947 */ /* 0x000fea000383ffff */
.L_x_8620:
        /* <DEDUP_REMOVED lines=8> */
.L_x_8884:
[----:B------:R-:W-:Y:S05]  /*244d0*/  BSYNC B1 ;  /* 0x0000000000017941 */ /* 0x000fea0003800000 */
.L_x_8883:
        /* <DEDUP_REMOVED lines=8> */
.L_x_8885:
[----:B------:R-:W-:Y:S01]  /*24560*/  IMAD.MOV.U32 R70, RZ, RZ, R14 ;  /* 0x000000ffff467224 */ /* 0x000fe200078e000e */
[----:B------:R-:W-:Y:S06]  /*24570*/  BRA `(.L_x_8886) ;  /* 0xfffffdf800047947 */ /* 0x000fec000383ffff */
.L_x_8625:
[----:B-1----:R1:W2:Y:S02]  /*24580*/  SYNCS.PHASECHK.TRANS64.TRYWAIT P4, [R61+URZ+0x38890], R68 ;  /* 0x038890443d0075a7 */ /* 0x0022a4000808017f */
[----:B--2---:R-:W-:Y:S05]  /*24590*/  @!P4 NANOSLEEP.SYNCS 0x989680 ;  /* 0x009896800000c95d */ /* 0x004fea0003900000 */
[----:B------:R-:W2:Y:S02]  /*245a0*/  @!P4 SYNCS.PHASECHK.TRANS64 P4, [R61+URZ+0x38890], R68 ;  /* 0x038890443d00c5a7 */ /* 0x000ea4000808007f */
[----:B--2---:R-:W-:Y:S05]  /*245b0*/  @!P4 BRA `(.L_x_8625) ;  /* 0xfffffffc00f0c947 */ /* 0x004fea000383ffff */
[----:B------:R-:W-:Y:S05]  /*245c0*/  BRA `(.L_x_8887) ;  /* 0xfffffe00000c7947 */ /* 0x000fea000383ffff */
.L_x_8626:
[----:B------:R-:W-:Y:S01]  /*245d0*/  BSSY B1, `(.L_x_8888) ;  /* 0x0000007000017945 */ /* 0x000fe20003800000 */
[----:B------:R-:W-:Y:S02]  /*245e0*/  IMAD.MOV.U32 R12, RZ, RZ, RZ ;  /* 0x000000ffff0c7224 */ /* 0x000fe400078e00ff */
[----:B------:R-:W-:Y:S02]  /*245f0*/  IMAD.MOV.U32 R11, RZ, RZ, 0x1c1f ;  /* 0x00001c1fff0b7424 */ /* 0x000fe400078e00ff */
[----:B------:R-:W-:-:S07]  /*24600*/  IMAD.MOV.U32 R15, RZ, RZ, -0x1 ;  /* 0xffffffffff0f7424 */ /* 0x000fce00078e00ff */
[----:B-1----:R-:W-:Y:S05]  /*24610*/  WARPSYNC.COLLECTIVE R15, `(.L_x_8889) ;  /* 0x000000000f087348 */ /* 0x002fea0003c00000 */
[----:B------:R0:W2:Y:S02]  /*24620*/  SHFL.IDX P6, R14, R13, R12, R11 ;  /* 0x0000000c0d0e7389 */ /* 0x0000a400000c000b */
[----:B012---:R-:W-:Y:S01]  /*24630*/  ENDCOLLECTIVE ;  /* 0x000000000000791b */ /* 0x007fe20003800000 */
.L_x_8889:
[----:B------:R-:W-:Y:S05]  /*24640*/  BSYNC B1 ;  /* 0x0000000000017941 */ /* 0x000fea0003800000 */
.L_x_8888:
        /* <DEDUP_REMOVED lines=8> */
.L_x_8890:
[----:B------:R-:W-:Y:S05]  /*246d0*/  BRA `(.L_x_8891) ;  /* 0xfffffe00002c7947 */ /* 0x000fea000383ffff */
.L_x_8630:
[----:B-1----:R1:W2:Y:S02]  /*246e0*/  SYNCS.PHASECHK.TRANS64.TRYWAIT P3, [R61+URZ+0x388b0], R68 ;  /* 0x0388b0443d0075a7 */ /* 0x0022a4000806017f */
[----:B--2---:R-:W-:Y:S05]  /*246f0*/  @!P3 NANOSLEEP.SYNCS 0x989680 ;  /* 0x009896800000b95d */ /* 0x004fea0003900000 */
[----:B------:R-:W2:Y:S02]  /*24700*/  @!P3 SYNCS.PHASECHK.TRANS64 P3, [R61+URZ+0x388b0], R68 ;  /* 0x0388b0443d00b5a7 */ /* 0x000ea4000806007f */
[----:B--2---:R-:W-:Y:S05]  /*24710*/  @!P3 BRA `(.L_x_8630) ;  /* 0xfffffffc00f0b947 */ /* 0x004fea000383ffff */
[----:B------:R-:W-:Y:S05]  /*24720*/  BRA `(.L_x_8892) ;  /* 0xfffffe0000b87947 */ /* 0x000fea000383ffff */
.L_x_8659:
        /* <DEDUP_REMOVED lines=8> */
.L_x_8894:
[----:B------:R-:W-:Y:S05]  /*247b0*/  BSYNC B1 ;  /* 0x0000000000017941 */ /* 0x000fea0003800000 */
.L_x_8893:
        /* <DEDUP_REMOVED lines=8> */
.L_x_8895:
[----:B------:R-:W-:Y:S02]  /*24840*/  IMAD.MOV.U32 R13, RZ, RZ, R31 ;  /* 0x000000ffff0d7224 */ /* 0x000fe400078e001f */
[----:B------:R-:W-:-:S07]  /*24850*/  IMAD.MOV.U32 R5, RZ, RZ, R14 ;  /* 0x000000ffff057224 */ /* 0x000fce00078e000e */
[----:B------:R-:W-:Y:S05]  /*24860*/  WARPSYNC.COLLECTIVE R15, `(.L_x_8896) ;  /* 0x000000000f087348 */ /* 0x000fea0003c00000 */
[----:B------:R0:W1:Y:S02]  /*24870*/  SHFL.IDX P6, R14, R13, R12, R11 ;  /* 0x0000000c0d0e7389 */ /* 0x00006400000c000b */
[----:B01----:R-:W-:Y:S01]  /*24880*/  ENDCOLLECTIVE ;  /* 0x000000000000791b */ /* 0x003fe20003800000 */
.L_x_8896:
[----:B------:R-:W-:Y:S02]  /*24890*/  IMAD.MOV.U32 R13, RZ, RZ, R30 ;  /* 0x000000ffff0d7224 */ /* 0x000fe400078e001e */
[----:B------:R-:W-:-:S07]  /*248a0*/  IMAD.MOV.U32 R8, RZ, RZ, R14 ;  /* 0x000000ffff087224 */ /* 0x000fce00078e000e */
[----:B------:R-:W-:Y:S05]  /*248b0*/  WARPSYNC.COLLECTIVE R15, `(.L_x_8897) ;  /* 0x000000000f087348 */ /* 0x000fea0003c00000 */
[----:B------:R0:W1:Y:S02]  /*248c0*/  SHFL.IDX P6, R14, R13, R12, R11 ;  /* 0x0000000c0d0e7389 */ /* 0x00006400000c000b */
[----:B01----:R-:W-:Y:S01]  /*248d0*/  ENDCOLLECTIVE ;  /* 0x000000000000791b */ /* 0x003fe20003800000 */
.L_x_8897:
[----:B------:R-:W-:Y:S01]  /*248e0*/  IMAD.MOV.U32 R6, RZ, RZ, R14 ;  /* 0x000000ffff067224 */ /* 0x000fe200078e000e */
[----:B------:R-:W-:Y:S06]  /*248f0*/  BRA `(.L_x_8898) ;  /* 0xfffffe38009c7947 */ /* 0x000fec000383ffff */
.L_x_8662:
[----:B------:R-:W-:Y:S01]  /*24900*/  BSSY B1, `(.L_x_8899) ;  /* 0x0000008000017945 */ /* 0x000fe20003800000 */
[----:B------:R-:W-:Y:S02]  /*24910*/  IMAD.MOV.U32 R13, RZ, RZ, R10 ;  /* 0x000000ffff0d7224 */ /* 0x000fe400078e000a */
[----:B------:R-:W-:Y:S02]  /*24920*/  IMAD.MOV.U32 R12, RZ, RZ, 0x1 ;  /* 0x00000001ff0c7424 */ /* 0x000fe400078e00ff */
[----:B------:R-:W-:Y:S02]  /*24930*/  IMAD.MOV.U32 R11, RZ, RZ, 0x1c1f ;  /* 0x00001c1fff0b7424 */ /* 0x000fe400078e00ff */
[----:B------:R-:W-:-:S07]  /*24940*/  IMAD.MOV.U32 R15, RZ, RZ, -0x1 ;  /* 0xffffffffff0f7424 */ /* 0x000fce00078e00ff */
[----:B-1-34-:R-:W-:Y:S05]  /*24950*/  WARPSYNC.COLLECTIVE R15, `(.L_x_8900) ;  /* 0x000000000f087348 */ /* 0x01afea0003c00000 */
[----:B------:R0:W2:Y:S02]  /*24960*/  SHFL.IDX P6, R14, R13, R12, R11 ;  /* 0x0000000c0d0e7389 */ /* 0x0000a400000c000b */
[----:B01234-:R-:W-:Y:S01]  /*24970*/  ENDCOLLECTIVE ;  /* 0x000000000000791b */ /* 0x01ffe20003800000 */
.L_x_8900:
[----:B------:R-:W-:Y:S05]  /*24980*/  BSYNC B1 ;  /* 0x0000000000017941 */ /* 0x000fea0003800000 */
.L_x_8899:
        /* <DEDUP_REMOVED lines=8> */
.L_x_8901:
[----:B------:R-:W-:Y:S02]  /*24a10*/  IMAD.MOV.U32 R13, RZ, RZ, R31 ;  /* 0x000000ffff0d7224 */ /* 0x000fe400078e001f */
[----:B------:R-:W-:-:S07]  /*24a20*/  IMAD.MOV.U32 R4, RZ, RZ, R14 ;  /* 0x000000ffff047224 */ /* 0x000fce00078e000e */
[----:B------:R-:W-:Y:S05]  /*24a30*/  WARPSYNC.COLLECTIVE R15, `(.L_x_8902) ;  /* 0x000000000f087348 */ /* 0x000fea0003c00000 */
[----:B------:R0:W1:Y:S02]  /*24a40*/  SHFL.IDX P6, R14, R13, R12, R11 ;  /* 0x0000000c0d0e7389 */ /* 0x00006400000c000b */
[----:B01----:R-:W-:Y:S01]  /*24a50*/  ENDCOLLECTIVE ;  /* 0x000000000000791b */ /* 0x003fe20003800000 */
.L_x_8902:
[----:B------:R-:W-:Y:S02]  /*24a60*/  IMAD.MOV.U32 R13, RZ, RZ, R30 ;  /* 0x000000ffff0d7224 */ /* 0x000fe400078e001e */
[----:B------:R-:W-:-:S07]  /*24a70*/  IMAD.MOV.U32 R7, RZ, RZ, R14 ;  /* 0x000000ffff077224 */ /* 0x000fce00078e000e */
[----:B------:R-:W-:Y:S05]  /*24a80*/  WARPSYNC.COLLECTIVE R15, `(.L_x_8903) ;  /* 0x000000000f087348 */ /* 0x000fea0003c00000 */
[----:B------:R0:W1:Y:S02]  /*24a90*/  SHFL.IDX P6, R14, R13, R12, R11 ;  /* 0x0000000c0d0e7389 */ /* 0x00006400000c000b */
[----:B01----:R-:W-:Y:S01]  /*24aa0*/  ENDCOLLECTIVE ;  /* 0x000000000000791b */ /* 0x003fe20003800000 */
.L_x_8903:
[----:B------:R-:W-:Y:S05]  /*24ab0*/  BRA `(.L_x_8904) ;  /* 0xfffffe3c00007947 */ /* 0x000fea000383ffff */
.L_x_8666:
[----:B0-----:R0:W1:Y:S02]  /*24ac0*/  SYNCS.PHASECHK.TRANS64.TRYWAIT P0, [R17+URZ+0x38800], R36 ;  /* 0x03880024110075a7 */ /* 0x001064000800017f */
[----:B-1----:R-:W-:Y:S05]  /*24ad0*/  @!P0 NANOSLEEP.SYNCS 0x989680 ;  /* 0x009896800000895d */ /* 0x002fea0003900000 */
[----:B------:R-:W1:Y:S02]  /*24ae0*/  @!P0 SYNCS.PHASECHK.TRANS64 P0, [R17+URZ+0x38800], R36 ;  /* 0x03880024110085a7 */ /* 0x000e64000800007f */
[----:B-1----:R-:W-:Y:S05]  /*24af0*/  @!P0 BRA `(.L_x_8666) ;  /* 0xfffffffc00f08947 */ /* 0x002fea000383ffff */
[----:B------:R-:W-:Y:S05]  /*24b00*/  BRA `(.L_x_8905) ;  /* 0xfffffe3c00f87947 */ /* 0x000fea000383ffff */
.L_x_8674:
[----:B------:R-:W1:Y:S01]  /*24b10*/  LDC R35, c[0x0][0x3f4] ;  /* 0x0000fd00ff237b82 */ /* 0x000e620000000800 */
[----:B------:R-:W-:Y:S01]  /*24b20*/  BSSY B1, `(.L_x_8906) ;  /* 0x0000008000017945 */ /* 0x000fe20003800000 */
[----:B------:R-:W-:Y:S02]  /*24b30*/  IMAD.MOV.U32 R13, RZ, RZ, R24 ;  /* 0x000000ffff0d7224 */ /* 0x000fe400078e0018 */
[----:B------:R-:W-:Y:S02]  /*24b40*/  IMAD.MOV.U32 R12, RZ, RZ, RZ ;  /* 0x000000ffff0c7224 */ /* 0x000fe400078e00ff */
[----:B0-----:R-:W-:Y:S02]  /*24b50*/  IMAD.MOV.U32 R11, RZ, RZ, 0x1c1f ;  /* 0x00001c1fff0b7424 */ /* 0x001fe400078e00ff */
[----:B------:R-:W-:-:S07]  /*24b60*/  IMAD.MOV.U32 R15, RZ, RZ, -0x1 ;  /* 0xffffffffff0f7424 */ /* 0x000fce00078e00ff */
[----:B-12---:R-:W-:Y:S05]  /*24b70*/  WARPSYNC.COLLECTIVE R15, `(.L_x_8907) ;  /* 0x000000000f087348 */ /* 0x006fea0003c00000 */
[----:B------:R0:W3:Y:S02]  /*24b80*/  SHFL.IDX P6, R14, R13, R12, R11 ;  /* 0x0000000c0d0e7389 */ /* 0x0000e400000c000b */
[----:B0123--:R-:W-:Y:S01]  /*24b90*/  ENDCOLLECTIVE ;  /* 0x000000000000791b */ /* 0x00ffe20003800000 */
.L_x_8907:
[----:B------:R-:W-:Y:S05]  /*24ba0*/  BSYNC B1 ;  /* 0x0000000000017941 */ /* 0x000fea0003800000 */
.L_x_8906:
        /* <DEDUP_REMOVED lines=10> */
.L_x_8908:
        /* <DEDUP_REMOVED lines=8> */
.L_x_8909:
[----:B------:R-:W-:-:S05]  /*24cd0*/  @!P1 IADD3 R8, P2, R2, R5, RZ ;  /* 0x0000000502089210 */ /* 0x000fca0007f5e0ff */
[----:B------:R-:W-:Y:S02]  /*24ce0*/  @!P1 IMAD.X R9, R0, 0x1, R6, P2 ;  /* 0x0000000100099824 */ /* 0x000fe400010e0606 */
[----:B------:R-:W-:Y:S02]  /*24cf0*/  IMAD.MOV.U32 R13, RZ, RZ, R34 ;  /* 0x000000ffff0d7224 */ /* 0x000fe400078e0022 */
[----:B------:R-:W-:-:S07]  /*24d00*/  IMAD.MOV.U32 R3, RZ, RZ, R14 ;  /* 0x000000ffff037224 */ /* 0x000fce00078e000e */
[----:B------:R-:W-:Y:S05]  /*24d10*/  WARPSYNC.COLLECTIVE R15, `(.L_x_8910) ;  /* 0x000000000f087348 */ /* 0x000fea0003c00000 */
[----:B------:R0:W1:Y:S02]  /*24d20*/  SHFL.IDX P6, R14, R13, R12, R11 ;  /* 0x0000000c0d0e7389 */ /* 0x00006400000c000b */
[----:B01----:R-:W-:Y:S01]  /*24d30*/  ENDCOLLECTIVE ;  /* 0x000000000000791b */ /* 0x003fe20003800000 */
.L_x_8910:
        /* <DEDUP_REMOVED lines=21> */
.L_x_8911:
[----:B------:R-:W-:Y:S01]  /*24e90*/  IMAD.MOV.U32 R8, RZ, RZ, R21 ;  /* 0x000000ffff087224 */ /* 0x000fe200078e0015 */
[----:B------:R-:W-:Y:S01]  /*24ea0*/  PRMT R36, R36, 0x5410, R0 ;  /* 0x0000541024247816 */ /* 0x000fe20000000000 */
[----:B------:R-:W-:Y:S02]  /*24eb0*/  IMAD.MOV.U32 R0, RZ, RZ, R20 ;  /* 0x000000ffff007224 */ /* 0x000fe400078e0014 */
[----:B------:R-:W-:Y:S02]  /*24ec0*/  @!P1 IMAD.MOV.U32 R28, RZ, RZ, R4 ;  /* 0x000000ffff1c9224 */ /* 0x000fe400078e0004 */
[----:B------:R-:W-:Y:S01]  /*24ed0*/  @!P1 IMAD.MOV.U32 R29, RZ, RZ, R5 ;  /* 0x000000ffff1d9224 */ /* 0x000fe200078e0005 */
[----:B------:R-:W-:Y:S01]  /*24ee0*/  PRMT R36, R0, 0x7610, R36 ;  /* 0x0000761000247816 */ /* 0x000fe20000000024 */
[----:B------:R-:W-:Y:S02]  /*24ef0*/  @!P1 IMAD.MOV.U32 R30, RZ, RZ, R6 ;  /* 0x000000ffff1e9224 */ /* 0x000fe400078e0006 */
[----:B------:R-:W-:-:S02]  /*24f00*/  @!P1 IMAD.MOV.U32 R31, RZ, RZ, R7 ;  /* 0x000000ffff1f9224 */ /* 0x000fc400078e0007 */
[--C-:B------:R-:W-:Y:S01]  /*24f10*/  IMAD.MOV.U32 R13, RZ, RZ, R33.reuse ;  /* 0x000000ffff0d7224 */ /* 0x100fe200078e0021 */
[----:B------:R-:W-:Y:S01]  /*24f20*/  PRMT R33, R8, 0x7610, R33 ;  /* 0x0000761008217816 */ /* 0x000fe20000000021 */
[----:B------:R-:W-:Y:S02]  /*24f30*/  IMAD.MOV.U32 R0, RZ, RZ, R28 ;  /* 0x000000ffff007224 */ /* 0x000fe400078e001c */
[----:B------:R-:W-:Y:S02]  /*24f40*/  IMAD.MOV.U32 R4, RZ, RZ, R29 ;  /* 0x000000ffff047224 */ /* 0x000fe400078e001d */
[----:B------:R-:W-:Y:S02]  /*24f50*/  IMAD.MOV.U32 R5, RZ, RZ, R30 ;  /* 0x000000ffff057224 */ /* 0x000fe400078e001e */
[----:B------:R-:W-:Y:S02]  /*24f60*/  IMAD.MOV.U32 R6, RZ, RZ, R31 ;  /* 0x000000ffff067224 */ /* 0x000fe400078e001f */
[----:B------:R-:W-:Y:S01]  /*24f70*/  IMAD.MOV.U32 R24, RZ, RZ, R14 ;  /* 0x000000ffff187224 */ /* 0x000fe200078e000e */
[----:B------:R-:W-:-:S07]  /*24f80*/  PRMT R41, R0, 0x5410, R5 ;  /* 0x0000541000297816 */ /* 0x000fce0000000005 */
[----:B------:R-:W-:Y:S05]  /*24f90*/  WARPSYNC.COLLECTIVE R15, `(.L_x_8912) ;  /* 0x000000000f087348 */ /* 0x000fea0003c00000 */
[----:B------:R0:W1:Y:S02]  /*24fa0*/  SHFL.IDX P6, R14, R13, R12, R11 ;  /* 0x0000000c0d0e7389 */ /* 0x00006400000c000b */
[----:B01----:R-:W-:Y:S01]  /*24fb0*/  ENDCOLLECTIVE ;  /* 0x000000000000791b */ /* 0x003fe20003800000 */
.L_x_8912:
[----:B------:R-:W-:Y:S02]  /*24fc0*/  PRMT R42, R4, 0x5410, R6 ;  /* 0x00005410042a7816 */ /* 0x000fe40000000006 */
[----:B------:R-:W-:Y:S01]  /*24fd0*/  CS2R R4, SRZ ;  /* 0x0000000000047805 */ /* 0x000fe2000001ff00 */
[----:B------:R-:W-:Y:S02]  /*24fe0*/  IMAD.MOV.U32 R13, RZ, RZ, R27 ;  /* 0x000000ffff0d7224 */ /* 0x000fe400078e001b */
[----:B------:R-:W-:-:S07]  /*24ff0*/  IMAD.MOV.U32 R26, RZ, RZ, R14 ;  /* 0x000000ffff1a7224 */ /* 0x000fce00078e000e */
[----:B------:R-:W-:Y:S05]  /*25000*/  WARPSYNC.COLLECTIVE R15, `(.L_x_8913) ;  /* 0x000000000f087348 */ /* 0x000fea0003c00000 */
[----:B------:R0:W1:Y:S02]  /*25010*/  SHFL.IDX P6, R14, R13, R12, R11 ;  /* 0x0000000c0d0e7389 */ /* 0x00006400000c000b */
[----:B01----:R-:W-:Y:S01]  /*25020*/  ENDCOLLECTIVE ;  /* 0x000000000000791b */ /* 0x003fe20003800000 */
.L_x_8913:
[----:B------:R-:W-:Y:S02]  /*25030*/  IMAD.MOV.U32 R13, RZ, RZ, R34 ;  /* 0x000000ffff0d7224 */ /* 0x000fe400078e0022 */
[----:B------:R-:W-:-:S07]  /*25040*/  IMAD.MOV.U32 R27, RZ, RZ, R14 ;  /* 0x000000ffff1b7224 */ /* 0x000fce00078e000e */
[----:B------:R-:W-:Y:S05]  /*25050*/  WARPSYNC.COLLECTIVE R15, `(.L_x_8914) ;  /* 0x000000000f087348 */ /* 0x000fea0003c00000 */
[----:B------:R0:W1:Y:S02]  /*25060*/  SHFL.IDX P6, R14, R13, R12, R11 ;  /* 0x0000000c0d0e7389 */ /* 0x00006400000c000b */
[----:B01----:R-:W-:Y:S01]  /*25070*/  ENDCOLLECTIVE ;  /* 0x000000000000791b */ /* 0x003fe20003800000 */
.L_x_8914:
[----:B------:R-:W-:Y:S05]  /*25080*/  BRA `(.L_x_8915) ;  /* 0xfffffe4c001c7947 */ /* 0x000fea000383ffff */
.L_x_8678:
[----:B0-----:R0:W1:Y:S02]  /*25090*/  SYNCS.PHASECHK.TRANS64.TRYWAIT P1, [R17+URZ+0x38800], R12 ;  /* 0x0388000c110075a7 */ /* 0x001064000802017f */
[----:B-1----:R-:W-:Y:S05]  /*250a0*/  @!P1 NANOSLEEP.SYNCS 0x989680 ;  /* 0x009896800000995d */ /* 0x002fea0003900000 */
[----:B------:R-:W1:Y:S02]  /*250b0*/  @!P1 SYNCS.PHASECHK.TRANS64 P1, [R17+URZ+0x38800], R12 ;  /* 0x0388000c110095a7 */ /* 0x000e64000802007f */
[----:B-1----:R-:W-:Y:S05]  /*250c0*/  @!P1 BRA `(.L_x_8678) ;  /* 0xfffffffc00f09947 */ /* 0x002fea000383ffff */
[----:B------:R-:W-:Y:S05]  /*250d0*/  BRA `(.L_x_8916) ;  /* 0xfffffe4c00bc7947 */ /* 0x000fea000383ffff */
.L_x_8684:
[----:B--2---:R2:W3:Y:S02]  /*250e0*/  SYNCS.PHASECHK.TRANS64.TRYWAIT P1, [R14+URZ+0x38830], R13 ;  /* 0x0388300d0e0075a7 */ /* 0x0044e4000802017f */
[----:B---3--:R-:W-:Y:S05]  /*250f0*/  @!P1 NANOSLEEP.SYNCS 0x989680 ;  /* 0x009896800000995d */ /* 0x008fea0003900000 */
[----:B------:R-:W3:Y:S02]  /*25100*/  @!P1 SYNCS.PHASECHK.TRANS64 P1, [R14+URZ+0x38830], R13 ;  /* 0x0388300d0e0095a7 */ /* 0x000ee4000802007f */
[----:B---3--:R-:W-:Y:S05]  /*25110*/  @!P1 BRA `(.L_x_8684) ;  /* 0xfffffffc00f09947 */ /* 0x008fea000383ffff */
[----:B------:R-:W-:Y:S05]  /*25120*/  BRA `(.L_x_8683) ;  /* 0xfffffe5c00787947 */ /* 0x000fea000383ffff */
.L_x_8686:
[----:B0-----:R0:W3:Y:S02]  /*25130*/  SYNCS.PHASECHK.TRANS64.TRYWAIT P1, [R17+URZ+0x38810], R0 ;  /* 0x03881000110075a7 */ /* 0x0010e4000802017f */
[----:B---3--:R-:W-:Y:S05]  /*25140*/  @!P1 NANOSLEEP.SYNCS 0x989680 ;  /* 0x009896800000995d */ /* 0x008fea0003900000 */
[----:B------:R-:W3:Y:S02]  /*25150*/  @!P1 SYNCS.PHASECHK.TRANS64 P1, [R17+URZ+0x38810], R0 ;  /* 0x03881000110095a7 */ /* 0x000ee4000802007f */
[----:B---3--:R-:W-:Y:S05]  /*25160*/  @!P1 BRA `(.L_x_8686) ;  /* 0xfffffffc00f09947 */ /* 0x008fea000383ffff */
[----:B------:R-:W-:Y:S05]  /*25170*/  BRA `(.L_x_8917) ;  /* 0xfffffe6000287947 */ /* 0x000fea000383ffff */
.L_x_8690:
[----:B0-----:R0:W4:Y:S02]  /*25180*/  SYNCS.PHASECHK.TRANS64.TRYWAIT P1, [R14+URZ+0x38850], R13 ;  /* 0x0388500d0e0075a7 */ /* 0x001124000802017f */
[----:B----4-:R-:W-:Y:S05]  /*25190*/  @!P1 NANOSLEEP.SYNCS 0x989680 ;  /* 0x009896800000995d */ /* 0x010fea0003900000 */
[----:B------:R-:W4:Y:S02]  /*251a0*/  @!P1 SYNCS.PHASECHK.TRANS64 P1, [R14+URZ+0x38850], R13 ;  /* 0x0388500d0e0095a7 */ /* 0x000f24000802007f */
[----:B----4-:R-:W-:Y:S05]  /*251b0*/  @!P1 BRA `(.L_x_8690) ;  /* 0xfffffffc00f09947 */ /* 0x010fea000383ffff */
[----:B------:R-:W-:Y:S05]  /*251c0*/  BRA `(.L_x_8689) ;  /* 0xfffffe6000447947 */ /* 0x000fea000383ffff */
.L_x_8699:
[----:B-1----:R1:W2:Y:S02]  /*251d0*/  SYNCS.PHASECHK.TRANS64.TRYWAIT P1, [R15+URZ+0x38830], R13 ;  /* 0x0388300d0f0075a7 */ /* 0x0022a4000802017f */
[----:B--2---:R-:W-:Y:S05]  /*251e0*/  @!P1 NANOSLEEP.SYNCS 0x989680 ;  /* 0x009896800000995d */ /* 0x004fea0003900000 */
[----:B------:R-:W2:Y:S02]  /*251f0*/  @!P1 SYNCS.PHASECHK.TRANS64 P1, [R15+URZ+0x38830], R13 ;  /* 0x0388300d0f0095a7 */ /* 0x000ea4000802007f */
[----:B--2---:R-:W-:Y:S05]  /*25200*/  @!P1 BRA `(.L_x_8699) ;  /* 0xfffffffc00f09947 */ /* 0x004fea000383ffff */
[----:B------:R-:W-:Y:S05]  /*25210*/  BRA `(.L_x_8698) ;  /* 0xfffffe9000a47947 */ /* 0x000fea000383ffff */
.L_x_8704:
[----:B---3--:R3:W4:Y:S02]  /*25220*/  SYNCS.PHASECHK.TRANS64.TRYWAIT P1, [R15+URZ+0x38850], R13 ;  /* 0x0388500d0f0075a7 */ /* 0x008724000802017f */
[----:B----4-:R-:W-:Y:S05]  /*25230*/  @!P1 NANOSLEEP.SYNCS 0x989680 ;  /* 0x009896800000995d */ /* 0x010fea0003900000 */
[----:B------:R-:W4:Y:S02]  /*25240*/  @!P1 SYNCS.PHASECHK.TRANS64 P1, [R15+URZ+0x38850], R13 ;  /* 0x0388500d0f0095a7 */ /* 0x000f24000802007f */
[----:B----4-:R-:W-:Y:S05]  /*25250*/  @!P1 BRA `(.L_x_8704) ;  /* 0xfffffffc00f09947 */ /* 0x010fea000383ffff */
[----:B------:R-:W-:Y:S05]  /*25260*/  BRA `(.L_x_8703) ;  /* 0xfffffe9400407947 */ /* 0x000fea000383ffff */
.L_x_8714:
[----:B-1----:R1:W2:Y:S02]  /*25270*/  SYNCS.PHASECHK.TRANS64.TRYWAIT P1, [R15+URZ+0x38830], R13 ;  /* 0x0388300d0f0075a7 */ /* 0x0022a4000802017f */
[----:B--2---:R-:W-:Y:S05]  /*25280*/  @!P1 NANOSLEEP.SYNCS 0x989680 ;  /* 0x009896800000995d */ /* 0x004fea0003900000 */
[----:B------:R-:W2:Y:S02]  /*25290*/  @!P1 SYNCS.PHASECHK.TRANS64 P1, [R15+URZ+0x38830], R13 ;  /* 0x0388300d0f0095a7 */ /* 0x000ea4000802007f */
[----:B--2---:R-:W-:Y:S05]  /*252a0*/  @!P1 BRA `(.L_x_8714) ;  /* 0xfffffffc00f09947 */ /* 0x004fea000383ffff */
[----:B------:R-:W-:Y:S05]  /*252b0*/  BRA `(.L_x_8713) ;  /* 0xfffffecc00907947 */ /* 0x000fea000383ffff */
.L_x_8719:
[----:B---3--:R3:W4:Y:S02]  /*252c0*/  SYNCS.PHASECHK.TRANS64.TRYWAIT P1, [R15+URZ+0x38850], R13 ;  /* 0x0388500d0f0075a7 */ /* 0x008724000802017f */
[----:B----4-:R-:W-:Y:S05]  /*252d0*/  @!P1 NANOSLEEP.SYNCS 0x989680 ;  /* 0x009896800000995d */ /* 0x010fea0003900000 */
[----:B------:R-:W4:Y:S02]  /*252e0*/  @!P1 SYNCS.PHASECHK.TRANS64 P1, [R15+URZ+0x38850], R13 ;  /* 0x0388500d0f0095a7 */ /* 0x000f24000802007f */
[----:B----4-:R-:W-:Y:S05]  /*252f0*/  @!P1 BRA `(.L_x_8719) ;  /* 0xfffffffc00f09947 */ /* 0x010fea000383ffff */
[----:B------:R-:W-:Y:S05]  /*25300*/  BRA `(.L_x_8718) ;  /* 0xfffffed0002c7947 */ /* 0x000fea000383ffff */
.L_x_8756:
        /* <DEDUP_REMOVED lines=11> */
.L_x_8919:
[----:B------:R-:W-:Y:S05]  /*253c0*/  BSYNC B1 ;  /* 0x0000000000017941 */ /* 0x000fea0003800000 */
.L_x_8918:
[----:B------:R-:W-:Y:S05]  /*253d0*/  BRA `(.L_x_8920) ;  /* 0xffffff7800087947 */ /* 0x000fea000383ffff */
.L_x_8758:
[----:B------:R-:W-:Y:S01]  /*253e0*/  BSSY B1, `(.L_x_8921) ;  /* 0x0000006000017945 */ /* 0x000fe20003800000 */
[----:B------:R-:W-:-:S07]  /*253f0*/  IMAD.MOV.U32 R15, RZ, RZ, -0x1 ;  /* 0xffffffffff0f7424 */ /* 0x000fce00078e00ff */
[----:B0-----:R-:W-:Y:S05]  /*25400*/  WARPSYNC.COLLECTIVE R15, `(.L_x_8922) ;  /* 0x000000000f0c7348 */ /* 0x001fea0003c00000 */
[----:B------:R-:W-:Y:S02]  /*25410*/  ELECT P6, UR62, PT ;  /* 0x00000000003e782f */ /* 0x000fe400038c0000 */
[----:B------:R-:W-:Y:S01]  /*25420*/  MOV R14, UR62 ;  /* 0x0000003e000e7c02 */ /* 0x000fe20008000f00 */
[----:B0-----:R-:W-:Y:S10]  /*25430*/  ENDCOLLECTIVE ;  /* 0x000000000000791b */ /* 0x001ff40003800000 */
.L_x_8922:
[----:B------:R-:W-:Y:S05]  /*25440*/  BSYNC B1 ;  /* 0x0000000000017941 */ /* 0x000fea0003800000 */
.L_x_8921:
[----:B------:R-:W-:Y:S05]  /*25450*/  BRA `(.L_x_8757) ;  /* 0xffffff7800007947 */ /* 0x000fea000383ffff */
.L_x_8760:
[----:B0-----:R0:W1:Y:S02]  /*25460*/  SYNCS.PHASECHK.TRANS64.TRYWAIT P0, [R18+URZ+0x38820], R3 ;  /* 0x03882003120075a7 */ /* 0x001064000800017f */
[----:B-1----:R-:W-:Y:S05]  /*25470*/  @!P0 NANOSLEEP.SYNCS 0x989680 ;  /* 0x009896800000895d */ /* 0x002fea0003900000 */
[----:B------:R-:W1:Y:S02]  /*25480*/  @!P0 SYNCS.PHASECHK.TRANS64 P0, [R18+URZ+0x38820], R3 ;  /* 0x03882003120085a7 */ /* 0x000e64000800007f */
[----:B-1----:R-:W-:Y:S05]  /*25490*/  @!P0 BRA `(.L_x_8760) ;  /* 0xfffffffc00f08947 */ /* 0x002fea000383ffff */
[----:B------:R-:W-:Y:S05]  /*254a0*/  BRA `(.L_x_8923) ;  /* 0xffffff7800107947 */ /* 0x000fea000383ffff */
.L_x_8764:
[----:B0-----:R0:W1:Y:S02]  /*254b0*/  SYNCS.PHASECHK.TRANS64.TRYWAIT P0, [R3+URZ+0x388a0], R9 ;  /* 0x0388a009030075a7 */ /* 0x001064000800017f */
[----:B-1----:R-:W-:Y:S05]  /*254c0*/  @!P0 NANOSLEEP.SYNCS 0x989680 ;  /* 0x009896800000895d */ /* 0x002fea0003900000 */
[----:B------:R-:W1:Y:S02]  /*254d0*/  @!P0 SYNCS.PHASECHK.TRANS64 P0, [R3+URZ+0x388a0], R9 ;  /* 0x0388a009030085a7 */ /* 0x000e64000800007f */
[----:B-1----:R-:W-:Y:S05]  /*254e0*/  @!P0 BRA `(.L_x_8764) ;  /* 0xfffffffc00f08947 */ /* 0x002fea000383ffff */
[----:B------:R-:W-:Y:S05]  /*254f0*/  BRA `(.L_x_8924) ;  /* 0xffffff7800287947 */ /* 0x000fea000383ffff */
.L_x_8769:
[----:B-1----:R1:W2:Y:S02]  /*25500*/  SYNCS.PHASECHK.TRANS64.TRYWAIT P0, [R3+URZ+0x388c0], R9 ;  /* 0x0388c009030075a7 */ /* 0x0022a4000800017f */
[----:B--2---:R-:W-:Y:S05]  /*25510*/  @!P0 NANOSLEEP.SYNCS 0x989680 ;  /* 0x009896800000895d */ /* 0x004fea0003900000 */
[----:B------:R-:W2:Y:S02]  /*25520*/  @!P0 SYNCS.PHASECHK.TRANS64 P0, [R3+URZ+0x388c0], R9 ;  /* 0x0388c009030085a7 */ /* 0x000ea4000800007f */
[----:B--2---:R-:W-:Y:S05]  /*25530*/  @!P0 BRA `(.L_x_8769) ;  /* 0xfffffffc00f08947 */ /* 0x004fea000383ffff */
[----:B------:R-:W-:Y:S05]  /*25540*/  BRA `(.L_x_8925) ;  /* 0xffffff7800a47947 */ /* 0x000fea000383ffff */
.L_x_8783:
[----:B0-----:R0:W1:Y:S02]  /*25550*/  SYNCS.PHASECHK.TRANS64.TRYWAIT P1, [R9+URZ+0x388a0], R2 ;  /* 0x0388a002090075a7 */ /* 0x001064000802017f */
[----:B-1----:R-:W-:Y:S05]  /*25560*/  @!P1 NANOSLEEP.SYNCS 0x989680 ;  /* 0x009896800000995d */ /* 0x002fea0003900000 */
[----:B------:R-:W1:Y:S02]  /*25570*/  @!P1 SYNCS.PHASECHK.TRANS64 P1, [R9+URZ+0x388a0], R2 ;  /* 0x0388a002090095a7 */ /* 0x000e64000802007f */
[----:B-1----:R-:W-:Y:S05]  /*25580*/  @!P1 BRA `(.L_x_8783) ;  /* 0xfffffffc00f09947 */ /* 0x002fea000383ffff */
[----:B------:R-:W-:Y:S05]  /*25590*/  BRA `(.L_x_8926) ;  /* 0xffffff8400087947 */ /* 0x000fea000383ffff */
.L_x_8788:
[----:B-1----:R1:W2:Y:S02]  /*255a0*/  SYNCS.PHASECHK.TRANS64.TRYWAIT P1, [R9+URZ+0x388c0], R2 ;  /* 0x0388c002090075a7 */ /* 0x0022a4000802017f */
[----:B--2---:R-:W-:Y:S05]  /*255b0*/  @!P1 NANOSLEEP.SYNCS 0x989680 ;  /* 0x009896800000995d */ /* 0x004fea0003900000 */
[----:B------:R-:W2:Y:S02]  /*255c0*/  @!P1 SYNCS.PHASECHK.TRANS64 P1, [R9+URZ+0x388c0], R2 ;  /* 0x0388c002090095a7 */ /* 0x000ea4000802007f */
[----:B--2---:R-:W-:Y:S05]  /*255d0*/  @!P1 BRA `(.L_x_8788) ;  /* 0xfffffffc00f09947 */ /* 0x004fea000383ffff */
[----:B------:R-:W-:Y:S05]  /*255e0*/  BRA `(.L_x_8927) ;  /* 0xffffff8400807947 */ /* 0x000fea000383ffff */
.L_x_8810:
        /* <DEDUP_REMOVED lines=11> */
.L_x_8929:
[----:B------:R-:W-:Y:S05]  /*256a0*/  BSYNC B0 ;  /* 0x0000000000007941 */ /* 0x000fea0003800000 */
.L_x_8928:
[----:B------:R-:W-:Y:S05]  /*256b0*/  BRA `(.L_x_8930) ;  /* 0xffffff9c00447947 */ /* 0x000fea000383ffff */
.L_x_8813:
[----:B0-----:R0:W1:Y:S02]  /*256c0*/  SYNCS.PHASECHK.TRANS64.TRYWAIT P0, [R26+URZ+0x38840], R0 ;  /* 0x038840001a0075a7 */ /* 0x001064000800017f */
[----:B-1----:R-:W-:Y:S05]  /*256d0*/  @!P0 NANOSLEEP.SYNCS 0x989680 ;  /* 0x009896800000895d */ /* 0x002fea0003900000 */
[----:B------:R-:W1:Y:S02]  /*256e0*/  @!P0 SYNCS.PHASECHK.TRANS64 P0, [R26+URZ+0x38840], R0 ;  /* 0x038840001a0085a7 */ /* 0x000e64000800007f */
[----:B-1----:R-:W-:Y:S05]  /*256f0*/  @!P0 BRA `(.L_x_8813) ;  /* 0xfffffffc00f08947 */ /* 0x002fea000383ffff */
[----:B------:R-:W-:Y:S05]  /*25700*/  BRA `(.L_x_8931) ;  /* 0xffffff9c007c7947 */ /* 0x000fea000383ffff */
.L_x_8814:
        /* <DEDUP_REMOVED lines=8> */
.L_x_8933:
[----:B------:R-:W-:Y:S05]  /*25790*/  BSYNC B0 ;  /* 0x0000000000007941 */ /* 0x000fea0003800000 */
.L_x_8932:
        /* <DEDUP_REMOVED lines=9> */
.L_x_8934:
[----:B------:R-:W-:Y:S02]  /*25830*/  IMAD.MOV.U32 R13, RZ, RZ, R4 ;  /* 0x000000ffff0d7224 */ /* 0x000fe400078e0004 */
[----:B------:R-:W-:Y:S02]  /*25840*/  IMAD.MOV.U32 R12, RZ, RZ, 0x1 ;  /* 0x00000001ff0c7424 */ /* 0x000fe400078e00ff */
[----:B------:R-:W-:-:S07]  /*25850*/  IMAD.MOV.U32 R3, RZ, RZ, R14 ;  /* 0x000000ffff037224 */ /* 0x000fce00078e000e */
[----:B------:R-:W-:Y:S05]  /*25860*/  WARPSYNC.COLLECTIVE R15, `(.L_x_8935) ;  /* 0x000000000f087348 */ /* 0x000fea0003c00000 */
[----:B------:R0:W1:Y:S02]  /*25870*/  SHFL.IDX P6, R14, R13, R12, R11 ;  /* 0x0000000c0d0e7389 */ /* 0x00006400000c000b */
[----:B01----:R-:W-:Y:S01]  /*25880*/  ENDCOLLECTIVE ;  /* 0x000000000000791b */ /* 0x003fe20003800000 */
.L_x_8935:
        /* <DEDUP_REMOVED lines=15> */
.L_x_8936:
[----:B------:R-:W-:Y:S02]  /*25980*/  @P0 IMAD R6, R5, 0x2, R18 ;  /* 0x0000000205060824 */ /* 0x000fe400078e0212 */
[----:B------:R-:W-:Y:S02]  /*25990*/  IMAD.MOV.U32 R13, RZ, RZ, R4 ;  /* 0x000000ffff0d7224 */ /* 0x000fe400078e0004 */
[----:B------:R-:W-:Y:S02]  /*259a0*/  IMAD.MOV.U32 R12, RZ, RZ, 0x2 ;  /* 0x00000002ff0c7424 */ /* 0x000fe400078e00ff */
[----:B------:R-:W-:-:S07]  /*259b0*/  IMAD.MOV.U32 R3, RZ, RZ, R14 ;  /* 0x000000ffff037224 */ /* 0x000fce00078e000e */
[----:B------:R-:W-:Y:S05]  /*259c0*/  WARPSYNC.COLLECTIVE R15, `(.L_x_8937) ;  /* 0x000000000f087348 */ /* 0x000fea0003c00000 */
[----:B------:R0:W1:Y:S02]  /*259d0*/  SHFL.IDX P6, R14, R13, R12, R11 ;  /* 0x0000000c0d0e7389 */ /* 0x00006400000c000b */
[----:B01----:R-:W-:Y:S01]  /*259e0*/  ENDCOLLECTIVE ;  /* 0x000000000000791b */ /* 0x003fe20003800000 */
.L_x_8937:
        /* <DEDUP_REMOVED lines=15> */
.L_x_8938:
[----:B------:R-:W-:Y:S02]  /*25ae0*/  @P0 IMAD R6, R5, 0x2, R18 ;  /* 0x0000000205060824 */ /* 0x000fe400078e0212 */
[----:B------:R-:W-:Y:S02]  /*25af0*/  IMAD.MOV.U32 R13, RZ, RZ, R4 ;  /* 0x000000ffff0d7224 */ /* 0x000fe400078e0004 */
[----:B------:R-:W-:Y:S02]  /*25b00*/  IMAD.MOV.U32 R12, RZ, RZ, 0x3 ;  /* 0x00000003ff0c7424 */ /* 0x000fe400078e00ff */
[----:B------:R-:W-:-:S07]  /*25b10*/  IMAD.MOV.U32 R3, RZ, RZ, R14 ;  /* 0x000000ffff037224 */ /* 0x000fce00078e000e */
[----:B------:R-:W-:Y:S05]  /*25b20*/  WARPSYNC.COLLECTIVE R15, `(.L_x_8939) ;  /* 0x000000000f087348 */ /* 0x000fea0003c00000 */
[----:B------:R0:W1:Y:S02]  /*25b30*/  SHFL.IDX P6, R14, R13, R12, R11 ;  /* 0x0000000c0d0e7389 */ /* 0x00006400000c000b */
[----:B01----:R-:W-:Y:S01]  /*25b40*/  ENDCOLLECTIVE ;  /* 0x000000000000791b */ /* 0x003fe20003800000 */
.L_x_8939:
        /* <DEDUP_REMOVED lines=10> */
.L_x_8940:
[----:B------:R-:W-:Y:S01]  /*25bf0*/  @!PT LDS RZ, [RZ] ;  /* 0x00000000fffff984 */ /* 0x000fe20000000800 */
[----:B------:R-:W-:Y:S01]  /*25c00*/  @!PT LDS RZ, [RZ] ;  /* 0x00000000fffff984 */ /* 0x000fe20000000800 */
[----:B------:R-:W-:Y:S01]  /*25c10*/  @!PT LDS RZ, [RZ] ;  /* 0x00000000fffff984 */ /* 0x000fe20000000800 */
[----:B------:R0:W-:Y:S01]  /*25c20*/  @P0 LDGSTS.E.BYPASS.LTC128B.128 [R6+0x23400], desc[UR40][R2.64], !P2 ;  /* 0x2340000002060fae */ /* 0x0001e2000d101d68 */
[----:B------:R-:W-:Y:S01]  /*25c30*/  IMAD.MOV.U32 R0, RZ, RZ, R14 ;  /* 0x000000ffff007224 */ /* 0x000fe200078e000e */
[----:B------:R-:W-:Y:S06]  /*25c40*/  BRA `(.L_x_8941) ;  /* 0xffffff9c00287947 */ /* 0x000fec000383ffff */
.L_x_8819:
        /* <DEDUP_REMOVED lines=9> */
.L_x_8942:
        /* <DEDUP_REMOVED lines=10> */
.L_x_8943:
[----:B------:R-:W-:Y:S02]  /*25d80*/  IMAD.MOV.U32 R13, RZ, RZ, R3 ;  /* 0x000000ffff0d7224 */ /* 0x000fe400078e0003 */
[----:B------:R-:W-:Y:S02]  /*25d90*/  IMAD.MOV.U32 R12, RZ, RZ, 0x1 ;  /* 0x00000001ff0c7424 */ /* 0x000fe400078e00ff */
[----:B------:R-:W-:-:S07]  /*25da0*/  IMAD.MOV.U32 R4, RZ, RZ, R14 ;  /* 0x000000ffff047224 */ /* 0x000fce00078e000e */
[----:B------:R-:W-:Y:S05]  /*25db0*/  WARPSYNC.COLLECTIVE R15, `(.L_x_8944) ;  /* 0x000000000f087348 */ /* 0x000fea0003c00000 */
[----:B------:R0:W1:Y:S02]  /*25dc0*/  SHFL.IDX P6, R14, R13, R12, R11 ;  /* 0x0000000c0d0e7389 */ /* 0x00006400000c000b */
[----:B01----:R-:W-:Y:S01]  /*25dd0*/  ENDCOLLECTIVE ;  /* 0x000000000000791b */ /* 0x003fe20003800000 */
.L_x_8944:
        /* <DEDUP_REMOVED lines=12> */
.L_x_8945:
[----:B------:R-:W-:Y:S02]  /*25ea0*/  IMAD.MOV.U32 R13, RZ, RZ, R3 ;  /* 0x000000ffff0d7224 */ /* 0x000fe400078e0003 */
[----:B------:R-:W-:Y:S02]  /*25eb0*/  IMAD.MOV.U32 R12, RZ, RZ, 0x2 ;  /* 0x00000002ff0c7424 */ /* 0x000fe400078e00ff */
[----:B------:R-:W-:-:S07]  /*25ec0*/  IMAD.MOV.U32 R5, RZ, RZ, R14 ;  /* 0x000000ffff057224 */ /* 0x000fce00078e000e */
[----:B------:R-:W-:Y:S05]  /*25ed0*/  WARPSYNC.COLLECTIVE R15, `(.L_x_8946) ;  /* 0x000000000f087348 */ /* 0x000fea0003c00000 */
[----:B------:R0:W1:Y:S02]  /*25ee0*/  SHFL.IDX P6, R14, R13, R12, R11 ;  /* 0x0000000c0d0e7389 */ /* 0x00006400000c000b */
[----:B01----:R-:W-:Y:S01]  /*25ef0*/  ENDCOLLECTIVE ;  /* 0x000000000000791b */ /* 0x003fe20003800000 */
.L_x_8946:
        /* <DEDUP_REMOVED lines=10> */
.L_x_8947:
        /* <DEDUP_REMOVED lines=11> */
.L_x_8948:
        /* <DEDUP_REMOVED lines=10> */
.L_x_8949:
[----:B------:R-:W-:Y:S01]  /*260f0*/  @!PT LDS RZ, [RZ] ;  /* 0x00000000fffff984 */ /* 0x000fe20000000800 */
[----:B------:R-:W-:Y:S01]  /*26100*/  @!PT LDS RZ, [RZ] ;  /* 0x00000000fffff984 */ /* 0x000fe20000000800 */
[----:B------:R-:W-:Y:S01]  /*26110*/  @!PT LDS RZ, [RZ] ;  /* 0x00000000fffff984 */ /* 0x000fe20000000800 */
[----:B------:R1:W-:Y:S01]  /*26120*/  @!P0 LDGSTS.E.BYPASS.LTC128B.128 [R23+0x21400], desc[UR40][R4.64], !P1 ;  /* 0x2140000004178fae */ /* 0x0003e2000c901d68 */
[----:B------:R-:W-:Y:S01]  /*26130*/  IMAD.MOV.U32 R0, RZ, RZ, R14 ;  /* 0x000000ffff007224 */ /* 0x000fe200078e000e */
[----:B------:R-:W-:Y:S06]  /*26140*/  BRA `(.L_x_8950) ;  /* 0xffffffa0003c7947 */ /* 0x000fec000383ffff */
.L_x_8823:
        /* <DEDUP_REMOVED lines=45> */
.L_x_8952:
[----:B------:R-:W-:Y:S05]  /*26420*/  BSYNC B0 ;  /* 0x0000000000007941 */ /* 0x000fea0003800000 */
.L_x_8951:
        /* <DEDUP_REMOVED lines=11> */
.L_x_8953:
        /* <DEDUP_REMOVED lines=39> */
.L_x_8954:
        /* <DEDUP_REMOVED lines=8> */
.L_x_8955:
        /* <DEDUP_REMOVED lines=33> */
.L_x_8956:
[----:B------:R-:W-:Y:S02]  /*269e0*/  IMAD.MOV.U32 R13, RZ, RZ, R5 ;  /* 0x000000ffff0d7224 */ /* 0x000fe400078e0005 */
[----:B------:R-:W-:-:S07]  /*269f0*/  IMAD.MOV.U32 R8, RZ, RZ, R14 ;  /* 0x000000ffff087224 */ /* 0x000fce00078e000e */
[----:B------:R-:W-:Y:S05]  /*26a00*/  WARPSYNC.COLLECTIVE R15, `(.L_x_8957) ;  /* 0x000000000f087348 */ /* 0x000fea0003c00000 */
[----:B------:R0:W1:Y:S02]  /*26a10*/  SHFL.IDX P6, R14, R13, R12, R11 ;  /* 0x0000000c0d0e7389 */ /* 0x00006400000c000b */
[----:B01----:R-:W-:Y:S01]  /*26a20*/  ENDCOLLECTIVE ;  /* 0x000000000000791b */ /* 0x003fe20003800000 */
.L_x_8957:
        /* <DEDUP_REMOVED lines=23> */
.L_x_8958:
        /* <DEDUP_REMOVED lines=9> */
.L_x_8959:
[----:B------:R-:W-:Y:S01]  /*26c30*/  IMAD.MOV.U32 R2, RZ, RZ, R14 ;  /* 0x000000ffff027224 */ /* 0x000fe200078e000e */
[----:B------:R-:W-:Y:S06]  /*26c40*/  BRA `(.L_x_8960) ;  /* 0xffffffa400187947 */ /* 0x000fec000383ffff */
.L_x_8828:
[----:B-1----:R1:W2:Y:S02]  /*26c50*/  SYNCS.PHASECHK.TRANS64.TRYWAIT P0, [R18+URZ+0x38820], R0 ;  /* 0x03882000120075a7 */ /* 0x0022a4000800017f */
[----:B--2---:R-:W-:Y:S05]  /*26c60*/  @!P0 NANOSLEEP.SYNCS 0x989680 ;  /* 0x009896800000895d */ /* 0x004fea0003900000 */
[----:B------:R-:W2:Y:S02]  /*26c70*/  @!P0 SYNCS.PHASECHK.TRANS64 P0, [R18+URZ+0x38820], R0 ;  /* 0x03882000120085a7 */ /* 0x000ea4000800007f */
[----:B--2---:R-:W-:Y:S05]  /*26c80*/  @!P0 BRA `(.L_x_8828) ;  /* 0xfffffffc00f08947 */ /* 0x004fea000383ffff */
[----:B------:R-:W-:Y:S05]  /*26c90*/  BRA `(.L_x_8961) ;  /* 0xffffffa400c07947 */ /* 0x000fea000383ffff */
.L_x_8831:
[----:B-1----:R1:W2:Y:S02]  /*26ca0*/  SYNCS.PHASECHK.TRANS64.TRYWAIT P0, [R26+URZ+0x38860], R0 ;  /* 0x038860001a0075a7 */ /* 0x0022a4000800017f */
[----:B--2---:R-:W-:Y:S05]  /*26cb0*/  @!P0 NANOSLEEP.SYNCS 0x989680 ;  /* 0x009896800000895d */ /* 0x004fea0003900000 */
[----:B------:R-:W2:Y:S02]  /*26cc0*/  @!P0 SYNCS.PHASECHK.TRANS64 P0, [R26+URZ+0x38860], R0 ;  /* 0x038860001a0085a7 */ /* 0x000ea4000800007f */
[----:B--2---:R-:W-:Y:S05]  /*26cd0*/  @!P0 BRA `(.L_x_8831) ;  /* 0xfffffffc00f08947 */ /* 0x004fea000383ffff */
[----:B------:R-:W-:Y:S05]  /*26ce0*/  BRA `(.L_x_8962) ;  /* 0xffffffa400d07947 */ /* 0x000fea000383ffff */
.L_x_8832:
        /* <DEDUP_REMOVED lines=8> */
.L_x_8964:
[----:B------:R-:W-:Y:S05]  /*26d70*/  BSYNC B0 ;  /* 0x0000000000007941 */ /* 0x000fea0003800000 */
.L_x_8963:
        /* <DEDUP_REMOVED lines=15> */
.L_x_8965:
        /* <DEDUP_REMOVED lines=39> */
.L_x_8966:
[----:B------:R-:W-:Y:S02]  /*270e0*/  IMAD.MOV.U32 R13, RZ, RZ, R5 ;  /* 0x000000ffff0d7224 */ /* 0x000fe400078e0005 */
[----:B------:R-:W-:-:S07]  /*270f0*/  IMAD.MOV.U32 R3, RZ, RZ, R14 ;  /* 0x000000ffff037224 */ /* 0x000fce00078e000e */
[----:B------:R-:W-:Y:S05]  /*27100*/  WARPSYNC.COLLECTIVE R15, `(.L_x_8967) ;  /* 0x000000000f087348 */ /* 0x000fea0003c00000 */
[----:B------:R0:W1:Y:S02]  /*27110*/  SHFL.IDX P6, R14, R13, R12, R11 ;  /* 0x0000000c0d0e7389 */ /* 0x00006400000c000b */
[----:B01----:R-:W-:Y:S01]  /*27120*/  ENDCOLLECTIVE ;  /* 0x000000000000791b */ /* 0x003fe20003800000 */
.L_x_8967:
        /* <DEDUP_REMOVED lines=29> */
.L_x_8968:
[----:B------:R-:W-:Y:S02]  /*27300*/  IMAD.MOV.U32 R13, RZ, RZ, R5 ;  /* 0x000000ffff0d7224 */ /* 0x000fe400078e0005 */
[----:B------:R-:W-:-:S07]  /*27310*/  IMAD.MOV.U32 R7, RZ, RZ, R14 ;  /* 0x000000ffff077224 */ /* 0x000fce00078e000e */
[----:B------:R-:W-:Y:S05]  /*27320*/  WARPSYNC.COLLECTIVE R15, `(.L_x_8969) ;  /* 0x000000000f087348 */ /* 0x000fea0003c00000 */
[----:B------:R0:W1:Y:S02]  /*27330*/  SHFL.IDX P6, R14, R13, R12, R11 ;  /* 0x0000000c0d0e7389 */ /* 0x00006400000c000b */
[----:B01----:R-:W-:Y:S01]  /*27340*/  ENDCOLLECTIVE ;  /* 0x000000000000791b */ /* 0x003fe20003800000 */
.L_x_8969:
        /* <DEDUP_REMOVED lines=29> */
.L_x_8970:
[----:B------:R-:W-:Y:S02]  /*27520*/  IMAD.MOV.U32 R13, RZ, RZ, R5 ;  /* 0x000000ffff0d7224 */ /* 0x000fe400078e0005 */
[----:B------:R-:W-:-:S07]  /*27530*/  IMAD.MOV.U32 R6, RZ, RZ, R14 ;  /* 0x000000ffff067224 */ /* 0x000fce00078e000e */
[----:B------:R-:W-:Y:S05]  /*27540*/  WARPSYNC.COLLECTIVE R15, `(.L_x_8971) ;  /* 0x000000000f087348 */ /* 0x000fea0003c00000 */
[----:B------:R0:W1:Y:S02]  /*27550*/  SHFL.IDX P6, R14, R13, R12, R11 ;  /* 0x0000000c0d0e7389 */ /* 0x00006400000c000b */
[----:B01----:R-:W-:Y:S01]  /*27560*/  ENDCOLLECTIVE ;  /* 0x000000000000791b */ /* 0x003fe20003800000 */
.L_x_8971:
[----:B------:R-:W-:Y:S01]  /*27570*/  IMAD.MOV.U32 R2, RZ, RZ, R14 ;  /* 0x000000ffff027224 */ /* 0x000fe200078e000e */
[----:B------:R-:W-:Y:S06]  /*27580*/  BRA `(.L_x_8972) ;  /* 0xffffffa400607947 */ /* 0x000fec000383ffff */
.L_x_8839:
[----:B0-----:R0:W1:Y:S02]  /*27590*/  SYNCS.PHASECHK.TRANS64.TRYWAIT P0, [R6+URZ+0x38840], R25 ;  /* 0x03884019060075a7 */ /* 0x001064000800017f */
[----:B-1----:R-:W-:Y:S05]  /*275a0*/  @!P0 NANOSLEEP.SYNCS 0x989680 ;  /* 0x009896800000895d */ /* 0x002fea0003900000 */
[----:B------:R-:W1:Y:S02]  /*275b0*/  @!P0 SYNCS.PHASECHK.TRANS64 P0, [R6+URZ+0x38840], R25 ;  /* 0x03884019060085a7 */ /* 0x000e64000800007f */
[----:B-1----:R-:W-:Y:S05]  /*275c0*/  @!P0 BRA `(.L_x_8839) ;  /* 0xfffffffc00f08947 */ /* 0x002fea000383ffff */
[----:B------:R-:W-:Y:S05]  /*275d0*/  BRA `(.L_x_8973) ;  /* 0xffffffa800ec7947 */ /* 0x000fea000383ffff */
.L_x_8840:
        /* <DEDUP_REMOVED lines=8> */
.L_x_8975:
[----:B------:R-:W-:Y:S05]  /*27660*/  BSYNC B1 ;  /* 0x0000000000017941 */ /* 0x000fea0003800000 */
.L_x_8974:
        /* <DEDUP_REMOVED lines=9> */
.L_x_8976:
[----:B------:R-:W-:Y:S02]  /*27700*/  IMAD.MOV.U32 R13, RZ, RZ, R26 ;  /* 0x000000ffff0d7224 */ /* 0x000fe400078e001a */
[----:B------:R-:W-:Y:S02]  /*27710*/  IMAD.MOV.U32 R12, RZ, RZ, 0x1 ;  /* 0x00000001ff0c7424 */ /* 0x000fe400078e00ff */
[----:B------:R-:W-:-:S07]  /*27720*/  IMAD.MOV.U32 R2, RZ, RZ, R14 ;  /* 0x000000ffff027224 */ /* 0x000fce00078e000e */
[----:B------:R-:W-:Y:S05]  /*27730*/  WARPSYNC.COLLECTIVE R15, `(.L_x_8977) ;  /* 0x000000000f087348 */ /* 0x000fea0003c00000 */
[----:B------:R0:W1:Y:S02]  /*27740*/  SHFL.IDX P6, R14, R13, R12, R11 ;  /* 0x0000000c0d0e7389 */ /* 0x00006400000c000b */
[----:B01----:R-:W-:Y:S01]  /*27750*/  ENDCOLLECTIVE ;  /* 0x000000000000791b */ /* 0x003fe20003800000 */
.L_x_8977:
        /* <DEDUP_REMOVED lines=11> */
.L_x_8978:
[----:B------:R-:W-:Y:S02]  /*27810*/  IMAD.MOV.U32 R13, RZ, RZ, R26 ;  /* 0x000000ffff0d7224 */ /* 0x000fe400078e001a */
[----:B------:R-:W-:Y:S02]  /*27820*/  IMAD.MOV.U32 R12, RZ, RZ, 0x2 ;  /* 0x00000002ff0c7424 */ /* 0x000fe400078e00ff */
[----:B------:R-:W-:-:S07]  /*27830*/  IMAD.MOV.U32 R2, RZ, RZ, R14 ;  /* 0x000000ffff027224 */ /* 0x000fce00078e000e */
[----:B------:R-:W-:Y:S05]  /*27840*/  WARPSYNC.COLLECTIVE R15, `(.L_x_8979) ;  /* 0x000000000f087348 */ /* 0x000fea0003c00000 */
[----:B------:R0:W1:Y:S02]  /*27850*/  SHFL.IDX P6, R14, R13, R12, R11 ;  /* 0x0000000c0d0e7389 */ /* 0x00006400000c000b */
[----:B01----:R-:W-:Y:S01]  /*27860*/  ENDCOLLECTIVE ;  /* 0x000000000000791b */ /* 0x003fe20003800000 */
.L_x_8979:
        /* <DEDUP_REMOVED lines=11> */
.L_x_8980:
[----:B------:R-:W-:Y:S02]  /*27920*/  IMAD.MOV.U32 R13, RZ, RZ, R26 ;  /* 0x000000ffff0d7224 */ /* 0x000fe400078e001a */
[----:B------:R-:W-:Y:S02]  /*27930*/  IMAD.MOV.U32 R12, RZ, RZ, 0x3 ;  /* 0x00000003ff0c7424 */ /* 0x000fe400078e00ff */
[----:B------:R-:W-:-:S07]  /*27940*/  IMAD.MOV.U32 R2, RZ, RZ, R14 ;  /* 0x000000ffff027224 */ /* 0x000fce00078e000e */
[----:B------:R-:W-:Y:S05]  /*27950*/  WARPSYNC.COLLECTIVE R15, `(.L_x_8981) ;  /* 0x000000000f087348 */ /* 0x000fea0003c00000 */
[----:B------:R0:W1:Y:S02]  /*27960*/  SHFL.IDX P6, R14, R13, R12, R11 ;  /* 0x0000000c0d0e7389 */ /* 0x00006400000c000b */
[----:B01----:R-:W-:Y:S01]  /*27970*/  ENDCOLLECTIVE ;  /* 0x000000000000791b */ /* 0x003fe20003800000 */
.L_x_8981:
        /* <DEDUP_REMOVED lines=11> */
.L_x_8982:
[----:B------:R-:W-:Y:S01]  /*27a30*/  IMAD.MOV.U32 R2, RZ, RZ, R14 ;  /* 0x000000ffff027224 */ /* 0x000fe200078e000e */
[----:B------:R-:W-:Y:S06]  /*27a40*/  BRA `(.L_x_8983) ;  /* 0xffffffa800747947 */ /* 0x000fec000383ffff */
.L_x_8845:
[----:B---3--:R3:W4:Y:S02]  /*27a50*/  SYNCS.PHASECHK.TRANS64.TRYWAIT P0, [R6+URZ+0x38860], R25 ;  /* 0x03886019060075a7 */ /* 0x008724000800017f */
[----:B----4-:R-:W-:Y:S05]  /*27a60*/  @!P0 NANOSLEEP.SYNCS 0x989680 ;  /* 0x009896800000895d */ /* 0x010fea0003900000 */
[----:B------:R-:W4:Y:S02]  /*27a70*/  @!P0 SYNCS.PHASECHK.TRANS64 P0, [R6+URZ+0x38860], R25 ;  /* 0x03886019060085a7 */ /* 0x000f24000800007f */
[----:B----4-:R-:W-:Y:S05]  /*27a80*/  @!P0 BRA `(.L_x_8845) ;  /* 0xfffffffc00f08947 */ /* 0x010fea000383ffff */
[----:B------:R-:W-:Y:S05]  /*27a90*/  BRA `(.L_x_8984) ;  /* 0xffffffa800c47947 */ /* 0x000fea000383ffff */
.L_x_8846:
        /* <DEDUP_REMOVED lines=8> */
.L_x_8986:
[----:B------:R-:W-:Y:S05]  /*27b20*/  BSYNC B1 ;  /* 0x0000000000017941 */ /* 0x000fea0003800000 */
.L_x_8985:
        /* <DEDUP_REMOVED lines=13> */
.L_x_8987:
        /* <DEDUP_REMOVED lines=17> */
.L_x_8988:
        /* <DEDUP_REMOVED lines=16> */
.L_x_8989:
        /* <DEDUP_REMOVED lines=19> */
.L_x_8990:
        /* <DEDUP_REMOVED lines=14> */
.L_x_8991:
        /* <DEDUP_REMOVED lines=16> */
.L_x_8992:
        /* <DEDUP_REMOVED lines=14> */
.L_x_8993:
[----:B------:R-:W-:Y:S05]  /*28200*/  BRA `(.L_x_8994) ;  /* 0xffffffa800287947 */ /* 0x000fea000383ffff */
.L_x_8854:
        /* <DEDUP_REMOVED lines=8> */
.L_x_8996:
[----:B------:R-:W-:Y:S05]  /*28290*/  BSYNC B0 ;  /* 0x0000000000007941 */ /* 0x000fea0003800000 */
.L_x_8995:
        /* <DEDUP_REMOVED lines=9> */
.L_x_8997:
        /* <DEDUP_REMOVED lines=23> */
.L_x_8998:
[----:B------:R-:W-:Y:S01]  /*284a0*/  IMAD.MOV.U32 R12, RZ, RZ, 0x2 ;  /* 0x00000002ff0c7424 */ /* 0x000fe200078e00ff */
[----:B------:R-:W-:-:S05]  /*284b0*/  SEL R4, R14, RZ, P1 ;  /* 0x000000ff0e047207 */ /* 0x000fca0000800000 */
[----:B------:R-:W-:-:S04]  /*284c0*/  IMAD.IADD R4, R13, 0x1, R4 ;  /* 0x000000010d047824 */ /* 0x000fc800078e0204 */
[----:B------:R-:W-:-:S07]  /*284d0*/  IMAD.MOV.U32 R13, RZ, RZ, R4 ;  /* 0x000000ffff0d7224 */ /* 0x000fce00078e0004 */
[----:B------:R-:W-:Y:S05]  /*284e0*/  WARPSYNC.COLLECTIVE R15, `(.L_x_8999) ;  /* 0x000000000f087348 */ /* 0x000fea0003c00000 */
[----:B------:R0:W1:Y:S02]  /*284f0*/  SHFL.UP P6, R14, R13, R12, R11 ;  /* 0x0400000c0d0e7389 */ /* 0x00006400000c000b */
[----:B01----:R-:W-:Y:S01]  /*28500*/  ENDCOLLECTIVE ;  /* 0x000000000000791b */ /* 0x003fe20003800000 */
.L_x_8999:
[----:B------:R-:W-:Y:S01]  /*28510*/  IMAD.MOV.U32 R12, RZ, RZ, 0x4 ;  /* 0x00000004ff0c7424 */ /* 0x000fe200078e00ff */
[----:B------:R-:W-:-:S05]  /*28520*/  SEL R3, R14, RZ, P2 ;  /* 0x000000ff0e037207 */ /* 0x000fca0001000000 */
[----:B------:R-:W-:-:S04]  /*28530*/  IMAD.IADD R2, R4, 0x1, R3 ;  /* 0x0000000104027824 */ /* 0x000fc800078e0203 */
[----:B------:R-:W-:-:S07]  /*28540*/  IMAD.MOV.U32 R13, RZ, RZ, R2 ;  /* 0x000000ffff0d7224 */ /* 0x000fce00078e0002 */
[----:B------:R-:W-:Y:S05]  /*28550*/  WARPSYNC.COLLECTIVE R15, `(.L_x_9000) ;  /* 0x000000000f087348 */ /* 0x000fea0003c00000 */
[----:B------:R0:W1:Y:S02]  /*28560*/  SHFL.UP P6, R14, R13, R12, R11 ;  /* 0x0400000c0d0e7389 */ /* 0x00006400000c000b */
[----:B01----:R-:W-:Y:S01]  /*28570*/  ENDCOLLECTIVE ;  /* 0x000000000000791b */ /* 0x003fe20003800000 */
.L_x_9000:
[----:B------:R-:W-:Y:S01]  /*28580*/  IMAD.MOV.U32 R12, RZ, RZ, 0x8 ;  /* 0x00000008ff0c7424 */ /* 0x000fe200078e00ff */
[----:B------:R-:W-:-:S05]  /*28590*/  SEL R3, R14, RZ, P3 ;  /* 0x000000ff0e037207 */ /* 0x000fca0001800000 */
[----:B------:R-:W-:-:S04]  /*285a0*/  IMAD.IADD R3, R2, 0x1, R3 ;  /* 0x0000000102037824 */ /* 0x000fc800078e0203 */
[----:B------:R-:W-:-:S07]  /*285b0*/  IMAD.MOV.U32 R13, RZ, RZ, R3 ;  /* 0x000000ffff0d7224 */ /* 0x000fce00078e0003 */
[----:B------:R-:W-:Y:S05]  /*285c0*/  WARPSYNC.COLLECTIVE R15, `(.L_x_9001) ;  /* 0x000000000f087348 */ /* 0x000fea0003c00000 */
[----:B------:R0:W1:Y:S02]  /*285d0*/  SHFL.UP P6, R14, R13, R12, R11 ;  /* 0x0400000c0d0e7389 */ /* 0x00006400000c000b */
[----:B01----:R-:W-:Y:S01]  /*285e0*/  ENDCOLLECTIVE ;  /* 0x000000000000791b */ /* 0x003fe20003800000 */
.L_x_9001:
[----:B------:R-:W-:Y:S01]  /*285f0*/  IMAD.MOV.U32 R12, RZ, RZ, 0x10 ;  /* 0x00000010ff0c7424 */ /* 0x000fe200078e00ff */
[----:B------:R-:W-:-:S05]  /*28600*/  SEL R4, R14, RZ, P4 ;  /* 0x000000ff0e047207 */ /* 0x000fca0002000000 */
[----:B------:R-:W-:-:S04]  /*28610*/  IMAD.IADD R4, R3, 0x1, R4 ;  /* 0x0000000103047824 */ /* 0x000fc800078e0204 */
[----:B------:R-:W-:-:S07]  /*28620*/  IMAD.MOV.U32 R13, RZ, RZ, R4 ;  /* 0x000000ffff0d7224 */ /* 0x000fce00078e0004 */
[----:B------:R-:W-:Y:S05]  /*28630*/  WARPSYNC.COLLECTIVE R15, `(.L_x_9002) ;  /* 0x000000000f087348 */ /* 0x000fea0003c00000 */
[----:B------:R0:W1:Y:S02]  /*28640*/  SHFL.UP P6, R14, R13, R12, R11 ;  /* 0x0400000c0d0e7389 */ /* 0x00006400000c000b */
[----:B01----:R-:W-:Y:S01]  /*28650*/  ENDCOLLECTIVE ;  /* 0x000000000000791b */ /* 0x003fe20003800000 */
.L_x_9002:
        /* <DEDUP_REMOVED lines=8> */
.L_x_9003:
[----:B------:R-:W-:Y:S05]  /*286e0*/  BRA `(.L_x_9004) ;  /* 0xffffffa800c47947 */ /* 0x000fea000383ffff */
.L_x_8857:
[----:B------:R-:W-:Y:S01]  /*286f0*/  BSSY B0, `(.L_x_9005) ;  /* 0x0000007000007945 */ /* 0x000fe20003800000 */
[----:B------:R-:W-:Y:S02]  /*28700*/  IMAD.MOV.U32 R12, RZ, RZ, 0x1 ;  /* 0x00000001ff0c7424 */ /* 0x000fe400078e00ff */
[----:B------:R-:W-:Y:S02]  /*28710*/  IMAD.MOV.U32 R11, RZ, RZ, RZ ;  /* 0x000000ffff0b7224 */ /* 0x000fe400078e00ff */
[----:B------:R-:W-:-:S07]  /*28720*/  IMAD.MOV.U32 R15, RZ, RZ, -0x1 ;  /* 0xffffffffff0f7424 */ /* 0x000fce00078e00ff */
[----:B------:R-:W-:Y:S05]  /*28730*/  WARPSYNC.COLLECTIVE R15, `(.L_x_9006) ;  /* 0x000000000f087348 */ /* 0x000fea0003c00000 */
[----:B------:R0:W1:Y:S02]  /*28740*/  SHFL.UP P6, R14, R13, R12, R11 ;  /* 0x0400000c0d0e7389 */ /* 0x00006400000c000b */
[----:B01----:R-:W-:Y:S01]  /*28750*/  ENDCOLLECTIVE ;  /* 0x000000000000791b */ /* 0x003fe20003800000 */
.L_x_9006:
[----:B------:R-:W-:Y:S05]  /*28760*/  BSYNC B0 ;  /* 0x0000000000007941 */ /* 0x000fea0003800000 */
.L_x_9005:
        /* <DEDUP_REMOVED lines=8> */
.L_x_9007:
[----:B------:R-:W-:Y:S01]  /*287f0*/  IMAD.MOV.U32 R12, RZ, RZ, 0x4 ;  /* 0x00000004ff0c7424 */ /* 0x000fe200078e00ff */
[----:B------:R-:W-:-:S05]  /*28800*/  SEL R2, R14, RZ, P2 ;  /* 0x000000ff0e027207 */ /* 0x000fca0001000000 */
[----:B------:R-:W-:-:S04]  /*28810*/  IMAD.IADD R2, R13, 0x1, R2 ;  /* 0x000000010d027824 */ /* 0x000fc800078e0202 */
[----:B------:R-:W-:-:S07]  /*28820*/  IMAD.MOV.U32 R13, RZ, RZ, R2 ;  /* 0x000000ffff0d7224 */ /* 0x000fce00078e0002 */
[----:B------:R-:W-:Y:S05]  /*28830*/  WARPSYNC.COLLECTIVE R15, `(.L_x_9008) ;  /* 0x000000000f087348 */ /* 0x000fea0003c00000 */
[----:B------:R0:W1:Y:S02]  /*28840*/  SHFL.UP P6, R14, R13, R12, R11 ;  /* 0x0400000c0d0e7389 */ /* 0x00006400000c000b */
[----:B01----:R-:W-:Y:S01]  /*28850*/  ENDCOLLECTIVE ;  /* 0x000000000000791b */ /* 0x003fe20003800000 */
.L_x_9008:
[----:B------:R-:W-:Y:S01]  /*28860*/  IMAD.MOV.U32 R12, RZ, RZ, 0x8 ;  /* 0x00000008ff0c7424 */ /* 0x000fe200078e00ff */
[----:B------:R-:W-:-:S05]  /*28870*/  SEL R3, R14, RZ, P3 ;  /* 0x000000ff0e037207 */ /* 0x000fca0001800000 */
[----:B------:R-:W-:-:S04]  /*28880*/  IMAD.IADD R3, R2, 0x1, R3 ;  /* 0x0000000102037824 */ /* 0x000fc800078e0203 */
[----:B------:R-:W-:-:S07]  /*28890*/  IMAD.MOV.U32 R13, RZ, RZ, R3 ;  /* 0x000000ffff0d7224 */ /* 0x000fce00078e0003 */
[----:B------:R-:W-:Y:S05]  /*288a0*/  WARPSYNC.COLLECTIVE R15, `(.L_x_9009) ;  /* 0x000000000f087348 */ /* 0x000fea0003c00000 */
[----:B------:R0:W1:Y:S02]  /*288b0*/  SHFL.UP P6, R14, R13, R12, R11 ;  /* 0x0400000c0d0e7389 */ /* 0x00006400000c000b */
[----:B01----:R-:W-:Y:S01]  /*288c0*/  ENDCOLLECTIVE ;  /* 0x000000000000791b */ /* 0x003fe20003800000 */
.L_x_9009:
[----:B------:R-:W-:Y:S01]  /*288d0*/  IMAD.MOV.U32 R12, RZ, RZ, 0x10 ;  /* 0x00000010ff0c7424 */ /* 0x000fe200078e00ff */
[----:B------:R-:W-:-:S05]  /*288e0*/  SEL R4, R14, RZ, P4 ;  /* 0x000000ff0e047207 */ /* 0x000fca0002000000 */
[----:B------:R-:W-:-:S04]  /*288f0*/  IMAD.IADD R4, R3, 0x1, R4 ;  /* 0x0000000103047824 */ /* 0x000fc800078e0204 */
[----:B------:R-:W-:-:S07]  /*28900*/  IMAD.MOV.U32 R13, RZ, RZ, R4 ;  /* 0x000000ffff0d7224 */ /* 0x000fce00078e0004 */
[----:B------:R-:W-:Y:S05]  /*28910*/  WARPSYNC.COLLECTIVE R15, `(.L_x_9010) ;  /* 0x000000000f087348 */ /* 0x000fea0003c00000 */
[----:B------:R0:W1:Y:S02]  /*28920*/  SHFL.UP P6, R14, R13, R12, R11 ;  /* 0x0400000c0d0e7389 */ /* 0x00006400000c000b */
[----:B01----:R-:W-:Y:S01]  /*28930*/  ENDCOLLECTIVE ;  /* 0x000000000000791b */ /* 0x003fe20003800000 */
.L_x_9010:
        /* <DEDUP_REMOVED lines=8> */
.L_x_9011:
[----:B------:R-:W-:Y:S05]  /*289c0*/  BRA `(.L_x_9012) ;  /* 0xffffffa800b07947 */ /* 0x000fea000383ffff */
.L_x_8859:
[----:B------:R-:W-:Y:S01]  /*289d0*/  BSSY B0, `(.L_x_9013) ;  /* 0x0000006000007945 */ /* 0x000fe20003800000 */
[----:B------:R-:W-:Y:S01]  /*289e0*/  PLOP3.LUT P6, PT, P6, PT, PT, 0x8, 0x0 ;  /* 0x000000000000781c */ /* 0x000fe200037ce170 */
[----:B------:R-:W-:-:S12]  /*289f0*/  IMAD.MOV.U32 R15, RZ, RZ, -0x1 ;  /* 0xffffffffff0f7424 */ /* 0x000fd800078e00ff */
[----:B0-----:R-:W-:Y:S05]  /*28a00*/  WARPSYNC.COLLECTIVE R15, `(.L_x_9014) ;  /* 0x000000000f087348 */ /* 0x001fea0003c00000 */
[----:B------:R-:W-:Y:S01]  /*28a10*/  VOTE.ANY R14, PT, P6 ;  /* 0x00000000000e7806 */ /* 0x000fe200030e0100 */
[----:B0-----:R-:W-:Y:S06]  /*28a20*/  ENDCOLLECTIVE ;  /* 0x000000000000791b */ /* 0x001fec0003800000 */
.L_x_9014:
[----:B------:R-:W-:Y:S05]  /*28a30*/  BSYNC B0 ;  /* 0x0000000000007941 */ /* 0x000fea0003800000 */
.L_x_9013:
        /* <DEDUP_REMOVED lines=10> */
.L_x_9015:
[----:B------:R-:W-:Y:S02]  /*28ae0*/  IMAD.MOV.U32 R13, RZ, RZ, R5 ;  /* 0x000000ffff0d7224 */ /* 0x000fe400078e0005 */
[----:B------:R-:W-:-:S07]  /*28af0*/  IMAD.MOV.U32 R25, RZ, RZ, R14 ;  /* 0x000000ffff197224 */ /* 0x000fce00078e000e */
[----:B------:R-:W-:Y:S05]  /*28b00*/  WARPSYNC.COLLECTIVE R15, `(.L_x_9016) ;  /* 0x000000000f087348 */ /* 0x000fea0003c00000 */
[----:B------:R0:W1:Y:S02]  /*28b10*/  SHFL.IDX P6, R14, R13, R12, R11 ;  /* 0x0000000c0d0e7389 */ /* 0x00006400000c000b */
[----:B01----:R-:W-:Y:S01]  /*28b20*/  ENDCOLLECTIVE ;  /* 0x000000000000791b */ /* 0x003fe20003800000 */
.L_x_9016:
[----:B------:R-:W-:Y:S01]  /*28b30*/  IMAD.MOV.U32 R5, RZ, RZ, R14 ;  /* 0x000000ffff057224 */ /* 0x000fe200078e000e */
[----:B------:R-:W-:Y:S06]  /*28b40*/  BRA `(.L_x_9017) ;  /* 0xffffffa800907947 */ /* 0x000fec000383ffff */
.L_x_8861:
[----:B------:R-:W-:Y:S01]  /*28b50*/  BSSY B0, `(.L_x_9018) ;  /* 0x0000007000007945 */ /* 0x000fe20003800000 */
[----:B------:R-:W-:Y:S02]  /*28b60*/  IMAD.MOV.U32 R13, RZ, RZ, R2 ;  /* 0x000000ffff0d7224 */ /* 0x000fe400078e0002 */
[----:B------:R-:W-:Y:S02]  /*28b70*/  IMAD.MOV.U32 R11, RZ, RZ, 0x1f ;  /* 0x0000001fff0b7424 */ /* 0x000fe400078e00ff */
[----:B------:R-:W-:-:S07]  /*28b80*/  IMAD.MOV.U32 R15, RZ, RZ, -0x1 ;  /* 0xffffffffff0f7424 */ /* 0x000fce00078e00ff */
[----:B0123--:R-:W-:Y:S05]  /*28b90*/  WARPSYNC.COLLECTIVE R15, `(.L_x_9019) ;  /* 0x000000000f087348 */ /* 0x00ffea0003c00000 */
[----:B------:R4:W0:Y:S02]  /*28ba0*/  SHFL.IDX P6, R14, R13, R12, R11 ;  /* 0x0000000c0d0e7389 */ /* 0x00082400000c000b */
[----:B01234-:R-:W-:Y:S01]  /*28bb0*/  ENDCOLLECTIVE ;  /* 0x000000000000791b */ /* 0x01ffe20003800000 */
.L_x_9019:
[----:B------:R-:W-:Y:S05]  /*28bc0*/  BSYNC B0 ;  /* 0x0000000000007941 */ /* 0x000fea0003800000 */
.L_x_9018:
[----:B------:R-:W-:Y:S01]  /*28bd0*/  IMAD.MOV.U32 R24, RZ, RZ, R14 ;  /* 0x000000ffff187224 */ /* 0x000fe200078e000e */
[----:B------:R-:W-:Y:S06]  /*28be0*/  BRA `(.L_x_8860) ;  /* 0xffffffa800807947 */ /* 0x000fec000383ffff */
.L_x_8867:
[----:B0-----:R0:W1:Y:S02]  /*28bf0*/  SYNCS.PHASECHK.TRANS64.TRYWAIT P0, [R7+URZ+0x38820], R0 ;  /* 0x03882000070075a7 */ /* 0x001064000800017f */
[----:B-1----:R-:W-:Y:S05]  /*28c00*/  @!P0 NANOSLEEP.SYNCS 0x989680 ;  /* 0x009896800000895d */ /* 0x002fea0003900000 */
[----:B------:R-:W1:Y:S02]  /*28c10*/  @!P0 SYNCS.PHASECHK.TRANS64 P0, [R7+URZ+0x38820], R0 ;  /* 0x03882000070085a7 */ /* 0x000e64000800007f */
[----:B-1----:R-:W-:Y:S05]  /*28c20*/  @!P0 BRA `(.L_x_8867) ;  /* 0xfffffffc00f08947 */ /* 0x002fea000383ffff */
[----:B------:R-:W-:Y:S05]  /*28c30*/  BRA `(.L_x_9020) ;  /* 0xffffffb000dc7947 */ /* 0x000fea000383ffff */
.L_x_8868:
        /* <DEDUP_REMOVED lines=8> */
[----:B0-23--:R-:W-:Y:S05]  /*28cc0*/  WARPSYNC.COLLECTIVE R15, `(.L_x_9022) ;  /* 0x000000000f087348 */ /* 0x00dfea0003c00000 */
[----:B------:R1:W4:Y:S02]  /*28cd0*/  SHFL.IDX P6, R14, R13, R12, R11 ;  /* 0x0000000c0d0e7389 */ /* 0x00032400000c000b */
[----:B01234-:R-:W-:Y:S01]  /*28ce0*/  ENDCOLLECTIVE ;  /* 0x000000000000791b */ /* 0x01ffe20003800000 */
.L_x_9022:
[----:B------:R-:W-:Y:S05]  /*28cf0*/  BSYNC B0 ;  /* 0x0000000000007941 */ /* 0x000fea0003800000 */
.L_x_9021:
[----:B------:R-:W-:Y:S05]  /*28d00*/  BRA `(.L_x_9023) ;  /* 0xffffffb000c47947 */ /* 0x000fea000383ffff */
.L_x_8869:
[----:B------:R-:W-:Y:S01]  /*28d10*/  BSSY B0, `(.L_x_9024) ;  /* 0x0000006000007945 */ /* 0x000fe20003800000 */
[----:B------:R-:W-:-:S07]  /*28d20*/  IMAD.MOV.U32 R15, RZ, RZ, -0x1 ;  /* 0xffffffffff0f7424 */ /* 0x000fce00078e00ff */
[----:B0-23--:R-:W-:Y:S05]  /*28d30*/  WARPSYNC.COLLECTIVE R15, `(.L_x_9025) ;  /* 0x000000000f0c7348 */ /* 0x00dfea0003c00000 */
[----:B------:R-:W-:Y:S02]  /*28d40*/  ELECT P6, UR62, PT ;  /* 0x00000000003e782f */ /* 0x000fe400038c0000 */
[----:B------:R-:W-:Y:S01]  /*28d50*/  MOV R14, UR62 ;  /* 0x0000003e000e7c02 */ /* 0x000fe20008000f00 */
[----:B0-23--:R-:W-:Y:S10]  /*28d60*/  ENDCOLLECTIVE ;  /* 0x000000000000791b */ /* 0x00dff40003800000 */
.L_x_9025:
[----:B------:R-:W-:Y:S05]  /*28d70*/  BSYNC B0 ;  /* 0x0000000000007941 */ /* 0x000fea0003800000 */
.L_x_9024:
[----:B------:R-:W-:Y:S05]  /*28d80*/  BRA `(.L_x_9026) ;  /* 0xffffffb000b87947 */ /* 0x000fea000383ffff */
.L_x_8871:
[----:B0-----:R0:W1:Y:S02]  /*28d90*/  SYNCS.PHASECHK.TRANS64.TRYWAIT P1, [R5+URZ+0x38840], R0 ;  /* 0x03884000050075a7 */ /* 0x001064000802017f */
[----:B-1----:R-:W-:Y:S05]  /*28da0*/  @!P1 NANOSLEEP.SYNCS 0x989680 ;  /* 0x009896800000995d */ /* 0x002fea0003900000 */
[----:B------:R-:W1:Y:S02]  /*28db0*/  @!P1 SYNCS.PHASECHK.TRANS64 P1, [R5+URZ+0x38840], R0 ;  /* 0x03884000050095a7 */ /* 0x000e64000802007f */
[----:B-1----:R-:W-:Y:S05]  /*28dc0*/  @!P1 BRA `(.L_x_8871) ;  /* 0xfffffffc00f09947 */ /* 0x002fea000383ffff */
[----:B------:R-:W-:Y:S05]  /*28dd0*/  BRA `(.L_x_9027) ;  /* 0xffffffb000d87947 */ /* 0x000fea000383ffff */
.L_x_8873:
[----:B-1----:R1:W4:Y:S02]  /*28de0*/  SYNCS.PHASECHK.TRANS64.TRYWAIT P1, [R3+URZ+0x38840], R2 ;  /* 0x03884002030075a7 */ /* 0x002324000802017f */
[----:B----4-:R-:W-:Y:S05]  /*28df0*/  @!P1 NANOSLEEP.SYNCS 0x989680 ;  /* 0x009896800000995d */ /* 0x010fea0003900000 */
[----:B------:R-:W4:Y:S02]  /*28e00*/  @!P1 SYNCS.PHASECHK.TRANS64 P1, [R3+URZ+0x38840], R2 ;  /* 0x03884002030095a7 */ /* 0x000f24000802007f */
[----:B----4-:R-:W-:Y:S05]  /*28e10*/  @!P1 BRA `(.L_x_8873) ;  /* 0xfffffffc00f09947 */ /* 0x010fea000383ffff */
[----:B------:R-:W-:Y:S05]  /*28e20*/  BRA `(.L_x_9028) ;  /* 0xffffffb000e47947 */ /* 0x000fea000383ffff */
.L_x_8875:
[----:B----4-:R4:W0:Y:S02]  /*28e30*/  SYNCS.PHASECHK.TRANS64.TRYWAIT P1, [R5+URZ+0x38860], R0 ;  /* 0x03886000050075a7 */ /* 0x010824000802017f */
[----:B0-----:R-:W-:Y:S05]  /*28e40*/  @!P1 NANOSLEEP.SYNCS 0x989680 ;  /* 0x009896800000995d */ /* 0x001fea0003900000 */
[----:B------:R-:W0:Y:S02]  /*28e50*/  @!P1 SYNCS.PHASECHK.TRANS64 P1, [R5+URZ+0x38860], R0 ;  /* 0x03886000050095a7 */ /* 0x000e24000802007f */
[----:B0-----:R-:W-:Y:S05]  /*28e60*/  @!P1 BRA `(.L_x_8875) ;  /* 0xfffffffc00f09947 */ /* 0x001fea000383ffff */
[----:B------:R-:W-:Y:S05]  /*28e70*/  BRA `(.L_x_9029) ;  /* 0xffffffb000e07947 */ /* 0x000fea000383ffff */
.L_x_9030:
        /* <DEDUP_REMOVED lines=16> */
.L_x_15762:


//--------------------- .text._ZN7cutlass13device_kernelIN5flash11enable_sm90INS1_16FlashAttnFwdSm90INS1_25CollectiveMainloopFwdSm90ILi2EN4cute5tupleIJNS5_1CILi1EEES8_S8_EEENS6_IJNS7_ILi128EEENS7_ILi96EEENS7_ILi64EEEEEELi256ENS_10bfloat16_tEfNS_4arch4Sm90ELb0ELb0ELb1ELb0ELb1ELb0ELb0ELb1ELb0ELb1ELb1ELb0EEENS1_21CollectiveEpilogueFwdINS6_IJSA_NS7_ILi256EEESB_EEES9_SE_SG_Li256ELb0ELb1ELb1ELb0EEENS1_19SingleTileSchedulerILb0ELb1ELb1ELi128EEEEEEEEEvNT_6ParamsE --------------------------
	.section	.text._ZN7cutlass13device_kernelIN5flash11enable_sm90INS1_16FlashAttnFwdSm90INS1_25CollectiveMainloopFwdSm90ILi2EN4cute5tupleIJNS5_1CILi1EEES8_S8_EEENS6_IJNS7_ILi128EEENS7_ILi96EEENS7_ILi64EEEEEELi256ENS_10bfloat16_tEfNS_4arch4Sm90ELb0ELb0ELb1ELb0ELb1ELb0ELb0ELb1ELb0ELb1ELb1ELb0EEENS1_21CollectiveEpilogueFwdINS6_IJSA_NS7_ILi256EEESB_EEES9_SE_SG_Li256ELb0ELb1ELb1ELb0EEENS1_19SingleTileSchedulerILb0ELb1ELb1ELi128EEEEEEEEEvNT_6ParamsE,"ax",@progbits
	.align	128
.text._ZN7cutlass13device_kernelIN5flash11enable_sm90INS1_16FlashAttnFwdSm90INS1_25CollectiveMainloopFwdSm90ILi2EN4cute5tupleIJNS5_1CILi1EEES8_S8_EEENS6_IJNS7_ILi128EEENS7_ILi96EEENS7_ILi64EEEEEELi256ENS_10bfloat16_tEfNS_4arch4Sm90ELb0ELb0ELb1ELb0ELb1ELb0ELb0ELb1ELb0ELb1ELb1ELb0EEENS1_21CollectiveEpilogueFwdINS6_IJSA_NS7_ILi256EEESB_EEES9_SE_SG_Li256ELb0ELb1ELb1ELb0EEENS1_19SingleTileSchedulerILb0ELb1ELb1ELi128EEEEEEEEEvNT_6ParamsE:
        .type           _ZN7cutlass13device_kernelIN5flash11enable_sm90INS1_16FlashAttnFwdSm90INS1_25CollectiveMainloopFwdSm90ILi2EN4cute5tupleIJNS5_1CILi1EEES8_S8_EEENS6_IJNS7_ILi128EEENS7_ILi96EEENS7_ILi64EEEEEELi256ENS_10bfloat16_tEfNS_4arch4Sm90ELb0ELb0ELb1ELb0ELb1ELb0ELb0ELb1ELb0ELb1ELb1ELb0EEENS1_21CollectiveEpilogueFwdINS6_IJSA_NS7_ILi256EEESB_EEES9_SE_SG_Li256ELb0ELb1ELb1ELb0EEENS1_19SingleTileSchedulerILb0ELb1ELb1ELi128EEEEEEEEEvNT_6ParamsE,@function
        .size           _ZN7cutlass13device_kernelIN5flash11enable_sm90INS1_16FlashAttnFwdSm90INS1_25CollectiveMainloopFwdSm90ILi2EN4cute5tupleIJNS5_1CILi1EEES8_S8_EEENS6_IJNS7_ILi128EEENS7_ILi96EEENS7_ILi64EEEEEELi256ENS_10bfloat16_tEfNS_4arch4Sm90ELb0ELb0ELb1ELb0ELb1ELb0ELb0ELb1ELb0ELb1ELb1ELb0EEENS1_21CollectiveEpilogueFwdINS6_IJSA_NS7_ILi256EEESB_EEES9_SE_SG_Li256ELb0ELb1ELb1ELb0EEENS1_19SingleTileSchedulerILb0ELb1ELb1ELi128EEEEEEEEEvNT_6ParamsE,(.L_x_15763 - _ZN7cutlass13device_kernelIN5flash11enable_sm90INS1_16FlashAttnFwdSm90INS1_25CollectiveMainloopFwdSm90ILi2EN4cute5tupleIJNS5_1CILi1EEES8_S8_EEENS6_IJNS7_ILi128EEENS7_ILi96EEENS7_ILi64EEEEEELi256ENS_10bfloat16_tEfNS_4arch4Sm90ELb0ELb0ELb1ELb0ELb1ELb0ELb0ELb1ELb0ELb1ELb1ELb0EEENS1_21CollectiveEpilogueFwdINS6_IJSA_NS7_ILi256EEESB_EEES9_SE_SG_Li256ELb0ELb1ELb1ELb0EEENS1_19SingleTileSchedulerILb0ELb1ELb1ELi128EEEEEEEEEvNT_6ParamsE)
        .other          _ZN7cutlass13device_kernelIN5flash11enable_sm90INS1_16FlashAttnFwdSm90INS1_25CollectiveMainloopFwdSm90ILi2EN4cute5tupleIJNS5_1CILi1EEES8_S8_EEENS6_IJNS7_ILi128EEENS7_ILi96EEENS7_ILi64EEEEEELi256ENS_10bfloat16_tEfNS_4arch4Sm90ELb0ELb0ELb1ELb0ELb1ELb0ELb0ELb1ELb0ELb1ELb1ELb0EEENS1_21CollectiveEpilogueFwdINS6_IJSA_NS7_ILi256EEESB_EEES9_SE_SG_Li256ELb0ELb1ELb1ELb0EEENS1_19SingleTileSchedulerILb0ELb1ELb1ELi128EEEEEEEEEvNT_6ParamsE,@"STO_CUDA_ENTRY STV_DEFAULT"
_ZN7cutlass13device_kernelIN5flash11enable_sm90INS1_16FlashAttnFwdSm90INS1_25CollectiveMainloopFwdSm90ILi2EN4cute5tupleIJNS5_1CILi1EEES8_S8_EEENS6_IJNS7_ILi128EEENS7_ILi96EEENS7_ILi64EEEEEELi256ENS_10bfloat16_tEfNS_4arch4Sm90ELb0ELb0ELb1ELb0ELb1ELb0ELb0ELb1ELb0ELb1ELb1ELb0EEENS1_21CollectiveEpilogueFwdINS6_IJSA_NS7_ILi256EEESB_EEES9_SE_SG_Li256ELb0ELb1ELb1ELb0EEENS1_19SingleTileSchedulerILb0ELb1ELb1ELi128EEEEEEEEEvNT_6ParamsE:
        /* <DEDUP_REMOVED lines=9> */
[----:B------:R-:W-:-:S05]  /*0090*/  SHF.R.U32.HI R2, RZ, 0x7, R16 ;  /* 0x00000007ff027819 */ /* 0x000fca0000011610 */
[----:B------:R1:W2:Y:S04]  /*00a0*/  SHFL.IDX PT, R4, R2, RZ, 0x1f ;  /* 0x00001fff02047589 */ /* 0x0002a800000e0000 */
[----:B------:R-:W-:Y:S01]  /*00b0*/  VOTEU.ALL UP0, P0 ;  /* 0x00000000003f7886 */ /* 0x000fe20000000000 */
[----:B------:R-:W-:-:S04]  /*00c0*/  VOTEU.ALL UP1, P0 ;  /* 0x00000000003f7886 */ /* 0x000fc80000020000 */
[----:B------:R-:W3:Y:S01]  /*00d0*/  @!UP0 S2UR UR8, SR_CgaCtaId ;  /* 0x00000000000889c3 */ /* 0x000ee20000008800 */
[----:B------:R-:W-:Y:S01]  /*00e0*/  @!UP0 UMOV UR6, 0x400 ;  /* 0x0000040000068882 */ /* 0x000fe20000000000 */
[----:B------:R-:W-:-:S04]  /*00f0*/  @!UP0 UIADD3 UR4, -UR4, 0x100000, URZ ;  /* 0x0010000004048890 */ /* 0x000fc8000fffe13f */
[----:B------:R-:W-:Y:S02]  /*0100*/  @!UP0 USHF.L.U32 UR5, UR4, 0xb, URZ ;  /* 0x0000000b04058899 */ /* 0x000fe4000800063f */
[----:B------:R-:W-:Y:S02]  /*0110*/  @!UP0 USHF.L.U32 UR4, UR4, 0x1, URZ ;  /* 0x0000000104048899 */ /* 0x000fe4000800063f */
[----:B---3--:R-:W-:Y:S02]  /*0120*/  @!UP0 ULEA UR8, UR8, UR6, 0x18 ;  /* 0x0000000608088291 */ /* 0x008fe4000f8ec03f */
        /* <DEDUP_REMOVED lines=25> */
.L_x_9031:
        /* <DEDUP_REMOVED lines=22> */
.L_x_9032:
        /* <DEDUP_REMOVED lines=18> */
.L_x_9033:
        /* <DEDUP_REMOVED lines=22> */
.L_x_9034:
        /* <DEDUP_REMOVED lines=23> */
.L_x_9035:
        /* <DEDUP_REMOVED lines=9> */
.L_x_9038:
[----:B------:R-:W-:-:S08]  /*08a0*/  NOP ;  /* 0x0000000000007918 */ /* 0x000fd00000000000 */
[----:B------:R-:W0:Y:S02]  /*08b0*/  USETMAXREG.TRY_ALLOC.CTAPOOL UP0, 0xe8 ;  /* 0x000000e8000079c8 */ /* 0x000e240008000600 */
[----:B0-----:R-:W-:-:S13]  /*08c0*/  PLOP3.LUT P0, PT, PT, PT, UP0, 0x80, 0x0 ;  /* 0x000000000000781c */ /* 0x001fda0003f0f008 */
[----:B------:R-:W-:Y:S05]  /*08d0*/  @!P0 BRA `(.L_x_9038) ;  /* 0xfffffffc00f08947 */ /* 0x000fea000383ffff */
[----:B------:R-:W0:Y:S01]  /*08e0*/  S2UR UR6, SR_CTAID.Y ;  /* 0x00000000000679c3 */ /* 0x000e220000002600 */
[----:B------:R-:W-:-:S07]  /*08f0*/  ULDC UR7, c[0x0][0xc50] ;  /* 0x0003140000077ab9 */ /* 0x000fce0000000800 */
[----:B------:R-:W-:Y:S08]  /*0900*/  BAR.ARV 0x8, 0x180 ;  /* 0x0206000000007b1d */ /* 0x000ff00000002000 */
[----:B------:R-:W1:Y:S01]  /*0910*/  S2UR UR8, SR_CTAID.Z ;  /* 0x00000000000879c3 */ /* 0x000e620000002700 */
[----:B------:R-:W-:Y:S01]  /*0920*/  ISETP.NE.AND P0, PT, R2, 0x1, PT ;  /* 0x000000010200780c */ /* 0x000fe20003f05270 */
[----:B------:R-:W-:-:S11]  /*0930*/  UISETP.NE.AND UP0, UPT, UR7, 0x1, UPT ;  /* 0x000000010700788c */ /* 0x000fd6000bf05270 */
[----:B------:R-:W-:Y:S01]  /*0940*/  @UP0 ULDC UR4, c[0x0][0xc54] ;  /* 0x0003150000040ab9 */ /* 0x000fe20000000800 */
[----:B------:R-:W-:Y:S06]  /*0950*/  @!P0 BAR.ARV 0x9, 0x100 ;  /* 0x0244000000008b1d */ /* 0x000fec0000002000 */
[----:B0-----:R-:W-:Y:S01]  /*0960*/  UIMAD.WIDE.U32 UR4, UR6, UR4, URZ ;  /* 0x00000004060472a5 */ /* 0x001fe2000f8e003f */
[----:B------:R-:W-:Y:S01]  /*0970*/  @UP0 ULDC UR9, c[0x0][0xc58] ;  /* 0x0003160000090ab9 */ /* 0x000fe20000000800 */
[----:B------:R-:W-:Y:S01]  /*0980*/  UMOV UR38, UR6 ;  /* 0x0000000600267c82 */ /* 0x000fe20008000000 */
[----:B-1----:R-:W-:Y:S01]  /*0990*/  ISETP.LE.AND P0, PT, RZ, UR8, PT ;  /* 0x00000008ff007c0c */ /* 0x002fe2000bf03270 */
[----:B------:R-:W-:-:S04]  /*09a0*/  @UP0 USHF.R.U32.HI UR38, URZ, UR9, UR5 ;  /* 0x000000093f260299 */ /* 0x000fc80008011605 */
[----:B------:R-:W-:-:S04]  /*09b0*/  UIADD3 UR4, -UR38, URZ, URZ ;  /* 0x0000003f26047290 */ /* 0x000fc8000fffe13f */
[----:B------:R-:W-:-:S04]  /*09c0*/  UIMAD UR7, UR7, UR4, UR6 ;  /* 0x00000004070772a4 */ /* 0x000fc8000f8e0206 */
[----:B------:R-:W-:Y:S08]  /*09d0*/  @!P0 BRA `(.L_x_9039) ;  /* 0x000000b400188947 */ /* 0x000ff00003800000 */
[----:B------:R-:W-:Y:S01]  /*09e0*/  ULDC.64 UR4, c[0x0][0x418] ;  /* 0x0001060000047ab9 */ /* 0x000fe20000000a00 */
[----:B------:R-:W-:Y:S01]  /*09f0*/  ULDC UR42, c[0x0][0x424] ;  /* 0x00010900002a7ab9 */ /* 0x000fe20000000800 */
[----:B------:R-:W-:Y:S02]  /*0a00*/  UISETP.NE.U32.AND UP0, UPT, UR4, URZ, UPT ;  /* 0x0000003f0400728c */ /* 0x000fe4000bf05070 */
[----:B------:R-:W-:Y:S02]  /*0a10*/  ULOP3.LUT UR40, UR7, 0xffff, URZ, 0xc0, !UPT ;  /* 0x0000ffff07287892 */ /* 0x000fe4000f8ec03f */
[----:B------:R-:W-:Y:S01]  /*0a20*/  UISETP.NE.AND.EX UP0, UPT, UR5, URZ, UPT, UP0 ;  /* 0x0000003f0500728c */ /* 0x000fe2000bf05300 */
[----:B------:R-:W-:-:S03]  /*0a30*/  ULDC UR4, c[0x0][0x2f0] ;  /* 0x0000bc0000047ab9 */ /* 0x000fc60000000800 */
[----:B------:R-:W-:-:S04]  /*0a40*/  USEL UR42, UR42, 0x1, UP0 ;  /* 0x000000012a2a7887 */ /* 0x000fc80008000000 */
[----:B------:R-:W-:-:S04]  /*0a50*/  UIMAD UR42, UR42, UR4, URZ ;  /* 0x000000042a2a72a4 */ /* 0x000fc8000f8e023f */
[----:B------:R-:W-:Y:S02]  /*0a60*/  UISETP.GE.AND UP0, UPT, UR42, 0x1, UPT ;  /* 0x000000012a00788c */ /* 0x000fe4000bf06270 */
[----:B------:R-:W-:-:S04]  /*0a70*/  UIADD3 UR4, UR42, 0x5f, URZ ;  /* 0x0000005f2a047890 */ /* 0x000fc8000fffe03f */
[----:B------:R-:W-:Y:S01]  /*0a80*/  PLOP3.LUT P0, PT, PT, PT, UP0, 0x80, 0x0 ;  /* 0x000000000000781c */ /* 0x000fe20003f0f008 */
[----:B------:R-:W-:-:S04]  /*0a90*/  UIMAD.WIDE UR4, UR4, 0x2aaaaaab, URZ ;  /* 0x2aaaaaab040478a5 */ /* 0x000fc8000f8e023f */
[----:B------:R-:W-:-:S03]  /*0aa0*/  USHF.R.U32.HI UR6, URZ, 0x1f, UR5 ;  /* 0x0000001f3f067899 */ /* 0x000fc60008011605 */
[----:B------:R-:W-:Y:S01]  /*0ab0*/  UMOV UR4, URZ ;  /* 0x0000003f00047c82 */ /* 0x000fe20008000000 */
[----:B------:R-:W-:-:S04]  /*0ac0*/  ULEA.HI.SX32 UR6, UR5, UR6, 0x1c ;  /* 0x0000000605067291 */ /* 0x000fc8000f8fe23f */
[----:B------:R-:W-:Y:S08]  /*0ad0*/  @!P0 BRA `(.L_x_9040) ;  /* 0x0000000000908947 */ /* 0x000ff00003800000 */
        /* <DEDUP_REMOVED lines=11> */
[----:B------:R-:W-:-:S04]  /*0b90*/  IABS R5, R5 ;  /* 0x0000000500057213 */ /* 0x000fc80000000000 */
[----:B------:R-:W-:-:S04]  /*0ba0*/  MOV R4, R5 ;  /* 0x0000000500047202 */ /* 0x000fc80000000f00 */
[----:B------:R-:W-:-:S03]  /*0bb0*/  R2UR UR10, R4 ;  /* 0x00000000040a72ca */ /* 0x000fc600000e0000 */
        /* <DEDUP_REMOVED lines=22> */
.L_x_9040:
[----:B------:R-:W-:Y:S01]  /*0d20*/  UIMAD UR40, UR40, UR4, URZ ;  /* 0x00000004282872a4 */ /* 0x000fe2000f8e023f */
[----:B------:R-:W-:Y:S01]  /*0d30*/  IMAD.U32 R0, RZ, RZ, UR6 ;  /* 0x00000006ff007e24 */ /* 0x000fe2000f8e00ff */
[----:B------:R-:W-:Y:S01]  /*0d40*/  IADD3 R16, R16, -0x80, RZ ;  /* 0xffffff8010107810 */ /* 0x000fe20007ffe0ff */
        /* <DEDUP_REMOVED lines=107> */
.L_x_9042:
[----:B------:R-:W-:Y:S02]  /*1400*/  SHF.L.U32 R8, RZ, 0x1f, RZ ;  /* 0x0000001fff087819 */ /* 0x000fe400000006ff */
[----:B------:R-:W-:Y:S02]  /*1410*/  IADD3 R3, R2, 0x8, RZ ;  /* 0x0000000802037810 */ /* 0x000fe40007ffe0ff */
[----:B------:R-:W0:Y:S02]  /*1420*/  SYNCS.PHASECHK.TRANS64.TRYWAIT P0, [UR41+0x22800], R8 ;  /* 0x02280008ff0075a7 */ /* 0x000e240008000169 */
[----:B0-----:R-:W-:Y:S05]  /*1430*/  @!P0 BRA `(.L_x_9043) ;  /* 0x000000a800888947 */ /* 0x001fea0003800000 */
.L_x_9115:
[----:B------:R-:W-:Y:S05]  /*1440*/  WARPSYNC.ALL ;  /* 0x0000000000007948 */ /* 0x000fea0003800000 */
[----:B------:R-:W-:Y:S01]  /*1450*/  ULOP3.LUT UR4, UR39, 0x1, URZ, 0xfc, !UPT ;  /* 0x0000000127047892 */ /* 0x000fe2000f8efc3f */
[----:B------:R1:W-:Y:S03]  /*1460*/  BAR.SYNC.DEFER_BLOCKING R3, 0x100 ;  /* 0x000400030000751d */ /* 0x0003e60000010000 */
[----:B------:R-:W-:-:S06]  /*1470*/  UISETP.NE.AND UP0, UPT, UR4, 0x3, UPT ;  /* 0x000000030400788c */ /* 0x000fcc000bf05270 */
[----:B------:R-:W-:-:S13]  /*1480*/  PLOP3.LUT P0, PT, PT, PT, UP0, 0x80, 0x0 ;  /* 0x000000000000781c */ /* 0x000fda0003f0f008 */
[----:B-1----:R-:W-:Y:S05]  /*1490*/  @!P0 BRA `(.L_x_9044) ;  /* 0x0000000000048947 */ /* 0x002fea0003800000 */
[----:B------:R-:W-:Y:S01]  /*14a0*/  BPT.TRAP 0x1 ;  /* 0x000000040000795c */ /* 0x000fe20000300000 */
.L_x_9044:
[----:B------:R1:W2:Y:S01]  /*14b0*/  SYNCS.PHASECHK.TRANS64.TRYWAIT P1, [UR41+0x22830], R8 ;  /* 0x02283008ff0075a7 */ /* 0x0002a20008020169 */
[----:B------:R-:W-:Y:S05]  /*14c0*/  @!P0 BRA `(.L_x_9045) ;  /* 0x0000000000048947 */ /* 0x000fea0003800000 */
[----:B------:R-:W-:Y:S01]  /*14d0*/  BPT.TRAP 0x1 ;  /* 0x000000040000795c */ /* 0x000fe20000300000 */
.L_x_9045:
[----:B--2---:R-:W-:Y:S05]  /*14e0*/  @P1 BRA `(.L_x_9046) ;  /* 0x0000000000081947 */ /* 0x004fea0003800000 */
[----:B------:R-:W2:Y:S02]  /*14f0*/  SYNCS.PHASECHK.TRANS64.TRYWAIT P1, [UR41+0x22830], R8 ;  /* 0x02283008ff0075a7 */ /* 0x000ea40008020169 */
[----:B--2---:R-:W-:Y:S05]  /*1500*/  @!P1 BRA `(.L_x_9047) ;  /* 0x000000a8006c9947 */ /* 0x004fea0003800000 */
.L_x_9046:
[----:B------:R-:W-:Y:S01]  /*1510*/  UIADD3 UR4, UR41, 0x1c400, URZ ;  /* 0x0001c40029047890 */ /* 0x000fe2000fffe03f */
[----:B------:R-:W-:Y:S01]  /*1520*/  WARPGROUP.ARRIVE ;  /* 0x00000000000079c5 */ /* 0x000fe20000000000 */
[----:B------:R-:W-:Y:S01]  /*1530*/  ULOP3.LUT UR8, UR44, 0x10000, URZ, 0xfc, !UPT ;  /* 0x000100002c087892 */ /* 0x000fe2000f8efc3f */
[----:B------:R-:W-:Y:S01]  /*1540*/  IADD3 R0, -R2, 0xb, RZ ;  /* 0x0000000b02007810 */ /* 0x000fe20007ffe1ff */
[----:B------:R-:W-:-:S03]  /*1550*/  USHF.R.U32.HI UR4, URZ, 0x4, UR4 ;  /* 0x000000043f047899 */ /* 0x000fc60008011604 */
[----:B------:R-:W2:Y:S01]  /*1560*/  S2UR UR26, SR_CgaCtaId ;  /* 0x00000000001a79c3 */ /* 0x000ea20000008800 */
[----:B------:R-:W-:Y:S01]  /*1570*/  UMOV UR9, 0x40000040 ;  /* 0x4000004000097882 */ /* 0x000fe20000000000 */
[----:B------:R-:W-:Y:S01]  /*1580*/  UMOV UR7, 0x40000040 ;  /* 0x4000004000077882 */ /* 0x000fe20000000000 */
[----:B------:R-:W-:Y:S01]  /*1590*/  ULOP3.LUT UR4, UR4, 0x3fff, URZ, 0xc0, !UPT ;  /* 0x00003fff04047892 */ /* 0x000fe2000f8ec03f */
[----:B------:R-:W-:Y:S01]  /*15a0*/  UMOV UR5, UR9 ;  /* 0x0000000900057c82 */ /* 0x000fe20008000000 */
[----:B------:R-:W-:Y:S02]  /*15b0*/  UIADD3 UR12, UR8, 0x2, URZ ;  /* 0x00000002080c7890 */ /* 0x000fe4000fffe03f */
[----:B------:R-:W-:Y:S01]  /*15c0*/  ULOP3.LUT UR6, UR4, 0x10000, URZ, 0xfc, !UPT ;  /* 0x0001000004067892 */ /* 0x000fe2000f8efc3f */
[----:B------:R-:W-:Y:S02]  /*15d0*/  UMOV UR13, 0x40000040 ;  /* 0x40000040000d7882 */ /* 0x000fe40000000000 */
[----:B------:R-:W-:Y:S01]  /*15e0*/  UMOV UR4, UR8 ;  /* 0x0000000800047c82 */ /* 0x000fe20008000000 */
[----:B------:R-:W-:Y:S01]  /*15f0*/  UIADD3 UR14, UR6, 0x2, URZ ;  /* 0x00000002060e7890 */ /* 0x000fe2000fffe03f */
[----:B------:R-:W-:Y:S01]  /*1600*/  UMOV UR15, 0x40000040 ;  /* 0x40000040000f7882 */ /* 0x000fe20000000000 */
[----:B------:R-:W-:-:S03]  /*1610*/  UIADD3 UR16, UR8, 0x4, URZ ;  /* 0x0000000408107890 */ /* 0x000fc6000fffe03f */
[----:B------:R-:W-:Y:S01]  /*1620*/  HGMMA.64x96x16.F32.BF16 R24, gdesc[UR4], RZ, !UPT, gsb0 ;  /* 0x01600000041879f0 */ /* 0x000fe2000c0018ff */
        /* <DEDUP_REMOVED lines=17> */
[----:B------:R3:W-:Y:S06]  /*1740*/  BAR.ARV R0, 0x100 ;  /* 0x000400000000751d */ /* 0x0007ec0000002000 */
[----:B--2---:R-:W-:Y:S05]  /*1750*/  @!P0 BRA `(.L_x_9048) ;  /* 0x0000000000048947 */ /* 0x004fea0003800000 */
[----:B------:R-:W-:Y:S01]  /*1760*/  BPT.TRAP 0x1 ;  /* 0x000000040000795c */ /* 0x000fe20000300000 */
.L_x_9048:
[----:B------:R-:W-:Y:S01]  /*1770*/  LOP3.LUT R17, R17, 0xffffff80, RZ, 0xc0, !PT ;  /* 0xffffff8011117812 */ /* 0x000fe200078ec0ff */
[----:B------:R-:W-:Y:S01]  /*1780*/  ULDC UR4, c[0x0][0x9d8] ;  /* 0x0002760000047ab9 */ /* 0x000fe20000000800 */
[----:B------:R-:W-:Y:S01]  /*1790*/  UIMAD UR42, UR43, -0x60, UR42 ;  /* 0xffffffa02b2a78a4 */ /* 0x000fe2000f8e022a */
[----:B------:R-:W-:Y:S01]  /*17a0*/  FMUL.FTZ R24, R24, UR4 ;  /* 0x0000000418187c20 */ /* 0x000fe20008410000 */
[----:B------:R-:W-:Y:S01]  /*17b0*/  FMUL.FTZ R25, R25, UR4 ;  /* 0x0000000419197c20 */ /* 0x000fe20008410000 */
[----:B------:R-:W-:Y:S02]  /*17c0*/  IMAD.IADD R17, R16, 0x1, -R17 ;  /* 0x0000000110117824 */ /* 0x000fe400078e0a11 */
[----:B------:R-:W-:Y:S01]  /*17d0*/  FMUL.FTZ R28, R28, UR4 ;  /* 0x000000041c1c7c20 */ /* 0x000fe20008410000 */
[----:B------:R-:W-:Y:S01]  /*17e0*/  UIADD3 UR42, UR42, 0x60, URZ ;  /* 0x000000602a2a7890 */ /* 0x000fe2000fffe03f */
[----:B------:R-:W-:Y:S01]  /*17f0*/  FMUL.FTZ R29, R29, UR4 ;  /* 0x000000041d1d7c20 */ /* 0x000fe20008410000 */
[----:B------:R-:W2:Y:S01]  /*1800*/  MUFU.TANH R24, R24 ;  /* 0x0000001800187308 */ /* 0x000ea20000002400 */
[----:B------:R-:W-:Y:S01]  /*1810*/  SHF.R.S32.HI R4, RZ, 0x1f, R17 ;  /* 0x0000001fff047819 */ /* 0x000fe20000011411 */
[----:B------:R-:W-:Y:S01]  /*1820*/  FMUL.FTZ R32, R32, UR4 ;  /* 0x0000000420207c20 */ /* 0x000fe20008410000 */
[----:B------:R-:W-:Y:S01]  /*1830*/  FMUL.FTZ R26, R26, UR4 ;  /* 0x000000041a1a7c20 */ /* 0x000fe20008410000 */
[----:B0-----:R-:W-:Y:S01]  /*1840*/  IMAD.U32 R5, RZ, RZ, UR42 ;  /* 0x0000002aff057e24 */ /* 0x001fe2000f8e00ff */
        /* <DEDUP_REMOVED lines=8> */
[----:B------:R-:W-:Y:S01]  /*18d0*/  FMUL.FTZ R31, R31, UR4 ;  /* 0x000000041f1f7c20 */ /* 0x000fe20008410000 */
[----:B------:R-:W-:-:S02]  /*18e0*/  IMAD.IADD R4, R17, 0x1, -R4 ;  /* 0x0000000111047824 */ /* 0x000fc400078e0a04 */
[----:B------:R-:W-:Y:S01]  /*18f0*/  FMUL.FTZ R40, R40, UR4 ;  /* 0x0000000428287c20 */ /* 0x000fe20008410000 */
[----:B------:R-:W4:Y:S01]  /*1900*/  MUFU.TANH R28, R28 ;  /* 0x0000001c001c7308 */ /* 0x000f220000002400 */
[----:B------:R-:W-:Y:S01]  /*1910*/  FMUL.FTZ R34, R34, UR4 ;  /* 0x0000000422227c20 */ /* 0x000fe20008410000 */
[----:B------:R-:W-:Y:S02]  /*1920*/  IMAD R4, R4, -0x2, R5 ;  /* 0xfffffffe04047824 */ /* 0x000fe400078e0205 */
[----:B------:R-:W-:Y:S01]  /*1930*/  FMUL.FTZ R41, R41, UR4 ;  /* 0x0000000429297c20 */ /* 0x000fe20008410000 */
[----:B------:R-:W-:Y:S01]  /*1940*/  FMUL.FTZ R35, R35, UR4 ;  /* 0x0000000423237c20 */ /* 0x000fe20008410000 */
[----:B------:R-:W-:Y:S01]  /*1950*/  FMUL.FTZ R44, R44, UR4 ;  /* 0x000000042c2c7c20 */ /* 0x000fe20008410000 */
[----:B------:R-:W-:Y:S01]  /*1960*/  FMUL.FTZ R38, R38, UR4 ;  /* 0x0000000426267c20 */ /* 0x000fe20008410000 */
[C---:B------:R-:W-:Y:S01]  /*1970*/  ISETP.GT.AND P6, PT, R4.reuse, RZ, PT ;  /* 0x000000ff0400720c */ /* 0x040fe20003fc4270 */
[----:B------:R-:W5:Y:S01]  /*1980*/  MUFU.TANH R29, R29 ;  /* 0x0000001d001d7308 */ /* 0x000f620000002400 */
[C---:B------:R-:W-:Y:S01]  /*1990*/  ISETP.GT.AND P5, PT, R4.reuse, 0x1, PT ;  /* 0x000000010400780c */ /* 0x040fe20003fa4270 */
[----:B------:R-:W-:Y:S01]  /*19a0*/  FMUL.FTZ R45, R45, UR4 ;  /* 0x000000042d2d7c20 */ /* 0x000fe20008410000 */
[----:B------:R-:W-:Y:S01]  /*19b0*/  ISETP.GT.AND P4, PT, R4, 0x8, PT ;  /* 0x000000080400780c */ /* 0x000fe20003f84270 */
[----:B------:R-:W-:Y:S01]  /*19c0*/  FMUL.FTZ R39, R39, UR4 ;  /* 0x0000000427277c20 */ /* 0x000fe20008410000 */
[----:B--2---:R-:W-:Y:S01]  /*19d0*/  FSEL R24, R24, -INF , P6 ;  /* 0xff80000018187808 */ /* 0x004fe20003000000 */
[----:B------:R-:W-:Y:S01]  /*19e0*/  FMUL.FTZ R48, R48, UR4 ;  /* 0x0000000430307c20 */ /* 0x000fe20008410000 */
[----:B0-----:R-:W-:Y:S01]  /*19f0*/  FSEL R25, R25, -INF , P5 ;  /* 0xff80000019197808 */ /* 0x001fe20002800000 */
[----:B------:R-:W0:Y:S01]  /*1a00*/  MUFU.TANH R32, R32 ;  /* 0x0000002000207308 */ /* 0x000e220000002400 */
[----:B------:R-:W-:Y:S01]  /*1a10*/  ISETP.GT.AND P3, PT, R4, 0x9, PT ;  /* 0x000000090400780c */ /* 0x000fe20003f64270 */
[----:B------:R-:W-:Y:S01]  /*1a20*/  FMUL.FTZ R42, R42, UR4 ;  /* 0x000000042a2a7c20 */ /* 0x000fe20008410000 */
[----:B----4-:R-:W-:Y:S01]  /*1a30*/  FSEL R28, R28, -INF , P4 ;  /* 0xff8000001c1c7808 */ /* 0x010fe20002000000 */
[----:B------:R-:W-:Y:S01]  /*1a40*/  FMUL.FTZ R49, R49, UR4 ;  /* 0x0000000431317c20 */ /* 0x000fe20008410000 */
[----:B------:R-:W-:Y:S01]  /*1a50*/  FMNMX.FTZ R5, R24, R25, !PT ;  /* 0x0000001918057209 */ /* 0x000fe20007810000 */
[----:B------:R-:W-:Y:S01]  /*1a60*/  FMUL.FTZ R43, R43, UR4 ;  /* 0x000000042b2b7c20 */ /* 0x000fe20008410000 */
[----:B------:R-:W-:Y:S01]  /*1a70*/  ISETP.GT.AND P2, PT, R4, 0x10, PT ;  /* 0x000000100400780c */ /* 0x000fe20003f44270 */
[----:B------:R-:W2:Y:S01]  /*1a80*/  MUFU.TANH R26, R26 ;  /* 0x0000001a001a7308 */ /* 0x000ea20000002400 */
[----:B-----5:R-:W-:Y:S01]  /*1a90*/  FSEL R29, R29, -INF , P3 ;  /* 0xff8000001d1d7808 */ /* 0x020fe20001800000 */
[----:B------:R-:W-:Y:S01]  /*1aa0*/  FMUL.FTZ R52, R52, UR4 ;  /* 0x0000000434347c20 */ /* 0x000fe20008410000 */
[----:B------:R-:W-:Y:S01]  /*1ab0*/  FMNMX.FTZ R6, R28, R5, !PT ;  /* 0x000000051c067209 */ /* 0x000fe20007810000 */
[----:B------:R-:W-:Y:S01]  /*1ac0*/  FMUL.FTZ R46, R46, UR4 ;  /* 0x000000042e2e7c20 */ /* 0x000fe20008410000 */
[----:B------:R-:W-:Y:S01]  /*1ad0*/  ISETP.GT.AND P1, PT, R4, 0x11, PT ;  /* 0x000000110400780c */ /* 0x000fe20003f24270 */
[----:B------:R-:W-:Y:S01]  /*1ae0*/  FMUL.FTZ R53, R53, UR4 ;  /* 0x0000000435357c20 */ /* 0x000fe20008410000 */
[----:B------:R-:W-:Y:S01]  /*1af0*/  FMNMX.FTZ R5, R29, R6, !PT ;  /* 0x000000061d057209 */ /* 0x000fe20007810000 */
[----:B------:R-:W4:Y:S01]  /*1b00*/  MUFU.TANH R33, R33 ;  /* 0x0000002100217308 */ /* 0x000f220000002400 */
        /* <DEDUP_REMOVED lines=8> */
[----:B--2---:R-:W-:Y:S01]  /*1b90*/  FSEL R26, R26, -INF , P6 ;  /* 0xff8000001a1a7808 */ /* 0x004fe20003000000 */
[----:B------:R-:W-:Y:S01]  /*1ba0*/  FMUL.FTZ R60, R60, UR4 ;  /* 0x000000043c3c7c20 */ /* 0x000fe20008410000 */
[----:B------:R-:W-:Y:S01]  /*1bb0*/  ISETP.GT.AND P6, PT, R4, 0x18, PT ;  /* 0x000000180400780c */ /* 0x000fe20003fc4270 */
[----:B------:R-:W-:Y:S01]  /*1bc0*/  FMUL.FTZ R54, R54, UR4 ;  /* 0x0000000436367c20 */ /* 0x000fe20008410000 */
[----:B------:R-:W-:Y:S01]  /*1bd0*/  FMUL.FTZ R61, R61, UR4 ;  /* 0x000000043d3d7c20 */ /* 0x000fe20008410000 */
[----:B------:R-:W-:Y:S01]  /*1be0*/  FMUL.FTZ R55, R55, UR4 ;  /* 0x0000000437377c20 */ /* 0x000fe20008410000 */
[----:B------:R-:W-:Y:S01]  /*1bf0*/  FMUL.FTZ R64, R64, UR4 ;  /* 0x0000000440407c20 */ /* 0x000fe20008410000 */
[----:B------:R-:W2:Y:S01]  /*1c00*/  MUFU.TANH R36, R36 ;  /* 0x0000002400247308 */ /* 0x000ea20000002400 */
        /* <DEDUP_REMOVED lines=16> */
[----:B--2---:R-:W-:Y:S01]  /*1d10*/  FSEL R36, R36, -INF , P6 ;  /* 0xff80000024247808 */ /* 0x004fe20003000000 */
[----:B------:R-:W-:Y:S01]  /*1d20*/  FMUL.FTZ R71, R71, UR4 ;  /* 0x0000000447477c20 */ /* 0x000fe20008410000 */
[----:B------:R-:W-:Y:S01]  /*1d30*/  ULDC UR10, c[0x0][0x988] ;  /* 0x00026200000a7ab9 */ /* 0x000fe20000000800 */
[----:B------:R-:W-:Y:S01]  /*1d40*/  P2R R10, PR, RZ, 0x1 ;  /* 0x00000001ff0a7803 */ /* 0x000fe20000000000 */
[----:B------:R-:W-:Y:S01]  /*1d50*/  UIADD3 UR4, UR41, 0x22840, URZ ;  /* 0x0002284029047890 */ /* 0x000fe2000fffe03f */
[----:B------:R-:W-:-:S02]  /*1d60*/  FMNMX.FTZ R6, R36, R5, !PT ;  /* 0x0000000524067209 */ /* 0x000fc40007810000 */
[----:B------:R-:W2:Y:S01]  /*1d70*/  MUFU.TANH R31, R31 ;  /* 0x0000001f001f7308 */ /* 0x000ea20000002400 */
[----:B----4-:R-:W-:Y:S01]  /*1d80*/  FSEL R30, R30, -INF , P4 ;  /* 0xff8000001e1e7808 */ /* 0x010fe20002000000 */
[----:B------:R-:W-:Y:S01]  /*1d90*/  UPRMT UR4, UR26, 0x654, UR4 ;  /* 0x000006541a047896 */ /* 0x000fe20008000004 */
[----:B------:R-:W-:-:S05]  /*1da0*/  ISETP.GT.AND P4, PT, R4, 0x20, PT ;  /* 0x000000200400780c */ /* 0x000fca0003f84270 */
[----:B------:R-:W4:Y:S01]  /*1db0*/  MUFU.TANH R40, R40 ;  /* 0x0000002800287308 */ /* 0x000f220000002400 */
[----:B0-----:R-:W-:Y:S02]  /*1dc0*/  FSEL R37, R37, -INF , P5 ;  /* 0xff80000025257808 */ /* 0x001fe40002800000 */
[----:B------:R-:W-:Y:S02]  /*1dd0*/  SYNCS.ARRIVE.TRANS64.RED.A1T0 RZ, [UR4], RZ ;  /* 0x000000ffffff79a7 */ /* 0x000fe40008100404 */
[----:B------:R-:W-:-:S03]  /*1de0*/  FMNMX.FTZ R5, R37, R6, !PT ;  /* 0x0000000625057209 */ /* 0x000fc60007810000 */
[----:B------:R-:W0:Y:S01]  /*1df0*/  MUFU.TANH R34, R34 ;  /* 0x0000002200227308 */ /* 0x000e220000002400 */
[----:B--2---:R-:W-:Y:S02]  /*1e00*/  FSEL R31, R31, -INF , P3 ;  /* 0xff8000001f1f7808 */ /* 0x004fe40001800000 */
[----:B------:R-:W-:-:S05]  /*1e10*/  ISETP.GT.AND P3, PT, R4, 0x21, PT ;  /* 0x000000210400780c */ /* 0x000fca0003f64270 */
[----:B------:R-:W2:Y:S01]  /*1e20*/  MUFU.TANH R41, R41 ;  /* 0x0000002900297308 */ /* 0x000ea20000002400 */
[----:B----4-:R-:W-:-:S04]  /*1e30*/  FSEL R40, R40, -INF , P4 ;  /* 0xff80000028287808 */ /* 0x010fc80002000000 */
[----:B------:R-:W-:-:S03]  /*1e40*/  FMNMX.FTZ R6, R40, R5, !PT ;  /* 0x0000000528067209 */ /* 0x000fc60007810000 */
[----:B------:R-:W4:Y:S01]  /*1e50*/  MUFU.TANH R35, R35 ;  /* 0x0000002300237308 */ /* 0x000f220000002400 */
[----:B0-----:R-:W-:Y:S02]  /*1e60*/  FSEL R34, R34, -INF , P2 ;  /* 0xff80000022227808 */ /* 0x001fe40001000000 */
[----:B------:R-:W-:-:S05]  /*1e70*/  ISETP.GT.AND P2, PT, R4, 0x28, PT ;  /* 0x000000280400780c */ /* 0x000fca0003f44270 */
[----:B------:R-:W0:Y:S01]  /*1e80*/  MUFU.TANH R44, R44 ;  /* 0x0000002c002c7308 */ /* 0x000e220000002400 */
[----:B--2---:R-:W-:-:S04]  /*1e90*/  FSEL R41, R41, -INF , P3 ;  /* 0xff80000029297808 */ /* 0x004fc80001800000 */
[----:B------:R-:W-:-:S03]  /*1ea0*/  FMNMX.FTZ R5, R41, R6, !PT ;  /* 0x0000000629057209 */ /* 0x000fc60007810000 */
[----:B------:R-:W2:Y:S01]  /*1eb0*/  MUFU.TANH R38, R38 ;  /* 0x0000002600267308 */ /* 0x000ea20000002400 */
[----:B----4-:R-:W-:Y:S02]  /*1ec0*/  FSEL R35, R35, -INF , P1 ;  /* 0xff80000023237808 */ /* 0x010fe40000800000 */
[----:B------:R-:W-:-:S05]  /*1ed0*/  ISETP.GT.AND P1, PT, R4, 0x29, PT ;  /* 0x000000290400780c */ /* 0x000fca0003f24270 */
[----:B------:R-:W4:Y:S01]  /*1ee0*/  MUFU.TANH R45, R45 ;  /* 0x0000002d002d7308 */ /* 0x000f220000002400 */
[----:B0-----:R-:W-:-:S04]  /*1ef0*/  FSEL R44, R44, -INF , P2 ;  /* 0xff8000002c2c7808 */ /* 0x001fc80001000000 */
        /* <DEDUP_REMOVED lines=74> */
[----:B--2---:R-:W-:-:S04]  /*23a0*/  FSEL R69, R69, -INF , P1 ;  /* 0xff80000045457808 */ /* 0x004fc80000800000 */
[----:B------:R-:W-:-:S03]  /*23b0*/  FMNMX.FTZ R5, R69, R4, !PT ;  /* 0x0000000445057209 */ /* 0x000fc60007810000 */
[----:B------:R-:W2:Y:S01]  /*23c0*/  MUFU.TANH R66, R66 ;  /* 0x0000004200427308 */ /* 0x000ea20000002400 */
[----:B----4-:R-:W-:Y:S01]  /*23d0*/  FSEL R62, R62, -INF , P6 ;  /* 0xff8000003e3e7808 */ /* 0x010fe20003000000 */
[----:B------:R-:W4:Y:S06]  /*23e0*/  SHFL.BFLY PT, R4, R5, 0x2, 0x1f ;  /* 0x0c401f0005047f89 */ /* 0x000f2c00000e0000 */
[----:B------:R-:W5:Y:S01]  /*23f0*/  MUFU.TANH R67, R67 ;  /* 0x0000004300437308 */ /* 0x000f620000002400 */
[----:B0-----:R-:W-:-:S07]  /*2400*/  FSEL R63, R63, -INF , P5 ;  /* 0xff8000003f3f7808 */ /* 0x001fce0002800000 */
[----:B------:R-:W0:Y:S01]  /*2410*/  MUFU.TANH R70, R70 ;  /* 0x0000004600467308 */ /* 0x000e220000002400 */
[----:B--2---:R-:W-:-:S07]  /*2420*/  FSEL R66, R66, -INF , P4 ;  /* 0xff80000042427808 */ /* 0x004fce0002000000 */
[----:B------:R-:W2:Y:S01]  /*2430*/  MUFU.TANH R71, R71 ;  /* 0x0000004700477308 */ /* 0x000ea20000002400 */
[----:B-----5:R-:W-:Y:S02]  /*2440*/  FSEL R67, R67, -INF , P3 ;  /* 0xff80000043437808 */ /* 0x020fe40001800000 */
[----:B----4-:R-:W-:Y:S02]  /*2450*/  FMNMX.FTZ R6, R5, R4, !PT ;  /* 0x0000000405067209 */ /* 0x010fe40007810000 */
[----:B------:R-:W-:-:S03]  /*2460*/  FMNMX.FTZ R5, R26, R27, !PT ;  /* 0x0000001b1a057209 */ /* 0x000fc60007810000 */
[----:B------:R-:W4:Y:S01]  /*2470*/  SHFL.BFLY PT, R7, R6, 0x1, 0x1f ;  /* 0x0c201f0006077f89 */ /* 0x000f2200000e0000 */
[----:B0-----:R-:W-:Y:S02]  /*2480*/  FSEL R70, R70, -INF , P2 ;  /* 0xff80000046467808 */ /* 0x001fe40001000000 */
[----:B--2---:R-:W-:Y:S02]  /*2490*/  FSEL R71, R71, -INF , P1 ;  /* 0xff80000047477808 */ /* 0x004fe40000800000 */
[----:B----4-:R-:W-:Y:S02]  /*24a0*/  FMNMX.FTZ R4, R6, R7, !PT ;  /* 0x0000000706047209 */ /* 0x010fe40007810000 */
[----:B------:R-:W-:Y:S02]  /*24b0*/  FMNMX.FTZ R6, R30, R5, !PT ;  /* 0x000000051e067209 */ /* 0x000fe40007810000 */
[C---:B------:R-:W-:Y:S01]  /*24c0*/  FSETP.NEU.FTZ.AND P0, PT, R4.reuse, -INF , PT ;  /* 0xff8000000400780b */ /* 0x040fe20003f1d000 */
[----:B------:R-:W-:Y:S01]  /*24d0*/  FMUL.FTZ R7, R4, UR10 ;  /* 0x0000000a04077c20 */ /* 0x000fe20008410000 */
[----:B------:R-:W-:-:S04]  /*24e0*/  FMNMX.FTZ R5, R31, R6, !PT ;  /* 0x000000061f057209 */ /* 0x000fc80007810000 */
[----:B------:R-:W-:Y:S02]  /*24f0*/  FMNMX.FTZ R6, R34, R5, !PT ;  /* 0x0000000522067209 */ /* 0x000fe40007810000 */
[----:B------:R-:W-:Y:S02]  /*2500*/  FSEL R9, R7, RZ, P0 ;  /* 0x000000ff07097208 */ /* 0x000fe40000000000 */
[----:B------:R-:W-:Y:S02]  /*2510*/  FMNMX.FTZ R5, R35, R6, !PT ;  /* 0x0000000623057209 */ /* 0x000fe40007810000 */
[----:B------:R-:W-:Y:S01]  /*2520*/  ISETP.NE.AND P0, PT, R10, RZ, PT ;  /* 0x000000ff0a00720c */ /* 0x000fe20003f05270 */
        /* <DEDUP_REMOVED lines=28> */
[----:B------:R-:W-:Y:S01]  /*26f0*/  FFMA.FTZ R60, R60, UR10, -R9 ;  /* 0x0000000a3c3c7c23 */ /* 0x000fe20008010809 */
[----:B------:R-:W-:Y:S01]  /*2700*/  FMNMX.FTZ R5, R51, R6, !PT ;  /* 0x0000000633057209 */ /* 0x000fe20007810000 */
[----:B------:R-:W2:Y:S01]  /*2710*/  MUFU.EX2 R29, R29 ;  /* 0x0000001d001d7308 */ /* 0x000ea20000000800 */
[----:B0-----:R-:W-:Y:S01]  /*2720*/  FADD.FTZ R11, R24, R25 ;  /* 0x00000019180b7221 */ /* 0x001fe20000010000 */
[--C-:B------:R-:W-:Y:S01]  /*2730*/  FFMA.FTZ R61, R61, UR10, -R9.reuse ;  /* 0x0000000a3d3d7c23 */ /* 0x100fe20008010809 */
[----:B------:R-:W-:Y:S01]  /*2740*/  FMNMX.FTZ R6, R54, R5, !PT ;  /* 0x0000000536067209 */ /* 0x000fe20007810000 */
[--C-:B------:R-:W-:Y:S01]  /*2750*/  FFMA.FTZ R64, R64, UR10, -R9.reuse ;  /* 0x0000000a40407c23 */ /* 0x100fe20008010809 */
[--C-:B------:R-:W-:Y:S01]  /*2760*/  FFMA.FTZ R65, R65, UR10, -R9.reuse ;  /* 0x0000000a41417c23 */ /* 0x100fe20008010809 */
[--C-:B------:R-:W-:Y:S01]  /*2770*/  FFMA.FTZ R68, R68, UR10, -R9.reuse ;  /* 0x0000000a44447c23 */ /* 0x100fe20008010809 */
[----:B------:R-:W-:Y:S01]  /*2780*/  FMNMX.FTZ R5, R55, R6, !PT ;  /* 0x0000000637057209 */ /* 0x000fe20007810000 */
[----:B------:R-:W-:Y:S01]  /*2790*/  MUFU.EX2 R32, R32 ;  /* 0x0000002000207308 */ /* 0x000fe20000000800 */
[----:B------:R-:W-:Y:S01]  /*27a0*/  FFMA.FTZ R9, R69, UR10, -R9 ;  /* 0x0000000a45097c23 */ /* 0x000fe20008010809 */
[----:B------:R-:W-:-:S02]  /*27b0*/  F2FP.BF16.F32.PACK_AB R160, R25, R24 ;  /* 0x0000001819a0723e */ /* 0x000fc400000010ff */
[----:B------:R-:W-:-:S04]  /*27c0*/  FMNMX.FTZ R6, R58, R5, !PT ;  /* 0x000000053a067209 */ /* 0x000fc80007810000 */
[----:B------:R-:W-:Y:S01]  /*27d0*/  FMNMX.FTZ R5, R59, R6, !PT ;  /* 0x000000063b057209 */ /* 0x000fe20007810000 */
[----:B------:R-:W0:Y:S01]  /*27e0*/  MUFU.EX2 R33, R33 ;  /* 0x0000002100217308 */ /* 0x000e220000000800 */
[----:B--2---:R-:W-:Y:S02]  /*27f0*/  F2FP.BF16.F32.PACK_AB R162, R29, R28 ;  /* 0x0000001c1da2723e */ /* 0x004fe400000010ff */
[----:B------:R-:W-:-:S04]  /*2800*/  FMNMX.FTZ R6, R62, R5, !PT ;  /* 0x000000053e067209 */ /* 0x000fc80007810000 */
[----:B------:R-:W-:Y:S01]  /*2810*/  FMNMX.FTZ R5, R63, R6, !PT ;  /* 0x000000063f057209 */ /* 0x000fe20007810000 */
[----:B------:R-:W-:Y:S03]  /*2820*/  MUFU.EX2 R36, R36 ;  /* 0x0000002400247308 */ /* 0x000fe60000000800 */
[----:B------:R-:W-:-:S04]  /*2830*/  FMNMX.FTZ R6, R66, R5, !PT ;  /* 0x0000000542067209 */ /* 0x000fc80007810000 */
[----:B------:R-:W-:Y:S01]  /*2840*/  FMNMX.FTZ R5, R67, R6, !PT ;  /* 0x0000000643057209 */ /* 0x000fe20007810000 */
[----:B------:R-:W2:Y:S01]  /*2850*/  MUFU.EX2 R37, R37 ;  /* 0x0000002500257308 */ /* 0x000ea20000000800 */
[----:B0-----:R-:W-:Y:S02]  /*2860*/  F2FP.BF16.F32.PACK_AB R156, R33, R32 ;  /* 0x00000020219c723e */ /* 0x001fe400000010ff */
[----:B------:R-:W-:-:S04]  /*2870*/  FMNMX.FTZ R6, R70, R5, !PT ;  /* 0x0000000546067209 */ /* 0x000fc80007810000 */
[----:B------:R-:W-:Y:S01]  /*2880*/  FMNMX.FTZ R6, R71, R6, !PT ;  /* 0x0000000647067209 */ /* 0x000fe20007810000 */
[----:B------:R-:W-:Y:S04]  /*2890*/  MUFU.EX2 R40, R40 ;  /* 0x0000002800287308 */ /* 0x000fe80000000800 */
[----:B------:R-:W0:Y:S04]  /*28a0*/  SHFL.BFLY PT, R5, R6, 0x2, 0x1f ;  /* 0x0c401f0006057f89 */ /* 0x000e2800000e0000 */
[----:B------:R-:W4:Y:S01]  /*28b0*/  MUFU.EX2 R41, R41 ;  /* 0x0000002900297308 */ /* 0x000f220000000800 */
[----:B--2---:R-:W-:-:S07]  /*28c0*/  F2FP.BF16.F32.PACK_AB R158, R37, R36 ;  /* 0x00000024259e723e */ /* 0x004fce00000010ff */
[----:B------:R-:W-:Y:S08]  /*28d0*/  MUFU.EX2 R44, R44 ;  /* 0x0000002c002c7308 */ /* 0x000ff00000000800 */
[----:B------:R-:W2:Y:S01]  /*28e0*/  MUFU.EX2 R45, R45 ;  /* 0x0000002d002d7308 */ /* 0x000ea20000000800 */
[----:B----4-:R-:W-:Y:S02]  /*28f0*/  F2FP.BF16.F32.PACK_AB R152, R41, R40 ;  /* 0x000000282998723e */ /* 0x010fe400000010ff */
[----:B0-----:R-:W-:-:S05]  /*2900*/  FMNMX.FTZ R5, R6, R5, !PT ;  /* 0x0000000506057209 */ /* 0x001fca0007810000 */
[----:B------:R-:W-:Y:S01]  /*2910*/  MUFU.EX2 R48, R48 ;  /* 0x0000003000307308 */ /* 0x000fe20000000800 */
[----:B------:R-:W0:Y:S07]  /*2920*/  SHFL.BFLY PT, R6, R5, 0x1, 0x1f ;  /* 0x0c201f0005067f89 */ /* 0x000e2e00000e0000 */
[----:B------:R-:W4:Y:S01]  /*2930*/  MUFU.EX2 R49, R49 ;  /* 0x0000003100317308 */ /* 0x000f220000000800 */
[----:B--2---:R-:W-:-:S07]  /*2940*/  F2FP.BF16.F32.PACK_AB R154, R45, R44 ;  /* 0x0000002c2d9a723e */ /* 0x004fce00000010ff */
[----:B------:R-:W-:Y:S08]  /*2950*/  MUFU.EX2 R52, R52 ;  /* 0x0000003400347308 */ /* 0x000ff00000000800 */
[----:B------:R-:W-:Y:S01]  /*2960*/  MUFU.EX2 R53, R53 ;  /* 0x0000003500357308 */ /* 0x000fe20000000800 */
[----:B0-----:R-:W-:Y:S01]  /*2970*/  FMNMX.FTZ R7, R5, R6, !PT ;  /* 0x0000000605077209 */ /* 0x001fe20007810000 */
[----:B------:R-:W-:Y:S01]  /*2980*/  FADD.FTZ R6, R28, R11 ;  /* 0x0000000b1c067221 */ /* 0x000fe20000010000 */
[----:B----4-:R-:W-:-:S02]  /*2990*/  F2FP.BF16.F32.PACK_AB R164, R49, R48 ;  /* 0x0000003031a4723e */ /* 0x010fc400000010ff */
[C---:B------:R-:W-:Y:S01]  /*29a0*/  FSETP.NEU.FTZ.AND P1, PT, R7.reuse, -INF , PT ;  /* 0xff8000000700780b */ /* 0x040fe20003f3d000 */
[----:B------:R-:W-:Y:S01]  /*29b0*/  FMUL.FTZ R5, R7, UR10 ;  /* 0x0000000a07057c20 */ /* 0x000fe20008410000 */
[----:B------:R-:W-:Y:S01]  /*29c0*/  FADD.FTZ R11, R29, R6 ;  /* 0x000000061d0b7221 */ /* 0x000fe20000010000 */
[----:B------:R-:W-:Y:S03]  /*29d0*/  MUFU.EX2 R56, R56 ;  /* 0x0000003800387308 */ /* 0x000fe60000000800 */
[----:B------:R-:W-:Y:S01]  /*29e0*/  FSEL R5, R5, RZ, P1 ;  /* 0x000000ff05057208 */ /* 0x000fe20000800000 */
[----:B------:R-:W-:-:S04]  /*29f0*/  FADD.FTZ R6, R32, R11 ;  /* 0x0000000b20067221 */ /* 0x000fc80000010000 */
        /* <DEDUP_REMOVED lines=9> */
[----:B------:R-:W-:Y:S01]  /*2a90*/  FADD.FTZ R13, R33, R6 ;  /* 0x00000006210d7221 */ /* 0x000fe20000010000 */
        /* <DEDUP_REMOVED lines=12> */
[----:B------:R-:W2:Y:S01]  /*2b60*/  MUFU.EX2 R30, R30 ;  /* 0x0000001e001e7308 */ /* 0x000ea20000000800 */
[--C-:B------:R-:W-:Y:S01]  /*2b70*/  FFMA.FTZ R58, R58, UR10, -R5.reuse ;  /* 0x0000000a3a3a7c23 */ /* 0x100fe20008010805 */
[--C-:B------:R-:W-:Y:S01]  /*2b80*/  FFMA.FTZ R59, R59, UR10, -R5.reuse ;  /* 0x0000000a3b3b7c23 */ /* 0x100fe20008010805 */
[----:B------:R-:W-:Y:S01]  /*2b90*/  FADD.FTZ R13, R41, R10 ;  /* 0x0000000a290d7221 */ /* 0x000fe20000010000 */
[--C-:B------:R-:W-:Y:S01]  /*2ba0*/  FFMA.FTZ R62, R62, UR10, -R5.reuse ;  /* 0x0000000a3e3e7c23 */ /* 0x100fe20008010805 */
[--C-:B------:R-:W-:Y:S01]  /*2bb0*/  FFMA.FTZ R63, R63, UR10, -R5.reuse ;  /* 0x0000000a3f3f7c23 */ /* 0x100fe20008010805 */
[----:B------:R-:W-:Y:S01]  /*2bc0*/  FFMA.FTZ R66, R66, UR10, -R5 ;  /* 0x0000000a42427c23 */ /* 0x000fe20008010805 */
[----:B------:R-:W-:Y:S01]  /*2bd0*/  FADD.FTZ R10, R44, R13 ;  /* 0x0000000d2c0a7221 */ /* 0x000fe20000010000 */
[----:B------:R-:W4:Y:S01]  /*2be0*/  MUFU.EX2 R31, R31 ;  /* 0x0000001f001f7308 */ /* 0x000f220000000800 */
[----:B0-----:R-:W-:Y:S01]  /*2bf0*/  FADD.FTZ R11, R26, R27 ;  /* 0x0000001b1a0b7221 */ /* 0x001fe20000010000 */
[--C-:B------:R-:W-:Y:S01]  /*2c00*/  FFMA.FTZ R67, R67, UR10, -R5.reuse ;  /* 0x0000000a43437c23 */ /* 0x100fe20008010805 */
[----:B------:R-:W-:Y:S01]  /*2c10*/  FADD.FTZ R13, R45, R10 ;  /* 0x0000000a2d0d7221 */ /* 0x000fe20000010000 */
[--C-:B------:R-:W-:Y:S01]  /*2c20*/  FFMA.FTZ R70, R70, UR10, -R5.reuse ;  /* 0x0000000a46467c23 */ /* 0x100fe20008010805 */
[----:B------:R-:W-:Y:S01]  /*2c30*/  FFMA.FTZ R5, R71, UR10, -R5 ;  /* 0x0000000a47057c23 */ /* 0x000fe20008010805 */
[----:B------:R-:W-:Y:S01]  /*2c40*/  F2FP.BF16.F32.PACK_AB R166, R53, R52 ;  /* 0x0000003435a6723e */ /* 0x000fe200000010ff */
[----:B------:R-:W-:Y:S01]  /*2c50*/  FADD.FTZ R10, R48, R13 ;  /* 0x0000000d300a7221 */ /* 0x000fe20000010000 */
[----:B------:R-:W0:Y:S01]  /*2c60*/  MUFU.EX2 R34, R34 ;  /* 0x0000002200227308 */ /* 0x000e220000000800 */
[----:B--2---:R-:W-:Y:S01]  /*2c70*/  FADD.FTZ R6, R30, R11 ;  /* 0x0000000b1e067221 */ /* 0x004fe20000010000 */
[----:B------:R-:W-:Y:S01]  /*2c80*/  F2FP.BF16.F32.PACK_AB R161, R27, R26 ;  /* 0x0000001a1ba1723e */ /* 0x000fe200000010ff */
[----:B------:R-:W-:-:S04]  /*2c90*/  FADD.FTZ R13, R49, R10 ;  /* 0x0000000a310d7221 */ /* 0x000fc80000010000 */
[----:B------:R-:W-:Y:S01]  /*2ca0*/  FADD.FTZ R10, R52, R13 ;  /* 0x0000000d340a7221 */ /* 0x000fe20000010000 */
[----:B------:R-:W2:Y:S01]  /*2cb0*/  MUFU.EX2 R35, R35 ;  /* 0x0000002300237308 */ /* 0x000ea20000000800 */
[C---:B----4-:R-:W-:Y:S01]  /*2cc0*/  FADD.FTZ R11, R31.reuse, R6 ;  /* 0x000000061f0b7221 */ /* 0x050fe20000010000 */
[----:B------:R-:W-:Y:S01]  /*2cd0*/  F2FP.BF16.F32.PACK_AB R163, R31, R30 ;  /* 0x0000001e1fa3723e */ /* 0x000fe200000010ff */
[----:B------:R-:W-:-:S04]  /*2ce0*/  FADD.FTZ R13, R53, R10 ;  /* 0x0000000a350d7221 */ /* 0x000fc80000010000 */
[----:B------:R-:W-:Y:S01]  /*2cf0*/  FADD.FTZ R10, R56, R13 ;  /* 0x0000000d380a7221 */ /* 0x000fe20000010000 */
[----:B------:R-:W4:Y:S01]  /*2d00*/  MUFU.EX2 R38, R38 ;  /* 0x0000002600267308 */ /* 0x000f220000000800 */
[----:B0-----:R-:W-:-:S07]  /*2d10*/  FADD.FTZ R6, R34, R11 ;  /* 0x0000000b22067221 */ /* 0x001fce0000010000 */
[----:B------:R-:W0:Y:S01]  /*2d20*/  MUFU.EX2 R39, R39 ;  /* 0x0000002700277308 */ /* 0x000e220000000800 */
[C---:B--2---:R-:W-:Y:S01]  /*2d30*/  FADD.FTZ R11, R35.reuse, R6 ;  /* 0x00000006230b7221 */ /* 0x044fe20000010000 */
[----:B------:R-:W-:-:S06]  /*2d40*/  F2FP.BF16.F32.PACK_AB R157, R35, R34 ;  /* 0x00000022239d723e */ /* 0x000fcc00000010ff */
[----:B------:R-:W2:Y:S01]  /*2d50*/  MUFU.EX2 R42, R42 ;  /* 0x0000002a002a7308 */ /* 0x000ea20000000800 */
[----:B----4-:R-:W-:-:S07]  /*2d60*/  FADD.FTZ R6, R38, R11 ;  /* 0x0000000b26067221 */ /* 0x010fce0000010000 */
[----:B------:R-:W4:Y:S01]  /*2d70*/  MUFU.EX2 R43, R43 ;  /* 0x0000002b002b7308 */ /* 0x000f220000000800 */
[C---:B0-----:R-:W-:Y:S01]  /*2d80*/  FADD.FTZ R11, R39.reuse, R6 ;  /* 0x00000006270b7221 */ /* 0x041fe20000010000 */
[----:B------:R-:W-:-:S06]  /*2d90*/  F2FP.BF16.F32.PACK_AB R159, R39, R38 ;  /* 0x00000026279f723e */ /* 0x000fcc00000010ff */
[----:B------:R-:W0:Y:S01]  /*2da0*/  MUFU.EX2 R46, R46 ;  /* 0x0000002e002e7308 */ /* 0x000e220000000800 */
[----:B--2---:R-:W-:-:S07]  /*2db0*/  FADD.FTZ R6, R42, R11 ;  /* 0x0000000b2a067221 */ /* 0x004fce0000010000 */
[----:B------:R-:W2:Y:S01]  /*2dc0*/  MUFU.EX2 R47, R47 ;  /* 0x0000002f002f7308 */ /* 0x000ea20000000800 */
[C---:B----4-:R-:W-:Y:S01]  /*2dd0*/  FADD.FTZ R11, R43.reuse, R6 ;  /* 0x000000062b0b7221 */ /* 0x050fe20000010000 */
[----:B------:R-:W-:-:S06]  /*2de0*/  F2FP.BF16.F32.PACK_AB R153, R43, R42 ;  /* 0x0000002a2b99723e */ /* 0x000fcc00000010ff */
        /* <DEDUP_REMOVED lines=11> */
[C---:B--2---:R-:W-:Y:S01]  /*2ea0*/  FADD.FTZ R13, R57.reuse, R10 ;  /* 0x0000000a390d7221 */ /* 0x044fe20000010000 */
[----:B------:R-:W-:-:S06]  /*2eb0*/  F2FP.BF16.F32.PACK_AB R168, R57, R56 ;  /* 0x0000003839a8723e */ /* 0x000fcc00000010ff */
[----:B------:R-:W2:Y:S01]  /*2ec0*/  MUFU.EX2 R55, R55 ;  /* 0x0000003700377308 */ /* 0x000ea20000000800 */
[----:B----4-:R-:W-:-:S07]  /*2ed0*/  FADD.FTZ R6, R54, R11 ;  /* 0x0000000b36067221 */ /* 0x010fce0000010000 */
[----:B------:R-:W4:Y:S01]  /*2ee0*/  MUFU.EX2 R61, R61 ;  /* 0x0000003d003d7308 */ /* 0x000f220000000800 */
[----:B0-----:R-:W-:-:S07]  /*2ef0*/  FADD.FTZ R10, R60, R13 ;  /* 0x0000000d3c0a7221 */ /* 0x001fce0000010000 */
[----:B------:R-:W0:Y:S01]  /*2f00*/  MUFU.EX2 R58, R58 ;  /* 0x0000003a003a7308 */ /* 0x000e220000000800 */
[C---:B--2---:R-:W-:Y:S01]  /*2f10*/  FADD.FTZ R11, R55.reuse, R6 ;  /* 0x00000006370b7221 */ /* 0x044fe20000010000 */
[----:B------:R-:W-:-:S06]  /*2f20*/  F2FP.BF16.F32.PACK_AB R167, R55, R54 ;  /* 0x0000003637a7723e */ /* 0x000fcc00000010ff */
[----:B------:R-:W2:Y:S01]  /*2f30*/  MUFU.EX2 R64, R64 ;  /* 0x0000004000407308 */ /* 0x000ea20000000800 */
[C---:B----4-:R-:W-:Y:S01]  /*2f40*/  FADD.FTZ R13, R61.reuse, R10 ;  /* 0x0000000a3d0d7221 */ /* 0x050fe20000010000 */
[----:B------:R-:W-:-:S06]  /*2f50*/  F2FP.BF16.F32.PACK_AB R170, R61, R60 ;  /* 0x0000003c3daa723e */ /* 0x000fcc00000010ff */
[----:B------:R-:W4:Y:S01]  /*2f60*/  MUFU.EX2 R59, R59 ;  /* 0x0000003b003b7308 */ /* 0x000f220000000800 */
[----:B0-----:R-:W-:-:S07]  /*2f70*/  FADD.FTZ R6, R58, R11 ;  /* 0x0000000b3a067221 */ /* 0x001fce0000010000 */
[----:B------:R-:W0:Y:S01]  /*2f80*/  MUFU.EX2 R65, R65 ;  /* 0x0000004100417308 */ /* 0x000e220000000800 */
[----:B--2---:R-:W-:-:S07]  /*2f90*/  FADD.FTZ R10, R64, R13 ;  /* 0x0000000d400a7221 */ /* 0x004fce0000010000 */
[----:B------:R-:W2:Y:S01]  /*2fa0*/  MUFU.EX2 R62, R62 ;  /* 0x0000003e003e7308 */ /* 0x000ea20000000800 */
[C---:B----4-:R-:W-:Y:S01]  /*2fb0*/  FADD.FTZ R11, R59.reuse, R6 ;  /* 0x000000063b0b7221 */ /* 0x050fe20000010000 */
[----:B------:R-:W-:-:S06]  /*2fc0*/  F2FP.BF16.F32.PACK_AB R169, R59, R58 ;  /* 0x0000003a3ba9723e */ /* 0x000fcc00000010ff */
[----:B------:R-:W4:Y:S01]  /*2fd0*/  MUFU.EX2 R68, R68 ;  /* 0x0000004400447308 */ /* 0x000f220000000800 */
[C---:B0-----:R-:W-:Y:S01]  /*2fe0*/  FADD.FTZ R13, R65.reuse, R10 ;  /* 0x0000000a410d7221 */ /* 0x041fe20000010000 */
[----:B------:R-:W-:-:S06]  /*2ff0*/  F2FP.BF16.F32.PACK_AB R172, R65, R64 ;  /* 0x0000004041ac723e */ /* 0x000fcc00000010ff */
[----:B------:R-:W0:Y:S01]  /*3000*/  MUFU.EX2 R63, R63 ;  /* 0x0000003f003f7308 */ /* 0x000e220000000800 */
[----:B--2---:R-:W-:-:S07]  /*3010*/  FADD.FTZ R6, R62, R11 ;  /* 0x0000000b3e067221 */ /* 0x004fce0000010000 */
        /* <DEDUP_REMOVED lines=11> */
[C---:B0-----:R-:W-:Y:S01]  /*30d0*/  FADD.FTZ R9, R67.reuse, R10 ;  /* 0x0000000a43097221 */ /* 0x041fe20000010000 */
[----:B------:R-:W-:-:S03]  /*30e0*/  F2FP.BF16.F32.PACK_AB R173, R67, R66 ;  /* 0x0000004243ad723e */ /* 0x000fc600000010ff */
[----:B--2---:R-:W-:-:S04]  /*30f0*/  FADD.FTZ R10, R70, R9 ;  /* 0x00000009460a7221 */ /* 0x004fc80000010000 */
[C---:B----4-:R-:W-:Y:S01]  /*3100*/  FADD.FTZ R5, R175.reuse, R10 ;  /* 0x0000000aaf057221 */ /* 0x050fe20000010000 */
[----:B------:R-:W-:Y:S01]  /*3110*/  F2FP.BF16.F32.PACK_AB R175, R175, R70 ;  /* 0x00000046afaf723e */ /* 0x000fe200000010ff */
[----:B------:R-:W-:Y:S06]  /*3120*/  @!P0 BRA `(.L_x_9049) ;  /* 0x0000000000048947 */ /* 0x000fec0003800000 */
[----:B------:R-:W-:Y:S01]  /*3130*/  BPT.TRAP 0x1 ;  /* 0x000000040000795c */ /* 0x000fe20000300000 */
.L_x_9049:
[----:B------:R0:W2:Y:S01]  /*3140*/  SYNCS.PHASECHK.TRANS64.TRYWAIT P1, [UR41+0x22850], R8 ;  /* 0x02285008ff0075a7 */ /* 0x0000a20008020169 */
[----:B------:R-:W-:Y:S05]  /*3150*/  @!P0 BRA `(.L_x_9050) ;  /* 0x0000000000048947 */ /* 0x000fea0003800000 */
[----:B------:R-:W-:Y:S01]  /*3160*/  BPT.TRAP 0x1 ;  /* 0x000000040000795c */ /* 0x000fe20000300000 */
.L_x_9050:
[----:B--2---:R-:W-:Y:S05]  /*3170*/  @P1 BRA `(.L_x_9051) ;  /* 0x0000000000081947 */ /* 0x004fea0003800000 */
[----:B------:R-:W2:Y:S02]  /*3180*/  SYNCS.PHASECHK.TRANS64.TRYWAIT P1, [UR41+0x22850], R8 ;  /* 0x02285008ff0075a7 */ /* 0x000ea40008020169 */
[----:B--2---:R-:W-:Y:S05]  /*3190*/  @!P1 BRA `(.L_x_9052) ;  /* 0x0000008c00609947 */ /* 0x004fea0003800000 */
.L_x_9051:
[----:B------:R4:W-:Y:S01]  /*31a0*/  BAR.SYNC.DEFER_BLOCKING R3, 0x100 ;  /* 0x000400030000751d */ /* 0x0009e20000010000 */
[----:B------:R-:W-:-:S04]  /*31b0*/  UIADD3 UR4, UR41, 0x400, URZ ;  /* 0x0000040029047890 */ /* 0x000fc8000fffe03f */
[----:B------:R-:W-:Y:S01]  /*31c0*/  USHF.R.U32.HI UR4, URZ, 0x4, UR4 ;  /* 0x000000043f047899 */ /* 0x000fe20008011604 */
[----:B------:R-:W-:-:S03]  /*31d0*/  UMOV UR15, 0x40000040 ;  /* 0x40000040000f7882 */ /* 0x000fc60000000000 */
[----:B------:R-:W-:-:S04]  /*31e0*/  ULOP3.LUT UR4, UR4, 0x3fff, URZ, 0xc0, !UPT ;  /* 0x00003fff04047892 */ /* 0x000fc8000f8ec03f */
[----:B------:R-:W-:-:S04]  /*31f0*/  ULOP3.LUT UR24, UR4, 0x3000000, URZ, 0xfc, !UPT ;  /* 0x0300000004187892 */ /* 0x000fc8000f8efc3f */
[----:B------:R-:W-:-:S03]  /*3200*/  UIADD3 UR4, UR24, 0x80, URZ ;  /* 0x0000008018047890 */ /* 0x000fc6000fffe03f */
[----:B------:R-:W-:Y:S01]  /*3210*/  UMOV UR14, UR24 ;  /* 0x00000018000e7c82 */ /* 0x000fe20008000000 */
[----:B------:R-:W-:-:S06]  /*3220*/  WARPGROUP.ARRIVE ;  /* 0x00000000000079c5 */ /* 0x000fcc0000000000 */
[----:B------:R-:W-:Y:S01]  /*3230*/  HGMMA.64x256x16.F32.BF16 R24, R160, gdesc[UR12].tnspB, RZ, !UPT, gsb0 ;  /* 0x43e0000ca0187df0 */ /* 0x000fe2000c0018ff */
        /* <DEDUP_REMOVED lines=35> */
[----:B----4-:R-:W-:Y:S05]  /*3470*/  @!P0 BRA `(.L_x_9053) ;  /* 0x0000000000048947 */ /* 0x010fea0003800000 */
[----:B------:R-:W-:Y:S01]  /*3480*/  BPT.TRAP 0x1 ;  /* 0x000000040000795c */ /* 0x000fe20000300000 */
.L_x_9053:
[----:B------:R-:W-:Y:S02]  /*3490*/  UIADD3 UR7, UR43, -0x2, URZ ;  /* 0xfffffffe2b077890 */ /* 0x000fe4000fffe03f */
[----:B------:R-:W-:Y:S02]  /*34a0*/  UIADD3 UR4, UR41, 0x22860, URZ ;  /* 0x0002286029047890 */ /* 0x000fe4000fffe03f */
[----:B------:R-:W-:Y:S02]  /*34b0*/  UISETP.GE.AND UP0, UPT, UR7, UR40, UPT ;  /* 0x000000280700728c */ /* 0x000fe4000bf06270 */
[----:B------:R-:W-:-:S04]  /*34c0*/  UPRMT UR4, UR26, 0x654, UR4 ;  /* 0x000006541a047896 */ /* 0x000fc80008000004 */
[----:B------:R-:W-:-:S05]  /*34d0*/  PLOP3.LUT P1, PT, PT, PT, UP0, 0x80, 0x0 ;  /* 0x000000000000781c */ /* 0x000fca0003f2f008 */
[----:B------:R-:W-:Y:S08]  /*34e0*/  SYNCS.ARRIVE.TRANS64.RED.A1T0 RZ, [UR4], RZ ;  /* 0x000000ffffff79a7 */ /* 0x000ff00008100404 */
[----:B------:R-:W-:Y:S05]  /*34f0*/  @!P1 BRA `(.L_x_9054) ;  /* 0x0000002000dc9947 */ /* 0x000fea0003800000 */
[----:B012---:R-:W-:Y:S01]  /*3500*/  MOV R8, R7 ;  /* 0x0000000700087202 */ /* 0x007fe20000000f00 */
[----:B------:R-:W-:Y:S01]  /*3510*/  IMAD.MOV.U32 R13, RZ, RZ, R4 ;  /* 0x000000ffff0d7224 */ /* 0x000fe200078e0004 */
[----:B------:R-:W-:Y:S01]  /*3520*/  UMOV UR4, URZ ;  /* 0x0000003f00047c82 */ /* 0x000fe20008000000 */
[----:B------:R-:W-:Y:S01]  /*3530*/  UMOV UR5, URZ ;  /* 0x0000003f00057c82 */ /* 0x000fe20008000000 */
[----:B------:R-:W-:Y:S01]  /*3540*/  ULDC UR27, c[0x0][0x9d8] ;  /* 0x00027600001b7ab9 */ /* 0x000fe20000000800 */
[----:B------:R-:W-:-:S05]  /*3550*/  ULDC UR25, c[0x0][0x988] ;  /* 0x0002620000197ab9 */ /* 0x000fca0000000800 */
.L_x_9065:
[----:B------:R-:W-:Y:S01]  /*3560*/  UIADD3 UR5, UR5, 0x1, URZ ;  /* 0x0000000105057890 */ /* 0x000fe2000fffe03f */
[----:B---3--:R-:W-:Y:S01]  /*3570*/  IMAD.U32 R0, RZ, RZ, UR7 ;  /* 0x00000007ff007e24 */ /* 0x008fe2000f8e00ff */
        /* <DEDUP_REMOVED lines=8> */
.L_x_9055:
[----:B------:R-:W-:Y:S01]  /*3600*/  IMAD.U32 R0, RZ, RZ, UR4 ;  /* 0x00000004ff007e24 */ /* 0x000fe2000f8e00ff */
[----:B------:R-:W-:-:S04]  /*3610*/  ULEA UR28, UR5, UR41, 0x3 ;  /* 0x00000029051c7291 */ /* 0x000fc8000f8e183f */
[----:B------:R-:W-:-:S04]  /*3620*/  SHF.L.U32 R0, R0, 0x1f, RZ ;  /* 0x0000001f00007819 */ /* 0x000fc800000006ff */
[----:B------:R-:W-:-:S13]  /*3630*/  R2UR UR29, R0 ;  /* 0x00000000001d72ca */ /* 0x000fda00000e0000 */
[----:B------:R-:W-:-:S04]  /*3640*/  MOV R0, UR29 ;  /* 0x0000001d00007c02 */ /* 0x000fc80008000f00 */
[----:B------:R0:W1:Y:S01]  /*3650*/  SYNCS.PHASECHK.TRANS64.TRYWAIT P2, [UR28+0x22830], R0 ;  /* 0x02283000ff0075a7 */ /* 0x000062000804015c */
[----:B------:R-:W-:Y:S05]  /*3660*/  @!P0 BRA `(.L_x_9056) ;  /* 0x0000000000048947 */ /* 0x000fea0003800000 */
[----:B------:R-:W-:Y:S01]  /*3670*/  BPT.TRAP 0x1 ;  /* 0x000000040000795c */ /* 0x000fe20000300000 */
.L_x_9056:
[----:B-1----:R-:W-:Y:S05]  /*3680*/  @P2 BRA `(.L_x_9057) ;  /* 0x00000000000c2947 */ /* 0x002fea0003800000 */
[----:B0-----:R-:W-:-:S04]  /*3690*/  IMAD.U32 R0, RZ, RZ, UR29 ;  /* 0x0000001dff007e24 */ /* 0x001fc8000f8e00ff */
[----:B------:R-:W0:Y:S02]  /*36a0*/  SYNCS.PHASECHK.TRANS64.TRYWAIT P2, [UR28+0x22830], R0 ;  /* 0x02283000ff0075a7 */ /* 0x000e24000804015c */
[----:B0-----:R-:W-:Y:S05]  /*36b0*/  @!P2 BRA `(.L_x_9058) ;  /* 0x000000880030a947 */ /* 0x001fea0003800000 */
.L_x_9057:
[----:B------:R-:W-:Y:S01]  /*36c0*/  UIMAD UR10, UR5, 0x300, UR6 ;  /* 0x00000300050a78a4 */ /* 0x000fe2000f8e0206 */
[----:B------:R-:W-:Y:S01]  /*36d0*/  WARPGROUP.ARRIVE ;  /* 0x00000000000079c5 */ /* 0x000fe20000000000 */
[----:B------:R-:W-:Y:S01]  /*36e0*/  UMOV UR11, 0x40000040 ;  /* 0x40000040000b7882 */ /* 0x000fe20000000000 */
[----:B------:R-:W-:Y:S01]  /*36f0*/  UMOV UR15, 0x40000040 ;  /* 0x40000040000f7882 */ /* 0x000fe20000000000 */
[----:B------:R-:W-:Y:S01]  /*3700*/  UIADD3 UR14, UR10, 0x2, URZ ;  /* 0x000000020a0e7890 */ /* 0x000fe2000fffe03f */
[----:B0-----:R-:W-:Y:S01]  /*3710*/  IADD3 R0, -R2, 0xb, RZ ;  /* 0x0000000b02007810 */ /* 0x001fe20007ffe1ff */
[----:B------:R-:W-:Y:S01]  /*3720*/  UIADD3 UR18, UR10, 0x4, URZ ;  /* 0x000000040a127890 */ /* 0x000fe2000fffe03f */
[----:B------:R-:W-:Y:S02]  /*3730*/  UMOV UR19, 0x40000040 ;  /* 0x4000004000137882 */ /* 0x000fe40000000000 */
[----:B------:R-:W-:Y:S01]  /*3740*/  HGMMA.64x96x16.F32.BF16 R152, gdesc[UR8], RZ, !UPT, gsb0 ;  /* 0x01600000089879f0 */ /* 0x000fe2000c0018ff */
[----:B------:R-:W-:Y:S01]  /*3750*/  UIADD3 UR22, UR10, 0x6, URZ ;  /* 0x000000060a167890 */ /* 0x000fe2000fffe03f */
[----:B------:R-:W-:Y:S01]  /*3760*/  UMOV UR23, 0x40000040 ;  /* 0x4000004000177882 */ /* 0x000fe20000000000 */
        /* <DEDUP_REMOVED lines=11> */
[----:B------:R-:W-:Y:S05]  /*3820*/  @!P0 BRA `(.L_x_9059) ;  /* 0x0000000000048947 */ /* 0x000fea0003800000 */
[----:B------:R-:W-:Y:S01]  /*3830*/  BPT.TRAP 0x1 ;  /* 0x000000040000795c */ /* 0x000fe20000300000 */
.L_x_9059:
        /* <DEDUP_REMOVED lines=100> */
[----:B---3--:R-:W-:-:S05]  /*3e80*/  FMNMX.FTZ R4, R181, R4, !PT ;  /* 0x00000004b5047209 */ /* 0x008fca0007810000 */
[----:B------:R-:W3:Y:S02]  /*3e90*/  SHFL.BFLY PT, R159, R4, 0x2, 0x1f ;  /* 0x0c401f00049f7f89 */ /* 0x000ee400000e0000 */
[----:B------:R-:W4:Y:S08]  /*3ea0*/  MUFU.TANH R11, R11 ;  /* 0x0000000b000b7308 */ /* 0x000f300000002400 */
[----:B------:R-:W5:Y:S08]  /*3eb0*/  MUFU.TANH R12, R12 ;  /* 0x0000000c000c7308 */ /* 0x000f700000002400 */
[----:B------:R-:W0:Y:S01]  /*3ec0*/  MUFU.TANH R14, R14 ;  /* 0x0000000e000e7308 */ /* 0x000e220000002400 */
[----:B---3--:R-:W-:Y:S01]  /*3ed0*/  FMNMX.FTZ R167, R4, R159, !PT ;  /* 0x0000009f04a77209 */ /* 0x008fe20007810000 */
[----:B------:R-:W-:-:S06]  /*3ee0*/  FMUL.FTZ R159, R190, UR27 ;  /* 0x0000001bbe9f7c20 */ /* 0x000fcc0008410000 */
[----:B------:R-:W3:Y:S01]  /*3ef0*/  MUFU.TANH R15, R15 ;  /* 0x0000000f000f7308 */ /* 0x000ee20000002400 */
[----:B------:R-:W1:Y:S07]  /*3f00*/  SHFL.BFLY PT, R4, R167, 0x1, 0x1f ;  /* 0x0c201f00a7047f89 */ /* 0x000e6e00000e0000 */
[----:B------:R-:W3:Y:S08]  /*3f10*/  MUFU.TANH R17, R17 ;  /* 0x0000001100117308 */ /* 0x000ef00000002400 */
[----:B------:R-:W3:Y:S08]  /*3f20*/  MUFU.TANH R18, R18 ;  /* 0x0000001200127308 */ /* 0x000ef00000002400 */
[----:B------:R-:W3:Y:S01]  /*3f30*/  MUFU.TANH R21, R21 ;  /* 0x0000001500157308 */ /* 0x000ee20000002400 */
[----:B-1----:R-:W-:-:S02]  /*3f40*/  FMNMX.FTZ R4, R167, R4, !PT ;  /* 0x00000004a7047209 */ /* 0x002fc40007810000 */
[----:B------:R-:W-:-:S03]  /*3f50*/  FMNMX.FTZ R167, R9, R8, !PT ;  /* 0x0000000809a77209 */ /* 0x000fc60007810000 */
[C---:B------:R-:W-:Y:S02]  /*3f60*/  FMUL.FTZ R183, R4.reuse, UR10 ;  /* 0x0000000a04b77c20 */ /* 0x040fe40008410000 */
[----:B------:R-:W1:Y:S01]  /*3f70*/  MUFU.TANH R22, R22 ;  /* 0x0000001600167308 */ /* 0x000e620000002400 */
[----:B------:R-:W-:Y:S01]  /*3f80*/  FADD.FTZ R13, -R4, R13 ;  /* 0x0000000d040d7221 */ /* 0x000fe20000010100 */
[--C-:B------:R-:W-:Y:S01]  /*3f90*/  FFMA.FTZ R178, R16, UR10, -R183.reuse ;  /* 0x0000000a10b27c23 */ /* 0x100fe200080108b7 */
[----:B--2---:R-:W-:Y:S01]  /*3fa0*/  FMNMX.FTZ R16, R10, R167, !PT ;  /* 0x000000a70a107209 */ /* 0x004fe20007810000 */
[--C-:B------:R-:W-:Y:S01]  /*3fb0*/  FFMA.FTZ R175, R7, UR10, -R183.reuse ;  /* 0x0000000a07af7c23 */ /* 0x100fe200080108b7 */
[----:B------:R-:W-:Y:S01]  /*3fc0*/  FMUL.FTZ R13, R13, UR10 ;  /* 0x0000000a0d0d7c20 */ /* 0x000fe20008410000 */
[--C-:B------:R-:W-:Y:S01]  /*3fd0*/  FFMA.FTZ R179, R19, UR10, -R183.reuse ;  /* 0x0000000a13b37c23 */ /* 0x100fe200080108b7 */
[----:B----4-:R-:W-:Y:S01]  /*3fe0*/  FMNMX.FTZ R167, R11, R16, !PT ;  /* 0x000000100ba77209 */ /* 0x010fe20007810000 */
[----:B------:R-:W2:Y:S01]  /*3ff0*/  MUFU.TANH R23, R23 ;  /* 0x0000001700177308 */ /* 0x000ea20000002400 */
[--C-:B------:R-:W-:Y:S01]  /*4000*/  FFMA.FTZ R194, R168, UR10, -R183.reuse ;  /* 0x0000000aa8c27c23 */ /* 0x100fe200080108b7 */
[--C-:B------:R-:W-:Y:S01]  /*4010*/  FFMA.FTZ R182, R20, UR10, -R183.reuse ;  /* 0x0000000a14b67c23 */ /* 0x100fe200080108b7 */
[----:B-----5:R-:W-:Y:S01]  /*4020*/  FMNMX.FTZ R167, R12, R167, !PT ;  /* 0x000000a70ca77209 */ /* 0x020fe20007810000 */
[--C-:B------:R-:W-:Y:S01]  /*4030*/  FFMA.FTZ R168, R180, UR10, -R183.reuse ;  /* 0x0000000ab4a87c23 */ /* 0x100fe200080108b7 */
[--C-:B------:R-:W-:Y:S01]  /*4040*/  FFMA.FTZ R171, R200, UR10, -R183.reuse ;  /* 0x0000000ac8ab7c23 */ /* 0x100fe200080108b7 */
[--C-:B------:R-:W-:Y:S01]  /*4050*/  FFMA.FTZ R190, R165, UR10, -R183.reuse ;  /* 0x0000000aa5be7c23 */ /* 0x100fe200080108b7 */
[----:B0-----:R-:W-:Y:S01]  /*4060*/  FMNMX.FTZ R16, R14, R167, !PT ;  /* 0x000000a70e107209 */ /* 0x001fe20007810000 */
[----:B------:R-:W0:Y:S01]  /*4070*/  MUFU.TANH R152, R152 ;  /* 0x0000009800987308 */ /* 0x000e220000002400 */
[--C-:B------:R-:W-:Y:S01]  /*4080*/  FFMA.FTZ R167, R166, UR10, -R183.reuse ;  /* 0x0000000aa6a77c23 */ /* 0x100fe200080108b7 */
[--C-:B------:R-:W-:Y:S01]  /*4090*/  FFMA.FTZ R166, R176, UR10, -R183.reuse ;  /* 0x0000000ab0a67c23 */ /* 0x100fe200080108b7 */
[----:B---3--:R-:W-:Y:S01]  /*40a0*/  FMNMX.FTZ R16, R15, R16, !PT ;  /* 0x000000100f107209 */ /* 0x008fe20007810000 */
[--C-:B------:R-:W-:Y:S01]  /*40b0*/  FFMA.FTZ R165, R170, UR10, -R183.reuse ;  /* 0x0000000aaaa57c23 */ /* 0x100fe200080108b7 */
[--C-:B------:R-:W-:Y:S01]  /*40c0*/  FFMA.FTZ R20, R173, UR10, -R183.reuse ;  /* 0x0000000aad147c23 */ /* 0x100fe200080108b7 */
[--C-:B------:R-:W-:Y:S01]  /*40d0*/  FFMA.FTZ R186, R201, UR10, -R183.reuse ;  /* 0x0000000ac9ba7c23 */ /* 0x100fe200080108b7 */
[----:B------:R-:W-:Y:S01]  /*40e0*/  FMNMX.FTZ R7, R17, R16, !PT ;  /* 0x0000001011077209 */ /* 0x000fe20007810000 */
[----:B------:R-:W3:Y:S01]  /*40f0*/  MUFU.TANH R153, R153 ;  /* 0x0000009900997308 */ /* 0x000ee20000002400 */
[--C-:B------:R-:W-:Y:S01]  /*4100*/  FFMA.FTZ R173, R174, UR10, -R183.reuse ;  /* 0x0000000aaead7c23 */ /* 0x100fe200080108b7 */
[--C-:B------:R-:W-:Y:S01]  /*4110*/  FFMA.FTZ R170, R185, UR10, -R183.reuse ;  /* 0x0000000ab9aa7c23 */ /* 0x100fe200080108b7 */
[----:B------:R-:W-:Y:S01]  /*4120*/  FMNMX.FTZ R16, R18, R7, !PT ;  /* 0x0000000712107209 */ /* 0x000fe20007810000 */
[--C-:B------:R-:W-:Y:S01]  /*4130*/  FFMA.FTZ R169, R202, UR10, -R183.reuse ;  /* 0x0000000acaa97c23 */ /* 0x100fe200080108b7 */
[--C-:B------:R-:W-:Y:S01]  /*4140*/  FFMA.FTZ R172, R172, UR10, -R183.reuse ;  /* 0x0000000aacac7c23 */ /* 0x100fe200080108b7 */
[--C-:B------:R-:W-:Y:S01]  /*4150*/  FFMA.FTZ R177, R177, UR10, -R183.reuse ;  /* 0x0000000ab1b17c23 */ /* 0x100fe200080108b7 */
[----:B------:R-:W-:Y:S01]  /*4160*/  FMNMX.FTZ R7, R21, R16, !PT ;  /* 0x0000001015077209 */ /* 0x000fe20007810000 */
[----:B------:R-:W4:Y:S01]  /*4170*/  MUFU.TANH R154, R154 ;  /* 0x0000009a009a7308 */ /* 0x000f220000002400 */
[--C-:B------:R-:W-:Y:S01]  /*4180*/  FFMA.FTZ R187, R184, UR10, -R183.reuse ;  /* 0x0000000ab8bb7c23 */ /* 0x100fe200080108b7 */
[--C-:B------:R-:W-:Y:S01]  /*4190*/  FFMA.FTZ R185, R203, UR10, -R183.reuse ;  /* 0x0000000acbb97c23 */ /* 0x100fe200080108b7 */
[----:B-1----:R-:W-:Y:S01]  /*41a0*/  FMNMX.FTZ R16, R22, R7, !PT ;  /* 0x0000000716107209 */ /* 0x002fe20007810000 */
[--C-:B------:R-:W-:Y:S01]  /*41b0*/  FFMA.FTZ R19, R188, UR10, -R183.reuse ;  /* 0x0000000abc137c23 */ /* 0x100fe200080108b7 */
[--C-:B------:R-:W-:Y:S01]  /*41c0*/  FFMA.FTZ R174, R192, UR10, -R183.reuse ;  /* 0x0000000ac0ae7c23 */ /* 0x100fe200080108b7 */
[--C-:B------:R-:W-:Y:S01]  /*41d0*/  FFMA.FTZ R189, R189, UR10, -R183.reuse ;  /* 0x0000000abdbd7c23 */ /* 0x100fe200080108b7 */
[----:B--2---:R-:W-:Y:S01]  /*41e0*/  FMNMX.FTZ R7, R23, R16, !PT ;  /* 0x0000001017077209 */ /* 0x004fe20007810000 */
[----:B------:R-:W1:Y:S01]  /*41f0*/  MUFU.TANH R155, R155 ;  /* 0x0000009b009b7308 */ /* 0x000e620000002400 */
[----:B------:R-:W-:-:S02]  /*4200*/  FFMA.FTZ R181, R181, UR10, -R183 ;  /* 0x0000000ab5b57c23 */ /* 0x000fc400080108b7 */
[----:B0-----:R-:W-:-:S04]  /*4210*/  FMNMX.FTZ R16, R152, R7, !PT ;  /* 0x0000000798107209 */ /* 0x001fc80007810000 */
[----:B---3--:R-:W-:Y:S01]  /*4220*/  FMNMX.FTZ R7, R153, R16, !PT ;  /* 0x0000001099077209 */ /* 0x008fe20007810000 */
[----:B------:R-:W0:Y:S03]  /*4230*/  MUFU.TANH R156, R156 ;  /* 0x0000009c009c7308 */ /* 0x000e260000002400 */
[----:B----4-:R-:W-:-:S05]  /*4240*/  FMNMX.FTZ R16, R154, R7, !PT ;  /* 0x000000079a107209 */ /* 0x010fca0007810000 */
[----:B------:R-:W2:Y:S01]  /*4250*/  MUFU.TANH R157, R157 ;  /* 0x0000009d009d7308 */ /* 0x000ea20000002400 */
[----:B-1----:R-:W-:-:S07]  /*4260*/  FMNMX.FTZ R7, R155, R16, !PT ;  /* 0x000000109b077209 */ /* 0x002fce0007810000 */
[----:B------:R-:W1:Y:S01]  /*4270*/  MUFU.TANH R158, R158 ;  /* 0x0000009e009e7308 */ /* 0x000e620000002400 */
[----:B0-----:R-:W-:-:S07]  /*4280*/  FMNMX.FTZ R16, R156, R7, !PT ;  /* 0x000000079c107209 */ /* 0x001fce0007810000 */
[----:B------:R-:W0:Y:S01]  /*4290*/  MUFU.TANH R159, R159 ;  /* 0x0000009f009f7308 */ /* 0x000e220000002400 */
[----:B--2---:R-:W-:-:S07]  /*42a0*/  FMNMX.FTZ R7, R157, R16, !PT ;  /* 0x000000109d077209 */ /* 0x004fce0007810000 */
        /* <DEDUP_REMOVED lines=13> */
[----:B-1----:R-:W-:-:S05]  /*4380*/  FMNMX.FTZ R7, R164, R7, !PT ;  /* 0x00000007a4077209 */ /* 0x002fca0007810000 */
[----:B------:R-:W1:Y:S02]  /*4390*/  SHFL.BFLY PT, R16, R7, 0x2, 0x1f ;  /* 0x0c401f0007107f89 */ /* 0x000e6400000e0000 */
        /* <DEDUP_REMOVED lines=22> */
[----:B-1----:R-:W-:Y:S01]  /*4500*/  FMNMX.FTZ R16, R7, R16, !PT ;  /* 0x0000001007107209 */ /* 0x002fe20007810000 */
[-C--:B------:R-:W-:Y:S01]  /*4510*/  FMUL.FTZ R57, R57, R13.reuse ;  /* 0x0000000d39397220 */ /* 0x080fe20000410000 */
[----:B------:R-:W-:Y:S01]  /*4520*/  MUFU.EX2 R171, R171 ;  /* 0x000000ab00ab7308 */ /* 0x000fe20000000800 */
[-C--:B------:R-:W-:Y:S01]  /*4530*/  FMUL.FTZ R60, R60, R13.reuse ;  /* 0x0000000d3c3c7220 */ /* 0x080fe20000410000 */
[-C--:B------:R-:W-:Y:S01]  /*4540*/  FMUL.FTZ R61, R61, R13.reuse ;  /* 0x0000000d3d3d7220 */ /* 0x080fe20000410000 */
[----:B------:R-:W1:Y:S01]  /*4550*/  SHFL.BFLY PT, R7, R16, 0x1, 0x1f ;  /* 0x0c201f0010077f89 */ /* 0x000e6200000e0000 */
        /* <DEDUP_REMOVED lines=23> */
[----:B-1----:R-:W-:Y:S01]  /*46d0*/  FMNMX.FTZ R7, R16, R7, !PT ;  /* 0x0000000710077209 */ /* 0x002fe20007810000 */
[-C--:B------:R-:W-:Y:S01]  /*46e0*/  FMUL.FTZ R104, R104, R13.reuse ;  /* 0x0000000d68687220 */ /* 0x080fe20000410000 */
[-C--:B------:R-:W-:Y:S01]  /*46f0*/  FMUL.FTZ R105, R105, R13.reuse ;  /* 0x0000000d69697220 */ /* 0x080fe20000410000 */
        /* <DEDUP_REMOVED lines=27> */
[----:B------:R-:W-:Y:S01]  /*48b0*/  FFMA.FTZ R191, R162, UR10, -R176 ;  /* 0x0000000aa2bf7c23 */ /* 0x000fe200080108b0 */
[----:B------:R-:W2:Y:S01]  /*48c0*/  MUFU.EX2 R10, R10 ;  /* 0x0000000a000a7308 */ /* 0x000ea20000000800 */
[----:B0-----:R-:W-:Y:S01]  /*48d0*/  F2FP.BF16.F32.PACK_AB R162, R182, R179 ;  /* 0x000000b3b6a2723e */ /* 0x001fe200000010ff */
[-C--:B------:R-:W-:Y:S01]  /*48e0*/  FMUL.FTZ R113, R113, R13.reuse ;  /* 0x0000000d71717220 */ /* 0x080fe20000410000 */
[-C--:B------:R-:W-:Y:S01]  /*48f0*/  FMUL.FTZ R116, R116, R13.reuse ;  /* 0x0000000d74747220 */ /* 0x080fe20000410000 */
[-C--:B------:R-:W-:Y:S01]  /*4900*/  FMUL.FTZ R117, R117, R13.reuse ;  /* 0x0000000d75757220 */ /* 0x080fe20000410000 */
[-C--:B------:R-:W-:Y:S01]  /*4910*/  FMUL.FTZ R120, R120, R13.reuse ;  /* 0x0000000d78787220 */ /* 0x080fe20000410000 */
[-C--:B------:R-:W-:Y:S01]  /*4920*/  FMUL.FTZ R121, R121, R13.reuse ;  /* 0x0000000d79797220 */ /* 0x080fe20000410000 */
[----:B------:R-:W-:Y:S01]  /*4930*/  FMUL.FTZ R124, R124, R13 ;  /* 0x0000000d7c7c7220 */ /* 0x000fe20000410000 */
[----:B------:R-:W0:Y:S01]  /*4940*/  MUFU.EX2 R11, R11 ;  /* 0x0000000b000b7308 */ /* 0x000e220000000800 */
        /* <DEDUP_REMOVED lines=10> */
[----:B------:R-:W-:Y:S01]  /*49f0*/  FFMA.FTZ R6, R156, UR10, -R176 ;  /* 0x0000000a9c067c23 */ /* 0x000fe200080108b0 */
[-C--:B------:R-:W-:Y:S01]  /*4a00*/  FMUL.FTZ R137, R137, R13.reuse ;  /* 0x0000000d89897220 */ /* 0x080fe20000410000 */
[-C--:B------:R-:W-:Y:S01]  /*4a10*/  FMUL.FTZ R140, R140, R13.reuse ;  /* 0x0000000d8c8c7220 */ /* 0x080fe20000410000 */
[-C--:B------:R-:W-:Y:S01]  /*4a20*/  FMUL.FTZ R141, R141, R13.reuse ;  /* 0x0000000d8d8d7220 */ /* 0x080fe20000410000 */
[-C--:B------:R-:W-:Y:S01]  /*4a30*/  FMUL.FTZ R144, R144, R13.reuse ;  /* 0x0000000d90907220 */ /* 0x080fe20000410000 */
[----:B------:R-:W2:Y:S01]  /*4a40*/  MUFU.EX2 R12, R12 ;  /* 0x0000000c000c7308 */ /* 0x000ea20000000800 */
[----:B0-----:R-:W-:Y:S01]  /*4a50*/  FADD.FTZ R189, R11, R152 ;  /* 0x000000980bbd7221 */ /* 0x001fe20000010000 */
[----:B------:R-:W-:Y:S01]  /*4a60*/  FADD.FTZ R152, R182, R153 ;  /* 0x00000099b6987221 */ /* 0x000fe20000010000 */
[-C--:B------:R-:W-:Y:S01]  /*4a70*/  FMUL.FTZ R145, R145, R13.reuse ;  /* 0x0000000d91917220 */ /* 0x080fe20000410000 */
[-C--:B------:R-:W-:Y:S01]  /*4a80*/  FMUL.FTZ R148, R148, R13.reuse ;  /* 0x0000000d94947220 */ /* 0x080fe20000410000 */
[----:B------:R-:W-:Y:S01]  /*4a90*/  FMUL.FTZ R149, R149, R13 ;  /* 0x0000000d95957220 */ /* 0x000fe20000410000 */
[----:B------:R-:W-:Y:S01]  /*4aa0*/  FADD.FTZ R157, R171, R152 ;  /* 0x00000098ab9d7221 */ /* 0x000fe20000010000 */
[-C--:B------:R-:W-:Y:S01]  /*4ab0*/  FMUL.FTZ R26, R26, R8.reuse ;  /* 0x000000081a1a7220 */ /* 0x080fe20000410000 */
[----:B------:R-:W0:Y:S01]  /*4ac0*/  MUFU.EX2 R15, R15 ;  /* 0x0000000f000f7308 */ /* 0x000e220000000800 */
[----:B-1----:R-:W-:Y:S01]  /*4ad0*/  FADD.FTZ R153, R180, R189 ;  /* 0x000000bdb4997221 */ /* 0x002fe20000010000 */
[----:B------:R-:W-:Y:S01]  /*4ae0*/  FADD.FTZ R154, R186, R157 ;  /* 0x0000009dba9a7221 */ /* 0x000fe20000010000 */
[----:B------:R-:W-:Y:S01]  /*4af0*/  FFMA.FTZ R189, R158, UR10, -R176 ;  /* 0x0000000a9ebd7c23 */ /* 0x000fe200080108b0 */
[----:B------:R-:W-:Y:S01]  /*4b00*/  F2FP.BF16.F32.PACK_AB R163, R180, R11 ;  /* 0x0000000bb4a3723e */ /* 0x000fe200000010ff */
[-C--:B------:R-:W-:Y:S01]  /*4b10*/  FMUL.FTZ R27, R27, R8.reuse ;  /* 0x000000081b1b7220 */ /* 0x080fe20000410000 */
[----:B------:R-:W-:Y:S01]  /*4b20*/  FADD.FTZ R157, R169, R154 ;  /* 0x0000009aa99d7221 */ /* 0x000fe20000010000 */
[----:B------:R-:W-:Y:S01]  /*4b30*/  F2FP.BF16.F32.PACK_AB R158, R190, R169 ;  /* 0x000000a9be9e723e */ /* 0x000fe200000010ff */
[----:B------:R-:W1:Y:S01]  /*4b40*/  MUFU.EX2 R14, R14 ;  /* 0x0000000e000e7308 */ /* 0x000e620000000800 */
[----:B--2---:R-:W-:Y:S01]  /*4b50*/  FADD.FTZ R152, R12, R153 ;  /* 0x000000990c987221 */ /* 0x004fe20000010000 */
[----:B------:R-:W-:Y:S01]  /*4b60*/  FADD.FTZ R156, R190, R157 ;  /* 0x0000009dbe9c7221 */ /* 0x000fe20000010000 */
[-C--:B------:R-:W-:Y:S01]  /*4b70*/  FMUL.FTZ R30, R30, R8.reuse ;  /* 0x000000081e1e7220 */ /* 0x080fe20000410000 */
[-C--:B------:R-:W-:Y:S01]  /*4b80*/  FMUL.FTZ R31, R31, R8.reuse ;  /* 0x000000081f1f7220 */ /* 0x080fe20000410000 */
[-C--:B------:R-:W-:Y:S01]  /*4b90*/  FMUL.FTZ R34, R34, R8.reuse ;  /* 0x0000000822227220 */ /* 0x080fe20000410000 */
[-C--:B------:R-:W-:Y:S01]  /*4ba0*/  FMUL.FTZ R35, R35, R8.reuse ;  /* 0x0000000823237220 */ /* 0x080fe20000410000 */
[----:B------:R-:W-:Y:S01]  /*4bb0*/  FMUL.FTZ R38, R38, R8 ;  /* 0x0000000826267220 */ /* 0x000fe20000410000 */
[----:B------:R-:W2:Y:S01]  /*4bc0*/  MUFU.EX2 R17, R17 ;  /* 0x0000001100117308 */ /* 0x000ea20000000800 */
[----:B0-----:R-:W-:Y:S01]  /*4bd0*/  FADD.FTZ R153, R15, R152 ;  /* 0x000000980f997221 */ /* 0x001fe20000010000 */
[----:B------:R-:W-:Y:S01]  /*4be0*/  FFMA.FTZ R152, R160, UR10, -R176 ;  /* 0x0000000aa0987c23 */ /* 0x000fe200080108b0 */
[----:B------:R-:W-:Y:S01]  /*4bf0*/  F2FP.BF16.F32.PACK_AB R160, R175, R178 ;  /* 0x000000b2afa0723e */ /* 0x000fe200000010ff */
        /* <DEDUP_REMOVED lines=37> */
[----:B--2---:R-:W-:Y:S01]  /*4e50*/  FADD.FTZ R156, R194, R157 ;  /* 0x0000009dc29c7221 */ /* 0x004fe20000010000 */
[----:B------:R-:W-:Y:S01]  /*4e60*/  F2FP.BF16.F32.PACK_AB R157, R15, R12 ;  /* 0x0000000c0f9d723e */ /* 0x000fe200000010ff */
[-C--:B------:R-:W-:Y:S01]  /*4e70*/  FMUL.FTZ R95, R95, R8.reuse ;  /* 0x000000085f5f7220 */ /* 0x080fe20000410000 */
[-C--:B------:R-:W-:Y:S01]  /*4e80*/  FMUL.FTZ R98, R98, R8.reuse ;  /* 0x0000000862627220 */ /* 0x080fe20000410000 */
[-C--:B------:R-:W-:Y:S01]  /*4e90*/  FMUL.FTZ R99, R99, R8.reuse ;  /* 0x0000000863637220 */ /* 0x080fe20000410000 */
[-C--:B------:R-:W-:Y:S01]  /*4ea0*/  FMUL.FTZ R102, R102, R8.reuse ;  /* 0x0000000866667220 */ /* 0x080fe20000410000 */
[-C--:B------:R-:W-:Y:S01]  /*4eb0*/  FMUL.FTZ R103, R103, R8.reuse ;  /* 0x0000000867677220 */ /* 0x080fe20000410000 */
[----:B------:R-:W-:Y:S01]  /*4ec0*/  MUFU.EX2 R21, R21 ;  /* 0x0000001500157308 */ /* 0x000fe20000000800 */
        /* <DEDUP_REMOVED lines=30> */
[----:B------:R-:W-:Y:S01]  /*50b0*/  FMUL.FTZ R151, R151, R8 ;  /* 0x0000000897977220 */ /* 0x000fe20000410000 */
[----:B------:R-:W-:Y:S08]  /*50c0*/  MUFU.EX2 R22, R22 ;  /* 0x0000001600167308 */ /* 0x000ff00000000800 */
[----:B------:R-:W0:Y:S08]  /*50d0*/  MUFU.EX2 R173, R173 ;  /* 0x000000ad00ad7308 */ /* 0x000e300000000800 */
[----:B------:R-:W2:Y:S08]  /*50e0*/  MUFU.EX2 R23, R23 ;  /* 0x0000001700177308 */ /* 0x000eb00000000800 */
[----:B------:R3:W-:Y:S08]  /*50f0*/  MUFU.EX2 R5, R155 ;  /* 0x0000009b00057308 */ /* 0x0007f00000000800 */
[----:B------:R-:W4:Y:S01]  /*5100*/  MUFU.EX2 R166, R166 ;  /* 0x000000a600a67308 */ /* 0x000f220000000800 */
[----:B---3--:R-:W-:Y:S01]  /*5110*/  FFMA.FTZ R155, R161, UR10, -R176 ;  /* 0x0000000aa19b7c23 */ /* 0x008fe200080108b0 */
[----:B------:R-:W-:Y:S01]  /*5120*/  F2FP.BF16.F32.PACK_AB R161, R10, R9 ;  /* 0x000000090aa1723e */ /* 0x000fe200000010ff */
[----:B------:R-:W-:Y:S01]  /*5130*/  FADD.FTZ R9, R21, R154 ;  /* 0x0000009a15097221 */ /* 0x000fe20000010000 */
[----:B-1----:R-:W-:Y:S01]  /*5140*/  FADD.FTZ R154, R20, R153 ;  /* 0x00000099149a7221 */ /* 0x002fe20000010000 */
[----:B------:R-:W-:Y:S01]  /*5150*/  F2FP.BF16.F32.PACK_AB R153, R183, R18 ;  /* 0x00000012b799723e */ /* 0x000fe200000010ff */
[----:B------:R-:W-:Y:S01]  /*5160*/  FFMA.FTZ R176, R164, UR10, -R176 ;  /* 0x0000000aa4b07c23 */ /* 0x000fe200080108b0 */
[----:B------:R-:W-:Y:S01]  /*5170*/  FADD.FTZ R9, R184, R9 ;  /* 0x00000009b8097221 */ /* 0x000fe20000010000 */
[----:B------:R-:W1:Y:S01]  /*5180*/  MUFU.EX2 R177, R177 ;  /* 0x000000b100b17308 */ /* 0x000e620000000800 */
[C---:B0-----:R-:W-:Y:S01]  /*5190*/  FADD.FTZ R11, R173.reuse, R154 ;  /* 0x0000009aad0b7221 */ /* 0x041fe20000010000 */
[----:B------:R-:W-:Y:S01]  /*51a0*/  F2FP.BF16.F32.PACK_AB R154, R172, R165 ;  /* 0x000000a5ac9a723e */ /* 0x000fe200000010ff */
[----:B------:R-:W-:Y:S01]  /*51b0*/  FADD.FTZ R12, R22, R9 ;  /* 0x00000009160c7221 */ /* 0x000fe20000010000 */
[----:B------:R-:W-:-:S02]  /*51c0*/  F2FP.BF16.F32.PACK_AB R164, R173, R20 ;  /* 0x00000014ada4723e */ /* 0x000fc400000010ff */
[C---:B--2---:R-:W-:Y:S01]  /*51d0*/  F2FP.BF16.F32.PACK_AB R165, R23.reuse, R22 ;  /* 0x0000001617a5723e */ /* 0x044fe200000010ff */
[----:B------:R-:W-:Y:S01]  /*51e0*/  FADD.FTZ R12, R23, R12 ;  /* 0x0000000c170c7221 */ /* 0x000fe20000010000 */
[----:B------:R-:W0:Y:S08]  /*51f0*/  MUFU.EX2 R6, R6 ;  /* 0x0000000600067308 */ /* 0x000e300000000800 */
[----:B------:R-:W-:Y:S08]  /*5200*/  MUFU.EX2 R168, R168 ;  /* 0x000000a800a87308 */ /* 0x000ff00000000800 */
[----:B------:R-:W-:Y:S08]  /*5210*/  MUFU.EX2 R188, R188 ;  /* 0x000000bc00bc7308 */ /* 0x000ff00000000800 */
[----:B------:R-:W-:Y:S08]  /*5220*/  MUFU.EX2 R187, R187 ;  /* 0x000000bb00bb7308 */ /* 0x000ff00000000800 */
[----:B------:R-:W2:Y:S08]  /*5230*/  MUFU.EX2 R189, R189 ;  /* 0x000000bd00bd7308 */ /* 0x000eb00000000800 */
[----:B------:R3:W-:Y:S08]  /*5240*/  MUFU.EX2 R175, R159 ;  /* 0x0000009f00af7308 */ /* 0x0007f00000000800 */
[----:B------:R-:W5:Y:S01]  /*5250*/  MUFU.EX2 R170, R170 ;  /* 0x000000aa00aa7308 */ /* 0x000f620000000800 */
[----:B---3--:R-:W-:Y:S01]  /*5260*/  F2FP.BF16.F32.PACK_AB R159, R17, R14 ;  /* 0x0000000e119f723e */ /* 0x008fe200000010ff */
[----:B----4-:R-:W-:Y:S01]  /*5270*/  FADD.FTZ R14, R166, R11 ;  /* 0x0000000ba60e7221 */ /* 0x010fe20000010000 */
[----:B------:R-:W-:Y:S01]  /*5280*/  FADD.FTZ R11, R5, R12 ;  /* 0x0000000c050b7221 */ /* 0x000fe20000010000 */
[----:B-1----:R-:W-:-:S02]  /*5290*/  F2FP.BF16.F32.PACK_AB R166, R177, R166 ;  /* 0x000000a6b1a6723e */ /* 0x002fc400000010ff */
[----:B------:R-:W-:Y:S01]  /*52a0*/  FADD.FTZ R15, R177, R14 ;  /* 0x0000000eb10f7221 */ /* 0x000fe20000010000 */
[----:B0-----:R-:W-:Y:S01]  /*52b0*/  FADD.FTZ R11, R6, R11 ;  /* 0x0000000b060b7221 */ /* 0x001fe20000010000 */
[----:B------:R-:W0:Y:S01]  /*52c0*/  MUFU.EX2 R185, R185 ;  /* 0x000000b900b97308 */ /* 0x000e220000000800 */
[----:B--2---:R-:W-:Y:S01]  /*52d0*/  F2FP.BF16.F32.PACK_AB R169, R189, R188 ;  /* 0x000000bcbda9723e */ /* 0x004fe200000010ff */
[----:B------:R-:W-:Y:S01]  /*52e0*/  FADD.FTZ R14, R168, R15 ;  /* 0x0000000fa80e7221 */ /* 0x000fe20000010000 */
[----:B------:R-:W-:Y:S01]  /*52f0*/  FADD.FTZ R18, R188, R11 ;  /* 0x0000000bbc127221 */ /* 0x000fe20000010000 */
[C---:B------:R-:W-:Y:S02]  /*5300*/  F2FP.BF16.F32.PACK_AB R168, R187.reuse, R168 ;  /* 0x000000a8bba8723e */ /* 0x040fe400000010ff */
[----:B------:R-:W-:Y:S01]  /*5310*/  FADD.FTZ R11, R187, R14 ;  /* 0x0000000ebb0b7221 */ /* 0x000fe20000010000 */
[----:B------:R-:W-:Y:S01]  /*5320*/  FADD.FTZ R18, R189, R18 ;  /* 0x00000012bd127221 */ /* 0x000fe20000010000 */
[----:B------:R1:W2:Y:S02]  /*5330*/  MUFU.EX2 R10, R152 ;  /* 0x00000098000a7308 */ /* 0x0002a40000000800 */
[----:B-----5:R-:W-:Y:S01]  /*5340*/  FADD.FTZ R14, R170, R11 ;  /* 0x0000000baa0e7221 */ /* 0x020fe20000010000 */
[----:B------:R-:W-:-:S05]  /*5350*/  FADD.FTZ R15, R175, R18 ;  /* 0x00000012af0f7221 */ /* 0x000fca0000010000 */
[----:B------:R-:W3:Y:S01]  /*5360*/  MUFU.EX2 R19, R19 ;  /* 0x0000001300137308 */ /* 0x000ee20000000800 */
[----:B-1----:R-:W-:Y:S01]  /*5370*/  F2FP.BF16.F32.PACK_AB R152, R194, R167 ;  /* 0x000000a7c298723e */ /* 0x002fe200000010ff */
[C---:B0-----:R-:W-:Y:S01]  /*5380*/  FADD.FTZ R14, R185.reuse, R14 ;  /* 0x0000000eb90e7221 */ /* 0x041fe20000010000 */
[----:B------:R-:W-:Y:S02]  /*5390*/  F2FP.BF16.F32.PACK_AB R167, R6, R5 ;  /* 0x0000000506a7723e */ /* 0x000fe400000010ff */
[----:B------:R-:W-:-:S03]  /*53a0*/  F2FP.BF16.F32.PACK_AB R170, R185, R170 ;  /* 0x000000aab9aa723e */ /* 0x000fc600000010ff */
[----:B------:R0:W1:Y:S01]  /*53b0*/  MUFU.EX2 R9, R155 ;  /* 0x0000009b00097308 */ /* 0x0000620000000800 */
[C---:B--2---:R-:W-:Y:S01]  /*53c0*/  FADD.FTZ R6, R10.reuse, R15 ;  /* 0x0000000f0a067221 */ /* 0x044fe20000010000 */
[----:B------:R-:W-:-:S06]  /*53d0*/  F2FP.BF16.F32.PACK_AB R171, R10, R175 ;  /* 0x000000af0aab723e */ /* 0x000fcc00000010ff */
[----:B------:R-:W2:Y:S01]  /*53e0*/  MUFU.EX2 R174, R174 ;  /* 0x000000ae00ae7308 */ /* 0x000ea20000000800 */
[----:B---3--:R-:W-:Y:S01]  /*53f0*/  FADD.FTZ R5, R19, R14 ;  /* 0x0000000e13057221 */ /* 0x008fe20000010000 */
[----:B0-----:R-:W-:-:S06]  /*5400*/  F2FP.BF16.F32.PACK_AB R155, R184, R21 ;  /* 0x00000015b89b723e */ /* 0x001fcc00000010ff */
[----:B------:R-:W0:Y:S01]  /*5410*/  MUFU.EX2 R12, R191 ;  /* 0x000000bf000c7308 */ /* 0x000e220000000800 */
[----:B-1----:R-:W-:-:S07]  /*5420*/  FADD.FTZ R15, R9, R6 ;  /* 0x00000006090f7221 */ /* 0x002fce0000010000 */
[----:B------:R-:W1:Y:S01]  /*5430*/  MUFU.EX2 R192, R192 ;  /* 0x000000c000c07308 */ /* 0x000e620000000800 */
[C---:B--2---:R-:W-:Y:S01]  /*5440*/  FADD.FTZ R5, R174.reuse, R5 ;  /* 0x00000005ae057221 */ /* 0x044fe20000010000 */
[----:B------:R-:W-:-:S03]  /*5450*/  F2FP.BF16.F32.PACK_AB R172, R174, R19 ;  /* 0x00000013aeac723e */ /* 0x000fc600000010ff */
[----:B------:R-:W-:-:S03]  /*5460*/  FADD.FTZ R6, R16, R5 ;  /* 0x0000000510067221 */ /* 0x000fc60000010000 */
[----:B------:R-:W2:Y:S01]  /*5470*/  MUFU.EX2 R181, R181 ;  /* 0x000000b500b57308 */ /* 0x000ea20000000800 */
[C---:B0-----:R-:W-:Y:S01]  /*5480*/  FADD.FTZ R15, R12.reuse, R15 ;  /* 0x0000000f0c0f7221 */ /* 0x041fe20000010000 */
[----:B------:R-:W-:-:S06]  /*5490*/  F2FP.BF16.F32.PACK_AB R173, R12, R9 ;  /* 0x000000090cad723e */ /* 0x000fcc00000010ff */
[----:B------:R-:W0:Y:S01]  /*54a0*/  MUFU.EX2 R11, R176 ;  /* 0x000000b0000b7308 */ /* 0x000e220000000800 */
[----:B-1----:R-:W-:Y:S01]  /*54b0*/  FADD.FTZ R10, R192, R15 ;  /* 0x0000000fc00a7221 */ /* 0x002fe20000010000 */
[C---:B--2---:R-:W-:Y:S01]  /*54c0*/  FADD.FTZ R6, R181.reuse, R6 ;  /* 0x00000006b5067221 */ /* 0x044fe20000010000 */
[----:B------:R-:W-:Y:S02]  /*54d0*/  F2FP.BF16.F32.PACK_AB R174, R181, R16 ;  /* 0x00000010b5ae723e */ /* 0x000fe400000010ff */
[C---:B0-----:R-:W-:Y:S01]  /*54e0*/  FADD.FTZ R5, R11.reuse, R10 ;  /* 0x0000000a0b057221 */ /* 0x041fe20000010000 */
[----:B------:R-:W-:Y:S01]  /*54f0*/  F2FP.BF16.F32.PACK_AB R175, R11, R192 ;  /* 0x000000c00baf723e */ /* 0x000fe200000010ff */
[----:B------:R-:W-:Y:S06]  /*5500*/  @!P0 BRA `(.L_x_9060) ;  /* 0x0000000000048947 */ /* 0x000fec0003800000 */
[----:B------:R-:W-:Y:S01]  /*5510*/  BPT.TRAP 0x1 ;  /* 0x000000040000795c */ /* 0x000fe20000300000 */
.L_x_9060:
[----:B------:R-:W-:-:S04]  /*5520*/  IMAD.U32 R8, RZ, RZ, UR29 ;  /* 0x0000001dff087e24 */ /* 0x000fc8000f8e00ff */
[----:B------:R0:W1:Y:S01]  /*5530*/  SYNCS.PHASECHK.TRANS64.TRYWAIT P2, [UR28+0x22850], R8 ;  /* 0x02285008ff0075a7 */ /* 0x000062000804015c */
[----:B------:R-:W-:Y:S05]  /*5540*/  @!P0 BRA `(.L_x_9061) ;  /* 0x0000000000048947 */ /* 0x000fea0003800000 */
[----:B------:R-:W-:Y:S01]  /*5550*/  BPT.TRAP 0x1 ;  /* 0x000000040000795c */ /* 0x000fe20000300000 */
.L_x_9061:
[----:B-1----:R-:W-:Y:S05]  /*5560*/  @P2 BRA `(.L_x_9062) ;  /* 0x00000000000c2947 */ /* 0x002fea0003800000 */
[----:B0-----:R-:W-:-:S04]  /*5570*/  IMAD.U32 R8, RZ, RZ, UR29 ;  /* 0x0000001dff087e24 */ /* 0x001fc8000f8e00ff */
[----:B------:R-:W0:Y:S02]  /*5580*/  SYNCS.PHASECHK.TRANS64.TRYWAIT P2, [UR28+0x22850], R8 ;  /* 0x02285008ff0075a7 */ /* 0x000e24000804015c */
[----:B0-----:R-:W-:Y:S05]  /*5590*/  @!P2 BRA `(.L_x_9063) ;  /* 0x000000680094a947 */ /* 0x001fea0003800000 */
.L_x_9062:
[----:B------:R1:W-:Y:S01]  /*55a0*/  BAR.SYNC.DEFER_BLOCKING R3, 0x100 ;  /* 0x000400030000751d */ /* 0x0003e20000010000 */
[----:B------:R-:W-:-:S05]  /*55b0*/  UIMAD UR11, UR5, 0xc00, UR24 ;  /* 0x00000c00050b78a4 */ /* 0x000fca000f8e0218 */
[----:B------:R-:W-:Y:S02]  /*55c0*/  UMOV UR15, 0x40000040 ;  /* 0x40000040000f7882 */ /* 0x000fe40000000000 */
[----:B------:R-:W-:Y:S01]  /*55d0*/  UMOV UR14, UR11 ;  /* 0x0000000b000e7c82 */ /* 0x000fe20008000000 */
[----:B------:R-:W-:-:S06]  /*55e0*/  WARPGROUP.ARRIVE ;  /* 0x00000000000079c5 */ /* 0x000fcc0000000000 */
        /* <DEDUP_REMOVED lines=32> */
[----:B-1----:R-:W-:Y:S05]  /*57f0*/  @!P0 BRA `(.L_x_9064) ;  /* 0x0000000000048947 */ /* 0x002fea0003800000 */
[----:B------:R-:W-:Y:S01]  /*5800*/  BPT.TRAP 0x1 ;  /* 0x000000040000795c */ /* 0x000fe20000300000 */
.L_x_9064:
[----:B------:R-:W-:Y:S01]  /*5810*/  UIADD3 UR11, UR28, 0x22860, URZ ;  /* 0x000228601c0b7890 */ /* 0x000fe2000fffe03f */
[----:B0-----:R-:W-:Y:S01]  /*5820*/  MOV R8, R7 ;  /* 0x0000000700087202 */ /* 0x001fe20000000f00 */
[----:B------:R-:W-:Y:S02]  /*5830*/  IMAD.MOV.U32 R13, RZ, RZ, R4 ;  /* 0x000000ffff0d7224 */ /* 0x000fe400078e0004 */
[----:B------:R-:W-:-:S09]  /*5840*/  UPRMT UR11, UR26, 0x654, UR11 ;  /* 0x000006541a0b7896 */ /* 0x000fd2000800000b */
[----:B------:R-:W-:Y:S01]  /*5850*/  SYNCS.ARRIVE.TRANS64.RED.A1T0 RZ, [UR11], RZ ;  /* 0x000000ffffff79a7 */ /* 0x000fe2000810040b */
[----:B------:R-:W-:Y:S05]  /*5860*/  @P1 BRA `(.L_x_9065) ;  /* 0xffffffdc003c1947 */ /* 0x000fea000383ffff */
.L_x_9054:
[----:B------:R-:W4:Y:S01]  /*5870*/  SHFL.BFLY PT, R3, R6, 0x2, 0x1f ;  /* 0x0c401f0006037f89 */ /* 0x000f2200000e0000 */
[----:B------:R0:W-:Y:S08]  /*5880*/  BAR.ARV R0, 0x100 ;  /* 0x000400000000751d */ /* 0x0001f00000002000 */
[----:B------:R-:W-:Y:S06]  /*5890*/  BAR.ARV 0x8, 0x180 ;  /* 0x0206000000007b1d */ /* 0x000fec0000002000 */
[----:B------:R-:W-:Y:S01]  /*58a0*/  PLOP3.LUT P0, PT, PT, PT, PT, 0x8, 0x0 ;  /* 0x000000000000781c */ /* 0x000fe20003f0e170 */
[----:B012---:R-:W0:Y:S01]  /*58b0*/  SHFL.BFLY PT, R8, R5, 0x2, 0x1f ;  /* 0x0c401f0005087f89 */ /* 0x007e2200000e0000 */
[----:B----4-:R-:W-:-:S05]  /*58c0*/  FADD.FTZ R3, R3, R6 ;  /* 0x0000000603037221 */ /* 0x010fca0000010000 */
[----:B------:R-:W1:Y:S01]  /*58d0*/  SHFL.BFLY PT, R2, R3, 0x1, 0x1f ;  /* 0x0c201f0003027f89 */ /* 0x000e6200000e0000 */
[----:B0-----:R-:W-:Y:S01]  /*58e0*/  FADD.FTZ R8, R8, R5 ;  /* 0x0000000508087221 */ /* 0x001fe20000010000 */
[----:B------:R-:W-:-:S04]  /*58f0*/  IMAD.MOV.U32 R5, RZ, RZ, -0x800000 ;  /* 0xff800000ff057424 */ /* 0x000fc800078e00ff */
[----:B------:R-:W0:Y:S01]  /*5900*/  SHFL.BFLY PT, R9, R8, 0x1, 0x1f ;  /* 0x0c201f0008097f89 */ /* 0x000e2200000e0000 */
[----:B-1----:R-:W-:Y:S01]  /*5910*/  FADD.FTZ R10, R3, R2 ;  /* 0x00000002030a7221 */ /* 0x002fe20000010000 */
[----:B------:R-:W-:Y:S02]  /*5920*/  IMAD.MOV.U32 R2, RZ, RZ, RZ ;  /* 0x000000ffff027224 */ /* 0x000fe400078e00ff */
[----:B------:R-:W-:Y:S02]  /*5930*/  IMAD.MOV.U32 R3, RZ, RZ, -0x800000 ;  /* 0xff800000ff037424 */ /* 0x000fe400078e00ff */
[----:B------:R-:W-:-:S13]  /*5940*/  FSETP.NE.FTZ.AND P1, PT, R10, RZ, PT ;  /* 0x000000ff0a00720b */ /* 0x000fda0003f35000 */
[----:B------:R-:W1:Y:S01]  /*5950*/  @P1 MUFU.LG2 R6, R10 ;  /* 0x0000000a00061308 */ /* 0x000e620000000c00 */
[----:B0-----:R-:W-:Y:S01]  /*5960*/  FADD.FTZ R11, R8, R9 ;  /* 0x00000009080b7221 */ /* 0x001fe20000010000 */
[----:B------:R-:W-:-:S04]  /*5970*/  IMAD.MOV.U32 R9, RZ, RZ, RZ ;  /* 0x000000ffff097224 */ /* 0x000fc800078e00ff */
[----:B------:R-:W-:Y:S02]  /*5980*/  FSETP.NE.FTZ.AND P2, PT, R11, RZ, PT ;  /* 0x000000ff0b00720b */ /* 0x000fe40003f55000 */
[----:B------:R-:W0:Y:S01]  /*5990*/  @P1 MUFU.RCP R9, R10 ;  /* 0x0000000a00091308 */ /* 0x000e220000001000 */
[----:B-1----:R-:W-:-:S10]  /*59a0*/  @P1 FMUL.FTZ R6, R6, 0.69314718246459960938 ;  /* 0x3f31721806061820 */ /* 0x002fd40000410000 */
[----:B------:R-:W1:Y:S01]  /*59b0*/  @P2 MUFU.LG2 R8, R11 ;  /* 0x0000000b00082308 */ /* 0x000e620000000c00 */
[-C--:B0-----:R-:W-:Y:S01]  /*59c0*/  FMUL.FTZ R24, R24, R9.reuse ;  /* 0x0000000918187220 */ /* 0x081fe20000410000 */
[----:B------:R-:W-:-:S06]  /*59d0*/  FMUL.FTZ R25, R25, R9 ;  /* 0x0000000919197220 */ /* 0x000fcc0000410000 */
[----:B------:R0:W2:Y:S01]  /*59e0*/  @P2 MUFU.RCP R2, R11 ;  /* 0x0000000b00022308 */ /* 0x0000a20000001000 */
        /* <DEDUP_REMOVED lines=63> */
[----:B0-----:R-:W-:-:S02]  /*5de0*/  IMAD.U32 R11, RZ, RZ, UR10 ;  /* 0x0000000aff0b7e24 */ /* 0x001fc4000f8e00ff */
[----:B-1----:R-:W-:Y:S01]  /*5df0*/  @P2 FMUL.FTZ R8, R8, 0.69314718246459960938 ;  /* 0x3f31721808082820 */ /* 0x002fe20000410000 */
[-C--:B--2---:R-:W-:Y:S01]  /*5e00*/  FMUL.FTZ R26, R26, R2.reuse ;  /* 0x000000021a1a7220 */ /* 0x084fe20000410000 */
[-C--:B------:R-:W-:Y:S01]  /*5e10*/  FMUL.FTZ R27, R27, R2.reuse ;  /* 0x000000021b1b7220 */ /* 0x080fe20000410000 */
[----:B------:R-:W-:Y:S01]  /*5e20*/  @P1 FMUL.FTZ R9, R9, 0.69314718246459960938 ;  /* 0x3f31721809091820 */ /* 0x000fe20000410000 */
        /* <DEDUP_REMOVED lines=64> */
[----:B------:R-:W-:-:S07]  /*6230*/  @P2 FFMA.FTZ R3, R11, R7, R8 ;  /* 0x000000070b032223 */ /* 0x000fce0000010008 */
.L_x_9041:
[----:B------:R-:W-:Y:S05]  /*6240*/  @P0 BRA `(.L_x_9066) ;  /* 0x00000020004c0947 */ /* 0x000fea0003800000 */
[----:B---3--:R-:W0:Y:S01]  /*6250*/  S2R R0, SR_TID.X ;  /* 0x0000000000007919 */ /* 0x008e220000002100 */
[----:B------:R-:W1:Y:S01]  /*6260*/  LDC R8, c[0x0][0xbe8] ;  /* 0x0002fa00ff087b82 */ /* 0x000e620000000800 */
[----:B------:R-:W-:Y:S01]  /*6270*/  USHF.R.S32.HI UR7, URZ, 0x1f, UR38 ;  /* 0x0000001f3f077899 */ /* 0x000fe20008011426 */
[----:B------:R-:W-:Y:S01]  /*6280*/  BSSY B0, `(.L_x_9067) ;  /* 0x000014b000007945 */ /* 0x000fe20003800000 */
[----:B------:R-:W2:Y:S01]  /*6290*/  S2R R16, SR_CTAID.X ;  /* 0x0000000000107919 */ /* 0x000ea20000002500 */
[----:B------:R-:W-:Y:S02]  /*62a0*/  ULDC.64 UR8, c[0x0][0xbd0] ;  /* 0x0002f40000087ab9 */ /* 0x000fe40000000a00 */
[----:B------:R-:W-:Y:S02]  /*62b0*/  UIMAD UR6, UR7, UR8, URZ ;  /* 0x00000008070672a4 */ /* 0x000fe4000f8e023f */
[----:B------:R-:W3:Y:S01]  /*62c0*/  S2UR UR12, SR_CTAID.Z ;  /* 0x00000000000c79c3 */ /* 0x000ee20000002700 */
[----:B------:R-:W-:-:S02]  /*62d0*/  UIMAD.WIDE.U32 UR4, UR38, UR8, URZ ;  /* 0x00000008260472a5 */ /* 0x000fc4000f8e003f */
[----:B------:R-:W-:-:S03]  /*62e0*/  UIMAD UR6, UR38, UR9, UR6 ;  /* 0x00000009260672a4 */ /* 0x000fc6000f8e0206 */
[----:B------:R-:W-:Y:S01]  /*62f0*/  ULDC.64 UR8, c[0x0][0xb38] ;  /* 0x0002ce0000087ab9 */ /* 0x000fe20000000a00 */
[----:B------:R-:W-:Y:S01]  /*6300*/  UIADD3 UR6, UR5, UR6, URZ ;  /* 0x0000000605067290 */ /* 0x000fe2000fffe03f */
[----:B------:R-:W4:Y:S01]  /*6310*/  LDC.64 R14, c[0x0][0xbd8] ;  /* 0x0002f600ff0e7b82 */ /* 0x000f220000000a00 */
[----:B------:R-:W-:-:S07]  /*6320*/  UIMAD UR7, UR7, UR8, URZ ;  /* 0x00000008070772a4 */ /* 0x000fce000f8e023f */
[----:B------:R-:W-:Y:S01]  /*6330*/  BAR.SYNC.DEFER_BLOCKING 0x1, 0x100 ;  /* 0x0044000000007b1d */ /* 0x000fe20000010000 */
[----:B-1----:R-:W-:-:S07]  /*6340*/  ISETP.NE.AND P0, PT, R8, 0x1, PT ;  /* 0x000000010800780c */ /* 0x002fce0003f05270 */
[----:B------:R-:W1:Y:S01]  /*6350*/  S2UR UR11, SR_CTAID.Y ;  /* 0x00000000000b79c3 */ /* 0x000e620000002600 */
[----:B0-----:R-:W-:Y:S01]  /*6360*/  IADD3 R9, R0, -0x80, RZ ;  /* 0xffffff8000097810 */ /* 0x001fe20007ffe0ff */
[----:B---3--:R-:W-:-:S06]  /*6370*/  USHF.R.S32.HI UR10, URZ, 0x1f, UR12 ;  /* 0x0000001f3f0a7899 */ /* 0x008fcc000801140c */
[----:B------:R-:W1:Y:S01]  /*6380*/  LDC R23, c[0x0][0xc50] ;  /* 0x00031400ff177b82 */ /* 0x000e620000000800 */
[----:B------:R-:W-:-:S04]  /*6390*/  SHF.R.S32.HI R6, RZ, 0x1f, R9 ;  /* 0x0000001fff067819 */ /* 0x000fc80000011409 */
[CC--:B------:R-:W-:Y:S02]  /*63a0*/  LEA.HI R2, R6.reuse, R9.reuse, RZ, 0x7 ;  /* 0x0000000906027211 */ /* 0x0c0fe400078f38ff */
[----:B------:R-:W-:Y:S01]  /*63b0*/  LEA.HI R6, R6, R9, RZ, 0x2 ;  /* 0x0000000906067211 */ /* 0x000fe200078f10ff */
[----:B------:R-:W0:Y:S01]  /*63c0*/  LDC.64 R20, c[0x0][0xb40] ;  /* 0x0002d000ff147b82 */ /* 0x000e220000000a00 */
[----:B------:R-:W-:Y:S02]  /*63d0*/  LOP3.LUT R0, R2, 0xffffff80, RZ, 0xc0, !PT ;  /* 0xffffff8002007812 */ /* 0x000fe400078ec0ff */
[----:B------:R-:W-:Y:S02]  /*63e0*/  LOP3.LUT R6, R6, 0xfffffffc, RZ, 0xc0, !PT ;  /* 0xfffffffc06067812 */ /* 0x000fe400078ec0ff */
[----:B------:R-:W-:Y:S01]  /*63f0*/  SHF.R.S32.HI R11, RZ, 0x7, R2 ;  /* 0x00000007ff0b7819 */ /* 0x000fe20000011402 */
[C---:B------:R-:W-:Y:S02]  /*6400*/  IMAD.IADD R0, R9.reuse, 0x1, -R0 ;  /* 0x0000000109007824 */ /* 0x040fe400078e0a00 */
[----:B------:R-:W-:Y:S01]  /*6410*/  IMAD.IADD R6, R9, 0x1, -R6 ;  /* 0x0000000109067824 */ /* 0x000fe200078e0a06 */
[----:B------:R-:W-:Y:S01]  /*6420*/  LEA.HI R2, R2, R11, RZ, 0x1 ;  /* 0x0000000b02027211 */ /* 0x000fe200078f08ff */
[----:B------:R-:W3:Y:S01]  /*6430*/  @P0 LDC R18, c[0x0][0xbec] ;  /* 0x0002fb00ff120b82 */ /* 0x000ee20000000800 */
[----:B------:R-:W-:-:S02]  /*6440*/  SHF.R.S32.HI R13, RZ, 0x1f, R0 ;  /* 0x0000001fff0d7819 */ /* 0x000fc40000011400 */
[C---:B------:R-:W-:Y:S02]  /*6450*/  LEA.HI R9, R6.reuse, R6, RZ, 0x1 ;  /* 0x0000000606097211 */ /* 0x040fe400078f08ff */
[----:B------:R-:W-:Y:S02]  /*6460*/  LEA.HI R10, R13, R0, RZ, 0x2 ;  /* 0x000000000d0a7211 */ /* 0x000fe400078f10ff */
[----:B------:R-:W-:Y:S01]  /*6470*/  LOP3.LUT R9, R9, 0x1ffffffe, RZ, 0xc0, !PT ;  /* 0x1ffffffe09097812 */ /* 0x000fe200078ec0ff */
[----:B------:R-:W5:Y:S01]  /*6480*/  @P0 LDC R19, c[0x0][0xbf0] ;  /* 0x0002fc00ff130b82 */ /* 0x000f620000000800 */
[--C-:B------:R-:W-:Y:S02]  /*6490*/  SHF.R.S32.HI R4, RZ, 0x2, R10.reuse ;  /* 0x00000002ff047819 */ /* 0x100fe4000001140a */
[----:B------:R-:W-:Y:S01]  /*64a0*/  SHF.R.S32.HI R7, RZ, 0x1f, R10 ;  /* 0x0000001fff077819 */ /* 0x000fe2000001140a */
[----:B------:R-:W-:Y:S01]  /*64b0*/  IMAD.IADD R12, R6, 0x1, -R9 ;  /* 0x00000001060c7824 */ /* 0x000fe200078e0a09 */
[----:B------:R-:W-:-:S02]  /*64c0*/  LOP3.LUT R2, R2, 0x3fffffe, RZ, 0xc0, !PT ;  /* 0x03fffffe02027812 */ /* 0x000fc400078ec0ff */
[----:B------:R-:W-:Y:S01]  /*64d0*/  LEA.HI R7, R7, R4, RZ, 0x3 ;  /* 0x0000000407077211 */ /* 0x000fe200078f18ff */
[----:B------:R-:W5:Y:S01]  /*64e0*/  @P0 LDC R153, c[0x0][0xbf0] ;  /* 0x0002fc00ff990b82 */ /* 0x000f620000000800 */
[----:B------:R-:W-:Y:S01]  /*64f0*/  MOV R6, UR4 ;  /* 0x0000000400067c02 */ /* 0x000fe20008000f00 */
[----:B------:R-:W-:Y:S01]  /*6500*/  IMAD.IADD R2, R11, 0x1, -R2 ;  /* 0x000000010b027824 */ /* 0x000fe200078e0a02 */
[----:B------:R-:W-:-:S04]  /*6510*/  LOP3.LUT R7, R7, 0xfffffff8, RZ, 0xc0, !PT ;  /* 0xfffffff807077812 */ /* 0x000fc800078ec0ff */
[----:B------:R-:W-:Y:S02]  /*6520*/  IADD3 R7, R4, -R7, RZ ;  /* 0x8000000704077210 */ /* 0x000fe40007ffe0ff */
[----:B------:R-:W-:-:S04]  /*6530*/  LEA.HI R4, R13, R0, RZ, 0x5 ;  /* 0x000000000d047211 */ /* 0x000fc800078f28ff */
[----:B------:R-:W-:-:S05]  /*6540*/  SHF.R.S32.HI R4, RZ, 0x5, R4 ;  /* 0x00000005ff047819 */ /* 0x000fca0000011404 */
[----:B------:R-:W-:Y:S02]  /*6550*/  IMAD R9, R4, 0x10, R7 ;  /* 0x0000001004097824 */ /* 0x000fe400078e0207 */
[----:B------:R-:W0:Y:S01]  /*6560*/  @P0 LDC R4, c[0x0][0xbec] ;  /* 0x0002fb00ff040b82 */ /* 0x000e220000000800 */
[----:B------:R-:W-:Y:S01]  /*6570*/  IMAD.U32 R7, RZ, RZ, UR5 ;  /* 0x00000005ff077e24 */ /* 0x000fe2000f8e00ff */
[----:B------:R-:W-:Y:S01]  /*6580*/  UIMAD.WIDE.U32 UR4, UR38, UR8, URZ ;  /* 0x00000008260472a5 */ /* 0x000fe2000f8e003f */
[----:B------:R-:W-:Y:S01]  /*6590*/  IMAD.U32 R7, RZ, RZ, UR6 ;  /* 0x00000006ff077e24 */ /* 0x000fe2000f8e00ff */
[----:B------:R-:W-:Y:S01]  /*65a0*/  LEA R9, R2, R9, 0x6 ;  /* 0x0000000902097211 */ /* 0x000fe200078e30ff */
[C---:B----4-:R-:W-:Y:S01]  /*65b0*/  IMAD R2, R14.reuse, UR10, RZ ;  /* 0x0000000a0e027c24 */ /* 0x050fe2000f8e02ff */
[----:B------:R-:W-:Y:S01]  /*65c0*/  UIMAD UR6, UR38, UR9, UR7 ;  /* 0x00000009260672a4 */ /* 0x000fe2000f8e0207 */
[----:B------:R-:W-:Y:S01]  /*65d0*/  IMAD.WIDE.U32 R6, R14, UR12, R6 ;  /* 0x0000000c0e067c25 */ /* 0x000fe2000f8e0006 */
[----:B------:R-:W-:Y:S01]  /*65e0*/  IADD3 R14, RZ, -UR38, RZ ;  /* 0x80000026ff0e7c10 */ /* 0x000fe2000fffe0ff */
[----:B------:R-:W-:Y:S01]  /*65f0*/  ULDC.64 UR8, c[0x0][0xb28] ;  /* 0x0002ca0000087ab9 */ /* 0x000fe20000000a00 */
[----:B------:R-:W-:Y:S01]  /*6600*/  UIADD3 UR6, UR5, UR6, URZ ;  /* 0x0000000605067290 */ /* 0x000fe2000fffe03f */
[----:B------:R-:W-:-:S02]  /*6610*/  IMAD R12, R12, 0x8, R9 ;  /* 0x000000080c0c7824 */ /* 0x000fc400078e0209 */
[----:B-1----:R-:W-:Y:S02]  /*6620*/  IMAD R23, R23, R14, UR11 ;  /* 0x0000000b17177e24 */ /* 0x002fe4000f8e020e */
[----:B--2---:R-:W-:Y:S01]  /*6630*/  IMAD R11, R16, 0x80, R12 ;  /* 0x00000080100b7824 */ /* 0x004fe200078e020c */
[----:B------:R-:W-:Y:S01]  /*6640*/  MOV R12, UR4 ;  /* 0x00000004000c7c02 */ /* 0x000fe20008000f00 */
[----:B------:R-:W-:Y:S01]  /*6650*/  IMAD R17, R15, UR12, R2 ;  /* 0x0000000c0f117c24 */ /* 0x000fe2000f8e0202 */
[----:B------:R-:W-:Y:S01]  /*6660*/  SHF.R.S32.HI R14, RZ, 0x1f, R23 ;  /* 0x0000001fff0e7819 */ /* 0x000fe20000011417 */
[----:B------:R-:W-:Y:S01]  /*6670*/  IMAD.U32 R13, RZ, RZ, UR5 ;  /* 0x00000005ff0d7e24 */ /* 0x000fe2000f8e00ff */
[----:B------:R-:W-:Y:S01]  /*6680*/  ULDC.64 UR4, c[0x0][0xbe0] ;  /* 0x0002f80000047ab9 */ /* 0x000fe20000000a00 */
[----:B------:R-:W-:Y:S01]  /*6690*/  IMAD.U32 R13, RZ, RZ, UR6 ;  /* 0x00000006ff0d7e24 */ /* 0x000fe2000f8e00ff */
[----:B------:R-:W-:Y:S01]  /*66a0*/  ULDC.64 UR6, c[0x0][0xb48] ;  /* 0x0002d20000067ab9 */ /* 0x000fe20000000a00 */
[----:B------:R-:W-:Y:S01]  /*66b0*/  IMAD.IADD R7, R7, 0x1, R17 ;  /* 0x0000000107077824 */ /* 0x000fe200078e0211 */
[----:B------:R-:W-:Y:S01]  /*66c0*/  MOV R17, R11 ;  /* 0x0000000b00117202 */ /* 0x000fe20000000f00 */
[----:B0-----:R-:W-:-:S04]  /*66d0*/  @P0 IMAD.HI.U32 R2, R11, R4, RZ ;  /* 0x000000040b020227 */ /* 0x001fc800078e00ff */
[----:B------:R-:W-:Y:S02]  /*66e0*/  IMAD R4, R20, UR10, RZ ;  /* 0x0000000a14047c24 */ /* 0x000fe4000f8e02ff */
[----:B---3--:R-:W-:-:S04]  /*66f0*/  @P0 IMAD.HI.U32 R18, R11, R18, RZ ;  /* 0x000000120b120227 */ /* 0x008fc800078e00ff */
[----:B------:R-:W-:Y:S01]  /*6700*/  IMAD.MOV.U32 R15, RZ, RZ, R11 ;  /* 0x000000ffff0f7224 */ /* 0x000fe200078e000b */
[----:B-----5:R-:W-:Y:S01]  /*6710*/  @P0 SHF.R.U32.HI R15, RZ, R19, R2 ;  /* 0x00000013ff0f0219 */ /* 0x020fe20000011602 */
[----:B------:R-:W-:Y:S01]  /*6720*/  IMAD R19, R21, UR12, R4 ;  /* 0x0000000c15137c24 */ /* 0x000fe2000f8e0204 */
[----:B------:R-:W-:Y:S01]  /*6730*/  @P0 SHF.R.U32.HI R17, RZ, R153, R18 ;  /* 0x00000099ff110219 */ /* 0x000fe20000011612 */
[----:B------:R-:W-:-:S04]  /*6740*/  IMAD.WIDE.U32 R12, R20, UR12, R12 ;  /* 0x0000000c140c7c25 */ /* 0x000fc8000f8e000c */
        /* <DEDUP_REMOVED lines=39> */
[----:B------:R-:W-:Y:S01]  /*69c0*/  SHFL.IDX PT, R14, R18, 0x1, 0x1c1f ;  /* 0x003c1f00120e7f89 */ /* 0x000fe200000e0000 */
[----:B------:R-:W-:Y:S01]  /*69d0*/  LEA.HI.X R17, R6, UR7, R11, 0x2, P0 ;  /* 0x0000000706117c11 */ /* 0x000fe200080f140b */
[----:B------:R-:W-:Y:S01]  /*69e0*/  IMAD R11, R16, 0x80, R9 ;  /* 0x00000080100b7824 */ /* 0x000fe200078e0209 */
[----:B------:R-:W-:Y:S01]  /*69f0*/  LEA.HI.X R4, R12, UR9, R7, 0x2, P1 ;  /* 0x000000090c047c11 */ /* 0x000fe200088f1407 */
[----:B0-----:R-:W-:Y:S01]  /*6a00*/  ULEA UR4, UR5, UR4, 0x18 ;  /* 0x0000000405047291 */ /* 0x001fe2000f8ec03f */
[----:B------:R-:W-:Y:S01]  /*6a10*/  SHFL.IDX PT, R12, R18, RZ, 0x1c1f ;  /* 0x001c1fff120c7589 */ /* 0x000fe200000e0000 */
[----:B------:R-:W-:Y:S01]  /*6a20*/  IMAD R8, R8, UR6, RZ ;  /* 0x0000000608087c24 */ /* 0x000fe2000f8e02ff */
[----:B------:R-:W-:Y:S01]  /*6a30*/  LOP3.LUT P0, RZ, R0, 0x3, RZ, 0xc0, !PT ;  /* 0x0000000300ff7812 */ /* 0x000fe2000780c0ff */
[----:B------:R-:W-:Y:S01]  /*6a40*/  UIADD3 UR4, UR4, 0x22820, URZ ;  /* 0x0002282004047890 */ /* 0x000fe2000fffe03f */
[----:B------:R-:W0:Y:S01]  /*6a50*/  SHFL.IDX PT, R13, R17, RZ, 0x1c1f ;  /* 0x001c1fff110d7589 */ /* 0x000e2200000e0000 */
[----:B------:R-:W-:-:S02]  /*6a60*/  IADD3 R9, R11, 0x8, RZ ;  /* 0x000000080b097810 */ /* 0x000fc40007ffe0ff */
[-C--:B------:R-:W-:Y:S01]  /*6a70*/  ISETP.GE.OR P1, PT, R11, R8.reuse, P0 ;  /* 0x000000080b00720c */ /* 0x080fe20000726670 */
[----:B------:R1:W2:Y:S01]  /*6a80*/  SHFL.IDX PT, R15, R17, 0x1, 0x1c1f ;  /* 0x003c1f00110f7f89 */ /* 0x0002a200000e0000 */
[-C--:B------:R-:W-:Y:S01]  /*6a90*/  ISETP.GE.OR P0, PT, R9, R8.reuse, P0 ;  /* 0x000000080900720c */ /* 0x080fe20000706670 */
[----:B------:R-:W-:Y:S01]  /*6aa0*/  UPRMT UR4, URZ, 0x654, UR4 ;  /* 0x000006543f047896 */ /* 0x000fe20008000004 */
[----:B------:R-:W-:Y:S01]  /*6ab0*/  ISETP.GE.AND P2, PT, R11, R8, PT ;  /* 0x000000080b00720c */ /* 0x000fe20003f46270 */
[----:B------:R3:W4:Y:S01]  /*6ac0*/  SHFL.IDX PT, R6, R2, RZ, 0x1c1f ;  /* 0x001c1fff02067589 */ /* 0x00072200000e0000 */
[----:B-1----:R-:W-:-:S03]  /*6ad0*/  LOP3.LUT R17, R10, 0x7ffffffc, RZ, 0xc0, !PT ;  /* 0x7ffffffc0a117812 */ /* 0x002fc600078ec0ff */
[----:B------:R3:W1:Y:S03]  /*6ae0*/  SHFL.IDX PT, R7, R4, RZ, 0x1c1f ;  /* 0x001c1fff04077589 */ /* 0x00066600000e0000 */
[----:B------:R-:W-:Y:S01]  /*6af0*/  SYNCS.ARRIVE.TRANS64.RED.A1T0 RZ, [UR4], RZ ;  /* 0x000000ffffff79a7 */ /* 0x000fe20008100404 */
[----:B------:R-:W-:-:S04]  /*6b00*/  IMAD.IADD R0, R0, 0x1, -R17 ;  /* 0x0000000100007824 */ /* 0x000fc800078e0a11 */
[----:B------:R-:W-:Y:S01]  /*6b10*/  IMAD.SHL.U32 R0, R0, 0x2, RZ ;  /* 0x0000000200007824 */ /* 0x000fe200078e00ff */
[----:B0-----:R3:W-:Y:S04]  /*6b20*/  @!P1 ST.E desc[UR36][R12.64], R5 ;  /* 0x000000050c009985 */ /* 0x0017e8000c101924 */
[----:B--2---:R3:W-:Y:S01]  /*6b30*/  @!P0 ST.E desc[UR36][R14.64], R3 ;  /* 0x000000030e008985 */ /* 0x0047e2000c101924 */
[----:B------:R-:W-:Y:S05]  /*6b40*/  @P2 BRA `(.L_x_9068) ;  /* 0x0000000800f82947 */ /* 0x000fea0003800000 */
[C---:B---3--:R-:W-:Y:S01]  /*6b50*/  IADD3 R3, R0.reuse, 0x8, RZ ;  /* 0x0000000800037810 */ /* 0x048fe20007ffe0ff */
[C---:B------:R-:W-:Y:S01]  /*6b60*/  VIADD R5, R0.reuse, 0x10 ;  /* 0x0000001000057836 */ /* 0x040fe20000000000 */
[----:B------:R-:W-:Y:S01]  /*6b70*/  ULDC UR4, c[0x0][0xac8] ;  /* 0x0002b20000047ab9 */ /* 0x000fe20000000800 */
[C---:B------:R-:W-:Y:S01]  /*6b80*/  VIADD R10, R0.reuse, 0x18 ;  /* 0x00000018000a7836 */ /* 0x040fe20000000000 */
[----:B------:R-:W-:Y:S01]  /*6b90*/  ISETP.GE.AND P3, PT, R3, UR4, PT ;  /* 0x0000000403007c0c */ /* 0x000fe2000bf66270 */
[C---:B------:R-:W-:Y:S01]  /*6ba0*/  VIADD R19, R0.reuse, 0x28 ;  /* 0x0000002800137836 */ /* 0x040fe20000000000 */
[----:B------:R-:W-:Y:S01]  /*6bb0*/  ISETP.GE.AND P4, PT, R5, UR4, PT ;  /* 0x0000000405007c0c */ /* 0x000fe2000bf86270 */
[----:B------:R-:W-:Y:S01]  /*6bc0*/  VIADD R20, R0, 0x40 ;  /* 0x0000004000147836 */ /* 0x000fe20000000000 */
[----:B------:R-:W-:Y:S01]  /*6bd0*/  ISETP.GE.AND P5, PT, R10, UR4, PT ;  /* 0x000000040a007c0c */ /* 0x000fe2000bfa6270 */
[C---:B------:R-:W-:Y:S01]  /*6be0*/  VIADD R21, R0.reuse, 0x48 ;  /* 0x0000004800157836 */ /* 0x040fe20000000000 */
[C---:B------:R-:W-:Y:S01]  /*6bf0*/  ISETP.GE.AND P2, PT, R0.reuse, UR4, PT ;  /* 0x0000000400007c0c */ /* 0x040fe2000bf46270 */
[C---:B------:R-:W-:Y:S01]  /*6c00*/  VIADD R23, R0.reuse, 0x58 ;  /* 0x0000005800177836 */ /* 0x040fe20000000000 */
[----:B------:R-:W-:-:S02]  /*6c10*/  IADD3 R18, R0, 0x20, RZ ;  /* 0x0000002000127810 */ /* 0x000fc40007ffe0ff */
[----:B------:R-:W-:Y:S02]  /*6c20*/  ISETP.GE.AND P1, PT, R19, UR4, PT ;  /* 0x0000000413007c0c */ /* 0x000fe4000bf26270 */
[----:B------:R-:W-:Y:S02]  /*6c30*/  ISETP.GE.AND P0, PT, R18, UR4, PT ;  /* 0x0000000412007c0c */ /* 0x000fe4000bf06270 */
[----:B------:R-:W-:Y:S02]  /*6c40*/  @!P3 LEA.HI R3, R3, R3, RZ, 0x1 ;  /* 0x000000030303b211 */ /* 0x000fe400078f08ff */
[----:B------:R-:W-:Y:S02]  /*6c50*/  @!P4 LEA.HI R5, R5, R5, RZ, 0x1 ;  /* 0x000000050505c211 */ /* 0x000fe400078f08ff */
[----:B------:R-:W-:Y:S02]  /*6c60*/  @!P5 LEA.HI R10, R10, R10, RZ, 0x1 ;  /* 0x0000000a0a0ad211 */ /* 0x000fe400078f08ff */
[----:B------:R-:W-:-:S02]  /*6c70*/  @!P3 LOP3.LUT R3, R3, 0xfffffffe, RZ, 0xc0, !PT ;  /* 0xfffffffe0303b812 */ /* 0x000fc400078ec0ff */
[----:B------:R-:W-:Y:S02]  /*6c80*/  @!P4 LOP3.LUT R5, R5, 0xfffffffe, RZ, 0xc0, !PT ;  /* 0xfffffffe0505c812 */ /* 0x000fe400078ec0ff */
[----:B------:R-:W-:Y:S01]  /*6c90*/  @!P5 LOP3.LUT R17, R10, 0xfffffffe, RZ, 0xc0, !PT ;  /* 0xfffffffe0a11d812 */ /* 0x000fe200078ec0ff */
[C-C-:B-1--4-:R-:W-:Y:S01]  /*6ca0*/  @!P2 IMAD.WIDE R10, R0.reuse, 0x4, R6.reuse ;  /* 0x00000004000aa825 */ /* 0x152fe200078e0206 */
[----:B------:R-:W-:Y:S02]  /*6cb0*/  IADD3 R22, R0, 0x50, RZ ;  /* 0x0000005000167810 */ /* 0x000fe40007ffe0ff */
[----:B------:R-:W-:Y:S01]  /*6cc0*/  @!P0 LEA.HI R18, R18, R18, RZ, 0x1 ;  /* 0x0000001212128211 */ /* 0x000fe200078f08ff */
[--C-:B------:R-:W-:Y:S01]  /*6cd0*/  @!P3 IMAD.WIDE R12, R3, 0x4, R6.reuse ;  /* 0x00000004030cb825 */ /* 0x100fe200078e0206 */
[----:B------:R0:W-:Y:S01]  /*6ce0*/  @!P2 ST.E.64 desc[UR36][R10.64], R24 ;  /* 0x000000180a00a985 */ /* 0x0001e2000c101b24 */
[----:B------:R-:W-:Y:S02]  /*6cf0*/  ISETP.GE.AND P6, PT, R22, UR4, PT ;  /* 0x0000000416007c0c */ /* 0x000fe4000bfc6270 */
[C---:B------:R-:W-:Y:S01]  /*6d00*/  VIADD R3, R0.reuse, 0x30 ;  /* 0x0000003000037836 */ /* 0x040fe20000000000 */
[----:B------:R1:W-:Y:S01]  /*6d10*/  @!P3 ST.E.64 desc[UR36][R12.64], R28 ;  /* 0x0000001c0c00b985 */ /* 0x0003e2000c101b24 */
[----:B------:R-:W-:Y:S01]  /*6d20*/  @!P4 IMAD.WIDE R14, R5, 0x4, R6 ;  /* 0x00000004050ec825 */ /* 0x000fe200078e0206 */
[----:B------:R-:W-:-:S02]  /*6d30*/  IADD3 R5, R0, 0x38, RZ ;  /* 0x0000003800057810 */ /* 0x000fc40007ffe0ff */
[----:B------:R-:W-:Y:S01]  /*6d40*/  ISETP.GE.AND P2, PT, R3, UR4, PT ;  /* 0x0000000403007c0c */ /* 0x000fe2000bf46270 */
[----:B------:R-:W-:Y:S01]  /*6d50*/  @!P5 IMAD.WIDE R16, R17, 0x4, R6 ;  /* 0x000000041110d825 */ /* 0x000fe200078e0206 */
[----:B------:R2:W-:Y:S01]  /*6d60*/  @!P4 ST.E.64 desc[UR36][R14.64], R32 ;  /* 0x000000200e00c985 */ /* 0x0005e2000c101b24 */
[----:B------:R-:W-:Y:S02]  /*6d70*/  ISETP.GE.AND P3, PT, R5, UR4, PT ;  /* 0x0000000405007c0c */ /* 0x000fe4000bf66270 */
[----:B------:R-:W-:Y:S01]  /*6d80*/  ISETP.GE.AND P4, PT, R20, UR4, PT ;  /* 0x0000000414007c0c */ /* 0x000fe2000bf86270 */
[----:B------:R3:W-:Y:S01]  /*6d90*/  @!P5 ST.E.64 desc[UR36][R16.64], R36 ;  /* 0x000000241000d985 */ /* 0x0007e2000c101b24 */
[----:B------:R-:W-:Y:S01]  /*6da0*/  ISETP.GE.AND P5, PT, R21, UR4, PT ;  /* 0x0000000415007c0c */ /* 0x000fe2000bfa6270 */
[----:B0-----:R-:W-:Y:S01]  /*6db0*/  VIADD R24, R0, 0x60 ;  /* 0x0000006000187836 */ /* 0x001fe20000000000 */
[----:B------:R-:W-:Y:S02]  /*6dc0*/  @!P1 LEA.HI R19, R19, R19, RZ, 0x1 ;  /* 0x0000001313139211 */ /* 0x000fe400078f08ff */
[----:B------:R-:W-:-:S02]  /*6dd0*/  @!P0 LOP3.LUT R11, R18, 0xfffffffe, RZ, 0xc0, !PT ;  /* 0xfffffffe120b8812 */ /* 0x000fc400078ec0ff */
        /* <DEDUP_REMOVED lines=12> */
[----:B--2---:R-:W-:Y:S01]  /*6ea0*/  @!P4 LOP3.LUT R15, R20, 0xfffffffe, RZ, 0xc0, !PT ;  /* 0xfffffffe140fc812 */ /* 0x004fe200078ec0ff */
[----:B------:R-:W-:Y:S01]  /*6eb0*/  VIADD R20, R0, 0x78 ;  /* 0x0000007800147836 */ /* 0x000fe20000000000 */
[----:B---3--:R-:W-:Y:S02]  /*6ec0*/  @!P5 LOP3.LUT R17, R21, 0xfffffffe, RZ, 0xc0, !PT ;  /* 0xfffffffe1511d812 */ /* 0x008fe400078ec0ff */
[----:B------:R-:W-:Y:S01]  /*6ed0*/  @!P6 LOP3.LUT R19, R22, 0xfffffffe, RZ, 0xc0, !PT ;  /* 0xfffffffe1613e812 */ /* 0x000fe200078ec0ff */
[----:B------:R-:W-:Y:S01]  /*6ee0*/  @!P4 IMAD.WIDE R14, R15, 0x4, R6 ;  /* 0x000000040f0ec825 */ /* 0x000fe200078e0206 */
[----:B------:R-:W-:-:S02]  /*6ef0*/  ISETP.GE.AND P1, PT, R23, UR4, PT ;  /* 0x0000000417007c0c */ /* 0x000fc4000bf26270 */
[----:B------:R-:W-:Y:S01]  /*6f00*/  ISETP.GE.AND P0, PT, R24, UR4, PT ;  /* 0x0000000418007c0c */ /* 0x000fe2000bf06270 */
[--C-:B0-----:R-:W-:Y:S01]  /*6f10*/  @!P2 IMAD.WIDE R10, R3, 0x4, R6.reuse ;  /* 0x00000004030aa825 */ /* 0x101fe200078e0206 */
[C---:B------:R-:W-:Y:S02]  /*6f20*/  IADD3 R3, R0.reuse, 0x68, RZ ;  /* 0x0000006800037810 */ /* 0x040fe40007ffe0ff */
[----:B------:R-:W-:Y:S01]  /*6f30*/  IADD3 R21, R0, 0x80, RZ ;  /* 0x0000008000157810 */ /* 0x000fe20007ffe0ff */
[--C-:B-1----:R-:W-:Y:S01]  /*6f40*/  @!P3 IMAD.WIDE R12, R5, 0x4, R6.reuse ;  /* 0x00000004050cb825 */ /* 0x102fe200078e0206 */
        /* <DEDUP_REMOVED lines=12> */
[----:B------:R4:W-:Y:S01]  /*7010*/  @!P6 ST.E.64 desc[UR36][R18.64], R64 ;  /* 0x000000401200e985 */ /* 0x0009e2000c101b24 */
[----:B------:R-:W-:-:S02]  /*7020*/  ISETP.GE.AND P6, PT, R5, UR4, PT ;  /* 0x0000000405007c0c */ /* 0x000fc4000bfc6270 */
[----:B------:R-:W-:Y:S02]  /*7030*/  ISETP.GE.AND P3, PT, R22, UR4, PT ;  /* 0x0000000416007c0c */ /* 0x000fe4000bf66270 */
[----:B------:R-:W-:Y:S02]  /*7040*/  @!P0 LEA.HI R24, R24, R24, RZ, 0x1 ;  /* 0x0000001818188211 */ /* 0x000fe400078f08ff */
[----:B0-----:R-:W-:Y:S01]  /*7050*/  @!P1 LOP3.LUT R11, R23, 0xfffffffe, RZ, 0xc0, !PT ;  /* 0xfffffffe170b9812 */ /* 0x001fe200078ec0ff */
[----:B------:R-:W-:Y:S01]  /*7060*/  VIADD R23, R0, 0x90 ;  /* 0x0000009000177836 */ /* 0x000fe20000000000 */
        /* <DEDUP_REMOVED lines=9> */
[----:B------:R-:W-:Y:S01]  /*7100*/  @!P2 LOP3.LUT R3, R3, 0xfffffffe, RZ, 0xc0, !PT ;  /* 0xfffffffe0303a812 */ /* 0x000fe200078ec0ff */
[----:B------:R1:W-:Y:S01]  /*7110*/  @!P0 ST.E.64 desc[UR36][R12.64], R72 ;  /* 0x000000480c008985 */ /* 0x0003e2000c101b24 */
[----:B------:R-:W-:Y:S02]  /*7120*/  @!P6 LOP3.LUT R5, R5, 0xfffffffe, RZ, 0xc0, !PT ;  /* 0xfffffffe0505e812 */ /* 0x000fe400078ec0ff */
[----:B--2---:R-:W-:-:S02]  /*7130*/  @!P5 LOP3.LUT R15, R20, 0xfffffffe, RZ, 0xc0, !PT ;  /* 0xfffffffe140fd812 */ /* 0x004fc400078ec0ff */
[----:B---3--:R-:W-:Y:S01]  /*7140*/  @!P4 LOP3.LUT R17, R21, 0xfffffffe, RZ, 0xc0, !PT ;  /* 0xfffffffe1511c812 */ /* 0x008fe200078ec0ff */
[----:B------:R-:W-:Y:S01]  /*7150*/  VIADD R21, R0, 0xb8 ;  /* 0x000000b800157836 */ /* 0x000fe20000000000 */
[----:B----4-:R-:W-:Y:S01]  /*7160*/  @!P3 LOP3.LUT R19, R22, 0xfffffffe, RZ, 0xc0, !PT ;  /* 0xfffffffe1613b812 */ /* 0x010fe200078ec0ff */
[--C-:B------:R-:W-:Y:S01]  /*7170*/  @!P5 IMAD.WIDE R14, R15, 0x4, R6.reuse ;  /* 0x000000040f0ed825 */ /* 0x100fe200078e0206 */
[----:B------:R-:W-:Y:S02]  /*7180*/  IADD3 R24, R0, 0x98, RZ ;  /* 0x0000009800187810 */ /* 0x000fe40007ffe0ff */
[----:B------:R-:W-:Y:S01]  /*7190*/  ISETP.GE.AND P0, PT, R23, UR4, PT ;  /* 0x0000000417007c0c */ /* 0x000fe2000bf06270 */
[--C-:B0-----:R-:W-:Y:S01]  /*71a0*/  @!P2 IMAD.WIDE R10, R3, 0x4, R6.reuse ;  /* 0x00000004030aa825 */ /* 0x101fe200078e0206 */
[----:B------:R-:W-:Y:S02]  /*71b0*/  ISETP.GE.AND P1, PT, R24, UR4, PT ;  /* 0x0000000418007c0c */ /* 0x000fe4000bf26270 */
[----:B------:R-:W-:Y:S01]  /*71c0*/  IADD3 R20, R0, 0xb0, RZ ;  /* 0x000000b000147810 */ /* 0x000fe20007ffe0ff */
[--C-:B-1----:R-:W-:Y:S01]  /*71d0*/  @!P6 IMAD.WIDE R12, R5, 0x4, R6.reuse ;  /* 0x00000004050ce825 */ /* 0x102fe200078e0206 */
[----:B------:R0:W-:Y:S03]  /*71e0*/  @!P2 ST.E.64 desc[UR36][R10.64], R76 ;  /* 0x0000004c0a00a985 */ /* 0x0001e6000c101b24 */
[--C-:B------:R-:W-:Y:S01]  /*71f0*/  @!P4 IMAD.WIDE R16, R17, 0x4, R6.reuse ;  /* 0x000000041110c825 */ /* 0x100fe200078e0206 */
[----:B------:R1:W-:Y:S03]  /*7200*/  @!P6 ST.E.64 desc[UR36][R12.64], R80 ;  /* 0x000000500c00e985 */ /* 0x0003e6000c101b24 */
[----:B------:R-:W-:Y:S01]  /*7210*/  @!P3 IMAD.WIDE R18, R19, 0x4, R6 ;  /* 0x000000041312b825 */ /* 0x000fe200078e0206 */
[----:B------:R2:W-:Y:S01]  /*7220*/  @!P5 ST.E.64 desc[UR36][R14.64], R84 ;  /* 0x000000540e00d985 */ /* 0x0005e2000c101b24 */
[----:B------:R-:W-:-:S02]  /*7230*/  ISETP.GE.AND P5, PT, R21, UR4, PT ;  /* 0x0000000415007c0c */ /* 0x000fc4000bfa6270 */
[C---:B------:R-:W-:Y:S01]  /*7240*/  VIADD R3, R0.reuse, 0xa0 ;  /* 0x000000a000037836 */ /* 0x040fe20000000000 */
[----:B------:R3:W-:Y:S01]  /*7250*/  @!P4 ST.E.64 desc[UR36][R16.64], R88 ;  /* 0x000000581000c985 */ /* 0x0007e2000c101b24 */
[----:B------:R-:W-:Y:S01]  /*7260*/  VIADD R5, R0, 0xa8 ;  /* 0x000000a800057836 */ /* 0x000fe20000000000 */
[----:B------:R-:W-:Y:S01]  /*7270*/  ISETP.GE.AND P4, PT, R20, UR4, PT ;  /* 0x0000000414007c0c */ /* 0x000fe2000bf86270 */
        /* <DEDUP_REMOVED lines=13> */
[--C-:B------:R-:W-:Y:S01]  /*7350*/  @!P1 IMAD.WIDE R12, R13, 0x4, R6.reuse ;  /* 0x000000040d0c9825 */ /* 0x100fe200078e0206 */
[----:B------:R-:W-:Y:S01]  /*7360*/  @!P2 LOP3.LUT R3, R3, 0xfffffffe, RZ, 0xc0, !PT ;  /* 0xfffffffe0303a812 */ /* 0x000fe200078ec0ff */
[----:B------:R0:W-:Y:S01]  /*7370*/  @!P0 ST.E.64 desc[UR36][R10.64], R96 ;  /* 0x000000600a008985 */ /* 0x0001e2000c101b24 */
[----:B------:R-:W-:Y:S02]  /*7380*/  @!P5 LEA.HI R21, R21, R21, RZ, 0x1 ;  /* 0x000000151515d211 */ /* 0x000fe400078f08ff */
[----:B------:R-:W-:Y:S01]  /*7390*/  @!P3 LOP3.LUT R5, R5, 0xfffffffe, RZ, 0xc0, !PT ;  /* 0xfffffffe0505b812 */ /* 0x000fe200078ec0ff */
[----:B--2---:R-:W-:Y:S01]  /*73a0*/  @!P2 IMAD.WIDE R14, R3, 0x4, R6 ;  /* 0x00000004030ea825 */ /* 0x004fe200078e0206 */
[----:B------:R-:W-:Y:S01]  /*73b0*/  @!P6 LEA.HI R22, R22, R22, RZ, 0x1 ;  /* 0x000000161616e211 */ /* 0x000fe200078f08ff */
[----:B------:R1:W-:Y:S01]  /*73c0*/  @!P1 ST.E.64 desc[UR36][R12.64], R100 ;  /* 0x000000640c009985 */ /* 0x0003e2000c101b24 */
[----:B---3--:R-:W-:Y:S01]  /*73d0*/  @!P4 LOP3.LUT R17, R20, 0xfffffffe, RZ, 0xc0, !PT ;  /* 0xfffffffe1411c812 */ /* 0x008fe200078ec0ff */
[----:B------:R-:W-:Y:S01]  /*73e0*/  VIADD R20, R0, 0xd8 ;  /* 0x000000d800147836 */ /* 0x000fe20000000000 */
[----:B------:R-:W-:Y:S01]  /*73f0*/  @!P5 LOP3.LUT R21, R21, 0xfffffffe, RZ, 0xc0, !PT ;  /* 0xfffffffe1515d812 */ /* 0x000fe200078ec0ff */
[----:B------:R2:W-:Y:S01]  /*7400*/  @!P2 ST.E.64 desc[UR36][R14.64], R104 ;  /* 0x000000680e00a985 */ /* 0x0005e2000c101b24 */
[----:B----4-:R-:W-:-:S02]  /*7410*/  @!P6 LOP3.LUT R19, R22, 0xfffffffe, RZ, 0xc0, !PT ;  /* 0xfffffffe1613e812 */ /* 0x010fc400078ec0ff */
[----:B------:R-:W-:Y:S01]  /*7420*/  IADD3 R3, R0, 0xc8, RZ ;  /* 0x000000c800037810 */ /* 0x000fe20007ffe0ff */
[--C-:B0-----:R-:W-:Y:S01]  /*7430*/  @!P3 IMAD.WIDE R10, R5, 0x4, R6.reuse ;  /* 0x00000004050ab825 */ /* 0x101fe200078e0206 */
[----:B------:R-:W-:Y:S02]  /*7440*/  ISETP.GE.AND P2, PT, R20, UR4, PT ;  /* 0x0000000414007c0c */ /* 0x000fe4000bf46270 */
[----:B------:R-:W-:Y:S01]  /*7450*/  ISETP.GE.AND P0, PT, R3, UR4, PT ;  /* 0x0000000403007c0c */ /* 0x000fe2000bf06270 */
[----:B------:R-:W-:Y:S01]  /*7460*/  VIADD R5, R0, 0xd0 ;  /* 0x000000d000057836 */ /* 0x000fe20000000000 */
[----:B------:R0:W-:Y:S01]  /*7470*/  @!P3 ST.E.64 desc[UR36][R10.64], R108 ;  /* 0x0000006c0a00b985 */ /* 0x0001e2000c101b24 */
[----:B-1----:R-:W-:-:S03]  /*7480*/  @!P4 IMAD.WIDE R12, R17, 0x4, R6 ;  /* 0x00000004110cc825 */ /* 0x002fc600078e0206 */
[----:B------:R-:W-:Y:S01]  /*7490*/  ISETP.GE.AND P1, PT, R5, UR4, PT ;  /* 0x0000000405007c0c */ /* 0x000fe2000bf26270 */
[--C-:B------:R-:W-:Y:S01]  /*74a0*/  @!P5 IMAD.WIDE R16, R21, 0x4, R6.reuse ;  /* 0x000000041510d825 */ /* 0x100fe200078e0206 */
[C---:B------:R-:W-:Y:S01]  /*74b0*/  IADD3 R21, R0.reuse, 0xe0, RZ ;  /* 0x000000e000157810 */ /* 0x040fe20007ffe0ff */
        /* <DEDUP_REMOVED lines=15> */
[----:B------:R-:W-:-:S02]  /*75b0*/  @!P0 LOP3.LUT R3, R3, 0xfffffffe, RZ, 0xc0, !PT ;  /* 0xfffffffe03038812 */ /* 0x000fc400078ec0ff */
[----:B------:R-:W-:Y:S02]  /*75c0*/  @!P1 LOP3.LUT R5, R5, 0xfffffffe, RZ, 0xc0, !PT ;  /* 0xfffffffe05059812 */ /* 0x000fe400078ec0ff */
[----:B------:R-:W-:Y:S02]  /*75d0*/  @!P4 LEA.HI R14, R14, R14, RZ, 0x1 ;  /* 0x0000000e0e0ec211 */ /* 0x000fe400078f08ff */
[----:B------:R-:W-:Y:S01]  /*75e0*/  @!P5 LEA.HI R10, R15, R15, RZ, 0x1 ;  /* 0x0000000f0f0ad211 */ /* 0x000fe200078f08ff */
[----:B-1----:R-:W-:Y:S01]  /*75f0*/  @!P1 IMAD.WIDE R12, R5, 0x4, R6 ;  /* 0x00000004050c9825 */ /* 0x002fe200078e0206 */
[----:B------:R-:W-:Y:S02]  /*7600*/  @!P6 LEA.HI R11, R11, R11, RZ, 0x1 ;  /* 0x0000000b0b0be211 */ /* 0x000fe400078f08ff */
[----:B------:R-:W-:Y:S02]  /*7610*/  @!P2 LOP3.LUT R15, R20, 0xfffffffe, RZ, 0xc0, !PT ;  /* 0xfffffffe140fa812 */ /* 0x000fe400078ec0ff */
[----:B---3--:R-:W-:-:S02]  /*7620*/  @!P3 LOP3.LUT R17, R21, 0xfffffffe, RZ, 0xc0, !PT ;  /* 0xfffffffe1511b812 */ /* 0x008fc400078ec0ff */
[----:B0-----:R-:W-:Y:S01]  /*7630*/  @!P4 LOP3.LUT R19, R14, 0xfffffffe, RZ, 0xc0, !PT ;  /* 0xfffffffe0e13c812 */ /* 0x001fe200078ec0ff */
        /* <DEDUP_REMOVED lines=13> */
[----:B------:R0:W-:Y:S04]  /*7710*/  @!P5 ST.E.64 desc[UR36][R20.64], R144 ;  /* 0x000000901400d985 */ /* 0x0001e8000c101b24 */
[----:B------:R0:W-:Y:S02]  /*7720*/  @!P6 ST.E.64 desc[UR36][R6.64], R148 ;  /* 0x000000940600e985 */ /* 0x0001e4000c101b24 */
.L_x_9068:
[----:B------:R-:W-:Y:S05]  /*7730*/  BSYNC B0 ;  /* 0x0000000000007941 */ /* 0x000fea0003800000 */
.L_x_9067:
[----:B------:R-:W-:Y:S01]  /*7740*/  ISETP.GE.AND P0, PT, R9, R8, PT ;  /* 0x000000080900720c */ /* 0x000fe20003f06270 */
[----:B---3--:R2:W3:Y:S04]  /*7750*/  SHFL.IDX PT, R3, R4, 0x1, 0x1c1f ;  /* 0x003c1f0004037f89 */ /* 0x0084e800000e0000 */
[----:B------:R-:W0:Y:S08]  /*7760*/  SHFL.IDX PT, R2, R2, 0x1, 0x1c1f ;  /* 0x003c1f0002027f89 */ /* 0x000e3000000e0000 */
[----:B--2---:R-:W-:Y:S05]  /*7770*/  @P0 BRA `(.L_x_9039) ;  /* 0x0000004400b00947 */ /* 0x004fea0003800000 */
[C---:B------:R-:W-:Y:S01]  /*7780*/  VIADD R4, R0.reuse, 0x8 ;  /* 0x0000000800047836 */ /* 0x040fe20000000000 */
[----:B------:R-:W-:Y:S01]  /*7790*/  ULDC UR4, c[0x0][0xac8] ;  /* 0x0002b20000047ab9 */ /* 0x000fe20000000800 */
[C---:B------:R-:W-:Y:S01]  /*77a0*/  VIADD R5, R0.reuse, 0x10 ;  /* 0x0000001000057836 */ /* 0x040fe20000000000 */
[C---:B------:R-:W-:Y:S01]  /*77b0*/  ISETP.GE.AND P0, PT, R0.reuse, UR4, PT ;  /* 0x0000000400007c0c */ /* 0x040fe2000bf06270 */
[----:B0-----:R-:W-:Y:S01]  /*77c0*/  VIADD R11, R0, 0x20 ;  /* 0x00000020000b7836 */ /* 0x001fe20000000000 */
        /* <DEDUP_REMOVED lines=12> */
[----:B------:R-:W-:-:S02]  /*7890*/  IADD3 R16, R0, 0x48, RZ ;  /* 0x0000004800107810 */ /* 0x000fc40007ffe0ff */
[----:B------:R-:W-:Y:S02]  /*78a0*/  @!P1 LEA.HI R4, R4, R4, RZ, 0x1 ;  /* 0x0000000404049211 */ /* 0x000fe400078f08ff */
[----:B------:R-:W-:Y:S02]  /*78b0*/  @!P2 LEA.HI R5, R5, R5, RZ, 0x1 ;  /* 0x000000050505a211 */ /* 0x000fe400078f08ff */
[----:B-1----:R-:W-:Y:S02]  /*78c0*/  @!P1 LOP3.LUT R7, R4, 0xfffffffe, RZ, 0xc0, !PT ;  /* 0xfffffffe04079812 */ /* 0x002fe400078ec0ff */
[----:B------:R-:W-:Y:S01]  /*78d0*/  @!P2 LOP3.LUT R9, R5, 0xfffffffe, RZ, 0xc0, !PT ;  /* 0xfffffffe0509a812 */ /* 0x000fe200078ec0ff */
[--C-:B---3--:R-:W-:Y:S01]  /*78e0*/  @!P0 IMAD.WIDE R4, R0, 0x4, R2.reuse ;  /* 0x0000000400048825 */ /* 0x108fe200078e0202 */
[----:B------:R-:W-:Y:S02]  /*78f0*/  ISETP.GE.AND P3, PT, R15, UR4, PT ;  /* 0x000000040f007c0c */ /* 0x000fe4000bf66270 */
[----:B------:R-:W-:Y:S01]  /*7900*/  ISETP.GE.AND P4, PT, R16, UR4, PT ;  /* 0x0000000410007c0c */ /* 0x000fe2000bf86270 */
[----:B----4-:R-:W-:Y:S01]  /*7910*/  @!P1 IMAD.WIDE R6, R7, 0x4, R2 ;  /* 0x0000000407069825 */ /* 0x010fe200078e0202 */
        /* <DEDUP_REMOVED lines=9> */
[----:B------:R-:W-:-:S02]  /*79b0*/  @!P3 LEA.HI R15, R15, R15, RZ, 0x1 ;  /* 0x0000000f0f0fb211 */ /* 0x000fc400078f08ff */
[----:B0-----:R-:W-:Y:S02]  /*79c0*/  @!P5 LOP3.LUT R5, R10, 0xfffffffe, RZ, 0xc0, !PT ;  /* 0xfffffffe0a05d812 */ /* 0x001fe400078ec0ff */
[----:B------:R-:W-:Y:S02]  /*79d0*/  @!P0 LEA.HI R12, R12, R12, RZ, 0x1 ;  /* 0x0000000c0c0c8211 */ /* 0x000fe400078f08ff */
[----:B-1----:R-:W-:Y:S01]  /*79e0*/  @!P6 LOP3.LUT R7, R11, 0xfffffffe, RZ, 0xc0, !PT ;  /* 0xfffffffe0b07e812 */ /* 0x002fe200078ec0ff */
[--C-:B------:R-:W-:Y:S01]  /*79f0*/  @!P5 IMAD.WIDE R4, R5, 0x4, R2.reuse ;  /* 0x000000040504d825 */ /* 0x100fe200078e0202 */
[----:B------:R-:W-:Y:S02]  /*7a00*/  @!P1 LEA.HI R13, R13, R13, RZ, 0x1 ;  /* 0x0000000d0d0d9211 */ /* 0x000fe400078f08ff */
[----:B------:R-:W-:Y:S01]  /*7a10*/  @!P2 LEA.HI R14, R14, R14, RZ, 0x1 ;  /* 0x0000000e0e0ea211 */ /* 0x000fe200078f08ff */
[----:B------:R-:W-:Y:S01]  /*7a20*/  @!P6 IMAD.WIDE R6, R7, 0x4, R2 ;  /* 0x000000040706e825 */ /* 0x000fe200078e0202 */
[----:B------:R-:W-:Y:S01]  /*7a30*/  @!P4 LEA.HI R16, R16, R16, RZ, 0x1 ;  /* 0x000000101010c211 */ /* 0x000fe200078f08ff */
[----:B------:R0:W-:Y:S01]  /*7a40*/  @!P5 ST.E.64 desc[UR36][R4.64], R38 ;  /* 0x000000260400d985 */ /* 0x0001e2000c101b24 */
[----:B--2---:R-:W-:-:S02]  /*7a50*/  @!P0 LOP3.LUT R9, R12, 0xfffffffe, RZ, 0xc0, !PT ;  /* 0xfffffffe0c098812 */ /* 0x004fc400078ec0ff */
[----:B------:R-:W-:Y:S01]  /*7a60*/  @!P1 LOP3.LUT R13, R13, 0xfffffffe, RZ, 0xc0, !PT ;  /* 0xfffffffe0d0d9812 */ /* 0x000fe200078ec0ff */
[----:B------:R1:W-:Y:S01]  /*7a70*/  @!P6 ST.E.64 desc[UR36][R6.64], R42 ;  /* 0x0000002a0600e985 */ /* 0x0003e2000c101b24 */
[----:B------:R-:W-:Y:S02]  /*7a80*/  @!P2 LOP3.LUT R11, R14, 0xfffffffe, RZ, 0xc0, !PT ;  /* 0xfffffffe0e0ba812 */ /* 0x000fe400078ec0ff */
[----:B------:R-:W-:Y:S02]  /*7a90*/  @!P3 LOP3.LUT R15, R15, 0xfffffffe, RZ, 0xc0, !PT ;  /* 0xfffffffe0f0fb812 */ /* 0x000fe400078ec0ff */
        /* <DEDUP_REMOVED lines=17> */
[C---:B------:R-:W-:Y:S02]  /*7bb0*/  IADD3 R17, R0.reuse, 0x78, RZ ;  /* 0x0000007800117810 */ /* 0x040fe40007ffe0ff */
[----:B------:R-:W-:Y:S01]  /*7bc0*/  VIADD R15, R0, 0x68 ;  /* 0x00000068000f7836 */ /* 0x000fe20000000000 */
[----:B------:R4:W-:Y:S01]  /*7bd0*/  @!P4 ST.E.64 desc[UR36][R12.64], R62 ;  /* 0x0000003e0c00c985 */ /* 0x0009e2000c101b24 */
[----:B------:R-:W-:Y:S02]  /*7be0*/  ISETP.GE.AND P4, PT, R14, UR4, PT ;  /* 0x000000040e007c0c */ /* 0x000fe4000bf86270 */
[----:B------:R-:W-:Y:S02]  /*7bf0*/  ISETP.GE.AND P1, PT, R17, UR4, PT ;  /* 0x0000000411007c0c */ /* 0x000fe4000bf26270 */
        /* <DEDUP_REMOVED lines=120> */
.L_x_9066:
[----:B---3--:R-:W0:Y:S02]  /*8380*/  S2R R0, SR_TID.X ;  /* 0x0000000000007919 */ /* 0x008e240000002100 */
[----:B0-----:R-:W-:-:S05]  /*8390*/  VIADD R2, R0, 0xffffff80 ;  /* 0xffffff8000027836 */ /* 0x001fca0000000000 */
[----:B------:R-:W-:-:S13]  /*83a0*/  ISETP.GT.AND P0, PT, R2, 0x7f, PT ;  /* 0x0000007f0200780c */ /* 0x000fda0003f04270 */
[----:B------:R-:W-:Y:S05]  /*83b0*/  @P0 BRA `(.L_x_9039) ;  /* 0x0000003800a00947 */ /* 0x000fea0003800000 */
[----:B------:R-:W0:Y:S01]  /*83c0*/  S2R R3, SR_CTAID.X ;  /* 0x0000000000037919 */ /* 0x000e220000002500 */
[----:B------:R-:W1:Y:S01]  /*83d0*/  LDC R6, c[0x0][0xbe8] ;  /* 0x0002fa00ff067b82 */ /* 0x000e620000000800 */
[----:B------:R-:W-:Y:S01]  /*83e0*/  ULDC UR4, c[0x0][0xa88] ;  /* 0x0002a20000047ab9 */ /* 0x000fe20000000800 */
[----:B0-----:R-:W-:Y:S01]  /*83f0*/  LEA R0, R3, R0, 0x7 ;  /* 0x0000000003007211 */ /* 0x001fe200078e38ff */
[----:B-1----:R-:W-:-:S04]  /*8400*/  IMAD R3, R6, UR4, RZ ;  /* 0x0000000406037c24 */ /* 0x002fc8000f8e02ff */
        /* <DEDUP_REMOVED lines=12> */
[----:B------:R-:W-:Y:S01]  /*84d0*/  UIADD3 UR6, UR5, UR6, URZ ;  /* 0x0000000605067290 */ /* 0x000fe2000fffe03f */
[----:B------:R-:W-:Y:S01]  /*84e0*/  MOV R2, UR4 ;  /* 0x0000000400027c02 */ /* 0x000fe20008000f00 */
[----:B------:R-:W-:Y:S01]  /*84f0*/  IMAD.U32 R3, RZ, RZ, UR5 ;  /* 0x00000005ff037e24 */ /* 0x000fe2000f8e00ff */
[----:B------:R-:W2:Y:S01]  /*8500*/  @P0 LDC R7, c[0x0][0xbec] ;  /* 0x0002fb00ff070b82 */ /* 0x000ea20000000800 */
[----:B------:R-:W-:Y:S02]  /*8510*/  ULDC.64 UR4, c[0x0][0xbe0] ;  /* 0x0002f80000047ab9 */ /* 0x000fe40000000a00 */
        /* <DEDUP_REMOVED lines=8> */
[----:B--2---:R-:W-:Y:S01]  /*85a0*/  @P0 IMAD.HI.U32 R4, R0, R7, RZ ;  /* 0x0000000700040227 */ /* 0x004fe200078e00ff */
[----:B------:R-:W-:-:S03]  /*85b0*/  IADD3 R7, RZ, -UR38, RZ ;  /* 0x80000026ff077c10 */ /* 0x000fc6000fffe0ff */
[----:B------:R-:W-:Y:S01]  /*85c0*/  IMAD.IADD R3, R11, 0x1, R3 ;  /* 0x000000010b037824 */ /* 0x000fe200078e0203 */
[----:B---3--:R-:W-:Y:S01]  /*85d0*/  @P0 SHF.R.U32.HI R5, RZ, R9, R4 ;  /* 0x00000009ff050219 */ /* 0x008fe20000011604 */
        /* <DEDUP_REMOVED lines=22> */
.L_x_9037:
        /* <DEDUP_REMOVED lines=18> */
.L_x_9069:
[----:B------:R-:W-:Y:S01]  /*8860*/  ULDC UR7, c[0x0][0xc50] ;  /* 0x0003140000077ab9 */ /* 0x000fe20000000800 */
[----:B------:R-:W-:Y:S01]  /*8870*/  UMOV UR40, UR6 ;  /* 0x0000000600287c82 */ /* 0x000fe20008000000 */
[----:B------:R-:W-:-:S11]  /*8880*/  UISETP.NE.AND UP0, UPT, UR7, 0x1, UPT ;  /* 0x000000010700788c */ /* 0x000fd6000bf05270 */
[----:B------:R-:W-:Y:S01]  /*8890*/  @UP0 ULDC UR4, c[0x0][0xc54] ;  /* 0x0003150000040ab9 */ /* 0x000fe20000000800 */
[----:B------:R-:W-:Y:S01]  /*88a0*/  @UP0 ULDC UR8, c[0x0][0xc58] ;  /* 0x0003160000080ab9 */ /* 0x000fe20000000800 */
[----:B------:R-:W-:-:S04]  /*88b0*/  UIMAD.WIDE.U32 UR4, UR6, UR4, URZ ;  /* 0x00000004060472a5 */ /* 0x000fc8000f8e003f */
[----:B------:R-:W-:-:S12]  /*88c0*/  @UP0 USHF.R.U32.HI UR40, URZ, UR8, UR5 ;  /* 0x000000083f280299 */ /* 0x000fd80008011605 */
.L_x_9070:
        /* <DEDUP_REMOVED lines=64> */
.L_x_9072:
[----:B------:R-:W-:Y:S02]  /*8cd0*/  UIMAD UR45, UR44, UR38, URZ ;  /* 0x000000262c2d72a4 */ /* 0x000fe4000f8e023f */
[----:B------:R-:W-:Y:S02]  /*8ce0*/  IMAD.U32 R3, RZ, RZ, UR38 ;  /* 0x00000026ff037e24 */ /* 0x000fe4000f8e00ff */
[----:B------:R-:W-:Y:S02]  /*8cf0*/  IMAD.MOV.U32 R21, RZ, RZ, RZ ;  /* 0x000000ffff157224 */ /* 0x000fe400078e00ff */
[----:B------:R-:W-:Y:S01]  /*8d00*/  IMAD.MOV.U32 R8, RZ, RZ, 0x1 ;  /* 0x00000001ff087424 */ /* 0x000fe200078e00ff */
[----:B------:R-:W-:-:S04]  /*8d10*/  MOV R0, UR45 ;  /* 0x0000002d00007c02 */ /* 0x000fc80008000f00 */
[----:B------:R-:W-:-:S04]  /*8d20*/  VIADDMNMX R0, R0, R3, UR42, PT ;  /* 0x0000002a00007e46 */ /* 0x000fc8000b800103 */
[----:B------:R-:W-:-:S13]  /*8d30*/  R2UR UR46, R0 ;  /* 0x00000000002e72ca */ /* 0x000fda00000e0000 */
        /* <DEDUP_REMOVED lines=26> */
.L_x_9073:
        /* <DEDUP_REMOVED lines=20> */
.L_x_9075:
        /* <DEDUP_REMOVED lines=15> */
.L_x_9074:
[----:B------:R-:W0:Y:S01]  /*9110*/  LDC.64 R4, c[0x0][0x9f8] ;  /* 0x00027e00ff047b82 */ /* 0x000e220000000a00 */
[----:B------:R-:W-:-:S07]  /*9120*/  MOV R30, R33 ;  /* 0x00000021001e7202 */ /* 0x000fce0000000f00 */
[----:B------:R-:W1:Y:S01]  /*9130*/  LDC R29, c[0x0][0x430] ;  /* 0x00010c00ff1d7b82 */ /* 0x000e620000000800 */
[C---:B------:R-:W-:Y:S01]  /*9140*/  IMAD.SHL.U32 R28, R16.reuse, 0x10, RZ ;  /* 0x00000010101c7824 */ /* 0x040fe200078e00ff */
[C---:B------:R-:W-:Y:S01]  /*9150*/  LOP3.LUT R7, R16.reuse, 0x7f, RZ, 0xc0, !PT ;  /* 0x0000007f10077812 */ /* 0x040fe200078ec0ff */
[----:B------:R-:W-:Y:S01]  /*9160*/  IMAD.U32 R9, RZ, RZ, UR46 ;  /* 0x0000002eff097e24 */ /* 0x000fe2000f8e00ff */
[----:B------:R-:W-:Y:S01]  /*9170*/  LOP3.LUT R23, R23, 0xffffffbf, RZ, 0xc0, !PT ;  /* 0xffffffbf17177812 */ /* 0x000fe200078ec0ff */
[----:B------:R-:W-:Y:S01]  /*9180*/  IMAD.SHL.U32 R6, R16, 0x8, RZ ;  /* 0x0000000810067824 */ /* 0x000fe200078e00ff */
        /* <DEDUP_REMOVED lines=8> */
[----:B------:R-:W-:Y:S02]  /*9210*/  IADD3 R9, R9, -0x1, RZ ;  /* 0xffffffff09097810 */ /* 0x000fe40007ffe0ff */
[----:B------:R-:W-:Y:S02]  /*9220*/  LOP3.LUT R26, R28, R27, RZ, 0xfc, !PT ;  /* 0x0000001b1c1a7212 */ /* 0x000fe400078efcff */
[----:B-1----:R-:W-:-:S03]  /*9230*/  ISETP.NE.AND P1, PT, R29, 0x1, PT ;  /* 0x000000011d00780c */ /* 0x002fc60003f25270 */
[----:B------:R-:W-:-:S05]  /*9240*/  IMAD R22, R9, 0x60, R26 ;  /* 0x0000006009167824 */ /* 0x000fca00078e021a */
[C---:B------:R-:W-:Y:S01]  /*9250*/  ISETP.GE.AND P0, PT, R22.reuse, UR41, PT ;  /* 0x0000002916007c0c */ /* 0x040fe2000bf06270 */
[----:B-----5:R-:W-:-:S03]  /*9260*/  IMAD.IADD R22, R22, 0x1, R31 ;  /* 0x0000000116167824 */ /* 0x020fc600078e021f */
[----:B------:R-:W-:Y:S01]  /*9270*/  ISETP.GT.U32.OR P0, PT, R26, 0x5f, P0 ;  /* 0x0000005f1a00780c */ /* 0x000fe20000704470 */
[----:B------:R-:W1:Y:S01]  /*9280*/  @P1 LDC R3, c[0x0][0x434] ;  /* 0x00010d00ff031b82 */ /* 0x000e620000000800 */
[----:B------:R-:W-:-:S07]  /*9290*/  @P1 LOP3.LUT R23, R23, 0x40, RZ, 0xfc, !PT ;  /* 0x0000004017171812 */ /* 0x000fce00078efcff */
[----:B0-----:R-:W0:Y:S08]  /*92a0*/  @P1 LDC R5, c[0x0][0x438] ;  /* 0x00010e00ff051b82 */ /* 0x001e300000000800 */
[----:B------:R-:W3:Y:S08]  /*92b0*/  @!P0 LDC.64 R10, c[0x0][0x428] ;  /* 0x00010a00ff0a8b82 */ /* 0x000ef00000000a00 */
[----:B------:R-:W4:Y:S01]  /*92c0*/  @!P0 LDC.64 R12, c[0x0][0x418] ;  /* 0x00010600ff0c8b82 */ /* 0x000f220000000a00 */
[----:B-1----:R-:W-:-:S04]  /*92d0*/  @P1 IMAD.HI.U32 R0, R22, R3, RZ ;  /* 0x0000000316001227 */ /* 0x002fc800078e00ff */
[----:B------:R-:W-:Y:S01]  /*92e0*/  IMAD.MOV.U32 R3, RZ, RZ, R22 ;  /* 0x000000ffff037224 */ /* 0x000fe200078e0016 */
[----:B0-----:R-:W-:-:S04]  /*92f0*/  @P1 SHF.R.U32.HI R3, RZ, R5, R0 ;  /* 0x00000005ff031219 */ /* 0x001fc80000011600 */
[----:B------:R-:W-:Y:S02]  /*9300*/  @!P0 SHF.R.S32.HI R5, RZ, 0x1f, R3 ;  /* 0x0000001fff058819 */ /* 0x000fe40000011403 */
[----:B------:R-:W-:Y:S02]  /*9310*/  @!P0 MOV R4, R3 ;  /* 0x0000000300048202 */ /* 0x000fe40000000f00 */
[----:B--2---:R-:W-:-:S05]  /*9320*/  SHF.R.S32.HI R25, RZ, 0x1f, R30 ;  /* 0x0000001fff197819 */ /* 0x004fca000001141e */
[----:B---3--:R-:W-:-:S04]  /*9330*/  @!P0 IMAD R0, R25, R10, RZ ;  /* 0x0000000a19008224 */ /* 0x008fc800078e02ff */
[C---:B------:R-:W-:Y:S02]  /*9340*/  @!P0 IMAD R15, R30.reuse, R11, R0 ;  /* 0x0000000b1e0f8224 */ /* 0x040fe400078e0200 */
[----:B------:R-:W-:-:S04]  /*9350*/  @!P0 IMAD.WIDE.U32 R10, R30, R10, R4 ;  /* 0x0000000a1e0a8225 */ /* 0x000fc800078e0004 */
[----:B------:R-:W-:Y:S01]  /*9360*/  @!P0 IMAD.IADD R0, R11, 0x1, R15 ;  /* 0x000000010b008824 */ /* 0x000fe200078e020f */
[----:B----4-:R-:W-:-:S04]  /*9370*/  @!P0 LEA R4, P1, R10, R12, 0x2 ;  /* 0x0000000c0a048211 */ /* 0x010fc800078210ff */
[----:B------:R-:W-:-:S05]  /*9380*/  @!P0 LEA.HI.X R5, R10, R13, R0, 0x2, P1 ;  /* 0x0000000d0a058211 */ /* 0x000fca00008f1400 */
[----:B------:R0:W5:Y:S01]  /*9390*/  @!P0 LDG.E R4, desc[UR36][R4.64] ;  /* 0x0000002404048981 */ /* 0x000162000c1e1900 */
[----:B------:R-:W-:Y:S01]  /*93a0*/  LOP3.LUT R24, R6, 0x38, RZ, 0xc0, !PT ;  /* 0x0000003806187812 */ /* 0x000fe200078ec0ff */
[----:B------:R-:W-:Y:S01]  /*93b0*/  UMOV UR5, 0xffffffff ;  /* 0xffffffff00057882 */ /* 0x000fe20000000000 */
[----:B------:R-:W-:Y:S02]  /*93c0*/  LOP3.LUT R23, R23, 0xffffffef, RZ, 0xc0, !PT ;  /* 0xffffffef17177812 */ /* 0x000fe400078ec0ff */
[C---:B------:R-:W-:Y:S02]  /*93d0*/  LOP3.LUT R0, R24.reuse, 0x40, RZ, 0xfc, !PT ;  /* 0x0000004018007812 */ /* 0x040fe400078efcff */
[----:B------:R-:W-:Y:S02]  /*93e0*/  LOP3.LUT R8, R24, 0xc0, RZ, 0xfc, !PT ;  /* 0x000000c018087812 */ /* 0x000fe400078efcff */
[----:B------:R-:W-:Y:S02]  /*93f0*/  ISETP.GE.AND P1, PT, R0, UR4, PT ;  /* 0x0000000400007c0c */ /* 0x000fe4000bf26270 */
[----:B------:R-:W-:-:S04]  /*9400*/  LOP3.LUT R0, R24, 0x80, RZ, 0xfc, !PT ;  /* 0x0000008018007812 */ /* 0x000fc800078efcff */
[----:B------:R-:W-:-:S07]  /*9410*/  ISETP.GE.AND P2, PT, R0, UR4, PT ;  /* 0x0000000400007c0c */ /* 0x000fce000bf46270 */
[----:B------:R-:W-:Y:S02]  /*9420*/  @P1 LOP3.LUT R23, R23, 0x10, RZ, 0xfc, !PT ;  /* 0x0000001017171812 */ /* 0x000fe400078efcff */
[----:B------:R-:W-:Y:S02]  /*9430*/  ISETP.GE.AND P1, PT, R8, UR4, PT ;  /* 0x0000000408007c0c */ /* 0x000fe4000bf26270 */
[----:B------:R-:W-:-:S04]  /*9440*/  LOP3.LUT R23, R23, 0xfffffff7, RZ, 0xc0, !PT ;  /* 0xfffffff717177812 */ /* 0x000fc800078ec0ff */
[----:B------:R-:W-:Y:S02]  /*9450*/  @P2 LOP3.LUT R23, R23, 0x8, RZ, 0xfc, !PT ;  /* 0x0000000817172812 */ /* 0x000fe400078efcff */
[----:B------:R-:W-:Y:S02]  /*9460*/  ISETP.GE.AND P2, PT, R24, UR4, PT ;  /* 0x0000000418007c0c */ /* 0x000fe4000bf46270 */
[----:B------:R-:W-:-:S04]  /*9470*/  LOP3.LUT R23, R23, 0xfffffffb, RZ, 0xc0, !PT ;  /* 0xfffffffb17177812 */ /* 0x000fc800078ec0ff */
[----:B------:R-:W-:-:S04]  /*9480*/  @P1 LOP3.LUT R23, R23, 0x4, RZ, 0xfc, !PT ;  /* 0x0000000417171812 */ /* 0x000fc800078efcff */
[----:B------:R-:W-:-:S04]  /*9490*/  LOP3.LUT R23, R23, 0xfffffffe, RZ, 0xc0, !PT ;  /* 0xfffffffe17177812 */ /* 0x000fc800078ec0ff */
[----:B------:R-:W-:Y:S01]  /*94a0*/  @P2 LOP3.LUT R23, R23, 0x1, RZ, 0xfc, !PT ;  /* 0x0000000117172812 */ /* 0x000fe200078efcff */
[----:B0-----:R-:W-:Y:S06]  /*94b0*/  BRA.DIV UR5, `(.L_x_9076) ;  /* 0x0000002a05e87947 */ /* 0x001fec000b800000 */
.L_x_9117:
[----:B------:R-:W-:Y:S01]  /*94c0*/  ULOP3.LUT UR4, UR39, 0x2, URZ, 0xfc, !UPT ;  /* 0x0000000227047892 */ /* 0x000fe2000f8efc3f */
[----:B-----5:R-:W-:Y:S02]  /*94d0*/  @!P0 SHF.R.S32.HI R5, RZ, 0x1f, R4 ;  /* 0x0000001fff058819 */ /* 0x020fe40000011404 */
[----:B------:R-:W-:Y:S02]  /*94e0*/  CS2R R36, SRZ ;  /* 0x0000000000247805 */ /* 0x000fe4000001ff00 */
[----:B------:R-:W-:Y:S01]  /*94f0*/  LOP3.LUT R23, R23, 0xffffffdf, RZ, 0xc0, !PT ;  /* 0xffffffdf17177812 */ /* 0x000fe200078ec0ff */
[----:B------:R-:W-:Y:S01]  /*9500*/  IMAD.U32 R19, RZ, RZ, UR40 ;  /* 0x00000028ff137e24 */ /* 0x000fe2000f8e00ff */
[----:B------:R-:W-:Y:S01]  /*9510*/  @!P0 MOV R36, R4 ;  /* 0x0000000400248202 */ /* 0x000fe20000000f00 */
[----:B------:R-:W-:Y:S01]  /*9520*/  IMAD.U32 R34, RZ, RZ, UR4 ;  /* 0x00000004ff227e24 */ /* 0x000fe2000f8e00ff */
[----:B------:R-:W-:Y:S01]  /*9530*/  LOP3.LUT R23, R23, 0xffffff7f, RZ, 0xc0, !PT ;  /* 0xffffff7f17177812 */ /* 0x000fe200078ec0ff */
[----:B------:R-:W-:Y:S01]  /*9540*/  @!P0 IMAD.MOV.U32 R37, RZ, RZ, R5 ;  /* 0x000000ffff258224 */ /* 0x000fe200078e0005 */
[----:B------:R-:W-:-:S02]  /*9550*/  ISETP.GT.U32.AND P0, PT, R26, 0x5f, PT ;  /* 0x0000005f1a00780c */ /* 0x000fc40003f04070 */
[----:B------:R-:W-:Y:S02]  /*9560*/  ISETP.NE.AND P1, PT, R34, 0x3, PT ;  /* 0x000000032200780c */ /* 0x000fe40003f25270 */
[----:B------:R-:W-:Y:S02]  /*9570*/  IADD3 R0, -R3, RZ, RZ ;  /* 0x000000ff03007210 */ /* 0x000fe40007ffe1ff */
[----:B------:R-:W-:Y:S02]  /*9580*/  SHF.R.S32.HI R19, RZ, 0x1f, R19 ;  /* 0x0000001fff137819 */ /* 0x000fe40000011413 */
[----:B------:R-:W-:Y:S01]  /*9590*/  SEL R18, RZ, 0x1, P2 ;  /* 0x00000001ff127807 */ /* 0x000fe20001000000 */
[----:B------:R-:W-:-:S04]  /*95a0*/  IMAD R22, R29, R0, R22 ;  /* 0x000000001d167224 */ /* 0x000fc800078e0216 */
[----:B------:R-:W-:-:S04]  /*95b0*/  @P0 LOP3.LUT R23, R23, 0x80, RZ, 0xfc, !PT ;  /* 0x0000008017170812 */ /* 0x000fc800078efcff */
[----:B------:R-:W-:Y:S01]  /*95c0*/  @P1 LOP3.LUT R23, R23, 0x20, RZ, 0xfc, !PT ;  /* 0x0000002017171812 */ /* 0x000fe200078efcff */
[----:B------:R-:W-:Y:S06]  /*95d0*/  @!P1 BRA `(.L_x_9077) ;  /* 0x0000000000049947 */ /* 0x000fec0003800000 */
[----:B------:R-:W-:Y:S01]  /*95e0*/  BPT.TRAP 0x1 ;  /* 0x000000040000795c */ /* 0x000fe20000300000 */
.L_x_9077:
[----:B------:R-:W-:-:S05]  /*95f0*/  IMAD.MOV.U32 R0, RZ, RZ, 0x1 ;  /* 0x00000001ff007424 */ /* 0x000fca00078e00ff */
[----:B------:R-:W-:-:S04]  /*9600*/  SHF.L.U32 R0, R0, 0x1f, RZ ;  /* 0x0000001f00007819 */ /* 0x000fc800000006ff */
[----:B------:R-:W0:Y:S02]  /*9610*/  SYNCS.PHASECHK.TRANS64.TRYWAIT P0, [UR43+0x22840], R0 ;  /* 0x02284000ff0075a7 */ /* 0x000e24000800016b */
[----:B0-----:R-:W-:Y:S05]  /*9620*/  @!P0 BRA `(.L_x_9078) ;  /* 0x0000002800ac8947 */ /* 0x001fea0003800000 */
.L_x_9118:
[----:B------:R-:W-:Y:S01]  /*9630*/  SHF.R.S32.HI R17, RZ, 0x1f, R22 ;  /* 0x0000001fff117819 */ /* 0x000fe20000011416 */
[----:B------:R-:W-:Y:S01]  /*9640*/  ULDC.64 UR4, c[0x0][0x300] ;  /* 0x0000c00000047ab9 */ /* 0x000fe20000000a00 */
[----:B------:R-:W-:Y:S01]  /*9650*/  R2UR UR6, R19 ;  /* 0x00000000130672ca */ /* 0x000fe200000e0000 */
[----:B------:R-:W-:Y:S01]  /*9660*/  IMAD.WIDE.U32 R4, R22, UR4, RZ ;  /* 0x0000000416047c25 */ /* 0x000fe2000f8e00ff */
[----:B------:R-:W-:-:S03]  /*9670*/  LOP3.LUT R23, R23, 0xfffffffd, RZ, 0xc0, !PT ;  /* 0xfffffffd17177812 */ /* 0x000fc600078ec0ff */
[----:B0-----:R-:W-:-:S04]  /*9680*/  IMAD R3, R17, UR4, RZ ;  /* 0x0000000411037c24 */ /* 0x001fc8000f8e02ff */
        /* <DEDUP_REMOVED lines=16> */
[----:B------:R-:W-:Y:S02]  /*9790*/  ULDC UR4, c[0x0][0x2f4] ;  /* 0x0000bd0000047ab9 */ /* 0x000fe40000000800 */
[----:B------:R-:W-:-:S02]  /*97a0*/  ISETP.GE.AND P2, PT, R24, UR4, PT ;  /* 0x0000000418007c0c */ /* 0x000fc4000bf46270 */
[----:B------:R-:W-:Y:S01]  /*97b0*/  LEA.HI.X R0, R4, UR7, R5, 0x1, P0 ;  /* 0x0000000704007c11 */ /* 0x000fe200080f0c05 */
[----:B------:R-:W-:Y:S01]  /*97c0*/  IMAD.MOV.U32 R4, RZ, RZ, -0x60 ;  /* 0xffffffa0ff047424 */ /* 0x000fe200078e00ff */
[----:B------:R-:W-:-:S03]  /*97d0*/  LOP3.LUT R5, R6, 0x1c0, RZ, 0xc0, !PT ;  /* 0x000001c006057812 */ /* 0x000fc600078ec0ff */
[----:B------:R-:W-:Y:S01]  /*97e0*/  IMAD R4, R9, R4, UR41 ;  /* 0x0000002909047e24 */ /* 0x000fe2000f8e0204 */
[----:B------:R-:W-:-:S04]  /*97f0*/  LOP3.LUT R5, R5, 0x38, R6, 0xf8, !PT ;  /* 0x0000003805057812 */ /* 0x000fc800078ef806 */
[----:B------:R-:W-:Y:S01]  /*9800*/  LOP3.LUT R5, R5, 0x38, R16, 0x78, !PT ;  /* 0x0000003805057812 */ /* 0x000fe200078e7810 */
[----:B------:R-:W-:Y:S01]  /*9810*/  IMAD.SHL.U32 R16, R7, 0x8, RZ ;  /* 0x0000000807107824 */ /* 0x000fe200078e00ff */
[----:B------:R-:W-:Y:S02]  /*9820*/  IADD3 R35, -R27, R4, RZ ;  /* 0x000000041b237210 */ /* 0x000fe40007ffe1ff */
[----:B------:R-:W-:Y:S02]  /*9830*/  @P2 LOP3.LUT R23, R23, 0x2, RZ, 0xfc, !PT ;  /* 0x0000000217172812 */ /* 0x000fe400078efcff */
[----:B------:R-:W-:Y:S02]  /*9840*/  LOP3.LUT R16, R5, 0x200, R16, 0xf8, !PT ;  /* 0x0000020005107812 */ /* 0x000fe400078ef810 */
[----:B------:R-:W-:Y:S01]  /*9850*/  ISETP.GE.AND P0, PT, R35, 0x1, PT ;  /* 0x000000012300780c */ /* 0x000fe20003f06270 */
[----:B------:R-:W-:-:S12]  /*9860*/  BRA.DIV UR5, `(.L_x_9079) ;  /* 0x0000002a05347947 */ /* 0x000fd8000b800000 */
        /* <DEDUP_REMOVED lines=19> */
[----:B------:R-:W0:Y:S03]  /*99a0*/  SHFL.IDX PT, R14, R3, 0x3, 0x181f ;  /* 0x00781f00030e7f89 */ /* 0x000e2600000e0000 */
[----:B-1----:R-:W-:Y:S02]  /*99b0*/  @P0 IMAD.X R5, RZ, RZ, R6, P1 ;  /* 0x000000ffff050224 */ /* 0x002fe400008e0606 */
        /* <DEDUP_REMOVED lines=12> */
[----:B------:R0:W2:Y:S02]  /*9a80*/  SHFL.IDX PT, R14, R3, 0x5, 0x181f ;  /* 0x00b81f00030e7f89 */ /* 0x0000a400000e0000 */
[----:B-1----:R-:W-:Y:S02]  /*9a90*/  @P0 IADD3.X R5, RZ, R6, RZ, P1, !PT ;  /* 0x00000006ff050210 */ /* 0x002fe40000ffe4ff */
[----:B------:R0:W1:Y:S04]  /*9aa0*/  SHFL.IDX PT, R6, R0, 0x5, 0x181f ;  /* 0x00b81f0000067f89 */ /* 0x00006800000e0000 */
[----:B------:R0:W-:Y:S03]  /*9ab0*/  @P0 LDGSTS.E.BYPASS.LTC128B.128 [R7+0x1e400], desc[UR36][R4.64], !P2 ;  /* 0x1e40000004070fae */ /* 0x0001e6000d101d64 */
.L_x_9132:
[----:B------:R-:W-:-:S13]  /*9ac0*/  ISETP.GE.AND P0, PT, R35, 0x51, PT ;  /* 0x000000512300780c */ /* 0x000fda0003f06270 */
[----:B0-2---:R-:W-:Y:S02]  /*9ad0*/  @P0 LEA R4, P1, R24, R14, 0x1 ;  /* 0x0000000e18040211 */ /* 0x005fe400078208ff */
[----:B------:R-:W-:-:S03]  /*9ae0*/  @P0 LEA R3, R16, UR43, 0x1 ;  /* 0x0000002b10030c11 */ /* 0x000fc6000f8e08ff */
[----:B-1----:R-:W-:-:S05]  /*9af0*/  @P0 IMAD.X R5, RZ, RZ, R6, P1 ;  /* 0x000000ffff050224 */ /* 0x002fca00008e0606 */
        /* <DEDUP_REMOVED lines=11> */
.L_x_9080:
        /* <DEDUP_REMOVED lines=23> */
.L_x_9081:
[----:B------:R-:W0:Y:S01]  /*9d20*/  LDC R3, c[0x0][0x448] ;  /* 0x00011200ff037b82 */ /* 0x000e220000000800 */
[----:B------:R-:W-:Y:S01]  /*9d30*/  R2UR UR6, R19 ;  /* 0x00000000130672ca */ /* 0x000fe200000e0000 */
[----:B------:R-:W-:Y:S01]  /*9d40*/  ULDC.64 UR8, c[0x0][0x2d8] ;  /* 0x0000b60000087ab9 */ /* 0x000fe20000000a00 */
[----:B------:R-:W-:Y:S01]  /*9d50*/  IMAD R0, R32, 0x80, R26 ;  /* 0x0000008020007824 */ /* 0x000fe200078e021a */
[----:B------:R-:W-:Y:S01]  /*9d60*/  UIMAD.WIDE.U32 UR4, UR40, UR8, URZ ;  /* 0x00000008280472a5 */ /* 0x000fe2000f8e003f */
[----:B------:R-:W-:-:S03]  /*9d70*/  SHF.R.S32.HI R8, RZ, 0x1f, R33 ;  /* 0x0000001fff087819 */ /* 0x000fc60000011421 */
[----:B------:R-:W-:-:S06]  /*9d80*/  MOV R9, R0 ;  /* 0x0000000000097202 */ /* 0x000fcc0000000f00 */
[----:B------:R-:W-:-:S04]  /*9d90*/  UIMAD UR6, UR6, UR8, URZ ;  /* 0x00000008060672a4 */ /* 0x000fc8000f8e023f */
[----:B------:R-:W-:-:S03]  /*9da0*/  UIMAD UR6, UR40, UR9, UR6 ;  /* 0x00000009280672a4 */ /* 0x000fc6000f8e0206 */
[----:B------:R-:W-:Y:S01]  /*9db0*/  ULDC.64 UR8, c[0x0][0x2e0] ;  /* 0x0000b80000087ab9 */ /* 0x000fe20000000a00 */
[----:B------:R-:W-:Y:S01]  /*9dc0*/  UIADD3 UR6, UR5, UR6, URZ ;  /* 0x0000000605067290 */ /* 0x000fe2000fffe03f */
[----:B------:R-:W-:Y:S01]  /*9dd0*/  IMAD R8, R8, UR8, RZ ;  /* 0x0000000808087c24 */ /* 0x000fe2000f8e02ff */
[----:B0-----:R-:W-:-:S03]  /*9de0*/  ISETP.NE.AND P0, PT, R3, 0x1, PT ;  /* 0x000000010300780c */ /* 0x001fc60003f05270 */
[----:B------:R-:W-:-:S10]  /*9df0*/  IMAD R11, R33, UR9, R8 ;  /* 0x00000009210b7c24 */ /* 0x000fd4000f8e0208 */
[----:B------:R-:W0:Y:S08]  /*9e00*/  @P0 LDC R5, c[0x0][0x44c] ;  /* 0x00011300ff050b82 */ /* 0x000e300000000800 */
[----:B------:R-:W1:Y:S01]  /*9e10*/  @P0 LDC R7, c[0x0][0x450] ;  /* 0x00011400ff070b82 */ /* 0x000e620000000800 */
[----:B0-----:R-:W-:Y:S01]  /*9e20*/  @P0 IMAD.HI.U32 R4, R0, R5, RZ ;  /* 0x0000000500040227 */ /* 0x001fe200078e00ff */
[----:B------:R-:W-:-:S04]  /*9e30*/  MOV R5, UR5 ;  /* 0x0000000500057c02 */ /* 0x000fc80008000f00 */
[----:B-1----:R-:W-:Y:S01]  /*9e40*/  @P0 SHF.R.U32.HI R9, RZ, R7, R4 ;  /* 0x00000007ff090219 */ /* 0x002fe20000011604 */
[----:B------:R-:W-:Y:S01]  /*9e50*/  IMAD.U32 R4, RZ, RZ, UR4 ;  /* 0x00000004ff047e24 */ /* 0x000fe2000f8e00ff */
[----:B------:R-:W-:Y:S01]  /*9e60*/  ULDC.64 UR4, c[0x0][0x2d0] ;  /* 0x0000b40000047ab9 */ /* 0x000fe20000000a00 */
[----:B------:R-:W-:Y:S02]  /*9e70*/  IMAD.U32 R7, RZ, RZ, UR6 ;  /* 0x00000006ff077e24 */ /* 0x000fe4000f8e00ff */
[----:B------:R-:W-:-:S04]  /*9e80*/  IMAD.MOV.U32 R6, RZ, RZ, R4 ;  /* 0x000000ffff067224 */ /* 0x000fc800078e0004 */
[----:B------:R-:W-:Y:S01]  /*9e90*/  IMAD.WIDE.U32 R4, R33, UR8, R6 ;  /* 0x0000000821047c25 */ /* 0x000fe2000f8e0006 */
[----:B------:R-:W-:Y:S02]  /*9ea0*/  IADD3 R7, -R9, RZ, RZ ;  /* 0x000000ff09077210 */ /* 0x000fe40007ffe1ff */
[----:B------:R-:W-:Y:S01]  /*9eb0*/  SHF.R.S32.HI R6, RZ, 0x1f, R9 ;  /* 0x0000001fff067819 */ /* 0x000fe20000011409 */
[----:B------:R-:W-:Y:S02]  /*9ec0*/  IMAD.IADD R5, R5, 0x1, R11 ;  /* 0x0000000105057824 */ /* 0x000fe400078e020b */
        /* <DEDUP_REMOVED lines=20> */
[----:B------:R-:W-:Y:S01]  /*a010*/  LEA R32, R32, R27, 0x7 ;  /* 0x0000001b20207211 */ /* 0x000fe200078e38ff */
[----:B------:R-:W-:Y:S01]  /*a020*/  IMAD R3, R3, UR4, RZ ;  /* 0x0000000403037c24 */ /* 0x000fe2000f8e02ff */
[----:B------:R-:W1:Y:S02]  /*a030*/  SHFL.IDX PT, R4, R0, RZ, 0x181f ;  /* 0x00181fff00047589 */ /* 0x000e6400000e0000 */
[C---:B------:R-:W-:Y:S02]  /*a040*/  IADD3 R8, R32.reuse, 0x10, RZ ;  /* 0x0000001020087810 */ /* 0x040fe40007ffe0ff */
[----:B------:R-:W-:Y:S01]  /*a050*/  ISETP.GE.AND P0, PT, R32, R3, PT ;  /* 0x000000032000720c */ /* 0x000fe20003f06270 */
[----:B------:R-:W-:-:S12]  /*a060*/  SHFL.IDX PT, R7, R0, 0x1, 0x181f ;  /* 0x00381f0000077f89 */ /* 0x000fd800000e0000 */
[----:B------:R-:W-:Y:S02]  /*a070*/  @!P0 LEA R9, R16, UR43, 0x1 ;  /* 0x0000002b10098c11 */ /* 0x000fe4000f8e08ff */
[----:B0-----:R-:W-:-:S05]  /*a080*/  @!P0 LEA R14, P2, R24, R14, 0x1 ;  /* 0x0000000e180e8211 */ /* 0x001fca00078408ff */
[----:B-1----:R-:W-:Y:S02]  /*a090*/  @!P0 IMAD.X R5, RZ, RZ, R4, P2 ;  /* 0x000000ffff058224 */ /* 0x002fe400010e0604 */
[----:B------:R-:W-:Y:S02]  /*a0a0*/  @!P0 IMAD.MOV.U32 R4, RZ, RZ, R14 ;  /* 0x000000ffff048224 */ /* 0x000fe400078e000e */
[----:B------:R-:W0:Y:S04]  /*a0b0*/  SHFL.IDX PT, R14, R6, 0x1, 0x181f ;  /* 0x00381f00060e7f89 */ /* 0x000e2800000e0000 */
[----:B------:R0:W-:Y:S01]  /*a0c0*/  @!P0 LDGSTS.E.BYPASS.LTC128B.128 [R9+0x18400], desc[UR36][R4.64], !P1 ;  /* 0x1840000004098fae */ /* 0x0001e2000c901d64 */
[----:B------:R-:W-:Y:S01]  /*a0d0*/  ISETP.GE.AND P0, PT, R8, R3, PT ;  /* 0x000000030800720c */ /* 0x000fe20003f06270 */
[----:B------:R-:W-:-:S12]  /*a0e0*/  VIADD R8, R32, 0x20 ;  /* 0x0000002020087836 */ /* 0x000fd80000000000 */
[----:B------:R-:W-:Y:S02]  /*a0f0*/  @!P0 LEA R21, R16, UR43, 0x1 ;  /* 0x0000002b10158c11 */ /* 0x000fe4000f8e08ff */
[----:B0-----:R-:W-:Y:S02]  /*a100*/  @!P0 LEA R4, P2, R24, R14, 0x1 ;  /* 0x0000000e18048211 */ /* 0x001fe400078408ff */
[----:B------:R-:W0:Y:S03]  /*a110*/  SHFL.IDX PT, R14, R6, 0x2, 0x181f ;  /* 0x00581f00060e7f89 */ /* 0x000e2600000e0000 */
[----:B------:R-:W-:Y:S02]  /*a120*/  @!P0 IMAD.X R5, RZ, RZ, R7, P2 ;  /* 0x000000ffff058224 */ /* 0x000fe400010e0607 */
[----:B------:R-:W1:Y:S04]  /*a130*/  SHFL.IDX PT, R7, R0, 0x2, 0x181f ;  /* 0x00581f0000077f89 */ /* 0x000e6800000e0000 */
[----:B------:R0:W-:Y:S01]  /*a140*/  @!P0 LDGSTS.E.BYPASS.LTC128B.128 [R21+0x18c00], desc[UR36][R4.64], !P1 ;  /* 0x18c0000004158fae */ /* 0x0001e2000c901d64 */
[----:B------:R-:W-:Y:S01]  /*a150*/  ISETP.GE.AND P0, PT, R8, R3, PT ;  /* 0x000000030800720c */ /* 0x000fe20003f06270 */
[----:B------:R-:W-:-:S12]  /*a160*/  VIADD R8, R32, 0x30 ;  /* 0x0000003020087836 */ /* 0x000fd80000000000 */
[----:B------:R-:W-:Y:S02]  /*a170*/  @!P0 LEA R9, R16, UR43, 0x1 ;  /* 0x0000002b10098c11 */ /* 0x000fe4000f8e08ff */
[----:B0-----:R-:W-:Y:S02]  /*a180*/  @!P0 LEA R4, P2, R24, R14, 0x1 ;  /* 0x0000000e18048211 */ /* 0x001fe400078408ff */
[----:B------:R-:W0:Y:S02]  /*a190*/  SHFL.IDX PT, R14, R6, 0x3, 0x181f ;  /* 0x00781f00060e7f89 */ /* 0x000e2400000e0000 */
[----:B-1----:R-:W-:Y:S02]  /*a1a0*/  @!P0 IADD3.X R5, RZ, R7, RZ, P2, !PT ;  /* 0x00000007ff058210 */ /* 0x002fe400017fe4ff */
[----:B------:R-:W1:Y:S04]  /*a1b0*/  SHFL.IDX PT, R7, R0, 0x3, 0x181f ;  /* 0x00781f0000077f89 */ /* 0x000e6800000e0000 */
[----:B------:R0:W-:Y:S01]  /*a1c0*/  @!P0 LDGSTS.E.BYPASS.LTC128B.128 [R9+0x19400], desc[UR36][R4.64], !P1 ;  /* 0x1940000004098fae */ /* 0x0001e2000c901d64 */
[----:B------:R-:W-:-:S02]  /*a1d0*/  ISETP.GE.AND P0, PT, R8, R3, PT ;  /* 0x000000030800720c */ /* 0x000fc40003f06270 */
[----:B------:R-:W-:-:S11]  /*a1e0*/  IADD3 R8, R32, 0x40, RZ ;  /* 0x0000004020087810 */ /* 0x000fd60007ffe0ff */
[----:B------:R-:W-:Y:S02]  /*a1f0*/  @!P0 LEA R21, R16, UR43, 0x1 ;  /* 0x0000002b10158c11 */ /* 0x000fe4000f8e08ff */
[----:B0-----:R-:W-:Y:S02]  /*a200*/  @!P0 LEA R4, P2, R24, R14, 0x1 ;  /* 0x0000000e18048211 */ /* 0x001fe400078408ff */
[----:B------:R-:W0:Y:S03]  /*a210*/  SHFL.IDX PT, R14, R6, 0x4, 0x181f ;  /* 0x00981f00060e7f89 */ /* 0x000e2600000e0000 */
[----:B-1----:R-:W-:Y:S02]  /*a220*/  @!P0 IMAD.X R5, RZ, RZ, R7, P2 ;  /* 0x000000ffff058224 */ /* 0x002fe400010e0607 */
[----:B------:R-:W1:Y:S04]  /*a230*/  SHFL.IDX PT, R7, R0, 0x4, 0x181f ;  /* 0x00981f0000077f89 */ /* 0x000e6800000e0000 */
[----:B------:R0:W-:Y:S01]  /*a240*/  @!P0 LDGSTS.E.BYPASS.LTC128B.128 [R21+0x19c00], desc[UR36][R4.64], !P1 ;  /* 0x19c0000004158fae */ /* 0x0001e2000c901d64 */
[----:B------:R-:W-:Y:S01]  /*a250*/  ISETP.GE.AND P0, PT, R8, R3, PT ;  /* 0x000000030800720c */ /* 0x000fe20003f06270 */
[----:B------:R-:W-:-:S12]  /*a260*/  VIADD R8, R32, 0x50 ;  /* 0x0000005020087836 */ /* 0x000fd80000000000 */
        /* <DEDUP_REMOVED lines=21> */
.L_x_9149:
[----:B------:R-:W-:Y:S01]  /*a3c0*/  IADD3 R32, R32, 0x70, RZ ;  /* 0x0000007020207810 */ /* 0x000fe20007ffe0ff */
[----:B0-----:R-:W-:-:S03]  /*a3d0*/  IMAD.MOV.U32 R0, RZ, RZ, 0x1 ;  /* 0x00000001ff007424 */ /* 0x001fc600078e00ff */
[----:B------:R-:W-:Y:S02]  /*a3e0*/  ISETP.GE.AND P0, PT, R32, R3, PT ;  /* 0x000000032000720c */ /* 0x000fe40003f06270 */
[----:B------:R-:W-:-:S11]  /*a3f0*/  SHF.L.U32 R0, R0, 0x1f, RZ ;  /* 0x0000001f00007819 */ /* 0x000fd600000006ff */
[----:B--2---:R-:W-:Y:S02]  /*a400*/  @!P0 LEA R4, P2, R24, R14, 0x1 ;  /* 0x0000000e18048211 */ /* 0x004fe400078408ff */
        /* <DEDUP_REMOVED lines=13> */
.L_x_9150:
[----:B------:R-:W-:-:S13]  /*a4e0*/  ISETP.NE.AND P0, PT, R34, 0x3, PT ;  /* 0x000000032200780c */ /* 0x000fda0003f05270 */
[----:B------:R-:W-:Y:S05]  /*a4f0*/  @!P0 BRA `(.L_x_9084) ;  /* 0x0000000000048947 */ /* 0x000fea0003800000 */
[----:B------:R-:W-:Y:S01]  /*a500*/  BPT.TRAP 0x1 ;  /* 0x000000040000795c */ /* 0x000fe20000300000 */
.L_x_9084:
[----:B------:R-:W1:Y:S02]  /*a510*/  SYNCS.PHASECHK.TRANS64.TRYWAIT P0, [UR43+0x22860], R0 ;  /* 0x02286000ff0075a7 */ /* 0x000e64000800016b */
[----:B-1----:R-:W-:Y:S05]  /*a520*/  @!P0 BRA `(.L_x_9085) ;  /* 0x0000002c00208947 */ /* 0x002fea0003800000 */
.L_x_9151:
[----:B------:R-:W-:Y:S01]  /*a530*/  ULDC.64 UR4, c[0x0][0x328] ;  /* 0x0000ca0000047ab9 */ /* 0x000fe20000000a00 */
[----:B------:R-:W-:Y:S01]  /*a540*/  ULDC.64 UR6, c[0x0][0x338] ;  /* 0x0000ce0000067ab9 */ /* 0x000fe20000000a00 */
[----:B------:R-:W-:Y:S01]  /*a550*/  IMAD R17, R17, UR4, RZ ;  /* 0x0000000411117c24 */ /* 0x000fe2000f8e02ff */
[----:B------:R-:W-:Y:S01]  /*a560*/  LOP3.LUT P3, RZ, R23, 0x10, RZ, 0xc0, !PT ;  /* 0x0000001017ff7812 */ /* 0x000fe2000786c0ff */
[C---:B------:R-:W-:Y:S01]  /*a570*/  IMAD.WIDE.U32 R4, R22.reuse, UR4, RZ ;  /* 0x0000000416047c25 */ /* 0x040fe2000f8e00ff */
[----:B------:R-:W-:Y:S02]  /*a580*/  R2UR UR4, R19 ;  /* 0x00000000130472ca */ /* 0x000fe400000e0000 */
[C---:B------:R-:W-:Y:S01]  /*a590*/  LOP3.LUT P2, RZ, R23.reuse, 0x8, RZ, 0xc0, !PT ;  /* 0x0000000817ff7812 */ /* 0x040fe2000784c0ff */
[----:B------:R-:W-:Y:S01]  /*a5a0*/  IMAD R17, R22, UR5, R17 ;  /* 0x0000000516117c24 */ /* 0x000fe2000f8e0211 */
[----:B------:R-:W-:Y:S01]  /*a5b0*/  LOP3.LUT P1, RZ, R23, 0x4, RZ, 0xc0, !PT ;  /* 0x0000000417ff7812 */ /* 0x000fe2000782c0ff */
[----:B0-----:R-:W-:Y:S01]  /*a5c0*/  IMAD R3, R37, UR6, RZ ;  /* 0x0000000625037c24 */ /* 0x001fe2000f8e02ff */
[----:B------:R-:W-:-:S02]  /*a5d0*/  SEL R0, RZ, 0x4, P2 ;  /* 0x00000004ff007807 */ /* 0x000fc40001000000 */
[----:B------:R-:W-:Y:S01]  /*a5e0*/  IADD3 R5, R5, R17, RZ ;  /* 0x0000001105057210 */ /* 0x000fe20007ffe0ff */
[C---:B------:R-:W-:Y:S01]  /*a5f0*/  IMAD R3, R36.reuse, UR7, R3 ;  /* 0x0000000724037c24 */ /* 0x040fe2000f8e0203 */
[----:B------:R-:W-:Y:S02]  /*a600*/  SEL R7, RZ, 0x8, P1 ;  /* 0x00000008ff077807 */ /* 0x000fe40000800000 */
[----:B------:R-:W-:Y:S01]  /*a610*/  LOP3.LUT P4, RZ, R23, 0x1, RZ, 0xc0, !PT ;  /* 0x0000000117ff7812 */ /* 0x000fe2000788c0ff */
        /* <DEDUP_REMOVED lines=10> */
[----:B------:R-:W-:Y:S02]  /*a6c0*/  SEL R5, RZ, 0x2, P3 ;  /* 0x00000002ff057807 */ /* 0x000fe40001800000 */
[----:B------:R-:W-:Y:S02]  /*a6d0*/  LEA R17, P0, R4, UR6, 0x1 ;  /* 0x0000000604117c11 */ /* 0x000fe4000f8008ff */
[----:B------:R-:W-:Y:S02]  /*a6e0*/  IADD3 R0, R0, R5, R18 ;  /* 0x0000000500007210 */ /* 0x000fe40007ffe012 */
[----:B------:R-:W-:-:S03]  /*a6f0*/  LEA.HI.X R3, R4, UR7, R3, 0x1, P0 ;  /* 0x0000000704037c11 */ /* 0x000fc600080f0c03 */
[----:B------:R-:W-:Y:S01]  /*a700*/  IMAD.IADD R6, R0, 0x1, R7 ;  /* 0x0000000100067824 */ /* 0x000fe200078e0207 */
[----:B------:R-:W-:Y:S06]  /*a710*/  BRA.DIV UR4, `(.L_x_9086) ;  /* 0x0000002a04bc7947 */ /* 0x000fec000b800000 */
[----:B------:R-:W0:Y:S01]  /*a720*/  SHFL.IDX PT, R14, R17, RZ, 0x181f ;  /* 0x00181fff110e7589 */ /* 0x000e2200000e0000 */
[----:B------:R-:W-:Y:S01]  /*a730*/  IMAD.SHL.U32 R24, R24, 0x2, RZ ;  /* 0x0000000218187824 */ /* 0x000fe200078e00ff */
[----:B------:R-:W-:Y:S02]  /*a740*/  LEA R21, R16, UR43, 0x1 ;  /* 0x0000002b10157c11 */ /* 0x000fe4000f8e08ff */
[----:B------:R-:W1:Y:S01]  /*a750*/  SHFL.IDX PT, R0, R3, RZ, 0x181f ;  /* 0x00181fff03007589 */ /* 0x000e6200000e0000 */
[C---:B------:R-:W-:Y:S02]  /*a760*/  LOP3.LUT P2, RZ, R6.reuse, 0x2, RZ, 0xc0, !PT ;  /* 0x0000000206ff7812 */ /* 0x040fe4000784c0ff */
[----:B------:R-:W-:Y:S02]  /*a770*/  LOP3.LUT P1, RZ, R6, 0x4, RZ, 0xc0, !PT ;  /* 0x0000000406ff7812 */ /* 0x000fe4000782c0ff */
[----:B0-----:R-:W-:Y:S02]  /*a780*/  IADD3 R4, P0, R14, R24, RZ ;  /* 0x000000180e047210 */ /* 0x001fe40007f1e0ff */
[----:B------:R-:W0:Y:S02]  /*a790*/  SHFL.IDX PT, R14, R17, 0x1, 0x181f ;  /* 0x00381f00110e7f89 */ /* 0x000e2400000e0000 */
[----:B-1----:R-:W-:-:S02]  /*a7a0*/  IADD3.X R5, RZ, R0, RZ, P0, !PT ;  /* 0x00000000ff057210 */ /* 0x002fc400007fe4ff */
[----:B------:R-:W1:Y:S01]  /*a7b0*/  SHFL.IDX PT, R0, R3, 0x1, 0x181f ;  /* 0x00381f0003007f89 */ /* 0x000e6200000e0000 */
[----:B0-----:R-:W-:-:S03]  /*a7c0*/  IADD3 R10, P0, R14, R24, RZ ;  /* 0x000000180e0a7210 */ /* 0x001fc60007f1e0ff */
[----:B------:R-:W0:Y:S02]  /*a7d0*/  SHFL.IDX PT, R14, R17, 0x2, 0x181f ;  /* 0x00581f00110e7f89 */ /* 0x000e2400000e0000 */
[----:B-1----:R-:W-:Y:S02]  /*a7e0*/  IMAD.X R11, RZ, RZ, R0, P0 ;  /* 0x000000ffff0b7224 */ /* 0x002fe400000e0600 */
[----:B------:R-:W1:Y:S01]  /*a7f0*/  SHFL.IDX PT, R0, R3, 0x2, 0x181f ;  /* 0x00581f0003007f89 */ /* 0x000e6200000e0000 */
[----:B0-----:R-:W-:-:S03]  /*a800*/  IADD3 R8, P0, R14, R24, RZ ;  /* 0x000000180e087210 */ /* 0x001fc60007f1e0ff */
[----:B------:R-:W0:Y:S02]  /*a810*/  SHFL.IDX PT, R14, R17, 0x3, 0x181f ;  /* 0x00781f00110e7f89 */ /* 0x000e2400000e0000 */
[----:B-1----:R-:W-:Y:S01]  /*a820*/  IMAD.X R9, RZ, RZ, R0, P0 ;  /* 0x000000ffff097224 */ /* 0x002fe200000e0600 */
[----:B------:R-:W-:Y:S01]  /*a830*/  ISETP.LT.OR P0, PT, R35, 0x1, P4 ;  /* 0x000000012300780c */ /* 0x000fe20002701670 */
[----:B------:R-:W1:-:S12]  /*a840*/  SHFL.IDX PT, R0, R3, 0x3, 0x181f ;  /* 0x00781f0003007f89 */ /* 0x000e5800000e0000 */
[----:B------:R-:W-:Y:S01]  /*a850*/  LDGSTS.E.BYPASS.LTC128B.128 [R21+0x400], desc[UR36][R4.64], !P0 ;  /* 0x0040000004157fae */ /* 0x000fe2000c101d64 */
[----:B------:R-:W-:-:S13]  /*a860*/  ISETP.LT.OR P0, PT, R35, 0x1, !P2 ;  /* 0x000000012300780c */ /* 0x000fda0005701670 */
[----:B------:R-:W-:Y:S01]  /*a870*/  LDGSTS.E.BYPASS.LTC128B.128 [R21+0x3400], desc[UR36][R4.64+0x80], !P0 ;  /* 0x0340008004157fae */ /* 0x000fe2000c101d64 */
[----:B------:R-:W-:-:S13]  /*a880*/  ISETP.LT.OR P0, PT, R35, 0x1, !P1 ;  /* 0x000000012300780c */ /* 0x000fda0004f01670 */
[----:B------:R-:W-:Y:S01]  /*a890*/  LDGSTS.E.BYPASS.LTC128B.128 [R21+0x6400], desc[UR36][R4.64+0x100], !P0 ;  /* 0x0640010004157fae */ /* 0x000fe2000c101d64 */
[----:B------:R-:W-:-:S04]  /*a8a0*/  LOP3.LUT P0, RZ, R6, 0x8, RZ, 0xc0, !PT ;  /* 0x0000000806ff7812 */ /* 0x000fc8000780c0ff */
[----:B------:R-:W-:-:S13]  /*a8b0*/  ISETP.LT.OR P3, PT, R35, 0x1, !P0 ;  /* 0x000000012300780c */ /* 0x000fda0004761670 */
[----:B------:R2:W-:Y:S01]  /*a8c0*/  LDGSTS.E.BYPASS.LTC128B.128 [R21+0x9400], desc[UR36][R4.64+0x180], !P3 ;  /* 0x0940018004157fae */ /* 0x0005e2000d901d64 */
[----:B0-----:R-:W-:-:S03]  /*a8d0*/  IADD3 R6, P3, R14, R24, RZ ;  /* 0x000000180e067210 */ /* 0x001fc60007f7e0ff */
[----:B------:R-:W2:Y:S01]  /*a8e0*/  SHFL.IDX PT, R14, R17, 0x4, 0x181f ;  /* 0x00981f00110e7f89 */ /* 0x000ea200000e0000 */
[----:B-1----:R-:W-:Y:S02]  /*a8f0*/  IADD3.X R7, RZ, R0, RZ, P3, !PT ;  /* 0x00000000ff077210 */ /* 0x002fe40001ffe4ff */
[C---:B------:R-:W-:Y:S01]  /*a900*/  ISETP.LT.OR P3, PT, R35.reuse, 0x11, P4 ;  /* 0x000000112300780c */ /* 0x040fe20002761670 */
[----:B------:R-:W0:Y:S04]  /*a910*/  SHFL.IDX PT, R0, R3, 0x4, 0x181f ;  /* 0x00981f0003007f89 */ /* 0x000e2800000e0000 */
[----:B------:R-:W1:Y:S08]  /*a920*/  SHFL.IDX PT, R3, R3, 0x5, 0x181f ;  /* 0x00b81f0003037f89 */ /* 0x000e7000000e0000 */
[----:B------:R-:W-:Y:S01]  /*a930*/  LDGSTS.E.BYPASS.LTC128B.128 [R21+0xc00], desc[UR36][R10.64], !P3 ;  /* 0x00c000000a157fae */ /* 0x000fe2000d901d64 */
[----:B------:R-:W-:-:S13]  /*a940*/  ISETP.LT.OR P3, PT, R35, 0x11, !P2 ;  /* 0x000000112300780c */ /* 0x000fda0005761670 */
[----:B------:R-:W-:Y:S01]  /*a950*/  LDGSTS.E.BYPASS.LTC128B.128 [R21+0x3c00], desc[UR36][R10.64+0x80], !P3 ;  /* 0x03c000800a157fae */ /* 0x000fe2000d901d64 */
[----:B------:R-:W-:-:S13]  /*a960*/  ISETP.LT.OR P3, PT, R35, 0x11, !P1 ;  /* 0x000000112300780c */ /* 0x000fda0004f61670 */
[----:B------:R-:W-:Y:S01]  /*a970*/  LDGSTS.E.BYPASS.LTC128B.128 [R21+0x6c00], desc[UR36][R10.64+0x100], !P3 ;  /* 0x06c001000a157fae */ /* 0x000fe2000d901d64 */
[----:B------:R-:W-:-:S13]  /*a980*/  ISETP.LT.OR P3, PT, R35, 0x11, !P0 ;  /* 0x000000112300780c */ /* 0x000fda0004761670 */
[----:B------:R-:W-:Y:S01]  /*a990*/  LDGSTS.E.BYPASS.LTC128B.128 [R21+0x9c00], desc[UR36][R10.64+0x180], !P3 ;  /* 0x09c001800a157fae */ /* 0x000fe2000d901d64 */
[----:B--2---:R-:W-:-:S03]  /*a9a0*/  IADD3 R4, P3, R14, R24, RZ ;  /* 0x000000180e047210 */ /* 0x004fc60007f7e0ff */
[----:B------:R2:W3:Y:S02]  /*a9b0*/  SHFL.IDX PT, R14, R17, 0x5, 0x181f ;  /* 0x00b81f00110e7f89 */ /* 0x0004e400000e0000 */
[----:B0-----:R-:W-:Y:S01]  /*a9c0*/  IMAD.X R5, RZ, RZ, R0, P3 ;  /* 0x000000ffff057224 */ /* 0x001fe200018e0600 */
[----:B------:R-:W-:Y:S02]  /*a9d0*/  ISETP.LT.OR P3, PT, R35, 0x21, P4 ;  /* 0x000000212300780c */ /* 0x000fe40002761670 */
[----:B------:R-:W-:-:S11]  /*a9e0*/  IADD3 R0, R21, 0x400, RZ ;  /* 0x0000040015007810 */ /* 0x000fd60007ffe0ff */
[----:B------:R-:W-:Y:S01]  /*a9f0*/  LDGSTS.E.BYPASS.LTC128B.128 [R21+0x1400], desc[UR36][R8.64], !P3 ;  /* 0x0140000008157fae */ /* 0x000fe2000d901d64 */
[----:B------:R-:W-:-:S13]  /*aa00*/  ISETP.LT.OR P3, PT, R35, 0x21, !P2 ;  /* 0x000000212300780c */ /* 0x000fda0005761670 */
[----:B------:R-:W-:Y:S01]  /*aa10*/  LDGSTS.E.BYPASS.LTC128B.128 [R21+0x4400], desc[UR36][R8.64+0x80], !P3 ;  /* 0x0440008008157fae */ /* 0x000fe2000d901d64 */
[----:B------:R-:W-:-:S13]  /*aa20*/  ISETP.LT.OR P3, PT, R35, 0x21, !P1 ;  /* 0x000000212300780c */ /* 0x000fda0004f61670 */
[----:B------:R-:W-:Y:S01]  /*aa30*/  LDGSTS.E.BYPASS.LTC128B.128 [R21+0x7400], desc[UR36][R8.64+0x100], !P3 ;  /* 0x0740010008157fae */ /* 0x000fe2000d901d64 */
[----:B------:R-:W-:-:S13]  /*aa40*/  ISETP.LT.OR P3, PT, R35, 0x21, !P0 ;  /* 0x000000212300780c */ /* 0x000fda0004761670 */
[----:B------:R0:W-:Y:S01]  /*aa50*/  LDGSTS.E.BYPASS.LTC128B.128 [R21+0xa400], desc[UR36][R8.64+0x180], !P3 ;  /* 0x0a40018008157fae */ /* 0x0001e2000d901d64 */
[----:B------:R-:W-:Y:S01]  /*aa60*/  ISETP.LT.OR P3, PT, R35, 0x31, P4 ;  /* 0x000000312300780c */ /* 0x000fe20002761670 */
[----:B0-----:R-:W-:-:S12]  /*aa70*/  IMAD.MOV.U32 R8, RZ, RZ, RZ ;  /* 0x000000ffff087224 */ /* 0x001fd800078e00ff */
[----:B------:R2:W-:Y:S01]  /*aa80*/  LDGSTS.E.BYPASS.LTC128B.128 [R21+0x1c00], desc[UR36][R6.64], !P3 ;  /* 0x01c0000006157fae */ /* 0x0005e2000d901d64 */
[----:B------:R-:W-:-:S13]  /*aa90*/  ISETP.LT.OR P3, PT, R35, 0x31, !P2 ;  /* 0x000000312300780c */ /* 0x000fda0005761670 */
[----:B------:R2:W-:Y:S01]  /*aaa0*/  LDGSTS.E.BYPASS.LTC128B.128 [R21+0x4c00], desc[UR36][R6.64+0x80], !P3 ;  /* 0x04c0008006157fae */ /* 0x0005e2000d901d64 */
[----:B------:R-:W-:-:S13]  /*aab0*/  ISETP.LT.OR P3, PT, R35, 0x31, !P1 ;  /* 0x000000312300780c */ /* 0x000fda0004f61670 */
[----:B------:R2:W-:Y:S01]  /*aac0*/  LDGSTS.E.BYPASS.LTC128B.128 [R21+0x7c00], desc[UR36][R6.64+0x100], !P3 ;  /* 0x07c0010006157fae */ /* 0x0005e2000d901d64 */
[----:B------:R-:W-:-:S13]  /*aad0*/  ISETP.LT.OR P3, PT, R35, 0x31, !P0 ;  /* 0x000000312300780c */ /* 0x000fda0004761670 */
[----:B------:R2:W-:Y:S01]  /*aae0*/  LDGSTS.E.BYPASS.LTC128B.128 [R21+0xac00], desc[UR36][R6.64+0x180], !P3 ;  /* 0x0ac0018006157fae */ /* 0x0005e2000d901d64 */
[----:B------:R-:W-:-:S13]  /*aaf0*/  ISETP.LT.OR P3, PT, R35, 0x41, P4 ;  /* 0x000000412300780c */ /* 0x000fda0002761670 */
[----:B------:R2:W-:Y:S01]  /*ab00*/  LDGSTS.E.BYPASS.LTC128B.128 [R21+0x2400], desc[UR36][R4.64], !P3 ;  /* 0x0240000004157fae */ /* 0x0005e2000d901d64 */
[----:B------:R-:W-:-:S13]  /*ab10*/  ISETP.LT.OR P3, PT, R35, 0x41, !P2 ;  /* 0x000000412300780c */ /* 0x000fda0005761670 */
[----:B------:R2:W-:Y:S01]  /*ab20*/  LDGSTS.E.BYPASS.LTC128B.128 [R21+0x5400], desc[UR36][R4.64+0x80], !P3 ;  /* 0x0540008004157fae */ /* 0x0005e2000d901d64 */
[----:B------:R-:W-:-:S13]  /*ab30*/  ISETP.LT.OR P3, PT, R35, 0x41, !P1 ;  /* 0x000000412300780c */ /* 0x000fda0004f61670 */
[----:B------:R2:W-:Y:S01]  /*ab40*/  LDGSTS.E.BYPASS.LTC128B.128 [R21+0x8400], desc[UR36][R4.64+0x100], !P3 ;  /* 0x0840010004157fae */ /* 0x0005e2000d901d64 */
[----:B------:R-:W-:-:S13]  /*ab50*/  ISETP.LT.OR P3, PT, R35, 0x41, !P0 ;  /* 0x000000412300780c */ /* 0x000fda0004761670 */
[----:B-1-3--:R2:W-:Y:S02]  /*ab60*/  LDGSTS.E.BYPASS.LTC128B.128 [R21+0xb400], desc[UR36][R4.64+0x180], !P3 ;  /* 0x0b40018004157fae */ /* 0x00a5e4000d901d64 */
.L_x_9165:
[----:B0-2---:R-:W-:Y:S02]  /*ab70*/  IADD3 R4, P3, R14, R24, RZ ;  /* 0x000000180e047210 */ /* 0x005fe40007f7e0ff */
[C---:B------:R-:W-:Y:S02]  /*ab80*/  ISETP.LT.OR P2, PT, R35.reuse, 0x51, !P2 ;  /* 0x000000512300780c */ /* 0x040fe40005741670 */
[C---:B------:R-:W-:Y:S01]  /*ab90*/  ISETP.LT.OR P1, PT, R35.reuse, 0x51, !P1 ;  /* 0x000000512300780c */ /* 0x040fe20004f21670 */
[----:B------:R-:W-:Y:S01]  /*aba0*/  IMAD.X R5, RZ, RZ, R3, P3 ;  /* 0x000000ffff057224 */ /* 0x000fe200018e0603 */
[C---:B------:R-:W-:Y:S02]  /*abb0*/  ISETP.LT.OR P3, PT, R35.reuse, 0x51, P4 ;  /* 0x000000512300780c */ /* 0x040fe40002761670 */
[----:B------:R-:W-:-:S11]  /*abc0*/  ISETP.LT.OR P0, PT, R35, 0x51, !P0 ;  /* 0x000000512300780c */ /* 0x000fd60004701670 */
[----:B------:R-:W-:Y:S01]  /*abd0*/  @!PT LDS RZ, [RZ] ;  /* 0x00000000fffff984 */ /* 0x000fe20000000800 */
[----:B------:R-:W-:Y:S01]  /*abe0*/  @!PT LDS RZ, [RZ] ;  /* 0x00000000fffff984 */ /* 0x000fe20000000800 */
[----:B------:R-:W-:Y:S01]  /*abf0*/  @!PT LDS RZ, [RZ] ;  /* 0x00000000fffff984 */ /* 0x000fe20000000800 */
[----:B------:R0:W-:Y:S04]  /*ac00*/  LDGSTS.E.BYPASS.LTC128B.128 [R21+0x2c00], desc[UR36][R4.64], !P3 ;  /* 0x02c0000004157fae */ /* 0x0001e8000d901d64 */
[----:B------:R0:W-:Y:S04]  /*ac10*/  LDGSTS.E.BYPASS.LTC128B.128 [R21+0x5c00], desc[UR36][R4.64+0x80], !P2 ;  /* 0x05c0008004157fae */ /* 0x0001e8000d101d64 */
[----:B------:R0:W-:Y:S04]  /*ac20*/  LDGSTS.E.BYPASS.LTC128B.128 [R21+0x8c00], desc[UR36][R4.64+0x100], !P1 ;  /* 0x08c0010004157fae */ /* 0x0001e8000c901d64 */
        /* <DEDUP_REMOVED lines=8> */
.L_x_9087:
[----:B------:R-:W-:Y:S01]  /*acb0*/  UIADD3 UR4, UR46, -0x2, URZ ;  /* 0xfffffffe2e047890 */ /* 0x000fe2000fffe03f */
[----:B------:R-:W-:Y:S01]  /*acc0*/  SYNCS.ARRIVE.TRANS64.A1T0 RZ, [UR43+0x22850], RZ ;  /* 0x022850ffffff79a7 */ /* 0x000fe2000810002b */
[----:B------:R-:W-:Y:S01]  /*acd0*/  BSSY B0, `(.L_x_9071) ;  /* 0x00000e7000007945 */ /* 0x000fe20003800000 */
[----:B------:R-:W-:Y:S01]  /*ace0*/  IMAD.MOV.U32 R21, RZ, RZ, 0x1 ;  /* 0x00000001ff157424 */ /* 0x000fe200078e00ff */
[----:B------:R-:W-:Y:S01]  /*acf0*/  UISETP.GE.AND UP0, UPT, UR4, UR45, UPT ;  /* 0x0000002d0400728c */ /* 0x000fe2000bf06270 */
[----:B------:R-:W-:-:S05]  /*ad00*/  MOV R20, 0x1 ;  /* 0x0000000100147802 */ /* 0x000fca0000000f00 */
[----:B------:R-:W-:-:S13]  /*ad10*/  PLOP3.LUT P0, PT, PT, PT, UP0, 0x40, 0x0 ;  /* 0x000000000000781c */ /* 0x000fda0003f0e808 */
[----:B------:R-:W-:Y:S05]  /*ad20*/  @P0 BRA `(.L_x_9088) ;  /* 0x0000000c00840947 */ /* 0x000fea0003800000 */
[----:B------:R-:W-:Y:S01]  /*ad30*/  UIADD3 UR4, UR44, 0x1, URZ ;  /* 0x000000012c047890 */ /* 0x000fe2000fffe03f */
[----:B------:R-:W-:Y:S01]  /*ad40*/  IADD3 R27, R28, R31, R27 ;  /* 0x0000001f1c1b7210 */ /* 0x000fe20007ffe01b */
[----:B------:R-:W-:Y:S01]  /*ad50*/  IMAD.MOV.U32 R20, RZ, RZ, 0x1 ;  /* 0x00000001ff147424 */ /* 0x000fe200078e00ff */
[----:B------:R-:W-:Y:S01]  /*ad60*/  LOP3.LUT R4, RZ, UR42, RZ, 0x33, !PT ;  /* 0x0000002aff047c12 */ /* 0x000fe2000f8e33ff */
[----:B------:R-:W-:Y:S01]  /*ad70*/  UIMAD UR4, UR4, UR38, URZ ;  /* 0x00000026040472a4 */ /* 0x000fe2000f8e023f */
[----:B------:R-:W-:Y:S01]  /*ad80*/  MOV R21, 0x1 ;  /* 0x0000000100157802 */ /* 0x000fe20000000f00 */
[----:B------:R-:W-:-:S04]  /*ad90*/  VIADD R36, R27, 0xfffffee0 ;  /* 0xfffffee01b247836 */ /* 0x000fc80000000000 */
[----:B------:R-:W-:-:S04]  /*ada0*/  LOP3.LUT R3, RZ, UR4, RZ, 0x33, !PT ;  /* 0x00000004ff037c12 */ /* 0x000fc8000f8e33ff */
[----:B------:R-:W-:-:S04]  /*adb0*/  VIMNMX R3, R3, R4, !PT ;  /* 0x0000000403037248 */ /* 0x000fc80007fe0100 */
[C---:B------:R-:W-:Y:S01]  /*adc0*/  IADD3 R35, -R3.reuse, -0x2, RZ ;  /* 0xfffffffe03237810 */ /* 0x040fe20007ffe1ff */
[----:B------:R-:W-:-:S07]  /*add0*/  IMAD R36, R3, -0x60, R36 ;  /* 0xffffffa003247824 */ /* 0x000fce00078e0224 */
.L_x_9103:
[----:B------:R-:W-:Y:S01]  /*ade0*/  ISETP.NE.AND P1, PT, R29, 0x1, PT ;  /* 0x000000011d00780c */ /* 0x000fe20003f25270 */
[----:B------:R-:W-:Y:S01]  /*adf0*/  BSSY B1, `(.L_x_9089) ;  /* 0x0000014000017945 */ /* 0x000fe20003800000 */
[----:B------:R-:W-:Y:S01]  /*ae00*/  ISETP.GT.U32.AND P0, PT, R26, 0x5f, PT ;  /* 0x0000005f1a00780c */ /* 0x000fe20003f04070 */
[----:B------:R-:W-:-:S10]  /*ae10*/  IMAD.MOV.U32 R33, RZ, RZ, RZ ;  /* 0x000000ffff217224 */ /* 0x000fd400078e00ff */
[----:B0-----:R-:W0:Y:S08]  /*ae20*/  @P1 LDC R3, c[0x0][0x434] ;  /* 0x00010d00ff031b82 */ /* 0x001e300000000800 */
[----:B------:R-:W1:Y:S01]  /*ae30*/  @P1 LDC R5, c[0x0][0x438] ;  /* 0x00010e00ff051b82 */ /* 0x000e620000000800 */
[----:B0-----:R-:W-:-:S04]  /*ae40*/  @P1 IMAD.HI.U32 R4, R36, R3, RZ ;  /* 0x0000000324041227 */ /* 0x001fc800078e00ff */
[----:B------:R-:W-:Y:S01]  /*ae50*/  IMAD.MOV.U32 R3, RZ, RZ, R36 ;  /* 0x000000ffff037224 */ /* 0x000fe200078e0024 */
[----:B-1----:R-:W-:Y:S01]  /*ae60*/  @P1 SHF.R.U32.HI R3, RZ, R5, R4 ;  /* 0x00000005ff031219 */ /* 0x002fe20000011604 */
[----:B--23--:R-:W-:Y:S06]  /*ae70*/  @P0 BRA `(.L_x_9090) ;  /* 0x00000000002c0947 */ /* 0x00cfec0003800000 */
[----:B------:R-:W-:Y:S01]  /*ae80*/  SHF.R.S32.HI R5, RZ, 0x1f, R3 ;  /* 0x0000001fff057819 */ /* 0x000fe20000011403 */
[----:B------:R-:W-:Y:S01]  /*ae90*/  ULDC.64 UR4, c[0x0][0x428] ;  /* 0x00010a0000047ab9 */ /* 0x000fe20000000a00 */
[----:B------:R-:W-:Y:S01]  /*aea0*/  MOV R4, R3 ;  /* 0x0000000300047202 */ /* 0x000fe20000000f00 */
[----:B------:R-:W-:-:S04]  /*aeb0*/  IMAD R9, R25, UR4, RZ ;  /* 0x0000000419097c24 */ /* 0x000fc8000f8e02ff */
[----:B------:R-:W-:-:S04]  /*aec0*/  IMAD.WIDE.U32 R6, R30, UR4, R4 ;  /* 0x000000041e067c25 */ /* 0x000fc8000f8e0004 */
[----:B------:R-:W-:Y:S01]  /*aed0*/  IMAD R5, R30, UR5, R9 ;  /* 0x000000051e057c24 */ /* 0x000fe2000f8e0209 */
[----:B------:R-:W-:Y:S02]  /*aee0*/  ULDC.64 UR4, c[0x0][0x418] ;  /* 0x0001060000047ab9 */ /* 0x000fe40000000a00 */
[----:B------:R-:W-:Y:S01]  /*aef0*/  LEA R4, P0, R6, UR4, 0x2 ;  /* 0x0000000406047c11 */ /* 0x000fe2000f8010ff */
[----:B------:R-:W-:-:S05]  /*af00*/  IMAD.IADD R5, R5, 0x1, R7 ;  /* 0x0000000105057824 */ /* 0x000fca00078e0207 */
[----:B------:R-:W-:-:S05]  /*af10*/  LEA.HI.X R5, R6, UR5, R5, 0x2, P0 ;  /* 0x0000000506057c11 */ /* 0x000fca00080f1405 */
[----:B------:R0:W5:Y:S02]  /*af20*/  LDG.E R33, desc[UR36][R4.64] ;  /* 0x0000002404217981 */ /* 0x000164000c1e1900 */
.L_x_9090:
[----:B------:R-:W-:Y:S05]  /*af30*/  BSYNC B1 ;  /* 0x0000000000017941 */ /* 0x000fea0003800000 */
.L_x_9089:
[----:B------:R-:W-:-:S13]  /*af40*/  ISETP.NE.AND P0, PT, R34, 0x3, PT ;  /* 0x000000032200780c */ /* 0x000fda0003f05270 */
[----:B------:R-:W-:Y:S05]  /*af50*/  @!P0 BRA `(.L_x_9091) ;  /* 0x0000000000048947 */ /* 0x000fea0003800000 */
[----:B------:R-:W-:Y:S01]  /*af60*/  BPT.TRAP 0x1 ;  /* 0x000000040000795c */ /* 0x000fe20000300000 */
.L_x_9091:
[----:B------:R-:W-:Y:S01]  /*af70*/  LEA R32, R21, UR43, 0x3 ;  /* 0x0000002b15207c11 */ /* 0x000fe2000f8e18ff */
[----:B------:R-:W-:Y:S01]  /*af80*/  BSSY B1, `(.L_x_9092) ;  /* 0x0000004000017945 */ /* 0x000fe20003800000 */
[----:B------:R-:W-:-:S04]  /*af90*/  SHF.L.U32 R31, R20, 0x1f, RZ ;  /* 0x0000001f141f7819 */ /* 0x000fc800000006ff */
[----:B------:R-:W1:Y:S02]  /*afa0*/  SYNCS.PHASECHK.TRANS64.TRYWAIT P0, [R32+URZ+0x22840], R31 ;  /* 0x0228401f200075a7 */ /* 0x000e64000800017f */
[----:B-1----:R-:W-:Y:S05]  /*afb0*/  @!P0 BRA `(.L_x_9093) ;  /* 0x0000002c00008947 */ /* 0x002fea0003800000 */
.L_x_9166:
[----:B------:R-:W-:Y:S05]  /*afc0*/  BSYNC B1 ;  /* 0x0000000000017941 */ /* 0x000fea0003800000 */
.L_x_9092:
[----:B------:R-:W-:Y:S01]  /*afd0*/  ULDC UR4, c[0x0][0x430] ;  /* 0x00010c0000047ab9 */ /* 0x000fe20000000800 */
[----:B-----5:R-:W-:Y:S01]  /*afe0*/  SHF.R.S32.HI R22, RZ, 0x1f, R33 ;  /* 0x0000001fff167819 */ /* 0x020fe20000011421 */
[----:B------:R-:W-:Y:S01]  /*aff0*/  UIADD3 UR4, -UR4, URZ, URZ ;  /* 0x0000003f04047290 */ /* 0x000fe2000fffe13f */
[----:B------:R-:W-:Y:S01]  /*b000*/  LOP3.LUT P1, RZ, R23, 0x2, RZ, 0xc0, !PT ;  /* 0x0000000217ff7812 */ /* 0x000fe2000782c0ff */
[----:B------:R-:W-:Y:S01]  /*b010*/  ULDC.64 UR6, c[0x0][0x310] ;  /* 0x0000c40000067ab9 */ /* 0x000fe20000000a00 */
[----:B------:R-:W-:Y:S02]  /*b020*/  IMAD R17, R21, 0x1800, R16 ;  /* 0x0000180015117824 */ /* 0x000fe400078e0210 */
[----:B------:R-:W-:Y:S02]  /*b030*/  IMAD R6, R22, UR6, RZ ;  /* 0x0000000616067c24 */ /* 0x000fe4000f8e02ff */
[----:B------:R-:W-:Y:S01]  /*b040*/  IMAD R28, R3, UR4, R36 ;  /* 0x00000004031c7c24 */ /* 0x000fe2000f8e0224 */
[----:B------:R-:W-:-:S03]  /*b050*/  ULDC.64 UR4, c[0x0][0x300] ;  /* 0x0000c00000047ab9 */ /* 0x000fc60000000a00 */
[----:B0-----:R-:W-:Y:S01]  /*b060*/  IMAD.WIDE.U32 R4, R28, UR4, RZ ;  /* 0x000000041c047c25 */ /* 0x001fe2000f8e00ff */
[----:B------:R-:W-:-:S05]  /*b070*/  SHF.R.S32.HI R27, RZ, 0x1f, R28 ;  /* 0x0000001fff1b7819 */ /* 0x000fca000001141c */
[----:B------:R-:W-:Y:S01]  /*b080*/  IMAD R3, R27, UR4, RZ ;  /* 0x000000041b037c24 */ /* 0x000fe2000f8e02ff */
[----:B------:R-:W-:-:S03]  /*b090*/  R2UR UR4, R19 ;  /* 0x00000000130472ca */ /* 0x000fc600000e0000 */
[----:B------:R-:W-:-:S04]  /*b0a0*/  IMAD R3, R28, UR5, R3 ;  /* 0x000000051c037c24 */ /* 0x000fc8000f8e0203 */
[----:B------:R-:W-:Y:S02]  /*b0b0*/  IMAD.IADD R5, R5, 0x1, R3 ;  /* 0x0000000105057824 */ /* 0x000fe400078e0203 */
[C---:B------:R-:W-:Y:S02]  /*b0c0*/  IMAD R3, R33.reuse, UR7, R6 ;  /* 0x0000000721037c24 */ /* 0x040fe4000f8e0206 */
[----:B------:R-:W-:Y:S01]  /*b0d0*/  IMAD.WIDE.U32 R4, R33, UR6, R4 ;  /* 0x0000000621047c25 */ /* 0x000fe2000f8e0004 */
[----:B------:R-:W-:Y:S02]  /*b0e0*/  ULDC.64 UR6, c[0x0][0x308] ;  /* 0x0000c20000067ab9 */ /* 0x000fe40000000a00 */
[----:B------:R-:W-:Y:S02]  /*b0f0*/  UIMAD UR4, UR4, UR6, URZ ;  /* 0x00000006040472a4 */ /* 0x000fe4000f8e023f */
[----:B------:R-:W-:Y:S01]  /*b100*/  IADD3 R5, R5, R3, RZ ;  /* 0x0000000305057210 */ /* 0x000fe20007ffe0ff */
        /* <DEDUP_REMOVED lines=12> */
[----:B------:R-:W-:Y:S04]  /*b1d0*/  SHFL.IDX PT, R7, R3, 0x1, 0x181f ;  /* 0x00381f0003077f89 */ /* 0x000fe800000e0000 */
[----:B------:R-:W-:Y:S04]  /*b1e0*/  SHFL.IDX PT, R4, R3, 0x2, 0x181f ;  /* 0x00581f0003047f89 */ /* 0x000fe800000e0000 */
[----:B------:R-:W-:Y:S04]  /*b1f0*/  SHFL.IDX PT, R18, R3, 0x4, 0x181f ;  /* 0x00981f0003127f89 */ /* 0x000fe800000e0000 */
[----:B------:R-:W-:Y:S01]  /*b200*/  SHFL.IDX PT, R37, R10, 0x5, 0x181f ;  /* 0x00b81f000a257f89 */ /* 0x000fe200000e0000 */
[----:B0-----:R-:W-:-:S03]  /*b210*/  IADD3 R12, P0, R14, R24, RZ ;  /* 0x000000180e0c7210 */ /* 0x001fc60007f1e0ff */
[----:B------:R-:W0:Y:S01]  /*b220*/  SHFL.IDX PT, R14, R10, 0x1, 0x181f ;  /* 0x00381f000a0e7f89 */ /* 0x000e2200000e0000 */
[----:B--2---:R-:W-:-:S03]  /*b230*/  IADD3.X R13, RZ, R5, RZ, P0, !PT ;  /* 0x00000005ff0d7210 */ /* 0x004fc600007fe4ff */
[----:B------:R-:W-:Y:S04]  /*b240*/  SHFL.IDX PT, R5, R3, 0x3, 0x181f ;  /* 0x00781f0003057f89 */ /* 0x000fe800000e0000 */
[----:B------:R2:W-:Y:S01]  /*b250*/  LDGSTS.E.BYPASS.LTC128B.128 [R17+0x1c400], desc[UR36][R12.64], !P1 ;  /* 0x1c4000000c117fae */ /* 0x0005e2000c901d64 */
[----:B0-----:R-:W-:-:S03]  /*b260*/  IADD3 R8, P0, R14, R24, RZ ;  /* 0x000000180e087210 */ /* 0x001fc60007f1e0ff */
[----:B------:R-:W0:Y:S02]  /*b270*/  SHFL.IDX PT, R14, R10, 0x2, 0x181f ;  /* 0x00581f000a0e7f89 */ /* 0x000e2400000e0000 */
[----:B------:R-:W-:-:S05]  /*b280*/  IMAD.X R9, RZ, RZ, R7, P0 ;  /* 0x000000ffff097224 */ /* 0x000fca00000e0607 */
[----:B------:R2:W-:Y:S01]  /*b290*/  LDGSTS.E.BYPASS.LTC128B.128 [R17+0x1cc00], desc[UR36][R8.64], !P1 ;  /* 0x1cc0000008117fae */ /* 0x0005e2000c901d64 */
[----:B0-----:R-:W-:-:S03]  /*b2a0*/  IADD3 R6, P0, R14, R24, RZ ;  /* 0x000000180e067210 */ /* 0x001fc60007f1e0ff */
[----:B------:R-:W0:Y:S02]  /*b2b0*/  SHFL.IDX PT, R14, R10, 0x3, 0x181f ;  /* 0x00781f000a0e7f89 */ /* 0x000e2400000e0000 */
[----:B------:R-:W-:-:S05]  /*b2c0*/  IMAD.X R7, RZ, RZ, R4, P0 ;  /* 0x000000ffff077224 */ /* 0x000fca00000e0604 */
[----:B------:R2:W-:Y:S01]  /*b2d0*/  LDGSTS.E.BYPASS.LTC128B.128 [R17+0x1d400], desc[UR36][R6.64], !P1 ;  /* 0x1d40000006117fae */ /* 0x0005e2000c901d64 */
[----:B0-----:R-:W-:-:S03]  /*b2e0*/  IADD3 R4, P0, R14, R24, RZ ;  /* 0x000000180e047210 */ /* 0x001fc60007f1e0ff */
[----:B------:R-:W0:Y:S01]  /*b2f0*/  SHFL.IDX PT, R14, R10, 0x4, 0x181f ;  /* 0x00981f000a0e7f89 */ /* 0x000e2200000e0000 */
[----:B------:R-:W-:-:S05]  /*b300*/  IADD3.X R5, RZ, R5, RZ, P0, !PT ;  /* 0x00000005ff057210 */ /* 0x000fca00007fe4ff */
[----:B------:R2:W-:Y:S01]  /*b310*/  LDGSTS.E.BYPASS.LTC128B.128 [R17+0x1dc00], desc[UR36][R4.64], !P1 ;  /* 0x1dc0000004117fae */ /* 0x0005e2000c901d64 */
[----:B0-----:R-:W-:-:S05]  /*b320*/  IADD3 R14, P0, R14, R24, RZ ;  /* 0x000000180e0e7210 */ /* 0x001fca0007f1e0ff */
[----:B------:R-:W-:Y:S02]  /*b330*/  IMAD.X R15, RZ, RZ, R18, P0 ;  /* 0x000000ffff0f7224 */ /* 0x000fe400000e0612 */
[----:B------:R2:W0:Y:S04]  /*b340*/  SHFL.IDX PT, R18, R3, 0x5, 0x181f ;  /* 0x00b81f0003127f89 */ /* 0x00042800000e0000 */
[----:B------:R2:W-:Y:S02]  /*b350*/  LDGSTS.E.BYPASS.LTC128B.128 [R17+0x1e400], desc[UR36][R14.64], !P1 ;  /* 0x1e4000000e117fae */ /* 0x0005e4000c901d64 */
.L_x_9180:
[----:B--2---:R-:W-:-:S05]  /*b360*/  IADD3 R4, P0, R37, R24, RZ ;  /* 0x0000001825047210 */ /* 0x004fca0007f1e0ff */
[----:B0-----:R-:W-:Y:S01]  /*b370*/  IMAD.X R5, RZ, RZ, R18, P0 ;  /* 0x000000ffff057224 */ /* 0x001fe200000e0612 */
[----:B------:R-:W-:-:S04]  /*b380*/  PLOP3.LUT P0, PT, PT, PT, PT, 0x80, 0x0 ;  /* 0x000000000000781c */ /* 0x000fc80003f0f070 */
[----:B------:R-:W-:Y:S01]  /*b390*/  @!PT LDS RZ, [RZ] ;  /* 0x00000000fffff984 */ /* 0x000fe20000000800 */
[----:B------:R-:W-:Y:S01]  /*b3a0*/  @!PT LDS RZ, [RZ] ;  /* 0x00000000fffff984 */ /* 0x000fe20000000800 */
[----:B------:R-:W-:Y:S01]  /*b3b0*/  @!PT LDS RZ, [RZ] ;  /* 0x00000000fffff984 */ /* 0x000fe20000000800 */
[----:B------:R0:W-:Y:S01]  /*b3c0*/  LDGSTS.E.BYPASS.LTC128B.128 [R17+0x1ec00], desc[UR36][R4.64], !P1 ;  /* 0x1ec0000004117fae */ /* 0x0001e2000c901d64 */
[----:B------:R-:W-:-:S08]  /*b3d0*/  NOP ;  /* 0x0000000000007918 */ /* 0x000fd00000000000 */
.L_x_9095:
        /* <DEDUP_REMOVED lines=10> */
.L_x_9096:
[----:B------:R2:W-:Y:S01]  /*b480*/  SYNCS.ARRIVE.TRANS64.A1T0 RZ, [R32+URZ+0x22830], RZ ;  /* 0x022830ff20ff79a7 */ /* 0x0005e2000810003f */
[----:B------:R-:W-:Y:S05]  /*b490*/  @!P2 BRA `(.L_x_9097) ;  /* 0x000000000004a947 */ /* 0x000fea0003800000 */
[----:B------:R-:W-:Y:S01]  /*b4a0*/  BPT.TRAP 0x1 ;  /* 0x000000040000795c */ /* 0x000fe20000300000 */
.L_x_9097:
[----:B------:R-:W3:Y:S01]  /*b4b0*/  SYNCS.PHASECHK.TRANS64.TRYWAIT P0, [R32+URZ+0x22860], R31 ;  /* 0x0228601f200075a7 */ /* 0x000ee2000800017f */
[----:B------:R-:W-:Y:S04]  /*b4c0*/  BSSY B1, `(.L_x_9098) ;  /* 0x0000002000017945 */ /* 0x000fe80003800000 */
[----:B---3--:R-:W-:Y:S05]  /*b4d0*/  @!P0 BRA `(.L_x_9099) ;  /* 0x0000002c005c8947 */ /* 0x008fea0003800000 */
.L_x_9181:
[----:B------:R-:W-:Y:S05]  /*b4e0*/  BSYNC B1 ;  /* 0x0000000000017941 */ /* 0x000fea0003800000 */
.L_x_9098:
[----:B------:R-:W-:Y:S01]  /*b4f0*/  ULDC.64 UR4, c[0x0][0x328] ;  /* 0x0000ca0000047ab9 */ /* 0x000fe20000000a00 */
[----:B------:R-:W-:Y:S01]  /*b500*/  ULDC.64 UR6, c[0x0][0x338] ;  /* 0x0000ce0000067ab9 */ /* 0x000fe20000000a00 */
[----:B------:R-:W-:Y:S01]  /*b510*/  IMAD R27, R27, UR4, RZ ;  /* 0x000000041b1b7c24 */ /* 0x000fe2000f8e02ff */
[----:B------:R-:W-:Y:S01]  /*b520*/  LOP3.LUT P4, RZ, R23, 0x1, RZ, 0xc0, !PT ;  /* 0x0000000117ff7812 */ /* 0x000fe2000788c0ff */
[C---:B0-----:R-:W-:Y:S01]  /*b530*/  IMAD.WIDE.U32 R4, R28.reuse, UR4, RZ ;  /* 0x000000041c047c25 */ /* 0x041fe2000f8e00ff */
[----:B------:R-:W-:Y:S02]  /*b540*/  R2UR UR4, R19 ;  /* 0x00000000130472ca */ /* 0x000fe400000e0000 */
[C---:B------:R-:W-:Y:S01]  /*b550*/  LOP3.LUT P3, RZ, R23.reuse, 0x10, RZ, 0xc0, !PT ;  /* 0x0000001017ff7812 */ /* 0x040fe2000786c0ff */
[----:B------:R-:W-:Y:S01]  /*b560*/  IMAD R27, R28, UR5, R27 ;  /* 0x000000051c1b7c24 */ /* 0x000fe2000f8e021b */
[C---:B------:R-:W-:Y:S01]  /*b570*/  LOP3.LUT P2, RZ, R23.reuse, 0x8, RZ, 0xc0, !PT ;  /* 0x0000000817ff7812 */ /* 0x040fe2000784c0ff */
[----:B------:R-:W-:Y:S01]  /*b580*/  IMAD R22, R22, UR6, RZ ;  /* 0x0000000616167c24 */ /* 0x000fe2000f8e02ff */
[----:B------:R-:W-:-:S02]  /*b590*/  LOP3.LUT P1, RZ, R23, 0x4, RZ, 0xc0, !PT ;  /* 0x0000000417ff7812 */ /* 0x000fc4000782c0ff */
        /* <DEDUP_REMOVED lines=16> */
[----:B------:R-:W-:-:S03]  /*b6a0*/  IMAD R17, R21, 0xc000, R0 ;  /* 0x0000c00015117824 */ /* 0x000fc600078e0200 */
[----:B------:R-:W4:Y:S04]  /*b6b0*/  SHFL.IDX PT, R5, R18, RZ, 0x181f ;  /* 0x00181fff12057589 */ /* 0x000f2800000e0000 */
[----:B------:R-:W-:Y:S04]  /*b6c0*/  SHFL.IDX PT, R6, R18, 0x1, 0x181f ;  /* 0x00381f0012067f89 */ /* 0x000fe800000e0000 */
[----:B------:R-:W-:Y:S04]  /*b6d0*/  SHFL.IDX PT, R7, R18, 0x3, 0x181f ;  /* 0x00781f0012077f89 */ /* 0x000fe800000e0000 */
[----:B------:R-:W-:Y:S01]  /*b6e0*/  SHFL.IDX PT, R22, R18, 0x4, 0x181f ;  /* 0x00981f0012167f89 */ /* 0x000fe200000e0000 */
[----:B0-----:R-:W-:-:S05]  /*b6f0*/  IADD3 R14, P0, R14, R24, RZ ;  /* 0x000000180e0e7210 */ /* 0x001fca0007f1e0ff */
[----:B----4-:R-:W-:Y:S02]  /*b700*/  IMAD.X R15, RZ, RZ, R5, P0 ;  /* 0x000000ffff0f7224 */ /* 0x010fe400000e0605 */
[----:B------:R-:W0:Y:S04]  /*b710*/  SHFL.IDX PT, R5, R3, 0x1, 0x181f ;  /* 0x00381f0003057f89 */ /* 0x000e2800000e0000 */
[----:B------:R-:W-:Y:S04]  /*b720*/  LDGSTS.E.BYPASS.LTC128B.128 [R17], desc[UR36][R14.64], !P4 ;  /* 0x000000000e117fae */ /* 0x000fe8000e101d64 */
[----:B------:R-:W-:Y:S04]  /*b730*/  LDGSTS.E.BYPASS.LTC128B.128 [R17+0x3000], desc[UR36][R14.64+0x80], !P3 ;  /* 0x030000800e117fae */ /* 0x000fe8000d901d64 */
[----:B------:R-:W-:Y:S04]  /*b740*/  LDGSTS.E.BYPASS.LTC128B.128 [R17+0x6000], desc[UR36][R14.64+0x100], !P2 ;  /* 0x060001000e117fae */ /* 0x000fe8000d101d64 */
[----:B------:R-:W-:Y:S01]  /*b750*/  LDGSTS.E.BYPASS.LTC128B.128 [R17+0x9000], desc[UR36][R14.64+0x180], !P1 ;  /* 0x090001800e117fae */ /* 0x000fe2000c901d64 */
[----:B0-----:R-:W-:-:S03]  /*b760*/  IADD3 R10, P0, R5, R24, RZ ;  /* 0x00000018050a7210 */ /* 0x001fc60007f1e0ff */
[----:B------:R-:W0:Y:S02]  /*b770*/  SHFL.IDX PT, R5, R3, 0x2, 0x181f ;  /* 0x00581f0003057f89 */ /* 0x000e2400000e0000 */
[----:B------:R-:W-:Y:S02]  /*b780*/  IMAD.X R11, RZ, RZ, R6, P0 ;  /* 0x000000ffff0b7224 */ /* 0x000fe400000e0606 */
[----:B------:R-:W4:Y:S04]  /*b790*/  SHFL.IDX PT, R6, R18, 0x2, 0x181f ;  /* 0x00581f0012067f89 */ /* 0x000f2800000e0000 */
[----:B------:R-:W-:Y:S04]  /*b7a0*/  LDGSTS.E.BYPASS.LTC128B.128 [R17+0x800], desc[UR36][R10.64], !P4 ;  /* 0x008000000a117fae */ /* 0x000fe8000e101d64 */
[----:B------:R-:W-:Y:S04]  /*b7b0*/  LDGSTS.E.BYPASS.LTC128B.128 [R17+0x3800], desc[UR36][R10.64+0x80], !P3 ;  /* 0x038000800a117fae */ /* 0x000fe8000d901d64 */
[----:B------:R-:W-:Y:S04]  /*b7c0*/  LDGSTS.E.BYPASS.LTC128B.128 [R17+0x6800], desc[UR36][R10.64+0x100], !P2 ;  /* 0x068001000a117fae */ /* 0x000fe8000d101d64 */
[----:B------:R-:W-:Y:S01]  /*b7d0*/  LDGSTS.E.BYPASS.LTC128B.128 [R17+0x9800], desc[UR36][R10.64+0x180], !P1 ;  /* 0x098001800a117fae */ /* 0x000fe2000c901d64 */
[----:B0-----:R-:W-:-:S03]  /*b7e0*/  IADD3 R8, P0, R5, R24, RZ ;  /* 0x0000001805087210 */ /* 0x001fc60007f1e0ff */
[----:B------:R-:W-:Y:S04]  /*b7f0*/  SHFL.IDX PT, R18, R18, 0x5, 0x181f ;  /* 0x00b81f0012127f89 */ /* 0x000fe800000e0000 */
[----:B------:R-:W0:Y:S01]  /*b800*/  SHFL.IDX PT, R5, R3, 0x3, 0x181f ;  /* 0x00781f0003057f89 */ /* 0x000e2200000e0000 */
[----:B----4-:R-:W-:-:S05]  /*b810*/  IADD3.X R9, RZ, R6, RZ, P0, !PT ;  /* 0x00000006ff097210 */ /* 0x010fca00007fe4ff */
[----:B------:R-:W-:Y:S04]  /*b820*/  LDGSTS.E.BYPASS.LTC128B.128 [R17+0x1000], desc[UR36][R8.64], !P4 ;  /* 0x0100000008117fae */ /* 0x000fe8000e101d64 */
[----:B------:R-:W-:Y:S04]  /*b830*/  LDGSTS.E.BYPASS.LTC128B.128 [R17+0x4000], desc[UR36][R8.64+0x80], !P3 ;  /* 0x0400008008117fae */ /* 0x000fe8000d901d64 */
[----:B------:R-:W-:Y:S04]  /*b840*/  LDGSTS.E.BYPASS.LTC128B.128 [R17+0x7000], desc[UR36][R8.64+0x100], !P2 ;  /* 0x0700010008117fae */ /* 0x000fe8000d101d64 */
[----:B------:R4:W-:Y:S01]  /*b850*/  LDGSTS.E.BYPASS.LTC128B.128 [R17+0xa000], desc[UR36][R8.64+0x180], !P1 ;  /* 0x0a00018008117fae */ /* 0x0009e2000c901d64 */
[----:B0-----:R-:W-:-:S03]  /*b860*/  IADD3 R6, P0, R5, R24, RZ ;  /* 0x0000001805067210 */ /* 0x001fc60007f1e0ff */
[----:B------:R-:W0:Y:S02]  /*b870*/  SHFL.IDX PT, R5, R3, 0x4, 0x181f ;  /* 0x00981f0003057f89 */ /* 0x000e2400000e0000 */
[----:B------:R-:W-:Y:S02]  /*b880*/  IMAD.X R7, RZ, RZ, R7, P0 ;  /* 0x000000ffff077224 */ /* 0x000fe400000e0607 */
[----:B------:R-:W1:Y:S01]  /*b890*/  SHFL.IDX PT, R3, R3, 0x5, 0x181f ;  /* 0x00b81f0003037f89 */ /* 0x000e6200000e0000 */
[----:B----4-:R-:W-:-:S03]  /*b8a0*/  MOV R8, RZ ;  /* 0x000000ff00087202 */ /* 0x010fc60000000f00 */
[----:B------:R4:W-:Y:S04]  /*b8b0*/  LDGSTS.E.BYPASS.LTC128B.128 [R17+0x1800], desc[UR36][R6.64], !P4 ;  /* 0x0180000006117fae */ /* 0x0009e8000e101d64 */
[----:B------:R4:W-:Y:S04]  /*b8c0*/  LDGSTS.E.BYPASS.LTC128B.128 [R17+0x4800], desc[UR36][R6.64+0x80], !P3 ;  /* 0x0480008006117fae */ /* 0x0009e8000d901d64 */
[----:B------:R4:W-:Y:S04]  /*b8d0*/  LDGSTS.E.BYPASS.LTC128B.128 [R17+0x7800], desc[UR36][R6.64+0x100], !P2 ;  /* 0x0780010006117fae */ /* 0x0009e8000d101d64 */
[----:B------:R4:W-:Y:S01]  /*b8e0*/  LDGSTS.E.BYPASS.LTC128B.128 [R17+0xa800], desc[UR36][R6.64+0x180], !P1 ;  /* 0x0a80018006117fae */ /* 0x0009e2000c901d64 */
[----:B0-----:R-:W-:-:S05]  /*b8f0*/  IADD3 R4, P0, R5, R24, RZ ;  /* 0x0000001805047210 */ /* 0x001fca0007f1e0ff */
[----:B------:R-:W-:-:S05]  /*b900*/  IMAD.X R5, RZ, RZ, R22, P0 ;  /* 0x000000ffff057224 */ /* 0x000fca00000e0616 */
[----:B------:R4:W-:Y:S04]  /*b910*/  LDGSTS.E.BYPASS.LTC128B.128 [R17+0x2000], desc[UR36][R4.64], !P4 ;  /* 0x0200000004117fae */ /* 0x0009e8000e101d64 */
[----:B------:R4:W-:Y:S04]  /*b920*/  LDGSTS.E.BYPASS.LTC128B.128 [R17+0x5000], desc[UR36][R4.64+0x80], !P3 ;  /* 0x0500008004117fae */ /* 0x0009e8000d901d64 */
[----:B------:R4:W-:Y:S04]  /*b930*/  LDGSTS.E.BYPASS.LTC128B.128 [R17+0x8000], desc[UR36][R4.64+0x100], !P2 ;  /* 0x0800010004117fae */ /* 0x0009e8000d101d64 */
[----:B-1----:R4:W-:Y:S02]  /*b940*/  LDGSTS.E.BYPASS.LTC128B.128 [R17+0xb000], desc[UR36][R4.64+0x180], !P1 ;  /* 0x0b00018004117fae */ /* 0x0029e4000c901d64 */
.L_x_9195:
[----:B----4-:R-:W-:-:S05]  /*b950*/  IADD3 R4, P0, R3, R24, RZ ;  /* 0x0000001803047210 */ /* 0x010fca0007f1e0ff */
[----:B------:R-:W-:Y:S01]  /*b960*/  IMAD.X R5, RZ, RZ, R18, P0 ;  /* 0x000000ffff057224 */ /* 0x000fe200000e0612 */
[----:B------:R-:W-:-:S04]  /*b970*/  PLOP3.LUT P0, PT, PT, PT, PT, 0x80, 0x0 ;  /* 0x000000000000781c */ /* 0x000fc80003f0f070 */
        /* <DEDUP_REMOVED lines=8> */
.L_x_9101:
        /* <DEDUP_REMOVED lines=10> */
.L_x_9102:
[----:B------:R-:W-:Y:S01]  /*baa0*/  VIADD R21, R21, 0x1 ;  /* 0x0000000115157836 */ /* 0x000fe20000000000 */
[----:B------:R-:W-:Y:S01]  /*bab0*/  IADD3 R35, R35, -0x1, RZ ;  /* 0xffffffff23237810 */ /* 0x000fe20007ffe0ff */
[----:B------:R1:W-:Y:S01]  /*bac0*/  SYNCS.ARRIVE.TRANS64.A1T0 RZ, [R32+URZ+0x22850], RZ ;  /* 0x022850ff20ff79a7 */ /* 0x0003e2000810003f */
[----:B------:R-:W-:Y:S02]  /*bad0*/  VIADD R36, R36, 0xffffffa0 ;  /* 0xffffffa024247836 */ /* 0x000fe40000000000 */
[----:B------:R-:W-:-:S04]  /*bae0*/  ISETP.NE.AND P0, PT, R21, 0x2, PT ;  /* 0x000000021500780c */ /* 0x000fc80003f05270 */
[----:B------:R-:W-:Y:S02]  /*baf0*/  SEL R21, R21, RZ, P0 ;  /* 0x000000ff15157207 */ /* 0x000fe40000000000 */
[----:B------:R-:W-:Y:S02]  /*bb00*/  SEL R3, RZ, 0x1, P0 ;  /* 0x00000001ff037807 */ /* 0x000fe40000000000 */
[----:B------:R-:W-:Y:S02]  /*bb10*/  ISETP.GT.AND P0, PT, R35, UR45, PT ;  /* 0x0000002d23007c0c */ /* 0x000fe4000bf04270 */
[----:B------:R-:W-:-:S11]  /*bb20*/  LOP3.LUT R20, R20, R3, RZ, 0x3c, !PT ;  /* 0x0000000314147212 */ /* 0x000fd600078e3cff */
[----:B-1----:R-:W-:Y:S05]  /*bb30*/  @P0 BRA `(.L_x_9103) ;  /* 0xfffffff000a80947 */ /* 0x002fea000383ffff */
.L_x_9088:
[----:B------:R-:W-:Y:S05]  /*bb40*/  BSYNC B0 ;  /* 0x0000000000007941 */ /* 0x000fea0003800000 */
.L_x_9071:
[----:B------:R-:W0:Y:S01]  /*bb50*/  S2R R3, SR_CgaCtaId ;  /* 0x0000000000037919 */ /* 0x000e220000008800 */
[----:B------:R-:W-:Y:S01]  /*bb60*/  MOV R0, 0x400 ;  /* 0x0000040000007802 */ /* 0x000fe20000000f00 */
[----:B------:R-:W-:Y:S01]  /*bb70*/  BSSY B0, `(.L_x_9104) ;  /* 0x0000005000007945 */ /* 0x000fe20003800000 */
[----:B------:R-:W-:Y:S02]  /*bb80*/  SHF.L.U32 R8, R8, 0x1f, RZ ;  /* 0x0000001f08087819 */ /* 0x000fe400000006ff */
[----:B0-----:R-:W-:-:S04]  /*bb90*/  LEA R4, R3, R0, 0x18 ;  /* 0x0000000003047211 */ /* 0x001fc800078ec0ff */
[----:B------:R-:W0:Y:S02]  /*bba0*/  SYNCS.PHASECHK.TRANS64.TRYWAIT P0, [R4+URZ+0x22820], R8 ;  /* 0x02282008040075a7 */ /* 0x000e24000800017f */
[----:B0-----:R-:W-:Y:S05]  /*bbb0*/  @!P0 BRA `(.L_x_9105) ;  /* 0x0000002c00988947 */ /* 0x001fea0003800000 */
.L_x_9196:
[----:B------:R-:W-:Y:S05]  /*bbc0*/  BSYNC B0 ;  /* 0x0000000000007941 */ /* 0x000fea0003800000 */
.L_x_9104:
[----:B------:R-:W-:-:S03]  /*bbd0*/  UMOV UR4, 0xffffffff ;  /* 0xffffffff00047882 */ /* 0x000fc60000000000 */
[----:B------:R-:W-:Y:S05]  /*bbe0*/  BRA.DIV UR4, `(.L_x_9106) ;  /* 0x0000002e04a07947 */ /* 0x000fea000b800000 */
[----:B------:R1:W4:Y:S02]  /*bbf0*/  SHFL.IDX PT, R14, R2, RZ, 0x1f ;  /* 0x00001fff020e7589 */ /* 0x00032400000e0000 */
.L_x_9199:
[----:B----4-:R-:W-:-:S13]  /*bc00*/  ISETP.NE.AND P0, PT, R14, RZ, PT ;  /* 0x000000ff0e00720c */ /* 0x010fda0003f05270 */
[----:B------:R-:W-:Y:S05]  /*bc10*/  @P0 BRA `(.L_x_9039) ;  /* 0x0000000000880947 */ /* 0x000fea0003800000 */
[----:B------:R-:W-:-:S03]  /*bc20*/  UMOV UR4, 0xffffffff ;  /* 0xffffffff00047882 */ /* 0x000fc60000000000 */
[----:B------:R-:W-:Y:S05]  /*bc30*/  BRA.DIV UR4, `(.L_x_9107) ;  /* 0x0000002e04b47947 */ /* 0x000fea000b800000 */
[----:B------:R-:W-:-:S13]  /*bc40*/  ELECT P6, URZ, PT ;  /* 0x00000000003f782f */ /* 0x000fda00038c0000 */
.L_x_9202:
[----:B------:R-:W-:Y:S05]  /*bc50*/  @!P6 BRA `(.L_x_9039) ;  /* 0x000000000078e947 */ /* 0x000fea0003800000 */
[----:B------:R-:W-:-:S06]  /*bc60*/  ULOP3.LUT UR4, UR39, 0x2, URZ, 0xfc, !UPT ;  /* 0x0000000227047892 */ /* 0x000fcc000f8efc3f */
[----:B------:R-:W-:-:S05]  /*bc70*/  IMAD.U32 R0, RZ, RZ, UR4 ;  /* 0x00000004ff007e24 */ /* 0x000fca000f8e00ff */
[----:B------:R-:W-:-:S13]  /*bc80*/  ISETP.NE.AND P0, PT, R0, 0x3, PT ;  /* 0x000000030000780c */ /* 0x000fda0003f05270 */
[----:B------:R-:W-:Y:S05]  /*bc90*/  @!P0 BRA `(.L_x_9108) ;  /* 0x0000000000048947 */ /* 0x000fea0003800000 */
[----:B------:R-:W-:Y:S01]  /*bca0*/  BPT.TRAP 0x1 ;  /* 0x000000040000795c */ /* 0x000fe20000300000 */
.L_x_9108:
[C---:B------:R-:W-:Y:S01]  /*bcb0*/  LEA R5, R21.reuse, R4, 0x3 ;  /* 0x0000000415057211 */ /* 0x040fe200078e18ff */
[----:B------:R-:W-:Y:S01]  /*bcc0*/  VIADD R21, R21, 0x1 ;  /* 0x0000000115157836 */ /* 0x000fe20000000000 */
[----:B------:R-:W-:-:S04]  /*bcd0*/  SHF.L.U32 R0, R20, 0x1f, RZ ;  /* 0x0000001f14007819 */ /* 0x000fc800000006ff */
[----:B------:R-:W4:Y:S01]  /*bce0*/  SYNCS.PHASECHK.TRANS64.TRYWAIT P1, [R5+URZ+0x22840], R0 ;  /* 0x02284000050075a7 */ /* 0x000f22000802017f */
[----:B------:R-:W-:-:S04]  /*bcf0*/  ISETP.NE.AND P2, PT, R21, 0x2, PT ;  /* 0x000000021500780c */ /* 0x000fc80003f45270 */
[----:B------:R-:W-:Y:S01]  /*bd00*/  SEL R3, RZ, 0x1, P2 ;  /* 0x00000001ff037807 */ /* 0x000fe20001000000 */
[----:B----4-:R-:W-:Y:S08]  /*bd10*/  @!P1 BRA `(.L_x_9109) ;  /* 0x0000002c009c9947 */ /* 0x010ff00003800000 */
.L_x_9203:
[----:B------:R-:W-:Y:S02]  /*bd20*/  SEL R21, R21, RZ, P2 ;  /* 0x000000ff15157207 */ /* 0x000fe40001000000 */
[----:B-1----:R-:W-:Y:S01]  /*bd30*/  LOP3.LUT R2, R20, R3, RZ, 0x3c, !PT ;  /* 0x0000000314027212 */ /* 0x002fe200078e3cff */
[----:B------:R-:W-:Y:S06]  /*bd40*/  @!P0 BRA `(.L_x_9110) ;  /* 0x0000000000048947 */ /* 0x000fec0003800000 */
[----:B------:R-:W-:Y:S01]  /*bd50*/  BPT.TRAP 0x1 ;  /* 0x000000040000795c */ /* 0x000fe20000300000 */
.L_x_9110:
[----:B------:R-:W-:Y:S01]  /*bd60*/  IMAD R21, R21, 0x8, R4 ;  /* 0x0000000815157824 */ /* 0x000fe200078e0204 */
[----:B------:R-:W-:-:S04]  /*bd70*/  SHF.L.U32 R2, R2, 0x1f, RZ ;  /* 0x0000001f02027819 */ /* 0x000fc800000006ff */
[----:B------:R-:W1:Y:S02]  /*bd80*/  SYNCS.PHASECHK.TRANS64.TRYWAIT P1, [R21+URZ+0x22840], R2 ;  /* 0x02284002150075a7 */ /* 0x000e64000802017f */
[----:B-1----:R-:W-:Y:S05]  /*bd90*/  @!P1 BRA `(.L_x_9111) ;  /* 0x0000002c00909947 */ /* 0x002fea0003800000 */
.L_x_9204:
[----:B------:R-:W-:Y:S05]  /*bda0*/  @!P0 BRA `(.L_x_9112) ;  /* 0x0000000000048947 */ /* 0x000fea0003800000 */
[----:B------:R-:W-:Y:S01]  /*bdb0*/  BPT.TRAP 0x1 ;  /* 0x000000040000795c */ /* 0x000fe20000300000 */
.L_x_9112:
[----:B------:R-:W0:Y:S02]  /*bdc0*/  SYNCS.PHASECHK.TRANS64.TRYWAIT P1, [R5+URZ+0x22860], R0 ;  /* 0x02286000050075a7 */ /* 0x000e24000802017f */
[----:B0-----:R-:W-:Y:S05]  /*bdd0*/  @!P1 BRA `(.L_x_9113) ;  /* 0x0000002c00949947 */ /* 0x001fea0003800000 */
.L_x_9205:
[----:B------:R-:W-:Y:S05]  /*bde0*/  @!P0 BRA `(.L_x_9114) ;  /* 0x0000000000048947 */ /* 0x000fea0003800000 */
[----:B------:R-:W-:Y:S01]  /*bdf0*/  BPT.TRAP 0x1 ;  /* 0x000000040000795c */ /* 0x000fe20000300000 */
.L_x_9114:
[----:B------:R0:W0:Y:S02]  /*be00*/  SYNCS.PHASECHK.TRANS64.TRYWAIT P0, [R21+URZ+0x22860], R2 ;  /* 0x02286002150075a7 */ /* 0x000024000800017f */
[----:B0-----:R-:W-:Y:S05]  /*be10*/  @!P0 NANOSLEEP.SYNCS 0x989680 ;  /* 0x009896800000895d */ /* 0x001fea0003900000 */
[----:B------:R-:W0:Y:S02]  /*be20*/  @!P0 SYNCS.PHASECHK.TRANS64 P0, [R21+URZ+0x22860], R2 ;  /* 0x02286002150085a7 */ /* 0x000e24000800007f */
[----:B0-----:R-:W-:Y:S05]  /*be30*/  @!P0 BRA `(.L_x_9114) ;  /* 0xfffffffc00f08947 */ /* 0x001fea000383ffff */
.L_x_9039:
[----:B------:R-:W-:Y:S05]  /*be40*/  BSYNC B6 ;  /* 0x0000000000067941 */ /* 0x000fea0003800000 */
.L_x_9036:
[----:B------:R-:W-:Y:S05]  /*be50*/  EXIT ;  /* 0x000000000000794d */ /* 0x000fea0003800000 */
.L_x_9043:
[----:B0-----:R-:W-:-:S04]  /*be60*/  MOV R5, UR41 ;  /* 0x0000002900057c02 */ /* 0x001fc80008000f00 */
[----:B------:R0:W1:Y:S03]  /*be70*/  SYNCS.PHASECHK.TRANS64.TRYWAIT P0, [R5+URZ+0x22800], R8 ;  /* 0x02280008050075a7 */ /* 0x000066000800017f */
[----:B-1----:R-:W-:Y:S05]  /*be80*/  @!P0 NANOSLEEP.SYNCS 0x989680 ;  /* 0x009896800000895d */ /* 0x002fea0003900000 */
[----:B------:R-:W1:Y:S02]  /*be90*/  @!P0 SYNCS.PHASECHK.TRANS64 P0, [R5+URZ+0x22800], R8 ;  /* 0x02280008050085a7 */ /* 0x000e64000800007f */
[----:B-1----:R-:W-:Y:S05]  /*bea0*/  @!P0 BRA `(.L_x_9043) ;  /* 0xfffffffc00ec8947 */ /* 0x002fea000383ffff */
[----:B------:R-:W-:Y:S05]  /*beb0*/  BRA `(.L_x_9115) ;  /* 0xffffff5400607947 */ /* 0x000fea000383ffff */
.L_x_9047:
[----:B0-----:R-:W-:-:S04]  /*bec0*/  IMAD.U32 R5, RZ, RZ, UR41 ;  /* 0x00000029ff057e24 */ /* 0x001fc8000f8e00ff */
[----:B------:R0:W2:Y:S03]  /*bed0*/  SYNCS.PHASECHK.TRANS64.TRYWAIT P1, [R5+URZ+0x22830], R8 ;  /* 0x02283008050075a7 */ /* 0x0000a6000802017f */
[----:B--2---:R-:W-:Y:S05]  /*bee0*/  @!P1 NANOSLEEP.SYNCS 0x989680 ;  /* 0x009896800000995d */ /* 0x004fea0003900000 */
[----:B------:R-:W2:Y:S02]  /*bef0*/  @!P1 SYNCS.PHASECHK.TRANS64 P1, [R5+URZ+0x22830], R8 ;  /* 0x02283008050095a7 */ /* 0x000ea4000802007f */
[----:B--2---:R-:W-:Y:S05]  /*bf00*/  @!P1 BRA `(.L_x_9047) ;  /* 0xfffffffc00ec9947 */ /* 0x004fea000383ffff */
[----:B------:R-:W-:Y:S05]  /*bf10*/  BRA `(.L_x_9046) ;  /* 0xffffff54007c7947 */ /* 0x000fea000383ffff */
.L_x_9052:
[----:B--2---:R-:W-:-:S04]  /*bf20*/  IMAD.U32 R9, RZ, RZ, UR41 ;  /* 0x00000029ff097e24 */ /* 0x004fc8000f8e00ff */
[----:B------:R2:W4:Y:S03]  /*bf30*/  SYNCS.PHASECHK.TRANS64.TRYWAIT P1, [R9+URZ+0x22850], R8 ;  /* 0x02285008090075a7 */ /* 0x000526000802017f */
[----:B----4-:R-:W-:Y:S05]  /*bf40*/  @!P1 NANOSLEEP.SYNCS 0x989680 ;  /* 0x009896800000995d */ /* 0x010fea0003900000 */
[----:B------:R-:W4:Y:S02]  /*bf50*/  @!P1 SYNCS.PHASECHK.TRANS64 P1, [R9+URZ+0x22850], R8 ;  /* 0x02285008090095a7 */ /* 0x000f24000802007f */
[----:B----4-:R-:W-:Y:S05]  /*bf60*/  @!P1 BRA `(.L_x_9052) ;  /* 0xfffffffc00ec9947 */ /* 0x010fea000383ffff */
[----:B------:R-:W-:Y:S05]  /*bf70*/  BRA `(.L_x_9051) ;  /* 0xffffff7000887947 */ /* 0x000fea000383ffff */
.L_x_9058:
[----:B0-----:R-:W-:Y:S01]  /*bf80*/  MOV R0, UR28 ;  /* 0x0000001c00007c02 */ /* 0x001fe20008000f00 */
[----:B------:R-:W-:-:S04]  /*bf90*/  IMAD.U32 R7, RZ, RZ, UR29 ;  /* 0x0000001dff077e24 */ /* 0x000fc8000f8e00ff */
[----:B------:R0:W1:Y:S03]  /*bfa0*/  SYNCS.PHASECHK.TRANS64.TRYWAIT P2, [R0+URZ+0x22830], R7 ;  /* 0x02283007000075a7 */ /* 0x000066000804017f */
[----:B-1----:R-:W-:Y:S05]  /*bfb0*/  @!P2 NANOSLEEP.SYNCS 0x989680 ;  /* 0x009896800000a95d */ /* 0x002fea0003900000 */
[----:B------:R-:W1:Y:S02]  /*bfc0*/  @!P2 SYNCS.PHASECHK.TRANS64 P2, [R0+URZ+0x22830], R7 ;  /* 0x022830070000a5a7 */ /* 0x000e64000804007f */
[----:B-1----:R-:W-:Y:S05]  /*bfd0*/  @!P2 BRA `(.L_x_9058) ;  /* 0xfffffffc00e8a947 */ /* 0x002fea000383ffff */
[----:B------:R-:W-:Y:S05]  /*bfe0*/  BRA `(.L_x_9057) ;  /* 0xffffff7400b47947 */ /* 0x000fea000383ffff */
.L_x_9063:
[----:B0-----:R-:W-:Y:S01]  /*bff0*/  IMAD.U32 R8, RZ, RZ, UR28 ;  /* 0x0000001cff087e24 */ /* 0x001fe2000f8e00ff */
[----:B------:R-:W-:-:S04]  /*c000*/  MOV R9, UR29 ;  /* 0x0000001d00097c02 */ /* 0x000fc80008000f00 */
[----:B------:R0:W1:Y:S03]  /*c010*/  SYNCS.PHASECHK.TRANS64.TRYWAIT P2, [R8+URZ+0x22850], R9 ;  /* 0x02285009080075a7 */ /* 0x000066000804017f */
[----:B-1----:R-:W-:Y:S05]  /*c020*/  @!P2 NANOSLEEP.SYNCS 0x989680 ;  /* 0x009896800000a95d */ /* 0x002fea0003900000 */
[----:B------:R-:W1:Y:S02]  /*c030*/  @!P2 SYNCS.PHASECHK.TRANS64 P2, [R8+URZ+0x22850], R9 ;  /* 0x022850090800a5a7 */ /* 0x000e64000804007f */
[----:B-1----:R-:W-:Y:S05]  /*c040*/  @!P2 BRA `(.L_x_9063) ;  /* 0xfffffffc00e8a947 */ /* 0x002fea000383ffff */
[----:B------:R-:W-:Y:S05]  /*c050*/  BRA `(.L_x_9062) ;  /* 0xffffff9400507947 */ /* 0x000fea000383ffff */
.L_x_9076:
[----:B------:R-:W-:Y:S01]  /*c060*/  IMAD.MOV.U32 R13, RZ, RZ, R2 ;  /* 0x000000ffff0d7224 */ /* 0x000fe200078e0002 */
[----:B------:R-:W-:Y:S01]  /*c070*/  MOV R11, 0x1f ;  /* 0x0000001f000b7802 */ /* 0x000fe20000000f00 */
[----:B------:R-:W-:Y:S02]  /*c080*/  IMAD.MOV.U32 R12, RZ, RZ, RZ ;  /* 0x000000ffff0c7224 */ /* 0x000fe400078e00ff */
[----:B------:R-:W-:-:S07]  /*c090*/  IMAD.MOV.U32 R15, RZ, RZ, -0x1 ;  /* 0xffffffffff0f7424 */ /* 0x000fce00078e00ff */
[----:B-----5:R-:W-:Y:S05]  /*c0a0*/  WARPSYNC.COLLECTIVE R15, `(.L_x_9116) ;  /* 0x000000000f087348 */ /* 0x020fea0003c00000 */
[----:B------:R0:W1:Y:S02]  /*c0b0*/  SHFL.IDX P6, R14, R13, R12, R11 ;  /* 0x0000000c0d0e7389 */ /* 0x00006400000c000b */
[----:B01---5:R-:W-:Y:S01]  /*c0c0*/  ENDCOLLECTIVE ;  /* 0x000000000000791b */ /* 0x023fe20003800000 */
.L_x_9116:
[----:B------:R-:W-:Y:S05]  /*c0d0*/  BRA `(.L_x_9117) ;  /* 0xffffffd000f87947 */ /* 0x000fea000383ffff */
.L_x_9078:
[----:B0-----:R-:W-:-:S04]  /*c0e0*/  IMAD.U32 R3, RZ, RZ, UR43 ;  /* 0x0000002bff037e24 */ /* 0x001fc8000f8e00ff */
[----:B------:R0:W1:Y:S03]  /*c0f0*/  SYNCS.PHASECHK.TRANS64.TRYWAIT P0, [R3+URZ+0x22840], R0 ;  /* 0x02284000030075a7 */ /* 0x000066000800017f */
[----:B-1----:R-:W-:Y:S05]  /*c100*/  @!P0 NANOSLEEP.SYNCS 0x989680 ;  /* 0x009896800000895d */ /* 0x002fea0003900000 */
[----:B------:R-:W1:Y:S02]  /*c110*/  @!P0 SYNCS.PHASECHK.TRANS64 P0, [R3+URZ+0x22840], R0 ;  /* 0x02284000030085a7 */ /* 0x000e64000800007f */
[----:B-1----:R-:W-:Y:S05]  /*c120*/  @!P0 BRA `(.L_x_9078) ;  /* 0xfffffffc00ec8947 */ /* 0x002fea000383ffff */
[----:B------:R-:W-:Y:S05]  /*c130*/  BRA `(.L_x_9118) ;  /* 0xffffffd4003c7947 */ /* 0x000fea000383ffff */
.L_x_9079:
        /* <DEDUP_REMOVED lines=8> */
.L_x_9120:
[----:B------:R-:W-:Y:S05]  /*c1c0*/  BSYNC B0 ;  /* 0x0000000000007941 */ /* 0x000fea0003800000 */
.L_x_9119:
        /* <DEDUP_REMOVED lines=9> */
.L_x_9121:
        /* <DEDUP_REMOVED lines=8> */
.L_x_9122:
        /* <DEDUP_REMOVED lines=11> */
.L_x_9123:
[----:B------:R-:W-:Y:S02]  /*c390*/  IMAD.MOV.U32 R13, RZ, RZ, R0 ;  /* 0x000000ffff0d7224 */ /* 0x000fe400078e0000 */
[----:B------:R-:W-:Y:S01]  /*c3a0*/  IMAD.MOV.U32 R12, RZ, RZ, 0x2 ;  /* 0x00000002ff0c7424 */ /* 0x000fe200078e00ff */
[----:B------:R-:W-:-:S13]  /*c3b0*/  @P0 LEA R4, P1, R24, R14, 0x1 ;  /* 0x0000000e18040211 */ /* 0x000fda00078208ff */
[----:B------:R-:W-:Y:S05]  /*c3c0*/  WARPSYNC.COLLECTIVE R15, `(.L_x_9124) ;  /* 0x000000000f087348 */ /* 0x000fea0003c00000 */
[----:B------:R0:W1:Y:S02]  /*c3d0*/  SHFL.IDX P6, R14, R13, R12, R11 ;  /* 0x0000000c0d0e7389 */ /* 0x00006400000c000b */
[----:B01----:R-:W-:Y:S01]  /*c3e0*/  ENDCOLLECTIVE ;  /* 0x000000000000791b */ /* 0x003fe20003800000 */
.L_x_9124:
        /* <DEDUP_REMOVED lines=12> */
.L_x_9125:
[----:B------:R-:W-:Y:S01]  /*c4b0*/  MOV R13, R0 ;  /* 0x00000000000d7202 */ /* 0x000fe20000000f00 */
[----:B------:R-:W-:Y:S01]  /*c4c0*/  IMAD.MOV.U32 R12, RZ, RZ, 0x3 ;  /* 0x00000003ff0c7424 */ /* 0x000fe200078e00ff */
[----:B------:R-:W-:-:S13]  /*c4d0*/  @P0 LEA R4, P1, R24, R14, 0x1 ;  /* 0x0000000e18040211 */ /* 0x000fda00078208ff */
[----:B------:R-:W-:Y:S05]  /*c4e0*/  WARPSYNC.COLLECTIVE R15, `(.L_x_9126) ;  /* 0x000000000f087348 */ /* 0x000fea0003c00000 */
[----:B------:R0:W1:Y:S02]  /*c4f0*/  SHFL.IDX P6, R14, R13, R12, R11 ;  /* 0x0000000c0d0e7389 */ /* 0x00006400000c000b */
[----:B01----:R-:W-:Y:S01]  /*c500*/  ENDCOLLECTIVE ;  /* 0x000000000000791b */ /* 0x003fe20003800000 */
.L_x_9126:
[----:B------:R-:W-:-:S05]  /*c510*/  @P0 IMAD.X R5, RZ, RZ, R6, P1 ;  /* 0x000000ffff050224 */ /* 0x000fca00008e0606 */
        /* <DEDUP_REMOVED lines=11> */
.L_x_9127:
[----:B------:R-:W-:Y:S01]  /*c5d0*/  IMAD.MOV.U32 R13, RZ, RZ, R0 ;  /* 0x000000ffff0d7224 */ /* 0x000fe200078e0000 */
[----:B------:R-:W-:Y:S02]  /*c5e0*/  MOV R12, 0x4 ;  /* 0x00000004000c7802 */ /* 0x000fe40000000f00 */
[----:B------:R-:W-:-:S13]  /*c5f0*/  @P0 LEA R4, P1, R24, R14, 0x1 ;  /* 0x0000000e18040211 */ /* 0x000fda00078208ff */
[----:B------:R-:W-:Y:S05]  /*c600*/  WARPSYNC.COLLECTIVE R15, `(.L_x_9128) ;  /* 0x000000000f087348 */ /* 0x000fea0003c00000 */
[----:B------:R0:W1:Y:S02]  /*c610*/  SHFL.IDX P6, R14, R13, R12, R11 ;  /* 0x0000000c0d0e7389 */ /* 0x00006400000c000b */
[----:B01----:R-:W-:Y:S01]  /*c620*/  ENDCOLLECTIVE ;  /* 0x000000000000791b */ /* 0x003fe20003800000 */
.L_x_9128:
        /* <DEDUP_REMOVED lines=12> */
.L_x_9129:
[----:B------:R-:W-:Y:S02]  /*c6f0*/  IMAD.MOV.U32 R13, RZ, RZ, R0 ;  /* 0x000000ffff0d7224 */ /* 0x000fe400078e0000 */
[----:B------:R-:W-:Y:S01]  /*c700*/  IMAD.MOV.U32 R12, RZ, RZ, 0x5 ;  /* 0x00000005ff0c7424 */ /* 0x000fe200078e00ff */
[----:B------:R-:W-:-:S13]  /*c710*/  @P0 LEA R4, P1, R24, R14, 0x1 ;  /* 0x0000000e18040211 */ /* 0x000fda00078208ff */
[----:B------:R-:W-:Y:S05]  /*c720*/  WARPSYNC.COLLECTIVE R15, `(.L_x_9130) ;  /* 0x000000000f087348 */ /* 0x000fea0003c00000 */
[----:B------:R0:W1:Y:S02]  /*c730*/  SHFL.IDX P6, R14, R13, R12, R11 ;  /* 0x0000000c0d0e7389 */ /* 0x00006400000c000b */
[----:B01----:R-:W-:Y:S01]  /*c740*/  ENDCOLLECTIVE ;  /* 0x000000000000791b */ /* 0x003fe20003800000 */
.L_x_9130:
        /* <DEDUP_REMOVED lines=10> */
.L_x_9131:
[----:B------:R-:W-:Y:S05]  /*c7f0*/  BRA `(.L_x_9132) ;  /* 0xffffffd000b07947 */ /* 0x000fea000383ffff */
.L_x_9082:
[----:B------:R-:W-:Y:S01]  /*c800*/  IMAD.MOV.U32 R13, RZ, RZ, R0 ;  /* 0x000000ffff0d7224 */ /* 0x000fe200078e0000 */
[----:B------:R-:W-:Y:S01]  /*c810*/  MOV R12, RZ ;  /* 0x000000ff000c7202 */ /* 0x000fe20000000f00 */
[----:B------:R-:W-:Y:S02]  /*c820*/  IMAD.MOV.U32 R11, RZ, RZ, 0x181f ;  /* 0x0000181fff0b7424 */ /* 0x000fe400078e00ff */
[----:B------:R-:W-:Y:S02]  /*c830*/  IMAD.MOV.U32 R15, RZ, RZ, -0x1 ;  /* 0xffffffffff0f7424 */ /* 0x000fe400078e00ff */
[----:B------:R-:W-:-:S07]  /*c840*/  IMAD R32, R32, 0x80, R27 ;  /* 0x0000008020207824 */ /* 0x000fce00078e021b */
[----:B------:R-:W-:Y:S05]  /*c850*/  WARPSYNC.COLLECTIVE R15, `(.L_x_9133) ;  /* 0x000000000f087348 */ /* 0x000fea0003c00000 */
[----:B------:R0:W1:Y:S02]  /*c860*/  SHFL.IDX P6, R14, R13, R12, R11 ;  /* 0x0000000c0d0e7389 */ /* 0x00006400000c000b */
[----:B01----:R-:W-:Y:S01]  /*c870*/  ENDCOLLECTIVE ;  /* 0x000000000000791b */ /* 0x003fe20003800000 */
.L_x_9133:
[----:B------:R-:W-:Y:S02]  /*c880*/  VIADD R8, R32, 0x10 ;  /* 0x0000001020087836 */ /* 0x000fe40000000000 */
[----:B------:R-:W-:Y:S01]  /*c890*/  IMAD.MOV.U32 R13, RZ, RZ, R6 ;  /* 0x000000ffff0d7224 */ /* 0x000fe200078e0006 */
[----:B------:R-:W-:-:S07]  /*c8a0*/  MOV R4, R14 ;  /* 0x0000000e00047202 */ /* 0x000fce0000000f00 */
[----:B------:R-:W-:Y:S05]  /*c8b0*/  WARPSYNC.COLLECTIVE R15, `(.L_x_9134) ;  /* 0x000000000f087348 */ /* 0x000fea0003c00000 */
[----:B------:R0:W1:Y:S02]  /*c8c0*/  SHFL.IDX P6, R14, R13, R12, R11 ;  /* 0x0000000c0d0e7389 */ /* 0x00006400000c000b */
[----:B01----:R-:W-:Y:S01]  /*c8d0*/  ENDCOLLECTIVE ;  /* 0x000000000000791b */ /* 0x003fe20003800000 */
.L_x_9134:
[----:B------:R-:W-:Y:S02]  /*c8e0*/  ULDC UR4, c[0x0][0x288] ;  /* 0x0000a20000047ab9 */ /* 0x000fe40000000800 */
[----:B------:R-:W-:-:S05]  /*c8f0*/  IMAD R3, R3, UR4, RZ ;  /* 0x0000000403037c24 */ /* 0x000fca000f8e02ff */
[----:B------:R-:W-:Y:S02]  /*c900*/  ISETP.GE.AND P0, PT, R32, R3, PT ;  /* 0x000000032000720c */ /* 0x000fe40003f06270 */
[----:B------:R-:W-:Y:S01]  /*c910*/  MOV R13, R0 ;  /* 0x00000000000d7202 */ /* 0x000fe20000000f00 */
[----:B------:R-:W-:-:S10]  /*c920*/  IMAD.MOV.U32 R12, RZ, RZ, 0x1 ;  /* 0x00000001ff0c7424 */ /* 0x000fd400078e00ff */
[----:B------:R-:W-:Y:S02]  /*c930*/  @!P0 LEA R9, R16, UR43, 0x1 ;  /* 0x0000002b10098c11 */ /* 0x000fe4000f8e08ff */
[----:B------:R-:W-:-:S04]  /*c940*/  @!P0 LEA R14, P2, R24, R14, 0x1 ;  /* 0x0000000e180e8211 */ /* 0x000fc800078408ff */
[----:B------:R-:W-:Y:S01]  /*c950*/  @!P0 IADD3.X R5, RZ, R4, RZ, P2, !PT ;  /* 0x00000004ff058210 */ /* 0x000fe200017fe4ff */
[----:B------:R-:W-:-:S08]  /*c960*/  @!P0 IMAD.MOV.U32 R4, RZ, RZ, R14 ;  /* 0x000000ffff048224 */ /* 0x000fd000078e000e */
[----:B------:R-:W-:Y:S05]  /*c970*/  WARPSYNC.COLLECTIVE R15, `(.L_x_9135) ;  /* 0x000000000f087348 */ /* 0x000fea0003c00000 */
[----:B------:R0:W1:Y:S02]  /*c980*/  SHFL.IDX P6, R14, R13, R12, R11 ;  /* 0x0000000c0d0e7389 */ /* 0x00006400000c000b */
[----:B01----:R-:W-:Y:S01]  /*c990*/  ENDCOLLECTIVE ;  /* 0x000000000000791b */ /* 0x003fe20003800000 */
.L_x_9135:
[----:B------:R-:W-:Y:S01]  /*c9a0*/  @!PT LDS RZ, [RZ] ;  /* 0x00000000fffff984 */ /* 0x000fe20000000800 */
[----:B------:R-:W-:Y:S01]  /*c9b0*/  @!PT LDS RZ, [RZ] ;  /* 0x00000000fffff984 */ /* 0x000fe20000000800 */
[----:B------:R-:W-:Y:S01]  /*c9c0*/  @!PT LDS RZ, [RZ] ;  /* 0x00000000fffff984 */ /* 0x000fe20000000800 */
[----:B------:R0:W-:Y:S01]  /*c9d0*/  @!P0 LDGSTS.E.BYPASS.LTC128B.128 [R9+0x18400], desc[UR36][R4.64], !P1 ;  /* 0x1840000004098fae */ /* 0x0001e2000c901d64 */
[----:B------:R-:W-:Y:S01]  /*c9e0*/  ISETP.GE.AND P0, PT, R8, R3, PT ;  /* 0x000000030800720c */ /* 0x000fe20003f06270 */
[----:B------:R-:W-:Y:S01]  /*c9f0*/  VIADD R8, R32, 0x20 ;  /* 0x0000002020087836 */ /* 0x000fe20000000000 */
[----:B------:R-:W-:-:S11]  /*ca00*/  MOV R13, R6 ;  /* 0x00000006000d7202 */ /* 0x000fd60000000f00 */
[----:B------:R-:W-:Y:S01]  /*ca10*/  @!P0 LEA R21, R16, UR43, 0x1 ;  /* 0x0000002b10158c11 */ /* 0x000fe2000f8e08ff */
[----:B0-----:R-:W-:-:S07]  /*ca20*/  IMAD.MOV.U32 R7, RZ, RZ, R14 ;  /* 0x000000ffff077224 */ /* 0x001fce00078e000e */
[----:B------:R-:W-:Y:S05]  /*ca30*/  WARPSYNC.COLLECTIVE R15, `(.L_x_9136) ;  /* 0x000000000f087348 */ /* 0x000fea0003c00000 */
[----:B------:R0:W1:Y:S02]  /*ca40*/  SHFL.IDX P6, R14, R13, R12, R11 ;  /* 0x0000000c0d0e7389 */ /* 0x00006400000c000b */
[----:B01----:R-:W-:Y:S01]  /*ca50*/  ENDCOLLECTIVE ;  /* 0x000000000000791b */ /* 0x003fe20003800000 */
.L_x_9136:
[----:B------:R-:W-:Y:S01]  /*ca60*/  MOV R13, R0 ;  /* 0x00000000000d7202 */ /* 0x000fe20000000f00 */
[----:B------:R-:W-:Y:S01]  /*ca70*/  IMAD.MOV.U32 R12, RZ, RZ, 0x2 ;  /* 0x00000002ff0c7424 */ /* 0x000fe200078e00ff */
[----:B------:R-:W-:-:S13]  /*ca80*/  @!P0 LEA R4, P2, R24, R14, 0x1 ;  /* 0x0000000e18048211 */ /* 0x000fda00078408ff */
[----:B------:R-:W-:Y:S05]  /*ca90*/  WARPSYNC.COLLECTIVE R15, `(.L_x_9137) ;  /* 0x000000000f087348 */ /* 0x000fea0003c00000 */
[----:B------:R0:W1:Y:S02]  /*caa0*/  SHFL.IDX P6, R14, R13, R12, R11 ;  /* 0x0000000c0d0e7389 */ /* 0x00006400000c000b */
[----:B01----:R-:W-:Y:S01]  /*cab0*/  ENDCOLLECTIVE ;  /* 0x000000000000791b */ /* 0x003fe20003800000 */
.L_x_9137:
[----:B------:R-:W-:-:S05]  /*cac0*/  @!P0 IMAD.X R5, RZ, RZ, R7, P2 ;  /* 0x000000ffff058224 */ /* 0x000fca00010e0607 */
        /* <DEDUP_REMOVED lines=12> */
.L_x_9138:
[----:B------:R-:W-:Y:S01]  /*cb90*/  MOV R13, R0 ;  /* 0x00000000000d7202 */ /* 0x000fe20000000f00 */
[----:B------:R-:W-:Y:S01]  /*cba0*/  IMAD.MOV.U32 R12, RZ, RZ, 0x3 ;  /* 0x00000003ff0c7424 */ /* 0x000fe200078e00ff */
[----:B------:R-:W-:-:S13]  /*cbb0*/  @!P0 LEA R4, P2, R24, R14, 0x1 ;  /* 0x0000000e18048211 */ /* 0x000fda00078408ff */
[----:B------:R-:W-:Y:S05]  /*cbc0*/  WARPSYNC.COLLECTIVE R15, `(.L_x_9139) ;  /* 0x000000000f087348 */ /* 0x000fea0003c00000 */
[----:B------:R0:W1:Y:S02]  /*cbd0*/  SHFL.IDX P6, R14, R13, R12, R11 ;  /* 0x0000000c0d0e7389 */ /* 0x00006400000c000b */
[----:B01----:R-:W-:Y:S01]  /*cbe0*/  ENDCOLLECTIVE ;  /* 0x000000000000791b */ /* 0x003fe20003800000 */
.L_x_9139:
        /* <DEDUP_REMOVED lines=13> */
.L_x_9140:
[----:B------:R-:W-:Y:S01]  /*ccc0*/  MOV R13, R0 ;  /* 0x00000000000d7202 */ /* 0x000fe20000000f00 */
[----:B------:R-:W-:Y:S01]  /*ccd0*/  IMAD.MOV.U32 R12, RZ, RZ, 0x4 ;  /* 0x00000004ff0c7424 */ /* 0x000fe200078e00ff */
[----:B------:R-:W-:-:S13]  /*cce0*/  @!P0 LEA R4, P2, R24, R14, 0x1 ;  /* 0x0000000e18048211 */ /* 0x000fda00078408ff */
[----:B------:R-:W-:Y:S05]  /*ccf0*/  WARPSYNC.COLLECTIVE R15, `(.L_x_9141) ;  /* 0x000000000f087348 */ /* 0x000fea0003c00000 */
[----:B------:R0:W1:Y:S02]  /*cd00*/  SHFL.IDX P6, R14, R13, R12, R11 ;  /* 0x0000000c0d0e7389 */ /* 0x00006400000c000b */
[----:B01----:R-:W-:Y:S01]  /*cd10*/  ENDCOLLECTIVE ;  /* 0x000000000000791b */ /* 0x003fe20003800000 */
.L_x_9141:
        /* <DEDUP_REMOVED lines=13> */
.L_x_9142:
[----:B------:R-:W-:Y:S01]  /*cdf0*/  MOV R13, R0 ;  /* 0x00000000000d7202 */ /* 0x000fe20000000f00 */
[----:B------:R-:W-:Y:S01]  /*ce00*/  IMAD.MOV.U32 R12, RZ, RZ, 0x5 ;  /* 0x00000005ff0c7424 */ /* 0x000fe200078e00ff */
[----:B------:R-:W-:-:S13]  /*ce10*/  @!P0 LEA R4, P2, R24, R14, 0x1 ;  /* 0x0000000e18048211 */ /* 0x000fda00078408ff */
[----:B------:R-:W-:Y:S05]  /*ce20*/  WARPSYNC.COLLECTIVE R15, `(.L_x_9143) ;  /* 0x000000000f087348 */ /* 0x000fea0003c00000 */
[----:B------:R0:W1:Y:S02]  /*ce30*/  SHFL.IDX P6, R14, R13, R12, R11 ;  /* 0x0000000c0d0e7389 */ /* 0x00006400000c000b */
[----:B01----:R-:W-:Y:S01]  /*ce40*/  ENDCOLLECTIVE ;  /* 0x000000000000791b */ /* 0x003fe20003800000 */
.L_x_9143:
[----:B------:R-:W-:-:S05]  /*ce50*/  @!P0 IMAD.X R5, RZ, RZ, R7, P2 ;  /* 0x000000ffff058224 */ /* 0x000fca00010e0607 */
[----:B------:R-:W-:Y:S01]  /*ce60*/  @!PT LDS RZ, [RZ] ;  /* 0x00000000fffff984 */ /* 0x000fe20000000800 */
[----:B------:R-:W-:Y:S01]  /*ce70*/  @!PT LDS RZ, [RZ] ;  /* 0x00000000fffff984 */ /* 0x000fe20000000800 */
[----:B------:R-:W-:Y:S01]  /*ce80*/  @!PT LDS RZ, [RZ] ;  /* 0x00000000fffff984 */ /* 0x000fe20000000800 */
[----:B------:R0:W-:Y:S01]  /*ce90*/  @!P0 LDGSTS.E.BYPASS.LTC128B.128 [R9+0x1a400], desc[UR36][R4.64], !P1 ;  /* 0x1a40000004098fae */ /* 0x0001e2000c901d64 */
[----:B------:R-:W-:Y:S02]  /*cea0*/  ISETP.GE.AND P0, PT, R8, R3, PT ;  /* 0x000000030800720c */ /* 0x000fe40003f06270 */
[----:B------:R-:W-:-:S11]  /*ceb0*/  MOV R13, R6 ;  /* 0x00000006000d7202 */ /* 0x000fd60000000f00 */
[----:B------:R-:W-:Y:S01]  /*cec0*/  @!P0 LEA R21, R16, UR43, 0x1 ;  /* 0x0000002b10158c11 */ /* 0x000fe2000f8e08ff */
[----:B0-----:R-:W-:-:S07]  /*ced0*/  IMAD.MOV.U32 R7, RZ, RZ, R14 ;  /* 0x000000ffff077224 */ /* 0x001fce00078e000e */
[----:B------:R-:W-:Y:S05]  /*cee0*/  WARPSYNC.COLLECTIVE R15, `(.L_x_9144) ;  /* 0x000000000f087348 */ /* 0x000fea0003c00000 */
[----:B------:R0:W1:Y:S02]  /*cef0*/  SHFL.IDX P6, R14, R13, R12, R11 ;  /* 0x0000000c0d0e7389 */ /* 0x00006400000c000b */
[----:B01----:R-:W-:Y:S01]  /*cf00*/  ENDCOLLECTIVE ;  /* 0x000000000000791b */ /* 0x003fe20003800000 */
.L_x_9144:
[----:B------:R-:W-:Y:S01]  /*cf10*/  IMAD.MOV.U32 R13, RZ, RZ, R0 ;  /* 0x000000ffff0d7224 */ /* 0x000fe200078e0000 */
[----:B------:R-:W-:Y:S02]  /*cf20*/  MOV R12, 0x6 ;  /* 0x00000006000c7802 */ /* 0x000fe40000000f00 */
[----:B------:R-:W-:-:S13]  /*cf30*/  @!P0 LEA R4, P2, R24, R14, 0x1 ;  /* 0x0000000e18048211 */ /* 0x000fda00078408ff */
[----:B------:R-:W-:Y:S05]  /*cf40*/  WARPSYNC.COLLECTIVE R15, `(.L_x_9145) ;  /* 0x000000000f087348 */ /* 0x000fea0003c00000 */
[----:B------:R0:W1:Y:S02]  /*cf50*/  SHFL.IDX P6, R14, R13, R12, R11 ;  /* 0x0000000c0d0e7389 */ /* 0x00006400000c000b */
[----:B01----:R-:W-:Y:S01]  /*cf60*/  ENDCOLLECTIVE ;  /* 0x000000000000791b */ /* 0x003fe20003800000 */
.L_x_9145:
[----:B------:R-:W-:-:S05]  /*cf70*/  @!P0 IMAD.X R5, RZ, RZ, R7, P2 ;  /* 0x000000ffff058224 */ /* 0x000fca00010e0607 */
[----:B------:R-:W-:Y:S01]  /*cf80*/  @!PT LDS RZ, [RZ] ;  /* 0x00000000fffff984 */ /* 0x000fe20000000800 */
[----:B------:R-:W-:Y:S01]  /*cf90*/  @!PT LDS RZ, [RZ] ;  /* 0x00000000fffff984 */ /* 0x000fe20000000800 */
[----:B------:R-:W-:Y:S01]  /*cfa0*/  @!PT LDS RZ, [RZ] ;  /* 0x00000000fffff984 */ /* 0x000fe20000000800 */
[----:B------:R0:W-:Y:S01]  /*cfb0*/  @!P0 LDGSTS.E.BYPASS.LTC128B.128 [R21+0x1ac00], desc[UR36][R4.64], !P1 ;  /* 0x1ac0000004158fae */ /* 0x0001e2000c901d64 */
[----:B------:R-:W-:Y:S01]  /*cfc0*/  IMAD.MOV.U32 R13, RZ, RZ, R6 ;  /* 0x000000ffff0d7224 */ /* 0x000fe200078e0006 */
[----:B0-----:R-:W-:Y:S01]  /*cfd0*/  IADD3 R4, R32, 0x60, RZ ;  /* 0x0000006020047810 */ /* 0x001fe20007ffe0ff */
[----:B------:R-:W-:-:S03]  /*cfe0*/  IMAD.MOV.U32 R7, RZ, RZ, R14 ;  /* 0x000000ffff077224 */ /* 0x000fc600078e000e */
[----:B------:R-:W-:-:S13]  /*cff0*/  ISETP.GE.AND P0, PT, R4, R3, PT ;  /* 0x000000030400720c */ /* 0x000fda0003f06270 */
[----:B------:R-:W-:Y:S05]  /*d000*/  WARPSYNC.COLLECTIVE R15, `(.L_x_9146) ;  /* 0x000000000f087348 */ /* 0x000fea0003c00000 */
[----:B------:R0:W1:Y:S02]  /*d010*/  SHFL.IDX P6, R14, R13, R12, R11 ;  /* 0x0000000c0d0e7389 */ /* 0x00006400000c000b */
[----:B01----:R-:W-:Y:S01]  /*d020*/  ENDCOLLECTIVE ;  /* 0x000000000000791b */ /* 0x003fe20003800000 */
.L_x_9146:
[----:B------:R-:W-:Y:S01]  /*d030*/  @!P0 LEA R9, R16, UR43, 0x1 ;  /* 0x0000002b10098c11 */ /* 0x000fe2000f8e08ff */
[----:B------:R-:W-:Y:S01]  /*d040*/  IMAD.MOV.U32 R13, RZ, RZ, R0 ;  /* 0x000000ffff0d7224 */ /* 0x000fe200078e0000 */
[----:B------:R-:W-:Y:S02]  /*d050*/  MOV R12, 0x7 ;  /* 0x00000007000c7802 */ /* 0x000fe40000000f00 */
[----:B------:R-:W-:-:S13]  /*d060*/  @!P0 LEA R4, P2, R24, R14, 0x1 ;  /* 0x0000000e18048211 */ /* 0x000fda00078408ff */
[----:B------:R-:W-:Y:S05]  /*d070*/  WARPSYNC.COLLECTIVE R15, `(.L_x_9147) ;  /* 0x000000000f087348 */ /* 0x000fea0003c00000 */
[----:B------:R0:W1:Y:S02]  /*d080*/  SHFL.IDX P6, R14, R13, R12, R11 ;  /* 0x0000000c0d0e7389 */ /* 0x00006400000c000b */
[----:B01----:R-:W-:Y:S01]  /*d090*/  ENDCOLLECTIVE ;  /* 0x000000000000791b */ /* 0x003fe20003800000 */
.L_x_9147:
[----:B------:R-:W-:-:S05]  /*d0a0*/  @!P0 IMAD.X R5, RZ, RZ, R7, P2 ;  /* 0x000000ffff058224 */ /* 0x000fca00010e0607 */
[----:B------:R-:W-:Y:S01]  /*d0b0*/  @!PT LDS RZ, [RZ] ;  /* 0x00000000fffff984 */ /* 0x000fe20000000800 */
[----:B------:R-:W-:Y:S01]  /*d0c0*/  @!PT LDS RZ, [RZ] ;  /* 0x00000000fffff984 */ /* 0x000fe20000000800 */
[----:B------:R-:W-:Y:S01]  /*d0d0*/  @!PT LDS RZ, [RZ] ;  /* 0x00000000fffff984 */ /* 0x000fe20000000800 */
[----:B------:R0:W-:Y:S01]  /*d0e0*/  @!P0 LDGSTS.E.BYPASS.LTC128B.128 [R9+0x1b400], desc[UR36][R4.64], !P1 ;  /* 0x1b40000004098fae */ /* 0x0001e2000c901d64 */
[----:B------:R-:W-:Y:S02]  /*d0f0*/  IMAD.MOV.U32 R13, RZ, RZ, R6 ;  /* 0x000000ffff0d7224 */ /* 0x000fe400078e0006 */
[----:B------:R-:W-:-:S07]  /*d100*/  IMAD.MOV.U32 R7, RZ, RZ, R14 ;  /* 0x000000ffff077224 */ /* 0x000fce00078e000e */
[----:B0-----:R-:W-:Y:S05]  /*d110*/  WARPSYNC.COLLECTIVE R15, `(.L_x_9148) ;  /* 0x000000000f087348 */ /* 0x001fea0003c00000 */
[----:B------:R1:W2:Y:S02]  /*d120*/  SHFL.IDX P6, R14, R13, R12, R11 ;  /* 0x0000000c0d0e7389 */ /* 0x0002a400000c000b */
[----:B012---:R-:W-:Y:S01]  /*d130*/  ENDCOLLECTIVE ;  /* 0x000000000000791b */ /* 0x007fe20003800000 */
.L_x_9148:
[----:B------:R-:W-:Y:S05]  /*d140*/  BRA `(.L_x_9149) ;  /* 0xffffffd0009c7947 */ /* 0x000fea000383ffff */
.L_x_9083:
[----:B0-----:R-:W-:-:S04]  /*d150*/  MOV R3, UR43 ;  /* 0x0000002b00037c02 */ /* 0x001fc80008000f00 */
[----:B------:R0:W1:Y:S03]  /*d160*/  SYNCS.PHASECHK.TRANS64.TRYWAIT P0, [R3+URZ+0x22820], R0 ;  /* 0x02282000030075a7 */ /* 0x000066000800017f */
[----:B-1----:R-:W-:Y:S05]  /*d170*/  @!P0 NANOSLEEP.SYNCS 0x989680 ;  /* 0x009896800000895d */ /* 0x002fea0003900000 */
[----:B------:R-:W1:Y:S02]  /*d180*/  @!P0 SYNCS.PHASECHK.TRANS64 P0, [R3+URZ+0x22820], R0 ;  /* 0x02282000030085a7 */ /* 0x000e64000800007f */
[----:B-1----:R-:W-:Y:S05]  /*d190*/  @!P0 BRA `(.L_x_9083) ;  /* 0xfffffffc00ec8947 */ /* 0x002fea000383ffff */
[----:B------:R-:W-:Y:S05]  /*d1a0*/  BRA `(.L_x_9150) ;  /* 0xffffffd000cc7947 */ /* 0x000fea000383ffff */
.L_x_9085:
[----:B0-----:R-:W-:-:S04]  /*d1b0*/  IMAD.U32 R3, RZ, RZ, UR43 ;  /* 0x0000002bff037e24 */ /* 0x001fc8000f8e00ff */
[----:B------:R0:W1:Y:S03]  /*d1c0*/  SYNCS.PHASECHK.TRANS64.TRYWAIT P0, [R3+URZ+0x22860], R0 ;  /* 0x02286000030075a7 */ /* 0x000066000800017f */
[----:B-1----:R-:W-:Y:S05]  /*d1d0*/  @!P0 NANOSLEEP.SYNCS 0x989680 ;  /* 0x009896800000895d */ /* 0x002fea0003900000 */
[----:B------:R-:W1:Y:S02]  /*d1e0*/  @!P0 SYNCS.PHASECHK.TRANS64 P0, [R3+URZ+0x22860], R0 ;  /* 0x02286000030085a7 */ /* 0x000e64000800007f */
[----:B-1----:R-:W-:Y:S05]  /*d1f0*/  @!P0 BRA `(.L_x_9085) ;  /* 0xfffffffc00ec8947 */ /* 0x002fea000383ffff */
[----:B------:R-:W-:Y:S05]  /*d200*/  BRA `(.L_x_9151) ;  /* 0xffffffd000c87947 */ /* 0x000fea000383ffff */
.L_x_9086:
        /* <DEDUP_REMOVED lines=8> */
.L_x_9153:
[----:B------:R-:W-:Y:S05]  /*d290*/  BSYNC B0 ;  /* 0x0000000000007941 */ /* 0x000fea0003800000 */
.L_x_9152:
[----:B------:R-:W-:Y:S01]  /*d2a0*/  IMAD.MOV.U32 R13, RZ, RZ, R17 ;  /* 0x000000ffff0d7224 */ /* 0x000fe200078e0011 */
[----:B------:R-:W-:Y:S01]  /*d2b0*/  MOV R11, 0x181f ;  /* 0x0000181f000b7802 */ /* 0x000fe20000000f00 */
[----:B------:R-:W-:Y:S01]  /*d2c0*/  IMAD.MOV.U32 R12, RZ, RZ, RZ ;  /* 0x000000ffff0c7224 */ /* 0x000fe200078e00ff */
[----:B------:R-:W-:Y:S01]  /*d2d0*/  MOV R0, R14 ;  /* 0x0000000e00007202 */ /* 0x000fe20000000f00 */
[----:B------:R-:W-:Y:S01]  /*d2e0*/  IMAD.MOV.U32 R15, RZ, RZ, -0x1 ;  /* 0xffffffffff0f7424 */ /* 0x000fe200078e00ff */
[----:B------:R-:W-:Y:S01]  /*d2f0*/  LEA R21, R16, UR43, 0x1 ;  /* 0x0000002b10157c11 */ /* 0x000fe2000f8e08ff */
[----:B------:R-:W-:Y:S01]  /*d300*/  IMAD.SHL.U32 R24, R24, 0x2, RZ ;  /* 0x0000000218187824 */ /* 0x000fe200078e00ff */
[----:B------:R-:W-:Y:S01]  /*d310*/  LOP3.LUT P2, RZ, R6, 0x2, RZ, 0xc0, !PT ;  /* 0x0000000206ff7812 */ /* 0x000fe2000784c0ff */
[----:B------:R-:W-:-:S12]  /*d320*/  IMAD.MOV.U32 R8, RZ, RZ, RZ ;  /* 0x000000ffff087224 */ /* 0x000fd800078e00ff */
[----:B------:R-:W-:Y:S05]  /*d330*/  WARPSYNC.COLLECTIVE R15, `(.L_x_9154) ;  /* 0x000000000f087348 */ /* 0x000fea0003c00000 */
[----:B------:R0:W1:Y:S02]  /*d340*/  SHFL.IDX P6, R14, R13, R12, R11 ;  /* 0x0000000c0d0e7389 */ /* 0x00006400000c000b */
[----:B01----:R-:W-:Y:S01]  /*d350*/  ENDCOLLECTIVE ;  /* 0x000000000000791b */ /* 0x003fe20003800000 */
.L_x_9154:
[----:B------:R-:W-:-:S04]  /*d360*/  LOP3.LUT P1, RZ, R6, 0x4, RZ, 0xc0, !PT ;  /* 0x0000000406ff7812 */ /* 0x000fc8000782c0ff */
[----:B------:R-:W-:Y:S01]  /*d370*/  ISETP.LT.OR P3, PT, R35, 0x1, !P1 ;  /* 0x000000012300780c */ /* 0x000fe20004f61670 */
[----:B------:R-:W-:Y:S02]  /*d380*/  IMAD.MOV.U32 R13, RZ, RZ, R3 ;  /* 0x000000ffff0d7224 */ /* 0x000fe400078e0003 */
[----:B------:R-:W-:Y:S01]  /*d390*/  IMAD.MOV.U32 R12, RZ, RZ, 0x1 ;  /* 0x00000001ff0c7424 */ /* 0x000fe200078e00ff */
[----:B------:R-:W-:-:S13]  /*d3a0*/  IADD3 R4, P0, R14, R24, RZ ;  /* 0x000000180e047210 */ /* 0x000fda0007f1e0ff */
[----:B------:R-:W-:Y:S05]  /*d3b0*/  WARPSYNC.COLLECTIVE R15, `(.L_x_9155) ;  /* 0x000000000f087348 */ /* 0x000fea0003c00000 */
[----:B------:R0:W1:Y:S02]  /*d3c0*/  SHFL.IDX P6, R14, R13, R12, R11 ;  /* 0x0000000c0d0e7389 */ /* 0x00006400000c000b */
[----:B01----:R-:W-:Y:S01]  /*d3d0*/  ENDCOLLECTIVE ;  /* 0x000000000000791b */ /* 0x003fe20003800000 */
.L_x_9155:
[----:B------:R-:W-:Y:S02]  /*d3e0*/  IADD3.X R5, RZ, R0, RZ, P0, !PT ;  /* 0x00000000ff057210 */ /* 0x000fe400007fe4ff */
[----:B------:R-:W-:Y:S01]  /*d3f0*/  ISETP.LT.OR P0, PT, R35, 0x1, P4 ;  /* 0x000000012300780c */ /* 0x000fe20002701670 */
        /* <DEDUP_REMOVED lines=10> */
.L_x_9156:
[----:B------:R-:W-:Y:S01]  /*d4a0*/  @!PT LDS RZ, [RZ] ;  /* 0x00000000fffff984 */ /* 0x000fe20000000800 */
[----:B------:R-:W-:Y:S01]  /*d4b0*/  @!PT LDS RZ, [RZ] ;  /* 0x00000000fffff984 */ /* 0x000fe20000000800 */
[----:B------:R-:W-:Y:S01]  /*d4c0*/  @!PT LDS RZ, [RZ] ;  /* 0x00000000fffff984 */ /* 0x000fe20000000800 */
[----:B------:R-:W-:Y:S01]  /*d4d0*/  LDGSTS.E.BYPASS.LTC128B.128 [R21+0x3400], desc[UR36][R4.64+0x80], !P0 ;  /* 0x0340008004157fae */ /* 0x000fe2000c101d64 */
[----:B------:R-:W-:-:S03]  /*d4e0*/  LOP3.LUT P0, RZ, R6, 0x8, RZ, 0xc0, !PT ;  /* 0x0000000806ff7812 */ /* 0x000fc6000780c0ff */
[----:B------:R-:W-:Y:S01]  /*d4f0*/  LDGSTS.E.BYPASS.LTC128B.128 [R21+0x6400], desc[UR36][R4.64+0x100], !P3 ;  /* 0x0640010004157fae */ /* 0x000fe2000d901d64 */
[----:B------:R-:W-:Y:S02]  /*d500*/  ISETP.LT.OR P3, PT, R35, 0x1, !P0 ;  /* 0x000000012300780c */ /* 0x000fe40004761670 */
[----:B------:R-:W-:Y:S01]  /*d510*/  MOV R13, R3 ;  /* 0x00000003000d7202 */ /* 0x000fe20000000f00 */
[----:B------:R-:W-:-:S10]  /*d520*/  IMAD.MOV.U32 R12, RZ, RZ, 0x2 ;  /* 0x00000002ff0c7424 */ /* 0x000fd400078e00ff */
[----:B------:R0:W-:Y:S02]  /*d530*/  LDGSTS.E.BYPASS.LTC128B.128 [R21+0x9400], desc[UR36][R4.64+0x180], !P3 ;  /* 0x0940018004157fae */ /* 0x0001e4000d901d64 */
[----:B0-----:R-:W-:-:S13]  /*d540*/  IADD3 R4, P3, R14, R24, RZ ;  /* 0x000000180e047210 */ /* 0x001fda0007f7e0ff */
[----:B------:R-:W-:Y:S05]  /*d550*/  WARPSYNC.COLLECTIVE R15, `(.L_x_9157) ;  /* 0x000000000f087348 */ /* 0x000fea0003c00000 */
[----:B------:R0:W1:Y:S02]  /*d560*/  SHFL.IDX P6, R14, R13, R12, R11 ;  /* 0x0000000c0d0e7389 */ /* 0x00006400000c000b */
[----:B01----:R-:W-:Y:S01]  /*d570*/  ENDCOLLECTIVE ;  /* 0x000000000000791b */ /* 0x003fe20003800000 */
.L_x_9157:
[----:B------:R-:W-:Y:S01]  /*d580*/  IMAD.X R5, RZ, RZ, R0, P3 ;  /* 0x000000ffff057224 */ /* 0x000fe200018e0600 */
[----:B------:R-:W-:Y:S02]  /*d590*/  ISETP.LT.OR P3, PT, R35, 0x11, P4 ;  /* 0x000000112300780c */ /* 0x000fe40002761670 */
        /* <DEDUP_REMOVED lines=10> */
.L_x_9158:
[----:B------:R-:W-:Y:S01]  /*d640*/  @!PT LDS RZ, [RZ] ;  /* 0x00000000fffff984 */ /* 0x000fe20000000800 */
[----:B------:R-:W-:Y:S01]  /*d650*/  @!PT LDS RZ, [RZ] ;  /* 0x00000000fffff984 */ /* 0x000fe20000000800 */
[----:B------:R-:W-:Y:S01]  /*d660*/  @!PT LDS RZ, [RZ] ;  /* 0x00000000fffff984 */ /* 0x000fe20000000800 */
[----:B------:R-:W-:Y:S01]  /*d670*/  LDGSTS.E.BYPASS.LTC128B.128 [R21+0x3c00], desc[UR36][R4.64+0x80], !P3 ;  /* 0x03c0008004157fae */ /* 0x000fe2000d901d64 */
[----:B------:R-:W-:Y:S01]  /*d680*/  ISETP.LT.OR P3, PT, R35, 0x11, !P1 ;  /* 0x000000112300780c */ /* 0x000fe20004f61670 */
[----:B------:R-:W-:Y:S01]  /*d690*/  IMAD.MOV.U32 R13, RZ, RZ, R3 ;  /* 0x000000ffff0d7224 */ /* 0x000fe200078e0003 */
[----:B------:R-:W-:-:S11]  /*d6a0*/  MOV R12, 0x3 ;  /* 0x00000003000c7802 */ /* 0x000fd60000000f00 */
[----:B------:R-:W-:Y:S01]  /*d6b0*/  LDGSTS.E.BYPASS.LTC128B.128 [R21+0x6c00], desc[UR36][R4.64+0x100], !P3 ;  /* 0x06c0010004157fae */ /* 0x000fe2000d901d64 */
[----:B------:R-:W-:-:S13]  /*d6c0*/  ISETP.LT.OR P3, PT, R35, 0x11, !P0 ;  /* 0x000000112300780c */ /* 0x000fda0004761670 */
[----:B------:R0:W-:Y:S02]  /*d6d0*/  LDGSTS.E.BYPASS.LTC128B.128 [R21+0x9c00], desc[UR36][R4.64+0x180], !P3 ;  /* 0x09c0018004157fae */ /* 0x0001e4000d901d64 */
[----:B0-----:R-:W-:-:S13]  /*d6e0*/  IADD3 R4, P3, R14, R24, RZ ;  /* 0x000000180e047210 */ /* 0x001fda0007f7e0ff */
[----:B------:R-:W-:Y:S05]  /*d6f0*/  WARPSYNC.COLLECTIVE R15, `(.L_x_9159) ;  /* 0x000000000f087348 */ /* 0x000fea0003c00000 */
[----:B------:R0:W1:Y:S02]  /*d700*/  SHFL.IDX P6, R14, R13, R12, R11 ;  /* 0x0000000c0d0e7389 */ /* 0x00006400000c000b */
[----:B01----:R-:W-:Y:S01]  /*d710*/  ENDCOLLECTIVE ;  /* 0x000000000000791b */ /* 0x003fe20003800000 */
.L_x_9159:
[----:B------:R-:W-:Y:S01]  /*d720*/  IMAD.X R5, RZ, RZ, R0, P3 ;  /* 0x000000ffff057224 */ /* 0x000fe200018e0600 */
[----:B------:R-:W-:Y:S01]  /*d730*/  ISETP.LT.OR P3, PT, R35, 0x21, P4 ;  /* 0x000000212300780c */ /* 0x000fe20002761670 */
        /* <DEDUP_REMOVED lines=10> */
.L_x_9160:
[----:B------:R-:W-:Y:S01]  /*d7e0*/  @!PT LDS RZ, [RZ] ;  /* 0x00000000fffff984 */ /* 0x000fe20000000800 */
[----:B------:R-:W-:Y:S01]  /*d7f0*/  @!PT LDS RZ, [RZ] ;  /* 0x00000000fffff984 */ /* 0x000fe20000000800 */
[----:B------:R-:W-:Y:S01]  /*d800*/  @!PT LDS RZ, [RZ] ;  /* 0x00000000fffff984 */ /* 0x000fe20000000800 */
[----:B------:R-:W-:Y:S01]  /*d810*/  LDGSTS.E.BYPASS.LTC128B.128 [R21+0x4400], desc[UR36][R4.64+0x80], !P3 ;  /* 0x0440008004157fae */ /* 0x000fe2000d901d64 */
[----:B------:R-:W-:Y:S01]  /*d820*/  ISETP.LT.OR P3, PT, R35, 0x21, !P1 ;  /* 0x000000212300780c */ /* 0x000fe20004f61670 */
[----:B------:R-:W-:Y:S02]  /*d830*/  IMAD.MOV.U32 R13, RZ, RZ, R3 ;  /* 0x000000ffff0d7224 */ /* 0x000fe400078e0003 */
[----:B------:R-:W-:-:S10]  /*d840*/  IMAD.MOV.U32 R12, RZ, RZ, 0x4 ;  /* 0x00000004ff0c7424 */ /* 0x000fd400078e00ff */
[----:B------:R-:W-:Y:S01]  /*d850*/  LDGSTS.E.BYPASS.LTC128B.128 [R21+0x7400], desc[UR36][R4.64+0x100], !P3 ;  /* 0x0740010004157fae */ /* 0x000fe2000d901d64 */
[----:B------:R-:W-:-:S13]  /*d860*/  ISETP.LT.OR P3, PT, R35, 0x21, !P0 ;  /* 0x000000212300780c */ /* 0x000fda0004761670 */
[----:B------:R0:W-:Y:S02]  /*d870*/  LDGSTS.E.BYPASS.LTC128B.128 [R21+0xa400], desc[UR36][R4.64+0x180], !P3 ;  /* 0x0a40018004157fae */ /* 0x0001e4000d901d64 */
[----:B0-----:R-:W-:-:S13]  /*d880*/  IADD3 R4, P3, R14, R24, RZ ;  /* 0x000000180e047210 */ /* 0x001fda0007f7e0ff */
[----:B------:R-:W-:Y:S05]  /*d890*/  WARPSYNC.COLLECTIVE R15, `(.L_x_9161) ;  /* 0x000000000f087348 */ /* 0x000fea0003c00000 */
[----:B------:R0:W1:Y:S02]  /*d8a0*/  SHFL.IDX P6, R14, R13, R12, R11 ;  /* 0x0000000c0d0e7389 */ /* 0x00006400000c000b */
[----:B01----:R-:W-:Y:S01]  /*d8b0*/  ENDCOLLECTIVE ;  /* 0x000000000000791b */ /* 0x003fe20003800000 */
.L_x_9161:
        /* <DEDUP_REMOVED lines=12> */
.L_x_9162:
[----:B------:R-:W-:Y:S01]  /*d980*/  @!PT LDS RZ, [RZ] ;  /* 0x00000000fffff984 */ /* 0x000fe20000000800 */
[----:B------:R-:W-:Y:S01]  /*d990*/  @!PT LDS RZ, [RZ] ;  /* 0x00000000fffff984 */ /* 0x000fe20000000800 */
[----:B------:R-:W-:Y:S01]  /*d9a0*/  @!PT LDS RZ, [RZ] ;  /* 0x00000000fffff984 */ /* 0x000fe20000000800 */
[----:B------:R-:W-:Y:S01]  /*d9b0*/  LDGSTS.E.BYPASS.LTC128B.128 [R21+0x4c00], desc[UR36][R4.64+0x80], !P3 ;  /* 0x04c0008004157fae */ /* 0x000fe2000d901d64 */
[----:B------:R-:W-:Y:S02]  /*d9c0*/  ISETP.LT.OR P3, PT, R35, 0x31, !P1 ;  /* 0x000000312300780c */ /* 0x000fe40004f61670 */
[----:B------:R-:W-:Y:S01]  /*d9d0*/  MOV R13, R3 ;  /* 0x00000003000d7202 */ /* 0x000fe20000000f00 */
        /* <DEDUP_REMOVED lines=8> */
.L_x_9163:
[----:B------:R-:W-:Y:S01]  /*da60*/  IMAD.X R5, RZ, RZ, R0, P3 ;  /* 0x000000ffff057224 */ /* 0x000fe200018e0600 */
[----:B------:R-:W-:Y:S01]  /*da70*/  ISETP.LT.OR P3, PT, R35, 0x41, P4 ;  /* 0x000000412300780c */ /* 0x000fe20002761670 */
[----:B------:R-:W-:Y:S01]  /*da80*/  VIADD R0, R21, 0x400 ;  /* 0x0000040015007836 */ /* 0x000fe20000000000 */
        /* <DEDUP_REMOVED lines=10> */
.L_x_9164:
        /* <DEDUP_REMOVED lines=8> */
[----:B------:R-:W-:Y:S05]  /*dbb0*/  BRA `(.L_x_9165) ;  /* 0xffffffcc00ec7947 */ /* 0x000fea000383ffff */
.L_x_9093:
[----:B-1----:R1:W2:Y:S02]  /*dbc0*/  SYNCS.PHASECHK.TRANS64.TRYWAIT P0, [R32+URZ+0x22840], R31 ;  /* 0x0228401f200075a7 */ /* 0x0022a4000800017f */
[----:B--2---:R-:W-:Y:S05]  /*dbd0*/  @!P0 NANOSLEEP.SYNCS 0x989680 ;  /* 0x009896800000895d */ /* 0x004fea0003900000 */
[----:B------:R-:W2:Y:S02]  /*dbe0*/  @!P0 SYNCS.PHASECHK.TRANS64 P0, [R32+URZ+0x22840], R31 ;  /* 0x0228401f200085a7 */ /* 0x000ea4000800007f */
[----:B--2---:R-:W-:Y:S05]  /*dbf0*/  @!P0 BRA `(.L_x_9093) ;  /* 0xfffffffc00f08947 */ /* 0x004fea000383ffff */
[----:B------:R-:W-:Y:S05]  /*dc00*/  BRA `(.L_x_9166) ;  /* 0xffffffd000ec7947 */ /* 0x000fea000383ffff */
.L_x_9094:
        /* <DEDUP_REMOVED lines=8> */
.L_x_9168:
[----:B------:R-:W-:Y:S05]  /*dc90*/  BSYNC B1 ;  /* 0x0000000000017941 */ /* 0x000fea0003800000 */
.L_x_9167:
        /* <DEDUP_REMOVED lines=9> */
.L_x_9169:
[----:B------:R-:W-:Y:S02]  /*dd30*/  IMAD.MOV.U32 R13, RZ, RZ, R3 ;  /* 0x000000ffff0d7224 */ /* 0x000fe400078e0003 */
[----:B------:R-:W-:Y:S01]  /*dd40*/  IMAD.MOV.U32 R12, RZ, RZ, 0x1 ;  /* 0x00000001ff0c7424 */ /* 0x000fe200078e00ff */
[----:B------:R-:W-:-:S13]  /*dd50*/  IADD3 R4, P0, R14, R24, RZ ;  /* 0x000000180e047210 */ /* 0x000fda0007f1e0ff */
[----:B------:R-:W-:Y:S05]  /*dd60*/  WARPSYNC.COLLECTIVE R15, `(.L_x_9170) ;  /* 0x000000000f087348 */ /* 0x000fea0003c00000 */
[----:B------:R0:W1:Y:S02]  /*dd70*/  SHFL.IDX P6, R14, R13, R12, R11 ;  /* 0x0000000c0d0e7389 */ /* 0x00006400000c000b */
[----:B01----:R-:W-:Y:S01]  /*dd80*/  ENDCOLLECTIVE ;  /* 0x000000000000791b */ /* 0x003fe20003800000 */
.L_x_9170:
        /* <DEDUP_REMOVED lines=10> */
.L_x_9171:
[----:B------:R-:W-:Y:S01]  /*de30*/  MOV R13, R3 ;  /* 0x00000003000d7202 */ /* 0x000fe20000000f00 */
[----:B------:R-:W-:Y:S01]  /*de40*/  IMAD.MOV.U32 R12, RZ, RZ, 0x2 ;  /* 0x00000002ff0c7424 */ /* 0x000fe200078e00ff */
[----:B------:R-:W-:-:S13]  /*de50*/  IADD3 R6, P0, R14, R24, RZ ;  /* 0x000000180e067210 */ /* 0x000fda0007f1e0ff */
[----:B------:R-:W-:Y:S05]  /*de60*/  WARPSYNC.COLLECTIVE R15, `(.L_x_9172) ;  /* 0x000000000f087348 */ /* 0x000fea0003c00000 */
[----:B------:R0:W1:Y:S02]  /*de70*/  SHFL.IDX P6, R14, R13, R12, R11 ;  /* 0x0000000c0d0e7389 */ /* 0x00006400000c000b */
[----:B01----:R-:W-:Y:S01]  /*de80*/  ENDCOLLECTIVE ;  /* 0x000000000000791b */ /* 0x003fe20003800000 */
.L_x_9172:
        /* <DEDUP_REMOVED lines=10> */
.L_x_9173:
[----:B------:R-:W-:Y:S01]  /*df30*/  IMAD.MOV.U32 R13, RZ, RZ, R3 ;  /* 0x000000ffff0d7224 */ /* 0x000fe200078e0003 */
[----:B------:R-:W-:Y:S02]  /*df40*/  MOV R12, 0x3 ;  /* 0x00000003000c7802 */ /* 0x000fe40000000f00 */
[----:B------:R-:W-:-:S13]  /*df50*/  IADD3 R6, P0, R14, R24, RZ ;  /* 0x000000180e067210 */ /* 0x000fda0007f1e0ff */
[----:B------:R-:W-:Y:S05]  /*df60*/  WARPSYNC.COLLECTIVE R15, `(.L_x_9174) ;  /* 0x000000000f087348 */ /* 0x000fea0003c00000 */
[----:B------:R0:W1:Y:S02]  /*df70*/  SHFL.IDX P6, R14, R13, R12, R11 ;  /* 0x0000000c0d0e7389 */ /* 0x00006400000c000b */
[----:B01----:R-:W-:Y:S01]  /*df80*/  ENDCOLLECTIVE ;  /* 0x000000000000791b */ /* 0x003fe20003800000 */
.L_x_9174:
        /* <DEDUP_REMOVED lines=10> */
.L_x_9175:
[----:B------:R-:W-:Y:S02]  /*e030*/  IMAD.MOV.U32 R13, RZ, RZ, R3 ;  /* 0x000000ffff0d7224 */ /* 0x000fe400078e0003 */
[----:B------:R-:W-:Y:S01]  /*e040*/  IMAD.MOV.U32 R12, RZ, RZ, 0x4 ;  /* 0x00000004ff0c7424 */ /* 0x000fe200078e00ff */
[----:B------:R-:W-:-:S13]  /*e050*/  IADD3 R4, P0, R14, R24, RZ ;  /* 0x000000180e047210 */ /* 0x000fda0007f1e0ff */
[----:B------:R-:W-:Y:S05]  /*e060*/  WARPSYNC.COLLECTIVE R15, `(.L_x_9176) ;  /* 0x000000000f087348 */ /* 0x000fea0003c00000 */
[----:B------:R0:W1:Y:S02]  /*e070*/  SHFL.IDX P6, R14, R13, R12, R11 ;  /* 0x0000000c0d0e7389 */ /* 0x00006400000c000b */
[----:B01----:R-:W-:Y:S01]  /*e080*/  ENDCOLLECTIVE ;  /* 0x000000000000791b */ /* 0x003fe20003800000 */
.L_x_9176:
        /* <DEDUP_REMOVED lines=10> */
.L_x_9177:
[----:B------:R-:W-:Y:S01]  /*e130*/  MOV R13, R3 ;  /* 0x00000003000d7202 */ /* 0x000fe20000000f00 */
[----:B------:R-:W-:Y:S01]  /*e140*/  IMAD.MOV.U32 R12, RZ, RZ, 0x5 ;  /* 0x00000005ff0c7424 */ /* 0x000fe200078e00ff */
[----:B------:R-:W-:-:S13]  /*e150*/  IADD3 R4, P0, R14, R24, RZ ;  /* 0x000000180e047210 */ /* 0x000fda0007f1e0ff */
[----:B------:R-:W-:Y:S05]  /*e160*/  WARPSYNC.COLLECTIVE R15, `(.L_x_9178) ;  /* 0x000000000f087348 */ /* 0x000fea0003c00000 */
[----:B------:R0:W1:Y:S02]  /*e170*/  SHFL.IDX P6, R14, R13, R12, R11 ;  /* 0x0000000c0d0e7389 */ /* 0x00006400000c000b */
[----:B01----:R-:W-:Y:S01]  /*e180*/  ENDCOLLECTIVE ;  /* 0x000000000000791b */ /* 0x003fe20003800000 */
.L_x_9178:
        /* <DEDUP_REMOVED lines=10> */
.L_x_9179:
[----:B------:R-:W-:Y:S01]  /*e230*/  IMAD.MOV.U32 R37, RZ, RZ, R14 ;  /* 0x000000ffff257224 */ /* 0x000fe200078e000e */
[----:B------:R-:W-:Y:S06]  /*e240*/  BRA `(.L_x_9180) ;  /* 0xffffffd000447947 */ /* 0x000fec000383ffff */
.L_x_9099:
[----:B---3--:R3:W4:Y:S02]  /*e250*/  SYNCS.PHASECHK.TRANS64.TRYWAIT P0, [R32+URZ+0x22860], R31 ;  /* 0x0228601f200075a7 */ /* 0x008724000800017f */
[----:B----4-:R-:W-:Y:S05]  /*e260*/  @!P0 NANOSLEEP.SYNCS 0x989680 ;  /* 0x009896800000895d */ /* 0x010fea0003900000 */
[----:B------:R-:W4:Y:S02]  /*e270*/  @!P0 SYNCS.PHASECHK.TRANS64 P0, [R32+URZ+0x22860], R31 ;  /* 0x0228601f200085a7 */ /* 0x000f24000800007f */
[----:B----4-:R-:W-:Y:S05]  /*e280*/  @!P0 BRA `(.L_x_9099) ;  /* 0xfffffffc00f08947 */ /* 0x010fea000383ffff */
[----:B------:R-:W-:Y:S05]  /*e290*/  BRA `(.L_x_9181) ;  /* 0xffffffd000907947 */ /* 0x000fea000383ffff */
.L_x_9100:
        /* <DEDUP_REMOVED lines=8> */
.L_x_9183:
[----:B------:R-:W-:Y:S05]  /*e320*/  BSYNC B1 ;  /* 0x0000000000017941 */ /* 0x000fea0003800000 */
.L_x_9182:
[----:B------:R-:W-:Y:S01]  /*e330*/  IMAD.MOV.U32 R13, RZ, RZ, R3 ;  /* 0x000000ffff0d7224 */ /* 0x000fe200078e0003 */
[----:B------:R-:W-:Y:S01]  /*e340*/  MOV R11, 0x181f ;  /* 0x0000181f000b7802 */ /* 0x000fe20000000f00 */
[----:B------:R-:W-:Y:S01]  /*e350*/  IMAD.MOV.U32 R12, RZ, RZ, RZ ;  /* 0x000000ffff0c7224 */ /* 0x000fe200078e00ff */
[----:B------:R-:W-:Y:S01]  /*e360*/  MOV R5, R14 ;  /* 0x0000000e00057202 */ /* 0x000fe20000000f00 */
[----:B------:R-:W-:Y:S02]  /*e370*/  IMAD.MOV.U32 R15, RZ, RZ, -0x1 ;  /* 0xffffffffff0f7424 */ /* 0x000fe400078e00ff */
[----:B------:R-:W-:Y:S02]  /*e380*/  IMAD R17, R21, 0xc000, R0 ;  /* 0x0000c00015117824 */ /* 0x000fe400078e0200 */
[----:B------:R-:W-:-:S07]  /*e390*/  IMAD.MOV.U32 R8, RZ, RZ, RZ ;  /* 0x000000ffff087224 */ /* 0x000fce00078e00ff */
[----:B------:R-:W-:Y:S05]  /*e3a0*/  WARPSYNC.COLLECTIVE R15, `(.L_x_9184) ;  /* 0x000000000f087348 */ /* 0x000fea0003c00000 */
[----:B------:R0:W1:Y:S02]  /*e3b0*/  SHFL.IDX P6, R14, R13, R12, R11 ;  /* 0x0000000c0d0e7389 */ /* 0x00006400000c000b */
[----:B01----:R-:W-:Y:S01]  /*e3c0*/  ENDCOLLECTIVE ;  /* 0x000000000000791b */ /* 0x003fe20003800000 */
.L_x_9184:
[----:B------:R-:W-:Y:S01]  /*e3d0*/  MOV R13, R18 ;  /* 0x00000012000d7202 */ /* 0x000fe20000000f00 */
[----:B------:R-:W-:Y:S01]  /*e3e0*/  IMAD.MOV.U32 R12, RZ, RZ, 0x1 ;  /* 0x00000001ff0c7424 */ /* 0x000fe200078e00ff */
[----:B------:R-:W-:-:S13]  /*e3f0*/  IADD3 R4, P0, R14, R24, RZ ;  /* 0x000000180e047210 */ /* 0x000fda0007f1e0ff */
[----:B------:R-:W-:Y:S05]  /*e400*/  WARPSYNC.COLLECTIVE R15, `(.L_x_9185) ;  /* 0x000000000f087348 */ /* 0x000fea0003c00000 */
[----:B------:R0:W1:Y:S02]  /*e410*/  SHFL.IDX P6, R14, R13, R12, R11 ;  /* 0x0000000c0d0e7389 */ /* 0x00006400000c000b */
[----:B01----:R-:W-:Y:S01]  /*e420*/  ENDCOLLECTIVE ;  /* 0x000000000000791b */ /* 0x003fe20003800000 */
.L_x_9185:
[----:B------:R-:W-:-:S05]  /*e430*/  IMAD.X R5, RZ, RZ, R5, P0 ;  /* 0x000000ffff057224 */ /* 0x000fca00000e0605 */
[----:B------:R-:W-:Y:S01]  /*e440*/  @!PT LDS RZ, [RZ] ;  /* 0x00000000fffff984 */ /* 0x000fe20000000800 */
[----:B------:R-:W-:Y:S01]  /*e450*/  @!PT LDS RZ, [RZ] ;  /* 0x00000000fffff984 */ /* 0x000fe20000000800 */
[----:B------:R-:W-:Y:S01]  /*e460*/  @!PT LDS RZ, [RZ] ;  /* 0x00000000fffff984 */ /* 0x000fe20000000800 */
[----:B------:R0:W-:Y:S04]  /*e470*/  LDGSTS.E.BYPASS.LTC128B.128 [R17], desc[UR36][R4.64], !P4 ;  /* 0x0000000004117fae */ /* 0x0001e8000e101d64 */
[----:B------:R0:W-:Y:S01]  /*e480*/  LDGSTS.E.BYPASS.LTC128B.128 [R17+0x3000], desc[UR36][R4.64+0x80], !P3 ;  /* 0x0300008004117fae */ /* 0x0001e2000d901d64 */
[----:B------:R-:W-:-:S03]  /*e490*/  MOV R13, R3 ;  /* 0x00000003000d7202 */ /* 0x000fc60000000f00 */
[----:B------:R0:W-:Y:S04]  /*e4a0*/  LDGSTS.E.BYPASS.LTC128B.128 [R17+0x6000], desc[UR36][R4.64+0x100], !P2 ;  /* 0x0600010004117fae */ /* 0x0001e8000d101d64 */
[----:B------:R0:W-:Y:S01]  /*e4b0*/  LDGSTS.E.BYPASS.LTC128B.128 [R17+0x9000], desc[UR36][R4.64+0x180], !P1 ;  /* 0x0900018004117fae */ /* 0x0001e2000c901d64 */
[----:B------:R-:W-:-:S07]  /*e4c0*/  IMAD.MOV.U32 R6, RZ, RZ, R14 ;  /* 0x000000ffff067224 */ /* 0x000fce00078e000e */
[----:B0-----:R-:W-:Y:S05]  /*e4d0*/  WARPSYNC.COLLECTIVE R15, `(.L_x_9186) ;  /* 0x000000000f087348 */ /* 0x001fea0003c00000 */
[----:B------:R1:W2:Y:S02]  /*e4e0*/  SHFL.IDX P6, R14, R13, R12, R11 ;  /* 0x0000000c0d0e7389 */ /* 0x0002a400000c000b */
[----:B012---:R-:W-:Y:S01]  /*e4f0*/  ENDCOLLECTIVE ;  /* 0x000000000000791b */ /* 0x007fe20003800000 */
.L_x_9186:
[----:B------:R-:W-:Y:S01]  /*e500*/  MOV R13, R18 ;  /* 0x00000012000d7202 */ /* 0x000fe20000000f00 */
[----:B------:R-:W-:Y:S02]  /*e510*/  IMAD.MOV.U32 R12, RZ, RZ, 0x2 ;  /* 0x00000002ff0c7424 */ /* 0x000fe400078e00ff */
[----:B------:R-:W-:-:S07]  /*e520*/  IMAD.MOV.U32 R5, RZ, RZ, R14 ;  /* 0x000000ffff057224 */ /* 0x000fce00078e000e */
[----:B------:R-:W-:Y:S05]  /*e530*/  WARPSYNC.COLLECTIVE R15, `(.L_x_9187) ;  /* 0x000000000f087348 */ /* 0x000fea0003c00000 */
[----:B------:R0:W1:Y:S02]  /*e540*/  SHFL.IDX P6, R14, R13, R12, R11 ;  /* 0x0000000c0d0e7389 */ /* 0x00006400000c000b */
[----:B01----:R-:W-:Y:S01]  /*e550*/  ENDCOLLECTIVE ;  /* 0x000000000000791b */ /* 0x003fe20003800000 */
.L_x_9187:
[----:B------:R-:W-:-:S05]  /*e560*/  IADD3 R4, P0, R5, R24, RZ ;  /* 0x0000001805047210 */ /* 0x000fca0007f1e0ff */
[----:B------:R-:W-:-:S05]  /*e570*/  IMAD.X R5, RZ, RZ, R6, P0 ;  /* 0x000000ffff057224 */ /* 0x000fca00000e0606 */
[----:B------:R-:W-:Y:S01]  /*e580*/  @!PT LDS RZ, [RZ] ;  /* 0x00000000fffff984 */ /* 0x000fe20000000800 */
[----:B------:R-:W-:Y:S01]  /*e590*/  @!PT LDS RZ, [RZ] ;  /* 0x00000000fffff984 */ /* 0x000fe20000000800 */
[----:B------:R-:W-:Y:S01]  /*e5a0*/  @!PT LDS RZ, [RZ] ;  /* 0x00000000fffff984 */ /* 0x000fe20000000800 */
[----:B------:R0:W-:Y:S01]  /*e5b0*/  LDGSTS.E.BYPASS.LTC128B.128 [R17+0x800], desc[UR36][R4.64], !P4 ;  /* 0x0080000004117fae */ /* 0x0001e2000e101d64 */
[----:B------:R-:W-:-:S03]  /*e5c0*/  MOV R13, R3 ;  /* 0x00000003000d7202 */ /* 0x000fc60000000f00 */
[----:B------:R0:W-:Y:S04]  /*e5d0*/  LDGSTS.E.BYPASS.LTC128B.128 [R17+0x3800], desc[UR36][R4.64+0x80], !P3 ;  /* 0x0380008004117fae */ /* 0x0001e8000d901d64 */
[----:B------:R0:W-:Y:S01]  /*e5e0*/  LDGSTS.E.BYPASS.LTC128B.128 [R17+0x6800], desc[UR36][R4.64+0x100], !P2 ;  /* 0x0680010004117fae */ /* 0x0001e2000d101d64 */
[----:B------:R-:W-:-:S03]  /*e5f0*/  IMAD.MOV.U32 R6, RZ, RZ, R14 ;  /* 0x000000ffff067224 */ /* 0x000fc600078e000e */
[----:B------:R0:W-:Y:S04]  /*e600*/  LDGSTS.E.BYPASS.LTC128B.128 [R17+0x9800], desc[UR36][R4.64+0x180], !P1 ;  /* 0x0980018004117fae */ /* 0x0001e8000c901d64 */
[----:B0-----:R-:W-:Y:S05]  /*e610*/  WARPSYNC.COLLECTIVE R15, `(.L_x_9188) ;  /* 0x000000000f087348 */ /* 0x001fea0003c00000 */
[----:B------:R1:W2:Y:S02]  /*e620*/  SHFL.IDX P6, R14, R13, R12, R11 ;  /* 0x0000000c0d0e7389 */ /* 0x0002a400000c000b */
[----:B012---:R-:W-:Y:S01]  /*e630*/  ENDCOLLECTIVE ;  /* 0x000000000000791b */ /* 0x007fe20003800000 */
.L_x_9188:
[----:B------:R-:W-:Y:S01]  /*e640*/  MOV R13, R18 ;  /* 0x00000012000d7202 */ /* 0x000fe20000000f00 */
[----:B------:R-:W-:Y:S02]  /*e650*/  IMAD.MOV.U32 R12, RZ, RZ, 0x3 ;  /* 0x00000003ff0c7424 */ /* 0x000fe400078e00ff */
[----:B------:R-:W-:-:S07]  /*e660*/  IMAD.MOV.U32 R5, RZ, RZ, R14 ;  /* 0x000000ffff057224 */ /* 0x000fce00078e000e */
[----:B------:R-:W-:Y:S05]  /*e670*/  WARPSYNC.COLLECTIVE R15, `(.L_x_9189) ;  /* 0x000000000f087348 */ /* 0x000fea0003c00000 */
[----:B------:R0:W1:Y:S02]  /*e680*/  SHFL.IDX P6, R14, R13, R12, R11 ;  /* 0x0000000c0d0e7389 */ /* 0x00006400000c000b */
[----:B01----:R-:W-:Y:S01]  /*e690*/  ENDCOLLECTIVE ;  /* 0x000000000000791b */ /* 0x003fe20003800000 */
.L_x_9189:
        /* <DEDUP_REMOVED lines=14> */
.L_x_9190:
[----:B------:R-:W-:Y:S01]  /*e780*/  MOV R13, R18 ;  /* 0x00000012000d7202 */ /* 0x000fe20000000f00 */
[----:B------:R-:W-:Y:S02]  /*e790*/  IMAD.MOV.U32 R12, RZ, RZ, 0x4 ;  /* 0x00000004ff0c7424 */ /* 0x000fe400078e00ff */
[----:B------:R-:W-:-:S07]  /*e7a0*/  IMAD.MOV.U32 R5, RZ, RZ, R14 ;  /* 0x000000ffff057224 */ /* 0x000fce00078e000e */
[----:B------:R-:W-:Y:S05]  /*e7b0*/  WARPSYNC.COLLECTIVE R15, `(.L_x_9191) ;  /* 0x000000000f087348 */ /* 0x000fea0003c00000 */
[----:B------:R0:W1:Y:S02]  /*e7c0*/  SHFL.IDX P6, R14, R13, R12, R11 ;  /* 0x0000000c0d0e7389 */ /* 0x00006400000c000b */
[----:B01----:R-:W-:Y:S01]  /*e7d0*/  ENDCOLLECTIVE ;  /* 0x000000000000791b */ /* 0x003fe20003800000 */
.L_x_9191:
        /* <DEDUP_REMOVED lines=14> */
.L_x_9192:
[----:B------:R-:W-:Y:S01]  /*e8c0*/  MOV R13, R18 ;  /* 0x00000012000d7202 */ /* 0x000fe20000000f00 */
[----:B------:R-:W-:Y:S02]  /*e8d0*/  IMAD.MOV.U32 R12, RZ, RZ, 0x5 ;  /* 0x00000005ff0c7424 */ /* 0x000fe400078e00ff */
[----:B------:R-:W-:-:S07]  /*e8e0*/  IMAD.MOV.U32 R5, RZ, RZ, R14 ;  /* 0x000000ffff057224 */ /* 0x000fce00078e000e */
[----:B------:R-:W-:Y:S05]  /*e8f0*/  WARPSYNC.COLLECTIVE R15, `(.L_x_9193) ;  /* 0x000000000f087348 */ /* 0x000fea0003c00000 */
[----:B------:R0:W1:Y:S02]  /*e900*/  SHFL.IDX P6, R14, R13, R12, R11 ;  /* 0x0000000c0d0e7389 */ /* 0x00006400000c000b */
[----:B01----:R-:W-:Y:S01]  /*e910*/  ENDCOLLECTIVE ;  /* 0x000000000000791b */ /* 0x003fe20003800000 */
.L_x_9193:
        /* <DEDUP_REMOVED lines=14> */
.L_x_9194:
[----:B------:R-:W-:Y:S01]  /*ea00*/  IMAD.MOV.U32 R3, RZ, RZ, R14 ;  /* 0x000000ffff037224 */ /* 0x000fe200078e000e */
[----:B------:R-:W-:Y:S06]  /*ea10*/  BRA `(.L_x_9195) ;  /* 0xffffffcc00cc7947 */ /* 0x000fec000383ffff */
.L_x_9105:
[----:B0-----:R0:W1:Y:S02]  /*ea20*/  SYNCS.PHASECHK.TRANS64.TRYWAIT P0, [R4+URZ+0x22820], R8 ;  /* 0x02282008040075a7 */ /* 0x001064000800017f */
[----:B-1----:R-:W-:Y:S05]  /*ea30*/  @!P0 NANOSLEEP.SYNCS 0x989680 ;  /* 0x009896800000895d */ /* 0x002fea0003900000 */
[----:B------:R-:W1:Y:S02]  /*ea40*/  @!P0 SYNCS.PHASECHK.TRANS64 P0, [R4+URZ+0x22820], R8 ;  /* 0x02282008040085a7 */ /* 0x000e64000800007f */
[----:B-1----:R-:W-:Y:S05]  /*ea50*/  @!P0 BRA `(.L_x_9105) ;  /* 0xfffffffc00f08947 */ /* 0x002fea000383ffff */
[----:B------:R-:W-:Y:S05]  /*ea60*/  BRA `(.L_x_9196) ;  /* 0xffffffd000547947 */ /* 0x000fea000383ffff */
.L_x_9106:
[----:B------:R-:W-:Y:S01]  /*ea70*/  BSSY B0, `(.L_x_9197) ;  /* 0x0000008000007945 */ /* 0x000fe20003800000 */
[----:B------:R-:W-:Y:S01]  /*ea80*/  MOV R13, R2 ;  /* 0x00000002000d7202 */ /* 0x000fe20000000f00 */
[----:B------:R-:W-:Y:S01]  /*ea90*/  IMAD.MOV.U32 R12, RZ, RZ, RZ ;  /* 0x000000ffff0c7224 */ /* 0x000fe200078e00ff */
[----:B------:R-:W-:Y:S01]  /*eaa0*/  MOV R15, 0xffffffff ;  /* 0xffffffff000f7802 */ /* 0x000fe20000000f00 */
[----:B------:R-:W-:-:S07]  /*eab0*/  IMAD.MOV.U32 R11, RZ, RZ, 0x1f ;  /* 0x0000001fff0b7424 */ /* 0x000fce00078e00ff */
[----:B0-23-5:R-:W-:Y:S05]  /*eac0*/  WARPSYNC.COLLECTIVE R15, `(.L_x_9198) ;  /* 0x000000000f087348 */ /* 0x02dfea0003c00000 */
[----:B------:R1:W4:Y:S02]  /*ead0*/  SHFL.IDX P6, R14, R13, R12, R11 ;  /* 0x0000000c0d0e7389 */ /* 0x00032400000c000b */
[----:B012345:R-:W-:Y:S01]  /*eae0*/  ENDCOLLECTIVE ;  /* 0x000000000000791b */ /* 0x03ffe20003800000 */
.L_x_9198:
[----:B------:R-:W-:Y:S05]  /*eaf0*/  BSYNC B0 ;  /* 0x0000000000007941 */ /* 0x000fea0003800000 */
.L_x_9197:
[----:B------:R-:W-:Y:S05]  /*eb00*/  BRA `(.L_x_9199) ;  /* 0xffffffd0003c7947 */ /* 0x000fea000383ffff */
.L_x_9107:
[----:B------:R-:W-:Y:S01]  /*eb10*/  BSSY B0, `(.L_x_9200) ;  /* 0x0000006000007945 */ /* 0x000fe20003800000 */
[----:B------:R-:W-:-:S07]  /*eb20*/  IMAD.MOV.U32 R15, RZ, RZ, -0x1 ;  /* 0xffffffffff0f7424 */ /* 0x000fce00078e00ff */
[----:B0123-5:R-:W-:Y:S05]  /*eb30*/  WARPSYNC.COLLECTIVE R15, `(.L_x_9201) ;  /* 0x000000000f0c7348 */ /* 0x02ffea0003c00000 */
[----:B------:R-:W-:Y:S02]  /*eb40*/  ELECT P6, UR62, PT ;  /* 0x00000000003e782f */ /* 0x000fe400038c0000 */
[----:B------:R-:W-:Y:S01]  /*eb50*/  MOV R14, UR62 ;  /* 0x0000003e000e7c02 */ /* 0x000fe20008000f00 */
[----:B0123-5:R-:W-:Y:S10]  /*eb60*/  ENDCOLLECTIVE ;  /* 0x000000000000791b */ /* 0x02fff40003800000 */
.L_x_9201:
[----:B------:R-:W-:Y:S05]  /*eb70*/  BSYNC B0 ;  /* 0x0000000000007941 */ /* 0x000fea0003800000 */
.L_x_9200:
[----:B------:R-:W-:Y:S05]  /*eb80*/  BRA `(.L_x_9202) ;  /* 0xffffffd000307947 */ /* 0x000fea000383ffff */
.L_x_9109:
[----:B----4-:R4:W0:Y:S02]  /*eb90*/  SYNCS.PHASECHK.TRANS64.TRYWAIT P1, [R5+URZ+0x22840], R0 ;  /* 0x02284000050075a7 */ /* 0x010824000802017f */
[----:B0-----:R-:W-:Y:S05]  /*eba0*/  @!P1 NANOSLEEP.SYNCS 0x989680 ;  /* 0x009896800000995d */ /* 0x001fea0003900000 */
[----:B------:R-:W0:Y:S02]  /*ebb0*/  @!P1 SYNCS.PHASECHK.TRANS64 P1, [R5+URZ+0x22840], R0 ;  /* 0x02284000050095a7 */ /* 0x000e24000802007f */
[----:B0-----:R-:W-:Y:S05]  /*ebc0*/  @!P1 BRA `(.L_x_9109) ;  /* 0xfffffffc00f09947 */ /* 0x001fea000383ffff */
[----:B------:R-:W-:Y:S05]  /*ebd0*/  BRA `(.L_x_9203) ;  /* 0xffffffd000507947 */ /* 0x000fea000383ffff */
.L_x_9111:
[----:B-1----:R1:W0:Y:S02]  /*ebe0*/  SYNCS.PHASECHK.TRANS64.TRYWAIT P1, [R21+URZ+0x22840], R2 ;  /* 0x02284002150075a7 */ /* 0x002224000802017f */
[----:B0-----:R-:W-:Y:S05]  /*ebf0*/  @!P1 NANOSLEEP.SYNCS 0x989680 ;  /* 0x009896800000995d */ /* 0x001fea0003900000 */
[----:B------:R-:W0:Y:S02]  /*ec00*/  @!P1 SYNCS.PHASECHK.TRANS64 P1, [R21+URZ+0x22840], R2 ;  /* 0x02284002150095a7 */ /* 0x000e24000802007f */
[----:B0-----:R-:W-:Y:S05]  /*ec10*/  @!P1 BRA `(.L_x_9111) ;  /* 0xfffffffc00f09947 */ /* 0x001fea000383ffff */
[----:B------:R-:W-:Y:S05]  /*ec20*/  BRA `(.L_x_9204) ;  /* 0xffffffd0005c7947 */ /* 0x000fea000383ffff */
.L_x_9113:
[----:B------:R0:W0:Y:S02]  /*ec30*/  SYNCS.PHASECHK.TRANS64.TRYWAIT P1, [R5+URZ+0x22860], R0 ;  /* 0x02286000050075a7 */ /* 0x000024000802017f */
[----:B0-----:R-:W-:Y:S05]  /*ec40*/  @!P1 NANOSLEEP.SYNCS 0x989680 ;  /* 0x009896800000995d */ /* 0x001fea0003900000 */
[----:B------:R-:W0:Y:S02]  /*ec50*/  @!P1 SYNCS.PHASECHK.TRANS64 P1, [R5+URZ+0x22860], R0 ;  /* 0x02286000050095a7 */ /* 0x000e24000802007f */
[----:B0-----:R-:W-:Y:S05]  /*ec60*/  @!P1 BRA `(.L_x_9113) ;  /* 0xfffffffc00f09947 */ /* 0x001fea000383ffff */
[----:B------:R-:W-:Y:S05]  /*ec70*/  BRA `(.L_x_9205) ;  /* 0xffffffd000587947 */ /* 0x000fea000383ffff */
.L_x_9206:
        /* <DEDUP_REMOVED lines=16> */
.L_x_15763:


//--------------------- .text._ZN7cutlass13device_kernelIN5flash11enable_sm90INS1_16FlashAttnFwdSm90INS1_25CollectiveMainloopFwdSm90ILi2EN4cute5tupleIJNS5_1CILi1EEES8_S8_EEENS6_IJNS7_ILi128EEENS7_ILi96EEENS7_ILi64EEEEEELi256ENS_10bfloat16_tEfNS_4arch4Sm90ELb0ELb0ELb1ELb0ELb1ELb0ELb1ELb1ELb0ELb1ELb1ELb0EEENS1_21CollectiveEpilogueFwdINS6_IJSA_NS7_ILi256EEESB_EEES9_SE_SG_Li256ELb0ELb1ELb1ELb0EEENS1_19SingleTileSchedulerILb0ELb1ELb1ELi128EEEEEEEEEvNT_6ParamsE --------------------------
	.section	.text._ZN7cutlass13device_kernelIN5flash11enable_sm90INS1_16FlashAttnFwdSm90INS1_25CollectiveMainloopFwdSm90ILi2EN4cute5tupleIJNS5_1CILi1EEES8_S8_EEENS6_IJNS7_ILi128EEENS7_ILi96EEENS7_ILi64EEEEEELi256ENS_10bfloat16_tEfNS_4arch4Sm90ELb0ELb0ELb1ELb0ELb1ELb0ELb1ELb1ELb0ELb1ELb1ELb0EEENS1_21CollectiveEpilogueFwdINS6_IJSA_NS7_ILi256EEESB_EEES9_SE_SG_Li256ELb0ELb1ELb1ELb0EEENS1_19SingleTileSchedulerILb0ELb1ELb1ELi128EEEEEEEEEvNT_6ParamsE,"ax",@progbits
	.align	128
.text._ZN7cutlass13device_kernelIN5flash11enable_sm90INS1_16FlashAttnFwdSm90INS1_25CollectiveMainloopFwdSm90ILi2EN4cute5tupleIJNS5_1CILi1EEES8_S8_EEENS6_IJNS7_ILi128EEENS7_ILi96EEENS7_ILi64EEEEEELi256ENS_10bfloat16_tEfNS_4arch4Sm90ELb0ELb0ELb1ELb0ELb1ELb0ELb1ELb1ELb0ELb1ELb1ELb0EEENS1_21CollectiveEpilogueFwdINS6_IJSA_NS7_ILi256EEESB_EEES9_SE_SG_Li256ELb0ELb1ELb1ELb0EEENS1_19SingleTileSchedulerILb0ELb1ELb1ELi128EEEEEEEEEvNT_6ParamsE:
        .type           _ZN7cutlass13device_kernelIN5flash11enable_sm90INS1_16FlashAttnFwdSm90INS1_25CollectiveMainloopFwdSm90ILi2EN4cute5tupleIJNS5_1CILi1EEES8_S8_EEENS6_IJNS7_ILi128EEENS7_ILi96EEENS7_ILi64EEEEEELi256ENS_10bfloat16_tEfNS_4arch4Sm90ELb0ELb0ELb1ELb0ELb1ELb0ELb1ELb1ELb0ELb1ELb1ELb0EEENS1_21CollectiveEpilogueFwdINS6_IJSA_NS7_ILi256EEESB_EEES9_SE_SG_Li256ELb0ELb1ELb1ELb0EEENS1_19SingleTileSchedulerILb0ELb1ELb1ELi128EEEEEEEEEvNT_6ParamsE,@function
        .size           _ZN7cutlass13device_kernelIN5flash11enable_sm90INS1_16FlashAttnFwdSm90INS1_25CollectiveMainloopFwdSm90ILi2EN4cute5tupleIJNS5_1CILi1EEES8_S8_EEENS6_IJNS7_ILi128EEENS7_ILi96EEENS7_ILi64EEEEEELi256ENS_10bfloat16_tEfNS_4arch4Sm90ELb0ELb0ELb1ELb0ELb1ELb0ELb1ELb1ELb0ELb1ELb1ELb0EEENS1_21CollectiveEpilogueFwdINS6_IJSA_NS7_ILi256EEESB_EEES9_SE_SG_Li256ELb0ELb1ELb1ELb0EEENS1_19SingleTileSchedulerILb0ELb1ELb1ELi128EEEEEEEEEvNT_6ParamsE,(.L_x_15764 - _ZN7cutlass13device_kernelIN5flash11enable_sm90INS1_16FlashAttnFwdSm90INS1_25CollectiveMainloopFwdSm90ILi2EN4cute5tupleIJNS5_1CILi1EEES8_S8_EEENS6_IJNS7_ILi128EEENS7_ILi96EEENS7_ILi64EEEEEELi256ENS_10bfloat16_tEfNS_4arch4Sm90ELb0ELb0ELb1ELb0ELb1ELb0ELb1ELb1ELb0ELb1ELb1ELb0EEENS1_21CollectiveEpilogueFwdINS6_IJSA_NS7_ILi256EEESB_EEES9_SE_SG_Li256ELb0ELb1ELb1ELb0EEENS1_19SingleTileSchedulerILb0ELb1ELb1ELi128EEEEEEEEEvNT_6ParamsE)
        .other          _ZN7cutlass13device_kernelIN5flash11enable_sm90INS1_16FlashAttnFwdSm90INS1_25CollectiveMainloopFwdSm90ILi2EN4cute5tupleIJNS5_1CILi1EEES8_S8_EEENS6_IJNS7_ILi128EEENS7_ILi96EEENS7_ILi64EEEEEELi256ENS_10bfloat16_tEfNS_4arch4Sm90ELb0ELb0ELb1ELb0ELb1ELb0ELb1ELb1ELb0ELb1ELb1ELb0EEENS1_21CollectiveEpilogueFwdINS6_IJSA_NS7_ILi256EEESB_EEES9_SE_SG_Li256ELb0ELb1ELb1ELb0EEENS1_19SingleTileSchedulerILb0ELb1ELb1ELi128EEEEEEEEEvNT_6ParamsE,@"STO_CUDA_ENTRY STV_DEFAULT"
_ZN7cutlass13device_kernelIN5flash11enable_sm90INS1_16FlashAttnFwdSm90INS1_25CollectiveMainloopFwdSm90ILi2EN4cute5tupleIJNS5_1CILi1EEES8_S8_EEENS6_IJNS7_ILi128EEENS7_ILi96EEENS7_ILi64EEEEEELi256ENS_10bfloat16_tEfNS_4arch4Sm90ELb0ELb0ELb1ELb0ELb1ELb0ELb1ELb1ELb0ELb1ELb1ELb0EEENS1_21CollectiveEpilogueFwdINS6_IJSA_NS7_ILi256EEESB_EEES9_SE_SG_Li256ELb0ELb1ELb1ELb0EEENS1_19SingleTileSchedulerILb0ELb1ELb1ELi128EEEEEEEEEvNT_6ParamsE:
        /* <DEDUP_REMOVED lines=43> */
[----:B------:R0:W0:Y:S01]  /*02b0*/  SYNCS.EXCH.64 URZ, [UR8+0x32440], UR6 ;  /* 0x03244006083f75b2 */ /* 0x0000220008000100 */
[----:B------:R0:W0:Y:S01]  /*02c0*/  SYNCS.EXCH.64 URZ, [UR8+0x32438], UR4 ;  /* 0x03243804083f75b2 */ /* 0x0000220008000100 */
[----:B------:R0:W0:Y:S01]  /*02d0*/  SYNCS.EXCH.64 URZ, [UR8+0x32448], UR6 ;  /* 0x03244806083f75b2 */ /* 0x0000220008000100 */
[----:B------:R-:W-:Y:S01]  /*02e0*/  NOP ;  /* 0x0000000000007918 */ /* 0x000fe20000000000 */
.L_x_9207:
        /* <DEDUP_REMOVED lines=22> */
.L_x_9208:
        /* <DEDUP_REMOVED lines=18> */
.L_x_9209:
        /* <DEDUP_REMOVED lines=22> */
.L_x_9210:
        /* <DEDUP_REMOVED lines=23> */
.L_x_9211:
        /* <DEDUP_REMOVED lines=11> */
.L_x_9214:
[----:B------:R-:W-:-:S08]  /*08f0*/  NOP ;  /* 0x0000000000007918 */ /* 0x000fd00000000000 */
[----:B------:R-:W1:Y:S02]  /*0900*/  USETMAXREG.TRY_ALLOC.CTAPOOL UP0, 0xe8 ;  /* 0x000000e8000079c8 */ /* 0x000e640008000600 */
[----:B-1----:R-:W-:-:S13]  /*0910*/  PLOP3.LUT P0, PT, PT, PT, UP0, 0x80, 0x0 ;  /* 0x000000000000781c */ /* 0x002fda0003f0f008 */
[----:B------:R-:W-:Y:S05]  /*0920*/  @!P0 BRA `(.L_x_9214) ;  /* 0xfffffffc00f08947 */ /* 0x000fea000383ffff */
[----:B------:R-:W1:Y:S01]  /*0930*/  S2UR UR6, SR_CTAID.Y ;  /* 0x00000000000679c3 */ /* 0x000e620000002600 */
[----:B------:R-:W-:Y:S01]  /*0940*/  ULDC UR7, c[0x0][0xd50] ;  /* 0x0003540000077ab9 */ /* 0x000fe20000000800 */
[----:B------:R-:W-:Y:S01]  /*0950*/  SHF.R.U32.HI R17, RZ, 0x7, R28 ;  /* 0x00000007ff117819 */ /* 0x000fe2000001161c */
[----:B------:R-:W-:-:S05]  /*0960*/  UISETP.NE.AND UP0, UPT, UR7, 0x1, UPT ;  /* 0x000000010700788c */ /* 0x000fca000bf05270 */
[----:B------:R-:W-:Y:S08]  /*0970*/  BAR.ARV 0x8, 0x180 ;  /* 0x0206000000007b1d */ /* 0x000ff00000002000 */
[----:B------:R-:W2:Y:S01]  /*0980*/  S2UR UR8, SR_CTAID.Z ;  /* 0x00000000000879c3 */ /* 0x000ea20000002700 */
[----:B------:R-:W-:Y:S01]  /*0990*/  ISETP.NE.AND P0, PT, R17, 0x1, PT ;  /* 0x000000011100780c */ /* 0x000fe20003f05270 */
[----:B------:R-:W-:Y:S01]  /*09a0*/  @UP0 ULDC UR4, c[0x0][0xd54] ;  /* 0x0003550000040ab9 */ /* 0x000fe20000000800 */
[----:B------:R-:W-:Y:S01]  /*09b0*/  @UP0 ULDC UR9, c[0x0][0xd58] ;  /* 0x0003560000090ab9 */ /* 0x000fe20000000800 */
[----:B-1----:R-:W-:-:S10]  /*09c0*/  UIMAD.WIDE.U32 UR4, UR6, UR4, URZ ;  /* 0x00000004060472a5 */ /* 0x002fd4000f8e003f */
[----:B------:R-:W-:Y:S06]  /*09d0*/  @!P0 BAR.ARV 0x9, 0x100 ;  /* 0x0244000000008b1d */ /* 0x000fec0000002000 */
[----:B------:R-:W-:Y:S01]  /*09e0*/  UMOV UR10, UR6 ;  /* 0x00000006000a7c82 */ /* 0x000fe20008000000 */
[----:B------:R-:W-:Y:S01]  /*09f0*/  @UP0 USHF.R.U32.HI UR10, URZ, UR9, UR5 ;  /* 0x000000093f0a0299 */ /* 0x000fe20008011605 */
[----:B--2---:R-:W-:-:S03]  /*0a00*/  ISETP.LE.AND P0, PT, RZ, UR8, PT ;  /* 0x00000008ff007c0c */ /* 0x004fc6000bf03270 */
[----:B------:R-:W-:Y:S02]  /*0a10*/  UIADD3 UR4, -UR10, URZ, URZ ;  /* 0x0000003f0a047290 */ /* 0x000fe4000fffe13f */
[----:B------:R-:W-:Y:S02]  /*0a20*/  IMAD.U32 R0, RZ, RZ, UR10 ;  /* 0x0000000aff007e24 */ /* 0x000fe4000f8e00ff */
[----:B------:R-:W-:-:S03]  /*0a30*/  UIMAD UR7, UR7, UR4, UR6 ;  /* 0x00000004070772a4 */ /* 0x000fc6000f8e0206 */
[----:B------:R1:W-:Y:S03]  /*0a40*/  STL [R1+0x4], R0 ;  /* 0x0000040001007387 */ /* 0x0003e60000100800 */
[----:B------:R-:W-:Y:S06]  /*0a50*/  @!P0 BRA `(.L_x_9215) ;  /* 0x000000d400148947 */ /* 0x000fec0003800000 */
        /* <DEDUP_REMOVED lines=22> */
[-C--:B-1----:R-:W-:Y:S02]  /*0bc0*/  IABS R0, R3.reuse ;  /* 0x0000000300007213 */ /* 0x082fe40000000000 */
        /* <DEDUP_REMOVED lines=29> */
.L_x_9216:
[----:B------:R-:W-:Y:S01]  /*0da0*/  UIMAD UR5, UR9, UR4, URZ ;  /* 0x00000004090572a4 */ /* 0x000fe2000f8e023f */
[----:B-1----:R-:W-:Y:S01]  /*0db0*/  IMAD.U32 R0, RZ, RZ, UR6 ;  /* 0x00000006ff007e24 */ /* 0x002fe2000f8e00ff */
[----:B------:R-:W-:Y:S01]  /*0dc0*/  MOV R3, UR4 ;  /* 0x0000000400037c02 */ /* 0x000fe20008000f00 */
[----:B------:R-:W-:Y:S01]  /*0dd0*/  VIADD R22, R28, 0xffffff80 ;  /* 0xffffff801c167836 */ /* 0x000fe20000000000 */
[----:B------:R-:W-:Y:S01]  /*0de0*/  PLOP3.LUT P0, PT, PT, PT, PT, 0x80, 0x0 ;  /* 0x000000000000781c */ /* 0x000fe20003f0f070 */
[----:B------:R-:W-:Y:S01]  /*0df0*/  IMAD.MOV.U32 R4, RZ, RZ, RZ ;  /* 0x000000ffff047224 */ /* 0x000fe200078e00ff */
[----:B------:R-:W-:Y:S01]  /*0e00*/  VIADDMNMX R0, R3, UR5, R0, PT ;  /* 0x0000000503007c46 */ /* 0x000fe2000b800100 */
[----:B------:R-:W-:Y:S01]  /*0e10*/  IMAD.U32 R19, RZ, RZ, UR5 ;  /* 0x00000005ff137e24 */ /* 0x000fe2000f8e00ff */
[----:B------:R-:W-:Y:S01]  /*0e20*/  CS2R R150, SRZ ;  /* 0x0000000000967805 */ /* 0x000fe2000001ff00 */
[----:B------:R-:W-:Y:S01]  /*0e30*/  IMAD.MOV.U32 R3, RZ, RZ, RZ ;  /* 0x000000ffff037224 */ /* 0x000fe200078e00ff */
[----:B------:R-:W-:-:S02]  /*0e40*/  R2UR UR38, R0 ;  /* 0x00000000002672ca */ /* 0x000fc400000e0000 */
        /* <DEDUP_REMOVED lines=67> */
[----:B------:R-:W1:Y:S01]  /*1280*/  S2UR UR6, SR_CgaCtaId ;  /* 0x00000000000679c3 */ /* 0x000e620000008800 */
[----:B------:R-:W-:Y:S02]  /*1290*/  UMOV UR5, 0x400 ;  /* 0x0000040000057882 */ /* 0x000fe40000000000 */
[----:B------:R-:W-:-:S04]  /*12a0*/  LEA.HI R23, R3, R22, RZ, 0x7 ;  /* 0x0000001603177211 */ /* 0x000fc800078f38ff */
[----:B------:R-:W-:-:S06]  /*12b0*/  SHF.R.S32.HI R0, RZ, 0x7, R23 ;  /* 0x00000007ff007819 */ /* 0x000fcc0000011417 */
[----:B------:R-:W2:Y:S01]  /*12c0*/  SHFL.IDX PT, R0, R0, RZ, 0x1f ;  /* 0x00001fff00007589 */ /* 0x000ea200000e0000 */
[----:B-1----:R-:W-:-:S04]  /*12d0*/  ULEA UR7, UR6, UR5, 0x18 ;  /* 0x0000000506077291 */ /* 0x002fc8000f8ec03f */
[----:B------:R-:W-:Y:S02]  /*12e0*/  UIADD3 UR6, UR7, 0x18400, URZ ;  /* 0x0001840007067890 */ /* 0x000fe4000fffe03f */
[----:B------:R-:W-:Y:S02]  /*12f0*/  MOV R16, UR7 ;  /* 0x0000000700107c02 */ /* 0x000fe40008000f00 */
[----:B------:R-:W-:Y:S01]  /*1300*/  ULOP3.LUT UP0, URZ, UR6, 0x1bf, URZ, 0xc0, !UPT ;  /* 0x000001bf063f7892 */ /* 0x000fe2000f80c03f */
[----:B--2---:R-:W-:-:S05]  /*1310*/  R2UR UR4, R0 ;  /* 0x00000000000472ca */ /* 0x004fca00000e0000 */
[----:B------:R-:W-:-:S08]  /*1320*/  PLOP3.LUT P0, PT, PT, PT, UP0, 0x80, 0x0 ;  /* 0x000000000000781c */ /* 0x000fd00003f0f008 */
[----:B------:R-:W-:-:S04]  /*1330*/  ULEA.HI UR5, UR4, UR4, URZ, 0x1 ;  /* 0x0000000404057291 */ /* 0x000fc8000f8f083f */
[----:B------:R-:W-:-:S04]  /*1340*/  ULOP3.LUT UR5, UR5, 0xffffe, URZ, 0xc0, !UPT ;  /* 0x000ffffe05057892 */ /* 0x000fc8000f8ec03f */
[----:B------:R-:W-:Y:S01]  /*1350*/  UIADD3 UR40, UR4, -UR5, URZ ;  /* 0x8000000504287290 */ /* 0x000fe2000fffe03f */
[----:B------:R-:W-:Y:S11]  /*1360*/  @!P0 BRA `(.L_x_9218) ;  /* 0x0000000000408947 */ /* 0x000ff60003800000 */
[----:B------:R-:W-:Y:S01]  /*1370*/  MOV R0, 0x0 ;  /* 0x0000000000007802 */ /* 0x000fe20000000f00 */
[----:B------:R-:W-:Y:S01]  /*1380*/  ULDC.64 UR4, c[0x4][0xf0] ;  /* 0x01003c0000047ab9 */ /* 0x000fe20000000a00 */
[----:B------:R-:W-:Y:S01]  /*1390*/  ULDC.64 UR6, c[0x4][0x38] ;  /* 0x01000e0000067ab9 */ /* 0x000fe20000000a00 */
[----:B------:R-:W-:Y:S01]  /*13a0*/  IMAD.U32 R4, RZ, RZ, UR4 ;  /* 0x00000004ff047e24 */ /* 0x000fe2000f8e00ff */
[----:B0-----:R0:W1:Y:S01]  /*13b0*/  LDC.64 R2, c[0x4][R0] ;  /* 0x0100000000027b82 */ /* 0x0010620000000a00 */
        /* <DEDUP_REMOVED lines=11> */
.L_x_9218:
[----:B------:R-:W-:Y:S02]  /*1470*/  R2UR UR4, R16 ;  /* 0x00000000100472ca */ /* 0x000fe400000e0000 */
[----:B------:R-:W-:Y:S02]  /*1480*/  SHF.L.U32 R0, RZ, 0x1f, RZ ;  /* 0x0000001fff007819 */ /* 0x000fe400000006ff */
[----:B------:R-:W-:-:S09]  /*1490*/  IADD3 R210, R17, 0x8, RZ ;  /* 0x0000000811d27810 */ /* 0x000fd20007ffe0ff */
[----:B------:R-:W1:Y:S02]  /*14a0*/  SYNCS.PHASECHK.TRANS64.TRYWAIT P0, [UR4+0x32400], R0 ;  /* 0x03240000ff0075a7 */ /* 0x000e640008000144 */
[----:B-1----:R-:W-:Y:S05]  /*14b0*/  @!P0 BRA `(.L_x_9219) ;  /* 0x000000c800848947 */ /* 0x002fea0003800000 */
.L_x_9296:
[----:B------:R-:W-:Y:S05]  /*14c0*/  WARPSYNC.ALL ;  /* 0x0000000000007948 */ /* 0x000fea0003800000 */
[----:B0-----:R-:W2:Y:S01]  /*14d0*/  LDL R2, [R1] ;  /* 0x0000000001027983 */ /* 0x001ea20000100800 */
[----:B------:R0:W-:Y:S01]  /*14e0*/  BAR.SYNC.DEFER_BLOCKING R210, 0x100 ;  /* 0x000400d20000751d */ /* 0x0001e20000010000 */
[----:B--2---:R-:W-:-:S13]  /*14f0*/  R2UR UR4, R2 ;  /* 0x00000000020472ca */ /* 0x004fda00000e0000 */
[----:B------:R-:W-:-:S04]  /*1500*/  ULOP3.LUT UR4, UR4, 0x1, URZ, 0xfc, !UPT ;  /* 0x0000000104047892 */ /* 0x000fc8000f8efc3f */
[----:B------:R-:W-:-:S06]  /*1510*/  UISETP.NE.AND UP0, UPT, UR4, 0x3, UPT ;  /* 0x000000030400788c */ /* 0x000fcc000bf05270 */
[----:B------:R-:W-:-:S13]  /*1520*/  PLOP3.LUT P0, PT, PT, PT, UP0, 0x80, 0x0 ;  /* 0x000000000000781c */ /* 0x000fda0003f0f008 */
[----:B0-----:R-:W-:Y:S05]  /*1530*/  @!P0 BRA `(.L_x_9220) ;  /* 0x0000000000048947 */ /* 0x001fea0003800000 */
[----:B------:R-:W-:Y:S01]  /*1540*/  BPT.TRAP 0x1 ;  /* 0x000000040000795c */ /* 0x000fe20000300000 */
.L_x_9220:
[----:B------:R-:W-:-:S13]  /*1550*/  R2UR UR4, R16 ;  /* 0x00000000100472ca */ /* 0x000fda00000e0000 */
[----:B------:R0:W2:Y:S01]  /*1560*/  SYNCS.PHASECHK.TRANS64.TRYWAIT P1, [UR4+0x32430], R0 ;  /* 0x03243000ff0075a7 */ /* 0x0000a20008020144 */
[----:B------:R-:W-:Y:S05]  /*1570*/  @!P0 BRA `(.L_x_9221) ;  /* 0x0000000000048947 */ /* 0x000fea0003800000 */
[----:B------:R-:W-:Y:S01]  /*1580*/  BPT.TRAP 0x1 ;  /* 0x000000040000795c */ /* 0x000fe20000300000 */
.L_x_9221:
[----:B--2---:R-:W-:Y:S05]  /*1590*/  @P1 BRA `(.L_x_9222) ;  /* 0x00000000000c1947 */ /* 0x004fea0003800000 */
[----:B------:R-:W-:-:S13]  /*15a0*/  R2UR UR4, R16 ;  /* 0x00000000100472ca */ /* 0x000fda00000e0000 */
[----:B------:R-:W2:Y:S02]  /*15b0*/  SYNCS.PHASECHK.TRANS64.TRYWAIT P1, [UR4+0x32430], R0 ;  /* 0x03243000ff0075a7 */ /* 0x000ea40008020144 */
[----:B--2---:R-:W-:Y:S05]  /*15c0*/  @!P1 BRA `(.L_x_9223) ;  /* 0x000000c8005c9947 */ /* 0x004fea0003800000 */
.L_x_9222:
[----:B------:R-:W-:Y:S01]  /*15d0*/  R2UR UR9, R16 ;  /* 0x00000000100972ca */ /* 0x000fe200000e0000 */
[----:B------:R-:W-:Y:S01]  /*15e0*/  WARPGROUP.ARRIVE ;  /* 0x00000000000079c5 */ /* 0x000fe20000000000 */
[----:B------:R-:W-:Y:S01]  /*15f0*/  UMOV UR7, 0x40000040 ;  /* 0x4000004000077882 */ /* 0x000fe20000000000 */
[----:B------:R-:W-:Y:S01]  /*1600*/  UMOV UR13, 0x40000040 ;  /* 0x40000040000d7882 */ /* 0x000fe20000000000 */
[----:B------:R-:W-:Y:S01]  /*1610*/  IMAD.U32 R15, RZ, RZ, UR7 ;  /* 0x00000007ff0f7e24 */ /* 0x000fe2000f8e00ff */
[----:B------:R-:W-:-:S08]  /*1620*/  MOV R13, UR13 ;  /* 0x0000000d000d7c02 */ /* 0x000fd00008000f00 */
        /* <DEDUP_REMOVED lines=8> */
[----:B------:R-:W-:Y:S01]  /*16b0*/  ULOP3.LUT UR8, UR4, 0x10000, URZ, 0xfc, !UPT ;  /* 0x0001000004087892 */ /* 0x000fe2000f8efc3f */
[----:B------:R-:W-:-:S03]  /*16c0*/  UMOV UR5, UR7 ;  /* 0x0000000700057c82 */ /* 0x000fc60008000000 */
[----:B------:R-:W-:-:S03]  /*16d0*/  IMAD.U32 R17, RZ, RZ, UR10 ;  /* 0x0000000aff117e24 */ /* 0x000fc6000f8e00ff */
[----:B------:R-:W-:Y:S02]  /*16e0*/  UMOV UR6, UR8 ;  /* 0x0000000800067c82 */ /* 0x000fe40008000000 */
[----:B------:R-:W-:Y:S01]  /*16f0*/  IMAD.U32 R14, RZ, RZ, UR6 ;  /* 0x00000006ff0e7e24 */ /* 0x000fe2000f8e00ff */
[----:B------:R-:W-:Y:S01]  /*1700*/  UMOV UR4, UR6 ;  /* 0x0000000600047c82 */ /* 0x000fe20008000000 */
[----:B------:R-:W-:Y:S02]  /*1710*/  UMOV UR6, UR10 ;  /* 0x0000000a00067c82 */ /* 0x000fe40008000000 */
[----:B------:R-:W-:Y:S01]  /*1720*/  HGMMA.64x96x16.F32.BF16 R24, gdesc[UR4], RZ, !UPT, gsb0 ;  /* 0x01600000041879f0 */ /* 0x000fe2000c0018ff */
[----:B------:R-:W-:Y:S02]  /*1730*/  UIADD3 UR4, UR8, 0x2, URZ ;  /* 0x0000000208047890 */ /* 0x000fe4000fffe03f */
[----:B------:R-:W-:Y:S01]  /*1740*/  UIADD3 UR6, UR10, 0x2, URZ ;  /* 0x000000020a067890 */ /* 0x000fe2000fffe03f */
[----:B------:R-:W-:Y:S01]  /*1750*/  UMOV UR5, UR13 ;  /* 0x0000000d00057c82 */ /* 0x000fe20008000000 */
[----:B------:R-:W-:Y:S01]  /*1760*/  UMOV UR7, 0x40000040 ;  /* 0x4000004000077882 */ /* 0x000fe20000000000 */
[----:B------:R-:W-:-:S02]  /*1770*/  UMOV UR13, 0x40000040 ;  /* 0x40000040000d7882 */ /* 0x000fc40000000000 */
[----:B------:R-:W-:Y:S01]  /*1780*/  UMOV UR12, UR4 ;  /* 0x00000004000c7c82 */ /* 0x000fe20008000000 */
[----:B------:R-:W-:Y:S01]  /*1790*/  IMAD.U32 R11, RZ, RZ, UR13 ;  /* 0x0000000dff0b7e24 */ /* 0x000fe2000f8e00ff */
[----:B------:R-:W-:Y:S01]  /*17a0*/  UMOV UR4, UR12 ;  /* 0x0000000c00047c82 */ /* 0x000fe20008000000 */
[----:B------:R-:W-:Y:S01]  /*17b0*/  IMAD.U32 R12, RZ, RZ, UR12 ;  /* 0x0000000cff0c7e24 */ /* 0x000fe2000f8e00ff */
[----:B------:R-:W-:Y:S02]  /*17c0*/  WARPGROUP.DEPBAR.LE gsb0, 0x0 ;  /* 0x00008000000079c5 */ /* 0x000fe40000010000 */
[----:B------:R-:W-:-:S06]  /*17d0*/  WARPGROUP.ARRIVE ;  /* 0x00000000000079c5 */ /* 0x000fcc0000000000 */
[----:B------:R-:W-:Y:S01]  /*17e0*/  HGMMA.64x96x16.F32.BF16 R24, gdesc[UR4], R24, gsb0 ;  /* 0x01600000041879f0 */ /* 0x000fe20008001818 */
[----:B------:R-:W-:Y:S02]  /*17f0*/  UIADD3 UR4, UR8, 0x4, URZ ;  /* 0x0000000408047890 */ /* 0x000fe4000fffe03f */
[----:B------:R-:W-:Y:S01]  /*1800*/  UIADD3 UR6, UR10, 0x4, URZ ;  /* 0x000000040a067890 */ /* 0x000fe2000fffe03f */
[----:B------:R-:W-:Y:S01]  /*1810*/  UMOV UR5, UR13 ;  /* 0x0000000d00057c82 */ /* 0x000fe20008000000 */
[----:B------:R-:W-:-:S03]  /*1820*/  UMOV UR7, 0x40000040 ;  /* 0x4000004000077882 */ /* 0x000fc60000000000 */
[----:B------:R-:W-:Y:S02]  /*1830*/  UMOV UR12, UR4 ;  /* 0x00000004000c7c82 */ /* 0x000fe40008000000 */
[----:B------:R-:W-:Y:S01]  /*1840*/  UMOV UR4, UR12 ;  /* 0x0000000c00047c82 */ /* 0x000fe20008000000 */
[----:B------:R-:W-:Y:S01]  /*1850*/  IMAD.U32 R10, RZ, RZ, UR12 ;  /* 0x0000000cff0a7e24 */ /* 0x000fe2000f8e00ff */
[----:B------:R-:W-:Y:S02]  /*1860*/  WARPGROUP.DEPBAR.LE gsb0, 0x0 ;  /* 0x00008000000079c5 */ /* 0x000fe40000010000 */
[----:B------:R-:W-:-:S06]  /*1870*/  WARPGROUP.ARRIVE ;  /* 0x00000000000079c5 */ /* 0x000fcc0000000000 */
[----:B------:R-:W-:Y:S01]  /*1880*/  HGMMA.64x96x16.F32.BF16 R24, gdesc[UR4], R24, gsb0 ;  /* 0x01600000041879f0 */ /* 0x000fe20008001818 */
[----:B------:R-:W-:Y:S02]  /*1890*/  UIADD3 UR4, UR8, 0x6, URZ ;  /* 0x0000000608047890 */ /* 0x000fe4000fffe03f */
[----:B------:R-:W-:Y:S01]  /*18a0*/  UIADD3 UR6, UR10, 0x6, URZ ;  /* 0x000000060a067890 */ /* 0x000fe2000fffe03f */
[----:B------:R-:W-:Y:S01]  /*18b0*/  UMOV UR5, 0x40000040 ;  /* 0x4000004000057882 */ /* 0x000fe20000000000 */
[----:B------:R-:W-:Y:S02]  /*18c0*/  UMOV UR7, 0x40000040 ;  /* 0x4000004000077882 */ /* 0x000fe40000000000 */
[----:B------:R-:W-:Y:S02]  /*18d0*/  IMAD.U32 R8, RZ, RZ, UR4 ;  /* 0x00000004ff087e24 */ /* 0x000fe4000f8e00ff */
[----:B------:R-:W-:Y:S01]  /*18e0*/  IMAD.U32 R9, RZ, RZ, UR5 ;  /* 0x00000005ff097e24 */ /* 0x000fe2000f8e00ff */
[----:B------:R-:W-:-:S02]  /*18f0*/  WARPGROUP.DEPBAR.LE gsb0, 0x0 ;  /* 0x00008000000079c5 */ /* 0x000fc40000010000 */
[----:B------:R-:W-:-:S06]  /*1900*/  WARPGROUP.ARRIVE ;  /* 0x00000000000079c5 */ /* 0x000fcc0000000000 */
[----:B------:R-:W-:Y:S03]  /*1910*/  HGMMA.64x96x16.F32.BF16 R24, gdesc[UR4], R24, gsb0 ;  /* 0x01600000041879f0 */ /* 0x000fe60008001818 */
[----:B------:R-:W-:Y:S02]  /*1920*/  WARPGROUP.DEPBAR.LE gsb0, 0x0 ;  /* 0x00008000000079c5 */ /* 0x000fe40000010000 */
[----:B------:R-:W2:Y:S02]  /*1930*/  SYNCS.PHASECHK.TRANS64.TRYWAIT P1, [UR9+0x32410], R0 ;  /* 0x03241000ff0075a7 */ /* 0x000ea40008020149 */
[----:B--2---:R-:W-:Y:S05]  /*1940*/  @!P1 BRA `(.L_x_9224) ;  /* 0x000000c400989947 */ /* 0x004fea0003800000 */
.L_x_9297:
[----:B------:R-:W-:Y:S05]  /*1950*/  @!P0 BRA `(.L_x_9225) ;  /* 0x0000000000048947 */ /* 0x000fea0003800000 */
[----:B------:R-:W-:Y:S01]  /*1960*/  BPT.TRAP 0x1 ;  /* 0x000000040000795c */ /* 0x000fe20000300000 */
.L_x_9225:
[----:B------:R-:W-:-:S13]  /*1970*/  R2UR UR4, R16 ;  /* 0x00000000100472ca */ /* 0x000fda00000e0000 */
[----:B------:R2:W3:Y:S01]  /*1980*/  SYNCS.PHASECHK.TRANS64.TRYWAIT P1, [UR4+0x32450], R0 ;  /* 0x03245000ff0075a7 */ /* 0x0004e20008020144 */
[----:B------:R-:W-:Y:S05]  /*1990*/  @!P0 BRA `(.L_x_9226) ;  /* 0x0000000000048947 */ /* 0x000fea0003800000 */
[----:B------:R-:W-:Y:S01]  /*19a0*/  BPT.TRAP 0x1 ;  /* 0x000000040000795c */ /* 0x000fe20000300000 */
.L_x_9226:
[----:B---3--:R-:W-:Y:S05]  /*19b0*/  @P1 BRA `(.L_x_9227) ;  /* 0x00000000000c1947 */ /* 0x008fea0003800000 */
[----:B------:R-:W-:-:S13]  /*19c0*/  R2UR UR4, R16 ;  /* 0x00000000100472ca */ /* 0x000fda00000e0000 */
[----:B------:R-:W3:Y:S02]  /*19d0*/  SYNCS.PHASECHK.TRANS64.TRYWAIT P1, [UR4+0x32450], R0 ;  /* 0x03245000ff0075a7 */ /* 0x000ee40008020144 */
[----:B---3--:R-:W-:Y:S05]  /*19e0*/  @!P1 BRA `(.L_x_9228) ;  /* 0x000000c4008c9947 */ /* 0x008fea0003800000 */
.L_x_9227:
[----:B------:R-:W-:Y:S01]  /*19f0*/  R2UR UR4, R16 ;  /* 0x00000000100472ca */ /* 0x000fe200000e0000 */
        /* <DEDUP_REMOVED lines=9> */
[----:B------:R-:W-:Y:S01]  /*1a90*/  IMAD.U32 R5, RZ, RZ, UR13 ;  /* 0x0000000dff057e24 */ /* 0x000fe2000f8e00ff */
[----:B------:R-:W-:Y:S01]  /*1aa0*/  UMOV UR15, 0x40000040 ;  /* 0x40000040000f7882 */ /* 0x000fe20000000000 */
[----:B------:R-:W-:Y:S01]  /*1ab0*/  UMOV UR17, 0x40000040 ;  /* 0x4000004000117882 */ /* 0x000fe20000000000 */
[----:B------:R-:W-:Y:S01]  /*1ac0*/  UIADD3 UR4, UR4, 0x400, URZ ;  /* 0x0000040004047890 */ /* 0x000fe2000fffe03f */
[----:B------:R-:W3:Y:S01]  /*1ad0*/  S2R R20, SR_TID.X ;  /* 0x0000000000147919 */ /* 0x000ee20000002100 */
[----:B------:R-:W-:-:S02]  /*1ae0*/  ULOP3.LUT UR6, UR6, 0x10000, URZ, 0xfc, !UPT ;  /* 0x0001000006067892 */ /* 0x000fc4000f8efc3f */
[----:B------:R-:W-:Y:S02]  /*1af0*/  USHF.R.U32.HI UR4, URZ, 0x4, UR4 ;  /* 0x000000043f047899 */ /* 0x000fe40008011604 */
[----:B------:R-:W-:Y:S02]  /*1b00*/  UIADD3 UR16, UR6, 0x404, URZ ;  /* 0x0000040406107890 */ /* 0x000fe4000fffe03f */
[----:B------:R-:W-:Y:S01]  /*1b10*/  ULOP3.LUT UR7, UR4, 0x3fff, URZ, 0xc0, !UPT ;  /* 0x00003fff04077892 */ /* 0x000fe2000f8ec03f */
[----:B------:R-:W-:Y:S01]  /*1b20*/  UMOV UR8, UR6 ;  /* 0x0000000600087c82 */ /* 0x000fe20008000000 */
[----:B------:R-:W-:Y:S01]  /*1b30*/  UIADD3 UR4, UR6, 0x2, URZ ;  /* 0x0000000206047890 */ /* 0x000fe2000fffe03f */
[----:B------:R-:W-:Y:S01]  /*1b40*/  MOV R6, UR8 ;  /* 0x0000000800067c02 */ /* 0x000fe20008000f00 */
[----:B------:R-:W-:Y:S01]  /*1b50*/  ULOP3.LUT UR57, UR7, 0x10000, URZ, 0xfc, !UPT ;  /* 0x0001000007397892 */ /* 0x000fe2000f8efc3f */
[----:B------:R-:W-:Y:S01]  /*1b60*/  UMOV UR19, 0x40000040 ;  /* 0x4000004000137882 */ /* 0x000fe20000000000 */
[----:B------:R-:W-:-:S03]  /*1b70*/  UIADD3 UR20, UR6, 0x406, URZ ;  /* 0x0000040606147890 */ /* 0x000fc6000fffe03f */
[----:B------:R-:W-:Y:S01]  /*1b80*/  UMOV UR12, UR4 ;  /* 0x00000004000c7c82 */ /* 0x000fe20008000000 */
[----:B------:R-:W-:Y:S01]  /*1b90*/  UIADD3 UR4, UR6, 0x4, URZ ;  /* 0x0000000406047890 */ /* 0x000fe2000fffe03f */
[----:B------:R-:W-:Y:S01]  /*1ba0*/  IMAD.U32 R4, RZ, RZ, UR12 ;  /* 0x0000000cff047e24 */ /* 0x000fe2000f8e00ff */
[----:B------:R-:W-:Y:S01]  /*1bb0*/  UMOV UR10, UR57 ;  /* 0x00000039000a7c82 */ /* 0x000fe20008000000 */
[----:B------:R-:W-:Y:S01]  /*1bc0*/  UIADD3 UR14, UR57, 0x302, URZ ;  /* 0x00000302390e7890 */ /* 0x000fe2000fffe03f */
[----:B------:R-:W-:Y:S01]  /*1bd0*/  HGMMA.64x96x16.F32.BF16 R24, gdesc[UR8], R24, gsb0 ;  /* 0x01600000081879f0 */ /* 0x000fe20008001818 */
[----:B------:R-:W-:Y:S02]  /*1be0*/  UIADD3 UR10, UR57, 0x2, URZ ;  /* 0x00000002390a7890 */ /* 0x000fe4000fffe03f */
[----:B------:R-:W-:Y:S01]  /*1bf0*/  IMAD.U32 R18, RZ, RZ, UR57 ;  /* 0x00000039ff127e24 */ /* 0x000fe2000f8e00ff */
[----:B------:R-:W-:Y:S01]  /*1c00*/  UMOV UR8, UR12 ;  /* 0x0000000c00087c82 */ /* 0x000fe20008000000 */
[----:B------:R-:W-:Y:S01]  /*1c10*/  UMOV UR9, UR13 ;  /* 0x0000000d00097c82 */ /* 0x000fe20008000000 */
[----:B------:R-:W-:Y:S01]  /*1c20*/  UMOV UR11, 0x40000040 ;  /* 0x40000040000b7882 */ /* 0x000fe20000000000 */
[----:B------:R-:W-:Y:S01]  /*1c30*/  UMOV UR12, UR4 ;  /* 0x00000004000c7c82 */ /* 0x000fe20008000000 */
[----:B------:R-:W-:Y:S01]  /*1c40*/  UMOV UR13, 0x40000040 ;  /* 0x40000040000d7882 */ /* 0x000fe20000000000 */
[----:B------:R-:W-:Y:S01]  /*1c50*/  UIADD3 UR4, UR6, 0x6, URZ ;  /* 0x0000000606047890 */ /* 0x000fe2000fffe03f */
[----:B------:R-:W-:Y:S01]  /*1c60*/  MOV R2, UR12 ;  /* 0x0000000c00027c02 */ /* 0x000fe20008000f00 */
[----:B-1----:R-:W-:Y:S01]  /*1c70*/  IMAD.U32 R3, RZ, RZ, UR13 ;  /* 0x0000000dff037e24 */ /* 0x002fe2000f8e00ff */
[----:B------:R-:W-:Y:S01]  /*1c80*/  UIADD3 UR18, UR57, 0x304, URZ ;  /* 0x0000030439127890 */ /* 0x000fe2000fffe03f */
[----:B---3--:R-:W-:Y:S01]  /*1c90*/  SHF.R.U32.HI R20, RZ, 0x7, R20 ;  /* 0x00000007ff147819 */ /* 0x008fe20000011614 */
[----:B------:R-:W-:Y:S01]  /*1ca0*/  UIADD3 UR22, UR57, 0x306, URZ ;  /* 0x0000030639167890 */ /* 0x000fe2000fffe03f */
[----:B------:R-:W-:Y:S01]  /*1cb0*/  UMOV UR21, 0x40000040 ;  /* 0x4000004000157882 */ /* 0x000fe20000000000 */
[----:B------:R-:W-:Y:S01]  /*1cc0*/  UMOV UR23, 0x40000040 ;  /* 0x4000004000177882 */ /* 0x000fe20000000000 */
[----:B------:R-:W-:Y:S01]  /*1cd0*/  UIADD3 UR24, UR6, 0x800, URZ ;  /* 0x0000080006187890 */ /* 0x000fe2000fffe03f */
[----:B0-2---:R-:W-:Y:S01]  /*1ce0*/  IADD3 R0, -R20, 0xb, RZ ;  /* 0x0000000b14007810 */ /* 0x005fe20007ffe1ff */
        /* <DEDUP_REMOVED lines=49> */
[----:B------:R-:W-:Y:S02]  /*2000*/  UIADD3 UR8, UR6, 0x400, URZ ;  /* 0x0000040006087890 */ /* 0x000fe4000fffe03f */
[----:B------:R-:W-:Y:S01]  /*2010*/  UIADD3 UR10, UR57, 0x300, URZ ;  /* 0x00000300390a7890 */ /* 0x000fe2000fffe03f */
[----:B------:R-:W-:Y:S01]  /*2020*/  UMOV UR9, 0x40000040 ;  /* 0x4000004000097882 */ /* 0x000fe20000000000 */
        /* <DEDUP_REMOVED lines=42> */
.L_x_9229:
        /* <DEDUP_REMOVED lines=9> */
[----:B------:R-:W1:Y:S01]  /*2360*/  MUFU.TANH R24, R24 ;  /* 0x0000001800187308 */ /* 0x000e620000002400 */
[----:B------:R-:W-:Y:S01]  /*2370*/  SHF.R.S32.HI R20, RZ, 0x1f, R23 ;  /* 0x0000001fff147819 */ /* 0x000fe20000011417 */
[----:B------:R-:W-:Y:S01]  /*2380*/  FMUL.FTZ R32, R32, UR6 ;  /* 0x0000000620207c20 */ /* 0x000fe20008410000 */
[----:B------:R-:W-:Y:S01]  /*2390*/  FMUL.FTZ R33, R33, UR6 ;  /* 0x0000000621217c20 */ /* 0x000fe20008410000 */
[----:B------:R-:W-:Y:S01]  /*23a0*/  IMAD.U32 R21, RZ, RZ, UR39 ;  /* 0x00000027ff157e24 */ /* 0x000fe2000f8e00ff */
[----:B------:R-:W-:Y:S01]  /*23b0*/  LEA.HI R20, R20, R23, RZ, 0x2 ;  /* 0x0000001714147211 */ /* 0x000fe200078f10ff */
[----:B------:R-:W-:Y:S01]  /*23c0*/  FMUL.FTZ R26, R26, UR6 ;  /* 0x000000061a1a7c20 */ /* 0x000fe20008410000 */
[----:B------:R-:W-:Y:S01]  /*23d0*/  FMUL.FTZ R27, R27, UR6 ;  /* 0x000000061b1b7c20 */ /* 0x000fe20008410000 */
[----:B------:R-:W2:Y:S01]  /*23e0*/  MUFU.TANH R25, R25 ;  /* 0x0000001900197308 */ /* 0x000ea20000002400 */
[----:B------:R-:W-:Y:S01]  /*23f0*/  LOP3.LUT R20, R20, 0x7ffffffc, RZ, 0xc0, !PT ;  /* 0x7ffffffc14147812 */ /* 0x000fe200078ec0ff */
[----:B------:R-:W-:Y:S01]  /*2400*/  FMUL.FTZ R30, R30, UR6 ;  /* 0x000000061e1e7c20 */ /* 0x000fe20008410000 */
[----:B------:R-:W-:Y:S01]  /*2410*/  FMUL.FTZ R31, R31, UR6 ;  /* 0x000000061f1f7c20 */ /* 0x000fe20008410000 */
[----:B------:R-:W-:Y:S01]  /*2420*/  FMUL.FTZ R34, R34, UR6 ;  /* 0x0000000622227c20 */ /* 0x000fe20008410000 */
[----:B------:R-:W-:Y:S01]  /*2430*/  FMUL.FTZ R36, R36, UR6 ;  /* 0x0000000624247c20 */ /* 0x000fe20008410000 */
[----:B------:R-:W-:-:S02]  /*2440*/  IMAD.IADD R20, R23, 0x1, -R20 ;  /* 0x0000000117147824 */ /* 0x000fc400078e0a14 */
        /* <DEDUP_REMOVED lines=16> */
[----:B--2---:R-:W-:Y:S01]  /*2550*/  FSEL R25, R25, -INF , P1 ;  /* 0xff80000019197808 */ /* 0x004fe20000800000 */
[----:B------:R-:W1:Y:S01]  /*2560*/  MUFU.TANH R32, R32 ;  /* 0x0000002000207308 */ /* 0x000e620000002400 */
[----:B------:R-:W-:Y:S01]  /*2570*/  ISETP.GT.AND P5, PT, R20, 0x9, PT ;  /* 0x000000091400780c */ /* 0x000fe20003fa4270 */
[----:B------:R-:W-:Y:S01]  /*2580*/  FMUL.FTZ R45, R45, UR6 ;  /* 0x000000062d2d7c20 */ /* 0x000fe20008410000 */
[----:B---3--:R-:W-:Y:S01]  /*2590*/  FSEL R75, R28, -INF , P6 ;  /* 0xff8000001c4b7808 */ /* 0x008fe20003000000 */
[----:B------:R-:W-:Y:S01]  /*25a0*/  FMUL.FTZ R46, R46, UR6 ;  /* 0x000000062e2e7c20 */ /* 0x000fe20008410000 */
[----:B------:R-:W-:Y:S01]  /*25b0*/  FMNMX.FTZ R22, R21, R25, !PT ;  /* 0x0000001915167209 */ /* 0x000fe20007810000 */
[----:B------:R-:W-:Y:S01]  /*25c0*/  FMUL.FTZ R48, R48, UR6 ;  /* 0x0000000630307c20 */ /* 0x000fe20008410000 */
[C---:B------:R-:W-:Y:S01]  /*25d0*/  ISETP.GT.AND P4, PT, R20.reuse, 0x10, PT ;  /* 0x000000101400780c */ /* 0x040fe20003f84270 */
[----:B------:R-:W2:Y:S01]  /*25e0*/  MUFU.TANH R33, R33 ;  /* 0x0000002100217308 */ /* 0x000ea20000002400 */
[----:B----4-:R-:W-:Y:S01]  /*25f0*/  FSEL R29, R29, -INF , P5 ;  /* 0xff8000001d1d7808 */ /* 0x010fe20002800000 */
[----:B------:R-:W-:Y:S01]  /*2600*/  FMUL.FTZ R47, R47, UR6 ;  /* 0x000000062f2f7c20 */ /* 0x000fe20008410000 */
[----:B------:R-:W-:Y:S01]  /*2610*/  FMNMX.FTZ R22, R75, R22, !PT ;  /* 0x000000164b167209 */ /* 0x000fe20007810000 */
[----:B------:R-:W-:Y:S01]  /*2620*/  FMUL.FTZ R49, R49, UR6 ;  /* 0x0000000631317c20 */ /* 0x000fe20008410000 */
[----:B------:R-:W-:Y:S01]  /*2630*/  ISETP.GT.AND P3, PT, R20, 0x11, PT ;  /* 0x000000111400780c */ /* 0x000fe20003f64270 */
[----:B------:R-:W-:Y:S01]  /*2640*/  FMUL.FTZ R50, R50, UR6 ;  /* 0x0000000632327c20 */ /* 0x000fe20008410000 */
[----:B------:R-:W-:Y:S01]  /*2650*/  FMNMX.FTZ R22, R29, R22, !PT ;  /* 0x000000161d167209 */ /* 0x000fe20007810000 */
[----:B------:R-:W3:Y:S01]  /*2660*/  MUFU.TANH R26, R26 ;  /* 0x0000001a001a7308 */ /* 0x000ee20000002400 */
        /* <DEDUP_REMOVED lines=16> */
[----:B---3--:R-:W-:Y:S01]  /*2770*/  FSEL R23, R26, -INF , P2 ;  /* 0xff8000001a177808 */ /* 0x008fe20001000000 */
[----:B------:R-:W-:Y:S01]  /*2780*/  FMUL.FTZ R61, R61, UR6 ;  /* 0x000000063d3d7c20 */ /* 0x000fe20008410000 */
[----:B------:R-:W-:Y:S01]  /*2790*/  ISETP.GT.AND P2, PT, R20, 0x18, PT ;  /* 0x000000181400780c */ /* 0x000fe20003f44270 */
[----:B------:R-:W-:Y:S01]  /*27a0*/  FMUL.FTZ R62, R62, UR6 ;  /* 0x000000063e3e7c20 */ /* 0x000fe20008410000 */
[----:B------:R-:W-:Y:S01]  /*27b0*/  FMUL.FTZ R64, R64, UR6 ;  /* 0x0000000640407c20 */ /* 0x000fe20008410000 */
[----:B------:R-:W-:Y:S01]  /*27c0*/  FMUL.FTZ R63, R63, UR6 ;  /* 0x000000063f3f7c20 */ /* 0x000fe20008410000 */
[----:B------:R-:W-:Y:S01]  /*27d0*/  FMUL.FTZ R65, R65, UR6 ;  /* 0x0000000641417c20 */ /* 0x000fe20008410000 */
[----:B------:R-:W3:Y:S01]  /*27e0*/  MUFU.TANH R31, R31 ;  /* 0x0000001f001f7308 */ /* 0x000ee20000002400 */
[----:B-1----:R-:W-:Y:S01]  /*27f0*/  FSEL R27, R27, -INF , P1 ;  /* 0xff8000001b1b7808 */ /* 0x002fe20000800000 */
[----:B------:R-:W-:Y:S01]  /*2800*/  FMUL.FTZ R66, R66, UR6 ;  /* 0x0000000642427c20 */ /* 0x000fe20008410000 */
[----:B------:R-:W-:Y:S01]  /*2810*/  ISETP.GT.AND P1, PT, R20, 0x19, PT ;  /* 0x000000191400780c */ /* 0x000fe20003f24270 */
        /* <DEDUP_REMOVED lines=8> */
[----:B------:R-:W-:Y:S01]  /*28a0*/  FMUL.FTZ R71, R71, UR6 ;  /* 0x0000000647477c20 */ /* 0x000fe20008410000 */
[----:B------:R-:W-:Y:S01]  /*28b0*/  FMNMX.FTZ R22, R73, R22, !PT ;  /* 0x0000001649167209 */ /* 0x000fe20007810000 */
[----:B------:R-:W2:Y:S01]  /*28c0*/  S2UR UR11, SR_CgaCtaId ;  /* 0x00000000000b79c3 */ /* 0x000ea20000008800 */
[----:B------:R-:W-:Y:S01]  /*28d0*/  R2UR UR10, R16 ;  /* 0x00000000100a72ca */ /* 0x000fe200000e0000 */
[----:B------:R-:W4:Y:S01]  /*28e0*/  MUFU.TANH R36, R36 ;  /* 0x0000002400247308 */ /* 0x000f220000002400 */
[----:B---3--:R-:W-:Y:S01]  /*28f0*/  FSEL R31, R31, -INF , P5 ;  /* 0xff8000001f1f7808 */ /* 0x008fe20002800000 */
[----:B------:R-:W-:Y:S01]  /*2900*/  ULDC UR6, c[0x0][0xa80] ;  /* 0x0002a00000067ab9 */ /* 0x000fe20000000800 */
[----:B------:R-:W-:Y:S01]  /*2910*/  ISETP.GT.AND P5, PT, R20, 0x21, PT ;  /* 0x000000211400780c */ /* 0x000fe20003fa4270 */
[----:B------:R-:W-:Y:S01]  /*2920*/  ULOP3.LUT UR7, UR7, 0x3000000, URZ, 0xfc, !UPT ;  /* 0x0300000007077892 */ /* 0x000fe2000f8efc3f */
[----:B------:R-:W-:Y:S01]  /*2930*/  FMNMX.FTZ R22, R31, R22, !PT ;  /* 0x000000161f167209 */ /* 0x000fe20007810000 */
[----:B------:R-:W-:-:S02]  /*2940*/  UMOV UR15, 0x40000040 ;  /* 0x40000040000f7882 */ /* 0x000fc40000000000 */
[----:B------:R-:W3:Y:S01]  /*2950*/  MUFU.TANH R35, R35 ;  /* 0x0000002300237308 */ /* 0x000ee20000002400 */
[----:B-1----:R-:W-:Y:S02]  /*2960*/  FSEL R163, R34, -INF , P4 ;  /* 0xff80000022a37808 */ /* 0x002fe40002000000 */
[----:B------:R-:W-:Y:S01]  /*2970*/  ISETP.GT.AND P4, PT, R20, 0x28, PT ;  /* 0x000000281400780c */ /* 0x000fe20003f84270 */
[----:B------:R-:W-:Y:S01]  /*2980*/  UIADD3 UR10, UR10, 0x32440, URZ ;  /* 0x000324400a0a7890 */ /* 0x000fe2000fffe03f */
[----:B------:R-:W-:Y:S01]  /*2990*/  FMNMX.FTZ R22, R163, R22, !PT ;  /* 0x00000016a3167209 */ /* 0x000fe20007810000 */
[----:B------:R-:W-:Y:S02]  /*29a0*/  UMOV UR14, UR7 ;  /* 0x00000007000e7c82 */ /* 0x000fe40008000000 */
[----:B------:R-:W1:Y:S01]  /*29b0*/  MUFU.TANH R37, R37 ;  /* 0x0000002500257308 */ /* 0x000e620000002400 */
[----:B----4-:R-:W-:-:S04]  /*29c0*/  FSEL R166, R36, -INF , P2 ;  /* 0xff80000024a67808 */ /* 0x010fc80001000000 */
[----:B------:R-:W-:Y:S01]  /*29d0*/  FMNMX.FTZ R33, R166, R33, !PT ;  /* 0x00000021a6217209 */ /* 0x000fe20007810000 */
[----:B--2---:R-:W-:Y:S02]  /*29e0*/  UPRMT UR10, UR11, 0x654, UR10 ;  /* 0x000006540b0a7896 */ /* 0x004fe4000800000a */
[----:B------:R-:W2:Y:S01]  /*29f0*/  MUFU.TANH R38, R38 ;  /* 0x0000002600267308 */ /* 0x000ea20000002400 */
[----:B---3--:R-:W-:Y:S01]  /*2a00*/  FSEL R167, R35, -INF , P3 ;  /* 0xff80000023a77808 */ /* 0x008fe20001800000 */
[----:B------:R-:W-:Y:S01]  /*2a10*/  UMOV UR11, 0x40000040 ;  /* 0x40000040000b7882 */ /* 0x000fe20000000000 */
[----:B------:R-:W-:Y:S02]  /*2a20*/  ISETP.GT.AND P3, PT, R20, 0x29, PT ;  /* 0x000000291400780c */ /* 0x000fe40003f64270 */
[----:B------:R-:W-:Y:S02]  /*2a30*/  FMNMX.FTZ R22, R167, R22, !PT ;  /* 0x00000016a7167209 */ /* 0x000fe40007810000 */
[----:B------:R-:W-:Y:S01]  /*2a40*/  SYNCS.ARRIVE.TRANS64.RED.A1T0 RZ, [UR10], RZ ;  /* 0x000000ffffff79a7 */ /* 0x000fe2000810040a */
[----:B------:R-:W3:Y:S01]  /*2a50*/  MUFU.TANH R40, R40 ;  /* 0x0000002800287308 */ /* 0x000ee20000002400 */
[----:B-1----:R-:W-:Y:S01]  /*2a60*/  FSEL R168, R37, -INF , P1 ;  /* 0xff80000025a87808 */ /* 0x002fe20000800000 */
[----:B------:R-:W-:-:S03]  /*2a70*/  UIADD3 UR10, UR7, 0x80, URZ ;  /* 0x00000080070a7890 */ /* 0x000fc6000fffe03f */
[----:B------:R-:W-:-:S03]  /*2a80*/  FMNMX.FTZ R24, R168, R33, !PT ;  /* 0x00000021a8187209 */ /* 0x000fc60007810000 */
[----:B------:R-:W1:Y:S01]  /*2a90*/  MUFU.TANH R39, R39 ;  /* 0x0000002700277308 */ /* 0x000e620000002400 */
[----:B--2---:R-:W-:Y:S02]  /*2aa0*/  FSEL R201, R38, -INF , P2 ;  /* 0xff80000026c97808 */ /* 0x004fe40001000000 */
[----:B------:R-:W-:Y:S02]  /*2ab0*/  ISETP.GT.AND P2, PT, R20, 0x30, PT ;  /* 0x000000301400780c */ /* 0x000fe40003f44270 */
[----:B------:R-:W-:-:S03]  /*2ac0*/  FMNMX.FTZ R22, R201, R22, !PT ;  /* 0x00000016c9167209 */ /* 0x000fc60007810000 */
[----:B------:R-:W2:Y:S01]  /*2ad0*/  MUFU.TANH R41, R41 ;  /* 0x0000002900297308 */ /* 0x000ea20000002400 */
[----:B---3--:R-:W-:-:S04]  /*2ae0*/  FSEL R199, R40, -INF , P6 ;  /* 0xff80000028c77808 */ /* 0x008fc80003000000 */
[----:B------:R-:W-:-:S03]  /*2af0*/  FMNMX.FTZ R24, R199, R24, !PT ;  /* 0x00000018c7187209 */ /* 0x000fc60007810000 */
[----:B------:R-:W3:Y:S01]  /*2b00*/  MUFU.TANH R42, R42 ;  /* 0x0000002a002a7308 */ /* 0x000ee20000002400 */
[----:B-1----:R-:W-:Y:S02]  /*2b10*/  FSEL R229, R39, -INF , P1 ;  /* 0xff80000027e57808 */ /* 0x002fe40000800000 */
[----:B------:R-:W-:Y:S02]  /*2b20*/  ISETP.GT.AND P1, PT, R20, 0x31, PT ;  /* 0x000000311400780c */ /* 0x000fe40003f24270 */
[----:B------:R-:W-:-:S03]  /*2b30*/  FMNMX.FTZ R22, R229, R22, !PT ;  /* 0x00000016e5167209 */ /* 0x000fc60007810000 */
[----:B------:R-:W1:Y:S01]  /*2b40*/  MUFU.TANH R44, R44 ;  /* 0x0000002c002c7308 */ /* 0x000e620000002400 */
[----:B--2---:R-:W-:-:S04]  /*2b50*/  FSEL R227, R41, -INF , P5 ;  /* 0xff80000029e37808 */ /* 0x004fc80002800000 */
[----:B------:R-:W-:-:S03]  /*2b60*/  FMNMX.FTZ R33, R227, R24, !PT ;  /* 0x00000018e3217209 */ /* 0x000fc60007810000 */
[----:B------:R-:W2:Y:S01]  /*2b70*/  MUFU.TANH R43, R43 ;  /* 0x0000002b002b7308 */ /* 0x000ea20000002400 */
[----:B---3--:R-:W-:Y:S02]  /*2b80*/  FSEL R203, R42, -INF , P6 ;  /* 0xff8000002acb7808 */ /* 0x008fe40003000000 */
[----:B------:R-:W-:Y:S02]  /*2b90*/  ISETP.GT.AND P6, PT, R20, 0x38, PT ;  /* 0x000000381400780c */ /* 0x000fe40003fc4270 */
[----:B------:R-:W-:-:S03]  /*2ba0*/  FMNMX.FTZ R22, R203, R22, !PT ;  /* 0x00000016cb167209 */ /* 0x000fc60007810000 */
[----:B------:R-:W3:Y:S01]  /*2bb0*/  MUFU.TANH R45, R45 ;  /* 0x0000002d002d7308 */ /* 0x000ee20000002400 */
[----:B-1----:R-:W-:-:S04]  /*2bc0*/  FSEL R180, R44, -INF , P4 ;  /* 0xff8000002cb47808 */ /* 0x002fc80002000000 */
        /* <DEDUP_REMOVED lines=65> */
[----:B--2---:R-:W-:-:S04]  /*2fe0*/  FSEL R195, R62, -INF , P2 ;  /* 0xff8000003ec37808 */ /* 0x004fc80001000000 */
[----:B------:R-:W-:-:S03]  /*2ff0*/  FMNMX.FTZ R22, R195, R22, !PT ;  /* 0x00000016c3167209 */ /* 0x000fc60007810000 */
[----:B------:R-:W2:Y:S01]  /*3000*/  MUFU.TANH R65, R65 ;  /* 0x0000004100417308 */ /* 0x000ea20000002400 */
[----:B---3--:R-:W-:-:S04]  /*3010*/  FSEL R181, R64, -INF , P6 ;  /* 0xff80000040b57808 */ /* 0x008fc80003000000 */
        /* <DEDUP_REMOVED lines=18> */
[----:B------:R-:W-:Y:S02]  /*3140*/  FMNMX.FTZ R20, R179, R20, !PT ;  /* 0x00000014b3147209 */ /* 0x000fe40007810000 */
[----:B-1----:R-:W-:-:S03]  /*3150*/  FSEL R173, R70, -INF , P4 ;  /* 0xff80000046ad7808 */ /* 0x002fc60002000000 */
[----:B------:R-:W1:Y:S01]  /*3160*/  SHFL.BFLY PT, R33, R20, 0x2, 0x1f ;  /* 0x0c401f0014217f89 */ /* 0x000e6200000e0000 */
[----:B------:R-:W-:Y:S02]  /*3170*/  FMNMX.FTZ R22, R173, R22, !PT ;  /* 0x00000016ad167209 */ /* 0x000fe40007810000 */
[----:B--2---:R-:W-:-:S04]  /*3180*/  FSEL R177, R71, -INF , P3 ;  /* 0xff80000047b17808 */ /* 0x004fc80001800000 */
[----:B------:R-:W-:-:S05]  /*3190*/  FMNMX.FTZ R22, R177, R22, !PT ;  /* 0x00000016b1167209 */ /* 0x000fca0007810000 */
[----:B------:R-:W2:Y:S01]  /*31a0*/  SHFL.BFLY PT, R35, R22, 0x2, 0x1f ;  /* 0x0c401f0016237f89 */ /* 0x000ea200000e0000 */
[----:B-1----:R-:W-:-:S05]  /*31b0*/  FMNMX.FTZ R33, R20, R33, !PT ;  /* 0x0000002114217209 */ /* 0x002fca0007810000 */
[----:B------:R-:W1:Y:S01]  /*31c0*/  SHFL.BFLY PT, R194, R33, 0x1, 0x1f ;  /* 0x0c201f0021c27f89 */ /* 0x000e6200000e0000 */
[----:B--2---:R-:W-:-:S05]  /*31d0*/  FMNMX.FTZ R35, R22, R35, !PT ;  /* 0x0000002316237209 */ /* 0x004fca0007810000 */
[----:B------:R-:W2:Y:S01]  /*31e0*/  SHFL.BFLY PT, R156, R35, 0x1, 0x1f ;  /* 0x0c201f00239c7f89 */ /* 0x000ea200000e0000 */
[----:B-1----:R-:W-:Y:S01]  /*31f0*/  FMNMX.FTZ R194, R33, R194, !PT ;  /* 0x000000c221c27209 */ /* 0x002fe20007810000 */
[----:B------:R1:W-:Y:S03]  /*3200*/  BAR.SYNC.DEFER_BLOCKING R210, 0x100 ;  /* 0x000400d20000751d */ /* 0x0003e60000010000 */
[C---:B------:R-:W-:Y:S01]  /*3210*/  FSETP.NEU.FTZ.AND P1, PT, R194.reuse, -INF , PT ;  /* 0xff800000c200780b */ /* 0x040fe20003f3d000 */
[----:B------:R-:W-:-:S05]  /*3220*/  FMUL.FTZ R174, R194, UR6 ;  /* 0x00000006c2ae7c20 */ /* 0x000fca0008410000 */
[----:B------:R-:W-:-:S05]  /*3230*/  FSEL R174, R174, RZ, P1 ;  /* 0x000000ffaeae7208 */ /* 0x000fca0000800000 */
[--C-:B------:R-:W-:Y:S01]  /*3240*/  FFMA.FTZ R20, R21, UR6, -R174.reuse ;  /* 0x0000000615147c23 */ /* 0x100fe200080108ae */
[----:B--2---:R-:W-:Y:S01]  /*3250*/  FMNMX.FTZ R156, R35, R156, !PT ;  /* 0x0000009c239c7209 */ /* 0x004fe20007810000 */
[--C-:B------:R-:W-:Y:S01]  /*3260*/  FFMA.FTZ R21, R25, UR6, -R174.reuse ;  /* 0x0000000619157c23 */ /* 0x100fe200080108ae */
[--C-:B------:R-:W-:Y:S01]  /*3270*/  FFMA.FTZ R157, R75, UR6, -R174.reuse ;  /* 0x000000064b9d7c23 */ /* 0x100fe200080108ae */
[--C-:B------:R-:W-:Y:S01]  /*3280*/  FFMA.FTZ R160, R29, UR6, -R174.reuse ;  /* 0x000000061da07c23 */ /* 0x100fe200080108ae */
[C---:B------:R-:W-:Y:S01]  /*3290*/  FSETP.NEU.FTZ.AND P1, PT, R156.reuse, -INF , PT ;  /* 0xff8000009c00780b */ /* 0x040fe20003f3d000 */
[----:B------:R-:W-:Y:S01]  /*32a0*/  FMUL.FTZ R176, R156, UR6 ;  /* 0x000000069cb07c20 */ /* 0x000fe20008410000 */
[----:B------:R-:W-:Y:S01]  /*32b0*/  MUFU.EX2 R22, R20 ;  /* 0x0000001400167308 */ /* 0x000fe20000000800 */
[--C-:B------:R-:W-:Y:S01]  /*32c0*/  FFMA.FTZ R164, R165, UR6, -R174.reuse ;  /* 0x00000006a5a47c23 */ /* 0x100fe200080108ae */
[--C-:B------:R-:W-:Y:S01]  /*32d0*/  FFMA.FTZ R165, R166, UR6, -R174.reuse ;  /* 0x00000006a6a57c23 */ /* 0x100fe200080108ae */
[--C-:B------:R-:W-:Y:S01]  /*32e0*/  FFMA.FTZ R161, R161, UR6, -R174.reuse ;  /* 0x00000006a1a17c23 */ /* 0x100fe200080108ae */
[----:B------:R-:W-:Y:S01]  /*32f0*/  FSEL R176, R176, RZ, P1 ;  /* 0x000000ffb0b07208 */ /* 0x000fe20000800000 */
[--C-:B------:R-:W-:Y:S01]  /*3300*/  FFMA.FTZ R168, R168, UR6, -R174.reuse ;  /* 0x00000006a8a87c23 */ /* 0x100fe200080108ae */
[--C-:B------:R-:W-:Y:S01]  /*3310*/  FFMA.FTZ R178, R199, UR6, -R174.reuse ;  /* 0x00000006c7b27c23 */ /* 0x100fe200080108ae */
[----:B------:R-:W-:Y:S01]  /*3320*/  FFMA.FTZ R199, R227, UR6, -R174 ;  /* 0x00000006e3c77c23 */ /* 0x000fe200080108ae */
[----:B------:R-:W2:Y:S01]  /*3330*/  MUFU.EX2 R21, R21 ;  /* 0x0000001500157308 */ /* 0x000ea20000000800 */
        /* <DEDUP_REMOVED lines=8> */
[----:B------:R-:W-:Y:S01]  /*33c0*/  FFMA.FTZ R170, R229, UR6, -R176 ;  /* 0x00000006e5aa7c23 */ /* 0x000fe200080108b0 */
[----:B------:R-:W-:Y:S01]  /*33d0*/  FFMA.FTZ R201, R182, UR6, -R174 ;  /* 0x00000006b6c97c23 */ /* 0x000fe200080108ae */
[--C-:B------:R-:W-:Y:S01]  /*33e0*/  FFMA.FTZ R182, R203, UR6, -R176.reuse ;  /* 0x00000006cbb67c23 */ /* 0x100fe200080108b0 */
[----:B------:R-:W-:Y:S01]  /*33f0*/  FFMA.FTZ R203, R221, UR6, -R176 ;  /* 0x00000006ddcb7c23 */ /* 0x000fe200080108b0 */
[----:B------:R-:W-:Y:S01]  /*3400*/  FFMA.FTZ R180, R180, UR6, -R174 ;  /* 0x00000006b4b47c23 */ /* 0x000fe200080108ae */
[--C-:B------:R-:W-:Y:S01]  /*3410*/  FFMA.FTZ R184, R223, UR6, -R176.reuse ;  /* 0x00000006dfb87c23 */ /* 0x100fe200080108b0 */
[----:B------:R-:W-:Y:S01]  /*3420*/  FFMA.FTZ R221, R225, UR6, -R176 ;  /* 0x00000006e1dd7c23 */ /* 0x000fe200080108b0 */
[----:B------:R-:W3:Y:S01]  /*3430*/  MUFU.EX2 R160, R160 ;  /* 0x000000a000a07308 */ /* 0x000ee20000000800 */
[----:B--2---:R-:W-:Y:S01]  /*3440*/  F2FP.BF16.F32.PACK_AB R152, R21, R22 ;  /* 0x000000161598723e */ /* 0x004fe200000010ff */
[--C-:B------:R-:W-:Y:S01]  /*3450*/  FFMA.FTZ R186, R219, UR6, -R174.reuse ;  /* 0x00000006dbba7c23 */ /* 0x100fe200080108ae */
[--C-:B------:R-:W-:Y:S01]  /*3460*/  FFMA.FTZ R217, R217, UR6, -R174.reuse ;  /* 0x00000006d9d97c23 */ /* 0x100fe200080108ae */
[--C-:B------:R-:W-:Y:S01]  /*3470*/  FFMA.FTZ R188, R215, UR6, -R174.reuse ;  /* 0x00000006d7bc7c23 */ /* 0x100fe200080108ae */
[----:B------:R-:W-:Y:S01]  /*3480*/  FFMA.FTZ R213, R213, UR6, -R174 ;  /* 0x00000006d5d57c23 */ /* 0x000fe200080108ae */
[--C-:B------:R-:W-:Y:S01]  /*3490*/  FFMA.FTZ R190, R211, UR6, -R176.reuse ;  /* 0x00000006d3be7c23 */ /* 0x100fe200080108b0 */
[--C-:B------:R-:W-:Y:S01]  /*34a0*/  FFMA.FTZ R209, R209, UR6, -R176.reuse ;  /* 0x00000006d1d17c23 */ /* 0x100fe200080108b0 */
[----:B------:R-:W-:Y:S01]  /*34b0*/  MUFU.EX2 R23, R23 ;  /* 0x0000001700177308 */ /* 0x000fe20000000800 */
[--C-:B------:R-:W-:Y:S01]  /*34c0*/  FFMA.FTZ R192, R207, UR6, -R176.reuse ;  /* 0x00000006cfc07c23 */ /* 0x100fe200080108b0 */
[----:B------:R-:W-:Y:S01]  /*34d0*/  FFMA.FTZ R205, R205, UR6, -R176 ;  /* 0x00000006cdcd7c23 */ /* 0x000fe200080108b0 */
[--C-:B------:R-:W-:Y:S01]  /*34e0*/  FFMA.FTZ R196, R185, UR6, -R174.reuse ;  /* 0x00000006b9c47c23 */ /* 0x100fe200080108ae */
[--C-:B------:R-:W-:Y:S01]  /*34f0*/  FFMA.FTZ R185, R189, UR6, -R174.reuse ;  /* 0x00000006bdb97c23 */ /* 0x100fe200080108ae */
[--C-:B------:R-:W-:Y:S01]  /*3500*/  FFMA.FTZ R183, R183, UR6, -R174.reuse ;  /* 0x00000006b7b77c23 */ /* 0x100fe200080108ae */
[----:B------:R-:W-:Y:S01]  /*3510*/  FFMA.FTZ R198, R191, UR6, -R174 ;  /* 0x00000006bfc67c23 */ /* 0x000fe200080108ae */
[--C-:B------:R-:W-:Y:S01]  /*3520*/  FFMA.FTZ R187, R187, UR6, -R176.reuse ;  /* 0x00000006bbbb7c23 */ /* 0x100fe200080108b0 */
[----:B------:R-:W2:Y:S01]  /*3530*/  MUFU.EX2 R162, R162 ;  /* 0x000000a200a27308 */ /* 0x000ea20000000800 */
[----:B---3--:R-:W-:Y:S01]  /*3540*/  F2FP.BF16.F32.PACK_AB R154, R160, R157 ;  /* 0x0000009da09a723e */ /* 0x008fe200000010ff */
[--C-:B------:R-:W-:Y:S01]  /*3550*/  FFMA.FTZ R200, R193, UR6, -R176.reuse ;  /* 0x00000006c1c87c23 */ /* 0x100fe200080108b0 */
[--C-:B------:R-:W-:Y:S01]  /*3560*/  FFMA.FTZ R189, R195, UR6, -R176.reuse ;  /* 0x00000006c3bd7c23 */ /* 0x100fe200080108b0 */
[----:B------:R-:W-:Y:S01]  /*3570*/  FFMA.FTZ R202, R197, UR6, -R176 ;  /* 0x00000006c5ca7c23 */ /* 0x000fe200080108b0 */
[--C-:B------:R-:W-:Y:S01]  /*3580*/  FFMA.FTZ R204, R169, UR6, -R174.reuse ;  /* 0x00000006a9cc7c23 */ /* 0x100fe200080108ae */
[--C-:B------:R-:W-:Y:S01]  /*3590*/  FFMA.FTZ R169, R172, UR6, -R174.reuse ;  /* 0x00000006aca97c23 */ /* 0x100fe200080108ae */
[--C-:B------:R-:W-:Y:S01]  /*35a0*/  FFMA.FTZ R181, R181, UR6, -R174.reuse ;  /* 0x00000006b5b57c23 */ /* 0x100fe200080108ae */
[----:B------:R-:W-:Y:S01]  /*35b0*/  MUFU.EX2 R158, R158 ;  /* 0x0000009e009e7308 */ /* 0x000fe20000000800 */
[----:B------:R-:W-:Y:S01]  /*35c0*/  FFMA.FTZ R172, R179, UR6, -R174 ;  /* 0x00000006b3ac7c23 */ /* 0x000fe200080108ae */
[--C-:B------:R-:W-:Y:S01]  /*35d0*/  FFMA.FTZ R174, R175, UR6, -R176.reuse ;  /* 0x00000006afae7c23 */ /* 0x100fe200080108b0 */
[--C-:B------:R-:W-:Y:S01]  /*35e0*/  FFMA.FTZ R171, R171, UR6, -R176.reuse ;  /* 0x00000006abab7c23 */ /* 0x100fe200080108b0 */
[--C-:B------:R-:W-:Y:S01]  /*35f0*/  FFMA.FTZ R173, R173, UR6, -R176.reuse ;  /* 0x00000006adad7c23 */ /* 0x100fe200080108b0 */
[----:B------:R-:W-:Y:S01]  /*3600*/  FFMA.FTZ R176, R177, UR6, -R176 ;  /* 0x00000006b1b07c23 */ /* 0x000fe200080108b0 */
[----:B------:R-:W-:Y:S01]  /*3610*/  FADD.FTZ R22, R22, R21 ;  /* 0x0000001516167221 */ /* 0x000fe20000010000 */
[----:B------:R-:W-:Y:S01]  /*3620*/  MOV R20, UR7 ;  /* 0x0000000700147c02 */ /* 0x000fe20008000f00 */
[----:B------:R-:W3:Y:S01]  /*3630*/  MUFU.EX2 R159, R159 ;  /* 0x0000009f009f7308 */ /* 0x000ee20000000800 */
[----:B--2---:R-:W-:Y:S01]  /*3640*/  F2FP.BF16.F32.PACK_AB R153, R162, R23 ;  /* 0x00000017a299723e */ /* 0x004fe200000010ff */
[----:B------:R-:W-:Y:S01]  /*3650*/  FADD.FTZ R23, R23, R162 ;  /* 0x000000a217177221 */ /* 0x000fe20000010000 */
[----:B------:R-:W-:-:S04]  /*3660*/  FADD.FTZ R157, R157, R22 ;  /* 0x000000169d9d7221 */ /* 0x000fc80000010000 */
[----:B------:R-:W-:Y:S01]  /*3670*/  FADD.FTZ R160, R160, R157 ;  /* 0x0000009da0a07221 */ /* 0x000fe20000010000 */
[----:B------:R-:W-:Y:S08]  /*3680*/  MUFU.EX2 R161, R161 ;  /* 0x000000a100a17308 */ /* 0x000ff00000000800 */
[----:B------:R-:W2:Y:S01]  /*3690*/  MUFU.EX2 R164, R164 ;  /* 0x000000a400a47308 */ /* 0x000ea20000000800 */
[----:B---3--:R-:W-:Y:S01]  /*36a0*/  F2FP.BF16.F32.PACK_AB R155, R159, R158 ;  /* 0x0000009e9f9b723e */ /* 0x008fe200000010ff */
[----:B------:R-:W-:-:S03]  /*36b0*/  FADD.FTZ R158, R158, R23 ;  /* 0x000000179e9e7221 */ /* 0x000fc60000010000 */
[----:B------:R-:W-:Y:S01]  /*36c0*/  WARPGROUP.ARRIVE ;  /* 0x00000000000079c5 */ /* 0x000fe20000000000 */
[----:B------:R-:W-:Y:S02]  /*36d0*/  FADD.FTZ R158, R159, R158 ;  /* 0x0000009e9f9e7221 */ /* 0x000fe40000010000 */
[----:B------:R-:W-:Y:S03]  /*36e0*/  MUFU.EX2 R165, R165 ;  /* 0x000000a500a57308 */ /* 0x000fe60000000800 */
[----:B------:R-:W-:Y:S05]  /*36f0*/  HGMMA.64x256x16.F32.BF16 R24, R152, gdesc[UR12].tnspB, RZ, !UPT, gsb0 ;  /* 0x43e0000c98187df0 */ /* 0x000fea000c0018ff */
[----:B------:R-:W-:Y:S08]  /*3700*/  MUFU.EX2 R168, R168 ;  /* 0x000000a800a87308 */ /* 0x000ff00000000800 */
[----:B------:R-:W-:Y:S08]  /*3710*/  MUFU.EX2 R163, R163 ;  /* 0x000000a300a37308 */ /* 0x000ff00000000800 */
[----:B------:R-:W3:Y:S08]  /*3720*/  MUFU.EX2 R166, R166 ;  /* 0x000000a600a67308 */ /* 0x000ef00000000800 */
[----:B------:R-:W-:Y:S08]  /*3730*/  MUFU.EX2 R167, R167 ;  /* 0x000000a700a77308 */ /* 0x000ff00000000800 */
[----:B------:R-:W4:Y:S08]  /*3740*/  MUFU.EX2 R170, R170 ;  /* 0x000000aa00aa7308 */ /* 0x000f300000000800 */
[----:B------:R-:W-:Y:S08]  /*3750*/  MUFU.EX2 R178, R178 ;  /* 0x000000b200b27308 */ /* 0x000ff00000000800 */
[----:B------:R-:W5:Y:S08]  /*3760*/  MUFU.EX2 R199, R199 ;  /* 0x000000c700c77308 */ /* 0x000f700000000800 */
[----:B------:R-:W-:Y:S08]  /*3770*/  MUFU.EX2 R180, R180 ;  /* 0x000000b400b47308 */ /* 0x000ff00000000800 */
[----:B------:R-:W-:Y:S08]  /*3780*/  MUFU.EX2 R201, R201 ;  /* 0x000000c900c97308 */ /* 0x000ff00000000800 */
[----:B------:R-:W-:Y:S08]  /*3790*/  MUFU.EX2 R182, R182 ;  /* 0x000000b600b67308 */ /* 0x000ff00000000800 */
[----:B------:R-:W0:Y:S08]  /*37a0*/  MUFU.EX2 R203, R203 ;  /* 0x000000cb00cb7308 */ /* 0x000e300000000800 */
[----:B------:R-:W-:Y:S08]  /*37b0*/  MUFU.EX2 R184, R184 ;  /* 0x000000b800b87308 */ /* 0x000ff00000000800 */
[----:B------:R-:W1:Y:S08]  /*37c0*/  MUFU.EX2 R221, R221 ;  /* 0x000000dd00dd7308 */ /* 0x000e700000000800 */
[----:B------:R-:W-:Y:S08]  /*37d0*/  MUFU.EX2 R186, R186 ;  /* 0x000000ba00ba7308 */ /* 0x000ff00000000800 */
[----:B------:R-:W1:Y:S08]  /*37e0*/  MUFU.EX2 R217, R217 ;  /* 0x000000d900d97308 */ /* 0x000e700000000800 */
[----:B------:R-:W-:Y:S08]  /*37f0*/  MUFU.EX2 R188, R188 ;  /* 0x000000bc00bc7308 */ /* 0x000ff00000000800 */
[----:B------:R-:W-:Y:S08]  /*3800*/  MUFU.EX2 R213, R213 ;  /* 0x000000d500d57308 */ /* 0x000ff00000000800 */
[----:B------:R-:W-:Y:S08]  /*3810*/  MUFU.EX2 R190, R190 ;  /* 0x000000be00be7308 */ /* 0x000ff00000000800 */
[----:B------:R-:W1:Y:S08]  /*3820*/  MUFU.EX2 R209, R209 ;  /* 0x000000d100d17308 */ /* 0x000e700000000800 */
        /* <DEDUP_REMOVED lines=14> */
[----:B------:R-:W-:Y:S01]  /*3910*/  MUFU.EX2 R174, R174 ;  /* 0x000000ae00ae7308 */ /* 0x000fe20000000800 */
[----:B------:R-:W-:-:S02]  /*3920*/  WARPGROUP.DEPBAR.LE gsb0, 0x0 ;  /* 0x00008000000079c5 */ /* 0x000fc40000010000 */
[----:B--2---:R-:W-:Y:S01]  /*3930*/  F2FP.BF16.F32.PACK_AB R152, R164, R161 ;  /* 0x000000a1a498723e */ /* 0x004fe200000010ff */
[----:B------:R-:W-:Y:S01]  /*3940*/  FADD.FTZ R161, R161, R160 ;  /* 0x000000a0a1a17221 */ /* 0x000fe20000010000 */
[----:B---3--:R-:W-:Y:S01]  /*3950*/  F2FP.BF16.F32.PACK_AB R153, R166, R163 ;  /* 0x000000a3a699723e */ /* 0x008fe200000010ff */
[----:B------:R-:W-:Y:S01]  /*3960*/  FADD.FTZ R163, R163, R158 ;  /* 0x0000009ea3a37221 */ /* 0x000fe20000010000 */
[----:B------:R-:W-:Y:S01]  /*3970*/  F2FP.BF16.F32.PACK_AB R154, R168, R165 ;  /* 0x000000a5a89a723e */ /* 0x000fe200000010ff */
[----:B------:R-:W2:Y:S01]  /*3980*/  MUFU.EX2 R171, R171 ;  /* 0x000000ab00ab7308 */ /* 0x000ea20000000800 */
[----:B----4-:R-:W-:Y:S01]  /*3990*/  F2FP.BF16.F32.PACK_AB R155, R170, R167 ;  /* 0x000000a7aa9b723e */ /* 0x010fe200000010ff */
[----:B------:R-:W-:Y:S01]  /*39a0*/  FADD.FTZ R164, R164, R161 ;  /* 0x000000a1a4a47221 */ /* 0x000fe20000010000 */
[----:B------:R-:W-:Y:S02]  /*39b0*/  FADD.FTZ R166, R166, R163 ;  /* 0x000000a3a6a67221 */ /* 0x000fe40000010000 */
[----:B------:R-:W-:Y:S01]  /*39c0*/  WARPGROUP.ARRIVE ;  /* 0x00000000000079c5 */ /* 0x000fe20000000000 */
[----:B------:R-:W-:Y:S01]  /*39d0*/  FADD.FTZ R165, R165, R164 ;  /* 0x000000a4a5a57221 */ /* 0x000fe20000010000 */
[----:B------:R-:W-:Y:S01]  /*39e0*/  FADD.FTZ R167, R167, R166 ;  /* 0x000000a6a7a77221 */ /* 0x000fe20000010000 */
[----:B------:R-:W-:Y:S02]  /*39f0*/  MUFU.EX2 R173, R173 ;  /* 0x000000ad00ad7308 */ /* 0x000fe40000000800 */
[----:B------:R-:W-:Y:S01]  /*3a00*/  FADD.FTZ R165, R168, R165 ;  /* 0x000000a5a8a57221 */ /* 0x000fe20000010000 */
[----:B------:R-:W-:Y:S01]  /*3a10*/  HGMMA.64x256x16.F32.BF16 R24, R152, gdesc[UR8].tnspB, R24, gsb0 ;  /* 0x43e0000898187df0 */ /* 0x000fe20008001818 */
[----:B------:R-:W-:Y:S01]  /*3a20*/  UIADD3 UR10, UR7, 0x100, URZ ;  /* 0x00000100070a7890 */ /* 0x000fe2000fffe03f */
[----:B------:R-:W-:Y:S01]  /*3a30*/  FADD.FTZ R167, R170, R167 ;  /* 0x000000a7aaa77221 */ /* 0x000fe20000010000 */
[----:B------:R-:W-:-:S02]  /*3a40*/  UMOV UR11, 0x40000040 ;  /* 0x40000040000b7882 */ /* 0x000fc40000000000 */
[----:B------:R-:W3:Y:S01]  /*3a50*/  MUFU.EX2 R176, R176 ;  /* 0x000000b000b07308 */ /* 0x000ee20000000800 */
[----:B------:R-:W-:Y:S02]  /*3a60*/  WARPGROUP.DEPBAR.LE gsb0, 0x0 ;  /* 0x00008000000079c5 */ /* 0x000fe40000010000 */
[----:B-----5:R-:W-:Y:S01]  /*3a70*/  F2FP.BF16.F32.PACK_AB R152, R199, R178 ;  /* 0x000000b2c798723e */ /* 0x020fe200000010ff */
[----:B------:R-:W-:Y:S01]  /*3a80*/  FADD.FTZ R178, R178, R165 ;  /* 0x000000a5b2b27221 */ /* 0x000fe20000010000 */
[----:B0-----:R-:W-:Y:S01]  /*3a90*/  F2FP.BF16.F32.PACK_AB R153, R203, R182 ;  /* 0x000000b6cb99723e */ /* 0x001fe200000010ff */
[----:B------:R-:W-:Y:S01]  /*3aa0*/  FADD.FTZ R182, R182, R167 ;  /* 0x000000a7b6b67221 */ /* 0x000fe20000010000 */
[----:B------:R-:W-:Y:S01]  /*3ab0*/  F2FP.BF16.F32.PACK_AB R154, R201, R180 ;  /* 0x000000b4c99a723e */ /* 0x000fe200000010ff */
[----:B------:R-:W-:Y:S01]  /*3ac0*/  FADD.FTZ R199, R199, R178 ;  /* 0x000000b2c7c77221 */ /* 0x000fe20000010000 */
[----:B-1----:R-:W-:Y:S01]  /*3ad0*/  F2FP.BF16.F32.PACK_AB R155, R221, R184 ;  /* 0x000000b8dd9b723e */ /* 0x002fe200000010ff */
[----:B------:R-:W-:-:S02]  /*3ae0*/  FADD.FTZ R203, R203, R182 ;  /* 0x000000b6cbcb7221 */ /* 0x000fc40000010000 */
[----:B------:R-:W-:Y:S01]  /*3af0*/  FADD.FTZ R180, R180, R199 ;  /* 0x000000c7b4b47221 */ /* 0x000fe20000010000 */
[----:B------:R-:W-:Y:S01]  /*3b00*/  WARPGROUP.ARRIVE ;  /* 0x00000000000079c5 */ /* 0x000fe20000000000 */
[----:B------:R-:W-:Y:S02]  /*3b10*/  FADD.FTZ R184, R184, R203 ;  /* 0x000000cbb8b87221 */ /* 0x000fe40000010000 */
[----:B------:R-:W-:Y:S02]  /*3b20*/  FADD.FTZ R201, R201, R180 ;  /* 0x000000b4c9c97221 */ /* 0x000fe40000010000 */
[----:B------:R-:W-:-:S05]  /*3b30*/  FADD.FTZ R221, R221, R184 ;  /* 0x000000b8dddd7221 */ /* 0x000fca0000010000 */
[----:B------:R-:W-:Y:S01]  /*3b40*/  HGMMA.64x256x16.F32.BF16 R24, R152, gdesc[UR8].tnspB, R24, gsb0 ;  /* 0x43e0000898187df0 */ /* 0x000fe20008001818 */
[----:B------:R-:W-:Y:S01]  /*3b50*/  UIADD3 UR10, UR7, 0x180, URZ ;  /* 0x00000180070a7890 */ /* 0x000fe2000fffe03f */
[----:B------:R-:W-:Y:S01]  /*3b60*/  UMOV UR11, 0x40000040 ;  /* 0x40000040000b7882 */ /* 0x000fe20000000000 */
[----:B------:R-:W-:Y:S02]  /*3b70*/  WARPGROUP.DEPBAR.LE gsb0, 0x0 ;  /* 0x00008000000079c5 */ /* 0x000fe40000010000 */
[----:B------:R-:W-:Y:S01]  /*3b80*/  F2FP.BF16.F32.PACK_AB R152, R217, R186 ;  /* 0x000000bad998723e */ /* 0x000fe200000010ff */
[----:B------:R-:W-:Y:S01]  /*3b90*/  FADD.FTZ R186, R186, R201 ;  /* 0x000000c9baba7221 */ /* 0x000fe20000010000 */
[----:B------:R-:W-:Y:S01]  /*3ba0*/  F2FP.BF16.F32.PACK_AB R153, R209, R190 ;  /* 0x000000bed199723e */ /* 0x000fe200000010ff */
[----:B------:R-:W-:Y:S01]  /*3bb0*/  FADD.FTZ R190, R190, R221 ;  /* 0x000000ddbebe7221 */ /* 0x000fe20000010000 */
[----:B------:R-:W-:Y:S01]  /*3bc0*/  F2FP.BF16.F32.PACK_AB R154, R213, R188 ;  /* 0x000000bcd59a723e */ /* 0x000fe200000010ff */
[----:B------:R-:W-:Y:S01]  /*3bd0*/  FADD.FTZ R217, R217, R186 ;  /* 0x000000bad9d97221 */ /* 0x000fe20000010000 */
[----:B------:R-:W-:Y:S01]  /*3be0*/  F2FP.BF16.F32.PACK_AB R155, R205, R192 ;  /* 0x000000c0cd9b723e */ /* 0x000fe200000010ff */
[----:B------:R-:W-:-:S02]  /*3bf0*/  FADD.FTZ R209, R209, R190 ;  /* 0x000000bed1d17221 */ /* 0x000fc40000010000 */
[----:B------:R-:W-:Y:S01]  /*3c00*/  FADD.FTZ R188, R188, R217 ;  /* 0x000000d9bcbc7221 */ /* 0x000fe20000010000 */
[----:B------:R-:W-:Y:S01]  /*3c10*/  WARPGROUP.ARRIVE ;  /* 0x00000000000079c5 */ /* 0x000fe20000000000 */
[----:B------:R-:W-:Y:S02]  /*3c20*/  FADD.FTZ R192, R192, R209 ;  /* 0x000000d1c0c07221 */ /* 0x000fe40000010000 */
[----:B------:R-:W-:Y:S02]  /*3c30*/  FADD.FTZ R188, R213, R188 ;  /* 0x000000bcd5bc7221 */ /* 0x000fe40000010000 */
[----:B------:R-:W-:-:S08]  /*3c40*/  FADD.FTZ R192, R205, R192 ;  /* 0x000000c0cdc07221 */ /* 0x000fd00000010000 */
        /* <DEDUP_REMOVED lines=23> */
[C---:B--2---:R-:W-:Y:S01]  /*3dc0*/  F2FP.BF16.F32.PACK_AB R153, R171.reuse, R174 ;  /* 0x000000aeab99723e */ /* 0x044fe200000010ff */
[----:B------:R-:W-:Y:S01]  /*3dd0*/  FADD.FTZ R174, R174, R189 ;  /* 0x000000bdaeae7221 */ /* 0x000fe20000010000 */
[----:B------:R-:W-:Y:S01]  /*3de0*/  F2FP.BF16.F32.PACK_AB R154, R172, R169 ;  /* 0x000000a9ac9a723e */ /* 0x000fe200000010ff */
[----:B------:R-:W-:Y:S01]  /*3df0*/  FADD.FTZ R204, R204, R181 ;  /* 0x000000b5cccc7221 */ /* 0x000fe20000010000 */
[----:B---3--:R-:W-:Y:S01]  /*3e00*/  F2FP.BF16.F32.PACK_AB R155, R176, R173 ;  /* 0x000000adb09b723e */ /* 0x008fe200000010ff */
[----:B------:R-:W-:-:S02]  /*3e10*/  FADD.FTZ R174, R171, R174 ;  /* 0x000000aeabae7221 */ /* 0x000fc40000010000 */
[----:B------:R-:W-:Y:S01]  /*3e20*/  FADD.FTZ R21, R169, R204 ;  /* 0x000000cca9157221 */ /* 0x000fe20000010000 */
[----:B------:R-:W-:Y:S01]  /*3e30*/  WARPGROUP.ARRIVE ;  /* 0x00000000000079c5 */ /* 0x000fe20000000000 */
[----:B------:R-:W-:Y:S02]  /*3e40*/  FADD.FTZ R173, R173, R174 ;  /* 0x000000aeadad7221 */ /* 0x000fe40000010000 */
[----:B------:R-:W-:Y:S02]  /*3e50*/  FADD.FTZ R21, R172, R21 ;  /* 0x00000015ac157221 */ /* 0x000fe40000010000 */
[----:B------:R-:W-:-:S08]  /*3e60*/  FADD.FTZ R22, R176, R173 ;  /* 0x000000adb0167221 */ /* 0x000fd00000010000 */
[----:B------:R-:W-:Y:S03]  /*3e70*/  HGMMA.64x256x16.F32.BF16 R24, R152, gdesc[UR8].tnspB, R24, gsb0 ;  /* 0x43e0000898187df0 */ /* 0x000fe60008001818 */
[----:B------:R-:W-:Y:S02]  /*3e80*/  WARPGROUP.DEPBAR.LE gsb0, 0x0 ;  /* 0x00008000000079c5 */ /* 0x000fe40000010000 */
[----:B------:R-:W-:Y:S05]  /*3e90*/  @!P0 BRA `(.L_x_9230) ;  /* 0x0000000000048947 */ /* 0x000fea0003800000 */
[----:B------:R-:W-:Y:S01]  /*3ea0*/  BPT.TRAP 0x1 ;  /* 0x000000040000795c */ /* 0x000fe20000300000 */
.L_x_9230:
[----:B------:R-:W0:Y:S01]  /*3eb0*/  S2UR UR11, SR_CgaCtaId ;  /* 0x00000000000b79c3 */ /* 0x000e220000008800 */
[----:B------:R-:W-:Y:S01]  /*3ec0*/  R2UR UR10, R19 ;  /* 0x00000000130a72ca */ /* 0x000fe200000e0000 */
[----:B------:R-:W-:Y:S01]  /*3ed0*/  UIADD3 UR38, UR38, -0x2, URZ ;  /* 0xfffffffe26267890 */ /* 0x000fe2000fffe03f */
[----:B------:R-:W-:-:S11]  /*3ee0*/  R2UR UR7, R16 ;  /* 0x00000000100772ca */ /* 0x000fd600000e0000 */
[----:B------:R-:W-:Y:S02]  /*3ef0*/  UISETP.GE.AND UP0, UPT, UR38, UR10, UPT ;  /* 0x0000000a2600728c */ /* 0x000fe4000bf06270 */
[----:B------:R-:W-:-:S04]  /*3f00*/  UIADD3 UR7, UR7, 0x32460, URZ ;  /* 0x0003246007077890 */ /* 0x000fc8000fffe03f */
[----:B------:R-:W-:Y:S01]  /*3f10*/  PLOP3.LUT P1, PT, PT, PT, UP0, 0x80, 0x0 ;  /* 0x000000000000781c */ /* 0x000fe20003f2f008 */
[----:B0-----:R-:W-:-:S09]  /*3f20*/  UPRMT UR7, UR11, 0x654, UR7 ;  /* 0x000006540b077896 */ /* 0x001fd20008000007 */
[----:B------:R-:W-:Y:S03]  /*3f30*/  SYNCS.ARRIVE.TRANS64.RED.A1T0 RZ, [UR7], RZ ;  /* 0x000000ffffff79a7 */ /* 0x000fe60008100407 */
[----:B------:R-:W-:Y:S05]  /*3f40*/  @!P1 BRA `(.L_x_9231) ;  /* 0x0000002800e49947 */ /* 0x000fea0003800000 */
[----:B------:R-:W-:Y:S01]  /*3f50*/  IMAD.MOV.U32 R201, RZ, RZ, R156 ;  /* 0x000000ffffc97224 */ /* 0x000fe200078e009c */
[----:B------:R-:W-:Y:S01]  /*3f60*/  UMOV UR61, URZ ;  /* 0x0000003f003d7c82 */ /* 0x000fe20008000000 */
[----:B------:R-:W-:Y:S02]  /*3f70*/  IMAD.MOV.U32 R200, RZ, RZ, R194 ;  /* 0x000000ffffc87224 */ /* 0x000fe400078e00c2 */
[----:B------:R-:W-:Y:S01]  /*3f80*/  IMAD.U32 R23, RZ, RZ, UR38 ;  /* 0x00000026ff177e24 */ /* 0x000fe2000f8e00ff */
[----:B------:R-:W-:-:S06]  /*3f90*/  UMOV UR38, URZ ;  /* 0x0000003f00267c82 */ /* 0x000fcc0008000000 */
.L_x_9242:
[----:B------:R-:W-:Y:S01]  /*3fa0*/  R2UR UR6, R23 ;  /* 0x00000000170672ca */ /* 0x000fe200000e0000 */
[----:B------:R-:W-:Y:S01]  /*3fb0*/  UIADD3 UR38, UR38, 0x1, URZ ;  /* 0x0000000126267890 */ /* 0x000fe2000fffe03f */
[----:B------:R-:W-:-:S03]  /*3fc0*/  R2UR UR7, R19 ;  /* 0x00000000130772ca */ /* 0x000fc600000e0000 */
[----:B------:R-:W-:-:S04]  /*3fd0*/  UISETP.NE.AND UP0, UPT, UR38, 0x2, UPT ;  /* 0x000000022600788c */ /* 0x000fc8000bf05270 */
[----:B------:R-:W-:-:S04]  /*3fe0*/  USEL UR38, UR38, URZ, UP0 ;  /* 0x0000003f26267287 */ /* 0x000fc80008000000 */
[----:B------:R-:W-:Y:S01]  /*3ff0*/  IMAD.U32 R0, RZ, RZ, UR6 ;  /* 0x00000006ff007e24 */ /* 0x000fe2000f8e00ff */
[----:B------:R-:W-:-:S04]  /*4000*/  UIADD3 UR6, UR6, -0x1, URZ ;  /* 0xffffffff06067890 */ /* 0x000fc8000fffe03f */
[----:B------:R-:W-:Y:S02]  /*4010*/  ISETP.GT.AND P1, PT, R0, UR7, PT ;  /* 0x0000000700007c0c */ /* 0x000fe4000bf24270 */
[----:B------:R-:W-:Y:S01]  /*4020*/  MOV R23, UR6 ;  /* 0x0000000600177c02 */ /* 0x000fe20008000f00 */
[----:B------:R-:W-:-:S04]  /*4030*/  USEL UR6, URZ, 0x1, UP0 ;  /* 0x000000013f067887 */ /* 0x000fc80008000000 */
[----:B------:R-:W-:Y:S01]  /*4040*/  ULOP3.LUT UR61, UR61, UR6, URZ, 0x3c, !UPT ;  /* 0x000000063d3d7292 */ /* 0x000fe2000f8e3c3f */
[----:B------:R-:W-:Y:S11]  /*4050*/  @!P0 BRA `(.L_x_9232) ;  /* 0x0000000000048947 */ /* 0x000ff60003800000 */
[----:B------:R-:W-:Y:S01]  /*4060*/  BPT.TRAP 0x1 ;  /* 0x000000040000795c */ /* 0x000fe20000300000 */
.L_x_9232:
[----:B------:R-:W-:Y:S01]  /*4070*/  R2UR UR6, R16 ;  /* 0x00000000100672ca */ /* 0x000fe200000e0000 */
[----:B------:R-:W-:-:S05]  /*4080*/  IMAD.U32 R0, RZ, RZ, UR61 ;  /* 0x0000003dff007e24 */ /* 0x000fca000f8e00ff */
[----:B------:R-:W-:-:S07]  /*4090*/  SHF.L.U32 R0, R0, 0x1f, RZ ;  /* 0x0000001f00007819 */ /* 0x000fce00000006ff */
[----:B------:R-:W-:-:S09]  /*40a0*/  ULEA UR60, UR38, UR6, 0x3 ;  /* 0x00000006263c7291 */ /* 0x000fd2000f8e183f */
[----:B------:R0:W1:Y:S01]  /*40b0*/  SYNCS.PHASECHK.TRANS64.TRYWAIT P2, [UR60+0x32430], R0 ;  /* 0x03243000ff0075a7 */ /* 0x000062000804017c */
[----:B------:R-:W-:Y:S05]  /*40c0*/  @!P0 BRA `(.L_x_9233) ;  /* 0x0000000000048947 */ /* 0x000fea0003800000 */
[----:B------:R-:W-:Y:S01]  /*40d0*/  BPT.TRAP 0x1 ;  /* 0x000000040000795c */ /* 0x000fe20000300000 */
.L_x_9233:
[----:B-1----:R-:W-:Y:S05]  /*40e0*/  @P2 BRA `(.L_x_9234) ;  /* 0x0000000000082947 */ /* 0x002fea0003800000 */
[----:B------:R-:W1:Y:S02]  /*40f0*/  SYNCS.PHASECHK.TRANS64.TRYWAIT P2, [UR60+0x32430], R0 ;  /* 0x03243000ff0075a7 */ /* 0x000e64000804017c */
[----:B-1----:R-:W-:Y:S05]  /*4100*/  @!P2 BRA `(.L_x_9235) ;  /* 0x0000009c00e0a947 */ /* 0x002fea0003800000 */
.L_x_9234:
[----:B------:R-:W-:Y:S01]  /*4110*/  R2UR UR6, R17 ;  /* 0x00000000110672ca */ /* 0x000fe200000e0000 */
[----:B-1----:R-:W-:Y:S01]  /*4120*/  WARPGROUP.ARRIVE ;  /* 0x00000000000079c5 */ /* 0x002fe20000000000 */
        /* <DEDUP_REMOVED lines=10> */
[----:B------:R-:W-:Y:S01]  /*41d0*/  UIMAD UR6, UR38, 0x300, UR6 ;  /* 0x00000300260678a4 */ /* 0x000fe2000f8e0206 */
[----:B------:R-:W-:Y:S02]  /*41e0*/  R2UR UR16, R12 ;  /* 0x000000000c1072ca */ /* 0x000fe400000e0000 */
[----:B------:R-:W-:Y:S01]  /*41f0*/  R2UR UR17, R13 ;  /* 0x000000000d1172ca */ /* 0x000fe200000e0000 */
[----:B------:R-:W-:Y:S01]  /*4200*/  UIADD3 UR7, UR6, 0x2, URZ ;  /* 0x0000000206077890 */ /* 0x000fe2000fffe03f */
[----:B------:R-:W-:Y:S02]  /*4210*/  MOV R206, UR13 ;  /* 0x0000000d00ce7c02 */ /* 0x000fe40008000f00 */
[----:B------:R-:W-:Y:S01]  /*4220*/  UMOV UR22, UR6 ;  /* 0x0000000600167c82 */ /* 0x000fe20008000000 */
[----:B------:R-:W-:Y:S01]  /*4230*/  MOV R207, UR12 ;  /* 0x0000000c00cf7c02 */ /* 0x000fe20008000f00 */
[----:B------:R-:W-:Y:S01]  /*4240*/  HGMMA.64x96x16.F32.BF16 R152, gdesc[UR20], RZ, !UPT, gsb0 ;  /* 0x01600000149879f0 */ /* 0x000fe2000c0018ff */
[----:B------:R-:W-:Y:S01]  /*4250*/  R2UR UR12, R10 ;  /* 0x000000000a0c72ca */ /* 0x000fe200000e0000 */
[----:B------:R-:W-:Y:S01]  /*4260*/  UMOV UR18, UR7 ;  /* 0x0000000700127c82 */ /* 0x000fe20008000000 */
[----:B------:R-:W-:Y:S01]  /*4270*/  R2UR UR13, R11 ;  /* 0x000000000b0d72ca */ /* 0x000fe200000e0000 */
[----:B------:R-:W-:Y:S01]  /*4280*/  UIADD3 UR7, UR6, 0x4, URZ ;  /* 0x0000000406077890 */ /* 0x000fe2000fffe03f */
[----:B------:R-:W-:Y:S01]  /*4290*/  MOV R208, UR9 ;  /* 0x0000000900d07c02 */ /* 0x000fe20008000f00 */
[----:B------:R-:W-:Y:S01]  /*42a0*/  UIADD3 UR6, UR6, 0x6, URZ ;  /* 0x0000000606067890 */ /* 0x000fe2000fffe03f */
[----:B------:R-:W-:-:S02]  /*42b0*/  MOV R209, UR8 ;  /* 0x0000000800d17c02 */ /* 0x000fc40008000f00 */
[----:B------:R-:W-:Y:S02]  /*42c0*/  R2UR UR8, R8 ;  /* 0x00000000080872ca */ /* 0x000fe400000e0000 */
[----:B------:R-:W-:Y:S01]  /*42d0*/  UMOV UR14, UR7 ;  /* 0x00000007000e7c82 */ /* 0x000fe20008000000 */
[----:B------:R-:W-:Y:S01]  /*42e0*/  R2UR UR9, R9 ;  /* 0x00000000090972ca */ /* 0x000fe200000e0000 */
[----:B------:R-:W-:Y:S01]  /*42f0*/  UMOV UR10, UR6 ;  /* 0x00000006000a7c82 */ /* 0x000fe20008000000 */
[----:B------:R-:W-:Y:S02]  /*4300*/  R2UR UR21, R202 ;  /* 0x00000000ca1572ca */ /* 0x000fe400000e0000 */
[----:B------:R-:W-:Y:S01]  /*4310*/  R2UR UR20, R203 ;  /* 0x00000000cb1472ca */ /* 0x000fe200000e0000 */
[----:B------:R-:W-:Y:S02]  /*4320*/  WARPGROUP.DEPBAR.LE gsb0, 0x0 ;  /* 0x00008000000079c5 */ /* 0x000fe40000010000 */
[----:B------:R-:W-:-:S06]  /*4330*/  WARPGROUP.ARRIVE ;  /* 0x00000000000079c5 */ /* 0x000fcc0000000000 */
[----:B------:R-:W-:Y:S01]  /*4340*/  HGMMA.64x96x16.F32.BF16 R152, gdesc[UR16], R152, gsb0 ;  /* 0x01600000109879f0 */ /* 0x000fe20008001898 */
        /* <DEDUP_REMOVED lines=13> */
[----:B------:R-:W-:-:S12]  /*4420*/  @!P0 BRA `(.L_x_9236) ;  /* 0x0000000000048947 */ /* 0x000fd80003800000 */
[----:B------:R-:W-:Y:S01]  /*4430*/  BPT.TRAP 0x1 ;  /* 0x000000040000795c */ /* 0x000fe20000300000 */
.L_x_9236:
[----:B------:R1:W2:Y:S01]  /*4440*/  SYNCS.PHASECHK.TRANS64.TRYWAIT P2, [UR60+0x32450], R0 ;  /* 0x03245000ff0075a7 */ /* 0x0002a2000804017c */
[----:B------:R-:W-:Y:S05]  /*4450*/  @!P0 BRA `(.L_x_9237) ;  /* 0x0000000000048947 */ /* 0x000fea0003800000 */
[----:B------:R-:W-:Y:S01]  /*4460*/  BPT.TRAP 0x1 ;  /* 0x000000040000795c */ /* 0x000fe20000300000 */
.L_x_9237:
[----:B--2---:R-:W-:Y:S05]  /*4470*/  @P2 BRA `(.L_x_9238) ;  /* 0x0000000000082947 */ /* 0x004fea0003800000 */
[----:B------:R-:W2:Y:S02]  /*4480*/  SYNCS.PHASECHK.TRANS64.TRYWAIT P2, [UR60+0x32450], R0 ;  /* 0x03245000ff0075a7 */ /* 0x000ea4000804017c */
[----:B--2---:R-:W-:Y:S05]  /*4490*/  @!P2 BRA `(.L_x_9239) ;  /* 0x0000009c0014a947 */ /* 0x004fea0003800000 */
.L_x_9238:
[----:B------:R-:W-:Y:S01]  /*44a0*/  R2UR UR6, R18 ;  /* 0x00000000120672ca */ /* 0x000fe200000e0000 */
[----:B------:R-:W-:Y:S01]  /*44b0*/  WARPGROUP.ARRIVE ;  /* 0x00000000000079c5 */ /* 0x000fe20000000000 */
[----:B012---:R-:W-:Y:S01]  /*44c0*/  MOV R0, UR49 ;  /* 0x0000003100007c02 */ /* 0x007fe20008000f00 */
        /* <DEDUP_REMOVED lines=10> */
[----:B------:R-:W-:Y:S01]  /*4570*/  UIMAD UR39, UR38, 0xc00, UR6 ;  /* 0x00000c00262778a4 */ /* 0x000fe2000f8e0206 */
[----:B------:R-:W-:Y:S01]  /*4580*/  R2UR UR52, R4 ;  /* 0x00000000043472ca */ /* 0x000fe200000e0000 */
[----:B------:R-:W-:Y:S01]  /*4590*/  UMOV UR15, 0x40000040 ;  /* 0x40000040000f7882 */ /* 0x000fe20000000000 */
[----:B------:R-:W-:Y:S01]  /*45a0*/  R2UR UR53, R5 ;  /* 0x00000000053572ca */ /* 0x000fe200000e0000 */
[----:B------:R-:W-:Y:S01]  /*45b0*/  UIADD3 UR6, UR39, 0x2, URZ ;  /* 0x0000000227067890 */ /* 0x000fe2000fffe03f */
[----:B------:R-:W-:Y:S01]  /*45c0*/  MOV R205, UR57 ;  /* 0x0000003900cd7c02 */ /* 0x000fe20008000f00 */
[----:B------:R-:W-:Y:S01]  /*45d0*/  UIADD3 UR10, UR39, 0x300, URZ ;  /* 0x00000300270a7890 */ /* 0x000fe2000fffe03f */
[----:B------:R-:W-:Y:S01]  /*45e0*/  MOV R206, UR56 ;  /* 0x0000003800ce7c02 */ /* 0x000fe20008000f00 */
[----:B------:R-:W-:Y:S01]  /*45f0*/  UMOV UR50, UR39 ;  /* 0x0000002700327c82 */ /* 0x000fe20008000000 */
[----:B------:R-:W-:Y:S01]  /*4600*/  R2UR UR56, R2 ;  /* 0x00000000023872ca */ /* 0x000fe200000e0000 */
[----:B------:R-:W-:Y:S01]  /*4610*/  HGMMA.64x96x16.F32.BF16 R152, gdesc[UR48], R152, gsb0 ;  /* 0x01600000309879f0 */ /* 0x000fe20008001898 */
[----:B------:R-:W-:Y:S01]  /*4620*/  UMOV UR54, UR6 ;  /* 0x0000000600367c82 */ /* 0x000fe20008000000 */
[----:B------:R-:W-:Y:S01]  /*4630*/  R2UR UR57, R3 ;  /* 0x00000000033972ca */ /* 0x000fe200000e0000 */
[----:B------:R-:W-:Y:S01]  /*4640*/  UIADD3 UR6, UR39, 0x4, URZ ;  /* 0x0000000427067890 */ /* 0x000fe2000fffe03f */
[----:B------:R-:W-:Y:S01]  /*4650*/  R2UR UR49, R0 ;  /* 0x00000000003172ca */ /* 0x000fe200000e0000 */
[----:B------:R-:W-:Y:S01]  /*4660*/  UIADD3 UR14, UR39, 0x302, URZ ;  /* 0x00000302270e7890 */ /* 0x000fe2000fffe03f */
[----:B------:R-:W-:Y:S01]  /*4670*/  R2UR UR48, R202 ;  /* 0x00000000ca3072ca */ /* 0x000fe200000e0000 */
[----:B------:R-:W-:Y:S01]  /*4680*/  UIADD3 UR18, UR39, 0x304, URZ ;  /* 0x0000030427127890 */ /* 0x000fe2000fffe03f */
[----:B------:R-:W0:Y:S01]  /*4690*/  S2R R207, SR_TID.X ;  /* 0x0000000000cf7919 */ /* 0x000e220000002100 */
[----:B------:R-:W-:Y:S01]  /*46a0*/  UMOV UR19, 0x40000040 ;  /* 0x4000004000137882 */ /* 0x000fe20000000000 */
[----:B------:R-:W-:Y:S01]  /*46b0*/  UMOV UR58, UR6 ;  /* 0x00000006003a7c82 */ /* 0x000fe20008000000 */
[----:B------:R-:W-:-:S02]  /*46c0*/  UIADD3 UR6, UR39, 0x6, URZ ;  /* 0x0000000627067890 */ /* 0x000fc4000fffe03f */
        /* <DEDUP_REMOVED lines=14> */
[----:B0-----:R-:W-:-:S04]  /*47b0*/  SHF.R.U32.HI R207, RZ, 0x7, R207 ;  /* 0x00000007ffcf7819 */ /* 0x001fc800000116cf */
[----:B------:R-:W-:Y:S01]  /*47c0*/  IADD3 R0, -R207, 0xb, RZ ;  /* 0x0000000bcf007810 */ /* 0x000fe20007ffe1ff */
[----:B------:R-:W-:Y:S02]  /*47d0*/  WARPGROUP.DEPBAR.LE gsb0, 0x0 ;  /* 0x00008000000079c5 */ /* 0x000fe40000010000 */
[----:B------:R-:W-:-:S06]  /*47e0*/  WARPGROUP.ARRIVE ;  /* 0x00000000000079c5 */ /* 0x000fcc0000000000 */
[----:B------:R-:W-:Y:S01]  /*47f0*/  HGMMA.64x96x16.F32.BF16 R152, gdesc[UR52], R152, gsb0 ;  /* 0x01600000349879f0 */ /* 0x000fe20008001898 */
[----:B------:R-:W-:Y:S01]  /*4800*/  R2UR UR53, R203 ;  /* 0x00000000cb3572ca */ /* 0x000fe200000e0000 */
[----:B------:R-:W-:Y:S01]  /*4810*/  UIADD3 UR54, UR39, 0x904, URZ ;  /* 0x0000090427367890 */ /* 0x000fe2000fffe03f */
[----:B------:R-:W-:Y:S01]  /*4820*/  R2UR UR52, R204 ;  /* 0x00000000cc3472ca */ /* 0x000fe200000e0000 */
[----:B------:R-:W-:Y:S01]  /*4830*/  UMOV UR55, 0x40000040 ;  /* 0x4000004000377882 */ /* 0x000fe20000000000 */
        /* <DEDUP_REMOVED lines=50> */
.L_x_9240:
[----:B------:R-:W-:Y:S01]  /*4b60*/  ULDC UR6, c[0x0][0xad0] ;  /* 0x0002b40000067ab9 */ /* 0x000fe20000000800 */
[----:B------:R-:W1:Y:S01]  /*4b70*/  S2UR UR10, SR_CgaCtaId ;  /* 0x00000000000a79c3 */ /* 0x000e620000008800 */
        /* <DEDUP_REMOVED lines=25> */
[----:B--2---:R-:W-:Y:S01]  /*4d10*/  FMNMX.FTZ R186, R152, R200, !PT ;  /* 0x000000c898ba7209 */ /* 0x004fe20007810000 */
[----:B------:R-:W-:Y:S01]  /*4d20*/  FMUL.FTZ R176, R179, UR6 ;  /* 0x00000006b3b07c20 */ /* 0x000fe20008410000 */
[----:B------:R-:W-:Y:S01]  /*4d30*/  FMUL.FTZ R155, R155, UR6 ;  /* 0x000000069b9b7c20 */ /* 0x000fe20008410000 */
[----:B------:R-:W-:Y:S01]  /*4d40*/  FMUL.FTZ R179, R184, UR6 ;  /* 0x00000006b8b37c20 */ /* 0x000fe20008410000 */
[----:B------:R-:W-:Y:S01]  /*4d50*/  FMUL.FTZ R184, R187, UR6 ;  /* 0x00000006bbb87c20 */ /* 0x000fe20008410000 */
[----:B------:R-:W2:Y:S01]  /*4d60*/  MUFU.TANH R157, R157 ;  /* 0x0000009d009d7308 */ /* 0x000ea20000002400 */
[----:B------:R-:W-:Y:S01]  /*4d70*/  FMUL.FTZ R161, R163, UR6 ;  /* 0x00000006a3a17c20 */ /* 0x000fe20008410000 */
[----:B---3--:R-:W-:Y:S01]  /*4d80*/  FMNMX.FTZ R187, R153, R186, !PT ;  /* 0x000000ba99bb7209 */ /* 0x008fe20007810000 */
[----:B------:R-:W-:Y:S01]  /*4d90*/  FMUL.FTZ R163, R165, UR6 ;  /* 0x00000006a5a37c20 */ /* 0x000fe20008410000 */
[----:B------:R-:W-:Y:S01]  /*4da0*/  FMUL.FTZ R165, R169, UR6 ;  /* 0x00000006a9a57c20 */ /* 0x000fe20008410000 */
[----:B------:R-:W-:Y:S01]  /*4db0*/  FMUL.FTZ R169, R172, UR6 ;  /* 0x00000006aca97c20 */ /* 0x000fe20008410000 */
[----:B------:R-:W-:Y:S01]  /*4dc0*/  FMUL.FTZ R172, R177, UR6 ;  /* 0x00000006b1ac7c20 */ /* 0x000fe20008410000 */
[----:B------:R-:W-:Y:S01]  /*4dd0*/  FMUL.FTZ R177, R180, UR6 ;  /* 0x00000006b4b17c20 */ /* 0x000fe20008410000 */
[----:B------:R-:W3:Y:S01]  /*4de0*/  MUFU.TANH R158, R158 ;  /* 0x0000009e009e7308 */ /* 0x000ee20000002400 */
[----:B----4-:R-:W-:Y:S01]  /*4df0*/  FMNMX.FTZ R186, R156, R187, !PT ;  /* 0x000000bb9cba7209 */ /* 0x010fe20007810000 */
        /* <DEDUP_REMOVED lines=10> */
[----:B------:R-:W-:Y:S01]  /*4ea0*/  UIADD3 UR7, UR60, 0x32440, URZ ;  /* 0x000324403c077890 */ /* 0x000fe2000fffe03f */
[----:B------:R-:W-:-:S03]  /*4eb0*/  R2UR UR11, R20 ;  /* 0x00000000140b72ca */ /* 0x000fc600000e0000 */
[----:B------:R-:W2:Y:S01]  /*4ec0*/  MUFU.TANH R154, R154 ;  /* 0x0000009a009a7308 */ /* 0x000ea20000002400 */
[----:B---3--:R-:W-:Y:S01]  /*4ed0*/  FMNMX.FTZ R188, R158, R187, !PT ;  /* 0x000000bb9ebc7209 */ /* 0x008fe20007810000 */
[----:B-1----:R-:W-:-:S06]  /*4ee0*/  UPRMT UR10, UR10, 0x654, UR7 ;  /* 0x000006540a0a7896 */ /* 0x002fcc0008000007 */
[----:B------:R-:W1:Y:S01]  /*4ef0*/  MUFU.TANH R162, R162 ;  /* 0x000000a200a27308 */ /* 0x000e620000002400 */
[----:B----4-:R-:W-:Y:S01]  /*4f00*/  FMNMX.FTZ R187, R159, R188, !PT ;  /* 0x000000bc9fbb7209 */ /* 0x010fe20007810000 */
[----:B------:R-:W-:Y:S01]  /*4f10*/  UIMAD UR7, UR38, 0xc00, UR11 ;  /* 0x00000c00260778a4 */ /* 0x000fe2000f8e020b */
[----:B------:R-:W-:Y:S02]  /*4f20*/  SYNCS.ARRIVE.TRANS64.RED.A1T0 RZ, [UR10], RZ ;  /* 0x000000ffffff79a7 */ /* 0x000fe4000810040a */
[----:B------:R-:W-:-:S03]  /*4f30*/  UMOV UR11, 0x40000040 ;  /* 0x40000040000b7882 */ /* 0x000fc60000000000 */
[----:B------:R-:W3:Y:S01]  /*4f40*/  MUFU.TANH R155, R155 ;  /* 0x0000009b009b7308 */ /* 0x000ee20000002400 */
[----:B--2---:R-:W-:Y:S01]  /*4f50*/  FMNMX.FTZ R188, R154, R201, !PT ;  /* 0x000000c99abc7209 */ /* 0x004fe20007810000 */
[----:B------:R-:W-:-:S06]  /*4f60*/  UMOV UR10, UR7 ;  /* 0x00000007000a7c82 */ /* 0x000fcc0008000000 */
[----:B------:R-:W2:Y:S01]  /*4f70*/  MUFU.TANH R163, R163 ;  /* 0x000000a300a37308 */ /* 0x000ea20000002400 */
[----:B-1----:R-:W-:-:S07]  /*4f80*/  FMNMX.FTZ R190, R162, R187, !PT ;  /* 0x000000bba2be7209 */ /* 0x002fce0007810000 */
[----:B------:R-:W1:Y:S01]  /*4f90*/  MUFU.TANH R202, R202 ;  /* 0x000000ca00ca7308 */ /* 0x000e620000002400 */
[----:B---3--:R-:W-:-:S07]  /*4fa0*/  FMNMX.FTZ R187, R155, R188, !PT ;  /* 0x000000bc9bbb7209 */ /* 0x008fce0007810000 */
[----:B------:R-:W3:Y:S01]  /*4fb0*/  MUFU.TANH R164, R164 ;  /* 0x000000a400a47308 */ /* 0x000ee20000002400 */
[----:B--2---:R-:W-:-:S07]  /*4fc0*/  FMNMX.FTZ R205, R163, R190, !PT ;  /* 0x000000bea3cd7209 */ /* 0x004fce0007810000 */
[----:B------:R-:W2:Y:S01]  /*4fd0*/  MUFU.TANH R203, R203 ;  /* 0x000000cb00cb7308 */ /* 0x000ea20000002400 */
[----:B-1----:R-:W-:Y:S01]  /*4fe0*/  FMNMX.FTZ R188, R202, R187, !PT ;  /* 0x000000bbcabc7209 */ /* 0x002fe20007810000 */
[----:B------:R-:W-:-:S06]  /*4ff0*/  FMUL.FTZ R187, R192, UR6 ;  /* 0x00000006c0bb7c20 */ /* 0x000fcc0008410000 */
[----:B------:R-:W1:Y:S01]  /*5000*/  MUFU.TANH R165, R165 ;  /* 0x000000a500a57308 */ /* 0x000e620000002400 */
[----:B---3--:R-:W-:-:S07]  /*5010*/  FMNMX.FTZ R190, R164, R205, !PT ;  /* 0x000000cda4be7209 */ /* 0x008fce0007810000 */
[----:B------:R-:W3:Y:S01]  /*5020*/  MUFU.TANH R160, R160 ;  /* 0x000000a000a07308 */ /* 0x000ee20000002400 */
[----:B--2---:R-:W-:-:S07]  /*5030*/  FMNMX.FTZ R205, R203, R188, !PT ;  /* 0x000000bccbcd7209 */ /* 0x004fce0007810000 */
        /* <DEDUP_REMOVED lines=22> */
[----:B------:R-:W-:Y:S01]  /*51a0*/  FMUL.FTZ R192, R196, UR6 ;  /* 0x00000006c4c07c20 */ /* 0x000fe20008410000 */
[----:B------:R-:W-:-:S05]  /*51b0*/  FMUL.FTZ R196, R195, UR6 ;  /* 0x00000006c3c47c20 */ /* 0x000fca0008410000 */
        /* <DEDUP_REMOVED lines=11> */
[----:B-1----:R-:W-:-:S07]  /*5270*/  FMNMX.FTZ R205, R175, R194, !PT ;  /* 0x000000c2afcd7209 */ /* 0x002fce0007810000 */
[----:B------:R-:W1:Y:S01]  /*5280*/  MUFU.TANH R185, R185 ;  /* 0x000000b900b97308 */ /* 0x000e620000002400 */
[----:B---3--:R-:W-:Y:S01]  /*5290*/  FMNMX.FTZ R194, R180, R193, !PT ;  /* 0x000000c1b4c27209 */ /* 0x008fe20007810000 */
[----:B------:R-:W-:-:S06]  /*52a0*/  FMUL.FTZ R193, R197, UR6 ;  /* 0x00000006c5c17c20 */ /* 0x000fcc0008410000 */
        /* <DEDUP_REMOVED lines=19> */
[----:B------:R-:W-:Y:S01]  /*53e0*/  FMUL.FTZ R206, R199, UR6 ;  /* 0x00000006c7ce7c20 */ /* 0x000fe20008410000 */
[----:B------:R-:W-:-:S05]  /*53f0*/  ULDC UR6, c[0x0][0xa80] ;  /* 0x0002a00000067ab9 */ /* 0x000fca0000000800 */
        /* <DEDUP_REMOVED lines=11> */
[----:B---3--:R-:W-:-:S05]  /*54b0*/  FMNMX.FTZ R198, R193, R198, !PT ;  /* 0x000000c6c1c67209 */ /* 0x008fca0007810000 */
[----:B------:R-:W3:Y:S02]  /*54c0*/  SHFL.BFLY PT, R199, R198, 0x2, 0x1f ;  /* 0x0c401f00c6c77f89 */ /* 0x000ee400000e0000 */
[----:B------:R-:W4:Y:S01]  /*54d0*/  MUFU.TANH R206, R206 ;  /* 0x000000ce00ce7308 */ /* 0x000f220000002400 */
[----:B--2---:R-:W-:-:S04]  /*54e0*/  FMNMX.FTZ R194, R196, R195, !PT ;  /* 0x000000c3c4c27209 */ /* 0x004fc80007810000 */
[----:B-1----:R-:W-:-:S04]  /*54f0*/  FMNMX.FTZ R195, R205, R194, !PT ;  /* 0x000000c2cdc37209 */ /* 0x002fc80007810000 */
[----:B----4-:R-:W-:-:S05]  /*5500*/  FMNMX.FTZ R197, R206, R195, !PT ;  /* 0x000000c3cec57209 */ /* 0x010fca0007810000 */
[----:B------:R-:W1:Y:S01]  /*5510*/  SHFL.BFLY PT, R208, R197, 0x2, 0x1f ;  /* 0x0c401f00c5d07f89 */ /* 0x000e6200000e0000 */
[----:B---3--:R-:W-:-:S05]  /*5520*/  FMNMX.FTZ R199, R198, R199, !PT ;  /* 0x000000c7c6c77209 */ /* 0x008fca0007810000 */
[----:B------:R-:W2:Y:S01]  /*5530*/  SHFL.BFLY PT, R194, R199, 0x1, 0x1f ;  /* 0x0c201f00c7c27f89 */ /* 0x000ea200000e0000 */
[----:B-1----:R-:W-:-:S05]  /*5540*/  FMNMX.FTZ R208, R197, R208, !PT ;  /* 0x000000d0c5d07209 */ /* 0x002fca0007810000 */
[----:B------:R-:W1:Y:S01]  /*5550*/  SHFL.BFLY PT, R207, R208, 0x1, 0x1f ;  /* 0x0c201f00d0cf7f89 */ /* 0x000e6200000e0000 */
[----:B--2---:R-:W-:-:S05]  /*5560*/  FMNMX.FTZ R194, R199, R194, !PT ;  /* 0x000000c2c7c27209 */ /* 0x004fca0007810000 */
        /* <DEDUP_REMOVED lines=16> */
[----:B-1----:R-:W-:Y:S01]  /*5670*/  FMNMX.FTZ R156, R208, R207, !PT ;  /* 0x000000cfd09c7209 */ /* 0x002fe20007810000 */
[----:B------:R-:W-:Y:S01]  /*5680*/  MUFU.EX2 R197, R211 ;  /* 0x000000d300c57308 */ /* 0x000fe20000000800 */
[--C-:B------:R-:W-:Y:S01]  /*5690*/  FFMA.FTZ R171, R171, UR6, -R200.reuse ;  /* 0x00000006abab7c23 */ /* 0x100fe200080108c8 */
[--C-:B------:R-:W-:Y:S01]  /*56a0*/  FFMA.FTZ R172, R172, UR6, -R200.reuse ;  /* 0x00000006acac7c23 */ /* 0x100fe200080108c8 */
[--C-:B------:R-:W-:Y:S01]  /*56b0*/  FFMA.FTZ R178, R178, UR6, -R200.reuse ;  /* 0x00000006b2b27c23 */ /* 0x100fe200080108c8 */
[C---:B------:R-:W-:Y:S01]  /*56c0*/  FADD.FTZ R152, -R156.reuse, R201 ;  /* 0x000000c99c987221 */ /* 0x040fe20000010100 */
[----:B------:R-:W-:Y:S01]  /*56d0*/  FMUL.FTZ R209, R156, UR6 ;  /* 0x000000069cd17c20 */ /* 0x000fe20008410000 */
[--C-:B------:R-:W-:Y:S01]  /*56e0*/  FFMA.FTZ R179, R179, UR6, -R200.reuse ;  /* 0x00000006b3b37c23 */ /* 0x100fe200080108c8 */
[--C-:B------:R-:W-:Y:S01]  /*56f0*/  FFMA.FTZ R180, R180, UR6, -R200.reuse ;  /* 0x00000006b4b47c23 */ /* 0x100fe200080108c8 */
[----:B------:R-:W-:Y:S01]  /*5700*/  FMUL.FTZ R152, R152, UR6 ;  /* 0x0000000698987c20 */ /* 0x000fe20008410000 */
[--C-:B------:R-:W-:Y:S01]  /*5710*/  FFMA.FTZ R207, R154, UR6, -R209.reuse ;  /* 0x000000069acf7c23 */ /* 0x100fe200080108d1 */
[--C-:B------:R-:W-:Y:S01]  /*5720*/  FFMA.FTZ R208, R155, UR6, -R209.reuse ;  /* 0x000000069bd07c23 */ /* 0x100fe200080108d1 */
[--C-:B------:R-:W-:Y:S01]  /*5730*/  FFMA.FTZ R202, R202, UR6, -R209.reuse ;  /* 0x00000006caca7c23 */ /* 0x100fe200080108d1 */
[--C-:B------:R-:W-:Y:S01]  /*5740*/  FFMA.FTZ R203, R203, UR6, -R209.reuse ;  /* 0x00000006cbcb7c23 */ /* 0x100fe200080108d1 */
[----:B------:R-:W1:Y:S01]  /*5750*/  MUFU.EX2 R157, R152 ;  /* 0x00000098009d7308 */ /* 0x000e620000000800 */
[-C--:B--2---:R-:W-:Y:S01]  /*5760*/  FMUL.FTZ R24, R24, R195.reuse ;  /* 0x000000c318187220 */ /* 0x084fe20000410000 */
        /* <DEDUP_REMOVED lines=134> */
[----:B--2---:R-:W-:Y:S01]  /*5fd0*/  F2FP.BF16.F32.PACK_AB R152, R198, R197 ;  /* 0x000000c5c698723e */ /* 0x004fe200000010ff */
[--C-:B------:R-:W-:Y:S01]  /*5fe0*/  FFMA.FTZ R160, R160, UR6, -R209.reuse ;  /* 0x00000006a0a07c23 */ /* 0x100fe200080108d1 */
[----:B---3--:R-:W-:Y:S01]  /*5ff0*/  F2FP.BF16.F32.PACK_AB R154, R201, R199 ;  /* 0x000000c7c99a723e */ /* 0x008fe200000010ff */
[--C-:B------:R-:W-:Y:S01]  /*6000*/  FFMA.FTZ R161, R161, UR6, -R209.reuse ;  /* 0x00000006a1a17c23 */ /* 0x100fe200080108d1 */
[----:B----4-:R-:W-:Y:S01]  /*6010*/  F2FP.BF16.F32.PACK_AB R153, R208, R207 ;  /* 0x000000cfd099723e */ /* 0x010fe200000010ff */
[--C-:B------:R-:W-:Y:S01]  /*6020*/  FFMA.FTZ R166, R166, UR6, -R209.reuse ;  /* 0x00000006a6a67c23 */ /* 0x100fe200080108d1 */
[----:B-----5:R-:W-:Y:S01]  /*6030*/  F2FP.BF16.F32.PACK_AB R155, R203, R202 ;  /* 0x000000cacb9b723e */ /* 0x020fe200000010ff */
[----:B------:R1:W-:Y:S01]  /*6040*/  BAR.SYNC.DEFER_BLOCKING R210, 0x100 ;  /* 0x000400d20000751d */ /* 0x0003e20000010000 */
        /* <DEDUP_REMOVED lines=23> */
[----:B------:R-:W-:Y:S01]  /*61c0*/  WARPGROUP.ARRIVE ;  /* 0x00000000000079c5 */ /* 0x000fe20000000000 */
[--C-:B------:R-:W-:Y:S01]  /*61d0*/  FFMA.FTZ R187, R187, UR6, -R200.reuse ;  /* 0x00000006bbbb7c23 */ /* 0x100fe200080108c8 */
[----:B------:R-:W-:Y:S01]  /*61e0*/  FFMA.FTZ R188, R188, UR6, -R200 ;  /* 0x00000006bcbc7c23 */ /* 0x000fe200080108c8 */
[--C-:B------:R-:W-:Y:S01]  /*61f0*/  FFMA.FTZ R190, R190, UR6, -R209.reuse ;  /* 0x00000006bebe7c23 */ /* 0x100fe200080108d1 */
[----:B------:R-:W-:Y:S01]  /*6200*/  FFMA.FTZ R205, R206, UR6, -R209 ;  /* 0x00000006cecd7c23 */ /* 0x000fe200080108d1 */
[----:B------:R-:W-:Y:S01]  /*6210*/  FFMA.FTZ R21, R195, R21, R197 ;  /* 0x00000015c3157223 */ /* 0x000fe200000100c5 */
[----:B------:R-:W-:Y:S01]  /*6220*/  HGMMA.64x256x16.F32.BF16 R24, R152, gdesc[UR8].tnspB, R24, gsb0 ;  /* 0x43e0000898187df0 */ /* 0x000fe20008001818 */
[----:B------:R-:W-:Y:S01]  /*6230*/  MUFU.EX2 R163, R163 ;  /* 0x000000a300a37308 */ /* 0x000fe20000000800 */
[----:B------:R-:W-:Y:S01]  /*6240*/  UIADD3 UR10, UR7, 0x80, URZ ;  /* 0x00000080070a7890 */ /* 0x000fe2000fffe03f */
[----:B------:R-:W-:Y:S01]  /*6250*/  FFMA.FTZ R157, R157, R22, R207 ;  /* 0x000000169d9d7223 */ /* 0x000fe200000100cf */
[----:B------:R-:W-:Y:S01]  /*6260*/  UMOV UR11, 0x40000040 ;  /* 0x40000040000b7882 */ /* 0x000fe20000000000 */
[----:B------:R-:W-:-:S02]  /*6270*/  FADD.FTZ R198, R198, R21 ;  /* 0x00000015c6c67221 */ /* 0x000fc40000010000 */
[----:B------:R-:W-:Y:S02]  /*6280*/  FADD.FTZ R157, R208, R157 ;  /* 0x0000009dd09d7221 */ /* 0x000fe40000010000 */
[----:B------:R-:W-:Y:S01]  /*6290*/  MUFU.EX2 R160, R160 ;  /* 0x000000a000a07308 */ /* 0x000fe20000000800 */
[----:B------:R-:W-:Y:S01]  /*62a0*/  FADD.FTZ R198, R199, R198 ;  /* 0x000000c6c7c67221 */ /* 0x000fe20000010000 */
[----:B------:R-:W-:-:S03]  /*62b0*/  FADD.FTZ R202, R202, R157 ;  /* 0x0000009dcaca7221 */ /* 0x000fc60000010000 */
[----:B------:R-:W-:Y:S01]  /*62c0*/  FADD.FTZ R201, R201, R198 ;  /* 0x000000c6c9c97221 */ /* 0x000fe20000010000 */
[----:B------:R-:W-:Y:S02]  /*62d0*/  FADD.FTZ R203, R203, R202 ;  /* 0x000000cacbcb7221 */ /* 0x000fe40000010000 */
        /* <DEDUP_REMOVED lines=33> */
[----:B--2---:R-:W-:-:S05]  /*64f0*/  F2FP.BF16.F32.PACK_AB R152, R159, R158 ;  /* 0x0000009e9f98723e */ /* 0x004fca00000010ff */
[----:B------:R-:W2:Y:S01]  /*6500*/  MUFU.EX2 R193, R193 ;  /* 0x000000c100c17308 */ /* 0x000ea20000000800 */
[----:B---3--:R-:W-:Y:S01]  /*6510*/  F2FP.BF16.F32.PACK_AB R153, R161, R160 ;  /* 0x000000a0a199723e */ /* 0x008fe200000010ff */
[----:B------:R-:W-:Y:S01]  /*6520*/  FADD.FTZ R158, R158, R201 ;  /* 0x000000c99e9e7221 */ /* 0x000fe20000010000 */
[----:B------:R-:W-:Y:S01]  /*6530*/  F2FP.BF16.F32.PACK_AB R154, R163, R162 ;  /* 0x000000a2a39a723e */ /* 0x000fe200000010ff */
[----:B------:R-:W-:Y:S01]  /*6540*/  FADD.FTZ R160, R160, R203 ;  /* 0x000000cba0a07221 */ /* 0x000fe20000010000 */
[----:B----4-:R-:W-:Y:S01]  /*6550*/  F2FP.BF16.F32.PACK_AB R155, R211, R166 ;  /* 0x000000a6d39b723e */ /* 0x010fe200000010ff */
[----:B------:R-:W-:Y:S02]  /*6560*/  FADD.FTZ R159, R159, R158 ;  /* 0x0000009e9f9f7221 */ /* 0x000fe40000010000 */
[----:B------:R-:W-:Y:S01]  /*6570*/  MUFU.EX2 R196, R196 ;  /* 0x000000c400c47308 */ /* 0x000fe20000000800 */
[----:B------:R-:W-:Y:S01]  /*6580*/  WARPGROUP.ARRIVE ;  /* 0x00000000000079c5 */ /* 0x000fe20000000000 */
[----:B------:R-:W-:Y:S01]  /*6590*/  FADD.FTZ R161, R161, R160 ;  /* 0x000000a0a1a17221 */ /* 0x000fe20000010000 */
[----:B------:R-:W-:-:S03]  /*65a0*/  FADD.FTZ R162, R162, R159 ;  /* 0x0000009fa2a27221 */ /* 0x000fc60000010000 */
[----:B------:R-:W-:Y:S01]  /*65b0*/  FADD.FTZ R166, R166, R161 ;  /* 0x000000a1a6a67221 */ /* 0x000fe20000010000 */
[----:B------:R-:W-:Y:S01]  /*65c0*/  HGMMA.64x256x16.F32.BF16 R24, R152, gdesc[UR8].tnspB, R24, gsb0 ;  /* 0x43e0000898187df0 */ /* 0x000fe20008001818 */
[----:B------:R-:W-:Y:S01]  /*65d0*/  UIADD3 UR10, UR7, 0x100, URZ ;  /* 0x00000100070a7890 */ /* 0x000fe2000fffe03f */
[----:B------:R-:W3:Y:S01]  /*65e0*/  MUFU.EX2 R205, R205 ;  /* 0x000000cd00cd7308 */ /* 0x000ee20000000800 */
[----:B------:R-:W-:Y:S01]  /*65f0*/  UMOV UR11, 0x40000040 ;  /* 0x40000040000b7882 */ /* 0x000fe20000000000 */
[----:B------:R-:W-:Y:S01]  /*6600*/  FADD.FTZ R163, R163, R162 ;  /* 0x000000a2a3a37221 */ /* 0x000fe20000010000 */
[----:B------:R-:W-:Y:S01]  /*6610*/  FADD.FTZ R166, R211, R166 ;  /* 0x000000a6d3a67221 */ /* 0x000fe20000010000 */
        /* <DEDUP_REMOVED lines=54> */
[----:B--2---:R-:W-:Y:S01]  /*6980*/  F2FP.BF16.F32.PACK_AB R153, R193, R190 ;  /* 0x000000bec199723e */ /* 0x004fe200000010ff */
        /* <DEDUP_REMOVED lines=14> */
.L_x_9241:
[----:B------:R-:W0:Y:S01]  /*6a70*/  S2UR UR7, SR_CgaCtaId ;  /* 0x00000000000779c3 */ /* 0x000e220000008800 */
[----:B------:R-:W-:Y:S01]  /*6a80*/  UIADD3 UR60, UR60, 0x32460, URZ ;  /* 0x000324603c3c7890 */ /* 0x000fe2000fffe03f */
[----:B------:R-:W-:Y:S02]  /*6a90*/  IMAD.MOV.U32 R201, RZ, RZ, R156 ;  /* 0x000000ffffc97224 */ /* 0x000fe400078e009c */
[----:B------:R-:W-:Y:S01]  /*6aa0*/  IMAD.MOV.U32 R200, RZ, RZ, R194 ;  /* 0x000000ffffc87224 */ /* 0x000fe200078e00c2 */
[----:B0-----:R-:W-:-:S09]  /*6ab0*/  UPRMT UR60, UR7, 0x654, UR60 ;  /* 0x00000654073c7896 */ /* 0x001fd2000800003c */
[----:B------:R-:W-:Y:S01]  /*6ac0*/  SYNCS.ARRIVE.TRANS64.RED.A1T0 RZ, [UR60], RZ ;  /* 0x000000ffffff79a7 */ /* 0x000fe2000810043c */
[----:B------:R-:W-:Y:S05]  /*6ad0*/  @P1 BRA `(.L_x_9242) ;  /* 0xffffffd400301947 */ /* 0x000fea000383ffff */
.L_x_9231:
[----:B------:R-:W0:Y:S01]  /*6ae0*/  SHFL.BFLY PT, R2, R21, 0x2, 0x1f ;  /* 0x0c401f0015027f89 */ /* 0x000e2200000e0000 */
[----:B------:R1:W-:Y:S08]  /*6af0*/  BAR.ARV R0, 0x100 ;  /* 0x000400000000751d */ /* 0x0003f00000002000 */
[----:B------:R-:W-:Y:S06]  /*6b00*/  BAR.ARV 0x8, 0x180 ;  /* 0x0206000000007b1d */ /* 0x000fec0000002000 */
[----:B-1----:R-:W-:Y:S01]  /*6b10*/  IMAD.U32 R0, RZ, RZ, UR6 ;  /* 0x00000006ff007e24 */ /* 0x002fe2000f8e00ff */
[----:B------:R-:W-:Y:S01]  /*6b20*/  PLOP3.LUT P0, PT, PT, PT, PT, 0x8, 0x0 ;  /* 0x000000000000781c */ /* 0x000fe20003f0e170 */
[----:B------:R-:W1:Y:S01]  /*6b30*/  SHFL.BFLY PT, R5, R22, 0x2, 0x1f ;  /* 0x0c401f0016057f89 */ /* 0x000e6200000e0000 */
[----:B0-----:R-:W-:-:S05]  /*6b40*/  FADD.FTZ R3, R2, R21 ;  /* 0x0000001502037221 */ /* 0x001fca0000010000 */
[----:B------:R-:W0:Y:S01]  /*6b50*/  SHFL.BFLY PT, R2, R3, 0x1, 0x1f ;  /* 0x0c201f0003027f89 */ /* 0x000e2200000e0000 */
[----:B-1----:R-:W-:-:S05]  /*6b60*/  FADD.FTZ R5, R5, R22 ;  /* 0x0000001605057221 */ /* 0x002fca0000010000 */
[----:B------:R-:W1:Y:S01]  /*6b70*/  SHFL.BFLY PT, R4, R5, 0x1, 0x1f ;  /* 0x0c201f0005047f89 */ /* 0x000e6200000e0000 */
[----:B0-----:R-:W-:Y:S01]  /*6b80*/  FADD.FTZ R8, R3, R2 ;  /* 0x0000000203087221 */ /* 0x001fe20000010000 */
[----:B------:R-:W-:Y:S01]  /*6b90*/  MOV R2, RZ ;  /* 0x000000ff00027202 */ /* 0x000fe20000000f00 */
[----:B------:R-:W-:-:S03]  /*6ba0*/  IMAD.MOV.U32 R3, RZ, RZ, -0x800000 ;  /* 0xff800000ff037424 */ /* 0x000fc600078e00ff */
[----:B------:R-:W-:-:S13]  /*6bb0*/  FSETP.NE.FTZ.AND P1, PT, R8, RZ, PT ;  /* 0x000000ff0800720b */ /* 0x000fda0003f35000 */
[----:B------:R-:W0:Y:S01]  /*6bc0*/  @P1 MUFU.LG2 R6, R8 ;  /* 0x0000000800061308 */ /* 0x000e220000000c00 */
[----:B-1----:R-:W-:Y:S01]  /*6bd0*/  FADD.FTZ R9, R5, R4 ;  /* 0x0000000405097221 */ /* 0x002fe20000010000 */
[----:B------:R-:W-:Y:S02]  /*6be0*/  IMAD.MOV.U32 R4, RZ, RZ, RZ ;  /* 0x000000ffff047224 */ /* 0x000fe400078e00ff */
[----:B------:R-:W-:Y:S02]  /*6bf0*/  IMAD.U32 R5, RZ, RZ, UR6 ;  /* 0x00000006ff057e24 */ /* 0x000fe4000f8e00ff */
[----:B------:R-:W-:Y:S02]  /*6c00*/  FSETP.NE.FTZ.AND P2, PT, R9, RZ, PT ;  /* 0x000000ff0900720b */ /* 0x000fe40003f55000 */
[----:B------:R-:W1:Y:S01]  /*6c10*/  @P1 MUFU.RCP R4, R8 ;  /* 0x0000000800041308 */ /* 0x000e620000001000 */
[----:B------:R-:W-:Y:S01]  /*6c20*/  @P1 FMUL.FTZ R5, R5, 0.69314718246459960938 ;  /* 0x3f31721805051820 */ /* 0x000fe20000410000 */
[----:B0-----:R-:W-:-:S09]  /*6c30*/  @P1 FMUL.FTZ R6, R6, 0.69314718246459960938 ;  /* 0x3f31721806061820 */ /* 0x001fd20000410000 */
[----:B------:R-:W0:Y:S01]  /*6c40*/  @P2 MUFU.LG2 R7, R9 ;  /* 0x0000000900072308 */ /* 0x000e220000000c00 */
[----:B------:R-:W-:Y:S01]  /*6c50*/  @P2 FMUL.FTZ R0, R0, 0.69314718246459960938 ;  /* 0x3f31721800002820 */ /* 0x000fe20000410000 */
[-C--:B-1----:R-:W-:Y:S01]  /*6c60*/  FMUL.FTZ R24, R24, R4.reuse ;  /* 0x0000000418187220 */ /* 0x082fe20000410000 */
[----:B------:R-:W-:-:S05]  /*6c70*/  FMUL.FTZ R25, R25, R4 ;  /* 0x0000000419197220 */ /* 0x000fca0000410000 */
        /* <DEDUP_REMOVED lines=9> */
[----:B0-----:R-:W-:Y:S01]  /*6d10*/  @P2 FMUL.FTZ R7, R7, 0.69314718246459960938 ;  /* 0x3f31721807072820 */ /* 0x001fe20000410000 */
        /* <DEDUP_REMOVED lines=121> */
.L_x_9217:
[----:B------:R-:W-:Y:S05]  /*74b0*/  @P0 BRA `(.L_x_9243) ;  /* 0x0000002000540947 */ /* 0x000fea0003800000 */
[----:B------:R-:W2:Y:S01]  /*74c0*/  LDL R0, [R1+0x4] ;  /* 0x0000040001007983 */ /* 0x000ea20000100800 */
[----:B------:R-:W1:Y:S01]  /*74d0*/  LDC R8, c[0x0][0xce8] ;  /* 0x00033a00ff087b82 */ /* 0x000e620000000800 */
[----:B------:R-:W-:Y:S01]  /*74e0*/  ULDC.64 UR8, c[0x0][0xcd0] ;  /* 0x0003340000087ab9 */ /* 0x000fe20000000a00 */
[----:B------:R-:W-:Y:S06]  /*74f0*/  BSSY B0, `(.L_x_9244) ;  /* 0x000014d000007945 */ /* 0x000fec0003800000 */
[----:B------:R-:W3:Y:S08]  /*7500*/  S2UR UR12, SR_CTAID.Z ;  /* 0x00000000000c79c3 */ /* 0x000ef00000002700 */
[----:B------:R-:W4:Y:S08]  /*7510*/  LDC.64 R18, c[0x0][0xcd8] ;  /* 0x00033600ff127b82 */ /* 0x000f300000000a00 */
[----:B------:R-:W-:Y:S01]  /*7520*/  BAR.SYNC.DEFER_BLOCKING 0x1, 0x100 ;  /* 0x0044000000007b1d */ /* 0x000fe20000010000 */
[----:B-1----:R-:W-:-:S07]  /*7530*/  ISETP.NE.AND P0, PT, R8, 0x1, PT ;  /* 0x000000010800780c */ /* 0x002fce0003f05270 */
[----:B------:R-:W1:Y:S01]  /*7540*/  S2UR UR11, SR_CTAID.Y ;  /* 0x00000000000b79c3 */ /* 0x000e620000002600 */
[----:B---3--:R-:W-:-:S07]  /*7550*/  USHF.R.S32.HI UR10, URZ, 0x1f, UR12 ;  /* 0x0000001f3f0a7899 */ /* 0x008fce000801140c */
[----:B------:R-:W1:Y:S08]  /*7560*/  LDC R23, c[0x0][0xd50] ;  /* 0x00035400ff177b82 */ /* 0x000e700000000800 */
[----:B------:R-:W3:Y:S08]  /*7570*/  @P0 LDC R14, c[0x0][0xcec] ;  /* 0x00033b00ff0e0b82 */ /* 0x000ef00000000800 */
[----:B------:R-:W5:Y:S08]  /*7580*/  LDC.64 R20, c[0x0][0xc40] ;  /* 0x00031000ff147b82 */ /* 0x000f700000000a00 */
[----:B------:R-:W1:Y:S08]  /*7590*/  @P0 LDC R17, c[0x0][0xcf0] ;  /* 0x00033c00ff110b82 */ /* 0x000e700000000800 */
[----:B------:R-:W1:Y:S08]  /*75a0*/  @P0 LDC R22, c[0x0][0xcec] ;  /* 0x00033b00ff160b82 */ /* 0x000e700000000800 */
[----:B------:R-:W1:Y:S01]  /*75b0*/  @P0 LDC R153, c[0x0][0xcf0] ;  /* 0x00033c00ff990b82 */ /* 0x000e620000000800 */
[----:B--2---:R-:W-:-:S02]  /*75c0*/  R2UR UR13, R0 ;  /* 0x00000000000d72ca */ /* 0x004fc400000e0000 */
[----:B------:R-:W2:Y:S11]  /*75d0*/  S2R R0, SR_TID.X ;  /* 0x0000000000007919 */ /* 0x000eb60000002100 */
[----:B------:R-:W-:-:S02]  /*75e0*/  USHF.R.S32.HI UR7, URZ, 0x1f, UR13 ;  /* 0x0000001f3f077899 */ /* 0x000fc4000801140d */
[----:B------:R-:W-:Y:S02]  /*75f0*/  UIMAD.WIDE.U32 UR4, UR13, UR8, URZ ;  /* 0x000000080d0472a5 */ /* 0x000fe4000f8e003f */
[----:B------:R-:W-:-:S04]  /*7600*/  UIMAD UR6, UR7, UR8, URZ ;  /* 0x00000008070672a4 */ /* 0x000fc8000f8e023f */
[----:B------:R-:W-:-:S03]  /*7610*/  UIMAD UR6, UR13, UR9, UR6 ;  /* 0x000000090d0672a4 */ /* 0x000fc6000f8e0206 */
[----:B------:R-:W-:Y:S01]  /*7620*/  ULDC.64 UR8, c[0x0][0xc38] ;  /* 0x00030e0000087ab9 */ /* 0x000fe20000000a00 */
[----:B------:R-:W-:Y:S02]  /*7630*/  UIADD3 UR6, UR5, UR6, URZ ;  /* 0x0000000605067290 */ /* 0x000fe4000fffe03f */
[----:B------:R-:W-:Y:S01]  /*7640*/  UIMAD UR7, UR7, UR8, URZ ;  /* 0x00000008070772a4 */ /* 0x000fe2000f8e023f */
[----:B--2---:R-:W-:-:S04]  /*7650*/  IADD3 R12, R0, -0x80, RZ ;  /* 0xffffff80000c7810 */ /* 0x004fc80007ffe0ff */
[----:B------:R-:W-:-:S04]  /*7660*/  SHF.R.S32.HI R7, RZ, 0x1f, R12 ;  /* 0x0000001fff077819 */ /* 0x000fc8000001140c */
[CC--:B0-----:R-:W-:Y:S02]  /*7670*/  LEA.HI R2, R7.reuse, R12.reuse, RZ, 0x7 ;  /* 0x0000000c07027211 */ /* 0x0c1fe400078f38ff */
[----:B------:R-:W-:Y:S02]  /*7680*/  LEA.HI R7, R7, R12, RZ, 0x2 ;  /* 0x0000000c07077211 */ /* 0x000fe400078f10ff */
[----:B------:R-:W-:Y:S02]  /*7690*/  LOP3.LUT R5, R2, 0xffffff80, RZ, 0xc0, !PT ;  /* 0xffffff8002057812 */ /* 0x000fe400078ec0ff */
[----:B------:R-:W-:Y:S02]  /*76a0*/  SHF.R.S32.HI R9, RZ, 0x7, R2 ;  /* 0x00000007ff097819 */ /* 0x000fe40000011402 */
[----:B------:R-:W-:Y:S01]  /*76b0*/  LOP3.LUT R7, R7, 0xfffffffc, RZ, 0xc0, !PT ;  /* 0xfffffffc07077812 */ /* 0x000fe200078ec0ff */
[----:B------:R-:W-:Y:S01]  /*76c0*/  IMAD.IADD R0, R12, 0x1, -R5 ;  /* 0x000000010c007824 */ /* 0x000fe200078e0a05 */
[----:B------:R-:W-:-:S03]  /*76d0*/  LEA.HI R2, R2, R9, RZ, 0x1 ;  /* 0x0000000902027211 */ /* 0x000fc600078f08ff */
[----:B------:R-:W-:Y:S01]  /*76e0*/  IMAD.IADD R7, R12, 0x1, -R7 ;  /* 0x000000010c077824 */ /* 0x000fe200078e0a07 */
[----:B------:R-:W-:Y:S02]  /*76f0*/  SHF.R.S32.HI R13, RZ, 0x1f, R0 ;  /* 0x0000001fff0d7819 */ /* 0x000fe40000011400 */
[----:B------:R-:W-:Y:S02]  /*7700*/  LOP3.LUT R2, R2, 0x3fffffe, RZ, 0xc0, !PT ;  /* 0x03fffffe02027812 */ /* 0x000fe400078ec0ff */
[----:B------:R-:W-:Y:S02]  /*7710*/  LEA.HI R10, R13, R0, RZ, 0x2 ;  /* 0x000000000d0a7211 */ /* 0x000fe400078f10ff */
[----:B------:R-:W-:Y:S01]  /*7720*/  LEA.HI R11, R7, R7, RZ, 0x1 ;  /* 0x00000007070b7211 */ /* 0x000fe200078f08ff */
[----:B------:R-:W-:Y:S01]  /*7730*/  IMAD.IADD R2, R9, 0x1, -R2 ;  /* 0x0000000109027824 */ /* 0x000fe200078e0a02 */
[--C-:B------:R-:W-:Y:S01]  /*7740*/  SHF.R.S32.HI R5, RZ, 0x2, R10.reuse ;  /* 0x00000002ff057819 */ /* 0x100fe2000001140a */
[----:B------:R-:W0:Y:S01]  /*7750*/  S2R R9, SR_CTAID.X ;  /* 0x0000000000097919 */ /* 0x000e220000002500 */
[----:B------:R-:W-:-:S02]  /*7760*/  SHF.R.S32.HI R6, RZ, 0x1f, R10 ;  /* 0x0000001fff067819 */ /* 0x000fc4000001140a */
[----:B------:R-:W-:Y:S02]  /*7770*/  LOP3.LUT R12, R11, 0x1ffffffe, RZ, 0xc0, !PT ;  /* 0x1ffffffe0b0c7812 */ /* 0x000fe400078ec0ff */
[----:B------:R-:W-:Y:S02]  /*7780*/  LEA.HI R6, R6, R5, RZ, 0x3 ;  /* 0x0000000506067211 */ /* 0x000fe400078f18ff */
[----:B------:R-:W-:Y:S01]  /*7790*/  IADD3 R11, R7, -R12, RZ ;  /* 0x8000000c070b7210 */ /* 0x000fe20007ffe0ff */
[----:B------:R-:W-:Y:S01]  /*77a0*/  IMAD.U32 R7, RZ, RZ, UR5 ;  /* 0x00000005ff077e24 */ /* 0x000fe2000f8e00ff */
[----:B------:R-:W-:Y:S01]  /*77b0*/  LOP3.LUT R6, R6, 0xfffffff8, RZ, 0xc0, !PT ;  /* 0xfffffff806067812 */ /* 0x000fe200078ec0ff */
[----:B------:R-:W-:Y:S01]  /*77c0*/  IMAD.U32 R7, RZ, RZ, UR6 ;  /* 0x00000006ff077e24 */ /* 0x000fe2000f8e00ff */
[----:B------:R-:W-:Y:S01]  /*77d0*/  UIMAD UR6, UR13, UR9, UR7 ;  /* 0x000000090d0672a4 */ /* 0x000fe2000f8e0207 */
[----:B----4-:R-:W-:Y:S02]  /*77e0*/  IMAD R12, R18, UR10, RZ ;  /* 0x0000000a120c7c24 */ /* 0x010fe4000f8e02ff */
[----:B------:R-:W-:Y:S01]  /*77f0*/  IMAD.IADD R6, R5, 0x1, -R6 ;  /* 0x0000000105067824 */ /* 0x000fe200078e0a06 */
[----:B------:R-:W-:Y:S01]  /*7800*/  LEA.HI R5, R13, R0, RZ, 0x5 ;  /* 0x000000000d057211 */ /* 0x000fe200078f28ff */
[----:B------:R-:W-:-:S03]  /*7810*/  IMAD R15, R19, UR12, R12 ;  /* 0x0000000c130f7c24 */ /* 0x000fc6000f8e020c */
[----:B------:R-:W-:-:S05]  /*7820*/  SHF.R.S32.HI R5, RZ, 0x5, R5 ;  /* 0x00000005ff057819 */ /* 0x000fca0000011405 */
[----:B------:R-:W-:Y:S02]  /*7830*/  IMAD R5, R5, 0x10, R6 ;  /* 0x0000001005057824 */ /* 0x000fe400078e0206 */
[----:B------:R-:W-:Y:S01]  /*7840*/  IMAD.U32 R6, RZ, RZ, UR4 ;  /* 0x00000004ff067e24 */ /* 0x000fe2000f8e00ff */
[----:B------:R-:W-:Y:S02]  /*7850*/  UIMAD.WIDE.U32 UR4, UR13, UR8, URZ ;  /* 0x000000080d0472a5 */ /* 0x000fe4000f8e003f */
[----:B------:R-:W-:Y:S01]  /*7860*/  LEA R16, R2, R5, 0x6 ;  /* 0x0000000502107211 */ /* 0x000fe200078e30ff */
[----:B------:R-:W-:Y:S01]  /*7870*/  IMAD.WIDE.U32 R6, R18, UR12, R6 ;  /* 0x0000000c12067c25 */ /* 0x000fe2000f8e0006 */
[----:B------:R-:W-:Y:S01]  /*7880*/  UIADD3 UR6, UR5, UR6, URZ ;  /* 0x0000000605067290 */ /* 0x000fe2000fffe03f */
[----:B------:R-:W-:Y:S02]  /*7890*/  ULDC.64 UR8, c[0x0][0xc28] ;  /* 0x00030a0000087ab9 */ /* 0x000fe40000000a00 */
[----:B------:R-:W-:-:S02]  /*78a0*/  IMAD R2, R11, 0x8, R16 ;  /* 0x000000080b027824 */ /* 0x000fc400078e0210 */
[----:B------:R-:W-:Y:S02]  /*78b0*/  IMAD R18, RZ, RZ, -UR13 ;  /* 0x8000000dff127e24 */ /* 0x000fe4000f8e02ff */
[----:B0-----:R-:W-:Y:S02]  /*78c0*/  IMAD R5, R9, 0x80, R2 ;  /* 0x0000008009057824 */ /* 0x001fe400078e0202 */
[----:B------:R-:W-:Y:S01]  /*78d0*/  IMAD.U32 R13, RZ, RZ, UR5 ;  /* 0x00000005ff0d7e24 */ /* 0x000fe2000f8e00ff */
[----:B------:R-:W-:Y:S01]  /*78e0*/  MOV R13, UR6 ;  /* 0x00000006000d7c02 */ /* 0x000fe20008000f00 */
[----:B---3--:R-:W-:Y:S01]  /*78f0*/  @P0 IMAD.HI.U32 R2, R5, R14, RZ ;  /* 0x0000000e05020227 */ /* 0x008fe200078e00ff */
[----:B------:R-:W-:-:S03]  /*7900*/  ULDC.64 UR6, c[0x0][0xc48] ;  /* 0x0003120000067ab9 */ /* 0x000fc60000000a00 */
[----:B------:R-:W-:Y:S01]  /*7910*/  IMAD.U32 R12, RZ, RZ, UR4 ;  /* 0x00000004ff0c7e24 */ /* 0x000fe2000f8e00ff */
[----:B------:R-:W-:Y:S01]  /*7920*/  ULDC.64 UR4, c[0x0][0xce0] ;  /* 0x0003380000047ab9 */ /* 0x000fe20000000a00 */
[C---:B-----5:R-:W-:Y:S02]  /*7930*/  IMAD R14, R20.reuse, UR10, RZ ;  /* 0x0000000a140e7c24 */ /* 0x060fe4000f8e02ff */
[----:B-1----:R-:W-:Y:S02]  /*7940*/  IMAD R23, R23, R18, UR11 ;  /* 0x0000000b17177e24 */ /* 0x002fe4000f8e0212 */
[----:B------:R-:W-:Y:S01]  /*7950*/  IMAD.MOV.U32 R11, RZ, RZ, R5 ;  /* 0x000000ffff0b7224 */ /* 0x000fe200078e0005 */
[----:B------:R-:W-:Y:S01]  /*7960*/  @P0 SHF.R.U32.HI R11, RZ, R17, R2 ;  /* 0x00000011ff0b0219 */ /* 0x000fe20000011602 */
[----:B------:R-:W-:Y:S01]  /*7970*/  IMAD R17, R21, UR12, R14 ;  /* 0x0000000c15117c24 */ /* 0x000fe2000f8e020e */
[----:B------:R-:W-:Y:S01]  /*7980*/  SHF.R.S32.HI R14, RZ, 0x1f, R23 ;  /* 0x0000001fff0e7819 */ /* 0x000fe20000011417 */
[----:B------:R-:W-:-:S04]  /*7990*/  IMAD.WIDE.U32 R12, R20, UR12, R12 ;  /* 0x0000000c140c7c25 */ /* 0x000fc8000f8e000c */
[----:B------:R-:W-:Y:S01]  /*79a0*/  IMAD.IADD R7, R7, 0x1, R15 ;  /* 0x0000000107077824 */ /* 0x000fe200078e020f */
[----:B------:R-:W-:Y:S01]  /*79b0*/  IADD3 R13, R13, R17, RZ ;  /* 0x000000110d0d7210 */ /* 0x000fe20007ffe0ff */
[----:B------:R-:W-:-:S04]  /*79c0*/  @P0 IMAD.HI.U32 R22, R5, R22, RZ ;  /* 0x0000001605160227 */ /* 0x000fc800078e00ff */
[----:B------:R-:W-:Y:S01]  /*79d0*/  IMAD.MOV.U32 R15, RZ, RZ, R5 ;  /* 0x000000ffff0f7224 */ /* 0x000fe200078e0005 */
[----:B------:R-:W-:Y:S01]  /*79e0*/  @P0 SHF.R.U32.HI R15, RZ, R153, R22 ;  /* 0x00000099ff0f0219 */ /* 0x000fe20000011616 */
[C---:B------:R-:W-:Y:S02]  /*79f0*/  IMAD R2, R14.reuse, UR4, RZ ;  /* 0x000000040e027c24 */ /* 0x040fe4000f8e02ff */
[----:B------:R-:W-:Y:S02]  /*7a00*/  IMAD R17, R14, UR6, RZ ;  /* 0x000000060e117c24 */ /* 0x000fe4000f8e02ff */
[----:B------:R-:W-:-:S04]  /*7a10*/  IMAD.WIDE.U32 R6, R23, UR4, R6 ;  /* 0x0000000417067c25 */ /* 0x000fc8000f8e0006 */
[----:B------:R-:W-:Y:S01]  /*7a20*/  IMAD R14, R23, UR5, R2 ;  /* 0x00000005170e7c24 */ /* 0x000fe2000f8e0202 */
[----:B------:R-:W-:Y:S01]  /*7a30*/  IADD3 R6, P0, R11, R6, RZ ;  /* 0x000000060b067210 */ /* 0x000fe20007f1e0ff */
[----:B------:R-:W-:Y:S01]  /*7a40*/  IMAD R19, R23, UR7, R17 ;  /* 0x0000000717137c24 */ /* 0x000fe2000f8e0211 */
[--C-:B------:R-:W-:Y:S01]  /*7a50*/  SHF.R.S32.HI R17, RZ, 0x1f, R11.reuse ;  /* 0x0000001fff117819 */ /* 0x100fe2000001140b */
[----:B------:R-:W-:Y:S01]  /*7a60*/  IMAD.MOV R11, RZ, RZ, -R11 ;  /* 0x000000ffff0b7224 */ /* 0x000fe200078e0a0b */
[--C-:B------:R-:W-:Y:S01]  /*7a70*/  SHF.R.S32.HI R2, RZ, 0x1f, R15.reuse ;  /* 0x0000001fff027819 */ /* 0x100fe2000001140f */
[----:B------:R-:W-:Y:S01]  /*7a80*/  ULDC.64 UR4, c[0x0][0xc30] ;  /* 0x00030c0000047ab9 */ /* 0x000fe20000000a00 */
[----:B------:R-:W-:Y:S01]  /*7a90*/  IMAD.MOV R18, RZ, RZ, -R15 ;  /* 0x000000ffff127224 */ /* 0x000fe200078e0a0f */
[----:B------:R-:W-:Y:S01]  /*7aa0*/  IADD3.X R7, R17, R7, R14, P0, !PT ;  /* 0x0000000711077210 */ /* 0x000fe200007fe40e */
[----:B------:R-:W-:Y:S02]  /*7ab0*/  IMAD R11, R8, R11, R5 ;  /* 0x0000000b080b7224 */ /* 0x000fe400078e0205 */
[----:B------:R-:W-:-:S02]  /*7ac0*/  IMAD R2, R2, UR4, RZ ;  /* 0x0000000402027c24 */ /* 0x000fc4000f8e02ff */
        /* <DEDUP_REMOVED lines=29> */
[----:B------:R0:W-:Y:S01]  /*7ca0*/  SHFL.IDX PT, R12, R17, RZ, 0x1c1f ;  /* 0x001c1fff110c7589 */ /* 0x0001e200000e0000 */
[----:B------:R-:W-:Y:S01]  /*7cb0*/  IMAD R8, R8, UR6, RZ ;  /* 0x0000000608087c24 */ /* 0x000fe2000f8e02ff */
[----:B------:R-:W-:Y:S01]  /*7cc0*/  LOP3.LUT P0, RZ, R0, 0x3, RZ, 0xc0, !PT ;  /* 0x0000000300ff7812 */ /* 0x000fe2000780c0ff */
[C---:B------:R-:W-:Y:S01]  /*7cd0*/  VIADD R9, R11.reuse, 0x8 ;  /* 0x000000080b097836 */ /* 0x040fe20000000000 */
[----:B------:R-:W1:Y:S01]  /*7ce0*/  SHFL.IDX PT, R13, R18, RZ, 0x1c1f ;  /* 0x001c1fff120d7589 */ /* 0x000e6200000e0000 */
[----:B------:R-:W-:Y:S01]  /*7cf0*/  UIADD3 UR4, UR4, 0x32420, URZ ;  /* 0x0003242004047890 */ /* 0x000fe2000fffe03f */
[----:B------:R-:W-:-:S02]  /*7d00*/  ISETP.GE.OR P1, PT, R11, R8, P0 ;  /* 0x000000080b00720c */ /* 0x000fc40000726670 */
[----:B------:R-:W2:Y:S01]  /*7d10*/  SHFL.IDX PT, R15, R18, 0x1, 0x1c1f ;  /* 0x003c1f00120f7f89 */ /* 0x000ea200000e0000 */
[-C--:B------:R-:W-:Y:S01]  /*7d20*/  ISETP.GE.OR P0, PT, R9, R8.reuse, P0 ;  /* 0x000000080900720c */ /* 0x080fe20000706670 */
[----:B------:R-:W-:Y:S01]  /*7d30*/  UPRMT UR4, URZ, 0x654, UR4 ;  /* 0x000006543f047896 */ /* 0x000fe20008000004 */
[----:B------:R-:W-:Y:S01]  /*7d40*/  ISETP.GE.AND P2, PT, R11, R8, PT ;  /* 0x000000080b00720c */ /* 0x000fe20003f46270 */
[----:B------:R3:W4:Y:S01]  /*7d50*/  SHFL.IDX PT, R6, R2, RZ, 0x1c1f ;  /* 0x001c1fff02067589 */ /* 0x00072200000e0000 */
[----:B0-----:R-:W-:-:S03]  /*7d60*/  LOP3.LUT R17, R10, 0x7ffffffc, RZ, 0xc0, !PT ;  /* 0x7ffffffc0a117812 */ /* 0x001fc600078ec0ff */
[----:B------:R3:W0:Y:S02]  /*7d70*/  SHFL.IDX PT, R7, R5, RZ, 0x1c1f ;  /* 0x001c1fff05077589 */ /* 0x00062400000e0000 */
[----:B------:R-:W-:Y:S01]  /*7d80*/  IMAD.IADD R0, R0, 0x1, -R17 ;  /* 0x0000000100007824 */ /* 0x000fe200078e0a11 */
[----:B------:R-:W-:Y:S04]  /*7d90*/  SYNCS.ARRIVE.TRANS64.RED.A1T0 RZ, [UR4], RZ ;  /* 0x000000ffffff79a7 */ /* 0x000fe80008100404 */
[----:B------:R-:W-:Y:S01]  /*7da0*/  SHF.L.U32 R0, R0, 0x1, RZ ;  /* 0x0000000100007819 */ /* 0x000fe200000006ff */
[----:B-1----:R3:W-:Y:S04]  /*7db0*/  @!P1 ST.E desc[UR36][R12.64], R4 ;  /* 0x000000040c009985 */ /* 0x0027e8000c101924 */
[----:B--2---:R3:W-:Y:S01]  /*7dc0*/  @!P0 ST.E desc[UR36][R14.64], R3 ;  /* 0x000000030e008985 */ /* 0x0047e2000c101924 */
[----:B------:R-:W-:Y:S05]  /*7dd0*/  @P2 BRA `(.L_x_9245) ;  /* 0x0000000800f82947 */ /* 0x000fea0003800000 */
[C---:B---3--:R-:W-:Y:S01]  /*7de0*/  VIADD R3, R0.reuse, 0x8 ;  /* 0x0000000800037836 */ /* 0x048fe20000000000 */
[----:B------:R-:W-:Y:S01]  /*7df0*/  ULDC UR4, c[0x0][0xbc8] ;  /* 0x0002f20000047ab9 */ /* 0x000fe20000000800 */
[C---:B------:R-:W-:Y:S01]  /*7e00*/  VIADD R4, R0.reuse, 0x10 ;  /* 0x0000001000047836 */ /* 0x040fe20000000000 */
[C---:B------:R-:W-:Y:S01]  /*7e10*/  ISETP.GE.AND P2, PT, R0.reuse, UR4, PT ;  /* 0x0000000400007c0c */ /* 0x040fe2000bf46270 */
[C---:B------:R-:W-:Y:S01]  /*7e20*/  VIADD R10, R0.reuse, 0x18 ;  /* 0x00000018000a7836 */ /* 0x040fe20000000000 */
[----:B------:R-:W-:Y:S01]  /*7e30*/  ISETP.GE.AND P3, PT, R3, UR4, PT ;  /* 0x0000000403007c0c */ /* 0x000fe2000bf66270 */
[----:B------:R-:W-:Y:S01]  /*7e40*/  VIADD R18, R0, 0x20 ;  /* 0x0000002000127836 */ /* 0x000fe20000000000 */
[----:B------:R-:W-:Y:S01]  /*7e50*/  ISETP.GE.AND P4, PT, R4, UR4, PT ;  /* 0x0000000404007c0c */ /* 0x000fe2000bf86270 */
[----:B------:R-:W-:Y:S01]  /*7e60*/  VIADD R20, R0, 0x40 ;  /* 0x0000004000147836 */ /* 0x000fe20000000000 */
[----:B------:R-:W-:Y:S01]  /*7e70*/  ISETP.GE.AND P5, PT, R10, UR4, PT ;  /* 0x000000040a007c0c */ /* 0x000fe2000bfa6270 */
[C---:B------:R-:W-:Y:S01]  /*7e80*/  VIADD R21, R0.reuse, 0x48 ;  /* 0x0000004800157836 */ /* 0x040fe20000000000 */
[C---:B------:R-:W-:Y:S01]  /*7e90*/  IADD3 R19, R0.reuse, 0x28, RZ ;  /* 0x0000002800137810 */ /* 0x040fe20007ffe0ff */
[----:B------:R-:W-:Y:S01]  /*7ea0*/  VIADD R23, R0, 0x58 ;  /* 0x0000005800177836 */ /* 0x000fe20000000000 */
[----:B------:R-:W-:-:S02]  /*7eb0*/  ISETP.GE.AND P0, PT, R18, UR4, PT ;  /* 0x0000000412007c0c */ /* 0x000fc4000bf06270 */
[----:B------:R-:W-:Y:S02]  /*7ec0*/  ISETP.GE.AND P1, PT, R19, UR4, PT ;  /* 0x0000000413007c0c */ /* 0x000fe4000bf26270 */
[----:B------:R-:W-:Y:S02]  /*7ed0*/  IADD3 R22, R0, 0x50, RZ ;  /* 0x0000005000167810 */ /* 0x000fe40007ffe0ff */
[----:B------:R-:W-:Y:S02]  /*7ee0*/  @!P3 LEA.HI R3, R3, R3, RZ, 0x1 ;  /* 0x000000030303b211 */ /* 0x000fe400078f08ff */
[----:B------:R-:W-:Y:S02]  /*7ef0*/  @!P4 LEA.HI R4, R4, R4, RZ, 0x1 ;  /* 0x000000040404c211 */ /* 0x000fe400078f08ff */
[----:B------:R-:W-:Y:S02]  /*7f00*/  @!P5 LEA.HI R10, R10, R10, RZ, 0x1 ;  /* 0x0000000a0a0ad211 */ /* 0x000fe400078f08ff */
[----:B------:R-:W-:-:S02]  /*7f10*/  @!P3 LOP3.LUT R3, R3, 0xfffffffe, RZ, 0xc0, !PT ;  /* 0xfffffffe0303b812 */ /* 0x000fc400078ec0ff */
[----:B------:R-:W-:Y:S01]  /*7f20*/  @!P4 LOP3.LUT R15, R4, 0xfffffffe, RZ, 0xc0, !PT ;  /* 0xfffffffe040fc812 */ /* 0x000fe200078ec0ff */
[----:B------:R-:W-:Y:S01]  /*7f30*/  VIADD R4, R0, 0x38 ;  /* 0x0000003800047836 */ /* 0x000fe20000000000 */
[----:B------:R-:W-:Y:S01]  /*7f40*/  @!P5 LOP3.LUT R17, R10, 0xfffffffe, RZ, 0xc0, !PT ;  /* 0xfffffffe0a11d812 */ /* 0x000fe200078ec0ff */
[--C-:B0---4-:R-:W-:Y:S01]  /*7f50*/  @!P2 IMAD.WIDE R10, R0, 0x4, R6.reuse ;  /* 0x00000004000aa825 */ /* 0x111fe200078e0206 */
[----:B------:R-:W-:Y:S02]  /*7f60*/  ISETP.GE.AND P6, PT, R22, UR4, PT ;  /* 0x0000000416007c0c */ /* 0x000fe4000bfc6270 */
[----:B------:R-:W-:Y:S01]  /*7f70*/  @!P0 LEA.HI R18, R18, R18, RZ, 0x1 ;  /* 0x0000001212128211 */ /* 0x000fe200078f08ff */
[--C-:B------:R-:W-:Y:S01]  /*7f80*/  @!P3 IMAD.WIDE R12, R3, 0x4, R6.reuse ;  /* 0x00000004030cb825 */ /* 0x100fe200078e0206 */
[----:B------:R0:W-:Y:S01]  /*7f90*/  @!P2 ST.E.64 desc[UR36][R10.64], R24 ;  /* 0x000000180a00a985 */ /* 0x0001e2000c101b24 */
[----:B------:R-:W-:Y:S02]  /*7fa0*/  @!P1 LEA.HI R19, R19, R19, RZ, 0x1 ;  /* 0x0000001313139211 */ /* 0x000fe400078f08ff */
[----:B------:R-:W-:Y:S01]  /*7fb0*/  VIADD R3, R0, 0x30 ;  /* 0x0000003000037836 */ /* 0x000fe20000000000 */
[----:B------:R1:W-:Y:S01]  /*7fc0*/  @!P3 ST.E.64 desc[UR36][R12.64], R28 ;  /* 0x0000001c0c00b985 */ /* 0x0003e2000c101b24 */
[----:B------:R-:W-:Y:S01]  /*7fd0*/  @!P4 IMAD.WIDE R14, R15, 0x4, R6 ;  /* 0x000000040f0ec825 */ /* 0x000fe200078e0206 */
[----:B------:R-:W-:-:S02]  /*7fe0*/  ISETP.GE.AND P3, PT, R4, UR4, PT ;  /* 0x0000000404007c0c */ /* 0x000fc4000bf66270 */
[----:B------:R-:W-:Y:S01]  /*7ff0*/  ISETP.GE.AND P2, PT, R3, UR4, PT ;  /* 0x0000000403007c0c */ /* 0x000fe2000bf46270 */
[----:B------:R-:W-:Y:S01]  /*8000*/  @!P5 IMAD.WIDE R16, R17, 0x4, R6 ;  /* 0x000000041110d825 */ /* 0x000fe200078e0206 */
[----:B------:R2:W-:Y:S01]  /*8010*/  @!P4 ST.E.64 desc[UR36][R14.64], R32 ;  /* 0x000000200e00c985 */ /* 0x0005e2000c101b24 */
[----:B------:R-:W-:Y:S02]  /*8020*/  ISETP.GE.AND P4, PT, R20, UR4, PT ;  /* 0x0000000414007c0c */ /* 0x000fe4000bf86270 */
[----:B------:R-:W-:Y:S01]  /*8030*/  @!P6 LEA.HI R22, R22, R22, RZ, 0x1 ;  /* 0x000000161616e211 */ /* 0x000fe200078f08ff */
[----:B------:R3:W-:Y:S01]  /*8040*/  @!P5 ST.E.64 desc[UR36][R16.64], R36 ;  /* 0x000000241000d985 */ /* 0x0007e2000c101b24 */
[----:B------:R-:W-:Y:S01]  /*8050*/  ISETP.GE.AND P5, PT, R21, UR4, PT ;  /* 0x0000000415007c0c */ /* 0x000fe2000bfa6270 */
[----:B0-----:R-:W-:Y:S01]  /*8060*/  VIADD R24, R0, 0x60 ;  /* 0x0000006000187836 */ /* 0x001fe20000000000 */
[----:B------:R-:W-:Y:S02]  /*8070*/  @!P0 LOP3.LUT R11, R18, 0xfffffffe, RZ, 0xc0, !PT ;  /* 0xfffffffe120b8812 */ /* 0x000fe400078ec0ff */
[----:B-1----:R-:W-:-:S02]  /*8080*/  @!P1 LOP3.LUT R13, R19, 0xfffffffe, RZ, 0xc0, !PT ;  /* 0xfffffffe130d9812 */ /* 0x002fc400078ec0ff */
[----:B------:R-:W-:Y:S01]  /*8090*/  @!P2 LEA.HI R3, R3, R3, RZ, 0x1 ;  /* 0x000000030303a211 */ /* 0x000fe200078f08ff */
[--C-:B------:R-:W-:Y:S01]  /*80a0*/  @!P0 IMAD.WIDE R10, R11, 0x4, R6.reuse ;  /* 0x000000040b0a8825 */ /* 0x100fe200078e0206 */
[----:B------:R-:W-:Y:S02]  /*80b0*/  @!P3 LEA.HI R4, R4, R4, RZ, 0x1 ;  /* 0x000000040404b211 */ /* 0x000fe400078f08ff */
[----:B------:R-:W-:Y:S01]  /*80c0*/  @!P4 LEA.HI R20, R20, R20, RZ, 0x1 ;  /* 0x000000141414c211 */ /* 0x000fe200078f08ff */
[----:B------:R-:W-:Y:S01]  /*80d0*/  @!P1 IMAD.WIDE R12, R13, 0x4, R6 ;  /* 0x000000040d0c9825 */ /* 0x000fe200078e0206 */
[----:B------:R-:W-:Y:S01]  /*80e0*/  @!P2 LOP3.LUT R3, R3, 0xfffffffe, RZ, 0xc0, !PT ;  /* 0xfffffffe0303a812 */ /* 0x000fe200078ec0ff */
[----:B------:R0:W-:Y:S01]  /*80f0*/  @!P0 ST.E.64 desc[UR36][R10.64], R40 ;  /* 0x000000280a008985 */ /* 0x0001e2000c101b24 */
[----:B------:R-:W-:Y:S02]  /*8100*/  @!P5 LEA.HI R21, R21, R21, RZ, 0x1 ;  /* 0x000000151515d211 */ /* 0x000fe400078f08ff */
[----:B--2---:R-:W-:Y:S01]  /*8110*/  @!P3 LOP3.LUT R15, R4, 0xfffffffe, RZ, 0xc0, !PT ;  /* 0xfffffffe040fb812 */ /* 0x004fe200078ec0ff */
[----:B------:R1:W-:Y:S01]  /*8120*/  @!P1 ST.E.64 desc[UR36][R12.64], R44 ;  /* 0x0000002c0c009985 */ /* 0x0003e2000c101b24 */
[----:B---3--:R-:W-:Y:S01]  /*8130*/  @!P4 LOP3.LUT R17, R20, 0xfffffffe, RZ, 0xc0, !PT ;  /* 0xfffffffe1411c812 */ /* 0x008fe200078ec0ff */
[----:B------:R-:W-:Y:S01]  /*8140*/  VIADD R4, R0, 0x70 ;  /* 0x0000007000047836 */ /* 0x000fe20000000000 */
[----:B------:R-:W-:-:S02]  /*8150*/  @!P5 LOP3.LUT R21, R21, 0xfffffffe, RZ, 0xc0, !PT ;  /* 0xfffffffe1515d812 */ /* 0x000fc400078ec0ff */
[----:B------:R-:W-:Y:S01]  /*8160*/  @!P6 LOP3.LUT R19, R22, 0xfffffffe, RZ, 0xc0, !PT ;  /* 0xfffffffe1613e812 */ /* 0x000fe200078ec0ff */
[----:B------:R-:W-:Y:S01]  /*8170*/  VIADD R22, R0, 0x88 ;  /* 0x0000008800167836 */ /* 0x000fe20000000000 */
[----:B------:R-:W-:Y:S02]  /*8180*/  ISETP.GE.AND P1, PT, R23, UR4, PT ;  /* 0x0000000417007c0c */ /* 0x000fe4000bf26270 */
[----:B------:R-:W-:Y:S01]  /*8190*/  ISETP.GE.AND P0, PT, R24, UR4, PT ;  /* 0x0000000418007c0c */ /* 0x000fe2000bf06270 */
[----:B0-----:R-:W-:Y:S01]  /*81a0*/  @!P2 IMAD.WIDE R10, R3, 0x4, R6 ;  /* 0x00000004030aa825 */ /* 0x001fe200078e0206 */
[----:B------:R-:W-:-:S03]  /*81b0*/  IADD3 R20, R0, 0x78, RZ ;  /* 0x0000007800147810 */ /* 0x000fc60007ffe0ff */
[--C-:B-1----:R-:W-:Y:S01]  /*81c0*/  @!P3 IMAD.WIDE R12, R15, 0x4, R6.reuse ;  /* 0x000000040f0cb825 */ /* 0x102fe200078e0206 */
[----:B------:R0:W-:Y:S03]  /*81d0*/  @!P2 ST.E.64 desc[UR36][R10.64], R48 ;  /* 0x000000300a00a985 */ /* 0x0001e6000c101b24 */
        /* <DEDUP_REMOVED lines=30> */
[----:B--2---:R-:W-:Y:S01]  /*83c0*/  @!P6 LOP3.LUT R15, R4, 0xfffffffe, RZ, 0xc0, !PT ;  /* 0xfffffffe040fe812 */ /* 0x004fe200078ec0ff */
[----:B------:R-:W-:Y:S01]  /*83d0*/  VIADD R4, R0, 0xa8 ;  /* 0x000000a800047836 */ /* 0x000fe20000000000 */
[----:B---3--:R-:W-:Y:S01]  /*83e0*/  @!P5 LOP3.LUT R17, R20, 0xfffffffe, RZ, 0xc0, !PT ;  /* 0xfffffffe1411d812 */ /* 0x008fe200078ec0ff */
[----:B------:R-:W-:Y:S01]  /*83f0*/  VIADD R20, R0, 0xb0 ;  /* 0x000000b000147836 */ /* 0x000fe20000000000 */
[----:B------:R-:W-:Y:S02]  /*8400*/  @!P4 LOP3.LUT R21, R21, 0xfffffffe, RZ, 0xc0, !PT ;  /* 0xfffffffe1515c812 */ /* 0x000fe400078ec0ff */
[----:B----4-:R-:W-:Y:S01]  /*8410*/  @!P3 LOP3.LUT R19, R22, 0xfffffffe, RZ, 0xc0, !PT ;  /* 0xfffffffe1613b812 */ /* 0x010fe200078ec0ff */
[C---:B------:R-:W-:Y:S01]  /*8420*/  VIADD R22, R0.reuse, 0xc0 ;  /* 0x000000c000167836 */ /* 0x040fe20000000000 */
[----:B------:R-:W-:Y:S01]  /*8430*/  ISETP.GE.AND P0, PT, R23, UR4, PT ;  /* 0x0000000417007c0c */ /* 0x000fe2000bf06270 */
[----:B0-----:R-:W-:Y:S01]  /*8440*/  @!P2 IMAD.WIDE R10, R3, 0x4, R6 ;  /* 0x00000004030aa825 */ /* 0x001fe200078e0206 */
[----:B------:R-:W-:-:S02]  /*8450*/  IADD3 R3, R0, 0xa0, RZ ;  /* 0x000000a000037810 */ /* 0x000fc40007ffe0ff */
        /* <DEDUP_REMOVED lines=19> */
[----:B0-----:R-:W-:Y:S02]  /*8590*/  @!P0 LOP3.LUT R11, R23, 0xfffffffe, RZ, 0xc0, !PT ;  /* 0xfffffffe170b8812 */ /* 0x001fe400078ec0ff */
[----:B-1----:R-:W-:Y:S02]  /*85a0*/  @!P1 LOP3.LUT R13, R24, 0xfffffffe, RZ, 0xc0, !PT ;  /* 0xfffffffe180d9812 */ /* 0x002fe400078ec0ff */
[----:B------:R-:W-:Y:S01]  /*85b0*/  @!P2 LOP3.LUT R3, R3, 0xfffffffe, RZ, 0xc0, !PT ;  /* 0xfffffffe0303a812 */ /* 0x000fe200078ec0ff */
[--C-:B------:R-:W-:Y:S01]  /*85c0*/  @!P0 IMAD.WIDE R10, R11, 0x4, R6.reuse ;  /* 0x000000040b0a8825 */ /* 0x100fe200078e0206 */
[----:B------:R-:W-:Y:S02]  /*85d0*/  @!P3 LEA.HI R4, R4, R4, RZ, 0x1 ;  /* 0x000000040404b211 */ /* 0x000fe400078f08ff */
[----:B------:R-:W-:Y:S01]  /*85e0*/  @!P4 LEA.HI R20, R20, R20, RZ, 0x1 ;  /* 0x000000141414c211 */ /* 0x000fe200078f08ff */
[--C-:B------:R-:W-:Y:S01]  /*85f0*/  @!P1 IMAD.WIDE R12, R13, 0x4, R6.reuse ;  /* 0x000000040d0c9825 */ /* 0x100fe200078e0206 */
[----:B------:R-:W-:Y:S01]  /*8600*/  @!P6 LEA.HI R22, R22, R22, RZ, 0x1 ;  /* 0x000000161616e211 */ /* 0x000fe200078f08ff */
[----:B------:R0:W-:Y:S01]  /*8610*/  @!P0 ST.E.64 desc[UR36][R10.64], R96 ;  /* 0x000000600a008985 */ /* 0x0001e2000c101b24 */
[----:B------:R-:W-:Y:S01]  /*8620*/  @!P5 LEA.HI R21, R21, R21, RZ, 0x1 ;  /* 0x000000151515d211 */ /* 0x000fe200078f08ff */
[--C-:B--2---:R-:W-:Y:S01]  /*8630*/  @!P2 IMAD.WIDE R14, R3, 0x4, R6.reuse ;  /* 0x00000004030ea825 */ /* 0x104fe200078e0206 */
[----:B---3--:R-:W-:Y:S01]  /*8640*/  @!P3 LOP3.LUT R17, R4, 0xfffffffe, RZ, 0xc0, !PT ;  /* 0xfffffffe0411b812 */ /* 0x008fe200078ec0ff */
[----:B------:R1:W-:Y:S01]  /*8650*/  @!P1 ST.E.64 desc[UR36][R12.64], R100 ;  /* 0x000000640c009985 */ /* 0x0003e2000c101b24 */
[----:B----4-:R-:W-:Y:S01]  /*8660*/  @!P4 LOP3.LUT R19, R20, 0xfffffffe, RZ, 0xc0, !PT ;  /* 0xfffffffe1413c812 */ /* 0x010fe200078ec0ff */
[----:B------:R-:W-:Y:S01]  /*8670*/  VIADD R4, R0, 0xd0 ;  /* 0x000000d000047836 */ /* 0x000fe20000000000 */
[----:B------:R-:W-:Y:S01]  /*8680*/  @!P6 LOP3.LUT R3, R22, 0xfffffffe, RZ, 0xc0, !PT ;  /* 0xfffffffe1603e812 */ /* 0x000fe200078ec0ff */
[----:B------:R2:W-:Y:S01]  /*8690*/  @!P2 ST.E.64 desc[UR36][R14.64], R104 ;  /* 0x000000680e00a985 */ /* 0x0005e2000c101b24 */
[----:B------:R-:W-:Y:S01]  /*86a0*/  @!P5 LOP3.LUT R21, R21, 0xfffffffe, RZ, 0xc0, !PT ;  /* 0xfffffffe1515d812 */ /* 0x000fe200078ec0ff */
[----:B------:R-:W-:Y:S01]  /*86b0*/  VIADD R20, R0, 0xd8 ;  /* 0x000000d800147836 */ /* 0x000fe20000000000 */
[----:B------:R-:W-:Y:S01]  /*86c0*/  ISETP.GE.AND P1, PT, R4, UR4, PT ;  /* 0x0000000404007c0c */ /* 0x000fe2000bf26270 */
[----:B0-----:R-:W-:-:S03]  /*86d0*/  @!P3 IMAD.WIDE R10, R17, 0x4, R6 ;  /* 0x00000004110ab825 */ /* 0x001fc600078e0206 */
[----:B------:R-:W-:Y:S01]  /*86e0*/  ISETP.GE.AND P2, PT, R20, UR4, PT ;  /* 0x0000000414007c0c */ /* 0x000fe2000bf46270 */
[--C-:B-1----:R-:W-:Y:S01]  /*86f0*/  @!P4 IMAD.WIDE R12, R19, 0x4, R6.reuse ;  /* 0x00000004130cc825 */ /* 0x102fe200078e0206 */
[----:B------:R0:W-:Y:S03]  /*8700*/  @!P3 ST.E.64 desc[UR36][R10.64], R108 ;  /* 0x0000006c0a00b985 */ /* 0x0001e6000c101b24 */
[--C-:B------:R-:W-:Y:S01]  /*8710*/  @!P6 IMAD.WIDE R18, R3, 0x4, R6.reuse ;  /* 0x000000040312e825 */ /* 0x100fe200078e0206 */
[C---:B------:R-:W-:Y:S01]  /*8720*/  IADD3 R3, R0.reuse, 0xc8, RZ ;  /* 0x000000c800037810 */ /* 0x040fe20007ffe0ff */
[----:B------:R1:W-:Y:S01]  /*8730*/  @!P4 ST.E.64 desc[UR36][R12.64], R112 ;  /* 0x000000700c00c985 */ /* 0x0003e2000c101b24 */
[----:B--2---:R-:W-:Y:S01]  /*8740*/  IADD3 R15, R0, 0xf0, RZ ;  /* 0x000000f0000f7810 */ /* 0x004fe20007ffe0ff */
[----:B------:R-:W-:Y:S01]  /*8750*/  @!P5 IMAD.WIDE R16, R21, 0x4, R6 ;  /* 0x000000041510d825 */ /* 0x000fe200078e0206 */
[----:B------:R-:W-:-:S02]  /*8760*/  ISETP.GE.AND P0, PT, R3, UR4, PT ;  /* 0x0000000403007c0c */ /* 0x000fc4000bf06270 */
[----:B------:R-:W-:Y:S01]  /*8770*/  @!P1 LEA.HI R4, R4, R4, RZ, 0x1 ;  /* 0x0000000404049211 */ /* 0x000fe200078f08ff */
[C---:B------:R-:W-:Y:S01]  /*8780*/  VIADD R21, R0.reuse, 0xe0 ;  /* 0x000000e000157836 */ /* 0x040fe20000000000 */
[----:B------:R2:W-:Y:S01]  /*8790*/  @!P5 ST.E.64 desc[UR36][R16.64], R116 ;  /* 0x000000741000d985 */ /* 0x0005e2000c101b24 */
[C---:B------:R-:W-:Y:S01]  /*87a0*/  VIADD R14, R0.reuse, 0xe8 ;  /* 0x000000e8000e7836 */ /* 0x040fe20000000000 */
[----:B------:R-:W-:Y:S01]  /*87b0*/  ISETP.GE.AND P5, PT, R15, UR4, PT ;  /* 0x000000040f007c0c */ /* 0x000fe2000bfa6270 */
[----:B0-----:R-:W-:Y:S01]  /*87c0*/  VIADD R11, R0, 0xf8 ;  /* 0x000000f8000b7836 */ /* 0x001fe20000000000 */
[----:B------:R0:W-:Y:S01]  /*87d0*/  @!P6 ST.E.64 desc[UR36][R18.64], R120 ;  /* 0x000000781200e985 */ /* 0x0001e2000c101b24 */
[----:B------:R-:W-:Y:S02]  /*87e0*/  ISETP.GE.AND P3, PT, R21, UR4, PT ;  /* 0x0000000415007c0c */ /* 0x000fe4000bf66270 */
[----:B------:R-:W-:Y:S02]  /*87f0*/  ISETP.GE.AND P4, PT, R14, UR4, PT ;  /* 0x000000040e007c0c */ /* 0x000fe4000bf86270 */
[----:B------:R-:W-:-:S02]  /*8800*/  ISETP.GE.AND P6, PT, R11, UR4, PT ;  /* 0x000000040b007c0c */ /* 0x000fc4000bfc6270 */
[----:B------:R-:W-:Y:S02]  /*8810*/  @!P0 LEA.HI R3, R3, R3, RZ, 0x1 ;  /* 0x0000000303038211 */ /* 0x000fe400078f08ff */
[----:B------:R-:W-:Y:S02]  /*8820*/  @!P2 LEA.HI R20, R20, R20, RZ, 0x1 ;  /* 0x000000141414a211 */ /* 0x000fe400078f08ff */
[----:B------:R-:W-:Y:S02]  /*8830*/  @!P5 LEA.HI R10, R15, R15, RZ, 0x1 ;  /* 0x0000000f0f0ad211 */ /* 0x000fe400078f08ff */
[----:B------:R-:W-:Y:S02]  /*8840*/  @!P0 LOP3.LUT R3, R3, 0xfffffffe, RZ, 0xc0, !PT ;  /* 0xfffffffe03038812 */ /* 0x000fe400078ec0ff */
[----:B------:R-:W-:Y:S02]  /*8850*/  @!P3 LEA.HI R21, R21, R21, RZ, 0x1 ;  /* 0x000000151515b211 */ /* 0x000fe400078f08ff */
[----:B------:R-:W-:-:S02]  /*8860*/  @!P4 LEA.HI R14, R14, R14, RZ, 0x1 ;  /* 0x0000000e0e0ec211 */ /* 0x000fc400078f08ff */
[----:B------:R-:W-:Y:S02]  /*8870*/  @!P6 LEA.HI R11, R11, R11, RZ, 0x1 ;  /* 0x0000000b0b0be211 */ /* 0x000fe400078f08ff */
[----:B-1----:R-:W-:Y:S02]  /*8880*/  @!P1 LOP3.LUT R13, R4, 0xfffffffe, RZ, 0xc0, !PT ;  /* 0xfffffffe040d9812 */ /* 0x002fe400078ec0ff */
[----:B------:R-:W-:Y:S02]  /*8890*/  @!P2 LOP3.LUT R15, R20, 0xfffffffe, RZ, 0xc0, !PT ;  /* 0xfffffffe140fa812 */ /* 0x000fe400078ec0ff */
[----:B--2---:R-:W-:Y:S01]  /*88a0*/  @!P3 LOP3.LUT R17, R21, 0xfffffffe, RZ, 0xc0, !PT ;  /* 0xfffffffe1511b812 */ /* 0x004fe200078ec0ff */
[--C-:B------:R-:W-:Y:S01]  /*88b0*/  @!P1 IMAD.WIDE R12, R13, 0x4, R6.reuse ;  /* 0x000000040d0c9825 */ /* 0x100fe200078e0206 */
[----:B0-----:R-:W-:Y:S02]  /*88c0*/  @!P4 LOP3.LUT R19, R14, 0xfffffffe, RZ, 0xc0, !PT ;  /* 0xfffffffe0e13c812 */ /* 0x001fe400078ec0ff */
[----:B------:R-:W-:Y:S01]  /*88d0*/  @!P5 LOP3.LUT R21, R10, 0xfffffffe, RZ, 0xc0, !PT ;  /* 0xfffffffe0a15d812 */ /* 0x000fe200078ec0ff */
[----:B------:R-:W-:Y:S01]  /*88e0*/  @!P2 IMAD.WIDE R14, R15, 0x4, R6 ;  /* 0x000000040f0ea825 */ /* 0x000fe200078e0206 */
[----:B------:R-:W-:-:S03]  /*88f0*/  @!P6 LOP3.LUT R23, R11, 0xfffffffe, RZ, 0xc0, !PT ;  /* 0xfffffffe0b17e812 */ /* 0x000fc600078ec0ff */
        /* <DEDUP_REMOVED lines=12> */
.L_x_9245:
[----:B------:R-:W-:Y:S05]  /*89c0*/  BSYNC B0 ;  /* 0x0000000000007941 */ /* 0x000fea0003800000 */
.L_x_9244:
        /* <DEDUP_REMOVED lines=8> */
[----:B-1----:R-:W-:Y:S01]  /*8a50*/  VIADD R10, R0, 0x18 ;  /* 0x00000018000a7836 */ /* 0x002fe20000000000 */
[----:B------:R-:W-:Y:S01]  /*8a60*/  ISETP.GE.AND P1, PT, R4, UR4, PT ;  /* 0x0000000404007c0c */ /* 0x000fe2000bf26270 */
[C---:B------:R-:W-:Y:S01]  /*8a70*/  VIADD R12, R0.reuse, 0x28 ;  /* 0x00000028000c7836 */ /* 0x040fe20000000000 */
[----:B------:R-:W-:Y:S01]  /*8a80*/  ISETP.GE.AND P2, PT, R5, UR4, PT ;  /* 0x0000000405007c0c */ /* 0x000fe2000bf46270 */
[C---:B------:R-:W-:Y:S01]  /*8a90*/  VIADD R13, R0.reuse, 0x30 ;  /* 0x00000030000d7836 */ /* 0x040fe20000000000 */
[C---:B------:R-:W-:Y:S01]  /*8aa0*/  IADD3 R11, R0.reuse, 0x20, RZ ;  /* 0x00000020000b7810 */ /* 0x040fe20007ffe0ff */
[----:B------:R-:W-:Y:S01]  /*8ab0*/  VIADD R14, R0, 0x38 ;  /* 0x00000038000e7836 */ /* 0x000fe20000000000 */
        /* <DEDUP_REMOVED lines=8> */
[----:B------:R-:W-:-:S02]  /*8b40*/  @!P1 LEA.HI R4, R4, R4, RZ, 0x1 ;  /* 0x0000000404049211 */ /* 0x000fc400078f08ff */
[----:B------:R-:W-:Y:S02]  /*8b50*/  @!P2 LEA.HI R5, R5, R5, RZ, 0x1 ;  /* 0x000000050505a211 */ /* 0x000fe400078f08ff */
[----:B0-----:R-:W-:Y:S02]  /*8b60*/  @!P1 LOP3.LUT R7, R4, 0xfffffffe, RZ, 0xc0, !PT ;  /* 0xfffffffe04079812 */ /* 0x001fe400078ec0ff */
[----:B------:R-:W-:Y:S01]  /*8b70*/  @!P2 LOP3.LUT R9, R5, 0xfffffffe, RZ, 0xc0, !PT ;  /* 0xfffffffe0509a812 */ /* 0x000fe200078ec0ff */
[--C-:B---3--:R-:W-:Y:S01]  /*8b80*/  @!P0 IMAD.WIDE R4, R0, 0x4, R2.reuse ;  /* 0x0000000400048825 */ /* 0x108fe200078e0202 */
[----:B------:R-:W-:Y:S02]  /*8b90*/  ISETP.GE.AND P4, PT, R16, UR4, PT ;  /* 0x0000000410007c0c */ /* 0x000fe4000bf86270 */
[----:B------:R-:W-:Y:S01]  /*8ba0*/  @!P5 LEA.HI R10, R10, R10, RZ, 0x1 ;  /* 0x0000000a0a0ad211 */ /* 0x000fe200078f08ff */
        /* <DEDUP_REMOVED lines=20> */
[----:B------:R-:W-:-:S02]  /*8cf0*/  @!P1 LOP3.LUT R13, R13, 0xfffffffe, RZ, 0xc0, !PT ;  /* 0xfffffffe0d0d9812 */ /* 0x000fc400078ec0ff */
[----:B------:R-:W-:Y:S01]  /*8d00*/  @!P2 LOP3.LUT R11, R14, 0xfffffffe, RZ, 0xc0, !PT ;  /* 0xfffffffe0e0ba812 */ /* 0x000fe200078ec0ff */
[----:B------:R1:W-:Y:S01]  /*8d10*/  @!P6 ST.E.64 desc[UR36][R6.64], R42 ;  /* 0x0000002a0600e985 */ /* 0x0003e2000c101b24 */
[----:B------:R-:W-:Y:S01]  /*8d20*/  @!P3 LOP3.LUT R15, R15, 0xfffffffe, RZ, 0xc0, !PT ;  /* 0xfffffffe0f0fb812 */ /* 0x000fe200078ec0ff */
[----:B------:R-:W-:Y:S01]  /*8d30*/  VIADD R14, R0, 0x60 ;  /* 0x00000060000e7836 */ /* 0x000fe20000000000 */
[----:B------:R-:W-:Y:S02]  /*8d40*/  @!P4 LOP3.LUT R17, R16, 0xfffffffe, RZ, 0xc0, !PT ;  /* 0xfffffffe1011c812 */ /* 0x000fe400078ec0ff */
[----:B------:R-:W-:Y:S02]  /*8d50*/  ISETP.GE.AND P5, PT, R18, UR4, PT ;  /* 0x0000000412007c0c */ /* 0x000fe4000bfa6270 */
[----:B------:R-:W-:Y:S02]  /*8d60*/  ISETP.GE.AND P6, PT, R19, UR4, PT ;  /* 0x0000000413007c0c */ /* 0x000fe4000bfc6270 */
[----:B------:R-:W-:Y:S01]  /*8d70*/  IADD3 R16, R0, 0x70, RZ ;  /* 0x0000007000107810 */ /* 0x000fe20007ffe0ff */
        /* <DEDUP_REMOVED lines=86> */
[----:B------:R-:W-:Y:S02]  /*92e0*/  ISETP.GE.AND P0, PT, R14, UR4, PT ;  /* 0x000000040e007c0c */ /* 0x000fe4000bf06270 */
        /* <DEDUP_REMOVED lines=10> */
[C---:B------:R-:W-:Y:S01]  /*9390*/  VIADD R20, R0.reuse, 0xf0 ;  /* 0x000000f000147836 */ /* 0x040fe20000000000 */
        /* <DEDUP_REMOVED lines=39> */
.L_x_9243:
        /* <DEDUP_REMOVED lines=8> */
[----:B-1----:R-:W-:-:S03]  /*9690*/  IMAD R3, R6, UR4, RZ ;  /* 0x0000000406037c24 */ /* 0x002fc6000f8e02ff */
[----:B------:R-:W-:-:S04]  /*96a0*/  IADD3 R0, R0, -0x80, RZ ;  /* 0xffffff8000007810 */ /* 0x000fc80007ffe0ff */
[----:B------:R-:W-:-:S13]  /*96b0*/  ISETP.GE.AND P0, PT, R0, R3, PT ;  /* 0x000000030000720c */ /* 0x000fda0003f06270 */
[----:B------:R-:W-:Y:S05]  /*96c0*/  @P0 BRA `(.L_x_9215) ;  /* 0x0000004400f80947 */ /* 0x000fea0003800000 */
[----:B------:R-:W2:Y:S01]  /*96d0*/  LDL R4, [R1+0x4] ;  /* 0x0000040001047983 */ /* 0x000ea20000100800 */
[----:B------:R-:W-:Y:S01]  /*96e0*/  ISETP.NE.AND P0, PT, R6, 0x1, PT ;  /* 0x000000010600780c */ /* 0x000fe20003f05270 */
[----:B------:R-:W-:Y:S01]  /*96f0*/  S2UR UR7, SR_CTAID.Z ;  /* 0x00000000000779c3 */ /* 0x000fe20000002700 */
[----:B------:R-:W-:Y:S01]  /*9700*/  ULDC.64 UR8, c[0x0][0xcd0] ;  /* 0x0003340000087ab9 */ /* 0x000fe20000000a00 */
[----:B------:R-:W-:-:S06]  /*9710*/  IMAD.MOV.U32 R5, RZ, RZ, R0 ;  /* 0x000000ffff057224 */ /* 0x000fcc00078e0000 */
[----:B------:R-:W0:Y:S08]  /*9720*/  LDC.64 R10, c[0x0][0xcd8] ;  /* 0x00033600ff0a7b82 */ /* 0x000e300000000a00 */
[----:B------:R-:W1:Y:S08]  /*9730*/  @P0 LDC R7, c[0x0][0xcec] ;  /* 0x00033b00ff070b82 */ /* 0x000e700000000800 */
[----:B------:R-:W3:Y:S08]  /*9740*/  @P0 LDC R9, c[0x0][0xcf0] ;  /* 0x00033c00ff090b82 */ /* 0x000ef00000000800 */
[----:B------:R-:W4:Y:S08]  /*9750*/  S2UR UR10, SR_CTAID.Y ;  /* 0x00000000000a79c3 */ /* 0x000f300000002600 */
[----:B------:R-:W4:Y:S01]  /*9760*/  LDC R8, c[0x0][0xd50] ;  /* 0x00035400ff087b82 */ /* 0x000f220000000800 */
[----:B--2---:R-:W-:Y:S01]  /*9770*/  R2UR UR11, R4 ;  /* 0x00000000040b72ca */ /* 0x004fe200000e0000 */
[----:B-1----:R-:W-:-:S05]  /*9780*/  @P0 IMAD.HI.U32 R4, R0, R7, RZ ;  /* 0x0000000700040227 */ /* 0x002fca00078e00ff */
[----:B---3--:R-:W-:-:S07]  /*9790*/  @P0 SHF.R.U32.HI R5, RZ, R9, R4 ;  /* 0x00000009ff050219 */ /* 0x008fce0000011604 */
[----:B------:R-:W-:Y:S02]  /*97a0*/  USHF.R.S32.HI UR6, URZ, 0x1f, UR11 ;  /* 0x0000001f3f067899 */ /* 0x000fe4000801140b */
[----:B------:R-:W-:Y:S01]  /*97b0*/  IMAD R7, RZ, RZ, -UR11 ;  /* 0x8000000bff077e24 */ /* 0x000fe2000f8e02ff */
[----:B------:R-:W-:Y:S02]  /*97c0*/  UIMAD.WIDE.U32 UR4, UR11, UR8, URZ ;  /* 0x000000080b0472a5 */ /* 0x000fe4000f8e003f */
[----:B------:R-:W-:Y:S01]  /*97d0*/  UIMAD UR6, UR6, UR8, URZ ;  /* 0x00000008060672a4 */ /* 0x000fe2000f8e023f */
[----:B----4-:R-:W-:Y:S01]  /*97e0*/  IMAD R9, R8, R7, UR10 ;  /* 0x0000000a08097e24 */ /* 0x010fe2000f8e0207 */
[----:B------:R-:W-:Y:S01]  /*97f0*/  USHF.R.S32.HI UR8, URZ, 0x1f, UR7 ;  /* 0x0000001f3f087899 */ /* 0x000fe20008011407 */
[----:B------:R-:W-:Y:S01]  /*9800*/  IMAD.MOV R7, RZ, RZ, -R5 ;  /* 0x000000ffff077224 */ /* 0x000fe200078e0a05 */
[----:B------:R-:W-:Y:S01]  /*9810*/  UIMAD UR6, UR11, UR9, UR6 ;  /* 0x000000090b0672a4 */ /* 0x000fe2000f8e0206 */
[----:B------:R-:W-:Y:S01]  /*9820*/  IMAD.U32 R3, RZ, RZ, UR5 ;  /* 0x00000005ff037e24 */ /* 0x000fe2000f8e00ff */
[----:B------:R-:W-:Y:S01]  /*9830*/  SHF.R.S32.HI R4, RZ, 0x1f, R9 ;  /* 0x0000001fff047819 */ /* 0x000fe20000011409 */
[----:B------:R-:W-:Y:S01]  /*9840*/  IMAD.U32 R2, RZ, RZ, UR4 ;  /* 0x00000004ff027e24 */ /* 0x000fe2000f8e00ff */
[----:B------:R-:W-:Y:S01]  /*9850*/  UIADD3 UR6, UR5, UR6, URZ ;  /* 0x0000000605067290 */ /* 0x000fe2000fffe03f */
[----:B0-----:R-:W-:-:S02]  /*9860*/  IMAD R12, R10, UR8, RZ ;  /* 0x000000080a0c7c24 */ /* 0x001fc4000f8e02ff */
        /* <DEDUP_REMOVED lines=24> */
.L_x_9213:
        /* <DEDUP_REMOVED lines=18> */
.L_x_9246:
[----:B------:R-:W-:Y:S01]  /*9b10*/  ULDC UR7, c[0x0][0xd50] ;  /* 0x0003540000077ab9 */ /* 0x000fe20000000800 */
[----:B------:R-:W-:Y:S01]  /*9b20*/  UMOV UR39, UR6 ;  /* 0x0000000600277c82 */ /* 0x000fe20008000000 */
[----:B------:R-:W-:-:S11]  /*9b30*/  UISETP.NE.AND UP0, UPT, UR7, 0x1, UPT ;  /* 0x000000010700788c */ /* 0x000fd6000bf05270 */
[----:B------:R-:W-:Y:S01]  /*9b40*/  @UP0 ULDC UR4, c[0x0][0xd54] ;  /* 0x0003550000040ab9 */ /* 0x000fe20000000800 */
[----:B------:R-:W-:Y:S01]  /*9b50*/  @UP0 ULDC UR8, c[0x0][0xd58] ;  /* 0x0003560000080ab9 */ /* 0x000fe20000000800 */
[----:B------:R-:W-:-:S04]  /*9b60*/  UIMAD.WIDE.U32 UR4, UR6, UR4, URZ ;  /* 0x00000004060472a5 */ /* 0x000fc8000f8e003f */
[----:B------:R-:W-:-:S12]  /*9b70*/  @UP0 USHF.R.U32.HI UR39, URZ, UR8, UR5 ;  /* 0x000000083f270299 */ /* 0x000fd80008011605 */
.L_x_9247:
[----:B------:R-:W-:Y:S01]  /*9b80*/  ISETP.LE.AND P0, PT, RZ, UR43, PT ;  /* 0x0000002bff007c0c */ /* 0x000fe2000bf03270 */
[----:B------:R-:W-:Y:S01]  /*9b90*/  UIADD3 UR4, -UR39, URZ, URZ ;  /* 0x0000003f27047290 */ /* 0x000fe2000fffe13f */
[----:B------:R-:W-:Y:S01]  /*9ba0*/  IMAD.MOV.U32 R26, RZ, RZ, 0x1 ;  /* 0x00000001ff1a7424 */ /* 0x000fe200078e00ff */
[----:B------:R-:W-:Y:S01]  /*9bb0*/  MOV R6, 0x1 ;  /* 0x0000000100067802 */ /* 0x000fe20000000f00 */
[----:B------:R-:W-:Y:S01]  /*9bc0*/  IMAD.MOV.U32 R17, RZ, RZ, RZ ;  /* 0x000000ffff117224 */ /* 0x000fe200078e00ff */
[----:B------:R-:W-:-:S08]  /*9bd0*/  UIMAD UR6, UR7, UR4, UR6 ;  /* 0x00000004070672a4 */ /* 0x000fd0000f8e0206 */
        /* <DEDUP_REMOVED lines=12> */
[----:B------:R-:W-:Y:S01]  /*9ca0*/  UISETP.NE.U32.AND UP0, UPT, UR4, URZ, UPT ;  /* 0x0000003f0400728c */ /* 0x000fe2000bf05070 */
[----:B------:R-:W0:Y:S02]  /*9cb0*/  S2R R36, SR_CTAID.X ;  /* 0x0000000000247919 */ /* 0x000e240000002500 */
[----:B------:R-:W-:Y:S01]  /*9cc0*/  ULDC UR4, c[0x0][0x424] ;  /* 0x0001090000047ab9 */ /* 0x000fe20000000800 */
[----:B------:R-:W-:Y:S01]  /*9cd0*/  UISETP.NE.AND.EX UP0, UPT, UR5, URZ, UPT, UP0 ;  /* 0x0000003f0500728c */ /* 0x000fe2000bf05300 */
[----:B------:R1:W5:Y:S01]  /*9ce0*/  @P0 LDG.E R24, desc[UR36][R2.64] ;  /* 0x0000002402180981 */ /* 0x000362000c1e1900 */
[----:B------:R-:W-:-:S02]  /*9cf0*/  ULOP3.LUT UR44, UR6, 0xffff, URZ, 0xc0, !UPT ;  /* 0x0000ffff062c7892 */ /* 0x000fc4000f8ec03f */
[----:B------:R-:W-:Y:S01]  /*9d00*/  USEL UR4, UR4, 0x1, UP0 ;  /* 0x0000000104047887 */ /* 0x000fe20008000000 */
[----:B------:R-:W-:-:S03]  /*9d10*/  UMOV UR38, URZ ;  /* 0x0000003f00267c82 */ /* 0x000fc60008000000 */
[----:B------:R-:W-:-:S04]  /*9d20*/  UIMAD UR41, UR4, UR41, URZ ;  /* 0x00000029042972a4 */ /* 0x000fc8000f8e023f */
[----:B------:R-:W-:Y:S02]  /*9d30*/  UISETP.GE.AND UP0, UPT, UR41, 0x1, UPT ;  /* 0x000000012900788c */ /* 0x000fe4000bf06270 */
[----:B------:R-:W-:-:S04]  /*9d40*/  UIADD3 UR4, UR41, 0x5f, URZ ;  /* 0x0000005f29047890 */ /* 0x000fc8000fffe03f */
[----:B------:R-:W-:Y:S01]  /*9d50*/  PLOP3.LUT P0, PT, PT, PT, UP0, 0x80, 0x0 ;  /* 0x000000000000781c */ /* 0x000fe20003f0f008 */
[----:B------:R-:W-:-:S04]  /*9d60*/  UIMAD.WIDE UR4, UR4, 0x2aaaaaab, URZ ;  /* 0x2aaaaaab040478a5 */ /* 0x000fc8000f8e023f */
[----:B------:R-:W-:-:S04]  /*9d70*/  USHF.R.U32.HI UR40, URZ, 0x1f, UR5 ;  /* 0x0000001f3f287899 */ /* 0x000fc80008011605 */
        /* <DEDUP_REMOVED lines=35> */
.L_x_9249:
[----:B------:R-:W-:Y:S02]  /*9fb0*/  UIMAD UR46, UR44, UR38, URZ ;  /* 0x000000262c2e72a4 */ /* 0x000fe4000f8e023f */
[----:B------:R-:W-:Y:S01]  /*9fc0*/  IMAD.U32 R3, RZ, RZ, UR38 ;  /* 0x00000026ff037e24 */ /* 0x000fe2000f8e00ff */
[----:B------:R-:W-:Y:S01]  /*9fd0*/  MOV R17, RZ ;  /* 0x000000ff00117202 */ /* 0x000fe20000000f00 */
[----:B------:R-:W-:Y:S02]  /*9fe0*/  IMAD.MOV.U32 R6, RZ, RZ, 0x1 ;  /* 0x00000001ff067424 */ /* 0x000fe400078e00ff */
[----:B------:R-:W-:-:S05]  /*9ff0*/  IMAD.U32 R0, RZ, RZ, UR46 ;  /* 0x0000002eff007e24 */ /* 0x000fca000f8e00ff */
        /* <DEDUP_REMOVED lines=21> */
[----:B------:R-:W-:Y:S01]  /*a150*/  MOV R8, 0x70 ;  /* 0x0000007000087802 */ /* 0x000fe20000000f00 */
[----:B------:R-:W-:-:S02]  /*a160*/  IMAD.U32 R10, RZ, RZ, UR4 ;  /* 0x00000004ff0a7e24 */ /* 0x000fc4000f8e00ff */
[----:B------:R-:W-:Y:S02]  /*a170*/  IMAD.U32 R11, RZ, RZ, UR5 ;  /* 0x00000005ff0b7e24 */ /* 0x000fe4000f8e00ff */
[----:B------:R-:W-:Y:S02]  /*a180*/  IMAD.MOV.U32 R12, RZ, RZ, 0x1 ;  /* 0x00000001ff0c7424 */ /* 0x000fe400078e00ff */
[----:B------:R-:W-:-:S07]  /*a190*/  IMAD.MOV.U32 R13, RZ, RZ, RZ ;  /* 0x000000ffff0d7224 */ /* 0x000fce00078e00ff */
[----:B------:R-:W-:-:S07]  /*a1a0*/  LEPC R20, `(.L_x_9250) ;  /* 0x000000001014794e */ /* 0x000fce0000000000 */
[----:B0----5:R-:W-:Y:S05]  /*a1b0*/  CALL.ABS.NOINC R2 ;  /* 0x0000000002007343 */ /* 0x021fea0003c00000 */
.L_x_9250:
        /* <DEDUP_REMOVED lines=20> */
.L_x_9252:
        /* <DEDUP_REMOVED lines=9> */
[----:B------:R-:W-:Y:S01]  /*a390*/  MOV R13, RZ ;  /* 0x000000ff000d7202 */ /* 0x000fe20000000f00 */
[----:B------:R-:W-:-:S02]  /*a3a0*/  IMAD.U32 R11, RZ, RZ, UR5 ;  /* 0x00000005ff0b7e24 */ /* 0x000fc4000f8e00ff */
[----:B------:R-:W-:Y:S02]  /*a3b0*/  IMAD.MOV.U32 R8, RZ, RZ, 0x70 ;  /* 0x00000070ff087424 */ /* 0x000fe400078e00ff */
[----:B0-----:R-:W-:-:S07]  /*a3c0*/  IMAD.MOV.U32 R12, RZ, RZ, 0x1 ;  /* 0x00000001ff0c7424 */ /* 0x001fce00078e00ff */
[----:B------:R-:W-:-:S07]  /*a3d0*/  LEPC R20, `(.L_x_9251) ;  /* 0x000000001014794e */ /* 0x000fce0000000000 */
[----:B-1----:R-:W-:Y:S05]  /*a3e0*/  CALL.ABS.NOINC R2 ;  /* 0x0000000002007343 */ /* 0x002fea0003c00000 */
.L_x_9251:
        /* <DEDUP_REMOVED lines=9> */
[C---:B------:R-:W-:Y:S01]  /*a480*/  SHF.L.U32 R0, R28.reuse, 0x4, RZ ;  /* 0x000000041c007819 */ /* 0x040fe200000006ff */
[----:B------:R-:W-:Y:S01]  /*a490*/  IMAD.U32 R3, RZ, RZ, UR5 ;  /* 0x00000005ff037e24 */ /* 0x000fe2000f8e00ff */
[----:B------:R-:W-:Y:S01]  /*a4a0*/  LOP3.LUT R7, R28, 0x7f, RZ, 0xc0, !PT ;  /* 0x0000007f1c077812 */ /* 0x000fe200078ec0ff */
[----:B------:R-:W-:Y:S01]  /*a4b0*/  IMAD.U32 R4, RZ, RZ, UR45 ;  /* 0x0000002dff047e24 */ /* 0x000fe2000f8e00ff */
[----:B0-----:R-:W-:Y:S02]  /*a4c0*/  ISETP.NE.AND P1, PT, R12, 0x1, PT ;  /* 0x000000010c00780c */ /* 0x001fe40003f25270 */
[----:B------:R-:W-:Y:S01]  /*a4d0*/  LOP3.LUT R16, R16, 0xffffbfff, RZ, 0xc0, !PT ;  /* 0xffffbfff10107812 */ /* 0x000fe200078ec0ff */
[----:B------:R0:W2:Y:S01]  /*a4e0*/  @P0 LDG.E R30, desc[UR36][R2.64] ;  /* 0x00000024021e0981 */ /* 0x0000a2000c1e1900 */
[----:B------:R-:W-:Y:S01]  /*a4f0*/  LOP3.LUT R5, R0, 0x70, RZ, 0xc0, !PT ;  /* 0x0000007000057812 */ /* 0x000fe200078ec0ff */
[----:B------:R-:W-:Y:S01]  /*a500*/  VIADD R0, R4, 0xffffffff ;  /* 0xffffffff04007836 */ /* 0x000fe20000000000 */
[----:B------:R-:W-:Y:S01]  /*a510*/  SHF.R.U32.HI R37, RZ, 0x3, R7 ;  /* 0x00000003ff257819 */ /* 0x000fe20000011607 */
[----:B------:R-:W-:Y:S01]  /*a520*/  IMAD.SHL.U32 R6, R28, 0x8, RZ ;  /* 0x000000081c067824 */ /* 0x000fe200078e00ff */
[----:B------:R-:W-:-:S02]  /*a530*/  ULDC UR4, c[0x0][0x320] ;  /* 0x0000c80000047ab9 */ /* 0x000fc40000000800 */
[----:B------:R-:W-:-:S03]  /*a540*/  LOP3.LUT R32, R5, R37, RZ, 0xfc, !PT ;  /* 0x0000002505207212 */ /* 0x000fc600078efcff */
[----:B0-----:R-:W0:Y:S01]  /*a550*/  @P1 LDC R2, c[0x0][0x434] ;  /* 0x00010d00ff021b82 */ /* 0x001e220000000800 */
[----:B------:R-:W-:Y:S01]  /*a560*/  @P1 LOP3.LUT R16, R16, 0x4000, RZ, 0xfc, !PT ;  /* 0x0000400010101812 */ /* 0x000fe200078efcff */
[----:B------:R-:W-:-:S04]  /*a570*/  IMAD R5, R0, 0x60, R32 ;  /* 0x0000006000057824 */ /* 0x000fc800078e0220 */
[C---:B-----5:R-:W-:Y:S01]  /*a580*/  IMAD.IADD R10, R5.reuse, 0x1, R24 ;  /* 0x00000001050a7824 */ /* 0x060fe200078e0218 */
[----:B------:R-:W-:Y:S01]  /*a590*/  ISETP.GE.AND P0, PT, R5, UR41, PT ;  /* 0x0000002905007c0c */ /* 0x000fe2000bf06270 */
[----:B------:R-:W1:Y:S03]  /*a5a0*/  @P1 LDC R3, c[0x0][0x438] ;  /* 0x00010e00ff031b82 */ /* 0x000e660000000800 */
[----:B------:R-:W-:Y:S02]  /*a5b0*/  ISETP.GT.U32.OR P0, PT, R32, 0x5f, P0 ;  /* 0x0000005f2000780c */ /* 0x000fe40000704470 */
[----:B------:R-:W-:-:S11]  /*a5c0*/  MOV R11, R10 ;  /* 0x0000000a000b7202 */ /* 0x000fd60000000f00 */
[----:B------:R-:W3:Y:S01]  /*a5d0*/  @!P0 LDC.64 R8, c[0x0][0x428] ;  /* 0x00010a00ff088b82 */ /* 0x000ee20000000a00 */
[----:B0-----:R-:W-:-:S07]  /*a5e0*/  @P1 IMAD.HI.U32 R2, R10, R2, RZ ;  /* 0x000000020a021227 */ /* 0x001fce00078e00ff */
[----:B------:R-:W0:Y:S01]  /*a5f0*/  @!P0 LDC.64 R4, c[0x0][0x418] ;  /* 0x00010600ff048b82 */ /* 0x000e220000000a00 */
[----:B-1----:R-:W-:-:S04]  /*a600*/  @P1 SHF.R.U32.HI R11, RZ, R3, R2 ;  /* 0x00000003ff0b1219 */ /* 0x002fc80000011602 */
[----:B------:R-:W-:Y:S02]  /*a610*/  @!P0 SHF.R.S32.HI R3, RZ, 0x1f, R11 ;  /* 0x0000001fff038819 */ /* 0x000fe4000001140b */
[----:B--2---:R-:W-:-:S05]  /*a620*/  SHF.R.S32.HI R33, RZ, 0x1f, R30 ;  /* 0x0000001fff217819 */ /* 0x004fca000001141e */
[----:B---3--:R-:W-:-:S04]  /*a630*/  @!P0 IMAD R2, R33, R8, RZ ;  /* 0x0000000821028224 */ /* 0x008fc800078e02ff */
[----:B------:R-:W-:Y:S02]  /*a640*/  @!P0 IMAD R9, R30, R9, R2 ;  /* 0x000000091e098224 */ /* 0x000fe400078e0202 */
[----:B------:R-:W-:-:S04]  /*a650*/  @!P0 IMAD.MOV.U32 R2, RZ, RZ, R11 ;  /* 0x000000ffff028224 */ /* 0x000fc800078e000b */
[----:B------:R-:W-:-:S04]  /*a660*/  @!P0 IMAD.WIDE.U32 R2, R30, R8, R2 ;  /* 0x000000081e028225 */ /* 0x000fc800078e0002 */
[----:B------:R-:W-:Y:S01]  /*a670*/  @!P0 IMAD.IADD R3, R3, 0x1, R9 ;  /* 0x0000000103038824 */ /* 0x000fe200078e0209 */
[----:B0-----:R-:W-:-:S04]  /*a680*/  @!P0 LEA R4, P1, R2, R4, 0x2 ;  /* 0x0000000402048211 */ /* 0x001fc800078210ff */
        /* <DEDUP_REMOVED lines=8> */
[----:B------:R-:W-:-:S02]  /*a710*/  ISETP.GE.AND P3, PT, R27, UR4, PT ;  /* 0x000000041b007c0c */ /* 0x000fc4000bf66270 */
[C---:B------:R-:W-:Y:S02]  /*a720*/  ISETP.GE.AND P2, PT, R22.reuse, UR4, PT ;  /* 0x0000000416007c0c */ /* 0x040fe4000bf46270 */
[----:B------:R-:W-:Y:S02]  /*a730*/  LOP3.LUT R26, R22, 0xc0, RZ, 0xfc, !PT ;  /* 0x000000c0161a7812 */ /* 0x000fe400078efcff */
[----:B------:R-:W-:Y:S02]  /*a740*/  IADD3 R23, -R11, RZ, RZ ;  /* 0x000000ff0b177210 */ /* 0x000fe40007ffe1ff */
[----:B------:R-:W-:-:S03]  /*a750*/  ISETP.GE.AND P1, PT, R26, UR4, PT ;  /* 0x000000041a007c0c */ /* 0x000fc6000bf26270 */
[----:B------:R-:W-:Y:S01]  /*a760*/  @P4 LOP3.LUT R16, R16, 0x10, RZ, 0xfc, !PT ;  /* 0x0000001010104812 */ /* 0x000fe200078efcff */
[----:B------:R-:W-:-:S03]  /*a770*/  IMAD R23, R12, R23, R10 ;  /* 0x000000170c177224 */ /* 0x000fc600078e020a */
[----:B------:R-:W-:-:S04]  /*a780*/  LOP3.LUT R16, R16, 0xfffffffe, RZ, 0xc0, !PT ;  /* 0xfffffffe10107812 */ /* 0x000fc800078ec0ff */
[----:B------:R-:W-:-:S04]  /*a790*/  LOP3.LUT R16, R16, 0xfffffff7, RZ, 0xc0, !PT ;  /* 0xfffffff710107812 */ /* 0x000fc800078ec0ff */
[----:B------:R-:W-:-:S04]  /*a7a0*/  @P3 LOP3.LUT R16, R16, 0x8, RZ, 0xfc, !PT ;  /* 0x0000000810103812 */ /* 0x000fc800078efcff */
[----:B------:R-:W-:-:S04]  /*a7b0*/  @P2 LOP3.LUT R16, R16, 0x1, RZ, 0xfc, !PT ;  /* 0x0000000110102812 */ /* 0x000fc800078efcff */
[----:B------:R-:W-:-:S04]  /*a7c0*/  LOP3.LUT R16, R16, 0xfffffffb, RZ, 0xc0, !PT ;  /* 0xfffffffb10107812 */ /* 0x000fc800078ec0ff */
[----:B------:R-:W-:Y:S01]  /*a7d0*/  @P1 LOP3.LUT R16, R16, 0x4, RZ, 0xfc, !PT ;  /* 0x0000000410101812 */ /* 0x000fe200078efcff */
[----:B0-----:R-:W-:Y:S06]  /*a7e0*/  BRA.DIV UR5, `(.L_x_9253) ;  /* 0x0000003a05587947 */ /* 0x001fec000b800000 */
.L_x_9299:
[----:B------:R-:W2:Y:S01]  /*a7f0*/  LDL R2, [R1] ;  /* 0x0000000001027983 */ /* 0x000ea20000100800 */
[--C-:B-----5:R-:W-:Y:S02]  /*a800*/  @!P0 SHF.R.S32.HI R3, RZ, 0x1f, R4.reuse ;  /* 0x0000001fff038819 */ /* 0x120fe40000011404 */
[----:B------:R-:W-:Y:S02]  /*a810*/  CS2R R18, SRZ ;  /* 0x0000000000127805 */ /* 0x000fe4000001ff00 */
[----:B------:R-:W-:Y:S01]  /*a820*/  LOP3.LUT R16, R16, 0xffff7fff, RZ, 0xc0, !PT ;  /* 0xffff7fff10107812 */ /* 0x000fe200078ec0ff */
[----:B------:R-:W-:Y:S01]  /*a830*/  @!P0 IMAD.MOV.U32 R18, RZ, RZ, R4 ;  /* 0x000000ffff128224 */ /* 0x000fe200078e0004 */
[----:B------:R-:W-:Y:S01]  /*a840*/  MOV R29, UR39 ;  /* 0x00000027001d7c02 */ /* 0x000fe20008000f00 */
[----:B------:R-:W-:Y:S01]  /*a850*/  @!P0 IMAD.MOV.U32 R19, RZ, RZ, R3 ;  /* 0x000000ffff138224 */ /* 0x000fe200078e0003 */
[----:B------:R-:W-:Y:S02]  /*a860*/  ISETP.GT.U32.AND P0, PT, R32, 0x5f, PT ;  /* 0x0000005f2000780c */ /* 0x000fe40003f04070 */
[----:B------:R-:W-:-:S02]  /*a870*/  SHF.R.S32.HI R29, RZ, 0x1f, R29 ;  /* 0x0000001fff1d7819 */ /* 0x000fc4000001141d */
[----:B------:R-:W-:-:S09]  /*a880*/  SEL R34, RZ, 0x1, P2 ;  /* 0x00000001ff227807 */ /* 0x000fd20001000000 */
[----:B------:R-:W-:-:S04]  /*a890*/  @P0 LOP3.LUT R16, R16, 0x8000, RZ, 0xfc, !PT ;  /* 0x0000800010100812 */ /* 0x000fc800078efcff */
[----:B------:R-:W-:Y:S02]  /*a8a0*/  LOP3.LUT R16, R16, 0xffffffdf, RZ, 0xc0, !PT ;  /* 0xffffffdf10107812 */ /* 0x000fe400078ec0ff */
[----:B--2---:R-:W-:-:S13]  /*a8b0*/  R2UR UR4, R2 ;  /* 0x00000000020472ca */ /* 0x004fda00000e0000 */
[----:B------:R-:W-:-:S06]  /*a8c0*/  ULOP3.LUT UR4, UR4, 0x2, URZ, 0xfc, !UPT ;  /* 0x0000000204047892 */ /* 0x000fcc000f8efc3f */
[----:B------:R-:W-:-:S05]  /*a8d0*/  IMAD.U32 R2, RZ, RZ, UR4 ;  /* 0x00000004ff027e24 */ /* 0x000fca000f8e00ff */
[----:B------:R-:W-:-:S13]  /*a8e0*/  ISETP.NE.AND P1, PT, R2, 0x3, PT ;  /* 0x000000030200780c */ /* 0x000fda0003f25270 */
[----:B------:R-:W-:Y:S01]  /*a8f0*/  @P1 LOP3.LUT R16, R16, 0x20, RZ, 0xfc, !PT ;  /* 0x0000002010101812 */ /* 0x000fe200078efcff */
[----:B------:R-:W-:Y:S06]  /*a900*/  @!P1 BRA `(.L_x_9254) ;  /* 0x0000000000049947 */ /* 0x000fec0003800000 */
[----:B------:R-:W-:Y:S01]  /*a910*/  BPT.TRAP 0x1 ;  /* 0x000000040000795c */ /* 0x000fe20000300000 */
.L_x_9254:
[----:B------:R-:W-:-:S05]  /*a920*/  IMAD.MOV.U32 R2, RZ, RZ, 0x1 ;  /* 0x00000001ff027424 */ /* 0x000fca00078e00ff */
[----:B------:R-:W-:-:S04]  /*a930*/  SHF.L.U32 R2, R2, 0x1f, RZ ;  /* 0x0000001f02027819 */ /* 0x000fc800000006ff */
[----:B------:R-:W0:Y:S02]  /*a940*/  SYNCS.PHASECHK.TRANS64.TRYWAIT P0, [UR42+0x32440], R2 ;  /* 0x03244002ff0075a7 */ /* 0x000e24000800016a */
[----:B0-----:R-:W-:Y:S05]  /*a950*/  @!P0 BRA `(.L_x_9255) ;  /* 0x00000038001c8947 */ /* 0x001fea0003800000 */
.L_x_9300:
[----:B------:R-:W-:Y:S01]  /*a960*/  SHF.R.S32.HI R25, RZ, 0x1f, R23 ;  /* 0x0000001fff197819 */ /* 0x000fe20000011417 */
[----:B------:R-:W-:Y:S01]  /*a970*/  ULDC.64 UR4, c[0x0][0x300] ;  /* 0x0000c00000047ab9 */ /* 0x000fe20000000a00 */
[----:B------:R-:W-:Y:S01]  /*a980*/  R2UR UR6, R29 ;  /* 0x000000001d0672ca */ /* 0x000fe200000e0000 */
[----:B------:R-:W-:Y:S01]  /*a990*/  IMAD.MOV.U32 R9, RZ, RZ, -0x60 ;  /* 0xffffffa0ff097424 */ /* 0x000fe200078e00ff */
[----:B------:R-:W-:Y:S01]  /*a9a0*/  LOP3.LUT R16, R16, 0xfffffffd, RZ, 0xc0, !PT ;  /* 0xfffffffd10107812 */ /* 0x000fe200078ec0ff */
[----:B0-----:R-:W-:Y:S02]  /*a9b0*/  IMAD R2, R25, UR4, RZ ;  /* 0x0000000419027c24 */ /* 0x001fe4000f8e02ff */
[----:B------:R-:W-:Y:S02]  /*a9c0*/  IMAD R0, R0, R9, UR41 ;  /* 0x0000002900007e24 */ /* 0x000fe4000f8e0209 */
[C---:B------:R-:W-:Y:S02]  /*a9d0*/  IMAD R5, R23.reuse, UR5, R2 ;  /* 0x0000000517057c24 */ /* 0x040fe4000f8e0202 */
[----:B------:R-:W-:Y:S01]  /*a9e0*/  IMAD.WIDE.U32 R2, R23, UR4, RZ ;  /* 0x0000000417027c25 */ /* 0x000fe2000f8e00ff */
[----:B------:R-:W-:Y:S01]  /*a9f0*/  ULDC.64 UR4, c[0x0][0x310] ;  /* 0x0000c40000047ab9 */ /* 0x000fe20000000a00 */
[----:B------:R-:W-:-:S02]  /*aa00*/  IADD3 R17, -R37, R0, RZ ;  /* 0x0000000025117210 */ /* 0x000fc40007ffe1ff */
        /* <DEDUP_REMOVED lines=10> */
[----:B------:R-:W-:Y:S01]  /*aab0*/  IMAD.WIDE.U32 R2, R5, UR39, R2 ;  /* 0x0000002705027c25 */ /* 0x000fe2000f8e0002 */
[----:B------:R-:W-:-:S03]  /*aac0*/  UMOV UR5, 0xffffffff ;  /* 0xffffffff00057882 */ /* 0x000fc60000000000 */
[----:B------:R-:W-:Y:S01]  /*aad0*/  VIADD R5, R3, UR4 ;  /* 0x0000000403057c36 */ /* 0x000fe20008000000 */
[----:B------:R-:W-:Y:S01]  /*aae0*/  ULDC UR4, c[0x0][0x2f4] ;  /* 0x0000bd0000047ab9 */ /* 0x000fe20000000800 */
[----:B------:R-:W-:Y:S02]  /*aaf0*/  LOP3.LUT R3, R6, 0x1c0, RZ, 0xc0, !PT ;  /* 0x000001c006037812 */ /* 0x000fe400078ec0ff */
[----:B------:R-:W-:Y:S02]  /*ab00*/  ISETP.GE.AND P2, PT, R22, UR4, PT ;  /* 0x0000000416007c0c */ /* 0x000fe4000bf46270 */
[----:B------:R-:W-:Y:S02]  /*ab10*/  LOP3.LUT R3, R3, 0x38, R6, 0xf8, !PT ;  /* 0x0000003803037812 */ /* 0x000fe400078ef806 */
[C---:B------:R-:W-:Y:S02]  /*ab20*/  LEA R4, P0, R2.reuse, UR6, 0x1 ;  /* 0x0000000602047c11 */ /* 0x040fe4000f8008ff */
[----:B------:R-:W-:Y:S01]  /*ab30*/  LOP3.LUT R3, R3, 0x38, R28, 0x78, !PT ;  /* 0x0000003803037812 */ /* 0x000fe200078e781c */
[----:B------:R-:W-:Y:S01]  /*ab40*/  IMAD.SHL.U32 R28, R7, 0x8, RZ ;  /* 0x00000008071c7824 */ /* 0x000fe200078e00ff */
[----:B------:R-:W-:-:S02]  /*ab50*/  LEA.HI.X R5, R2, UR7, R5, 0x1, P0 ;  /* 0x0000000702057c11 */ /* 0x000fc400080f0c05 */
[----:B------:R-:W-:Y:S02]  /*ab60*/  ISETP.GE.AND P0, PT, R17, 0x1, PT ;  /* 0x000000011100780c */ /* 0x000fe40003f06270 */
[----:B------:R-:W-:Y:S02]  /*ab70*/  LOP3.LUT R28, R3, 0x200, R28, 0xf8, !PT ;  /* 0x00000200031c7812 */ /* 0x000fe400078ef81c */
[----:B------:R-:W-:Y:S01]  /*ab80*/  @P2 LOP3.LUT R16, R16, 0x2, RZ, 0xfc, !PT ;  /* 0x0000000210102812 */ /* 0x000fe200078efcff */
[----:B------:R-:W-:Y:S08]  /*ab90*/  BRA.DIV UR5, `(.L_x_9256) ;  /* 0x0000003605a47947 */ /* 0x000ff0000b800000 */
[----:B------:R-:W0:Y:S01]  /*aba0*/  SHFL.IDX PT, R14, R4, RZ, 0x181f ;  /* 0x00181fff040e7589 */ /* 0x000e2200000e0000 */
[----:B------:R-:W-:-:S03]  /*abb0*/  @P0 LEA R7, R28, UR42, 0x1 ;  /* 0x0000002a1c070c11 */ /* 0x000fc6000f8e08ff */
[----:B------:R-:W1:Y:S01]  /*abc0*/  SHFL.IDX PT, R0, R5, RZ, 0x181f ;  /* 0x00181fff05007589 */ /* 0x000e6200000e0000 */
[----:B0-----:R-:W-:-:S03]  /*abd0*/  @P0 LEA R2, P1, R22, R14, 0x1 ;  /* 0x0000000e16020211 */ /* 0x001fc600078208ff */
[----:B------:R-:W0:Y:S02]  /*abe0*/  SHFL.IDX PT, R14, R4, 0x1, 0x181f ;  /* 0x00381f00040e7f89 */ /* 0x000e2400000e0000 */
        /* <DEDUP_REMOVED lines=20> */
[----:B------:R-:W0:Y:S02]  /*ad30*/  SHFL.IDX PT, R14, R4, 0x4, 0x181f ;  /* 0x00981f00040e7f89 */ /* 0x000e2400000e0000 */
[----:B-1----:R-:W-:Y:S02]  /*ad40*/  @P0 IADD3.X R3, RZ, R0, RZ, P1, !PT ;  /* 0x00000000ff030210 */ /* 0x002fe40000ffe4ff */
        /* <DEDUP_REMOVED lines=9> */
.L_x_9314:
        /* <DEDUP_REMOVED lines=15> */
.L_x_9257:
        /* <DEDUP_REMOVED lines=17> */
[----:B------:R-:W-:Y:S02]  /*afe0*/  IMAD.U32 R7, RZ, RZ, UR9 ;  /* 0x00000009ff077e24 */ /* 0x000fe4000f8e00ff */
[----:B------:R-:W-:-:S02]  /*aff0*/  IMAD.U32 R10, RZ, RZ, UR4 ;  /* 0x00000004ff0a7e24 */ /* 0x000fc4000f8e00ff */
[----:B------:R-:W-:Y:S02]  /*b000*/  IMAD.MOV.U32 R8, RZ, RZ, 0x70 ;  /* 0x00000070ff087424 */ /* 0x000fe400078e00ff */
[----:B------:R-:W-:Y:S02]  /*b010*/  IMAD.MOV.U32 R12, RZ, RZ, 0x1 ;  /* 0x00000001ff0c7424 */ /* 0x000fe400078e00ff */
[----:B------:R-:W-:-:S07]  /*b020*/  IMAD.MOV.U32 R13, RZ, RZ, RZ ;  /* 0x000000ffff0d7224 */ /* 0x000fce00078e00ff */
[----:B------:R-:W-:-:S07]  /*b030*/  LEPC R20, `(.L_x_9258) ;  /* 0x000000001014794e */ /* 0x000fce0000000000 */
[----:B0-----:R-:W-:Y:S05]  /*b040*/  CALL.ABS.NOINC R2 ;  /* 0x0000000002007343 */ /* 0x001fea0003c00000 */
.L_x_9258:
[----:B------:R-:W0:Y:S01]  /*b050*/  LDC R6, c[0x0][0x448] ;  /* 0x00011200ff067b82 */ /* 0x000e220000000800 */
[----:B------:R-:W-:Y:S01]  /*b060*/  R2UR UR6, R29 ;  /* 0x000000001d0672ca */ /* 0x000fe200000e0000 */
[----:B------:R-:W-:Y:S01]  /*b070*/  ULDC.64 UR8, c[0x0][0x2d8] ;  /* 0x0000b60000087ab9 */ /* 0x000fe20000000a00 */
[----:B------:R-:W-:Y:S01]  /*b080*/  LEA R35, R36, R32, 0x7 ;  /* 0x0000002024237211 */ /* 0x000fe200078e38ff */
[----:B------:R-:W-:Y:S01]  /*b090*/  UIMAD.WIDE.U32 UR4, UR39, UR8, URZ ;  /* 0x00000008270472a5 */ /* 0x000fe2000f8e003f */
[----:B------:R-:W-:-:S03]  /*b0a0*/  LOP3.LUT R16, R16, 0xfffeffff, RZ, 0xc0, !PT ;  /* 0xfffeffff10107812 */ /* 0x000fc600078ec0ff */
[----:B------:R-:W-:-:S06]  /*b0b0*/  IMAD.MOV.U32 R7, RZ, RZ, R35 ;  /* 0x000000ffff077224 */ /* 0x000fcc00078e0023 */
[----:B------:R-:W-:-:S04]  /*b0c0*/  UIMAD UR6, UR6, UR8, URZ ;  /* 0x00000008060672a4 */ /* 0x000fc8000f8e023f */
[----:B------:R-:W-:-:S03]  /*b0d0*/  UIMAD UR6, UR39, UR9, UR6 ;  /* 0x00000009270672a4 */ /* 0x000fc6000f8e0206 */
[----:B------:R-:W-:Y:S01]  /*b0e0*/  ULDC.64 UR8, c[0x0][0x2e0] ;  /* 0x0000b80000087ab9 */ /* 0x000fe20000000a00 */
[----:B------:R-:W-:Y:S01]  /*b0f0*/  UIADD3 UR5, UR5, UR6, URZ ;  /* 0x0000000605057290 */ /* 0x000fe2000fffe03f */
[----:B0-----:R-:W-:Y:S01]  /*b100*/  ISETP.NE.AND P0, PT, R6, 0x1, PT ;  /* 0x000000010600780c */ /* 0x001fe20003f05270 */
[----:B------:R-:W-:Y:S02]  /*b110*/  UIMAD UR6, UR47, UR8, URZ ;  /* 0x000000082f0672a4 */ /* 0x000fe4000f8e023f */
[----:B------:R-:W-:Y:S02]  /*b120*/  UIMAD.WIDE.U32 UR4, UR43, UR8, UR4 ;  /* 0x000000082b0472a5 */ /* 0x000fe4000f8e0004 */
[----:B------:R-:W-:-:S04]  /*b130*/  UIMAD UR6, UR43, UR9, UR6 ;  /* 0x000000092b0672a4 */ /* 0x000fc8000f8e0206 */
[----:B------:R-:W-:Y:S01]  /*b140*/  IMAD.U32 R4, RZ, RZ, UR4 ;  /* 0x00000004ff047e24 */ /* 0x000fe2000f8e00ff */
[----:B------:R-:W-:Y:S02]  /*b150*/  UIADD3 UR6, UR5, UR6, URZ ;  /* 0x0000000605067290 */ /* 0x000fe4000fffe03f */
[----:B------:R-:W-:Y:S01]  /*b160*/  MOV R5, UR5 ;  /* 0x0000000500057c02 */ /* 0x000fe20008000f00 */
[----:B------:R-:W0:Y:S01]  /*b170*/  @P0 LDC R0, c[0x0][0x44c] ;  /* 0x00011300ff000b82 */ /* 0x000e220000000800 */
[----:B------:R-:W-:Y:S01]  /*b180*/  IMAD.MOV.U32 R2, RZ, RZ, R4 ;  /* 0x000000ffff027224 */ /* 0x000fe200078e0004 */
[----:B------:R-:W-:Y:S01]  /*b190*/  ULDC.64 UR4, c[0x0][0x2d0] ;  /* 0x0000b40000047ab9 */ /* 0x000fe20000000a00 */
[----:B------:R-:W-:-:S05]  /*b1a0*/  @P0 LOP3.LUT R16, R16, 0x10000, RZ, 0xfc, !PT ;  /* 0x0001000010100812 */ /* 0x000fca00078efcff */
[----:B------:R-:W1:Y:S01]  /*b1b0*/  @P0 LDC R3, c[0x0][0x450] ;  /* 0x00011400ff030b82 */ /* 0x000e620000000800 */
[----:B0-----:R-:W-:-:S05]  /*b1c0*/  @P0 IMAD.HI.U32 R0, R35, R0, RZ ;  /* 0x0000000023000227 */ /* 0x001fca00078e00ff */
[----:B-1----:R-:W-:Y:S01]  /*b1d0*/  @P0 SHF.R.U32.HI R7, RZ, R3, R0 ;  /* 0x00000003ff070219 */ /* 0x002fe20000011600 */
[----:B------:R-:W-:-:S03]  /*b1e0*/  IMAD.U32 R3, RZ, RZ, UR6 ;  /* 0x00000006ff037e24 */ /* 0x000fc6000f8e00ff */
        /* <DEDUP_REMOVED lines=15> */
[----:B------:R-:W-:-:S04]  /*b2e0*/  IADD3 R3, R3, R7, RZ ;  /* 0x0000000703037210 */ /* 0x000fc80007ffe0ff */
        /* <DEDUP_REMOVED lines=10> */
[C---:B------:R-:W-:Y:S02]  /*b390*/  VIADD R8, R6.reuse, 0x10 ;  /* 0x0000001006087836 */ /* 0x040fe40000000000 */
[----:B------:R-:W-:Y:S01]  /*b3a0*/  SHFL.IDX PT, R7, R4, 0x1, 0x181f ;  /* 0x00381f0004077f89 */ /* 0x000fe200000e0000 */
[----:B------:R-:W-:-:S03]  /*b3b0*/  VIADD R9, R6, 0x40 ;  /* 0x0000004006097836 */ /* 0x000fc60000000000 */
[----:B------:R-:W-:Y:S04]  /*b3c0*/  SHFL.IDX PT, R20, R4, 0x2, 0x181f ;  /* 0x00581f0004147f89 */ /* 0x000fe800000e0000 */
[----:B------:R-:W-:Y:S01]  /*b3d0*/  SHFL.IDX PT, R10, R4, 0x5, 0x181f ;  /* 0x00b81f00040a7f89 */ /* 0x000fe200000e0000 */
[----:B0-----:R-:W-:-:S05]  /*b3e0*/  IMAD R5, R2, UR4, RZ ;  /* 0x0000000402057c24 */ /* 0x001fca000f8e02ff */
[-C--:B------:R-:W-:Y:S02]  /*b3f0*/  ISETP.GE.AND P3, PT, R6, R5.reuse, PT ;  /* 0x000000050600720c */ /* 0x080fe40003f66270 */
[-C--:B------:R-:W-:Y:S01]  /*b400*/  ISETP.GE.AND P2, PT, R8, R5.reuse, PT ;  /* 0x000000050800720c */ /* 0x080fe20003f46270 */
[----:B------:R-:W-:Y:S01]  /*b410*/  VIADD R8, R6, 0x20 ;  /* 0x0000002006087836 */ /* 0x000fe20000000000 */
[----:B------:R-:W-:-:S04]  /*b420*/  ISETP.GE.AND P4, PT, R9, R5, PT ;  /* 0x000000050900720c */ /* 0x000fc80003f86270 */
[----:B------:R-:W-:Y:S01]  /*b430*/  ISETP.GE.AND P6, PT, R8, R5, PT ;  /* 0x000000050800720c */ /* 0x000fe20003fc6270 */
[----:B------:R-:W-:-:S04]  /*b440*/  VIADD R8, R6, 0x30 ;  /* 0x0000003006087836 */ /* 0x000fc80000000000 */
[----:B-1----:R-:W-:Y:S02]  /*b450*/  @!P3 LEA R2, P1, R22, R14, 0x1 ;  /* 0x0000000e1602b211 */ /* 0x002fe400078208ff */
[----:B------:R-:W0:Y:S01]  /*b460*/  SHFL.IDX PT, R14, R0, 0x1, 0x181f ;  /* 0x00381f00000e7f89 */ /* 0x000e2200000e0000 */
[----:B------:R-:W-:Y:S02]  /*b470*/  ISETP.GE.AND P5, PT, R8, R5, PT ;  /* 0x000000050800720c */ /* 0x000fe40003fa6270 */
[----:B--2---:R-:W-:Y:S01]  /*b480*/  @!P3 IMAD.X R3, RZ, RZ, R3, P1 ;  /* 0x000000ffff03b224 */ /* 0x004fe200008e0603 */
[----:B------:R-:W-:Y:S01]  /*b490*/  @!P3 LEA R9, R28, UR42, 0x1 ;  /* 0x0000002a1c09bc11 */ /* 0x000fe2000f8e08ff */
[----:B------:R-:W-:Y:S01]  /*b4a0*/  SHFL.IDX PT, R8, R4, 0x4, 0x181f ;  /* 0x00981f0004087f89 */ /* 0x000fe200000e0000 */
[----:B------:R-:W-:Y:S02]  /*b4b0*/  @P3 LOP3.LUT R16, R16, 0x1000, RZ, 0xfc, !PT ;  /* 0x0000100010103812 */ /* 0x000fe400078efcff */
[----:B------:R-:W-:Y:S01]  /*b4c0*/  @!P2 LEA R21, R28, UR42, 0x1 ;  /* 0x0000002a1c15ac11 */ /* 0x000fe2000f8e08ff */
[----:B------:R1:W-:Y:S01]  /*b4d0*/  @!P3 LDGSTS.E.BYPASS.LTC128B.128 [R9+0x18400], desc[UR36][R2.64], !P0 ;  /* 0x184000000209bfae */ /* 0x0003e2000c101d64 */
[----:B------:R-:W-:-:S04]  /*b4e0*/  LOP3.LUT R16, R16, 0xfffff7ff, RZ, 0xc0, !PT ;  /* 0xfffff7ff10107812 */ /* 0x000fc800078ec0ff */
[----:B------:R-:W-:-:S04]  /*b4f0*/  @P2 LOP3.LUT R16, R16, 0x800, RZ, 0xfc, !PT ;  /* 0x0000080010102812 */ /* 0x000fc800078efcff */
[----:B------:R-:W-:Y:S01]  /*b500*/  LOP3.LUT R16, R16, 0xfffffbff, RZ, 0xc0, !PT ;  /* 0xfffffbff10107812 */ /* 0x000fe200078ec0ff */
[----:B-1----:R-:W-:Y:S01]  /*b510*/  VIADD R2, R6, 0x50 ;  /* 0x0000005006027836 */ /* 0x002fe20000000000 */
[----:B------:R-:W-:Y:S02]  /*b520*/  SHFL.IDX PT, R9, R0, 0x5, 0x181f ;  /* 0x00b81f0000097f89 */ /* 0x000fe400000e0000 */
[----:B------:R-:W-:Y:S02]  /*b530*/  @P6 LOP3.LUT R16, R16, 0x400, RZ, 0xfc, !PT ;  /* 0x0000040010106812 */ /* 0x000fe400078efcff */
[----:B0-----:R-:W-:Y:S02]  /*b540*/  @!P2 LEA R12, P1, R22, R14, 0x1 ;  /* 0x0000000e160ca211 */ /* 0x001fe400078208ff */
[----:B------:R-:W0:Y:S01]  /*b550*/  SHFL.IDX PT, R14, R0, 0x2, 0x181f ;  /* 0x00581f00000e7f89 */ /* 0x000e2200000e0000 */
[----:B------:R-:W-:Y:S02]  /*b560*/  ISETP.GE.AND P3, PT, R2, R5, PT ;  /* 0x000000050200720c */ /* 0x000fe40003f66270 */
[----:B------:R-:W-:Y:S01]  /*b570*/  @!P2 IADD3.X R11, RZ, R7, RZ, P1, !PT ;  /* 0x00000007ff0ba210 */ /* 0x000fe20000ffe4ff */
[----:B------:R-:W-:Y:S01]  /*b580*/  @!P2 IMAD.MOV.U32 R2, RZ, RZ, R12 ;  /* 0x000000ffff02a224 */ /* 0x000fe200078e000c */
[----:B------:R-:W-:Y:S01]  /*b590*/  SHFL.IDX PT, R7, R4, 0x3, 0x181f ;  /* 0x00781f0004077f89 */ /* 0x000fe200000e0000 */
[----:B------:R-:W-:-:S02]  /*b5a0*/  LOP3.LUT R16, R16, 0xfffffdff, RZ, 0xc0, !PT ;  /* 0xfffffdff10107812 */ /* 0x000fc400078ec0ff */
[----:B------:R-:W-:Y:S02]  /*b5b0*/  @!P2 IMAD.MOV.U32 R3, RZ, RZ, R11 ;  /* 0x000000ffff03a224 */ /* 0x000fe400078e000b */
[----:B------:R-:W-:Y:S01]  /*b5c0*/  SHFL.IDX PT, R11, R0, 0x6, 0x181f ;  /* 0x00d81f00000b7f89 */ /* 0x000fe200000e0000 */
[----:B------:R-:W-:-:S03]  /*b5d0*/  @P5 LOP3.LUT R16, R16, 0x200, RZ, 0xfc, !PT ;  /* 0x0000020010105812 */ /* 0x000fc600078efcff */
[----:B------:R1:W-:Y:S01]  /*b5e0*/  @!P2 LDGSTS.E.BYPASS.LTC128B.128 [R21+0x18c00], desc[UR36][R2.64], !P0 ;  /* 0x18c000000215afae */ /* 0x0003e2000c101d64 */
[----:B------:R-:W-:-:S04]  /*b5f0*/  LOP3.LUT R16, R16, 0xfffffeff, RZ, 0xc0, !PT ;  /* 0xfffffeff10107812 */ /* 0x000fc800078ec0ff */
[----:B------:R-:W-:-:S04]  /*b600*/  @P4 LOP3.LUT R16, R16, 0x100, RZ, 0xfc, !PT ;  /* 0x0000010010104812 */ /* 0x000fc800078efcff */
[----:B------:R-:W-:Y:S02]  /*b610*/  LOP3.LUT R16, R16, 0xffffff7f, RZ, 0xc0, !PT ;  /* 0xffffff7f10107812 */ /* 0x000fe400078ec0ff */
[----:B0-----:R-:W-:Y:S01]  /*b620*/  @!P6 LEA R15, P1, R22, R14, 0x1 ;  /* 0x0000000e160fe211 */ /* 0x001fe200078208ff */
[----:B-1----:R-:W-:Y:S01]  /*b630*/  SHFL.IDX PT, R2, R4, 0x6, 0x181f ;  /* 0x00d81f0004027f89 */ /* 0x002fe200000e0000 */
[----:B------:R-:W-:Y:S01]  /*b640*/  VIADD R3, R6, 0x60 ;  /* 0x0000006006037836 */ /* 0x000fe20000000000 */
[C---:B------:R-:W-:Y:S02]  /*b650*/  @!P6 LEA R21, R28.reuse, UR42, 0x1 ;  /* 0x0000002a1c15ec11 */ /* 0x040fe4000f8e08ff */
[----:B------:R-:W0:Y:S01]  /*b660*/  SHFL.IDX PT, R14, R0, 0x3, 0x181f ;  /* 0x00781f00000e7f89 */ /* 0x000e2200000e0000 */
[----:B------:R-:W-:Y:S01]  /*b670*/  @!P6 IMAD.X R20, RZ, RZ, R20, P1 ;  /* 0x000000ffff14e224 */ /* 0x000fe200008e0614 */
[----:B------:R-:W-:Y:S02]  /*b680*/  ISETP.GE.AND P2, PT, R3, R5, PT ;  /* 0x000000050300720c */ /* 0x000fe40003f46270 */
[----:B------:R-:W-:Y:S01]  /*b690*/  SHFL.IDX PT, R4, R4, 0x7, 0x181f ;  /* 0x00f81f0004047f89 */ /* 0x000fe200000e0000 */
[----:B------:R-:W-:Y:S01]  /*b6a0*/  @!P6 IMAD.MOV.U32 R3, RZ, RZ, R20 ;  /* 0x000000ffff03e224 */ /* 0x000fe200078e0014 */
[----:B------:R-:W-:-:S02]  /*b6b0*/  @!P4 LEA R20, R28, UR42, 0x1 ;  /* 0x0000002a1c14cc11 */ /* 0x000fc4000f8e08ff */
[----:B------:R-:W-:-:S04]  /*b6c0*/  @P3 LOP3.LUT R16, R16, 0x80, RZ, 0xfc, !PT ;  /* 0x0000008010103812 */ /* 0x000fc800078efcff */
[----:B------:R-:W-:-:S04]  /*b6d0*/  LOP3.LUT R16, R16, 0xffffffbf, RZ, 0xc0, !PT ;  /* 0xffffffbf10107812 */ /* 0x000fc800078ec0ff */
[----:B------:R-:W-:Y:S02]  /*b6e0*/  @P2 LOP3.LUT R16, R16, 0x40, RZ, 0xfc, !PT ;  /* 0x0000004010102812 */ /* 0x000fe400078efcff */
[----:B0-----:R-:W-:-:S04]  /*b6f0*/  @!P5 LEA R13, P1, R22, R14, 0x1 ;  /* 0x0000000e160dd211 */ /* 0x001fc800078208ff */
[----:B------:R-:W-:Y:S02]  /*b700*/  @!P5 IADD3.X R14, RZ, R7, RZ, P1, !PT ;  /* 0x00000007ff0ed210 */ /* 0x000fe40000ffe4ff */
[----:B------:R-:W0:Y:S02]  /*b710*/  SHFL.IDX PT, R7, R0, 0x4, 0x181f ;  /* 0x00981f0000077f89 */ /* 0x000e2400000e0000 */
[----:B0-----:R-:W-:-:S05]  /*b720*/  @!P4 LEA R7, P1, R22, R7, 0x1 ;  /* 0x000000071607c211 */ /* 0x001fca00078208ff */
[----:B------:R-:W-:Y:S01]  /*b730*/  @!P4 IMAD.X R8, RZ, RZ, R8, P1 ;  /* 0x000000ffff08c224 */ /* 0x000fe200008e0608 */
[----:B------:R-:W-:-:S04]  /*b740*/  @!P3 LEA R9, P1, R22, R9, 0x1 ;  /* 0x000000091609b211 */ /* 0x000fc800078208ff */
[----:B------:R-:W-:Y:S02]  /*b750*/  @!P3 IADD3.X R10, RZ, R10, RZ, P1, !PT ;  /* 0x0000000aff0ab210 */ /* 0x000fe40000ffe4ff */
[----:B------:R-:W-:-:S04]  /*b760*/  @!P2 LEA R11, P1, R22, R11, 0x1 ;  /* 0x0000000b160ba211 */ /* 0x000fc800078208ff */
[----:B------:R-:W-:Y:S01]  /*b770*/  @!P2 IADD3.X R12, RZ, R2, RZ, P1, !PT ;  /* 0x00000002ff0ca210 */ /* 0x000fe20000ffe4ff */
[----:B------:R-:W-:Y:S01]  /*b780*/  @!P6 IMAD.MOV.U32 R2, RZ, RZ, R15 ;  /* 0x000000ffff02e224 */ /* 0x000fe200078e000f */
[----:B------:R-:W-:-:S04]  /*b790*/  @!P5 LEA R15, R28, UR42, 0x1 ;  /* 0x0000002a1c0fdc11 */ /* 0x000fc8000f8e08ff */
[----:B------:R0:W-:Y:S02]  /*b7a0*/  @!P6 LDGSTS.E.BYPASS.LTC128B.128 [R21+0x19400], desc[UR36][R2.64], !P0 ;  /* 0x194000000215efae */ /* 0x0001e4000c101d64 */
[----:B0-----:R-:W-:Y:S01]  /*b7b0*/  @!P5 IMAD.MOV.U32 R2, RZ, RZ, R13 ;  /* 0x000000ffff02d224 */ /* 0x001fe200078e000d */
[----:B------:R-:W-:Y:S02]  /*b7c0*/  @!P5 MOV R3, R14 ;  /* 0x0000000e0003d202 */ /* 0x000fe40000000f00 */
[----:B------:R0:W1:Y:S04]  /*b7d0*/  SHFL.IDX PT, R14, R0, 0x7, 0x181f ;  /* 0x00f81f00000e7f89 */ /* 0x00006800000e0000 */
[----:B------:R2:W-:Y:S02]  /*b7e0*/  @!P5 LDGSTS.E.BYPASS.LTC128B.128 [R15+0x19c00], desc[UR36][R2.64], !P0 ;  /* 0x19c00000020fdfae */ /* 0x0005e4000c101d64 */
[----:B--2---:R-:W-:Y:S01]  /*b7f0*/  @!P4 IMAD.MOV.U32 R2, RZ, RZ, R7 ;  /* 0x000000ffff02c224 */ /* 0x004fe200078e0007 */
[----:B------:R-:W-:Y:S01]  /*b800*/  @!P3 LEA R7, R28, UR42, 0x1 ;  /* 0x0000002a1c07bc11 */ /* 0x000fe2000f8e08ff */
[----:B------:R-:W-:-:S05]  /*b810*/  @!P4 IMAD.MOV.U32 R3, RZ, RZ, R8 ;  /* 0x000000ffff03c224 */ /* 0x000fca00078e0008 */
[----:B------:R2:W-:Y:S02]  /*b820*/  @!P4 LDGSTS.E.BYPASS.LTC128B.128 [R20+0x1a400], desc[UR36][R2.64], !P0 ;  /* 0x1a4000000214cfae */ /* 0x0005e4000c101d64 */
[----:B--2---:R-:W-:Y:S01]  /*b830*/  @!P3 IMAD.MOV.U32 R2, RZ, RZ, R9 ;  /* 0x000000ffff02b224 */ /* 0x004fe200078e0009 */
[----:B------:R-:W-:Y:S02]  /*b840*/  @!P3 MOV R3, R10 ;  /* 0x0000000a0003b202 */ /* 0x000fe40000000f00 */
[----:B------:R-:W-:-:S03]  /*b850*/  @!P2 LEA R9, R28, UR42, 0x1 ;  /* 0x0000002a1c09ac11 */ /* 0x000fc6000f8e08ff */
[----:B------:R2:W-:Y:S02]  /*b860*/  @!P3 LDGSTS.E.BYPASS.LTC128B.128 [R7+0x1ac00], desc[UR36][R2.64], !P0 ;  /* 0x1ac000000207bfae */ /* 0x0005e4000c101d64 */
[----:B--2---:R-:W-:Y:S02]  /*b870*/  @!P2 IMAD.MOV.U32 R2, RZ, RZ, R11 ;  /* 0x000000ffff02a224 */ /* 0x004fe400078e000b */
[----:B------:R-:W-:-:S05]  /*b880*/  @!P2 IMAD.MOV.U32 R3, RZ, RZ, R12 ;  /* 0x000000ffff03a224 */ /* 0x000fca00078e000c */
[----:B-1----:R0:W-:Y:S02]  /*b890*/  @!P2 LDGSTS.E.BYPASS.LTC128B.128 [R9+0x1b400], desc[UR36][R2.64], !P0 ;  /* 0x1b4000000209afae */ /* 0x0021e4000c101d64 */
.L_x_9331:
        /* <DEDUP_REMOVED lines=28> */
[----:B------:R-:W-:Y:S01]  /*ba60*/  MOV R12, 0x1 ;  /* 0x00000001000c7802 */ /* 0x000fe20000000f00 */
[----:B------:R-:W-:Y:S02]  /*ba70*/  IMAD.U32 R6, RZ, RZ, UR8 ;  /* 0x00000008ff067e24 */ /* 0x000fe4000f8e00ff */
[----:B------:R-:W-:-:S02]  /*ba80*/  IMAD.U32 R10, RZ, RZ, UR4 ;  /* 0x00000004ff0a7e24 */ /* 0x000fc4000f8e00ff */
[----:B------:R-:W-:Y:S02]  /*ba90*/  IMAD.U32 R11, RZ, RZ, UR5 ;  /* 0x00000005ff0b7e24 */ /* 0x000fe4000f8e00ff */
[----:B------:R-:W-:Y:S02]  /*baa0*/  IMAD.MOV.U32 R8, RZ, RZ, 0x70 ;  /* 0x00000070ff087424 */ /* 0x000fe400078e00ff */
[----:B------:R-:W-:-:S07]  /*bab0*/  IMAD.MOV.U32 R13, RZ, RZ, RZ ;  /* 0x000000ffff0d7224 */ /* 0x000fce00078e00ff */
[----:B------:R-:W-:-:S07]  /*bac0*/  LEPC R20, `(.L_x_9260) ;  /* 0x000000001014794e */ /* 0x000fce0000000000 */
[----:B0-----:R-:W-:Y:S05]  /*bad0*/  CALL.ABS.NOINC R2 ;  /* 0x0000000002007343 */ /* 0x001fea0003c00000 */
.L_x_9260:
[----:B------:R-:W0:Y:S01]  /*bae0*/  LDC R2, c[0x0][0x448] ;  /* 0x00011200ff027b82 */ /* 0x000e220000000800 */
[----:B------:R-:W-:Y:S01]  /*baf0*/  R2UR UR6, R29 ;  /* 0x000000001d0672ca */ /* 0x000fe200000e0000 */
[----:B------:R-:W-:Y:S01]  /*bb00*/  ULDC.64 UR8, c[0x0][0x3d8] ;  /* 0x0000f60000087ab9 */ /* 0x000fe20000000a00 */
[----:B------:R-:W-:Y:S01]  /*bb10*/  ULDC UR7, c[0x0][0x448] ;  /* 0x0001120000077ab9 */ /* 0x000fe20000000800 */
[----:B------:R-:W-:-:S10]  /*bb20*/  UIMAD.WIDE.U32 UR4, UR39, UR8, URZ ;  /* 0x00000008270472a5 */ /* 0x000fd4000f8e003f */
        /* <DEDUP_REMOVED lines=15> */
[----:B-1----:R-:W-:-:S05]  /*bc20*/  @P6 SHF.R.U32.HI R2, RZ, R3, R0 ;  /* 0x00000003ff026219 */ /* 0x002fca0000011600 */
[----:B------:R-:W-:-:S04]  /*bc30*/  IMAD.MOV R0, RZ, RZ, -R2 ;  /* 0x000000ffff007224 */ /* 0x000fc800078e0a02 */
[----:B------:R-:W-:Y:S01]  /*bc40*/  IMAD R5, R0, UR7, R35 ;  /* 0x0000000700057c24 */ /* 0x000fe2000f8e0223 */
[----:B------:R-:W-:-:S05]  /*bc50*/  SHF.R.S32.HI R0, RZ, 0x1f, R2 ;  /* 0x0000001fff007819 */ /* 0x000fca0000011402 */
[----:B------:R-:W-:Y:S01]  /*bc60*/  IMAD R3, R0, UR8, RZ ;  /* 0x0000000800037c24 */ /* 0x000fe2000f8e02ff */
[----:B------:R-:W-:-:S03]  /*bc70*/  SHF.R.S32.HI R0, RZ, 0x1f, R5 ;  /* 0x0000001fff007819 */ /* 0x000fc60000011405 */
        /* <DEDUP_REMOVED lines=8> */
[C---:B------:R-:W-:Y:S01]  /*bd00*/  LEA R0, P0, R2.reuse, UR4, 0x1 ;  /* 0x0000000402007c11 */ /* 0x040fe2000f8008ff */
[----:B------:R-:W-:Y:S01]  /*bd10*/  IMAD.IADD R3, R3, 0x1, R7 ;  /* 0x0000000103037824 */ /* 0x000fe200078e0207 */
[----:B------:R-:W-:Y:S02]  /*bd20*/  ULDC UR4, c[0x0][0x3b8] ;  /* 0x0000ee0000047ab9 */ /* 0x000fe40000000800 */
[----:B------:R-:W-:Y:S02]  /*bd30*/  ISETP.GE.AND P3, PT, R31, UR4, PT ;  /* 0x000000041f007c0c */ /* 0x000fe4000bf66270 */
[----:B------:R-:W-:Y:S01]  /*bd40*/  LEA.HI.X R4, R2, UR5, R3, 0x1, P0 ;  /* 0x0000000502047c11 */ /* 0x000fe200080f0c03 */
[----:B------:R-:W-:Y:S01]  /*bd50*/  UMOV UR5, 0xffffffff ;  /* 0xffffffff00057882 */ /* 0x000fe20000000000 */
[----:B------:R-:W-:-:S02]  /*bd60*/  ISETP.GE.AND P2, PT, R27, UR4, PT ;  /* 0x000000041b007c0c */ /* 0x000fc4000bf46270 */
[----:B------:R-:W-:Y:S02]  /*bd70*/  ISETP.GE.AND P1, PT, R26, UR4, PT ;  /* 0x000000041a007c0c */ /* 0x000fe4000bf26270 */
[----:B------:R-:W-:Y:S01]  /*bd80*/  ISETP.GE.AND P4, PT, R22, UR4, PT ;  /* 0x0000000416007c0c */ /* 0x000fe2000bf86270 */
[----:B------:R-:W-:-:S12]  /*bd90*/  BRA.DIV UR5, `(.L_x_9261) ;  /* 0x0000003605a47947 */ /* 0x000fd8000b800000 */
[----:B------:R-:W0:Y:S01]  /*bda0*/  SHFL.IDX PT, R14, R0, RZ, 0x181f ;  /* 0x00181fff000e7589 */ /* 0x000e2200000e0000 */
[C---:B------:R-:W-:Y:S02]  /*bdb0*/  LOP3.LUT P5, RZ, R16.reuse, 0x400, RZ, 0xc0, !PT ;  /* 0x0000040010ff7812 */ /* 0x040fe400078ac0ff */
[C---:B------:R-:W-:Y:S01]  /*bdc0*/  LOP3.LUT P6, RZ, R16.reuse, 0x800, RZ, 0xc0, !PT ;  /* 0x0000080010ff7812 */ /* 0x040fe200078cc0ff */
[----:B------:R-:W1:Y:S01]  /*bdd0*/  SHFL.IDX PT, R2, R4, RZ, 0x181f ;  /* 0x00181fff04027589 */ /* 0x000e6200000e0000 */
[----:B------:R-:W-:Y:S02]  /*bde0*/  P2R R5, PR, RZ, 0x20 ;  /* 0x00000020ff057803 */ /* 0x000fe40000000000 */
[----:B------:R-:W-:-:S09]  /*bdf0*/  LOP3.LUT P5, RZ, R16, 0x1000, RZ, 0xc0, !PT ;  /* 0x0000100010ff7812 */ /* 0x000fd200078ac0ff */
[----:B------:R-:W-:-:S04]  /*be00*/  @!P6 LEA R9, R28, UR42, 0x1 ;  /* 0x0000002a1c09ec11 */ /* 0x000fc8000f8e08ff */
[----:B------:R-:W-:Y:S02]  /*be10*/  @!P5 LEA R7, R28, UR42, 0x1 ;  /* 0x0000002a1c07dc11 */ /* 0x000fe4000f8e08ff */
[----:B0-----:R-:W-:-:S05]  /*be20*/  @!P5 LEA R14, P0, R22, R14, 0x1 ;  /* 0x0000000e160ed211 */ /* 0x001fca00078008ff */
[----:B-1----:R-:W-:Y:S01]  /*be30*/  @!P5 IMAD.X R3, RZ, RZ, R2, P0 ;  /* 0x000000ffff03d224 */ /* 0x002fe200000e0602 */
[----:B------:R-:W-:Y:S02]  /*be40*/  @!P5 MOV R2, R14 ;  /* 0x0000000e0002d202 */ /* 0x000fe40000000f00 */
[----:B------:R-:W0:Y:S04]  /*be50*/  SHFL.IDX PT, R14, R0, 0x1, 0x181f ;  /* 0x00381f00000e7f89 */ /* 0x000e2800000e0000 */
[----:B------:R-:W-:Y:S04]  /*be60*/  @!P5 LDGSTS.E.BYPASS.LTC128B.128 [R7+0x22400], desc[UR36][R2.64], !P4 ;  /* 0x224000000207dfae */ /* 0x000fe8000e101d64 */
[----:B------:R-:W-:Y:S04]  /*be70*/  @!P5 LDGSTS.E.BYPASS.LTC128B.128 [R7+0x26400], desc[UR36][R2.64+0x80], !P3 ;  /* 0x264000800207dfae */ /* 0x000fe8000d901d64 */
[----:B------:R-:W-:Y:S04]  /*be80*/  @!P5 LDGSTS.E.BYPASS.LTC128B.128 [R7+0x2a400], desc[UR36][R2.64+0x100], !P2 ;  /* 0x2a4001000207dfae */ /* 0x000fe8000d101d64 */
[----:B------:R1:W-:Y:S01]  /*be90*/  @!P5 LDGSTS.E.BYPASS.LTC128B.128 [R7+0x2e400], desc[UR36][R2.64+0x180], !P1 ;  /* 0x2e4001800207dfae */ /* 0x0003e2000c901d64 */
[----:B------:R-:W-:-:S03]  /*bea0*/  ISETP.NE.AND P5, PT, R5, RZ, PT ;  /* 0x000000ff0500720c */ /* 0x000fc60003fa5270 */
[----:B------:R-:W2:Y:S01]  /*beb0*/  SHFL.IDX PT, R5, R4, 0x1, 0x181f ;  /* 0x00381f0004057f89 */ /* 0x000ea200000e0000 */
[----:B0-----:R-:W-:-:S05]  /*bec0*/  @!P6 LEA R14, P0, R22, R14, 0x1 ;  /* 0x0000000e160ee211 */ /* 0x001fca00078008ff */
[----:B-1----:R-:W-:-:S04]  /*bed0*/  @!P6 IMAD.MOV.U32 R2, RZ, RZ, R14 ;  /* 0x000000ffff02e224 */ /* 0x002fc800078e000e */
[----:B------:R-:W-:Y:S01]  /*bee0*/  @!P5 LEA R7, R28, UR42, 0x1 ;  /* 0x0000002a1c07dc11 */ /* 0x000fe2000f8e08ff */
[----:B------:R-:W0:Y:S01]  /*bef0*/  SHFL.IDX PT, R14, R0, 0x2, 0x181f ;  /* 0x00581f00000e7f89 */ /* 0x000e2200000e0000 */
[----:B--2---:R-:W-:-:S04]  /*bf00*/  @!P6 IMAD.X R5, RZ, RZ, R5, P0 ;  /* 0x000000ffff05e224 */ /* 0x004fc800000e0605 */
[----:B------:R-:W-:Y:S02]  /*bf10*/  @!P6 IMAD.MOV.U32 R3, RZ, RZ, R5 ;  /* 0x000000ffff03e224 */ /* 0x000fe400078e0005 */
[----:B------:R-:W1:Y:S04]  /*bf20*/  SHFL.IDX PT, R5, R4, 0x2, 0x181f ;  /* 0x00581f0004057f89 */ /* 0x000e6800000e0000 */
[----:B------:R-:W-:Y:S01]  /*bf30*/  @!P6 LDGSTS.E.BYPASS.LTC128B.128 [R9+0x22c00], desc[UR36][R2.64], !P4 ;  /* 0x22c000000209efae */ /* 0x000fe2000e101d64 */
[----:B0-----:R-:W-:-:S03]  /*bf40*/  @!P5 LEA R14, P0, R22, R14, 0x1 ;  /* 0x0000000e160ed211 */ /* 0x001fc600078008ff */
[----:B------:R-:W-:Y:S04]  /*bf50*/  @!P6 LDGSTS.E.BYPASS.LTC128B.128 [R9+0x26c00], desc[UR36][R2.64+0x80], !P3 ;  /* 0x26c000800209efae */ /* 0x000fe8000d901d64 */
[----:B------:R-:W-:Y:S04]  /*bf60*/  @!P6 LDGSTS.E.BYPASS.LTC128B.128 [R9+0x2ac00], desc[UR36][R2.64+0x100], !P2 ;  /* 0x2ac001000209efae */ /* 0x000fe8000d101d64 */
[----:B------:R0:W-:Y:S01]  /*bf70*/  @!P6 LDGSTS.E.BYPASS.LTC128B.128 [R9+0x2ec00], desc[UR36][R2.64+0x180], !P1 ;  /* 0x2ec001800209efae */ /* 0x0001e2000c901d64 */
[----:B------:R-:W-:-:S04]  /*bf80*/  LOP3.LUT P6, RZ, R16, 0x80, RZ, 0xc0, !PT ;  /* 0x0000008010ff7812 */ /* 0x000fc800078cc0ff */
[----:B------:R-:W-:Y:S02]  /*bf90*/  P2R R6, PR, RZ, 0x40 ;  /* 0x00000040ff067803 */ /* 0x000fe40000000000 */
[----:B------:R-:W-:Y:S02]  /*bfa0*/  LOP3.LUT P6, RZ, R16, 0x200, RZ, 0xc0, !PT ;  /* 0x0000020010ff7812 */ /* 0x000fe400078cc0ff */
[----:B-1----:R-:W-:Y:S01]  /*bfb0*/  @!P5 IADD3.X R5, RZ, R5, RZ, P0, !PT ;  /* 0x00000005ff05d210 */ /* 0x002fe200007fe4ff */
[----:B0-----:R-:W-:Y:S02]  /*bfc0*/  @!P5 IMAD.MOV.U32 R2, RZ, RZ, R14 ;  /* 0x000000ffff02d224 */ /* 0x001fe400078e000e */
[----:B------:R-:W0:Y:S02]  /*bfd0*/  SHFL.IDX PT, R14, R0, 0x3, 0x181f ;  /* 0x00781f00000e7f89 */ /* 0x000e2400000e0000 */
[----:B------:R-:W-:Y:S02]  /*bfe0*/  @!P5 IMAD.MOV.U32 R3, RZ, RZ, R5 ;  /* 0x000000ffff03d224 */ /* 0x000fe400078e0005 */
[----:B------:R-:W1:Y:S04]  /*bff0*/  SHFL.IDX PT, R5, R4, 0x3, 0x181f ;  /* 0x00781f0004057f89 */ /* 0x000e6800000e0000 */
[----:B------:R-:W-:Y:S01]  /*c000*/  @!P6 LEA R9, R28, UR42, 0x1 ;  /* 0x0000002a1c09ec11 */ /* 0x000fe2000f8e08ff */
[----:B------:R-:W-:Y:S04]  /*c010*/  @!P5 LDGSTS.E.BYPASS.LTC128B.128 [R7+0x23400], desc[UR36][R2.64], !P4 ;  /* 0x234000000207dfae */ /* 0x000fe8000e101d64 */
[----:B------:R-:W-:Y:S04]  /*c020*/  @!P5 LDGSTS.E.BYPASS.LTC128B.128 [R7+0x27400], desc[UR36][R2.64+0x80], !P3 ;  /* 0x274000800207dfae */ /* 0x000fe8000d901d64 */
[----:B------:R-:W-:Y:S04]  /*c030*/  @!P5 LDGSTS.E.BYPASS.LTC128B.128 [R7+0x2b400], desc[UR36][R2.64+0x100], !P2 ;  /* 0x2b4001000207dfae */ /* 0x000fe8000d101d64 */
[----:B------:R2:W-:Y:S01]  /*c040*/  @!P5 LDGSTS.E.BYPASS.LTC128B.128 [R7+0x2f400], desc[UR36][R2.64+0x180], !P1 ;  /* 0x2f4001800207dfae */ /* 0x0005e2000c901d64 */
[----:B------:R-:W-:-:S02]  /*c050*/  LOP3.LUT P5, RZ, R16, 0x40, RZ, 0xc0, !PT ;  /* 0x0000004010ff7812 */ /* 0x000fc400078ac0ff */
[----:B0-----:R-:W-:Y:S02]  /*c060*/  @!P6 LEA R14, P0, R22, R14, 0x1 ;  /* 0x0000000e160ee211 */ /* 0x001fe400078008ff */
[----:B------:R-:W-:Y:S02]  /*c070*/  P2R R8, PR, RZ, 0x20 ;  /* 0x00000020ff087803 */ /* 0x000fe40000000000 */
[----:B------:R-:W-:Y:S01]  /*c080*/  LOP3.LUT P5, RZ, R16, 0x100, RZ, 0xc0, !PT ;  /* 0x0000010010ff7812 */ /* 0x000fe200078ac0ff */
[----:B-1----:R-:W-:Y:S01]  /*c090*/  @!P6 IMAD.X R5, RZ, RZ, R5, P0 ;  /* 0x000000ffff05e224 */ /* 0x002fe200000e0605 */
[----:B--2---:R-:W-:-:S03]  /*c0a0*/  @!P6 MOV R2, R14 ;  /* 0x0000000e0002e202 */ /* 0x004fc60000000f00 */
[----:B------:R-:W-:Y:S01]  /*c0b0*/  @!P6 IMAD.MOV.U32 R3, RZ, RZ, R5 ;  /* 0x000000ffff03e224 */ /* 0x000fe200078e0005 */
[----:B------:R-:W0:Y:S04]  /*c0c0*/  SHFL.IDX PT, R14, R0, 0x4, 0x181f ;  /* 0x00981f00000e7f89 */ /* 0x000e2800000e0000 */
[----:B------:R-:W1:Y:S03]  /*c0d0*/  SHFL.IDX PT, R5, R4, 0x4, 0x181f ;  /* 0x00981f0004057f89 */ /* 0x000e6600000e0000 */
[----:B------:R-:W-:Y:S01]  /*c0e0*/  @!P5 LEA R7, R28, UR42, 0x1 ;  /* 0x0000002a1c07dc11 */ /* 0x000fe2000f8e08ff */
[----:B------:R-:W-:Y:S04]  /*c0f0*/  @!P6 LDGSTS.E.BYPASS.LTC128B.128 [R9+0x23c00], desc[UR36][R2.64], !P4 ;  /* 0x23c000000209efae */ /* 0x000fe8000e101d64 */
[----:B------:R-:W-:Y:S04]  /*c100*/  @!P6 LDGSTS.E.BYPASS.LTC128B.128 [R9+0x27c00], desc[UR36][R2.64+0x80], !P3 ;  /* 0x27c000800209efae */ /* 0x000fe8000d901d64 */
[----:B------:R-:W-:Y:S04]  /*c110*/  @!P6 LDGSTS.E.BYPASS.LTC128B.128 [R9+0x2bc00], desc[UR36][R2.64+0x100], !P2 ;  /* 0x2bc001000209efae */ /* 0x000fe8000d101d64 */
[----:B------:R2:W-:Y:S01]  /*c120*/  @!P6 LDGSTS.E.BYPASS.LTC128B.128 [R9+0x2fc00], desc[UR36][R2.64+0x180], !P1 ;  /* 0x2fc001800209efae */ /* 0x0005e2000c901d64 */
[----:B------:R-:W-:-:S02]  /*c130*/  ISETP.NE.AND P6, PT, R6, RZ, PT ;  /* 0x000000ff0600720c */ /* 0x000fc40003fc5270 */
[----:B0-----:R-:W-:-:S05]  /*c140*/  @!P5 LEA R14, P0, R22, R14, 0x1 ;  /* 0x0000000e160ed211 */ /* 0x001fca00078008ff */
[----:B-1----:R-:W-:Y:S02]  /*c150*/  @!P5 IMAD.X R5, RZ, RZ, R5, P0 ;  /* 0x000000ffff05d224 */ /* 0x002fe400000e0605 */
[----:B--2---:R-:W-:Y:S02]  /*c160*/  @!P5 IMAD.MOV.U32 R2, RZ, RZ, R14 ;  /* 0x000000ffff02d224 */ /* 0x004fe400078e000e */
[----:B------:R-:W0:Y:S01]  /*c170*/  SHFL.IDX PT, R14, R0, 0x5, 0x181f ;  /* 0x00b81f00000e7f89 */ /* 0x000e2200000e0000 */
[----:B------:R-:W-:Y:S02]  /*c180*/  @!P5 MOV R3, R5 ;  /* 0x000000050003d202 */ /* 0x000fe40000000f00 */
[----:B------:R-:W-:Y:S01]  /*c190*/  @!P6 LEA R9, R28, UR42, 0x1 ;  /* 0x0000002a1c09ec11 */ /* 0x000fe2000f8e08ff */
[----:B------:R-:W1:Y:S04]  /*c1a0*/  SHFL.IDX PT, R5, R4, 0x5, 0x181f ;  /* 0x00b81f0004057f89 */ /* 0x000e6800000e0000 */
        /* <DEDUP_REMOVED lines=9> */
[----:B------:R-:W-:Y:S01]  /*c240*/  @!P6 IMAD.MOV.U32 R3, RZ, RZ, R5 ;  /* 0x000000ffff03e224 */ /* 0x000fe200078e0005 */
[----:B------:R-:W-:Y:S02]  /*c250*/  @!P5 LEA R7, R28, UR42, 0x1 ;  /* 0x0000002a1c07dc11 */ /* 0x000fe4000f8e08ff */
[----:B------:R-:W1:Y:S04]  /*c260*/  SHFL.IDX PT, R5, R4, 0x6, 0x181f ;  /* 0x00d81f0004057f89 */ /* 0x000e6800000e0000 */
[----:B------:R-:W-:Y:S04]  /*c270*/  @!P6 LDGSTS.E.BYPASS.LTC128B.128 [R9+0x24c00], desc[UR36][R2.64], !P4 ;  /* 0x24c000000209efae */ /* 0x000fe8000e101d64 */
[----:B------:R-:W-:Y:S04]  /*c280*/  @!P6 LDGSTS.E.BYPASS.LTC128B.128 [R9+0x28c00], desc[UR36][R2.64+0x80], !P3 ;  /* 0x28c000800209efae */ /* 0x000fe8000d901d64 */
[----:B------:R-:W-:Y:S04]  /*c290*/  @!P6 LDGSTS.E.BYPASS.LTC128B.128 [R9+0x2cc00], desc[UR36][R2.64+0x100], !P2 ;  /* 0x2cc001000209efae */ /* 0x000fe8000d101d64 */
[----:B------:R2:W-:Y:S01]  /*c2a0*/  @!P6 LDGSTS.E.BYPASS.LTC128B.128 [R9+0x30c00], desc[UR36][R2.64+0x180], !P1 ;  /* 0x30c001800209efae */ /* 0x0005e2000c901d64 */
[----:B0-----:R-:W-:-:S04]  /*c2b0*/  @!P5 LEA R14, P0, R22, R14, 0x1 ;  /* 0x0000000e160ed211 */ /* 0x001fc800078008ff */
[----:B-1----:R-:W-:Y:S01]  /*c2c0*/  @!P5 IADD3.X R5, RZ, R5, RZ, P0, !PT ;  /* 0x00000005ff05d210 */ /* 0x002fe200007fe4ff */
[----:B--2---:R-:W-:-:S04]  /*c2d0*/  @!P5 IMAD.MOV.U32 R2, RZ, RZ, R14 ;  /* 0x000000ffff02d224 */ /* 0x004fc800078e000e */
[----:B------:R-:W-:Y:S01]  /*c2e0*/  @!P5 IMAD.MOV.U32 R3, RZ, RZ, R5 ;  /* 0x000000ffff03d224 */ /* 0x000fe200078e0005 */
[----:B------:R0:W1:Y:S04]  /*c2f0*/  SHFL.IDX PT, R14, R0, 0x7, 0x181f ;  /* 0x00f81f00000e7f89 */ /* 0x00006800000e0000 */
[----:B------:R0:W-:Y:S04]  /*c300*/  @!P5 LDGSTS.E.BYPASS.LTC128B.128 [R7+0x25400], desc[UR36][R2.64], !P4 ;  /* 0x254000000207dfae */ /* 0x0001e8000e101d64 */
[----:B------:R0:W-:Y:S04]  /*c310*/  @!P5 LDGSTS.E.BYPASS.LTC128B.128 [R7+0x29400], desc[UR36][R2.64+0x80], !P3 ;  /* 0x294000800207dfae */ /* 0x0001e8000d901d64 */
[----:B------:R0:W-:Y:S04]  /*c320*/  @!P5 LDGSTS.E.BYPASS.LTC128B.128 [R7+0x2d400], desc[UR36][R2.64+0x100], !P2 ;  /* 0x2d4001000207dfae */ /* 0x0001e8000d101d64 */
[----:B------:R0:W-:Y:S04]  /*c330*/  @!P5 LDGSTS.E.BYPASS.LTC128B.128 [R7+0x31400], desc[UR36][R2.64+0x180], !P1 ;  /* 0x314001800207dfae */ /* 0x0001e8000c901d64 */
[----:B------:R0:W2:Y:S02]  /*c340*/  SHFL.IDX PT, R5, R4, 0x7, 0x181f ;  /* 0x00f81f0004057f89 */ /* 0x0000a400000e0000 */
.L_x_9349:
[----:B------:R-:W-:Y:S01]  /*c350*/  LOP3.LUT P0, RZ, R16, 0x2000, RZ, 0xc0, !PT ;  /* 0x0000200010ff7812 */ /* 0x000fe2000780c0ff */
[----:B------:R-:W-:-:S12]  /*c360*/  BSSY B0, `(.L_x_9262) ;  /* 0x000000c000007945 */ /* 0x000fd80003800000 */
[----:B------:R-:W-:Y:S05]  /*c370*/  @P0 BRA `(.L_x_9263) ;  /* 0x0000000000280947 */ /* 0x000fea0003800000 */
[----:B01----:R-:W-:-:S05]  /*c380*/  LEA R2, P0, R22, R14, 0x1 ;  /* 0x0000000e16027211 */ /* 0x003fca00078008ff */
[----:B--2---:R-:W-:Y:S01]  /*c390*/  IMAD.X R3, RZ, RZ, R5, P0 ;  /* 0x000000ffff037224 */ /* 0x004fe200000e0605 */
[----:B------:R-:W-:-:S05]  /*c3a0*/  LEA R5, R28, UR42, 0x1 ;  /* 0x0000002a1c057c11 */ /* 0x000fca000f8e08ff */
[----:B------:R-:W-:Y:S01]  /*c3b0*/  @!PT LDS RZ, [RZ] ;  /* 0x00000000fffff984 */ /* 0x000fe20000000800 */
[----:B------:R-:W-:Y:S01]  /*c3c0*/  @!PT LDS RZ, [RZ] ;  /* 0x00000000fffff984 */ /* 0x000fe20000000800 */
[----:B------:R-:W-:Y:S01]  /*c3d0*/  @!PT LDS RZ, [RZ] ;  /* 0x00000000fffff984 */ /* 0x000fe20000000800 */
[----:B------:R3:W-:Y:S04]  /*c3e0*/  LDGSTS.E.BYPASS.LTC128B.128 [R5+0x25c00], desc[UR36][R2.64], !P4 ;  /* 0x25c0000002057fae */ /* 0x0007e8000e101d64 */
[----:B------:R3:W-:Y:S04]  /*c3f0*/  LDGSTS.E.BYPASS.LTC128B.128 [R5+0x29c00], desc[UR36][R2.64+0x80], !P3 ;  /* 0x29c0008002057fae */ /* 0x0007e8000d901d64 */
[----:B------:R3:W-:Y:S04]  /*c400*/  LDGSTS.E.BYPASS.LTC128B.128 [R5+0x2dc00], desc[UR36][R2.64+0x100], !P2 ;  /* 0x2dc0010002057fae */ /* 0x0007e8000d101d64 */
[----:B------:R3:W-:Y:S02]  /*c410*/  LDGSTS.E.BYPASS.LTC128B.128 [R5+0x31c00], desc[UR36][R2.64+0x180], !P1 ;  /* 0x31c0018002057fae */ /* 0x0007e4000c901d64 */
.L_x_9263:
[----:B------:R-:W-:Y:S05]  /*c420*/  BSYNC B0 ;  /* 0x0000000000007941 */ /* 0x000fea0003800000 */
.L_x_9262:
[----:B------:R-:W-:Y:S01]  /*c430*/  NOP ;  /* 0x0000000000007918 */ /* 0x000fe20000000000 */
[----:B------:R-:W-:Y:S01]  /*c440*/  SYNCS.ARRIVE.TRANS64.RED.A0T1 RZ, [UR42+0x32410], RZ ;  /* 0x032410ffffff79a7 */ /* 0x000fe2000820042a */
[----:B0-----:R-:W-:Y:S01]  /*c450*/  MOV R0, 0x1 ;  /* 0x0000000100007802 */ /* 0x001fe20000000f00 */
[----:B------:R-:W-:Y:S03]  /*c460*/  ARRIVES.LDGSTSBAR.64.TRANSCNT [UR42+0x32410] ;  /* 0x03241000ff0079b0 */ /* 0x000fe60008000aaa */
[----:B------:R-:W-:Y:S01]  /*c470*/  SHF.L.U32 R0, R0, 0x1f, RZ ;  /* 0x0000001f00007819 */ /* 0x000fe200000006ff */
[----:B------:R-:W-:Y:S01]  /*c480*/  NOP ;  /* 0x0000000000007918 */ /* 0x000fe20000000000 */
[----:B------:R-:W-:Y:S02]  /*c490*/  SYNCS.ARRIVE.TRANS64.A1T0 RZ, [UR42+0x32410], RZ ;  /* 0x032410ffffff79a7 */ /* 0x000fe4000810002a */
[----:B------:R-:W0:Y:S02]  /*c4a0*/  SYNCS.PHASECHK.TRANS64.TRYWAIT P0, [UR42+0x32420], R0 ;  /* 0x03242000ff0075a7 */ /* 0x000e24000800016a */
[----:B0-----:R-:W-:Y:S05]  /*c4b0*/  @!P0 BRA `(.L_x_9264) ;  /* 0x0000003800a48947 */ /* 0x001fea0003800000 */
.L_x_9350:
[----:B------:R-:W-:-:S13]  /*c4c0*/  LOP3.LUT P0, RZ, R16, 0x20, RZ, 0xc0, !PT ;  /* 0x0000002010ff7812 */ /* 0x000fda000780c0ff */
[----:B------:R-:W-:Y:S05]  /*c4d0*/  @!P0 BRA `(.L_x_9265) ;  /* 0x0000000000048947 */ /* 0x000fea0003800000 */
[----:B------:R-:W-:Y:S01]  /*c4e0*/  BPT.TRAP 0x1 ;  /* 0x000000040000795c */ /* 0x000fe20000300000 */
.L_x_9265:
[----:B------:R-:W4:Y:S02]  /*c4f0*/  SYNCS.PHASECHK.TRANS64.TRYWAIT P0, [UR42+0x32460], R0 ;  /* 0x03246000ff0075a7 */ /* 0x000f24000800016a */
[----:B----4-:R-:W-:Y:S05]  /*c500*/  @!P0 BRA `(.L_x_9266) ;  /* 0x0000003800a88947 */ /* 0x010fea0003800000 */
.L_x_9351:
[----:B------:R-:W-:Y:S01]  /*c510*/  ULDC.64 UR4, c[0x0][0x328] ;  /* 0x0000ca0000047ab9 */ /* 0x000fe20000000a00 */
[----:B------:R-:W-:Y:S01]  /*c520*/  ULDC.64 UR6, c[0x0][0x338] ;  /* 0x0000ce0000067ab9 */ /* 0x000fe20000000a00 */
[----:B0-----:R-:W-:Y:S01]  /*c530*/  IMAD R0, R25, UR4, RZ ;  /* 0x0000000419007c24 */ /* 0x001fe2000f8e02ff */
[C---:B------:R-:W-:Y:S01]  /*c540*/  LOP3.LUT P3, RZ, R16.reuse, 0x10, RZ, 0xc0, !PT ;  /* 0x0000001010ff7812 */ /* 0x040fe2000786c0ff */
[----:B---3--:R-:W-:Y:S01]  /*c550*/  IMAD.WIDE.U32 R2, R23, UR4, RZ ;  /* 0x0000000417027c25 */ /* 0x008fe2000f8e00ff */
[----:B------:R-:W-:Y:S02]  /*c560*/  R2UR UR4, R29 ;  /* 0x000000001d0472ca */ /* 0x000fe400000e0000 */
[C---:B------:R-:W-:Y:S01]  /*c570*/  LOP3.LUT P2, RZ, R16.reuse, 0x8, RZ, 0xc0, !PT ;  /* 0x0000000810ff7812 */ /* 0x040fe2000784c0ff */
[----:B------:R-:W-:Y:S01]  /*c580*/  IMAD R23, R23, UR5, R0 ;  /* 0x0000000517177c24 */ /* 0x000fe2000f8e0200 */
[C---:B------:R-:W-:Y:S01]  /*c590*/  LOP3.LUT P1, RZ, R16.reuse, 0x4, RZ, 0xc0, !PT ;  /* 0x0000000410ff7812 */ /* 0x040fe2000782c0ff */
[----:B--2---:R-:W-:Y:S01]  /*c5a0*/  IMAD R5, R19, UR6, RZ ;  /* 0x0000000613057c24 */ /* 0x004fe2000f8e02ff */
[----:B------:R-:W-:Y:S01]  /*c5b0*/  SEL R0, RZ, 0x4, P2 ;  /* 0x00000004ff007807 */ /* 0x000fe20001000000 */
[----:B------:R-:W-:Y:S01]  /*c5c0*/  IMAD.IADD R3, R3, 0x1, R23 ;  /* 0x0000000103037824 */ /* 0x000fe200078e0217 */
[----:B------:R-:W-:Y:S01]  /*c5d0*/  LOP3.LUT P4, RZ, R16, 0x1, RZ, 0xc0, !PT ;  /* 0x0000000110ff7812 */ /* 0x000fe2000788c0ff */
[----:B------:R-:W-:-:S02]  /*c5e0*/  IMAD R5, R18, UR7, R5 ;  /* 0x0000000712057c24 */ /* 0x000fc4000f8e0205 */
[----:B------:R-:W-:Y:S01]  /*c5f0*/  IMAD.WIDE.U32 R2, R18, UR6, R2 ;  /* 0x0000000612027c25 */ /* 0x000fe2000f8e0002 */
[----:B------:R-:W-:Y:S02]  /*c600*/  ULDC.64 UR6, c[0x0][0x330] ;  /* 0x0000cc0000067ab9 */ /* 0x000fe40000000a00 */
[----:B------:R-:W-:Y:S01]  /*c610*/  UIMAD UR4, UR4, UR6, URZ ;  /* 0x00000006040472a4 */ /* 0x000fe2000f8e023f */
[----:B------:R-:W-:Y:S02]  /*c620*/  IMAD.IADD R3, R3, 0x1, R5 ;  /* 0x0000000103037824 */ /* 0x000fe400078e0205 */
[----:B------:R-:W-:Y:S01]  /*c630*/  IMAD.U32 R5, RZ, RZ, UR6 ;  /* 0x00000006ff057e24 */ /* 0x000fe2000f8e00ff */
[----:B------:R-:W-:-:S03]  /*c640*/  UIMAD UR4, UR39, UR7, UR4 ;  /* 0x00000007270472a4 */ /* 0x000fc6000f8e0204 */
[----:B------:R-:W-:Y:S01]  /*c650*/  IMAD.WIDE.U32 R2, R5, UR39, R2 ;  /* 0x0000002705027c25 */ /* 0x000fe2000f8e0002 */
[----:B------:R-:W-:Y:S01]  /*c660*/  ULDC.64 UR6, c[0x0][0x318] ;  /* 0x0000c60000067ab9 */ /* 0x000fe20000000a00 */
[----:B------:R-:W-:-:S03]  /*c670*/  SEL R5, RZ, 0x8, P1 ;  /* 0x00000008ff057807 */ /* 0x000fc60000800000 */
        /* <DEDUP_REMOVED lines=8> */
[----:B-1----:R-:W0:Y:S01]  /*c700*/  SHFL.IDX PT, R14, R18, RZ, 0x181f ;  /* 0x00181fff120e7589 */ /* 0x002e2200000e0000 */
[----:B------:R-:W-:Y:S01]  /*c710*/  IMAD.SHL.U32 R0, R22, 0x2, RZ ;  /* 0x0000000216007824 */ /* 0x000fe200078e00ff */
[----:B------:R-:W-:Y:S02]  /*c720*/  LEA R10, R28, UR42, 0x1 ;  /* 0x0000002a1c0a7c11 */ /* 0x000fe4000f8e08ff */
[----:B------:R-:W1:Y:S01]  /*c730*/  SHFL.IDX PT, R3, R19, RZ, 0x181f ;  /* 0x00181fff13037589 */ /* 0x000e6200000e0000 */
[C---:B------:R-:W-:Y:S02]  /*c740*/  LOP3.LUT P2, RZ, R5.reuse, 0x2, RZ, 0xc0, !PT ;  /* 0x0000000205ff7812 */ /* 0x040fe4000784c0ff */
[----:B------:R-:W-:Y:S01]  /*c750*/  LOP3.LUT P1, RZ, R5, 0x4, RZ, 0xc0, !PT ;  /* 0x0000000405ff7812 */ /* 0x000fe2000782c0ff */
[----:B------:R-:W-:Y:S01]  /*c760*/  SHFL.IDX PT, R4, R19, 0x1, 0x181f ;  /* 0x00381f0013047f89 */ /* 0x000fe200000e0000 */
[----:B------:R-:W-:-:S03]  /*c770*/  VIADD R31, R10, 0x400 ;  /* 0x000004000a1f7836 */ /* 0x000fc60000000000 */
[----:B------:R-:W-:Y:S01]  /*c780*/  SHFL.IDX PT, R20, R19, 0x4, 0x181f ;  /* 0x00981f0013147f89 */ /* 0x000fe200000e0000 */
[----:B0-----:R-:W-:-:S03]  /*c790*/  IADD3 R2, P0, R14, R0, RZ ;  /* 0x000000000e027210 */ /* 0x001fc60007f1e0ff */
[----:B------:R-:W0:Y:S02]  /*c7a0*/  SHFL.IDX PT, R14, R18, 0x1, 0x181f ;  /* 0x00381f00120e7f89 */ /* 0x000e2400000e0000 */
[----:B-1----:R-:W-:Y:S01]  /*c7b0*/  IMAD.X R3, RZ, RZ, R3, P0 ;  /* 0x000000ffff037224 */ /* 0x002fe200000e0603 */
[----:B0-----:R-:W-:Y:S02]  /*c7c0*/  IADD3 R6, P0, R14, R0, RZ ;  /* 0x000000000e067210 */ /* 0x001fe40007f1e0ff */
[----:B------:R-:W0:Y:S02]  /*c7d0*/  SHFL.IDX PT, R14, R18, 0x2, 0x181f ;  /* 0x00581f00120e7f89 */ /* 0x000e2400000e0000 */
[----:B------:R-:W-:Y:S02]  /*c7e0*/  IADD3.X R7, RZ, R4, RZ, P0, !PT ;  /* 0x00000004ff077210 */ /* 0x000fe400007fe4ff */
[----:B------:R-:W1:Y:S01]  /*c7f0*/  SHFL.IDX PT, R4, R19, 0x2, 0x181f ;  /* 0x00581f0013047f89 */ /* 0x000e6200000e0000 */
[----:B0-----:R-:W-:-:S03]  /*c800*/  IADD3 R8, P0, R14, R0, RZ ;  /* 0x000000000e087210 */ /* 0x001fc60007f1e0ff */
[----:B------:R-:W0:Y:S02]  /*c810*/  SHFL.IDX PT, R14, R18, 0x3, 0x181f ;  /* 0x00781f00120e7f89 */ /* 0x000e2400000e0000 */
[----:B-1----:R-:W-:Y:S01]  /*c820*/  IMAD.X R9, RZ, RZ, R4, P0 ;  /* 0x000000ffff097224 */ /* 0x002fe200000e0604 */
[----:B------:R-:W-:-:S13]  /*c830*/  ISETP.LT.OR P0, PT, R17, 0x1, P4 ;  /* 0x000000011100780c */ /* 0x000fda0002701670 */
[----:B------:R-:W-:Y:S01]  /*c840*/  LDGSTS.E.BYPASS.LTC128B.128 [R10+0x400], desc[UR36][R2.64], !P0 ;  /* 0x00400000020a7fae */ /* 0x000fe2000c101d64 */
[----:B------:R-:W-:-:S13]  /*c850*/  ISETP.LT.OR P0, PT, R17, 0x1, !P2 ;  /* 0x000000011100780c */ /* 0x000fda0005701670 */
[----:B------:R-:W-:Y:S01]  /*c860*/  LDGSTS.E.BYPASS.LTC128B.128 [R10+0x3400], desc[UR36][R2.64+0x80], !P0 ;  /* 0x03400080020a7fae */ /* 0x000fe2000c101d64 */
[----:B------:R-:W-:-:S13]  /*c870*/  ISETP.LT.OR P0, PT, R17, 0x1, !P1 ;  /* 0x000000011100780c */ /* 0x000fda0004f01670 */
[----:B------:R-:W-:Y:S01]  /*c880*/  LDGSTS.E.BYPASS.LTC128B.128 [R10+0x6400], desc[UR36][R2.64+0x100], !P0 ;  /* 0x06400100020a7fae */ /* 0x000fe2000c101d64 */
[----:B------:R-:W-:-:S03]  /*c890*/  LOP3.LUT P0, RZ, R5, 0x8, RZ, 0xc0, !PT ;  /* 0x0000000805ff7812 */ /* 0x000fc6000780c0ff */
[----:B------:R-:W1:Y:S01]  /*c8a0*/  SHFL.IDX PT, R5, R19, 0x3, 0x181f ;  /* 0x00781f0013057f89 */ /* 0x000e6200000e0000 */
[----:B------:R-:W-:-:S03]  /*c8b0*/  ISETP.LT.OR P3, PT, R17, 0x1, !P0 ;  /* 0x000000011100780c */ /* 0x000fc60004761670 */
[----:B------:R-:W-:Y:S10]  /*c8c0*/  SHFL.IDX PT, R19, R19, 0x5, 0x181f ;  /* 0x00b81f0013137f89 */ /* 0x000ff400000e0000 */
[----:B------:R2:W-:Y:S01]  /*c8d0*/  LDGSTS.E.BYPASS.LTC128B.128 [R10+0x9400], desc[UR36][R2.64+0x180], !P3 ;  /* 0x09400180020a7fae */ /* 0x0005e2000d901d64 */
[----:B0-----:R-:W-:-:S03]  /*c8e0*/  IADD3 R4, P3, R14, R0, RZ ;  /* 0x000000000e047210 */ /* 0x001fc60007f7e0ff */
[----:B------:R-:W2:Y:S02]  /*c8f0*/  SHFL.IDX PT, R14, R18, 0x4, 0x181f ;  /* 0x00981f00120e7f89 */ /* 0x000ea400000e0000 */
[----:B-1----:R-:W-:Y:S01]  /*c900*/  IMAD.X R5, RZ, RZ, R5, P3 ;  /* 0x000000ffff057224 */ /* 0x002fe200018e0605 */
[----:B------:R-:W-:-:S13]  /*c910*/  ISETP.LT.OR P3, PT, R17, 0x11, P4 ;  /* 0x000000111100780c */ /* 0x000fda0002761670 */
[----:B------:R-:W-:Y:S01]  /*c920*/  LDGSTS.E.BYPASS.LTC128B.128 [R10+0xc00], desc[UR36][R6.64], !P3 ;  /* 0x00c00000060a7fae */ /* 0x000fe2000d901d64 */
[----:B------:R-:W-:-:S13]  /*c930*/  ISETP.LT.OR P3, PT, R17, 0x11, !P2 ;  /* 0x000000111100780c */ /* 0x000fda0005761670 */
[----:B------:R-:W-:Y:S01]  /*c940*/  LDGSTS.E.BYPASS.LTC128B.128 [R10+0x3c00], desc[UR36][R6.64+0x80], !P3 ;  /* 0x03c00080060a7fae */ /* 0x000fe2000d901d64 */
[----:B------:R-:W-:-:S13]  /*c950*/  ISETP.LT.OR P3, PT, R17, 0x11, !P1 ;  /* 0x000000111100780c */ /* 0x000fda0004f61670 */
[----:B------:R-:W-:Y:S01]  /*c960*/  LDGSTS.E.BYPASS.LTC128B.128 [R10+0x6c00], desc[UR36][R6.64+0x100], !P3 ;  /* 0x06c00100060a7fae */ /* 0x000fe2000d901d64 */
[----:B------:R-:W-:-:S13]  /*c970*/  ISETP.LT.OR P3, PT, R17, 0x11, !P0 ;  /* 0x000000111100780c */ /* 0x000fda0004761670 */
[----:B------:R0:W-:Y:S01]  /*c980*/  LDGSTS.E.BYPASS.LTC128B.128 [R10+0x9c00], desc[UR36][R6.64+0x180], !P3 ;  /* 0x09c00180060a7fae */ /* 0x0001e2000d901d64 */
[----:B--2---:R-:W-:-:S03]  /*c990*/  IADD3 R2, P3, R14, R0, RZ ;  /* 0x000000000e027210 */ /* 0x004fc60007f7e0ff */
[----:B------:R1:W2:Y:S02]  /*c9a0*/  SHFL.IDX PT, R14, R18, 0x5, 0x181f ;  /* 0x00b81f00120e7f89 */ /* 0x0002a400000e0000 */
[----:B------:R-:W-:Y:S01]  /*c9b0*/  IMAD.X R3, RZ, RZ, R20, P3 ;  /* 0x000000ffff037224 */ /* 0x000fe200018e0614 */
[----:B------:R-:W-:Y:S02]  /*c9c0*/  ISETP.LT.OR P3, PT, R17, 0x21, P4 ;  /* 0x000000211100780c */ /* 0x000fe40002761670 */
[----:B0-----:R-:W-:-:S11]  /*c9d0*/  MOV R6, RZ ;  /* 0x000000ff00067202 */ /* 0x001fd60000000f00 */
        /* <DEDUP_REMOVED lines=22> */
[----:B--2---:R1:W-:Y:S02]  /*cb40*/  LDGSTS.E.BYPASS.LTC128B.128 [R10+0xb400], desc[UR36][R2.64+0x180], !P3 ;  /* 0x0b400180020a7fae */ /* 0x0043e4000d901d64 */
.L_x_9365:
[----:B01----:R-:W-:Y:S02]  /*cb50*/  IADD3 R2, P3, R14, R0, RZ ;  /* 0x000000000e027210 */ /* 0x003fe40007f7e0ff */
        /* <DEDUP_REMOVED lines=19> */
.L_x_9268:
        /* <DEDUP_REMOVED lines=8> */
[----:B------:R-:W0:Y:S01]  /*cd10*/  S2R R2, SR_TID.X ;  /* 0x0000000000027919 */ /* 0x000e220000002100 */
[----:B------:R-:W-:Y:S01]  /*cd20*/  UIADD3 UR4, UR44, 0x1, URZ ;  /* 0x000000012c047890 */ /* 0x000fe2000fffe03f */
[----:B------:R-:W-:Y:S01]  /*cd30*/  LOP3.LUT R3, RZ, UR40, RZ, 0x33, !PT ;  /* 0x00000028ff037c12 */ /* 0x000fe2000f8e33ff */
[----:B------:R-:W-:Y:S01]  /*cd40*/  IMAD.MOV.U32 R26, RZ, RZ, 0x1 ;  /* 0x00000001ff1a7424 */ /* 0x000fe200078e00ff */
[----:B------:R-:W-:Y:S01]  /*cd50*/  MOV R17, 0x1 ;  /* 0x0000000100117802 */ /* 0x000fe20000000f00 */
[----:B------:R-:W-:Y:S01]  /*cd60*/  UIMAD UR4, UR4, UR38, URZ ;  /* 0x00000026040472a4 */ /* 0x000fe2000f8e023f */
[----:B0-----:R-:W-:-:S05]  /*cd70*/  IMAD.SHL.U32 R2, R2, 0x10, RZ ;  /* 0x0000001002027824 */ /* 0x001fca00078e00ff */
[----:B------:R-:W-:-:S04]  /*cd80*/  LOP3.LUT R2, R2, 0x70, RZ, 0xc0, !PT ;  /* 0x0000007002027812 */ /* 0x000fc800078ec0ff */
[----:B------:R-:W-:Y:S02]  /*cd90*/  IADD3 R24, R2, R24, R37 ;  /* 0x0000001802187210 */ /* 0x000fe40007ffe025 */
[----:B------:R-:W-:-:S03]  /*cda0*/  LOP3.LUT R2, RZ, UR4, RZ, 0x33, !PT ;  /* 0x00000004ff027c12 */ /* 0x000fc6000f8e33ff */
[----:B------:R-:W-:Y:S01]  /*cdb0*/  VIADD R5, R24, 0xfffffee0 ;  /* 0xfffffee018057836 */ /* 0x000fe20000000000 */
[----:B------:R-:W-:-:S04]  /*cdc0*/  VIMNMX R2, R2, R3, !PT ;  /* 0x0000000302027248 */ /* 0x000fc80007fe0100 */
[C---:B------:R-:W-:Y:S01]  /*cdd0*/  IADD3 R27, -R2.reuse, -0x2, RZ ;  /* 0xfffffffe021b7810 */ /* 0x040fe20007ffe1ff */
[----:B------:R-:W-:-:S07]  /*cde0*/  IMAD R18, R2, -0x60, R5 ;  /* 0xffffffa002127824 */ /* 0x000fce00078e0205 */
.L_x_9284:
        /* <DEDUP_REMOVED lines=17> */
[----:B------:R-:W-:-:S04]  /*cf00*/  ULDC.64 UR4, c[0x0][0x418] ;  /* 0x0001060000047ab9 */ /* 0x000fc80000000a00 */
[----:B------:R-:W-:Y:S02]  /*cf10*/  IADD3 R3, R5, R3, RZ ;  /* 0x0000000305037210 */ /* 0x000fe40007ffe0ff */
[----:B------:R-:W-:-:S04]  /*cf20*/  LEA R4, P0, R2, UR4, 0x2 ;  /* 0x0000000402047c11 */ /* 0x000fc8000f8010ff */
[----:B------:R-:W-:-:S05]  /*cf30*/  LEA.HI.X R5, R2, UR5, R3, 0x2, P0 ;  /* 0x0000000502057c11 */ /* 0x000fca00080f1403 */
[----:B------:R0:W5:Y:S04]  /*cf40*/  LDG.E R4, desc[UR36][R4.64] ;  /* 0x0000002404047981 */ /* 0x000168000c1e1900 */
.L_x_9271:
[----:B------:R-:W-:Y:S05]  /*cf50*/  BSYNC B1 ;  /* 0x0000000000017941 */ /* 0x000fea0003800000 */
.L_x_9270:
[----:B------:R-:W-:-:S13]  /*cf60*/  LOP3.LUT P0, RZ, R16, 0x20, RZ, 0xc0, !PT ;  /* 0x0000002010ff7812 */ /* 0x000fda000780c0ff */
[----:B------:R-:W-:Y:S05]  /*cf70*/  @!P0 BRA `(.L_x_9272) ;  /* 0x0000000000048947 */ /* 0x000fea0003800000 */
[----:B------:R-:W-:Y:S01]  /*cf80*/  BPT.TRAP 0x1 ;  /* 0x000000040000795c */ /* 0x000fe20000300000 */
.L_x_9272:
[----:B------:R-:W-:Y:S01]  /*cf90*/  LEA R19, R17, UR42, 0x3 ;  /* 0x0000002a11137c11 */ /* 0x000fe2000f8e18ff */
[----:B------:R-:W-:Y:S01]  /*cfa0*/  BSSY B1, `(.L_x_9273) ;  /* 0x0000004000017945 */ /* 0x000fe20003800000 */
[----:B------:R-:W-:-:S04]  /*cfb0*/  SHF.L.U32 R23, R26, 0x1f, RZ ;  /* 0x0000001f1a177819 */ /* 0x000fc800000006ff */
[----:B------:R-:W1:Y:S02]  /*cfc0*/  SYNCS.PHASECHK.TRANS64.TRYWAIT P0, [R19+URZ+0x32440], R23 ;  /* 0x03244017130075a7 */ /* 0x000e64000800017f */
[----:B-1----:R-:W-:Y:S05]  /*cfd0*/  @!P0 BRA `(.L_x_9274) ;  /* 0x0000003800788947 */ /* 0x002fea0003800000 */
.L_x_9366:
[----:B------:R-:W-:Y:S05]  /*cfe0*/  BSYNC B1 ;  /* 0x0000000000017941 */ /* 0x000fea0003800000 */
.L_x_9273:
[----:B------:R-:W-:Y:S01]  /*cff0*/  ULDC UR4, c[0x0][0x430] ;  /* 0x00010c0000047ab9 */ /* 0x000fe20000000800 */
[----:B-----5:R-:W-:Y:S01]  /*d000*/  SHF.R.S32.HI R20, RZ, 0x1f, R4 ;  /* 0x0000001fff147819 */ /* 0x020fe20000011404 */
[----:B------:R-:W-:Y:S01]  /*d010*/  UIADD3 UR4, -UR4, URZ, URZ ;  /* 0x0000003f04047290 */ /* 0x000fe2000fffe13f */
[----:B------:R-:W-:Y:S01]  /*d020*/  LOP3.LUT P1, RZ, R16, 0x2, RZ, 0xc0, !PT ;  /* 0x0000000210ff7812 */ /* 0x000fe2000782c0ff */
[----:B------:R-:W-:Y:S01]  /*d030*/  ULDC.64 UR6, c[0x0][0x310] ;  /* 0x0000c40000067ab9 */ /* 0x000fe20000000a00 */
[----:B------:R-:W-:-:S03]  /*d040*/  IMAD R22, R17, 0x1800, R28 ;  /* 0x0000180011167824 */ /* 0x000fc600078e021c */
[----:B0-----:R-:W-:Y:S01]  /*d050*/  IMAD R5, R7, UR4, R18 ;  /* 0x0000000407057c24 */ /* 0x001fe2000f8e0212 */
[----:B------:R-:W-:-:S03]  /*d060*/  ULDC.64 UR4, c[0x0][0x300] ;  /* 0x0000c00000047ab9 */ /* 0x000fc60000000a00 */
[----:B------:R-:W-:Y:S01]  /*d070*/  IMAD.WIDE.U32 R2, R5, UR4, RZ ;  /* 0x0000000405027c25 */ /* 0x000fe2000f8e00ff */
[----:B------:R-:W-:-:S05]  /*d080*/  SHF.R.S32.HI R25, RZ, 0x1f, R5 ;  /* 0x0000001fff197819 */ /* 0x000fca0000011405 */
[----:B------:R-:W-:Y:S01]  /*d090*/  IMAD R6, R25, UR4, RZ ;  /* 0x0000000419067c24 */ /* 0x000fe2000f8e02ff */
[----:B------:R-:W-:-:S03]  /*d0a0*/  R2UR UR4, R29 ;  /* 0x000000001d0472ca */ /* 0x000fc600000e0000 */
[----:B------:R-:W-:-:S04]  /*d0b0*/  IMAD R7, R5, UR5, R6 ;  /* 0x0000000505077c24 */ /* 0x000fc8000f8e0206 */
[----:B------:R-:W-:Y:S02]  /*d0c0*/  IMAD.IADD R3, R3, 0x1, R7 ;  /* 0x0000000103037824 */ /* 0x000fe400078e0207 */
[----:B------:R-:W-:Y:S02]  /*d0d0*/  IMAD R7, R20, UR6, RZ ;  /* 0x0000000614077c24 */ /* 0x000fe4000f8e02ff */
[----:B------:R-:W-:-:S04]  /*d0e0*/  IMAD.WIDE.U32 R2, R4, UR6, R2 ;  /* 0x0000000604027c25 */ /* 0x000fc8000f8e0002 */
[----:B------:R-:W-:Y:S01]  /*d0f0*/  IMAD R7, R4, UR7, R7 ;  /* 0x0000000704077c24 */ /* 0x000fe2000f8e0207 */
        /* <DEDUP_REMOVED lines=13> */
[----:B------:R-:W-:-:S03]  /*d1d0*/  LEA R22, R22, UR42, 0x1 ;  /* 0x0000002a16167c11 */ /* 0x000fc6000f8e08ff */
[----:B------:R-:W2:Y:S04]  /*d1e0*/  SHFL.IDX PT, R3, R24, RZ, 0x181f ;  /* 0x00181fff18037589 */ /* 0x000ea800000e0000 */
[----:B------:R-:W-:Y:S04]  /*d1f0*/  SHFL.IDX PT, R6, R24, 0x1, 0x181f ;  /* 0x00381f0018067f89 */ /* 0x000fe800000e0000 */
[----:B------:R-:W-:Y:S01]  /*d200*/  SHFL.IDX PT, R34, R24, 0x5, 0x181f ;  /* 0x00b81f0018227f89 */ /* 0x000fe200000e0000 */
[----:B0-----:R-:W-:-:S03]  /*d210*/  IADD3 R12, P0, R14, R0, RZ ;  /* 0x000000000e0c7210 */ /* 0x001fc60007f1e0ff */
[----:B------:R-:W0:Y:S02]  /*d220*/  SHFL.IDX PT, R14, R21, 0x1, 0x181f ;  /* 0x00381f00150e7f89 */ /* 0x000e2400000e0000 */
[----:B--2---:R-:W-:Y:S02]  /*d230*/  IMAD.X R13, RZ, RZ, R3, P0 ;  /* 0x000000ffff0d7224 */ /* 0x004fe400000e0603 */
        /* <DEDUP_REMOVED lines=8> */
[----:B------:R-:W-:Y:S02]  /*d2c0*/  IMAD.X R9, RZ, RZ, R3, P0 ;  /* 0x000000ffff097224 */ /* 0x000fe400000e0603 */
[----:B------:R-:W3:Y:S04]  /*d2d0*/  SHFL.IDX PT, R3, R24, 0x3, 0x181f ;  /* 0x00781f0018037f89 */ /* 0x000ee800000e0000 */
[----:B------:R2:W-:Y:S01]  /*d2e0*/  LDGSTS.E.BYPASS.LTC128B.128 [R22+0x1d400], desc[UR36][R8.64], !P1 ;  /* 0x1d40000008167fae */ /* 0x0005e2000c901d64 */
[----:B0-----:R-:W-:-:S03]  /*d2f0*/  IADD3 R6, P0, R14, R0, RZ ;  /* 0x000000000e067210 */ /* 0x001fc60007f1e0ff */
[----:B------:R-:W0:Y:S01]  /*d300*/  SHFL.IDX PT, R14, R21, 0x4, 0x181f ;  /* 0x00981f00150e7f89 */ /* 0x000e2200000e0000 */
[----:B---3--:R-:W-:-:S03]  /*d310*/  IADD3.X R7, RZ, R3, RZ, P0, !PT ;  /* 0x00000003ff077210 */ /* 0x008fc600007fe4ff */
[----:B------:R-:W3:Y:S04]  /*d320*/  SHFL.IDX PT, R3, R24, 0x4, 0x181f ;  /* 0x00981f0018037f89 */ /* 0x000ee800000e0000 */
[----:B------:R2:W-:Y:S01]  /*d330*/  LDGSTS.E.BYPASS.LTC128B.128 [R22+0x1dc00], desc[UR36][R6.64], !P1 ;  /* 0x1dc0000006167fae */ /* 0x0005e2000c901d64 */
[----:B0-----:R-:W-:-:S03]  /*d340*/  IADD3 R2, P0, R14, R0, RZ ;  /* 0x000000000e027210 */ /* 0x001fc60007f1e0ff */
[----:B------:R2:W0:Y:S02]  /*d350*/  SHFL.IDX PT, R14, R21, 0x5, 0x181f ;  /* 0x00b81f00150e7f89 */ /* 0x00042400000e0000 */
[----:B---3--:R-:W-:-:S05]  /*d360*/  IMAD.X R3, RZ, RZ, R3, P0 ;  /* 0x000000ffff037224 */ /* 0x008fca00000e0603 */
[----:B------:R2:W-:Y:S03]  /*d370*/  LDGSTS.E.BYPASS.LTC128B.128 [R22+0x1e400], desc[UR36][R2.64], !P1 ;  /* 0x1e40000002167fae */ /* 0x0005e6000c901d64 */
.L_x_9380:
[----:B0-2---:R-:W-:-:S05]  /*d380*/  IADD3 R2, P0, R14, R0, RZ ;  /* 0x000000000e027210 */ /* 0x005fca0007f1e0ff */
[----:B------:R-:W-:Y:S01]  /*d390*/  IMAD.X R3, RZ, RZ, R34, P0 ;  /* 0x000000ffff037224 */ /* 0x000fe200000e0622 */
[----:B------:R-:W-:-:S04]  /*d3a0*/  PLOP3.LUT P0, PT, PT, PT, PT, 0x80, 0x0 ;  /* 0x000000000000781c */ /* 0x000fc80003f0f070 */
[----:B------:R-:W-:Y:S01]  /*d3b0*/  @!PT LDS RZ, [RZ] ;  /* 0x00000000fffff984 */ /* 0x000fe20000000800 */
[----:B------:R-:W-:Y:S01]  /*d3c0*/  @!PT LDS RZ, [RZ] ;  /* 0x00000000fffff984 */ /* 0x000fe20000000800 */
[----:B------:R-:W-:Y:S01]  /*d3d0*/  @!PT LDS RZ, [RZ] ;  /* 0x00000000fffff984 */ /* 0x000fe20000000800 */
[----:B------:R0:W-:Y:S01]  /*d3e0*/  LDGSTS.E.BYPASS.LTC128B.128 [R22+0x1ec00], desc[UR36][R2.64], !P1 ;  /* 0x1ec0000002167fae */ /* 0x0001e2000c901d64 */
[----:B------:R-:W-:-:S08]  /*d3f0*/  NOP ;  /* 0x0000000000007918 */ /* 0x000fd00000000000 */
.L_x_9276:
        /* <DEDUP_REMOVED lines=10> */
.L_x_9277:
[----:B------:R2:W-:Y:S01]  /*d4a0*/  SYNCS.ARRIVE.TRANS64.A1T0 RZ, [R19+URZ+0x32430], RZ ;  /* 0x032430ff13ff79a7 */ /* 0x0005e2000810003f */
[----:B------:R-:W-:Y:S05]  /*d4b0*/  @!P2 BRA `(.L_x_9278) ;  /* 0x000000000004a947 */ /* 0x000fea0003800000 */
[----:B------:R-:W-:Y:S01]  /*d4c0*/  BPT.TRAP 0x1 ;  /* 0x000000040000795c */ /* 0x000fe20000300000 */
.L_x_9278:
[----:B------:R-:W3:Y:S01]  /*d4d0*/  SYNCS.PHASECHK.TRANS64.TRYWAIT P0, [R19+URZ+0x32460], R23 ;  /* 0x03246017130075a7 */ /* 0x000ee2000800017f */
[----:B------:R-:W-:Y:S04]  /*d4e0*/  BSSY B1, `(.L_x_9279) ;  /* 0x0000002000017945 */ /* 0x000fe80003800000 */
[----:B---3--:R-:W-:Y:S05]  /*d4f0*/  @!P0 BRA `(.L_x_9280) ;  /* 0x0000003800d08947 */ /* 0x008fea0003800000 */
.L_x_9381:
[----:B------:R-:W-:Y:S05]  /*d500*/  BSYNC B1 ;  /* 0x0000000000017941 */ /* 0x000fea0003800000 */
.L_x_9279:
[----:B------:R-:W-:Y:S01]  /*d510*/  ULDC.64 UR4, c[0x0][0x328] ;  /* 0x0000ca0000047ab9 */ /* 0x000fe20000000a00 */
[----:B------:R-:W-:Y:S01]  /*d520*/  ULDC.64 UR6, c[0x0][0x338] ;  /* 0x0000ce0000067ab9 */ /* 0x000fe20000000a00 */
[----:B------:R-:W-:Y:S01]  /*d530*/  IMAD R6, R25, UR4, RZ ;  /* 0x0000000419067c24 */ /* 0x000fe2000f8e02ff */
[C---:B------:R-:W-:Y:S01]  /*d540*/  LOP3.LUT P4, RZ, R16.reuse, 0x1, RZ, 0xc0, !PT ;  /* 0x0000000110ff7812 */ /* 0x040fe2000788c0ff */
[----:B0-----:R-:W-:Y:S01]  /*d550*/  IMAD.WIDE.U32 R2, R5, UR4, RZ ;  /* 0x0000000405027c25 */ /* 0x001fe2000f8e00ff */
[----:B------:R-:W-:Y:S02]  /*d560*/  R2UR UR4, R29 ;  /* 0x000000001d0472ca */ /* 0x000fe400000e0000 */
[C---:B------:R-:W-:Y:S01]  /*d570*/  LOP3.LUT P3, RZ, R16.reuse, 0x10, RZ, 0xc0, !PT ;  /* 0x0000001010ff7812 */ /* 0x040fe2000786c0ff */
[----:B------:R-:W-:Y:S01]  /*d580*/  IMAD R5, R5, UR5, R6 ;  /* 0x0000000505057c24 */ /* 0x000fe2000f8e0206 */
[----:B------:R-:W-:Y:S01]  /*d590*/  LOP3.LUT P2, RZ, R16, 0x8, RZ, 0xc0, !PT ;  /* 0x0000000810ff7812 */ /* 0x000fe2000784c0ff */
[----:B------:R-:W-:Y:S01]  /*d5a0*/  IMAD R7, R20, UR6, RZ ;  /* 0x0000000614077c24 */ /* 0x000fe2000f8e02ff */
[----:B------:R-:W-:Y:S01]  /*d5b0*/  LOP3.LUT P1, RZ, R16, 0x4, RZ, 0xc0, !PT ;  /* 0x0000000410ff7812 */ /* 0x000fe2000782c0ff */
[----:B------:R-:W-:-:S02]  /*d5c0*/  IMAD.IADD R3, R3, 0x1, R5 ;  /* 0x0000000103037824 */ /* 0x000fc400078e0205 */
[C---:B------:R-:W-:Y:S02]  /*d5d0*/  IMAD R7, R4.reuse, UR7, R7 ;  /* 0x0000000704077c24 */ /* 0x040fe4000f8e0207 */
[----:B------:R-:W-:Y:S01]  /*d5e0*/  IMAD.WIDE.U32 R2, R4, UR6, R2 ;  /* 0x0000000604027c25 */ /* 0x000fe2000f8e0002 */
[----:B------:R-:W-:Y:S02]  /*d5f0*/  ULDC.64 UR6, c[0x0][0x330] ;  /* 0x0000cc0000067ab9 */ /* 0x000fe40000000a00 */
[----:B------:R-:W-:Y:S02]  /*d600*/  UIMAD UR4, UR4, UR6, URZ ;  /* 0x00000006040472a4 */ /* 0x000fe4000f8e023f */
[----:B------:R-:W-:Y:S01]  /*d610*/  IMAD.U32 R5, RZ, RZ, UR6 ;  /* 0x00000006ff057e24 */ /* 0x000fe2000f8e00ff */
[----:B------:R-:W-:Y:S01]  /*d620*/  IADD3 R3, R3, R7, RZ ;  /* 0x0000000703037210 */ /* 0x000fe20007ffe0ff */
        /* <DEDUP_REMOVED lines=9> */
[----:B------:R-:W-:-:S03]  /*d6c0*/  IMAD R21, R17, 0xc000, R31 ;  /* 0x0000c00011157824 */ /* 0x000fc600078e021f */
[----:B------:R-:W4:Y:S04]  /*d6d0*/  SHFL.IDX PT, R3, R22, RZ, 0x181f ;  /* 0x00181fff16037589 */ /* 0x000f2800000e0000 */
[----:B------:R-:W-:Y:S04]  /*d6e0*/  SHFL.IDX PT, R4, R22, 0x1, 0x181f ;  /* 0x00381f0016047f89 */ /* 0x000fe800000e0000 */
[----:B------:R-:W-:Y:S04]  /*d6f0*/  SHFL.IDX PT, R5, R22, 0x3, 0x181f ;  /* 0x00781f0016057f89 */ /* 0x000fe800000e0000 */
[----:B-1-3--:R-:W-:Y:S01]  /*d700*/  SHFL.IDX PT, R23, R22, 0x4, 0x181f ;  /* 0x00981f0016177f89 */ /* 0x00afe200000e0000 */
[----:B0-----:R-:W-:-:S03]  /*d710*/  IADD3 R10, P0, R14, R0, RZ ;  /* 0x000000000e0a7210 */ /* 0x001fc60007f1e0ff */
[----:B------:R-:W0:Y:S02]  /*d720*/  SHFL.IDX PT, R14, R20, 0x1, 0x181f ;  /* 0x00381f00140e7f89 */ /* 0x000e2400000e0000 */
[----:B----4-:R-:W-:-:S05]  /*d730*/  IMAD.X R11, RZ, RZ, R3, P0 ;  /* 0x000000ffff0b7224 */ /* 0x010fca00000e0603 */
[----:B------:R-:W-:Y:S04]  /*d740*/  LDGSTS.E.BYPASS.LTC128B.128 [R21], desc[UR36][R10.64], !P4 ;  /* 0x000000000a157fae */ /* 0x000fe8000e101d64 */
[----:B------:R-:W-:Y:S04]  /*d750*/  LDGSTS.E.BYPASS.LTC128B.128 [R21+0x3000], desc[UR36][R10.64+0x80], !P3 ;  /* 0x030000800a157fae */ /* 0x000fe8000d901d64 */
[----:B------:R-:W-:Y:S04]  /*d760*/  LDGSTS.E.BYPASS.LTC128B.128 [R21+0x6000], desc[UR36][R10.64+0x100], !P2 ;  /* 0x060001000a157fae */ /* 0x000fe8000d101d64 */
[----:B------:R-:W-:Y:S01]  /*d770*/  LDGSTS.E.BYPASS.LTC128B.128 [R21+0x9000], desc[UR36][R10.64+0x180], !P1 ;  /* 0x090001800a157fae */ /* 0x000fe2000c901d64 */
[----:B0-----:R-:W-:-:S03]  /*d780*/  IADD3 R8, P0, R14, R0, RZ ;  /* 0x000000000e087210 */ /* 0x001fc60007f1e0ff */
[----:B------:R-:W0:Y:S01]  /*d790*/  SHFL.IDX PT, R14, R20, 0x2, 0x181f ;  /* 0x00581f00140e7f89 */ /* 0x000e2200000e0000 */
[----:B------:R-:W-:-:S03]  /*d7a0*/  IADD3.X R9, RZ, R4, RZ, P0, !PT ;  /* 0x00000004ff097210 */ /* 0x000fc600007fe4ff */
[----:B------:R-:W1:Y:S04]  /*d7b0*/  SHFL.IDX PT, R4, R22, 0x2, 0x181f ;  /* 0x00581f0016047f89 */ /* 0x000e6800000e0000 */
[----:B------:R-:W-:Y:S04]  /*d7c0*/  LDGSTS.E.BYPASS.LTC128B.128 [R21+0x800], desc[UR36][R8.64], !P4 ;  /* 0x0080000008157fae */ /* 0x000fe8000e101d64 */
[----:B------:R-:W-:Y:S04]  /*d7d0*/  LDGSTS.E.BYPASS.LTC128B.128 [R21+0x3800], desc[UR36][R8.64+0x80], !P3 ;  /* 0x0380008008157fae */ /* 0x000fe8000d901d64 */
[----:B------:R-:W-:Y:S04]  /*d7e0*/  LDGSTS.E.BYPASS.LTC128B.128 [R21+0x6800], desc[UR36][R8.64+0x100], !P2 ;  /* 0x0680010008157fae */ /* 0x000fe8000d101d64 */
[----:B------:R-:W-:Y:S01]  /*d7f0*/  LDGSTS.E.BYPASS.LTC128B.128 [R21+0x9800], desc[UR36][R8.64+0x180], !P1 ;  /* 0x0980018008157fae */ /* 0x000fe2000c901d64 */
[----:B0-----:R-:W-:-:S03]  /*d800*/  IADD3 R6, P0, R14, R0, RZ ;  /* 0x000000000e067210 */ /* 0x001fc60007f1e0ff */
[----:B------:R-:W-:Y:S04]  /*d810*/  SHFL.IDX PT, R22, R22, 0x5, 0x181f ;  /* 0x00b81f0016167f89 */ /* 0x000fe800000e0000 */
[----:B------:R-:W0:Y:S01]  /*d820*/  SHFL.IDX PT, R14, R20, 0x3, 0x181f ;  /* 0x00781f00140e7f89 */ /* 0x000e2200000e0000 */
[----:B-1----:R-:W-:-:S05]  /*d830*/  IMAD.X R7, RZ, RZ, R4, P0 ;  /* 0x000000ffff077224 */ /* 0x002fca00000e0604 */
[----:B------:R-:W-:Y:S04]  /*d840*/  LDGSTS.E.BYPASS.LTC128B.128 [R21+0x1000], desc[UR36][R6.64], !P4 ;  /* 0x0100000006157fae */ /* 0x000fe8000e101d64 */
[----:B------:R-:W-:Y:S04]  /*d850*/  LDGSTS.E.BYPASS.LTC128B.128 [R21+0x4000], desc[UR36][R6.64+0x80], !P3 ;  /* 0x0400008006157fae */ /* 0x000fe8000d901d64 */
[----:B------:R-:W-:Y:S04]  /*d860*/  LDGSTS.E.BYPASS.LTC128B.128 [R21+0x7000], desc[UR36][R6.64+0x100], !P2 ;  /* 0x0700010006157fae */ /* 0x000fe8000d101d64 */
[----:B------:R1:W-:Y:S01]  /*d870*/  LDGSTS.E.BYPASS.LTC128B.128 [R21+0xa000], desc[UR36][R6.64+0x180], !P1 ;  /* 0x0a00018006157fae */ /* 0x0003e2000c901d64 */
[----:B0-----:R-:W-:-:S03]  /*d880*/  IADD3 R4, P0, R14, R0, RZ ;  /* 0x000000000e047210 */ /* 0x001fc60007f1e0ff */
[----:B------:R-:W0:Y:S02]  /*d890*/  SHFL.IDX PT, R14, R20, 0x4, 0x181f ;  /* 0x00981f00140e7f89 */ /* 0x000e2400000e0000 */
[----:B------:R-:W-:Y:S01]  /*d8a0*/  IMAD.X R5, RZ, RZ, R5, P0 ;  /* 0x000000ffff057224 */ /* 0x000fe200000e0605 */
[----:B-1----:R-:W-:-:S04]  /*d8b0*/  MOV R6, RZ ;  /* 0x000000ff00067202 */ /* 0x002fc80000000f00 */
[----:B------:R1:W-:Y:S04]  /*d8c0*/  LDGSTS.E.BYPASS.LTC128B.128 [R21+0x1800], desc[UR36][R4.64], !P4 ;  /* 0x0180000004157fae */ /* 0x0003e8000e101d64 */
[----:B------:R1:W-:Y:S04]  /*d8d0*/  LDGSTS.E.BYPASS.LTC128B.128 [R21+0x4800], desc[UR36][R4.64+0x80], !P3 ;  /* 0x0480008004157fae */ /* 0x0003e8000d901d64 */
[----:B------:R1:W-:Y:S04]  /*d8e0*/  LDGSTS.E.BYPASS.LTC128B.128 [R21+0x7800], desc[UR36][R4.64+0x100], !P2 ;  /* 0x0780010004157fae */ /* 0x0003e8000d101d64 */
[----:B------:R1:W-:Y:S01]  /*d8f0*/  LDGSTS.E.BYPASS.LTC128B.128 [R21+0xa800], desc[UR36][R4.64+0x180], !P1 ;  /* 0x0a80018004157fae */ /* 0x0003e2000c901d64 */
[----:B0-----:R-:W-:-:S03]  /*d900*/  IADD3 R2, P0, R14, R0, RZ ;  /* 0x000000000e027210 */ /* 0x001fc60007f1e0ff */
[----:B------:R1:W0:Y:S02]  /*d910*/  SHFL.IDX PT, R14, R20, 0x5, 0x181f ;  /* 0x00b81f00140e7f89 */ /* 0x00022400000e0000 */
[----:B------:R-:W-:-:S05]  /*d920*/  IMAD.X R3, RZ, RZ, R23, P0 ;  /* 0x000000ffff037224 */ /* 0x000fca00000e0617 */
[----:B------:R1:W-:Y:S04]  /*d930*/  LDGSTS.E.BYPASS.LTC128B.128 [R21+0x2000], desc[UR36][R2.64], !P4 ;  /* 0x0200000002157fae */ /* 0x0003e8000e101d64 */
[----:B------:R1:W-:Y:S04]  /*d940*/  LDGSTS.E.BYPASS.LTC128B.128 [R21+0x5000], desc[UR36][R2.64+0x80], !P3 ;  /* 0x0500008002157fae */ /* 0x0003e8000d901d64 */
[----:B------:R1:W-:Y:S04]  /*d950*/  LDGSTS.E.BYPASS.LTC128B.128 [R21+0x8000], desc[UR36][R2.64+0x100], !P2 ;  /* 0x0800010002157fae */ /* 0x0003e8000d101d64 */
[----:B------:R1:W-:Y:S02]  /*d960*/  LDGSTS.E.BYPASS.LTC128B.128 [R21+0xb000], desc[UR36][R2.64+0x180], !P1 ;  /* 0x0b00018002157fae */ /* 0x0003e4000c901d64 */
.L_x_9395:
[----:B01----:R-:W-:-:S05]  /*d970*/  IADD3 R2, P0, R14, R0, RZ ;  /* 0x000000000e027210 */ /* 0x003fca0007f1e0ff */
        /* <DEDUP_REMOVED lines=10> */
.L_x_9282:
        /* <DEDUP_REMOVED lines=10> */
.L_x_9283:
[----:B------:R-:W-:Y:S01]  /*dac0*/  VIADD R17, R17, 0x1 ;  /* 0x0000000111117836 */ /* 0x000fe20000000000 */
[----:B------:R1:W-:Y:S01]  /*dad0*/  SYNCS.ARRIVE.TRANS64.A1T0 RZ, [R19+URZ+0x32450], RZ ;  /* 0x032450ff13ff79a7 */ /* 0x0003e2000810003f */
[----:B------:R-:W-:Y:S01]  /*dae0*/  VIADD R27, R27, 0xffffffff ;  /* 0xffffffff1b1b7836 */ /* 0x000fe20000000000 */
[----:B------:R-:W-:Y:S02]  /*daf0*/  IADD3 R18, R18, -0x60, RZ ;  /* 0xffffffa012127810 */ /* 0x000fe40007ffe0ff */
[----:B------:R-:W-:-:S04]  /*db00*/  ISETP.NE.AND P0, PT, R17, 0x2, PT ;  /* 0x000000021100780c */ /* 0x000fc80003f05270 */
[----:B------:R-:W-:Y:S02]  /*db10*/  SEL R17, R17, RZ, P0 ;  /* 0x000000ff11117207 */ /* 0x000fe40000000000 */
[----:B0-----:R-:W-:Y:S02]  /*db20*/  SEL R3, RZ, 0x1, P0 ;  /* 0x00000001ff037807 */ /* 0x001fe40000000000 */
[----:B------:R-:W-:Y:S02]  /*db30*/  ISETP.GT.AND P0, PT, R27, UR46, PT ;  /* 0x0000002e1b007c0c */ /* 0x000fe4000bf04270 */
[----:B------:R-:W-:-:S11]  /*db40*/  LOP3.LUT R26, R26, R3, RZ, 0x3c, !PT ;  /* 0x000000031a1a7212 */ /* 0x000fd600078e3cff */
[----:B-1----:R-:W-:Y:S05]  /*db50*/  @P0 BRA `(.L_x_9284) ;  /* 0xfffffff000a40947 */ /* 0x002fea000383ffff */
.L_x_9269:
[----:B------:R-:W-:Y:S05]  /*db60*/  BSYNC B0 ;  /* 0x0000000000007941 */ /* 0x000fea0003800000 */
.L_x_9248:
[----:B------:R-:W0:Y:S01]  /*db70*/  S2R R3, SR_CgaCtaId ;  /* 0x0000000000037919 */ /* 0x000e220000008800 */
[----:B------:R-:W-:Y:S01]  /*db80*/  MOV R0, 0x400 ;  /* 0x0000040000007802 */ /* 0x000fe20000000f00 */
[----:B------:R-:W-:Y:S01]  /*db90*/  BSSY B0, `(.L_x_9285) ;  /* 0x0000005000007945 */ /* 0x000fe20003800000 */
[----:B------:R-:W-:Y:S02]  /*dba0*/  SHF.L.U32 R6, R6, 0x1f, RZ ;  /* 0x0000001f06067819 */ /* 0x000fe400000006ff */
[----:B0-----:R-:W-:-:S04]  /*dbb0*/  LEA R4, R3, R0, 0x18 ;  /* 0x0000000003047211 */ /* 0x001fc800078ec0ff */
[----:B------:R-:W0:Y:S02]  /*dbc0*/  SYNCS.PHASECHK.TRANS64.TRYWAIT P0, [R4+URZ+0x32420], R6 ;  /* 0x03242006040075a7 */ /* 0x000e24000800017f */
[----:B0-----:R-:W-:Y:S05]  /*dbd0*/  @!P0 BRA `(.L_x_9286) ;  /* 0x0000003800f88947 */ /* 0x001fea0003800000 */
.L_x_9396:
[----:B------:R-:W-:Y:S05]  /*dbe0*/  BSYNC B0 ;  /* 0x0000000000007941 */ /* 0x000fea0003800000 */
.L_x_9285:
[----:B------:R-:W-:-:S03]  /*dbf0*/  UMOV UR4, 0xffffffff ;  /* 0xffffffff00047882 */ /* 0x000fc60000000000 */
[----:B------:R-:W-:Y:S05]  /*dc00*/  BRA.DIV UR4, `(.L_x_9287) ;  /* 0x0000003e04007947 */ /* 0x000fea000b800000 */
[----:B------:R-:W1:Y:S02]  /*dc10*/  S2R R0, SR_TID.X ;  /* 0x0000000000007919 */ /* 0x000e640000002100 */
[----:B-1----:R-:W-:-:S04]  /*dc20*/  SHF.R.U32.HI R0, RZ, 0x5, R0 ;  /* 0x00000005ff007819 */ /* 0x002fc80000011600 */
[----:B------:R-:W-:-:S05]  /*dc30*/  LOP3.LUT R0, R0, 0x3, RZ, 0xc0, !PT ;  /* 0x0000000300007812 */ /* 0x000fca00078ec0ff */
[----:B------:R1:W3:Y:S02]  /*dc40*/  SHFL.IDX PT, R14, R0, RZ, 0x1f ;  /* 0x00001fff000e7589 */ /* 0x0002e400000e0000 */
.L_x_9399:
[----:B---3--:R-:W-:-:S13]  /*dc50*/  ISETP.NE.AND P0, PT, R14, RZ, PT ;  /* 0x000000ff0e00720c */ /* 0x008fda0003f05270 */
[----:B------:R-:W-:Y:S05]  /*dc60*/  @P0 BRA `(.L_x_9215) ;  /* 0x0000000000900947 */ /* 0x000fea0003800000 */
[----:B------:R-:W-:-:S03]  /*dc70*/  UMOV UR4, 0xffffffff ;  /* 0xffffffff00047882 */ /* 0x000fc60000000000 */
[----:B------:R-:W-:Y:S05]  /*dc80*/  BRA.DIV UR4, `(.L_x_9288) ;  /* 0x0000003e04147947 */ /* 0x000fea000b800000 */
[----:B------:R-:W-:-:S13]  /*dc90*/  ELECT P6, URZ, PT ;  /* 0x00000000003f782f */ /* 0x000fda00038c0000 */
.L_x_9402:
        /* <DEDUP_REMOVED lines=8> */
.L_x_9289:
[C---:B------:R-:W-:Y:S01]  /*dd20*/  IMAD R5, R17.reuse, 0x8, R4 ;  /* 0x0000000811057824 */ /* 0x040fe200078e0204 */
[----:B------:R-:W-:Y:S01]  /*dd30*/  SHF.L.U32 R0, R26, 0x1f, RZ ;  /* 0x0000001f1a007819 */ /* 0x000fe200000006ff */
[----:B------:R-:W-:-:S03]  /*dd40*/  VIADD R17, R17, 0x1 ;  /* 0x0000000111117836 */ /* 0x000fc60000000000 */
[----:B------:R-:W1:Y:S02]  /*dd50*/  SYNCS.PHASECHK.TRANS64.TRYWAIT P1, [R5+URZ+0x32440], R0 ;  /* 0x03244000050075a7 */ /* 0x000e64000802017f */
[----:B------:R-:W-:-:S04]  /*dd60*/  ISETP.NE.AND P2, PT, R17, 0x2, PT ;  /* 0x000000021100780c */ /* 0x000fc80003f45270 */
[----:B------:R-:W-:Y:S01]  /*dd70*/  SEL R3, RZ, 0x1, P2 ;  /* 0x00000001ff037807 */ /* 0x000fe20001000000 */
[----:B-1----:R-:W-:Y:S08]  /*dd80*/  @!P1 BRA `(.L_x_9290) ;  /* 0x0000003800f49947 */ /* 0x002ff00003800000 */
.L_x_9403:
[----:B------:R-:W-:Y:S02]  /*dd90*/  SEL R17, R17, RZ, P2 ;  /* 0x000000ff11117207 */ /* 0x000fe40001000000 */
[----:B------:R-:W-:Y:S01]  /*dda0*/  LOP3.LUT R2, R26, R3, RZ, 0x3c, !PT ;  /* 0x000000031a027212 */ /* 0x000fe200078e3cff */
[----:B------:R-:W-:Y:S06]  /*ddb0*/  @!P0 BRA `(.L_x_9291) ;  /* 0x0000000000048947 */ /* 0x000fec0003800000 */
[----:B------:R-:W-:Y:S01]  /*ddc0*/  BPT.TRAP 0x1 ;  /* 0x000000040000795c */ /* 0x000fe20000300000 */
.L_x_9291:
[----:B------:R-:W-:Y:S02]  /*ddd0*/  LEA R17, R17, R4, 0x3 ;  /* 0x0000000411117211 */ /* 0x000fe400078e18ff */
[----:B------:R-:W-:-:S04]  /*dde0*/  SHF.L.U32 R2, R2, 0x1f, RZ ;  /* 0x0000001f02027819 */ /* 0x000fc800000006ff */
[----:B------:R-:W3:Y:S02]  /*ddf0*/  SYNCS.PHASECHK.TRANS64.TRYWAIT P1, [R17+URZ+0x32440], R2 ;  /* 0x03244002110075a7 */ /* 0x000ee4000802017f */
[----:B---3--:R-:W-:Y:S05]  /*de00*/  @!P1 BRA `(.L_x_9292) ;  /* 0x0000003800e89947 */ /* 0x008fea0003800000 */
.L_x_9404:
[----:B------:R-:W-:Y:S05]  /*de10*/  @!P0 BRA `(.L_x_9293) ;  /* 0x0000000000048947 */ /* 0x000fea0003800000 */
[----:B------:R-:W-:Y:S01]  /*de20*/  BPT.TRAP 0x1 ;  /* 0x000000040000795c */ /* 0x000fe20000300000 */
.L_x_9293:
[----:B------:R-:W4:Y:S02]  /*de30*/  SYNCS.PHASECHK.TRANS64.TRYWAIT P1, [R5+URZ+0x32460], R0 ;  /* 0x03246000050075a7 */ /* 0x000f24000802017f */
[----:B----4-:R-:W-:Y:S05]  /*de40*/  @!P1 BRA `(.L_x_9294) ;  /* 0x0000003800ec9947 */ /* 0x010fea0003800000 */
.L_x_9405:
[----:B------:R-:W-:Y:S05]  /*de50*/  @!P0 BRA `(.L_x_9295) ;  /* 0x0000000000048947 */ /* 0x000fea0003800000 */
[----:B------:R-:W-:Y:S01]  /*de60*/  BPT.TRAP 0x1 ;  /* 0x000000040000795c */ /* 0x000fe20000300000 */
.L_x_9295:
[----:B------:R0:W0:Y:S02]  /*de70*/  SYNCS.PHASECHK.TRANS64.TRYWAIT P0, [R17+URZ+0x32460], R2 ;  /* 0x03246002110075a7 */ /* 0x000024000800017f */
[----:B0-----:R-:W-:Y:S05]  /*de80*/  @!P0 NANOSLEEP.SYNCS 0x989680 ;  /* 0x009896800000895d */ /* 0x001fea0003900000 */
[----:B------:R-:W0:Y:S02]  /*de90*/  @!P0 SYNCS.PHASECHK.TRANS64 P0, [R17+URZ+0x32460], R2 ;  /* 0x03246002110085a7 */ /* 0x000e24000800007f */
[----:B0-----:R-:W-:Y:S05]  /*dea0*/  @!P0 BRA `(.L_x_9295) ;  /* 0xfffffffc00f08947 */ /* 0x001fea000383ffff */
.L_x_9215:
[----:B------:R-:W-:Y:S05]  /*deb0*/  BSYNC B6 ;  /* 0x0000000000067941 */ /* 0x000fea0003800000 */
.L_x_9212:
[----:B------:R-:W-:Y:S05]  /*dec0*/  EXIT ;  /* 0x000000000000794d */ /* 0x000fea0003800000 */
.L_x_9219:
[----:B------:R-:W-:-:S13]  /*ded0*/  R2UR UR4, R16 ;  /* 0x00000000100472ca */ /* 0x000fda00000e0000 */
[----:B-1----:R-:W-:-:S04]  /*dee0*/  IMAD.U32 R3, RZ, RZ, UR4 ;  /* 0x00000004ff037e24 */ /* 0x002fc8000f8e00ff */
[----:B------:R1:W2:Y:S03]  /*def0*/  SYNCS.PHASECHK.TRANS64.TRYWAIT P0, [R3+URZ+0x32400], R0 ;  /* 0x03240000030075a7 */ /* 0x0002a6000800017f */
[----:B--2---:R-:W-:Y:S05]  /*df00*/  @!P0 NANOSLEEP.SYNCS 0x989680 ;  /* 0x009896800000895d */ /* 0x004fea0003900000 */
[----:B------:R-:W2:Y:S02]  /*df10*/  @!P0 SYNCS.PHASECHK.TRANS64 P0, [R3+URZ+0x32400], R0 ;  /* 0x03240000030085a7 */ /* 0x000ea4000800007f */
[----:B--2---:R-:W-:Y:S05]  /*df20*/  @!P0 BRA `(.L_x_9219) ;  /* 0xfffffffc00e88947 */ /* 0x004fea000383ffff */
[----:B------:R-:W-:Y:S05]  /*df30*/  BRA `(.L_x_9296) ;  /* 0xffffff3400607947 */ /* 0x000fea000383ffff */
.L_x_9223:
[----:B------:R-:W-:-:S13]  /*df40*/  R2UR UR4, R16 ;  /* 0x00000000100472ca */ /* 0x000fda00000e0000 */
[----:B-1----:R-:W-:-:S04]  /*df50*/  IMAD.U32 R3, RZ, RZ, UR4 ;  /* 0x00000004ff037e24 */ /* 0x002fc8000f8e00ff */
[----:B------:R1:W2:Y:S03]  /*df60*/  SYNCS.PHASECHK.TRANS64.TRYWAIT P1, [R3+URZ+0x32430], R0 ;  /* 0x03243000030075a7 */ /* 0x0002a6000802017f */
[----:B--2---:R-:W-:Y:S05]  /*df70*/  @!P1 NANOSLEEP.SYNCS 0x989680 ;  /* 0x009896800000995d */ /* 0x004fea0003900000 */
[----:B------:R-:W2:Y:S02]  /*df80*/  @!P1 SYNCS.PHASECHK.TRANS64 P1, [R3+URZ+0x32430], R0 ;  /* 0x03243000030095a7 */ /* 0x000ea4000802007f */
[----:B--2---:R-:W-:Y:S05]  /*df90*/  @!P1 BRA `(.L_x_9223) ;  /* 0xfffffffc00e89947 */ /* 0x004fea000383ffff */
[----:B------:R-:W-:Y:S05]  /*dfa0*/  BRA `(.L_x_9222) ;  /* 0xffffff3400887947 */ /* 0x000fea000383ffff */
.L_x_9224:
[----:B------:R-:W-:-:S13]  /*dfb0*/  R2UR UR4, R16 ;  /* 0x00000000100472ca */ /* 0x000fda00000e0000 */
[----:B-1----:R-:W-:-:S04]  /*dfc0*/  IMAD.U32 R3, RZ, RZ, UR4 ;  /* 0x00000004ff037e24 */ /* 0x002fc8000f8e00ff */
[----:B------:R1:W2:Y:S03]  /*dfd0*/  SYNCS.PHASECHK.TRANS64.TRYWAIT P1, [R3+URZ+0x32410], R0 ;  /* 0x03241000030075a7 */ /* 0x0002a6000802017f */
[----:B--2---:R-:W-:Y:S05]  /*dfe0*/  @!P1 NANOSLEEP.SYNCS 0x989680 ;  /* 0x009896800000995d */ /* 0x004fea0003900000 */
[----:B------:R-:W2:Y:S02]  /*dff0*/  @!P1 SYNCS.PHASECHK.TRANS64 P1, [R3+URZ+0x32410], R0 ;  /* 0x03241000030095a7 */ /* 0x000ea4000802007f */
[----:B--2---:R-:W-:Y:S05]  /*e000*/  @!P1 BRA `(.L_x_9224) ;  /* 0xfffffffc00e89947 */ /* 0x004fea000383ffff */
[----:B------:R-:W-:Y:S05]  /*e010*/  BRA `(.L_x_9297) ;  /* 0xffffff38004c7947 */ /* 0x000fea000383ffff */
.L_x_9228:
[----:B------:R-:W-:-:S13]  /*e020*/  R2UR UR4, R16 ;  /* 0x00000000100472ca */ /* 0x000fda00000e0000 */
[----:B-1----:R-:W-:-:S04]  /*e030*/  MOV R3, UR4 ;  /* 0x0000000400037c02 */ /* 0x002fc80008000f00 */
[----:B------:R1:W3:Y:S03]  /*e040*/  SYNCS.PHASECHK.TRANS64.TRYWAIT P1, [R3+URZ+0x32450], R0 ;  /* 0x03245000030075a7 */ /* 0x0002e6000802017f */
[----:B---3--:R-:W-:Y:S05]  /*e050*/  @!P1 NANOSLEEP.SYNCS 0x989680 ;  /* 0x009896800000995d */ /* 0x008fea0003900000 */
[----:B------:R-:W3:Y:S02]  /*e060*/  @!P1 SYNCS.PHASECHK.TRANS64 P1, [R3+URZ+0x32450], R0 ;  /* 0x03245000030095a7 */ /* 0x000ee4000802007f */
[----:B---3--:R-:W-:Y:S05]  /*e070*/  @!P1 BRA `(.L_x_9228) ;  /* 0xfffffffc00e89947 */ /* 0x008fea000383ffff */
[----:B------:R-:W-:Y:S05]  /*e080*/  BRA `(.L_x_9227) ;  /* 0xffffff3800587947 */ /* 0x000fea000383ffff */
.L_x_9235:
[----:B-1----:R-:W-:-:S04]  /*e090*/  IMAD.U32 R153, RZ, RZ, UR60 ;  /* 0x0000003cff997e24 */ /* 0x002fc8000f8e00ff */
[----:B------:R1:W2:Y:S03]  /*e0a0*/  SYNCS.PHASECHK.TRANS64.TRYWAIT P2, [R153+URZ+0x32430], R0 ;  /* 0x03243000990075a7 */ /* 0x0002a6000804017f */
[----:B--2---:R-:W-:Y:S05]  /*e0b0*/  @!P2 NANOSLEEP.SYNCS 0x989680 ;  /* 0x009896800000a95d */ /* 0x004fea0003900000 */
[----:B------:R-:W2:Y:S02]  /*e0c0*/  @!P2 SYNCS.PHASECHK.TRANS64 P2, [R153+URZ+0x32430], R0 ;  /* 0x032430009900a5a7 */ /* 0x000ea4000804007f */
[----:B--2---:R-:W-:Y:S05]  /*e0d0*/  @!P2 BRA `(.L_x_9235) ;  /* 0xfffffffc00eca947 */ /* 0x004fea000383ffff */
[----:B------:R-:W-:Y:S05]  /*e0e0*/  BRA `(.L_x_9234) ;  /* 0xffffff6000087947 */ /* 0x000fea000383ffff */
.L_x_9239:
[----:B--2---:R-:W-:-:S04]  /*e0f0*/  IMAD.U32 R203, RZ, RZ, UR60 ;  /* 0x0000003cffcb7e24 */ /* 0x004fc8000f8e00ff */
[----:B------:R2:W3:Y:S03]  /*e100*/  SYNCS.PHASECHK.TRANS64.TRYWAIT P2, [R203+URZ+0x32450], R0 ;  /* 0x03245000cb0075a7 */ /* 0x0004e6000804017f */
[----:B---3--:R-:W-:Y:S05]  /*e110*/  @!P2 NANOSLEEP.SYNCS 0x989680 ;  /* 0x009896800000a95d */ /* 0x008fea0003900000 */
[----:B------:R-:W3:Y:S02]  /*e120*/  @!P2 SYNCS.PHASECHK.TRANS64 P2, [R203+URZ+0x32450], R0 ;  /* 0x03245000cb00a5a7 */ /* 0x000ee4000804007f */
[----:B---3--:R-:W-:Y:S05]  /*e130*/  @!P2 BRA `(.L_x_9239) ;  /* 0xfffffffc00eca947 */ /* 0x008fea000383ffff */
[----:B------:R-:W-:Y:S05]  /*e140*/  BRA `(.L_x_9238) ;  /* 0xffffff6000d47947 */ /* 0x000fea000383ffff */
.L_x_9253:
[----:B------:R-:W-:Y:S01]  /*e150*/  IMAD.MOV.U32 R13, RZ, RZ, R18 ;  /* 0x000000ffff0d7224 */ /* 0x000fe200078e0012 */
[----:B------:R-:W-:Y:S01]  /*e160*/  MOV R12, RZ ;  /* 0x000000ff000c7202 */ /* 0x000fe20000000f00 */
[----:B------:R-:W-:Y:S02]  /*e170*/  IMAD.MOV.U32 R11, RZ, RZ, 0x1f ;  /* 0x0000001fff0b7424 */ /* 0x000fe400078e00ff */
[----:B------:R-:W-:-:S07]  /*e180*/  IMAD.MOV.U32 R15, RZ, RZ, -0x1 ;  /* 0xffffffffff0f7424 */ /* 0x000fce00078e00ff */
[----:B-----5:R-:W-:Y:S05]  /*e190*/  WARPSYNC.COLLECTIVE R15, `(.L_x_9298) ;  /* 0x000000000f087348 */ /* 0x020fea0003c00000 */
[----:B------:R0:W1:Y:S02]  /*e1a0*/  SHFL.IDX P6, R14, R13, R12, R11 ;  /* 0x0000000c0d0e7389 */ /* 0x00006400000c000b */
[----:B01---5:R-:W-:Y:S01]  /*e1b0*/  ENDCOLLECTIVE ;  /* 0x000000000000791b */ /* 0x023fe20003800000 */
.L_x_9298:
[----:B------:R-:W-:Y:S05]  /*e1c0*/  BRA `(.L_x_9299) ;  /* 0xffffffc400887947 */ /* 0x000fea000383ffff */
.L_x_9255:
[----:B0-----:R-:W-:-:S04]  /*e1d0*/  IMAD.U32 R3, RZ, RZ, UR42 ;  /* 0x0000002aff037e24 */ /* 0x001fc8000f8e00ff */
[----:B------:R0:W1:Y:S03]  /*e1e0*/  SYNCS.PHASECHK.TRANS64.TRYWAIT P0, [R3+URZ+0x32440], R2 ;  /* 0x03244002030075a7 */ /* 0x000066000800017f */
[----:B-1----:R-:W-:Y:S05]  /*e1f0*/  @!P0 NANOSLEEP.SYNCS 0x989680 ;  /* 0x009896800000895d */ /* 0x002fea0003900000 */
[----:B------:R-:W1:Y:S02]  /*e200*/  @!P0 SYNCS.PHASECHK.TRANS64 P0, [R3+URZ+0x32440], R2 ;  /* 0x03244002030085a7 */ /* 0x000e64000800007f */
[----:B-1----:R-:W-:Y:S05]  /*e210*/  @!P0 BRA `(.L_x_9255) ;  /* 0xfffffffc00ec8947 */ /* 0x002fea000383ffff */
[----:B------:R-:W-:Y:S05]  /*e220*/  BRA `(.L_x_9300) ;  /* 0xffffffc400cc7947 */ /* 0x000fea000383ffff */
.L_x_9256:
        /* <DEDUP_REMOVED lines=8> */
.L_x_9302:
[----:B------:R-:W-:Y:S05]  /*e2b0*/  BSYNC B0 ;  /* 0x0000000000007941 */ /* 0x000fea0003800000 */
.L_x_9301:
[----:B------:R-:W-:Y:S01]  /*e2c0*/  IMAD.MOV.U32 R13, RZ, RZ, R4 ;  /* 0x000000ffff0d7224 */ /* 0x000fe200078e0004 */
[----:B------:R-:W-:Y:S01]  /*e2d0*/  MOV R15, 0xffffffff ;  /* 0xffffffff000f7802 */ /* 0x000fe20000000f00 */
[----:B------:R-:W-:Y:S01]  /*e2e0*/  IMAD.MOV.U32 R12, RZ, RZ, RZ ;  /* 0x000000ffff0c7224 */ /* 0x000fe200078e00ff */
[----:B------:R-:W-:Y:S01]  /*e2f0*/  MOV R0, R14 ;  /* 0x0000000e00007202 */ /* 0x000fe20000000f00 */
[----:B------:R-:W-:Y:S01]  /*e300*/  IMAD.MOV.U32 R11, RZ, RZ, 0x181f ;  /* 0x0000181fff0b7424 */ /* 0x000fe200078e00ff */
[----:B------:R-:W-:-:S07]  /*e310*/  @P0 LEA R7, R28, UR42, 0x1 ;  /* 0x0000002a1c070c11 */ /* 0x000fce000f8e08ff */
[----:B------:R-:W-:Y:S05]  /*e320*/  WARPSYNC.COLLECTIVE R15, `(.L_x_9303) ;  /* 0x000000000f087348 */ /* 0x000fea0003c00000 */
[----:B------:R0:W1:Y:S02]  /*e330*/  SHFL.IDX P6, R14, R13, R12, R11 ;  /* 0x0000000c0d0e7389 */ /* 0x00006400000c000b */
[----:B01----:R-:W-:Y:S01]  /*e340*/  ENDCOLLECTIVE ;  /* 0x000000000000791b */ /* 0x003fe20003800000 */
.L_x_9303:
[----:B------:R-:W-:Y:S02]  /*e350*/  IMAD.MOV.U32 R13, RZ, RZ, R5 ;  /* 0x000000ffff0d7224 */ /* 0x000fe400078e0005 */
[----:B------:R-:W-:Y:S01]  /*e360*/  IMAD.MOV.U32 R12, RZ, RZ, 0x1 ;  /* 0x00000001ff0c7424 */ /* 0x000fe200078e00ff */
[----:B------:R-:W-:-:S13]  /*e370*/  @P0 LEA R2, P1, R22, R14, 0x1 ;  /* 0x0000000e16020211 */ /* 0x000fda00078208ff */
[----:B------:R-:W-:Y:S05]  /*e380*/  WARPSYNC.COLLECTIVE R15, `(.L_x_9304) ;  /* 0x000000000f087348 */ /* 0x000fea0003c00000 */
[----:B------:R0:W1:Y:S02]  /*e390*/  SHFL.IDX P6, R14, R13, R12, R11 ;  /* 0x0000000c0d0e7389 */ /* 0x00006400000c000b */
[----:B01----:R-:W-:Y:S01]  /*e3a0*/  ENDCOLLECTIVE ;  /* 0x000000000000791b */ /* 0x003fe20003800000 */
.L_x_9304:
        /* <DEDUP_REMOVED lines=12> */
.L_x_9305:
[----:B------:R-:W-:Y:S01]  /*e470*/  IMAD.MOV.U32 R13, RZ, RZ, R5 ;  /* 0x000000ffff0d7224 */ /* 0x000fe200078e0005 */
[----:B------:R-:W-:Y:S02]  /*e480*/  MOV R12, 0x2 ;  /* 0x00000002000c7802 */ /* 0x000fe40000000f00 */
[----:B------:R-:W-:-:S13]  /*e490*/  @P0 LEA R2, P1, R22, R14, 0x1 ;  /* 0x0000000e16020211 */ /* 0x000fda00078208ff */
[----:B------:R-:W-:Y:S05]  /*e4a0*/  WARPSYNC.COLLECTIVE R15, `(.L_x_9306) ;  /* 0x000000000f087348 */ /* 0x000fea0003c00000 */
[----:B------:R0:W1:Y:S02]  /*e4b0*/  SHFL.IDX P6, R14, R13, R12, R11 ;  /* 0x0000000c0d0e7389 */ /* 0x00006400000c000b */
[----:B01----:R-:W-:Y:S01]  /*e4c0*/  ENDCOLLECTIVE ;  /* 0x000000000000791b */ /* 0x003fe20003800000 */
.L_x_9306:
        /* <DEDUP_REMOVED lines=12> */
.L_x_9307:
[----:B------:R-:W-:Y:S01]  /*e590*/  MOV R13, R5 ;  /* 0x00000005000d7202 */ /* 0x000fe20000000f00 */
[----:B------:R-:W-:Y:S01]  /*e5a0*/  IMAD.MOV.U32 R12, RZ, RZ, 0x3 ;  /* 0x00000003ff0c7424 */ /* 0x000fe200078e00ff */
[----:B------:R-:W-:-:S13]  /*e5b0*/  @P0 LEA R2, P1, R22, R14, 0x1 ;  /* 0x0000000e16020211 */ /* 0x000fda00078208ff */
[----:B------:R-:W-:Y:S05]  /*e5c0*/  WARPSYNC.COLLECTIVE R15, `(.L_x_9308) ;  /* 0x000000000f087348 */ /* 0x000fea0003c00000 */
[----:B------:R0:W1:Y:S02]  /*e5d0*/  SHFL.IDX P6, R14, R13, R12, R11 ;  /* 0x0000000c0d0e7389 */ /* 0x00006400000c000b */
[----:B01----:R-:W-:Y:S01]  /*e5e0*/  ENDCOLLECTIVE ;  /* 0x000000000000791b */ /* 0x003fe20003800000 */
.L_x_9308:
        /* <DEDUP_REMOVED lines=12> */
.L_x_9309:
[----:B------:R-:W-:Y:S02]  /*e6b0*/  IMAD.MOV.U32 R13, RZ, RZ, R5 ;  /* 0x000000ffff0d7224 */ /* 0x000fe400078e0005 */
[----:B------:R-:W-:Y:S01]  /*e6c0*/  IMAD.MOV.U32 R12, RZ, RZ, 0x4 ;  /* 0x00000004ff0c7424 */ /* 0x000fe200078e00ff */
[----:B------:R-:W-:-:S13]  /*e6d0*/  @P0 LEA R2, P1, R22, R14, 0x1 ;  /* 0x0000000e16020211 */ /* 0x000fda00078208ff */
[----:B------:R-:W-:Y:S05]  /*e6e0*/  WARPSYNC.COLLECTIVE R15, `(.L_x_9310) ;  /* 0x000000000f087348 */ /* 0x000fea0003c00000 */
[----:B------:R0:W1:Y:S02]  /*e6f0*/  SHFL.IDX P6, R14, R13, R12, R11 ;  /* 0x0000000c0d0e7389 */ /* 0x00006400000c000b */
[----:B01----:R-:W-:Y:S01]  /*e700*/  ENDCOLLECTIVE ;  /* 0x000000000000791b */ /* 0x003fe20003800000 */
.L_x_9310:
        /* <DEDUP_REMOVED lines=12> */
.L_x_9311:
[----:B------:R-:W-:Y:S02]  /*e7d0*/  IMAD.MOV.U32 R13, RZ, RZ, R5 ;  /* 0x000000ffff0d7224 */ /* 0x000fe400078e0005 */
[----:B------:R-:W-:Y:S01]  /*e7e0*/  IMAD.MOV.U32 R12, RZ, RZ, 0x5 ;  /* 0x00000005ff0c7424 */ /* 0x000fe200078e00ff */
[----:B------:R-:W-:-:S13]  /*e7f0*/  @P0 LEA R2, P1, R22, R14, 0x1 ;  /* 0x0000000e16020211 */ /* 0x000fda00078208ff */
[----:B------:R-:W-:Y:S05]  /*e800*/  WARPSYNC.COLLECTIVE R15, `(.L_x_9312) ;  /* 0x000000000f087348 */ /* 0x000fea0003c00000 */
[----:B------:R0:W1:Y:S02]  /*e810*/  SHFL.IDX P6, R14, R13, R12, R11 ;  /* 0x0000000c0d0e7389 */ /* 0x00006400000c000b */
[----:B01----:R-:W-:Y:S01]  /*e820*/  ENDCOLLECTIVE ;  /* 0x000000000000791b */ /* 0x003fe20003800000 */
.L_x_9312:
        /* <DEDUP_REMOVED lines=10> */
.L_x_9313:
[----:B------:R-:W-:Y:S05]  /*e8d0*/  BRA `(.L_x_9314) ;  /* 0xffffffc400407947 */ /* 0x000fea000383ffff */
.L_x_9259:
[----:B------:R-:W-:Y:S01]  /*e8e0*/  IMAD.MOV.U32 R13, RZ, RZ, R4 ;  /* 0x000000ffff0d7224 */ /* 0x000fe200078e0004 */
[----:B------:R-:W-:Y:S01]  /*e8f0*/  MOV R11, 0x181f ;  /* 0x0000181f000b7802 */ /* 0x000fe20000000f00 */
[----:B------:R-:W-:Y:S01]  /*e900*/  IMAD.MOV.U32 R12, RZ, RZ, RZ ;  /* 0x000000ffff0c7224 */ /* 0x000fe200078e00ff */
[----:B------:R-:W-:Y:S01]  /*e910*/  LOP3.LUT R16, R16, 0xffffefff, RZ, 0xc0, !PT ;  /* 0xffffefff10107812 */ /* 0x000fe200078ec0ff */
[----:B------:R-:W-:-:S07]  /*e920*/  IMAD.MOV.U32 R15, RZ, RZ, -0x1 ;  /* 0xffffffffff0f7424 */ /* 0x000fce00078e00ff */
[----:B------:R-:W-:Y:S05]  /*e930*/  WARPSYNC.COLLECTIVE R15, `(.L_x_9315) ;  /* 0x000000000f087348 */ /* 0x000fea0003c00000 */
[----:B------:R0:W1:Y:S02]  /*e940*/  SHFL.IDX P6, R14, R13, R12, R11 ;  /* 0x0000000c0d0e7389 */ /* 0x00006400000c000b */
[----:B01----:R-:W-:Y:S01]  /*e950*/  ENDCOLLECTIVE ;  /* 0x000000000000791b */ /* 0x003fe20003800000 */
.L_x_9315:
[----:B------:R-:W-:Y:S02]  /*e960*/  IMAD.MOV.U32 R13, RZ, RZ, R0 ;  /* 0x000000ffff0d7224 */ /* 0x000fe400078e0000 */
[----:B------:R-:W-:-:S07]  /*e970*/  IMAD.MOV.U32 R3, RZ, RZ, R14 ;  /* 0x000000ffff037224 */ /* 0x000fce00078e000e */
[----:B------:R-:W-:Y:S05]  /*e980*/  WARPSYNC.COLLECTIVE R15, `(.L_x_9316) ;  /* 0x000000000f087348 */ /* 0x000fea0003c00000 */
[----:B------:R0:W1:Y:S02]  /*e990*/  SHFL.IDX P6, R14, R13, R12, R11 ;  /* 0x0000000c0d0e7389 */ /* 0x00006400000c000b */
[----:B01----:R-:W-:Y:S01]  /*e9a0*/  ENDCOLLECTIVE ;  /* 0x000000000000791b */ /* 0x003fe20003800000 */
.L_x_9316:
[----:B------:R-:W-:Y:S02]  /*e9b0*/  ULDC UR4, c[0x0][0x288] ;  /* 0x0000a20000047ab9 */ /* 0x000fe40000000800 */
[----:B------:R-:W-:Y:S01]  /*e9c0*/  IMAD R5, R6, UR4, RZ ;  /* 0x0000000406057c24 */ /* 0x000fe2000f8e02ff */
[----:B------:R-:W-:-:S04]  /*e9d0*/  LEA R6, R36, R37, 0x7 ;  /* 0x0000002524067211 */ /* 0x000fc800078e38ff */
[C---:B------:R-:W-:Y:S01]  /*e9e0*/  ISETP.GE.AND P2, PT, R6.reuse, R5, PT ;  /* 0x000000050600720c */ /* 0x040fe20003f46270 */
[----:B------:R-:W-:Y:S02]  /*e9f0*/  VIADD R8, R6, 0x10 ;  /* 0x0000001006087836 */ /* 0x000fe40000000000 */
[----:B------:R-:W-:Y:S01]  /*ea00*/  IMAD.MOV.U32 R13, RZ, RZ, R4 ;  /* 0x000000ffff0d7224 */ /* 0x000fe200078e0004 */
[----:B------:R-:W-:-:S09]  /*ea10*/  MOV R12, 0x1 ;  /* 0x00000001000c7802 */ /* 0x000fd20000000f00 */
[----:B------:R-:W-:Y:S02]  /*ea20*/  @!P2 LEA R9, R28, UR42, 0x1 ;  /* 0x0000002a1c09ac11 */ /* 0x000fe4000f8e08ff */
[----:B------:R-:W-:Y:S02]  /*ea30*/  @P2 LOP3.LUT R16, R16, 0x1000, RZ, 0xfc, !PT ;  /* 0x0000100010102812 */ /* 0x000fe400078efcff */
[----:B------:R-:W-:-:S13]  /*ea40*/  @!P2 LEA R2, P1, R22, R14, 0x1 ;  /* 0x0000000e1602a211 */ /* 0x000fda00078208ff */
[----:B------:R-:W-:Y:S05]  /*ea50*/  WARPSYNC.COLLECTIVE R15, `(.L_x_9317) ;  /* 0x000000000f087348 */ /* 0x000fea0003c00000 */
[----:B------:R0:W1:Y:S02]  /*ea60*/  SHFL.IDX P6, R14, R13, R12, R11 ;  /* 0x0000000c0d0e7389 */ /* 0x00006400000c000b */
[----:B01----:R-:W-:Y:S01]  /*ea70*/  ENDCOLLECTIVE ;  /* 0x000000000000791b */ /* 0x003fe20003800000 */
.L_x_9317:
[----:B------:R-:W-:Y:S01]  /*ea80*/  LOP3.LUT R16, R16, 0xfffff7ff, RZ, 0xc0, !PT ;  /* 0xfffff7ff10107812 */ /* 0x000fe200078ec0ff */
[----:B------:R-:W-:-:S05]  /*ea90*/  @!P2 IMAD.X R3, RZ, RZ, R3, P1 ;  /* 0x000000ffff03a224 */ /* 0x000fca00008e0603 */
[----:B------:R-:W-:Y:S01]  /*eaa0*/  @!PT LDS RZ, [RZ] ;  /* 0x00000000fffff984 */ /* 0x000fe20000000800 */
[----:B------:R-:W-:Y:S01]  /*eab0*/  @!PT LDS RZ, [RZ] ;  /* 0x00000000fffff984 */ /* 0x000fe20000000800 */
[----:B------:R-:W-:Y:S01]  /*eac0*/  @!PT LDS RZ, [RZ] ;  /* 0x00000000fffff984 */ /* 0x000fe20000000800 */
[----:B------:R0:W-:Y:S01]  /*ead0*/  @!P2 LDGSTS.E.BYPASS.LTC128B.128 [R9+0x18400], desc[UR36][R2.64], !P0 ;  /* 0x184000000209afae */ /* 0x0001e2000c101d64 */
[----:B------:R-:W-:Y:S01]  /*eae0*/  ISETP.GE.AND P2, PT, R8, R5, PT ;  /* 0x000000050800720c */ /* 0x000fe20003f46270 */
[----:B------:R-:W-:Y:S02]  /*eaf0*/  VIADD R8, R6, 0x20 ;  /* 0x0000002006087836 */ /* 0x000fe40000000000 */
[----:B------:R-:W-:-:S10]  /*eb00*/  IMAD.MOV.U32 R13, RZ, RZ, R0 ;  /* 0x000000ffff0d7224 */ /* 0x000fd400078e0000 */
[----:B------:R-:W-:Y:S01]  /*eb10*/  @!P2 LEA R21, R28, UR42, 0x1 ;  /* 0x0000002a1c15ac11 */ /* 0x000fe2000f8e08ff */
[----:B------:R-:W-:Y:S01]  /*eb20*/  IMAD.MOV.U32 R7, RZ, RZ, R14 ;  /* 0x000000ffff077224 */ /* 0x000fe200078e000e */
[----:B0-----:R-:W-:-:S07]  /*eb30*/  @P2 LOP3.LUT R16, R16, 0x800, RZ, 0xfc, !PT ;  /* 0x0000080010102812 */ /* 0x001fce00078efcff */
[----:B------:R-:W-:Y:S05]  /*eb40*/  WARPSYNC.COLLECTIVE R15, `(.L_x_9318) ;  /* 0x000000000f087348 */ /* 0x000fea0003c00000 */
[----:B------:R0:W1:Y:S02]  /*eb50*/  SHFL.IDX P6, R14, R13, R12, R11 ;  /* 0x0000000c0d0e7389 */ /* 0x00006400000c000b */
[----:B01----:R-:W-:Y:S01]  /*eb60*/  ENDCOLLECTIVE ;  /* 0x000000000000791b */ /* 0x003fe20003800000 */
.L_x_9318:
[----:B------:R-:W-:Y:S01]  /*eb70*/  LOP3.LUT R16, R16, 0xfffffbff, RZ, 0xc0, !PT ;  /* 0xfffffbff10107812 */ /* 0x000fe200078ec0ff */
[----:B------:R-:W-:Y:S01]  /*eb80*/  IMAD.MOV.U32 R13, RZ, RZ, R4 ;  /* 0x000000ffff0d7224 */ /* 0x000fe200078e0004 */
[----:B------:R-:W-:-:S04]  /*eb90*/  @!P2 LEA R12, P1, R22, R14, 0x1 ;  /* 0x0000000e160ca211 */ /* 0x000fc800078208ff */
[----:B------:R-:W-:Y:S01]  /*eba0*/  @!P2 MOV R2, R12 ;  /* 0x0000000c0002a202 */ /* 0x000fe20000000f00 */
[----:B------:R-:W-:Y:S01]  /*ebb0*/  @!P2 IMAD.X R11, RZ, RZ, R7, P1 ;  /* 0x000000ffff0ba224 */ /* 0x000fe200008e0607 */
[----:B------:R-:W-:-:S03]  /*ebc0*/  MOV R12, 0x2 ;  /* 0x00000002000c7802 */ /* 0x000fc60000000f00 */
[----:B------:R-:W-:Y:S02]  /*ebd0*/  @!P2 IMAD.MOV.U32 R3, RZ, RZ, R11 ;  /* 0x000000ffff03a224 */ /* 0x000fe400078e000b */
[----:B------:R-:W-:-:S03]  /*ebe0*/  IMAD.MOV.U32 R11, RZ, RZ, 0x181f ;  /* 0x0000181fff0b7424 */ /* 0x000fc600078e00ff */
[----:B------:R-:W-:Y:S01]  /*ebf0*/  @!PT LDS RZ, [RZ] ;  /* 0x00000000fffff984 */ /* 0x000fe20000000800 */
[----:B------:R-:W-:Y:S01]  /*ec00*/  @!PT LDS RZ, [RZ] ;  /* 0x00000000fffff984 */ /* 0x000fe20000000800 */
[----:B------:R-:W-:Y:S01]  /*ec10*/  @!PT LDS RZ, [RZ] ;  /* 0x00000000fffff984 */ /* 0x000fe20000000800 */
[----:B------:R0:W-:Y:S01]  /*ec20*/  @!P2 LDGSTS.E.BYPASS.LTC128B.128 [R21+0x18c00], desc[UR36][R2.64], !P0 ;  /* 0x18c000000215afae */ /* 0x0001e2000c101d64 */
[----:B------:R-:W-:Y:S01]  /*ec30*/  ISETP.GE.AND P2, PT, R8, R5, PT ;  /* 0x000000050800720c */ /* 0x000fe20003f46270 */
[----:B------:R-:W-:-:S12]  /*ec40*/  VIADD R8, R6, 0x30 ;  /* 0x0000003006087836 */ /* 0x000fd80000000000 */
[----:B0-----:R-:W-:Y:S05]  /*ec50*/  WARPSYNC.COLLECTIVE R15, `(.L_x_9319) ;  /* 0x000000000f087348 */ /* 0x001fea0003c00000 */
[----:B------:R1:W2:Y:S02]  /*ec60*/  SHFL.IDX P6, R14, R13, R12, R11 ;  /* 0x0000000c0d0e7389 */ /* 0x0002a400000c000b */
[----:B012---:R-:W-:Y:S01]  /*ec70*/  ENDCOLLECTIVE ;  /* 0x000000000000791b */ /* 0x007fe20003800000 */
.L_x_9319:
[----:B------:R-:W-:Y:S02]  /*ec80*/  @!P2 LEA R21, R28, UR42, 0x1 ;  /* 0x0000002a1c15ac11 */ /* 0x000fe4000f8e08ff */
[----:B------:R-:W-:Y:S01]  /*ec90*/  @P2 LOP3.LUT R16, R16, 0x400, RZ, 0xfc, !PT ;  /* 0x0000040010102812 */ /* 0x000fe200078efcff */
[----:B------:R-:W-:-:S03]  /*eca0*/  IMAD.MOV.U32 R13, RZ, RZ, R0 ;  /* 0x000000ffff0d7224 */ /* 0x000fc600078e0000 */
[----:B------:R-:W-:Y:S01]  /*ecb0*/  LOP3.LUT R16, R16, 0xfffffdff, RZ, 0xc0, !PT ;  /* 0xfffffdff10107812 */ /* 0x000fe200078ec0ff */
[----:B------:R-:W-:-:S07]  /*ecc0*/  IMAD.MOV.U32 R20, RZ, RZ, R14 ;  /* 0x000000ffff147224 */ /* 0x000fce00078e000e */
[----:B------:R-:W-:Y:S05]  /*ecd0*/  WARPSYNC.COLLECTIVE R15, `(.L_x_9320) ;  /* 0x000000000f087348 */ /* 0x000fea0003c00000 */
[----:B------:R0:W1:Y:S02]  /*ece0*/  SHFL.IDX P6, R14, R13, R12, R11 ;  /* 0x0000000c0d0e7389 */ /* 0x00006400000c000b */
[----:B01----:R-:W-:Y:S01]  /*ecf0*/  ENDCOLLECTIVE ;  /* 0x000000000000791b */ /* 0x003fe20003800000 */
.L_x_9320:
[----:B------:R-:W-:Y:S01]  /*ed00*/  MOV R13, R4 ;  /* 0x00000004000d7202 */ /* 0x000fe20000000f00 */
[----:B------:R-:W-:Y:S01]  /*ed10*/  IMAD.MOV.U32 R12, RZ, RZ, 0x3 ;  /* 0x00000003ff0c7424 */ /* 0x000fe200078e00ff */
[----:B------:R-:W-:-:S04]  /*ed20*/  @!P2 LEA R15, P1, R22, R14, 0x1 ;  /* 0x0000000e160fa211 */ /* 0x000fc800078208ff */
[----:B------:R-:W-:Y:S01]  /*ed30*/  @!P2 IADD3.X R20, RZ, R20, RZ, P1, !PT ;  /* 0x00000014ff14a210 */ /* 0x000fe20000ffe4ff */
[----:B------:R-:W-:Y:S02]  /*ed40*/  @!P2 IMAD.MOV.U32 R2, RZ, RZ, R15 ;  /* 0x000000ffff02a224 */ /* 0x000fe400078e000f */
[----:B------:R-:W-:Y:S02]  /*ed50*/  IMAD.MOV.U32 R15, RZ, RZ, -0x1 ;  /* 0xffffffffff0f7424 */ /* 0x000fe400078e00ff */
[----:B------:R-:W-:-:S07]  /*ed60*/  @!P2 IMAD.MOV.U32 R3, RZ, RZ, R20 ;  /* 0x000000ffff03a224 */ /* 0x000fce00078e0014 */
[----:B------:R-:W-:Y:S05]  /*ed70*/  WARPSYNC.COLLECTIVE R15, `(.L_x_9321) ;  /* 0x000000000f087348 */ /* 0x000fea0003c00000 */
[----:B------:R0:W1:Y:S02]  /*ed80*/  SHFL.IDX P6, R14, R13, R12, R11 ;  /* 0x0000000c0d0e7389 */ /* 0x00006400000c000b */
[----:B01----:R-:W-:Y:S01]  /*ed90*/  ENDCOLLECTIVE ;  /* 0x000000000000791b */ /* 0x003fe20003800000 */
.L_x_9321:
[----:B------:R-:W-:Y:S01]  /*eda0*/  @!PT LDS RZ, [RZ] ;  /* 0x00000000fffff984 */ /* 0x000fe20000000800 */
[----:B------:R-:W-:Y:S01]  /*edb0*/  @!PT LDS RZ, [RZ] ;  /* 0x00000000fffff984 */ /* 0x000fe20000000800 */
[----:B------:R-:W-:Y:S01]  /*edc0*/  @!PT LDS RZ, [RZ] ;  /* 0x00000000fffff984 */ /* 0x000fe20000000800 */
[----:B------:R0:W-:Y:S01]  /*edd0*/  @!P2 LDGSTS.E.BYPASS.LTC128B.128 [R21+0x19400], desc[UR36][R2.64], !P0 ;  /* 0x194000000215afae */ /* 0x0001e2000c101d64 */
[----:B------:R-:W-:Y:S02]  /*ede0*/  ISETP.GE.AND P2, PT, R8, R5, PT ;  /* 0x000000050800720c */ /* 0x000fe40003f46270 */
[----:B------:R-:W-:Y:S02]  /*edf0*/  IADD3 R8, R6, 0x40, RZ ;  /* 0x0000004006087810 */ /* 0x000fe40007ffe0ff */
[----:B------:R-:W-:-:S09]  /*ee00*/  MOV R13, R0 ;  /* 0x00000000000d7202 */ /* 0x000fd20000000f00 */
[----:B------:R-:W-:-:S04]  /*ee10*/  @P2 LOP3.LUT R16, R16, 0x200, RZ, 0xfc, !PT ;  /* 0x0000020010102812 */ /* 0x000fc800078efcff */
[----:B------:R-:W-:Y:S01]  /*ee20*/  LOP3.LUT R16, R16, 0xfffffeff, RZ, 0xc0, !PT ;  /* 0xfffffeff10107812 */ /* 0x000fe200078ec0ff */
[----:B0-----:R-:W-:-:S07]  /*ee30*/  IMAD.MOV.U32 R7, RZ, RZ, R14 ;  /* 0x000000ffff077224 */ /* 0x001fce00078e000e */
[----:B------:R-:W-:Y:S05]  /*ee40*/  WARPSYNC.COLLECTIVE R15, `(.L_x_9322) ;  /* 0x000000000f087348 */ /* 0x000fea0003c00000 */
[----:B------:R0:W1:Y:S02]  /*ee50*/  SHFL.IDX P6, R14, R13, R12, R11 ;  /* 0x0000000c0d0e7389 */ /* 0x00006400000c000b */
[----:B01----:R-:W-:Y:S01]  /*ee60*/  ENDCOLLECTIVE ;  /* 0x000000000000791b */ /* 0x003fe20003800000 */
.L_x_9322:
[----:B------:R-:W-:Y:S01]  /*ee70*/  @!P2 LEA R15, R28, UR42, 0x1 ;  /* 0x0000002a1c0fac11 */ /* 0x000fe2000f8e08ff */
[----:B------:R-:W-:Y:S01]  /*ee80*/  IMAD.MOV.U32 R12, RZ, RZ, 0x4 ;  /* 0x00000004ff0c7424 */ /* 0x000fe200078e00ff */
        /* <DEDUP_REMOVED lines=10> */
[----:B0-----:R-:W-:-:S12]  /*ef30*/  IMAD.MOV.U32 R15, RZ, RZ, -0x1 ;  /* 0xffffffffff0f7424 */ /* 0x001fd800078e00ff */
[----:B------:R-:W-:Y:S02]  /*ef40*/  @!P2 LEA R20, R28, UR42, 0x1 ;  /* 0x0000002a1c14ac11 */ /* 0x000fe4000f8e08ff */
[----:B------:R-:W-:-:S07]  /*ef50*/  @P2 LOP3.LUT R16, R16, 0x100, RZ, 0xfc, !PT ;  /* 0x0000010010102812 */ /* 0x000fce00078efcff */
[----:B------:R-:W-:Y:S05]  /*ef60*/  WARPSYNC.COLLECTIVE R15, `(.L_x_9323) ;  /* 0x000000000f087348 */ /* 0x000fea0003c00000 */
[----:B------:R0:W1:Y:S02]  /*ef70*/  SHFL.IDX P6, R14, R13, R12, R11 ;  /* 0x0000000c0d0e7389 */ /* 0x00006400000c000b */
[----:B01----:R-:W-:Y:S01]  /*ef80*/  ENDCOLLECTIVE ;  /* 0x000000000000791b */ /* 0x003fe20003800000 */
.L_x_9323:
[----:B------:R-:W-:Y:S01]  /*ef90*/  LOP3.LUT R16, R16, 0xffffff7f, RZ, 0xc0, !PT ;  /* 0xffffff7f10107812 */ /* 0x000fe200078ec0ff */
[----:B------:R-:W-:Y:S01]  /*efa0*/  IMAD.MOV.U32 R13, RZ, RZ, R0 ;  /* 0x000000ffff0d7224 */ /* 0x000fe200078e0000 */
[----:B------:R-:W-:-:S07]  /*efb0*/  MOV R8, R14 ;  /* 0x0000000e00087202 */ /* 0x000fce0000000f00 */
[----:B------:R-:W-:Y:S05]  /*efc0*/  WARPSYNC.COLLECTIVE R15, `(.L_x_9324) ;  /* 0x000000000f087348 */ /* 0x000fea0003c00000 */
[----:B------:R0:W1:Y:S02]  /*efd0*/  SHFL.IDX P6, R14, R13, R12, R11 ;  /* 0x0000000c0d0e7389 */ /* 0x00006400000c000b */
[----:B01----:R-:W-:Y:S01]  /*efe0*/  ENDCOLLECTIVE ;  /* 0x000000000000791b */ /* 0x003fe20003800000 */
.L_x_9324:
[----:B------:R-:W-:Y:S01]  /*eff0*/  IMAD.MOV.U32 R13, RZ, RZ, R4 ;  /* 0x000000ffff0d7224 */ /* 0x000fe200078e0004 */
[----:B------:R-:W-:Y:S01]  /*f000*/  MOV R12, 0x5 ;  /* 0x00000005000c7802 */ /* 0x000fe20000000f00 */
[----:B------:R-:W-:-:S07]  /*f010*/  IMAD.MOV.U32 R7, RZ, RZ, R14 ;  /* 0x000000ffff077224 */ /* 0x000fce00078e000e */
[----:B------:R-:W-:Y:S05]  /*f020*/  WARPSYNC.COLLECTIVE R15, `(.L_x_9325) ;  /* 0x000000000f087348 */ /* 0x000fea0003c00000 */
[----:B------:R0:W1:Y:S02]  /*f030*/  SHFL.IDX P6, R14, R13, R12, R11 ;  /* 0x0000000c0d0e7389 */ /* 0x00006400000c000b */
[----:B01----:R-:W-:Y:S01]  /*f040*/  ENDCOLLECTIVE ;  /* 0x000000000000791b */ /* 0x003fe20003800000 */
.L_x_9325:
[----:B------:R-:W-:-:S04]  /*f050*/  @!P2 LEA R7, P1, R22, R7, 0x1 ;  /* 0x000000071607a211 */ /* 0x000fc800078208ff */
[----:B------:R-:W-:Y:S01]  /*f060*/  @!P2 MOV R2, R7 ;  /* 0x000000070002a202 */ /* 0x000fe20000000f00 */
[----:B------:R-:W-:-:S04]  /*f070*/  @!P2 IMAD.X R8, RZ, RZ, R8, P1 ;  /* 0x000000ffff08a224 */ /* 0x000fc800008e0608 */
[----:B------:R-:W-:Y:S02]  /*f080*/  @!P2 IMAD.MOV.U32 R3, RZ, RZ, R8 ;  /* 0x000000ffff03a224 */ /* 0x000fe400078e0008 */
[----:B------:R-:W-:Y:S02]  /*f090*/  IMAD.MOV.U32 R13, RZ, RZ, R0 ;  /* 0x000000ffff0d7224 */ /* 0x000fe400078e0000 */
[----:B------:R-:W-:Y:S01]  /*f0a0*/  VIADD R8, R6, 0x50 ;  /* 0x0000005006087836 */ /* 0x000fe20000000000 */
[----:B------:R-:W-:Y:S01]  /*f0b0*/  @!PT LDS RZ, [RZ] ;  /* 0x00000000fffff984 */ /* 0x000fe20000000800 */
[----:B------:R-:W-:Y:S01]  /*f0c0*/  @!PT LDS RZ, [RZ] ;  /* 0x00000000fffff984 */ /* 0x000fe20000000800 */
[----:B------:R-:W-:Y:S01]  /*f0d0*/  @!PT LDS RZ, [RZ] ;  /* 0x00000000fffff984 */ /* 0x000fe20000000800 */
[----:B------:R0:W-:Y:S04]  /*f0e0*/  @!P2 LDGSTS.E.BYPASS.LTC128B.128 [R20+0x1a400], desc[UR36][R2.64], !P0 ;  /* 0x1a4000000214afae */ /* 0x0001e8000c101d64 */
[----:B------:R-:W-:Y:S02]  /*f0f0*/  ISETP.GE.AND P2, PT, R8, R5, PT ;  /* 0x000000050800720c */ /* 0x000fe40003f46270 */
[----:B------:R-:W-:Y:S01]  /*f100*/  IADD3 R8, R6, 0x60, RZ ;  /* 0x0000006006087810 */ /* 0x000fe20007ffe0ff */
[----:B------:R-:W-:-:S10]  /*f110*/  IMAD.MOV.U32 R10, RZ, RZ, R14 ;  /* 0x000000ffff0a7224 */ /* 0x000fd400078e000e */
[----:B0-----:R-:W-:Y:S05]  /*f120*/  WARPSYNC.COLLECTIVE R15, `(.L_x_9326) ;  /* 0x000000000f087348 */ /* 0x001fea0003c00000 */
[----:B------:R1:W2:Y:S02]  /*f130*/  SHFL.IDX P6, R14, R13, R12, R11 ;  /* 0x0000000c0d0e7389 */ /* 0x0002a400000c000b */
[----:B012---:R-:W-:Y:S01]  /*f140*/  ENDCOLLECTIVE ;  /* 0x000000000000791b */ /* 0x007fe20003800000 */
.L_x_9326:
[----:B------:R-:W-:Y:S02]  /*f150*/  @!P2 LEA R7, R28, UR42, 0x1 ;  /* 0x0000002a1c07ac11 */ /* 0x000fe4000f8e08ff */
[----:B------:R-:W-:Y:S01]  /*f160*/  @P2 LOP3.LUT R16, R16, 0x80, RZ, 0xfc, !PT ;  /* 0x0000008010102812 */ /* 0x000fe200078efcff */
[----:B------:R-:W-:Y:S01]  /*f170*/  IMAD.MOV.U32 R13, RZ, RZ, R4 ;  /* 0x000000ffff0d7224 */ /* 0x000fe200078e0004 */
[----:B------:R-:W-:Y:S02]  /*f180*/  MOV R12, 0x6 ;  /* 0x00000006000c7802 */ /* 0x000fe40000000f00 */
[----:B------:R-:W-:Y:S01]  /*f190*/  LOP3.LUT R16, R16, 0xffffffbf, RZ, 0xc0, !PT ;  /* 0xffffffbf10107812 */ /* 0x000fe200078ec0ff */
[----:B------:R-:W-:-:S07]  /*f1a0*/  IMAD.MOV.U32 R9, RZ, RZ, R14 ;  /* 0x000000ffff097224 */ /* 0x000fce00078e000e */
[----:B------:R-:W-:Y:S05]  /*f1b0*/  WARPSYNC.COLLECTIVE R15, `(.L_x_9327) ;  /* 0x000000000f087348 */ /* 0x000fea0003c00000 */
[----:B------:R0:W1:Y:S02]  /*f1c0*/  SHFL.IDX P6, R14, R13, R12, R11 ;  /* 0x0000000c0d0e7389 */ /* 0x00006400000c000b */
[----:B01----:R-:W-:Y:S01]  /*f1d0*/  ENDCOLLECTIVE ;  /* 0x000000000000791b */ /* 0x003fe20003800000 */
.L_x_9327:
[----:B------:R-:W-:-:S04]  /*f1e0*/  @!P2 LEA R9, P1, R22, R9, 0x1 ;  /* 0x000000091609a211 */ /* 0x000fc800078208ff */
[----:B------:R-:W-:Y:S01]  /*f1f0*/  @!P2 IADD3.X R10, RZ, R10, RZ, P1, !PT ;  /* 0x0000000aff0aa210 */ /* 0x000fe20000ffe4ff */
[----:B------:R-:W-:-:S04]  /*f200*/  @!P2 IMAD.MOV.U32 R2, RZ, RZ, R9 ;  /* 0x000000ffff02a224 */ /* 0x000fc800078e0009 */
        /* <DEDUP_REMOVED lines=11> */
.L_x_9328:
[----:B------:R-:W-:Y:S02]  /*f2c0*/  @!P2 LEA R9, R28, UR42, 0x1 ;  /* 0x0000002a1c09ac11 */ /* 0x000fe4000f8e08ff */
[----:B------:R-:W-:Y:S02]  /*f2d0*/  @P2 LOP3.LUT R16, R16, 0x40, RZ, 0xfc, !PT ;  /* 0x0000004010102812 */ /* 0x000fe400078efcff */
[----:B------:R-:W-:Y:S01]  /*f2e0*/  MOV R13, R4 ;  /* 0x00000004000d7202 */ /* 0x000fe20000000f00 */
[----:B------:R-:W-:-:S05]  /*f2f0*/  IMAD.MOV.U32 R11, RZ, RZ, R14 ;  /* 0x000000ffff0b7224 */ /* 0x000fca00078e000e */
[----:B------:R-:W-:-:S05]  /*f300*/  @!P2 LEA R11, P1, R22, R11, 0x1 ;  /* 0x0000000b160ba211 */ /* 0x000fca00078208ff */
[----:B------:R-:W-:Y:S02]  /*f310*/  @!P2 IMAD.X R12, RZ, RZ, R2, P1 ;  /* 0x000000ffff0ca224 */ /* 0x000fe400008e0602 */
[----:B------:R-:W-:Y:S02]  /*f320*/  @!P2 IMAD.MOV.U32 R2, RZ, RZ, R11 ;  /* 0x000000ffff02a224 */ /* 0x000fe400078e000b */
[----:B------:R-:W-:Y:S02]  /*f330*/  @!P2 IMAD.MOV.U32 R3, RZ, RZ, R12 ;  /* 0x000000ffff03a224 */ /* 0x000fe400078e000c */
[----:B------:R-:W-:Y:S02]  /*f340*/  IMAD.MOV.U32 R12, RZ, RZ, 0x7 ;  /* 0x00000007ff0c7424 */ /* 0x000fe400078e00ff */
[----:B------:R-:W-:Y:S01]  /*f350*/  IMAD.MOV.U32 R11, RZ, RZ, 0x181f ;  /* 0x0000181fff0b7424 */ /* 0x000fe200078e00ff */
[----:B------:R-:W-:Y:S01]  /*f360*/  @!PT LDS RZ, [RZ] ;  /* 0x00000000fffff984 */ /* 0x000fe20000000800 */
[----:B------:R-:W-:Y:S01]  /*f370*/  @!PT LDS RZ, [RZ] ;  /* 0x00000000fffff984 */ /* 0x000fe20000000800 */
[----:B------:R-:W-:Y:S01]  /*f380*/  @!PT LDS RZ, [RZ] ;  /* 0x00000000fffff984 */ /* 0x000fe20000000800 */
[----:B------:R0:W-:Y:S06]  /*f390*/  @!P2 LDGSTS.E.BYPASS.LTC128B.128 [R9+0x1b400], desc[UR36][R2.64], !P0 ;  /* 0x1b4000000209afae */ /* 0x0001ec000c101d64 */
[----:B0-----:R-:W-:Y:S05]  /*f3a0*/  WARPSYNC.COLLECTIVE R15, `(.L_x_9329) ;  /* 0x000000000f087348 */ /* 0x001fea0003c00000 */
[----:B------:R1:W2:Y:S02]  /*f3b0*/  SHFL.IDX P6, R14, R13, R12, R11 ;  /* 0x0000000c0d0e7389 */ /* 0x0002a400000c000b */
[----:B012---:R-:W-:Y:S01]  /*f3c0*/  ENDCOLLECTIVE ;  /* 0x000000000000791b */ /* 0x007fe20003800000 */
.L_x_9329:
[----:B------:R-:W-:Y:S01]  /*f3d0*/  MOV R13, R0 ;  /* 0x00000000000d7202 */ /* 0x000fe20000000f00 */
[----:B------:R-:W-:-:S07]  /*f3e0*/  IMAD.MOV.U32 R4, RZ, RZ, R14 ;  /* 0x000000ffff047224 */ /* 0x000fce00078e000e */
[----:B------:R-:W-:Y:S05]  /*f3f0*/  WARPSYNC.COLLECTIVE R15, `(.L_x_9330) ;  /* 0x000000000f087348 */ /* 0x000fea0003c00000 */
[----:B------:R0:W1:Y:S02]  /*f400*/  SHFL.IDX P6, R14, R13, R12, R11 ;  /* 0x0000000c0d0e7389 */ /* 0x00006400000c000b */
[----:B01----:R-:W-:Y:S01]  /*f410*/  ENDCOLLECTIVE ;  /* 0x000000000000791b */ /* 0x003fe20003800000 */
.L_x_9330:
[----:B------:R-:W-:Y:S05]  /*f420*/  BRA `(.L_x_9331) ;  /* 0xffffffc4001c7947 */ /* 0x000fea000383ffff */
.L_x_9261:
        /* <DEDUP_REMOVED lines=8> */
.L_x_9333:
[----:B------:R-:W-:Y:S05]  /*f4b0*/  BSYNC B0 ;  /* 0x0000000000007941 */ /* 0x000fea0003800000 */
.L_x_9332:
[----:B------:R-:W-:Y:S01]  /*f4c0*/  IMAD.MOV.U32 R13, RZ, RZ, R0 ;  /* 0x000000ffff0d7224 */ /* 0x000fe200078e0000 */
[----:B------:R-:W-:Y:S01]  /*f4d0*/  MOV R11, 0x181f ;  /* 0x0000181f000b7802 */ /* 0x000fe20000000f00 */
[----:B------:R-:W-:Y:S01]  /*f4e0*/  IMAD.MOV.U32 R12, RZ, RZ, RZ ;  /* 0x000000ffff0c7224 */ /* 0x000fe200078e00ff */
[----:B------:R-:W-:Y:S01]  /*f4f0*/  LOP3.LUT P5, RZ, R16, 0x1000, RZ, 0xc0, !PT ;  /* 0x0000100010ff7812 */ /* 0x000fe200078ac0ff */
[----:B------:R-:W-:Y:S02]  /*f500*/  IMAD.MOV.U32 R15, RZ, RZ, -0x1 ;  /* 0xffffffffff0f7424 */ /* 0x000fe400078e00ff */
[----:B------:R-:W-:-:S10]  /*f510*/  IMAD.MOV.U32 R2, RZ, RZ, R14 ;  /* 0x000000ffff027224 */ /* 0x000fd400078e000e */
[----:B------:R-:W-:Y:S05]  /*f520*/  WARPSYNC.COLLECTIVE R15, `(.L_x_9334) ;  /* 0x000000000f087348 */ /* 0x000fea0003c00000 */
[----:B------:R0:W1:Y:S02]  /*f530*/  SHFL.IDX P6, R14, R13, R12, R11 ;  /* 0x0000000c0d0e7389 */ /* 0x00006400000c000b */
[----:B01----:R-:W-:Y:S01]  /*f540*/  ENDCOLLECTIVE ;  /* 0x000000000000791b */ /* 0x003fe20003800000 */
.L_x_9334:
[----:B------:R-:W-:Y:S02]  /*f550*/  @!P5 LEA R7, R28, UR42, 0x1 ;  /* 0x0000002a1c07dc11 */ /* 0x000fe4000f8e08ff */
[----:B------:R-:W-:Y:S01]  /*f560*/  MOV R13, R4 ;  /* 0x00000004000d7202 */ /* 0x000fe20000000f00 */
[----:B------:R-:W-:Y:S01]  /*f570*/  IMAD.MOV.U32 R12, RZ, RZ, 0x1 ;  /* 0x00000001ff0c7424 */ /* 0x000fe200078e00ff */
[----:B------:R-:W-:-:S05]  /*f580*/  @!P5 LEA R14, P0, R22, R14, 0x1 ;  /* 0x0000000e160ed211 */ /* 0x000fca00078008ff */
[----:B------:R-:W-:Y:S02]  /*f590*/  @!P5 IMAD.X R3, RZ, RZ, R2, P0 ;  /* 0x000000ffff03d224 */ /* 0x000fe400000e0602 */
[----:B------:R-:W-:-:S07]  /*f5a0*/  @!P5 IMAD.MOV.U32 R2, RZ, RZ, R14 ;  /* 0x000000ffff02d224 */ /* 0x000fce00078e000e */
[----:B------:R-:W-:Y:S05]  /*f5b0*/  WARPSYNC.COLLECTIVE R15, `(.L_x_9335) ;  /* 0x000000000f087348 */ /* 0x000fea0003c00000 */
[----:B------:R0:W1:Y:S02]  /*f5c0*/  SHFL.IDX P6, R14, R13, R12, R11 ;  /* 0x0000000c0d0e7389 */ /* 0x00006400000c000b */
[----:B01----:R-:W-:Y:S01]  /*f5d0*/  ENDCOLLECTIVE ;  /* 0x000000000000791b */ /* 0x003fe20003800000 */
.L_x_9335:
[----:B------:R-:W-:Y:S01]  /*f5e0*/  @!PT LDS RZ, [RZ] ;  /* 0x00000000fffff984 */ /* 0x000fe20000000800 */
[----:B------:R-:W-:Y:S01]  /*f5f0*/  @!PT LDS RZ, [RZ] ;  /* 0x00000000fffff984 */ /* 0x000fe20000000800 */
[----:B------:R-:W-:Y:S01]  /*f600*/  @!PT LDS RZ, [RZ] ;  /* 0x00000000fffff984 */ /* 0x000fe20000000800 */
[----:B------:R0:W-:Y:S04]  /*f610*/  @!P5 LDGSTS.E.BYPASS.LTC128B.128 [R7+0x22400], desc[UR36][R2.64], !P4 ;  /* 0x224000000207dfae */ /* 0x0001e8000e101d64 */
[----:B------:R0:W-:Y:S04]  /*f620*/  @!P5 LDGSTS.E.BYPASS.LTC128B.128 [R7+0x26400], desc[UR36][R2.64+0x80], !P3 ;  /* 0x264000800207dfae */ /* 0x0001e8000d901d64 */
[----:B------:R0:W-:Y:S01]  /*f630*/  @!P5 LDGSTS.E.BYPASS.LTC128B.128 [R7+0x2a400], desc[UR36][R2.64+0x100], !P2 ;  /* 0x2a4001000207dfae */ /* 0x0001e2000d101d64 */
[----:B------:R-:W-:-:S03]  /*f640*/  IMAD.MOV.U32 R13, RZ, RZ, R0 ;  /* 0x000000ffff0d7224 */ /* 0x000fc600078e0000 */
[----:B------:R0:W-:Y:S01]  /*f650*/  @!P5 LDGSTS.E.BYPASS.LTC128B.128 [R7+0x2e400], desc[UR36][R2.64+0x180], !P1 ;  /* 0x2e4001800207dfae */ /* 0x0001e2000c901d64 */
[----:B------:R-:W-:Y:S01]  /*f660*/  LOP3.LUT P5, RZ, R16, 0x400, RZ, 0xc0, !PT ;  /* 0x0000040010ff7812 */ /* 0x000fe200078ac0ff */
[----:B------:R-:W-:-:S12]  /*f670*/  IMAD.MOV.U32 R5, RZ, RZ, R14 ;  /* 0x000000ffff057224 */ /* 0x000fd800078e000e */
[----:B0-----:R-:W-:Y:S05]  /*f680*/  WARPSYNC.COLLECTIVE R15, `(.L_x_9336) ;  /* 0x000000000f087348 */ /* 0x001fea0003c00000 */
[----:B------:R1:W2:Y:S02]  /*f690*/  SHFL.IDX P6, R14, R13, R12, R11 ;  /* 0x0000000c0d0e7389 */ /* 0x0002a400000c000b */
[----:B012---:R-:W-:Y:S01]  /*f6a0*/  ENDCOLLECTIVE ;  /* 0x000000000000791b */ /* 0x007fe20003800000 */
.L_x_9336:
[----:B------:R-:W-:Y:S01]  /*f6b0*/  @!P5 LEA R7, R28, UR42, 0x1 ;  /* 0x0000002a1c07dc11 */ /* 0x000fe2000f8e08ff */
[----:B------:R-:W-:Y:S01]  /*f6c0*/  IMAD.MOV.U32 R13, RZ, RZ, R4 ;  /* 0x000000ffff0d7224 */ /* 0x000fe200078e0004 */
[----:B------:R-:W-:Y:S02]  /*f6d0*/  MOV R12, 0x2 ;  /* 0x00000002000c7802 */ /* 0x000fe40000000f00 */
[----:B------:R-:W-:-:S13]  /*f6e0*/  LOP3.LUT P6, RZ, R16, 0x800, RZ, 0xc0, !PT ;  /* 0x0000080010ff7812 */ /* 0x000fda00078cc0ff */
[----:B------:R-:W-:Y:S02]  /*f6f0*/  @!P6 LEA R14, P0, R22, R14, 0x1 ;  /* 0x0000000e160ee211 */ /* 0x000fe400078008ff */
[----:B------:R-:W-:Y:S02]  /*f700*/  @!P6 LEA R9, R28, UR42, 0x1 ;  /* 0x0000002a1c09ec11 */ /* 0x000fe4000f8e08ff */
[----:B------:R-:W-:Y:S01]  /*f710*/  @!P6 IADD3.X R5, RZ, R5, RZ, P0, !PT ;  /* 0x00000005ff05e210 */ /* 0x000fe200007fe4ff */
[----:B------:R-:W-:-:S04]  /*f720*/  @!P6 IMAD.MOV.U32 R2, RZ, RZ, R14 ;  /* 0x000000ffff02e224 */ /* 0x000fc800078e000e */
[----:B------:R-:W-:-:S05]  /*f730*/  @!P6 IMAD.MOV.U32 R3, RZ, RZ, R5 ;  /* 0x000000ffff03e224 */ /* 0x000fca00078e0005 */
[----:B------:R-:W-:Y:S01]  /*f740*/  @!PT LDS RZ, [RZ] ;  /* 0x00000000fffff984 */ /* 0x000fe20000000800 */
[----:B------:R-:W-:Y:S01]  /*f750*/  @!PT LDS RZ, [RZ] ;  /* 0x00000000fffff984 */ /* 0x000fe20000000800 */
[----:B------:R-:W-:Y:S01]  /*f760*/  @!PT LDS RZ, [RZ] ;  /* 0x00000000fffff984 */ /* 0x000fe20000000800 */
[----:B------:R0:W-:Y:S04]  /*f770*/  @!P6 LDGSTS.E.BYPASS.LTC128B.128 [R9+0x22c00], desc[UR36][R2.64], !P4 ;  /* 0x22c000000209efae */ /* 0x0001e8000e101d64 */
[----:B------:R0:W-:Y:S04]  /*f780*/  @!P6 LDGSTS.E.BYPASS.LTC128B.128 [R9+0x26c00], desc[UR36][R2.64+0x80], !P3 ;  /* 0x26c000800209efae */ /* 0x0001e8000d901d64 */
[----:B------:R0:W-:Y:S04]  /*f790*/  @!P6 LDGSTS.E.BYPASS.LTC128B.128 [R9+0x2ac00], desc[UR36][R2.64+0x100], !P2 ;  /* 0x2ac001000209efae */ /* 0x0001e8000d101d64 */
[----:B------:R0:W-:Y:S02]  /*f7a0*/  @!P6 LDGSTS.E.BYPASS.LTC128B.128 [R9+0x2ec00], desc[UR36][R2.64+0x180], !P1 ;  /* 0x2ec001800209efae */ /* 0x0001e4000c901d64 */
[----:B0-----:R-:W-:Y:S05]  /*f7b0*/  WARPSYNC.COLLECTIVE R15, `(.L_x_9337) ;  /* 0x000000000f087348 */ /* 0x001fea0003c00000 */
[----:B------:R1:W2:Y:S02]  /*f7c0*/  SHFL.IDX P6, R14, R13, R12, R11 ;  /* 0x0000000c0d0e7389 */ /* 0x0002a400000c000b */
[----:B012---:R-:W-:Y:S01]  /*f7d0*/  ENDCOLLECTIVE ;  /* 0x000000000000791b */ /* 0x007fe20003800000 */
.L_x_9337:
[----:B------:R-:W-:Y:S02]  /*f7e0*/  IMAD.MOV.U32 R13, RZ, RZ, R0 ;  /* 0x000000ffff0d7224 */ /* 0x000fe400078e0000 */
[----:B------:R-:W-:-:S07]  /*f7f0*/  IMAD.MOV.U32 R5, RZ, RZ, R14 ;  /* 0x000000ffff057224 */ /* 0x000fce00078e000e */
[----:B------:R-:W-:Y:S05]  /*f800*/  WARPSYNC.COLLECTIVE R15, `(.L_x_9338) ;  /* 0x000000000f087348 */ /* 0x000fea0003c00000 */
[----:B------:R0:W1:Y:S02]  /*f810*/  SHFL.IDX P6, R14, R13, R12, R11 ;  /* 0x0000000c0d0e7389 */ /* 0x00006400000c000b */
[----:B01----:R-:W-:Y:S01]  /*f820*/  ENDCOLLECTIVE ;  /* 0x000000000000791b */ /* 0x003fe20003800000 */
.L_x_9338:
[----:B------:R-:W-:Y:S02]  /*f830*/  IMAD.MOV.U32 R13, RZ, RZ, R4 ;  /* 0x000000ffff0d7224 */ /* 0x000fe400078e0004 */
[----:B------:R-:W-:Y:S01]  /*f840*/  IMAD.MOV.U32 R12, RZ, RZ, 0x3 ;  /* 0x00000003ff0c7424 */ /* 0x000fe200078e00ff */
[----:B------:R-:W-:-:S04]  /*f850*/  @!P5 LEA R14, P0, R22, R14, 0x1 ;  /* 0x0000000e160ed211 */ /* 0x000fc800078008ff */
[----:B------:R-:W-:Y:S01]  /*f860*/  @!P5 MOV R2, R14 ;  /* 0x0000000e0002d202 */ /* 0x000fe20000000f00 */
[----:B------:R-:W-:-:S08]  /*f870*/  @!P5 IMAD.X R5, RZ, RZ, R5, P0 ;  /* 0x000000ffff05d224 */ /* 0x000fd000000e0605 */
[----:B------:R-:W-:Y:S05]  /*f880*/  WARPSYNC.COLLECTIVE R15, `(.L_x_9339) ;  /* 0x000000000f087348 */ /* 0x000fea0003c00000 */
[----:B------:R0:W1:Y:S02]  /*f890*/  SHFL.IDX P6, R14, R13, R12, R11 ;  /* 0x0000000c0d0e7389 */ /* 0x00006400000c000b */
[----:B01----:R-:W-:Y:S01]  /*f8a0*/  ENDCOLLECTIVE ;  /* 0x000000000000791b */ /* 0x003fe20003800000 */
.L_x_9339:
[----:B------:R-:W-:-:S05]  /*f8b0*/  @!P5 IMAD.MOV.U32 R3, RZ, RZ, R5 ;  /* 0x000000ffff03d224 */ /* 0x000fca00078e0005 */
[----:B------:R-:W-:Y:S01]  /*f8c0*/  @!PT LDS RZ, [RZ] ;  /* 0x00000000fffff984 */ /* 0x000fe20000000800 */
[----:B------:R-:W-:Y:S01]  /*f8d0*/  @!PT LDS RZ, [RZ] ;  /* 0x00000000fffff984 */ /* 0x000fe20000000800 */
[----:B------:R-:W-:Y:S01]  /*f8e0*/  @!PT LDS RZ, [RZ] ;  /* 0x00000000fffff984 */ /* 0x000fe20000000800 */
[----:B------:R0:W-:Y:S04]  /*f8f0*/  @!P5 LDGSTS.E.BYPASS.LTC128B.128 [R7+0x23400], desc[UR36][R2.64], !P4 ;  /* 0x234000000207dfae */ /* 0x0001e8000e101d64 */
[----:B------:R0:W-:Y:S01]  /*f900*/  @!P5 LDGSTS.E.BYPASS.LTC128B.128 [R7+0x27400], desc[UR36][R2.64+0x80], !P3 ;  /* 0x274000800207dfae */ /* 0x0001e2000d901d64 */
[----:B------:R-:W-:-:S03]  /*f910*/  IMAD.MOV.U32 R13, RZ, RZ, R0 ;  /* 0x000000ffff0d7224 */ /* 0x000fc600078e0000 */
[----:B------:R0:W-:Y:S04]  /*f920*/  @!P5 LDGSTS.E.BYPASS.LTC128B.128 [R7+0x2b400], desc[UR36][R2.64+0x100], !P2 ;  /* 0x2b4001000207dfae */ /* 0x0001e8000d101d64 */
[----:B------:R0:W-:Y:S01]  /*f930*/  @!P5 LDGSTS.E.BYPASS.LTC128B.128 [R7+0x2f400], desc[UR36][R2.64+0x180], !P1 ;  /* 0x2f4001800207dfae */ /* 0x0001e2000c901d64 */
[----:B------:R-:W-:Y:S02]  /*f940*/  LOP3.LUT P5, RZ, R16, 0x100, RZ, 0xc0, !PT ;  /* 0x0000010010ff7812 */ /* 0x000fe400078ac0ff */
[----:B------:R-:W-:-:S11]  /*f950*/  MOV R5, R14 ;  /* 0x0000000e00057202 */ /* 0x000fd60000000f00 */
[----:B0-----:R-:W-:Y:S05]  /*f960*/  WARPSYNC.COLLECTIVE R15, `(.L_x_9340) ;  /* 0x000000000f087348 */ /* 0x001fea0003c00000 */
[----:B------:R1:W2:Y:S02]  /*f970*/  SHFL.IDX P6, R14, R13, R12, R11 ;  /* 0x0000000c0d0e7389 */ /* 0x0002a400000c000b */
[----:B012---:R-:W-:Y:S01]  /*f980*/  ENDCOLLECTIVE ;  /* 0x000000000000791b */ /* 0x007fe20003800000 */
.L_x_9340:
[----:B------:R-:W-:Y:S01]  /*f990*/  @!P5 LEA R7, R28, UR42, 0x1 ;  /* 0x0000002a1c07dc11 */ /* 0x000fe2000f8e08ff */
[----:B------:R-:W-:Y:S02]  /*f9a0*/  IMAD.MOV.U32 R13, RZ, RZ, R4 ;  /* 0x000000ffff0d7224 */ /* 0x000fe400078e0004 */
[----:B------:R-:W-:Y:S01]  /*f9b0*/  IMAD.MOV.U32 R12, RZ, RZ, 0x4 ;  /* 0x00000004ff0c7424 */ /* 0x000fe200078e00ff */
[----:B------:R-:W-:-:S13]  /*f9c0*/  LOP3.LUT P6, RZ, R16, 0x200, RZ, 0xc0, !PT ;  /* 0x0000020010ff7812 */ /* 0x000fda00078cc0ff */
[----:B------:R-:W-:Y:S02]  /*f9d0*/  @!P6 LEA R14, P0, R22, R14, 0x1 ;  /* 0x0000000e160ee211 */ /* 0x000fe400078008ff */
[----:B------:R-:W-:-:S03]  /*f9e0*/  @!P6 LEA R9, R28, UR42, 0x1 ;  /* 0x0000002a1c09ec11 */ /* 0x000fc6000f8e08ff */
[----:B------:R-:W-:Y:S02]  /*f9f0*/  @!P6 IMAD.X R5, RZ, RZ, R5, P0 ;  /* 0x000000ffff05e224 */ /* 0x000fe400000e0605 */
[----:B------:R-:W-:-:S03]  /*fa00*/  @!P6 IMAD.MOV.U32 R2, RZ, RZ, R14 ;  /* 0x000000ffff02e224 */ /* 0x000fc600078e000e */
[----:B------:R-:W-:-:S05]  /*fa10*/  @!P6 MOV R3, R5 ;  /* 0x000000050003e202 */ /* 0x000fca0000000f00 */
        /* <DEDUP_REMOVED lines=10> */
.L_x_9341:
[----:B------:R-:W-:Y:S01]  /*fac0*/  MOV R13, R0 ;  /* 0x00000000000d7202 */ /* 0x000fe20000000f00 */
[----:B------:R-:W-:-:S07]  /*fad0*/  IMAD.MOV.U32 R5, RZ, RZ, R14 ;  /* 0x000000ffff057224 */ /* 0x000fce00078e000e */
[----:B------:R-:W-:Y:S05]  /*fae0*/  WARPSYNC.COLLECTIVE R15, `(.L_x_9342) ;  /* 0x000000000f087348 */ /* 0x000fea0003c00000 */
[----:B------:R0:W1:Y:S02]  /*faf0*/  SHFL.IDX P6, R14, R13, R12, R11 ;  /* 0x0000000c0d0e7389 */ /* 0x00006400000c000b */
[----:B01----:R-:W-:Y:S01]  /*fb00*/  ENDCOLLECTIVE ;  /* 0x000000000000791b */ /* 0x003fe20003800000 */
.L_x_9342:
[----:B------:R-:W-:Y:S01]  /*fb10*/  MOV R13, R4 ;  /* 0x00000004000d7202 */ /* 0x000fe20000000f00 */
[----:B------:R-:W-:Y:S01]  /*fb20*/  IMAD.MOV.U32 R12, RZ, RZ, 0x5 ;  /* 0x00000005ff0c7424 */ /* 0x000fe200078e00ff */
[----:B------:R-:W-:-:S05]  /*fb30*/  @!P5 LEA R14, P0, R22, R14, 0x1 ;  /* 0x0000000e160ed211 */ /* 0x000fca00078008ff */
[----:B------:R-:W-:-:S08]  /*fb40*/  @!P5 IMAD.MOV.U32 R2, RZ, RZ, R14 ;  /* 0x000000ffff02d224 */ /* 0x000fd000078e000e */
[----:B------:R-:W-:Y:S05]  /*fb50*/  WARPSYNC.COLLECTIVE R15, `(.L_x_9343) ;  /* 0x000000000f087348 */ /* 0x000fea0003c00000 */
[----:B------:R0:W1:Y:S02]  /*fb60*/  SHFL.IDX P6, R14, R13, R12, R11 ;  /* 0x0000000c0d0e7389 */ /* 0x00006400000c000b */
[----:B01----:R-:W-:Y:S01]  /*fb70*/  ENDCOLLECTIVE ;  /* 0x000000000000791b */ /* 0x003fe20003800000 */
.L_x_9343:
[----:B------:R-:W-:-:S04]  /*fb80*/  @!P5 IMAD.X R5, RZ, RZ, R5, P0 ;  /* 0x000000ffff05d224 */ /* 0x000fc800000e0605 */
[----:B------:R-:W-:-:S05]  /*fb90*/  @!P5 IMAD.MOV.U32 R3, RZ, RZ, R5 ;  /* 0x000000ffff03d224 */ /* 0x000fca00078e0005 */
[----:B------:R-:W-:Y:S01]  /*fba0*/  @!PT LDS RZ, [RZ] ;  /* 0x00000000fffff984 */ /* 0x000fe20000000800 */
[----:B------:R-:W-:Y:S01]  /*fbb0*/  @!PT LDS RZ, [RZ] ;  /* 0x00000000fffff984 */ /* 0x000fe20000000800 */
[----:B------:R-:W-:Y:S01]  /*fbc0*/  @!PT LDS RZ, [RZ] ;  /* 0x00000000fffff984 */ /* 0x000fe20000000800 */
[----:B------:R0:W-:Y:S01]  /*fbd0*/  @!P5 LDGSTS.E.BYPASS.LTC128B.128 [R7+0x24400], desc[UR36][R2.64], !P4 ;  /* 0x244000000207dfae */ /* 0x0001e2000e101d64 */
[----:B------:R-:W-:-:S03]  /*fbe0*/  IMAD.MOV.U32 R13, RZ, RZ, R0 ;  /* 0x000000ffff0d7224 */ /* 0x000fc600078e0000 */
[----:B------:R0:W-:Y:S04]  /*fbf0*/  @!P5 LDGSTS.E.BYPASS.LTC128B.128 [R7+0x28400], desc[UR36][R2.64+0x80], !P3 ;  /* 0x284000800207dfae */ /* 0x0001e8000d901d64 */
[----:B------:R0:W-:Y:S04]  /*fc00*/  @!P5 LDGSTS.E.BYPASS.LTC128B.128 [R7+0x2c400], desc[UR36][R2.64+0x100], !P2 ;  /* 0x2c4001000207dfae */ /* 0x0001e8000d101d64 */
[----:B------:R0:W-:Y:S01]  /*fc10*/  @!P5 LDGSTS.E.BYPASS.LTC128B.128 [R7+0x30400], desc[UR36][R2.64+0x180], !P1 ;  /* 0x304001800207dfae */ /* 0x0001e2000c901d64 */
[----:B------:R-:W-:Y:S01]  /*fc20*/  IMAD.MOV.U32 R5, RZ, RZ, R14 ;  /* 0x000000ffff057224 */ /* 0x000fe200078e000e */
[----:B------:R-:W-:-:S13]  /*fc30*/  LOP3.LUT P5, RZ, R16, 0x40, RZ, 0xc0, !PT ;  /* 0x0000004010ff7812 */ /* 0x000fda00078ac0ff */
[----:B0-----:R-:W-:Y:S05]  /*fc40*/  WARPSYNC.COLLECTIVE R15, `(.L_x_9344) ;  /* 0x000000000f087348 */ /* 0x001fea0003c00000 */
[----:B------:R1:W2:Y:S02]  /*fc50*/  SHFL.IDX P6, R14, R13, R12, R11 ;  /* 0x0000000c0d0e7389 */ /* 0x0002a400000c000b */
[----:B012---:R-:W-:Y:S01]  /*fc60*/  ENDCOLLECTIVE ;  /* 0x000000000000791b */ /* 0x007fe20003800000 */
.L_x_9344:
        /* <DEDUP_REMOVED lines=19> */
.L_x_9345:
[----:B------:R-:W-:Y:S02]  /*fda0*/  IMAD.MOV.U32 R13, RZ, RZ, R0 ;  /* 0x000000ffff0d7224 */ /* 0x000fe400078e0000 */
[----:B------:R-:W-:-:S07]  /*fdb0*/  IMAD.MOV.U32 R5, RZ, RZ, R14 ;  /* 0x000000ffff057224 */ /* 0x000fce00078e000e */
[----:B------:R-:W-:Y:S05]  /*fdc0*/  WARPSYNC.COLLECTIVE R15, `(.L_x_9346) ;  /* 0x000000000f087348 */ /* 0x000fea0003c00000 */
[----:B------:R0:W1:Y:S02]  /*fdd0*/  SHFL.IDX P6, R14, R13, R12, R11 ;  /* 0x0000000c0d0e7389 */ /* 0x00006400000c000b */
[----:B01----:R-:W-:Y:S01]  /*fde0*/  ENDCOLLECTIVE ;  /* 0x000000000000791b */ /* 0x003fe20003800000 */
.L_x_9346:
        /* <DEDUP_REMOVED lines=8> */
.L_x_9347:
        /* <DEDUP_REMOVED lines=9> */
[----:B------:R-:W-:-:S07]  /*ff00*/  MOV R5, R14 ;  /* 0x0000000e00057202 */ /* 0x000fce0000000f00 */
[----:B0-----:R-:W-:Y:S05]  /*ff10*/  WARPSYNC.COLLECTIVE R15, `(.L_x_9348) ;  /* 0x000000000f087348 */ /* 0x001fea0003c00000 */
[----:B------:R1:W2:Y:S02]  /*ff20*/  SHFL.IDX P6, R14, R13, R12, R11 ;  /* 0x0000000c0d0e7389 */ /* 0x0002a400000c000b */
[----:B012---:R-:W-:Y:S01]  /*ff30*/  ENDCOLLECTIVE ;  /* 0x000000000000791b */ /* 0x007fe20003800000 */
.L_x_9348:
[----:B------:R-:W-:Y:S05]  /*ff40*/  BRA `(.L_x_9349) ;  /* 0xffffffc400007947 */ /* 0x000fea000383ffff */
.L_x_9264:
[----:B0--3--:R-:W-:-:S04]  /*ff50*/  IMAD.U32 R3, RZ, RZ, UR42 ;  /* 0x0000002aff037e24 */ /* 0x009fc8000f8e00ff */
[----:B------:R0:W3:Y:S03]  /*ff60*/  SYNCS.PHASECHK.TRANS64.TRYWAIT P0, [R3+URZ+0x32420], R0 ;  /* 0x03242000030075a7 */ /* 0x0000e6000800017f */
[----:B---3--:R-:W-:Y:S05]  /*ff70*/  @!P0 NANOSLEEP.SYNCS 0x989680 ;  /* 0x009896800000895d */ /* 0x008fea0003900000 */
[----:B------:R-:W3:Y:S02]  /*ff80*/  @!P0 SYNCS.PHASECHK.TRANS64 P0, [R3+URZ+0x32420], R0 ;  /* 0x03242000030085a7 */ /* 0x000ee4000800007f */
[----:B---3--:R-:W-:Y:S05]  /*ff90*/  @!P0 BRA `(.L_x_9264) ;  /* 0xfffffffc00ec8947 */ /* 0x008fea000383ffff */
[----:B------:R-:W-:Y:S05]  /*ffa0*/  BRA `(.L_x_9350) ;  /* 0xffffffc400447947 */ /* 0x000fea000383ffff */
.L_x_9266:
[----:B0--3--:R-:W-:-:S04]  /*ffb0*/  IMAD.U32 R3, RZ, RZ, UR42 ;  /* 0x0000002aff037e24 */ /* 0x009fc8000f8e00ff */
[----:B------:R0:W3:Y:S03]  /*ffc0*/  SYNCS.PHASECHK.TRANS64.TRYWAIT P0, [R3+URZ+0x32460], R0 ;  /* 0x03246000030075a7 */ /* 0x0000e6000800017f */
[----:B---3--:R-:W-:Y:S05]  /*ffd0*/  @!P0 NANOSLEEP.SYNCS 0x989680 ;  /* 0x009896800000895d */ /* 0x008fea0003900000 */
[----:B------:R-:W3:Y:S02]  /*ffe0*/  @!P0 SYNCS.PHASECHK.TRANS64 P0, [R3+URZ+0x32460], R0 ;  /* 0x03246000030085a7 */ /* 0x000ee4000800007f */
[----:B---3--:R-:W-:Y:S05]  /*fff0*/  @!P0 BRA `(.L_x_9266) ;  /* 0xfffffffc00ec8947 */ /* 0x008fea000383ffff */
[----:B------:R-:W-:Y:S05]  /*10000*/  BRA `(.L_x_9351) ;  /* 0xffffffc400407947 */ /* 0x000fea000383ffff */
.L_x_9267:
[----:B------:R-:W-:Y:S01]  /*10010*/  BSSY B0, `(.L_x_9352) ;  /* 0x0000008000007945 */ /* 0x000fe20003800000 */
[----:B------:R-:W-:Y:S01]  /*10020*/  MOV R13, R19 ;  /* 0x00000013000d7202 */ /* 0x000fe20000000f00 */
[----:B------:R-:W-:Y:S02]  /*10030*/  IMAD.MOV.U32 R12, RZ, RZ, RZ ;  /* 0x000000ffff0c7224 */ /* 0x000fe400078e00ff */
[----:B------:R-:W-:Y:S02]  /*10040*/  IMAD.MOV.U32 R11, RZ, RZ, 0x181f ;  /* 0x0000181fff0b7424 */ /* 0x000fe400078e00ff */
[----:B------:R-:W-:-:S07]  /*10050*/  IMAD.MOV.U32 R15, RZ, RZ, -0x1 ;  /* 0xffffffffff0f7424 */ /* 0x000fce00078e00ff */
[----:B-1----:R-:W-:Y:S05]  /*10060*/  WARPSYNC.COLLECTIVE R15, `(.L_x_9353) ;  /* 0x000000000f087348 */ /* 0x002fea0003c00000 */
[----:B-1----:R0:W1:Y:S02]  /*10070*/  SHFL.IDX P6, R14, R13, R12, R11 ;  /* 0x0000000c0d0e7389 */ /* 0x00206400000c000b */
[----:B01----:R-:W-:Y:S01]  /*10080*/  ENDCOLLECTIVE ;  /* 0x000000000000791b */ /* 0x003fe20003800000 */
.L_x_9353:
[----:B------:R-:W-:Y:S05]  /*10090*/  BSYNC B0 ;  /* 0x0000000000007941 */ /* 0x000fea0003800000 */
.L_x_9352:
[----:B------:R-:W-:Y:S01]  /*100a0*/  IMAD.MOV.U32 R13, RZ, RZ, R18 ;  /* 0x000000ffff0d7224 */ /* 0x000fe200078e0012 */
[----:B------:R-:W-:Y:S01]  /*100b0*/  MOV R15, 0xffffffff ;  /* 0xffffffff000f7802 */ /* 0x000fe20000000f00 */
[----:B------:R-:W-:Y:S01]  /*100c0*/  IMAD.MOV.U32 R12, RZ, RZ, RZ ;  /* 0x000000ffff0c7224 */ /* 0x000fe200078e00ff */
[----:B------:R-:W-:Y:S01]  /*100d0*/  MOV R3, R14 ;  /* 0x0000000e00037202 */ /* 0x000fe20000000f00 */
[----:B------:R-:W-:Y:S01]  /*100e0*/  IMAD.MOV.U32 R11, RZ, RZ, 0x181f ;  /* 0x0000181fff0b7424 */ /* 0x000fe200078e00ff */
[----:B------:R-:W-:Y:S01]  /*100f0*/  LEA R10, R28, UR42, 0x1 ;  /* 0x0000002a1c0a7c11 */ /* 0x000fe2000f8e08ff */
[----:B------:R-:W-:Y:S01]  /*10100*/  IMAD.SHL.U32 R0, R22, 0x2, RZ ;  /* 0x0000000216007824 */ /* 0x000fe200078e00ff */
[----:B------:R-:W-:Y:S01]  /*10110*/  LOP3.LUT P2, RZ, R5, 0x2, RZ, 0xc0, !PT ;  /* 0x0000000205ff7812 */ /* 0x000fe2000784c0ff */
[----:B------:R-:W-:-:S12]  /*10120*/  IMAD.MOV.U32 R6, RZ, RZ, RZ ;  /* 0x000000ffff067224 */ /* 0x000fd800078e00ff */
[----:B------:R-:W-:Y:S05]  /*10130*/  WARPSYNC.COLLECTIVE R15, `(.L_x_9354) ;  /* 0x000000000f087348 */ /* 0x000fea0003c00000 */
[----:B------:R0:W1:Y:S02]  /*10140*/  SHFL.IDX P6, R14, R13, R12, R11 ;  /* 0x0000000c0d0e7389 */ /* 0x00006400000c000b */
[----:B01----:R-:W-:Y:S01]  /*10150*/  ENDCOLLECTIVE ;  /* 0x000000000000791b */ /* 0x003fe20003800000 */
.L_x_9354:
[----:B------:R-:W-:Y:S02]  /*10160*/  LOP3.LUT P1, RZ, R5, 0x4, RZ, 0xc0, !PT ;  /* 0x0000000405ff7812 */ /* 0x000fe4000782c0ff */
[----:B------:R-:W-:Y:S02]  /*10170*/  IADD3 R31, R10, 0x400, RZ ;  /* 0x000004000a1f7810 */ /* 0x000fe40007ffe0ff */
[----:B------:R-:W-:Y:S01]  /*10180*/  ISETP.LT.OR P3, PT, R17, 0x1, !P1 ;  /* 0x000000011100780c */ /* 0x000fe20004f61670 */
[----:B------:R-:W-:Y:S01]  /*10190*/  IMAD.MOV.U32 R13, RZ, RZ, R19 ;  /* 0x000000ffff0d7224 */ /* 0x000fe200078e0013 */
[----:B------:R-:W-:Y:S02]  /*101a0*/  MOV R12, 0x1 ;  /* 0x00000001000c7802 */ /* 0x000fe40000000f00 */
[----:B------:R-:W-:-:S13]  /*101b0*/  IADD3 R2, P0, R14, R0, RZ ;  /* 0x000000000e027210 */ /* 0x000fda0007f1e0ff */
[----:B------:R-:W-:Y:S05]  /*101c0*/  WARPSYNC.COLLECTIVE R15, `(.L_x_9355) ;  /* 0x000000000f087348 */ /* 0x000fea0003c00000 */
[----:B------:R0:W1:Y:S02]  /*101d0*/  SHFL.IDX P6, R14, R13, R12, R11 ;  /* 0x0000000c0d0e7389 */ /* 0x00006400000c000b */
[----:B01----:R-:W-:Y:S01]  /*101e0*/  ENDCOLLECTIVE ;  /* 0x000000000000791b */ /* 0x003fe20003800000 */
.L_x_9355:
        /* <DEDUP_REMOVED lines=12> */
.L_x_9356:
        /* <DEDUP_REMOVED lines=14> */
.L_x_9357:
        /* <DEDUP_REMOVED lines=12> */
.L_x_9358:
        /* <DEDUP_REMOVED lines=14> */
.L_x_9359:
[----:B------:R-:W-:Y:S02]  /*10530*/  IADD3.X R3, RZ, R4, RZ, P3, !PT ;  /* 0x00000004ff037210 */ /* 0x000fe40001ffe4ff */
        /* <DEDUP_REMOVED lines=11> */
.L_x_9360:
        /* <DEDUP_REMOVED lines=14> */
.L_x_9361:
[----:B------:R-:W-:Y:S01]  /*106d0*/  IMAD.X R3, RZ, RZ, R5, P3 ;  /* 0x000000ffff037224 */ /* 0x000fe200018e0605 */
        /* <DEDUP_REMOVED lines=11> */
.L_x_9362:
        /* <DEDUP_REMOVED lines=14> */
.L_x_9363:
        /* <DEDUP_REMOVED lines=12> */
.L_x_9364:
        /* <DEDUP_REMOVED lines=9> */
.L_x_9274:
[----:B-1----:R1:W2:Y:S02]  /*109c0*/  SYNCS.PHASECHK.TRANS64.TRYWAIT P0, [R19+URZ+0x32440], R23 ;  /* 0x03244017130075a7 */ /* 0x0022a4000800017f */
[----:B--2---:R-:W-:Y:S05]  /*109d0*/  @!P0 NANOSLEEP.SYNCS 0x989680 ;  /* 0x009896800000895d */ /* 0x004fea0003900000 */
[----:B------:R-:W2:Y:S02]  /*109e0*/  @!P0 SYNCS.PHASECHK.TRANS64 P0, [R19+URZ+0x32440], R23 ;  /* 0x03244017130085a7 */ /* 0x000ea4000800007f */
[----:B--2---:R-:W-:Y:S05]  /*109f0*/  @!P0 BRA `(.L_x_9274) ;  /* 0xfffffffc00f08947 */ /* 0x004fea000383ffff */
[----:B------:R-:W-:Y:S05]  /*10a00*/  BRA `(.L_x_9366) ;  /* 0xffffffc400747947 */ /* 0x000fea000383ffff */
.L_x_9275:
[----:B------:R-:W-:Y:S01]  /*10a10*/  BSSY B1, `(.L_x_9367) ;  /* 0x0000008000017945 */ /* 0x000fe20003800000 */
[----:B------:R-:W-:Y:S01]  /*10a20*/  IMAD.MOV.U32 R13, RZ, RZ, R24 ;  /* 0x000000ffff0d7224 */ /* 0x000fe200078e0018 */
[----:B------:R-:W-:Y:S01]  /*10a30*/  MOV R15, 0xffffffff ;  /* 0xffffffff000f7802 */ /* 0x000fe20000000f00 */
[----:B------:R-:W-:Y:S02]  /*10a40*/  IMAD.MOV.U32 R12, RZ, RZ, RZ ;  /* 0x000000ffff0c7224 */ /* 0x000fe400078e00ff */
[----:B------:R-:W-:-:S07]  /*10a50*/  IMAD.MOV.U32 R11, RZ, RZ, 0x181f ;  /* 0x0000181fff0b7424 */ /* 0x000fce00078e00ff */
[----:B-1----:R-:W-:Y:S05]  /*10a60*/  WARPSYNC.COLLECTIVE R15, `(.L_x_9368) ;  /* 0x000000000f087348 */ /* 0x002fea0003c00000 */
[----:B------:R0:W2:Y:S02]  /*10a70*/  SHFL.IDX P6, R14, R13, R12, R11 ;  /* 0x0000000c0d0e7389 */ /* 0x0000a400000c000b */
[----:B012---:R-:W-:Y:S01]  /*10a80*/  ENDCOLLECTIVE ;  /* 0x000000000000791b */ /* 0x007fe20003800000 */
.L_x_9368:
[----:B------:R-:W-:Y:S05]  /*10a90*/  BSYNC B1 ;  /* 0x0000000000017941 */ /* 0x000fea0003800000 */
.L_x_9367:
        /* <DEDUP_REMOVED lines=9> */
.L_x_9369:
[----:B------:R-:W-:Y:S01]  /*10b30*/  IMAD.MOV.U32 R13, RZ, RZ, R24 ;  /* 0x000000ffff0d7224 */ /* 0x000fe200078e0018 */
[----:B------:R-:W-:Y:S02]  /*10b40*/  MOV R12, 0x1 ;  /* 0x00000001000c7802 */ /* 0x000fe40000000f00 */
[----:B------:R-:W-:-:S13]  /*10b50*/  IADD3 R2, P0, R14, R0, RZ ;  /* 0x000000000e027210 */ /* 0x000fda0007f1e0ff */
[----:B------:R-:W-:Y:S05]  /*10b60*/  WARPSYNC.COLLECTIVE R15, `(.L_x_9370) ;  /* 0x000000000f087348 */ /* 0x000fea0003c00000 */
[----:B------:R0:W1:Y:S02]  /*10b70*/  SHFL.IDX P6, R14, R13, R12, R11 ;  /* 0x0000000c0d0e7389 */ /* 0x00006400000c000b */
[----:B01----:R-:W-:Y:S01]  /*10b80*/  ENDCOLLECTIVE ;  /* 0x000000000000791b */ /* 0x003fe20003800000 */
.L_x_9370:
        /* <DEDUP_REMOVED lines=10> */
.L_x_9371:
[----:B------:R-:W-:Y:S01]  /*10c30*/  MOV R13, R24 ;  /* 0x00000018000d7202 */ /* 0x000fe20000000f00 */
[----:B------:R-:W-:Y:S01]  /*10c40*/  IMAD.MOV.U32 R12, RZ, RZ, 0x2 ;  /* 0x00000002ff0c7424 */ /* 0x000fe200078e00ff */
[----:B------:R-:W-:-:S13]  /*10c50*/  IADD3 R2, P0, R14, R0, RZ ;  /* 0x000000000e027210 */ /* 0x000fda0007f1e0ff */
[----:B------:R-:W-:Y:S05]  /*10c60*/  WARPSYNC.COLLECTIVE R15, `(.L_x_9372) ;  /* 0x000000000f087348 */ /* 0x000fea0003c00000 */
[----:B------:R0:W1:Y:S02]  /*10c70*/  SHFL.IDX P6, R14, R13, R12, R11 ;  /* 0x0000000c0d0e7389 */ /* 0x00006400000c000b */
[----:B01----:R-:W-:Y:S01]  /*10c80*/  ENDCOLLECTIVE ;  /* 0x000000000000791b */ /* 0x003fe20003800000 */
.L_x_9372:
        /* <DEDUP_REMOVED lines=10> */
.L_x_9373:
[----:B------:R-:W-:Y:S02]  /*10d30*/  IMAD.MOV.U32 R13, RZ, RZ, R24 ;  /* 0x000000ffff0d7224 */ /* 0x000fe400078e0018 */
[----:B------:R-:W-:Y:S01]  /*10d40*/  IMAD.MOV.U32 R12, RZ, RZ, 0x3 ;  /* 0x00000003ff0c7424 */ /* 0x000fe200078e00ff */
[----:B------:R-:W-:-:S13]  /*10d50*/  IADD3 R2, P0, R14, R0, RZ ;  /* 0x000000000e027210 */ /* 0x000fda0007f1e0ff */
[----:B------:R-:W-:Y:S05]  /*10d60*/  WARPSYNC.COLLECTIVE R15, `(.L_x_9374) ;  /* 0x000000000f087348 */ /* 0x000fea0003c00000 */
[----:B------:R0:W1:Y:S02]  /*10d70*/  SHFL.IDX P6, R14, R13, R12, R11 ;  /* 0x0000000c0d0e7389 */ /* 0x00006400000c000b */
[----:B01----:R-:W-:Y:S01]  /*10d80*/  ENDCOLLECTIVE ;  /* 0x000000000000791b */ /* 0x003fe20003800000 */
.L_x_9374:
        /* <DEDUP_REMOVED lines=10> */
.L_x_9375:
[----:B------:R-:W-:Y:S02]  /*10e30*/  IMAD.MOV.U32 R13, RZ, RZ, R24 ;  /* 0x000000ffff0d7224 */ /* 0x000fe400078e0018 */
[----:B------:R-:W-:Y:S01]  /*10e40*/  IMAD.MOV.U32 R12, RZ, RZ, 0x4 ;  /* 0x00000004ff0c7424 */ /* 0x000fe200078e00ff */
[----:B------:R-:W-:-:S13]  /*10e50*/  IADD3 R2, P0, R14, R0, RZ ;  /* 0x000000000e027210 */ /* 0x000fda0007f1e0ff */
[----:B------:R-:W-:Y:S05]  /*10e60*/  WARPSYNC.COLLECTIVE R15, `(.L_x_9376) ;  /* 0x000000000f087348 */ /* 0x000fea0003c00000 */
[----:B------:R0:W1:Y:S02]  /*10e70*/  SHFL.IDX P6, R14, R13, R12, R11 ;  /* 0x0000000c0d0e7389 */ /* 0x00006400000c000b */
[----:B01----:R-:W-:Y:S01]  /*10e80*/  ENDCOLLECTIVE ;  /* 0x000000000000791b */ /* 0x003fe20003800000 */
.L_x_9376:
        /* <DEDUP_REMOVED lines=10> */
.L_x_9377:
[----:B------:R-:W-:Y:S01]  /*10f30*/  IMAD.MOV.U32 R13, RZ, RZ, R24 ;  /* 0x000000ffff0d7224 */ /* 0x000fe200078e0018 */
[----:B------:R-:W-:Y:S02]  /*10f40*/  MOV R12, 0x5 ;  /* 0x00000005000c7802 */ /* 0x000fe40000000f00 */
[----:B------:R-:W-:-:S13]  /*10f50*/  IADD3 R2, P0, R14, R0, RZ ;  /* 0x000000000e027210 */ /* 0x000fda0007f1e0ff */
[----:B------:R-:W-:Y:S05]  /*10f60*/  WARPSYNC.COLLECTIVE R15, `(.L_x_9378) ;  /* 0x000000000f087348 */ /* 0x000fea0003c00000 */
[----:B------:R0:W1:Y:S02]  /*10f70*/  SHFL.IDX P6, R14, R13, R12, R11 ;  /* 0x0000000c0d0e7389 */ /* 0x00006400000c000b */
[----:B01----:R-:W-:Y:S01]  /*10f80*/  ENDCOLLECTIVE ;  /* 0x000000000000791b */ /* 0x003fe20003800000 */
.L_x_9378:
        /* <DEDUP_REMOVED lines=10> */
.L_x_9379:
[----:B------:R-:W-:Y:S05]  /*11030*/  BRA `(.L_x_9380) ;  /* 0xffffffc000d07947 */ /* 0x000fea000383ffff */
.L_x_9280:
[----:B---3--:R3:W4:Y:S02]  /*11040*/  SYNCS.PHASECHK.TRANS64.TRYWAIT P0, [R19+URZ+0x32460], R23 ;  /* 0x03246017130075a7 */ /* 0x008724000800017f */
[----:B----4-:R-:W-:Y:S05]  /*11050*/  @!P0 NANOSLEEP.SYNCS 0x989680 ;  /* 0x009896800000895d */ /* 0x010fea0003900000 */
[----:B------:R-:W4:Y:S02]  /*11060*/  @!P0 SYNCS.PHASECHK.TRANS64 P0, [R19+URZ+0x32460], R23 ;  /* 0x03246017130085a7 */ /* 0x000f24000800007f */
[----:B----4-:R-:W-:Y:S05]  /*11070*/  @!P0 BRA `(.L_x_9280) ;  /* 0xfffffffc00f08947 */ /* 0x010fea000383ffff */
[----:B------:R-:W-:Y:S05]  /*11080*/  BRA `(.L_x_9381) ;  /* 0xffffffc4001c7947 */ /* 0x000fea000383ffff */
.L_x_9281:
        /* <DEDUP_REMOVED lines=8> */
.L_x_9383:
[----:B------:R-:W-:Y:S05]  /*11110*/  BSYNC B1 ;  /* 0x0000000000017941 */ /* 0x000fea0003800000 */
.L_x_9382:
[----:B------:R-:W-:Y:S01]  /*11120*/  MOV R13, R20 ;  /* 0x00000014000d7202 */ /* 0x000fe20000000f00 */
        /* <DEDUP_REMOVED lines=8> */
.L_x_9384:
[----:B------:R-:W-:Y:S02]  /*111b0*/  IMAD.MOV.U32 R6, RZ, RZ, RZ ;  /* 0x000000ffff067224 */ /* 0x000fe400078e00ff */
[----:B------:R-:W-:Y:S02]  /*111c0*/  IMAD.MOV.U32 R13, RZ, RZ, R22 ;  /* 0x000000ffff0d7224 */ /* 0x000fe400078e0016 */
[----:B------:R-:W-:Y:S01]  /*111d0*/  IMAD.MOV.U32 R12, RZ, RZ, 0x1 ;  /* 0x00000001ff0c7424 */ /* 0x000fe200078e00ff */
[----:B------:R-:W-:-:S13]  /*111e0*/  IADD3 R2, P0, R14, R0, RZ ;  /* 0x000000000e027210 */ /* 0x000fda0007f1e0ff */
[----:B------:R-:W-:Y:S05]  /*111f0*/  WARPSYNC.COLLECTIVE R15, `(.L_x_9385) ;  /* 0x000000000f087348 */ /* 0x000fea0003c00000 */
[----:B------:R0:W1:Y:S02]  /*11200*/  SHFL.IDX P6, R14, R13, R12, R11 ;  /* 0x0000000c0d0e7389 */ /* 0x00006400000c000b */
[----:B01----:R-:W-:Y:S01]  /*11210*/  ENDCOLLECTIVE ;  /* 0x000000000000791b */ /* 0x003fe20003800000 */
.L_x_9385:
[----:B------:R-:W-:-:S05]  /*11220*/  IADD3.X R3, RZ, R3, RZ, P0, !PT ;  /* 0x00000003ff037210 */ /* 0x000fca00007fe4ff */
        /* <DEDUP_REMOVED lines=12> */
.L_x_9386:
[----:B------:R-:W-:Y:S02]  /*112f0*/  IMAD.MOV.U32 R13, RZ, RZ, R22 ;  /* 0x000000ffff0d7224 */ /* 0x000fe400078e0016 */
[----:B------:R-:W-:Y:S01]  /*11300*/  IMAD.MOV.U32 R12, RZ, RZ, 0x2 ;  /* 0x00000002ff0c7424 */ /* 0x000fe200078e00ff */
[----:B------:R-:W-:-:S13]  /*11310*/  IADD3 R2, P0, R14, R0, RZ ;  /* 0x000000000e027210 */ /* 0x000fda0007f1e0ff */
[----:B------:R-:W-:Y:S05]  /*11320*/  WARPSYNC.COLLECTIVE R15, `(.L_x_9387) ;  /* 0x000000000f087348 */ /* 0x000fea0003c00000 */
[----:B------:R0:W1:Y:S02]  /*11330*/  SHFL.IDX P6, R14, R13, R12, R11 ;  /* 0x0000000c0d0e7389 */ /* 0x00006400000c000b */
[----:B01----:R-:W-:Y:S01]  /*11340*/  ENDCOLLECTIVE ;  /* 0x000000000000791b */ /* 0x003fe20003800000 */
.L_x_9387:
[----:B------:R-:W-:-:S05]  /*11350*/  IMAD.X R3, RZ, RZ, R4, P0 ;  /* 0x000000ffff037224 */ /* 0x000fca00000e0604 */
[----:B------:R-:W-:Y:S01]  /*11360*/  @!PT LDS RZ, [RZ] ;  /* 0x00000000fffff984 */ /* 0x000fe20000000800 */
[----:B------:R-:W-:Y:S01]  /*11370*/  @!PT LDS RZ, [RZ] ;  /* 0x00000000fffff984 */ /* 0x000fe20000000800 */
[----:B------:R-:W-:Y:S01]  /*11380*/  @!PT LDS RZ, [RZ] ;  /* 0x00000000fffff984 */ /* 0x000fe20000000800 */
[----:B------:R0:W-:Y:S04]  /*11390*/  LDGSTS.E.BYPASS.LTC128B.128 [R21+0x800], desc[UR36][R2.64], !P4 ;  /* 0x0080000002157fae */ /* 0x0001e8000e101d64 */
        /* <DEDUP_REMOVED lines=8> */
.L_x_9388:
[----:B------:R-:W-:Y:S01]  /*11420*/  IMAD.MOV.U32 R13, RZ, RZ, R22 ;  /* 0x000000ffff0d7224 */ /* 0x000fe200078e0016 */
[----:B------:R-:W-:Y:S02]  /*11430*/  MOV R12, 0x3 ;  /* 0x00000003000c7802 */ /* 0x000fe40000000f00 */
[----:B------:R-:W-:-:S13]  /*11440*/  IADD3 R2, P0, R14, R0, RZ ;  /* 0x000000000e027210 */ /* 0x000fda0007f1e0ff */
[----:B------:R-:W-:Y:S05]  /*11450*/  WARPSYNC.COLLECTIVE R15, `(.L_x_9389) ;  /* 0x000000000f087348 */ /* 0x000fea0003c00000 */
[----:B------:R0:W1:Y:S02]  /*11460*/  SHFL.IDX P6, R14, R13, R12, R11 ;  /* 0x0000000c0d0e7389 */ /* 0x00006400000c000b */
[----:B01----:R-:W-:Y:S01]  /*11470*/  ENDCOLLECTIVE ;  /* 0x000000000000791b */ /* 0x003fe20003800000 */
.L_x_9389:
        /* <DEDUP_REMOVED lines=13> */
.L_x_9390:
[----:B------:R-:W-:Y:S01]  /*11550*/  MOV R13, R22 ;  /* 0x00000016000d7202 */ /* 0x000fe20000000f00 */
[----:B------:R-:W-:Y:S01]  /*11560*/  IMAD.MOV.U32 R12, RZ, RZ, 0x4 ;  /* 0x00000004ff0c7424 */ /* 0x000fe200078e00ff */
[----:B------:R-:W-:-:S13]  /*11570*/  IADD3 R2, P0, R14, R0, RZ ;  /* 0x000000000e027210 */ /* 0x000fda0007f1e0ff */
[----:B------:R-:W-:Y:S05]  /*11580*/  WARPSYNC.COLLECTIVE R15, `(.L_x_9391) ;  /* 0x000000000f087348 */ /* 0x000fea0003c00000 */
[----:B------:R0:W1:Y:S02]  /*11590*/  SHFL.IDX P6, R14, R13, R12, R11 ;  /* 0x0000000c0d0e7389 */ /* 0x00006400000c000b */
[----:B01----:R-:W-:Y:S01]  /*115a0*/  ENDCOLLECTIVE ;  /* 0x000000000000791b */ /* 0x003fe20003800000 */
.L_x_9391:
        /* <DEDUP_REMOVED lines=13> */
.L_x_9392:
[----:B------:R-:W-:Y:S02]  /*11680*/  IMAD.MOV.U32 R13, RZ, RZ, R22 ;  /* 0x000000ffff0d7224 */ /* 0x000fe400078e0016 */
[----:B------:R-:W-:Y:S01]  /*11690*/  IMAD.MOV.U32 R12, RZ, RZ, 0x5 ;  /* 0x00000005ff0c7424 */ /* 0x000fe200078e00ff */
[----:B------:R-:W-:-:S13]  /*116a0*/  IADD3 R2, P0, R14, R0, RZ ;  /* 0x000000000e027210 */ /* 0x000fda0007f1e0ff */
[----:B------:R-:W-:Y:S05]  /*116b0*/  WARPSYNC.COLLECTIVE R15, `(.L_x_9393) ;  /* 0x000000000f087348 */ /* 0x000fea0003c00000 */
[----:B------:R0:W1:Y:S02]  /*116c0*/  SHFL.IDX P6, R14, R13, R12, R11 ;  /* 0x0000000c0d0e7389 */ /* 0x00006400000c000b */
[----:B01----:R-:W-:Y:S01]  /*116d0*/  ENDCOLLECTIVE ;  /* 0x000000000000791b */ /* 0x003fe20003800000 */
.L_x_9393:
[----:B------:R-:W-:-:S05]  /*116e0*/  IADD3.X R3, RZ, R23, RZ, P0, !PT ;  /* 0x00000017ff037210 */ /* 0x000fca00007fe4ff */
[----:B------:R-:W-:Y:S01]  /*116f0*/  @!PT LDS RZ, [RZ] ;  /* 0x00000000fffff984 */ /* 0x000fe20000000800 */
[----:B------:R-:W-:Y:S01]  /*11700*/  @!PT LDS RZ, [RZ] ;  /* 0x00000000fffff984 */ /* 0x000fe20000000800 */
[----:B------:R-:W-:Y:S01]  /*11710*/  @!PT LDS RZ, [RZ] ;  /* 0x00000000fffff984 */ /* 0x000fe20000000800 */
[----:B------:R0:W-:Y:S04]  /*11720*/  LDGSTS.E.BYPASS.LTC128B.128 [R21+0x2000], desc[UR36][R2.64], !P4 ;  /* 0x0200000002157fae */ /* 0x0001e8000e101d64 */
        /* <DEDUP_REMOVED lines=8> */
.L_x_9394:
[----:B------:R-:W-:Y:S05]  /*117b0*/  BRA `(.L_x_9395) ;  /* 0xffffffc0006c7947 */ /* 0x000fea000383ffff */
.L_x_9286:
[----:B0-----:R0:W1:Y:S02]  /*117c0*/  SYNCS.PHASECHK.TRANS64.TRYWAIT P0, [R4+URZ+0x32420], R6 ;  /* 0x03242006040075a7 */ /* 0x001064000800017f */
[----:B-1----:R-:W-:Y:S05]  /*117d0*/  @!P0 NANOSLEEP.SYNCS 0x989680 ;  /* 0x009896800000895d */ /* 0x002fea0003900000 */
[----:B------:R-:W1:Y:S02]  /*117e0*/  @!P0 SYNCS.PHASECHK.TRANS64 P0, [R4+URZ+0x32420], R6 ;  /* 0x03242006040085a7 */ /* 0x000e64000800007f */
[----:B-1----:R-:W-:Y:S05]  /*117f0*/  @!P0 BRA `(.L_x_9286) ;  /* 0xfffffffc00f08947 */ /* 0x002fea000383ffff */
[----:B------:R-:W-:Y:S05]  /*11800*/  BRA `(.L_x_9396) ;  /* 0xffffffc000f47947 */ /* 0x000fea000383ffff */
.L_x_9287:
[----:B------:R-:W1:Y:S01]  /*11810*/  S2R R0, SR_TID.X ;  /* 0x0000000000007919 */ /* 0x000e620000002100 */
[----:B------:R-:W-:Y:S01]  /*11820*/  BSSY B0, `(.L_x_9397) ;  /* 0x000000a000007945 */ /* 0x000fe20003800000 */
[----:B------:R-:W-:Y:S01]  /*11830*/  IMAD.MOV.U32 R12, RZ, RZ, RZ ;  /* 0x000000ffff0c7224 */ /* 0x000fe200078e00ff */
[----:B------:R-:W-:Y:S01]  /*11840*/  MOV R11, 0x1f ;  /* 0x0000001f000b7802 */ /* 0x000fe20000000f00 */
[----:B------:R-:W-:Y:S01]  /*11850*/  IMAD.MOV.U32 R15, RZ, RZ, -0x1 ;  /* 0xffffffffff0f7424 */ /* 0x000fe200078e00ff */
[----:B-1----:R-:W-:-:S04]  /*11860*/  SHF.R.U32.HI R0, RZ, 0x5, R0 ;  /* 0x00000005ff007819 */ /* 0x002fc80000011600 */
[----:B------:R-:W-:-:S05]  /*11870*/  LOP3.LUT R0, R0, 0x3, RZ, 0xc0, !PT ;  /* 0x0000000300007812 */ /* 0x000fca00078ec0ff */
[----:B------:R-:W-:-:S07]  /*11880*/  IMAD.MOV.U32 R13, RZ, RZ, R0 ;  /* 0x000000ffff0d7224 */ /* 0x000fce00078e0000 */
[----:B0-2--5:R-:W-:Y:S05]  /*11890*/  WARPSYNC.COLLECTIVE R15, `(.L_x_9398) ;  /* 0x000000000f087348 */ /* 0x025fea0003c00000 */
[----:B------:R1:W3:Y:S02]  /*118a0*/  SHFL.IDX P6, R14, R13, R12, R11 ;  /* 0x0000000c0d0e7389 */ /* 0x0002e400000c000b */
[----:B0123-5:R-:W-:Y:S01]  /*118b0*/  ENDCOLLECTIVE ;  /* 0x000000000000791b */ /* 0x02ffe20003800000 */
.L_x_9398:
[----:B------:R-:W-:Y:S05]  /*118c0*/  BSYNC B0 ;  /* 0x0000000000007941 */ /* 0x000fea0003800000 */
.L_x_9397:
[----:B------:R-:W-:Y:S05]  /*118d0*/  BRA `(.L_x_9399) ;  /* 0xffffffc000dc7947 */ /* 0x000fea000383ffff */
.L_x_9288:
[----:B------:R-:W-:Y:S01]  /*118e0*/  BSSY B0, `(.L_x_9400) ;  /* 0x0000006000007945 */ /* 0x000fe20003800000 */
[----:B------:R-:W-:-:S07]  /*118f0*/  IMAD.MOV.U32 R15, RZ, RZ, -0x1 ;  /* 0xffffffffff0f7424 */ /* 0x000fce00078e00ff */
[----:B012--5:R-:W-:Y:S05]  /*11900*/  WARPSYNC.COLLECTIVE R15, `(.L_x_9401) ;  /* 0x000000000f0c7348 */ /* 0x027fea0003c00000 */
[----:B------:R-:W-:Y:S02]  /*11910*/  ELECT P6, UR62, PT ;  /* 0x00000000003e782f */ /* 0x000fe400038c0000 */
[----:B------:R-:W-:Y:S01]  /*11920*/  MOV R14, UR62 ;  /* 0x0000003e000e7c02 */ /* 0x000fe20008000f00 */
[----:B012--5:R-:W-:Y:S10]  /*11930*/  ENDCOLLECTIVE ;  /* 0x000000000000791b */ /* 0x027ff40003800000 */
.L_x_9401:
[----:B------:R-:W-:Y:S05]  /*11940*/  BSYNC B0 ;  /* 0x0000000000007941 */ /* 0x000fea0003800000 */
.L_x_9400:
[----:B------:R-:W-:Y:S05]  /*11950*/  BRA `(.L_x_9402) ;  /* 0xffffffc000d07947 */ /* 0x000fea000383ffff */
.L_x_9290:
[----:B-1----:R1:W3:Y:S02]  /*11960*/  SYNCS.PHASECHK.TRANS64.TRYWAIT P1, [R5+URZ+0x32440], R0 ;  /* 0x03244000050075a7 */ /* 0x0022e4000802017f */
[----:B---3--:R-:W-:Y:S05]  /*11970*/  @!P1 NANOSLEEP.SYNCS 0x989680 ;  /* 0x009896800000995d */ /* 0x008fea0003900000 */
[----:B------:R-:W3:Y:S02]  /*11980*/  @!P1 SYNCS.PHASECHK.TRANS64 P1, [R5+URZ+0x32440], R0 ;  /* 0x03244000050095a7 */ /* 0x000ee4000802007f */
[----:B---3--:R-:W-:Y:S05]  /*11990*/  @!P1 BRA `(.L_x_9290) ;  /* 0xfffffffc00f09947 */ /* 0x008fea000383ffff */
[----:B------:R-:W-:Y:S05]  /*119a0*/  BRA `(.L_x_9403) ;  /* 0xffffffc000f87947 */ /* 0x000fea000383ffff */
.L_x_9292:
[----:B---3--:R3:W4:Y:S02]  /*119b0*/  SYNCS.PHASECHK.TRANS64.TRYWAIT P1, [R17+URZ+0x32440], R2 ;  /* 0x03244002110075a7 */ /* 0x008724000802017f */
[----:B----4-:R-:W-:Y:S05]  /*119c0*/  @!P1 NANOSLEEP.SYNCS 0x989680 ;  /* 0x009896800000995d */ /* 0x010fea0003900000 */
[----:B------:R-:W4:Y:S02]  /*119d0*/  @!P1 SYNCS.PHASECHK.TRANS64 P1, [R17+URZ+0x32440], R2 ;  /* 0x03244002110095a7 */ /* 0x000f24000802007f */
[----:B----4-:R-:W-:Y:S05]  /*119e0*/  @!P1 BRA `(.L_x_9292) ;  /* 0xfffffffc00f09947 */ /* 0x010fea000383ffff */
[----:B------:R-:W-:Y:S05]  /*119f0*/  BRA `(.L_x_9404) ;  /* 0xffffffc400047947 */ /* 0x000fea000383ffff */
.L_x_9294:
[----:B----4-:R4:W0:Y:S02]  /*11a00*/  SYNCS.PHASECHK.TRANS64.TRYWAIT P1, [R5+URZ+0x32460], R0 ;  /* 0x03246000050075a7 */ /* 0x010824000802017f */
[----:B0-----:R-:W-:Y:S05]  /*11a10*/  @!P1 NANOSLEEP.SYNCS 0x989680 ;  /* 0x009896800000995d */ /* 0x001fea0003900000 */
[----:B------:R-:W0:Y:S02]  /*11a20*/  @!P1 SYNCS.PHASECHK.TRANS64 P1, [R5+URZ+0x32460], R0 ;  /* 0x03246000050095a7 */ /* 0x000e24000802007f */
[----:B0-----:R-:W-:Y:S05]  /*11a30*/  @!P1 BRA `(.L_x_9294) ;  /* 0xfffffffc00f09947 */ /* 0x001fea000383ffff */
[----:B------:R-:W-:Y:S05]  /*11a40*/  BRA `(.L_x_9405) ;  /* 0xffffffc400007947 */ /* 0x000fea000383ffff */
.L_x_9406:
        /* <DEDUP_REMOVED lines=11> */
.L_x_15764:


//--------------------- .text._ZN7cutlass13device_kernelIN5flash11enable_sm90INS1_16FlashAttnFwdSm90INS1_25CollectiveMainloopFwdSm90ILi2EN4cute5tupleIJNS5_1CILi1EEES8_S8_EEENS6_IJNS7_ILi128EEENS7_ILi96EEENS7_ILi64EEEEEELi256ENS_10bfloat16_tEfNS_4arch4Sm90ELb0ELb0ELb1ELb1ELb1ELb0ELb0ELb1ELb0ELb1ELb1ELb0EEENS1_21CollectiveEpilogueFwdINS6_IJSA_NS7_ILi256EEESB_EEES9_SE_SG_Li256ELb1ELb1ELb1ELb0EEENS1_36VarlenDynamicPersistentTileSchedulerILi128ELi96ELi256ELi128ELb1ELb1ELb1ELb0ELb1ELb1EEEEEEEEEvNT_6ParamsE --------------------------
	.section	.text._ZN7cutlass13device_kernelIN5flash11enable_sm90INS1_16FlashAttnFwdSm90INS1_25CollectiveMainloopFwdSm90ILi2EN4cute5tupleIJNS5_1CILi1EEES8_S8_EEENS6_IJNS7_ILi128EEENS7_ILi96EEENS7_ILi64EEEEEELi256ENS_10bfloat16_tEfNS_4arch4Sm90ELb0ELb0ELb1ELb1ELb1ELb0ELb0ELb1ELb0ELb1ELb1ELb0EEENS1_21CollectiveEpilogueFwdINS6_IJSA_NS7_ILi256EEESB_EEES9_SE_SG_Li256ELb1ELb1ELb1ELb0EEENS1_36VarlenDynamicPersistentTileSchedulerILi128ELi96ELi256ELi128ELb1ELb1ELb1ELb0ELb1ELb1EEEEEEEEEvNT_6ParamsE,"ax",@progbits
	.align	128
.text._ZN7cutlass13device_kernelIN5flash11enable_sm90INS1_16FlashAttnFwdSm90INS1_25CollectiveMainloopFwdSm90ILi2EN4cute5tupleIJNS5_1CILi1EEES8_S8_EEENS6_IJNS7_ILi128EEENS7_ILi96EEENS7_ILi64EEEEEELi256ENS_10bfloat16_tEfNS_4arch4Sm90ELb0ELb0ELb1ELb1ELb1ELb0ELb0ELb1ELb0ELb1ELb1ELb0EEENS1_21CollectiveEpilogueFwdINS6_IJSA_NS7_ILi256EEESB_EEES9_SE_SG_Li256ELb1ELb1ELb1ELb0EEENS1_36VarlenDynamicPersistentTileSchedulerILi128ELi96ELi256ELi128ELb1ELb1ELb1ELb0ELb1ELb1EEEEEEEEEvNT_6ParamsE:
        .type           _ZN7cutlass13device_kernelIN5flash11enable_sm90INS1_16FlashAttnFwdSm90INS1_25CollectiveMainloopFwdSm90ILi2EN4cute5tupleIJNS5_1CILi1EEES8_S8_EEENS6_IJNS7_ILi128EEENS7_ILi96EEENS7_ILi64EEEEEELi256ENS_10bfloat16_tEfNS_4arch4Sm90ELb0ELb0ELb1ELb1ELb1ELb0ELb0ELb1ELb0ELb1ELb1ELb0EEENS1_21CollectiveEpilogueFwdINS6_IJSA_NS7_ILi256EEESB_EEES9_SE_SG_Li256ELb1ELb1ELb1ELb0EEENS1_36VarlenDynamicPersistentTileSchedulerILi128ELi96ELi256ELi128ELb1ELb1ELb1ELb0ELb1ELb1EEEEEEEEEvNT_6ParamsE,@function
        .size           _ZN7cutlass13device_kernelIN5flash11enable_sm90INS1_16FlashAttnFwdSm90INS1_25CollectiveMainloopFwdSm90ILi2EN4cute5tupleIJNS5_1CILi1EEES8_S8_EEENS6_IJNS7_ILi128EEENS7_ILi96EEENS7_ILi64EEEEEELi256ENS_10bfloat16_tEfNS_4arch4Sm90ELb0ELb0ELb1ELb1ELb1ELb0ELb0ELb1ELb0ELb1ELb1ELb0EEENS1_21CollectiveEpilogueFwdINS6_IJSA_NS7_ILi256EEESB_EEES9_SE_SG_Li256ELb1ELb1ELb1ELb0EEENS1_36VarlenDynamicPersistentTileSchedulerILi128ELi96ELi256ELi128ELb1ELb1ELb1ELb0ELb1ELb1EEEEEEEEEvNT_6ParamsE,(.L_x_15765 - _ZN7cutlass13device_kernelIN5flash11enable_sm90INS1_16FlashAttnFwdSm90INS1_25CollectiveMainloopFwdSm90ILi2EN4cute5tupleIJNS5_1CILi1EEES8_S8_EEENS6_IJNS7_ILi128EEENS7_ILi96EEENS7_ILi64EEEEEELi256ENS_10bfloat16_tEfNS_4arch4Sm90ELb0ELb0ELb1ELb1ELb1ELb0ELb0ELb1ELb0ELb1ELb1ELb0EEENS1_21CollectiveEpilogueFwdINS6_IJSA_NS7_ILi256EEESB_EEES9_SE_SG_Li256ELb1ELb1ELb1ELb0EEENS1_36VarlenDynamicPersistentTileSchedulerILi128ELi96ELi256ELi128ELb1ELb1ELb1ELb0ELb1ELb1EEEEEEEEEvNT_6ParamsE)
        .other          _ZN7cutlass13device_kernelIN5flash11enable_sm90INS1_16FlashAttnFwdSm90INS1_25CollectiveMainloopFwdSm90ILi2EN4cute5tupleIJNS5_1CILi1EEES8_S8_EEENS6_IJNS7_ILi128EEENS7_ILi96EEENS7_ILi64EEEEEELi256ENS_10bfloat16_tEfNS_4arch4Sm90ELb0ELb0ELb1ELb1ELb1ELb0ELb0ELb1ELb0ELb1ELb1ELb0EEENS1_21CollectiveEpilogueFwdINS6_IJSA_NS7_ILi256EEESB_EEES9_SE_SG_Li256ELb1ELb1ELb1ELb0EEENS1_36VarlenDynamicPersistentTileSchedulerILi128ELi96ELi256ELi128ELb1ELb1ELb1ELb0ELb1ELb1EEEEEEEEEvNT_6ParamsE,@"STO_CUDA_ENTRY STV_DEFAULT"
_ZN7cutlass13device_kernelIN5flash11enable_sm90INS1_16FlashAttnFwdSm90INS1_25CollectiveMainloopFwdSm90ILi2EN4cute5tupleIJNS5_1CILi1EEES8_S8_EEENS6_IJNS7_ILi128EEENS7_ILi96EEENS7_ILi64EEEEEELi256ENS_10bfloat16_tEfNS_4arch4Sm90ELb0ELb0ELb1ELb1ELb1ELb0ELb0ELb1ELb0ELb1ELb1ELb0EEENS1_21CollectiveEpilogueFwdINS6_IJSA_NS7_ILi256EEESB_EEES9_SE_SG_Li256ELb1ELb1ELb1ELb0EEENS1_36VarlenDynamicPersistentTileSchedulerILi128ELi96ELi256ELi128ELb1ELb1ELb1ELb0ELb1ELb1EEEEEEEEEvNT_6ParamsE:
        /* <DEDUP_REMOVED lines=13> */
[----:B------:R-:W-:-:S04]  /*00d0*/  VOTEU.ALL UP1, P0 ;  /* 0x00000000003f7886 */ /* 0x000fc80000020000 */
        /* <DEDUP_REMOVED lines=31> */
.L_x_9407:
        /* <DEDUP_REMOVED lines=22> */
.L_x_9408:
        /* <DEDUP_REMOVED lines=18> */
.L_x_9409:
        /* <DEDUP_REMOVED lines=22> */
.L_x_9410:
        /* <DEDUP_REMOVED lines=23> */
.L_x_9411:
        /* <DEDUP_REMOVED lines=8> */
.L_x_9413:
[----:B------:R-:W-:-:S08]  /*08a0*/  NOP ;  /* 0x0000000000007918 */ /* 0x000fd00000000000 */
[----:B------:R-:W0:Y:S02]  /*08b0*/  USETMAXREG.TRY_ALLOC.CTAPOOL UP0, 0xe8 ;  /* 0x000000e8000079c8 */ /* 0x000e240008000600 */
[----:B0-----:R-:W-:-:S13]  /*08c0*/  PLOP3.LUT P0, PT, PT, PT, UP0, 0x80, 0x0 ;  /* 0x000000000000781c */ /* 0x001fda0003f0f008 */
[----:B------:R-:W-:Y:S05]  /*08d0*/  @!P0 BRA `(.L_x_9413) ;  /* 0xfffffffc00f08947 */ /* 0x000fea000383ffff */
[----:B------:R-:W-:Y:S01]  /*08e0*/  SHF.R.U32.HI R2, RZ, 0x7, R0 ;  /* 0x00000007ff027819 */ /* 0x000fe20000011600 */
[----:B------:R-:W0:Y:S08]  /*08f0*/  S2UR UR5, SR_CgaCtaId ;  /* 0x00000000000579c3 */ /* 0x000e300000008800 */
[----:B------:R-:W-:Y:S06]  /*0900*/  BAR.ARV 0x8, 0x180 ;  /* 0x0206000000007b1d */ /* 0x000fec0000002000 */
[----:B------:R-:W-:Y:S01]  /*0910*/  ISETP.NE.AND P0, PT, R2, 0x1, PT ;  /* 0x000000010200780c */ /* 0x000fe20003f05270 */
[----:B------:R-:W-:-:S12]  /*0920*/  UMOV UR4, 0x400 ;  /* 0x0000040000047882 */ /* 0x000fd80000000000 */
[----:B------:R-:W-:Y:S06]  /*0930*/  @!P0 BAR.ARV 0x9, 0x100 ;  /* 0x0244000000008b1d */ /* 0x000fec0000002000 */
[----:B0-----:R-:W-:Y:S02]  /*0940*/  ULEA UR4, UR5, UR4, 0x18 ;  /* 0x0000000405047291 */ /* 0x001fe4000f8ec03f */
[----:B------:R-:W-:Y:S07]  /*0950*/  BAR.SYNC.DEFER_BLOCKING 0x5, 0x180 ;  /* 0x0146000000007b1d */ /* 0x000fee0000010000 */
[----:B------:R-:W0:Y:S01]  /*0960*/  LDS.128 R4, [UR4+0x228d0] ;  /* 0x0228d004ff047984 */ /* 0x000e220008000c00 */
[----:B------:R-:W-:Y:S01]  /*0970*/  ULDC UR4, c[0x0][0xc3c] ;  /* 0x00030f0000047ab9 */ /* 0x000fe20000000800 */
[----:B------:R-:W-:Y:S06]  /*0980*/  BAR.ARV 0x4, 0x180 ;  /* 0x0106000000007b1d */ /* 0x000fec0000002000 */
[----:B0-----:R-:W-:-:S13]  /*0990*/  ISETP.GE.AND P0, PT, R7, UR4, PT ;  /* 0x0000000407007c0c */ /* 0x001fda000bf06270 */
[----:B------:R-:W-:Y:S05]  /*09a0*/  @P0 EXIT ;  /* 0x000000000000094d */ /* 0x000fea0003800000 */
[----:B------:R-:W-:Y:S01]  /*09b0*/  VIADD R0, R0, 0xffffff80 ;  /* 0xffffff8000007836 */ /* 0x000fe20000000000 */
[----:B------:R-:W-:Y:S01]  /*09c0*/  R2UR UR6, R5 ;  /* 0x00000000050672ca */ /* 0x000fe200000e0000 */
[----:B------:R-:W-:Y:S01]  /*09d0*/  ULOP3.LUT UR47, UR38, 0x1, URZ, 0xfc, !UPT ;  /* 0x00000001262f7892 */ /* 0x000fe2000f8efc3f */
        /* <DEDUP_REMOVED lines=8> */
[----:B------:R-:W-:Y:S02]  /*0a60*/  LOP3.LUT R221, R2, 0xffffff80, RZ, 0xc0, !PT ;  /* 0xffffff8002dd7812 */ /* 0x000fe400078ec0ff */
[CC--:B------:R-:W-:Y:S01]  /*0a70*/  LEA.HI R5, R3.reuse, R0.reuse, RZ, 0x2 ;  /* 0x0000000003057211 */ /* 0x0c0fe200078f10ff */
[----:B------:R-:W-:Y:S01]  /*0a80*/  IMAD.SHL.U32 R6, R4, 0x20, RZ ;  /* 0x0000002004067824 */ /* 0x000fe200078e00ff */
[----:B------:R-:W-:Y:S01]  /*0a90*/  LEA.HI R3, R3, R0, RZ, 0x4 ;  /* 0x0000000003037211 */ /* 0x000fe200078f20ff */
[C---:B------:R-:W-:Y:S01]  /*0aa0*/  IMAD.IADD R221, R0.reuse, 0x1, -R221 ;  /* 0x0000000100dd7824 */ /* 0x040fe200078e0add */
[----:B------:R-:W-:Y:S02]  /*0ab0*/  LOP3.LUT R11, R5, 0xfffffffc, RZ, 0xc0, !PT ;  /* 0xfffffffc050b7812 */ /* 0x000fe400078ec0ff */
[----:B------:R-:W-:Y:S02]  /*0ac0*/  LOP3.LUT R5, R3, 0x3fffff0, RZ, 0xc0, !PT ;  /* 0x03fffff003057812 */ /* 0x000fe400078ec0ff */
[----:B------:R-:W-:Y:S01]  /*0ad0*/  SHF.R.S32.HI R8, RZ, 0x1f, R221 ;  /* 0x0000001fff087819 */ /* 0x000fe200000114dd */
[C---:B------:R-:W-:Y:S01]  /*0ae0*/  IMAD.IADD R12, R0.reuse, 0x1, -R11 ;  /* 0x00000001000c7824 */ /* 0x040fe200078e0a0b */
[----:B------:R-:W-:Y:S01]  /*0af0*/  SHF.R.S32.HI R4, RZ, 0x4, R3 ;  /* 0x00000004ff047819 */ /* 0x000fe20000011403 */
[----:B------:R-:W-:Y:S01]  /*0b00*/  IMAD.IADD R5, R0, 0x1, -R5 ;  /* 0x0000000100057824 */ /* 0x000fe200078e0a05 */
[----:B------:R-:W-:-:S02]  /*0b10*/  LEA.HI R9, R8, R221, RZ, 0x2 ;  /* 0x000000dd08097211 */ /* 0x000fc400078f10ff */
[----:B------:R-:W-:Y:S02]  /*0b20*/  LEA.HI R0, R3, R4, RZ, 0x1 ;  /* 0x0000000403007211 */ /* 0x000fe400078f08ff */
[--C-:B------:R-:W-:Y:S02]  /*0b30*/  SHF.R.S32.HI R10, RZ, 0x2, R9.reuse ;  /* 0x00000002ff0a7819 */ /* 0x100fe40000011409 */
[----:B------:R-:W-:Y:S02]  /*0b40*/  SHF.R.S32.HI R7, RZ, 0x1f, R9 ;  /* 0x0000001fff077819 */ /* 0x000fe40000011409 */
[----:B------:R-:W-:Y:S02]  /*0b50*/  SHF.R.S32.HI R3, RZ, 0x7, R2 ;  /* 0x00000007ff037819 */ /* 0x000fe40000011402 */
[----:B------:R-:W-:Y:S02]  /*0b60*/  LEA.HI R11, R7, R10, RZ, 0x3 ;  /* 0x0000000a070b7211 */ /* 0x000fe400078f18ff */
[----:B------:R-:W-:-:S02]  /*0b70*/  LOP3.LUT R6, R6, 0xfffffc00, RZ, 0xc0, !PT ;  /* 0xfffffc0006067812 */ /* 0x000fc400078ec0ff */
[----:B------:R-:W-:Y:S02]  /*0b80*/  LOP3.LUT R7, R0, 0x1ffffffe, RZ, 0xc0, !PT ;  /* 0x1ffffffe00077812 */ /* 0x000fe400078ec0ff */
[----:B------:R-:W-:Y:S01]  /*0b90*/  LOP3.LUT R11, R11, 0xfffffff8, RZ, 0xc0, !PT ;  /* 0xfffffff80b0b7812 */ /* 0x000fe200078ec0ff */
[----:B------:R-:W-:Y:S01]  /*0ba0*/  IMAD R6, R5, 0x40, R6 ;  /* 0x0000004005067824 */ /* 0x000fe200078e0206 */
[----:B------:R-:W-:Y:S01]  /*0bb0*/  LEA.HI R2, R2, R3, RZ, 0x1 ;  /* 0x0000000302027211 */ /* 0x000fe200078f08ff */
[----:B------:R-:W-:Y:S01]  /*0bc0*/  IMAD.IADD R7, R4, 0x1, -R7 ;  /* 0x0000000104077824 */ /* 0x000fe200078e0a07 */
[----:B------:R-:W-:Y:S01]  /*0bd0*/  LEA.HI R8, R8, R221, RZ, 0x5 ;  /* 0x000000dd08087211 */ /* 0x000fe200078f28ff */
[----:B------:R-:W-:Y:S01]  /*0be0*/  IMAD.IADD R11, R10, 0x1, -R11 ;  /* 0x000000010a0b7824 */ /* 0x000fe200078e0a0b */
[----:B------:R-:W-:Y:S02]  /*0bf0*/  LEA.HI R0, R12, R12, RZ, 0x1 ;  /* 0x0000000c0c007211 */ /* 0x000fe400078f08ff */
[----:B------:R-:W-:-:S02]  /*0c00*/  LOP3.LUT R2, R2, 0x3fffffe, RZ, 0xc0, !PT ;  /* 0x03fffffe02027812 */ /* 0x000fc400078ec0ff */
[----:B------:R-:W-:Y:S02]  /*0c10*/  SHF.R.S32.HI R8, RZ, 0x5, R8 ;  /* 0x00000005ff087819 */ /* 0x000fe40000011408 */
[----:B------:R-:W-:Y:S01]  /*0c20*/  LOP3.LUT R5, R0, 0x1ffffffe, RZ, 0xc0, !PT ;  /* 0x1ffffffe00057812 */ /* 0x000fe200078ec0ff */
[----:B------:R-:W-:Y:S01]  /*0c30*/  IMAD R0, R7, 0x8, R6 ;  /* 0x0000000807007824 */ /* 0x000fe200078e0206 */
[----:B------:R-:W-:Y:S01]  /*0c40*/  LOP3.LUT R4, R9, 0x7ffffffc, RZ, 0xc0, !PT ;  /* 0x7ffffffc09047812 */ /* 0x000fe200078ec0ff */
[----:B------:R-:W-:Y:S02]  /*0c50*/  IMAD.IADD R3, R3, 0x1, -R2 ;  /* 0x0000000103037824 */ /* 0x000fe400078e0a02 */
[----:B------:R-:W-:Y:S01]  /*0c60*/  IMAD R8, R8, 0x10, R11 ;  /* 0x0000001008087824 */ /* 0x000fe200078e020b */
[----:B------:R0:W-:Y:S01]  /*0c70*/  STL [R1+0x30], R0 ;  /* 0x0000300001007387 */ /* 0x0001e20000100800 */
[----:B------:R-:W-:Y:S02]  /*0c80*/  IMAD.IADD R5, R12, 0x1, -R5 ;  /* 0x000000010c057824 */ /* 0x000fe400078e0a05 */
[----:B------:R-:W-:-:S04]  /*0c90*/  IMAD.IADD R2, R221, 0x1, -R4 ;  /* 0x00000001dd027824 */ /* 0x000fc800078e0a04 */
[----:B------:R-:W-:Y:S02]  /*0ca0*/  IMAD.SHL.U32 R2, R2, 0x2, RZ ;  /* 0x0000000202027824 */ /* 0x000fe400078e00ff */
[----:B0-----:R-:W-:Y:S02]  /*0cb0*/  IMAD R0, R3, 0x40, R8 ;  /* 0x0000004003007824 */ /* 0x001fe400078e0208 */
[C---:B------:R-:W-:Y:S02]  /*0cc0*/  VIADD R220, R2.reuse, 0x8 ;  /* 0x0000000802dc7836 */ /* 0x040fe40000000000 */
        /* <DEDUP_REMOVED lines=12> */
[----:B0-----:R-:W-:Y:S01]  /*0d90*/  IMAD R0, R5, 0x8, R0 ;  /* 0x0000000805007824 */ /* 0x001fe200078e0200 */
        /* <DEDUP_REMOVED lines=41> */
[----:B0-----:R-:W-:-:S07]  /*1030*/  SHF.R.S32.HI R222, RZ, 0x1f, R17 ;  /* 0x0000001fffde7819 */ /* 0x001fce0000011411 */
.L_x_9463:
[----:B------:R-:W-:Y:S01]  /*1040*/  ULDC.64 UR8, c[0x0][0xc88] ;  /* 0x0003220000087ab9 */ /* 0x000fe20000000a00 */
[----:B------:R-:W-:Y:S01]  /*1050*/  ULDC.64 UR10, c[0x0][0xa20] ;  /* 0x00028800000a7ab9 */ /* 0x000fe20000000a00 */
[----:B------:R-:W-:Y:S02]  /*1060*/  UIMAD.WIDE UR8, UR7, 0x4, UR8 ;  /* 0x00000004070878a5 */ /* 0x000fe4000f8e0208 */
[----:B------:R-:W-:Y:S01]  /*1070*/  UISETP.NE.U32.AND UP1, UPT, UR10, URZ, UPT ;  /* 0x0000003f0a00728c */ /* 0x000fe2000bf25070 */
[----:B------:R-:W-:Y:S01]  /*1080*/  ULDC UR4, c[0x0][0x424] ;  /* 0x0001090000047ab9 */ /* 0x000fe20000000800 */
[----:B------:R-:W-:Y:S02]  /*1090*/  ULDC UR7, c[0x0][0x2f0] ;  /* 0x0000bc0000077ab9 */ /* 0x000fe40000000800 */
[----:B0123--:R-:W-:Y:S02]  /*10a0*/  IMAD.U32 R4, RZ, RZ, UR8 ;  /* 0x00000008ff047e24 */ /* 0x00ffe4000f8e00ff */
[----:B------:R-:W-:Y:S01]  /*10b0*/  IMAD.U32 R5, RZ, RZ, UR9 ;  /* 0x00000009ff057e24 */ /* 0x000fe2000f8e00ff */
[----:B------:R-:W-:-:S04]  /*10c0*/  ULDC.64 UR8, c[0x0][0xa28] ;  /* 0x00028a0000087ab9 */ /* 0x000fc80000000a00 */
[----:B------:R-:W2:Y:S01]  /*10d0*/  LDG.E R4, desc[UR50][R4.64] ;  /* 0x0000003204047981 */ /* 0x000ea2000c1e1900 */
        /* <DEDUP_REMOVED lines=18> */
[----:B------:R-:W-:Y:S01]  /*1200*/  UISETP.NE.U32.AND UP0, UPT, UR8, URZ, UPT ;  /* 0x0000003f0800728c */ /* 0x000fe2000bf05070 */
[----:B------:R-:W-:Y:S01]  /*1210*/  UMOV UR49, URZ ;  /* 0x0000003f00317c82 */ /* 0x000fe20008000000 */
[----:B------:R-:W-:Y:S02]  /*1220*/  ULOP3.LUT UR8, UR5, 0xff000000, URZ, 0xc0, !UPT ;  /* 0xff00000005087892 */ /* 0x000fe4000f8ec03f */
[----:B------:R-:W-:Y:S01]  /*1230*/  UISETP.NE.AND.EX UP0, UPT, UR9, URZ, UPT, UP0 ;  /* 0x0000003f0900728c */ /* 0x000fe2000bf05300 */
[----:B------:R-:W-:-:S03]  /*1240*/  UMOV UR41, UR6 ;  /* 0x0000000600297c82 */ /* 0x000fc60008000000 */
[----:B------:R-:W-:-:S04]  /*1250*/  USEL UR4, UR4, 0x1, UP0 ;  /* 0x0000000104047887 */ /* 0x000fc80008000000 */
[----:B------:R-:W-:Y:S01]  /*1260*/  UIMAD UR4, UR4, UR7, URZ ;  /* 0x00000007040472a4 */ /* 0x000fe2000f8e023f */
[----:B--2---:R-:W-:-:S06]  /*1270*/  @P0 R2UR UR49, R4 ;  /* 0x00000000043102ca */ /* 0x004fcc00000e0000 */
[----:B---3--:R-:W-:Y:S01]  /*1280*/  @P1 R2UR UR4, R6 ;  /* 0x00000000060412ca */ /* 0x008fe200000e0000 */
[----:B----45:R-:W-:-:S14]  /*1290*/  @P1 BRA `(.L_x_9414) ;  /* 0x0000000000341947 */ /* 0x030fdc0003800000 */
        /* <DEDUP_REMOVED lines=13> */
.L_x_9414:
[----:B------:R-:W-:Y:S02]  /*1370*/  UIADD3 UR49, -UR49, UR4, URZ ;  /* 0x0000000431317290 */ /* 0x000fe4000fffe13f */
[----:B------:R-:W-:Y:S02]  /*1380*/  ULOP3.LUT UR4, UR5, 0xff0000, URZ, 0xc0, !UPT ;  /* 0x00ff000005047892 */ /* 0x000fe4000f8ec03f */
[----:B------:R-:W-:Y:S02]  /*1390*/  UISETP.GE.AND UP0, UPT, UR49, 0x1, UPT ;  /* 0x000000013100788c */ /* 0x000fe4000bf06270 */
[----:B------:R-:W-:Y:S02]  /*13a0*/  UIADD3 UR6, UR49, 0x5f, URZ ;  /* 0x0000005f31067890 */ /* 0x000fe4000fffe03f */
[----:B------:R-:W-:Y:S02]  /*13b0*/  USHF.R.U32.HI UR8, URZ, 0x8, UR8 ;  /* 0x000000083f087899 */ /* 0x000fe40008011608 */
[----:B------:R-:W-:Y:S01]  /*13c0*/  PLOP3.LUT P0, PT, PT, PT, UP0, 0x80, 0x0 ;  /* 0x000000000000781c */ /* 0x000fe20003f0f008 */
[----:B------:R-:W-:-:S02]  /*13d0*/  UIMAD.WIDE UR6, UR6, 0x2aaaaaab, URZ ;  /* 0x2aaaaaab060678a5 */ /* 0x000fc4000f8e023f */
[----:B------:R-:W-:Y:S02]  /*13e0*/  ULEA.HI UR8, UR4, UR8, URZ, 0x10 ;  /* 0x0000000804087291 */ /* 0x000fe4000f8f803f */
[----:B------:R-:W-:Y:S02]  /*13f0*/  USHF.R.U32.HI UR6, URZ, 0x1f, UR7 ;  /* 0x0000001f3f067899 */ /* 0x000fe40008011607 */
[----:B------:R-:W-:Y:S02]  /*1400*/  ULOP3.LUT UR42, UR8, 0xff, URZ, 0xc0, !UPT ;  /* 0x000000ff082a7892 */ /* 0x000fe4000f8ec03f */
[----:B------:R-:W-:Y:S01]  /*1410*/  ULOP3.LUT UR43, UR5, 0xffff, URZ, 0xc0, !UPT ;  /* 0x0000ffff052b7892 */ /* 0x000fe2000f8ec03f */
[----:B------:R-:W-:Y:S01]  /*1420*/  UMOV UR4, URZ ;  /* 0x0000003f00047c82 */ /* 0x000fe20008000000 */
[----:B------:R-:W-:Y:S02]  /*1430*/  USHF.R.U32.HI UR44, URZ, 0x10, UR8 ;  /* 0x000000103f2c7899 */ /* 0x000fe40008011608 */
[----:B------:R-:W-:Y:S01]  /*1440*/  ULEA.HI.SX32 UR9, UR7, UR6, 0x1c ;  /* 0x0000000607097291 */ /* 0x000fe2000f8fe23f */
[----:B------:R-:W-:Y:S11]  /*1450*/  @!P0 BRA `(.L_x_9415) ;  /* 0x0000000000908947 */ /* 0x000ff60003800000 */
[----:B------:R-:W-:Y:S01]  /*1460*/  UISETP.NE.AND UP0, UPT, UR44, URZ, UPT ;  /* 0x0000003f2c00728c */ /* 0x000fe2000bf05270 */
[----:B------:R-:W-:-:S03]  /*1470*/  ULDC UR4, c[0x0][0x9f0] ;  /* 0x00027c0000047ab9 */ /* 0x000fc60000000800 */
        /* <DEDUP_REMOVED lines=34> */
.L_x_9415:
[----:B------:R-:W-:Y:S01]  /*16a0*/  UIMAD UR45, UR42, UR4, URZ ;  /* 0x000000042a2d72a4 */ /* 0x000fe2000f8e023f */
        /* <DEDUP_REMOVED lines=74> */
[----:B------:R-:W0:Y:S01]  /*1b50*/  S2R R0, SR_TID.X ;  /* 0x0000000000007919 */ /* 0x000e220000002100 */
[----:B------:R-:W1:Y:S01]  /*1b60*/  S2UR UR7, SR_CgaCtaId ;  /* 0x00000000000779c3 */ /* 0x000e620000008800 */
[----:B------:R-:W-:Y:S02]  /*1b70*/  UMOV UR6, 0x400 ;  /* 0x0000040000067882 */ /* 0x000fe40000000000 */
[----:B-1----:R-:W-:-:S04]  /*1b80*/  ULEA UR6, UR7, UR6, 0x18 ;  /* 0x0000000607067291 */ /* 0x002fc8000f8ec03f */
[----:B------:R-:W-:Y:S01]  /*1b90*/  UIADD3 UR6, UR6, 0x18400, URZ ;  /* 0x0001840006067890 */ /* 0x000fe2000fffe03f */
[----:B0-----:R-:W-:-:S03]  /*1ba0*/  VIADD R0, R0, 0xffffff80 ;  /* 0xffffff8000007836 */ /* 0x001fc60000000000 */
[----:B------:R-:W-:Y:S02]  /*1bb0*/  ULOP3.LUT UP0, URZ, UR6, 0x1bf, URZ, 0xc0, !UPT ;  /* 0x000001bf063f7892 */ /* 0x000fe4000f80c03f */
[----:B------:R-:W-:-:S04]  /*1bc0*/  SHF.R.S32.HI R3, RZ, 0x1f, R0 ;  /* 0x0000001fff037819 */ /* 0x000fc80000011400 */
[----:B------:R-:W-:Y:S02]  /*1bd0*/  PLOP3.LUT P0, PT, PT, PT, UP0, 0x80, 0x0 ;  /* 0x000000000000781c */ /* 0x000fe40003f0f008 */
[----:B------:R-:W-:-:S04]  /*1be0*/  LEA.HI R3, R3, R0, RZ, 0x7 ;  /* 0x0000000003037211 */ /* 0x000fc800078f38ff */
[----:B------:R-:W-:-:S06]  /*1bf0*/  SHF.R.S32.HI R3, RZ, 0x7, R3 ;  /* 0x00000007ff037819 */ /* 0x000fcc0000011403 */
[----:B------:R-:W0:Y:S02]  /*1c00*/  SHFL.IDX PT, R3, R3, RZ, 0x1f ;  /* 0x00001fff03037589 */ /* 0x000e2400000e0000 */
[----:B0-----:R-:W-:-:S13]  /*1c10*/  R2UR UR4, R3 ;  /* 0x00000000030472ca */ /* 0x001fda00000e0000 */
        /* <DEDUP_REMOVED lines=23> */
.L_x_9417:
[----:B------:R-:W0:Y:S01]  /*1d90*/  S2R R0, SR_CgaCtaId ;  /* 0x0000000000007919 */ /* 0x000e220000008800 */
[----:B------:R-:W-:Y:S01]  /*1da0*/  ULEA.HI UR4, UR46, UR46, URZ, 0x1 ;  /* 0x0000002e2e047291 */ /* 0x000fe2000f8f083f */
[----:B------:R-:W-:Y:S01]  /*1db0*/  MOV R7, 0x400 ;  /* 0x0000040000077802 */ /* 0x000fe20000000f00 */
[----:B------:R-:W1:Y:S02]  /*1dc0*/  S2R R20, SR_TID.X ;  /* 0x0000000000147919 */ /* 0x000e640000002100 */
[----:B------:R-:W-:-:S04]  /*1dd0*/  ULOP3.LUT UR4, UR4, 0xfffffffe, URZ, 0xc0, !UPT ;  /* 0xfffffffe04047892 */ /* 0x000fc8000f8ec03f */
[----:B------:R-:W-:-:S06]  /*1de0*/  UIADD3 UR4, UR46, -UR4, URZ ;  /* 0x800000042e047290 */ /* 0x000fcc000fffe03f */
[----:B------:R-:W-:Y:S01]  /*1df0*/  IMAD.U32 R3, RZ, RZ, UR4 ;  /* 0x00000004ff037e24 */ /* 0x000fe2000f8e00ff */
[----:B0-----:R-:W-:-:S04]  /*1e00*/  LEA R7, R0, R7, 0x18 ;  /* 0x0000000700077211 */ /* 0x001fc800078ec0ff */
[----:B------:R-:W-:Y:S02]  /*1e10*/  SHF.L.U32 R0, R3, 0x1f, RZ ;  /* 0x0000001f03007819 */ /* 0x000fe400000006ff */
[----:B-1----:R-:W-:Y:S02]  /*1e20*/  SHF.R.U32.HI R20, RZ, 0x7, R20 ;  /* 0x00000007ff147819 */ /* 0x002fe40000011614 */
[----:B------:R-:W0:Y:S03]  /*1e30*/  SYNCS.PHASECHK.TRANS64.TRYWAIT P0, [R7+URZ+0x22800], R0 ;  /* 0x02280000070075a7 */ /* 0x000e26000800017f */
[----:B------:R-:W-:Y:S01]  /*1e40*/  VIADD R8, R20, 0x8 ;  /* 0x0000000814087836 */ /* 0x000fe20000000000 */
[----:B0-----:R-:W-:Y:S06]  /*1e50*/  @!P0 BRA `(.L_x_9418) ;  /* 0x000000ec00c08947 */ /* 0x001fec0003800000 */
.L_x_9546:
[----:B0-----:R-:W-:Y:S01]  /*1e60*/  IMAD.U32 R0, RZ, RZ, UR47 ;  /* 0x0000002fff007e24 */ /* 0x001fe2000f8e00ff */
[----:B------:R-:W-:Y:S05]  /*1e70*/  WARPSYNC.ALL ;  /* 0x0000000000007948 */ /* 0x000fea0003800000 */
[----:B------:R0:W-:Y:S01]  /*1e80*/  BAR.SYNC.DEFER_BLOCKING R8, 0x100 ;  /* 0x000400080000751d */ /* 0x0001e20000010000 */
[----:B------:R-:W-:-:S13]  /*1e90*/  ISETP.NE.AND P0, PT, R0, 0x3, PT ;  /* 0x000000030000780c */ /* 0x000fda0003f05270 */
[----:B0-----:R-:W-:Y:S05]  /*1ea0*/  @!P0 BRA `(.L_x_9419) ;  /* 0x0000000000048947 */ /* 0x001fea0003800000 */
[----:B------:R-:W-:Y:S01]  /*1eb0*/  BPT.TRAP 0x1 ;  /* 0x000000040000795c */ /* 0x000fe20000300000 */
.L_x_9419:
[----:B------:R-:W-:Y:S01]  /*1ec0*/  R2UR UR22, R7 ;  /* 0x00000000071672ca */ /* 0x000fe200000e0000 */
[----:B------:R-:W-:-:S05]  /*1ed0*/  IMAD.U32 R9, RZ, RZ, UR36 ;  /* 0x00000024ff097e24 */ /* 0x000fca000f8e00ff */
[----:B------:R-:W-:-:S07]  /*1ee0*/  SHF.L.U32 R9, R9, 0x1f, RZ ;  /* 0x0000001f09097819 */ /* 0x000fce00000006ff */
[----:B------:R-:W-:-:S09]  /*1ef0*/  ULEA UR22, UR37, UR22, 0x3 ;  /* 0x0000001625167291 */ /* 0x000fd2000f8e183f */
[----:B------:R0:W1:Y:S01]  /*1f00*/  SYNCS.PHASECHK.TRANS64.TRYWAIT P1, [UR22+0x22830], R9 ;  /* 0x02283009ff0075a7 */ /* 0x0000620008020156 */
[----:B------:R-:W-:Y:S05]  /*1f10*/  @!P0 BRA `(.L_x_9420) ;  /* 0x0000000000048947 */ /* 0x000fea0003800000 */
[----:B------:R-:W-:Y:S01]  /*1f20*/  BPT.TRAP 0x1 ;  /* 0x000000040000795c */ /* 0x000fe20000300000 */
.L_x_9420:
[----:B-1----:R-:W-:Y:S05]  /*1f30*/  @P1 BRA `(.L_x_9421) ;  /* 0x0000000000081947 */ /* 0x002fea0003800000 */
[----:B------:R-:W1:Y:S02]  /*1f40*/  SYNCS.PHASECHK.TRANS64.TRYWAIT P1, [UR22+0x22830], R9 ;  /* 0x02283009ff0075a7 */ /* 0x000e640008020156 */
[----:B-1----:R-:W-:Y:S05]  /*1f50*/  @!P1 BRA `(.L_x_9422) ;  /* 0x000000ec00949947 */ /* 0x002fea0003800000 */
.L_x_9421:
[----:B------:R-:W-:Y:S01]  /*1f60*/  R2UR UR4, R7 ;  /* 0x00000000070472ca */ /* 0x000fe200000e0000 */
[----:B------:R-:W-:Y:S01]  /*1f70*/  ULOP3.LUT UR16, UR52, 0x10000, URZ, 0xfc, !UPT ;  /* 0x0001000034107892 */ /* 0x000fe2000f8efc3f */
[----:B------:R-:W-:Y:S01]  /*1f80*/  WARPGROUP.ARRIVE ;  /* 0x00000000000079c5 */ /* 0x000fe20000000000 */
[----:B------:R-:W-:Y:S01]  /*1f90*/  UMOV UR17, 0x40000040 ;  /* 0x4000004000117882 */ /* 0x000fe20000000000 */
[----:B------:R-:W-:Y:S01]  /*1fa0*/  UMOV UR19, 0x40000040 ;  /* 0x4000004000137882 */ /* 0x000fe20000000000 */
[----:B------:R-:W-:Y:S01]  /*1fb0*/  UMOV UR5, 0x40000040 ;  /* 0x4000004000057882 */ /* 0x000fe20000000000 */
[----:B------:R-:W-:Y:S01]  /*1fc0*/  UMOV UR7, 0x40000040 ;  /* 0x4000004000077882 */ /* 0x000fe20000000000 */
[----:B------:R-:W-:Y:S01]  /*1fd0*/  UIADD3 UR8, UR16, 0x4, URZ ;  /* 0x0000000410087890 */ /* 0x000fe2000fffe03f */
[----:B-1----:R-:W1:Y:S01]  /*1fe0*/  S2R R0, SR_TID.X ;  /* 0x0000000000007919 */ /* 0x002e620000002100 */
[----:B------:R-:W-:Y:S01]  /*1ff0*/  UMOV UR9, 0x40000040 ;  /* 0x4000004000097882 */ /* 0x000fe20000000000 */
[----:B------:R-:W-:Y:S01]  /*2000*/  UMOV UR11, 0x40000040 ;  /* 0x40000040000b7882 */ /* 0x000fe20000000000 */
[----:B------:R-:W-:-:S02]  /*2010*/  UIADD3 UR12, UR16, 0x6, URZ ;  /* 0x00000006100c7890 */ /* 0x000fc4000fffe03f */
[----:B------:R-:W-:Y:S01]  /*2020*/  UIADD3 UR4, UR4, 0x1c400, URZ ;  /* 0x0001c40004047890 */ /* 0x000fe2000fffe03f */
[----:B------:R-:W-:Y:S01]  /*2030*/  UMOV UR13, 0x40000040 ;  /* 0x40000040000d7882 */ /* 0x000fe20000000000 */
[----:B------:R-:W-:Y:S02]  /*2040*/  UMOV UR15, 0x40000040 ;  /* 0x40000040000f7882 */ /* 0x000fe40000000000 */
[----:B------:R-:W-:-:S04]  /*2050*/  USHF.R.U32.HI UR4, URZ, 0x4, UR4 ;  /* 0x000000043f047899 */ /* 0x000fc80008011604 */
[----:B------:R-:W-:-:S04]  /*2060*/  ULOP3.LUT UR4, UR4, 0x3fff, URZ, 0xc0, !UPT ;  /* 0x00003fff04047892 */ /* 0x000fc8000f8ec03f */
[----:B------:R-:W-:Y:S02]  /*2070*/  ULOP3.LUT UR20, UR4, 0x10000, URZ, 0xfc, !UPT ;  /* 0x0001000004147892 */ /* 0x000fe4000f8efc3f */
[----:B------:R-:W-:Y:S02]  /*2080*/  UIADD3 UR4, UR16, 0x2, URZ ;  /* 0x0000000210047890 */ /* 0x000fe4000fffe03f */
[----:B------:R-:W-:-:S04]  /*2090*/  UIMAD UR18, UR37, 0x300, UR20 ;  /* 0x00000300251278a4 */ /* 0x000fc8000f8e0214 */
[----:B------:R-:W-:Y:S02]  /*20a0*/  UIADD3 UR6, UR18, 0x2, URZ ;  /* 0x0000000212067890 */ /* 0x000fe4000fffe03f */
[----:B------:R-:W-:Y:S02]  /*20b0*/  UIADD3 UR10, UR18, 0x4, URZ ;  /* 0x00000004120a7890 */ /* 0x000fe4000fffe03f */
[----:B------:R-:W-:Y:S02]  /*20c0*/  UIADD3 UR14, UR18, 0x6, URZ ;  /* 0x00000006120e7890 */ /* 0x000fe4000fffe03f */
[----:B------:R-:W-:Y:S01]  /*20d0*/  HGMMA.64x96x16.F32.BF16 R24, gdesc[UR16], RZ, !UPT, gsb0 ;  /* 0x01600000101879f0 */ /* 0x000fe2000c0018ff */
[----:B-1----:R-:W-:-:S04]  /*20e0*/  SHF.R.U32.HI R0, RZ, 0x7, R0 ;  /* 0x00000007ff007819 */ /* 0x002fc80000011600 */
[----:B------:R-:W-:Y:S01]  /*20f0*/  IADD3 R0, -R0, 0xb, RZ ;  /* 0x0000000b00007810 */ /* 0x000fe20007ffe1ff */
        /* <DEDUP_REMOVED lines=13> */
.L_x_9423:
        /* <DEDUP_REMOVED lines=16> */
[----:B------:R-:W-:Y:S01]  /*22d0*/  MUFU.TANH R25, R25 ;  /* 0x0000001900197308 */ /* 0x000fe20000002400 */
[----:B------:R-:W-:Y:S01]  /*22e0*/  ISETP.GT.AND P6, PT, R3, RZ, PT ;  /* 0x000000ff0300720c */ /* 0x000fe20003fc4270 */
[----:B------:R-:W-:Y:S01]  /*22f0*/  FMUL.FTZ R37, R37, UR6 ;  /* 0x0000000625257c20 */ /* 0x000fe20008410000 */
[C---:B------:R-:W-:Y:S01]  /*2300*/  ISETP.GT.AND P5, PT, R3.reuse, 0x1, PT ;  /* 0x000000010300780c */ /* 0x040fe20003fa4270 */
[----:B------:R-:W-:Y:S01]  /*2310*/  FMUL.FTZ R30, R30, UR6 ;  /* 0x000000061e1e7c20 */ /* 0x000fe20008410000 */
[C---:B------:R-:W-:Y:S01]  /*2320*/  ISETP.GT.AND P4, PT, R3.reuse, 0x8, PT ;  /* 0x000000080300780c */ /* 0x040fe20003f84270 */
[----:B------:R-:W-:Y:S01]  /*2330*/  FMUL.FTZ R38, R38, UR6 ;  /* 0x0000000626267c20 */ /* 0x000fe20008410000 */
[----:B------:R-:W-:Y:S01]  /*2340*/  ISETP.GT.AND P3, PT, R3, 0x9, PT ;  /* 0x000000090300780c */ /* 0x000fe20003f64270 */
[----:B------:R-:W-:Y:S01]  /*2350*/  MUFU.TANH R28, R28 ;  /* 0x0000001c001c7308 */ /* 0x000fe20000002400 */
[----:B--2---:R-:W-:Y:S01]  /*2360*/  FSEL R4, R24, -INF , P6 ;  /* 0xff80000018047808 */ /* 0x004fe20003000000 */
[----:B------:R-:W-:Y:S01]  /*2370*/  FMUL.FTZ R40, R40, UR6 ;  /* 0x0000000628287c20 */ /* 0x000fe20008410000 */
[----:B------:R-:W-:Y:S01]  /*2380*/  FMUL.FTZ R31, R31, UR6 ;  /* 0x000000061f1f7c20 */ /* 0x000fe20008410000 */
[----:B------:R-:W-:Y:S01]  /*2390*/  ISETP.GT.AND P2, PT, R3, 0x10, PT ;  /* 0x000000100300780c */ /* 0x000fe20003f44270 */
[----:B------:R-:W-:Y:S01]  /*23a0*/  FMUL.FTZ R41, R41, UR6 ;  /* 0x0000000629297c20 */ /* 0x000fe20008410000 */
[----:B------:R-:W-:Y:S01]  /*23b0*/  FMUL.FTZ R39, R39, UR6 ;  /* 0x0000000627277c20 */ /* 0x000fe20008410000 */
[----:B------:R-:W-:Y:S01]  /*23c0*/  ISETP.GT.AND P1, PT, R3, 0x11, PT ;  /* 0x000000110300780c */ /* 0x000fe20003f24270 */
        /* <DEDUP_REMOVED lines=25> */
[----:B--2---:R-:W-:Y:S01]  /*2560*/  FSEL R32, R32, -INF , P2 ;  /* 0xff80000020207808 */ /* 0x004fe20001000000 */
[----:B------:R-:W-:Y:S01]  /*2570*/  FMUL.FTZ R59, R59, UR6 ;  /* 0x000000063b3b7c20 */ /* 0x000fe20008410000 */
[----:B------:R-:W-:Y:S01]  /*2580*/  FMUL.FTZ R68, R68, UR6 ;  /* 0x0000000644447c20 */ /* 0x000fe20008410000 */
[----:B------:R-:W-:Y:S01]  /*2590*/  FMUL.FTZ R69, R69, UR6 ;  /* 0x0000000645457c20 */ /* 0x000fe20008410000 */
[----:B------:R-:W-:Y:S01]  /*25a0*/  ULDC UR10, c[0x0][0x988] ;  /* 0x00026200000a7ab9 */ /* 0x000fe20000000800 */
[----:B------:R-:W-:Y:S01]  /*25b0*/  P2R R72, PR, RZ, 0x1 ;  /* 0x00000001ff487803 */ /* 0x000fe20000000000 */
[----:B------:R-:W-:Y:S01]  /*25c0*/  FMUL.FTZ R62, R62, UR6 ;  /* 0x000000063e3e7c20 */ /* 0x000fe20008410000 */
[----:B------:R2:W4:Y:S01]  /*25d0*/  MUFU.TANH R13, R35 ;  /* 0x00000023000d7308 */ /* 0x0005220000002400 */
        /* <DEDUP_REMOVED lines=8> */
[----:B--2---:R-:W-:Y:S01]  /*2660*/  FSEL R35, R25, -INF , P5 ;  /* 0xff80000019237808 */ /* 0x004fe20002800000 */
[----:B------:R-:W2:Y:S01]  /*2670*/  S2UR UR7, SR_CgaCtaId ;  /* 0x00000000000779c3 */ /* 0x000ea20000008800 */
[----:B------:R-:W-:-:S02]  /*2680*/  UIADD3 UR6, UR22, 0x22840, URZ ;  /* 0x0002284016067890 */ /* 0x000fc4000fffe03f */
[----:B------:R-:W-:-:S03]  /*2690*/  FMNMX.FTZ R25, R4, R35, !PT ;  /* 0x0000002304197209 */ /* 0x000fc60007810000 */
[----:B------:R5:W0:Y:S01]  /*26a0*/  MUFU.TANH R12, R34 ;  /* 0x00000022000c7308 */ /* 0x000a220000002400 */
[----:B----4-:R-:W-:-:S07]  /*26b0*/  FSEL R13, R13, -INF , P1 ;  /* 0xff8000000d0d7808 */ /* 0x010fce0000800000 */
[----:B------:R-:W4:Y:S01]  /*26c0*/  MUFU.TANH R36, R36 ;  /* 0x0000002400247308 */ /* 0x000f220000002400 */
[----:B-----5:R-:W-:Y:S02]  /*26d0*/  FSEL R34, R28, -INF , P4 ;  /* 0xff8000001c227808 */ /* 0x020fe40002000000 */
[----:B---3--:R-:W-:Y:S02]  /*26e0*/  FSEL R6, R6, -INF , P5 ;  /* 0xff80000006067808 */ /* 0x008fe40002800000 */
[----:B------:R-:W-:Y:S02]  /*26f0*/  FMNMX.FTZ R25, R34, R25, !PT ;  /* 0x0000001922197209 */ /* 0x000fe40007810000 */
[C---:B------:R-:W-:Y:S01]  /*2700*/  ISETP.GT.AND P5, PT, R3.reuse, 0x19, PT ;  /* 0x000000190300780c */ /* 0x040fe20003fa4270 */
[----:B------:R-:W3:Y:S01]  /*2710*/  MUFU.TANH R10, R30 ;  /* 0x0000001e000a7308 */ /* 0x000ee20000002400 */
[----:B0-----:R-:W-:Y:S01]  /*2720*/  FSEL R12, R12, -INF , P2 ;  /* 0xff8000000c0c7808 */ /* 0x001fe20001000000 */
[----:B--2---:R-:W-:Y:S01]  /*2730*/  UPRMT UR6, UR7, 0x654, UR6 ;  /* 0x0000065407067896 */ /* 0x004fe20008000006 */
[----:B------:R-:W-:-:S05]  /*2740*/  ISETP.GT.AND P2, PT, R3, 0x28, PT ;  /* 0x000000280300780c */ /* 0x000fca0003f44270 */
[----:B------:R-:W-:Y:S01]  /*2750*/  MUFU.TANH R37, R37 ;  /* 0x0000002500257308 */ /* 0x000fe20000002400 */
[----:B----4-:R-:W-:Y:S02]  /*2760*/  FSEL R36, R36, -INF , P6 ;  /* 0xff80000024247808 */ /* 0x010fe40003000000 */
[----:B------:R-:W-:Y:S05]  /*2770*/  SYNCS.ARRIVE.TRANS64.RED.A1T0 RZ, [UR6], RZ ;  /* 0x000000ffffff79a7 */ /* 0x000fea0008100406 */
[----:B------:R0:W2:Y:S01]  /*2780*/  MUFU.TANH R14, R38 ;  /* 0x00000026000e7308 */ /* 0x0000a20000002400 */
[----:B---3--:R-:W-:Y:S02]  /*2790*/  FSEL R10, R10, -INF , P4 ;  /* 0xff8000000a0a7808 */ /* 0x008fe40002000000 */
[----:B------:R-:W-:-:S05]  /*27a0*/  ISETP.GT.AND P4, PT, R3, 0x20, PT ;  /* 0x000000200300780c */ /* 0x000fca0003f84270 */
[----:B------:R-:W3:Y:S01]  /*27b0*/  MUFU.TANH R11, R31 ;  /* 0x0000001f000b7308 */ /* 0x000ee20000002400 */
[----:B0-----:R-:W-:-:S04]  /*27c0*/  FSEL R38, R29, -INF , P3 ;  /* 0xff8000001d267808 */ /* 0x001fc80001800000 */
[----:B------:R-:W-:-:S03]  /*27d0*/  FMNMX.FTZ R25, R38, R25, !PT ;  /* 0x0000001926197209 */ /* 0x000fc60007810000 */
[----:B------:R-:W0:Y:S01]  /*27e0*/  MUFU.TANH R40, R40 ;  /* 0x0000002800287308 */ /* 0x000e220000002400 */
[----:B------:R-:W-:Y:S02]  /*27f0*/  FMNMX.FTZ R24, R32, R25, !PT ;  /* 0x0000001920187209 */ /* 0x000fe40007810000 */
[----:B--2---:R-:W-:Y:S02]  /*2800*/  FSEL R14, R14, -INF , P6 ;  /* 0xff8000000e0e7808 */ /* 0x004fe40003000000 */
[----:B------:R-:W-:-:S03]  /*2810*/  ISETP.GT.AND P6, PT, R3, 0x30, PT ;  /* 0x000000300300780c */ /* 0x000fc60003fc4270 */
[----:B------:R2:W4:Y:S01]  /*2820*/  MUFU.TANH R15, R39 ;  /* 0x00000027000f7308 */ /* 0x0005220000002400 */
[----:B---3--:R-:W-:Y:S02]  /*2830*/  FSEL R11, R11, -INF , P3 ;  /* 0xff8000000b0b7808 */ /* 0x008fe40001800000 */
[----:B------:R-:W-:-:S05]  /*2840*/  ISETP.GT.AND P3, PT, R3, 0x21, PT ;  /* 0x000000210300780c */ /* 0x000fca0003f64270 */
[----:B------:R-:W3:Y:S01]  /*2850*/  MUFU.TANH R41, R41 ;  /* 0x0000002900297308 */ /* 0x000ee20000002400 */
[----:B--2---:R-:W-:Y:S02]  /*2860*/  FSEL R39, R33, -INF , P1 ;  /* 0xff80000021277808 */ /* 0x004fe40000800000 */
[----:B0-----:R-:W-:Y:S02]  /*2870*/  FSEL R40, R40, -INF , P4 ;  /* 0xff80000028287808 */ /* 0x001fe40002000000 */
[----:B------:R-:W-:Y:S02]  /*2880*/  FMNMX.FTZ R25, R39, R24, !PT ;  /* 0x0000001827197209 */ /* 0x000fe40007810000 */
[----:B------:R-:W-:Y:S01]  /*2890*/  ISETP.GT.AND P1, PT, R3, 0x29, PT ;  /* 0x000000290300780c */ /* 0x000fe20003f24270 */
[----:B------:R-:W0:Y:S01]  /*28a0*/  MUFU.TANH R44, R44 ;  /* 0x0000002c002c7308 */ /* 0x000e220000002400 */
[----:B------:R-:W-:Y:S02]  /*28b0*/  FMNMX.FTZ R25, R36, R25, !PT ;  /* 0x0000001924197209 */ /* 0x000fe40007810000 */
[----:B----4-:R-:W-:-:S05]  /*28c0*/  FSEL R15, R15, -INF , P5 ;  /* 0xff8000000f0f7808 */ /* 0x010fca0002800000 */
[----:B------:R2:W4:Y:S01]  /*28d0*/  MUFU.TANH R20, R42 ;  /* 0x0000002a00147308 */ /* 0x0005220000002400 */
[----:B---3--:R-:W-:-:S07]  /*28e0*/  FSEL R41, R41, -INF , P3 ;  /* 0xff80000029297808 */ /* 0x008fce0001800000 */
[----:B------:R-:W3:Y:S01]  /*28f0*/  MUFU.TANH R45, R45 ;  /* 0x0000002d002d7308 */ /* 0x000ee20000002400 */
[----:B--2---:R-:W-:Y:S02]  /*2900*/  FSEL R42, R37, -INF , P5 ;  /* 0xff800000252a7808 */ /* 0x004fe40002800000 */
[----:B0-----:R-:W-:Y:S02]  /*2910*/  FSEL R44, R44, -INF , P2 ;  /* 0xff8000002c2c7808 */ /* 0x001fe40001000000 */
[----:B------:R-:W-:Y:S02]  /*2920*/  FMNMX.FTZ R25, R42, R25, !PT ;  /* 0x000000192a197209 */ /* 0x000fe40007810000 */
[----:B------:R-:W-:Y:S01]  /*2930*/  ISETP.GT.AND P5, PT, R3, 0x31, PT ;  /* 0x000000310300780c */ /* 0x000fe20003fa4270 */
[----:B------:R-:W0:Y:S01]  /*2940*/  MUFU.TANH R48, R48 ;  /* 0x0000003000307308 */ /* 0x000e220000002400 */
[----:B------:R-:W-:Y:S02]  /*2950*/  FMNMX.FTZ R24, R40, R25, !PT ;  /* 0x0000001928187209 */ /* 0x000fe40007810000 */
[----:B----4-:R-:W-:-:S02]  /*2960*/  FSEL R20, R20, -INF , P4 ;  /* 0xff80000014147808 */ /* 0x010fc40002000000 */
[----:B------:R-:W-:Y:S02]  /*2970*/  FMNMX.FTZ R25, R41, R24, !PT ;  /* 0x0000001829197209 */ /* 0x000fe40007810000 */
[----:B------:R-:W-:Y:S01]  /*2980*/  ISETP.GT.AND P4, PT, R3, 0x38, PT ;  /* 0x000000380300780c */ /* 0x000fe20003f84270 */
[----:B------:R-:W2:Y:S01]  /*2990*/  MUFU.TANH R49, R49 ;  /* 0x0000003100317308 */ /* 0x000ea20000002400 */
[----:B---3--:R-:W-:Y:S02]  /*29a0*/  FSEL R45, R45, -INF , P1 ;  /* 0xff8000002d2d7808 */ /* 0x008fe40000800000 */
[----:B------:R-:W-:-:S04]  /*29b0*/  FMNMX.FTZ R24, R44, R25, !PT ;  /* 0x000000192c187209 */ /* 0x000fc80007810000 */
[----:B------:R-:W-:Y:S01]  /*29c0*/  FMNMX.FTZ R25, R45, R24, !PT ;  /* 0x000000182d197209 */ /* 0x000fe20007810000 */
[----:B------:R-:W3:Y:S01]  /*29d0*/  MUFU.TANH R21, R43 ;  /* 0x0000002b00157308 */ /* 0x000ee20000002400 */
[----:B0-----:R-:W-:-:S04]  /*29e0*/  FSEL R48, R48, -INF , P6 ;  /* 0xff80000030307808 */ /* 0x001fc80003000000 */
[----:B------:R-:W-:-:S03]  /*29f0*/  FMNMX.FTZ R24, R48, R25, !PT ;  /* 0x0000001930187209 */ /* 0x000fc60007810000 */
[----:B------:R-:W0:Y:S01]  /*2a00*/  MUFU.TANH R52, R52 ;  /* 0x0000003400347308 */ /* 0x000e220000002400 */
[----:B--2---:R-:W-:-:S04]  /*2a10*/  FSEL R49, R49, -INF , P5 ;  /* 0xff80000031317808 */ /* 0x004fc80002800000 */
[----:B------:R-:W-:-:S03]  /*2a20*/  FMNMX.FTZ R25, R49, R24, !PT ;  /* 0x0000001831197209 */ /* 0x000fc60007810000 */
[----:B------:R-:W2:Y:S01]  /*2a30*/  MUFU.TANH R46, R46 ;  /* 0x0000002e002e7308 */ /* 0x000ea20000002400 */
[----:B---3--:R-:W-:Y:S02]  /*2a40*/  FSEL R21, R21, -INF , P3 ;  /* 0xff80000015157808 */ /* 0x008fe40001800000 */
[----:B------:R-:W-:-:S05]  /*2a50*/  ISETP.GT.AND P3, PT, R3, 0x39, PT ;  /* 0x000000390300780c */ /* 0x000fca0003f64270 */
[----:B------:R-:W3:Y:S01]  /*2a60*/  MUFU.TANH R53, R53 ;  /* 0x0000003500357308 */ /* 0x000ee20000002400 */
[----:B0-----:R-:W-:-:S04]  /*2a70*/  FSEL R52, R52, -INF , P4 ;  /* 0xff80000034347808 */ /* 0x001fc80002000000 */
[----:B------:R-:W-:-:S03]  /*2a80*/  FMNMX.FTZ R28, R52, R25, !PT ;  /* 0x00000019341c7209 */ /* 0x000fc60007810000 */
[----:B------:R-:W0:Y:S01]  /*2a90*/  MUFU.TANH R47, R47 ;  /* 0x0000002f002f7308 */ /* 0x000e220000002400 */
[----:B--2---:R-:W-:Y:S02]  /*2aa0*/  FSEL R24, R46, -INF , P2 ;  /* 0xff8000002e187808 */ /* 0x004fe40001000000 */
[----:B------:R-:W-:-:S05]  /*2ab0*/  ISETP.GT.AND P2, PT, R3, 0x40, PT ;  /* 0x000000400300780c */ /* 0x000fca0003f44270 */
[----:B------:R-:W2:Y:S01]  /*2ac0*/  MUFU.TANH R56, R56 ;  /* 0x0000003800387308 */ /* 0x000ea20000002400 */
[----:B---3--:R-:W-:-:S04]  /*2ad0*/  FSEL R53, R53, -INF , P3 ;  /* 0xff80000035357808 */ /* 0x008fc80001800000 */
[----:B------:R-:W-:-:S03]  /*2ae0*/  FMNMX.FTZ R29, R53, R28, !PT ;  /* 0x0000001c351d7209 */ /* 0x000fc60007810000 */
[----:B------:R-:W3:Y:S01]  /*2af0*/  MUFU.TANH R26, R50 ;  /* 0x00000032001a7308 */ /* 0x000ee20000002400 */
[----:B0-----:R-:W-:Y:S02]  /*2b00*/  FSEL R25, R47, -INF , P1 ;  /* 0xff8000002f197808 */ /* 0x001fe40000800000 */
[----:B------:R-:W-:-:S05]  /*2b10*/  ISETP.GT.AND P1, PT, R3, 0x41, PT ;  /* 0x000000410300780c */ /* 0x000fca0003f24270 */
        /* <DEDUP_REMOVED lines=31> */
[----:B---3--:R-:W-:-:S07]  /*2d10*/  FSEL R65, R65, -INF , P3 ;  /* 0xff80000041417808 */ /* 0x008fce0001800000 */
[----:B------:R-:W3:Y:S01]  /*2d20*/  MUFU.TANH R69, R69 ;  /* 0x0000004500457308 */ /* 0x000ee20000002400 */
[----:B0-----:R-:W-:Y:S02]  /*2d30*/  FSEL R31, R31, -INF , P1 ;  /* 0xff8000001f1f7808 */ /* 0x001fe40000800000 */
[----:B------:R-:W-:Y:S02]  /*2d40*/  ISETP.GT.AND P1, PT, R3, 0x59, PT ;  /* 0x000000590300780c */ /* 0x000fe40003f24270 */
[----:B------:R-:W-:-:S03]  /*2d50*/  FMNMX.FTZ R3, R65, R46, !PT ;  /* 0x0000002e41037209 */ /* 0x000fc60007810000 */
[----:B------:R-:W0:Y:S01]  /*2d60*/  MUFU.TANH R62, R62 ;  /* 0x0000003e003e7308 */ /* 0x000e220000002400 */
[----:B--2---:R-:W-:-:S04]  /*2d70*/  FSEL R68, R68, -INF , P2 ;  /* 0xff80000044447808 */ /* 0x004fc80001000000 */
[----:B------:R-:W-:-:S03]  /*2d80*/  FMNMX.FTZ R46, R68, R3, !PT ;  /* 0x00000003442e7209 */ /* 0x000fc60007810000 */
[----:B------:R-:W2:Y:S01]  /*2d90*/  MUFU.TANH R63, R63 ;  /* 0x0000003f003f7308 */ /* 0x000ea20000002400 */
[----:B---3--:R-:W-:-:S04]  /*2da0*/  FSEL R69, R69, -INF , P1 ;  /* 0xff80000045457808 */ /* 0x008fc80000800000 */
[----:B------:R-:W-:-:S03]  /*2db0*/  FMNMX.FTZ R46, R69, R46, !PT ;  /* 0x0000002e452e7209 */ /* 0x000fc60007810000 */
[----:B------:R-:W3:Y:S01]  /*2dc0*/  MUFU.TANH R66, R66 ;  /* 0x0000004200427308 */ /* 0x000ee20000002400 */
[----:B0-----:R-:W-:Y:S01]  /*2dd0*/  FSEL R62, R62, -INF , P6 ;  /* 0xff8000003e3e7808 */ /* 0x001fe20003000000 */
[----:B------:R-:W0:Y:S06]  /*2de0*/  SHFL.BFLY PT, R3, R46, 0x2, 0x1f ;  /* 0x0c401f002e037f89 */ /* 0x000e2c00000e0000 */
[----:B------:R-:W4:Y:S01]  /*2df0*/  MUFU.TANH R67, R67 ;  /* 0x0000004300437308 */ /* 0x000f220000002400 */
[----:B--2---:R-:W-:-:S07]  /*2e00*/  FSEL R63, R63, -INF , P5 ;  /* 0xff8000003f3f7808 */ /* 0x004fce0002800000 */
[----:B------:R-:W2:Y:S01]  /*2e10*/  MUFU.TANH R70, R70 ;  /* 0x0000004600467308 */ /* 0x000ea20000002400 */
[----:B---3--:R-:W-:-:S07]  /*2e20*/  FSEL R66, R66, -INF , P4 ;  /* 0xff80000042427808 */ /* 0x008fce0002000000 */
[----:B------:R-:W3:Y:S01]  /*2e30*/  MUFU.TANH R71, R71 ;  /* 0x0000004700477308 */ /* 0x000ee20000002400 */
[----:B----4-:R-:W-:Y:S02]  /*2e40*/  FSEL R67, R67, -INF , P3 ;  /* 0xff80000043437808 */ /* 0x010fe40001800000 */
[----:B0-----:R-:W-:-:S05]  /*2e50*/  FMNMX.FTZ R33, R46, R3, !PT ;  /* 0x000000032e217209 */ /* 0x001fca0007810000 */
[----:B------:R-:W0:Y:S01]  /*2e60*/  SHFL.BFLY PT, R50, R33, 0x1, 0x1f ;  /* 0x0c201f0021327f89 */ /* 0x000e2200000e0000 */
[----:B--2---:R-:W-:Y:S02]  /*2e70*/  FSEL R70, R70, -INF , P2 ;  /* 0xff80000046467808 */ /* 0x004fe40001000000 */
[----:B---3--:R-:W-:Y:S02]  /*2e80*/  FSEL R71, R71, -INF , P1 ;  /* 0xff80000047477808 */ /* 0x008fe40000800000 */
[----:B0-----:R-:W-:Y:S02]  /*2e90*/  FMNMX.FTZ R3, R33, R50, !PT ;  /* 0x0000003221037209 */ /* 0x001fe40007810000 */
[----:B------:R-:W-:Y:S02]  /*2ea0*/  FMNMX.FTZ R33, R5, R6, !PT ;  /* 0x0000000605217209 */ /* 0x000fe40007810000 */
[C---:B------:R-:W-:Y:S01]  /*2eb0*/  FSETP.NEU.FTZ.AND P0, PT, R3.reuse, -INF , PT ;  /* 0xff8000000300780b */ /* 0x040fe20003f1d000 */
[----:B------:R-:W-:Y:S01]  /*2ec0*/  FMUL.FTZ R37, R3, UR10 ;  /* 0x0000000a03257c20 */ /* 0x000fe20008410000 */
[----:B------:R-:W-:-:S04]  /*2ed0*/  FMNMX.FTZ R46, R10, R33, !PT ;  /* 0x000000210a2e7209 */ /* 0x000fc80007810000 */
        /* <DEDUP_REMOVED lines=9> */
[--C-:B------:R-:W-:Y:S01]  /*2f70*/  FFMA.FTZ R154, R34, UR10, -R47.reuse ;  /* 0x0000000a229a7c23 */ /* 0x100fe2000801082f */
[----:B------:R-:W-:Y:S01]  /*2f80*/  MUFU.EX2 R152, R152 ;  /* 0x0000009800987308 */ /* 0x000fe20000000800 */
        /* <DEDUP_REMOVED lines=26> */
[----:B------:R-:W-:-:S03]  /*3130*/  FFMA.FTZ R37, R39, UR10, -R47 ;  /* 0x0000000a27257c23 */ /* 0x000fc6000801082f */
[----:B------:R-:W-:Y:S02]  /*3140*/  FMNMX.FTZ R39, R27, R4, !PT ;  /* 0x000000041b277209 */ /* 0x000fe40007810000 */
[----:B------:R-:W-:Y:S02]  /*3150*/  MUFU.EX2 R156, R156 ;  /* 0x0000009c009c7308 */ /* 0x000fe40000000800 */
[----:B------:R-:W-:-:S04]  /*3160*/  FMNMX.FTZ R4, R28, R39, !PT ;  /* 0x000000271c047209 */ /* 0x000fc80007810000 */
[----:B------:R-:W-:Y:S02]  /*3170*/  FMNMX.FTZ R39, R29, R4, !PT ;  /* 0x000000041d277209 */ /* 0x000fe40007810000 */
[----:B------:R-:W-:Y:S02]  /*3180*/  MUFU.EX2 R37, R37 ;  /* 0x0000002500257308 */ /* 0x000fe40000000800 */
[----:B------:R-:W-:Y:S01]  /*3190*/  FMNMX.FTZ R4, R30, R39, !PT ;  /* 0x000000271e047209 */ /* 0x000fe20007810000 */
[--C-:B------:R-:W-:Y:S01]  /*31a0*/  FFMA.FTZ R39, R42, UR10, -R47.reuse ;  /* 0x0000000a2a277c23 */ /* 0x100fe2000801082f */
[----:B------:R-:W-:Y:S02]  /*31b0*/  FFMA.FTZ R47, R69, UR10, -R47 ;  /* 0x0000000a452f7c23 */ /* 0x000fe4000801082f */
        /* <DEDUP_REMOVED lines=10> */
[----:B------:R-:W-:Y:S03]  /*3260*/  MUFU.EX2 R160, R160 ;  /* 0x000000a000a07308 */ /* 0x000fe60000000800 */
[----:B------:R-:W0:Y:S05]  /*3270*/  SHFL.BFLY PT, R41, R4, 0x2, 0x1f ;  /* 0x0c401f0004297f89 */ /* 0x000e2a00000e0000 */
[----:B------:R-:W-:Y:S08]  /*3280*/  MUFU.EX2 R44, R44 ;  /* 0x0000002c002c7308 */ /* 0x000ff00000000800 */
[----:B------:R-:W2:Y:S08]  /*3290*/  MUFU.EX2 R45, R45 ;  /* 0x0000002d002d7308 */ /* 0x000eb00000000800 */
[----:B------:R-:W-:Y:S01]  /*32a0*/  MUFU.EX2 R48, R48 ;  /* 0x0000003000307308 */ /* 0x000fe20000000800 */
[----:B0-----:R-:W-:-:S05]  /*32b0*/  FMNMX.FTZ R41, R4, R41, !PT ;  /* 0x0000002904297209 */ /* 0x001fca0007810000 */
[----:B------:R-:W0:Y:S02]  /*32c0*/  SHFL.BFLY PT, R4, R41, 0x1, 0x1f ;  /* 0x0c201f0029047f89 */ /* 0x000e2400000e0000 */
[----:B------:R-:W3:Y:S01]  /*32d0*/  MUFU.EX2 R49, R49 ;  /* 0x0000003100317308 */ /* 0x000ee20000000800 */
[----:B--2---:R-:W-:-:S07]  /*32e0*/  F2FP.BF16.F32.PACK_AB R162, R45, R44 ;  /* 0x0000002c2da2723e */ /* 0x004fce00000010ff */
[----:B------:R-:W-:Y:S08]  /*32f0*/  MUFU.EX2 R52, R52 ;  /* 0x0000003400347308 */ /* 0x000ff00000000800 */
[----:B------:R-:W2:Y:S01]  /*3300*/  MUFU.EX2 R53, R53 ;  /* 0x0000003500357308 */ /* 0x000ea20000000800 */
[----:B---3--:R-:W-:Y:S02]  /*3310*/  F2FP.BF16.F32.PACK_AB R164, R49, R48 ;  /* 0x0000003031a4723e */ /* 0x008fe400000010ff */
[----:B0-----:R-:W-:-:S05]  /*3320*/  FMNMX.FTZ R4, R41, R4, !PT ;  /* 0x0000000429047209 */ /* 0x001fca0007810000 */
[----:B------:R-:W-:Y:S01]  /*3330*/  MUFU.EX2 R56, R56 ;  /* 0x0000003800387308 */ /* 0x000fe20000000800 */
[C---:B------:R-:W-:Y:S01]  /*3340*/  FSETP.NEU.FTZ.AND P1, PT, R4.reuse, -INF , PT ;  /* 0xff8000000400780b */ /* 0x040fe20003f3d000 */
[----:B------:R-:W-:-:S06]  /*3350*/  FMUL.FTZ R32, R4, UR10 ;  /* 0x0000000a04207c20 */ /* 0x000fcc0008410000 */
[----:B------:R-:W-:Y:S01]  /*3360*/  MUFU.EX2 R57, R57 ;  /* 0x0000003900397308 */ /* 0x000fe20000000800 */
[----:B------:R-:W-:Y:S02]  /*3370*/  FSEL R32, R32, RZ, P1 ;  /* 0x000000ff20207208 */ /* 0x000fe40000800000 */
[----:B--2---:R-:W-:-:S03]  /*3380*/  F2FP.BF16.F32.PACK_AB R166, R53, R52 ;  /* 0x0000003435a6723e */ /* 0x004fc600000010ff */
        /* <DEDUP_REMOVED lines=14> */
[----:B0-----:R-:W-:Y:S01]  /*3470*/  FADD.FTZ R5, R152, R33 ;  /* 0x0000002198057221 */ /* 0x001fe20000010000 */
[--C-:B------:R-:W-:Y:S01]  /*3480*/  FFMA.FTZ R26, R26, UR10, -R32.reuse ;  /* 0x0000000a1a1a7c23 */ /* 0x100fe20008010820 */
[--C-:B------:R-:W-:Y:S01]  /*3490*/  FFMA.FTZ R27, R27, UR10, -R32.reuse ;  /* 0x0000000a1b1b7c23 */ /* 0x100fe20008010820 */
[--C-:B------:R-:W-:Y:S01]  /*34a0*/  FFMA.FTZ R28, R28, UR10, -R32.reuse ;  /* 0x0000000a1c1c7c23 */ /* 0x100fe20008010820 */
[----:B------:R-:W-:Y:S01]  /*34b0*/  FADD.FTZ R34, R154, R5 ;  /* 0x000000059a227221 */ /* 0x000fe20000010000 */
[--C-:B------:R-:W-:Y:S01]  /*34c0*/  FFMA.FTZ R29, R29, UR10, -R32.reuse ;  /* 0x0000000a1d1d7c23 */ /* 0x100fe20008010820 */
[----:B------:R-:W-:Y:S01]  /*34d0*/  FFMA.FTZ R30, R30, UR10, -R32 ;  /* 0x0000000a1e1e7c23 */ /* 0x000fe20008010820 */
[----:B------:R-:W0:Y:S01]  /*34e0*/  MUFU.EX2 R10, R10 ;  /* 0x0000000a000a7308 */ /* 0x000e220000000800 */
[----:B------:R-:W-:Y:S01]  /*34f0*/  FADD.FTZ R5, R35, R34 ;  /* 0x0000002223057221 */ /* 0x000fe20000010000 */
[--C-:B------:R-:W-:Y:S01]  /*3500*/  FFMA.FTZ R31, R31, UR10, -R32.reuse ;  /* 0x0000000a1f1f7c23 */ /* 0x100fe20008010820 */
[----:B------:R-:W-:Y:S01]  /*3510*/  F2FP.BF16.F32.PACK_AB R152, R33, R152 ;  /* 0x000000982198723e */ /* 0x000fe200000010ff */
[--C-:B------:R-:W-:Y:S01]  /*3520*/  FFMA.FTZ R62, R62, UR10, -R32.reuse ;  /* 0x0000000a3e3e7c23 */ /* 0x100fe20008010820 */
[----:B------:R-:W-:Y:S01]  /*3530*/  FADD.FTZ R34, R156, R5 ;  /* 0x000000059c227221 */ /* 0x000fe20000010000 */
[--C-:B------:R-:W-:Y:S01]  /*3540*/  FFMA.FTZ R63, R63, UR10, -R32.reuse ;  /* 0x0000000a3f3f7c23 */ /* 0x100fe20008010820 */
[----:B------:R-:W-:Y:S01]  /*3550*/  FFMA.FTZ R66, R66, UR10, -R32 ;  /* 0x0000000a42427c23 */ /* 0x000fe20008010820 */
[----:B------:R-:W3:Y:S01]  /*3560*/  MUFU.EX2 R11, R11 ;  /* 0x0000000b000b7308 */ /* 0x000ee20000000800 */
[----:B--2---:R-:W-:Y:S01]  /*3570*/  FADD.FTZ R5, R153, R6 ;  /* 0x0000000699057221 */ /* 0x004fe20000010000 */
[----:B------:R-:W-:Y:S01]  /*3580*/  FADD.FTZ R41, R37, R34 ;  /* 0x0000002225297221 */ /* 0x000fe20000010000 */
[--C-:B------:R-:W-:Y:S01]  /*3590*/  FFMA.FTZ R67, R67, UR10, -R32.reuse ;  /* 0x0000000a43437c23 */ /* 0x100fe20008010820 */
[--C-:B------:R-:W-:Y:S01]  /*35a0*/  FFMA.FTZ R70, R70, UR10, -R32.reuse ;  /* 0x0000000a46467c23 */ /* 0x100fe20008010820 */
[----:B------:R-:W-:Y:S01]  /*35b0*/  FFMA.FTZ R32, R71, UR10, -R32 ;  /* 0x0000000a47207c23 */ /* 0x000fe20008010820 */
[----:B------:R-:W-:Y:S01]  /*35c0*/  FADD.FTZ R36, R158, R41 ;  /* 0x000000299e247221 */ /* 0x000fe20000010000 */
[----:B------:R-:W-:Y:S01]  /*35d0*/  F2FP.BF16.F32.PACK_AB R153, R6, R153 ;  /* 0x000000990699723e */ /* 0x000fe200000010ff */
[----:B------:R-:W2:Y:S01]  /*35e0*/  MUFU.EX2 R12, R12 ;  /* 0x0000000c000c7308 */ /* 0x000ea20000000800 */
[----:B0-----:R-:W-:Y:S01]  /*35f0*/  FADD.FTZ R34, R10, R5 ;  /* 0x000000050a227221 */ /* 0x001fe20000010000 */
[----:B------:R-:W-:Y:S01]  /*3600*/  FADD.FTZ R41, R39, R36 ;  /* 0x0000002427297221 */ /* 0x000fe20000010000 */
[----:B------:R-:W-:-:S02]  /*3610*/  F2FP.BF16.F32.PACK_AB R154, R35, R154 ;  /* 0x0000009a239a723e */ /* 0x000fc400000010ff */
[----:B------:R-:W-:Y:S01]  /*3620*/  F2FP.BF16.F32.PACK_AB R156, R37, R156 ;  /* 0x0000009c259c723e */ /* 0x000fe200000010ff */
[----:B------:R-:W-:Y:S01]  /*3630*/  FADD.FTZ R36, R160, R41 ;  /* 0x00000029a0247221 */ /* 0x000fe20000010000 */
[----:B------:R-:W-:Y:S01]  /*3640*/  F2FP.BF16.F32.PACK_AB R158, R39, R158 ;  /* 0x0000009e279e723e */ /* 0x000fe200000010ff */
[----:B------:R-:W0:Y:S01]  /*3650*/  MUFU.EX2 R13, R13 ;  /* 0x0000000d000d7308 */ /* 0x000e220000000800 */
[----:B---3--:R-:W-:Y:S01]  /*3660*/  FADD.FTZ R5, R11, R34 ;  /* 0x000000220b057221 */ /* 0x008fe20000010000 */
[----:B------:R-:W-:Y:S01]  /*3670*/  FADD.FTZ R41, R43, R36 ;  /* 0x000000242b297221 */ /* 0x000fe20000010000 */
[----:B------:R-:W-:Y:S02]  /*3680*/  F2FP.BF16.F32.PACK_AB R155, R11, R10 ;  /* 0x0000000a0b9b723e */ /* 0x000fe400000010ff */
[----:B------:R-:W-:Y:S01]  /*3690*/  F2FP.BF16.F32.PACK_AB R160, R43, R160 ;  /* 0x000000a02ba0723e */ /* 0x000fe200000010ff */
[----:B------:R-:W-:Y:S01]  /*36a0*/  FADD.FTZ R36, R44, R41 ;  /* 0x000000292c247221 */ /* 0x000fe20000010000 */
[----:B------:R-:W-:Y:S01]  /*36b0*/  F2FP.BF16.F32.PACK_AB R168, R57, R56 ;  /* 0x0000003839a8723e */ /* 0x000fe200000010ff */
[----:B------:R-:W3:Y:S01]  /*36c0*/  MUFU.EX2 R14, R14 ;  /* 0x0000000e000e7308 */ /* 0x000ee20000000800 */
[----:B--2---:R-:W-:Y:S01]  /*36d0*/  FADD.FTZ R34, R12, R5 ;  /* 0x000000050c227221 */ /* 0x004fe20000010000 */
[----:B------:R-:W-:-:S04]  /*36e0*/  FADD.FTZ R41, R45, R36 ;  /* 0x000000242d297221 */ /* 0x000fc80000010000 */
[----:B------:R-:W-:Y:S02]  /*36f0*/  FADD.FTZ R36, R48, R41 ;  /* 0x0000002930247221 */ /* 0x000fe40000010000 */
[----:B------:R-:W2:Y:S01]  /*3700*/  MUFU.EX2 R15, R15 ;  /* 0x0000000f000f7308 */ /* 0x000ea20000000800 */
[----:B0-----:R-:W-:Y:S01]  /*3710*/  FADD.FTZ R5, R13, R34 ;  /* 0x000000220d057221 */ /* 0x001fe20000010000 */
[----:B------:R-:W-:Y:S01]  /*3720*/  FADD.FTZ R41, R49, R36 ;  /* 0x0000002431297221 */ /* 0x000fe20000010000 */
[----:B------:R-:W-:-:S03]  /*3730*/  F2FP.BF16.F32.PACK_AB R157, R13, R12 ;  /* 0x0000000c0d9d723e */ /* 0x000fc600000010ff */
[----:B------:R-:W-:Y:S02]  /*3740*/  FADD.FTZ R36, R52, R41 ;  /* 0x0000002934247221 */ /* 0x000fe40000010000 */
[----:B------:R-:W0:Y:S01]  /*3750*/  MUFU.EX2 R20, R20 ;  /* 0x0000001400147308 */ /* 0x000e220000000800 */
[----:B---3--:R-:W-:Y:S01]  /*3760*/  FADD.FTZ R34, R14, R5 ;  /* 0x000000050e227221 */ /* 0x008fe20000010000 */
[----:B------:R-:W-:-:S04]  /*3770*/  FADD.FTZ R33, R53, R36 ;  /* 0x0000002435217221 */ /* 0x000fc80000010000 */
[----:B------:R-:W-:Y:S02]  /*3780*/  FADD.FTZ R36, R56, R33 ;  /* 0x0000002138247221 */ /* 0x000fe40000010000 */
[----:B------:R-:W3:Y:S01]  /*3790*/  MUFU.EX2 R21, R21 ;  /* 0x0000001500157308 */ /* 0x000ee20000000800 */
[----:B--2---:R-:W-:Y:S01]  /*37a0*/  FADD.FTZ R5, R15, R34 ;  /* 0x000000220f057221 */ /* 0x004fe20000010000 */
[----:B------:R-:W-:Y:S01]  /*37b0*/  FADD.FTZ R33, R57, R36 ;  /* 0x0000002439217221 */ /* 0x000fe20000010000 */
[----:B------:R-:W-:-:S05]  /*37c0*/  F2FP.BF16.F32.PACK_AB R159, R15, R14 ;  /* 0x0000000e0f9f723e */ /* 0x000fca00000010ff */
[----:B------:R-:W2:Y:S01]  /*37d0*/  MUFU.EX2 R24, R24 ;  /* 0x0000001800187308 */ /* 0x000ea20000000800 */
[----:B0-----:R-:W-:-:S07]  /*37e0*/  FADD.FTZ R34, R20, R5 ;  /* 0x0000000514227221 */ /* 0x001fce0000010000 */
[----:B------:R-:W0:Y:S01]  /*37f0*/  MUFU.EX2 R25, R25 ;  /* 0x0000001900197308 */ /* 0x000e220000000800 */
[C---:B---3--:R-:W-:Y:S01]  /*3800*/  FADD.FTZ R5, R21.reuse, R34 ;  /* 0x0000002215057221 */ /* 0x048fe20000010000 */
[----:B------:R-:W-:-:S06]  /*3810*/  F2FP.BF16.F32.PACK_AB R161, R21, R20 ;  /* 0x0000001415a1723e */ /* 0x000fcc00000010ff */
[----:B------:R-:W3:Y:S01]  /*3820*/  MUFU.EX2 R26, R26 ;  /* 0x0000001a001a7308 */ /* 0x000ee20000000800 */
[----:B--2---:R-:W-:-:S07]  /*3830*/  FADD.FTZ R34, R24, R5 ;  /* 0x0000000518227221 */ /* 0x004fce0000010000 */
[----:B------:R-:W2:Y:S01]  /*3840*/  MUFU.EX2 R27, R27 ;  /* 0x0000001b001b7308 */ /* 0x000ea20000000800 */
[C---:B0-----:R-:W-:Y:S01]  /*3850*/  FADD.FTZ R5, R25.reuse, R34 ;  /* 0x0000002219057221 */ /* 0x041fe20000010000 */
[----:B------:R-:W-:-:S06]  /*3860*/  F2FP.BF16.F32.PACK_AB R163, R25, R24 ;  /* 0x0000001819a3723e */ /* 0x000fcc00000010ff */
[----:B------:R-:W0:Y:S01]  /*3870*/  MUFU.EX2 R28, R28 ;  /* 0x0000001c001c7308 */ /* 0x000e220000000800 */
[----:B---3--:R-:W-:-:S07]  /*3880*/  FADD.FTZ R34, R26, R5 ;  /* 0x000000051a227221 */ /* 0x008fce0000010000 */
[----:B------:R-:W3:Y:S01]  /*3890*/  MUFU.EX2 R60, R60 ;  /* 0x0000003c003c7308 */ /* 0x000ee20000000800 */
[C---:B--2---:R-:W-:Y:S01]  /*38a0*/  FADD.FTZ R5, R27.reuse, R34 ;  /* 0x000000221b057221 */ /* 0x044fe20000010000 */
[----:B------:R-:W-:-:S06]  /*38b0*/  F2FP.BF16.F32.PACK_AB R165, R27, R26 ;  /* 0x0000001a1ba5723e */ /* 0x000fcc00000010ff */
[----:B------:R-:W2:Y:S01]  /*38c0*/  MUFU.EX2 R29, R29 ;  /* 0x0000001d001d7308 */ /* 0x000ea20000000800 */
[----:B0-----:R-:W-:-:S07]  /*38d0*/  FADD.FTZ R34, R28, R5 ;  /* 0x000000051c227221 */ /* 0x001fce0000010000 */
[----:B------:R-:W0:Y:S01]  /*38e0*/  MUFU.EX2 R61, R61 ;  /* 0x0000003d003d7308 */ /* 0x000e220000000800 */
[----:B---3--:R-:W-:-:S07]  /*38f0*/  FADD.FTZ R36, R60, R33 ;  /* 0x000000213c247221 */ /* 0x008fce0000010000 */
[----:B------:R-:W3:Y:S01]  /*3900*/  MUFU.EX2 R30, R30 ;  /* 0x0000001e001e7308 */ /* 0x000ee20000000800 */
[C---:B--2---:R-:W-:Y:S01]  /*3910*/  FADD.FTZ R5, R29.reuse, R34 ;  /* 0x000000221d057221 */ /* 0x044fe20000010000 */
[----:B------:R-:W-:-:S06]  /*3920*/  F2FP.BF16.F32.PACK_AB R167, R29, R28 ;  /* 0x0000001c1da7723e */ /* 0x000fcc00000010ff */
[----:B------:R-:W2:Y:S01]  /*3930*/  MUFU.EX2 R64, R64 ;  /* 0x0000004000407308 */ /* 0x000ea20000000800 */
[C---:B0-----:R-:W-:Y:S01]  /*3940*/  FADD.FTZ R33, R61.reuse, R36 ;  /* 0x000000243d217221 */ /* 0x041fe20000010000 */
[----:B------:R-:W-:-:S06]  /*3950*/  F2FP.BF16.F32.PACK_AB R170, R61, R60 ;  /* 0x0000003c3daa723e */ /* 0x000fcc00000010ff */
        /* <DEDUP_REMOVED lines=23> */
[----:B---3--:R-:W-:-:S04]  /*3ad0*/  FADD.FTZ R6, R70, R11 ;  /* 0x0000000b46067221 */ /* 0x008fc80000010000 */
[C---:B--2---:R-:W-:Y:S01]  /*3ae0*/  FADD.FTZ R6, R175.reuse, R6 ;  /* 0x00000006af067221 */ /* 0x044fe20000010000 */
[----:B------:R-:W-:Y:S01]  /*3af0*/  F2FP.BF16.F32.PACK_AB R175, R175, R70 ;  /* 0x00000046afaf723e */ /* 0x000fe200000010ff */
[C---:B0-----:R-:W-:Y:S01]  /*3b00*/  FADD.FTZ R5, R47.reuse, R36 ;  /* 0x000000242f057221 */ /* 0x041fe20000010000 */
[----:B------:R-:W-:Y:S01]  /*3b10*/  F2FP.BF16.F32.PACK_AB R174, R47, R68 ;  /* 0x000000442fae723e */ /* 0x000fe200000010ff */
[----:B------:R-:W-:Y:S06]  /*3b20*/  @!P0 BRA `(.L_x_9424) ;  /* 0x0000000000048947 */ /* 0x000fec0003800000 */
[----:B------:R-:W-:Y:S01]  /*3b30*/  BPT.TRAP 0x1 ;  /* 0x000000040000795c */ /* 0x000fe20000300000 */
.L_x_9424:
[----:B------:R0:W2:Y:S01]  /*3b40*/  SYNCS.PHASECHK.TRANS64.TRYWAIT P1, [UR22+0x22850], R9 ;  /* 0x02285009ff0075a7 */ /* 0x0000a20008020156 */
[----:B------:R-:W-:Y:S05]  /*3b50*/  @!P0 BRA `(.L_x_9425) ;  /* 0x0000000000048947 */ /* 0x000fea0003800000 */
[----:B------:R-:W-:Y:S01]  /*3b60*/  BPT.TRAP 0x1 ;  /* 0x000000040000795c */ /* 0x000fe20000300000 */
.L_x_9425:
[----:B--2---:R-:W-:Y:S05]  /*3b70*/  @P1 BRA `(.L_x_9426) ;  /* 0x0000000000081947 */ /* 0x004fea0003800000 */
[----:B------:R-:W2:Y:S02]  /*3b80*/  SYNCS.PHASECHK.TRANS64.TRYWAIT P1, [UR22+0x22850], R9 ;  /* 0x02285009ff0075a7 */ /* 0x000ea40008020156 */
[----:B--2---:R-:W-:Y:S05]  /*3b90*/  @!P1 BRA `(.L_x_9427) ;  /* 0x000000d0009c9947 */ /* 0x004fea0003800000 */
.L_x_9426:
[----:B------:R-:W-:Y:S01]  /*3ba0*/  R2UR UR6, R7 ;  /* 0x00000000070672ca */ /* 0x000fe200000e0000 */
[----:B------:R3:W-:Y:S06]  /*3bb0*/  BAR.SYNC.DEFER_BLOCKING R8, 0x100 ;  /* 0x000400080000751d */ /* 0x0007ec0000010000 */
[----:B------:R-:W-:-:S06]  /*3bc0*/  UMOV UR7, 0x40000040 ;  /* 0x4000004000077882 */ /* 0x000fcc0000000000 */
[----:B------:R-:W-:-:S04]  /*3bd0*/  UIADD3 UR6, UR6, 0x400, URZ ;  /* 0x0000040006067890 */ /* 0x000fc8000fffe03f */
[----:B------:R-:W-:-:S04]  /*3be0*/  USHF.R.U32.HI UR6, URZ, 0x4, UR6 ;  /* 0x000000043f067899 */ /* 0x000fc80008011606 */
[----:B------:R-:W-:-:S04]  /*3bf0*/  ULOP3.LUT UR6, UR6, 0x3fff, URZ, 0xc0, !UPT ;  /* 0x00003fff06067892 */ /* 0x000fc8000f8ec03f */
[----:B------:R-:W-:Y:S01]  /*3c00*/  ULOP3.LUT UR21, UR6, 0x3000000, URZ, 0xfc, !UPT ;  /* 0x0300000006157892 */ /* 0x000fe2000f8efc3f */
[----:B------:R-:W-:-:S03]  /*3c10*/  WARPGROUP.ARRIVE ;  /* 0x00000000000079c5 */ /* 0x000fc60000000000 */
[----:B------:R-:W-:-:S07]  /*3c20*/  UIMAD UR11, UR37, 0xc00, UR21 ;  /* 0x00000c00250b78a4 */ /* 0x000fce000f8e0215 */
        /* <DEDUP_REMOVED lines=33> */
[----:B---3--:R-:W-:Y:S05]  /*3e40*/  @!P0 BRA `(.L_x_9428) ;  /* 0x0000000000048947 */ /* 0x008fea0003800000 */
[----:B------:R-:W-:Y:S01]  /*3e50*/  BPT.TRAP 0x1 ;  /* 0x000000040000795c */ /* 0x000fe20000300000 */
.L_x_9428:
[----:B------:R-:W3:Y:S01]  /*3e60*/  S2UR UR6, SR_CgaCtaId ;  /* 0x00000000000679c3 */ /* 0x000ee20000008800 */
[----:B------:R-:W-:-:S04]  /*3e70*/  UIADD3 UR22, UR22, 0x22860, URZ ;  /* 0x0002286016167890 */ /* 0x000fc8000fffe03f */
[----:B---3--:R-:W-:-:S09]  /*3e80*/  UPRMT UR22, UR6, 0x654, UR22 ;  /* 0x0000065406167896 */ /* 0x008fd20008000016 */
[----:B------:R-:W-:Y:S01]  /*3e90*/  SYNCS.ARRIVE.TRANS64.RED.A1T0 RZ, [UR22], RZ ;  /* 0x000000ffffff79a7 */ /* 0x000fe20008100416 */
[----:B------:R-:W-:-:S04]  /*3ea0*/  UIADD3 UR22, UR48, -0x2, URZ ;  /* 0xfffffffe30167890 */ /* 0x000fc8000fffe03f */
[----:B------:R-:W-:-:S06]  /*3eb0*/  UISETP.GE.AND UP0, UPT, UR22, UR45, UPT ;  /* 0x0000002d1600728c */ /* 0x000fcc000bf06270 */
[----:B------:R-:W-:-:S13]  /*3ec0*/  PLOP3.LUT P1, PT, PT, PT, UP0, 0x80, 0x0 ;  /* 0x000000000000781c */ /* 0x000fda0003f2f008 */
[----:B------:R-:W-:Y:S05]  /*3ed0*/  @!P1 BRA `(.L_x_9429) ;  /* 0x0000002000e49947 */ /* 0x000fea0003800000 */
[----:B------:R-:W-:Y:S01]  /*3ee0*/  IMAD.MOV.U32 R8, RZ, RZ, R4 ;  /* 0x000000ffff087224 */ /* 0x000fe200078e0004 */
[----:B------:R-:W-:Y:S01]  /*3ef0*/  ULDC UR26, c[0x0][0x9d8] ;  /* 0x00027600001a7ab9 */ /* 0x000fe20000000800 */
[----:B0-2---:R-:W-:Y:S01]  /*3f00*/  IMAD.MOV.U32 R9, RZ, RZ, R3 ;  /* 0x000000ffff097224 */ /* 0x005fe200078e0003 */
[----:B------:R-:W-:-:S06]  /*3f10*/  ULDC UR23, c[0x0][0x988] ;  /* 0x0002620000177ab9 */ /* 0x000fcc0000000800 */
.L_x_9440:
        /* <DEDUP_REMOVED lines=8> */
[----:B------:R-:W-:Y:S10]  /*3fa0*/  @!P0 BRA `(.L_x_9430) ;  /* 0x0000000000048947 */ /* 0x000ff40003800000 */
[----:B------:R-:W-:Y:S01]  /*3fb0*/  BPT.TRAP 0x1 ;  /* 0x000000040000795c */ /* 0x000fe20000300000 */
.L_x_9430:
[----:B------:R-:W0:Y:S01]  /*3fc0*/  S2UR UR24, SR_CgaCtaId ;  /* 0x00000000001879c3 */ /* 0x000e220000008800 */
[----:B------:R-:W-:Y:S01]  /*3fd0*/  UMOV UR6, 0x400 ;  /* 0x0000040000067882 */ /* 0x000fe20000000000 */
[----:B------:R-:W-:-:S05]  /*3fe0*/  IMAD.U32 R7, RZ, RZ, UR36 ;  /* 0x00000024ff077e24 */ /* 0x000fca000f8e00ff */
[----:B------:R-:W-:Y:S01]  /*3ff0*/  SHF.L.U32 R7, R7, 0x1f, RZ ;  /* 0x0000001f07077819 */ /* 0x000fe200000006ff */
[----:B0-----:R-:W-:-:S04]  /*4000*/  ULEA UR6, UR24, UR6, 0x18 ;  /* 0x0000000618067291 */ /* 0x001fc8000f8ec03f */
[----:B------:R-:W-:-:S09]  /*4010*/  ULEA UR25, UR37, UR6, 0x3 ;  /* 0x0000000625197291 */ /* 0x000fd2000f8e183f */
[----:B------:R0:W2:Y:S01]  /*4020*/  SYNCS.PHASECHK.TRANS64.TRYWAIT P1, [UR25+0x22830], R7 ;  /* 0x02283007ff0075a7 */ /* 0x0000a20008020159 */
[----:B------:R-:W-:Y:S05]  /*4030*/  @!P0 BRA `(.L_x_9431) ;  /* 0x0000000000048947 */ /* 0x000fea0003800000 */
[----:B------:R-:W-:Y:S01]  /*4040*/  BPT.TRAP 0x1 ;  /* 0x000000040000795c */ /* 0x000fe20000300000 */
.L_x_9431:
[----:B--2---:R-:W-:Y:S05]  /*4050*/  @P1 BRA `(.L_x_9432) ;  /* 0x0000000000081947 */ /* 0x004fea0003800000 */
[----:B------:R-:W2:Y:S02]  /*4060*/  SYNCS.PHASECHK.TRANS64.TRYWAIT P1, [UR25+0x22830], R7 ;  /* 0x02283007ff0075a7 */ /* 0x000ea40008020159 */
[----:B--2---:R-:W-:Y:S05]  /*4070*/  @!P1 BRA `(.L_x_9433) ;  /* 0x000000cc007c9947 */ /* 0x004fea0003800000 */
.L_x_9432:
[----:B------:R-:W-:Y:S01]  /*4080*/  UIMAD UR18, UR37, 0x300, UR20 ;  /* 0x00000300251278a4 */ /* 0x000fe2000f8e0214 */
[----:B------:R-:W-:Y:S01]  /*4090*/  WARPGROUP.ARRIVE ;  /* 0x00000000000079c5 */ /* 0x000fe20000000000 */
[----:B------:R-:W-:Y:S01]  /*40a0*/  UMOV UR19, 0x40000040 ;  /* 0x4000004000137882 */ /* 0x000fe20000000000 */
[----:B------:R-:W-:Y:S01]  /*40b0*/  UMOV UR7, 0x40000040 ;  /* 0x4000004000077882 */ /* 0x000fe20000000000 */
[----:B------:R-:W-:-:S03]  /*40c0*/  UIADD3 UR6, UR18, 0x2, URZ ;  /* 0x0000000212067890 */ /* 0x000fc6000fffe03f */
[----:B-1----:R-:W1:Y:S01]  /*40d0*/  S2R R0, SR_TID.X ;  /* 0x0000000000007919 */ /* 0x002e620000002100 */
[----:B------:R-:W-:Y:S01]  /*40e0*/  UIADD3 UR10, UR18, 0x4, URZ ;  /* 0x00000004120a7890 */ /* 0x000fe2000fffe03f */
[----:B------:R-:W-:Y:S01]  /*40f0*/  UMOV UR11, 0x40000040 ;  /* 0x40000040000b7882 */ /* 0x000fe20000000000 */
[----:B------:R-:W-:Y:S01]  /*4100*/  HGMMA.64x96x16.F32.BF16 R152, gdesc[UR16], RZ, !UPT, gsb0 ;  /* 0x01600000109879f0 */ /* 0x000fe2000c0018ff */
[----:B------:R-:W-:Y:S01]  /*4110*/  UIADD3 UR14, UR18, 0x6, URZ ;  /* 0x00000006120e7890 */ /* 0x000fe2000fffe03f */
[----:B------:R-:W-:Y:S01]  /*4120*/  UMOV UR15, 0x40000040 ;  /* 0x40000040000f7882 */ /* 0x000fe20000000000 */
        /* <DEDUP_REMOVED lines=15> */
.L_x_9434:
        /* <DEDUP_REMOVED lines=29> */
[----:B------:R-:W-:Y:S01]  /*43f0*/  UMOV UR10, UR23 ;  /* 0x00000017000a7c82 */ /* 0x000fe20008000000 */
        /* <DEDUP_REMOVED lines=13> */
[----:B------:R-:W-:-:S03]  /*44d0*/  UIADD3 UR6, UR25, 0x22840, URZ ;  /* 0x0002284019067890 */ /* 0x000fc6000fffe03f */
[----:B------:R-:W4:Y:S01]  /*44e0*/  MUFU.TANH R14, R14 ;  /* 0x0000000e000e7308 */ /* 0x000f220000002400 */
[----:B--2---:R-:W-:Y:S01]  /*44f0*/  FMNMX.FTZ R3, R12, R3, !PT ;  /* 0x000000030c037209 */ /* 0x004fe20007810000 */
[----:B------:R-:W-:-:S06]  /*4500*/  UPRMT UR6, UR24, 0x654, UR6 ;  /* 0x0000065418067896 */ /* 0x000fcc0008000006 */
[----:B------:R-:W2:Y:S01]  /*4510*/  MUFU.TANH R15, R15 ;  /* 0x0000000f000f7308 */ /* 0x000ea20000002400 */
[----:B---3--:R-:W-:Y:S02]  /*4520*/  FMNMX.FTZ R3, R13, R3, !PT ;  /* 0x000000030d037209 */ /* 0x008fe40007810000 */
[----:B------:R-:W-:Y:S05]  /*4530*/  SYNCS.ARRIVE.TRANS64.RED.A1T0 RZ, [UR6], RZ ;  /* 0x000000ffffff79a7 */ /* 0x000fea0008100406 */
        /* <DEDUP_REMOVED lines=34> */
[----:B------:R-:W-:Y:S01]  /*4760*/  MUFU.TANH R176, R176 ;  /* 0x000000b000b07308 */ /* 0x000fe20000002400 */
[----:B---3--:R-:W-:-:S07]  /*4770*/  FMNMX.FTZ R3, R180, R3, !PT ;  /* 0x00000003b4037209 */ /* 0x008fce0007810000 */
[----:B------:R-:W-:Y:S01]  /*4780*/  MUFU.TANH R155, R155 ;  /* 0x0000009b009b7308 */ /* 0x000fe20000002400 */
[----:B----4-:R-:W-:-:S05]  /*4790*/  FMNMX.FTZ R3, R181, R3, !PT ;  /* 0x00000003b5037209 */ /* 0x010fca0007810000 */
        /* <DEDUP_REMOVED lines=10> */
[----:B--2---:R-:W-:-:S05]  /*4840*/  FMNMX.FTZ R3, R3, R154, !PT ;  /* 0x0000009a03037209 */ /* 0x004fca0007810000 */
[C---:B------:R-:W-:Y:S01]  /*4850*/  FADD.FTZ R9, -R3.reuse, R9 ;  /* 0x0000000903097221 */ /* 0x040fe20000010100 */
[----:B------:R-:W-:Y:S01]  /*4860*/  FMUL.FTZ R154, R3, UR10 ;  /* 0x0000000a039a7c20 */ /* 0x000fe20008410000 */
[----:B------:R-:W-:Y:S02]  /*4870*/  MUFU.TANH R188, R188 ;  /* 0x000000bc00bc7308 */ /* 0x000fe40000002400 */
        /* <DEDUP_REMOVED lines=17> */
[--C-:B------:R-:W-:Y:S01]  /*4990*/  FFMA.FTZ R161, R161, UR10, -R154.reuse ;  /* 0x0000000aa1a17c23 */ /* 0x100fe2000801089a */
[--C-:B------:R-:W-:Y:S01]  /*49a0*/  FFMA.FTZ R164, R164, UR10, -R154.reuse ;  /* 0x0000000aa4a47c23 */ /* 0x100fe2000801089a */
[--C-:B------:R-:W-:Y:S01]  /*49b0*/  FFMA.FTZ R165, R165, UR10, -R154.reuse ;  /* 0x0000000aa5a57c23 */ /* 0x100fe2000801089a */
[--C-:B------:R-:W-:Y:S01]  /*49c0*/  FFMA.FTZ R168, R168, UR10, -R154.reuse ;  /* 0x0000000aa8a87c23 */ /* 0x100fe2000801089a */
[--C-:B------:R-:W-:Y:S01]  /*49d0*/  FFMA.FTZ R169, R169, UR10, -R154.reuse ;  /* 0x0000000aa9a97c23 */ /* 0x100fe2000801089a */
[----:B------:R4:W5:Y:S01]  /*49e0*/  MUFU.EX2 R152, R10 ;  /* 0x0000000a00987308 */ /* 0x0009620000000800 */
[--C-:B------:R-:W-:Y:S01]  /*49f0*/  FFMA.FTZ R172, R172, UR10, -R154.reuse ;  /* 0x0000000aacac7c23 */ /* 0x100fe2000801089a */
[--C-:B------:R-:W-:Y:S01]  /*4a00*/  FFMA.FTZ R173, R173, UR10, -R154.reuse ;  /* 0x0000000aadad7c23 */ /* 0x100fe2000801089a */
[--C-:B------:R-:W-:Y:S01]  /*4a10*/  FFMA.FTZ R177, R177, UR10, -R154.reuse ;  /* 0x0000000ab1b17c23 */ /* 0x100fe2000801089a */
[--C-:B------:R-:W-:Y:S01]  /*4a20*/  FFMA.FTZ R180, R180, UR10, -R154.reuse ;  /* 0x0000000ab4b47c23 */ /* 0x100fe2000801089a */
[----:B------:R-:W-:Y:S01]  /*4a30*/  FFMA.FTZ R181, R181, UR10, -R154 ;  /* 0x0000000ab5b57c23 */ /* 0x000fe2000801089a */
[-C--:B--2---:R-:W-:Y:S01]  /*4a40*/  FMUL.FTZ R24, R24, R9.reuse ;  /* 0x0000000918187220 */ /* 0x084fe20000410000 */
[----:B------:R-:W-:Y:S01]  /*4a50*/  FMUL.FTZ R25, R25, R9 ;  /* 0x0000000919197220 */ /* 0x000fe20000410000 */
[----:B------:R2:W-:Y:S01]  /*4a60*/  MUFU.EX2 R185, R12 ;  /* 0x0000000c00b97308 */ /* 0x0005e20000000800 */
[----:B---3--:R-:W-:Y:S01]  /*4a70*/  FFMA.FTZ R154, R9, R5, R4 ;  /* 0x00000005099a7223 */ /* 0x008fe20000010004 */
[----:B----4-:R-:W-:Y:S01]  /*4a80*/  FMUL.FTZ R10, R171, UR26 ;  /* 0x0000001aab0a7c20 */ /* 0x010fe20008410000 */
[----:B------:R-:W-:Y:S01]  /*4a90*/  FMUL.FTZ R171, R174, UR26 ;  /* 0x0000001aaeab7c20 */ /* 0x000fe20008410000 */
[----:B------:R-:W-:Y:S01]  /*4aa0*/  FMUL.FTZ R5, R175, UR26 ;  /* 0x0000001aaf057c20 */ /* 0x000fe20008410000 */
[----:B------:R-:W-:Y:S01]  /*4ab0*/  FMUL.FTZ R174, R179, UR26 ;  /* 0x0000001ab3ae7c20 */ /* 0x000fe20008410000 */
[----:B------:R-:W-:Y:S01]  /*4ac0*/  FMUL.FTZ R175, R182, UR26 ;  /* 0x0000001ab6af7c20 */ /* 0x000fe20008410000 */
[----:B------:R-:W-:Y:S01]  /*4ad0*/  FMUL.FTZ R179, R186, UR26 ;  /* 0x0000001abab37c20 */ /* 0x000fe20008410000 */
[----:B------:R-:W-:Y:S01]  /*4ae0*/  MUFU.TANH R10, R10 ;  /* 0x0000000a000a7308 */ /* 0x000fe20000002400 */
[C---:B-----5:R-:W-:Y:S01]  /*4af0*/  FADD.FTZ R154, R152.reuse, R154 ;  /* 0x0000009a989a7221 */ /* 0x060fe20000010000 */
[----:B------:R-:W-:Y:S01]  /*4b00*/  F2FP.BF16.F32.PACK_AB R152, R152, R4 ;  /* 0x000000049898723e */ /* 0x000fe200000010ff */
[----:B--2---:R-:W-:Y:S01]  /*4b10*/  FMUL.FTZ R12, R178, UR26 ;  /* 0x0000001ab20c7c20 */ /* 0x004fe20008410000 */
[----:B------:R-:W-:Y:S01]  /*4b20*/  FMUL.FTZ R178, R183, UR26 ;  /* 0x0000001ab7b27c20 */ /* 0x000fe20008410000 */
[----:B------:R-:W-:Y:S01]  /*4b30*/  FMUL.FTZ R182, R187, UR26 ;  /* 0x0000001abbb67c20 */ /* 0x000fe20008410000 */
[----:B------:R-:W-:Y:S01]  /*4b40*/  FMUL.FTZ R183, R190, UR26 ;  /* 0x0000001abeb77c20 */ /* 0x000fe20008410000 */
[----:B------:R-:W-:Y:S01]  /*4b50*/  FMUL.FTZ R186, R194, UR26 ;  /* 0x0000001ac2ba7c20 */ /* 0x000fe20008410000 */
[----:B------:R-:W2:Y:S01]  /*4b60*/  MUFU.EX2 R4, R11 ;  /* 0x0000000b00047308 */ /* 0x000ea20000000800 */
[----:B------:R-:W-:Y:S01]  /*4b70*/  FMUL.FTZ R187, R195, UR26 ;  /* 0x0000001ac3bb7c20 */ /* 0x000fe20008410000 */
[----:B------:R-:W-:Y:S01]  /*4b80*/  FMUL.FTZ R195, R199, UR26 ;  /* 0x0000001ac7c37c20 */ /* 0x000fe20008410000 */
[-C--:B------:R-:W-:Y:S01]  /*4b90*/  FMUL.FTZ R28, R28, R9.reuse ;  /* 0x000000091c1c7220 */ /* 0x080fe20000410000 */
[-C--:B------:R-:W-:Y:S01]  /*4ba0*/  FMUL.FTZ R29, R29, R9.reuse ;  /* 0x000000091d1d7220 */ /* 0x080fe20000410000 */
[-C--:B------:R-:W-:Y:S01]  /*4bb0*/  FMUL.FTZ R32, R32, R9.reuse ;  /* 0x0000000920207220 */ /* 0x080fe20000410000 */
[-C--:B------:R-:W-:Y:S01]  /*4bc0*/  FMUL.FTZ R33, R33, R9.reuse ;  /* 0x0000000921217220 */ /* 0x080fe20000410000 */
[-C--:B------:R-:W-:Y:S01]  /*4bd0*/  FMUL.FTZ R36, R36, R9.reuse ;  /* 0x0000000924247220 */ /* 0x080fe20000410000 */
[----:B------:R-:W3:Y:S01]  /*4be0*/  MUFU.TANH R171, R171 ;  /* 0x000000ab00ab7308 */ /* 0x000ee20000002400 */
[-C--:B------:R-:W-:Y:S01]  /*4bf0*/  FMUL.FTZ R37, R37, R9.reuse ;  /* 0x0000000925257220 */ /* 0x080fe20000410000 */
[-C--:B------:R-:W-:Y:S01]  /*4c00*/  FMUL.FTZ R40, R40, R9.reuse ;  /* 0x0000000928287220 */ /* 0x080fe20000410000 */
[-C--:B------:R-:W-:Y:S01]  /*4c10*/  FMUL.FTZ R41, R41, R9.reuse ;  /* 0x0000000929297220 */ /* 0x080fe20000410000 */
[-C--:B------:R-:W-:Y:S01]  /*4c20*/  FMUL.FTZ R44, R44, R9.reuse ;  /* 0x000000092c2c7220 */ /* 0x080fe20000410000 */
[-C--:B------:R-:W-:Y:S01]  /*4c30*/  FMUL.FTZ R45, R45, R9.reuse ;  /* 0x000000092d2d7220 */ /* 0x080fe20000410000 */
[-C--:B------:R-:W-:Y:S01]  /*4c40*/  FMUL.FTZ R48, R48, R9.reuse ;  /* 0x0000000930307220 */ /* 0x080fe20000410000 */
[-C--:B------:R-:W-:Y:S01]  /*4c50*/  FMUL.FTZ R49, R49, R9.reuse ;  /* 0x0000000931317220 */ /* 0x080fe20000410000 */
[----:B------:R-:W4:Y:S01]  /*4c60*/  MUFU.TANH R5, R5 ;  /* 0x0000000500057308 */ /* 0x000f220000002400 */
[----:B--2---:R-:W-:Y:S01]  /*4c70*/  FADD.FTZ R11, R4, R154 ;  /* 0x0000009a040b7221 */ /* 0x004fe20000010000 */
[C---:B------:R-:W-:Y:S01]  /*4c80*/  F2FP.BF16.F32.PACK_AB R154, R185.reuse, R4 ;  /* 0x00000004b99a723e */ /* 0x040fe200000010ff */
[-C--:B------:R-:W-:Y:S01]  /*4c90*/  FMUL.FTZ R52, R52, R9.reuse ;  /* 0x0000000934347220 */ /* 0x080fe20000410000 */
[----:B------:R-:W-:Y:S01]  /*4ca0*/  FMNMX.FTZ R4, R176, R8, !PT ;  /* 0x00000008b0047209 */ /* 0x000fe20007810000 */
[----:B------:R-:W-:Y:S01]  /*4cb0*/  FADD.FTZ R11, R185, R11 ;  /* 0x0000000bb90b7221 */ /* 0x000fe20000010000 */
[----:B------:R-:W-:Y:S01]  /*4cc0*/  FMUL.FTZ R185, R191, UR26 ;  /* 0x0000001abfb97c20 */ /* 0x000fe20008410000 */
[-C--:B------:R-:W-:Y:S01]  /*4cd0*/  FMUL.FTZ R53, R53, R9.reuse ;  /* 0x0000000935357220 */ /* 0x080fe20000410000 */
[----:B------:R-:W-:Y:S01]  /*4ce0*/  FMNMX.FTZ R4, R155, R4, !PT ;  /* 0x000000049b047209 */ /* 0x000fe20007810000 */
[----:B------:R-:W2:Y:S01]  /*4cf0*/  MUFU.TANH R12, R12 ;  /* 0x0000000c000c7308 */ /* 0x000ea20000002400 */
        /* <DEDUP_REMOVED lines=10> */
[----:B------:R-:W-:Y:S01]  /*4da0*/  FMNMX.FTZ R4, R162, R4, !PT ;  /* 0x00000004a2047209 */ /* 0x000fe20007810000 */
[-C--:B------:R-:W-:Y:S01]  /*4db0*/  FMUL.FTZ R69, R69, R9.reuse ;  /* 0x0000000945457220 */ /* 0x080fe20000410000 */
[-C--:B------:R-:W-:Y:S01]  /*4dc0*/  FMUL.FTZ R72, R72, R9.reuse ;  /* 0x0000000948487220 */ /* 0x080fe20000410000 */
        /* <DEDUP_REMOVED lines=10> */
[----:B------:R-:W1:Y:S01]  /*4e70*/  MUFU.TANH R178, R178 ;  /* 0x000000b200b27308 */ /* 0x000e620000002400 */
        /* <DEDUP_REMOVED lines=10> */
[----:B---3--:R-:W-:Y:S01]  /*4f20*/  FMNMX.FTZ R4, R171, R4, !PT ;  /* 0x00000004ab047209 */ /* 0x008fe20007810000 */
[-C--:B------:R-:W-:Y:S01]  /*4f30*/  FMUL.FTZ R100, R100, R9.reuse ;  /* 0x0000000964647220 */ /* 0x080fe20000410000 */
[-C--:B------:R-:W-:Y:S01]  /*4f40*/  FMUL.FTZ R101, R101, R9.reuse ;  /* 0x0000000965657220 */ /* 0x080fe20000410000 */
[-C--:B------:R-:W-:Y:S01]  /*4f50*/  FMUL.FTZ R104, R104, R9.reuse ;  /* 0x0000000968687220 */ /* 0x080fe20000410000 */
[----:B----4-:R-:W-:Y:S01]  /*4f60*/  FMNMX.FTZ R4, R5, R4, !PT ;  /* 0x0000000405047209 */ /* 0x010fe20007810000 */
[----:B------:R-:W3:Y:S01]  /*4f70*/  MUFU.TANH R182, R182 ;  /* 0x000000b600b67308 */ /* 0x000ee20000002400 */
[-C--:B------:R-:W-:Y:S01]  /*4f80*/  FMUL.FTZ R105, R105, R9.reuse ;  /* 0x0000000969697220 */ /* 0x080fe20000410000 */
[-C--:B------:R-:W-:Y:S01]  /*4f90*/  FMUL.FTZ R108, R108, R9.reuse ;  /* 0x000000096c6c7220 */ /* 0x080fe20000410000 */
[----:B--2---:R-:W-:Y:S01]  /*4fa0*/  FMNMX.FTZ R4, R12, R4, !PT ;  /* 0x000000040c047209 */ /* 0x004fe20007810000 */
[-C--:B------:R-:W-:Y:S01]  /*4fb0*/  FMUL.FTZ R109, R109, R9.reuse ;  /* 0x000000096d6d7220 */ /* 0x080fe20000410000 */
[-C--:B------:R-:W-:Y:S01]  /*4fc0*/  FMUL.FTZ R112, R112, R9.reuse ;  /* 0x0000000970707220 */ /* 0x080fe20000410000 */
[-C--:B------:R-:W-:Y:S01]  /*4fd0*/  FMUL.FTZ R113, R113, R9.reuse ;  /* 0x0000000971717220 */ /* 0x080fe20000410000 */
[----:B-----5:R-:W-:Y:S01]  /*4fe0*/  FMNMX.FTZ R4, R174, R4, !PT ;  /* 0x00000004ae047209 */ /* 0x020fe20007810000 */
[----:B------:R-:W2:Y:S01]  /*4ff0*/  MUFU.TANH R183, R183 ;  /* 0x000000b700b77308 */ /* 0x000ea20000002400 */
[-C--:B------:R-:W-:Y:S01]  /*5000*/  FMUL.FTZ R116, R116, R9.reuse ;  /* 0x0000000974747220 */ /* 0x080fe20000410000 */
[-C--:B------:R-:W-:Y:S01]  /*5010*/  FMUL.FTZ R117, R117, R9.reuse ;  /* 0x0000000975757220 */ /* 0x080fe20000410000 */
[----:B0-----:R-:W-:Y:S01]  /*5020*/  FMNMX.FTZ R4, R175, R4, !PT ;  /* 0x00000004af047209 */ /* 0x001fe20007810000 */
[-C--:B------:R-:W-:Y:S01]  /*5030*/  FMUL.FTZ R120, R120, R9.reuse ;  /* 0x0000000978787220 */ /* 0x080fe20000410000 */
[-C--:B------:R-:W-:Y:S01]  /*5040*/  FMUL.FTZ R121, R121, R9.reuse ;  /* 0x0000000979797220 */ /* 0x080fe20000410000 */
[-C--:B------:R-:W-:Y:S01]  /*5050*/  FMUL.FTZ R124, R124, R9.reuse ;  /* 0x000000097c7c7220 */ /* 0x080fe20000410000 */
[----:B-1----:R-:W-:Y:S01]  /*5060*/  FMNMX.FTZ R4, R178, R4, !PT ;  /* 0x00000004b2047209 */ /* 0x002fe20007810000 */
[----:B------:R-:W0:Y:S01]  /*5070*/  MUFU.TANH R185, R185 ;  /* 0x000000b900b97308 */ /* 0x000e220000002400 */
[-C--:B------:R-:W-:Y:S01]  /*5080*/  FMUL.FTZ R125, R125, R9.reuse ;  /* 0x000000097d7d7220 */ /* 0x080fe20000410000 */
[-C--:B------:R-:W-:Y:S01]  /*5090*/  FMUL.FTZ R128, R128, R9.reuse ;  /* 0x0000000980807220 */ /* 0x080fe20000410000 */
[----:B------:R-:W-:Y:S01]  /*50a0*/  FMNMX.FTZ R4, R179, R4, !PT ;  /* 0x00000004b3047209 */ /* 0x000fe20007810000 */
[-C--:B------:R-:W-:Y:S01]  /*50b0*/  FMUL.FTZ R129, R129, R9.reuse ;  /* 0x0000000981817220 */ /* 0x080fe20000410000 */
[-C--:B------:R-:W-:Y:S01]  /*50c0*/  FMUL.FTZ R132, R132, R9.reuse ;  /* 0x0000000984847220 */ /* 0x080fe20000410000 */
[-C--:B------:R-:W-:Y:S01]  /*50d0*/  FMUL.FTZ R133, R133, R9.reuse ;  /* 0x0000000985857220 */ /* 0x080fe20000410000 */
[----:B---3--:R-:W-:Y:S01]  /*50e0*/  FMNMX.FTZ R4, R182, R4, !PT ;  /* 0x00000004b6047209 */ /* 0x008fe20007810000 */
[----:B------:R-:W1:Y:S01]  /*50f0*/  MUFU.TANH R186, R186 ;  /* 0x000000ba00ba7308 */ /* 0x000e620000002400 */
[-C--:B------:R-:W-:Y:S01]  /*5100*/  FMUL.FTZ R136, R136, R9.reuse ;  /* 0x0000000988887220 */ /* 0x080fe20000410000 */
[-C--:B------:R-:W-:Y:S01]  /*5110*/  FMUL.FTZ R137, R137, R9.reuse ;  /* 0x0000000989897220 */ /* 0x080fe20000410000 */
[----:B--2---:R-:W-:Y:S01]  /*5120*/  FMNMX.FTZ R4, R183, R4, !PT ;  /* 0x00000004b7047209 */ /* 0x004fe20007810000 */
[-C--:B------:R-:W-:Y:S01]  /*5130*/  FMUL.FTZ R140, R140, R9.reuse ;  /* 0x000000098c8c7220 */ /* 0x080fe20000410000 */
[-C--:B------:R-:W-:Y:S01]  /*5140*/  FMUL.FTZ R141, R141, R9.reuse ;  /* 0x000000098d8d7220 */ /* 0x080fe20000410000 */
[-C--:B------:R-:W-:Y:S01]  /*5150*/  FMUL.FTZ R144, R144, R9.reuse ;  /* 0x0000000990907220 */ /* 0x080fe20000410000 */
[-C--:B------:R-:W-:Y:S01]  /*5160*/  FMUL.FTZ R145, R145, R9.reuse ;  /* 0x0000000991917220 */ /* 0x080fe20000410000 */
[----:B------:R-:W2:Y:S01]  /*5170*/  MUFU.TANH R187, R187 ;  /* 0x000000bb00bb7308 */ /* 0x000ea20000002400 */
[----:B0-----:R-:W-:Y:S01]  /*5180*/  FMNMX.FTZ R4, R185, R4, !PT ;  /* 0x00000004b9047209 */ /* 0x001fe20007810000 */
[-C--:B------:R-:W-:Y:S01]  /*5190*/  FMUL.FTZ R148, R148, R9.reuse ;  /* 0x0000000994947220 */ /* 0x080fe20000410000 */
[----:B------:R-:W-:-:S05]  /*51a0*/  FMUL.FTZ R149, R149, R9 ;  /* 0x0000000995957220 */ /* 0x000fca0000410000 */
[----:B------:R-:W0:Y:S01]  /*51b0*/  MUFU.TANH R195, R195 ;  /* 0x000000c300c37308 */ /* 0x000e220000002400 */
[----:B-1----:R-:W-:-:S07]  /*51c0*/  FMNMX.FTZ R4, R186, R4, !PT ;  /* 0x00000004ba047209 */ /* 0x002fce0007810000 */
[----:B------:R-:W-:Y:S01]  /*51d0*/  MUFU.EX2 R191, R20 ;  /* 0x0000001400bf7308 */ /* 0x000fe20000000800 */
[----:B--2---:R-:W-:-:S04]  /*51e0*/  FMNMX.FTZ R4, R187, R4, !PT ;  /* 0x00000004bb047209 */ /* 0x004fc80007810000 */
[----:B------:R-:W-:-:S03]  /*51f0*/  FMNMX.FTZ R4, R188, R4, !PT ;  /* 0x00000004bc047209 */ /* 0x000fc60007810000 */
[----:B------:R1:W-:Y:S01]  /*5200*/  MUFU.EX2 R20, R156 ;  /* 0x0000009c00147308 */ /* 0x0003e20000000800 */
[----:B0-----:R-:W-:-:S05]  /*5210*/  FMNMX.FTZ R4, R195, R4, !PT ;  /* 0x00000004c3047209 */ /* 0x001fca0007810000 */
[----:B------:R-:W0:Y:S02]  /*5220*/  SHFL.BFLY PT, R189, R4, 0x2, 0x1f ;  /* 0x0c401f0004bd7f89 */ /* 0x000e2400000e0000 */
[----:B------:R-:W-:Y:S08]  /*5230*/  MUFU.EX2 R190, R13 ;  /* 0x0000000d00be7308 */ /* 0x000ff00000000800 */
[----:B------:R-:W-:Y:S08]  /*5240*/  MUFU.EX2 R194, R14 ;  /* 0x0000000e00c27308 */ /* 0x000ff00000000800 */
[----:B------:R-:W-:Y:S01]  /*5250*/  MUFU.EX2 R193, R184 ;  /* 0x000000b800c17308 */ /* 0x000fe20000000800 */
[----:B0-----:R-:W-:-:S07]  /*5260*/  FMNMX.FTZ R4, R4, R189, !PT ;  /* 0x000000bd04047209 */ /* 0x001fce0007810000 */
[----:B------:R-:W-:Y:S01]  /*5270*/  MUFU.EX2 R189, R15 ;  /* 0x0000000f00bd7308 */ /* 0x000fe20000000800 */
[----:B------:R-:W0:Y:S07]  /*5280*/  SHFL.BFLY PT, R196, R4, 0x1, 0x1f ;  /* 0x0c201f0004c47f89 */ /* 0x000e2e00000e0000 */
[----:B------:R2:W-:Y:S08]  /*5290*/  MUFU.EX2 R15, R153 ;  /* 0x00000099000f7308 */ /* 0x0005f00000000800 */
[----:B------:R3:W-:Y:S08]  /*52a0*/  MUFU.EX2 R14, R157 ;  /* 0x0000009d000e7308 */ /* 0x0007f00000000800 */
[----:B------:R4:W-:Y:S01]  /*52b0*/  MUFU.EX2 R192, R160 ;  /* 0x000000a000c07308 */ /* 0x0009e20000000800 */
[----:B0-----:R-:W-:-:S05]  /*52c0*/  FMNMX.FTZ R4, R4, R196, !PT ;  /* 0x000000c404047209 */ /* 0x001fca0007810000 */
[C---:B-1----:R-:W-:Y:S01]  /*52d0*/  FADD.FTZ R156, -R4.reuse, R8 ;  /* 0x00000008049c7221 */ /* 0x042fe20000010100 */
[----:B--2---:R-:W-:Y:S01]  /*52e0*/  FMUL.FTZ R153, R4, UR10 ;  /* 0x0000000a04997c20 */ /* 0x004fe20008410000 */
[----:B------:R0:W-:Y:S02]  /*52f0*/  MUFU.EX2 R13, R161 ;  /* 0x000000a1000d7308 */ /* 0x0001e40000000800 */
[----:B------:R-:W-:Y:S01]  /*5300*/  FMUL.FTZ R156, R156, UR10 ;  /* 0x0000000a9c9c7c20 */ /* 0x000fe20008410000 */
        /* <DEDUP_REMOVED lines=9> */
[--C-:B---3--:R-:W-:Y:S01]  /*53a0*/  FFMA.FTZ R157, R170, UR10, -R153.reuse ;  /* 0x0000000aaa9d7c23 */ /* 0x108fe20008010899 */
[--C-:B----4-:R-:W-:Y:S01]  /*53b0*/  FFMA.FTZ R160, R10, UR10, -R153.reuse ;  /* 0x0000000a0aa07c23 */ /* 0x110fe20008010899 */
[--C-:B------:R-:W-:Y:S01]  /*53c0*/  FFMA.FTZ R171, R171, UR10, -R153.reuse ;  /* 0x0000000aabab7c23 */ /* 0x100fe20008010899 */
[--C-:B------:R-:W-:Y:S01]  /*53d0*/  FFMA.FTZ R5, R5, UR10, -R153.reuse ;  /* 0x0000000a05057c23 */ /* 0x100fe20008010899 */
[--C-:B------:R-:W-:Y:S01]  /*53e0*/  FFMA.FTZ R12, R12, UR10, -R153.reuse ;  /* 0x0000000a0c0c7c23 */ /* 0x100fe20008010899 */
[--C-:B0-----:R-:W-:Y:S01]  /*53f0*/  FFMA.FTZ R161, R174, UR10, -R153.reuse ;  /* 0x0000000aaea17c23 */ /* 0x101fe20008010899 */
[--C-:B-1----:R-:W-:Y:S01]  /*5400*/  FFMA.FTZ R164, R175, UR10, -R153.reuse ;  /* 0x0000000aafa47c23 */ /* 0x102fe20008010899 */
        /* <DEDUP_REMOVED lines=9> */
[----:B------:R-:W0:Y:S08]  /*54a0*/  MUFU.EX2 R10, R156 ;  /* 0x0000009c000a7308 */ /* 0x000e300000000800 */
[----:B------:R-:W1:Y:S08]  /*54b0*/  MUFU.EX2 R153, R176 ;  /* 0x000000b000997308 */ /* 0x000e700000000800 */
[----:B------:R-:W2:Y:S01]  /*54c0*/  MUFU.EX2 R155, R155 ;  /* 0x0000009b009b7308 */ /* 0x000ea20000000800 */
[-C--:B0-----:R-:W-:Y:S01]  /*54d0*/  FMUL.FTZ R26, R26, R10.reuse ;  /* 0x0000000a1a1a7220 */ /* 0x081fe20000410000 */
[-C--:B------:R-:W-:Y:S01]  /*54e0*/  FMUL.FTZ R27, R27, R10.reuse ;  /* 0x0000000a1b1b7220 */ /* 0x080fe20000410000 */
[-C--:B------:R-:W-:Y:S01]  /*54f0*/  FMUL.FTZ R30, R30, R10.reuse ;  /* 0x0000000a1e1e7220 */ /* 0x080fe20000410000 */
[-C--:B------:R-:W-:Y:S01]  /*5500*/  FMUL.FTZ R31, R31, R10.reuse ;  /* 0x0000000a1f1f7220 */ /* 0x080fe20000410000 */
[-C--:B------:R-:W-:Y:S01]  /*5510*/  FMUL.FTZ R34, R34, R10.reuse ;  /* 0x0000000a22227220 */ /* 0x080fe20000410000 */
[-C--:B------:R-:W-:Y:S01]  /*5520*/  FMUL.FTZ R35, R35, R10.reuse ;  /* 0x0000000a23237220 */ /* 0x080fe20000410000 */
[----:B------:R-:W-:Y:S01]  /*5530*/  FMUL.FTZ R38, R38, R10 ;  /* 0x0000000a26267220 */ /* 0x000fe20000410000 */
[----:B------:R-:W-:Y:S01]  /*5540*/  MUFU.EX2 R156, R159 ;  /* 0x0000009f009c7308 */ /* 0x000fe20000000800 */
[----:B-1----:R-:W-:Y:S01]  /*5550*/  FFMA.FTZ R6, R10, R6, R153 ;  /* 0x000000060a067223 */ /* 0x002fe20000010099 */
[-C--:B------:R-:W-:Y:S01]  /*5560*/  FMUL.FTZ R39, R39, R10.reuse ;  /* 0x0000000a27277220 */ /* 0x080fe20000410000 */
[-C--:B------:R-:W-:Y:S01]  /*5570*/  FMUL.FTZ R42, R42, R10.reuse ;  /* 0x0000000a2a2a7220 */ /* 0x080fe20000410000 */
[-C--:B------:R-:W-:Y:S01]  /*5580*/  FMUL.FTZ R43, R43, R10.reuse ;  /* 0x0000000a2b2b7220 */ /* 0x080fe20000410000 */
[-C--:B------:R-:W-:Y:S01]  /*5590*/  FMUL.FTZ R46, R46, R10.reuse ;  /* 0x0000000a2e2e7220 */ /* 0x080fe20000410000 */
[-C--:B------:R-:W-:Y:S01]  /*55a0*/  FMUL.FTZ R47, R47, R10.reuse ;  /* 0x0000000a2f2f7220 */ /* 0x080fe20000410000 */
[-C--:B------:R-:W-:Y:S01]  /*55b0*/  FMUL.FTZ R50, R50, R10.reuse ;  /* 0x0000000a32327220 */ /* 0x080fe20000410000 */
[----:B------:R-:W-:Y:S01]  /*55c0*/  MUFU.EX2 R8, R165 ;  /* 0x000000a500087308 */ /* 0x000fe20000000800 */
[C---:B--2---:R-:W-:Y:S01]  /*55d0*/  FADD.FTZ R6, R155.reuse, R6 ;  /* 0x000000069b067221 */ /* 0x044fe20000010000 */
[----:B------:R-:W-:Y:S01]  /*55e0*/  F2FP.BF16.F32.PACK_AB R153, R155, R153 ;  /* 0x000000999b99723e */ /* 0x000fe200000010ff */
        /* <DEDUP_REMOVED lines=24> */
[-C--:B------:R-:W-:Y:S01]  /*5770*/  FMUL.FTZ R90, R90, R10.reuse ;  /* 0x0000000a5a5a7220 */ /* 0x080fe20000410000 */
[-C--:B------:R-:W-:Y:S01]  /*5780*/  FMUL.FTZ R91, R91, R10.reuse ;  /* 0x0000000a5b5b7220 */ /* 0x080fe20000410000 */
[----:B------:R-:W-:Y:S01]  /*5790*/  FADD.FTZ R6, R156, R6 ;  /* 0x000000069c067221 */ /* 0x000fe20000010000 */
[----:B------:R-:W-:Y:S01]  /*57a0*/  FADD.FTZ R156, R190, R11 ;  /* 0x0000000bbe9c7221 */ /* 0x000fe20000010000 */
[----:B------:R-:W-:Y:S01]  /*57b0*/  FMUL.FTZ R94, R94, R10 ;  /* 0x0000000a5e5e7220 */ /* 0x000fe20000410000 */
[----:B------:R-:W0:Y:S01]  /*57c0*/  MUFU.EX2 R159, R166 ;  /* 0x000000a6009f7308 */ /* 0x000e220000000800 */
[----:B-1----:R-:W-:Y:S01]  /*57d0*/  FADD.FTZ R11, R158, R6 ;  /* 0x000000069e0b7221 */ /* 0x002fe20000010000 */
[C---:B------:R-:W-:Y:S01]  /*57e0*/  FADD.FTZ R6, R194.reuse, R156 ;  /* 0x0000009cc2067221 */ /* 0x040fe20000010000 */
        /* <DEDUP_REMOVED lines=22> */
[C---:B-1----:R-:W-:Y:S01]  /*5950*/  FADD.FTZ R11, R166.reuse, R11 ;  /* 0x0000000ba60b7221 */ /* 0x042fe20000010000 */
[----:B------:R-:W-:Y:S01]  /*5960*/  F2FP.BF16.F32.PACK_AB R159, R166, R159 ;  /* 0x0000009fa69f723e */ /* 0x000fe200000010ff */
[-C--:B------:R-:W-:Y:S01]  /*5970*/  FMUL.FTZ R123, R123, R10.reuse ;  /* 0x0000000a7b7b7220 */ /* 0x080fe20000410000 */
[----:B------:R-:W-:Y:S01]  /*5980*/  F2FP.BF16.F32.PACK_AB R166, R184, R13 ;  /* 0x0000000db8a6723e */ /* 0x000fe200000010ff */
[-C--:B------:R-:W-:Y:S01]  /*5990*/  FMUL.FTZ R126, R126, R10.reuse ;  /* 0x0000000a7e7e7220 */ /* 0x080fe20000410000 */
[-C--:B------:R-:W-:Y:S01]  /*59a0*/  FMUL.FTZ R127, R127, R10.reuse ;  /* 0x0000000a7f7f7220 */ /* 0x080fe20000410000 */
[----:B------:R-:W-:Y:S01]  /*59b0*/  FMUL.FTZ R130, R130, R10 ;  /* 0x0000000a82827220 */ /* 0x000fe20000410000 */
[----:B------:R-:W-:Y:S01]  /*59c0*/  MUFU.EX2 R170, R169 ;  /* 0x000000a900aa7308 */ /* 0x000fe20000000800 */
[----:B--2---:R-:W-:Y:S01]  /*59d0*/  FADD.FTZ R6, R21, R6 ;  /* 0x0000000615067221 */ /* 0x004fe20000010000 */
[----:B0-----:R-:W-:Y:S01]  /*59e0*/  F2FP.BF16.F32.PACK_AB R157, R165, R158 ;  /* 0x0000009ea59d723e */ /* 0x001fe200000010ff */
[-C--:B------:R-:W-:Y:S01]  /*59f0*/  FMUL.FTZ R131, R131, R10.reuse ;  /* 0x0000000a83837220 */ /* 0x080fe20000410000 */
[----:B------:R-:W-:Y:S01]  /*5a00*/  F2FP.BF16.F32.PACK_AB R158, R191, R189 ;  /* 0x000000bdbf9e723e */ /* 0x000fe200000010ff */
[----:B------:R-:W-:Y:S01]  /*5a10*/  FADD.FTZ R6, R193, R6 ;  /* 0x00000006c1067221 */ /* 0x000fe20000010000 */
[-C--:B------:R-:W-:Y:S01]  /*5a20*/  FMUL.FTZ R134, R134, R10.reuse ;  /* 0x0000000a86867220 */ /* 0x080fe20000410000 */
[-C--:B------:R-:W-:Y:S01]  /*5a30*/  FMUL.FTZ R135, R135, R10.reuse ;  /* 0x0000000a87877220 */ /* 0x080fe20000410000 */
[----:B------:R0:W1:Y:S01]  /*5a40*/  MUFU.EX2 R169, R160 ;  /* 0x000000a000a97308 */ /* 0x0000620000000800 */
[----:B---3--:R-:W-:Y:S01]  /*5a50*/  FADD.FTZ R11, R162, R11 ;  /* 0x0000000ba20b7221 */ /* 0x008fe20000010000 */
[----:B------:R-:W-:Y:S01]  /*5a60*/  FADD.FTZ R6, R15, R6 ;  /* 0x000000060f067221 */ /* 0x000fe20000010000 */
[-C--:B------:R-:W-:Y:S01]  /*5a70*/  FMUL.FTZ R138, R138, R10.reuse ;  /* 0x0000000a8a8a7220 */ /* 0x080fe20000410000 */
[-C--:B------:R-:W-:Y:S01]  /*5a80*/  FMUL.FTZ R139, R139, R10.reuse ;  /* 0x0000000a8b8b7220 */ /* 0x080fe20000410000 */
[-C--:B------:R-:W-:Y:S01]  /*5a90*/  FMUL.FTZ R142, R142, R10.reuse ;  /* 0x0000000a8e8e7220 */ /* 0x080fe20000410000 */
[----:B------:R-:W-:Y:S01]  /*5aa0*/  FADD.FTZ R6, R20, R6 ;  /* 0x0000000614067221 */ /* 0x000fe20000010000 */
[-C--:B------:R-:W-:Y:S01]  /*5ab0*/  FMUL.FTZ R143, R143, R10.reuse ;  /* 0x0000000a8f8f7220 */ /* 0x080fe20000410000 */
[----:B------:R-:W2:Y:S01]  /*5ac0*/  MUFU.EX2 R163, R171 ;  /* 0x000000ab00a37308 */ /* 0x000ea20000000800 */
[----:B0-----:R-:W-:Y:S01]  /*5ad0*/  F2FP.BF16.F32.PACK_AB R160, R193, R21 ;  /* 0x00000015c1a0723e */ /* 0x001fe200000010ff */
[-C--:B------:R-:W-:Y:S01]  /*5ae0*/  FMUL.FTZ R146, R146, R10.reuse ;  /* 0x0000000a92927220 */ /* 0x080fe20000410000 */
[-C--:B------:R-:W-:Y:S01]  /*5af0*/  FMUL.FTZ R147, R147, R10.reuse ;  /* 0x0000000a93937220 */ /* 0x080fe20000410000 */
[-C--:B------:R-:W-:Y:S01]  /*5b00*/  FMUL.FTZ R150, R150, R10.reuse ;  /* 0x0000000a96967220 */ /* 0x080fe20000410000 */
[----:B------:R-:W-:-:S03]  /*5b10*/  FMUL.FTZ R151, R151, R10 ;  /* 0x0000000a97977220 */ /* 0x000fc60000410000 */
[----:B------:R-:W0:Y:S01]  /*5b20*/  MUFU.EX2 R5, R5 ;  /* 0x0000000500057308 */ /* 0x000e220000000800 */
[----:B-1----:R-:W-:-:S07]  /*5b30*/  FADD.FTZ R11, R169, R11 ;  /* 0x0000000ba90b7221 */ /* 0x002fce0000010000 */
[----:B------:R-:W1:Y:S01]  /*5b40*/  MUFU.EX2 R12, R12 ;  /* 0x0000000c000c7308 */ /* 0x000e620000000800 */
[----:B--2---:R-:W-:-:S07]  /*5b50*/  FADD.FTZ R11, R163, R11 ;  /* 0x0000000ba30b7221 */ /* 0x004fce0000010000 */
[----:B------:R2:W3:Y:S01]  /*5b60*/  MUFU.EX2 R171, R161 ;  /* 0x000000a100ab7308 */ /* 0x0004e20000000800 */
[C---:B0-----:R-:W-:Y:S01]  /*5b70*/  FADD.FTZ R11, R5.reuse, R11 ;  /* 0x0000000b050b7221 */ /* 0x041fe20000010000 */
[----:B------:R-:W-:Y:S01]  /*5b80*/  F2FP.BF16.F32.PACK_AB R163, R5, R163 ;  /* 0x000000a305a3723e */ /* 0x000fe200000010ff */
[----:B------:R-:W-:-:S04]  /*5b90*/  FADD.FTZ R5, R14, R6 ;  /* 0x000000060e057221 */ /* 0x000fc80000010000 */
[----:B------:R-:W-:Y:S01]  /*5ba0*/  FADD.FTZ R5, R192, R5 ;  /* 0x00000005c0057221 */ /* 0x000fe20000010000 */
[----:B------:R0:W4:Y:S01]  /*5bb0*/  MUFU.EX2 R167, R164 ;  /* 0x000000a400a77308 */ /* 0x0001220000000800 */
[----:B-1----:R-:W-:Y:S01]  /*5bc0*/  FADD.FTZ R11, R12, R11 ;  /* 0x0000000b0c0b7221 */ /* 0x002fe20000010000 */
[----:B--2---:R-:W-:Y:S01]  /*5bd0*/  F2FP.BF16.F32.PACK_AB R161, R169, R162 ;  /* 0x000000a2a9a1723e */ /* 0x004fe200000010ff */
[----:B------:R-:W-:Y:S01]  /*5be0*/  FADD.FTZ R5, R13, R5 ;  /* 0x000000050d057221 */ /* 0x000fe20000010000 */
[----:B------:R-:W-:-:S03]  /*5bf0*/  F2FP.BF16.F32.PACK_AB R162, R20, R15 ;  /* 0x0000000f14a2723e */ /* 0x000fc600000010ff */
[----:B------:R-:W-:Y:S01]  /*5c00*/  FADD.FTZ R5, R184, R5 ;  /* 0x00000005b8057221 */ /* 0x000fe20000010000 */
[----:B------:R-:W1:Y:S01]  /*5c10*/  MUFU.EX2 R178, R178 ;  /* 0x000000b200b27308 */ /* 0x000e620000000800 */
[C---:B---3--:R-:W-:Y:S01]  /*5c20*/  FADD.FTZ R11, R171.reuse, R11 ;  /* 0x0000000bab0b7221 */ /* 0x048fe20000010000 */
[----:B------:R-:W-:Y:S01]  /*5c30*/  F2FP.BF16.F32.PACK_AB R165, R171, R12 ;  /* 0x0000000caba5723e */ /* 0x000fe200000010ff */
[----:B------:R-:W-:Y:S01]  /*5c40*/  FADD.FTZ R5, R8, R5 ;  /* 0x0000000508057221 */ /* 0x000fe20000010000 */
[----:B0-----:R-:W-:-:S04]  /*5c50*/  F2FP.BF16.F32.PACK_AB R164, R192, R14 ;  /* 0x0000000ec0a4723e */ /* 0x001fc800000010ff */
[----:B------:R-:W0:Y:S01]  /*5c60*/  MUFU.EX2 R179, R179 ;  /* 0x000000b300b37308 */ /* 0x000e220000000800 */
[----:B----4-:R-:W-:-:S07]  /*5c70*/  FADD.FTZ R11, R167, R11 ;  /* 0x0000000ba70b7221 */ /* 0x010fce0000010000 */
[----:B------:R-:W2:Y:S01]  /*5c80*/  MUFU.EX2 R168, R168 ;  /* 0x000000a800a87308 */ /* 0x000ea20000000800 */
[C---:B-1----:R-:W-:Y:S01]  /*5c90*/  FADD.FTZ R11, R178.reuse, R11 ;  /* 0x0000000bb20b7221 */ /* 0x042fe20000010000 */
[----:B------:R-:W-:-:S06]  /*5ca0*/  F2FP.BF16.F32.PACK_AB R167, R178, R167 ;  /* 0x000000a7b2a7723e */ /* 0x000fcc00000010ff */
[----:B------:R-:W1:Y:S01]  /*5cb0*/  MUFU.EX2 R182, R182 ;  /* 0x000000b600b67308 */ /* 0x000e620000000800 */
[----:B0-----:R-:W-:-:S07]  /*5cc0*/  FADD.FTZ R11, R179, R11 ;  /* 0x0000000bb30b7221 */ /* 0x001fce0000010000 */
[----:B------:R-:W0:Y:S01]  /*5cd0*/  MUFU.EX2 R183, R183 ;  /* 0x000000b700b77308 */ /* 0x000e220000000800 */
[C---:B--2---:R-:W-:Y:S01]  /*5ce0*/  FADD.FTZ R5, R168.reuse, R5 ;  /* 0x00000005a8057221 */ /* 0x044fe20000010000 */
[----:B------:R-:W-:-:S03]  /*5cf0*/  F2FP.BF16.F32.PACK_AB R168, R168, R8 ;  /* 0x00000008a8a8723e */ /* 0x000fc600000010ff */
[----:B------:R-:W-:-:S03]  /*5d00*/  FADD.FTZ R8, R170, R5 ;  /* 0x00000005aa087221 */ /* 0x000fc60000010000 */
[----:B------:R-:W2:Y:S01]  /*5d10*/  MUFU.EX2 R175, R172 ;  /* 0x000000ac00af7308 */ /* 0x000ea20000000800 */
[C---:B-1----:R-:W-:Y:S01]  /*5d20*/  FADD.FTZ R6, R182.reuse, R11 ;  /* 0x0000000bb6067221 */ /* 0x042fe20000010000 */
[----:B------:R-:W-:-:S06]  /*5d30*/  F2FP.BF16.F32.PACK_AB R169, R182, R179 ;  /* 0x000000b3b6a9723e */ /* 0x000fcc00000010ff */
[----:B------:R-:W1:Y:S01]  /*5d40*/  MUFU.EX2 R185, R185 ;  /* 0x000000b900b97308 */ /* 0x000e620000000800 */
[----:B0-----:R-:W-:-:S07]  /*5d50*/  FADD.FTZ R6, R183, R6 ;  /* 0x00000006b7067221 */ /* 0x001fce0000010000 */
[----:B------:R-:W0:Y:S01]  /*5d60*/  MUFU.EX2 R172, R173 ;  /* 0x000000ad00ac7308 */ /* 0x000e220000000800 */
[C---:B--2---:R-:W-:Y:S01]  /*5d70*/  FADD.FTZ R5, R175.reuse, R8 ;  /* 0x00000008af057221 */ /* 0x044fe20000010000 */
[----:B------:R-:W-:-:S06]  /*5d80*/  F2FP.BF16.F32.PACK_AB R170, R175, R170 ;  /* 0x000000aaafaa723e */ /* 0x000fcc00000010ff */
[----:B------:R-:W2:Y:S01]  /*5d90*/  MUFU.EX2 R173, R186 ;  /* 0x000000ba00ad7308 */ /* 0x000ea20000000800 */
[C---:B-1----:R-:W-:Y:S01]  /*5da0*/  FADD.FTZ R6, R185.reuse, R6 ;  /* 0x00000006b9067221 */ /* 0x042fe20000010000 */
[----:B------:R-:W-:-:S06]  /*5db0*/  F2FP.BF16.F32.PACK_AB R171, R185, R183 ;  /* 0x000000b7b9ab723e */ /* 0x000fcc00000010ff */
[----:B------:R-:W1:Y:S01]  /*5dc0*/  MUFU.EX2 R177, R177 ;  /* 0x000000b100b17308 */ /* 0x000e620000000800 */
[----:B0-----:R-:W-:-:S07]  /*5dd0*/  FADD.FTZ R8, R172, R5 ;  /* 0x00000005ac087221 */ /* 0x001fce0000010000 */
[----:B------:R-:W0:Y:S01]  /*5de0*/  MUFU.EX2 R187, R187 ;  /* 0x000000bb00bb7308 */ /* 0x000e220000000800 */
[----:B--2---:R-:W-:-:S07]  /*5df0*/  FADD.FTZ R6, R173, R6 ;  /* 0x00000006ad067221 */ /* 0x004fce0000010000 */
[----:B------:R-:W2:Y:S01]  /*5e00*/  MUFU.EX2 R174, R180 ;  /* 0x000000b400ae7308 */ /* 0x000ea20000000800 */
[C---:B-1----:R-:W-:Y:S01]  /*5e10*/  FADD.FTZ R5, R177.reuse, R8 ;  /* 0x00000008b1057221 */ /* 0x042fe20000010000 */
[----:B------:R-:W-:-:S06]  /*5e20*/  F2FP.BF16.F32.PACK_AB R172, R177, R172 ;  /* 0x000000acb1ac723e */ /* 0x000fcc00000010ff */
[----:B------:R-:W1:Y:S01]  /*5e30*/  MUFU.EX2 R188, R188 ;  /* 0x000000bc00bc7308 */ /* 0x000e620000000800 */
[C---:B0-----:R-:W-:Y:S01]  /*5e40*/  FADD.FTZ R11, R187.reuse, R6 ;  /* 0x00000006bb0b7221 */ /* 0x041fe20000010000 */
[----:B------:R-:W-:-:S06]  /*5e50*/  F2FP.BF16.F32.PACK_AB R173, R187, R173 ;  /* 0x000000adbbad723e */ /* 0x000fcc00000010ff */
[----:B------:R-:W0:Y:S01]  /*5e60*/  MUFU.EX2 R181, R181 ;  /* 0x000000b500b57308 */ /* 0x000e220000000800 */
[----:B--2---:R-:W-:-:S07]  /*5e70*/  FADD.FTZ R6, R174, R5 ;  /* 0x00000005ae067221 */ /* 0x004fce0000010000 */
[----:B------:R-:W2:Y:S01]  /*5e80*/  MUFU.EX2 R175, R195 ;  /* 0x000000c300af7308 */ /* 0x000ea20000000800 */
[----:B-1----:R-:W-:Y:S01]  /*5e90*/  FADD.FTZ R8, R188, R11 ;  /* 0x0000000bbc087221 */ /* 0x002fe20000010000 */
[C---:B0-----:R-:W-:Y:S01]  /*5ea0*/  FADD.FTZ R5, R181.reuse, R6 ;  /* 0x00000006b5057221 */ /* 0x041fe20000010000 */
[----:B------:R-:W-:Y:S02]  /*5eb0*/  F2FP.BF16.F32.PACK_AB R174, R181, R174 ;  /* 0x000000aeb5ae723e */ /* 0x000fe400000010ff */
[C---:B--2---:R-:W-:Y:S01]  /*5ec0*/  FADD.FTZ R6, R175.reuse, R8 ;  /* 0x00000008af067221 */ /* 0x044fe20000010000 */
[----:B------:R-:W-:Y:S01]  /*5ed0*/  F2FP.BF16.F32.PACK_AB R175, R175, R188 ;  /* 0x000000bcafaf723e */ /* 0x000fe200000010ff */
[----:B------:R-:W-:Y:S06]  /*5ee0*/  @!P0 BRA `(.L_x_9435) ;  /* 0x0000000000048947 */ /* 0x000fec0003800000 */
[----:B------:R-:W-:Y:S01]  /*5ef0*/  BPT.TRAP 0x1 ;  /* 0x000000040000795c */ /* 0x000fe20000300000 */
.L_x_9435:
[----:B------:R0:W1:Y:S01]  /*5f00*/  SYNCS.PHASECHK.TRANS64.TRYWAIT P1, [UR25+0x22850], R7 ;  /* 0x02285007ff0075a7 */ /* 0x0000620008020159 */
[----:B------:R-:W-:Y:S05]  /*5f10*/  @!P0 BRA `(.L_x_9436) ;  /* 0x0000000000048947 */ /* 0x000fea0003800000 */
[----:B------:R-:W-:Y:S01]  /*5f20*/  BPT.TRAP 0x1 ;  /* 0x000000040000795c */ /* 0x000fe20000300000 */
.L_x_9436:
[----:B-1----:R-:W-:Y:S05]  /*5f30*/  @P1 BRA `(.L_x_9437) ;  /* 0x0000000000081947 */ /* 0x002fea0003800000 */
[----:B------:R-:W1:Y:S02]  /*5f40*/  SYNCS.PHASECHK.TRANS64.TRYWAIT P1, [UR25+0x22850], R7 ;  /* 0x02285007ff0075a7 */ /* 0x000e640008020159 */
[----:B-1----:R-:W-:Y:S05]  /*5f50*/  @!P1 BRA `(.L_x_9438) ;  /* 0x000000ac00dc9947 */ /* 0x002fea0003800000 */
.L_x_9437:
[----:B-1----:R-:W1:Y:S01]  /*5f60*/  S2R R8, SR_TID.X ;  /* 0x0000000000087919 */ /* 0x002e620000002100 */
[----:B------:R-:W-:Y:S01]  /*5f70*/  UIMAD UR11, UR37, 0xc00, UR21 ;  /* 0x00000c00250b78a4 */ /* 0x000fe2000f8e0215 */
[----:B------:R-:W-:-:S06]  /*5f80*/  UMOV UR7, 0x40000040 ;  /* 0x4000004000077882 */ /* 0x000fcc0000000000 */
[----:B------:R-:W-:Y:S01]  /*5f90*/  UMOV UR6, UR11 ;  /* 0x0000000b00067c82 */ /* 0x000fe20008000000 */
[----:B-1----:R-:W-:-:S05]  /*5fa0*/  SHF.R.U32.HI R8, RZ, 0x7, R8 ;  /* 0x00000007ff087819 */ /* 0x002fca0000011608 */
[----:B0-----:R-:W-:-:S05]  /*5fb0*/  VIADD R7, R8, 0x8 ;  /* 0x0000000808077836 */ /* 0x001fca0000000000 */
[----:B------:R0:W-:Y:S06]  /*5fc0*/  BAR.SYNC.DEFER_BLOCKING R7, 0x100 ;  /* 0x000400070000751d */ /* 0x0001ec0000010000 */
        /* <DEDUP_REMOVED lines=33> */
[----:B0-----:R-:W-:Y:S05]  /*61e0*/  @!P0 BRA `(.L_x_9439) ;  /* 0x0000000000048947 */ /* 0x001fea0003800000 */
[----:B------:R-:W-:Y:S01]  /*61f0*/  BPT.TRAP 0x1 ;  /* 0x000000040000795c */ /* 0x000fe20000300000 */
.L_x_9439:
[----:B------:R-:W-:Y:S01]  /*6200*/  UIADD3 UR25, UR25, 0x22860, URZ ;  /* 0x0002286019197890 */ /* 0x000fe2000fffe03f */
[----:B------:R-:W-:Y:S01]  /*6210*/  PLOP3.LUT P1, PT, PT, PT, UP0, 0x80, 0x0 ;  /* 0x000000000000781c */ /* 0x000fe20003f2f008 */
[----:B------:R-:W-:Y:S02]  /*6220*/  IMAD.MOV.U32 R8, RZ, RZ, R4 ;  /* 0x000000ffff087224 */ /* 0x000fe400078e0004 */
[----:B------:R-:W-:Y:S01]  /*6230*/  UPRMT UR25, UR24, 0x654, UR25 ;  /* 0x0000065418197896 */ /* 0x000fe20008000019 */
[----:B------:R-:W-:-:S08]  /*6240*/  IMAD.MOV.U32 R9, RZ, RZ, R3 ;  /* 0x000000ffff097224 */ /* 0x000fd000078e0003 */
[----:B------:R-:W-:Y:S01]  /*6250*/  SYNCS.ARRIVE.TRANS64.RED.A1T0 RZ, [UR25], RZ ;  /* 0x000000ffffff79a7 */ /* 0x000fe20008100419 */
[----:B------:R-:W-:Y:S05]  /*6260*/  @P1 BRA `(.L_x_9440) ;  /* 0xffffffdc002c1947 */ /* 0x000fea000383ffff */
.L_x_9429:
[----:B------:R-:W0:Y:S01]  /*6270*/  SHFL.BFLY PT, R8, R5, 0x2, 0x1f ;  /* 0x0c401f0005087f89 */ /* 0x000e2200000e0000 */
[----:B------:R-:W-:Y:S01]  /*6280*/  UIADD3 UR37, UR37, 0x1, URZ ;  /* 0x0000000125257890 */ /* 0x000fe2000fffe03f */
[----:B------:R1:W-:Y:S06]  /*6290*/  BAR.ARV R0, 0x100 ;  /* 0x000400000000751d */ /* 0x0003ec0000002000 */
[----:B------:R-:W-:Y:S02]  /*62a0*/  UISETP.NE.AND UP0, UPT, UR37, 0x2, UPT ;  /* 0x000000022500788c */ /* 0x000fe4000bf05270 */
[----:B------:R-:W-:Y:S06]  /*62b0*/  BAR.ARV 0x8, 0x180 ;  /* 0x0206000000007b1d */ /* 0x000fec0000002000 */
[----:B-1----:R-:W-:Y:S01]  /*62c0*/  IMAD.MOV.U32 R0, RZ, RZ, -0x800000 ;  /* 0xff800000ff007424 */ /* 0x002fe200078e00ff */
[----:B------:R-:W-:Y:S01]  /*62d0*/  USEL UR4, URZ, 0x1, UP0 ;  /* 0x000000013f047887 */ /* 0x000fe20008000000 */
[----:B------:R-:W1:Y:S01]  /*62e0*/  SHFL.BFLY PT, R7, R6, 0x2, 0x1f ;  /* 0x0c401f0006077f89 */ /* 0x000e6200000e0000 */
[----:B------:R-:W-:Y:S01]  /*62f0*/  PLOP3.LUT P0, PT, PT, PT, PT, 0x8, 0x0 ;  /* 0x000000000000781c */ /* 0x000fe20003f0e170 */
[----:B------:R-:W-:Y:S01]  /*6300*/  UIADD3 UR46, UR46, 0x1, URZ ;  /* 0x000000012e2e7890 */ /* 0x000fe2000fffe03f */
[----:B0-2---:R-:W-:Y:S01]  /*6310*/  FADD.FTZ R9, R8, R5 ;  /* 0x0000000508097221 */ /* 0x005fe20000010000 */
[----:B------:R-:W-:Y:S01]  /*6320*/  IMAD.MOV.U32 R5, RZ, RZ, RZ ;  /* 0x000000ffff057224 */ /* 0x000fe200078e00ff */
[----:B------:R-:W-:-:S02]  /*6330*/  USEL UR37, UR37, URZ, UP0 ;  /* 0x0000003f25257287 */ /* 0x000fc40008000000 */
[----:B------:R-:W-:Y:S01]  /*6340*/  ULOP3.LUT UR36, UR36, UR4, URZ, 0x3c, !UPT ;  /* 0x0000000424247292 */ /* 0x000fe2000f8e3c3f */
[----:B------:R-:W0:Y:S01]  /*6350*/  SHFL.BFLY PT, R8, R9, 0x1, 0x1f ;  /* 0x0c201f0009087f89 */ /* 0x000e2200000e0000 */
[----:B-1----:R-:W-:-:S05]  /*6360*/  FADD.FTZ R10, R7, R6 ;  /* 0x00000006070a7221 */ /* 0x002fca0000010000 */
[----:B------:R-:W1:Y:S01]  /*6370*/  SHFL.BFLY PT, R7, R10, 0x1, 0x1f ;  /* 0x0c201f000a077f89 */ /* 0x000e6200000e0000 */
[----:B0-----:R-:W-:Y:S01]  /*6380*/  FADD.FTZ R11, R9, R8 ;  /* 0x00000008090b7221 */ /* 0x001fe20000010000 */
[----:B------:R-:W-:Y:S02]  /*6390*/  IMAD.MOV.U32 R8, RZ, RZ, RZ ;  /* 0x000000ffff087224 */ /* 0x000fe400078e00ff */
[----:B------:R-:W-:Y:S02]  /*63a0*/  IMAD.U32 R9, RZ, RZ, UR10 ;  /* 0x0000000aff097e24 */ /* 0x000fe4000f8e00ff */
[----:B------:R-:W-:-:S13]  /*63b0*/  FSETP.NE.FTZ.AND P1, PT, R11, RZ, PT ;  /* 0x000000ff0b00720b */ /* 0x000fda0003f35000 */
[----:B------:R-:W0:Y:S01]  /*63c0*/  @P1 MUFU.RCP R8, R11 ;  /* 0x0000000b00081308 */ /* 0x000e220000001000 */
[----:B------:R-:W-:Y:S01]  /*63d0*/  @P1 FMUL.FTZ R9, R9, 0.69314718246459960938 ;  /* 0x3f31721809091820 */ /* 0x000fe20000410000 */
[----:B-1----:R-:W-:-:S05]  /*63e0*/  FADD.FTZ R6, R10, R7 ;  /* 0x000000070a067221 */ /* 0x002fca0000010000 */
[----:B------:R-:W-:Y:S01]  /*63f0*/  FSETP.NE.FTZ.AND P2, PT, R6, RZ, PT ;  /* 0x000000ff0600720b */ /* 0x000fe20003f55000 */
[----:B------:R-:W1:Y:S01]  /*6400*/  @P1 MUFU.LG2 R7, R11 ;  /* 0x0000000b00071308 */ /* 0x000e620000000c00 */
[-C--:B0-----:R-:W-:Y:S01]  /*6410*/  FMUL.FTZ R24, R24, R8.reuse ;  /* 0x0000000818187220 */ /* 0x081fe20000410000 */
[-C--:B------:R-:W-:Y:S01]  /*6420*/  FMUL.FTZ R25, R25, R8.reuse ;  /* 0x0000000819197220 */ /* 0x080fe20000410000 */
[----:B------:R-:W-:-:S09]  /*6430*/  FMUL.FTZ R28, R28, R8 ;  /* 0x000000081c1c7220 */ /* 0x000fd20000410000 */
[----:B------:R-:W0:Y:S01]  /*6440*/  @P2 MUFU.LG2 R10, R6 ;  /* 0x00000006000a2308 */ /* 0x000e220000000c00 */
[-C--:B------:R-:W-:Y:S01]  /*6450*/  FMUL.FTZ R29, R29, R8.reuse ;  /* 0x000000081d1d7220 */ /* 0x080fe20000410000 */
[-C--:B------:R-:W-:Y:S01]  /*6460*/  FMUL.FTZ R32, R32, R8.reuse ;  /* 0x0000000820207220 */ /* 0x080fe20000410000 */
[-C--:B------:R-:W-:Y:S01]  /*6470*/  FMUL.FTZ R33, R33, R8.reuse ;  /* 0x0000000821217220 */ /* 0x080fe20000410000 */
[-C--:B------:R-:W-:Y:S01]  /*6480*/  FMUL.FTZ R36, R36, R8.reuse ;  /* 0x0000000824247220 */ /* 0x080fe20000410000 */
[-C--:B------:R-:W-:Y:S01]  /*6490*/  FMUL.FTZ R37, R37, R8.reuse ;  /* 0x0000000825257220 */ /* 0x080fe20000410000 */
[-C--:B------:R-:W-:Y:S01]  /*64a0*/  FMUL.FTZ R40, R40, R8.reuse ;  /* 0x0000000828287220 */ /* 0x080fe20000410000 */
[-C--:B------:R-:W-:Y:S01]  /*64b0*/  FMUL.FTZ R41, R41, R8.reuse ;  /* 0x0000000829297220 */ /* 0x080fe20000410000 */
[----:B------:R2:W3:Y:S01]  /*64c0*/  @P2 MUFU.RCP R5, R6 ;  /* 0x0000000600052308 */ /* 0x0004e20000001000 */
        /* <DEDUP_REMOVED lines=54> */
[----:B------:R-:W-:-:S02]  /*6830*/  IMAD.U32 R8, RZ, RZ, UR10 ;  /* 0x0000000aff087e24 */ /* 0x000fc4000f8e00ff */
[----:B-1----:R-:W-:Y:S01]  /*6840*/  @P1 FMUL.FTZ R7, R7, 0.69314718246459960938 ;  /* 0x3f31721807071820 */ /* 0x002fe20000410000 */
[----:B0-----:R-:W-:Y:S01]  /*6850*/  @P2 FMUL.FTZ R10, R10, 0.69314718246459960938 ;  /* 0x3f3172180a0a2820 */ /* 0x001fe20000410000 */
[----:B--2---:R-:W-:Y:S02]  /*6860*/  IMAD.MOV.U32 R6, RZ, RZ, -0x800000 ;  /* 0xff800000ff067424 */ /* 0x004fe400078e00ff */
[----:B------:R-:W-:Y:S01]  /*6870*/  @P2 FMUL.FTZ R8, R8, 0.69314718246459960938 ;  /* 0x3f31721808082820 */ /* 0x000fe20000410000 */
[-C--:B---3--:R-:W-:Y:S01]  /*6880*/  FMUL.FTZ R26, R26, R5.reuse ;  /* 0x000000051a1a7220 */ /* 0x088fe20000410000 */
        /* <DEDUP_REMOVED lines=65> */
.L_x_9416:
        /* <DEDUP_REMOVED lines=13> */
[----:B------:R-:W-:Y:S01]  /*6d70*/  IMAD.MOV.U32 R4, RZ, RZ, 0x2 ;  /* 0x00000002ff047424 */ /* 0x000fe200078e00ff */
[----:B------:R-:W-:Y:S01]  /*6d80*/  F2FP.BF16.F32.PACK_AB R10, R29, R28 ;  /* 0x0000001c1d0a723e */ /* 0x000fe200000010ff */
[----:B------:R-:W-:Y:S01]  /*6d90*/  ULDC.64 UR14, c[0x0][0xc00] ;  /* 0x00030000000e7ab9 */ /* 0x000fe20000000a00 */
[----:B------:R-:W3:Y:S01]  /*6da0*/  LDL R176, [R1+0x2c] ;  /* 0x00002c0001b07983 */ /* 0x000ee20000100800 */
[----:B------:R-:W-:Y:S01]  /*6db0*/  UMOV UR10, UR8 ;  /* 0x00000008000a7c82 */ /* 0x000fe20008000000 */
[----:B0-----:R-:W-:Y:S01]  /*6dc0*/  UMOV UR11, UR4 ;  /* 0x00000004000b7c82 */ /* 0x001fe20008000000 */
[----:B------:R-:W-:Y:S02]  /*6dd0*/  F2FP.BF16.F32.PACK_AB R11, R31, R30 ;  /* 0x0000001e1f0b723e */ /* 0x000fe400000010ff */
[----:B------:R-:W-:-:S02]  /*6de0*/  F2FP.BF16.F32.PACK_AB R14, R37, R36 ;  /* 0x00000024250e723e */ /* 0x000fc400000010ff */
[----:B------:R-:W-:Y:S01]  /*6df0*/  F2FP.BF16.F32.PACK_AB R15, R39, R38 ;  /* 0x00000026270f723e */ /* 0x000fe200000010ff */
[----:B------:R-:W-:Y:S02]  /*6e00*/  USHF.L.U32 UR4, UR39, 0x2, URZ ;  /* 0x0000000227047899 */ /* 0x000fe4000800063f */
[----:B------:R-:W-:Y:S02]  /*6e10*/  USHF.L.U64.HI UR16, UR39, 0x2, UR40 ;  /* 0x0000000227107899 */ /* 0x000fe40008010228 */
[----:B------:R-:W-:-:S04]  /*6e20*/  UIADD3 UR9, UP0, UR4, UR14, URZ ;  /* 0x0000000e04097290 */ /* 0x000fc8000ff1e03f */
[----:B------:R-:W-:Y:S01]  /*6e30*/  UIADD3.X UR12, UR16, UR15, URZ, UP0, !UPT ;  /* 0x0000000f100c7290 */ /* 0x000fe200087fe43f */
[----:B------:R-:W-:Y:S01]  /*6e40*/  BAR.SYNC.DEFER_BLOCKING 0x1, 0x100 ;  /* 0x0044000000007b1d */ /* 0x000fe20000010000 */
[----:B--2---:R-:W-:-:S03]  /*6e50*/  IMAD.WIDE R4, R3, R4, UR10 ;  /* 0x0000000a03047e25 */ /* 0x004fc6000f8e0204 */
[C---:B------:R-:W-:Y:S02]  /*6e60*/  IADD3 R163, P0, R4.reuse, 0x40, RZ ;  /* 0x0000004004a37810 */ /* 0x040fe40007f1e0ff */
[C---:B------:R-:W-:Y:S02]  /*6e70*/  IADD3 R13, P1, R4.reuse, 0x20, RZ ;  /* 0x00000020040d7810 */ /* 0x040fe40007f3e0ff */
[----:B------:R-:W-:Y:S02]  /*6e80*/  LOP3.LUT R162, R163, 0x380, RZ, 0xc0, !PT ;  /* 0x00000380a3a27812 */ /* 0x000fe400078ec0ff */
[----:B------:R-:W-:Y:S02]  /*6e90*/  LOP3.LUT R12, R13, 0x380, RZ, 0xc0, !PT ;  /* 0x000003800d0c7812 */ /* 0x000fe400078ec0ff */
[----:B------:R-:W-:Y:S02]  /*6ea0*/  LOP3.LUT R9, R4, 0x380, RZ, 0xc0, !PT ;  /* 0x0000038004097812 */ /* 0x000fe400078ec0ff */
[----:B------:R-:W-:-:S02]  /*6eb0*/  SHF.R.U64 R162, R162, 0x3, RZ ;  /* 0x00000003a2a27819 */ /* 0x000fc400000012ff */
[C---:B------:R-:W-:Y:S02]  /*6ec0*/  IADD3 R171, P5, R4.reuse, 0x4040, RZ ;  /* 0x0000404004ab7810 */ /* 0x040fe40007fbe0ff */
[C---:B------:R-:W-:Y:S02]  /*6ed0*/  IADD3 R167, P3, R4.reuse, 0x4000, RZ ;  /* 0x0000400004a77810 */ /* 0x040fe40007f7e0ff */
[----:B------:R-:W-:Y:S02]  /*6ee0*/  IADD3 R153, P2, R4, 0x4060, RZ ;  /* 0x0000406004997810 */ /* 0x000fe40007f5e0ff */
[----:B------:R-:W-:Y:S02]  /*6ef0*/  SHF.R.U64 R12, R12, 0x3, RZ ;  /* 0x000000030c0c7819 */ /* 0x000fe400000012ff */
[----:B------:R-:W-:Y:S02]  /*6f00*/  IADD3 R165, P4, R4, 0x60, RZ ;  /* 0x0000006004a57810 */ /* 0x000fe40007f9e0ff */
[----:B------:R-:W-:-:S02]  /*6f10*/  SHF.R.U64 R9, R9, 0x3, RZ ;  /* 0x0000000309097819 */ /* 0x000fc400000012ff */
[----:B------:R-:W-:Y:S01]  /*6f20*/  LOP3.LUT R162, R162, R163, RZ, 0x3c, !PT ;  /* 0x000000a3a2a27212 */ /* 0x000fe200078e3cff */
[----:B------:R-:W-:Y:S01]  /*6f30*/  IMAD.X R163, RZ, RZ, R5, P0 ;  /* 0x000000ffffa37224 */ /* 0x000fe200000e0605 */
[C---:B------:R-:W-:Y:S02]  /*6f40*/  IADD3 R169, P6, R4.reuse, 0x4020, RZ ;  /* 0x0000402004a97810 */ /* 0x040fe40007fde0ff */
[----:B------:R-:W-:Y:S02]  /*6f50*/  LOP3.LUT R170, R171, 0x380, RZ, 0xc0, !PT ;  /* 0x00000380abaa7812 */ /* 0x000fe400078ec0ff */
[----:B------:R-:W-:Y:S02]  /*6f60*/  LOP3.LUT R166, R167, 0x380, RZ, 0xc0, !PT ;  /* 0x00000380a7a67812 */ /* 0x000fe400078ec0ff */
[----:B------:R-:W-:Y:S02]  /*6f70*/  LOP3.LUT R152, R153, 0x380, RZ, 0xc0, !PT ;  /* 0x0000038099987812 */ /* 0x000fe400078ec0ff */
[----:B------:R-:W-:-:S02]  /*6f80*/  IADD3 R155, P0, R4, 0x8020, RZ ;  /* 0x00008020049b7810 */ /* 0x000fc40007f1e0ff */
[----:B------:R-:W-:Y:S01]  /*6f90*/  LOP3.LUT R12, R12, R13, RZ, 0x3c, !PT ;  /* 0x0000000d0c0c7212 */ /* 0x000fe200078e3cff */
[--C-:B------:R-:W-:Y:S01]  /*6fa0*/  IMAD.X R13, RZ, RZ, R5.reuse, P1 ;  /* 0x000000ffff0d7224 */ /* 0x100fe200008e0605 */
[----:B------:R-:W-:Y:S02]  /*6fb0*/  LOP3.LUT R164, R165, 0x380, RZ, 0xc0, !PT ;  /* 0x00000380a5a47812 */ /* 0x000fe400078ec0ff */
[----:B------:R-:W-:Y:S01]  /*6fc0*/  LOP3.LUT R8, R9, R4, RZ, 0x3c, !PT ;  /* 0x0000000409087212 */ /* 0x000fe200078e3cff */
[----:B------:R-:W-:Y:S01]  /*6fd0*/  IMAD.MOV.U32 R9, RZ, RZ, R5 ;  /* 0x000000ffff097224 */ /* 0x000fe200078e0005 */
[----:B------:R-:W-:Y:S02]  /*6fe0*/  LOP3.LUT R168, R169, 0x380, RZ, 0xc0, !PT ;  /* 0x00000380a9a87812 */ /* 0x000fe400078ec0ff */
[----:B------:R-:W-:Y:S02]  /*6ff0*/  SHF.R.U64 R170, R170, 0x3, RZ ;  /* 0x00000003aaaa7819 */ /* 0x000fe400000012ff */
[----:B------:R-:W-:-:S02]  /*7000*/  IADD3 R173, P1, R4, 0x8000, RZ ;  /* 0x0000800004ad7810 */ /* 0x000fc40007f3e0ff */
[----:B------:R-:W-:Y:S02]  /*7010*/  SHF.R.U64 R166, R166, 0x3, RZ ;  /* 0x00000003a6a67819 */ /* 0x000fe400000012ff */
[----:B------:R-:W-:Y:S02]  /*7020*/  SHF.R.U64 R152, R152, 0x3, RZ ;  /* 0x0000000398987819 */ /* 0x000fe400000012ff */
[----:B------:R-:W-:Y:S02]  /*7030*/  LOP3.LUT R154, R155, 0x380, RZ, 0xc0, !PT ;  /* 0x000003809b9a7812 */ /* 0x000fe400078ec0ff */
[----:B------:R-:W-:Y:S02]  /*7040*/  SHF.R.U64 R164, R164, 0x3, RZ ;  /* 0x00000003a4a47819 */ /* 0x000fe400000012ff */
[----:B------:R-:W-:Y:S02]  /*7050*/  SHF.R.U64 R168, R168, 0x3, RZ ;  /* 0x00000003a8a87819 */ /* 0x000fe400000012ff */
[----:B------:R-:W-:-:S02]  /*7060*/  MOV R7, R8 ;  /* 0x0000000800077202 */ /* 0x000fc40000000f00 */
[----:B------:R-:W-:Y:S01]  /*7070*/  LOP3.LUT R170, R170, R171, RZ, 0x3c, !PT ;  /* 0x000000abaaaa7212 */ /* 0x000fe200078e3cff */
[--C-:B------:R-:W-:Y:S01]  /*7080*/  IMAD.X R171, RZ, RZ, R5.reuse, P5 ;  /* 0x000000ffffab7224 */ /* 0x100fe200028e0605 */
[----:B------:R-:W-:Y:S02]  /*7090*/  LOP3.LUT R172, R173, 0x380, RZ, 0xc0, !PT ;  /* 0x00000380adac7812 */ /* 0x000fe400078ec0ff */
[----:B------:R-:W-:Y:S01]  /*70a0*/  LOP3.LUT R166, R166, R167, RZ, 0x3c, !PT ;  /* 0x000000a7a6a67212 */ /* 0x000fe200078e3cff */
[--C-:B------:R-:W-:Y:S01]  /*70b0*/  IMAD.X R167, RZ, RZ, R5.reuse, P3 ;  /* 0x000000ffffa77224 */ /* 0x100fe200018e0605 */
[----:B------:R-:W-:Y:S02]  /*70c0*/  F2FP.BF16.F32.PACK_AB R8, R25, R24 ;  /* 0x000000181908723e */ /* 0x000fe400000010ff */
[----:B------:R-:W-:Y:S02]  /*70d0*/  F2FP.BF16.F32.PACK_AB R9, R27, R26 ;  /* 0x0000001a1b09723e */ /* 0x000fe400000010ff */
[----:B------:R-:W-:Y:S01]  /*70e0*/  LOP3.LUT R152, R152, R153, RZ, 0x3c, !PT ;  /* 0x0000009998987212 */ /* 0x000fe200078e3cff */
[----:B------:R-:W-:Y:S01]  /*70f0*/  IMAD.X R153, RZ, RZ, R5, P2 ;  /* 0x000000ffff997224 */ /* 0x000fe200010e0605 */
[----:B------:R-:W-:-:S02]  /*7100*/  MOV R3, R12 ;  /* 0x0000000c00037202 */ /* 0x000fc40000000f00 */
[----:B------:R-:W-:Y:S02]  /*7110*/  SHF.R.U64 R154, R154, 0x3, RZ ;  /* 0x000000039a9a7819 */ /* 0x000fe400000012ff */
[----:B------:R-:W-:Y:S01]  /*7120*/  LOP3.LUT R164, R164, R165, RZ, 0x3c, !PT ;  /* 0x000000a5a4a47212 */ /* 0x000fe200078e3cff */
[--C-:B------:R-:W-:Y:S01]  /*7130*/  IMAD.X R165, RZ, RZ, R5.reuse, P4 ;  /* 0x000000ffffa57224 */ /* 0x100fe200020e0605 */
[----:B------:R-:W-:Y:S02]  /*7140*/  F2FP.BF16.F32.PACK_AB R12, R33, R32 ;  /* 0x00000020210c723e */ /* 0x000fe400000010ff */
[----:B------:R-:W-:Y:S02]  /*7150*/  F2FP.BF16.F32.PACK_AB R13, R35, R34 ;  /* 0x00000022230d723e */ /* 0x000fe400000010ff */
[----:B------:R-:W-:Y:S02]  /*7160*/  IADD3 R21, P5, R4, 0xc020, RZ ;  /* 0x0000c02004157810 */ /* 0x000fe40007fbe0ff */
[----:B------:R-:W-:Y:S01]  /*7170*/  LOP3.LUT R168, R168, R169, RZ, 0x3c, !PT ;  /* 0x000000a9a8a87212 */ /* 0x000fe200078e3cff */
[----:B------:R-:W-:Y:S01]  /*7180*/  IMAD.X R169, RZ, RZ, R5, P6 ;  /* 0x000000ffffa97224 */ /* 0x000fe200030e0605 */
[----:B------:R-:W-:-:S02]  /*7190*/  IADD3 R159, P3, R4, 0x8060, RZ ;  /* 0x00008060049f7810 */ /* 0x000fc40007f7e0ff */
[----:B------:R-:W-:Y:S02]  /*71a0*/  IADD3 R157, P2, R4, 0xc040, RZ ;  /* 0x0000c040049d7810 */ /* 0x000fe40007f5e0ff */
[----:B------:R-:W-:Y:S02]  /*71b0*/  SHF.R.U64 R172, R172, 0x3, RZ ;  /* 0x00000003acac7819 */ /* 0x000fe400000012ff */
[----:B------:R-:W-:Y:S01]  /*71c0*/  IADD3 R175, P4, R4, 0x8040, RZ ;  /* 0x0000804004af7810 */ /* 0x000fe20007f9e0ff */
[----:B------:R0:W-:Y:S01]  /*71d0*/  STSM.16.M88.4 [R7], R8 ;  /* 0x0000000807007844 */ /* 0x0001e20000000200 */
[----:B------:R-:W-:Y:S01]  /*71e0*/  LOP3.LUT R154, R154, R155, RZ, 0x3c, !PT ;  /* 0x0000009b9a9a7212 */ /* 0x000fe200078e3cff */
[----:B------:R-:W-:Y:S01]  /*71f0*/  IMAD.X R155, RZ, RZ, R5, P0 ;  /* 0x000000ffff9b7224 */ /* 0x000fe200000e0605 */
[----:B------:R-:W-:Y:S01]  /*7200*/  IADD3 R161, P6, R4, 0xc000, RZ ;  /* 0x0000c00004a17810 */ /* 0x000fe20007fde0ff */
[----:B------:R1:W-:Y:S01]  /*7210*/  STSM.16.M88.4 [R3], R12 ;  /* 0x0000000c03007844 */ /* 0x0003e20000000200 */
[----:B------:R-:W-:-:S02]  /*7220*/  LOP3.LUT R20, R21, 0x380, RZ, 0xc0, !PT ;  /* 0x0000038015147812 */ /* 0x000fc400078ec0ff */
[----:B------:R-:W-:Y:S02]  /*7230*/  LOP3.LUT R158, R159, 0x380, RZ, 0xc0, !PT ;  /* 0x000003809f9e7812 */ /* 0x000fe400078ec0ff */
[----:B------:R-:W-:Y:S02]  /*7240*/  LOP3.LUT R156, R157, 0x380, RZ, 0xc0, !PT ;  /* 0x000003809d9c7812 */ /* 0x000fe400078ec0ff */
[----:B------:R-:W-:Y:S02]  /*7250*/  MOV R163, R162 ;  /* 0x000000a200a37202 */ /* 0x000fe40000000f00 */
[----:B------:R-:W-:Y:S01]  /*7260*/  LOP3.LUT R172, R172, R173, RZ, 0x3c, !PT ;  /* 0x000000adacac7212 */ /* 0x000fe200078e3cff */
[----:B------:R-:W-:Y:S01]  /*7270*/  IMAD.X R173, RZ, RZ, R5, P1 ;  /* 0x000000ffffad7224 */ /* 0x000fe200008e0605 */
[----:B------:R-:W-:Y:S02]  /*7280*/  LOP3.LUT R174, R175, 0x380, RZ, 0xc0, !PT ;  /* 0x00000380afae7812 */ /* 0x000fe400078ec0ff */
[----:B0-----:R-:W-:-:S02]  /*7290*/  F2FP.BF16.F32.PACK_AB R8, R41, R40 ;  /* 0x000000282908723e */ /* 0x001fc400000010ff */
[----:B------:R-:W-:Y:S02]  /*72a0*/  F2FP.BF16.F32.PACK_AB R9, R43, R42 ;  /* 0x0000002a2b09723e */ /* 0x000fe400000010ff */
[----:B------:R-:W-:Y:S02]  /*72b0*/  F2FP.BF16.F32.PACK_AB R10, R45, R44 ;  /* 0x0000002c2d0a723e */ /* 0x000fe400000010ff */
[----:B------:R-:W-:Y:S02]  /*72c0*/  F2FP.BF16.F32.PACK_AB R11, R47, R46 ;  /* 0x0000002e2f0b723e */ /* 0x000fe400000010ff */
[----:B------:R-:W-:Y:S02]  /*72d0*/  MOV R164, R164 ;  /* 0x000000a400a47202 */ /* 0x000fe40000000f00 */
[----:B-1----:R-:W-:Y:S02]  /*72e0*/  F2FP.BF16.F32.PACK_AB R12, R49, R48 ;  /* 0x00000030310c723e */ /* 0x002fe400000010ff */
[----:B------:R-:W-:-:S02]  /*72f0*/  F2FP.BF16.F32.PACK_AB R13, R51, R50 ;  /* 0x00000032330d723e */ /* 0x000fc400000010ff */
[----:B------:R-:W-:Y:S02]  /*7300*/  F2FP.BF16.F32.PACK_AB R14, R53, R52 ;  /* 0x00000034350e723e */ /* 0x000fe400000010ff */
[----:B------:R-:W-:Y:S02]  /*7310*/  F2FP.BF16.F32.PACK_AB R15, R55, R54 ;  /* 0x00000036370f723e */ /* 0x000fe400000010ff */
[----:B------:R-:W-:Y:S02]  /*7320*/  LOP3.LUT R160, R161, 0x380, RZ, 0xc0, !PT ;  /* 0x00000380a1a07812 */ /* 0x000fe400078ec0ff */
[----:B------:R-:W-:Y:S02]  /*7330*/  SHF.R.U64 R20, R20, 0x3, RZ ;  /* 0x0000000314147819 */ /* 0x000fe400000012ff */
[----:B------:R-:W-:Y:S01]  /*7340*/  IADD3 R3, P1, R4, 0xc060, RZ ;  /* 0x0000c06004037810 */ /* 0x000fe20007f3e0ff */
[----:B------:R0:W-:Y:S01]  /*7350*/  STSM.16.M88.4 [R163], R8 ;  /* 0x00000008a3007844 */ /* 0x0001e20000000200 */
[----:B------:R-:W-:-:S02]  /*7360*/  SHF.R.U64 R158, R158, 0x3, RZ ;  /* 0x000000039e9e7819 */ /* 0x000fc400000012ff */
[----:B------:R-:W-:Y:S02]  /*7370*/  SHF.R.U64 R156, R156, 0x3, RZ ;  /* 0x000000039c9c7819 */ /* 0x000fe400000012ff */
[----:B------:R-:W-:Y:S02]  /*7380*/  MOV R162, R152 ;  /* 0x0000009800a27202 */ /* 0x000fe40000000f00 */
[----:B------:R-:W-:Y:S01]  /*7390*/  MOV R7, R154 ;  /* 0x0000009a00077202 */ /* 0x000fe20000000f00 */
[----:B------:R1:W-:Y:S01]  /*73a0*/  STSM.16.M88.4 [R164], R12 ;  /* 0x0000000ca4007844 */ /* 0x0003e20000000200 */
[----:B------:R-:W-:Y:S02]  /*73b0*/  SHF.R.U64 R174, R174, 0x3, RZ ;  /* 0x00000003aeae7819 */ /* 0x000fe400000012ff */
[----:B------:R-:W-:Y:S02]  /*73c0*/  MOV R166, R166 ;  /* 0x000000a600a67202 */ /* 0x000fe40000000f00 */
[----:B------:R-:W-:-:S02]  /*73d0*/  F2FP.BF16.F32.PACK_AB R152, R57, R56 ;  /* 0x000000383998723e */ /* 0x000fc400000010ff */
[----:B------:R-:W-:Y:S02]  /*73e0*/  F2FP.BF16.F32.PACK_AB R153, R59, R58 ;  /* 0x0000003a3b99723e */ /* 0x000fe400000010ff */
[----:B------:R-:W-:Y:S02]  /*73f0*/  F2FP.BF16.F32.PACK_AB R154, R61, R60 ;  /* 0x0000003c3d9a723e */ /* 0x000fe400000010ff */
[----:B------:R-:W-:Y:S02]  /*7400*/  F2FP.BF16.F32.PACK_AB R155, R63, R62 ;  /* 0x0000003e3f9b723e */ /* 0x000fe400000010ff */
[----:B------:R-:W-:Y:S02]  /*7410*/  SHF.R.U64 R160, R160, 0x3, RZ ;  /* 0x00000003a0a07819 */ /* 0x000fe400000012ff */
[----:B------:R-:W-:Y:S02]  /*7420*/  MOV R168, R168 ;  /* 0x000000a800a87202 */ /* 0x000fe40000000f00 */
[----:B0-----:R-:W-:-:S02]  /*7430*/  F2FP.BF16.F32.PACK_AB R8, R65, R64 ;  /* 0x000000404108723e */ /* 0x001fc400000010ff */
[----:B------:R-:W-:Y:S02]  /*7440*/  F2FP.BF16.F32.PACK_AB R9, R67, R66 ;  /* 0x000000424309723e */ /* 0x000fe400000010ff */
[----:B------:R-:W-:Y:S02]  /*7450*/  F2FP.BF16.F32.PACK_AB R10, R69, R68 ;  /* 0x00000044450a723e */ /* 0x000fe400000010ff */
[----:B------:R-:W-:Y:S02]  /*7460*/  F2FP.BF16.F32.PACK_AB R11, R71, R70 ;  /* 0x00000046470b723e */ /* 0x000fe400000010ff */
[----:B------:R-:W-:Y:S01]  /*7470*/  LOP3.LUT R20, R20, R21, RZ, 0x3c, !PT ;  /* 0x0000001514147212 */ /* 0x000fe200078e3cff */
[----:B------:R-:W-:Y:S01]  /*7480*/  IMAD.X R21, RZ, RZ, R5, P5 ;  /* 0x000000ffff157224 */ /* 0x000fe200028e0605 */
[----:B------:R-:W-:Y:S02]  /*7490*/  LOP3.LUT R4, R3, 0x380, RZ, 0xc0, !PT ;  /* 0x0000038003047812 */ /* 0x000fe400078ec0ff */
[----:B------:R-:W-:-:S02]  /*74a0*/  MOV R170, R170 ;  /* 0x000000aa00aa7202 */ /* 0x000fc40000000f00 */
[----:B-1----:R-:W-:Y:S02]  /*74b0*/  F2FP.BF16.F32.PACK_AB R12, R73, R72 ;  /* 0x00000048490c723e */ /* 0x002fe400000010ff */
[----:B------:R-:W-:Y:S02]  /*74c0*/  F2FP.BF16.F32.PACK_AB R13, R75, R74 ;  /* 0x0000004a4b0d723e */ /* 0x000fe400000010ff */
[----:B------:R-:W-:Y:S02]  /*74d0*/  F2FP.BF16.F32.PACK_AB R14, R77, R76 ;  /* 0x0000004c4d0e723e */ /* 0x000fe400000010ff */
[----:B------:R-:W-:Y:S02]  /*74e0*/  F2FP.BF16.F32.PACK_AB R15, R79, R78 ;  /* 0x0000004e4f0f723e */ /* 0x000fe400000010ff */
[----:B------:R-:W-:Y:S01]  /*74f0*/  LOP3.LUT R158, R158, R159, RZ, 0x3c, !PT ;  /* 0x0000009f9e9e7212 */ /* 0x000fe200078e3cff */
[--C-:B------:R-:W-:Y:S01]  /*7500*/  IMAD.X R159, RZ, RZ, R5.reuse, P3 ;  /* 0x000000ffff9f7224 */ /* 0x100fe200018e0605 */
[----:B------:R-:W-:Y:S01]  /*7510*/  LOP3.LUT R156, R156, R157, RZ, 0x3c, !PT ;  /* 0x0000009d9c9c7212 */ /* 0x000fe200078e3cff */
[--C-:B------:R-:W-:Y:S01]  /*7520*/  IMAD.X R157, RZ, RZ, R5.reuse, P2 ;  /* 0x000000ffff9d7224 */ /* 0x100fe200010e0605 */
[----:B------:R-:W-:Y:S01]  /*7530*/  LOP3.LUT R174, R174, R175, RZ, 0x3c, !PT ;  /* 0x000000afaeae7212 */ /* 0x000fe200078e3cff */
[--C-:B------:R-:W-:Y:S01]  /*7540*/  IMAD.X R175, RZ, RZ, R5.reuse, P4 ;  /* 0x000000ffffaf7224 */ /* 0x100fe200020e0605 */
[----:B------:R-:W-:Y:S01]  /*7550*/  LOP3.LUT R160, R160, R161, RZ, 0x3c, !PT ;  /* 0x000000a1a0a07212 */ /* 0x000fe200078e3cff */
[----:B------:R0:W-:Y:S01]  /*7560*/  STSM.16.M88.4 [R166], R152 ;  /* 0x00000098a6007844 */ /* 0x0001e20000000200 */
[----:B------:R-:W-:Y:S01]  /*7570*/  SHF.R.U64 R4, R4, 0x3, RZ ;  /* 0x0000000304047819 */ /* 0x000fe200000012ff */
[----:B------:R-:W-:Y:S01]  /*7580*/  IMAD.X R161, RZ, RZ, R5, P6 ;  /* 0x000000ffffa17224 */ /* 0x000fe200030e0605 */
[----:B------:R-:W-:Y:S01]  /*7590*/  F2FP.BF16.F32.PACK_AB R164, R81, R80 ;  /* 0x0000005051a4723e */ /* 0x000fe200000010ff */
[----:B------:R1:W-:Y:S01]  /*75a0*/  STSM.16.M88.4 [R168], R8 ;  /* 0x00000008a8007844 */ /* 0x0003e20000000200 */
[----:B------:R-:W-:-:S02]  /*75b0*/  F2FP.BF16.F32.PACK_AB R165, R83, R82 ;  /* 0x0000005253a5723e */ /* 0x000fc400000010ff */
[----:B------:R-:W-:Y:S01]  /*75c0*/  F2FP.BF16.F32.PACK_AB R167, R87, R86 ;  /* 0x0000005657a7723e */ /* 0x000fe200000010ff */
[----:B------:R2:W-:Y:S01]  /*75d0*/  STSM.16.M88.4 [R170], R12 ;  /* 0x0000000caa007844 */ /* 0x0005e20000000200 */
[----:B------:R-:W-:Y:S02]  /*75e0*/  MOV R172, R172 ;  /* 0x000000ac00ac7202 */ /* 0x000fe40000000f00 */
[----:B------:R-:W-:Y:S02]  /*75f0*/  F2FP.BF16.F32.PACK_AB R169, R91, R90 ;  /* 0x0000005a5ba9723e */ /* 0x000fe400000010ff */
[----:B------:R-:W-:Y:S02]  /*7600*/  F2FP.BF16.F32.PACK_AB R171, R95, R94 ;  /* 0x0000005e5fab723e */ /* 0x000fe400000010ff */
[----:B0-----:R-:W-:Y:S02]  /*7610*/  F2FP.BF16.F32.PACK_AB R166, R85, R84 ;  /* 0x0000005455a6723e */ /* 0x001fe400000010ff */
[----:B------:R-:W-:-:S02]  /*7620*/  MOV R20, R20 ;  /* 0x0000001400147202 */ /* 0x000fc40000000f00 */
[----:B-1----:R-:W-:Y:S02]  /*7630*/  F2FP.BF16.F32.PACK_AB R168, R89, R88 ;  /* 0x0000005859a8723e */ /* 0x002fe400000010ff */
[----:B------:R-:W-:Y:S02]  /*7640*/  MOV R173, R158 ;  /* 0x0000009e00ad7202 */ /* 0x000fe40000000f00 */
[----:B--2---:R-:W-:Y:S02]  /*7650*/  F2FP.BF16.F32.PACK_AB R170, R93, R92 ;  /* 0x0000005c5daa723e */ /* 0x004fe400000010ff */
[----:B------:R-:W-:Y:S02]  /*7660*/  MOV R21, R156 ;  /* 0x0000009c00157202 */ /* 0x000fe40000000f00 */
[----:B------:R-:W-:Y:S02]  /*7670*/  F2FP.BF16.F32.PACK_AB R152, R97, R96 ;  /* 0x000000606198723e */ /* 0x000fe400000010ff */
[----:B------:R-:W-:-:S02]  /*7680*/  F2FP.BF16.F32.PACK_AB R153, R99, R98 ;  /* 0x000000626399723e */ /* 0x000fc400000010ff */
[----:B------:R-:W-:Y:S02]  /*7690*/  F2FP.BF16.F32.PACK_AB R154, R101, R100 ;  /* 0x00000064659a723e */ /* 0x000fe400000010ff */
[----:B------:R-:W-:Y:S01]  /*76a0*/  F2FP.BF16.F32.PACK_AB R155, R103, R102 ;  /* 0x00000066679b723e */ /* 0x000fe200000010ff */
[----:B------:R-:W-:Y:S01]  /*76b0*/  IMAD.X R5, RZ, RZ, R5, P1 ;  /* 0x000000ffff057224 */ /* 0x000fe200008e0605 */
[----:B------:R-:W-:Y:S01]  /*76c0*/  LOP3.LUT R4, R4, R3, RZ, 0x3c, !PT ;  /* 0x0000000304047212 */ /* 0x000fe200078e3cff */
[----:B------:R0:W-:Y:S01]  /*76d0*/  STSM.16.M88.4 [R162], R164 ;  /* 0x000000a4a2007844 */ /* 0x0001e20000000200 */
[----:B------:R-:W-:Y:S02]  /*76e0*/  MOV R174, R174 ;  /* 0x000000ae00ae7202 */ /* 0x000fe40000000f00 */
[----:B------:R-:W-:Y:S02]  /*76f0*/  F2FP.BF16.F32.PACK_AB R156, R105, R104 ;  /* 0x00000068699c723e */ /* 0x000fe400000010ff */
[----:B------:R-:W-:-:S02]  /*7700*/  F2FP.BF16.F32.PACK_AB R157, R107, R106 ;  /* 0x0000006a6b9d723e */ /* 0x000fc400000010ff */
[----:B------:R-:W-:Y:S02]  /*7710*/  F2FP.BF16.F32.PACK_AB R158, R109, R108 ;  /* 0x0000006c6d9e723e */ /* 0x000fe400000010ff */
[----:B------:R-:W-:Y:S02]  /*7720*/  F2FP.BF16.F32.PACK_AB R159, R111, R110 ;  /* 0x0000006e6f9f723e */ /* 0x000fe400000010ff */
[----:B------:R-:W-:Y:S01]  /*7730*/  MOV R3, R160 ;  /* 0x000000a000037202 */ /* 0x000fe20000000f00 */
[----:B------:R-:W-:Y:S01]  /*7740*/  STSM.16.M88.4 [R172], R168 ;  /* 0x000000a8ac007844 */ /* 0x000fe20000000200 */
[----:B------:R-:W-:Y:S02]  /*7750*/  F2FP.BF16.F32.PACK_AB R160, R113, R112 ;  /* 0x0000007071a0723e */ /* 0x000fe400000010ff */
[----:B------:R-:W-:Y:S02]  /*7760*/  F2FP.BF16.F32.PACK_AB R161, R115, R114 ;  /* 0x0000007273a1723e */ /* 0x000fe400000010ff */
[----:B0-----:R-:W-:-:S02]  /*7770*/  F2FP.BF16.F32.PACK_AB R162, R117, R116 ;  /* 0x0000007475a2723e */ /* 0x001fc400000010ff */
[----:B------:R-:W-:Y:S01]  /*7780*/  F2FP.BF16.F32.PACK_AB R163, R119, R118 ;  /* 0x0000007677a3723e */ /* 0x000fe200000010ff */
[----:B------:R0:W-:Y:S01]  /*7790*/  STSM.16.M88.4 [R7], R152 ;  /* 0x0000009807007844 */ /* 0x0001e20000000200 */
[----:B------:R-:W-:Y:S02]  /*77a0*/  F2FP.BF16.F32.PACK_AB R8, R121, R120 ;  /* 0x000000787908723e */ /* 0x000fe400000010ff */
[----:B------:R-:W-:Y:S02]  /*77b0*/  F2FP.BF16.F32.PACK_AB R9, R123, R122 ;  /* 0x0000007a7b09723e */ /* 0x000fe400000010ff */
[----:B------:R-:W-:Y:S02]  /*77c0*/  F2FP.BF16.F32.PACK_AB R10, R125, R124 ;  /* 0x0000007c7d0a723e */ /* 0x000fe400000010ff */
[----:B------:R-:W-:Y:S01]  /*77d0*/  F2FP.BF16.F32.PACK_AB R11, R127, R126 ;  /* 0x0000007e7f0b723e */ /* 0x000fe200000010ff */
[----:B------:R1:W-:Y:S01]  /*77e0*/  STSM.16.M88.4 [R174], R156 ;  /* 0x0000009cae007844 */ /* 0x0003e20000000200 */
[----:B------:R-:W-:-:S02]  /*77f0*/  F2FP.BF16.F32.PACK_AB R12, R129, R128 ;  /* 0x00000080810c723e */ /* 0x000fc400000010ff */
[----:B------:R-:W-:Y:S02]  /*7800*/  F2FP.BF16.F32.PACK_AB R13, R131, R130 ;  /* 0x00000082830d723e */ /* 0x000fe400000010ff */
[----:B------:R-:W-:Y:S02]  /*7810*/  F2FP.BF16.F32.PACK_AB R14, R133, R132 ;  /* 0x00000084850e723e */ /* 0x000fe400000010ff */
[----:B------:R-:W-:Y:S02]  /*7820*/  F2FP.BF16.F32.PACK_AB R15, R135, R134 ;  /* 0x00000086870f723e */ /* 0x000fe400000010ff */
[----:B0-----:R-:W-:Y:S02]  /*7830*/  F2FP.BF16.F32.PACK_AB R152, R137, R136 ;  /* 0x000000888998723e */ /* 0x001fe400000010ff */
[----:B------:R-:W-:Y:S02]  /*7840*/  F2FP.BF16.F32.PACK_AB R153, R139, R138 ;  /* 0x0000008a8b99723e */ /* 0x000fe400000010ff */
[----:B------:R-:W-:-:S02]  /*7850*/  F2FP.BF16.F32.PACK_AB R154, R141, R140 ;  /* 0x0000008c8d9a723e */ /* 0x000fc400000010ff */
[----:B------:R-:W-:Y:S01]  /*7860*/  F2FP.BF16.F32.PACK_AB R155, R143, R142 ;  /* 0x0000008e8f9b723e */ /* 0x000fe200000010ff */
[----:B------:R-:W-:Y:S01]  /*7870*/  STSM.16.M88.4 [R173], R160 ;  /* 0x000000a0ad007844 */ /* 0x000fe20000000200 */
[----:B------:R-:W-:Y:S02]  /*7880*/  MOV R164, R4 ;  /* 0x0000000400a47202 */ /* 0x000fe40000000f00 */
[----:B-1----:R-:W-:Y:S02]  /*7890*/  F2FP.BF16.F32.PACK_AB R156, R145, R144 ;  /* 0x00000090919c723e */ /* 0x002fe400000010ff */
[----:B------:R-:W-:Y:S02]  /*78a0*/  F2FP.BF16.F32.PACK_AB R157, R147, R146 ;  /* 0x00000092939d723e */ /* 0x000fe400000010ff */
[----:B------:R-:W-:Y:S02]  /*78b0*/  F2FP.BF16.F32.PACK_AB R158, R149, R148 ;  /* 0x00000094959e723e */ /* 0x000fe400000010ff */
[----:B------:R-:W-:Y:S01]  /*78c0*/  F2FP.BF16.F32.PACK_AB R159, R151, R150 ;  /* 0x00000096979f723e */ /* 0x000fe200000010ff */
[----:B------:R0:W-:Y:S04]  /*78d0*/  STSM.16.M88.4 [R3], R8 ;  /* 0x0000000803007844 */ /* 0x0001e80000000200 */
[----:B------:R1:W-:Y:S04]  /*78e0*/  STSM.16.M88.4 [R20], R12 ;  /* 0x0000000c14007844 */ /* 0x0003e80000000200 */
[----:B------:R2:W-:Y:S04]  /*78f0*/  STSM.16.M88.4 [R21], R152 ;  /* 0x0000009815007844 */ /* 0x0005e80000000200 */
[----:B------:R2:W-:Y:S01]  /*7900*/  STSM.16.M88.4 [R164], R156 ;  /* 0x0000009ca4007844 */ /* 0x0005e20000000200 */
[----:B------:R-:W-:Y:S01]  /*7910*/  BAR.SYNC.DEFER_BLOCKING 0x1, 0x100 ;  /* 0x0044000000007b1d */ /* 0x000fe20000010000 */
[----:B------:R-:W-:-:S04]  /*7920*/  ISETP.NE.U32.AND P0, PT, RZ, UR14, PT ;  /* 0x0000000eff007c0c */ /* 0x000fc8000bf05070 */
[----:B------:R-:W-:Y:S01]  /*7930*/  ISETP.NE.AND.EX P0, PT, RZ, UR15, PT, P0 ;  /* 0x0000000fff007c0c */ /* 0x000fe2000bf05300 */
[----:B------:R-:W-:Y:S01]  /*7940*/  IMAD.U32 R4, RZ, RZ, UR9 ;  /* 0x00000009ff047e24 */ /* 0x000fe2000f8e00ff */
[----:B------:R-:W-:Y:S01]  /*7950*/  ULDC UR9, c[0x0][0xbe8] ;  /* 0x0002fa0000097ab9 */ /* 0x000fe20000000800 */
[----:B------:R-:W-:Y:S01]  /*7960*/  IMAD.U32 R5, RZ, RZ, UR12 ;  /* 0x0000000cff057e24 */ /* 0x000fe2000f8e00ff */
[----:B------:R-:W-:-:S09]  /*7970*/  ULDC.64 UR12, c[0x0][0xc08] ;  /* 0x00030200000c7ab9 */ /* 0x000fd20000000a00 */
[----:B------:R-:W4:Y:S01]  /*7980*/  @P0 LDG.E R7, desc[UR50][R4.64] ;  /* 0x0000003204070981 */ /* 0x000f22000c1e1900 */
[----:B------:R-:W-:-:S04]  /*7990*/  UISETP.NE.U32.AND UP0, UPT, UR12, URZ, UPT ;  /* 0x0000003f0c00728c */ /* 0x000fc8000bf05070 */
[----:B------:R-:W-:-:S06]  /*79a0*/  UISETP.NE.AND.EX UP0, UPT, UR13, URZ, UPT, UP0 ;  /* 0x0000003f0d00728c */ /* 0x000fcc000bf05300 */
[----:B------:R-:W-:-:S05]  /*79b0*/  PLOP3.LUT P4, PT, PT, PT, UP0, 0x80, 0x0 ;  /* 0x000000000000781c */ /* 0x000fca0003f8f008 */
[----:B------:R-:W-:-:S03]  /*79c0*/  @UP0 UIADD3 UR12, UP1, UR4, UR12, URZ ;  /* 0x0000000c040c0290 */ /* 0x000fc6000ff3e03f */
[----:B------:R-:W-:Y:S01]  /*79d0*/  ULDC UR4, c[0x0][0xa88] ;  /* 0x0002a20000047ab9 */ /* 0x000fe20000000800 */
[----:B------:R-:W-:Y:S01]  /*79e0*/  @UP0 UIADD3.X UR13, UR16, UR13, URZ, UP1, !UPT ;  /* 0x0000000d100d0290 */ /* 0x000fe20008ffe43f */
[----:B0-----:R-:W-:Y:S01]  /*79f0*/  IMAD.U32 R3, RZ, RZ, UR4 ;  /* 0x00000004ff037e24 */ /* 0x001fe2000f8e00ff */
[----:B------:R-:W-:Y:S01]  /*7a00*/  UISETP.NE.AND UP0, UPT, UR44, URZ, UPT ;  /* 0x0000003f2c00728c */ /* 0x000fe2000bf05270 */
[----:B------:R-:W-:-:S03]  /*7a10*/  ULDC UR4, c[0x0][0xad4] ;  /* 0x0002b50000047ab9 */ /* 0x000fc60000000800 */
[----:B------:R-:W-:Y:S02]  /*7a20*/  USEL UR4, UR44, UR4, UP0 ;  /* 0x000000042c047287 */ /* 0x000fe40008000000 */
[----:B------:R-:W-:Y:S02]  /*7a30*/  UISETP.NE.AND UP1, UPT, UR9, 0x1, UPT ;  /* 0x000000010900788c */ /* 0x000fe4000bf25270 */
[----:B------:R-:W-:Y:S01]  /*7a40*/  UISETP.GT.AND UP2, UPT, UR4, 0x1, UPT ;  /* 0x000000010400788c */ /* 0x000fe2000bf44270 */
[----:B------:R-:W-:-:S03]  /*7a50*/  UMOV UR21, 0x9b8 ;  /* 0x000009b800157882 */ /* 0x000fc60000000000 */
[----:B------:R-:W-:Y:S01]  /*7a60*/  USEL UR21, UR21, 0x978, UP2 ;  /* 0x0000097815157887 */ /* 0x000fe20009000000 */
[----:B------:R-:W-:Y:S01]  /*7a70*/  PLOP3.LUT P1, PT, PT, PT, UP1, 0x80, 0x0 ;  /* 0x000000000000781c */ /* 0x000fe20003f2f018 */
[----:B------:R-:W-:Y:S01]  /*7a80*/  UISETP.NE.U32.AND UP0, UPT, UR14, URZ, UPT ;  /* 0x0000003f0e00728c */ /* 0x000fe2000bf05070 */
[----:B-1----:R-:W-:Y:S01]  /*7a90*/  IMAD.U32 R12, RZ, RZ, UR41 ;  /* 0x00000029ff0c7e24 */ /* 0x002fe2000f8e00ff */
[----:B------:R-:W-:Y:S01]  /*7aa0*/  UMOV UR4, URZ ;  /* 0x0000003f00047c82 */ /* 0x000fe20008000000 */
[----:B------:R-:W-:Y:S01]  /*7ab0*/  IMAD.U32 R8, RZ, RZ, UR12 ;  /* 0x0000000cff087e24 */ /* 0x000fe2000f8e00ff */
[----:B------:R-:W-:Y:S01]  /*7ac0*/  UISETP.NE.AND.EX UP0, UPT, UR15, URZ, UPT, UP0 ;  /* 0x0000003f0f00728c */ /* 0x000fe2000bf05300 */
[----:B------:R-:W-:Y:S01]  /*7ad0*/  IMAD.U32 R9, RZ, RZ, UR13 ;  /* 0x0000000dff097e24 */ /* 0x000fe2000f8e00ff */
[----:B------:R-:W-:Y:S01]  /*7ae0*/  @UP1 ULDC UR23, c[0x0][0xbec] ;  /* 0x0002fb0000171ab9 */ /* 0x000fe20000000800 */
[----:B---3--:R-:W-:Y:S01]  /*7af0*/  IMAD R12, R12, 0x80, R176 ;  /* 0x000000800c0c7824 */ /* 0x008fe200078e02b0 */
[----:B------:R-:W-:-:S02]  /*7b00*/  USEL UR39, UR39, URZ, !UP0 ;  /* 0x0000003f27277287 */ /* 0x000fc4000c000000 */
[----:B------:R0:W5:Y:S01]  /*7b10*/  @P4 LDG.E R3, desc[UR50][R8.64] ;  /* 0x0000003208034981 */ /* 0x000162000c1e1900 */
[----:B------:R-:W-:Y:S01]  /*7b20*/  USEL UR20, UR42, URZ, UP2 ;  /* 0x0000003f2a147287 */ /* 0x000fe20009000000 */
[----:B------:R-:W-:Y:S01]  /*7b30*/  ULDC.64 UR16, c[0x0][UR21+0x220] ;  /* 0x0000880015107abb */ /* 0x000fe20008000a00 */
[----:B------:R-:W-:Y:S01]  /*7b40*/  USEL UR40, UR40, URZ, !UP0 ;  /* 0x0000003f28287287 */ /* 0x000fe2000c000000 */
[----:B------:R-:W-:Y:S01]  /*7b50*/  ULDC.64 UR18, c[0x0][UR21+0x228] ;  /* 0x00008a0015127abb */ /* 0x000fe20008000a00 */
[----:B------:R-:W-:Y:S01]  /*7b60*/  UIMAD UR17, UR17, UR39, URZ ;  /* 0x00000027111172a4 */ /* 0x000fe2000f8e023f */
[----:B------:R-:W-:Y:S01]  /*7b70*/  @UP1 ULDC UR26, c[0x0][0xbf0] ;  /* 0x0002fc00001a1ab9 */ /* 0x000fe20000000800 */
[----:B0-----:R-:W-:Y:S01]  /*7b80*/  @P1 IMAD.HI.U32 R8, R12, UR23, RZ ;  /* 0x000000170c081c27 */ /* 0x001fe2000f8e00ff */
[----:B------:R-:W-:Y:S01]  /*7b90*/  ULDC.64 UR14, c[0x0][UR21+0x218] ;  /* 0x00008600150e7abb */ /* 0x000fe20008000a00 */
[----:B------:R-:W-:Y:S02]  /*7ba0*/  UIMAD.WIDE.U32 UR24, UR18, UR20, URZ ;  /* 0x00000014121872a5 */ /* 0x000fe4000f8e003f */
[----:B------:R-:W-:-:S02]  /*7bb0*/  UIMAD.WIDE.U32 UR12, UR14, UR43, URZ ;  /* 0x0000002b0e0c72a5 */ /* 0x000fc4000f8e003f */
[----:B------:R-:W-:Y:S02]  /*7bc0*/  UIMAD UR22, UR15, UR43, URZ ;  /* 0x0000002b0f1672a4 */ /* 0x000fe4000f8e023f */
[----:B------:R-:W-:Y:S02]  /*7bd0*/  UIMAD UR18, UR19, UR20, URZ ;  /* 0x00000014131272a4 */ /* 0x000fe4000f8e023f */
[----:B------:R-:W-:Y:S02]  /*7be0*/  UIMAD.WIDE.U32 UR14, UR16, UR39, URZ ;  /* 0x00000027100e72a5 */ /* 0x000fe4000f8e003f */
[----:B------:R-:W-:Y:S02]  /*7bf0*/  UIMAD UR17, UR16, UR40, UR17 ;  /* 0x00000028101172a4 */ /* 0x000fe4000f8e0211 */
[----:B------:R-:W-:Y:S02]  /*7c00*/  UIADD3 UR18, UR25, UR18, URZ ;  /* 0x0000001219127290 */ /* 0x000fe4000fffe03f */
[----:B------:R-:W-:-:S02]  /*7c10*/  UIADD3 UR22, UR13, UR22, URZ ;  /* 0x000000160d167290 */ /* 0x000fc4000fffe03f */
[----:B------:R-:W-:Y:S02]  /*7c20*/  UIADD3 UR17, UR15, UR17, URZ ;  /* 0x000000110f117290 */ /* 0x000fe4000fffe03f */
[----:B------:R-:W-:Y:S01]  /*7c30*/  IMAD.U32 R14, RZ, RZ, UR18 ;  /* 0x00000012ff0e7e24 */ /* 0x000fe2000f8e00ff */
[----:B----4-:R-:W-:Y:S01]  /*7c40*/  @P0 R2UR UR4, R7 ;  /* 0x00000000070402ca */ /* 0x010fe200000e0000 */
[----:B------:R-:W-:Y:S01]  /*7c50*/  IMAD.MOV.U32 R7, RZ, RZ, R12 ;  /* 0x000000ffff077224 */ /* 0x000fe200078e000c */
[----:B------:R-:W-:Y:S01]  /*7c60*/  @P1 SHF.R.U32.HI R7, RZ, UR26, R8 ;  /* 0x0000001aff071c19 */ /* 0x000fe20008011608 */
[----:B------:R-:W-:-:S04]  /*7c70*/  IMAD.U32 R8, RZ, RZ, UR24 ;  /* 0x00000018ff087e24 */ /* 0x000fc8000f8e00ff */
[----:B------:R-:W-:-:S06]  /*7c80*/  IMAD.MOV R11, RZ, RZ, -R7 ;  /* 0x000000ffff0b7224 */ /* 0x000fcc00078e0a07 */
[----:B------:R-:W-:Y:S02]  /*7c90*/  UIADD3 UR12, UP0, UP3, UR14, UR12, UR4 ;  /* 0x0000000c0e0c7290 */ /* 0x000fe4000fb1e004 */
[----:B------:R-:W-:Y:S01]  /*7ca0*/  USHF.R.S32.HI UR16, URZ, 0x1f, UR4 ;  /* 0x0000001f3f107899 */ /* 0x000fe20008011404 */
[----:B------:R-:W-:Y:S01]  /*7cb0*/  IMAD R11, R11, UR9, R12 ;  /* 0x000000090b0b7c24 */ /* 0x000fe2000f8e020c */
[----:B------:R-:W-:Y:S02]  /*7cc0*/  SHF.R.S32.HI R9, RZ, 0x1f, R7 ;  /* 0x0000001fff097819 */ /* 0x000fe40000011407 */
[----:B------:R-:W-:Y:S01]  /*7cd0*/  UIADD3.X UR14, UR17, UR22, UR16, UP0, UP3 ;  /* 0x00000016110e7290 */ /* 0x000fe200087e6410 */
[----:B------:R-:W-:Y:S01]  /*7ce0*/  IADD3 R8, P2, P3, R7, UR12, R8 ;  /* 0x0000000c07087c10 */ /* 0x000fe2000fb5e008 */
[----:B------:R-:W-:Y:S01]  /*7cf0*/  ULDC.64 UR12, c[0x0][UR21+0x210] ;  /* 0x00008400150c7abb */ /* 0x000fe20008000a00 */
[----:B------:R-:W-:Y:S01]  /*7d00*/  SHF.R.S32.HI R7, RZ, 0x1f, R11 ;  /* 0x0000001fff077819 */ /* 0x000fe2000001140b */
[----:B------:R-:W-:-:S02]  /*7d10*/  IMAD R10, R11, UR13, RZ ;  /* 0x0000000d0b0a7c24 */ /* 0x000fc4000f8e02ff */
[----:B------:R-:W-:Y:S01]  /*7d20*/  IADD3.X R9, R9, UR14, R14, P2, P3 ;  /* 0x0000000e09097c10 */ /* 0x000fe200097e640e */
[----:B------:R-:W-:Y:S01]  /*7d30*/  ULDC.64 UR14, c[0x0][0xba8] ;  /* 0x0002ea00000e7ab9 */ /* 0x000fe20000000a00 */
[----:B------:R-:W-:Y:S01]  /*7d40*/  IMAD R7, R7, UR12, R10 ;  /* 0x0000000c07077c24 */ /* 0x000fe2000f8e020a */
[----:B------:R-:W-:Y:S01]  /*7d50*/  @!UP2 ULDC UR14, c[0x0][0xb50] ;  /* 0x0002d400000eaab9 */ /* 0x000fe20000000800 */
[----:B------:R-:W-:Y:S01]  /*7d60*/  @!UP2 ULDC UR15, c[0x0][0xb54] ;  /* 0x0002d500000faab9 */ /* 0x000fe20000000800 */
[----:B------:R-:W-:-:S04]  /*7d70*/  IMAD.WIDE.U32 R8, R11, UR12, R8 ;  /* 0x0000000c0b087c25 */ /* 0x000fc8000f8e0008 */
[----:B------:R-:W-:Y:S01]  /*7d80*/  IMAD.IADD R7, R9, 0x1, R7 ;  /* 0x0000000109077824 */ /* 0x000fe200078e0207 */
[----:B------:R-:W-:-:S04]  /*7d90*/  LEA R11, P2, R8, UR14, 0x2 ;  /* 0x0000000e080b7c11 */ /* 0x000fc8000f8410ff */
[----:B------:R-:W-:Y:S01]  /*7da0*/  LEA.HI.X R7, R8, UR15, R7, 0x2, P2 ;  /* 0x0000000f08077c11 */ /* 0x000fe200090f1407 */
[----:B--2---:R-:W-:Y:S08]  /*7db0*/  @P4 BRA `(.L_x_9443) ;  /* 0x0000000000104947 */ /* 0x004ff00003800000 */
[----:B------:R-:W-:Y:S05]  /*7dc0*/  @!P0 BRA `(.L_x_9443) ;  /* 0x00000000000c8947 */ /* 0x000fea0003800000 */
[----:B------:R-:W2:Y:S04]  /*7dd0*/  LDG.E R8, desc[UR50][R4.64] ;  /* 0x0000003204087981 */ /* 0x000ea8000c1e1900 */
[----:B-----5:R-:W2:Y:S02]  /*7de0*/  LDG.E R3, desc[UR50][R4.64+0x4] ;  /* 0x0000043204037981 */ /* 0x020ea4000c1e1900 */
[----:B--2---:R-:W-:-:S07]  /*7df0*/  IMAD.IADD R3, R3, 0x1, -R8 ;  /* 0x0000000103037824 */ /* 0x004fce00078e0a08 */
.L_x_9443:
[----:B------:R-:W2:Y:S01]  /*7e00*/  LDL R10, [R1+0x28] ;  /* 0x00002800010a7983 */ /* 0x000ea20000100800 */
[----:B------:R-:W-:Y:S01]  /*7e10*/  IMAD.U32 R14, RZ, RZ, UR41 ;  /* 0x00000029ff0e7e24 */ /* 0x000fe2000f8e00ff */
[----:B------:R-:W-:Y:S01]  /*7e20*/  LOP3.LUT P0, RZ, R221, 0x3, RZ, 0xc0, !PT ;  /* 0x00000003ddff7812 */ /* 0x000fe2000780c0ff */
[----:B-----5:R-:W-:Y:S01]  /*7e30*/  IMAD R3, R3, UR9, RZ ;  /* 0x0000000903037c24 */ /* 0x020fe2000f8e02ff */
[----:B------:R-:W-:Y:S01]  /*7e40*/  SHFL.IDX PT, R4, R11, RZ, 0x1c1f ;  /* 0x001c1fff0b047589 */ /* 0x000fe200000e0000 */
[----:B------:R-:W-:-:S03]  /*7e50*/  PLOP3.LUT P3, PT, PT, PT, UP2, 0x80, 0x0 ;  /* 0x000000000000781c */ /* 0x000fc60003f6f028 */
[----:B------:R-:W0:Y:S04]  /*7e60*/  SHFL.IDX PT, R5, R7, RZ, 0x1c1f ;  /* 0x001c1fff07057589 */ /* 0x000e2800000e0000 */
[----:B------:R-:W-:Y:S04]  /*7e70*/  SHFL.IDX PT, R8, R11, 0x1, 0x1c1f ;  /* 0x003c1f000b087f89 */ /* 0x000fe800000e0000 */
[----:B------:R-:W1:Y:S01]  /*7e80*/  SHFL.IDX PT, R9, R7, 0x1, 0x1c1f ;  /* 0x003c1f0007097f89 */ /* 0x000e6200000e0000 */
[----:B--2---:R-:W-:-:S04]  /*7e90*/  IMAD R14, R14, 0x80, R10 ;  /* 0x000000800e0e7824 */ /* 0x004fc800078e020a */
        /* <DEDUP_REMOVED lines=8> */
[----:B0-----:R-:W0:Y:S01]  /*7f20*/  S2R R0, SR_TID.X ;  /* 0x0000000000007919 */ /* 0x001e220000002100 */
[----:B------:R-:W-:Y:S01]  /*7f30*/  ULDC.64 UR14, c[0x0][0xaa0] ;  /* 0x0002a800000e7ab9 */ /* 0x000fe20000000a00 */
[----:B0-----:R-:W-:-:S05]  /*7f40*/  VIADD R0, R0, 0xffffff80 ;  /* 0xffffff8000007836 */ /* 0x001fca0000000000 */
[----:B------:R-:W-:-:S04]  /*7f50*/  SHF.R.S32.HI R5, RZ, 0x1f, R0 ;  /* 0x0000001fff057819 */ /* 0x000fc80000011400 */
[----:B------:R-:W-:-:S04]  /*7f60*/  LEA.HI R5, R5, R0, RZ, 0x3 ;  /* 0x0000000005057211 */ /* 0x000fc800078f18ff */
[----:B------:R-:W-:Y:S02]  /*7f70*/  LOP3.LUT R7, R5, 0xfffffff8, RZ, 0xc0, !PT ;  /* 0xfffffff805077812 */ /* 0x000fe400078ec0ff */
[----:B------:R-:W-:Y:S01]  /*7f80*/  SHF.R.S32.HI R21, RZ, 0x3, R5 ;  /* 0x00000003ff157819 */ /* 0x000fe20000011405 */
[----:B------:R-:W-:Y:S02]  /*7f90*/  IMAD.MOV.U32 R5, RZ, RZ, 0x2 ;  /* 0x00000002ff057424 */ /* 0x000fe400078e00ff */
[----:B------:R-:W-:-:S04]  /*7fa0*/  IMAD.IADD R20, R0, 0x1, -R7 ;  /* 0x0000000100147824 */ /* 0x000fc800078e0a07 */
[----:B------:R-:W-:-:S04]  /*7fb0*/  IMAD.SHL.U32 R0, R20, 0x8, RZ ;  /* 0x0000000814007824 */ /* 0x000fc800078e00ff */
[----:B------:R-:W-:-:S04]  /*7fc0*/  IMAD R4, R21, 0x40, R0 ;  /* 0x0000004015047824 */ /* 0x000fc800078e0200 */
[----:B------:R-:W-:Y:S01]  /*7fd0*/  IMAD.WIDE R4, R4, R5, UR10 ;  /* 0x0000000a04047e25 */ /* 0x000fe2000f8e0205 */
[----:B------:R-:W-:Y:S02]  /*7fe0*/  UIMAD UR12, UR16, UR14, URZ ;  /* 0x0000000e100c72a4 */ /* 0x000fe4000f8e023f */
[C---:B------:R-:W-:Y:S02]  /*7ff0*/  IADD3 R9, P4, R4.reuse, 0x1000, RZ ;  /* 0x0000100004097810 */ /* 0x040fe40007f9e0ff */
[C---:B------:R-:W-:Y:S02]  /*8000*/  IADD3 R13, P3, R4.reuse, 0x2000, RZ ;  /* 0x00002000040d7810 */ /* 0x040fe40007f7e0ff */
[----:B------:R-:W-:Y:S01]  /*8010*/  IADD3 R25, P2, R4, 0x3000, RZ ;  /* 0x0000300004197810 */ /* 0x000fe20007f5e0ff */
[----:B------:R-:W-:Y:S01]  /*8020*/  UIMAD UR12, UR4, UR15, UR12 ;  /* 0x0000000f040c72a4 */ /* 0x000fe2000f8e020c */
[----:B------:R-:W-:Y:S01]  /*8030*/  LOP3.LUT R8, R9, 0x380, RZ, 0xc0, !PT ;  /* 0x0000038009087812 */ /* 0x000fe200078ec0ff */
[----:B------:R-:W-:Y:S01]  /*8040*/  UIMAD.WIDE.U32 UR10, UR4, UR14, URZ ;  /* 0x0000000e040a72a5 */ /* 0x000fe2000f8e003f */
[----:B------:R-:W-:-:S02]  /*8050*/  LOP3.LUT R12, R13, 0x380, RZ, 0xc0, !PT ;  /* 0x000003800d0c7812 */ /* 0x000fc400078ec0ff */
[----:B------:R-:W-:Y:S01]  /*8060*/  LOP3.LUT R24, R25, 0x380, RZ, 0xc0, !PT ;  /* 0x0000038019187812 */ /* 0x000fe200078ec0ff */
[----:B------:R-:W-:Y:S01]  /*8070*/  UIADD3 UR11, UR11, UR12, URZ ;  /* 0x0000000c0b0b7290 */ /* 0x000fe2000fffe03f */
[----:B------:R-:W-:Y:S01]  /*8080*/  SHF.R.U64 R8, R8, 0x3, RZ ;  /* 0x0000000308087819 */ /* 0x000fe200000012ff */
[----:B------:R-:W-:Y:S01]  /*8090*/  IMAD.U32 R77, RZ, RZ, UR41 ;  /* 0x00000029ff4d7e24 */ /* 0x000fe2000f8e00ff */
[----:B------:R-:W-:Y:S01]  /*80a0*/  SHF.R.U64 R12, R12, 0x3, RZ ;  /* 0x000000030c0c7819 */ /* 0x000fe200000012ff */
[----:B------:R-:W-:Y:S01]  /*80b0*/  ULDC.64 UR12, c[0x0][0xae8] ;  /* 0x0002ba00000c7ab9 */ /* 0x000fe20000000a00 */
[----:B------:R-:W-:Y:S01]  /*80c0*/  SHF.R.U64 R24, R24, 0x3, RZ ;  /* 0x0000000318187819 */ /* 0x000fe200000012ff */
[----:B------:R-:W-:Y:S01]  /*80d0*/  UIMAD.WIDE.U32 UR10, UR43, UR12, UR10 ;  /* 0x0000000c2b0a72a5 */ /* 0x000fe2000f8e000a */
[----:B------:R-:W-:Y:S01]  /*80e0*/  LOP3.LUT R8, R8, R9, RZ, 0x3c, !PT ;  /* 0x0000000908087212 */ /* 0x000fe200078e3cff */
[--C-:B------:R-:W-:Y:S01]  /*80f0*/  IMAD.X R9, RZ, RZ, R5.reuse, P4 ;  /* 0x000000ffff097224 */ /* 0x100fe200020e0605 */
[----:B------:R-:W-:Y:S01]  /*8100*/  LOP3.LUT R12, R12, R13, RZ, 0x3c, !PT ;  /* 0x0000000d0c0c7212 */ /* 0x000fe200078e3cff */
[----:B------:R-:W-:Y:S01]  /*8110*/  IMAD.X R13, RZ, RZ, R5, P3 ;  /* 0x000000ffff0d7224 */ /* 0x000fe200018e0605 */
[----:B------:R-:W-:Y:S01]  /*8120*/  LOP3.LUT R24, R24, R25, RZ, 0x3c, !PT ;  /* 0x0000001918187212 */ /* 0x000fe200078e3cff */
[----:B------:R-:W-:Y:S01]  /*8130*/  IMAD R20, R20, 0x20, R21 ;  /* 0x0000002014147824 */ /* 0x000fe200078e0215 */
[C---:B------:R-:W-:Y:S01]  /*8140*/  IADD3 R29, P0, R4.reuse, 0x4000, RZ ;  /* 0x00004000041d7810 */ /* 0x040fe20007f1e0ff */
[----:B------:R-:W-:Y:S01]  /*8150*/  IMAD.X R25, RZ, RZ, R5, P2 ;  /* 0x000000ffff197224 */ /* 0x000fe200010e0605 */
[----:B------:R-:W-:-:S02]  /*8160*/  IADD3 R33, P6, R4, 0x5000, RZ ;  /* 0x0000500004217810 */ /* 0x000fc40007fde0ff */
[C---:B------:R-:W-:Y:S01]  /*8170*/  IADD3 R37, P5, R4.reuse, 0x6000, RZ ;  /* 0x0000600004257810 */ /* 0x040fe20007fbe0ff */
[----:B------:R-:W-:Y:S01]  /*8180*/  USHF.R.S32.HI UR4, URZ, 0x1f, UR39 ;  /* 0x0000001f3f047899 */ /* 0x000fe20008011427 */
[C---:B------:R-:W-:Y:S01]  /*8190*/  IADD3 R41, P4, R4.reuse, 0x7000, RZ ;  /* 0x0000700004297810 */ /* 0x040fe20007f9e0ff */
[----:B------:R-:W-:Y:S01]  /*81a0*/  @UP1 ULDC UR14, c[0x0][0xbec] ;  /* 0x0002fb00000e1ab9 */ /* 0x000fe20000000800 */
[C---:B------:R-:W-:Y:S01]  /*81b0*/  IADD3 R45, P3, R4.reuse, 0x8000, RZ ;  /* 0x00008000042d7810 */ /* 0x040fe20007f7e0ff */
[----:B------:R-:W-:Y:S01]  /*81c0*/  UIMAD UR11, UR43, UR13, UR11 ;  /* 0x0000000d2b0b72a4 */ /* 0x000fe2000f8e020b */
[----:B------:R-:W-:Y:S01]  /*81d0*/  IADD3 R49, P2, R4, 0x9000, RZ ;  /* 0x0000900004317810 */ /* 0x000fe20007f5e0ff */
[----:B------:R-:W-:Y:S01]  /*81e0*/  IMAD R78, R77, 0x80, R20 ;  /* 0x000000804d4e7824 */ /* 0x000fe200078e0214 */
[----:B------:R-:W-:Y:S01]  /*81f0*/  LOP3.LUT R28, R29, 0x380, RZ, 0xc0, !PT ;  /* 0x000003801d1c7812 */ /* 0x000fe200078ec0ff */
[----:B------:R-:W-:Y:S01]  /*8200*/  ULDC.64 UR12, c[0x0][0xaf0] ;  /* 0x0002bc00000c7ab9 */ /* 0x000fe20000000a00 */
[----:B------:R-:W-:Y:S01]  /*8210*/  LOP3.LUT R32, R33, 0x380, RZ, 0xc0, !PT ;  /* 0x0000038021207812 */ /* 0x000fe200078ec0ff */
[----:B------:R-:W-:Y:S01]  /*8220*/  IMAD.U32 R84, RZ, RZ, UR41 ;  /* 0x00000029ff547e24 */ /* 0x000fe2000f8e00ff */
[----:B------:R-:W-:Y:S01]  /*8230*/  LOP3.LUT R36, R37, 0x380, RZ, 0xc0, !PT ;  /* 0x0000038025247812 */ /* 0x000fe200078ec0ff */
[----:B------:R-:W5:Y:S01]  /*8240*/  LD.E.128 R12, desc[UR50][R12.64] ;  /* 0x000000320c0c7980 */ /* 0x000f62000c101d00 */
[----:B------:R-:W-:-:S02]  /*8250*/  LOP3.LUT R40, R41, 0x380, RZ, 0xc0, !PT ;  /* 0x0000038029287812 */ /* 0x000fc400078ec0ff */
[----:B------:R-:W-:Y:S01]  /*8260*/  LOP3.LUT R44, R45, 0x380, RZ, 0xc0, !PT ;  /* 0x000003802d2c7812 */ /* 0x000fe200078ec0ff */
[----:B------:R-:W-:Y:S01]  /*8270*/  UIMAD UR4, UR4, UR12, URZ ;  /* 0x0000000c040472a4 */ /* 0x000fe2000f8e023f */
[----:B------:R-:W-:Y:S01]  /*8280*/  LOP3.LUT R48, R49, 0x380, RZ, 0xc0, !PT ;  /* 0x0000038031307812 */ /* 0x000fe200078ec0ff */
[----:B------:R-:W-:Y:S01]  /*8290*/  @P1 IMAD.HI.U32 R20, R78, UR14, RZ ;  /* 0x0000000e4e141c27 */ /* 0x000fe2000f8e00ff */
[----:B------:R-:W-:Y:S01]  /*82a0*/  SHF.R.U64 R28, R28, 0x3, RZ ;  /* 0x000000031c1c7819 */ /* 0x000fe200000012ff */
[----:B------:R-:W-:Y:S01]  /*82b0*/  UIMAD.WIDE.U32 UR10, UR39, UR12, UR10 ;  /* 0x0000000c270a72a5 */ /* 0x000fe2000f8e000a */
[----:B------:R-:W-:Y:S01]  /*82c0*/  SHF.R.U64 R32, R32, 0x3, RZ ;  /* 0x0000000320207819 */ /* 0x000fe200000012ff */
[----:B------:R-:W5:Y:S01]  /*82d0*/  LD.E.128 R24, desc[UR50][R24.64] ;  /* 0x0000003218187980 */ /* 0x000f62000c101d00 */
[----:B------:R-:W-:Y:S02]  /*82e0*/  SHF.R.U64 R36, R36, 0x3, RZ ;  /* 0x0000000324247819 */ /* 0x000fe400000012ff */
[----:B------:R-:W-:-:S02]  /*82f0*/  SHF.R.U64 R40, R40, 0x3, RZ ;  /* 0x0000000328287819 */ /* 0x000fc400000012ff */
[----:B------:R-:W-:Y:S01]  /*8300*/  SHF.R.U64 R44, R44, 0x3, RZ ;  /* 0x000000032c2c7819 */ /* 0x000fe200000012ff */
[----:B------:R-:W-:Y:S01]  /*8310*/  UIMAD UR4, UR39, UR13, UR4 ;  /* 0x0000000d270472a4 */ /* 0x000fe2000f8e0204 */
[----:B------:R-:W-:Y:S01]  /*8320*/  SHF.R.U64 R48, R48, 0x3, RZ ;  /* 0x0000000330307819 */ /* 0x000fe200000012ff */
[----:B------:R-:W-:Y:S01]  /*8330*/  @UP1 ULDC UR12, c[0x0][0xbf0] ;  /* 0x0002fc00000c1ab9 */ /* 0x000fe20000000800 */
[----:B------:R-:W-:Y:S01]  /*8340*/  IMAD.MOV.U32 R79, RZ, RZ, R78 ;  /* 0x000000ffff4f7224 */ /* 0x000fe200078e004e */
        /* <DEDUP_REMOVED lines=10> */
[----:B------:R-:W-:Y:S01]  /*83f0*/  @P1 SHF.R.U32.HI R79, RZ, UR12, R20 ;  /* 0x0000000cff4f1c19 */ /* 0x000fe20008011614 */
[----:B------:R-:W-:Y:S01]  /*8400*/  UIADD3 UR4, UR11, UR4, URZ ;  /* 0x000000040b047290 */ /* 0x000fe2000fffe03f */
[----:B------:R-:W-:Y:S01]  /*8410*/  LOP3.LUT R48, R48, R49, RZ, 0x3c, !PT ;  /* 0x0000003130307212 */ /* 0x000fe200078e3cff */
[----:B------:R-:W-:Y:S01]  /*8420*/  IMAD.X R49, RZ, RZ, R5, P2 ;  /* 0x000000ffff317224 */ /* 0x000fe200010e0605 */
[C---:B------:R-:W-:Y:S01]  /*8430*/  IADD3 R53, P0, R4.reuse, 0xa000, RZ ;  /* 0x0000a00004357810 */ /* 0x040fe20007f1e0ff */
[----:B------:R-:W-:Y:S01]  /*8440*/  IMAD.U32 R76, RZ, RZ, UR10 ;  /* 0x0000000aff4c7e24 */ /* 0x000fe2000f8e00ff */
[C---:B------:R-:W-:Y:S01]  /*8450*/  IADD3 R57, P6, R4.reuse, 0xb000, RZ ;  /* 0x0000b00004397810 */ /* 0x040fe20007fde0ff */
[----:B------:R-:W-:Y:S01]  /*8460*/  IMAD.U32 R77, RZ, RZ, UR11 ;  /* 0x0000000bff4d7e24 */ /* 0x000fe2000f8e00ff */
[C---:B------:R-:W-:Y:S01]  /*8470*/  IADD3 R61, P5, R4.reuse, 0xc000, RZ ;  /* 0x0000c000043d7810 */ /* 0x040fe20007fbe0ff */
[----:B------:R-:W5:Y:S01]  /*8480*/  LD.E.128 R28, desc[UR50][R28.64] ;  /* 0x000000321c1c7980 */ /* 0x000f62000c101d00 */
[----:B------:R-:W-:-:S02]  /*8490*/  IADD3 R65, P4, R4, 0xd000, RZ ;  /* 0x0000d00004417810 */ /* 0x000fc40007f9e0ff */
[C---:B------:R-:W-:Y:S01]  /*84a0*/  IADD3 R69, P3, R4.reuse, 0xe000, RZ ;  /* 0x0000e00004457810 */ /* 0x040fe20007f7e0ff */
[--C-:B------:R-:W-:Y:S01]  /*84b0*/  IMAD.MOV R81, RZ, RZ, -R79.reuse ;  /* 0x000000ffff517224 */ /* 0x100fe200078e0a4f */
[----:B------:R-:W-:Y:S01]  /*84c0*/  IADD3 R7, P2, R4, 0xf000, RZ ;  /* 0x0000f00004077810 */ /* 0x000fe20007f5e0ff */
[----:B------:R-:W-:Y:S01]  /*84d0*/  ULDC.64 UR10, c[0x0][0xae0] ;  /* 0x0002b800000a7ab9 */ /* 0x000fe20000000a00 */
[----:B------:R-:W-:Y:S01]  /*84e0*/  SHF.R.S32.HI R20, RZ, 0x1f, R79 ;  /* 0x0000001fff147819 */ /* 0x000fe2000001144f */
[----:B------:R-:W5:Y:S01]  /*84f0*/  LD.E.128 R32, desc[UR50][R32.64] ;  /* 0x0000003220207980 */ /* 0x000f62000c101d00 */
[----:B------:R-:W-:Y:S02]  /*8500*/  LOP3.LUT R52, R53, 0x380, RZ, 0xc0, !PT ;  /* 0x0000038035347812 */ /* 0x000fe400078ec0ff */
[----:B------:R-:W-:Y:S01]  /*8510*/  LOP3.LUT R56, R57, 0x380, RZ, 0xc0, !PT ;  /* 0x0000038039387812 */ /* 0x000fe200078ec0ff */
[----:B------:R-:W5:Y:S01]  /*8520*/  LD.E.128 R36, desc[UR50][R36.64] ;  /* 0x0000003224247980 */ /* 0x000f62000c101d00 */
[----:B------:R-:W-:-:S02]  /*8530*/  LOP3.LUT R60, R61, 0x380, RZ, 0xc0, !PT ;  /* 0x000003803d3c7812 */ /* 0x000fc400078ec0ff */
[----:B------:R-:W-:Y:S01]  /*8540*/  LOP3.LUT R64, R65, 0x380, RZ, 0xc0, !PT ;  /* 0x0000038041407812 */ /* 0x000fe200078ec0ff */
[----:B------:R-:W5:Y:S01]  /*8550*/  LD.E.128 R40, desc[UR50][R40.64] ;  /* 0x0000003228287980 */ /* 0x000f62000c101d00 */
[----:B------:R-:W-:Y:S01]  /*8560*/  LOP3.LUT R68, R69, 0x380, RZ, 0xc0, !PT ;  /* 0x0000038045447812 */ /* 0x000fe200078ec0ff */
[----:B------:R-:W-:Y:S01]  /*8570*/  IMAD.U32 R77, RZ, RZ, UR4 ;  /* 0x00000004ff4d7e24 */ /* 0x000fe2000f8e00ff */
[----:B------:R-:W-:Y:S01]  /*8580*/  LOP3.LUT R11, R4, 0x380, RZ, 0xc0, !PT ;  /* 0x00000380040b7812 */ /* 0x000fe200078ec0ff */
[----:B------:R-:W-:Y:S01]  /*8590*/  IMAD R81, R81, UR9, R78 ;  /* 0x0000000951517c24 */ /* 0x000fe2000f8e024e */
[----:B------:R-:W-:Y:S01]  /*85a0*/  LOP3.LUT R6, R7, 0x380, RZ, 0xc0, !PT ;  /* 0x0000038007067812 */ /* 0x000fe200078ec0ff */
[----:B------:R-:W-:Y:S01]  /*85b0*/  IMAD R20, R20, UR10, RZ ;  /* 0x0000000a14147c24 */ /* 0x000fe2000f8e02ff */
[----:B------:R-:W-:Y:S01]  /*85c0*/  SHF.R.U64 R52, R52, 0x3, RZ ;  /* 0x0000000334347819 */ /* 0x000fe200000012ff */
[----:B------:R-:W-:Y:S01]  /*85d0*/  IMAD.X R73, RZ, RZ, R5, P2 ;  /* 0x000000ffff497224 */ /* 0x000fe200010e0605 */
[----:B------:R-:W-:Y:S01]  /*85e0*/  SHF.R.U64 R56, R56, 0x3, RZ ;  /* 0x0000000338387819 */ /* 0x000fe200000012ff */
[----:B------:R-:W5:Y:S01]  /*85f0*/  LD.E.128 R44, desc[UR50][R44.64] ;  /* 0x000000322c2c7980 */ /* 0x000f62000c101d00 */
[----:B------:R-:W-:-:S02]  /*8600*/  SHF.R.U64 R60, R60, 0x3, RZ ;  /* 0x000000033c3c7819 */ /* 0x000fc400000012ff */
[----:B------:R-:W-:Y:S01]  /*8610*/  SHF.R.U64 R64, R64, 0x3, RZ ;  /* 0x0000000340407819 */ /* 0x000fe200000012ff */
[----:B------:R-:W5:Y:S01]  /*8620*/  LD.E.128 R48, desc[UR50][R48.64] ;  /* 0x0000003230307980 */ /* 0x000f62000c101d00 */
[----:B------:R-:W-:Y:S01]  /*8630*/  SHF.R.U64 R68, R68, 0x3, RZ ;  /* 0x0000000344447819 */ /* 0x000fe200000012ff */
[----:B------:R-:W-:Y:S01]  /*8640*/  IMAD.WIDE.U32 R76, R79, UR10, R76 ;  /* 0x0000000a4f4c7c25 */ /* 0x000fe2000f8e004c */
[----:B------:R-:W-:Y:S02]  /*8650*/  SHF.R.U64 R11, R11, 0x3, RZ ;  /* 0x000000030b0b7819 */ /* 0x000fe400000012ff */
        /* <DEDUP_REMOVED lines=13> */
[----:B------:R-:W-:Y:S01]  /*8730*/  ULDC.64 UR10, c[0x0][0xad8] ;  /* 0x0002b600000a7ab9 */ /* 0x000fe20000000a00 */
[----:B------:R-:W-:-:S02]  /*8740*/  LOP3.LUT R4, R11, R4, RZ, 0x3c, !PT ;  /* 0x000000040b047212 */ /* 0x000fc400078e3cff */
[----:B------:R-:W-:Y:S01]  /*8750*/  LOP3.LUT R72, R6, R7, RZ, 0x3c, !PT ;  /* 0x0000000706487212 */ /* 0x000fe200078e3cff */
[----:B------:R-:W-:Y:S01]  /*8760*/  IMAD R20, R20, UR10, RZ ;  /* 0x0000000a14147c24 */ /* 0x000fe2000f8e02ff */
[----:B------:R-:W5:Y:S01]  /*8770*/  LD.E.128 R8, desc[UR50][R8.64] ;  /* 0x0000003208087980 */ /* 0x000f62000c101d00 */
[----:B------:R-:W-:-:S03]  /*8780*/  IMAD.IADD R77, R77, 0x1, R79 ;  /* 0x000000014d4d7824 */ /* 0x000fc600078e024f */
[----:B------:R-:W5:Y:S01]  /*8790*/  LD.E.128 R4, desc[UR50][R4.64] ;  /* 0x0000003204047980 */ /* 0x000f62000c101d00 */
[----:B------:R-:W-:-:S03]  /*87a0*/  IMAD R84, R84, 0x80, R21 ;  /* 0x0000008054547824 */ /* 0x000fc600078e0215 */
[----:B------:R-:W5:Y:S01]  /*87b0*/  LD.E.128 R52, desc[UR50][R52.64] ;  /* 0x0000003234347980 */ /* 0x000f62000c101d00 */
[----:B------:R-:W-:-:S03]  /*87c0*/  IMAD R79, R81, UR11, R20 ;  /* 0x0000000b514f7c24 */ /* 0x000fc6000f8e0214 */
[----:B------:R-:W5:Y:S01]  /*87d0*/  LD.E.128 R56, desc[UR50][R56.64] ;  /* 0x0000003238387980 */ /* 0x000f62000c101d00 */
[----:B------:R-:W-:Y:S01]  /*87e0*/  IMAD.WIDE.U32 R20, R81, UR10, R76 ;  /* 0x0000000a51147c25 */ /* 0x000fe2000f8e004c */
[----:B------:R-:W-:Y:S02]  /*87f0*/  ULDC.64 UR10, c[0x0][0xa80] ;  /* 0x0002a000000a7ab9 */ /* 0x000fe40000000a00 */
[----:B------:R-:W5:Y:S04]  /*8800*/  LD.E.128 R60, desc[UR50][R60.64] ;  /* 0x000000323c3c7980 */ /* 0x000f68000c101d00 */
        /* <DEDUP_REMOVED lines=9> */
[----:B------:R-:W-:Y:S01]  /*88a0*/  IMAD.IADD R21, R21, 0x1, R79 ;  /* 0x0000000115157824 */ /* 0x000fe200078e024f */
[----:B------:R-:W-:Y:S01]  /*88b0*/  LEA R82, P2, R20, UR10, 0x1 ;  /* 0x0000000a14527c11 */ /* 0x000fe2000f8408ff */
[----:B------:R-:W-:-:S03]  /*88c0*/  UIADD3 UR8, UR8, 0x22820, URZ ;  /* 0x0002282008087890 */ /* 0x000fc6000fffe03f */
[----:B------:R-:W-:Y:S02]  /*88d0*/  LEA.HI.X R83, R20, UR11, R21, 0x1, P2 ;  /* 0x0000000b14537c11 */ /* 0x000fe400090f0c15 */
[C---:B------:R-:W-:Y:S01]  /*88e0*/  ISETP.GE.AND P2, PT, R84.reuse, R3, PT ;  /* 0x000000035400720c */ /* 0x040fe20003f46270 */
[----:B------:R-:W-:Y:S01]  /*88f0*/  UPRMT UR8, URZ, 0x654, UR8 ;  /* 0x000006543f087896 */ /* 0x000fe20008000008 */
[C---:B------:R-:W-:Y:S02]  /*8900*/  VIADD R76, R84.reuse, 0x20 ;  /* 0x00000020544c7836 */ /* 0x040fe40000000000 */
[----:B------:R-:W-:Y:S02]  /*8910*/  VIADD R78, R84, 0x40 ;  /* 0x00000040544e7836 */ /* 0x000fe40000000000 */
[C---:B------:R-:W-:Y:S02]  /*8920*/  VIADD R88, R0.reuse, 0x80 ;  /* 0x0000008000587836 */ /* 0x040fe40000000000 */
[----:B------:R-:W-:-:S02]  /*8930*/  VIADD R90, R0, 0xc0 ;  /* 0x000000c0005a7836 */ /* 0x000fc40000000000 */
[----:B------:R-:W-:Y:S01]  /*8940*/  VIADD R86, R0, 0x40 ;  /* 0x0000004000567836 */ /* 0x000fe20000000000 */
[----:B0-----:R0:W1:Y:S01]  /*8950*/  SHFL.IDX PT, R85, R82, RZ, 0x181f ;  /* 0x00181fff52557589 */ /* 0x00106200000e0000 */
[----:B------:R-:W-:Y:S03]  /*8960*/  BSSY B1, `(.L_x_9445) ;  /* 0x000001b000017945 */ /* 0x000fe60003800000 */
[----:B------:R0:W2:Y:S01]  /*8970*/  SHFL.IDX PT, R81, R83, RZ, 0x181f ;  /* 0x00181fff53517589 */ /* 0x0000a200000e0000 */
[----:B------:R-:W-:Y:S01]  /*8980*/  SYNCS.ARRIVE.TRANS64.RED.A1T0 RZ, [UR8], RZ ;  /* 0x000000ffffff79a7 */ /* 0x000fe20008100408 */
[-C--:B------:R-:W-:Y:S02]  /*8990*/  ISETP.GE.AND P1, PT, R76, R3.reuse, PT ;  /* 0x000000034c00720c */ /* 0x080fe40003f26270 */
[----:B------:R-:W-:Y:S02]  /*89a0*/  ISETP.GE.AND P0, PT, R78, R3, PT ;  /* 0x000000034e00720c */ /* 0x000fe40003f06270 */
[----:B------:R-:W-:-:S02]  /*89b0*/  SHF.R.S32.HI R92, RZ, 0x1f, R0 ;  /* 0x0000001fff5c7819 */ /* 0x000fc40000011400 */
[----:B------:R-:W-:Y:S02]  /*89c0*/  SHF.R.S32.HI R87, RZ, 0x1f, R88 ;  /* 0x0000001fff577819 */ /* 0x000fe40000011458 */
[----:B------:R-:W-:Y:S02]  /*89d0*/  SHF.R.S32.HI R89, RZ, 0x1f, R90 ;  /* 0x0000001fff597819 */ /* 0x000fe4000001145a */
        /* <DEDUP_REMOVED lines=8> */
[----:B--2---:R-:W-:Y:S02]  /*8a60*/  @!P5 LEA.HI.X R21, R0, R81, R92, 0x1, P6 ;  /* 0x000000510015d211 */ /* 0x004fe400030f0c5c */
[----:B------:R-:W-:-:S03]  /*8a70*/  @!P4 LEA R76, P6, R86, R85, 0x1 ;  /* 0x00000055564cc211 */ /* 0x000fc600078c08ff */
[----:B-----5:R0:W-:Y:S01]  /*8a80*/  @!P5 ST.E.128 desc[UR50][R20.64], R4 ;  /* 0x000000041400d985 */ /* 0x0201e2000c101d32 */
[----:B------:R-:W-:Y:S02]  /*8a90*/  @!P4 LEA.HI.X R77, R86, R81, R91, 0x1, P6 ;  /* 0x00000051564dc211 */ /* 0x000fe400030f0c5b */
[----:B------:R-:W-:-:S03]  /*8aa0*/  @!P3 LEA R78, P6, R88, R85, 0x1 ;  /* 0x00000055584eb211 */ /* 0x000fc600078c08ff */
[----:B------:R0:W-:Y:S01]  /*8ab0*/  @!P4 ST.E.128 desc[UR50][R76.64], R28 ;  /* 0x0000001c4c00c985 */ /* 0x0001e2000c101d32 */
[----:B------:R-:W-:Y:S02]  /*8ac0*/  @!P3 LEA.HI.X R79, R88, R81, R87, 0x1, P6 ;  /* 0x00000051584fb211 */ /* 0x000fe400030f0c57 */
[----:B------:R-:W-:-:S03]  /*8ad0*/  @!P2 LEA R80, P6, R90, R85, 0x1 ;  /* 0x000000555a50a211 */ /* 0x000fc600078c08ff */
[----:B------:R0:W-:Y:S01]  /*8ae0*/  @!P3 ST.E.128 desc[UR50][R78.64], R44 ;  /* 0x0000002c4e00b985 */ /* 0x0001e2000c101d32 */
[----:B------:R-:W-:-:S05]  /*8af0*/  @!P2 LEA.HI.X R81, R90, R81, R89, 0x1, P6 ;  /* 0x000000515a51a211 */ /* 0x000fca00030f0c59 */
[----:B------:R0:W-:Y:S04]  /*8b00*/  @!P2 ST.E.128 desc[UR50][R80.64], R60 ;  /* 0x0000003c5000a985 */ /* 0x0001e8000c101d32 */
.L_x_9446:
[----:B------:R-:W-:Y:S05]  /*8b10*/  BSYNC B1 ;  /* 0x0000000000017941 */ /* 0x000fea0003800000 */
.L_x_9445:
[----:B0----5:R0:W3:Y:S01]  /*8b20*/  SHFL.IDX PT, R29, R83, 0x1, 0x181f ;  /* 0x00381f00531d7f89 */ /* 0x0210e200000e0000 */
[----:B------:R-:W-:Y:S03]  /*8b30*/  BSSY B1, `(.L_x_9447) ;  /* 0x0000014000017945 */ /* 0x000fe60003800000 */
[----:B------:R0:W4:Y:S01]  /*8b40*/  SHFL.IDX PT, R21, R82, 0x1, 0x181f ;  /* 0x00381f0052157f89 */ /* 0x00012200000e0000 */
[----:B------:R-:W-:Y:S05]  /*8b50*/  @P1 BRA `(.L_x_9448) ;  /* 0x0000000000441947 */ /* 0x000fea0003800000 */
[----:B------:R-:W-:Y:S02]  /*8b60*/  ULDC UR4, c[0x0][0xac8] ;  /* 0x0002b20000047ab9 */ /* 0x000fe40000000800 */
[----:B------:R-:W-:Y:S02]  /*8b70*/  ISETP.GE.AND P4, PT, R0, UR4, PT ;  /* 0x0000000400007c0c */ /* 0x000fe4000bf86270 */
[----:B------:R-:W-:Y:S02]  /*8b80*/  ISETP.GE.AND P3, PT, R86, UR4, PT ;  /* 0x0000000456007c0c */ /* 0x000fe4000bf66270 */
[----:B------:R-:W-:Y:S02]  /*8b90*/  ISETP.GE.AND P2, PT, R88, UR4, PT ;  /* 0x0000000458007c0c */ /* 0x000fe4000bf46270 */
[----:B------:R-:W-:-:S07]  /*8ba0*/  ISETP.GE.AND P1, PT, R90, UR4, PT ;  /* 0x000000045a007c0c */ /* 0x000fce000bf26270 */
[-C--:B----4-:R-:W-:Y:S02]  /*8bb0*/  @!P4 LEA R4, P6, R0, R21.reuse, 0x1 ;  /* 0x000000150004c211 */ /* 0x090fe400078c08ff */
[----:B------:R-:W-:Y:S02]  /*8bc0*/  @!P3 LEA R6, P5, R86, R21, 0x1 ;  /* 0x000000155606b211 */ /* 0x000fe400078a08ff */
[----:B---3--:R-:W-:Y:S02]  /*8bd0*/  @!P4 LEA.HI.X R5, R0, R29, R92, 0x1, P6 ;  /* 0x0000001d0005c211 */ /* 0x008fe400030f0c5c */
[----:B------:R-:W-:Y:S02]  /*8be0*/  @!P2 LEA R20, P6, R88, R21, 0x1 ;  /* 0x000000155814a211 */ /* 0x000fe400078c08ff */
[----:B------:R-:W-:Y:S01]  /*8bf0*/  @!P3 LEA.HI.X R7, R86, R29, R91, 0x1, P5 ;  /* 0x0000001d5607b211 */ /* 0x000fe200028f0c5b */
[----:B------:R3:W-:Y:S01]  /*8c00*/  @!P4 ST.E.128 desc[UR50][R4.64], R8 ;  /* 0x000000080400c985 */ /* 0x0007e2000c101d32 */
[----:B------:R-:W-:-:S02]  /*8c10*/  @!P1 LEA R28, P5, R90, R21, 0x1 ;  /* 0x000000155a1c9211 */ /* 0x000fc400078a08ff */
[-C--:B------:R-:W-:Y:S01]  /*8c20*/  @!P2 LEA.HI.X R21, R88, R29.reuse, R87, 0x1, P6 ;  /* 0x0000001d5815a211 */ /* 0x080fe200030f0c57 */
[----:B------:R3:W-:Y:S01]  /*8c30*/  @!P3 ST.E.128 desc[UR50][R6.64], R32 ;  /* 0x000000200600b985 */ /* 0x0007e2000c101d32 */
[----:B------:R-:W-:-:S03]  /*8c40*/  @!P1 LEA.HI.X R29, R90, R29, R89, 0x1, P5 ;  /* 0x0000001d5a1d9211 */ /* 0x000fc600028f0c59 */
[----:B------:R3:W-:Y:S04]  /*8c50*/  @!P2 ST.E.128 desc[UR50][R20.64], R48 ;  /* 0x000000301400a985 */ /* 0x0007e8000c101d32 */
[----:B------:R3:W-:Y:S02]  /*8c60*/  @!P1 ST.E.128 desc[UR50][R28.64], R64 ;  /* 0x000000401c009985 */ /* 0x0007e4000c101d32 */
.L_x_9448:
[----:B------:R-:W-:Y:S05]  /*8c70*/  BSYNC B1 ;  /* 0x0000000000017941 */ /* 0x000fea0003800000 */
.L_x_9447:
[----:B---3--:R3:W0:Y:S01]  /*8c80*/  SHFL.IDX PT, R11, R83, 0x2, 0x181f ;  /* 0x00581f00530b7f89 */ /* 0x00862200000e0000 */
[----:B------:R-:W-:Y:S03]  /*8c90*/  BSSY B1, `(.L_x_9449) ;  /* 0x0000014000017945 */ /* 0x000fe60003800000 */
[----:B------:R3:W0:Y:S01]  /*8ca0*/  SHFL.IDX PT, R7, R82, 0x2, 0x181f ;  /* 0x00581f0052077f89 */ /* 0x00062200000e0000 */
[----:B------:R-:W-:Y:S05]  /*8cb0*/  @P0 BRA `(.L_x_9450) ;  /* 0x0000000000440947 */ /* 0x000fea0003800000 */
[----:B------:R-:W-:Y:S02]  /*8cc0*/  ULDC UR4, c[0x0][0xac8] ;  /* 0x0002b20000047ab9 */ /* 0x000fe40000000800 */
[----:B------:R-:W-:Y:S02]  /*8cd0*/  ISETP.GE.AND P3, PT, R0, UR4, PT ;  /* 0x0000000400007c0c */ /* 0x000fe4000bf66270 */
[----:B------:R-:W-:Y:S02]  /*8ce0*/  ISETP.GE.AND P2, PT, R86, UR4, PT ;  /* 0x0000000456007c0c */ /* 0x000fe4000bf46270 */
[----:B------:R-:W-:Y:S02]  /*8cf0*/  ISETP.GE.AND P1, PT, R88, UR4, PT ;  /* 0x0000000458007c0c */ /* 0x000fe4000bf26270 */
[----:B------:R-:W-:-:S07]  /*8d00*/  ISETP.GE.AND P0, PT, R90, UR4, PT ;  /* 0x000000045a007c0c */ /* 0x000fce000bf06270 */
[-C--:B0-----:R-:W-:Y:S02]  /*8d10*/  @!P3 LEA R4, P6, R0, R7.reuse, 0x1 ;  /* 0x000000070004b211 */ /* 0x081fe400078c08ff */
[-C--:B------:R-:W-:Y:S02]  /*8d20*/  @!P2 LEA R6, P5, R86, R7.reuse, 0x1 ;  /* 0x000000075606a211 */ /* 0x080fe400078a08ff */
[----:B------:R-:W-:Y:S02]  /*8d30*/  @!P1 LEA R8, P4, R88, R7, 0x1 ;  /* 0x0000000758089211 */ /* 0x000fe400078808ff */
[----:B------:R-:W-:Y:S02]  /*8d40*/  @!P3 LEA.HI.X R5, R0, R11, R92, 0x1, P6 ;  /* 0x0000000b0005b211 */ /* 0x000fe400030f0c5c */
[----:B------:R-:W-:Y:S02]  /*8d50*/  @!P0 LEA R10, P6, R90, R7, 0x1 ;  /* 0x000000075a0a8211 */ /* 0x000fe400078c08ff */
[-C--:B------:R-:W-:Y:S01]  /*8d60*/  @!P2 LEA.HI.X R7, R86, R11.reuse, R91, 0x1, P5 ;  /* 0x0000000b5607a211 */ /* 0x080fe200028f0c5b */
[----:B------:R0:W-:Y:S01]  /*8d70*/  @!P3 ST.E.128 desc[UR50][R4.64], R12 ;  /* 0x0000000c0400b985 */ /* 0x0001e2000c101d32 */
[----:B------:R-:W-:-:S02]  /*8d80*/  @!P1 LEA.HI.X R9, R88, R11, R87, 0x1, P4 ;  /* 0x0000000b58099211 */ /* 0x000fc400020f0c57 */
[----:B------:R-:W-:Y:S01]  /*8d90*/  @!P0 LEA.HI.X R11, R90, R11, R89, 0x1, P6 ;  /* 0x0000000b5a0b8211 */ /* 0x000fe200030f0c59 */
[----:B------:R0:W-:Y:S04]  /*8da0*/  @!P2 ST.E.128 desc[UR50][R6.64], R36 ;  /* 0x000000240600a985 */ /* 0x0001e8000c101d32 */
[----:B------:R0:W-:Y:S04]  /*8db0*/  @!P1 ST.E.128 desc[UR50][R8.64], R52 ;  /* 0x0000003408009985 */ /* 0x0001e8000c101d32 */
[----:B------:R0:W-:Y:S02]  /*8dc0*/  @!P0 ST.E.128 desc[UR50][R10.64], R68 ;  /* 0x000000440a008985 */ /* 0x0001e4000c101d32 */
.L_x_9450:
[----:B------:R-:W-:Y:S05]  /*8dd0*/  BSYNC B1 ;  /* 0x0000000000017941 */ /* 0x000fea0003800000 */
.L_x_9449:
[----:B0-----:R-:W-:Y:S01]  /*8de0*/  VIADD R4, R84, 0x60 ;  /* 0x0000006054047836 */ /* 0x001fe20000000000 */
[----:B---3--:R-:W0:Y:S04]  /*8df0*/  SHFL.IDX PT, R83, R83, 0x3, 0x181f ;  /* 0x00781f0053537f89 */ /* 0x008e2800000e0000 */
[----:B------:R-:W-:Y:S01]  /*8e00*/  ISETP.GE.AND P0, PT, R4, R3, PT ;  /* 0x000000030400720c */ /* 0x000fe20003f06270 */
[----:B------:R3:W0:-:S12]  /*8e10*/  SHFL.IDX PT, R11, R82, 0x3, 0x181f ;  /* 0x00781f00520b7f89 */ /* 0x00061800000e0000 */
[----:B---3--:R-:W-:Y:S05]  /*8e20*/  @P0 BRA `(.L_x_9451) ;  /* 0x0000002400940947 */ /* 0x008fea0003800000 */
[----:B------:R-:W-:Y:S02]  /*8e30*/  ULDC UR4, c[0x0][0xac8] ;  /* 0x0002b20000047ab9 */ /* 0x000fe40000000800 */
[----:B------:R-:W-:Y:S02]  /*8e40*/  ISETP.GE.AND P3, PT, R0, UR4, PT ;  /* 0x0000000400007c0c */ /* 0x000fe4000bf66270 */
[----:B------:R-:W-:Y:S02]  /*8e50*/  ISETP.GE.AND P4, PT, R86, UR4, PT ;  /* 0x0000000456007c0c */ /* 0x000fe4000bf86270 */
[----:B------:R-:W-:-:S09]  /*8e60*/  ISETP.GE.AND P5, PT, R88, UR4, PT ;  /* 0x0000000458007c0c */ /* 0x000fd2000bfa6270 */
[-C--:B0-----:R-:W-:Y:S02]  /*8e70*/  @!P3 LEA R4, P0, R0, R11.reuse, 0x1 ;  /* 0x0000000b0004b211 */ /* 0x081fe400078008ff */
[-C--:B------:R-:W-:Y:S02]  /*8e80*/  @!P4 LEA R6, P1, R86, R11.reuse, 0x1 ;  /* 0x0000000b5606c211 */ /* 0x080fe400078208ff */
[----:B------:R-:W-:Y:S02]  /*8e90*/  @!P5 LEA R8, P2, R88, R11, 0x1 ;  /* 0x0000000b5808d211 */ /* 0x000fe400078408ff */
[-C--:B------:R-:W-:Y:S02]  /*8ea0*/  @!P3 LEA.HI.X R5, R0, R83.reuse, R92, 0x1, P0 ;  /* 0x000000530005b211 */ /* 0x080fe400000f0c5c */
[-C--:B------:R-:W-:Y:S02]  /*8eb0*/  @!P4 LEA.HI.X R7, R86, R83.reuse, R91, 0x1, P1 ;  /* 0x000000535607c211 */ /* 0x080fe400008f0c5b */
[----:B------:R-:W-:Y:S01]  /*8ec0*/  @!P5 LEA.HI.X R9, R88, R83, R87, 0x1, P2 ;  /* 0x000000535809d211 */ /* 0x000fe200010f0c57 */
[----:B------:R3:W-:Y:S01]  /*8ed0*/  @!P3 ST.E.128 desc[UR50][R4.64], R24 ;  /* 0x000000180400b985 */ /* 0x0007e2000c101d32 */
[----:B------:R-:W-:-:S03]  /*8ee0*/  ISETP.GE.AND P0, PT, R90, UR4, PT ;  /* 0x000000045a007c0c */ /* 0x000fc6000bf06270 */
[----:B------:R3:W-:Y:S04]  /*8ef0*/  @!P4 ST.E.128 desc[UR50][R6.64], R40 ;  /* 0x000000280600c985 */ /* 0x0007e8000c101d32 */
[----:B------:R3:W-:Y:S06]  /*8f00*/  @!P5 ST.E.128 desc[UR50][R8.64], R56 ;  /* 0x000000380800d985 */ /* 0x0007ec000c101d32 */
[----:B------:R-:W-:Y:S05]  /*8f10*/  @P0 BRA `(.L_x_9451) ;  /* 0x0000002400580947 */ /* 0x000fea0003800000 */
[----:B---3--:R-:W-:-:S04]  /*8f20*/  LEA R4, P0, R90, R11, 0x1 ;  /* 0x0000000b5a047211 */ /* 0x008fc800078008ff */
[----:B------:R-:W-:-:S05]  /*8f30*/  LEA.HI.X R5, R90, R83, R89, 0x1, P0 ;  /* 0x000000535a057211 */ /* 0x000fca00000f0c59 */
[----:B------:R0:W-:Y:S01]  /*8f40*/  ST.E.128 desc[UR50][R4.64], R72 ;  /* 0x0000004804007985 */ /* 0x0001e2000c101d32 */
[----:B------:R-:W-:Y:S05]  /*8f50*/  BRA `(.L_x_9451) ;  /* 0x0000002400487947 */ /* 0x000fea0003800000 */
.L_x_9444:
[----:B------:R-:W-:Y:S01]  /*8f60*/  ULDC.64 UR14, c[0x0][0xb08] ;  /* 0x0002c200000e7ab9 */ /* 0x000fe20000000a00 */
[----:B------:R-:W-:Y:S01]  /*8f70*/  IMAD.MOV.U32 R3, RZ, RZ, R12 ;  /* 0x000000ffff037224 */ /* 0x000fe200078e000c */
        /* <DEDUP_REMOVED lines=11> */
[----:B------:R-:W-:Y:S01]  /*9030*/  ULDC.64 UR12, c[0x0][0xb38] ;  /* 0x0002ce00000c7ab9 */ /* 0x000fe20000000a00 */
[----:B------:R-:W-:Y:S01]  /*9040*/  UIMAD UR4, UR4, UR14, URZ ;  /* 0x0000000e040472a4 */ /* 0x000fe2000f8e023f */
[----:B------:R-:W-:Y:S01]  /*9050*/  SHF.R.S32.HI R156, RZ, 0x1f, R207 ;  /* 0x0000001fff9c7819 */ /* 0x000fe200000114cf */
[----:B------:R-:W-:Y:S01]  /*9060*/  UIMAD.WIDE.U32 UR10, UR43, UR12, UR10 ;  /* 0x0000000c2b0a72a5 */ /* 0x000fe2000f8e000a */
[----:B------:R-:W-:Y:S01]  /*9070*/  SHF.R.S32.HI R157, RZ, 0x1f, R208 ;  /* 0x0000001fff9d7819 */ /* 0x000fe200000114d0 */
[----:B------:R-:W-:Y:S01]  /*9080*/  UIMAD UR4, UR39, UR15, UR4 ;  /* 0x0000000f270472a4 */ /* 0x000fe2000f8e0204 */
[----:B------:R-:W-:Y:S01]  /*9090*/  SHF.R.S32.HI R158, RZ, 0x1f, R209 ;  /* 0x0000001fff9e7819 */ /* 0x000fe200000114d1 */
[----:B------:R-:W-:Y:S01]  /*90a0*/  UIMAD UR11, UR43, UR13, UR11 ;  /* 0x0000000d2b0b72a4 */ /* 0x000fe2000f8e020b */
[----:B------:R-:W-:Y:S01]  /*90b0*/  SHF.R.S32.HI R159, RZ, 0x1f, R210 ;  /* 0x0000001fff9f7819 */ /* 0x000fe200000114d2 */
[----:B------:R-:W-:Y:S01]  /*90c0*/  @UP1 ULDC UR12, c[0x0][0xbec] ;  /* 0x0002fb00000c1ab9 */ /* 0x000fe20000000800 */
[----:B------:R-:W-:Y:S01]  /*90d0*/  UIADD3 UR8, UR8, 0x22820, URZ ;  /* 0x0002282008087890 */ /* 0x000fe2000fffe03f */
[----:B0-----:R-:W-:Y:S01]  /*90e0*/  @P1 IMAD.HI.U32 R0, R12, UR12, RZ ;  /* 0x0000000c0c001c27 */ /* 0x001fe2000f8e00ff */
[----:B------:R-:W-:Y:S01]  /*90f0*/  UIMAD.WIDE.U32 UR10, UR39, UR14, UR10 ;  /* 0x0000000e270a72a5 */ /* 0x000fe2000f8e000a */
[----:B------:R-:W-:Y:S01]  /*9100*/  SHF.R.S32.HI R160, RZ, 0x1f, R211 ;  /* 0x0000001fffa07819 */ /* 0x000fe200000114d3 */
[----:B------:R-:W-:Y:S01]  /*9110*/  ULDC.64 UR12, c[0x0][0xb48] ;  /* 0x0002d200000c7ab9 */ /* 0x000fe20000000a00 */
[----:B------:R-:W-:Y:S01]  /*9120*/  UPRMT UR8, URZ, 0x654, UR8 ;  /* 0x000006543f087896 */ /* 0x000fe20008000008 */
[----:B------:R-:W-:Y:S01]  /*9130*/  SHF.R.S32.HI R161, RZ, 0x1f, R212 ;  /* 0x0000001fffa17819 */ /* 0x000fe200000114d4 */
[----:B------:R-:W-:Y:S01]  /*9140*/  UIADD3 UR11, UR11, UR4, URZ ;  /* 0x000000040b0b7290 */ /* 0x000fe2000fffe03f */
[----:B------:R-:W-:-:S02]  /*9150*/  SHF.R.S32.HI R162, RZ, 0x1f, R213 ;  /* 0x0000001fffa27819 */ /* 0x000fc400000114d5 */
[----:B------:R-:W-:Y:S01]  /*9160*/  @UP1 ULDC UR4, c[0x0][0xbf0] ;  /* 0x0002fc0000041ab9 */ /* 0x000fe20000000800 */
[----:B------:R-:W-:Y:S01]  /*9170*/  UIMAD.WIDE.U32 UR10, UR42, UR12, UR10 ;  /* 0x0000000c2a0a72a5 */ /* 0x000fe2000f8e000a */
[----:B------:R-:W-:Y:S02]  /*9180*/  @P1 SHF.R.U32.HI R3, RZ, UR4, R0 ;  /* 0x00000004ff031c19 */ /* 0x000fe40008011600 */
[----:B------:R-:W-:Y:S01]  /*9190*/  SYNCS.ARRIVE.TRANS64.RED.A1T0 RZ, [UR8], RZ ;  /* 0x000000ffffff79a7 */ /* 0x000fe20008100408 */
[----:B------:R-:W-:Y:S01]  /*91a0*/  UIMAD UR42, UR42, UR13, UR11 ;  /* 0x0000000d2a2a72a4 */ /* 0x000fe2000f8e020b */
[--C-:B------:R-:W-:Y:S01]  /*91b0*/  SHF.R.S32.HI R0, RZ, 0x1f, R3.reuse ;  /* 0x0000001fff007819 */ /* 0x100fe20000011403 */
[----:B------:R-:W-:Y:S01]  /*91c0*/  IMAD.MOV R7, RZ, RZ, -R3 ;  /* 0x000000ffff077224 */ /* 0x000fe200078e0a03 */
[----:B------:R-:W-:Y:S01]  /*91d0*/  ULDC.64 UR12, c[0x0][0xb30] ;  /* 0x0002cc00000c7ab9 */ /* 0x000fe20000000a00 */
[----:B------:R-:W-:Y:S01]  /*91e0*/  IMAD.U32 R5, RZ, RZ, UR11 ;  /* 0x0000000bff057e24 */ /* 0x000fe2000f8e00ff */
[----:B------:R-:W-:Y:S01]  /*91f0*/  SHF.R.S32.HI R163, RZ, 0x1f, R214 ;  /* 0x0000001fffa37819 */ /* 0x000fe200000114d6 */
[----:B------:R-:W-:Y:S01]  /*9200*/  IMAD R7, R7, UR9, R12 ;  /* 0x0000000907077c24 */ /* 0x000fe2000f8e020c */
[----:B------:R-:W-:Y:S01]  /*9210*/  SHF.R.S32.HI R164, RZ, 0x1f, R215 ;  /* 0x0000001fffa47819 */ /* 0x000fe200000114d7 */
[----:B------:R-:W-:Y:S01]  /*9220*/  IMAD R0, R0, UR12, RZ ;  /* 0x0000000c00007c24 */ /* 0x000fe2000f8e02ff */
[----:B------:R-:W-:Y:S01]  /*9230*/  SHF.R.S32.HI R20, RZ, 0x1f, R216 ;  /* 0x0000001fff147819 */ /* 0x000fe200000114d8 */
[----:B------:R-:W-:Y:S01]  /*9240*/  IMAD.U32 R4, RZ, RZ, UR10 ;  /* 0x0000000aff047e24 */ /* 0x000fe2000f8e00ff */
[----:B------:R-:W-:Y:S01]  /*9250*/  ULDC.64 UR10, c[0x0][0xb28] ;  /* 0x0002ca00000a7ab9 */ /* 0x000fe20000000a00 */
[----:B------:R-:W-:Y:S01]  /*9260*/  IMAD.U32 R5, RZ, RZ, UR42 ;  /* 0x0000002aff057e24 */ /* 0x000fe2000f8e00ff */
[----:B------:R-:W-:Y:S01]  /*9270*/  SHF.R.S32.HI R165, RZ, 0x1f, R217 ;  /* 0x0000001fffa57819 */ /* 0x000fe200000114d9 */
[C---:B------:R-:W-:Y:S01]  /*9280*/  IMAD R9, R3.reuse, UR13, R0 ;  /* 0x0000000d03097c24 */ /* 0x040fe2000f8e0200 */
[----:B------:R-:W-:Y:S01]  /*9290*/  SHF.R.S32.HI R0, RZ, 0x1f, R7 ;  /* 0x0000001fff007819 */ /* 0x000fe20000011407 */
[----:B------:R-:W-:Y:S01]  /*92a0*/  IMAD.WIDE.U32 R4, R3, UR12, R4 ;  /* 0x0000000c03047c25 */ /* 0x000fe2000f8e0004 */
[----:B------:R-:W-:-:S02]  /*92b0*/  SHF.R.S32.HI R166, RZ, 0x1f, R218 ;  /* 0x0000001fffa67819 */ /* 0x000fc400000114da */
[----:B------:R-:W-:Y:S01]  /*92c0*/  SHF.R.S32.HI R167, RZ, 0x1f, R219 ;  /* 0x0000001fffa77819 */ /* 0x000fe200000114db */
[----:B------:R-:W-:Y:S01]  /*92d0*/  IMAD R0, R0, UR10, RZ ;  /* 0x0000000a00007c24 */ /* 0x000fe2000f8e02ff */
[----:B------:R-:W-:Y:S01]  /*92e0*/  SHF.R.S32.HI R168, RZ, 0x1f, R220 ;  /* 0x0000001fffa87819 */ /* 0x000fe200000114dc */
[----:B------:R-:W-:Y:S02]  /*92f0*/  IMAD.IADD R5, R5, 0x1, R9 ;  /* 0x0000000105057824 */ /* 0x000fe400078e0209 */
[C---:B------:R-:W-:Y:S02]  /*9300*/  IMAD R3, R7.reuse, UR11, R0 ;  /* 0x0000000b07037c24 */ /* 0x040fe4000f8e0200 */
[----:B------:R-:W-:Y:S01]  /*9310*/  IMAD.WIDE.U32 R4, R7, UR10, R4 ;  /* 0x0000000a07047c25 */ /* 0x000fe2000f8e0004 */
[----:B------:R-:W-:-:S03]  /*9320*/  ULDC.64 UR10, c[0x0][0xb00] ;  /* 0x0002c000000a7ab9 */ /* 0x000fc60000000a00 */
[----:B------:R-:W-:Y:S01]  /*9330*/  IMAD.IADD R3, R5, 0x1, R3 ;  /* 0x0000000105037824 */ /* 0x000fe200078e0203 */
[----:B------:R-:W-:-:S04]  /*9340*/  LEA R0, P1, R4, UR10, 0x2 ;  /* 0x0000000a04007c11 */ /* 0x000fc8000f8210ff */
[----:B------:R-:W-:Y:S02]  /*9350*/  LEA.HI.X R3, R4, UR11, R3, 0x2, P1 ;  /* 0x0000000b04037c11 */ /* 0x000fe400088f1403 */
[----:B------:R0:W1:Y:S04]  /*9360*/  SHFL.IDX PT, R4, R0, RZ, 0x1c1f ;  /* 0x001c1fff00047589 */ /* 0x00006800000e0000 */
[----:B------:R0:W2:Y:S01]  /*9370*/  SHFL.IDX PT, R5, R3, RZ, 0x1c1f ;  /* 0x001c1fff03057589 */ /* 0x0000a200000e0000 */
[----:B------:R-:W-:Y:S05]  /*9380*/  @P2 BRA `(.L_x_9453) ;  /* 0x0000000800242947 */ /* 0x000fea0003800000 */
[----:B------:R-:W-:Y:S01]  /*9390*/  ULDC UR4, c[0x0][0xac8] ;  /* 0x0002b20000047ab9 */ /* 0x000fe20000000800 */
[----:B------:R-:W-:Y:S01]  /*93a0*/  VIADD R21, R2, 0xe0 ;  /* 0x000000e002157836 */ /* 0x000fe20000000000 */
[----:B------:R-:W-:Y:S02]  /*93b0*/  ISETP.GE.AND P2, PT, R220, UR4, PT ;  /* 0x00000004dc007c0c */ /* 0x000fe4000bf46270 */
[----:B------:R-:W-:Y:S02]  /*93c0*/  ISETP.GE.AND P3, PT, R2, UR4, PT ;  /* 0x0000000402007c0c */ /* 0x000fe4000bf66270 */
[----:B------:R-:W-:Y:S02]  /*93d0*/  ISETP.GE.AND P1, PT, R219, UR4, PT ;  /* 0x00000004db007c0c */ /* 0x000fe4000bf26270 */
[----:B------:R-:W-:-:S07]  /*93e0*/  ISETP.GE.AND P4, PT, R218, UR4, PT ;  /* 0x00000004da007c0c */ /* 0x000fce000bf86270 */
[----:B-1----:R-:W-:Y:S02]  /*93f0*/  @!P2 LEA R8, P5, R220, R4, 0x2 ;  /* 0x00000004dc08a211 */ /* 0x002fe400078a10ff */
[----:B--2---:R-:W-:Y:S02]  /*9400*/  @!P3 IMAD.WIDE R6, R2, 0x4, R4 ;  /* 0x000000040206b825 */ /* 0x004fe400078e0204 */
[----:B------:R-:W-:-:S03]  /*9410*/  @!P2 LEA.HI.X R9, R220, R5, R168, 0x2, P5 ;  /* 0x00000005dc09a211 */ /* 0x000fc600028f14a8 */
[----:B------:R1:W-:Y:S01]  /*9420*/  @!P3 ST.E.64 desc[UR50][R6.64], R24 ;  /* 0x000000180600b985 */ /* 0x0003e2000c101b32 */
[----:B------:R-:W-:-:S03]  /*9430*/  ISETP.GE.AND P3, PT, R217, UR4, PT ;  /* 0x00000004d9007c0c */ /* 0x000fc6000bf66270 */
[----:B------:R2:W-:Y:S01]  /*9440*/  @!P2 ST.E.64 desc[UR50][R8.64], R28 ;  /* 0x0000001c0800a985 */ /* 0x0005e2000c101b32 */
[----:B------:R-:W-:Y:S02]  /*9450*/  ISETP.GE.AND P2, PT, R216, UR4, PT ;  /* 0x00000004d8007c0c */ /* 0x000fe4000bf46270 */
[----:B-1----:R-:W-:Y:S01]  /*9460*/  @!P1 LEA R6, P6, R219, R4, 0x2 ;  /* 0x00000004db069211 */ /* 0x002fe200078c10ff */
[----:B------:R-:W-:-:S03]  /*9470*/  VIADD R25, R2, 0xf8 ;  /* 0x000000f802197836 */ /* 0x000fc60000000000 */
[----:B------:R-:W-:Y:S01]  /*9480*/  @!P1 LEA.HI.X R7, R219, R5, R167, 0x2, P6 ;  /* 0x00000005db079211 */ /* 0x000fe200030f14a7 */
[----:B--2---:R-:W-:Y:S01]  /*9490*/  VIADD R29, R2, 0xe8 ;  /* 0x000000e8021d7836 */ /* 0x004fe20000000000 */
[----:B------:R-:W-:-:S03]  /*94a0*/  @!P4 LEA R8, P5, R218, R4, 0x2 ;  /* 0x00000004da08c211 */ /* 0x000fc600078a10ff */
[----:B------:R1:W-:Y:S01]  /*94b0*/  @!P1 ST.E.64 desc[UR50][R6.64], R32 ;  /* 0x0000002006009985 */ /* 0x0003e2000c101b32 */
[----:B------:R-:W-:Y:S02]  /*94c0*/  @!P4 LEA.HI.X R9, R218, R5, R166, 0x2, P5 ;  /* 0x00000005da09c211 */ /* 0x000fe400028f14a6 */
[----:B------:R-:W-:-:S03]  /*94d0*/  ISETP.GE.AND P1, PT, R215, UR4, PT ;  /* 0x00000004d7007c0c */ /* 0x000fc6000bf26270 */
[----:B------:R2:W-:Y:S01]  /*94e0*/  @!P4 ST.E.64 desc[UR50][R8.64], R36 ;  /* 0x000000240800c985 */ /* 0x0005e2000c101b32 */
[----:B------:R-:W-:Y:S02]  /*94f0*/  ISETP.GE.AND P4, PT, R214, UR4, PT ;  /* 0x00000004d6007c0c */ /* 0x000fe4000bf86270 */
[----:B-1----:R-:W-:Y:S01]  /*9500*/  @!P3 LEA R6, P6, R217, R4, 0x2 ;  /* 0x00000004d906b211 */ /* 0x002fe200078c10ff */
[----:B------:R-:W-:-:S03]  /*9510*/  VIADD R33, R2, 0xf0 ;  /* 0x000000f002217836 */ /* 0x000fc60000000000 */
[----:B------:R-:W-:Y:S02]  /*9520*/  @!P3 LEA.HI.X R7, R217, R5, R165, 0x2, P6 ;  /* 0x00000005d907b211 */ /* 0x000fe400030f14a5 */
[----:B--2---:R-:W-:-:S03]  /*9530*/  @!P2 LEA R8, P5, R216, R4, 0x2 ;  /* 0x00000004d808a211 */ /* 0x004fc600078a10ff */
[----:B------:R1:W-:Y:S01]  /*9540*/  @!P3 ST.E.64 desc[UR50][R6.64], R40 ;  /* 0x000000280600b985 */ /* 0x0003e2000c101b32 */
[----:B------:R-:W-:Y:S02]  /*9550*/  @!P2 LEA.HI.X R9, R216, R5, R20, 0x2, P5 ;  /* 0x00000005d809a211 */ /* 0x000fe400028f1414 */
[----:B------:R-:W-:-:S03]  /*9560*/  ISETP.GE.AND P3, PT, R213, UR4, PT ;  /* 0x00000004d5007c0c */ /* 0x000fc6000bf66270 */
[----:B------:R2:W-:Y:S01]  /*9570*/  @!P2 ST.E.64 desc[UR50][R8.64], R44 ;  /* 0x0000002c0800a985 */ /* 0x0005e2000c101b32 */
[----:B------:R-:W-:Y:S02]  /*9580*/  ISETP.GE.AND P2, PT, R212, UR4, PT ;  /* 0x00000004d4007c0c */ /* 0x000fe4000bf46270 */
[----:B-1----:R-:W-:-:S04]  /*9590*/  @!P1 LEA R6, P6, R215, R4, 0x2 ;  /* 0x00000004d7069211 */ /* 0x002fc800078c10ff */
        /* <DEDUP_REMOVED lines=28> */
[----:B------:R-:W-:Y:S01]  /*9760*/  @!P4 LEA R14, P5, R206, R4, 0x2 ;  /* 0x00000004ce0ec211 */ /* 0x000fe200078a10ff */
[----:B------:R1:W-:Y:S01]  /*9770*/  @!P3 ST.E.64 desc[UR50][R6.64], R72 ;  /* 0x000000480600b985 */ /* 0x0003e2000c101b32 */
[----:B------:R-:W-:Y:S02]  /*9780*/  ISETP.GE.AND P3, PT, R205, UR4, PT ;  /* 0x00000004cd007c0c */ /* 0x000fe4000bf66270 */
[-C--:B------:R-:W-:Y:S01]  /*9790*/  @!P1 LEA.HI.X R13, R207, R5.reuse, R156, 0x2, P6 ;  /* 0x00000005cf0d9211 */ /* 0x080fe200030f149c */
[----:B------:R3:W-:Y:S01]  /*97a0*/  @!P2 ST.E.64 desc[UR50][R10.64], R76 ;  /* 0x0000004c0a00a985 */ /* 0x0007e2000c101b32 */
[----:B------:R-:W-:Y:S02]  /*97b0*/  ISETP.GE.AND P2, PT, R204, UR4, PT ;  /* 0x00000004cc007c0c */ /* 0x000fe4000bf46270 */
[----:B------:R-:W-:Y:S01]  /*97c0*/  @!P4 LEA.HI.X R15, R206, R5, R155, 0x2, P5 ;  /* 0x00000005ce0fc211 */ /* 0x000fe200028f149b */
[----:B------:R4:W-:Y:S01]  /*97d0*/  @!P1 ST.E.64 desc[UR50][R12.64], R80 ;  /* 0x000000500c009985 */ /* 0x0009e2000c101b32 */
[----:B------:R-:W-:-:S03]  /*97e0*/  ISETP.GE.AND P1, PT, R203, UR4, PT ;  /* 0x00000004cb007c0c */ /* 0x000fc6000bf26270 */
[----:B------:R5:W-:Y:S01]  /*97f0*/  @!P4 ST.E.64 desc[UR50][R14.64], R84 ;  /* 0x000000540e00c985 */ /* 0x000be2000c101b32 */
[----:B------:R-:W-:Y:S02]  /*9800*/  ISETP.GE.AND P4, PT, R202, UR4, PT ;  /* 0x00000004ca007c0c */ /* 0x000fe4000bf86270 */
[----:B--2---:R-:W-:-:S03]  /*9810*/  @!P3 LEA R8, P6, R205, R4, 0x2 ;  /* 0x00000004cd08b211 */ /* 0x004fc600078c10ff */
[CC--:B-1----:R-:W-:Y:S02]  /*9820*/  @!P2 LEA R6, P5, R204.reuse, R4.reuse, 0x2 ;  /* 0x00000004cc06a211 */ /* 0x0c2fe400078a10ff */
[-C--:B------:R-:W-:Y:S02]  /*9830*/  @!P3 LEA.HI.X R9, R205, R5.reuse, R154, 0x2, P6 ;  /* 0x00000005cd09b211 */ /* 0x080fe400030f149a */
[-C--:B------:R-:W-:Y:S02]  /*9840*/  @!P2 LEA.HI.X R7, R204, R5.reuse, R153, 0x2, P5 ;  /* 0x00000005cc07a211 */ /* 0x080fe400028f1499 */
[----:B---3--:R-:W-:Y:S01]  /*9850*/  @!P1 LEA R10, P6, R203, R4, 0x2 ;  /* 0x00000004cb0a9211 */ /* 0x008fe200078c10ff */
[----:B------:R1:W-:Y:S01]  /*9860*/  @!P3 ST.E.64 desc[UR50][R8.64], R88 ;  /* 0x000000580800b985 */ /* 0x0003e2000c101b32 */
[----:B------:R-:W-:Y:S02]  /*9870*/  ISETP.GE.AND P3, PT, R201, UR4, PT ;  /* 0x00000004c9007c0c */ /* 0x000fe4000bf66270 */
[----:B------:R-:W-:Y:S01]  /*9880*/  @!P1 LEA.HI.X R11, R203, R5, R152, 0x2, P6 ;  /* 0x00000005cb0b9211 */ /* 0x000fe200030f1498 */
[----:B------:R2:W-:Y:S01]  /*9890*/  @!P2 ST.E.64 desc[UR50][R6.64], R92 ;  /* 0x0000005c0600a985 */ /* 0x0005e2000c101b32 */
[----:B------:R-:W-:-:S02]  /*98a0*/  ISETP.GE.AND P2, PT, R200, UR4, PT ;  /* 0x00000004c8007c0c */ /* 0x000fc4000bf46270 */
[C---:B----4-:R-:W-:Y:S01]  /*98b0*/  @!P4 LEA R12, P5, R202.reuse, R4, 0x2 ;  /* 0x00000004ca0cc211 */ /* 0x050fe200078a10ff */
[----:B------:R3:W-:Y:S01]  /*98c0*/  @!P1 ST.E.64 desc[UR50][R10.64], R96 ;  /* 0x000000600a009985 */ /* 0x0007e2000c101b32 */
[----:B------:R-:W-:Y:S02]  /*98d0*/  ISETP.GE.AND P1, PT, R23, UR4, PT ;  /* 0x0000000417007c0c */ /* 0x000fe4000bf26270 */
[----:B------:R-:W-:-:S03]  /*98e0*/  @!P4 LEA.HI.X R13, R202, R5, R229, 0x2, P5 ;  /* 0x00000005ca0dc211 */ /* 0x000fc600028f14e5 */
[CC--:B-----5:R-:W-:Y:S02]  /*98f0*/  @!P3 LEA R14, P6, R201.reuse, R4.reuse, 0x2 ;  /* 0x00000004c90eb211 */ /* 0x0e0fe400078c10ff */
[----:B------:R4:W-:Y:S01]  /*9900*/  @!P4 ST.E.64 desc[UR50][R12.64], R100 ;  /* 0x000000640c00c985 */ /* 0x0009e2000c101b32 */
[----:B------:R-:W-:Y:S02]  /*9910*/  ISETP.GE.AND P4, PT, R22, UR4, PT ;  /* 0x0000000416007c0c */ /* 0x000fe4000bf86270 */
[CC--:B-1----:R-:W-:Y:S02]  /*9920*/  @!P2 LEA R8, P5, R200.reuse, R4.reuse, 0x2 ;  /* 0x00000004c808a211 */ /* 0x0c2fe400078a10ff */
[-C--:B------:R-:W-:Y:S02]  /*9930*/  @!P3 LEA.HI.X R15, R201, R5.reuse, R228, 0x2, P6 ;  /* 0x00000005c90fb211 */ /* 0x080fe400030f14e4 */
[----:B------:R-:W-:Y:S02]  /*9940*/  @!P2 LEA.HI.X R9, R200, R5, R227, 0x2, P5 ;  /* 0x00000005c809a211 */ /* 0x000fe400028f14e3 */
[----:B--2---:R-:W-:Y:S01]  /*9950*/  @!P1 LEA R6, P6, R23, R4, 0x2 ;  /* 0x0000000417069211 */ /* 0x004fe200078c10ff */
[----:B------:R1:W-:Y:S01]  /*9960*/  @!P3 ST.E.64 desc[UR50][R14.64], R104 ;  /* 0x000000680e00b985 */ /* 0x0003e2000c101b32 */
[----:B------:R-:W-:-:S02]  /*9970*/  ISETP.GE.AND P3, PT, R19, UR4, PT ;  /* 0x0000000413007c0c */ /* 0x000fc4000bf66270 */
[-C--:B------:R-:W-:Y:S01]  /*9980*/  @!P1 LEA.HI.X R7, R23, R5.reuse, R226, 0x2, P6 ;  /* 0x0000000517079211 */ /* 0x080fe200030f14e2 */
[----:B------:R2:W-:Y:S01]  /*9990*/  @!P2 ST.E.64 desc[UR50][R8.64], R108 ;  /* 0x0000006c0800a985 */ /* 0x0005e2000c101b32 */
[----:B------:R-:W-:Y:S02]  /*99a0*/  ISETP.GE.AND P2, PT, R18, UR4, PT ;  /* 0x0000000412007c0c */ /* 0x000fe4000bf46270 */
[C---:B---3--:R-:W-:Y:S01]  /*99b0*/  @!P4 LEA R10, P5, R22.reuse, R4, 0x2 ;  /* 0x00000004160ac211 */ /* 0x048fe200078a10ff */
[----:B------:R3:W-:Y:S01]  /*99c0*/  @!P1 ST.E.64 desc[UR50][R6.64], R112 ;  /* 0x0000007006009985 */ /* 0x0007e2000c101b32 */
[----:B------:R-:W-:Y:S02]  /*99d0*/  ISETP.GE.AND P1, PT, R17, UR4, PT ;  /* 0x0000000411007c0c */ /* 0x000fe4000bf26270 */
[----:B------:R-:W-:-:S03]  /*99e0*/  @!P4 LEA.HI.X R11, R22, R5, R225, 0x2, P5 ;  /* 0x00000005160bc211 */ /* 0x000fc600028f14e1 */
[CC--:B----4-:R-:W-:Y:S02]  /*99f0*/  @!P3 LEA R12, P6, R19.reuse, R4.reuse, 0x2 ;  /* 0x00000004130cb211 */ /* 0x0d0fe400078c10ff */
[----:B------:R4:W-:Y:S02]  /*9a00*/  @!P4 ST.E.64 desc[UR50][R10.64], R116 ;  /* 0x000000740a00c985 */ /* 0x0009e4000c101b32 */
[CC--:B-1----:R-:W-:Y:S02]  /*9a10*/  @!P2 LEA R14, P4, R18.reuse, R4.reuse, 0x2 ;  /* 0x00000004120ea211 */ /* 0x0c2fe400078810ff */
[-C--:B------:R-:W-:Y:S02]  /*9a20*/  @!P3 LEA.HI.X R13, R19, R5.reuse, R224, 0x2, P6 ;  /* 0x00000005130db211 */ /* 0x080fe400030f14e0 */
[----:B------:R-:W-:Y:S02]  /*9a30*/  @!P2 LEA.HI.X R15, R18, R5, R223, 0x2, P4 ;  /* 0x00000005120fa211 */ /* 0x000fe400020f14df */
[----:B------:R-:W-:Y:S01]  /*9a40*/  ISETP.GE.AND P4, PT, R16, UR4, PT ;  /* 0x0000000410007c0c */ /* 0x000fe2000bf86270 */
[----:B------:R1:W-:Y:S01]  /*9a50*/  @!P3 ST.E.64 desc[UR50][R12.64], R120 ;  /* 0x000000780c00b985 */ /* 0x0003e2000c101b32 */
[----:B--2---:R-:W-:-:S02]  /*9a60*/  @!P1 LEA R8, P5, R17, R4, 0x2 ;  /* 0x0000000411089211 */ /* 0x004fc400078a10ff */
[----:B------:R-:W-:Y:S01]  /*9a70*/  ISETP.GE.AND P3, PT, R21, UR4, PT ;  /* 0x0000000415007c0c */ /* 0x000fe2000bf66270 */
[----:B------:R-:W-:Y:S01]  /*9a80*/  @!P2 ST.E.64 desc[UR50][R14.64], R124 ;  /* 0x0000007c0e00a985 */ /* 0x000fe2000c101b32 */
[----:B------:R-:W-:Y:S02]  /*9a90*/  @!P1 LEA.HI.X R9, R17, R5, R222, 0x2, P5 ;  /* 0x0000000511099211 */ /* 0x000fe400028f14de */
[----:B------:R-:W-:Y:S02]  /*9aa0*/  ISETP.GE.AND P2, PT, R29, UR4, PT ;  /* 0x000000041d007c0c */ /* 0x000fe4000bf46270 */
[----:B---3--:R-:W-:Y:S01]  /*9ab0*/  SHF.R.S32.HI R7, RZ, 0x1f, R16 ;  /* 0x0000001fff077819 */ /* 0x008fe20000011410 */
[----:B------:R2:W-:Y:S01]  /*9ac0*/  @!P1 ST.E.64 desc[UR50][R8.64], R128 ;  /* 0x0000008008009985 */ /* 0x0005e2000c101b32 */
[----:B------:R-:W-:Y:S02]  /*9ad0*/  ISETP.GE.AND P1, PT, R33, UR4, PT ;  /* 0x0000000421007c0c */ /* 0x000fe4000bf26270 */
[----:B------:R-:W-:-:S02]  /*9ae0*/  @!P4 LEA R6, P5, R16, R4, 0x2 ;  /* 0x000000041006c211 */ /* 0x000fc400078a10ff */
[----:B----4-:R-:W-:Y:S02]  /*9af0*/  SHF.R.S32.HI R11, RZ, 0x1f, R21 ;  /* 0x0000001fff0b7819 */ /* 0x010fe40000011415 */
[----:B------:R-:W-:Y:S02]  /*9b00*/  @!P3 LEA R10, P6, R21, R4, 0x2 ;  /* 0x00000004150ab211 */ /* 0x000fe400078c10ff */
[-C--:B------:R-:W-:Y:S02]  /*9b10*/  @!P4 LEA.HI.X R7, R16, R5.reuse, R7, 0x2, P5 ;  /* 0x000000051007c211 */ /* 0x080fe400028f1407 */
[----:B------:R-:W-:Y:S02]  /*9b20*/  ISETP.GE.AND P5, PT, R25, UR4, PT ;  /* 0x0000000419007c0c */ /* 0x000fe4000bfa6270 */
[----:B------:R-:W-:Y:S01]  /*9b30*/  @!P3 LEA.HI.X R11, R21, R5, R11, 0x2, P6 ;  /* 0x00000005150bb211 */ /* 0x000fe200030f140b */
[----:B------:R3:W-:Y:S01]  /*9b40*/  @!P4 ST.E.64 desc[UR50][R6.64], R132 ;  /* 0x000000840600c985 */ /* 0x0007e2000c101b32 */
[----:B-1----:R-:W-:-:S02]  /*9b50*/  SHF.R.S32.HI R12, RZ, 0x1f, R29 ;  /* 0x0000001fff0c7819 */ /* 0x002fc4000001141d */
[CC--:B--2---:R-:W-:Y:S01]  /*9b60*/  @!P2 LEA R8, P6, R29.reuse, R4.reuse, 0x2 ;  /* 0x000000041d08a211 */ /* 0x0c4fe200078c10ff */
[----:B------:R3:W-:Y:S01]  /*9b70*/  @!P3 ST.E.64 desc[UR50][R10.64], R136 ;  /* 0x000000880a00b985 */ /* 0x0007e2000c101b32 */
[----:B------:R-:W-:Y:S02]  /*9b80*/  SHF.R.S32.HI R13, RZ, 0x1f, R33 ;  /* 0x0000001fff0d7819 */ /* 0x000fe40000011421 */
[-C--:B------:R-:W-:Y:S02]  /*9b90*/  @!P2 LEA.HI.X R9, R29, R5.reuse, R12, 0x2, P6 ;  /* 0x000000051d09a211 */ /* 0x080fe400030f140c */
[C---:B------:R-:W-:Y:S02]  /*9ba0*/  @!P1 LEA R12, P6, R33.reuse, R4, 0x2 ;  /* 0x00000004210c9211 */ /* 0x040fe400078c10ff */
[----:B------:R-:W-:Y:S01]  /*9bb0*/  SHF.R.S32.HI R14, RZ, 0x1f, R25 ;  /* 0x0000001fff0e7819 */ /* 0x000fe20000011419 */
[----:B------:R3:W-:Y:S01]  /*9bc0*/  @!P2 ST.E.64 desc[UR50][R8.64], R140 ;  /* 0x0000008c0800a985 */ /* 0x0007e2000c101b32 */
[----:B------:R-:W-:-:S02]  /*9bd0*/  @!P1 LEA.HI.X R13, R33, R5, R13, 0x2, P6 ;  /* 0x00000005210d9211 */ /* 0x000fc400030f140d */
[----:B------:R-:W-:-:S03]  /*9be0*/  @!P5 LEA R4, P6, R25, R4, 0x2 ;  /* 0x000000041904d211 */ /* 0x000fc600078c10ff */
[----:B------:R3:W-:Y:S01]  /*9bf0*/  @!P1 ST.E.64 desc[UR50][R12.64], R144 ;  /* 0x000000900c009985 */ /* 0x0007e2000c101b32 */
[----:B------:R-:W-:-:S05]  /*9c00*/  @!P5 LEA.HI.X R5, R25, R5, R14, 0x2, P6 ;  /* 0x000000051905d211 */ /* 0x000fca00030f140e */
[----:B------:R3:W-:Y:S04]  /*9c10*/  @!P5 ST.E.64 desc[UR50][R4.64], R148 ;  /* 0x000000940400d985 */ /* 0x0007e8000c101b32 */
.L_x_9453:
[----:B------:R-:W-:Y:S05]  /*9c20*/  BSYNC B1 ;  /* 0x0000000000017941 */ /* 0x000fea0003800000 */
.L_x_9452:
[----:B--23--:R2:W3:Y:S04]  /*9c30*/  SHFL.IDX PT, R5, R3, 0x1, 0x1c1f ;  /* 0x003c1f0003057f89 */ /* 0x00c4e800000e0000 */
[----:B-1----:R2:W1:Y:S01]  /*9c40*/  SHFL.IDX PT, R4, R0, 0x1, 0x1c1f ;  /* 0x003c1f0000047f89 */ /* 0x00246200000e0000 */
[----:B------:R-:W-:Y:S05]  /*9c50*/  @P0 BRA `(.L_x_9451) ;  /* 0x0000001800080947 */ /* 0x000fea0003800000 */
[----:B------:R-:W-:Y:S01]  /*9c60*/  ULDC UR4, c[0x0][0xac8] ;  /* 0x0002b20000047ab9 */ /* 0x000fe20000000800 */
[----:B0-2---:R-:W-:Y:S01]  /*9c70*/  VIADD R3, R2, 0xe8 ;  /* 0x000000e802037836 */ /* 0x005fe20000000000 */
[----:B------:R-:W-:Y:S02]  /*9c80*/  ISETP.GE.AND P5, PT, R220, UR4, PT ;  /* 0x00000004dc007c0c */ /* 0x000fe4000bfa6270 */
[----:B------:R-:W-:Y:S02]  /*9c90*/  ISETP.GE.AND P4, PT, R2, UR4, PT ;  /* 0x0000000402007c0c */ /* 0x000fe4000bf86270 */
[----:B------:R-:W-:Y:S02]  /*9ca0*/  ISETP.GE.AND P2, PT, R219, UR4, PT ;  /* 0x00000004db007c0c */ /* 0x000fe4000bf46270 */
[----:B------:R-:W-:Y:S02]  /*9cb0*/  ISETP.GE.AND P1, PT, R218, UR4, PT ;  /* 0x00000004da007c0c */ /* 0x000fe4000bf26270 */
[----:B------:R-:W-:-:S02]  /*9cc0*/  ISETP.GE.AND P0, PT, R217, UR4, PT ;  /* 0x00000004d9007c0c */ /* 0x000fc4000bf06270 */
[----:B------:R-:W-:-:S03]  /*9cd0*/  SHF.R.S32.HI R25, RZ, 0x1f, R16 ;  /* 0x0000001fff197819 */ /* 0x000fc60000011410 */
[-C--:B-1----:R-:W-:Y:S02]  /*9ce0*/  @!P5 LEA R8, P3, R220, R4.reuse, 0x2 ;  /* 0x00000004dc08d211 */ /* 0x082fe400078610ff */
[----:B---3--:R-:W-:Y:S02]  /*9cf0*/  @!P4 IMAD.WIDE R6, R2, 0x4, R4 ;  /* 0x000000040206c825 */ /* 0x008fe400078e0204 */
[-C--:B------:R-:W-:Y:S02]  /*9d00*/  @!P5 LEA.HI.X R9, R220, R5.reuse, R168, 0x2, P3 ;  /* 0x00000005dc09d211 */ /* 0x080fe400018f14a8 */
[CC--:B------:R-:W-:Y:S01]  /*9d10*/  @!P2 LEA R10, P6, R219.reuse, R4.reuse, 0x2 ;  /* 0x00000004db0aa211 */ /* 0x0c0fe200078c10ff */
[----:B------:R0:W-:Y:S01]  /*9d20*/  @!P4 ST.E.64 desc[UR50][R6.64], R26 ;  /* 0x0000001a0600c985 */ /* 0x0001e2000c101b32 */
[----:B------:R-:W-:Y:S02]  /*9d30*/  ISETP.GE.AND P3, PT, R216, UR4, PT ;  /* 0x00000004d8007c0c */ /* 0x000fe4000bf66270 */
[----:B------:R-:W-:Y:S01]  /*9d40*/  @!P2 LEA.HI.X R11, R219, R5, R167, 0x2, P6 ;  /* 0x00000005db0ba211 */ /* 0x000fe200030f14a7 */
[----:B------:R1:W-:Y:S01]  /*9d50*/  @!P5 ST.E.64 desc[UR50][R8.64], R30 ;  /* 0x0000001e0800d985 */ /* 0x0003e2000c101b32 */
[----:B------:R-:W-:-:S02]  /*9d60*/  @!P1 LEA R12, P5, R218, R4, 0x2 ;  /* 0x00000004da0c9211 */ /* 0x000fc400078a10ff */
[----:B------:R-:W-:Y:S01]  /*9d70*/  ISETP.GE.AND P4, PT, R215, UR4, PT ;  /* 0x00000004d7007c0c */ /* 0x000fe2000bf86270 */
[----:B------:R2:W-:Y:S01]  /*9d80*/  @!P2 ST.E.64 desc[UR50][R10.64], R34 ;  /* 0x000000220a00a985 */ /* 0x0005e2000c101b32 */
[CC--:B------:R-:W-:Y:S02]  /*9d90*/  @!P0 LEA R14, P6, R217.reuse, R4.reuse, 0x2 ;  /* 0x00000004d90e8211 */ /* 0x0c0fe400078c10ff */
[-C--:B------:R-:W-:Y:S02]  /*9da0*/  @!P1 LEA.HI.X R13, R218, R5.reuse, R166, 0x2, P5 ;  /* 0x00000005da0d9211 */ /* 0x080fe400028f14a6 */
[----:B------:R-:W-:Y:S01]  /*9db0*/  ISETP.GE.AND P5, PT, R214, UR4, PT ;  /* 0x00000004d6007c0c */ /* 0x000fe2000bfa6270 */
[----:B0-----:R-:W-:Y:S01]  /*9dc0*/  VIADD R27, R2, 0xe0 ;  /* 0x000000e0021b7836 */ /* 0x001fe20000000000 */
[----:B------:R-:W-:Y:S01]  /*9dd0*/  @!P0 LEA.HI.X R15, R217, R5, R165, 0x2, P6 ;  /* 0x00000005d90f8211 */ /* 0x000fe200030f14a5 */
[----:B------:R0:W-:Y:S01]  /*9de0*/  @!P1 ST.E.64 desc[UR50][R12.64], R38 ;  /* 0x000000260c009985 */ /* 0x0001e2000c101b32 */
[----:B------:R-:W-:-:S02]  /*9df0*/  @!P3 LEA R6, P6, R216, R4, 0x2 ;  /* 0x00000004d806b211 */ /* 0x000fc400078c10ff */
[----:B------:R-:W-:Y:S01]  /*9e00*/  ISETP.GE.AND P1, PT, R212, UR4, PT ;  /* 0x00000004d4007c0c */ /* 0x000fe2000bf26270 */
[----:B------:R3:W-:Y:S01]  /*9e10*/  @!P0 ST.E.64 desc[UR50][R14.64], R42 ;  /* 0x0000002a0e008985 */ /* 0x0007e2000c101b32 */
[----:B------:R-:W-:Y:S02]  /*9e20*/  ISETP.GE.AND P0, PT, R213, UR4, PT ;  /* 0x00000004d5007c0c */ /* 0x000fe4000bf06270 */
        /* <DEDUP_REMOVED lines=8> */
[CC--:B--2---:R-:W-:Y:S02]  /*9eb0*/  @!P0 LEA R10, P4, R213.reuse, R4.reuse, 0x2 ;  /* 0x00000004d50a8211 */ /* 0x0c4fe400078810ff */
[----:B------:R-:W-:Y:S01]  /*9ec0*/  ISETP.GE.AND P3, PT, R210, UR4, PT ;  /* 0x00000004d2007c0c */ /* 0x000fe2000bf66270 */
[----:B------:R2:W-:Y:S01]  /*9ed0*/  @!P5 ST.E.64 desc[UR50][R20.64], R54 ;  /* 0x000000361400d985 */ /* 0x0005e2000c101b32 */
[----:B0-----:R-:W-:Y:S02]  /*9ee0*/  @!P1 LEA R12, P5, R212, R4, 0x2 ;  /* 0x00000004d40c9211 */ /* 0x001fe400078a10ff */
[----:B------:R-:W-:Y:S02]  /*9ef0*/  @!P0 LEA.HI.X R11, R213, R5, R162, 0x2, P4 ;  /* 0x00000005d50b8211 */ /* 0x000fe400020f14a2 */
[----:B------:R-:W-:-:S02]  /*9f00*/  ISETP.GE.AND P4, PT, R209, UR4, PT ;  /* 0x00000004d1007c0c */ /* 0x000fc4000bf86270 */
[-C--:B------:R-:W-:Y:S01]  /*9f10*/  @!P1 LEA.HI.X R13, R212, R5.reuse, R161, 0x2, P5 ;  /* 0x00000005d40d9211 */ /* 0x080fe200028f14a1 */
[----:B------:R-:W-:Y:S01]  /*9f20*/  @!P0 ST.E.64 desc[UR50][R10.64], R58 ;  /* 0x0000003a0a008985 */ /* 0x000fe2000c101b32 */
[----:B------:R-:W-:Y:S02]  /*9f30*/  ISETP.GE.AND P5, PT, R208, UR4, PT ;  /* 0x00000004d0007c0c */ /* 0x000fe4000bfa6270 */
[CC--:B---3--:R-:W-:Y:S01]  /*9f40*/  @!P2 LEA R14, P6, R211.reuse, R4.reuse, 0x2 ;  /* 0x00000004d30ea211 */ /* 0x0c8fe200078c10ff */
[----:B------:R0:W-:Y:S01]  /*9f50*/  @!P1 ST.E.64 desc[UR50][R12.64], R62 ;  /* 0x0000003e0c009985 */ /* 0x0001e2000c101b32 */
[----:B------:R-:W-:Y:S02]  /*9f60*/  ISETP.GE.AND P1, PT, R206, UR4, PT ;  /* 0x00000004ce007c0c */ /* 0x000fe4000bf26270 */
[----:B------:R-:W-:Y:S02]  /*9f70*/  @!P2 LEA.HI.X R15, R211, R5, R160, 0x2, P6 ;  /* 0x00000005d30fa211 */ /* 0x000fe400030f14a0 */
[----:B-1----:R-:W-:-:S02]  /*9f80*/  @!P3 LEA R6, P6, R210, R4, 0x2 ;  /* 0x00000004d206b211 */ /* 0x002fc400078c10ff */
[----:B------:R-:W-:Y:S01]  /*9f90*/  ISETP.GE.AND P0, PT, R207, UR4, PT ;  /* 0x00000004cf007c0c */ /* 0x000fe2000bf06270 */
[----:B------:R1:W-:Y:S01]  /*9fa0*/  @!P2 ST.E.64 desc[UR50][R14.64], R66 ;  /* 0x000000420e00a985 */ /* 0x0003e2000c101b32 */
[CC--:B----4-:R-:W-:Y:S02]  /*9fb0*/  @!P4 LEA R8, P2, R209.reuse, R4.reuse, 0x2 ;  /* 0x00000004d108c211 */ /* 0x0d0fe400078410ff */
[-C--:B------:R-:W-:Y:S02]  /*9fc0*/  @!P3 LEA.HI.X R7, R210, R5.reuse, R159, 0x2, P6 ;  /* 0x00000005d207b211 */ /* 0x080fe400030f149f */
[----:B--2---:R-:W-:Y:S02]  /*9fd0*/  @!P5 LEA R20, P6, R208, R4, 0x2 ;  /* 0x00000004d014d211 */ /* 0x004fe400078c10ff */
[----:B------:R-:W-:Y:S01]  /*9fe0*/  @!P4 LEA.HI.X R9, R209, R5, R158, 0x2, P2 ;  /* 0x00000005d109c211 */ /* 0x000fe200010f149e */
[----:B------:R-:W-:Y:S01]  /*9ff0*/  @!P3 ST.E.64 desc[UR50][R6.64], R70 ;  /* 0x000000460600b985 */ /* 0x000fe2000c101b32 */
[----:B------:R-:W-:-:S02]  /*a000*/  ISETP.GE.AND P2, PT, R205, UR4, PT ;  /* 0x00000004cd007c0c */ /* 0x000fc4000bf46270 */
[-C--:B------:R-:W-:Y:S01]  /*a010*/  @!P5 LEA.HI.X R21, R208, R5.reuse, R157, 0x2, P6 ;  /* 0x00000005d015d211 */ /* 0x080fe200030f149d */
[----:B------:R2:W-:Y:S01]  /*a020*/  @!P4 ST.E.64 desc[UR50][R8.64], R74 ;  /* 0x0000004a0800c985 */ /* 0x0005e2000c101b32 */
[-C--:B0-----:R-:W-:Y:S02]  /*a030*/  @!P1 LEA R12, P3, R206, R4.reuse, 0x2 ;  /* 0x00000004ce0c9211 */ /* 0x081fe400078610ff */
[----:B------:R-:W-:Y:S01]  /*a040*/  @!P0 LEA R10, P6, R207, R4, 0x2 ;  /* 0x00000004cf0a8211 */ /* 0x000fe200078c10ff */
[----:B------:R0:W-:Y:S01]  /*a050*/  @!P5 ST.E.64 desc[UR50][R20.64], R78 ;  /* 0x0000004e1400d985 */ /* 0x0001e2000c101b32 */
[----:B------:R-:W-:Y:S02]  /*a060*/  ISETP.GE.AND P5, PT, R204, UR4, PT ;  /* 0x00000004cc007c0c */ /* 0x000fe4000bfa6270 */
[----:B------:R-:W-:Y:S02]  /*a070*/  ISETP.GE.AND P4, PT, R203, UR4, PT ;  /* 0x00000004cb007c0c */ /* 0x000fe4000bf86270 */
[----:B------:R-:W-:-:S02]  /*a080*/  @!P1 LEA.HI.X R13, R206, R5, R155, 0x2, P3 ;  /* 0x00000005ce0d9211 */ /* 0x000fc400018f149b */
[----:B------:R-:W-:Y:S02]  /*a090*/  ISETP.GE.AND P3, PT, R202, UR4, PT ;  /* 0x00000004ca007c0c */ /* 0x000fe4000bf66270 */
[-C--:B------:R-:W-:Y:S02]  /*a0a0*/  @!P0 LEA.HI.X R11, R207, R5.reuse, R156, 0x2, P6 ;  /* 0x00000005cf0b8211 */ /* 0x080fe400030f149c */
[CC--:B-1----:R-:W-:Y:S02]  /*a0b0*/  @!P2 LEA R14, P6, R205.reuse, R4.reuse, 0x2 ;  /* 0x00000004cd0ea211 */ /* 0x0c2fe400078c10ff */
[----:B------:R-:W-:Y:S01]  /*a0c0*/  SHF.R.S32.HI R0, RZ, 0x1f, R27 ;  /* 0x0000001fff007819 */ /* 0x000fe2000001141b */
[----:B------:R1:W-:Y:S01]  /*a0d0*/  @!P0 ST.E.64 desc[UR50][R10.64], R82 ;  /* 0x000000520a008985 */ /* 0x0003e2000c101b32 */
[----:B------:R-:W-:Y:S02]  /*a0e0*/  @!P2 LEA.HI.X R15, R205, R5, R154, 0x2, P6 ;  /* 0x00000005cd0fa211 */ /* 0x000fe400030f149a */
[-C--:B--2---:R-:W-:Y:S01]  /*a0f0*/  @!P4 LEA R8, P0, R203, R4.reuse, 0x2 ;  /* 0x00000004cb08c211 */ /* 0x084fe200078010ff */
[----:B------:R2:W-:Y:S01]  /*a100*/  @!P1 ST.E.64 desc[UR50][R12.64], R86 ;  /* 0x000000560c009985 */ /* 0x0005e2000c101b32 */
[----:B------:R-:W-:-:S02]  /*a110*/  @!P5 LEA R6, P1, R204, R4, 0x2 ;  /* 0x00000004cc06d211 */ /* 0x000fc400078210ff */
[----:B0-----:R-:W-:Y:S01]  /*a120*/  @!P3 LEA R20, P6, R202, R4, 0x2 ;  /* 0x00000004ca14b211 */ /* 0x001fe200078c10ff */
[----:B------:R0:W-:Y:S01]  /*a130*/  @!P2 ST.E.64 desc[UR50][R14.64], R90 ;  /* 0x0000005a0e00a985 */ /* 0x0001e2000c101b32 */
[----:B------:R-:W-:Y:S02]  /*a140*/  ISETP.GE.AND P2, PT, R201, UR4, PT ;  /* 0x00000004c9007c0c */ /* 0x000fe4000bf46270 */
[-C--:B------:R-:W-:Y:S02]  /*a150*/  @!P5 LEA.HI.X R7, R204, R5.reuse, R153, 0x2, P1 ;  /* 0x00000005cc07d211 */ /* 0x080fe400008f1499 */
[----:B------:R-:W-:Y:S02]  /*a160*/  ISETP.GE.AND P1, PT, R200, UR4, PT ;  /* 0x00000004c8007c0c */ /* 0x000fe4000bf26270 */
[-C--:B------:R-:W-:Y:S01]  /*a170*/  @!P4 LEA.HI.X R9, R203, R5.reuse, R152, 0x2, P0 ;  /* 0x00000005cb09c211 */ /* 0x080fe200000f1498 */
[----:B------:R-:W-:Y:S01]  /*a180*/  @!P5 ST.E.64 desc[UR50][R6.64], R94 ;  /* 0x0000005e0600d985 */ /* 0x000fe2000c101b32 */
[----:B------:R-:W-:-:S02]  /*a190*/  @!P3 LEA.HI.X R21, R202, R5, R229, 0x2, P6 ;  /* 0x00000005ca15b211 */ /* 0x000fc400030f14e5 */
[----:B------:R-:W-:Y:S01]  /*a1a0*/  ISETP.GE.AND P0, PT, R23, UR4, PT ;  /* 0x0000000417007c0c */ /* 0x000fe2000bf06270 */
[----:B------:R3:W-:Y:S01]  /*a1b0*/  @!P4 ST.E.64 desc[UR50][R8.64], R98 ;  /* 0x000000620800c985 */ /* 0x0007e2000c101b32 */
[----:B------:R-:W-:Y:S02]  /*a1c0*/  ISETP.GE.AND P4, PT, R19, UR4, PT ;  /* 0x0000000413007c0c */ /* 0x000fe4000bf86270 */
[CC--:B-1----:R-:W-:Y:S01]  /*a1d0*/  @!P2 LEA R10, P6, R201.reuse, R4.reuse, 0x2 ;  /* 0x00000004c90aa211 */ /* 0x0c2fe200078c10ff */
[----:B------:R1:W-:Y:S01]  /*a1e0*/  @!P3 ST.E.64 desc[UR50][R20.64], R102 ;  /* 0x000000661400b985 */ /* 0x0003e2000c101b32 */
[----:B------:R-:W-:Y:S02]  /*a1f0*/  ISETP.GE.AND P3, PT, R22, UR4, PT ;  /* 0x0000000416007c0c */ /* 0x000fe4000bf66270 */
[----:B--2---:R-:W-:Y:S02]  /*a200*/  @!P1 LEA R12, P5, R200, R4, 0x2 ;  /* 0x00000004c80c9211 */ /* 0x004fe400078a10ff */
[----:B------:R-:W-:-:S02]  /*a210*/  @!P2 LEA.HI.X R11, R201, R5, R228, 0x2, P6 ;  /* 0x00000005c90ba211 */ /* 0x000fc400030f14e4 */
[-C--:B------:R-:W-:Y:S02]  /*a220*/  @!P1 LEA.HI.X R13, R200, R5.reuse, R227, 0x2, P5 ;  /* 0x00000005c80d9211 */ /* 0x080fe400028f14e3 */
[-C--:B0-----:R-:W-:Y:S01]  /*a230*/  @!P0 LEA R14, P6, R23, R4.reuse, 0x2 ;  /* 0x00000004170e8211 */ /* 0x081fe200078c10ff */
[----:B------:R0:W-:Y:S01]  /*a240*/  @!P2 ST.E.64 desc[UR50][R10.64], R106 ;  /* 0x0000006a0a00a985 */ /* 0x0001e2000c101b32 */
[-C--:B---3--:R-:W-:Y:S02]  /*a250*/  @!P4 LEA R8, P5, R19, R4.reuse, 0x2 ;  /* 0x000000041308c211 */ /* 0x088fe400078a10ff */
[-C--:B------:R-:W-:Y:S01]  /*a260*/  @!P0 LEA.HI.X R15, R23, R5.reuse, R226, 0x2, P6 ;  /* 0x00000005170f8211 */ /* 0x080fe200030f14e2 */
[----:B------:R2:W-:Y:S01]  /*a270*/  @!P1 ST.E.64 desc[UR50][R12.64], R110 ;  /* 0x0000006e0c009985 */ /* 0x0005e2000c101b32 */
[----:B------:R-:W-:Y:S01]  /*a280*/  @!P3 LEA R6, P1, R22, R4, 0x2 ;  /* 0x000000041606b211 */ /* 0x000fe200078210ff */
[----:B-1----:R-:W-:Y:S01]  /*a290*/  VIADD R21, R2, 0xf0 ;  /* 0x000000f002157836 */ /* 0x002fe20000000000 */
[----:B------:R-:W-:Y:S01]  /*a2a0*/  ISETP.GE.AND P2, PT, R18, UR4, PT ;  /* 0x0000000412007c0c */ /* 0x000fe2000bf46270 */
[----:B------:R1:W-:Y:S01]  /*a2b0*/  @!P0 ST.E.64 desc[UR50][R14.64], R114 ;  /* 0x000000720e008985 */ /* 0x0003e2000c101b32 */
[----:B------:R-:W-:-:S02]  /*a2c0*/  @!P3 LEA.HI.X R7, R22, R5, R225, 0x2, P1 ;  /* 0x000000051607b211 */ /* 0x000fc400008f14e1 */
[----:B------:R-:W-:Y:S02]  /*a2d0*/  ISETP.GE.AND P1, PT, R17, UR4, PT ;  /* 0x0000000411007c0c */ /* 0x000fe4000bf26270 */
[----:B------:R-:W-:Y:S01]  /*a2e0*/  @!P4 LEA.HI.X R9, R19, R5, R224, 0x2, P5 ;  /* 0x000000051309c211 */ /* 0x000fe200028f14e0 */
[----:B------:R3:W-:Y:S01]  /*a2f0*/  @!P3 ST.E.64 desc[UR50][R6.64], R118 ;  /* 0x000000760600b985 */ /* 0x0007e2000c101b32 */
[----:B------:R-:W-:Y:S02]  /*a300*/  ISETP.GE.AND P0, PT, R16, UR4, PT ;  /* 0x0000000410007c0c */ /* 0x000fe4000bf06270 */
[----:B------:R-:W-:Y:S01]  /*a310*/  ISETP.GE.AND P3, PT, R3, UR4, PT ;  /* 0x0000000403007c0c */ /* 0x000fe2000bf66270 */
[----:B------:R4:W-:Y:S01]  /*a320*/  @!P4 ST.E.64 desc[UR50][R8.64], R122 ;  /* 0x0000007a0800c985 */ /* 0x0009e2000c101b32 */
[----:B------:R-:W-:Y:S02]  /*a330*/  ISETP.GE.AND P4, PT, R27, UR4, PT ;  /* 0x000000041b007c0c */ /* 0x000fe4000bf86270 */
[----:B0-----:R-:W-:-:S03]  /*a340*/  @!P2 LEA R10, P5, R18, R4, 0x2 ;  /* 0x00000004120aa211 */ /* 0x001fc600078a10ff */
[CC--:B--2---:R-:W-:Y:S02]  /*a350*/  @!P1 LEA R12, P6, R17.reuse, R4.reuse, 0x2 ;  /* 0x00000004110c9211 */ /* 0x0c4fe400078c10ff */
[-C--:B------:R-:W-:Y:S02]  /*a360*/  @!P2 LEA.HI.X R11, R18, R5.reuse, R223, 0x2, P5 ;  /* 0x00000005120ba211 */ /* 0x080fe400028f14df */
[CC--:B-1----:R-:W-:Y:S02]  /*a370*/  @!P0 LEA R14, P5, R16.reuse, R4.reuse, 0x2 ;  /* 0x00000004100e8211 */ /* 0x0c2fe400078a10ff */
[-C--:B------:R-:W-:Y:S01]  /*a380*/  @!P1 LEA.HI.X R13, R17, R5.reuse, R222, 0x2, P6 ;  /* 0x00000005110d9211 */ /* 0x080fe200030f14de */
[----:B------:R0:W-:Y:S01]  /*a390*/  @!P2 ST.E.64 desc[UR50][R10.64], R126 ;  /* 0x0000007e0a00a985 */ /* 0x0001e2000c101b32 */
[----:B------:R-:W-:Y:S02]  /*a3a0*/  ISETP.GE.AND P6, PT, R21, UR4, PT ;  /* 0x0000000415007c0c */ /* 0x000fe4000bfc6270 */
[----:B------:R-:W-:Y:S01]  /*a3b0*/  @!P0 LEA.HI.X R15, R16, R5, R25, 0x2, P5 ;  /* 0x00000005100f8211 */ /* 0x000fe200028f1419 */
[----:B------:R0:W-:Y:S01]  /*a3c0*/  @!P1 ST.E.64 desc[UR50][R12.64], R130 ;  /* 0x000000820c009985 */ /* 0x0001e2000c101b32 */
[----:B---3--:R-:W-:-:S03]  /*a3d0*/  @!P4 LEA R6, P5, R27, R4, 0x2 ;  /* 0x000000041b06c211 */ /* 0x008fc600078a10ff */
[----:B------:R0:W-:Y:S01]  /*a3e0*/  @!P0 ST.E.64 desc[UR50][R14.64], R134 ;  /* 0x000000860e008985 */ /* 0x0001e2000c101b32 */
[-C--:B------:R-:W-:Y:S02]  /*a3f0*/  @!P4 LEA.HI.X R7, R27, R5.reuse, R0, 0x2, P5 ;  /* 0x000000051b07c211 */ /* 0x080fe400028f1400 */
[----:B------:R-:W-:Y:S02]  /*a400*/  SHF.R.S32.HI R0, RZ, 0x1f, R3 ;  /* 0x0000001fff007819 */ /* 0x000fe40000011403 */
[C---:B----4-:R-:W-:Y:S01]  /*a410*/  @!P3 LEA R8, P5, R3.reuse, R4, 0x2 ;  /* 0x000000040308b211 */ /* 0x050fe200078a10ff */
[----:B------:R0:W-:Y:S03]  /*a420*/  @!P4 ST.E.64 desc[UR50][R6.64], R138 ;  /* 0x0000008a0600c985 */ /* 0x0001e6000c101b32 */
[----:B------:R-:W-:Y:S01]  /*a430*/  @!P3 LEA.HI.X R9, R3, R5, R0, 0x2, P5 ;  /* 0x000000050309b211 */ /* 0x000fe200028f1400 */
[----:B------:R-:W-:Y:S01]  /*a440*/  VIADD R3, R2, 0xf8 ;  /* 0x000000f802037836 */ /* 0x000fe20000000000 */
[----:B------:R-:W-:-:S02]  /*a450*/  SHF.R.S32.HI R0, RZ, 0x1f, R21 ;  /* 0x0000001fff007819 */ /* 0x000fc40000011415 */
[----:B------:R-:W-:Y:S01]  /*a460*/  @!P6 LEA R20, P5, R21, R4, 0x2 ;  /* 0x000000041514e211 */ /* 0x000fe200078a10ff */
[----:B------:R0:W-:Y:S01]  /*a470*/  @!P3 ST.E.64 desc[UR50][R8.64], R142 ;  /* 0x0000008e0800b985 */ /* 0x0001e2000c101b32 */
[----:B------:R-:W-:Y:S02]  /*a480*/  ISETP.GE.AND P0, PT, R3, UR4, PT ;  /* 0x0000000403007c0c */ /* 0x000fe4000bf06270 */
[----:B------:R-:W-:-:S05]  /*a490*/  @!P6 LEA.HI.X R21, R21, R5, R0, 0x2, P5 ;  /* 0x000000051515e211 */ /* 0x000fca00028f1400 */
[----:B------:R0:W-:Y:S06]  /*a4a0*/  @!P6 ST.E.64 desc[UR50][R20.64], R146 ;  /* 0x000000921400e985 */ /* 0x0001ec000c101b32 */
[----:B------:R-:W-:Y:S05]  /*a4b0*/  @P0 BRA `(.L_x_9451) ;  /* 0x0000000c00f00947 */ /* 0x000fea0003800000 */
[----:B------:R-:W-:Y:S02]  /*a4c0*/  LEA R4, P0, R3, R4, 0x2 ;  /* 0x0000000403047211 */ /* 0x000fe400078010ff */
[----:B------:R-:W-:-:S04]  /*a4d0*/  SHF.R.S32.HI R0, RZ, 0x1f, R3 ;  /* 0x0000001fff007819 */ /* 0x000fc80000011403 */
[----:B------:R-:W-:-:S05]  /*a4e0*/  LEA.HI.X R5, R3, R5, R0, 0x2, P0 ;  /* 0x0000000503057211 */ /* 0x000fca00000f1400 */
[----:B------:R1:W-:Y:S01]  /*a4f0*/  ST.E.64 desc[UR50][R4.64], R150 ;  /* 0x0000009604007985 */ /* 0x0003e2000c101b32 */
[----:B------:R-:W-:Y:S05]  /*a500*/  BRA `(.L_x_9451) ;  /* 0x0000000c00dc7947 */ /* 0x000fea0003800000 */
.L_x_9442:
        /* <DEDUP_REMOVED lines=33> */
.L_x_9454:
        /* <DEDUP_REMOVED lines=58> */
.L_x_9456:
[----:B------:R-:W-:Y:S05]  /*aac0*/  BSYNC B1 ;  /* 0x0000000000017941 */ /* 0x000fea0003800000 */
.L_x_9455:
[----:B------:R-:W-:-:S06]  /*aad0*/  UISETP.GT.AND UP0, UPT, UR44, 0x1, UPT ;  /* 0x000000012c00788c */ /* 0x000fcc000bf04270 */
[----:B------:R-:W-:-:S13]  /*aae0*/  PLOP3.LUT P0, PT, PT, PT, UP0, 0x80, 0x0 ;  /* 0x000000000000781c */ /* 0x000fda0003f0f008 */
[----:B------:R-:W-:Y:S05]  /*aaf0*/  @P0 BRA `(.L_x_9451) ;  /* 0x0000000800600947 */ /* 0x000fea0003800000 */
[----:B------:R-:W1:Y:S01]  /*ab00*/  LDC R11, c[0x0][0xbe8] ;  /* 0x0002fa00ff0b7b82 */ /* 0x000e620000000800 */
[----:B0-----:R-:W-:Y:S01]  /*ab10*/  SHF.R.S32.HI R3, RZ, 0x1f, R8 ;  /* 0x0000001fff037819 */ /* 0x001fe20000011408 */
[----:B------:R-:W-:Y:S01]  /*ab20*/  ULDC.64 UR10, c[0x0][0xaa0] ;  /* 0x0002a800000a7ab9 */ /* 0x000fe20000000a00 */
[----:B------:R-:W-:Y:S01]  /*ab30*/  BSSY B1, `(.L_x_9457) ;  /* 0x0000052000017945 */ /* 0x000fe20003800000 */
[----:B------:R-:W-:Y:S01]  /*ab40*/  UIMAD.WIDE.U32 UR8, UR4, UR10, URZ ;  /* 0x0000000a040872a5 */ /* 0x000fe2000f8e003f */
[----:B------:R-:W-:Y:S01]  /*ab50*/  LEA.HI R3, R3, R8, RZ, 0x3 ;  /* 0x0000000803037211 */ /* 0x000fe200078f18ff */
[----:B------:R-:W-:-:S03]  /*ab60*/  UIMAD UR10, UR19, UR10, URZ ;  /* 0x0000000a130a72a4 */ /* 0x000fc6000f8e023f */
[----:B------:R-:W-:Y:S01]  /*ab70*/  LOP3.LUT R9, R3, 0xfffffff8, RZ, 0xc0, !PT ;  /* 0xfffffff803097812 */ /* 0x000fe200078ec0ff */
[----:B------:R-:W-:Y:S01]  /*ab80*/  UIMAD UR10, UR4, UR11, UR10 ;  /* 0x0000000b040a72a4 */ /* 0x000fe2000f8e020a */
[----:B------:R-:W-:-:S03]  /*ab90*/  SHF.R.S32.HI R13, RZ, 0x3, R3 ;  /* 0x00000003ff0d7819 */ /* 0x000fc60000011403 */
[----:B------:R-:W-:Y:S01]  /*aba0*/  IMAD.IADD R10, R8, 0x1, -R9 ;  /* 0x00000001080a7824 */ /* 0x000fe200078e0a09 */
[----:B------:R-:W-:Y:S01]  /*abb0*/  UIADD3 UR9, UR9, UR10, URZ ;  /* 0x0000000a09097290 */ /* 0x000fe2000fffe03f */
[----:B------:R-:W-:Y:S02]  /*abc0*/  IMAD.U32 R8, RZ, RZ, UR41 ;  /* 0x00000029ff087e24 */ /* 0x000fe4000f8e00ff */
[----:B------:R-:W-:Y:S01]  /*abd0*/  IMAD R3, R10, 0x20, R13 ;  /* 0x000000200a037824 */ /* 0x000fe200078e020d */
[----:B------:R-:W-:Y:S02]  /*abe0*/  ULDC.64 UR10, c[0x0][0xae8] ;  /* 0x0002ba00000a7ab9 */ /* 0x000fe40000000a00 */
[----:B------:R-:W-:Y:S01]  /*abf0*/  UIMAD.WIDE.U32 UR8, UR43, UR10, UR8 ;  /* 0x0000000a2b0872a5 */ /* 0x000fe2000f8e0008 */
[----:B------:R-:W-:Y:S01]  /*ac00*/  IMAD R8, R8, 0x80, R3 ;  /* 0x0000008008087824 */ /* 0x000fe200078e0203 */
[----:B-1----:R-:W-:Y:S02]  /*ac10*/  ISETP.NE.AND P0, PT, R11, 0x1, PT ;  /* 0x000000010b00780c */ /* 0x002fe40003f05270 */
[----:B------:R-:W-:Y:S01]  /*ac20*/  UIMAD UR9, UR43, UR11, UR9 ;  /* 0x0000000b2b0972a4 */ /* 0x000fe2000f8e0209 */
[----:B------:R-:W-:-:S02]  /*ac30*/  IMAD.MOV.U32 R3, RZ, RZ, R8 ;  /* 0x000000ffff037224 */ /* 0x000fc400078e0008 */
[----:B------:R-:W-:Y:S02]  /*ac40*/  ULDC.64 UR10, c[0x0][0xaf0] ;  /* 0x0002bc00000a7ab9 */ /* 0x000fe40000000a00 */
[----:B------:R-:W-:Y:S02]  /*ac50*/  UIMAD UR40, UR40, UR10, URZ ;  /* 0x0000000a282872a4 */ /* 0x000fe4000f8e023f */
[----:B------:R-:W-:Y:S02]  /*ac60*/  UIMAD.WIDE.U32 UR8, UR39, UR10, UR8 ;  /* 0x0000000a270872a5 */ /* 0x000fe4000f8e0008 */
[----:B------:R-:W-:Y:S02]  /*ac70*/  UIMAD UR4, UR39, UR11, UR40 ;  /* 0x0000000b270472a4 */ /* 0x000fe4000f8e0228 */
[----:B------:R-:W0:Y:S02]  /*ac80*/  @P0 LDC R5, c[0x0][0xbec] ;  /* 0x0002fb00ff050b82 */ /* 0x000e240000000800 */
[----:B------:R-:W-:Y:S01]  /*ac90*/  UIADD3 UR4, UR9, UR4, URZ ;  /* 0x0000000409047290 */ /* 0x000fe2000fffe03f */
[----:B------:R-:W-:-:S05]  /*aca0*/  ULDC.64 UR10, c[0x0][0xae0] ;  /* 0x0002b800000a7ab9 */ /* 0x000fca0000000a00 */
[----:B------:R-:W1:Y:S01]  /*acb0*/  @P0 LDC R7, c[0x0][0xbf0] ;  /* 0x0002fc00ff070b82 */ /* 0x000e620000000800 */
[----:B0-----:R-:W-:-:S04]  /*acc0*/  @P0 IMAD.HI.U32 R4, R8, R5, RZ ;  /* 0x0000000508040227 */ /* 0x001fc800078e00ff */
[----:B------:R-:W-:Y:S02]  /*acd0*/  IMAD.U32 R5, RZ, RZ, UR9 ;  /* 0x00000009ff057e24 */ /* 0x000fe4000f8e00ff */
[----:B------:R-:W-:Y:S01]  /*ace0*/  IMAD.U32 R5, RZ, RZ, UR4 ;  /* 0x00000004ff057e24 */ /* 0x000fe2000f8e00ff */
[----:B-1----:R-:W-:Y:S01]  /*acf0*/  @P0 SHF.R.U32.HI R3, RZ, R7, R4 ;  /* 0x00000007ff030219 */ /* 0x002fe20000011604 */
[----:B------:R-:W-:Y:S01]  /*ad00*/  IMAD.U32 R4, RZ, RZ, UR8 ;  /* 0x00000008ff047e24 */ /* 0x000fe2000f8e00ff */
[----:B------:R-:W-:Y:S02]  /*ad10*/  ULDC.64 UR8, c[0x0][0xad8] ;  /* 0x0002b60000087ab9 */ /* 0x000fe40000000a00 */
[--C-:B------:R-:W-:Y:S01]  /*ad20*/  SHF.R.S32.HI R6, RZ, 0x1f, R3.reuse ;  /* 0x0000001fff067819 */ /* 0x100fe20000011403 */
[----:B------:R-:W-:Y:S02]  /*ad30*/  IMAD.MOV R7, RZ, RZ, -R3 ;  /* 0x000000ffff077224 */ /* 0x000fe400078e0a03 */
[----:B------:R-:W-:-:S04]  /*ad40*/  IMAD.WIDE.U32 R4, R3, UR10, R4 ;  /* 0x0000000a03047c25 */ /* 0x000fc8000f8e0004 */
[----:B------:R-:W-:Y:S02]  /*ad50*/  IMAD R7, R11, R7, R8 ;  /* 0x000000070b077224 */ /* 0x000fe400078e0208 */
[----:B------:R-:W-:Y:S02]  /*ad60*/  IMAD R6, R6, UR10, RZ ;  /* 0x0000000a06067c24 */ /* 0x000fe4000f8e02ff */
[----:B------:R-:W-:Y:S02]  /*ad70*/  IMAD.U32 R8, RZ, RZ, UR41 ;  /* 0x00000029ff087e24 */ /* 0x000fe4000f8e00ff */
[----:B------:R-:W-:Y:S01]  /*ad80*/  IMAD R9, R3, UR11, R6 ;  /* 0x0000000b03097c24 */ /* 0x000fe2000f8e0206 */
[----:B------:R-:W-:Y:S01]  /*ad90*/  SHF.R.S32.HI R6, RZ, 0x1f, R7 ;  /* 0x0000001fff067819 */ /* 0x000fe20000011407 */
[----:B------:R-:W-:Y:S02]  /*ada0*/  IMAD R8, R8, 0x80, R13 ;  /* 0x0000008008087824 */ /* 0x000fe400078e020d */
[----:B------:R-:W-:-:S02]  /*adb0*/  IMAD.IADD R5, R5, 0x1, R9 ;  /* 0x0000000105057824 */ /* 0x000fc400078e0209 */
[----:B------:R-:W-:Y:S02]  /*adc0*/  IMAD R6, R6, UR8, RZ ;  /* 0x0000000806067c24 */ /* 0x000fe4000f8e02ff */
[----:B------:R-:W-:-:S04]  /*add0*/  IMAD.WIDE.U32 R4, R7, UR8, R4 ;  /* 0x0000000807047c25 */ /* 0x000fc8000f8e0004 */
[----:B------:R-:W-:Y:S01]  /*ade0*/  IMAD R9, R7, UR9, R6 ;  /* 0x0000000907097c24 */ /* 0x000fe2000f8e0206 */
[----:B------:R-:W-:Y:S01]  /*adf0*/  ULDC.64 UR8, c[0x0][0xa80] ;  /* 0x0002a00000087ab9 */ /* 0x000fe20000000a00 */
[----:B-----5:R-:W-:Y:S01]  /*ae00*/  IMAD R11, R0, R11, RZ ;  /* 0x0000000b000b7224 */ /* 0x020fe200078e02ff */
[----:B------:R-:W-:Y:S01]  /*ae10*/  LEA R6, P2, R4, UR8, 0x1 ;  /* 0x0000000804067c11 */ /* 0x000fe2000f8408ff */
[C---:B------:R-:W-:Y:S02]  /*ae20*/  VIADD R3, R8.reuse, 0x40 ;  /* 0x0000004008037836 */ /* 0x040fe40000000000 */
[----:B------:R-:W-:Y:S02]  /*ae30*/  IMAD.IADD R5, R5, 0x1, R9 ;  /* 0x0000000105057824 */ /* 0x000fe400078e0209 */
[----:B------:R-:W-:Y:S01]  /*ae40*/  VIADD R0, R8, 0x20 ;  /* 0x0000002008007836 */ /* 0x000fe20000000000 */
[----:B------:R-:W-:Y:S01]  /*ae50*/  ISETP.GE.AND P0, PT, R3, R11, PT ;  /* 0x0000000b0300720c */ /* 0x000fe20003f06270 */
[----:B------:R-:W-:Y:S01]  /*ae60*/  IMAD.SHL.U32 R7, R10, 0x8, RZ ;  /* 0x000000080a077824 */ /* 0x000fe200078e00ff */
[----:B------:R-:W-:-:S02]  /*ae70*/  LEA.HI.X R3, R4, UR9, R5, 0x1, P2 ;  /* 0x0000000904037c11 */ /* 0x000fc400090f0c05 */
[-C--:B------:R-:W-:Y:S01]  /*ae80*/  ISETP.GE.AND P2, PT, R8, R11.reuse, PT ;  /* 0x0000000b0800720c */ /* 0x080fe20003f46270 */
[C---:B------:R-:W-:Y:S01]  /*ae90*/  VIADD R9, R7.reuse, 0x40 ;  /* 0x0000004007097836 */ /* 0x040fe20000000000 */
[----:B------:R-:W-:Y:S01]  /*aea0*/  ISETP.GE.AND P1, PT, R0, R11, PT ;  /* 0x0000000b0000720c */ /* 0x000fe20003f26270 */
[C---:B------:R-:W-:Y:S01]  /*aeb0*/  VIADD R15, R7.reuse, 0x80 ;  /* 0x00000080070f7836 */ /* 0x040fe20000000000 */
[----:B------:R0:W1:Y:S01]  /*aec0*/  SHFL.IDX PT, R4, R6, RZ, 0x181f ;  /* 0x00181fff06047589 */ /* 0x00006200000e0000 */
[----:B------:R-:W-:Y:S01]  /*aed0*/  VIADD R13, R7, 0xc0 ;  /* 0x000000c0070d7836 */ /* 0x000fe20000000000 */
[----:B------:R-:W-:Y:S02]  /*aee0*/  SHF.R.S32.HI R12, RZ, 0x1f, R7 ;  /* 0x0000001fff0c7819 */ /* 0x000fe40000011407 */
[----:B------:R0:W2:Y:S01]  /*aef0*/  SHFL.IDX PT, R0, R3, RZ, 0x181f ;  /* 0x00181fff03007589 */ /* 0x0000a200000e0000 */
[----:B------:R-:W-:Y:S02]  /*af00*/  SHF.R.S32.HI R10, RZ, 0x1f, R9 ;  /* 0x0000001fff0a7819 */ /* 0x000fe40000011409 */
[----:B------:R-:W-:-:S02]  /*af10*/  SHF.R.S32.HI R14, RZ, 0x1f, R15 ;  /* 0x0000001fff0e7819 */ /* 0x000fc4000001140f */
        /* <DEDUP_REMOVED lines=10> */
[----:B------:R3:W-:Y:S01]  /*afc0*/  @!P5 ST.E.128 desc[UR50][R24.64], RZ ;  /* 0x000000ff1800d985 */ /* 0x0007e2000c101d32 */
[----:B------:R-:W-:Y:S02]  /*afd0*/  @!P4 LEA.HI.X R27, R9, R0, R10, 0x1, P6 ;  /* 0x00000000091bc211 */ /* 0x000fe400030f0c0a */
[----:B------:R-:W-:-:S03]  /*afe0*/  @!P3 LEA R28, P6, R15, R4, 0x1 ;  /* 0x000000040f1cb211 */ /* 0x000fc600078c08ff */
[----:B------:R3:W-:Y:S01]  /*aff0*/  @!P4 ST.E.128 desc[UR50][R26.64], RZ ;  /* 0x000000ff1a00c985 */ /* 0x0007e2000c101d32 */
[----:B------:R-:W-:Y:S02]  /*b000*/  @!P3 LEA.HI.X R29, R15, R0, R14, 0x1, P6 ;  /* 0x000000000f1db211 */ /* 0x000fe400030f0c0e */
[----:B------:R-:W-:-:S03]  /*b010*/  @!P2 LEA R4, P6, R13, R4, 0x1 ;  /* 0x000000040d04a211 */ /* 0x000fc600078c08ff */
[----:B------:R3:W-:Y:S01]  /*b020*/  @!P3 ST.E.128 desc[UR50][R28.64], RZ ;  /* 0x000000ff1c00b985 */ /* 0x0007e2000c101d32 */
[----:B------:R-:W-:-:S05]  /*b030*/  @!P2 LEA.HI.X R5, R13, R0, R20, 0x1, P6 ;  /* 0x000000000d05a211 */ /* 0x000fca00030f0c14 */
[----:B------:R3:W-:Y:S04]  /*b040*/  @!P2 ST.E.128 desc[UR50][R4.64], RZ ;  /* 0x000000ff0400a985 */ /* 0x0007e8000c101d32 */
.L_x_9458:
[----:B------:R-:W-:Y:S05]  /*b050*/  BSYNC B1 ;  /* 0x0000000000017941 */ /* 0x000fea0003800000 */
.L_x_9457:
[----:B--2---:R2:W4:Y:S01]  /*b060*/  SHFL.IDX PT, R0, R3, 0x1, 0x181f ;  /* 0x00381f0003007f89 */ /* 0x00452200000e0000 */
[----:B------:R-:W-:Y:S03]  /*b070*/  BSSY B1, `(.L_x_9459) ;  /* 0x0000014000017945 */ /* 0x000fe60003800000 */
[----:B-1-3--:R2:W1:Y:S01]  /*b080*/  SHFL.IDX PT, R4, R6, 0x1, 0x181f ;  /* 0x00381f0006047f89 */ /* 0x00a46200000e0000 */
[----:B------:R-:W-:Y:S05]  /*b090*/  @P1 BRA `(.L_x_9460) ;  /* 0x0000000000441947 */ /* 0x000fea0003800000 */
[----:B------:R-:W-:Y:S02]  /*b0a0*/  ULDC UR4, c[0x0][0xac8] ;  /* 0x0002b20000047ab9 */ /* 0x000fe40000000800 */
[----:B------:R-:W-:Y:S02]  /*b0b0*/  ISETP.GE.AND P4, PT, R7, UR4, PT ;  /* 0x0000000407007c0c */ /* 0x000fe4000bf86270 */
[----:B------:R-:W-:Y:S02]  /*b0c0*/  ISETP.GE.AND P3, PT, R9, UR4, PT ;  /* 0x0000000409007c0c */ /* 0x000fe4000bf66270 */
[----:B------:R-:W-:Y:S02]  /*b0d0*/  ISETP.GE.AND P2, PT, R15, UR4, PT ;  /* 0x000000040f007c0c */ /* 0x000fe4000bf46270 */
[----:B------:R-:W-:-:S07]  /*b0e0*/  ISETP.GE.AND P1, PT, R13, UR4, PT ;  /* 0x000000040d007c0c */ /* 0x000fce000bf26270 */
[-C--:B-1----:R-:W-:Y:S02]  /*b0f0*/  @!P4 LEA R24, P6, R7, R4.reuse, 0x1 ;  /* 0x000000040718c211 */ /* 0x082fe400078c08ff */
[----:B------:R-:W-:Y:S02]  /*b100*/  @!P3 LEA R26, P5, R9, R4, 0x1 ;  /* 0x00000004091ab211 */ /* 0x000fe400078a08ff */
[----:B----4-:R-:W-:Y:S02]  /*b110*/  @!P4 LEA.HI.X R25, R7, R0, R12, 0x1, P6 ;  /* 0x000000000719c211 */ /* 0x010fe400030f0c0c */
[----:B------:R-:W-:Y:S02]  /*b120*/  @!P2 LEA R28, P6, R15, R4, 0x1 ;  /* 0x000000040f1ca211 */ /* 0x000fe400078c08ff */
[----:B------:R-:W-:Y:S01]  /*b130*/  @!P3 LEA.HI.X R27, R9, R0, R10, 0x1, P5 ;  /* 0x00000000091bb211 */ /* 0x000fe200028f0c0a */
[----:B------:R3:W-:Y:S01]  /*b140*/  @!P4 ST.E.128 desc[UR50][R24.64], RZ ;  /* 0x000000ff1800c985 */ /* 0x0007e2000c101d32 */
[----:B------:R-:W-:-:S02]  /*b150*/  @!P1 LEA R4, P5, R13, R4, 0x1 ;  /* 0x000000040d049211 */ /* 0x000fc400078a08ff */
[-C--:B------:R-:W-:Y:S01]  /*b160*/  @!P2 LEA.HI.X R29, R15, R0.reuse, R14, 0x1, P6 ;  /* 0x000000000f1da211 */ /* 0x080fe200030f0c0e */
[----:B------:R3:W-:Y:S01]  /*b170*/  @!P3 ST.E.128 desc[UR50][R26.64], RZ ;  /* 0x000000ff1a00b985 */ /* 0x0007e2000c101d32 */
[----:B------:R-:W-:-:S03]  /*b180*/  @!P1 LEA.HI.X R5, R13, R0, R20, 0x1, P5 ;  /* 0x000000000d059211 */ /* 0x000fc600028f0c14 */
[----:B------:R3:W-:Y:S04]  /*b190*/  @!P2 ST.E.128 desc[UR50][R28.64], RZ ;  /* 0x000000ff1c00a985 */ /* 0x0007e8000c101d32 */
[----:B------:R3:W-:Y:S02]  /*b1a0*/  @!P1 ST.E.128 desc[UR50][R4.64], RZ ;  /* 0x000000ff04009985 */ /* 0x0007e4000c101d32 */
.L_x_9460:
[----:B------:R-:W-:Y:S05]  /*b1b0*/  BSYNC B1 ;  /* 0x0000000000017941 */ /* 0x000fea0003800000 */
.L_x_9459:
[----:B----4-:R4:W0:Y:S01]  /*b1c0*/  SHFL.IDX PT, R0, R3, 0x2, 0x181f ;  /* 0x00581f0003007f89 */ /* 0x01082200000e0000 */
        /* <DEDUP_REMOVED lines=9> */
[-C--:B------:R-:W-:Y:S02]  /*b260*/  @!P2 LEA R26, P5, R9, R4.reuse, 0x1 ;  /* 0x00000004091aa211 */ /* 0x080fe400078a08ff */
[----:B------:R-:W-:Y:S02]  /*b270*/  @!P1 LEA R28, P4, R15, R4, 0x1 ;  /* 0x000000040f1c9211 */ /* 0x000fe400078808ff */
[----:B0-----:R-:W-:Y:S02]  /*b280*/  @!P3 LEA.HI.X R25, R7, R0, R12, 0x1, P6 ;  /* 0x000000000719b211 */ /* 0x001fe400030f0c0c */
[----:B------:R-:W-:Y:S02]  /*b290*/  @!P0 LEA R4, P6, R13, R4, 0x1 ;  /* 0x000000040d048211 */ /* 0x000fe400078c08ff */
[-C--:B------:R-:W-:Y:S01]  /*b2a0*/  @!P2 LEA.HI.X R27, R9, R0.reuse, R10, 0x1, P5 ;  /* 0x00000000091ba211 */ /* 0x080fe200028f0c0a */
[----:B------:R3:W-:Y:S01]  /*b2b0*/  @!P3 ST.E.128 desc[UR50][R24.64], RZ ;  /* 0x000000ff1800b985 */ /* 0x0007e2000c101d32 */
[----:B------:R-:W-:-:S02]  /*b2c0*/  @!P1 LEA.HI.X R29, R15, R0, R14, 0x1, P4 ;  /* 0x000000000f1d9211 */ /* 0x000fc400020f0c0e */
[----:B------:R-:W-:Y:S01]  /*b2d0*/  @!P0 LEA.HI.X R5, R13, R0, R20, 0x1, P6 ;  /* 0x000000000d058211 */ /* 0x000fe200030f0c14 */
[----:B------:R3:W-:Y:S04]  /*b2e0*/  @!P2 ST.E.128 desc[UR50][R26.64], RZ ;  /* 0x000000ff1a00a985 */ /* 0x0007e8000c101d32 */
[----:B------:R3:W-:Y:S04]  /*b2f0*/  @!P1 ST.E.128 desc[UR50][R28.64], RZ ;  /* 0x000000ff1c009985 */ /* 0x0007e8000c101d32 */
[----:B------:R3:W-:Y:S02]  /*b300*/  @!P0 ST.E.128 desc[UR50][R4.64], RZ ;  /* 0x000000ff04008985 */ /* 0x0007e4000c101d32 */
.L_x_9462:
[----:B------:R-:W-:Y:S05]  /*b310*/  BSYNC B1 ;  /* 0x0000000000017941 */ /* 0x000fea0003800000 */
.L_x_9461:
[----:B0-----:R-:W-:Y:S01]  /*b320*/  VIADD R0, R8, 0x60 ;  /* 0x0000006008007836 */ /* 0x001fe20000000000 */
[----:B--2-4-:R-:W0:Y:S04]  /*b330*/  SHFL.IDX PT, R3, R3, 0x3, 0x181f ;  /* 0x00781f0003037f89 */ /* 0x014e2800000e0000 */
[----:B------:R-:W-:Y:S01]  /*b340*/  ISETP.GE.AND P0, PT, R0, R11, PT ;  /* 0x0000000b0000720c */ /* 0x000fe20003f06270 */
[----:B-1-3--:R1:W2:-:S12]  /*b350*/  SHFL.IDX PT, R4, R6, 0x3, 0x181f ;  /* 0x00781f0006047f89 */ /* 0x00a29800000e0000 */
[----:B-1----:R-:W-:Y:S05]  /*b360*/  @P0 BRA `(.L_x_9451) ;  /* 0x0000000000440947 */ /* 0x002fea0003800000 */
[----:B------:R-:W-:Y:S02]  /*b370*/  ULDC UR4, c[0x0][0xac8] ;  /* 0x0002b20000047ab9 */ /* 0x000fe40000000800 */
[----:B------:R-:W-:Y:S02]  /*b380*/  ISETP.GE.AND P3, PT, R7, UR4, PT ;  /* 0x0000000407007c0c */ /* 0x000fe4000bf66270 */
[----:B------:R-:W-:Y:S02]  /*b390*/  ISETP.GE.AND P2, PT, R9, UR4, PT ;  /* 0x0000000409007c0c */ /* 0x000fe4000bf46270 */
[----:B------:R-:W-:Y:S02]  /*b3a0*/  ISETP.GE.AND P1, PT, R15, UR4, PT ;  /* 0x000000040f007c0c */ /* 0x000fe4000bf26270 */
[----:B------:R-:W-:-:S07]  /*b3b0*/  ISETP.GE.AND P0, PT, R13, UR4, PT ;  /* 0x000000040d007c0c */ /* 0x000fce000bf06270 */
[----:B--2---:R-:W-:-:S04]  /*b3c0*/  @!P3 LEA R6, P4, R7, R4, 0x1 ;  /* 0x000000040706b211 */ /* 0x004fc800078808ff */
[-C--:B0-----:R-:W-:Y:S02]  /*b3d0*/  @!P3 LEA.HI.X R7, R7, R3.reuse, R12, 0x1, P4 ;  /* 0x000000030707b211 */ /* 0x081fe400020f0c0c */
[-C--:B------:R-:W-:Y:S02]  /*b3e0*/  @!P2 LEA R8, P4, R9, R4.reuse, 0x1 ;  /* 0x000000040908a211 */ /* 0x080fe400078808ff */
[-C--:B------:R-:W-:Y:S01]  /*b3f0*/  @!P1 LEA R24, P5, R15, R4.reuse, 0x1 ;  /* 0x000000040f189211 */ /* 0x080fe200078a08ff */
[----:B------:R0:W-:Y:S01]  /*b400*/  @!P3 ST.E.128 desc[UR50][R6.64], RZ ;  /* 0x000000ff0600b985 */ /* 0x0001e2000c101d32 */
[----:B------:R-:W-:Y:S02]  /*b410*/  @!P0 LEA R4, P6, R13, R4, 0x1 ;  /* 0x000000040d048211 */ /* 0x000fe400078c08ff */
[-C--:B------:R-:W-:Y:S02]  /*b420*/  @!P2 LEA.HI.X R9, R9, R3.reuse, R10, 0x1, P4 ;  /* 0x000000030909a211 */ /* 0x080fe400020f0c0a */
[----:B------:R-:W-:-:S02]  /*b430*/  @!P1 LEA.HI.X R25, R15, R3, R14, 0x1, P5 ;  /* 0x000000030f199211 */ /* 0x000fc400028f0c0e */
[----:B------:R-:W-:Y:S01]  /*b440*/  @!P0 LEA.HI.X R5, R13, R3, R20, 0x1, P6 ;  /* 0x000000030d058211 */ /* 0x000fe200030f0c14 */
[----:B------:R0:W-:Y:S04]  /*b450*/  @!P2 ST.E.128 desc[UR50][R8.64], RZ ;  /* 0x000000ff0800a985 */ /* 0x0001e8000c101d32 */
[----:B------:R0:W-:Y:S04]  /*b460*/  @!P1 ST.E.128 desc[UR50][R24.64], RZ ;  /* 0x000000ff18009985 */ /* 0x0001e8000c101d32 */
[----:B------:R0:W-:Y:S02]  /*b470*/  @!P0 ST.E.128 desc[UR50][R4.64], RZ ;  /* 0x000000ff04008985 */ /* 0x0001e4000c101d32 */
.L_x_9451:
[----:B------:R-:W-:Y:S05]  /*b480*/  BSYNC B0 ;  /* 0x0000000000007941 */ /* 0x000fea0003800000 */
.L_x_9441:
[----:B------:R-:W-:Y:S02]  /*b490*/  ULDC UR4, c[0x0][0xc3c] ;  /* 0x00030f0000047ab9 */ /* 0x000fe40000000800 */
[----:B------:R-:W-:-:S06]  /*b4a0*/  UISETP.GE.AND UP0, UPT, UR7, UR4, UPT ;  /* 0x000000040700728c */ /* 0x000fcc000bf06270 */
[----:B------:R-:W-:-:S13]  /*b4b0*/  PLOP3.LUT P0, PT, PT, PT, UP0, 0x80, 0x0 ;  /* 0x000000000000781c */ /* 0x000fda0003f0f008 */
[----:B------:R-:W-:Y:S05]  /*b4c0*/  @!P0 BRA `(.L_x_9463) ;  /* 0xffffff5800dc8947 */ /* 0x000fea000383ffff */
[----:B------:R-:W-:Y:S05]  /*b4d0*/  EXIT ;  /* 0x000000000000794d */ /* 0x000fea0003800000 */
.L_x_9412:
        /* <DEDUP_REMOVED lines=16> */
.L_x_9464:
        /* <DEDUP_REMOVED lines=43> */
.L_x_9468:
        /* <DEDUP_REMOVED lines=35> */
.L_x_9466:
        /* <DEDUP_REMOVED lines=18> */
.L_x_9469:
        /* <DEDUP_REMOVED lines=57> */
.L_x_9467:
[----:B------:R-:W-:Y:S01]  /*bf70*/  ULDC UR4, c[0x0][0xc3c] ;  /* 0x00030f0000047ab9 */ /* 0x000fe20000000800 */
[----:B------:R-:W-:Y:S02]  /*bf80*/  IMAD.MOV.U32 R17, RZ, RZ, RZ ;  /* 0x000000ffff117224 */ /* 0x000fe400078e00ff */
[----:B------:R-:W-:Y:S02]  /*bf90*/  IMAD.U32 R16, RZ, RZ, UR6 ;  /* 0x00000006ff107e24 */ /* 0x000fe4000f8e00ff */
[----:B------:R-:W-:Y:S02]  /*bfa0*/  IMAD.MOV.U32 R18, RZ, RZ, RZ ;  /* 0x000000ffff127224 */ /* 0x000fe400078e00ff */
[----:B------:R-:W-:-:S07]  /*bfb0*/  IMAD.U32 R19, RZ, RZ, UR4 ;  /* 0x00000004ff137e24 */ /* 0x000fce000f8e00ff */
.L_x_9470:
[----:B------:R-:W-:-:S13]  /*bfc0*/  ISETP.NE.AND P0, PT, R7, RZ, PT ;  /* 0x000000ff0700720c */ /* 0x000fda0003f05270 */
[----:B------:R-:W0:Y:S01]  /*bfd0*/  @!P0 S2R R3, SR_CgaCtaId ;  /* 0x0000000000038919 */ /* 0x000e220000008800 */
[----:B------:R-:W-:-:S04]  /*bfe0*/  @!P0 MOV R2, 0x400 ;  /* 0x0000040000028802 */ /* 0x000fc80000000f00 */
[----:B0-----:R-:W-:-:S05]  /*bff0*/  @!P0 LEA R2, R3, R2, 0x18 ;  /* 0x0000000203028211 */ /* 0x001fca00078ec0ff */
[----:B------:R1:W-:Y:S01]  /*c000*/  @!P0 STS.128 [R2+0x228d0], R16 ;  /* 0x0228d01002008388 */ /* 0x0003e20000000c00 */
[----:B------:R-:W-:Y:S06]  /*c010*/  BAR.ARV 0x5, 0x180 ;  /* 0x0146000000007b1d */ /* 0x000fec0000002000 */
.L_x_9465:
        /* <DEDUP_REMOVED lines=25> */
[----:B------:R-:W-:Y:S01]  /*c1b0*/  LOP3.LUT R0, R4, 0xc0, RZ, 0xfc, !PT ;  /* 0x000000c004007812 */ /* 0x000fe200078efcff */
[----:B0-----:R-:W-:-:S06]  /*c1c0*/  ULEA UR4, UR5, UR4, 0x18 ;  /* 0x0000000405047291 */ /* 0x001fcc000f8ec03f */
[----:B------:R-:W-:-:S04]  /*c1d0*/  IMAD.U32 R22, RZ, RZ, UR4 ;  /* 0x00000004ff167e24 */ /* 0x000fc8000f8e00ff */
[----:B--2---:R-:W-:-:S07]  /*c1e0*/  IMAD R36, R28, 0x2, R22 ;  /* 0x000000021c247824 */ /* 0x004fce00078e0216 */
.L_x_9532:
[----:B0-----:R-:W0:Y:S02]  /*c1f0*/  LDC.64 R2, c[0x0][0xc88] ;  /* 0x00032200ff027b82 */ /* 0x001e240000000a00 */
[----:B0-----:R-:W-:-:S05]  /*c200*/  IMAD.WIDE R2, R19, 0x4, R2 ;  /* 0x0000000413027825 */ /* 0x001fca00078e0202 */
        /* <DEDUP_REMOVED lines=12> */
[----:B------:R0:W-:Y:S01]  /*c2d0*/  STL [R1], R0 ;  /* 0x0000000001007387 */ /* 0x0001e20000100800 */
        /* <DEDUP_REMOVED lines=33> */
.L_x_9472:
        /* <DEDUP_REMOVED lines=9> */
.L_x_9473:
        /* <DEDUP_REMOVED lines=9> */
.L_x_9474:
[----:B-----5:R-:W-:Y:S01]  /*c610*/  IMAD.IADD R32, R7, 0x1, -R30 ;  /* 0x0000000107207824 */ /* 0x020fe200078e0a1e */
[----:B012---:R-:W-:Y:S01]  /*c620*/  LOP3.LUT R0, R18, 0xff000000, RZ, 0xc0, !PT ;  /* 0xff00000012007812 */ /* 0x007fe200078ec0ff */
[----:B------:R-:W-:Y:S02]  /*c630*/  BSSY B0, `(.L_x_9475) ;  /* 0x0000028000007945 */ /* 0x000fe40003800000 */
[C---:B------:R-:W-:Y:S01]  /*c640*/  VIADD R2, R32.reuse, 0x5f ;  /* 0x0000005f20027836 */ /* 0x040fe20000000000 */
[----:B------:R-:W-:Y:S02]  /*c650*/  ISETP.GE.AND P0, PT, R32, 0x1, PT ;  /* 0x000000012000780c */ /* 0x000fe40003f06270 */
[----:B------:R-:W-:Y:S01]  /*c660*/  SHF.R.U32.HI R3, RZ, 0x8, R0 ;  /* 0x00000008ff037819 */ /* 0x000fe20000011600 */
[----:B------:R-:W-:Y:S01]  /*c670*/  IMAD.HI R2, R2, 0x2aaaaaab, RZ ;  /* 0x2aaaaaab02027827 */ /* 0x000fe200078e02ff */
[----:B------:R-:W-:-:S04]  /*c680*/  LOP3.LUT R0, R18, 0xff0000, RZ, 0xc0, !PT ;  /* 0x00ff000012007812 */ /* 0x000fc800078ec0ff */
[----:B------:R-:W-:Y:S02]  /*c690*/  LEA.HI R5, R0, R3, RZ, 0x10 ;  /* 0x0000000300057211 */ /* 0x000fe400078f80ff */
[----:B------:R-:W-:Y:S02]  /*c6a0*/  SHF.R.U32.HI R3, RZ, 0x1f, R2 ;  /* 0x0000001fff037819 */ /* 0x000fe40000011602 */
[----:B------:R-:W-:Y:S02]  /*c6b0*/  LOP3.LUT R29, R5, 0xff, RZ, 0xc0, !PT ;  /* 0x000000ff051d7812 */ /* 0x000fe400078ec0ff */
[----:B------:R-:W-:Y:S01]  /*c6c0*/  LEA.HI.SX32 R0, R2, R3, 0x1c ;  /* 0x0000000302007211 */ /* 0x000fe200078fe2ff */
[----:B------:R-:W-:Y:S01]  /*c6d0*/  IMAD.MOV.U32 R2, RZ, RZ, RZ ;  /* 0x000000ffff027224 */ /* 0x000fe200078e00ff */
        /* <DEDUP_REMOVED lines=29> */
.L_x_9476:
[----:B------:R-:W-:Y:S05]  /*c8b0*/  BSYNC B0 ;  /* 0x0000000000007941 */ /* 0x000fea0003800000 */
.L_x_9475:
        /* <DEDUP_REMOVED lines=23> */
.L_x_9478:
        /* <DEDUP_REMOVED lines=20> */
.L_x_9481:
[----:B------:R-:W-:Y:S05]  /*cb70*/  BSYNC B6 ;  /* 0x0000000000067941 */ /* 0x000fea0003800000 */
.L_x_9480:
        /* <DEDUP_REMOVED lines=20> */
.L_x_9484:
        /* <DEDUP_REMOVED lines=15> */
.L_x_9483:
[----:B------:R-:W-:Y:S05]  /*cdb0*/  BSYNC B6 ;  /* 0x0000000000067941 */ /* 0x000fea0003800000 */
.L_x_9482:
[----:B------:R-:W-:Y:S01]  /*cdc0*/  ULDC.64 UR4, c[0x0][0x9f8] ;  /* 0x00027e0000047ab9 */ /* 0x000fe20000000a00 */
[----:B------:R-:W0:Y:S01]  /*cdd0*/  S2R R20, SR_TID.X ;  /* 0x0000000000147919 */ /* 0x000e220000002100 */
[----:B------:R-:W-:Y:S01]  /*cde0*/  ISETP.NE.U32.AND P0, PT, RZ, UR4, PT ;  /* 0x00000004ff007c0c */ /* 0x000fe2000bf05070 */
[----:B------:R-:W1:Y:S03]  /*cdf0*/  LDC R8, c[0x0][0x430] ;  /* 0x00010c00ff087b82 */ /* 0x000e660000000800 */
[----:B------:R-:W-:-:S13]  /*ce00*/  ISETP.NE.AND.EX P0, PT, RZ, UR5, PT, P0 ;  /* 0x00000005ff007c0c */ /* 0x000fda000bf05300 */
[----:B------:R-:W-:Y:S01]  /*ce10*/  @P0 IADD3 R2, P1, R31, UR4, RZ ;  /* 0x000000041f020c10 */ /* 0x000fe2000ff3e0ff */
[----:B------:R-:W-:Y:S01]  /*ce20*/  VIADD R0, R35, 0xffffffff ;  /* 0xffffffff23007836 */ /* 0x000fe20000000000 */
[----:B------:R-:W-:Y:S02]  /*ce30*/  ULDC UR4, c[0x0][0x320] ;  /* 0x0000c80000047ab9 */ /* 0x000fe40000000800 */
[----:B------:R-:W-:-:S05]  /*ce40*/  @P0 IADD3.X R3, R33, UR5, RZ, P1, !PT ;  /* 0x0000000521030c10 */ /* 0x000fca0008ffe4ff */
[----:B------:R2:W3:Y:S01]  /*ce50*/  @P0 LDG.E R27, desc[UR50][R2.64] ;  /* 0x00000032021b0981 */ /* 0x0004e2000c1e1900 */
[----:B0-----:R-:W-:-:S04]  /*ce60*/  LOP3.LUT R20, R20, 0x7f, RZ, 0xc0, !PT ;  /* 0x0000007f14147812 */ /* 0x001fc800078ec0ff */
[----:B------:R-:W-:Y:S02]  /*ce70*/  SHF.R.U32.HI R21, RZ, 0x3, R20 ;  /* 0x00000003ff157819 */ /* 0x000fe40000011614 */
[----:B------:R-:W0:Y:S01]  /*ce80*/  S2R R20, SR_TID.X ;  /* 0x0000000000147919 */ /* 0x000e220000002100 */
[----:B-1----:R-:W-:-:S13]  /*ce90*/  ISETP.NE.AND P2, PT, R8, 0x1, PT ;  /* 0x000000010800780c */ /* 0x002fda0003f45270 */
[----:B------:R-:W2:Y:S08]  /*cea0*/  @P2 LDC R6, c[0x0][0x434] ;  /* 0x00010d00ff062b82 */ /* 0x000eb00000000800 */
[----:B------:R-:W1:Y:S01]  /*ceb0*/  @P2 LDC R7, c[0x0][0x438] ;  /* 0x00010e00ff072b82 */ /* 0x000e620000000800 */
[----:B0-----:R-:W-:-:S05]  /*cec0*/  IMAD.SHL.U32 R20, R20, 0x10, RZ ;  /* 0x0000001014147824 */ /* 0x001fca00078e00ff */
[----:B------:R-:W-:-:S05]  /*ced0*/  LOP3.LUT R20, R21, 0x70, R20, 0xf8, !PT ;  /* 0x0000007015147812 */ /* 0x000fca00078ef814 */
[----:B------:R-:W-:-:S05]  /*cee0*/  IMAD R35, R0, 0x60, R20 ;  /* 0x0000006000237824 */ /* 0x000fca00078e0214 */
[----:B------:R-:W-:-:S04]  /*cef0*/  ISETP.GE.AND P0, PT, R35, R32, PT ;  /* 0x000000202300720c */ /* 0x000fc80003f06270 */
[----:B------:R-:W-:Y:S01]  /*cf00*/  ISETP.GT.U32.OR P0, PT, R20, 0x5f, P0 ;  /* 0x0000005f1400780c */ /* 0x000fe20000704470 */
[----:B------:R-:W0:Y:S01]  /*cf10*/  S2R R21, SR_TID.X ;  /* 0x0000000000157919 */ /* 0x000e220000002100 */
[----:B------:R-:W-:-:S11]  /*cf20*/  IMAD.IADD R35, R35, 0x1, R30 ;  /* 0x0000000123237824 */ /* 0x000fd600078e021e */
[----:B------:R-:W4:Y:S01]  /*cf30*/  @!P0 LDC.64 R4, c[0x0][0x428] ;  /* 0x00010a00ff048b82 */ /* 0x000f220000000a00 */
[----:B--2---:R-:W-:-:S04]  /*cf40*/  @P2 IMAD.HI.U32 R2, R35, R6, RZ ;  /* 0x0000000623022227 */ /* 0x004fc800078e00ff */
[----:B------:R-:W-:Y:S01]  /*cf50*/  IMAD.MOV.U32 R6, RZ, RZ, R35 ;  /* 0x000000ffff067224 */ /* 0x000fe200078e0023 */
[----:B-1----:R-:W-:-:S04]  /*cf60*/  @P2 SHF.R.U32.HI R6, RZ, R7, R2 ;  /* 0x00000007ff062219 */ /* 0x002fc80000011602 */
[--C-:B------:R-:W-:Y:S01]  /*cf70*/  @!P0 SHF.R.S32.HI R3, RZ, 0x1f, R6.reuse ;  /* 0x0000001fff038819 */ /* 0x100fe20000011406 */
[----:B------:R-:W-:Y:S02]  /*cf80*/  @!P0 IMAD.MOV.U32 R2, RZ, RZ, R6 ;  /* 0x000000ffff028224 */ /* 0x000fe400078e0006 */
[----:B0-----:R-:W-:-:S05]  /*cf90*/  IMAD.SHL.U32 R21, R21, 0x8, RZ ;  /* 0x0000000815157824 */ /* 0x001fca00078e00ff */
[----:B------:R-:W-:-:S04]  /*cfa0*/  LOP3.LUT R21, R21, 0x38, RZ, 0xc0, !PT ;  /* 0x0000003815157812 */ /* 0x000fc800078ec0ff */
[----:B------:R-:W-:Y:S02]  /*cfb0*/  LOP3.LUT R10, R21, 0x40, RZ, 0xfc, !PT ;  /* 0x00000040150a7812 */ /* 0x000fe400078efcff */
[----:B------:R-:W-:Y:S02]  /*cfc0*/  LOP3.LUT R23, R23, 0xffffff7f, RZ, 0xc0, !PT ;  /* 0xffffff7f17177812 */ /* 0x000fe400078ec0ff */
[----:B------:R-:W-:Y:S02]  /*cfd0*/  ISETP.GE.AND P3, PT, R10, UR4, PT ;  /* 0x000000040a007c0c */ /* 0x000fe4000bf66270 */
[----:B------:R-:W-:Y:S02]  /*cfe0*/  @P2 LOP3.LUT R23, R23, 0x80, RZ, 0xfc, !PT ;  /* 0x0000008017172812 */ /* 0x000fe400078efcff */
[----:B------:R-:W-:Y:S02]  /*cff0*/  LOP3.LUT R9, R21, 0x80, RZ, 0xfc, !PT ;  /* 0x0000008015097812 */ /* 0x000fe400078efcff */
[----:B------:R-:W-:Y:S01]  /*d000*/  LOP3.LUT R23, R23, 0xfffffff7, RZ, 0xc0, !PT ;  /* 0xfffffff717177812 */ /* 0x000fe200078ec0ff */
[----:B------:R-:W-:Y:S01]  /*d010*/  IMAD.MOV.U32 R34, RZ, RZ, RZ ;  /* 0x000000ffff227224 */ /* 0x000fe200078e00ff */
[----:B------:R-:W-:-:S05]  /*d020*/  ISETP.GE.AND P2, PT, R21, UR4, PT ;  /* 0x0000000415007c0c */ /* 0x000fca000bf46270 */
[----:B------:R-:W-:-:S04]  /*d030*/  @P3 LOP3.LUT R23, R23, 0x8, RZ, 0xfc, !PT ;  /* 0x0000000817173812 */ /* 0x000fc800078efcff */
[----:B------:R-:W-:-:S04]  /*d040*/  LOP3.LUT R23, R23, 0xffffffef, RZ, 0xc0, !PT ;  /* 0xffffffef17177812 */ /* 0x000fc800078ec0ff */
[----:B------:R-:W-:Y:S01]  /*d050*/  LOP3.LUT R23, R23, 0xfffffffb, RZ, 0xc0, !PT ;  /* 0xfffffffb17177812 */ /* 0x000fe200078ec0ff */
[----:B------:R-:W-:Y:S01]  /*d060*/  UMOV UR5, 0xffffffff ;  /* 0xffffffff00057882 */ /* 0x000fe20000000000 */
[----:B------:R-:W-:Y:S02]  /*d070*/  LOP3.LUT R18, R18, 0xffff, RZ, 0xc0, !PT ;  /* 0x0000ffff12127812 */ /* 0x000fe400078ec0ff */
[----:B---3--:R-:W-:Y:S01]  /*d080*/  SHF.R.S32.HI R31, RZ, 0x1f, R27 ;  /* 0x0000001fff1f7819 */ /* 0x008fe2000001141b */
[----:B----4-:R-:W-:-:S04]  /*d090*/  @!P0 IMAD.WIDE.U32 R2, R27, R4, R2 ;  /* 0x000000041b028225 */ /* 0x010fc800078e0002 */
[----:B------:R-:W-:-:S04]  /*d0a0*/  @!P0 IMAD R7, R31, R4, RZ ;  /* 0x000000041f078224 */ /* 0x000fc800078e02ff */
[----:B------:R-:W-:Y:S02]  /*d0b0*/  @!P0 IMAD R7, R27, R5, R7 ;  /* 0x000000051b078224 */ /* 0x000fe400078e0207 */
[----:B------:R-:W0:Y:S02]  /*d0c0*/  @!P0 LDC.64 R4, c[0x0][0x418] ;  /* 0x00010600ff048b82 */ /* 0x000e240000000a00 */
[----:B------:R-:W-:Y:S01]  /*d0d0*/  @!P0 IMAD.IADD R7, R3, 0x1, R7 ;  /* 0x0000000103078824 */ /* 0x000fe200078e0207 */
[----:B0-----:R-:W-:-:S04]  /*d0e0*/  @!P0 LEA R4, P1, R2, R4, 0x2 ;  /* 0x0000000402048211 */ /* 0x001fc800078210ff */
[----:B------:R-:W-:Y:S02]  /*d0f0*/  @!P0 LEA.HI.X R5, R2, R5, R7, 0x2, P1 ;  /* 0x0000000502058211 */ /* 0x000fe400008f1407 */
[----:B------:R-:W-:Y:S01]  /*d100*/  ISETP.GE.AND P1, PT, R9, UR4, PT ;  /* 0x0000000409007c0c */ /* 0x000fe2000bf26270 */
[----:B------:R-:W-:Y:S02]  /*d110*/  IMAD.MOV R2, RZ, RZ, -R6 ;  /* 0x000000ffff027224 */ /* 0x000fe400078e0a06 */
[----:B------:R0:W5:Y:S02]  /*d120*/  @!P0 LDG.E R34, desc[UR50][R4.64] ;  /* 0x0000003204228981 */ /* 0x000164000c1e1900 */
[----:B------:R-:W-:Y:S01]  /*d130*/  IMAD R35, R8, R2, R35 ;  /* 0x0000000208237224 */ /* 0x000fe200078e0223 */
[----:B------:R-:W-:-:S04]  /*d140*/  LOP3.LUT R8, R21, 0xc0, RZ, 0xfc, !PT ;  /* 0x000000c015087812 */ /* 0x000fc800078efcff */
[----:B------:R-:W-:-:S03]  /*d150*/  ISETP.GE.AND P0, PT, R8, UR4, PT ;  /* 0x0000000408007c0c */ /* 0x000fc6000bf06270 */
[----:B------:R-:W-:-:S04]  /*d160*/  @P1 LOP3.LUT R23, R23, 0x4, RZ, 0xfc, !PT ;  /* 0x0000000417171812 */ /* 0x000fc800078efcff */
[----:B------:R-:W-:-:S04]  /*d170*/  @P2 LOP3.LUT R23, R23, 0x10, RZ, 0xfc, !PT ;  /* 0x0000001017172812 */ /* 0x000fc800078efcff */
[----:B------:R-:W-:Y:S01]  /*d180*/  LOP3.LUT R23, R23, 0xfffffffd, RZ, 0xc0, !PT ;  /* 0xfffffffd17177812 */ /* 0x000fe200078ec0ff */
[----:B------:R-:W-:-:S03]  /*d190*/  IMAD.U32 R2, RZ, RZ, UR36 ;  /* 0x00000024ff027e24 */ /* 0x000fc6000f8e00ff */
[----:B------:R-:W-:Y:S01]  /*d1a0*/  @P0 LOP3.LUT R23, R23, 0x2, RZ, 0xfc, !PT ;  /* 0x0000000217170812 */ /* 0x000fe200078efcff */
[----:B0-----:R-:W-:Y:S06]  /*d1b0*/  BRA.DIV UR5, `(.L_x_9485) ;  /* 0x0000003e055c7947 */ /* 0x001fec000b800000 */
.L_x_9549:
[----:B------:R-:W-:Y:S02]  /*d1c0*/  ISETP.NE.AND P0, PT, R2, 0x3, PT ;  /* 0x000000030200780c */ /* 0x000fe40003f05270 */
[----:B------:R-:W-:Y:S02]  /*d1d0*/  ISETP.GT.U32.AND P1, PT, R20, 0x5f, PT ;  /* 0x0000005f1400780c */ /* 0x000fe40003f24070 */
[----:B------:R-:W-:Y:S02]  /*d1e0*/  LOP3.LUT R23, R23, 0xffffffbf, RZ, 0xc0, !PT ;  /* 0xffffffbf17177812 */ /* 0x000fe400078ec0ff */
[----:B------:R-:W-:-:S07]  /*d1f0*/  SEL R6, RZ, 0x1, P2 ;  /* 0x00000001ff067807 */ /* 0x000fce0001000000 */
[----:B------:R-:W-:-:S04]  /*d200*/  @P0 LOP3.LUT R23, R23, 0x40, RZ, 0xfc, !PT ;  /* 0x0000004017170812 */ /* 0x000fc800078efcff */
[----:B------:R-:W-:-:S04]  /*d210*/  LOP3.LUT R23, R23, 0xffffffdf, RZ, 0xc0, !PT ;  /* 0xffffffdf17177812 */ /* 0x000fc800078ec0ff */
[----:B------:R-:W-:Y:S01]  /*d220*/  @P1 LOP3.LUT R23, R23, 0x20, RZ, 0xfc, !PT ;  /* 0x0000002017171812 */ /* 0x000fe200078efcff */
[----:B------:R-:W-:Y:S06]  /*d230*/  @!P0 BRA `(.L_x_9486) ;  /* 0x0000000000048947 */ /* 0x000fec0003800000 */
[----:B------:R-:W-:Y:S01]  /*d240*/  BPT.TRAP 0x1 ;  /* 0x000000040000795c */ /* 0x000fe20000300000 */
.L_x_9486:
[----:B------:R-:W-:Y:S01]  /*d250*/  IMAD R32, R0, -0x60, R32 ;  /* 0xffffffa000207824 */ /* 0x000fe200078e0220 */
[----:B------:R-:W-:Y:S01]  /*d260*/  SHF.L.U32 R0, R26, 0x1f, RZ ;  /* 0x0000001f1a007819 */ /* 0x000fe200000006ff */
[----:B------:R-:W-:Y:S01]  /*d270*/  IMAD R33, R24, 0x8, R22 ;  /* 0x0000000818217824 */ /* 0x000fe200078e0216 */
[----:B------:R-:W-:Y:S03]  /*d280*/  BSSY B0, `(.L_x_9487) ;  /* 0x0000003000007945 */ /* 0x000fe60003800000 */
[----:B------:R-:W0:Y:S02]  /*d290*/  SYNCS.PHASECHK.TRANS64.TRYWAIT P0, [R33+URZ+0x22840], R0 ;  /* 0x02284000210075a7 */ /* 0x000e24000800017f */
[----:B0-----:R-:W-:Y:S05]  /*d2a0*/  @!P0 BRA `(.L_x_9488) ;  /* 0x0000003c00548947 */ /* 0x001fea0003800000 */
.L_x_9550:
[----:B------:R-:W-:Y:S05]  /*d2b0*/  BSYNC B0 ;  /* 0x0000000000007941 */ /* 0x000fea0003800000 */
.L_x_9487:
[----:B0-----:R-:W-:Y:S01]  /*d2c0*/  SHF.R.S32.HI R0, RZ, 0x1f, R35 ;  /* 0x0000001fff007819 */ /* 0x001fe20000011423 */
[----:B------:R-:W-:Y:S01]  /*d2d0*/  ULDC.64 UR4, c[0x0][0x300] ;  /* 0x0000c00000047ab9 */ /* 0x000fe20000000a00 */
[----:B------:R-:W0:Y:S01]  /*d2e0*/  S2R R8, SR_TID.X ;  /* 0x0000000000087919 */ /* 0x000e220000002100 */
[----:B------:R-:W-:Y:S01]  /*d2f0*/  IMAD.WIDE.U32 R2, R35, UR4, RZ ;  /* 0x0000000423027c25 */ /* 0x000fe2000f8e00ff */
[----:B-----5:R-:W-:Y:S01]  /*d300*/  SHF.R.S32.HI R4, RZ, 0x1f, R34 ;  /* 0x0000001fff047819 */ /* 0x020fe20000011422 */
[----:B------:R-:W-:Y:S01]  /*d310*/  ULDC.64 UR6, c[0x0][0x2e8] ;  /* 0x0000ba0000067ab9 */ /* 0x000fe20000000a00 */
[----:B------:R1:W-:Y:S01]  /*d320*/  STL [R1+0x1c], R0 ;  /* 0x00001c0001007387 */ /* 0x0003e20000100800 */
[----:B------:R-:W-:-:S03]  /*d330*/  LOP3.LUT R23, R23, 0xfffffffe, RZ, 0xc0, !PT ;  /* 0xfffffffe17177812 */ /* 0x000fc600078ec0ff */
[----:B------:R2:W-:Y:S01]  /*d340*/  STL [R1+0x20], R4 ;  /* 0x0000200401007387 */ /* 0x0005e20000100800 */
[----:B-1----:R-:W-:-:S04]  /*d350*/  IMAD R0, R0, UR4, RZ ;  /* 0x0000000400007c24 */ /* 0x002fc8000f8e02ff */
[----:B------:R-:W-:Y:S01]  /*d360*/  IMAD R0, R35, UR5, R0 ;  /* 0x0000000523007c24 */ /* 0x000fe2000f8e0200 */
[----:B------:R-:W-:-:S03]  /*d370*/  ULDC.64 UR4, c[0x0][0x310] ;  /* 0x0000c40000047ab9 */ /* 0x000fc60000000a00 */
[----:B------:R-:W-:Y:S02]  /*d380*/  IMAD.IADD R3, R3, 0x1, R0 ;  /* 0x0000000103037824 */ /* 0x000fe400078e0200 */
[----:B------:R-:W-:Y:S02]  /*d390*/  IMAD R0, R4, UR4, RZ ;  /* 0x0000000404007c24 */ /* 0x000fe4000f8e02ff */
[----:B--2---:R-:W1:Y:S01]  /*d3a0*/  S2R R4, SR_TID.X ;  /* 0x0000000000047919 */ /* 0x004e620000002100 */
[----:B------:R-:W-:-:S04]  /*d3b0*/  IMAD.WIDE.U32 R2, R34, UR4, R2 ;  /* 0x0000000422027c25 */ /* 0x000fc8000f8e0002 */
[----:B------:R-:W-:Y:S01]  /*d3c0*/  IMAD R0, R34, UR5, R0 ;  /* 0x0000000522007c24 */ /* 0x000fe2000f8e0200 */
[----:B------:R-:W-:Y:S01]  /*d3d0*/  ULDC.64 UR4, c[0x0][0x308] ;  /* 0x0000c20000047ab9 */ /* 0x000fe20000000a00 */
[----:B0-----:R-:W-:Y:S02]  /*d3e0*/  IMAD.SHL.U32 R8, R8, 0x8, RZ ;  /* 0x0000000808087824 */ /* 0x001fe400078e00ff */
[----:B------:R-:W-:-:S03]  /*d3f0*/  IMAD.IADD R3, R3, 0x1, R0 ;  /* 0x0000000103037824 */ /* 0x000fc600078e0200 */
[----:B------:R-:W-:Y:S01]  /*d400*/  LOP3.LUT R8, R8, 0x38, RZ, 0xc0, !PT ;  /* 0x0000003808087812 */ /* 0x000fe200078ec0ff */
[----:B------:R-:W-:Y:S01]  /*d410*/  IMAD.WIDE.U32 R2, R18, UR4, R2 ;  /* 0x0000000412027c25 */ /* 0x000fe2000f8e0002 */
[----:B------:R-:W-:Y:S02]  /*d420*/  ULDC UR4, c[0x0][0x2f4] ;  /* 0x0000bd0000047ab9 */ /* 0x000fe40000000800 */
[----:B------:R-:W-:Y:S02]  /*d430*/  ISETP.GE.AND P2, PT, R8, UR4, PT ;  /* 0x0000000408007c0c */ /* 0x000fe4000bf46270 */
[----:B------:R-:W-:-:S11]  /*d440*/  LEA R0, P0, R2, UR6, 0x1 ;  /* 0x0000000602007c11 */ /* 0x000fd6000f8008ff */
[----:B------:R-:W-:Y:S02]  /*d450*/  @P2 LOP3.LUT R23, R23, 0x1, RZ, 0xfc, !PT ;  /* 0x0000000117172812 */ /* 0x000fe400078efcff */
[----:B-1----:R-:W-:-:S04]  /*d460*/  LOP3.LUT R4, R4, 0x7f, RZ, 0xc0, !PT ;  /* 0x0000007f04047812 */ /* 0x002fc800078ec0ff */
[----:B------:R-:W-:Y:S01]  /*d470*/  SHF.R.U32.HI R5, RZ, 0x3, R4 ;  /* 0x00000003ff057819 */ /* 0x000fe20000011604 */
[----:B------:R-:W-:Y:S01]  /*d480*/  IMAD R4, R18, UR5, R3 ;  /* 0x0000000512047c24 */ /* 0x000fe2000f8e0203 */
[----:B------:R-:W-:-:S03]  /*d490*/  UMOV UR5, 0xffffffff ;  /* 0xffffffff00057882 */ /* 0x000fc60000000000 */
[----:B------:R-:W-:Y:S01]  /*d4a0*/  IMAD.IADD R32, R32, 0x1, -R5 ;  /* 0x0000000120207824 */ /* 0x000fe200078e0a05 */
[----:B------:R-:W-:Y:S01]  /*d4b0*/  LEA.HI.X R4, R2, UR7, R4, 0x1, P0 ;  /* 0x0000000702047c11 */ /* 0x000fe200080f0c04 */
[----:B------:R-:W-:-:S03]  /*d4c0*/  IMAD R5, R24, 0x1800, R28 ;  /* 0x0000180018057824 */ /* 0x000fc600078e021c */
        /* <DEDUP_REMOVED lines=54> */
.L_x_9564:
        /* <DEDUP_REMOVED lines=10> */
.L_x_9490:
        /* <DEDUP_REMOVED lines=11> */
.L_x_9491:
[----:B0-----:R0:W5:Y:S01]  /*d980*/  LDL.LU R3, [R1] ;  /* 0x0000000001037983 */ /* 0x0011620000300800 */
[C---:B------:R-:W-:Y:S01]  /*d990*/  LOP3.LUT P3, RZ, R23.reuse, 0x8, RZ, 0xc0, !PT ;  /* 0x0000000817ff7812 */ /* 0x040fe2000786c0ff */
[----:B------:R0:W-:Y:S01]  /*d9a0*/  SYNCS.ARRIVE.TRANS64.A1T0 RZ, [R33+URZ+0x22830], RZ ;  /* 0x022830ff21ff79a7 */ /* 0x0001e2000810003f */
[----:B------:R-:W-:-:S13]  /*d9b0*/  LOP3.LUT P2, RZ, R23, 0x4, RZ, 0xc0, !PT ;  /* 0x0000000417ff7812 */ /* 0x000fda000784c0ff */
[----:B------:R-:W-:Y:S05]  /*d9c0*/  WARPSYNC.ALL ;  /* 0x0000000000007948 */ /* 0x000fea0003800000 */
[----:B------:R-:W-:Y:S01]  /*d9d0*/  BAR.SYNC.DEFER_BLOCKING 0x8, 0x180 ;  /* 0x0206000000007b1d */ /* 0x000fe20000010000 */
[----:B------:R-:W-:Y:S02]  /*d9e0*/  LOP3.LUT P1, RZ, R23, 0x100, RZ, 0xc0, !PT ;  /* 0x0000010017ff7812 */ /* 0x000fe4000782c0ff */
[----:B------:R-:W-:Y:S02]  /*d9f0*/  SEL R0, RZ, 0x2, P3 ;  /* 0x00000002ff007807 */ /* 0x000fe40001800000 */
[----:B------:R-:W-:Y:S01]  /*da00*/  SEL R2, RZ, 0x4, P2 ;  /* 0x00000004ff027807 */ /* 0x000fe20001000000 */
[----:B------:R-:W-:Y:S01]  /*da10*/  ULDC.64 UR4, c[0x0][0x298] ;  /* 0x0000a60000047ab9 */ /* 0x000fe20000000a00 */
[----:B------:R-:W-:Y:S01]  /*da20*/  SEL R4, R25, RZ, !P1 ;  /* 0x000000ff19047207 */ /* 0x000fe20004800000 */
[----:B------:R-:W-:Y:S01]  /*da30*/  BSSY B6, `(.L_x_9492) ;  /* 0x0000021000067945 */ /* 0x000fe20003800000 */
[----:B------:R-:W-:-:S02]  /*da40*/  IADD3 R0, R2, R0, R6 ;  /* 0x0000000002007210 */ /* 0x000fc40007ffe006 */
[----:B------:R-:W-:Y:S01]  /*da50*/  LOP3.LUT P0, RZ, R23, 0x2, RZ, 0xc0, !PT ;  /* 0x0000000217ff7812 */ /* 0x000fe2000780c0ff */
[----:B------:R1:W-:Y:S03]  /*da60*/  STL [R1+0x14], R4 ;  /* 0x0000140401007387 */ /* 0x0003e60000100800 */
[----:B------:R-:W-:-:S05]  /*da70*/  SEL R25, RZ, 0x8, P0 ;  /* 0x00000008ff197807 */ /* 0x000fca0000000000 */
[----:B------:R-:W-:Y:S01]  /*da80*/  IMAD.IADD R25, R0, 0x1, R25 ;  /* 0x0000000100197824 */ /* 0x000fe200078e0219 */
[----:B------:R-:W-:Y:S01]  /*da90*/  SHF.R.S32.HI R0, RZ, 0x1f, R37 ;  /* 0x0000001fff007819 */ /* 0x000fe20000011425 */
[----:B-1----:R-:W-:-:S04]  /*daa0*/  IMAD.WIDE.U32 R4, R37, UR4, RZ ;  /* 0x0000000425047c25 */ /* 0x002fc8000f8e00ff */
[----:B------:R-:W-:-:S04]  /*dab0*/  IMAD R0, R0, UR4, RZ ;  /* 0x0000000400007c24 */ /* 0x000fc8000f8e02ff */
[----:B------:R-:W-:-:S04]  /*dac0*/  IMAD R0, R37, UR5, R0 ;  /* 0x0000000525007c24 */ /* 0x000fc8000f8e0200 */
[----:B------:R-:W-:Y:S01]  /*dad0*/  IMAD.IADD R37, R5, 0x1, R0 ;  /* 0x0000000105257824 */ /* 0x000fe200078e0200 */
[----:B-----5:R-:W-:-:S05]  /*dae0*/  SEL R2, R3, RZ, !P1 ;  /* 0x000000ff03027207 */ /* 0x020fca0004800000 */
[----:B------:R1:W-:Y:S04]  /*daf0*/  STL [R1], R2 ;  /* 0x0000000201007387 */ /* 0x0003e80000100800 */
[----:B------:R2:W-:Y:S01]  /*db00*/  STL.64 [R1+0x8], R4 ;  /* 0x0000080401007387 */ /* 0x0005e20000100a00 */
[----:B-1----:R-:W-:-:S05]  /*db10*/  VIADD R2, R22, 0x18400 ;  /* 0x0001840016027836 */ /* 0x002fca0000000000 */
[----:B------:R-:W-:-:S13]  /*db20*/  LOP3.LUT P0, RZ, R2, 0x3ff, RZ, 0xc0, !PT ;  /* 0x000003ff02ff7812 */ /* 0x000fda000780c0ff */
[----:B--2---:R-:W-:Y:S05]  /*db30*/  @!P0 BRA `(.L_x_9493) ;  /* 0x0000000000408947 */ /* 0x004fea0003800000 */
        /* <DEDUP_REMOVED lines=16> */
.L_x_9493:
[----:B------:R-:W-:Y:S05]  /*dc40*/  BSYNC B6 ;  /* 0x0000000000067941 */ /* 0x000fea0003800000 */
.L_x_9492:
[----:B------:R-:W2:Y:S01]  /*dc50*/  LDL.LU.64 R2, [R1+0x8] ;  /* 0x0000080001027983 */ /* 0x000ea20000300a00 */
[----:B------:R-:W-:Y:S01]  /*dc60*/  ULDC.64 UR4, c[0x0][0x2d8] ;  /* 0x0000b60000047ab9 */ /* 0x000fe20000000a00 */
[----:B------:R-:W1:Y:S02]  /*dc70*/  LDC R6, c[0x0][0x448] ;  /* 0x00011200ff067b82 */ /* 0x000e640000000800 */
[----:B------:R-:W3:Y:S04]  /*dc80*/  LDL.LU R21, [R1] ;  /* 0x0000000001157983 */ /* 0x000ee80000300800 */
[----:B------:R-:W4:Y:S01]  /*dc90*/  LDL.LU R20, [R1+0x14] ;  /* 0x0000140001147983 */ /* 0x000f220000300800 */
[----:B------:R-:W-:-:S03]  /*dca0*/  IMAD.SHL.U32 R17, R17, 0x80, RZ ;  /* 0x0000008011117824 */ /* 0x000fc600078e00ff */
[----:B------:R0:W5:Y:S01]  /*dcb0*/  LDL R10, [R1+0x10] ;  /* 0x00001000010a7983 */ /* 0x0001620000100800 */
[----:B-1----:R-:W-:-:S13]  /*dcc0*/  ISETP.NE.AND P0, PT, R6, 0x1, PT ;  /* 0x000000010600780c */ /* 0x002fda0003f05270 */
[----:B------:R-:W1:Y:S01]  /*dcd0*/  @P0 LDC R4, c[0x0][0x44c] ;  /* 0x00011300ff040b82 */ /* 0x000e620000000800 */
[----:B------:R-:W0:Y:S02]  /*dce0*/  S2R R8, SR_TID.X ;  /* 0x0000000000087919 */ /* 0x000e240000002100 */
[----:B0-----:R-:W-:-:S05]  /*dcf0*/  IMAD.SHL.U32 R8, R8, 0x8, RZ ;  /* 0x0000000808087824 */ /* 0x001fca00078e00ff */
        /* <DEDUP_REMOVED lines=9> */
[----:B------:R-:W0:Y:S02]  /*dd90*/  S2R R20, SR_TID.X ;  /* 0x0000000000147919 */ /* 0x000e240000002100 */
[----:B------:R-:W-:Y:S02]  /*dda0*/  IMAD.IADD R3, R3, 0x1, R0 ;  /* 0x0000000103037824 */ /* 0x000fe400078e0200 */
[----:B------:R-:W2:Y:S01]  /*ddb0*/  @P0 LDC R0, c[0x0][0x450] ;  /* 0x00011400ff000b82 */ /* 0x000ea20000000800 */
[----:B0-----:R-:W-:-:S04]  /*ddc0*/  LOP3.LUT R20, R20, 0x7f, RZ, 0xc0, !PT ;  /* 0x0000007f14147812 */ /* 0x001fc800078ec0ff */
[----:B------:R-:W-:Y:S02]  /*ddd0*/  SHF.R.U32.HI R21, RZ, 0x3, R20 ;  /* 0x00000003ff157819 */ /* 0x000fe40000011614 */
[----:B------:R-:W0:Y:S02]  /*dde0*/  S2R R20, SR_TID.X ;  /* 0x0000000000147919 */ /* 0x000e240000002100 */
[----:B0-----:R-:W-:-:S05]  /*ddf0*/  IMAD.SHL.U32 R20, R20, 0x10, RZ ;  /* 0x0000001014147824 */ /* 0x001fca00078e00ff */
[----:B------:R-:W-:-:S04]  /*de00*/  LOP3.LUT R20, R21, 0x70, R20, 0xf8, !PT ;  /* 0x0000007015147812 */ /* 0x000fc800078ef814 */
[----:B------:R-:W-:-:S05]  /*de10*/  LOP3.LUT R5, R20, R17, RZ, 0xfc, !PT ;  /* 0x0000001114057212 */ /* 0x000fca00078efcff */
[----:B-1----:R-:W-:-:S04]  /*de20*/  @P0 IMAD.HI.U32 R7, R5, R4, RZ ;  /* 0x0000000405070227 */ /* 0x002fc800078e00ff */
[----:B------:R-:W-:Y:S01]  /*de30*/  IMAD.MOV.U32 R4, RZ, RZ, R5 ;  /* 0x000000ffff047224 */ /* 0x000fe200078e0005 */
[----:B--2---:R-:W-:Y:S01]  /*de40*/  @P0 SHF.R.U32.HI R4, RZ, R0, R7 ;  /* 0x00000000ff040219 */ /* 0x004fe20000011607 */
        /* <DEDUP_REMOVED lines=25> */
[----:B------:R-:W-:Y:S01]  /*dfe0*/  IMAD.IADD R17, R9, 0x1, R17 ;  /* 0x0000000109117824 */ /* 0x000fe200078e0211 */
[----:B------:R-:W1:Y:S03]  /*dff0*/  SHFL.IDX PT, R2, R4, RZ, 0x181f ;  /* 0x00181fff04027589 */ /* 0x000e6600000e0000 */
[C---:B------:R-:W-:Y:S01]  /*e000*/  VIADD R6, R17.reuse, 0x10 ;  /* 0x0000001011067836 */ /* 0x040fe20000000000 */
[----:B------:R-:W-:Y:S01]  /*e010*/  ISETP.GE.AND P0, PT, R17, R5, PT ;  /* 0x000000051100720c */ /* 0x000fe20003f06270 */
[----:B------:R-:W-:-:S12]  /*e020*/  SHFL.IDX PT, R14, R0, 0x7, 0x181f ;  /* 0x00f81f00000e7f89 */ /* 0x000fd800000e0000 */
[----:B0-----:R-:W-:-:S05]  /*e030*/  @!P0 LEA R3, P2, R8, R3, 0x1 ;  /* 0x0000000308038211 */ /* 0x001fca00078408ff */
[----:B-1----:R-:W-:-:S05]  /*e040*/  @!P0 IMAD.X R2, RZ, RZ, R2, P2 ;  /* 0x000000ffff028224 */ /* 0x002fca00010e0602 */
[----:B------:R-:W-:-:S04]  /*e050*/  @!P0 LOP3.LUT R3, R3, R2, RZ, 0x3c, !PT ;  /* 0x0000000203038212 */ /* 0x000fc800078e3cff */
[----:B------:R-:W-:-:S04]  /*e060*/  @!P0 LOP3.LUT R2, R3, R2, RZ, 0x3c, !PT ;  /* 0x0000000203028212 */ /* 0x000fc800078e3cff */
[----:B------:R-:W-:-:S05]  /*e070*/  @!P0 LOP3.LUT R3, R3, R2, RZ, 0x3c, !PT ;  /* 0x0000000203038212 */ /* 0x000fca00078e3cff */
[----:B------:R0:W-:Y:S01]  /*e080*/  @!P0 LDGSTS.E.BYPASS.LTC128B.128 [R36+0x18400], desc[UR50][R2.64], !P1 ;  /* 0x1840000002248fae */ /* 0x0001e2000c901d72 */
[----:B------:R-:W-:Y:S01]  /*e090*/  ISETP.GE.AND P0, PT, R6, R5, PT ;  /* 0x000000050600720c */ /* 0x000fe20003f06270 */
[----:B------:R-:W-:Y:S02]  /*e0a0*/  VIADD R6, R17, 0x20 ;  /* 0x0000002011067836 */ /* 0x000fe40000000000 */
[----:B0-----:R-:W0:Y:S04]  /*e0b0*/  SHFL.IDX PT, R3, R0, 0x1, 0x181f ;  /* 0x00381f0000037f89 */ /* 0x001e2800000e0000 */
[----:B------:R-:W1:Y:S06]  /*e0c0*/  SHFL.IDX PT, R2, R4, 0x1, 0x181f ;  /* 0x00381f0004027f89 */ /* 0x000e6c00000e0000 */
        /* <DEDUP_REMOVED lines=48> */
[----:B------:R-:W1:Y:S04]  /*e3d0*/  SHFL.IDX PT, R2, R4, 0x6, 0x181f ;  /* 0x00d81f0004027f89 */ /* 0x000e6800000e0000 */
[----:B------:R-:W2:Y:S02]  /*e3e0*/  SHFL.IDX PT, R4, R4, 0x7, 0x181f ;  /* 0x00f81f0004047f89 */ /* 0x000ea400000e0000 */
[----:B0-----:R-:W-:-:S05]  /*e3f0*/  @!P0 LEA R3, P2, R8, R3, 0x1 ;  /* 0x0000000308038211 */ /* 0x001fca00078408ff */
[----:B-1----:R-:W-:-:S05]  /*e400*/  @!P0 IMAD.X R2, RZ, RZ, R2, P2 ;  /* 0x000000ffff028224 */ /* 0x002fca00010e0602 */
[----:B------:R-:W-:-:S04]  /*e410*/  @!P0 LOP3.LUT R3, R3, R2, RZ, 0x3c, !PT ;  /* 0x0000000203038212 */ /* 0x000fc800078e3cff */
[----:B------:R-:W-:-:S04]  /*e420*/  @!P0 LOP3.LUT R2, R3, R2, RZ, 0x3c, !PT ;  /* 0x0000000203028212 */ /* 0x000fc800078e3cff */
[----:B------:R-:W-:-:S05]  /*e430*/  @!P0 LOP3.LUT R3, R3, R2, RZ, 0x3c, !PT ;  /* 0x0000000203038212 */ /* 0x000fca00078e3cff */
[----:B--2---:R0:W-:Y:S02]  /*e440*/  @!P0 LDGSTS.E.BYPASS.LTC128B.128 [R36+0x1b400], desc[UR50][R2.64], !P1 ;  /* 0x1b40000002248fae */ /* 0x0041e4000c901d72 */
.L_x_9581:
[----:B------:R-:W-:-:S05]  /*e450*/  VIADD R0, R17, 0x70 ;  /* 0x0000007011007836 */ /* 0x000fca0000000000 */
[----:B------:R-:W-:-:S13]  /*e460*/  ISETP.GE.AND P0, PT, R0, R5, PT ;  /* 0x000000050000720c */ /* 0x000fda0003f06270 */
[----:B0-----:R-:W-:-:S05]  /*e470*/  @!P0 LEA R2, P2, R8, R14, 0x1 ;  /* 0x0000000e08028211 */ /* 0x001fca00078408ff */
[----:B------:R-:W-:-:S05]  /*e480*/  @!P0 IMAD.X R3, RZ, RZ, R4, P2 ;  /* 0x000000ffff038224 */ /* 0x000fca00010e0604 */
[----:B------:R-:W-:Y:S01]  /*e490*/  @!PT LDS RZ, [RZ] ;  /* 0x00000000fffff984 */ /* 0x000fe20000000800 */
[----:B------:R-:W-:Y:S01]  /*e4a0*/  @!PT LDS RZ, [RZ] ;  /* 0x00000000fffff984 */ /* 0x000fe20000000800 */
[----:B------:R-:W-:Y:S01]  /*e4b0*/  @!PT LDS RZ, [RZ] ;  /* 0x00000000fffff984 */ /* 0x000fe20000000800 */
[----:B------:R0:W-:Y:S01]  /*e4c0*/  @!P0 LDGSTS.E.BYPASS.LTC128B.128 [R36+0x1bc00], desc[UR50][R2.64], !P1 ;  /* 0x1bc0000002248fae */ /* 0x0001e2000c901d72 */
[----:B------:R-:W-:Y:S01]  /*e4d0*/  PLOP3.LUT P0, PT, PT, PT, PT, 0x80, 0x0 ;  /* 0x000000000000781c */ /* 0x000fe20003f0f070 */
[----:B------:R-:W-:-:S12]  /*e4e0*/  NOP ;  /* 0x0000000000007918 */ /* 0x000fd80000000000 */
.L_x_9495:
        /* <DEDUP_REMOVED lines=18> */
.L_x_9582:
[----:B------:R-:W-:Y:S05]  /*e610*/  BSYNC B0 ;  /* 0x0000000000007941 */ /* 0x000fea0003800000 */
.L_x_9496:
[----:B------:R-:W-:-:S05]  /*e620*/  IMAD.U32 R0, RZ, RZ, UR36 ;  /* 0x00000024ff007e24 */ /* 0x000fca000f8e00ff */
[----:B------:R-:W-:-:S13]  /*e630*/  ISETP.NE.AND P0, PT, R0, 0x3, PT ;  /* 0x000000030000780c */ /* 0x000fda0003f05270 */
[----:B------:R-:W-:Y:S05]  /*e640*/  @!P0 BRA `(.L_x_9498) ;  /* 0x0000000000048947 */ /* 0x000fea0003800000 */
[----:B------:R-:W-:Y:S01]  /*e650*/  BPT.TRAP 0x1 ;  /* 0x000000040000795c */ /* 0x000fe20000300000 */
.L_x_9498:
[----:B------:R-:W-:Y:S01]  /*e660*/  SHF.L.U32 R0, R26, 0x1f, RZ ;  /* 0x0000001f1a007819 */ /* 0x000fe200000006ff */
[----:B------:R-:W-:Y:S03]  /*e670*/  BSSY B0, `(.L_x_9499) ;  /* 0x0000003000007945 */ /* 0x000fe60003800000 */
[----:B------:R-:W1:Y:S02]  /*e680*/  SYNCS.PHASECHK.TRANS64.TRYWAIT P0, [R33+URZ+0x22860], R0 ;  /* 0x02286000210075a7 */ /* 0x000e64000800017f */
[----:B-1----:R-:W-:Y:S05]  /*e690*/  @!P0 BRA `(.L_x_9500) ;  /* 0x0000003c00208947 */ /* 0x002fea0003800000 */
.L_x_9583:
[----:B------:R-:W-:Y:S05]  /*e6a0*/  BSYNC B0 ;  /* 0x0000000000007941 */ /* 0x000fea0003800000 */
.L_x_9499:
[----:B------:R-:W1:Y:S01]  /*e6b0*/  LDL.LU R2, [R1+0x1c] ;  /* 0x00001c0001027983 */ /* 0x000e620000300800 */
[----:B------:R-:W-:Y:S01]  /*e6c0*/  ULDC.64 UR4, c[0x0][0x328] ;  /* 0x0000ca0000047ab9 */ /* 0x000fe20000000a00 */
[----:B------:R-:W-:Y:S02]  /*e6d0*/  ULDC.64 UR6, c[0x0][0x318] ;  /* 0x0000c60000067ab9 */ /* 0x000fe40000000a00 */
[----:B------:R-:W2:Y:S01]  /*e6e0*/  LDL.LU R4, [R1+0x20] ;  /* 0x0000200001047983 */ /* 0x000ea20000300800 */
[----:B-1----:R-:W-:Y:S02]  /*e6f0*/  IMAD R0, R2, UR4, RZ ;  /* 0x0000000402007c24 */ /* 0x002fe4000f8e02ff */
[----:B0-----:R-:W-:-:S04]  /*e700*/  IMAD.WIDE.U32 R2, R35, UR4, RZ ;  /* 0x0000000423027c25 */ /* 0x001fc8000f8e00ff */
        /* <DEDUP_REMOVED lines=16> */
[C---:B------:R-:W-:Y:S01]  /*e810*/  LOP3.LUT R7, R25.reuse, 0x1, RZ, 0xc0, !PT ;  /* 0x0000000119077812 */ /* 0x040fe200078ec0ff */
[----:B------:R-:W-:Y:S01]  /*e820*/  IMAD R4, R4, 0x2, R22 ;  /* 0x0000000204047824 */ /* 0x000fe200078e0216 */
[----:B------:R-:W-:Y:S01]  /*e830*/  LOP3.LUT P2, RZ, R25, 0x2, RZ, 0xc0, !PT ;  /* 0x0000000219ff7812 */ /* 0x000fe2000784c0ff */
[----:B------:R-:W1:Y:S01]  /*e840*/  SHFL.IDX PT, R14, R5, RZ, 0x181f ;  /* 0x00181fff050e7589 */ /* 0x000e6200000e0000 */
[----:B------:R-:W-:Y:S02]  /*e850*/  ISETP.NE.U32.AND P3, PT, R7, 0x1, PT ;  /* 0x000000010700780c */ /* 0x000fe40003f65070 */
[----:B------:R-:W-:Y:S01]  /*e860*/  LOP3.LUT P1, RZ, R25, 0x4, RZ, 0xc0, !PT ;  /* 0x0000000419ff7812 */ /* 0x000fe2000782c0ff */
[----:B------:R-:W2:Y:S01]  /*e870*/  SHFL.IDX PT, R3, R6, RZ, 0x181f ;  /* 0x00181fff06037589 */ /* 0x000ea200000e0000 */
[----:B0-----:R-:W-:-:S05]  /*e880*/  IMAD.SHL.U32 R2, R2, 0x8, RZ ;  /* 0x0000000802027824 */ /* 0x001fca00078e00ff */
[----:B------:R-:W-:-:S05]  /*e890*/  LOP3.LUT R2, R2, 0x38, RZ, 0xc0, !PT ;  /* 0x0000003802027812 */ /* 0x000fca00078ec0ff */
[----:B------:R-:W-:-:S05]  /*e8a0*/  IMAD.SHL.U32 R0, R2, 0x2, RZ ;  /* 0x0000000202007824 */ /* 0x000fca00078e00ff */
[----:B-1----:R-:W-:Y:S02]  /*e8b0*/  IADD3 R2, P0, R14, R0, RZ ;  /* 0x000000000e027210 */ /* 0x002fe40007f1e0ff */
[----:B------:R-:W0:Y:S03]  /*e8c0*/  SHFL.IDX PT, R14, R5, 0x1, 0x181f ;  /* 0x00381f00050e7f89 */ /* 0x000e2600000e0000 */
[----:B--2---:R-:W-:Y:S01]  /*e8d0*/  IMAD.X R3, RZ, RZ, R3, P0 ;  /* 0x000000ffff037224 */ /* 0x004fe200000e0603 */
[----:B------:R-:W-:-:S13]  /*e8e0*/  ISETP.LT.OR P0, PT, R32, 0x1, P3 ;  /* 0x000000012000780c */ /* 0x000fda0001f01670 */
[----:B------:R-:W-:Y:S01]  /*e8f0*/  LDGSTS.E.BYPASS.LTC128B.128 [R4+0x400], desc[UR50][R2.64], !P0 ;  /* 0x0040000002047fae */ /* 0x000fe2000c101d72 */
[----:B------:R-:W-:-:S13]  /*e900*/  ISETP.LT.OR P0, PT, R32, 0x1, !P2 ;  /* 0x000000012000780c */ /* 0x000fda0005701670 */
[----:B------:R-:W-:Y:S01]  /*e910*/  LDGSTS.E.BYPASS.LTC128B.128 [R4+0x3400], desc[UR50][R2.64+0x80], !P0 ;  /* 0x0340008002047fae */ /* 0x000fe2000c101d72 */
[----:B------:R-:W-:-:S13]  /*e920*/  ISETP.LT.OR P0, PT, R32, 0x1, !P1 ;  /* 0x000000012000780c */ /* 0x000fda0004f01670 */
[----:B------:R-:W-:Y:S01]  /*e930*/  LDGSTS.E.BYPASS.LTC128B.128 [R4+0x6400], desc[UR50][R2.64+0x100], !P0 ;  /* 0x0640010002047fae */ /* 0x000fe2000c101d72 */
[----:B------:R-:W-:-:S04]  /*e940*/  LOP3.LUT P0, RZ, R25, 0x8, RZ, 0xc0, !PT ;  /* 0x0000000819ff7812 */ /* 0x000fc8000780c0ff */
[----:B------:R-:W-:-:S13]  /*e950*/  ISETP.LT.OR P4, PT, R32, 0x1, !P0 ;  /* 0x000000012000780c */ /* 0x000fda0004781670 */
[----:B------:R1:W-:Y:S04]  /*e960*/  LDGSTS.E.BYPASS.LTC128B.128 [R4+0x9400], desc[UR50][R2.64+0x180], !P4 ;  /* 0x0940018002047fae */ /* 0x0003e8000e101d72 */
[----:B-1----:R-:W1:Y:S01]  /*e970*/  SHFL.IDX PT, R3, R6, 0x1, 0x181f ;  /* 0x00381f0006037f89 */ /* 0x002e6200000e0000 */
        /* <DEDUP_REMOVED lines=11> */
[----:B0-----:R-:W-:-:S03]  /*ea30*/  IADD3 R8, P4, R14, R0, RZ ;  /* 0x000000000e087210 */ /* 0x001fc60007f9e0ff */
[----:B------:R-:W-:Y:S04]  /*ea40*/  SHFL.IDX PT, R14, R5, 0x3, 0x181f ;  /* 0x00781f00050e7f89 */ /* 0x000fe800000e0000 */
[----:B-1----:R-:W0:Y:S02]  /*ea50*/  SHFL.IDX PT, R3, R6, 0x2, 0x181f ;  /* 0x00581f0006037f89 */ /* 0x002e2400000e0000 */
[----:B0-----:R-:W-:Y:S01]  /*ea60*/  IMAD.X R9, RZ, RZ, R3, P4 ;  /* 0x000000ffff097224 */ /* 0x001fe200020e0603 */
[----:B------:R-:W-:Y:S01]  /*ea70*/  ISETP.LT.OR P4, PT, R32, 0x21, P3 ;  /* 0x000000212000780c */ /* 0x000fe20001f81670 */
[----:B------:R-:W0:-:S12]  /*ea80*/  SHFL.IDX PT, R3, R6, 0x3, 0x181f ;  /* 0x00781f0006037f89 */ /* 0x000e1800000e0000 */
[----:B------:R-:W-:Y:S01]  /*ea90*/  LDGSTS.E.BYPASS.LTC128B.128 [R4+0x1400], desc[UR50][R8.64], !P4 ;  /* 0x0140000008047fae */ /* 0x000fe2000e101d72 */
[----:B------:R-:W-:-:S13]  /*eaa0*/  ISETP.LT.OR P4, PT, R32, 0x21, !P2 ;  /* 0x000000212000780c */ /* 0x000fda0005781670 */
[----:B------:R-:W-:Y:S01]  /*eab0*/  LDGSTS.E.BYPASS.LTC128B.128 [R4+0x4400], desc[UR50][R8.64+0x80], !P4 ;  /* 0x0440008008047fae */ /* 0x000fe2000e101d72 */
[----:B------:R-:W-:-:S13]  /*eac0*/  ISETP.LT.OR P4, PT, R32, 0x21, !P1 ;  /* 0x000000212000780c */ /* 0x000fda0004f81670 */
[----:B------:R-:W-:Y:S01]  /*ead0*/  LDGSTS.E.BYPASS.LTC128B.128 [R4+0x7400], desc[UR50][R8.64+0x100], !P4 ;  /* 0x0740010008047fae */ /* 0x000fe2000e101d72 */
[----:B------:R-:W-:-:S13]  /*eae0*/  ISETP.LT.OR P4, PT, R32, 0x21, !P0 ;  /* 0x000000212000780c */ /* 0x000fda0004781670 */
[----:B------:R-:W-:Y:S01]  /*eaf0*/  LDGSTS.E.BYPASS.LTC128B.128 [R4+0xa400], desc[UR50][R8.64+0x180], !P4 ;  /* 0x0a40018008047fae */ /* 0x000fe2000e101d72 */
[----:B------:R-:W-:-:S03]  /*eb00*/  IADD3 R2, P4, R14, R0, RZ ;  /* 0x000000000e027210 */ /* 0x000fc60007f9e0ff */
[----:B------:R-:W1:Y:S02]  /*eb10*/  SHFL.IDX PT, R14, R5, 0x4, 0x181f ;  /* 0x00981f00050e7f89 */ /* 0x000e6400000e0000 */
[----:B0-----:R-:W-:Y:S01]  /*eb20*/  IMAD.X R3, RZ, RZ, R3, P4 ;  /* 0x000000ffff037224 */ /* 0x001fe200020e0603 */
[----:B------:R-:W-:-:S13]  /*eb30*/  ISETP.LT.OR P4, PT, R32, 0x31, P3 ;  /* 0x000000312000780c */ /* 0x000fda0001f81670 */
[----:B------:R-:W-:Y:S01]  /*eb40*/  LDGSTS.E.BYPASS.LTC128B.128 [R4+0x1c00], desc[UR50][R2.64], !P4 ;  /* 0x01c0000002047fae */ /* 0x000fe2000e101d72 */
[----:B------:R-:W-:-:S13]  /*eb50*/  ISETP.LT.OR P4, PT, R32, 0x31, !P2 ;  /* 0x000000312000780c */ /* 0x000fda0005781670 */
[----:B------:R-:W-:Y:S01]  /*eb60*/  LDGSTS.E.BYPASS.LTC128B.128 [R4+0x4c00], desc[UR50][R2.64+0x80], !P4 ;  /* 0x04c0008002047fae */ /* 0x000fe2000e101d72 */
[----:B------:R-:W-:-:S13]  /*eb70*/  ISETP.LT.OR P4, PT, R32, 0x31, !P1 ;  /* 0x000000312000780c */ /* 0x000fda0004f81670 */
[----:B------:R-:W-:Y:S01]  /*eb80*/  LDGSTS.E.BYPASS.LTC128B.128 [R4+0x7c00], desc[UR50][R2.64+0x100], !P4 ;  /* 0x07c0010002047fae */ /* 0x000fe2000e101d72 */
[----:B------:R-:W-:-:S13]  /*eb90*/  ISETP.LT.OR P4, PT, R32, 0x31, !P0 ;  /* 0x000000312000780c */ /* 0x000fda0004781670 */
[----:B------:R0:W-:Y:S04]  /*eba0*/  LDGSTS.E.BYPASS.LTC128B.128 [R4+0xac00], desc[UR50][R2.64+0x180], !P4 ;  /* 0x0ac0018002047fae */ /* 0x0001e8000e101d72 */
[----:B0-----:R-:W0:Y:S01]  /*ebb0*/  SHFL.IDX PT, R3, R6, 0x4, 0x181f ;  /* 0x00981f0006037f89 */ /* 0x001e2200000e0000 */
[----:B-1----:R-:W-:-:S03]  /*ebc0*/  IADD3 R2, P4, R14, R0, RZ ;  /* 0x000000000e027210 */ /* 0x002fc60007f9e0ff */
[----:B------:R-:W1:Y:S04]  /*ebd0*/  SHFL.IDX PT, R6, R6, 0x5, 0x181f ;  /* 0x00b81f0006067f89 */ /* 0x000e6800000e0000 */
[----:B------:R2:W3:Y:S01]  /*ebe0*/  SHFL.IDX PT, R14, R5, 0x5, 0x181f ;  /* 0x00b81f00050e7f89 */ /* 0x0004e200000e0000 */
[----:B0-----:R-:W-:Y:S01]  /*ebf0*/  IMAD.X R3, RZ, RZ, R3, P4 ;  /* 0x000000ffff037224 */ /* 0x001fe200020e0603 */
        /* <DEDUP_REMOVED lines=8> */
.L_x_9597:
[C---:B------:R-:W-:Y:S02]  /*ec80*/  ISETP.LT.OR P3, PT, R32.reuse, 0x51, P3 ;  /* 0x000000512000780c */ /* 0x040fe40001f61670 */
[C---:B------:R-:W-:Y:S02]  /*ec90*/  ISETP.LT.OR P2, PT, R32.reuse, 0x51, !P2 ;  /* 0x000000512000780c */ /* 0x040fe40005741670 */
[----:B------:R-:W-:Y:S02]  /*eca0*/  ISETP.LT.OR P1, PT, R32, 0x51, !P1 ;  /* 0x000000512000780c */ /* 0x000fe40004f21670 */
[----:B0-2---:R-:W-:Y:S02]  /*ecb0*/  IADD3 R2, P4, R14, R0, RZ ;  /* 0x000000000e027210 */ /* 0x005fe40007f9e0ff */
[----:B------:R-:W-:-:S03]  /*ecc0*/  ISETP.LT.OR P0, PT, R32, 0x51, !P0 ;  /* 0x000000512000780c */ /* 0x000fc60004701670 */
[----:B------:R-:W-:-:S05]  /*ecd0*/  IMAD.X R3, RZ, RZ, R6, P4 ;  /* 0x000000ffff037224 */ /* 0x000fca00020e0606 */
[----:B------:R-:W-:Y:S01]  /*ece0*/  @!PT LDS RZ, [RZ] ;  /* 0x00000000fffff984 */ /* 0x000fe20000000800 */
[----:B------:R-:W-:Y:S01]  /*ecf0*/  @!PT LDS RZ, [RZ] ;  /* 0x00000000fffff984 */ /* 0x000fe20000000800 */
[----:B------:R-:W-:Y:S01]  /*ed00*/  @!PT LDS RZ, [RZ] ;  /* 0x00000000fffff984 */ /* 0x000fe20000000800 */
[----:B------:R0:W-:Y:S04]  /*ed10*/  LDGSTS.E.BYPASS.LTC128B.128 [R4+0x2c00], desc[UR50][R2.64], !P3 ;  /* 0x02c0000002047fae */ /* 0x0001e8000d901d72 */
[----:B------:R0:W-:Y:S04]  /*ed20*/  LDGSTS.E.BYPASS.LTC128B.128 [R4+0x5c00], desc[UR50][R2.64+0x80], !P2 ;  /* 0x05c0008002047fae */ /* 0x0001e8000d101d72 */
[----:B------:R0:W-:Y:S04]  /*ed30*/  LDGSTS.E.BYPASS.LTC128B.128 [R4+0x8c00], desc[UR50][R2.64+0x100], !P1 ;  /* 0x08c0010002047fae */ /* 0x0001e8000c901d72 */
[----:B------:R0:W-:Y:S01]  /*ed40*/  LDGSTS.E.BYPASS.LTC128B.128 [R4+0xbc00], desc[UR50][R2.64+0x180], !P0 ;  /* 0x0bc0018002047fae */ /* 0x0001e2000c101d72 */
[----:B------:R-:W-:Y:S01]  /*ed50*/  PLOP3.LUT P0, PT, PT, PT, PT, 0x80, 0x0 ;  /* 0x000000000000781c */ /* 0x000fe20003f0f070 */
[----:B------:R-:W-:-:S12]  /*ed60*/  NOP ;  /* 0x0000000000007918 */ /* 0x000fd80000000000 */
.L_x_9502:
        /* <DEDUP_REMOVED lines=11> */
.L_x_9503:
[----:B------:R-:W2:Y:S01]  /*ee20*/  LDL.LU R2, [R1+0x18] ;  /* 0x0000180001027983 */ /* 0x000ea20000300800 */
[----:B------:R0:W-:Y:S01]  /*ee30*/  SYNCS.ARRIVE.TRANS64.A1T0 RZ, [R33+URZ+0x22850], RZ ;  /* 0x022850ff21ff79a7 */ /* 0x0001e2000810003f */
[----:B------:R-:W-:Y:S01]  /*ee40*/  BSSY B0, `(.L_x_9504) ;  /* 0x00000dc000007945 */ /* 0x000fe20003800000 */
[----:B--2---:R-:W-:-:S05]  /*ee50*/  VIADD R21, R2, 0xfffffffe ;  /* 0xfffffffe02157836 */ /* 0x004fca0000000000 */
[----:B------:R-:W-:-:S13]  /*ee60*/  ISETP.GE.AND P0, PT, R21, R29, PT ;  /* 0x0000001d1500720c */ /* 0x000fda0003f06270 */
[----:B0-----:R-:W-:Y:S05]  /*ee70*/  @!P0 BRA `(.L_x_9505) ;  /* 0x0000000c00608947 */ /* 0x001fea0003800000 */
.L_x_9518:
[----:B0-----:R-:W0:Y:S01]  /*ee80*/  S2R R2, SR_TID.X ;  /* 0x0000000000027919 */ /* 0x001e220000002100 */
[----:B-1----:R-:W1:Y:S01]  /*ee90*/  LDC R3, c[0x0][0x430] ;  /* 0x00010c00ff037b82 */ /* 0x002e620000000800 */
[----:B------:R-:W-:Y:S02]  /*eea0*/  IMAD R8, R21, 0x60, R30 ;  /* 0x0000006015087824 */ /* 0x000fe400078e021e */
[----:B------:R-:W-:Y:S01]  /*eeb0*/  VIADD R24, R24, 0x1 ;  /* 0x0000000118187836 */ /* 0x000fe20000000000 */
[----:B-1----:R-:W-:Y:S02]  /*eec0*/  ISETP.NE.AND P0, PT, R3, 0x1, PT ;  /* 0x000000010300780c */ /* 0x002fe40003f05270 */
[----:B0-----:R-:W-:-:S04]  /*eed0*/  LOP3.LUT R2, R2, 0x7f, RZ, 0xc0, !PT ;  /* 0x0000007f02027812 */ /* 0x001fc800078ec0ff */
[----:B------:R-:W-:Y:S02]  /*eee0*/  SHF.R.U32.HI R4, RZ, 0x3, R2 ;  /* 0x00000003ff047819 */ /* 0x000fe40000011602 */
[----:B------:R-:W0:Y:S05]  /*eef0*/  S2R R2, SR_TID.X ;  /* 0x0000000000027919 */ /* 0x000e2a0000002100 */
[----:B------:R-:W1:Y:S08]  /*ef00*/  @P0 LDC R3, c[0x0][0x434] ;  /* 0x00010d00ff030b82 */ /* 0x000e700000000800 */
[----:B------:R-:W2:Y:S01]  /*ef10*/  @P0 LDC R7, c[0x0][0x438] ;  /* 0x00010e00ff070b82 */ /* 0x000ea20000000800 */
[----:B0-----:R-:W-:-:S05]  /*ef20*/  IMAD.SHL.U32 R2, R2, 0x10, RZ ;  /* 0x0000001002027824 */ /* 0x001fca00078e00ff */
[----:B------:R-:W-:-:S04]  /*ef30*/  LOP3.LUT R2, R4, 0x70, R2, 0xf8, !PT ;  /* 0x0000007004027812 */ /* 0x000fc800078ef802 */
[C---:B------:R-:W-:Y:S01]  /*ef40*/  ISETP.GT.U32.AND P1, PT, R2.reuse, 0x5f, PT ;  /* 0x0000005f0200780c */ /* 0x040fe20003f24070 */
[----:B------:R-:W-:-:S04]  /*ef50*/  IMAD.IADD R8, R2, 0x1, R8 ;  /* 0x0000000102087824 */ /* 0x000fc800078e0208 */
[----:B-1----:R-:W-:-:S04]  /*ef60*/  @P0 IMAD.HI.U32 R2, R8, R3, RZ ;  /* 0x0000000308020227 */ /* 0x002fc800078e00ff */
[----:B------:R-:W-:Y:S01]  /*ef70*/  IMAD.MOV.U32 R9, RZ, RZ, R8 ;  /* 0x000000ffff097224 */ /* 0x000fe200078e0008 */
[----:B--2---:R-:W-:-:S03]  /*ef80*/  @P0 SHF.R.U32.HI R9, RZ, R7, R2 ;  /* 0x00000007ff090219 */ /* 0x004fc60000011602 */
[----:B------:R-:W0:Y:S01]  /*ef90*/  @!P1 LDC.64 R4, c[0x0][0x428] ;  /* 0x00010a00ff049b82 */ /* 0x000e220000000a00 */
[----:B------:R-:W-:-:S07]  /*efa0*/  @!P1 SHF.R.S32.HI R3, RZ, 0x1f, R9 ;  /* 0x0000001fff039819 */ /* 0x000fce0000011409 */
[----:B------:R-:W1:Y:S01]  /*efb0*/  @!P1 LDC.64 R6, c[0x0][0x418] ;  /* 0x00010600ff069b82 */ /* 0x000e620000000a00 */
[----:B0-----:R-:W-:-:S04]  /*efc0*/  @!P1 IMAD R2, R31, R4, RZ ;  /* 0x000000041f029224 */ /* 0x001fc800078e02ff */
[----:B------:R-:W-:Y:S02]  /*efd0*/  @!P1 IMAD R5, R27, R5, R2 ;  /* 0x000000051b059224 */ /* 0x000fe400078e0202 */
[----:B------:R-:W-:-:S04]  /*efe0*/  @!P1 IMAD.MOV.U32 R2, RZ, RZ, R9 ;  /* 0x000000ffff029224 */ /* 0x000fc800078e0009 */
[----:B------:R-:W-:-:S04]  /*eff0*/  @!P1 IMAD.WIDE.U32 R2, R27, R4, R2 ;  /* 0x000000041b029225 */ /* 0x000fc800078e0002 */
[----:B------:R-:W-:Y:S01]  /*f000*/  @!P1 IMAD.IADD R3, R5, 0x1, R3 ;  /* 0x0000000105039824 */ /* 0x000fe200078e0203 */
[C---:B-1----:R-:W-:Y:S01]  /*f010*/  @!P1 LEA R6, P0, R2.reuse, R6, 0x2 ;  /* 0x0000000602069211 */ /* 0x042fe200078010ff */
[----:B------:R-:W-:Y:S02]  /*f020*/  IMAD.MOV.U32 R4, RZ, RZ, RZ ;  /* 0x000000ffff047224 */ /* 0x000fe400078e00ff */
[----:B------:R-:W-:Y:S01]  /*f030*/  IMAD.U32 R10, RZ, RZ, UR36 ;  /* 0x00000024ff0a7e24 */ /* 0x000fe2000f8e00ff */
[----:B------:R-:W-:Y:S01]  /*f040*/  @!P1 LEA.HI.X R7, R2, R7, R3, 0x2, P0 ;  /* 0x0000000702079211 */ /* 0x000fe200000f1403 */
[----:B------:R-:W-:Y:S01]  /*f050*/  IMAD.MOV R5, RZ, RZ, -R9 ;  /* 0x000000ffff057224 */ /* 0x000fe200078e0a09 */
[----:B------:R-:W-:-:S03]  /*f060*/  ISETP.NE.AND P0, PT, R24, 0x2, PT ;  /* 0x000000021800780c */ /* 0x000fc60003f05270 */
[----:B------:R0:W5:Y:S01]  /*f070*/  @!P1 LDG.E R4, desc[UR50][R6.64] ;  /* 0x0000003206049981 */ /* 0x000162000c1e1900 */
[----:B------:R-:W-:Y:S01]  /*f080*/  ISETP.NE.AND P1, PT, R10, 0x3, PT ;  /* 0x000000030a00780c */ /* 0x000fe20003f25270 */
[----:B------:R-:W-:Y:S05]  /*f090*/  YIELD ;  /* 0x0000000000007946 */ /* 0x000fea0003800000 */
[----:B------:R-:W-:Y:S01]  /*f0a0*/  ULDC UR4, c[0x0][0x430] ;  /* 0x00010c0000047ab9 */ /* 0x000fe20000000800 */
[----:B------:R-:W-:Y:S01]  /*f0b0*/  IMAD.MOV.U32 R2, RZ, RZ, R21 ;  /* 0x000000ffff027224 */ /* 0x000fe200078e0015 */
[----:B------:R-:W-:Y:S01]  /*f0c0*/  SEL R3, RZ, 0x1, P0 ;  /* 0x00000001ff037807 */ /* 0x000fe20000000000 */
[----:B------:R-:W-:Y:S01]  /*f0d0*/  IMAD R5, R5, UR4, R8 ;  /* 0x0000000405057c24 */ /* 0x000fe2000f8e0208 */
[----:B------:R-:W-:Y:S01]  /*f0e0*/  SEL R24, R24, RZ, P0 ;  /* 0x000000ff18187207 */ /* 0x000fe20000000000 */
[----:B------:R-:W-:Y:S01]  /*f0f0*/  VIADD R21, R21, 0xffffffff ;  /* 0xffffffff15157836 */ /* 0x000fe20000000000 */
[----:B------:R-:W-:-:S02]  /*f100*/  LOP3.LUT R26, R26, R3, RZ, 0x3c, !PT ;  /* 0x000000031a1a7212 */ /* 0x000fc400078e3cff */
[----:B------:R-:W-:Y:S01]  /*f110*/  ISETP.GT.AND P2, PT, R2, R29, PT ;  /* 0x0000001d0200720c */ /* 0x000fe20003f44270 */
[----:B0-----:R-:W-:-:S12]  /*f120*/  @!P1 BRA `(.L_x_9506) ;  /* 0x0000000000049947 */ /* 0x001fd80003800000 */
[----:B------:R-:W-:Y:S01]  /*f130*/  BPT.TRAP 0x1 ;  /* 0x000000040000795c */ /* 0x000fe20000300000 */
.L_x_9506:
[----:B------:R-:W-:Y:S01]  /*f140*/  IMAD R10, R24, 0x8, R22 ;  /* 0x00000008180a7824 */ /* 0x000fe200078e0216 */
[----:B------:R-:W-:Y:S01]  /*f150*/  SHF.L.U32 R20, R26, 0x1f, RZ ;  /* 0x0000001f1a147819 */ /* 0x000fe200000006ff */
[----:B------:R-:W-:Y:S01]  /*f160*/  BSSY B1, `(.L_x_9507) ;  /* 0x0000004000017945 */ /* 0x000fe20003800000 */
[----:B------:R-:W-:Y:S02]  /*f170*/  SHF.R.S32.HI R9, RZ, 0x1f, R5 ;  /* 0x0000001fff097819 */ /* 0x000fe40000011405 */
[----:B------:R-:W0:Y:S02]  /*f180*/  SYNCS.PHASECHK.TRANS64.TRYWAIT P0, [R10+URZ+0x22840], R20 ;  /* 0x022840140a0075a7 */ /* 0x000e24000800017f */
[----:B0-----:R-:W-:Y:S05]  /*f190*/  @!P0 BRA `(.L_x_9508) ;  /* 0x0000003800bc8947 */ /* 0x001fea0003800000 */
.L_x_9598:
[----:B------:R-:W-:Y:S05]  /*f1a0*/  BSYNC B1 ;  /* 0x0000000000017941 */ /* 0x000fea0003800000 */
.L_x_9507:
[----:B------:R-:W-:Y:S01]  /*f1b0*/  ULDC.64 UR4, c[0x0][0x300] ;  /* 0x0000c00000047ab9 */ /* 0x000fe20000000a00 */
[----:B-----5:R-:W-:Y:S01]  /*f1c0*/  SHF.R.S32.HI R17, RZ, 0x1f, R4 ;  /* 0x0000001fff117819 */ /* 0x020fe20000011404 */
[----:B------:R-:W-:Y:S01]  /*f1d0*/  IMAD R2, R9, UR4, RZ ;  /* 0x0000000409027c24 */ /* 0x000fe2000f8e02ff */
[----:B------:R-:W-:Y:S01]  /*f1e0*/  ULDC.64 UR6, c[0x0][0x2e8] ;  /* 0x0000ba0000067ab9 */ /* 0x000fe20000000a00 */
[----:B------:R-:W-:Y:S02]  /*f1f0*/  LOP3.LUT P1, RZ, R23, 0x1, RZ, 0xc0, !PT ;  /* 0x0000000117ff7812 */ /* 0x000fe4000782c0ff */
        /* <DEDUP_REMOVED lines=18> */
[----:B------:R-:W2:Y:S04]  /*f320*/  SHFL.IDX PT, R3, R8, RZ, 0x181f ;  /* 0x00181fff08037589 */ /* 0x000ea800000e0000 */
[----:B------:R-:W-:Y:S01]  /*f330*/  SHFL.IDX PT, R14, R6, 0x5, 0x181f ;  /* 0x00b81f00060e7f89 */ /* 0x000fe200000e0000 */
[----:B-1----:R-:W-:-:S05]  /*f340*/  IADD3 R2, P0, R2, R0, RZ ;  /* 0x0000000002027210 */ /* 0x002fca0007f1e0ff */
[----:B--2---:R-:W-:-:S05]  /*f350*/  IMAD.X R3, RZ, RZ, R3, P0 ;  /* 0x000000ffff037224 */ /* 0x004fca00000e0603 */
[----:B------:R1:W-:Y:S04]  /*f360*/  LDGSTS.E.BYPASS.LTC128B.128 [R7+0x1c400], desc[UR50][R2.64], !P1 ;  /* 0x1c40000002077fae */ /* 0x0003e8000c901d72 */
[----:B-1----:R-:W1:Y:S04]  /*f370*/  SHFL.IDX PT, R2, R6, 0x1, 0x181f ;  /* 0x00381f0006027f89 */ /* 0x002e6800000e0000 */
[----:B------:R-:W2:Y:S01]  /*f380*/  SHFL.IDX PT, R3, R8, 0x1, 0x181f ;  /* 0x00381f0008037f89 */ /* 0x000ea200000e0000 */
        /* <DEDUP_REMOVED lines=18> */
[----:B---3--:R1:W-:Y:S03]  /*f4b0*/  LDGSTS.E.BYPASS.LTC128B.128 [R7+0x1e400], desc[UR50][R2.64], !P1 ;  /* 0x1e40000002077fae */ /* 0x0083e6000c901d72 */
.L_x_9612:
[----:B-1----:R-:W-:-:S05]  /*f4c0*/  IADD3 R2, P0, R14, R0, RZ ;  /* 0x000000000e027210 */ /* 0x002fca0007f1e0ff */
[----:B------:R-:W-:Y:S01]  /*f4d0*/  IMAD.X R3, RZ, RZ, R8, P0 ;  /* 0x000000ffff037224 */ /* 0x000fe200000e0608 */
[----:B------:R-:W-:-:S04]  /*f4e0*/  PLOP3.LUT P0, PT, PT, PT, PT, 0x80, 0x0 ;  /* 0x000000000000781c */ /* 0x000fc80003f0f070 */
[----:B------:R-:W-:Y:S01]  /*f4f0*/  @!PT LDS RZ, [RZ] ;  /* 0x00000000fffff984 */ /* 0x000fe20000000800 */
[----:B------:R-:W-:Y:S01]  /*f500*/  @!PT LDS RZ, [RZ] ;  /* 0x00000000fffff984 */ /* 0x000fe20000000800 */
[----:B------:R-:W-:Y:S01]  /*f510*/  @!PT LDS RZ, [RZ] ;  /* 0x00000000fffff984 */ /* 0x000fe20000000800 */
[----:B------:R1:W-:Y:S01]  /*f520*/  LDGSTS.E.BYPASS.LTC128B.128 [R7+0x1ec00], desc[UR50][R2.64], !P1 ;  /* 0x1ec0000002077fae */ /* 0x0003e2000c901d72 */
[----:B------:R-:W-:-:S08]  /*f530*/  NOP ;  /* 0x0000000000007918 */ /* 0x000fd00000000000 */
.L_x_9510:
        /* <DEDUP_REMOVED lines=11> */
.L_x_9511:
[----:B------:R1:W-:Y:S01]  /*f5f0*/  SYNCS.ARRIVE.TRANS64.A1T0 RZ, [R10+URZ+0x22830], RZ ;  /* 0x022830ff0aff79a7 */ /* 0x0003e2000810003f */
[----:B------:R-:W-:Y:S05]  /*f600*/  @!P3 BRA `(.L_x_9512) ;  /* 0x000000000004b947 */ /* 0x000fea0003800000 */
[----:B------:R-:W-:Y:S01]  /*f610*/  BPT.TRAP 0x1 ;  /* 0x000000040000795c */ /* 0x000fe20000300000 */
.L_x_9512:
[----:B------:R-:W2:Y:S01]  /*f620*/  SYNCS.PHASECHK.TRANS64.TRYWAIT P0, [R10+URZ+0x22860], R20 ;  /* 0x022860140a0075a7 */ /* 0x000ea2000800017f */
[----:B------:R-:W-:Y:S04]  /*f630*/  BSSY B1, `(.L_x_9513) ;  /* 0x0000002000017945 */ /* 0x000fe80003800000 */
[----:B--2---:R-:W-:Y:S05]  /*f640*/  @!P0 BRA `(.L_x_9514) ;  /* 0x0000003c00448947 */ /* 0x004fea0003800000 */
.L_x_9613:
[----:B------:R-:W-:Y:S05]  /*f650*/  BSYNC B1 ;  /* 0x0000000000017941 */ /* 0x000fea0003800000 */
.L_x_9513:
[----:B------:R-:W-:Y:S01]  /*f660*/  ULDC.64 UR4, c[0x0][0x328] ;  /* 0x0000ca0000047ab9 */ /* 0x000fe20000000a00 */
[----:B------:R-:W-:Y:S01]  /*f670*/  ULDC.64 UR6, c[0x0][0x318] ;  /* 0x0000c60000067ab9 */ /* 0x000fe20000000a00 */
[----:B------:R-:W-:Y:S01]  /*f680*/  IMAD R2, R9, UR4, RZ ;  /* 0x0000000409027c24 */ /* 0x000fe2000f8e02ff */
[C---:B------:R-:W-:Y:S01]  /*f690*/  LOP3.LUT P5, RZ, R23.reuse, 0x10, RZ, 0xc0, !PT ;  /* 0x0000001017ff7812 */ /* 0x040fe200078ac0ff */
[----:B0-2---:R-:W-:Y:S01]  /*f6a0*/  IMAD R20, R24, 0x6000, R28 ;  /* 0x0000600018147824 */ /* 0x005fe200078e021c */
[----:B------:R-:W-:Y:S01]  /*f6b0*/  LOP3.LUT P4, RZ, R23, 0x8, RZ, 0xc0, !PT ;  /* 0x0000000817ff7812 */ /* 0x000fe2000788c0ff */
[----:B------:R-:W-:Y:S01]  /*f6c0*/  IMAD R7, R5, UR5, R2 ;  /* 0x0000000505077c24 */ /* 0x000fe2000f8e0202 */
[----:B------:R-:W-:Y:S01]  /*f6d0*/  LOP3.LUT P3, RZ, R23, 0x4, RZ, 0xc0, !PT ;  /* 0x0000000417ff7812 */ /* 0x000fe2000786c0ff */
[----:B------:R-:W-:Y:S01]  /*f6e0*/  IMAD.WIDE.U32 R2, R5, UR4, RZ ;  /* 0x0000000405027c25 */ /* 0x000fe2000f8e00ff */
[----:B------:R-:W-:Y:S01]  /*f6f0*/  ULDC.64 UR4, c[0x0][0x338] ;  /* 0x0000ce0000047ab9 */ /* 0x000fe20000000a00 */
[----:B------:R-:W-:-:S02]  /*f700*/  LOP3.LUT P1, RZ, R23, 0x2, RZ, 0xc0, !PT ;  /* 0x0000000217ff7812 */ /* 0x000fc4000782c0ff */
        /* <DEDUP_REMOVED lines=13> */
[----:B------:R-:W-:-:S03]  /*f7e0*/  IMAD R20, R20, 0x2, R22 ;  /* 0x0000000214147824 */ /* 0x000fc600078e0216 */
[----:B------:R-:W2:Y:S04]  /*f7f0*/  SHFL.IDX PT, R3, R25, RZ, 0x181f ;  /* 0x00181fff19037589 */ /* 0x000ea800000e0000 */
[----:B------:R-:W-:Y:S04]  /*f800*/  SHFL.IDX PT, R4, R25, 0x1, 0x181f ;  /* 0x00381f0019047f89 */ /* 0x000fe800000e0000 */
[----:B------:R-:W-:Y:S04]  /*f810*/  SHFL.IDX PT, R8, R17, 0x2, 0x181f ;  /* 0x00581f0011087f89 */ /* 0x000fe800000e0000 */
[----:B------:R-:W-:Y:S01]  /*f820*/  SHFL.IDX PT, R5, R25, 0x3, 0x181f ;  /* 0x00781f0019057f89 */ /* 0x000fe200000e0000 */
[----:B0-----:R-:W-:-:S03]  /*f830*/  IADD3 R2, P0, R14, R0, RZ ;  /* 0x000000000e027210 */ /* 0x001fc60007f1e0ff */
[----:B------:R-:W0:Y:S02]  /*f840*/  SHFL.IDX PT, R14, R17, 0x1, 0x181f ;  /* 0x00381f00110e7f89 */ /* 0x000e2400000e0000 */
[----:B--2---:R-:W-:-:S05]  /*f850*/  IMAD.X R3, RZ, RZ, R3, P0 ;  /* 0x000000ffff037224 */ /* 0x004fca00000e0603 */
[----:B------:R-:W-:Y:S04]  /*f860*/  LDGSTS.E.BYPASS.LTC128B.128 [R20+0x400], desc[UR50][R2.64], !P5 ;  /* 0x0040000002147fae */ /* 0x000fe8000e901d72 */
[----:B------:R-:W-:Y:S04]  /*f870*/  LDGSTS.E.BYPASS.LTC128B.128 [R20+0x3400], desc[UR50][R2.64+0x80], !P4 ;  /* 0x0340008002147fae */ /* 0x000fe8000e101d72 */
[----:B------:R-:W-:Y:S04]  /*f880*/  LDGSTS.E.BYPASS.LTC128B.128 [R20+0x6400], desc[UR50][R2.64+0x100], !P3 ;  /* 0x0640010002147fae */ /* 0x000fe8000d901d72 */
[----:B------:R2:W-:Y:S01]  /*f890*/  LDGSTS.E.BYPASS.LTC128B.128 [R20+0x9400], desc[UR50][R2.64+0x180], !P1 ;  /* 0x0940018002147fae */ /* 0x0005e2000c901d72 */
[----:B0-----:R-:W-:-:S03]  /*f8a0*/  IADD3 R6, P0, R14, R0, RZ ;  /* 0x000000000e067210 */ /* 0x001fc60007f1e0ff */
[----:B------:R-:W-:Y:S02]  /*f8b0*/  SHFL.IDX PT, R14, R17, 0x3, 0x181f ;  /* 0x00781f00110e7f89 */ /* 0x000fe400000e0000 */
[----:B------:R-:W-:Y:S01]  /*f8c0*/  IMAD.X R7, RZ, RZ, R4, P0 ;  /* 0x000000ffff077224 */ /* 0x000fe200000e0604 */
[-C--:B------:R-:W-:Y:S01]  /*f8d0*/  IADD3 R8, P0, R8, R0.reuse, RZ ;  /* 0x0000000008087210 */ /* 0x080fe20007f1e0ff */
[----:B------:R-:W0:Y:S04]  /*f8e0*/  SHFL.IDX PT, R4, R25, 0x2, 0x181f ;  /* 0x00581f0019047f89 */ /* 0x000e2800000e0000 */
[----:B--2---:R-:W-:Y:S04]  /*f8f0*/  SHFL.IDX PT, R3, R25, 0x4, 0x181f ;  /* 0x00981f0019037f89 */ /* 0x004fe800000e0000 */
[----:B------:R2:W-:Y:S04]  /*f900*/  LDGSTS.E.BYPASS.LTC128B.128 [R20+0xc00], desc[UR50][R6.64], !P5 ;  /* 0x00c0000006147fae */ /* 0x0005e8000e901d72 */
[----:B------:R2:W-:Y:S04]  /*f910*/  LDGSTS.E.BYPASS.LTC128B.128 [R20+0x3c00], desc[UR50][R6.64+0x80], !P4 ;  /* 0x03c0008006147fae */ /* 0x0005e8000e101d72 */
[----:B------:R2:W-:Y:S04]  /*f920*/  LDGSTS.E.BYPASS.LTC128B.128 [R20+0x6c00], desc[UR50][R6.64+0x100], !P3 ;  /* 0x06c0010006147fae */ /* 0x0005e8000d901d72 */
[----:B------:R2:W-:Y:S01]  /*f930*/  LDGSTS.E.BYPASS.LTC128B.128 [R20+0x9c00], desc[UR50][R6.64+0x180], !P1 ;  /* 0x09c0018006147fae */ /* 0x0005e2000c901d72 */
[----:B0-----:R-:W-:Y:S01]  /*f940*/  IMAD.X R9, RZ, RZ, R4, P0 ;  /* 0x000000ffff097224 */ /* 0x001fe200000e0604 */
[----:B------:R-:W-:-:S02]  /*f950*/  IADD3 R4, P0, R14, R0, RZ ;  /* 0x000000000e047210 */ /* 0x000fc40007f1e0ff */
[----:B------:R-:W-:Y:S04]  /*f960*/  SHFL.IDX PT, R25, R25, 0x5, 0x181f ;  /* 0x00b81f0019197f89 */ /* 0x000fe800000e0000 */
[----:B------:R-:W0:Y:S01]  /*f970*/  SHFL.IDX PT, R14, R17, 0x4, 0x181f ;  /* 0x00981f00110e7f89 */ /* 0x000e2200000e0000 */
[----:B------:R-:W-:-:S03]  /*f980*/  IMAD.X R5, RZ, RZ, R5, P0 ;  /* 0x000000ffff057224 */ /* 0x000fc600000e0605 */
[----:B------:R2:W-:Y:S04]  /*f990*/  LDGSTS.E.BYPASS.LTC128B.128 [R20+0x1400], desc[UR50][R8.64], !P5 ;  /* 0x0140000008147fae */ /* 0x0005e8000e901d72 */
[----:B------:R2:W-:Y:S04]  /*f9a0*/  LDGSTS.E.BYPASS.LTC128B.128 [R20+0x4400], desc[UR50][R8.64+0x80], !P4 ;  /* 0x0440008008147fae */ /* 0x0005e8000e101d72 */
[----:B------:R2:W-:Y:S04]  /*f9b0*/  LDGSTS.E.BYPASS.LTC128B.128 [R20+0x7400], desc[UR50][R8.64+0x100], !P3 ;  /* 0x0740010008147fae */ /* 0x0005e8000d901d72 */
[----:B------:R2:W-:Y:S04]  /*f9c0*/  LDGSTS.E.BYPASS.LTC128B.128 [R20+0xa400], desc[UR50][R8.64+0x180], !P1 ;  /* 0x0a40018008147fae */ /* 0x0005e8000c901d72 */
[----:B------:R2:W-:Y:S01]  /*f9d0*/  LDGSTS.E.BYPASS.LTC128B.128 [R20+0x1c00], desc[UR50][R4.64], !P5 ;  /* 0x01c0000004147fae */ /* 0x0005e2000e901d72 */
[----:B0-----:R-:W-:-:S03]  /*f9e0*/  IADD3 R2, P0, R14, R0, RZ ;  /* 0x000000000e027210 */ /* 0x001fc60007f1e0ff */
[----:B------:R2:W-:Y:S02]  /*f9f0*/  LDGSTS.E.BYPASS.LTC128B.128 [R20+0x4c00], desc[UR50][R4.64+0x80], !P4 ;  /* 0x04c0008004147fae */ /* 0x0005e4000e101d72 */
[----:B------:R-:W-:Y:S02]  /*fa00*/  IMAD.X R3, RZ, RZ, R3, P0 ;  /* 0x000000ffff037224 */ /* 0x000fe400000e0603 */
[----:B------:R2:W-:Y:S04]  /*fa10*/  LDGSTS.E.BYPASS.LTC128B.128 [R20+0x7c00], desc[UR50][R4.64+0x100], !P3 ;  /* 0x07c0010004147fae */ /* 0x0005e8000d901d72 */
[----:B------:R2:W-:Y:S04]  /*fa20*/  LDGSTS.E.BYPASS.LTC128B.128 [R20+0xac00], desc[UR50][R4.64+0x180], !P1 ;  /* 0x0ac0018004147fae */ /* 0x0005e8000c901d72 */
[----:B------:R2:W-:Y:S04]  /*fa30*/  LDGSTS.E.BYPASS.LTC128B.128 [R20+0x2400], desc[UR50][R2.64], !P5 ;  /* 0x0240000002147fae */ /* 0x0005e8000e901d72 */
[----:B------:R2:W-:Y:S04]  /*fa40*/  LDGSTS.E.BYPASS.LTC128B.128 [R20+0x5400], desc[UR50][R2.64+0x80], !P4 ;  /* 0x0540008002147fae */ /* 0x0005e8000e101d72 */
[----:B------:R2:W-:Y:S04]  /*fa50*/  LDGSTS.E.BYPASS.LTC128B.128 [R20+0x8400], desc[UR50][R2.64+0x100], !P3 ;  /* 0x0840010002147fae */ /* 0x0005e8000d901d72 */
[----:B------:R2:W-:Y:S04]  /*fa60*/  LDGSTS.E.BYPASS.LTC128B.128 [R20+0xb400], desc[UR50][R2.64+0x180], !P1 ;  /* 0x0b40018002147fae */ /* 0x0005e8000c901d72 */
[----:B------:R2:W0:Y:S02]  /*fa70*/  SHFL.IDX PT, R14, R17, 0x5, 0x181f ;  /* 0x00b81f00110e7f89 */ /* 0x00042400000e0000 */
.L_x_9627:
[----:B0-2---:R-:W-:-:S05]  /*fa80*/  IADD3 R2, P0, R14, R0, RZ ;  /* 0x000000000e027210 */ /* 0x005fca0007f1e0ff */
        /* <DEDUP_REMOVED lines=10> */
.L_x_9516:
        /* <DEDUP_REMOVED lines=11> */
.L_x_9517:
[----:B------:R0:W-:Y:S01]  /*fbe0*/  SYNCS.ARRIVE.TRANS64.A1T0 RZ, [R10+URZ+0x22850], RZ ;  /* 0x022850ff0aff79a7 */ /* 0x0001e2000810003f */
[----:B------:R-:W-:Y:S05]  /*fbf0*/  @P2 BRA `(.L_x_9518) ;  /* 0xfffffff000a02947 */ /* 0x000fea000383ffff */
.L_x_9505:
[----:B------:R-:W-:Y:S05]  /*fc00*/  BSYNC B0 ;  /* 0x0000000000007941 */ /* 0x000fea0003800000 */
.L_x_9504:
[----:B------:R-:W2:Y:S01]  /*fc10*/  S2R R2, SR_TID.X ;  /* 0x0000000000027919 */ /* 0x000ea20000002100 */
[----:B------:R-:W-:Y:S01]  /*fc20*/  VIADD R24, R24, 0x1 ;  /* 0x0000000118187836 */ /* 0x000fe20000000000 */
[----:B------:R-:W-:Y:S04]  /*fc30*/  BSSY B0, `(.L_x_9519) ;  /* 0x0000012000007945 */ /* 0x000fe80003800000 */
[----:B------:R-:W-:-:S04]  /*fc40*/  ISETP.NE.AND P0, PT, R24, 0x2, PT ;  /* 0x000000021800780c */ /* 0x000fc80003f05270 */
[----:B------:R-:W-:Y:S02]  /*fc50*/  SEL R5, RZ, 0x1, P0 ;  /* 0x00000001ff057807 */ /* 0x000fe40000000000 */
        /* <DEDUP_REMOVED lines=14> */
[----:B---3--:R-:W-:-:S07]  /*fd40*/  IADD3 R16, R0, UR37, R9 ;  /* 0x0000002500107c10 */ /* 0x008fce000fffe009 */
.L_x_9520:
[----:B------:R-:W-:Y:S05]  /*fd50*/  BSYNC B0 ;  /* 0x0000000000007941 */ /* 0x000fea0003800000 */
.L_x_9519:
[----:B------:R-:W-:Y:S02]  /*fd60*/  SEL R24, R24, RZ, P0 ;  /* 0x000000ff18187207 */ /* 0x000fe40000000000 */
[----:B------:R-:W-:-:S07]  /*fd70*/  LOP3.LUT R26, R26, R5, RZ, 0x3c, !PT ;  /* 0x000000051a1a7212 */ /* 0x000fce00078e3cff */
.L_x_9479:
[----:B------:R-:W-:Y:S05]  /*fd80*/  BSYNC B7 ;  /* 0x0000000000077941 */ /* 0x000fea0003800000 */
.L_x_9477:
[----:B------:R-:W-:-:S13]  /*fd90*/  LOP3.LUT P0, RZ, R23, 0x200, RZ, 0xc0, !PT ;  /* 0x0000020017ff7812 */ /* 0x000fda000780c0ff */
[----:B------:R-:W-:Y:S05]  /*fda0*/  @!P0 BRA `(.L_x_9521) ;  /* 0x0000000000248947 */ /* 0x000fea0003800000 */
[----:B------:R-:W-:Y:S05]  /*fdb0*/  WARPSYNC.ALL ;  /* 0x0000000000007948 */ /* 0x000fea0003800000 */
[----:B------:R-:W2:Y:S08]  /*fdc0*/  S2UR UR5, SR_CgaCtaId ;  /* 0x00000000000579c3 */ /* 0x000eb00000008800 */
[----:B------:R-:W-:Y:S06]  /*fdd0*/  BAR.SYNC.DEFER_BLOCKING 0x5, 0x180 ;  /* 0x0146000000007b1d */ /* 0x000fec0000010000 */
[----:B------:R-:W-:-:S02]  /*fde0*/  UMOV UR4, 0x400 ;  /* 0x0000040000047882 */ /* 0x000fc40000000000 */
[----:B--2---:R-:W-:-:S06]  /*fdf0*/  ULEA UR4, UR5, UR4, 0x18 ;  /* 0x0000000405047291 */ /* 0x004fcc000f8ec03f */
[----:B------:R-:W-:-:S05]  /*fe00*/  IMAD.U32 R22, RZ, RZ, UR4 ;  /* 0x00000004ff167e24 */ /* 0x000fca000f8e00ff */
[----:B------:R4:W2:Y:S01]  /*fe10*/  LDS.128 R16, [R22+0x228d0] ;  /* 0x0228d00016107984 */ /* 0x0008a20000000c00 */
[----:B------:R-:W-:Y:S06]  /*fe20*/  BAR.ARV 0x4, 0x180 ;  /* 0x0106000000007b1d */ /* 0x000fec0000002000 */
[----:B------:R-:W-:Y:S05]  /*fe30*/  BRA `(.L_x_9522) ;  /* 0x0000000800d07947 */ /* 0x000fea0003800000 */
.L_x_9521:
        /* <DEDUP_REMOVED lines=11> */
[----:B------:R3:W2:Y:S02]  /*fef0*/  @!P1 LDG.E R6, desc[UR50][R2.64] ;  /* 0x0000003202069981 */ /* 0x0006a4000c1e1900 */
        /* <DEDUP_REMOVED lines=15> */
[----:B------:R-:W2:Y:S02]  /*fff0*/  SHFL.UP PT, R14, R13, 0x1, RZ ;  /* 0x042000000d0e7989 */ /* 0x000ea400000e00ff */
[----:B--2---:R-:W-:-:S05]  /*10000*/  SEL R14, R14, RZ, P1 ;  /* 0x000000ff0e0e7207 */ /* 0x004fca0000800000 */
[----:B------:R-:W-:-:S05]  /*10010*/  IMAD.IADD R5, R13, 0x1, R14 ;  /* 0x000000010d057824 */ /* 0x000fca00078e020e */
        /* <DEDUP_REMOVED lines=12> */
[----:B------:R2:W3:Y:S02]  /*100e0*/  SHFL.IDX PT, R14, R2, 0x1f, 0x1f ;  /* 0x03e01f00020e7f89 */ /* 0x0004e400000e0000 */
.L_x_9637:
[----:B------:R-:W-:Y:S02]  /*100f0*/  ULDC UR4, c[0x0][0xc38] ;  /* 0x00030e0000047ab9 */ /* 0x000fe40000000800 */
[----:B------:R-:W-:-:S04]  /*10100*/  IMAD.U32 R5, RZ, RZ, UR4 ;  /* 0x00000004ff057e24 */ /* 0x000fc8000f8e00ff */
[----:B---3--:R-:W-:-:S04]  /*10110*/  IMAD R14, R14, R5, RZ ;  /* 0x000000050e0e7224 */ /* 0x008fc800078e02ff */
[----:B------:R-:W-:-:S05]  /*10120*/  IMAD.IADD R9, R8, 0x1, R14 ;  /* 0x0000000108097824 */ /* 0x000fca00078e020e */
[----:B------:R-:W-:-:S13]  /*10130*/  ISETP.GT.AND P6, PT, R9, R0, PT ;  /* 0x000000000900720c */ /* 0x000fda0003fc4270 */
[----:B------:R-:W-:Y:S05]  /*10140*/  @P6 BRA `(.L_x_9524) ;  /* 0x0000000000a46947 */ /* 0x000fea0003800000 */
.L_x_9527:
[----:B--2---:R-:W2:Y:S01]  /*10150*/  LDC R2, c[0x0][0xc3c] ;  /* 0x00030f00ff027b82 */ /* 0x004ea20000000800 */
[----:B------:R-:W-:-:S05]  /*10160*/  VIADD R19, R19, 0x1f ;  /* 0x0000001f13137836 */ /* 0x000fca0000000000 */
[----:B--2---:R-:W-:-:S13]  /*10170*/  ISETP.GE.AND P6, PT, R19, R2, PT ;  /* 0x000000021300720c */ /* 0x004fda0003fc6270 */
[----:B------:R-:W-:Y:S05]  /*10180*/  @P6 BRA `(.L_x_9525) ;  /* 0x0000000400b86947 */ /* 0x000fea0003800000 */
[----:B------:R-:W2:Y:S01]  /*10190*/  S2R R3, SR_TID.X ;  /* 0x0000000000037919 */ /* 0x000ea20000002100 */
[----:B------:R-:W-:Y:S01]  /*101a0*/  IMAD.MOV.U32 R7, RZ, RZ, RZ ;  /* 0x000000ffff077224 */ /* 0x000fe200078e00ff */
[----:B--2---:R-:W-:-:S05]  /*101b0*/  LOP3.LUT R3, R3, 0x1f, RZ, 0xc0, !PT ;  /* 0x0000001f03037812 */ /* 0x004fca00078ec0ff */
[----:B------:R-:W-:-:S05]  /*101c0*/  IMAD.IADD R11, R19, 0x1, R3 ;  /* 0x00000001130b7824 */ /* 0x000fca00078e0203 */
[----:B------:R-:W-:-:S13]  /*101d0*/  ISETP.GE.OR P6, PT, R11, R2, !P0 ;  /* 0x000000020b00720c */ /* 0x000fda00047c6670 */
[----:B------:R-:W2:Y:S08]  /*101e0*/  @!P6 LDC.64 R2, c[0x0][0xc80] ;  /* 0x00032000ff02eb82 */ /* 0x000eb00000000a00 */
[----:B------:R-:W3:Y:S01]  /*101f0*/  @!P6 LDC.64 R4, c[0x0][0xc78] ;  /* 0x00031e00ff04eb82 */ /* 0x000ee20000000a00 */
[----:B--2---:R-:W-:-:S05]  /*10200*/  @!P6 IMAD.WIDE R2, R11, 0x4, R2 ;  /* 0x000000040b02e825 */ /* 0x004fca00078e0202 */
[----:B------:R3:W2:Y:S02]  /*10210*/  @!P6 LDG.E R7, desc[UR50][R2.64] ;  /* 0x000000320207e981 */ /* 0x0006a4000c1e1900 */
[----:B---3--:R-:W-:-:S04]  /*10220*/  @!P6 IMAD.WIDE R2, R11, 0x4, R4 ;  /* 0x000000040b02e825 */ /* 0x008fc800078e0204 */
[----:B------:R-:W-:-:S06]  /*10230*/  IMAD.MOV.U32 R4, RZ, RZ, RZ ;  /* 0x000000ffff047224 */ /* 0x000fcc00078e00ff */
[----:B------:R-:W2:Y:S01]  /*10240*/  @!P6 LDG.E R4, desc[UR50][R2.64] ;  /* 0x000000320204e981 */ /* 0x000ea2000c1e1900 */
[----:B------:R-:W-:Y:S01]  /*10250*/  UMOV UR4, 0xffffffff ;  /* 0xffffffff00047882 */ /* 0x000fe20000000000 */
[----:B--2---:R-:W-:Y:S02]  /*10260*/  IMAD R13, R4, R7, RZ ;  /* 0x00000007040d7224 */ /* 0x004fe400078e02ff */
[----:B------:R-:W-:Y:S05]  /*10270*/  BRA.DIV UR4, `(.L_x_9526) ;  /* 0x0000003e04547947 */ /* 0x000fea000b800000 */
        /* <DEDUP_REMOVED lines=16> */
.L_x_9645:
[----:B------:R-:W-:Y:S02]  /*10380*/  ULDC UR4, c[0x0][0xc38] ;  /* 0x00030e0000047ab9 */ /* 0x000fe40000000800 */
[----:B------:R-:W-:-:S04]  /*10390*/  IMAD.U32 R5, RZ, RZ, UR4 ;  /* 0x00000004ff057e24 */ /* 0x000fc8000f8e00ff */
[----:B---3--:R-:W-:-:S04]  /*103a0*/  IMAD R14, R14, R5, RZ ;  /* 0x000000050e0e7224 */ /* 0x008fc800078e02ff */
[----:B------:R-:W-:-:S05]  /*103b0*/  IMAD.IADD R9, R14, 0x1, R9 ;  /* 0x000000010e097824 */ /* 0x000fca00078e0209 */
[----:B------:R-:W-:-:S13]  /*103c0*/  ISETP.GT.AND P6, PT, R9, R0, PT ;  /* 0x000000000900720c */ /* 0x000fda0003fc4270 */
[----:B------:R-:W-:Y:S05]  /*103d0*/  @!P6 BRA `(.L_x_9527) ;  /* 0xfffffffc005ce947 */ /* 0x000fea000383ffff */
.L_x_9524:
[----:B------:R-:W-:Y:S01]  /*103e0*/  IMAD.IADD R9, R9, 0x1, -R14 ;  /* 0x0000000109097824 */ /* 0x000fe200078e0a0e */
[----:B------:R-:W-:-:S03]  /*103f0*/  UMOV UR4, 0xffffffff ;  /* 0xffffffff00047882 */ /* 0x000fc60000000000 */
[----:B------:R-:W-:-:S05]  /*10400*/  IMAD R3, R2, R5, R9 ;  /* 0x0000000502037224 */ /* 0x000fca00078e0209 */
[----:B------:R-:W-:Y:S01]  /*10410*/  ISETP.GT.AND P6, PT, R3, R0, PT ;  /* 0x000000000300720c */ /* 0x000fe20003fc4270 */
[----:B------:R-:W-:-:S12]  /*10420*/  BRA.DIV UR4, `(.L_x_9528) ;  /* 0x0000003e04a07947 */ /* 0x000fd8000b800000 */
[----:B------:R-:W-:-:S04]  /*10430*/  VOTE.ANY R3, PT, !P6 ;  /* 0x0000000000037806 */ /* 0x000fc800070e0100 */
[----:B------:R-:W3:Y:S02]  /*10440*/  POPC R8, R3 ;  /* 0x0000000300087309 */ /* 0x000ee40000000000 */
[----:B---3--:R3:W4:Y:S04]  /*10450*/  SHFL.IDX PT, R7, R7, R8, 0x1f ;  /* 0x00001f0807077589 */ /* 0x00872800000e0000 */
[----:B------:R3:W0:Y:S02]  /*10460*/  SHFL.IDX PT, R4, R4, R8, 0x1f ;  /* 0x00001f0804047589 */ /* 0x00062400000e0000 */
.L_x_9650:
[----:B------:R-:W-:-:S13]  /*10470*/  ISETP.NE.AND P0, PT, R3, RZ, PT ;  /* 0x000000ff0300720c */ /* 0x000fda0003f05270 */
[----:B------:R-:W-:Y:S05]  /*10480*/  @!P0 BRA `(.L_x_9529) ;  /* 0x0000000000108947 */ /* 0x000fea0003800000 */
[----:B------:R-:W-:Y:S01]  /*10490*/  UMOV UR4, 0xffffffff ;  /* 0xffffffff00047882 */ /* 0x000fe20000000000 */
[----:B------:R-:W-:Y:S02]  /*104a0*/  VIADD R12, R8, 0xffffffff ;  /* 0xffffffff080c7836 */ /* 0x000fe40000000000 */
[----:B------:R-:W-:Y:S05]  /*104b0*/  BRA.DIV UR4, `(.L_x_9530) ;  /* 0x0000003e04d87947 */ /* 0x000fea000b800000 */
[----:B------:R0:W0:Y:S02]  /*104c0*/  SHFL.IDX PT, R6, R2, R12, 0x1f ;  /* 0x00001f0c02067589 */ /* 0x00002400000e0000 */
.L_x_9529:
[----:B01--4-:R-:W-:Y:S01]  /*104d0*/  IABS R10, R7 ;  /* 0x00000007000a7213 */ /* 0x013fe20000000000 */
[----:B------:R-:W-:Y:S01]  /*104e0*/  IMAD R16, R6, R5, R9 ;  /* 0x0000000506107224 */ /* 0x000fe200078e0209 */
[----:B------:R-:W-:Y:S01]  /*104f0*/  IABS R5, R4 ;  /* 0x0000000400057213 */ /* 0x000fe20000000000 */
[----:B------:R-:W-:Y:S01]  /*10500*/  IMAD.IADD R19, R8, 0x1, R19 ;  /* 0x0000000108137824 */ /* 0x000fe200078e0213 */
[----:B------:R-:W0:Y:S01]  /*10510*/  I2F.RP R11, R10 ;  /* 0x0000000a000b7306 */ /* 0x000e220000209400 */
[----:B------:R-:W-:-:S07]  /*10520*/  IMAD.IADD R0, R0, 0x1, -R16 ;  /* 0x0000000100007824 */ /* 0x000fce00078e0a10 */
[----:B------:R-:W1:Y:S08]  /*10530*/  I2F.RP R12, R5 ;  /* 0x00000005000c7306 */ /* 0x000e700000209400 */
[----:B0-----:R-:W2:Y:S08]  /*10540*/  MUFU.RCP R11, R11 ;  /* 0x0000000b000b7308 */ /* 0x001eb00000001000 */
[----:B-1----:R-:W-:Y:S01]  /*10550*/  MUFU.RCP R12, R12 ;  /* 0x0000000c000c7308 */ /* 0x002fe20000001000 */
[----:B--2---:R-:W-:-:S07]  /*10560*/  VIADD R2, R11, 0xffffffe ;  /* 0x0ffffffe0b027836 */ /* 0x004fce0000000000 */
[----:B------:R0:W1:Y:S02]  /*10570*/  F2I.FTZ.U32.TRUNC.NTZ R3, R2 ;  /* 0x0000000200037305 */ /* 0x000064000021f000 */
[----:B0-----:R-:W-:Y:S02]  /*10580*/  IMAD.MOV.U32 R2, RZ, RZ, RZ ;  /* 0x000000ffff027224 */ /* 0x001fe400078e00ff */
[----:B-1----:R-:W-:-:S04]  /*10590*/  IMAD.MOV R9, RZ, RZ, -R3 ;  /* 0x000000ffff097224 */ /* 0x002fc800078e0a03 */
        /* <DEDUP_REMOVED lines=45> */
.L_x_9525:
[----:B------:R-:W-:Y:S01]  /*10870*/  UMOV UR4, URZ ;  /* 0x0000003f00047c82 */ /* 0x000fe20008000000 */
[----:B------:R-:W-:Y:S01]  /*10880*/  UMOV UR5, URZ ;  /* 0x0000003f00057c82 */ /* 0x000fe20008000000 */
[----:B------:R-:W-:Y:S01]  /*10890*/  ULDC UR6, c[0x0][0xc3c] ;  /* 0x00030f0000067ab9 */ /* 0x000fe20000000800 */
[----:B------:R-:W-:Y:S02]  /*108a0*/  IMAD.MOV.U32 R16, RZ, RZ, R0 ;  /* 0x000000ffff107224 */ /* 0x000fe400078e0000 */
[----:B------:R-:W-:Y:S02]  /*108b0*/  IMAD.U32 R17, RZ, RZ, UR4 ;  /* 0x00000004ff117e24 */ /* 0x000fe4000f8e00ff */
[----:B------:R-:W-:Y:S02]  /*108c0*/  IMAD.U32 R18, RZ, RZ, UR5 ;  /* 0x00000005ff127e24 */ /* 0x000fe4000f8e00ff */
[----:B------:R-:W-:-:S07]  /*108d0*/  IMAD.U32 R19, RZ, RZ, UR6 ;  /* 0x00000006ff137e24 */ /* 0x000fce000f8e00ff */
.L_x_9531:
[----:B------:R-:W2:Y:S01]  /*108e0*/  S2R R0, SR_TID.X ;  /* 0x0000000000007919 */ /* 0x000ea20000002100 */
[----:B------:R-:W-:Y:S05]  /*108f0*/  WARPSYNC.ALL ;  /* 0x0000000000007948 */ /* 0x000fea0003800000 */
[----:B------:R-:W-:Y:S01]  /*10900*/  BAR.SYNC.DEFER_BLOCKING 0x4, 0x180 ;  /* 0x0106000000007b1d */ /* 0x000fe20000010000 */
[----:B--2---:R-:W-:-:S04]  /*10910*/  LOP3.LUT R0, R0, 0x1f, RZ, 0xc0, !PT ;  /* 0x0000001f00007812 */ /* 0x004fc800078ec0ff */
[----:B------:R-:W-:-:S13]  /*10920*/  ISETP.NE.AND P0, PT, R0, RZ, PT ;  /* 0x000000ff0000720c */ /* 0x000fda0003f05270 */
[----:B------:R-:W2:Y:S01]  /*10930*/  @!P0 S2R R3, SR_CgaCtaId ;  /* 0x0000000000038919 */ /* 0x000ea20000008800 */
[----:B------:R-:W-:-:S04]  /*10940*/  @!P0 MOV R0, 0x400 ;  /* 0x0000040000008802 */ /* 0x000fc80000000f00 */
[----:B--2---:R-:W-:-:S05]  /*10950*/  @!P0 LEA R22, R3, R0, 0x18 ;  /* 0x0000000003168211 */ /* 0x004fca00078ec0ff */
[----:B------:R2:W-:Y:S01]  /*10960*/  @!P0 STS.128 [R22+0x228d0], R16 ;  /* 0x0228d01016008388 */ /* 0x0005e20000000c00 */
[----:B------:R-:W-:Y:S06]  /*10970*/  BAR.ARV 0x5, 0x180 ;  /* 0x0146000000007b1d */ /* 0x000fec0000002000 */
.L_x_9522:
[----:B------:R-:W-:Y:S02]  /*10980*/  ULDC UR4, c[0x0][0xc3c] ;  /* 0x00030f0000047ab9 */ /* 0x000fe40000000800 */
[----:B--2---:R-:W-:-:S13]  /*10990*/  ISETP.GE.AND P0, PT, R19, UR4, PT ;  /* 0x0000000413007c0c */ /* 0x004fda000bf06270 */
[----:B------:R-:W-:Y:S05]  /*109a0*/  @!P0 BRA `(.L_x_9532) ;  /* 0xffffffb800108947 */ /* 0x000fea000383ffff */
[----:B------:R-:W-:Y:S05]  /*109b0*/  BSYNC B8 ;  /* 0x0000000000087941 */ /* 0x000fea0003800000 */
.L_x_9471:
[----:B------:R-:W2:Y:S01]  /*109c0*/  LDL.LU R0, [R1+0x24] ;  /* 0x0000240001007983 */ /* 0x000ea20000300800 */
[----:B------:R-:W-:Y:S01]  /*109d0*/  BSSY B0, `(.L_x_9533) ;  /* 0x000000b000007945 */ /* 0x000fe20003800000 */
[----:B------:R-:W5:Y:S01]  /*109e0*/  S2R R5, SR_CgaCtaId ;  /* 0x0000000000057919 */ /* 0x000f620000008800 */
[----:B--2---:R-:W-:-:S05]  /*109f0*/  VIADD R0, R0, 0x1 ;  /* 0x0000000100007836 */ /* 0x004fca0000000000 */
        /* <DEDUP_REMOVED lines=8> */
.L_x_9653:
[----:B------:R-:W-:Y:S05]  /*10a80*/  BSYNC B0 ;  /* 0x0000000000007941 */ /* 0x000fea0003800000 */
.L_x_9533:
[----:B------:R-:W-:-:S03]  /*10a90*/  UMOV UR4, 0xffffffff ;  /* 0xffffffff00047882 */ /* 0x000fc60000000000 */
[----:B------:R-:W-:Y:S05]  /*10aa0*/  BRA.DIV UR4, `(.L_x_9535) ;  /* 0x0000003a04987947 */ /* 0x000fea000b800000 */
[----:B-1----:R-:W1:Y:S02]  /*10ab0*/  S2R R0, SR_TID.X ;  /* 0x0000000000007919 */ /* 0x002e640000002100 */
[----:B-1----:R-:W-:-:S04]  /*10ac0*/  SHF.R.U32.HI R0, RZ, 0x5, R0 ;  /* 0x00000005ff007819 */ /* 0x002fc80000011600 */
[----:B------:R-:W-:-:S05]  /*10ad0*/  LOP3.LUT R0, R0, 0x3, RZ, 0xc0, !PT ;  /* 0x0000000300007812 */ /* 0x000fca00078ec0ff */
[----:B------:R1:W2:Y:S02]  /*10ae0*/  SHFL.IDX PT, R14, R0, RZ, 0x1f ;  /* 0x00001fff000e7589 */ /* 0x0002a400000e0000 */
.L_x_9656:
[----:B--2---:R-:W-:Y:S01]  /*10af0*/  ISETP.NE.AND P0, PT, R14, RZ, PT ;  /* 0x000000ff0e00720c */ /* 0x004fe20003f05270 */
[----:B------:R-:W-:-:S12]  /*10b00*/  BSSY B0, `(.L_x_9536) ;  /* 0x0000024000007945 */ /* 0x000fd80003800000 */
[----:B------:R-:W-:Y:S05]  /*10b10*/  @P0 BRA `(.L_x_9537) ;  /* 0x0000000000880947 */ /* 0x000fea0003800000 */
[----:B------:R-:W-:-:S03]  /*10b20*/  UMOV UR4, 0xffffffff ;  /* 0xffffffff00047882 */ /* 0x000fc60000000000 */
[----:B------:R-:W-:Y:S05]  /*10b30*/  BRA.DIV UR4, `(.L_x_9538) ;  /* 0x0000003a04a87947 */ /* 0x000fea000b800000 */
[----:B------:R-:W-:-:S13]  /*10b40*/  ELECT P6, URZ, PT ;  /* 0x00000000003f782f */ /* 0x000fda00038c0000 */
.L_x_9659:
[----:B------:R-:W-:Y:S05]  /*10b50*/  @!P6 BRA `(.L_x_9537) ;  /* 0x000000000078e947 */ /* 0x000fea0003800000 */
[----:B------:R-:W-:-:S06]  /*10b60*/  ULOP3.LUT UR4, UR38, 0x2, URZ, 0xfc, !UPT ;  /* 0x0000000226047892 */ /* 0x000fcc000f8efc3f */
[----:B-1----:R-:W-:-:S05]  /*10b70*/  IMAD.U32 R0, RZ, RZ, UR4 ;  /* 0x00000004ff007e24 */ /* 0x002fca000f8e00ff */
[----:B------:R-:W-:-:S13]  /*10b80*/  ISETP.NE.AND P0, PT, R0, 0x3, PT ;  /* 0x000000030000780c */ /* 0x000fda0003f05270 */
[----:B------:R-:W-:Y:S05]  /*10b90*/  @!P0 BRA `(.L_x_9539) ;  /* 0x0000000000048947 */ /* 0x000fea0003800000 */
[----:B------:R-:W-:Y:S01]  /*10ba0*/  BPT.TRAP 0x1 ;  /* 0x000000040000795c */ /* 0x000fe20000300000 */
.L_x_9539:
[----:B------:R-:W-:Y:S01]  /*10bb0*/  IMAD R5, R24, 0x8, R7 ;  /* 0x0000000818057824 */ /* 0x000fe200078e0207 */
[----:B------:R-:W-:Y:S01]  /*10bc0*/  SHF.L.U32 R0, R26, 0x1f, RZ ;  /* 0x0000001f1a007819 */ /* 0x000fe200000006ff */
[----:B------:R-:W-:-:S03]  /*10bd0*/  VIADD R24, R24, 0x1 ;  /* 0x0000000118187836 */ /* 0x000fc60000000000 */
[----:B------:R-:W1:Y:S02]  /*10be0*/  SYNCS.PHASECHK.TRANS64.TRYWAIT P1, [R5+URZ+0x22840], R0 ;  /* 0x02284000050075a7 */ /* 0x000e64000802017f */
[----:B------:R-:W-:-:S04]  /*10bf0*/  ISETP.NE.AND P2, PT, R24, 0x2, PT ;  /* 0x000000021800780c */ /* 0x000fc80003f45270 */
[----:B------:R-:W-:Y:S01]  /*10c00*/  SEL R3, RZ, 0x1, P2 ;  /* 0x00000001ff037807 */ /* 0x000fe20001000000 */
[----:B-1----:R-:W-:Y:S08]  /*10c10*/  @!P1 BRA `(.L_x_9540) ;  /* 0x0000003800909947 */ /* 0x002ff00003800000 */
.L_x_9660:
[----:B------:R-:W-:Y:S02]  /*10c20*/  SEL R24, R24, RZ, P2 ;  /* 0x000000ff18187207 */ /* 0x000fe40001000000 */
[----:B------:R-:W-:Y:S01]  /*10c30*/  LOP3.LUT R2, R26, R3, RZ, 0x3c, !PT ;  /* 0x000000031a027212 */ /* 0x000fe200078e3cff */
[----:B------:R-:W-:Y:S06]  /*10c40*/  @!P0 BRA `(.L_x_9541) ;  /* 0x0000000000048947 */ /* 0x000fec0003800000 */
[----:B------:R-:W-:Y:S01]  /*10c50*/  BPT.TRAP 0x1 ;  /* 0x000000040000795c */ /* 0x000fe20000300000 */
.L_x_9541:
[----:B------:R-:W-:Y:S01]  /*10c60*/  IMAD R3, R24, 0x8, R7 ;  /* 0x0000000818037824 */ /* 0x000fe200078e0207 */
[----:B------:R-:W-:-:S04]  /*10c70*/  SHF.L.U32 R2, R2, 0x1f, RZ ;  /* 0x0000001f02027819 */ /* 0x000fc800000006ff */
[----:B------:R-:W2:Y:S02]  /*10c80*/  SYNCS.PHASECHK.TRANS64.TRYWAIT P1, [R3+URZ+0x22840], R2 ;  /* 0x02284002030075a7 */ /* 0x000ea4000802017f */
[----:B--2---:R-:W-:Y:S05]  /*10c90*/  @!P1 BRA `(.L_x_9542) ;  /* 0x0000003800849947 */ /* 0x004fea0003800000 */
.L_x_9661:
[----:B------:R-:W-:Y:S05]  /*10ca0*/  @!P0 BRA `(.L_x_9543) ;  /* 0x0000000000048947 */ /* 0x000fea0003800000 */
[----:B------:R-:W-:Y:S01]  /*10cb0*/  BPT.TRAP 0x1 ;  /* 0x000000040000795c */ /* 0x000fe20000300000 */
.L_x_9543:
[----:B------:R-:W5:Y:S02]  /*10cc0*/  SYNCS.PHASECHK.TRANS64.TRYWAIT P1, [R5+URZ+0x22860], R0 ;  /* 0x02286000050075a7 */ /* 0x000f64000802017f */
[----:B-----5:R-:W-:Y:S05]  /*10cd0*/  @!P1 BRA `(.L_x_9544) ;  /* 0x0000003800889947 */ /* 0x020fea0003800000 */
.L_x_9662:
[----:B------:R-:W-:Y:S05]  /*10ce0*/  @!P0 BRA `(.L_x_9545) ;  /* 0x0000000000048947 */ /* 0x000fea0003800000 */
[----:B------:R-:W-:Y:S01]  /*10cf0*/  BPT.TRAP 0x1 ;  /* 0x000000040000795c */ /* 0x000fe20000300000 */
.L_x_9545:
[----:B------:R0:W0:Y:S02]  /*10d00*/  SYNCS.PHASECHK.TRANS64.TRYWAIT P0, [R3+URZ+0x22860], R2 ;  /* 0x02286002030075a7 */ /* 0x000024000800017f */
[----:B0-----:R-:W-:Y:S05]  /*10d10*/  @!P0 NANOSLEEP.SYNCS 0x989680 ;  /* 0x009896800000895d */ /* 0x001fea0003900000 */
[----:B------:R-:W0:Y:S02]  /*10d20*/  @!P0 SYNCS.PHASECHK.TRANS64 P0, [R3+URZ+0x22860], R2 ;  /* 0x02286002030085a7 */ /* 0x000e24000800007f */
[----:B0-----:R-:W-:Y:S05]  /*10d30*/  @!P0 BRA `(.L_x_9545) ;  /* 0xfffffffc00f08947 */ /* 0x001fea000383ffff */
.L_x_9537:
[----:B------:R-:W-:Y:S05]  /*10d40*/  BSYNC B0 ;  /* 0x0000000000007941 */ /* 0x000fea0003800000 */
.L_x_9536:
[----:B------:R-:W-:Y:S05]  /*10d50*/  EXIT ;  /* 0x000000000000794d */ /* 0x000fea0003800000 */
.L_x_9418:
[----:B0-----:R0:W1:Y:S02]  /*10d60*/  SYNCS.PHASECHK.TRANS64.TRYWAIT P0, [R7+URZ+0x22800], R0 ;  /* 0x02280000070075a7 */ /* 0x001064000800017f */
[----:B-1----:R-:W-:Y:S05]  /*10d70*/  @!P0 NANOSLEEP.SYNCS 0x989680 ;  /* 0x009896800000895d */ /* 0x002fea0003900000 */
[----:B------:R-:W1:Y:S02]  /*10d80*/  @!P0 SYNCS.PHASECHK.TRANS64 P0, [R7+URZ+0x22800], R0 ;  /* 0x02280000070085a7 */ /* 0x000e64000800007f */
[----:B-1----:R-:W-:Y:S05]  /*10d90*/  @!P0 BRA `(.L_x_9418) ;  /* 0xfffffffc00f08947 */ /* 0x002fea000383ffff */
[----:B------:R-:W-:Y:S05]  /*10da0*/  BRA `(.L_x_9546) ;  /* 0xffffff10002c7947 */ /* 0x000fea000383ffff */
.L_x_9422:
[----:B-1----:R-:W-:-:S04]  /*10db0*/  IMAD.U32 R0, RZ, RZ, UR22 ;  /* 0x00000016ff007e24 */ /* 0x002fc8000f8e00ff */
[----:B------:R1:W2:Y:S03]  /*10dc0*/  SYNCS.PHASECHK.TRANS64.TRYWAIT P1, [R0+URZ+0x22830], R9 ;  /* 0x02283009000075a7 */ /* 0x0002a6000802017f */
[----:B--2---:R-:W-:Y:S05]  /*10dd0*/  @!P1 NANOSLEEP.SYNCS 0x989680 ;  /* 0x009896800000995d */ /* 0x004fea0003900000 */
[----:B------:R-:W2:Y:S02]  /*10de0*/  @!P1 SYNCS.PHASECHK.TRANS64 P1, [R0+URZ+0x22830], R9 ;  /* 0x02283009000095a7 */ /* 0x000ea4000802007f */
[----:B--2---:R-:W-:Y:S05]  /*10df0*/  @!P1 BRA `(.L_x_9422) ;  /* 0xfffffffc00ec9947 */ /* 0x004fea000383ffff */
[----:B------:R-:W-:Y:S05]  /*10e00*/  BRA `(.L_x_9421) ;  /* 0xffffff1000547947 */ /* 0x000fea000383ffff */
.L_x_9427:
[----:B--2---:R-:W-:-:S04]  /*10e10*/  IMAD.U32 R10, RZ, RZ, UR22 ;  /* 0x00000016ff0a7e24 */ /* 0x004fc8000f8e00ff */
[----:B------:R2:W3:Y:S03]  /*10e20*/  SYNCS.PHASECHK.TRANS64.TRYWAIT P1, [R10+URZ+0x22850], R9 ;  /* 0x022850090a0075a7 */ /* 0x0004e6000802017f */
[----:B---3--:R-:W-:Y:S05]  /*10e30*/  @!P1 NANOSLEEP.SYNCS 0x989680 ;  /* 0x009896800000995d */ /* 0x008fea0003900000 */
[----:B------:R-:W3:Y:S02]  /*10e40*/  @!P1 SYNCS.PHASECHK.TRANS64 P1, [R10+URZ+0x22850], R9 ;  /* 0x022850090a0095a7 */ /* 0x000ee4000802007f */
[----:B---3--:R-:W-:Y:S05]  /*10e50*/  @!P1 BRA `(.L_x_9427) ;  /* 0xfffffffc00ec9947 */ /* 0x008fea000383ffff */
[----:B------:R-:W-:Y:S05]  /*10e60*/  BRA `(.L_x_9426) ;  /* 0xffffff2c004c7947 */ /* 0x000fea000383ffff */
.L_x_9433:
[----:B-1----:R-:W-:-:S04]  /*10e70*/  IMAD.U32 R0, RZ, RZ, UR25 ;  /* 0x00000019ff007e24 */ /* 0x002fc8000f8e00ff */
[----:B------:R1:W2:Y:S03]  /*10e80*/  SYNCS.PHASECHK.TRANS64.TRYWAIT P1, [R0+URZ+0x22830], R7 ;  /* 0x02283007000075a7 */ /* 0x0002a6000802017f */
[----:B--2---:R-:W-:Y:S05]  /*10e90*/  @!P1 NANOSLEEP.SYNCS 0x989680 ;  /* 0x009896800000995d */ /* 0x004fea0003900000 */
[----:B------:R-:W2:Y:S02]  /*10ea0*/  @!P1 SYNCS.PHASECHK.TRANS64 P1, [R0+URZ+0x22830], R7 ;  /* 0x02283007000095a7 */ /* 0x000ea4000802007f */
[----:B--2---:R-:W-:Y:S05]  /*10eb0*/  @!P1 BRA `(.L_x_9433) ;  /* 0xfffffffc00ec9947 */ /* 0x004fea000383ffff */
[----:B------:R-:W-:Y:S05]  /*10ec0*/  BRA `(.L_x_9432) ;  /* 0xffffff30006c7947 */ /* 0x000fea000383ffff */
.L_x_9438:
[----:B-1----:R-:W-:-:S04]  /*10ed0*/  IMAD.U32 R8, RZ, RZ, UR25 ;  /* 0x00000019ff087e24 */ /* 0x002fc8000f8e00ff */
[----:B------:R1:W2:Y:S03]  /*10ee0*/  SYNCS.PHASECHK.TRANS64.TRYWAIT P1, [R8+URZ+0x22850], R7 ;  /* 0x02285007080075a7 */ /* 0x0002a6000802017f */
[----:B--2---:R-:W-:Y:S05]  /*10ef0*/  @!P1 NANOSLEEP.SYNCS 0x989680 ;  /* 0x009896800000995d */ /* 0x004fea0003900000 */
[----:B------:R-:W2:Y:S02]  /*10f00*/  @!P1 SYNCS.PHASECHK.TRANS64 P1, [R8+URZ+0x22850], R7 ;  /* 0x02285007080095a7 */ /* 0x000ea4000802007f */
[----:B--2---:R-:W-:Y:S05]  /*10f10*/  @!P1 BRA `(.L_x_9438) ;  /* 0xfffffffc00ec9947 */ /* 0x004fea000383ffff */
[----:B------:R-:W-:Y:S05]  /*10f20*/  BRA `(.L_x_9437) ;  /* 0xffffff50000c7947 */ /* 0x000fea000383ffff */
.L_x_9485:
        /* <DEDUP_REMOVED lines=11> */
.L_x_9548:
[----:B------:R-:W-:Y:S05]  /*10fe0*/  BSYNC B0 ;  /* 0x0000000000007941 */ /* 0x000fea0003800000 */
.L_x_9547:
[----:B------:R-:W-:Y:S05]  /*10ff0*/  BRA `(.L_x_9549) ;  /* 0xffffffc000707947 */ /* 0x000fea000383ffff */
.L_x_9488:
[----:B0-----:R0:W1:Y:S02]  /*11000*/  SYNCS.PHASECHK.TRANS64.TRYWAIT P0, [R33+URZ+0x22840], R0 ;  /* 0x02284000210075a7 */ /* 0x001064000800017f */
[----:B-1----:R-:W-:Y:S05]  /*11010*/  @!P0 NANOSLEEP.SYNCS 0x989680 ;  /* 0x009896800000895d */ /* 0x002fea0003900000 */
[----:B------:R-:W1:Y:S02]  /*11020*/  @!P0 SYNCS.PHASECHK.TRANS64 P0, [R33+URZ+0x22840], R0 ;  /* 0x02284000210085a7 */ /* 0x000e64000800007f */
[----:B-1----:R-:W-:Y:S05]  /*11030*/  @!P0 BRA `(.L_x_9488) ;  /* 0xfffffffc00f08947 */ /* 0x002fea000383ffff */
[----:B------:R-:W-:Y:S05]  /*11040*/  BRA `(.L_x_9550) ;  /* 0xffffffc000987947 */ /* 0x000fea000383ffff */
.L_x_9489:
        /* <DEDUP_REMOVED lines=8> */
.L_x_9552:
[----:B------:R-:W-:Y:S05]  /*110d0*/  BSYNC B0 ;  /* 0x0000000000007941 */ /* 0x000fea0003800000 */
.L_x_9551:
        /* <DEDUP_REMOVED lines=9> */
.L_x_9553:
[----:B------:R-:W-:Y:S02]  /*11170*/  IMAD.MOV.U32 R13, RZ, RZ, R4 ;  /* 0x000000ffff0d7224 */ /* 0x000fe400078e0004 */
[----:B------:R-:W-:Y:S02]  /*11180*/  IMAD.MOV.U32 R12, RZ, RZ, 0x1 ;  /* 0x00000001ff0c7424 */ /* 0x000fe400078e00ff */
[----:B------:R-:W-:-:S07]  /*11190*/  IMAD.MOV.U32 R3, RZ, RZ, R14 ;  /* 0x000000ffff037224 */ /* 0x000fce00078e000e */
[----:B------:R-:W-:Y:S05]  /*111a0*/  WARPSYNC.COLLECTIVE R15, `(.L_x_9554) ;  /* 0x000000000f087348 */ /* 0x000fea0003c00000 */
[----:B------:R0:W1:Y:S02]  /*111b0*/  SHFL.IDX P6, R14, R13, R12, R11 ;  /* 0x0000000c0d0e7389 */ /* 0x00006400000c000b */
[----:B01----:R-:W-:Y:S01]  /*111c0*/  ENDCOLLECTIVE ;  /* 0x000000000000791b */ /* 0x003fe20003800000 */
.L_x_9554:
        /* <DEDUP_REMOVED lines=15> */
.L_x_9555:
[----:B------:R-:W-:Y:S02]  /*112c0*/  @P0 IMAD R7, R5, 0x2, R22 ;  /* 0x0000000205070824 */ /* 0x000fe400078e0216 */
[----:B------:R-:W-:Y:S02]  /*112d0*/  IMAD.MOV.U32 R13, RZ, RZ, R4 ;  /* 0x000000ffff0d7224 */ /* 0x000fe400078e0004 */
[----:B------:R-:W-:Y:S02]  /*112e0*/  IMAD.MOV.U32 R12, RZ, RZ, 0x2 ;  /* 0x00000002ff0c7424 */ /* 0x000fe400078e00ff */
[----:B------:R-:W-:-:S07]  /*112f0*/  IMAD.MOV.U32 R3, RZ, RZ, R14 ;  /* 0x000000ffff037224 */ /* 0x000fce00078e000e */
[----:B------:R-:W-:Y:S05]  /*11300*/  WARPSYNC.COLLECTIVE R15, `(.L_x_9556) ;  /* 0x000000000f087348 */ /* 0x000fea0003c00000 */
[----:B------:R0:W1:Y:S02]  /*11310*/  SHFL.IDX P6, R14, R13, R12, R11 ;  /* 0x0000000c0d0e7389 */ /* 0x00006400000c000b */
[----:B01----:R-:W-:Y:S01]  /*11320*/  ENDCOLLECTIVE ;  /* 0x000000000000791b */ /* 0x003fe20003800000 */
.L_x_9556:
        /* <DEDUP_REMOVED lines=15> */
.L_x_9557:
[----:B------:R-:W-:Y:S02]  /*11420*/  @P0 IMAD R7, R5, 0x2, R22 ;  /* 0x0000000205070824 */ /* 0x000fe400078e0216 */
[----:B------:R-:W-:Y:S02]  /*11430*/  IMAD.MOV.U32 R13, RZ, RZ, R4 ;  /* 0x000000ffff0d7224 */ /* 0x000fe400078e0004 */
[----:B------:R-:W-:Y:S02]  /*11440*/  IMAD.MOV.U32 R12, RZ, RZ, 0x3 ;  /* 0x00000003ff0c7424 */ /* 0x000fe400078e00ff */
[----:B------:R-:W-:-:S07]  /*11450*/  IMAD.MOV.U32 R3, RZ, RZ, R14 ;  /* 0x000000ffff037224 */ /* 0x000fce00078e000e */
[----:B------:R-:W-:Y:S05]  /*11460*/  WARPSYNC.COLLECTIVE R15, `(.L_x_9558) ;  /* 0x000000000f087348 */ /* 0x000fea0003c00000 */
[----:B------:R0:W1:Y:S02]  /*11470*/  SHFL.IDX P6, R14, R13, R12, R11 ;  /* 0x0000000c0d0e7389 */ /* 0x00006400000c000b */
[----:B01----:R-:W-:Y:S01]  /*11480*/  ENDCOLLECTIVE ;  /* 0x000000000000791b */ /* 0x003fe20003800000 */
.L_x_9558:
        /* <DEDUP_REMOVED lines=15> */
.L_x_9559:
[----:B------:R-:W-:Y:S02]  /*11580*/  @P0 IMAD R7, R5, 0x2, R22 ;  /* 0x0000000205070824 */ /* 0x000fe400078e0216 */
[----:B------:R-:W-:Y:S02]  /*11590*/  IMAD.MOV.U32 R13, RZ, RZ, R4 ;  /* 0x000000ffff0d7224 */ /* 0x000fe400078e0004 */
[----:B------:R-:W-:Y:S02]  /*115a0*/  IMAD.MOV.U32 R12, RZ, RZ, 0x4 ;  /* 0x00000004ff0c7424 */ /* 0x000fe400078e00ff */
[----:B------:R-:W-:-:S07]  /*115b0*/  IMAD.MOV.U32 R3, RZ, RZ, R14 ;  /* 0x000000ffff037224 */ /* 0x000fce00078e000e */
[----:B------:R-:W-:Y:S05]  /*115c0*/  WARPSYNC.COLLECTIVE R15, `(.L_x_9560) ;  /* 0x000000000f087348 */ /* 0x000fea0003c00000 */
[----:B------:R0:W1:Y:S02]  /*115d0*/  SHFL.IDX P6, R14, R13, R12, R11 ;  /* 0x0000000c0d0e7389 */ /* 0x00006400000c000b */
[----:B01----:R-:W-:Y:S01]  /*115e0*/  ENDCOLLECTIVE ;  /* 0x000000000000791b */ /* 0x003fe20003800000 */
.L_x_9560:
        /* <DEDUP_REMOVED lines=15> */
.L_x_9561:
[----:B------:R-:W-:Y:S02]  /*116e0*/  @P0 IMAD R7, R5, 0x2, R22 ;  /* 0x0000000205070824 */ /* 0x000fe400078e0216 */
[----:B------:R-:W-:Y:S02]  /*116f0*/  IMAD.MOV.U32 R13, RZ, RZ, R4 ;  /* 0x000000ffff0d7224 */ /* 0x000fe400078e0004 */
[----:B------:R-:W-:Y:S02]  /*11700*/  IMAD.MOV.U32 R12, RZ, RZ, 0x5 ;  /* 0x00000005ff0c7424 */ /* 0x000fe400078e00ff */
[----:B------:R-:W-:-:S07]  /*11710*/  IMAD.MOV.U32 R3, RZ, RZ, R14 ;  /* 0x000000ffff037224 */ /* 0x000fce00078e000e */
[----:B------:R-:W-:Y:S05]  /*11720*/  WARPSYNC.COLLECTIVE R15, `(.L_x_9562) ;  /* 0x000000000f087348 */ /* 0x000fea0003c00000 */
[----:B------:R0:W1:Y:S02]  /*11730*/  SHFL.IDX P6, R14, R13, R12, R11 ;  /* 0x0000000c0d0e7389 */ /* 0x00006400000c000b */
[----:B01----:R-:W-:Y:S01]  /*11740*/  ENDCOLLECTIVE ;  /* 0x000000000000791b */ /* 0x003fe20003800000 */
.L_x_9562:
        /* <DEDUP_REMOVED lines=10> */
.L_x_9563:
[----:B------:R-:W-:Y:S01]  /*117f0*/  @!PT LDS RZ, [RZ] ;  /* 0x00000000fffff984 */ /* 0x000fe20000000800 */
[----:B------:R-:W-:Y:S01]  /*11800*/  @!PT LDS RZ, [RZ] ;  /* 0x00000000fffff984 */ /* 0x000fe20000000800 */
[----:B------:R-:W-:Y:S01]  /*11810*/  @!PT LDS RZ, [RZ] ;  /* 0x00000000fffff984 */ /* 0x000fe20000000800 */
[----:B------:R1:W-:Y:S01]  /*11820*/  @P0 LDGSTS.E.BYPASS.LTC128B.128 [R7+0x1e400], desc[UR50][R2.64], !P2 ;  /* 0x1e40000002070fae */ /* 0x0003e2000d101d72 */
[----:B------:R-:W-:Y:S01]  /*11830*/  IMAD.MOV.U32 R0, RZ, RZ, R14 ;  /* 0x000000ffff007224 */ /* 0x000fe200078e000e */
[----:B------:R-:W-:Y:S06]  /*11840*/  BRA `(.L_x_9564) ;  /* 0xffffffbc00f87947 */ /* 0x000fec000383ffff */
.L_x_9494:
        /* <DEDUP_REMOVED lines=9> */
.L_x_9565:
[C---:B------:R-:W-:Y:S01]  /*118e0*/  VIADD R6, R17.reuse, 0x10 ;  /* 0x0000001011067836 */ /* 0x040fe20000000000 */
[----:B------:R-:W-:Y:S01]  /*118f0*/  ISETP.GE.AND P0, PT, R17, R5, PT ;  /* 0x000000051100720c */ /* 0x000fe20003f06270 */
[----:B------:R-:W-:Y:S02]  /*11900*/  IMAD.MOV.U32 R13, RZ, RZ, R0 ;  /* 0x000000ffff0d7224 */ /* 0x000fe400078e0000 */
[----:B------:R-:W-:-:S10]  /*11910*/  IMAD.MOV.U32 R2, RZ, RZ, R14 ;  /* 0x000000ffff027224 */ /* 0x000fd400078e000e */
[----:B------:R-:W-:Y:S05]  /*11920*/  WARPSYNC.COLLECTIVE R15, `(.L_x_9566) ;  /* 0x000000000f087348 */ /* 0x000fea0003c00000 */
[----:B------:R0:W1:Y:S02]  /*11930*/  SHFL.IDX P6, R14, R13, R12, R11 ;  /* 0x0000000c0d0e7389 */ /* 0x00006400000c000b */
[----:B01----:R-:W-:Y:S01]  /*11940*/  ENDCOLLECTIVE ;  /* 0x000000000000791b */ /* 0x003fe20003800000 */
.L_x_9566:
[----:B------:R-:W-:Y:S02]  /*11950*/  IMAD.MOV.U32 R13, RZ, RZ, R4 ;  /* 0x000000ffff0d7224 */ /* 0x000fe400078e0004 */
[----:B------:R-:W-:Y:S02]  /*11960*/  IMAD.MOV.U32 R12, RZ, RZ, 0x1 ;  /* 0x00000001ff0c7424 */ /* 0x000fe400078e00ff */
[----:B------:R-:W-:-:S07]  /*11970*/  IMAD.MOV.U32 R3, RZ, RZ, R14 ;  /* 0x000000ffff037224 */ /* 0x000fce00078e000e */
[----:B------:R-:W-:Y:S05]  /*11980*/  WARPSYNC.COLLECTIVE R15, `(.L_x_9567) ;  /* 0x000000000f087348 */ /* 0x000fea0003c00000 */
[----:B------:R0:W1:Y:S02]  /*11990*/  SHFL.IDX P6, R14, R13, R12, R11 ;  /* 0x0000000c0d0e7389 */ /* 0x00006400000c000b */
[----:B01----:R-:W-:Y:S01]  /*119a0*/  ENDCOLLECTIVE ;  /* 0x000000000000791b */ /* 0x003fe20003800000 */
.L_x_9567:
        /* <DEDUP_REMOVED lines=15> */
.L_x_9568:
[----:B------:R-:W-:Y:S02]  /*11aa0*/  IMAD.MOV.U32 R13, RZ, RZ, R4 ;  /* 0x000000ffff0d7224 */ /* 0x000fe400078e0004 */
[----:B------:R-:W-:Y:S02]  /*11ab0*/  IMAD.MOV.U32 R12, RZ, RZ, 0x2 ;  /* 0x00000002ff0c7424 */ /* 0x000fe400078e00ff */
[----:B------:R-:W-:-:S07]  /*11ac0*/  IMAD.MOV.U32 R3, RZ, RZ, R14 ;  /* 0x000000ffff037224 */ /* 0x000fce00078e000e */
[----:B------:R-:W-:Y:S05]  /*11ad0*/  WARPSYNC.COLLECTIVE R15, `(.L_x_9569) ;  /* 0x000000000f087348 */ /* 0x000fea0003c00000 */
[----:B------:R0:W1:Y:S02]  /*11ae0*/  SHFL.IDX P6, R14, R13, R12, R11 ;  /* 0x0000000c0d0e7389 */ /* 0x00006400000c000b */
[----:B01----:R-:W-:Y:S01]  /*11af0*/  ENDCOLLECTIVE ;  /* 0x000000000000791b */ /* 0x003fe20003800000 */
.L_x_9569:
        /* <DEDUP_REMOVED lines=16> */
.L_x_9570:
[----:B------:R-:W-:Y:S02]  /*11c00*/  IMAD.MOV.U32 R13, RZ, RZ, R4 ;  /* 0x000000ffff0d7224 */ /* 0x000fe400078e0004 */
[----:B------:R-:W-:Y:S02]  /*11c10*/  IMAD.MOV.U32 R12, RZ, RZ, 0x3 ;  /* 0x00000003ff0c7424 */ /* 0x000fe400078e00ff */
[----:B------:R-:W-:-:S07]  /*11c20*/  IMAD.MOV.U32 R3, RZ, RZ, R14 ;  /* 0x000000ffff037224 */ /* 0x000fce00078e000e */
[----:B------:R-:W-:Y:S05]  /*11c30*/  WARPSYNC.COLLECTIVE R15, `(.L_x_9571) ;  /* 0x000000000f087348 */ /* 0x000fea0003c00000 */
[----:B------:R0:W1:Y:S02]  /*11c40*/  SHFL.IDX P6, R14, R13, R12, R11 ;  /* 0x0000000c0d0e7389 */ /* 0x00006400000c000b */
[----:B01----:R-:W-:Y:S01]  /*11c50*/  ENDCOLLECTIVE ;  /* 0x000000000000791b */ /* 0x003fe20003800000 */
.L_x_9571:
        /* <DEDUP_REMOVED lines=16> */
.L_x_9572:
[----:B------:R-:W-:Y:S02]  /*11d60*/  IMAD.MOV.U32 R13, RZ, RZ, R4 ;  /* 0x000000ffff0d7224 */ /* 0x000fe400078e0004 */
[----:B------:R-:W-:Y:S02]  /*11d70*/  IMAD.MOV.U32 R12, RZ, RZ, 0x4 ;  /* 0x00000004ff0c7424 */ /* 0x000fe400078e00ff */
[----:B------:R-:W-:-:S07]  /*11d80*/  IMAD.MOV.U32 R3, RZ, RZ, R14 ;  /* 0x000000ffff037224 */ /* 0x000fce00078e000e */
[----:B------:R-:W-:Y:S05]  /*11d90*/  WARPSYNC.COLLECTIVE R15, `(.L_x_9573) ;  /* 0x000000000f087348 */ /* 0x000fea0003c00000 */
[----:B------:R0:W1:Y:S02]  /*11da0*/  SHFL.IDX P6, R14, R13, R12, R11 ;  /* 0x0000000c0d0e7389 */ /* 0x00006400000c000b */
[----:B01----:R-:W-:Y:S01]  /*11db0*/  ENDCOLLECTIVE ;  /* 0x000000000000791b */ /* 0x003fe20003800000 */
.L_x_9573:
        /* <DEDUP_REMOVED lines=16> */
.L_x_9574:
[----:B------:R-:W-:Y:S02]  /*11ec0*/  IMAD.MOV.U32 R13, RZ, RZ, R4 ;  /* 0x000000ffff0d7224 */ /* 0x000fe400078e0004 */
[----:B------:R-:W-:Y:S02]  /*11ed0*/  IMAD.MOV.U32 R12, RZ, RZ, 0x5 ;  /* 0x00000005ff0c7424 */ /* 0x000fe400078e00ff */
[----:B------:R-:W-:-:S07]  /*11ee0*/  IMAD.MOV.U32 R3, RZ, RZ, R14 ;  /* 0x000000ffff037224 */ /* 0x000fce00078e000e */
[----:B------:R-:W-:Y:S05]  /*11ef0*/  WARPSYNC.COLLECTIVE R15, `(.L_x_9575) ;  /* 0x000000000f087348 */ /* 0x000fea0003c00000 */
[----:B------:R0:W1:Y:S02]  /*11f00*/  SHFL.IDX P6, R14, R13, R12, R11 ;  /* 0x0000000c0d0e7389 */ /* 0x00006400000c000b */
[----:B01----:R-:W-:Y:S01]  /*11f10*/  ENDCOLLECTIVE ;  /* 0x000000000000791b */ /* 0x003fe20003800000 */
.L_x_9575:
        /* <DEDUP_REMOVED lines=16> */
.L_x_9576:
[----:B------:R-:W-:Y:S02]  /*12020*/  IMAD.MOV.U32 R13, RZ, RZ, R4 ;  /* 0x000000ffff0d7224 */ /* 0x000fe400078e0004 */
[----:B------:R-:W-:Y:S02]  /*12030*/  IMAD.MOV.U32 R12, RZ, RZ, 0x6 ;  /* 0x00000006ff0c7424 */ /* 0x000fe400078e00ff */
[----:B------:R-:W-:-:S07]  /*12040*/  IMAD.MOV.U32 R3, RZ, RZ, R14 ;  /* 0x000000ffff037224 */ /* 0x000fce00078e000e */
[----:B------:R-:W-:Y:S05]  /*12050*/  WARPSYNC.COLLECTIVE R15, `(.L_x_9577) ;  /* 0x000000000f087348 */ /* 0x000fea0003c00000 */
[----:B------:R0:W1:Y:S02]  /*12060*/  SHFL.IDX P6, R14, R13, R12, R11 ;  /* 0x0000000c0d0e7389 */ /* 0x00006400000c000b */
[----:B01----:R-:W-:Y:S01]  /*12070*/  ENDCOLLECTIVE ;  /* 0x000000000000791b */ /* 0x003fe20003800000 */
.L_x_9577:
        /* <DEDUP_REMOVED lines=16> */
.L_x_9578:
[----:B------:R-:W-:Y:S02]  /*12180*/  IMAD.MOV.U32 R13, RZ, RZ, R4 ;  /* 0x000000ffff0d7224 */ /* 0x000fe400078e0004 */
[----:B------:R-:W-:Y:S02]  /*12190*/  IMAD.MOV.U32 R12, RZ, RZ, 0x7 ;  /* 0x00000007ff0c7424 */ /* 0x000fe400078e00ff */
[----:B------:R-:W-:-:S07]  /*121a0*/  IMAD.MOV.U32 R3, RZ, RZ, R14 ;  /* 0x000000ffff037224 */ /* 0x000fce00078e000e */
[----:B------:R-:W-:Y:S05]  /*121b0*/  WARPSYNC.COLLECTIVE R15, `(.L_x_9579) ;  /* 0x000000000f087348 */ /* 0x000fea0003c00000 */
[----:B------:R0:W1:Y:S02]  /*121c0*/  SHFL.IDX P6, R14, R13, R12, R11 ;  /* 0x0000000c0d0e7389 */ /* 0x00006400000c000b */
[----:B01----:R-:W-:Y:S01]  /*121d0*/  ENDCOLLECTIVE ;  /* 0x000000000000791b */ /* 0x003fe20003800000 */
.L_x_9579:
        /* <DEDUP_REMOVED lines=14> */
.L_x_9580:
[----:B------:R-:W-:Y:S05]  /*122c0*/  BRA `(.L_x_9581) ;  /* 0xffffffc000607947 */ /* 0x000fea000383ffff */
.L_x_9497:
[----:B0-----:R0:W1:Y:S02]  /*122d0*/  SYNCS.PHASECHK.TRANS64.TRYWAIT P0, [R22+URZ+0x22820], R3 ;  /* 0x02282003160075a7 */ /* 0x001064000800017f */
[----:B-1----:R-:W-:Y:S05]  /*122e0*/  @!P0 NANOSLEEP.SYNCS 0x989680 ;  /* 0x009896800000895d */ /* 0x002fea0003900000 */
[----:B------:R-:W1:Y:S02]  /*122f0*/  @!P0 SYNCS.PHASECHK.TRANS64 P0, [R22+URZ+0x22820], R3 ;  /* 0x02282003160085a7 */ /* 0x000e64000800007f */
[----:B-1----:R-:W-:Y:S05]  /*12300*/  @!P0 BRA `(.L_x_9497) ;  /* 0xfffffffc00f08947 */ /* 0x002fea000383ffff */
[----:B------:R-:W-:Y:S05]  /*12310*/  BRA `(.L_x_9582) ;  /* 0xffffffc000bc7947 */ /* 0x000fea000383ffff */
.L_x_9500:
[----:B-1----:R1:W2:Y:S02]  /*12320*/  SYNCS.PHASECHK.TRANS64.TRYWAIT P0, [R33+URZ+0x22860], R0 ;  /* 0x02286000210075a7 */ /* 0x0022a4000800017f */
[----:B--2---:R-:W-:Y:S05]  /*12330*/  @!P0 NANOSLEEP.SYNCS 0x989680 ;  /* 0x009896800000895d */ /* 0x004fea0003900000 */
[----:B------:R-:W2:Y:S02]  /*12340*/  @!P0 SYNCS.PHASECHK.TRANS64 P0, [R33+URZ+0x22860], R0 ;  /* 0x02286000210085a7 */ /* 0x000ea4000800007f */
[----:B--2---:R-:W-:Y:S05]  /*12350*/  @!P0 BRA `(.L_x_9500) ;  /* 0xfffffffc00f08947 */ /* 0x004fea000383ffff */
[----:B------:R-:W-:Y:S05]  /*12360*/  BRA `(.L_x_9583) ;  /* 0xffffffc000cc7947 */ /* 0x000fea000383ffff */
.L_x_9501:
        /* <DEDUP_REMOVED lines=8> */
.L_x_9585:
[----:B------:R-:W-:Y:S05]  /*123f0*/  BSYNC B0 ;  /* 0x0000000000007941 */ /* 0x000fea0003800000 */
.L_x_9584:
[----:B------:R-:W0:Y:S01]  /*12400*/  S2R R7, SR_TID.X ;  /* 0x0000000000077919 */ /* 0x000e220000002100 */
[----:B------:R-:W-:Y:S01]  /*12410*/  IMAD.MOV.U32 R13, RZ, RZ, R5 ;  /* 0x000000ffff0d7224 */ /* 0x000fe200078e0005 */
[C---:B------:R-:W-:Y:S01]  /*12420*/  LOP3.LUT P2, RZ, R25.reuse, 0x2, RZ, 0xc0, !PT ;  /* 0x0000000219ff7812 */ /* 0x040fe2000784c0ff */
[----:B------:R-:W-:Y:S01]  /*12430*/  IMAD.MOV.U32 R12, RZ, RZ, RZ ;  /* 0x000000ffff0c7224 */ /* 0x000fe200078e00ff */
[----:B------:R-:W-:Y:S01]  /*12440*/  LOP3.LUT P1, RZ, R25, 0x4, RZ, 0xc0, !PT ;  /* 0x0000000419ff7812 */ /* 0x000fe2000782c0ff */
[----:B------:R-:W-:Y:S02]  /*12450*/  IMAD.MOV.U32 R11, RZ, RZ, 0x181f ;  /* 0x0000181fff0b7424 */ /* 0x000fe400078e00ff */
[----:B------:R-:W-:Y:S01]  /*12460*/  IMAD.MOV.U32 R15, RZ, RZ, -0x1 ;  /* 0xffffffffff0f7424 */ /* 0x000fe200078e00ff */
[----:B------:R-:W-:Y:S01]  /*12470*/  ISETP.LT.OR P4, PT, R32, 0x1, !P1 ;  /* 0x000000012000780c */ /* 0x000fe20004f81670 */
[----:B------:R-:W-:Y:S02]  /*12480*/  IMAD.MOV.U32 R3, RZ, RZ, R14 ;  /* 0x000000ffff037224 */ /* 0x000fe400078e000e */
[----:B------:R-:W-:-:S10]  /*12490*/  IMAD R4, R4, 0x2, R22 ;  /* 0x0000000204047824 */ /* 0x000fd400078e0216 */
[----:B0-----:R-:W-:Y:S05]  /*124a0*/  WARPSYNC.COLLECTIVE R15, `(.L_x_9586) ;  /* 0x000000000f087348 */ /* 0x001fea0003c00000 */
[----:B------:R1:W2:Y:S02]  /*124b0*/  SHFL.IDX P6, R14, R13, R12, R11 ;  /* 0x0000000c0d0e7389 */ /* 0x0002a400000c000b */
[----:B012---:R-:W-:Y:S01]  /*124c0*/  ENDCOLLECTIVE ;  /* 0x000000000000791b */ /* 0x007fe20003800000 */
.L_x_9586:
[----:B------:R-:W-:Y:S02]  /*124d0*/  IMAD.MOV.U32 R13, RZ, RZ, R6 ;  /* 0x000000ffff0d7224 */ /* 0x000fe400078e0006 */
[----:B------:R-:W-:Y:S02]  /*124e0*/  IMAD.MOV.U32 R12, RZ, RZ, 0x1 ;  /* 0x00000001ff0c7424 */ /* 0x000fe400078e00ff */
[----:B------:R-:W-:-:S05]  /*124f0*/  IMAD.SHL.U32 R7, R7, 0x8, RZ ;  /* 0x0000000807077824 */ /* 0x000fca00078e00ff */
[----:B------:R-:W-:-:S05]  /*12500*/  LOP3.LUT R7, R7, 0x38, RZ, 0xc0, !PT ;  /* 0x0000003807077812 */ /* 0x000fca00078ec0ff */
[----:B------:R-:W-:Y:S01]  /*12510*/  IMAD.SHL.U32 R0, R7, 0x2, RZ ;  /* 0x0000000207007824 */ /* 0x000fe200078e00ff */
[----:B------:R-:W-:-:S04]  /*12520*/  LOP3.LUT R7, R25, 0x1, RZ, 0xc0, !PT ;  /* 0x0000000119077812 */ /* 0x000fc800078ec0ff */
[----:B------:R-:W-:Y:S02]  /*12530*/  IADD3 R2, P0, R14, R0, RZ ;  /* 0x000000000e027210 */ /* 0x000fe40007f1e0ff */
[----:B------:R-:W-:-:S13]  /*12540*/  ISETP.NE.U32.AND P3, PT, R7, 0x1, PT ;  /* 0x000000010700780c */ /* 0x000fda0003f65070 */
[----:B------:R-:W-:Y:S05]  /*12550*/  WARPSYNC.COLLECTIVE R15, `(.L_x_9587) ;  /* 0x000000000f087348 */ /* 0x000fea0003c00000 */
[----:B------:R0:W1:Y:S02]  /*12560*/  SHFL.IDX P6, R14, R13, R12, R11 ;  /* 0x0000000c0d0e7389 */ /* 0x00006400000c000b */
[----:B01----:R-:W-:Y:S01]  /*12570*/  ENDCOLLECTIVE ;  /* 0x000000000000791b */ /* 0x003fe20003800000 */
.L_x_9587:
[----:B------:R-:W-:Y:S01]  /*12580*/  IMAD.X R3, RZ, RZ, R3, P0 ;  /* 0x000000ffff037224 */ /* 0x000fe200000e0603 */
[----:B------:R-:W-:Y:S01]  /*12590*/  ISETP.LT.OR P0, PT, R32, 0x1, P3 ;  /* 0x000000012000780c */ /* 0x000fe20001f01670 */
[----:B------:R-:W-:-:S12]  /*125a0*/  IMAD.MOV.U32 R13, RZ, RZ, R5 ;  /* 0x000000ffff0d7224 */ /* 0x000fd800078e0005 */
[----:B------:R-:W-:Y:S01]  /*125b0*/  @!PT LDS RZ, [RZ] ;  /* 0x00000000fffff984 */ /* 0x000fe20000000800 */
[----:B------:R-:W-:Y:S01]  /*125c0*/  @!PT LDS RZ, [RZ] ;  /* 0x00000000fffff984 */ /* 0x000fe20000000800 */
[----:B------:R-:W-:Y:S01]  /*125d0*/  @!PT LDS RZ, [RZ] ;  /* 0x00000000fffff984 */ /* 0x000fe20000000800 */
[----:B------:R-:W-:Y:S01]  /*125e0*/  LDGSTS.E.BYPASS.LTC128B.128 [R4+0x400], desc[UR50][R2.64], !P0 ;  /* 0x0040000002047fae */ /* 0x000fe2000c101d72 */
[----:B------:R-:W-:-:S13]  /*125f0*/  ISETP.LT.OR P0, PT, R32, 0x1, !P2 ;  /* 0x000000012000780c */ /* 0x000fda0005701670 */
[----:B------:R-:W-:Y:S01]  /*12600*/  LDGSTS.E.BYPASS.LTC128B.128 [R4+0x3400], desc[UR50][R2.64+0x80], !P0 ;  /* 0x0340008002047fae */ /* 0x000fe2000c101d72 */
[----:B------:R-:W-:-:S03]  /*12610*/  LOP3.LUT P0, RZ, R25, 0x8, RZ, 0xc0, !PT ;  /* 0x0000000819ff7812 */ /* 0x000fc6000780c0ff */
[----:B------:R-:W-:Y:S01]  /*12620*/  LDGSTS.E.BYPASS.LTC128B.128 [R4+0x6400], desc[UR50][R2.64+0x100], !P4 ;  /* 0x0640010002047fae */ /* 0x000fe2000e101d72 */
[----:B------:R-:W-:-:S13]  /*12630*/  ISETP.LT.OR P4, PT, R32, 0x1, !P0 ;  /* 0x000000012000780c */ /* 0x000fda0004781670 */
[----:B------:R0:W-:Y:S02]  /*12640*/  LDGSTS.E.BYPASS.LTC128B.128 [R4+0x9400], desc[UR50][R2.64+0x180], !P4 ;  /* 0x0940018002047fae */ /* 0x0001e4000e101d72 */
[----:B0-----:R-:W-:-:S07]  /*12650*/  IMAD.MOV.U32 R3, RZ, RZ, R14 ;  /* 0x000000ffff037224 */ /* 0x001fce00078e000e */
[----:B------:R-:W-:Y:S05]  /*12660*/  WARPSYNC.COLLECTIVE R15, `(.L_x_9588) ;  /* 0x000000000f087348 */ /* 0x000fea0003c00000 */
[----:B------:R0:W1:Y:S02]  /*12670*/  SHFL.IDX P6, R14, R13, R12, R11 ;  /* 0x0000000c0d0e7389 */ /* 0x00006400000c000b */
[----:B01----:R-:W-:Y:S01]  /*12680*/  ENDCOLLECTIVE ;  /* 0x000000000000791b */ /* 0x003fe20003800000 */
.L_x_9588:
[----:B------:R-:W-:Y:S02]  /*12690*/  IMAD.MOV.U32 R13, RZ, RZ, R6 ;  /* 0x000000ffff0d7224 */ /* 0x000fe400078e0006 */
[----:B------:R-:W-:Y:S01]  /*126a0*/  IMAD.MOV.U32 R12, RZ, RZ, 0x2 ;  /* 0x00000002ff0c7424 */ /* 0x000fe200078e00ff */
[----:B------:R-:W-:-:S13]  /*126b0*/  IADD3 R2, P4, R14, R0, RZ ;  /* 0x000000000e027210 */ /* 0x000fda0007f9e0ff */
[----:B------:R-:W-:Y:S05]  /*126c0*/  WARPSYNC.COLLECTIVE R15, `(.L_x_9589) ;  /* 0x000000000f087348 */ /* 0x000fea0003c00000 */
[----:B------:R0:W1:Y:S02]  /*126d0*/  SHFL.IDX P6, R14, R13, R12, R11 ;  /* 0x0000000c0d0e7389 */ /* 0x00006400000c000b */
[----:B01----:R-:W-:Y:S01]  /*126e0*/  ENDCOLLECTIVE ;  /* 0x000000000000791b */ /* 0x003fe20003800000 */
.L_x_9589:
        /* <DEDUP_REMOVED lines=9> */
[----:B------:R-:W-:-:S13]  /*12780*/  ISETP.LT.OR P4, PT, R32, 0x11, !P1 ;  /* 0x000000112000780c */ /* 0x000fda0004f81670 */
[----:B------:R-:W-:Y:S01]  /*12790*/  LDGSTS.E.BYPASS.LTC128B.128 [R4+0x6c00], desc[UR50][R2.64+0x100], !P4 ;  /* 0x06c0010002047fae */ /* 0x000fe2000e101d72 */
[----:B------:R-:W-:-:S13]  /*127a0*/  ISETP.LT.OR P4, PT, R32, 0x11, !P0 ;  /* 0x000000112000780c */ /* 0x000fda0004781670 */
[----:B------:R0:W-:Y:S02]  /*127b0*/  LDGSTS.E.BYPASS.LTC128B.128 [R4+0x9c00], desc[UR50][R2.64+0x180], !P4 ;  /* 0x09c0018002047fae */ /* 0x0001e4000e101d72 */
[----:B0-----:R-:W-:-:S07]  /*127c0*/  IMAD.MOV.U32 R3, RZ, RZ, R14 ;  /* 0x000000ffff037224 */ /* 0x001fce00078e000e */
[----:B------:R-:W-:Y:S05]  /*127d0*/  WARPSYNC.COLLECTIVE R15, `(.L_x_9590) ;  /* 0x000000000f087348 */ /* 0x000fea0003c00000 */
[----:B------:R0:W1:Y:S02]  /*127e0*/  SHFL.IDX P6, R14, R13, R12, R11 ;  /* 0x0000000c0d0e7389 */ /* 0x00006400000c000b */
[----:B01----:R-:W-:Y:S01]  /*127f0*/  ENDCOLLECTIVE ;  /* 0x000000000000791b */ /* 0x003fe20003800000 */
.L_x_9590:
[----:B------:R-:W-:Y:S02]  /*12800*/  IMAD.MOV.U32 R13, RZ, RZ, R6 ;  /* 0x000000ffff0d7224 */ /* 0x000fe400078e0006 */
[----:B------:R-:W-:Y:S01]  /*12810*/  IMAD.MOV.U32 R12, RZ, RZ, 0x3 ;  /* 0x00000003ff0c7424 */ /* 0x000fe200078e00ff */
[----:B------:R-:W-:-:S13]  /*12820*/  IADD3 R2, P4, R14, R0, RZ ;  /* 0x000000000e027210 */ /* 0x000fda0007f9e0ff */
[----:B------:R-:W-:Y:S05]  /*12830*/  WARPSYNC.COLLECTIVE R15, `(.L_x_9591) ;  /* 0x000000000f087348 */ /* 0x000fea0003c00000 */
[----:B------:R0:W1:Y:S02]  /*12840*/  SHFL.IDX P6, R14, R13, R12, R11 ;  /* 0x0000000c0d0e7389 */ /* 0x00006400000c000b */
[----:B01----:R-:W-:Y:S01]  /*12850*/  ENDCOLLECTIVE ;  /* 0x000000000000791b */ /* 0x003fe20003800000 */
.L_x_9591:
        /* <DEDUP_REMOVED lines=17> */
.L_x_9592:
[----:B------:R-:W-:Y:S02]  /*12970*/  IMAD.MOV.U32 R13, RZ, RZ, R6 ;  /* 0x000000ffff0d7224 */ /* 0x000fe400078e0006 */
[----:B------:R-:W-:Y:S01]  /*12980*/  IMAD.MOV.U32 R12, RZ, RZ, 0x4 ;  /* 0x00000004ff0c7424 */ /* 0x000fe200078e00ff */
[----:B------:R-:W-:-:S13]  /*12990*/  IADD3 R2, P4, R14, R0, RZ ;  /* 0x000000000e027210 */ /* 0x000fda0007f9e0ff */
[----:B------:R-:W-:Y:S05]  /*129a0*/  WARPSYNC.COLLECTIVE R15, `(.L_x_9593) ;  /* 0x000000000f087348 */ /* 0x000fea0003c00000 */
[----:B------:R0:W1:Y:S02]  /*129b0*/  SHFL.IDX P6, R14, R13, R12, R11 ;  /* 0x0000000c0d0e7389 */ /* 0x00006400000c000b */
[----:B01----:R-:W-:Y:S01]  /*129c0*/  ENDCOLLECTIVE ;  /* 0x000000000000791b */ /* 0x003fe20003800000 */
.L_x_9593:
        /* <DEDUP_REMOVED lines=17> */
.L_x_9594:
[----:B------:R-:W-:Y:S02]  /*12ae0*/  IMAD.MOV.U32 R13, RZ, RZ, R6 ;  /* 0x000000ffff0d7224 */ /* 0x000fe400078e0006 */
[----:B------:R-:W-:Y:S01]  /*12af0*/  IMAD.MOV.U32 R12, RZ, RZ, 0x5 ;  /* 0x00000005ff0c7424 */ /* 0x000fe200078e00ff */
[----:B------:R-:W-:-:S13]  /*12b00*/  IADD3 R2, P4, R14, R0, RZ ;  /* 0x000000000e027210 */ /* 0x000fda0007f9e0ff */
[----:B------:R-:W-:Y:S05]  /*12b10*/  WARPSYNC.COLLECTIVE R15, `(.L_x_9595) ;  /* 0x000000000f087348 */ /* 0x000fea0003c00000 */
[----:B------:R0:W1:Y:S02]  /*12b20*/  SHFL.IDX P6, R14, R13, R12, R11 ;  /* 0x0000000c0d0e7389 */ /* 0x00006400000c000b */
[----:B01----:R-:W-:Y:S01]  /*12b30*/  ENDCOLLECTIVE ;  /* 0x000000000000791b */ /* 0x003fe20003800000 */
.L_x_9595:
        /* <DEDUP_REMOVED lines=12> */
.L_x_9596:
        /* <DEDUP_REMOVED lines=9> */
.L_x_9508:
[----:B0-----:R0:W1:Y:S02]  /*12c90*/  SYNCS.PHASECHK.TRANS64.TRYWAIT P0, [R10+URZ+0x22840], R20 ;  /* 0x022840140a0075a7 */ /* 0x001064000800017f */
[----:B-1----:R-:W-:Y:S05]  /*12ca0*/  @!P0 NANOSLEEP.SYNCS 0x989680 ;  /* 0x009896800000895d */ /* 0x002fea0003900000 */
[----:B------:R-:W1:Y:S02]  /*12cb0*/  @!P0 SYNCS.PHASECHK.TRANS64 P0, [R10+URZ+0x22840], R20 ;  /* 0x022840140a0085a7 */ /* 0x000e64000800007f */
[----:B-1----:R-:W-:Y:S05]  /*12cc0*/  @!P0 BRA `(.L_x_9508) ;  /* 0xfffffffc00f08947 */ /* 0x002fea000383ffff */
[----:B------:R-:W-:Y:S05]  /*12cd0*/  BRA `(.L_x_9598) ;  /* 0xffffffc400307947 */ /* 0x000fea000383ffff */
.L_x_9509:
        /* <DEDUP_REMOVED lines=8> */
.L_x_9600:
[----:B------:R-:W-:Y:S05]  /*12d60*/  BSYNC B1 ;  /* 0x0000000000017941 */ /* 0x000fea0003800000 */
.L_x_9599:
        /* <DEDUP_REMOVED lines=9> */
.L_x_9601:
[----:B------:R-:W-:Y:S02]  /*12e00*/  IMAD.MOV.U32 R13, RZ, RZ, R8 ;  /* 0x000000ffff0d7224 */ /* 0x000fe400078e0008 */
[----:B------:R-:W-:Y:S02]  /*12e10*/  IMAD.MOV.U32 R12, RZ, RZ, 0x1 ;  /* 0x00000001ff0c7424 */ /* 0x000fe400078e00ff */
[----:B------:R-:W-:-:S07]  /*12e20*/  IMAD.MOV.U32 R2, RZ, RZ, R14 ;  /* 0x000000ffff027224 */ /* 0x000fce00078e000e */
[----:B------:R-:W-:Y:S05]  /*12e30*/  WARPSYNC.COLLECTIVE R15, `(.L_x_9602) ;  /* 0x000000000f087348 */ /* 0x000fea0003c00000 */
[----:B------:R0:W1:Y:S02]  /*12e40*/  SHFL.IDX P6, R14, R13, R12, R11 ;  /* 0x0000000c0d0e7389 */ /* 0x00006400000c000b */
[----:B01----:R-:W-:Y:S01]  /*12e50*/  ENDCOLLECTIVE ;  /* 0x000000000000791b */ /* 0x003fe20003800000 */
.L_x_9602:
        /* <DEDUP_REMOVED lines=11> */
.L_x_9603:
[----:B------:R-:W-:Y:S02]  /*12f10*/  IMAD.MOV.U32 R13, RZ, RZ, R8 ;  /* 0x000000ffff0d7224 */ /* 0x000fe400078e0008 */
[----:B------:R-:W-:Y:S02]  /*12f20*/  IMAD.MOV.U32 R12, RZ, RZ, 0x2 ;  /* 0x00000002ff0c7424 */ /* 0x000fe400078e00ff */
[----:B------:R-:W-:-:S07]  /*12f30*/  IMAD.MOV.U32 R2, RZ, RZ, R14 ;  /* 0x000000ffff027224 */ /* 0x000fce00078e000e */
[----:B------:R-:W-:Y:S05]  /*12f40*/  WARPSYNC.COLLECTIVE R15, `(.L_x_9604) ;  /* 0x000000000f087348 */ /* 0x000fea0003c00000 */
[----:B------:R0:W1:Y:S02]  /*12f50*/  SHFL.IDX P6, R14, R13, R12, R11 ;  /* 0x0000000c0d0e7389 */ /* 0x00006400000c000b */
[----:B01----:R-:W-:Y:S01]  /*12f60*/  ENDCOLLECTIVE ;  /* 0x000000000000791b */ /* 0x003fe20003800000 */
.L_x_9604:
        /* <DEDUP_REMOVED lines=11> */
.L_x_9605:
[----:B------:R-:W-:Y:S02]  /*13020*/  IMAD.MOV.U32 R13, RZ, RZ, R8 ;  /* 0x000000ffff0d7224 */ /* 0x000fe400078e0008 */
[----:B------:R-:W-:Y:S02]  /*13030*/  IMAD.MOV.U32 R12, RZ, RZ, 0x3 ;  /* 0x00000003ff0c7424 */ /* 0x000fe400078e00ff */
[----:B------:R-:W-:-:S07]  /*13040*/  IMAD.MOV.U32 R2, RZ, RZ, R14 ;  /* 0x000000ffff027224 */ /* 0x000fce00078e000e */
[----:B------:R-:W-:Y:S05]  /*13050*/  WARPSYNC.COLLECTIVE R15, `(.L_x_9606) ;  /* 0x000000000f087348 */ /* 0x000fea0003c00000 */
[----:B------:R0:W1:Y:S02]  /*13060*/  SHFL.IDX P6, R14, R13, R12, R11 ;  /* 0x0000000c0d0e7389 */ /* 0x00006400000c000b */
[----:B01----:R-:W-:Y:S01]  /*13070*/  ENDCOLLECTIVE ;  /* 0x000000000000791b */ /* 0x003fe20003800000 */
.L_x_9606:
        /* <DEDUP_REMOVED lines=11> */
.L_x_9607:
[----:B------:R-:W-:Y:S02]  /*13130*/  IMAD.MOV.U32 R13, RZ, RZ, R8 ;  /* 0x000000ffff0d7224 */ /* 0x000fe400078e0008 */
[----:B------:R-:W-:Y:S02]  /*13140*/  IMAD.MOV.U32 R12, RZ, RZ, 0x4 ;  /* 0x00000004ff0c7424 */ /* 0x000fe400078e00ff */
[----:B------:R-:W-:-:S07]  /*13150*/  IMAD.MOV.U32 R2, RZ, RZ, R14 ;  /* 0x000000ffff027224 */ /* 0x000fce00078e000e */
[----:B------:R-:W-:Y:S05]  /*13160*/  WARPSYNC.COLLECTIVE R15, `(.L_x_9608) ;  /* 0x000000000f087348 */ /* 0x000fea0003c00000 */
[----:B------:R0:W1:Y:S02]  /*13170*/  SHFL.IDX P6, R14, R13, R12, R11 ;  /* 0x0000000c0d0e7389 */ /* 0x00006400000c000b */
[----:B01----:R-:W-:Y:S01]  /*13180*/  ENDCOLLECTIVE ;  /* 0x000000000000791b */ /* 0x003fe20003800000 */
.L_x_9608:
        /* <DEDUP_REMOVED lines=11> */
.L_x_9609:
[----:B------:R-:W-:Y:S02]  /*13240*/  IMAD.MOV.U32 R13, RZ, RZ, R8 ;  /* 0x000000ffff0d7224 */ /* 0x000fe400078e0008 */
[----:B------:R-:W-:Y:S02]  /*13250*/  IMAD.MOV.U32 R12, RZ, RZ, 0x5 ;  /* 0x00000005ff0c7424 */ /* 0x000fe400078e00ff */
[----:B------:R-:W-:-:S07]  /*13260*/  IMAD.MOV.U32 R2, RZ, RZ, R14 ;  /* 0x000000ffff027224 */ /* 0x000fce00078e000e */
[----:B------:R-:W-:Y:S05]  /*13270*/  WARPSYNC.COLLECTIVE R15, `(.L_x_9610) ;  /* 0x000000000f087348 */ /* 0x000fea0003c00000 */
[----:B------:R0:W1:Y:S02]  /*13280*/  SHFL.IDX P6, R14, R13, R12, R11 ;  /* 0x0000000c0d0e7389 */ /* 0x00006400000c000b */
[----:B01----:R-:W-:Y:S01]  /*13290*/  ENDCOLLECTIVE ;  /* 0x000000000000791b */ /* 0x003fe20003800000 */
.L_x_9610:
        /* <DEDUP_REMOVED lines=11> */
.L_x_9611:
[----:B------:R-:W-:Y:S05]  /*13350*/  BRA `(.L_x_9612) ;  /* 0xffffffc000587947 */ /* 0x000fea000383ffff */
.L_x_9514:
[----:B--2---:R2:W3:Y:S02]  /*13360*/  SYNCS.PHASECHK.TRANS64.TRYWAIT P0, [R10+URZ+0x22860], R20 ;  /* 0x022860140a0075a7 */ /* 0x0044e4000800017f */
[----:B---3--:R-:W-:Y:S05]  /*13370*/  @!P0 NANOSLEEP.SYNCS 0x989680 ;  /* 0x009896800000895d */ /* 0x008fea0003900000 */
[----:B------:R-:W3:Y:S02]  /*13380*/  @!P0 SYNCS.PHASECHK.TRANS64 P0, [R10+URZ+0x22860], R20 ;  /* 0x022860140a0085a7 */ /* 0x000ee4000800007f */
[----:B---3--:R-:W-:Y:S05]  /*13390*/  @!P0 BRA `(.L_x_9514) ;  /* 0xfffffffc00f08947 */ /* 0x008fea000383ffff */
[----:B------:R-:W-:Y:S05]  /*133a0*/  BRA `(.L_x_9613) ;  /* 0xffffffc000a87947 */ /* 0x000fea000383ffff */
.L_x_9515:
        /* <DEDUP_REMOVED lines=8> */
.L_x_9615:
[----:B------:R-:W-:Y:S05]  /*13430*/  BSYNC B1 ;  /* 0x0000000000017941 */ /* 0x000fea0003800000 */
.L_x_9614:
        /* <DEDUP_REMOVED lines=9> */
.L_x_9616:
[----:B------:R-:W-:Y:S02]  /*134d0*/  IMAD.MOV.U32 R13, RZ, RZ, R25 ;  /* 0x000000ffff0d7224 */ /* 0x000fe400078e0019 */
[----:B------:R-:W-:Y:S01]  /*134e0*/  IMAD.MOV.U32 R12, RZ, RZ, 0x1 ;  /* 0x00000001ff0c7424 */ /* 0x000fe200078e00ff */
[----:B------:R-:W-:-:S13]  /*134f0*/  IADD3 R2, P0, R14, R0, RZ ;  /* 0x000000000e027210 */ /* 0x000fda0007f1e0ff */
[----:B------:R-:W-:Y:S05]  /*13500*/  WARPSYNC.COLLECTIVE R15, `(.L_x_9617) ;  /* 0x000000000f087348 */ /* 0x000fea0003c00000 */
[----:B------:R0:W1:Y:S02]  /*13510*/  SHFL.IDX P6, R14, R13, R12, R11 ;  /* 0x0000000c0d0e7389 */ /* 0x00006400000c000b */
[----:B01----:R-:W-:Y:S01]  /*13520*/  ENDCOLLECTIVE ;  /* 0x000000000000791b */ /* 0x003fe20003800000 */
.L_x_9617:
        /* <DEDUP_REMOVED lines=13> */
.L_x_9618:
[----:B------:R-:W-:Y:S02]  /*13600*/  IMAD.MOV.U32 R13, RZ, RZ, R25 ;  /* 0x000000ffff0d7224 */ /* 0x000fe400078e0019 */
[----:B------:R-:W-:Y:S01]  /*13610*/  IMAD.MOV.U32 R12, RZ, RZ, 0x2 ;  /* 0x00000002ff0c7424 */ /* 0x000fe200078e00ff */
[----:B------:R-:W-:-:S13]  /*13620*/  IADD3 R2, P0, R14, R0, RZ ;  /* 0x000000000e027210 */ /* 0x000fda0007f1e0ff */
[----:B------:R-:W-:Y:S05]  /*13630*/  WARPSYNC.COLLECTIVE R15, `(.L_x_9619) ;  /* 0x000000000f087348 */ /* 0x000fea0003c00000 */
[----:B------:R0:W1:Y:S02]  /*13640*/  SHFL.IDX P6, R14, R13, R12, R11 ;  /* 0x0000000c0d0e7389 */ /* 0x00006400000c000b */
[----:B01----:R-:W-:Y:S01]  /*13650*/  ENDCOLLECTIVE ;  /* 0x000000000000791b */ /* 0x003fe20003800000 */
.L_x_9619:
        /* <DEDUP_REMOVED lines=13> */
.L_x_9620:
[----:B------:R-:W-:Y:S02]  /*13730*/  IMAD.MOV.U32 R13, RZ, RZ, R25 ;  /* 0x000000ffff0d7224 */ /* 0x000fe400078e0019 */
[----:B------:R-:W-:Y:S02]  /*13740*/  IMAD.MOV.U32 R12, RZ, RZ, 0x3 ;  /* 0x00000003ff0c7424 */ /* 0x000fe400078e00ff */
[----:B------:R-:W-:-:S07]  /*13750*/  IMAD.MOV.U32 R8, RZ, RZ, R14 ;  /* 0x000000ffff087224 */ /* 0x000fce00078e000e */
[----:B------:R-:W-:Y:S05]  /*13760*/  WARPSYNC.COLLECTIVE R15, `(.L_x_9621) ;  /* 0x000000000f087348 */ /* 0x000fea0003c00000 */
[----:B------:R0:W1:Y:S02]  /*13770*/  SHFL.IDX P6, R14, R13, R12, R11 ;  /* 0x0000000c0d0e7389 */ /* 0x00006400000c000b */
[----:B01----:R-:W-:Y:S01]  /*13780*/  ENDCOLLECTIVE ;  /* 0x000000000000791b */ /* 0x003fe20003800000 */
.L_x_9621:
        /* <DEDUP_REMOVED lines=9> */
[----:B------:R-:W-:-:S03]  /*13820*/  IMAD.MOV.U32 R5, RZ, RZ, R14 ;  /* 0x000000ffff057224 */ /* 0x000fc600078e000e */
[----:B------:R0:W-:Y:S04]  /*13830*/  LDGSTS.E.BYPASS.LTC128B.128 [R20+0xa400], desc[UR50][R2.64+0x180], !P1 ;  /* 0x0a40018002147fae */ /* 0x0001e8000c901d72 */
[----:B0-----:R-:W-:Y:S05]  /*13840*/  WARPSYNC.COLLECTIVE R15, `(.L_x_9622) ;  /* 0x000000000f087348 */ /* 0x001fea0003c00000 */
[----:B------:R1:W2:Y:S02]  /*13850*/  SHFL.IDX P6, R14, R13, R12, R11 ;  /* 0x0000000c0d0e7389 */ /* 0x0002a400000c000b */
[----:B012---:R-:W-:Y:S01]  /*13860*/  ENDCOLLECTIVE ;  /* 0x000000000000791b */ /* 0x007fe20003800000 */
.L_x_9622:
[----:B------:R-:W-:Y:S02]  /*13870*/  IMAD.MOV.U32 R13, RZ, RZ, R25 ;  /* 0x000000ffff0d7224 */ /* 0x000fe400078e0019 */
[----:B------:R-:W-:Y:S01]  /*13880*/  IMAD.MOV.U32 R12, RZ, RZ, 0x4 ;  /* 0x00000004ff0c7424 */ /* 0x000fe200078e00ff */
[----:B------:R-:W-:-:S13]  /*13890*/  IADD3 R2, P0, R14, R0, RZ ;  /* 0x000000000e027210 */ /* 0x000fda0007f1e0ff */
[----:B------:R-:W-:Y:S05]  /*138a0*/  WARPSYNC.COLLECTIVE R15, `(.L_x_9623) ;  /* 0x000000000f087348 */ /* 0x000fea0003c00000 */
[----:B------:R0:W1:Y:S02]  /*138b0*/  SHFL.IDX P6, R14, R13, R12, R11 ;  /* 0x0000000c0d0e7389 */ /* 0x00006400000c000b */
[----:B01----:R-:W-:Y:S01]  /*138c0*/  ENDCOLLECTIVE ;  /* 0x000000000000791b */ /* 0x003fe20003800000 */
.L_x_9623:
[----:B------:R-:W-:-:S05]  /*138d0*/  IMAD.X R3, RZ, RZ, R5, P0 ;  /* 0x000000ffff037224 */ /* 0x000fca00000e0605 */
[----:B------:R-:W-:Y:S01]  /*138e0*/  @!PT LDS RZ, [RZ] ;  /* 0x00000000fffff984 */ /* 0x000fe20000000800 */
[----:B------:R-:W-:Y:S01]  /*138f0*/  @!PT LDS RZ, [RZ] ;  /* 0x00000000fffff984 */ /* 0x000fe20000000800 */
[----:B------:R-:W-:Y:S01]  /*13900*/  @!PT LDS RZ, [RZ] ;  /* 0x00000000fffff984 */ /* 0x000fe20000000800 */
[----:B------:R-:W-:Y:S04]  /*13910*/  LDGSTS.E.BYPASS.LTC128B.128 [R20+0x1c00], desc[UR50][R2.64], !P5 ;  /* 0x01c0000002147fae */ /* 0x000fe8000e901d72 */
[----:B------:R-:W-:Y:S01]  /*13920*/  LDGSTS.E.BYPASS.LTC128B.128 [R20+0x4c00], desc[UR50][R2.64+0x80], !P4 ;  /* 0x04c0008002147fae */ /* 0x000fe2000e101d72 */
[----:B------:R-:W-:-:S03]  /*13930*/  IMAD.MOV.U32 R13, RZ, RZ, R17 ;  /* 0x000000ffff0d7224 */ /* 0x000fc600078e0011 */
[----:B------:R-:W-:Y:S04]  /*13940*/  LDGSTS.E.BYPASS.LTC128B.128 [R20+0x7c00], desc[UR50][R2.64+0x100], !P3 ;  /* 0x07c0010002147fae */ /* 0x000fe8000d901d72 */
[----:B------:R0:W-:Y:S02]  /*13950*/  LDGSTS.E.BYPASS.LTC128B.128 [R20+0xac00], desc[UR50][R2.64+0x180], !P1 ;  /* 0x0ac0018002147fae */ /* 0x0001e4000c901d72 */
[----:B0-----:R-:W-:-:S07]  /*13960*/  IMAD.MOV.U32 R3, RZ, RZ, R14 ;  /* 0x000000ffff037224 */ /* 0x001fce00078e000e */
[----:B------:R-:W-:Y:S05]  /*13970*/  WARPSYNC.COLLECTIVE R15, `(.L_x_9624) ;  /* 0x000000000f087348 */ /* 0x000fea0003c00000 */
[----:B------:R0:W1:Y:S02]  /*13980*/  SHFL.IDX P6, R14, R13, R12, R11 ;  /* 0x0000000c0d0e7389 */ /* 0x00006400000c000b */
[----:B01----:R-:W-:Y:S01]  /*13990*/  ENDCOLLECTIVE ;  /* 0x000000000000791b */ /* 0x003fe20003800000 */
.L_x_9624:
[----:B------:R-:W-:Y:S02]  /*139a0*/  IMAD.MOV.U32 R13, RZ, RZ, R25 ;  /* 0x000000ffff0d7224 */ /* 0x000fe400078e0019 */
[----:B------:R-:W-:Y:S01]  /*139b0*/  IMAD.MOV.U32 R12, RZ, RZ, 0x5 ;  /* 0x00000005ff0c7424 */ /* 0x000fe200078e00ff */
[----:B------:R-:W-:-:S13]  /*139c0*/  IADD3 R2, P0, R14, R0, RZ ;  /* 0x000000000e027210 */ /* 0x000fda0007f1e0ff */
[----:B------:R-:W-:Y:S05]  /*139d0*/  WARPSYNC.COLLECTIVE R15, `(.L_x_9625) ;  /* 0x000000000f087348 */ /* 0x000fea0003c00000 */
[----:B------:R0:W1:Y:S02]  /*139e0*/  SHFL.IDX P6, R14, R13, R12, R11 ;  /* 0x0000000c0d0e7389 */ /* 0x00006400000c000b */
[----:B01----:R-:W-:Y:S01]  /*139f0*/  ENDCOLLECTIVE ;  /* 0x000000000000791b */ /* 0x003fe20003800000 */
.L_x_9625:
        /* <DEDUP_REMOVED lines=13> */
.L_x_9626:
[----:B------:R-:W-:Y:S05]  /*13ad0*/  BRA `(.L_x_9627) ;  /* 0xffffffbc00e87947 */ /* 0x000fea000383ffff */
.L_x_9523:
        /* <DEDUP_REMOVED lines=8> */
.L_x_9629:
[----:B------:R-:W-:Y:S05]  /*13b60*/  BSYNC B0 ;  /* 0x0000000000007941 */ /* 0x000fea0003800000 */
.L_x_9628:
        /* <DEDUP_REMOVED lines=9> */
.L_x_9630:
        /* <DEDUP_REMOVED lines=24> */
.L_x_9631:
[----:B------:R-:W-:Y:S01]  /*13d80*/  IMAD.MOV.U32 R12, RZ, RZ, 0x2 ;  /* 0x00000002ff0c7424 */ /* 0x000fe200078e00ff */
[----:B------:R-:W-:-:S05]  /*13d90*/  SEL R14, R14, RZ, P1 ;  /* 0x000000ff0e0e7207 */ /* 0x000fca0000800000 */
[----:B------:R-:W-:-:S04]  /*13da0*/  IMAD.IADD R5, R13, 0x1, R14 ;  /* 0x000000010d057824 */ /* 0x000fc800078e020e */
[----:B------:R-:W-:-:S07]  /*13db0*/  IMAD.MOV.U32 R13, RZ, RZ, R5 ;  /* 0x000000ffff0d7224 */ /* 0x000fce00078e0005 */
[----:B------:R-:W-:Y:S05]  /*13dc0*/  WARPSYNC.COLLECTIVE R15, `(.L_x_9632) ;  /* 0x000000000f087348 */ /* 0x000fea0003c00000 */
[----:B------:R0:W1:Y:S02]  /*13dd0*/  SHFL.UP P6, R14, R13, R12, R11 ;  /* 0x0400000c0d0e7389 */ /* 0x00006400000c000b */
[----:B01----:R-:W-:Y:S01]  /*13de0*/  ENDCOLLECTIVE ;  /* 0x000000000000791b */ /* 0x003fe20003800000 */
.L_x_9632:
[----:B------:R-:W-:Y:S01]  /*13df0*/  IMAD.MOV.U32 R12, RZ, RZ, 0x4 ;  /* 0x00000004ff0c7424 */ /* 0x000fe200078e00ff */
[----:B------:R-:W-:-:S05]  /*13e00*/  SEL R2, R14, RZ, P2 ;  /* 0x000000ff0e027207 */ /* 0x000fca0001000000 */
[----:B------:R-:W-:-:S04]  /*13e10*/  IMAD.IADD R2, R5, 0x1, R2 ;  /* 0x0000000105027824 */ /* 0x000fc800078e0202 */
[----:B------:R-:W-:-:S07]  /*13e20*/  IMAD.MOV.U32 R13, RZ, RZ, R2 ;  /* 0x000000ffff0d7224 */ /* 0x000fce00078e0002 */
[----:B------:R-:W-:Y:S05]  /*13e30*/  WARPSYNC.COLLECTIVE R15, `(.L_x_9633) ;  /* 0x000000000f087348 */ /* 0x000fea0003c00000 */
[----:B------:R0:W1:Y:S02]  /*13e40*/  SHFL.UP P6, R14, R13, R12, R11 ;  /* 0x0400000c0d0e7389 */ /* 0x00006400000c000b */
[----:B01----:R-:W-:Y:S01]  /*13e50*/  ENDCOLLECTIVE ;  /* 0x000000000000791b */ /* 0x003fe20003800000 */
.L_x_9633:
[----:B------:R-:W-:Y:S01]  /*13e60*/  IMAD.MOV.U32 R12, RZ, RZ, 0x8 ;  /* 0x00000008ff0c7424 */ /* 0x000fe200078e00ff */
[----:B------:R-:W-:-:S05]  /*13e70*/  SEL R3, R14, RZ, P3 ;  /* 0x000000ff0e037207 */ /* 0x000fca0001800000 */
[----:B------:R-:W-:-:S04]  /*13e80*/  IMAD.IADD R3, R2, 0x1, R3 ;  /* 0x0000000102037824 */ /* 0x000fc800078e0203 */
[----:B------:R-:W-:-:S07]  /*13e90*/  IMAD.MOV.U32 R13, RZ, RZ, R3 ;  /* 0x000000ffff0d7224 */ /* 0x000fce00078e0003 */
[----:B------:R-:W-:Y:S05]  /*13ea0*/  WARPSYNC.COLLECTIVE R15, `(.L_x_9634) ;  /* 0x000000000f087348 */ /* 0x000fea0003c00000 */
[----:B------:R0:W1:Y:S02]  /*13eb0*/  SHFL.UP P6, R14, R13, R12, R11 ;  /* 0x0400000c0d0e7389 */ /* 0x00006400000c000b */
[----:B01----:R-:W-:Y:S01]  /*13ec0*/  ENDCOLLECTIVE ;  /* 0x000000000000791b */ /* 0x003fe20003800000 */
.L_x_9634:
[----:B------:R-:W-:Y:S01]  /*13ed0*/  IMAD.MOV.U32 R12, RZ, RZ, 0x10 ;  /* 0x00000010ff0c7424 */ /* 0x000fe200078e00ff */
[----:B------:R-:W-:-:S05]  /*13ee0*/  SEL R14, R14, RZ, P4 ;  /* 0x000000ff0e0e7207 */ /* 0x000fca0002000000 */
[----:B------:R-:W-:-:S04]  /*13ef0*/  IMAD.IADD R5, R3, 0x1, R14 ;  /* 0x0000000103057824 */ /* 0x000fc800078e020e */
[----:B------:R-:W-:-:S07]  /*13f00*/  IMAD.MOV.U32 R13, RZ, RZ, R5 ;  /* 0x000000ffff0d7224 */ /* 0x000fce00078e0005 */
[----:B------:R-:W-:Y:S05]  /*13f10*/  WARPSYNC.COLLECTIVE R15, `(.L_x_9635) ;  /* 0x000000000f087348 */ /* 0x000fea0003c00000 */
[----:B------:R0:W1:Y:S02]  /*13f20*/  SHFL.UP P6, R14, R13, R12, R11 ;  /* 0x0400000c0d0e7389 */ /* 0x00006400000c000b */
[----:B01----:R-:W-:Y:S01]  /*13f30*/  ENDCOLLECTIVE ;  /* 0x000000000000791b */ /* 0x003fe20003800000 */
.L_x_9635:
        /* <DEDUP_REMOVED lines=8> */
.L_x_9636:
[----:B------:R-:W-:Y:S05]  /*13fc0*/  BRA `(.L_x_9637) ;  /* 0xffffffc000487947 */ /* 0x000fea000383ffff */
.L_x_9526:
[----:B------:R-:W-:Y:S01]  /*13fd0*/  BSSY B0, `(.L_x_9638) ;  /* 0x0000007000007945 */ /* 0x000fe20003800000 */
[----:B------:R-:W-:Y:S02]  /*13fe0*/  IMAD.MOV.U32 R12, RZ, RZ, 0x1 ;  /* 0x00000001ff0c7424 */ /* 0x000fe400078e00ff */
[----:B------:R-:W-:Y:S02]  /*13ff0*/  IMAD.MOV.U32 R11, RZ, RZ, RZ ;  /* 0x000000ffff0b7224 */ /* 0x000fe400078e00ff */
[----:B------:R-:W-:-:S07]  /*14000*/  IMAD.MOV.U32 R15, RZ, RZ, -0x1 ;  /* 0xffffffffff0f7424 */ /* 0x000fce00078e00ff */
[----:B01----:R-:W-:Y:S05]  /*14010*/  WARPSYNC.COLLECTIVE R15, `(.L_x_9639) ;  /* 0x000000000f087348 */ /* 0x003fea0003c00000 */
[----:B------:R2:W3:Y:S02]  /*14020*/  SHFL.UP P6, R14, R13, R12, R11 ;  /* 0x0400000c0d0e7389 */ /* 0x0004e400000c000b */
[----:B0123--:R-:W-:Y:S01]  /*14030*/  ENDCOLLECTIVE ;  /* 0x000000000000791b */ /* 0x00ffe20003800000 */
.L_x_9639:
[----:B------:R-:W-:Y:S05]  /*14040*/  BSYNC B0 ;  /* 0x0000000000007941 */ /* 0x000fea0003800000 */
.L_x_9638:
        /* <DEDUP_REMOVED lines=8> */
.L_x_9640:
[----:B------:R-:W-:Y:S01]  /*140d0*/  IMAD.MOV.U32 R12, RZ, RZ, 0x4 ;  /* 0x00000004ff0c7424 */ /* 0x000fe200078e00ff */
[----:B------:R-:W-:-:S05]  /*140e0*/  SEL R2, R14, RZ, P2 ;  /* 0x000000ff0e027207 */ /* 0x000fca0001000000 */
[----:B------:R-:W-:-:S04]  /*140f0*/  IMAD.IADD R2, R13, 0x1, R2 ;  /* 0x000000010d027824 */ /* 0x000fc800078e0202 */
[----:B------:R-:W-:-:S07]  /*14100*/  IMAD.MOV.U32 R13, RZ, RZ, R2 ;  /* 0x000000ffff0d7224 */ /* 0x000fce00078e0002 */
[----:B------:R-:W-:Y:S05]  /*14110*/  WARPSYNC.COLLECTIVE R15, `(.L_x_9641) ;  /* 0x000000000f087348 */ /* 0x000fea0003c00000 */
[----:B------:R0:W1:Y:S02]  /*14120*/  SHFL.UP P6, R14, R13, R12, R11 ;  /* 0x0400000c0d0e7389 */ /* 0x00006400000c000b */
[----:B01----:R-:W-:Y:S01]  /*14130*/  ENDCOLLECTIVE ;  /* 0x000000000000791b */ /* 0x003fe20003800000 */
.L_x_9641:
[----:B------:R-:W-:Y:S01]  /*14140*/  IMAD.MOV.U32 R12, RZ, RZ, 0x8 ;  /* 0x00000008ff0c7424 */ /* 0x000fe200078e00ff */
[----:B------:R-:W-:-:S05]  /*14150*/  SEL R3, R14, RZ, P3 ;  /* 0x000000ff0e037207 */ /* 0x000fca0001800000 */
[----:B------:R-:W-:-:S04]  /*14160*/  IMAD.IADD R3, R2, 0x1, R3 ;  /* 0x0000000102037824 */ /* 0x000fc800078e0203 */
[----:B------:R-:W-:-:S07]  /*14170*/  IMAD.MOV.U32 R13, RZ, RZ, R3 ;  /* 0x000000ffff0d7224 */ /* 0x000fce00078e0003 */
[----:B------:R-:W-:Y:S05]  /*14180*/  WARPSYNC.COLLECTIVE R15, `(.L_x_9642) ;  /* 0x000000000f087348 */ /* 0x000fea0003c00000 */
[----:B------:R0:W1:Y:S02]  /*14190*/  SHFL.UP P6, R14, R13, R12, R11 ;  /* 0x0400000c0d0e7389 */ /* 0x00006400000c000b */
[----:B01----:R-:W-:Y:S01]  /*141a0*/  ENDCOLLECTIVE ;  /* 0x000000000000791b */ /* 0x003fe20003800000 */
.L_x_9642:
[----:B------:R-:W-:Y:S01]  /*141b0*/  IMAD.MOV.U32 R12, RZ, RZ, 0x10 ;  /* 0x00000010ff0c7424 */ /* 0x000fe200078e00ff */
[----:B------:R-:W-:-:S05]  /*141c0*/  SEL R14, R14, RZ, P4 ;  /* 0x000000ff0e0e7207 */ /* 0x000fca0002000000 */
[----:B------:R-:W-:-:S04]  /*141d0*/  IMAD.IADD R5, R3, 0x1, R14 ;  /* 0x0000000103057824 */ /* 0x000fc800078e020e */
[----:B------:R-:W-:-:S07]  /*141e0*/  IMAD.MOV.U32 R13, RZ, RZ, R5 ;  /* 0x000000ffff0d7224 */ /* 0x000fce00078e0005 */
[----:B------:R-:W-:Y:S05]  /*141f0*/  WARPSYNC.COLLECTIVE R15, `(.L_x_9643) ;  /* 0x000000000f087348 */ /* 0x000fea0003c00000 */
[----:B------:R0:W1:Y:S02]  /*14200*/  SHFL.UP P6, R14, R13, R12, R11 ;  /* 0x0400000c0d0e7389 */ /* 0x00006400000c000b */
[----:B01----:R-:W-:Y:S01]  /*14210*/  ENDCOLLECTIVE ;  /* 0x000000000000791b */ /* 0x003fe20003800000 */
.L_x_9643:
        /* <DEDUP_REMOVED lines=8> */
.L_x_9644:
[----:B------:R-:W-:Y:S05]  /*142a0*/  BRA `(.L_x_9645) ;  /* 0xffffffc000347947 */ /* 0x000fea000383ffff */
.L_x_9528:
[----:B------:R-:W-:Y:S01]  /*142b0*/  BSSY B0, `(.L_x_9646) ;  /* 0x0000006000007945 */ /* 0x000fe20003800000 */
[----:B------:R-:W-:Y:S01]  /*142c0*/  PLOP3.LUT P6, PT, P6, PT, PT, 0x8, 0x0 ;  /* 0x000000000000781c */ /* 0x000fe200037ce170 */
[----:B------:R-:W-:-:S12]  /*142d0*/  IMAD.MOV.U32 R15, RZ, RZ, -0x1 ;  /* 0xffffffffff0f7424 */ /* 0x000fd800078e00ff */
[----:B012---:R-:W-:Y:S05]  /*142e0*/  WARPSYNC.COLLECTIVE R15, `(.L_x_9647) ;  /* 0x000000000f087348 */ /* 0x007fea0003c00000 */
[----:B------:R-:W-:Y:S01]  /*142f0*/  VOTE.ANY R14, PT, P6 ;  /* 0x00000000000e7806 */ /* 0x000fe200030e0100 */
[----:B012---:R-:W-:Y:S06]  /*14300*/  ENDCOLLECTIVE ;  /* 0x000000000000791b */ /* 0x007fec0003800000 */
.L_x_9647:
[----:B------:R-:W-:Y:S05]  /*14310*/  BSYNC B0 ;  /* 0x0000000000007941 */ /* 0x000fea0003800000 */
.L_x_9646:
        /* <DEDUP_REMOVED lines=9> */
.L_x_9648:
[----:B------:R-:W-:Y:S02]  /*143b0*/  IMAD.MOV.U32 R13, RZ, RZ, R4 ;  /* 0x000000ffff0d7224 */ /* 0x000fe400078e0004 */
[----:B------:R-:W-:-:S07]  /*143c0*/  IMAD.MOV.U32 R7, RZ, RZ, R14 ;  /* 0x000000ffff077224 */ /* 0x000fce00078e000e */
[----:B------:R-:W-:Y:S05]  /*143d0*/  WARPSYNC.COLLECTIVE R15, `(.L_x_9649) ;  /* 0x000000000f087348 */ /* 0x000fea0003c00000 */
[----:B------:R0:W1:Y:S02]  /*143e0*/  SHFL.IDX P6, R14, R13, R12, R11 ;  /* 0x0000000c0d0e7389 */ /* 0x00006400000c000b */
[----:B01----:R-:W-:Y:S01]  /*143f0*/  ENDCOLLECTIVE ;  /* 0x000000000000791b */ /* 0x003fe20003800000 */
.L_x_9649:
[----:B------:R-:W-:Y:S01]  /*14400*/  IMAD.MOV.U32 R4, RZ, RZ, R14 ;  /* 0x000000ffff047224 */ /* 0x000fe200078e000e */
[----:B------:R-:W-:Y:S06]  /*14410*/  BRA `(.L_x_9650) ;  /* 0xffffffc000147947 */ /* 0x000fec000383ffff */
.L_x_9530:
[----:B------:R-:W-:Y:S01]  /*14420*/  BSSY B0, `(.L_x_9651) ;  /* 0x0000007000007945 */ /* 0x000fe20003800000 */
[----:B------:R-:W-:Y:S02]  /*14430*/  IMAD.MOV.U32 R13, RZ, RZ, R2 ;  /* 0x000000ffff0d7224 */ /* 0x000fe400078e0002 */
[----:B------:R-:W-:Y:S02]  /*14440*/  IMAD.MOV.U32 R11, RZ, RZ, 0x1f ;  /* 0x0000001fff0b7424 */ /* 0x000fe400078e00ff */
[----:B------:R-:W-:-:S07]  /*14450*/  IMAD.MOV.U32 R15, RZ, RZ, -0x1 ;  /* 0xffffffffff0f7424 */ /* 0x000fce00078e00ff */
[----:B01234-:R-:W-:Y:S05]  /*14460*/  WARPSYNC.COLLECTIVE R15, `(.L_x_9652) ;  /* 0x000000000f087348 */ /* 0x01ffea0003c00000 */
[----:B------:R0:W0:Y:S02]  /*14470*/  SHFL.IDX P6, R14, R13, R12, R11 ;  /* 0x0000000c0d0e7389 */ /* 0x00002400000c000b */
[----:B01234-:R-:W-:Y:S01]  /*14480*/  ENDCOLLECTIVE ;  /* 0x000000000000791b */ /* 0x01ffe20003800000 */
.L_x_9652:
[----:B------:R-:W-:Y:S05]  /*14490*/  BSYNC B0 ;  /* 0x0000000000007941 */ /* 0x000fea0003800000 */
.L_x_9651:
[----:B------:R-:W-:Y:S01]  /*144a0*/  IMAD.MOV.U32 R6, RZ, RZ, R14 ;  /* 0x000000ffff067224 */ /* 0x000fe200078e000e */
[----:B------:R-:W-:Y:S06]  /*144b0*/  BRA `(.L_x_9529) ;  /* 0xffffffc000047947 */ /* 0x000fec000383ffff */
.L_x_9534:
[----:B-1----:R1:W2:Y:S02]  /*144c0*/  SYNCS.PHASECHK.TRANS64.TRYWAIT P0, [R7+URZ+0x22820], R0 ;  /* 0x02282000070075a7 */ /* 0x0022a4000800017f */
[----:B--2---:R-:W-:Y:S05]  /*144d0*/  @!P0 NANOSLEEP.SYNCS 0x989680 ;  /* 0x009896800000895d */ /* 0x004fea0003900000 */
[----:B------:R-:W2:Y:S02]  /*144e0*/  @!P0 SYNCS.PHASECHK.TRANS64 P0, [R7+URZ+0x22820], R0 ;  /* 0x02282000070085a7 */ /* 0x000ea4000800007f */
[----:B--2---:R-:W-:Y:S05]  /*144f0*/  @!P0 BRA `(.L_x_9534) ;  /* 0xfffffffc00f08947 */ /* 0x004fea000383ffff */
[----:B------:R-:W-:Y:S05]  /*14500*/  BRA `(.L_x_9653) ;  /* 0xffffffc4005c7947 */ /* 0x000fea000383ffff */
.L_x_9535:
        /* <DEDUP_REMOVED lines=8> */
[----:B01-34-:R-:W-:Y:S05]  /*14590*/  WARPSYNC.COLLECTIVE R15, `(.L_x_9655) ;  /* 0x000000000f087348 */ /* 0x01bfea0003c00000 */
[----:B------:R2:W0:Y:S02]  /*145a0*/  SHFL.IDX P6, R14, R13, R12, R11 ;  /* 0x0000000c0d0e7389 */ /* 0x00042400000c000b */
[----:B01234-:R-:W-:Y:S01]  /*145b0*/  ENDCOLLECTIVE ;  /* 0x000000000000791b */ /* 0x01ffe20003800000 */
.L_x_9655:
[----:B------:R-:W-:Y:S05]  /*145c0*/  BSYNC B0 ;  /* 0x0000000000007941 */ /* 0x000fea0003800000 */
.L_x_9654:
[----:B------:R-:W-:Y:S05]  /*145d0*/  BRA `(.L_x_9656) ;  /* 0xffffffc400447947 */ /* 0x000fea000383ffff */
.L_x_9538:
[----:B------:R-:W-:Y:S01]  /*145e0*/  BSSY B1, `(.L_x_9657) ;  /* 0x0000006000017945 */ /* 0x000fe20003800000 */
[----:B------:R-:W-:-:S07]  /*145f0*/  IMAD.MOV.U32 R15, RZ, RZ, -0x1 ;  /* 0xffffffffff0f7424 */ /* 0x000fce00078e00ff */
[----:B01-34-:R-:W-:Y:S05]  /*14600*/  WARPSYNC.COLLECTIVE R15, `(.L_x_9658) ;  /* 0x000000000f0c7348 */ /* 0x01bfea0003c00000 */
[----:B------:R-:W-:Y:S02]  /*14610*/  ELECT P6, UR62, PT ;  /* 0x00000000003e782f */ /* 0x000fe400038c0000 */
[----:B------:R-:W-:Y:S01]  /*14620*/  MOV R14, UR62 ;  /* 0x0000003e000e7c02 */ /* 0x000fe20008000f00 */
[----:B01-34-:R-:W-:Y:S10]  /*14630*/  ENDCOLLECTIVE ;  /* 0x000000000000791b */ /* 0x01bff40003800000 */
.L_x_9658:
[----:B------:R-:W-:Y:S05]  /*14640*/  BSYNC B1 ;  /* 0x0000000000017941 */ /* 0x000fea0003800000 */
.L_x_9657:
[----:B------:R-:W-:Y:S05]  /*14650*/  BRA `(.L_x_9659) ;  /* 0xffffffc4003c7947 */ /* 0x000fea000383ffff */
.L_x_9540:
[----:B-1----:R1:W2:Y:S02]  /*14660*/  SYNCS.PHASECHK.TRANS64.TRYWAIT P1, [R5+URZ+0x22840], R0 ;  /* 0x02284000050075a7 */ /* 0x0022a4000802017f */
[----:B--2---:R-:W-:Y:S05]  /*14670*/  @!P1 NANOSLEEP.SYNCS 0x989680 ;  /* 0x009896800000995d */ /* 0x004fea0003900000 */
[----:B------:R-:W2:Y:S02]  /*14680*/  @!P1 SYNCS.PHASECHK.TRANS64 P1, [R5+URZ+0x22840], R0 ;  /* 0x02284000050095a7 */ /* 0x000ea4000802007f */
[----:B--2---:R-:W-:Y:S05]  /*14690*/  @!P1 BRA `(.L_x_9540) ;  /* 0xfffffffc00f09947 */ /* 0x004fea000383ffff */
[----:B------:R-:W-:Y:S05]  /*146a0*/  BRA `(.L_x_9660) ;  /* 0xffffffc4005c7947 */ /* 0x000fea000383ffff */
.L_x_9542:
[----:B--2---:R2:W0:Y:S02]  /*146b0*/  SYNCS.PHASECHK.TRANS64.TRYWAIT P1, [R3+URZ+0x22840], R2 ;  /* 0x02284002030075a7 */ /* 0x004424000802017f */
[----:B0-----:R-:W-:Y:S05]  /*146c0*/  @!P1 NANOSLEEP.SYNCS 0x989680 ;  /* 0x009896800000995d */ /* 0x001fea0003900000 */
[----:B------:R-:W0:Y:S02]  /*146d0*/  @!P1 SYNCS.PHASECHK.TRANS64 P1, [R3+URZ+0x22840], R2 ;  /* 0x02284002030095a7 */ /* 0x000e24000802007f */
[----:B0-----:R-:W-:Y:S05]  /*146e0*/  @!P1 BRA `(.L_x_9542) ;  /* 0xfffffffc00f09947 */ /* 0x001fea000383ffff */
[----:B------:R-:W-:Y:S05]  /*146f0*/  BRA `(.L_x_9661) ;  /* 0xffffffc400687947 */ /* 0x000fea000383ffff */
.L_x_9544:
[----:B------:R0:W0:Y:S02]  /*14700*/  SYNCS.PHASECHK.TRANS64.TRYWAIT P1, [R5+URZ+0x22860], R0 ;  /* 0x02286000050075a7 */ /* 0x000024000802017f */
[----:B0-----:R-:W-:Y:S05]  /*14710*/  @!P1 NANOSLEEP.SYNCS 0x989680 ;  /* 0x009896800000995d */ /* 0x001fea0003900000 */
[----:B------:R-:W0:Y:S02]  /*14720*/  @!P1 SYNCS.PHASECHK.TRANS64 P1, [R5+URZ+0x22860], R0 ;  /* 0x02286000050095a7 */ /* 0x000e24000802007f */
[----:B0-----:R-:W-:Y:S05]  /*14730*/  @!P1 BRA `(.L_x_9544) ;  /* 0xfffffffc00f09947 */ /* 0x001fea000383ffff */
[----:B------:R-:W-:Y:S05]  /*14740*/  BRA `(.L_x_9662) ;  /* 0xffffffc400647947 */ /* 0x000fea000383ffff */
.L_x_9663:
        /* <DEDUP_REMOVED lines=11> */
.L_x_15765:


//--------------------- .text._ZN7cutlass13device_kernelIN5flash11enable_sm90INS1_16FlashAttnFwdSm90INS1_25CollectiveMainloopFwdSm90ILi2EN4cute5tupleIJNS5_1CILi1EEES8_S8_EEENS6_IJNS7_ILi128EEENS7_ILi96EEENS7_ILi64EEEEEELi256ENS_10bfloat16_tEfNS_4arch4Sm90ELb0ELb0ELb1ELb1ELb1ELb1ELb0ELb1ELb0ELb1ELb1ELb0EEENS1_21CollectiveEpilogueFwdINS6_IJSA_NS7_ILi256EEESB_EEES9_SE_SG_Li256ELb1ELb1ELb1ELb0EEENS1_36VarlenDynamicPersistentTileSchedulerILi128ELi96ELi256ELi128ELb1ELb1ELb1ELb0ELb1ELb1EEEEEEEEEvNT_6ParamsE --------------------------
	.section	.text._ZN7cutlass13device_kernelIN5flash11enable_sm90INS1_16FlashAttnFwdSm90INS1_25CollectiveMainloopFwdSm90ILi2EN4cute5tupleIJNS5_1CILi1EEES8_S8_EEENS6_IJNS7_ILi128EEENS7_ILi96EEENS7_ILi64EEEEEELi256ENS_10bfloat16_tEfNS_4arch4Sm90ELb0ELb0ELb1ELb1ELb1ELb1ELb0ELb1ELb0ELb1ELb1ELb0EEENS1_21CollectiveEpilogueFwdINS6_IJSA_NS7_ILi256EEESB_EEES9_SE_SG_Li256ELb1ELb1ELb1ELb0EEENS1_36VarlenDynamicPersistentTileSchedulerILi128ELi96ELi256ELi128ELb1ELb1ELb1ELb0ELb1ELb1EEEEEEEEEvNT_6ParamsE,"ax",@progbits
	.align	128
.text._ZN7cutlass13device_kernelIN5flash11enable_sm90INS1_16FlashAttnFwdSm90INS1_25CollectiveMainloopFwdSm90ILi2EN4cute5tupleIJNS5_1CILi1EEES8_S8_EEENS6_IJNS7_ILi128EEENS7_ILi96EEENS7_ILi64EEEEEELi256ENS_10bfloat16_tEfNS_4arch4Sm90ELb0ELb0ELb1ELb1ELb1ELb1ELb0ELb1ELb0ELb1ELb1ELb0EEENS1_21CollectiveEpilogueFwdINS6_IJSA_NS7_ILi256EEESB_EEES9_SE_SG_Li256ELb1ELb1ELb1ELb0EEENS1_36VarlenDynamicPersistentTileSchedulerILi128ELi96ELi256ELi128ELb1ELb1ELb1ELb0ELb1ELb1EEEEEEEEEvNT_6ParamsE:
        .type           _ZN7cutlass13device_kernelIN5flash11enable_sm90INS1_16FlashAttnFwdSm90INS1_25CollectiveMainloopFwdSm90ILi2EN4cute5tupleIJNS5_1CILi1EEES8_S8_EEENS6_IJNS7_ILi128EEENS7_ILi96EEENS7_ILi64EEEEEELi256ENS_10bfloat16_tEfNS_4arch4Sm90ELb0ELb0ELb1ELb1ELb1ELb1ELb0ELb1ELb0ELb1ELb1ELb0EEENS1_21CollectiveEpilogueFwdINS6_IJSA_NS7_ILi256EEESB_EEES9_SE_SG_Li256ELb1ELb1ELb1ELb0EEENS1_36VarlenDynamicPersistentTileSchedulerILi128ELi96ELi256ELi128ELb1ELb1ELb1ELb0ELb1ELb1EEEEEEEEEvNT_6ParamsE,@function
        .size           _ZN7cutlass13device_kernelIN5flash11enable_sm90INS1_16FlashAttnFwdSm90INS1_25CollectiveMainloopFwdSm90ILi2EN4cute5tupleIJNS5_1CILi1EEES8_S8_EEENS6_IJNS7_ILi128EEENS7_ILi96EEENS7_ILi64EEEEEELi256ENS_10bfloat16_tEfNS_4arch4Sm90ELb0ELb0ELb1ELb1ELb1ELb1ELb0ELb1ELb0ELb1ELb1ELb0EEENS1_21CollectiveEpilogueFwdINS6_IJSA_NS7_ILi256EEESB_EEES9_SE_SG_Li256ELb1ELb1ELb1ELb0EEENS1_36VarlenDynamicPersistentTileSchedulerILi128ELi96ELi256ELi128ELb1ELb1ELb1ELb0ELb1ELb1EEEEEEEEEvNT_6ParamsE,(.L_x_15766 - _ZN7cutlass13device_kernelIN5flash11enable_sm90INS1_16FlashAttnFwdSm90INS1_25CollectiveMainloopFwdSm90ILi2EN4cute5tupleIJNS5_1CILi1EEES8_S8_EEENS6_IJNS7_ILi128EEENS7_ILi96EEENS7_ILi64EEEEEELi256ENS_10bfloat16_tEfNS_4arch4Sm90ELb0ELb0ELb1ELb1ELb1ELb1ELb0ELb1ELb0ELb1ELb1ELb0EEENS1_21CollectiveEpilogueFwdINS6_IJSA_NS7_ILi256EEESB_EEES9_SE_SG_Li256ELb1ELb1ELb1ELb0EEENS1_36VarlenDynamicPersistentTileSchedulerILi128ELi96ELi256ELi128ELb1ELb1ELb1ELb0ELb1ELb1EEEEEEEEEvNT_6ParamsE)
        .other          _ZN7cutlass13device_kernelIN5flash11enable_sm90INS1_16FlashAttnFwdSm90INS1_25CollectiveMainloopFwdSm90ILi2EN4cute5tupleIJNS5_1CILi1EEES8_S8_EEENS6_IJNS7_ILi128EEENS7_ILi96EEENS7_ILi64EEEEEELi256ENS_10bfloat16_tEfNS_4arch4Sm90ELb0ELb0ELb1ELb1ELb1ELb1ELb0ELb1ELb0ELb1ELb1ELb0EEENS1_21CollectiveEpilogueFwdINS6_IJSA_NS7_ILi256EEESB_EEES9_SE_SG_Li256ELb1ELb1ELb1ELb0EEENS1_36VarlenDynamicPersistentTileSchedulerILi128ELi96ELi256ELi128ELb1ELb1ELb1ELb0ELb1ELb1EEEEEEEEEvNT_6ParamsE,@"STO_CUDA_ENTRY STV_DEFAULT"
_ZN7cutlass13device_kernelIN5flash11enable_sm90INS1_16FlashAttnFwdSm90INS1_25CollectiveMainloopFwdSm90ILi2EN4cute5tupleIJNS5_1CILi1EEES8_S8_EEENS6_IJNS7_ILi128EEENS7_ILi96EEENS7_ILi64EEEEEELi256ENS_10bfloat16_tEfNS_4arch4Sm90ELb0ELb0ELb1ELb1ELb1ELb1ELb0ELb1ELb0ELb1ELb1ELb0EEENS1_21CollectiveEpilogueFwdINS6_IJSA_NS7_ILi256EEESB_EEES9_SE_SG_Li256ELb1ELb1ELb1ELb0EEENS1_36VarlenDynamicPersistentTileSchedulerILi128ELi96ELi256ELi128ELb1ELb1ELb1ELb0ELb1ELb1EEEEEEEEEvNT_6ParamsE:
        /* <DEDUP_REMOVED lines=17> */
.L_x_9665:
[----:B------:R-:W-:Y:S05]  /*0110*/  BSYNC B0 ;  /* 0x0000000000007941 */ /* 0x000fea0003800000 */
.L_x_9664:
[----:B------:R-:W-:Y:S01]  /*0120*/  VOTEU.ANY UP0, P0 ;  /* 0x00000000003f7886 */ /* 0x000fe20000000100 */
[----:B------:R-:W0:Y:S01]  /*0130*/  SHFL.IDX PT, R3, R2, RZ, 0x1f ;  /* 0x00001fff02037589 */ /* 0x000e2200000e0000 */
[----:B------:R-:W-:Y:S01]  /*0140*/  UMOV UR4, 0x80 ;  /* 0x0000008000047882 */ /* 0x000fe20000000000 */
[----:B------:R-:W-:Y:S01]  /*0150*/  UMOV UR7, 0x100 ;  /* 0x0000010000077882 */ /* 0x000fe20000000000 */
[----:B------:R-:W-:Y:S01]  /*0160*/  SHF.R.U32.HI R4, RZ, 0x7, R0 ;  /* 0x00000007ff047819 */ /* 0x000fe20000011600 */
[----:B------:R-:W1:Y:S01]  /*0170*/  @UP0 S2UR UR8, SR_CgaCtaId ;  /* 0x00000000000809c3 */ /* 0x000e620000008800 */
[----:B------:R-:W-:Y:S01]  /*0180*/  @UP0 UMOV UR6, 0x400 ;  /* 0x0000040000060882 */ /* 0x000fe20000000000 */
[----:B------:R-:W-:-:S04]  /*0190*/  @UP0 UIADD3 UR4, -UR4, 0x100000, URZ ;  /* 0x0010000004040890 */ /* 0x000fc8000fffe13f */
[----:B------:R-:W-:Y:S02]  /*01a0*/  @UP0 USHF.L.U32 UR5, UR4, 0xb, URZ ;  /* 0x0000000b04050899 */ /* 0x000fe4000800063f */
[----:B------:R-:W-:Y:S01]  /*01b0*/  @UP0 USHF.L.U32 UR4, UR4, 0x1, URZ ;  /* 0x0000000104040899 */ /* 0x000fe2000800063f */
[----:B------:R-:W-:Y:S01]  /*01c0*/  VOTEU.ANY UP1, P0 ;  /* 0x00000000003f7886 */ /* 0x000fe20000020100 */
[----:B0-----:R-:W-:Y:S02]  /*01d0*/  ISETP.NE.AND P1, PT, R3, RZ, PT ;  /* 0x000000ff0300720c */ /* 0x001fe40003f25270 */
[----:B------:R0:W2:Y:S01]  /*01e0*/  SHFL.IDX PT, R3, R4, RZ, 0x1f ;  /* 0x00001fff04037589 */ /* 0x0000a200000e0000 */
[----:B-1----:R-:W-:Y:S02]  /*01f0*/  @UP0 ULEA UR8, UR8, UR6, 0x18 ;  /* 0x0000000608080291 */ /* 0x002fe4000f8ec03f */
[----:B------:R-:W-:-:S04]  /*0200*/  @UP0 UIADD3 UR6, -UR7, 0x100000, URZ ;  /* 0x0010000007060890 */ /* 0x000fc8000fffe13f */
[----:B------:R-:W-:Y:S02]  /*0210*/  @UP0 USHF.L.U32 UR7, UR6, 0xb, URZ ;  /* 0x0000000b06070899 */ /* 0x000fe4000800063f */
[----:B------:R-:W-:Y:S01]  /*0220*/  @UP0 USHF.L.U32 UR6, UR6, 0x1, URZ ;  /* 0x0000000106060899 */ /* 0x000fe2000800063f */
[----:B------:R-:W-:Y:S01]  /*0230*/  VOTEU.ANY UP0, P0 ;  /* 0x00000000003f7886 */ /* 0x000fe20000000100 */
[----:B------:R-:W1:Y:S04]  /*0240*/  FENCE.VIEW.ASYNC.S ;  /* 0x00000000000073c6 */ /* 0x000e680000000000 */
[----:B-1----:R0:W1:Y:S06]  /*0250*/  @UP0 SYNCS.EXCH.64 URZ, [UR8+0x22800], UR4 ;  /* 0x02280004083f05b2 */ /* 0x00206c0008000100 */
[----:B------:R0:W3:Y:S02]  /*0260*/  @UP1 SYNCS.EXCH.64 URZ, [UR8+0x22820], UR6 ;  /* 0x02282006083f15b2 */ /* 0x0000e40008000100 */
[----:B0-----:R-:W-:Y:S05]  /*0270*/  @P1 BRA `(.L_x_9666) ;  /* 0x0000000000481947 */ /* 0x001fea0003800000 */
        /* <DEDUP_REMOVED lines=16> */
[----:B------:R0:W0:Y:S01]  /*0380*/  SYNCS.EXCH.64 URZ, [UR8+0x22848], UR6 ;  /* 0x02284806083f75b2 */ /* 0x0000220008000100 */
[----:B------:R-:W-:Y:S01]  /*0390*/  NOP ;  /* 0x0000000000007918 */ /* 0x000fe20000000000 */
.L_x_9666:
        /* <DEDUP_REMOVED lines=22> */
.L_x_9667:
        /* <DEDUP_REMOVED lines=18> */
.L_x_9668:
        /* <DEDUP_REMOVED lines=22> */
.L_x_9669:
        /* <DEDUP_REMOVED lines=22> */
.L_x_9670:
[----:B--2---:R-:W-:Y:S01]  /*08e0*/  ISETP.NE.AND P0, PT, R3, RZ, PT ;  /* 0x000000ff0300720c */ /* 0x004fe20003f05270 */
[----:B------:R-:W-:Y:S01]  /*08f0*/  IMAD.MOV.U32 R37, RZ, RZ, 0x1 ;  /* 0x00000001ff257424 */ /* 0x000fe200078e00ff */
[----:B------:R-:W-:Y:S01]  /*0900*/  NOP ;  /* 0x0000000000007918 */ /* 0x000fe20000000000 */
[----:B------:R-:W-:Y:S01]  /*0910*/  ULDC.64 UR40, c[0x0][0x208] ;  /* 0x0000820000287ab9 */ /* 0x000fe20000000a00 */
[----:B------:R-:W-:Y:S02]  /*0920*/  BSSY B9, `(.L_x_9671) ;  /* 0x0001a39000097945 */ /* 0x000fe40003800000 */
[----:B------:R-:W-:Y:S01]  /*0930*/  SEL R37, R37, 0x2, !P0 ;  /* 0x0000000225257807 */ /* 0x000fe20004000000 */
[----:B01-34-:R-:W-:Y:S06]  /*0940*/  BAR.SYNC.DEFER_BLOCKING 0x0 ;  /* 0x0000000000007b1d */ /* 0x01bfec0000010000 */
[----:B------:R-:W-:Y:S05]  /*0950*/  @!P0 BRA `(.L_x_9672) ;  /* 0x0000013000cc8947 */ /* 0x000fea0003800000 */
.L_x_9673:
[----:B------:R-:W-:-:S08]  /*0960*/  NOP ;  /* 0x0000000000007918 */ /* 0x000fd00000000000 */
[----:B------:R-:W0:Y:S02]  /*0970*/  USETMAXREG.TRY_ALLOC.CTAPOOL UP0, 0xe8 ;  /* 0x000000e8000079c8 */ /* 0x000e240008000600 */
[----:B0-----:R-:W-:-:S13]  /*0980*/  PLOP3.LUT P0, PT, PT, PT, UP0, 0x80, 0x0 ;  /* 0x000000000000781c */ /* 0x001fda0003f0f008 */
[----:B------:R-:W-:Y:S05]  /*0990*/  @!P0 BRA `(.L_x_9673) ;  /* 0xfffffffc00f08947 */ /* 0x000fea000383ffff */
[----:B------:R-:W2:Y:S01]  /*09a0*/  LDL.LU R2, [R1] ;  /* 0x0000000001027983 */ /* 0x000ea20000300800 */
[----:B------:R-:W-:Y:S01]  /*09b0*/  SHF.R.U32.HI R4, RZ, 0x7, R0 ;  /* 0x00000007ff047819 */ /* 0x000fe20000011600 */
[----:B------:R-:W-:Y:S01]  /*09c0*/  ULDC UR4, c[0x0][0xc3c] ;  /* 0x00030f0000047ab9 */ /* 0x000fe20000000800 */
[----:B------:R-:W0:Y:S01]  /*09d0*/  S2R R3, SR_CgaCtaId ;  /* 0x0000000000037919 */ /* 0x000e220000008800 */
[----:B------:R-:W-:Y:S06]  /*09e0*/  BAR.ARV 0x8, 0x180 ;  /* 0x0206000000007b1d */ /* 0x000fec0000002000 */
[----:B------:R-:W-:-:S13]  /*09f0*/  ISETP.NE.AND P0, PT, R4, 0x1, PT ;  /* 0x000000010400780c */ /* 0x000fda0003f05270 */
[----:B------:R-:W-:Y:S08]  /*0a00*/  @!P0 BAR.ARV 0x9, 0x100 ;  /* 0x0244000000008b1d */ /* 0x000ff00000002000 */
[----:B------:R-:W-:Y:S01]  /*0a10*/  BAR.SYNC.DEFER_BLOCKING 0x5, 0x180 ;  /* 0x0146000000007b1d */ /* 0x000fe20000010000 */
[----:B------:R-:W-:-:S04]  /*0a20*/  MOV R19, 0x400 ;  /* 0x0000040000137802 */ /* 0x000fc80000000f00 */
[----:B0-----:R-:W-:-:S05]  /*0a30*/  LEA R19, R3, R19, 0x18 ;  /* 0x0000001303137211 */ /* 0x001fca00078ec0ff */
[----:B------:R-:W0:Y:S01]  /*0a40*/  LDS.128 R48, [R19+0x228d0] ;  /* 0x0228d00013307984 */ /* 0x000e220000000c00 */
[----:B------:R-:W-:Y:S06]  /*0a50*/  BAR.ARV 0x4, 0x180 ;  /* 0x0106000000007b1d */ /* 0x000fec0000002000 */
[----:B--2---:R-:W-:-:S04]  /*0a60*/  LOP3.LUT R2, R2, 0xfffffffb, RZ, 0xc0, !PT ;  /* 0xfffffffb02027812 */ /* 0x004fc800078ec0ff */
[----:B------:R-:W-:-:S05]  /*0a70*/  @P0 LOP3.LUT R2, R2, 0x4, RZ, 0xfc, !PT ;  /* 0x0000000402020812 */ /* 0x000fca00078efcff */
[----:B------:R1:W-:Y:S01]  /*0a80*/  STL [R1], R2 ;  /* 0x0000000201007387 */ /* 0x0003e20000100800 */
[----:B0-----:R-:W-:-:S13]  /*0a90*/  ISETP.GE.AND P0, PT, R51, UR4, PT ;  /* 0x0000000433007c0c */ /* 0x001fda000bf06270 */
[----:B-1----:R-:W-:Y:S05]  /*0aa0*/  @P0 BRA `(.L_x_9674) ;  /* 0x000001a000800947 */ /* 0x002fea0003800000 */
[----:B------:R-:W-:Y:S01]  /*0ab0*/  VIADD R0, R0, 0xffffff80 ;  /* 0xffffff8000007836 */ /* 0x000fe20000000000 */
[----:B------:R-:W-:Y:S01]  /*0ac0*/  LOP3.LUT R206, R37, 0x1, RZ, 0xfc, !PT ;  /* 0x0000000125ce7812 */ /* 0x000fe200078efcff */
[----:B------:R-:W-:Y:S02]  /*0ad0*/  IMAD.MOV.U32 R18, RZ, RZ, RZ ;  /* 0x000000ffff127224 */ /* 0x000fe400078e00ff */
[----:B------:R-:W-:Y:S01]  /*0ae0*/  IMAD.MOV.U32 R204, RZ, RZ, RZ ;  /* 0x000000ffffcc7224 */ /* 0x000fe200078e00ff */
[----:B------:R-:W-:Y:S01]  /*0af0*/  SHF.R.S32.HI R3, RZ, 0x1f, R0 ;  /* 0x0000001fff037819 */ /* 0x000fe20000011400 */
[----:B------:R-:W-:Y:S02]  /*0b00*/  IMAD.MOV.U32 R214, RZ, RZ, RZ ;  /* 0x000000ffffd67224 */ /* 0x000fe400078e00ff */
[----:B------:R-:W-:Y:S01]  /*0b10*/  IMAD.MOV.U32 R203, RZ, RZ, RZ ;  /* 0x000000ffffcb7224 */ /* 0x000fe200078e00ff */
[CC--:B------:R-:W-:Y:S02]  /*0b20*/  LEA.HI R2, R3.reuse, R0.reuse, RZ, 0x7 ;  /* 0x0000000003027211 */ /* 0x0c0fe400078f38ff */
[----:B------:R-:W-:-:S02]  /*0b30*/  LEA.HI R4, R3, R0, RZ, 0x4 ;  /* 0x0000000003047211 */ /* 0x000fc400078f20ff */
[----:B------:R-:W-:Y:S02]  /*0b40*/  LOP3.LUT R5, R2, 0xffffff80, RZ, 0xc0, !PT ;  /* 0xffffff8002057812 */ /* 0x000fe400078ec0ff */
[----:B------:R-:W-:Y:S02]  /*0b50*/  SHF.R.S32.HI R7, RZ, 0x4, R4 ;  /* 0x00000004ff077819 */ /* 0x000fe40000011404 */
[----:B------:R-:W-:Y:S01]  /*0b60*/  LEA.HI R200, R3, R0, RZ, 0x2 ;  /* 0x0000000003c87211 */ /* 0x000fe200078f10ff */
[----:B------:R-:W-:Y:S01]  /*0b70*/  IMAD.IADD R13, R0, 0x1, -R5 ;  /* 0x00000001000d7824 */ /* 0x000fe200078e0a05 */
[----:B------:R-:W-:Y:S02]  /*0b80*/  SHF.R.S32.HI R5, RZ, 0x7, R2 ;  /* 0x00000007ff057819 */ /* 0x000fe40000011402 */
[----:B------:R-:W-:Y:S02]  /*0b90*/  LEA.HI R6, R4, R7, RZ, 0x1 ;  /* 0x0000000704067211 */ /* 0x000fe400078f08ff */
[----:B------:R-:W-:Y:S01]  /*0ba0*/  SHF.R.S32.HI R9, RZ, 0x1f, R13 ;  /* 0x0000001fff097819 */ /* 0x000fe2000001140d */
[----:B------:R-:W-:Y:S01]  /*0bb0*/  STL [R1+0xd0], R13 ;  /* 0x0000d00d01007387 */ /* 0x000fe20000100800 */
[----:B------:R-:W-:-:S02]  /*0bc0*/  LEA.HI R2, R2, R5, RZ, 0x1 ;  /* 0x0000000502027211 */ /* 0x000fc400078f08ff */
[----:B------:R-:W-:Y:S02]  /*0bd0*/  LEA.HI R10, R9, R13, RZ, 0x2 ;  /* 0x0000000d090a7211 */ /* 0x000fe400078f10ff */
[----:B------:R-:W-:Y:S02]  /*0be0*/  LOP3.LUT R2, R2, 0x3fffffe, RZ, 0xc0, !PT ;  /* 0x03fffffe02027812 */ /* 0x000fe400078ec0ff */
[--C-:B------:R-:W-:Y:S02]  /*0bf0*/  SHF.R.S32.HI R11, RZ, 0x2, R10.reuse ;  /* 0x00000002ff0b7819 */ /* 0x100fe4000001140a */
[----:B------:R-:W-:Y:S02]  /*0c00*/  SHF.R.S32.HI R8, RZ, 0x1f, R10 ;  /* 0x0000001fff087819 */ /* 0x000fe4000001140a */
[----:B------:R-:W-:Y:S02]  /*0c10*/  LOP3.LUT R6, R6, 0x1ffffffe, RZ, 0xc0, !PT ;  /* 0x1ffffffe06067812 */ /* 0x000fe400078ec0ff */
[----:B------:R-:W-:-:S02]  /*0c20*/  LEA.HI R8, R8, R11, RZ, 0x3 ;  /* 0x0000000b08087211 */ /* 0x000fc400078f18ff */
[----:B------:R-:W-:Y:S01]  /*0c30*/  LEA.HI R9, R9, R13, RZ, 0x5 ;  /* 0x0000000d09097211 */ /* 0x000fe200078f28ff */
[----:B------:R-:W-:Y:S01]  /*0c40*/  IMAD.IADD R6, R7, 0x1, -R6 ;  /* 0x0000000107067824 */ /* 0x000fe200078e0a06 */
[----:B------:R-:W-:Y:S01]  /*0c50*/  LOP3.LUT R12, R8, 0xfffffff8, RZ, 0xc0, !PT ;  /* 0xfffffff8080c7812 */ /* 0x000fe200078ec0ff */
[----:B------:R-:W-:Y:S01]  /*0c60*/  IMAD.IADD R8, R5, 0x1, -R2 ;  /* 0x0000000105087824 */ /* 0x000fe200078e0a02 */
[-C--:B------:R-:W-:Y:S02]  /*0c70*/  LEA.HI R2, R3, R0.reuse, RZ, 0x5 ;  /* 0x0000000003027211 */ /* 0x080fe400078f28ff */
[----:B------:R-:W-:Y:S01]  /*0c80*/  LOP3.LUT R5, R4, 0x3fffff0, RZ, 0xc0, !PT ;  /* 0x03fffff004057812 */ /* 0x000fe200078ec0ff */
[----:B------:R-:W-:Y:S01]  /*0c90*/  IMAD.IADD R12, R11, 0x1, -R12 ;  /* 0x000000010b0c7824 */ /* 0x000fe200078e0a0c */
[----:B------:R-:W-:Y:S02]  /*0ca0*/  LEA.HI R3, R3, R0, RZ, 0x3 ;  /* 0x0000000003037211 */ /* 0x000fe400078f18ff */
[----:B------:R-:W-:Y:S01]  /*0cb0*/  SHF.R.S32.HI R14, RZ, 0x5, R2 ;  /* 0x00000005ff0e7819 */ /* 0x000fe20000011402 */
[----:B------:R-:W-:Y:S01]  /*0cc0*/  IMAD.IADD R5, R0, 0x1, -R5 ;  /* 0x0000000100057824 */ /* 0x000fe200078e0a05 */
[----:B------:R-:W-:-:S02]  /*0cd0*/  LOP3.LUT R7, R3, 0xfffffff8, RZ, 0xc0, !PT ;  /* 0xfffffff803077812 */ /* 0x000fc400078ec0ff */
[----:B------:R-:W-:Y:S01]  /*0ce0*/  LOP3.LUT R3, R200, 0xfffffffc, RZ, 0xc0, !PT ;  /* 0xfffffffcc8037812 */ /* 0x000fe200078ec0ff */
[----:B------:R-:W-:Y:S01]  /*0cf0*/  IMAD R5, R14, 0x10, R5 ;  /* 0x000000100e057824 */ /* 0x000fe200078e0205 */
[----:B------:R-:W-:Y:S01]  /*0d00*/  SHF.R.S32.HI R200, RZ, 0x2, R200 ;  /* 0x00000002ffc87819 */ /* 0x000fe200000114c8 */
[----:B------:R-:W-:Y:S01]  /*0d10*/  IMAD.IADD R7, R0, 0x1, -R7 ;  /* 0x0000000100077824 */ /* 0x000fe200078e0a07 */
[----:B------:R-:W-:Y:S01]  /*0d20*/  SHF.R.S32.HI R9, RZ, 0x5, R9 ;  /* 0x00000005ff097819 */ /* 0x000fe20000011409 */
[----:B------:R-:W-:Y:S01]  /*0d30*/  IMAD R5, R5, 0x8, R6 ;  /* 0x0000000805057824 */ /* 0x000fe200078e0206 */
[----:B------:R-:W-:Y:S01]  /*0d40*/  LOP3.LUT R10, R10, 0x7ffffffc, RZ, 0xc0, !PT ;  /* 0x7ffffffc0a0a7812 */ /* 0x000fe200078ec0ff */
[----:B------:R-:W-:Y:S01]  /*0d50*/  VIADD R6, R200, 0x40 ;  /* 0x00000040c8067836 */ /* 0x000fe20000000000 */
[----:B------:R-:W-:Y:S01]  /*0d60*/  STL [R1+0x1c], R14 ;  /* 0x00001c0e01007387 */ /* 0x000fe20000100800 */
[----:B------:R-:W-:Y:S02]  /*0d70*/  IMAD.IADD R3, R0, 0x1, -R3 ;  /* 0x0000000100037824 */ /* 0x000fe400078e0a03 */
[----:B------:R-:W-:Y:S01]  /*0d80*/  IMAD.SHL.U32 R2, R6, 0x40, RZ ;  /* 0x0000004006027824 */ /* 0x000fe200078e00ff */
[----:B------:R-:W-:Y:S01]  /*0d90*/  SHF.R.S32.HI R4, RZ, 0x1f, R6 ;  /* 0x0000001fff047819 */ /* 0x000fe20000011406 */
[----:B------:R-:W-:Y:S01]  /*0da0*/  IMAD R9, R9, 0x10, R12 ;  /* 0x0000001009097824 */ /* 0x000fe200078e020c */
[C---:B------:R-:W-:Y:S01]  /*0db0*/  LEA.HI R0, R3.reuse, R3, RZ, 0x1 ;  /* 0x0000000303007211 */ /* 0x040fe200078f08ff */
[C---:B------:R-:W-:Y:S01]  /*0dc0*/  IMAD.SHL.U32 R16, R3.reuse, 0x8, RZ ;  /* 0x0000000803107824 */ /* 0x040fe200078e00ff */
[----:B------:R-:W-:Y:S01]  /*0dd0*/  LEA.HI R4, R4, R6, RZ, 0x3 ;  /* 0x0000000604047211 */ /* 0x000fe200078f18ff */
[----:B------:R-:W-:Y:S01]  /*0de0*/  IMAD.SHL.U32 R22, R3, 0x4, RZ ;  /* 0x0000000403167824 */ /* 0x000fe200078e00ff */
[----:B------:R-:W-:Y:S01]  /*0df0*/  LOP3.LUT R0, R0, 0x1ffffffe, RZ, 0xc0, !PT ;  /* 0x1ffffffe00007812 */ /* 0x000fe200078ec0ff */
[----:B------:R-:W-:Y:S01]  /*0e00*/  IMAD R8, R8, 0x40, R9 ;  /* 0x0000004008087824 */ /* 0x000fe200078e0209 */
[----:B------:R-:W-:Y:S01]  /*0e10*/  SHF.R.S32.HI R17, RZ, 0x1f, R16 ;  /* 0x0000001fff117819 */ /* 0x000fe20000011410 */
[----:B------:R-:W-:-:S02]  /*0e20*/  IMAD.SHL.U32 R4, R4, 0x40, RZ ;  /* 0x0000004004047824 */ /* 0x000fc400078e00ff */
[----:B------:R-:W-:Y:S01]  /*0e30*/  IMAD.IADD R0, R3, 0x1, -R0 ;  /* 0x0000000103007824 */ /* 0x000fe200078e0a00 */
[----:B------:R-:W-:Y:S01]  /*0e40*/  LOP3.LUT R3, R2, 0x1c0, RZ, 0xc0, !PT ;  /* 0x000001c002037812 */ /* 0x000fe200078ec0ff */
[----:B------:R-:W-:Y:S01]  /*0e50*/  IMAD.SHL.U32 R207, R7, 0x8, RZ ;  /* 0x0000000807cf7824 */ /* 0x000fe200078e00ff */
[----:B------:R-:W-:Y:S01]  /*0e60*/  LOP3.LUT R4, R4, 0xfffffe00, RZ, 0xc0, !PT ;  /* 0xfffffe0004047812 */ /* 0x000fe200078ec0ff */
[----:B------:R-:W-:Y:S01]  /*0e70*/  STL [R1+0x154], R8 ;  /* 0x0001540801007387 */ /* 0x000fe20000100800 */
[----:B------:R-:W-:Y:S01]  /*0e80*/  SHF.R.U32.HI R7, RZ, 0x3, R3 ;  /* 0x00000003ff077819 */ /* 0x000fe20000011603 */
[----:B------:R-:W-:Y:S01]  /*0e90*/  IMAD.IADD R10, R13, 0x1, -R10 ;  /* 0x000000010d0a7824 */ /* 0x000fe200078e0a0a */
[----:B------:R-:W-:Y:S01]  /*0ea0*/  LOP3.LUT R3, R3, 0x38, R16, 0xf8, !PT ;  /* 0x0000003803037812 */ /* 0x000fe200078ef810 */
[----:B------:R-:W-:Y:S01]  /*0eb0*/  STL [R1+0x40], RZ ;  /* 0x000040ff01007387 */ /* 0x000fe20000100800 */
[----:B------:R-:W-:Y:S01]  /*0ec0*/  IMAD.SHL.U32 R5, R5, 0x8, RZ ;  /* 0x0000000805057824 */ /* 0x000fe200078e00ff */
[----:B------:R-:W-:Y:S01]  /*0ed0*/  SHF.R.S32.HI R6, RZ, 0x1f, R207 ;  /* 0x0000001fff067819 */ /* 0x000fe200000114cf */
[----:B------:R-:W-:Y:S01]  /*0ee0*/  IMAD.SHL.U32 R42, R10, 0x2, RZ ;  /* 0x000000020a2a7824 */ /* 0x000fe200078e00ff */
[----:B------:R0:W-:Y:S01]  /*0ef0*/  STL [R1+0x20], R4 ;  /* 0x0000200401007387 */ /* 0x0001e20000100800 */
[----:B------:R-:W-:-:S02]  /*0f00*/  VIADD R11, R207, 0x40 ;  /* 0x00000040cf0b7836 */ /* 0x000fc40000000000 */
[C---:B------:R-:W-:Y:S01]  /*0f10*/  VIADD R41, R42.reuse, 0x8 ;  /* 0x000000082a297836 */ /* 0x040fe20000000000 */
[----:B------:R-:W-:Y:S01]  /*0f20*/  STL [R1+0x4c], R42 ;  /* 0x00004c2a01007387 */ /* 0x000fe20000100800 */
[C---:B------:R-:W-:Y:S01]  /*0f30*/  VIADD R40, R42.reuse, 0x10 ;  /* 0x000000102a287836 */ /* 0x040fe20000000000 */
[----:B------:R-:W-:Y:S01]  /*0f40*/  SHF.R.S32.HI R11, RZ, 0x1f, R11 ;  /* 0x0000001fff0b7819 */ /* 0x000fe2000001140b */
[C---:B------:R-:W-:Y:S01]  /*0f50*/  VIADD R39, R42.reuse, 0x18 ;  /* 0x000000182a277836 */ /* 0x040fe20000000000 */
[----:B------:R-:W-:Y:S01]  /*0f60*/  STL [R1+0x15c], R5 ;  /* 0x00015c0501007387 */ /* 0x000fe20000100800 */
[----:B------:R-:W-:Y:S01]  /*0f70*/  VIADD R38, R42, 0x20 ;  /* 0x000000202a267836 */ /* 0x000fe20000000000 */
[----:B0-----:R-:W-:Y:S01]  /*0f80*/  LOP3.LUT R4, R4, R3, R7, 0xf6, !PT ;  /* 0x0000000304047212 */ /* 0x001fe200078ef607 */
[C---:B------:R-:W-:Y:S02]  /*0f90*/  VIADD R37, R42.reuse, 0x28 ;  /* 0x000000282a257836 */ /* 0x040fe40000000000 */
[----:B------:R-:W-:-:S02]  /*0fa0*/  VIADD R36, R42, 0x30 ;  /* 0x000000302a247836 */ /* 0x000fc40000000000 */
[----:B------:R-:W-:Y:S01]  /*0fb0*/  IMAD R3, R4, 0x2, R19 ;  /* 0x0000000204037824 */ /* 0x000fe200078e0213 */
[----:B------:R-:W-:Y:S01]  /*0fc0*/  SHF.R.S32.HI R4, RZ, 0x1f, R41 ;  /* 0x0000001fff047819 */ /* 0x000fe20000011429 */
[C---:B------:R-:W-:Y:S02]  /*0fd0*/  VIADD R35, R42.reuse, 0x38 ;  /* 0x000000382a237836 */ /* 0x040fe40000000000 */
[C---:B------:R-:W-:Y:S01]  /*0fe0*/  VIADD R34, R42.reuse, 0x40 ;  /* 0x000000402a227836 */ /* 0x040fe20000000000 */
[----:B------:R-:W-:Y:S01]  /*0ff0*/  STL [R1+0x150], R3 ;  /* 0x0001500301007387 */ /* 0x000fe20000100800 */
[C---:B------:R-:W-:Y:S02]  /*1000*/  VIADD R33, R42.reuse, 0x48 ;  /* 0x000000482a217836 */ /* 0x040fe40000000000 */
[C---:B------:R-:W-:Y:S01]  /*1010*/  VIADD R32, R42.reuse, 0x50 ;  /* 0x000000502a207836 */ /* 0x040fe20000000000 */
[----:B------:R-:W-:Y:S01]  /*1020*/  STL [R1+0xc8], R41 ;  /* 0x0000c82901007387 */ /* 0x000fe20000100800 */
[----:B------:R-:W-:-:S02]  /*1030*/  VIADD R31, R42, 0x58 ;  /* 0x000000582a1f7836 */ /* 0x000fc40000000000 */
[C---:B------:R-:W-:Y:S01]  /*1040*/  VIADD R30, R42.reuse, 0x60 ;  /* 0x000000602a1e7836 */ /* 0x040fe20000000000 */
[----:B------:R0:W-:Y:S01]  /*1050*/  STL [R1+0xc4], R40 ;  /* 0x0000c42801007387 */ /* 0x0001e20000100800 */
[C---:B------:R-:W-:Y:S02]  /*1060*/  VIADD R29, R42.reuse, 0x68 ;  /* 0x000000682a1d7836 */ /* 0x040fe40000000000 */
[C---:B------:R-:W-:Y:S01]  /*1070*/  VIADD R28, R42.reuse, 0x70 ;  /* 0x000000702a1c7836 */ /* 0x040fe20000000000 */
[----:B------:R-:W-:Y:S01]  /*1080*/  STL [R1+0xc0], R39 ;  /* 0x0000c02701007387 */ /* 0x000fe20000100800 */
[C---:B------:R-:W-:Y:S02]  /*1090*/  VIADD R27, R42.reuse, 0x78 ;  /* 0x000000782a1b7836 */ /* 0x040fe40000000000 */
[C---:B------:R-:W-:Y:S01]  /*10a0*/  VIADD R26, R42.reuse, 0x80 ;  /* 0x000000802a1a7836 */ /* 0x040fe20000000000 */
[----:B------:R1:W-:Y:S01]  /*10b0*/  STL [R1+0xbc], R38 ;  /* 0x0000bc2601007387 */ /* 0x0003e20000100800 */
[C---:B------:R-:W-:Y:S01]  /*10c0*/  VIADD R25, R42.reuse, 0x88 ;  /* 0x000000882a197836 */ /* 0x040fe20000000000 */
[----:B0-----:R-:W-:Y:S01]  /*10d0*/  SHF.R.S32.HI R40, RZ, 0x1f, R40 ;  /* 0x0000001fff287819 */ /* 0x001fe20000011428 */
[C---:B------:R-:W-:Y:S01]  /*10e0*/  VIADD R24, R42.reuse, 0x90 ;  /* 0x000000902a187836 */ /* 0x040fe20000000000 */
[----:B------:R0:W-:Y:S01]  /*10f0*/  STL [R1+0xb8], R37 ;  /* 0x0000b82501007387 */ /* 0x0001e20000100800 */
[----:B------:R-:W-:-:S02]  /*1100*/  VIADD R21, R42, 0x98 ;  /* 0x000000982a157836 */ /* 0x000fc40000000000 */
        /* <DEDUP_REMOVED lines=8> */
[----:B------:R-:W-:Y:S01]  /*1190*/  VIADD R6, R207, 0xc0 ;  /* 0x000000c0cf067836 */ /* 0x000fe20000000000 */
[----:B------:R2:W-:Y:S01]  /*11a0*/  STL [R1+0xac], R34 ;  /* 0x0000ac2201007387 */ /* 0x0005e20000100800 */
[C---:B------:R-:W-:Y:S01]  /*11b0*/  VIADD R13, R42.reuse, 0xb8 ;  /* 0x000000b82a0d7836 */ /* 0x040fe20000000000 */
[----:B0-----:R-:W-:Y:S01]  /*11c0*/  SHF.R.S32.HI R37, RZ, 0x1f, R37 ;  /* 0x0000001fff257819 */ /* 0x001fe20000011425 */
[C---:B------:R-:W-:Y:S01]  /*11d0*/  VIADD R12, R42.reuse, 0xc0 ;  /* 0x000000c02a0c7836 */ /* 0x040fe20000000000 */
[----:B------:R-:W-:Y:S01]  /*11e0*/  STL [R1+0xa8], R33 ;  /* 0x0000a82101007387 */ /* 0x000fe20000100800 */
[C---:B------:R-:W-:Y:S01]  /*11f0*/  VIADD R11, R42.reuse, 0xc8 ;  /* 0x000000c82a0b7836 */ /* 0x040fe20000000000 */
[----:B------:R-:W-:Y:S01]  /*1200*/  SHF.R.S32.HI R6, RZ, 0x1f, R6 ;  /* 0x0000001fff067819 */ /* 0x000fe20000011406 */
[C---:B------:R-:W-:Y:S01]  /*1210*/  VIADD R10, R42.reuse, 0xd0 ;  /* 0x000000d02a0a7836 */ /* 0x040fe20000000000 */
[----:B------:R0:W-:Y:S01]  /*1220*/  STL [R1+0xa4], R32 ;  /* 0x0000a42001007387 */ /* 0x0001e20000100800 */
[C---:B------:R-:W-:Y:S01]  /*1230*/  VIADD R9, R42.reuse, 0xd8 ;  /* 0x000000d82a097836 */ /* 0x040fe20000000000 */
[----:B-1----:R-:W-:Y:S01]  /*1240*/  SHF.R.S32.HI R35, RZ, 0x1f, R35 ;  /* 0x0000001fff237819 */ /* 0x002fe20000011423 */
[C---:B------:R-:W-:Y:S01]  /*1250*/  VIADD R7, R42.reuse, 0xe0 ;  /* 0x000000e02a077836 */ /* 0x040fe20000000000 */
[----:B------:R1:W-:Y:S01]  /*1260*/  STL [R1+0xa0], R31 ;  /* 0x0000a01f01007387 */ /* 0x0003e20000100800 */
[C---:B------:R-:W-:Y:S01]  /*1270*/  VIADD R6, R42.reuse, 0xe8 ;  /* 0x000000e82a067836 */ /* 0x040fe20000000000 */
[----:B--2---:R-:W-:Y:S01]  /*1280*/  SHF.R.S32.HI R34, RZ, 0x1f, R34 ;  /* 0x0000001fff227819 */ /* 0x004fe20000011422 */
[C---:B------:R-:W-:Y:S01]  /*1290*/  VIADD R5, R42.reuse, 0xf0 ;  /* 0x000000f02a057836 */ /* 0x040fe20000000000 */
[----:B------:R-:W-:Y:S01]  /*12a0*/  STL [R1+0x9c], R30 ;  /* 0x00009c1e01007387 */ /* 0x000fe20000100800 */
[----:B------:R-:W-:Y:S01]  /*12b0*/  VIADD R3, R42, 0xf8 ;  /* 0x000000f82a037836 */ /* 0x000fe20000000000 */
[----:B0-----:R-:W-:Y:S01]  /*12c0*/  SHF.R.S32.HI R32, RZ, 0x1f, R32 ;  /* 0x0000001fff207819 */ /* 0x001fe20000011420 */
[----:B------:R-:W-:Y:S01]  /*12d0*/  IMAD R0, R0, 0x8, R8 ;  /* 0x0000000800007824 */ /* 0x000fe200078e0208 */
[----:B------:R0:W-:Y:S01]  /*12e0*/  STL [R1+0x98], R29 ;  /* 0x0000981d01007387 */ /* 0x0001e20000100800 */
[C---:B------:R-:W-:Y:S01]  /*12f0*/  VIADD R2, R16.reuse, 0x20 ;  /* 0x0000002010027836 */ /* 0x040fe20000000000 */
[----:B-1----:R-:W-:Y:S01]  /*1300*/  SHF.R.S32.HI R31, RZ, 0x1f, R31 ;  /* 0x0000001fff1f7819 */ /* 0x002fe2000001141f */
[C---:B------:R-:W-:Y:S01]  /*1310*/  VIADD R211, R16.reuse, 0x40 ;  /* 0x0000004010d37836 */ /* 0x040fe20000000000 */
[----:B------:R1:W-:Y:S01]  /*1320*/  STL [R1+0x94], R28 ;  /* 0x0000941c01007387 */ /* 0x0003e20000100800 */
[C---:B------:R-:W-:Y:S01]  /*1330*/  VIADD R210, R16.reuse, 0x60 ;  /* 0x0000006010d27836 */ /* 0x040fe20000000000 */
[----:B------:R-:W-:Y:S01]  /*1340*/  SHF.R.S32.HI R202, RZ, 0x1f, R2 ;  /* 0x0000001fffca7819 */ /* 0x000fe20000011402 */
[C---:B------:R-:W-:Y:S01]  /*1350*/  VIADD R209, R16.reuse, 0x80 ;  /* 0x0000008010d17836 */ /* 0x040fe20000000000 */
[----:B------:R-:W-:Y:S01]  /*1360*/  STL [R1+0x90], R27 ;  /* 0x0000901b01007387 */ /* 0x000fe20000100800 */
[C---:B------:R-:W-:Y:S01]  /*1370*/  VIADD R208, R16.reuse, 0xa0 ;  /* 0x000000a010d07836 */ /* 0x040fe20000000000 */
[----:B0-----:R-:W-:Y:S01]  /*1380*/  SHF.R.S32.HI R29, RZ, 0x1f, R29 ;  /* 0x0000001fff1d7819 */ /* 0x001fe2000001141d */
[C---:B------:R-:W-:Y:S01]  /*1390*/  VIADD R213, R16.reuse, 0xc0 ;  /* 0x000000c010d57836 */ /* 0x040fe20000000000 */
[----:B------:R0:W-:Y:S01]  /*13a0*/  STL [R1+0x8c], R26 ;  /* 0x00008c1a01007387 */ /* 0x0001e20000100800 */
[----:B------:R-:W-:Y:S01]  /*13b0*/  VIADD R212, R16, 0xe0 ;  /* 0x000000e010d47836 */ /* 0x000fe20000000000 */
[----:B-1----:R-:W-:Y:S01]  /*13c0*/  SHF.R.S32.HI R28, RZ, 0x1f, R28 ;  /* 0x0000001fff1c7819 */ /* 0x002fe2000001141c */
[----:B------:R-:W-:Y:S01]  /*13d0*/  VIADD R205, R22, 0x10 ;  /* 0x0000001016cd7836 */ /* 0x000fe20000000000 */
[----:B------:R1:W-:Y:S01]  /*13e0*/  STL [R1+0x88], R25 ;  /* 0x0000881901007387 */ /* 0x0003e20000100800 */
[----:B------:R-:W-:-:S02]  /*13f0*/  SHF.R.S32.HI R220, RZ, 0x1f, R211 ;  /* 0x0000001fffdc7819 */ /* 0x000fc400000114d3 */
[----:B------:R-:W-:Y:S01]  /*1400*/  SHF.R.S32.HI R219, RZ, 0x1f, R210 ;  /* 0x0000001fffdb7819 */ /* 0x000fe200000114d2 */
[----:B------:R-:W-:Y:S01]  /*1410*/  STL [R1+0x84], R24 ;  /* 0x0000841801007387 */ /* 0x000fe20000100800 */
[----:B------:R-:W-:Y:S02]  /*1420*/  SHF.R.S32.HI R218, RZ, 0x1f, R209 ;  /* 0x0000001fffda7819 */ /* 0x000fe400000114d1 */
[----:B0-----:R-:W-:Y:S01]  /*1430*/  SHF.R.S32.HI R26, RZ, 0x1f, R26 ;  /* 0x0000001fff1a7819 */ /* 0x001fe2000001141a */
[----:B------:R0:W-:Y:S01]  /*1440*/  STL [R1+0x80], R21 ;  /* 0x0000801501007387 */ /* 0x0001e20000100800 */
[----:B------:R-:W-:Y:S02]  /*1450*/  SHF.R.S32.HI R217, RZ, 0x1f, R208 ;  /* 0x0000001fffd97819 */ /* 0x000fe400000114d0 */
[----:B-1----:R-:W-:Y:S01]  /*1460*/  SHF.R.S32.HI R25, RZ, 0x1f, R25 ;  /* 0x0000001fff197819 */ /* 0x002fe20000011419 */
[----:B------:R1:W-:Y:S01]  /*1470*/  STL [R1+0x7c], R20 ;  /* 0x00007c1401007387 */ /* 0x0003e20000100800 */
[----:B------:R-:W-:-:S02]  /*1480*/  SHF.R.S32.HI R216, RZ, 0x1f, R213 ;  /* 0x0000001fffd87819 */ /* 0x000fc400000114d5 */
[----:B------:R-:W-:Y:S01]  /*1490*/  SHF.R.S32.HI R215, RZ, 0x1f, R212 ;  /* 0x0000001fffd77819 */ /* 0x000fe200000114d4 */
[----:B------:R-:W-:Y:S01]  /*14a0*/  STL [R1+0x78], R15 ;  /* 0x0000780f01007387 */ /* 0x000fe20000100800 */
[----:B0-----:R-:W-:-:S03]  /*14b0*/  SHF.R.S32.HI R21, RZ, 0x1f, R21 ;  /* 0x0000001fff157819 */ /* 0x001fc60000011415 */
[----:B------:R0:W-:Y:S01]  /*14c0*/  STL [R1+0x74], R14 ;  /* 0x0000740e01007387 */ /* 0x0001e20000100800 */
[----:B-1----:R-:W-:-:S03]  /*14d0*/  SHF.R.S32.HI R20, RZ, 0x1f, R20 ;  /* 0x0000001fff147819 */ /* 0x002fc60000011414 */
[----:B------:R1:W-:Y:S04]  /*14e0*/  STL [R1+0x70], R13 ;  /* 0x0000700d01007387 */ /* 0x0003e80000100800 */
        /* <DEDUP_REMOVED lines=10> */
[----:B------:R2:W-:Y:S01]  /*1590*/  STL [R1+0x14c], R4 ;  /* 0x00014c0401007387 */ /* 0x0005e20000100800 */
[----:B0-----:R-:W-:-:S03]  /*15a0*/  SHF.R.S32.HI R7, RZ, 0x1f, R7 ;  /* 0x0000001fff077819 */ /* 0x001fc60000011407 */
[----:B------:R-:W-:Y:S01]  /*15b0*/  STL [R1+0x54], R5 ;  /* 0x0000540501007387 */ /* 0x000fe20000100800 */
[----:B-1----:R-:W-:-:S03]  /*15c0*/  SHF.R.S32.HI R6, RZ, 0x1f, R6 ;  /* 0x0000001fff067819 */ /* 0x002fc60000011406 */
[----:B------:R-:W-:Y:S01]  /*15d0*/  STL [R1+0x148], R40 ;  /* 0x0001482801007387 */ /* 0x000fe20000100800 */
[----:B--2---:R-:W-:-:S03]  /*15e0*/  SHF.R.S32.HI R4, RZ, 0x1f, R39 ;  /* 0x0000001fff047819 */ /* 0x004fc60000011427 */
[----:B------:R0:W-:Y:S04]  /*15f0*/  STL [R1+0x50], R3 ;  /* 0x0000500301007387 */ /* 0x0001e80000100800 */
[----:B------:R1:W-:Y:S04]  /*1600*/  STL [R1+0x144], R4 ;  /* 0x0001440401007387 */ /* 0x0003e80000100800 */
[----:B------:R-:W-:Y:S01]  /*1610*/  STL [R1+0x140], R38 ;  /* 0x0001402601007387 */ /* 0x000fe20000100800 */
[----:B0-----:R-:W-:-:S03]  /*1620*/  SHF.R.S32.HI R3, RZ, 0x1f, R3 ;  /* 0x0000001fff037819 */ /* 0x001fc60000011403 */
[----:B------:R-:W-:Y:S01]  /*1630*/  STL [R1+0x13c], R37 ;  /* 0x00013c2501007387 */ /* 0x000fe20000100800 */
[----:B-1----:R-:W-:-:S05]  /*1640*/  SHF.R.S32.HI R4, RZ, 0x1f, R36 ;  /* 0x0000001fff047819 */ /* 0x002fca0000011424 */
[----:B------:R0:W-:Y:S04]  /*1650*/  STL [R1+0x138], R4 ;  /* 0x0001380401007387 */ /* 0x0001e80000100800 */
[----:B------:R-:W-:Y:S04]  /*1660*/  STL [R1+0x134], R35 ;  /* 0x0001342301007387 */ /* 0x000fe80000100800 */
[----:B------:R-:W-:Y:S01]  /*1670*/  STL [R1+0x130], R34 ;  /* 0x0001302201007387 */ /* 0x000fe20000100800 */
[----:B0-----:R-:W-:-:S05]  /*1680*/  SHF.R.S32.HI R4, RZ, 0x1f, R33 ;  /* 0x0000001fff047819 */ /* 0x001fca0000011421 */
        /* <DEDUP_REMOVED lines=25> */
[----:B------:R1:W-:Y:S04]  /*1820*/  STL [R1+0xe0], R7 ;  /* 0x0000e00701007387 */ /* 0x0003e80000100800 */
[----:B------:R1:W-:Y:S01]  /*1830*/  STL [R1+0xdc], R6 ;  /* 0x0000dc0601007387 */ /* 0x0003e20000100800 */
[----:B0-----:R-:W-:-:S05]  /*1840*/  SHF.R.S32.HI R4, RZ, 0x1f, R5 ;  /* 0x0000001fff047819 */ /* 0x001fca0000011405 */
[----:B------:R1:W-:Y:S04]  /*1850*/  STL [R1+0xd8], R4 ;  /* 0x0000d80401007387 */ /* 0x0003e80000100800 */
[----:B------:R1:W-:Y:S04]  /*1860*/  STL [R1+0x158], R0 ;  /* 0x0001580001007387 */ /* 0x0003e80000100800 */
[----:B------:R1:W-:Y:S02]  /*1870*/  STL [R1+0xd4], R3 ;  /* 0x0000d40301007387 */ /* 0x0003e40000100800 */
.L_x_9830:
[----:B01--4-:R-:W0:Y:S02]  /*1880*/  LDC.64 R4, c[0x0][0xc88] ;  /* 0x00032200ff047b82 */ /* 0x013e240000000a00 */
[----:B0-----:R-:W-:-:S05]  /*1890*/  IMAD.WIDE R4, R51, 0x4, R4 ;  /* 0x0000000433047825 */ /* 0x001fca00078e0204 */
[----:B--2---:R-:W2:Y:S01]  /*18a0*/  LDG.E R31, desc[UR40][R4.64] ;  /* 0x00000028041f7981 */ /* 0x004ea2000c1e1900 */
[----:B------:R-:W-:Y:S05]  /*18b0*/  YIELD ;  /* 0x0000000000007946 */ /* 0x000fea0003800000 */
[----:B------:R-:W-:Y:S01]  /*18c0*/  ULDC.64 UR4, c[0x0][0xa28] ;  /* 0x00028a0000047ab9 */ /* 0x000fe20000000a00 */
[----:B------:R-:W-:Y:S01]  /*18d0*/  ULDC.64 UR8, c[0x0][0xa18] ;  /* 0x0002860000087ab9 */ /* 0x000fe20000000a00 */
[----:B------:R-:W-:Y:S01]  /*18e0*/  ISETP.NE.U32.AND P1, PT, RZ, UR4, PT ;  /* 0x00000004ff007c0c */ /* 0x000fe2000bf25070 */
[----:B------:R-:W-:Y:S01]  /*18f0*/  ULDC.64 UR6, c[0x0][0xa08] ;  /* 0x0002820000067ab9 */ /* 0x000fe20000000a00 */
[----:B---3--:R-:W-:Y:S01]  /*1900*/  IMAD.MOV.U32 R8, RZ, RZ, RZ ;  /* 0x000000ffff087224 */ /* 0x008fe200078e00ff */
[----:B------:R-:W-:Y:S01]  /*1910*/  ISETP.NE.U32.AND P0, PT, RZ, UR6, PT ;  /* 0x00000006ff007c0c */ /* 0x000fe2000bf05070 */
[----:B------:R-:W-:Y:S01]  /*1920*/  IMAD.MOV.U32 R32, RZ, RZ, RZ ;  /* 0x000000ffff207224 */ /* 0x000fe200078e00ff */
[----:B------:R-:W-:-:S02]  /*1930*/  ISETP.NE.AND.EX P1, PT, RZ, UR5, PT, P1 ;  /* 0x00000005ff007c0c */ /* 0x000fc4000bf25310 */
[----:B------:R-:W-:Y:S02]  /*1940*/  ISETP.NE.AND.EX P0, PT, RZ, UR7, PT, P0 ;  /* 0x00000007ff007c0c */ /* 0x000fe4000bf05300 */
[----:B--2---:R-:W-:Y:S01]  /*1950*/  SHF.R.S32.HI R0, RZ, 0x1f, R31 ;  /* 0x0000001fff007819 */ /* 0x004fe2000001141f */
[----:B------:R-:W-:-:S08]  /*1960*/  IMAD.SHL.U32 R35, R31, 0x4, RZ ;  /* 0x000000041f237824 */ /* 0x000fd000078e00ff */
[C---:B------:R-:W-:Y:S01]  /*1970*/  @P1 LEA R6, P2, R31.reuse, UR4, 0x2 ;  /* 0x000000041f061c11 */ /* 0x040fe2000f8410ff */
[----:B------:R0:W-:Y:S01]  /*1980*/  STL [R1+0x34], R31 ;  /* 0x0000341f01007387 */ /* 0x0001e20000100800 */
[C-C-:B------:R-:W-:Y:S02]  /*1990*/  SHF.L.U64.HI R34, R31.reuse, 0x2, R0.reuse ;  /* 0x000000021f227819 */ /* 0x140fe40000010200 */
[----:B------:R-:W-:Y:S01]  /*19a0*/  @P1 LEA.HI.X R7, R31, UR5, R0, 0x2, P2 ;  /* 0x000000051f071c11 */ /* 0x000fe200090f1400 */
[----:B------:R-:W-:Y:S01]  /*19b0*/  ULDC UR4, c[0x0][0x288] ;  /* 0x0000a20000047ab9 */ /* 0x000fe20000000800 */
[----:B------:R-:W-:Y:S01]  /*19c0*/  ISETP.NE.U32.AND P2, PT, RZ, UR8, PT ;  /* 0x00000008ff007c0c */ /* 0x000fe2000bf45070 */
[----:B------:R0:W-:Y:S01]  /*19d0*/  STL [R1+0xcc], R0 ;  /* 0x0000cc0001007387 */ /* 0x0001e20000100800 */
[C---:B------:R-:W-:Y:S02]  /*19e0*/  IADD3 R4, P3, R35.reuse, UR6, RZ ;  /* 0x0000000623047c10 */ /* 0x040fe4000ff7e0ff */
[----:B------:R-:W-:Y:S01]  /*19f0*/  ISETP.NE.AND.EX P2, PT, RZ, UR9, PT, P2 ;  /* 0x00000009ff007c0c */ /* 0x000fe2000bf45320 */
[----:B------:R1:W5:Y:S01]  /*1a00*/  @P1 LDG.E R8, desc[UR40][R6.64] ;  /* 0x0000002806081981 */ /* 0x000362000c1e1900 */
[----:B------:R-:W-:Y:S01]  /*1a10*/  IMAD.U32 R48, RZ, RZ, UR4 ;  /* 0x00000004ff307e24 */ /* 0x000fe2000f8e00ff */
[C---:B------:R-:W-:Y:S01]  /*1a20*/  IADD3.X R5, R34.reuse, UR7, RZ, P3, !PT ;  /* 0x0000000722057c10 */ /* 0x040fe20009ffe4ff */
[----:B------:R-:W-:Y:S01]  /*1a30*/  ULDC.64 UR4, c[0x0][0x418] ;  /* 0x0001060000047ab9 */ /* 0x000fe20000000a00 */
[----:B------:R0:W-:Y:S04]  /*1a40*/  STL [R1+0x38], R35 ;  /* 0x0000382301007387 */ /* 0x0001e80000100800 */
[----:B------:R0:W5:Y:S04]  /*1a50*/  @P0 LDG.E R32, desc[UR40][R4.64] ;  /* 0x0000002804200981 */ /* 0x000168000c1e1900 */
[----:B-1----:R-:W-:Y:S01]  /*1a60*/  @P2 IADD3 R6, P1, R35, UR8, RZ ;  /* 0x0000000823062c10 */ /* 0x002fe2000ff3e0ff */
[----:B------:R-:W-:Y:S01]  /*1a70*/  UISETP.NE.U32.AND UP0, UPT, UR4, URZ, UPT ;  /* 0x0000003f0400728c */ /* 0x000fe2000bf05070 */
[----:B------:R0:W-:Y:S02]  /*1a80*/  STL [R1+0x3c], R34 ;  /* 0x00003c2201007387 */ /* 0x0001e40000100800 */
[----:B------:R-:W-:Y:S01]  /*1a90*/  @P2 IADD3.X R7, R34, UR9, RZ, P1, !PT ;  /* 0x0000000922072c10 */ /* 0x000fe20008ffe4ff */
[----:B------:R-:W-:-:S04]  /*1aa0*/  ULDC UR4, c[0x0][0x424] ;  /* 0x0001090000047ab9 */ /* 0x000fc80000000800 */
[----:B------:R0:W5:Y:S01]  /*1ab0*/  @P2 LDG.E R48, desc[UR40][R6.64] ;  /* 0x0000002806302981 */ /* 0x000162000c1e1900 */
[----:B------:R-:W-:-:S03]  /*1ac0*/  UISETP.NE.AND.EX UP0, UPT, UR5, URZ, UPT, UP0 ;  /* 0x0000003f0500728c */ /* 0x000fc6000bf05300 */
[----:B------:R-:W-:Y:S01]  /*1ad0*/  ULDC UR5, c[0x0][0x2f0] ;  /* 0x0000bc0000057ab9 */ /* 0x000fe20000000800 */
[----:B------:R-:W-:-:S04]  /*1ae0*/  USEL UR4, UR4, 0x1, UP0 ;  /* 0x0000000104047887 */ /* 0x000fc80008000000 */
[----:B------:R-:W-:-:S03]  /*1af0*/  UIMAD UR4, UR4, UR5, URZ ;  /* 0x00000005040472a4 */ /* 0x000fc6000f8e023f */
[----:B------:R-:W-:Y:S02]  /*1b00*/  ULDC UR5, c[0x0][0x348] ;  /* 0x0000d20000057ab9 */ /* 0x000fe40000000800 */
[----:B------:R-:W-:Y:S02]  /*1b10*/  IMAD.U32 R24, RZ, RZ, UR5 ;  /* 0x00000005ff187e24 */ /* 0x000fe4000f8e00ff */
[----:B------:R-:W-:Y:S01]  /*1b20*/  IMAD.U32 R33, RZ, RZ, UR4 ;  /* 0x00000004ff217e24 */ /* 0x000fe2000f8e00ff */
[----:B0-----:R-:W-:Y:S06]  /*1b30*/  @P2 BRA `(.L_x_9675) ;  /* 0x0000000000242947 */ /* 0x001fec0003800000 */
        /* <DEDUP_REMOVED lines=9> */
.L_x_9675:
[----:B------:R-:W-:Y:S01]  /*1bd0*/  ULDC.64 UR4, c[0x0][0xa20] ;  /* 0x0002880000047ab9 */ /* 0x000fe20000000a00 */
[----:B------:R0:W-:Y:S01]  /*1be0*/  STL [R1+0x44], R49 ;  /* 0x0000443101007387 */ /* 0x0001e20000100800 */
[----:B------:R-:W-:Y:S02]  /*1bf0*/  ISETP.NE.U32.AND P1, PT, RZ, UR4, PT ;  /* 0x00000004ff007c0c */ /* 0x000fe4000bf25070 */
[C---:B------:R-:W-:Y:S02]  /*1c00*/  LOP3.LUT R3, R50.reuse, 0xff000000, RZ, 0xc0, !PT ;  /* 0xff00000032037812 */ /* 0x040fe400078ec0ff */
[----:B------:R-:W-:Y:S02]  /*1c10*/  ISETP.NE.AND.EX P1, PT, RZ, UR5, PT, P1 ;  /* 0x00000005ff007c0c */ /* 0x000fe4000bf25310 */
[----:B------:R-:W-:Y:S02]  /*1c20*/  LOP3.LUT R0, R50, 0xff0000, RZ, 0xc0, !PT ;  /* 0x00ff000032007812 */ /* 0x000fe400078ec0ff */
[----:B------:R-:W-:-:S02]  /*1c30*/  SHF.R.U32.HI R3, RZ, 0x8, R3 ;  /* 0x00000008ff037819 */ /* 0x000fc40000011603 */
[----:B------:R-:W-:Y:S02]  /*1c40*/  LOP3.LUT R201, R50, 0xffff, RZ, 0xc0, !PT ;  /* 0x0000ffff32c97812 */ /* 0x000fe400078ec0ff */
[----:B------:R-:W-:-:S05]  /*1c50*/  LEA.HI R6, R0, R3, RZ, 0x10 ;  /* 0x0000000300067211 */ /* 0x000fca00078f80ff */
[----:B0-----:R-:W-:Y:S05]  /*1c60*/  @!P1 BRA `(.L_x_9676) ;  /* 0x0000000000109947 */ /* 0x001fea0003800000 */
[----:B------:R-:W-:-:S04]  /*1c70*/  IADD3 R4, P0, R35, UR4, RZ ;  /* 0x0000000423047c10 */ /* 0x000fc8000ff1e0ff */
[----:B------:R-:W-:-:S05]  /*1c80*/  IADD3.X R5, R34, UR5, RZ, P0, !PT ;  /* 0x0000000522057c10 */ /* 0x000fca00087fe4ff */
[----:B------:R0:W5:Y:S01]  /*1c90*/  LDG.E R33, desc[UR40][R4.64] ;  /* 0x0000002804217981 */ /* 0x000162000c1e1900 */
[----:B------:R-:W-:Y:S05]  /*1ca0*/  BRA `(.L_x_9677) ;  /* 0x0000000000107947 */ /* 0x000fea0003800000 */
.L_x_9676:
[----:B------:R-:W-:Y:S05]  /*1cb0*/  @!P0 BRA `(.L_x_9677) ;  /* 0x00000000000c8947 */ /* 0x000fea0003800000 */
[----:B------:R-:W2:Y:S04]  /*1cc0*/  LDG.E R0, desc[UR40][R4.64] ;  /* 0x0000002804007981 */ /* 0x000ea8000c1e1900 */
[----:B------:R-:W2:Y:S02]  /*1cd0*/  LDG.E R33, desc[UR40][R4.64+0x4] ;  /* 0x0000042804217981 */ /* 0x000ea4000c1e1900 */
[----:B--2---:R-:W-:-:S07]  /*1ce0*/  IMAD.IADD R33, R33, 0x1, -R0 ;  /* 0x0000000121217824 */ /* 0x004fce00078e0a00 */
.L_x_9677:
[----:B------:R-:W-:Y:S01]  /*1cf0*/  ULDC.64 UR4, c[0x0][0xa10] ;  /* 0x0002840000047ab9 */ /* 0x000fe20000000a00 */
[----:B------:R-:W2:Y:S01]  /*1d00*/  LDL.LU R30, [R1] ;  /* 0x00000000011e7983 */ /* 0x000ea20000300800 */
[----:B------:R-:W-:-:S04]  /*1d10*/  ISETP.NE.U32.AND P0, PT, RZ, UR4, PT ;  /* 0x00000004ff007c0c */ /* 0x000fc8000bf05070 */
[----:B------:R-:W-:Y:S01]  /*1d20*/  ISETP.NE.AND.EX P0, PT, RZ, UR5, PT, P0 ;  /* 0x00000005ff007c0c */ /* 0x000fe2000bf05300 */
[----:B------:R-:W-:-:S12]  /*1d30*/  ULDC.64 UR4, c[0x0][0xa30] ;  /* 0x00028c0000047ab9 */ /* 0x000fd80000000a00 */
[----:B0-----:R-:W0:Y:S02]  /*1d40*/  @P0 LDC.64 R4, c[0x0][0xa10] ;  /* 0x00028400ff040b82 */ /* 0x001e240000000a00 */
[----:B0-----:R-:W-:-:S05]  /*1d50*/  @P0 IMAD.WIDE R4, R31, 0x4, R4 ;  /* 0x000000041f040825 */ /* 0x001fca00078e0204 */
[----:B------:R-:W3:Y:S04]  /*1d60*/  @P0 LDG.E R0, desc[UR40][R4.64] ;  /* 0x0000002804000981 */ /* 0x000ee8000c1e1900 */
[----:B------:R0:W3:Y:S01]  /*1d70*/  @P0 LDG.E R3, desc[UR40][R4.64+0x4] ;  /* 0x0000042804030981 */ /* 0x0000e2000c1e1900 */
[----:B------:R-:W-:Y:S01]  /*1d80*/  ISETP.NE.U32.AND P1, PT, RZ, UR4, PT ;  /* 0x00000004ff007c0c */ /* 0x000fe2000bf25070 */
[----:B-----5:R-:W-:-:S03]  /*1d90*/  IMAD.MOV.U32 R50, RZ, RZ, R33 ;  /* 0x000000ffff327224 */ /* 0x020fc600078e0021 */
[----:B------:R-:W-:-:S13]  /*1da0*/  ISETP.NE.AND.EX P1, PT, RZ, UR5, PT, P1 ;  /* 0x00000005ff007c0c */ /* 0x000fda000bf25310 */
[----:B0-----:R-:W-:-:S04]  /*1db0*/  @P1 IADD3 R4, P2, R35, UR4, RZ ;  /* 0x0000000423041c10 */ /* 0x001fc8000ff5e0ff */
[----:B------:R-:W-:-:S05]  /*1dc0*/  @P1 IADD3.X R5, R34, UR5, RZ, P2, !PT ;  /* 0x0000000522051c10 */ /* 0x000fca00097fe4ff */
[----:B------:R0:W5:Y:S01]  /*1dd0*/  @P1 LDG.E R50, desc[UR40][R4.64] ;  /* 0x0000002804321981 */ /* 0x000162000c1e1900 */
[----:B------:R-:W-:Y:S01]  /*1de0*/  IMAD.IADD R9, R33, 0x1, -R8 ;  /* 0x0000000121097824 */ /* 0x000fe200078e0a08 */
[----:B------:R-:W-:Y:S01]  /*1df0*/  LOP3.LUT R12, R6, 0xff, RZ, 0xc0, !PT ;  /* 0x000000ff060c7812 */ /* 0x000fe200078ec0ff */
[----:B------:R-:W-:Y:S01]  /*1e00*/  BSSY B0, `(.L_x_9678) ;  /* 0x000002d000007945 */ /* 0x000fe20003800000 */
[----:B------:R-:W-:-:S03]  /*1e10*/  SHF.R.U32.HI R7, RZ, 0x10, R6 ;  /* 0x00000010ff077819 */ /* 0x000fc60000011606 */
[----:B------:R0:W-:Y:S01]  /*1e20*/  STL [R1+0x48], R12 ;  /* 0x0000480c01007387 */ /* 0x0001e20000100800 */
[----:B--2---:R-:W-:Y:S01]  /*1e30*/  LOP3.LUT R30, R30, 0xfffffff7, RZ, 0xc0, !PT ;  /* 0xfffffff71e1e7812 */ /* 0x004fe200078ec0ff */
[----:B---3--:R-:W-:-:S04]  /*1e40*/  @P0 IMAD.IADD R24, R3, 0x1, -R0 ;  /* 0x0000000103180824 */ /* 0x008fc800078e0a00 */
[----:B------:R-:W-:-:S04]  /*1e50*/  IMAD.IADD R154, R9, 0x1, R24 ;  /* 0x00000001099a7824 */ /* 0x000fc800078e0218 */
[C---:B------:R-:W-:Y:S01]  /*1e60*/  VIADD R0, R154.reuse, 0x5f ;  /* 0x0000005f9a007836 */ /* 0x040fe20000000000 */
[----:B------:R-:W-:-:S03]  /*1e70*/  ISETP.GE.AND P3, PT, R154, 0x1, PT ;  /* 0x000000019a00780c */ /* 0x000fc60003f66270 */
[----:B------:R-:W-:-:S05]  /*1e80*/  IMAD.HI R0, R0, 0x2aaaaaab, RZ ;  /* 0x2aaaaaab00007827 */ /* 0x000fca00078e02ff */
[----:B------:R-:W-:-:S04]  /*1e90*/  SHF.R.U32.HI R177, RZ, 0x1f, R0 ;  /* 0x0000001fffb17819 */ /* 0x000fc80000011600 */
[----:B------:R-:W-:Y:S01]  /*1ea0*/  LEA.HI.SX32 R177, R0, R177, 0x1c ;  /* 0x000000b100b17211 */ /* 0x000fe200078fe2ff */
[----:B------:R-:W-:Y:S01]  /*1eb0*/  IMAD.MOV.U32 R0, RZ, RZ, RZ ;  /* 0x000000ffff007224 */ /* 0x000fe200078e00ff */
[----:B------:R-:W-:-:S05]  /*1ec0*/  @P3 LOP3.LUT R30, R30, 0x8, RZ, 0xfc, !PT ;  /* 0x000000081e1e3812 */ /* 0x000fca00078efcff */
[----:B------:R0:W-:Y:S04]  /*1ed0*/  STL [R1], R30 ;  /* 0x0000001e01007387 */ /* 0x0001e80000100800 */
[----:B------:R0:W-:Y:S01]  /*1ee0*/  STL [R1+0x30], R7 ;  /* 0x0000300701007387 */ /* 0x0001e20000100800 */
[----:B------:R-:W-:Y:S05]  /*1ef0*/  @!P3 BRA `(.L_x_9679) ;  /* 0x000000000074b947 */ /* 0x000fea0003800000 */
[----:B------:R-:W-:Y:S01]  /*1f00*/  ISETP.NE.AND P0, PT, R7, RZ, PT ;  /* 0x000000ff0700720c */ /* 0x000fe20003f05270 */
[----:B------:R-:W-:-:S03]  /*1f10*/  ULDC UR4, c[0x0][0x9f0] ;  /* 0x00027c0000047ab9 */ /* 0x000fc60000000800 */
[----:B------:R-:W-:-:S04]  /*1f20*/  SEL R10, R7, UR4, P0 ;  /* 0x00000004070a7c07 */ /* 0x000fc80008000000 */
[-C--:B------:R-:W-:Y:S02]  /*1f30*/  IABS R6, R10.reuse ;  /* 0x0000000a00067213 */ /* 0x080fe40000000000 */
[----:B------:R-:W-:Y:S02]  /*1f40*/  IADD3 R0, R177, -0x1, R10 ;  /* 0xffffffffb1007810 */ /* 0x000fe40007ffe00a */
[----:B------:R-:W1:Y:S01]  /*1f50*/  I2F.RP R3, R6 ;  /* 0x0000000600037306 */ /* 0x000e620000209400 */
[----:B------:R-:W-:Y:S02]  /*1f60*/  IABS R11, R10 ;  /* 0x0000000a000b7213 */ /* 0x000fe40000000000 */
        /* <DEDUP_REMOVED lines=22> */
.L_x_9679:
[----:B------:R-:W-:Y:S05]  /*20d0*/  BSYNC B0 ;  /* 0x0000000000007941 */ /* 0x000fea0003800000 */
.L_x_9678:
[----:B------:R-:W-:-:S05]  /*20e0*/  IMAD R3, R12, R0, RZ ;  /* 0x000000000c037224 */ /* 0x000fca00078e02ff */
[C---:B------:R-:W-:Y:S01]  /*20f0*/  VIADDMNMX R0, R3.reuse, R0, R177, PT ;  /* 0x0000000003007246 */ /* 0x040fe200038001b1 */
[----:B------:R-:W-:-:S04]  /*2100*/  IMAD R3, R3, 0x60, -R9 ;  /* 0x0000006003037824 */ /* 0x000fc800078e0a09 */
[----:B0-----:R-:W-:Y:S01]  /*2110*/  IMAD R5, R0, 0x60, -R9 ;  /* 0x0000006000057824 */ /* 0x001fe200078e0a09 */
        /* <DEDUP_REMOVED lines=33> */
.L_x_9682:
[----:B------:R-:W-:Y:S05]  /*2330*/  BSYNC B6 ;  /* 0x0000000000067941 */ /* 0x000fea0003800000 */
.L_x_9681:
        /* <DEDUP_REMOVED lines=20> */
.L_x_9684:
[----:B------:R-:W-:Y:S05]  /*2480*/  BSYNC B6 ;  /* 0x0000000000067941 */ /* 0x000fea0003800000 */
.L_x_9683:
[----:B------:R-:W-:Y:S01]  /*2490*/  ULDC.64 UR4, c[0x0][0x9f8] ;  /* 0x00027e0000047ab9 */ /* 0x000fe20000000a00 */
[----:B------:R-:W0:Y:S01]  /*24a0*/  S2R R7, SR_TID.X ;  /* 0x0000000000077919 */ /* 0x000e220000002100 */
[----:B------:R-:W-:Y:S01]  /*24b0*/  ISETP.NE.U32.AND P0, PT, RZ, UR4, PT ;  /* 0x00000004ff007c0c */ /* 0x000fe2000bf05070 */
[----:B------:R-:W-:Y:S01]  /*24c0*/  IMAD.MOV.U32 R0, RZ, RZ, R31 ;  /* 0x000000ffff007224 */ /* 0x000fe200078e001f */
[----:B------:R-:W1:Y:S02]  /*24d0*/  LDC.64 R56, c[0x0][0x408] ;  /* 0x00010200ff387b82 */ /* 0x000e640000000a00 */
[----:B------:R-:W-:-:S06]  /*24e0*/  ISETP.NE.AND.EX P0, PT, RZ, UR5, PT, P0 ;  /* 0x00000005ff007c0c */ /* 0x000fcc000bf05300 */
[----:B------:R-:W2:Y:S07]  /*24f0*/  LDC R61, c[0x0][0x3f4] ;  /* 0x0000fd00ff3d7b82 */ /* 0x000eae0000000800 */
[----:B------:R-:W-:Y:S01]  /*2500*/  @P0 IADD3 R4, P1, R35, UR4, RZ ;  /* 0x0000000423040c10 */ /* 0x000fe2000ff3e0ff */
[----:B------:R-:W-:Y:S01]  /*2510*/  ULDC UR4, c[0x0][0x320] ;  /* 0x0000c80000047ab9 */ /* 0x000fe20000000800 */
[----:B------:R-:W-:Y:S02]  /*2520*/  IMAD.MOV.U32 R35, RZ, RZ, R30 ;  /* 0x000000ffff237224 */ /* 0x000fe400078e001e */
[----:B------:R-:W-:Y:S01]  /*2530*/  @P0 IADD3.X R5, R34, UR5, RZ, P1, !PT ;  /* 0x0000000522050c10 */ /* 0x000fe20008ffe4ff */
[----:B------:R-:W3:Y:S01]  /*2540*/  LDC.64 R30, c[0x0][0x3f8] ;  /* 0x0000fe00ff1e7b82 */ /* 0x000ee20000000a00 */
[----:B------:R-:W-:Y:S01]  /*2550*/  ISETP.GE.AND P1, PT, R2, UR4, PT ;  /* 0x0000000402007c0c */ /* 0x000fe2000bf26270 */
[----:B------:R-:W4:Y:S03]  /*2560*/  LDL R34, [R1+0x20] ;  /* 0x0000200001227983 */ /* 0x000f260000100800 */
[----:B------:R-:W-:Y:S01]  /*2570*/  SEL R6, RZ, 0xffffffff, P1 ;  /* 0xffffffffff067807 */ /* 0x000fe20000800000 */
[----:B------:R0:W4:Y:S01]  /*2580*/  @P0 LDG.E R0, desc[UR40][R4.64] ;  /* 0x0000002804000981 */ /* 0x000122000c1e1900 */
[----:B------:R-:W-:Y:S01]  /*2590*/  ISETP.GE.AND P0, PT, R16, UR4, PT ;  /* 0x0000000410007c0c */ /* 0x000fe2000bf06270 */
[----:B-1----:R-:W-:Y:S01]  /*25a0*/  IMAD.WIDE.U32 R54, R200, R56, R16 ;  /* 0x00000038c8367225 */ /* 0x002fe200078e0010 */
[----:B------:R-:W-:Y:S01]  /*25b0*/  ISETP.GE.AND P1, PT, R210, UR4, PT ;  /* 0x00000004d2007c0c */ /* 0x000fe2000bf26270 */
[----:B------:R-:W1:Y:S01]  /*25c0*/  S2R R36, SR_TID.X ;  /* 0x0000000000247919 */ /* 0x000e620000002100 */
[----:B------:R-:W-:Y:S01]  /*25d0*/  SEL R3, RZ, 0x1, P0 ;  /* 0x00000001ff037807 */ /* 0x000fe20000000000 */
[----:B------:R-:W-:Y:S01]  /*25e0*/  IMAD.SHL.U32 R6, R6, 0x2, RZ ;  /* 0x0000000206067824 */ /* 0x000fe200078e00ff */
[----:B------:R-:W-:Y:S01]  /*25f0*/  ISETP.GE.AND P0, PT, R211, UR4, PT ;  /* 0x00000004d3007c0c */ /* 0x000fe2000bf06270 */
[----:B0-----:R-:W-:Y:S01]  /*2600*/  VIADD R12, R7, 0xffffff80 ;  /* 0xffffff80070c7836 */ /* 0x001fe20000000000 */
[----:B------:R-:W-:Y:S01]  /*2610*/  SHF.R.S32.HI R7, RZ, 0x1f, R200 ;  /* 0x0000001fff077819 */ /* 0x000fe200000114c8 */
[----:B------:R-:W-:Y:S01]  /*2620*/  IMAD.MOV.U32 R75, RZ, RZ, 0x20 ;  /* 0x00000020ff4b7424 */ /* 0x000fe200078e00ff */
[----:B------:R-:W-:Y:S01]  /*2630*/  LOP3.LUT R3, R6, 0x2, R3, 0xe2, !PT ;  /* 0x0000000206037812 */ /* 0x000fe200078ee203 */
[----:B------:R-:W-:Y:S01]  /*2640*/  IMAD R63, R57, 0x60, RZ ;  /* 0x00000060393f7824 */ /* 0x000fe200078e02ff */
[----:B------:R-:W-:Y:S01]  /*2650*/  SEL R4, RZ, 0x4, P0 ;  /* 0x00000004ff047807 */ /* 0x000fe20000000000 */
[----:B------:R-:W-:Y:S01]  /*2660*/  IMAD.SHL.U32 R59, R56, 0x40, RZ ;  /* 0x00000040383b7824 */ /* 0x000fe200078e00ff */
[----:B------:R-:W-:-:S02]  /*2670*/  SEL R5, RZ, 0x8, P1 ;  /* 0x00000008ff057807 */ /* 0x000fc40000800000 */
[----:B------:R-:W-:Y:S01]  /*2680*/  ISETP.GE.AND P0, PT, R209, UR4, PT ;  /* 0x00000004d1007c0c */ /* 0x000fe2000bf06270 */
[----:B---3--:R-:W-:Y:S01]  /*2690*/  IMAD.WIDE.U32 R20, R200, R30, R16 ;  /* 0x0000001ec8147225 */ /* 0x008fe200078e0010 */
[----:B------:R-:W-:Y:S02]  /*26a0*/  ISETP.GE.AND P1, PT, R208, UR4, PT ;  /* 0x00000004d0007c0c */ /* 0x000fe4000bf26270 */
[----:B------:R-:W-:Y:S01]  /*26b0*/  LOP3.LUT R4, R5, R3, R4, 0xfe, !PT ;  /* 0x0000000305047212 */ /* 0x000fe200078efe04 */
[----:B------:R-:W-:Y:S01]  /*26c0*/  IMAD.SHL.U32 R51, R30, 0x40, RZ ;  /* 0x000000401e337824 */ /* 0x000fe200078e00ff */
[----:B------:R-:W-:Y:S01]  /*26d0*/  SEL R5, RZ, 0x10, P0 ;  /* 0x00000010ff057807 */ /* 0x000fe20000000000 */
[----:B------:R-:W-:Y:S01]  /*26e0*/  IMAD.IADD R3, R32, 0x1, R33 ;  /* 0x0000000120037824 */ /* 0x000fe200078e0221 */
[----:B------:R-:W-:Y:S02]  /*26f0*/  SEL R6, RZ, 0x20, P1 ;  /* 0x00000020ff067807 */ /* 0x000fe40000800000 */
[----:B------:R-:W-:-:S02]  /*2700*/  SHF.R.S32.HI R23, RZ, 0x1f, R22 ;  /* 0x0000001fff177819 */ /* 0x000fc40000011416 */
[----:B------:R-:W-:Y:S01]  /*2710*/  LOP3.LUT R4, R6, R4, R5, 0xfe, !PT ;  /* 0x0000000406047212 */ /* 0x000fe200078efe05 */
[C---:B------:R-:W-:Y:S01]  /*2720*/  IMAD R6, R7.reuse, R30, RZ ;  /* 0x0000001e07067224 */ /* 0x040fe200078e02ff */
[----:B------:R-:W-:Y:S01]  /*2730*/  SHF.R.S32.HI R5, RZ, 0x1f, R12 ;  /* 0x0000001fff057819 */ /* 0x000fe2000001140c */
[----:B------:R-:W-:Y:S01]  /*2740*/  IMAD R7, R7, R56, RZ ;  /* 0x0000003807077224 */ /* 0x000fe200078e02ff */
[----:B------:R-:W-:Y:S01]  /*2750*/  ISETP.GE.AND P0, PT, R213, UR4, PT ;  /* 0x00000004d5007c0c */ /* 0x000fe2000bf06270 */
[C---:B------:R-:W-:Y:S01]  /*2760*/  IMAD R11, R200.reuse, R31, R6 ;  /* 0x0000001fc80b7224 */ /* 0x040fe200078e0206 */
[----:B------:R-:W-:Y:S01]  /*2770*/  LEA.HI R14, R5, R12, RZ, 0x2 ;  /* 0x0000000c050e7211 */ /* 0x000fe200078f10ff */
[----:B------:R-:W-:Y:S01]  /*2780*/  IMAD.WIDE.U32 R8, R200, R30, R22 ;  /* 0x0000001ec8087225 */ /* 0x000fe200078e0016 */
[----:B-1----:R-:W-:Y:S02]  /*2790*/  SHF.R.U32.HI R36, RZ, 0x7, R36 ;  /* 0x00000007ff247819 */ /* 0x002fe40000011624 */
[----:B------:R-:W-:Y:S01]  /*27a0*/  LOP3.LUT R13, R14, 0xfffffffc, RZ, 0xc0, !PT ;  /* 0xfffffffc0e0d7812 */ /* 0x000fe200078ec0ff */
[----:B------:R-:W-:Y:S01]  /*27b0*/  IMAD.IADD R9, R9, 0x1, R11 ;  /* 0x0000000109097824 */ /* 0x000fe200078e020b */
[----:B------:R-:W-:Y:S01]  /*27c0*/  ISETP.NE.AND P6, PT, R36, 0x1, PT ;  /* 0x000000012400780c */ /* 0x000fe20003fc5270 */
[----:B------:R-:W-:Y:S01]  /*27d0*/  IMAD.IADD R21, R11, 0x1, R21 ;  /* 0x000000010b157824 */ /* 0x000fe200078e0215 */
[----:B------:R-:W-:Y:S01]  /*27e0*/  ISETP.GE.AND P1, PT, R212, UR4, PT ;  /* 0x00000004d4007c0c */ /* 0x000fe2000bf26270 */
[----:B------:R-:W-:Y:S01]  /*27f0*/  IMAD.IADD R15, R12, 0x1, -R13 ;  /* 0x000000010c0f7824 */ /* 0x000fe200078e0a0d */
[----:B------:R-:W-:Y:S01]  /*2800*/  SEL R5, RZ, 0x40, P0 ;  /* 0x00000040ff057807 */ /* 0x000fe20000000000 */
[C---:B------:R-:W-:Y:S01]  /*2810*/  IMAD R13, R200.reuse, R57, R7 ;  /* 0x00000039c80d7224 */ /* 0x040fe200078e0207 */
[----:B-----5:R-:W-:Y:S01]  /*2820*/  SHF.R.S32.HI R7, RZ, 0x1f, R50 ;  /* 0x0000001fff077819 */ /* 0x020fe20000011432 */
[----:B------:R-:W-:Y:S01]  /*2830*/  IMAD.WIDE.U32 R52, R200, R56, R22 ;  /* 0x00000038c8347225 */ /* 0x000fe200078e0016 */
[----:B------:R-:W-:-:S02]  /*2840*/  SEL R10, RZ, 0x7fff80, P1 ;  /* 0x007fff80ff0a7807 */ /* 0x000fc40000800000 */
[----:B--2---:R-:W-:Y:S01]  /*2850*/  ISETP.GE.AND P0, PT, R16, R61, PT ;  /* 0x0000003d1000720c */ /* 0x004fe20003f06270 */
[----:B------:R-:W-:Y:S01]  /*2860*/  IMAD R6, R7, R30, RZ ;  /* 0x0000001e07067224 */ /* 0x000fe200078e02ff */
[----:B------:R-:W-:Y:S01]  /*2870*/  LOP3.LUT R35, R35, 0xfffffffe, RZ, 0xc0, !PT ;  /* 0xfffffffe23237812 */ /* 0x000fe200078ec0ff */
[----:B------:R-:W-:Y:S05]  /*2880*/  @!P6 WARPSYNC.ALL ;  /* 0x000000000000e948 */ /* 0x000fea0003800000 */
[----:B------:R-:W-:Y:S01]  /*2890*/  IMAD R11, R50, R31, R6 ;  /* 0x0000001f320b7224 */ /* 0x000fe200078e0206 */
[----:B------:R-:W-:Y:S01]  /*28a0*/  ULDC UR4, c[0x0][0x2f4] ;  /* 0x0000bd0000047ab9 */ /* 0x000fe20000000800 */
[----:B------:R-:W2:Y:S01]  /*28b0*/  LDL R6, [R1+0x1c] ;  /* 0x00001c0001067983 */ /* 0x000ea20000100800 */
[----:B------:R-:W-:Y:S01]  /*28c0*/  ISETP.GE.AND P2, PT, R2, UR4, PT ;  /* 0x0000000402007c0c */ /* 0x000fe2000bf46270 */
[----:B------:R-:W-:Y:S01]  /*28d0*/  IMAD.IADD R53, R53, 0x1, R13 ;  /* 0x0000000135357824 */ /* 0x000fe200078e020d */
[----:B------:R-:W-:Y:S01]  /*28e0*/  LOP3.LUT R10, R10, R4, R5, 0xfe, !PT ;  /* 0x000000040a0a7212 */ /* 0x000fe200078efe05 */
[----:B------:R-:W-:Y:S01]  /*28f0*/  IMAD.IADD R55, R13, 0x1, R55 ;  /* 0x000000010d377824 */ /* 0x000fe200078e0237 */
[----:B------:R-:W-:Y:S01]  /*2900*/  SEL R5, R61, RZ, P0 ;  /* 0x000000ff3d057207 */ /* 0x000fe20000000000 */
[----:B------:R-:W-:Y:S01]  /*2910*/  VIADD R60, R36, 0x8 ;  /* 0x00000008243c7836 */ /* 0x000fe20000000000 */
[----:B------:R-:W-:Y:S01]  /*2920*/  SHF.R.S32.HI R13, RZ, 0x1f, R14 ;  /* 0x0000001fff0d7819 */ /* 0x000fe2000001140e */
[----:B------:R-:W-:Y:S01]  /*2930*/  IMAD.WIDE.U32 R8, R50, R30, R8 ;  /* 0x0000001e32087225 */ /* 0x000fe200078e0008 */
[----:B------:R-:W-:-:S02]  /*2940*/  SHF.L.U64.HI R29, R30, 0x6, R31 ;  /* 0x000000061e1d7819 */ /* 0x000fc4000001021f */
[----:B------:R-:W-:Y:S01]  /*2950*/  LEA.HI R13, R13, R200, RZ, 0x3 ;  /* 0x000000c80d0d7211 */ /* 0x000fe200078f18ff */
[----:B------:R-:W-:Y:S01]  /*2960*/  IMAD.IADD R5, R16, 0x1, R5 ;  /* 0x0000000110057824 */ /* 0x000fe200078e0205 */
[----:B------:R-:W-:Y:S01]  /*2970*/  SHF.L.U64.HI R58, R56, 0x6, R57 ;  /* 0x00000006383a7819 */ /* 0x000fe20000010239 */
[----:B------:R-:W-:Y:S01]  /*2980*/  IMAD.WIDE.U32 R20, R50, R30, R20 ;  /* 0x0000001e32147225 */ /* 0x000fe200078e0014 */
[----:B------:R-:W-:Y:S02]  /*2990*/  @P2 LOP3.LUT R35, R35, 0x1, RZ, 0xfc, !PT ;  /* 0x0000000123232812 */ /* 0x000fe400078efcff */
[----:B------:R-:W-:Y:S01]  /*29a0*/  LOP3.LUT R13, R13, 0xfffffff8, RZ, 0xc0, !PT ;  /* 0xfffffff80d0d7812 */ /* 0x000fe200078ec0ff */
[----:B------:R-:W-:Y:S01]  /*29b0*/  VIADD R36, R200, 0x40 ;  /* 0x00000040c8247836 */ /* 0x000fe20000000000 */
[----:B------:R-:W-:Y:S01]  /*29c0*/  SHF.R.S32.HI R4, RZ, 0x1f, R5 ;  /* 0x0000001fff047819 */ /* 0x000fe20000011405 */
[----:B------:R0:W-:Y:S01]  /*29d0*/  STL [R1], R35 ;  /* 0x0000002301007387 */ /* 0x0001e20000100800 */
[----:B------:R-:W-:-:S02]  /*29e0*/  IMAD R7, R7, R56, RZ ;  /* 0x0000003807077224 */ /* 0x000fc400078e02ff */
[----:B------:R-:W-:Y:S01]  /*29f0*/  IMAD.SHL.U32 R36, R36, 0x40, RZ ;  /* 0x0000004024247824 */ /* 0x000fe200078e00ff */
[----:B------:R-:W-:Y:S01]  /*2a00*/  LEA.HI R4, R4, R5, RZ, 0x3 ;  /* 0x0000000504047211 */ /* 0x000fe200078f18ff */
[----:B------:R-:W-:Y:S02]  /*2a10*/  IMAD.IADD R13, R200, 0x1, -R13 ;  /* 0x00000001c80d7824 */ /* 0x000fe400078e0a0d */
[----:B------:R-:W-:Y:S02]  /*2a20*/  IMAD R5, R31, 0x60, RZ ;  /* 0x000000601f057824 */ /* 0x000fe400078e02ff */
[----:B------:R-:W-:-:S04]  /*2a30*/  IMAD.WIDE.U32 R52, R50, R56, R52 ;  /* 0x0000003832347225 */ /* 0x000fc800078e0034 */
[----:B0-----:R-:W-:Y:S01]  /*2a40*/  VIADD R35, R200, 0x40 ;  /* 0x00000040c8237836 */ /* 0x001fe20000000000 */
[----:B------:R-:W-:Y:S01]  /*2a50*/  LOP3.LUT R36, R36, 0x1c0, RZ, 0xc0, !PT ;  /* 0x000001c024247812 */ /* 0x000fe200078ec0ff */
[----:B------:R-:W-:-:S04]  /*2a60*/  IMAD.WIDE.U32 R30, R30, 0x60, RZ ;  /* 0x000000601e1e7825 */ /* 0x000fc800078e00ff */
[----:B------:R-:W-:Y:S02]  /*2a70*/  IMAD.SHL.U32 R35, R35, 0x40, RZ ;  /* 0x0000004023237824 */ /* 0x000fe400078e00ff */
[----:B------:R-:W-:Y:S02]  /*2a80*/  IMAD.SHL.U32 R73, R13, 0x40, RZ ;  /* 0x000000400d497824 */ /* 0x000fe400078e00ff */
[----:B------:R-:W-:Y:S01]  /*2a90*/  IMAD R7, R50, R57, R7 ;  /* 0x0000003932077224 */ /* 0x000fe200078e0207 */
[----:B------:R-:W-:Y:S01]  /*2aa0*/  LOP3.LUT R35, R35, 0x1c0, RZ, 0xc0, !PT ;  /* 0x000001c023237812 */ /* 0x000fe200078ec0ff */
[----:B------:R-:W-:Y:S01]  /*2ab0*/  IMAD.IADD R62, R31, 0x1, R5 ;  /* 0x000000011f3e7824 */ /* 0x000fe200078e0205 */
[----:B------:R-:W-:Y:S01]  /*2ac0*/  LOP3.LUT R5, R36, 0x38, R4, 0xf8, !PT ;  /* 0x0000003824057812 */ /* 0x000fe200078ef804 */
[----:B------:R-:W-:Y:S01]  /*2ad0*/  IMAD.WIDE.U32 R54, R50, R56, R54 ;  /* 0x0000003832367225 */ /* 0x000fe200078e0036 */
[----:B------:R-:W-:Y:S02]  /*2ae0*/  SHF.R.U32.HI R35, RZ, 0x3, R35 ;  /* 0x00000003ff237819 */ /* 0x000fe40000011623 */
[----:B------:R-:W-:Y:S01]  /*2af0*/  LOP3.LUT R73, R73, 0x1c0, RZ, 0xc0, !PT ;  /* 0x000001c049497812 */ /* 0x000fe200078ec0ff */
[----:B------:R-:W-:Y:S01]  /*2b00*/  IMAD.IADD R67, R53, 0x1, R7 ;  /* 0x0000000135437824 */ /* 0x000fe200078e0207 */
[----:B------:R-:W-:Y:S01]  /*2b10*/  LOP3.LUT R5, R5, R35, RZ, 0x3c, !PT ;  /* 0x0000002305057212 */ /* 0x000fe200078e3cff */
[----:B------:R-:W-:Y:S01]  /*2b20*/  IMAD.IADD R68, R7, 0x1, R55 ;  /* 0x0000000107447824 */ /* 0x000fe200078e0237 */
[----:B------:R-:W-:Y:S01]  /*2b30*/  SHF.R.U32.HI R76, RZ, 0x3, R73 ;  /* 0x00000003ff4c7819 */ /* 0x000fe20000011649 */
[----:B------:R-:W-:Y:S01]  /*2b40*/  IMAD.WIDE.U32 R56, R56, 0x60, RZ ;  /* 0x0000006038387825 */ /* 0x000fe200078e00ff */
[----:B------:R-:W-:-:S02]  /*2b50*/  LOP3.LUT R7, R73, 0x18, R16, 0xf8, !PT ;  /* 0x0000001849077812 */ /* 0x000fc400078ef810 */
[----:B------:R-:W-:Y:S01]  /*2b60*/  LOP3.LUT P2, RZ, R13, 0x4, RZ, 0xc0, !PT ;  /* 0x000000040dff7812 */ /* 0x000fe2000784c0ff */
[----:B------:R-:W-:Y:S01]  /*2b70*/  IMAD.SHL.U32 R61, R61, 0x2, RZ ;  /* 0x000000023d3d7824 */ /* 0x000fe200078e00ff */
[----:B------:R-:W-:Y:S02]  /*2b80*/  PRMT R84, R10, 0x8880, RZ ;  /* 0x000088800a547816 */ /* 0x000fe400000000ff */
[----:B------:R-:W-:Y:S02]  /*2b90*/  LOP3.LUT R7, R7, R76, RZ, 0x3c, !PT ;  /* 0x0000004c07077212 */ /* 0x000fe400078e3cff */
[----:B------:R-:W-:Y:S02]  /*2ba0*/  PRMT R84, R84, 0x7710, RZ ;  /* 0x0000771054547816 */ /* 0x000fe400000000ff */
[----:B------:R-:W-:Y:S02]  /*2bb0*/  SEL R75, R75, 0xffffffe0, !P2 ;  /* 0xffffffe04b4b7807 */ /* 0x000fe40005000000 */
[----:B------:R-:W-:Y:S01]  /*2bc0*/  LOP3.LUT R70, R4, 0xfffffff8, RZ, 0xc0, !PT ;  /* 0xfffffff804467812 */ /* 0x000fe200078ec0ff */
[----:B------:R-:W-:Y:S01]  /*2bd0*/  IMAD.IADD R63, R57, 0x1, R63 ;  /* 0x00000001393f7824 */ /* 0x000fe200078e023f */
[C---:B------:R-:W-:Y:S01]  /*2be0*/  LOP3.LUT R77, R84.reuse, 0x1, RZ, 0xc0, !PT ;  /* 0x00000001544d7812 */ /* 0x040fe200078ec0ff */
[----:B------:R-:W-:Y:S01]  /*2bf0*/  IMAD R64, R15, 0x40, R200 ;  /* 0x000000400f407824 */ /* 0x000fe200078e02c8 */
[C---:B------:R-:W-:Y:S01]  /*2c00*/  LOP3.LUT R78, R84.reuse, 0x2, RZ, 0xc0, !PT ;  /* 0x00000002544e7812 */ /* 0x040fe200078ec0ff */
[----:B------:R-:W-:Y:S01]  /*2c10*/  IMAD.IADD R65, R9, 0x1, R11 ;  /* 0x0000000109417824 */ /* 0x000fe200078e020b */
[C---:B------:R-:W-:Y:S01]  /*2c20*/  LOP3.LUT R79, R84.reuse, 0x4, RZ, 0xc0, !PT ;  /* 0x00000004544f7812 */ /* 0x040fe200078ec0ff */
[----:B------:R-:W-:Y:S01]  /*2c30*/  IMAD.IADD R66, R11, 0x1, R21 ;  /* 0x000000010b427824 */ /* 0x000fe200078e0215 */
[----:B------:R-:W-:-:S02]  /*2c40*/  LOP3.LUT R80, R84, 0x8, RZ, 0xc0, !PT ;  /* 0x0000000854507812 */ /* 0x000fc400078ec0ff */
[C---:B------:R-:W-:Y:S02]  /*2c50*/  LOP3.LUT R81, R84.reuse, 0x10, RZ, 0xc0, !PT ;  /* 0x0000001054517812 */ /* 0x040fe400078ec0ff */
[----:B------:R-:W-:Y:S02]  /*2c60*/  LOP3.LUT R83, R84, 0x20, RZ, 0xc0, !PT ;  /* 0x0000002054537812 */ /* 0x000fe400078ec0ff */
[----:B------:R-:W-:Y:S01]  /*2c70*/  SHF.R.S32.HI R69, RZ, 0x3, R4 ;  /* 0x00000003ff457819 */ /* 0x000fe20000011404 */
[----:B------:R-:W-:Y:S01]  /*2c80*/  @!P6 BAR.SYNC.DEFER_BLOCKING 0x9, 0x100 ;  /* 0x024400000000eb1d */ /* 0x000fe20000010000 */
[----:B------:R-:W-:Y:S02]  /*2c90*/  ISETP.GE.AND P1, PT, R16, UR4, PT ;  /* 0x0000000410007c0c */ /* 0x000fe4000bf26270 */
[----:B------:R-:W-:Y:S02]  /*2ca0*/  SHF.R.S32.HI R72, RZ, 0x1f, R70 ;  /* 0x0000001fff487819 */ /* 0x000fe40000011446 */
[----:B------:R-:W-:Y:S01]  /*2cb0*/  LOP3.LUT R84, R84, 0x40, RZ, 0xc0, !PT ;  /* 0x0000004054547812 */ /* 0x000fe200078ec0ff */
[----:B----4-:R-:W-:Y:S01]  /*2cc0*/  IMAD.IADD R74, R34, 0x1, R5 ;  /* 0x00000001224a7824 */ /* 0x010fe200078e0205 */
[----:B------:R-:W-:-:S04]  /*2cd0*/  LOP3.LUT R5, R73, 0x38, R4, 0xf8, !PT ;  /* 0x0000003849057812 */ /* 0x000fc800078ef804 */
[----:B------:R-:W-:Y:S02]  /*2ce0*/  LOP3.LUT R5, R5, R76, RZ, 0x3c, !PT ;  /* 0x0000004c05057212 */ /* 0x000fe400078e3cff */
[----:B------:R-:W-:Y:S01]  /*2cf0*/  SHF.R.S32.HI R71, RZ, 0x1f, R0 ;  /* 0x0000001fff477819 */ /* 0x000fe20000011400 */
[C---:B--2---:R-:W-:Y:S02]  /*2d00*/  IMAD R82, R6.reuse, 0x200, R7 ;  /* 0x0000020006527824 */ /* 0x044fe400078e0207 */
[----:B------:R-:W-:Y:S02]  /*2d10*/  IMAD R85, R6, 0x200, R5 ;  /* 0x0000020006557824 */ /* 0x000fe400078e0205 */
[----:B------:R-:W-:-:S07]  /*2d20*/  IMAD.IADD R86, R75, 0x1, R82 ;  /* 0x000000014b567824 */ /* 0x000fce00078e0252 */
.L_x_9738:
[----:B--2---:R-:W2:Y:S01]  /*2d30*/  LDL.LU R15, [R1] ;  /* 0x00000000010f7983 */ /* 0x004ea20000300800 */
        /* <DEDUP_REMOVED lines=12> */
[----:B----4-:R-:W4:Y:S08]  /*2e00*/  @P3 LDC R11, c[0x0][0x434] ;  /* 0x00010d00ff0b3b82 */ /* 0x010f300000000800 */
        /* <DEDUP_REMOVED lines=15> */
[C---:B------:R-:W-:Y:S01]  /*2f00*/  IMAD R7, R18.reuse, 0x1800, R82 ;  /* 0x0000180012077824 */ /* 0x040fe200078e0252 */
[----:B------:R-:W-:Y:S01]  /*2f10*/  BSSY B0, `(.L_x_9685) ;  /* 0x000030d000007945 */ /* 0x000fe20003800000 */
[----:B------:R-:W-:-:S02]  /*2f20*/  IMAD R89, R18, 0x1800, R86 ;  /* 0x0000180012597824 */ /* 0x000fc400078e0256 */
[----:B------:R-:W-:Y:S02]  /*2f30*/  IMAD R91, R91, R6, R32 ;  /* 0x000000065b5b7224 */ /* 0x000fe400078e0220 */
[--C-:B------:R-:W-:Y:S02]  /*2f40*/  IMAD R98, R7, 0x2, R26.reuse ;  /* 0x0000000207627824 */ /* 0x100fe400078e021a */
[----:B------:R-:W-:Y:S01]  /*2f50*/  IMAD R89, R89, 0x2, R26 ;  /* 0x0000000259597824 */ /* 0x000fe200078e021a */
[----:B--2---:R-:W-:-:S04]  /*2f60*/  LOP3.LUT R15, R15, 0xfffffffd, RZ, 0xc0, !PT ;  /* 0xfffffffd0f0f7812 */ /* 0x004fc800078ec0ff */
[----:B------:R-:W-:-:S05]  /*2f70*/  @P3 LOP3.LUT R15, R15, 0x2, RZ, 0xfc, !PT ;  /* 0x000000020f0f3812 */ /* 0x000fca00078efcff */
[----:B------:R0:W-:Y:S01]  /*2f80*/  STL [R1], R15 ;  /* 0x0000000f01007387 */ /* 0x0001e20000100800 */
[----:B------:R-:W-:Y:S05]  /*2f90*/  @!P2 BRA `(.L_x_9686) ;  /* 0x0000002c0008a947 */ /* 0x000fea0003800000 */
[----:B------:R-:W-:Y:S01]  /*2fa0*/  SHF.R.S32.HI R92, RZ, 0x1f, R91 ;  /* 0x0000001fff5c7819 */ /* 0x000fe2000001145b */
[----:B------:R-:W-:Y:S01]  /*2fb0*/  ULDC.64 UR4, c[0x0][0x300] ;  /* 0x0000c00000047ab9 */ /* 0x000fe20000000a00 */
[----:B-----5:R-:W-:Y:S01]  /*2fc0*/  SHF.R.S32.HI R93, RZ, 0x1f, R90 ;  /* 0x0000001fff5d7819 */ /* 0x020fe2000001145a */
[----:B0-----:R-:W-:-:S04]  /*2fd0*/  IMAD.WIDE.U32 R4, R91, UR4, RZ ;  /* 0x000000045b047c25 */ /* 0x001fc8000f8e00ff */
[----:B------:R-:W-:Y:S02]  /*2fe0*/  IMAD R6, R92, UR4, RZ ;  /* 0x000000045c067c24 */ /* 0x000fe4000f8e02ff */
[----:B------:R-:W-:Y:S02]  /*2ff0*/  IMAD R94, R27, -0x60, R24 ;  /* 0xffffffa01b5e7824 */ /* 0x000fe400078e0218 */
[----:B------:R-:W-:Y:S01]  /*3000*/  IMAD R7, R91, UR5, R6 ;  /* 0x000000055b077c24 */ /* 0x000fe2000f8e0206 */
[----:B------:R-:W-:Y:S01]  /*3010*/  ULDC.64 UR4, c[0x0][0x310] ;  /* 0x0000c40000047ab9 */ /* 0x000fe20000000a00 */
[----:B------:R-:W-:Y:S01]  /*3020*/  IMAD R6, R62, R27, RZ ;  /* 0x0000001b3e067224 */ /* 0x000fe200078e02ff */
[----:B------:R-:W-:Y:S01]  /*3030*/  VIMNMX R94, R94, 0x60, PT ;  /* 0x000000605e5e7848 */ /* 0x000fe20003fe0100 */
[----:B------:R-:W-:Y:S02]  /*3040*/  IMAD R11, R93, UR4, RZ ;  /* 0x000000045d0b7c24 */ /* 0x000fe4000f8e02ff */
[----:B------:R-:W-:Y:S01]  /*3050*/  IMAD.IADD R5, R5, 0x1, R7 ;  /* 0x0000000105057824 */ /* 0x000fe200078e0207 */
[----:B------:R-:W-:Y:S01]  /*3060*/  SHF.R.S32.HI R7, RZ, 0x1f, R27 ;  /* 0x0000001fff077819 */ /* 0x000fe2000001141b */
[----:B------:R-:W-:-:S02]  /*3070*/  IMAD R11, R90, UR5, R11 ;  /* 0x000000055a0b7c24 */ /* 0x000fc4000f8e020b */
[----:B------:R-:W-:Y:S01]  /*3080*/  IMAD.WIDE.U32 R4, R90, UR4, R4 ;  /* 0x000000045a047c25 */ /* 0x000fe2000f8e0004 */
[----:B------:R-:W-:-:S03]  /*3090*/  ULDC.64 UR4, c[0x0][0x308] ;  /* 0x0000c20000047ab9 */ /* 0x000fc60000000a00 */
[----:B------:R-:W-:Y:S02]  /*30a0*/  IMAD.IADD R5, R5, 0x1, R11 ;  /* 0x0000000105057824 */ /* 0x000fe400078e020b */
[----:B------:R-:W-:Y:S02]  /*30b0*/  IMAD R11, R7, R30, R6 ;  /* 0x0000001e070b7224 */ /* 0x000fe400078e0206 */
[----:B------:R-:W-:-:S04]  /*30c0*/  IMAD.WIDE.U32 R4, R201, UR4, R4 ;  /* 0x00000004c9047c25 */ /* 0x000fc8000f8e0004 */
[----:B------:R-:W-:Y:S01]  /*30d0*/  IMAD R97, R201, UR5, R5 ;  /* 0x00000005c9617c24 */ /* 0x000fe2000f8e0205 */
[----:B------:R-:W-:Y:S01]  /*30e0*/  ULDC.64 UR4, c[0x0][0x2e8] ;  /* 0x0000ba0000047ab9 */ /* 0x000fe20000000a00 */
[-C--:B------:R-:W-:Y:S01]  /*30f0*/  IMAD R5, R63, R27.reuse, RZ ;  /* 0x0000001b3f057224 */ /* 0x080fe200078e02ff */
[C---:B------:R-:W-:Y:S01]  /*3100*/  LEA R96, P2, R4.reuse, UR4, 0x1 ;  /* 0x0000000404607c11 */ /* 0x040fe2000f8408ff */
[----:B------:R-:W-:Y:S02]  /*3110*/  ULDC.U8 UR4, c[0x0][0x410] ;  /* 0x0001040000047ab9 */ /* 0x000fe40000000000 */
[----:B------:R-:W-:Y:S01]  /*3120*/  IMAD R13, R7, R56, R5 ;  /* 0x00000038070d7224 */ /* 0x000fe200078e0205 */
[----:B------:R-:W-:Y:S01]  /*3130*/  LEA.HI.X R97, R4, UR5, R97, 0x1, P2 ;  /* 0x0000000504617c11 */ /* 0x000fe200090f0c61 */
[----:B------:R-:W-:Y:S01]  /*3140*/  IMAD.WIDE.U32 R4, R30, R27, RZ ;  /* 0x0000001b1e047225 */ /* 0x000fe200078e00ff */
[----:B------:R-:W-:-:S03]  /*3150*/  ISETP.NE.AND P2, PT, RZ, UR4, PT ;  /* 0x00000004ff007c0c */ /* 0x000fc6000bf45270 */
[----:B------:R-:W-:-:S04]  /*3160*/  IMAD.WIDE.U32 R6, R56, R27, RZ ;  /* 0x0000001b38067225 */ /* 0x000fc800078e00ff */
[----:B------:R-:W-:Y:S02]  /*3170*/  IMAD.IADD R100, R5, 0x1, R11 ;  /* 0x0000000105647824 */ /* 0x000fe400078e020b */
[----:B------:R-:W-:-:S04]  /*3180*/  IMAD.IADD R11, R7, 0x1, R13 ;  /* 0x00000001070b7824 */ /* 0x000fc800078e020d */
[----:B------:R-:W-:Y:S05]  /*3190*/  @!P2 BRA `(.L_x_9687) ;  /* 0x00000014003ca947 */ /* 0x000fea0003800000 */
        /* <DEDUP_REMOVED lines=10> */
[----:B------:R-:W-:Y:S06]  /*3240*/  @P2 BRA `(.L_x_9689) ;  /* 0x0000000000502947 */ /* 0x000fec0003800000 */
[----:B------:R-:W-:Y:S01]  /*3250*/  IADD3 R13, P3, R8, R4, RZ ;  /* 0x00000004080d7210 */ /* 0x000fe20007f7e0ff */
[----:B------:R-:W-:Y:S01]  /*3260*/  ULDC.64 UR4, c[0x0][0x3e8] ;  /* 0x0000fa0000047ab9 */ /* 0x000fe20000000a00 */
[----:B------:R-:W-:Y:S02]  /*3270*/  CS2R R44, SRZ ;  /* 0x00000000002c7805 */ /* 0x000fe4000001ff00 */
[----:B------:R-:W-:Y:S01]  /*3280*/  CS2R R46, SRZ ;  /* 0x00000000002e7805 */ /* 0x000fe2000001ff00 */
[----:B------:R-:W-:Y:S01]  /*3290*/  IMAD.X R14, R100, 0x1, R65, P3 ;  /* 0x00000001640e7824 */ /* 0x000fe200018e0641 */
[----:B------:R-:W-:-:S05]  /*32a0*/  IADD3 R15, P3, R52, R6, RZ ;  /* 0x00000006340f7210 */ /* 0x000fca0007f7e0ff */
[----:B------:R-:W-:Y:S01]  /*32b0*/  IMAD.X R40, R11, 0x1, R67, P3 ;  /* 0x000000010b287824 */ /* 0x000fe200018e0643 */
        /* <DEDUP_REMOVED lines=13> */
.L_x_9689:
[----:B------:R-:W-:Y:S05]  /*3390*/  BSYNC B1 ;  /* 0x0000000000017941 */ /* 0x000fea0003800000 */
.L_x_9688:
[----:B0-----:R-:W-:Y:S01]  /*33a0*/  VIADD R12, R200, 0x40 ;  /* 0x00000040c80c7836 */ /* 0x001fe20000000000 */
[----:B------:R-:W-:Y:S01]  /*33b0*/  BSSY B1, `(.L_x_9690) ;  /* 0x0000019000017945 */ /* 0x000fe20003800000 */
[----:B-----5:R-:W-:Y:S02]  /*33c0*/  IMAD.MOV.U32 R13, RZ, RZ, R40 ;  /* 0x000000ffff0d7224 */ /* 0x020fe400078e0028 */
[----:B------:R-:W-:Y:S01]  /*33d0*/  IMAD.MOV.U32 R15, RZ, RZ, R41 ;  /* 0x000000ffff0f7224 */ /* 0x000fe200078e0029 */
[----:B------:R-:W-:-:S13]  /*33e0*/  ISETP.GE.AND P4, PT, R12, R94, PT ;  /* 0x0000005e0c00720c */ /* 0x000fda0003f86270 */
[----:B------:R-:W-:Y:S05]  /*33f0*/  @P4 BRA `(.L_x_9691) ;  /* 0x0000000000504947 */ /* 0x000fea0003800000 */
        /* <DEDUP_REMOVED lines=20> */
.L_x_9691:
[----:B------:R-:W-:Y:S05]  /*3540*/  BSYNC B1 ;  /* 0x0000000000017941 */ /* 0x000fea0003800000 */
.L_x_9690:
[----:B0-----:R-:W-:Y:S01]  /*3550*/  IMAD.MOV.U32 R4, RZ, RZ, R44 ;  /* 0x000000ffff047224 */ /* 0x001fe200078e002c */
[----:B------:R-:W-:Y:S01]  /*3560*/  ISETP.NE.AND P3, PT, R206, 0x3, PT ;  /* 0x00000003ce00780c */ /* 0x000fe20003f65270 */
        /* <DEDUP_REMOVED lines=10> */
[----:B-----5:R-:W-:Y:S01]  /*3610*/  IMAD.MOV.U32 R4, RZ, RZ, R32 ;  /* 0x000000ffff047224 */ /* 0x020fe200078e0020 */
        /* <DEDUP_REMOVED lines=16> */
[----:B------:R-:W-:Y:S02]  /*3720*/  PRMT R105, R6, 0x7610, R105 ;  /* 0x0000761006697816 */ /* 0x000fe40000000069 */
[----:B------:R-:W-:Y:S01]  /*3730*/  PRMT R106, R7, 0x7610, R106 ;  /* 0x00007610076a7816 */ /* 0x000fe2000000006a */
[----:B------:R-:W-:Y:S06]  /*3740*/  @!P3 BRA `(.L_x_9692) ;  /* 0x000000000004b947 */ /* 0x000fec0003800000 */
[----:B------:R-:W-:Y:S01]  /*3750*/  BPT.TRAP 0x1 ;  /* 0x000000040000795c */ /* 0x000fe20000300000 */
.L_x_9692:
[----:B------:R-:W-:Y:S01]  /*3760*/  IMAD R87, R18, 0x8, R19 ;  /* 0x0000000812577824 */ /* 0x000fe200078e0213 */
[----:B------:R-:W-:Y:S01]  /*3770*/  SHF.L.U32 R95, R204, 0x1f, RZ ;  /* 0x0000001fcc5f7819 */ /* 0x000fe200000006ff */
[----:B------:R-:W-:Y:S03]  /*3780*/  BSSY B1, `(.L_x_9693) ;  /* 0x0000003000017945 */ /* 0x000fe60003800000 */
[----:B------:R-:W0:Y:S02]  /*3790*/  SYNCS.PHASECHK.TRANS64.TRYWAIT P5, [R87+URZ+0x22890], R95 ;  /* 0x0228905f570075a7 */ /* 0x000e2400080a017f */
[----:B0-----:R-:W-:Y:S05]  /*37a0*/  @!P5 BRA `(.L_x_9694) ;  /* 0x000001740048d947 */ /* 0x001fea0003800000 */
.L_x_9951:
[----:B------:R-:W-:Y:S05]  /*37b0*/  BSYNC B1 ;  /* 0x0000000000017941 */ /* 0x000fea0003800000 */
.L_x_9693:
[----:B------:R-:W-:-:S03]  /*37c0*/  UMOV UR4, 0xffffffff ;  /* 0xffffffff00047882 */ /* 0x000fc60000000000 */
[----:B------:R-:W-:Y:S05]  /*37d0*/  BRA.DIV UR4, `(.L_x_9695) ;  /* 0x0000017604507947 */ /* 0x000fea000b800000 */
[----:B------:R1:W2:Y:S04]  /*37e0*/  SHFL.IDX PT, R99, R97, RZ, 0x1c1f ;  /* 0x001c1fff61637589 */ /* 0x0002a800000e0000 */
[----:B------:R1:W3:Y:S02]  /*37f0*/  SHFL.IDX PT, R14, R96, RZ, 0x1c1f ;  /* 0x001c1fff600e7589 */ /* 0x0002e400000e0000 */
.L_x_9955:
[----:B------:R-:W-:Y:S04]  /*3800*/  BSSY B1, `(.L_x_9696) ;  /* 0x0000070000017945 */ /* 0x000fe80003800000 */
[----:B------:R-:W-:Y:S05]  /*3810*/  @P2 BRA `(.L_x_9697) ;  /* 0x0000000400b82947 */ /* 0x000fea0003800000 */
[----:B------:R-:W-:Y:S04]  /*3820*/  BSSY B2, `(.L_x_9698) ;  /* 0x0000036000027945 */ /* 0x000fe80003800000 */
[----:B------:R-:W-:Y:S05]  /*3830*/  @P1 BRA `(.L_x_9699) ;  /* 0x0000000000d01947 */ /* 0x000fea0003800000 */
[----:B------:R4:W0:Y:S01]  /*3840*/  LDS.128 R4, [R98] ;  /* 0x0000000062047984 */ /* 0x0008220000000c00 */
[C---:B---3--:R-:W-:Y:S01]  /*3850*/  LEA R12, P2, R16.reuse, R14, 0x1 ;  /* 0x0000000e100c7211 */ /* 0x048fe200078408ff */
[----:B------:R-:W-:Y:S03]  /*3860*/  BSSY B3, `(.L_x_9700) ;  /* 0x0000030000037945 */ /* 0x000fe60003800000 */
[----:B--2---:R-:W-:Y:S02]  /*3870*/  LEA.HI.X R13, R16, R99, R17, 0x1, P2 ;  /* 0x00000063100d7211 */ /* 0x004fe400010f0c11 */
[----:B------:R-:W-:-:S13]  /*3880*/  ISETP.GE.AND P2, PT, R22, R88, PT ;  /* 0x000000581600720c */ /* 0x000fda0003f46270 */
[----:B----4-:R-:W-:Y:S05]  /*3890*/  @P2 BRA `(.L_x_9701) ;  /* 0x0000000000b02947 */ /* 0x010fea0003800000 */
[----:B------:R-:W-:Y:S02]  /*38a0*/  SHF.R.U64 R15, R46, 0x10, R47 ;  /* 0x000000102e0f7819 */ /* 0x000fe4000000122f */
[----:B------:R-:W-:Y:S02]  /*38b0*/  SHF.R.U64 R11, R44, 0x10, R45 ;  /* 0x000000102c0b7819 */ /* 0x000fe4000000122d */
[----:B------:R-:W-:Y:S02]  /*38c0*/  PRMT R15, R109, 0x5410, R15 ;  /* 0x000054106d0f7816 */ /* 0x000fe4000000000f */
[----:B------:R-:W-:Y:S01]  /*38d0*/  PRMT R11, R108, 0x5410, R11 ;  /* 0x000054106c0b7816 */ /* 0x000fe2000000000b */
[C---:B0-----:R-:W-:Y:S01]  /*38e0*/  IMAD.U32 R108, R5.reuse, 0x10000, RZ ;  /* 0x00010000056c7824 */ /* 0x041fe200078e00ff */
[----:B------:R-:W-:Y:S02]  /*38f0*/  SHF.R.U32.HI R46, RZ, 0x10, R47 ;  /* 0x00000010ff2e7819 */ /* 0x000fe4000001162f */
[----:B------:R-:W-:-:S02]  /*3900*/  LOP3.LUT R110, R5, 0xffff0000, RZ, 0xc0, !PT ;  /* 0xffff0000056e7812 */ /* 0x000fc400078ec0ff */
[C---:B------:R-:W-:Y:S01]  /*3910*/  LOP3.LUT R47, R15.reuse, 0xffff0000, RZ, 0xc0, !PT ;  /* 0xffff00000f2f7812 */ /* 0x040fe200078ec0ff */
[----:B------:R-:W-:Y:S01]  /*3920*/  IMAD.U32 R15, R15, 0x10000, RZ ;  /* 0x000100000f0f7824 */ /* 0x000fe200078e00ff */
[C---:B------:R-:W-:Y:S01]  /*3930*/  LOP3.LUT R109, R11.reuse, 0xffff0000, RZ, 0xc0, !PT ;  /* 0xffff00000b6d7812 */ /* 0x040fe200078ec0ff */
[----:B------:R-:W-:Y:S01]  /*3940*/  IMAD.U32 R11, R11, 0x10000, RZ ;  /* 0x000100000b0b7824 */ /* 0x000fe200078e00ff */
[----:B------:R-:W-:Y:S01]  /*3950*/  SHF.R.U32.HI R45, RZ, 0x10, R45 ;  /* 0x00000010ff2d7819 */ /* 0x000fe2000001162d */
[C---:B------:R-:W-:Y:S01]  /*3960*/  FMUL.FTZ R5, R110.reuse, R47 ;  /* 0x0000002f6e057220 */ /* 0x040fe20000410000 */
[----:B------:R-:W-:Y:S01]  /*3970*/  PRMT R46, R101, 0x5432, R46 ;  /* 0x00005432652e7816 */ /* 0x000fe2000000002e */
[-C--:B------:R-:W-:Y:S01]  /*3980*/  FMUL.FTZ R110, R110, R109.reuse ;  /* 0x0000006d6e6e7220 */ /* 0x080fe20000410000 */
[----:B------:R-:W-:Y:S01]  /*3990*/  PRMT R45, R111, 0x5410, R45 ;  /* 0x000054106f2d7816 */ /* 0x000fe2000000002d */
[C---:B------:R-:W-:Y:S02]  /*39a0*/  FFMA.FTZ R44, R108.reuse, R109, -R5 ;  /* 0x0000006d6c2c7223 */ /* 0x040fe40000010805 */
[----:B------:R-:W-:Y:S01]  /*39b0*/  FFMA.FTZ R5, R108, R47, R110 ;  /* 0x0000002f6c057223 */ /* 0x000fe2000001006e */
[----:B------:R-:W-:Y:S01]  /*39c0*/  LOP3.LUT R110, R6, 0xffff0000, RZ, 0xc0, !PT ;  /* 0xffff0000066e7812 */ /* 0x000fe200078ec0ff */
[C---:B------:R-:W-:Y:S01]  /*39d0*/  IMAD.U32 R47, R46.reuse, 0x10000, RZ ;  /* 0x000100002e2f7824 */ /* 0x040fe200078e00ff */
[----:B------:R-:W-:Y:S01]  /*39e0*/  LOP3.LUT R46, R46, 0xffff0000, RZ, 0xc0, !PT ;  /* 0xffff00002e2e7812 */ /* 0x000fe200078ec0ff */
[C---:B------:R-:W-:Y:S01]  /*39f0*/  IMAD.U32 R109, R45.reuse, 0x10000, RZ ;  /* 0x000100002d6d7824 */ /* 0x040fe200078e00ff */
[----:B------:R-:W-:Y:S01]  /*3a00*/  LOP3.LUT R45, R45, 0xffff0000, RZ, 0xc0, !PT ;  /* 0xffff00002d2d7812 */ /* 0x000fe200078ec0ff */
[----:B------:R-:W-:Y:S01]  /*3a10*/  FMUL.FTZ R111, R110, R47 ;  /* 0x0000002f6e6f7220 */ /* 0x000fe20000410000 */
[----:B------:R-:W-:-:S02]  /*3a20*/  IMAD.U32 R108, R6, 0x10000, RZ ;  /* 0x00010000066c7824 */ /* 0x000fc400078e00ff */
[-C--:B------:R-:W-:Y:S01]  /*3a30*/  FMUL.FTZ R110, R110, R109.reuse ;  /* 0x0000006d6e6e7220 */ /* 0x080fe20000410000 */
[----:B------:R-:W-:Y:S01]  /*3a40*/  F2FP.BF16.F32.PACK_AB R5, R5, R44 ;  /* 0x0000002c0505723e */ /* 0x000fe200000010ff */
[C---:B------:R-:W-:Y:S02]  /*3a50*/  FFMA.FTZ R6, R108.reuse, R109, -R111 ;  /* 0x0000006d6c067223 */ /* 0x040fe4000001086f */
[----:B------:R-:W-:Y:S01]  /*3a60*/  FFMA.FTZ R47, R108, R47, R110 ;  /* 0x0000002f6c2f7223 */ /* 0x000fe2000001006e */
[C---:B------:R-:W-:Y:S01]  /*3a70*/  LOP3.LUT R108, R7.reuse, 0xffff0000, RZ, 0xc0, !PT ;  /* 0xffff0000076c7812 */ /* 0x040fe200078ec0ff */
[----:B------:R-:W-:-:S03]  /*3a80*/  IMAD.U32 R109, R7, 0x10000, RZ ;  /* 0x00010000076d7824 */ /* 0x000fc600078e00ff */
[----:B------:R-:W-:Y:S01]  /*3a90*/  F2FP.BF16.F32.PACK_AB R6, R47, R6 ;  /* 0x000000062f06723e */ /* 0x000fe200000010ff */
[CC--:B------:R-:W-:Y:S01]  /*3aa0*/  FMUL.FTZ R110, R108.reuse, R46.reuse ;  /* 0x0000002e6c6e7220 */ /* 0x0c0fe20000410000 */
[-C--:B------:R-:W-:Y:S01]  /*3ab0*/  FMUL.FTZ R111, R108, R45.reuse ;  /* 0x0000002d6c6f7220 */ /* 0x080fe20000410000 */
[C---:B------:R-:W-:Y:S01]  /*3ac0*/  LOP3.LUT R108, R4.reuse, 0xffff0000, RZ, 0xc0, !PT ;  /* 0xffff0000046c7812 */ /* 0x040fe200078ec0ff */
[----:B------:R-:W-:Y:S02]  /*3ad0*/  IMAD.U32 R4, R4, 0x10000, RZ ;  /* 0x0001000004047824 */ /* 0x000fe400078e00ff */
[C---:B------:R-:W-:Y:S01]  /*3ae0*/  FFMA.FTZ R7, R109.reuse, R45, -R110 ;  /* 0x0000002d6d077223 */ /* 0x040fe2000001086e */
[----:B------:R-:W-:Y:S01]  /*3af0*/  FFMA.FTZ R46, R109, R46, R111 ;  /* 0x0000002e6d2e7223 */ /* 0x000fe2000001006f */
[C---:B------:R-:W-:Y:S01]  /*3b00*/  FMUL.FTZ R45, R108.reuse, R15 ;  /* 0x0000000f6c2d7220 */ /* 0x040fe20000410000 */
[----:B------:R-:W-:-:S03]  /*3b10*/  FMUL.FTZ R108, R108, R11 ;  /* 0x0000000b6c6c7220 */ /* 0x000fc60000410000 */
[----:B------:R-:W-:Y:S01]  /*3b20*/  F2FP.BF16.F32.PACK_AB R7, R46, R7 ;  /* 0x000000072e07723e */ /* 0x000fe200000010ff */
[C---:B------:R-:W-:Y:S01]  /*3b30*/  FFMA.FTZ R11, R4.reuse, R11, -R45 ;  /* 0x0000000b040b7223 */ /* 0x040fe2000001082d */
[----:B------:R-:W-:-:S05]  /*3b40*/  FFMA.FTZ R108, R4, R15, R108 ;  /* 0x0000000f046c7223 */ /* 0x000fca000001006c */
[----:B------:R-:W-:-:S07]  /*3b50*/  F2FP.BF16.F32.PACK_AB R4, R108, R11 ;  /* 0x0000000b6c04723e */ /* 0x000fce00000010ff */
.L_x_9701:
[----:B------:R-:W-:Y:S05]  /*3b60*/  BSYNC B3 ;  /* 0x0000000000037941 */ /* 0x000fea0003800000 */
.L_x_9700:
[----:B0-----:R4:W-:Y:S02]  /*3b70*/  ST.E.128 desc[UR40][R12.64], R4 ;  /* 0x000000040c007985 */ /* 0x0019e4000c101d28 */
.L_x_9699:
[----:B------:R-:W-:Y:S05]  /*3b80*/  BSYNC B2 ;  /* 0x0000000000027941 */ /* 0x000fea0003800000 */
.L_x_9698:
[----:B----4-:R-:W4:Y:S02]  /*3b90*/  LDL R4, [R1] ;  /* 0x0000000001047983 */ /* 0x010f240000100800 */
[----:B----4-:R-:W-:-:S13]  /*3ba0*/  LOP3.LUT P2, RZ, R4, 0x1, RZ, 0xc0, !PT ;  /* 0x0000000104ff7812 */ /* 0x010fda000784c0ff */
        /* <DEDUP_REMOVED lines=8> */
[----:B------:R-:W-:Y:S01]  /*3c30*/  SHF.R.U64 R11, R40, 0x10, R41 ;  /* 0x00000010280b7819 */ /* 0x000fe20000001229 */
[C---:B0-----:R-:W-:Y:S01]  /*3c40*/  IMAD.U32 R40, R5.reuse, 0x10000, RZ ;  /* 0x0001000005287824 */ /* 0x041fe200078e00ff */
[----:B------:R-:W-:Y:S02]  /*3c50*/  PRMT R14, R100, 0x5432, R14 ;  /* 0x00005432640e7816 */ /* 0x000fe4000000000e */
[----:B------:R-:W-:Y:S02]  /*3c60*/  PRMT R11, R112, 0x5410, R11 ;  /* 0x00005410700b7816 */ /* 0x000fe4000000000b */
[----:B------:R-:W-:Y:S02]  /*3c70*/  SHF.R.U32.HI R45, RZ, 0x10, R43 ;  /* 0x00000010ff2d7819 */ /* 0x000fe4000001162b */
[----:B------:R-:W-:-:S02]  /*3c80*/  LOP3.LUT R15, R5, 0xffff0000, RZ, 0xc0, !PT ;  /* 0xffff0000050f7812 */ /* 0x000fc400078ec0ff */
[C---:B------:R-:W-:Y:S01]  /*3c90*/  LOP3.LUT R43, R14.reuse, 0xffff0000, RZ, 0xc0, !PT ;  /* 0xffff00000e2b7812 */ /* 0x040fe200078ec0ff */
[----:B------:R-:W-:Y:S01]  /*3ca0*/  IMAD.U32 R14, R14, 0x10000, RZ ;  /* 0x000100000e0e7824 */ /* 0x000fe200078e00ff */
[C---:B------:R-:W-:Y:S01]  /*3cb0*/  LOP3.LUT R42, R11.reuse, 0xffff0000, RZ, 0xc0, !PT ;  /* 0xffff00000b2a7812 */ /* 0x040fe200078ec0ff */
[----:B------:R-:W-:Y:S01]  /*3cc0*/  IMAD.U32 R11, R11, 0x10000, RZ ;  /* 0x000100000b0b7824 */ /* 0x000fe200078e00ff */
[----:B------:R-:W-:Y:S01]  /*3cd0*/  SHF.R.U32.HI R41, RZ, 0x10, R41 ;  /* 0x00000010ff297819 */ /* 0x000fe20000011629 */
[CC--:B------:R-:W-:Y:S02]  /*3ce0*/  FMUL.FTZ R5, R15.reuse, R43.reuse ;  /* 0x0000002b0f057220 */ /* 0x0c0fe40000410000 */
[-C--:B------:R-:W-:Y:S01]  /*3cf0*/  FMUL.FTZ R44, R15, R42.reuse ;  /* 0x0000002a0f2c7220 */ /* 0x080fe20000410000 */
[----:B------:R-:W-:Y:S02]  /*3d00*/  IMAD.U32 R15, R6, 0x10000, RZ ;  /* 0x00010000060f7824 */ /* 0x000fe400078e00ff */
[C---:B------:R-:W-:Y:S01]  /*3d10*/  FFMA.FTZ R5, R40.reuse, R42, -R5 ;  /* 0x0000002a28057223 */ /* 0x040fe20000010805 */
[----:B------:R-:W-:Y:S01]  /*3d20*/  PRMT R42, R113, 0x5410, R41 ;  /* 0x00005410712a7816 */ /* 0x000fe20000000029 */
[----:B------:R-:W-:Y:S01]  /*3d30*/  FFMA.FTZ R40, R40, R43, R44 ;  /* 0x0000002b28287223 */ /* 0x000fe2000001002c */
[----:B------:R-:W-:-:S02]  /*3d40*/  PRMT R43, R114, 0x5410, R45 ;  /* 0x00005410722b7816 */ /* 0x000fc4000000002d */
[----:B------:R-:W-:Y:S01]  /*3d50*/  LOP3.LUT R41, R6, 0xffff0000, RZ, 0xc0, !PT ;  /* 0xffff000006297812 */ /* 0x000fe200078ec0ff */
[C---:B------:R-:W-:Y:S01]  /*3d60*/  IMAD.U32 R44, R42.reuse, 0x10000, RZ ;  /* 0x000100002a2c7824 */ /* 0x040fe200078e00ff */
[----:B------:R-:W-:Y:S01]  /*3d70*/  LOP3.LUT R42, R42, 0xffff0000, RZ, 0xc0, !PT ;  /* 0xffff00002a2a7812 */ /* 0x000fe200078ec0ff */
[----:B------:R-:W-:Y:S01]  /*3d80*/  IMAD.U32 R46, R43, 0x10000, RZ ;  /* 0x000100002b2e7824 */ /* 0x000fe200078e00ff */
[----:B------:R-:W-:-:S03]  /*3d90*/  F2FP.BF16.F32.PACK_AB R5, R40, R5 ;  /* 0x000000052805723e */ /* 0x000fc600000010ff */
[C---:B------:R-:W-:Y:S01]  /*3da0*/  FMUL.FTZ R6, R41.reuse, R46 ;  /* 0x0000002e29067220 */ /* 0x040fe20000410000 */
[----:B------:R-:W-:-:S03]  /*3db0*/  FMUL.FTZ R41, R41, R44 ;  /* 0x0000002c29297220 */ /* 0x000fc60000410000 */
[C---:B------:R-:W-:Y:S01]  /*3dc0*/  FFMA.FTZ R6, R15.reuse, R44, -R6 ;  /* 0x0000002c0f067223 */ /* 0x040fe20000010806 */
[----:B------:R-:W-:Y:S01]  /*3dd0*/  FFMA.FTZ R15, R15, R46, R41 ;  /* 0x0000002e0f0f7223 */ /* 0x000fe20000010029 */
[----:B------:R-:W-:Y:S02]  /*3de0*/  LOP3.LUT R44, R43, 0xffff0000, RZ, 0xc0, !PT ;  /* 0xffff00002b2c7812 */ /* 0x000fe400078ec0ff */
[C---:B------:R-:W-:Y:S01]  /*3df0*/  LOP3.LUT R41, R7.reuse, 0xffff0000, RZ, 0xc0, !PT ;  /* 0xffff000007297812 */ /* 0x040fe200078ec0ff */
[----:B------:R-:W-:Y:S01]  /*3e00*/  IMAD.U32 R7, R7, 0x10000, RZ ;  /* 0x0001000007077824 */ /* 0x000fe200078e00ff */
[----:B------:R-:W-:-:S03]  /*3e10*/  F2FP.BF16.F32.PACK_AB R6, R15, R6 ;  /* 0x000000060f06723e */ /* 0x000fc600000010ff */
        /* <DEDUP_REMOVED lines=12> */
.L_x_9703:
[----:B------:R-:W-:Y:S05]  /*3ee0*/  BSYNC B2 ;  /* 0x0000000000027941 */ /* 0x000fea0003800000 */
.L_x_9702:
[----:B0-----:R4:W-:Y:S02]  /*3ef0*/  ST.E.128 desc[UR40][R12.64], R4 ;  /* 0x000000040c007985 */ /* 0x0019e4000c101d28 */
.L_x_9697:
[----:B------:R-:W-:Y:S05]  /*3f00*/  BSYNC B1 ;  /* 0x0000000000017941 */ /* 0x000fea0003800000 */
.L_x_9696:
[----:B------:R-:W-:-:S03]  /*3f10*/  UMOV UR4, 0xffffffff ;  /* 0xffffffff00047882 */ /* 0x000fc60000000000 */
[----:B------:R-:W-:Y:S05]  /*3f20*/  BRA.DIV UR4, `(.L_x_9704) ;  /* 0x0000016e04c47947 */ /* 0x000fea000b800000 */
[----:B-1----:R-:W1:Y:S04]  /*3f30*/  SHFL.IDX PT, R97, R97, 0x1, 0x1c1f ;  /* 0x003c1f0061617f89 */ /* 0x002e6800000e0000 */
[----:B---3--:R3:W0:Y:S02]  /*3f40*/  SHFL.IDX PT, R14, R96, 0x1, 0x1c1f ;  /* 0x003c1f00600e7f89 */ /* 0x00862400000e0000 */
.L_x_9959:
[----:B------:R-:W-:Y:S05]  /*3f50*/  @P4 BRA `(.L_x_9705) ;  /* 0x0000002000204947 */ /* 0x000fea0003800000 */
[----:B------:R-:W-:Y:S04]  /*3f60*/  BSSY B1, `(.L_x_9706) ;  /* 0x0000038000017945 */ /* 0x000fe80003800000 */
[----:B------:R-:W-:Y:S05]  /*3f70*/  @P1 BRA `(.L_x_9707) ;  /* 0x0000000000d81947 */ /* 0x000fea0003800000 */
[----:B----4-:R4:W2:Y:S01]  /*3f80*/  LDS.128 R4, [R98+0x2000] ;  /* 0x0020000062047984 */ /* 0x0108a20000000c00 */
[C---:B0-----:R-:W-:Y:S01]  /*3f90*/  LEA R12, P2, R16.reuse, R14, 0x1 ;  /* 0x0000000e100c7211 */ /* 0x041fe200078408ff */
[----:B------:R-:W-:Y:S03]  /*3fa0*/  BSSY B2, `(.L_x_9708) ;  /* 0x0000032000027945 */ /* 0x000fe60003800000 */
[----:B-1----:R-:W-:Y:S02]  /*3fb0*/  LEA.HI.X R13, R16, R97, R17, 0x1, P2 ;  /* 0x00000061100d7211 */ /* 0x002fe400010f0c11 */
[----:B------:R-:W-:-:S13]  /*3fc0*/  ISETP.GE.AND P2, PT, R22, R88, PT ;  /* 0x000000581600720c */ /* 0x000fda0003f46270 */
[----:B----4-:R-:W-:Y:S05]  /*3fd0*/  @P2 BRA `(.L_x_9709) ;  /* 0x0000000000b82947 */ /* 0x010fea0003800000 */
[----:B------:R-:W-:Y:S01]  /*3fe0*/  SHF.R.U64 R40, R36, 0x10, R37 ;  /* 0x0000001024287819 */ /* 0x000fe20000001225 */
[----:B--2---:R-:W-:Y:S01]  /*3ff0*/  IMAD.U32 R11, R6, 0x10000, RZ ;  /* 0x00010000060b7824 */ /* 0x004fe200078e00ff */
[--C-:B------:R-:W-:Y:S02]  /*4000*/  SHF.R.U64 R36, R38, 0x10, R39.reuse ;  /* 0x0000001026247819 */ /* 0x100fe40000001227 */
[----:B------:R-:W-:Y:S02]  /*4010*/  SHF.R.U32.HI R39, RZ, 0x10, R39 ;  /* 0x00000010ff277819 */ /* 0x000fe40000011627 */
[----:B------:R-:W-:Y:S02]  /*4020*/  PRMT R105, R105, 0x5410, R36 ;  /* 0x0000541069697816 */ /* 0x000fe40000000024 */
[----:B------:R-:W-:Y:S02]  /*4030*/  SHF.R.U32.HI R37, RZ, 0x10, R37 ;  /* 0x00000010ff257819 */ /* 0x000fe40000011625 */
[----:B------:R-:W-:-:S02]  /*4040*/  PRMT R107, R107, 0x5410, R40 ;  /* 0x000054106b6b7816 */ /* 0x000fc40000000028 */
[----:B------:R-:W-:Y:S02]  /*4050*/  PRMT R106, R106, 0x5410, R39 ;  /* 0x000054106a6a7816 */ /* 0x000fe40000000027 */
[----:B------:R-:W-:Y:S02]  /*4060*/  LOP3.LUT R36, R5, 0xffff0000, RZ, 0xc0, !PT ;  /* 0xffff000005247812 */ /* 0x000fe400078ec0ff */
[----:B------:R-:W-:Y:S01]  /*4070*/  LOP3.LUT R39, R105, 0xffff0000, RZ, 0xc0, !PT ;  /* 0xffff000069277812 */ /* 0x000fe200078ec0ff */
        /* <DEDUP_REMOVED lines=8> */
[----:B------:R-:W-:Y:S01]  /*4100*/  FMUL.FTZ R46, R36, R38 ;  /* 0x00000026242e7220 */ /* 0x000fe20000410000 */
[C---:B------:R-:W-:Y:S01]  /*4110*/  IMAD.U32 R5, R4.reuse, 0x10000, RZ ;  /* 0x0001000004057824 */ /* 0x040fe200078e00ff */
[----:B------:R-:W-:Y:S01]  /*4120*/  LOP3.LUT R36, R4, 0xffff0000, RZ, 0xc0, !PT ;  /* 0xffff000004247812 */ /* 0x000fe200078ec0ff */
[----:B---3--:R-:W-:Y:S01]  /*4130*/  FMUL.FTZ R96, R15, R42 ;  /* 0x0000002a0f607220 */ /* 0x008fe20000410000 */
[----:B------:R-:W-:Y:S01]  /*4140*/  FFMA.FTZ R4, R37, R38, -R44 ;  /* 0x0000002625047223 */ /* 0x000fe2000001082c */
[-C--:B------:R-:W-:Y:S01]  /*4150*/  FMUL.FTZ R38, R15, R40.reuse ;  /* 0x000000280f267220 */ /* 0x080fe20000410000 */
[----:B------:R-:W-:Y:S01]  /*4160*/  LOP3.LUT R106, R106, 0xffff0000, RZ, 0xc0, !PT ;  /* 0xffff00006a6a7812 */ /* 0x000fe200078ec0ff */
[----:B------:R-:W-:Y:S01]  /*4170*/  IMAD.U32 R105, R105, 0x10000, RZ ;  /* 0x0001000069697824 */ /* 0x000fe200078e00ff */
[----:B------:R-:W-:Y:S01]  /*4180*/  LOP3.LUT R104, R104, 0xffff0000, RZ, 0xc0, !PT ;  /* 0xffff000068687812 */ /* 0x000fe200078ec0ff */
[----:B------:R-:W-:Y:S01]  /*4190*/  FFMA.FTZ R96, R11, R40, -R96 ;  /* 0x000000280b607223 */ /* 0x000fe20000010860 */
[----:B------:R-:W-:-:S02]  /*41a0*/  IMAD.U32 R107, R107, 0x10000, RZ ;  /* 0x000100006b6b7824 */ /* 0x000fc400078e00ff */
[----:B------:R-:W-:Y:S01]  /*41b0*/  FFMA.FTZ R11, R11, R42, R38 ;  /* 0x0000002a0b0b7223 */ /* 0x000fe20000010026 */
[C---:B------:R-:W-:Y:S01]  /*41c0*/  FMUL.FTZ R38, R6.reuse, R106 ;  /* 0x0000006a06267220 */ /* 0x040fe20000410000 */
[----:B------:R-:W-:Y:S01]  /*41d0*/  FMUL.FTZ R15, R6, R104 ;  /* 0x00000068060f7220 */ /* 0x000fe20000410000 */
[C---:B------:R-:W-:Y:S01]  /*41e0*/  FMUL.FTZ R6, R36.reuse, R105 ;  /* 0x0000006924067220 */ /* 0x040fe20000410000 */
[----:B------:R-:W-:Y:S01]  /*41f0*/  FFMA.FTZ R37, R37, R39, R46 ;  /* 0x0000002725257223 */ /* 0x000fe2000001002e */
[-C--:B------:R-:W-:Y:S01]  /*4200*/  FMUL.FTZ R36, R36, R107.reuse ;  /* 0x0000006b24247220 */ /* 0x080fe20000410000 */
[----:B------:R-:W-:Y:S02]  /*4210*/  IMAD.U32 R7, R7, 0x10000, RZ ;  /* 0x0001000007077824 */ /* 0x000fe400078e00ff */
[----:B------:R-:W-:Y:S01]  /*4220*/  FFMA.FTZ R6, R5, R107, -R6 ;  /* 0x0000006b05067223 */ /* 0x000fe20000010806 */
[----:B------:R-:W-:Y:S01]  /*4230*/  F2FP.BF16.F32.PACK_AB R96, R11, R96 ;  /* 0x000000600b60723e */ /* 0x000fe200000010ff */
[----:B------:R-:W-:Y:S01]  /*4240*/  FFMA.FTZ R5, R5, R105, R36 ;  /* 0x0000006905057223 */ /* 0x000fe20000010024 */
[C---:B------:R-:W-:Y:S01]  /*4250*/  FFMA.FTZ R38, R7.reuse, R104, -R38 ;  /* 0x0000006807267223 */ /* 0x040fe20000010826 */
[----:B------:R-:W-:Y:S01]  /*4260*/  FFMA.FTZ R15, R7, R106, R15 ;  /* 0x0000006a070f7223 */ /* 0x000fe2000001000f */
[----:B------:R-:W-:-:S02]  /*4270*/  F2FP.BF16.F32.PACK_AB R37, R37, R4 ;  /* 0x000000042525723e */ /* 0x000fc400000010ff */
[----:B------:R-:W-:Y:S01]  /*4280*/  F2FP.BF16.F32.PACK_AB R4, R5, R6 ;  /* 0x000000060504723e */ /* 0x000fe200000010ff */
[----:B------:R-:W-:Y:S01]  /*4290*/  IMAD.MOV.U32 R6, RZ, RZ, R96 ;  /* 0x000000ffff067224 */ /* 0x000fe200078e0060 */
[----:B------:R-:W-:Y:S01]  /*42a0*/  F2FP.BF16.F32.PACK_AB R7, R15, R38 ;  /* 0x000000260f07723e */ /* 0x000fe200000010ff */
[----:B------:R-:W-:-:S07]  /*42b0*/  IMAD.MOV.U32 R5, RZ, RZ, R37 ;  /* 0x000000ffff057224 */ /* 0x000fce00078e0025 */
.L_x_9709:
[----:B------:R-:W-:Y:S05]  /*42c0*/  BSYNC B2 ;  /* 0x0000000000027941 */ /* 0x000fea0003800000 */
.L_x_9708:
[----:B--2---:R0:W-:Y:S02]  /*42d0*/  ST.E.128 desc[UR40][R12.64], R4 ;  /* 0x000000040c007985 */ /* 0x0041e4000c101d28 */
.L_x_9707:
[----:B------:R-:W-:Y:S05]  /*42e0*/  BSYNC B1 ;  /* 0x0000000000017941 */ /* 0x000fea0003800000 */
.L_x_9706:
[----:B0---4-:R-:W4:Y:S02]  /*42f0*/  LDL R4, [R1] ;  /* 0x0000000001047983 */ /* 0x011f240000100800 */
[----:B----4-:R-:W-:-:S13]  /*4300*/  LOP3.LUT P2, RZ, R4, 0x1, RZ, 0xc0, !PT ;  /* 0x0000000104ff7812 */ /* 0x010fda000784c0ff */
[----:B------:R-:W-:Y:S05]  /*4310*/  @P2 BRA `(.L_x_9705) ;  /* 0x0000001c00302947 */ /* 0x000fea0003800000 */
[----:B------:R0:W4:Y:S01]  /*4320*/  LDS.128 R4, [R89+0x2000] ;  /* 0x0020000059047984 */ /* 0x0001220000000c00 */
[C---:B------:R-:W-:Y:S01]  /*4330*/  LEA R12, P2, R2.reuse, R14, 0x1 ;  /* 0x0000000e020c7211 */ /* 0x040fe200078408ff */
[----:B------:R-:W-:Y:S03]  /*4340*/  BSSY B1, `(.L_x_9710) ;  /* 0x0000032000017945 */ /* 0x000fe60003800000 */
[----:B-1----:R-:W-:Y:S02]  /*4350*/  LEA.HI.X R13, R2, R97, R202, 0x1, P2 ;  /* 0x00000061020d7211 */ /* 0x002fe400010f0cca */
[----:B------:R-:W-:-:S13]  /*4360*/  ISETP.GE.AND P2, PT, R205, R88, PT ;  /* 0x00000058cd00720c */ /* 0x000fda0003f46270 */
[----:B0-----:R-:W-:Y:S05]  /*4370*/  @P2 BRA `(.L_x_9711) ;  /* 0x0000000000b82947 */ /* 0x001fea0003800000 */
[--C-:B------:R-:W-:Y:S01]  /*4380*/  SHF.R.U64 R37, R32, 0x10, R33.reuse ;  /* 0x0000001020257819 */ /* 0x100fe20000001221 */
[----:B----4-:R-:W-:Y:S01]  /*4390*/  IMAD.U32 R11, R6, 0x10000, RZ ;  /* 0x00010000060b7824 */ /* 0x010fe200078e00ff */
[----:B------:R-:W-:Y:S01]  /*43a0*/  SHF.R.U32.HI R36, RZ, 0x10, R33 ;  /* 0x00000010ff247819 */ /* 0x000fe20000011621 */
[----:B------:R-:W-:Y:S01]  /*43b0*/  IMAD.U32 R15, R7, 0x10000, RZ ;  /* 0x00010000070f7824 */ /* 0x000fe200078e00ff */
[--C-:B------:R-:W-:Y:S02]  /*43c0*/  SHF.R.U64 R33, R34, 0x10, R35.reuse ;  /* 0x0000001022217819 */ /* 0x100fe40000001223 */
[----:B------:R-:W-:Y:S02]  /*43d0*/  SHF.R.U32.HI R34, RZ, 0x10, R35 ;  /* 0x00000010ff227819 */ /* 0x000fe40000011623 */
[----:B------:R-:W-:Y:S02]  /*43e0*/  PRMT R101, R101, 0x5410, R36 ;  /* 0x0000541065657816 */ /* 0x000fe40000000024 */
[----:B------:R-:W-:-:S02]  /*43f0*/  PRMT R103, R103, 0x5410, R34 ;  /* 0x0000541067677816 */ /* 0x000fc40000000022 */
[----:B------:R-:W-:Y:S01]  /*4400*/  LOP3.LUT R14, R6, 0xffff0000, RZ, 0xc0, !PT ;  /* 0xffff0000060e7812 */ /* 0x000fe200078ec0ff */
[----:B------:R-:W-:Y:S01]  /*4410*/  IMAD.U32 R34, R101, 0x10000, RZ ;  /* 0x0001000065227824 */ /* 0x000fe200078e00ff */
[----:B------:R-:W-:Y:S01]  /*4420*/  PRMT R100, R100, 0x5410, R37 ;  /* 0x0000541064647816 */ /* 0x000fe20000000025 */
        /* <DEDUP_REMOVED lines=16> */
[----:B------:R-:W-:Y:S01]  /*4530*/  LOP3.LUT R4, R4, 0xffff0000, RZ, 0xc0, !PT ;  /* 0xffff000004047812 */ /* 0x000fe200078ec0ff */
[----:B------:R-:W-:Y:S01]  /*4540*/  FMUL.FTZ R14, R32, R103 ;  /* 0x00000067200e7220 */ /* 0x000fe20000410000 */
[----:B------:R-:W-:-:S02]  /*4550*/  IMAD.U32 R102, R102, 0x10000, RZ ;  /* 0x0001000066667824 */ /* 0x000fc400078e00ff */
[----:B------:R-:W-:Y:S01]  /*4560*/  FMUL.FTZ R32, R32, R101 ;  /* 0x0000006520207220 */ /* 0x000fe20000410000 */
[----:B------:R-:W-:Y:S02]  /*4570*/  IMAD.U32 R100, R100, 0x10000, RZ ;  /* 0x0001000064647824 */ /* 0x000fe400078e00ff */
[C---:B------:R-:W-:Y:S01]  /*4580*/  FFMA.FTZ R37, R6.reuse, R33, -R37 ;  /* 0x0000002106257223 */ /* 0x040fe20000010825 */
[----:B------:R-:W-:Y:S01]  /*4590*/  FFMA.FTZ R38, R6, R35, R38 ;  /* 0x0000002306267223 */ /* 0x000fe20000010026 */
[C---:B------:R-:W-:Y:S01]  /*45a0*/  FFMA.FTZ R14, R15.reuse, R101, -R14 ;  /* 0x000000650f0e7223 */ /* 0x040fe2000001080e */
        /* <DEDUP_REMOVED lines=11> */
.L_x_9711:
[----:B------:R-:W-:Y:S05]  /*4660*/  BSYNC B1 ;  /* 0x0000000000017941 */ /* 0x000fea0003800000 */
.L_x_9710:
[----:B----4-:R0:W-:Y:S01]  /*4670*/  ST.E.128 desc[UR40][R12.64], R4 ;  /* 0x000000040c007985 */ /* 0x0101e2000c101d28 */
[----:B------:R-:W-:Y:S05]  /*4680*/  BRA `(.L_x_9705) ;  /* 0x0000001800547947 */ /* 0x000fea0003800000 */
.L_x_9687:
[----:B------:R-:W-:Y:S01]  /*4690*/  VIADD R12, R200, 0x40 ;  /* 0x00000040c80c7836 */ /* 0x000fe20000000000 */
[----:B------:R-:W-:-:S04]  /*46a0*/  CS2R R34, SRZ ;  /* 0x0000000000227805 */ /* 0x000fc8000001ff00 */
[----:B------:R-:W-:-:S04]  /*46b0*/  ISETP.GE.AND P2, PT, R12, R94, PT ;  /* 0x0000005e0c00720c */ /* 0x000fc80003f46270 */
[----:B------:R-:W-:-:S13]  /*46c0*/  ISETP.GE.OR P2, PT, R16, R88, P2 ;  /* 0x000000581000720c */ /* 0x000fda0001746670 */
[----:B------:R-:W-:Y:S01]  /*46d0*/  @!P2 IADD3 R5, P3, P4, R20, R4, R51 ;  /* 0x000000041405a210 */ /* 0x000fe20007c7e033 */
[----:B------:R-:W0:Y:S03]  /*46e0*/  @!P2 LDC.64 R14, c[0x0][0x3e8] ;  /* 0x0000fa00ff0eab82 */ /* 0x000e260000000a00 */
[----:B------:R-:W-:Y:S02]  /*46f0*/  @!P2 IADD3.X R32, R66, R100, R29, P3, P4 ;  /* 0x000000644220a210 */ /* 0x000fe40001fe841d */
[----:B------:R-:W-:-:S04]  /*4700*/  @!P2 IADD3 R38, P3, P4, R54, R6, R59 ;  /* 0x000000063626a210 */ /* 0x000fc80007c7e03b */
[----:B------:R-:W-:Y:S02]  /*4710*/  @!P2 IADD3.X R39, R68, R11, R58, P3, P4 ;  /* 0x0000000b4427a210 */ /* 0x000fe40001fe843a */
[----:B------:R-:W-:-:S04]  /*4720*/  ISETP.GE.AND P3, PT, R200, R94, PT ;  /* 0x0000005ec800720c */ /* 0x000fc80003f66270 */
[----:B------:R-:W-:-:S13]  /*4730*/  ISETP.GE.OR P3, PT, R16, R88, P3 ;  /* 0x000000581000720c */ /* 0x000fda0001f66670 */
[----:B------:R-:W1:Y:S01]  /*4740*/  @!P3 LDC.64 R12, c[0x0][0x3e8] ;  /* 0x0000fa00ff0cbb82 */ /* 0x000e620000000a00 */
[----:B------:R-:W-:-:S05]  /*4750*/  @!P3 IADD3 R4, P4, R20, R4, RZ ;  /* 0x000000041404b210 */ /* 0x000fca0007f9e0ff */
[----:B------:R-:W-:Y:S02]  /*4760*/  @!P3 IMAD.X R7, R100, 0x1, R66, P4 ;  /* 0x000000016407b824 */ /* 0x000fe400020e0642 */
[----:B------:R-:W2:Y:S01]  /*4770*/  @!P3 LDC.64 R36, c[0x0][0x400] ;  /* 0x00010000ff24bb82 */ /* 0x000ea20000000a00 */
[----:B-1----:R-:W-:-:S04]  /*4780*/  @!P3 LEA R12, P4, R4, R12, 0x1 ;  /* 0x0000000c040cb211 */ /* 0x002fc800078808ff */
[----:B------:R-:W-:Y:S02]  /*4790*/  @!P3 LEA.HI.X R13, R4, R13, R7, 0x1, P4 ;  /* 0x0000000d040db211 */ /* 0x000fe400020f0c07 */
[----:B------:R-:W-:-:S05]  /*47a0*/  @!P3 IADD3 R6, P4, R54, R6, RZ ;  /* 0x000000063606b210 */ /* 0x000fca0007f9e0ff */
[----:B------:R-:W-:Y:S01]  /*47b0*/  @!P3 IMAD.X R11, R11, 0x1, R68, P4 ;  /* 0x000000010b0bb824 */ /* 0x000fe200020e0644 */
[----:B--2---:R-:W-:-:S04]  /*47c0*/  @!P3 LEA R36, P4, R6, R36, 0x1 ;  /* 0x000000240624b211 */ /* 0x004fc800078808ff */
[----:B------:R-:W-:Y:S02]  /*47d0*/  @!P3 LEA.HI.X R37, R6, R37, R11, 0x1, P4 ;  /* 0x000000250625b211 */ /* 0x000fe400020f0c0b */
[----:B------:R-:W-:Y:S02]  /*47e0*/  CS2R R6, SRZ ;  /* 0x0000000000067805 */ /* 0x000fe4000001ff00 */
[----:B0-----:R-:W-:-:S04]  /*47f0*/  @!P2 LEA R14, P4, R5, R14, 0x1 ;  /* 0x0000000e050ea211 */ /* 0x001fc800078808ff */
[----:B------:R-:W-:Y:S02]  /*4800*/  @!P2 LEA.HI.X R15, R5, R15, R32, 0x1, P4 ;  /* 0x0000000f050fa211 */ /* 0x000fe400020f0c20 */
[----:B------:R-:W-:Y:S02]  /*4810*/  CS2R R4, SRZ ;  /* 0x0000000000047805 */ /* 0x000fe4000001ff00 */
[----:B------:R-:W-:-:S04]  /*4820*/  CS2R R32, SRZ ;  /* 0x0000000000207805 */ /* 0x000fc8000001ff00 */
[----:B------:R0:W2:Y:S04]  /*4830*/  @!P3 LDG.E.128 R4, desc[UR40][R12.64] ;  /* 0x000000280c04b981 */ /* 0x0000a8000c1e1d00 */
[----:B------:R1:W3:Y:S01]  /*4840*/  @!P3 LDG.E.128 R32, desc[UR40][R36.64] ;  /* 0x000000282420b981 */ /* 0x0002e2000c1e1d00 */
[----:B0-----:R-:W0:Y:S01]  /*4850*/  @!P2 LDC.64 R12, c[0x0][0x400] ;  /* 0x00010000ff0cab82 */ /* 0x001e220000000a00 */
[----:B-1----:R-:W-:Y:S02]  /*4860*/  CS2R R36, SRZ ;  /* 0x0000000000247805 */ /* 0x002fe4000001ff00 */
[----:B------:R-:W-:Y:S02]  /*4870*/  CS2R R42, SRZ ;  /* 0x00000000002a7805 */ /* 0x000fe4000001ff00 */
[----:B------:R-:W-:-:S02]  /*4880*/  CS2R R40, SRZ ;  /* 0x0000000000287805 */ /* 0x000fc4000001ff00 */
[----:B0-----:R-:W-:-:S04]  /*4890*/  @!P2 LEA R12, P3, R38, R12, 0x1 ;  /* 0x0000000c260ca211 */ /* 0x001fc800078608ff */
[----:B------:R-:W-:Y:S02]  /*48a0*/  @!P2 LEA.HI.X R13, R38, R13, R39, 0x1, P3 ;  /* 0x0000000d260da211 */ /* 0x000fe400018f0c27 */
[----:B------:R-:W-:-:S03]  /*48b0*/  CS2R R38, SRZ ;  /* 0x0000000000267805 */ /* 0x000fc6000001ff00 */
[----:B------:R0:W4:Y:S04]  /*48c0*/  @!P2 LDG.E.128 R40, desc[UR40][R12.64] ;  /* 0x000000280c28a981 */ /* 0x000128000c1e1d00 */
[----:B------:R1:W5:Y:S01]  /*48d0*/  @!P2 LDG.E.128 R36, desc[UR40][R14.64] ;  /* 0x000000280e24a981 */ /* 0x000362000c1e1d00 */
[----:B------:R-:W-:Y:S02]  /*48e0*/  ISETP.NE.AND P3, PT, R206, 0x3, PT ;  /* 0x00000003ce00780c */ /* 0x000fe40003f65270 */
[----:B------:R-:W-:Y:S01]  /*48f0*/  ISETP.GE.AND P2, PT, R16, R88, PT ;  /* 0x000000581000720c */ /* 0x000fe20003f46270 */
[----:B--2---:R-:W-:Y:S02]  /*4900*/  IMAD.MOV.U32 R11, RZ, RZ, R6 ;  /* 0x000000ffff0b7224 */ /* 0x004fe400078e0006 */
[----:B------:R-:W-:-:S02]  /*4910*/  IMAD.MOV.U32 R44, RZ, RZ, R7 ;  /* 0x000000ffff2c7224 */ /* 0x000fc400078e0007 */
[----:B------:R-:W-:Y:S01]  /*4920*/  IMAD.MOV.U32 R46, RZ, RZ, R5 ;  /* 0x000000ffff2e7224 */ /* 0x000fe200078e0005 */
[----:B------:R-:W-:Y:S01]  /*4930*/  PRMT R109, R109, 0x5410, R11 ;  /* 0x000054106d6d7816 */ /* 0x000fe2000000000b */
[----:B---3--:R-:W-:Y:S01]  /*4940*/  IMAD.MOV.U32 R11, RZ, RZ, R34 ;  /* 0x000000ffff0b7224 */ /* 0x008fe200078e0022 */
[----:B------:R-:W-:Y:S01]  /*4950*/  PRMT R107, R44, 0x7610, R107 ;  /* 0x000076102c6b7816 */ /* 0x000fe2000000006b */
[----:B0-----:R-:W-:Y:S01]  /*4960*/  IMAD.MOV.U32 R12, RZ, RZ, R35 ;  /* 0x000000ffff0c7224 */ /* 0x001fe200078e0023 */
[----:B------:R-:W-:Y:S01]  /*4970*/  PRMT R106, R46, 0x7610, R106 ;  /* 0x000076102e6a7816 */ /* 0x000fe2000000006a */
[----:B------:R-:W-:Y:S02]  /*4980*/  IMAD.MOV.U32 R13, RZ, RZ, R32 ;  /* 0x000000ffff0d7224 */ /* 0x000fe400078e0020 */
[----:B-1----:R-:W-:Y:S01]  /*4990*/  IMAD.MOV.U32 R14, RZ, RZ, R33 ;  /* 0x000000ffff0e7224 */ /* 0x002fe200078e0021 */
[----:B------:R-:W-:Y:S02]  /*49a0*/  PRMT R117, R11, 0x7610, R117 ;  /* 0x000076100b757816 */ /* 0x000fe40000000075 */
[----:B------:R-:W-:-:S02]  /*49b0*/  PRMT R107, R107, 0x5410, R12 ;  /* 0x000054106b6b7816 */ /* 0x000fc4000000000c */
[----:B------:R-:W-:Y:S02]  /*49c0*/  PRMT R110, R110, 0x5410, R13 ;  /* 0x000054106e6e7816 */ /* 0x000fe4000000000d */
[----:B------:R-:W-:Y:S01]  /*49d0*/  PRMT R106, R106, 0x5410, R14 ;  /* 0x000054106a6a7816 */ /* 0x000fe2000000000e */
[----:B------:R-:W-:-:S05]  /*49e0*/  IMAD.MOV.U32 R45, RZ, RZ, R4 ;  /* 0x000000ffff2d7224 */ /* 0x000fca00078e0004 */
[----:B------:R-:W-:Y:S01]  /*49f0*/  PRMT R118, R45, 0x7610, R118 ;  /* 0x000076102d767816 */ /* 0x000fe20000000076 */
[----:B-----5:R-:W-:Y:S02]  /*4a00*/  IMAD.MOV.U32 R11, RZ, RZ, R38 ;  /* 0x000000ffff0b7224 */ /* 0x020fe400078e0026 */
[----:B------:R-:W-:Y:S02]  /*4a10*/  IMAD.MOV.U32 R12, RZ, RZ, R39 ;  /* 0x000000ffff0c7224 */ /* 0x000fe400078e0027 */
[----:B------:R-:W-:Y:S02]  /*4a20*/  IMAD.MOV.U32 R13, RZ, RZ, R36 ;  /* 0x000000ffff0d7224 */ /* 0x000fe400078e0024 */
        /* <DEDUP_REMOVED lines=15> */
.L_x_9712:
[----:B------:R-:W-:Y:S01]  /*4b20*/  IMAD R87, R18, 0x8, R19 ;  /* 0x0000000812577824 */ /* 0x000fe200078e0213 */
[----:B------:R-:W-:Y:S01]  /*4b30*/  SHF.L.U32 R95, R204, 0x1f, RZ ;  /* 0x0000001fcc5f7819 */ /* 0x000fe200000006ff */
[----:B------:R-:W0:Y:S01]  /*4b40*/  LDC R98, c[0x0][0x2f4] ;  /* 0x0000bd00ff627b82 */ /* 0x000e220000000800 */
[----:B------:R-:W-:Y:S02]  /*4b50*/  BSSY B1, `(.L_x_9713) ;  /* 0x0000003000017945 */ /* 0x000fe40003800000 */
[----:B------:R-:W1:Y:S02]  /*4b60*/  SYNCS.PHASECHK.TRANS64.TRYWAIT P4, [R87+URZ+0x22890], R95 ;  /* 0x0228905f570075a7 */ /* 0x000e64000808017f */
[----:B-1----:R-:W-:Y:S05]  /*4b70*/  @!P4 BRA `(.L_x_9714) ;  /* 0x0000016000f8c947 */ /* 0x002fea0003800000 */
.L_x_9960:
[----:B------:R-:W-:Y:S05]  /*4b80*/  BSYNC B1 ;  /* 0x0000000000017941 */ /* 0x000fea0003800000 */
.L_x_9713:
[----:B------:R-:W-:Y:S01]  /*4b90*/  UMOV UR4, 0xffffffff ;  /* 0xffffffff00047882 */ /* 0x000fe20000000000 */
[----:B0-----:R-:W-:Y:S02]  /*4ba0*/  IMAD.IADD R102, R98, 0x1, -R61 ;  /* 0x0000000162667824 */ /* 0x001fe400078e0a3d */
[----:B------:R-:W-:Y:S05]  /*4bb0*/  BRA.DIV UR4, `(.L_x_9715) ;  /* 0x0000016204fc7947 */ /* 0x000fea000b800000 */
[----:B------:R0:W2:Y:S04]  /*4bc0*/  SHFL.IDX PT, R99, R97, RZ, 0x1c1f ;  /* 0x001c1fff61637589 */ /* 0x0000a800000e0000 */
[----:B------:R0:W3:Y:S02]  /*4bd0*/  SHFL.IDX PT, R100, R96, RZ, 0x1c1f ;  /* 0x001c1fff60647589 */ /* 0x0000e400000e0000 */
.L_x_9964:
[----:B------:R-:W-:Y:S01]  /*4be0*/  ISETP.GE.OR P4, PT, R200, R94, P1 ;  /* 0x0000005ec800720c */ /* 0x000fe20000f86670 */
[----:B------:R-:W-:-:S12]  /*4bf0*/  BSSY B1, `(.L_x_9716) ;  /* 0x0000077000017945 */ /* 0x000fd80003800000 */
[----:B------:R-:W-:Y:S05]  /*4c00*/  @P4 BRA `(.L_x_9717) ;  /* 0x0000000400d44947 */ /* 0x000fea0003800000 */
[----:B------:R-:W4:Y:S01]  /*4c10*/  LDL R14, [R1+0x1c] ;  /* 0x00001c00010e7983 */ /* 0x000f220000100800 */
[----:B------:R-:W-:Y:S01]  /*4c20*/  SEL R11, R61, R102, !P0 ;  /* 0x000000663d0b7207 */ /* 0x000fe20004000000 */
[----:B------:R-:W-:Y:S01]  /*4c30*/  BSSY B2, `(.L_x_9718) ;  /* 0x000006c000027945 */ /* 0x000fe20003800000 */
[C---:B---3--:R-:W-:Y:S02]  /*4c40*/  LEA R88, P4, R70.reuse, R100, 0x1 ;  /* 0x0000006446587211 */ /* 0x048fe400078808ff */
[----:B------:R-:W-:Y:S02]  /*4c50*/  SHF.R.S32.HI R12, RZ, 0x1f, R11 ;  /* 0x0000001fff0c7819 */ /* 0x000fe4000001140b */
[----:B--2---:R-:W-:Y:S02]  /*4c60*/  LEA.HI.X R89, R70, R99, R72, 0x1, P4 ;  /* 0x0000006346597211 */ /* 0x004fe400020f0c48 */
[----:B------:R-:W-:-:S04]  /*4c70*/  LEA.HI R12, R12, R11, RZ, 0x4 ;  /* 0x0000000b0c0c7211 */ /* 0x000fc800078f20ff */
[----:B------:R-:W-:Y:S01]  /*4c80*/  LEA.HI.SX32 R11, R12, R69, 0x1c ;  /* 0x000000450c0b7211 */ /* 0x000fe200078fe2ff */
[----:B------:R-:W-:-:S04]  /*4c90*/  IMAD R12, R18, 0x1800, R85 ;  /* 0x00001800120c7824 */ /* 0x000fc800078e0255 */
[----:B------:R-:W-:Y:S02]  /*4ca0*/  IMAD.SHL.U32 R11, R11, 0x8, RZ ;  /* 0x000000080b0b7824 */ /* 0x000fe400078e00ff */
[----:B------:R-:W-:-:S03]  /*4cb0*/  IMAD R12, R12, 0x2, R19 ;  /* 0x000000020c0c7824 */ /* 0x000fc600078e0213 */
[----:B------:R-:W-:-:S04]  /*4cc0*/  LOP3.LUT R13, R73, 0x38, R11, 0xf8, !PT ;  /* 0x00000038490d7812 */ /* 0x000fc800078ef80b */
[----:B------:R-:W-:-:S05]  /*4cd0*/  LOP3.LUT R13, R13, R76, RZ, 0x3c, !PT ;  /* 0x0000004c0d0d7212 */ /* 0x000fca00078e3cff */
[----:B----4-:R-:W-:-:S04]  /*4ce0*/  IMAD R13, R14, 0x200, R13 ;  /* 0x000002000e0d7824 */ /* 0x010fc800078e020d */
[----:B------:R-:W-:Y:S02]  /*4cf0*/  IMAD R44, R18, 0x1800, R13 ;  /* 0x00001800122c7824 */ /* 0x000fe400078e020d */
[----:B------:R-:W2:Y:S02]  /*4d00*/  LDS.128 R12, [R12+0x1c400] ;  /* 0x01c400000c0c7984 */ /* 0x000ea40000000c00 */
[----:B------:R-:W-:-:S06]  /*4d10*/  IMAD R44, R44, 0x2, R19 ;  /* 0x000000022c2c7824 */ /* 0x000fcc00078e0213 */
[----:B------:R-:W3:Y:S01]  /*4d20*/  LDS.128 R44, [R44+0x1c400] ;  /* 0x01c400002c2c7984 */ /* 0x000ee20000000c00 */
[----:B------:R-:W-:Y:S05]  /*4d30*/  @P2 BRA `(.L_x_9719) ;  /* 0x00000004006c2947 */ /* 0x000fea0003800000 */
[----:B------:R-:W-:Y:S01]  /*4d40*/  SHF.R.U64 R101, R4, 0x10, R5 ;  /* 0x0000001004657819 */ /* 0x000fe20000001205 */
[----:B---3--:R-:W-:Y:S01]  /*4d50*/  IMAD.U32 R108, R45, 0x10000, RZ ;  /* 0x000100002d6c7824 */ /* 0x008fe200078e00ff */
[----:B------:R-:W-:Y:S02]  /*4d60*/  SHF.R.U64 R4, R6, 0x10, R7 ;  /* 0x0000001006047819 */ /* 0x000fe40000001207 */
[----:B------:R-:W-:Y:S02]  /*4d70*/  SHF.R.U32.HI R6, RZ, 0x10, R33 ;  /* 0x00000010ff067819 */ /* 0x000fe40000011621 */
[----:B------:R-:W-:Y:S02]  /*4d80*/  SHF.R.U32.HI R105, RZ, 0x10, R5 ;  /* 0x00000010ff697819 */ /* 0x000fe40000011605 */
[----:B------:R-:W-:Y:S02]  /*4d90*/  PRMT R6, R106, 0x5432, R6 ;  /* 0x000054326a067816 */ /* 0x000fe40000000006 */
[----:B------:R-:W-:-:S02]  /*4da0*/  SHF.R.U32.HI R103, RZ, 0x10, R7 ;  /* 0x00000010ff677819 */ /* 0x000fc40000011607 */
[----:B------:R-:W-:Y:S01]  /*4db0*/  SHF.R.U64 R104, R32, 0x10, R33 ;  /* 0x0000001020687819 */ /* 0x000fe20000001221 */
[----:B------:R-:W-:Y:S01]  /*4dc0*/  IMAD.U32 R33, R6, 0x10000, RZ ;  /* 0x0001000006217824 */ /* 0x000fe200078e00ff */
[----:B------:R-:W-:Y:S01]  /*4dd0*/  PRMT R7, R106, 0x5410, R105 ;  /* 0x000054106a077816 */ /* 0x000fe20000000069 */
[----:B--2---:R-:W-:Y:S01]  /*4de0*/  IMAD.U32 R106, R13, 0x10000, RZ ;  /* 0x000100000d6a7824 */ /* 0x004fe200078e00ff */
[--C-:B------:R-:W-:Y:S01]  /*4df0*/  SHF.R.U64 R5, R34, 0x10, R35.reuse ;  /* 0x0000001022057819 */ /* 0x100fe20000001223 */
[----:B------:R-:W-:Y:S01]  /*4e00*/  FMUL.FTZ R105, R108, R33 ;  /* 0x000000216c697220 */ /* 0x000fe20000410000 */
[----:B------:R-:W-:Y:S01]  /*4e10*/  SHF.R.U32.HI R34, RZ, 0x10, R35 ;  /* 0x00000010ff227819 */ /* 0x000fe20000011623 */
[C---:B------:R-:W-:Y:S01]  /*4e20*/  IMAD.U32 R35, R7.reuse, 0x10000, RZ ;  /* 0x0001000007237824 */ /* 0x040fe200078e00ff */
[----:B------:R-:W-:Y:S02]  /*4e30*/  LOP3.LUT R6, R6, 0xffff0000, RZ, 0xc0, !PT ;  /* 0xffff000006067812 */ /* 0x000fe400078ec0ff */
[----:B------:R-:W-:Y:S01]  /*4e40*/  LOP3.LUT R7, R7, 0xffff0000, RZ, 0xc0, !PT ;  /* 0xffff000007077812 */ /* 0x000fe200078ec0ff */
[-C--:B------:R-:W-:Y:S01]  /*4e50*/  FMUL.FTZ R108, R108, R35.reuse ;  /* 0x000000236c6c7220 */ /* 0x080fe20000410000 */
[----:B------:R-:W-:Y:S01]  /*4e60*/  FFMA.FTZ R32, R106, R35, -R105 ;  /* 0x000000236a207223 */ /* 0x000fe20000010869 */
[----:B------:R-:W-:Y:S01]  /*4e70*/  LOP3.LUT R35, R45, 0xffff0000, RZ, 0xc0, !PT ;  /* 0xffff00002d237812 */ /* 0x000fe200078ec0ff */
[----:B------:R-:W-:-:S02]  /*4e80*/  IMAD.U32 R105, R15, 0x10000, RZ ;  /* 0x000100000f697824 */ /* 0x000fc400078e00ff */
[----:B------:R-:W-:Y:S01]  /*4e90*/  FFMA.FTZ R33, R106, R33, R108 ;  /* 0x000000216a217223 */ /* 0x000fe2000001006c */
[----:B------:R-:W-:Y:S02]  /*4ea0*/  PRMT R45, R107, 0x5432, R34 ;  /* 0x000054326b2d7816 */ /* 0x000fe40000000022 */
[----:B------:R-:W-:Y:S01]  /*4eb0*/  LOP3.LUT R13, R13, 0xffff0000, RZ, 0xc0, !PT ;  /* 0xffff00000d0d7812 */ /* 0x000fe200078ec0ff */
[C---:B------:R-:W-:Y:S01]  /*4ec0*/  FMUL.FTZ R106, R35.reuse, R6 ;  /* 0x00000006236a7220 */ /* 0x040fe20000410000 */
[-C--:B------:R-:W-:Y:S01]  /*4ed0*/  FMUL.FTZ R35, R35, R7.reuse ;  /* 0x0000000723237220 */ /* 0x080fe20000410000 */
[----:B------:R-:W-:Y:S01]  /*4ee0*/  PRMT R103, R107, 0x5410, R103 ;  /* 0x000054106b677816 */ /* 0x000fe20000000067 */
[----:B------:R-:W-:Y:S02]  /*4ef0*/  IMAD.U32 R107, R47, 0x10000, RZ ;  /* 0x000100002f6b7824 */ /* 0x000fe400078e00ff */
[----:B------:R-:W-:Y:S01]  /*4f00*/  FFMA.FTZ R7, R13, R7, -R106 ;  /* 0x000000070d077223 */ /* 0x000fe2000001086a */
[----:B------:R-:W-:-:S02]  /*4f10*/  IMAD.U32 R34, R45, 0x10000, RZ ;  /* 0x000100002d227824 */ /* 0x000fc400078e00ff */
[----:B------:R-:W-:Y:S01]  /*4f20*/  FFMA.FTZ R6, R13, R6, R35 ;  /* 0x000000060d067223 */ /* 0x000fe20000010023 */
[----:B------:R-:W-:Y:S02]  /*4f30*/  PRMT R13, R118, 0x5410, R101 ;  /* 0x00005410760d7816 */ /* 0x000fe40000000065 */
[----:B------:R-:W-:Y:S01]  /*4f40*/  PRMT R101, R110, 0x5432, R104 ;  /* 0x000054326e657816 */ /* 0x000fe20000000068 */
[----:B------:R-:W-:Y:S02]  /*4f50*/  IMAD.U32 R104, R103, 0x10000, RZ ;  /* 0x0001000067687824 */ /* 0x000fe400078e00ff */
[----:B------:R-:W-:Y:S01]  /*4f60*/  FMUL.FTZ R106, R107, R34 ;  /* 0x000000226b6a7220 */ /* 0x000fe20000410000 */
[----:B------:R-:W-:Y:S02]  /*4f70*/  LOP3.LUT R45, R45, 0xffff0000, RZ, 0xc0, !PT ;  /* 0xffff00002d2d7812 */ /* 0x000fe400078ec0ff */
[----:B------:R-:W-:Y:S01]  /*4f80*/  LOP3.LUT R108, R47, 0xffff0000, RZ, 0xc0, !PT ;  /* 0xffff00002f6c7812 */ /* 0x000fe200078ec0ff */
[-C--:B------:R-:W-:Y:S01]  /*4f90*/  FFMA.FTZ R35, R105, R104.reuse, -R106 ;  /* 0x0000006869237223 */ /* 0x080fe2000001086a */
[----:B------:R-:W-:Y:S01]  /*4fa0*/  LOP3.LUT R103, R103, 0xffff0000, RZ, 0xc0, !PT ;  /* 0xffff000067677812 */ /* 0x000fe200078ec0ff */
[----:B------:R-:W-:Y:S01]  /*4fb0*/  FMUL.FTZ R107, R107, R104 ;  /* 0x000000686b6b7220 */ /* 0x000fe20000410000 */
[----:B------:R-:W-:Y:S01]  /*4fc0*/  LOP3.LUT R106, R15, 0xffff0000, RZ, 0xc0, !PT ;  /* 0xffff00000f6a7812 */ /* 0x000fe200078ec0ff */
[----:B------:R-:W-:Y:S01]  /*4fd0*/  FMUL.FTZ R15, R108, R45 ;  /* 0x0000002d6c0f7220 */ /* 0x000fe20000410000 */
[----:B------:R-:W-:-:S02]  /*4fe0*/  IMAD.U32 R47, R101, 0x10000, RZ ;  /* 0x00010000652f7824 */ /* 0x000fc400078e00ff */
[-C--:B------:R-:W-:Y:S01]  /*4ff0*/  FMUL.FTZ R108, R108, R103.reuse ;  /* 0x000000676c6c7220 */ /* 0x080fe20000410000 */
[----:B------:R-:W-:Y:S01]  /*5000*/  PRMT R5, R117, 0x5410, R5 ;  /* 0x0000541075057816 */ /* 0x000fe20000000005 */
[C---:B------:R-:W-:Y:S01]  /*5010*/  FFMA.FTZ R104, R106.reuse, R103, -R15 ;  /* 0x000000676a687223 */ /* 0x040fe2000001080f */
[----:B------:R-:W-:Y:S02]  /*5020*/  IMAD.U32 R103, R13, 0x10000, RZ ;  /* 0x000100000d677824 */ /* 0x000fe400078e00ff */
[----:B------:R-:W-:Y:S01]  /*5030*/  FFMA.FTZ R15, R106, R45, R108 ;  /* 0x0000002d6a0f7223 */ /* 0x000fe2000001006c */
[----:B------:R-:W-:Y:S01]  /*5040*/  IMAD.U32 R108, R44, 0x10000, RZ ;  /* 0x000100002c6c7824 */ /* 0x000fe200078e00ff */
[----:B------:R-:W-:Y:S01]  /*5050*/  PRMT R4, R109, 0x5432, R4 ;  /* 0x000054326d047816 */ /* 0x000fe20000000004 */
[----:B------:R-:W-:Y:S02]  /*5060*/  IMAD.U32 R106, R12, 0x10000, RZ ;  /* 0x000100000c6a7824 */ /* 0x000fe400078e00ff */
[----:B------:R-:W-:Y:S01]  /*5070*/  FFMA.FTZ R34, R105, R34, R107 ;  /* 0x0000002269227223 */ /* 0x000fe2000001006b */
[C---:B------:R-:W-:Y:S01]  /*5080*/  FMUL.FTZ R45, R108.reuse, R47 ;  /* 0x0000002f6c2d7220 */ /* 0x040fe20000410000 */
[----:B------:R-:W-:Y:S01]  /*5090*/  FMUL.FTZ R108, R108, R103 ;  /* 0x000000676c6c7220 */ /* 0x000fe20000410000 */
[----:B------:R-:W-:-:S02]  /*50a0*/  F2FP.BF16.F32.PACK_AB R35, R104, R35 ;  /* 0x000000236823723e */ /* 0x000fc400000010ff */
[----:B------:R-:W-:Y:S01]  /*50b0*/  FFMA.FTZ R45, R106, R103, -R45 ;  /* 0x000000676a2d7223 */ /* 0x000fe2000001082d */
[----:B------:R-:W-:Y:S01]  /*50c0*/  LOP3.LUT R103, R44, 0xffff0000, RZ, 0xc0, !PT ;  /* 0xffff00002c677812 */ /* 0x000fe200078ec0ff */
[----:B------:R-:W-:Y:S01]  /*50d0*/  FFMA.FTZ R47, R106, R47, R108 ;  /* 0x0000002f6a2f7223 */ /* 0x000fe2000001006c */
[----:B------:R-:W-:Y:S01]  /*50e0*/  LOP3.LUT R44, R101, 0xffff0000, RZ, 0xc0, !PT ;  /* 0xffff0000652c7812 */ /* 0x000fe200078ec0ff */
[----:B------:R-:W-:Y:S01]  /*50f0*/  IMAD.U32 R108, R46, 0x10000, RZ ;  /* 0x000100002e6c7824 */ /* 0x000fe200078e00ff */
[----:B------:R-:W-:Y:S01]  /*5100*/  LOP3.LUT R106, R13, 0xffff0000, RZ, 0xc0, !PT ;  /* 0xffff00000d6a7812 */ /* 0x000fe200078ec0ff */
[----:B------:R-:W-:Y:S01]  /*5110*/  IMAD.U32 R101, R4, 0x10000, RZ ;  /* 0x0001000004657824 */ /* 0x000fe200078e00ff */
[----:B------:R-:W-:Y:S01]  /*5120*/  LOP3.LUT R13, R12, 0xffff0000, RZ, 0xc0, !PT ;  /* 0xffff00000c0d7812 */ /* 0x000fe200078ec0ff */
[C---:B------:R-:W-:Y:S01]  /*5130*/  FMUL.FTZ R12, R103.reuse, R44 ;  /* 0x0000002c670c7220 */ /* 0x040fe20000410000 */
[----:B------:R-:W-:Y:S01]  /*5140*/  LOP3.LUT R46, R46, 0xffff0000, RZ, 0xc0, !PT ;  /* 0xffff00002e2e7812 */ /* 0x000fe200078ec0ff */
[-C--:B------:R-:W-:Y:S01]  /*5150*/  FMUL.FTZ R103, R103, R106.reuse ;  /* 0x0000006a67677220 */ /* 0x080fe20000410000 */
[----:B------:R-:W-:Y:S01]  /*5160*/  F2FP.BF16.F32.PACK_AB R6, R6, R33 ;  /* 0x000000210606723e */ /* 0x000fe200000010ff */
[----:B------:R-:W-:Y:S01]  /*5170*/  FFMA.FTZ R12, R13, R106, -R12 ;  /* 0x0000006a0d0c7223 */ /* 0x000fe2000001080c */
[----:B------:R-:W-:-:S02]  /*5180*/  IMAD.U32 R106, R14, 0x10000, RZ ;  /* 0x000100000e6a7824 */ /* 0x000fc400078e00ff */
[----:B------:R-:W-:Y:S01]  /*5190*/  FFMA.FTZ R44, R13, R44, R103 ;  /* 0x0000002c0d2c7223 */ /* 0x000fe20000010067 */
[C---:B------:R-:W-:Y:S01]  /*51a0*/  IMAD.U32 R13, R5.reuse, 0x10000, RZ ;  /* 0x00010000050d7824 */ /* 0x040fe200078e00ff */
[----:B------:R-:W-:Y:S02]  /*51b0*/  LOP3.LUT R5, R5, 0xffff0000, RZ, 0xc0, !PT ;  /* 0xffff000005057812 */ /* 0x000fe400078ec0ff */
[----:B------:R-:W-:Y:S01]  /*51c0*/  LOP3.LUT R14, R14, 0xffff0000, RZ, 0xc0, !PT ;  /* 0xffff00000e0e7812 */ /* 0x000fe200078ec0ff */
[C---:B------:R-:W-:Y:S01]  /*51d0*/  FMUL.FTZ R103, R108.reuse, R13 ;  /* 0x0000000d6c677220 */ /* 0x040fe20000410000 */
[-C--:B------:R-:W-:Y:S01]  /*51e0*/  FMUL.FTZ R108, R108, R101.reuse ;  /* 0x000000656c6c7220 */ /* 0x080fe20000410000 */
[----:B------:R-:W-:Y:S01]  /*51f0*/  F2FP.BF16.F32.PACK_AB R34, R15, R34 ;  /* 0x000000220f22723e */ /* 0x000fe200000010ff */
[----:B------:R-:W-:Y:S02]  /*5200*/  IMAD.MOV.U32 R15, RZ, RZ, R35 ;  /* 0x000000ffff0f7224 */ /* 0x000fe400078e0023 */
[C---:B------:R-:W-:Y:S01]  /*5210*/  FFMA.FTZ R103, R106.reuse, R101, -R103 ;  /* 0x000000656a677223 */ /* 0x040fe20000010867 */
[----:B------:R-:W-:Y:S01]  /*5220*/  FFMA.FTZ R108, R106, R13, R108 ;  /* 0x0000000d6a6c7223 */ /* 0x000fe2000001006c */
[----:B------:R-:W-:Y:S01]  /*5230*/  LOP3.LUT R13, R4, 0xffff0000, RZ, 0xc0, !PT ;  /* 0xffff0000040d7812 */ /* 0x000fe200078ec0ff */
[----:B------:R-:W-:Y:S01]  /*5240*/  FMUL.FTZ R101, R46, R5 ;  /* 0x000000052e657220 */ /* 0x000fe20000410000 */
[----:B------:R-:W-:Y:S01]  /*5250*/  F2FP.BF16.F32.PACK_AB R12, R12, R45 ;  /* 0x0000002d0c0c723e */ /* 0x000fe200000010ff */
[----:B------:R-:W-:Y:S01]  /*5260*/  IMAD.MOV.U32 R45, RZ, RZ, R6 ;  /* 0x000000ffff2d7224 */ /* 0x000fe200078e0006 */
[----:B------:R-:W-:Y:S01]  /*5270*/  F2FP.BF16.F32.PACK_AB R44, R44, R47 ;  /* 0x0000002f2c2c723e */ /* 0x000fe200000010ff */
[-C--:B------:R-:W-:Y:S01]  /*5280*/  FMUL.FTZ R46, R46, R13.reuse ;  /* 0x0000000d2e2e7220 */ /* 0x080fe20000410000 */
[----:B------:R-:W-:Y:S01]  /*5290*/  FFMA.FTZ R4, R14, R13, -R101 ;  /* 0x0000000d0e047223 */ /* 0x000fe20000010865 */
[----:B------:R-:W-:Y:S01]  /*52a0*/  F2FP.BF16.F32.PACK_AB R13, R7, R32 ;  /* 0x00000020070d723e */ /* 0x000fe200000010ff */
[----:B------:R-:W-:-:S02]  /*52b0*/  IMAD.MOV.U32 R47, RZ, RZ, R34 ;  /* 0x000000ffff2f7224 */ /* 0x000fc400078e0022 */
[----:B------:R-:W-:Y:S01]  /*52c0*/  FFMA.FTZ R5, R14, R5, R46 ;  /* 0x000000050e057223 */ /* 0x000fe2000001002e */
[----:B------:R-:W-:-:S04]  /*52d0*/  F2FP.BF16.F32.PACK_AB R14, R4, R103 ;  /* 0x00000067040e723e */ /* 0x000fc800000010ff */
[----:B------:R-:W-:-:S07]  /*52e0*/  F2FP.BF16.F32.PACK_AB R46, R5, R108 ;  /* 0x0000006c052e723e */ /* 0x000fce00000010ff */
.L_x_9719:
[----:B------:R-:W-:Y:S05]  /*52f0*/  BSYNC B2 ;  /* 0x0000000000027941 */ /* 0x000fea0003800000 */
.L_x_9718:
[----:B------:R-:W-:Y:S01]  /*5300*/  ISETP.GE.AND P4, PT, R11, R98, PT ;  /* 0x000000620b00720c */ /* 0x000fe20003f86270 */
[----:B------:R-:W-:Y:S01]  /*5310*/  IMAD.MOV.U32 R4, RZ, RZ, R100 ;  /* 0x000000ffff047224 */ /* 0x000fe200078e0064 */
[----:B--2---:R4:W-:Y:S01]  /*5320*/  ST.E.128 desc[UR40][R88.64], R12 ;  /* 0x0000000c58007985 */ /* 0x0049e2000c101d28 */
[----:B------:R-:W-:-:S10]  /*5330*/  IMAD.MOV.U32 R5, RZ, RZ, R99 ;  /* 0x000000ffff057224 */ /* 0x000fd400078e0063 */
[----:B------:R-:W-:-:S05]  /*5340*/  @!P4 IMAD.WIDE R4, R11, 0x2, R4 ;  /* 0x000000020b04c825 */ /* 0x000fca00078e0204 */
[----:B---3--:R4:W-:Y:S02]  /*5350*/  @!P4 ST.E.128 desc[UR40][R4.64], R44 ;  /* 0x0000002c0400c985 */ /* 0x0089e4000c101d28 */
.L_x_9717:
[----:B------:R-:W-:Y:S05]  /*5360*/  BSYNC B1 ;  /* 0x0000000000017941 */ /* 0x000fea0003800000 */
.L_x_9716:
[----:B------:R-:W-:-:S03]  /*5370*/  UMOV UR4, 0xffffffff ;  /* 0xffffffff00047882 */ /* 0x000fc60000000000 */
[----:B------:R-:W-:Y:S05]  /*5380*/  BRA.DIV UR4, `(.L_x_9720) ;  /* 0x0000015e04547947 */ /* 0x000fea000b800000 */
[----:B0-----:R-:W0:Y:S04]  /*5390*/  SHFL.IDX PT, R97, R97, 0x1, 0x1c1f ;  /* 0x003c1f0061617f89 */ /* 0x001e2800000e0000 */
[----:B------:R-:W0:Y:S02]  /*53a0*/  SHFL.IDX PT, R96, R96, 0x1, 0x1c1f ;  /* 0x003c1f0060607f89 */ /* 0x000e2400000e0000 */
.L_x_9968:
[----:B----4-:R-:W-:-:S05]  /*53b0*/  VIADD R4, R200, 0x40 ;  /* 0x00000040c8047836 */ /* 0x010fca0000000000 */
[----:B------:R-:W-:-:S13]  /*53c0*/  ISETP.GE.OR P4, PT, R4, R94, P1 ;  /* 0x0000005e0400720c */ /* 0x000fda0000f86670 */
[----:B------:R-:W-:Y:S05]  /*53d0*/  @P4 BRA `(.L_x_9705) ;  /* 0x0000000c00004947 */ /* 0x000fea0003800000 */
[----:B------:R-:W4:Y:S01]  /*53e0*/  LDL R6, [R1+0x20] ;  /* 0x0000200001067983 */ /* 0x000f220000100800 */
[----:B------:R-:W-:Y:S01]  /*53f0*/  SEL R102, R61, R102, !P0 ;  /* 0x000000663d667207 */ /* 0x000fe20004000000 */
[----:B------:R-:W-:Y:S01]  /*5400*/  VIADD R7, R200, 0x40 ;  /* 0x00000040c8077836 */ /* 0x000fe20000000000 */
[----:B0-----:R-:W-:Y:S01]  /*5410*/  LEA R32, P4, R70, R96, 0x1 ;  /* 0x0000006046207211 */ /* 0x001fe200078808ff */
[----:B------:R-:W-:Y:S01]  /*5420*/  VIADD R4, R200, 0x40 ;  /* 0x00000040c8047836 */ /* 0x000fe20000000000 */
[----:B------:R-:W-:Y:S01]  /*5430*/  SHF.R.S32.HI R5, RZ, 0x1f, R102 ;  /* 0x0000001fff057819 */ /* 0x000fe20000011466 */
[----:B------:R-:W-:Y:S01]  /*5440*/  IMAD.SHL.U32 R7, R7, 0x40, RZ ;  /* 0x0000004007077824 */ /* 0x000fe200078e00ff */
[----:B------:R-:W-:Y:S01]  /*5450*/  BSSY B1, `(.L_x_9721) ;  /* 0x000006e000017945 */ /* 0x000fe20003800000 */
[----:B------:R-:W-:Y:S01]  /*5460*/  IMAD.SHL.U32 R4, R4, 0x40, RZ ;  /* 0x0000004004047824 */ /* 0x000fe200078e00ff */
[----:B------:R-:W-:Y:S02]  /*5470*/  LEA.HI R102, R5, R102, RZ, 0x4 ;  /* 0x0000006605667211 */ /* 0x000fe400078f20ff */
[----:B------:R-:W-:-:S02]  /*5480*/  LOP3.LUT R7, R7, 0x1c0, RZ, 0xc0, !PT ;  /* 0x000001c007077812 */ /* 0x000fc400078ec0ff */
[----:B------:R-:W-:Y:S02]  /*5490*/  LEA.HI.SX32 R11, R102, R69, 0x1c ;  /* 0x00000045660b7211 */ /* 0x000fe400078fe2ff */
[----:B------:R-:W-:Y:S02]  /*54a0*/  LOP3.LUT R4, R4, 0x1c0, RZ, 0xc0, !PT ;  /* 0x000001c004047812 */ /* 0x000fe400078ec0ff */
[----:B------:R-:W-:Y:S01]  /*54b0*/  SHF.R.U32.HI R7, RZ, 0x3, R7 ;  /* 0x00000003ff077819 */ /* 0x000fe20000011607 */
[----:B------:R-:W-:Y:S01]  /*54c0*/  IMAD.SHL.U32 R11, R11, 0x8, RZ ;  /* 0x000000080b0b7824 */ /* 0x000fe200078e00ff */
[----:B------:R-:W-:-:S04]  /*54d0*/  LEA.HI.X R33, R70, R97, R72, 0x1, P4 ;  /* 0x0000006146217211 */ /* 0x000fc800020f0c48 */
[----:B------:R-:W-:-:S04]  /*54e0*/  LOP3.LUT R4, R4, 0x38, R11, 0xf8, !PT ;  /* 0x0000003804047812 */ /* 0x000fc800078ef80b */
[----:B------:R-:W-:-:S05]  /*54f0*/  LOP3.LUT R4, R4, R7, RZ, 0x3c, !PT ;  /* 0x0000000704047212 */ /* 0x000fca00078e3cff */
[----:B----4-:R-:W-:Y:S02]  /*5500*/  IMAD.IADD R5, R6, 0x1, R4 ;  /* 0x0000000106057824 */ /* 0x010fe400078e0204 */
[C---:B------:R-:W-:Y:S02]  /*5510*/  IMAD R4, R18.reuse, 0x1800, R74 ;  /* 0x0000180012047824 */ /* 0x040fe400078e024a */
[----:B------:R-:W-:Y:S02]  /*5520*/  IMAD R6, R18, 0x1800, R5 ;  /* 0x0000180012067824 */ /* 0x000fe400078e0205 */
[--C-:B------:R-:W-:Y:S02]  /*5530*/  IMAD R4, R4, 0x2, R19.reuse ;  /* 0x0000000204047824 */ /* 0x100fe400078e0213 */
[----:B------:R-:W-:-:S04]  /*5540*/  IMAD R12, R6, 0x2, R19 ;  /* 0x00000002060c7824 */ /* 0x000fc800078e0213 */
[----:B------:R-:W0:Y:S04]  /*5550*/  LDS.128 R4, [R4+0x1c400] ;  /* 0x01c4000004047984 */ /* 0x000e280000000c00 */
[----:B------:R-:W4:Y:S01]  /*5560*/  LDS.128 R12, [R12+0x1c400] ;  /* 0x01c400000c0c7984 */ /* 0x000f220000000c00 */
[----:B------:R-:W-:Y:S05]  /*5570*/  @P2 BRA `(.L_x_9722) ;  /* 0x00000004006c2947 */ /* 0x000fea0003800000 */
[----:B------:R-:W-:Y:S02]  /*5580*/  SHF.R.U32.HI R35, RZ, 0x10, R41 ;  /* 0x00000010ff237819 */ /* 0x000fe40000011629 */
[----:B------:R-:W-:Y:S02]  /*5590*/  SHF.R.U32.HI R34, RZ, 0x10, R37 ;  /* 0x00000010ff227819 */ /* 0x000fe40000011625 */
[----:B------:R-:W-:Y:S01]  /*55a0*/  PRMT R116, R116, 0x5410, R35 ;  /* 0x0000541074747816 */ /* 0x000fe20000000023 */
[----:B----4-:R-:W-:Y:S01]  /*55b0*/  IMAD.U32 R35, R13, 0x10000, RZ ;  /* 0x000100000d237824 */ /* 0x010fe200078e00ff */
[----:B------:R-:W-:Y:S02]  /*55c0*/  PRMT R115, R115, 0x5410, R34 ;  /* 0x0000541073737816 */ /* 0x000fe40000000022 */
[----:B------:R-:W-:Y:S01]  /*55d0*/  SHF.R.U64 R36, R36, 0x10, R37 ;  /* 0x0000001024247819 */ /* 0x000fe20000001225 */
[----:B------:R-:W-:Y:S01]  /*55e0*/  IMAD.U32 R44, R116, 0x10000, RZ ;  /* 0x00010000742c7824 */ /* 0x000fe200078e00ff */
[----:B------:R-:W-:Y:S01]  /*55f0*/  SHF.R.U32.HI R46, RZ, 0x10, R43 ;  /* 0x00000010ff2e7819 */ /* 0x000fe2000001162b */
[----:B------:R-:W-:Y:S01]  /*5600*/  IMAD.U32 R37, R115, 0x10000, RZ ;  /* 0x0001000073257824 */ /* 0x000fe200078e00ff */
[----:B------:R-:W-:Y:S01]  /*5610*/  SHF.R.U64 R41, R40, 0x10, R41 ;  /* 0x0000001028297819 */ /* 0x000fe20000001229 */
[-C--:B------:R-:W-:Y:S01]  /*5620*/  FMUL.FTZ R45, R35, R44.reuse ;  /* 0x0000002c232d7220 */ /* 0x080fe20000410000 */
[----:B------:R-:W-:Y:S01]  /*5630*/  SHF.R.U64 R34, R38, 0x10, R39 ;  /* 0x0000001026227819 */ /* 0x000fe20000001227 */
[----:B0-----:R-:W-:Y:S01]  /*5640*/  IMAD.U32 R38, R5, 0x10000, RZ ;  /* 0x0001000005267824 */ /* 0x001fe200078e00ff */
[----:B------:R-:W-:Y:S01]  /*5650*/  LOP3.LUT R40, R13, 0xffff0000, RZ, 0xc0, !PT ;  /* 0xffff00000d287812 */ /* 0x000fe200078ec0ff */
[-C--:B------:R-:W-:Y:S01]  /*5660*/  FMUL.FTZ R47, R35, R37.reuse ;  /* 0x00000025232f7220 */ /* 0x080fe20000410000 */
[----:B------:R-:W-:Y:S01]  /*5670*/  LOP3.LUT R116, R116, 0xffff0000, RZ, 0xc0, !PT ;  /* 0xffff000074747812 */ /* 0x000fe200078ec0ff */
[C---:B------:R-:W-:Y:S01]  /*5680*/  FFMA.FTZ R37, R38.reuse, R37, -R45 ;  /* 0x0000002526257223 */ /* 0x040fe2000001082d */
[----:B------:R-:W-:Y:S01]  /*5690*/  LOP3.LUT R115, R115, 0xffff0000, RZ, 0xc0, !PT ;  /* 0xffff000073737812 */ /* 0x000fe200078ec0ff */
[----:B------:R-:W-:Y:S01]  /*56a0*/  FFMA.FTZ R38, R38, R44, R47 ;  /* 0x0000002c26267223 */ /* 0x000fe2000001002f */
[----:B------:R-:W-:Y:S01]  /*56b0*/  SHF.R.U32.HI R39, RZ, 0x10, R39 ;  /* 0x00000010ff277819 */ /* 0x000fe20000011627 */
[----:B------:R-:W-:Y:S01]  /*56c0*/  IMAD.U32 R44, R15, 0x10000, RZ ;  /* 0x000100000f2c7824 */ /* 0x000fe200078e00ff */
[----:B------:R-:W-:-:S02]  /*56d0*/  PRMT R113, R113, 0x5410, R46 ;  /* 0x0000541071717816 */ /* 0x000fc4000000002e */
[----:B------:R-:W-:Y:S01]  /*56e0*/  SHF.R.U64 R35, R42, 0x10, R43 ;  /* 0x000000102a237819 */ /* 0x000fe2000000122b */
[CC--:B------:R-:W-:Y:S01]  /*56f0*/  FMUL.FTZ R42, R40.reuse, R116.reuse ;  /* 0x00000074282a7220 */ /* 0x0c0fe20000410000 */
[----:B------:R-:W-:Y:S01]  /*5700*/  LOP3.LUT R13, R5, 0xffff0000, RZ, 0xc0, !PT ;  /* 0xffff0000050d7812 */ /* 0x000fe200078ec0ff */
[-C--:B------:R-:W-:Y:S01]  /*5710*/  FMUL.FTZ R43, R40, R115.reuse ;  /* 0x00000073282b7220 */ /* 0x080fe20000410000 */
[----:B------:R-:W-:Y:S01]  /*5720*/  PRMT R110, R110, 0x5410, R39 ;  /* 0x000054106e6e7816 */ /* 0x000fe20000000027 */
[C---:B------:R-:W-:Y:S01]  /*5730*/  IMAD.U32 R46, R113.reuse, 0x10000, RZ ;  /* 0x00010000712e7824 */ /* 0x040fe200078e00ff */
[----:B------:R-:W-:Y:S01]  /*5740*/  LOP3.LUT R113, R113, 0xffff0000, RZ, 0xc0, !PT ;  /* 0xffff000071717812 */ /* 0x000fe200078ec0ff */
[C---:B------:R-:W-:Y:S01]  /*5750*/  FFMA.FTZ R40, R13.reuse, R115, -R42 ;  /* 0x000000730d287223 */ /* 0x040fe2000001082a */
[----:B------:R-:W-:Y:S01]  /*5760*/  FFMA.FTZ R13, R13, R116, R43 ;  /* 0x000000740d0d7223 */ /* 0x000fe2000001002b */
[C---:B------:R-:W-:Y:S01]  /*5770*/  IMAD.U32 R39, R12.reuse, 0x10000, RZ ;  /* 0x000100000c277824 */ /* 0x040fe200078e00ff */
[----:B------:R-:W-:Y:S01]  /*5780*/  LOP3.LUT R42, R12, 0xffff0000, RZ, 0xc0, !PT ;  /* 0xffff00000c2a7812 */ /* 0x000fe200078ec0ff */
[----:B------:R-:W-:-:S02]  /*5790*/  IMAD.U32 R45, R110, 0x10000, RZ ;  /* 0x000100006e2d7824 */ /* 0x000fc400078e00ff */
[-C--:B------:R-:W-:Y:S01]  /*57a0*/  FMUL.FTZ R12, R44, R46.reuse ;  /* 0x0000002e2c0c7220 */ /* 0x080fe20000410000 */
[C---:B------:R-:W-:Y:S01]  /*57b0*/  IMAD.U32 R43, R7.reuse, 0x10000, RZ ;  /* 0x00010000072b7824 */ /* 0x040fe200078e00ff */
[----:B------:R-:W-:Y:S01]  /*57c0*/  LOP3.LUT R110, R110, 0xffff0000, RZ, 0xc0, !PT ;  /* 0xffff00006e6e7812 */ /* 0x000fe200078ec0ff */
[-C--:B------:R-:W-:Y:S01]  /*57d0*/  FMUL.FTZ R47, R44, R45.reuse ;  /* 0x0000002d2c2f7220 */ /* 0x080fe20000410000 */
[----:B------:R-:W-:Y:S01]  /*57e0*/  LOP3.LUT R44, R7, 0xffff0000, RZ, 0xc0, !PT ;  /* 0xffff0000072c7812 */ /* 0x000fe200078ec0ff */
[----:B------:R-:W-:Y:S01]  /*57f0*/  FFMA.FTZ R12, R43, R45, -R12 ;  /* 0x0000002d2b0c7223 */ /* 0x000fe2000001080c */
[----:B------:R-:W-:Y:S01]  /*5800*/  LOP3.LUT R45, R15, 0xffff0000, RZ, 0xc0, !PT ;  /* 0xffff00000f2d7812 */ /* 0x000fe200078ec0ff */
[----:B------:R-:W-:Y:S01]  /*5810*/  FFMA.FTZ R43, R43, R46, R47 ;  /* 0x0000002e2b2b7223 */ /* 0x000fe2000001002f */
[----:B------:R-:W-:Y:S01]  /*5820*/  PRMT R114, R114, 0x5410, R41 ;  /* 0x0000541072727816 */ /* 0x000fe20000000029 */
[----:B------:R-:W-:Y:S01]  /*5830*/  IMAD.U32 R5, R4, 0x10000, RZ ;  /* 0x0001000004057824 */ /* 0x000fe200078e00ff */
[----:B------:R-:W-:Y:S01]  /*5840*/  PRMT R111, R111, 0x5410, R36 ;  /* 0x000054106f6f7816 */ /* 0x000fe20000000024 */
[C---:B------:R-:W-:Y:S01]  /*5850*/  FMUL.FTZ R46, R45.reuse, R110 ;  /* 0x0000006e2d2e7220 */ /* 0x040fe20000410000 */
[----:B------:R-:W-:Y:S01]  /*5860*/  FMUL.FTZ R47, R45, R113 ;  /* 0x000000712d2f7220 */ /* 0x000fe20000410000 */
[----:B------:R-:W-:Y:S01]  /*5870*/  LOP3.LUT R45, R114, 0xffff0000, RZ, 0xc0, !PT ;  /* 0xffff0000722d7812 */ /* 0x000fe200078ec0ff */
[----:B------:R-:W-:-:S02]  /*5880*/  IMAD.U32 R15, R14, 0x10000, RZ ;  /* 0x000100000e0f7824 */ /* 0x000fc400078e00ff */
[C---:B------:R-:W-:Y:S01]  /*5890*/  FFMA.FTZ R36, R44.reuse, R113, R46 ;  /* 0x000000712c247223 */ /* 0x040fe2000001002e */
[----:B------:R-:W-:Y:S01]  /*58a0*/  FFMA.FTZ R41, R44, R110, -R47 ;  /* 0x0000006e2c297223 */ /* 0x000fe2000001082f */
[----:B------:R-:W-:Y:S01]  /*58b0*/  IMAD.U32 R46, R114, 0x10000, RZ ;  /* 0x00010000722e7824 */ /* 0x000fe200078e00ff */
[----:B------:R-:W-:Y:S01]  /*58c0*/  PRMT R109, R109, 0x5410, R34 ;  /* 0x000054106d6d7816 */ /* 0x000fe20000000022 */
[C---:B------:R-:W-:Y:S01]  /*58d0*/  IMAD.U32 R44, R111.reuse, 0x10000, RZ ;  /* 0x000100006f2c7824 */ /* 0x040fe200078e00ff */
[----:B------:R-:W-:Y:S01]  /*58e0*/  LOP3.LUT R111, R111, 0xffff0000, RZ, 0xc0, !PT ;  /* 0xffff00006f6f7812 */ /* 0x000fe200078ec0ff */
[C---:B------:R-:W-:Y:S01]  /*58f0*/  FMUL.FTZ R34, R39.reuse, R46 ;  /* 0x0000002e27227220 */ /* 0x040fe20000410000 */
[----:B------:R-:W-:Y:S01]  /*5900*/  LOP3.LUT R4, R4, 0xffff0000, RZ, 0xc0, !PT ;  /* 0xffff000004047812 */ /* 0x000fe200078ec0ff */
[-C--:B------:R-:W-:Y:S01]  /*5910*/  FMUL.FTZ R39, R39, R44.reuse ;  /* 0x0000002c27277220 */ /* 0x080fe20000410000 */
[----:B------:R-:W-:Y:S01]  /*5920*/  PRMT R112, R112, 0x5410, R35 ;  /* 0x0000541070707816 */ /* 0x000fe20000000023 */
[C---:B------:R-:W-:Y:S01]  /*5930*/  FMUL.FTZ R35, R42.reuse, R45 ;  /* 0x0000002d2a237220 */ /* 0x040fe20000410000 */
[C---:B------:R-:W-:Y:S01]  /*5940*/  FFMA.FTZ R34, R5.reuse, R44, -R34 ;  /* 0x0000002c05227223 */ /* 0x040fe20000010822 */
[----:B------:R-:W-:Y:S01]  /*5950*/  FFMA.FTZ R5, R5, R46, R39 ;  /* 0x0000002e05057223 */ /* 0x000fe20000010027 */
[-C--:B------:R-:W-:Y:S01]  /*5960*/  FMUL.FTZ R39, R42, R111.reuse ;  /* 0x0000006f2a277220 */ /* 0x080fe20000410000 */
[----:B------:R-:W-:Y:S01]  /*5970*/  FFMA.FTZ R111, R4, R111, -R35 ;  /* 0x0000006f046f7223 */ /* 0x000fe20000010823 */
[----:B------:R-:W-:Y:S01]  /*5980*/  LOP3.LUT R14, R14, 0xffff0000, RZ, 0xc0, !PT ;  /* 0xffff00000e0e7812 */ /* 0x000fe200078ec0ff */
[C---:B------:R-:W-:Y:S01]  /*5990*/  IMAD.U32 R42, R109.reuse, 0x10000, RZ ;  /* 0x000100006d2a7824 */ /* 0x040fe200078e00ff */
[C---:B------:R-:W-:Y:S01]  /*59a0*/  LOP3.LUT R35, R112.reuse, 0xffff0000, RZ, 0xc0, !PT ;  /* 0xffff000070237812 */ /* 0x040fe200078ec0ff */
[----:B------:R-:W-:Y:S01]  /*59b0*/  IMAD.U32 R44, R112, 0x10000, RZ ;  /* 0x00010000702c7824 */ /* 0x000fe200078e00ff */
[----:B------:R-:W-:Y:S01]  /*59c0*/  LOP3.LUT R109, R109, 0xffff0000, RZ, 0xc0, !PT ;  /* 0xffff00006d6d7812 */ /* 0x000fe200078ec0ff */
[----:B------:R-:W-:-:S02]  /*59d0*/  IMAD.U32 R7, R6, 0x10000, RZ ;  /* 0x0001000006077824 */ /* 0x000fc400078e00ff */
[----:B------:R-:W-:Y:S01]  /*59e0*/  FFMA.FTZ R4, R4, R45, R39 ;  /* 0x0000002d04047223 */ /* 0x000fe20000010027 */
[----:B------:R-:W-:Y:S01]  /*59f0*/  LOP3.LUT R6, R6, 0xffff0000, RZ, 0xc0, !PT ;  /* 0xffff000006067812 */ /* 0x000fe200078ec0ff */
[C---:B------:R-:W-:Y:S01]  /*5a00*/  FMUL.FTZ R46, R15.reuse, R44 ;  /* 0x0000002c0f2e7220 */ /* 0x040fe20000410000 */
[C---:B------:R-:W-:Y:S01]  /*5a10*/  FMUL.FTZ R39, R14.reuse, R35 ;  /* 0x000000230e277220 */ /* 0x040fe20000410000 */
[-C--:B------:R-:W-:Y:S01]  /*5a20*/  FMUL.FTZ R15, R15, R42.reuse ;  /* 0x0000002a0f0f7220 */ /* 0x080fe20000410000 */
[----:B------:R-:W-:Y:S01]  /*5a30*/  FMUL.FTZ R14, R14, R109 ;  /* 0x0000006d0e0e7220 */ /* 0x000fe20000410000 */
[----:B------:R-:W-:Y:S01]  /*5a40*/  F2FP.BF16.F32.PACK_AB R43, R36, R43 ;  /* 0x0000002b242b723e */ /* 0x000fe200000010ff */
[C---:B------:R-:W-:Y:S01]  /*5a50*/  FFMA.FTZ R46, R7.reuse, R42, -R46 ;  /* 0x0000002a072e7223 */ /* 0x040fe2000001082e */
[----:B------:R-:W-:Y:S01]  /*5a60*/  FFMA.FTZ R15, R7, R44, R15 ;  /* 0x0000002c070f7223 */ /* 0x000fe2000001000f */
[C---:B------:R-:W-:Y:S01]  /*5a70*/  FFMA.FTZ R14, R6.reuse, R35, R14 ;  /* 0x00000023060e7223 */ /* 0x040fe2000001000e */
[----:B------:R-:W-:Y:S01]  /*5a80*/  FFMA.FTZ R39, R6, R109, -R39 ;  /* 0x0000006d06277223 */ /* 0x000fe20000010827 */
        /* <DEDUP_REMOVED lines=9> */
[----:B------:R-:W-:-:S07]  /*5b20*/  F2FP.BF16.F32.PACK_AB R6, R39, R46 ;  /* 0x0000002e2706723e */ /* 0x000fce00000010ff */
.L_x_9722:
[----:B------:R-:W-:Y:S05]  /*5b30*/  BSYNC B1 ;  /* 0x0000000000017941 */ /* 0x000fea0003800000 */
.L_x_9721:
[----:B------:R-:W-:Y:S01]  /*5b40*/  ISETP.GE.AND P2, PT, R11, R98, PT ;  /* 0x000000620b00720c */ /* 0x000fe20003f46270 */
[----:B0-----:R0:W-:Y:S02]  /*5b50*/  ST.E.128 desc[UR40][R32.64], R4 ;  /* 0x0000000420007985 */ /* 0x0011e4000c101d28 */
[----:B0-----:R-:W-:Y:S02]  /*5b60*/  IMAD.MOV.U32 R4, RZ, RZ, R96 ;  /* 0x000000ffff047224 */ /* 0x001fe400078e0060 */
[----:B------:R-:W-:-:S08]  /*5b70*/  IMAD.MOV.U32 R5, RZ, RZ, R97 ;  /* 0x000000ffff057224 */ /* 0x000fd000078e0061 */
[----:B------:R-:W-:Y:S05]  /*5b80*/  @P2 BRA `(.L_x_9705) ;  /* 0x0000000400142947 */ /* 0x000fea0003800000 */
[----:B------:R-:W-:-:S05]  /*5b90*/  IMAD.WIDE R4, R11, 0x2, R4 ;  /* 0x000000020b047825 */ /* 0x000fca00078e0204 */
[----:B----4-:R0:W-:Y:S01]  /*5ba0*/  ST.E.128 desc[UR40][R4.64], R12 ;  /* 0x0000000c04007985 */ /* 0x0101e2000c101d28 */
[----:B------:R-:W-:Y:S05]  /*5bb0*/  BRA `(.L_x_9705) ;  /* 0x0000000400087947 */ /* 0x000fea0003800000 */
.L_x_9686:
[----:B------:R-:W-:-:S13]  /*5bc0*/  ISETP.NE.AND P3, PT, R206, 0x3, PT ;  /* 0x00000003ce00780c */ /* 0x000fda0003f65270 */
[----:B------:R-:W-:Y:S05]  /*5bd0*/  @!P3 BRA `(.L_x_9723) ;  /* 0x000000000004b947 */ /* 0x000fea0003800000 */
[----:B------:R-:W-:Y:S01]  /*5be0*/  BPT.TRAP 0x1 ;  /* 0x000000040000795c */ /* 0x000fe20000300000 */
.L_x_9723:
[----:B------:R-:W-:Y:S01]  /*5bf0*/  IMAD R87, R18, 0x8, R19 ;  /* 0x0000000812577824 */ /* 0x000fe200078e0213 */
[----:B------:R-:W-:Y:S01]  /*5c00*/  SHF.L.U32 R95, R204, 0x1f, RZ ;  /* 0x0000001fcc5f7819 */ /* 0x000fe200000006ff */
[----:B------:R-:W-:Y:S01]  /*5c10*/  BSSY B1, `(.L_x_9724) ;  /* 0x0000004000017945 */ /* 0x000fe20003800000 */
[----:B------:R-:W-:Y:S02]  /*5c20*/  SHF.R.S32.HI R92, RZ, 0x1f, R91 ;  /* 0x0000001fff5c7819 */ /* 0x000fe4000001145b */
[----:B------:R-:W1:Y:S02]  /*5c30*/  SYNCS.PHASECHK.TRANS64.TRYWAIT P2, [R87+URZ+0x22890], R95 ;  /* 0x0228905f570075a7 */ /* 0x000e64000804017f */
[----:B-1----:R-:W-:Y:S05]  /*5c40*/  @!P2 BRA `(.L_x_9725) ;  /* 0x000001540070a947 */ /* 0x002fea0003800000 */
.L_x_9969:
[----:B------:R-:W-:Y:S05]  /*5c50*/  BSYNC B1 ;  /* 0x0000000000017941 */ /* 0x000fea0003800000 */
.L_x_9724:
        /* <DEDUP_REMOVED lines=25> */
.L_x_9973:
[----:B------:R-:W-:Y:S04]  /*5df0*/  BSSY B1, `(.L_x_9727) ;  /* 0x000000d000017945 */ /* 0x000fe80003800000 */
[----:B------:R-:W-:Y:S05]  /*5e00*/  @!P2 BRA `(.L_x_9728) ;  /* 0x00000000002ca947 */ /* 0x000fea0003800000 */
[----:B------:R-:W-:Y:S02]  /*5e10*/  ULDC UR4, c[0x0][0x2f4] ;  /* 0x0000bd0000047ab9 */ /* 0x000fe40000000800 */
[----:B------:R-:W-:-:S13]  /*5e20*/  ISETP.GE.AND P2, PT, R16, UR4, PT ;  /* 0x0000000410007c0c */ /* 0x000fda000bf46270 */
[----:B---3--:R-:W-:-:S04]  /*5e30*/  @!P2 LEA R14, P4, R16, R7, 0x1 ;  /* 0x00000007100ea211 */ /* 0x008fc800078808ff */
[----:B--2---:R-:W-:Y:S02]  /*5e40*/  @!P2 LEA.HI.X R15, R16, R5, R17, 0x1, P4 ;  /* 0x00000005100fa211 */ /* 0x004fe400020f0c11 */
[----:B------:R-:W-:-:S13]  /*5e50*/  ISETP.GE.AND P4, PT, R2, UR4, PT ;  /* 0x0000000402007c0c */ /* 0x000fda000bf86270 */
[----:B------:R-:W-:-:S04]  /*5e60*/  @!P4 LEA R12, P5, R2, R7, 0x1 ;  /* 0x00000007020cc211 */ /* 0x000fc800078a08ff */
[----:B------:R-:W-:Y:S02]  /*5e70*/  @!P4 LEA.HI.X R13, R2, R5, R202, 0x1, P5 ;  /* 0x00000005020dc211 */ /* 0x000fe400028f0cca */
[----:B------:R-:W2:Y:S04]  /*5e80*/  @!P2 LDS.128 R4, [R98] ;  /* 0x000000006204a984 */ /* 0x000ea80000000c00 */
[----:B--2---:R-:W-:Y:S04]  /*5e90*/  @!P2 ST.E.128 desc[UR40][R14.64], R4 ;  /* 0x000000040e00a985 */ /* 0x004fe8000c101d28 */
[----:B------:R-:W2:Y:S04]  /*5ea0*/  @!P4 LDS.128 R4, [R89] ;  /* 0x000000005904c984 */ /* 0x000ea80000000c00 */
[----:B--2---:R4:W-:Y:S02]  /*5eb0*/  @!P4 ST.E.128 desc[UR40][R12.64], R4 ;  /* 0x000000040c00c985 */ /* 0x0049e4000c101d28 */
.L_x_9728:
[----:B------:R-:W-:Y:S05]  /*5ec0*/  BSYNC B1 ;  /* 0x0000000000017941 */ /* 0x000fea0003800000 */
.L_x_9727:
[----:B------:R-:W-:-:S03]  /*5ed0*/  UMOV UR4, 0xffffffff ;  /* 0xffffffff00047882 */ /* 0x000fc60000000000 */
[----:B------:R-:W-:Y:S05]  /*5ee0*/  BRA.DIV UR4, `(.L_x_9729) ;  /* 0x0000015604287947 */ /* 0x000fea000b800000 */
[----:B--2-4-:R2:W4:Y:S04]  /*5ef0*/  SHFL.IDX PT, R5, R33, 0x1, 0x1c1f ;  /* 0x003c1f0021057f89 */ /* 0x01452800000e0000 */
[----:B---3--:R2:W3:Y:S02]  /*5f00*/  SHFL.IDX PT, R7, R32, 0x1, 0x1c1f ;  /* 0x003c1f0020077f89 */ /* 0x0084e400000e0000 */
.L_x_9977:
[----:B------:R-:W-:-:S13]  /*5f10*/  ISETP.GE.AND P2, PT, R34, 0x41, PT ;  /* 0x000000412200780c */ /* 0x000fda0003f46270 */
[----:B------:R-:W-:Y:S05]  /*5f20*/  @!P2 BRA `(.L_x_9705) ;  /* 0x00000000002ca947 */ /* 0x000fea0003800000 */
[----:B------:R-:W-:Y:S02]  /*5f30*/  ULDC UR4, c[0x0][0x2f4] ;  /* 0x0000bd0000047ab9 */ /* 0x000fe40000000800 */
[----:B------:R-:W-:-:S13]  /*5f40*/  ISETP.GE.AND P2, PT, R16, UR4, PT ;  /* 0x0000000410007c0c */ /* 0x000fda000bf46270 */
[----:B---3--:R-:W-:-:S04]  /*5f50*/  @!P2 LEA R14, P4, R16, R7, 0x1 ;  /* 0x00000007100ea211 */ /* 0x008fc800078808ff */
[----:B----4-:R-:W-:Y:S02]  /*5f60*/  @!P2 LEA.HI.X R15, R16, R5, R17, 0x1, P4 ;  /* 0x00000005100fa211 */ /* 0x010fe400020f0c11 */
[----:B------:R-:W-:-:S13]  /*5f70*/  ISETP.GE.AND P4, PT, R2, UR4, PT ;  /* 0x0000000402007c0c */ /* 0x000fda000bf86270 */
[----:B------:R-:W-:-:S04]  /*5f80*/  @!P4 LEA R12, P5, R2, R7, 0x1 ;  /* 0x00000007020cc211 */ /* 0x000fc800078a08ff */
[----:B------:R-:W-:Y:S02]  /*5f90*/  @!P4 LEA.HI.X R13, R2, R5, R202, 0x1, P5 ;  /* 0x00000005020dc211 */ /* 0x000fe400028f0cca */
[----:B------:R-:W3:Y:S04]  /*5fa0*/  @!P2 LDS.128 R4, [R98+0x2000] ;  /* 0x002000006204a984 */ /* 0x000ee80000000c00 */
[----:B---3--:R-:W-:Y:S04]  /*5fb0*/  @!P2 ST.E.128 desc[UR40][R14.64], R4 ;  /* 0x000000040e00a985 */ /* 0x008fe8000c101d28 */
[----:B------:R-:W3:Y:S04]  /*5fc0*/  @!P4 LDS.128 R4, [R89+0x2000] ;  /* 0x002000005904c984 */ /* 0x000ee80000000c00 */
[----:B---3--:R3:W-:Y:S02]  /*5fd0*/  @!P4 ST.E.128 desc[UR40][R12.64], R4 ;  /* 0x000000040c00c985 */ /* 0x0087e4000c101d28 */
.L_x_9705:
[----:B------:R-:W-:Y:S05]  /*5fe0*/  BSYNC B0 ;  /* 0x0000000000007941 */ /* 0x000fea0003800000 */
.L_x_9685:
[----:B0--34-:R-:W0:Y:S01]  /*5ff0*/  S2R R4, SR_TID.X ;  /* 0x0000000000047919 */ /* 0x019e220000002100 */
        /* <DEDUP_REMOVED lines=16> */
.L_x_9731:
[----:B------:R-:W-:Y:S05]  /*6100*/  BSYNC B0 ;  /* 0x0000000000007941 */ /* 0x000fea0003800000 */
.L_x_9730:
[----:B------:R-:W3:Y:S01]  /*6110*/  SYNCS.PHASECHK.TRANS64.TRYWAIT P3, [R87+URZ+0x228b0], R95 ;  /* 0x0228b05f570075a7 */ /* 0x000ee2000806017f */
[----:B------:R-:W-:Y:S04]  /*6120*/  BSSY B0, `(.L_x_9732) ;  /* 0x0000002000007945 */ /* 0x000fe80003800000 */
[----:B---3--:R-:W-:Y:S05]  /*6130*/  @!P3 BRA `(.L_x_9733) ;  /* 0x0000015000e0b947 */ /* 0x008fea0003800000 */
.L_x_9978:
[----:B------:R-:W-:Y:S05]  /*6140*/  BSYNC B0 ;  /* 0x0000000000007941 */ /* 0x000fea0003800000 */
.L_x_9732:
[----:B------:R-:W-:Y:S01]  /*6150*/  ULDC.64 UR4, c[0x0][0x328] ;  /* 0x0000ca0000047ab9 */ /* 0x000fe20000000a00 */
[----:B------:R-:W-:Y:S01]  /*6160*/  ULDC.64 UR6, c[0x0][0x318] ;  /* 0x0000c60000067ab9 */ /* 0x000fe20000000a00 */
[----:B------:R-:W-:Y:S01]  /*6170*/  IMAD R92, R92, UR4, RZ ;  /* 0x000000045c5c7c24 */ /* 0x000fe2000f8e02ff */
[----:B------:R-:W-:Y:S01]  /*6180*/  BSSY B0, `(.L_x_9734) ;  /* 0x0000040000007945 */ /* 0x000fe20003800000 */
[----:B0-----:R-:W-:-:S04]  /*6190*/  IMAD.WIDE.U32 R4, R91, UR4, RZ ;  /* 0x000000045b047c25 */ /* 0x001fc8000f8e00ff */
        /* <DEDUP_REMOVED lines=8> */
[----:B------:R-:W-:Y:S02]  /*6220*/  IMAD.IADD R5, R5, 0x1, R93 ;  /* 0x0000000105057824 */ /* 0x000fe400078e025d */
[----:B------:R-:W-:Y:S02]  /*6230*/  IMAD R34, R18, 0x6000, R82 ;  /* 0x0000600012227824 */ /* 0x000fe400078e0252 */
[----:B------:R-:W-:-:S04]  /*6240*/  IMAD.WIDE.U32 R4, R201, UR4, R4 ;  /* 0x00000004c9047c25 */ /* 0x000fc8000f8e0004 */
[----:B------:R-:W-:Y:S01]  /*6250*/  IMAD R5, R201, UR5, R5 ;  /* 0x00000005c9057c24 */ /* 0x000fe2000f8e0205 */
[----:B------:R-:W-:-:S04]  /*6260*/  LEA R35, P3, R4, UR6, 0x1 ;  /* 0x0000000604237c11 */ /* 0x000fc8000f8608ff */
[----:B------:R-:W-:Y:S01]  /*6270*/  LEA.HI.X R36, R4, UR7, R5, 0x1, P3 ;  /* 0x0000000704247c11 */ /* 0x000fe200098f0c05 */
[----:B------:R-:W-:Y:S01]  /*6280*/  IMAD.IADD R4, R75, 0x1, R34 ;  /* 0x000000014b047824 */ /* 0x000fe200078e0222 */
[----:B------:R-:W-:Y:S01]  /*6290*/  ISETP.GE.AND P3, PT, R94, 0x1, PT ;  /* 0x000000015e00780c */ /* 0x000fe20003f66270 */
[----:B------:R0:W4:Y:S01]  /*62a0*/  SHFL.IDX PT, R41, R35, RZ, 0x1c1f ;  /* 0x001c1fff23297589 */ /* 0x00012200000e0000 */
[--C-:B------:R-:W-:Y:S02]  /*62b0*/  IMAD R34, R34, 0x2, R25.reuse ;  /* 0x0000000222227824 */ /* 0x100fe400078e0219 */
[----:B------:R-:W-:Y:S01]  /*62c0*/  IMAD R11, R4, 0x2, R25 ;  /* 0x00000002040b7824 */ /* 0x000fe200078e0219 */
[----:B------:R0:W0:Y:S08]  /*62d0*/  SHFL.IDX PT, R39, R36, RZ, 0x1c1f ;  /* 0x001c1fff24277589 */ /* 0x00003000000e0000 */
[----:B------:R-:W-:Y:S05]  /*62e0*/  @!P3 BRA `(.L_x_9735) ;  /* 0x0000000000a4b947 */ /* 0x000fea0003800000 */
[----:B------:R-:W-:Y:S02]  /*62f0*/  ISETP.NE.AND P5, PT, R77, RZ, PT ;  /* 0x000000ff4d00720c */ /* 0x000fe40003fa5270 */
[----:B------:R-:W-:Y:S02]  /*6300*/  ISETP.NE.AND P4, PT, R78, RZ, PT ;  /* 0x000000ff4e00720c */ /* 0x000fe40003f85270 */
[----:B------:R-:W-:-:S09]  /*6310*/  PRMT R37, R10, 0x8880, RZ ;  /* 0x000088800a257816 */ /* 0x000fd200000000ff */
[----:B------:R-:W5:Y:S01]  /*6320*/  @P5 LDS.128 R4, [R34] ;  /* 0x0000000022045984 */ /* 0x000f620000000c00 */
[----:B--2-4-:R-:W-:-:S04]  /*6330*/  @P5 LEA R32, P3, R16, R41, 0x1 ;  /* 0x0000002910205211 */ /* 0x014fc800078608ff */
[----:B0-----:R-:W-:Y:S02]  /*6340*/  @P5 LEA.HI.X R33, R16, R39, R17, 0x1, P3 ;  /* 0x0000002710215211 */ /* 0x001fe400018f0c11 */
[----:B------:R-:W-:-:S04]  /*6350*/  @P4 LEA R14, P3, R2, R41, 0x1 ;  /* 0x00000029020e4211 */ /* 0x000fc800078608ff */
[----:B------:R-:W-:Y:S02]  /*6360*/  @P4 LEA.HI.X R15, R2, R39, R202, 0x1, P3 ;  /* 0x00000027020f4211 */ /* 0x000fe400018f0cca */
[----:B------:R-:W-:-:S13]  /*6370*/  ISETP.NE.AND P3, PT, R79, RZ, PT ;  /* 0x000000ff4f00720c */ /* 0x000fda0003f65270 */
[----:B------:R-:W-:-:S04]  /*6380*/  @P3 LEA R12, P6, R211, R41, 0x1 ;  /* 0x00000029d30c3211 */ /* 0x000fc800078c08ff */
[----:B------:R-:W-:Y:S01]  /*6390*/  @P3 LEA.HI.X R13, R211, R39, R220, 0x1, P6 ;  /* 0x00000027d30d3211 */ /* 0x000fe200030f0cdc */
[----:B-----5:R0:W-:Y:S01]  /*63a0*/  @P5 ST.E.128 desc[UR40][R32.64], R4 ;  /* 0x0000000420005985 */ /* 0x0201e2000c101d28 */
[----:B------:R-:W-:-:S03]  /*63b0*/  ISETP.NE.AND P5, PT, R80, RZ, PT ;  /* 0x000000ff5000720c */ /* 0x000fc60003fa5270 */
[----:B------:R-:W2:Y:S10]  /*63c0*/  @P4 LDS.128 R4, [R11] ;  /* 0x000000000b044984 */ /* 0x000eb40000000c00 */
[----:B0-----:R-:W-:-:S04]  /*63d0*/  @P5 LEA R32, P6, R210, R41, 0x1 ;  /* 0x00000029d2205211 */ /* 0x001fc800078c08ff */
[----:B------:R-:W-:Y:S01]  /*63e0*/  @P5 LEA.HI.X R33, R210, R39, R219, 0x1, P6 ;  /* 0x00000027d2215211 */ /* 0x000fe200030f0cdb */
[----:B--2---:R0:W-:Y:S01]  /*63f0*/  @P4 ST.E.128 desc[UR40][R14.64], R4 ;  /* 0x000000040e004985 */ /* 0x0041e2000c101d28 */
[----:B------:R-:W-:-:S03]  /*6400*/  ISETP.NE.AND P4, PT, R81, RZ, PT ;  /* 0x000000ff5100720c */ /* 0x000fc60003f85270 */
[----:B------:R-:W2:Y:S10]  /*6410*/  @P3 LDS.128 R4, [R34+0x3000] ;  /* 0x0030000022043984 */ /* 0x000eb40000000c00 */
        /* <DEDUP_REMOVED lines=13> */
[----:B------:R-:W-:-:S03]  /*64f0*/  ISETP.GT.AND P4, PT, R37, -0x1, PT ;  /* 0xffffffff2500780c */ /* 0x000fc60003f84270 */
[----:B------:R-:W2:Y:S10]  /*6500*/  @P3 LDS.128 R4, [R11+0x6000] ;  /* 0x006000000b043984 */ /* 0x000eb40000000c00 */
[----:B0-----:R-:W-:-:S04]  /*6510*/  @!P4 LEA R14, P6, R212, R41, 0x1 ;  /* 0x00000029d40ec211 */ /* 0x001fc800078c08ff */
[----:B------:R-:W-:Y:S01]  /*6520*/  @!P4 LEA.HI.X R15, R212, R39, R215, 0x1, P6 ;  /* 0x00000027d40fc211 */ /* 0x000fe200030f0cd7 */
[----:B--2---:R-:W-:Y:S04]  /*6530*/  @P3 ST.E.128 desc[UR40][R12.64], R4 ;  /* 0x000000040c003985 */ /* 0x004fe8000c101d28 */
[----:B------:R-:W0:Y:S04]  /*6540*/  @P5 LDS.128 R4, [R34+0x9000] ;  /* 0x0090000022045984 */ /* 0x000e280000000c00 */
[----:B0-----:R-:W-:Y:S04]  /*6550*/  @P5 ST.E.128 desc[UR40][R32.64], R4 ;  /* 0x0000000420005985 */ /* 0x001fe8000c101d28 */
[----:B------:R-:W0:Y:S04]  /*6560*/  @!P4 LDS.128 R4, [R11+0x9000] ;  /* 0x009000000b04c984 */ /* 0x000e280000000c00 */
[----:B0-----:R0:W-:Y:S02]  /*6570*/  @!P4 ST.E.128 desc[UR40][R14.64], R4 ;  /* 0x000000040e00c985 */ /* 0x0011e4000c101d28 */
.L_x_9735:
[----:B------:R-:W-:Y:S05]  /*6580*/  BSYNC B0 ;  /* 0x0000000000007941 */ /* 0x000fea0003800000 */
.L_x_9734:
[----:B------:R-:W-:Y:S01]  /*6590*/  ISETP.GE.AND P3, PT, R94, 0x41, PT ;  /* 0x000000415e00780c */ /* 0x000fe20003f66270 */
[----:B------:R1:W1:Y:S01]  /*65a0*/  SHFL.IDX PT, R37, R36, 0x1, 0x1c1f ;  /* 0x003c1f0024257f89 */ /* 0x00026200000e0000 */
[----:B------:R-:W-:Y:S03]  /*65b0*/  BSSY B0, `(.L_x_9736) ;  /* 0x000002c000007945 */ /* 0x000fe60003800000 */
[----:B0-----:R-:W0:Y:S08]  /*65c0*/  SHFL.IDX PT, R35, R35, 0x1, 0x1c1f ;  /* 0x003c1f0023237f89 */ /* 0x001e3000000e0000 */
[----:B------:R-:W-:Y:S05]  /*65d0*/  @!P3 BRA `(.L_x_9737) ;  /* 0x0000000000a4b947 */ /* 0x000fea0003800000 */
[----:B------:R-:W-:Y:S02]  /*65e0*/  ISETP.NE.AND P5, PT, R77, RZ, PT ;  /* 0x000000ff4d00720c */ /* 0x000fe40003fa5270 */
[----:B------:R-:W-:Y:S02]  /*65f0*/  ISETP.NE.AND P4, PT, R78, RZ, PT ;  /* 0x000000ff4e00720c */ /* 0x000fe40003f85270 */
[----:B-1----:R-:W-:-:S09]  /*6600*/  PRMT R36, R10, 0x8880, RZ ;  /* 0x000088800a247816 */ /* 0x002fd200000000ff */
[----:B------:R-:W1:Y:S01]  /*6610*/  @P5 LDS.128 R4, [R34+0x2000] ;  /* 0x0020000022045984 */ /* 0x000e620000000c00 */
[----:B0-2---:R-:W-:-:S04]  /*6620*/  @P5 LEA R32, P3, R16, R35, 0x1 ;  /* 0x0000002310205211 */ /* 0x005fc800078608ff */
[----:B------:R-:W-:Y:S02]  /*6630*/  @P5 LEA.HI.X R33, R16, R37, R17, 0x1, P3 ;  /* 0x0000002510215211 */ /* 0x000fe400018f0c11 */
[----:B------:R-:W-:-:S04]  /*6640*/  @P4 LEA R14, P3, R2, R35, 0x1 ;  /* 0x00000023020e4211 */ /* 0x000fc800078608ff */
[----:B------:R-:W-:Y:S02]  /*6650*/  @P4 LEA.HI.X R15, R2, R37, R202, 0x1, P3 ;  /* 0x00000025020f4211 */ /* 0x000fe400018f0cca */
[----:B------:R-:W-:-:S13]  /*6660*/  ISETP.NE.AND P3, PT, R79, RZ, PT ;  /* 0x000000ff4f00720c */ /* 0x000fda0003f65270 */
[----:B------:R-:W-:-:S04]  /*6670*/  @P3 LEA R12, P6, R211, R35, 0x1 ;  /* 0x00000023d30c3211 */ /* 0x000fc800078c08ff */
[----:B------:R-:W-:Y:S01]  /*6680*/  @P3 LEA.HI.X R13, R211, R37, R220, 0x1, P6 ;  /* 0x00000025d30d3211 */ /* 0x000fe200030f0cdc */
[----:B-1----:R0:W-:Y:S01]  /*6690*/  @P5 ST.E.128 desc[UR40][R32.64], R4 ;  /* 0x0000000420005985 */ /* 0x0021e2000c101d28 */
[----:B------:R-:W-:-:S03]  /*66a0*/  ISETP.NE.AND P5, PT, R80, RZ, PT ;  /* 0x000000ff5000720c */ /* 0x000fc60003fa5270 */
[----:B------:R-:W1:Y:S10]  /*66b0*/  @P4 LDS.128 R4, [R11+0x2000] ;  /* 0x002000000b044984 */ /* 0x000e740000000c00 */
[----:B0-----:R-:W-:-:S04]  /*66c0*/  @P5 LEA R32, P6, R210, R35, 0x1 ;  /* 0x00000023d2205211 */ /* 0x001fc800078c08ff */
        /* <DEDUP_REMOVED lines=17> */
[----:B------:R-:W-:-:S03]  /*67e0*/  ISETP.GT.AND P4, PT, R36, -0x1, PT ;  /* 0xffffffff2400780c */ /* 0x000fc60003f84270 */
[----:B------:R-:W1:Y:S10]  /*67f0*/  @P3 LDS.128 R4, [R11+0x8000] ;  /* 0x008000000b043984 */ /* 0x000e740000000c00 */
[----:B0-----:R-:W-:-:S04]  /*6800*/  @!P4 LEA R14, P6, R212, R35, 0x1 ;  /* 0x00000023d40ec211 */ /* 0x001fc800078c08ff */
[----:B------:R-:W-:Y:S01]  /*6810*/  @!P4 LEA.HI.X R15, R212, R37, R215, 0x1, P6 ;  /* 0x00000025d40fc211 */ /* 0x000fe200030f0cd7 */
[----:B-1----:R-:W-:Y:S04]  /*6820*/  @P3 ST.E.128 desc[UR40][R12.64], R4 ;  /* 0x000000040c003985 */ /* 0x002fe8000c101d28 */
[----:B------:R-:W0:Y:S04]  /*6830*/  @P5 LDS.128 R4, [R34+0xb000] ;  /* 0x00b0000022045984 */ /* 0x000e280000000c00 */
[----:B0-----:R-:W-:Y:S04]  /*6840*/  @P5 ST.E.128 desc[UR40][R32.64], R4 ;  /* 0x0000000420005985 */ /* 0x001fe8000c101d28 */
[----:B------:R-:W0:Y:S04]  /*6850*/  @!P4 LDS.128 R4, [R11+0xb000] ;  /* 0x00b000000b04c984 */ /* 0x000e280000000c00 */
[----:B0-----:R0:W-:Y:S02]  /*6860*/  @!P4 ST.E.128 desc[UR40][R14.64], R4 ;  /* 0x000000040e00c985 */ /* 0x0011e4000c101d28 */
.L_x_9737:
[----:B------:R-:W-:Y:S05]  /*6870*/  BSYNC B0 ;  /* 0x0000000000007941 */ /* 0x000fea0003800000 */
.L_x_9736:
[----:B0-----:R-:W5:Y:S01]  /*6880*/  LDL R4, [R1] ;  /* 0x0000000001047983 */ /* 0x001f620000100800 */
[----:B-1-3--:R-:W-:Y:S02]  /*6890*/  @!P2 VIADD R87, R87, 0x228c0 ;  /* 0x000228c05757a836 */ /* 0x00afe40000000000 */
[----:B------:R-:W-:Y:S01]  /*68a0*/  VIADD R18, R18, 0x1 ;  /* 0x0000000112127836 */ /* 0x000fe20000000000 */
[----:B------:R-:W-:Y:S01]  /*68b0*/  @!PT LDS RZ, [RZ] ;  /* 0x00000000fffff984 */ /* 0x000fe20000000800 */
[----:B------:R-:W-:Y:S01]  /*68c0*/  @!PT LDS RZ, [RZ] ;  /* 0x00000000fffff984 */ /* 0x000fe20000000800 */
[----:B------:R-:W-:Y:S01]  /*68d0*/  @!PT LDS RZ, [RZ] ;  /* 0x00000000fffff984 */ /* 0x000fe20000000800 */
[----:B------:R-:W-:Y:S01]  /*68e0*/  @!PT LDS RZ, [RZ] ;  /* 0x00000000fffff984 */ /* 0x000fe20000000800 */
[----:B------:R0:W-:Y:S06]  /*68f0*/  MEMBAR.ALL.CTA ;  /* 0x0000000000007992 */ /* 0x0001ec0000008000 */
[----:B0-----:R-:W0:Y:S01]  /*6900*/  FENCE.VIEW.ASYNC.S ;  /* 0x00000000000073c6 */ /* 0x001e220000000000 */
[----:B------:R-:W-:Y:S01]  /*6910*/  @!P2 PRMT R87, RZ, 0x654, R87 ;  /* 0x00000654ff57a816 */ /* 0x000fe20000000057 */
[----:B0-----:R0:W-:Y:S06]  /*6920*/  BAR.SYNC.DEFER_BLOCKING R60, 0x80 ;  /* 0x0002003c0000751d */ /* 0x0011ec0000010000 */
[----:B------:R0:W-:Y:S01]  /*6930*/  @!P2 SYNCS.ARRIVE.TRANS64.RED.A1T0 RZ, [R87+URZ], RZ ;  /* 0x000000ff57ffa9a7 */ /* 0x0001e2000810043f */
[----:B------:R-:W-:-:S04]  /*6940*/  ISETP.NE.AND P2, PT, R18, 0x2, PT ;  /* 0x000000021200780c */ /* 0x000fc80003f45270 */
[----:B------:R-:W-:Y:S02]  /*6950*/  SEL R5, RZ, 0x1, P2 ;  /* 0x00000001ff057807 */ /* 0x000fe40001000000 */
[----:B------:R-:W-:Y:S02]  /*6960*/  SEL R18, R18, RZ, P2 ;  /* 0x000000ff12127207 */ /* 0x000fe40001000000 */
[----:B------:R-:W-:Y:S02]  /*6970*/  LOP3.LUT R204, R204, R5, RZ, 0x3c, !PT ;  /* 0x00000005cccc7212 */ /* 0x000fe400078e3cff */
[----:B-----5:R-:W-:-:S13]  /*6980*/  LOP3.LUT P3, RZ, R4, 0x2, RZ, 0xc0, !PT ;  /* 0x0000000204ff7812 */ /* 0x020fda000786c0ff */
[----:B0-----:R-:W-:Y:S05]  /*6990*/  @P3 BRA `(.L_x_9738) ;  /* 0xffffffc000e43947 */ /* 0x001fea000383ffff */
[----:B------:R-:W0:Y:S01]  /*69a0*/  S2R R4, SR_TID.X ;  /* 0x0000000000047919 */ /* 0x000e220000002100 */
[----:B------:R-:W-:Y:S02]  /*69b0*/  PLOP3.LUT P0, PT, PT, PT, PT, 0x8, 0x0 ;  /* 0x000000000000781c */ /* 0x000fe40003f0e170 */
[----:B0-----:R-:W-:-:S04]  /*69c0*/  SHF.R.U32.HI R4, RZ, 0x7, R4 ;  /* 0x00000007ff047819 */ /* 0x001fc80000011604 */
[----:B------:R-:W-:-:S13]  /*69d0*/  ISETP.NE.AND P3, PT, R4, 0x1, PT ;  /* 0x000000010400780c */ /* 0x000fda0003f65270 */
[----:B------:R-:W-:Y:S05]  /*69e0*/  @!P3 WARPSYNC.ALL ;  /* 0x000000000000b948 */ /* 0x000fea0003800000 */
[----:B------:R-:W-:Y:S06]  /*69f0*/  @!P3 BAR.ARV 0x9, 0x100 ;  /* 0x024400000000bb1d */ /* 0x000fec0000002000 */
.L_x_9680:
[----:B------:R-:W-:Y:S01]  /*6a00*/  IMAD.MOV.U32 R0, RZ, RZ, RZ ;  /* 0x000000ffff007224 */ /* 0x000fe200078e00ff */
[----:B------:R-:W-:Y:S06]  /*6a10*/  @P0 BRA `(.L_x_9739) ;  /* 0x00000000000c0947 */ /* 0x000fec0003800000 */
[----:B------:R-:W0:Y:S01]  /*6a20*/  FENCE.VIEW.ASYNC.G ;  /* 0x00000000000073c6 */ /* 0x000e220000000100 */
[----:B------:R-:W-:Y:S05]  /*6a30*/  WARPSYNC.ALL ;  /* 0x0000000000007948 */ /* 0x000fea0003800000 */
[----:B0-----:R-:W-:Y:S06]  /*6a40*/  BAR.ARV 0xc, 0x180 ;  /* 0x0306000000007b1d */ /* 0x001fec0000002000 */
.L_x_9739:
[----:B------:R-:W3:Y:S01]  /*6a50*/  LDL R3, [R1] ;  /* 0x0000000001037983 */ /* 0x000ee20000100800 */
[----:B------:R-:W-:Y:S01]  /*6a60*/  BSSY B0, `(.L_x_9740) ;  /* 0x0000021000007945 */ /* 0x000fe20003800000 */
[----:B---3--:R-:W-:-:S13]  /*6a70*/  LOP3.LUT P0, RZ, R3, 0x8, RZ, 0xc0, !PT ;  /* 0x0000000803ff7812 */ /* 0x008fda000780c0ff */
[----:B------:R-:W-:Y:S05]  /*6a80*/  @!P0 BRA `(.L_x_9741) ;  /* 0x0000000000788947 */ /* 0x000fea0003800000 */
[----:B------:R-:W3:Y:S01]  /*6a90*/  LDL R3, [R1+0x30] ;  /* 0x0000300001037983 */ /* 0x000ee20000100800 */
[----:B------:R-:W-:Y:S01]  /*6aa0*/  ULDC UR4, c[0x0][0x9f0] ;  /* 0x00027c0000047ab9 */ /* 0x000fe20000000800 */
[----:B---3--:R-:W-:-:S04]  /*6ab0*/  ISETP.NE.AND P0, PT, R3, RZ, PT ;  /* 0x000000ff0300720c */ /* 0x008fc80003f05270 */
        /* <DEDUP_REMOVED lines=27> */
.L_x_9741:
[----:B------:R-:W-:Y:S05]  /*6c70*/  BSYNC B0 ;  /* 0x0000000000007941 */ /* 0x000fea0003800000 */
.L_x_9740:
[----:B------:R-:W3:Y:S01]  /*6c80*/  LDL R3, [R1+0x48] ;  /* 0x0000480001037983 */ /* 0x000ee20000100800 */
[----:B------:R-:W-:Y:S01]  /*6c90*/  PLOP3.LUT P0, PT, PT, PT, PT, 0x80, 0x0 ;  /* 0x000000000000781c */ /* 0x000fe20003f0f070 */
[----:B------:R-:W-:Y:S01]  /*6ca0*/  IMAD.MOV.U32 R155, RZ, RZ, RZ ;  /* 0x000000ffff9b7224 */ /* 0x000fe200078e00ff */
[----:B------:R-:W-:Y:S01]  /*6cb0*/  CS2R R150, SRZ ;  /* 0x0000000000967805 */ /* 0x000fe2000001ff00 */
        /* <DEDUP_REMOVED lines=26> */
[----:B--2---:R-:W-:Y:S02]  /*6e60*/  CS2R R98, SRZ ;  /* 0x0000000000627805 */ /* 0x004fe4000001ff00 */
        /* <DEDUP_REMOVED lines=28> */
[----:B----4-:R-:W-:Y:S02]  /*7030*/  CS2R R40, SRZ ;  /* 0x0000000000287805 */ /* 0x010fe4000001ff00 */
        /* <DEDUP_REMOVED lines=8> */
[----:B---3--:R-:W-:-:S05]  /*70c0*/  IMAD R3, R3, R0, RZ ;  /* 0x0000000003037224 */ /* 0x008fca00078e02ff */
[----:B------:R0:W-:Y:S01]  /*70d0*/  STL [R1+0x18], R3 ;  /* 0x0000180301007387 */ /* 0x0001e20000100800 */
[----:B------:R-:W-:-:S04]  /*70e0*/  VIADDMNMX R177, R3, R0, R177, PT ;  /* 0x0000000003b17246 */ /* 0x000fc800038001b1 */
[----:B------:R-:W-:-:S13]  /*70f0*/  ISETP.GT.AND P1, PT, R177, R3, PT ;  /* 0x00000003b100720c */ /* 0x000fda0003f24270 */
[----:B0-----:R-:W-:Y:S05]  /*7100*/  @!P1 BRA `(.L_x_9742) ;  /* 0x00000078003c9947 */ /* 0x001fea0003800000 */
[----:B------:R-:W0:Y:S01]  /*7110*/  S2R R0, SR_TID.X ;  /* 0x0000000000007919 */ /* 0x000e220000002100 */
[----:B------:R-:W-:Y:S01]  /*7120*/  UMOV UR4, 0xffffffff ;  /* 0xffffffff00047882 */ /* 0x000fe20000000000 */
[----:B0-----:R-:W-:-:S05]  /*7130*/  VIADD R29, R0, 0xffffff80 ;  /* 0xffffff80001d7836 */ /* 0x001fca0000000000 */
[----:B------:R-:W-:-:S04]  /*7140*/  SHF.R.S32.HI R30, RZ, 0x1f, R29 ;  /* 0x0000001fff1e7819 */ /* 0x000fc8000001141d */
[----:B------:R-:W-:-:S04]  /*7150*/  LEA.HI R13, R30, R29, RZ, 0x7 ;  /* 0x0000001d1e0d7211 */ /* 0x000fc800078f38ff */
[----:B------:R-:W-:Y:S01]  /*7160*/  SHF.R.S32.HI R13, RZ, 0x7, R13 ;  /* 0x00000007ff0d7819 */ /* 0x000fe2000001140d */
[----:B------:R-:W-:Y:S06]  /*7170*/  BRA.DIV UR4, `(.L_x_9743) ;  /* 0x0000014204e47947 */ /* 0x000fec000b800000 */
[----:B------:R0:W1:Y:S02]  /*7180*/  SHFL.IDX PT, R14, R13, RZ, 0x1f ;  /* 0x00001fff0d0e7589 */ /* 0x00006400000e0000 */
.L_x_9981:
[----:B-1----:R-:W-:Y:S01]  /*7190*/  LEA.HI R0, R14, R14, RZ, 0x1 ;  /* 0x0000000e0e007211 */ /* 0x002fe200078f08ff */
[----:B------:R-:W-:Y:S01]  /*71a0*/  VIADD R26, R19, 0x18400 ;  /* 0x00018400131a7836 */ /* 0x000fe20000000000 */
[----:B------:R-:W-:Y:S02]  /*71b0*/  BSSY B6, `(.L_x_9744) ;  /* 0x0000018000067945 */ /* 0x000fe40003800000 */
[----:B------:R-:W-:Y:S02]  /*71c0*/  LOP3.LUT R3, R0, 0x1e, RZ, 0xc0, !PT ;  /* 0x0000001e00037812 */ /* 0x000fe400078ec0ff */
[----:B------:R-:W-:-:S03]  /*71d0*/  LOP3.LUT P0, RZ, R26, 0x1bf, RZ, 0xc0, !PT ;  /* 0x000001bf1aff7812 */ /* 0x000fc6000780c0ff */
[----:B------:R-:W-:-:S04]  /*71e0*/  IMAD.IADD R3, R14, 0x1, -R3 ;  /* 0x000000010e037824 */ /* 0x000fc800078e0a03 */
[----:B------:R-:W-:-:S05]  /*71f0*/  IMAD R3, R3, 0x2000, R26 ;  /* 0x0000200003037824 */ /* 0x000fca00078e021a */
        /* <DEDUP_REMOVED lines=18> */
[----:B-1---5:R-:W-:Y:S05]  /*7320*/  CALL.ABS.NOINC R14 ;  /* 0x000000000e007343 */ /* 0x022fea0003c00000 */
.L_x_9745:
[----:B------:R-:W-:Y:S05]  /*7330*/  BSYNC B6 ;  /* 0x0000000000067941 */ /* 0x000fea0003800000 */
.L_x_9744:
        /* <DEDUP_REMOVED lines=13> */
.L_x_9749:
[----:B--2---:R2:W3:Y:S02]  /*7410*/  SYNCS.PHASECHK.TRANS64.TRYWAIT P0, [R19+URZ+0x22800], R0 ;  /* 0x02280000130075a7 */ /* 0x0044e4000800017f */
[----:B---3--:R-:W-:Y:S05]  /*7420*/  @!P0 NANOSLEEP.SYNCS 0x989680 ;  /* 0x009896800000895d */ /* 0x008fea0003900000 */
[----:B------:R-:W3:Y:S02]  /*7430*/  @!P0 SYNCS.PHASECHK.TRANS64 P0, [R19+URZ+0x22800], R0 ;  /* 0x02280000130085a7 */ /* 0x000ee4000800007f */
[----:B---3--:R-:W-:Y:S05]  /*7440*/  @!P0 BRA `(.L_x_9749) ;  /* 0xfffffffc00f08947 */ /* 0x008fea000383ffff */
.L_x_9748:
[----:B------:R-:W-:Y:S05]  /*7450*/  BSYNC B0 ;  /* 0x0000000000007941 */ /* 0x000fea0003800000 */
.L_x_9747:
[----:B------:R-:W-:Y:S05]  /*7460*/  BRA `(.L_x_9750) ;  /* 0x0000002000d87947 */ /* 0x000fea0003800000 */
.L_x_9746:
[----:B-----5:R-:W-:Y:S01]  /*7470*/  SHF.R.S32.HI R0, RZ, 0x1f, R50 ;  /* 0x0000001fff007819 */ /* 0x020fe20000011432 */
[----:B------:R-:W-:Y:S01]  /*7480*/  ULDC.64 UR4, c[0x0][0x3f8] ;  /* 0x0000fe0000047ab9 */ /* 0x000fe20000000a00 */
[----:B------:R-:W-:Y:S01]  /*7490*/  ULDC.64 UR6, c[0x0][0x408] ;  /* 0x0001020000067ab9 */ /* 0x000fe20000000a00 */
[----:B------:R-:W-:Y:S01]  /*74a0*/  LOP3.LUT P0, RZ, R26, 0x3ff, RZ, 0xc0, !PT ;  /* 0x000003ff1aff7812 */ /* 0x000fe2000780c0ff */
[----:B------:R-:W-:Y:S01]  /*74b0*/  IMAD.WIDE.U32 R4, R50, UR4, RZ ;  /* 0x0000000432047c25 */ /* 0x000fe2000f8e00ff */
[----:B------:R-:W-:Y:S03]  /*74c0*/  BSSY B6, `(.L_x_9751) ;  /* 0x000001f000067945 */ /* 0x000fe60003800000 */
[C---:B------:R-:W-:Y:S02]  /*74d0*/  IMAD R3, R0.reuse, UR4, RZ ;  /* 0x0000000400037c24 */ /* 0x040fe4000f8e02ff */
[----:B------:R-:W-:-:S02]  /*74e0*/  IMAD R9, R0, UR6, RZ ;  /* 0x0000000600097c24 */ /* 0x000fc4000f8e02ff */
        /* <DEDUP_REMOVED lines=28> */
.L_x_9752:
[----:B------:R-:W-:Y:S05]  /*76b0*/  BSYNC B6 ;  /* 0x0000000000067941 */ /* 0x000fea0003800000 */
.L_x_9751:
[----:B------:R-:W-:Y:S01]  /*76c0*/  LEA.HI R29, R30, R29, RZ, 0x2 ;  /* 0x0000001d1e1d7211 */ /* 0x000fe200078f10ff */
[----:B------:R-:W-:Y:S01]  /*76d0*/  ULDC.U8 UR4, c[0x0][0x410] ;  /* 0x0001040000047ab9 */ /* 0x000fe20000000000 */
[----:B------:R-:W-:Y:S01]  /*76e0*/  BSSY B0, `(.L_x_9753) ;  /* 0x0000206000007945 */ /* 0x000fe20003800000 */
[----:B------:R-:W-:Y:S01]  /*76f0*/  ISETP.NE.AND P0, PT, RZ, UR4, PT ;  /* 0x00000004ff007c0c */ /* 0x000fe2000bf05270 */
[----:B------:R-:W-:Y:S01]  /*7700*/  IMAD R4, R49, 0x80, R200 ;  /* 0x0000008031047824 */ /* 0x000fe200078e02c8 */
[----:B------:R-:W-:-:S04]  /*7710*/  SHF.R.S32.HI R29, RZ, 0x1f, R29 ;  /* 0x0000001fff1d7819 */ /* 0x000fc8000001141d */
[----:B------:R-:W-:-:S04]  /*7720*/  LEA.HI R29, R29, R200, RZ, 0x3 ;  /* 0x000000c81d1d7211 */ /* 0x000fc800078f18ff */
[----:B------:R-:W-:-:S05]  /*7730*/  LOP3.LUT R29, R29, 0xfffffff8, RZ, 0xc0, !PT ;  /* 0xfffffff81d1d7812 */ /* 0x000fca00078ec0ff */
[----:B------:R-:W-:Y:S01]  /*7740*/  IMAD.IADD R31, R200, 0x1, -R29 ;  /* 0x00000001c81f7824 */ /* 0x000fe200078e0a1d */
[----:B------:R-:W-:Y:S06]  /*7750*/  @!P0 BRA `(.L_x_9754) ;  /* 0x00000010000c8947 */ /* 0x000fec0003800000 */
[----:B------:R-:W-:-:S03]  /*7760*/  UMOV UR4, 0xffffffff ;  /* 0xffffffff00047882 */ /* 0x000fc60000000000 */
[----:B------:R-:W-:Y:S05]  /*7770*/  BRA.DIV UR4, `(.L_x_9755) ;  /* 0x0000013e04887947 */ /* 0x000fea000b800000 */
[----:B------:R1:W2:Y:S04]  /*7780*/  SHFL.IDX PT, R0, R27, RZ, 0x1c1f ;  /* 0x001c1fff1b007589 */ /* 0x0002a800000e0000 */
[----:B------:R1:W3:Y:S04]  /*7790*/  SHFL.IDX PT, R3, R26, RZ, 0x1c1f ;  /* 0x001c1fff1a037589 */ /* 0x0002e800000e0000 */
[----:B------:R-:W4:Y:S04]  /*77a0*/  SHFL.IDX PT, R25, R25, RZ, 0x1c1f ;  /* 0x001c1fff19197589 */ /* 0x000f2800000e0000 */
[----:B------:R1:W0:Y:S02]  /*77b0*/  SHFL.IDX PT, R20, R28, RZ, 0x1c1f ;  /* 0x001c1fff1c147589 */ /* 0x00022400000e0000 */
.L_x_9987:
[----:B------:R-:W5:Y:S01]  /*77c0*/  LDL R7, [R1+0x40] ;  /* 0x0000400001077983 */ /* 0x000f620000100800 */
[----:B------:R-:W-:Y:S01]  /*77d0*/  ULDC UR4, c[0x0][0x448] ;  /* 0x0001120000047ab9 */ /* 0x000fe20000000800 */
[----:B------:R-:W-:Y:S01]  /*77e0*/  IMAD.SHL.U32 R10, R31, 0x40, RZ ;  /* 0x000000401f0a7824 */ /* 0x000fe200078e00ff */
[----:B------:R-:W-:Y:S01]  /*77f0*/  BSSY B1, `(.L_x_9756) ;  /* 0x0000023000017945 */ /* 0x000fe20003800000 */
[----:B------:R-:W-:Y:S01]  /*7800*/  IMAD R48, R48, UR4, RZ ;  /* 0x0000000430307c24 */ /* 0x000fe2000f8e02ff */
[----:B------:R-:W-:Y:S02]  /*7810*/  CS2R R8, SRZ ;  /* 0x0000000000087805 */ /* 0x000fe4000001ff00 */
[----:B-1----:R-:W-:Y:S02]  /*7820*/  LOP3.LUT R27, R10, 0x1c0, RZ, 0xc0, !PT ;  /* 0x000001c00a1b7812 */ /* 0x002fe400078ec0ff */
        /* <DEDUP_REMOVED lines=10> */
[----:B---3--:R-:W-:Y:S01]  /*78d0*/  IMAD.MOV.U32 R4, RZ, RZ, R3 ;  /* 0x000000ffff047224 */ /* 0x008fe200078e0003 */
[----:B------:R-:W-:Y:S01]  /*78e0*/  ISETP.GE.AND P2, PT, R22, UR4, PT ;  /* 0x0000000416007c0c */ /* 0x000fe2000bf46270 */
[----:B--2---:R-:W-:Y:S01]  /*78f0*/  IMAD.MOV.U32 R5, RZ, RZ, R0 ;  /* 0x000000ffff057224 */ /* 0x004fe200078e0000 */
[C---:B------:R-:W-:Y:S01]  /*7900*/  ISETP.GE.AND P3, PT, R205.reuse, UR4, PT ;  /* 0x00000004cd007c0c */ /* 0x040fe2000bf66270 */
[----:B------:R-:W-:Y:S01]  /*7910*/  IMAD.SHL.U32 R14, R205, 0x2, RZ ;  /* 0x00000002cd0e7824 */ /* 0x000fe200078e00ff */
[----:B------:R-:W-:-:S04]  /*7920*/  SHF.R.S32.HI R8, RZ, 0x1f, R205 ;  /* 0x0000001fff087819 */ /* 0x000fc800000114cd */
[----:B------:R-:W-:-:S05]  /*7930*/  SHF.L.U64.HI R8, R205, 0x1, R8 ;  /* 0x00000001cd087819 */ /* 0x000fca0000010208 */
[----:B------:R-:W-:Y:S02]  /*7940*/  @!P2 IMAD.WIDE R4, R22, 0x2, R4 ;  /* 0x000000021604a825 */ /* 0x000fe400078e0204 */
[-C--:B------:R-:W-:Y:S02]  /*7950*/  @!P3 IADD3 R12, P0, R3, R14.reuse, RZ ;  /* 0x0000000e030cb210 */ /* 0x080fe40007f1e0ff */
[----:B0-----:R-:W-:Y:S01]  /*7960*/  @!P3 IADD3 R14, P1, R20, R14, RZ ;  /* 0x0000000e140eb210 */ /* 0x001fe20007f3e0ff */
[----:B------:R0:W5:Y:S02]  /*7970*/  @!P2 LD.E.64 R6, desc[UR40][R4.64] ;  /* 0x000000280406a980 */ /* 0x000164000c101b00 */
[--C-:B------:R-:W-:Y:S02]  /*7980*/  @!P3 IMAD.X R13, R0, 0x1, R8.reuse, P0 ;  /* 0x00000001000db824 */ /* 0x100fe400000e0608 */
[----:B----4-:R-:W-:Y:S01]  /*7990*/  @!P3 IMAD.X R15, R25, 0x1, R8, P1 ;  /* 0x00000001190fb824 */ /* 0x010fe200008e0608 */
        /* <DEDUP_REMOVED lines=8> */
.L_x_9757:
[----:B------:R-:W-:Y:S05]  /*7a20*/  BSYNC B1 ;  /* 0x0000000000017941 */ /* 0x000fea0003800000 */
.L_x_9756:
[----:B------:R-:W4:Y:S01]  /*7a30*/  LDL R32, [R1+0x1c] ;  /* 0x00001c0001207983 */ /* 0x000f220000100800 */
[----:B------:R-:W4:Y:S01]  /*7a40*/  SYNCS.PHASECHK.TRANS64.TRYWAIT P0, [R19+URZ+0x22800], R26 ;  /* 0x0228001a130075a7 */ /* 0x000f22000800017f */
[----:B--2---:R-:W-:Y:S01]  /*7a50*/  LOP3.LUT R0, R27, 0x18, R16, 0xf8, !PT ;  /* 0x000000181b007812 */ /* 0x004fe200078ef810 */
[----:B-1----:R-:W-:Y:S01]  /*7a60*/  IMAD R21, R49, -0x80, R48 ;  /* 0xffffff8031157824 */ /* 0x002fe200078e0230 */
[----:B------:R-:W-:Y:S01]  /*7a70*/  SHF.R.U32.HI R27, RZ, 0x3, R27 ;  /* 0x00000003ff1b7819 */ /* 0x000fe2000001161b */
[----:B---3-5:R-:W-:Y:S01]  /*7a80*/  IMAD.MOV.U32 R3, RZ, RZ, R4 ;  /* 0x000000ffff037224 */ /* 0x028fe200078e0004 */
[--C-:B------:R-:W-:Y:S01]  /*7a90*/  SHF.R.U64 R4, R4, 0x10, R5.reuse ;  /* 0x0000001004047819 */ /* 0x100fe20000001205 */
[----:B------:R-:W-:Y:S01]  /*7aa0*/  IMAD.MOV.U32 R14, RZ, RZ, R6 ;  /* 0x000000ffff0e7224 */ /* 0x000fe200078e0006 */
[----:B------:R-:W-:Y:S01]  /*7ab0*/  LOP3.LUT R30, R0, R27, RZ, 0x3c, !PT ;  /* 0x0000001b001e7212 */ /* 0x000fe200078e3cff */
[--C-:B------:R-:W-:Y:S01]  /*7ac0*/  IMAD.MOV.U32 R0, RZ, RZ, R5.reuse ;  /* 0x000000ffff007224 */ /* 0x100fe200078e0005 */
[----:B------:R-:W-:Y:S01]  /*7ad0*/  SHF.R.U32.HI R27, RZ, 0x10, R5 ;  /* 0x00000010ff1b7819 */ /* 0x000fe20000011605 */
[----:B0-----:R-:W-:Y:S01]  /*7ae0*/  IMAD.MOV.U32 R13, RZ, RZ, R7 ;  /* 0x000000ffff0d7224 */ /* 0x001fe200078e0007 */
[--C-:B------:R-:W-:Y:S01]  /*7af0*/  SHF.R.U64 R20, R10, 0x10, R11.reuse ;  /* 0x000000100a147819 */ /* 0x100fe2000000120b */
[----:B------:R-:W-:Y:S01]  /*7b00*/  IMAD.MOV.U32 R15, RZ, RZ, R10 ;  /* 0x000000ffff0f7224 */ /* 0x000fe200078e000a */
[--C-:B----4-:R-:W-:Y:S01]  /*7b10*/  SHF.R.U32.HI R25, RZ, 0x10, R11.reuse ;  /* 0x00000010ff197819 */ /* 0x110fe2000001160b */
[----:B------:R-:W-:Y:S01]  /*7b20*/  IMAD.MOV.U32 R12, RZ, RZ, R11 ;  /* 0x000000ffff0c7224 */ /* 0x000fe200078e000b */
[--C-:B------:R-:W-:Y:S01]  /*7b30*/  SHF.R.U64 R29, R6, 0x10, R7.reuse ;  /* 0x00000010061d7819 */ /* 0x100fe20000001207 */
[----:B------:R-:W-:Y:S01]  /*7b40*/  BSSY B1, `(.L_x_9758) ;  /* 0x0000013000017945 */ /* 0x000fe20003800000 */
[----:B------:R-:W-:Y:S01]  /*7b50*/  SHF.R.U32.HI R28, RZ, 0x10, R7 ;  /* 0x00000010ff1c7819 */ /* 0x000fe20000011607 */
[----:B------:R-:W-:Y:S01]  /*7b60*/  IMAD.MOV.U32 R5, RZ, RZ, R8 ;  /* 0x000000ffff057224 */ /* 0x000fe200078e0008 */
[----:B------:R-:W-:Y:S01]  /*7b70*/  VIMNMX R21, R21, 0x80, PT ;  /* 0x0000008015157848 */ /* 0x000fe20003fe0100 */
[--C-:B------:R-:W-:Y:S01]  /*7b80*/  IMAD.MOV.U32 R10, RZ, RZ, R9.reuse ;  /* 0x000000ffff0a7224 */ /* 0x100fe200078e0009 */
[----:B------:R-:W-:-:S02]  /*7b90*/  SHF.R.U64 R6, R8, 0x10, R9 ;  /* 0x0000001008067819 */ /* 0x000fc40000001209 */
[----:B------:R-:W-:Y:S02]  /*7ba0*/  PRMT R3, R3, 0x5410, R4 ;  /* 0x0000541003037816 */ /* 0x000fe40000000004 */
[----:B------:R-:W-:Y:S02]  /*7bb0*/  PRMT R8, R0, 0x5410, R27 ;  /* 0x0000541000087816 */ /* 0x000fe4000000001b */
[----:B------:R-:W-:Y:S02]  /*7bc0*/  LOP3.LUT P2, RZ, R31, 0x4, RZ, 0xc0, !PT ;  /* 0x000000041fff7812 */ /* 0x000fe4000784c0ff */
[----:B------:R-:W-:Y:S02]  /*7bd0*/  SHF.R.U32.HI R7, RZ, 0x10, R9 ;  /* 0x00000010ff077819 */ /* 0x000fe40000011609 */
[----:B------:R-:W-:Y:S02]  /*7be0*/  PRMT R14, R14, 0x5410, R29 ;  /* 0x000054100e0e7816 */ /* 0x000fe4000000001d */
[----:B------:R-:W-:-:S02]  /*7bf0*/  ISETP.GE.AND P1, PT, R200, R21, PT ;  /* 0x00000015c800720c */ /* 0x000fc40003f26270 */
[----:B------:R-:W-:Y:S02]  /*7c00*/  PRMT R13, R13, 0x5410, R28 ;  /* 0x000054100d0d7816 */ /* 0x000fe4000000001c */
[----:B------:R-:W-:Y:S01]  /*7c10*/  PRMT R15, R15, 0x5410, R20 ;  /* 0x000054100f0f7816 */ /* 0x000fe20000000014 */
[----:B------:R-:W-:-:S04]  /*7c20*/  IMAD R30, R32, 0x200, R30 ;  /* 0x00000200201e7824 */ /* 0x000fc800078e021e */
[----:B------:R-:W-:-:S04]  /*7c30*/  IMAD R11, R30, 0x2, R19 ;  /* 0x000000021e0b7824 */ /* 0x000fc800078e0213 */
[C---:B------:R-:W-:Y:S02]  /*7c40*/  VIADD R4, R11.reuse, 0x18400 ;  /* 0x000184000b047836 */ /* 0x040fe40000000000 */
[----:B------:R-:W-:Y:S01]  /*7c50*/  VIADD R0, R11, 0x18440 ;  /* 0x000184400b007836 */ /* 0x000fe20000000000 */
[----:B------:R-:W-:Y:S06]  /*7c60*/  @!P0 BRA `(.L_x_9759) ;  /* 0x0000013800c08947 */ /* 0x000fec0003800000 */
.L_x_9988:
[----:B------:R-:W-:Y:S05]  /*7c70*/  BSYNC B1 ;  /* 0x0000000000017941 */ /* 0x000fea0003800000 */
.L_x_9758:
        /* <DEDUP_REMOVED lines=49> */
.L_x_9763:
[----:B------:R-:W-:Y:S05]  /*7f90*/  BSYNC B2 ;  /* 0x0000000000027941 */ /* 0x000fea0003800000 */
.L_x_9762:
        /* <DEDUP_REMOVED lines=39> */
.L_x_9761:
[----:B------:R-:W-:Y:S05]  /*8210*/  BSYNC B1 ;  /* 0x0000000000017941 */ /* 0x000fea0003800000 */
.L_x_9760:
        /* <DEDUP_REMOVED lines=26> */
[-C--:B------:R-:W-:Y:S01]  /*83c0*/  FFMA.FTZ R5, R29, R21.reuse, -R26 ;  /* 0x000000151d057223 */ /* 0x080fe2000001081a */
[----:B------:R-:W-:Y:S01]  /*83d0*/  LOP3.LUT R7, R7, 0xffff0000, RZ, 0xc0, !PT ;  /* 0xffff000007077812 */ /* 0x000fe200078ec0ff */
[C---:B------:R-:W-:Y:S01]  /*83e0*/  IMAD.U32 R30, R12.reuse, 0x10000, RZ ;  /* 0x000100000c1e7824 */ /* 0x040fe200078e00ff */
[----:B------:R-:W-:Y:S01]  /*83f0*/  LOP3.LUT R29, R12, 0xffff0000, RZ, 0xc0, !PT ;  /* 0xffff00000c1d7812 */ /* 0x000fe200078ec0ff */
[C---:B------:R-:W-:Y:S01]  /*8400*/  IMAD.U32 R28, R13.reuse, 0x10000, RZ ;  /* 0x000100000d1c7824 */ /* 0x040fe200078e00ff */
[----:B------:R-:W-:Y:S01]  /*8410*/  LOP3.LUT R25, R13, 0xffff0000, RZ, 0xc0, !PT ;  /* 0xffff00000d197812 */ /* 0x000fe200078ec0ff */
[----:B------:R-:W-:Y:S01]  /*8420*/  FFMA.FTZ R20, R31, R21, R20 ;  /* 0x000000151f147223 */ /* 0x000fe20000010014 */
[-C--:B------:R-:W-:Y:S01]  /*8430*/  FMUL.FTZ R13, R30, R6.reuse ;  /* 0x000000061e0d7220 */ /* 0x080fe20000410000 */
[C---:B------:R-:W-:Y:S01]  /*8440*/  FMUL.FTZ R21, R28.reuse, R6 ;  /* 0x000000061c157220 */ /* 0x040fe20000410000 */
[-C--:B------:R-:W-:Y:S01]  /*8450*/  FMUL.FTZ R12, R29, R7.reuse ;  /* 0x000000071d0c7220 */ /* 0x080fe20000410000 */
[C---:B------:R-:W-:Y:S01]  /*8460*/  FMUL.FTZ R26, R25.reuse, R7 ;  /* 0x00000007191a7220 */ /* 0x040fe20000410000 */
[-C--:B------:R-:W-:Y:S01]  /*8470*/  FFMA.FTZ R6, R28, R14.reuse, -R13 ;  /* 0x0000000e1c067223 */ /* 0x080fe2000001080d */
[----:B------:R-:W-:Y:S01]  /*8480*/  FFMA.FTZ R21, R30, R14, R21 ;  /* 0x0000000e1e157223 */ /* 0x000fe20000010015 */
[-C--:B------:R-:W-:Y:S01]  /*8490*/  FFMA.FTZ R7, R25, R15.reuse, -R12 ;  /* 0x0000000f19077223 */ /* 0x080fe2000001080c */
[----:B------:R-:W-:Y:S01]  /*84a0*/  FFMA.FTZ R26, R29, R15, R26 ;  /* 0x0000000f1d1a7223 */ /* 0x000fe2000001001a */
[----:B------:R-:W-:-:S02]  /*84b0*/  F2FP.BF16.F32.PACK_AB R4, R27, R4 ;  /* 0x000000041b04723e */ /* 0x000fc400000010ff */
[----:B------:R-:W-:Y:S02]  /*84c0*/  F2FP.BF16.F32.PACK_AB R5, R20, R5 ;  /* 0x000000051405723e */ /* 0x000fe400000010ff */
[----:B------:R-:W-:Y:S02]  /*84d0*/  F2FP.BF16.F32.PACK_AB R6, R21, R6 ;  /* 0x000000061506723e */ /* 0x000fe400000010ff */
[----:B------:R-:W-:-:S05]  /*84e0*/  F2FP.BF16.F32.PACK_AB R7, R26, R7 ;  /* 0x000000071a07723e */ /* 0x000fca00000010ff */
[----:B------:R1:W-:Y:S02]  /*84f0*/  STS.128 [R11+0x1a400], R4 ;  /* 0x01a400040b007388 */ /* 0x0003e40000000c00 */
.L_x_9766:
[----:B------:R-:W-:Y:S05]  /*8500*/  BSYNC B1 ;  /* 0x0000000000017941 */ /* 0x000fea0003800000 */
.L_x_9765:
[----:B------:R-:W-:Y:S05]  /*8510*/  @P1 BRA `(.L_x_9764) ;  /* 0x0000001000881947 */ /* 0x000fea0003800000 */
[----:B-1----:R-:W1:Y:S01]  /*8520*/  LDS.128 R4, [R0+0x2000] ;  /* 0x0020000000047984 */ /* 0x002e620000000c00 */
[C---:B------:R-:W-:Y:S01]  /*8530*/  IMAD.U32 R21, R9.reuse, 0x10000, RZ ;  /* 0x0001000009157824 */ /* 0x040fe200078e00ff */
[----:B------:R-:W-:Y:S01]  /*8540*/  LOP3.LUT R28, R9, 0xffff0000, RZ, 0xc0, !PT ;  /* 0xffff0000091c7812 */ /* 0x000fe200078ec0ff */
[C---:B------:R-:W-:Y:S01]  /*8550*/  IMAD.U32 R15, R3.reuse, 0x10000, RZ ;  /* 0x00010000030f7824 */ /* 0x040fe200078e00ff */
[----:B0-----:R-:W-:Y:S01]  /*8560*/  LOP3.LUT R26, R3, 0xffff0000, RZ, 0xc0, !PT ;  /* 0xffff0000031a7812 */ /* 0x001fe200078ec0ff */
        /* <DEDUP_REMOVED lines=34> */
.L_x_9754:
[----:B------:R-:W-:-:S03]  /*8790*/  UMOV UR4, 0xffffffff ;  /* 0xffffffff00047882 */ /* 0x000fc60000000000 */
[----:B------:R-:W-:Y:S05]  /*87a0*/  BRA.DIV UR4, `(.L_x_9767) ;  /* 0x0000013204047947 */ /* 0x000fea000b800000 */
[----:B------:R1:W2:Y:S04]  /*87b0*/  SHFL.IDX PT, R0, R27, RZ, 0x1c1f ;  /* 0x001c1fff1b007589 */ /* 0x0002a800000e0000 */
[----:B------:R1:W3:Y:S04]  /*87c0*/  SHFL.IDX PT, R3, R26, RZ, 0x1c1f ;  /* 0x001c1fff1a037589 */ /* 0x0002e800000e0000 */
[----:B------:R1:W4:Y:S04]  /*87d0*/  SHFL.IDX PT, R20, R25, RZ, 0x1c1f ;  /* 0x001c1fff19147589 */ /* 0x00032800000e0000 */
[----:B------:R1:W0:Y:S02]  /*87e0*/  SHFL.IDX PT, R14, R28, RZ, 0x1c1f ;  /* 0x001c1fff1c0e7589 */ /* 0x00022400000e0000 */
.L_x_9994:
        /* <DEDUP_REMOVED lines=10> */
[----:B-1----:R-:W-:Y:S01]  /*8890*/  IMAD.IADD R26, R6, 0x1, -R5 ;  /* 0x00000001061a7824 */ /* 0x002fe200078e0a05 */
[----:B------:R-:W-:Y:S02]  /*88a0*/  CS2R R4, SRZ ;  /* 0x0000000000047805 */ /* 0x000fe4000001ff00 */
[----:B------:R-:W-:Y:S02]  /*88b0*/  CS2R R6, SRZ ;  /* 0x0000000000067805 */ /* 0x000fe4000001ff00 */
[----:B------:R-:W-:Y:S01]  /*88c0*/  SHF.L.U32 R26, R26, 0x1f, RZ ;  /* 0x0000001f1a1a7819 */ /* 0x000fe200000006ff */
[----:B0-----:R-:W-:Y:S06]  /*88d0*/  @P0 BRA `(.L_x_9769) ;  /* 0x0000000000300947 */ /* 0x001fec0003800000 */
[----:B------:R-:W-:Y:S01]  /*88e0*/  ULDC UR4, c[0x0][0x3f4] ;  /* 0x0000fd0000047ab9 */ /* 0x000fe20000000800 */
[C---:B------:R-:W-:Y:S01]  /*88f0*/  IMAD.SHL.U32 R15, R16.reuse, 0x2, RZ ;  /* 0x00000002100f7824 */ /* 0x040fe200078e00ff */
[C---:B------:R-:W-:Y:S02]  /*8900*/  ISETP.GE.AND P2, PT, R16.reuse, UR4, PT ;  /* 0x0000000410007c0c */ /* 0x040fe4000bf46270 */
[----:B------:R-:W-:Y:S02]  /*8910*/  SHF.L.U64.HI R5, R16, 0x1, R17 ;  /* 0x0000000110057819 */ /* 0x000fe40000010211 */
[-C--:B---3--:R-:W-:Y:S02]  /*8920*/  IADD3 R12, P0, R3, R15.reuse, RZ ;  /* 0x0000000f030c7210 */ /* 0x088fe40007f1e0ff */
[----:B------:R-:W-:-:S03]  /*8930*/  IADD3 R14, P1, R14, R15, RZ ;  /* 0x0000000f0e0e7210 */ /* 0x000fc60007f3e0ff */
[--C-:B--2---:R-:W-:Y:S02]  /*8940*/  IMAD.X R13, R0, 0x1, R5.reuse, P0 ;  /* 0x00000001000d7824 */ /* 0x104fe400000e0605 */
[----:B----4-:R-:W-:Y:S01]  /*8950*/  IMAD.X R15, R20, 0x1, R5, P1 ;  /* 0x00000001140f7824 */ /* 0x010fe200008e0605 */
[----:B------:R-:W-:Y:S01]  /*8960*/  CS2R R4, SRZ ;  /* 0x0000000000047805 */ /* 0x000fe2000001ff00 */
[----:B------:R-:W-:Y:S06]  /*8970*/  @P2 BRA `(.L_x_9769) ;  /* 0x0000000000082947 */ /* 0x000fec0003800000 */
[----:B------:R0:W5:Y:S04]  /*8980*/  LD.E.128 R4, desc[UR40][R12.64] ;  /* 0x000000280c047980 */ /* 0x000168000c101d00 */
[----:B------:R0:W5:Y:S02]  /*8990*/  LD.E.128 R8, desc[UR40][R14.64] ;  /* 0x000000280e087980 */ /* 0x000164000c101d00 */
.L_x_9769:
[----:B------:R-:W-:Y:S05]  /*89a0*/  BSYNC B1 ;  /* 0x0000000000017941 */ /* 0x000fea0003800000 */
.L_x_9768:
[----:B------:R-:W1:Y:S01]  /*89b0*/  SYNCS.PHASECHK.TRANS64.TRYWAIT P1, [R19+URZ+0x22800], R26 ;  /* 0x0228001a130075a7 */ /* 0x000e62000802017f */
[----:B--2---:R-:W-:Y:S01]  /*89c0*/  IMAD R0, R49, -0x80, R48 ;  /* 0xffffff8031007824 */ /* 0x004fe200078e0230 */
[--C-:B-----5:R-:W-:Y:S01]  /*89d0*/  SHF.R.U64 R28, R6, 0x10, R7.reuse ;  /* 0x00000010061c7819 */ /* 0x120fe20000001207 */
[----:B0-----:R-:W-:Y:S01]  /*89e0*/  IMAD.MOV.U32 R13, RZ, RZ, R6 ;  /* 0x000000ffff0d7224 */ /* 0x001fe200078e0006 */
[--C-:B------:R-:W-:Y:S01]  /*89f0*/  SHF.R.U32.HI R27, RZ, 0x10, R7.reuse ;  /* 0x00000010ff1b7819 */ /* 0x100fe20000011607 */
[----:B------:R-:W-:Y:S01]  /*8a00*/  IMAD.MOV.U32 R14, RZ, RZ, R7 ;  /* 0x000000ffff0e7224 */ /* 0x000fe200078e0007 */
[--C-:B------:R-:W-:Y:S01]  /*8a10*/  SHF.R.U64 R7, R8, 0x10, R9.reuse ;  /* 0x0000001008077819 */ /* 0x100fe20000001209 */
[--C-:B---3--:R-:W-:Y:S01]  /*8a20*/  IMAD.MOV.U32 R3, RZ, RZ, R9.reuse ;  /* 0x000000ffff037224 */ /* 0x108fe200078e0009 */
[----:B------:R-:W-:Y:S01]  /*8a30*/  SHF.R.U32.HI R6, RZ, 0x10, R9 ;  /* 0x00000010ff067819 */ /* 0x000fe20000011609 */
[----:B------:R-:W-:Y:S01]  /*8a40*/  IMAD.MOV.U32 R12, RZ, RZ, R4 ;  /* 0x000000ffff0c7224 */ /* 0x000fe200078e0004 */
[----:B------:R-:W-:Y:S01]  /*8a50*/  VIMNMX R9, R0, 0x80, PT ;  /* 0x0000008000097848 */ /* 0x000fe20003fe0100 */
[--C-:B------:R-:W-:Y:S01]  /*8a60*/  IMAD.MOV.U32 R25, RZ, RZ, R5.reuse ;  /* 0x000000ffff197224 */ /* 0x100fe200078e0005 */
[--C-:B------:R-:W-:Y:S01]  /*8a70*/  SHF.R.U64 R29, R4, 0x10, R5.reuse ;  /* 0x00000010041d7819 */ /* 0x100fe20000001205 */
[----:B----4-:R-:W-:Y:S01]  /*8a80*/  IMAD.MOV.U32 R20, RZ, RZ, R8 ;  /* 0x000000ffff147224 */ /* 0x010fe200078e0008 */
[----:B------:R-:W-:Y:S01]  /*8a90*/  SHF.R.U32.HI R30, RZ, 0x10, R5 ;  /* 0x00000010ff1e7819 */ /* 0x000fe20000011605 */
[----:B------:R-:W-:Y:S01]  /*8aa0*/  IMAD.MOV.U32 R15, RZ, RZ, R10 ;  /* 0x000000ffff0f7224 */ /* 0x000fe200078e000a */
[----:B------:R-:W-:Y:S01]  /*8ab0*/  ISETP.GE.AND P0, PT, R16, R21, PT ;  /* 0x000000151000720c */ /* 0x000fe20003f06270 */
[--C-:B------:R-:W-:Y:S01]  /*8ac0*/  IMAD.MOV.U32 R0, RZ, RZ, R11.reuse ;  /* 0x000000ffff007224 */ /* 0x100fe200078e000b */
[--C-:B------:R-:W-:Y:S01]  /*8ad0*/  SHF.R.U64 R4, R10, 0x10, R11.reuse ;  /* 0x000000100a047819 */ /* 0x100fe2000000120b */
[C---:B------:R-:W-:Y:S01]  /*8ae0*/  VIADD R32, R200.reuse, 0x40 ;  /* 0x00000040c8207836 */ /* 0x040fe20000000000 */
[----:B------:R-:W-:Y:S01]  /*8af0*/  SHF.R.U32.HI R5, RZ, 0x10, R11 ;  /* 0x00000010ff057819 */ /* 0x000fe2000001160b */
[----:B------:R-:W-:Y:S01]  /*8b00*/  BSSY B1, `(.L_x_9770) ;  /* 0x000000c000017945 */ /* 0x000fe20003800000 */
[----:B------:R-:W-:-:S02]  /*8b10*/  ISETP.GE.OR P2, PT, R200, R9, P0 ;  /* 0x00000009c800720c */ /* 0x000fc40000746670 */
[----:B------:R-:W-:Y:S02]  /*8b20*/  PRMT R12, R12, 0x5410, R29 ;  /* 0x000054100c0c7816 */ /* 0x000fe4000000001d */
[----:B------:R-:W-:Y:S02]  /*8b30*/  ISETP.GE.OR P0, PT, R32, R9, P0 ;  /* 0x000000092000720c */ /* 0x000fe40000706670 */
[----:B------:R-:W-:Y:S02]  /*8b40*/  PRMT R25, R25, 0x5410, R30 ;  /* 0x0000541019197816 */ /* 0x000fe4000000001e */
[----:B------:R-:W-:Y:S02]  /*8b50*/  PRMT R13, R13, 0x5410, R28 ;  /* 0x000054100d0d7816 */ /* 0x000fe4000000001c */
[----:B------:R-:W-:Y:S02]  /*8b60*/  PRMT R14, R14, 0x5410, R27 ;  /* 0x000054100e0e7816 */ /* 0x000fe4000000001b */
[----:B------:R-:W-:-:S02]  /*8b70*/  PRMT R20, R20, 0x5410, R7 ;  /* 0x0000541014147816 */ /* 0x000fc40000000007 */
[----:B------:R-:W-:Y:S02]  /*8b80*/  PRMT R3, R3, 0x5410, R6 ;  /* 0x0000541003037816 */ /* 0x000fe40000000006 */
[----:B------:R-:W-:Y:S02]  /*8b90*/  PRMT R15, R15, 0x5410, R4 ;  /* 0x000054100f0f7816 */ /* 0x000fe40000000004 */
[----:B------:R-:W-:Y:S01]  /*8ba0*/  PRMT R0, R0, 0x5410, R5 ;  /* 0x0000541000007816 */ /* 0x000fe20000000005 */
[----:B-1----:R-:W-:Y:S06]  /*8bb0*/  @!P1 BRA `(.L_x_9771) ;  /* 0x0000012c00709947 */ /* 0x002fec0003800000 */
.L_x_9995:
[----:B------:R-:W-:Y:S05]  /*8bc0*/  BSYNC B1 ;  /* 0x0000000000017941 */ /* 0x000fea0003800000 */
.L_x_9770:
[----:B------:R-:W-:Y:S04]  /*8bd0*/  BSSY B1, `(.L_x_9772) ;  /* 0x000005b000017945 */ /* 0x000fe80003800000 */
[----:B------:R-:W-:Y:S05]  /*8be0*/  @P2 BRA `(.L_x_9773) ;  /* 0x0000000400642947 */ /* 0x000fea0003800000 */
[----:B------:R-:W2:Y:S01]  /*8bf0*/  LDL R8, [R1+0x1c] ;  /* 0x00001c0001087983 */ /* 0x000ea20000100800 */
[----:B------:R-:W-:Y:S01]  /*8c00*/  IMAD.SHL.U32 R4, R31, 0x40, RZ ;  /* 0x000000401f047824 */ /* 0x000fe200078e00ff */
[C---:B------:R-:W-:Y:S01]  /*8c10*/  LOP3.LUT R43, R15.reuse, 0xffff0000, RZ, 0xc0, !PT ;  /* 0xffff00000f2b7812 */ /* 0x040fe200078ec0ff */
[----:B------:R-:W-:Y:S02]  /*8c20*/  IMAD.IADD R5, R16, 0x1, R21 ;  /* 0x0000000110057824 */ /* 0x000fe400078e0215 */
[----:B------:R-:W-:Y:S01]  /*8c30*/  IMAD.U32 R41, R15, 0x10000, RZ ;  /* 0x000100000f297824 */ /* 0x000fe200078e00ff */
[----:B------:R-:W-:Y:S01]  /*8c40*/  LOP3.LUT R6, R4, 0x1c0, RZ, 0xc0, !PT ;  /* 0x000001c004067812 */ /* 0x000fe200078ec0ff */
[----:B------:R-:W-:Y:S02]  /*8c50*/  IMAD.U32 R35, R13, 0x10000, RZ ;  /* 0x000100000d237824 */ /* 0x000fe400078e00ff */
[----:B------:R-:W-:Y:S01]  /*8c60*/  IMAD.U32 R39, R20, 0x10000, RZ ;  /* 0x0001000014277824 */ /* 0x000fe200078e00ff */
[----:B------:R-:W-:-:S02]  /*8c70*/  LOP3.LUT R4, R6, 0x38, R16, 0xf8, !PT ;  /* 0x0000003806047812 */ /* 0x000fc400078ef810 */
[----:B------:R-:W-:Y:S02]  /*8c80*/  SHF.R.U32.HI R7, RZ, 0x3, R6 ;  /* 0x00000003ff077819 */ /* 0x000fe40000011606 */
[----:B------:R-:W-:Y:S02]  /*8c90*/  LOP3.LUT R5, R6, 0x38, R5, 0xf8, !PT ;  /* 0x0000003806057812 */ /* 0x000fe400078ef805 */
[-C--:B------:R-:W-:Y:S02]  /*8ca0*/  LOP3.LUT R4, R4, R7.reuse, RZ, 0x3c, !PT ;  /* 0x0000000704047212 */ /* 0x080fe400078e3cff */
[----:B------:R-:W-:-:S03]  /*8cb0*/  LOP3.LUT R5, R5, R7, RZ, 0x3c, !PT ;  /* 0x0000000705057212 */ /* 0x000fc600078e3cff */
[C---:B--2---:R-:W-:Y:S02]  /*8cc0*/  IMAD R4, R8.reuse, 0x200, R4 ;  /* 0x0000020008047824 */ /* 0x044fe400078e0204 */
[----:B------:R-:W-:Y:S02]  /*8cd0*/  IMAD R8, R8, 0x200, R5 ;  /* 0x0000020008087824 */ /* 0x000fe400078e0205 */
[--C-:B------:R-:W-:Y:S02]  /*8ce0*/  IMAD R42, R4, 0x2, R19.reuse ;  /* 0x00000002042a7824 */ /* 0x100fe400078e0213 */
[----:B------:R-:W-:-:S03]  /*8cf0*/  IMAD R44, R8, 0x2, R19 ;  /* 0x00000002082c7824 */ /* 0x000fc600078e0213 */
[----:B------:R-:W1:Y:S04]  /*8d00*/  LDS.128 R4, [R42+0x18400] ;  /* 0x018400002a047984 */ /* 0x000e680000000c00 */
[----:B------:R-:W2:Y:S01]  /*8d10*/  LDS.128 R8, [R44+0x18400] ;  /* 0x018400002c087984 */ /* 0x000ea20000000c00 */
[C---:B-1----:R-:W-:Y:S01]  /*8d20*/  IMAD.U32 R28, R6.reuse, 0x10000, RZ ;  /* 0x00010000061c7824 */ /* 0x042fe200078e00ff */
[----:B------:R-:W-:Y:S01]  /*8d30*/  LOP3.LUT R6, R6, 0xffff0000, RZ, 0xc0, !PT ;  /* 0xffff000006067812 */ /* 0x000fe200078ec0ff */
[C---:B0-----:R-:W-:Y:S01]  /*8d40*/  IMAD.U32 R26, R4.reuse, 0x10000, RZ ;  /* 0x00010000041a7824 */ /* 0x041fe200078e00ff */
[----:B------:R-:W-:Y:S01]  /*8d50*/  LOP3.LUT R4, R4, 0xffff0000, RZ, 0xc0, !PT ;  /* 0xffff000004047812 */ /* 0x000fe200078ec0ff */
[C---:B--2---:R-:W-:Y:S01]  /*8d60*/  IMAD.U32 R32, R10.reuse, 0x10000, RZ ;  /* 0x000100000a207824 */ /* 0x044fe200078e00ff */
        /* <DEDUP_REMOVED lines=8> */
[----:B------:R-:W-:Y:S01]  /*8df0*/  LOP3.LUT R37, R13, 0xffff0000, RZ, 0xc0, !PT ;  /* 0xffff00000d257812 */ /* 0x000fe200078ec0ff */
[----:B------:R-:W-:Y:S01]  /*8e00*/  FFMA.FTZ R45, R28, R41, R45 ;  /* 0x000000291c2d7223 */ /* 0x000fe2000001002d */
[----:B------:R-:W-:Y:S02]  /*8e10*/  IMAD.U32 R35, R12, 0x10000, RZ ;  /* 0x000100000c237824 */ /* 0x000fe400078e00ff */
[----:B------:R-:W-:Y:S01]  /*8e20*/  FMUL.FTZ R41, R30, R39 ;  /* 0x000000271e297220 */ /* 0x000fe20000410000 */
[----:B------:R-:W-:Y:S02]  /*8e30*/  IMAD.U32 R33, R11, 0x10000, RZ ;  /* 0x000100000b217824 */ /* 0x000fe400078e00ff */
[-C--:B------:R-:W-:Y:S01]  /*8e40*/  FMUL.FTZ R49, R10, R37.reuse ;  /* 0x000000250a317220 */ /* 0x080fe20000410000 */
[----:B------:R-:W-:Y:S01]  /*8e50*/  FFMA.FTZ R47, R6, R37, -R47 ;  /* 0x00000025062f7223 */ /* 0x000fe2000001082f */
[-C--:B------:R-:W-:Y:S01]  /*8e60*/  FMUL.FTZ R30, R30, R35.reuse ;  /* 0x000000231e1e7220 */ /* 0x080fe20000410000 */
[----:B------:R-:W-:Y:S01]  /*8e70*/  FFMA.FTZ R41, R26, R35, -R41 ;  /* 0x000000231a297223 */ /* 0x000fe20000010829 */
[----:B------:R-:W-:Y:S01]  /*8e80*/  LOP3.LUT R37, R20, 0xffff0000, RZ, 0xc0, !PT ;  /* 0xffff000014257812 */ /* 0x000fe200078ec0ff */
[----:B------:R-:W-:Y:S01]  /*8e90*/  FFMA.FTZ R36, R6, R43, R49 ;  /* 0x0000002b06247223 */ /* 0x000fe20000010031 */
[----:B------:R-:W-:Y:S01]  /*8ea0*/  LOP3.LUT R35, R12, 0xffff0000, RZ, 0xc0, !PT ;  /* 0xffff00000c237812 */ /* 0x000fe200078ec0ff */
[----:B------:R-:W-:Y:S01]  /*8eb0*/  FFMA.FTZ R30, R26, R39, R30 ;  /* 0x000000271a1e7223 */ /* 0x000fe2000001001e */
[----:B------:R-:W-:-:S02]  /*8ec0*/  IMAD.U32 R10, R3, 0x10000, RZ ;  /* 0x00010000030a7824 */ /* 0x000fc400078e00ff */
[C---:B------:R-:W-:Y:S01]  /*8ed0*/  FMUL.FTZ R39, R8.reuse, R37 ;  /* 0x0000002508277220 */ /* 0x040fe20000410000 */
[----:B------:R-:W-:Y:S02]  /*8ee0*/  IMAD.U32 R6, R25, 0x10000, RZ ;  /* 0x0001000019067824 */ /* 0x000fe400078e00ff */
[-C--:B------:R-:W-:Y:S01]  /*8ef0*/  FMUL.FTZ R43, R8, R35.reuse ;  /* 0x00000023082b7220 */ /* 0x080fe20000410000 */
[----:B------:R-:W-:Y:S02]  /*8f00*/  IMAD.U32 R26, R0, 0x10000, RZ ;  /* 0x00010000001a7824 */ /* 0x000fe400078e00ff */
[----:B------:R-:W-:Y:S01]  /*8f10*/  FFMA.FTZ R28, R4, R35, -R39 ;  /* 0x00000023041c7223 */ /* 0x000fe20000010827 */
[----:B------:R-:W-:Y:S02]  /*8f20*/  IMAD.U32 R8, R14, 0x10000, RZ ;  /* 0x000100000e087824 */ /* 0x000fe400078e00ff */
[----:B------:R-:W-:Y:S01]  /*8f30*/  FMUL.FTZ R32, R31, R10 ;  /* 0x0000000a1f207220 */ /* 0x000fe20000410000 */
[----:B------:R-:W-:Y:S01]  /*8f40*/  FFMA.FTZ R43, R4, R37, R43 ;  /* 0x00000025042b7223 */ /* 0x000fe2000001002b */
[----:B------:R-:W-:-:S02]  /*8f50*/  IMAD.U32 R27, R5, 0x10000, RZ ;  /* 0x00010000051b7824 */ /* 0x000fc400078e00ff */
[----:B------:R-:W-:Y:S01]  /*8f60*/  FMUL.FTZ R31, R31, R6 ;  /* 0x000000061f1f7220 */ /* 0x000fe20000410000 */
[----:B------:R-:W-:Y:S02]  /*8f70*/  IMAD.U32 R29, R7, 0x10000, RZ ;  /* 0x00010000071d7824 */ /* 0x000fe400078e00ff */
[C---:B------:R-:W-:Y:S01]  /*8f80*/  FMUL.FTZ R4, R33.reuse, R26 ;  /* 0x0000001a21047220 */ /* 0x040fe20000410000 */
        /* <DEDUP_REMOVED lines=31> */
.L_x_9773:
[----:B------:R-:W-:Y:S05]  /*9180*/  BSYNC B1 ;  /* 0x0000000000017941 */ /* 0x000fea0003800000 */
.L_x_9772:
[----:B------:R-:W-:Y:S05]  /*9190*/  @P0 BRA `(.L_x_9764) ;  /* 0x0000000400680947 */ /* 0x000fea0003800000 */
[----:B-1----:R-:W2:Y:S01]  /*91a0*/  LDL R5, [R1+0x20] ;  /* 0x0000200001057983 */ /* 0x002ea20000100800 */
        /* <DEDUP_REMOVED lines=10> */
[----:B------:R-:W-:Y:S01]  /*9250*/  LOP3.LUT R4, R4, R6, RZ, 0x3c, !PT ;  /* 0x0000000604047212 */ /* 0x000fe200078e3cff */
[----:B------:R-:W-:Y:S01]  /*9260*/  IMAD.U32 R34, R12, 0x10000, RZ ;  /* 0x000100000c227824 */ /* 0x000fe200078e00ff */
[C---:B------:R-:W-:Y:S01]  /*9270*/  LOP3.LUT R38, R20.reuse, 0xffff0000, RZ, 0xc0, !PT ;  /* 0xffff000014267812 */ /* 0x040fe200078ec0ff */
[----:B------:R-:W-:Y:S01]  /*9280*/  IMAD.U32 R36, R20, 0x10000, RZ ;  /* 0x0001000014247824 */ /* 0x000fe200078e00ff */
[----:B------:R-:W-:Y:S01]  /*9290*/  LOP3.LUT R12, R12, 0xffff0000, RZ, 0xc0, !PT ;  /* 0xffff00000c0c7812 */ /* 0x000fe200078ec0ff */
[----:B------:R-:W-:Y:S02]  /*92a0*/  IMAD.U32 R45, R3, 0x10000, RZ ;  /* 0x00010000032d7824 */ /* 0x000fe400078e00ff */
[----:B------:R-:W-:Y:S02]  /*92b0*/  IMAD.U32 R43, R25, 0x10000, RZ ;  /* 0x00010000192b7824 */ /* 0x000fe400078e00ff */
[----:B--2---:R-:W-:-:S04]  /*92c0*/  IMAD.IADD R8, R5, 0x1, R4 ;  /* 0x0000000105087824 */ /* 0x004fc800078e0204 */
[----:B------:R-:W-:Y:S01]  /*92d0*/  IMAD R21, R8, 0x2, R19 ;  /* 0x0000000208157824 */ /* 0x000fe200078e0213 */
[----:B---3--:R-:W0:Y:S04]  /*92e0*/  LDS.128 R4, [R40+0x18400] ;  /* 0x0184000028047984 */ /* 0x008e280000000c00 */
[----:B------:R-:W1:Y:S01]  /*92f0*/  LDS.128 R8, [R21+0x18400] ;  /* 0x0184000015087984 */ /* 0x000e620000000c00 */
[----:B0-----:R-:W-:Y:S02]  /*9300*/  IMAD.U32 R26, R4, 0x10000, RZ ;  /* 0x00010000041a7824 */ /* 0x001fe400078e00ff */
[C---:B-1----:R-:W-:Y:S01]  /*9310*/  IMAD.U32 R30, R8.reuse, 0x10000, RZ ;  /* 0x00010000081e7824 */ /* 0x042fe200078e00ff */
[----:B------:R-:W-:Y:S02]  /*9320*/  LOP3.LUT R8, R8, 0xffff0000, RZ, 0xc0, !PT ;  /* 0xffff000008087812 */ /* 0x000fe400078ec0ff */
[----:B------:R-:W-:Y:S01]  /*9330*/  LOP3.LUT R4, R4, 0xffff0000, RZ, 0xc0, !PT ;  /* 0xffff000004047812 */ /* 0x000fe200078ec0ff */
[-C--:B------:R-:W-:Y:S01]  /*9340*/  FMUL.FTZ R35, R36, R30.reuse ;  /* 0x0000001e24237220 */ /* 0x080fe20000410000 */
[----:B------:R-:W-:Y:S01]  /*9350*/  FMUL.FTZ R37, R34, R30 ;  /* 0x0000001e22257220 */ /* 0x000fe20000410000 */
[----:B------:R-:W-:Y:S01]  /*9360*/  FMUL.FTZ R39, R38, R8 ;  /* 0x0000000826277220 */ /* 0x000fe20000410000 */
[----:B------:R-:W-:-:S02]  /*9370*/  IMAD.U32 R31, R9, 0x10000, RZ ;  /* 0x00010000091f7824 */ /* 0x000fc400078e00ff */
[----:B------:R-:W-:Y:S01]  /*9380*/  FMUL.FTZ R41, R12, R8 ;  /* 0x000000080c297220 */ /* 0x000fe20000410000 */
[-C--:B------:R-:W-:Y:S01]  /*9390*/  FFMA.FTZ R35, R34, R26.reuse, -R35 ;  /* 0x0000001a22237223 */ /* 0x080fe20000010823 */
[----:B------:R-:W-:Y:S01]  /*93a0*/  FFMA.FTZ R37, R36, R26, R37 ;  /* 0x0000001a24257223 */ /* 0x000fe20000010025 */
[-C--:B------:R-:W-:Y:S01]  /*93b0*/  FFMA.FTZ R8, R12, R4.reuse, -R39 ;  /* 0x000000040c087223 */ /* 0x080fe20000010827 */
[----:B------:R-:W-:Y:S02]  /*93c0*/  IMAD.U32 R27, R5, 0x10000, RZ ;  /* 0x00010000051b7824 */ /* 0x000fe400078e00ff */
[-C--:B------:R-:W-:Y:S01]  /*93d0*/  FMUL.FTZ R20, R45, R31.reuse ;  /* 0x0000001f2d147220 */ /* 0x080fe20000410000 */
[----:B------:R-:W-:Y:S02]  /*93e0*/  IMAD.U32 R32, R10, 0x10000, RZ ;  /* 0x000100000a207824 */ /* 0x000fe400078e00ff */
[----:B------:R-:W-:Y:S01]  /*93f0*/  FMUL.FTZ R26, R43, R31 ;  /* 0x0000001f2b1a7220 */ /* 0x000fe20000410000 */
[----:B------:R-:W-:Y:S01]  /*9400*/  FFMA.FTZ R12, R38, R4, R41 ;  /* 0x00000004260c7223 */ /* 0x000fe20000010029 */
[----:B------:R-:W-:Y:S01]  /*9410*/  LOP3.LUT R10, R10, 0xffff0000, RZ, 0xc0, !PT ;  /* 0xffff00000a0a7812 */ /* 0x000fe200078ec0ff */
[----:B------:R-:W-:Y:S01]  /*9420*/  IMAD.U32 R34, R15, 0x10000, RZ ;  /* 0x000100000f227824 */ /* 0x000fe200078e00ff */
[C---:B------:R-:W-:Y:S01]  /*9430*/  LOP3.LUT R30, R13.reuse, 0xffff0000, RZ, 0xc0, !PT ;  /* 0xffff00000d1e7812 */ /* 0x040fe200078ec0ff */
[----:B------:R-:W-:Y:S01]  /*9440*/  IMAD.U32 R4, R13, 0x10000, RZ ;  /* 0x000100000d047824 */ /* 0x000fe200078e00ff */
[----:B------:R-:W-:Y:S01]  /*9450*/  LOP3.LUT R36, R15, 0xffff0000, RZ, 0xc0, !PT ;  /* 0xffff00000f247812 */ /* 0x000fe200078ec0ff */
[----:B------:R-:W-:-:S02]  /*9460*/  IMAD.U32 R28, R6, 0x10000, RZ ;  /* 0x00010000061c7824 */ /* 0x000fc400078e00ff */
[-C--:B------:R-:W-:Y:S01]  /*9470*/  FFMA.FTZ R20, R43, R27.reuse, -R20 ;  /* 0x0000001b2b147223 */ /* 0x080fe20000010814 */
[----:B------:R-:W-:Y:S01]  /*9480*/  FFMA.FTZ R26, R45, R27, R26 ;  /* 0x0000001b2d1a7223 */ /* 0x000fe2000001001a */
[----:B------:R-:W-:Y:S01]  /*9490*/  LOP3.LUT R6, R6, 0xffff0000, RZ, 0xc0, !PT ;  /* 0xffff000006067812 */ /* 0x000fe200078ec0ff */
[-C--:B------:R-:W-:Y:S01]  /*94a0*/  FMUL.FTZ R27, R34, R32.reuse ;  /* 0x00000020221b7220 */ /* 0x080fe20000410000 */
[----:B------:R-:W-:Y:S01]  /*94b0*/  FMUL.FTZ R13, R4, R32 ;  /* 0x00000020040d7220 */ /* 0x000fe20000410000 */
[-C--:B------:R-:W-:Y:S01]  /*94c0*/  FMUL.FTZ R15, R36, R10.reuse ;  /* 0x0000000a240f7220 */ /* 0x080fe20000410000 */
[----:B------:R-:W-:Y:S01]  /*94d0*/  FMUL.FTZ R31, R30, R10 ;  /* 0x0000000a1e1f7220 */ /* 0x000fe20000410000 */
[----:B------:R-:W-:Y:S02]  /*94e0*/  IMAD.U32 R33, R11, 0x10000, RZ ;  /* 0x000100000b217824 */ /* 0x000fe400078e00ff */
[----:B------:R-:W-:Y:S02]  /*94f0*/  IMAD.U32 R41, R0, 0x10000, RZ ;  /* 0x0001000000297824 */ /* 0x000fe400078e00ff */
[----:B------:R-:W-:-:S02]  /*9500*/  IMAD.U32 R39, R14, 0x10000, RZ ;  /* 0x000100000e277824 */ /* 0x000fc400078e00ff */
[-C--:B------:R-:W-:Y:S01]  /*9510*/  FFMA.FTZ R27, R4, R28.reuse, -R27 ;  /* 0x0000001c041b7223 */ /* 0x080fe2000001081b */
[----:B------:R-:W-:Y:S01]  /*9520*/  FFMA.FTZ R10, R34, R28, R13 ;  /* 0x0000001c220a7223 */ /* 0x000fe2000001000d */
[-C--:B------:R-:W-:Y:S01]  /*9530*/  FFMA.FTZ R28, R30, R6.reuse, -R15 ;  /* 0x000000061e1c7223 */ /* 0x080fe2000001080f */
[----:B------:R-:W-:Y:S01]  /*9540*/  FFMA.FTZ R31, R36, R6, R31 ;  /* 0x00000006241f7223 */ /* 0x000fe2000001001f */
[-C--:B------:R-:W-:Y:S01]  /*9550*/  FMUL.FTZ R4, R41, R33.reuse ;  /* 0x0000002129047220 */ /* 0x080fe20000410000 */
[----:B------:R-:W-:Y:S01]  /*9560*/  FMUL.FTZ R6, R39, R33 ;  /* 0x0000002127067220 */ /* 0x000fe20000410000 */
[----:B------:R-:W-:Y:S01]  /*9570*/  LOP3.LUT R33, R3, 0xffff0000, RZ, 0xc0, !PT ;  /* 0xffff000003217812 */ /* 0x000fe200078ec0ff */
[----:B------:R-:W-:Y:S01]  /*9580*/  IMAD.U32 R29, R7, 0x10000, RZ ;  /* 0x00010000071d7824 */ /* 0x000fe200078e00ff */
[----:B------:R-:W-:Y:S02]  /*9590*/  LOP3.LUT R9, R9, 0xffff0000, RZ, 0xc0, !PT ;  /* 0xffff000009097812 */ /* 0x000fe400078ec0ff */
[----:B------:R-:W-:-:S02]  /*95a0*/  LOP3.LUT R3, R25, 0xffff0000, RZ, 0xc0, !PT ;  /* 0xffff000019037812 */ /* 0x000fc400078ec0ff */
[----:B------:R-:W-:Y:S02]  /*95b0*/  LOP3.LUT R11, R11, 0xffff0000, RZ, 0xc0, !PT ;  /* 0xffff00000b0b7812 */ /* 0x000fe400078ec0ff */
[----:B------:R-:W-:Y:S02]  /*95c0*/  LOP3.LUT R25, R0, 0xffff0000, RZ, 0xc0, !PT ;  /* 0xffff000000197812 */ /* 0x000fe400078ec0ff */
[----:B------:R-:W-:Y:S01]  /*95d0*/  LOP3.LUT R15, R14, 0xffff0000, RZ, 0xc0, !PT ;  /* 0xffff00000e0f7812 */ /* 0x000fe200078ec0ff */
[-C--:B------:R-:W-:Y:S01]  /*95e0*/  FFMA.FTZ R13, R39, R29.reuse, -R4 ;  /* 0x0000001d270d7223 */ /* 0x080fe20000010804 */
[----:B------:R-:W-:Y:S01]  /*95f0*/  LOP3.LUT R5, R5, 0xffff0000, RZ, 0xc0, !PT ;  /* 0xffff000005057812 */ /* 0x000fe200078ec0ff */
[----:B------:R-:W-:Y:S01]  /*9600*/  FFMA.FTZ R29, R41, R29, R6 ;  /* 0x0000001d291d7223 */ /* 0x000fe20000010006 */
[----:B------:R-:W-:Y:S01]  /*9610*/  LOP3.LUT R7, R7, 0xffff0000, RZ, 0xc0, !PT ;  /* 0xffff000007077812 */ /* 0x000fe200078ec0ff */
        /* <DEDUP_REMOVED lines=18> */
.L_x_9764:
[----:B------:R-:W-:Y:S05]  /*9740*/  BSYNC B0 ;  /* 0x0000000000007941 */ /* 0x000fea0003800000 */
.L_x_9753:
        /* <DEDUP_REMOVED lines=8> */
.L_x_9750:
[----:B-12---:R-:W1:Y:S01]  /*97d0*/  S2R R0, SR_TID.X ;  /* 0x0000000000007919 */ /* 0x006e620000002100 */
[----:B------:R-:W-:Y:S01]  /*97e0*/  ISETP.NE.AND P0, PT, R206, 0x3, PT ;  /* 0x00000003ce00780c */ /* 0x000fe20003f05270 */
[----:B------:R-:W-:Y:S05]  /*97f0*/  WARPSYNC.ALL ;  /* 0x0000000000007948 */ /* 0x000fea0003800000 */
[----:B-1----:R-:W-:-:S05]  /*9800*/  SHF.R.U32.HI R0, RZ, 0x7, R0 ;  /* 0x00000007ff007819 */ /* 0x002fca0000011600 */
[----:B------:R-:W-:-:S05]  /*9810*/  VIADD R12, R0, 0x8 ;  /* 0x00000008000c7836 */ /* 0x000fca0000000000 */
[----:B------:R1:W-:Y:S06]  /*9820*/  BAR.SYNC.DEFER_BLOCKING R12, 0x100 ;  /* 0x0004000c0000751d */ /* 0x0003ec0000010000 */
[----:B------:R-:W-:Y:S05]  /*9830*/  @!P0 BRA `(.L_x_9774) ;  /* 0x0000000000048947 */ /* 0x000fea0003800000 */
[----:B------:R-:W-:Y:S01]  /*9840*/  BPT.TRAP 0x1 ;  /* 0x000000040000795c */ /* 0x000fe20000300000 */
.L_x_9774:
[----:B------:R-:W-:Y:S01]  /*9850*/  IMAD R3, R203, 0x8, R19 ;  /* 0x00000008cb037824 */ /* 0x000fe200078e0213 */
[----:B------:R-:W-:-:S04]  /*9860*/  SHF.L.U32 R20, R214, 0x1f, RZ ;  /* 0x0000001fd6147819 */ /* 0x000fc800000006ff */
[----:B------:R2:W4:Y:S01]  /*9870*/  SYNCS.PHASECHK.TRANS64.TRYWAIT P1, [R3+URZ+0x22830], R20 ;  /* 0x02283014030075a7 */ /* 0x000522000802017f */
[----:B------:R-:W-:Y:S05]  /*9880*/  @!P0 BRA `(.L_x_9775) ;  /* 0x0000000000048947 */ /* 0x000fea0003800000 */
[----:B------:R-:W-:Y:S01]  /*9890*/  BPT.TRAP 0x1 ;  /* 0x000000040000795c */ /* 0x000fe20000300000 */
.L_x_9775:
[----:B------:R-:W-:Y:S01]  /*98a0*/  VIADD R0, R19, 0x1c400 ;  /* 0x0001c40013007836 */ /* 0x000fe20000000000 */
[----:B---3--:R-:W-:Y:S01]  /*98b0*/  LOP3.LUT R4, R24, 0x10000, RZ, 0xfc, !PT ;  /* 0x0001000018047812 */ /* 0x008fe200078efcff */
[----:B------:R-:W-:-:S03]  /*98c0*/  IMAD.MOV.U32 R5, RZ, RZ, 0x40000040 ;  /* 0x40000040ff057424 */ /* 0x000fc600078e00ff */
[----:B------:R-:W-:-:S04]  /*98d0*/  SHF.R.U32.HI R0, RZ, 0x4, R0 ;  /* 0x00000004ff007819 */ /* 0x000fc80000011600 */
[----:B------:R-:W-:-:S04]  /*98e0*/  LOP3.LUT R0, R0, 0x3fff, RZ, 0xc0, !PT ;  /* 0x00003fff00007812 */ /* 0x000fc800078ec0ff */
[----:B------:R-:W-:-:S05]  /*98f0*/  LOP3.LUT R0, R0, 0x10000, RZ, 0xfc, !PT ;  /* 0x0001000000007812 */ /* 0x000fca00078efcff */
[----:B------:R3:W-:Y:S01]  /*9900*/  STL [R1+0x14], R0 ;  /* 0x0000140001007387 */ /* 0x0007e20000100800 */
[----:B----4-:R-:W-:Y:S05]  /*9910*/  @P1 BRA `(.L_x_9776) ;  /* 0x0000000000081947 */ /* 0x010fea0003800000 */
[----:B------:R-:W4:Y:S02]  /*9920*/  SYNCS.PHASECHK.TRANS64.TRYWAIT P1, [R3+URZ+0x22830], R20 ;  /* 0x02283014030075a7 */ /* 0x000f24000802017f */
[----:B----4-:R-:W-:Y:S05]  /*9930*/  @!P1 BRA `(.L_x_9777) ;  /* 0x0000012000249947 */ /* 0x010fea0003800000 */
.L_x_9776:
[----:B---3--:R-:W3:Y:S01]  /*9940*/  LDL R0, [R1+0x14] ;  /* 0x0000140001007983 */ /* 0x008ee20000100800 */
[----:B------:R-:W-:Y:S01]  /*9950*/  IMAD.MOV.U32 R7, RZ, RZ, 0x40000040 ;  /* 0x40000040ff077424 */ /* 0x000fe200078e00ff */
[----:B------:R-:W-:Y:S05]  /*9960*/  WARPSYNC.ALL ;  /* 0x0000000000007948 */ /* 0x000fea0003800000 */
[C---:B------:R-:W-:Y:S01]  /*9970*/  R2UR UR4, R4.reuse ;  /* 0x00000000040472ca */ /* 0x040fe200000e0000 */
[----:B0----5:R-:W-:Y:S01]  /*9980*/  WARPGROUP.ARRIVE ;  /* 0x00000000000079c5 */ /* 0x021fe20000000000 */
[----:B------:R-:W-:Y:S01]  /*9990*/  R2UR UR5, R5 ;  /* 0x00000000050572ca */ /* 0x000fe200000e0000 */
        /* <DEDUP_REMOVED lines=8> */
[----:B------:R-:W-:-:S02]  /*9a20*/  IMAD.MOV.U32 R7, RZ, RZ, 0x40000040 ;  /* 0x40000040ff077424 */ /* 0x000fc400078e00ff */
[----:B---3--:R-:W-:Y:S02]  /*9a30*/  IMAD R6, R203, 0x300, R0 ;  /* 0x00000300cb067824 */ /* 0x008fe400078e0200 */
[----:B------:R-:W0:Y:S02]  /*9a40*/  S2R R0, SR_TID.X ;  /* 0x0000000000007919 */ /* 0x000e240000002100 */
[C---:B------:R-:W-:Y:S01]  /*9a50*/  VIADD R8, R6.reuse, 0x2 ;  /* 0x0000000206087836 */ /* 0x040fe20000000000 */
[----:B------:R-:W-:-:S13]  /*9a60*/  R2UR UR6, R6 ;  /* 0x00000000060672ca */ /* 0x000fda00000e0000 */
[----:B------:R-:W-:Y:S01]  /*9a70*/  HGMMA.64x96x16.F32.BF16 R24, gdesc[UR4], RZ, !UPT, gsb0 ;  /* 0x01600000041879f0 */ /* 0x000fe2000c0018ff */
[----:B------:R-:W-:Y:S02]  /*9a80*/  R2UR UR4, R224 ;  /* 0x00000000e00472ca */ /* 0x000fe400000e0000 */
[----:B------:R-:W-:Y:S02]  /*9a90*/  R2UR UR5, R225 ;  /* 0x00000000e10572ca */ /* 0x000fe400000e0000 */
[----:B------:R-:W-:Y:S01]  /*9aa0*/  R2UR UR6, R8 ;  /* 0x00000000080672ca */ /* 0x000fe200000e0000 */
[C---:B------:R-:W-:Y:S01]  /*9ab0*/  VIADD R8, R6.reuse, 0x4 ;  /* 0x0000000406087836 */ /* 0x040fe20000000000 */
[----:B------:R-:W-:Y:S01]  /*9ac0*/  R2UR UR7, R9 ;  /* 0x00000000090772ca */ /* 0x000fe200000e0000 */
[----:B------:R-:W-:Y:S02]  /*9ad0*/  IMAD.MOV.U32 R9, RZ, RZ, 0x40000040 ;  /* 0x40000040ff097424 */ /* 0x000fe400078e00ff */
[----:B------:R-:W-:Y:S01]  /*9ae0*/  VIADD R6, R6, 0x6 ;  /* 0x0000000606067836 */ /* 0x000fe20000000000 */
[----:B0-----:R-:W-:Y:S01]  /*9af0*/  SHF.R.U32.HI R0, RZ, 0x7, R0 ;  /* 0x00000007ff007819 */ /* 0x001fe20000011600 */
[----:B------:R-:W-:-:S02]  /*9b00*/  WARPGROUP.DEPBAR.LE gsb0, 0x0 ;  /* 0x00008000000079c5 */ /* 0x000fc40000010000 */
[----:B------:R-:W-:-:S06]  /*9b10*/  WARPGROUP.ARRIVE ;  /* 0x00000000000079c5 */ /* 0x000fcc0000000000 */
[----:B------:R-:W-:Y:S01]  /*9b20*/  HGMMA.64x96x16.F32.BF16 R24, gdesc[UR4], R24, gsb0 ;  /* 0x01600000041879f0 */ /* 0x000fe20008001818 */
[----:B------:R-:W-:Y:S02]  /*9b30*/  R2UR UR4, R222 ;  /* 0x00000000de0472ca */ /* 0x000fe400000e0000 */
[----:B------:R-:W-:Y:S02]  /*9b40*/  R2UR UR5, R223 ;  /* 0x00000000df0572ca */ /* 0x000fe400000e0000 */
[----:B------:R-:W-:Y:S02]  /*9b50*/  R2UR UR6, R8 ;  /* 0x00000000080672ca */ /* 0x000fe400000e0000 */
[----:B------:R-:W-:Y:S02]  /*9b60*/  R2UR UR7, R9 ;  /* 0x00000000090772ca */ /* 0x000fe400000e0000 */
[----:B------:R-:W-:Y:S01]  /*9b70*/  IADD3 R9, -R0, 0xb, RZ ;  /* 0x0000000b00097810 */ /* 0x000fe20007ffe1ff */
[----:B------:R-:W-:-:S02]  /*9b80*/  WARPGROUP.DEPBAR.LE gsb0, 0x0 ;  /* 0x00008000000079c5 */ /* 0x000fc40000010000 */
[----:B------:R-:W-:-:S08]  /*9b90*/  WARPGROUP.ARRIVE ;  /* 0x00000000000079c5 */ /* 0x000fd00000000000 */
[----:B------:R-:W-:Y:S01]  /*9ba0*/  HGMMA.64x96x16.F32.BF16 R24, gdesc[UR4], R24, gsb0 ;  /* 0x01600000041879f0 */ /* 0x000fe20008001818 */
[----:B------:R-:W-:Y:S02]  /*9bb0*/  R2UR UR4, R10 ;  /* 0x000000000a0472ca */ /* 0x000fe400000e0000 */
[----:B------:R-:W-:Y:S02]  /*9bc0*/  R2UR UR5, R11 ;  /* 0x000000000b0572ca */ /* 0x000fe400000e0000 */
[----:B------:R-:W-:Y:S02]  /*9bd0*/  R2UR UR6, R6 ;  /* 0x00000000060672ca */ /* 0x000fe400000e0000 */
[----:B------:R-:W-:Y:S01]  /*9be0*/  R2UR UR7, R7 ;  /* 0x00000000070772ca */ /* 0x000fe200000e0000 */
[----:B------:R-:W-:Y:S02]  /*9bf0*/  WARPGROUP.DEPBAR.LE gsb0, 0x0 ;  /* 0x00008000000079c5 */ /* 0x000fe40000010000 */
[----:B------:R-:W-:-:S10]  /*9c00*/  WARPGROUP.ARRIVE ;  /* 0x00000000000079c5 */ /* 0x000fd40000000000 */
[----:B------:R-:W-:Y:S03]  /*9c10*/  HGMMA.64x96x16.F32.BF16 R24, gdesc[UR4], R24, gsb0 ;  /* 0x01600000041879f0 */ /* 0x000fe60008001818 */
[----:B------:R-:W-:Y:S02]  /*9c20*/  WARPGROUP.DEPBAR.LE gsb0, 0x0 ;  /* 0x00008000000079c5 */ /* 0x000fe40000010000 */
[----:B------:R0:W-:Y:S06]  /*9c30*/  BAR.ARV R9, 0x100 ;  /* 0x000400090000751d */ /* 0x0001ec0000002000 */
[----:B------:R-:W-:Y:S05]  /*9c40*/  @!P0 BRA `(.L_x_9778) ;  /* 0x0000000000048947 */ /* 0x000fea0003800000 */
[----:B------:R-:W-:Y:S01]  /*9c50*/  BPT.TRAP 0x1 ;  /* 0x000000040000795c */ /* 0x000fe20000300000 */
.L_x_9778:
[----:B------:R-:W3:Y:S01]  /*9c60*/  LDL R73, [R1+0x4c] ;  /* 0x00004c0001497983 */ /* 0x000ee20000100800 */
[----:B------:R-:W-:Y:S01]  /*9c70*/  ULDC UR4, c[0x0][0x9d8] ;  /* 0x0002760000047ab9 */ /* 0x000fe20000000800 */
[----:B------:R-:W-:Y:S01]  /*9c80*/  ULDC UR5, c[0x0][0x988] ;  /* 0x0002620000057ab9 */ /* 0x000fe20000000800 */
[----:B------:R-:W-:Y:S01]  /*9c90*/  FMUL.FTZ R15, R24, UR4 ;  /* 0x00000004180f7c20 */ /* 0x000fe20008410000 */
[----:B------:R-:W-:Y:S01]  /*9ca0*/  FMUL.FTZ R24, R25, UR4 ;  /* 0x0000000419187c20 */ /* 0x000fe20008410000 */
[----:B------:R-:W-:Y:S01]  /*9cb0*/  FMUL.FTZ R72, R28, UR4 ;  /* 0x000000041c487c20 */ /* 0x000fe20008410000 */
[----:B------:R-:W-:Y:S01]  /*9cc0*/  FMUL.FTZ R29, R29, UR4 ;  /* 0x000000041d1d7c20 */ /* 0x000fe20008410000 */
[----:B------:R-:W-:Y:S01]  /*9cd0*/  FMUL.FTZ R25, R55, UR4 ;  /* 0x0000000437197c20 */ /* 0x000fe20008410000 */
[----:B------:R-:W-:Y:S01]  /*9ce0*/  IMAD R55, R177, -0x60, R154 ;  /* 0xffffffa0b1377824 */ /* 0x000fe200078e029a */
[----:B------:R-:W5:Y:S01]  /*9cf0*/  MUFU.TANH R15, R15 ;  /* 0x0000000f000f7308 */ /* 0x000f620000002400 */
        /* <DEDUP_REMOVED lines=78> */
[----:B---3--:R-:W-:-:S02]  /*a1e0*/  IADD3 R55, -R73, 0x60, R55 ;  /* 0x0000006049377810 */ /* 0x008fc40007ffe137 */
[----:B------:R-:W3:Y:S02]  /*a1f0*/  S2R R73, SR_CgaCtaId ;  /* 0x0000000000497919 */ /* 0x000ee40000008800 */
[----:B------:R-:W-:-:S03]  /*a200*/  ISETP.GT.AND P2, PT, R55, RZ, PT ;  /* 0x000000ff3700720c */ /* 0x000fc60003f44270 */
[----:B------:R-:W3:Y:S01]  /*a210*/  MUFU.TANH R57, R57 ;  /* 0x0000003900397308 */ /* 0x000ee20000002400 */
[C---:B------:R-:W-:Y:S02]  /*a220*/  ISETP.GT.AND P3, PT, R55.reuse, 0x1, PT ;  /* 0x000000013700780c */ /* 0x040fe40003f64270 */
[----:B------:R-:W-:Y:S02]  /*a230*/  ISETP.GT.AND P4, PT, R55, 0x8, PT ;  /* 0x000000083700780c */ /* 0x000fe40003f84270 */
[----:B-----5:R-:W-:Y:S02]  /*a240*/  FSEL R15, R15, -INF , P2 ;  /* 0xff8000000f0f7808 */ /* 0x020fe40001000000 */
[----:B-1----:R-:W-:Y:S01]  /*a250*/  FSEL R24, R24, -INF , P3 ;  /* 0xff80000018187808 */ /* 0x002fe20001800000 */
[----:B------:R-:W1:Y:S01]  /*a260*/  MUFU.TANH R21, R21 ;  /* 0x0000001500157308 */ /* 0x000e620000002400 */
[----:B------:R-:W-:Y:S02]  /*a270*/  ISETP.GT.AND P5, PT, R55, 0x9, PT ;  /* 0x000000093700780c */ /* 0x000fe40003fa4270 */
[----:B--2---:R-:W-:-:S02]  /*a280*/  FSEL R42, R72, -INF , P4 ;  /* 0xff800000482a7808 */ /* 0x004fc40002000000 */
[----:B------:R-:W-:Y:S02]  /*a290*/  FMNMX.FTZ R65, R15, R24, !PT ;  /* 0x000000180f417209 */ /* 0x000fe40007810000 */
[----:B------:R-:W-:Y:S01]  /*a2a0*/  ISETP.GT.AND P1, PT, R55, 0x10, PT ;  /* 0x000000103700780c */ /* 0x000fe20003f24270 */
[----:B------:R-:W2:Y:S01]  /*a2b0*/  MUFU.TANH R59, R59 ;  /* 0x0000003b003b7308 */ /* 0x000ea20000002400 */
[----:B----4-:R-:W-:Y:S01]  /*a2c0*/  FSEL R40, R29, -INF , P5 ;  /* 0xff8000001d287808 */ /* 0x010fe20002800000 */
[----:B------:R-:W-:Y:S01]  /*a2d0*/  FMUL.FTZ R29, R71, UR4 ;  /* 0x00000004471d7c20 */ /* 0x000fe20008410000 */
[----:B------:R-:W-:Y:S02]  /*a2e0*/  FMNMX.FTZ R65, R42, R65, !PT ;  /* 0x000000412a417209 */ /* 0x000fe40007810000 */
[----:B0-----:R-:W-:Y:S02]  /*a2f0*/  FSEL R0, R0, -INF , P2 ;  /* 0xff80000000007808 */ /* 0x001fe40001000000 */
[----:B------:R-:W-:Y:S01]  /*a300*/  ISETP.GT.AND P2, PT, R55, 0x11, PT ;  /* 0x000000113700780c */ /* 0x000fe20003f44270 */
[----:B------:R-:W0:Y:S01]  /*a310*/  MUFU.TANH R60, R60 ;  /* 0x0000003c003c7308 */ /* 0x000e220000002400 */
[----:B------:R-:W-:-:S02]  /*a320*/  FSEL R62, R30, -INF , P1 ;  /* 0xff8000001e3e7808 */ /* 0x000fc40000800000 */
[----:B------:R-:W-:Y:S02]  /*a330*/  FMNMX.FTZ R65, R40, R65, !PT ;  /* 0x0000004128417209 */ /* 0x000fe40007810000 */
[----:B------:R-:W-:Y:S02]  /*a340*/  FSEL R6, R6, -INF , P3 ;  /* 0xff80000006067808 */ /* 0x000fe40001800000 */
[----:B------:R-:W-:Y:S01]  /*a350*/  ISETP.GT.AND P3, PT, R55, 0x18, PT ;  /* 0x000000183700780c */ /* 0x000fe20003f64270 */
[----:B------:R-:W4:Y:S01]  /*a360*/  MUFU.TANH R61, R61 ;  /* 0x0000003d003d7308 */ /* 0x000f220000002400 */
[----:B------:R-:W-:Y:S02]  /*a370*/  FSEL R72, R31, -INF , P2 ;  /* 0xff8000001f487808 */ /* 0x000fe40001000000 */
[----:B------:R-:W-:Y:S02]  /*a380*/  FMNMX.FTZ R65, R62, R65, !PT ;  /* 0x000000413e417209 */ /* 0x000fe40007810000 */
[----:B------:R-:W-:-:S02]  /*a390*/  FSEL R8, R8, -INF , P4 ;  /* 0xff80000008087808 */ /* 0x000fc40002000000 */
[----:B------:R-:W-:Y:S01]  /*a3a0*/  ISETP.GT.AND P4, PT, R55, 0x19, PT ;  /* 0x000000193700780c */ /* 0x000fe20003f84270 */
[----:B------:R-:W5:Y:S01]  /*a3b0*/  MUFU.TANH R104, R104 ;  /* 0x0000006800687308 */ /* 0x000f620000002400 */
[----:B------:R-:W-:Y:S02]  /*a3c0*/  FSEL R78, R33, -INF , P3 ;  /* 0xff800000214e7808 */ /* 0x000fe40001800000 */
[----:B------:R-:W-:Y:S02]  /*a3d0*/  FMNMX.FTZ R65, R72, R65, !PT ;  /* 0x0000004148417209 */ /* 0x000fe40007810000 */
[----:B------:R-:W-:Y:S02]  /*a3e0*/  FSEL R30, R14, -INF , P5 ;  /* 0xff8000000e1e7808 */ /* 0x000fe40002800000 */
[----:B------:R-:W-:Y:S01]  /*a3f0*/  ISETP.GT.AND P5, PT, R55, 0x20, PT ;  /* 0x000000203700780c */ /* 0x000fe20003fa4270 */
[----:B------:R-:W-:Y:S01]  /*a400*/  MUFU.TANH R63, R63 ;  /* 0x0000003f003f7308 */ /* 0x000fe20000002400 */
[----:B------:R-:W-:-:S02]  /*a410*/  FSEL R80, R34, -INF , P4 ;  /* 0xff80000022507808 */ /* 0x000fc40002000000 */
[----:B------:R-:W-:Y:S02]  /*a420*/  FMNMX.FTZ R65, R78, R65, !PT ;  /* 0x000000414e417209 */ /* 0x000fe40007810000 */
[----:B------:R-:W-:Y:S02]  /*a430*/  FSEL R32, R32, -INF , P1 ;  /* 0xff80000020207808 */ /* 0x000fe40000800000 */
[----:B------:R-:W-:Y:S01]  /*a440*/  ISETP.GT.AND P1, PT, R55, 0x21, PT ;  /* 0x000000213700780c */ /* 0x000fe20003f24270 */
[----:B------:R-:W-:Y:S01]  /*a450*/  MUFU.TANH R66, R66 ;  /* 0x0000004200427308 */ /* 0x000fe20000002400 */
[----:B------:R-:W-:Y:S02]  /*a460*/  FSEL R74, R35, -INF , P5 ;  /* 0xff800000234a7808 */ /* 0x000fe40002800000 */
[----:B------:R-:W-:Y:S02]  /*a470*/  FMNMX.FTZ R65, R80, R65, !PT ;  /* 0x0000004150417209 */ /* 0x000fe40007810000 */
[----:B------:R-:W-:Y:S01]  /*a480*/  FSEL R34, R13, -INF , P2 ;  /* 0xff8000000d227808 */ /* 0x000fe20001000000 */
[----:B------:R-:W-:Y:S01]  /*a490*/  IMAD.U32 R13, RZ, RZ, UR5 ;  /* 0x00000005ff0d7e24 */ /* 0x000fe2000f8e00ff */
[----:B------:R-:W-:Y:S01]  /*a4a0*/  ISETP.GT.AND P2, PT, R55, 0x28, PT ;  /* 0x000000283700780c */ /* 0x000fe20003f44270 */
[----:B------:R-:W5:Y:S01]  /*a4b0*/  MUFU.TANH R67, R67 ;  /* 0x0000004300437308 */ /* 0x000f620000002400 */
[----:B------:R-:W-:-:S02]  /*a4c0*/  FSEL R64, R37, -INF , P1 ;  /* 0xff80000025407808 */ /* 0x000fc40000800000 */
[----:B------:R-:W-:Y:S02]  /*a4d0*/  FMNMX.FTZ R65, R74, R65, !PT ;  /* 0x000000414a417209 */ /* 0x000fe40007810000 */
[----:B------:R-:W-:Y:S02]  /*a4e0*/  FSEL R36, R36, -INF , P3 ;  /* 0xff80000024247808 */ /* 0x000fe40001800000 */
[----:B------:R-:W-:Y:S01]  /*a4f0*/  ISETP.GT.AND P3, PT, R55, 0x29, PT ;  /* 0x000000293700780c */ /* 0x000fe20003f64270 */
[----:B------:R-:W5:Y:S01]  /*a500*/  MUFU.TANH R70, R70 ;  /* 0x0000004600467308 */ /* 0x000f620000002400 */
        /* <DEDUP_REMOVED lines=41> */
[----:B---3--:R-:W-:Y:S02]  /*a7a0*/  FSEL R98, R57, -INF , P2 ;  /* 0xff80000039627808 */ /* 0x008fe40001000000 */
[----:B------:R-:W-:Y:S02]  /*a7b0*/  FMNMX.FTZ R65, R96, R65, !PT ;  /* 0x0000004160417209 */ /* 0x000fe40007810000 */
[----:B-1----:R-:W-:Y:S02]  /*a7c0*/  FSEL R58, R21, -INF , P4 ;  /* 0xff800000153a7808 */ /* 0x002fe40002000000 */
[----:B------:R-:W-:Y:S02]  /*a7d0*/  ISETP.GT.AND P4, PT, R55, 0x58, PT ;  /* 0x000000583700780c */ /* 0x000fe40003f84270 */
[----:B--2---:R-:W-:-:S02]  /*a7e0*/  FSEL R100, R59, -INF , P3 ;  /* 0xff8000003b647808 */ /* 0x004fc40001800000 */
[----:B------:R-:W-:Y:S02]  /*a7f0*/  FMNMX.FTZ R65, R98, R65, !PT ;  /* 0x0000004162417209 */ /* 0x000fe40007810000 */
[----:B0-----:R-:W-:Y:S02]  /*a800*/  FSEL R60, R60, -INF , P5 ;  /* 0xff8000003c3c7808 */ /* 0x001fe40002800000 */
[----:B------:R-:W-:Y:S02]  /*a810*/  ISETP.GT.AND P5, PT, R55, 0x59, PT ;  /* 0x000000593700780c */ /* 0x000fe40003fa4270 */
[----:B----4-:R-:W-:Y:S02]  /*a820*/  FSEL R102, R61, -INF , P4 ;  /* 0xff8000003d667808 */ /* 0x010fe40002000000 */
[----:B------:R-:W-:Y:S02]  /*a830*/  FMNMX.FTZ R65, R100, R65, !PT ;  /* 0x0000004164417209 */ /* 0x000fe40007810000 */
[----:B-----5:R-:W-:-:S02]  /*a840*/  FSEL R104, R104, -INF , P5 ;  /* 0xff80000068687808 */ /* 0x020fc40002800000 */
[----:B------:R-:W-:-:S04]  /*a850*/  FMNMX.FTZ R65, R102, R65, !PT ;  /* 0x0000004166417209 */ /* 0x000fc80007810000 */
[----:B------:R-:W-:-:S05]  /*a860*/  FMNMX.FTZ R65, R104, R65, !PT ;  /* 0x0000004168417209 */ /* 0x000fca0007810000 */
[----:B------:R-:W0:Y:S02]  /*a870*/  SHFL.BFLY PT, R14, R65, 0x2, 0x1f ;  /* 0x0c401f00410e7f89 */ /* 0x000e2400000e0000 */
[----:B0-----:R-:W-:-:S05]  /*a880*/  FMNMX.FTZ R7, R65, R14, !PT ;  /* 0x0000000e41077209 */ /* 0x001fca0007810000 */
[----:B------:R-:W0:Y:S02]  /*a890*/  SHFL.BFLY PT, R14, R7, 0x1, 0x1f ;  /* 0x0c201f00070e7f89 */ /* 0x000e2400000e0000 */
        /* <DEDUP_REMOVED lines=14> */
[----:B------:R0:W-:Y:S01]  /*a980*/  MUFU.EX2 R7, R24 ;  /* 0x0000001800077308 */ /* 0x0001e20000000800 */
[----:B------:R-:W-:Y:S01]  /*a990*/  FSEL R42, R67, -INF , P3 ;  /* 0xff800000432a7808 */ /* 0x000fe20001800000 */
[--C-:B------:R-:W-:Y:S01]  /*a9a0*/  FFMA.FTZ R156, R62, R13, -R27.reuse ;  /* 0x0000000d3e9c7223 */ /* 0x100fe2000001081b */
[----:B------:R-:W-:Y:S01]  /*a9b0*/  FMNMX.FTZ R15, R28, R15, !PT ;  /* 0x0000000f1c0f7209 */ /* 0x000fe20007810000 */
[-CC-:B------:R-:W-:Y:S01]  /*a9c0*/  FFMA.FTZ R33, R64, R13.reuse, -R27.reuse ;  /* 0x0000000d40217223 */ /* 0x180fe2000001081b */
[----:B------:R-:W-:Y:S01]  /*a9d0*/  FSEL R62, R70, -INF , P4 ;  /* 0xff800000463e7808 */ /* 0x000fe20002000000 */
[--C-:B------:R-:W-:Y:S01]  /*a9e0*/  FFMA.FTZ R72, R72, R13, -R27.reuse ;  /* 0x0000000d48487223 */ /* 0x100fe2000001081b */
[----:B------:R-:W-:Y:S01]  /*a9f0*/  FMNMX.FTZ R15, R38, R15, !PT ;  /* 0x0000000f260f7209 */ /* 0x000fe20007810000 */
[----:B------:R-:W1:Y:S01]  /*aa00*/  MUFU.EX2 R152, R152 ;  /* 0x0000009800987308 */ /* 0x000e620000000800 */
[----:B0-----:R-:W-:Y:S01]  /*aa10*/  FSEL R24, R63, -INF , P1 ;  /* 0xff8000003f187808 */ /* 0x001fe20000800000 */
[--C-:B------:R-:W-:Y:S01]  /*aa20*/  FFMA.FTZ R158, R78, R13, -R27.reuse ;  /* 0x0000000d4e9e7223 */ /* 0x100fe2000001081b */
[----:B------:R-:W-:Y:S01]  /*aa30*/  FMNMX.FTZ R21, R44, R15, !PT ;  /* 0x0000000f2c157209 */ /* 0x000fe20007810000 */
[-CC-:B------:R-:W-:Y:S01]  /*aa40*/  FFMA.FTZ R80, R80, R13.reuse, -R27.reuse ;  /* 0x0000000d50507223 */ /* 0x180fe2000001081b */
[----:B------:R-:W-:Y:S01]  /*aa50*/  FSEL R64, R29, -INF , P5 ;  /* 0xff8000001d407808 */ /* 0x000fe20002800000 */
[--C-:B------:R-:W-:Y:S01]  /*aa60*/  FFMA.FTZ R160, R74, R13, -R27.reuse ;  /* 0x0000000d4aa07223 */ /* 0x100fe2000001081b */
[----:B------:R-:W-:Y:S01]  /*aa70*/  FMNMX.FTZ R21, R46, R21, !PT ;  /* 0x000000152e157209 */ /* 0x000fe20007810000 */
[----:B------:R0:W-:Y:S01]  /*aa80*/  MUFU.EX2 R15, R40 ;  /* 0x00000028000f7308 */ /* 0x0001e20000000800 */
[-CC-:B------:R-:W-:Y:S01]  /*aa90*/  FFMA.FTZ R162, R68, R13.reuse, -R27.reuse ;  /* 0x0000000d44a27223 */ /* 0x180fe2000001081b */
[--C-:B------:R-:W-:Y:S01]  /*aaa0*/  FFMA.FTZ R164, R82, R13, -R27.reuse ;  /* 0x0000000d52a47223 */ /* 0x100fe2000001081b */
[----:B------:R-:W-:Y:S01]  /*aab0*/  FMNMX.FTZ R21, R26, R21, !PT ;  /* 0x000000151a157209 */ /* 0x000fe20007810000 */
[-CC-:B------:R-:W-:Y:S01]  /*aac0*/  FFMA.FTZ R84, R84, R13.reuse, -R27.reuse ;  /* 0x0000000d54547223 */ /* 0x180fe2000001081b */
[-CC-:B------:R-:W-:Y:S01]  /*aad0*/  FFMA.FTZ R166, R86, R13.reuse, -R27.reuse ;  /* 0x0000000d56a67223 */ /* 0x180fe2000001081b */
[----:B------:R-:W-:Y:S01]  /*aae0*/  FFMA.FTZ R35, R88, R13, -R27 ;  /* 0x0000000d58237223 */ /* 0x000fe2000001081b */
[----:B------:R-:W-:Y:S01]  /*aaf0*/  FMNMX.FTZ R21, R48, R21, !PT ;  /* 0x0000001530157209 */ /* 0x000fe20007810000 */
[----:B------:R-:W2:Y:S01]  /*ab00*/  MUFU.EX2 R154, R154 ;  /* 0x0000009a009a7308 */ /* 0x000ea20000000800 */
[----:B0-----:R-:W-:Y:S01]  /*ab10*/  FSEL R40, R66, -INF , P2 ;  /* 0xff80000042287808 */ /* 0x001fe20001000000 */
[----:B-1----:R-:W-:Y:S01]  /*ab20*/  FADD.FTZ R45, R152, R7 ;  /* 0x00000007982d7221 */ /* 0x002fe20000010000 */
[----:B------:R-:W-:Y:S01]  /*ab30*/  FMNMX.FTZ R25, R50, R21, !PT ;  /* 0x0000001532197209 */ /* 0x000fe20007810000 */
[-CC-:B------:R-:W-:Y:S01]  /*ab40*/  FFMA.FTZ R168, R90, R13.reuse, -R27.reuse ;  /* 0x0000000d5aa87223 */ /* 0x180fe2000001081b */
[----:B------:R-:W-:Y:S01]  /*ab50*/  F2FP.BF16.F32.PACK_AB R152, R7, R152 ;  /* 0x000000980798723e */ /* 0x000fe200000010ff */
[--C-:B------:R-:W-:Y:S01]  /*ab60*/  FFMA.FTZ R170, R94, R13, -R27.reuse ;  /* 0x0000000d5eaa7223 */ /* 0x100fe2000001081b */
[----:B------:R-:W-:Y:S01]  /*ab70*/  FMNMX.FTZ R25, R52, R25, !PT ;  /* 0x0000001934197209 */ /* 0x000fe20007810000 */
[----:B------:R-:W0:Y:S01]  /*ab80*/  MUFU.EX2 R156, R156 ;  /* 0x0000009c009c7308 */ /* 0x000e220000000800 */
[-CC-:B------:R-:W-:Y:S01]  /*ab90*/  FFMA.FTZ R39, R96, R13.reuse, -R27.reuse ;  /* 0x0000000d60277223 */ /* 0x180fe2000001081b */
[--C-:B------:R-:W-:Y:S01]  /*aba0*/  FFMA.FTZ R172, R98, R13, -R27.reuse ;  /* 0x0000000d62ac7223 */ /* 0x100fe2000001081b */
[----:B------:R-:W-:Y:S01]  /*abb0*/  FMNMX.FTZ R25, R54, R25, !PT ;  /* 0x0000001936197209 */ /* 0x000fe20007810000 */
[-CC-:B------:R-:W-:Y:S01]  /*abc0*/  FFMA.FTZ R100, R100, R13.reuse, -R27.reuse ;  /* 0x0000000d64647223 */ /* 0x180fe2000001081b */
[----:B------:R-:W-:-:S02]  /*abd0*/  FFMA.FTZ R174, R102, R13, -R27 ;  /* 0x0000000d66ae7223 */ /* 0x000fc4000001081b */
[----:B------:R-:W-:Y:S01]  /*abe0*/  FMNMX.FTZ R25, R56, R25, !PT ;  /* 0x0000001938197209 */ /* 0x000fe20007810000 */
[----:B------:R-:W1:Y:S03]  /*abf0*/  MUFU.EX2 R21, R72 ;  /* 0x0000004800157308 */ /* 0x000e660000000800 */
[----:B------:R-:W-:-:S04]  /*ac00*/  FMNMX.FTZ R31, R58, R25, !PT ;  /* 0x000000193a1f7209 */ /* 0x000fc80007810000 */
[----:B------:R-:W-:Y:S01]  /*ac10*/  FMNMX.FTZ R31, R60, R31, !PT ;  /* 0x0000001f3c1f7209 */ /* 0x000fe20007810000 */
[----:B------:R-:W3:Y:S03]  /*ac20*/  MUFU.EX2 R158, R158 ;  /* 0x0000009e009e7308 */ /* 0x000ee60000000800 */
[----:B------:R-:W-:-:S04]  /*ac30*/  FMNMX.FTZ R31, R24, R31, !PT ;  /* 0x0000001f181f7209 */ /* 0x000fc80007810000 */
[----:B------:R-:W-:Y:S01]  /*ac40*/  FMNMX.FTZ R31, R40, R31, !PT ;  /* 0x0000001f281f7209 */ /* 0x000fe20007810000 */
[----:B------:R-:W4:Y:S03]  /*ac50*/  MUFU.EX2 R25, R80 ;  /* 0x0000005000197308 */ /* 0x000f260000000800 */
[----:B------:R-:W-:-:S04]  /*ac60*/  FMNMX.FTZ R31, R42, R31, !PT ;  /* 0x0000001f2a1f7209 */ /* 0x000fc80007810000 */
[----:B------:R-:W-:Y:S01]  /*ac70*/  FMNMX.FTZ R31, R62, R31, !PT ;  /* 0x0000001f3e1f7209 */ /* 0x000fe20007810000 */
[----:B------:R-:W-:Y:S03]  /*ac80*/  MUFU.EX2 R160, R160 ;  /* 0x000000a000a07308 */ /* 0x000fe60000000800 */
[----:B------:R-:W-:Y:S01]  /*ac90*/  FMNMX.FTZ R37, R64, R31, !PT ;  /* 0x0000001f40257209 */ /* 0x000fe20007810000 */
[----:B------:R-:W-:-:S04]  /*aca0*/  FFMA.FTZ R31, R76, R13, -R27 ;  /* 0x0000000d4c1f7223 */ /* 0x000fc8000001081b */
[----:B------:R-:W5:Y:S01]  /*acb0*/  SHFL.BFLY PT, R66, R37, 0x2, 0x1f ;  /* 0x0c401f0025427f89 */ /* 0x000f6200000e0000 */
[----:B------:R-:W-:Y:S08]  /*acc0*/  MUFU.EX2 R29, R33 ;  /* 0x00000021001d7308 */ /* 0x000ff00000000800 */
[----:B------:R-:W-:Y:S08]  /*acd0*/  MUFU.EX2 R162, R162 ;  /* 0x000000a200a27308 */ /* 0x000ff00000000800 */
[----:B------:R-:W-:Y:S01]  /*ace0*/  MUFU.EX2 R31, R31 ;  /* 0x0000001f001f7308 */ /* 0x000fe20000000800 */
[----:B-----5:R-:W-:-:S07]  /*acf0*/  FMNMX.FTZ R66, R37, R66, !PT ;  /* 0x0000004225427209 */ /* 0x020fce0007810000 */
[----:B------:R-:W-:Y:S01]  /*ad00*/  MUFU.EX2 R164, R164 ;  /* 0x000000a400a47308 */ /* 0x000fe20000000800 */
[-CC-:B------:R-:W-:Y:S01]  /*ad10*/  FFMA.FTZ R37, R92, R13.reuse, -R27.reuse ;  /* 0x0000000d5c257223 */ /* 0x180fe2000001081b */
[----:B------:R-:W-:Y:S01]  /*ad20*/  FFMA.FTZ R27, R104, R13, -R27 ;  /* 0x0000000d681b7223 */ /* 0x000fe2000001081b */
[----:B------:R-:W5:Y:S05]  /*ad30*/  SHFL.BFLY PT, R41, R66, 0x1, 0x1f ;  /* 0x0c201f0042297f89 */ /* 0x000f6a00000e0000 */
[----:B------:R-:W-:Y:S08]  /*ad40*/  MUFU.EX2 R33, R84 ;  /* 0x0000005400217308 */ /* 0x000ff00000000800 */
[----:B------:R-:W-:Y:S08]  /*ad50*/  MUFU.EX2 R166, R166 ;  /* 0x000000a600a67308 */ /* 0x000ff00000000800 */
[----:B------:R-:W-:Y:S01]  /*ad60*/  MUFU.EX2 R35, R35 ;  /* 0x0000002300237308 */ /* 0x000fe20000000800 */
[----:B-----5:R-:W-:-:S04]  /*ad70*/  FMNMX.FTZ R176, R66, R41, !PT ;  /* 0x0000002942b07209 */ /* 0x020fc80007810000 */
        /* <DEDUP_REMOVED lines=10> */
[-C--:B------:R-:W-:Y:S01]  /*ae20*/  FFMA.FTZ R30, R34, R13.reuse, -R43 ;  /* 0x0000000d221e7223 */ /* 0x080fe2000001082b */
[----:B--2---:R-:W-:Y:S01]  /*ae30*/  FADD.FTZ R8, R154, R45 ;  /* 0x0000002d9a087221 */ /* 0x004fe20000010000 */
[----:B------:R-:W-:Y:S01]  /*ae40*/  MUFU.EX2 R153, R153 ;  /* 0x0000009900997308 */ /* 0x000fe20000000800 */
[-CC-:B------:R-:W-:Y:S01]  /*ae50*/  FFMA.FTZ R159, R36, R13.reuse, -R43.reuse ;  /* 0x0000000d249f7223 */ /* 0x180fe2000001082b */
[-CC-:B------:R-:W-:Y:S01]  /*ae60*/  FFMA.FTZ R28, R28, R13.reuse, -R43.reuse ;  /* 0x0000000d1c1c7223 */ /* 0x180fe2000001082b */
[----:B------:R-:W-:Y:S01]  /*ae70*/  FADD.FTZ R45, R15, R8 ;  /* 0x000000080f2d7221 */ /* 0x000fe20000010000 */
[-CC-:B------:R-:W-:Y:S01]  /*ae80*/  FFMA.FTZ R161, R38, R13.reuse, -R43.reuse ;  /* 0x0000000d26a17223 */ /* 0x180fe2000001082b */
[-CC-:B------:R-:W-:Y:S01]  /*ae90*/  FFMA.FTZ R32, R44, R13.reuse, -R43.reuse ;  /* 0x0000000d2c207223 */ /* 0x180fe2000001082b */
[-C--:B------:R-:W-:Y:S01]  /*aea0*/  FFMA.FTZ R163, R46, R13.reuse, -R43 ;  /* 0x0000000d2ea37223 */ /* 0x080fe2000001082b */
[----:B0-----:R-:W-:Y:S01]  /*aeb0*/  FADD.FTZ R36, R156, R45 ;  /* 0x0000002d9c247221 */ /* 0x001fe20000010000 */
[----:B------:R-:W0:Y:S01]  /*aec0*/  MUFU.EX2 R0, R0 ;  /* 0x0000000000007308 */ /* 0x000e220000000800 */
[-CC-:B------:R-:W-:Y:S01]  /*aed0*/  FFMA.FTZ R26, R26, R13.reuse, -R43.reuse ;  /* 0x0000000d1a1a7223 */ /* 0x180fe2000001082b */
[-CC-:B------:R-:W-:Y:S01]  /*aee0*/  FFMA.FTZ R165, R48, R13.reuse, -R43.reuse ;  /* 0x0000000d30a57223 */ /* 0x180fe2000001082b */
[----:B-1----:R-:W-:Y:S01]  /*aef0*/  FADD.FTZ R47, R21, R36 ;  /* 0x00000024152f7221 */ /* 0x002fe20000010000 */
[-CC-:B------:R-:W-:Y:S01]  /*af00*/  FFMA.FTZ R34, R50, R13.reuse, -R43.reuse ;  /* 0x0000000d32227223 */ /* 0x180fe2000001082b */
[-CC-:B------:R-:W-:Y:S01]  /*af10*/  FFMA.FTZ R167, R52, R13.reuse, -R43.reuse ;  /* 0x0000000d34a77223 */ /* 0x180fe2000001082b */
[-C--:B------:R-:W-:Y:S01]  /*af20*/  FFMA.FTZ R36, R54, R13.reuse, -R43 ;  /* 0x0000000d36247223 */ /* 0x080fe2000001082b */
[----:B---3--:R-:W-:Y:S01]  /*af30*/  FADD.FTZ R38, R158, R47 ;  /* 0x0000002f9e267221 */ /* 0x008fe20000010000 */
[----:B------:R-:W1:Y:S01]  /*af40*/  MUFU.EX2 R155, R155 ;  /* 0x0000009b009b7308 */ /* 0x000e620000000800 */
[-CC-:B------:R-:W-:Y:S01]  /*af50*/  FFMA.FTZ R169, R56, R13.reuse, -R43.reuse ;  /* 0x0000000d38a97223 */ /* 0x180fe2000001082b */
[-CC-:B------:R-:W-:Y:S01]  /*af60*/  FFMA.FTZ R171, R60, R13.reuse, -R43.reuse ;  /* 0x0000000d3cab7223 */ /* 0x180fe2000001082b */
[----:B----4-:R-:W-:Y:S01]  /*af70*/  FADD.FTZ R47, R25, R38 ;  /* 0x00000026192f7221 */ /* 0x010fe20000010000 */
[-CC-:B------:R-:W-:Y:S01]  /*af80*/  FFMA.FTZ R38, R58, R13.reuse, -R43.reuse ;  /* 0x0000000d3a267223 */ /* 0x180fe2000001082b */
[-CC-:B------:R-:W-:Y:S01]  /*af90*/  FFMA.FTZ R24, R24, R13.reuse, -R43.reuse ;  /* 0x0000000d18187223 */ /* 0x180fe2000001082b */
[-CC-:B------:R-:W-:Y:S01]  /*afa0*/  FFMA.FTZ R40, R40, R13.reuse, -R43.reuse ;  /* 0x0000000d28287223 */ /* 0x180fe2000001082b */
[-CC-:B------:R-:W-:Y:S01]  /*afb0*/  FFMA.FTZ R42, R42, R13.reuse, -R43.reuse ;  /* 0x0000000d2a2a7223 */ /* 0x180fe2000001082b */
[----:B------:R-:W2:Y:S01]  /*afc0*/  MUFU.EX2 R6, R6 ;  /* 0x0000000600067308 */ /* 0x000ea20000000800 */
[----:B0-----:R-:W-:Y:S01]  /*afd0*/  FADD.FTZ R8, R153, R0 ;  /* 0x0000000099087221 */ /* 0x001fe20000010000 */
[-CC-:B------:R-:W-:Y:S01]  /*afe0*/  FFMA.FTZ R62, R62, R13.reuse, -R43.reuse ;  /* 0x0000000d3e3e7223 */ /* 0x180fe2000001082b */
[----:B------:R-:W-:Y:S01]  /*aff0*/  F2FP.BF16.F32.PACK_AB R154, R15, R154 ;  /* 0x0000009a0f9a723e */ /* 0x000fe200000010ff */
[----:B------:R-:W-:Y:S01]  /*b000*/  FFMA.FTZ R43, R64, R13, -R43 ;  /* 0x0000000d402b7223 */ /* 0x000fe2000001082b */
[----:B------:R-:W-:-:S02]  /*b010*/  F2FP.BF16.F32.PACK_AB R153, R0, R153 ;  /* 0x000000990099723e */ /* 0x000fc400000010ff */
[----:B------:R-:W-:Y:S01]  /*b020*/  F2FP.BF16.F32.PACK_AB R156, R21, R156 ;  /* 0x0000009c159c723e */ /* 0x000fe200000010ff */
[----:B------:R-:W0:Y:S01]  /*b030*/  MUFU.EX2 R157, R157 ;  /* 0x0000009d009d7308 */ /* 0x000e220000000800 */
[----:B-1----:R-:W-:Y:S01]  /*b040*/  FADD.FTZ R45, R155, R8 ;  /* 0x000000089b2d7221 */ /* 0x002fe20000010000 */
[----:B------:R-:W-:-:S06]  /*b050*/  F2FP.BF16.F32.PACK_AB R158, R25, R158 ;  /* 0x0000009e199e723e */ /* 0x000fcc00000010ff */
[----:B------:R-:W1:Y:S01]  /*b060*/  MUFU.EX2 R30, R30 ;  /* 0x0000001e001e7308 */ /* 0x000e620000000800 */
[C---:B--2---:R-:W-:Y:S01]  /*b070*/  FADD.FTZ R8, R6.reuse, R45 ;  /* 0x0000002d06087221 */ /* 0x044fe20000010000 */
[----:B------:R-:W-:-:S06]  /*b080*/  F2FP.BF16.F32.PACK_AB R155, R6, R155 ;  /* 0x0000009b069b723e */ /* 0x000fcc00000010ff */
[----:B------:R-:W2:Y:S01]  /*b090*/  MUFU.EX2 R159, R159 ;  /* 0x0000009f009f7308 */ /* 0x000ea20000000800 */
[----:B0-----:R-:W-:Y:S01]  /*b0a0*/  FADD.FTZ R45, R157, R8 ;  /* 0x000000089d2d7221 */ /* 0x001fe20000010000 */
[----:B------:R-:W-:Y:S01]  /*b0b0*/  FADD.FTZ R8, R160, R47 ;  /* 0x0000002fa0087221 */ /* 0x000fe20000010000 */
[----:B------:R-:W-:-:S03]  /*b0c0*/  F2FP.BF16.F32.PACK_AB R160, R29, R160 ;  /* 0x000000a01da0723e */ /* 0x000fc600000010ff */
[----:B------:R-:W-:Y:S01]  /*b0d0*/  FADD.FTZ R47, R29, R8 ;  /* 0x000000081d2f7221 */ /* 0x000fe20000010000 */
[----:B------:R-:W-:Y:S01]  /*b0e0*/  VIADD R8, R3, 0x22840 ;  /* 0x0002284003087836 */ /* 0x000fe20000000000 */
[----:B------:R-:W0:Y:S01]  /*b0f0*/  MUFU.EX2 R28, R28 ;  /* 0x0000001c001c7308 */ /* 0x000e220000000800 */
[----:B-1----:R-:W-:Y:S01]  /*b100*/  FADD.FTZ R44, R30, R45 ;  /* 0x0000002d1e2c7221 */ /* 0x002fe20000010000 */
[----:B------:R-:W-:Y:S01]  /*b110*/  FADD.FTZ R46, R162, R47 ;  /* 0x0000002fa22e7221 */ /* 0x000fe20000010000 */
[----:B------:R-:W-:Y:S02]  /*b120*/  F2FP.BF16.F32.PACK_AB R162, R31, R162 ;  /* 0x000000a21fa2723e */ /* 0x000fe400000010ff */
[----:B------:R-:W-:Y:S01]  /*b130*/  PRMT R8, R73, 0x654, R8 ;  /* 0x0000065449087816 */ /* 0x000fe20000000008 */
[----:B------:R-:W-:Y:S01]  /*b140*/  FADD.FTZ R47, R31, R46 ;  /* 0x0000002e1f2f7221 */ /* 0x000fe20000010000 */
[----:B------:R-:W-:Y:S01]  /*b150*/  F2FP.BF16.F32.PACK_AB R157, R30, R157 ;  /* 0x0000009d1e9d723e */ /* 0x000fe200000010ff */
[----:B------:R-:W1:Y:S01]  /*b160*/  MUFU.EX2 R161, R161 ;  /* 0x000000a100a17308 */ /* 0x000e620000000800 */
[----:B--2---:R-:W-:Y:S01]  /*b170*/  FADD.FTZ R45, R159, R44 ;  /* 0x0000002c9f2d7221 */ /* 0x004fe20000010000 */
[----:B------:R2:W-:Y:S06]  /*b180*/  SYNCS.ARRIVE.TRANS64.RED.A1T0 RZ, [R8+URZ], RZ ;  /* 0x000000ff08ff79a7 */ /* 0x0005ec000810043f */
[----:B------:R-:W2:Y:S01]  /*b190*/  MUFU.EX2 R32, R32 ;  /* 0x0000002000207308 */ /* 0x000ea20000000800 */
[C---:B0-----:R-:W-:Y:S01]  /*b1a0*/  FADD.FTZ R44, R28.reuse, R45 ;  /* 0x0000002d1c2c7221 */ /* 0x041fe20000010000 */
[----:B------:R-:W-:-:S06]  /*b1b0*/  F2FP.BF16.F32.PACK_AB R159, R28, R159 ;  /* 0x0000009f1c9f723e */ /* 0x000fcc00000010ff */
[----:B------:R-:W0:Y:S01]  /*b1c0*/  MUFU.EX2 R163, R163 ;  /* 0x000000a300a37308 */ /* 0x000e220000000800 */
[----:B-1----:R-:W-:Y:S01]  /*b1d0*/  FADD.FTZ R45, R161, R44 ;  /* 0x0000002ca12d7221 */ /* 0x002fe20000010000 */
[----:B------:R-:W-:Y:S01]  /*b1e0*/  FADD.FTZ R44, R164, R47 ;  /* 0x0000002fa42c7221 */ /* 0x000fe20000010000 */
[----:B------:R-:W-:-:S03]  /*b1f0*/  F2FP.BF16.F32.PACK_AB R164, R33, R164 ;  /* 0x000000a421a4723e */ /* 0x000fc600000010ff */
[----:B------:R-:W-:Y:S02]  /*b200*/  FADD.FTZ R47, R33, R44 ;  /* 0x0000002c212f7221 */ /* 0x000fe40000010000 */
[----:B------:R-:W1:Y:S01]  /*b210*/  MUFU.EX2 R26, R26 ;  /* 0x0000001a001a7308 */ /* 0x000e620000000800 */
[----:B--2---:R-:W-:Y:S01]  /*b220*/  FADD.FTZ R8, R32, R45 ;  /* 0x0000002d20087221 */ /* 0x004fe20000010000 */
[----:B------:R-:W-:Y:S01]  /*b230*/  FADD.FTZ R44, R166, R47 ;  /* 0x0000002fa62c7221 */ /* 0x000fe20000010000 */
[----:B------:R-:W-:Y:S02]  /*b240*/  F2FP.BF16.F32.PACK_AB R166, R35, R166 ;  /* 0x000000a623a6723e */ /* 0x000fe400000010ff */
[----:B------:R-:W-:-:S03]  /*b250*/  F2FP.BF16.F32.PACK_AB R161, R32, R161 ;  /* 0x000000a120a1723e */ /* 0x000fc600000010ff */
[----:B------:R-:W2:Y:S01]  /*b260*/  MUFU.EX2 R165, R165 ;  /* 0x000000a500a57308 */ /* 0x000ea20000000800 */
[----:B0-----:R-:W-:-:S07]  /*b270*/  FADD.FTZ R45, R163, R8 ;  /* 0x00000008a32d7221 */ /* 0x001fce0000010000 */
[----:B------:R-:W0:Y:S01]  /*b280*/  MUFU.EX2 R34, R34 ;  /* 0x0000002200227308 */ /* 0x000e220000000800 */
[C---:B-1----:R-:W-:Y:S01]  /*b290*/  FADD.FTZ R8, R26.reuse, R45 ;  /* 0x0000002d1a087221 */ /* 0x042fe20000010000 */
[----:B------:R-:W-:Y:S01]  /*b2a0*/  FADD.FTZ R45, R35, R44 ;  /* 0x0000002c232d7221 */ /* 0x000fe20000010000 */
[----:B------:R-:W-:-:S03]  /*b2b0*/  F2FP.BF16.F32.PACK_AB R163, R26, R163 ;  /* 0x000000a31aa3723e */ /* 0x000fc600000010ff */
[----:B------:R-:W-:Y:S01]  /*b2c0*/  FADD.FTZ R44, R168, R45 ;  /* 0x0000002da82c7221 */ /* 0x000fe20000010000 */
[----:B------:R-:W-:Y:S01]  /*b2d0*/  F2FP.BF16.F32.PACK_AB R168, R37, R168 ;  /* 0x000000a825a8723e */ /* 0x000fe200000010ff */
[----:B------:R-:W1:Y:S01]  /*b2e0*/  MUFU.EX2 R167, R167 ;  /* 0x000000a700a77308 */ /* 0x000e620000000800 */
[----:B--2---:R-:W-:Y:S01]  /*b2f0*/  FADD.FTZ R7, R165, R8 ;  /* 0x00000008a5077221 */ /* 0x004fe20000010000 */
[----:B------:R-:W-:-:S06]  /*b300*/  FADD.FTZ R15, R37, R44 ;  /* 0x0000002c250f7221 */ /* 0x000fcc0000010000 */
        /* <DEDUP_REMOVED lines=37> */
[C---:B0-----:R-:W-:Y:S01]  /*b560*/  FADD.FTZ R8, R27.reuse, R8 ;  /* 0x000000081b087221 */ /* 0x041fe20000010000 */
[----:B------:R-:W-:Y:S02]  /*b570*/  F2FP.BF16.F32.PACK_AB R174, R27, R174 ;  /* 0x000000ae1bae723e */ /* 0x000fe400000010ff */
[C---:B-1----:R-:W-:Y:S01]  /*b580*/  FADD.FTZ R0, R43.reuse, R0 ;  /* 0x000000002b007221 */ /* 0x042fe20000010000 */
[----:B------:R-:W-:Y:S01]  /*b590*/  F2FP.BF16.F32.PACK_AB R175, R43, R62 ;  /* 0x0000003e2baf723e */ /* 0x000fe200000010ff */
[----:B------:R-:W-:Y:S06]  /*b5a0*/  @!P0 BRA `(.L_x_9779) ;  /* 0x0000000000048947 */ /* 0x000fec0003800000 */
[----:B------:R-:W-:Y:S01]  /*b5b0*/  BPT.TRAP 0x1 ;  /* 0x000000040000795c */ /* 0x000fe20000300000 */
.L_x_9779:
[----:B------:R0:W1:Y:S01]  /*b5c0*/  SYNCS.PHASECHK.TRANS64.TRYWAIT P1, [R3+URZ+0x22850], R20 ;  /* 0x02285014030075a7 */ /* 0x000062000802017f */
[----:B------:R-:W-:Y:S05]  /*b5d0*/  @!P0 BRA `(.L_x_9780) ;  /* 0x0000000000048947 */ /* 0x000fea0003800000 */
[----:B------:R-:W-:Y:S01]  /*b5e0*/  BPT.TRAP 0x1 ;  /* 0x000000040000795c */ /* 0x000fe20000300000 */
.L_x_9780:
[----:B------:R-:W-:Y:S04]  /*b5f0*/  BSSY B0, `(.L_x_9781) ;  /* 0x0000004000007945 */ /* 0x000fe80003800000 */
[----:B-1----:R-:W-:Y:S05]  /*b600*/  @P1 BRA `(.L_x_9782) ;  /* 0x0000000000081947 */ /* 0x002fea0003800000 */
[----:B------:R-:W1:Y:S02]  /*b610*/  SYNCS.PHASECHK.TRANS64.TRYWAIT P1, [R3+URZ+0x22850], R20 ;  /* 0x02285014030075a7 */ /* 0x000e64000802017f */
[----:B-1----:R-:W-:Y:S05]  /*b620*/  @!P1 BRA `(.L_x_9783) ;  /* 0x0000010000fc9947 */ /* 0x002fea0003800000 */
.L_x_9782:
[----:B------:R-:W-:Y:S05]  /*b630*/  BSYNC B0 ;  /* 0x0000000000007941 */ /* 0x000fea0003800000 */
.L_x_9781:
[----:B------:R-:W-:Y:S05]  /*b640*/  WARPSYNC.ALL ;  /* 0x0000000000007948 */ /* 0x000fea0003800000 */
[----:B------:R-:W-:Y:S01]  /*b650*/  VIADD R6, R19, 0x400 ;  /* 0x0000040013067836 */ /* 0x000fe20000000000 */
[----:B------:R2:W-:Y:S01]  /*b660*/  BAR.SYNC.DEFER_BLOCKING R12, 0x100 ;  /* 0x0004000c0000751d */ /* 0x0005e20000010000 */
[----:B------:R-:W-:Y:S02]  /*b670*/  IMAD.MOV.U32 R7, RZ, RZ, 0x40000040 ;  /* 0x40000040ff077424 */ /* 0x000fe400078e00ff */
[----:B------:R-:W-:Y:S01]  /*b680*/  IMAD.MOV.U32 R25, RZ, RZ, 0x40000040 ;  /* 0x40000040ff197424 */ /* 0x000fe200078e00ff */
[----:B------:R-:W-:Y:S01]  /*b690*/  SHF.R.U32.HI R6, RZ, 0x4, R6 ;  /* 0x00000004ff067819 */ /* 0x000fe20000011606 */
[----:B------:R-:W-:Y:S01]  /*b6a0*/  IMAD.MOV.U32 R27, RZ, RZ, 0x40000040 ;  /* 0x40000040ff1b7424 */ /* 0x000fe200078e00ff */
[----:B------:R-:W-:Y:S01]  /*b6b0*/  R2UR UR7, R7 ;  /* 0x00000000070772ca */ /* 0x000fe200000e0000 */
[----:B------:R-:W-:Y:S01]  /*b6c0*/  IMAD.MOV.U32 R21, RZ, RZ, 0x40000040 ;  /* 0x40000040ff157424 */ /* 0x000fe200078e00ff */
[----:B------:R-:W-:-:S02]  /*b6d0*/  LOP3.LUT R6, R6, 0x3fff, RZ, 0xc0, !PT ;  /* 0x00003fff06067812 */ /* 0x000fc400078ec0ff */
[C---:B------:R-:W-:Y:S02]  /*b6e0*/  R2UR UR11, R25.reuse ;  /* 0x00000000190b72ca */ /* 0x040fe400000e0000 */
[----:B------:R-:W-:Y:S02]  /*b6f0*/  LOP3.LUT R15, R6, 0x3000000, RZ, 0xfc, !PT ;  /* 0x03000000060f7812 */ /* 0x000fe400078efcff */
[----:B------:R-:W-:Y:S02]  /*b700*/  R2UR UR19, R25 ;  /* 0x00000000191372ca */ /* 0x000fe400000e0000 */
[----:B------:R-:W-:Y:S01]  /*b710*/  R2UR UR23, R27 ;  /* 0x000000001b1772ca */ /* 0x000fe200000e0000 */
[----:B------:R-:W-:Y:S01]  /*b720*/  IMAD R6, R203, 0xc00, R15 ;  /* 0x00000c00cb067824 */ /* 0x000fe200078e020f */
[----:B------:R-:W-:Y:S01]  /*b730*/  R2UR UR15, R21 ;  /* 0x00000000150f72ca */ /* 0x000fe200000e0000 */
[----:B------:R2:W-:Y:S01]  /*b740*/  STL [R1+0x10], R15 ;  /* 0x0000100f01007387 */ /* 0x0005e20000100800 */
[----:B------:R-:W-:Y:S01]  /*b750*/  R2UR UR27, R7 ;  /* 0x00000000071b72ca */ /* 0x000fe200000e0000 */
[C---:B------:R-:W-:Y:S01]  /*b760*/  VIADD R24, R6.reuse, 0x80 ;  /* 0x0000008006187836 */ /* 0x040fe20000000000 */
[C---:B------:R-:W-:Y:S01]  /*b770*/  R2UR UR6, R6.reuse ;  /* 0x00000000060672ca */ /* 0x040fe200000e0000 */
[----:B------:R-:W-:-:S02]  /*b780*/  VIADD R26, R6, 0x200 ;  /* 0x00000200061a7836 */ /* 0x000fc40000000000 */
[----:B01----:R-:W-:Y:S01]  /*b790*/  VIADD R20, R6, 0x100 ;  /* 0x0000010006147836 */ /* 0x003fe20000000000 */
[----:B------:R-:W-:Y:S01]  /*b7a0*/  R2UR UR10, R24 ;  /* 0x00000000180a72ca */ /* 0x000fe200000e0000 */
[----:B------:R-:W-:Y:S01]  /*b7b0*/  VIADD R24, R6, 0x180 ;  /* 0x0000018006187836 */ /* 0x000fe20000000000 */
[----:B------:R-:W-:Y:S01]  /*b7c0*/  R2UR UR22, R26 ;  /* 0x000000001a1672ca */ /* 0x000fe200000e0000 */
[----:B------:R-:W-:Y:S01]  /*b7d0*/  VIADD R6, R6, 0x280 ;  /* 0x0000028006067836 */ /* 0x000fe20000000000 */
[----:B------:R-:W-:Y:S02]  /*b7e0*/  R2UR UR14, R20 ;  /* 0x00000000140e72ca */ /* 0x000fe400000e0000 */
[----:B------:R-:W-:Y:S02]  /*b7f0*/  R2UR UR18, R24 ;  /* 0x00000000181272ca */ /* 0x000fe400000e0000 */
[----:B------:R-:W-:Y:S01]  /*b800*/  WARPGROUP.ARRIVE ;  /* 0x00000000000079c5 */ /* 0x000fe20000000000 */
[----:B------:R-:W-:-:S05]  /*b810*/  R2UR UR26, R6 ;  /* 0x00000000061a72ca */ /* 0x000fca00000e0000 */
        /* <DEDUP_REMOVED lines=22> */
[----:B--2---:R-:W-:Y:S05]  /*b980*/  @!P0 BRA `(.L_x_9784) ;  /* 0x0000000000048947 */ /* 0x004fea0003800000 */
[----:B------:R-:W-:Y:S01]  /*b990*/  BPT.TRAP 0x1 ;  /* 0x000000040000795c */ /* 0x000fe20000300000 */
.L_x_9784:
[----:B------:R-:W2:Y:S01]  /*b9a0*/  LDL R6, [R1+0x18] ;  /* 0x0000180001067983 */ /* 0x000ea20000100800 */
[----:B------:R-:W0:Y:S01]  /*b9b0*/  S2R R7, SR_CgaCtaId ;  /* 0x0000000000077919 */ /* 0x000e220000008800 */
[----:B------:R-:W-:Y:S01]  /*b9c0*/  VIADD R3, R3, 0x22860 ;  /* 0x0002286003037836 */ /* 0x000fe20000000000 */
[----:B------:R-:W-:-:S04]  /*b9d0*/  ULDC UR36, c[0x0][0x9d8] ;  /* 0x0002760000247ab9 */ /* 0x000fc80000000800 */
[----:B0-----:R-:W-:-:S04]  /*b9e0*/  PRMT R3, R7, 0x654, R3 ;  /* 0x0000065407037816 */ /* 0x001fc80000000003 */
[----:B------:R0:W-:Y:S02]  /*b9f0*/  SYNCS.ARRIVE.TRANS64.RED.A1T0 RZ, [R3+URZ], RZ ;  /* 0x000000ff03ff79a7 */ /* 0x0001e4000810043f */
[----:B0-----:R-:W-:-:S05]  /*ba00*/  VIADD R3, R177, 0xfffffffe ;  /* 0xfffffffeb1037836 */ /* 0x001fca0000000000 */
[----:B--2---:R-:W-:-:S13]  /*ba10*/  ISETP.GE.AND P1, PT, R3, R6, PT ;  /* 0x000000060300720c */ /* 0x004fda0003f26270 */
[----:B------:R-:W-:Y:S05]  /*ba20*/  @!P1 BRA `(.L_x_9785) ;  /* 0x0000002400649947 */ /* 0x000fea0003800000 */
[----:B------:R-:W-:Y:S02]  /*ba30*/  IMAD.MOV.U32 R12, RZ, RZ, R176 ;  /* 0x000000ffff0c7224 */ /* 0x000fe400078e00b0 */
[----:B------:R-:W-:-:S07]  /*ba40*/  IMAD.MOV.U32 R15, RZ, RZ, R14 ;  /* 0x000000ffff0f7224 */ /* 0x000fce00078e000e */
.L_x_9797:
[----:B0-----:R-:W2:Y:S01]  /*ba50*/  LDL R6, [R1+0x18] ;  /* 0x0000180001067983 */ /* 0x001ea20000100800 */
[----:B------:R-:W-:Y:S01]  /*ba60*/  VIADD R203, R203, 0x1 ;  /* 0x00000001cbcb7836 */ /* 0x000fe20000000000 */
[----:B------:R-:W-:Y:S05]  /*ba70*/  YIELD ;  /* 0x0000000000007946 */ /* 0x000fea0003800000 */
[----:B------:R-:W-:-:S04]  /*ba80*/  ISETP.NE.AND P2, PT, R203, 0x2, PT ;  /* 0x00000002cb00780c */ /* 0x000fc80003f45270 */
[----:B------:R-:W-:Y:S02]  /*ba90*/  SEL R203, R203, RZ, P2 ;  /* 0x000000ffcbcb7207 */ /* 0x000fe40001000000 */
[C---:B--2---:R-:W-:Y:S01]  /*baa0*/  ISETP.GT.AND P1, PT, R3.reuse, R6, PT ;  /* 0x000000060300720c */ /* 0x044fe20003f24270 */
[----:B------:R-:W-:Y:S01]  /*bab0*/  VIADD R3, R3, 0xffffffff ;  /* 0xffffffff03037836 */ /* 0x000fe20000000000 */
[----:B------:R-:W-:-:S04]  /*bac0*/  SEL R6, RZ, 0x1, P2 ;  /* 0x00000001ff067807 */ /* 0x000fc80001000000 */
[----:B------:R-:W-:Y:S01]  /*bad0*/  LOP3.LUT R214, R214, R6, RZ, 0x3c, !PT ;  /* 0x00000006d6d67212 */ /* 0x000fe200078e3cff */
[----:B------:R-:W-:Y:S06]  /*bae0*/  @!P0 BRA `(.L_x_9786) ;  /* 0x0000000000048947 */ /* 0x000fec0003800000 */
[----:B------:R-:W-:Y:S01]  /*baf0*/  BPT.TRAP 0x1 ;  /* 0x000000040000795c */ /* 0x000fe20000300000 */
.L_x_9786:
[----:B------:R-:W-:Y:S01]  /*bb00*/  IMAD R6, R203, 0x8, R19 ;  /* 0x00000008cb067824 */ /* 0x000fe200078e0213 */
[----:B------:R-:W-:-:S04]  /*bb10*/  SHF.L.U32 R7, R214, 0x1f, RZ ;  /* 0x0000001fd6077819 */ /* 0x000fc800000006ff */
[----:B------:R0:W1:Y:S01]  /*bb20*/  SYNCS.PHASECHK.TRANS64.TRYWAIT P2, [R6+URZ+0x22830], R7 ;  /* 0x02283007060075a7 */ /* 0x000062000804017f */
[----:B------:R-:W-:Y:S05]  /*bb30*/  @!P0 BRA `(.L_x_9787) ;  /* 0x0000000000048947 */ /* 0x000fea0003800000 */
[----:B------:R-:W-:Y:S01]  /*bb40*/  BPT.TRAP 0x1 ;  /* 0x000000040000795c */ /* 0x000fe20000300000 */
.L_x_9787:
[----:B------:R-:W2:Y:S01]  /*bb50*/  LDL R9, [R1+0x14] ;  /* 0x0000140001097983 */ /* 0x000ea20000100800 */
[----:B------:R-:W-:Y:S02]  /*bb60*/  IMAD.MOV.U32 R155, RZ, RZ, 0x40000040 ;  /* 0x40000040ff9b7424 */ /* 0x000fe400078e00ff */
[----:B--2---:R-:W-:Y:S01]  /*bb70*/  IMAD R154, R203, 0x300, R9 ;  /* 0x00000300cb9a7824 */ /* 0x004fe200078e0209 */
[----:B-1----:R-:W-:Y:S06]  /*bb80*/  @P2 BRA `(.L_x_9788) ;  /* 0x0000000000082947 */ /* 0x002fec0003800000 */
[----:B------:R-:W1:Y:S02]  /*bb90*/  SYNCS.PHASECHK.TRANS64.TRYWAIT P2, [R6+URZ+0x22830], R7 ;  /* 0x02283007060075a7 */ /* 0x000e64000804017f */
[----:B-1----:R-:W-:Y:S05]  /*bba0*/  @!P2 BRA `(.L_x_9789) ;  /* 0x000000fc00b0a947 */ /* 0x002fea0003800000 */
.L_x_9788:
[----:B------:R-:W-:Y:S05]  /*bbb0*/  WARPSYNC.ALL ;  /* 0x0000000000007948 */ /* 0x000fea0003800000 */
        /* <DEDUP_REMOVED lines=12> */
[----:B------:R-:W-:Y:S01]  /*bc80*/  R2UR UR11, R153 ;  /* 0x00000000990b72ca */ /* 0x000fe200000e0000 */
[----:B------:R-:W2:Y:S01]  /*bc90*/  S2R R9, SR_TID.X ;  /* 0x0000000000097919 */ /* 0x000ea20000002100 */
[----:B------:R-:W-:-:S02]  /*bca0*/  R2UR UR19, R155 ;  /* 0x000000009b1372ca */ /* 0x000fc400000e0000 */
[----:B------:R-:W-:Y:S01]  /*bcb0*/  WARPGROUP.ARRIVE ;  /* 0x00000000000079c5 */ /* 0x000fe20000000000 */
[----:B------:R-:W-:Y:S02]  /*bcc0*/  R2UR UR8, R224 ;  /* 0x00000000e00872ca */ /* 0x000fe400000e0000 */
[----:B------:R-:W-:Y:S02]  /*bcd0*/  R2UR UR9, R225 ;  /* 0x00000000e10972ca */ /* 0x000fe400000e0000 */
[----:B------:R-:W-:Y:S01]  /*bce0*/  R2UR UR14, R20 ;  /* 0x00000000140e72ca */ /* 0x000fe200000e0000 */
[----:B------:R-:W-:Y:S01]  /*bcf0*/  HGMMA.64x96x16.F32.BF16 R152, gdesc[UR4], RZ, !UPT, gsb0 ;  /* 0x01600000049879f0 */ /* 0x000fe2000c0018ff */
[----:B------:R-:W-:Y:S02]  /*bd00*/  R2UR UR15, R21 ;  /* 0x00000000150f72ca */ /* 0x000fe400000e0000 */
[----:B------:R-:W-:Y:S02]  /*bd10*/  R2UR UR12, R222 ;  /* 0x00000000de0c72ca */ /* 0x000fe400000e0000 */
[----:B------:R-:W-:-:S02]  /*bd20*/  R2UR UR13, R223 ;  /* 0x00000000df0d72ca */ /* 0x000fc400000e0000 */
[----:B------:R-:W-:Y:S02]  /*bd30*/  R2UR UR16, R10 ;  /* 0x000000000a1072ca */ /* 0x000fe400000e0000 */
[----:B------:R-:W-:Y:S02]  /*bd40*/  R2UR UR17, R11 ;  /* 0x000000000b1172ca */ /* 0x000fe400000e0000 */
[----:B--2---:R-:W-:-:S04]  /*bd50*/  SHF.R.U32.HI R9, RZ, 0x7, R9 ;  /* 0x00000007ff097819 */ /* 0x004fc80000011609 */
        /* <DEDUP_REMOVED lines=14> */
.L_x_9790:
        /* <DEDUP_REMOVED lines=39> */
[----:B-----5:R-:W-:Y:S01]  /*c0b0*/  FMNMX.FTZ R13, R152, R13, !PT ;  /* 0x0000000d980d7209 */ /* 0x020fe20007810000 */
        /* <DEDUP_REMOVED lines=10> */
[----:B------:R-:W-:-:S04]  /*c160*/  FMUL.FTZ R198, R198, UR36 ;  /* 0x00000024c6c67c20 */ /* 0x000fc80008410000 */
[----:B------:R-:W3:Y:S01]  /*c170*/  MUFU.TANH R160, R160 ;  /* 0x000000a000a07308 */ /* 0x000ee20000002400 */
[----:B----4-:R-:W-:-:S07]  /*c180*/  FMNMX.FTZ R13, R156, R13, !PT ;  /* 0x0000000d9c0d7209 */ /* 0x010fce0007810000 */
[----:B------:R-:W4:Y:S01]  /*c190*/  MUFU.TANH R161, R161 ;  /* 0x000000a100a17308 */ /* 0x000f220000002400 */
[----:B-----5:R-:W-:-:S07]  /*c1a0*/  FMNMX.FTZ R13, R157, R13, !PT ;  /* 0x0000000d9d0d7209 */ /* 0x020fce0007810000 */
[----:B------:R-:W5:Y:S01]  /*c1b0*/  MUFU.TANH R164, R164 ;  /* 0x000000a400a47308 */ /* 0x000f620000002400 */
[----:B---3--:R-:W-:-:S07]  /*c1c0*/  FMNMX.FTZ R13, R160, R13, !PT ;  /* 0x0000000da00d7209 */ /* 0x008fce0007810000 */
        /* <DEDUP_REMOVED lines=33> */
[----:B-----5:R-:W-:-:S05]  /*c3e0*/  FMNMX.FTZ R14, R193, R13, !PT ;  /* 0x0000000dc10e7209 */ /* 0x020fca0007810000 */
[----:B------:R-:W5:Y:S02]  /*c3f0*/  SHFL.BFLY PT, R13, R14, 0x2, 0x1f ;  /* 0x0c401f000e0d7f89 */ /* 0x000f6400000e0000 */
[----:B------:R-:W-:Y:S01]  /*c400*/  MUFU.TANH R226, R226 ;  /* 0x000000e200e27308 */ /* 0x000fe20000002400 */
[----:B---3--:R-:W-:-:S07]  /*c410*/  IMAD.MOV.U32 R170, RZ, RZ, R154 ;  /* 0x000000ffffaa7224 */ /* 0x008fce00078e009a */
[----:B------:R-:W-:Y:S08]  /*c420*/  MUFU.TANH R197, R197 ;  /* 0x000000c500c57308 */ /* 0x000ff00000002400 */
[----:B------:R-:W-:Y:S01]  /*c430*/  MUFU.TANH R196, R196 ;  /* 0x000000c400c47308 */ /* 0x000fe20000002400 */
[----:B-----5:R-:W-:-:S07]  /*c440*/  FMNMX.FTZ R14, R14, R13, !PT ;  /* 0x0000000d0e0e7209 */ /* 0x020fce0007810000 */
[----:B------:R-:W-:Y:S01]  /*c450*/  MUFU.TANH R229, R229 ;  /* 0x000000e500e57308 */ /* 0x000fe20000002400 */
[----:B------:R-:W3:Y:S07]  /*c460*/  SHFL.BFLY PT, R13, R14, 0x1, 0x1f ;  /* 0x0c201f000e0d7f89 */ /* 0x000eee00000e0000 */
[----:B------:R-:W-:Y:S08]  /*c470*/  MUFU.TANH R228, R228 ;  /* 0x000000e400e47308 */ /* 0x000ff00000002400 */
[----:B------:R-:W-:Y:S08]  /*c480*/  MUFU.TANH R227, R227 ;  /* 0x000000e300e37308 */ /* 0x000ff00000002400 */
[----:B------:R-:W-:Y:S01]  /*c490*/  MUFU.TANH R221, R221 ;  /* 0x000000dd00dd7308 */ /* 0x000fe20000002400 */
[----:B---3--:R-:W-:-:S02]  /*c4a0*/  FMNMX.FTZ R14, R14, R13, !PT ;  /* 0x0000000d0e0e7209 */ /* 0x008fc40007810000 */
[----:B------:R-:W3:Y:S03]  /*c4b0*/  LDC R13, c[0x0][0x988] ;  /* 0x00026200ff0d7b82 */ /* 0x000ee60000000800 */
[C---:B------:R-:W-:Y:S01]  /*c4c0*/  FADD.FTZ R15, -R14.reuse, R15 ;  /* 0x0000000f0e0f7221 */ /* 0x040fe20000010100 */
[----:B---3--:R-:W-:-:S03]  /*c4d0*/  FMUL.FTZ R154, R14, R13 ;  /* 0x0000000d0e9a7220 */ /* 0x008fc60000410000 */
[-C--:B------:R-:W-:Y:S01]  /*c4e0*/  FMUL.FTZ R15, R15, R13.reuse ;  /* 0x0000000d0f0f7220 */ /* 0x080fe20000410000 */
[-CC-:B------:R-:W-:Y:S01]  /*c4f0*/  FFMA.FTZ R20, R20, R13.reuse, -R154.reuse ;  /* 0x0000000d14147223 */ /* 0x180fe2000001089a */
[-CC-:B------:R-:W-:Y:S01]  /*c500*/  FFMA.FTZ R155, R21, R13.reuse, -R154.reuse ;  /* 0x0000000d159b7223 */ /* 0x180fe2000001089a */
[----:B------:R-:W-:-:S03]  /*c510*/  FFMA.FTZ R21, R152, R13, -R154 ;  /* 0x0000000d98157223 */ /* 0x000fc6000001089a */
        /* <DEDUP_REMOVED lines=8> */
[----:B------:R3:W5:Y:S01]  /*c5a0*/  MUFU.EX2 R152, R20 ;  /* 0x0000001400987308 */ /* 0x0007620000000800 */
[-CC-:B------:R-:W-:Y:S01]  /*c5b0*/  FFMA.FTZ R168, R168, R13.reuse, -R154.reuse ;  /* 0x0000000da8a87223 */ /* 0x180fe2000001089a */
[-CC-:B------:R-:W-:Y:S01]  /*c5c0*/  FFMA.FTZ R169, R169, R13.reuse, -R154.reuse ;  /* 0x0000000da9a97223 */ /* 0x180fe2000001089a */
[-CC-:B------:R-:W-:Y:S01]  /*c5d0*/  FFMA.FTZ R172, R172, R13.reuse, -R154.reuse ;  /* 0x0000000dacac7223 */ /* 0x180fe2000001089a */
[-CC-:B------:R-:W-:Y:S01]  /*c5e0*/  FFMA.FTZ R173, R173, R13.reuse, -R154.reuse ;  /* 0x0000000dadad7223 */ /* 0x180fe2000001089a */
[-CC-:B------:R-:W-:Y:S01]  /*c5f0*/  FFMA.FTZ R176, R176, R13.reuse, -R154.reuse ;  /* 0x0000000db0b07223 */ /* 0x180fe2000001089a */
[-CC-:B------:R-:W-:Y:S01]  /*c600*/  FFMA.FTZ R177, R177, R13.reuse, -R154.reuse ;  /* 0x0000000db1b17223 */ /* 0x180fe2000001089a */
[----:B------:R-:W-:Y:S01]  /*c610*/  FFMA.FTZ R180, R180, R13, -R154 ;  /* 0x0000000db4b47223 */ /* 0x000fe2000001089a */
[----:B------:R0:W1:Y:S01]  /*c620*/  MUFU.EX2 R158, R155 ;  /* 0x0000009b009e7308 */ /* 0x0000620000000800 */
[----:B---3--:R-:W-:Y:S01]  /*c630*/  FMUL.FTZ R20, R171, UR36 ;  /* 0x00000024ab147c20 */ /* 0x008fe20008410000 */
[----:B----4-:R-:W-:-:S02]  /*c640*/  IMAD.MOV.U32 R171, RZ, RZ, R159 ;  /* 0x000000ffffab7224 */ /* 0x010fc400078e009f */
[-CC-:B------:R-:W-:Y:S01]  /*c650*/  FFMA.FTZ R181, R181, R13.reuse, -R154.reuse ;  /* 0x0000000db5b57223 */ /* 0x180fe2000001089a */
[-CC-:B------:R-:W-:Y:S01]  /*c660*/  FFMA.FTZ R184, R184, R13.reuse, -R154.reuse ;  /* 0x0000000db8b87223 */ /* 0x180fe2000001089a */
[-CC-:B------:R-:W-:Y:S01]  /*c670*/  FFMA.FTZ R185, R185, R13.reuse, -R154.reuse ;  /* 0x0000000db9b97223 */ /* 0x180fe2000001089a */
[-CC-:B------:R-:W-:Y:S01]  /*c680*/  FFMA.FTZ R188, R188, R13.reuse, -R154.reuse ;  /* 0x0000000dbcbc7223 */ /* 0x180fe2000001089a */
[-CC-:B------:R-:W-:Y:S01]  /*c690*/  FFMA.FTZ R189, R189, R13.reuse, -R154.reuse ;  /* 0x0000000dbdbd7223 */ /* 0x180fe2000001089a */
[----:B------:R3:W4:Y:S01]  /*c6a0*/  MUFU.EX2 R159, R21 ;  /* 0x00000015009f7308 */ /* 0x0007220000000800 */
[-CC-:B------:R-:W-:Y:S01]  /*c6b0*/  FFMA.FTZ R192, R192, R13.reuse, -R154.reuse ;  /* 0x0000000dc0c07223 */ /* 0x180fe2000001089a */
[----:B------:R-:W-:Y:S01]  /*c6c0*/  FFMA.FTZ R193, R193, R13, -R154 ;  /* 0x0000000dc1c17223 */ /* 0x000fe2000001089a */
[----:B-----5:R-:W-:Y:S01]  /*c6d0*/  FFMA.FTZ R154, R15, R8, R152 ;  /* 0x000000080f9a7223 */ /* 0x020fe20000010098 */
[----:B0-----:R-:W-:Y:S01]  /*c6e0*/  FMUL.FTZ R155, R174, UR36 ;  /* 0x00000024ae9b7c20 */ /* 0x001fe20008410000 */
[----:B------:R-:W-:Y:S01]  /*c6f0*/  FMUL.FTZ R8, R175, UR36 ;  /* 0x00000024af087c20 */ /* 0x000fe20008410000 */
[-C--:B------:R-:W-:Y:S01]  /*c700*/  FMUL.FTZ R24, R24, R15.reuse ;  /* 0x0000000f18187220 */ /* 0x080fe20000410000 */
[-C--:B------:R-:W-:Y:S01]  /*c710*/  FMUL.FTZ R25, R25, R15.reuse ;  /* 0x0000000f19197220 */ /* 0x080fe20000410000 */
[----:B------:R4:W0:Y:S01]  /*c720*/  MUFU.EX2 R162, R153 ;  /* 0x0000009900a27308 */ /* 0x0008220000000800 */
[----:B-1----:R-:W-:Y:S01]  /*c730*/  FADD.FTZ R154, R158, R154 ;  /* 0x0000009a9e9a7221 */ /* 0x002fe20000010000 */
[----:B---3--:R-:W-:Y:S01]  /*c740*/  FMUL.FTZ R21, R178, UR36 ;  /* 0x00000024b2157c20 */ /* 0x008fe20008410000 */
[----:B------:R-:W-:Y:S01]  /*c750*/  F2FP.BF16.F32.PACK_AB R152, R158, R152 ;  /* 0x000000989e98723e */ /* 0x000fe200000010ff */
[----:B------:R-:W-:Y:S01]  /*c760*/  FMUL.FTZ R158, R179, UR36 ;  /* 0x00000024b39e7c20 */ /* 0x000fe20008410000 */
[----:B------:R-:W-:Y:S01]  /*c770*/  FMUL.FTZ R179, R199, UR36 ;  /* 0x00000024c7b37c20 */ /* 0x000fe20008410000 */
[-C--:B------:R-:W-:Y:S01]  /*c780*/  FMUL.FTZ R28, R28, R15.reuse ;  /* 0x0000000f1c1c7220 */ /* 0x080fe20000410000 */
[-C--:B------:R-:W-:Y:S01]  /*c790*/  FMUL.FTZ R29, R29, R15.reuse ;  /* 0x0000000f1d1d7220 */ /* 0x080fe20000410000 */
[----:B------:R-:W1:Y:S01]  /*c7a0*/  MUFU.TANH R20, R20 ;  /* 0x0000001400147308 */ /* 0x000e620000002400 */
[----:B----4-:R-:W-:Y:S01]  /*c7b0*/  FADD.FTZ R153, R159, R154 ;  /* 0x0000009a9f997221 */ /* 0x010fe20000010000 */
[-C--:B------:R-:W-:Y:S01]  /*c7c0*/  FMUL.FTZ R32, R32, R15.reuse ;  /* 0x0000000f20207220 */ /* 0x080fe20000410000 */
[-C--:B------:R-:W-:Y:S01]  /*c7d0*/  FMUL.FTZ R33, R33, R15.reuse ;  /* 0x0000000f21217220 */ /* 0x080fe20000410000 */
[-C--:B------:R-:W-:Y:S01]  /*c7e0*/  FMUL.FTZ R36, R36, R15.reuse ;  /* 0x0000000f24247220 */ /* 0x080fe20000410000 */
[-C--:B------:R-:W-:Y:S01]  /*c7f0*/  FMUL.FTZ R37, R37, R15.reuse ;  /* 0x0000000f25257220 */ /* 0x080fe20000410000 */
[-C--:B------:R-:W-:Y:S01]  /*c800*/  FMUL.FTZ R40, R40, R15.reuse ;  /* 0x0000000f28287220 */ /* 0x080fe20000410000 */
[----:B------:R-:W-:Y:S01]  /*c810*/  FMUL.FTZ R41, R41, R15 ;  /* 0x0000000f29297220 */ /* 0x000fe20000410000 */
[----:B------:R-:W3:Y:S01]  /*c820*/  MUFU.TANH R155, R155 ;  /* 0x0000009b009b7308 */ /* 0x000ee20000002400 */
[C---:B0-----:R-:W-:Y:S01]  /*c830*/  FADD.FTZ R153, R162.reuse, R153 ;  /* 0x00000099a2997221 */ /* 0x041fe20000010000 */
[----:B------:R-:W-:Y:S01]  /*c840*/  F2FP.BF16.F32.PACK_AB R154, R162, R159 ;  /* 0x0000009fa29a723e */ /* 0x000fe200000010ff */
[----:B------:R-:W-:Y:S01]  /*c850*/  FMUL.FTZ R159, R182, UR36 ;  /* 0x00000024b69f7c20 */ /* 0x000fe20008410000 */
        /* <DEDUP_REMOVED lines=37> */
[----:B------:R-:W5:Y:S01]  /*cab0*/  MUFU.TANH R159, R159 ;  /* 0x0000009f009f7308 */ /* 0x000f620000002400 */
[----:B--2---:R-:W-:Y:S01]  /*cac0*/  IMAD.MOV.U32 R187, RZ, RZ, R170 ;  /* 0x000000ffffbb7224 */ /* 0x004fe200078e00aa */
[----:B------:R-:W-:Y:S01]  /*cad0*/  FMNMX.FTZ R170, R221, R167, !PT ;  /* 0x000000a7ddaa7209 */ /* 0x000fe20007810000 */
[-C--:B------:R-:W-:Y:S01]  /*cae0*/  FMUL.FTZ R93, R93, R15.reuse ;  /* 0x0000000f5d5d7220 */ /* 0x080fe20000410000 */
[-C--:B------:R-:W-:Y:S01]  /*caf0*/  FMUL.FTZ R96, R96, R15.reuse ;  /* 0x0000000f60607220 */ /* 0x080fe20000410000 */
[-C--:B------:R-:W-:Y:S01]  /*cb00*/  FMUL.FTZ R97, R97, R15.reuse ;  /* 0x0000000f61617220 */ /* 0x080fe20000410000 */
[----:B-1----:R-:W-:Y:S01]  /*cb10*/  FMNMX.FTZ R170, R20, R170, !PT ;  /* 0x000000aa14aa7209 */ /* 0x002fe20007810000 */
[-C--:B------:R-:W-:Y:S01]  /*cb20*/  FMUL.FTZ R100, R100, R15.reuse ;  /* 0x0000000f64647220 */ /* 0x080fe20000410000 */
[----:B------:R1:W-:Y:S01]  /*cb30*/  MUFU.TANH R167, R190 ;  /* 0x000000be00a77308 */ /* 0x0003e20000002400 */
        /* <DEDUP_REMOVED lines=8> */
[----:B-1----:R-:W-:Y:S01]  /*cbc0*/  IMAD.MOV.U32 R190, RZ, RZ, R171 ;  /* 0x000000ffffbe7224 */ /* 0x002fe200078e00ab */
[----:B---3--:R-:W-:Y:S01]  /*cbd0*/  FMNMX.FTZ R171, R155, R170, !PT ;  /* 0x000000aa9bab7209 */ /* 0x008fe20007810000 */
[-C--:B------:R-:W-:Y:S01]  /*cbe0*/  FMUL.FTZ R116, R116, R15.reuse ;  /* 0x0000000f74747220 */ /* 0x080fe20000410000 */
[-C--:B------:R-:W-:Y:S01]  /*cbf0*/  FMUL.FTZ R117, R117, R15.reuse ;  /* 0x0000000f75757220 */ /* 0x080fe20000410000 */
[----:B------:R-:W-:Y:S01]  /*cc00*/  FMUL.FTZ R120, R120, R15 ;  /* 0x0000000f78787220 */ /* 0x000fe20000410000 */
[----:B0-----:R-:W-:Y:S01]  /*cc10*/  FMNMX.FTZ R171, R8, R171, !PT ;  /* 0x000000ab08ab7209 */ /* 0x001fe20007810000 */
[-C--:B------:R-:W-:Y:S01]  /*cc20*/  FMUL.FTZ R121, R121, R15.reuse ;  /* 0x0000000f79797220 */ /* 0x080fe20000410000 */
[----:B------:R-:W0:Y:S01]  /*cc30*/  MUFU.TANH R163, R186 ;  /* 0x000000ba00a37308 */ /* 0x000e220000002400 */
[----:B------:R-:W-:Y:S01]  /*cc40*/  FMUL.FTZ R124, R124, R15 ;  /* 0x0000000f7c7c7220 */ /* 0x000fe20000410000 */
[----:B----4-:R-:W-:Y:S01]  /*cc50*/  FMNMX.FTZ R174, R21, R171, !PT ;  /* 0x000000ab15ae7209 */ /* 0x010fe20007810000 */
[-C--:B------:R-:W-:Y:S01]  /*cc60*/  FMUL.FTZ R125, R125, R15.reuse ;  /* 0x0000000f7d7d7220 */ /* 0x080fe20000410000 */
[-C--:B------:R-:W-:Y:S01]  /*cc70*/  FMUL.FTZ R128, R128, R15.reuse ;  /* 0x0000000f80807220 */ /* 0x080fe20000410000 */
[-C--:B------:R-:W-:Y:S01]  /*cc80*/  FMUL.FTZ R129, R129, R15.reuse ;  /* 0x0000000f81817220 */ /* 0x080fe20000410000 */
[----:B-----5:R-:W-:Y:S01]  /*cc90*/  FMNMX.FTZ R174, R158, R174, !PT ;  /* 0x000000ae9eae7209 */ /* 0x020fe20007810000 */
[-C--:B------:R-:W-:Y:S01]  /*cca0*/  FMUL.FTZ R132, R132, R15.reuse ;  /* 0x0000000f84847220 */ /* 0x080fe20000410000 */
[----:B------:R-:W1:Y:S01]  /*ccb0*/  MUFU.TANH R170, R191 ;  /* 0x000000bf00aa7308 */ /* 0x000e620000002400 */
[-C--:B------:R-:W-:Y:S01]  /*ccc0*/  FMUL.FTZ R133, R133, R15.reuse ;  /* 0x0000000f85857220 */ /* 0x080fe20000410000 */
[----:B------:R-:W-:Y:S01]  /*ccd0*/  FMNMX.FTZ R175, R159, R174, !PT ;  /* 0x000000ae9faf7209 */ /* 0x000fe20007810000 */
[-C--:B------:R-:W-:Y:S01]  /*cce0*/  FMUL.FTZ R136, R136, R15.reuse ;  /* 0x0000000f88887220 */ /* 0x080fe20000410000 */
[-C--:B------:R-:W-:Y:S01]  /*ccf0*/  FMUL.FTZ R137, R137, R15.reuse ;  /* 0x0000000f89897220 */ /* 0x080fe20000410000 */
[----:B------:R-:W-:Y:S01]  /*cd00*/  FMUL.FTZ R140, R140, R15 ;  /* 0x0000000f8c8c7220 */ /* 0x000fe20000410000 */
[----:B--2---:R-:W-:Y:S01]  /*cd10*/  FMNMX.FTZ R175, R162, R175, !PT ;  /* 0x000000afa2af7209 */ /* 0x004fe20007810000 */
[-C--:B------:R-:W-:Y:S01]  /*cd20*/  FMUL.FTZ R141, R141, R15.reuse ;  /* 0x0000000f8d8d7220 */ /* 0x080fe20000410000 */
[----:B------:R-:W2:Y:S01]  /*cd30*/  MUFU.TANH R171, R194 ;  /* 0x000000c200ab7308 */ /* 0x000ea20000002400 */
[----:B------:R-:W-:Y:S01]  /*cd40*/  FMUL.FTZ R144, R144, R15 ;  /* 0x0000000f90907220 */ /* 0x000fe20000410000 */
[----:B0-----:R-:W-:Y:S01]  /*cd50*/  FMNMX.FTZ R178, R163, R175, !PT ;  /* 0x000000afa3b27209 */ /* 0x001fe20007810000 */
[-C--:B------:R-:W-:Y:S01]  /*cd60*/  FMUL.FTZ R145, R145, R15.reuse ;  /* 0x0000000f91917220 */ /* 0x080fe20000410000 */
[-C--:B------:R-:W-:Y:S01]  /*cd70*/  FMUL.FTZ R148, R148, R15.reuse ;  /* 0x0000000f94947220 */ /* 0x080fe20000410000 */
[----:B------:R-:W-:Y:S01]  /*cd80*/  FMUL.FTZ R149, R149, R15 ;  /* 0x0000000f95957220 */ /* 0x000fe20000410000 */
[----:B------:R-:W-:-:S02]  /*cd90*/  FMNMX.FTZ R178, R166, R178, !PT ;  /* 0x000000b2a6b27209 */ /* 0x000fc40007810000 */
[----:B------:R-:W0:Y:S02]  /*cda0*/  MUFU.TANH R174, R195 ;  /* 0x000000c300ae7308 */ /* 0x000e240000002400 */
[----:B------:R-:W-:-:S04]  /*cdb0*/  FMNMX.FTZ R178, R167, R178, !PT ;  /* 0x000000b2a7b27209 */ /* 0x000fc80007810000 */
[----:B-1----:R-:W-:Y:S02]  /*cdc0*/  FMNMX.FTZ R178, R170, R178, !PT ;  /* 0x000000b2aab27209 */ /* 0x002fe40007810000 */
[----:B------:R1:W3:Y:S02]  /*cdd0*/  MUFU.TANH R175, R198 ;  /* 0x000000c600af7308 */ /* 0x0002e40000002400 */
[----:B--2---:R-:W-:-:S06]  /*cde0*/  FMNMX.FTZ R178, R171, R178, !PT ;  /* 0x000000b2abb27209 */ /* 0x004fcc0007810000 */
[----:B------:R-:W2:Y:S01]  /*cdf0*/  MUFU.TANH R179, R179 ;  /* 0x000000b300b37308 */ /* 0x000ea20000002400 */
[----:B0-----:R-:W-:Y:S01]  /*ce00*/  FMNMX.FTZ R178, R174, R178, !PT ;  /* 0x000000b2aeb27209 */ /* 0x001fe20007810000 */
[----:B-1----:R-:W0:Y:S06]  /*ce10*/  S2R R198, SR_CgaCtaId ;  /* 0x0000000000c67919 */ /* 0x002e2c0000008800 */
[----:B------:R-:W1:Y:S01]  /*ce20*/  MUFU.EX2 R156, R156 ;  /* 0x0000009c009c7308 */ /* 0x000e620000000800 */
[----:B---3--:R-:W-:-:S07]  /*ce30*/  FMNMX.FTZ R178, R175, R178, !PT ;  /* 0x000000b2afb27209 */ /* 0x008fce0007810000 */
[----:B------:R-:W3:Y:S01]  /*ce40*/  MUFU.EX2 R157, R157 ;  /* 0x0000009d009d7308 */ /* 0x000ee20000000800 */
[----:B--2---:R-:W-:-:S05]  /*ce50*/  FMNMX.FTZ R182, R179, R178, !PT ;  /* 0x000000b2b3b67209 */ /* 0x004fca0007810000 */
[----:B------:R-:W2:Y:S02]  /*ce60*/  SHFL.BFLY PT, R178, R182, 0x2, 0x1f ;  /* 0x0c401f00b6b27f89 */ /* 0x000ea400000e0000 */
[----:B------:R-:W-:Y:S01]  /*ce70*/  MUFU.EX2 R160, R160 ;  /* 0x000000a000a07308 */ /* 0x000fe20000000800 */
[----:B-1----:R-:W-:-:S07]  /*ce80*/  FADD.FTZ R153, R156, R153 ;  /* 0x000000999c997221 */ /* 0x002fce0000010000 */
[----:B------:R-:W-:Y:S01]  /*ce90*/  MUFU.EX2 R161, R161 ;  /* 0x000000a100a17308 */ /* 0x000fe20000000800 */
[----:B---3--:R-:W-:-:S07]  /*cea0*/  F2FP.BF16.F32.PACK_AB R156, R157, R156 ;  /* 0x0000009c9d9c723e */ /* 0x008fce00000010ff */
[----:B------:R-:W-:Y:S01]  /*ceb0*/  MUFU.EX2 R164, R164 ;  /* 0x000000a400a47308 */ /* 0x000fe20000000800 */
[----:B--2---:R-:W-:-:S07]  /*cec0*/  FMNMX.FTZ R182, R182, R178, !PT ;  /* 0x000000b2b6b67209 */ /* 0x004fce0007810000 */
[----:B------:R-:W-:Y:S01]  /*ced0*/  MUFU.EX2 R178, R165 ;  /* 0x000000a500b27308 */ /* 0x000fe20000000800 */
[----:B------:R-:W1:Y:S07]  /*cee0*/  SHFL.BFLY PT, R183, R182, 0x1, 0x1f ;  /* 0x0c201f00b6b77f89 */ /* 0x000e6e00000e0000 */
[----:B------:R-:W-:Y:S08]  /*cef0*/  MUFU.EX2 R165, R169 ;  /* 0x000000a900a57308 */ /* 0x000ff00000000800 */
[----:B------:R1:W-:Y:S08]  /*cf00*/  MUFU.EX2 R169, R176 ;  /* 0x000000b000a97308 */ /* 0x0003f00000000800 */
[----:B------:R-:W-:Y:S01]  /*cf10*/  MUFU.EX2 R168, R168 ;  /* 0x000000a800a87308 */ /* 0x000fe20000000800 */
[----:B-1----:R-:W-:-:S05]  /*cf20*/  FMNMX.FTZ R176, R182, R183, !PT ;  /* 0x000000b7b6b07209 */ /* 0x002fca0007810000 */
        /* <DEDUP_REMOVED lines=31> */
[-C--:B-1----:R-:W-:Y:S01]  /*d120*/  FMUL.FTZ R26, R26, R12.reuse ;  /* 0x0000000c1a1a7220 */ /* 0x082fe20000410000 */
[----:B------:R-:W-:Y:S01]  /*d130*/  FMUL.FTZ R27, R27, R12 ;  /* 0x0000000c1b1b7220 */ /* 0x000fe20000410000 */
[----:B------:R-:W1:Y:S01]  /*d140*/  MUFU.EX2 R182, R182 ;  /* 0x000000b600b67308 */ /* 0x000e620000000800 */
        /* <DEDUP_REMOVED lines=30> */
[----:B------:R-:W-:Y:S01]  /*d330*/  FMUL.FTZ R82, R82, R12 ;  /* 0x0000000c52527220 */ /* 0x000fe20000410000 */
[----:B------:R-:W5:Y:S01]  /*d340*/  MUFU.EX2 R191, R191 ;  /* 0x000000bf00bf7308 */ /* 0x000f620000000800 */
[----:B----4-:R-:W-:-:S02]  /*d350*/  VIADD R155, R6, 0x22840 ;  /* 0x00022840069b7836 */ /* 0x010fc40000000000 */
[-C--:B------:R-:W-:Y:S01]  /*d360*/  FMUL.FTZ R83, R83, R12.reuse ;  /* 0x0000000c53537220 */ /* 0x080fe20000410000 */
[-C--:B------:R-:W-:Y:S01]  /*d370*/  FMUL.FTZ R86, R86, R12.reuse ;  /* 0x0000000c56567220 */ /* 0x080fe20000410000 */
[-C--:B------:R-:W-:Y:S01]  /*d380*/  FMUL.FTZ R87, R87, R12.reuse ;  /* 0x0000000c57577220 */ /* 0x080fe20000410000 */
[-C--:B------:R-:W-:Y:S01]  /*d390*/  FMUL.FTZ R90, R90, R12.reuse ;  /* 0x0000000c5a5a7220 */ /* 0x080fe20000410000 */
[----:B0-----:R-:W-:Y:S01]  /*d3a0*/  PRMT R155, R198, 0x654, R155 ;  /* 0x00000654c69b7816 */ /* 0x001fe2000000009b */
[-C--:B------:R-:W-:Y:S01]  /*d3b0*/  FMUL.FTZ R91, R91, R12.reuse ;  /* 0x0000000c5b5b7220 */ /* 0x080fe20000410000 */
[----:B------:R0:W-:Y:S01]  /*d3c0*/  MUFU.EX2 R198, R158 ;  /* 0x0000009e00c67308 */ /* 0x0001e20000000800 */
[-C--:B------:R-:W-:Y:S01]  /*d3d0*/  FMUL.FTZ R94, R94, R12.reuse ;  /* 0x0000000c5e5e7220 */ /* 0x080fe20000410000 */
[----:B------:R1:W-:Y:S01]  /*d3e0*/  SYNCS.ARRIVE.TRANS64.RED.A1T0 RZ, [R155+URZ], RZ ;  /* 0x000000ff9bff79a7 */ /* 0x0003e2000810043f */
[-C--:B------:R-:W-:Y:S01]  /*d3f0*/  FMUL.FTZ R95, R95, R12.reuse ;  /* 0x0000000c5f5f7220 */ /* 0x080fe20000410000 */
[-C--:B------:R-:W-:Y:S01]  /*d400*/  FMUL.FTZ R98, R98, R12.reuse ;  /* 0x0000000c62627220 */ /* 0x080fe20000410000 */
[-C--:B------:R-:W-:Y:S01]  /*d410*/  FMUL.FTZ R99, R99, R12.reuse ;  /* 0x0000000c63637220 */ /* 0x080fe20000410000 */
[-C--:B------:R-:W-:Y:S01]  /*d420*/  FMUL.FTZ R102, R102, R12.reuse ;  /* 0x0000000c66667220 */ /* 0x080fe20000410000 */
[-C--:B------:R-:W-:Y:S01]  /*d430*/  FMUL.FTZ R103, R103, R12.reuse ;  /* 0x0000000c67677220 */ /* 0x080fe20000410000 */
[----:B------:R-:W4:Y:S01]  /*d440*/  MUFU.EX2 R196, R196 ;  /* 0x000000c400c47308 */ /* 0x000f220000000800 */
[----:B0-----:R-:W-:Y:S01]  /*d450*/  FADD.FTZ R158, R157, R153 ;  /* 0x000000999d9e7221 */ /* 0x001fe20000010000 */
[----:B---3--:R-:W-:Y:S01]  /*d460*/  FADD.FTZ R153, R186, R0 ;  /* 0x00000000ba997221 */ /* 0x008fe20000010000 */
[-C--:B------:R-:W-:Y:S01]  /*d470*/  FMUL.FTZ R106, R106, R12.reuse ;  /* 0x0000000c6a6a7220 */ /* 0x080fe20000410000 */
[-C--:B------:R-:W-:Y:S01]  /*d480*/  FMUL.FTZ R107, R107, R12.reuse ;  /* 0x0000000c6b6b7220 */ /* 0x080fe20000410000 */
[----:B------:R-:W-:Y:S01]  /*d490*/  FADD.FTZ R158, R160, R158 ;  /* 0x0000009ea09e7221 */ /* 0x000fe20000010000 */
[----:B-1----:R-:W-:Y:S01]  /*d4a0*/  FADD.FTZ R155, R182, R153 ;  /* 0x00000099b69b7221 */ /* 0x002fe20000010000 */
[----:B------:R-:W-:Y:S01]  /*d4b0*/  F2FP.BF16.F32.PACK_AB R153, R186, R183 ;  /* 0x000000b7ba99723e */ /* 0x000fe200000010ff */
[----:B------:R-:W0:Y:S01]  /*d4c0*/  MUFU.EX2 R187, R187 ;  /* 0x000000bb00bb7308 */ /* 0x000e220000000800 */
[-C--:B------:R-:W-:Y:S01]  /*d4d0*/  FMUL.FTZ R110, R110, R12.reuse ;  /* 0x0000000c6e6e7220 */ /* 0x080fe20000410000 */
[----:B--2---:R-:W-:Y:S01]  /*d4e0*/  FADD.FTZ R155, R197, R155 ;  /* 0x0000009bc59b7221 */ /* 0x004fe20000010000 */
[-C--:B------:R-:W-:Y:S01]  /*d4f0*/  FMUL.FTZ R111, R111, R12.reuse ;  /* 0x0000000c6f6f7220 */ /* 0x080fe20000410000 */
[-C--:B------:R-:W-:Y:S01]  /*d500*/  FMUL.FTZ R114, R114, R12.reuse ;  /* 0x0000000c72727220 */ /* 0x080fe20000410000 */
[----:B------:R-:W-:Y:S01]  /*d510*/  FMUL.FTZ R115, R115, R12 ;  /* 0x0000000c73737220 */ /* 0x000fe20000410000 */
[----:B-----5:R-:W-:Y:S01]  /*d520*/  FADD.FTZ R157, R191, R155 ;  /* 0x0000009bbf9d7221 */ /* 0x020fe20000010000 */
[----:B------:R-:W-:Y:S01]  /*d530*/  F2FP.BF16.F32.PACK_AB R155, R197, R182 ;  /* 0x000000b6c59b723e */ /* 0x000fe200000010ff */
        /* <DEDUP_REMOVED lines=20> */
[----:B------:R-:W-:-:S04]  /*d680*/  FMUL.FTZ R151, R151, R12 ;  /* 0x0000000c97977220 */ /* 0x000fc80000410000 */
[----:B------:R3:W-:Y:S01]  /*d690*/  MUFU.EX2 R183, R162 ;  /* 0x000000a200b77308 */ /* 0x0007e20000000800 */
[C---:B----4-:R-:W-:Y:S01]  /*d6a0*/  FADD.FTZ R159, R196.reuse, R157 ;  /* 0x0000009dc49f7221 */ /* 0x050fe20000010000 */
[----:B------:R-:W-:-:S03]  /*d6b0*/  F2FP.BF16.F32.PACK_AB R157, R196, R191 ;  /* 0x000000bfc49d723e */ /* 0x000fc600000010ff */
[----:B0-----:R-:W-:-:S03]  /*d6c0*/  FADD.FTZ R159, R187, R159 ;  /* 0x0000009fbb9f7221 */ /* 0x001fc60000010000 */
[----:B------:R-:W0:Y:S01]  /*d6d0*/  MUFU.EX2 R8, R8 ;  /* 0x0000000800087308 */ /* 0x000e220000000800 */
[C---:B---3--:R-:W-:Y:S01]  /*d6e0*/  FADD.FTZ R162, R161.reuse, R158 ;  /* 0x0000009ea1a27221 */ /* 0x048fe20000010000 */
[----:B------:R-:W-:Y:S01]  /*d6f0*/  F2FP.BF16.F32.PACK_AB R158, R161, R160 ;  /* 0x000000a0a19e723e */ /* 0x000fe200000010ff */
[C---:B-1----:R-:W-:Y:S01]  /*d700*/  FADD.FTZ R160, R195.reuse, R159 ;  /* 0x0000009fc3a07221 */ /* 0x042fe20000010000 */
[----:B------:R-:W-:Y:S01]  /*d710*/  F2FP.BF16.F32.PACK_AB R159, R195, R187 ;  /* 0x000000bbc39f723e */ /* 0x000fe200000010ff */
[----:B------:R-:W-:Y:S02]  /*d720*/  FADD.FTZ R162, R164, R162 ;  /* 0x000000a2a4a27221 */ /* 0x000fe40000010000 */
[----:B--2---:R-:W-:Y:S01]  /*d730*/  FADD.FTZ R161, R190, R160 ;  /* 0x000000a0bea17221 */ /* 0x004fe20000010000 */
[----:B------:R-:W-:Y:S01]  /*d740*/  MUFU.EX2 R21, R21 ;  /* 0x0000001500157308 */ /* 0x000fe20000000800 */
[C---:B------:R-:W-:Y:S01]  /*d750*/  FADD.FTZ R162, R178.reuse, R162 ;  /* 0x000000a2b2a27221 */ /* 0x040fe20000010000 */
[----:B------:R-:W-:-:S03]  /*d760*/  F2FP.BF16.F32.PACK_AB R160, R178, R164 ;  /* 0x000000a4b2a0723e */ /* 0x000fc600000010ff */
[----:B------:R-:W-:-:S03]  /*d770*/  FADD.FTZ R162, R168, R162 ;  /* 0x000000a2a8a27221 */ /* 0x000fc60000010000 */
[----:B------:R-:W1:Y:S01]  /*d780*/  MUFU.EX2 R173, R173 ;  /* 0x000000ad00ad7308 */ /* 0x000e620000000800 */
[C---:B------:R-:W-:Y:S01]  /*d790*/  FADD.FTZ R164, R165.reuse, R162 ;  /* 0x000000a2a5a47221 */ /* 0x040fe20000010000 */
[----:B------:R-:W-:-:S06]  /*d7a0*/  F2FP.BF16.F32.PACK_AB R162, R165, R168 ;  /* 0x000000a8a5a2723e */ /* 0x000fcc00000010ff */
[----:B------:R2:W-:Y:S08]  /*d7b0*/  MUFU.EX2 R182, R163 ;  /* 0x000000a300b67308 */ /* 0x0005f00000000800 */
[----:B------:R-:W3:Y:S01]  /*d7c0*/  MUFU.EX2 R177, R177 ;  /* 0x000000b100b17308 */ /* 0x000ee20000000800 */
[C---:B--2---:R-:W-:Y:S01]  /*d7d0*/  FADD.FTZ R163, R194.reuse, R161 ;  /* 0x000000a1c2a37221 */ /* 0x044fe20000010000 */
[----:B------:R-:W-:-:S03]  /*d7e0*/  F2FP.BF16.F32.PACK_AB R161, R194, R190 ;  /* 0x000000bec2a1723e */ /* 0x000fc600000010ff */
[----:B------:R-:W-:-:S03]  /*d7f0*/  FADD.FTZ R163, R20, R163 ;  /* 0x000000a314a37221 */ /* 0x000fc60000010000 */
[----:B------:R-:W-:Y:S01]  /*d800*/  MUFU.EX2 R180, R180 ;  /* 0x000000b400b47308 */ /* 0x000fe20000000800 */
[C---:B0-----:R-:W-:Y:S01]  /*d810*/  FADD.FTZ R165, R8.reuse, R163 ;  /* 0x000000a308a57221 */ /* 0x041fe20000010000 */
[----:B------:R-:W-:Y:S01]  /*d820*/  F2FP.BF16.F32.PACK_AB R163, R8, R20 ;  /* 0x0000001408a3723e */ /* 0x000fe200000010ff */
[----:B------:R-:W-:Y:S01]  /*d830*/  FADD.FTZ R20, R172, R164 ;  /* 0x000000a4ac147221 */ /* 0x000fe20000010000 */
[----:B-1----:R-:W-:Y:S01]  /*d840*/  F2FP.BF16.F32.PACK_AB R164, R173, R172 ;  /* 0x000000acada4723e */ /* 0x002fe200000010ff */
[----:B------:R-:W-:Y:S02]  /*d850*/  FADD.FTZ R165, R21, R165 ;  /* 0x000000a515a57221 */ /* 0x000fe40000010000 */
[----:B------:R-:W-:Y:S01]  /*d860*/  FADD.FTZ R20, R173, R20 ;  /* 0x00000014ad147221 */ /* 0x000fe20000010000 */
[----:B------:R-:W0:Y:S03]  /*d870*/  MUFU.EX2 R181, R181 ;  /* 0x000000b500b57308 */ /* 0x000e260000000800 */
[----:B------:R-:W-:-:S04]  /*d880*/  FADD.FTZ R20, R169, R20 ;  /* 0x00000014a9147221 */ /* 0x000fc80000010000 */
[----:B---3--:R-:W-:Y:S01]  /*d890*/  FADD.FTZ R20, R177, R20 ;  /* 0x00000014b1147221 */ /* 0x008fe20000010000 */
[----:B------:R1:W2:Y:S08]  /*d8a0*/  MUFU.EX2 R186, R166 ;  /* 0x000000a600ba7308 */ /* 0x0002b00000000800 */
[----:B------:R-:W-:Y:S01]  /*d8b0*/  MUFU.EX2 R184, R184 ;  /* 0x000000b800b87308 */ /* 0x000fe20000000800 */
[C---:B-1----:R-:W-:Y:S01]  /*d8c0*/  FADD.FTZ R166, R198.reuse, R165 ;  /* 0x000000a5c6a67221 */ /* 0x042fe20000010000 */
[----:B------:R-:W-:-:S02]  /*d8d0*/  F2FP.BF16.F32.PACK_AB R165, R198, R21 ;  /* 0x00000015c6a5723e */ /* 0x000fc400000010ff */
[----:B0-----:R-:W-:Y:S01]  /*d8e0*/  F2FP.BF16.F32.PACK_AB R168, R181, R180 ;  /* 0x000000b4b5a8723e */ /* 0x001fe200000010ff */
[----:B------:R-:W-:Y:S01]  /*d8f0*/  FADD.FTZ R21, R0, R166 ;  /* 0x000000a600157221 */ /* 0x000fe20000010000 */
[----:B------:R-:W-:Y:S02]  /*d900*/  F2FP.BF16.F32.PACK_AB R166, R177, R169 ;  /* 0x000000a9b1a6723e */ /* 0x000fe400000010ff */
[----:B------:R0:W1:Y:S01]  /*d910*/  MUFU.EX2 R178, R167 ;  /* 0x000000a700b27308 */ /* 0x0000620000000800 */
[----:B------:R-:W-:Y:S01]  /*d920*/  FADD.FTZ R21, R183, R21 ;  /* 0x00000015b7157221 */ /* 0x000fe20000010000 */
[----:B--2---:R-:W-:-:S03]  /*d930*/  F2FP.BF16.F32.PACK_AB R169, R186, R182 ;  /* 0x000000b6baa9723e */ /* 0x004fc600000010ff */
[----:B------:R-:W-:-:S03]  /*d940*/  FADD.FTZ R21, R182, R21 ;  /* 0x00000015b6157221 */ /* 0x000fc60000010000 */
[----:B------:R-:W2:Y:S01]  /*d950*/  MUFU.EX2 R185, R185 ;  /* 0x000000b900b97308 */ /* 0x000ea20000000800 */
[----:B0-----:R-:W-:Y:S01]  /*d960*/  F2FP.BF16.F32.PACK_AB R167, R183, R0 ;  /* 0x00000000b7a7723e */ /* 0x001fe200000010ff */
[----:B------:R-:W-:Y:S01]  /*d970*/  FADD.FTZ R0, R180, R20 ;  /* 0x00000014b4007221 */ /* 0x000fe20000010000 */
[----:B------:R-:W-:-:S03]  /*d980*/  FADD.FTZ R21, R186, R21 ;  /* 0x00000015ba157221 */ /* 0x000fc60000010000 */
[----:B------:R-:W-:Y:S02]  /*d990*/  FADD.FTZ R0, R181, R0 ;  /* 0x00000000b5007221 */ /* 0x000fe40000010000 */
[----:B------:R0:W3:Y:S01]  /*d9a0*/  MUFU.EX2 R8, R170 ;  /* 0x000000aa00087308 */ /* 0x0000e20000000800 */
[----:B-1----:R-:W-:Y:S01]  /*d9b0*/  FADD.FTZ R21, R178, R21 ;  /* 0x00000015b2157221 */ /* 0x002fe20000010000 */
[----:B------:R-:W-:-:S06]  /*d9c0*/  FADD.FTZ R0, R184, R0 ;  /* 0x00000000b8007221 */ /* 0x000fcc0000010000 */
[----:B------:R-:W1:Y:S01]  /*d9d0*/  MUFU.EX2 R188, R188 ;  /* 0x000000bc00bc7308 */ /* 0x000e620000000800 */
[C---:B--2---:R-:W-:Y:S01]  /*d9e0*/  FADD.FTZ R0, R185.reuse, R0 ;  /* 0x00000000b9007221 */ /* 0x044fe20000010000 */
[----:B0-----:R-:W-:-:S06]  /*d9f0*/  F2FP.BF16.F32.PACK_AB R170, R185, R184 ;  /* 0x000000b8b9aa723e */ /* 0x001fcc00000010ff */
[----:B------:R0:W2:Y:S01]  /*da00*/  MUFU.EX2 R173, R171 ;  /* 0x000000ab00ad7308 */ /* 0x0000a20000000800 */
[----:B---3--:R-:W-:-:S07]  /*da10*/  FADD.FTZ R21, R8, R21 ;  /* 0x0000001508157221 */ /* 0x008fce0000010000 */
[----:B------:R-:W3:Y:S01]  /*da20*/  MUFU.EX2 R189, R189 ;  /* 0x000000bd00bd7308 */ /* 0x000ee20000000800 */
[----:B-1----:R-:W-:Y:S01]  /*da30*/  FADD.FTZ R0, R188, R0 ;  /* 0x00000000bc007221 */ /* 0x002fe20000010000 */
[----:B0-----:R-:W-:-:S06]  /*da40*/  F2FP.BF16.F32.PACK_AB R171, R8, R178 ;  /* 0x000000b208ab723e */ /* 0x001fcc00000010ff */
[----:B------:R-:W0:Y:S01]  /*da50*/  MUFU.EX2 R174, R174 ;  /* 0x000000ae00ae7308 */ /* 0x000e220000000800 */
[----:B--2---:R-:W-:-:S07]  /*da60*/  FADD.FTZ R21, R173, R21 ;  /* 0x00000015ad157221 */ /* 0x004fce0000010000 */
[----:B------:R-:W1:Y:S01]  /*da70*/  MUFU.EX2 R192, R192 ;  /* 0x000000c000c07308 */ /* 0x000e620000000800 */
[C---:B---3--:R-:W-:Y:S01]  /*da80*/  FADD.FTZ R0, R189.reuse, R0 ;  /* 0x00000000bd007221 */ /* 0x048fe20000010000 */
        /* <DEDUP_REMOVED lines=14> */
.L_x_9791:
[----:B------:R0:W1:Y:S01]  /*db70*/  SYNCS.PHASECHK.TRANS64.TRYWAIT P2, [R6+URZ+0x22850], R7 ;  /* 0x02285007060075a7 */ /* 0x000062000804017f */
[----:B------:R-:W-:Y:S05]  /*db80*/  @!P0 BRA `(.L_x_9792) ;  /* 0x0000000000048947 */ /* 0x000fea0003800000 */
[----:B------:R-:W-:Y:S01]  /*db90*/  BPT.TRAP 0x1 ;  /* 0x000000040000795c */ /* 0x000fe20000300000 */
.L_x_9792:
[----:B------:R-:W-:Y:S04]  /*dba0*/  BSSY B0, `(.L_x_9793) ;  /* 0x0000004000007945 */ /* 0x000fe80003800000 */
[----:B-1----:R-:W-:Y:S05]  /*dbb0*/  @P2 BRA `(.L_x_9794) ;  /* 0x0000000000082947 */ /* 0x002fea0003800000 */
[----:B------:R-:W1:Y:S02]  /*dbc0*/  SYNCS.PHASECHK.TRANS64.TRYWAIT P2, [R6+URZ+0x22850], R7 ;  /* 0x02285007060075a7 */ /* 0x000e64000804017f */
[----:B-1----:R-:W-:Y:S05]  /*dbd0*/  @!P2 BRA `(.L_x_9795) ;  /* 0x000000dc00b8a947 */ /* 0x002fea0003800000 */
.L_x_9794:
[----:B------:R-:W-:Y:S05]  /*dbe0*/  BSYNC B0 ;  /* 0x0000000000007941 */ /* 0x000fea0003800000 */
.L_x_9793:
[----:B------:R-:W2:Y:S01]  /*dbf0*/  LDL R12, [R1+0x10] ;  /* 0x00001000010c7983 */ /* 0x000ea20000100800 */
[----:B------:R-:W-:Y:S05]  /*dc00*/  WARPSYNC.ALL ;  /* 0x0000000000007948 */ /* 0x000fea0003800000 */
[----:B------:R-:W-:-:S05]  /*dc10*/  IMAD.MOV.U32 R21, RZ, RZ, 0x40000040 ;  /* 0x40000040ff157424 */ /* 0x000fca00078e00ff */
[----:B------:R-:W-:Y:S01]  /*dc20*/  R2UR UR7, R21 ;  /* 0x00000000150772ca */ /* 0x000fe200000e0000 */
[----:B------:R-:W-:Y:S02]  /*dc30*/  IMAD.MOV.U32 R21, RZ, RZ, 0x40000040 ;  /* 0x40000040ff157424 */ /* 0x000fe400078e00ff */
[----:B--2---:R-:W-:Y:S02]  /*dc40*/  IMAD R20, R203, 0xc00, R12 ;  /* 0x00000c00cb147824 */ /* 0x004fe400078e020c */
[----:B------:R-:W2:Y:S03]  /*dc50*/  S2R R12, SR_TID.X ;  /* 0x00000000000c7919 */ /* 0x000ea60000002100 */
[----:B------:R-:W-:Y:S02]  /*dc60*/  R2UR UR6, R20 ;  /* 0x00000000140672ca */ /* 0x000fe400000e0000 */
[----:B--2---:R-:W-:-:S05]  /*dc70*/  SHF.R.U32.HI R12, RZ, 0x7, R12 ;  /* 0x00000007ff0c7819 */ /* 0x004fca000001160c */
[----:B01----:R-:W-:-:S05]  /*dc80*/  VIADD R7, R12, 0x8 ;  /* 0x000000080c077836 */ /* 0x003fca0000000000 */
[----:B------:R0:W-:Y:S06]  /*dc90*/  BAR.SYNC.DEFER_BLOCKING R7, 0x100 ;  /* 0x000400070000751d */ /* 0x0001ec0000010000 */
[----:B------:R-:W-:-:S06]  /*dca0*/  WARPGROUP.ARRIVE ;  /* 0x00000000000079c5 */ /* 0x000fcc0000000000 */
[----:B------:R-:W-:Y:S03]  /*dcb0*/  HGMMA.64x256x16.F32.BF16 R24, R152, gdesc[UR4].tnspB, R24, gsb0 ;  /* 0x43e0000498187df0 */ /* 0x000fe60008001818 */
[----:B------:R-:W-:Y:S02]  /*dcc0*/  WARPGROUP.DEPBAR.LE gsb0, 0x0 ;  /* 0x00008000000079c5 */ /* 0x000fe40000010000 */
[----:B------:R-:W-:Y:S01]  /*dcd0*/  VIADD R152, R20, 0x80 ;  /* 0x0000008014987836 */ /* 0x000fe20000000000 */
[----:B------:R-:W-:Y:S01]  /*dce0*/  WARPGROUP.ARRIVE ;  /* 0x00000000000079c5 */ /* 0x000fe20000000000 */
[----:B------:R-:W-:-:S03]  /*dcf0*/  IMAD.MOV.U32 R153, RZ, RZ, 0x40000040 ;  /* 0x40000040ff997424 */ /* 0x000fc600078e00ff */
[----:B------:R-:W-:Y:S01]  /*dd00*/  R2UR UR6, R152 ;  /* 0x00000000980672ca */ /* 0x000fe200000e0000 */
[----:B------:R-:W-:Y:S01]  /*dd10*/  VIADD R152, R20, 0x100 ;  /* 0x0000010014987836 */ /* 0x000fe20000000000 */
[----:B------:R-:W-:Y:S01]  /*dd20*/  R2UR UR7, R153 ;  /* 0x00000000990772ca */ /* 0x000fe200000e0000 */
[----:B------:R-:W-:-:S15]  /*dd30*/  IMAD.MOV.U32 R153, RZ, RZ, 0x40000040 ;  /* 0x40000040ff997424 */ /* 0x000fde00078e00ff */
[----:B------:R-:W-:Y:S01]  /*dd40*/  HGMMA.64x256x16.F32.BF16 R24, R156, gdesc[UR4].tnspB, R24, gsb0 ;  /* 0x43e000049c187df0 */ /* 0x000fe20008001818 */
[----:B------:R-:W-:Y:S01]  /*dd50*/  R2UR UR6, R152 ;  /* 0x00000000980672ca */ /* 0x000fe200000e0000 */
[----:B------:R-:W-:Y:S01]  /*dd60*/  VIADD R152, R20, 0x180 ;  /* 0x0000018014987836 */ /* 0x000fe20000000000 */
[----:B------:R-:W-:Y:S01]  /*dd70*/  R2UR UR7, R153 ;  /* 0x00000000990772ca */ /* 0x000fe200000e0000 */
[----:B------:R-:W-:Y:S01]  /*dd80*/  IMAD.MOV.U32 R153, RZ, RZ, 0x40000040 ;  /* 0x40000040ff997424 */ /* 0x000fe200078e00ff */
[----:B------:R-:W-:Y:S02]  /*dd90*/  WARPGROUP.DEPBAR.LE gsb0, 0x0 ;  /* 0x00008000000079c5 */ /* 0x000fe40000010000 */
[----:B------:R-:W-:-:S15]  /*dda0*/  WARPGROUP.ARRIVE ;  /* 0x00000000000079c5 */ /* 0x000fde0000000000 */
[----:B------:R-:W-:-:S06]  /*ddb0*/  NOP ;  /* 0x0000000000007918 */ /* 0x000fcc0000000000 */
        /* <DEDUP_REMOVED lines=23> */
[----:B0-----:R-:W-:Y:S05]  /*df30*/  @!P0 BRA `(.L_x_9796) ;  /* 0x0000000000048947 */ /* 0x001fea0003800000 */
[----:B------:R-:W-:Y:S01]  /*df40*/  BPT.TRAP 0x1 ;  /* 0x000000040000795c */ /* 0x000fe20000300000 */
.L_x_9796:
[----:B------:R-:W0:Y:S01]  /*df50*/  S2R R7, SR_CgaCtaId ;  /* 0x0000000000077919 */ /* 0x000e220000008800 */
[----:B------:R-:W-:Y:S02]  /*df60*/  VIADD R6, R6, 0x22860 ;  /* 0x0002286006067836 */ /* 0x000fe40000000000 */
[----:B------:R-:W-:Y:S02]  /*df70*/  IMAD.MOV.U32 R12, RZ, RZ, R176 ;  /* 0x000000ffff0c7224 */ /* 0x000fe400078e00b0 */
[----:B------:R-:W-:Y:S01]  /*df80*/  IMAD.MOV.U32 R15, RZ, RZ, R14 ;  /* 0x000000ffff0f7224 */ /* 0x000fe200078e000e */
[----:B0-----:R-:W-:-:S04]  /*df90*/  PRMT R6, R7, 0x654, R6 ;  /* 0x0000065407067816 */ /* 0x001fc80000000006 */
[----:B------:R0:W-:Y:S01]  /*dfa0*/  SYNCS.ARRIVE.TRANS64.RED.A1T0 RZ, [R6+URZ], RZ ;  /* 0x000000ff06ff79a7 */ /* 0x0001e2000810043f */
[----:B------:R-:W-:Y:S05]  /*dfb0*/  @P1 BRA `(.L_x_9797) ;  /* 0xffffffd800a41947 */ /* 0x000fea000383ffff */
.L_x_9785:
[----:B0-----:R-:W2:Y:S01]  /*dfc0*/  LDL.LU R6, [R1+0x40] ;  /* 0x0000400001067983 */ /* 0x001ea20000300800 */
[----:B------:R-:W-:Y:S05]  /*dfd0*/  WARPSYNC.ALL ;  /* 0x0000000000007948 */ /* 0x000fea0003800000 */
[----:B------:R-:W0:Y:S01]  /*dfe0*/  SHFL.BFLY PT, R3, R8, 0x2, 0x1f ;  /* 0x0c401f0008037f89 */ /* 0x000e2200000e0000 */
[----:B------:R-:W-:Y:S02]  /*dff0*/  IMAD.MOV.U32 R156, RZ, RZ, -0x800000 ;  /* 0xff800000ff9c7424 */ /* 0x000fe400078e00ff */
[----:B------:R-:W-:Y:S02]  /*e000*/  VIADD R203, R203, 0x1 ;  /* 0x00000001cbcb7836 */ /* 0x000fe40000000000 */
[----:B------:R-:W-:Y:S01]  /*e010*/  IMAD.MOV.U32 R155, RZ, RZ, -0x800000 ;  /* 0xff800000ff9b7424 */ /* 0x000fe200078e00ff */
[----:B------:R1:W-:Y:S08]  /*e020*/  BAR.ARV R9, 0x100 ;  /* 0x000400090000751d */ /* 0x0003f00000002000 */
[----:B------:R-:W-:Y:S06]  /*e030*/  BAR.ARV 0x8, 0x180 ;  /* 0x0206000000007b1d */ /* 0x000fec0000002000 */
[----:B------:R-:W-:Y:S01]  /*e040*/  ISETP.NE.AND P1, PT, R203, 0x2, PT ;  /* 0x00000002cb00780c */ /* 0x000fe20003f25270 */
[----:B0-----:R-:W-:-:S03]  /*e050*/  FADD.FTZ R3, R3, R8 ;  /* 0x0000000803037221 */ /* 0x001fc60000010000 */
[----:B------:R-:W-:Y:S02]  /*e060*/  SEL R203, R203, RZ, P1 ;  /* 0x000000ffcbcb7207 */ /* 0x000fe40000800000 */
[----:B------:R-:W0:Y:S02]  /*e070*/  SHFL.BFLY PT, R4, R3, 0x1, 0x1f ;  /* 0x0c201f0003047f89 */ /* 0x000e2400000e0000 */
[----:B0-----:R-:W-:Y:S01]  /*e080*/  FADD.FTZ R4, R3, R4 ;  /* 0x0000000403047221 */ /* 0x001fe20000010000 */
[----:B------:R-:W-:-:S04]  /*e090*/  IMAD.MOV.U32 R3, RZ, RZ, RZ ;  /* 0x000000ffff037224 */ /* 0x000fc800078e00ff */
[----:B------:R-:W-:-:S13]  /*e0a0*/  FSETP.NE.FTZ.AND P0, PT, R4, RZ, PT ;  /* 0x000000ff0400720b */ /* 0x000fda0003f15000 */
[----:B------:R-:W0:Y:S01]  /*e0b0*/  @P0 MUFU.RCP R3, R4 ;  /* 0x0000000400030308 */ /* 0x000e220000001000 */
[----:B------:R-:W-:-:S07]  /*e0c0*/  @P0 FMUL.FTZ R5, R13, 0.69314718246459960938 ;  /* 0x3f3172180d050820 */ /* 0x000fce0000410000 */
[----:B------:R-:W3:Y:S01]  /*e0d0*/  @P0 MUFU.LG2 R4, R4 ;  /* 0x0000000400040308 */ /* 0x000ee20000000c00 */
        /* <DEDUP_REMOVED lines=141> */
[----:B------:R-:W-:-:S02]  /*e9b0*/  SEL R0, RZ, 0x1, P1 ;  /* 0x00000001ff007807 */ /* 0x000fc40000800000 */
[----:B------:R-:W-:Y:S02]  /*e9c0*/  PLOP3.LUT P0, PT, PT, PT, PT, 0x8, 0x0 ;  /* 0x000000000000781c */ /* 0x000fe40003f0e170 */
[----:B------:R-:W-:Y:S01]  /*e9d0*/  LOP3.LUT R214, R214, R0, RZ, 0x3c, !PT ;  /* 0x00000000d6d67212 */ /* 0x000fe200078e3cff */
[----:B--2---:R-:W-:-:S05]  /*e9e0*/  VIADD R6, R6, 0x1 ;  /* 0x0000000106067836 */ /* 0x004fca0000000000 */
[----:B------:R1:W-:Y:S05]  /*e9f0*/  STL [R1+0x40], R6 ;  /* 0x0000400601007387 */ /* 0x0003ea0000100800 */
.L_x_9742:
[----:B------:R-:W-:Y:S05]  /*ea00*/  WARPSYNC.ALL ;  /* 0x0000000000007948 */ /* 0x000fea0003800000 */
[----:B------:R-:W0:Y:S01]  /*ea10*/  S2R R0, SR_CgaCtaId ;  /* 0x0000000000007919 */ /* 0x000e220000008800 */
[----:B------:R-:W-:Y:S01]  /*ea20*/  MOV R19, 0x400 ;  /* 0x0000040000137802 */ /* 0x000fe20000000f00 */
[----:B------:R-:W-:Y:S01]  /*ea30*/  BSSY B0, `(.L_x_9798) ;  /* 0x0000521000007945 */ /* 0x000fe20003800000 */
[----:B------:R-:W-:Y:S02]  /*ea40*/  BAR.SYNC.DEFER_BLOCKING 0x5, 0x180 ;  /* 0x0146000000007b1d */ /* 0x000fe40000010000 */
[----:B0-----:R-:W-:-:S05]  /*ea50*/  LEA R19, R0, R19, 0x18 ;  /* 0x0000001300137211 */ /* 0x001fca00078ec0ff */
[----:B-----5:R0:W2:Y:S01]  /*ea60*/  LDS.128 R48, [R19+0x228d0] ;  /* 0x0228d00013307984 */ /* 0x0200a20000000c00 */
[----:B------:R-:W-:Y:S06]  /*ea70*/  BAR.ARV 0x4, 0x180 ;  /* 0x0106000000007b1d */ /* 0x000fec0000002000 */
[----:B------:R-:W-:Y:S05]  /*ea80*/  @P0 BRA `(.L_x_9799) ;  /* 0x0000004000100947 */ /* 0x000fea0003800000 */
[----:B------:R-:W3:Y:S01]  /*ea90*/  LDL R3, [R1+0x15c] ;  /* 0x00015c0001037983 */ /* 0x000ee20000100800 */
[----:B------:R-:W-:-:S03]  /*eaa0*/  ULDC UR4, c[0x0][0xad4] ;  /* 0x0002b50000047ab9 */ /* 0x000fc60000000800 */
[----:B------:R-:W4:Y:S01]  /*eab0*/  LDL.LU R10, [R1+0x30] ;  /* 0x00003000010a7983 */ /* 0x000f220000300800 */
[----:B------:R-:W0:Y:S01]  /*eac0*/  S2R R0, SR_SWINHI ;  /* 0x0000000000007919 */ /* 0x000e220000002f00 */
[----:B------:R-:W-:Y:S02]  /*ead0*/  F2FP.BF16.F32.PACK_AB R11, R31, R30 ;  /* 0x0000001e1f0b723e */ /* 0x000fe400000010ff */
[----:B------:R-:W-:Y:S01]  /*eae0*/  F2FP.BF16.F32.PACK_AB R12, R33, R32 ;  /* 0x00000020210c723e */ /* 0x000fe200000010ff */
[----:B------:R-:W4:Y:S01]  /*eaf0*/  LDL.LU R154, [R1+0x38] ;  /* 0x00003800019a7983 */ /* 0x000f220000300800 */
[----:B------:R-:W-:Y:S02]  /*eb00*/  F2FP.BF16.F32.PACK_AB R13, R35, R34 ;  /* 0x00000022230d723e */ /* 0x000fe400000010ff */
[----:B------:R-:W-:Y:S01]  /*eb10*/  F2FP.BF16.F32.PACK_AB R14, R37, R36 ;  /* 0x00000024250e723e */ /* 0x000fe200000010ff */
[----:B--2---:R-:W2:Y:S01]  /*eb20*/  LDL.LU R48, [R1+0x3c] ;  /* 0x00003c0001307983 */ /* 0x004ea20000300800 */
[----:B-1----:R-:W-:-:S02]  /*eb30*/  MOV R6, R19 ;  /* 0x0000001300067202 */ /* 0x002fc40000000f00 */
[----:B0-----:R-:W-:Y:S02]  /*eb40*/  MOV R7, R0 ;  /* 0x0000000000077202 */ /* 0x001fe40000000f00 */
[----:B------:R-:W-:Y:S01]  /*eb50*/  F2FP.BF16.F32.PACK_AB R15, R39, R38 ;  /* 0x00000026270f723e */ /* 0x000fe200000010ff */
[----:B---3--:R-:W-:Y:S01]  /*eb60*/  IMAD.WIDE R20, R3, 0x2, R6 ;  /* 0x0000000203147825 */ /* 0x008fe200078e0206 */
[----:B----4-:R-:W-:-:S03]  /*eb70*/  ISETP.NE.AND P0, PT, R10, RZ, PT ;  /* 0x000000ff0a00720c */ /* 0x010fc60003f05270 */
[----:B------:R-:W-:Y:S01]  /*eb80*/  IMAD.MOV.U32 R9, RZ, RZ, R21 ;  /* 0x000000ffff097224 */ /* 0x000fe200078e0015 */
[----:B------:R-:W-:-:S04]  /*eb90*/  LOP3.LUT R0, R20, 0x380, RZ, 0xc0, !PT ;  /* 0x0000038014007812 */ /* 0x000fc800078ec0ff */
[----:B------:R-:W-:-:S04]  /*eba0*/  SHF.R.U64 R0, R0, 0x3, RZ ;  /* 0x0000000300007819 */ /* 0x000fc800000012ff */
[----:B------:R-:W-:Y:S02]  /*ebb0*/  LOP3.LUT R8, R0, R20, RZ, 0x3c, !PT ;  /* 0x0000001400087212 */ /* 0x000fe400078e3cff */
[----:B------:R-:W-:Y:S01]  /*ebc0*/  SEL R0, R10, UR4, P0 ;  /* 0x000000040a007c07 */ /* 0x000fe20008000000 */
[----:B------:R-:W-:Y:S05]  /*ebd0*/  WARPSYNC.ALL ;  /* 0x0000000000007948 */ /* 0x000fea0003800000 */
[----:B------:R-:W-:Y:S01]  /*ebe0*/  MOV R3, R8 ;  /* 0x0000000800037202 */ /* 0x000fe20000000f00 */
[----:B------:R-:W-:Y:S01]  /*ebf0*/  ULDC.64 UR4, c[0x0][0xc00] ;  /* 0x0003000000047ab9 */ /* 0x000fe20000000a00 */
[----:B------:R-:W-:Y:S01]  /*ec00*/  F2FP.BF16.F32.PACK_AB R8, R153, R152 ;  /* 0x000000989908723e */ /* 0x000fe200000010ff */
[----:B------:R-:W-:Y:S01]  /*ec10*/  ULDC.64 UR6, c[0x0][0xc08] ;  /* 0x0003020000067ab9 */ /* 0x000fe20000000a00 */
[----:B------:R-:W-:-:S02]  /*ec20*/  F2FP.BF16.F32.PACK_AB R9, R27, R26 ;  /* 0x0000001a1b09723e */ /* 0x000fc400000010ff */
[----:B------:R-:W-:Y:S01]  /*ec30*/  F2FP.BF16.F32.PACK_AB R10, R29, R28 ;  /* 0x0000001c1d0a723e */ /* 0x000fe200000010ff */
[----:B------:R-:W-:Y:S06]  /*ec40*/  BAR.SYNC.DEFER_BLOCKING 0x1, 0x100 ;  /* 0x0044000000007b1d */ /* 0x000fec0000010000 */
        /* <DEDUP_REMOVED lines=161> */
[----:B------:R0:W-:Y:S01]  /*f660*/  STSM.16.M88.4 [R20], R12 ;  /* 0x0000000c14007844 */ /* 0x0001e20000000200 */
[----:B------:R-:W-:Y:S01]  /*f670*/  BAR.SYNC.DEFER_BLOCKING 0x1, 0x100 ;  /* 0x0044000000007b1d */ /* 0x000fe20000010000 */
[----:B------:R-:W-:-:S04]  /*f680*/  ISETP.NE.U32.AND P1, PT, RZ, UR4, PT ;  /* 0x00000004ff007c0c */ /* 0x000fc8000bf25070 */
[----:B------:R-:W-:Y:S02]  /*f690*/  ISETP.NE.AND.EX P1, PT, RZ, UR5, PT, P1 ;  /* 0x00000005ff007c0c */ /* 0x000fe4000bf25310 */
[----:B------:R-:W-:Y:S01]  /*f6a0*/  IADD3 R10, P0, R154, UR4, RZ ;  /* 0x000000049a0a7c10 */ /* 0x000fe2000ff1e0ff */
[----:B------:R-:W-:-:S03]  /*f6b0*/  IMAD.MOV.U32 R9, RZ, RZ, RZ ;  /* 0x000000ffff097224 */ /* 0x000fc600078e00ff */
[----:B--2---:R-:W-:-:S07]  /*f6c0*/  IADD3.X R11, R48, UR5, RZ, P0, !PT ;  /* 0x00000005300b7c10 */ /* 0x004fce00087fe4ff */
[----:B------:R-:W5:Y:S01]  /*f6d0*/  @P1 LDG.E R9, desc[UR40][R10.64] ;  /* 0x000000280a091981 */ /* 0x000f62000c1e1900 */
[----:B------:R-:W-:-:S04]  /*f6e0*/  ISETP.NE.U32.AND P0, PT, RZ, UR6, PT ;  /* 0x00000006ff007c0c */ /* 0x000fc8000bf05070 */
[----:B------:R-:W-:-:S13]  /*f6f0*/  ISETP.NE.AND.EX P0, PT, RZ, UR7, PT, P0 ;  /* 0x00000007ff007c0c */ /* 0x000fda000bf05300 */
[----:B0-----:R-:W-:Y:S01]  /*f700*/  @P0 IADD3 R12, P2, R154, UR6, RZ ;  /* 0x000000069a0c0c10 */ /* 0x001fe2000ff5e0ff */
[----:B------:R-:W-:-:S03]  /*f710*/  ULDC UR6, c[0x0][0xa88] ;  /* 0x0002a20000067ab9 */ /* 0x000fc60000000800 */
[----:B------:R-:W-:Y:S02]  /*f720*/  @P0 IADD3.X R13, R48, UR7, RZ, P2, !PT ;  /* 0x00000007300d0c10 */ /* 0x000fe400097fe4ff */
[----:B------:R-:W-:Y:S01]  /*f730*/  ISETP.GT.AND P2, PT, R0, 0x1, PT ;  /* 0x000000010000780c */ /* 0x000fe20003f44270 */
[----:B------:R-:W-:Y:S02]  /*f740*/  IMAD.MOV.U32 R0, RZ, RZ, 0x9b8 ;  /* 0x000009b8ff007424 */ /* 0x000fe400078e00ff */
[----:B------:R-:W-:-:S03]  /*f750*/  IMAD.U32 R20, RZ, RZ, UR6 ;  /* 0x00000006ff147e24 */ /* 0x000fc6000f8e00ff */
[----:B------:R-:W-:-:S03]  /*f760*/  SEL R0, R0, 0x978, P2 ;  /* 0x0000097800007807 */ /* 0x000fc60001000000 */
[----:B------:R0:W5:Y:S01]  /*f770*/  @P0 LDG.E R20, desc[UR40][R12.64] ;  /* 0x000000280c140981 */ /* 0x000162000c1e1900 */
[----:B------:R1:W2:Y:S08]  /*f780*/  LDC.64 R14, c[0x0][R0+0x220] ;  /* 0x00008800000e7b82 */ /* 0x0002b00000000a00 */
[----:B0-----:R1:W0:Y:S01]  /*f790*/  LDC.64 R12, c[0x0][R0+0x218] ;  /* 0x00008600000c7b82 */ /* 0x0012220000000a00 */
[----:B------:R-:W-:Y:S05]  /*f7a0*/  @P0 BRA `(.L_x_9800) ;  /* 0x0000000000100947 */ /* 0x000fea0003800000 */
[----:B------:R-:W-:Y:S05]  /*f7b0*/  @!P1 BRA `(.L_x_9800) ;  /* 0x00000000000c9947 */ /* 0x000fea0003800000 */
[----:B-----5:R-:W3:Y:S04]  /*f7c0*/  LDG.E R20, desc[UR40][R10.64] ;  /* 0x000000280a147981 */ /* 0x020ee8000c1e1900 */
[----:B------:R-:W3:Y:S02]  /*f7d0*/  LDG.E R10, desc[UR40][R10.64+0x4] ;  /* 0x000004280a0a7981 */ /* 0x000ee4000c1e1900 */
[----:B---3--:R-:W-:-:S07]  /*f7e0*/  IMAD.IADD R20, R10, 0x1, -R20 ;  /* 0x000000010a147824 */ /* 0x008fce00078e0a14 */
.L_x_9800:
[----:B------:R-:W3:Y:S01]  /*f7f0*/  LDL.LU R8, [R1+0x34] ;  /* 0x0000340001087983 */ /* 0x000ee20000300800 */
[----:B------:R-:W4:Y:S03]  /*f800*/  LDC R158, c[0x0][0xbe8] ;  /* 0x0002fa00ff9e7b82 */ /* 0x000f260000000800 */
[----:B------:R-:W2:Y:S04]  /*f810*/  LDL.LU R3, [R1+0xcc] ;  /* 0x0000cc0001037983 */ /* 0x000ea80000300800 */
[----:B------:R-:W2:Y:S04]  /*f820*/  LDL R159, [R1+0x48] ;  /* 0x00004800019f7983 */ /* 0x000ea80000100800 */
[----:B------:R-:W2:Y:S04]  /*f830*/  LDL R163, [R1+0x158] ;  /* 0x0001580001a37983 */ /* 0x000ea80000100800 */
[----:B------:R-:W2:Y:S04]  /*f840*/  LDL R160, [R1+0x44] ;  /* 0x0000440001a07983 */ /* 0x000ea80000100800 */
[----:B------:R-:W2:Y:S04]  /*f850*/  LDL R162, [R1+0x154] ;  /* 0x0001540001a27983 */ /* 0x000ea80000100800 */
[----:B------:R-:W2:Y:S01]  /*f860*/  LDL R161, [R1+0xd0] ;  /* 0x0000d00001a17983 */ /* 0x000ea20000100800 */
[----:B------:R-:W1:Y:S01]  /*f870*/  LDC.64 R10, c[0x0][R0+0x228] ;  /* 0x00008a00000a7b82 */ /* 0x000e620000000a00 */
[----:B----4-:R-:W-:-:S02]  /*f880*/  ISETP.NE.AND P1, PT, R158, 0x1, PT ;  /* 0x000000019e00780c */ /* 0x010fc40003f25270 */
[----:B------:R-:W-:-:S04]  /*f890*/  ISETP.NE.U32.AND P0, PT, RZ, UR4, PT ;  /* 0x00000004ff007c0c */ /* 0x000fc8000bf05070 */
[----:B------:R-:W-:-:S07]  /*f8a0*/  ISETP.NE.AND.EX P0, PT, RZ, UR5, PT, P0 ;  /* 0x00000005ff007c0c */ /* 0x000fce000bf05300 */
[----:B------:R-:W4:Y:S01]  /*f8b0*/  @P1 LDC R154, c[0x0][0xbec] ;  /* 0x0002fb00ff9a1b82 */ /* 0x000f220000000800 */
[-C--:B0-----:R-:W-:Y:S02]  /*f8c0*/  IMAD R21, R13, R201.reuse, RZ ;  /* 0x000000c90d157224 */ /* 0x081fe400078e02ff */
[----:B------:R-:W-:-:S05]  /*f8d0*/  IMAD.WIDE.U32 R12, R12, R201, RZ ;  /* 0x000000c90c0c7225 */ /* 0x000fca00078e00ff */
[----:B------:R-:W0:Y:S01]  /*f8e0*/  @P1 LDC R157, c[0x0][0xbf0] ;  /* 0x0002fc00ff9d1b82 */ /* 0x000e220000000800 */
[----:B------:R-:W-:Y:S01]  /*f8f0*/  IMAD.IADD R48, R13, 0x1, R21 ;  /* 0x000000010d307824 */ /* 0x000fe200078e0215 */
[----:B---3--:R-:W-:Y:S02]  /*f900*/  SEL R8, R8, RZ, !P0 ;  /* 0x000000ff08087207 */ /* 0x008fe40004000000 */
[----:B--2---:R-:W-:-:S03]  /*f910*/  SEL R3, R3, RZ, !P0 ;  /* 0x000000ff03037207 */ /* 0x004fc60004000000 */
[----:B------:R-:W-:-:S04]  /*f920*/  IMAD R15, R15, R8, RZ ;  /* 0x000000080f0f7224 */ /* 0x000fc800078e02ff */
[C---:B------:R-:W-:Y:S02]  /*f930*/  IMAD R3, R14.reuse, R3, R15 ;  /* 0x000000030e037224 */ /* 0x040fe400078e020f */
[----:B------:R-:W-:-:S04]  /*f940*/  IMAD.WIDE.U32 R14, R14, R8, RZ ;  /* 0x000000080e0e7225 */ /* 0x000fc800078e00ff */
[----:B------:R-:W-:Y:S01]  /*f950*/  IMAD.IADD R15, R15, 0x1, R3 ;  /* 0x000000010f0f7824 */ /* 0x000fe200078e0203 */
[--C-:B-----5:R-:W-:Y:S02]  /*f960*/  IADD3 R14, P0, P3, R14, R12, R9.reuse ;  /* 0x0000000c0e0e7210 */ /* 0x120fe40007b1e009 */
[----:B------:R-:W-:Y:S02]  /*f970*/  SHF.R.S32.HI R3, RZ, 0x1f, R9 ;  /* 0x0000001fff037819 */ /* 0x000fe40000011409 */
[----:B------:R-:W-:Y:S02]  /*f980*/  SEL R12, R159, RZ, P2 ;  /* 0x000000ff9f0c7207 */ /* 0x000fe40001000000 */
[----:B------:R-:W-:Y:S01]  /*f990*/  IADD3.X R15, R15, R48, R3, P0, P3 ;  /* 0x000000300f0f7210 */ /* 0x000fe200007e6403 */
[----:B------:R-:W-:Y:S02]  /*f9a0*/  IMAD R48, R160, 0x80, R163 ;  /* 0x00000080a0307824 */ /* 0x000fe400078e02a3 */
[----:B-1----:R-:W-:-:S02]  /*f9b0*/  IMAD R21, R11, R12, RZ ;  /* 0x0000000c0b157224 */ /* 0x002fc400078e02ff */
[----:B------:R-:W-:-:S04]  /*f9c0*/  IMAD.WIDE.U32 R12, R10, R12, RZ ;  /* 0x0000000c0a0c7225 */ /* 0x000fc800078e00ff */
[----:B----4-:R-:W-:-:S04]  /*f9d0*/  @P1 IMAD.HI.U32 R10, R48, R154, RZ ;  /* 0x0000009a300a1227 */ /* 0x010fc800078e00ff */
[----:B------:R-:W-:Y:S01]  /*f9e0*/  IMAD.MOV.U32 R154, RZ, RZ, R48 ;  /* 0x000000ffff9a7224 */ /* 0x000fe200078e0030 */
[----:B0-----:R-:W-:Y:S02]  /*f9f0*/  @P1 SHF.R.U32.HI R154, RZ, R157, R10 ;  /* 0x0000009dff9a1219 */ /* 0x001fe4000001160a */
[----:B------:R0:W1:Y:S01]  /*fa00*/  LDC.64 R10, c[0x0][R0+0x210] ;  /* 0x00008400000a7b82 */ /* 0x0000620000000a00 */
[----:B------:R-:W-:Y:S01]  /*fa10*/  IMAD.IADD R21, R13, 0x1, R21 ;  /* 0x000000010d157824 */ /* 0x000fe200078e0215 */
[----:B------:R-:W-:Y:S02]  /*fa20*/  IADD3 R12, P0, P3, R154, R14, R12 ;  /* 0x0000000e9a0c7210 */ /* 0x000fe40007b1e00c */
[----:B0-----:R-:W-:-:S04]  /*fa30*/  SHF.R.S32.HI R0, RZ, 0x1f, R154 ;  /* 0x0000001fff007819 */ /* 0x001fc8000001149a */
[----:B------:R-:W-:Y:S02]  /*fa40*/  IADD3.X R13, R0, R15, R21, P0, P3 ;  /* 0x0000000f000d7210 */ /* 0x000fe400007e6415 */
[----:B------:R-:W0:Y:S01]  /*fa50*/  LDC.64 R14, c[0x0][0xba8] ;  /* 0x0002ea00ff0e7b82 */ /* 0x000e220000000a00 */
[----:B------:R-:W-:-:S04]  /*fa60*/  IMAD.MOV R21, RZ, RZ, -R154 ;  /* 0x000000ffff157224 */ /* 0x000fc800078e0a9a */
[----:B------:R-:W-:-:S05]  /*fa70*/  IMAD R21, R158, R21, R48 ;  /* 0x000000159e157224 */ /* 0x000fca00078e0230 */
[----:B------:R-:W-:Y:S01]  /*fa80*/  SHF.R.S32.HI R0, RZ, 0x1f, R21 ;  /* 0x0000001fff007819 */ /* 0x000fe20000011415 */
[----:B0-----:R-:W0:Y:S08]  /*fa90*/  @!P2 LDC R14, c[0x0][0xb50] ;  /* 0x0002d400ff0eab82 */ /* 0x001e300000000800 */
[----:B------:R-:W2:Y:S01]  /*faa0*/  @!P2 LDC R15, c[0x0][0xb54] ;  /* 0x0002d500ff0fab82 */ /* 0x000ea20000000800 */
[----:B-1----:R-:W-:-:S02]  /*fab0*/  IMAD R11, R11, R21, RZ ;  /* 0x000000150b0b7224 */ /* 0x002fc400078e02ff */
[----:B------:R-:W-:-:S04]  /*fac0*/  IMAD.WIDE.U32 R12, R10, R21, R12 ;  /* 0x000000150a0c7225 */ /* 0x000fc800078e000c */
[----:B------:R-:W-:-:S04]  /*fad0*/  IMAD R0, R10, R0, R11 ;  /* 0x000000000a007224 */ /* 0x000fc800078e020b */
[----:B------:R-:W-:Y:S01]  /*fae0*/  IMAD.IADD R0, R13, 0x1, R0 ;  /* 0x000000010d007824 */ /* 0x000fe200078e0200 */
[----:B0-----:R-:W-:-:S04]  /*faf0*/  LEA R14, P0, R12, R14, 0x2 ;  /* 0x0000000e0c0e7211 */ /* 0x001fc800078010ff */
[----:B--2---:R-:W-:Y:S01]  /*fb00*/  LEA.HI.X R0, R12, R15, R0, 0x2, P0 ;  /* 0x0000000f0c007211 */ /* 0x004fe200000f1400 */
[----:B------:R-:W-:Y:S01]  /*fb10*/  SHFL.IDX PT, R10, R14, RZ, 0x1c1f ;  /* 0x001c1fff0e0a7589 */ /* 0x000fe200000e0000 */
[----:B------:R-:W-:-:S03]  /*fb20*/  IMAD R21, R160, 0x80, R162 ;  /* 0x00000080a0157824 */ /* 0x000fc600078e02a2 */
[----:B------:R-:W0:Y:S04]  /*fb30*/  SHFL.IDX PT, R11, R0, RZ, 0x1c1f ;  /* 0x001c1fff000b7589 */ /* 0x000e2800000e0000 */
[----:B------:R-:W-:Y:S04]  /*fb40*/  SHFL.IDX PT, R12, R14, 0x1, 0x1c1f ;  /* 0x003c1f000e0c7f89 */ /* 0x000fe800000e0000 */
[----:B------:R1:W2:Y:S01]  /*fb50*/  SHFL.IDX PT, R13, R0, 0x1, 0x1c1f ;  /* 0x003c1f00000d7f89 */ /* 0x0002a200000e0000 */
[----:B------:R-:W-:Y:S01]  /*fb60*/  LOP3.LUT P0, RZ, R161, 0x3, RZ, 0xc0, !PT ;  /* 0x00000003a1ff7812 */ /* 0x000fe2000780c0ff */
[----:B-1----:R-:W-:-:S02]  /*fb70*/  IMAD R0, R20, R158, RZ ;  /* 0x0000009e14007224 */ /* 0x002fc400078e02ff */
[----:B------:R-:W-:-:S03]  /*fb80*/  VIADD R20, R21, 0x8 ;  /* 0x0000000815147836 */ /* 0x000fc60000000000 */
[-C--:B------:R-:W-:Y:S02]  /*fb90*/  ISETP.GE.OR P3, PT, R21, R0.reuse, P0 ;  /* 0x000000001500720c */ /* 0x080fe40000766670 */
[----:B------:R-:W-:-:S11]  /*fba0*/  ISETP.GE.OR P0, PT, R20, R0, P0 ;  /* 0x000000001400720c */ /* 0x000fd60000706670 */
[----:B0-----:R0:W-:Y:S04]  /*fbb0*/  @!P3 ST.E desc[UR40][R10.64], R156 ;  /* 0x0000009c0a00b985 */ /* 0x0011e8000c101928 */
[----:B--2---:R0:W-:Y:S01]  /*fbc0*/  @!P0 ST.E desc[UR40][R12.64], R155 ;  /* 0x0000009b0c008985 */ /* 0x0041e2000c101928 */
[----:B------:R-:W-:Y:S05]  /*fbd0*/  @P2 BRA `(.L_x_9801) ;  /* 0x00000010009c2947 */ /* 0x000fea0003800000 */
[----:B0-----:R-:W0:Y:S01]  /*fbe0*/  S2R R12, SR_TID.X ;  /* 0x00000000000c7919 */ /* 0x001e220000002100 */
[----:B------:R-:W-:Y:S01]  /*fbf0*/  ULDC.64 UR4, c[0x0][0xaa0] ;  /* 0x0002a80000047ab9 */ /* 0x000fe20000000a00 */
[----:B------:R-:W1:Y:S01]  /*fc00*/  @P1 LDC R14, c[0x0][0xbf0] ;  /* 0x0002fc00ff0e1b82 */ /* 0x000e620000000800 */
[----:B0-----:R-:W-:-:S05]  /*fc10*/  VIADD R12, R12, 0xffffff80 ;  /* 0xffffff800c0c7836 */ /* 0x001fca0000000000 */
[----:B------:R-:W-:-:S04]  /*fc20*/  SHF.R.S32.HI R13, RZ, 0x1f, R12 ;  /* 0x0000001fff0d7819 */ /* 0x000fc8000001140c */
[----:B------:R-:W-:-:S04]  /*fc30*/  LEA.HI R13, R13, R12, RZ, 0x3 ;  /* 0x0000000c0d0d7211 */ /* 0x000fc800078f18ff */
[----:B------:R-:W-:-:S05]  /*fc40*/  SHF.R.S32.HI R20, RZ, 0x3, R13 ;  /* 0x00000003ff147819 */ /* 0x000fca000001140d */
[----:B------:R-:W-:-:S04]  /*fc50*/  IMAD R5, R20, 0x40, R207 ;  /* 0x0000004014057824 */ /* 0x000fc800078e02cf */
[----:B------:R-:W-:-:S03]  /*fc60*/  IMAD.WIDE R6, R5, 0x2, R6 ;  /* 0x0000000205067825 */ /* 0x000fc600078e0206 */
[C---:B------:R-:W-:Y:S02]  /*fc70*/  IADD3 R41, P5, R6.reuse, 0x5000, RZ ;  /* 0x0000500006297810 */ /* 0x040fe40007fbe0ff */
[C---:B------:R-:W-:Y:S02]  /*fc80*/  IADD3 R25, P0, R6.reuse, 0x1000, RZ ;  /* 0x0000100006197810 */ /* 0x040fe40007f1e0ff */
[----:B------:R-:W-:Y:S02]  /*fc90*/  LOP3.LUT R40, R41, 0x380, RZ, 0xc0, !PT ;  /* 0x0000038029287812 */ /* 0x000fe400078ec0ff */
[C---:B------:R-:W-:Y:S02]  /*fca0*/  IADD3 R29, P2, R6.reuse, 0x2000, RZ ;  /* 0x00002000061d7810 */ /* 0x040fe40007f5e0ff */
[C---:B------:R-:W-:Y:S02]  /*fcb0*/  IADD3 R33, P3, R6.reuse, 0x3000, RZ ;  /* 0x0000300006217810 */ /* 0x040fe40007f7e0ff */
[----:B------:R-:W-:-:S02]  /*fcc0*/  IADD3 R37, P4, R6, 0x4000, RZ ;  /* 0x0000400006257810 */ /* 0x000fc40007f9e0ff */
[----:B------:R-:W-:Y:S02]  /*fcd0*/  SHF.R.U64 R40, R40, 0x3, RZ ;  /* 0x0000000328287819 */ /* 0x000fe400000012ff */
[----:B------:R-:W-:Y:S02]  /*fce0*/  LOP3.LUT R24, R25, 0x380, RZ, 0xc0, !PT ;  /* 0x0000038019187812 */ /* 0x000fe400078ec0ff */
[----:B------:R-:W-:Y:S02]  /*fcf0*/  LOP3.LUT R28, R29, 0x380, RZ, 0xc0, !PT ;  /* 0x000003801d1c7812 */ /* 0x000fe400078ec0ff */
[----:B------:R-:W-:Y:S02]  /*fd00*/  LOP3.LUT R32, R33, 0x380, RZ, 0xc0, !PT ;  /* 0x0000038021207812 */ /* 0x000fe400078ec0ff */
[----:B------:R-:W-:Y:S02]  /*fd10*/  LOP3.LUT R36, R37, 0x380, RZ, 0xc0, !PT ;  /* 0x0000038025247812 */ /* 0x000fe400078ec0ff */
[----:B------:R-:W-:Y:S01]  /*fd20*/  LOP3.LUT R40, R40, R41, RZ, 0x3c, !PT ;  /* 0x0000002928287212 */ /* 0x000fe200078e3cff */
[----:B------:R-:W-:Y:S01]  /*fd30*/  IMAD.X R41, RZ, RZ, R7, P5 ;  /* 0x000000ffff297224 */ /* 0x000fe200028e0607 */
[----:B------:R-:W-:-:S02]  /*fd40*/  IADD3 R65, P5, R6, 0xa000, RZ ;  /* 0x0000a00006417810 */ /* 0x000fc40007fbe0ff */
[----:B------:R-:W-:Y:S02]  /*fd50*/  SHF.R.U64 R24, R24, 0x3, RZ ;  /* 0x0000000318187819 */ /* 0x000fe400000012ff */
[----:B------:R-:W-:Y:S01]  /*fd60*/  SHF.R.U64 R28, R28, 0x3, RZ ;  /* 0x000000031c1c7819 */ /* 0x000fe200000012ff */
[----:B------:R-:W-:Y:S01]  /*fd70*/  IMAD R10, R3, UR4, RZ ;  /* 0x00000004030a7c24 */ /* 0x000fe2000f8e02ff */
[----:B------:R-:W-:Y:S01]  /*fd80*/  SHF.R.U64 R32, R32, 0x3, RZ ;  /* 0x0000000320207819 */ /* 0x000fe200000012ff */
[----:B------:R-:W5:Y:S01]  /*fd90*/  LD.E.128 R40, desc[UR40][R40.64] ;  /* 0x0000002828287980 */ /* 0x000f62000c101d00 */
[----:B------:R-:W-:Y:S02]  /*fda0*/  SHF.R.U64 R36, R36, 0x3, RZ ;  /* 0x0000000324247819 */ /* 0x000fe400000012ff */
[----:B------:R-:W-:Y:S02]  /*fdb0*/  LOP3.LUT R64, R65, 0x380, RZ, 0xc0, !PT ;  /* 0x0000038041407812 */ /* 0x000fe400078ec0ff */
        /* <DEDUP_REMOVED lines=8> */
[----:B------:R-:W-:-:S02]  /*fe40*/  IADD3 R45, P0, R6, 0x6000, RZ ;  /* 0x00006000062d7810 */ /* 0x000fc40007f1e0ff */
[C---:B------:R-:W-:Y:S01]  /*fe50*/  LOP3.LUT R15, R6.reuse, 0x380, RZ, 0xc0, !PT ;  /* 0x00000380060f7812 */ /* 0x040fe200078ec0ff */
[----:B------:R-:W-:Y:S01]  /*fe60*/  IMAD R3, R9, UR5, R10 ;  /* 0x0000000509037c24 */ /* 0x000fe2000f8e020a */
[C---:B------:R-:W-:Y:S01]  /*fe70*/  IADD3 R53, P2, R6.reuse, 0x7000, RZ ;  /* 0x0000700006357810 */ /* 0x040fe20007f5e0ff */
[----:B------:R-:W5:Y:S01]  /*fe80*/  LD.E.128 R24, desc[UR40][R24.64] ;  /* 0x0000002818187980 */ /* 0x000f62000c101d00 */
[C---:B------:R-:W-:Y:S02]  /*fe90*/  IADD3 R57, P3, R6.reuse, 0x8000, RZ ;  /* 0x0000800006397810 */ /* 0x040fe40007f7e0ff */
[----:B------:R-:W-:Y:S01]  /*fea0*/  IADD3 R61, P4, R6, 0x9000, RZ ;  /* 0x00009000063d7810 */ /* 0x000fe20007f9e0ff */
[----:B------:R-:W5:Y:S01]  /*feb0*/  LD.E.128 R28, desc[UR40][R28.64] ;  /* 0x000000281c1c7980 */ /* 0x000f62000c101d00 */
[----:B------:R-:W-:Y:S02]  /*fec0*/  SHF.R.U64 R64, R64, 0x3, RZ ;  /* 0x0000000340407819 */ /* 0x000fe400000012ff */
[----:B------:R-:W-:Y:S01]  /*fed0*/  LOP3.LUT R44, R45, 0x380, RZ, 0xc0, !PT ;  /* 0x000003802d2c7812 */ /* 0x000fe200078ec0ff */
[----:B------:R-:W5:Y:S01]  /*fee0*/  LD.E.128 R32, desc[UR40][R32.64] ;  /* 0x0000002820207980 */ /* 0x000f62000c101d00 */
[----:B------:R-:W-:-:S02]  /*fef0*/  LOP3.LUT R52, R53, 0x380, RZ, 0xc0, !PT ;  /* 0x0000038035347812 */ /* 0x000fc400078ec0ff */
[----:B------:R-:W-:Y:S01]  /*ff00*/  LOP3.LUT R56, R57, 0x380, RZ, 0xc0, !PT ;  /* 0x0000038039387812 */ /* 0x000fe200078ec0ff */
[----:B------:R-:W5:Y:S01]  /*ff10*/  LD.E.128 R36, desc[UR40][R36.64] ;  /* 0x0000002824247980 */ /* 0x000f62000c101d00 */
[----:B------:R-:W-:Y:S02]  /*ff20*/  LOP3.LUT R60, R61, 0x380, RZ, 0xc0, !PT ;  /* 0x000003803d3c7812 */ /* 0x000fe400078ec0ff */
[----:B------:R-:W-:Y:S01]  /*ff30*/  LOP3.LUT R64, R64, R65, RZ, 0x3c, !PT ;  /* 0x0000004140407212 */ /* 0x000fe200078e3cff */
[--C-:B------:R-:W-:Y:S01]  /*ff40*/  IMAD.X R65, RZ, RZ, R7.reuse, P5 ;  /* 0x000000ffff417224 */ /* 0x100fe200028e0607 */
[----:B------:R-:W-:Y:S02]  /*ff50*/  IADD3 R11, P5, R6, 0xf000, RZ ;  /* 0x0000f000060b7810 */ /* 0x000fe40007fbe0ff */
[----:B------:R-:W-:Y:S02]  /*ff60*/  SHF.R.U64 R15, R15, 0x3, RZ ;  /* 0x000000030f0f7819 */ /* 0x000fe400000012ff */
[----:B------:R-:W-:Y:S01]  /*ff70*/  SHF.R.U64 R44, R44, 0x3, RZ ;  /* 0x000000032c2c7819 */ /* 0x000fe200000012ff */
[----:B------:R-:W-:Y:S01]  /*ff80*/  IMAD.X R85, RZ, RZ, R7, P5 ;  /* 0x000000ffff557224 */ /* 0x000fe200028e0607 */
[----:B------:R-:W-:Y:S01]  /*ff90*/  SHF.R.U64 R52, R52, 0x3, RZ ;  /* 0x0000000334347819 */ /* 0x000fe200000012ff */
[----:B------:R-:W5:Y:S01]  /*ffa0*/  LD.E.128 R64, desc[UR40][R64.64] ;  /* 0x0000002840407980 */ /* 0x000f62000c101d00 */
[----:B------:R-:W-:-:S02]  /*ffb0*/  SHF.R.U64 R56, R56, 0x3, RZ ;  /* 0x0000000338387819 */ /* 0x000fc400000012ff */
        /* <DEDUP_REMOVED lines=11> */
[----:B------:R-:W5:Y:S01]  /*10070*/  LD.E.128 R44, desc[UR40][R44.64] ;  /* 0x000000282c2c7980 */ /* 0x000f62000c101d00 */
[----:B------:R-:W0:Y:S01]  /*10080*/  @P1 LDC R15, c[0x0][0xbec] ;  /* 0x0002fb00ff0f1b82 */ /* 0x000e220000000800 */
[----:B------:R-:W-:-:S02]  /*10090*/  IADD3 R69, P0, R6, 0xb000, RZ ;  /* 0x0000b00006457810 */ /* 0x000fc40007f1e0ff */
[C---:B------:R-:W-:Y:S01]  /*100a0*/  IADD3 R73, P2, R6.reuse, 0xc000, RZ ;  /* 0x0000c00006497810 */ /* 0x040fe20007f5e0ff */
[----:B------:R-:W5:Y:S01]  /*100b0*/  LD.E.128 R52, desc[UR40][R52.64] ;  /* 0x0000002834347980 */ /* 0x000f62000c101d00 */
[C---:B------:R-:W-:Y:S02]  /*100c0*/  IADD3 R77, P3, R6.reuse, 0xd000, RZ ;  /* 0x0000d000064d7810 */ /* 0x040fe40007f7e0ff */
[----:B------:R-:W-:Y:S01]  /*100d0*/  IADD3 R81, P4, R6, 0xe000, RZ ;  /* 0x0000e00006517810 */ /* 0x000fe20007f9e0ff */
[----:B------:R-:W5:Y:S01]  /*100e0*/  LD.E.128 R56, desc[UR40][R56.64] ;  /* 0x0000002838387980 */ /* 0x000f62000c101d00 */
[----:B------:R-:W-:Y:S01]  /*100f0*/  SHF.R.U64 R6, R5, 0x3, RZ ;  /* 0x0000000305067819 */ /* 0x000fe200000012ff */
[----:B------:R-:W-:Y:S01]  /*10100*/  IMAD.MOV.U32 R5, RZ, RZ, R7 ;  /* 0x000000ffff057224 */ /* 0x000fe200078e0007 */
[----:B------:R-:W-:Y:S01]  /*10110*/  LOP3.LUT R13, R13, 0xfffffff8, RZ, 0xc0, !PT ;  /* 0xfffffff80d0d7812 */ /* 0x000fe200078ec0ff */
[----:B------:R-:W5:Y:S01]  /*10120*/  LD.E.128 R60, desc[UR40][R60.64] ;  /* 0x000000283c3c7980 */ /* 0x000f62000c101d00 */
[----:B------:R-:W-:Y:S01]  /*10130*/  LOP3.LUT R84, R6, R11, RZ, 0x3c, !PT ;  /* 0x0000000b06547212 */ /* 0x000fe200078e3cff */
[----:B------:R-:W-:Y:S01]  /*10140*/  IMAD.WIDE.U32 R10, R9, UR4, RZ ;  /* 0x00000004090a7c25 */ /* 0x000fe2000f8e00ff */
[----:B------:R-:W-:Y:S01]  /*10150*/  LOP3.LUT R68, R69, 0x380, RZ, 0xc0, !PT ;  /* 0x0000038045447812 */ /* 0x000fe200078ec0ff */
[----:B------:R-:W-:Y:S01]  /*10160*/  ULDC.64 UR4, c[0x0][0xae8] ;  /* 0x0002ba0000047ab9 */ /* 0x000fe20000000a00 */
[----:B------:R-:W-:Y:S01]  /*10170*/  LOP3.LUT R72, R73, 0x380, RZ, 0xc0, !PT ;  /* 0x0000038049487812 */ /* 0x000fe200078ec0ff */
[----:B------:R-:W-:Y:S01]  /*10180*/  IMAD.IADD R11, R11, 0x1, R3 ;  /* 0x000000010b0b7824 */ /* 0x000fe200078e0203 */
[----:B------:R-:W-:Y:S01]  /*10190*/  LOP3.LUT R76, R77, 0x380, RZ, 0xc0, !PT ;  /* 0x000003804d4c7812 */ /* 0x000fe200078ec0ff */
[----:B------:R-:W-:Y:S01]  /*101a0*/  IMAD.IADD R3, R12, 0x1, -R13 ;  /* 0x000000010c037824 */ /* 0x000fe200078e0a0d */
[----:B------:R-:W-:Y:S01]  /*101b0*/  LOP3.LUT R80, R81, 0x380, RZ, 0xc0, !PT ;  /* 0x0000038051507812 */ /* 0x000fe200078ec0ff */
[----:B------:R-:W-:Y:S01]  /*101c0*/  IMAD.WIDE.U32 R10, R201, UR4, R10 ;  /* 0x00000004c90a7c25 */ /* 0x000fe2000f8e000a */
[----:B------:R-:W-:Y:S01]  /*101d0*/  SHF.R.U64 R68, R68, 0x3, RZ ;  /* 0x0000000344447819 */ /* 0x000fe200000012ff */
[----:B------:R-:W5:Y:S01]  /*101e0*/  LD.E.128 R84, desc[UR40][R84.64] ;  /* 0x0000002854547980 */ /* 0x000f62000c101d00 */
[----:B------:R-:W-:Y:S01]  /*101f0*/  SHF.R.U64 R72, R72, 0x3, RZ ;  /* 0x0000000348487819 */ /* 0x000fe200000012ff */
[----:B------:R-:W-:Y:S01]  /*10200*/  IMAD R3, R3, 0x20, R20 ;  /* 0x0000002003037824 */ /* 0x000fe200078e0214 */
[----:B------:R-:W-:-:S02]  /*10210*/  SHF.R.U64 R76, R76, 0x3, RZ ;  /* 0x000000034c4c7819 */ /* 0x000fc400000012ff */
[----:B------:R-:W-:Y:S01]  /*10220*/  SHF.R.U64 R80, R80, 0x3, RZ ;  /* 0x0000000350507819 */ /* 0x000fe200000012ff */
[----:B------:R-:W-:Y:S01]  /*10230*/  IMAD R12, R160, 0x80, R3 ;  /* 0x00000080a00c7824 */ /* 0x000fe200078e0203 */
[----:B------:R-:W-:Y:S01]  /*10240*/  SHF.R.S32.HI R9, RZ, 0x1f, R8 ;  /* 0x0000001fff097819 */ /* 0x000fe20000011408 */
[----:B------:R-:W-:Y:S01]  /*10250*/  IMAD R11, R201, UR5, R11 ;  /* 0x00000005c90b7c24 */ /* 0x000fe2000f8e020b */
[----:B------:R-:W-:Y:S01]  /*10260*/  LOP3.LUT R68, R68, R69, RZ, 0x3c, !PT ;  /* 0x0000004544447212 */ /* 0x000fe200078e3cff */
[----:B0-----:R-:W-:Y:S01]  /*10270*/  @P1 IMAD.HI.U32 R3, R12, R15, RZ ;  /* 0x0000000f0c031227 */ /* 0x001fe200078e00ff */
[----:B------:R-:W-:Y:S01]  /*10280*/  LOP3.LUT R72, R72, R73, RZ, 0x3c, !PT ;  /* 0x0000004948487212 */ /* 0x000fe200078e3cff */
[----:B------:R-:W-:Y:S01]  /*10290*/  ULDC.64 UR4, c[0x0][0xaf0] ;  /* 0x0002bc0000047ab9 */ /* 0x000fe20000000a00 */
[----:B------:R-:W-:Y:S01]  /*102a0*/  LOP3.LUT R76, R76, R77, RZ, 0x3c, !PT ;  /* 0x0000004d4c4c7212 */ /* 0x000fe200078e3cff */
[--C-:B------:R-:W-:Y:S01]  /*102b0*/  IMAD.X R69, RZ, RZ, R7.reuse, P0 ;  /* 0x000000ffff457224 */ /* 0x100fe200000e0607 */
[----:B------:R-:W-:Y:S01]  /*102c0*/  LOP3.LUT R80, R80, R81, RZ, 0x3c, !PT ;  /* 0x0000005150507212 */ /* 0x000fe200078e3cff */
[----:B------:R-:W-:-:S02]  /*102d0*/  IMAD.X R73, RZ, RZ, R7, P2 ;  /* 0x000000ffff497224 */ /* 0x000fc400010e0607 */
[--C-:B------:R-:W-:Y:S02]  /*102e0*/  IMAD.X R77, RZ, RZ, R7.reuse, P3 ;  /* 0x000000ffff4d7224 */ /* 0x100fe400018e0607 */
[----:B------:R-:W-:Y:S01]  /*102f0*/  IMAD.X R81, RZ, RZ, R7, P4 ;  /* 0x000000ffff517224 */ /* 0x000fe200020e0607 */
[----:B------:R-:W5:Y:S01]  /*10300*/  LD.E.128 R68, desc[UR40][R68.64] ;  /* 0x0000002844447980 */ /* 0x000f62000c101d00 */
[----:B------:R-:W-:Y:S02]  /*10310*/  IMAD R9, R9, UR4, RZ ;  /* 0x0000000409097c24 */ /* 0x000fe4000f8e02ff */
[----:B------:R-:W-:Y:S01]  /*10320*/  IMAD.MOV.U32 R13, RZ, RZ, R12 ;  /* 0x000000ffff0d7224 */ /* 0x000fe200078e000c */
[----:B-1----:R-:W-:Y:S01]  /*10330*/  @P1 SHF.R.U32.HI R13, RZ, R14, R3 ;  /* 0x0000000eff0d1219 */ /* 0x002fe20000011603 */
[----:B------:R-:W5:Y:S01]  /*10340*/  LD.E.128 R4, desc[UR40][R4.64] ;  /* 0x0000002804047980 */ /* 0x000f62000c101d00 */
[----:B------:R-:W-:-:S03]  /*10350*/  IMAD R15, R8, UR5, R9 ;  /* 0x00000005080f7c24 */ /* 0x000fc6000f8e0209 */
[----:B------:R-:W5:Y:S01]  /*10360*/  LD.E.128 R72, desc[UR40][R72.64] ;  /* 0x0000002848487980 */ /* 0x000f62000c101d00 */
[----:B------:R-:W-:Y:S01]  /*10370*/  IMAD.WIDE.U32 R8, R8, UR4, R10 ;  /* 0x0000000408087c25 */ /* 0x000fe2000f8e000a */
[--C-:B------:R-:W-:Y:S01]  /*10380*/  SHF.R.S32.HI R3, RZ, 0x1f, R13.reuse ;  /* 0x0000001fff037819 */ /* 0x100fe2000001140d */
[----:B------:R-:W-:Y:S01]  /*10390*/  ULDC.64 UR4, c[0x0][0xae0] ;  /* 0x0002b80000047ab9 */ /* 0x000fe20000000a00 */
[----:B------:R-:W5:Y:S01]  /*103a0*/  LD.E.128 R76, desc[UR40][R76.64] ;  /* 0x000000284c4c7980 */ /* 0x000f62000c101d00 */
[----:B------:R-:W-:-:S03]  /*103b0*/  IMAD.MOV R11, RZ, RZ, -R13 ;  /* 0x000000ffff0b7224 */ /* 0x000fc600078e0a0d */
[----:B------:R-:W5:Y:S01]  /*103c0*/  LD.E.128 R80, desc[UR40][R80.64] ;  /* 0x0000002850507980 */ /* 0x000f62000c101d00 */
[----:B------:R-:W-:Y:S01]  /*103d0*/  @!PT LDS RZ, [RZ] ;  /* 0x00000000fffff984 */ /* 0x000fe20000000800 */
[----:B------:R-:W-:Y:S01]  /*103e0*/  @!PT LDS RZ, [RZ] ;  /* 0x00000000fffff984 */ /* 0x000fe20000000800 */
[----:B------:R-:W-:Y:S01]  /*103f0*/  @!PT LDS RZ, [RZ] ;  /* 0x00000000fffff984 */ /* 0x000fe20000000800 */
[----:B------:R-:W-:Y:S01]  /*10400*/  @!PT LDS RZ, [RZ] ;  /* 0x00000000fffff984 */ /* 0x000fe20000000800 */
[----:B------:R0:W-:Y:S06]  /*10410*/  MEMBAR.ALL.CTA ;  /* 0x0000000000007992 */ /* 0x0001ec0000008000 */
[----:B0-----:R-:W0:Y:S01]  /*10420*/  FENCE.VIEW.ASYNC.S ;  /* 0x00000000000073c6 */ /* 0x001e220000000000 */
[----:B------:R-:W-:Y:S02]  /*10430*/  IMAD.IADD R9, R9, 0x1, R15 ;  /* 0x0000000109097824 */ /* 0x000fe400078e020f */
[----:B------:R-:W-:-:S02]  /*10440*/  IMAD R10, R3, UR4, RZ ;  /* 0x00000004030a7c24 */ /* 0x000fc4000f8e02ff */
[----:B------:R-:W-:Y:S02]  /*10450*/  IMAD R11, R158, R11, R12 ;  /* 0x0000000b9e0b7224 */ /* 0x000fe400078e020c */
[----:B------:R-:W-:-:S04]  /*10460*/  IMAD.WIDE.U32 R8, R13, UR4, R8 ;  /* 0x000000040d087c25 */ /* 0x000fc8000f8e0008 */
[----:B------:R-:W-:Y:S01]  /*10470*/  IMAD R13, R13, UR5, R10 ;  /* 0x000000050d0d7c24 */ /* 0x000fe2000f8e020a */
[----:B------:R-:W-:Y:S01]  /*10480*/  SHF.R.S32.HI R10, RZ, 0x1f, R11 ;  /* 0x0000001fff0a7819 */ /* 0x000fe2000001140b */
[----:B------:R-:W-:Y:S01]  /*10490*/  ULDC.64 UR4, c[0x0][0xad8] ;  /* 0x0002b60000047ab9 */ /* 0x000fe20000000a00 */
[----:B------:R-:W-:Y:S02]  /*104a0*/  VIADD R3, R19, 0x22820 ;  /* 0x0002282013037836 */ /* 0x000fe40000000000 */
[----:B------:R-:W-:Y:S02]  /*104b0*/  IMAD.IADD R9, R9, 0x1, R13 ;  /* 0x0000000109097824 */ /* 0x000fe400078e020d */
[----:B------:R-:W-:Y:S01]  /*104c0*/  IMAD R10, R10, UR4, RZ ;  /* 0x000000040a0a7c24 */ /* 0x000fe2000f8e02ff */
[----:B------:R-:W-:Y:S01]  /*104d0*/  PRMT R3, RZ, 0x654, R3 ;  /* 0x00000654ff037816 */ /* 0x000fe20000000003 */
[----:B------:R-:W-:-:S04]  /*104e0*/  IMAD.WIDE.U32 R8, R11, UR4, R8 ;  /* 0x000000040b087c25 */ /* 0x000fc8000f8e0008 */
[----:B------:R-:W-:Y:S01]  /*104f0*/  IMAD R21, R11, UR5, R10 ;  /* 0x000000050b157c24 */ /* 0x000fe2000f8e020a */
[----:B------:R-:W-:Y:S01]  /*10500*/  ULDC.64 UR4, c[0x0][0xa80] ;  /* 0x0002a00000047ab9 */ /* 0x000fe20000000a00 */
[----:B0-----:R0:W-:Y:S02]  /*10510*/  SYNCS.ARRIVE.TRANS64.RED.A1T0 RZ, [R3+URZ], RZ ;  /* 0x000000ff03ff79a7 */ /* 0x0011e4000810043f */
[----:B------:R-:W-:Y:S01]  /*10520*/  IMAD.IADD R21, R9, 0x1, R21 ;  /* 0x0000000109157824 */ /* 0x000fe200078e0215 */
[----:B0-----:R-:W-:Y:S01]  /*10530*/  LEA R3, P0, R8, UR4, 0x1 ;  /* 0x0000000408037c11 */ /* 0x001fe2000f8008ff */
[----:B------:R-:W-:-:S03]  /*10540*/  UMOV UR4, 0xffffffff ;  /* 0xffffffff00047882 */ /* 0x000fc60000000000 */
[----:B------:R-:W-:Y:S01]  /*10550*/  LEA.HI.X R21, R8, UR5, R21, 0x1, P0 ;  /* 0x0000000508157c11 */ /* 0x000fe200080f0c15 */
[----:B------:R-:W-:Y:S08]  /*10560*/  BRA.DIV UR4, `(.L_x_9802) ;  /* 0x000000b604687947 */ /* 0x000ff0000b800000 */
[----:B------:R0:W1:Y:S04]  /*10570*/  SHFL.IDX PT, R48, R21, RZ, 0x181f ;  /* 0x00181fff15307589 */ /* 0x00006800000e0000 */
[----:B------:R0:W2:Y:S02]  /*10580*/  SHFL.IDX PT, R14, R3, RZ, 0x181f ;  /* 0x00181fff030e7589 */ /* 0x0000a400000e0000 */
.L_x_9998:
[----:B------:R-:W-:Y:S01]  /*10590*/  IMAD R89, R160, 0x80, R20 ;  /* 0x00000080a0597824 */ /* 0x000fe200078e0214 */
[----:B------:R-:W-:Y:S04]  /*105a0*/  BSSY B1, `(.L_x_9803) ;  /* 0x000001e000017945 */ /* 0x000fe80003800000 */
[----:B------:R-:W-:-:S13]  /*105b0*/  ISETP.GE.AND P0, PT, R89, R0, PT ;  /* 0x000000005900720c */ /* 0x000fda0003f06270 */
[----:B------:R-:W-:Y:S05]  /*105c0*/  @P0 BRA `(.L_x_9804) ;  /* 0x00000000006c0947 */ /* 0x000fea0003800000 */
[C---:B------:R-:W-:Y:S01]  /*105d0*/  VIADD R15, R207.reuse, 0x40 ;  /* 0x00000040cf0f7836 */ /* 0x040fe20000000000 */
[----:B------:R-:W-:Y:S01]  /*105e0*/  ULDC UR4, c[0x0][0xac8] ;  /* 0x0002b20000047ab9 */ /* 0x000fe20000000800 */
[C---:B------:R-:W-:Y:S01]  /*105f0*/  VIADD R91, R207.reuse, 0x80 ;  /* 0x00000080cf5b7836 */ /* 0x040fe20000000000 */
[C---:B------:R-:W-:Y:S01]  /*10600*/  ISETP.GE.AND P3, PT, R207.reuse, UR4, PT ;  /* 0x00000004cf007c0c */ /* 0x040fe2000bf66270 */
[----:B------:R-:W-:Y:S01]  /*10610*/  VIADD R88, R207, 0xc0 ;  /* 0x000000c0cf587836 */ /* 0x000fe20000000000 */
[----:B------:R-:W-:Y:S01]  /*10620*/  ISETP.GE.AND P2, PT, R15, UR4, PT ;  /* 0x000000040f007c0c */ /* 0x000fe2000bf46270 */
[----:B------:R-:W-:Y:S01]  /*10630*/  VIADD R93, R207, 0x40 ;  /* 0x00000040cf5d7836 */ /* 0x000fe20000000000 */
[----:B------:R-:W-:Y:S01]  /*10640*/  ISETP.GE.AND P1, PT, R91, UR4, PT ;  /* 0x000000045b007c0c */ /* 0x000fe2000bf26270 */
[C---:B------:R-:W-:Y:S01]  /*10650*/  VIADD R92, R207.reuse, 0x80 ;  /* 0x00000080cf5c7836 */ /* 0x040fe20000000000 */
[----:B------:R-:W-:Y:S01]  /*10660*/  ISETP.GE.AND P0, PT, R88, UR4, PT ;  /* 0x0000000458007c0c */ /* 0x000fe2000bf06270 */
[----:B------:R-:W-:Y:S01]  /*10670*/  VIADD R90, R207, 0xc0 ;  /* 0x000000c0cf5a7836 */ /* 0x000fe20000000000 */
[----:B------:R-:W-:-:S02]  /*10680*/  SHF.R.S32.HI R12, RZ, 0x1f, R207 ;  /* 0x0000001fff0c7819 */ /* 0x000fc400000114cf */
[----:B------:R-:W-:Y:S02]  /*10690*/  SHF.R.S32.HI R93, RZ, 0x1f, R93 ;  /* 0x0000001fff5d7819 */ /* 0x000fe4000001145d */
[----:B------:R-:W-:Y:S02]  /*106a0*/  SHF.R.S32.HI R92, RZ, 0x1f, R92 ;  /* 0x0000001fff5c7819 */ /* 0x000fe4000001145c */
[-C--:B--2---:R-:W-:Y:S02]  /*106b0*/  @!P3 LEA R8, P5, R207, R14.reuse, 0x1 ;  /* 0x0000000ecf08b211 */ /* 0x084fe400078a08ff */
[----:B------:R-:W-:Y:S02]  /*106c0*/  @!P2 LEA R10, P4, R15, R14, 0x1 ;  /* 0x0000000e0f0aa211 */ /* 0x000fe400078808ff */
[----:B-1----:R-:W-:Y:S02]  /*106d0*/  @!P3 LEA.HI.X R9, R207, R48, R12, 0x1, P5 ;  /* 0x00000030cf09b211 */ /* 0x002fe400028f0c0c */
[----:B------:R-:W-:-:S02]  /*106e0*/  @!P1 LEA R12, P5, R91, R14, 0x1 ;  /* 0x0000000e5b0c9211 */ /* 0x000fc400078a08ff */
[----:B------:R-:W-:Y:S01]  /*106f0*/  @!P2 LEA.HI.X R11, R15, R48, R93, 0x1, P4 ;  /* 0x000000300f0ba211 */ /* 0x000fe200020f0c5d */
[----:B-----5:R3:W-:Y:S01]  /*10700*/  @!P3 ST.E.128 desc[UR40][R8.64], R4 ;  /* 0x000000040800b985 */ /* 0x0207e2000c101d28 */
[----:B------:R-:W-:Y:S02]  /*10710*/  SHF.R.S32.HI R90, RZ, 0x1f, R90 ;  /* 0x0000001fff5a7819 */ /* 0x000fe4000001145a */
[C---:B------:R-:W-:Y:S01]  /*10720*/  @!P0 LEA R14, P4, R88.reuse, R14, 0x1 ;  /* 0x0000000e580e8211 */ /* 0x040fe200078808ff */
[----:B------:R3:W-:Y:S01]  /*10730*/  @!P2 ST.E.128 desc[UR40][R10.64], R36 ;  /* 0x000000240a00a985 */ /* 0x0007e2000c101d28 */
[-C--:B------:R-:W-:Y:S02]  /*10740*/  @!P1 LEA.HI.X R13, R91, R48.reuse, R92, 0x1, P5 ;  /* 0x000000305b0d9211 */ /* 0x080fe400028f0c5c */
[----:B------:R-:W-:-:S03]  /*10750*/  @!P0 LEA.HI.X R15, R88, R48, R90, 0x1, P4 ;  /* 0x00000030580f8211 */ /* 0x000fc600020f0c5a */
[----:B------:R3:W-:Y:S04]  /*10760*/  @!P1 ST.E.128 desc[UR40][R12.64], R56 ;  /* 0x000000380c009985 */ /* 0x0007e8000c101d28 */
[----:B------:R3:W-:Y:S02]  /*10770*/  @!P0 ST.E.128 desc[UR40][R14.64], R72 ;  /* 0x000000480e008985 */ /* 0x0007e4000c101d28 */
.L_x_9804:
[----:B------:R-:W-:Y:S05]  /*10780*/  BSYNC B1 ;  /* 0x0000000000017941 */ /* 0x000fea0003800000 */
.L_x_9803:
[----:B------:R-:W-:-:S03]  /*10790*/  UMOV UR4, 0xffffffff ;  /* 0xffffffff00047882 */ /* 0x000fc60000000000 */
[----:B------:R-:W-:Y:S05]  /*107a0*/  BRA.DIV UR4, `(.L_x_9805) ;  /* 0x000000b6040c7947 */ /* 0x000fea000b800000 */
[----:B------:R4:W0:Y:S04]  /*107b0*/  SHFL.IDX PT, R20, R21, 0x1, 0x181f ;  /* 0x00381f0015147f89 */ /* 0x00082800000e0000 */
[----:B--23--:R4:W2:Y:S02]  /*107c0*/  SHFL.IDX PT, R14, R3, 0x1, 0x181f ;  /* 0x00381f00030e7f89 */ /* 0x00c8a400000e0000 */
.L_x_10002:
[----:B-----5:R-:W-:Y:S01]  /*107d0*/  VIADD R5, R89, 0x20 ;  /* 0x0000002059057836 */ /* 0x020fe20000000000 */
[----:B------:R-:W-:Y:S04]  /*107e0*/  BSSY B1, `(.L_x_9806) ;  /* 0x000001e000017945 */ /* 0x000fe80003800000 */
[----:B------:R-:W-:-:S13]  /*107f0*/  ISETP.GE.AND P0, PT, R5, R0, PT ;  /* 0x000000000500720c */ /* 0x000fda0003f06270 */
[----:B------:R-:W-:Y:S05]  /*10800*/  @P0 BRA `(.L_x_9807) ;  /* 0x00000000006c0947 */ /* 0x000fea0003800000 */
[C---:B------:R-:W-:Y:S01]  /*10810*/  VIADD R10, R207.reuse, 0x40 ;  /* 0x00000040cf0a7836 */ /* 0x040fe20000000000 */
[----:B------:R-:W-:Y:S01]  /*10820*/  ULDC UR4, c[0x0][0xac8] ;  /* 0x0002b20000047ab9 */ /* 0x000fe20000000800 */
[C---:B------:R-:W-:Y:S01]  /*10830*/  VIADD R15, R207.reuse, 0x80 ;  /* 0x00000080cf0f7836 */ /* 0x040fe20000000000 */
[C---:B------:R-:W-:Y:S01]  /*10840*/  ISETP.GE.AND P3, PT, R207.reuse, UR4, PT ;  /* 0x00000004cf007c0c */ /* 0x040fe2000bf66270 */
[C---:B------:R-:W-:Y:S01]  /*10850*/  VIADD R12, R207.reuse, 0xc0 ;  /* 0x000000c0cf0c7836 */ /* 0x040fe20000000000 */
        /* <DEDUP_REMOVED lines=9> */
[CC--:B--2---:R-:W-:Y:S02]  /*108f0*/  @!P3 LEA R4, P5, R207.reuse, R14.reuse, 0x1 ;  /* 0x0000000ecf04b211 */ /* 0x0c4fe400078a08ff */
[----:B------:R-:W-:Y:S02]  /*10900*/  @!P2 LEA R6, P4, R10, R14, 0x1 ;  /* 0x0000000e0a06a211 */ /* 0x000fe400078808ff */
[----:B0-----:R-:W-:Y:S02]  /*10910*/  @!P3 LEA.HI.X R5, R207, R20, R8, 0x1, P5 ;  /* 0x00000014cf05b211 */ /* 0x001fe400028f0c08 */
[----:B------:R-:W-:-:S02]  /*10920*/  @!P1 LEA R8, P5, R15, R14, 0x1 ;  /* 0x0000000e0f089211 */ /* 0x000fc400078a08ff */
[----:B------:R-:W-:Y:S01]  /*10930*/  @!P2 LEA.HI.X R7, R10, R20, R11, 0x1, P4 ;  /* 0x000000140a07a211 */ /* 0x000fe200020f0c0b */
[----:B------:R3:W-:Y:S01]  /*10940*/  @!P3 ST.E.128 desc[UR40][R4.64], R24 ;  /* 0x000000180400b985 */ /* 0x0007e2000c101d28 */
[----:B------:R-:W-:Y:S02]  /*10950*/  SHF.R.S32.HI R13, RZ, 0x1f, R13 ;  /* 0x0000001fff0d7819 */ /* 0x000fe4000001140d */
[C---:B------:R-:W-:Y:S01]  /*10960*/  @!P0 LEA R10, P4, R12.reuse, R14, 0x1 ;  /* 0x0000000e0c0a8211 */ /* 0x040fe200078808ff */
[----:B------:R3:W-:Y:S01]  /*10970*/  @!P2 ST.E.128 desc[UR40][R6.64], R40 ;  /* 0x000000280600a985 */ /* 0x0007e2000c101d28 */
[-C--:B------:R-:W-:Y:S02]  /*10980*/  @!P1 LEA.HI.X R9, R15, R20.reuse, R36, 0x1, P5 ;  /* 0x000000140f099211 */ /* 0x080fe400028f0c24 */
[----:B------:R-:W-:-:S03]  /*10990*/  @!P0 LEA.HI.X R11, R12, R20, R13, 0x1, P4 ;  /* 0x000000140c0b8211 */ /* 0x000fc600020f0c0d */
[----:B------:R3:W-:Y:S04]  /*109a0*/  @!P1 ST.E.128 desc[UR40][R8.64], R60 ;  /* 0x0000003c08009985 */ /* 0x0007e8000c101d28 */
[----:B------:R3:W-:Y:S02]  /*109b0*/  @!P0 ST.E.128 desc[UR40][R10.64], R76 ;  /* 0x0000004c0a008985 */ /* 0x0007e4000c101d28 */
.L_x_9807:
[----:B------:R-:W-:Y:S05]  /*109c0*/  BSYNC B1 ;  /* 0x0000000000017941 */ /* 0x000fea0003800000 */
.L_x_9806:
[----:B------:R-:W-:-:S03]  /*109d0*/  UMOV UR4, 0xffffffff ;  /* 0xffffffff00047882 */ /* 0x000fc60000000000 */
[----:B------:R-:W-:Y:S05]  /*109e0*/  BRA.DIV UR4, `(.L_x_9808) ;  /* 0x000000b204c47947 */ /* 0x000fea000b800000 */
[----:B0-----:R0:W0:Y:S04]  /*109f0*/  SHFL.IDX PT, R20, R21, 0x2, 0x181f ;  /* 0x00581f0015147f89 */ /* 0x00102800000e0000 */
[----:B--2---:R2:W0:Y:S02]  /*10a00*/  SHFL.IDX PT, R14, R3, 0x2, 0x181f ;  /* 0x00581f00030e7f89 */ /* 0x00442400000e0000 */
.L_x_10006:
[----:B---3--:R-:W-:Y:S01]  /*10a10*/  VIADD R5, R89, 0x40 ;  /* 0x0000004059057836 */ /* 0x008fe20000000000 */
        /* <DEDUP_REMOVED lines=18> */
[----:B------:R-:W-:Y:S02]  /*10b40*/  @!P2 LEA R6, P4, R10, R14, 0x1 ;  /* 0x0000000e0a06a211 */ /* 0x000fe400078808ff */
[----:B------:R-:W-:Y:S02]  /*10b50*/  @!P3 LEA.HI.X R5, R207, R20, R8, 0x1, P5 ;  /* 0x00000014cf05b211 */ /* 0x000fe400028f0c08 */
        /* <DEDUP_REMOVED lines=10> */
.L_x_9810:
[----:B------:R-:W-:Y:S05]  /*10c00*/  BSYNC B1 ;  /* 0x0000000000017941 */ /* 0x000fea0003800000 */
.L_x_9809:
[----:B------:R-:W-:-:S03]  /*10c10*/  UMOV UR4, 0xffffffff ;  /* 0xffffffff00047882 */ /* 0x000fc60000000000 */
[----:B------:R-:W-:Y:S05]  /*10c20*/  BRA.DIV UR4, `(.L_x_9811) ;  /* 0x000000b2047c7947 */ /* 0x000fea000b800000 */
[----:B---3--:R3:W1:Y:S04]  /*10c30*/  SHFL.IDX PT, R10, R21, 0x3, 0x181f ;  /* 0x00781f00150a7f89 */ /* 0x00866800000e0000 */
[----:B0-----:R3:W0:Y:S02]  /*10c40*/  SHFL.IDX PT, R14, R3, 0x3, 0x181f ;  /* 0x00781f00030e7f89 */ /* 0x00162400000e0000 */
.L_x_10010:
[----:B--234-:R-:W-:-:S05]  /*10c50*/  VIADD R3, R89, 0x60 ;  /* 0x0000006059037836 */ /* 0x01cfca0000000000 */
        /* <DEDUP_REMOVED lines=9> */
[----:B------:R-:W-:Y:S02]  /*10cf0*/  ISETP.GE.AND P5, PT, R11, UR4, PT ;  /* 0x000000040b007c0c */ /* 0x000fe4000bfa6270 */
[----:B------:R-:W-:Y:S02]  /*10d00*/  SHF.R.S32.HI R20, RZ, 0x1f, R207 ;  /* 0x0000001fff147819 */ /* 0x000fe400000114cf */
[----:B------:R-:W-:-:S02]  /*10d10*/  SHF.R.S32.HI R15, RZ, 0x1f, R15 ;  /* 0x0000001fff0f7819 */ /* 0x000fc4000001140f */
[----:B------:R-:W-:-:S03]  /*10d20*/  SHF.R.S32.HI R12, RZ, 0x1f, R12 ;  /* 0x0000001fff0c7819 */ /* 0x000fc6000001140c */
[-C--:B0-----:R-:W-:Y:S02]  /*10d30*/  @!P3 LEA R4, P0, R207, R14.reuse, 0x1 ;  /* 0x0000000ecf04b211 */ /* 0x081fe400078008ff */
[-C--:B------:R-:W-:Y:S02]  /*10d40*/  @!P4 LEA R6, P1, R13, R14.reuse, 0x1 ;  /* 0x0000000e0d06c211 */ /* 0x080fe400078208ff */
[----:B------:R-:W-:Y:S02]  /*10d50*/  @!P5 LEA R8, P2, R11, R14, 0x1 ;  /* 0x0000000e0b08d211 */ /* 0x000fe400078408ff */
[-C--:B-1----:R-:W-:Y:S02]  /*10d60*/  @!P3 LEA.HI.X R5, R207, R10.reuse, R20, 0x1, P0 ;  /* 0x0000000acf05b211 */ /* 0x082fe400000f0c14 */
[-C--:B------:R-:W-:Y:S02]  /*10d70*/  @!P4 LEA.HI.X R7, R13, R10.reuse, R15, 0x1, P1 ;  /* 0x0000000a0d07c211 */ /* 0x080fe400008f0c0f */
[----:B------:R-:W-:Y:S01]  /*10d80*/  @!P5 LEA.HI.X R9, R11, R10, R12, 0x1, P2 ;  /* 0x0000000a0b09d211 */ /* 0x000fe200010f0c0c */
[----:B------:R0:W-:Y:S01]  /*10d90*/  @!P3 ST.E.128 desc[UR40][R4.64], R32 ;  /* 0x000000200400b985 */ /* 0x0001e2000c101d28 */
[----:B------:R-:W-:-:S03]  /*10da0*/  VIADD R11, R207, 0xc0 ;  /* 0x000000c0cf0b7836 */ /* 0x000fc60000000000 */
[----:B------:R0:W-:Y:S02]  /*10db0*/  @!P4 ST.E.128 desc[UR40][R6.64], R52 ;  /* 0x000000340600c985 */ /* 0x0001e4000c101d28 */
[----:B------:R-:W-:Y:S02]  /*10dc0*/  ISETP.GE.AND P0, PT, R11, UR4, PT ;  /* 0x000000040b007c0c */ /* 0x000fe4000bf06270 */
[----:B------:R0:W-:Y:S11]  /*10dd0*/  @!P5 ST.E.128 desc[UR40][R8.64], R68 ;  /* 0x000000440800d985 */ /* 0x0001f6000c101d28 */
[----:B------:R-:W-:Y:S05]  /*10de0*/  @P0 BRA `(.L_x_9812) ;  /* 0x0000002c00940947 */ /* 0x000fea0003800000 */
[----:B------:R-:W-:Y:S01]  /*10df0*/  VIADD R12, R207, 0xc0 ;  /* 0x000000c0cf0c7836 */ /* 0x000fe20000000000 */
[----:B0-----:R-:W-:-:S04]  /*10e00*/  LEA R4, P0, R11, R14, 0x1 ;  /* 0x0000000e0b047211 */ /* 0x001fc800078008ff */
[----:B------:R-:W-:-:S04]  /*10e10*/  SHF.R.S32.HI R12, RZ, 0x1f, R12 ;  /* 0x0000001fff0c7819 */ /* 0x000fc8000001140c */
[----:B------:R-:W-:-:S05]  /*10e20*/  LEA.HI.X R5, R11, R10, R12, 0x1, P0 ;  /* 0x0000000a0b057211 */ /* 0x000fca00000f0c0c */
[----:B------:R0:W-:Y:S01]  /*10e30*/  ST.E.128 desc[UR40][R4.64], R84 ;  /* 0x0000005404007985 */ /* 0x0001e2000c101d28 */
[----:B------:R-:W-:Y:S05]  /*10e40*/  BRA `(.L_x_9812) ;  /* 0x0000002c007c7947 */ /* 0x000fea0003800000 */
.L_x_9801:
[----:B------:R-:W1:Y:S01]  /*10e50*/  @P1 LDC R7, c[0x0][0xbec] ;  /* 0x0002fb00ff071b82 */ /* 0x000e620000000800 */
[----:B------:R-:W-:Y:S01]  /*10e60*/  ULDC.64 UR4, c[0x0][0xb08] ;  /* 0x0002c20000047ab9 */ /* 0x000fe20000000a00 */
[----:B0-----:R-:W-:Y:S02]  /*10e70*/  IMAD.MOV.U32 R10, RZ, RZ, R48 ;  /* 0x000000ffff0a7224 */ /* 0x001fe400078e0030 */
[----:B------:R-:W-:-:S04]  /*10e80*/  IMAD R3, R3, UR4, RZ ;  /* 0x0000000403037c24 */ /* 0x000fc8000f8e02ff */
[----:B------:R-:W0:Y:S01]  /*10e90*/  @P1 LDC R6, c[0x0][0xbf0] ;  /* 0x0002fc00ff061b82 */ /* 0x000e220000000800 */
[----:B------:R-:W-:Y:S02]  /*10ea0*/  IMAD R3, R9, UR5, R3 ;  /* 0x0000000509037c24 */ /* 0x000fe4000f8e0203 */
[----:B-1----:R-:W-:-:S05]  /*10eb0*/  @P1 IMAD.HI.U32 R7, R48, R7, RZ ;  /* 0x0000000730071227 */ /* 0x002fca00078e00ff */
[----:B0-----:R-:W-:Y:S01]  /*10ec0*/  @P1 SHF.R.U32.HI R10, RZ, R6, R7 ;  /* 0x00000006ff0a1219 */ /* 0x001fe20000011607 */
[----:B------:R-:W-:Y:S01]  /*10ed0*/  IMAD.WIDE.U32 R6, R9, UR4, RZ ;  /* 0x0000000409067c25 */ /* 0x000fe2000f8e00ff */
[----:B------:R-:W-:-:S03]  /*10ee0*/  ULDC.64 UR4, c[0x0][0xb38] ;  /* 0x0002ce0000047ab9 */ /* 0x000fc60000000a00 */
[----:B------:R-:W-:Y:S01]  /*10ef0*/  IMAD.IADD R7, R7, 0x1, R3 ;  /* 0x0000000107077824 */ /* 0x000fe200078e0203 */
[----:B------:R-:W-:Y:S01]  /*10f00*/  SHF.R.S32.HI R3, RZ, 0x1f, R8 ;  /* 0x0000001fff037819 */ /* 0x000fe20000011408 */
[----:B------:R-:W-:Y:S02]  /*10f10*/  VIADD R9, R19, 0x22820 ;  /* 0x0002282013097836 */ /* 0x000fe40000000000 */
[----:B------:R-:W-:-:S03]  /*10f20*/  IMAD.WIDE.U32 R6, R201, UR4, R6 ;  /* 0x00000004c9067c25 */ /* 0x000fc6000f8e0006 */
[----:B------:R-:W-:Y:S01]  /*10f30*/  PRMT R9, RZ, 0x654, R9 ;  /* 0x00000654ff097816 */ /* 0x000fe20000000009 */
[----:B------:R-:W-:Y:S01]  /*10f40*/  IMAD R7, R201, UR5, R7 ;  /* 0x00000005c9077c24 */ /* 0x000fe2000f8e0207 */
[----:B------:R-:W-:Y:S02]  /*10f50*/  ULDC.64 UR4, c[0x0][0xb40] ;  /* 0x0002d00000047ab9 */ /* 0x000fe40000000a00 */
[----:B------:R-:W-:Y:S01]  /*10f60*/  IMAD R3, R3, UR4, RZ ;  /* 0x0000000403037c24 */ /* 0x000fe2000f8e02ff */
[----:B------:R0:W-:Y:S01]  /*10f70*/  SYNCS.ARRIVE.TRANS64.RED.A1T0 RZ, [R9+URZ], RZ ;  /* 0x000000ff09ff79a7 */ /* 0x0001e2000810043f */
[----:B------:R-:W-:-:S04]  /*10f80*/  IMAD.WIDE.U32 R6, R8, UR4, R6 ;  /* 0x0000000408067c25 */ /* 0x000fc8000f8e0006 */
[----:B------:R-:W-:Y:S01]  /*10f90*/  IMAD R3, R8, UR5, R3 ;  /* 0x0000000508037c24 */ /* 0x000fe2000f8e0203 */
[----:B------:R-:W-:Y:S01]  /*10fa0*/  ULDC.64 UR4, c[0x0][0xb48] ;  /* 0x0002d20000047ab9 */ /* 0x000fe20000000a00 */
[--C-:B------:R-:W-:Y:S02]  /*10fb0*/  SHF.R.S32.HI R8, RZ, 0x1f, R10.reuse ;  /* 0x0000001fff087819 */ /* 0x100fe4000001140a */
[----:B------:R-:W-:Y:S02]  /*10fc0*/  IMAD.IADD R7, R7, 0x1, R3 ;  /* 0x0000000107077824 */ /* 0x000fe400078e0203 */
[----:B------:R-:W-:Y:S02]  /*10fd0*/  IMAD.MOV R3, RZ, RZ, -R10 ;  /* 0x000000ffff037224 */ /* 0x000fe400078e0a0a */
[----:B------:R-:W-:-:S04]  /*10fe0*/  IMAD.WIDE.U32 R6, R159, UR4, R6 ;  /* 0x000000049f067c25 */ /* 0x000fc8000f8e0006 */
[----:B------:R-:W-:Y:S01]  /*10ff0*/  IMAD R7, R159, UR5, R7 ;  /* 0x000000059f077c24 */ /* 0x000fe2000f8e0207 */
[----:B------:R-:W-:Y:S01]  /*11000*/  ULDC.64 UR4, c[0x0][0xb30] ;  /* 0x0002cc0000047ab9 */ /* 0x000fe20000000a00 */
[----:B------:R-:W-:Y:S02]  /*11010*/  IMAD R3, R158, R3, R48 ;  /* 0x000000039e037224 */ /* 0x000fe400078e0230 */
[----:B------:R-:W-:Y:S02]  /*11020*/  IMAD R8, R8, UR4, RZ ;  /* 0x0000000408087c24 */ /* 0x000fe4000f8e02ff */
[----:B------:R-:W-:-:S04]  /*11030*/  IMAD.WIDE.U32 R6, R10, UR4, R6 ;  /* 0x000000040a067c25 */ /* 0x000fc8000f8e0006 */
        /* <DEDUP_REMOVED lines=9> */
[----:B------:R-:W-:Y:S01]  /*110d0*/  IMAD.IADD R8, R7, 0x1, R8 ;  /* 0x0000000107087824 */ /* 0x000fe200078e0208 */
[----:B------:R-:W-:-:S04]  /*110e0*/  UMOV UR4, 0xffffffff ;  /* 0xffffffff00047882 */ /* 0x000fc80000000000 */
[----:B------:R-:W-:Y:S01]  /*110f0*/  LEA.HI.X R10, R6, UR5, R8, 0x2, P0 ;  /* 0x00000005060a7c11 */ /* 0x000fe200080f1408 */
[----:B0-----:R-:W-:Y:S06]  /*11100*/  BRA.DIV UR4, `(.L_x_9813) ;  /* 0x000000ae048c7947 */ /* 0x001fec000b800000 */
[----:B------:R0:W1:Y:S04]  /*11110*/  SHFL.IDX PT, R48, R10, RZ, 0x1c1f ;  /* 0x001c1fff0a307589 */ /* 0x00006800000e0000 */
[----:B------:R0:W2:Y:S02]  /*11120*/  SHFL.IDX PT, R11, R3, RZ, 0x1c1f ;  /* 0x001c1fff030b7589 */ /* 0x0000a400000e0000 */
.L_x_10013:
[----:B------:R-:W-:Y:S01]  /*11130*/  ISETP.GE.AND P0, PT, R21, R0, PT ;  /* 0x000000001500720c */ /* 0x000fe20003f06270 */
[----:B------:R-:W-:-:S12]  /*11140*/  BSSY B1, `(.L_x_9814) ;  /* 0x00000c3000017945 */ /* 0x000fd80003800000 */
[----:B------:R-:W-:Y:S05]  /*11150*/  @P0 BRA `(.L_x_9815) ;  /* 0x0000000c00040947 */ /* 0x000fea0003800000 */
[----:B------:R-:W3:Y:S01]  /*11160*/  LDL R157, [R1+0x4c] ;  /* 0x00004c00019d7983 */ /* 0x000ee20000100800 */
[----:B------:R-:W-:-:S03]  /*11170*/  ULDC UR4, c[0x0][0xac8] ;  /* 0x0002b20000047ab9 */ /* 0x000fc60000000800 */
[----:B------:R-:W4:Y:S04]  /*11180*/  LDL R12, [R1+0xc8] ;  /* 0x0000c800010c7983 */ /* 0x000f280000100800 */
[----:B------:R-:W5:Y:S04]  /*11190*/  LDL R155, [R1+0x14c] ;  /* 0x00014c00019b7983 */ /* 0x000f680000100800 */
        /* <DEDUP_REMOVED lines=8> */
[----:B------:R-:W5:Y:S01]  /*11220*/  LDL R21, [R1+0xb0] ;  /* 0x0000b00001157983 */ /* 0x000f620000100800 */
[----:B---3--:R-:W-:-:S13]  /*11230*/  ISETP.GE.AND P0, PT, R157, UR4, PT ;  /* 0x000000049d007c0c */ /* 0x008fda000bf06270 */
[----:B--2---:R-:W-:Y:S02]  /*11240*/  @!P0 IMAD.MOV.U32 R6, RZ, RZ, R11 ;  /* 0x000000ffff068224 */ /* 0x004fe400078e000b */
[----:B-1----:R-:W-:Y:S02]  /*11250*/  @!P0 IMAD.MOV.U32 R7, RZ, RZ, R48 ;  /* 0x000000ffff078224 */ /* 0x002fe400078e0030 */
[----:B------:R-:W-:Y:S02]  /*11260*/  @!P0 IMAD.WIDE R6, R157, 0x4, R6 ;  /* 0x000000049d068825 */ /* 0x000fe400078e0206 */
[----:B------:R-:W2:Y:S04]  /*11270*/  LDL R157, [R1+0x13c] ;  /* 0x00013c00019d7983 */ /* 0x000ea80000100800 */
[----:B------:R1:W-:Y:S01]  /*11280*/  @!P0 ST.E.64 desc[UR40][R6.64], R152 ;  /* 0x0000009806008985 */ /* 0x0003e2000c101b28 */
[----:B----4-:R-:W-:-:S13]  /*11290*/  ISETP.GE.AND P0, PT, R12, UR4, PT ;  /* 0x000000040c007c0c */ /* 0x010fda000bf06270 */
[C---:B-1----:R-:W-:Y:S01]  /*112a0*/  @!P0 LEA R6, P1, R12.reuse, R11, 0x2 ;  /* 0x0000000b0c068211 */ /* 0x042fe200078210ff */
[----:B------:R-:W3:Y:S03]  /*112b0*/  LDL R153, [R1+0x134] ;  /* 0x0001340001997983 */ /* 0x000ee60000100800 */
[----:B-----5:R-:W-:Y:S01]  /*112c0*/  @!P0 LEA.HI.X R7, R12, R48, R155, 0x2, P1 ;  /* 0x000000300c078211 */ /* 0x020fe200008f149b */
[----:B------:R-:W4:Y:S04]  /*112d0*/  LDL R152, [R1+0x9c] ;  /* 0x00009c0001987983 */ /* 0x000f280000100800 */
[----:B------:R-:W5:Y:S04]  /*112e0*/  LDL R155, [R1+0x138] ;  /* 0x00013800019b7983 */ /* 0x000f680000100800 */
[----:B------:R1:W-:Y:S01]  /*112f0*/  @!P0 ST.E.64 desc[UR40][R6.64], R28 ;  /* 0x0000001c06008985 */ /* 0x0003e2000c101b28 */
[----:B------:R-:W-:-:S02]  /*11300*/  ISETP.GE.AND P0, PT, R8, UR4, PT ;  /* 0x0000000408007c0c */ /* 0x000fc4000bf06270 */
[----:B------:R-:W-:Y:S01]  /*11310*/  ISETP.GE.AND P1, PT, R13, UR4, PT ;  /* 0x000000040d007c0c */ /* 0x000fe2000bf26270 */
[----:B------:R-:W3:Y:S10]  /*11320*/  LDL R12, [R1+0xac] ;  /* 0x0000ac00010c7983 */ /* 0x000ef40000100800 */
[C---:B-1----:R-:W-:Y:S01]  /*11330*/  @!P0 LEA R6, P2, R8.reuse, R11, 0x2 ;  /* 0x0000000b08068211 */ /* 0x042fe200078410ff */
[----:B------:R-:W4:Y:S03]  /*11340*/  LDL R29, [R1+0xa4] ;  /* 0x0000a400011d7983 */ /* 0x000f260000100800 */
[----:B------:R-:W-:Y:S01]  /*11350*/  @!P0 LEA.HI.X R7, R8, R48, R158, 0x2, P2 ;  /* 0x0000003008078211 */ /* 0x000fe200010f149e */
[----:B------:R-:W4:Y:S04]  /*11360*/  LDL R28, [R1+0x124] ;  /* 0x00012400011c7983 */ /* 0x000f280000100800 */
[----:B------:R1:W-:Y:S01]  /*11370*/  @!P0 ST.E.64 desc[UR40][R6.64], R32 ;  /* 0x0000002006008985 */ /* 0x0003e2000c101b28 */
[----:B------:R-:W-:-:S03]  /*11380*/  ISETP.GE.AND P0, PT, R9, UR4, PT ;  /* 0x0000000409007c0c */ /* 0x000fc6000bf06270 */
[----:B------:R-:W4:Y:S01]  /*11390*/  LDL R8, [R1+0xa8] ;  /* 0x0000a80001087983 */ /* 0x000f220000100800 */
[----:B-1----:R-:W-:-:S03]  /*113a0*/  @!P1 LEA R6, P2, R13, R11, 0x2 ;  /* 0x0000000b0d069211 */ /* 0x002fc600078410ff */
[----:B------:R-:W4:Y:S01]  /*113b0*/  LDL R32, [R1+0x90] ;  /* 0x0000900001207983 */ /* 0x000f220000100800 */
[----:B------:R-:W-:-:S03]  /*113c0*/  @!P1 LEA.HI.X R7, R13, R48, R15, 0x2, P2 ;  /* 0x000000300d079211 */ /* 0x000fc600010f140f */
[----:B------:R-:W4:Y:S04]  /*113d0*/  LDL R33, [R1+0x8c] ;  /* 0x00008c0001217983 */ /* 0x000f280000100800 */
        /* <DEDUP_REMOVED lines=13> */
[----:B------:R-:W4:Y:S04]  /*114b0*/  LDL R41, [R1+0x120] ;  /* 0x0001200001297983 */ /* 0x000f280000100800 */
[----:B------:R-:W4:Y:S01]  /*114c0*/  LDL R40, [R1+0x118] ;  /* 0x0001180001287983 */ /* 0x000f220000100800 */
[----:B--2---:R-:W-:-:S05]  /*114d0*/  @!P1 LEA.HI.X R7, R156, R48, R157, 0x2, P2 ;  /* 0x000000309c079211 */ /* 0x004fca00010f149d */
[----:B------:R1:W-:Y:S02]  /*114e0*/  @!P1 ST.E.64 desc[UR40][R6.64], R44 ;  /* 0x0000002c06009985 */ /* 0x0003e4000c101b28 */
[C---:B-1----:R-:W-:Y:S02]  /*114f0*/  @!P0 LEA R6, P2, R154.reuse, R11, 0x2 ;  /* 0x0000000b9a068211 */ /* 0x042fe400078410ff */
[----:B------:R-:W2:Y:S04]  /*11500*/  LDL R45, [R1+0x70] ;  /* 0x00007000012d7983 */ /* 0x000ea80000100800 */
[----:B------:R-:W2:Y:S01]  /*11510*/  LDL R44, [R1+0xec] ;  /* 0x0000ec00012c7983 */ /* 0x000ea20000100800 */
[----:B-----5:R-:W-:-:S05]  /*11520*/  @!P0 LEA.HI.X R7, R154, R48, R155, 0x2, P2 ;  /* 0x000000309a078211 */ /* 0x020fca00010f149b */
[----:B------:R1:W-:Y:S04]  /*11530*/  @!P0 ST.E.64 desc[UR40][R6.64], R24 ;  /* 0x0000001806008985 */ /* 0x0003e8000c101b28 */
[----:B-1----:R-:W5:Y:S04]  /*11540*/  LDL R25, [R1+0x11c] ;  /* 0x00011c0001197983 */ /* 0x002f680000100800 */
[----:B------:R-:W2:Y:S01]  /*11550*/  LDL R24, [R1+0x114] ;  /* 0x0001140001187983 */ /* 0x000ea20000100800 */
[----:B------:R-:W-:Y:S02]  /*11560*/  ISETP.GE.AND P1, PT, R21, UR4, PT ;  /* 0x0000000415007c0c */ /* 0x000fe4000bf26270 */
[----:B---3--:R-:W-:-:S11]  /*11570*/  ISETP.GE.AND P0, PT, R12, UR4, PT ;  /* 0x000000040c007c0c */ /* 0x008fd6000bf06270 */
[----:B------:R-:W-:-:S04]  /*11580*/  @!P1 LEA R6, P2, R21, R11, 0x2 ;  /* 0x0000000b15069211 */ /* 0x000fc800078410ff */
[-C--:B------:R-:W-:Y:S02]  /*11590*/  @!P1 LEA.HI.X R7, R21, R48.reuse, R153, 0x2, P2 ;  /* 0x0000003015079211 */ /* 0x080fe400010f1499 */
[----:B----4-:R-:W-:Y:S01]  /*115a0*/  ISETP.GE.AND P3, PT, R29, UR4, PT ;  /* 0x000000041d007c0c */ /* 0x010fe2000bf66270 */
[----:B------:R-:W3:Y:S04]  /*115b0*/  LDL R21, [R1+0x84] ;  /* 0x0000840001157983 */ /* 0x000ee80000100800 */
[----:B------:R1:W-:Y:S01]  /*115c0*/  @!P1 ST.E.64 desc[UR40][R6.64], R52 ;  /* 0x0000003406009985 */ /* 0x0003e2000c101b28 */
[----:B------:R-:W-:Y:S02]  /*115d0*/  ISETP.GE.AND P1, PT, R8, UR4, PT ;  /* 0x0000000408007c0c */ /* 0x000fe4000bf26270 */
[C---:B-1----:R-:W-:Y:S01]  /*115e0*/  @!P0 LEA R6, P2, R12.reuse, R11, 0x2 ;  /* 0x0000000b0c068211 */ /* 0x042fe200078410ff */
[----:B------:R-:W4:Y:S03]  /*115f0*/  LDL R53, [R1+0x74] ;  /* 0x0000740001357983 */ /* 0x000f260000100800 */
[----:B------:R-:W-:Y:S01]  /*11600*/  @!P0 LEA.HI.X R7, R12, R48, R13, 0x2, P2 ;  /* 0x000000300c078211 */ /* 0x000fe200010f140d */
[----:B------:R-:W4:Y:S04]  /*11610*/  LDL R52, [R1+0xf4] ;  /* 0x0000f40001347983 */ /* 0x000f280000100800 */
[----:B------:R-:W3:Y:S04]  /*11620*/  LDL R12, [R1+0x88] ;  /* 0x00008800010c7983 */ /* 0x000ee80000100800 */
[----:B------:R1:W-:Y:S01]  /*11630*/  @!P0 ST.E.64 desc[UR40][R6.64], R56 ;  /* 0x0000003806008985 */ /* 0x0003e2000c101b28 */
[----:B------:R-:W-:-:S03]  /*11640*/  ISETP.GE.AND P2, PT, R15, UR4, PT ;  /* 0x000000040f007c0c */ /* 0x000fc6000bf46270 */
[----:B------:R-:W4:Y:S01]  /*11650*/  LDL R13, [R1+0x80] ;  /* 0x00008000010d7983 */ /* 0x000f220000100800 */
[----:B-1----:R-:W-:-:S03]  /*11660*/  @!P1 LEA R6, P0, R8, R11, 0x2 ;  /* 0x0000000b08069211 */ /* 0x002fc600078010ff */
[----:B------:R-:W4:Y:S01]  /*11670*/  LDL R56, [R1+0xf8] ;  /* 0x0000f80001387983 */ /* 0x000f220000100800 */
[----:B------:R-:W-:-:S05]  /*11680*/  @!P1 LEA.HI.X R7, R8, R48, R9, 0x2, P0 ;  /* 0x0000003008079211 */ /* 0x000fca00000f1409 */
[----:B------:R1:W-:Y:S01]  /*11690*/  @!P1 ST.E.64 desc[UR40][R6.64], R60 ;  /* 0x0000003c06009985 */ /* 0x0003e2000c101b28 */
[----:B------:R-:W-:Y:S02]  /*116a0*/  ISETP.GE.AND P1, PT, R14, UR4, PT ;  /* 0x000000040e007c0c */ /* 0x000fe4000bf26270 */
[-C--:B------:R-:W-:Y:S02]  /*116b0*/  @!P2 LEA R8, P5, R15, R11.reuse, 0x2 ;  /* 0x0000000b0f08a211 */ /* 0x080fe400078a10ff */
[----:B-1----:R-:W-:-:S04]  /*116c0*/  @!P3 LEA R6, P4, R29, R11, 0x2 ;  /* 0x0000000b1d06b211 */ /* 0x002fc800078810ff */
[-C--:B------:R-:W-:Y:S02]  /*116d0*/  @!P3 LEA.HI.X R7, R29, R48.reuse, R36, 0x2, P4 ;  /* 0x000000301d07b211 */ /* 0x080fe400020f1424 */
[----:B------:R-:W4:Y:S01]  /*116e0*/  LDL R29, [R1+0x10c] ;  /* 0x00010c00011d7983 */ /* 0x000f220000100800 */
[----:B------:R-:W-:-:S03]  /*116f0*/  @!P2 LEA.HI.X R9, R15, R48, R28, 0x2, P5 ;  /* 0x000000300f09a211 */ /* 0x000fc600028f141c */
[----:B------:R-:W4:Y:S01]  /*11700*/  LDL R36, [R1+0x110] ;  /* 0x0001100001247983 */ /* 0x000f220000100800 */
[----:B------:R-:W-:-:S03]  /*11710*/  ISETP.GE.AND P0, PT, R152, UR4, PT ;  /* 0x0000000498007c0c */ /* 0x000fc6000bf06270 */
[----:B------:R-:W-:Y:S04]  /*11720*/  @!P3 ST.E.64 desc[UR40][R6.64], R64 ;  /* 0x000000400600b985 */ /* 0x000fe8000c101b28 */
[----:B------:R1:W-:Y:S01]  /*11730*/  @!P2 ST.E.64 desc[UR40][R8.64], R68 ;  /* 0x000000440800a985 */ /* 0x0003e2000c101b28 */
[----:B------:R-:W-:-:S03]  /*11740*/  ISETP.GE.AND P2, PT, R32, UR4, PT ;  /* 0x0000000420007c0c */ /* 0x000fc6000bf46270 */
[----:B------:R-:W4:Y:S04]  /*11750*/  LDL R28, [R1+0x7c] ;  /* 0x00007c00011c7983 */ /* 0x000f280000100800 */
[----:B------:R-:W4:Y:S01]  /*11760*/  LDL R15, [R1+0x78] ;  /* 0x00007800010f7983 */ /* 0x000f220000100800 */
[-C--:B-1----:R-:W-:Y:S02]  /*11770*/  @!P1 LEA R8, P5, R14, R11.reuse, 0x2 ;  /* 0x0000000b0e089211 */ /* 0x082fe400078a10ff */
[----:B------:R-:W-:-:S04]  /*11780*/  @!P0 LEA R6, P4, R152, R11, 0x2 ;  /* 0x0000000b98068211 */ /* 0x000fc800078810ff */
[-C--:B------:R-:W-:Y:S02]  /*11790*/  @!P0 LEA.HI.X R7, R152, R48.reuse, R41, 0x2, P4 ;  /* 0x0000003098078211 */ /* 0x080fe400020f1429 */
[----:B------:R-:W-:Y:S01]  /*117a0*/  ISETP.GE.AND P3, PT, R37, UR4, PT ;  /* 0x0000000425007c0c */ /* 0x000fe2000bf66270 */
[----:B------:R-:W4:Y:S04]  /*117b0*/  LDL R41, [R1+0x68] ;  /* 0x0000680001297983 */ /* 0x000f280000100800 */
[----:B------:R-:W-:Y:S01]  /*117c0*/  @!P0 ST.E.64 desc[UR40][R6.64], R72 ;  /* 0x0000004806008985 */ /* 0x000fe2000c101b28 */
[----:B-----5:R-:W-:-:S03]  /*117d0*/  @!P1 LEA.HI.X R9, R14, R48, R25, 0x2, P5 ;  /* 0x000000300e099211 */ /* 0x020fc600028f1419 */
[----:B------:R-:W5:Y:S04]  /*117e0*/  LDL R14, [R1+0x104] ;  /* 0x00010400010e7983 */ /* 0x000f680000100800 */
[----:B------:R-:W5:Y:S04]  /*117f0*/  LDL R25, [R1+0x108] ;  /* 0x0001080001197983 */ /* 0x000f680000100800 */
[----:B------:R1:W-:Y:S02]  /*11800*/  @!P1 ST.E.64 desc[UR40][R8.64], R76 ;  /* 0x0000004c08009985 */ /* 0x0003e4000c101b28 */
[----:B-1----:R-:W-:-:S04]  /*11810*/  @!P2 LEA R8, P5, R32, R11, 0x2 ;  /* 0x0000000b2008a211 */ /* 0x002fc800078a10ff */
[-C--:B--2---:R-:W-:Y:S02]  /*11820*/  @!P2 LEA.HI.X R9, R32, R48.reuse, R24, 0x2, P5 ;  /* 0x000000302009a211 */ /* 0x084fe400028f1418 */
[----:B------:R-:W2:Y:S04]  /*11830*/  LDL R32, [R1+0x100] ;  /* 0x0001000001207983 */ /* 0x000ea80000100800 */
[----:B------:R-:W2:Y:S01]  /*11840*/  LDL R24, [R1+0xfc] ;  /* 0x0000fc0001187983 */ /* 0x000ea20000100800 */
[----:B------:R-:W-:Y:S02]  /*11850*/  @!P3 LEA R6, P4, R37, R11, 0x2 ;  /* 0x0000000b2506b211 */ /* 0x000fe400078810ff */
[----:B------:R-:W-:Y:S02]  /*11860*/  ISETP.GE.AND P0, PT, R33, UR4, PT ;  /* 0x0000000421007c0c */ /* 0x000fe4000bf06270 */
[----:B------:R-:W-:-:S02]  /*11870*/  @!P3 LEA.HI.X R7, R37, R48, R40, 0x2, P4 ;  /* 0x000000302507b211 */ /* 0x000fc400020f1428 */
[----:B------:R-:W2:Y:S01]  /*11880*/  LDL R37, [R1+0x64] ;  /* 0x0000640001257983 */ /* 0x000ea20000100800 */
[----:B---3--:R-:W-:-:S03]  /*11890*/  ISETP.GE.AND P1, PT, R12, UR4, PT ;  /* 0x000000040c007c0c */ /* 0x008fc6000bf26270 */
[----:B------:R-:W-:Y:S04]  /*118a0*/  @!P3 ST.E.64 desc[UR40][R6.64], R80 ;  /* 0x000000500600b985 */ /* 0x000fe8000c101b28 */
[----:B------:R1:W-:Y:S01]  /*118b0*/  @!P2 ST.E.64 desc[UR40][R8.64], R84 ;  /* 0x000000540800a985 */ /* 0x0003e2000c101b28 */
[----:B----4-:R-:W-:-:S03]  /*118c0*/  ISETP.GE.AND P2, PT, R13, UR4, PT ;  /* 0x000000040d007c0c */ /* 0x010fc6000bf46270 */
[----:B------:R-:W3:Y:S02]  /*118d0*/  LDL R40, [R1+0xe8] ;  /* 0x0000e80001287983 */ /* 0x000ee40000100800 */
[CC--:B-1----:R-:W-:Y:S02]  /*118e0*/  @!P1 LEA R8, P5, R12.reuse, R11.reuse, 0x2 ;  /* 0x0000000b0c089211 */ /* 0x0c2fe400078a10ff */
[----:B------:R-:W-:Y:S02]  /*118f0*/  @!P0 LEA R6, P4, R33, R11, 0x2 ;  /* 0x0000000b21068211 */ /* 0x000fe400078810ff */
[----:B------:R-:W-:Y:S02]  /*11900*/  ISETP.GE.AND P3, PT, R21, UR4, PT ;  /* 0x0000000415007c0c */ /* 0x000fe4000bf66270 */
[-C--:B------:R-:W-:Y:S02]  /*11910*/  @!P1 LEA.HI.X R9, R12, R48.reuse, R29, 0x2, P5 ;  /* 0x000000300c099211 */ /* 0x080fe400028f141d */
[----:B------:R-:W4:Y:S01]  /*11920*/  LDL R12, [R1+0x6c] ;  /* 0x00006c00010c7983 */ /* 0x000f220000100800 */
[----:B------:R-:W-:-:S03]  /*11930*/  @!P0 LEA.HI.X R7, R33, R48, R36, 0x2, P4 ;  /* 0x0000003021078211 */ /* 0x000fc600020f1424 */
[----:B------:R-:W3:Y:S04]  /*11940*/  LDL R33, [R1+0x60] ;  /* 0x0000600001217983 */ /* 0x000ee80000100800 */
[----:B------:R-:W-:Y:S04]  /*11950*/  @!P0 ST.E.64 desc[UR40][R6.64], R88 ;  /* 0x0000005806008985 */ /* 0x000fe8000c101b28 */
[----:B------:R1:W-:Y:S01]  /*11960*/  @!P1 ST.E.64 desc[UR40][R8.64], R92 ;  /* 0x0000005c08009985 */ /* 0x0003e2000c101b28 */
[----:B------:R-:W-:-:S03]  /*11970*/  ISETP.GE.AND P0, PT, R28, UR4, PT ;  /* 0x000000041c007c0c */ /* 0x000fc6000bf06270 */
[----:B------:R-:W3:Y:S04]  /*11980*/  LDL R29, [R1+0x5c] ;  /* 0x00005c00011d7983 */ /* 0x000ee80000100800 */
[----:B------:R-:W3:Y:S01]  /*11990*/  LDL R36, [R1+0xe4] ;  /* 0x0000e40001247983 */ /* 0x000ee20000100800 */
[-C--:B-1----:R-:W-:Y:S02]  /*119a0*/  @!P2 LEA R8, P5, R13, R11.reuse, 0x2 ;  /* 0x0000000b0d08a211 */ /* 0x082fe400078a10ff */
[----:B------:R-:W-:Y:S02]  /*119b0*/  @!P3 LEA R6, P4, R21, R11, 0x2 ;  /* 0x0000000b1506b211 */ /* 0x000fe400078810ff */
[----:B------:R-:W-:Y:S02]  /*119c0*/  ISETP.GE.AND P1, PT, R15, UR4, PT ;  /* 0x000000040f007c0c */ /* 0x000fe4000bf26270 */
[----:B-----5:R-:W-:-:S02]  /*119d0*/  @!P2 LEA.HI.X R9, R13, R48, R14, 0x2, P5 ;  /* 0x000000300d09a211 */ /* 0x020fc400028f140e */
[----:B------:R-:W5:Y:S04]  /*119e0*/  LDL R13, [R1+0xf0] ;  /* 0x0000f000010d7983 */ /* 0x000f680000100800 */
[----:B------:R-:W5:Y:S01]  /*119f0*/  LDL R14, [R1+0x58] ;  /* 0x00005800010e7983 */ /* 0x000f620000100800 */
[----:B------:R-:W-:-:S03]  /*11a00*/  @!P3 LEA.HI.X R7, R21, R48, R25, 0x2, P4 ;  /* 0x000000301507b211 */ /* 0x000fc600020f1419 */
[----:B------:R-:W5:Y:S04]  /*11a10*/  LDL R25, [R1+0x54] ;  /* 0x0000540001197983 */ /* 0x000f680000100800 */
[----:B------:R-:W5:Y:S04]  /*11a20*/  LDL R21, [R1+0x50] ;  /* 0x0000500001157983 */ /* 0x000f680000100800 */
[----:B------:R1:W-:Y:S04]  /*11a30*/  @!P3 ST.E.64 desc[UR40][R6.64], R96 ;  /* 0x000000600600b985 */ /* 0x0003e8000c101b28 */
[----:B------:R0:W-:Y:S01]  /*11a40*/  @!P2 ST.E.64 desc[UR40][R8.64], R100 ;  /* 0x000000640800a985 */ /* 0x0001e2000c101b28 */
[----:B-1----:R-:W-:-:S02]  /*11a50*/  @!P0 LEA R6, P5, R28, R11, 0x2 ;  /* 0x0000000b1c068211 */ /* 0x002fc400078a10ff */
[C---:B0-----:R-:W-:Y:S02]  /*11a60*/  @!P1 LEA R8, P2, R15.reuse, R11, 0x2 ;  /* 0x0000000b0f089211 */ /* 0x041fe400078410ff */
[-C--:B--2---:R-:W-:Y:S02]  /*11a70*/  @!P0 LEA.HI.X R7, R28, R48.reuse, R32, 0x2, P5 ;  /* 0x000000301c078211 */ /* 0x084fe400028f1420 */
[----:B------:R-:W-:Y:S01]  /*11a80*/  @!P1 LEA.HI.X R9, R15, R48, R24, 0x2, P2 ;  /* 0x000000300f099211 */ /* 0x000fe200010f1418 */
[----:B------:R-:W2:Y:S04]  /*11a90*/  LDL R32, [R1+0xe0] ;  /* 0x0000e00001207983 */ /* 0x000ea80000100800 */
[----:B------:R-:W2:Y:S04]  /*11aa0*/  LDL R15, [R1+0xdc] ;  /* 0x0000dc00010f7983 */ /* 0x000ea80000100800 */
[----:B------:R-:W2:Y:S04]  /*11ab0*/  LDL R28, [R1+0xd8] ;  /* 0x0000d800011c7983 */ /* 0x000ea80000100800 */
[----:B------:R-:W2:Y:S01]  /*11ac0*/  LDL R24, [R1+0xd4] ;  /* 0x0000d40001187983 */ /* 0x000ea20000100800 */
[----:B------:R-:W-:-:S02]  /*11ad0*/  ISETP.GE.AND P3, PT, R53, UR4, PT ;  /* 0x0000000435007c0c */ /* 0x000fc4000bf66270 */
[----:B------:R-:W-:Y:S01]  /*11ae0*/  ISETP.GE.AND P4, PT, R45, UR4, PT ;  /* 0x000000042d007c0c */ /* 0x000fe2000bf86270 */
[----:B------:R0:W-:Y:S04]  /*11af0*/  @!P0 ST.E.64 desc[UR40][R6.64], R104 ;  /* 0x0000006806008985 */ /* 0x0001e8000c101b28 */
[----:B------:R1:W-:Y:S01]  /*11b00*/  @!P1 ST.E.64 desc[UR40][R8.64], R108 ;  /* 0x0000006c08009985 */ /* 0x0003e2000c101b28 */
[----:B------:R-:W-:-:S05]  /*11b10*/  ISETP.GE.AND P1, PT, R41, UR4, PT ;  /* 0x0000000429007c0c */ /* 0x000fca000bf26270 */
[-C--:B0-----:R-:W-:Y:S02]  /*11b20*/  @!P3 LEA R6, P0, R53, R11.reuse, 0x2 ;  /* 0x0000000b3506b211 */ /* 0x081fe400078010ff */
[----:B-1----:R-:W-:Y:S02]  /*11b30*/  @!P4 LEA R8, P5, R45, R11, 0x2 ;  /* 0x0000000b2d08c211 */ /* 0x002fe400078a10ff */
[-C--:B------:R-:W-:Y:S02]  /*11b40*/  @!P3 LEA.HI.X R7, R53, R48.reuse, R56, 0x2, P0 ;  /* 0x000000303507b211 */ /* 0x080fe400000f1438 */
[----:B------:R-:W-:Y:S02]  /*11b50*/  ISETP.GE.AND P0, PT, R37, UR4, PT ;  /* 0x0000000425007c0c */ /* 0x000fe4000bf06270 */
[----:B------:R-:W-:Y:S01]  /*11b60*/  @!P4 LEA.HI.X R9, R45, R48, R52, 0x2, P5 ;  /* 0x000000302d09c211 */ /* 0x000fe200028f1434 */
[----:B------:R-:W-:Y:S04]  /*11b70*/  @!P3 ST.E.64 desc[UR40][R6.64], R112 ;  /* 0x000000700600b985 */ /* 0x000fe8000c101b28 */
[----:B------:R0:W-:Y:S01]  /*11b80*/  @!P4 ST.E.64 desc[UR40][R8.64], R116 ;  /* 0x000000740800c985 */ /* 0x0001e2000c101b28 */
[----:B----4-:R-:W-:-:S02]  /*11b90*/  ISETP.GE.AND P2, PT, R12, UR4, PT ;  /* 0x000000040c007c0c */ /* 0x010fc4000bf46270 */
[----:B---3--:R-:W-:Y:S02]  /*11ba0*/  ISETP.GE.AND P4, PT, R33, UR4, PT ;  /* 0x0000000421007c0c */ /* 0x008fe4000bf86270 */
[----:B0-----:R-:W-:-:S09]  /*11bb0*/  @!P1 LEA R8, P5, R41, R11, 0x2 ;  /* 0x0000000b29089211 */ /* 0x001fd200078a10ff */
[CC--:B------:R-:W-:Y:S02]  /*11bc0*/  @!P2 LEA R6, P3, R12.reuse, R11.reuse, 0x2 ;  /* 0x0000000b0c06a211 */ /* 0x0c0fe400078610ff */
[-C--:B------:R-:W-:Y:S02]  /*11bd0*/  @!P1 LEA.HI.X R9, R41, R48.reuse, R44, 0x2, P5 ;  /* 0x0000003029099211 */ /* 0x080fe400028f142c */
[----:B-----5:R-:W-:Y:S02]  /*11be0*/  @!P2 LEA.HI.X R7, R12, R48, R13, 0x2, P3 ;  /* 0x000000300c07a211 */ /* 0x020fe400018f140d */
[----:B------:R-:W-:-:S03]  /*11bf0*/  @!P0 LEA R12, P3, R37, R11, 0x2 ;  /* 0x0000000b250c8211 */ /* 0x000fc600078610ff */
[----:B------:R0:W-:Y:S01]  /*11c00*/  @!P2 ST.E.64 desc[UR40][R6.64], R120 ;  /* 0x000000780600a985 */ /* 0x0001e2000c101b28 */
[----:B------:R-:W-:Y:S02]  /*11c10*/  ISETP.GE.AND P2, PT, R29, UR4, PT ;  /* 0x000000041d007c0c */ /* 0x000fe4000bf46270 */
        /* <DEDUP_REMOVED lines=10> */
[CC--:B---3--:R-:W-:Y:S02]  /*11cc0*/  @!P3 LEA R12, P4, R14.reuse, R11.reuse, 0x2 ;  /* 0x0000000b0e0cb211 */ /* 0x0c8fe400078810ff */
[-C--:B--2---:R-:W-:Y:S02]  /*11cd0*/  @!P2 LEA.HI.X R9, R29, R48.reuse, R32, 0x2, P5 ;  /* 0x000000301d09a211 */ /* 0x084fe400028f1420 */
[-C--:B0-----:R-:W-:Y:S02]  /*11ce0*/  @!P1 LEA R6, P5, R25, R11.reuse, 0x2 ;  /* 0x0000000b19069211 */ /* 0x081fe400078a10ff */
[-C--:B------:R-:W-:Y:S02]  /*11cf0*/  @!P3 LEA.HI.X R13, R14, R48.reuse, R15, 0x2, P4 ;  /* 0x000000300e0db211 */ /* 0x080fe400020f140f */
[----:B------:R-:W-:Y:S02]  /*11d00*/  @!P0 LEA R14, P4, R21, R11, 0x2 ;  /* 0x0000000b150e8211 */ /* 0x000fe400078810ff */
[-C--:B------:R-:W-:Y:S01]  /*11d10*/  @!P1 LEA.HI.X R7, R25, R48.reuse, R28, 0x2, P5 ;  /* 0x0000003019079211 */ /* 0x080fe200028f141c */
[----:B------:R3:W-:Y:S01]  /*11d20*/  @!P2 ST.E.64 desc[UR40][R8.64], R136 ;  /* 0x000000880800a985 */ /* 0x0007e2000c101b28 */
[----:B------:R-:W-:-:S03]  /*11d30*/  @!P0 LEA.HI.X R15, R21, R48, R24, 0x2, P4 ;  /* 0x00000030150f8211 */ /* 0x000fc600020f1418 */
[----:B------:R3:W-:Y:S04]  /*11d40*/  @!P3 ST.E.64 desc[UR40][R12.64], R140 ;  /* 0x0000008c0c00b985 */ /* 0x0007e8000c101b28 */
[----:B------:R3:W-:Y:S04]  /*11d50*/  @!P1 ST.E.64 desc[UR40][R6.64], R144 ;  /* 0x0000009006009985 */ /* 0x0007e8000c101b28 */
[----:B------:R3:W-:Y:S02]  /*11d60*/  @!P0 ST.E.64 desc[UR40][R14.64], R148 ;  /* 0x000000940e008985 */ /* 0x0007e4000c101b28 */
.L_x_9815:
[----:B------:R-:W-:Y:S05]  /*11d70*/  BSYNC B1 ;  /* 0x0000000000017941 */ /* 0x000fea0003800000 */
.L_x_9814:
[----:B------:R-:W-:-:S03]  /*11d80*/  UMOV UR4, 0xffffffff ;  /* 0xffffffff00047882 */ /* 0x000fc60000000000 */
[----:B------:R-:W-:Y:S05]  /*11d90*/  BRA.DIV UR4, `(.L_x_9816) ;  /* 0x000000a204a07947 */ /* 0x000fea000b800000 */
[----:B0-----:R-:W0:Y:S04]  /*11da0*/  SHFL.IDX PT, R10, R10, 0x1, 0x1c1f ;  /* 0x003c1f000a0a7f89 */ /* 0x001e2800000e0000 */
[----:B------:R-:W4:Y:S02]  /*11db0*/  SHFL.IDX PT, R3, R3, 0x1, 0x1c1f ;  /* 0x003c1f0003037f89 */ /* 0x000f2400000e0000 */
.L_x_10017:
[----:B------:R-:W-:-:S13]  /*11dc0*/  ISETP.GE.AND P0, PT, R20, R0, PT ;  /* 0x000000001400720c */ /* 0x000fda0003f06270 */
[----:B------:R-:W-:Y:S05]  /*11dd0*/  @P0 BRA `(.L_x_9812) ;  /* 0x0000001c00980947 */ /* 0x000fea0003800000 */
[----:B------:R-:W5:Y:S01]  /*11de0*/  LDL R60, [R1+0x4c] ;  /* 0x00004c00013c7983 */ /* 0x000f620000100800 */
[----:B------:R-:W-:-:S03]  /*11df0*/  ULDC UR4, c[0x0][0xac8] ;  /* 0x0002b20000047ab9 */ /* 0x000fc60000000800 */
        /* <DEDUP_REMOVED lines=25> */
[----:B-1----:R-:W3:Y:S04]  /*11f90*/  LDL R48, [R1+0xf8] ;  /* 0x0000f80001307983 */ /* 0x002ee80000100800 */
        /* <DEDUP_REMOVED lines=10> */
[----:B--2---:R-:W2:Y:S01]  /*12040*/  LDL R11, [R1+0x50] ;  /* 0x00005000010b7983 */ /* 0x004ea20000100800 */
[----:B-----5:R-:W-:-:S02]  /*12050*/  ISETP.GE.AND P2, PT, R60, UR4, PT ;  /* 0x000000043c007c0c */ /* 0x020fc4000bf46270 */
[----:B----4-:R-:W-:Y:S01]  /*12060*/  ISETP.GE.AND P3, PT, R73, UR4, PT ;  /* 0x0000000449007c0c */ /* 0x010fe2000bf66270 */
[----:B------:R-:W-:Y:S02]  /*12070*/  IMAD.MOV.U32 R57, RZ, RZ, R52 ;  /* 0x000000ffff397224 */ /* 0x000fe400078e0034 */
[----:B------:R-:W-:Y:S02]  /*12080*/  IMAD.MOV.U32 R52, RZ, RZ, R41 ;  /* 0x000000ffff347224 */ /* 0x000fe400078e0029 */
[----:B------:R-:W-:Y:S02]  /*12090*/  IMAD.MOV.U32 R41, RZ, RZ, R36 ;  /* 0x000000ffff297224 */ /* 0x000fe400078e0024 */
[----:B---3--:R-:W-:-:S04]  /*120a0*/  IMAD.MOV.U32 R56, RZ, RZ, R7 ;  /* 0x000000ffff387224 */ /* 0x008fc800078e0007 */
[----:B0-----:R-:W-:Y:S02]  /*120b0*/  @!P2 IMAD.MOV.U32 R7, RZ, RZ, R10 ;  /* 0x000000ffff07a224 */ /* 0x001fe400078e000a */
[----:B------:R-:W-:Y:S02]  /*120c0*/  IMAD.MOV.U32 R36, RZ, RZ, R6 ;  /* 0x000000ffff247224 */ /* 0x000fe400078e0006 */
[----:B------:R-:W-:-:S04]  /*120d0*/  @!P2 IMAD.MOV.U32 R6, RZ, RZ, R3 ;  /* 0x000000ffff06a224 */ /* 0x000fc800078e0003 */
[----:B------:R-:W-:-:S04]  /*120e0*/  @!P2 IMAD.WIDE R6, R60, 0x4, R6 ;  /* 0x000000043c06a825 */ /* 0x000fc800078e0206 */
[----:B------:R-:W-:Y:S02]  /*120f0*/  IMAD.MOV.U32 R60, RZ, RZ, R57 ;  /* 0x000000ffff3c7224 */ /* 0x000fe400078e0039 */
[----:B------:R-:W-:Y:S01]  /*12100*/  IMAD.MOV.U32 R57, RZ, RZ, R8 ;  /* 0x000000ffff397224 */ /* 0x000fe200078e0008 */
[C---:B------:R-:W-:Y:S01]  /*12110*/  @!P3 LEA R8, P4, R73.reuse, R3, 0x2 ;  /* 0x000000034908b211 */ /* 0x040fe200078810ff */
[----:B------:R-:W-:Y:S02]  /*12120*/  IMAD.MOV.U32 R61, RZ, RZ, R25 ;  /* 0x000000ffff3d7224 */ /* 0x000fe400078e0019 */
[----:B------:R-:W-:Y:S02]  /*12130*/  IMAD.MOV.U32 R25, RZ, RZ, R15 ;  /* 0x000000ffff197224 */ /* 0x000fe400078e000f */
[----:B------:R-:W-:Y:S01]  /*12140*/  IMAD.MOV.U32 R15, RZ, RZ, R9 ;  /* 0x000000ffff0f7224 */ /* 0x000fe200078e0009 */
[----:B------:R-:W-:Y:S02]  /*12150*/  @!P3 LEA.HI.X R9, R73, R10, R85, 0x2, P4 ;  /* 0x0000000a4909b211 */ /* 0x000fe400020f1455 */
[----:B------:R-:W3:Y:S01]  /*12160*/  LDL R85, [R1+0x144] ;  /* 0x0001440001557983 */ /* 0x000ee20000100800 */
[----:B------:R-:W-:-:S03]  /*12170*/  ISETP.GE.AND P0, PT, R76, UR4, PT ;  /* 0x000000044c007c0c */ /* 0x000fc6000bf06270 */
[----:B------:R-:W4:Y:S04]  /*12180*/  LDL R73, [R1+0x140] ;  /* 0x0001400001497983 */ /* 0x000f280000100800 */
[----:B------:R-:W-:Y:S04]  /*12190*/  @!P2 ST.E.64 desc[UR40][R6.64], R26 ;  /* 0x0000001a0600a985 */ /* 0x000fe8000c101b28 */
[----:B------:R0:W-:Y:S02]  /*121a0*/  @!P3 ST.E.64 desc[UR40][R8.64], R30 ;  /* 0x0000001e0800b985 */ /* 0x0001e4000c101b28 */
[----:B0-----:R-:W-:-:S02]  /*121b0*/  @!P0 LEA R8, P4, R76, R3, 0x2 ;  /* 0x000000034c088211 */ /* 0x001fc400078810ff */
[----:B------:R-:W-:Y:S02]  /*121c0*/  ISETP.GE.AND P1, PT, R64, UR4, PT ;  /* 0x0000000440007c0c */ /* 0x000fe4000bf26270 */
[----:B---3--:R-:W-:Y:S02]  /*121d0*/  @!P0 LEA.HI.X R9, R76, R10, R85, 0x2, P4 ;  /* 0x0000000a4c098211 */ /* 0x008fe400020f1455 */
[----:B------:R-:W3:Y:S01]  /*121e0*/  LDL R85, [R1+0x13c] ;  /* 0x00013c0001557983 */ /* 0x000ee20000100800 */
[----:B------:R-:W-:-:S08]  /*121f0*/  ISETP.GE.AND P2, PT, R69, UR4, PT ;  /* 0x0000000445007c0c */ /* 0x000fd0000bf46270 */
[CC--:B------:R-:W-:Y:S01]  /*12200*/  @!P1 LEA R6, P5, R64.reuse, R3.reuse, 0x2 ;  /* 0x0000000340069211 */ /* 0x0c0fe200078a10ff */
[----:B------:R-:W5:Y:S03]  /*12210*/  LDL R76, [R1+0x98] ;  /* 0x00009800014c7983 */ /* 0x000f660000100800 */
[----:B------:R-:W-:Y:S02]  /*12220*/  @!P1 LEA.HI.X R7, R64, R10, R72, 0x2, P5 ;  /* 0x0000000a40079211 */ /* 0x000fe400028f1448 */
[----:B------:R-:W-:Y:S01]  /*12230*/  ISETP.GE.AND P3, PT, R81, UR4, PT ;  /* 0x0000000451007c0c */ /* 0x000fe2000bf66270 */
[----:B------:R-:W2:Y:S04]  /*12240*/  LDL R72, [R1+0x9c] ;  /* 0x00009c0001487983 */ /* 0x000ea80000100800 */
[----:B------:R0:W-:Y:S04]  /*12250*/  @!P1 ST.E.64 desc[UR40][R6.64], R34 ;  /* 0x0000002206009985 */ /* 0x0001e8000c101b28 */
[----:B------:R1:W-:Y:S01]  /*12260*/  @!P0 ST.E.64 desc[UR40][R8.64], R38 ;  /* 0x0000002608008985 */ /* 0x0003e2000c101b28 */
[----:B0-----:R-:W-:-:S04]  /*12270*/  @!P2 LEA R6, P5, R69, R3, 0x2 ;  /* 0x000000034506a211 */ /* 0x001fc800078a10ff */
[----:B----4-:R-:W-:Y:S02]  /*12280*/  @!P2 LEA.HI.X R7, R69, R10, R73, 0x2, P5 ;  /* 0x0000000a4507a211 */ /* 0x010fe400028f1449 */
[----:B------:R-:W4:Y:S01]  /*12290*/  LDL R73, [R1+0x138] ;  /* 0x0001380001497983 */ /* 0x000f220000100800 */
[----:B-1----:R-:W-:Y:S02]  /*122a0*/  @!P3 LEA R8, P4, R81, R3, 0x2 ;  /* 0x000000035108b211 */ /* 0x002fe400078810ff */
[----:B------:R-:W-:Y:S01]  /*122b0*/  ISETP.GE.AND P1, PT, R65, UR4, PT ;  /* 0x0000000441007c0c */ /* 0x000fe2000bf26270 */
[----:B------:R-:W-:Y:S01]  /*122c0*/  IMAD.MOV.U32 R64, RZ, RZ, R60 ;  /* 0x000000ffff407224 */ /* 0x000fe200078e003c */
[----:B------:R0:W-:Y:S01]  /*122d0*/  @!P2 ST.E.64 desc[UR40][R6.64], R42 ;  /* 0x0000002a0600a985 */ /* 0x0001e2000c101b28 */
[----:B------:R-:W-:-:S03]  /*122e0*/  ISETP.GE.AND P0, PT, R84, UR4, PT ;  /* 0x0000000454007c0c */ /* 0x000fc6000bf06270 */
[----:B------:R-:W5:Y:S01]  /*122f0*/  LDL R69, [R1+0x94] ;  /* 0x0000940001457983 */ /* 0x000f620000100800 */
[----:B---3--:R-:W-:-:S03]  /*12300*/  @!P3 LEA.HI.X R9, R81, R10, R85, 0x2, P4 ;  /* 0x0000000a5109b211 */ /* 0x008fc600020f1455 */
[----:B------:R-:W3:Y:S04]  /*12310*/  LDL R60, [R1+0xa0] ;  /* 0x0000a000013c7983 */ /* 0x000ee80000100800 */
[----:B------:R-:W2:Y:S01]  /*12320*/  LDL R81, [R1+0x130] ;  /* 0x0001300001517983 */ /* 0x000ea20000100800 */
[----:B------:R-:W-:Y:S02]  /*12330*/  ISETP.GE.AND P2, PT, R77, UR4, PT ;  /* 0x000000044d007c0c */ /* 0x000fe4000bf46270 */
[C---:B0-----:R-:W-:Y:S01]  /*12340*/  @!P1 LEA R6, P5, R65.reuse, R3, 0x2 ;  /* 0x0000000341069211 */ /* 0x041fe200078a10ff */
[----:B------:R-:W5:Y:S04]  /*12350*/  LDL R85, [R1+0x134] ;  /* 0x0001340001557983 */ /* 0x000f680000100800 */
[----:B------:R0:W-:Y:S01]  /*12360*/  @!P3 ST.E.64 desc[UR40][R8.64], R46 ;  /* 0x0000002e0800b985 */ /* 0x0001e2000c101b28 */
[----:B----4-:R-:W-:-:S02]  /*12370*/  @!P1 LEA.HI.X R7, R65, R10, R73, 0x2, P5 ;  /* 0x0000000a41079211 */ /* 0x010fc400028f1449 */
[----:B0-----:R-:W-:Y:S02]  /*12380*/  @!P0 LEA R8, P4, R84, R3, 0x2 ;  /* 0x0000000354088211 */ /* 0x001fe400078810ff */
[----:B------:R-:W-:Y:S01]  /*12390*/  ISETP.GE.AND P3, PT, R80, UR4, PT ;  /* 0x0000000450007c0c */ /* 0x000fe2000bf66270 */
[----:B------:R0:W-:Y:S01]  /*123a0*/  @!P1 ST.E.64 desc[UR40][R6.64], R4 ;  /* 0x0000000406009985 */ /* 0x0001e2000c101b28 */
[----:B------:R-:W-:-:S03]  /*123b0*/  IMAD.MOV.U32 R65, RZ, RZ, R61 ;  /* 0x000000ffff417224 */ /* 0x000fc600078e003d */
[----:B------:R-:W4:Y:S01]  /*123c0*/  LDL R73, [R1+0x90] ;  /* 0x0000900001497983 */ /* 0x000f220000100800 */
[----:B0-----:R-:W-:-:S03]  /*123d0*/  @!P2 LEA R4, P5, R77, R3, 0x2 ;  /* 0x000000034d04a211 */ /* 0x001fc600078a10ff */
[----:B------:R-:W4:Y:S01]  /*123e0*/  LDL R61, [R1+0x8c] ;  /* 0x00008c00013d7983 */ /* 0x000f220000100800 */
[----:B--2---:R-:W-:-:S03]  /*123f0*/  @!P2 LEA.HI.X R5, R77, R10, R81, 0x2, P5 ;  /* 0x0000000a4d05a211 */ /* 0x004fc600028f1451 */
[----:B------:R-:W2:Y:S01]  /*12400*/  LDL R77, [R1+0x128] ;  /* 0x00012800014d7983 */ /* 0x000ea20000100800 */
[----:B------:R-:W-:Y:S02]  /*12410*/  ISETP.GE.AND P1, PT, R68, UR4, PT ;  /* 0x0000000444007c0c */ /* 0x000fe4000bf26270 */
[----:B-----5:R-:W-:Y:S01]  /*12420*/  @!P0 LEA.HI.X R9, R84, R10, R85, 0x2, P4 ;  /* 0x0000000a54098211 */ /* 0x020fe200020f1455 */
[----:B------:R-:W5:Y:S04]  /*12430*/  LDL R81, [R1+0x12c] ;  /* 0x00012c0001517983 */ /* 0x000f680000100800 */
[----:B------:R-:W-:Y:S04]  /*12440*/  @!P0 ST.E.64 desc[UR40][R8.64], R54 ;  /* 0x0000003608008985 */ /* 0x000fe8000c101b28 */
[----:B------:R0:W-:Y:S02]  /*12450*/  @!P2 ST.E.64 desc[UR40][R4.64], R58 ;  /* 0x0000003a0400a985 */ /* 0x0001e4000c101b28 */
[----:B0-----:R-:W-:-:S04]  /*12460*/  @!P1 LEA R4, P5, R68, R3, 0x2 ;  /* 0x0000000344049211 */ /* 0x001fc800078a10ff */
[-C--:B--2---:R-:W-:Y:S02]  /*12470*/  @!P1 LEA.HI.X R5, R68, R10.reuse, R77, 0x2, P5 ;  /* 0x0000000a44059211 */ /* 0x084fe400028f144d */
[----:B------:R-:W2:Y:S01]  /*12480*/  LDL R77, [R1+0x120] ;  /* 0x00012000014d7983 */ /* 0x000ea20000100800 */
[----:B------:R-:W-:Y:S02]  /*12490*/  ISETP.GE.AND P2, PT, R72, UR4, PT ;  /* 0x0000000448007c0c */ /* 0x000fe4000bf46270 */
[CC--:B------:R-:W-:Y:S01]  /*124a0*/  @!P3 LEA R6, P4, R80.reuse, R3.reuse, 0x2 ;  /* 0x000000035006b211 */ /* 0x0c0fe200078810ff */
[----:B------:R-:W4:Y:S03]  /*124b0*/  LDL R68, [R1+0x88] ;  /* 0x0000880001447983 */ /* 0x000f260000100800 */
[----:B-----5:R-:W-:Y:S02]  /*124c0*/  @!P3 LEA.HI.X R7, R80, R10, R81, 0x2, P4 ;  /* 0x0000000a5007b211 */ /* 0x020fe400020f1451 */
[----:B------:R-:W5:Y:S04]  /*124d0*/  LDL R80, [R1+0x124] ;  /* 0x0001240001507983 */ /* 0x000f680000100800 */
[----:B------:R-:W-:Y:S04]  /*124e0*/  @!P3 ST.E.64 desc[UR40][R6.64], R62 ;  /* 0x0000003e0600b985 */ /* 0x000fe8000c101b28 */
[----:B------:R0:W-:Y:S02]  /*124f0*/  @!P1 ST.E.64 desc[UR40][R4.64], R66 ;  /* 0x0000004204009985 */ /* 0x0001e4000c101b28 */
[----:B0-----:R-:W-:-:S04]  /*12500*/  @!P2 LEA R4, P5, R72, R3, 0x2 ;  /* 0x000000034804a211 */ /* 0x001fc800078a10ff */
[----:B--2---:R-:W-:Y:S02]  /*12510*/  @!P2 LEA.HI.X R5, R72, R10, R77, 0x2, P5 ;  /* 0x0000000a4805a211 */ /* 0x004fe400028f144d */
[----:B------:R-:W2:Y:S01]  /*12520*/  LDL R72, [R1+0x118] ;  /* 0x0001180001487983 */ /* 0x000ea20000100800 */
[----:B---3--:R-:W-:-:S03]  /*12530*/  ISETP.GE.AND P0, PT, R60, UR4, PT ;  /* 0x000000043c007c0c */ /* 0x008fc6000bf06270 */
[----:B------:R-:W3:Y:S01]  /*12540*/  LDL R77, [R1+0x11c] ;  /* 0x00011c00014d7983 */ /* 0x000ee20000100800 */
[----:B------:R-:W-:-:S09]  /*12550*/  ISETP.GE.AND P1, PT, R69, UR4, PT ;  /* 0x0000000445007c0c */ /* 0x000fd2000bf26270 */
[----:B------:R-:W-:-:S04]  /*12560*/  @!P0 LEA R6, P4, R60, R3, 0x2 ;  /* 0x000000033c068211 */ /* 0x000fc800078810ff */
[----:B-----5:R-:W-:Y:S02]  /*12570*/  @!P0 LEA.HI.X R7, R60, R10, R80, 0x2, P4 ;  /* 0x0000000a3c078211 */ /* 0x020fe400020f1450 */
[----:B------:R-:W-:Y:S01]  /*12580*/  ISETP.GE.AND P3, PT, R76, UR4, PT ;  /* 0x000000044c007c0c */ /* 0x000fe2000bf66270 */
[----:B------:R-:W5:Y:S04]  /*12590*/  LDL R60, [R1+0x80] ;  /* 0x00008000013c7983 */ /* 0x000f680000100800 */
[----:B------:R-:W-:Y:S04]  /*125a0*/  @!P0 ST.E.64 desc[UR40][R6.64], R70 ;  /* 0x0000004606008985 */ /* 0x000fe8000c101b28 */
[----:B------:R0:W-:Y:S02]  /*125b0*/  @!P2 ST.E.64 desc[UR40][R4.64], R74 ;  /* 0x0000004a0400a985 */ /* 0x0001e4000c101b28 */
[----:B0-----:R-:W-:-:S04]  /*125c0*/  @!P1 LEA R4, P5, R69, R3, 0x2 ;  /* 0x0000000345049211 */ /* 0x001fc800078a10ff */
[-C--:B--2---:R-:W-:Y:S02]  /*125d0*/  @!P1 LEA.HI.X R5, R69, R10.reuse, R72, 0x2, P5 ;  /* 0x0000000a45059211 */ /* 0x084fe400028f1448 */
[----:B------:R-:W2:Y:S01]  /*125e0*/  LDL R72, [R1+0x110] ;  /* 0x0001100001487983 */ /* 0x000ea20000100800 */
[C---:B------:R-:W-:Y:S02]  /*125f0*/  @!P3 LEA R6, P4, R76.reuse, R3, 0x2 ;  /* 0x000000034c06b211 */ /* 0x040fe400078810ff */
[----:B----4-:R-:W-:Y:S01]  /*12600*/  ISETP.GE.AND P2, PT, R61, UR4, PT ;  /* 0x000000043d007c0c */ /* 0x010fe2000bf46270 */
[----:B------:R-:W4:Y:S01]  /*12610*/  LDL R69, [R1+0x10c] ;  /* 0x00010c0001457983 */ /* 0x000f220000100800 */
[----:B---3--:R-:W-:-:S03]  /*12620*/  @!P3 LEA.HI.X R7, R76, R10, R77, 0x2, P4 ;  /* 0x0000000a4c07b211 */ /* 0x008fc600020f144d */
[----:B------:R-:W3:Y:S04]  /*12630*/  LDL R76, [R1+0x114] ;  /* 0x00011400014c7983 */ /* 0x000ee80000100800 */
[----:B------:R-:W-:Y:S04]  /*12640*/  @!P3 ST.E.64 desc[UR40][R6.64], R78 ;  /* 0x0000004e0600b985 */ /* 0x000fe8000c101b28 */
[----:B------:R0:W-:Y:S02]  /*12650*/  @!P1 ST.E.64 desc[UR40][R4.64], R82 ;  /* 0x0000005204009985 */ /* 0x0001e4000c101b28 */
[----:B0-----:R-:W-:-:S02]  /*12660*/  @!P2 LEA R4, P5, R61, R3, 0x2 ;  /* 0x000000033d04a211 */ /* 0x001fc400078a10ff */
[----:B------:R-:W-:Y:S02]  /*12670*/  ISETP.GE.AND P0, PT, R73, UR4, PT ;  /* 0x0000000449007c0c */ /* 0x000fe4000bf06270 */
[----:B--2---:R-:W-:Y:S02]  /*12680*/  @!P2 LEA.HI.X R5, R61, R10, R72, 0x2, P5 ;  /* 0x0000000a3d05a211 */ /* 0x004fe400028f1448 */
[----:B------:R-:W2:Y:S01]  /*12690*/  LDL R61, [R1+0x104] ;  /* 0x00010400013d7983 */ /* 0x000ea20000100800 */
[----:B------:R-:W-:-:S08]  /*126a0*/  ISETP.GE.AND P3, PT, R68, UR4, PT ;  /* 0x0000000444007c0c */ /* 0x000fd0000bf66270 */
[C---:B------:R-:W-:Y:S02]  /*126b0*/  @!P0 LEA R6, P4, R73.reuse, R3, 0x2 ;  /* 0x0000000349068211 */ /* 0x040fe400078810ff */
[----:B------:R-:W-:Y:S02]  /*126c0*/  ISETP.GE.AND P1, PT, R64, UR4, PT ;  /* 0x0000000440007c0c */ /* 0x000fe4000bf26270 */
[----:B---3--:R-:W-:-:S05]  /*126d0*/  @!P0 LEA.HI.X R7, R73, R10, R76, 0x2, P4 ;  /* 0x0000000a49078211 */ /* 0x008fca00020f144c */
[----:B------:R0:W-:Y:S01]  /*126e0*/  @!P0 ST.E.64 desc[UR40][R6.64], R86 ;  /* 0x0000005606008985 */ /* 0x0001e2000c101b28 */
[----:B-----5:R-:W-:-:S03]  /*126f0*/  ISETP.GE.AND P0, PT, R60, UR4, PT ;  /* 0x000000043c007c0c */ /* 0x020fc6000bf06270 */
[----:B------:R1:W-:Y:S01]  /*12700*/  @!P2 ST.E.64 desc[UR40][R4.64], R90 ;  /* 0x0000005a0400a985 */ /* 0x0003e2000c101b28 */
[----:B------:R-:W-:Y:S02]  /*12710*/  ISETP.GE.AND P2, PT, R56, UR4, PT ;  /* 0x0000000438007c0c */ /* 0x000fe4000bf46270 */
[-C--:B0-----:R-:W-:Y:S02]  /*12720*/  @!P3 LEA R6, P4, R68, R3.reuse, 0x2 ;  /* 0x000000034406b211 */ /* 0x081fe400078810ff */
[----:B-1----:R-:W-:Y:S02]  /*12730*/  @!P1 LEA R4, P5, R64, R3, 0x2 ;  /* 0x0000000340049211 */ /* 0x002fe400078a10ff */
[-C--:B----4-:R-:W-:Y:S02]  /*12740*/  @!P3 LEA.HI.X R7, R68, R10.reuse, R69, 0x2, P4 ;  /* 0x0000000a4407b211 */ /* 0x090fe400020f1445 */
[----:B------:R-:W-:Y:S02]  /*12750*/  @!P1 LEA.HI.X R5, R64, R10, R65, 0x2, P5 ;  /* 0x0000000a40059211 */ /* 0x000fe400028f1441 */
[----:B------:R-:W-:Y:S01]  /*12760*/  ISETP.GE.AND P4, PT, R52, UR4, PT ;  /* 0x0000000434007c0c */ /* 0x000fe2000bf86270 */
[----:B------:R0:W-:Y:S01]  /*12770*/  @!P3 ST.E.64 desc[UR40][R6.64], R94 ;  /* 0x0000005e0600b985 */ /* 0x0001e2000c101b28 */
[----:B------:R-:W-:-:S03]  /*12780*/  ISETP.GE.AND P3, PT, R45, UR4, PT ;  /* 0x000000042d007c0c */ /* 0x000fc6000bf66270 */
[----:B------:R1:W-:Y:S01]  /*12790*/  @!P1 ST.E.64 desc[UR40][R4.64], R98 ;  /* 0x0000006204009985 */ /* 0x0003e2000c101b28 */
[-C--:B0-----:R-:W-:Y:S02]  /*127a0*/  @!P0 LEA R6, P5, R60, R3.reuse, 0x2 ;  /* 0x000000033c068211 */ /* 0x081fe400078a10ff */
[----:B-1----:R-:W-:-:S04]  /*127b0*/  @!P2 LEA R4, P1, R56, R3, 0x2 ;  /* 0x000000033804a211 */ /* 0x002fc800078210ff */
[-C--:B------:R-:W-:Y:S02]  /*127c0*/  @!P2 LEA.HI.X R5, R56, R10.reuse, R57, 0x2, P1 ;  /* 0x0000000a3805a211 */ /* 0x080fe400008f1439 */
[----:B------:R-:W-:Y:S02]  /*127d0*/  ISETP.GE.AND P1, PT, R41, UR4, PT ;  /* 0x0000000429007c0c */ /* 0x000fe4000bf26270 */
[----:B--2---:R-:W-:-:S05]  /*127e0*/  @!P0 LEA.HI.X R7, R60, R10, R61, 0x2, P5 ;  /* 0x0000000a3c078211 */ /* 0x004fca00028f143d */
[----:B------:R0:W-:Y:S04]  /*127f0*/  @!P0 ST.E.64 desc[UR40][R6.64], R102 ;  /* 0x0000006606008985 */ /* 0x0001e8000c101b28 */
[----:B------:R1:W-:Y:S01]  /*12800*/  @!P2 ST.E.64 desc[UR40][R4.64], R106 ;  /* 0x0000006a0400a985 */ /* 0x0003e2000c101b28 */
[----:B------:R-:W-:Y:S02]  /*12810*/  ISETP.GE.AND P2, PT, R37, UR4, PT ;  /* 0x0000000425007c0c */ /* 0x000fe4000bf46270 */
[CC--:B0-----:R-:W-:Y:S02]  /*12820*/  @!P4 LEA R6, P0, R52.reuse, R3.reuse, 0x2 ;  /* 0x000000033406c211 */ /* 0x0c1fe400078010ff */
[----:B-1----:R-:W-:Y:S02]  /*12830*/  @!P3 LEA R4, P5, R45, R3, 0x2 ;  /* 0x000000032d04b211 */ /* 0x002fe400078a10ff */
[----:B------:R-:W-:-:S02]  /*12840*/  @!P4 LEA.HI.X R7, R52, R10, R53, 0x2, P0 ;  /* 0x0000000a3407c211 */ /* 0x000fc400000f1435 */
[----:B------:R-:W-:Y:S02]  /*12850*/  ISETP.GE.AND P0, PT, R33, UR4, PT ;  /* 0x0000000421007c0c */ /* 0x000fe4000bf06270 */
[----:B------:R-:W-:Y:S01]  /*12860*/  @!P3 LEA.HI.X R5, R45, R10, R48, 0x2, P5 ;  /* 0x0000000a2d05b211 */ /* 0x000fe200028f1430 */
[----:B------:R0:W-:Y:S04]  /*12870*/  @!P4 ST.E.64 desc[UR40][R6.64], R110 ;  /* 0x0000006e0600c985 */ /* 0x0001e8000c101b28 */
[----:B------:R1:W-:Y:S01]  /*12880*/  @!P3 ST.E.64 desc[UR40][R4.64], R114 ;  /* 0x000000720400b985 */ /* 0x0003e2000c101b28 */
[----:B------:R-:W-:Y:S02]  /*12890*/  ISETP.GE.AND P3, PT, R29, UR4, PT ;  /* 0x000000041d007c0c */ /* 0x000fe4000bf66270 */
[----:B0-----:R-:W-:-:S02]  /*128a0*/  @!P1 LEA R6, P4, R41, R3, 0x2 ;  /* 0x0000000329069211 */ /* 0x001fc400078810ff */
[-C--:B-1----:R-:W-:Y:S02]  /*128b0*/  @!P2 LEA R4, P5, R37, R3.reuse, 0x2 ;  /* 0x000000032504a211 */ /* 0x082fe400078a10ff */
[-C--:B------:R-:W-:Y:S02]  /*128c0*/  @!P1 LEA.HI.X R7, R41, R10.reuse, R44, 0x2, P4 ;  /* 0x0000000a29079211 */ /* 0x080fe400020f142c */
[----:B------:R-:W-:Y:S02]  /*128d0*/  @!P0 LEA R8, P4, R33, R3, 0x2 ;  /* 0x0000000321088211 */ /* 0x000fe400078810ff */
[-C--:B------:R-:W-:Y:S01]  /*128e0*/  @!P2 LEA.HI.X R5, R37, R10.reuse, R40, 0x2, P5 ;  /* 0x0000000a2505a211 */ /* 0x080fe200028f1428 */
[----:B------:R-:W-:Y:S01]  /*128f0*/  @!P1 ST.E.64 desc[UR40][R6.64], R118 ;  /* 0x0000007606009985 */ /* 0x000fe2000c101b28 */
[----:B------:R-:W-:Y:S02]  /*12900*/  ISETP.GE.AND P1, PT, R25, UR4, PT ;  /* 0x0000000419007c0c */ /* 0x000fe4000bf26270 */
[----:B------:R-:W-:-:S02]  /*12910*/  @!P0 LEA.HI.X R9, R33, R10, R36, 0x2, P4 ;  /* 0x0000000a21098211 */ /* 0x000fc400020f1424 */
[----:B------:R-:W-:Y:S01]  /*12920*/  ISETP.GE.AND P4, PT, R12, UR4, PT ;  /* 0x000000040c007c0c */ /* 0x000fe2000bf86270 */
[----:B------:R0:W-:Y:S01]  /*12930*/  @!P2 ST.E.64 desc[UR40][R4.64], R122 ;  /* 0x0000007a0400a985 */ /* 0x0001e2000c101b28 */
[----:B------:R-:W-:-:S03]  /*12940*/  ISETP.GE.AND P2, PT, R21, UR4, PT ;  /* 0x0000000415007c0c */ /* 0x000fc6000bf46270 */
[----:B------:R1:W-:Y:S01]  /*12950*/  @!P0 ST.E.64 desc[UR40][R8.64], R126 ;  /* 0x0000007e08008985 */ /* 0x0003e2000c101b28 */
[----:B------:R-:W-:Y:S02]  /*12960*/  ISETP.GE.AND P0, PT, R14, UR4, PT ;  /* 0x000000040e007c0c */ /* 0x000fe4000bf06270 */
[----:B0-----:R-:W-:-:S04]  /*12970*/  @!P3 LEA R4, P5, R29, R3, 0x2 ;  /* 0x000000031d04b211 */ /* 0x001fc800078a10ff */
[----:B------:R-:W-:Y:S02]  /*12980*/  @!P3 LEA.HI.X R5, R29, R10, R32, 0x2, P5 ;  /* 0x0000000a1d05b211 */ /* 0x000fe400028f1420 */
[----:B------:R-:W-:-:S03]  /*12990*/  @!P1 LEA R6, P5, R25, R3, 0x2 ;  /* 0x0000000319069211 */ /* 0x000fc600078a10ff */
[----:B------:R0:W-:Y:S01]  /*129a0*/  @!P3 ST.E.64 desc[UR40][R4.64], R130 ;  /* 0x000000820400b985 */ /* 0x0001e2000c101b28 */
[----:B------:R-:W-:Y:S02]  /*129b0*/  @!P1 LEA.HI.X R7, R25, R10, R28, 0x2, P5 ;  /* 0x0000000a19079211 */ /* 0x000fe400028f141c */
[-C--:B-1----:R-:W-:Y:S02]  /*129c0*/  @!P2 LEA R8, P5, R21, R3.reuse, 0x2 ;  /* 0x000000031508a211 */ /* 0x082fe400078a10ff */
[----:B0-----:R-:W-:-:S04]  /*129d0*/  @!P4 LEA R4, P3, R12, R3, 0x2 ;  /* 0x000000030c04c211 */ /* 0x001fc800078610ff */
[-C--:B------:R-:W-:Y:S02]  /*129e0*/  @!P4 LEA.HI.X R5, R12, R10.reuse, R13, 0x2, P3 ;  /* 0x0000000a0c05c211 */ /* 0x080fe400018f140d */
[C---:B------:R-:W-:Y:S02]  /*129f0*/  @!P0 LEA R12, P3, R14.reuse, R3, 0x2 ;  /* 0x000000030e0c8211 */ /* 0x040fe400078610ff */
[-C--:B------:R-:W-:Y:S02]  /*12a00*/  @!P2 LEA.HI.X R9, R21, R10.reuse, R24, 0x2, P5 ;  /* 0x0000000a1509a211 */ /* 0x080fe400028f1418 */
[----:B------:R-:W-:Y:S01]  /*12a10*/  @!P0 LEA.HI.X R13, R14, R10, R15, 0x2, P3 ;  /* 0x0000000a0e0d8211 */ /* 0x000fe200018f140f */
[----:B------:R0:W-:Y:S04]  /*12a20*/  @!P1 ST.E.64 desc[UR40][R6.64], R134 ;  /* 0x0000008606009985 */ /* 0x0001e8000c101b28 */
[----:B------:R0:W-:Y:S04]  /*12a30*/  @!P4 ST.E.64 desc[UR40][R4.64], R138 ;  /* 0x0000008a0400c985 */ /* 0x0001e8000c101b28 */
[----:B------:R0:W-:Y:S04]  /*12a40*/  @!P2 ST.E.64 desc[UR40][R8.64], R142 ;  /* 0x0000008e0800a985 */ /* 0x0001e8000c101b28 */
[----:B------:R0:W-:Y:S01]  /*12a50*/  @!P0 ST.E.64 desc[UR40][R12.64], R146 ;  /* 0x000000920c008985 */ /* 0x0001e2000c101b28 */
[----:B------:R-:W-:-:S13]  /*12a60*/  ISETP.GE.AND P0, PT, R11, UR4, PT ;  /* 0x000000040b007c0c */ /* 0x000fda000bf06270 */
[----:B0-----:R-:W-:Y:S05]  /*12a70*/  @P0 BRA `(.L_x_9812) ;  /* 0x0000001000700947 */ /* 0x001fea0003800000 */
[----:B------:R-:W2:Y:S01]  /*12a80*/  LDL R14, [R1+0xd4] ;  /* 0x0000d400010e7983 */ /* 0x000ea20000100800 */
[----:B------:R-:W-:-:S04]  /*12a90*/  LEA R4, P0, R11, R3, 0x2 ;  /* 0x000000030b047211 */ /* 0x000fc800078010ff */
[----:B--2---:R-:W-:-:S05]  /*12aa0*/  LEA.HI.X R5, R11, R10, R14, 0x2, P0 ;  /* 0x0000000a0b057211 */ /* 0x004fca00000f140e */
[----:B------:R0:W-:Y:S01]  /*12ab0*/  ST.E.64 desc[UR40][R4.64], R150 ;  /* 0x0000009604007985 */ /* 0x0001e2000c101b28 */
[----:B------:R-:W-:Y:S05]  /*12ac0*/  BRA `(.L_x_9812) ;  /* 0x00000010005c7947 */ /* 0x000fea0003800000 */
.L_x_9799:
[----:B-1----:R-:W3:Y:S01]  /*12ad0*/  LDL.LU R6, [R1+0x38] ;  /* 0x0000380001067983 */ /* 0x002ee20000300800 */
[----:B------:R-:W-:Y:S01]  /*12ae0*/  ULDC.64 UR6, c[0x0][0xc08] ;  /* 0x0003020000067ab9 */ /* 0x000fe20000000a00 */
[----:B------:R-:W-:Y:S02]  /*12af0*/  ULDC.64 UR4, c[0x0][0xc00] ;  /* 0x0003000000047ab9 */ /* 0x000fe40000000a00 */
[----:B------:R-:W4:Y:S04]  /*12b00*/  LDL.LU R0, [R1+0x3c] ;  /* 0x00003c0001007983 */ /* 0x000f280000300800 */
[----:B------:R-:W2:Y:S01]  /*12b10*/  LDL R8, [R1+0x30] ;  /* 0x0000300001087983 */ /* 0x000ea20000100800 */
[----:B------:R-:W-:Y:S01]  /*12b20*/  ISETP.NE.U32.AND P1, PT, RZ, UR6, PT ;  /* 0x00000006ff007c0c */ /* 0x000fe2000bf25070 */
[----:B------:R-:W-:Y:S01]  /*12b30*/  IMAD.MOV.U32 R3, RZ, RZ, RZ ;  /* 0x000000ffff037224 */ /* 0x000fe200078e00ff */
[----:B------:R-:W-:-:S02]  /*12b40*/  ISETP.NE.U32.AND P0, PT, RZ, UR4, PT ;  /* 0x00000004ff007c0c */ /* 0x000fc4000bf05070 */
[----:B------:R-:W-:Y:S02]  /*12b50*/  ISETP.NE.AND.EX P1, PT, RZ, UR7, PT, P1 ;  /* 0x00000007ff007c0c */ /* 0x000fe4000bf25310 */
[----:B------:R-:W-:Y:S02]  /*12b60*/  ISETP.NE.AND.EX P0, PT, RZ, UR5, PT, P0 ;  /* 0x00000005ff007c0c */ /* 0x000fe4000bf05300 */
[----:B---3--:R-:W-:Y:S01]  /*12b70*/  IADD3 R4, P2, R6, UR4, RZ ;  /* 0x0000000406047c10 */ /* 0x008fe2000ff5e0ff */
[----:B------:R-:W-:-:S03]  /*12b80*/  ULDC UR4, c[0x0][0xa88] ;  /* 0x0002a20000047ab9 */ /* 0x000fc60000000800 */
[----:B----4-:R-:W-:-:S05]  /*12b90*/  IADD3.X R5, R0, UR5, RZ, P2, !PT ;  /* 0x0000000500057c10 */ /* 0x010fca00097fe4ff */
[----:B------:R-:W-:Y:S01]  /*12ba0*/  @P1 IADD3 R6, P2, R6, UR6, RZ ;  /* 0x0000000606061c10 */ /* 0x000fe2000ff5e0ff */
[----:B------:R-:W-:Y:S01]  /*12bb0*/  IMAD.U32 R21, RZ, RZ, UR4 ;  /* 0x00000004ff157e24 */ /* 0x000fe2000f8e00ff */
[----:B------:R1:W5:Y:S02]  /*12bc0*/  @P0 LDG.E R3, desc[UR40][R4.64] ;  /* 0x0000002804030981 */ /* 0x000364000c1e1900 */
[----:B------:R-:W-:-:S05]  /*12bd0*/  @P1 IADD3.X R7, R0, UR7, RZ, P2, !PT ;  /* 0x0000000700071c10 */ /* 0x000fca00097fe4ff */
[----:B------:R1:W5:Y:S01]  /*12be0*/  @P1 LDG.E R21, desc[UR40][R6.64] ;  /* 0x0000002806151981 */ /* 0x000362000c1e1900 */
[----:B--2---:R-:W-:Y:S01]  /*12bf0*/  ISETP.NE.AND P2, PT, R8, RZ, PT ;  /* 0x000000ff0800720c */ /* 0x004fe20003f45270 */
[----:B------:R-:W2:-:S12]  /*12c00*/  S2R R0, SR_TID.X ;  /* 0x0000000000007919 */ /* 0x000e980000002100 */
[----:B------:R-:W3:Y:S01]  /*12c10*/  @!P2 LDC R8, c[0x0][0xad4] ;  /* 0x0002b500ff08ab82 */ /* 0x000ee20000000800 */
[----:B--2---:R-:W-:Y:S01]  /*12c20*/  VIADD R30, R0, 0xffffff80 ;  /* 0xffffff80001e7836 */ /* 0x004fe20000000000 */
[----:B---3--:R1:W-:Y:S01]  /*12c30*/  @!P2 STL [R1+0x30], R8 ;  /* 0x000030080100a387 */ /* 0x0083e20000100800 */
[----:B------:R-:W-:-:S03]  /*12c40*/  ISETP.GT.AND P2, PT, R8, 0x1, PT ;  /* 0x000000010800780c */ /* 0x000fc60003f44270 */
[----:B------:R-:W-:Y:S01]  /*12c50*/  ISETP.GT.AND P3, PT, R30, 0x7f, PT ;  /* 0x0000007f1e00780c */ /* 0x000fe20003f64270 */
[----:B------:R-:W-:-:S12]  /*12c60*/  @P1 BRA `(.L_x_9817) ;  /* 0x0000000000101947 */ /* 0x000fd80003800000 */
[----:B------:R-:W-:Y:S05]  /*12c70*/  @!P0 BRA `(.L_x_9817) ;  /* 0x00000000000c8947 */ /* 0x000fea0003800000 */
[----:B------:R-:W2:Y:S04]  /*12c80*/  LDG.E R0, desc[UR40][R4.64] ;  /* 0x0000002804007981 */ /* 0x000ea8000c1e1900 */
[----:B-----5:R-:W2:Y:S02]  /*12c90*/  LDG.E R21, desc[UR40][R4.64+0x4] ;  /* 0x0000042804157981 */ /* 0x020ea4000c1e1900 */
[----:B--2---:R-:W-:-:S07]  /*12ca0*/  IMAD.IADD R21, R21, 0x1, -R0 ;  /* 0x0000000115157824 */ /* 0x004fce00078e0a00 */
.L_x_9817:
[----:B-1----:R-:W2:Y:S04]  /*12cb0*/  LDL.LU R4, [R1+0x34] ;  /* 0x0000340001047983 */ /* 0x002ea80000300800 */
[----:B------:R-:W3:Y:S01]  /*12cc0*/  LDL.LU R0, [R1+0xcc] ;  /* 0x0000cc0001007983 */ /* 0x000ee20000300800 */
[----:B------:R-:W-:Y:S01]  /*12cd0*/  BSSY B1, `(.L_x_9818) ;  /* 0x0000039000017945 */ /* 0x000fe20003800000 */
[----:B-----5:R-:W-:Y:S02]  /*12ce0*/  SHF.R.S32.HI R24, RZ, 0x1f, R3 ;  /* 0x0000001fff187819 */ /* 0x020fe40000011403 */
[----:B--2---:R-:W-:Y:S02]  /*12cf0*/  SEL R31, R4, RZ, !P0 ;  /* 0x000000ff041f7207 */ /* 0x004fe40004000000 */
[----:B---3--:R-:W-:Y:S01]  /*12d00*/  SEL R26, R0, RZ, !P0 ;  /* 0x000000ff001a7207 */ /* 0x008fe20004000000 */
[----:B------:R-:W-:Y:S06]  /*12d10*/  @P3 BRA `(.L_x_9819) ;  /* 0x0000000000d03947 */ /* 0x000fec0003800000 */
[----:B------:R-:W2:Y:S01]  /*12d20*/  LDL R4, [R1+0x44] ;  /* 0x0000440001047983 */ /* 0x000ea20000100800 */
[----:B------:R-:W1:Y:S01]  /*12d30*/  LDC R28, c[0x0][0xbe8] ;  /* 0x0002fa00ff1c7b82 */ /* 0x000e620000000800 */
[----:B------:R-:W2:Y:S02]  /*12d40*/  S2R R0, SR_TID.X ;  /* 0x0000000000007919 */ /* 0x000ea40000002100 */
[----:B--2---:R-:W-:Y:S02]  /*12d50*/  IMAD R0, R4, 0x80, R0 ;  /* 0x0000008004007824 */ /* 0x004fe400078e0200 */
[----:B-1----:R-:W-:Y:S02]  /*12d60*/  IMAD R4, R21, R28, RZ ;  /* 0x0000001c15047224 */ /* 0x002fe400078e02ff */
[----:B------:R-:W-:-:S05]  /*12d70*/  VIADD R33, R0, 0xffffff80 ;  /* 0xffffff8000217836 */ /* 0x000fca0000000000 */
[----:B------:R-:W-:-:S13]  /*12d80*/  ISETP.GE.AND P0, PT, R33, R4, PT ;  /* 0x000000042100720c */ /* 0x000fda0003f06270 */
[----:B------:R-:W-:Y:S05]  /*12d90*/  @P0 BRA `(.L_x_9819) ;  /* 0x0000000000b00947 */ /* 0x000fea0003800000 */
[----:B------:R-:W2:Y:S01]  /*12da0*/  LDL.LU R32, [R1+0x48] ;  /* 0x0000480001207983 */ /* 0x000ea20000300800 */
[----:B------:R-:W-:Y:S01]  /*12db0*/  IMAD.MOV.U32 R20, RZ, RZ, 0x9b8 ;  /* 0x000009b8ff147424 */ /* 0x000fe200078e00ff */
[----:B------:R-:W-:Y:S01]  /*12dc0*/  ISETP.GT.AND P0, PT, R8, 0x1, PT ;  /* 0x000000010800780c */ /* 0x000fe20003f04270 */
[----:B------:R-:W1:Y:S01]  /*12dd0*/  LDC.64 R10, c[0x0][0xba8] ;  /* 0x0002ea00ff0a7b82 */ /* 0x000e620000000a00 */
[----:B------:R-:W-:Y:S01]  /*12de0*/  ISETP.NE.AND P1, PT, R28, 0x1, PT ;  /* 0x000000011c00780c */ /* 0x000fe20003f25270 */
[----:B------:R-:W-:Y:S01]  /*12df0*/  IMAD.MOV.U32 R25, RZ, RZ, R33 ;  /* 0x000000ffff197224 */ /* 0x000fe200078e0021 */
[----:B------:R-:W-:-:S05]  /*12e00*/  SEL R20, R20, 0x978, P0 ;  /* 0x0000097814147807 */ /* 0x000fca0000000000 */
        /* <DEDUP_REMOVED lines=37> */
.L_x_9819:
[----:B------:R-:W-:Y:S05]  /*13060*/  BSYNC B1 ;  /* 0x0000000000017941 */ /* 0x000fea0003800000 */
.L_x_9818:
[----:B------:R-:W-:Y:S05]  /*13070*/  @P2 BRA `(.L_x_9812) ;  /* 0x0000000800f02947 */ /* 0x000fea0003800000 */
[----:B------:R-:W2:Y:S01]  /*13080*/  LDL R25, [R1+0x44] ;  /* 0x0000440001197983 */ /* 0x000ea20000100800 */
[----:B------:R-:W3:Y:S01]  /*13090*/  LDC R8, c[0x0][0xbe8] ;  /* 0x0002fa00ff087b82 */ /* 0x000ee20000000800 */
[----:B-1----:R-:W-:Y:S01]  /*130a0*/  SHF.R.S32.HI R5, RZ, 0x1f, R30 ;  /* 0x0000001fff057819 */ /* 0x002fe2000001141e */
[----:B------:R-:W-:Y:S01]  /*130b0*/  ULDC.64 UR4, c[0x0][0xaa0] ;  /* 0x0002a80000047ab9 */ /* 0x000fe20000000a00 */
[----:B------:R-:W-:Y:S01]  /*130c0*/  ULDC.64 UR6, c[0x0][0xaf0] ;  /* 0x0002bc0000067ab9 */ /* 0x000fe20000000a00 */
[----:B------:R-:W-:Y:S01]  /*130d0*/  IMAD R0, R24, UR4, RZ ;  /* 0x0000000418007c24 */ /* 0x000fe2000f8e02ff */
[----:B------:R-:W-:Y:S01]  /*130e0*/  LEA.HI R6, R5, R30, RZ, 0x3 ;  /* 0x0000001e05067211 */ /* 0x000fe200078f18ff */
[----:B------:R-:W-:-:S03]  /*130f0*/  IMAD.WIDE.U32 R4, R3, UR4, RZ ;  /* 0x0000000403047c25 */ /* 0x000fc6000f8e00ff */
[----:B------:R-:W-:Y:S01]  /*13100*/  LOP3.LUT R9, R6, 0xfffffff8, RZ, 0xc0, !PT ;  /* 0xfffffff806097812 */ /* 0x000fe200078ec0ff */
[----:B------:R-:W-:Y:S01]  /*13110*/  IMAD R7, R3, UR5, R0 ;  /* 0x0000000503077c24 */ /* 0x000fe2000f8e0200 */
[----:B------:R-:W-:Y:S01]  /*13120*/  SHF.R.S32.HI R24, RZ, 0x3, R6 ;  /* 0x00000003ff187819 */ /* 0x000fe20000011406 */
[----:B------:R-:W-:Y:S01]  /*13130*/  ULDC.64 UR4, c[0x0][0xae8] ;  /* 0x0002ba0000047ab9 */ /* 0x000fe20000000a00 */
[----:B------:R-:W-:Y:S02]  /*13140*/  IMAD R6, R26, UR6, RZ ;  /* 0x000000061a067c24 */ /* 0x000fe4000f8e02ff */
[----:B------:R-:W-:Y:S02]  /*13150*/  IMAD.IADD R9, R30, 0x1, -R9 ;  /* 0x000000011e097824 */ /* 0x000fe400078e0a09 */
[----:B------:R-:W-:Y:S02]  /*13160*/  IMAD.IADD R5, R5, 0x1, R7 ;  /* 0x0000000105057824 */ /* 0x000fe400078e0207 */
[----:B------:R-:W-:-:S02]  /*13170*/  IMAD R0, R9, 0x20, R24 ;  /* 0x0000002009007824 */ /* 0x000fc400078e0218 */
[----:B------:R-:W-:Y:S01]  /*13180*/  IMAD.WIDE.U32 R4, R201, UR4, R4 ;  /* 0x00000004c9047c25 */ /* 0x000fe2000f8e0004 */
[----:B---3--:R-:W-:-:S03]  /*13190*/  ISETP.NE.AND P0, PT, R8, 0x1, PT ;  /* 0x000000010800780c */ /* 0x008fc60003f05270 */
[----:B------:R-:W-:Y:S01]  /*131a0*/  IMAD R5, R201, UR5, R5 ;  /* 0x00000005c9057c24 */ /* 0x000fe2000f8e0205 */
[----:B------:R-:W-:Y:S01]  /*131b0*/  ULDC.64 UR4, c[0x0][0xae0] ;  /* 0x0002b80000047ab9 */ /* 0x000fe20000000a00 */
[C---:B------:R-:W-:Y:S02]  /*131c0*/  IMAD R7, R31.reuse, UR7, R6 ;  /* 0x000000071f077c24 */ /* 0x040fe4000f8e0206 */
[----:B------:R-:W-:-:S04]  /*131d0*/  IMAD.WIDE.U32 R4, R31, UR6, R4 ;  /* 0x000000061f047c25 */ /* 0x000fc8000f8e0004 */
[----:B------:R-:W-:Y:S02]  /*131e0*/  IMAD.IADD R5, R5, 0x1, R7 ;  /* 0x0000000105057824 */ /* 0x000fe400078e0207 */
[----:B------:R-:W1:Y:S08]  /*131f0*/  @P0 LDC R10, c[0x0][0xbec] ;  /* 0x0002fb00ff0a0b82 */ /* 0x000e700000000800 */
[----:B------:R-:W3:Y:S01]  /*13200*/  @P0 LDC R11, c[0x0][0xbf0] ;  /* 0x0002fc00ff0b0b82 */ /* 0x000ee20000000800 */
[----:B--2---:R-:W-:-:S04]  /*13210*/  IMAD R9, R25, 0x80, R0 ;  /* 0x0000008019097824 */ /* 0x004fc800078e0200 */
[----:B-1----:R-:W-:-:S04]  /*13220*/  @P0 IMAD.HI.U32 R0, R9, R10, RZ ;  /* 0x0000000a09000227 */ /* 0x002fc800078e00ff */
[----:B------:R-:W-:Y:S01]  /*13230*/  IMAD.MOV.U32 R3, RZ, RZ, R9 ;  /* 0x000000ffff037224 */ /* 0x000fe200078e0009 */
[----:B---3--:R-:W-:-:S04]  /*13240*/  @P0 SHF.R.U32.HI R3, RZ, R11, R0 ;  /* 0x0000000bff030219 */ /* 0x008fc80000011600 */
        /* <DEDUP_REMOVED lines=15> */
[----:B------:R-:W-:-:S04]  /*13340*/  UMOV UR4, 0xffffffff ;  /* 0xffffffff00047882 */ /* 0x000fc80000000000 */
[----:B------:R-:W-:Y:S01]  /*13350*/  LEA.HI.X R20, R4, UR5, R5, 0x1, P0 ;  /* 0x0000000504147c11 */ /* 0x000fe200080f0c05 */
[----:B------:R-:W-:Y:S06]  /*13360*/  BRA.DIV UR4, `(.L_x_9820) ;  /* 0x0000008e04787947 */ /* 0x000fec000b800000 */
[----:B------:R1:W2:Y:S04]  /*13370*/  SHFL.IDX PT, R0, R20, RZ, 0x181f ;  /* 0x00181fff14007589 */ /* 0x0002a800000e0000 */
[----:B------:R1:W3:Y:S02]  /*13380*/  SHFL.IDX PT, R14, R3, RZ, 0x181f ;  /* 0x00181fff030e7589 */ /* 0x0002e400000e0000 */
.L_x_10020:
[----:B------:R-:W-:Y:S01]  /*13390*/  IMAD R21, R21, R8, RZ ;  /* 0x0000000815157224 */ /* 0x000fe200078e02ff */
[----:B------:R-:W-:Y:S01]  /*133a0*/  BSSY B1, `(.L_x_9821) ;  /* 0x000001f000017945 */ /* 0x000fe20003800000 */
[----:B------:R-:W-:-:S05]  /*133b0*/  IMAD R24, R25, 0x80, R24 ;  /* 0x0000008019187824 */ /* 0x000fca00078e0218 */
        /* <DEDUP_REMOVED lines=16> */
[CC--:B---3--:R-:W-:Y:S02]  /*134c0*/  @!P3 LEA R4, P5, R207.reuse, R14.reuse, 0x1 ;  /* 0x0000000ecf04b211 */ /* 0x0c8fe400078a08ff */
[----:B------:R-:W-:Y:S02]  /*134d0*/  @!P2 LEA R6, P4, R10, R14, 0x1 ;  /* 0x0000000e0a06a211 */ /* 0x000fe400078808ff */
[----:B--2---:R-:W-:Y:S02]  /*134e0*/  @!P3 LEA.HI.X R5, R207, R0, R9, 0x1, P5 ;  /* 0x00000000cf05b211 */ /* 0x004fe400028f0c09 */
[----:B------:R-:W-:-:S02]  /*134f0*/  @!P1 LEA R8, P5, R15, R14, 0x1 ;  /* 0x0000000e0f089211 */ /* 0x000fc400078a08ff */
[----:B------:R-:W-:Y:S01]  /*13500*/  @!P2 LEA.HI.X R7, R10, R0, R11, 0x1, P4 ;  /* 0x000000000a07a211 */ /* 0x000fe200020f0c0b */
[----:B------:R4:W-:Y:S01]  /*13510*/  @!P3 ST.E.128 desc[UR40][R4.64], RZ ;  /* 0x000000ff0400b985 */ /* 0x0009e2000c101d28 */
[----:B------:R-:W-:Y:S02]  /*13520*/  SHF.R.S32.HI R13, RZ, 0x1f, R13 ;  /* 0x0000001fff0d7819 */ /* 0x000fe4000001140d */
[C---:B------:R-:W-:Y:S01]  /*13530*/  @!P0 LEA R10, P4, R12.reuse, R14, 0x1 ;  /* 0x0000000e0c0a8211 */ /* 0x040fe200078808ff */
[----:B------:R4:W-:Y:S01]  /*13540*/  @!P2 ST.E.128 desc[UR40][R6.64], RZ ;  /* 0x000000ff0600a985 */ /* 0x0009e2000c101d28 */
[-C--:B------:R-:W-:Y:S02]  /*13550*/  @!P1 LEA.HI.X R9, R15, R0.reuse, R25, 0x1, P5 ;  /* 0x000000000f099211 */ /* 0x080fe400028f0c19 */
[----:B------:R-:W-:-:S03]  /*13560*/  @!P0 LEA.HI.X R11, R12, R0, R13, 0x1, P4 ;  /* 0x000000000c0b8211 */ /* 0x000fc600020f0c0d */
[----:B------:R4:W-:Y:S04]  /*13570*/  @!P1 ST.E.128 desc[UR40][R8.64], RZ ;  /* 0x000000ff08009985 */ /* 0x0009e8000c101d28 */
[----:B------:R4:W-:Y:S02]  /*13580*/  @!P0 ST.E.128 desc[UR40][R10.64], RZ ;  /* 0x000000ff0a008985 */ /* 0x0009e4000c101d28 */
.L_x_9822:
[----:B------:R-:W-:Y:S05]  /*13590*/  BSYNC B1 ;  /* 0x0000000000017941 */ /* 0x000fea0003800000 */
.L_x_9821:
[----:B------:R-:W-:-:S03]  /*135a0*/  UMOV UR4, 0xffffffff ;  /* 0xffffffff00047882 */ /* 0x000fc60000000000 */
[----:B------:R-:W-:Y:S05]  /*135b0*/  BRA.DIV UR4, `(.L_x_9823) ;  /* 0x0000008e04187947 */ /* 0x000fea000b800000 */
[----:B--2---:R2:W0:Y:S04]  /*135c0*/  SHFL.IDX PT, R0, R20, 0x1, 0x181f ;  /* 0x00381f0014007f89 */ /* 0x00442800000e0000 */
[----:B---3--:R2:W3:Y:S02]  /*135d0*/  SHFL.IDX PT, R14, R3, 0x1, 0x181f ;  /* 0x00381f00030e7f89 */ /* 0x0084e400000e0000 */
.L_x_10024:
[----:B----4-:R-:W-:Y:S01]  /*135e0*/  VIADD R4, R24, 0x20 ;  /* 0x0000002018047836 */ /* 0x010fe20000000000 */
        /* <DEDUP_REMOVED lines=19> */
[----:B0-----:R-:W-:Y:S02]  /*13720*/  @!P3 LEA.HI.X R5, R207, R0, R8, 0x1, P5 ;  /* 0x00000000cf05b211 */ /* 0x001fe400028f0c08 */
        /* <DEDUP_REMOVED lines=10> */
.L_x_9825:
[----:B------:R-:W-:Y:S05]  /*137d0*/  BSYNC B1 ;  /* 0x0000000000017941 */ /* 0x000fea0003800000 */
.L_x_9824:
[----:B------:R-:W-:-:S03]  /*137e0*/  UMOV UR4, 0xffffffff ;  /* 0xffffffff00047882 */ /* 0x000fc60000000000 */
[----:B------:R-:W-:Y:S05]  /*137f0*/  BRA.DIV UR4, `(.L_x_9826) ;  /* 0x0000008a04d07947 */ /* 0x000fea000b800000 */
[----:B0-----:R0:W0:Y:S04]  /*13800*/  SHFL.IDX PT, R0, R20, 0x2, 0x181f ;  /* 0x00581f0014007f89 */ /* 0x00102800000e0000 */
[----:B---3--:R3:W0:Y:S02]  /*13810*/  SHFL.IDX PT, R14, R3, 0x2, 0x181f ;  /* 0x00581f00030e7f89 */ /* 0x00862400000e0000 */
.L_x_10028:
        /* <DEDUP_REMOVED lines=31> */
.L_x_9828:
[----:B------:R-:W-:Y:S05]  /*13a10*/  BSYNC B1 ;  /* 0x0000000000017941 */ /* 0x000fea0003800000 */
.L_x_9827:
[----:B------:R-:W-:-:S03]  /*13a20*/  UMOV UR4, 0xffffffff ;  /* 0xffffffff00047882 */ /* 0x000fc60000000000 */
[----:B------:R-:W-:Y:S05]  /*13a30*/  BRA.DIV UR4, `(.L_x_9829) ;  /* 0x0000008a04887947 */ /* 0x000fea000b800000 */
[----:B0-----:R0:W0:Y:S04]  /*13a40*/  SHFL.IDX PT, R0, R20, 0x3, 0x181f ;  /* 0x00781f0014007f89 */ /* 0x00102800000e0000 */
[----:B------:R0:W0:Y:S02]  /*13a50*/  SHFL.IDX PT, R14, R3, 0x3, 0x181f ;  /* 0x00781f00030e7f89 */ /* 0x00002400000e0000 */
.L_x_10032:
[----:B0123--:R-:W-:-:S05]  /*13a60*/  VIADD R3, R24, 0x60 ;  /* 0x0000006018037836 */ /* 0x00ffca0000000000 */
[----:B------:R-:W-:-:S13]  /*13a70*/  ISETP.GE.AND P0, PT, R3, R21, PT ;  /* 0x000000150300720c */ /* 0x000fda0003f06270 */
[----:B------:R-:W-:Y:S05]  /*13a80*/  @P0 BRA `(.L_x_9812) ;  /* 0x00000000006c0947 */ /* 0x000fea0003800000 */
[C---:B----4-:R-:W-:Y:S01]  /*13a90*/  VIADD R10, R207.reuse, 0x40 ;  /* 0x00000040cf0a7836 */ /* 0x050fe20000000000 */
        /* <DEDUP_REMOVED lines=13> */
[CC--:B------:R-:W-:Y:S02]  /*13b70*/  @!P3 LEA R4, P5, R207.reuse, R14.reuse, 0x1 ;  /* 0x0000000ecf04b211 */ /* 0x0c0fe400078a08ff */
        /* <DEDUP_REMOVED lines=12> */
.L_x_9812:
[----:B------:R-:W-:Y:S05]  /*13c40*/  BSYNC B0 ;  /* 0x0000000000007941 */ /* 0x000fea0003800000 */
.L_x_9798:
[----:B------:R-:W-:Y:S02]  /*13c50*/  ULDC UR4, c[0x0][0xc3c] ;  /* 0x00030f0000047ab9 */ /* 0x000fe40000000800 */
[----:B------:R-:W-:-:S13]  /*13c60*/  ISETP.GE.AND P0, PT, R51, UR4, PT ;  /* 0x0000000433007c0c */ /* 0x000fda000bf06270 */
[----:B------:R-:W-:Y:S05]  /*13c70*/  @!P0 BRA `(.L_x_9830) ;  /* 0xfffffedc00008947 */ /* 0x000fea000383ffff */
[----:B------:R-:W-:Y:S05]  /*13c80*/  BRA `(.L_x_9674) ;  /* 0x0000007000087947 */ /* 0x000fea0003800000 */
.L_x_9672:
[----:B------:R-:W-:-:S08]  /*13c90*/  NOP ;  /* 0x0000000000007918 */ /* 0x000fd00000000000 */
[----:B------:R-:W0:-:S00]  /*13ca0*/  USETMAXREG.DEALLOC.CTAPOOL 0x28 ;  /* 0x00000028000079c8 */ /* 0x000e0000080e0500 */
[----:B0-----:R-:W2:Y:S01]  /*13cb0*/  LDL.LU R3, [R1] ;  /* 0x0000000001037983 */ /* 0x001ea20000300800 */
[----:B------:R-:W-:Y:S01]  /*13cc0*/  LOP3.LUT R2, R2, 0x3, RZ, 0xc0, !PT ;  /* 0x0000000302027812 */ /* 0x000fe200078ec0ff */
[----:B------:R-:W-:-:S05]  /*13cd0*/  IMAD.MOV.U32 R6, RZ, RZ, RZ ;  /* 0x000000ffff067224 */ /* 0x000fca00078e00ff */
[----:B------:R-:W0:Y:S02]  /*13ce0*/  SHFL.IDX PT, R2, R2, RZ, 0x1f ;  /* 0x00001fff02027589 */ /* 0x000e2400000e0000 */
[----:B0-----:R-:W-:Y:S02]  /*13cf0*/  ISETP.NE.AND P0, PT, R2, RZ, PT ;  /* 0x000000ff0200720c */ /* 0x001fe40003f05270 */
[----:B--2---:R-:W-:-:S11]  /*13d00*/  LOP3.LUT R3, R3, 0xffffff7f, RZ, 0xc0, !PT ;  /* 0xffffff7f03037812 */ /* 0x004fd600078ec0ff */
[----:B------:R-:W-:-:S05]  /*13d10*/  @P0 LOP3.LUT R3, R3, 0x80, RZ, 0xfc, !PT ;  /* 0x0000008003030812 */ /* 0x000fca00078efcff */
[----:B------:R0:W-:Y:S01]  /*13d20*/  STL [R1], R3 ;  /* 0x0000000301007387 */ /* 0x0001e20000100800 */
        /* <DEDUP_REMOVED lines=8> */
.L_x_9831:
        /* <DEDUP_REMOVED lines=43> */
.L_x_9835:
        /* <DEDUP_REMOVED lines=37> */
.L_x_9833:
        /* <DEDUP_REMOVED lines=18> */
.L_x_9836:
        /* <DEDUP_REMOVED lines=58> */
.L_x_9834:
[----:B------:R-:W-:Y:S02]  /*14770*/  IMAD.MOV.U32 R17, RZ, RZ, RZ ;  /* 0x000000ffff117224 */ /* 0x000fe400078e00ff */
[----:B------:R-:W-:Y:S02]  /*14780*/  IMAD.U32 R16, RZ, RZ, UR6 ;  /* 0x00000006ff107e24 */ /* 0x000fe4000f8e00ff */
[----:B------:R-:W-:-:S07]  /*14790*/  IMAD.MOV.U32 R18, RZ, RZ, RZ ;  /* 0x000000ffff127224 */ /* 0x000fce00078e00ff */
.L_x_9837:
[----:B------:R-:W-:-:S13]  /*147a0*/  ISETP.NE.AND P0, PT, R7, RZ, PT ;  /* 0x000000ff0700720c */ /* 0x000fda0003f05270 */
[----:B------:R-:W0:Y:S01]  /*147b0*/  @!P0 S2R R3, SR_CgaCtaId ;  /* 0x0000000000038919 */ /* 0x000e220000008800 */
[----:B------:R-:W-:-:S04]  /*147c0*/  @!P0 MOV R2, 0x400 ;  /* 0x0000040000028802 */ /* 0x000fc80000000f00 */
[----:B0-----:R-:W-:-:S05]  /*147d0*/  @!P0 LEA R2, R3, R2, 0x18 ;  /* 0x0000000203028211 */ /* 0x001fca00078ec0ff */
[----:B------:R2:W-:Y:S01]  /*147e0*/  @!P0 STS.128 [R2+0x228d0], R16 ;  /* 0x0228d01002008388 */ /* 0x0005e20000000c00 */
[----:B------:R-:W-:Y:S06]  /*147f0*/  BAR.ARV 0x5, 0x180 ;  /* 0x0146000000007b1d */ /* 0x000fec0000002000 */
.L_x_9832:
[----:B------:R3:W-:Y:S01]  /*14800*/  STL [R1+0x24], RZ ;  /* 0x000024ff01007387 */ /* 0x0007e20000100800 */
[----:B------:R-:W-:Y:S01]  /*14810*/  ULDC UR4, c[0x0][0xc3c] ;  /* 0x00030f0000047ab9 */ /* 0x000fe20000000800 */
[----:B------:R-:W-:Y:S01]  /*14820*/  IMAD.MOV.U32 R25, RZ, RZ, 0x1 ;  /* 0x00000001ff197424 */ /* 0x000fe200078e00ff */
[----:B-1----:R-:W-:Y:S01]  /*14830*/  ISETP.GE.AND P0, PT, R19, UR4, PT ;  /* 0x0000000413007c0c */ /* 0x002fe2000bf06270 */
[----:B------:R-:W-:-:S12]  /*14840*/  IMAD.MOV.U32 R24, RZ, RZ, RZ ;  /* 0x000000ffff187224 */ /* 0x000fd800078e00ff */
[----:B---3--:R-:W-:Y:S05]  /*14850*/  @P0 BRA `(.L_x_9838) ;  /* 0x00000060003c0947 */ /* 0x008fea0003800000 */
[----:B------:R-:W1:Y:S01]  /*14860*/  S2UR UR5, SR_CgaCtaId ;  /* 0x00000000000579c3 */ /* 0x000e620000008800 */
[C---:B--2---:R-:W-:Y:S01]  /*14870*/  IMAD.SHL.U32 R2, R0.reuse, 0x8, RZ ;  /* 0x0000000800027824 */ /* 0x044fe200078e00ff */
[----:B------:R-:W-:Y:S01]  /*14880*/  LOP3.LUT R4, R0, 0x7f, RZ, 0xc0, !PT ;  /* 0x0000007f00047812 */ /* 0x000fe200078ec0ff */
[----:B------:R-:W-:Y:S01]  /*14890*/  UMOV UR4, 0x400 ;  /* 0x0000040000047882 */ /* 0x000fe20000000000 */
[----:B------:R2:W-:Y:S01]  /*148a0*/  STL [R1+0x24], RZ ;  /* 0x000024ff01007387 */ /* 0x0005e20000100800 */
[----:B------:R-:W-:Y:S01]  /*148b0*/  BSSY B8, `(.L_x_9838) ;  /* 0x0000609000087945 */ /* 0x000fe20003800000 */
[----:B0-----:R-:W-:Y:S01]  /*148c0*/  LOP3.LUT R3, R2, 0x1f8, RZ, 0xc0, !PT ;  /* 0x000001f802037812 */ /* 0x001fe200078ec0ff */
[----:B------:R-:W-:Y:S01]  /*148d0*/  IMAD.SHL.U32 R28, R4, 0x8, RZ ;  /* 0x00000008041c7824 */ /* 0x000fe200078e00ff */
[----:B------:R-:W-:Y:S01]  /*148e0*/  LOP3.LUT R2, R2, 0x38, RZ, 0xc0, !PT ;  /* 0x0000003802027812 */ /* 0x000fe200078ec0ff */
[----:B------:R-:W-:Y:S01]  /*148f0*/  IMAD.MOV.U32 R26, RZ, RZ, 0x1 ;  /* 0x00000001ff1a7424 */ /* 0x000fe200078e00ff */
        /* <DEDUP_REMOVED lines=8> */
[----:B------:R-:W-:Y:S01]  /*14980*/  LOP3.LUT R4, R37, 0x2, RZ, 0xfc, !PT ;  /* 0x0000000225047812 */ /* 0x000fe200078efcff */
[----:B------:R-:W-:Y:S01]  /*14990*/  ULDC UR36, c[0x0][0xc] ;  /* 0x0000030000247ab9 */ /* 0x000fe20000000800 */
[----:B------:R-:W-:-:S02]  /*149a0*/  LOP3.LUT R3, R3, 0x70, R0, 0xf8, !PT ;  /* 0x0000007003037812 */ /* 0x000fc400078ef800 */
[C---:B------:R-:W-:Y:S01]  /*149b0*/  LOP3.LUT R0, R2.reuse, 0x40, RZ, 0xfc, !PT ;  /* 0x0000004002007812 */ /* 0x040fe200078efcff */
[----:B-1----:R-:W-:Y:S01]  /*149c0*/  ULEA UR4, UR5, UR4, 0x18 ;  /* 0x0000000405047291 */ /* 0x002fe2000f8ec03f */
[C---:B------:R-:W-:Y:S02]  /*149d0*/  LOP3.LUT R3, R2.reuse, 0x80, RZ, 0xfc, !PT ;  /* 0x0000008002037812 */ /* 0x040fe400078efcff */
[----:B------:R-:W-:-:S03]  /*149e0*/  LOP3.LUT R2, R2, 0xc0, RZ, 0xfc, !PT ;  /* 0x000000c002027812 */ /* 0x000fc600078efcff */
[----:B------:R-:W-:-:S04]  /*149f0*/  IMAD.U32 R22, RZ, RZ, UR4 ;  /* 0x00000004ff167e24 */ /* 0x000fc8000f8e00ff */
[----:B------:R-:W-:-:S05]  /*14a00*/  IMAD R0, R28, 0x2, R22 ;  /* 0x000000021c007824 */ /* 0x000fca00078e0216 */
[----:B------:R2:W-:Y:S02]  /*14a10*/  STL [R1+0x4], R0 ;  /* 0x0000040001007387 */ /* 0x0005e40000100800 */
.L_x_9939:
[----:B------:R-:W0:Y:S02]  /*14a20*/  LDC.64 R34, c[0x0][0xc88] ;  /* 0x00032200ff227b82 */ /* 0x000e240000000a00 */
[----:B0-----:R-:W-:-:S06]  /*14a30*/  IMAD.WIDE R34, R19, 0x4, R34 ;  /* 0x0000000413227825 */ /* 0x001fcc00078e0222 */
        /* <DEDUP_REMOVED lines=26> */
[----:B---3--:R-:W-:-:S03]  /*14be0*/  IADD3 R4, P4, R31, UR6, RZ ;  /* 0x000000061f047c10 */ /* 0x008fc6000ff9e0ff */
        /* <DEDUP_REMOVED lines=20> */
[----:B----4-:R-:W-:Y:S06]  /*14d30*/  @P1 BRA `(.L_x_9839) ;  /* 0x0000000000141947 */ /* 0x010fec0003800000 */
[----:B------:R-:W-:Y:S05]  /*14d40*/  @!P0 BRA `(.L_x_9839) ;  /* 0x0000000000108947 */ /* 0x000fea0003800000 */
[----:B------:R-:W2:Y:S04]  /*14d50*/  LDG.E R7, desc[UR40][R2.64] ;  /* 0x0000002802077981 */ /* 0x000ea8000c1e1900 */
[----:B------:R-:W2:Y:S02]  /*14d60*/  LDG.E R10, desc[UR40][R2.64+0x4] ;  /* 0x00000428020a7981 */ /* 0x000ea4000c1e1900 */
[----:B--2---:R-:W-:-:S05]  /*14d70*/  IMAD.IADD R2, R10, 0x1, -R7 ;  /* 0x000000010a027824 */ /* 0x004fca00078e0a07 */
[----:B------:R0:W-:Y:S02]  /*14d80*/  STL [R1+0x18], R2 ;  /* 0x0000180201007387 */ /* 0x0001e40000100800 */
.L_x_9839:
        /* <DEDUP_REMOVED lines=14> */
.L_x_9840:
        /* <DEDUP_REMOVED lines=9> */
.L_x_9841:
        /* <DEDUP_REMOVED lines=10> */
[----:B------:R0:W-:Y:S02]  /*14fa0*/  STL [R1+0x8], R3 ;  /* 0x0000080301007387 */ /* 0x0001e40000100800 */
[----:B------:R-:W-:-:S05]  /*14fb0*/  IMAD.HI R4, R4, 0x2aaaaaab, RZ ;  /* 0x2aaaaaab04047827 */ /* 0x000fca00078e02ff */
[----:B------:R-:W-:Y:S01]  /*14fc0*/  SHF.R.U32.HI R2, RZ, 0x1f, R4 ;  /* 0x0000001fff027819 */ /* 0x000fe20000011604 */
[----:B0-----:R-:W-:-:S03]  /*14fd0*/  IMAD.MOV.U32 R3, RZ, RZ, RZ ;  /* 0x000000ffff037224 */ /* 0x001fc600078e00ff */
[----:B------:R-:W-:Y:S01]  /*14fe0*/  LEA.HI.SX32 R4, R4, R2, 0x1c ;  /* 0x0000000204047211 */ /* 0x000fe200078fe2ff */
        /* <DEDUP_REMOVED lines=30> */
.L_x_9843:
[----:B------:R-:W-:Y:S05]  /*151d0*/  BSYNC B0 ;  /* 0x0000000000007941 */ /* 0x000fea0003800000 */
.L_x_9842:
        /* <DEDUP_REMOVED lines=25> */
.L_x_10035:
[----:B-1----:R-:W-:Y:S02]  /*15370*/  ISETP.NE.AND P0, PT, R14, RZ, PT ;  /* 0x000000ff0e00720c */ /* 0x002fe40003f05270 */
[----:B------:R-:W-:-:S11]  /*15380*/  PLOP3.LUT P6, PT, PT, PT, PT, 0x8, 0x0 ;  /* 0x000000000000781c */ /* 0x000fd60003fce170 */
[----:B------:R-:W-:Y:S05]  /*15390*/  @P0 BRA `(.L_x_9847) ;  /* 0x00000000000c0947 */ /* 0x000fea0003800000 */
[----:B------:R-:W-:-:S03]  /*153a0*/  UMOV UR4, 0xffffffff ;  /* 0xffffffff00047882 */ /* 0x000fc60000000000 */
[----:B------:R-:W-:Y:S05]  /*153b0*/  BRA.DIV UR4, `(.L_x_9848) ;  /* 0x0000007204a47947 */ /* 0x000fea000b800000 */
[----:B------:R-:W-:-:S13]  /*153c0*/  ELECT P6, URZ, PT ;  /* 0x00000000003f782f */ /* 0x000fda00038c0000 */
.L_x_9847:
        /* <DEDUP_REMOVED lines=9> */
.L_x_10038:
[----:B------:R-:W-:Y:S05]  /*15460*/  BSYNC B1 ;  /* 0x0000000000017941 */ /* 0x000fea0003800000 */
.L_x_9849:
        /* <DEDUP_REMOVED lines=10> */
.L_x_10039:
[----:B------:R-:W-:Y:S05]  /*15510*/  BSYNC B2 ;  /* 0x0000000000027941 */ /* 0x000fea0003800000 */
.L_x_9853:
        /* <DEDUP_REMOVED lines=9> */
.L_x_9856:
[----:B------:R-:W-:Y:S05]  /*155b0*/  BSYNC B2 ;  /* 0x0000000000027941 */ /* 0x000fea0003800000 */
.L_x_9855:
        /* <DEDUP_REMOVED lines=12> */
.L_x_9857:
        /* <DEDUP_REMOVED lines=13> */
.L_x_10040:
[----:B------:R-:W-:Y:S05]  /*15750*/  BSYNC B2 ;  /* 0x0000000000027941 */ /* 0x000fea0003800000 */
.L_x_9858:
        /* <DEDUP_REMOVED lines=11> */
.L_x_9861:
[----:B------:R-:W-:Y:S05]  /*15810*/  BSYNC B2 ;  /* 0x0000000000027941 */ /* 0x000fea0003800000 */
.L_x_9860:
        /* <DEDUP_REMOVED lines=9> */
.L_x_9862:
        /* <DEDUP_REMOVED lines=15> */
.L_x_9863:
        /* <DEDUP_REMOVED lines=15> */
.L_x_9864:
        /* <DEDUP_REMOVED lines=15> */
.L_x_9865:
        /* <DEDUP_REMOVED lines=10> */
.L_x_9852:
[----:B------:R-:W-:Y:S05]  /*15c20*/  BSYNC B1 ;  /* 0x0000000000017941 */ /* 0x000fea0003800000 */
.L_x_9851:
        /* <DEDUP_REMOVED lines=9> */
.L_x_9881:
        /* <DEDUP_REMOVED lines=11> */
.L_x_10041:
[----:B------:R-:W-:Y:S05]  /*15d70*/  BSYNC B2 ;  /* 0x0000000000027941 */ /* 0x000fea0003800000 */
.L_x_9868:
        /* <DEDUP_REMOVED lines=9> */
.L_x_9871:
[----:B------:R-:W-:Y:S05]  /*15e10*/  BSYNC B2 ;  /* 0x0000000000027941 */ /* 0x000fea0003800000 */
.L_x_9870:
        /* <DEDUP_REMOVED lines=11> */
.L_x_9872:
        /* <DEDUP_REMOVED lines=13> */
.L_x_10042:
[----:B------:R-:W-:Y:S05]  /*15fa0*/  BSYNC B2 ;  /* 0x0000000000027941 */ /* 0x000fea0003800000 */
.L_x_9873:
        /* <DEDUP_REMOVED lines=11> */
.L_x_9876:
[----:B------:R-:W-:Y:S05]  /*16060*/  BSYNC B2 ;  /* 0x0000000000027941 */ /* 0x000fea0003800000 */
.L_x_9875:
        /* <DEDUP_REMOVED lines=9> */
.L_x_9877:
        /* <DEDUP_REMOVED lines=15> */
.L_x_9878:
        /* <DEDUP_REMOVED lines=15> */
.L_x_9879:
        /* <DEDUP_REMOVED lines=15> */
.L_x_9880:
        /* <DEDUP_REMOVED lines=10> */
.L_x_9867:
[----:B------:R-:W-:Y:S05]  /*16470*/  BSYNC B1 ;  /* 0x0000000000017941 */ /* 0x000fea0003800000 */
.L_x_9866:
        /* <DEDUP_REMOVED lines=8> */
.L_x_9845:
[----:B------:R-:W-:Y:S05]  /*16500*/  BSYNC B0 ;  /* 0x0000000000007941 */ /* 0x000fea0003800000 */
.L_x_9844:
        /* <DEDUP_REMOVED lines=33> */
.L_x_9883:
[----:B------:R-:W-:Y:S05]  /*16720*/  BSYNC B0 ;  /* 0x0000000000007941 */ /* 0x000fea0003800000 */
.L_x_9882:
        /* <DEDUP_REMOVED lines=23> */
.L_x_9885:
        /* <DEDUP_REMOVED lines=20> */
.L_x_9888:
[----:B------:R-:W-:Y:S05]  /*169e0*/  BSYNC B6 ;  /* 0x0000000000067941 */ /* 0x000fea0003800000 */
.L_x_9887:
        /* <DEDUP_REMOVED lines=20> */
.L_x_9891:
        /* <DEDUP_REMOVED lines=15> */
.L_x_9890:
[----:B------:R-:W-:Y:S05]  /*16c20*/  BSYNC B6 ;  /* 0x0000000000067941 */ /* 0x000fea0003800000 */
.L_x_9889:
[----:B------:R-:W2:Y:S01]  /*16c30*/  LDL R20, [R1+0x8] ;  /* 0x0000080001147983 */ /* 0x000ea20000100800 */
[----:B------:R-:W-:Y:S01]  /*16c40*/  ULDC.64 UR4, c[0x0][0x9f8] ;  /* 0x00027e0000047ab9 */ /* 0x000fe20000000a00 */
[----:B------:R-:W1:Y:S01]  /*16c50*/  LDC R8, c[0x0][0x430] ;  /* 0x00010c00ff087b82 */ /* 0x000e620000000800 */
[----:B------:R-:W-:Y:S01]  /*16c60*/  ISETP.NE.U32.AND P0, PT, RZ, UR4, PT ;  /* 0x00000004ff007c0c */ /* 0x000fe2000bf05070 */
[----:B------:R-:W3:Y:S03]  /*16c70*/  LDL.LU R9, [R1] ;  /* 0x0000000001097983 */ /* 0x000ee60000300800 */
[----:B------:R-:W-:Y:S01]  /*16c80*/  ISETP.NE.AND.EX P0, PT, RZ, UR5, PT, P0 ;  /* 0x00000005ff007c0c */ /* 0x000fe2000bf05300 */
[----:B------:R-:W4:-:S12]  /*16c90*/  S2R R21, SR_TID.X ;  /* 0x0000000000157919 */ /* 0x000f180000002100 */
[----:B------:R-:W-:Y:S01]  /*16ca0*/  @P0 IADD3 R2, P1, R31, UR4, RZ ;  /* 0x000000041f020c10 */ /* 0x000fe2000ff3e0ff */
[----:B------:R-:W-:Y:S01]  /*16cb0*/  VIADD R0, R35, 0xffffffff ;  /* 0xffffffff23007836 */ /* 0x000fe20000000000 */
[----:B------:R-:W1:Y:S01]  /*16cc0*/  S2R R10, SR_TID.X ;  /* 0x00000000000a7919 */ /* 0x000e620000002100 */
[----:B------:R-:W-:Y:S01]  /*16cd0*/  ULDC UR4, c[0x0][0x2f4] ;  /* 0x0000bd0000047ab9 */ /* 0x000fe20000000800 */
[----:B0-----:R-:W-:Y:S02]  /*16ce0*/  @P0 IADD3.X R3, R32, UR5, RZ, P1, !PT ;  /* 0x0000000520030c10 */ /* 0x001fe40008ffe4ff */
[----:B----4-:R-:W-:-:S03]  /*16cf0*/  LOP3.LUT R21, R21, 0x7f, RZ, 0xc0, !PT ;  /* 0x0000007f15157812 */ /* 0x010fc600078ec0ff */
[----:B------:R0:W4:Y:S01]  /*16d00*/  @P0 LDG.E R27, desc[UR40][R2.64] ;  /* 0x00000028021b0981 */ /* 0x000122000c1e1900 */
[----:B------:R-:W-:Y:S01]  /*16d10*/  IMAD.MOV.U32 R35, RZ, RZ, RZ ;  /* 0x000000ffff237224 */ /* 0x000fe200078e00ff */
[----:B------:R-:W-:Y:S01]  /*16d20*/  ULDC UR5, c[0x0][0x320] ;  /* 0x0000c80000057ab9 */ /* 0x000fe20000000800 */
[----:B------:R-:W-:Y:S02]  /*16d30*/  SHF.R.U32.HI R33, RZ, 0x3, R21 ;  /* 0x00000003ff217819 */ /* 0x000fe40000011615 */
[----:B------:R-:W0:Y:S01]  /*16d40*/  S2R R21, SR_TID.X ;  /* 0x0000000000157919 */ /* 0x000e220000002100 */
[----:B-1----:R-:W-:-:S13]  /*16d50*/  ISETP.NE.AND P1, PT, R8, 0x1, PT ;  /* 0x000000010800780c */ /* 0x002fda0003f25270 */
[----:B------:R-:W1:Y:S08]  /*16d60*/  @P1 LDC R5, c[0x0][0x434] ;  /* 0x00010d00ff051b82 */ /* 0x000e700000000800 */
[----:B------:R-:W1:Y:S01]  /*16d70*/  @P1 LDC R4, c[0x0][0x438] ;  /* 0x00010e00ff041b82 */ /* 0x000e620000000800 */
[----:B0-----:R-:W-:-:S05]  /*16d80*/  IMAD.SHL.U32 R21, R21, 0x10, RZ ;  /* 0x0000001015157824 */ /* 0x001fca00078e00ff */
[----:B------:R-:W-:-:S05]  /*16d90*/  LOP3.LUT R21, R33, 0x70, R21, 0xf8, !PT ;  /* 0x0000007021157812 */ /* 0x000fca00078ef815 */
[----:B------:R-:W-:Y:S02]  /*16da0*/  IMAD R36, R0, 0x60, R21 ;  /* 0x0000006000247824 */ /* 0x000fe400078e0215 */
[----:B------:R-:W-:-:S05]  /*16db0*/  IMAD.SHL.U32 R10, R10, 0x8, RZ ;  /* 0x000000080a0a7824 */ /* 0x000fca00078e00ff */
[----:B------:R-:W-:Y:S01]  /*16dc0*/  LOP3.LUT R10, R10, 0x38, RZ, 0xc0, !PT ;  /* 0x000000380a0a7812 */ /* 0x000fe200078ec0ff */
[----:B------:R-:W-:Y:S01]  /*16dd0*/  UMOV UR6, 0xffffffff ;  /* 0xffffffff00067882 */ /* 0x000fe20000000000 */
[----:B--2---:R-:W-:-:S04]  /*16de0*/  ISETP.GE.AND P0, PT, R36, R20, PT ;  /* 0x000000142400720c */ /* 0x004fc80003f06270 */
[----:B------:R-:W-:Y:S01]  /*16df0*/  ISETP.GT.U32.OR P0, PT, R21, 0x5f, P0 ;  /* 0x0000005f1500780c */ /* 0x000fe20000704470 */
[----:B------:R-:W-:-:S12]  /*16e00*/  IMAD.IADD R36, R36, 0x1, R30 ;  /* 0x0000000124247824 */ /* 0x000fd800078e021e */
[----:B------:R-:W0:Y:S01]  /*16e10*/  @!P0 LDC.64 R2, c[0x0][0x428] ;  /* 0x00010a00ff028b82 */ /* 0x000e220000000a00 */
[----:B-1----:R-:W-:-:S04]  /*16e20*/  @P1 IMAD.HI.U32 R5, R36, R5, RZ ;  /* 0x0000000524051227 */ /* 0x002fc800078e00ff */
[----:B------:R-:W-:Y:S01]  /*16e30*/  IMAD.MOV.U32 R6, RZ, RZ, R36 ;  /* 0x000000ffff067224 */ /* 0x000fe200078e0024 */
[----:B------:R-:W-:-:S04]  /*16e40*/  @P1 SHF.R.U32.HI R6, RZ, R4, R5 ;  /* 0x00000004ff061219 */ /* 0x000fc80000011605 */
[--C-:B------:R-:W-:Y:S01]  /*16e50*/  @!P0 SHF.R.S32.HI R5, RZ, 0x1f, R6.reuse ;  /* 0x0000001fff058819 */ /* 0x100fe20000011406 */
[----:B------:R-:W-:Y:S01]  /*16e60*/  @!P0 IMAD.MOV.U32 R4, RZ, RZ, R6 ;  /* 0x000000ffff048224 */ /* 0x000fe200078e0006 */
[----:B----4-:R-:W-:-:S03]  /*16e70*/  SHF.R.S32.HI R33, RZ, 0x1f, R27 ;  /* 0x0000001fff217819 */ /* 0x010fc6000001141b */
[----:B0-----:R-:W-:-:S04]  /*16e80*/  @!P0 IMAD.WIDE.U32 R4, R27, R2, R4 ;  /* 0x000000021b048225 */ /* 0x001fc800078e0004 */
[----:B------:R-:W-:-:S04]  /*16e90*/  @!P0 IMAD R7, R33, R2, RZ ;  /* 0x0000000221078224 */ /* 0x000fc800078e02ff */
[----:B------:R-:W-:Y:S02]  /*16ea0*/  @!P0 IMAD R7, R27, R3, R7 ;  /* 0x000000031b078224 */ /* 0x000fe400078e0207 */
[----:B------:R-:W0:Y:S02]  /*16eb0*/  @!P0 LDC.64 R2, c[0x0][0x418] ;  /* 0x00010600ff028b82 */ /* 0x000e240000000a00 */
[----:B------:R-:W-:Y:S01]  /*16ec0*/  @!P0 IMAD.IADD R7, R5, 0x1, R7 ;  /* 0x0000000105078824 */ /* 0x000fe200078e0207 */
[----:B0-----:R-:W-:-:S04]  /*16ed0*/  @!P0 LEA R2, P1, R4, R2, 0x2 ;  /* 0x0000000204028211 */ /* 0x001fc800078210ff */
[----:B------:R-:W-:-:S05]  /*16ee0*/  @!P0 LEA.HI.X R3, R4, R3, R7, 0x2, P1 ;  /* 0x0000000304038211 */ /* 0x000fca00008f1407 */
[----:B------:R0:W5:Y:S01]  /*16ef0*/  @!P0 LDG.E R35, desc[UR40][R2.64] ;  /* 0x0000002802238981 */ /* 0x000162000c1e1900 */
[----:B------:R-:W-:Y:S02]  /*16f00*/  ISETP.GT.U32.AND P0, PT, R21, 0x5f, PT ;  /* 0x0000005f1500780c */ /* 0x000fe40003f04070 */
[----:B------:R-:W1:Y:S01]  /*16f10*/  S2R R21, SR_TID.X ;  /* 0x0000000000157919 */ /* 0x000e620000002100 */
[----:B------:R-:W-:Y:S02]  /*16f20*/  ISETP.GE.AND P1, PT, R10, UR4, PT ;  /* 0x000000040a007c0c */ /* 0x000fe4000bf26270 */
[----:B---3--:R-:W-:-:S08]  /*16f30*/  LOP3.LUT R9, R9, 0xffffffdf, RZ, 0xc0, !PT ;  /* 0xffffffdf09097812 */ /* 0x008fd000078ec0ff */
[----:B------:R-:W-:-:S04]  /*16f40*/  @P0 LOP3.LUT R9, R9, 0x20, RZ, 0xfc, !PT ;  /* 0x0000002009090812 */ /* 0x000fc800078efcff */
[----:B------:R-:W-:Y:S01]  /*16f50*/  LOP3.LUT R9, R9, 0xfffffffe, RZ, 0xc0, !PT ;  /* 0xfffffffe09097812 */ /* 0x000fe200078ec0ff */
[----:B-1----:R-:W-:-:S05]  /*16f60*/  IMAD.SHL.U32 R21, R21, 0x8, RZ ;  /* 0x0000000815157824 */ /* 0x002fca00078e00ff */
[----:B------:R-:W-:-:S04]  /*16f70*/  LOP3.LUT R21, R21, 0x38, RZ, 0xc0, !PT ;  /* 0x0000003815157812 */ /* 0x000fc800078ec0ff */
[----:B------:R-:W-:-:S04]  /*16f80*/  LOP3.LUT R11, R21, 0x40, RZ, 0xfc, !PT ;  /* 0x00000040150b7812 */ /* 0x000fc800078efcff */
[----:B------:R-:W-:Y:S02]  /*16f90*/  ISETP.GE.AND P3, PT, R11, UR5, PT ;  /* 0x000000050b007c0c */ /* 0x000fe4000bf66270 */
[----:B------:R-:W-:Y:S02]  /*16fa0*/  @P1 LOP3.LUT R9, R9, 0x1, RZ, 0xfc, !PT ;  /* 0x0000000109091812 */ /* 0x000fe400078efcff */
[C---:B------:R-:W-:Y:S02]  /*16fb0*/  LOP3.LUT R11, R10.reuse, 0x80, RZ, 0xfc, !PT ;  /* 0x000000800a0b7812 */ /* 0x040fe400078efcff */
[----:B------:R-:W-:Y:S02]  /*16fc0*/  LOP3.LUT R9, R9, 0xfffffff7, RZ, 0xc0, !PT ;  /* 0xfffffff709097812 */ /* 0x000fe400078ec0ff */
[----:B------:R-:W-:Y:S02]  /*16fd0*/  ISETP.GE.AND P2, PT, R11, UR5, PT ;  /* 0x000000050b007c0c */ /* 0x000fe4000bf46270 */
[----:B------:R-:W-:-:S03]  /*16fe0*/  ISETP.GE.AND P0, PT, R10, UR5, PT ;  /* 0x000000050a007c0c */ /* 0x000fc6000bf06270 */
[----:B------:R-:W-:-:S04]  /*16ff0*/  @P3 LOP3.LUT R9, R9, 0x8, RZ, 0xfc, !PT ;  /* 0x0000000809093812 */ /* 0x000fc800078efcff */
[----:B------:R-:W-:Y:S02]  /*17000*/  LOP3.LUT R9, R9, 0xffffffef, RZ, 0xc0, !PT ;  /* 0xffffffef09097812 */ /* 0x000fe400078ec0ff */
[----:B------:R-:W-:Y:S02]  /*17010*/  LOP3.LUT R10, R10, 0xc0, RZ, 0xfc, !PT ;  /* 0x000000c00a0a7812 */ /* 0x000fe400078efcff */
[----:B------:R-:W-:Y:S02]  /*17020*/  LOP3.LUT R9, R9, 0xfffffffb, RZ, 0xc0, !PT ;  /* 0xfffffffb09097812 */ /* 0x000fe400078ec0ff */
[----:B------:R-:W-:Y:S02]  /*17030*/  ISETP.GE.AND P1, PT, R10, UR5, PT ;  /* 0x000000050a007c0c */ /* 0x000fe4000bf26270 */
[----:B------:R-:W-:-:S04]  /*17040*/  @P2 LOP3.LUT R9, R9, 0x4, RZ, 0xfc, !PT ;  /* 0x0000000409092812 */ /* 0x000fc800078efcff */
[----:B------:R-:W-:-:S04]  /*17050*/  @P0 LOP3.LUT R9, R9, 0x10, RZ, 0xfc, !PT ;  /* 0x0000001009090812 */ /* 0x000fc800078efcff */
[----:B------:R-:W-:-:S04]  /*17060*/  LOP3.LUT R9, R9, 0xfffffffd, RZ, 0xc0, !PT ;  /* 0xfffffffd09097812 */ /* 0x000fc800078ec0ff */
[----:B------:R-:W-:-:S05]  /*17070*/  @P1 LOP3.LUT R9, R9, 0x2, RZ, 0xfc, !PT ;  /* 0x0000000209091812 */ /* 0x000fca00078efcff */
[----:B------:R1:W-:Y:S01]  /*17080*/  STL [R1], R9 ;  /* 0x0000000901007387 */ /* 0x0003e20000100800 */
[----:B0-----:R-:W-:-:S04]  /*17090*/  IMAD.MOV R2, RZ, RZ, -R6 ;  /* 0x000000ffff027224 */ /* 0x001fc800078e0a06 */
[----:B------:R-:W-:Y:S01]  /*170a0*/  IMAD R36, R8, R2, R36 ;  /* 0x0000000208247224 */ /* 0x000fe200078e0224 */
[----:B------:R-:W-:Y:S06]  /*170b0*/  BRA.DIV UR6, `(.L_x_9892) ;  /* 0x0000005606e87947 */ /* 0x000fec000b800000 */
.L_x_10045:
[----:B------:R-:W-:Y:S01]  /*170c0*/  LOP3.LUT R3, R37, 0x2, RZ, 0xfc, !PT ;  /* 0x0000000225037812 */ /* 0x000fe200078efcff */
[----:B------:R-:W-:Y:S01]  /*170d0*/  IMAD.MOV.U32 R2, RZ, RZ, R9 ;  /* 0x000000ffff027224 */ /* 0x000fe200078e0009 */
[----:B------:R-:W-:Y:S02]  /*170e0*/  SEL R7, RZ, 0x1, P0 ;  /* 0x00000001ff077807 */ /* 0x000fe40000000000 */
[----:B------:R-:W-:Y:S02]  /*170f0*/  ISETP.NE.AND P0, PT, R3, 0x3, PT ;  /* 0x000000030300780c */ /* 0x000fe40003f05270 */
[----:B------:R-:W-:-:S11]  /*17100*/  LOP3.LUT R2, R2, 0xffffffbf, RZ, 0xc0, !PT ;  /* 0xffffffbf02027812 */ /* 0x000fd600078ec0ff */
[----:B------:R-:W-:-:S05]  /*17110*/  @P0 LOP3.LUT R2, R2, 0x40, RZ, 0xfc, !PT ;  /* 0x0000004002020812 */ /* 0x000fca00078efcff */
[----:B------:R0:W-:Y:S01]  /*17120*/  STL [R1], R2 ;  /* 0x0000000201007387 */ /* 0x0001e20000100800 */
[----:B------:R-:W-:Y:S05]  /*17130*/  @!P0 BRA `(.L_x_9893) ;  /* 0x0000000000048947 */ /* 0x000fea0003800000 */
[----:B------:R-:W-:Y:S01]  /*17140*/  BPT.TRAP 0x1 ;  /* 0x000000040000795c */ /* 0x000fe20000300000 */
.L_x_9893:
[----:B------:R-:W-:Y:S01]  /*17150*/  IMAD R32, R0, -0x60, R20 ;  /* 0xffffffa000207824 */ /* 0x000fe200078e0214 */
[----:B------:R-:W-:Y:S01]  /*17160*/  SHF.L.U32 R0, R25, 0x1f, RZ ;  /* 0x0000001f19007819 */ /* 0x000fe200000006ff */
[----:B------:R-:W-:Y:S01]  /*17170*/  IMAD R31, R24, 0x8, R22 ;  /* 0x00000008181f7824 */ /* 0x000fe200078e0216 */
[----:B------:R-:W-:Y:S03]  /*17180*/  BSSY B0, `(.L_x_9894) ;  /* 0x0000003000007945 */ /* 0x000fe60003800000 */
[----:B------:R-:W2:Y:S02]  /*17190*/  SYNCS.PHASECHK.TRANS64.TRYWAIT P0, [R31+URZ+0x22840], R0 ;  /* 0x022840001f0075a7 */ /* 0x000ea4000800017f */
[----:B--2---:R-:W-:Y:S05]  /*171a0*/  @!P0 BRA `(.L_x_9895) ;  /* 0x0000005400e08947 */ /* 0x004fea0003800000 */
.L_x_10046:
[----:B------:R-:W-:Y:S05]  /*171b0*/  BSYNC B0 ;  /* 0x0000000000007941 */ /* 0x000fea0003800000 */
.L_x_9894:
[----:B0-----:R-:W3:Y:S01]  /*171c0*/  LDL R2, [R1] ;  /* 0x0000000001027983 */ /* 0x001ee20000100800 */
[----:B--2---:R-:W-:Y:S01]  /*171d0*/  SHF.R.S32.HI R0, RZ, 0x1f, R36 ;  /* 0x0000001fff007819 */ /* 0x004fe20000011424 */
[----:B------:R-:W-:Y:S01]  /*171e0*/  ULDC.64 UR4, c[0x0][0x300] ;  /* 0x0000c00000047ab9 */ /* 0x000fe20000000a00 */
[----:B-----5:R-:W-:Y:S01]  /*171f0*/  SHF.R.S32.HI R4, RZ, 0x1f, R35 ;  /* 0x0000001fff047819 */ /* 0x020fe20000011423 */
[----:B------:R-:W0:Y:S01]  /*17200*/  S2R R8, SR_TID.X ;  /* 0x0000000000087919 */ /* 0x000e220000002100 */
[----:B------:R-:W-:Y:S01]  /*17210*/  ULDC.64 UR6, c[0x0][0x2e8] ;  /* 0x0000ba0000067ab9 */ /* 0x000fe20000000a00 */
[----:B------:R2:W-:Y:S04]  /*17220*/  STL [R1+0x28], R0 ;  /* 0x0000280001007387 */ /* 0x0005e80000100800 */
[----:B------:R4:W-:Y:S01]  /*17230*/  STL [R1+0x2c], R4 ;  /* 0x00002c0401007387 */ /* 0x0009e20000100800 */
[----:B--2---:R-:W-:-:S04]  /*17240*/  IMAD R0, R0, UR4, RZ ;  /* 0x0000000400007c24 */ /* 0x004fc8000f8e02ff */
[----:B------:R-:W-:Y:S02]  /*17250*/  IMAD R0, R36, UR5, R0 ;  /* 0x0000000524007c24 */ /* 0x000fe4000f8e0200 */
[----:B0-----:R-:W-:-:S05]  /*17260*/  IMAD.SHL.U32 R8, R8, 0x8, RZ ;  /* 0x0000000808087824 */ /* 0x001fca00078e00ff */
[----:B------:R-:W-:Y:S02]  /*17270*/  LOP3.LUT R8, R8, 0x38, RZ, 0xc0, !PT ;  /* 0x0000003808087812 */ /* 0x000fe400078ec0ff */
[----:B---3--:R-:W-:Y:S01]  /*17280*/  LOP3.LUT P2, RZ, R2, 0x1, RZ, 0xc0, !PT ;  /* 0x0000000102ff7812 */ /* 0x008fe2000784c0ff */
[----:B------:R-:W-:Y:S01]  /*17290*/  IMAD.WIDE.U32 R2, R36, UR4, RZ ;  /* 0x0000000424027c25 */ /* 0x000fe2000f8e00ff */
[----:B------:R-:W-:-:S03]  /*172a0*/  ULDC.64 UR4, c[0x0][0x310] ;  /* 0x0000c40000047ab9 */ /* 0x000fc60000000a00 */
[----:B------:R-:W-:Y:S02]  /*172b0*/  IMAD.IADD R3, R3, 0x1, R0 ;  /* 0x0000000103037824 */ /* 0x000fe400078e0200 */
[----:B------:R-:W-:Y:S02]  /*172c0*/  IMAD R0, R4, UR4, RZ ;  /* 0x0000000404007c24 */ /* 0x000fe4000f8e02ff */
[----:B----4-:R-:W0:Y:S01]  /*172d0*/  S2R R4, SR_TID.X ;  /* 0x0000000000047919 */ /* 0x010e220000002100 */
[----:B------:R-:W-:-:S04]  /*172e0*/  IMAD.WIDE.U32 R2, R35, UR4, R2 ;  /* 0x0000000423027c25 */ /* 0x000fc8000f8e0002 */
[----:B------:R-:W-:Y:S01]  /*172f0*/  IMAD R0, R35, UR5, R0 ;  /* 0x0000000523007c24 */ /* 0x000fe2000f8e0200 */
[----:B------:R-:W-:-:S03]  /*17300*/  ULDC.64 UR4, c[0x0][0x308] ;  /* 0x0000c20000047ab9 */ /* 0x000fc60000000a00 */
[----:B------:R-:W-:Y:S02]  /*17310*/  IMAD.IADD R3, R3, 0x1, R0 ;  /* 0x0000000103037824 */ /* 0x000fe400078e0200 */
[----:B------:R-:W-:Y:S01]  /*17320*/  IMAD.WIDE.U32 R2, R18, UR4, R2 ;  /* 0x0000000412027c25 */ /* 0x000fe2000f8e0002 */
[----:B------:R-:W-:Y:S02]  /*17330*/  UMOV UR4, 0xffffffff ;  /* 0xffffffff00047882 */ /* 0x000fe40000000000 */
[----:B------:R-:W-:Y:S02]  /*17340*/  LEA R0, P0, R2, UR6, 0x1 ;  /* 0x0000000602007c11 */ /* 0x000fe4000f8008ff */
[----:B0-----:R-:W-:-:S04]  /*17350*/  LOP3.LUT R4, R4, 0x7f, RZ, 0xc0, !PT ;  /* 0x0000007f04047812 */ /* 0x001fc800078ec0ff */
[----:B------:R-:W-:Y:S01]  /*17360*/  SHF.R.U32.HI R5, RZ, 0x3, R4 ;  /* 0x00000003ff057819 */ /* 0x000fe20000011604 */
[----:B------:R-:W-:-:S04]  /*17370*/  IMAD R4, R18, UR5, R3 ;  /* 0x0000000512047c24 */ /* 0x000fc8000f8e0203 */
[----:B------:R-:W-:Y:S01]  /*17380*/  IMAD.IADD R32, R32, 0x1, -R5 ;  /* 0x0000000120207824 */ /* 0x000fe200078e0a05 */
[----:B------:R-:W-:Y:S01]  /*17390*/  LEA.HI.X R4, R2, UR7, R4, 0x1, P0 ;  /* 0x0000000702047c11 */ /* 0x000fe200080f0c04 */
[----:B------:R-:W-:-:S03]  /*173a0*/  IMAD R5, R24, 0x1800, R28 ;  /* 0x0000180018057824 */ /* 0x000fc600078e021c */
[----:B------:R-:W-:Y:S01]  /*173b0*/  ISETP.GE.AND P0, PT, R32, 0x1, PT ;  /* 0x000000012000780c */ /* 0x000fe20003f06270 */
[----:B------:R-:W-:-:S12]  /*173c0*/  BRA.DIV UR4, `(.L_x_9896) ;  /* 0x00000056046c7947 */ /* 0x000fd8000b800000 */
[----:B------:R-:W0:Y:S01]  /*173d0*/  SHFL.IDX PT, R3, R0, RZ, 0x181f ;  /* 0x00181fff00037589 */ /* 0x000e2200000e0000 */
[----:B------:R-:W-:-:S03]  /*173e0*/  @P0 IMAD R6, R5, 0x2, R22 ;  /* 0x0000000205060824 */ /* 0x000fc600078e0216 */
[----:B------:R-:W2:Y:S01]  /*173f0*/  SHFL.IDX PT, R2, R4, RZ, 0x181f ;  /* 0x00181fff04027589 */ /* 0x000ea200000e0000 */
[----:B0-----:R-:W-:-:S05]  /*17400*/  @P0 LEA R3, P1, R8, R3, 0x1 ;  /* 0x0000000308030211 */ /* 0x001fca00078208ff */
[----:B--2---:R-:W-:-:S05]  /*17410*/  @P0 IMAD.X R2, RZ, RZ, R2, P1 ;  /* 0x000000ffff020224 */ /* 0x004fca00008e0602 */
        /* <DEDUP_REMOVED lines=8> */
[----:B------:R-:W2:Y:S01]  /*174a0*/  SHFL.IDX PT, R2, R4, 0x1, 0x181f ;  /* 0x00381f0004027f89 */ /* 0x000ea200000e0000 */
[----:B0-----:R-:W-:-:S05]  /*174b0*/  @P0 LEA R3, P1, R8, R3, 0x1 ;  /* 0x0000000308030211 */ /* 0x001fca00078208ff */
[----:B--2---:R-:W-:-:S05]  /*174c0*/  @P0 IMAD.X R2, RZ, RZ, R2, P1 ;  /* 0x000000ffff020224 */ /* 0x004fca00008e0602 */
[----:B------:R-:W-:-:S04]  /*174d0*/  @P0 LOP3.LUT R3, R3, R2, RZ, 0x3c, !PT ;  /* 0x0000000203030212 */ /* 0x000fc800078e3cff */
[----:B------:R-:W-:-:S04]  /*174e0*/  @P0 LOP3.LUT R2, R3, R2, RZ, 0x3c, !PT ;  /* 0x0000000203020212 */ /* 0x000fc800078e3cff */
[----:B------:R-:W-:-:S05]  /*174f0*/  @P0 LOP3.LUT R3, R3, R2, RZ, 0x3c, !PT ;  /* 0x0000000203030212 */ /* 0x000fca00078e3cff */
        /* <DEDUP_REMOVED lines=24> */
[----:B------:R-:W2:Y:S04]  /*17680*/  SHFL.IDX PT, R2, R4, 0x4, 0x181f ;  /* 0x00981f0004027f89 */ /* 0x000ea800000e0000 */
[----:B------:R-:W3:Y:S04]  /*17690*/  SHFL.IDX PT, R4, R4, 0x5, 0x181f ;  /* 0x00b81f0004047f89 */ /* 0x000ee800000e0000 */
[----:B------:R-:W4:Y:S01]  /*176a0*/  SHFL.IDX PT, R0, R0, 0x5, 0x181f ;  /* 0x00b81f0000007f89 */ /* 0x000f2200000e0000 */
[----:B0-----:R-:W-:-:S05]  /*176b0*/  @P0 LEA R3, P1, R8, R3, 0x1 ;  /* 0x0000000308030211 */ /* 0x001fca00078208ff */
[----:B--2---:R-:W-:-:S05]  /*176c0*/  @P0 IMAD.X R2, RZ, RZ, R2, P1 ;  /* 0x000000ffff020224 */ /* 0x004fca00008e0602 */
[----:B------:R-:W-:-:S04]  /*176d0*/  @P0 LOP3.LUT R3, R3, R2, RZ, 0x3c, !PT ;  /* 0x0000000203030212 */ /* 0x000fc800078e3cff */
[----:B------:R-:W-:-:S04]  /*176e0*/  @P0 LOP3.LUT R2, R3, R2, RZ, 0x3c, !PT ;  /* 0x0000000203020212 */ /* 0x000fc800078e3cff */
[----:B------:R-:W-:-:S05]  /*176f0*/  @P0 LOP3.LUT R3, R3, R2, RZ, 0x3c, !PT ;  /* 0x0000000203030212 */ /* 0x000fca00078e3cff */
[----:B---34-:R2:W-:Y:S02]  /*17700*/  @P0 LDGSTS.E.BYPASS.LTC128B.128 [R6+0x1e400], desc[UR40][R2.64], !P2 ;  /* 0x1e40000002060fae */ /* 0x0185e4000d101d68 */
.L_x_10060:
[----:B------:R-:W-:-:S13]  /*17710*/  ISETP.GE.AND P0, PT, R32, 0x51, PT ;  /* 0x000000512000780c */ /* 0x000fda0003f06270 */
[----:B0-2---:R-:W-:Y:S01]  /*17720*/  @P0 LEA R2, P1, R8, R0, 0x1 ;  /* 0x0000000008020211 */ /* 0x005fe200078208ff */
        /* <DEDUP_REMOVED lines=8> */
.L_x_9897:
[----:B------:R-:W-:Y:S02]  /*177b0*/  PLOP3.LUT P1, PT, P1, P0, PT, 0xa2, 0x0 ;  /* 0x000000000000781c */ /* 0x000fe40000f21472 */
[----:B------:R-:W-:-:S08]  /*177c0*/  @P0 R2UR P1, UR4, R31 ;  /* 0x000000001f0402ca */ /* 0x000fd00000020000 */
[----:B------:R-:W-:-:S05]  /*177d0*/  @P0 PLOP3.LUT P0, PT, P1, PT, PT, 0x80, 0x0 ;  /* 0x000000000000081c */ /* 0x000fca0000f0f070 */
[----:B------:R-:W-:Y:S01]  /*177e0*/  @!P1 SYNCS.ARRIVE.TRANS64.RED.A0T1 RZ, [UR4+0x22830], RZ ;  /* 0x022830ffffff99a7 */ /* 0x000fe20008200404 */
[----:B------:R-:W-:Y:S07]  /*177f0*/  @!P1 ARRIVES.LDGSTSBAR.64.TRANSCNT [UR4+0x22830] ;  /* 0x02283000ff0099b0 */ /* 0x000fee0008000a84 */
[----:B------:R-:W-:Y:S05]  /*17800*/  @P0 BRA.U.ANY `(.L_x_9897) ;  /* 0xfffffffd00e80947 */ /* 0x000fea000393ffff */
[----:B------:R-:W-:Y:S01]  /*17810*/  NOP ;  /* 0x0000000000007918 */ /* 0x000fe20000000000 */
[----:B------:R-:W-:-:S04]  /*17820*/  LOP3.LUT R0, R37, 0x2, RZ, 0xfc, !PT ;  /* 0x0000000225007812 */ /* 0x000fc800078efcff */
[----:B------:R-:W-:-:S13]  /*17830*/  ISETP.NE.AND P2, PT, R0, 0x3, PT ;  /* 0x000000030000780c */ /* 0x000fda0003f45270 */
[----:B------:R-:W-:Y:S05]  /*17840*/  @!P2 BRA `(.L_x_9898) ;  /* 0x000000000004a947 */ /* 0x000fea0003800000 */
[----:B------:R-:W-:Y:S01]  /*17850*/  BPT.TRAP 0x1 ;  /* 0x000000040000795c */ /* 0x000fe20000300000 */
.L_x_9898:
[----:B------:R2:W5:Y:S01]  /*17860*/  LDL R0, [R1] ;  /* 0x0000000001007983 */ /* 0x0005620000100800 */
[----:B------:R2:W-:Y:S03]  /*17870*/  SYNCS.ARRIVE.TRANS64.A1T0 RZ, [R31+URZ+0x22830], RZ ;  /* 0x022830ff1fff79a7 */ /* 0x0005e6000810003f */
[----:B------:R2:W5:Y:S04]  /*17880*/  LDL.LU R4, [R1+0x14] ;  /* 0x0000140001047983 */ /* 0x0005680000300800 */
[----:B0-----:R2:W5:Y:S02]  /*17890*/  LDL.LU R3, [R1+0xc] ;  /* 0x00000c0001037983 */ /* 0x0015640000300800 */
[----:B------:R-:W-:Y:S05]  /*178a0*/  WARPSYNC.ALL ;  /* 0x0000000000007948 */ /* 0x000fea0003800000 */
[----:B------:R-:W-:Y:S01]  /*178b0*/  ULDC.64 UR4, c[0x0][0xa00] ;  /* 0x0002800000047ab9 */ /* 0x000fe20000000a00 */
[----:B------:R-:W-:Y:S01]  /*178c0*/  BSSY B6, `(.L_x_9899) ;  /* 0x000002b000067945 */ /* 0x000fe20003800000 */
[----:B------:R-:W-:Y:S01]  /*178d0*/  BAR.SYNC.DEFER_BLOCKING 0x8, 0x180 ;  /* 0x0206000000007b1d */ /* 0x000fe20000010000 */
[C---:B-----5:R-:W-:Y:S02]  /*178e0*/  LOP3.LUT P0, RZ, R0.reuse, 0x4, RZ, 0xc0, !PT ;  /* 0x0000000400ff7812 */ /* 0x060fe4000780c0ff */
[----:B------:R-:W-:-:S02]  /*178f0*/  LOP3.LUT P2, RZ, R0, 0x8, RZ, 0xc0, !PT ;  /* 0x0000000800ff7812 */ /* 0x000fc4000784c0ff */
[----:B------:R-:W-:Y:S02]  /*17900*/  SEL R2, RZ, 0x4, P0 ;  /* 0x00000004ff027807 */ /* 0x000fe40000000000 */
[----:B------:R-:W-:Y:S02]  /*17910*/  ISETP.NE.U32.AND P0, PT, RZ, UR4, PT ;  /* 0x00000004ff007c0c */ /* 0x000fe4000bf05070 */
[----:B------:R-:W-:Y:S02]  /*17920*/  LOP3.LUT P1, RZ, R0, 0x2, RZ, 0xc0, !PT ;  /* 0x0000000200ff7812 */ /* 0x000fe4000782c0ff */
[----:B------:R-:W-:Y:S01]  /*17930*/  ISETP.NE.AND.EX P0, PT, RZ, UR5, PT, P0 ;  /* 0x00000005ff007c0c */ /* 0x000fe2000bf05300 */
[----:B------:R-:W-:Y:S01]  /*17940*/  ULDC.64 UR4, c[0x0][0x298] ;  /* 0x0000a60000047ab9 */ /* 0x000fe20000000a00 */
[----:B------:R-:W-:Y:S02]  /*17950*/  SEL R0, RZ, 0x2, P2 ;  /* 0x00000002ff007807 */ /* 0x000fe40001000000 */
[----:B------:R-:W-:-:S02]  /*17960*/  SEL R5, R34, RZ, !P0 ;  /* 0x000000ff22057207 */ /* 0x000fc40004000000 */
[----:B------:R-:W-:Y:S02]  /*17970*/  IADD3 R0, R2, R0, R7 ;  /* 0x0000000002007210 */ /* 0x000fe40007ffe007 */
[----:B------:R-:W-:Y:S01]  /*17980*/  SEL R34, RZ, 0x8, P1 ;  /* 0x00000008ff227807 */ /* 0x000fe20000800000 */
[----:B------:R0:W-:Y:S01]  /*17990*/  STL [R1+0x1c], R5 ;  /* 0x00001c0501007387 */ /* 0x0001e20000100800 */
[----:B------:R-:W-:-:S03]  /*179a0*/  SEL R2, R4, RZ, !P0 ;  /* 0x000000ff04027207 */ /* 0x000fc60004000000 */
[----:B------:R-:W-:Y:S01]  /*179b0*/  IMAD.IADD R34, R0, 0x1, R34 ;  /* 0x0000000100227824 */ /* 0x000fe200078e0222 */
[----:B------:R-:W-:Y:S01]  /*179c0*/  SHF.R.S32.HI R0, RZ, 0x1f, R3 ;  /* 0x0000001fff007819 */ /* 0x000fe20000011403 */
[----:B------:R3:W-:Y:S04]  /*179d0*/  STL [R1+0x34], R2 ;  /* 0x0000340201007387 */ /* 0x0007e80000100800 */
[----:B------:R-:W-:Y:S02]  /*179e0*/  IMAD R0, R0, UR4, RZ ;  /* 0x0000000400007c24 */ /* 0x000fe4000f8e02ff */
[----:B0-----:R-:W-:-:S04]  /*179f0*/  IMAD.WIDE.U32 R4, R3, UR4, RZ ;  /* 0x0000000403047c25 */ /* 0x001fc8000f8e00ff */
[----:B------:R-:W-:Y:S01]  /*17a00*/  IMAD R0, R3, UR5, R0 ;  /* 0x0000000503007c24 */ /* 0x000fe2000f8e0200 */
[----:B------:R0:W-:Y:S01]  /*17a10*/  STL.64 [R1+0x8], R4 ;  /* 0x0000080401007387 */ /* 0x0001e20000100a00 */
[----:B---3--:R-:W-:Y:S02]  /*17a20*/  VIADD R2, R22, 0x18400 ;  /* 0x0001840016027836 */ /* 0x008fe40000000000 */
[----:B------:R-:W-:-:S03]  /*17a30*/  IMAD.IADD R0, R5, 0x1, R0 ;  /* 0x0000000105007824 */ /* 0x000fc600078e0200 */
[----:B------:R-:W-:Y:S02]  /*17a40*/  LOP3.LUT P0, RZ, R2, 0x3ff, RZ, 0xc0, !PT ;  /* 0x000003ff02ff7812 */ /* 0x000fe4000780c0ff */
[----:B------:R0:W-:Y:S11]  /*17a50*/  STL [R1+0x14], R0 ;  /* 0x0000140001007387 */ /* 0x0001f60000100800 */
        /* <DEDUP_REMOVED lines=17> */
.L_x_9900:
[----:B------:R-:W-:Y:S05]  /*17b70*/  BSYNC B6 ;  /* 0x0000000000067941 */ /* 0x000fea0003800000 */
.L_x_9899:
[----:B------:R-:W3:Y:S01]  /*17b80*/  LDL.LU R0, [R1+0x14] ;  /* 0x0000140001007983 */ /* 0x000ee20000300800 */
[----:B------:R-:W-:Y:S01]  /*17b90*/  ULDC.64 UR4, c[0x0][0x2d8] ;  /* 0x0000b60000047ab9 */ /* 0x000fe20000000a00 */
[----:B------:R-:W0:Y:S02]  /*17ba0*/  LDC R7, c[0x0][0x448] ;  /* 0x00011200ff077b82 */ /* 0x000e240000000800 */
[----:B------:R-:W3:Y:S04]  /*17bb0*/  LDL.LU.64 R2, [R1+0x8] ;  /* 0x0000080001027983 */ /* 0x000ee80000300a00 */
[----:B------:R-:W4:Y:S04]  /*17bc0*/  LDL.LU R21, [R1+0x34] ;  /* 0x0000340001157983 */ /* 0x000f280000300800 */
[----:B------:R-:W2:Y:S01]  /*17bd0*/  LDL.LU R20, [R1+0x1c] ;  /* 0x00001c0001147983 */ /* 0x000ea20000300800 */
[----:B------:R-:W-:-:S03]  /*17be0*/  IMAD.SHL.U32 R17, R17, 0x80, RZ ;  /* 0x0000008011117824 */ /* 0x000fc600078e00ff */
[----:B------:R0:W5:Y:S02]  /*17bf0*/  LDL R8, [R1+0x4] ;  /* 0x0000040001087983 */ /* 0x0001640000100800 */
[----:B0-----:R-:W-:-:S13]  /*17c00*/  ISETP.NE.AND P0, PT, R7, 0x1, PT ;  /* 0x000000010700780c */ /* 0x001fda0003f05270 */
[----:B------:R-:W0:Y:S01]  /*17c10*/  @P0 LDC R4, c[0x0][0x44c] ;  /* 0x00011300ff040b82 */ /* 0x000e220000000800 */
[----:B---3--:R-:W-:Y:S02]  /*17c20*/  IMAD.MOV.U32 R3, RZ, RZ, R0 ;  /* 0x000000ffff037224 */ /* 0x008fe400078e0000 */
[----:B------:R-:W-:-:S04]  /*17c30*/  IMAD.WIDE.U32 R2, R18, UR4, R2 ;  /* 0x0000000412027c25 */ /* 0x000fc8000f8e0002 */
[----:B------:R-:W-:Y:S01]  /*17c40*/  IMAD R3, R18, UR5, R3 ;  /* 0x0000000512037c24 */ /* 0x000fe2000f8e0203 */
[----:B------:R-:W-:Y:S02]  /*17c50*/  ULDC.64 UR4, c[0x0][0x2e0] ;  /* 0x0000b80000047ab9 */ /* 0x000fe40000000a00 */
[----:B----4-:R-:W-:Y:S02]  /*17c60*/  IMAD R0, R21, UR4, RZ ;  /* 0x0000000415007c24 */ /* 0x010fe4000f8e02ff */
[----:B--2---:R-:W-:-:S04]  /*17c70*/  IMAD.WIDE.U32 R2, R20, UR4, R2 ;  /* 0x0000000414027c25 */ /* 0x004fc8000f8e0002 */
[----:B------:R-:W-:Y:S01]  /*17c80*/  IMAD R0, R20, UR5, R0 ;  /* 0x0000000514007c24 */ /* 0x000fe2000f8e0200 */
[----:B-1----:R-:W1:Y:S01]  /*17c90*/  S2R R9, SR_TID.X ;  /* 0x0000000000097919 */ /* 0x002e620000002100 */
[----:B------:R-:W-:Y:S02]  /*17ca0*/  ULDC.64 UR4, c[0x0][0x2d0] ;  /* 0x0000b40000047ab9 */ /* 0x000fe40000000a00 */
[----:B------:R-:W-:Y:S01]  /*17cb0*/  IMAD.IADD R3, R3, 0x1, R0 ;  /* 0x0000000103037824 */ /* 0x000fe200078e0200 */
[----:B------:R-:W2:Y:S01]  /*17cc0*/  S2R R20, SR_TID.X ;  /* 0x0000000000147919 */ /* 0x000ea20000002100 */
[----:B------:R-:W3:Y:S01]  /*17cd0*/  @P0 LDC R0, c[0x0][0x450] ;  /* 0x00011400ff000b82 */ /* 0x000ee20000000800 */
[----:B--2---:R-:W-:-:S04]  /*17ce0*/  LOP3.LUT R20, R20, 0x7f, RZ, 0xc0, !PT ;  /* 0x0000007f14147812 */ /* 0x004fc800078ec0ff */
[----:B------:R-:W-:Y:S02]  /*17cf0*/  SHF.R.U32.HI R21, RZ, 0x3, R20 ;  /* 0x00000003ff157819 */ /* 0x000fe40000011614 */
[----:B------:R-:W2:Y:S02]  /*17d00*/  S2R R20, SR_TID.X ;  /* 0x0000000000147919 */ /* 0x000ea40000002100 */
[----:B--2---:R-:W-:-:S05]  /*17d10*/  IMAD.SHL.U32 R20, R20, 0x10, RZ ;  /* 0x0000001014147824 */ /* 0x004fca00078e00ff */
[----:B------:R-:W-:-:S04]  /*17d20*/  LOP3.LUT R20, R21, 0x70, R20, 0xf8, !PT ;  /* 0x0000007015147812 */ /* 0x000fc800078ef814 */
[----:B------:R-:W-:Y:S02]  /*17d30*/  LOP3.LUT R5, R20, R17, RZ, 0xfc, !PT ;  /* 0x0000001114057212 */ /* 0x000fe400078efcff */
[----:B------:R2:W5:Y:S03]  /*17d40*/  LDL R20, [R1+0x18] ;  /* 0x0000180001147983 */ /* 0x0005660000100800 */
[----:B0-----:R-:W-:-:S04]  /*17d50*/  @P0 IMAD.HI.U32 R6, R5, R4, RZ ;  /* 0x0000000405060227 */ /* 0x001fc800078e00ff */
[----:B------:R-:W-:Y:S01]  /*17d60*/  IMAD.MOV.U32 R4, RZ, RZ, R5 ;  /* 0x000000ffff047224 */ /* 0x000fe200078e0005 */
[----:B---3--:R-:W-:Y:S01]  /*17d70*/  @P0 SHF.R.U32.HI R4, RZ, R0, R6 ;  /* 0x00000000ff040219 */ /* 0x008fe20000011606 */
        /* <DEDUP_REMOVED lines=14> */
[----:B-1----:R-:W-:Y:S01]  /*17e60*/  IMAD.SHL.U32 R9, R9, 0x8, RZ ;  /* 0x0000000809097824 */ /* 0x002fe200078e00ff */
        /* <DEDUP_REMOVED lines=13> */
[----:B------:R-:W1:Y:S03]  /*17f40*/  SHFL.IDX PT, R2, R4, RZ, 0x181f ;  /* 0x00181fff04027589 */ /* 0x000e6600000e0000 */
[C---:B------:R-:W-:Y:S01]  /*17f50*/  VIADD R6, R17.reuse, 0x10 ;  /* 0x0000001011067836 */ /* 0x040fe20000000000 */
[----:B------:R-:W-:-:S13]  /*17f60*/  ISETP.GE.AND P0, PT, R17, R5, PT ;  /* 0x000000051100720c */ /* 0x000fda0003f06270 */
[----:B0-----:R-:W-:-:S05]  /*17f70*/  @!P0 LEA R3, P2, R9, R3, 0x1 ;  /* 0x0000000309038211 */ /* 0x001fca00078408ff */
[----:B-1----:R-:W-:-:S05]  /*17f80*/  @!P0 IMAD.X R2, RZ, RZ, R2, P2 ;  /* 0x000000ffff028224 */ /* 0x002fca00010e0602 */
[----:B------:R-:W-:-:S04]  /*17f90*/  @!P0 LOP3.LUT R3, R3, R2, RZ, 0x3c, !PT ;  /* 0x0000000203038212 */ /* 0x000fc800078e3cff */
[----:B------:R-:W-:-:S04]  /*17fa0*/  @!P0 LOP3.LUT R2, R3, R2, RZ, 0x3c, !PT ;  /* 0x0000000203028212 */ /* 0x000fc800078e3cff */
[----:B------:R-:W-:-:S05]  /*17fb0*/  @!P0 LOP3.LUT R3, R3, R2, RZ, 0x3c, !PT ;  /* 0x0000000203038212 */ /* 0x000fca00078e3cff */
[----:B------:R-:W-:Y:S01]  /*17fc0*/  @!PT LDS RZ, [RZ] ;  /* 0x00000000fffff984 */ /* 0x000fe20000000800 */
        /* <DEDUP_REMOVED lines=54> */
[----:B------:R-:W2:Y:S04]  /*18330*/  SHFL.IDX PT, R4, R4, 0x7, 0x181f ;  /* 0x00f81f0004047f89 */ /* 0x000ea800000e0000 */
[----:B------:R-:W3:Y:S01]  /*18340*/  SHFL.IDX PT, R0, R0, 0x7, 0x181f ;  /* 0x00f81f0000007f89 */ /* 0x000ee200000e0000 */
[----:B0-----:R-:W-:-:S05]  /*18350*/  @!P0 LEA R3, P2, R9, R3, 0x1 ;  /* 0x0000000309038211 */ /* 0x001fca00078408ff */
[----:B-1----:R-:W-:-:S05]  /*18360*/  @!P0 IMAD.X R2, RZ, RZ, R2, P2 ;  /* 0x000000ffff028224 */ /* 0x002fca00010e0602 */
[----:B------:R-:W-:-:S04]  /*18370*/  @!P0 LOP3.LUT R3, R3, R2, RZ, 0x3c, !PT ;  /* 0x0000000203038212 */ /* 0x000fc800078e3cff */
[----:B------:R-:W-:-:S04]  /*18380*/  @!P0 LOP3.LUT R2, R3, R2, RZ, 0x3c, !PT ;  /* 0x0000000203028212 */ /* 0x000fc800078e3cff */
[----:B------:R-:W-:-:S05]  /*18390*/  @!P0 LOP3.LUT R3, R3, R2, RZ, 0x3c, !PT ;  /* 0x0000000203038212 */ /* 0x000fca00078e3cff */
[----:B--23--:R1:W-:Y:S02]  /*183a0*/  @!P0 LDGSTS.E.BYPASS.LTC128B.128 [R8+0x1b400], desc[UR40][R2.64], !P1 ;  /* 0x1b40000002088fae */ /* 0x00c3e4000c901d68 */
.L_x_10077:
        /* <DEDUP_REMOVED lines=10> */
.L_x_9902:
        /* <DEDUP_REMOVED lines=18> */
.L_x_10078:
[----:B------:R-:W-:Y:S05]  /*18570*/  BSYNC B0 ;  /* 0x0000000000007941 */ /* 0x000fea0003800000 */
.L_x_9903:
[----:B------:R-:W-:-:S04]  /*18580*/  LOP3.LUT R0, R37, 0x2, RZ, 0xfc, !PT ;  /* 0x0000000225007812 */ /* 0x000fc800078efcff */
[----:B------:R-:W-:-:S13]  /*18590*/  ISETP.NE.AND P0, PT, R0, 0x3, PT ;  /* 0x000000030000780c */ /* 0x000fda0003f05270 */
[----:B------:R-:W-:Y:S05]  /*185a0*/  @!P0 BRA `(.L_x_9905) ;  /* 0x0000000000048947 */ /* 0x000fea0003800000 */
[----:B------:R-:W-:Y:S01]  /*185b0*/  BPT.TRAP 0x1 ;  /* 0x000000040000795c */ /* 0x000fe20000300000 */
.L_x_9905:
[----:B------:R-:W-:Y:S01]  /*185c0*/  SHF.L.U32 R0, R25, 0x1f, RZ ;  /* 0x0000001f19007819 */ /* 0x000fe200000006ff */
[----:B------:R-:W-:Y:S03]  /*185d0*/  BSSY B0, `(.L_x_9906) ;  /* 0x0000003000007945 */ /* 0x000fe60003800000 */
[----:B------:R-:W1:Y:S02]  /*185e0*/  SYNCS.PHASECHK.TRANS64.TRYWAIT P0, [R31+URZ+0x22860], R0 ;  /* 0x022860001f0075a7 */ /* 0x000e64000800017f */
[----:B-1----:R-:W-:Y:S05]  /*185f0*/  @!P0 BRA `(.L_x_9907) ;  /* 0x0000005400988947 */ /* 0x002fea0003800000 */
.L_x_10079:
[----:B------:R-:W-:Y:S05]  /*18600*/  BSYNC B0 ;  /* 0x0000000000007941 */ /* 0x000fea0003800000 */
.L_x_9906:
[----:B------:R-:W0:Y:S01]  /*18610*/  LDL.LU R2, [R1+0x28] ;  /* 0x0000280001027983 */ /* 0x000e220000300800 */
[----:B------:R-:W-:Y:S01]  /*18620*/  ULDC.64 UR4, c[0x0][0x328] ;  /* 0x0000ca0000047ab9 */ /* 0x000fe20000000a00 */
[----:B------:R-:W-:Y:S02]  /*18630*/  ULDC.64 UR6, c[0x0][0x318] ;  /* 0x0000c60000067ab9 */ /* 0x000fe40000000a00 */
[----:B------:R-:W1:Y:S01]  /*18640*/  LDL.LU R4, [R1+0x2c] ;  /* 0x00002c0001047983 */ /* 0x000e620000300800 */
[----:B0-----:R-:W-:-:S04]  /*18650*/  IMAD R3, R2, UR4, RZ ;  /* 0x0000000402037c24 */ /* 0x001fc8000f8e02ff */
[C---:B------:R-:W-:Y:S02]  /*18660*/  IMAD R5, R36.reuse, UR5, R3 ;  /* 0x0000000524057c24 */ /* 0x040fe4000f8e0203 */
[----:B------:R-:W-:Y:S01]  /*18670*/  IMAD.WIDE.U32 R2, R36, UR4, RZ ;  /* 0x0000000424027c25 */ /* 0x000fe2000f8e00ff */
[----:B------:R-:W-:-:S03]  /*18680*/  ULDC.64 UR4, c[0x0][0x338] ;  /* 0x0000ce0000047ab9 */ /* 0x000fc60000000a00 */
[----:B------:R-:W-:Y:S02]  /*18690*/  IMAD.IADD R3, R3, 0x1, R5 ;  /* 0x0000000103037824 */ /* 0x000fe400078e0205 */
[----:B-1----:R-:W-:Y:S02]  /*186a0*/  IMAD R0, R4, UR4, RZ ;  /* 0x0000000404007c24 */ /* 0x002fe4000f8e02ff */
        /* <DEDUP_REMOVED lines=12> */
[----:B------:R-:W-:Y:S01]  /*18770*/  LOP3.LUT R7, R34, 0x1, RZ, 0xc0, !PT ;  /* 0x0000000122077812 */ /* 0x000fe200078ec0ff */
[----:B------:R-:W-:Y:S01]  /*18780*/  IMAD R4, R4, 0x2, R22 ;  /* 0x0000000204047824 */ /* 0x000fe200078e0216 */
[C---:B------:R-:W-:Y:S01]  /*18790*/  LOP3.LUT P2, RZ, R34.reuse, 0x2, RZ, 0xc0, !PT ;  /* 0x0000000222ff7812 */ /* 0x040fe2000784c0ff */
[----:B------:R-:W1:Y:S01]  /*187a0*/  SHFL.IDX PT, R14, R5, RZ, 0x181f ;  /* 0x00181fff050e7589 */ /* 0x000e6200000e0000 */
[----:B------:R-:W-:Y:S02]  /*187b0*/  ISETP.NE.U32.AND P3, PT, R7, 0x1, PT ;  /* 0x000000010700780c */ /* 0x000fe40003f65070 */
[----:B------:R-:W-:Y:S01]  /*187c0*/  LOP3.LUT P1, RZ, R34, 0x4, RZ, 0xc0, !PT ;  /* 0x0000000422ff7812 */ /* 0x000fe2000782c0ff */
[----:B------:R-:W2:Y:S03]  /*187d0*/  SHFL.IDX PT, R3, R6, RZ, 0x181f ;  /* 0x00181fff06037589 */ /* 0x000ea600000e0000 */
[----:B------:R-:W-:Y:S01]  /*187e0*/  ISETP.LT.OR P4, PT, R32, 0x1, !P1 ;  /* 0x000000012000780c */ /* 0x000fe20004f81670 */
        /* <DEDUP_REMOVED lines=10> */
[----:B------:R-:W-:-:S03]  /*18890*/  LOP3.LUT P0, RZ, R34, 0x8, RZ, 0xc0, !PT ;  /* 0x0000000822ff7812 */ /* 0x000fc6000780c0ff */
        /* <DEDUP_REMOVED lines=15> */
[----:B------:R1:W-:Y:S01]  /*18990*/  LDGSTS.E.BYPASS.LTC128B.128 [R4+0x9c00], desc[UR40][R8.64+0x180], !P4 ;  /* 0x09c0018008047fae */ /* 0x0003e2000e101d68 */
        /* <DEDUP_REMOVED lines=11> */
[----:B-1----:R-:W-:-:S03]  /*18a50*/  IADD3 R8, P4, R14, R0, RZ ;  /* 0x000000000e087210 */ /* 0x002fc60007f9e0ff */
[----:B------:R-:W-:Y:S04]  /*18a60*/  SHFL.IDX PT, R14, R5, 0x4, 0x181f ;  /* 0x00981f00050e7f89 */ /* 0x000fe800000e0000 */
[----:B0-----:R-:W0:Y:S02]  /*18a70*/  SHFL.IDX PT, R3, R6, 0x3, 0x181f ;  /* 0x00781f0006037f89 */ /* 0x001e2400000e0000 */
[----:B0-----:R-:W-:Y:S01]  /*18a80*/  IMAD.X R9, RZ, RZ, R3, P4 ;  /* 0x000000ffff097224 */ /* 0x001fe200020e0603 */
[C---:B------:R-:W-:Y:S01]  /*18a90*/  ISETP.LT.OR P4, PT, R32.reuse, 0x31, P3 ;  /* 0x000000312000780c */ /* 0x040fe20001f81670 */
[----:B------:R-:W0:Y:S04]  /*18aa0*/  SHFL.IDX PT, R3, R6, 0x4, 0x181f ;  /* 0x00981f0006037f89 */ /* 0x000e2800000e0000 */
[----:B------:R-:W1:Y:S08]  /*18ab0*/  SHFL.IDX PT, R6, R6, 0x5, 0x181f ;  /* 0x00b81f0006067f89 */ /* 0x000e7000000e0000 */
[----:B------:R2:W-:Y:S01]  /*18ac0*/  LDGSTS.E.BYPASS.LTC128B.128 [R4+0x1c00], desc[UR40][R8.64], !P4 ;  /* 0x01c0000008047fae */ /* 0x0005e2000e101d68 */
[----:B------:R-:W-:-:S13]  /*18ad0*/  ISETP.LT.OR P4, PT, R32, 0x31, !P2 ;  /* 0x000000312000780c */ /* 0x000fda0005781670 */
[----:B------:R2:W-:Y:S01]  /*18ae0*/  LDGSTS.E.BYPASS.LTC128B.128 [R4+0x4c00], desc[UR40][R8.64+0x80], !P4 ;  /* 0x04c0008008047fae */ /* 0x0005e2000e101d68 */
[----:B------:R-:W-:-:S13]  /*18af0*/  ISETP.LT.OR P4, PT, R32, 0x31, !P1 ;  /* 0x000000312000780c */ /* 0x000fda0004f81670 */
[----:B------:R2:W-:Y:S01]  /*18b00*/  LDGSTS.E.BYPASS.LTC128B.128 [R4+0x7c00], desc[UR40][R8.64+0x100], !P4 ;  /* 0x07c0010008047fae */ /* 0x0005e2000e101d68 */
[----:B------:R-:W-:-:S13]  /*18b10*/  ISETP.LT.OR P4, PT, R32, 0x31, !P0 ;  /* 0x000000312000780c */ /* 0x000fda0004781670 */
[----:B------:R2:W-:Y:S01]  /*18b20*/  LDGSTS.E.BYPASS.LTC128B.128 [R4+0xac00], desc[UR40][R8.64+0x180], !P4 ;  /* 0x0ac0018008047fae */ /* 0x0005e2000e101d68 */
[----:B------:R-:W-:-:S03]  /*18b30*/  IADD3 R2, P4, R14, R0, RZ ;  /* 0x000000000e027210 */ /* 0x000fc60007f9e0ff */
[----:B------:R2:W3:Y:S02]  /*18b40*/  SHFL.IDX PT, R14, R5, 0x5, 0x181f ;  /* 0x00b81f00050e7f89 */ /* 0x0004e400000e0000 */
        /* <DEDUP_REMOVED lines=9> */
.L_x_10093:
        /* <DEDUP_REMOVED lines=15> */
.L_x_9909:
[----:B------:R-:W-:Y:S02]  /*18cd0*/  PLOP3.LUT P1, PT, P1, P0, PT, 0xa2, 0x0 ;  /* 0x000000000000781c */ /* 0x000fe40000f21472 */
[----:B------:R-:W-:-:S08]  /*18ce0*/  @P0 R2UR P1, UR4, R31 ;  /* 0x000000001f0402ca */ /* 0x000fd00000020000 */
[----:B------:R-:W-:-:S05]  /*18cf0*/  @P0 PLOP3.LUT P0, PT, P1, PT, PT, 0x80, 0x0 ;  /* 0x000000000000081c */ /* 0x000fca0000f0f070 */
[----:B------:R-:W-:Y:S01]  /*18d00*/  @!P1 SYNCS.ARRIVE.TRANS64.RED.A0T1 RZ, [UR4+0x22850], RZ ;  /* 0x022850ffffff99a7 */ /* 0x000fe20008200404 */
[----:B------:R-:W-:Y:S07]  /*18d10*/  @!P1 ARRIVES.LDGSTSBAR.64.TRANSCNT [UR4+0x22850] ;  /* 0x02285000ff0099b0 */ /* 0x000fee0008000a84 */
[----:B------:R-:W-:Y:S05]  /*18d20*/  @P0 BRA.U.ANY `(.L_x_9909) ;  /* 0xfffffffd00e80947 */ /* 0x000fea000393ffff */
[----:B------:R-:W-:Y:S01]  /*18d30*/  NOP ;  /* 0x0000000000007918 */ /* 0x000fe20000000000 */
[----:B0-----:R-:W-:-:S04]  /*18d40*/  LOP3.LUT R2, R37, 0x2, RZ, 0xfc, !PT ;  /* 0x0000000225027812 */ /* 0x001fc800078efcff */
[----:B------:R-:W-:-:S13]  /*18d50*/  ISETP.NE.AND P2, PT, R2, 0x3, PT ;  /* 0x000000030200780c */ /* 0x000fda0003f45270 */
[----:B------:R-:W-:Y:S05]  /*18d60*/  @!P2 BRA `(.L_x_9910) ;  /* 0x000000000004a947 */ /* 0x000fea0003800000 */
[----:B------:R-:W-:Y:S01]  /*18d70*/  BPT.TRAP 0x1 ;  /* 0x000000040000795c */ /* 0x000fe20000300000 */
.L_x_9910:
[----:B------:R-:W2:Y:S01]  /*18d80*/  LDL.LU R2, [R1+0x20] ;  /* 0x0000200001027983 */ /* 0x000ea20000300800 */
[----:B------:R0:W-:Y:S01]  /*18d90*/  SYNCS.ARRIVE.TRANS64.A1T0 RZ, [R31+URZ+0x22850], RZ ;  /* 0x022850ff1fff79a7 */ /* 0x0001e2000810003f */
[----:B------:R-:W-:Y:S01]  /*18da0*/  BSSY B0, `(.L_x_9911) ;  /* 0x00000de000007945 */ /* 0x000fe20003800000 */
[----:B--2---:R-:W-:-:S05]  /*18db0*/  VIADD R10, R2, 0xfffffffe ;  /* 0xfffffffe020a7836 */ /* 0x004fca0000000000 */
[----:B------:R-:W-:-:S13]  /*18dc0*/  ISETP.GE.AND P0, PT, R10, R29, PT ;  /* 0x0000001d0a00720c */ /* 0x000fda0003f06270 */
[----:B0-----:R-:W-:Y:S05]  /*18dd0*/  @!P0 BRA `(.L_x_9912) ;  /* 0x0000000c00688947 */ /* 0x001fea0003800000 */
.L_x_9925:
[----:B0-----:R-:W0:Y:S01]  /*18de0*/  S2R R2, SR_TID.X ;  /* 0x0000000000027919 */ /* 0x001e220000002100 */
[----:B------:R-:W1:Y:S01]  /*18df0*/  LDC R6, c[0x0][0x430] ;  /* 0x00010c00ff067b82 */ /* 0x000e620000000800 */
[----:B------:R-:W-:Y:S01]  /*18e00*/  IMAD R7, R10, 0x60, R30 ;  /* 0x000000600a077824 */ /* 0x000fe200078e021e */
[----:B------:R-:W-:Y:S01]  /*18e10*/  LOP3.LUT R12, R37, 0x2, RZ, 0xfc, !PT ;  /* 0x00000002250c7812 */ /* 0x000fe200078efcff */
[----:B--23--:R-:W2:Y:S01]  /*18e20*/  S2R R4, SR_TID.X ;  /* 0x0000000000047919 */ /* 0x00cea20000002100 */
[----:B------:R-:W-:Y:S01]  /*18e30*/  VIADD R24, R24, 0x1 ;  /* 0x0000000118187836 */ /* 0x000fe20000000000 */
[----:B-1----:R-:W-:Y:S02]  /*18e40*/  ISETP.NE.AND P0, PT, R6, 0x1, PT ;  /* 0x000000010600780c */ /* 0x002fe40003f05270 */
[----:B0-----:R-:W-:Y:S01]  /*18e50*/  LOP3.LUT R2, R2, 0x7f, RZ, 0xc0, !PT ;  /* 0x0000007f02027812 */ /* 0x001fe200078ec0ff */
        /* <DEDUP_REMOVED lines=8> */
[----:B------:R-:W2:Y:S08]  /*18ee0*/  @!P1 LDC.64 R4, c[0x0][0x428] ;  /* 0x00010a00ff049b82 */ /* 0x000eb00000000a00 */
[----:B------:R-:W3:Y:S01]  /*18ef0*/  @!P1 LDC.64 R8, c[0x0][0x418] ;  /* 0x00010600ff089b82 */ /* 0x000ee20000000a00 */
[----:B-1----:R-:W-:-:S05]  /*18f00*/  @P0 IMAD.HI.U32 R2, R7, R2, RZ ;  /* 0x0000000207020227 */ /* 0x002fca00078e00ff */
[----:B0-----:R-:W-:-:S04]  /*18f10*/  @P0 SHF.R.U32.HI R11, RZ, R3, R2 ;  /* 0x00000003ff0b0219 */ /* 0x001fc80000011602 */
[--C-:B------:R-:W-:Y:S01]  /*18f20*/  @!P1 SHF.R.S32.HI R3, RZ, 0x1f, R11.reuse ;  /* 0x0000001fff039819 */ /* 0x100fe2000001140b */
[----:B------:R-:W-:-:S04]  /*18f30*/  @!P1 IMAD.MOV.U32 R2, RZ, RZ, R11 ;  /* 0x000000ffff029224 */ /* 0x000fc800078e000b */
[----:B--2---:R-:W-:-:S04]  /*18f40*/  @!P1 IMAD.WIDE.U32 R2, R27, R4, R2 ;  /* 0x000000041b029225 */ /* 0x004fc800078e0002 */
[----:B------:R-:W-:Y:S01]  /*18f50*/  @!P1 IMAD R4, R33, R4, RZ ;  /* 0x0000000421049224 */ /* 0x000fe200078e02ff */
[----:B---3--:R-:W-:-:S03]  /*18f60*/  @!P1 LEA R8, P0, R2, R8, 0x2 ;  /* 0x0000000802089211 */ /* 0x008fc600078010ff */
[----:B------:R-:W-:-:S04]  /*18f70*/  @!P1 IMAD R5, R27, R5, R4 ;  /* 0x000000051b059224 */ /* 0x000fc800078e0204 */
[----:B------:R-:W-:Y:S02]  /*18f80*/  @!P1 IMAD.IADD R3, R5, 0x1, R3 ;  /* 0x0000000105039824 */ /* 0x000fe400078e0203 */
[----:B------:R-:W-:-:S03]  /*18f90*/  IMAD.MOV.U32 R5, RZ, RZ, RZ ;  /* 0x000000ffff057224 */ /* 0x000fc600078e00ff */
[----:B------:R-:W-:Y:S01]  /*18fa0*/  @!P1 LEA.HI.X R9, R2, R9, R3, 0x2, P0 ;  /* 0x0000000902099211 */ /* 0x000fe200000f1403 */
[----:B------:R-:W-:Y:S01]  /*18fb0*/  IMAD.MOV R3, RZ, RZ, -R11 ;  /* 0x000000ffff037224 */ /* 0x000fe200078e0a0b */
[----:B------:R-:W-:-:S03]  /*18fc0*/  ISETP.NE.AND P0, PT, R24, 0x2, PT ;  /* 0x000000021800780c */ /* 0x000fc60003f05270 */
[----:B------:R0:W5:Y:S01]  /*18fd0*/  @!P1 LDG.E R5, desc[UR40][R8.64] ;  /* 0x0000002808059981 */ /* 0x000162000c1e1900 */
[----:B------:R-:W-:Y:S01]  /*18fe0*/  ISETP.NE.AND P1, PT, R12, 0x3, PT ;  /* 0x000000030c00780c */ /* 0x000fe20003f25270 */
[----:B------:R-:W-:Y:S05]  /*18ff0*/  YIELD ;  /* 0x0000000000007946 */ /* 0x000fea0003800000 */
[----:B------:R-:W-:Y:S01]  /*19000*/  SEL R2, RZ, 0x1, P0 ;  /* 0x00000001ff027807 */ /* 0x000fe20000000000 */
[----:B------:R-:W-:Y:S01]  /*19010*/  IMAD R6, R6, R3, R7 ;  /* 0x0000000306067224 */ /* 0x000fe200078e0207 */
[----:B------:R-:W-:Y:S02]  /*19020*/  SEL R24, R24, RZ, P0 ;  /* 0x000000ff18187207 */ /* 0x000fe40000000000 */
[----:B------:R-:W-:Y:S01]  /*19030*/  LOP3.LUT R25, R25, R2, RZ, 0x3c, !PT ;  /* 0x0000000219197212 */ /* 0x000fe200078e3cff */
[----:B------:R-:W-:-:S02]  /*19040*/  IMAD.MOV.U32 R2, RZ, RZ, R10 ;  /* 0x000000ffff027224 */ /* 0x000fc400078e000a */
[----:B------:R-:W-:-:S03]  /*19050*/  VIADD R10, R10, 0xffffffff ;  /* 0xffffffff0a0a7836 */ /* 0x000fc60000000000 */
[----:B------:R-:W-:Y:S01]  /*19060*/  ISETP.GT.AND P2, PT, R2, R29, PT ;  /* 0x0000001d0200720c */ /* 0x000fe20003f44270 */
[----:B0-----:R-:W-:-:S12]  /*19070*/  @!P1 BRA `(.L_x_9913) ;  /* 0x0000000000049947 */ /* 0x001fd80003800000 */
[----:B------:R-:W-:Y:S01]  /*19080*/  BPT.TRAP 0x1 ;  /* 0x000000040000795c */ /* 0x000fe20000300000 */
.L_x_9913:
[----:B------:R-:W-:Y:S01]  /*19090*/  IMAD R4, R24, 0x8, R22 ;  /* 0x0000000818047824 */ /* 0x000fe200078e0216 */
[----:B------:R-:W-:Y:S01]  /*190a0*/  SHF.L.U32 R21, R25, 0x1f, RZ ;  /* 0x0000001f19157819 */ /* 0x000fe200000006ff */
[----:B------:R-:W-:Y:S01]  /*190b0*/  BSSY B1, `(.L_x_9914) ;  /* 0x0000004000017945 */ /* 0x000fe20003800000 */
[----:B------:R-:W-:Y:S02]  /*190c0*/  SHF.R.S32.HI R17, RZ, 0x1f, R6 ;  /* 0x0000001fff117819 */ /* 0x000fe40000011406 */
[----:B------:R-:W0:Y:S02]  /*190d0*/  SYNCS.PHASECHK.TRANS64.TRYWAIT P0, [R4+URZ+0x22840], R21 ;  /* 0x02284015040075a7 */ /* 0x000e24000800017f */
[----:B0-----:R-:W-:Y:S05]  /*190e0*/  @!P0 BRA `(.L_x_9915) ;  /* 0x0000005400388947 */ /* 0x001fea0003800000 */
.L_x_10094:
[----:B------:R-:W-:Y:S05]  /*190f0*/  BSYNC B1 ;  /* 0x0000000000017941 */ /* 0x000fea0003800000 */
.L_x_9914:
[----:B------:R-:W2:Y:S01]  /*19100*/  LDL R2, [R1] ;  /* 0x0000000001027983 */ /* 0x000ea20000100800 */
[----:B------:R-:W-:Y:S01]  /*19110*/  ULDC.64 UR4, c[0x0][0x300] ;  /* 0x0000c00000047ab9 */ /* 0x000fe20000000a00 */
[----:B-----5:R-:W-:Y:S01]  /*19120*/  SHF.R.S32.HI R20, RZ, 0x1f, R5 ;  /* 0x0000001fff147819 */ /* 0x020fe20000011405 */
[----:B------:R-:W-:Y:S01]  /*19130*/  IMAD R3, R17, UR4, RZ ;  /* 0x0000000411037c24 */ /* 0x000fe2000f8e02ff */
[----:B------:R-:W-:-:S03]  /*19140*/  ULDC.64 UR6, c[0x0][0x2e8] ;  /* 0x0000ba0000067ab9 */ /* 0x000fc60000000a00 */
[----:B------:R-:W-:Y:S01]  /*19150*/  IMAD R7, R6, UR5, R3 ;  /* 0x0000000506077c24 */ /* 0x000fe2000f8e0203 */
[----:B--2---:R-:W-:Y:S01]  /*19160*/  LOP3.LUT P1, RZ, R2, 0x1, RZ, 0xc0, !PT ;  /* 0x0000000102ff7812 */ /* 0x004fe2000782c0ff */
        /* <DEDUP_REMOVED lines=44> */
.L_x_10108:
        /* <DEDUP_REMOVED lines=8> */
.L_x_9917:
[----:B------:R-:W-:Y:S02]  /*194b0*/  PLOP3.LUT P1, PT, P1, P0, PT, 0xa2, 0x0 ;  /* 0x000000000000781c */ /* 0x000fe40000f21472 */
[----:B------:R-:W-:-:S08]  /*194c0*/  @P0 R2UR P1, UR4, R4 ;  /* 0x00000000040402ca */ /* 0x000fd00000020000 */
[----:B------:R-:W-:-:S05]  /*194d0*/  @P0 PLOP3.LUT P0, PT, P1, PT, PT, 0x80, 0x0 ;  /* 0x000000000000081c */ /* 0x000fca0000f0f070 */
[----:B------:R-:W-:Y:S01]  /*194e0*/  @!P1 SYNCS.ARRIVE.TRANS64.RED.A0T1 RZ, [UR4+0x22830], RZ ;  /* 0x022830ffffff99a7 */ /* 0x000fe20008200404 */
[----:B------:R-:W-:Y:S07]  /*194f0*/  @!P1 ARRIVES.LDGSTSBAR.64.TRANSCNT [UR4+0x22830] ;  /* 0x02283000ff0099b0 */ /* 0x000fee0008000a84 */
[----:B------:R-:W-:Y:S05]  /*19500*/  @P0 BRA.U.ANY `(.L_x_9917) ;  /* 0xfffffffd00e80947 */ /* 0x000fea000393ffff */
[----:B------:R-:W-:Y:S01]  /*19510*/  NOP ;  /* 0x0000000000007918 */ /* 0x000fe20000000000 */
[----:B--2---:R-:W-:-:S04]  /*19520*/  LOP3.LUT R2, R37, 0x2, RZ, 0xfc, !PT ;  /* 0x0000000225027812 */ /* 0x004fc800078efcff */
[----:B------:R-:W-:-:S13]  /*19530*/  ISETP.NE.AND P3, PT, R2, 0x3, PT ;  /* 0x000000030200780c */ /* 0x000fda0003f65270 */
[----:B------:R-:W-:Y:S05]  /*19540*/  @!P3 BRA `(.L_x_9918) ;  /* 0x000000000004b947 */ /* 0x000fea0003800000 */
[----:B------:R-:W-:Y:S01]  /*19550*/  BPT.TRAP 0x1 ;  /* 0x000000040000795c */ /* 0x000fe20000300000 */
.L_x_9918:
[----:B------:R2:W-:Y:S01]  /*19560*/  SYNCS.ARRIVE.TRANS64.A1T0 RZ, [R4+URZ+0x22830], RZ ;  /* 0x022830ff04ff79a7 */ /* 0x0005e2000810003f */
[----:B------:R-:W-:Y:S05]  /*19570*/  @!P3 BRA `(.L_x_9919) ;  /* 0x000000000004b947 */ /* 0x000fea0003800000 */
[----:B------:R-:W-:Y:S01]  /*19580*/  BPT.TRAP 0x1 ;  /* 0x000000040000795c */ /* 0x000fe20000300000 */
.L_x_9919:
[----:B------:R-:W3:Y:S01]  /*19590*/  SYNCS.PHASECHK.TRANS64.TRYWAIT P0, [R4+URZ+0x22860], R21 ;  /* 0x02286015040075a7 */ /* 0x000ee2000800017f */
[----:B------:R-:W-:Y:S04]  /*195a0*/  BSSY B1, `(.L_x_9920) ;  /* 0x0000002000017945 */ /* 0x000fe80003800000 */
[----:B---3--:R-:W-:Y:S05]  /*195b0*/  @!P0 BRA `(.L_x_9921) ;  /* 0x0000005400bc8947 */ /* 0x008fea0003800000 */
.L_x_10109:
[----:B------:R-:W-:Y:S05]  /*195c0*/  BSYNC B1 ;  /* 0x0000000000017941 */ /* 0x000fea0003800000 */
.L_x_9920:
[----:B------:R-:W4:Y:S01]  /*195d0*/  LDL R2, [R1] ;  /* 0x0000000001027983 */ /* 0x000f220000100800 */
[----:B------:R-:W-:Y:S01]  /*195e0*/  ULDC.64 UR4, c[0x0][0x328] ;  /* 0x0000ca0000047ab9 */ /* 0x000fe20000000a00 */
[----:B------:R-:W-:Y:S01]  /*195f0*/  ULDC.64 UR6, c[0x0][0x318] ;  /* 0x0000c60000067ab9 */ /* 0x000fe20000000a00 */
[----:B------:R-:W-:-:S04]  /*19600*/  IMAD R17, R17, UR4, RZ ;  /* 0x0000000411117c24 */ /* 0x000fc8000f8e02ff */
[----:B------:R-:W-:Y:S01]  /*19610*/  IMAD R17, R6, UR5, R17 ;  /* 0x0000000506117c24 */ /* 0x000fe2000f8e0211 */
[C---:B----4-:R-:W-:Y:S02]  /*19620*/  LOP3.LUT P5, RZ, R2.reuse, 0x10, RZ, 0xc0, !PT ;  /* 0x0000001002ff7812 */ /* 0x050fe400078ac0ff */
[C---:B------:R-:W-:Y:S02]  /*19630*/  LOP3.LUT P4, RZ, R2.reuse, 0x8, RZ, 0xc0, !PT ;  /* 0x0000000802ff7812 */ /* 0x040fe4000788c0ff */
[C---:B------:R-:W-:Y:S02]  /*19640*/  LOP3.LUT P3, RZ, R2.reuse, 0x4, RZ, 0xc0, !PT ;  /* 0x0000000402ff7812 */ /* 0x040fe4000786c0ff */
        /* <DEDUP_REMOVED lines=17> */
[----:B------:R-:W-:-:S03]  /*19760*/  IMAD R5, R5, 0x2, R22 ;  /* 0x0000000205057824 */ /* 0x000fc600078e0216 */
[----:B------:R-:W5:Y:S04]  /*19770*/  SHFL.IDX PT, R3, R7, RZ, 0x181f ;  /* 0x00181fff07037589 */ /* 0x000f6800000e0000 */
[----:B-1----:R-:W-:Y:S01]  /*19780*/  SHFL.IDX PT, R8, R7, 0x1, 0x181f ;  /* 0x00381f0007087f89 */ /* 0x002fe200000e0000 */
[----:B----4-:R-:W-:-:S03]  /*19790*/  IADD3 R2, P0, R14, R0, RZ ;  /* 0x000000000e027210 */ /* 0x010fc60007f1e0ff */
[----:B------:R-:W1:Y:S02]  /*197a0*/  SHFL.IDX PT, R14, R6, 0x1, 0x181f ;  /* 0x00381f00060e7f89 */ /* 0x000e6400000e0000 */
[----:B-----5:R-:W-:-:S05]  /*197b0*/  IMAD.X R3, RZ, RZ, R3, P0 ;  /* 0x000000ffff037224 */ /* 0x020fca00000e0603 */
[----:B------:R-:W-:Y:S04]  /*197c0*/  LDGSTS.E.BYPASS.LTC128B.128 [R5+0x400], desc[UR40][R2.64], !P5 ;  /* 0x0040000002057fae */ /* 0x000fe8000e901d68 */
[----:B------:R-:W-:Y:S04]  /*197d0*/  LDGSTS.E.BYPASS.LTC128B.128 [R5+0x3400], desc[UR40][R2.64+0x80], !P4 ;  /* 0x0340008002057fae */ /* 0x000fe8000e101d68 */
[----:B------:R-:W-:Y:S04]  /*197e0*/  LDGSTS.E.BYPASS.LTC128B.128 [R5+0x6400], desc[UR40][R2.64+0x100], !P3 ;  /* 0x0640010002057fae */ /* 0x000fe8000d901d68 */
[----:B------:R1:W-:Y:S02]  /*197f0*/  LDGSTS.E.BYPASS.LTC128B.128 [R5+0x9400], desc[UR40][R2.64+0x180], !P1 ;  /* 0x0940018002057fae */ /* 0x0003e4000c901d68 */
[----:B-1----:R-:W-:-:S02]  /*19800*/  IADD3 R2, P0, R14, R0, RZ ;  /* 0x000000000e027210 */ /* 0x002fc40007f1e0ff */
[----:B------:R-:W1:Y:S03]  /*19810*/  SHFL.IDX PT, R14, R6, 0x2, 0x181f ;  /* 0x00581f00060e7f89 */ /* 0x000e6600000e0000 */
[----:B------:R-:W-:Y:S02]  /*19820*/  IMAD.X R3, RZ, RZ, R8, P0 ;  /* 0x000000ffff037224 */ /* 0x000fe400000e0608 */
[----:B------:R-:W4:Y:S04]  /*19830*/  SHFL.IDX PT, R8, R7, 0x2, 0x181f ;  /* 0x00581f0007087f89 */ /* 0x000f2800000e0000 */
[----:B------:R-:W-:Y:S04]  /*19840*/  LDGSTS.E.BYPASS.LTC128B.128 [R5+0xc00], desc[UR40][R2.64], !P5 ;  /* 0x00c0000002057fae */ /* 0x000fe8000e901d68 */
[----:B------:R-:W-:Y:S04]  /*19850*/  LDGSTS.E.BYPASS.LTC128B.128 [R5+0x3c00], desc[UR40][R2.64+0x80], !P4 ;  /* 0x03c0008002057fae */ /* 0x000fe8000e101d68 */
[----:B------:R-:W-:Y:S04]  /*19860*/  LDGSTS.E.BYPASS.LTC128B.128 [R5+0x6c00], desc[UR40][R2.64+0x100], !P3 ;  /* 0x06c0010002057fae */ /* 0x000fe8000d901d68 */
[----:B------:R1:W-:Y:S02]  /*19870*/  LDGSTS.E.BYPASS.LTC128B.128 [R5+0x9c00], desc[UR40][R2.64+0x180], !P1 ;  /* 0x09c0018002057fae */ /* 0x0003e4000c901d68 */
[----:B-1----:R-:W-:-:S02]  /*19880*/  IADD3 R2, P0, R14, R0, RZ ;  /* 0x000000000e027210 */ /* 0x002fc40007f1e0ff */
[----:B------:R-:W1:Y:S03]  /*19890*/  SHFL.IDX PT, R14, R6, 0x3, 0x181f ;  /* 0x00781f00060e7f89 */ /* 0x000e6600000e0000 */
[----:B----4-:R-:W-:Y:S02]  /*198a0*/  IMAD.X R3, RZ, RZ, R8, P0 ;  /* 0x000000ffff037224 */ /* 0x010fe400000e0608 */
        /* <DEDUP_REMOVED lines=14> */
[----:B------:R1:W0:Y:S03]  /*19990*/  SHFL.IDX PT, R14, R6, 0x5, 0x181f ;  /* 0x00b81f00060e7f89 */ /* 0x00022600000e0000 */
[----:B----4-:R-:W-:Y:S02]  /*199a0*/  IMAD.X R3, RZ, RZ, R8, P0 ;  /* 0x000000ffff037224 */ /* 0x010fe400000e0608 */
[----:B------:R1:W4:Y:S04]  /*199b0*/  SHFL.IDX PT, R8, R7, 0x5, 0x181f ;  /* 0x00b81f0007087f89 */ /* 0x00032800000e0000 */
[----:B------:R1:W-:Y:S04]  /*199c0*/  LDGSTS.E.BYPASS.LTC128B.128 [R5+0x2400], desc[UR40][R2.64], !P5 ;  /* 0x0240000002057fae */ /* 0x0003e8000e901d68 */
[----:B------:R1:W-:Y:S04]  /*199d0*/  LDGSTS.E.BYPASS.LTC128B.128 [R5+0x5400], desc[UR40][R2.64+0x80], !P4 ;  /* 0x0540008002057fae */ /* 0x0003e8000e101d68 */
[----:B------:R1:W-:Y:S04]  /*199e0*/  LDGSTS.E.BYPASS.LTC128B.128 [R5+0x8400], desc[UR40][R2.64+0x100], !P3 ;  /* 0x0840010002057fae */ /* 0x0003e8000d901d68 */
[----:B------:R1:W-:Y:S02]  /*199f0*/  LDGSTS.E.BYPASS.LTC128B.128 [R5+0xb400], desc[UR40][R2.64+0x180], !P1 ;  /* 0x0b40018002057fae */ /* 0x0003e4000c901d68 */
.L_x_10123:
[----:B01----:R-:W-:-:S05]  /*19a00*/  IADD3 R2, P0, R14, R0, RZ ;  /* 0x000000000e027210 */ /* 0x003fca0007f1e0ff */
[----:B----4-:R-:W-:Y:S01]  /*19a10*/  IMAD.X R3, RZ, RZ, R8, P0 ;  /* 0x000000ffff037224 */ /* 0x010fe200000e0608 */
        /* <DEDUP_REMOVED lines=9> */
.L_x_9923:
        /* <DEDUP_REMOVED lines=11> */
.L_x_9924:
[----:B------:R0:W-:Y:S01]  /*19b60*/  SYNCS.ARRIVE.TRANS64.A1T0 RZ, [R4+URZ+0x22850], RZ ;  /* 0x022850ff04ff79a7 */ /* 0x0001e2000810003f */
[----:B------:R-:W-:Y:S05]  /*19b70*/  @P2 BRA `(.L_x_9925) ;  /* 0xfffffff000982947 */ /* 0x000fea000383ffff */
.L_x_9912:
[----:B------:R-:W-:Y:S05]  /*19b80*/  BSYNC B0 ;  /* 0x0000000000007941 */ /* 0x000fea0003800000 */
.L_x_9911:
[----:B------:R-:W1:Y:S01]  /*19b90*/  S2R R2, SR_TID.X ;  /* 0x0000000000027919 */ /* 0x000e620000002100 */
[----:B------:R-:W-:Y:S01]  /*19ba0*/  VIADD R24, R24, 0x1 ;  /* 0x0000000118187836 */ /* 0x000fe20000000000 */
[----:B------:R-:W-:Y:S04]  /*19bb0*/  BSSY B0, `(.L_x_9926) ;  /* 0x0000013000007945 */ /* 0x000fe80003800000 */
[----:B------:R-:W-:-:S04]  /*19bc0*/  ISETP.NE.AND P0, PT, R24, 0x2, PT ;  /* 0x000000021800780c */ /* 0x000fc80003f05270 */
[----:B------:R-:W-:-:S04]  /*19bd0*/  SEL R0, RZ, 0x1, P0 ;  /* 0x00000001ff007807 */ /* 0x000fc80000000000 */
[----:B------:R-:W-:Y:S02]  /*19be0*/  LOP3.LUT R25, R25, R0, RZ, 0x3c, !PT ;  /* 0x0000000019197212 */ /* 0x000fe400078e3cff */
[----:B-1----:R-:W-:-:S04]  /*19bf0*/  LOP3.LUT R2, R2, 0x7f, RZ, 0xc0, !PT ;  /* 0x0000007f02027812 */ /* 0x002fc800078ec0ff */
[----:B------:R-:W-:-:S13]  /*19c00*/  ISETP.NE.AND P1, PT, R2, RZ, PT ;  /* 0x000000ff0200720c */ /* 0x000fda0003f25270 */
[----:B------:R-:W-:Y:S05]  /*19c10*/  @P1 BRA `(.L_x_9927) ;  /* 0x0000000000301947 */ /* 0x000fea0003800000 */
[----:B------:R-:W1:Y:S01]  /*19c20*/  S2R R5, SR_LANEID ;  /* 0x0000000000057919 */ /* 0x000e620000000000 */
[----:B------:R-:W-:Y:S01]  /*19c30*/  VOTEU.ANY UR4, UPT, PT ;  /* 0x0000000000047886 */ /* 0x000fe200038e0100 */
[----:B------:R-:W4:Y:S01]  /*19c40*/  LDC.64 R2, c[0x0][0xc60] ;  /* 0x00031800ff027b82 */ /* 0x000f220000000a00 */
[----:B------:R-:W1:Y:S02]  /*19c50*/  FLO.U32 R0, UR4 ;  /* 0x0000000400007d00 */ /* 0x000e6400080e0000 */
[----:B-1----:R-:W-:-:S06]  /*19c60*/  ISETP.EQ.U32.AND P1, PT, R0, R5, PT ;  /* 0x000000050000720c */ /* 0x002fcc0003f22070 */
[----:B------:R-:W4:Y:S07]  /*19c70*/  POPC R5, UR4 ;  /* 0x0000000400057d09 */ /* 0x000f2e0008000000 */
[----:B----4-:R-:W4:Y:S01]  /*19c80*/  @P1 ATOMG.E.ADD.STRONG.GPU PT, R3, desc[UR40][R2.64], R5 ;  /* 0x00000005020319a8 */ /* 0x010f2200081ee1e8 */
[----:B0-23--:R-:W0:Y:S02]  /*19c90*/  S2R R4, SR_LTMASK ;  /* 0x0000000000047919 */ /* 0x00de240000003900 */
[----:B0-----:R-:W-:-:S04]  /*19ca0*/  LOP3.LUT R4, R4, UR4, RZ, 0xc0, !PT ;  /* 0x0000000404047c12 */ /* 0x001fc8000f8ec0ff */
[----:B------:R-:W0:Y:S01]  /*19cb0*/  POPC R7, R4 ;  /* 0x0000000400077309 */ /* 0x000e220000000000 */
[----:B----4-:R-:W0:Y:S02]  /*19cc0*/  SHFL.IDX PT, R0, R3, R0, 0x1f ;  /* 0x00001f0003007589 */ /* 0x010e2400000e0000 */
[----:B0-----:R-:W-:-:S07]  /*19cd0*/  IADD3 R16, R0, UR36, R7 ;  /* 0x0000002400107c10 */ /* 0x001fce000fffe007 */
.L_x_9927:
[----:B------:R-:W-:Y:S05]  /*19ce0*/  BSYNC B0 ;  /* 0x0000000000007941 */ /* 0x000fea0003800000 */
.L_x_9926:
[----:B------:R-:W-:-:S07]  /*19cf0*/  SEL R24, R24, RZ, P0 ;  /* 0x000000ff18187207 */ /* 0x000fce0000000000 */
.L_x_9886:
[----:B------:R-:W-:Y:S05]  /*19d00*/  BSYNC B7 ;  /* 0x0000000000077941 */ /* 0x000fea0003800000 */
.L_x_9884:
[----:B------:R-:W4:Y:S02]  /*19d10*/  LDL R0, [R1] ;  /* 0x0000000001007983 */ /* 0x000f240000100800 */
[----:B----4-:R-:W-:-:S13]  /*19d20*/  LOP3.LUT P0, RZ, R0, 0x80, RZ, 0xc0, !PT ;  /* 0x0000008000ff7812 */ /* 0x010fda000780c0ff */
[----:B------:R-:W-:Y:S05]  /*19d30*/  @!P0 BRA `(.L_x_9928) ;  /* 0x0000000000248947 */ /* 0x000fea0003800000 */
[----:B------:R-:W-:Y:S05]  /*19d40*/  WARPSYNC.ALL ;  /* 0x0000000000007948 */ /* 0x000fea0003800000 */
[----:B------:R-:W1:Y:S08]  /*19d50*/  S2UR UR5, SR_CgaCtaId ;  /* 0x00000000000579c3 */ /* 0x000e700000008800 */
[----:B------:R-:W-:Y:S06]  /*19d60*/  BAR.SYNC.DEFER_BLOCKING 0x5, 0x180 ;  /* 0x0146000000007b1d */ /* 0x000fec0000010000 */
[----:B------:R-:W-:-:S02]  /*19d70*/  UMOV UR4, 0x400 ;  /* 0x0000040000047882 */ /* 0x000fc40000000000 */
[----:B-1----:R-:W-:-:S06]  /*19d80*/  ULEA UR4, UR5, UR4, 0x18 ;  /* 0x0000000405047291 */ /* 0x002fcc000f8ec03f */
[----:B0-----:R-:W-:-:S05]  /*19d90*/  IMAD.U32 R22, RZ, RZ, UR4 ;  /* 0x00000004ff167e24 */ /* 0x001fca000f8e00ff */
[----:B------:R4:W0:Y:S01]  /*19da0*/  LDS.128 R16, [R22+0x228d0] ;  /* 0x0228d00016107984 */ /* 0x0008220000000c00 */
[----:B------:R-:W-:Y:S06]  /*19db0*/  BAR.ARV 0x4, 0x180 ;  /* 0x0106000000007b1d */ /* 0x000fec0000002000 */
[----:B------:R-:W-:Y:S05]  /*19dc0*/  BRA `(.L_x_9929) ;  /* 0x0000000800d07947 */ /* 0x000fea0003800000 */
.L_x_9928:
        /* <DEDUP_REMOVED lines=9> */
[----:B--23--:R-:W1:Y:S01]  /*19e60*/  @!P1 LDC.64 R4, c[0x0][0xc78] ;  /* 0x00031e00ff049b82 */ /* 0x00ce620000000a00 */
        /* <DEDUP_REMOVED lines=11> */
[----:B------:R0:W-:Y:S02]  /*19f20*/  SHFL.IDX PT, R6, R16, 0x1, 0x1f ;  /* 0x00201f0010067f89 */ /* 0x0001e400000e0000 */
[----:B0-----:R-:W-:-:S02]  /*19f30*/  IMAD.MOV.U32 R16, RZ, RZ, RZ ;  /* 0x000000ffff107224 */ /* 0x001fc400078e00ff */
[----:B--2---:R-:W-:Y:S02]  /*19f40*/  @!P1 IMAD.MOV.U32 R7, RZ, RZ, R8 ;  /* 0x000000ffff079224 */ /* 0x004fe400078e0008 */
        /* <DEDUP_REMOVED lines=19> */
.L_x_10133:
[----:B------:R-:W-:Y:S02]  /*1a080*/  ULDC UR4, c[0x0][0xc38] ;  /* 0x00030e0000047ab9 */ /* 0x000fe40000000800 */
[----:B------:R-:W-:-:S04]  /*1a090*/  IMAD.U32 R5, RZ, RZ, UR4 ;  /* 0x00000004ff057e24 */ /* 0x000fc8000f8e00ff */
[----:B-1----:R-:W-:-:S04]  /*1a0a0*/  IMAD R9, R14, R5, RZ ;  /* 0x000000050e097224 */ /* 0x002fc800078e02ff */
[----:B------:R-:W-:-:S05]  /*1a0b0*/  IMAD.IADD R6, R6, 0x1, R9 ;  /* 0x0000000106067824 */ /* 0x000fca00078e0209 */
[----:B------:R-:W-:-:S13]  /*1a0c0*/  ISETP.GT.AND P6, PT, R6, R0, PT ;  /* 0x000000000600720c */ /* 0x000fda0003fc4270 */
[----:B------:R-:W-:Y:S05]  /*1a0d0*/  @P6 BRA `(.L_x_9931) ;  /* 0x0000000000a46947 */ /* 0x000fea0003800000 */
.L_x_9934:
        /* <DEDUP_REMOVED lines=35> */
.L_x_10141:
[----:B------:R-:W-:Y:S02]  /*1a310*/  ULDC UR4, c[0x0][0xc38] ;  /* 0x00030e0000047ab9 */ /* 0x000fe40000000800 */
[----:B------:R-:W-:-:S04]  /*1a320*/  IMAD.U32 R5, RZ, RZ, UR4 ;  /* 0x00000004ff057e24 */ /* 0x000fc8000f8e00ff */
[----:B-1----:R-:W-:-:S04]  /*1a330*/  IMAD R9, R14, R5, RZ ;  /* 0x000000050e097224 */ /* 0x002fc800078e02ff */
[----:B------:R-:W-:-:S05]  /*1a340*/  IMAD.IADD R6, R9, 0x1, R6 ;  /* 0x0000000109067824 */ /* 0x000fca00078e0206 */
[----:B------:R-:W-:-:S13]  /*1a350*/  ISETP.GT.AND P6, PT, R6, R0, PT ;  /* 0x000000000600720c */ /* 0x000fda0003fc4270 */
[----:B------:R-:W-:Y:S05]  /*1a360*/  @!P6 BRA `(.L_x_9934) ;  /* 0xfffffffc005ce947 */ /* 0x000fea000383ffff */
.L_x_9931:
        /* <DEDUP_REMOVED lines=9> */
.L_x_10146:
[----:B------:R-:W-:-:S13]  /*1a400*/  ISETP.NE.AND P0, PT, R8, RZ, PT ;  /* 0x000000ff0800720c */ /* 0x000fda0003f05270 */
[----:B------:R-:W-:Y:S05]  /*1a410*/  @!P0 BRA `(.L_x_9936) ;  /* 0x0000000000108947 */ /* 0x000fea0003800000 */
[----:B------:R-:W-:Y:S01]  /*1a420*/  UMOV UR4, 0xffffffff ;  /* 0xffffffff00047882 */ /* 0x000fe20000000000 */
[----:B------:R-:W-:Y:S02]  /*1a430*/  VIADD R12, R6, 0xffffffff ;  /* 0xffffffff060c7836 */ /* 0x000fe40000000000 */
[----:B------:R-:W-:Y:S05]  /*1a440*/  BRA.DIV UR4, `(.L_x_9937) ;  /* 0x0000005a04447947 */ /* 0x000fea000b800000 */
[----:B------:R4:W0:Y:S02]  /*1a450*/  SHFL.IDX PT, R16, R3, R12, 0x1f ;  /* 0x00001f0c03107589 */ /* 0x00082400000e0000 */
.L_x_9936:
        /* <DEDUP_REMOVED lines=58> */
.L_x_9932:
[----:B------:R-:W-:Y:S01]  /*1a800*/  UMOV UR4, URZ ;  /* 0x0000003f00047c82 */ /* 0x000fe20008000000 */
[----:B------:R-:W-:Y:S01]  /*1a810*/  UMOV UR5, URZ ;  /* 0x0000003f00057c82 */ /* 0x000fe20008000000 */
[----:B------:R-:W-:Y:S01]  /*1a820*/  ULDC UR6, c[0x0][0xc3c] ;  /* 0x00030f0000067ab9 */ /* 0x000fe20000000800 */
[----:B------:R-:W-:Y:S02]  /*1a830*/  IMAD.MOV.U32 R16, RZ, RZ, R0 ;  /* 0x000000ffff107224 */ /* 0x000fe400078e0000 */
[----:B------:R-:W-:Y:S02]  /*1a840*/  IMAD.U32 R17, RZ, RZ, UR4 ;  /* 0x00000004ff117e24 */ /* 0x000fe4000f8e00ff */
[----:B------:R-:W-:Y:S02]  /*1a850*/  IMAD.U32 R18, RZ, RZ, UR5 ;  /* 0x00000005ff127e24 */ /* 0x000fe4000f8e00ff */
[----:B------:R-:W-:-:S07]  /*1a860*/  IMAD.U32 R19, RZ, RZ, UR6 ;  /* 0x00000006ff137e24 */ /* 0x000fce000f8e00ff */
.L_x_9938:
        /* <DEDUP_REMOVED lines=10> */
.L_x_9929:
[----:B------:R-:W-:Y:S02]  /*1a910*/  ULDC UR4, c[0x0][0xc3c] ;  /* 0x00030f0000047ab9 */ /* 0x000fe40000000800 */
[----:B0-----:R-:W-:-:S13]  /*1a920*/  ISETP.GE.AND P0, PT, R19, UR4, PT ;  /* 0x0000000413007c0c */ /* 0x001fda000bf06270 */
[----:B------:R-:W-:Y:S05]  /*1a930*/  @!P0 BRA `(.L_x_9939) ;  /* 0xffffffa000388947 */ /* 0x000fea000383ffff */
[----:B------:R-:W-:Y:S05]  /*1a940*/  BSYNC B8 ;  /* 0x0000000000087941 */ /* 0x000fea0003800000 */
.L_x_9838:
[----:B------:R-:W5:Y:S01]  /*1a950*/  LDL.LU R0, [R1+0x24] ;  /* 0x0000240001007983 */ /* 0x000f620000300800 */
[----:B------:R-:W-:Y:S01]  /*1a960*/  BSSY B0, `(.L_x_9940) ;  /* 0x000000b000007945 */ /* 0x000fe20003800000 */
[----:B------:R-:W1:Y:S01]  /*1a970*/  S2R R5, SR_CgaCtaId ;  /* 0x0000000000057919 */ /* 0x000e620000008800 */
[----:B-----5:R-:W-:-:S05]  /*1a980*/  VIADD R0, R0, 0x1 ;  /* 0x0000000100007836 */ /* 0x020fca0000000000 */
[----:B--2---:R-:W-:-:S04]  /*1a990*/  LEA.HI R2, R0, R0, RZ, 0x1 ;  /* 0x0000000000027211 */ /* 0x004fc800078f08ff */
[----:B0-----:R-:W-:Y:S02]  /*1a9a0*/  LOP3.LUT R3, R2, 0xfffffffe, RZ, 0xc0, !PT ;  /* 0xfffffffe02037812 */ /* 0x001fe400078ec0ff */
[----:B------:R-:W-:-:S03]  /*1a9b0*/  MOV R2, 0x400 ;  /* 0x0000040000027802 */ /* 0x000fc60000000f00 */
[----:B------:R-:W-:Y:S01]  /*1a9c0*/  IMAD.IADD R0, R0, 0x1, -R3 ;  /* 0x0000000100007824 */ /* 0x000fe200078e0a03 */
[----:B-1----:R-:W-:-:S04]  /*1a9d0*/  LEA R5, R5, R2, 0x18 ;  /* 0x0000000205057211 */ /* 0x002fc800078ec0ff */
[----:B------:R-:W-:-:S04]  /*1a9e0*/  SHF.L.U32 R0, R0, 0x1f, RZ ;  /* 0x0000001f00007819 */ /* 0x000fc800000006ff */
[----:B------:R-:W0:Y:S02]  /*1a9f0*/  SYNCS.PHASECHK.TRANS64.TRYWAIT P0, [R5+URZ+0x22820], R0 ;  /* 0x02282000050075a7 */ /* 0x000e24000800017f */
[----:B0-----:R-:W-:Y:S05]  /*1aa00*/  @!P0 BRA `(.L_x_9941) ;  /* 0x0000005000fc8947 */ /* 0x001fea0003800000 */
.L_x_10149:
[----:B------:R-:W-:Y:S05]  /*1aa10*/  BSYNC B0 ;  /* 0x0000000000007941 */ /* 0x000fea0003800000 */
.L_x_9940:
[----:B------:R-:W-:-:S03]  /*1aa20*/  UMOV UR4, 0xffffffff ;  /* 0xffffffff00047882 */ /* 0x000fc60000000000 */
[----:B------:R-:W-:Y:S05]  /*1aa30*/  BRA.DIV UR4, `(.L_x_9942) ;  /* 0x0000005604047947 */ /* 0x000fea000b800000 */
[----:B0-----:R-:W0:Y:S02]  /*1aa40*/  S2R R0, SR_TID.X ;  /* 0x0000000000007919 */ /* 0x001e240000002100 */
[----:B0-----:R-:W-:-:S04]  /*1aa50*/  SHF.R.U32.HI R0, RZ, 0x5, R0 ;  /* 0x00000005ff007819 */ /* 0x001fc80000011600 */
[----:B------:R-:W-:-:S05]  /*1aa60*/  LOP3.LUT R0, R0, 0x3, RZ, 0xc0, !PT ;  /* 0x0000000300007812 */ /* 0x000fca00078ec0ff */
[----:B------:R0:W1:Y:S02]  /*1aa70*/  SHFL.IDX PT, R14, R0, RZ, 0x1f ;  /* 0x00001fff000e7589 */ /* 0x00006400000e0000 */
.L_x_10152:
[----:B-1----:R-:W-:-:S13]  /*1aa80*/  ISETP.NE.AND P0, PT, R14, RZ, PT ;  /* 0x000000ff0e00720c */ /* 0x002fda0003f05270 */
[----:B------:R-:W-:Y:S05]  /*1aa90*/  @P0 BRA `(.L_x_9674) ;  /* 0x0000000000840947 */ /* 0x000fea0003800000 */
[----:B------:R-:W-:-:S03]  /*1aaa0*/  UMOV UR4, 0xffffffff ;  /* 0xffffffff00047882 */ /* 0x000fc60000000000 */
[----:B------:R-:W-:Y:S05]  /*1aab0*/  BRA.DIV UR4, `(.L_x_9943) ;  /* 0x0000005604187947 */ /* 0x000fea000b800000 */
[----:B------:R-:W-:-:S13]  /*1aac0*/  ELECT P6, URZ, PT ;  /* 0x00000000003f782f */ /* 0x000fda00038c0000 */
.L_x_10155:
[----:B------:R-:W-:Y:S05]  /*1aad0*/  @!P6 BRA `(.L_x_9674) ;  /* 0x000000000074e947 */ /* 0x000fea0003800000 */
[----:B------:R-:W-:-:S04]  /*1aae0*/  LOP3.LUT R37, R37, 0x2, RZ, 0xfc, !PT ;  /* 0x0000000225257812 */ /* 0x000fc800078efcff */
[----:B------:R-:W-:-:S13]  /*1aaf0*/  ISETP.NE.AND P0, PT, R37, 0x3, PT ;  /* 0x000000032500780c */ /* 0x000fda0003f05270 */
[----:B------:R-:W-:Y:S05]  /*1ab00*/  @!P0 BRA `(.L_x_9944) ;  /* 0x0000000000048947 */ /* 0x000fea0003800000 */
[----:B------:R-:W-:Y:S01]  /*1ab10*/  BPT.TRAP 0x1 ;  /* 0x000000040000795c */ /* 0x000fe20000300000 */
.L_x_9944:
[C---:B------:R-:W-:Y:S01]  /*1ab20*/  IMAD R3, R24.reuse, 0x8, R5 ;  /* 0x0000000818037824 */ /* 0x040fe200078e0205 */
[----:B------:R-:W-:Y:S01]  /*1ab30*/  SHF.L.U32 R2, R25, 0x1f, RZ ;  /* 0x0000001f19027819 */ /* 0x000fe200000006ff */
[----:B------:R-:W-:-:S03]  /*1ab40*/  VIADD R24, R24, 0x1 ;  /* 0x0000000118187836 */ /* 0x000fc60000000000 */
[----:B------:R-:W1:Y:S02]  /*1ab50*/  SYNCS.PHASECHK.TRANS64.TRYWAIT P1, [R3+URZ+0x22840], R2 ;  /* 0x02284002030075a7 */ /* 0x000e64000802017f */
[----:B------:R-:W-:-:S04]  /*1ab60*/  ISETP.NE.AND P2, PT, R24, 0x2, PT ;  /* 0x000000021800780c */ /* 0x000fc80003f45270 */
[----:B0-----:R-:W-:Y:S01]  /*1ab70*/  SEL R0, RZ, 0x1, P2 ;  /* 0x00000001ff007807 */ /* 0x001fe20001000000 */
[----:B-1----:R-:W-:Y:S08]  /*1ab80*/  @!P1 BRA `(.L_x_9945) ;  /* 0x0000005400049947 */ /* 0x002ff00003800000 */
.L_x_10156:
[----:B------:R-:W-:Y:S02]  /*1ab90*/  SEL R24, R24, RZ, P2 ;  /* 0x000000ff18187207 */ /* 0x000fe40001000000 */
[----:B------:R-:W-:Y:S01]  /*1aba0*/  LOP3.LUT R0, R25, R0, RZ, 0x3c, !PT ;  /* 0x0000000019007212 */ /* 0x000fe200078e3cff */
[----:B------:R-:W-:Y:S06]  /*1abb0*/  @!P0 BRA `(.L_x_9946) ;  /* 0x0000000000048947 */ /* 0x000fec0003800000 */
[----:B------:R-:W-:Y:S01]  /*1abc0*/  BPT.TRAP 0x1 ;  /* 0x000000040000795c */ /* 0x000fe20000300000 */
.L_x_9946:
[----:B------:R-:W-:Y:S01]  /*1abd0*/  IMAD R5, R24, 0x8, R5 ;  /* 0x0000000818057824 */ /* 0x000fe200078e0205 */
[----:B------:R-:W-:-:S04]  /*1abe0*/  SHF.L.U32 R0, R0, 0x1f, RZ ;  /* 0x0000001f00007819 */ /* 0x000fc800000006ff */
[----:B------:R-:W1:Y:S02]  /*1abf0*/  SYNCS.PHASECHK.TRANS64.TRYWAIT P1, [R5+URZ+0x22840], R0 ;  /* 0x02284000050075a7 */ /* 0x000e64000802017f */
[----:B-1----:R-:W-:Y:S05]  /*1ac00*/  @!P1 BRA `(.L_x_9947) ;  /* 0x0000005000f89947 */ /* 0x002fea0003800000 */
.L_x_10157:
[----:B------:R-:W-:Y:S05]  /*1ac10*/  @!P0 BRA `(.L_x_9948) ;  /* 0x0000000000048947 */ /* 0x000fea0003800000 */
[----:B------:R-:W-:Y:S01]  /*1ac20*/  BPT.TRAP 0x1 ;  /* 0x000000040000795c */ /* 0x000fe20000300000 */
.L_x_9948:
[----:B------:R-:W2:Y:S02]  /*1ac30*/  SYNCS.PHASECHK.TRANS64.TRYWAIT P1, [R3+URZ+0x22860], R2 ;  /* 0x02286002030075a7 */ /* 0x000ea4000802017f */
[----:B--2---:R-:W-:Y:S05]  /*1ac40*/  @!P1 BRA `(.L_x_9949) ;  /* 0x0000005000fc9947 */ /* 0x004fea0003800000 */
.L_x_10158:
[----:B------:R-:W-:Y:S05]  /*1ac50*/  @!P0 BRA `(.L_x_9950) ;  /* 0x0000000000048947 */ /* 0x000fea0003800000 */
[----:B------:R-:W-:Y:S01]  /*1ac60*/  BPT.TRAP 0x1 ;  /* 0x000000040000795c */ /* 0x000fe20000300000 */
.L_x_9950:
[----:B------:R0:W0:Y:S02]  /*1ac70*/  SYNCS.PHASECHK.TRANS64.TRYWAIT P0, [R5+URZ+0x22860], R0 ;  /* 0x02286000050075a7 */ /* 0x000024000800017f */
[----:B0-----:R-:W-:Y:S05]  /*1ac80*/  @!P0 NANOSLEEP.SYNCS 0x989680 ;  /* 0x009896800000895d */ /* 0x001fea0003900000 */
[----:B------:R-:W0:Y:S02]  /*1ac90*/  @!P0 SYNCS.PHASECHK.TRANS64 P0, [R5+URZ+0x22860], R0 ;  /* 0x02286000050085a7 */ /* 0x000e24000800007f */
[----:B0-----:R-:W-:Y:S05]  /*1aca0*/  @!P0 BRA `(.L_x_9950) ;  /* 0xfffffffc00f08947 */ /* 0x001fea000383ffff */
.L_x_9674:
[----:B------:R-:W-:Y:S05]  /*1acb0*/  BSYNC B9 ;  /* 0x0000000000097941 */ /* 0x000fea0003800000 */
.L_x_9671:
[----:B------:R-:W-:Y:S05]  /*1acc0*/  EXIT ;  /* 0x000000000000794d */ /* 0x000fea0003800000 */
.L_x_9694:
[----:B0-----:R0:W1:Y:S02]  /*1acd0*/  SYNCS.PHASECHK.TRANS64.TRYWAIT P5, [R87+URZ+0x22890], R95 ;  /* 0x0228905f570075a7 */ /* 0x00106400080a017f */
[----:B-1----:R-:W-:Y:S05]  /*1ace0*/  @!P5 NANOSLEEP.SYNCS 0x989680 ;  /* 0x009896800000d95d */ /* 0x002fea0003900000 */
[----:B------:R-:W1:Y:S02]  /*1acf0*/  @!P5 SYNCS.PHASECHK.TRANS64 P5, [R87+URZ+0x22890], R95 ;  /* 0x0228905f5700d5a7 */ /* 0x000e6400080a007f */
[----:B-1----:R-:W-:Y:S05]  /*1ad00*/  @!P5 BRA `(.L_x_9694) ;  /* 0xfffffffc00f0d947 */ /* 0x002fea000383ffff */
[----:B------:R-:W-:Y:S05]  /*1ad10*/  BRA `(.L_x_9951) ;  /* 0xfffffe8800a47947 */ /* 0x000fea000383ffff */
.L_x_9695:
        /* <DEDUP_REMOVED lines=8> */
.L_x_9953:
[----:B------:R-:W-:Y:S05]  /*1ada0*/  BSYNC B1 ;  /* 0x0000000000017941 */ /* 0x000fea0003800000 */
.L_x_9952:
        /* <DEDUP_REMOVED lines=8> */
.L_x_9954:
[----:B------:R-:W-:Y:S05]  /*1ae30*/  BRA `(.L_x_9955) ;  /* 0xfffffe8800707947 */ /* 0x000fea000383ffff */
.L_x_9704:
[----:B------:R-:W-:Y:S01]  /*1ae40*/  BSSY B1, `(.L_x_9956) ;  /* 0x0000008000017945 */ /* 0x000fe20003800000 */
[----:B----4-:R-:W-:Y:S02]  /*1ae50*/  IMAD.MOV.U32 R13, RZ, RZ, R97 ;  /* 0x000000ffff0d7224 */ /* 0x010fe400078e0061 */
[----:B------:R-:W-:Y:S02]  /*1ae60*/  IMAD.MOV.U32 R12, RZ, RZ, 0x1 ;  /* 0x00000001ff0c7424 */ /* 0x000fe400078e00ff */
[----:B------:R-:W-:Y:S02]  /*1ae70*/  IMAD.MOV.U32 R11, RZ, RZ, 0x1c1f ;  /* 0x00001c1fff0b7424 */ /* 0x000fe400078e00ff */
[----:B------:R-:W-:-:S07]  /*1ae80*/  IMAD.MOV.U32 R15, RZ, RZ, -0x1 ;  /* 0xffffffffff0f7424 */ /* 0x000fce00078e00ff */
[----:B0123--:R-:W-:Y:S05]  /*1ae90*/  WARPSYNC.COLLECTIVE R15, `(.L_x_9957) ;  /* 0x000000000f087348 */ /* 0x00ffea0003c00000 */
[----:B---3--:R3:W4:Y:S02]  /*1aea0*/  SHFL.IDX P6, R14, R13, R12, R11 ;  /* 0x0000000c0d0e7389 */ /* 0x00872400000c000b */
[----:B01234-:R-:W-:Y:S01]  /*1aeb0*/  ENDCOLLECTIVE ;  /* 0x000000000000791b */ /* 0x01ffe20003800000 */
.L_x_9957:
[----:B------:R-:W-:Y:S05]  /*1aec0*/  BSYNC B1 ;  /* 0x0000000000017941 */ /* 0x000fea0003800000 */
.L_x_9956:
        /* <DEDUP_REMOVED lines=8> */
.L_x_9958:
[----:B------:R-:W-:Y:S05]  /*1af50*/  BRA `(.L_x_9959) ;  /* 0xfffffe8c00fc7947 */ /* 0x000fea000383ffff */
.L_x_9714:
[----:B-1----:R1:W2:Y:S02]  /*1af60*/  SYNCS.PHASECHK.TRANS64.TRYWAIT P4, [R87+URZ+0x22890], R95 ;  /* 0x0228905f570075a7 */ /* 0x0022a4000808017f */
[----:B--2---:R-:W-:Y:S05]  /*1af70*/  @!P4 NANOSLEEP.SYNCS 0x989680 ;  /* 0x009896800000c95d */ /* 0x004fea0003900000 */
[----:B------:R-:W2:Y:S02]  /*1af80*/  @!P4 SYNCS.PHASECHK.TRANS64 P4, [R87+URZ+0x22890], R95 ;  /* 0x0228905f5700c5a7 */ /* 0x000ea4000808007f */
[----:B--2---:R-:W-:Y:S05]  /*1af90*/  @!P4 BRA `(.L_x_9714) ;  /* 0xfffffffc00f0c947 */ /* 0x004fea000383ffff */
[----:B------:R-:W-:Y:S05]  /*1afa0*/  BRA `(.L_x_9960) ;  /* 0xfffffe9800f47947 */ /* 0x000fea000383ffff */
.L_x_9715:
        /* <DEDUP_REMOVED lines=8> */
.L_x_9962:
[----:B------:R-:W-:Y:S05]  /*1b030*/  BSYNC B1 ;  /* 0x0000000000017941 */ /* 0x000fea0003800000 */
.L_x_9961:
        /* <DEDUP_REMOVED lines=8> */
.L_x_9963:
[----:B------:R-:W-:Y:S01]  /*1b0c0*/  IMAD.MOV.U32 R100, RZ, RZ, R14 ;  /* 0x000000ffff647224 */ /* 0x000fe200078e000e */
[----:B------:R-:W-:Y:S06]  /*1b0d0*/  BRA `(.L_x_9964) ;  /* 0xfffffe9800c07947 */ /* 0x000fec000383ffff */
.L_x_9720:
        /* <DEDUP_REMOVED lines=8> */
.L_x_9966:
[----:B------:R-:W-:Y:S05]  /*1b160*/  BSYNC B1 ;  /* 0x0000000000017941 */ /* 0x000fea0003800000 */
.L_x_9965:
        /* <DEDUP_REMOVED lines=8> */
.L_x_9967:
[----:B------:R-:W-:Y:S01]  /*1b1f0*/  IMAD.MOV.U32 R96, RZ, RZ, R14 ;  /* 0x000000ffff607224 */ /* 0x000fe200078e000e */
[----:B------:R-:W-:Y:S06]  /*1b200*/  BRA `(.L_x_9968) ;  /* 0xfffffea000687947 */ /* 0x000fec000383ffff */
.L_x_9725:
[----:B-1----:R1:W2:Y:S02]  /*1b210*/  SYNCS.PHASECHK.TRANS64.TRYWAIT P2, [R87+URZ+0x22890], R95 ;  /* 0x0228905f570075a7 */ /* 0x0022a4000804017f */
[----:B--2---:R-:W-:Y:S05]  /*1b220*/  @!P2 NANOSLEEP.SYNCS 0x989680 ;  /* 0x009896800000a95d */ /* 0x004fea0003900000 */
[----:B------:R-:W2:Y:S02]  /*1b230*/  @!P2 SYNCS.PHASECHK.TRANS64 P2, [R87+URZ+0x22890], R95 ;  /* 0x0228905f5700a5a7 */ /* 0x000ea4000804007f */
[----:B--2---:R-:W-:Y:S05]  /*1b240*/  @!P2 BRA `(.L_x_9725) ;  /* 0xfffffffc00f0a947 */ /* 0x004fea000383ffff */
[----:B------:R-:W-:Y:S05]  /*1b250*/  BRA `(.L_x_9969) ;  /* 0xfffffea8007c7947 */ /* 0x000fea000383ffff */
.L_x_9726:
        /* <DEDUP_REMOVED lines=8> */
.L_x_9971:
[----:B------:R-:W-:Y:S05]  /*1b2e0*/  BSYNC B1 ;  /* 0x0000000000017941 */ /* 0x000fea0003800000 */
.L_x_9970:
        /* <DEDUP_REMOVED lines=8> */
.L_x_9972:
[----:B------:R-:W-:Y:S01]  /*1b370*/  IMAD.MOV.U32 R7, RZ, RZ, R14 ;  /* 0x000000ffff077224 */ /* 0x000fe200078e000e */
[----:B------:R-:W-:Y:S06]  /*1b380*/  BRA `(.L_x_9973) ;  /* 0xfffffea800987947 */ /* 0x000fec000383ffff */
.L_x_9729:
        /* <DEDUP_REMOVED lines=8> */
.L_x_9975:
[----:B------:R-:W-:Y:S05]  /*1b410*/  BSYNC B1 ;  /* 0x0000000000017941 */ /* 0x000fea0003800000 */
.L_x_9974:
        /* <DEDUP_REMOVED lines=8> */
.L_x_9976:
[----:B------:R-:W-:Y:S01]  /*1b4a0*/  IMAD.MOV.U32 R7, RZ, RZ, R14 ;  /* 0x000000ffff077224 */ /* 0x000fe200078e000e */
[----:B------:R-:W-:Y:S06]  /*1b4b0*/  BRA `(.L_x_9977) ;  /* 0xfffffea800947947 */ /* 0x000fec000383ffff */
.L_x_9733:
[----:B---3--:R3:W4:Y:S02]  /*1b4c0*/  SYNCS.PHASECHK.TRANS64.TRYWAIT P3, [R87+URZ+0x228b0], R95 ;  /* 0x0228b05f570075a7 */ /* 0x008724000806017f */
[----:B----4-:R-:W-:Y:S05]  /*1b4d0*/  @!P3 NANOSLEEP.SYNCS 0x989680 ;  /* 0x009896800000b95d */ /* 0x010fea0003900000 */
[----:B------:R-:W4:Y:S02]  /*1b4e0*/  @!P3 SYNCS.PHASECHK.TRANS64 P3, [R87+URZ+0x228b0], R95 ;  /* 0x0228b05f5700b5a7 */ /* 0x000f24000806007f */
[----:B----4-:R-:W-:Y:S05]  /*1b4f0*/  @!P3 BRA `(.L_x_9733) ;  /* 0xfffffffc00f0b947 */ /* 0x010fea000383ffff */
[----:B------:R-:W-:Y:S05]  /*1b500*/  BRA `(.L_x_9978) ;  /* 0xfffffeac000c7947 */ /* 0x000fea000383ffff */
.L_x_9743:
[----:B------:R-:W-:Y:S01]  /*1b510*/  BSSY B0, `(.L_x_9979) ;  /* 0x0000007000007945 */ /* 0x000fe20003800000 */
[----:B------:R-:W-:Y:S02]  /*1b520*/  IMAD.MOV.U32 R12, RZ, RZ, RZ ;  /* 0x000000ffff0c7224 */ /* 0x000fe400078e00ff */
[----:B------:R-:W-:Y:S02]  /*1b530*/  IMAD.MOV.U32 R11, RZ, RZ, 0x1f ;  /* 0x0000001fff0b7424 */ /* 0x000fe400078e00ff */
[----:B------:R-:W-:-:S07]  /*1b540*/  IMAD.MOV.U32 R15, RZ, RZ, -0x1 ;  /* 0xffffffffff0f7424 */ /* 0x000fce00078e00ff */
[----:B-----5:R-:W-:Y:S05]  /*1b550*/  WARPSYNC.COLLECTIVE R15, `(.L_x_9980) ;  /* 0x000000000f087348 */ /* 0x020fea0003c00000 */
[----:B------:R0:W1:Y:S02]  /*1b560*/  SHFL.IDX P6, R14, R13, R12, R11 ;  /* 0x0000000c0d0e7389 */ /* 0x00006400000c000b */
[----:B01---5:R-:W-:Y:S01]  /*1b570*/  ENDCOLLECTIVE ;  /* 0x000000000000791b */ /* 0x023fe20003800000 */
.L_x_9980:
[----:B------:R-:W-:Y:S05]  /*1b580*/  BSYNC B0 ;  /* 0x0000000000007941 */ /* 0x000fea0003800000 */
.L_x_9979:
[----:B------:R-:W-:Y:S05]  /*1b590*/  BRA `(.L_x_9981) ;  /* 0xfffffeb800fc7947 */ /* 0x000fea000383ffff */
.L_x_9755:
[----:B------:R-:W-:Y:S01]  /*1b5a0*/  BSSY B1, `(.L_x_9982) ;  /* 0x0000008000017945 */ /* 0x000fe20003800000 */
[----:B0-----:R-:W-:Y:S02]  /*1b5b0*/  IMAD.MOV.U32 R13, RZ, RZ, R27 ;  /* 0x000000ffff0d7224 */ /* 0x001fe400078e001b */
[----:B------:R-:W-:Y:S02]  /*1b5c0*/  IMAD.MOV.U32 R12, RZ, RZ, RZ ;  /* 0x000000ffff0c7224 */ /* 0x000fe400078e00ff */
[----:B------:R-:W-:Y:S02]  /*1b5d0*/  IMAD.MOV.U32 R11, RZ, RZ, 0x1c1f ;  /* 0x00001c1fff0b7424 */ /* 0x000fe400078e00ff */
[----:B------:R-:W-:-:S07]  /*1b5e0*/  IMAD.MOV.U32 R15, RZ, RZ, -0x1 ;  /* 0xffffffffff0f7424 */ /* 0x000fce00078e00ff */
[----:B------:R-:W-:Y:S05]  /*1b5f0*/  WARPSYNC.COLLECTIVE R15, `(.L_x_9983) ;  /* 0x000000000f087348 */ /* 0x000fea0003c00000 */
[----:B------:R0:W1:Y:S02]  /*1b600*/  SHFL.IDX P6, R14, R13, R12, R11 ;  /* 0x0000000c0d0e7389 */ /* 0x00006400000c000b */
[----:B01----:R-:W-:Y:S01]  /*1b610*/  ENDCOLLECTIVE ;  /* 0x000000000000791b */ /* 0x003fe20003800000 */
.L_x_9983:
[----:B------:R-:W-:Y:S05]  /*1b620*/  BSYNC B1 ;  /* 0x0000000000017941 */ /* 0x000fea0003800000 */
.L_x_9982:
        /* <DEDUP_REMOVED lines=8> */
.L_x_9984:
[----:B------:R-:W-:Y:S02]  /*1b6b0*/  IMAD.MOV.U32 R13, RZ, RZ, R25 ;  /* 0x000000ffff0d7224 */ /* 0x000fe400078e0019 */
[----:B------:R-:W-:-:S07]  /*1b6c0*/  IMAD.MOV.U32 R3, RZ, RZ, R14 ;  /* 0x000000ffff037224 */ /* 0x000fce00078e000e */
[----:B------:R-:W-:Y:S05]  /*1b6d0*/  WARPSYNC.COLLECTIVE R15, `(.L_x_9985) ;  /* 0x000000000f087348 */ /* 0x000fea0003c00000 */
[----:B------:R0:W1:Y:S02]  /*1b6e0*/  SHFL.IDX P6, R14, R13, R12, R11 ;  /* 0x0000000c0d0e7389 */ /* 0x00006400000c000b */
[----:B01----:R-:W-:Y:S01]  /*1b6f0*/  ENDCOLLECTIVE ;  /* 0x000000000000791b */ /* 0x003fe20003800000 */
.L_x_9985:
[----:B------:R-:W-:Y:S02]  /*1b700*/  IMAD.MOV.U32 R13, RZ, RZ, R28 ;  /* 0x000000ffff0d7224 */ /* 0x000fe400078e001c */
[----:B------:R-:W-:-:S07]  /*1b710*/  IMAD.MOV.U32 R25, RZ, RZ, R14 ;  /* 0x000000ffff197224 */ /* 0x000fce00078e000e */
[----:B------:R-:W-:Y:S05]  /*1b720*/  WARPSYNC.COLLECTIVE R15, `(.L_x_9986) ;  /* 0x000000000f087348 */ /* 0x000fea0003c00000 */
[----:B------:R0:W1:Y:S02]  /*1b730*/  SHFL.IDX P6, R14, R13, R12, R11 ;  /* 0x0000000c0d0e7389 */ /* 0x00006400000c000b */
[----:B01----:R-:W-:Y:S01]  /*1b740*/  ENDCOLLECTIVE ;  /* 0x000000000000791b */ /* 0x003fe20003800000 */
.L_x_9986:
[----:B------:R-:W-:Y:S01]  /*1b750*/  IMAD.MOV.U32 R20, RZ, RZ, R14 ;  /* 0x000000ffff147224 */ /* 0x000fe200078e000e */
[----:B------:R-:W-:Y:S06]  /*1b760*/  BRA `(.L_x_9987) ;  /* 0xfffffec000147947 */ /* 0x000fec000383ffff */
.L_x_9759:
[----:B0-----:R0:W1:Y:S02]  /*1b770*/  SYNCS.PHASECHK.TRANS64.TRYWAIT P0, [R19+URZ+0x22800], R26 ;  /* 0x0228001a130075a7 */ /* 0x001064000800017f */
[----:B-1----:R-:W-:Y:S05]  /*1b780*/  @!P0 NANOSLEEP.SYNCS 0x989680 ;  /* 0x009896800000895d */ /* 0x002fea0003900000 */
[----:B------:R-:W1:Y:S02]  /*1b790*/  @!P0 SYNCS.PHASECHK.TRANS64 P0, [R19+URZ+0x22800], R26 ;  /* 0x0228001a130085a7 */ /* 0x000e64000800007f */
[----:B-1----:R-:W-:Y:S05]  /*1b7a0*/  @!P0 BRA `(.L_x_9759) ;  /* 0xfffffffc00f08947 */ /* 0x002fea000383ffff */
[----:B------:R-:W-:Y:S05]  /*1b7b0*/  BRA `(.L_x_9988) ;  /* 0xfffffec4002c7947 */ /* 0x000fea000383ffff */
.L_x_9767:
        /* <DEDUP_REMOVED lines=8> */
.L_x_9990:
[----:B------:R-:W-:Y:S05]  /*1b840*/  BSYNC B1 ;  /* 0x0000000000017941 */ /* 0x000fea0003800000 */
.L_x_9989:
        /* <DEDUP_REMOVED lines=8> */
.L_x_9991:
[----:B------:R-:W-:Y:S02]  /*1b8d0*/  IMAD.MOV.U32 R13, RZ, RZ, R25 ;  /* 0x000000ffff0d7224 */ /* 0x000fe400078e0019 */
[----:B------:R-:W-:-:S07]  /*1b8e0*/  IMAD.MOV.U32 R3, RZ, RZ, R14 ;  /* 0x000000ffff037224 */ /* 0x000fce00078e000e */
[----:B------:R-:W-:Y:S05]  /*1b8f0*/  WARPSYNC.COLLECTIVE R15, `(.L_x_9992) ;  /* 0x000000000f087348 */ /* 0x000fea0003c00000 */
[----:B------:R0:W1:Y:S02]  /*1b900*/  SHFL.IDX P6, R14, R13, R12, R11 ;  /* 0x0000000c0d0e7389 */ /* 0x00006400000c000b */
[----:B01----:R-:W-:Y:S01]  /*1b910*/  ENDCOLLECTIVE ;  /* 0x000000000000791b */ /* 0x003fe20003800000 */
.L_x_9992:
[----:B------:R-:W-:Y:S02]  /*1b920*/  IMAD.MOV.U32 R13, RZ, RZ, R28 ;  /* 0x000000ffff0d7224 */ /* 0x000fe400078e001c */
[----:B------:R-:W-:-:S07]  /*1b930*/  IMAD.MOV.U32 R20, RZ, RZ, R14 ;  /* 0x000000ffff147224 */ /* 0x000fce00078e000e */
[----:B------:R-:W-:Y:S05]  /*1b940*/  WARPSYNC.COLLECTIVE R15, `(.L_x_9993) ;  /* 0x000000000f087348 */ /* 0x000fea0003c00000 */
[----:B------:R0:W1:Y:S02]  /*1b950*/  SHFL.IDX P6, R14, R13, R12, R11 ;  /* 0x0000000c0d0e7389 */ /* 0x00006400000c000b */
[----:B01----:R-:W-:Y:S01]  /*1b960*/  ENDCOLLECTIVE ;  /* 0x000000000000791b */ /* 0x003fe20003800000 */
.L_x_9993:
[----:B------:R-:W-:Y:S05]  /*1b970*/  BRA `(.L_x_9994) ;  /* 0xfffffecc009c7947 */ /* 0x000fea000383ffff */
.L_x_9771:
[----:B0-----:R0:W1:Y:S02]  /*1b980*/  SYNCS.PHASECHK.TRANS64.TRYWAIT P1, [R19+URZ+0x22800], R26 ;  /* 0x0228001a130075a7 */ /* 0x001064000802017f */
[----:B-1----:R-:W-:Y:S05]  /*1b990*/  @!P1 NANOSLEEP.SYNCS 0x989680 ;  /* 0x009896800000995d */ /* 0x002fea0003900000 */
[----:B------:R-:W1:Y:S02]  /*1b9a0*/  @!P1 SYNCS.PHASECHK.TRANS64 P1, [R19+URZ+0x22800], R26 ;  /* 0x0228001a130095a7 */ /* 0x000e64000802007f */
[----:B-1----:R-:W-:Y:S05]  /*1b9b0*/  @!P1 BRA `(.L_x_9771) ;  /* 0xfffffffc00f09947 */ /* 0x002fea000383ffff */
[----:B------:R-:W-:Y:S05]  /*1b9c0*/  BRA `(.L_x_9995) ;  /* 0xfffffed0007c7947 */ /* 0x000fea000383ffff */
.L_x_9777:
[----:B----4-:R4:W0:Y:S02]  /*1b9d0*/  SYNCS.PHASECHK.TRANS64.TRYWAIT P1, [R3+URZ+0x22830], R20 ;  /* 0x02283014030075a7 */ /* 0x010824000802017f */
[----:B0-----:R-:W-:Y:S05]  /*1b9e0*/  @!P1 NANOSLEEP.SYNCS 0x989680 ;  /* 0x009896800000995d */ /* 0x001fea0003900000 */
[----:B------:R-:W0:Y:S02]  /*1b9f0*/  @!P1 SYNCS.PHASECHK.TRANS64 P1, [R3+URZ+0x22830], R20 ;  /* 0x02283014030095a7 */ /* 0x000e24000802007f */
[----:B0-----:R-:W-:Y:S05]  /*1ba00*/  @!P1 BRA `(.L_x_9777) ;  /* 0xfffffffc00f09947 */ /* 0x001fea000383ffff */
[----:B------:R-:W-:Y:S05]  /*1ba10*/  BRA `(.L_x_9776) ;  /* 0xfffffedc00c87947 */ /* 0x000fea000383ffff */
.L_x_9783:
[----:B-1----:R1:W2:Y:S02]  /*1ba20*/  SYNCS.PHASECHK.TRANS64.TRYWAIT P1, [R3+URZ+0x22850], R20 ;  /* 0x02285014030075a7 */ /* 0x0022a4000802017f */
[----:B--2---:R-:W-:Y:S05]  /*1ba30*/  @!P1 NANOSLEEP.SYNCS 0x989680 ;  /* 0x009896800000995d */ /* 0x004fea0003900000 */
[----:B------:R-:W2:Y:S02]  /*1ba40*/  @!P1 SYNCS.PHASECHK.TRANS64 P1, [R3+URZ+0x22850], R20 ;  /* 0x02285014030095a7 */ /* 0x000ea4000802007f */
[----:B--2---:R-:W-:Y:S05]  /*1ba50*/  @!P1 BRA `(.L_x_9783) ;  /* 0xfffffffc00f09947 */ /* 0x004fea000383ffff */
[----:B------:R-:W-:Y:S05]  /*1ba60*/  BRA `(.L_x_9782) ;  /* 0xfffffef800f07947 */ /* 0x000fea000383ffff */
.L_x_9789:
[----:B-1----:R1:W2:Y:S02]  /*1ba70*/  SYNCS.PHASECHK.TRANS64.TRYWAIT P2, [R6+URZ+0x22830], R7 ;  /* 0x02283007060075a7 */ /* 0x0022a4000804017f */
[----:B--2---:R-:W-:Y:S05]  /*1ba80*/  @!P2 NANOSLEEP.SYNCS 0x989680 ;  /* 0x009896800000a95d */ /* 0x004fea0003900000 */
[----:B------:R-:W2:Y:S02]  /*1ba90*/  @!P2 SYNCS.PHASECHK.TRANS64 P2, [R6+URZ+0x22830], R7 ;  /* 0x022830070600a5a7 */ /* 0x000ea4000804007f */
[----:B--2---:R-:W-:Y:S05]  /*1baa0*/  @!P2 BRA `(.L_x_9789) ;  /* 0xfffffffc00f0a947 */ /* 0x004fea000383ffff */
[----:B------:R-:W-:Y:S05]  /*1bab0*/  BRA `(.L_x_9788) ;  /* 0xffffff00003c7947 */ /* 0x000fea000383ffff */
.L_x_9795:
[----:B-1----:R1:W2:Y:S02]  /*1bac0*/  SYNCS.PHASECHK.TRANS64.TRYWAIT P2, [R6+URZ+0x22850], R7 ;  /* 0x02285007060075a7 */ /* 0x0022a4000804017f */
[----:B--2---:R-:W-:Y:S05]  /*1bad0*/  @!P2 NANOSLEEP.SYNCS 0x989680 ;  /* 0x009896800000a95d */ /* 0x004fea0003900000 */
[----:B------:R-:W2:Y:S02]  /*1bae0*/  @!P2 SYNCS.PHASECHK.TRANS64 P2, [R6+URZ+0x22850], R7 ;  /* 0x022850070600a5a7 */ /* 0x000ea4000804007f */
[----:B--2---:R-:W-:Y:S05]  /*1baf0*/  @!P2 BRA `(.L_x_9795) ;  /* 0xfffffffc00f0a947 */ /* 0x004fea000383ffff */
[----:B------:R-:W-:Y:S05]  /*1bb00*/  BRA `(.L_x_9794) ;  /* 0xffffff2000347947 */ /* 0x000fea000383ffff */
.L_x_9802:
[----:B------:R-:W-:Y:S02]  /*1bb10*/  IMAD.MOV.U32 R13, RZ, RZ, R21 ;  /* 0x000000ffff0d7224 */ /* 0x000fe400078e0015 */
[----:B------:R-:W-:Y:S02]  /*1bb20*/  IMAD.MOV.U32 R12, RZ, RZ, RZ ;  /* 0x000000ffff0c7224 */ /* 0x000fe400078e00ff */
[----:B------:R-:W-:Y:S02]  /*1bb30*/  IMAD.MOV.U32 R11, RZ, RZ, 0x181f ;  /* 0x0000181fff0b7424 */ /* 0x000fe400078e00ff */
[----:B------:R-:W-:-:S07]  /*1bb40*/  IMAD.MOV.U32 R15, RZ, RZ, -0x1 ;  /* 0xffffffffff0f7424 */ /* 0x000fce00078e00ff */
[----:B-----5:R-:W-:Y:S05]  /*1bb50*/  WARPSYNC.COLLECTIVE R15, `(.L_x_9996) ;  /* 0x000000000f087348 */ /* 0x020fea0003c00000 */
[----:B------:R0:W1:Y:S02]  /*1bb60*/  SHFL.IDX P6, R14, R13, R12, R11 ;  /* 0x0000000c0d0e7389 */ /* 0x00006400000c000b */
[----:B01---5:R-:W-:Y:S01]  /*1bb70*/  ENDCOLLECTIVE ;  /* 0x000000000000791b */ /* 0x023fe20003800000 */
.L_x_9996:
[----:B------:R-:W-:Y:S02]  /*1bb80*/  IMAD.MOV.U32 R13, RZ, RZ, R3 ;  /* 0x000000ffff0d7224 */ /* 0x000fe400078e0003 */
[----:B------:R-:W-:-:S07]  /*1bb90*/  IMAD.MOV.U32 R48, RZ, RZ, R14 ;  /* 0x000000ffff307224 */ /* 0x000fce00078e000e */
[----:B------:R-:W-:Y:S05]  /*1bba0*/  WARPSYNC.COLLECTIVE R15, `(.L_x_9997) ;  /* 0x000000000f087348 */ /* 0x000fea0003c00000 */
[----:B------:R0:W1:Y:S02]  /*1bbb0*/  SHFL.IDX P6, R14, R13, R12, R11 ;  /* 0x0000000c0d0e7389 */ /* 0x00006400000c000b */
[----:B01----:R-:W-:Y:S01]  /*1bbc0*/  ENDCOLLECTIVE ;  /* 0x000000000000791b */ /* 0x003fe20003800000 */
.L_x_9997:
[----:B------:R-:W-:Y:S05]  /*1bbd0*/  BRA `(.L_x_9998) ;  /* 0xffffff48006c7947 */ /* 0x000fea000383ffff */
.L_x_9805:
[----:B------:R-:W-:Y:S01]  /*1bbe0*/  BSSY B1, `(.L_x_9999) ;  /* 0x0000008000017945 */ /* 0x000fe20003800000 */
[----:B---3--:R-:W-:Y:S02]  /*1bbf0*/  IMAD.MOV.U32 R13, RZ, RZ, R21 ;  /* 0x000000ffff0d7224 */ /* 0x008fe400078e0015 */
[----:B------:R-:W-:Y:S02]  /*1bc00*/  IMAD.MOV.U32 R12, RZ, RZ, 0x1 ;  /* 0x00000001ff0c7424 */ /* 0x000fe400078e00ff */
[----:B------:R-:W-:Y:S02]  /*1bc10*/  IMAD.MOV.U32 R11, RZ, RZ, 0x181f ;  /* 0x0000181fff0b7424 */ /* 0x000fe400078e00ff */
[----:B------:R-:W-:-:S07]  /*1bc20*/  IMAD.MOV.U32 R15, RZ, RZ, -0x1 ;  /* 0xffffffffff0f7424 */ /* 0x000fce00078e00ff */
[----:B012--5:R-:W-:Y:S05]  /*1bc30*/  WARPSYNC.COLLECTIVE R15, `(.L_x_10000) ;  /* 0x000000000f087348 */ /* 0x027fea0003c00000 */
[----:B--2---:R2:W3:Y:S02]  /*1bc40*/  SHFL.IDX P6, R14, R13, R12, R11 ;  /* 0x0000000c0d0e7389 */ /* 0x0044e400000c000b */
[----:B0123-5:R-:W-:Y:S01]  /*1bc50*/  ENDCOLLECTIVE ;  /* 0x000000000000791b */ /* 0x02ffe20003800000 */
.L_x_10000:
[----:B------:R-:W-:Y:S05]  /*1bc60*/  BSYNC B1 ;  /* 0x0000000000017941 */ /* 0x000fea0003800000 */
.L_x_9999:
        /* <DEDUP_REMOVED lines=8> */
.L_x_10001:
[----:B------:R-:W-:Y:S05]  /*1bcf0*/  BRA `(.L_x_10002) ;  /* 0xffffff4800b47947 */ /* 0x000fea000383ffff */
.L_x_9808:
[----:B------:R-:W-:Y:S01]  /*1bd00*/  BSSY B1, `(.L_x_10003) ;  /* 0x0000008000017945 */ /* 0x000fe20003800000 */
[----:B------:R-:W-:Y:S02]  /*1bd10*/  IMAD.MOV.U32 R13, RZ, RZ, R21 ;  /* 0x000000ffff0d7224 */ /* 0x000fe400078e0015 */
[----:B------:R-:W-:Y:S02]  /*1bd20*/  IMAD.MOV.U32 R12, RZ, RZ, 0x2 ;  /* 0x00000002ff0c7424 */ /* 0x000fe400078e00ff */
[----:B---3--:R-:W-:Y:S02]  /*1bd30*/  IMAD.MOV.U32 R11, RZ, RZ, 0x181f ;  /* 0x0000181fff0b7424 */ /* 0x008fe400078e00ff */
[----:B------:R-:W-:-:S07]  /*1bd40*/  IMAD.MOV.U32 R15, RZ, RZ, -0x1 ;  /* 0xffffffffff0f7424 */ /* 0x000fce00078e00ff */
[----:B012-4-:R-:W-:Y:S05]  /*1bd50*/  WARPSYNC.COLLECTIVE R15, `(.L_x_10004) ;  /* 0x000000000f087348 */ /* 0x017fea0003c00000 */
[----:B--2---:R2:W3:Y:S02]  /*1bd60*/  SHFL.IDX P6, R14, R13, R12, R11 ;  /* 0x0000000c0d0e7389 */ /* 0x0044e400000c000b */
[----:B01234-:R-:W-:Y:S01]  /*1bd70*/  ENDCOLLECTIVE ;  /* 0x000000000000791b */ /* 0x01ffe20003800000 */
.L_x_10004:
[----:B------:R-:W-:Y:S05]  /*1bd80*/  BSYNC B1 ;  /* 0x0000000000017941 */ /* 0x000fea0003800000 */
.L_x_10003:
        /* <DEDUP_REMOVED lines=8> */
.L_x_10005:
[----:B------:R-:W-:Y:S05]  /*1be10*/  BRA `(.L_x_10006) ;  /* 0xffffff4800fc7947 */ /* 0x000fea000383ffff */
.L_x_9811:
[----:B------:R-:W-:Y:S01]  /*1be20*/  BSSY B1, `(.L_x_10007) ;  /* 0x0000008000017945 */ /* 0x000fe20003800000 */
[----:B------:R-:W-:Y:S02]  /*1be30*/  IMAD.MOV.U32 R13, RZ, RZ, R21 ;  /* 0x000000ffff0d7224 */ /* 0x000fe400078e0015 */
[----:B------:R-:W-:Y:S02]  /*1be40*/  IMAD.MOV.U32 R12, RZ, RZ, 0x3 ;  /* 0x00000003ff0c7424 */ /* 0x000fe400078e00ff */
[----:B---3--:R-:W-:Y:S02]  /*1be50*/  IMAD.MOV.U32 R11, RZ, RZ, 0x181f ;  /* 0x0000181fff0b7424 */ /* 0x008fe400078e00ff */
[----:B------:R-:W-:-:S07]  /*1be60*/  IMAD.MOV.U32 R15, RZ, RZ, -0x1 ;  /* 0xffffffffff0f7424 */ /* 0x000fce00078e00ff */
[----:B012-4-:R-:W-:Y:S05]  /*1be70*/  WARPSYNC.COLLECTIVE R15, `(.L_x_10008) ;  /* 0x000000000f087348 */ /* 0x017fea0003c00000 */
[----:B0-----:R0:W3:Y:S02]  /*1be80*/  SHFL.IDX P6, R14, R13, R12, R11 ;  /* 0x0000000c0d0e7389 */ /* 0x0010e400000c000b */
[----:B01234-:R-:W-:Y:S01]  /*1be90*/  ENDCOLLECTIVE ;  /* 0x000000000000791b */ /* 0x01ffe20003800000 */
.L_x_10008:
[----:B------:R-:W-:Y:S05]  /*1bea0*/  BSYNC B1 ;  /* 0x0000000000017941 */ /* 0x000fea0003800000 */
.L_x_10007:
        /* <DEDUP_REMOVED lines=8> */
.L_x_10009:
[----:B------:R-:W-:Y:S05]  /*1bf30*/  BRA `(.L_x_10010) ;  /* 0xffffff4c00447947 */ /* 0x000fea000383ffff */
.L_x_9813:
[----:B------:R-:W-:Y:S02]  /*1bf40*/  IMAD.MOV.U32 R13, RZ, RZ, R10 ;  /* 0x000000ffff0d7224 */ /* 0x000fe400078e000a */
[----:B------:R-:W-:Y:S02]  /*1bf50*/  IMAD.MOV.U32 R12, RZ, RZ, RZ ;  /* 0x000000ffff0c7224 */ /* 0x000fe400078e00ff */
[----:B------:R-:W-:Y:S02]  /*1bf60*/  IMAD.MOV.U32 R11, RZ, RZ, 0x1c1f ;  /* 0x00001c1fff0b7424 */ /* 0x000fe400078e00ff */
[----:B------:R-:W-:-:S07]  /*1bf70*/  IMAD.MOV.U32 R15, RZ, RZ, -0x1 ;  /* 0xffffffffff0f7424 */ /* 0x000fce00078e00ff */
[----:B------:R-:W-:Y:S05]  /*1bf80*/  WARPSYNC.COLLECTIVE R15, `(.L_x_10011) ;  /* 0x000000000f087348 */ /* 0x000fea0003c00000 */
[----:B------:R0:W1:Y:S02]  /*1bf90*/  SHFL.IDX P6, R14, R13, R12, R11 ;  /* 0x0000000c0d0e7389 */ /* 0x00006400000c000b */
[----:B01----:R-:W-:Y:S01]  /*1bfa0*/  ENDCOLLECTIVE ;  /* 0x000000000000791b */ /* 0x003fe20003800000 */
.L_x_10011:
[----:B------:R-:W-:Y:S02]  /*1bfb0*/  IMAD.MOV.U32 R13, RZ, RZ, R3 ;  /* 0x000000ffff0d7224 */ /* 0x000fe400078e0003 */
[----:B------:R-:W-:-:S07]  /*1bfc0*/  IMAD.MOV.U32 R48, RZ, RZ, R14 ;  /* 0x000000ffff307224 */ /* 0x000fce00078e000e */
[----:B------:R-:W-:Y:S05]  /*1bfd0*/  WARPSYNC.COLLECTIVE R15, `(.L_x_10012) ;  /* 0x000000000f087348 */ /* 0x000fea0003c00000 */
[----:B------:R0:W1:Y:S02]  /*1bfe0*/  SHFL.IDX P6, R14, R13, R12, R11 ;  /* 0x0000000c0d0e7389 */ /* 0x00006400000c000b */
[----:B01----:R-:W-:Y:S01]  /*1bff0*/  ENDCOLLECTIVE ;  /* 0x000000000000791b */ /* 0x003fe20003800000 */
.L_x_10012:
[----:B------:R-:W-:Y:S01]  /*1c000*/  IMAD.MOV.U32 R11, RZ, RZ, R14 ;  /* 0x000000ffff0b7224 */ /* 0x000fe200078e000e */
[----:B------:R-:W-:Y:S06]  /*1c010*/  BRA `(.L_x_10013) ;  /* 0xffffff5000447947 */ /* 0x000fec000383ffff */
.L_x_9816:
[----:B------:R-:W-:Y:S01]  /*1c020*/  BSSY B1, `(.L_x_10014) ;  /* 0x0000008000017945 */ /* 0x000fe20003800000 */
[----:B---3--:R-:W-:Y:S02]  /*1c030*/  IMAD.MOV.U32 R13, RZ, RZ, R10 ;  /* 0x000000ffff0d7224 */ /* 0x008fe400078e000a */
[----:B------:R-:W-:Y:S02]  /*1c040*/  IMAD.MOV.U32 R12, RZ, RZ, 0x1 ;  /* 0x00000001ff0c7424 */ /* 0x000fe400078e00ff */
[----:B--2---:R-:W-:Y:S02]  /*1c050*/  IMAD.MOV.U32 R11, RZ, RZ, 0x1c1f ;  /* 0x00001c1fff0b7424 */ /* 0x004fe400078e00ff */
[----:B------:R-:W-:-:S07]  /*1c060*/  IMAD.MOV.U32 R15, RZ, RZ, -0x1 ;  /* 0xffffffffff0f7424 */ /* 0x000fce00078e00ff */
[----:B01----:R-:W-:Y:S05]  /*1c070*/  WARPSYNC.COLLECTIVE R15, `(.L_x_10015) ;  /* 0x000000000f087348 */ /* 0x003fea0003c00000 */
[----:B------:R2:W3:Y:S02]  /*1c080*/  SHFL.IDX P6, R14, R13, R12, R11 ;  /* 0x0000000c0d0e7389 */ /* 0x0004e400000c000b */
[----:B0123--:R-:W-:Y:S01]  /*1c090*/  ENDCOLLECTIVE ;  /* 0x000000000000791b */ /* 0x00ffe20003800000 */
.L_x_10015:
[----:B------:R-:W-:Y:S05]  /*1c0a0*/  BSYNC B1 ;  /* 0x0000000000017941 */ /* 0x000fea0003800000 */
.L_x_10014:
        /* <DEDUP_REMOVED lines=8> */
.L_x_10016:
[----:B------:R-:W-:Y:S01]  /*1c130*/  IMAD.MOV.U32 R3, RZ, RZ, R14 ;  /* 0x000000ffff037224 */ /* 0x000fe200078e000e */
[----:B------:R-:W-:Y:S06]  /*1c140*/  BRA `(.L_x_10017) ;  /* 0xffffff5c001c7947 */ /* 0x000fec000383ffff */
.L_x_9820:
[----:B------:R-:W-:Y:S02]  /*1c150*/  IMAD.MOV.U32 R13, RZ, RZ, R20 ;  /* 0x000000ffff0d7224 */ /* 0x000fe400078e0014 */
[----:B------:R-:W-:Y:S02]  /*1c160*/  IMAD.MOV.U32 R12, RZ, RZ, RZ ;  /* 0x000000ffff0c7224 */ /* 0x000fe400078e00ff */
[----:B------:R-:W-:Y:S02]  /*1c170*/  IMAD.MOV.U32 R11, RZ, RZ, 0x181f ;  /* 0x0000181fff0b7424 */ /* 0x000fe400078e00ff */
[----:B------:R-:W-:-:S07]  /*1c180*/  IMAD.MOV.U32 R15, RZ, RZ, -0x1 ;  /* 0xffffffffff0f7424 */ /* 0x000fce00078e00ff */
[----:B0-----:R-:W-:Y:S05]  /*1c190*/  WARPSYNC.COLLECTIVE R15, `(.L_x_10018) ;  /* 0x000000000f087348 */ /* 0x001fea0003c00000 */
[----:B------:R1:W2:Y:S02]  /*1c1a0*/  SHFL.IDX P6, R14, R13, R12, R11 ;  /* 0x0000000c0d0e7389 */ /* 0x0002a400000c000b */
[----:B012---:R-:W-:Y:S01]  /*1c1b0*/  ENDCOLLECTIVE ;  /* 0x000000000000791b */ /* 0x007fe20003800000 */
.L_x_10018:
[----:B------:R-:W-:Y:S02]  /*1c1c0*/  IMAD.MOV.U32 R13, RZ, RZ, R3 ;  /* 0x000000ffff0d7224 */ /* 0x000fe400078e0003 */
[----:B------:R-:W-:-:S07]  /*1c1d0*/  IMAD.MOV.U32 R0, RZ, RZ, R14 ;  /* 0x000000ffff007224 */ /* 0x000fce00078e000e */
[----:B------:R-:W-:Y:S05]  /*1c1e0*/  WARPSYNC.COLLECTIVE R15, `(.L_x_10019) ;  /* 0x000000000f087348 */ /* 0x000fea0003c00000 */
[----:B------:R0:W1:Y:S02]  /*1c1f0*/  SHFL.IDX P6, R14, R13, R12, R11 ;  /* 0x0000000c0d0e7389 */ /* 0x00006400000c000b */
[----:B01----:R-:W-:Y:S01]  /*1c200*/  ENDCOLLECTIVE ;  /* 0x000000000000791b */ /* 0x003fe20003800000 */
.L_x_10019:
[----:B------:R-:W-:Y:S05]  /*1c210*/  BRA `(.L_x_10020) ;  /* 0xffffff70005c7947 */ /* 0x000fea000383ffff */
.L_x_9823:
[----:B------:R-:W-:Y:S01]  /*1c220*/  BSSY B1, `(.L_x_10021) ;  /* 0x0000008000017945 */ /* 0x000fe20003800000 */
[----:B------:R-:W-:Y:S02]  /*1c230*/  IMAD.MOV.U32 R13, RZ, RZ, R20 ;  /* 0x000000ffff0d7224 */ /* 0x000fe400078e0014 */
[----:B------:R-:W-:Y:S02]  /*1c240*/  IMAD.MOV.U32 R12, RZ, RZ, 0x1 ;  /* 0x00000001ff0c7424 */ /* 0x000fe400078e00ff */
[----:B----4-:R-:W-:Y:S02]  /*1c250*/  IMAD.MOV.U32 R11, RZ, RZ, 0x181f ;  /* 0x0000181fff0b7424 */ /* 0x010fe400078e00ff */
[----:B------:R-:W-:-:S07]  /*1c260*/  IMAD.MOV.U32 R15, RZ, RZ, -0x1 ;  /* 0xffffffffff0f7424 */ /* 0x000fce00078e00ff */
[----:B0123--:R-:W-:Y:S05]  /*1c270*/  WARPSYNC.COLLECTIVE R15, `(.L_x_10022) ;  /* 0x000000000f087348 */ /* 0x00ffea0003c00000 */
[----:B---3--:R3:W4:Y:S02]  /*1c280*/  SHFL.IDX P6, R14, R13, R12, R11 ;  /* 0x0000000c0d0e7389 */ /* 0x00872400000c000b */
[----:B01234-:R-:W-:Y:S01]  /*1c290*/  ENDCOLLECTIVE ;  /* 0x000000000000791b */ /* 0x01ffe20003800000 */
.L_x_10022:
[----:B------:R-:W-:Y:S05]  /*1c2a0*/  BSYNC B1 ;  /* 0x0000000000017941 */ /* 0x000fea0003800000 */
.L_x_10021:
        /* <DEDUP_REMOVED lines=8> */
.L_x_10023:
[----:B------:R-:W-:Y:S05]  /*1c330*/  BRA `(.L_x_10024) ;  /* 0xffffff7000a87947 */ /* 0x000fea000383ffff */
.L_x_9826:
        /* <DEDUP_REMOVED lines=8> */
.L_x_10026:
[----:B------:R-:W-:Y:S05]  /*1c3c0*/  BSYNC B1 ;  /* 0x0000000000017941 */ /* 0x000fea0003800000 */
.L_x_10025:
        /* <DEDUP_REMOVED lines=8> */
.L_x_10027:
[----:B------:R-:W-:Y:S05]  /*1c450*/  BRA `(.L_x_10028) ;  /* 0xffffff7000f07947 */ /* 0x000fea000383ffff */
.L_x_9829:
[----:B------:R-:W-:Y:S01]  /*1c460*/  BSSY B1, `(.L_x_10029) ;  /* 0x0000008000017945 */ /* 0x000fe20003800000 */
[----:B------:R-:W-:Y:S02]  /*1c470*/  IMAD.MOV.U32 R13, RZ, RZ, R20 ;  /* 0x000000ffff0d7224 */ /* 0x000fe400078e0014 */
[----:B------:R-:W-:Y:S02]  /*1c480*/  IMAD.MOV.U32 R12, RZ, RZ, 0x3 ;  /* 0x00000003ff0c7424 */ /* 0x000fe400078e00ff */
[----:B----4-:R-:W-:Y:S02]  /*1c490*/  IMAD.MOV.U32 R11, RZ, RZ, 0x181f ;  /* 0x0000181fff0b7424 */ /* 0x010fe400078e00ff */
[----:B------:R-:W-:-:S07]  /*1c4a0*/  IMAD.MOV.U32 R15, RZ, RZ, -0x1 ;  /* 0xffffffffff0f7424 */ /* 0x000fce00078e00ff */
[----:B0123--:R-:W-:Y:S05]  /*1c4b0*/  WARPSYNC.COLLECTIVE R15, `(.L_x_10030) ;  /* 0x000000000f087348 */ /* 0x00ffea0003c00000 */
[----:B0-----:R0:W4:Y:S02]  /*1c4c0*/  SHFL.IDX P6, R14, R13, R12, R11 ;  /* 0x0000000c0d0e7389 */ /* 0x00112400000c000b */
[----:B01234-:R-:W-:Y:S01]  /*1c4d0*/  ENDCOLLECTIVE ;  /* 0x000000000000791b */ /* 0x01ffe20003800000 */
.L_x_10030:
[----:B------:R-:W-:Y:S05]  /*1c4e0*/  BSYNC B1 ;  /* 0x0000000000017941 */ /* 0x000fea0003800000 */
.L_x_10029:
        /* <DEDUP_REMOVED lines=8> */
.L_x_10031:
[----:B------:R-:W-:Y:S05]  /*1c570*/  BRA `(.L_x_10032) ;  /* 0xffffff7400387947 */ /* 0x000fea000383ffff */
.L_x_9846:
        /* <DEDUP_REMOVED lines=11> */
.L_x_10034:
[----:B------:R-:W-:Y:S05]  /*1c630*/  BSYNC B1 ;  /* 0x0000000000017941 */ /* 0x000fea0003800000 */
.L_x_10033:
[----:B------:R-:W-:Y:S05]  /*1c640*/  BRA `(.L_x_10035) ;  /* 0xffffff8c00487947 */ /* 0x000fea000383ffff */
.L_x_9848:
[----:B------:R-:W-:Y:S01]  /*1c650*/  BSSY B1, `(.L_x_10036) ;  /* 0x0000006000017945 */ /* 0x000fe20003800000 */
[----:B------:R-:W-:-:S07]  /*1c660*/  IMAD.MOV.U32 R15, RZ, RZ, -0x1 ;  /* 0xffffffffff0f7424 */ /* 0x000fce00078e00ff */
[----:B0-----:R-:W-:Y:S05]  /*1c670*/  WARPSYNC.COLLECTIVE R15, `(.L_x_10037) ;  /* 0x000000000f0c7348 */ /* 0x001fea0003c00000 */
[----:B------:R-:W-:Y:S02]  /*1c680*/  ELECT P6, UR62, PT ;  /* 0x00000000003e782f */ /* 0x000fe400038c0000 */
[----:B------:R-:W-:Y:S01]  /*1c690*/  MOV R14, UR62 ;  /* 0x0000003e000e7c02 */ /* 0x000fe20008000f00 */
[----:B0-----:R-:W-:Y:S10]  /*1c6a0*/  ENDCOLLECTIVE ;  /* 0x000000000000791b */ /* 0x001ff40003800000 */
.L_x_10037:
[----:B------:R-:W-:Y:S05]  /*1c6b0*/  BSYNC B1 ;  /* 0x0000000000017941 */ /* 0x000fea0003800000 */
.L_x_10036:
[----:B------:R-:W-:Y:S05]  /*1c6c0*/  BRA `(.L_x_9847) ;  /* 0xffffff8c00407947 */ /* 0x000fea000383ffff */
.L_x_9850:
[----:B0-----:R0:W1:Y:S02]  /*1c6d0*/  SYNCS.PHASECHK.TRANS64.TRYWAIT P0, [R22+URZ+0x22820], R3 ;  /* 0x02282003160075a7 */ /* 0x001064000800017f */
[----:B-1----:R-:W-:Y:S05]  /*1c6e0*/  @!P0 NANOSLEEP.SYNCS 0x989680 ;  /* 0x009896800000895d */ /* 0x002fea0003900000 */
[----:B------:R-:W1:Y:S02]  /*1c6f0*/  @!P0 SYNCS.PHASECHK.TRANS64 P0, [R22+URZ+0x22820], R3 ;  /* 0x02282003160085a7 */ /* 0x000e64000800007f */
[----:B-1----:R-:W-:Y:S05]  /*1c700*/  @!P0 BRA `(.L_x_9850) ;  /* 0xfffffffc00f08947 */ /* 0x002fea000383ffff */
[----:B------:R-:W-:Y:S05]  /*1c710*/  BRA `(.L_x_10038) ;  /* 0xffffff8c00507947 */ /* 0x000fea000383ffff */
.L_x_9854:
[----:B0-----:R0:W1:Y:S02]  /*1c720*/  SYNCS.PHASECHK.TRANS64.TRYWAIT P0, [R3+URZ+0x228a0], R8 ;  /* 0x0228a008030075a7 */ /* 0x001064000800017f */
[----:B-1----:R-:W-:Y:S05]  /*1c730*/  @!P0 NANOSLEEP.SYNCS 0x989680 ;  /* 0x009896800000895d */ /* 0x002fea0003900000 */
[----:B------:R-:W1:Y:S02]  /*1c740*/  @!P0 SYNCS.PHASECHK.TRANS64 P0, [R3+URZ+0x228a0], R8 ;  /* 0x0228a008030085a7 */ /* 0x000e64000800007f */
[----:B-1----:R-:W-:Y:S05]  /*1c750*/  @!P0 BRA `(.L_x_9854) ;  /* 0xfffffffc00f08947 */ /* 0x002fea000383ffff */
[----:B------:R-:W-:Y:S05]  /*1c760*/  BRA `(.L_x_10039) ;  /* 0xffffff8c00687947 */ /* 0x000fea000383ffff */
.L_x_9859:
[----:B-1----:R1:W2:Y:S02]  /*1c770*/  SYNCS.PHASECHK.TRANS64.TRYWAIT P0, [R3+URZ+0x228c0], R8 ;  /* 0x0228c008030075a7 */ /* 0x0022a4000800017f */
[----:B--2---:R-:W-:Y:S05]  /*1c780*/  @!P0 NANOSLEEP.SYNCS 0x989680 ;  /* 0x009896800000895d */ /* 0x004fea0003900000 */
[----:B------:R-:W2:Y:S02]  /*1c790*/  @!P0 SYNCS.PHASECHK.TRANS64 P0, [R3+URZ+0x228c0], R8 ;  /* 0x0228c008030085a7 */ /* 0x000ea4000800007f */
[----:B--2---:R-:W-:Y:S05]  /*1c7a0*/  @!P0 BRA `(.L_x_9859) ;  /* 0xfffffffc00f08947 */ /* 0x004fea000383ffff */
[----:B------:R-:W-:Y:S05]  /*1c7b0*/  BRA `(.L_x_10040) ;  /* 0xffffff8c00e47947 */ /* 0x000fea000383ffff */
.L_x_9869:
[----:B0-----:R0:W1:Y:S02]  /*1c7c0*/  SYNCS.PHASECHK.TRANS64.TRYWAIT P2, [R8+URZ+0x228a0], R2 ;  /* 0x0228a002080075a7 */ /* 0x001064000804017f */
[----:B-1----:R-:W-:Y:S05]  /*1c7d0*/  @!P2 NANOSLEEP.SYNCS 0x989680 ;  /* 0x009896800000a95d */ /* 0x002fea0003900000 */
[----:B------:R-:W1:Y:S02]  /*1c7e0*/  @!P2 SYNCS.PHASECHK.TRANS64 P2, [R8+URZ+0x228a0], R2 ;  /* 0x0228a0020800a5a7 */ /* 0x000e64000804007f */
[----:B-1----:R-:W-:Y:S05]  /*1c7f0*/  @!P2 BRA `(.L_x_9869) ;  /* 0xfffffffc00f0a947 */ /* 0x002fea000383ffff */
[----:B------:R-:W-:Y:S05]  /*1c800*/  BRA `(.L_x_10041) ;  /* 0xffffff9400587947 */ /* 0x000fea000383ffff */
.L_x_9874:
[----:B-1----:R1:W2:Y:S02]  /*1c810*/  SYNCS.PHASECHK.TRANS64.TRYWAIT P2, [R8+URZ+0x228c0], R2 ;  /* 0x0228c002080075a7 */ /* 0x0022a4000804017f */
[----:B--2---:R-:W-:Y:S05]  /*1c820*/  @!P2 NANOSLEEP.SYNCS 0x989680 ;  /* 0x009896800000a95d */ /* 0x004fea0003900000 */
[----:B------:R-:W2:Y:S02]  /*1c830*/  @!P2 SYNCS.PHASECHK.TRANS64 P2, [R8+URZ+0x228c0], R2 ;  /* 0x0228c0020800a5a7 */ /* 0x000ea4000804007f */
[----:B--2---:R-:W-:Y:S05]  /*1c840*/  @!P2 BRA `(.L_x_9874) ;  /* 0xfffffffc00f0a947 */ /* 0x004fea000383ffff */
[----:B------:R-:W-:Y:S05]  /*1c850*/  BRA `(.L_x_10042) ;  /* 0xffffff9400d07947 */ /* 0x000fea000383ffff */
.L_x_9892:
        /* <DEDUP_REMOVED lines=8> */
[----:B-1---5:R-:W-:Y:S05]  /*1c8e0*/  WARPSYNC.COLLECTIVE R15, `(.L_x_10044) ;  /* 0x000000000f087348 */ /* 0x022fea0003c00000 */
[----:B------:R0:W2:Y:S02]  /*1c8f0*/  SHFL.IDX P6, R14, R13, R12, R11 ;  /* 0x0000000c0d0e7389 */ /* 0x0000a400000c000b */
[----:B012--5:R-:W-:Y:S01]  /*1c900*/  ENDCOLLECTIVE ;  /* 0x000000000000791b */ /* 0x027fe20003800000 */
.L_x_10044:
[----:B------:R-:W-:Y:S05]  /*1c910*/  BSYNC B0 ;  /* 0x0000000000007941 */ /* 0x000fea0003800000 */
.L_x_10043:
[----:B------:R-:W-:Y:S05]  /*1c920*/  BRA `(.L_x_10045) ;  /* 0xffffffa400e47947 */ /* 0x000fea000383ffff */
.L_x_9895:
[----:B--2---:R2:W3:Y:S02]  /*1c930*/  SYNCS.PHASECHK.TRANS64.TRYWAIT P0, [R31+URZ+0x22840], R0 ;  /* 0x022840001f0075a7 */ /* 0x0044e4000800017f */
[----:B---3--:R-:W-:Y:S05]  /*1c940*/  @!P0 NANOSLEEP.SYNCS 0x989680 ;  /* 0x009896800000895d */ /* 0x008fea0003900000 */
[----:B------:R-:W3:Y:S02]  /*1c950*/  @!P0 SYNCS.PHASECHK.TRANS64 P0, [R31+URZ+0x22840], R0 ;  /* 0x022840001f0085a7 */ /* 0x000ee4000800007f */
[----:B---3--:R-:W-:Y:S05]  /*1c960*/  @!P0 BRA `(.L_x_9895) ;  /* 0xfffffffc00f08947 */ /* 0x008fea000383ffff */
[----:B------:R-:W-:Y:S05]  /*1c970*/  BRA `(.L_x_10046) ;  /* 0xffffffa8000c7947 */ /* 0x000fea000383ffff */
.L_x_9896:
        /* <DEDUP_REMOVED lines=8> */
.L_x_10048:
[----:B------:R-:W-:Y:S05]  /*1ca00*/  BSYNC B0 ;  /* 0x0000000000007941 */ /* 0x000fea0003800000 */
.L_x_10047:
        /* <DEDUP_REMOVED lines=9> */
.L_x_10049:
[----:B------:R-:W-:Y:S02]  /*1caa0*/  IMAD.MOV.U32 R13, RZ, RZ, R4 ;  /* 0x000000ffff0d7224 */ /* 0x000fe400078e0004 */
[----:B------:R-:W-:Y:S02]  /*1cab0*/  IMAD.MOV.U32 R12, RZ, RZ, 0x1 ;  /* 0x00000001ff0c7424 */ /* 0x000fe400078e00ff */
[----:B------:R-:W-:-:S07]  /*1cac0*/  IMAD.MOV.U32 R3, RZ, RZ, R14 ;  /* 0x000000ffff037224 */ /* 0x000fce00078e000e */
[----:B------:R-:W-:Y:S05]  /*1cad0*/  WARPSYNC.COLLECTIVE R15, `(.L_x_10050) ;  /* 0x000000000f087348 */ /* 0x000fea0003c00000 */
[----:B------:R0:W1:Y:S02]  /*1cae0*/  SHFL.IDX P6, R14, R13, R12, R11 ;  /* 0x0000000c0d0e7389 */ /* 0x00006400000c000b */
[----:B01----:R-:W-:Y:S01]  /*1caf0*/  ENDCOLLECTIVE ;  /* 0x000000000000791b */ /* 0x003fe20003800000 */
.L_x_10050:
        /* <DEDUP_REMOVED lines=15> */
.L_x_10051:
[----:B------:R-:W-:Y:S02]  /*1cbf0*/  @P0 IMAD R6, R5, 0x2, R22 ;  /* 0x0000000205060824 */ /* 0x000fe400078e0216 */
[----:B------:R-:W-:Y:S02]  /*1cc00*/  IMAD.MOV.U32 R13, RZ, RZ, R4 ;  /* 0x000000ffff0d7224 */ /* 0x000fe400078e0004 */
[----:B------:R-:W-:Y:S02]  /*1cc10*/  IMAD.MOV.U32 R12, RZ, RZ, 0x2 ;  /* 0x00000002ff0c7424 */ /* 0x000fe400078e00ff */
[----:B------:R-:W-:-:S07]  /*1cc20*/  IMAD.MOV.U32 R3, RZ, RZ, R14 ;  /* 0x000000ffff037224 */ /* 0x000fce00078e000e */
[----:B------:R-:W-:Y:S05]  /*1cc30*/  WARPSYNC.COLLECTIVE R15, `(.L_x_10052) ;  /* 0x000000000f087348 */ /* 0x000fea0003c00000 */
[----:B------:R0:W1:Y:S02]  /*1cc40*/  SHFL.IDX P6, R14, R13, R12, R11 ;  /* 0x0000000c0d0e7389 */ /* 0x00006400000c000b */
[----:B01----:R-:W-:Y:S01]  /*1cc50*/  ENDCOLLECTIVE ;  /* 0x000000000000791b */ /* 0x003fe20003800000 */
.L_x_10052:
        /* <DEDUP_REMOVED lines=15> */
.L_x_10053:
[----:B------:R-:W-:Y:S02]  /*1cd50*/  @P0 IMAD R6, R5, 0x2, R22 ;  /* 0x0000000205060824 */ /* 0x000fe400078e0216 */
[----:B------:R-:W-:Y:S02]  /*1cd60*/  IMAD.MOV.U32 R13, RZ, RZ, R4 ;  /* 0x000000ffff0d7224 */ /* 0x000fe400078e0004 */
[----:B------:R-:W-:Y:S02]  /*1cd70*/  IMAD.MOV.U32 R12, RZ, RZ, 0x3 ;  /* 0x00000003ff0c7424 */ /* 0x000fe400078e00ff */
[----:B------:R-:W-:-:S07]  /*1cd80*/  IMAD.MOV.U32 R3, RZ, RZ, R14 ;  /* 0x000000ffff037224 */ /* 0x000fce00078e000e */
[----:B------:R-:W-:Y:S05]  /*1cd90*/  WARPSYNC.COLLECTIVE R15, `(.L_x_10054) ;  /* 0x000000000f087348 */ /* 0x000fea0003c00000 */
[----:B------:R0:W1:Y:S02]  /*1cda0*/  SHFL.IDX P6, R14, R13, R12, R11 ;  /* 0x0000000c0d0e7389 */ /* 0x00006400000c000b */
[----:B01----:R-:W-:Y:S01]  /*1cdb0*/  ENDCOLLECTIVE ;  /* 0x000000000000791b */ /* 0x003fe20003800000 */
.L_x_10054:
        /* <DEDUP_REMOVED lines=15> */
.L_x_10055:
[----:B------:R-:W-:Y:S02]  /*1ceb0*/  @P0 IMAD R6, R5, 0x2, R22 ;  /* 0x0000000205060824 */ /* 0x000fe400078e0216 */
[----:B------:R-:W-:Y:S02]  /*1cec0*/  IMAD.MOV.U32 R13, RZ, RZ, R4 ;  /* 0x000000ffff0d7224 */ /* 0x000fe400078e0004 */
[----:B------:R-:W-:Y:S02]  /*1ced0*/  IMAD.MOV.U32 R12, RZ, RZ, 0x4 ;  /* 0x00000004ff0c7424 */ /* 0x000fe400078e00ff */
[----:B------:R-:W-:-:S07]  /*1cee0*/  IMAD.MOV.U32 R3, RZ, RZ, R14 ;  /* 0x000000ffff037224 */ /* 0x000fce00078e000e */
[----:B------:R-:W-:Y:S05]  /*1cef0*/  WARPSYNC.COLLECTIVE R15, `(.L_x_10056) ;  /* 0x000000000f087348 */ /* 0x000fea0003c00000 */
[----:B------:R0:W1:Y:S02]  /*1cf00*/  SHFL.IDX P6, R14, R13, R12, R11 ;  /* 0x0000000c0d0e7389 */ /* 0x00006400000c000b */
[----:B01----:R-:W-:Y:S01]  /*1cf10*/  ENDCOLLECTIVE ;  /* 0x000000000000791b */ /* 0x003fe20003800000 */
.L_x_10056:
        /* <DEDUP_REMOVED lines=15> */
.L_x_10057:
[----:B------:R-:W-:Y:S02]  /*1d010*/  @P0 IMAD R6, R5, 0x2, R22 ;  /* 0x0000000205060824 */ /* 0x000fe400078e0216 */
[----:B------:R-:W-:Y:S02]  /*1d020*/  IMAD.MOV.U32 R13, RZ, RZ, R4 ;  /* 0x000000ffff0d7224 */ /* 0x000fe400078e0004 */
[----:B------:R-:W-:Y:S02]  /*1d030*/  IMAD.MOV.U32 R12, RZ, RZ, 0x5 ;  /* 0x00000005ff0c7424 */ /* 0x000fe400078e00ff */
[----:B------:R-:W-:-:S07]  /*1d040*/  IMAD.MOV.U32 R3, RZ, RZ, R14 ;  /* 0x000000ffff037224 */ /* 0x000fce00078e000e */
[----:B------:R-:W-:Y:S05]  /*1d050*/  WARPSYNC.COLLECTIVE R15, `(.L_x_10058) ;  /* 0x000000000f087348 */ /* 0x000fea0003c00000 */
[----:B------:R0:W1:Y:S02]  /*1d060*/  SHFL.IDX P6, R14, R13, R12, R11 ;  /* 0x0000000c0d0e7389 */ /* 0x00006400000c000b */
[----:B01----:R-:W-:Y:S01]  /*1d070*/  ENDCOLLECTIVE ;  /* 0x000000000000791b */ /* 0x003fe20003800000 */
.L_x_10058:
        /* <DEDUP_REMOVED lines=10> */
.L_x_10059:
[----:B------:R-:W-:Y:S01]  /*1d120*/  @!PT LDS RZ, [RZ] ;  /* 0x00000000fffff984 */ /* 0x000fe20000000800 */
[----:B------:R-:W-:Y:S01]  /*1d130*/  @!PT LDS RZ, [RZ] ;  /* 0x00000000fffff984 */ /* 0x000fe20000000800 */
[----:B------:R-:W-:Y:S01]  /*1d140*/  @!PT LDS RZ, [RZ] ;  /* 0x00000000fffff984 */ /* 0x000fe20000000800 */
[----:B------:R0:W-:Y:S01]  /*1d150*/  @P0 LDGSTS.E.BYPASS.LTC128B.128 [R6+0x1e400], desc[UR40][R2.64], !P2 ;  /* 0x1e40000002060fae */ /* 0x0001e2000d101d68 */
[----:B------:R-:W-:Y:S01]  /*1d160*/  IMAD.MOV.U32 R0, RZ, RZ, R14 ;  /* 0x000000ffff007224 */ /* 0x000fe200078e000e */
[----:B------:R-:W-:Y:S06]  /*1d170*/  BRA `(.L_x_10060) ;  /* 0xffffffa400647947 */ /* 0x000fec000383ffff */
.L_x_9901:
        /* <DEDUP_REMOVED lines=9> */
.L_x_10061:
[C---:B------:R-:W-:Y:S01]  /*1d210*/  VIADD R6, R17.reuse, 0x10 ;  /* 0x0000001011067836 */ /* 0x040fe20000000000 */
[----:B------:R-:W-:Y:S01]  /*1d220*/  ISETP.GE.AND P0, PT, R17, R5, PT ;  /* 0x000000051100720c */ /* 0x000fe20003f06270 */
[----:B------:R-:W-:Y:S02]  /*1d230*/  IMAD.MOV.U32 R13, RZ, RZ, R0 ;  /* 0x000000ffff0d7224 */ /* 0x000fe400078e0000 */
[----:B------:R-:W-:-:S10]  /*1d240*/  IMAD.MOV.U32 R2, RZ, RZ, R14 ;  /* 0x000000ffff027224 */ /* 0x000fd400078e000e */
[----:B------:R-:W-:Y:S05]  /*1d250*/  WARPSYNC.COLLECTIVE R15, `(.L_x_10062) ;  /* 0x000000000f087348 */ /* 0x000fea0003c00000 */
[----:B------:R0:W1:Y:S02]  /*1d260*/  SHFL.IDX P6, R14, R13, R12, R11 ;  /* 0x0000000c0d0e7389 */ /* 0x00006400000c000b */
[----:B01----:R-:W-:Y:S01]  /*1d270*/  ENDCOLLECTIVE ;  /* 0x000000000000791b */ /* 0x003fe20003800000 */
.L_x_10062:
[----:B------:R-:W-:Y:S02]  /*1d280*/  IMAD.MOV.U32 R13, RZ, RZ, R4 ;  /* 0x000000ffff0d7224 */ /* 0x000fe400078e0004 */
[----:B------:R-:W-:Y:S02]  /*1d290*/  IMAD.MOV.U32 R12, RZ, RZ, 0x1 ;  /* 0x00000001ff0c7424 */ /* 0x000fe400078e00ff */
[----:B------:R-:W-:-:S07]  /*1d2a0*/  IMAD.MOV.U32 R3, RZ, RZ, R14 ;  /* 0x000000ffff037224 */ /* 0x000fce00078e000e */
[----:B------:R-:W-:Y:S05]  /*1d2b0*/  WARPSYNC.COLLECTIVE R15, `(.L_x_10063) ;  /* 0x000000000f087348 */ /* 0x000fea0003c00000 */
[----:B------:R0:W1:Y:S02]  /*1d2c0*/  SHFL.IDX P6, R14, R13, R12, R11 ;  /* 0x0000000c0d0e7389 */ /* 0x00006400000c000b */
[----:B01----:R-:W-:Y:S01]  /*1d2d0*/  ENDCOLLECTIVE ;  /* 0x000000000000791b */ /* 0x003fe20003800000 */
.L_x_10063:
        /* <DEDUP_REMOVED lines=15> */
.L_x_10064:
[----:B------:R-:W-:Y:S02]  /*1d3d0*/  IMAD.MOV.U32 R13, RZ, RZ, R4 ;  /* 0x000000ffff0d7224 */ /* 0x000fe400078e0004 */
[----:B------:R-:W-:Y:S02]  /*1d3e0*/  IMAD.MOV.U32 R12, RZ, RZ, 0x2 ;  /* 0x00000002ff0c7424 */ /* 0x000fe400078e00ff */
[----:B------:R-:W-:-:S07]  /*1d3f0*/  IMAD.MOV.U32 R3, RZ, RZ, R14 ;  /* 0x000000ffff037224 */ /* 0x000fce00078e000e */
[----:B------:R-:W-:Y:S05]  /*1d400*/  WARPSYNC.COLLECTIVE R15, `(.L_x_10065) ;  /* 0x000000000f087348 */ /* 0x000fea0003c00000 */
[----:B------:R0:W1:Y:S02]  /*1d410*/  SHFL.IDX P6, R14, R13, R12, R11 ;  /* 0x0000000c0d0e7389 */ /* 0x00006400000c000b */
[----:B01----:R-:W-:Y:S01]  /*1d420*/  ENDCOLLECTIVE ;  /* 0x000000000000791b */ /* 0x003fe20003800000 */
.L_x_10065:
        /* <DEDUP_REMOVED lines=16> */
.L_x_10066:
[----:B------:R-:W-:Y:S02]  /*1d530*/  IMAD.MOV.U32 R13, RZ, RZ, R4 ;  /* 0x000000ffff0d7224 */ /* 0x000fe400078e0004 */
[----:B------:R-:W-:Y:S02]  /*1d540*/  IMAD.MOV.U32 R12, RZ, RZ, 0x3 ;  /* 0x00000003ff0c7424 */ /* 0x000fe400078e00ff */
[----:B------:R-:W-:-:S07]  /*1d550*/  IMAD.MOV.U32 R3, RZ, RZ, R14 ;  /* 0x000000ffff037224 */ /* 0x000fce00078e000e */
[----:B------:R-:W-:Y:S05]  /*1d560*/  WARPSYNC.COLLECTIVE R15, `(.L_x_10067) ;  /* 0x000000000f087348 */ /* 0x000fea0003c00000 */
[----:B------:R0:W1:Y:S02]  /*1d570*/  SHFL.IDX P6, R14, R13, R12, R11 ;  /* 0x0000000c0d0e7389 */ /* 0x00006400000c000b */
[----:B01----:R-:W-:Y:S01]  /*1d580*/  ENDCOLLECTIVE ;  /* 0x000000000000791b */ /* 0x003fe20003800000 */
.L_x_10067:
        /* <DEDUP_REMOVED lines=16> */
.L_x_10068:
[----:B------:R-:W-:Y:S02]  /*1d690*/  IMAD.MOV.U32 R13, RZ, RZ, R4 ;  /* 0x000000ffff0d7224 */ /* 0x000fe400078e0004 */
[----:B------:R-:W-:Y:S02]  /*1d6a0*/  IMAD.MOV.U32 R12, RZ, RZ, 0x4 ;  /* 0x00000004ff0c7424 */ /* 0x000fe400078e00ff */
[----:B------:R-:W-:-:S07]  /*1d6b0*/  IMAD.MOV.U32 R3, RZ, RZ, R14 ;  /* 0x000000ffff037224 */ /* 0x000fce00078e000e */
[----:B------:R-:W-:Y:S05]  /*1d6c0*/  WARPSYNC.COLLECTIVE R15, `(.L_x_10069) ;  /* 0x000000000f087348 */ /* 0x000fea0003c00000 */
[----:B------:R0:W1:Y:S02]  /*1d6d0*/  SHFL.IDX P6, R14, R13, R12, R11 ;  /* 0x0000000c0d0e7389 */ /* 0x00006400000c000b */
[----:B01----:R-:W-:Y:S01]  /*1d6e0*/  ENDCOLLECTIVE ;  /* 0x000000000000791b */ /* 0x003fe20003800000 */
.L_x_10069:
        /* <DEDUP_REMOVED lines=16> */
.L_x_10070:
[----:B------:R-:W-:Y:S02]  /*1d7f0*/  IMAD.MOV.U32 R13, RZ, RZ, R4 ;  /* 0x000000ffff0d7224 */ /* 0x000fe400078e0004 */
[----:B------:R-:W-:Y:S02]  /*1d800*/  IMAD.MOV.U32 R12, RZ, RZ, 0x5 ;  /* 0x00000005ff0c7424 */ /* 0x000fe400078e00ff */
[----:B------:R-:W-:-:S07]  /*1d810*/  IMAD.MOV.U32 R3, RZ, RZ, R14 ;  /* 0x000000ffff037224 */ /* 0x000fce00078e000e */
[----:B------:R-:W-:Y:S05]  /*1d820*/  WARPSYNC.COLLECTIVE R15, `(.L_x_10071) ;  /* 0x000000000f087348 */ /* 0x000fea0003c00000 */
[----:B------:R0:W1:Y:S02]  /*1d830*/  SHFL.IDX P6, R14, R13, R12, R11 ;  /* 0x0000000c0d0e7389 */ /* 0x00006400000c000b */
[----:B01----:R-:W-:Y:S01]  /*1d840*/  ENDCOLLECTIVE ;  /* 0x000000000000791b */ /* 0x003fe20003800000 */
.L_x_10071:
        /* <DEDUP_REMOVED lines=16> */
.L_x_10072:
[----:B------:R-:W-:Y:S02]  /*1d950*/  IMAD.MOV.U32 R13, RZ, RZ, R4 ;  /* 0x000000ffff0d7224 */ /* 0x000fe400078e0004 */
[----:B------:R-:W-:Y:S02]  /*1d960*/  IMAD.MOV.U32 R12, RZ, RZ, 0x6 ;  /* 0x00000006ff0c7424 */ /* 0x000fe400078e00ff */
[----:B------:R-:W-:-:S07]  /*1d970*/  IMAD.MOV.U32 R3, RZ, RZ, R14 ;  /* 0x000000ffff037224 */ /* 0x000fce00078e000e */
[----:B------:R-:W-:Y:S05]  /*1d980*/  WARPSYNC.COLLECTIVE R15, `(.L_x_10073) ;  /* 0x000000000f087348 */ /* 0x000fea0003c00000 */
[----:B------:R0:W1:Y:S02]  /*1d990*/  SHFL.IDX P6, R14, R13, R12, R11 ;  /* 0x0000000c0d0e7389 */ /* 0x00006400000c000b */
[----:B01----:R-:W-:Y:S01]  /*1d9a0*/  ENDCOLLECTIVE ;  /* 0x000000000000791b */ /* 0x003fe20003800000 */
.L_x_10073:
        /* <DEDUP_REMOVED lines=16> */
.L_x_10074:
[----:B------:R-:W-:Y:S02]  /*1dab0*/  IMAD.MOV.U32 R13, RZ, RZ, R4 ;  /* 0x000000ffff0d7224 */ /* 0x000fe400078e0004 */
[----:B------:R-:W-:Y:S02]  /*1dac0*/  IMAD.MOV.U32 R12, RZ, RZ, 0x7 ;  /* 0x00000007ff0c7424 */ /* 0x000fe400078e00ff */
[----:B------:R-:W-:-:S07]  /*1dad0*/  IMAD.MOV.U32 R3, RZ, RZ, R14 ;  /* 0x000000ffff037224 */ /* 0x000fce00078e000e */
[----:B------:R-:W-:Y:S05]  /*1dae0*/  WARPSYNC.COLLECTIVE R15, `(.L_x_10075) ;  /* 0x000000000f087348 */ /* 0x000fea0003c00000 */
[----:B------:R0:W1:Y:S02]  /*1daf0*/  SHFL.IDX P6, R14, R13, R12, R11 ;  /* 0x0000000c0d0e7389 */ /* 0x00006400000c000b */
[----:B01----:R-:W-:Y:S01]  /*1db00*/  ENDCOLLECTIVE ;  /* 0x000000000000791b */ /* 0x003fe20003800000 */
.L_x_10075:
        /* <DEDUP_REMOVED lines=10> */
.L_x_10076:
[----:B------:R-:W-:Y:S01]  /*1dbb0*/  @!PT LDS RZ, [RZ] ;  /* 0x00000000fffff984 */ /* 0x000fe20000000800 */
[----:B------:R-:W-:Y:S01]  /*1dbc0*/  @!PT LDS RZ, [RZ] ;  /* 0x00000000fffff984 */ /* 0x000fe20000000800 */
[----:B------:R-:W-:Y:S01]  /*1dbd0*/  @!PT LDS RZ, [RZ] ;  /* 0x00000000fffff984 */ /* 0x000fe20000000800 */
[----:B------:R0:W-:Y:S01]  /*1dbe0*/  @!P0 LDGSTS.E.BYPASS.LTC128B.128 [R8+0x1b400], desc[UR40][R2.64], !P1 ;  /* 0x1b40000002088fae */ /* 0x0001e2000c901d68 */
[----:B------:R-:W-:Y:S01]  /*1dbf0*/  IMAD.MOV.U32 R0, RZ, RZ, R14 ;  /* 0x000000ffff007224 */ /* 0x000fe200078e000e */
[----:B------:R-:W-:Y:S06]  /*1dc00*/  BRA `(.L_x_10077) ;  /* 0xffffffa400e87947 */ /* 0x000fec000383ffff */
.L_x_9904:
[----:B0-----:R0:W1:Y:S02]  /*1dc10*/  SYNCS.PHASECHK.TRANS64.TRYWAIT P0, [R22+URZ+0x22820], R3 ;  /* 0x02282003160075a7 */ /* 0x001064000800017f */
[----:B-1----:R-:W-:Y:S05]  /*1dc20*/  @!P0 NANOSLEEP.SYNCS 0x989680 ;  /* 0x009896800000895d */ /* 0x002fea0003900000 */
[----:B------:R-:W1:Y:S02]  /*1dc30*/  @!P0 SYNCS.PHASECHK.TRANS64 P0, [R22+URZ+0x22820], R3 ;  /* 0x02282003160085a7 */ /* 0x000e64000800007f */
[----:B-1----:R-:W-:Y:S05]  /*1dc40*/  @!P0 BRA `(.L_x_9904) ;  /* 0xfffffffc00f08947 */ /* 0x002fea000383ffff */
[----:B------:R-:W-:Y:S05]  /*1dc50*/  BRA `(.L_x_10078) ;  /* 0xffffffa800447947 */ /* 0x000fea000383ffff */
.L_x_9907:
[----:B-1----:R1:W2:Y:S02]  /*1dc60*/  SYNCS.PHASECHK.TRANS64.TRYWAIT P0, [R31+URZ+0x22860], R0 ;  /* 0x022860001f0075a7 */ /* 0x0022a4000800017f */
[----:B--2---:R-:W-:Y:S05]  /*1dc70*/  @!P0 NANOSLEEP.SYNCS 0x989680 ;  /* 0x009896800000895d */ /* 0x004fea0003900000 */
[----:B------:R-:W2:Y:S02]  /*1dc80*/  @!P0 SYNCS.PHASECHK.TRANS64 P0, [R31+URZ+0x22860], R0 ;  /* 0x022860001f0085a7 */ /* 0x000ea4000800007f */
[----:B--2---:R-:W-:Y:S05]  /*1dc90*/  @!P0 BRA `(.L_x_9907) ;  /* 0xfffffffc00f08947 */ /* 0x004fea000383ffff */
[----:B------:R-:W-:Y:S05]  /*1dca0*/  BRA `(.L_x_10079) ;  /* 0xffffffa800547947 */ /* 0x000fea000383ffff */
.L_x_9908:
        /* <DEDUP_REMOVED lines=8> */
.L_x_10081:
[----:B------:R-:W-:Y:S05]  /*1dd30*/  BSYNC B0 ;  /* 0x0000000000007941 */ /* 0x000fea0003800000 */
.L_x_10080:
        /* <DEDUP_REMOVED lines=13> */
.L_x_10082:
        /* <DEDUP_REMOVED lines=11> */
.L_x_10083:
        /* <DEDUP_REMOVED lines=17> */
.L_x_10084:
[----:B------:R-:W-:Y:S02]  /*1dfd0*/  IMAD.MOV.U32 R13, RZ, RZ, R6 ;  /* 0x000000ffff0d7224 */ /* 0x000fe400078e0006 */
[----:B------:R-:W-:Y:S01]  /*1dfe0*/  IMAD.MOV.U32 R12, RZ, RZ, 0x2 ;  /* 0x00000002ff0c7424 */ /* 0x000fe200078e00ff */
[----:B------:R-:W-:-:S13]  /*1dff0*/  IADD3 R2, P4, R14, R0, RZ ;  /* 0x000000000e027210 */ /* 0x000fda0007f9e0ff */
[----:B------:R-:W-:Y:S05]  /*1e000*/  WARPSYNC.COLLECTIVE R15, `(.L_x_10085) ;  /* 0x000000000f087348 */ /* 0x000fea0003c00000 */
[----:B------:R0:W1:Y:S02]  /*1e010*/  SHFL.IDX P6, R14, R13, R12, R11 ;  /* 0x0000000c0d0e7389 */ /* 0x00006400000c000b */
[----:B01----:R-:W-:Y:S01]  /*1e020*/  ENDCOLLECTIVE ;  /* 0x000000000000791b */ /* 0x003fe20003800000 */
.L_x_10085:
        /* <DEDUP_REMOVED lines=17> */
.L_x_10086:
[----:B------:R-:W-:Y:S02]  /*1e140*/  IMAD.MOV.U32 R13, RZ, RZ, R6 ;  /* 0x000000ffff0d7224 */ /* 0x000fe400078e0006 */
[----:B------:R-:W-:Y:S01]  /*1e150*/  IMAD.MOV.U32 R12, RZ, RZ, 0x3 ;  /* 0x00000003ff0c7424 */ /* 0x000fe200078e00ff */
[----:B------:R-:W-:-:S13]  /*1e160*/  IADD3 R2, P4, R14, R0, RZ ;  /* 0x000000000e027210 */ /* 0x000fda0007f9e0ff */
[----:B------:R-:W-:Y:S05]  /*1e170*/  WARPSYNC.COLLECTIVE R15, `(.L_x_10087) ;  /* 0x000000000f087348 */ /* 0x000fea0003c00000 */
[----:B------:R0:W1:Y:S02]  /*1e180*/  SHFL.IDX P6, R14, R13, R12, R11 ;  /* 0x0000000c0d0e7389 */ /* 0x00006400000c000b */
[----:B01----:R-:W-:Y:S01]  /*1e190*/  ENDCOLLECTIVE ;  /* 0x000000000000791b */ /* 0x003fe20003800000 */
.L_x_10087:
        /* <DEDUP_REMOVED lines=17> */
.L_x_10088:
[----:B------:R-:W-:Y:S02]  /*1e2b0*/  IMAD.MOV.U32 R13, RZ, RZ, R6 ;  /* 0x000000ffff0d7224 */ /* 0x000fe400078e0006 */
[----:B------:R-:W-:Y:S01]  /*1e2c0*/  IMAD.MOV.U32 R12, RZ, RZ, 0x4 ;  /* 0x00000004ff0c7424 */ /* 0x000fe200078e00ff */
[----:B------:R-:W-:-:S13]  /*1e2d0*/  IADD3 R2, P4, R14, R0, RZ ;  /* 0x000000000e027210 */ /* 0x000fda0007f9e0ff */
[----:B------:R-:W-:Y:S05]  /*1e2e0*/  WARPSYNC.COLLECTIVE R15, `(.L_x_10089) ;  /* 0x000000000f087348 */ /* 0x000fea0003c00000 */
[----:B------:R0:W1:Y:S02]  /*1e2f0*/  SHFL.IDX P6, R14, R13, R12, R11 ;  /* 0x0000000c0d0e7389 */ /* 0x00006400000c000b */
[----:B01----:R-:W-:Y:S01]  /*1e300*/  ENDCOLLECTIVE ;  /* 0x000000000000791b */ /* 0x003fe20003800000 */
.L_x_10089:
        /* <DEDUP_REMOVED lines=17> */
.L_x_10090:
[----:B------:R-:W-:Y:S02]  /*1e420*/  IMAD.MOV.U32 R13, RZ, RZ, R6 ;  /* 0x000000ffff0d7224 */ /* 0x000fe400078e0006 */
[----:B------:R-:W-:Y:S01]  /*1e430*/  IMAD.MOV.U32 R12, RZ, RZ, 0x5 ;  /* 0x00000005ff0c7424 */ /* 0x000fe200078e00ff */
[----:B------:R-:W-:-:S13]  /*1e440*/  IADD3 R2, P4, R14, R0, RZ ;  /* 0x000000000e027210 */ /* 0x000fda0007f9e0ff */
[----:B------:R-:W-:Y:S05]  /*1e450*/  WARPSYNC.COLLECTIVE R15, `(.L_x_10091) ;  /* 0x000000000f087348 */ /* 0x000fea0003c00000 */
[----:B------:R0:W1:Y:S02]  /*1e460*/  SHFL.IDX P6, R14, R13, R12, R11 ;  /* 0x0000000c0d0e7389 */ /* 0x00006400000c000b */
[----:B01----:R-:W-:Y:S01]  /*1e470*/  ENDCOLLECTIVE ;  /* 0x000000000000791b */ /* 0x003fe20003800000 */
.L_x_10091:
        /* <DEDUP_REMOVED lines=12> */
.L_x_10092:
        /* <DEDUP_REMOVED lines=9> */
.L_x_9915:
[----:B0-----:R0:W1:Y:S02]  /*1e5d0*/  SYNCS.PHASECHK.TRANS64.TRYWAIT P0, [R4+URZ+0x22840], R21 ;  /* 0x02284015040075a7 */ /* 0x001064000800017f */
[----:B-1----:R-:W-:Y:S05]  /*1e5e0*/  @!P0 NANOSLEEP.SYNCS 0x989680 ;  /* 0x009896800000895d */ /* 0x002fea0003900000 */
[----:B------:R-:W1:Y:S02]  /*1e5f0*/  @!P0 SYNCS.PHASECHK.TRANS64 P0, [R4+URZ+0x22840], R21 ;  /* 0x02284015040085a7 */ /* 0x000e64000800007f */
[----:B-1----:R-:W-:Y:S05]  /*1e600*/  @!P0 BRA `(.L_x_9915) ;  /* 0xfffffffc00f08947 */ /* 0x002fea000383ffff */
[----:B------:R-:W-:Y:S05]  /*1e610*/  BRA `(.L_x_10094) ;  /* 0xffffffa800b47947 */ /* 0x000fea000383ffff */
.L_x_9916:
        /* <DEDUP_REMOVED lines=8> */
.L_x_10096:
[----:B------:R-:W-:Y:S05]  /*1e6a0*/  BSYNC B1 ;  /* 0x0000000000017941 */ /* 0x000fea0003800000 */
.L_x_10095:
        /* <DEDUP_REMOVED lines=9> */
.L_x_10097:
[----:B------:R-:W-:Y:S02]  /*1e740*/  IMAD.MOV.U32 R13, RZ, RZ, R9 ;  /* 0x000000ffff0d7224 */ /* 0x000fe400078e0009 */
[----:B------:R-:W-:Y:S02]  /*1e750*/  IMAD.MOV.U32 R12, RZ, RZ, 0x1 ;  /* 0x00000001ff0c7424 */ /* 0x000fe400078e00ff */
[----:B------:R-:W-:-:S07]  /*1e760*/  IMAD.MOV.U32 R2, RZ, RZ, R14 ;  /* 0x000000ffff027224 */ /* 0x000fce00078e000e */
[----:B------:R-:W-:Y:S05]  /*1e770*/  WARPSYNC.COLLECTIVE R15, `(.L_x_10098) ;  /* 0x000000000f087348 */ /* 0x000fea0003c00000 */
[----:B------:R0:W1:Y:S02]  /*1e780*/  SHFL.IDX P6, R14, R13, R12, R11 ;  /* 0x0000000c0d0e7389 */ /* 0x00006400000c000b */
[----:B01----:R-:W-:Y:S01]  /*1e790*/  ENDCOLLECTIVE ;  /* 0x000000000000791b */ /* 0x003fe20003800000 */
.L_x_10098:
        /* <DEDUP_REMOVED lines=11> */
.L_x_10099:
[----:B------:R-:W-:Y:S02]  /*1e850*/  IMAD.MOV.U32 R13, RZ, RZ, R9 ;  /* 0x000000ffff0d7224 */ /* 0x000fe400078e0009 */
[----:B------:R-:W-:Y:S02]  /*1e860*/  IMAD.MOV.U32 R12, RZ, RZ, 0x2 ;  /* 0x00000002ff0c7424 */ /* 0x000fe400078e00ff */
[----:B------:R-:W-:-:S07]  /*1e870*/  IMAD.MOV.U32 R2, RZ, RZ, R14 ;  /* 0x000000ffff027224 */ /* 0x000fce00078e000e */
[----:B------:R-:W-:Y:S05]  /*1e880*/  WARPSYNC.COLLECTIVE R15, `(.L_x_10100) ;  /* 0x000000000f087348 */ /* 0x000fea0003c00000 */
[----:B------:R0:W1:Y:S02]  /*1e890*/  SHFL.IDX P6, R14, R13, R12, R11 ;  /* 0x0000000c0d0e7389 */ /* 0x00006400000c000b */
[----:B01----:R-:W-:Y:S01]  /*1e8a0*/  ENDCOLLECTIVE ;  /* 0x000000000000791b */ /* 0x003fe20003800000 */
.L_x_10100:
        /* <DEDUP_REMOVED lines=11> */
.L_x_10101:
[----:B------:R-:W-:Y:S02]  /*1e960*/  IMAD.MOV.U32 R13, RZ, RZ, R9 ;  /* 0x000000ffff0d7224 */ /* 0x000fe400078e0009 */
[----:B------:R-:W-:Y:S02]  /*1e970*/  IMAD.MOV.U32 R12, RZ, RZ, 0x3 ;  /* 0x00000003ff0c7424 */ /* 0x000fe400078e00ff */
[----:B------:R-:W-:-:S07]  /*1e980*/  IMAD.MOV.U32 R2, RZ, RZ, R14 ;  /* 0x000000ffff027224 */ /* 0x000fce00078e000e */
[----:B------:R-:W-:Y:S05]  /*1e990*/  WARPSYNC.COLLECTIVE R15, `(.L_x_10102) ;  /* 0x000000000f087348 */ /* 0x000fea0003c00000 */
[----:B------:R0:W1:Y:S02]  /*1e9a0*/  SHFL.IDX P6, R14, R13, R12, R11 ;  /* 0x0000000c0d0e7389 */ /* 0x00006400000c000b */
[----:B01----:R-:W-:Y:S01]  /*1e9b0*/  ENDCOLLECTIVE ;  /* 0x000000000000791b */ /* 0x003fe20003800000 */
.L_x_10102:
        /* <DEDUP_REMOVED lines=11> */
.L_x_10103:
[----:B------:R-:W-:Y:S02]  /*1ea70*/  IMAD.MOV.U32 R13, RZ, RZ, R9 ;  /* 0x000000ffff0d7224 */ /* 0x000fe400078e0009 */
[----:B------:R-:W-:Y:S02]  /*1ea80*/  IMAD.MOV.U32 R12, RZ, RZ, 0x4 ;  /* 0x00000004ff0c7424 */ /* 0x000fe400078e00ff */
[----:B------:R-:W-:-:S07]  /*1ea90*/  IMAD.MOV.U32 R2, RZ, RZ, R14 ;  /* 0x000000ffff027224 */ /* 0x000fce00078e000e */
[----:B------:R-:W-:Y:S05]  /*1eaa0*/  WARPSYNC.COLLECTIVE R15, `(.L_x_10104) ;  /* 0x000000000f087348 */ /* 0x000fea0003c00000 */
[----:B------:R0:W1:Y:S02]  /*1eab0*/  SHFL.IDX P6, R14, R13, R12, R11 ;  /* 0x0000000c0d0e7389 */ /* 0x00006400000c000b */
[----:B01----:R-:W-:Y:S01]  /*1eac0*/  ENDCOLLECTIVE ;  /* 0x000000000000791b */ /* 0x003fe20003800000 */
.L_x_10104:
        /* <DEDUP_REMOVED lines=11> */
.L_x_10105:
[----:B------:R-:W-:Y:S02]  /*1eb80*/  IMAD.MOV.U32 R13, RZ, RZ, R9 ;  /* 0x000000ffff0d7224 */ /* 0x000fe400078e0009 */
[----:B------:R-:W-:Y:S02]  /*1eb90*/  IMAD.MOV.U32 R12, RZ, RZ, 0x5 ;  /* 0x00000005ff0c7424 */ /* 0x000fe400078e00ff */
[----:B------:R-:W-:-:S07]  /*1eba0*/  IMAD.MOV.U32 R2, RZ, RZ, R14 ;  /* 0x000000ffff027224 */ /* 0x000fce00078e000e */
[----:B------:R-:W-:Y:S05]  /*1ebb0*/  WARPSYNC.COLLECTIVE R15, `(.L_x_10106) ;  /* 0x000000000f087348 */ /* 0x000fea0003c00000 */
[----:B------:R0:W1:Y:S02]  /*1ebc0*/  SHFL.IDX P6, R14, R13, R12, R11 ;  /* 0x0000000c0d0e7389 */ /* 0x00006400000c000b */
[----:B01----:R-:W-:Y:S01]  /*1ebd0*/  ENDCOLLECTIVE ;  /* 0x000000000000791b */ /* 0x003fe20003800000 */
.L_x_10106:
        /* <DEDUP_REMOVED lines=11> */
.L_x_10107:
[----:B------:R-:W-:Y:S01]  /*1ec90*/  IMAD.MOV.U32 R2, RZ, RZ, R14 ;  /* 0x000000ffff027224 */ /* 0x000fe200078e000e */
[----:B------:R-:W-:Y:S06]  /*1eca0*/  BRA `(.L_x_10108) ;  /* 0xffffffa400e07947 */ /* 0x000fec000383ffff */
.L_x_9921:
[----:B---3--:R3:W4:Y:S02]  /*1ecb0*/  SYNCS.PHASECHK.TRANS64.TRYWAIT P0, [R4+URZ+0x22860], R21 ;  /* 0x02286015040075a7 */ /* 0x008724000800017f */
[----:B----4-:R-:W-:Y:S05]  /*1ecc0*/  @!P0 NANOSLEEP.SYNCS 0x989680 ;  /* 0x009896800000895d */ /* 0x010fea0003900000 */
[----:B------:R-:W4:Y:S02]  /*1ecd0*/  @!P0 SYNCS.PHASECHK.TRANS64 P0, [R4+URZ+0x22860], R21 ;  /* 0x02286015040085a7 */ /* 0x000f24000800007f */
[----:B----4-:R-:W-:Y:S05]  /*1ece0*/  @!P0 BRA `(.L_x_9921) ;  /* 0xfffffffc00f08947 */ /* 0x010fea000383ffff */
[----:B------:R-:W-:Y:S05]  /*1ecf0*/  BRA `(.L_x_10109) ;  /* 0xffffffa800307947 */ /* 0x000fea000383ffff */
.L_x_9922:
        /* <DEDUP_REMOVED lines=8> */
.L_x_10111:
[----:B------:R-:W-:Y:S05]  /*1ed80*/  BSYNC B1 ;  /* 0x0000000000017941 */ /* 0x000fea0003800000 */
.L_x_10110:
        /* <DEDUP_REMOVED lines=9> */
.L_x_10112:
[----:B------:R-:W-:Y:S02]  /*1ee20*/  IMAD.MOV.U32 R13, RZ, RZ, R7 ;  /* 0x000000ffff0d7224 */ /* 0x000fe400078e0007 */
[----:B------:R-:W-:Y:S01]  /*1ee30*/  IMAD.MOV.U32 R12, RZ, RZ, 0x1 ;  /* 0x00000001ff0c7424 */ /* 0x000fe200078e00ff */
[----:B------:R-:W-:-:S13]  /*1ee40*/  IADD3 R2, P0, R14, R0, RZ ;  /* 0x000000000e027210 */ /* 0x000fda0007f1e0ff */
[----:B------:R-:W-:Y:S05]  /*1ee50*/  WARPSYNC.COLLECTIVE R15, `(.L_x_10113) ;  /* 0x000000000f087348 */ /* 0x000fea0003c00000 */
[----:B------:R0:W1:Y:S02]  /*1ee60*/  SHFL.IDX P6, R14, R13, R12, R11 ;  /* 0x0000000c0d0e7389 */ /* 0x00006400000c000b */
[----:B01----:R-:W-:Y:S01]  /*1ee70*/  ENDCOLLECTIVE ;  /* 0x000000000000791b */ /* 0x003fe20003800000 */
.L_x_10113:
        /* <DEDUP_REMOVED lines=13> */
.L_x_10114:
[----:B------:R-:W-:Y:S02]  /*1ef50*/  IMAD.MOV.U32 R13, RZ, RZ, R7 ;  /* 0x000000ffff0d7224 */ /* 0x000fe400078e0007 */
[----:B------:R-:W-:Y:S01]  /*1ef60*/  IMAD.MOV.U32 R12, RZ, RZ, 0x2 ;  /* 0x00000002ff0c7424 */ /* 0x000fe200078e00ff */
[----:B------:R-:W-:-:S13]  /*1ef70*/  IADD3 R2, P0, R14, R0, RZ ;  /* 0x000000000e027210 */ /* 0x000fda0007f1e0ff */
[----:B------:R-:W-:Y:S05]  /*1ef80*/  WARPSYNC.COLLECTIVE R15, `(.L_x_10115) ;  /* 0x000000000f087348 */ /* 0x000fea0003c00000 */
[----:B------:R0:W1:Y:S02]  /*1ef90*/  SHFL.IDX P6, R14, R13, R12, R11 ;  /* 0x0000000c0d0e7389 */ /* 0x00006400000c000b */
[----:B01----:R-:W-:Y:S01]  /*1efa0*/  ENDCOLLECTIVE ;  /* 0x000000000000791b */ /* 0x003fe20003800000 */
.L_x_10115:
        /* <DEDUP_REMOVED lines=13> */
.L_x_10116:
[----:B------:R-:W-:Y:S02]  /*1f080*/  IMAD.MOV.U32 R13, RZ, RZ, R7 ;  /* 0x000000ffff0d7224 */ /* 0x000fe400078e0007 */
[----:B------:R-:W-:Y:S01]  /*1f090*/  IMAD.MOV.U32 R12, RZ, RZ, 0x3 ;  /* 0x00000003ff0c7424 */ /* 0x000fe200078e00ff */
[----:B------:R-:W-:-:S13]  /*1f0a0*/  IADD3 R2, P0, R14, R0, RZ ;  /* 0x000000000e027210 */ /* 0x000fda0007f1e0ff */
[----:B------:R-:W-:Y:S05]  /*1f0b0*/  WARPSYNC.COLLECTIVE R15, `(.L_x_10117) ;  /* 0x000000000f087348 */ /* 0x000fea0003c00000 */
[----:B------:R0:W1:Y:S02]  /*1f0c0*/  SHFL.IDX P6, R14, R13, R12, R11 ;  /* 0x0000000c0d0e7389 */ /* 0x00006400000c000b */
[----:B01----:R-:W-:Y:S01]  /*1f0d0*/  ENDCOLLECTIVE ;  /* 0x000000000000791b */ /* 0x003fe20003800000 */
.L_x_10117:
        /* <DEDUP_REMOVED lines=13> */
.L_x_10118:
[----:B------:R-:W-:Y:S02]  /*1f1b0*/  IMAD.MOV.U32 R13, RZ, RZ, R7 ;  /* 0x000000ffff0d7224 */ /* 0x000fe400078e0007 */
[----:B------:R-:W-:Y:S01]  /*1f1c0*/  IMAD.MOV.U32 R12, RZ, RZ, 0x4 ;  /* 0x00000004ff0c7424 */ /* 0x000fe200078e00ff */
[----:B------:R-:W-:-:S13]  /*1f1d0*/  IADD3 R2, P0, R14, R0, RZ ;  /* 0x000000000e027210 */ /* 0x000fda0007f1e0ff */
[----:B------:R-:W-:Y:S05]  /*1f1e0*/  WARPSYNC.COLLECTIVE R15, `(.L_x_10119) ;  /* 0x000000000f087348 */ /* 0x000fea0003c00000 */
[----:B------:R0:W1:Y:S02]  /*1f1f0*/  SHFL.IDX P6, R14, R13, R12, R11 ;  /* 0x0000000c0d0e7389 */ /* 0x00006400000c000b */
[----:B01----:R-:W-:Y:S01]  /*1f200*/  ENDCOLLECTIVE ;  /* 0x000000000000791b */ /* 0x003fe20003800000 */
.L_x_10119:
        /* <DEDUP_REMOVED lines=13> */
.L_x_10120:
[----:B------:R-:W-:Y:S02]  /*1f2e0*/  IMAD.MOV.U32 R13, RZ, RZ, R7 ;  /* 0x000000ffff0d7224 */ /* 0x000fe400078e0007 */
[----:B------:R-:W-:Y:S01]  /*1f2f0*/  IMAD.MOV.U32 R12, RZ, RZ, 0x5 ;  /* 0x00000005ff0c7424 */ /* 0x000fe200078e00ff */
[----:B------:R-:W-:-:S13]  /*1f300*/  IADD3 R2, P0, R14, R0, RZ ;  /* 0x000000000e027210 */ /* 0x000fda0007f1e0ff */
[----:B------:R-:W-:Y:S05]  /*1f310*/  WARPSYNC.COLLECTIVE R15, `(.L_x_10121) ;  /* 0x000000000f087348 */ /* 0x000fea0003c00000 */
[----:B------:R0:W1:Y:S02]  /*1f320*/  SHFL.IDX P6, R14, R13, R12, R11 ;  /* 0x0000000c0d0e7389 */ /* 0x00006400000c000b */
[----:B01----:R-:W-:Y:S01]  /*1f330*/  ENDCOLLECTIVE ;  /* 0x000000000000791b */ /* 0x003fe20003800000 */
.L_x_10121:
        /* <DEDUP_REMOVED lines=13> */
.L_x_10122:
[----:B------:R-:W-:Y:S05]  /*1f410*/  BRA `(.L_x_10123) ;  /* 0xffffffa400787947 */ /* 0x000fea000383ffff */
.L_x_9930:
        /* <DEDUP_REMOVED lines=8> */
.L_x_10125:
[----:B------:R-:W-:Y:S05]  /*1f4a0*/  BSYNC B0 ;  /* 0x0000000000007941 */ /* 0x000fea0003800000 */
.L_x_10124:
        /* <DEDUP_REMOVED lines=9> */
.L_x_10126:
        /* <DEDUP_REMOVED lines=24> */
.L_x_10127:
[----:B------:R-:W-:Y:S01]  /*1f6c0*/  IMAD.MOV.U32 R12, RZ, RZ, 0x2 ;  /* 0x00000002ff0c7424 */ /* 0x000fe200078e00ff */
[----:B------:R-:W-:-:S05]  /*1f6d0*/  SEL R14, R14, RZ, P1 ;  /* 0x000000ff0e0e7207 */ /* 0x000fca0000800000 */
[----:B------:R-:W-:-:S04]  /*1f6e0*/  IMAD.IADD R5, R13, 0x1, R14 ;  /* 0x000000010d057824 */ /* 0x000fc800078e020e */
[----:B------:R-:W-:-:S07]  /*1f6f0*/  IMAD.MOV.U32 R13, RZ, RZ, R5 ;  /* 0x000000ffff0d7224 */ /* 0x000fce00078e0005 */
[----:B------:R-:W-:Y:S05]  /*1f700*/  WARPSYNC.COLLECTIVE R15, `(.L_x_10128) ;  /* 0x000000000f087348 */ /* 0x000fea0003c00000 */
[----:B------:R0:W1:Y:S02]  /*1f710*/  SHFL.UP P6, R14, R13, R12, R11 ;  /* 0x0400000c0d0e7389 */ /* 0x00006400000c000b */
[----:B01----:R-:W-:Y:S01]  /*1f720*/  ENDCOLLECTIVE ;  /* 0x000000000000791b */ /* 0x003fe20003800000 */
.L_x_10128:
[----:B------:R-:W-:Y:S01]  /*1f730*/  IMAD.MOV.U32 R12, RZ, RZ, 0x4 ;  /* 0x00000004ff0c7424 */ /* 0x000fe200078e00ff */
[----:B------:R-:W-:-:S05]  /*1f740*/  SEL R2, R14, RZ, P2 ;  /* 0x000000ff0e027207 */ /* 0x000fca0001000000 */
[----:B------:R-:W-:-:S04]  /*1f750*/  IMAD.IADD R2, R5, 0x1, R2 ;  /* 0x0000000105027824 */ /* 0x000fc800078e0202 */
[----:B------:R-:W-:-:S07]  /*1f760*/  IMAD.MOV.U32 R13, RZ, RZ, R2 ;  /* 0x000000ffff0d7224 */ /* 0x000fce00078e0002 */
[----:B------:R-:W-:Y:S05]  /*1f770*/  WARPSYNC.COLLECTIVE R15, `(.L_x_10129) ;  /* 0x000000000f087348 */ /* 0x000fea0003c00000 */
[----:B------:R0:W1:Y:S02]  /*1f780*/  SHFL.UP P6, R14, R13, R12, R11 ;  /* 0x0400000c0d0e7389 */ /* 0x00006400000c000b */
[----:B01----:R-:W-:Y:S01]  /*1f790*/  ENDCOLLECTIVE ;  /* 0x000000000000791b */ /* 0x003fe20003800000 */
.L_x_10129:
[----:B------:R-:W-:Y:S01]  /*1f7a0*/  IMAD.MOV.U32 R12, RZ, RZ, 0x8 ;  /* 0x00000008ff0c7424 */ /* 0x000fe200078e00ff */
[----:B------:R-:W-:-:S05]  /*1f7b0*/  SEL R3, R14, RZ, P3 ;  /* 0x000000ff0e037207 */ /* 0x000fca0001800000 */
[----:B------:R-:W-:-:S04]  /*1f7c0*/  IMAD.IADD R3, R2, 0x1, R3 ;  /* 0x0000000102037824 */ /* 0x000fc800078e0203 */
[----:B------:R-:W-:-:S07]  /*1f7d0*/  IMAD.MOV.U32 R13, RZ, RZ, R3 ;  /* 0x000000ffff0d7224 */ /* 0x000fce00078e0003 */
[----:B------:R-:W-:Y:S05]  /*1f7e0*/  WARPSYNC.COLLECTIVE R15, `(.L_x_10130) ;  /* 0x000000000f087348 */ /* 0x000fea0003c00000 */
[----:B------:R0:W1:Y:S02]  /*1f7f0*/  SHFL.UP P6, R14, R13, R12, R11 ;  /* 0x0400000c0d0e7389 */ /* 0x00006400000c000b */
[----:B01----:R-:W-:Y:S01]  /*1f800*/  ENDCOLLECTIVE ;  /* 0x000000000000791b */ /* 0x003fe20003800000 */
.L_x_10130:
[----:B------:R-:W-:Y:S01]  /*1f810*/  IMAD.MOV.U32 R12, RZ, RZ, 0x10 ;  /* 0x00000010ff0c7424 */ /* 0x000fe200078e00ff */
[----:B------:R-:W-:-:S05]  /*1f820*/  SEL R14, R14, RZ, P4 ;  /* 0x000000ff0e0e7207 */ /* 0x000fca0002000000 */
[----:B------:R-:W-:-:S04]  /*1f830*/  IMAD.IADD R5, R3, 0x1, R14 ;  /* 0x0000000103057824 */ /* 0x000fc800078e020e */
[----:B------:R-:W-:-:S07]  /*1f840*/  IMAD.MOV.U32 R13, RZ, RZ, R5 ;  /* 0x000000ffff0d7224 */ /* 0x000fce00078e0005 */
[----:B------:R-:W-:Y:S05]  /*1f850*/  WARPSYNC.COLLECTIVE R15, `(.L_x_10131) ;  /* 0x000000000f087348 */ /* 0x000fea0003c00000 */
[----:B------:R0:W1:Y:S02]  /*1f860*/  SHFL.UP P6, R14, R13, R12, R11 ;  /* 0x0400000c0d0e7389 */ /* 0x00006400000c000b */
[----:B01----:R-:W-:Y:S01]  /*1f870*/  ENDCOLLECTIVE ;  /* 0x000000000000791b */ /* 0x003fe20003800000 */
.L_x_10131:
        /* <DEDUP_REMOVED lines=8> */
.L_x_10132:
[----:B------:R-:W-:Y:S05]  /*1f900*/  BRA `(.L_x_10133) ;  /* 0xffffffa400dc7947 */ /* 0x000fea000383ffff */
.L_x_9933:
[----:B------:R-:W-:Y:S01]  /*1f910*/  BSSY B0, `(.L_x_10134) ;  /* 0x0000007000007945 */ /* 0x000fe20003800000 */
[----:B------:R-:W-:Y:S02]  /*1f920*/  IMAD.MOV.U32 R12, RZ, RZ, 0x1 ;  /* 0x00000001ff0c7424 */ /* 0x000fe400078e00ff */
[----:B------:R-:W-:Y:S02]  /*1f930*/  IMAD.MOV.U32 R11, RZ, RZ, RZ ;  /* 0x000000ffff0b7224 */ /* 0x000fe400078e00ff */
[----:B------:R-:W-:-:S07]  /*1f940*/  IMAD.MOV.U32 R15, RZ, RZ, -0x1 ;  /* 0xffffffffff0f7424 */ /* 0x000fce00078e00ff */
[----:B------:R-:W-:Y:S05]  /*1f950*/  WARPSYNC.COLLECTIVE R15, `(.L_x_10135) ;  /* 0x000000000f087348 */ /* 0x000fea0003c00000 */
[----:B------:R0:W1:Y:S02]  /*1f960*/  SHFL.UP P6, R14, R13, R12, R11 ;  /* 0x0400000c0d0e7389 */ /* 0x00006400000c000b */
[----:B01----:R-:W-:Y:S01]  /*1f970*/  ENDCOLLECTIVE ;  /* 0x000000000000791b */ /* 0x003fe20003800000 */
.L_x_10135:
[----:B------:R-:W-:Y:S05]  /*1f980*/  BSYNC B0 ;  /* 0x0000000000007941 */ /* 0x000fea0003800000 */
.L_x_10134:
        /* <DEDUP_REMOVED lines=8> */
.L_x_10136:
[----:B------:R-:W-:Y:S01]  /*1fa10*/  IMAD.MOV.U32 R12, RZ, RZ, 0x4 ;  /* 0x00000004ff0c7424 */ /* 0x000fe200078e00ff */
[----:B------:R-:W-:-:S05]  /*1fa20*/  SEL R2, R14, RZ, P2 ;  /* 0x000000ff0e027207 */ /* 0x000fca0001000000 */
[----:B------:R-:W-:-:S04]  /*1fa30*/  IMAD.IADD R2, R13, 0x1, R2 ;  /* 0x000000010d027824 */ /* 0x000fc800078e0202 */
[----:B------:R-:W-:-:S07]  /*1fa40*/  IMAD.MOV.U32 R13, RZ, RZ, R2 ;  /* 0x000000ffff0d7224 */ /* 0x000fce00078e0002 */
[----:B------:R-:W-:Y:S05]  /*1fa50*/  WARPSYNC.COLLECTIVE R15, `(.L_x_10137) ;  /* 0x000000000f087348 */ /* 0x000fea0003c00000 */
[----:B------:R0:W1:Y:S02]  /*1fa60*/  SHFL.UP P6, R14, R13, R12, R11 ;  /* 0x0400000c0d0e7389 */ /* 0x00006400000c000b */
[----:B01----:R-:W-:Y:S01]  /*1fa70*/  ENDCOLLECTIVE ;  /* 0x000000000000791b */ /* 0x003fe20003800000 */
.L_x_10137:
[----:B------:R-:W-:Y:S01]  /*1fa80*/  IMAD.MOV.U32 R12, RZ, RZ, 0x8 ;  /* 0x00000008ff0c7424 */ /* 0x000fe200078e00ff */
[----:B------:R-:W-:-:S05]  /*1fa90*/  SEL R3, R14, RZ, P3 ;  /* 0x000000ff0e037207 */ /* 0x000fca0001800000 */
[----:B------:R-:W-:-:S04]  /*1faa0*/  IMAD.IADD R3, R2, 0x1, R3 ;  /* 0x0000000102037824 */ /* 0x000fc800078e0203 */
[----:B------:R-:W-:-:S07]  /*1fab0*/  IMAD.MOV.U32 R13, RZ, RZ, R3 ;  /* 0x000000ffff0d7224 */ /* 0x000fce00078e0003 */
[----:B------:R-:W-:Y:S05]  /*1fac0*/  WARPSYNC.COLLECTIVE R15, `(.L_x_10138) ;  /* 0x000000000f087348 */ /* 0x000fea0003c00000 */
[----:B------:R0:W1:Y:S02]  /*1fad0*/  SHFL.UP P6, R14, R13, R12, R11 ;  /* 0x0400000c0d0e7389 */ /* 0x00006400000c000b */
[----:B01----:R-:W-:Y:S01]  /*1fae0*/  ENDCOLLECTIVE ;  /* 0x000000000000791b */ /* 0x003fe20003800000 */
.L_x_10138:
[----:B------:R-:W-:Y:S01]  /*1faf0*/  IMAD.MOV.U32 R12, RZ, RZ, 0x10 ;  /* 0x00000010ff0c7424 */ /* 0x000fe200078e00ff */
[----:B------:R-:W-:-:S05]  /*1fb00*/  SEL R14, R14, RZ, P4 ;  /* 0x000000ff0e0e7207 */ /* 0x000fca0002000000 */
[----:B------:R-:W-:-:S04]  /*1fb10*/  IMAD.IADD R5, R3, 0x1, R14 ;  /* 0x0000000103057824 */ /* 0x000fc800078e020e */
[----:B------:R-:W-:-:S07]  /*1fb20*/  IMAD.MOV.U32 R13, RZ, RZ, R5 ;  /* 0x000000ffff0d7224 */ /* 0x000fce00078e0005 */
[----:B------:R-:W-:Y:S05]  /*1fb30*/  WARPSYNC.COLLECTIVE R15, `(.L_x_10139) ;  /* 0x000000000f087348 */ /* 0x000fea0003c00000 */
[----:B------:R0:W1:Y:S02]  /*1fb40*/  SHFL.UP P6, R14, R13, R12, R11 ;  /* 0x0400000c0d0e7389 */ /* 0x00006400000c000b */
[----:B01----:R-:W-:Y:S01]  /*1fb50*/  ENDCOLLECTIVE ;  /* 0x000000000000791b */ /* 0x003fe20003800000 */
.L_x_10139:
        /* <DEDUP_REMOVED lines=8> */
.L_x_10140:
[----:B------:R-:W-:Y:S05]  /*1fbe0*/  BRA `(.L_x_10141) ;  /* 0xffffffa400c87947 */ /* 0x000fea000383ffff */
.L_x_9935:
[----:B------:R-:W-:Y:S01]  /*1fbf0*/  BSSY B0, `(.L_x_10142) ;  /* 0x0000006000007945 */ /* 0x000fe20003800000 */
[----:B------:R-:W-:Y:S01]  /*1fc00*/  PLOP3.LUT P6, PT, P6, PT, PT, 0x8, 0x0 ;  /* 0x000000000000781c */ /* 0x000fe200037ce170 */
[----:B------:R-:W-:-:S12]  /*1fc10*/  IMAD.MOV.U32 R15, RZ, RZ, -0x1 ;  /* 0xffffffffff0f7424 */ /* 0x000fd800078e00ff */
[----:B0-----:R-:W-:Y:S05]  /*1fc20*/  WARPSYNC.COLLECTIVE R15, `(.L_x_10143) ;  /* 0x000000000f087348 */ /* 0x001fea0003c00000 */
[----:B------:R-:W-:Y:S01]  /*1fc30*/  VOTE.ANY R14, PT, P6 ;  /* 0x00000000000e7806 */ /* 0x000fe200030e0100 */
[----:B0-----:R-:W-:Y:S06]  /*1fc40*/  ENDCOLLECTIVE ;  /* 0x000000000000791b */ /* 0x001fec0003800000 */
.L_x_10143:
[----:B------:R-:W-:Y:S05]  /*1fc50*/  BSYNC B0 ;  /* 0x0000000000007941 */ /* 0x000fea0003800000 */
.L_x_10142:
        /* <DEDUP_REMOVED lines=9> */
.L_x_10144:
[----:B------:R-:W-:Y:S02]  /*1fcf0*/  IMAD.MOV.U32 R13, RZ, RZ, R4 ;  /* 0x000000ffff0d7224 */ /* 0x000fe400078e0004 */
[----:B------:R-:W-:-:S07]  /*1fd00*/  IMAD.MOV.U32 R7, RZ, RZ, R14 ;  /* 0x000000ffff077224 */ /* 0x000fce00078e000e */
[----:B------:R-:W-:Y:S05]  /*1fd10*/  WARPSYNC.COLLECTIVE R15, `(.L_x_10145) ;  /* 0x000000000f087348 */ /* 0x000fea0003c00000 */
[----:B------:R0:W1:Y:S02]  /*1fd20*/  SHFL.IDX P6, R14, R13, R12, R11 ;  /* 0x0000000c0d0e7389 */ /* 0x00006400000c000b */
[----:B01----:R-:W-:Y:S01]  /*1fd30*/  ENDCOLLECTIVE ;  /* 0x000000000000791b */ /* 0x003fe20003800000 */
.L_x_10145:
[----:B------:R-:W-:Y:S01]  /*1fd40*/  IMAD.MOV.U32 R4, RZ, RZ, R14 ;  /* 0x000000ffff047224 */ /* 0x000fe200078e000e */
[----:B------:R-:W-:Y:S06]  /*1fd50*/  BRA `(.L_x_10146) ;  /* 0xffffffa400a87947 */ /* 0x000fec000383ffff */
.L_x_9937:
[----:B------:R-:W-:Y:S01]  /*1fd60*/  BSSY B0, `(.L_x_10147) ;  /* 0x0000007000007945 */ /* 0x000fe20003800000 */
[----:B------:R-:W-:Y:S02]  /*1fd70*/  IMAD.MOV.U32 R13, RZ, RZ, R3 ;  /* 0x000000ffff0d7224 */ /* 0x000fe400078e0003 */
[----:B------:R-:W-:Y:S02]  /*1fd80*/  IMAD.MOV.U32 R11, RZ, RZ, 0x1f ;  /* 0x0000001fff0b7424 */ /* 0x000fe400078e00ff */
[----:B------:R-:W-:-:S07]  /*1fd90*/  IMAD.MOV.U32 R15, RZ, RZ, -0x1 ;  /* 0xffffffffff0f7424 */ /* 0x000fce00078e00ff */
[----:B0123--:R-:W-:Y:S05]  /*1fda0*/  WARPSYNC.COLLECTIVE R15, `(.L_x_10148) ;  /* 0x000000000f087348 */ /* 0x00ffea0003c00000 */
[----:B------:R4:W0:Y:S02]  /*1fdb0*/  SHFL.IDX P6, R14, R13, R12, R11 ;  /* 0x0000000c0d0e7389 */ /* 0x00082400000c000b */
[----:B01234-:R-:W-:Y:S01]  /*1fdc0*/  ENDCOLLECTIVE ;  /* 0x000000000000791b */ /* 0x01ffe20003800000 */
.L_x_10148:
[----:B------:R-:W-:Y:S05]  /*1fdd0*/  BSYNC B0 ;  /* 0x0000000000007941 */ /* 0x000fea0003800000 */
.L_x_10147:
[----:B------:R-:W-:Y:S01]  /*1fde0*/  IMAD.MOV.U32 R16, RZ, RZ, R14 ;  /* 0x000000ffff107224 */ /* 0x000fe200078e000e */
[----:B------:R-:W-:Y:S06]  /*1fdf0*/  BRA `(.L_x_9936) ;  /* 0xffffffa400987947 */ /* 0x000fec000383ffff */
.L_x_9941:
[----:B0-----:R0:W1:Y:S02]  /*1fe00*/  SYNCS.PHASECHK.TRANS64.TRYWAIT P0, [R5+URZ+0x22820], R0 ;  /* 0x02282000050075a7 */ /* 0x001064000800017f */
[----:B-1----:R-:W-:Y:S05]  /*1fe10*/  @!P0 NANOSLEEP.SYNCS 0x989680 ;  /* 0x009896800000895d */ /* 0x002fea0003900000 */
[----:B------:R-:W1:Y:S02]  /*1fe20*/  @!P0 SYNCS.PHASECHK.TRANS64 P0, [R5+URZ+0x22820], R0 ;  /* 0x02282000050085a7 */ /* 0x000e64000800007f */
[----:B-1----:R-:W-:Y:S05]  /*1fe30*/  @!P0 BRA `(.L_x_9941) ;  /* 0xfffffffc00f08947 */ /* 0x002fea000383ffff */
[----:B------:R-:W-:Y:S05]  /*1fe40*/  BRA `(.L_x_10149) ;  /* 0xffffffa800f07947 */ /* 0x000fea000383ffff */
.L_x_9942:
        /* <DEDUP_REMOVED lines=8> */
[----:B0--34-:R-:W-:Y:S05]  /*1fed0*/  WARPSYNC.COLLECTIVE R15, `(.L_x_10151) ;  /* 0x000000000f087348 */ /* 0x019fea0003c00000 */
[----:B------:R1:W2:Y:S02]  /*1fee0*/  SHFL.IDX P6, R14, R13, R12, R11 ;  /* 0x0000000c0d0e7389 */ /* 0x0002a400000c000b */
[----:B01234-:R-:W-:Y:S01]  /*1fef0*/  ENDCOLLECTIVE ;  /* 0x000000000000791b */ /* 0x01ffe20003800000 */
.L_x_10151:
[----:B------:R-:W-:Y:S05]  /*1ff00*/  BSYNC B0 ;  /* 0x0000000000007941 */ /* 0x000fea0003800000 */
.L_x_10150:
[----:B------:R-:W-:Y:S05]  /*1ff10*/  BRA `(.L_x_10152) ;  /* 0xffffffa800d87947 */ /* 0x000fea000383ffff */
.L_x_9943:
[----:B------:R-:W-:Y:S01]  /*1ff20*/  BSSY B0, `(.L_x_10153) ;  /* 0x0000006000007945 */ /* 0x000fe20003800000 */
[----:B------:R-:W-:-:S07]  /*1ff30*/  IMAD.MOV.U32 R15, RZ, RZ, -0x1 ;  /* 0xffffffffff0f7424 */ /* 0x000fce00078e00ff */
[----:B0--34-:R-:W-:Y:S05]  /*1ff40*/  WARPSYNC.COLLECTIVE R15, `(.L_x_10154) ;  /* 0x000000000f0c7348 */ /* 0x019fea0003c00000 */
[----:B------:R-:W-:Y:S02]  /*1ff50*/  ELECT P6, UR62, PT ;  /* 0x00000000003e782f */ /* 0x000fe400038c0000 */
[----:B------:R-:W-:Y:S01]  /*1ff60*/  MOV R14, UR62 ;  /* 0x0000003e000e7c02 */ /* 0x000fe20008000f00 */
[----:B0--34-:R-:W-:Y:S10]  /*1ff70*/  ENDCOLLECTIVE ;  /* 0x000000000000791b */ /* 0x019ff40003800000 */
.L_x_10154:
[----:B------:R-:W-:Y:S05]  /*1ff80*/  BSYNC B0 ;  /* 0x0000000000007941 */ /* 0x000fea0003800000 */
.L_x_10153:
[----:B------:R-:W-:Y:S05]  /*1ff90*/  BRA `(.L_x_10155) ;  /* 0xffffffa800cc7947 */ /* 0x000fea000383ffff */
.L_x_9945:
[----:B0-----:R0:W1:Y:S02]  /*1ffa0*/  SYNCS.PHASECHK.TRANS64.TRYWAIT P1, [R3+URZ+0x22840], R2 ;  /* 0x02284002030075a7 */ /* 0x001064000802017f */
[----:B-1----:R-:W-:Y:S05]  /*1ffb0*/  @!P1 NANOSLEEP.SYNCS 0x989680 ;  /* 0x009896800000995d */ /* 0x002fea0003900000 */
[----:B------:R-:W1:Y:S02]  /*1ffc0*/  @!P1 SYNCS.PHASECHK.TRANS64 P1, [R3+URZ+0x22840], R2 ;  /* 0x02284002030095a7 */ /* 0x000e64000802007f */
[----:B-1----:R-:W-:Y:S05]  /*1ffd0*/  @!P1 BRA `(.L_x_9945) ;  /* 0xfffffffc00f09947 */ /* 0x002fea000383ffff */
[----:B------:R-:W-:Y:S05]  /*1ffe0*/  BRA `(.L_x_10156) ;  /* 0xffffffa800e87947 */ /* 0x000fea000383ffff */
.L_x_9947:
[----:B-1----:R1:W2:Y:S02]  /*1fff0*/  SYNCS.PHASECHK.TRANS64.TRYWAIT P1, [R5+URZ+0x22840], R0 ;  /* 0x02284000050075a7 */ /* 0x0022a4000802017f */
[----:B--2---:R-:W-:Y:S05]  /*20000*/  @!P1 NANOSLEEP.SYNCS 0x989680 ;  /* 0x009896800000995d */ /* 0x004fea0003900000 */
[----:B------:R-:W2:Y:S02]  /*20010*/  @!P1 SYNCS.PHASECHK.TRANS64 P1, [R5+URZ+0x22840], R0 ;  /* 0x02284000050095a7 */ /* 0x000ea4000802007f */
[----:B--2---:R-:W-:Y:S05]  /*20020*/  @!P1 BRA `(.L_x_9947) ;  /* 0xfffffffc00f09947 */ /* 0x004fea000383ffff */
[----:B------:R-:W-:Y:S05]  /*20030*/  BRA `(.L_x_10157) ;  /* 0xffffffa800f47947 */ /* 0x000fea000383ffff */
.L_x_9949:
[----:B--2---:R2:W0:Y:S02]  /*20040*/  SYNCS.PHASECHK.TRANS64.TRYWAIT P1, [R3+URZ+0x22860], R2 ;  /* 0x02286002030075a7 */ /* 0x004424000802017f */
[----:B0-----:R-:W-:Y:S05]  /*20050*/  @!P1 NANOSLEEP.SYNCS 0x989680 ;  /* 0x009896800000995d */ /* 0x001fea0003900000 */
[----:B------:R-:W0:Y:S02]  /*20060*/  @!P1 SYNCS.PHASECHK.TRANS64 P1, [R3+URZ+0x22860], R2 ;  /* 0x02286002030095a7 */ /* 0x000e24000802007f */
[----:B0-----:R-:W-:Y:S05]  /*20070*/  @!P1 BRA `(.L_x_9949) ;  /* 0xfffffffc00f09947 */ /* 0x001fea000383ffff */
[----:B------:R-:W-:Y:S05]  /*20080*/  BRA `(.L_x_10158) ;  /* 0xffffffa800f07947 */ /* 0x000fea000383ffff */
.L_x_10159:
        /* <DEDUP_REMOVED lines=15> */
.L_x_15766:


//--------------------- .text._ZN7cutlass13device_kernelIN5flash11enable_sm90INS1_16FlashAttnFwdSm90INS1_25CollectiveMainloopFwdSm90ILi2EN4cute5tupleIJNS5_1CILi1EEES8_S8_EEENS6_IJNS7_ILi128EEENS7_ILi96EEENS7_ILi64EEEEEELi256ENS_10bfloat16_tEfNS_4arch4Sm90ELb0ELb0ELb1ELb1ELb1ELb0ELb1ELb1ELb0ELb1ELb1ELb0EEENS1_21CollectiveEpilogueFwdINS6_IJSA_NS7_ILi256EEESB_EEES9_SE_SG_Li256ELb1ELb1ELb1ELb0EEENS1_36VarlenDynamicPersistentTileSchedulerILi128ELi96ELi256ELi128ELb1ELb1ELb1ELb0ELb1ELb1EEEEEEEEEvNT_6ParamsE --------------------------
	.section	.text._ZN7cutlass13device_kernelIN5flash11enable_sm90INS1_16FlashAttnFwdSm90INS1_25CollectiveMainloopFwdSm90ILi2EN4cute5tupleIJNS5_1CILi1EEES8_S8_EEENS6_IJNS7_ILi128EEENS7_ILi96EEENS7_ILi64EEEEEELi256ENS_10bfloat16_tEfNS_4arch4Sm90ELb0ELb0ELb1ELb1ELb1ELb0ELb1ELb1ELb0ELb1ELb1ELb0EEENS1_21CollectiveEpilogueFwdINS6_IJSA_NS7_ILi256EEESB_EEES9_SE_SG_Li256ELb1ELb1ELb1ELb0EEENS1_36VarlenDynamicPersistentTileSchedulerILi128ELi96ELi256ELi128ELb1ELb1ELb1ELb0ELb1ELb1EEEEEEEEEvNT_6ParamsE,"ax",@progbits
	.align	128
.text._ZN7cutlass13device_kernelIN5flash11enable_sm90INS1_16FlashAttnFwdSm90INS1_25CollectiveMainloopFwdSm90ILi2EN4cute5tupleIJNS5_1CILi1EEES8_S8_EEENS6_IJNS7_ILi128EEENS7_ILi96EEENS7_ILi64EEEEEELi256ENS_10bfloat16_tEfNS_4arch4Sm90ELb0ELb0ELb1ELb1ELb1ELb0ELb1ELb1ELb0ELb1ELb1ELb0EEENS1_21CollectiveEpilogueFwdINS6_IJSA_NS7_ILi256EEESB_EEES9_SE_SG_Li256ELb1ELb1ELb1ELb0EEENS1_36VarlenDynamicPersistentTileSchedulerILi128ELi96ELi256ELi128ELb1ELb1ELb1ELb0ELb1ELb1EEEEEEEEEvNT_6ParamsE:
        .type           _ZN7cutlass13device_kernelIN5flash11enable_sm90INS1_16FlashAttnFwdSm90INS1_25CollectiveMainloopFwdSm90ILi2EN4cute5tupleIJNS5_1CILi1EEES8_S8_EEENS6_IJNS7_ILi128EEENS7_ILi96EEENS7_ILi64EEEEEELi256ENS_10bfloat16_tEfNS_4arch4Sm90ELb0ELb0ELb1ELb1ELb1ELb0ELb1ELb1ELb0ELb1ELb1ELb0EEENS1_21CollectiveEpilogueFwdINS6_IJSA_NS7_ILi256EEESB_EEES9_SE_SG_Li256ELb1ELb1ELb1ELb0EEENS1_36VarlenDynamicPersistentTileSchedulerILi128ELi96ELi256ELi128ELb1ELb1ELb1ELb0ELb1ELb1EEEEEEEEEvNT_6ParamsE,@function
        .size           _ZN7cutlass13device_kernelIN5flash11enable_sm90INS1_16FlashAttnFwdSm90INS1_25CollectiveMainloopFwdSm90ILi2EN4cute5tupleIJNS5_1CILi1EEES8_S8_EEENS6_IJNS7_ILi128EEENS7_ILi96EEENS7_ILi64EEEEEELi256ENS_10bfloat16_tEfNS_4arch4Sm90ELb0ELb0ELb1ELb1ELb1ELb0ELb1ELb1ELb0ELb1ELb1ELb0EEENS1_21CollectiveEpilogueFwdINS6_IJSA_NS7_ILi256EEESB_EEES9_SE_SG_Li256ELb1ELb1ELb1ELb0EEENS1_36VarlenDynamicPersistentTileSchedulerILi128ELi96ELi256ELi128ELb1ELb1ELb1ELb0ELb1ELb1EEEEEEEEEvNT_6ParamsE,(.L_x_15767 - _ZN7cutlass13device_kernelIN5flash11enable_sm90INS1_16FlashAttnFwdSm90INS1_25CollectiveMainloopFwdSm90ILi2EN4cute5tupleIJNS5_1CILi1EEES8_S8_EEENS6_IJNS7_ILi128EEENS7_ILi96EEENS7_ILi64EEEEEELi256ENS_10bfloat16_tEfNS_4arch4Sm90ELb0ELb0ELb1ELb1ELb1ELb0ELb1ELb1ELb0ELb1ELb1ELb0EEENS1_21CollectiveEpilogueFwdINS6_IJSA_NS7_ILi256EEESB_EEES9_SE_SG_Li256ELb1ELb1ELb1ELb0EEENS1_36VarlenDynamicPersistentTileSchedulerILi128ELi96ELi256ELi128ELb1ELb1ELb1ELb0ELb1ELb1EEEEEEEEEvNT_6ParamsE)
        .other          _ZN7cutlass13device_kernelIN5flash11enable_sm90INS1_16FlashAttnFwdSm90INS1_25CollectiveMainloopFwdSm90ILi2EN4cute5tupleIJNS5_1CILi1EEES8_S8_EEENS6_IJNS7_ILi128EEENS7_ILi96EEENS7_ILi64EEEEEELi256ENS_10bfloat16_tEfNS_4arch4Sm90ELb0ELb0ELb1ELb1ELb1ELb0ELb1ELb1ELb0ELb1ELb1ELb0EEENS1_21CollectiveEpilogueFwdINS6_IJSA_NS7_ILi256EEESB_EEES9_SE_SG_Li256ELb1ELb1ELb1ELb0EEENS1_36VarlenDynamicPersistentTileSchedulerILi128ELi96ELi256ELi128ELb1ELb1ELb1ELb0ELb1ELb1EEEEEEEEEvNT_6ParamsE,@"STO_CUDA_ENTRY STV_DEFAULT"
_ZN7cutlass13device_kernelIN5flash11enable_sm90INS1_16FlashAttnFwdSm90INS1_25CollectiveMainloopFwdSm90ILi2EN4cute5tupleIJNS5_1CILi1EEES8_S8_EEENS6_IJNS7_ILi128EEENS7_ILi96EEENS7_ILi64EEEEEELi256ENS_10bfloat16_tEfNS_4arch4Sm90ELb0ELb0ELb1ELb1ELb1ELb0ELb1ELb1ELb0ELb1ELb1ELb0EEENS1_21CollectiveEpilogueFwdINS6_IJSA_NS7_ILi256EEESB_EEES9_SE_SG_Li256ELb1ELb1ELb1ELb0EEENS1_36VarlenDynamicPersistentTileSchedulerILi128ELi96ELi256ELi128ELb1ELb1ELb1ELb0ELb1ELb1EEEEEEEEEvNT_6ParamsE:
        /* <DEDUP_REMOVED lines=47> */
.L_x_10160:
        /* <DEDUP_REMOVED lines=22> */
.L_x_10161:
        /* <DEDUP_REMOVED lines=18> */
.L_x_10162:
        /* <DEDUP_REMOVED lines=22> */
.L_x_10163:
        /* <DEDUP_REMOVED lines=23> */
.L_x_10164:
        /* <DEDUP_REMOVED lines=10> */
.L_x_10166:
[----:B------:R-:W-:-:S08]  /*08e0*/  NOP ;  /* 0x0000000000007918 */ /* 0x000fd00000000000 */
[----:B------:R-:W1:Y:S02]  /*08f0*/  USETMAXREG.TRY_ALLOC.CTAPOOL UP0, 0xe8 ;  /* 0x000000e8000079c8 */ /* 0x000e640008000600 */
[----:B-1----:R-:W-:-:S13]  /*0900*/  PLOP3.LUT P0, PT, PT, PT, UP0, 0x80, 0x0 ;  /* 0x000000000000781c */ /* 0x002fda0003f0f008 */
[----:B------:R-:W-:Y:S05]  /*0910*/  @!P0 BRA `(.L_x_10166) ;  /* 0xfffffffc00f08947 */ /* 0x000fea000383ffff */
[----:B------:R-:W-:Y:S01]  /*0920*/  SHF.R.U32.HI R2, RZ, 0x7, R0 ;  /* 0x00000007ff027819 */ /* 0x000fe20000011600 */
[----:B------:R-:W1:Y:S08]  /*0930*/  S2UR UR5, SR_CgaCtaId ;  /* 0x00000000000579c3 */ /* 0x000e700000008800 */
[----:B------:R-:W-:Y:S06]  /*0940*/  BAR.ARV 0x8, 0x180 ;  /* 0x0206000000007b1d */ /* 0x000fec0000002000 */
[----:B------:R-:W-:Y:S01]  /*0950*/  ISETP.NE.AND P0, PT, R2, 0x1, PT ;  /* 0x000000010200780c */ /* 0x000fe20003f05270 */
[----:B------:R-:W-:-:S12]  /*0960*/  UMOV UR4, 0x400 ;  /* 0x0000040000047882 */ /* 0x000fd80000000000 */
[----:B------:R-:W-:Y:S06]  /*0970*/  @!P0 BAR.ARV 0x9, 0x100 ;  /* 0x0244000000008b1d */ /* 0x000fec0000002000 */
[----:B-1----:R-:W-:Y:S02]  /*0980*/  ULEA UR4, UR5, UR4, 0x18 ;  /* 0x0000000405047291 */ /* 0x002fe4000f8ec03f */
[----:B------:R-:W-:Y:S07]  /*0990*/  BAR.SYNC.DEFER_BLOCKING 0x5, 0x180 ;  /* 0x0146000000007b1d */ /* 0x000fee0000010000 */
        /* <DEDUP_REMOVED lines=11> */
[----:B0-----:R-:W-:-:S04]  /*0a50*/  SHF.R.S32.HI R3, RZ, 0x1f, R0 ;  /* 0x0000001fff037819 */ /* 0x001fc80000011400 */
[CC--:B------:R-:W-:Y:S02]  /*0a60*/  LEA.HI R4, R3.reuse, R0.reuse, RZ, 0x4 ;  /* 0x0000000003047211 */ /* 0x0c0fe400078f20ff */
[----:B------:R-:W-:-:S04]  /*0a70*/  LEA.HI R7, R3, R0, RZ, 0x2 ;  /* 0x0000000003077211 */ /* 0x000fc800078f10ff */
[----:B------:R-:W-:Y:S02]  /*0a80*/  LOP3.LUT R11, R7, 0xfffffffc, RZ, 0xc0, !PT ;  /* 0xfffffffc070b7812 */ /* 0x000fe400078ec0ff */
[----:B------:R-:W-:-:S03]  /*0a90*/  SHF.R.S32.HI R7, RZ, 0x4, R4 ;  /* 0x00000004ff077819 */ /* 0x000fc60000011404 */
[----:B------:R-:W-:Y:S01]  /*0aa0*/  IMAD.IADD R12, R0, 0x1, -R11 ;  /* 0x00000001000c7824 */ /* 0x000fe200078e0a0b */
[----:B--2---:R-:W-:Y:S02]  /*0ab0*/  R2UR UR6, R2 ;  /* 0x00000000020672ca */ /* 0x004fe400000e0000 */
[----:B------:R-:W-:-:S04]  /*0ac0*/  LEA.HI R2, R3, R0, RZ, 0x7 ;  /* 0x0000000003027211 */ /* 0x000fc800078f38ff */
[----:B------:R-:W-:-:S05]  /*0ad0*/  LOP3.LUT R5, R2, 0xffffff80, RZ, 0xc0, !PT ;  /* 0xffffff8002057812 */ /* 0x000fca00078ec0ff */
[----:B------:R-:W-:Y:S01]  /*0ae0*/  IMAD.IADD R16, R0, 0x1, -R5 ;  /* 0x0000000100107824 */ /* 0x000fe200078e0a05 */
[----:B------:R-:W-:Y:S01]  /*0af0*/  LEA.HI R5, R3, R0, RZ, 0x5 ;  /* 0x0000000003057211 */ /* 0x000fe200078f28ff */
[----:B------:R-:W-:Y:S01]  /*0b00*/  ULOP3.LUT UR6, UR6, 0x1, URZ, 0xfc, !UPT ;  /* 0x0000000106067892 */ /* 0x000fe2000f8efc3f */
[C---:B------:R-:W-:Y:S02]  /*0b10*/  LOP3.LUT R3, R4.reuse, 0x3fffff0, RZ, 0xc0, !PT ;  /* 0x03fffff004037812 */ /* 0x040fe400078ec0ff */
[----:B------:R-:W-:Y:S01]  /*0b20*/  SHF.R.S32.HI R8, RZ, 0x1f, R16 ;  /* 0x0000001fff087819 */ /* 0x000fe20000011410 */
[----:B------:R-:W-:Y:S01]  /*0b30*/  IMAD.SHL.U32 R6, R5, 0x20, RZ ;  /* 0x0000002005067824 */ /* 0x000fe200078e00ff */
[----:B------:R-:W-:Y:S01]  /*0b40*/  LEA.HI R4, R4, R7, RZ, 0x1 ;  /* 0x0000000704047211 */ /* 0x000fe200078f08ff */
[----:B------:R-:W-:Y:S01]  /*0b50*/  IMAD.IADD R5, R0, 0x1, -R3 ;  /* 0x0000000100057824 */ /* 0x000fe200078e0a03 */
[CC--:B------:R-:W-:Y:S01]  /*0b60*/  LEA.HI R9, R8.reuse, R16.reuse, RZ, 0x2 ;  /* 0x0000001008097211 */ /* 0x0c0fe200078f10ff */
[----:B------:R-:W-:Y:S01]  /*0b70*/  STL [R1+0x20], R16 ;  /* 0x0000201001007387 */ /* 0x000fe20000100800 */
[----:B------:R-:W-:-:S02]  /*0b80*/  LEA.HI R8, R8, R16, RZ, 0x5 ;  /* 0x0000001008087211 */ /* 0x000fc400078f28ff */
[--C-:B------:R-:W-:Y:S02]  /*0b90*/  SHF.R.S32.HI R10, RZ, 0x2, R9.reuse ;  /* 0x00000002ff0a7819 */ /* 0x100fe40000011409 */
[----:B------:R-:W-:Y:S02]  /*0ba0*/  SHF.R.S32.HI R3, RZ, 0x1f, R9 ;  /* 0x0000001fff037819 */ /* 0x000fe40000011409 */
[----:B------:R-:W-:Y:S02]  /*0bb0*/  LOP3.LUT R6, R6, 0xfffffc00, RZ, 0xc0, !PT ;  /* 0xfffffc0006067812 */ /* 0x000fe400078ec0ff */
[----:B------:R-:W-:Y:S02]  /*0bc0*/  LEA.HI R0, R3, R10, RZ, 0x3 ;  /* 0x0000000a03007211 */ /* 0x000fe400078f18ff */
[----:B------:R-:W-:Y:S01]  /*0bd0*/  SHF.R.S32.HI R3, RZ, 0x7, R2 ;  /* 0x00000007ff037819 */ /* 0x000fe20000011402 */
[----:B------:R-:W-:Y:S01]  /*0be0*/  IMAD R5, R5, 0x40, R6 ;  /* 0x0000004005057824 */ /* 0x000fe200078e0206 */
[----:B------:R-:W-:Y:S01]  /*0bf0*/  LOP3.LUT R11, R0, 0xfffffff8, RZ, 0xc0, !PT ;  /* 0xfffffff8000b7812 */ /* 0x000fe200078ec0ff */
[----:B------:R-:W-:Y:S01]  /*0c00*/  IMAD.MOV.U32 R6, RZ, RZ, R14 ;  /* 0x000000ffff067224 */ /* 0x000fe200078e000e */
[----:B------:R-:W-:-:S02]  /*0c10*/  LEA.HI R2, R2, R3, RZ, 0x1 ;  /* 0x0000000302027211 */ /* 0x000fc400078f08ff */
[----:B------:R-:W-:Y:S01]  /*0c20*/  LOP3.LUT R4, R4, 0x1ffffffe, RZ, 0xc0, !PT ;  /* 0x1ffffffe04047812 */ /* 0x000fe200078ec0ff */
[----:B------:R-:W-:Y:S01]  /*0c30*/  IMAD.IADD R11, R10, 0x1, -R11 ;  /* 0x000000010a0b7824 */ /* 0x000fe200078e0a0b */
[----:B------:R-:W-:Y:S02]  /*0c40*/  LOP3.LUT R2, R2, 0x3fffffe, RZ, 0xc0, !PT ;  /* 0x03fffffe02027812 */ /* 0x000fe400078ec0ff */
[----:B------:R-:W-:Y:S01]  /*0c50*/  SHF.R.S32.HI R8, RZ, 0x5, R8 ;  /* 0x00000005ff087819 */ /* 0x000fe20000011408 */
[----:B------:R-:W-:Y:S01]  /*0c60*/  IMAD.IADD R4, R7, 0x1, -R4 ;  /* 0x0000000107047824 */ /* 0x000fe200078e0a04 */
[----:B------:R-:W-:Y:S01]  /*0c70*/  LEA.HI R0, R12, R12, RZ, 0x1 ;  /* 0x0000000c0c007211 */ /* 0x000fe200078f08ff */
[----:B------:R-:W-:Y:S01]  /*0c80*/  IMAD.IADD R2, R3, 0x1, -R2 ;  /* 0x0000000103027824 */ /* 0x000fe200078e0a02 */
[----:B------:R-:W-:Y:S01]  /*0c90*/  LOP3.LUT R9, R9, 0x7ffffffc, RZ, 0xc0, !PT ;  /* 0x7ffffffc09097812 */ /* 0x000fe200078ec0ff */
[----:B------:R-:W-:Y:S01]  /*0ca0*/  IMAD R11, R8, 0x10, R11 ;  /* 0x00000010080b7824 */ /* 0x000fe200078e020b */
[----:B------:R-:W-:Y:S01]  /*0cb0*/  LOP3.LUT R3, R0, 0x1ffffffe, RZ, 0xc0, !PT ;  /* 0x1ffffffe00037812 */ /* 0x000fe200078ec0ff */
[----:B------:R-:W-:-:S02]  /*0cc0*/  IMAD R4, R4, 0x8, R5 ;  /* 0x0000000804047824 */ /* 0x000fc400078e0205 */
[----:B------:R-:W-:Y:S02]  /*0cd0*/  IMAD R0, R2, 0x40, R11 ;  /* 0x0000004002007824 */ /* 0x000fe400078e020b */
[----:B------:R-:W-:Y:S01]  /*0ce0*/  IMAD.IADD R3, R12, 0x1, -R3 ;  /* 0x000000010c037824 */ /* 0x000fe200078e0a03 */
[----:B------:R-:W-:Y:S01]  /*0cf0*/  STL [R1+0x30], R4 ;  /* 0x0000300401007387 */ /* 0x000fe20000100800 */
[----:B------:R-:W-:Y:S01]  /*0d00*/  IMAD.U32 R2, RZ, RZ, UR6 ;  /* 0x00000006ff027e24 */ /* 0x000fe2000f8e00ff */
[----:B------:R-:W-:Y:S01]  /*0d10*/  UMOV UR6, URZ ;  /* 0x0000003f00067c82 */ /* 0x000fe20008000000 */
[----:B------:R-:W-:Y:S01]  /*0d20*/  IMAD.IADD R9, R16, 0x1, -R9 ;  /* 0x0000000110097824 */ /* 0x000fe200078e0a09 */
[----:B------:R0:W-:Y:S03]  /*0d30*/  STL [R1+0x28], R0 ;  /* 0x0000280001007387 */ /* 0x0001e60000100800 */
[----:B------:R-:W-:Y:S01]  /*0d40*/  IMAD.SHL.U32 R23, R9, 0x2, RZ ;  /* 0x0000000209177824 */ /* 0x000fe200078e00ff */
[----:B------:R1:W-:Y:S03]  /*0d50*/  STL [R1+0x34], R2 ;  /* 0x0000340201007387 */ /* 0x0003e60000100800 */
[----:B------:R-:W-:-:S02]  /*0d60*/  VIADD R10, R23, 0x8 ;  /* 0x00000008170a7836 */ /* 0x000fc40000000000 */
[----:B------:R-:W-:Y:S02]  /*0d70*/  VIADD R9, R23, 0x10 ;  /* 0x0000001017097836 */ /* 0x000fe40000000000 */
        /* <DEDUP_REMOVED lines=16> */
[----:B0-----:R-:W-:Y:S01]  /*0e80*/  IMAD.U32 R0, RZ, RZ, UR6 ;  /* 0x00000006ff007e24 */ /* 0x001fe2000f8e00ff */
        /* <DEDUP_REMOVED lines=38> */
.L_x_10217:
[----:B------:R-:W-:Y:S01]  /*10f0*/  ULDC.64 UR6, c[0x0][0xd88] ;  /* 0x0003620000067ab9 */ /* 0x000fe20000000a00 */
[----:B01----:R-:W0:Y:S01]  /*1100*/  LDC.64 R4, c[0x0][0x418] ;  /* 0x00010600ff047b82 */ /* 0x003e220000000a00 */
[----:B------:R-:W-:-:S06]  /*1110*/  UIMAD.WIDE UR6, UR5, 0x4, UR6 ;  /* 0x00000004050678a5 */ /* 0x000fcc000f8e0206 */
[----:B------:R-:W-:Y:S01]  /*1120*/  IMAD.U32 R200, RZ, RZ, UR6 ;  /* 0x00000006ffc87e24 */ /* 0x000fe2000f8e00ff */
[----:B------:R-:W1:Y:S01]  /*1130*/  LDC R0, c[0x0][0x424] ;  /* 0x00010900ff007b82 */ /* 0x000e620000000800 */
[----:B------:R-:W-:Y:S01]  /*1140*/  IMAD.U32 R201, RZ, RZ, UR7 ;  /* 0x00000007ffc97e24 */ /* 0x000fe2000f8e00ff */
[----:B------:R-:W-:-:S04]  /*1150*/  ULDC.64 UR6, c[0x0][0xb20] ;  /* 0x0002c80000067ab9 */ /* 0x000fc80000000a00 */
[----:B--2---:R-:W2:Y:S01]  /*1160*/  LDG.E R200, desc[UR36][R200.64] ;  /* 0x00000024c8c87981 */ /* 0x004ea2000c1e1900 */
[----:B------:R-:W-:Y:S01]  /*1170*/  ISETP.NE.U32.AND P0, PT, RZ, UR6, PT ;  /* 0x00000006ff007c0c */ /* 0x000fe2000bf05070 */
[----:B---34-:R-:W3:Y:S01]  /*1180*/  LDC R9, c[0x0][0x2f0] ;  /* 0x0000bc00ff097b82 */ /* 0x018ee20000000800 */
[----:B------:R-:W-:Y:S02]  /*1190*/  IMAD.MOV.U32 R7, RZ, RZ, RZ ;  /* 0x000000ffff077224 */ /* 0x000fe400078e00ff */
[----:B------:R-:W-:Y:S02]  /*11a0*/  ISETP.NE.AND.EX P0, PT, RZ, UR7, PT, P0 ;  /* 0x00000007ff007c0c */ /* 0x000fe4000bf05300 */
[----:B--2---:R-:W-:-:S11]  /*11b0*/  SHF.R.S32.HI R204, RZ, 0x1f, R200 ;  /* 0x0000001fffcc7819 */ /* 0x004fd600000114c8 */
[----:B------:R-:W-:-:S04]  /*11c0*/  @P0 LEA R2, P1, R200, UR6, 0x2 ;  /* 0x00000006c8020c11 */ /* 0x000fc8000f8210ff */
[----:B------:R-:W-:Y:S01]  /*11d0*/  @P0 LEA.HI.X R3, R200, UR7, R204, 0x2, P1 ;  /* 0x00000007c8030c11 */ /* 0x000fe200088f14cc */
[----:B------:R-:W-:Y:S02]  /*11e0*/  ULDC.64 UR6, c[0x0][0xb18] ;  /* 0x0002c60000067ab9 */ /* 0x000fe40000000a00 */
[----:B------:R-:W-:Y:S02]  /*11f0*/  ISETP.NE.U32.AND P1, PT, RZ, UR6, PT ;  /* 0x00000006ff007c0c */ /* 0x000fe4000bf25070 */
[----:B------:R2:W5:Y:S01]  /*1200*/  @P0 LDG.E R7, desc[UR36][R2.64] ;  /* 0x0000002402070981 */ /* 0x000562000c1e1900 */
        /* <DEDUP_REMOVED lines=8> */
[----:B------:R-:W-:-:S05]  /*1290*/  IMAD.U32 R0, RZ, RZ, UR4 ;  /* 0x00000004ff007e24 */ /* 0x000fca000f8e00ff */
[----:B------:R2:W-:Y:S01]  /*12a0*/  STL [R1+0x18], R0 ;  /* 0x0000180001007387 */ /* 0x0005e20000100800 */
[----:B------:R-:W-:Y:S05]  /*12b0*/  @P1 BRA `(.L_x_10167) ;  /* 0x0000000000241947 */ /* 0x000fea0003800000 */
        /* <DEDUP_REMOVED lines=9> */
.L_x_10167:
[----:B-----5:R-:W-:Y:S01]  /*1350*/  IMAD.IADD R152, R152, 0x1, -R7 ;  /* 0x0000000198987824 */ /* 0x020fe200078e0a07 */
[----:B--2---:R-:W-:-:S03]  /*1360*/  LOP3.LUT R2, R6, 0xff000000, RZ, 0xc0, !PT ;  /* 0xff00000006027812 */ /* 0x004fc600078ec0ff */
[C---:B------:R-:W-:Y:S01]  /*1370*/  VIADD R0, R152.reuse, 0x5f ;  /* 0x0000005f98007836 */ /* 0x040fe20000000000 */
[----:B------:R-:W-:Y:S02]  /*1380*/  SHF.R.U32.HI R3, RZ, 0x8, R2 ;  /* 0x00000008ff037819 */ /* 0x000fe40000011602 */
[----:B------:R-:W-:Y:S01]  /*1390*/  ISETP.GE.AND P0, PT, R152, 0x1, PT ;  /* 0x000000019800780c */ /* 0x000fe20003f06270 */
[----:B------:R-:W-:Y:S01]  /*13a0*/  IMAD.HI R4, R0, 0x2aaaaaab, RZ ;  /* 0x2aaaaaab00047827 */ /* 0x000fe200078e02ff */
[----:B------:R-:W-:-:S04]  /*13b0*/  LOP3.LUT R0, R6, 0xff0000, RZ, 0xc0, !PT ;  /* 0x00ff000006007812 */ /* 0x000fc800078ec0ff */
[----:B------:R-:W-:Y:S01]  /*13c0*/  LEA.HI R0, R0, R3, RZ, 0x10 ;  /* 0x0000000300007211 */ /* 0x000fe200078f80ff */
[----:B------:R-:W-:Y:S01]  /*13d0*/  IMAD.MOV.U32 R3, RZ, RZ, RZ ;  /* 0x000000ffff037224 */ /* 0x000fe200078e00ff */
[----:B------:R-:W-:Y:S02]  /*13e0*/  SHF.R.U32.HI R5, RZ, 0x1f, R4 ;  /* 0x0000001fff057819 */ /* 0x000fe40000011604 */
[----:B------:R-:W-:Y:S02]  /*13f0*/  LOP3.LUT R11, R0, 0xff, RZ, 0xc0, !PT ;  /* 0x000000ff000b7812 */ /* 0x000fe400078ec0ff */
[----:B------:R-:W-:Y:S02]  /*1400*/  LEA.HI.SX32 R164, R4, R5, 0x1c ;  /* 0x0000000504a47211 */ /* 0x000fe400078fe2ff */
[----:B------:R-:W-:Y:S01]  /*1410*/  SHF.R.U32.HI R202, RZ, 0x10, R0 ;  /* 0x00000010ffca7819 */ /* 0x000fe20000011600 */
[----:B------:R0:W-:Y:S01]  /*1420*/  STL [R1+0x14], R11 ;  /* 0x0000140b01007387 */ /* 0x0001e20000100800 */
[----:B------:R-:W-:Y:S05]  /*1430*/  @!P0 BRA `(.L_x_10168) ;  /* 0x0000000000748947 */ /* 0x000fea0003800000 */
[----:B------:R-:W1:Y:S01]  /*1440*/  LDC R3, c[0x0][0xae8] ;  /* 0x0002ba00ff037b82 */ /* 0x000e620000000800 */
[----:B------:R-:W-:-:S04]  /*1450*/  ISETP.NE.AND P0, PT, R202, RZ, PT ;  /* 0x000000ffca00720c */ /* 0x000fc80003f05270 */
[----:B-1----:R-:W-:-:S04]  /*1460*/  SEL R9, R202, R3, P0 ;  /* 0x00000003ca097207 */ /* 0x002fc80000000000 */
[-C--:B------:R-:W-:Y:S02]  /*1470*/  IABS R5, R9.reuse ;  /* 0x0000000900057213 */ /* 0x080fe40000000000 */
[----:B------:R-:W-:Y:S02]  /*1480*/  IADD3 R0, R164, -0x1, R9 ;  /* 0xffffffffa4007810 */ /* 0x000fe40007ffe009 */
[----:B------:R-:W1:Y:S01]  /*1490*/  I2F.RP R4, R5 ;  /* 0x0000000500047306 */ /* 0x000e620000209400 */
[----:B------:R-:W-:-:S05]  /*14a0*/  IABS R10, R9 ;  /* 0x00000009000a7213 */ /* 0x000fca0000000000 */
[----:B------:R-:W-:Y:S02]  /*14b0*/  IMAD.MOV R10, RZ, RZ, -R10 ;  /* 0x000000ffff0a7224 */ /* 0x000fe400078e0a0a */
[----:B-1----:R-:W1:Y:S02]  /*14c0*/  MUFU.RCP R4, R4 ;  /* 0x0000000400047308 */ /* 0x002e640000001000 */
[----:B-1----:R-:W-:Y:S01]  /*14d0*/  VIADD R2, R4, 0xffffffe ;  /* 0x0ffffffe04027836 */ /* 0x002fe20000000000 */
        /* <DEDUP_REMOVED lines=19> */
.L_x_10168:
[-C--:B------:R-:W-:Y:S01]  /*1610*/  IMAD R22, R11, R3.reuse, RZ ;  /* 0x000000030b167224 */ /* 0x080fe200078e02ff */
[----:B------:R-:W-:Y:S01]  /*1620*/  LOP3.LUT R201, R6, 0xffff, RZ, 0xc0, !PT ;  /* 0x0000ffff06c97812 */ /* 0x000fe200078ec0ff */
        /* <DEDUP_REMOVED lines=70> */
[----:B------:R-:W1:Y:S01]  /*1a90*/  S2R R0, SR_TID.X ;  /* 0x0000000000007919 */ /* 0x000e620000002100 */
[----:B------:R-:W2:Y:S01]  /*1aa0*/  S2UR UR6, SR_CgaCtaId ;  /* 0x00000000000679c3 */ /* 0x000ea20000008800 */
[----:B------:R-:W-:Y:S02]  /*1ab0*/  UMOV UR5, 0x400 ;  /* 0x0000040000057882 */ /* 0x000fe40000000000 */
[----:B--2---:R-:W-:-:S04]  /*1ac0*/  ULEA UR5, UR6, UR5, 0x18 ;  /* 0x0000000506057291 */ /* 0x004fc8000f8ec03f */
[----:B------:R-:W-:Y:S01]  /*1ad0*/  UIADD3 UR5, UR5, 0x18400, URZ ;  /* 0x0001840005057890 */ /* 0x000fe2000fffe03f */
[----:B-1----:R-:W-:-:S03]  /*1ae0*/  VIADD R0, R0, 0xffffff80 ;  /* 0xffffff8000007836 */ /* 0x002fc60000000000 */
[----:B------:R-:W-:Y:S02]  /*1af0*/  ULOP3.LUT UP0, URZ, UR5, 0x1bf, URZ, 0xc0, !UPT ;  /* 0x000001bf053f7892 */ /* 0x000fe4000f80c03f */
[----:B------:R-:W-:-:S04]  /*1b00*/  SHF.R.S32.HI R3, RZ, 0x1f, R0 ;  /* 0x0000001fff037819 */ /* 0x000fc80000011400 */
[----:B------:R-:W-:Y:S02]  /*1b10*/  PLOP3.LUT P0, PT, PT, PT, UP0, 0x80, 0x0 ;  /* 0x000000000000781c */ /* 0x000fe40003f0f008 */
[----:B------:R-:W-:-:S04]  /*1b20*/  LEA.HI R3, R3, R0, RZ, 0x7 ;  /* 0x0000000003037211 */ /* 0x000fc800078f38ff */
[----:B------:R-:W-:-:S06]  /*1b30*/  SHF.R.S32.HI R3, RZ, 0x7, R3 ;  /* 0x00000007ff037819 */ /* 0x000fcc0000011403 */
[----:B------:R-:W1:Y:S02]  /*1b40*/  SHFL.IDX PT, R3, R3, RZ, 0x1f ;  /* 0x00001fff03037589 */ /* 0x000e6400000e0000 */
[----:B-1----:R-:W-:-:S13]  /*1b50*/  R2UR UR40, R3 ;  /* 0x00000000032872ca */ /* 0x002fda00000e0000 */
        /* <DEDUP_REMOVED lines=14> */
[----:B------:R-:W-:Y:S02]  /*1c40*/  IMAD.U32 R10, RZ, RZ, UR6 ;  /* 0x00000006ff0a7e24 */ /* 0x000fe4000f8e00ff */
[----:B------:R-:W-:Y:S02]  /*1c50*/  IMAD.U32 R6, RZ, RZ, UR4 ;  /* 0x00000004ff067e24 */ /* 0x000fe4000f8e00ff */
[----:B------:R-:W-:-:S02]  /*1c60*/  IMAD.U32 R7, RZ, RZ, UR5 ;  /* 0x00000005ff077e24 */ /* 0x000fc4000f8e00ff */
[----:B0-----:R-:W-:Y:S02]  /*1c70*/  IMAD.U32 R11, RZ, RZ, UR7 ;  /* 0x00000007ff0b7e24 */ /* 0x001fe4000f8e00ff */
[----:B------:R-:W-:Y:S02]  /*1c80*/  IMAD.MOV.U32 R8, RZ, RZ, 0x70 ;  /* 0x00000070ff087424 */ /* 0x000fe400078e00ff */
[----:B------:R-:W-:Y:S02]  /*1c90*/  IMAD.MOV.U32 R12, RZ, RZ, 0x1 ;  /* 0x00000001ff0c7424 */ /* 0x000fe400078e00ff */
[----:B-1----:R-:W-:-:S07]  /*1ca0*/  IMAD.MOV.U32 R13, RZ, RZ, RZ ;  /* 0x000000ffff0d7224 */ /* 0x002fce00078e00ff */
[----:B------:R-:W-:-:S07]  /*1cb0*/  LEPC R20, `(.L_x_10170) ;  /* 0x000000001014794e */ /* 0x000fce0000000000 */
[----:B--2---:R-:W-:Y:S05]  /*1cc0*/  CALL.ABS.NOINC R2 ;  /* 0x0000000002007343 */ /* 0x004fea0003c00000 */
.L_x_10170:
[----:B------:R-:W2:Y:S01]  /*1cd0*/  LDL R2, [R1+0x1c] ;  /* 0x00001c0001027983 */ /* 0x000ea20000100800 */
[----:B------:R-:W-:Y:S01]  /*1ce0*/  MOV R0, 0x400 ;  /* 0x0000040000007802 */ /* 0x000fe20000000f00 */
[----:B------:R-:W1:Y:S01]  /*1cf0*/  S2R R3, SR_CgaCtaId ;  /* 0x0000000000037919 */ /* 0x000e620000008800 */
[----:B------:R-:W3:Y:S02]  /*1d00*/  S2R R16, SR_TID.X ;  /* 0x0000000000107919 */ /* 0x000ee40000002100 */
[----:B-1----:R-:W-:Y:S02]  /*1d10*/  LEA R3, R3, R0, 0x18 ;  /* 0x0000000003037211 */ /* 0x002fe400078ec0ff */
[----:B---3--:R-:W-:-:S05]  /*1d20*/  SHF.R.U32.HI R16, RZ, 0x7, R16 ;  /* 0x00000007ff107819 */ /* 0x008fca0000011610 */
[----:B------:R-:W-:Y:S01]  /*1d30*/  VIADD R72, R16, 0x8 ;  /* 0x0000000810487836 */ /* 0x000fe20000000000 */
[----:B--2---:R-:W-:-:S13]  /*1d40*/  R2UR UR5, R2 ;  /* 0x00000000020572ca */ /* 0x004fda00000e0000 */
[----:B------:R-:W-:-:S04]  /*1d50*/  ULEA.HI UR4, UR5, UR5, URZ, 0x1 ;  /* 0x0000000505047291 */ /* 0x000fc8000f8f083f */
[----:B------:R-:W-:-:S04]  /*1d60*/  ULOP3.LUT UR4, UR4, 0xfffffffe, URZ, 0xc0, !UPT ;  /* 0xfffffffe04047892 */ /* 0x000fc8000f8ec03f */
[----:B------:R-:W-:-:S06]  /*1d70*/  UIADD3 UR4, UR5, -UR4, URZ ;  /* 0x8000000405047290 */ /* 0x000fcc000fffe03f */
[----:B------:R-:W-:-:S05]  /*1d80*/  IMAD.U32 R2, RZ, RZ, UR4 ;  /* 0x00000004ff027e24 */ /* 0x000fca000f8e00ff */
[----:B------:R-:W-:-:S04]  /*1d90*/  SHF.L.U32 R0, R2, 0x1f, RZ ;  /* 0x0000001f02007819 */ /* 0x000fc800000006ff */
[----:B------:R-:W1:Y:S02]  /*1da0*/  SYNCS.PHASECHK.TRANS64.TRYWAIT P0, [R3+URZ+0x32400], R0 ;  /* 0x03240000030075a7 */ /* 0x000e64000800017f */
[----:B-1----:R-:W-:Y:S05]  /*1db0*/  @!P0 BRA `(.L_x_10171) ;  /* 0x0000010800dc8947 */ /* 0x002fea0003800000 */
.L_x_10306:
[----:B------:R-:W2:Y:S01]  /*1dc0*/  LDL R2, [R1+0x34] ;  /* 0x0000340001027983 */ /* 0x000ea20000100800 */
[----:B------:R-:W-:Y:S05]  /*1dd0*/  WARPSYNC.ALL ;  /* 0x0000000000007948 */ /* 0x000fea0003800000 */
[----:B------:R3:W-:Y:S01]  /*1de0*/  BAR.SYNC.DEFER_BLOCKING R72, 0x100 ;  /* 0x000400480000751d */ /* 0x0007e20000010000 */
[----:B--2---:R-:W-:-:S13]  /*1df0*/  R2UR UR4, R2 ;  /* 0x00000000020472ca */ /* 0x004fda00000e0000 */
[----:B------:R-:W-:-:S05]  /*1e00*/  IMAD.U32 R2, RZ, RZ, UR4 ;  /* 0x00000004ff027e24 */ /* 0x000fca000f8e00ff */
[----:B------:R-:W-:-:S13]  /*1e10*/  ISETP.NE.AND P0, PT, R2, 0x3, PT ;  /* 0x000000030200780c */ /* 0x000fda0003f05270 */
[----:B---3--:R-:W-:Y:S05]  /*1e20*/  @!P0 BRA `(.L_x_10172) ;  /* 0x0000000000048947 */ /* 0x008fea0003800000 */
[----:B------:R-:W-:Y:S01]  /*1e30*/  BPT.TRAP 0x1 ;  /* 0x000000040000795c */ /* 0x000fe20000300000 */
.L_x_10172:
[----:B------:R-:W-:Y:S01]  /*1e40*/  R2UR UR6, R3 ;  /* 0x00000000030672ca */ /* 0x000fe200000e0000 */
[----:B------:R-:W-:-:S05]  /*1e50*/  IMAD.U32 R2, RZ, RZ, UR39 ;  /* 0x00000027ff027e24 */ /* 0x000fca000f8e00ff */
[----:B------:R-:W-:-:S07]  /*1e60*/  SHF.L.U32 R2, R2, 0x1f, RZ ;  /* 0x0000001f02027819 */ /* 0x000fce00000006ff */
[----:B------:R-:W-:-:S09]  /*1e70*/  ULEA UR6, UR38, UR6, 0x3 ;  /* 0x0000000626067291 */ /* 0x000fd2000f8e183f */
[----:B------:R2:W3:Y:S01]  /*1e80*/  SYNCS.PHASECHK.TRANS64.TRYWAIT P1, [UR6+0x32430], R2 ;  /* 0x03243002ff0075a7 */ /* 0x0004e20008020146 */
[----:B------:R-:W-:Y:S05]  /*1e90*/  @!P0 BRA `(.L_x_10173) ;  /* 0x0000000000048947 */ /* 0x000fea0003800000 */
[----:B------:R-:W-:Y:S01]  /*1ea0*/  BPT.TRAP 0x1 ;  /* 0x000000040000795c */ /* 0x000fe20000300000 */
.L_x_10173:
[----:B---3--:R-:W-:Y:S05]  /*1eb0*/  @P1 BRA `(.L_x_10174) ;  /* 0x0000000000081947 */ /* 0x008fea0003800000 */
[----:B------:R-:W3:Y:S02]  /*1ec0*/  SYNCS.PHASECHK.TRANS64.TRYWAIT P1, [UR6+0x32430], R2 ;  /* 0x03243002ff0075a7 */ /* 0x000ee40008020146 */
[----:B---3--:R-:W-:Y:S05]  /*1ed0*/  @!P1 BRA `(.L_x_10175) ;  /* 0x0000010800a89947 */ /* 0x008fea0003800000 */
.L_x_10174:
[----:B------:R-:W-:Y:S01]  /*1ee0*/  R2UR UR4, R3 ;  /* 0x00000000030472ca */ /* 0x000fe200000e0000 */
[----:B------:R-:W-:Y:S01]  /*1ef0*/  ULOP3.LUT UR41, UR41, 0x10000, URZ, 0xfc, !UPT ;  /* 0x0001000029297892 */ /* 0x000fe2000f8efc3f */
[----:B------:R-:W-:Y:S01]  /*1f00*/  WARPGROUP.ARRIVE ;  /* 0x00000000000079c5 */ /* 0x000fe20000000000 */
[----:B------:R-:W-:Y:S01]  /*1f10*/  UMOV UR9, 0x40000040 ;  /* 0x4000004000097882 */ /* 0x000fe20000000000 */
[----:B------:R-:W-:Y:S01]  /*1f20*/  UMOV UR11, 0x40000040 ;  /* 0x40000040000b7882 */ /* 0x000fe20000000000 */
[----:B------:R-:W-:Y:S01]  /*1f30*/  UIADD3 UR5, UR41, 0x2, URZ ;  /* 0x0000000229057890 */ /* 0x000fe2000fffe03f */
[----:B------:R-:W-:Y:S02]  /*1f40*/  IMAD.U32 R19, RZ, RZ, UR9 ;  /* 0x00000009ff137e24 */ /* 0x000fe4000f8e00ff */
[----:B------:R-:W-:Y:S02]  /*1f50*/  UMOV UR8, UR41 ;  /* 0x0000002900087c82 */ /* 0x000fe40008000000 */
[----:B------:R-:W-:-:S03]  /*1f60*/  IMAD.U32 R18, RZ, RZ, UR8 ;  /* 0x00000008ff127e24 */ /* 0x000fc6000f8e00ff */
[----:B------:R-:W-:-:S04]  /*1f70*/  UIADD3 UR4, UR4, 0x1c400, URZ ;  /* 0x0001c40004047890 */ /* 0x000fc8000fffe03f */
[----:B------:R-:W-:-:S04]  /*1f80*/  USHF.R.U32.HI UR4, URZ, 0x4, UR4 ;  /* 0x000000043f047899 */ /* 0x000fc80008011604 */
[----:B------:R-:W-:-:S04]  /*1f90*/  ULOP3.LUT UR4, UR4, 0x3fff, URZ, 0xc0, !UPT ;  /* 0x00003fff04047892 */ /* 0x000fc8000f8ec03f */
[----:B------:R-:W-:-:S04]  /*1fa0*/  ULOP3.LUT UR61, UR4, 0x10000, URZ, 0xfc, !UPT ;  /* 0x00010000043d7892 */ /* 0x000fc8000f8efc3f */
[----:B------:R-:W-:-:S04]  /*1fb0*/  UIMAD UR4, UR38, 0x300, UR61 ;  /* 0x00000300260478a4 */ /* 0x000fc8000f8e023d */
[----:B------:R-:W-:-:S03]  /*1fc0*/  UIADD3 UR7, UR4, 0x2, URZ ;  /* 0x0000000204077890 */ /* 0x000fc6000fffe03f */
[----:B------:R-:W-:Y:S02]  /*1fd0*/  UMOV UR10, UR4 ;  /* 0x00000004000a7c82 */ /* 0x000fe40008000000 */
        /* <DEDUP_REMOVED lines=9> */
[----:B------:R-:W-:Y:S01]  /*2070*/  UIADD3 UR4, UR4, 0x6, URZ ;  /* 0x0000000604047890 */ /* 0x000fe2000fffe03f */
[----:B------:R-:W-:-:S02]  /*2080*/  WARPGROUP.DEPBAR.LE gsb0, 0x0 ;  /* 0x00008000000079c5 */ /* 0x000fc40000010000 */
[----:B------:R-:W-:-:S06]  /*2090*/  WARPGROUP.ARRIVE ;  /* 0x00000000000079c5 */ /* 0x000fcc0000000000 */
[----:B------:R-:W-:Y:S01]  /*20a0*/  HGMMA.64x96x16.F32.BF16 R24, gdesc[UR8], R24, gsb0 ;  /* 0x01600000081879f0 */ /* 0x000fe20008001818 */
[----:B------:R-:W-:Y:S01]  /*20b0*/  UMOV UR8, UR5 ;  /* 0x0000000500087c82 */ /* 0x000fe20008000000 */
[----:B------:R-:W-:Y:S01]  /*20c0*/  UMOV UR9, 0x40000040 ;  /* 0x4000004000097882 */ /* 0x000fe20000000000 */
[----:B------:R-:W-:Y:S01]  /*20d0*/  UMOV UR10, UR7 ;  /* 0x00000007000a7c82 */ /* 0x000fe20008000000 */
[----:B------:R-:W-:Y:S01]  /*20e0*/  UMOV UR11, 0x40000040 ;  /* 0x40000040000b7882 */ /* 0x000fe20000000000 */
[----:B------:R-:W-:Y:S01]  /*20f0*/  UIADD3 UR5, UR41, 0x6, URZ ;  /* 0x0000000629057890 */ /* 0x000fe2000fffe03f */
[----:B------:R-:W-:Y:S02]  /*2100*/  IMAD.U32 R14, RZ, RZ, UR8 ;  /* 0x00000008ff0e7e24 */ /* 0x000fe4000f8e00ff */
[----:B------:R-:W-:Y:S01]  /*2110*/  IMAD.U32 R15, RZ, RZ, UR9 ;  /* 0x00000009ff0f7e24 */ /* 0x000fe2000f8e00ff */
[----:B------:R-:W-:Y:S02]  /*2120*/  WARPGROUP.DEPBAR.LE gsb0, 0x0 ;  /* 0x00008000000079c5 */ /* 0x000fe40000010000 */
[----:B------:R-:W-:-:S06]  /*2130*/  WARPGROUP.ARRIVE ;  /* 0x00000000000079c5 */ /* 0x000fcc0000000000 */
[----:B------:R-:W-:Y:S01]  /*2140*/  HGMMA.64x96x16.F32.BF16 R24, gdesc[UR8], R24, gsb0 ;  /* 0x01600000081879f0 */ /* 0x000fe20008001818 */
[----:B------:R-:W-:Y:S01]  /*2150*/  UMOV UR8, UR5 ;  /* 0x0000000500087c82 */ /* 0x000fe20008000000 */
[----:B------:R-:W-:Y:S01]  /*2160*/  UMOV UR9, 0x40000040 ;  /* 0x4000004000097882 */ /* 0x000fe20000000000 */
[----:B------:R-:W-:Y:S01]  /*2170*/  UMOV UR10, UR4 ;  /* 0x00000004000a7c82 */ /* 0x000fe20008000000 */
[----:B------:R-:W-:Y:S01]  /*2180*/  UMOV UR11, 0x40000040 ;  /* 0x40000040000b7882 */ /* 0x000fe20000000000 */
[----:B------:R-:W-:Y:S02]  /*2190*/  IMAD.U32 R12, RZ, RZ, UR8 ;  /* 0x00000008ff0c7e24 */ /* 0x000fe4000f8e00ff */
[----:B------:R-:W-:Y:S01]  /*21a0*/  IMAD.U32 R13, RZ, RZ, UR9 ;  /* 0x00000009ff0d7e24 */ /* 0x000fe2000f8e00ff */
[----:B------:R-:W-:Y:S02]  /*21b0*/  WARPGROUP.DEPBAR.LE gsb0, 0x0 ;  /* 0x00008000000079c5 */ /* 0x000fe40000010000 */
[----:B------:R-:W-:-:S06]  /*21c0*/  WARPGROUP.ARRIVE ;  /* 0x00000000000079c5 */ /* 0x000fcc0000000000 */
[----:B------:R-:W-:Y:S03]  /*21d0*/  HGMMA.64x96x16.F32.BF16 R24, gdesc[UR8], R24, gsb0 ;  /* 0x01600000081879f0 */ /* 0x000fe60008001818 */
[----:B------:R-:W-:Y:S02]  /*21e0*/  WARPGROUP.DEPBAR.LE gsb0, 0x0 ;  /* 0x00008000000079c5 */ /* 0x000fe40000010000 */
[----:B------:R-:W4:Y:S02]  /*21f0*/  SYNCS.PHASECHK.TRANS64.TRYWAIT P1, [R3+URZ+0x32410], R0 ;  /* 0x03241000030075a7 */ /* 0x000f24000802017f */
[----:B----4-:R-:W-:Y:S05]  /*2200*/  @!P1 BRA `(.L_x_10176) ;  /* 0x0000010400f49947 */ /* 0x010fea0003800000 */
.L_x_10307:
[----:B------:R-:W-:Y:S05]  /*2210*/  @!P0 BRA `(.L_x_10177) ;  /* 0x0000000000048947 */ /* 0x000fea0003800000 */
[----:B------:R-:W-:Y:S01]  /*2220*/  BPT.TRAP 0x1 ;  /* 0x000000040000795c */ /* 0x000fe20000300000 */
.L_x_10177:
[----:B------:R0:W0:Y:S01]  /*2230*/  SYNCS.PHASECHK.TRANS64.TRYWAIT P1, [UR6+0x32450], R2 ;  /* 0x03245002ff0075a7 */ /* 0x0000220008020146 */
[----:B------:R-:W-:Y:S05]  /*2240*/  @!P0 BRA `(.L_x_10178) ;  /* 0x0000000000048947 */ /* 0x000fea0003800000 */
[----:B------:R-:W-:Y:S01]  /*2250*/  BPT.TRAP 0x1 ;  /* 0x000000040000795c */ /* 0x000fe20000300000 */
.L_x_10178:
[----:B0-----:R-:W-:Y:S05]  /*2260*/  @P1 BRA `(.L_x_10179) ;  /* 0x0000000000081947 */ /* 0x001fea0003800000 */
[----:B------:R-:W0:Y:S02]  /*2270*/  SYNCS.PHASECHK.TRANS64.TRYWAIT P1, [UR6+0x32450], R2 ;  /* 0x03245002ff0075a7 */ /* 0x000e240008020146 */
[----:B0-----:R-:W-:Y:S05]  /*2280*/  @!P1 BRA `(.L_x_10180) ;  /* 0x0000010400e89947 */ /* 0x001fea0003800000 */
.L_x_10179:
[----:B------:R-:W-:Y:S01]  /*2290*/  R2UR UR5, R3 ;  /* 0x00000000030572ca */ /* 0x000fe200000e0000 */
[----:B------:R-:W-:Y:S01]  /*22a0*/  WARPGROUP.ARRIVE ;  /* 0x00000000000079c5 */ /* 0x000fe20000000000 */
[----:B------:R-:W-:Y:S01]  /*22b0*/  UMOV UR11, 0x40000040 ;  /* 0x40000040000b7882 */ /* 0x000fe20000000000 */
[----:B------:R-:W-:Y:S01]  /*22c0*/  UMOV UR9, 0x40000040 ;  /* 0x4000004000097882 */ /* 0x000fe20000000000 */
[----:B------:R-:W-:Y:S01]  /*22d0*/  UMOV UR13, 0x40000040 ;  /* 0x40000040000d7882 */ /* 0x000fe20000000000 */
[----:B------:R-:W-:Y:S01]  /*22e0*/  IMAD.U32 R11, RZ, RZ, UR9 ;  /* 0x00000009ff0b7e24 */ /* 0x000fe2000f8e00ff */
[----:B------:R-:W-:Y:S01]  /*22f0*/  UMOV UR15, 0x40000040 ;  /* 0x40000040000f7882 */ /* 0x000fe20000000000 */
[----:B------:R-:W-:Y:S01]  /*2300*/  IMAD.U32 R9, RZ, RZ, UR13 ;  /* 0x0000000dff097e24 */ /* 0x000fe2000f8e00ff */
[----:B------:R-:W-:Y:S01]  /*2310*/  UMOV UR57, 0x40000040 ;  /* 0x4000004000397882 */ /* 0x000fe20000000000 */
[----:B------:R-:W-:Y:S01]  /*2320*/  UMOV UR59, 0x40000040 ;  /* 0x40000040003b7882 */ /* 0x000fe20000000000 */
[----:B------:R-:W-:Y:S01]  /*2330*/  UMOV UR17, 0x40000040 ;  /* 0x4000004000117882 */ /* 0x000fe20000000000 */
[----:B------:R-:W-:Y:S01]  /*2340*/  UMOV UR19, 0x40000040 ;  /* 0x4000004000137882 */ /* 0x000fe20000000000 */
[----:B------:R-:W-:Y:S01]  /*2350*/  UMOV UR21, 0x40000040 ;  /* 0x4000004000157882 */ /* 0x000fe20000000000 */
[----:B------:R-:W-:Y:S01]  /*2360*/  UIADD3 UR4, UR5, 0x400, URZ ;  /* 0x0000040005047890 */ /* 0x000fe2000fffe03f */
[----:B-1--4-:R-:W1:Y:S01]  /*2370*/  S2R R0, SR_TID.X ;  /* 0x0000000000007919 */ /* 0x012e620000002100 */
[----:B------:R-:W-:-:S02]  /*2380*/  ULEA UR40, UR40, UR5, 0xd ;  /* 0x0000000528287291 */ /* 0x000fc4000f8e683f */
[----:B------:R-:W-:Y:S02]  /*2390*/  USHF.R.U32.HI UR4, URZ, 0x4, UR4 ;  /* 0x000000043f047899 */ /* 0x000fe40008011604 */
[----:B------:R-:W-:Y:S02]  /*23a0*/  UIADD3 UR40, UR40, 0x22400, URZ ;  /* 0x0002240028287890 */ /* 0x000fe4000fffe03f */
[----:B------:R-:W-:Y:S02]  /*23b0*/  ULOP3.LUT UR7, UR4, 0x3fff, URZ, 0xc0, !UPT ;  /* 0x00003fff04077892 */ /* 0x000fe4000f8ec03f */
[----:B------:R-:W-:Y:S02]  /*23c0*/  USHF.R.U32.HI UR40, URZ, 0x4, UR40 ;  /* 0x000000043f287899 */ /* 0x000fe40008011628 */
[----:B------:R-:W-:Y:S02]  /*23d0*/  ULOP3.LUT UR60, UR7, 0x10000, URZ, 0xfc, !UPT ;  /* 0x00010000073c7892 */ /* 0x000fe4000f8efc3f */
[----:B------:R-:W-:-:S02]  /*23e0*/  ULOP3.LUT UR4, UR40, 0x3fff, URZ, 0xc0, !UPT ;  /* 0x00003fff28047892 */ /* 0x000fc4000f8ec03f */
[----:B------:R-:W-:Y:S02]  /*23f0*/  UIMAD UR5, UR38, 0xc00, UR60 ;  /* 0x00000c00260578a4 */ /* 0x000fe4000f8e023c */
[----:B------:R-:W-:Y:S02]  /*2400*/  ULOP3.LUT UR4, UR4, 0x10000, URZ, 0xfc, !UPT ;  /* 0x0001000004047892 */ /* 0x000fe4000f8efc3f */
[----:B------:R-:W-:Y:S02]  /*2410*/  UIADD3 UR58, UR5, 0x302, URZ ;  /* 0x00000302053a7890 */ /* 0x000fe4000fffe03f */
[----:B------:R-:W-:Y:S01]  /*2420*/  UIADD3 UR56, UR4, 0x402, URZ ;  /* 0x0000040204387890 */ /* 0x000fe2000fffe03f */
[----:B------:R-:W-:Y:S02]  /*2430*/  UMOV UR10, UR5 ;  /* 0x00000005000a7c82 */ /* 0x000fe40008000000 */
[----:B------:R-:W-:Y:S01]  /*2440*/  UMOV UR8, UR4 ;  /* 0x0000000400087c82 */ /* 0x000fe20008000000 */
[----:B------:R-:W-:Y:S01]  /*2450*/  UIADD3 UR16, UR4, 0x800, URZ ;  /* 0x0000080004107890 */ /* 0x000fe2000fffe03f */
[----:B------:R-:W-:Y:S01]  /*2460*/  HGMMA.64x96x16.F32.BF16 R24, gdesc[UR8], R24, gsb0 ;  /* 0x01600000081879f0 */ /* 0x000fe20008001818 */
[----:B------:R-:W-:Y:S01]  /*2470*/  IMAD.U32 R10, RZ, RZ, UR8 ;  /* 0x00000008ff0a7e24 */ /* 0x000fe2000f8e00ff */
[----:B------:R-:W-:-:S02]  /*2480*/  UIADD3 UR8, UR4, 0x2, URZ ;  /* 0x0000000204087890 */ /* 0x000fc4000fffe03f */
[----:B------:R-:W-:Y:S02]  /*2490*/  UIADD3 UR9, UR5, 0x2, URZ ;  /* 0x0000000205097890 */ /* 0x000fe4000fffe03f */
[----:B------:R-:W-:Y:S01]  /*24a0*/  UIADD3 UR10, UR5, 0x304, URZ ;  /* 0x00000304050a7890 */ /* 0x000fe2000fffe03f */
[----:B-1----:R-:W-:Y:S01]  /*24b0*/  SHF.R.U32.HI R0, RZ, 0x7, R0 ;  /* 0x00000007ff007819 */ /* 0x002fe20000011600 */
[----:B------:R-:W-:Y:S01]  /*24c0*/  UMOV UR11, 0x40000040 ;  /* 0x40000040000b7882 */ /* 0x000fe20000000000 */
[----:B------:R-:W-:Y:S01]  /*24d0*/  UMOV UR12, UR8 ;  /* 0x00000008000c7c82 */ /* 0x000fe20008000000 */
[----:B------:R-:W-:Y:S01]  /*24e0*/  UIADD3 UR8, UR4, 0x4, URZ ;  /* 0x0000000404087890 */ /* 0x000fe2000fffe03f */
[----:B------:R-:W-:Y:S01]  /*24f0*/  IMAD.U32 R8, RZ, RZ, UR12 ;  /* 0x0000000cff087e24 */ /* 0x000fe2000f8e00ff */
[----:B------:R-:W-:Y:S01]  /*2500*/  UMOV UR14, UR9 ;  /* 0x00000009000e7c82 */ /* 0x000fe20008000000 */
[----:B------:R-:W-:Y:S01]  /*2510*/  UIADD3 UR9, UR5, 0x4, URZ ;  /* 0x0000000405097890 */ /* 0x000fe2000fffe03f */
[----:B------:R-:W-:Y:S01]  /*2520*/  IADD3 R0, -R0, 0xb, RZ ;  /* 0x0000000b00007810 */ /* 0x000fe20007ffe1ff */
        /* <DEDUP_REMOVED lines=35> */
[----:B------:R-:W-:Y:S01]  /*2760*/  UIADD3 UR8, UR4, 0x6, URZ ;  /* 0x0000000604087890 */ /* 0x000fe2000fffe03f */
[----:B------:R-:W-:Y:S01]  /*2770*/  MOV R6, UR12 ;  /* 0x0000000c00067c02 */ /* 0x000fe20008000f00 */
[----:B------:R-:W-:Y:S01]  /*2780*/  UIADD3 UR9, UR5, 0x6, URZ ;  /* 0x0000000605097890 */ /* 0x000fe2000fffe03f */
        /* <DEDUP_REMOVED lines=9> */
[----:B------:R-:W-:Y:S01]  /*2820*/  IMAD.U32 R4, RZ, RZ, UR12 ;  /* 0x0000000cff047e24 */ /* 0x000fe2000f8e00ff */
[----:B------:R-:W-:Y:S01]  /*2830*/  UIADD3 UR9, UR5, 0x300, URZ ;  /* 0x0000030005097890 */ /* 0x000fe2000fffe03f */
[----:B0--3--:R-:W-:Y:S01]  /*2840*/  IMAD.U32 R5, RZ, RZ, UR13 ;  /* 0x0000000dff057e24 */ /* 0x009fe2000f8e00ff */
        /* <DEDUP_REMOVED lines=8> */
[----:B--2---:R-:W-:Y:S01]  /*28d0*/  IMAD.U32 R2, RZ, RZ, UR12 ;  /* 0x0000000cff027e24 */ /* 0x004fe2000f8e00ff */
[----:B------:R-:W-:Y:S01]  /*28e0*/  UMOV UR9, 0x40000040 ;  /* 0x4000004000097882 */ /* 0x000fe20000000000 */
[----:B------:R-:W-:Y:S01]  /*28f0*/  IMAD.U32 R3, RZ, RZ, UR13 ;  /* 0x0000000dff037e24 */ /* 0x000fe2000f8e00ff */
        /* <DEDUP_REMOVED lines=44> */
.L_x_10181:
        /* <DEDUP_REMOVED lines=11> */
[----:B------:R-:W-:Y:S01]  /*2c70*/  IADD3 R152, -R23, 0x60, R152 ;  /* 0x0000006017987810 */ /* 0x000fe20007ffe198 */
[----:B------:R-:W-:Y:S01]  /*2c80*/  FMUL.FTZ R32, R32, UR4 ;  /* 0x0000000420207c20 */ /* 0x000fe20008410000 */
[----:B------:R-:W-:Y:S01]  /*2c90*/  FMUL.FTZ R34, R34, UR4 ;  /* 0x0000000422227c20 */ /* 0x000fe20008410000 */
[----:B------:R-:W-:Y:S01]  /*2ca0*/  FMUL.FTZ R35, R35, UR4 ;  /* 0x0000000423237c20 */ /* 0x000fe20008410000 */
[C---:B------:R-:W-:Y:S01]  /*2cb0*/  ISETP.GT.AND P1, PT, R152.reuse, RZ, PT ;  /* 0x000000ff9800720c */ /* 0x040fe20003f24270 */
[----:B------:R-:W2:Y:S01]  /*2cc0*/  MUFU.TANH R27, R27 ;  /* 0x0000001b001b7308 */ /* 0x000ea20000002400 */
[----:B------:R-:W-:Y:S01]  /*2cd0*/  FMUL.FTZ R33, R33, UR4 ;  /* 0x0000000421217c20 */ /* 0x000fe20008410000 */
[----:B------:R-:W-:Y:S01]  /*2ce0*/  ISETP.GT.AND P6, PT, R152, 0x1, PT ;  /* 0x000000019800780c */ /* 0x000fe20003fc4270 */
[----:B------:R-:W-:Y:S01]  /*2cf0*/  FMUL.FTZ R36, R36, UR4 ;  /* 0x0000000424247c20 */ /* 0x000fe20008410000 */
[----:B------:R-:W-:Y:S01]  /*2d00*/  FMUL.FTZ R38, R38, UR4 ;  /* 0x0000000426267c20 */ /* 0x000fe20008410000 */
[----:B------:R-:W-:Y:S01]  /*2d10*/  FMUL.FTZ R39, R39, UR4 ;  /* 0x0000000427277c20 */ /* 0x000fe20008410000 */
[C---:B------:R-:W-:Y:S01]  /*2d20*/  ISETP.GT.AND P2, PT, R152.reuse, 0x8, PT ;  /* 0x000000089800780c */ /* 0x040fe20003f44270 */
[----:B------:R-:W-:Y:S01]  /*2d30*/  FMUL.FTZ R37, R37, UR4 ;  /* 0x0000000425257c20 */ /* 0x000fe20008410000 */
[----:B------:R1:W3:Y:S01]  /*2d40*/  MUFU.TANH R20, R24 ;  /* 0x0000001800147308 */ /* 0x0002e20000002400 */
[----:B------:R-:W-:Y:S01]  /*2d50*/  ISETP.GT.AND P3, PT, R152, 0x9, PT ;  /* 0x000000099800780c */ /* 0x000fe20003f64270 */
[----:B------:R-:W-:Y:S01]  /*2d60*/  FMUL.FTZ R40, R40, UR4 ;  /* 0x0000000428287c20 */ /* 0x000fe20008410000 */
[----:B------:R-:W-:Y:S01]  /*2d70*/  FMUL.FTZ R42, R42, UR4 ;  /* 0x000000042a2a7c20 */ /* 0x000fe20008410000 */
[----:B------:R-:W-:Y:S01]  /*2d80*/  FMUL.FTZ R43, R43, UR4 ;  /* 0x000000042b2b7c20 */ /* 0x000fe20008410000 */
[C---:B------:R-:W-:Y:S01]  /*2d90*/  ISETP.GT.AND P5, PT, R152.reuse, 0x10, PT ;  /* 0x000000109800780c */ /* 0x040fe20003fa4270 */
[----:B------:R-:W-:Y:S01]  /*2da0*/  FMUL.FTZ R41, R41, UR4 ;  /* 0x0000000429297c20 */ /* 0x000fe20008410000 */
[----:B------:R-:W-:Y:S01]  /*2db0*/  ISETP.GT.AND P4, PT, R152, 0x11, PT ;  /* 0x000000119800780c */ /* 0x000fe20003f84270 */
[----:B------:R3:W4:Y:S01]  /*2dc0*/  MUFU.TANH R21, R25 ;  /* 0x0000001900157308 */ /* 0x0007220000002400 */
[----:B-1----:R-:W-:Y:S01]  /*2dd0*/  FSEL R24, R26, -INF , P1 ;  /* 0xff8000001a187808 */ /* 0x002fe20000800000 */
[----:B------:R-:W-:Y:S01]  /*2de0*/  FMUL.FTZ R44, R44, UR4 ;  /* 0x000000042c2c7c20 */ /* 0x000fe20008410000 */
[----:B--2---:R-:W-:Y:S01]  /*2df0*/  FSEL R26, R27, -INF , P6 ;  /* 0xff8000001b1a7808 */ /* 0x004fe20003000000 */
[----:B------:R-:W-:Y:S01]  /*2e00*/  FMUL.FTZ R45, R45, UR4 ;  /* 0x000000042d2d7c20 */ /* 0x000fe20008410000 */
[----:B------:R-:W-:Y:S01]  /*2e10*/  FMUL.FTZ R48, R48, UR4 ;  /* 0x0000000430307c20 */ /* 0x000fe20008410000 */
[----:B------:R-:W-:Y:S01]  /*2e20*/  FMUL.FTZ R49, R49, UR4 ;  /* 0x0000000431317c20 */ /* 0x000fe20008410000 */
[----:B------:R-:W-:Y:S01]  /*2e30*/  FMUL.FTZ R46, R46, UR4 ;  /* 0x000000042e2e7c20 */ /* 0x000fe20008410000 */
[----:B------:R-:W-:Y:S01]  /*2e40*/  MUFU.TANH R73, R28 ;  /* 0x0000001c00497308 */ /* 0x000fe20000002400 */
[----:B---3--:R-:W-:Y:S01]  /*2e50*/  FSEL R25, R20, -INF , P1 ;  /* 0xff80000014197808 */ /* 0x008fe20000800000 */
[----:B------:R-:W-:Y:S01]  /*2e60*/  FMUL.FTZ R52, R52, UR4 ;  /* 0x0000000434347c20 */ /* 0x000fe20008410000 */
[----:B------:R-:W-:Y:S01]  /*2e70*/  ISETP.GT.AND P1, PT, R152, 0x18, PT ;  /* 0x000000189800780c */ /* 0x000fe20003f24270 */
[----:B------:R-:W-:Y:S01]  /*2e80*/  FMUL.FTZ R47, R47, UR4 ;  /* 0x000000042f2f7c20 */ /* 0x000fe20008410000 */
[----:B------:R-:W-:Y:S01]  /*2e90*/  FMUL.FTZ R53, R53, UR4 ;  /* 0x0000000435357c20 */ /* 0x000fe20008410000 */
[----:B------:R-:W-:Y:S01]  /*2ea0*/  FMUL.FTZ R50, R50, UR4 ;  /* 0x0000000432327c20 */ /* 0x000fe20008410000 */
[----:B------:R-:W-:Y:S01]  /*2eb0*/  FMUL.FTZ R56, R56, UR4 ;  /* 0x0000000438387c20 */ /* 0x000fe20008410000 */
[----:B------:R-:W1:Y:S01]  /*2ec0*/  MUFU.TANH R30, R30 ;  /* 0x0000001e001e7308 */ /* 0x000e620000002400 */
[----:B----4-:R-:W-:Y:S01]  /*2ed0*/  FSEL R27, R21, -INF , P6 ;  /* 0xff800000151b7808 */ /* 0x010fe20003000000 */
[----:B------:R-:W-:Y:S01]  /*2ee0*/  FMUL.FTZ R51, R51, UR4 ;  /* 0x0000000433337c20 */ /* 0x000fe20008410000 */
[----:B------:R-:W-:Y:S01]  /*2ef0*/  FMUL.FTZ R57, R57, UR4 ;  /* 0x0000000439397c20 */ /* 0x000fe20008410000 */
[----:B------:R-:W-:Y:S01]  /*2f00*/  FMUL.FTZ R54, R54, UR4 ;  /* 0x0000000436367c20 */ /* 0x000fe20008410000 */
[----:B------:R-:W-:Y:S01]  /*2f10*/  FMNMX.FTZ R20, R25, R27, !PT ;  /* 0x0000001b19147209 */ /* 0x000fe20007810000 */
        /* <DEDUP_REMOVED lines=8> */
[----:B------:R-:W-:Y:S01]  /*2fa0*/  ISETP.GT.AND P6, PT, R152, 0x50, PT ;  /* 0x000000509800780c */ /* 0x000fe20003fc4270 */
[----:B------:R-:W-:Y:S01]  /*2fb0*/  FMUL.FTZ R59, R59, UR4 ;  /* 0x000000043b3b7c20 */ /* 0x000fe20008410000 */
[----:B------:R3:W4:Y:S01]  /*2fc0*/  MUFU.TANH R74, R29 ;  /* 0x0000001d004a7308 */ /* 0x0007220000002400 */
[----:B-1----:R-:W-:Y:S01]  /*2fd0*/  FSEL R28, R30, -INF , P2 ;  /* 0xff8000001e1c7808 */ /* 0x002fe20001000000 */
[----:B------:R-:W-:Y:S01]  /*2fe0*/  FMUL.FTZ R62, R62, UR4 ;  /* 0x000000043e3e7c20 */ /* 0x000fe20008410000 */
[----:B------:R-:W-:Y:S01]  /*2ff0*/  FMUL.FTZ R63, R63, UR4 ;  /* 0x000000043f3f7c20 */ /* 0x000fe20008410000 */
[----:B------:R-:W-:Y:S01]  /*3000*/  FMUL.FTZ R66, R66, UR4 ;  /* 0x0000000442427c20 */ /* 0x000fe20008410000 */
[----:B------:R-:W-:Y:S01]  /*3010*/  FMUL.FTZ R67, R67, UR4 ;  /* 0x0000000443437c20 */ /* 0x000fe20008410000 */
[----:B------:R-:W-:Y:S01]  /*3020*/  FMUL.FTZ R69, R69, UR4 ;  /* 0x0000000445457c20 */ /* 0x000fe20008410000 */
[----:B------:R-:W-:Y:S01]  /*3030*/  FMUL.FTZ R70, R70, UR4 ;  /* 0x0000000446467c20 */ /* 0x000fe20008410000 */
[----:B------:R-:W-:Y:S01]  /*3040*/  MUFU.TANH R75, R32 ;  /* 0x00000020004b7308 */ /* 0x000fe20000002400 */
[----:B---3--:R-:W-:Y:S01]  /*3050*/  FSEL R29, R73, -INF , P2 ;  /* 0xff800000491d7808 */ /* 0x008fe20001000000 */
[----:B------:R-:W-:Y:S01]  /*3060*/  FMUL.FTZ R71, R71, UR4 ;  /* 0x0000000447477c20 */ /* 0x000fe20008410000 */
[----:B--2---:R-:W-:Y:S01]  /*3070*/  FSEL R30, R31, -INF , P3 ;  /* 0xff8000001f1e7808 */ /* 0x004fe20001800000 */
[----:B------:R-:W-:Y:S01]  /*3080*/  ULDC UR10, c[0x0][0xa80] ;  /* 0x0002a000000a7ab9 */ /* 0x000fe20000000800 */
[----:B------:R-:W-:Y:S01]  /*3090*/  FMNMX.FTZ R20, R29, R20, !PT ;  /* 0x000000141d147209 */ /* 0x000fe20007810000 */
[----:B------:R-:W1:Y:S01]  /*30a0*/  S2UR UR5, SR_CgaCtaId ;  /* 0x00000000000579c3 */ /* 0x000e620000008800 */
[----:B------:R-:W-:Y:S01]  /*30b0*/  ISETP.GT.AND P2, PT, R152, 0x19, PT ;  /* 0x000000199800780c */ /* 0x000fe20003f44270 */
[----:B------:R-:W2:Y:S01]  /*30c0*/  MUFU.TANH R34, R34 ;  /* 0x0000002200227308 */ /* 0x000ea20000002400 */
[----:B----4-:R-:W-:Y:S01]  /*30d0*/  FSEL R31, R74, -INF , P3 ;  /* 0xff8000004a1f7808 */ /* 0x010fe20001800000 */
[----:B------:R-:W-:Y:S01]  /*30e0*/  UIADD3 UR4, UR6, 0x32440, URZ ;  /* 0x0003244006047890 */ /* 0x000fe2000fffe03f */
[----:B------:R-:W-:Y:S01]  /*30f0*/  ISETP.GT.AND P3, PT, R152, 0x20, PT ;  /* 0x000000209800780c */ /* 0x000fe20003f64270 */
[----:B------:R-:W-:Y:S01]  /*3100*/  ULOP3.LUT UR7, UR7, 0x3000000, URZ, 0xfc, !UPT ;  /* 0x0300000007077892 */ /* 0x000fe2000f8efc3f */
[----:B------:R-:W-:Y:S01]  /*3110*/  FMNMX.FTZ R20, R31, R20, !PT ;  /* 0x000000141f147209 */ /* 0x000fe20007810000 */
[----:B------:R-:W-:Y:S01]  /*3120*/  UMOV UR15, 0x40000040 ;  /* 0x40000040000f7882 */ /* 0x000fe20000000000 */
[----:B------:R-:W-:Y:S01]  /*3130*/  UMOV UR19, 0x40000040 ;  /* 0x4000004000137882 */ /* 0x000fe20000000000 */
[----:B------:R-:W3:Y:S01]  /*3140*/  MUFU.TANH R35, R35 ;  /* 0x0000002300237308 */ /* 0x000ee20000002400 */
[----:B------:R-:W-:-:S04]  /*3150*/  UIMAD UR14, UR38, 0xc00, UR7 ;  /* 0x00000c00260e78a4 */ /* 0x000fc8000f8e0207 */
[----:B------:R-:W-:-:S03]  /*3160*/  UIADD3 UR18, UR14, 0x80, URZ ;  /* 0x000000800e127890 */ /* 0x000fc6000fffe03f */
[----:B------:R4:W5:Y:S01]  /*3170*/  MUFU.TANH R76, R33 ;  /* 0x00000021004c7308 */ /* 0x0009620000002400 */
[----:B--2---:R-:W-:Y:S01]  /*3180*/  FSEL R32, R34, -INF , P5 ;  /* 0xff80000022207808 */ /* 0x004fe20002800000 */
[----:B-1----:R-:W-:-:S06]  /*3190*/  UPRMT UR4, UR5, 0x654, UR4 ;  /* 0x0000065405047896 */ /* 0x002fcc0008000004 */
[----:B------:R-:W-:Y:S01]  /*31a0*/  MUFU.TANH R77, R36 ;  /* 0x00000024004d7308 */ /* 0x000fe20000002400 */
[----:B----4-:R-:W-:Y:S02]  /*31b0*/  FSEL R33, R75, -INF , P5 ;  /* 0xff8000004b217808 */ /* 0x010fe40002800000 */
[----:B---3--:R-:W-:Y:S02]  /*31c0*/  FSEL R34, R35, -INF , P4 ;  /* 0xff80000023227808 */ /* 0x008fe40002000000 */
[----:B------:R-:W-:Y:S02]  /*31d0*/  FMNMX.FTZ R20, R33, R20, !PT ;  /* 0x0000001421147209 */ /* 0x000fe40007810000 */
[----:B------:R-:W-:Y:S01]  /*31e0*/  ISETP.GT.AND P5, PT, R152, 0x21, PT ;  /* 0x000000219800780c */ /* 0x000fe20003fa4270 */
[----:B------:R-:W1:Y:S01]  /*31f0*/  MUFU.TANH R38, R38 ;  /* 0x0000002600267308 */ /* 0x000e620000002400 */
[----:B-----5:R-:W-:Y:S01]  /*3200*/  FSEL R35, R76, -INF , P4 ;  /* 0xff8000004c237808 */ /* 0x020fe20002000000 */
[----:B------:R-:W-:Y:S01]  /*3210*/  SYNCS.ARRIVE.TRANS64.RED.A1T0 RZ, [UR4], RZ ;  /* 0x000000ffffff79a7 */ /* 0x000fe20008100404 */
[----:B------:R-:W-:Y:S01]  /*3220*/  ISETP.GT.AND P4, PT, R152, 0x28, PT ;  /* 0x000000289800780c */ /* 0x000fe20003f84270 */
[----:B------:R-:W-:Y:S01]  /*3230*/  UIADD3 UR4, UR14, 0x100, URZ ;  /* 0x000001000e047890 */ /* 0x000fe2000fffe03f */
[----:B------:R-:W-:-:S03]  /*3240*/  FMNMX.FTZ R20, R35, R20, !PT ;  /* 0x0000001423147209 */ /* 0x000fc60007810000 */
[----:B------:R-:W2:Y:S08]  /*3250*/  MUFU.TANH R39, R39 ;  /* 0x0000002700277308 */ /* 0x000eb00000002400 */
[----:B------:R3:W4:Y:S01]  /*3260*/  MUFU.TANH R78, R37 ;  /* 0x00000025004e7308 */ /* 0x0007220000002400 */
[----:B-1----:R-:W-:-:S07]  /*3270*/  FSEL R36, R38, -INF , P1 ;  /* 0xff80000026247808 */ /* 0x002fce0000800000 */
[----:B------:R-:W-:Y:S01]  /*3280*/  MUFU.TANH R79, R40 ;  /* 0x00000028004f7308 */ /* 0x000fe20000002400 */
[----:B---3--:R-:W-:Y:S02]  /*3290*/  FSEL R37, R77, -INF , P1 ;  /* 0xff8000004d257808 */ /* 0x008fe40000800000 */
[----:B--2---:R-:W-:Y:S02]  /*32a0*/  FSEL R38, R39, -INF , P2 ;  /* 0xff80000027267808 */ /* 0x004fe40001000000 */
[----:B------:R-:W-:Y:S02]  /*32b0*/  FMNMX.FTZ R20, R37, R20, !PT ;  /* 0x0000001425147209 */ /* 0x000fe40007810000 */
[----:B------:R-:W-:Y:S01]  /*32c0*/  ISETP.GT.AND P1, PT, R152, 0x29, PT ;  /* 0x000000299800780c */ /* 0x000fe20003f24270 */
[----:B------:R-:W1:Y:S01]  /*32d0*/  MUFU.TANH R42, R42 ;  /* 0x0000002a002a7308 */ /* 0x000e620000002400 */
[----:B----4-:R-:W-:Y:S02]  /*32e0*/  FSEL R39, R78, -INF , P2 ;  /* 0xff8000004e277808 */ /* 0x010fe40001000000 */
[----:B------:R-:W-:-:S02]  /*32f0*/  ISETP.GT.AND P2, PT, R152, 0x30, PT ;  /* 0x000000309800780c */ /* 0x000fc40003f44270 */
        /* <DEDUP_REMOVED lines=14> */
[----:B------:R-:W3:Y:S01]  /*33e0*/  MUFU.TANH R49, R49 ;  /* 0x0000003100317308 */ /* 0x000ee20000002400 */
[----:B-1----:R-:W-:-:S07]  /*33f0*/  FSEL R45, R45, -INF , P1 ;  /* 0xff8000002d2d7808 */ /* 0x002fce0000800000 */
[----:B------:R-:W1:Y:S01]  /*3400*/  MUFU.TANH R46, R46 ;  /* 0x0000002e002e7308 */ /* 0x000e620000002400 */
[----:B--2---:R-:W-:-:S07]  /*3410*/  FSEL R182, R48, -INF , P2 ;  /* 0xff80000030b67808 */ /* 0x004fce0001000000 */
[----:B------:R2:W4:Y:S01]  /*3420*/  MUFU.TANH R163, R47 ;  /* 0x0000002f00a37308 */ /* 0x0005220000002400 */
[----:B---3--:R-:W-:-:S07]  /*3430*/  FSEL R181, R49, -INF , P3 ;  /* 0xff80000031b57808 */ /* 0x008fce0001800000 */
[----:B------:R-:W3:Y:S01]  /*3440*/  MUFU.TANH R52, R52 ;  /* 0x0000003400347308 */ /* 0x000ee20000002400 */
[----:B--2---:R-:W-:Y:S02]  /*3450*/  FSEL R47, R44, -INF , P4 ;  /* 0xff8000002c2f7808 */ /* 0x004fe40002000000 */
[----:B-1----:R-:W-:Y:S02]  /*3460*/  FSEL R183, R46, -INF , P4 ;  /* 0xff8000002eb77808 */ /* 0x002fe40002000000 */
[----:B------:R-:W-:Y:S02]  /*3470*/  FMNMX.FTZ R20, R47, R20, !PT ;  /* 0x000000142f147209 */ /* 0x000fe40007810000 */
[----:B------:R-:W-:Y:S01]  /*3480*/  ISETP.GT.AND P4, PT, R152, 0x39, PT ;  /* 0x000000399800780c */ /* 0x000fe20003f84270 */
[----:B------:R-:W1:Y:S01]  /*3490*/  MUFU.TANH R53, R53 ;  /* 0x0000003500357308 */ /* 0x000e620000002400 */
        /* <DEDUP_REMOVED lines=9> */
[----:B-1----:R-:W-:Y:S02]  /*3530*/  FSEL R180, R53, -INF , P4 ;  /* 0xff80000035b47808 */ /* 0x002fe40002000000 */
[----:B------:R-:W-:Y:S02]  /*3540*/  FMNMX.FTZ R21, R24, R26, !PT ;  /* 0x0000001a18157209 */ /* 0x000fe40007810000 */
[----:B------:R-:W-:Y:S02]  /*3550*/  FMNMX.FTZ R49, R180, R49, !PT ;  /* 0x00000031b4317209 */ /* 0x000fe40007810000 */
[----:B------:R-:W-:Y:S01]  /*3560*/  FMNMX.FTZ R21, R28, R21, !PT ;  /* 0x000000151c157209 */ /* 0x000fe20007810000 */
[----:B------:R-:W1:Y:S01]  /*3570*/  MUFU.TANH R51, R51 ;  /* 0x0000003300337308 */ /* 0x000e620000002400 */
[----:B--2---:R-:W-:-:S02]  /*3580*/  FSEL R177, R50, -INF , P2 ;  /* 0xff80000032b17808 */ /* 0x004fc40001000000 */
[----:B------:R-:W-:Y:S02]  /*3590*/  ISETP.GT.AND P2, PT, R152, 0x41, PT ;  /* 0x000000419800780c */ /* 0x000fe40003f44270 */
[----:B------:R-:W-:-:S03]  /*35a0*/  FMNMX.FTZ R21, R30, R21, !PT ;  /* 0x000000151e157209 */ /* 0x000fc60007810000 */
[----:B------:R-:W2:Y:S01]  /*35b0*/  MUFU.TANH R57, R57 ;  /* 0x0000003900397308 */ /* 0x000ea20000002400 */
[----:B---3--:R-:W-:Y:S02]  /*35c0*/  FSEL R172, R56, -INF , P1 ;  /* 0xff80000038ac7808 */ /* 0x008fe40000800000 */
[----:B------:R-:W-:Y:S02]  /*35d0*/  FMNMX.FTZ R21, R32, R21, !PT ;  /* 0x0000001520157209 */ /* 0x000fe40007810000 */
        /* <DEDUP_REMOVED lines=12> */
[----:B------:R-:W-:Y:S02]  /*36a0*/  FMNMX.FTZ R44, R170, R49, !PT ;  /* 0x00000031aa2c7209 */ /* 0x000fe40007810000 */
[----:B------:R-:W-:Y:S01]  /*36b0*/  FMNMX.FTZ R49, R34, R21, !PT ;  /* 0x0000001522317209 */ /* 0x000fe20007810000 */
[----:B------:R-:W1:Y:S01]  /*36c0*/  MUFU.TANH R64, R64 ;  /* 0x0000004000407308 */ /* 0x000e620000002400 */
[----:B--2---:R-:W-:Y:S02]  /*36d0*/  FSEL R167, R61, -INF , P5 ;  /* 0xff8000003da77808 */ /* 0x004fe40002800000 */
[----:B------:R-:W-:Y:S02]  /*36e0*/  FMNMX.FTZ R49, R36, R49, !PT ;  /* 0x0000003124317209 */ /* 0x000fe40007810000 */
[----:B------:R-:W-:Y:S02]  /*36f0*/  FMNMX.FTZ R51, R167, R44, !PT ;  /* 0x0000002ca7337209 */ /* 0x000fe40007810000 */
[----:B------:R-:W-:Y:S01]  /*3700*/  FMNMX.FTZ R49, R38, R49, !PT ;  /* 0x0000003126317209 */ /* 0x000fe20007810000 */
[----:B------:R-:W2:Y:S01]  /*3710*/  MUFU.TANH R58, R58 ;  /* 0x0000003a003a7308 */ /* 0x000ea20000002400 */
[----:B---3--:R-:W-:-:S02]  /*3720*/  FSEL R178, R55, -INF , P4 ;  /* 0xff80000037b27808 */ /* 0x008fc40002000000 */
[----:B------:R-:W-:Y:S02]  /*3730*/  ISETP.GT.AND P4, PT, R152, 0x51, PT ;  /* 0x000000519800780c */ /* 0x000fe40003f84270 */
[----:B------:R-:W-:-:S03]  /*3740*/  FMNMX.FTZ R49, R40, R49, !PT ;  /* 0x0000003128317209 */ /* 0x000fc60007810000 */
        /* <DEDUP_REMOVED lines=10> */
[----:B-1----:R-:W-:-:S04]  /*37f0*/  FSEL R173, R68, -INF , P1 ;  /* 0xff80000044ad7808 */ /* 0x002fc80000800000 */
[----:B------:R-:W-:Y:S02]  /*3800*/  FMNMX.FTZ R51, R173, R44, !PT ;  /* 0x0000002cad337209 */ /* 0x000fe40007810000 */
[----:B------:R-:W-:Y:S01]  /*3810*/  FMNMX.FTZ R44, R42, R49, !PT ;  /* 0x000000312a2c7209 */ /* 0x000fe20007810000 */
[----:B------:R-:W1:Y:S01]  /*3820*/  MUFU.TANH R63, R63 ;  /* 0x0000003f003f7308 */ /* 0x000e620000002400 */
[----:B--2---:R-:W-:Y:S02]  /*3830*/  FSEL R169, R59, -INF , P2 ;  /* 0xff8000003ba97808 */ /* 0x004fe40001000000 */
[----:B------:R-:W-:Y:S02]  /*3840*/  FMNMX.FTZ R44, R183, R44, !PT ;  /* 0x0000002cb72c7209 */ /* 0x000fe40007810000 */
[----:B------:R-:W-:Y:S02]  /*3850*/  ISETP.GT.AND P2, PT, R152, 0x59, PT ;  /* 0x000000599800780c */ /* 0x000fe40003f44270 */
[----:B------:R-:W-:Y:S01]  /*3860*/  FMNMX.FTZ R44, R163, R44, !PT ;  /* 0x0000002ca32c7209 */ /* 0x000fe20007810000 */
[----:B------:R-:W2:Y:S01]  /*3870*/  MUFU.TANH R66, R66 ;  /* 0x0000004200427308 */ /* 0x000ea20000002400 */
[----:B---3--:R-:W-:-:S02]  /*3880*/  FSEL R184, R62, -INF , P3 ;  /* 0xff8000003eb87808 */ /* 0x008fc40001800000 */
[----:B------:R-:W-:-:S04]  /*3890*/  FMNMX.FTZ R44, R177, R44, !PT ;  /* 0x0000002cb12c7209 */ /* 0x000fc80007810000 */
[----:B------:R-:W-:Y:S01]  /*38a0*/  FMNMX.FTZ R44, R175, R44, !PT ;  /* 0x0000002caf2c7209 */ /* 0x000fe20007810000 */
[----:B------:R-:W3:Y:S01]  /*38b0*/  MUFU.TANH R67, R67 ;  /* 0x0000004300437308 */ /* 0x000ee20000002400 */
[----:B-1----:R-:W-:Y:S02]  /*38c0*/  FSEL R185, R63, -INF , P5 ;  /* 0xff8000003fb97808 */ /* 0x002fe40002800000 */
[----:B------:R-:W-:-:S04]  /*38d0*/  FMNMX.FTZ R49, R179, R44, !PT ;  /* 0x0000002cb3317209 */ /* 0x000fc80007810000 */
[----:B------:R-:W-:Y:S01]  /*38e0*/  FMNMX.FTZ R49, R178, R49, !PT ;  /* 0x00000031b2317209 */ /* 0x000fe20007810000 */
[----:B------:R-:W1:Y:S01]  /*38f0*/  MUFU.TANH R69, R69 ;  /* 0x0000004500457308 */ /* 0x000e620000002400 */
[----:B--2---:R-:W-:Y:S02]  /*3900*/  FSEL R186, R66, -INF , P6 ;  /* 0xff80000042ba7808 */ /* 0x004fe40003000000 */
[----:B------:R-:W-:-:S04]  /*3910*/  FMNMX.FTZ R44, R166, R49, !PT ;  /* 0x00000031a62c7209 */ /* 0x000fc80007810000 */
[----:B------:R-:W-:Y:S01]  /*3920*/  FMNMX.FTZ R49, R169, R44, !PT ;  /* 0x0000002ca9317209 */ /* 0x000fe20007810000 */
        /* <DEDUP_REMOVED lines=8> */
[----:B------:R-:W-:Y:S02]  /*39b0*/  FMNMX.FTZ R49, R187, R44, !PT ;  /* 0x0000002cbb317209 */ /* 0x000fe40007810000 */
[----:B--2---:R-:W-:Y:S01]  /*39c0*/  FSEL R188, R70, -INF , P1 ;  /* 0xff80000046bc7808 */ /* 0x004fe20000800000 */
[----:B------:R-:W1:Y:S03]  /*39d0*/  SHFL.BFLY PT, R46, R51, 0x2, 0x1f ;  /* 0x0c401f00332e7f89 */ /* 0x000e6600000e0000 */
[----:B------:R-:W-:-:S02]  /*39e0*/  FMNMX.FTZ R44, R188, R49, !PT ;  /* 0x00000031bc2c7209 */ /* 0x000fc40007810000 */
[----:B---3--:R-:W-:-:S04]  /*39f0*/  FSEL R189, R71, -INF , P2 ;  /* 0xff80000047bd7808 */ /* 0x008fc80001000000 */
        /* <DEDUP_REMOVED lines=50> */
[----:B------:R2:W4:Y:S01]  /*3d20*/  MUFU.EX2 R153, R26 ;  /* 0x0000001a00997308 */ /* 0x0005220000000800 */
[--C-:B------:R-:W-:Y:S01]  /*3d30*/  FFMA.FTZ R188, R188, UR10, -R191.reuse ;  /* 0x0000000abcbc7c23 */ /* 0x100fe200080108bf */
[----:B------:R-:W-:Y:S01]  /*3d40*/  FFMA.FTZ R189, R189, UR10, -R191 ;  /* 0x0000000abdbd7c23 */ /* 0x000fe200080108bf */
[----:B------:R-:W-:-:S05]  /*3d50*/  FFMA.FTZ R168, R168, UR10, -R190 ;  /* 0x0000000aa8a87c23 */ /* 0x000fca00080108be */
[----:B------:R3:W-:Y:S01]  /*3d60*/  MUFU.EX2 R154, R31 ;  /* 0x0000001f009a7308 */ /* 0x0007e20000000800 */
[----:B--2---:R-:W-:Y:S01]  /*3d70*/  FADD.FTZ R26, R25, R152 ;  /* 0x00000098191a7221 */ /* 0x004fe20000010000 */
[----:B------:R-:W-:-:S06]  /*3d80*/  F2FP.BF16.F32.PACK_AB R152, R152, R25 ;  /* 0x000000199898723e */ /* 0x000fcc00000010ff */
[----:B------:R-:W2:Y:S01]  /*3d90*/  MUFU.EX2 R28, R28 ;  /* 0x0000001c001c7308 */ /* 0x000ea20000000800 */
[----:B---3--:R-:W-:Y:S01]  /*3da0*/  FADD.FTZ R31, R29, R26 ;  /* 0x0000001a1d1f7221 */ /* 0x008fe20000010000 */
[----:B----4-:R-:W-:Y:S01]  /*3db0*/  FADD.FTZ R27, R24, R153 ;  /* 0x00000099181b7221 */ /* 0x010fe20000010000 */
[----:B------:R-:W-:-:S05]  /*3dc0*/  F2FP.BF16.F32.PACK_AB R153, R153, R24 ;  /* 0x000000189999723e */ /* 0x000fca00000010ff */
[----:B------:R-:W3:Y:S08]  /*3dd0*/  MUFU.EX2 R33, R33 ;  /* 0x0000002100217308 */ /* 0x000ef00000000800 */
[----:B------:R4:W5:Y:S01]  /*3de0*/  MUFU.EX2 R155, R30 ;  /* 0x0000001e009b7308 */ /* 0x0009620000000800 */
[----:B--2---:R-:W-:-:S07]  /*3df0*/  FADD.FTZ R26, R28, R27 ;  /* 0x0000001b1c1a7221 */ /* 0x004fce0000010000 */
[----:B------:R-:W2:Y:S01]  /*3e00*/  MUFU.EX2 R156, R35 ;  /* 0x00000023009c7308 */ /* 0x000ea20000000800 */
[C---:B----4-:R-:W-:Y:S01]  /*3e10*/  FADD.FTZ R30, R154.reuse, R31 ;  /* 0x0000001f9a1e7221 */ /* 0x050fe20000010000 */
[----:B------:R-:W-:-:S03]  /*3e20*/  F2FP.BF16.F32.PACK_AB R154, R154, R29 ;  /* 0x0000001d9a9a723e */ /* 0x000fc600000010ff */
[----:B---3--:R-:W-:-:S03]  /*3e30*/  FADD.FTZ R27, R33, R30 ;  /* 0x0000001e211b7221 */ /* 0x008fc60000010000 */
[----:B------:R-:W3:Y:S01]  /*3e40*/  MUFU.EX2 R32, R32 ;  /* 0x0000002000207308 */ /* 0x000ee20000000800 */
[C---:B-----5:R-:W-:Y:S01]  /*3e50*/  FADD.FTZ R25, R155.reuse, R26 ;  /* 0x0000001a9b197221 */ /* 0x060fe20000010000 */
[----:B------:R-:W-:-:S06]  /*3e60*/  F2FP.BF16.F32.PACK_AB R155, R155, R28 ;  /* 0x0000001c9b9b723e */ /* 0x000fcc00000010ff */
[----:B------:R-:W4:Y:S01]  /*3e70*/  MUFU.EX2 R37, R37 ;  /* 0x0000002500257308 */ /* 0x000f220000000800 */
[C---:B--2---:R-:W-:Y:S01]  /*3e80*/  FADD.FTZ R26, R156.reuse, R27 ;  /* 0x0000001b9c1a7221 */ /* 0x044fe20000010000 */
[----:B------:R-:W-:-:S06]  /*3e90*/  F2FP.BF16.F32.PACK_AB R156, R156, R33 ;  /* 0x000000219c9c723e */ /* 0x000fcc00000010ff */
[----:B------:R-:W2:Y:S01]  /*3ea0*/  MUFU.EX2 R157, R34 ;  /* 0x00000022009d7308 */ /* 0x000ea20000000800 */
[----:B---3--:R-:W-:-:S07]  /*3eb0*/  FADD.FTZ R24, R32, R25 ;  /* 0x0000001920187221 */ /* 0x008fce0000010000 */
[----:B------:R-:W3:Y:S01]  /*3ec0*/  MUFU.EX2 R158, R39 ;  /* 0x00000027009e7308 */ /* 0x000ee20000000800 */
[----:B----4-:R-:W-:-:S07]  /*3ed0*/  FADD.FTZ R27, R37, R26 ;  /* 0x0000001a251b7221 */ /* 0x010fce0000010000 */
[----:B------:R-:W4:Y:S01]  /*3ee0*/  MUFU.EX2 R36, R36 ;  /* 0x0000002400247308 */ /* 0x000f220000000800 */
[C---:B--2---:R-:W-:Y:S01]  /*3ef0*/  FADD.FTZ R25, R157.reuse, R24 ;  /* 0x000000189d197221 */ /* 0x044fe20000010000 */
[----:B------:R-:W-:-:S06]  /*3f00*/  F2FP.BF16.F32.PACK_AB R157, R157, R32 ;  /* 0x000000209d9d723e */ /* 0x000fcc00000010ff */
[----:B------:R-:W2:Y:S01]  /*3f10*/  MUFU.EX2 R41, R41 ;  /* 0x0000002900297308 */ /* 0x000ea20000000800 */
[C---:B---3--:R-:W-:Y:S01]  /*3f20*/  FADD.FTZ R26, R158.reuse, R27 ;  /* 0x0000001b9e1a7221 */ /* 0x048fe20000010000 */
[----:B------:R-:W-:-:S06]  /*3f30*/  F2FP.BF16.F32.PACK_AB R158, R158, R37 ;  /* 0x000000259e9e723e */ /* 0x000fcc00000010ff */
[----:B------:R-:W3:Y:S01]  /*3f40*/  MUFU.EX2 R159, R38 ;  /* 0x00000026009f7308 */ /* 0x000ee20000000800 */
[----:B----4-:R-:W-:-:S07]  /*3f50*/  FADD.FTZ R24, R36, R25 ;  /* 0x0000001924187221 */ /* 0x010fce0000010000 */
[----:B------:R-:W4:Y:S01]  /*3f60*/  MUFU.EX2 R160, R43 ;  /* 0x0000002b00a07308 */ /* 0x000f220000000800 */
[----:B--2---:R-:W-:-:S07]  /*3f70*/  FADD.FTZ R27, R41, R26 ;  /* 0x0000001a291b7221 */ /* 0x004fce0000010000 */
[----:B------:R-:W2:Y:S01]  /*3f80*/  MUFU.EX2 R40, R40 ;  /* 0x0000002800287308 */ /* 0x000ea20000000800 */
[C---:B---3--:R-:W-:Y:S01]  /*3f90*/  FADD.FTZ R25, R159.reuse, R24 ;  /* 0x000000189f197221 */ /* 0x048fe20000010000 */
[----:B------:R-:W-:-:S06]  /*3fa0*/  F2FP.BF16.F32.PACK_AB R159, R159, R36 ;  /* 0x000000249f9f723e */ /* 0x000fcc00000010ff */
[----:B------:R-:W3:Y:S01]  /*3fb0*/  MUFU.EX2 R47, R47 ;  /* 0x0000002f002f7308 */ /* 0x000ee20000000800 */
[C---:B----4-:R-:W-:Y:S01]  /*3fc0*/  FADD.FTZ R26, R160.reuse, R27 ;  /* 0x0000001ba01a7221 */ /* 0x050fe20000010000 */
[----:B------:R-:W-:-:S06]  /*3fd0*/  F2FP.BF16.F32.PACK_AB R160, R160, R41 ;  /* 0x00000029a0a0723e */ /* 0x000fcc00000010ff */
[----:B------:R-:W4:Y:S01]  /*3fe0*/  MUFU.EX2 R161, R42 ;  /* 0x0000002a00a17308 */ /* 0x000f220000000800 */
[----:B--2---:R-:W-:-:S07]  /*3ff0*/  FADD.FTZ R24, R40, R25 ;  /* 0x0000001928187221 */ /* 0x004fce0000010000 */
[----:B------:R-:W2:Y:S01]  /*4000*/  MUFU.EX2 R162, R45 ;  /* 0x0000002d00a27308 */ /* 0x000ea20000000800 */
[----:B---3--:R-:W-:-:S07]  /*4010*/  FADD.FTZ R25, R47, R26 ;  /* 0x0000001a2f197221 */ /* 0x008fce0000010000 */
[----:B------:R-:W-:Y:S01]  /*4020*/  MUFU.EX2 R20, R20 ;  /* 0x0000001400147308 */ /* 0x000fe20000000800 */
[C---:B----4-:R-:W-:Y:S01]  /*4030*/  FADD.FTZ R193, R161.reuse, R24 ;  /* 0x00000018a1c17221 */ /* 0x050fe20000010000 */
[----:B------:R-:W-:-:S06]  /*4040*/  F2FP.BF16.F32.PACK_AB R161, R161, R40 ;  /* 0x00000028a1a1723e */ /* 0x000fcc00000010ff */
[----:B------:R-:W-:Y:S01]  /*4050*/  MUFU.EX2 R166, R166 ;  /* 0x000000a600a67308 */ /* 0x000fe20000000800 */
[C---:B--2---:R-:W-:Y:S01]  /*4060*/  FADD.FTZ R192, R162.reuse, R25 ;  /* 0x00000019a2c07221 */ /* 0x044fe20000010000 */
[----:B------:R-:W-:Y:S02]  /*4070*/  F2FP.BF16.F32.PACK_AB R162, R162, R47 ;  /* 0x0000002fa2a2723e */ /* 0x000fe400000010ff */
[----:B-1----:R-:W-:-:S04]  /*4080*/  WARPGROUP.ARRIVE ;  /* 0x00000000000079c5 */ /* 0x002fc80000000000 */
[----:B------:R-:W-:Y:S02]  /*4090*/  MUFU.EX2 R21, R21 ;  /* 0x0000001500157308 */ /* 0x000fe40000000800 */
[----:B------:R-:W-:Y:S01]  /*40a0*/  HGMMA.64x256x16.F32.BF16 R24, R152, gdesc[UR12].tnspB, RZ, !UPT, gsb0 ;  /* 0x43e0000c98187df0 */ /* 0x000fe2000c0018ff */
[----:B------:R-:W-:-:S05]  /*40b0*/  UMOV UR15, 0x40000040 ;  /* 0x40000040000f7882 */ /* 0x000fca0000000000 */
[----:B------:R-:W-:Y:S08]  /*40c0*/  MUFU.EX2 R173, R173 ;  /* 0x000000ad00ad7308 */ /* 0x000ff00000000800 */
[----:B------:R-:W-:Y:S08]  /*40d0*/  MUFU.EX2 R174, R174 ;  /* 0x000000ae00ae7308 */ /* 0x000ff00000000800 */
[----:B------:R-:W-:Y:S08]  /*40e0*/  MUFU.EX2 R186, R186 ;  /* 0x000000ba00ba7308 */ /* 0x000ff00000000800 */
[----:B------:R-:W-:Y:S08]  /*40f0*/  MUFU.EX2 R187, R187 ;  /* 0x000000bb00bb7308 */ /* 0x000ff00000000800 */
[----:B------:R-:W-:Y:S08]  /*4100*/  MUFU.EX2 R188, R188 ;  /* 0x000000bc00bc7308 */ /* 0x000ff00000000800 */
[----:B------:R-:W-:Y:S01]  /*4110*/  MUFU.EX2 R189, R189 ;  /* 0x000000bd00bd7308 */ /* 0x000fe20000000800 */
[----:B------:R-:W-:-:S02]  /*4120*/  WARPGROUP.DEPBAR.LE gsb0, 0x0 ;  /* 0x00008000000079c5 */ /* 0x000fc40000010000 */
[----:B------:R-:W-:Y:S01]  /*4130*/  WARPGROUP.ARRIVE ;  /* 0x00000000000079c5 */ /* 0x000fe20000000000 */
[----:B------:R-:W-:Y:S01]  /*4140*/  FFMA.FTZ R152, R163, UR10, -R191 ;  /* 0x0000000aa3987c23 */ /* 0x000fe200080108bf */
[----:B------:R-:W-:-:S03]  /*4150*/  FFMA.FTZ R153, R182, UR10, -R190 ;  /* 0x0000000ab6997c23 */ /* 0x000fc600080108be */
[----:B------:R-:W1:Y:S01]  /*4160*/  MUFU.EX2 R163, R183 ;  /* 0x000000b700a37308 */ /* 0x000e620000000800 */
[----:B------:R-:W-:Y:S01]  /*4170*/  FFMA.FTZ R154, R181, UR10, -R190 ;  /* 0x0000000ab59a7c23 */ /* 0x000fe200080108be */
[----:B------:R-:W-:Y:S01]  /*4180*/  FFMA.FTZ R155, R177, UR10, -R191 ;  /* 0x0000000ab19b7c23 */ /* 0x000fe200080108bf */
[----:B------:R-:W-:Y:S01]  /*4190*/  HGMMA.64x256x16.F32.BF16 R24, R156, gdesc[UR16].tnspB, R24, gsb0 ;  /* 0x43e000109c187df0 */ /* 0x000fe20008001818 */
[----:B------:R-:W-:Y:S01]  /*41a0*/  UMOV UR18, UR4 ;  /* 0x0000000400127c82 */ /* 0x000fe20008000000 */
[----:B------:R-:W-:Y:S01]  /*41b0*/  UMOV UR19, 0x40000040 ;  /* 0x4000004000137882 */ /* 0x000fe20000000000 */
[----:B------:R-:W-:Y:S02]  /*41c0*/  UIADD3 UR4, UR14, 0x180, URZ ;  /* 0x000001800e047890 */ /* 0x000fe4000fffe03f */
[----:B------:R-:W2:Y:S08]  /*41d0*/  MUFU.EX2 R152, R152 ;  /* 0x0000009800987308 */ /* 0x000eb00000000800 */
[----:B------:R-:W-:Y:S01]  /*41e0*/  MUFU.EX2 R153, R153 ;  /* 0x0000009900997308 */ /* 0x000fe20000000800 */
[----:B-1----:R-:W-:-:S07]  /*41f0*/  FADD.FTZ R193, R163, R193 ;  /* 0x000000c1a3c17221 */ /* 0x002fce0000010000 */
[----:B------:R-:W1:Y:S01]  /*4200*/  MUFU.EX2 R154, R154 ;  /* 0x0000009a009a7308 */ /* 0x000e620000000800 */
[C---:B--2---:R-:W-:Y:S01]  /*4210*/  F2FP.BF16.F32.PACK_AB R163, R152.reuse, R163 ;  /* 0x000000a398a3723e */ /* 0x044fe200000010ff */
[----:B------:R-:W-:-:S06]  /*4220*/  FADD.FTZ R193, R152, R193 ;  /* 0x000000c198c17221 */ /* 0x000fcc0000010000 */
[----:B------:R-:W2:Y:S01]  /*4230*/  MUFU.EX2 R155, R155 ;  /* 0x0000009b009b7308 */ /* 0x000ea20000000800 */
[----:B-1----:R-:W-:Y:S01]  /*4240*/  F2FP.BF16.F32.PACK_AB R152, R154, R153 ;  /* 0x000000999a98723e */ /* 0x002fe200000010ff */
[----:B--2---:R-:W-:Y:S01]  /*4250*/  FADD.FTZ R193, R155, R193 ;  /* 0x000000c19bc17221 */ /* 0x004fe20000010000 */
[----:B------:R-:W-:Y:S02]  /*4260*/  WARPGROUP.DEPBAR.LE gsb0, 0x0 ;  /* 0x00008000000079c5 */ /* 0x000fe40000010000 */
[----:B------:R-:W-:Y:S01]  /*4270*/  WARPGROUP.ARRIVE ;  /* 0x00000000000079c5 */ /* 0x000fe20000000000 */
[--C-:B------:R-:W-:Y:S01]  /*4280*/  FFMA.FTZ R158, R175, UR10, -R191.reuse ;  /* 0x0000000aaf9e7c23 */ /* 0x100fe200080108bf */
[--C-:B------:R-:W-:Y:S01]  /*4290*/  FFMA.FTZ R156, R176, UR10, -R190.reuse ;  /* 0x0000000ab09c7c23 */ /* 0x100fe200080108be */
[----:B------:R-:W-:Y:S01]  /*42a0*/  FFMA.FTZ R157, R180, UR10, -R190 ;  /* 0x0000000ab49d7c23 */ /* 0x000fe200080108be */
[----:B------:R-:W-:Y:S02]  /*42b0*/  FFMA.FTZ R159, R179, UR10, -R191 ;  /* 0x0000000ab39f7c23 */ /* 0x000fe400080108bf */
[----:B------:R-:W-:Y:S01]  /*42c0*/  HGMMA.64x256x16.F32.BF16 R24, R160, gdesc[UR16].tnspB, R24, gsb0 ;  /* 0x43e00010a0187df0 */ /* 0x000fe20008001818 */
[----:B------:R-:W1:Y:S01]  /*42d0*/  MUFU.EX2 R158, R158 ;  /* 0x0000009e009e7308 */ /* 0x000e620000000800 */
[----:B------:R-:W-:Y:S01]  /*42e0*/  UMOV UR18, UR4 ;  /* 0x0000000400127c82 */ /* 0x000fe20008000000 */
[----:B------:R-:W-:Y:S01]  /*42f0*/  UMOV UR19, 0x40000040 ;  /* 0x4000004000137882 */ /* 0x000fe20000000000 */
[----:B------:R-:W-:-:S02]  /*4300*/  UIADD3 UR4, UR14, 0x200, URZ ;  /* 0x000002000e047890 */ /* 0x000fc4000fffe03f */
[----:B------:R-:W-:-:S03]  /*4310*/  UIADD3 UR14, UR14, 0x280, URZ ;  /* 0x000002800e0e7890 */ /* 0x000fc6000fffe03f */
[----:B------:R-:W-:Y:S08]  /*4320*/  MUFU.EX2 R156, R156 ;  /* 0x0000009c009c7308 */ /* 0x000ff00000000800 */
[----:B------:R-:W-:Y:S01]  /*4330*/  MUFU.EX2 R157, R157 ;  /* 0x0000009d009d7308 */ /* 0x000fe20000000800 */
[----:B-1----:R-:W-:-:S07]  /*4340*/  FADD.FTZ R193, R158, R193 ;  /* 0x000000c19ec17221 */ /* 0x002fce0000010000 */
[----:B------:R-:W1:Y:S02]  /*4350*/  MUFU.EX2 R159, R159 ;  /* 0x0000009f009f7308 */ /* 0x000e640000000800 */
[----:B-1----:R-:W-:Y:S01]  /*4360*/  FADD.FTZ R193, R159, R193 ;  /* 0x000000c19fc17221 */ /* 0x002fe20000010000 */
[----:B------:R-:W-:Y:S02]  /*4370*/  WARPGROUP.DEPBAR.LE gsb0, 0x0 ;  /* 0x00008000000079c5 */ /* 0x000fe40000010000 */
[----:B------:R-:W-:Y:S01]  /*4380*/  FFMA.FTZ R160, R178, UR10, -R191 ;  /* 0x0000000ab2a07c23 */ /* 0x000fe200080108bf */
[----:B------:R-:W-:Y:S01]  /*4390*/  FADD.FTZ R161, R153, R192 ;  /* 0x000000c099a17221 */ /* 0x000fe20000010000 */
[----:B------:R-:W-:Y:S01]  /*43a0*/  F2FP.BF16.F32.PACK_AB R153, R158, R155 ;  /* 0x0000009b9e99723e */ /* 0x000fe200000010ff */
[--C-:B------:R-:W-:Y:S01]  /*43b0*/  FFMA.FTZ R163, R167, UR10, -R190.reuse ;  /* 0x0000000aa7a37c23 */ /* 0x100fe200080108be */
[----:B------:R-:W-:Y:S01]  /*43c0*/  FFMA.FTZ R162, R170, UR10, -R190 ;  /* 0x0000000aaaa27c23 */ /* 0x000fe200080108be */
[----:B------:R-:W-:Y:S01]  /*43d0*/  FADD.FTZ R161, R154, R161 ;  /* 0x000000a19aa17221 */ /* 0x000fe20000010000 */
[----:B------:R-:W1:Y:S01]  /*43e0*/  MUFU.EX2 R160, R160 ;  /* 0x000000a000a07308 */ /* 0x000e620000000800 */
[----:B------:R-:W-:Y:S01]  /*43f0*/  F2FP.BF16.F32.PACK_AB R154, R157, R156 ;  /* 0x0000009c9d9a723e */ /* 0x000fe200000010ff */
[----:B------:R-:W-:Y:S01]  /*4400*/  FFMA.FTZ R167, R169, UR10, -R191 ;  /* 0x0000000aa9a77c23 */ /* 0x000fe200080108bf */
[----:B------:R-:W-:Y:S01]  /*4410*/  FADD.FTZ R161, R156, R161 ;  /* 0x000000a19ca17221 */ /* 0x000fe20000010000 */
[----:B------:R-:W-:-:S03]  /*4420*/  FFMA.FTZ R156, R185, UR10, -R191 ;  /* 0x0000000ab99c7c23 */ /* 0x000fc600080108bf */
[----:B------:R-:W-:Y:S01]  /*4430*/  FADD.FTZ R161, R157, R161 ;  /* 0x000000a19da17221 */ /* 0x000fe20000010000 */
[----:B------:R-:W-:Y:S08]  /*4440*/  MUFU.EX2 R162, R162 ;  /* 0x000000a200a27308 */ /* 0x000ff00000000800 */
[----:B------:R-:W-:Y:S01]  /*4450*/  MUFU.EX2 R163, R163 ;  /* 0x000000a300a37308 */ /* 0x000fe20000000800 */
[C---:B-1----:R-:W-:Y:S01]  /*4460*/  F2FP.BF16.F32.PACK_AB R155, R160.reuse, R159 ;  /* 0x0000009fa09b723e */ /* 0x042fe200000010ff */
[----:B------:R-:W-:-:S03]  /*4470*/  FADD.FTZ R193, R160, R193 ;  /* 0x000000c1a0c17221 */ /* 0x000fc60000010000 */
[----:B------:R-:W-:Y:S01]  /*4480*/  WARPGROUP.ARRIVE ;  /* 0x00000000000079c5 */ /* 0x000fe20000000000 */
[----:B------:R-:W-:Y:S02]  /*4490*/  FADD.FTZ R193, R166, R193 ;  /* 0x000000c1a6c17221 */ /* 0x000fe40000010000 */
[----:B------:R-:W1:Y:S03]  /*44a0*/  MUFU.EX2 R167, R167 ;  /* 0x000000a700a77308 */ /* 0x000e660000000800 */
[----:B------:R-:W-:Y:S01]  /*44b0*/  HGMMA.64x256x16.F32.BF16 R24, R152, gdesc[UR16].tnspB, R24, gsb0 ;  /* 0x43e0001098187df0 */ /* 0x000fe20008001818 */
[----:B------:R-:W-:Y:S01]  /*44c0*/  UMOV UR18, UR4 ;  /* 0x0000000400127c82 */ /* 0x000fe20008000000 */
[----:B------:R-:W-:-:S03]  /*44d0*/  UMOV UR19, 0x40000040 ;  /* 0x4000004000137882 */ /* 0x000fc60000000000 */
[----:B------:R-:W2:Y:S08]  /*44e0*/  MUFU.EX2 R158, R184 ;  /* 0x000000b8009e7308 */ /* 0x000eb00000000800 */
[----:B------:R-:W3:Y:S01]  /*44f0*/  MUFU.EX2 R156, R156 ;  /* 0x0000009c009c7308 */ /* 0x000ee20000000800 */
[----:B-1----:R-:W-:-:S04]  /*4500*/  FADD.FTZ R193, R167, R193 ;  /* 0x000000c1a7c17221 */ /* 0x002fc80000010000 */
[----:B--2---:R-:W-:Y:S01]  /*4510*/  FADD.FTZ R193, R158, R193 ;  /* 0x000000c19ec17221 */ /* 0x004fe20000010000 */
[----:B------:R-:W-:Y:S02]  /*4520*/  WARPGROUP.DEPBAR.LE gsb0, 0x0 ;  /* 0x00008000000079c5 */ /* 0x000fe40000010000 */
[----:B------:R-:W-:Y:S01]  /*4530*/  FFMA.FTZ R152, R172, UR10, -R190 ;  /* 0x0000000aac987c23 */ /* 0x000fe200080108be */
[----:B------:R-:W-:Y:S02]  /*4540*/  F2FP.BF16.F32.PACK_AB R153, R167, R166 ;  /* 0x000000a6a799723e */ /* 0x000fe400000010ff */
[----:B------:R-:W-:Y:S02]  /*4550*/  F2FP.BF16.F32.PACK_AB R154, R163, R162 ;  /* 0x000000a2a39a723e */ /* 0x000fe400000010ff */
[C---:B---3--:R-:W-:Y:S01]  /*4560*/  F2FP.BF16.F32.PACK_AB R155, R156.reuse, R158 ;  /* 0x0000009e9c9b723e */ /* 0x048fe200000010ff */
[----:B------:R-:W1:Y:S01]  /*4570*/  MUFU.EX2 R152, R152 ;  /* 0x0000009800987308 */ /* 0x000e620000000800 */
[----:B------:R-:W-:-:S04]  /*4580*/  FADD.FTZ R156, R156, R193 ;  /* 0x000000c19c9c7221 */ /* 0x000fc80000010000 */
[----:B------:R-:W-:Y:S01]  /*4590*/  FADD.FTZ R156, R186, R156 ;  /* 0x0000009cba9c7221 */ /* 0x000fe20000010000 */
[----:B-1----:R-:W-:Y:S01]  /*45a0*/  FADD.FTZ R161, R152, R161 ;  /* 0x000000a198a17221 */ /* 0x002fe20000010000 */
[----:B------:R-:W-:-:S03]  /*45b0*/  F2FP.BF16.F32.PACK_AB R152, R20, R152 ;  /* 0x000000981498723e */ /* 0x000fc600000010ff */
[----:B------:R-:W-:Y:S01]  /*45c0*/  FADD.FTZ R161, R20, R161 ;  /* 0x000000a114a17221 */ /* 0x000fe20000010000 */
[----:B------:R-:W-:-:S03]  /*45d0*/  WARPGROUP.ARRIVE ;  /* 0x00000000000079c5 */ /* 0x000fc60000000000 */
[----:B------:R-:W-:-:S03]  /*45e0*/  FADD.FTZ R161, R162, R161 ;  /* 0x000000a1a2a17221 */ /* 0x000fc60000010000 */
[----:B------:R-:W-:Y:S01]  /*45f0*/  HGMMA.64x256x16.F32.BF16 R24, R152, gdesc[UR16].tnspB, R24, gsb0 ;  /* 0x43e0001098187df0 */ /* 0x000fe20008001818 */
[----:B------:R-:W-:Y:S02]  /*4600*/  FADD.FTZ R20, R163, R161 ;  /* 0x000000a1a3147221 */ /* 0x000fe40000010000 */
[----:B------:R-:W-:Y:S02]  /*4610*/  WARPGROUP.DEPBAR.LE gsb0, 0x0 ;  /* 0x00008000000079c5 */ /* 0x000fe40000010000 */
[----:B------:R-:W1:Y:S01]  /*4620*/  MUFU.EX2 R152, R168 ;  /* 0x000000a800987308 */ /* 0x000e620000000800 */
[C---:B------:R-:W-:Y:S01]  /*4630*/  F2FP.BF16.F32.PACK_AB R153, R187.reuse, R186 ;  /* 0x000000babb99723e */ /* 0x040fe200000010ff */
[----:B------:R-:W-:Y:S01]  /*4640*/  FADD.FTZ R187, R187, R156 ;  /* 0x0000009cbbbb7221 */ /* 0x000fe20000010000 */
[----:B------:R-:W-:Y:S02]  /*4650*/  F2FP.BF16.F32.PACK_AB R154, R174, R173 ;  /* 0x000000adae9a723e */ /* 0x000fe400000010ff */
[----:B------:R-:W-:Y:S01]  /*4660*/  F2FP.BF16.F32.PACK_AB R155, R189, R188 ;  /* 0x000000bcbd9b723e */ /* 0x000fe200000010ff */
[----:B------:R-:W-:-:S04]  /*4670*/  FADD.FTZ R188, R188, R187 ;  /* 0x000000bbbcbc7221 */ /* 0x000fc80000010000 */
[----:B------:R-:W-:Y:S01]  /*4680*/  FADD.FTZ R208, R189, R188 ;  /* 0x000000bcbdd07221 */ /* 0x000fe20000010000 */
[----:B-1----:R-:W-:Y:S01]  /*4690*/  FADD.FTZ R20, R152, R20 ;  /* 0x0000001498147221 */ /* 0x002fe20000010000 */
[----:B------:R-:W-:-:S03]  /*46a0*/  F2FP.BF16.F32.PACK_AB R152, R21, R152 ;  /* 0x000000981598723e */ /* 0x000fc600000010ff */
[----:B------:R-:W-:Y:S01]  /*46b0*/  FADD.FTZ R20, R21, R20 ;  /* 0x0000001415147221 */ /* 0x000fe20000010000 */
[----:B------:R-:W-:-:S03]  /*46c0*/  WARPGROUP.ARRIVE ;  /* 0x00000000000079c5 */ /* 0x000fc60000000000 */
[----:B------:R-:W-:-:S04]  /*46d0*/  FADD.FTZ R173, R173, R20 ;  /* 0x00000014adad7221 */ /* 0x000fc80000010000 */
[----:B------:R-:W-:Y:S01]  /*46e0*/  HGMMA.64x256x16.F32.BF16 R24, R152, gdesc[UR12].tnspB, R24, gsb0 ;  /* 0x43e0000c98187df0 */ /* 0x000fe20008001818 */
[----:B------:R-:W-:Y:S02]  /*46f0*/  FADD.FTZ R20, R174, R173 ;  /* 0x000000adae147221 */ /* 0x000fe40000010000 */
[----:B------:R-:W-:Y:S02]  /*4700*/  WARPGROUP.DEPBAR.LE gsb0, 0x0 ;  /* 0x00008000000079c5 */ /* 0x000fe40000010000 */
[----:B------:R-:W-:Y:S05]  /*4710*/  @!P0 BRA `(.L_x_10182) ;  /* 0x0000000000048947 */ /* 0x000fea0003800000 */
[----:B------:R-:W-:Y:S01]  /*4720*/  BPT.TRAP 0x1 ;  /* 0x000000040000795c */ /* 0x000fe20000300000 */
.L_x_10182:
[----:B------:R-:W1:Y:S01]  /*4730*/  S2UR UR4, SR_CgaCtaId ;  /* 0x00000000000479c3 */ /* 0x000e620000008800 */
[----:B------:R-:W-:Y:S01]  /*4740*/  VIADD R21, R164, 0xfffffffe ;  /* 0xfffffffea4157836 */ /* 0x000fe20000000000 */
[----:B------:R-:W-:-:S04]  /*4750*/  UIADD3 UR6, UR6, 0x32460, URZ ;  /* 0x0003246006067890 */ /* 0x000fc8000fffe03f */
[----:B------:R-:W-:Y:S01]  /*4760*/  ISETP.GE.AND P1, PT, R21, R22, PT ;  /* 0x000000161500720c */ /* 0x000fe20003f26270 */
[----:B-1----:R-:W-:-:S09]  /*4770*/  UPRMT UR6, UR4, 0x654, UR6 ;  /* 0x0000065404067896 */ /* 0x002fd20008000006 */
[----:B------:R-:W-:Y:S03]  /*4780*/  SYNCS.ARRIVE.TRANS64.RED.A1T0 RZ, [UR6], RZ ;  /* 0x000000ffffff79a7 */ /* 0x000fe60008100406 */
[----:B------:R-:W-:Y:S05]  /*4790*/  @!P1 BRA `(.L_x_10183) ;  /* 0x0000002800709947 */ /* 0x000fea0003800000 */
[----:B------:R-:W-:Y:S01]  /*47a0*/  R2UR UR4, R21 ;  /* 0x00000000150472ca */ /* 0x000fe200000e0000 */
[----:B------:R-:W-:Y:S02]  /*47b0*/  IMAD.MOV.U32 R21, RZ, RZ, R171 ;  /* 0x000000ffff157224 */ /* 0x000fe400078e00ab */
[----:B------:R-:W-:-:S12]  /*47c0*/  IMAD.MOV.U32 R209, RZ, RZ, R165 ;  /* 0x000000ffffd17224 */ /* 0x000fd800078e00a5 */
.L_x_10194:
[----:B------:R-:W-:Y:S01]  /*47d0*/  UIADD3 UR38, UR38, 0x1, URZ ;  /* 0x0000000126267890 */ /* 0x000fe2000fffe03f */
[----:B------:R-:W-:Y:S01]  /*47e0*/  UMOV UR5, UR4 ;  /* 0x0000000400057c82 */ /* 0x000fe20008000000 */
[----:B------:R-:W-:Y:S01]  /*47f0*/  UIADD3 UR4, UR4, -0x1, URZ ;  /* 0xffffffff04047890 */ /* 0x000fe2000fffe03f */
[----:B------:R-:W-:Y:S01]  /*4800*/  ISETP.LT.AND P1, PT, R22, UR5, PT ;  /* 0x0000000516007c0c */ /* 0x000fe2000bf21270 */
[----:B------:R-:W-:-:S04]  /*4810*/  UISETP.NE.AND UP0, UPT, UR38, 0x2, UPT ;  /* 0x000000022600788c */ /* 0x000fc8000bf05270 */
[----:B------:R-:W-:Y:S02]  /*4820*/  USEL UR6, URZ, 0x1, UP0 ;  /* 0x000000013f067887 */ /* 0x000fe40008000000 */
[----:B------:R-:W-:Y:S02]  /*4830*/  USEL UR38, UR38, URZ, UP0 ;  /* 0x0000003f26267287 */ /* 0x000fe40008000000 */
[----:B------:R-:W-:Y:S01]  /*4840*/  ULOP3.LUT UR39, UR39, UR6, URZ, 0x3c, !UPT ;  /* 0x0000000627277292 */ /* 0x000fe2000f8e3c3f */
[----:B------:R-:W-:Y:S11]  /*4850*/  @!P0 BRA `(.L_x_10184) ;  /* 0x0000000000048947 */ /* 0x000ff60003800000 */
[----:B------:R-:W-:Y:S01]  /*4860*/  BPT.TRAP 0x1 ;  /* 0x000000040000795c */ /* 0x000fe20000300000 */
.L_x_10184:
[----:B------:R-:W1:Y:S01]  /*4870*/  S2UR UR54, SR_CgaCtaId ;  /* 0x00000000003679c3 */ /* 0x000e620000008800 */
[----:B------:R-:W-:Y:S01]  /*4880*/  UMOV UR5, 0x400 ;  /* 0x0000040000057882 */ /* 0x000fe20000000000 */
[----:B0-----:R-:W-:-:S05]  /*4890*/  IMAD.U32 R0, RZ, RZ, UR39 ;  /* 0x00000027ff007e24 */ /* 0x001fca000f8e00ff */
[----:B------:R-:W-:Y:S01]  /*48a0*/  SHF.L.U32 R0, R0, 0x1f, RZ ;  /* 0x0000001f00007819 */ /* 0x000fe200000006ff */
[----:B-1----:R-:W-:-:S04]  /*48b0*/  ULEA UR5, UR54, UR5, 0x18 ;  /* 0x0000000536057291 */ /* 0x002fc8000f8ec03f */
[----:B------:R-:W-:-:S09]  /*48c0*/  ULEA UR5, UR38, UR5, 0x3 ;  /* 0x0000000526057291 */ /* 0x000fd2000f8e183f */
[----:B------:R0:W1:Y:S01]  /*48d0*/  SYNCS.PHASECHK.TRANS64.TRYWAIT P2, [UR5+0x32430], R0 ;  /* 0x03243000ff0075a7 */ /* 0x0000620008040145 */
[----:B------:R-:W-:Y:S05]  /*48e0*/  @!P0 BRA `(.L_x_10185) ;  /* 0x0000000000048947 */ /* 0x000fea0003800000 */
[----:B------:R-:W-:Y:S01]  /*48f0*/  BPT.TRAP 0x1 ;  /* 0x000000040000795c */ /* 0x000fe20000300000 */
.L_x_10185:
[----:B-1----:R-:W-:Y:S05]  /*4900*/  @P2 BRA `(.L_x_10186) ;  /* 0x0000000000082947 */ /* 0x002fea0003800000 */
[----:B------:R-:W1:Y:S02]  /*4910*/  SYNCS.PHASECHK.TRANS64.TRYWAIT P2, [UR5+0x32430], R0 ;  /* 0x03243000ff0075a7 */ /* 0x000e640008040145 */
[----:B-1----:R-:W-:Y:S05]  /*4920*/  @!P2 BRA `(.L_x_10187) ;  /* 0x000000e00058a947 */ /* 0x002fea0003800000 */
.L_x_10186:
[----:B------:R-:W-:Y:S01]  /*4930*/  R2UR UR48, R18 ;  /* 0x00000000123072ca */ /* 0x000fe200000e0000 */
[----:B------:R-:W-:Y:S01]  /*4940*/  UIMAD UR6, UR38, 0x300, UR61 ;  /* 0x00000300260678a4 */ /* 0x000fe2000f8e023d */
[----:B------:R-:W-:Y:S01]  /*4950*/  R2UR UR49, R19 ;  /* 0x00000000133172ca */ /* 0x000fe200000e0000 */
[----:B-1----:R-:W-:Y:S01]  /*4960*/  WARPGROUP.ARRIVE ;  /* 0x00000000000079c5 */ /* 0x002fe20000000000 */
[----:B------:R-:W-:-:S04]  /*4970*/  UMOV UR51, 0x40000040 ;  /* 0x4000004000337882 */ /* 0x000fc80000000000 */
[----:B------:R-:W-:-:S07]  /*4980*/  UMOV UR50, UR6 ;  /* 0x0000000600327c82 */ /* 0x000fce0008000000 */
[----:B------:R-:W-:Y:S01]  /*4990*/  HGMMA.64x96x16.F32.BF16 R152, gdesc[UR48], RZ, !UPT, gsb0 ;  /* 0x01600000309879f0 */ /* 0x000fe2000c0018ff */
[----:B------:R-:W-:Y:S01]  /*49a0*/  R2UR UR48, R16 ;  /* 0x00000000103072ca */ /* 0x000fe200000e0000 */
[----:B------:R-:W-:Y:S01]  /*49b0*/  UIADD3 UR50, UR6, 0x2, URZ ;  /* 0x0000000206327890 */ /* 0x000fe2000fffe03f */
[----:B------:R-:W-:Y:S01]  /*49c0*/  R2UR UR49, R17 ;  /* 0x00000000113172ca */ /* 0x000fe200000e0000 */
[----:B------:R-:W-:Y:S01]  /*49d0*/  UMOV UR51, 0x40000040 ;  /* 0x4000004000337882 */ /* 0x000fe20000000000 */
[----:B------:R-:W-:Y:S02]  /*49e0*/  WARPGROUP.DEPBAR.LE gsb0, 0x0 ;  /* 0x00008000000079c5 */ /* 0x000fe40000010000 */
[----:B------:R-:W-:-:S09]  /*49f0*/  WARPGROUP.ARRIVE ;  /* 0x00000000000079c5 */ /* 0x000fd20000000000 */
        /* <DEDUP_REMOVED lines=14> */
[----:B------:R-:W-:Y:S03]  /*4ae0*/  HGMMA.64x96x16.F32.BF16 R152, gdesc[UR48], R152, gsb0 ;  /* 0x01600000309879f0 */ /* 0x000fe60008001898 */
[----:B------:R-:W-:Y:S02]  /*4af0*/  WARPGROUP.DEPBAR.LE gsb0, 0x0 ;  /* 0x00008000000079c5 */ /* 0x000fe40000010000 */
[----:B------:R-:W-:Y:S05]  /*4b00*/  @!P0 BRA `(.L_x_10188) ;  /* 0x0000000000048947 */ /* 0x000fea0003800000 */
[----:B------:R-:W-:Y:S01]  /*4b10*/  BPT.TRAP 0x1 ;  /* 0x000000040000795c */ /* 0x000fe20000300000 */
.L_x_10188:
[----:B------:R1:W2:Y:S01]  /*4b20*/  SYNCS.PHASECHK.TRANS64.TRYWAIT P2, [UR5+0x32450], R0 ;  /* 0x03245000ff0075a7 */ /* 0x0002a20008040145 */
[----:B------:R-:W-:Y:S05]  /*4b30*/  @!P0 BRA `(.L_x_10189) ;  /* 0x0000000000048947 */ /* 0x000fea0003800000 */
[----:B------:R-:W-:Y:S01]  /*4b40*/  BPT.TRAP 0x1 ;  /* 0x000000040000795c */ /* 0x000fe20000300000 */
.L_x_10189:
[----:B--2---:R-:W-:Y:S05]  /*4b50*/  @P2 BRA `(.L_x_10190) ;  /* 0x0000000000082947 */ /* 0x004fea0003800000 */
[----:B------:R-:W2:Y:S02]  /*4b60*/  SYNCS.PHASECHK.TRANS64.TRYWAIT P2, [UR5+0x32450], R0 ;  /* 0x03245000ff0075a7 */ /* 0x000ea40008040145 */
[----:B--2---:R-:W-:Y:S05]  /*4b70*/  @!P2 BRA `(.L_x_10191) ;  /* 0x000000dc00dca947 */ /* 0x004fea0003800000 */
.L_x_10190:
[----:B------:R-:W-:Y:S01]  /*4b80*/  R2UR UR48, R10 ;  /* 0x000000000a3072ca */ /* 0x000fe200000e0000 */
[----:B------:R-:W-:Y:S01]  /*4b90*/  UIMAD UR6, UR38, 0xc00, UR60 ;  /* 0x00000c00260678a4 */ /* 0x000fe2000f8e023c */
[----:B------:R-:W-:Y:S01]  /*4ba0*/  R2UR UR49, R11 ;  /* 0x000000000b3172ca */ /* 0x000fe200000e0000 */
[----:B------:R-:W-:Y:S01]  /*4bb0*/  WARPGROUP.ARRIVE ;  /* 0x00000000000079c5 */ /* 0x000fe20000000000 */
[----:B------:R-:W-:Y:S01]  /*4bc0*/  UMOV UR51, 0x40000040 ;  /* 0x4000004000337882 */ /* 0x000fe20000000000 */
[----:B------:R-:W-:-:S04]  /*4bd0*/  UIADD3 UR10, UR6, 0x304, URZ ;  /* 0x00000304060a7890 */ /* 0x000fc8000fffe03f */
[----:B--2---:R-:W2:Y:S01]  /*4be0*/  S2R R210, SR_TID.X ;  /* 0x0000000000d27919 */ /* 0x004ea20000002100 */
[----:B------:R-:W-:Y:S01]  /*4bf0*/  UMOV UR11, 0x40000040 ;  /* 0x40000040000b7882 */ /* 0x000fe20000000000 */
[----:B------:R-:W-:Y:S01]  /*4c00*/  UMOV UR50, UR6 ;  /* 0x0000000600327c82 */ /* 0x000fe20008000000 */
[----:B------:R-:W-:Y:S01]  /*4c10*/  UIADD3 UR14, UR6, 0x306, URZ ;  /* 0x00000306060e7890 */ /* 0x000fe2000fffe03f */
[----:B------:R-:W-:Y:S01]  /*4c20*/  UMOV UR15, 0x40000040 ;  /* 0x40000040000f7882 */ /* 0x000fe20000000000 */
[----:B------:R-:W-:Y:S01]  /*4c30*/  UIADD3 UR18, UR6, 0x600, URZ ;  /* 0x0000060006127890 */ /* 0x000fe2000fffe03f */
[----:B------:R-:W-:Y:S01]  /*4c40*/  UMOV UR19, 0x40000040 ;  /* 0x4000004000137882 */ /* 0x000fe20000000000 */
[----:B------:R-:W-:Y:S01]  /*4c50*/  HGMMA.64x96x16.F32.BF16 R152, gdesc[UR48], R152, gsb0 ;  /* 0x01600000309879f0 */ /* 0x000fe20008001898 */
[----:B------:R-:W-:Y:S01]  /*4c60*/  R2UR UR48, R8 ;  /* 0x00000000083072ca */ /* 0x000fe200000e0000 */
[----:B------:R-:W-:Y:S01]  /*4c70*/  UIADD3 UR50, UR6, 0x2, URZ ;  /* 0x0000000206327890 */ /* 0x000fe2000fffe03f */
[----:B------:R-:W-:Y:S01]  /*4c80*/  R2UR UR49, R9 ;  /* 0x00000000093172ca */ /* 0x000fe200000e0000 */
        /* <DEDUP_REMOVED lines=13> */
[----:B--2---:R-:W-:-:S04]  /*4d60*/  SHF.R.U32.HI R210, RZ, 0x7, R210 ;  /* 0x00000007ffd27819 */ /* 0x004fc800000116d2 */
[----:B01----:R-:W-:Y:S01]  /*4d70*/  IADD3 R0, -R210, 0xb, RZ ;  /* 0x0000000bd2007810 */ /* 0x003fe20007ffe1ff */
        /* <DEDUP_REMOVED lines=69> */
.L_x_10192:
        /* <DEDUP_REMOVED lines=44> */
[----:B------:R-:W-:-:S04]  /*5490*/  UMOV UR15, 0x40000040 ;  /* 0x40000040000f7882 */ /* 0x000fc80000000000 */
        /* <DEDUP_REMOVED lines=38> */
[----:B------:R-:W-:Y:S01]  /*5700*/  MUFU.TANH R196, R196 ;  /* 0x000000c400c47308 */ /* 0x000fe20000002400 */
[----:B--2---:R-:W-:-:S07]  /*5710*/  FMNMX.FTZ R165, R211, R165, !PT ;  /* 0x000000a5d3a57209 */ /* 0x004fce0007810000 */
[----:B------:R-:W-:Y:S01]  /*5720*/  MUFU.TANH R155, R155 ;  /* 0x0000009b009b7308 */ /* 0x000fe20000002400 */
[----:B---3--:R-:W-:-:S05]  /*5730*/  FMNMX.FTZ R165, R197, R165, !PT ;  /* 0x000000a5c5a57209 */ /* 0x008fca0007810000 */
[----:B------:R-:W1:Y:S02]  /*5740*/  SHFL.BFLY PT, R214, R165, 0x2, 0x1f ;  /* 0x0c401f00a5d67f89 */ /* 0x000e6400000e0000 */
[----:B------:R-:W-:Y:S08]  /*5750*/  MUFU.TANH R158, R158 ;  /* 0x0000009e009e7308 */ /* 0x000ff00000002400 */
[----:B------:R-:W-:Y:S08]  /*5760*/  MUFU.TANH R159, R159 ;  /* 0x0000009f009f7308 */ /* 0x000ff00000002400 */
[----:B------:R-:W-:Y:S01]  /*5770*/  MUFU.TANH R162, R162 ;  /* 0x000000a200a27308 */ /* 0x000fe20000002400 */
[----:B-1----:R-:W-:-:S07]  /*5780*/  FMNMX.FTZ R165, R165, R214, !PT ;  /* 0x000000d6a5a57209 */ /* 0x002fce0007810000 */
[----:B------:R-:W-:Y:S01]  /*5790*/  MUFU.TANH R163, R163 ;  /* 0x000000a300a37308 */ /* 0x000fe20000002400 */
[----:B------:R-:W1:Y:S07]  /*57a0*/  SHFL.BFLY PT, R154, R165, 0x1, 0x1f ;  /* 0x0c201f00a59a7f89 */ /* 0x000e6e00000e0000 */
[----:B------:R-:W-:Y:S08]  /*57b0*/  MUFU.TANH R166, R166 ;  /* 0x000000a600a67308 */ /* 0x000ff00000002400 */
[----:B------:R-:W-:Y:S08]  /*57c0*/  MUFU.TANH R167, R167 ;  /* 0x000000a700a77308 */ /* 0x000ff00000002400 */
[----:B------:R-:W-:Y:S01]  /*57d0*/  MUFU.TANH R170, R170 ;  /* 0x000000aa00aa7308 */ /* 0x000fe20000002400 */
[----:B-1----:R-:W-:-:S05]  /*57e0*/  FMNMX.FTZ R165, R165, R154, !PT ;  /* 0x0000009aa5a57209 */ /* 0x002fca0007810000 */
        /* <DEDUP_REMOVED lines=30> */
[-C--:B-1----:R-:W-:Y:S01]  /*59d0*/  FMUL.FTZ R24, R24, R209.reuse ;  /* 0x000000d118187220 */ /* 0x082fe20000410000 */
[----:B------:R1:W3:Y:S01]  /*59e0*/  MUFU.EX2 R154, R153 ;  /* 0x00000099009a7308 */ /* 0x0002e20000000800 */
[-C--:B------:R-:W-:Y:S01]  /*59f0*/  FMUL.FTZ R25, R25, R209.reuse ;  /* 0x000000d119197220 */ /* 0x080fe20000410000 */
[-C--:B------:R-:W-:Y:S01]  /*5a00*/  FMUL.FTZ R28, R28, R209.reuse ;  /* 0x000000d11c1c7220 */ /* 0x080fe20000410000 */
[----:B--2---:R-:W-:Y:S01]  /*5a10*/  FFMA.FTZ R20, R209, R20, R152 ;  /* 0x00000014d1147223 */ /* 0x004fe20000010098 */
[-C--:B------:R-:W-:Y:S01]  /*5a20*/  FMUL.FTZ R29, R29, R209.reuse ;  /* 0x000000d11d1d7220 */ /* 0x080fe20000410000 */
[-C--:B------:R-:W-:Y:S01]  /*5a30*/  FMUL.FTZ R32, R32, R209.reuse ;  /* 0x000000d120207220 */ /* 0x080fe20000410000 */
[-C--:B------:R-:W-:Y:S01]  /*5a40*/  FMUL.FTZ R33, R33, R209.reuse ;  /* 0x000000d121217220 */ /* 0x080fe20000410000 */
[-C--:B------:R-:W-:Y:S01]  /*5a50*/  FMUL.FTZ R36, R36, R209.reuse ;  /* 0x000000d124247220 */ /* 0x080fe20000410000 */
[-C--:B------:R-:W-:Y:S01]  /*5a60*/  FMUL.FTZ R37, R37, R209.reuse ;  /* 0x000000d125257220 */ /* 0x080fe20000410000 */
[----:B-1----:R-:W-:Y:S01]  /*5a70*/  FMUL.FTZ R153, R171, UR6 ;  /* 0x00000006ab997c20 */ /* 0x002fe20008410000 */
[-C--:B------:R-:W-:Y:S01]  /*5a80*/  FMUL.FTZ R40, R40, R209.reuse ;  /* 0x000000d128287220 */ /* 0x080fe20000410000 */
[----:B------:R1:W-:Y:S01]  /*5a90*/  MUFU.EX2 R171, R157 ;  /* 0x0000009d00ab7308 */ /* 0x0003e20000000800 */
[-C--:B------:R-:W-:Y:S01]  /*5aa0*/  FMUL.FTZ R41, R41, R209.reuse ;  /* 0x000000d129297220 */ /* 0x080fe20000410000 */
[-C--:B------:R-:W-:Y:S01]  /*5ab0*/  FMUL.FTZ R44, R44, R209.reuse ;  /* 0x000000d12c2c7220 */ /* 0x080fe20000410000 */
[-C--:B------:R-:W-:Y:S01]  /*5ac0*/  FMUL.FTZ R45, R45, R209.reuse ;  /* 0x000000d12d2d7220 */ /* 0x080fe20000410000 */
[-C--:B------:R-:W-:Y:S01]  /*5ad0*/  FMUL.FTZ R48, R48, R209.reuse ;  /* 0x000000d130307220 */ /* 0x080fe20000410000 */
[-C--:B------:R-:W-:Y:S01]  /*5ae0*/  FMUL.FTZ R49, R49, R209.reuse ;  /* 0x000000d131317220 */ /* 0x080fe20000410000 */
[C---:B---3--:R-:W-:Y:S01]  /*5af0*/  FADD.FTZ R20, R154.reuse, R20 ;  /* 0x000000149a147221 */ /* 0x048fe20000010000 */
[----:B------:R-:W-:Y:S01]  /*5b00*/  F2FP.BF16.F32.PACK_AB R152, R154, R152 ;  /* 0x000000989a98723e */ /* 0x000fe200000010ff */
[----:B------:R-:W-:Y:S01]  /*5b10*/  MUFU.TANH R153, R153 ;  /* 0x0000009900997308 */ /* 0x000fe20000002400 */
[----:B-1----:R-:W-:Y:S01]  /*5b20*/  FMUL.FTZ R157, R178, UR6 ;  /* 0x00000006b29d7c20 */ /* 0x002fe20008410000 */
[----:B------:R-:W-:Y:S01]  /*5b30*/  FMUL.FTZ R178, R182, UR6 ;  /* 0x00000006b6b27c20 */ /* 0x000fe20008410000 */
[----:B------:R-:W-:Y:S01]  /*5b40*/  FMUL.FTZ R182, R186, UR6 ;  /* 0x00000006bab67c20 */ /* 0x000fe20008410000 */
[----:B------:R-:W-:Y:S01]  /*5b50*/  FMUL.FTZ R186, R190, UR6 ;  /* 0x00000006beba7c20 */ /* 0x000fe20008410000 */
[----:B------:R-:W-:Y:S01]  /*5b60*/  FMUL.FTZ R190, R194, UR6 ;  /* 0x00000006c2be7c20 */ /* 0x000fe20008410000 */
[----:B------:R-:W-:Y:S01]  /*5b70*/  FMUL.FTZ R194, R198, UR6 ;  /* 0x00000006c6c27c20 */ /* 0x000fe20008410000 */
        /* <DEDUP_REMOVED lines=10> */
[----:B-1----:R-:W-:Y:S01]  /*5c20*/  FMUL.FTZ R156, R175, UR6 ;  /* 0x00000006af9c7c20 */ /* 0x002fe20008410000 */
[----:B------:R-:W-:Y:S01]  /*5c30*/  FMUL.FTZ R175, R179, UR6 ;  /* 0x00000006b3af7c20 */ /* 0x000fe20008410000 */
[----:B------:R-:W-:Y:S01]  /*5c40*/  FMUL.FTZ R179, R183, UR6 ;  /* 0x00000006b7b37c20 */ /* 0x000fe20008410000 */
[----:B------:R-:W-:Y:S01]  /*5c50*/  FMUL.FTZ R183, R187, UR6 ;  /* 0x00000006bbb77c20 */ /* 0x000fe20008410000 */
[----:B------:R-:W-:Y:S01]  /*5c60*/  FMUL.FTZ R187, R191, UR6 ;  /* 0x00000006bfbb7c20 */ /* 0x000fe20008410000 */
[----:B------:R-:W-:Y:S01]  /*5c70*/  FMUL.FTZ R191, R195, UR6 ;  /* 0x00000006c3bf7c20 */ /* 0x000fe20008410000 */
[----:B------:R-:W-:Y:S01]  /*5c80*/  FMUL.FTZ R195, R199, UR6 ;  /* 0x00000006c7c37c20 */ /* 0x000fe20008410000 */
[----:B------:R-:W1:Y:S01]  /*5c90*/  MUFU.TANH R156, R156 ;  /* 0x0000009c009c7308 */ /* 0x000e620000002400 */
[----:B--2---:R-:W-:Y:S01]  /*5ca0*/  FADD.FTZ R20, R154, R20 ;  /* 0x000000149a147221 */ /* 0x004fe20000010000 */
[C---:B------:R-:W-:Y:S01]  /*5cb0*/  F2FP.BF16.F32.PACK_AB R154, R171.reuse, R154 ;  /* 0x0000009aab9a723e */ /* 0x040fe200000010ff */
[----:B------:R-:W-:Y:S01]  /*5cc0*/  UIADD3 UR6, UR5, 0x32440, URZ ;  /* 0x0003244005067890 */ /* 0x000fe2000fffe03f */
[----:B------:R-:W-:Y:S01]  /*5cd0*/  FMUL.FTZ R68, R68, R209 ;  /* 0x000000d144447220 */ /* 0x000fe20000410000 */
[----:B------:R-:W-:Y:S01]  /*5ce0*/  FADD.FTZ R20, R171, R20 ;  /* 0x00000014ab147221 */ /* 0x000fe20000010000 */
[----:B------:R-:W-:Y:S01]  /*5cf0*/  FMNMX.FTZ R171, R196, R21, !PT ;  /* 0x00000015c4ab7209 */ /* 0x000fe20007810000 */
[----:B------:R-:W-:Y:S01]  /*5d00*/  UPRMT UR11, UR54, 0x654, UR6 ;  /* 0x00000654360b7896 */ /* 0x000fe20008000006 */
[----:B------:R-:W2:Y:S01]  /*5d10*/  MUFU.TANH R175, R175 ;  /* 0x000000af00af7308 */ /* 0x000ea20000002400 */
[----:B------:R-:W-:Y:S01]  /*5d20*/  FMUL.FTZ R69, R69, R209 ;  /* 0x000000d145457220 */ /* 0x000fe20000410000 */
[----:B------:R-:W-:Y:S01]  /*5d30*/  FMNMX.FTZ R171, R155, R171, !PT ;  /* 0x000000ab9bab7209 */ /* 0x000fe20007810000 */
[-C--:B------:R-:W-:Y:S01]  /*5d40*/  FMUL.FTZ R72, R72, R209.reuse ;  /* 0x000000d148487220 */ /* 0x080fe20000410000 */
[-C--:B------:R-:W-:Y:S01]  /*5d50*/  FMUL.FTZ R73, R73, R209.reuse ;  /* 0x000000d149497220 */ /* 0x080fe20000410000 */
[----:B------:R-:W-:Y:S01]  /*5d60*/  FMUL.FTZ R76, R76, R209 ;  /* 0x000000d14c4c7220 */ /* 0x000fe20000410000 */
[----:B------:R-:W-:Y:S01]  /*5d70*/  FMNMX.FTZ R171, R158, R171, !PT ;  /* 0x000000ab9eab7209 */ /* 0x000fe20007810000 */
[----:B------:R-:W-:Y:S01]  /*5d80*/  FMUL.FTZ R77, R77, R209 ;  /* 0x000000d14d4d7220 */ /* 0x000fe20000410000 */
[----:B------:R-:W3:Y:S01]  /*5d90*/  MUFU.TANH R178, R178 ;  /* 0x000000b200b27308 */ /* 0x000ee20000002400 */
[----:B------:R-:W-:Y:S01]  /*5da0*/  SYNCS.ARRIVE.TRANS64.RED.A1T0 RZ, [UR11], RZ ;  /* 0x000000ffffff79a7 */ /* 0x000fe2000810040b */
[----:B------:R-:W-:Y:S01]  /*5db0*/  FMNMX.FTZ R171, R159, R171, !PT ;  /* 0x000000ab9fab7209 */ /* 0x000fe20007810000 */
[-C--:B------:R-:W-:Y:S01]  /*5dc0*/  FMUL.FTZ R80, R80, R209.reuse ;  /* 0x000000d150507220 */ /* 0x080fe20000410000 */
[-C--:B------:R-:W-:Y:S01]  /*5dd0*/  FMUL.FTZ R81, R81, R209.reuse ;  /* 0x000000d151517220 */ /* 0x080fe20000410000 */
[----:B------:R-:W-:Y:S01]  /*5de0*/  FMUL.FTZ R84, R84, R209 ;  /* 0x000000d154547220 */ /* 0x000fe20000410000 */
[----:B------:R-:W-:Y:S01]  /*5df0*/  FMNMX.FTZ R171, R162, R171, !PT ;  /* 0x000000aba2ab7209 */ /* 0x000fe20007810000 */
[-C--:B------:R-:W-:Y:S01]  /*5e00*/  FMUL.FTZ R85, R85, R209.reuse ;  /* 0x000000d155557220 */ /* 0x080fe20000410000 */
[----:B------:R-:W4:Y:S01]  /*5e10*/  MUFU.TANH R179, R179 ;  /* 0x000000b300b37308 */ /* 0x000f220000002400 */
[----:B------:R-:W-:Y:S01]  /*5e20*/  FMUL.FTZ R88, R88, R209 ;  /* 0x000000d158587220 */ /* 0x000fe20000410000 */
[----:B------:R-:W-:Y:S01]  /*5e30*/  FMNMX.FTZ R171, R163, R171, !PT ;  /* 0x000000aba3ab7209 */ /* 0x000fe20007810000 */
[-C--:B------:R-:W-:Y:S01]  /*5e40*/  FMUL.FTZ R89, R89, R209.reuse ;  /* 0x000000d159597220 */ /* 0x080fe20000410000 */
[-C--:B------:R-:W-:Y:S01]  /*5e50*/  FMUL.FTZ R92, R92, R209.reuse ;  /* 0x000000d15c5c7220 */ /* 0x080fe20000410000 */
[----:B------:R-:W-:Y:S01]  /*5e60*/  FMUL.FTZ R93, R93, R209 ;  /* 0x000000d15d5d7220 */ /* 0x000fe20000410000 */
[----:B------:R-:W-:Y:S01]  /*5e70*/  FMNMX.FTZ R171, R166, R171, !PT ;  /* 0x000000aba6ab7209 */ /* 0x000fe20007810000 */
[-C--:B------:R-:W-:Y:S01]  /*5e80*/  FMUL.FTZ R96, R96, R209.reuse ;  /* 0x000000d160607220 */ /* 0x080fe20000410000 */
[----:B------:R-:W5:Y:S01]  /*5e90*/  MUFU.TANH R182, R182 ;  /* 0x000000b600b67308 */ /* 0x000f620000002400 */
[----:B------:R-:W-:Y:S01]  /*5ea0*/  FMUL.FTZ R97, R97, R209 ;  /* 0x000000d161617220 */ /* 0x000fe20000410000 */
[----:B------:R-:W-:Y:S01]  /*5eb0*/  FMNMX.FTZ R171, R167, R171, !PT ;  /* 0x000000aba7ab7209 */ /* 0x000fe20007810000 */
[-C--:B------:R-:W-:Y:S01]  /*5ec0*/  FMUL.FTZ R100, R100, R209.reuse ;  /* 0x000000d164647220 */ /* 0x080fe20000410000 */
[-C--:B------:R-:W-:Y:S01]  /*5ed0*/  FMUL.FTZ R101, R101, R209.reuse ;  /* 0x000000d165657220 */ /* 0x080fe20000410000 */
[----:B------:R-:W-:Y:S01]  /*5ee0*/  FMUL.FTZ R104, R104, R209 ;  /* 0x000000d168687220 */ /* 0x000fe20000410000 */
[----:B------:R-:W-:Y:S01]  /*5ef0*/  FMNMX.FTZ R171, R170, R171, !PT ;  /* 0x000000abaaab7209 */ /* 0x000fe20007810000 */
[-C--:B------:R-:W-:Y:S01]  /*5f00*/  FMUL.FTZ R105, R105, R209.reuse ;  /* 0x000000d169697220 */ /* 0x080fe20000410000 */
[----:B------:R-:W0:Y:S01]  /*5f10*/  MUFU.TANH R183, R183 ;  /* 0x000000b700b77308 */ /* 0x000e220000002400 */
        /* <DEDUP_REMOVED lines=9> */
[----:B-1----:R-:W-:Y:S01]  /*5fb0*/  FMNMX.FTZ R171, R156, R171, !PT ;  /* 0x000000ab9cab7209 */ /* 0x002fe20007810000 */
[-C--:B------:R-:W-:Y:S01]  /*5fc0*/  FMUL.FTZ R120, R120, R209.reuse ;  /* 0x000000d178787220 */ /* 0x080fe20000410000 */
[-C--:B------:R-:W-:Y:S01]  /*5fd0*/  FMUL.FTZ R121, R121, R209.reuse ;  /* 0x000000d179797220 */ /* 0x080fe20000410000 */
[----:B------:R-:W-:Y:S01]  /*5fe0*/  FMUL.FTZ R124, R124, R209 ;  /* 0x000000d17c7c7220 */ /* 0x000fe20000410000 */
[----:B------:R-:W-:Y:S01]  /*5ff0*/  FMNMX.FTZ R171, R157, R171, !PT ;  /* 0x000000ab9dab7209 */ /* 0x000fe20007810000 */
[-C--:B------:R-:W-:Y:S01]  /*6000*/  FMUL.FTZ R125, R125, R209.reuse ;  /* 0x000000d17d7d7220 */ /* 0x080fe20000410000 */
[----:B------:R-:W1:Y:S01]  /*6010*/  MUFU.TANH R187, R187 ;  /* 0x000000bb00bb7308 */ /* 0x000e620000002400 */
[----:B------:R-:W-:Y:S01]  /*6020*/  FMUL.FTZ R128, R128, R209 ;  /* 0x000000d180807220 */ /* 0x000fe20000410000 */
[----:B--2---:R-:W-:Y:S01]  /*6030*/  FMNMX.FTZ R171, R175, R171, !PT ;  /* 0x000000abafab7209 */ /* 0x004fe20007810000 */
[-C--:B------:R-:W-:Y:S01]  /*6040*/  FMUL.FTZ R129, R129, R209.reuse ;  /* 0x000000d181817220 */ /* 0x080fe20000410000 */
[-C--:B------:R-:W-:Y:S01]  /*6050*/  FMUL.FTZ R132, R132, R209.reuse ;  /* 0x000000d184847220 */ /* 0x080fe20000410000 */
[----:B------:R-:W-:Y:S01]  /*6060*/  FMUL.FTZ R133, R133, R209 ;  /* 0x000000d185857220 */ /* 0x000fe20000410000 */
[----:B---3--:R-:W-:Y:S01]  /*6070*/  FMNMX.FTZ R171, R178, R171, !PT ;  /* 0x000000abb2ab7209 */ /* 0x008fe20007810000 */
[-C--:B------:R-:W-:Y:S01]  /*6080*/  FMUL.FTZ R136, R136, R209.reuse ;  /* 0x000000d188887220 */ /* 0x080fe20000410000 */
[----:B------:R-:W2:Y:S01]  /*6090*/  MUFU.TANH R190, R190 ;  /* 0x000000be00be7308 */ /* 0x000ea20000002400 */
[----:B------:R-:W-:Y:S01]  /*60a0*/  FMUL.FTZ R137, R137, R209 ;  /* 0x000000d189897220 */ /* 0x000fe20000410000 */
[----:B----4-:R-:W-:Y:S01]  /*60b0*/  FMNMX.FTZ R171, R179, R171, !PT ;  /* 0x000000abb3ab7209 */ /* 0x010fe20007810000 */
[-C--:B------:R-:W-:Y:S01]  /*60c0*/  FMUL.FTZ R140, R140, R209.reuse ;  /* 0x000000d18c8c7220 */ /* 0x080fe20000410000 */
[-C--:B------:R-:W-:Y:S01]  /*60d0*/  FMUL.FTZ R141, R141, R209.reuse ;  /* 0x000000d18d8d7220 */ /* 0x080fe20000410000 */
[----:B------:R-:W-:Y:S01]  /*60e0*/  FMUL.FTZ R144, R144, R209 ;  /* 0x000000d190907220 */ /* 0x000fe20000410000 */
[----:B-----5:R-:W-:Y:S01]  /*60f0*/  FMNMX.FTZ R171, R182, R171, !PT ;  /* 0x000000abb6ab7209 */ /* 0x020fe20007810000 */
[-C--:B------:R-:W-:Y:S01]  /*6100*/  FMUL.FTZ R145, R145, R209.reuse ;  /* 0x000000d191917220 */ /* 0x080fe20000410000 */
[----:B------:R-:W3:Y:S01]  /*6110*/  MUFU.TANH R191, R191 ;  /* 0x000000bf00bf7308 */ /* 0x000ee20000002400 */
[----:B------:R-:W-:Y:S01]  /*6120*/  FMUL.FTZ R148, R148, R209 ;  /* 0x000000d194947220 */ /* 0x000fe20000410000 */
[----:B0-----:R-:W-:Y:S01]  /*6130*/  FMNMX.FTZ R171, R183, R171, !PT ;  /* 0x000000abb7ab7209 */ /* 0x001fe20007810000 */
[----:B------:R-:W-:Y:S01]  /*6140*/  FMUL.FTZ R149, R149, R209 ;  /* 0x000000d195957220 */ /* 0x000fe20000410000 */
[----:B------:R-:W-:-:S02]  /*6150*/  UIMAD UR6, UR38, 0xc00, UR7 ;  /* 0x00000c00260678a4 */ /* 0x000fc4000f8e0207 */
[----:B------:R-:W-:Y:S02]  /*6160*/  FMNMX.FTZ R171, R186, R171, !PT ;  /* 0x000000abbaab7209 */ /* 0x000fe40007810000 */
[----:B------:R-:W0:Y:S02]  /*6170*/  MUFU.TANH R194, R194 ;  /* 0x000000c200c27308 */ /* 0x000e240000002400 */
[----:B-1----:R-:W-:Y:S01]  /*6180*/  FMNMX.FTZ R171, R187, R171, !PT ;  /* 0x000000abbbab7209 */ /* 0x002fe20007810000 */
[----:B------:R-:W-:-:S03]  /*6190*/  UMOV UR14, UR6 ;  /* 0x00000006000e7c82 */ /* 0x000fc60008000000 */
[----:B--2---:R-:W-:Y:S02]  /*61a0*/  FMNMX.FTZ R171, R190, R171, !PT ;  /* 0x000000abbeab7209 */ /* 0x004fe40007810000 */
[----:B------:R-:W1:Y:S02]  /*61b0*/  MUFU.TANH R195, R195 ;  /* 0x000000c300c37308 */ /* 0x000e640000002400 */
[----:B---3--:R-:W-:-:S06]  /*61c0*/  FMNMX.FTZ R171, R191, R171, !PT ;  /* 0x000000abbfab7209 */ /* 0x008fcc0007810000 */
[----:B------:R-:W-:Y:S01]  /*61d0*/  MUFU.EX2 R161, R161 ;  /* 0x000000a100a17308 */ /* 0x000fe20000000800 */
[----:B0-----:R-:W-:-:S07]  /*61e0*/  FMNMX.FTZ R171, R194, R171, !PT ;  /* 0x000000abc2ab7209 */ /* 0x001fce0007810000 */
[----:B------:R-:W-:Y:S01]  /*61f0*/  MUFU.EX2 R210, R210 ;  /* 0x000000d200d27308 */ /* 0x000fe20000000800 */
[----:B-1----:R-:W-:-:S05]  /*6200*/  FMNMX.FTZ R171, R195, R171, !PT ;  /* 0x000000abc3ab7209 */ /* 0x002fca0007810000 */
[----:B------:R-:W0:Y:S02]  /*6210*/  SHFL.BFLY PT, R198, R171, 0x2, 0x1f ;  /* 0x0c401f00abc67f89 */ /* 0x000e2400000e0000 */
        /* <DEDUP_REMOVED lines=9> */
[----:B0-----:R-:W-:-:S05]  /*62b0*/  FMNMX.FTZ R171, R171, R198, !PT ;  /* 0x000000c6abab7209 */ /* 0x001fca0007810000 */
[C---:B------:R-:W-:Y:S01]  /*62c0*/  FADD.FTZ R198, -R171.reuse, R21 ;  /* 0x00000015abc67221 */ /* 0x040fe20000010100 */
[----:B------:R-:W-:Y:S01]  /*62d0*/  FMUL.FTZ R21, R171, UR10 ;  /* 0x0000000aab157c20 */ /* 0x000fe20008410000 */
[----:B------:R-:W-:Y:S02]  /*62e0*/  MUFU.EX2 R197, R197 ;  /* 0x000000c500c57308 */ /* 0x000fe40000000800 */
[----:B------:R-:W-:Y:S01]  /*62f0*/  FMUL.FTZ R198, R198, UR10 ;  /* 0x0000000ac6c67c20 */ /* 0x000fe20008410000 */
[--C-:B------:R-:W-:Y:S01]  /*6300*/  FFMA.FTZ R215, R156, UR10, -R21.reuse ;  /* 0x0000000a9cd77c23 */ /* 0x100fe20008010815 */
[--C-:B------:R-:W-:Y:S01]  /*6310*/  FFMA.FTZ R196, R196, UR10, -R21.reuse ;  /* 0x0000000ac4c47c23 */ /* 0x100fe20008010815 */
[----:B------:R-:W0:Y:S01]  /*6320*/  S2R R156, SR_TID.X ;  /* 0x00000000009c7919 */ /* 0x000e220000002100 */
        /* <DEDUP_REMOVED lines=24> */
[----:B------:R-:W-:Y:S01]  /*64b0*/  FFMA.FTZ R21, R195, UR10, -R21 ;  /* 0x0000000ac3157c23 */ /* 0x000fe20008010815 */
[-C--:B-1----:R-:W-:Y:S01]  /*64c0*/  FMUL.FTZ R26, R26, R198.reuse ;  /* 0x000000c61a1a7220 */ /* 0x082fe20000410000 */
[----:B------:R-:W-:Y:S01]  /*64d0*/  FMUL.FTZ R27, R27, R198 ;  /* 0x000000c61b1b7220 */ /* 0x000fe20000410000 */
[----:B------:R-:W-:Y:S01]  /*64e0*/  MUFU.EX2 R195, R159 ;  /* 0x0000009f00c37308 */ /* 0x000fe20000000800 */
[----:B--2---:R-:W-:Y:S01]  /*64f0*/  FFMA.FTZ R196, R198, R208, R153 ;  /* 0x000000d0c6c47223 */ /* 0x004fe20000010099 */
[-C--:B------:R-:W-:Y:S01]  /*6500*/  FMUL.FTZ R30, R30, R198.reuse ;  /* 0x000000c61e1e7220 */ /* 0x080fe20000410000 */
[-C--:B------:R-:W-:Y:S01]  /*6510*/  FMUL.FTZ R31, R31, R198.reuse ;  /* 0x000000c61f1f7220 */ /* 0x080fe20000410000 */
[----:B0-----:R-:W-:Y:S01]  /*6520*/  SHF.R.U32.HI R156, RZ, 0x7, R156 ;  /* 0x00000007ff9c7819 */ /* 0x001fe2000001169c */
[-C--:B------:R-:W-:Y:S01]  /*6530*/  FMUL.FTZ R34, R34, R198.reuse ;  /* 0x000000c622227220 */ /* 0x080fe20000410000 */
[-C--:B------:R-:W-:Y:S01]  /*6540*/  FMUL.FTZ R35, R35, R198.reuse ;  /* 0x000000c623237220 */ /* 0x080fe20000410000 */
[-C--:B------:R-:W-:Y:S01]  /*6550*/  FMUL.FTZ R38, R38, R198.reuse ;  /* 0x000000c626267220 */ /* 0x080fe20000410000 */
[----:B------:R-:W-:Y:S01]  /*6560*/  FMUL.FTZ R39, R39, R198 ;  /* 0x000000c627277220 */ /* 0x000fe20000410000 */
[----:B------:R-:W-:-:S02]  /*6570*/  VIADD R156, R156, 0x8 ;  /* 0x000000089c9c7836 */ /* 0x000fc40000000000 */
[C---:B---3--:R-:W-:Y:S01]  /*6580*/  FADD.FTZ R196, R155.reuse, R196 ;  /* 0x000000c49bc47221 */ /* 0x048fe20000010000 */
[----:B------:R-:W-:Y:S01]  /*6590*/  F2FP.BF16.F32.PACK_AB R153, R155, R153 ;  /* 0x000000999b99723e */ /* 0x000fe200000010ff */
[-C--:B------:R-:W-:Y:S01]  /*65a0*/  FMUL.FTZ R42, R42, R198.reuse ;  /* 0x000000c62a2a7220 */ /* 0x080fe20000410000 */
[----:B------:R-:W0:Y:S01]  /*65b0*/  MUFU.EX2 R155, R158 ;  /* 0x0000009e009b7308 */ /* 0x000e220000000800 */
[----:B------:R1:W-:Y:S01]  /*65c0*/  BAR.SYNC.DEFER_BLOCKING R156, 0x100 ;  /* 0x0004009c0000751d */ /* 0x0003e20000010000 */
        /* <DEDUP_REMOVED lines=56> */
[C---:B------:R-:W-:Y:S01]  /*6950*/  F2FP.BF16.F32.PACK_AB R155, R195.reuse, R155 ;  /* 0x0000009bc39b723e */ /* 0x040fe200000010ff */
[----:B-1----:R-:W0:Y:S02]  /*6960*/  MUFU.EX2 R156, R160 ;  /* 0x000000a0009c7308 */ /* 0x002e240000000800 */
[----:B------:R-:W-:Y:S01]  /*6970*/  FADD.FTZ R196, R195, R196 ;  /* 0x000000c4c3c47221 */ /* 0x000fe20000010000 */
[----:B------:R-:W-:-:S05]  /*6980*/  WARPGROUP.ARRIVE ;  /* 0x00000000000079c5 */ /* 0x000fca0000000000 */
[----:B------:R-:W1:Y:S01]  /*6990*/  MUFU.EX2 R158, R164 ;  /* 0x000000a4009e7308 */ /* 0x000e620000000800 */
[----:B------:R-:W-:Y:S01]  /*69a0*/  HGMMA.64x256x16.F32.BF16 R24, R152, gdesc[UR12].tnspB, R24, gsb0 ;  /* 0x43e0000c98187df0 */ /* 0x000fe20008001818 */
[----:B------:R-:W-:Y:S01]  /*69b0*/  UIADD3 UR14, UR6, 0x80, URZ ;  /* 0x00000080060e7890 */ /* 0x000fe2000fffe03f */
[----:B------:R-:W-:-:S05]  /*69c0*/  UMOV UR15, 0x40000040 ;  /* 0x40000040000f7882 */ /* 0x000fca0000000000 */
[----:B------:R-:W2:Y:S01]  /*69d0*/  MUFU.EX2 R164, R162 ;  /* 0x000000a200a47308 */ /* 0x000ea20000000800 */
[----:B0-----:R-:W-:Y:S01]  /*69e0*/  FADD.FTZ R20, R156, R20 ;  /* 0x000000149c147221 */ /* 0x001fe20000010000 */
[----:B------:R-:W-:-:S03]  /*69f0*/  F2FP.BF16.F32.PACK_AB R156, R161, R156 ;  /* 0x0000009ca19c723e */ /* 0x000fc600000010ff */
[----:B------:R-:W-:-:S03]  /*6a00*/  FADD.FTZ R20, R161, R20 ;  /* 0x00000014a1147221 */ /* 0x000fc60000010000 */
[----:B------:R-:W0:Y:S01]  /*6a10*/  MUFU.EX2 R198, R163 ;  /* 0x000000a300c67308 */ /* 0x000e220000000800 */
[----:B-1----:R-:W-:Y:S01]  /*6a20*/  FADD.FTZ R20, R158, R20 ;  /* 0x000000149e147221 */ /* 0x002fe20000010000 */
[----:B------:R-:W-:-:S03]  /*6a30*/  F2FP.BF16.F32.PACK_AB R158, R210, R158 ;  /* 0x0000009ed29e723e */ /* 0x000fc600000010ff */
[----:B------:R-:W-:-:S03]  /*6a40*/  FADD.FTZ R20, R210, R20 ;  /* 0x00000014d2147221 */ /* 0x000fc60000010000 */
[----:B------:R-:W1:Y:S01]  /*6a50*/  MUFU.EX2 R199, R199 ;  /* 0x000000c700c77308 */ /* 0x000e620000000800 */
[----:B--2---:R-:W-:-:S07]  /*6a60*/  FADD.FTZ R196, R164, R196 ;  /* 0x000000c4a4c47221 */ /* 0x004fce0000010000 */
[----:B------:R-:W2:Y:S01]  /*6a70*/  MUFU.EX2 R214, R214 ;  /* 0x000000d600d67308 */ /* 0x000ea20000000800 */
[C---:B0-----:R-:W-:Y:S01]  /*6a80*/  F2FP.BF16.F32.PACK_AB R157, R198.reuse, R164 ;  /* 0x000000a4c69d723e */ /* 0x041fe200000010ff */
[----:B------:R-:W-:-:S06]  /*6a90*/  FADD.FTZ R196, R198, R196 ;  /* 0x000000c4c6c47221 */ /* 0x000fcc0000010000 */
[----:B------:R-:W0:Y:S01]  /*6aa0*/  MUFU.EX2 R160, R168 ;  /* 0x000000a800a07308 */ /* 0x000e220000000800 */
[----:B-1----:R-:W-:-:S07]  /*6ab0*/  FADD.FTZ R196, R199, R196 ;  /* 0x000000c4c7c47221 */ /* 0x002fce0000010000 */
[----:B------:R-:W1:Y:S01]  /*6ac0*/  MUFU.EX2 R162, R172 ;  /* 0x000000ac00a27308 */ /* 0x000e620000000800 */
[C---:B--2---:R-:W-:Y:S01]  /*6ad0*/  F2FP.BF16.F32.PACK_AB R159, R214.reuse, R199 ;  /* 0x000000c7d69f723e */ /* 0x044fe200000010ff */
[----:B------:R-:W-:-:S06]  /*6ae0*/  FADD.FTZ R196, R214, R196 ;  /* 0x000000c4d6c47221 */ /* 0x000fcc0000010000 */
        /* <DEDUP_REMOVED lines=19> */
[----:B0-----:R-:W-:-:S07]  /*6c20*/  FADD.FTZ R196, R166, R196 ;  /* 0x000000c4a6c47221 */ /* 0x001fce0000010000 */
[----:B------:R-:W0:Y:S01]  /*6c30*/  MUFU.EX2 R179, R179 ;  /* 0x000000b300b37308 */ /* 0x000e220000000800 */
[----:B-1----:R-:W-:-:S07]  /*6c40*/  FADD.FTZ R196, R175, R196 ;  /* 0x000000c4afc47221 */ /* 0x002fce0000010000 */
[----:B------:R-:W-:Y:S01]  /*6c50*/  MUFU.EX2 R182, R182 ;  /* 0x000000b600b67308 */ /* 0x000fe20000000800 */
[----:B--2---:R-:W-:-:S07]  /*6c60*/  FADD.FTZ R196, R178, R196 ;  /* 0x000000c4b2c47221 */ /* 0x004fce0000010000 */
[----:B------:R-:W-:Y:S08]  /*6c70*/  MUFU.EX2 R183, R183 ;  /* 0x000000b700b77308 */ /* 0x000ff00000000800 */
[----:B------:R-:W-:Y:S08]  /*6c80*/  MUFU.EX2 R186, R186 ;  /* 0x000000ba00ba7308 */ /* 0x000ff00000000800 */
[----:B------:R-:W-:Y:S08]  /*6c90*/  MUFU.EX2 R187, R187 ;  /* 0x000000bb00bb7308 */ /* 0x000ff00000000800 */
[----:B------:R-:W-:Y:S08]  /*6ca0*/  MUFU.EX2 R190, R190 ;  /* 0x000000be00be7308 */ /* 0x000ff00000000800 */
[----:B------:R-:W-:Y:S08]  /*6cb0*/  MUFU.EX2 R191, R191 ;  /* 0x000000bf00bf7308 */ /* 0x000ff00000000800 */
[----:B------:R-:W-:Y:S08]  /*6cc0*/  MUFU.EX2 R194, R194 ;  /* 0x000000c200c27308 */ /* 0x000ff00000000800 */
[----:B------:R-:W-:Y:S01]  /*6cd0*/  MUFU.EX2 R21, R21 ;  /* 0x0000001500157308 */ /* 0x000fe20000000800 */
[----:B------:R-:W-:-:S02]  /*6ce0*/  WARPGROUP.DEPBAR.LE gsb0, 0x0 ;  /* 0x00008000000079c5 */ /* 0x000fc40000010000 */
[----:B------:R-:W-:-:S05]  /*6cf0*/  WARPGROUP.ARRIVE ;  /* 0x00000000000079c5 */ /* 0x000fca0000000000 */
[----:B------:R-:W1:Y:S01]  /*6d00*/  MUFU.EX2 R152, R176 ;  /* 0x000000b000987308 */ /* 0x000e620000000800 */
[----:B------:R-:W-:Y:S02]  /*6d10*/  F2FP.BF16.F32.PACK_AB R153, R175, R166 ;  /* 0x000000a6af99723e */ /* 0x000fe400000010ff */
[C---:B0-----:R-:W-:Y:S01]  /*6d20*/  F2FP.BF16.F32.PACK_AB R155, R179.reuse, R178 ;  /* 0x000000b2b39b723e */ /* 0x041fe200000010ff */
[----:B------:R-:W-:Y:S01]  /*6d30*/  FADD.FTZ R179, R179, R196 ;  /* 0x000000c4b3b37221 */ /* 0x000fe20000010000 */
[----:B------:R-:W-:Y:S01]  /*6d40*/  HGMMA.64x256x16.F32.BF16 R24, R156, gdesc[UR12].tnspB, R24, gsb0 ;  /* 0x43e0000c9c187df0 */ /* 0x000fe20008001818 */
[----:B------:R-:W-:Y:S01]  /*6d50*/  UIADD3 UR14, UR6, 0x100, URZ ;  /* 0x00000100060e7890 */ /* 0x000fe2000fffe03f */
[----:B------:R-:W-:Y:S01]  /*6d60*/  UMOV UR15, 0x40000040 ;  /* 0x40000040000f7882 */ /* 0x000fe20000000000 */
[----:B------:R-:W0:Y:S01]  /*6d70*/  MUFU.EX2 R154, R180 ;  /* 0x000000b4009a7308 */ /* 0x000e220000000800 */
[----:B-1----:R-:W-:Y:S01]  /*6d80*/  FADD.FTZ R20, R152, R20 ;  /* 0x0000001498147221 */ /* 0x002fe20000010000 */
[----:B------:R-:W-:-:S03]  /*6d90*/  F2FP.BF16.F32.PACK_AB R152, R177, R152 ;  /* 0x00000098b198723e */ /* 0x000fc600000010ff */
[----:B------:R-:W-:-:S04]  /*6da0*/  FADD.FTZ R20, R177, R20 ;  /* 0x00000014b1147221 */ /* 0x000fc80000010000 */
[----:B0-----:R-:W-:Y:S01]  /*6db0*/  FADD.FTZ R20, R154, R20 ;  /* 0x000000149a147221 */ /* 0x001fe20000010000 */
[----:B------:R-:W-:-:S03]  /*6dc0*/  F2FP.BF16.F32.PACK_AB R154, R181, R154 ;  /* 0x0000009ab59a723e */ /* 0x000fc600000010ff */
[----:B------:R-:W-:Y:S01]  /*6dd0*/  FADD.FTZ R20, R181, R20 ;  /* 0x00000014b5147221 */ /* 0x000fe20000010000 */
[----:B------:R-:W-:Y:S02]  /*6de0*/  WARPGROUP.DEPBAR.LE gsb0, 0x0 ;  /* 0x00008000000079c5 */ /* 0x000fe40000010000 */
[----:B------:R-:W-:-:S09]  /*6df0*/  WARPGROUP.ARRIVE ;  /* 0x00000000000079c5 */ /* 0x000fd20000000000 */
        /* <DEDUP_REMOVED lines=10> */
[----:B------:R-:W0:Y:S01]  /*6ea0*/  MUFU.EX2 R152, R184 ;  /* 0x000000b800987308 */ /* 0x000e220000000800 */
[----:B------:R-:W-:Y:S01]  /*6eb0*/  F2FP.BF16.F32.PACK_AB R153, R183, R182 ;  /* 0x000000b6b799723e */ /* 0x000fe200000010ff */
[----:B------:R-:W-:Y:S01]  /*6ec0*/  FADD.FTZ R182, R182, R179 ;  /* 0x000000b3b6b67221 */ /* 0x000fe20000010000 */
[----:B------:R-:W-:-:S03]  /*6ed0*/  F2FP.BF16.F32.PACK_AB R155, R187, R186 ;  /* 0x000000babb9b723e */ /* 0x000fc600000010ff */
[----:B------:R-:W-:Y:S02]  /*6ee0*/  FADD.FTZ R183, R183, R182 ;  /* 0x000000b6b7b77221 */ /* 0x000fe40000010000 */
[----:B------:R-:W1:Y:S02]  /*6ef0*/  MUFU.EX2 R154, R188 ;  /* 0x000000bc009a7308 */ /* 0x000e640000000800 */
[----:B------:R-:W-:-:S04]  /*6f00*/  FADD.FTZ R186, R186, R183 ;  /* 0x000000b7baba7221 */ /* 0x000fc80000010000 */
[----:B------:R-:W-:Y:S01]  /*6f10*/  FADD.FTZ R187, R187, R186 ;  /* 0x000000babbbb7221 */ /* 0x000fe20000010000 */
[----:B0-----:R-:W-:Y:S01]  /*6f20*/  FADD.FTZ R20, R152, R20 ;  /* 0x0000001498147221 */ /* 0x001fe20000010000 */
[----:B------:R-:W-:-:S03]  /*6f30*/  F2FP.BF16.F32.PACK_AB R152, R185, R152 ;  /* 0x00000098b998723e */ /* 0x000fc600000010ff */
[----:B------:R-:W-:-:S04]  /*6f40*/  FADD.FTZ R20, R185, R20 ;  /* 0x00000014b9147221 */ /* 0x000fc80000010000 */
[----:B-1----:R-:W-:Y:S01]  /*6f50*/  FADD.FTZ R20, R154, R20 ;  /* 0x000000149a147221 */ /* 0x002fe20000010000 */
[----:B------:R-:W-:-:S03]  /*6f60*/  F2FP.BF16.F32.PACK_AB R154, R189, R154 ;  /* 0x0000009abd9a723e */ /* 0x000fc600000010ff */
[----:B------:R-:W-:Y:S01]  /*6f70*/  FADD.FTZ R20, R189, R20 ;  /* 0x00000014bd147221 */ /* 0x000fe20000010000 */
[----:B------:R-:W-:-:S06]  /*6f80*/  WARPGROUP.ARRIVE ;  /* 0x00000000000079c5 */ /* 0x000fcc0000000000 */
        /* <DEDUP_REMOVED lines=19> */
[----:B------:R-:W-:Y:S03]  /*70c0*/  HGMMA.64x256x16.F32.BF16 R24, R152, gdesc[UR12].tnspB, R24, gsb0 ;  /* 0x43e0000c98187df0 */ /* 0x000fe60008001818 */
[----:B------:R-:W-:Y:S02]  /*70d0*/  WARPGROUP.DEPBAR.LE gsb0, 0x0 ;  /* 0x00008000000079c5 */ /* 0x000fe40000010000 */
[----:B------:R-:W-:Y:S05]  /*70e0*/  @!P0 BRA `(.L_x_10193) ;  /* 0x0000000000048947 */ /* 0x000fea0003800000 */
[----:B------:R-:W-:Y:S01]  /*70f0*/  BPT.TRAP 0x1 ;  /* 0x000000040000795c */ /* 0x000fe20000300000 */
.L_x_10193:
[----:B------:R-:W-:Y:S01]  /*7100*/  UIADD3 UR5, UR5, 0x32460, URZ ;  /* 0x0003246005057890 */ /* 0x000fe2000fffe03f */
[----:B------:R-:W-:Y:S02]  /*7110*/  IMAD.MOV.U32 R21, RZ, RZ, R171 ;  /* 0x000000ffff157224 */ /* 0x000fe400078e00ab */
[----:B------:R-:W-:Y:S01]  /*7120*/  IMAD.MOV.U32 R209, RZ, RZ, R165 ;  /* 0x000000ffffd17224 */ /* 0x000fe200078e00a5 */
[----:B------:R-:W-:-:S09]  /*7130*/  UPRMT UR5, UR54, 0x654, UR5 ;  /* 0x0000065436057896 */ /* 0x000fd20008000005 */
[----:B------:R-:W-:Y:S01]  /*7140*/  SYNCS.ARRIVE.TRANS64.RED.A1T0 RZ, [UR5], RZ ;  /* 0x000000ffffff79a7 */ /* 0x000fe20008100405 */
[----:B------:R-:W-:Y:S05]  /*7150*/  @P1 BRA `(.L_x_10194) ;  /* 0xffffffd4009c1947 */ /* 0x000fea000383ffff */
.L_x_10183:
[----:B------:R-:W2:Y:S01]  /*7160*/  LDL.LU R152, [R1+0x1c] ;  /* 0x00001c0001987983 */ /* 0x000ea20000300800 */
[----:B------:R-:W-:Y:S01]  /*7170*/  UIADD3 UR38, UR38, 0x1, URZ ;  /* 0x0000000126267890 */ /* 0x000fe2000fffe03f */
[----:B------:R0:W-:Y:S06]  /*7180*/  BAR.ARV R0, 0x100 ;  /* 0x000400000000751d */ /* 0x0001ec0000002000 */
[----:B------:R-:W-:Y:S02]  /*7190*/  UISETP.NE.AND UP0, UPT, UR38, 0x2, UPT ;  /* 0x000000022600788c */ /* 0x000fe4000bf05270 */
[----:B------:R-:W-:Y:S06]  /*71a0*/  BAR.ARV 0x8, 0x180 ;  /* 0x0206000000007b1d */ /* 0x000fec0000002000 */
[----:B------:R-:W-:Y:S01]  /*71b0*/  PLOP3.LUT P0, PT, PT, PT, PT, 0x8, 0x0 ;  /* 0x000000000000781c */ /* 0x000fe20003f0e170 */
[----:B------:R-:W-:Y:S01]  /*71c0*/  USEL UR38, UR38, URZ, UP0 ;  /* 0x0000003f26267287 */ /* 0x000fe20008000000 */
[----:B------:R-:W1:Y:S04]  /*71d0*/  SHFL.BFLY PT, R3, R20, 0x2, 0x1f ;  /* 0x0c401f0014037f89 */ /* 0x000e6800000e0000 */
[----:B------:R-:W3:Y:S01]  /*71e0*/  SHFL.BFLY PT, R5, R208, 0x2, 0x1f ;  /* 0x0c401f00d0057f89 */ /* 0x000ee200000e0000 */
[----:B-1----:R-:W-:Y:S01]  /*71f0*/  FADD.FTZ R6, R3, R20 ;  /* 0x0000001403067221 */ /* 0x002fe20000010000 */
[----:B---3--:R-:W-:-:S04]  /*7200*/  FADD.FTZ R7, R5, R208 ;  /* 0x000000d005077221 */ /* 0x008fc80000010000 */
[----:B------:R-:W1:Y:S01]  /*7210*/  SHFL.BFLY PT, R3, R6, 0x1, 0x1f ;  /* 0x0c201f0006037f89 */ /* 0x000e6200000e0000 */
[----:B------:R-:W-:-:S03]  /*7220*/  IMAD.MOV.U32 R5, RZ, RZ, RZ ;  /* 0x000000ffff057224 */ /* 0x000fc600078e00ff */
[----:B------:R-:W3:Y:S01]  /*7230*/  SHFL.BFLY PT, R2, R7, 0x1, 0x1f ;  /* 0x0c201f0007027f89 */ /* 0x000ee200000e0000 */
[----:B-1----:R-:W-:Y:S01]  /*7240*/  FADD.FTZ R8, R6, R3 ;  /* 0x0000000306087221 */ /* 0x002fe20000010000 */
[----:B------:R-:W-:Y:S02]  /*7250*/  IMAD.U32 R6, RZ, RZ, UR10 ;  /* 0x0000000aff067e24 */ /* 0x000fe4000f8e00ff */
[----:B---3--:R-:W-:Y:S02]  /*7260*/  FADD.FTZ R3, R7, R2 ;  /* 0x0000000207037221 */ /* 0x008fe40000010000 */
[----:B------:R-:W-:Y:S01]  /*7270*/  FSETP.NE.FTZ.AND P1, PT, R8, RZ, PT ;  /* 0x000000ff0800720b */ /* 0x000fe20003f35000 */
[----:B------:R-:W-:Y:S02]  /*7280*/  IMAD.MOV.U32 R2, RZ, RZ, RZ ;  /* 0x000000ffff027224 */ /* 0x000fe400078e00ff */
[----:B------:R-:W-:-:S10]  /*7290*/  FSETP.NE.FTZ.AND P2, PT, R3, RZ, PT ;  /* 0x000000ff0300720b */ /* 0x000fd40003f55000 */
[----:B------:R-:W1:Y:S01]  /*72a0*/  @P1 MUFU.RCP R5, R8 ;  /* 0x0000000800051308 */ /* 0x000e620000001000 */
[----:B------:R-:W-:-:S07]  /*72b0*/  @P1 FMUL.FTZ R6, R6, 0.69314718246459960938 ;  /* 0x3f31721806061820 */ /* 0x000fce0000410000 */
[----:B------:R-:W3:Y:S08]  /*72c0*/  @P1 MUFU.LG2 R4, R8 ;  /* 0x0000000800041308 */ /* 0x000ef00000000c00 */
[----:B------:R-:W4:Y:S01]  /*72d0*/  @P2 MUFU.LG2 R7, R3 ;  /* 0x0000000300072308 */ /* 0x000f220000000c00 */
[-C--:B-1----:R-:W-:Y:S01]  /*72e0*/  FMUL.FTZ R24, R24, R5.reuse ;  /* 0x0000000518187220 */ /* 0x082fe20000410000 */
[-C--:B------:R-:W-:Y:S01]  /*72f0*/  FMUL.FTZ R25, R25, R5.reuse ;  /* 0x0000000519197220 */ /* 0x080fe20000410000 */
[-C--:B------:R-:W-:Y:S01]  /*7300*/  FMUL.FTZ R28, R28, R5.reuse ;  /* 0x000000051c1c7220 */ /* 0x080fe20000410000 */
[-C--:B------:R-:W-:Y:S01]  /*7310*/  FMUL.FTZ R29, R29, R5.reuse ;  /* 0x000000051d1d7220 */ /* 0x080fe20000410000 */
[-C--:B------:R-:W-:Y:S01]  /*7320*/  FMUL.FTZ R32, R32, R5.reuse ;  /* 0x0000000520207220 */ /* 0x080fe20000410000 */
[-C--:B------:R-:W-:Y:S01]  /*7330*/  FMUL.FTZ R33, R33, R5.reuse ;  /* 0x0000000521217220 */ /* 0x080fe20000410000 */
[-C--:B------:R-:W-:Y:S01]  /*7340*/  FMUL.FTZ R36, R36, R5.reuse ;  /* 0x0000000524247220 */ /* 0x080fe20000410000 */
[----:B------:R1:W5:Y:S01]  /*7350*/  @P2 MUFU.RCP R2, R3 ;  /* 0x0000000300022308 */ /* 0x0003620000001000 */
        /* <DEDUP_REMOVED lines=58> */
[----:B---3--:R-:W-:Y:S01]  /*7700*/  @P1 FMUL.FTZ R4, R4, 0.69314718246459960938 ;  /* 0x3f31721804041820 */ /* 0x008fe20000410000 */
[----:B----4-:R-:W-:Y:S01]  /*7710*/  @P2 FMUL.FTZ R7, R7, 0.69314718246459960938 ;  /* 0x3f31721807072820 */ /* 0x010fe20000410000 */
[----:B-1----:R-:W-:Y:S02]  /*7720*/  IMAD.MOV.U32 R3, RZ, RZ, -0x800000 ;  /* 0xff800000ff037424 */ /* 0x002fe400078e00ff */
[----:B------:R-:W-:Y:S01]  /*7730*/  @P2 FMUL.FTZ R5, R5, 0.69314718246459960938 ;  /* 0x3f31721805052820 */ /* 0x000fe20000410000 */
        /* <DEDUP_REMOVED lines=65> */
[----:B--2---:R-:W-:-:S13]  /*7b50*/  R2UR UR4, R152 ;  /* 0x00000000980472ca */ /* 0x004fda00000e0000 */
[----:B------:R-:W-:-:S06]  /*7b60*/  UIADD3 UR4, UR4, 0x1, URZ ;  /* 0x0000000104047890 */ /* 0x000fcc000fffe03f */
[----:B0-----:R-:W-:Y:S01]  /*7b70*/  IMAD.U32 R0, RZ, RZ, UR4 ;  /* 0x00000004ff007e24 */ /* 0x001fe2000f8e00ff */
[----:B------:R-:W-:-:S04]  /*7b80*/  USEL UR4, URZ, 0x1, UP0 ;  /* 0x000000013f047887 */ /* 0x000fc80008000000 */
[----:B------:R0:W-:Y:S01]  /*7b90*/  STL [R1+0x1c], R0 ;  /* 0x00001c0001007387 */ /* 0x0001e20000100800 */
[----:B------:R-:W-:Y:S01]  /*7ba0*/  ULOP3.LUT UR39, UR39, UR4, URZ, 0x3c, !UPT ;  /* 0x0000000427277292 */ /* 0x000fe2000f8e3c3f */
[----:B0-----:R-:W-:Y:S02]  /*7bb0*/  IMAD.MOV.U32 R0, RZ, RZ, -0x800000 ;  /* 0xff800000ff007424 */ /* 0x001fe400078e00ff */
[----:B------:R-:W-:-:S09]  /*7bc0*/  @P2 FFMA.FTZ R0, R5, R171, R7 ;  /* 0x000000ab05002223 */ /* 0x000fd20000010007 */
.L_x_10169:
[----:B------:R-:W1:Y:S08]  /*7bd0*/  S2UR UR5, SR_CgaCtaId ;  /* 0x00000000000579c3 */ /* 0x000e700000008800 */
[----:B------:R-:W-:Y:S06]  /*7be0*/  BAR.SYNC.DEFER_BLOCKING 0x5, 0x180 ;  /* 0x0146000000007b1d */ /* 0x000fec0000010000 */
[----:B------:R-:W-:Y:S01]  /*7bf0*/  UMOV UR4, 0x400 ;  /* 0x0000040000047882 */ /* 0x000fe20000000000 */
[----:B------:R-:W-:Y:S01]  /*7c00*/  BSSY B0, `(.L_x_10195) ;  /* 0x0000480000007945 */ /* 0x000fe20003800000 */
[----:B-1----:R-:W-:-:S09]  /*7c10*/  ULEA UR9, UR5, UR4, 0x18 ;  /* 0x0000000405097291 */ /* 0x002fd2000f8ec03f */
[----:B------:R-:W1:Y:S02]  /*7c20*/  LDS.128 R4, [UR9+0x324d0] ;  /* 0x0324d009ff047984 */ /* 0x000e640008000c00 */
[----:B-1----:R-:W-:Y:S02]  /*7c30*/  R2UR UR4, R5 ;  /* 0x00000000050472ca */ /* 0x002fe400000e0000 */
[----:B------:R-:W-:Y:S01]  /*7c40*/  R2UR UR5, R7 ;  /* 0x00000000070572ca */ /* 0x000fe200000e0000 */
[----:B------:R-:W-:Y:S06]  /*7c50*/  BAR.ARV 0x4, 0x180 ;  /* 0x0106000000007b1d */ /* 0x000fec0000002000 */
[----:B------:R-:W-:Y:S08]  /*7c60*/  @P0 BRA `(.L_x_10196) ;  /* 0x00000038002c0947 */ /* 0x000ff00003800000 */
[----:B------:R-:W2:Y:S01]  /*7c70*/  LDL R2, [R1+0x30] ;  /* 0x0000300001027983 */ /* 0x000ea20000100800 */
[----:B------:R-:W1:Y:S01]  /*7c80*/  S2UR UR8, SR_SWINHI ;  /* 0x00000000000879c3 */ /* 0x000e620000002f00 */
[----:B------:R-:W-:Y:S01]  /*7c90*/  IMAD.MOV.U32 R152, RZ, RZ, 0x2 ;  /* 0x00000002ff987424 */ /* 0x000fe200078e00ff */
[----:B------:R-:W-:Y:S01]  /*7ca0*/  F2FP.BF16.F32.PACK_AB R10, R29, R28 ;  /* 0x0000001c1d0a723e */ /* 0x000fe200000010ff */
[----:B------:R-:W3:Y:S01]  /*7cb0*/  LDL R163, [R1+0x18] ;  /* 0x0000180001a37983 */ /* 0x000ee20000100800 */
[----:B0-----:R-:W-:Y:S01]  /*7cc0*/  F2FP.BF16.F32.PACK_AB R11, R31, R30 ;  /* 0x0000001e1f0b723e */ /* 0x001fe200000010ff */
[----:B------:R-:W-:Y:S02]  /*7cd0*/  ULDC.64 UR10, c[0x0][0xd08] ;  /* 0x00034200000a7ab9 */ /* 0x000fe40000000a00 */
[----:B------:R-:W4:Y:S04]  /*7ce0*/  LDL R164, [R1+0x2c] ;  /* 0x00002c0001a47983 */ /* 0x000f280000100800 */
[----:B------:R-:W5:Y:S01]  /*7cf0*/  LDL R162, [R1+0x14] ;  /* 0x0000140001a27983 */ /* 0x000f620000100800 */
[----:B------:R-:W-:Y:S01]  /*7d00*/  UMOV UR6, UR9 ;  /* 0x0000000900067c82 */ /* 0x000fe20008000000 */
[----:B-1----:R-:W-:Y:S01]  /*7d10*/  UMOV UR7, UR8 ;  /* 0x0000000800077c82 */ /* 0x002fe20008000000 */
[----:B------:R-:W-:-:S02]  /*7d20*/  F2FP.BF16.F32.PACK_AB R14, R37, R36 ;  /* 0x00000024250e723e */ /* 0x000fc400000010ff */
[----:B------:R-:W-:Y:S01]  /*7d30*/  F2FP.BF16.F32.PACK_AB R15, R39, R38 ;  /* 0x00000026270f723e */ /* 0x000fe200000010ff */
[----:B------:R-:W-:Y:S01]  /*7d40*/  BAR.SYNC.DEFER_BLOCKING 0x1, 0x100 ;  /* 0x0044000000007b1d */ /* 0x000fe20000010000 */
[----:B--2---:R-:W-:Y:S01]  /*7d50*/  IMAD.WIDE R152, R2, R152, UR6 ;  /* 0x0000000602987e25 */ /* 0x004fe2000f8e0298 */
[----:B---3--:R-:W-:Y:S02]  /*7d60*/  R2UR UR12, R163 ;  /* 0x00000000a30c72ca */ /* 0x008fe400000e0000 */
[C---:B------:R-:W-:Y:S02]  /*7d70*/  IADD3 R13, P4, R152.reuse, 0x20, RZ ;  /* 0x00000020980d7810 */ /* 0x040fe40007f9e0ff */
[C---:B------:R-:W-:Y:S02]  /*7d80*/  LOP3.LUT R9, R152.reuse, 0x380, RZ, 0xc0, !PT ;  /* 0x0000038098097812 */ /* 0x040fe400078ec0ff */
[----:B------:R-:W-:Y:S02]  /*7d90*/  IADD3 R5, P0, R152, 0xc060, RZ ;  /* 0x0000c06098057810 */ /* 0x000fe40007f1e0ff */
[----:B------:R-:W-:-:S02]  /*7da0*/  LOP3.LUT R12, R13, 0x380, RZ, 0xc0, !PT ;  /* 0x000003800d0c7812 */ /* 0x000fc400078ec0ff */
[----:B------:R-:W-:Y:S02]  /*7db0*/  IADD3 R17, P3, R152, 0x40, RZ ;  /* 0x0000004098117810 */ /* 0x000fe40007f7e0ff */
[----:B------:R-:W-:Y:S02]  /*7dc0*/  SHF.R.U64 R9, R9, 0x3, RZ ;  /* 0x0000000309097819 */ /* 0x000fe400000012ff */
[----:B------:R-:W-:Y:S02]  /*7dd0*/  LOP3.LUT R4, R5, 0x380, RZ, 0xc0, !PT ;  /* 0x0000038005047812 */ /* 0x000fe400078ec0ff */
[----:B------:R-:W-:Y:S02]  /*7de0*/  SHF.R.U64 R12, R12, 0x3, RZ ;  /* 0x000000030c0c7819 */ /* 0x000fe400000012ff */
[----:B------:R-:W-:Y:S02]  /*7df0*/  LOP3.LUT R16, R17, 0x380, RZ, 0xc0, !PT ;  /* 0x0000038011107812 */ /* 0x000fe400078ec0ff */
[----:B------:R-:W-:Y:S01]  /*7e00*/  LOP3.LUT R8, R9, R152, RZ, 0x3c, !PT ;  /* 0x0000009809087212 */ /* 0x000fe200078e3cff */
[----:B------:R-:W-:Y:S01]  /*7e10*/  IMAD.MOV.U32 R9, RZ, RZ, R153 ;  /* 0x000000ffff097224 */ /* 0x000fe200078e0099 */
[----:B------:R-:W-:-:S02]  /*7e20*/  SHF.R.U64 R4, R4, 0x3, RZ ;  /* 0x0000000304047819 */ /* 0x000fc400000012ff */
[----:B------:R-:W-:Y:S02]  /*7e30*/  IADD3 R157, P5, R152, 0x60, RZ ;  /* 0x00000060989d7810 */ /* 0x000fe40007fbe0ff */
[----:B------:R-:W-:Y:S01]  /*7e40*/  LOP3.LUT R12, R12, R13, RZ, 0x3c, !PT ;  /* 0x0000000d0c0c7212 */ /* 0x000fe200078e3cff */
[----:B------:R-:W-:Y:S01]  /*7e50*/  IMAD.X R13, RZ, RZ, R153, P4 ;  /* 0x000000ffff0d7224 */ /* 0x000fe200020e0699 */
[----:B------:R-:W-:Y:S02]  /*7e60*/  SHF.R.U64 R16, R16, 0x3, RZ ;  /* 0x0000000310107819 */ /* 0x000fe400000012ff */
[----:B------:R-:W-:Y:S02]  /*7e70*/  LOP3.LUT R4, R4, R5, RZ, 0x3c, !PT ;  /* 0x0000000504047212 */ /* 0x000fe400078e3cff */
[----:B------:R-:W-:Y:S02]  /*7e80*/  LOP3.LUT R156, R157, 0x380, RZ, 0xc0, !PT ;  /* 0x000003809d9c7812 */ /* 0x000fe400078ec0ff */
[----:B------:R-:W-:-:S02]  /*7e90*/  MOV R5, R8 ;  /* 0x0000000800057202 */ /* 0x000fc40000000f00 */
[----:B------:R-:W-:Y:S02]  /*7ea0*/  F2FP.BF16.F32.PACK_AB R8, R25, R24 ;  /* 0x000000181908723e */ /* 0x000fe400000010ff */
[----:B------:R-:W-:Y:S02]  /*7eb0*/  F2FP.BF16.F32.PACK_AB R9, R27, R26 ;  /* 0x0000001a1b09723e */ /* 0x000fe400000010ff */
[----:B------:R-:W-:Y:S01]  /*7ec0*/  LOP3.LUT R16, R16, R17, RZ, 0x3c, !PT ;  /* 0x0000001110107212 */ /* 0x000fe200078e3cff */
[----:B------:R-:W-:Y:S01]  /*7ed0*/  IMAD.X R17, RZ, RZ, R153, P3 ;  /* 0x000000ffff117224 */ /* 0x000fe200018e0699 */
[----:B------:R-:W-:Y:S02]  /*7ee0*/  MOV R2, R12 ;  /* 0x0000000c00027202 */ /* 0x000fe40000000f00 */
[----:B------:R-:W-:Y:S02]  /*7ef0*/  SHF.R.U64 R156, R156, 0x3, RZ ;  /* 0x000000039c9c7819 */ /* 0x000fe400000012ff */
[----:B------:R-:W-:-:S02]  /*7f00*/  F2FP.BF16.F32.PACK_AB R12, R33, R32 ;  /* 0x00000020210c723e */ /* 0x000fc400000010ff */
[----:B------:R-:W-:Y:S02]  /*7f10*/  F2FP.BF16.F32.PACK_AB R13, R35, R34 ;  /* 0x00000022230d723e */ /* 0x000fe400000010ff */
[C---:B------:R-:W-:Y:S01]  /*7f20*/  IADD3 R19, P4, R152.reuse, 0x4000, RZ ;  /* 0x0000400098137810 */ /* 0x040fe20007f9e0ff */
[----:B------:R0:W-:Y:S01]  /*7f30*/  STSM.16.M88.4 [R5], R8 ;  /* 0x0000000805007844 */ /* 0x0001e20000000200 */
[----:B------:R-:W-:Y:S02]  /*7f40*/  IADD3 R7, P3, R152, 0x8020, RZ ;  /* 0x0000802098077810 */ /* 0x000fe40007f7e0ff */
[----:B------:R-:W-:Y:S01]  /*7f50*/  LOP3.LUT R156, R156, R157, RZ, 0x3c, !PT ;  /* 0x0000009d9c9c7212 */ /* 0x000fe200078e3cff */
[----:B------:R1:W-:Y:S01]  /*7f60*/  STSM.16.M88.4 [R2], R12 ;  /* 0x0000000c02007844 */ /* 0x0003e20000000200 */
[----:B------:R-:W-:Y:S01]  /*7f70*/  MOV R17, R16 ;  /* 0x0000001000117202 */ /* 0x000fe20000000f00 */
[----:B------:R-:W-:Y:S01]  /*7f80*/  IMAD.X R157, RZ, RZ, R153, P5 ;  /* 0x000000ffff9d7224 */ /* 0x000fe200028e0699 */
[----:B------:R-:W-:-:S02]  /*7f90*/  LOP3.LUT R18, R19, 0x380, RZ, 0xc0, !PT ;  /* 0x0000038013127812 */ /* 0x000fc400078ec0ff */
[----:B------:R-:W-:Y:S02]  /*7fa0*/  LOP3.LUT R16, R7, 0x380, RZ, 0xc0, !PT ;  /* 0x0000038007107812 */ /* 0x000fe400078ec0ff */
[----:B------:R-:W-:Y:S02]  /*7fb0*/  SHF.R.U64 R18, R18, 0x3, RZ ;  /* 0x0000000312127819 */ /* 0x000fe400000012ff */
[----:B0-----:R-:W-:Y:S02]  /*7fc0*/  F2FP.BF16.F32.PACK_AB R8, R41, R40 ;  /* 0x000000282908723e */ /* 0x001fe400000010ff */
[----:B------:R-:W-:Y:S02]  /*7fd0*/  F2FP.BF16.F32.PACK_AB R9, R43, R42 ;  /* 0x0000002a2b09723e */ /* 0x000fe400000010ff */
[----:B------:R-:W-:Y:S02]  /*7fe0*/  F2FP.BF16.F32.PACK_AB R10, R45, R44 ;  /* 0x0000002c2d0a723e */ /* 0x000fe400000010ff */
[----:B------:R-:W-:-:S02]  /*7ff0*/  F2FP.BF16.F32.PACK_AB R11, R47, R46 ;  /* 0x0000002e2f0b723e */ /* 0x000fc400000010ff */
[----:B-1----:R-:W-:-:S03]  /*8000*/  IADD3 R2, P5, R152, 0x4020, RZ ;  /* 0x0000402098027810 */ /* 0x002fc60007fbe0ff */
[----:B------:R0:W-:Y:S01]  /*8010*/  STSM.16.M88.4 [R17], R8 ;  /* 0x0000000811007844 */ /* 0x0001e20000000200 */
[----:B------:R-:W-:Y:S02]  /*8020*/  SHF.R.U64 R16, R16, 0x3, RZ ;  /* 0x0000000310107819 */ /* 0x000fe400000012ff */
[----:B------:R-:W-:Y:S01]  /*8030*/  LOP3.LUT R18, R18, R19, RZ, 0x3c, !PT ;  /* 0x0000001312127212 */ /* 0x000fe200078e3cff */
[----:B------:R-:W-:Y:S01]  /*8040*/  IMAD.X R19, RZ, RZ, R153, P4 ;  /* 0x000000ffff137224 */ /* 0x000fe200020e0699 */
[----:B------:R-:W-:Y:S02]  /*8050*/  LOP3.LUT R16, R16, R7, RZ, 0x3c, !PT ;  /* 0x0000000710107212 */ /* 0x000fe400078e3cff */
[----:B------:R-:W-:Y:S02]  /*8060*/  IADD3 R5, P4, R152, 0x4040, RZ ;  /* 0x0000404098057810 */ /* 0x000fe40007f9e0ff */
[----:B------:R-:W-:Y:S02]  /*8070*/  MOV R7, R156 ;  /* 0x0000009c00077202 */ /* 0x000fe40000000f00 */
[----:B0-----:R-:W-:-:S02]  /*8080*/  LOP3.LUT R9, R2, 0x380, RZ, 0xc0, !PT ;  /* 0x0000038002097812 */ /* 0x001fc400078ec0ff */
[----:B------:R-:W-:Y:S02]  /*8090*/  F2FP.BF16.F32.PACK_AB R12, R49, R48 ;  /* 0x00000030310c723e */ /* 0x000fe400000010ff */
[----:B------:R-:W-:Y:S02]  /*80a0*/  SHF.R.U64 R9, R9, 0x3, RZ ;  /* 0x0000000309097819 */ /* 0x000fe400000012ff */
[----:B------:R-:W-:Y:S02]  /*80b0*/  F2FP.BF16.F32.PACK_AB R13, R51, R50 ;  /* 0x00000032330d723e */ /* 0x000fe400000010ff */
[----:B------:R-:W-:Y:S02]  /*80c0*/  F2FP.BF16.F32.PACK_AB R14, R53, R52 ;  /* 0x00000034350e723e */ /* 0x000fe400000010ff */
[----:B------:R-:W-:Y:S02]  /*80d0*/  F2FP.BF16.F32.PACK_AB R15, R55, R54 ;  /* 0x00000036370f723e */ /* 0x000fe400000010ff */
[----:B------:R-:W-:-:S02]  /*80e0*/  LOP3.LUT R160, R9, R2, RZ, 0x3c, !PT ;  /* 0x0000000209a07212 */ /* 0x000fc400078e3cff */
[----:B------:R-:W-:Y:S01]  /*80f0*/  LOP3.LUT R2, R5, 0x380, RZ, 0xc0, !PT ;  /* 0x0000038005027812 */ /* 0x000fe200078ec0ff */
[--C-:B------:R-:W-:Y:S01]  /*8100*/  IMAD.X R161, RZ, RZ, R153.reuse, P5 ;  /* 0x000000ffffa17224 */ /* 0x100fe200028e0699 */
[----:B------:R0:W-:Y:S01]  /*8110*/  STSM.16.M88.4 [R7], R12 ;  /* 0x0000000c07007844 */ /* 0x0001e20000000200 */
[C---:B------:R-:W-:Y:S02]  /*8120*/  IADD3 R158, P5, R152.reuse, 0x4060, RZ ;  /* 0x00004060989e7810 */ /* 0x040fe40007fbe0ff */
[----:B------:R-:W-:Y:S01]  /*8130*/  IADD3 R157, P6, R152, 0x8000, RZ ;  /* 0x00008000989d7810 */ /* 0x000fe20007fde0ff */
[----:B------:R-:W-:Y:S01]  /*8140*/  IMAD.X R17, RZ, RZ, R153, P3 ;  /* 0x000000ffff117224 */ /* 0x000fe200018e0699 */
[----:B------:R-:W-:Y:S02]  /*8150*/  LOP3.LUT R159, R158, 0x380, RZ, 0xc0, !PT ;  /* 0x000003809e9f7812 */ /* 0x000fe400078ec0ff */
[----:B------:R-:W-:Y:S02]  /*8160*/  LOP3.LUT R156, R157, 0x380, RZ, 0xc0, !PT ;  /* 0x000003809d9c7812 */ /* 0x000fe400078ec0ff */
[----:B------:R-:W-:-:S02]  /*8170*/  IADD3 R155, P1, R152, 0x8040, RZ ;  /* 0x00008040989b7810 */ /* 0x000fc40007f3e0ff */
[----:B0-----:R-:W-:Y:S02]  /*8180*/  MOV R7, R18 ;  /* 0x0000001200077202 */ /* 0x001fe40000000f00 */
[----:B------:R-:W-:Y:S01]  /*8190*/  SHF.R.U64 R18, R2, 0x3, RZ ;  /* 0x0000000302127819 */ /* 0x000fe200000012ff */
[----:B------:R-:W-:-:S03]  /*81a0*/  IMAD.X R19, RZ, RZ, R153, P4 ;  /* 0x000000ffff137224 */ /* 0x000fc600020e0699 */
[----:B------:R-:W-:Y:S02]  /*81b0*/  LOP3.LUT R18, R18, R5, RZ, 0x3c, !PT ;  /* 0x0000000512127212 */ /* 0x000fe400078e3cff */
[----:B------:R-:W-:Y:S02]  /*81c0*/  SHF.R.U64 R159, R159, 0x3, RZ ;  /* 0x000000039f9f7819 */ /* 0x000fe400000012ff */
[----:B------:R-:W-:Y:S02]  /*81d0*/  F2FP.BF16.F32.PACK_AB R8, R57, R56 ;  /* 0x000000383908723e */ /* 0x000fe400000010ff */
[----:B------:R-:W-:Y:S02]  /*81e0*/  F2FP.BF16.F32.PACK_AB R9, R59, R58 ;  /* 0x0000003a3b09723e */ /* 0x000fe400000010ff */
[----:B------:R-:W-:Y:S02]  /*81f0*/  F2FP.BF16.F32.PACK_AB R10, R61, R60 ;  /* 0x0000003c3d0a723e */ /* 0x000fe400000010ff */
[----:B------:R-:W-:-:S02]  /*8200*/  F2FP.BF16.F32.PACK_AB R11, R63, R62 ;  /* 0x0000003e3f0b723e */ /* 0x000fc400000010ff */
[----:B------:R-:W-:Y:S02]  /*8210*/  MOV R160, R160 ;  /* 0x000000a000a07202 */ /* 0x000fe40000000f00 */
[----:B------:R-:W-:Y:S02]  /*8220*/  F2FP.BF16.F32.PACK_AB R12, R65, R64 ;  /* 0x00000040410c723e */ /* 0x000fe400000010ff */
[----:B------:R-:W-:Y:S02]  /*8230*/  F2FP.BF16.F32.PACK_AB R13, R67, R66 ;  /* 0x00000042430d723e */ /* 0x000fe400000010ff */
[----:B------:R-:W-:Y:S02]  /*8240*/  F2FP.BF16.F32.PACK_AB R14, R69, R68 ;  /* 0x00000044450e723e */ /* 0x000fe400000010ff */
[----:B------:R-:W-:Y:S02]  /*8250*/  F2FP.BF16.F32.PACK_AB R15, R71, R70 ;  /* 0x00000046470f723e */ /* 0x000fe400000010ff */
[----:B------:R-:W-:-:S02]  /*8260*/  MOV R2, R16 ;  /* 0x0000001000027202 */ /* 0x000fc40000000f00 */
[----:B------:R-:W-:Y:S02]  /*8270*/  MOV R5, R18 ;  /* 0x0000001200057202 */ /* 0x000fe40000000f00 */
[----:B------:R-:W-:Y:S02]  /*8280*/  SHF.R.U64 R156, R156, 0x3, RZ ;  /* 0x000000039c9c7819 */ /* 0x000fe400000012ff */
[----:B------:R-:W-:Y:S02]  /*8290*/  F2FP.BF16.F32.PACK_AB R16, R73, R72 ;  /* 0x000000484910723e */ /* 0x000fe400000010ff */
[----:B------:R-:W-:Y:S02]  /*82a0*/  F2FP.BF16.F32.PACK_AB R17, R75, R74 ;  /* 0x0000004a4b11723e */ /* 0x000fe400000010ff */
[----:B------:R-:W-:Y:S02]  /*82b0*/  F2FP.BF16.F32.PACK_AB R18, R77, R76 ;  /* 0x0000004c4d12723e */ /* 0x000fe400000010ff */
[----:B------:R-:W-:-:S02]  /*82c0*/  F2FP.BF16.F32.PACK_AB R19, R79, R78 ;  /* 0x0000004e4f13723e */ /* 0x000fc400000010ff */
[----:B------:R-:W-:Y:S01]  /*82d0*/  LOP3.LUT R154, R155, 0x380, RZ, 0xc0, !PT ;  /* 0x000003809b9a7812 */ /* 0x000fe200078ec0ff */
[----:B------:R0:W-:Y:S01]  /*82e0*/  STSM.16.M88.4 [R7], R8 ;  /* 0x0000000807007844 */ /* 0x0001e20000000200 */
[----:B------:R-:W-:Y:S01]  /*82f0*/  LOP3.LUT R158, R159, R158, RZ, 0x3c, !PT ;  /* 0x0000009e9f9e7212 */ /* 0x000fe200078e3cff */
[--C-:B------:R-:W-:Y:S01]  /*8300*/  IMAD.X R159, RZ, RZ, R153.reuse, P5 ;  /* 0x000000ffff9f7224 */ /* 0x100fe200028e0699 */
[----:B------:R-:W-:Y:S01]  /*8310*/  IADD3 R22, P4, R152, 0x8060, RZ ;  /* 0x0000806098167810 */ /* 0x000fe20007f9e0ff */
[----:B------:R1:W-:Y:S01]  /*8320*/  STSM.16.M88.4 [R160], R12 ;  /* 0x0000000ca0007844 */ /* 0x0003e20000000200 */
[----:B------:R-:W-:Y:S01]  /*8330*/  LOP3.LUT R156, R156, R157, RZ, 0x3c, !PT ;  /* 0x0000009d9c9c7212 */ /* 0x000fe200078e3cff */
[----:B------:R-:W-:Y:S01]  /*8340*/  IMAD.X R157, RZ, RZ, R153, P6 ;  /* 0x000000ffff9d7224 */ /* 0x000fe200030e0699 */
[----:B------:R-:W-:Y:S01]  /*8350*/  SHF.R.U64 R154, R154, 0x3, RZ ;  /* 0x000000039a9a7819 */ /* 0x000fe200000012ff */
[----:B------:R2:W-:Y:S01]  /*8360*/  STSM.16.M88.4 [R5], R16 ;  /* 0x0000001005007844 */ /* 0x0005e20000000200 */
[----:B------:R-:W-:-:S02]  /*8370*/  IADD3 R21, P2, R152, 0xc040, RZ ;  /* 0x0000c04098157810 */ /* 0x000fc40007f5e0ff */
[----:B------:R-:W-:Y:S02]  /*8380*/  MOV R158, R158 ;  /* 0x0000009e009e7202 */ /* 0x000fe40000000f00 */
[----:B------:R-:W-:Y:S01]  /*8390*/  LOP3.LUT R154, R154, R155, RZ, 0x3c, !PT ;  /* 0x0000009b9a9a7212 */ /* 0x000fe200078e3cff */
[----:B------:R-:W-:Y:S01]  /*83a0*/  IMAD.X R155, RZ, RZ, R153, P1 ;  /* 0x000000ffff9b7224 */ /* 0x000fe200008e0699 */
[----:B0-----:R-:W-:Y:S02]  /*83b0*/  F2FP.BF16.F32.PACK_AB R8, R81, R80 ;  /* 0x000000505108723e */ /* 0x001fe400000010ff */
[----:B------:R-:W-:Y:S02]  /*83c0*/  F2FP.BF16.F32.PACK_AB R9, R83, R82 ;  /* 0x000000525309723e */ /* 0x000fe400000010ff */
[----:B-1----:R-:W-:Y:S02]  /*83d0*/  IADD3 R160, P3, R152, 0xc020, RZ ;  /* 0x0000c02098a07810 */ /* 0x002fe40007f7e0ff */
[----:B------:R-:W-:-:S02]  /*83e0*/  F2FP.BF16.F32.PACK_AB R10, R85, R84 ;  /* 0x00000054550a723e */ /* 0x000fc400000010ff */
[----:B--2---:R-:W-:Y:S02]  /*83f0*/  LOP3.LUT R5, R22, 0x380, RZ, 0xc0, !PT ;  /* 0x0000038016057812 */ /* 0x004fe400078ec0ff */
[----:B------:R-:W-:Y:S02]  /*8400*/  F2FP.BF16.F32.PACK_AB R11, R87, R86 ;  /* 0x00000056570b723e */ /* 0x000fe400000010ff */
[----:B------:R-:W-:Y:S02]  /*8410*/  MOV R156, R156 ;  /* 0x0000009c009c7202 */ /* 0x000fe40000000f00 */
[----:B------:R-:W-:Y:S02]  /*8420*/  SHF.R.U64 R5, R5, 0x3, RZ ;  /* 0x0000000305057819 */ /* 0x000fe400000012ff */
[----:B------:R-:W-:Y:S02]  /*8430*/  LOP3.LUT R7, R160, 0x380, RZ, 0xc0, !PT ;  /* 0x00000380a0077812 */ /* 0x000fe400078ec0ff */
[----:B------:R-:W-:Y:S01]  /*8440*/  IADD3 R157, P1, R152, 0xc000, RZ ;  /* 0x0000c000989d7810 */ /* 0x000fe20007f3e0ff */
[----:B------:R0:W-:Y:S01]  /*8450*/  STSM.16.M88.4 [R158], R8 ;  /* 0x000000089e007844 */ /* 0x0001e20000000200 */
[----:B------:R-:W-:-:S02]  /*8460*/  LOP3.LUT R20, R21, 0x380, RZ, 0xc0, !PT ;  /* 0x0000038015147812 */ /* 0x000fc400078ec0ff */
[----:B------:R-:W-:Y:S02]  /*8470*/  SHF.R.U64 R7, R7, 0x3, RZ ;  /* 0x0000000307077819 */ /* 0x000fe400000012ff */
[----:B------:R-:W-:Y:S02]  /*8480*/  SHF.R.U64 R20, R20, 0x3, RZ ;  /* 0x0000000314147819 */ /* 0x000fe400000012ff */
[----:B------:R-:W-:Y:S02]  /*8490*/  F2FP.BF16.F32.PACK_AB R12, R89, R88 ;  /* 0x00000058590c723e */ /* 0x000fe400000010ff */
[----:B------:R-:W-:Y:S02]  /*84a0*/  F2FP.BF16.F32.PACK_AB R13, R91, R90 ;  /* 0x0000005a5b0d723e */ /* 0x000fe400000010ff */
[----:B------:R-:W-:Y:S02]  /*84b0*/  F2FP.BF16.F32.PACK_AB R14, R93, R92 ;  /* 0x0000005c5d0e723e */ /* 0x000fe400000010ff */
[----:B0-----:R-:W-:-:S02]  /*84c0*/  LOP3.LUT R10, R5, R22, RZ, 0x3c, !PT ;  /* 0x00000016050a7212 */ /* 0x001fc400078e3cff */
[----:B------:R-:W-:Y:S02]  /*84d0*/  LOP3.LUT R22, R157, 0x380, RZ, 0xc0, !PT ;  /* 0x000003809d167812 */ /* 0x000fe400078ec0ff */
[----:B------:R-:W-:Y:S02]  /*84e0*/  F2FP.BF16.F32.PACK_AB R15, R95, R94 ;  /* 0x0000005e5f0f723e */ /* 0x000fe400000010ff */
[----:B------:R-:W-:Y:S02]  /*84f0*/  LOP3.LUT R8, R7, R160, RZ, 0x3c, !PT ;  /* 0x000000a007087212 */ /* 0x000fe400078e3cff */
[----:B------:R-:W-:Y:S01]  /*8500*/  SHF.R.U64 R22, R22, 0x3, RZ ;  /* 0x0000000316167819 */ /* 0x000fe200000012ff */
[--C-:B------:R-:W-:Y:S01]  /*8510*/  IMAD.X R5, RZ, RZ, R153.reuse, P0 ;  /* 0x000000ffff057224 */ /* 0x100fe200000e0699 */
[----:B------:R-:W-:Y:S01]  /*8520*/  LOP3.LUT R20, R20, R21, RZ, 0x3c, !PT ;  /* 0x0000001514147212 */ /* 0x000fe200078e3cff */
[--C-:B------:R-:W-:Y:S01]  /*8530*/  IMAD.X R11, RZ, RZ, R153.reuse, P4 ;  /* 0x000000ffff0b7224 */ /* 0x100fe200020e0699 */
[----:B------:R-:W-:Y:S01]  /*8540*/  F2FP.BF16.F32.PACK_AB R16, R97, R96 ;  /* 0x000000606110723e */ /* 0x000fe200000010ff */
[--C-:B------:R-:W-:Y:S01]  /*8550*/  IMAD.X R21, RZ, RZ, R153.reuse, P2 ;  /* 0x000000ffff157224 */ /* 0x100fe200010e0699 */
[----:B------:R-:W-:Y:S01]  /*8560*/  F2FP.BF16.F32.PACK_AB R17, R99, R98 ;  /* 0x000000626311723e */ /* 0x000fe200000010ff */
[----:B------:R-:W-:Y:S01]  /*8570*/  IMAD.X R9, RZ, RZ, R153, P3 ;  /* 0x000000ffff097224 */ /* 0x000fe200018e0699 */
[----:B------:R-:W-:-:S02]  /*8580*/  F2FP.BF16.F32.PACK_AB R18, R101, R100 ;  /* 0x000000646512723e */ /* 0x000fc400000010ff */
[----:B------:R-:W-:Y:S02]  /*8590*/  F2FP.BF16.F32.PACK_AB R19, R103, R102 ;  /* 0x000000666713723e */ /* 0x000fe400000010ff */
[----:B------:R-:W-:Y:S01]  /*85a0*/  MOV R7, R154 ;  /* 0x0000009a00077202 */ /* 0x000fe20000000f00 */
[----:B------:R-:W-:Y:S01]  /*85b0*/  IMAD.X R155, RZ, RZ, R153, P1 ;  /* 0x000000ffff9b7224 */ /* 0x000fe200008e0699 */
[----:B------:R-:W-:Y:S01]  /*85c0*/  LOP3.LUT R154, R22, R157, RZ, 0x3c, !PT ;  /* 0x0000009d169a7212 */ /* 0x000fe200078e3cff */
[----:B------:R-:W0:Y:S01]  /*85d0*/  LDC.64 R152, c[0x0][0xd00] ;  /* 0x00034000ff987b82 */ /* 0x000e220000000a00 */
[----:B------:R1:W-:Y:S01]  /*85e0*/  STSM.16.M88.4 [R156], R12 ;  /* 0x0000000c9c007844 */ /* 0x0003e20000000200 */
[----:B------:R-:W-:-:S03]  /*85f0*/  MOV R22, R10 ;  /* 0x0000000a00167202 */ /* 0x000fc60000000f00 */
[----:B------:R2:W-:Y:S01]  /*8600*/  STSM.16.M88.4 [R2], R16 ;  /* 0x0000001002007844 */ /* 0x0005e20000000200 */
[----:B------:R-:W-:Y:S02]  /*8610*/  MOV R154, R154 ;  /* 0x0000009a009a7202 */ /* 0x000fe40000000f00 */
[----:B------:R-:W-:Y:S02]  /*8620*/  F2FP.BF16.F32.PACK_AB R10, R125, R124 ;  /* 0x0000007c7d0a723e */ /* 0x000fe400000010ff */
[----:B------:R-:W-:Y:S02]  /*8630*/  F2FP.BF16.F32.PACK_AB R11, R127, R126 ;  /* 0x0000007e7f0b723e */ /* 0x000fe400000010ff */
[----:B-1----:R-:W-:Y:S02]  /*8640*/  F2FP.BF16.F32.PACK_AB R12, R105, R104 ;  /* 0x00000068690c723e */ /* 0x002fe400000010ff */
[----:B------:R-:W-:Y:S02]  /*8650*/  F2FP.BF16.F32.PACK_AB R13, R107, R106 ;  /* 0x0000006a6b0d723e */ /* 0x000fe400000010ff */
[----:B------:R-:W-:-:S02]  /*8660*/  F2FP.BF16.F32.PACK_AB R14, R109, R108 ;  /* 0x0000006c6d0e723e */ /* 0x000fc400000010ff */
[----:B------:R-:W-:Y:S02]  /*8670*/  F2FP.BF16.F32.PACK_AB R15, R111, R110 ;  /* 0x0000006e6f0f723e */ /* 0x000fe400000010ff */
[----:B--2---:R-:W-:Y:S02]  /*8680*/  F2FP.BF16.F32.PACK_AB R16, R113, R112 ;  /* 0x000000707110723e */ /* 0x004fe400000010ff */
[----:B------:R-:W-:Y:S02]  /*8690*/  F2FP.BF16.F32.PACK_AB R17, R115, R114 ;  /* 0x000000727311723e */ /* 0x000fe400000010ff */
[----:B------:R-:W-:Y:S02]  /*86a0*/  F2FP.BF16.F32.PACK_AB R18, R117, R116 ;  /* 0x000000747512723e */ /* 0x000fe400000010ff */
[----:B------:R-:W-:Y:S02]  /*86b0*/  F2FP.BF16.F32.PACK_AB R19, R119, R118 ;  /* 0x000000767713723e */ /* 0x000fe400000010ff */
[----:B------:R-:W-:-:S02]  /*86c0*/  MOV R2, R8 ;  /* 0x0000000800027202 */ /* 0x000fc40000000f00 */
[----:B------:R-:W-:Y:S02]  /*86d0*/  F2FP.BF16.F32.PACK_AB R8, R121, R120 ;  /* 0x000000787908723e */ /* 0x000fe400000010ff */
[----:B------:R-:W-:Y:S01]  /*86e0*/  F2FP.BF16.F32.PACK_AB R9, R123, R122 ;  /* 0x0000007a7b09723e */ /* 0x000fe200000010ff */
[----:B------:R1:W-:Y:S01]  /*86f0*/  STSM.16.M88.4 [R7], R12 ;  /* 0x0000000c07007844 */ /* 0x0003e20000000200 */
[----:B------:R-:W-:-:S03]  /*8700*/  MOV R21, R20 ;  /* 0x0000001400157202 */ /* 0x000fc60000000f00 */
[----:B------:R2:W-:Y:S04]  /*8710*/  STSM.16.M88.4 [R22], R16 ;  /* 0x0000001016007844 */ /* 0x0005e80000000200 */
[----:B------:R3:W-:Y:S01]  /*8720*/  STSM.16.M88.4 [R154], R8 ;  /* 0x000000089a007844 */ /* 0x0007e20000000200 */
[----:B-1----:R-:W-:Y:S02]  /*8730*/  F2FP.BF16.F32.PACK_AB R12, R129, R128 ;  /* 0x00000080810c723e */ /* 0x002fe400000010ff */
[----:B------:R-:W-:Y:S02]  /*8740*/  F2FP.BF16.F32.PACK_AB R13, R131, R130 ;  /* 0x00000082830d723e */ /* 0x000fe400000010ff */
[----:B------:R-:W-:Y:S02]  /*8750*/  F2FP.BF16.F32.PACK_AB R14, R133, R132 ;  /* 0x00000084850e723e */ /* 0x000fe400000010ff */
[----:B------:R-:W-:-:S02]  /*8760*/  F2FP.BF16.F32.PACK_AB R15, R135, R134 ;  /* 0x00000086870f723e */ /* 0x000fc400000010ff */
[----:B--2---:R-:W-:Y:S02]  /*8770*/  F2FP.BF16.F32.PACK_AB R16, R137, R136 ;  /* 0x000000888910723e */ /* 0x004fe400000010ff */
[----:B------:R-:W-:Y:S02]  /*8780*/  F2FP.BF16.F32.PACK_AB R17, R139, R138 ;  /* 0x0000008a8b11723e */ /* 0x000fe400000010ff */
[----:B------:R-:W-:Y:S02]  /*8790*/  F2FP.BF16.F32.PACK_AB R18, R141, R140 ;  /* 0x0000008c8d12723e */ /* 0x000fe400000010ff */
[----:B------:R-:W-:Y:S02]  /*87a0*/  F2FP.BF16.F32.PACK_AB R19, R143, R142 ;  /* 0x0000008e8f13723e */ /* 0x000fe400000010ff */
[----:B------:R-:W-:Y:S02]  /*87b0*/  MOV R7, R4 ;  /* 0x0000000400077202 */ /* 0x000fe40000000f00 */
[----:B---3--:R-:W-:-:S02]  /*87c0*/  F2FP.BF16.F32.PACK_AB R8, R145, R144 ;  /* 0x000000909108723e */ /* 0x008fc400000010ff */
[----:B------:R-:W-:Y:S02]  /*87d0*/  F2FP.BF16.F32.PACK_AB R9, R147, R146 ;  /* 0x000000929309723e */ /* 0x000fe400000010ff */
[----:B------:R-:W-:Y:S02]  /*87e0*/  F2FP.BF16.F32.PACK_AB R10, R149, R148 ;  /* 0x00000094950a723e */ /* 0x000fe400000010ff */
[----:B------:R-:W-:Y:S01]  /*87f0*/  F2FP.BF16.F32.PACK_AB R11, R151, R150 ;  /* 0x00000096970b723e */ /* 0x000fe200000010ff */
[----:B------:R1:W-:Y:S04]  /*8800*/  STSM.16.M88.4 [R2], R12 ;  /* 0x0000000c02007844 */ /* 0x0003e80000000200 */
[----:B------:R-:W-:Y:S04]  /*8810*/  STSM.16.M88.4 [R21], R16 ;  /* 0x0000001015007844 */ /* 0x000fe80000000200 */
[----:B------:R2:W-:Y:S01]  /*8820*/  STSM.16.M88.4 [R7], R8 ;  /* 0x0000000807007844 */ /* 0x0005e20000000200 */
[----:B0-----:R-:W-:Y:S01]  /*8830*/  ISETP.NE.U32.AND P0, PT, R152, RZ, PT ;  /* 0x000000ff9800720c */ /* 0x001fe20003f05070 */
[----:B------:R-:W-:-:S03]  /*8840*/  IMAD.SHL.U32 R155, R200, 0x4, RZ ;  /* 0x00000004c89b7824 */ /* 0x000fc600078e00ff */
[----:B------:R-:W-:Y:S02]  /*8850*/  ISETP.NE.AND.EX P0, PT, R153, RZ, PT, P0 ;  /* 0x000000ff9900720c */ /* 0x000fe40003f05300 */
[----:B------:R-:W-:Y:S01]  /*8860*/  SHF.L.U64.HI R20, R200, 0x2, R204 ;  /* 0x00000002c8147819 */ /* 0x000fe200000102cc */
[----:B-1----:R-:W0:Y:S08]  /*8870*/  LDC R13, c[0x0][0xbd4] ;  /* 0x0002f500ff0d7b82 */ /* 0x002e300000000800 */
[----:B------:R-:W-:Y:S01]  /*8880*/  BAR.SYNC.DEFER_BLOCKING 0x1, 0x100 ;  /* 0x0044000000007b1d */ /* 0x000fe20000010000 */
[----:B------:R-:W-:Y:S01]  /*8890*/  IADD3 R4, P1, R155, R152, RZ ;  /* 0x000000989b047210 */ /* 0x000fe20007f3e0ff */
[----:B------:R-:W-:-:S04]  /*88a0*/  IMAD.MOV.U32 R2, RZ, RZ, RZ ;  /* 0x000000ffff027224 */ /* 0x000fc800078e00ff */
[----:B------:R-:W-:Y:S01]  /*88b0*/  IMAD.X R5, R20, 0x1, R153, P1 ;  /* 0x0000000114057824 */ /* 0x000fe200008e0699 */
[----:B------:R-:W-:Y:S01]  /*88c0*/  ISETP.NE.U32.AND P1, PT, RZ, UR10, PT ;  /* 0x0000000aff007c0c */ /* 0x000fe2000bf25070 */
[----:B------:R-:W1:Y:S03]  /*88d0*/  LDC.64 R14, c[0x0][0xca8] ;  /* 0x00032a00ff0e7b82 */ /* 0x000e660000000a00 */
[----:B------:R-:W-:Y:S01]  /*88e0*/  ISETP.NE.AND.EX P1, PT, RZ, UR11, PT, P1 ;  /* 0x0000000bff007c0c */ /* 0x000fe2000bf25310 */
[----:B------:R-:W3:-:S12]  /*88f0*/  @P0 LDG.E R2, desc[UR36][R4.64] ;  /* 0x0000002404020981 */ /* 0x000ed8000c1e1900 */
[----:B--2---:R-:W-:-:S04]  /*8900*/  @P1 IADD3 R8, P2, R155, UR10, RZ ;  /* 0x0000000a9b081c10 */ /* 0x004fc8000ff5e0ff */
[----:B------:R-:W-:Y:S01]  /*8910*/  @P1 IADD3.X R9, R20, UR11, RZ, P2, !PT ;  /* 0x0000000b14091c10 */ /* 0x000fe200097fe4ff */
[----:B------:R-:W-:Y:S01]  /*8920*/  IMAD.MOV.U32 R21, RZ, RZ, 0xab8 ;  /* 0x00000ab8ff157424 */ /* 0x000fe200078e00ff */
[----:B------:R-:W-:-:S03]  /*8930*/  ULDC UR11, c[0x0][0xce8] ;  /* 0x00033a00000b7ab9 */ /* 0x000fc60000000800 */
[----:B------:R2:W3:Y:S01]  /*8940*/  @P1 LDG.E R20, desc[UR36][R8.64] ;  /* 0x0000002408141981 */ /* 0x0004e2000c1e1900 */
[----:B------:R-:W-:-:S04]  /*8950*/  ISETP.NE.AND P2, PT, R202, RZ, PT ;  /* 0x000000ffca00720c */ /* 0x000fc80003f45270 */
[----:B0-----:R-:W-:-:S04]  /*8960*/  SEL R13, R202, R13, P2 ;  /* 0x0000000dca0d7207 */ /* 0x001fc80001000000 */
[----:B------:R-:W-:-:S04]  /*8970*/  ISETP.GT.AND P3, PT, R13, 0x1, PT ;  /* 0x000000010d00780c */ /* 0x000fc80003f64270 */
[----:B------:R-:W-:-:S04]  /*8980*/  SEL R21, R21, 0xa78, P3 ;  /* 0x00000a7815157807 */ /* 0x000fc80001800000 */
[----:B------:R-:W0:Y:S01]  /*8990*/  LDC.64 R10, c[0x0][R21+0x220] ;  /* 0x00008800150a7b82 */ /* 0x000e220000000a00 */
[----:B------:R-:W-:-:S07]  /*89a0*/  ISETP.NE.U32.AND P2, PT, R152, RZ, PT ;  /* 0x000000ff9800720c */ /* 0x000fce0003f45070 */
[----:B--2---:R-:W2:Y:S01]  /*89b0*/  LDC.64 R8, c[0x0][R21+0x218] ;  /* 0x0000860015087b82 */ /* 0x004ea20000000a00 */
[----:B------:R-:W-:Y:S01]  /*89c0*/  ISETP.NE.AND.EX P2, PT, R153, RZ, PT, P2 ;  /* 0x000000ff9900720c */ /* 0x000fe20003f45320 */
[----:B------:R-:W-:-:S03]  /*89d0*/  UISETP.NE.AND UP0, UPT, UR11, 0x1, UPT ;  /* 0x000000010b00788c */ /* 0x000fc6000bf05270 */
[----:B------:R-:W-:-:S03]  /*89e0*/  SEL R200, R200, RZ, !P2 ;  /* 0x000000ffc8c87207 */ /* 0x000fc60005000000 */
[----:B------:R-:W3:Y:S01]  /*89f0*/  LDC.64 R12, c[0x0][R21+0x228] ;  /* 0x00008a00150c7b82 */ /* 0x000ee20000000a00 */
[----:B------:R-:W-:Y:S02]  /*8a00*/  PLOP3.LUT P4, PT, PT, PT, UP0, 0x80, 0x0 ;  /* 0x000000000000781c */ /* 0x000fe40003f8f008 */
[----:B------:R-:W-:Y:S01]  /*8a10*/  SEL R7, R204, RZ, !P2 ;  /* 0x000000ffcc077207 */ /* 0x000fe20005000000 */
[----:B------:R-:W-:Y:S01]  /*8a20*/  IMAD.U32 R18, RZ, RZ, UR12 ;  /* 0x0000000cff127e24 */ /* 0x000fe2000f8e00ff */
[----:B------:R-:W-:Y:S01]  /*8a30*/  @UP0 ULDC UR8, c[0x0][0xcec] ;  /* 0x00033b0000080ab9 */ /* 0x000fe20000000800 */
[-C--:B0-----:R-:W-:Y:S02]  /*8a40*/  IMAD R11, R11, R200.reuse, RZ ;  /* 0x000000c80b0b7224 */ /* 0x081fe400078e02ff */
[----:B-1----:R-:W0:Y:S01]  /*8a50*/  @!P3 LDC R14, c[0x0][0xc50] ;  /* 0x00031400ff0ebb82 */ /* 0x002e220000000800 */
[----:B------:R-:W-:-:S04]  /*8a60*/  IMAD.WIDE.U32 R16, R10, R200, RZ ;  /* 0x000000c80a107225 */ /* 0x000fc800078e00ff */
[----:B------:R-:W-:Y:S02]  /*8a70*/  IMAD R19, R10, R7, R11 ;  /* 0x000000070a137224 */ /* 0x000fe400078e020b */
[-C--:B--2---:R-:W-:Y:S01]  /*8a80*/  IMAD.WIDE.U32 R10, R8, R201.reuse, RZ ;  /* 0x000000c9080a7225 */ /* 0x084fe200078e00ff */
[----:B------:R-:W1:Y:S03]  /*8a90*/  @!P3 LDC R15, c[0x0][0xc54] ;  /* 0x00031500ff0fbb82 */ /* 0x000e660000000800 */
[----:B------:R-:W-:Y:S02]  /*8aa0*/  IMAD R7, R9, R201, RZ ;  /* 0x000000c909077224 */ /* 0x000fe400078e02ff */
[----:B----4-:R-:W-:-:S03]  /*8ab0*/  IMAD R18, R18, 0x80, R164 ;  /* 0x0000008012127824 */ /* 0x010fc600078e02a4 */
[----:B------:R2:W4:Y:S01]  /*8ac0*/  LDC.64 R8, c[0x0][R21+0x210] ;  /* 0x0000840015087b82 */ /* 0x0005220000000a00 */
[----:B------:R-:W-:Y:S01]  /*8ad0*/  IMAD.IADD R22, R17, 0x1, R19 ;  /* 0x0000000111167824 */ /* 0x000fe200078e0213 */
[----:B-----5:R-:W-:Y:S01]  /*8ae0*/  SEL R17, R162, RZ, P3 ;  /* 0x000000ffa2117207 */ /* 0x020fe20001800000 */
[----:B------:R-:W-:Y:S01]  /*8af0*/  IMAD.MOV.U32 R19, RZ, RZ, R18 ;  /* 0x000000ffff137224 */ /* 0x000fe200078e0012 */
[----:B---3--:R-:W-:Y:S01]  /*8b00*/  IADD3 R16, P2, P5, R16, R10, R2 ;  /* 0x0000000a10107210 */ /* 0x008fe20007d5e002 */
[----:B------:R-:W-:Y:S01]  /*8b10*/  @P4 IMAD.HI.U32 R10, R18, UR8, RZ ;  /* 0x00000008120a4c27 */ /* 0x000fe2000f8e00ff */
[----:B------:R-:W-:-:S04]  /*8b20*/  @UP0 ULDC UR8, c[0x0][0xcf0] ;  /* 0x00033c0000080ab9 */ /* 0x000fc80000000800 */
[----:B------:R-:W-:Y:S01]  /*8b30*/  @P4 SHF.R.U32.HI R19, RZ, UR8, R10 ;  /* 0x00000008ff134c19 */ /* 0x000fe2000801160a */
[----:B------:R-:W-:Y:S01]  /*8b40*/  IMAD.IADD R10, R11, 0x1, R7 ;  /* 0x000000010b0a7824 */ /* 0x000fe200078e0207 */
[----:B------:R-:W-:Y:S01]  /*8b50*/  SHF.R.S32.HI R7, RZ, 0x1f, R2 ;  /* 0x0000001fff077819 */ /* 0x000fe20000011402 */
[-C--:B------:R-:W-:Y:S02]  /*8b60*/  IMAD R11, R13, R17.reuse, RZ ;  /* 0x000000110d0b7224 */ /* 0x080fe400078e02ff */
[----:B------:R-:W-:Y:S01]  /*8b70*/  IMAD.WIDE.U32 R12, R12, R17, RZ ;  /* 0x000000110c0c7225 */ /* 0x000fe200078e00ff */
[----:B------:R-:W-:-:S03]  /*8b80*/  IADD3.X R17, R22, R10, R7, P2, P5 ;  /* 0x0000000a16117210 */ /* 0x000fc600017ea407 */
[----:B--2---:R-:W-:Y:S01]  /*8b90*/  IMAD.MOV R21, RZ, RZ, -R19 ;  /* 0x000000ffff157224 */ /* 0x004fe200078e0a13 */
[----:B------:R-:W-:Y:S01]  /*8ba0*/  IADD3 R12, P2, P5, R19, R16, R12 ;  /* 0x00000010130c7210 */ /* 0x000fe20007d5e00c */
[----:B------:R-:W-:Y:S01]  /*8bb0*/  IMAD.IADD R13, R13, 0x1, R11 ;  /* 0x000000010d0d7824 */ /* 0x000fe200078e020b */
[----:B------:R-:W-:Y:S01]  /*8bc0*/  SHF.R.S32.HI R10, RZ, 0x1f, R19 ;  /* 0x0000001fff0a7819 */ /* 0x000fe20000011413 */
[----:B------:R-:W-:-:S03]  /*8bd0*/  IMAD R11, R21, UR11, R18 ;  /* 0x0000000b150b7c24 */ /* 0x000fc6000f8e0212 */
[----:B------:R-:W-:Y:S01]  /*8be0*/  IADD3.X R13, R10, R17, R13, P2, P5 ;  /* 0x000000110a0d7210 */ /* 0x000fe200017ea40d */
[-C--:B----4-:R-:W-:Y:S01]  /*8bf0*/  IMAD R9, R9, R11.reuse, RZ ;  /* 0x0000000b09097224 */ /* 0x090fe200078e02ff */
[----:B------:R-:W-:Y:S01]  /*8c00*/  SHF.R.S32.HI R17, RZ, 0x1f, R11 ;  /* 0x0000001fff117819 */ /* 0x000fe2000001140b */
[----:B------:R-:W-:-:S04]  /*8c10*/  IMAD.WIDE.U32 R12, R8, R11, R12 ;  /* 0x0000000b080c7225 */ /* 0x000fc800078e000c */
[----:B------:R-:W-:Y:S01]  /*8c20*/  IMAD R9, R8, R17, R9 ;  /* 0x0000001108097224 */ /* 0x000fe200078e0209 */
[----:B0-----:R-:W-:Y:S01]  /*8c30*/  LEA R14, P2, R12, R14, 0x2 ;  /* 0x0000000e0c0e7211 */ /* 0x001fe200078410ff */
[----:B------:R-:W-:Y:S02]  /*8c40*/  ULDC UR8, c[0x0][0xb88] ;  /* 0x0002e20000087ab9 */ /* 0x000fe40000000800 */
[----:B------:R-:W-:Y:S01]  /*8c50*/  IMAD.IADD R8, R13, 0x1, R9 ;  /* 0x000000010d087824 */ /* 0x000fe200078e0209 */
[----:B------:R-:W-:-:S04]  /*8c60*/  @P1 R2UR UR8, R20 ;  /* 0x00000000140812ca */ /* 0x000fc800000e0000 */
[----:B-1----:R-:W-:Y:S01]  /*8c70*/  LEA.HI.X R15, R12, R15, R8, 0x2, P2 ;  /* 0x0000000f0c0f7211 */ /* 0x002fe200010f1408 */
[----:B------:R-:W-:Y:S10]  /*8c80*/  @P1 BRA `(.L_x_10197) ;  /* 0x0000000000181947 */ /* 0x000ff40003800000 */
[----:B------:R-:W-:Y:S05]  /*8c90*/  @!P0 BRA `(.L_x_10197) ;  /* 0x0000000000148947 */ /* 0x000fea0003800000 */
[----:B------:R-:W2:Y:S04]  /*8ca0*/  LDG.E R9, desc[UR36][R4.64] ;  /* 0x0000002404097981 */ /* 0x000ea8000c1e1900 */
[----:B------:R-:W3:Y:S01]  /*8cb0*/  LDG.E R8, desc[UR36][R4.64+0x4] ;  /* 0x0000042404087981 */ /* 0x000ee2000c1e1900 */
[----:B--2---:R-:W-:Y:S02]  /*8cc0*/  R2UR UR10, R9 ;  /* 0x00000000090a72ca */ /* 0x004fe400000e0000 */
[----:B---3--:R-:W-:-:S13]  /*8cd0*/  R2UR UR8, R8 ;  /* 0x00000000080872ca */ /* 0x008fda00000e0000 */
[----:B------:R-:W-:-:S12]  /*8ce0*/  UIADD3 UR8, -UR10, UR8, URZ ;  /* 0x000000080a087290 */ /* 0x000fd8000fffe13f */
.L_x_10197:
[----:B------:R-:W2:Y:S04]  /*8cf0*/  LDL R12, [R1+0x28] ;  /* 0x00002800010c7983 */ /* 0x000ea80000100800 */
[----:B------:R-:W3:Y:S01]  /*8d00*/  LDL R10, [R1+0x20] ;  /* 0x00002000010a7983 */ /* 0x000ee20000100800 */
[----:B------:R-:W-:Y:S01]  /*8d10*/  R2UR UR10, R163 ;  /* 0x00000000a30a72ca */ /* 0x000fe200000e0000 */
[----:B------:R-:W-:Y:S02]  /*8d20*/  UIMAD UR8, UR8, UR11, URZ ;  /* 0x0000000b080872a4 */ /* 0x000fe4000f8e023f */
[----:B------:R-:W-:Y:S04]  /*8d30*/  SHFL.IDX PT, R4, R14, RZ, 0x1c1f ;  /* 0x001c1fff0e047589 */ /* 0x000fe800000e0000 */
[----:B------:R-:W0:Y:S04]  /*8d40*/  SHFL.IDX PT, R5, R15, RZ, 0x1c1f ;  /* 0x001c1fff0f057589 */ /* 0x000e2800000e0000 */
[----:B------:R-:W-:Y:S02]  /*8d50*/  SHFL.IDX PT, R8, R14, 0x1, 0x1c1f ;  /* 0x003c1f000e087f89 */ /* 0x000fe400000e0000 */
[----:B------:R-:W-:-:S02]  /*8d60*/  IMAD.U32 R11, RZ, RZ, UR10 ;  /* 0x0000000aff0b7e24 */ /* 0x000fc4000f8e00ff */
[----:B------:R-:W1:Y:S02]  /*8d70*/  SHFL.IDX PT, R9, R15, 0x1, 0x1c1f ;  /* 0x003c1f000f097f89 */ /* 0x000e6400000e0000 */
[----:B--2---:R-:W-:Y:S01]  /*8d80*/  IMAD R11, R11, 0x80, R12 ;  /* 0x000000800b0b7824 */ /* 0x004fe200078e020c */
[----:B---3--:R-:W-:-:S03]  /*8d90*/  LOP3.LUT P0, RZ, R10, 0x3, RZ, 0xc0, !PT ;  /* 0x000000030aff7812 */ /* 0x008fc6000780c0ff */
[C---:B------:R-:W-:Y:S01]  /*8da0*/  VIADD R10, R11.reuse, 0x8 ;  /* 0x000000080b0a7836 */ /* 0x040fe20000000000 */
[C---:B------:R-:W-:Y:S02]  /*8db0*/  ISETP.GE.AND P2, PT, R11.reuse, UR8, PT ;  /* 0x000000080b007c0c */ /* 0x040fe4000bf46270 */
[----:B------:R-:W-:Y:S02]  /*8dc0*/  ISETP.GE.OR P1, PT, R11, UR8, P0 ;  /* 0x000000080b007c0c */ /* 0x000fe40008726670 */
[----:B------:R-:W-:-:S11]  /*8dd0*/  ISETP.GE.OR P0, PT, R10, UR8, P0 ;  /* 0x000000080a007c0c */ /* 0x000fd60008706670 */
[----:B0-----:R0:W-:Y:S04]  /*8de0*/  @!P1 ST.E desc[UR36][R4.64], R3 ;  /* 0x0000000304009985 */ /* 0x0011e8000c101924 */
[----:B-1----:R0:W-:Y:S01]  /*8df0*/  @!P0 ST.E desc[UR36][R8.64], R0 ;  /* 0x0000000008008985 */ /* 0x0021e2000c101924 */
[----:B------:R-:W-:Y:S01]  /*8e00*/  ISETP.GE.AND P0, PT, R10, UR8, PT ;  /* 0x000000080a007c0c */ /* 0x000fe2000bf06270 */
[----:B------:R-:W-:-:S12]  /*8e10*/  @P3 BRA `(.L_x_10198) ;  /* 0x0000001000083947 */ /* 0x000fd80003800000 */
[----:B0-----:R-:W0:Y:S01]  /*8e20*/  S2R R0, SR_TID.X ;  /* 0x0000000000007919 */ /* 0x001e220000002100 */
[----:B------:R-:W-:Y:S01]  /*8e30*/  R2UR UR12, R163 ;  /* 0x00000000a30c72ca */ /* 0x000fe200000e0000 */
[----:B------:R-:W-:Y:S01]  /*8e40*/  @UP0 ULDC UR10, c[0x0][0xcec] ;  /* 0x00033b00000a0ab9 */ /* 0x000fe20000000800 */
[----:B0-----:R-:W-:-:S05]  /*8e50*/  VIADD R0, R0, 0xffffff80 ;  /* 0xffffff8000007836 */ /* 0x001fca0000000000 */
[----:B------:R-:W-:-:S04]  /*8e60*/  SHF.R.S32.HI R3, RZ, 0x1f, R0 ;  /* 0x0000001fff037819 */ /* 0x000fc80000011400 */
[----:B------:R-:W-:-:S04]  /*8e70*/  LEA.HI R3, R3, R0, RZ, 0x3 ;  /* 0x0000000003037211 */ /* 0x000fc800078f18ff */
[----:B------:R-:W-:Y:S02]  /*8e80*/  LOP3.LUT R5, R3, 0xfffffff8, RZ, 0xc0, !PT ;  /* 0xfffffff803057812 */ /* 0x000fe400078ec0ff */
[----:B------:R-:W-:-:S03]  /*8e90*/  SHF.R.S32.HI R3, RZ, 0x3, R3 ;  /* 0x00000003ff037819 */ /* 0x000fc60000011403 */
[----:B------:R-:W-:Y:S02]  /*8ea0*/  IMAD.IADD R20, R0, 0x1, -R5 ;  /* 0x0000000100147824 */ /* 0x000fe400078e0a05 */
[----:B------:R-:W-:Y:S02]  /*8eb0*/  IMAD.MOV.U32 R5, RZ, RZ, 0x2 ;  /* 0x00000002ff057424 */ /* 0x000fe400078e00ff */
[----:B------:R-:W-:-:S04]  /*8ec0*/  IMAD.SHL.U32 R0, R20, 0x8, RZ ;  /* 0x0000000814007824 */ /* 0x000fc800078e00ff */
[----:B------:R-:W-:-:S04]  /*8ed0*/  IMAD R4, R3, 0x40, R0 ;  /* 0x0000004003047824 */ /* 0x000fc800078e0200 */
[----:B------:R-:W-:Y:S01]  /*8ee0*/  IMAD.WIDE R4, R4, R5, UR6 ;  /* 0x0000000604047e25 */ /* 0x000fe2000f8e0205 */
[----:B------:R-:W-:Y:S02]  /*8ef0*/  ULDC.64 UR6, c[0x0][0xba0] ;  /* 0x0002e80000067ab9 */ /* 0x000fe40000000a00 */
[C---:B------:R-:W-:Y:S02]  /*8f00*/  IADD3 R25, P1, R4.reuse, 0x3000, RZ ;  /* 0x0000300004197810 */ /* 0x040fe40007f3e0ff */
        /* <DEDUP_REMOVED lines=14> */
[----:B------:R-:W-:-:S02]  /*8ff0*/  IADD3 R49, P1, R4, 0x9000, RZ ;  /* 0x0000900004317810 */ /* 0x000fc40007f3e0ff */
[C---:B------:R-:W-:Y:S02]  /*9000*/  IADD3 R29, P0, R4.reuse, 0x4000, RZ ;  /* 0x00004000041d7810 */ /* 0x040fe40007f1e0ff */
[C---:B------:R-:W-:Y:S02]  /*9010*/  IADD3 R33, P6, R4.reuse, 0x5000, RZ ;  /* 0x0000500004217810 */ /* 0x040fe40007fde0ff */
[C---:B------:R-:W-:Y:S02]  /*9020*/  IADD3 R37, P5, R4.reuse, 0x6000, RZ ;  /* 0x0000600004257810 */ /* 0x040fe40007fbe0ff */
[C---:B------:R-:W-:Y:S01]  /*9030*/  LOP3.LUT R11, R4.reuse, 0x380, RZ, 0xc0, !PT ;  /* 0x00000380040b7812 */ /* 0x040fe200078ec0ff */
[----:B------:R-:W-:Y:S01]  /*9040*/  IMAD R7, R7, UR6, RZ ;  /* 0x0000000607077c24 */ /* 0x000fe2000f8e02ff */
[C---:B------:R-:W-:Y:S01]  /*9050*/  IADD3 R41, P3, R4.reuse, 0x7000, RZ ;  /* 0x0000700004297810 */ /* 0x040fe20007f7e0ff */
[----:B------:R-:W-:Y:S01]  /*9060*/  IMAD.U32 R77, RZ, RZ, UR12 ;  /* 0x0000000cff4d7e24 */ /* 0x000fe2000f8e00ff */
[----:B------:R-:W-:-:S02]  /*9070*/  IADD3 R45, P2, R4, 0x8000, RZ ;  /* 0x00008000042d7810 */ /* 0x000fc40007f5e0ff */
[----:B------:R-:W-:Y:S01]  /*9080*/  SHF.R.S32.HI R21, RZ, 0x1f, R200 ;  /* 0x0000001fff157819 */ /* 0x000fe200000114c8 */
[----:B------:R-:W-:Y:S01]  /*9090*/  IMAD.U32 R78, RZ, RZ, UR12 ;  /* 0x0000000cff4e7e24 */ /* 0x000fe2000f8e00ff */
[----:B------:R-:W-:Y:S01]  /*90a0*/  LOP3.LUT R48, R49, 0x380, RZ, 0xc0, !PT ;  /* 0x0000038031307812 */ /* 0x000fe200078ec0ff */
[----:B------:R-:W5:Y:S01]  /*90b0*/  LD.E.128 R12, desc[UR36][R12.64] ;  /* 0x000000240c0c7980 */ /* 0x000f62000c101d00 */
[----:B------:R-:W-:Y:S02]  /*90c0*/  LOP3.LUT R28, R29, 0x380, RZ, 0xc0, !PT ;  /* 0x000003801d1c7812 */ /* 0x000fe400078ec0ff */
[----:B------:R-:W-:Y:S01]  /*90d0*/  LOP3.LUT R32, R33, 0x380, RZ, 0xc0, !PT ;  /* 0x0000038021207812 */ /* 0x000fe200078ec0ff */
[----:B------:R-:W5:Y:S01]  /*90e0*/  LD.E.128 R16, desc[UR36][R16.64] ;  /* 0x0000002410107980 */ /* 0x000f62000c101d00 */
[----:B------:R-:W-:Y:S02]  /*90f0*/  LOP3.LUT R36, R37, 0x380, RZ, 0xc0, !PT ;  /* 0x0000038025247812 */ /* 0x000fe400078ec0ff */
[----:B------:R-:W-:Y:S01]  /*9100*/  LOP3.LUT R40, R41, 0x380, RZ, 0xc0, !PT ;  /* 0x0000038029287812 */ /* 0x000fe200078ec0ff */
[----:B------:R-:W5:Y:S01]  /*9110*/  LD.E.128 R24, desc[UR36][R24.64] ;  /* 0x0000002418187980 */ /* 0x000f62000c101d00 */
[----:B------:R-:W-:-:S02]  /*9120*/  LOP3.LUT R44, R45, 0x380, RZ, 0xc0, !PT ;  /* 0x000003802d2c7812 */ /* 0x000fc400078ec0ff */
[----:B------:R-:W-:Y:S02]  /*9130*/  SHF.R.U64 R48, R48, 0x3, RZ ;  /* 0x0000000330307819 */ /* 0x000fe400000012ff */
[----:B------:R-:W-:Y:S02]  /*9140*/  SHF.R.U64 R28, R28, 0x3, RZ ;  /* 0x000000031c1c7819 */ /* 0x000fe400000012ff */
[----:B------:R-:W-:Y:S02]  /*9150*/  SHF.R.U64 R32, R32, 0x3, RZ ;  /* 0x0000000320207819 */ /* 0x000fe400000012ff */
[----:B------:R-:W-:Y:S02]  /*9160*/  SHF.R.U64 R36, R36, 0x3, RZ ;  /* 0x0000000324247819 */ /* 0x000fe400000012ff */
[----:B------:R-:W-:Y:S02]  /*9170*/  SHF.R.U64 R40, R40, 0x3, RZ ;  /* 0x0000000328287819 */ /* 0x000fe400000012ff */
[----:B------:R-:W-:-:S02]  /*9180*/  SHF.R.U64 R44, R44, 0x3, RZ ;  /* 0x000000032c2c7819 */ /* 0x000fc400000012ff */
        /* <DEDUP_REMOVED lines=13> */
[----:B------:R-:W-:Y:S01]  /*9260*/  SHF.R.U64 R11, R11, 0x3, RZ ;  /* 0x000000030b0b7819 */ /* 0x000fe200000012ff */
[----:B------:R-:W-:Y:S01]  /*9270*/  IMAD R7, R2, UR7, R7 ;  /* 0x0000000702077c24 */ /* 0x000fe2000f8e0207 */
[C---:B------:R-:W-:Y:S01]  /*9280*/  IADD3 R53, P0, R4.reuse, 0xa000, RZ ;  /* 0x0000a00004357810 */ /* 0x040fe20007f1e0ff */
[----:B------:R-:W-:Y:S01]  /*9290*/  IMAD.X R73, RZ, RZ, R5, P1 ;  /* 0x000000ffff497224 */ /* 0x000fe200008e0605 */
[C---:B------:R-:W-:Y:S01]  /*92a0*/  IADD3 R57, P6, R4.reuse, 0xb000, RZ ;  /* 0x0000b00004397810 */ /* 0x040fe20007fde0ff */
[----:B------:R-:W5:Y:S01]  /*92b0*/  LD.E.128 R28, desc[UR36][R28.64] ;  /* 0x000000241c1c7980 */ /* 0x000f62000c101d00 */
[C---:B------:R-:W-:Y:S02]  /*92c0*/  IADD3 R61, P5, R4.reuse, 0xc000, RZ ;  /* 0x0000c000043d7810 */ /* 0x040fe40007fbe0ff */
[C---:B------:R-:W-:Y:S01]  /*92d0*/  IADD3 R65, P3, R4.reuse, 0xd000, RZ ;  /* 0x0000d00004417810 */ /* 0x040fe20007f7e0ff */
[----:B------:R-:W5:Y:S01]  /*92e0*/  LD.E.128 R32, desc[UR36][R32.64] ;  /* 0x0000002420207980 */ /* 0x000f62000c101d00 */
[----:B------:R-:W-:-:S02]  /*92f0*/  IADD3 R69, P2, R4, 0xe000, RZ ;  /* 0x0000e00004457810 */ /* 0x000fc40007f5e0ff */
        /* <DEDUP_REMOVED lines=9> */
[----:B------:R-:W-:Y:S01]  /*9390*/  SHF.R.U64 R8, R8, 0x3, RZ ;  /* 0x0000000308087819 */ /* 0x000fe200000012ff */
[----:B------:R-:W5:Y:S01]  /*93a0*/  LD.E.128 R48, desc[UR36][R48.64] ;  /* 0x0000002430307980 */ /* 0x000f62000c101d00 */
[----:B------:R-:W-:Y:S02]  /*93b0*/  SHF.R.U64 R52, R52, 0x3, RZ ;  /* 0x0000000334347819 */ /* 0x000fe400000012ff */
[----:B------:R-:W-:Y:S02]  /*93c0*/  SHF.R.U64 R56, R56, 0x3, RZ ;  /* 0x0000000338387819 */ /* 0x000fe400000012ff */
[----:B------:R-:W-:Y:S02]  /*93d0*/  SHF.R.U64 R60, R60, 0x3, RZ ;  /* 0x000000033c3c7819 */ /* 0x000fe400000012ff */
[----:B------:R-:W-:Y:S02]  /*93e0*/  SHF.R.U64 R64, R64, 0x3, RZ ;  /* 0x0000000340407819 */ /* 0x000fe400000012ff */
[----:B------:R-:W-:-:S02]  /*93f0*/  SHF.R.U64 R68, R68, 0x3, RZ ;  /* 0x0000000344447819 */ /* 0x000fc400000012ff */
[----:B------:R-:W-:Y:S02]  /*9400*/  LOP3.LUT R4, R11, R4, RZ, 0x3c, !PT ;  /* 0x000000040b047212 */ /* 0x000fe400078e3cff */
        /* <DEDUP_REMOVED lines=11> */
[----:B------:R-:W5:Y:S04]  /*94c0*/  LD.E.128 R52, desc[UR36][R52.64] ;  /* 0x0000002434347980 */ /* 0x000f68000c101d00 */
[----:B------:R0:W5:Y:S01]  /*94d0*/  LD.E.128 R8, desc[UR36][R4.64] ;  /* 0x0000002404087980 */ /* 0x000162000c101d00 */
[----:B------:R-:W-:-:S03]  /*94e0*/  IMAD R78, R78, 0x80, R3 ;  /* 0x000000804e4e7824 */ /* 0x000fc600078e0203 */
[----:B------:R-:W5:Y:S04]  /*94f0*/  LD.E.128 R56, desc[UR36][R56.64] ;  /* 0x0000002438387980 */ /* 0x000f68000c101d00 */
[----:B------:R-:W5:Y:S01]  /*9500*/  LD.E.128 R60, desc[UR36][R60.64] ;  /* 0x000000243c3c7980 */ /* 0x000f62000c101d00 */
[----:B0-----:R-:W-:Y:S01]  /*9510*/  IMAD.WIDE.U32 R4, R2, UR6, RZ ;  /* 0x0000000602047c25 */ /* 0x001fe2000f8e00ff */
[----:B------:R-:W-:Y:S02]  /*9520*/  ULDC.64 UR6, c[0x0][0xbe8] ;  /* 0x0002fa0000067ab9 */ /* 0x000fe40000000a00 */
[----:B------:R-:W5:Y:S01]  /*9530*/  LD.E.128 R64, desc[UR36][R64.64] ;  /* 0x0000002440407980 */ /* 0x000f62000c101d00 */
[----:B------:R-:W-:Y:S02]  /*9540*/  IMAD R2, R20, 0x20, R3 ;  /* 0x0000002014027824 */ /* 0x000fe400078e0203 */
[----:B------:R-:W-:Y:S01]  /*9550*/  IMAD.IADD R5, R5, 0x1, R7 ;  /* 0x0000000105057824 */ /* 0x000fe200078e0207 */
[----:B------:R-:W5:Y:S01]  /*9560*/  LD.E.128 R68, desc[UR36][R68.64] ;  /* 0x0000002444447980 */ /* 0x000f62000c101d00 */
[----:B------:R-:W-:-:S02]  /*9570*/  IMAD R77, R77, 0x80, R2 ;  /* 0x000000804d4d7824 */ /* 0x000fc400078e0202 */
[----:B------:R-:W-:Y:S01]  /*9580*/  IMAD.WIDE.U32 R4, R201, UR6, R4 ;  /* 0x00000006c9047c25 */ /* 0x000fe2000f8e0004 */
[----:B------:R-:W5:Y:S03]  /*9590*/  LD.E.128 R72, desc[UR36][R72.64] ;  /* 0x0000002448487980 */ /* 0x000f66000c101d00 */
[----:B------:R-:W-:Y:S01]  /*95a0*/  @P4 IMAD.HI.U32 R2, R77, UR10, RZ ;  /* 0x0000000a4d024c27 */ /* 0x000fe2000f8e00ff */
[----:B------:R-:W-:Y:S01]  /*95b0*/  @UP0 ULDC UR10, c[0x0][0xcf0] ;  /* 0x00033c00000a0ab9 */ /* 0x000fe20000000800 */
[----:B------:R-:W-:Y:S01]  /*95c0*/  @!PT LDS RZ, [RZ] ;  /* 0x00000000fffff984 */ /* 0x000fe20000000800 */
[----:B------:R-:W-:Y:S01]  /*95d0*/  @!PT LDS RZ, [RZ] ;  /* 0x00000000fffff984 */ /* 0x000fe20000000800 */
[----:B------:R-:W-:Y:S01]  /*95e0*/  @!PT LDS RZ, [RZ] ;  /* 0x00000000fffff984 */ /* 0x000fe20000000800 */
[----:B------:R-:W-:Y:S01]  /*95f0*/  @!PT LDS RZ, [RZ] ;  /* 0x00000000fffff984 */ /* 0x000fe20000000800 */
[----:B------:R0:W-:Y:S06]  /*9600*/  MEMBAR.ALL.CTA ;  /* 0x0000000000007992 */ /* 0x0001ec0000008000 */
[----:B0-----:R-:W0:Y:S01]  /*9610*/  FENCE.VIEW.ASYNC.S ;  /* 0x00000000000073c6 */ /* 0x001e220000000000 */
[----:B------:R-:W-:Y:S01]  /*9620*/  IMAD R5, R201, UR7, R5 ;  /* 0x00000007c9057c24 */ /* 0x000fe2000f8e0205 */
[----:B------:R-:W-:Y:S01]  /*9630*/  ULDC.64 UR6, c[0x0][0xbf0] ;  /* 0x0002fc0000067ab9 */ /* 0x000fe20000000a00 */
[----:B------:R-:W-:Y:S01]  /*9640*/  IMAD.MOV.U32 R7, RZ, RZ, R77 ;  /* 0x000000ffff077224 */ /* 0x000fe200078e004d */
[----:B------:R-:W-:Y:S01]  /*9650*/  @P4 SHF.R.U32.HI R7, RZ, UR10, R2 ;  /* 0x0000000aff074c19 */ /* 0x000fe20008011602 */
[----:B------:R-:W-:-:S03]  /*9660*/  IMAD R21, R21, UR6, RZ ;  /* 0x0000000615157c24 */ /* 0x000fc6000f8e02ff */
[----:B------:R-:W-:Y:S01]  /*9670*/  SHF.R.S32.HI R2, RZ, 0x1f, R7 ;  /* 0x0000001fff027819 */ /* 0x000fe20000011407 */
[C---:B------:R-:W-:Y:S02]  /*9680*/  IMAD R21, R200.reuse, UR7, R21 ;  /* 0x00000007c8157c24 */ /* 0x040fe4000f8e0215 */
[----:B------:R-:W-:Y:S01]  /*9690*/  IMAD.WIDE.U32 R200, R200, UR6, R4 ;  /* 0x00000006c8c87c25 */ /* 0x000fe2000f8e0004 */
[----:B------:R-:W-:-:S03]  /*96a0*/  ULDC.64 UR6, c[0x0][0xbe0] ;  /* 0x0002f80000067ab9 */ /* 0x000fc60000000a00 */
[----:B------:R-:W-:Y:S02]  /*96b0*/  IMAD.MOV R4, RZ, RZ, -R7 ;  /* 0x000000ffff047224 */ /* 0x000fe400078e0a07 */
[----:B------:R-:W-:Y:S02]  /*96c0*/  IMAD.IADD R201, R201, 0x1, R21 ;  /* 0x00000001c9c97824 */ /* 0x000fe400078e0215 */
[----:B------:R-:W-:Y:S02]  /*96d0*/  IMAD R2, R2, UR6, RZ ;  /* 0x0000000602027c24 */ /* 0x000fe4000f8e02ff */
[----:B------:R-:W-:Y:S02]  /*96e0*/  IMAD R21, R4, UR11, R77 ;  /* 0x0000000b04157c24 */ /* 0x000fe4000f8e024d */
[----:B------:R-:W-:-:S04]  /*96f0*/  IMAD.WIDE.U32 R4, R7, UR6, R200 ;  /* 0x0000000607047c25 */ /* 0x000fc8000f8e00c8 */
[----:B------:R-:W-:Y:S01]  /*9700*/  IMAD R7, R7, UR7, R2 ;  /* 0x0000000707077c24 */ /* 0x000fe2000f8e0202 */
[----:B------:R-:W-:Y:S01]  /*9710*/  SHF.R.S32.HI R2, RZ, 0x1f, R21 ;  /* 0x0000001fff027819 */ /* 0x000fe20000011415 */
[----:B------:R-:W-:Y:S02]  /*9720*/  ULDC.64 UR6, c[0x0][0xbd8] ;  /* 0x0002f60000067ab9 */ /* 0x000fe40000000a00 */
[----:B------:R-:W-:Y:S02]  /*9730*/  IMAD.IADD R5, R5, 0x1, R7 ;  /* 0x0000000105057824 */ /* 0x000fe400078e0207 */
[----:B------:R-:W-:-:S04]  /*9740*/  IMAD R2, R2, UR6, RZ ;  /* 0x0000000602027c24 */ /* 0x000fc8000f8e02ff */
[C---:B------:R-:W-:Y:S02]  /*9750*/  IMAD R7, R21.reuse, UR7, R2 ;  /* 0x0000000715077c24 */ /* 0x040fe4000f8e0202 */
[----:B------:R-:W-:Y:S01]  /*9760*/  IMAD.WIDE.U32 R2, R21, UR6, R4 ;  /* 0x0000000615027c25 */ /* 0x000fe2000f8e0004 */
[----:B------:R-:W-:-:S03]  /*9770*/  ULDC.64 UR6, c[0x0][0xb80] ;  /* 0x0002e00000067ab9 */ /* 0x000fc60000000a00 */
[----:B------:R-:W-:Y:S01]  /*9780*/  IMAD.IADD R3, R3, 0x1, R7 ;  /* 0x0000000103037824 */ /* 0x000fe200078e0207 */
[----:B------:R-:W-:Y:S01]  /*9790*/  LEA R7, P2, R2, UR6, 0x1 ;  /* 0x0000000602077c11 */ /* 0x000fe2000f8408ff */
[----:B------:R-:W-:-:S03]  /*97a0*/  UIADD3 UR6, UR9, 0x32420, URZ ;  /* 0x0003242009067890 */ /* 0x000fc6000fffe03f */
[----:B------:R-:W-:Y:S02]  /*97b0*/  LEA.HI.X R22, R2, UR7, R3, 0x1, P2 ;  /* 0x0000000702167c11 */ /* 0x000fe400090f0c03 */
[C---:B------:R-:W-:Y:S01]  /*97c0*/  ISETP.GE.AND P2, PT, R78.reuse, UR8, PT ;  /* 0x000000084e007c0c */ /* 0x040fe2000bf46270 */
[----:B------:R-:W-:Y:S01]  /*97d0*/  UPRMT UR6, URZ, 0x654, UR6 ;  /* 0x000006543f067896 */ /* 0x000fe20008000006 */
[----:B------:R-:W-:Y:S01]  /*97e0*/  VIADD R4, R78, 0x20 ;  /* 0x000000204e047836 */ /* 0x000fe20000000000 */
[----:B------:R-:W-:Y:S01]  /*97f0*/  IADD3 R80, R0, 0x40, RZ ;  /* 0x0000004000507810 */ /* 0x000fe20007ffe0ff */
[----:B------:R-:W-:Y:S02]  /*9800*/  VIADD R5, R78, 0x40 ;  /* 0x000000404e057836 */ /* 0x000fe40000000000 */
[C---:B------:R-:W-:Y:S02]  /*9810*/  VIADD R82, R0.reuse, 0x80 ;  /* 0x0000008000527836 */ /* 0x040fe40000000000 */
[----:B------:R-:W-:Y:S01]  /*9820*/  VIADD R84, R0, 0xc0 ;  /* 0x000000c000547836 */ /* 0x000fe20000000000 */
[----:B0-----:R0:W1:Y:S01]  /*9830*/  SHFL.IDX PT, R79, R7, RZ, 0x181f ;  /* 0x00181fff074f7589 */ /* 0x00106200000e0000 */
[----:B------:R-:W-:Y:S01]  /*9840*/  SYNCS.ARRIVE.TRANS64.RED.A1T0 RZ, [UR6], RZ ;  /* 0x000000ffffff79a7 */ /* 0x000fe20008100406 */
[----:B------:R-:W-:Y:S02]  /*9850*/  BSSY B1, `(.L_x_10199) ;  /* 0x000001a000017945 */ /* 0x000fe40003800000 */
[----:B------:R0:W2:Y:S01]  /*9860*/  SHFL.IDX PT, R77, R22, RZ, 0x181f ;  /* 0x00181fff164d7589 */ /* 0x0000a200000e0000 */
[----:B------:R-:W-:-:S02]  /*9870*/  ISETP.GE.AND P1, PT, R4, UR8, PT ;  /* 0x0000000804007c0c */ /* 0x000fc4000bf26270 */
[----:B------:R-:W-:Y:S02]  /*9880*/  ISETP.GE.AND P0, PT, R5, UR8, PT ;  /* 0x0000000805007c0c */ /* 0x000fe4000bf06270 */
[----:B------:R-:W-:Y:S02]  /*9890*/  SHF.R.S32.HI R86, RZ, 0x1f, R0 ;  /* 0x0000001fff567819 */ /* 0x000fe40000011400 */
        /* <DEDUP_REMOVED lines=21> */
.L_x_10200:
[----:B------:R-:W-:Y:S05]  /*99f0*/  BSYNC B1 ;  /* 0x0000000000017941 */ /* 0x000fea0003800000 */
.L_x_10199:
        /* <DEDUP_REMOVED lines=21> */
.L_x_10202:
[----:B------:R-:W-:Y:S05]  /*9b50*/  BSYNC B1 ;  /* 0x0000000000017941 */ /* 0x000fea0003800000 */
.L_x_10201:
        /* <DEDUP_REMOVED lines=16> */
[----:B----4-:R-:W-:-:S02]  /*9c60*/  @!P1 LEA.HI.X R9, R82, R11, R83, 0x1, P4 ;  /* 0x0000000b52099211 */ /* 0x010fc400020f0c53 */
[----:B------:R-:W-:Y:S01]  /*9c70*/  @!P0 LEA.HI.X R11, R84, R11, R85, 0x1, P6 ;  /* 0x0000000b540b8211 */ /* 0x000fe200030f0c55 */
[----:B------:R0:W-:Y:S04]  /*9c80*/  @!P2 ST.E.128 desc[UR36][R4.64], R36 ;  /* 0x000000240400a985 */ /* 0x0001e8000c101d24 */
[----:B------:R0:W-:Y:S04]  /*9c90*/  @!P1 ST.E.128 desc[UR36][R8.64], R52 ;  /* 0x0000003408009985 */ /* 0x0001e8000c101d24 */
[----:B------:R0:W-:Y:S02]  /*9ca0*/  @!P0 ST.E.128 desc[UR36][R10.64], R68 ;  /* 0x000000440a008985 */ /* 0x0001e4000c101d24 */
.L_x_10204:
[----:B------:R-:W-:Y:S05]  /*9cb0*/  BSYNC B1 ;  /* 0x0000000000017941 */ /* 0x000fea0003800000 */
.L_x_10203:
[----:B0-----:R-:W-:Y:S01]  /*9cc0*/  VIADD R2, R78, 0x60 ;  /* 0x000000604e027836 */ /* 0x001fe20000000000 */
[----:B------:R0:W0:Y:S04]  /*9cd0*/  SHFL.IDX PT, R11, R22, 0x3, 0x181f ;  /* 0x00781f00160b7f89 */ /* 0x00002800000e0000 */
[----:B------:R-:W-:Y:S01]  /*9ce0*/  ISETP.GE.AND P0, PT, R2, UR8, PT ;  /* 0x0000000802007c0c */ /* 0x000fe2000bf06270 */
[----:B---3--:R-:W3:-:S12]  /*9cf0*/  SHFL.IDX PT, R7, R7, 0x3, 0x181f ;  /* 0x00781f0007077f89 */ /* 0x008ed800000e0000 */
[----:B------:R-:W-:Y:S05]  /*9d00*/  @P0 BRA `(.L_x_10205) ;  /* 0x0000002400bc0947 */ /* 0x000fea0003800000 */
[----:B------:R-:W-:Y:S02]  /*9d10*/  ULDC UR6, c[0x0][0xbc8] ;  /* 0x0002f20000067ab9 */ /* 0x000fe40000000800 */
[----:B------:R-:W-:Y:S02]  /*9d20*/  ISETP.GE.AND P3, PT, R0, UR6, PT ;  /* 0x0000000600007c0c */ /* 0x000fe4000bf66270 */
[----:B------:R-:W-:Y:S02]  /*9d30*/  ISETP.GE.AND P4, PT, R80, UR6, PT ;  /* 0x0000000650007c0c */ /* 0x000fe4000bf86270 */
[----:B------:R-:W-:-:S09]  /*9d40*/  ISETP.GE.AND P5, PT, R82, UR6, PT ;  /* 0x0000000652007c0c */ /* 0x000fd2000bfa6270 */
[-C--:B---3--:R-:W-:Y:S02]  /*9d50*/  @!P3 LEA R2, P0, R0, R7.reuse, 0x1 ;  /* 0x000000070002b211 */ /* 0x088fe400078008ff */
[-C--:B------:R-:W-:Y:S02]  /*9d60*/  @!P4 LEA R4, P1, R80, R7.reuse, 0x1 ;  /* 0x000000075004c211 */ /* 0x080fe400078208ff */
[----:B------:R-:W-:Y:S02]  /*9d70*/  @!P5 LEA R8, P2, R82, R7, 0x1 ;  /* 0x000000075208d211 */ /* 0x000fe400078408ff */
[-C--:B0-----:R-:W-:Y:S02]  /*9d80*/  @!P3 LEA.HI.X R3, R0, R11.reuse, R86, 0x1, P0 ;  /* 0x0000000b0003b211 */ /* 0x081fe400000f0c56 */
[-C--:B------:R-:W-:Y:S02]  /*9d90*/  @!P4 LEA.HI.X R5, R80, R11.reuse, R81, 0x1, P1 ;  /* 0x0000000b5005c211 */ /* 0x080fe400008f0c51 */
[----:B----4-:R-:W-:Y:S01]  /*9da0*/  @!P5 LEA.HI.X R9, R82, R11, R83, 0x1, P2 ;  /* 0x0000000b5209d211 */ /* 0x010fe200010f0c53 */
[----:B------:R0:W-:Y:S01]  /*9db0*/  @!P3 ST.E.128 desc[UR36][R2.64], R24 ;  /* 0x000000180200b985 */ /* 0x0001e2000c101d24 */
[----:B------:R-:W-:-:S03]  /*9dc0*/  ISETP.GE.AND P0, PT, R84, UR6, PT ;  /* 0x0000000654007c0c */ /* 0x000fc6000bf06270 */
[----:B------:R0:W-:Y:S04]  /*9dd0*/  @!P4 ST.E.128 desc[UR36][R4.64], R40 ;  /* 0x000000280400c985 */ /* 0x0001e8000c101d24 */
[----:B------:R0:W-:Y:S06]  /*9de0*/  @!P5 ST.E.128 desc[UR36][R8.64], R56 ;  /* 0x000000380800d985 */ /* 0x0001ec000c101d24 */
[----:B------:R-:W-:Y:S05]  /*9df0*/  @P0 BRA `(.L_x_10205) ;  /* 0x0000002400800947 */ /* 0x000fea0003800000 */
[----:B0-----:R-:W-:-:S04]  /*9e00*/  LEA R2, P0, R84, R7, 0x1 ;  /* 0x0000000754027211 */ /* 0x001fc800078008ff */
[----:B------:R-:W-:-:S05]  /*9e10*/  LEA.HI.X R3, R84, R11, R85, 0x1, P0 ;  /* 0x0000000b54037211 */ /* 0x000fca00000f0c55 */
[----:B------:R0:W-:Y:S01]  /*9e20*/  ST.E.128 desc[UR36][R2.64], R72 ;  /* 0x0000004802007985 */ /* 0x0001e2000c101d24 */
[----:B------:R-:W-:Y:S05]  /*9e30*/  BRA `(.L_x_10205) ;  /* 0x0000002400707947 */ /* 0x000fea0003800000 */
.L_x_10198:
[----:B------:R-:W-:Y:S01]  /*9e40*/  ULDC.64 UR6, c[0x0][0xc08] ;  /* 0x0003020000067ab9 */ /* 0x000fe20000000a00 */
[----:B0-----:R-:W-:Y:S01]  /*9e50*/  SHF.R.S32.HI R3, RZ, 0x1f, R200 ;  /* 0x0000001fff037819 */ /* 0x001fe200000114c8 */
[----:B------:R-:W-:Y:S01]  /*9e60*/  IMAD R7, R7, UR6, RZ ;  /* 0x0000000607077c24 */ /* 0x000fe2000f8e02ff */
[----:B------:R-:W-:Y:S01]  /*9e70*/  ULDC.64 UR12, c[0x0][0xc40] ;  /* 0x00031000000c7ab9 */ /* 0x000fe20000000a00 */
[C---:B------:R-:W-:Y:S01]  /*9e80*/  IMAD.WIDE.U32 R4, R2.reuse, UR6, RZ ;  /* 0x0000000602047c25 */ /* 0x040fe2000f8e00ff */
[----:B------:R-:W-:Y:S01]  /*9e90*/  UIADD3 UR9, UR9, 0x32420, URZ ;  /* 0x0003242009097890 */ /* 0x000fe2000fffe03f */
[----:B------:R-:W-:Y:S01]  /*9ea0*/  BSSY B1, `(.L_x_10206) ;  /* 0x00000d9000017945 */ /* 0x000fe20003800000 */
[----:B------:R-:W-:Y:S01]  /*9eb0*/  SHF.R.S32.HI R20, RZ, 0x1f, R206 ;  /* 0x0000001fff147819 */ /* 0x000fe200000114ce */
[----:B------:R-:W-:Y:S01]  /*9ec0*/  IMAD R7, R2, UR7, R7 ;  /* 0x0000000702077c24 */ /* 0x000fe2000f8e0207 */
[----:B------:R-:W-:Y:S01]  /*9ed0*/  ULDC.64 UR6, c[0x0][0xc38] ;  /* 0x00030e0000067ab9 */ /* 0x000fe20000000a00 */
[----:B------:R-:W-:Y:S01]  /*9ee0*/  IMAD R3, R3, UR12, RZ ;  /* 0x0000000c03037c24 */ /* 0x000fe2000f8e02ff */
[----:B------:R-:W-:Y:S01]  /*9ef0*/  UPRMT UR9, URZ, 0x654, UR9 ;  /* 0x000006543f097896 */ /* 0x000fe20008000009 */
[----:B------:R-:W-:Y:S01]  /*9f00*/  IMAD.IADD R5, R5, 0x1, R7 ;  /* 0x0000000105057824 */ /* 0x000fe200078e0207 */
[----:B------:R-:W-:Y:S01]  /*9f10*/  SHF.R.S32.HI R22, RZ, 0x1f, R207 ;  /* 0x0000001fff167819 */ /* 0x000fe200000114cf */
[----:B------:R-:W-:Y:S01]  /*9f20*/  IMAD R7, R200, UR13, R3 ;  /* 0x0000000dc8077c24 */ /* 0x000fe2000f8e0203 */
[----:B------:R-:W-:Y:S01]  /*9f30*/  SHF.R.S32.HI R152, RZ, 0x1f, R212 ;  /* 0x0000001fff987819 */ /* 0x000fe200000114d4 */
[----:B------:R-:W-:Y:S01]  /*9f40*/  IMAD.WIDE.U32 R4, R201, UR6, R4 ;  /* 0x00000006c9047c25 */ /* 0x000fe2000f8e0004 */
[----:B------:R-:W-:Y:S01]  /*9f50*/  @UP0 ULDC UR6, c[0x0][0xcec] ;  /* 0x00033b0000060ab9 */ /* 0x000fe20000000800 */
[----:B------:R-:W-:-:S02]  /*9f60*/  SHF.R.S32.HI R153, RZ, 0x1f, R213 ;  /* 0x0000001fff997819 */ /* 0x000fc400000114d5 */
[----:B------:R-:W-:Y:S01]  /*9f70*/  IMAD R5, R201, UR7, R5 ;  /* 0x00000007c9057c24 */ /* 0x000fe2000f8e0205 */
[----:B------:R-:W-:Y:S01]  /*9f80*/  SYNCS.ARRIVE.TRANS64.RED.A1T0 RZ, [UR9], RZ ;  /* 0x000000ffffff79a7 */ /* 0x000fe20008100409 */
[----:B------:R-:W-:Y:S01]  /*9f90*/  @P4 IMAD.HI.U32 R0, R18, UR6, RZ ;  /* 0x0000000612004c27 */ /* 0x000fe2000f8e00ff */
[----:B------:R-:W-:Y:S01]  /*9fa0*/  @UP0 ULDC UR6, c[0x0][0xcf0] ;  /* 0x00033c0000060ab9 */ /* 0x000fe20000000800 */
[----:B------:R-:W-:Y:S02]  /*9fb0*/  SHF.R.S32.HI R154, RZ, 0x1f, R216 ;  /* 0x0000001fff9a7819 */ /* 0x000fe400000114d8 */
[----:B------:R-:W-:Y:S01]  /*9fc0*/  IMAD.WIDE.U32 R4, R200, UR12, R4 ;  /* 0x0000000cc8047c25 */ /* 0x000fe2000f8e0004 */
[----:B------:R-:W-:Y:S01]  /*9fd0*/  ULDC.64 UR12, c[0x0][0xc30] ;  /* 0x00030c00000c7ab9 */ /* 0x000fe20000000a00 */
[----:B------:R-:W-:Y:S02]  /*9fe0*/  SHF.R.S32.HI R155, RZ, 0x1f, R217 ;  /* 0x0000001fff9b7819 */ /* 0x000fe400000114d9 */
[----:B------:R-:W-:Y:S01]  /*9ff0*/  IMAD.MOV.U32 R3, RZ, RZ, R18 ;  /* 0x000000ffff037224 */ /* 0x000fe200078e0012 */
[----:B------:R-:W-:Y:S01]  /*a000*/  @P4 SHF.R.U32.HI R3, RZ, UR6, R0 ;  /* 0x00000006ff034c19 */ /* 0x000fe20008011600 */
[----:B------:R-:W-:Y:S01]  /*a010*/  IMAD.IADD R5, R5, 0x1, R7 ;  /* 0x0000000105057824 */ /* 0x000fe200078e0207 */
[----:B------:R-:W-:Y:S01]  /*a020*/  ULDC.64 UR6, c[0x0][0xc48] ;  /* 0x0003120000067ab9 */ /* 0x000fe20000000a00 */
[----:B------:R-:W-:Y:S01]  /*a030*/  VIADD R169, R23, 0x38 ;  /* 0x0000003817a97836 */ /* 0x000fe20000000000 */
[--C-:B------:R-:W-:Y:S01]  /*a040*/  SHF.R.S32.HI R0, RZ, 0x1f, R3.reuse ;  /* 0x0000001fff007819 */ /* 0x100fe20000011403 */
[----:B------:R-:W-:Y:S01]  /*a050*/  IMAD.MOV R7, RZ, RZ, -R3 ;  /* 0x000000ffff077224 */ /* 0x000fe200078e0a03 */
[----:B------:R-:W-:Y:S01]  /*a060*/  SHF.R.S32.HI R156, RZ, 0x1f, R218 ;  /* 0x0000001fff9c7819 */ /* 0x000fe200000114da */
[----:B------:R-:W-:Y:S01]  /*a070*/  IMAD.WIDE.U32 R4, R162, UR6, R4 ;  /* 0x00000006a2047c25 */ /* 0x000fe2000f8e0004 */
[----:B------:R-:W-:-:S02]  /*a080*/  SHF.R.S32.HI R157, RZ, 0x1f, R219 ;  /* 0x0000001fff9d7819 */ /* 0x000fc400000114db */
[----:B------:R-:W-:Y:S01]  /*a090*/  SHF.R.S32.HI R158, RZ, 0x1f, R220 ;  /* 0x0000001fff9e7819 */ /* 0x000fe200000114dc */
[----:B------:R-:W-:Y:S01]  /*a0a0*/  IMAD R7, R7, UR11, R18 ;  /* 0x0000000b07077c24 */ /* 0x000fe2000f8e0212 */
        /* <DEDUP_REMOVED lines=10> */
[----:B------:R-:W-:Y:S01]  /*a150*/  IMAD R0, R0, UR6, RZ ;  /* 0x0000000600007c24 */ /* 0x000fe2000f8e02ff */
[----:B------:R-:W-:Y:S01]  /*a160*/  SHF.R.S32.HI R162, RZ, 0x1f, R224 ;  /* 0x0000001fffa27819 */ /* 0x000fe200000114e0 */
[----:B------:R-:W-:Y:S01]  /*a170*/  IMAD.IADD R5, R5, 0x1, R9 ;  /* 0x0000000105057824 */ /* 0x000fe200078e0209 */
[----:B------:R-:W-:Y:S01]  /*a180*/  SHF.R.S32.HI R163, RZ, 0x1f, R225 ;  /* 0x0000001fffa37819 */ /* 0x000fe200000114e1 */
[C---:B------:R-:W-:Y:S01]  /*a190*/  IMAD R3, R7.reuse, UR7, R0 ;  /* 0x0000000707037c24 */ /* 0x040fe2000f8e0200 */
[----:B------:R-:W-:Y:S01]  /*a1a0*/  SHF.R.S32.HI R164, RZ, 0x1f, R226 ;  /* 0x0000001fffa47819 */ /* 0x000fe200000114e2 */
[----:B------:R-:W-:Y:S01]  /*a1b0*/  IMAD.WIDE.U32 R4, R7, UR6, R4 ;  /* 0x0000000607047c25 */ /* 0x000fe2000f8e0004 */
[----:B------:R-:W-:Y:S01]  /*a1c0*/  ULDC.64 UR6, c[0x0][0xc00] ;  /* 0x0003000000067ab9 */ /* 0x000fe20000000a00 */
[----:B------:R-:W-:Y:S02]  /*a1d0*/  SHF.R.S32.HI R165, RZ, 0x1f, R227 ;  /* 0x0000001fffa57819 */ /* 0x000fe400000114e3 */
[----:B------:R-:W-:Y:S01]  /*a1e0*/  IMAD.IADD R7, R5, 0x1, R3 ;  /* 0x0000000105077824 */ /* 0x000fe200078e0203 */
[C---:B------:R-:W-:Y:S01]  /*a1f0*/  LEA R0, P1, R4.reuse, UR6, 0x2 ;  /* 0x0000000604007c11 */ /* 0x040fe2000f8210ff */
[C---:B------:R-:W-:Y:S01]  /*a200*/  VIADD R171, R23.reuse, 0x30 ;  /* 0x0000003017ab7836 */ /* 0x040fe20000000000 */
[----:B------:R-:W-:Y:S01]  /*a210*/  SHF.R.S32.HI R166, RZ, 0x1f, R228 ;  /* 0x0000001fffa67819 */ /* 0x000fe200000114e4 */
[C---:B------:R-:W-:Y:S01]  /*a220*/  VIADD R172, R23.reuse, 0x28 ;  /* 0x0000002817ac7836 */ /* 0x040fe20000000000 */
[----:B------:R-:W-:Y:S01]  /*a230*/  LEA.HI.X R7, R4, UR7, R7, 0x2, P1 ;  /* 0x0000000704077c11 */ /* 0x000fe200088f1407 */
[C---:B------:R-:W-:Y:S01]  /*a240*/  VIADD R174, R23.reuse, 0x20 ;  /* 0x0000002017ae7836 */ /* 0x040fe20000000000 */
[----:B------:R0:W1:Y:S01]  /*a250*/  SHFL.IDX PT, R2, R0, RZ, 0x1c1f ;  /* 0x001c1fff00027589 */ /* 0x00006200000e0000 */
[C---:B------:R-:W-:Y:S01]  /*a260*/  VIADD R176, R23.reuse, 0x18 ;  /* 0x0000001817b07836 */ /* 0x040fe20000000000 */
[----:B------:R-:W-:Y:S01]  /*a270*/  SHF.R.S32.HI R167, RZ, 0x1f, R229 ;  /* 0x0000001fffa77819 */ /* 0x000fe200000114e5 */
[C---:B------:R-:W-:Y:S01]  /*a280*/  VIADD R178, R23.reuse, 0x10 ;  /* 0x0000001017b27836 */ /* 0x040fe20000000000 */
[----:B------:R0:W2:Y:S01]  /*a290*/  SHFL.IDX PT, R3, R7, RZ, 0x1c1f ;  /* 0x001c1fff07037589 */ /* 0x0000a200000e0000 */
        /* <DEDUP_REMOVED lines=15> */
[----:B0-----:R-:W-:Y:S06]  /*a390*/  @P2 BRA `(.L_x_10207) ;  /* 0x0000000800242947 */ /* 0x001fec0003800000 */
[----:B------:R-:W-:Y:S01]  /*a3a0*/  ULDC UR6, c[0x0][0xbc8] ;  /* 0x0002f20000067ab9 */ /* 0x000fe20000000800 */
[----:B------:R-:W-:Y:S01]  /*a3b0*/  VIADD R17, R23, 0xe0 ;  /* 0x000000e017117836 */ /* 0x000fe20000000000 */
[----:B------:R-:W-:Y:S01]  /*a3c0*/  ISETP.GE.AND P2, PT, R179, UR6, PT ;  /* 0x00000006b3007c0c */ /* 0x000fe2000bf46270 */
[C---:B------:R-:W-:Y:S01]  /*a3d0*/  VIADD R19, R23.reuse, 0xf0 ;  /* 0x000000f017137836 */ /* 0x040fe20000000000 */
[C---:B------:R-:W-:Y:S01]  /*a3e0*/  ISETP.GE.AND P3, PT, R23.reuse, UR6, PT ;  /* 0x0000000617007c0c */ /* 0x040fe2000bf66270 */
[----:B------:R-:W-:Y:S01]  /*a3f0*/  VIADD R21, R23, 0xf8 ;  /* 0x000000f817157836 */ /* 0x000fe20000000000 */
        /* <DEDUP_REMOVED lines=9> */
[----:B0-----:R-:W-:Y:S01]  /*a490*/  @!P1 LEA R4, P6, R177, R2, 0x2 ;  /* 0x00000002b1049211 */ /* 0x001fe200078c10ff */
[----:B------:R-:W-:-:S03]  /*a4a0*/  VIADD R25, R23, 0xe8 ;  /* 0x000000e817197836 */ /* 0x000fc60000000000 */
[----:B------:R-:W-:Y:S02]  /*a4b0*/  @!P1 LEA.HI.X R5, R177, R3, R178, 0x2, P6 ;  /* 0x00000003b1059211 */ /* 0x000fe400030f14b2 */
[----:B-1----:R-:W-:-:S03]  /*a4c0*/  @!P4 LEA R8, P5, R175, R2, 0x2 ;  /* 0x00000002af08c211 */ /* 0x002fc600078a10ff */
[----:B------:R0:W-:Y:S01]  /*a4d0*/  @!P1 ST.E.64 desc[UR36][R4.64], R32 ;  /* 0x0000002004009985 */ /* 0x0001e2000c101b24 */
[----:B------:R-:W-:Y:S02]  /*a4e0*/  @!P4 LEA.HI.X R9, R175, R3, R176, 0x2, P5 ;  /* 0x00000003af09c211 */ /* 0x000fe400028f14b0 */
[----:B------:R-:W-:-:S03]  /*a4f0*/  ISETP.GE.AND P1, PT, R170, UR6, PT ;  /* 0x00000006aa007c0c */ /* 0x000fc6000bf26270 */
[----:B------:R1:W-:Y:S01]  /*a500*/  @!P4 ST.E.64 desc[UR36][R8.64], R36 ;  /* 0x000000240800c985 */ /* 0x0003e2000c101b24 */
[----:B------:R-:W-:Y:S02]  /*a510*/  ISETP.GE.AND P4, PT, R168, UR6, PT ;  /* 0x00000006a8007c0c */ /* 0x000fe4000bf86270 */
[----:B0-----:R-:W-:-:S04]  /*a520*/  @!P3 LEA R4, P6, R173, R2, 0x2 ;  /* 0x00000002ad04b211 */ /* 0x001fc800078c10ff */
        /* <DEDUP_REMOVED lines=53> */
[-C--:B------:R-:W-:Y:S01]  /*a880*/  @!P4 LEA R10, P5, R218, R2.reuse, 0x2 ;  /* 0x00000002da0ac211 */ /* 0x080fe200078a10ff */
[----:B------:R1:W-:Y:S01]  /*a890*/  @!P2 ST.E.64 desc[UR36][R8.64], R92 ;  /* 0x0000005c0800a985 */ /* 0x0003e2000c101b24 */
[----:B------:R-:W-:Y:S02]  /*a8a0*/  ISETP.GE.AND P2, PT, R216, UR6, PT ;  /* 0x00000006d8007c0c */ /* 0x000fe4000bf46270 */
[----:B------:R-:W-:Y:S02]  /*a8b0*/  @!P4 LEA.HI.X R11, R218, R3, R156, 0x2, P5 ;  /* 0x00000003da0bc211 */ /* 0x000fe400028f149c */
[----:B0-----:R-:W-:-:S04]  /*a8c0*/  @!P1 LEA R4, P6, R219, R2, 0x2 ;  /* 0x00000002db049211 */ /* 0x001fc800078c10ff */
        /* <DEDUP_REMOVED lines=13> */
[----:B-1----:R-:W-:-:S03]  /*a9a0*/  @!P1 LEA R8, P6, R213, R2, 0x2 ;  /* 0x00000002d5089211 */ /* 0x002fc600078c10ff */
[CC--:B0-----:R-:W-:Y:S02]  /*a9b0*/  @!P4 LEA R4, P5, R212.reuse, R2.reuse, 0x2 ;  /* 0x00000002d404c211 */ /* 0x0c1fe400078a10ff */
[-C--:B------:R-:W-:Y:S02]  /*a9c0*/  @!P1 LEA.HI.X R9, R213, R3.reuse, R153, 0x2, P6 ;  /* 0x00000003d5099211 */ /* 0x080fe400030f1499 */
[-C--:B------:R-:W-:Y:S02]  /*a9d0*/  @!P4 LEA.HI.X R5, R212, R3.reuse, R152, 0x2, P5 ;  /* 0x00000003d405c211 */ /* 0x080fe400028f1498 */
[-C--:B--2---:R-:W-:Y:S01]  /*a9e0*/  @!P3 LEA R10, P6, R207, R2.reuse, 0x2 ;  /* 0x00000002cf0ab211 */ /* 0x084fe200078c10ff */
[----:B------:R0:W-:Y:S01]  /*a9f0*/  @!P1 ST.E.64 desc[UR36][R8.64], R112 ;  /* 0x0000007008009985 */ /* 0x0001e2000c101b24 */
[----:B------:R-:W-:Y:S02]  /*aa00*/  ISETP.GE.AND P1, PT, R205, UR6, PT ;  /* 0x00000006cd007c0c */ /* 0x000fe4000bf26270 */
[----:B------:R-:W-:Y:S01]  /*aa10*/  @!P3 LEA.HI.X R11, R207, R3, R22, 0x2, P6 ;  /* 0x00000003cf0bb211 */ /* 0x000fe200030f1416 */
[----:B------:R1:W-:Y:S01]  /*aa20*/  @!P4 ST.E.64 desc[UR36][R4.64], R116 ;  /* 0x000000740400c985 */ /* 0x0003e2000c101b24 */
[----:B---3--:R-:W-:-:S03]  /*aa30*/  @!P2 LEA R12, P4, R206, R2, 0x2 ;  /* 0x00000002ce0ca211 */ /* 0x008fc600078810ff */
[----:B------:R2:W-:Y:S01]  /*aa40*/  @!P3 ST.E.64 desc[UR36][R10.64], R120 ;  /* 0x000000780a00b985 */ /* 0x0005e2000c101b24 */
[-C--:B------:R-:W-:Y:S02]  /*aa50*/  @!P2 LEA.HI.X R13, R206, R3.reuse, R20, 0x2, P4 ;  /* 0x00000003ce0da211 */ /* 0x080fe400020f1414 */
[----:B------:R-:W-:Y:S02]  /*aa60*/  ISETP.GE.AND P4, PT, R203, UR6, PT ;  /* 0x00000006cb007c0c */ /* 0x000fe4000bf86270 */
[----:B------:R-:W-:Y:S01]  /*aa70*/  ISETP.GE.AND P3, PT, R17, UR6, PT ;  /* 0x0000000611007c0c */ /* 0x000fe2000bf66270 */
[----:B------:R3:W-:Y:S01]  /*aa80*/  @!P2 ST.E.64 desc[UR36][R12.64], R124 ;  /* 0x0000007c0c00a985 */ /* 0x0007e2000c101b24 */
[----:B----4-:R-:W-:Y:S02]  /*aa90*/  @!P1 LEA R14, P5, R205, R2, 0x2 ;  /* 0x00000002cd0e9211 */ /* 0x010fe400078a10ff */
[----:B------:R-:W-:Y:S02]  /*aaa0*/  ISETP.GE.AND P2, PT, R25, UR6, PT ;  /* 0x0000000619007c0c */ /* 0x000fe4000bf46270 */
[----:B------:R-:W-:-:S02]  /*aab0*/  @!P1 LEA.HI.X R15, R205, R3, R18, 0x2, P5 ;  /* 0x00000003cd0f9211 */ /* 0x000fc400028f1412 */
[----:B0-----:R-:W-:Y:S02]  /*aac0*/  SHF.R.S32.HI R9, RZ, 0x1f, R203 ;  /* 0x0000001fff097819 */ /* 0x001fe400000114cb */
[----:B-1----:R-:W-:Y:S01]  /*aad0*/  SHF.R.S32.HI R5, RZ, 0x1f, R17 ;  /* 0x0000001fff057819 */ /* 0x002fe20000011411 */
[----:B------:R0:W-:Y:S01]  /*aae0*/  @!P1 ST.E.64 desc[UR36][R14.64], R128 ;  /* 0x000000800e009985 */ /* 0x0001e2000c101b24 */
[----:B------:R-:W-:Y:S02]  /*aaf0*/  ISETP.GE.AND P1, PT, R19, UR6, PT ;  /* 0x0000000613007c0c */ /* 0x000fe4000bf26270 */
[-C--:B------:R-:W-:Y:S02]  /*ab00*/  @!P4 LEA R8, P5, R203, R2.reuse, 0x2 ;  /* 0x00000002cb08c211 */ /* 0x080fe400078a10ff */
[----:B------:R-:W-:Y:S02]  /*ab10*/  @!P3 LEA R4, P6, R17, R2, 0x2 ;  /* 0x000000021104b211 */ /* 0x000fe400078c10ff */
[----:B------:R-:W-:-:S02]  /*ab20*/  @!P4 LEA.HI.X R9, R203, R3, R9, 0x2, P5 ;  /* 0x00000003cb09c211 */ /* 0x000fc400028f1409 */
[----:B------:R-:W-:Y:S02]  /*ab30*/  ISETP.GE.AND P5, PT, R21, UR6, PT ;  /* 0x0000000615007c0c */ /* 0x000fe4000bfa6270 */
[-C--:B------:R-:W-:Y:S01]  /*ab40*/  @!P3 LEA.HI.X R5, R17, R3.reuse, R5, 0x2, P6 ;  /* 0x000000031105b211 */ /* 0x080fe200030f1405 */
[----:B------:R4:W-:Y:S01]  /*ab50*/  @!P4 ST.E.64 desc[UR36][R8.64], R132 ;  /* 0x000000840800c985 */ /* 0x0009e2000c101b24 */
[----:B--2---:R-:W-:Y:S02]  /*ab60*/  SHF.R.S32.HI R11, RZ, 0x1f, R25 ;  /* 0x0000001fff0b7819 */ /* 0x004fe40000011419 */
[C---:B------:R-:W-:Y:S01]  /*ab70*/  @!P2 LEA R10, P6, R25.reuse, R2, 0x2 ;  /* 0x00000002190aa211 */ /* 0x040fe200078c10ff */
[----:B------:R4:W-:Y:S01]  /*ab80*/  @!P3 ST.E.64 desc[UR36][R4.64], R136 ;  /* 0x000000880400b985 */ /* 0x0009e2000c101b24 */
[----:B---3--:R-:W-:Y:S02]  /*ab90*/  SHF.R.S32.HI R13, RZ, 0x1f, R19 ;  /* 0x0000001fff0d7819 */ /* 0x008fe40000011413 */
[----:B------:R-:W-:-:S02]  /*aba0*/  @!P2 LEA.HI.X R11, R25, R3, R11, 0x2, P6 ;  /* 0x00000003190ba211 */ /* 0x000fc400030f140b */
[CC--:B------:R-:W-:Y:S02]  /*abb0*/  @!P1 LEA R12, P6, R19.reuse, R2.reuse, 0x2 ;  /* 0x00000002130c9211 */ /* 0x0c0fe400078c10ff */
[----:B0-----:R-:W-:Y:S01]  /*abc0*/  SHF.R.S32.HI R14, RZ, 0x1f, R21 ;  /* 0x0000001fff0e7819 */ /* 0x001fe20000011415 */
[----:B------:R4:W-:Y:S01]  /*abd0*/  @!P2 ST.E.64 desc[UR36][R10.64], R140 ;  /* 0x0000008c0a00a985 */ /* 0x0009e2000c101b24 */
[----:B------:R-:W-:Y:S02]  /*abe0*/  @!P1 LEA.HI.X R13, R19, R3, R13, 0x2, P6 ;  /* 0x00000003130d9211 */ /* 0x000fe400030f140d */
[----:B------:R-:W-:-:S03]  /*abf0*/  @!P5 LEA R2, P6, R21, R2, 0x2 ;  /* 0x000000021502d211 */ /* 0x000fc600078c10ff */
[----:B------:R4:W-:Y:S01]  /*ac00*/  @!P1 ST.E.64 desc[UR36][R12.64], R144 ;  /* 0x000000900c009985 */ /* 0x0009e2000c101b24 */
[----:B------:R-:W-:-:S05]  /*ac10*/  @!P5 LEA.HI.X R3, R21, R3, R14, 0x2, P6 ;  /* 0x000000031503d211 */ /* 0x000fca00030f140e */
[----:B------:R4:W-:Y:S04]  /*ac20*/  @!P5 ST.E.64 desc[UR36][R2.64], R148 ;  /* 0x000000940200d985 */ /* 0x0009e8000c101b24 */
.L_x_10207:
[----:B------:R-:W-:Y:S05]  /*ac30*/  BSYNC B1 ;  /* 0x0000000000017941 */ /* 0x000fea0003800000 */
.L_x_10206:
[----:B--2-4-:R0:W2:Y:S04]  /*ac40*/  SHFL.IDX PT, R3, R7, 0x1, 0x1c1f ;  /* 0x003c1f0007037f89 */ /* 0x0140a800000e0000 */
[----:B-1----:R0:W1:Y:S01]  /*ac50*/  SHFL.IDX PT, R2, R0, 0x1, 0x1c1f ;  /* 0x003c1f0000027f89 */ /* 0x00206200000e0000 */
[----:B------:R-:W-:Y:S05]  /*ac60*/  @P0 BRA `(.L_x_10205) ;  /* 0x0000001400e40947 */ /* 0x000fea0003800000 */
[----:B------:R-:W-:Y:S01]  /*ac70*/  ULDC UR6, c[0x0][0xbc8] ;  /* 0x0002f20000067ab9 */ /* 0x000fe20000000800 */
[----:B0-----:R-:W-:Y:S01]  /*ac80*/  VIADD R7, R23, 0xe8 ;  /* 0x000000e817077836 */ /* 0x001fe20000000000 */
[----:B------:R-:W-:Y:S01]  /*ac90*/  ISETP.GE.AND P5, PT, R179, UR6, PT ;  /* 0x00000006b3007c0c */ /* 0x000fe2000bfa6270 */
[C---:B------:R-:W-:Y:S01]  /*aca0*/  VIADD R19, R23.reuse, 0xf0 ;  /* 0x000000f017137836 */ /* 0x040fe20000000000 */
[----:B------:R-:W-:Y:S02]  /*acb0*/  ISETP.GE.AND P4, PT, R23, UR6, PT ;  /* 0x0000000617007c0c */ /* 0x000fe4000bf86270 */
[----:B------:R-:W-:Y:S02]  /*acc0*/  ISETP.GE.AND P2, PT, R177, UR6, PT ;  /* 0x00000006b1007c0c */ /* 0x000fe4000bf46270 */
[----:B------:R-:W-:Y:S02]  /*acd0*/  ISETP.GE.AND P1, PT, R175, UR6, PT ;  /* 0x00000006af007c0c */ /* 0x000fe4000bf26270 */
[----:B------:R-:W-:-:S02]  /*ace0*/  ISETP.GE.AND P0, PT, R173, UR6, PT ;  /* 0x00000006ad007c0c */ /* 0x000fc4000bf06270 */
[----:B------:R-:W-:-:S03]  /*acf0*/  SHF.R.S32.HI R0, RZ, 0x1f, R203 ;  /* 0x0000001fff007819 */ /* 0x000fc600000114cb */
[-C--:B-1----:R-:W-:Y:S02]  /*ad00*/  @!P5 LEA R8, P3, R179, R2.reuse, 0x2 ;  /* 0x00000002b308d211 */ /* 0x082fe400078610ff */
[----:B--2---:R-:W-:Y:S02]  /*ad10*/  @!P4 IMAD.WIDE R4, R23, 0x4, R2 ;  /* 0x000000041704c825 */ /* 0x004fe400078e0202 */
        /* <DEDUP_REMOVED lines=9> */
[-C--:B------:R-:W-:Y:S02]  /*adb0*/  @!P0 LEA R14, P6, R173, R2.reuse, 0x2 ;  /* 0x00000002ad0e8211 */ /* 0x080fe400078c10ff */
[-C--:B------:R-:W-:Y:S02]  /*adc0*/  @!P1 LEA.HI.X R13, R175, R3.reuse, R176, 0x2, P5 ;  /* 0x00000003af0d9211 */ /* 0x080fe400028f14b0 */
[----:B------:R-:W-:Y:S02]  /*add0*/  ISETP.GE.AND P5, PT, R168, UR6, PT ;  /* 0x00000006a8007c0c */ /* 0x000fe4000bfa6270 */
[----:B------:R-:W-:Y:S01]  /*ade0*/  @!P0 LEA.HI.X R15, R173, R3, R174, 0x2, P6 ;  /* 0x00000003ad0f8211 */ /* 0x000fe200030f14ae */
[----:B------:R3:W-:Y:S01]  /*adf0*/  @!P1 ST.E.64 desc[UR36][R12.64], R38 ;  /* 0x000000260c009985 */ /* 0x0007e2000c101b24 */
[----:B0-----:R-:W-:-:S02]  /*ae00*/  @!P3 LEA R4, P6, R16, R2, 0x2 ;  /* 0x000000021004b211 */ /* 0x001fc400078c10ff */
[----:B------:R-:W-:Y:S01]  /*ae10*/  ISETP.GE.AND P1, PT, R228, UR6, PT ;  /* 0x00000006e4007c0c */ /* 0x000fe2000bf26270 */
[----:B------:R0:W-:Y:S01]  /*ae20*/  @!P0 ST.E.64 desc[UR36][R14.64], R42 ;  /* 0x0000002a0e008985 */ /* 0x0001e2000c101b24 */
[----:B------:R-:W-:Y:S02]  /*ae30*/  ISETP.GE.AND P0, PT, R229, UR6, PT ;  /* 0x00000006e5007c0c */ /* 0x000fe4000bf06270 */
[-C--:B-1----:R-:W-:Y:S02]  /*ae40*/  @!P4 LEA R8, P2, R170, R2.reuse, 0x2 ;  /* 0x00000002aa08c211 */ /* 0x082fe400078410ff */
        /* <DEDUP_REMOVED lines=10> */
[----:B---3--:R-:W-:Y:S02]  /*aef0*/  @!P1 LEA R12, P5, R228, R2, 0x2 ;  /* 0x00000002e40c9211 */ /* 0x008fe400078a10ff */
[----:B------:R-:W-:Y:S02]  /*af00*/  @!P0 LEA.HI.X R11, R229, R3, R167, 0x2, P4 ;  /* 0x00000003e50b8211 */ /* 0x000fe400020f14a7 */
[----:B------:R-:W-:-:S02]  /*af10*/  ISETP.GE.AND P4, PT, R225, UR6, PT ;  /* 0x00000006e1007c0c */ /* 0x000fc4000bf86270 */
[-C--:B------:R-:W-:Y:S01]  /*af20*/  @!P1 LEA.HI.X R13, R228, R3.reuse, R166, 0x2, P5 ;  /* 0x00000003e40d9211 */ /* 0x080fe200028f14a6 */
[----:B------:R-:W-:Y:S01]  /*af30*/  @!P0 ST.E.64 desc[UR36][R10.64], R58 ;  /* 0x0000003a0a008985 */ /* 0x000fe2000c101b24 */
[----:B------:R-:W-:Y:S02]  /*af40*/  ISETP.GE.AND P5, PT, R224, UR6, PT ;  /* 0x00000006e0007c0c */ /* 0x000fe4000bfa6270 */
[CC--:B0-----:R-:W-:Y:S01]  /*af50*/  @!P2 LEA R14, P6, R227.reuse, R2.reuse, 0x2 ;  /* 0x00000002e30ea211 */ /* 0x0c1fe200078c10ff */
        /* <DEDUP_REMOVED lines=21> */
[----:B------:R-:W-:Y:S02]  /*b0b0*/  @!P0 LEA.HI.X R11, R223, R3, R161, 0x2, P6 ;  /* 0x00000003df0b8211 */ /* 0x000fe400030f14a1 */
[----:B-1----:R-:W-:-:S03]  /*b0c0*/  @!P2 LEA R14, P6, R221, R2, 0x2 ;  /* 0x00000002dd0ea211 */ /* 0x002fc600078c10ff */
[----:B------:R1:W-:Y:S01]  /*b0d0*/  @!P0 ST.E.64 desc[UR36][R10.64], R82 ;  /* 0x000000520a008985 */ /* 0x0003e2000c101b24 */
[-C--:B------:R-:W-:Y:S02]  /*b0e0*/  @!P2 LEA.HI.X R15, R221, R3.reuse, R159, 0x2, P6 ;  /* 0x00000003dd0fa211 */ /* 0x080fe400030f149f */
[-C--:B--2---:R-:W-:Y:S01]  /*b0f0*/  @!P4 LEA R8, P0, R219, R2.reuse, 0x2 ;  /* 0x00000002db08c211 */ /* 0x084fe200078010ff */
[----:B------:R2:W-:Y:S01]  /*b100*/  @!P1 ST.E.64 desc[UR36][R12.64], R86 ;  /* 0x000000560c009985 */ /* 0x0005e2000c101b24 */
[-C--:B------:R-:W-:Y:S02]  /*b110*/  @!P5 LEA R4, P1, R220, R2.reuse, 0x2 ;  /* 0x00000002dc04d211 */ /* 0x080fe400078210ff */
[----:B0-----:R-:W-:Y:S01]  /*b120*/  @!P3 LEA R16, P6, R218, R2, 0x2 ;  /* 0x00000002da10b211 */ /* 0x001fe200078c10ff */
[----:B------:R0:W-:Y:S01]  /*b130*/  @!P2 ST.E.64 desc[UR36][R14.64], R90 ;  /* 0x0000005a0e00a985 */ /* 0x0001e2000c101b24 */
[----:B------:R-:W-:Y:S02]  /*b140*/  ISETP.GE.AND P2, PT, R217, UR6, PT ;  /* 0x00000006d9007c0c */ /* 0x000fe4000bf46270 */
[----:B------:R-:W-:-:S02]  /*b150*/  @!P5 LEA.HI.X R5, R220, R3, R158, 0x2, P1 ;  /* 0x00000003dc05d211 */ /* 0x000fc400008f149e */
[----:B------:R-:W-:Y:S02]  /*b160*/  ISETP.GE.AND P1, PT, R216, UR6, PT ;  /* 0x00000006d8007c0c */ /* 0x000fe4000bf26270 */
[-C--:B------:R-:W-:Y:S01]  /*b170*/  @!P4 LEA.HI.X R9, R219, R3.reuse, R157, 0x2, P0 ;  /* 0x00000003db09c211 */ /* 0x080fe200000f149d */
[----:B------:R-:W-:Y:S01]  /*b180*/  @!P5 ST.E.64 desc[UR36][R4.64], R94 ;  /* 0x0000005e0400d985 */ /* 0x000fe2000c101b24 */
[----:B------:R-:W-:Y:S02]  /*b190*/  @!P3 LEA.HI.X R17, R218, R3, R156, 0x2, P6 ;  /* 0x00000003da11b211 */ /* 0x000fe400030f149c */
[----:B------:R-:W-:Y:S01]  /*b1a0*/  ISETP.GE.AND P0, PT, R213, UR6, PT ;  /* 0x00000006d5007c0c */ /* 0x000fe2000bf06270 */
[----:B------:R3:W-:Y:S01]  /*b1b0*/  @!P4 ST.E.64 desc[UR36][R8.64], R98 ;  /* 0x000000620800c985 */ /* 0x0007e2000c101b24 */
[----:B------:R-:W-:Y:S02]  /*b1c0*/  ISETP.GE.AND P4, PT, R207, UR6, PT ;  /* 0x00000006cf007c0c */ /* 0x000fe4000bf86270 */
[----:B-1----:R-:W-:Y:S01]  /*b1d0*/  @!P2 LEA R10, P6, R217, R2, 0x2 ;  /* 0x00000002d90aa211 */ /* 0x002fe200078c10ff */
[----:B------:R1:W-:Y:S01]  /*b1e0*/  @!P3 ST.E.64 desc[UR36][R16.64], R102 ;  /* 0x000000661000b985 */ /* 0x0003e2000c101b24 */
[----:B------:R-:W-:-:S02]  /*b1f0*/  ISETP.GE.AND P3, PT, R212, UR6, PT ;  /* 0x00000006d4007c0c */ /* 0x000fc4000bf66270 */
[CC--:B--2---:R-:W-:Y:S02]  /*b200*/  @!P1 LEA R12, P5, R216.reuse, R2.reuse, 0x2 ;  /* 0x00000002d80c9211 */ /* 0x0c4fe400078a10ff */
[-C--:B------:R-:W-:Y:S02]  /*b210*/  @!P2 LEA.HI.X R11, R217, R3.reuse, R155, 0x2, P6 ;  /* 0x00000003d90ba211 */ /* 0x080fe400030f149b */
        /* <DEDUP_REMOVED lines=19> */
[-C--:B--2---:R-:W-:Y:S02]  /*b350*/  @!P1 LEA R12, P6, R205, R2.reuse, 0x2 ;  /* 0x00000002cd0c9211 */ /* 0x084fe400078c10ff */
[-C--:B------:R-:W-:Y:S02]  /*b360*/  @!P2 LEA.HI.X R11, R206, R3.reuse, R20, 0x2, P5 ;  /* 0x00000003ce0ba211 */ /* 0x080fe400028f1414 */
[----:B-1----:R-:W-:Y:S02]  /*b370*/  @!P0 LEA R14, P5, R203, R2, 0x2 ;  /* 0x00000002cb0e8211 */ /* 0x002fe400078a10ff */
[-C--:B------:R-:W-:Y:S01]  /*b380*/  @!P1 LEA.HI.X R13, R205, R3.reuse, R18, 0x2, P6 ;  /* 0x00000003cd0d9211 */ /* 0x080fe200030f1412 */
[----:B------:R0:W-:Y:S01]  /*b390*/  @!P2 ST.E.64 desc[UR36][R10.64], R126 ;  /* 0x0000007e0a00a985 */ /* 0x0001e2000c101b24 */
[----:B------:R-:W-:Y:S02]  /*b3a0*/  ISETP.GE.AND P6, PT, R19, UR6, PT ;  /* 0x0000000613007c0c */ /* 0x000fe4000bfc6270 */
[----:B------:R-:W-:Y:S01]  /*b3b0*/  @!P0 LEA.HI.X R15, R203, R3, R0, 0x2, P5 ;  /* 0x00000003cb0f8211 */ /* 0x000fe200028f1400 */
[----:B------:R0:W-:Y:S01]  /*b3c0*/  @!P1 ST.E.64 desc[UR36][R12.64], R130 ;  /* 0x000000820c009985 */ /* 0x0001e2000c101b24 */
[----:B---3--:R-:W-:-:S02]  /*b3d0*/  SHF.R.S32.HI R5, RZ, 0x1f, R17 ;  /* 0x0000001fff057819 */ /* 0x008fc40000011411 */
[CC--:B------:R-:W-:Y:S01]  /*b3e0*/  @!P4 LEA R4, P5, R17.reuse, R2.reuse, 0x2 ;  /* 0x000000021104c211 */ /* 0x0c0fe200078a10ff */
[----:B------:R0:W-:Y:S01]  /*b3f0*/  @!P0 ST.E.64 desc[UR36][R14.64], R134 ;  /* 0x000000860e008985 */ /* 0x0001e2000c101b24 */
[----:B------:R-:W-:Y:S02]  /*b400*/  SHF.R.S32.HI R0, RZ, 0x1f, R7 ;  /* 0x0000001fff007819 */ /* 0x000fe40000011407 */
[----:B------:R-:W-:Y:S02]  /*b410*/  @!P4 LEA.HI.X R5, R17, R3, R5, 0x2, P5 ;  /* 0x000000031105c211 */ /* 0x000fe400028f1405 */
[----:B----4-:R-:W-:-:S03]  /*b420*/  @!P3 LEA R8, P5, R7, R2, 0x2 ;  /* 0x000000020708b211 */ /* 0x010fc600078a10ff */
[----:B------:R0:W-:Y:S01]  /*b430*/  @!P4 ST.E.64 desc[UR36][R4.64], R138 ;  /* 0x0000008a0400c985 */ /* 0x0001e2000c101b24 */
[-C--:B------:R-:W-:Y:S01]  /*b440*/  @!P3 LEA.HI.X R9, R7, R3.reuse, R0, 0x2, P5 ;  /* 0x000000030709b211 */ /* 0x080fe200028f1400 */
[----:B------:R-:W-:Y:S01]  /*b450*/  VIADD R7, R23, 0xf8 ;  /* 0x000000f817077836 */ /* 0x000fe20000000000 */
[----:B------:R-:W-:Y:S02]  /*b460*/  SHF.R.S32.HI R0, RZ, 0x1f, R19 ;  /* 0x0000001fff007819 */ /* 0x000fe40000011413 */
        /* <DEDUP_REMOVED lines=11> */
.L_x_10196:
[----:B------:R-:W1:Y:S01]  /*b520*/  LDC.64 R4, c[0x0][0xd00] ;  /* 0x00034000ff047b82 */ /* 0x000e620000000a00 */
[----:B------:R-:W-:Y:S01]  /*b530*/  ULDC.64 UR6, c[0x0][0xd08] ;  /* 0x0003420000067ab9 */ /* 0x000fe20000000a00 */
[----:B------:R-:W-:Y:S01]  /*b540*/  IMAD.MOV.U32 R7, RZ, RZ, RZ ;  /* 0x000000ffff077224 */ /* 0x000fe200078e00ff */
[----:B------:R-:W-:-:S04]  /*b550*/  ISETP.NE.U32.AND P1, PT, RZ, UR6, PT ;  /* 0x00000006ff007c0c */ /* 0x000fc8000bf25070 */
[----:B------:R-:W-:Y:S01]  /*b560*/  ISETP.NE.AND.EX P1, PT, RZ, UR7, PT, P1 ;  /* 0x00000007ff007c0c */ /* 0x000fe2000bf25310 */
[----:B------:R-:W2:Y:S01]  /*b570*/  LDC.64 R2, c[0x0][0xd00] ;  /* 0x00034000ff027b82 */ /* 0x000ea20000000a00 */
[----:B-1----:R-:W-:-:S04]  /*b580*/  ISETP.NE.U32.AND P0, PT, R4, RZ, PT ;  /* 0x000000ff0400720c */ /* 0x002fc80003f05070 */
[----:B------:R-:W-:Y:S01]  /*b590*/  ISETP.NE.AND.EX P0, PT, R5, RZ, PT, P0 ;  /* 0x000000ff0500720c */ /* 0x000fe20003f05300 */
[----:B--2---:R-:W-:-:S06]  /*b5a0*/  IMAD.WIDE R4, R200, 0x4, R2 ;  /* 0x00000004c8047825 */ /* 0x004fcc00078e0202 */
[C---:B------:R-:W-:Y:S01]  /*b5b0*/  @P1 LEA R2, P2, R200.reuse, UR6, 0x2 ;  /* 0x00000006c8021c11 */ /* 0x040fe2000f8410ff */
[----:B------:R-:W-:Y:S02]  /*b5c0*/  ULDC UR6, c[0x0][0xb88] ;  /* 0x0002e20000067ab9 */ /* 0x000fe40000000800 */
[----:B------:R-:W-:Y:S01]  /*b5d0*/  IMAD.U32 R0, RZ, RZ, UR6 ;  /* 0x00000006ff007e24 */ /* 0x000fe2000f8e00ff */
[----:B------:R-:W-:Y:S02]  /*b5e0*/  @P1 LEA.HI.X R3, R200, UR7, R204, 0x2, P2 ;  /* 0x00000007c8031c11 */ /* 0x000fe400090f14cc */
[----:B------:R1:W5:Y:S04]  /*b5f0*/  @P0 LDG.E R7, desc[UR36][R4.64] ;  /* 0x0000002404070981 */ /* 0x000368000c1e1900 */
[----:B------:R1:W5:Y:S01]  /*b600*/  @P1 LDG.E R0, desc[UR36][R2.64] ;  /* 0x0000002402001981 */ /* 0x000362000c1e1900 */
[----:B------:R-:W-:Y:S01]  /*b610*/  ISETP.NE.AND P2, PT, R202, RZ, PT ;  /* 0x000000ffca00720c */ /* 0x000fe20003f45270 */
[----:B------:R-:W2:-:S12]  /*b620*/  S2R R8, SR_TID.X ;  /* 0x0000000000087919 */ /* 0x000e980000002100 */
[----:B------:R-:W3:Y:S01]  /*b630*/  @!P2 LDC R202, c[0x0][0xbd4] ;  /* 0x0002f500ffcaab82 */ /* 0x000ee20000000800 */
[----:B--2---:R-:W-:Y:S01]  /*b640*/  VIADD R22, R8, 0xffffff80 ;  /* 0xffffff8008167836 */ /* 0x004fe20000000000 */
[----:B---3--:R-:W-:-:S04]  /*b650*/  ISETP.GT.AND P2, PT, R202, 0x1, PT ;  /* 0x00000001ca00780c */ /* 0x008fc80003f44270 */
[----:B------:R-:W-:Y:S01]  /*b660*/  ISETP.GT.AND P3, PT, R22, 0x7f, PT ;  /* 0x0000007f1600780c */ /* 0x000fe20003f64270 */
[----:B-1----:R-:W-:-:S12]  /*b670*/  @P1 BRA `(.L_x_10208) ;  /* 0x0000000000101947 */ /* 0x002fd80003800000 */
[----:B------:R-:W-:Y:S05]  /*b680*/  @!P0 BRA `(.L_x_10208) ;  /* 0x00000000000c8947 */ /* 0x000fea0003800000 */
[----:B------:R-:W2:Y:S04]  /*b690*/  LDG.E R3, desc[UR36][R4.64] ;  /* 0x0000002404037981 */ /* 0x000ea8000c1e1900 */
[----:B-----5:R-:W2:Y:S02]  /*b6a0*/  LDG.E R0, desc[UR36][R4.64+0x4] ;  /* 0x0000042404007981 */ /* 0x020ea4000c1e1900 */
[----:B--2---:R-:W-:-:S07]  /*b6b0*/  IMAD.IADD R0, R0, 0x1, -R3 ;  /* 0x0000000100007824 */ /* 0x004fce00078e0a03 */
.L_x_10208:
[----:B------:R-:W-:Y:S01]  /*b6c0*/  BSSY B1, `(.L_x_10209) ;  /* 0x000003b000017945 */ /* 0x000fe20003800000 */
[----:B------:R-:W-:Y:S02]  /*b6d0*/  SEL R21, R200, RZ, !P0 ;  /* 0x000000ffc8157207 */ /* 0x000fe40004000000 */
[----:B------:R-:W-:Y:S02]  /*b6e0*/  SEL R204, R204, RZ, !P0 ;  /* 0x000000ffcccc7207 */ /* 0x000fe40004000000 */
[----:B-----5:R-:W-:Y:S01]  /*b6f0*/  SHF.R.S32.HI R18, RZ, 0x1f, R7 ;  /* 0x0000001fff127819 */ /* 0x020fe20000011407 */
[----:B------:R-:W-:Y:S06]  /*b700*/  @P3 BRA `(.L_x_10210) ;  /* 0x0000000000d83947 */ /* 0x000fec0003800000 */
[----:B------:R-:W2:Y:S01]  /*b710*/  LDL R2, [R1+0x18] ;  /* 0x0000180001027983 */ /* 0x000ea20000100800 */
[----:B------:R-:W1:Y:S01]  /*b720*/  LDC R27, c[0x0][0xce8] ;  /* 0x00033a00ff1b7b82 */ /* 0x000e620000000800 */
[----:B--2---:R-:W-:Y:S02]  /*b730*/  R2UR UR6, R2 ;  /* 0x00000000020672ca */ /* 0x004fe400000e0000 */
[----:B------:R-:W2:Y:S11]  /*b740*/  S2R R2, SR_TID.X ;  /* 0x0000000000027919 */ /* 0x000eb60000002100 */
[----:B------:R-:W-:-:S04]  /*b750*/  IMAD.U32 R3, RZ, RZ, UR6 ;  /* 0x00000006ff037e24 */ /* 0x000fc8000f8e00ff */
[----:B--2---:R-:W-:Y:S02]  /*b760*/  IMAD R2, R3, 0x80, R2 ;  /* 0x0000008003027824 */ /* 0x004fe400078e0202 */
[----:B-1----:R-:W-:Y:S02]  /*b770*/  IMAD R3, R0, R27, RZ ;  /* 0x0000001b00037224 */ /* 0x002fe400078e02ff */
[----:B------:R-:W-:-:S05]  /*b780*/  VIADD R20, R2, 0xffffff80 ;  /* 0xffffff8002147836 */ /* 0x000fca0000000000 */
[----:B------:R-:W-:-:S13]  /*b790*/  ISETP.GE.AND P0, PT, R20, R3, PT ;  /* 0x000000031400720c */ /* 0x000fda0003f06270 */
[----:B------:R-:W-:Y:S05]  /*b7a0*/  @P0 BRA `(.L_x_10210) ;  /* 0x0000000000b00947 */ /* 0x000fea0003800000 */
[----:B------:R-:W2:Y:S01]  /*b7b0*/  LDL.LU R26, [R1+0x14] ;  /* 0x00001400011a7983 */ /* 0x000ea20000300800 */
[----:B------:R-:W-:Y:S01]  /*b7c0*/  ISETP.NE.AND P1, PT, R27, 0x1, PT ;  /* 0x000000011b00780c */ /* 0x000fe20003f25270 */
[----:B------:R-:W-:Y:S01]  /*b7d0*/  IMAD.MOV.U32 R16, RZ, RZ, 0xab8 ;  /* 0x00000ab8ff107424 */ /* 0x000fe200078e00ff */
[----:B------:R-:W-:Y:S01]  /*b7e0*/  ISETP.GT.AND P0, PT, R202, 0x1, PT ;  /* 0x00000001ca00780c */ /* 0x000fe20003f04270 */
[----:B------:R-:W1:Y:S01]  /*b7f0*/  LDC.64 R24, c[0x0][0xca8] ;  /* 0x00032a00ff187b82 */ /* 0x000e620000000a00 */
[----:B------:R-:W-:Y:S02]  /*b800*/  IMAD.MOV.U32 R15, RZ, RZ, R20 ;  /* 0x000000ffff0f7224 */ /* 0x000fe400078e0014 */
[----:B------:R-:W-:-:S05]  /*b810*/  SEL R16, R16, 0xa78, P0 ;  /* 0x00000a7810107807 */ /* 0x000fca0000000000 */
[----:B------:R-:W3:Y:S08]  /*b820*/  LDC.64 R4, c[0x0][R16+0x220] ;  /* 0x0000880010047b82 */ /* 0x000ef00000000a00 */
[----:B------:R-:W4:Y:S08]  /*b830*/  @P1 LDC R13, c[0x0][0xcec] ;  /* 0x00033b00ff0d1b82 */ /* 0x000f300000000800 */
[----:B------:R-:W5:Y:S08]  /*b840*/  LDC.64 R2, c[0x0][R16+0x218] ;  /* 0x0000860010027b82 */ /* 0x000f700000000a00 */
[----:B------:R-:W1:Y:S01]  /*b850*/  @P1 LDC R19, c[0x0][0xcf0] ;  /* 0x00033c00ff131b82 */ /* 0x000e620000000800 */
[----:B---3--:R-:W-:-:S07]  /*b860*/  IMAD R5, R5, R21, RZ ;  /* 0x0000001505057224 */ /* 0x008fce00078e02ff */
[----:B------:R-:W3:Y:S01]  /*b870*/  LDC.64 R8, c[0x0][R16+0x228] ;  /* 0x00008a0010087b82 */ /* 0x000ee20000000a00 */
[----:B----4-:R-:W-:-:S04]  /*b880*/  @P1 IMAD.HI.U32 R14, R20, R13, RZ ;  /* 0x0000000d140e1227 */ /* 0x010fc800078e00ff */
[----:B------:R-:W-:-:S03]  /*b890*/  IMAD.WIDE.U32 R12, R4, R21, RZ ;  /* 0x00000015040c7225 */ /* 0x000fc600078e00ff */
[----:B0-----:R-:W0:Y:S01]  /*b8a0*/  LDC.64 R10, c[0x0][R16+0x210] ;  /* 0x00008400100a7b82 */ /* 0x001e220000000a00 */
[-C--:B-----5:R-:W-:Y:S02]  /*b8b0*/  IMAD R17, R3, R201.reuse, RZ ;  /* 0x000000c903117224 */ /* 0x0a0fe400078e02ff */
[----:B------:R-:W-:-:S04]  /*b8c0*/  IMAD.WIDE.U32 R2, R2, R201, RZ ;  /* 0x000000c902027225 */ /* 0x000fc800078e00ff */
[----:B------:R-:W-:Y:S01]  /*b8d0*/  IMAD.IADD R17, R3, 0x1, R17 ;  /* 0x0000000103117824 */ /* 0x000fe200078e0211 */
[----:B-1----:R-:W-:Y:S01]  /*b8e0*/  @P1 SHF.R.U32.HI R15, RZ, R19, R14 ;  /* 0x00000013ff0f1219 */ /* 0x002fe2000001160e */
[----:B------:R-:W-:Y:S01]  /*b8f0*/  IMAD R19, R4, R204, R5 ;  /* 0x000000cc04137224 */ /* 0x000fe200078e0205 */
[----:B------:R-:W1:Y:S01]  /*b900*/  @!P0 LDC R24, c[0x0][0xc50] ;  /* 0x00031400ff188b82 */ /* 0x000e620000000800 */
[----:B------:R-:W-:Y:S02]  /*b910*/  IADD3 R4, P1, P3, R12, R2, R7 ;  /* 0x000000020c047210 */ /* 0x000fe40007b3e007 */
[----:B------:R-:W-:Y:S02]  /*b920*/  IMAD.IADD R19, R13, 0x1, R19 ;  /* 0x000000010d137824 */ /* 0x000fe400078e0213 */
[----:B------:R-:W-:-:S03]  /*b930*/  IMAD.MOV R12, RZ, RZ, -R15 ;  /* 0x000000ffff0c7224 */ /* 0x000fc600078e0a0f */
[----:B------:R-:W4:Y:S01]  /*b940*/  @!P0 LDC R25, c[0x0][0xc54] ;  /* 0x00031500ff198b82 */ /* 0x000f220000000800 */
[----:B--2---:R-:W-:-:S05]  /*b950*/  SEL R5, R26, RZ, P0 ;  /* 0x000000ff1a057207 */ /* 0x004fca0000000000 */
[----:B---3--:R-:W-:Y:S01]  /*b960*/  IMAD.WIDE.U32 R2, R8, R5, RZ ;  /* 0x0000000508027225 */ /* 0x008fe200078e00ff */
[----:B------:R-:W-:-:S03]  /*b970*/  IADD3.X R8, R19, R17, R18, P1, P3 ;  /* 0x0000001113087210 */ /* 0x000fc60000fe6412 */
[----:B------:R-:W-:Y:S01]  /*b980*/  IMAD R9, R9, R5, RZ ;  /* 0x0000000509097224 */ /* 0x000fe200078e02ff */
[----:B------:R-:W-:Y:S01]  /*b990*/  IADD3 R2, P0, P1, R15, R4, R2 ;  /* 0x000000040f027210 */ /* 0x000fe2000791e002 */
[----:B------:R-:W-:Y:S01]  /*b9a0*/  IMAD R5, R27, R12, R20 ;  /* 0x0000000c1b057224 */ /* 0x000fe200078e0214 */
[----:B------:R-:W-:Y:S01]  /*b9b0*/  SHF.R.S32.HI R15, RZ, 0x1f, R15 ;  /* 0x0000001fff0f7819 */ /* 0x000fe2000001140f */
[----:B------:R-:W-:Y:S02]  /*b9c0*/  IMAD.IADD R9, R3, 0x1, R9 ;  /* 0x0000000103097824 */ /* 0x000fe400078e0209 */
[----:B0-----:R-:W-:-:S03]  /*b9d0*/  IMAD R4, R11, R5, RZ ;  /* 0x000000050b047224 */ /* 0x001fc600078e02ff */
[----:B------:R-:W-:Y:S02]  /*b9e0*/  IADD3.X R3, R15, R8, R9, P0, P1 ;  /* 0x000000080f037210 */ /* 0x000fe400007e2409 */
[----:B------:R-:W-:Y:S01]  /*b9f0*/  SHF.R.S32.HI R9, RZ, 0x1f, R5 ;  /* 0x0000001fff097819 */ /* 0x000fe20000011405 */
[----:B------:R-:W-:-:S04]  /*ba00*/  IMAD.WIDE.U32 R2, R10, R5, R2 ;  /* 0x000000050a027225 */ /* 0x000fc800078e0002 */
[----:B------:R-:W-:Y:S01]  /*ba10*/  IMAD R9, R10, R9, R4 ;  /* 0x000000090a097224 */ /* 0x000fe200078e0204 */
[----:B-1----:R-:W-:-:S03]  /*ba20*/  LEA R4, P0, R2, R24, 0x2 ;  /* 0x0000001802047211 */ /* 0x002fc600078010ff */
[----:B------:R-:W-:-:S05]  /*ba30*/  IMAD.IADD R3, R3, 0x1, R9 ;  /* 0x0000000103037824 */ /* 0x000fca00078e0209 */
[----:B----4-:R-:W-:Y:S01]  /*ba40*/  LEA.HI.X R5, R2, R25, R3, 0x2, P0 ;  /* 0x0000001902057211 */ /* 0x010fe200000f1403 */
[----:B------:R-:W-:-:S05]  /*ba50*/  IMAD.MOV.U32 R3, RZ, RZ, -0x800000 ;  /* 0xff800000ff037424 */ /* 0x000fca00078e00ff */
[----:B------:R1:W-:Y:S02]  /*ba60*/  STG.E desc[UR36][R4.64], R3 ;  /* 0x0000000304007986 */ /* 0x0003e4000c101924 */
.L_x_10210:
[----:B------:R-:W-:Y:S05]  /*ba70*/  BSYNC B1 ;  /* 0x0000000000017941 */ /* 0x000fea0003800000 */
.L_x_10209:
[----:B------:R-:W-:Y:S05]  /*ba80*/  @P2 BRA `(.L_x_10205) ;  /* 0x00000008005c2947 */ /* 0x000fea0003800000 */
[----:B------:R-:W2:Y:S01]  /*ba90*/  LDL.LU R2, [R1+0x18] ;  /* 0x0000180001027983 */ /* 0x000ea20000300800 */
[----:B0-----:R-:W0:Y:S01]  /*baa0*/  LDC R11, c[0x0][0xce8] ;  /* 0x00033a00ff0b7b82 */ /* 0x001e220000000800 */
[----:B-1----:R-:W-:Y:S01]  /*bab0*/  SHF.R.S32.HI R3, RZ, 0x1f, R22 ;  /* 0x0000001fff037819 */ /* 0x002fe20000011416 */
[----:B------:R-:W-:Y:S01]  /*bac0*/  ULDC.64 UR6, c[0x0][0xba0] ;  /* 0x0002e80000067ab9 */ /* 0x000fe20000000a00 */
[----:B------:R-:W-:Y:S02]  /*bad0*/  BSSY B1, `(.L_x_10211) ;  /* 0x0000050000017945 */ /* 0x000fe40003800000 */
[----:B------:R-:W-:-:S04]  /*bae0*/  LEA.HI R4, R3, R22, RZ, 0x3 ;  /* 0x0000001603047211 */ /* 0x000fc800078f18ff */
[----:B------:R-:W-:Y:S02]  /*baf0*/  LOP3.LUT R9, R4, 0xfffffff8, RZ, 0xc0, !PT ;  /* 0xfffffff804097812 */ /* 0x000fe400078ec0ff */
[----:B------:R-:W-:-:S03]  /*bb00*/  SHF.R.S32.HI R15, RZ, 0x3, R4 ;  /* 0x00000003ff0f7819 */ /* 0x000fc60000011404 */
[----:B------:R-:W-:-:S04]  /*bb10*/  IMAD.IADD R22, R22, 0x1, -R9 ;  /* 0x0000000116167824 */ /* 0x000fc800078e0a09 */
[----:B------:R-:W-:Y:S01]  /*bb20*/  IMAD R4, R22, 0x20, R15 ;  /* 0x0000002016047824 */ /* 0x000fe200078e020f */
[----:B0-----:R-:W-:-:S13]  /*bb30*/  ISETP.NE.AND P0, PT, R11, 0x1, PT ;  /* 0x000000010b00780c */ /* 0x001fda0003f05270 */
[----:B------:R-:W0:Y:S08]  /*bb40*/  @P0 LDC R8, c[0x0][0xcec] ;  /* 0x00033b00ff080b82 */ /* 0x000e300000000800 */
[----:B------:R-:W1:Y:S01]  /*bb50*/  @P0 LDC R13, c[0x0][0xcf0] ;  /* 0x00033c00ff0d0b82 */ /* 0x000e620000000800 */
[----:B--2---:R-:W-:Y:S01]  /*bb60*/  R2UR UR8, R2 ;  /* 0x00000000020872ca */ /* 0x004fe200000e0000 */
[----:B------:R-:W-:-:S04]  /*bb70*/  IMAD R2, R18, UR6, RZ ;  /* 0x0000000612027c24 */ /* 0x000fc8000f8e02ff */
[C---:B------:R-:W-:Y:S02]  /*bb80*/  IMAD R5, R7.reuse, UR7, R2 ;  /* 0x0000000707057c24 */ /* 0x040fe4000f8e0202 */
[----:B------:R-:W-:Y:S01]  /*bb90*/  IMAD.WIDE.U32 R2, R7, UR6, RZ ;  /* 0x0000000607027c25 */ /* 0x000fe2000f8e00ff */
[----:B------:R-:W-:-:S03]  /*bba0*/  ULDC.64 UR6, c[0x0][0xbe8] ;  /* 0x0002fa0000067ab9 */ /* 0x000fc60000000a00 */
[----:B------:R-:W-:Y:S02]  /*bbb0*/  IMAD.IADD R3, R3, 0x1, R5 ;  /* 0x0000000103037824 */ /* 0x000fe400078e0205 */
[----:B------:R-:W-:Y:S02]  /*bbc0*/  IMAD.U32 R9, RZ, RZ, UR8 ;  /* 0x00000008ff097e24 */ /* 0x000fe4000f8e00ff */
[----:B------:R-:W-:-:S04]  /*bbd0*/  IMAD.WIDE.U32 R2, R201, UR6, R2 ;  /* 0x00000006c9027c25 */ /* 0x000fc8000f8e0002 */
[----:B------:R-:W-:Y:S02]  /*bbe0*/  IMAD R9, R9, 0x80, R4 ;  /* 0x0000008009097824 */ /* 0x000fe400078e0204 */
[----:B------:R-:W-:Y:S01]  /*bbf0*/  IMAD R3, R201, UR7, R3 ;  /* 0x00000007c9037c24 */ /* 0x000fe2000f8e0203 */
[----:B------:R-:W-:Y:S01]  /*bc00*/  ULDC.64 UR6, c[0x0][0xbf0] ;  /* 0x0002fc0000067ab9 */ /* 0x000fe20000000a00 */
[----:B0-----:R-:W-:-:S04]  /*bc10*/  @P0 IMAD.HI.U32 R4, R9, R8, RZ ;  /* 0x0000000809040227 */ /* 0x001fc800078e00ff */
[----:B------:R-:W-:Y:S01]  /*bc20*/  IMAD.MOV.U32 R5, RZ, RZ, R9 ;  /* 0x000000ffff057224 */ /* 0x000fe200078e0009 */
[----:B-1----:R-:W-:Y:S01]  /*bc30*/  @P0 SHF.R.U32.HI R5, RZ, R13, R4 ;  /* 0x0000000dff050219 */ /* 0x002fe20000011604 */
[----:B------:R-:W-:Y:S02]  /*bc40*/  IMAD R7, R204, UR6, RZ ;  /* 0x00000006cc077c24 */ /* 0x000fe4000f8e02ff */
[----:B------:R-:W-:Y:S01]  /*bc50*/  IMAD.WIDE.U32 R2, R21, UR6, R2 ;  /* 0x0000000615027c25 */ /* 0x000fe2000f8e0002 */
[----:B------:R-:W-:-:S03]  /*bc60*/  SHF.R.S32.HI R4, RZ, 0x1f, R5 ;  /* 0x0000001fff047819 */ /* 0x000fc60000011405 */
[----:B------:R-:W-:Y:S01]  /*bc70*/  IMAD R7, R21, UR7, R7 ;  /* 0x0000000715077c24 */ /* 0x000fe2000f8e0207 */
[----:B------:R-:W-:Y:S01]  /*bc80*/  ULDC.64 UR6, c[0x0][0xbe0] ;  /* 0x0002f80000067ab9 */ /* 0x000fe20000000a00 */
[----:B------:R-:W-:Y:S02]  /*bc90*/  IMAD.MOV R8, RZ, RZ, -R5 ;  /* 0x000000ffff087224 */ /* 0x000fe400078e0a05 */
[----:B------:R-:W-:Y:S02]  /*bca0*/  IMAD.IADD R3, R3, 0x1, R7 ;  /* 0x0000000103037824 */ /* 0x000fe400078e0207 */
[----:B------:R-:W-:Y:S02]  /*bcb0*/  IMAD R7, R11, R8, R9 ;  /* 0x000000080b077224 */ /* 0x000fe400078e0209 */
[----:B------:R-:W-:Y:S02]  /*bcc0*/  IMAD R4, R4, UR6, RZ ;  /* 0x0000000604047c24 */ /* 0x000fe4000f8e02ff */
[----:B------:R-:W-:-:S04]  /*bcd0*/  IMAD.WIDE.U32 R2, R5, UR6, R2 ;  /* 0x0000000605027c25 */ /* 0x000fc8000f8e0002 */
[----:B------:R-:W-:Y:S01]  /*bce0*/  IMAD R9, R5, UR7, R4 ;  /* 0x0000000705097c24 */ /* 0x000fe2000f8e0204 */
[----:B------:R-:W-:Y:S01]  /*bcf0*/  SHF.R.S32.HI R4, RZ, 0x1f, R7 ;  /* 0x0000001fff047819 */ /* 0x000fe20000011407 */
[----:B------:R-:W-:Y:S01]  /*bd00*/  ULDC.64 UR6, c[0x0][0xbd8] ;  /* 0x0002f60000067ab9 */ /* 0x000fe20000000a00 */
[----:B------:R-:W-:Y:S02]  /*bd10*/  IMAD.U32 R8, RZ, RZ, UR8 ;  /* 0x00000008ff087e24 */ /* 0x000fe4000f8e00ff */
[----:B------:R-:W-:Y:S02]  /*bd20*/  IMAD.IADD R3, R3, 0x1, R9 ;  /* 0x0000000103037824 */ /* 0x000fe400078e0209 */
[----:B------:R-:W-:Y:S02]  /*bd30*/  IMAD R4, R4, UR6, RZ ;  /* 0x0000000604047c24 */ /* 0x000fe4000f8e02ff */
[----:B------:R-:W-:Y:S02]  /*bd40*/  IMAD R8, R8, 0x80, R15 ;  /* 0x0000008008087824 */ /* 0x000fe400078e020f */
[----:B------:R-:W-:-:S02]  /*bd50*/  IMAD R5, R7, UR7, R4 ;  /* 0x0000000707057c24 */ /* 0x000fc4000f8e0204 */
[----:B------:R-:W-:Y:S01]  /*bd60*/  IMAD.WIDE.U32 R2, R7, UR6, R2 ;  /* 0x0000000607027c25 */ /* 0x000fe2000f8e0002 */
[----:B------:R-:W-:-:S03]  /*bd70*/  ULDC.64 UR6, c[0x0][0xb80] ;  /* 0x0002e00000067ab9 */ /* 0x000fc60000000a00 */
[----:B------:R-:W-:Y:S02]  /*bd80*/  IMAD R11, R0, R11, RZ ;  /* 0x0000000b000b7224 */ /* 0x000fe400078e02ff */
[----:B------:R-:W-:Y:S02]  /*bd90*/  VIADD R4, R8, 0x40 ;  /* 0x0000004008047836 */ /* 0x000fe40000000000 */
[----:B------:R-:W-:Y:S01]  /*bda0*/  IMAD.IADD R3, R3, 0x1, R5 ;  /* 0x0000000103037824 */ /* 0x000fe200078e0205 */
[----:B------:R-:W-:Y:S01]  /*bdb0*/  LEA R5, P2, R2, UR6, 0x1 ;  /* 0x0000000602057c11 */ /* 0x000fe2000f8408ff */
[----:B------:R-:W-:Y:S01]  /*bdc0*/  VIADD R0, R8, 0x20 ;  /* 0x0000002008007836 */ /* 0x000fe20000000000 */
[-C--:B------:R-:W-:Y:S01]  /*bdd0*/  ISETP.GE.AND P0, PT, R4, R11.reuse, PT ;  /* 0x0000000b0400720c */ /* 0x080fe20003f06270 */
[----:B------:R-:W-:Y:S01]  /*bde0*/  IMAD.SHL.U32 R7, R22, 0x8, RZ ;  /* 0x0000000816077824 */ /* 0x000fe200078e00ff */
[----:B------:R-:W-:Y:S02]  /*bdf0*/  LEA.HI.X R4, R2, UR7, R3, 0x1, P2 ;  /* 0x0000000702047c11 */ /* 0x000fe400090f0c03 */
[-C--:B------:R-:W-:Y:S01]  /*be00*/  ISETP.GE.AND P2, PT, R8, R11.reuse, PT ;  /* 0x0000000b0800720c */ /* 0x080fe20003f46270 */
[C---:B------:R-:W-:Y:S01]  /*be10*/  VIADD R9, R7.reuse, 0x40 ;  /* 0x0000004007097836 */ /* 0x040fe20000000000 */
[----:B------:R-:W-:Y:S01]  /*be20*/  ISETP.GE.AND P1, PT, R0, R11, PT ;  /* 0x0000000b0000720c */ /* 0x000fe20003f26270 */
[C---:B------:R-:W-:Y:S01]  /*be30*/  VIADD R13, R7.reuse, 0xc0 ;  /* 0x000000c0070d7836 */ /* 0x040fe20000000000 */
[----:B------:R0:W1:Y:S01]  /*be40*/  SHFL.IDX PT, R2, R5, RZ, 0x181f ;  /* 0x00181fff05027589 */ /* 0x00006200000e0000 */
[----:B------:R-:W-:Y:S01]  /*be50*/  VIADD R15, R7, 0x80 ;  /* 0x00000080070f7836 */ /* 0x000fe20000000000 */
[----:B------:R-:W-:-:S02]  /*be60*/  SHF.R.S32.HI R16, RZ, 0x1f, R7 ;  /* 0x0000001fff107819 */ /* 0x000fc40000011407 */
[----:B------:R0:W2:Y:S01]  /*be70*/  SHFL.IDX PT, R0, R4, RZ, 0x181f ;  /* 0x00181fff04007589 */ /* 0x0000a200000e0000 */
[----:B------:R-:W-:Y:S02]  /*be80*/  SHF.R.S32.HI R10, RZ, 0x1f, R9 ;  /* 0x0000001fff0a7819 */ /* 0x000fe40000011409 */
[----:B------:R-:W-:Y:S02]  /*be90*/  SHF.R.S32.HI R12, RZ, 0x1f, R13 ;  /* 0x0000001fff0c7819 */ /* 0x000fe4000001140d */
        /* <DEDUP_REMOVED lines=19> */
.L_x_10212:
[----:B------:R-:W-:Y:S05]  /*bfd0*/  BSYNC B1 ;  /* 0x0000000000017941 */ /* 0x000fea0003800000 */
.L_x_10211:
        /* <DEDUP_REMOVED lines=21> */
.L_x_10214:
[----:B------:R-:W-:Y:S05]  /*c130*/  BSYNC B1 ;  /* 0x0000000000017941 */ /* 0x000fea0003800000 */
.L_x_10213:
        /* <DEDUP_REMOVED lines=21> */
.L_x_10216:
[----:B------:R-:W-:Y:S05]  /*c290*/  BSYNC B1 ;  /* 0x0000000000017941 */ /* 0x000fea0003800000 */
.L_x_10215:
        /* <DEDUP_REMOVED lines=11> */
[----:B0-----:R-:W-:Y:S02]  /*c350*/  @!P3 LEA.HI.X R19, R7, R4, R16, 0x1, P4 ;  /* 0x000000040713b211 */ /* 0x001fe400020f0c10 */
        /* <DEDUP_REMOVED lines=10> */
.L_x_10205:
[----:B------:R-:W-:Y:S05]  /*c400*/  BSYNC B0 ;  /* 0x0000000000007941 */ /* 0x000fea0003800000 */
.L_x_10195:
[----:B------:R-:W-:Y:S02]  /*c410*/  ULDC UR6, c[0x0][0xd3c] ;  /* 0x00034f0000067ab9 */ /* 0x000fe40000000800 */
[----:B------:R-:W-:-:S06]  /*c420*/  UISETP.GE.AND UP0, UPT, UR5, UR6, UPT ;  /* 0x000000060500728c */ /* 0x000fcc000bf06270 */
[----:B------:R-:W-:-:S13]  /*c430*/  PLOP3.LUT P0, PT, PT, PT, UP0, 0x80, 0x0 ;  /* 0x000000000000781c */ /* 0x000fda0003f0f008 */
[----:B------:R-:W-:Y:S05]  /*c440*/  @!P0 BRA `(.L_x_10217) ;  /* 0xffffff4c00288947 */ /* 0x000fea000383ffff */
[----:B------:R-:W-:Y:S05]  /*c450*/  EXIT ;  /* 0x000000000000794d */ /* 0x000fea0003800000 */
.L_x_10165:
        /* <DEDUP_REMOVED lines=16> */
.L_x_10218:
        /* <DEDUP_REMOVED lines=43> */
.L_x_10222:
        /* <DEDUP_REMOVED lines=35> */
.L_x_10220:
        /* <DEDUP_REMOVED lines=12> */
[----:B0-----:R-:W-:-:S06]  /*cb00*/  IADD3 R2, R10, 0xffffffe, RZ ;  /* 0x0ffffffe0a027810 */ /* 0x001fcc0007ffe0ff */
[----:B------:R-:W0:Y:S02]  /*cb10*/  F2I.FTZ.U32.TRUNC.NTZ R3, R2 ;  /* 0x0000000200037305 */ /* 0x000e24000021f000 */
[----:B0-----:R-:W-:Y:S01]  /*cb20*/  IMAD.MOV R12, RZ, RZ, -R3 ;  /* 0x000000ffff0c7224 */ /* 0x001fe200078e0a03 */
[----:B-12---:R-:W-:Y:S06]  /*cb30*/  @!P0 BRA `(.L_x_10223) ;  /* 0x0000000000088947 */ /* 0x006fec0003800000 */
[----:B------:R-:W-:-:S06]  /*cb40*/  VIADD R16, R19, 0xffffffff ;  /* 0xffffffff13107836 */ /* 0x000fcc0000000000 */
[----:B------:R0:W1:Y:S02]  /*cb50*/  SHFL.IDX PT, R16, R5, R16, 0x1f ;  /* 0x00001f1005107589 */ /* 0x00006400000e0000 */
.L_x_10223:
        /* <DEDUP_REMOVED lines=58> */
.L_x_10221:
[----:B------:R-:W-:Y:S01]  /*cf00*/  ULDC UR4, c[0x0][0xd3c] ;  /* 0x00034f0000047ab9 */ /* 0x000fe20000000800 */
[----:B------:R-:W-:Y:S02]  /*cf10*/  IMAD.MOV.U32 R17, RZ, RZ, RZ ;  /* 0x000000ffff117224 */ /* 0x000fe400078e00ff */
[----:B------:R-:W-:Y:S02]  /*cf20*/  IMAD.U32 R16, RZ, RZ, UR6 ;  /* 0x00000006ff107e24 */ /* 0x000fe4000f8e00ff */
[----:B------:R-:W-:Y:S02]  /*cf30*/  IMAD.MOV.U32 R18, RZ, RZ, RZ ;  /* 0x000000ffff127224 */ /* 0x000fe400078e00ff */
[----:B------:R-:W-:-:S07]  /*cf40*/  IMAD.U32 R19, RZ, RZ, UR4 ;  /* 0x00000004ff137e24 */ /* 0x000fce000f8e00ff */
.L_x_10224:
[----:B------:R-:W-:-:S13]  /*cf50*/  ISETP.NE.AND P0, PT, R7, RZ, PT ;  /* 0x000000ff0700720c */ /* 0x000fda0003f05270 */
[----:B------:R-:W0:Y:S01]  /*cf60*/  @!P0 S2R R3, SR_CgaCtaId ;  /* 0x0000000000038919 */ /* 0x000e220000008800 */
[----:B------:R-:W-:-:S04]  /*cf70*/  @!P0 MOV R2, 0x400 ;  /* 0x0000040000028802 */ /* 0x000fc80000000f00 */
[----:B0-----:R-:W-:-:S05]  /*cf80*/  @!P0 LEA R2, R3, R2, 0x18 ;  /* 0x0000000203028211 */ /* 0x001fca00078ec0ff */
[----:B------:R1:W-:Y:S01]  /*cf90*/  @!P0 STS.128 [R2+0x324d0], R16 ;  /* 0x0324d01002008388 */ /* 0x0003e20000000c00 */
[----:B------:R-:W-:Y:S06]  /*cfa0*/  BAR.ARV 0x5, 0x180 ;  /* 0x0146000000007b1d */ /* 0x000fec0000002000 */
.L_x_10219:
        /* <DEDUP_REMOVED lines=27> */
[C---:B------:R-:W-:Y:S02]  /*d160*/  LOP3.LUT R2, R4.reuse, 0x80, RZ, 0xfc, !PT ;  /* 0x0000008004027812 */ /* 0x040fe400078efcff */
[----:B------:R-:W-:Y:S01]  /*d170*/  LOP3.LUT R0, R4, 0xc0, RZ, 0xfc, !PT ;  /* 0x000000c004007812 */ /* 0x000fe200078efcff */
[----:B------:R-:W-:-:S04]  /*d180*/  IMAD.U32 R22, RZ, RZ, UR4 ;  /* 0x00000004ff167e24 */ /* 0x000fc8000f8e00ff */
[----:B-1----:R-:W-:-:S07]  /*d190*/  IMAD R26, R29, 0x2, R22 ;  /* 0x000000021d1a7824 */ /* 0x002fce00078e0216 */
.L_x_10292:
[----:B0-----:R-:W0:Y:S02]  /*d1a0*/  LDC.64 R34, c[0x0][0xd88] ;  /* 0x00036200ff227b82 */ /* 0x001e240000000a00 */
[----:B0-----:R-:W-:-:S06]  /*d1b0*/  IMAD.WIDE R34, R19, 0x4, R34 ;  /* 0x0000000413227825 */ /* 0x001fcc00078e0222 */
[----:B--2---:R0:W2:Y:S01]  /*d1c0*/  LDG.E R34, desc[UR36][R34.64] ;  /* 0x0000002422227981 */ /* 0x0040a2000c1e1900 */
[----:B------:R-:W-:Y:S05]  /*d1d0*/  YIELD ;  /* 0x0000000000007946 */ /* 0x000fea0003800000 */
[----:B------:R-:W-:Y:S01]  /*d1e0*/  ULDC.64 UR4, c[0x0][0xb20] ;  /* 0x0002c80000047ab9 */ /* 0x000fe20000000a00 */
[----:B------:R-:W-:Y:S01]  /*d1f0*/  IMAD.MOV.U32 R32, RZ, RZ, RZ ;  /* 0x000000ffff207224 */ /* 0x000fe200078e00ff */
[----:B------:R-:W-:Y:S01]  /*d200*/  ISETP.NE.U32.AND P0, PT, RZ, UR4, PT ;  /* 0x00000004ff007c0c */ /* 0x000fe2000bf05070 */
[----:B------:R-:W-:-:S03]  /*d210*/  ULDC.64 UR6, c[0x0][0xb10] ;  /* 0x0002c40000067ab9 */ /* 0x000fc60000000a00 */
[----:B------:R-:W-:Y:S01]  /*d220*/  ISETP.NE.AND.EX P0, PT, RZ, UR5, PT, P0 ;  /* 0x00000005ff007c0c */ /* 0x000fe2000bf05300 */
[----:B0-----:R-:W-:Y:S01]  /*d230*/  IMAD.MOV.U32 R35, RZ, RZ, RZ ;  /* 0x000000ffff237224 */ /* 0x001fe200078e00ff */
        /* <DEDUP_REMOVED lines=29> */
[----:B----4-:R-:W-:Y:S05]  /*d410*/  @P0 BRA `(.L_x_10226) ;  /* 0x0000000000200947 */ /* 0x010fea0003800000 */
        /* <DEDUP_REMOVED lines=8> */
.L_x_10226:
        /* <DEDUP_REMOVED lines=9> */
.L_x_10227:
        /* <DEDUP_REMOVED lines=9> */
.L_x_10228:
        /* <DEDUP_REMOVED lines=43> */
.L_x_10230:
[----:B------:R-:W-:Y:S05]  /*d870*/  BSYNC B0 ;  /* 0x0000000000007941 */ /* 0x000fea0003800000 */
.L_x_10229:
        /* <DEDUP_REMOVED lines=23> */
.L_x_10232:
        /* <DEDUP_REMOVED lines=20> */
.L_x_10235:
[----:B------:R-:W-:Y:S05]  /*db30*/  BSYNC B6 ;  /* 0x0000000000067941 */ /* 0x000fea0003800000 */
.L_x_10234:
        /* <DEDUP_REMOVED lines=20> */
.L_x_10238:
        /* <DEDUP_REMOVED lines=15> */
.L_x_10237:
[----:B------:R-:W-:Y:S05]  /*dd70*/  BSYNC B6 ;  /* 0x0000000000067941 */ /* 0x000fea0003800000 */
.L_x_10236:
        /* <DEDUP_REMOVED lines=12> */
[----:B------:R-:W1:Y:S01]  /*de40*/  S2R R20, SR_TID.X ;  /* 0x0000000000147919 */ /* 0x000e620000002100 */
[----:B0-----:R-:W-:-:S13]  /*de50*/  ISETP.NE.AND P2, PT, R8, 0x1, PT ;  /* 0x000000010800780c */ /* 0x001fda0003f45270 */
[----:B------:R-:W0:Y:S08]  /*de60*/  @P2 LDC R6, c[0x0][0x434] ;  /* 0x00010d00ff062b82 */ /* 0x000e300000000800 */
[----:B---3--:R-:W3:Y:S01]  /*de70*/  @P2 LDC R2, c[0x0][0x438] ;  /* 0x00010e00ff022b82 */ /* 0x008ee20000000800 */
[----:B-1----:R-:W-:-:S05]  /*de80*/  IMAD.SHL.U32 R20, R20, 0x10, RZ ;  /* 0x0000001014147824 */ /* 0x002fca00078e00ff */
[----:B------:R-:W-:Y:S02]  /*de90*/  LOP3.LUT R20, R0, 0x70, R20, 0xf8, !PT ;  /* 0x0000007000147812 */ /* 0x000fe400078ef814 */
[----:B------:R-:W-:-:S04]  /*dea0*/  LOP3.LUT R23, R23, 0xffff7fff, RZ, 0xc0, !PT ;  /* 0xffff7fff17177812 */ /* 0x000fc800078ec0ff */
[----:B------:R-:W-:-:S04]  /*deb0*/  @P2 LOP3.LUT R23, R23, 0x8000, RZ, 0xfc, !PT ;  /* 0x0000800017172812 */ /* 0x000fc800078efcff */
[----:B------:R-:W-:Y:S01]  /*dec0*/  LOP3.LUT R23, R23, 0xffffffef, RZ, 0xc0, !PT ;  /* 0xffffffef17177812 */ /* 0x000fe200078ec0ff */
[----:B------:R-:W-:Y:S01]  /*ded0*/  IMAD.MOV.U32 R36, RZ, RZ, RZ ;  /* 0x000000ffff247224 */ /* 0x000fe200078e00ff */
[----:B------:R-:W-:Y:S01]  /*dee0*/  UMOV UR5, 0xffffffff ;  /* 0xffffffff00057882 */ /* 0x000fe20000000000 */
[----:B------:R-:W-:Y:S01]  /*def0*/  LOP3.LUT R18, R18, 0xffff, RZ, 0xc0, !PT ;  /* 0x0000ffff12127812 */ /* 0x000fe200078ec0ff */
[----:B--2---:R-:W-:-:S04]  /*df00*/  VIADD R0, R21, 0xffffffff ;  /* 0xffffffff15007836 */ /* 0x004fc80000000000 */
[----:B------:R-:W-:-:S05]  /*df10*/  IMAD R37, R0, 0x60, R20 ;  /* 0x0000006000257824 */ /* 0x000fca00078e0214 */
[----:B------:R-:W-:-:S04]  /*df20*/  ISETP.GE.AND P0, PT, R37, R25, PT ;  /* 0x000000192500720c */ /* 0x000fc80003f06270 */
[----:B------:R-:W-:Y:S01]  /*df30*/  ISETP.GT.U32.OR P0, PT, R20, 0x5f, P0 ;  /* 0x0000005f1400780c */ /* 0x000fe20000704470 */
[----:B------:R-:W1:Y:S01]  /*df40*/  S2R R21, SR_TID.X ;  /* 0x0000000000157919 */ /* 0x000e620000002100 */
[----:B------:R-:W-:-:S11]  /*df50*/  IMAD.IADD R37, R37, 0x1, R32 ;  /* 0x0000000125257824 */ /* 0x000fd600078e0220 */
[----:B------:R-:W2:Y:S01]  /*df60*/  @!P0 LDC.64 R4, c[0x0][0x428] ;  /* 0x00010a00ff048b82 */ /* 0x000ea20000000a00 */
[----:B0-----:R-:W-:Y:S01]  /*df70*/  @P2 IMAD.HI.U32 R3, R37, R6, RZ ;  /* 0x0000000625032227 */ /* 0x001fe200078e00ff */
[----:B----4-:R-:W-:-:S03]  /*df80*/  SHF.R.S32.HI R33, RZ, 0x1f, R28 ;  /* 0x0000001fff217819 */ /* 0x010fc6000001141c */
[----:B------:R-:W-:Y:S01]  /*df90*/  IMAD.MOV.U32 R6, RZ, RZ, R37 ;  /* 0x000000ffff067224 */ /* 0x000fe200078e0025 */
[----:B---3--:R-:W-:-:S04]  /*dfa0*/  @P2 SHF.R.U32.HI R6, RZ, R2, R3 ;  /* 0x00000002ff062219 */ /* 0x008fc80000011603 */
[--C-:B------:R-:W-:Y:S01]  /*dfb0*/  @!P0 SHF.R.S32.HI R3, RZ, 0x1f, R6.reuse ;  /* 0x0000001fff038819 */ /* 0x100fe20000011406 */
[----:B------:R-:W-:Y:S02]  /*dfc0*/  @!P0 IMAD.MOV.U32 R2, RZ, RZ, R6 ;  /* 0x000000ffff028224 */ /* 0x000fe400078e0006 */
[-C--:B--2---:R-:W-:Y:S02]  /*dfd0*/  @!P0 IMAD R7, R33, R4.reuse, RZ ;  /* 0x0000000421078224 */ /* 0x084fe400078e02ff */
[----:B------:R-:W-:-:S04]  /*dfe0*/  @!P0 IMAD.WIDE.U32 R2, R28, R4, R2 ;  /* 0x000000041c028225 */ /* 0x000fc800078e0002 */
[----:B------:R-:W-:Y:S02]  /*dff0*/  @!P0 IMAD R7, R28, R5, R7 ;  /* 0x000000051c078224 */ /* 0x000fe400078e0207 */
[----:B------:R-:W0:Y:S01]  /*e000*/  @!P0 LDC.64 R4, c[0x0][0x418] ;  /* 0x00010600ff048b82 */ /* 0x000e220000000a00 */
[----:B-1----:R-:W-:-:S05]  /*e010*/  IMAD.SHL.U32 R21, R21, 0x8, RZ ;  /* 0x0000000815157824 */ /* 0x002fca00078e00ff */
[----:B------:R-:W-:-:S04]  /*e020*/  LOP3.LUT R21, R21, 0x38, RZ, 0xc0, !PT ;  /* 0x0000003815157812 */ /* 0x000fc800078ec0ff */
[----:B------:R-:W-:-:S04]  /*e030*/  LOP3.LUT R10, R21, 0x40, RZ, 0xfc, !PT ;  /* 0x00000040150a7812 */ /* 0x000fc800078efcff */
[----:B------:R-:W-:Y:S01]  /*e040*/  ISETP.GE.AND P3, PT, R10, UR4, PT ;  /* 0x000000040a007c0c */ /* 0x000fe2000bf66270 */
[----:B------:R-:W-:Y:S01]  /*e050*/  @!P0 IMAD.IADD R7, R3, 0x1, R7 ;  /* 0x0000000103078824 */ /* 0x000fe200078e0207 */
[----:B------:R-:W-:Y:S02]  /*e060*/  LOP3.LUT R9, R21, 0x80, RZ, 0xfc, !PT ;  /* 0x0000008015097812 */ /* 0x000fe400078efcff */
[----:B0-----:R-:W-:-:S04]  /*e070*/  @!P0 LEA R4, P1, R2, R4, 0x2 ;  /* 0x0000000402048211 */ /* 0x001fc800078210ff */
[----:B------:R-:W-:Y:S02]  /*e080*/  @!P0 LEA.HI.X R5, R2, R5, R7, 0x2, P1 ;  /* 0x0000000502058211 */ /* 0x000fe400008f1407 */
[----:B------:R-:W-:-:S03]  /*e090*/  ISETP.GE.AND P1, PT, R9, UR4, PT ;  /* 0x0000000409007c0c */ /* 0x000fc6000bf26270 */
[----:B------:R-:W-:Y:S01]  /*e0a0*/  @P3 LOP3.LUT R23, R23, 0x10, RZ, 0xfc, !PT ;  /* 0x0000001017173812 */ /* 0x000fe200078efcff */
[----:B------:R-:W-:Y:S01]  /*e0b0*/  IMAD.MOV R2, RZ, RZ, -R6 ;  /* 0x000000ffff027224 */ /* 0x000fe200078e0a06 */
[----:B------:R-:W-:Y:S01]  /*e0c0*/  ISETP.GE.AND P2, PT, R21, UR4, PT ;  /* 0x0000000415007c0c */ /* 0x000fe2000bf46270 */
[----:B------:R0:W5:Y:S01]  /*e0d0*/  @!P0 LDG.E R36, desc[UR36][R4.64] ;  /* 0x0000002404248981 */ /* 0x000162000c1e1900 */
[----:B------:R-:W-:Y:S01]  /*e0e0*/  LOP3.LUT R23, R23, 0xfffffffe, RZ, 0xc0, !PT ;  /* 0xfffffffe17177812 */ /* 0x000fe200078ec0ff */
[----:B------:R-:W-:Y:S01]  /*e0f0*/  IMAD R37, R8, R2, R37 ;  /* 0x0000000208257224 */ /* 0x000fe200078e0225 */
[----:B------:R-:W-:Y:S02]  /*e100*/  LOP3.LUT R8, R21, 0xc0, RZ, 0xfc, !PT ;  /* 0x000000c015087812 */ /* 0x000fe400078efcff */
[----:B------:R-:W-:Y:S02]  /*e110*/  LOP3.LUT R23, R23, 0xfffffff7, RZ, 0xc0, !PT ;  /* 0xfffffff717177812 */ /* 0x000fe400078ec0ff */
[----:B------:R-:W-:-:S02]  /*e120*/  ISETP.GE.AND P0, PT, R8, UR4, PT ;  /* 0x0000000408007c0c */ /* 0x000fc4000bf06270 */
[----:B------:R-:W-:-:S04]  /*e130*/  @P1 LOP3.LUT R23, R23, 0x8, RZ, 0xfc, !PT ;  /* 0x0000000817171812 */ /* 0x000fc800078efcff */
[----:B------:R-:W-:-:S04]  /*e140*/  @P2 LOP3.LUT R23, R23, 0x1, RZ, 0xfc, !PT ;  /* 0x0000000117172812 */ /* 0x000fc800078efcff */
[----:B------:R-:W-:Y:S01]  /*e150*/  LOP3.LUT R23, R23, 0xfffffffb, RZ, 0xc0, !PT ;  /* 0xfffffffb17177812 */ /* 0x000fe200078ec0ff */
[----:B------:R-:W-:-:S03]  /*e160*/  IMAD.U32 R2, RZ, RZ, UR38 ;  /* 0x00000026ff027e24 */ /* 0x000fc6000f8e00ff */
[----:B------:R-:W-:Y:S01]  /*e170*/  @P0 LOP3.LUT R23, R23, 0x4, RZ, 0xfc, !PT ;  /* 0x0000000417170812 */ /* 0x000fe200078efcff */
[----:B0-----:R-:W-:Y:S06]  /*e180*/  BRA.DIV UR5, `(.L_x_10239) ;  /* 0x0000004a05707947 */ /* 0x001fec000b800000 */
.L_x_10310:
[----:B------:R-:W-:Y:S02]  /*e190*/  SEL R3, RZ, 0x1, P2 ;  /* 0x00000001ff037807 */ /* 0x000fe40001000000 */
        /* <DEDUP_REMOVED lines=9> */
.L_x_10240:
[----:B------:R-:W-:Y:S01]  /*e230*/  IMAD R31, R0, -0x60, R25 ;  /* 0xffffffa0001f7824 */ /* 0x000fe200078e0219 */
[----:B------:R-:W-:Y:S01]  /*e240*/  SHF.L.U32 R0, R27, 0x1f, RZ ;  /* 0x0000001f1b007819 */ /* 0x000fe200000006ff */
[----:B------:R-:W-:Y:S01]  /*e250*/  IMAD R25, R24, 0x8, R22 ;  /* 0x0000000818197824 */ /* 0x000fe200078e0216 */
[----:B------:R-:W-:Y:S03]  /*e260*/  BSSY B0, `(.L_x_10241) ;  /* 0x0000003000007945 */ /* 0x000fe60003800000 */
[----:B------:R-:W0:Y:S02]  /*e270*/  SYNCS.PHASECHK.TRANS64.TRYWAIT P0, [R25+URZ+0x32440], R0 ;  /* 0x03244000190075a7 */ /* 0x000e24000800017f */
[----:B0-----:R-:W-:Y:S05]  /*e280*/  @!P0 BRA `(.L_x_10242) ;  /* 0x0000004800648947 */ /* 0x001fea0003800000 */
.L_x_10311:
[----:B------:R-:W-:Y:S05]  /*e290*/  BSYNC B0 ;  /* 0x0000000000007941 */ /* 0x000fea0003800000 */
.L_x_10241:
        /* <DEDUP_REMOVED lines=87> */
.L_x_10325:
        /* <DEDUP_REMOVED lines=10> */
.L_x_10244:
        /* <DEDUP_REMOVED lines=10> */
.L_x_10245:
[----:B------:R1:W5:Y:S01]  /*e950*/  LDL.LU R0, [R1] ;  /* 0x0000000001007983 */ /* 0x0003620000300800 */
[----:B------:R-:W-:Y:S01]  /*e960*/  LOP3.LUT P0, RZ, R23, 0x40, RZ, 0xc0, !PT ;  /* 0x0000004017ff7812 */ /* 0x000fe2000780c0ff */
[----:B------:R1:W-:-:S12]  /*e970*/  SYNCS.ARRIVE.TRANS64.A1T0 RZ, [R25+URZ+0x32430], RZ ;  /* 0x032430ff19ff79a7 */ /* 0x0003d8000810003f */
[----:B------:R-:W-:Y:S05]  /*e980*/  WARPSYNC.ALL ;  /* 0x0000000000007948 */ /* 0x000fea0003800000 */
[----:B------:R-:W-:Y:S01]  /*e990*/  SEL R34, R34, RZ, !P0 ;  /* 0x000000ff22227207 */ /* 0x000fe20004000000 */
[----:B------:R-:W-:Y:S01]  /*e9a0*/  BSSY B6, `(.L_x_10246) ;  /* 0x0000019000067945 */ /* 0x000fe20003800000 */
[----:B------:R-:W-:Y:S01]  /*e9b0*/  BAR.SYNC.DEFER_BLOCKING 0x8, 0x180 ;  /* 0x0206000000007b1d */ /* 0x000fe20000010000 */
[----:B-----5:R-:W-:-:S05]  /*e9c0*/  SEL R0, R0, RZ, !P0 ;  /* 0x000000ff00007207 */ /* 0x020fca0004000000 */
[----:B------:R2:W-:Y:S02]  /*e9d0*/  STL [R1+0x8], R0 ;  /* 0x0000080001007387 */ /* 0x0005e40000100800 */
[----:B--2---:R-:W-:-:S05]  /*e9e0*/  VIADD R0, R22, 0x18400 ;  /* 0x0001840016007836 */ /* 0x004fca0000000000 */
[----:B------:R-:W-:Y:S02]  /*e9f0*/  LOP3.LUT P0, RZ, R0, 0x3ff, RZ, 0xc0, !PT ;  /* 0x000003ff00ff7812 */ /* 0x000fe4000780c0ff */
[----:B------:R-:W-:-:S05]  /*ea00*/  SHF.R.S32.HI R0, RZ, 0x1f, R35 ;  /* 0x0000001fff007819 */ /* 0x000fca0000011423 */
[----:B------:R2:W-:Y:S06]  /*ea10*/  STL [R1], R0 ;  /* 0x0000000001007387 */ /* 0x0005ec0000100800 */
        /* <DEDUP_REMOVED lines=17> */
.L_x_10247:
[----:B------:R-:W-:Y:S05]  /*eb30*/  BSYNC B6 ;  /* 0x0000000000067941 */ /* 0x000fea0003800000 */
.L_x_10246:
[----:B------:R-:W3:Y:S01]  /*eb40*/  LDL R21, [R1] ;  /* 0x0000000001157983 */ /* 0x000ee20000100800 */
[----:B------:R-:W4:Y:S03]  /*eb50*/  LDC R7, c[0x0][0x448] ;  /* 0x00011200ff077b82 */ /* 0x000f260000000800 */
[----:B------:R-:W5:Y:S01]  /*eb60*/  LDL R20, [R1+0x8] ;  /* 0x0000080001147983 */ /* 0x000f620000100800 */
[----:B------:R-:W-:Y:S01]  /*eb70*/  IMAD.SHL.U32 R4, R17, 0x80, RZ ;  /* 0x0000008011047824 */ /* 0x000fe200078e00ff */
[----:B------:R-:W-:Y:S01]  /*eb80*/  ULDC.64 UR4, c[0x0][0x298] ;  /* 0x0000a60000047ab9 */ /* 0x000fe20000000a00 */
[----:B------:R-:W-:Y:S01]  /*eb90*/  LOP3.LUT R23, R23, 0xfffeffff, RZ, 0xc0, !PT ;  /* 0xfffeffff17177812 */ /* 0x000fe200078ec0ff */
[----:B0-----:R-:W0:Y:S01]  /*eba0*/  S2R R2, SR_TID.X ;  /* 0x0000000000027919 */ /* 0x001e220000002100 */
[----:B------:R-:W1:Y:S01]  /*ebb0*/  S2R R3, SR_TID.X ;  /* 0x0000000000037919 */ /* 0x000e620000002100 */
[----:B----4-:R-:W-:-:S13]  /*ebc0*/  ISETP.NE.AND P0, PT, R7, 0x1, PT ;  /* 0x000000010700780c */ /* 0x010fda0003f05270 */
[----:B--2---:R-:W2:Y:S01]  /*ebd0*/  @P0 LDC R0, c[0x0][0x44c] ;  /* 0x00011300ff000b82 */ /* 0x004ea20000000800 */
[----:B------:R-:W-:Y:S02]  /*ebe0*/  @P0 LOP3.LUT R23, R23, 0x10000, RZ, 0xfc, !PT ;  /* 0x0001000017170812 */ /* 0x000fe400078efcff */
[----:B0-----:R-:W-:Y:S01]  /*ebf0*/  LOP3.LUT R2, R2, 0x7f, RZ, 0xc0, !PT ;  /* 0x0000007f02027812 */ /* 0x001fe200078ec0ff */
[----:B-1----:R-:W-:-:S03]  /*ec00*/  IMAD.SHL.U32 R3, R3, 0x10, RZ ;  /* 0x0000001003037824 */ /* 0x002fc600078e00ff */
[----:B------:R-:W-:-:S04]  /*ec10*/  SHF.R.U32.HI R2, RZ, 0x3, R2 ;  /* 0x00000003ff027819 */ /* 0x000fc80000011602 */
[----:B------:R-:W-:Y:S02]  /*ec20*/  LOP3.LUT R3, R2, 0x70, R3, 0xf8, !PT ;  /* 0x0000007002037812 */ /* 0x000fe400078ef803 */
[----:B------:R-:W0:Y:S02]  /*ec30*/  @P0 LDC R2, c[0x0][0x450] ;  /* 0x00011400ff020b82 */ /* 0x000e240000000800 */
[----:B------:R-:W-:-:S05]  /*ec40*/  LOP3.LUT R17, R3, R4, RZ, 0xfc, !PT ;  /* 0x0000000403117212 */ /* 0x000fca00078efcff */
[----:B--2---:R-:W-:-:S04]  /*ec50*/  @P0 IMAD.HI.U32 R3, R17, R0, RZ ;  /* 0x0000000011030227 */ /* 0x004fc800078e00ff */
[----:B------:R-:W-:Y:S01]  /*ec60*/  IMAD.MOV.U32 R0, RZ, RZ, R17 ;  /* 0x000000ffff007224 */ /* 0x000fe200078e0011 */
[----:B0-----:R-:W-:Y:S01]  /*ec70*/  @P0 SHF.R.U32.HI R0, RZ, R2, R3 ;  /* 0x00000002ff000219 */ /* 0x001fe20000011603 */
[----:B------:R-:W-:-:S04]  /*ec80*/  IMAD.WIDE.U32 R2, R35, UR4, RZ ;  /* 0x0000000423027c25 */ /* 0x000fc8000f8e00ff */
[----:B---3--:R-:W-:Y:S02]  /*ec90*/  IMAD R5, R21, UR4, RZ ;  /* 0x0000000415057c24 */ /* 0x008fe4000f8e02ff */
[----:B------:R-:W0:Y:S02]  /*eca0*/  S2R R21, SR_TID.X ;  /* 0x0000000000157919 */ /* 0x000e240000002100 */
[----:B------:R-:W-:Y:S01]  /*ecb0*/  IMAD R5, R35, UR5, R5 ;  /* 0x0000000523057c24 */ /* 0x000fe2000f8e0205 */
[----:B------:R-:W-:-:S03]  /*ecc0*/  ULDC.64 UR4, c[0x0][0x2d8] ;  /* 0x0000b60000047ab9 */ /* 0x000fc60000000a00 */
[----:B------:R-:W-:Y:S02]  /*ecd0*/  IMAD.IADD R3, R3, 0x1, R5 ;  /* 0x0000000103037824 */ /* 0x000fe400078e0205 */
[----:B------:R-:W-:-:S04]  /*ece0*/  IMAD.WIDE.U32 R2, R18, UR4, R2 ;  /* 0x0000000412027c25 */ /* 0x000fc8000f8e0002 */
[----:B------:R-:W-:Y:S01]  /*ecf0*/  IMAD R3, R18, UR5, R3 ;  /* 0x0000000512037c24 */ /* 0x000fe2000f8e0203 */
[----:B------:R-:W-:Y:S02]  /*ed00*/  ULDC.64 UR4, c[0x0][0x2e0] ;  /* 0x0000b80000047ab9 */ /* 0x000fe40000000a00 */
[----:B-----5:R-:W-:Y:S02]  /*ed10*/  IMAD R5, R20, UR4, RZ ;  /* 0x0000000414057c24 */ /* 0x020fe4000f8e02ff */
[C---:B------:R-:W-:Y:S01]  /*ed20*/  IMAD.WIDE.U32 R2, R34.reuse, UR4, R2 ;  /* 0x0000000422027c25 */ /* 0x040fe2000f8e0002 */
[----:B------:R-:W1:Y:S03]  /*ed30*/  S2R R20, SR_TID.X ;  /* 0x0000000000147919 */ /* 0x000e660000002100 */
[----:B------:R-:W-:Y:S01]  /*ed40*/  IMAD R5, R34, UR5, R5 ;  /* 0x0000000522057c24 */ /* 0x000fe2000f8e0205 */
[----:B------:R-:W-:-:S03]  /*ed50*/  ULDC.64 UR4, c[0x0][0x2d0] ;  /* 0x0000b40000047ab9 */ /* 0x000fc60000000a00 */
[----:B------:R-:W-:Y:S01]  /*ed60*/  IMAD.IADD R3, R3, 0x1, R5 ;  /* 0x0000000103037824 */ /* 0x000fe200078e0205 */
[----:B------:R-:W-:Y:S01]  /*ed70*/  SHF.R.S32.HI R5, RZ, 0x1f, R0 ;  /* 0x0000001fff057819 */ /* 0x000fe20000011400 */
[----:B------:R-:W-:Y:S01]  /*ed80*/  IMAD.WIDE.U32 R2, R0, UR4, R2 ;  /* 0x0000000400027c25 */ /* 0x000fe2000f8e0002 */
[----:B0-----:R-:W-:-:S03]  /*ed90*/  LOP3.LUT R21, R21, 0x7f, RZ, 0xc0, !PT ;  /* 0x0000007f15157812 */ /* 0x001fc600078ec0ff */
[----:B------:R-:W-:Y:S01]  /*eda0*/  IMAD R5, R5, UR4, RZ ;  /* 0x0000000405057c24 */ /* 0x000fe2000f8e02ff */
[----:B------:R-:W-:-:S03]  /*edb0*/  SHF.R.U32.HI R21, RZ, 0x3, R21 ;  /* 0x00000003ff157819 */ /* 0x000fc60000011615 */
[----:B------:R-:W-:Y:S01]  /*edc0*/  IMAD R5, R0, UR5, R5 ;  /* 0x0000000500057c24 */ /* 0x000fe2000f8e0205 */
[----:B------:R-:W-:Y:S01]  /*edd0*/  ULDC.64 UR4, c[0x0][0x2c8] ;  /* 0x0000b20000047ab9 */ /* 0x000fe20000000a00 */
[----:B------:R-:W-:Y:S02]  /*ede0*/  IMAD.MOV R0, RZ, RZ, -R0 ;  /* 0x000000ffff007224 */ /* 0x000fe400078e0a00 */
[----:B------:R-:W-:Y:S02]  /*edf0*/  IMAD.IADD R3, R3, 0x1, R5 ;  /* 0x0000000103037824 */ /* 0x000fe400078e0205 */
[----:B------:R-:W-:-:S04]  /*ee00*/  IMAD R0, R7, R0, R17 ;  /* 0x0000000007007224 */ /* 0x000fc800078e0211 */
[----:B------:R-:W-:Y:S01]  /*ee10*/  IMAD.WIDE.U32 R2, R0, UR4, R2 ;  /* 0x0000000400027c25 */ /* 0x000fe2000f8e0002 */
[----:B------:R-:W-:-:S03]  /*ee20*/  SHF.R.S32.HI R5, RZ, 0x1f, R0 ;  /* 0x0000001fff057819 */ /* 0x000fc60000011400 */
[----:B-1----:R-:W-:Y:S02]  /*ee30*/  IMAD.SHL.U32 R20, R20, 0x8, RZ ;  /* 0x0000000814147824 */ /* 0x002fe400078e00ff */
[----:B------:R-:W-:-:S03]  /*ee40*/  IMAD R5, R5, UR4, RZ ;  /* 0x0000000405057c24 */ /* 0x000fc6000f8e02ff */
[----:B------:R-:W-:Y:S01]  /*ee50*/  LOP3.LUT R20, R20, 0x38, RZ, 0xc0, !PT ;  /* 0x0000003814147812 */ /* 0x000fe200078ec0ff */
        /* <DEDUP_REMOVED lines=9> */
[----:B------:R-:W2:Y:S01]  /*eef0*/  LDL.LU R2, [R1+0x4] ;  /* 0x0000040001027983 */ /* 0x000ea20000300800 */
[----:B------:R-:W2:Y:S03]  /*ef00*/  LDC R3, c[0x0][0x448] ;  /* 0x00011200ff037b82 */ /* 0x000ea60000000800 */
[----:B------:R-:W0:Y:S01]  /*ef10*/  SHFL.IDX PT, R10, R0, RZ, 0x181f ;  /* 0x00181fff000a7589 */ /* 0x000e2200000e0000 */
[----:B------:R-:W-:-:S03]  /*ef20*/  IMAD.IADD R4, R21, 0x1, R4 ;  /* 0x0000000115047824 */ /* 0x000fc600078e0204 */
[----:B------:R-:W-:Y:S01]  /*ef30*/  SHFL.IDX PT, R7, R0, 0x1, 0x181f ;  /* 0x00381f0000077f89 */ /* 0x000fe200000e0000 */
[----:B------:R-:W-:-:S03]  /*ef40*/  VIADD R8, R4, 0x10 ;  /* 0x0000001004087836 */ /* 0x000fc60000000000 */
[----:B------:R-:W-:Y:S04]  /*ef50*/  SHFL.IDX PT, R11, R0, 0x2, 0x181f ;  /* 0x00581f00000b7f89 */ /* 0x000fe800000e0000 */
[----:B------:R-:W-:Y:S01]  /*ef60*/  SHFL.IDX PT, R12, R0, 0x3, 0x181f ;  /* 0x00781f00000c7f89 */ /* 0x000fe200000e0000 */
[----:B------:R-:W-:Y:S01]  /*ef70*/  LOP3.LUT R23, R23, 0xffffdfff, RZ, 0xc0, !PT ;  /* 0xffffdfff17177812 */ /* 0x000fe200078ec0ff */
[----:B--2---:R-:W-:Y:S02]  /*ef80*/  IMAD R6, R2, R3, RZ ;  /* 0x0000000302067224 */ /* 0x004fe400078e02ff */
[----:B------:R-:W1:Y:S03]  /*ef90*/  SHFL.IDX PT, R3, R5, RZ, 0x181f ;  /* 0x00181fff05037589 */ /* 0x000e6600000e0000 */
[-C--:B------:R-:W-:Y:S01]  /*efa0*/  ISETP.GE.AND P6, PT, R4, R6.reuse, PT ;  /* 0x000000060400720c */ /* 0x080fe20003fc6270 */
[----:B------:R-:W2:Y:S01]  /*efb0*/  SHFL.IDX PT, R2, R5, 0x1, 0x181f ;  /* 0x00381f0005027f89 */ /* 0x000ea200000e0000 */
[----:B------:R-:W-:-:S11]  /*efc0*/  ISETP.GE.AND P5, PT, R8, R6, PT ;  /* 0x000000060800720c */ /* 0x000fd60003fa6270 */
[----:B0-----:R-:W-:-:S05]  /*efd0*/  @!P6 LEA R10, P1, R20, R10, 0x1 ;  /* 0x0000000a140ae211 */ /* 0x001fca00078208ff */
[----:B-1----:R-:W-:Y:S01]  /*efe0*/  @!P6 IMAD.X R3, RZ, RZ, R3, P1 ;  /* 0x000000ffff03e224 */ /* 0x002fe200008e0603 */
[----:B------:R-:W-:Y:S01]  /*eff0*/  @!P5 LEA R7, P1, R20, R7, 0x1 ;  /* 0x000000071407d211 */ /* 0x000fe200078208ff */
[----:B------:R-:W-:-:S04]  /*f000*/  VIADD R8, R4, 0x20 ;  /* 0x0000002004087836 */ /* 0x000fc80000000000 */
[----:B--2---:R-:W-:Y:S02]  /*f010*/  @!P5 IMAD.X R9, RZ, RZ, R2, P1 ;  /* 0x000000ffff09d224 */ /* 0x004fe400008e0602 */
[----:B------:R-:W0:Y:S01]  /*f020*/  SHFL.IDX PT, R2, R5, 0x2, 0x181f ;  /* 0x00581f0005027f89 */ /* 0x000e2200000e0000 */
[----:B------:R-:W-:-:S13]  /*f030*/  ISETP.GE.AND P3, PT, R8, R6, PT ;  /* 0x000000060800720c */ /* 0x000fda0003f66270 */
[----:B------:R-:W-:-:S05]  /*f040*/  @!P3 LEA R11, P1, R20, R11, 0x1 ;  /* 0x0000000b140bb211 */ /* 0x000fca00078208ff */
[----:B0-----:R-:W-:Y:S02]  /*f050*/  @!P3 IMAD.X R8, RZ, RZ, R2, P1 ;  /* 0x000000ffff08b224 */ /* 0x001fe400008e0602 */
[----:B------:R-:W-:-:S05]  /*f060*/  VIADD R2, R4, 0x30 ;  /* 0x0000003004027836 */ /* 0x000fca0000000000 */
[----:B------:R-:W-:Y:S01]  /*f070*/  ISETP.GE.AND P2, PT, R2, R6, PT ;  /* 0x000000060200720c */ /* 0x000fe20003f46270 */
[----:B------:R-:W-:-:S05]  /*f080*/  VIADD R2, R4, 0x40 ;  /* 0x0000004004027836 */ /* 0x000fca0000000000 */
[----:B------:R-:W-:Y:S02]  /*f090*/  ISETP.GE.AND P4, PT, R2, R6, PT ;  /* 0x000000060200720c */ /* 0x000fe40003f86270 */
[----:B------:R-:W0:Y:S05]  /*f0a0*/  SHFL.IDX PT, R2, R5, 0x3, 0x181f ;  /* 0x00781f0005027f89 */ /* 0x000e2a00000e0000 */
[----:B------:R-:W-:Y:S02]  /*f0b0*/  @!P2 LEA R14, P1, R20, R12, 0x1 ;  /* 0x0000000c140ea211 */ /* 0x000fe400078208ff */
[----:B------:R-:W1:Y:S03]  /*f0c0*/  SHFL.IDX PT, R12, R0, 0x4, 0x181f ;  /* 0x00981f00000c7f89 */ /* 0x000e6600000e0000 */
[----:B0-----:R-:W-:-:S02]  /*f0d0*/  @!P2 IMAD.X R13, RZ, RZ, R2, P1 ;  /* 0x000000ffff0da224 */ /* 0x001fc400008e0602 */
[----:B------:R-:W0:Y:S01]  /*f0e0*/  SHFL.IDX PT, R2, R5, 0x4, 0x181f ;  /* 0x00981f0005027f89 */ /* 0x000e2200000e0000 */
[----:B-1----:R-:W-:Y:S02]  /*f0f0*/  @!P4 LEA R15, P1, R20, R12, 0x1 ;  /* 0x0000000c140fc211 */ /* 0x002fe400078208ff */
[----:B------:R-:W-:-:S04]  /*f100*/  @P6 LOP3.LUT R23, R23, 0x2000, RZ, 0xfc, !PT ;  /* 0x0000200017176812 */ /* 0x000fc800078efcff */
[----:B------:R-:W-:Y:S01]  /*f110*/  LOP3.LUT R23, R23, 0xffffefff, RZ, 0xc0, !PT ;  /* 0xffffefff17177812 */ /* 0x000fe200078ec0ff */
[----:B0-----:R-:W-:Y:S02]  /*f120*/  @!P4 IMAD.X R12, RZ, RZ, R2, P1 ;  /* 0x000000ffff0cc224 */ /* 0x001fe400008e0602 */
[----:B------:R-:W-:-:S05]  /*f130*/  @!P6 IMAD.MOV.U32 R2, RZ, RZ, R10 ;  /* 0x000000ffff02e224 */ /* 0x000fca00078e000a */
[----:B------:R0:W-:Y:S01]  /*f140*/  @!P6 LDGSTS.E.BYPASS.LTC128B.128 [R26+0x18400], desc[UR36][R2.64], !P0 ;  /* 0x18400000021aefae */ /* 0x0001e2000c101d64 */
[----:B------:R-:W-:Y:S01]  /*f150*/  @P5 LOP3.LUT R23, R23, 0x1000, RZ, 0xfc, !PT ;  /* 0x0000100017175812 */ /* 0x000fe200078efcff */
[----:B0-----:R-:W-:Y:S02]  /*f160*/  @!P5 IMAD.MOV.U32 R2, RZ, RZ, R7 ;  /* 0x000000ffff02d224 */ /* 0x001fe400078e0007 */
[----:B------:R-:W-:-:S05]  /*f170*/  @!P5 IMAD.MOV.U32 R3, RZ, RZ, R9 ;  /* 0x000000ffff03d224 */ /* 0x000fca00078e0009 */
[----:B------:R0:W-:Y:S01]  /*f180*/  @!P5 LDGSTS.E.BYPASS.LTC128B.128 [R26+0x18c00], desc[UR36][R2.64], !P0 ;  /* 0x18c00000021adfae */ /* 0x0001e2000c101d64 */
[----:B------:R-:W-:-:S03]  /*f190*/  LOP3.LUT R23, R23, 0xfffff7ff, RZ, 0xc0, !PT ;  /* 0xfffff7ff17177812 */ /* 0x000fc600078ec0ff */
[----:B------:R-:W1:Y:S01]  /*f1a0*/  SHFL.IDX PT, R9, R0, 0x5, 0x181f ;  /* 0x00b81f0000097f89 */ /* 0x000e6200000e0000 */
[----:B0-----:R-:W-:Y:S02]  /*f1b0*/  @!P3 IMAD.MOV.U32 R2, RZ, RZ, R11 ;  /* 0x000000ffff02b224 */ /* 0x001fe400078e000b */
[----:B------:R-:W-:-:S05]  /*f1c0*/  @!P3 IMAD.MOV.U32 R3, RZ, RZ, R8 ;  /* 0x000000ffff03b224 */ /* 0x000fca00078e0008 */
[----:B------:R0:W-:Y:S01]  /*f1d0*/  @!P3 LDGSTS.E.BYPASS.LTC128B.128 [R26+0x19400], desc[UR36][R2.64], !P0 ;  /* 0x19400000021abfae */ /* 0x0001e2000c101d64 */
[----:B------:R-:W-:-:S03]  /*f1e0*/  @P3 LOP3.LUT R23, R23, 0x800, RZ, 0xfc, !PT ;  /* 0x0000080017173812 */ /* 0x000fc600078efcff */
[----:B------:R-:W2:Y:S01]  /*f1f0*/  SHFL.IDX PT, R8, R5, 0x5, 0x181f ;  /* 0x00b81f0005087f89 */ /* 0x000ea200000e0000 */
[----:B0-----:R-:W-:-:S03]  /*f200*/  VIADD R2, R4, 0x50 ;  /* 0x0000005004027836 */ /* 0x001fc60000000000 */
[----:B------:R-:W0:Y:S01]  /*f210*/  SHFL.IDX PT, R7, R0, 0x6, 0x181f ;  /* 0x00d81f0000077f89 */ /* 0x000e2200000e0000 */
[----:B------:R-:W-:Y:S01]  /*f220*/  @!P2 IMAD.MOV.U32 R3, RZ, RZ, R13 ;  /* 0x000000ffff03a224 */ /* 0x000fe200078e000d */
[----:B------:R-:W-:Y:S01]  /*f230*/  ISETP.GE.AND P3, PT, R2, R6, PT ;  /* 0x000000060200720c */ /* 0x000fe20003f66270 */
[----:B------:R-:W-:Y:S01]  /*f240*/  @!P2 IMAD.MOV.U32 R2, RZ, RZ, R14 ;  /* 0x000000ffff02a224 */ /* 0x000fe200078e000e */
[----:B------:R-:W-:-:S04]  /*f250*/  LOP3.LUT R23, R23, 0xfffffdff, RZ, 0xc0, !PT ;  /* 0xfffffdff17177812 */ /* 0x000fc800078ec0ff */
[----:B------:R3:W-:Y:S01]  /*f260*/  @!P2 LDGSTS.E.BYPASS.LTC128B.128 [R26+0x19c00], desc[UR36][R2.64], !P0 ;  /* 0x19c00000021aafae */ /* 0x0007e2000c101d64 */
[----:B------:R-:W-:-:S03]  /*f270*/  @P2 LOP3.LUT R23, R23, 0x200, RZ, 0xfc, !PT ;  /* 0x0000020017172812 */ /* 0x000fc600078efcff */
[----:B---3--:R-:W3:Y:S01]  /*f280*/  SHFL.IDX PT, R2, R5, 0x6, 0x181f ;  /* 0x00d81f0005027f89 */ /* 0x008ee200000e0000 */
[----:B------:R-:W-:-:S05]  /*f290*/  VIADD R3, R4, 0x60 ;  /* 0x0000006004037836 */ /* 0x000fca0000000000 */
[----:B------:R-:W-:Y:S02]  /*f2a0*/  ISETP.GE.AND P2, PT, R3, R6, PT ;  /* 0x000000060300720c */ /* 0x000fe40003f46270 */
[----:B-1----:R-:W-:-:S05]  /*f2b0*/  @!P3 LEA R9, P1, R20, R9, 0x1 ;  /* 0x000000091409b211 */ /* 0x002fca00078208ff */
[----:B--2---:R-:W-:-:S06]  /*f2c0*/  @!P3 IMAD.X R8, RZ, RZ, R8, P1 ;  /* 0x000000ffff08b224 */ /* 0x004fcc00008e0608 */
[----:B0-----:R-:W-:Y:S01]  /*f2d0*/  @!P2 LEA R7, P1, R20, R7, 0x1 ;  /* 0x000000071407a211 */ /* 0x001fe200078208ff */
[----:B------:R-:W-:-:S04]  /*f2e0*/  @!P4 IMAD.MOV.U32 R3, RZ, RZ, R12 ;  /* 0x000000ffff03c224 */ /* 0x000fc800078e000c */
[----:B---3--:R-:W-:Y:S02]  /*f2f0*/  @!P2 IMAD.X R10, RZ, RZ, R2, P1 ;  /* 0x000000ffff0aa224 */ /* 0x008fe400008e0602 */
[----:B------:R-:W-:-:S05]  /*f300*/  @!P4 IMAD.MOV.U32 R2, RZ, RZ, R15 ;  /* 0x000000ffff02c224 */ /* 0x000fca00078e000f */
[----:B------:R0:W-:Y:S01]  /*f310*/  @!P4 LDGSTS.E.BYPASS.LTC128B.128 [R26+0x1a400], desc[UR36][R2.64], !P0 ;  /* 0x1a400000021acfae */ /* 0x0001e2000c101d64 */
[----:B------:R-:W-:Y:S01]  /*f320*/  LOP3.LUT R23, R23, 0xfffffeff, RZ, 0xc0, !PT ;  /* 0xfffffeff17177812 */ /* 0x000fe200078ec0ff */
[----:B0-----:R-:W-:Y:S02]  /*f330*/  @!P3 IMAD.MOV.U32 R2, RZ, RZ, R9 ;  /* 0x000000ffff02b224 */ /* 0x001fe400078e0009 */
[----:B------:R-:W-:-:S05]  /*f340*/  @!P3 IMAD.MOV.U32 R3, RZ, RZ, R8 ;  /* 0x000000ffff03b224 */ /* 0x000fca00078e0008 */
[----:B------:R0:W-:Y:S04]  /*f350*/  @!P3 LDGSTS.E.BYPASS.LTC128B.128 [R26+0x1ac00], desc[UR36][R2.64], !P0 ;  /* 0x1ac00000021abfae */ /* 0x0001e8000c101d64 */
[----:B------:R-:W1:Y:S01]  /*f360*/  SHFL.IDX PT, R5, R5, 0x7, 0x181f ;  /* 0x00f81f0005057f89 */ /* 0x000e6200000e0000 */
[----:B0-----:R-:W-:Y:S02]  /*f370*/  @!P2 IMAD.MOV.U32 R2, RZ, RZ, R7 ;  /* 0x000000ffff02a224 */ /* 0x001fe400078e0007 */
[----:B------:R-:W-:Y:S01]  /*f380*/  @!P2 IMAD.MOV.U32 R3, RZ, RZ, R10 ;  /* 0x000000ffff03a224 */ /* 0x000fe200078e000a */
[----:B------:R-:W0:Y:S04]  /*f390*/  SHFL.IDX PT, R0, R0, 0x7, 0x181f ;  /* 0x00f81f0000007f89 */ /* 0x000e2800000e0000 */
[----:B------:R2:W-:Y:S01]  /*f3a0*/  @!P2 LDGSTS.E.BYPASS.LTC128B.128 [R26+0x1b400], desc[UR36][R2.64], !P0 ;  /* 0x1b400000021aafae */ /* 0x0005e2000c101d64 */
[----:B------:R-:W-:-:S04]  /*f3b0*/  @P4 LOP3.LUT R23, R23, 0x100, RZ, 0xfc, !PT ;  /* 0x0000010017174812 */ /* 0x000fc800078efcff */
[----:B------:R-:W-:-:S04]  /*f3c0*/  LOP3.LUT R23, R23, 0xffffff7f, RZ, 0xc0, !PT ;  /* 0xffffff7f17177812 */ /* 0x000fc800078ec0ff */
[----:B------:R-:W-:-:S04]  /*f3d0*/  @P3 LOP3.LUT R23, R23, 0x80, RZ, 0xfc, !PT ;  /* 0x0000008017173812 */ /* 0x000fc800078efcff */
[----:B------:R-:W-:-:S04]  /*f3e0*/  LOP3.LUT R23, R23, 0xffffffbf, RZ, 0xc0, !PT ;  /* 0xffffffbf17177812 */ /* 0x000fc800078ec0ff */
[----:B-12---:R-:W-:-:S07]  /*f3f0*/  @P2 LOP3.LUT R23, R23, 0x40, RZ, 0xfc, !PT ;  /* 0x0000004017172812 */ /* 0x006fce00078efcff */
.L_x_10342:
[----:B------:R-:W-:Y:S01]  /*f400*/  VIADD R4, R4, 0x70 ;  /* 0x0000007004047836 */ /* 0x000fe20000000000 */
[----:B------:R-:W-:-:S04]  /*f410*/  LOP3.LUT R23, R23, 0xffffbfff, RZ, 0xc0, !PT ;  /* 0xffffbfff17177812 */ /* 0x000fc800078ec0ff */
[----:B------:R-:W-:-:S13]  /*f420*/  ISETP.GE.AND P2, PT, R4, R6, PT ;  /* 0x000000060400720c */ /* 0x000fda0003f46270 */
[----:B0-----:R-:W-:Y:S02]  /*f430*/  @!P2 LEA R2, P1, R20, R0, 0x1 ;  /* 0x000000001402a211 */ /* 0x001fe400078208ff */
[----:B------:R-:W-:-:S03]  /*f440*/  @P2 LOP3.LUT R23, R23, 0x4000, RZ, 0xfc, !PT ;  /* 0x0000400017172812 */ /* 0x000fc600078efcff */
[----:B------:R-:W-:-:S05]  /*f450*/  @!P2 IMAD.X R3, RZ, RZ, R5, P1 ;  /* 0x000000ffff03a224 */ /* 0x000fca00008e0605 */
[----:B------:R-:W-:Y:S01]  /*f460*/  @!PT LDS RZ, [RZ] ;  /* 0x00000000fffff984 */ /* 0x000fe20000000800 */
[----:B------:R-:W-:Y:S01]  /*f470*/  @!PT LDS RZ, [RZ] ;  /* 0x00000000fffff984 */ /* 0x000fe20000000800 */
[----:B------:R-:W-:Y:S01]  /*f480*/  @!PT LDS RZ, [RZ] ;  /* 0x00000000fffff984 */ /* 0x000fe20000000800 */
[----:B------:R0:W-:Y:S01]  /*f490*/  @!P2 LDGSTS.E.BYPASS.LTC128B.128 [R26+0x1bc00], desc[UR36][R2.64], !P0 ;  /* 0x1bc00000021aafae */ /* 0x0001e2000c101d64 */
[----:B------:R-:W-:Y:S01]  /*f4a0*/  PLOP3.LUT P0, PT, PT, PT, PT, 0x80, 0x0 ;  /* 0x000000000000781c */ /* 0x000fe20003f0f070 */
[----:B------:R-:W-:-:S12]  /*f4b0*/  NOP ;  /* 0x0000000000007918 */ /* 0x000fd80000000000 */
.L_x_10249:
        /* <DEDUP_REMOVED lines=28> */
.L_x_10251:
[----:B------:R-:W-:Y:S05]  /*f680*/  BSYNC B6 ;  /* 0x0000000000067941 */ /* 0x000fea0003800000 */
.L_x_10250:
[----:B------:R-:W2:Y:S01]  /*f690*/  LDL.LU R21, [R1] ;  /* 0x0000000001157983 */ /* 0x000ea20000300800 */
[----:B0-----:R-:W0:Y:S01]  /*f6a0*/  LDC R2, c[0x0][0x448] ;  /* 0x00011200ff027b82 */ /* 0x001e220000000800 */
[----:B------:R-:W-:Y:S02]  /*f6b0*/  ULDC.64 UR4, c[0x0][0x398] ;  /* 0x0000e60000047ab9 */ /* 0x000fe40000000a00 */
[----:B------:R-:W3:Y:S01]  /*f6c0*/  LDL.LU R20, [R1+0x8] ;  /* 0x0000080001147983 */ /* 0x000ee20000300800 */
[----:B0-----:R-:W-:-:S13]  /*f6d0*/  ISETP.NE.AND P6, PT, R2, 0x1, PT ;  /* 0x000000010200780c */ /* 0x001fda0003fc5270 */
[----:B------:R-:W0:Y:S08]  /*f6e0*/  @P6 LDC R3, c[0x0][0x44c] ;  /* 0x00011300ff036b82 */ /* 0x000e300000000800 */
[----:B------:R-:W1:Y:S01]  /*f6f0*/  @P6 LDC R2, c[0x0][0x450] ;  /* 0x00011400ff026b82 */ /* 0x000e620000000800 */
[----:B------:R-:W-:Y:S02]  /*f700*/  IMAD.MOV.U32 R0, RZ, RZ, R17 ;  /* 0x000000ffff007224 */ /* 0x000fe400078e0011 */
[----:B0-----:R-:W-:-:S05]  /*f710*/  @P6 IMAD.HI.U32 R3, R17, R3, RZ ;  /* 0x0000000311036227 */ /* 0x001fca00078e00ff */
[----:B-1----:R-:W-:Y:S01]  /*f720*/  @P6 SHF.R.U32.HI R0, RZ, R2, R3 ;  /* 0x00000002ff006219 */ /* 0x002fe20000011603 */
[----:B------:R-:W-:Y:S01]  /*f730*/  IMAD.WIDE.U32 R2, R35, UR4, RZ ;  /* 0x0000000423027c25 */ /* 0x000fe2000f8e00ff */
[----:B------:R-:W0:Y:S02]  /*f740*/  S2R R8, SR_TID.X ;  /* 0x0000000000087919 */ /* 0x000e240000002100 */
[----:B------:R-:W-:Y:S01]  /*f750*/  SHF.R.S32.HI R5, RZ, 0x1f, R0 ;  /* 0x0000001fff057819 */ /* 0x000fe20000011400 */
        /* <DEDUP_REMOVED lines=11> */
[----:B------:R-:W-:Y:S01]  /*f810*/  IMAD.WIDE.U32 R2, R34, UR4, R2 ;  /* 0x0000000422027c25 */ /* 0x000fe2000f8e0002 */
        /* <DEDUP_REMOVED lines=16> */
[----:B------:R-:W-:Y:S01]  /*f920*/  ULDC.64 UR4, c[0x0][0x390] ;  /* 0x0000e40000047ab9 */ /* 0x000fe20000000a00 */
[----:B------:R-:W-:Y:S02]  /*f930*/  LOP3.LUT R20, R20, 0x38, RZ, 0xc0, !PT ;  /* 0x0000003814147812 */ /* 0x000fe400078ec0ff */
[----:B------:R-:W-:Y:S01]  /*f940*/  IMAD.IADD R3, R3, 0x1, R0 ;  /* 0x0000000103037824 */ /* 0x000fe200078e0200 */
[----:B------:R-:W-:Y:S01]  /*f950*/  LEA R0, P0, R2, UR4, 0x1 ;  /* 0x0000000402007c11 */ /* 0x000fe2000f8008ff */
[----:B------:R-:W-:Y:S01]  /*f960*/  ULDC UR4, c[0x0][0x3b8] ;  /* 0x0000ee0000047ab9 */ /* 0x000fe20000000800 */
[C---:B------:R-:W-:Y:S02]  /*f970*/  LOP3.LUT R9, R20.reuse, 0x40, RZ, 0xfc, !PT ;  /* 0x0000004014097812 */ /* 0x040fe400078efcff */
[C---:B------:R-:W-:Y:S02]  /*f980*/  LOP3.LUT R7, R20.reuse, 0x80, RZ, 0xfc, !PT ;  /* 0x0000008014077812 */ /* 0x040fe400078efcff */
[----:B------:R-:W-:-:S02]  /*f990*/  LOP3.LUT R6, R20, 0xc0, RZ, 0xfc, !PT ;  /* 0x000000c014067812 */ /* 0x000fc400078efcff */
[----:B------:R-:W-:Y:S01]  /*f9a0*/  LEA.HI.X R4, R2, UR5, R3, 0x1, P0 ;  /* 0x0000000502047c11 */ /* 0x000fe200080f0c03 */
[----:B------:R-:W-:Y:S01]  /*f9b0*/  UMOV UR5, 0xffffffff ;  /* 0xffffffff00057882 */ /* 0x000fe20000000000 */
[----:B------:R-:W-:Y:S02]  /*f9c0*/  ISETP.GE.AND P4, PT, R8, UR4, PT ;  /* 0x0000000408007c0c */ /* 0x000fe4000bf86270 */
[----:B------:R-:W-:Y:S02]  /*f9d0*/  ISETP.GE.AND P3, PT, R9, UR4, PT ;  /* 0x0000000409007c0c */ /* 0x000fe4000bf66270 */
[----:B------:R-:W-:Y:S02]  /*f9e0*/  ISETP.GE.AND P2, PT, R7, UR4, PT ;  /* 0x0000000407007c0c */ /* 0x000fe4000bf46270 */
[----:B------:R-:W-:Y:S01]  /*f9f0*/  ISETP.GE.AND P1, PT, R6, UR4, PT ;  /* 0x0000000406007c0c */ /* 0x000fe2000bf26270 */
[----:B------:R-:W-:-:S12]  /*fa00*/  BRA.DIV UR5, `(.L_x_10252) ;  /* 0x0000004605607947 */ /* 0x000fd8000b800000 */
[----:B------:R-:W0:Y:S01]  /*fa10*/  SHFL.IDX PT, R14, R0, RZ, 0x181f ;  /* 0x00181fff000e7589 */ /* 0x000e2200000e0000 */
[C---:B------:R-:W-:Y:S02]  /*fa20*/  LOP3.LUT P6, RZ, R23.reuse, 0x2000, RZ, 0xc0, !PT ;  /* 0x0000200017ff7812 */ /* 0x040fe400078cc0ff */
[----:B------:R-:W-:Y:S01]  /*fa30*/  LOP3.LUT P5, RZ, R23, 0x1000, RZ, 0xc0, !PT ;  /* 0x0000100017ff7812 */ /* 0x000fe200078ac0ff */
[----:B------:R-:W1:Y:S10]  /*fa40*/  SHFL.IDX PT, R2, R4, RZ, 0x181f ;  /* 0x00181fff04027589 */ /* 0x000e7400000e0000 */
[----:B0-----:R-:W-:-:S02]  /*fa50*/  @!P6 LEA R5, P0, R8, R14, 0x1 ;  /* 0x0000000e0805e211 */ /* 0x001fc400078008ff */
[----:B------:R-:W0:Y:S03]  /*fa60*/  SHFL.IDX PT, R14, R0, 0x1, 0x181f ;  /* 0x00381f00000e7f89 */ /* 0x000e2600000e0000 */
[----:B-1----:R-:W-:Y:S02]  /*fa70*/  @!P6 IMAD.X R3, RZ, RZ, R2, P0 ;  /* 0x000000ffff03e224 */ /* 0x002fe400000e0602 */
[----:B------:R-:W-:Y:S02]  /*fa80*/  @!P6 IMAD.MOV.U32 R2, RZ, RZ, R5 ;  /* 0x000000ffff02e224 */ /* 0x000fe400078e0005 */
[----:B------:R-:W1:Y:S04]  /*fa90*/  SHFL.IDX PT, R5, R4, 0x1, 0x181f ;  /* 0x00381f0004057f89 */ /* 0x000e6800000e0000 */
[----:B------:R-:W-:Y:S04]  /*faa0*/  @!P6 LDGSTS.E.BYPASS.LTC128B.128 [R26+0x22400], desc[UR36][R2.64], !P4 ;  /* 0x22400000021aefae */ /* 0x000fe8000e101d64 */
[----:B------:R-:W-:Y:S04]  /*fab0*/  @!P6 LDGSTS.E.BYPASS.LTC128B.128 [R26+0x26400], desc[UR36][R2.64+0x80], !P3 ;  /* 0x26400080021aefae */ /* 0x000fe8000d901d64 */
[----:B------:R-:W-:Y:S04]  /*fac0*/  @!P6 LDGSTS.E.BYPASS.LTC128B.128 [R26+0x2a400], desc[UR36][R2.64+0x100], !P2 ;  /* 0x2a400100021aefae */ /* 0x000fe8000d101d64 */
[----:B------:R2:W-:Y:S01]  /*fad0*/  @!P6 LDGSTS.E.BYPASS.LTC128B.128 [R26+0x2e400], desc[UR36][R2.64+0x180], !P1 ;  /* 0x2e400180021aefae */ /* 0x0005e2000c901d64 */
[----:B0-----:R-:W-:-:S02]  /*fae0*/  @!P5 LEA R6, P0, R8, R14, 0x1 ;  /* 0x0000000e0806d211 */ /* 0x001fc400078008ff */
[C---:B------:R-:W-:Y:S01]  /*faf0*/  LOP3.LUT P6, RZ, R23.reuse, 0x80, RZ, 0xc0, !PT ;  /* 0x0000008017ff7812 */ /* 0x040fe200078cc0ff */
[----:B------:R-:W0:Y:S01]  /*fb00*/  SHFL.IDX PT, R14, R0, 0x2, 0x181f ;  /* 0x00581f00000e7f89 */ /* 0x000e2200000e0000 */
[----:B------:R-:W-:Y:S01]  /*fb10*/  LOP3.LUT R23, R23, 0xfff7ffff, RZ, 0xc0, !PT ;  /* 0xfff7ffff17177812 */ /* 0x000fe200078ec0ff */
[----:B-1----:R-:W-:Y:S02]  /*fb20*/  @!P5 IMAD.X R7, RZ, RZ, R5, P0 ;  /* 0x000000ffff07d224 */ /* 0x002fe400000e0605 */
[----:B------:R-:W1:Y:S01]  /*fb30*/  SHFL.IDX PT, R5, R4, 0x2, 0x181f ;  /* 0x00581f0004057f89 */ /* 0x000e6200000e0000 */
[----:B--2---:R-:W-:Y:S02]  /*fb40*/  @!P5 IMAD.MOV.U32 R2, RZ, RZ, R6 ;  /* 0x000000ffff02d224 */ /* 0x004fe400078e0006 */
[----:B------:R-:W-:-:S05]  /*fb50*/  @!P5 IMAD.MOV.U32 R3, RZ, RZ, R7 ;  /* 0x000000ffff03d224 */ /* 0x000fca00078e0007 */
[----:B------:R-:W-:Y:S01]  /*fb60*/  @P6 LOP3.LUT R23, R23, 0x80000, RZ, 0xfc, !PT ;  /* 0x0008000017176812 */ /* 0x000fe200078efcff */
[----:B------:R-:W-:Y:S03]  /*fb70*/  @!P5 LDGSTS.E.BYPASS.LTC128B.128 [R26+0x22c00], desc[UR36][R2.64], !P4 ;  /* 0x22c00000021adfae */ /* 0x000fe6000e101d64 */
[C---:B------:R-:W-:Y:S01]  /*fb80*/  LOP3.LUT P6, RZ, R23.reuse, 0x200, RZ, 0xc0, !PT ;  /* 0x0000020017ff7812 */ /* 0x040fe200078cc0ff */
[----:B------:R-:W-:Y:S04]  /*fb90*/  @!P5 LDGSTS.E.BYPASS.LTC128B.128 [R26+0x26c00], desc[UR36][R2.64+0x80], !P3 ;  /* 0x26c00080021adfae */ /* 0x000fe8000d901d64 */
[----:B------:R-:W-:Y:S04]  /*fba0*/  @!P5 LDGSTS.E.BYPASS.LTC128B.128 [R26+0x2ac00], desc[UR36][R2.64+0x100], !P2 ;  /* 0x2ac00100021adfae */ /* 0x000fe8000d101d64 */
[----:B------:R2:W-:Y:S01]  /*fbb0*/  @!P5 LDGSTS.E.BYPASS.LTC128B.128 [R26+0x2ec00], desc[UR36][R2.64+0x180], !P1 ;  /* 0x2ec00180021adfae */ /* 0x0005e2000c901d64 */
[----:B------:R-:W-:-:S02]  /*fbc0*/  LOP3.LUT P5, RZ, R23, 0x40, RZ, 0xc0, !PT ;  /* 0x0000004017ff7812 */ /* 0x000fc400078ac0ff */
[----:B------:R-:W-:-:S11]  /*fbd0*/  LOP3.LUT R23, R23, 0xfffbffff, RZ, 0xc0, !PT ;  /* 0xfffbffff17177812 */ /* 0x000fd600078ec0ff */
[----:B------:R-:W-:-:S04]  /*fbe0*/  @P5 LOP3.LUT R23, R23, 0x40000, RZ, 0xfc, !PT ;  /* 0x0004000017175812 */ /* 0x000fc800078efcff */
[C---:B------:R-:W-:Y:S02]  /*fbf0*/  LOP3.LUT P5, RZ, R23.reuse, 0x100, RZ, 0xc0, !PT ;  /* 0x0000010017ff7812 */ /* 0x040fe400078ac0ff */
[----:B------:R-:W-:-:S11]  /*fc00*/  LOP3.LUT R23, R23, 0xffefffff, RZ, 0xc0, !PT ;  /* 0xffefffff17177812 */ /* 0x000fd600078ec0ff */
[----:B------:R-:W-:-:S04]  /*fc10*/  @P5 LOP3.LUT R23, R23, 0x100000, RZ, 0xfc, !PT ;  /* 0x0010000017175812 */ /* 0x000fc800078efcff */
[----:B------:R-:W-:-:S13]  /*fc20*/  LOP3.LUT P5, RZ, R23, 0x800, RZ, 0xc0, !PT ;  /* 0x0000080017ff7812 */ /* 0x000fda00078ac0ff */
[----:B0-----:R-:W-:Y:S02]  /*fc30*/  @!P5 LEA R6, P0, R8, R14, 0x1 ;  /* 0x0000000e0806d211 */ /* 0x001fe400078008ff */
[----:B------:R-:W0:Y:S03]  /*fc40*/  SHFL.IDX PT, R14, R0, 0x3, 0x181f ;  /* 0x00781f00000e7f89 */ /* 0x000e2600000e0000 */
[----:B-1----:R-:W-:Y:S02]  /*fc50*/  @!P5 IMAD.X R7, RZ, RZ, R5, P0 ;  /* 0x000000ffff07d224 */ /* 0x002fe400000e0605 */
[----:B------:R-:W1:Y:S01]  /*fc60*/  SHFL.IDX PT, R5, R4, 0x3, 0x181f ;  /* 0x00781f0004057f89 */ /* 0x000e6200000e0000 */
[----:B--2---:R-:W-:Y:S02]  /*fc70*/  @!P5 IMAD.MOV.U32 R2, RZ, RZ, R6 ;  /* 0x000000ffff02d224 */ /* 0x004fe400078e0006 */
[----:B------:R-:W-:-:S05]  /*fc80*/  @!P5 IMAD.MOV.U32 R3, RZ, RZ, R7 ;  /* 0x000000ffff03d224 */ /* 0x000fca00078e0007 */
[----:B------:R-:W-:Y:S04]  /*fc90*/  @!P5 LDGSTS.E.BYPASS.LTC128B.128 [R26+0x23400], desc[UR36][R2.64], !P4 ;  /* 0x23400000021adfae */ /* 0x000fe8000e101d64 */
[----:B------:R-:W-:Y:S04]  /*fca0*/  @!P5 LDGSTS.E.BYPASS.LTC128B.128 [R26+0x27400], desc[UR36][R2.64+0x80], !P3 ;  /* 0x27400080021adfae */ /* 0x000fe8000d901d64 */
[----:B------:R-:W-:Y:S01]  /*fcb0*/  @!P5 LDGSTS.E.BYPASS.LTC128B.128 [R26+0x2b400], desc[UR36][R2.64+0x100], !P2 ;  /* 0x2b400100021adfae */ /* 0x000fe2000d101d64 */
[----:B0-----:R-:W-:-:S03]  /*fcc0*/  @!P6 LEA R6, P0, R8, R14, 0x1 ;  /* 0x0000000e0806e211 */ /* 0x001fc600078008ff */
[----:B------:R0:W-:Y:S01]  /*fcd0*/  @!P5 LDGSTS.E.BYPASS.LTC128B.128 [R26+0x2f400], desc[UR36][R2.64+0x180], !P1 ;  /* 0x2f400180021adfae */ /* 0x0001e2000c901d64 */
[----:B------:R-:W-:-:S03]  /*fce0*/  LOP3.LUT P5, RZ, R23, 0x100000, RZ, 0xc0, !PT ;  /* 0x0010000017ff7812 */ /* 0x000fc600078ac0ff */
[----:B------:R-:W2:Y:S01]  /*fcf0*/  SHFL.IDX PT, R14, R0, 0x4, 0x181f ;  /* 0x00981f00000e7f89 */ /* 0x000ea200000e0000 */
[----:B-1----:R-:W-:-:S03]  /*fd00*/  @!P6 IMAD.X R7, RZ, RZ, R5, P0 ;  /* 0x000000ffff07e224 */ /* 0x002fc600000e0605 */
[----:B------:R-:W1:Y:S01]  /*fd10*/  SHFL.IDX PT, R5, R4, 0x4, 0x181f ;  /* 0x00981f0004057f89 */ /* 0x000e6200000e0000 */
[----:B0-----:R-:W-:Y:S02]  /*fd20*/  @!P6 IMAD.MOV.U32 R2, RZ, RZ, R6 ;  /* 0x000000ffff02e224 */ /* 0x001fe400078e0006 */
[----:B------:R-:W-:-:S05]  /*fd30*/  @!P6 IMAD.MOV.U32 R3, RZ, RZ, R7 ;  /* 0x000000ffff03e224 */ /* 0x000fca00078e0007 */
[----:B------:R-:W-:Y:S04]  /*fd40*/  @!P6 LDGSTS.E.BYPASS.LTC128B.128 [R26+0x23c00], desc[UR36][R2.64], !P4 ;  /* 0x23c00000021aefae */ /* 0x000fe8000e101d64 */
[----:B------:R-:W-:Y:S04]  /*fd50*/  @!P6 LDGSTS.E.BYPASS.LTC128B.128 [R26+0x27c00], desc[UR36][R2.64+0x80], !P3 ;  /* 0x27c00080021aefae */ /* 0x000fe8000d901d64 */
[----:B------:R-:W-:Y:S01]  /*fd60*/  @!P6 LDGSTS.E.BYPASS.LTC128B.128 [R26+0x2bc00], desc[UR36][R2.64+0x100], !P2 ;  /* 0x2bc00100021aefae */ /* 0x000fe2000d101d64 */
[----:B--2---:R-:W-:-:S03]  /*fd70*/  @!P5 LEA R6, P0, R8, R14, 0x1 ;  /* 0x0000000e0806d211 */ /* 0x004fc600078008ff */
[----:B------:R-:W0:Y:S02]  /*fd80*/  SHFL.IDX PT, R14, R0, 0x5, 0x181f ;  /* 0x00b81f00000e7f89 */ /* 0x000e2400000e0000 */
[----:B-1----:R-:W-:Y:S02]  /*fd90*/  @!P5 IMAD.X R7, RZ, RZ, R5, P0 ;  /* 0x000000ffff07d224 */ /* 0x002fe400000e0605 */
[----:B------:R-:W1:Y:S04]  /*fda0*/  SHFL.IDX PT, R5, R4, 0x5, 0x181f ;  /* 0x00b81f0004057f89 */ /* 0x000e6800000e0000 */
[----:B------:R2:W-:Y:S01]  /*fdb0*/  @!P6 LDGSTS.E.BYPASS.LTC128B.128 [R26+0x2fc00], desc[UR36][R2.64+0x180], !P1 ;  /* 0x2fc00180021aefae */ /* 0x0005e2000c901d64 */
[----:B------:R-:W-:Y:S01]  /*fdc0*/  LOP3.LUT P6, RZ, R23, 0x80000, RZ, 0xc0, !PT ;  /* 0x0008000017ff7812 */ /* 0x000fe200078cc0ff */
[----:B--2---:R-:W-:-:S02]  /*fdd0*/  @!P5 IMAD.MOV.U32 R2, RZ, RZ, R6 ;  /* 0x000000ffff02d224 */ /* 0x004fc400078e0006 */
[----:B------:R-:W-:-:S10]  /*fde0*/  @!P5 IMAD.MOV.U32 R3, RZ, RZ, R7 ;  /* 0x000000ffff03d224 */ /* 0x000fd400078e0007 */
[----:B0-----:R-:W-:Y:S02]  /*fdf0*/  @!P6 LEA R6, P0, R8, R14, 0x1 ;  /* 0x0000000e0806e211 */ /* 0x001fe400078008ff */
[----:B------:R-:W0:Y:S03]  /*fe00*/  SHFL.IDX PT, R14, R0, 0x6, 0x181f ;  /* 0x00d81f00000e7f89 */ /* 0x000e2600000e0000 */
[----:B-1----:R-:W-:Y:S01]  /*fe10*/  @!P6 IMAD.X R7, RZ, RZ, R5, P0 ;  /* 0x000000ffff07e224 */ /* 0x002fe200000e0605 */
[----:B------:R-:W-:Y:S04]  /*fe20*/  @!P5 LDGSTS.E.BYPASS.LTC128B.128 [R26+0x24400], desc[UR36][R2.64], !P4 ;  /* 0x24400000021adfae */ /* 0x000fe8000e101d64 */
[----:B------:R-:W1:Y:S04]  /*fe30*/  SHFL.IDX PT, R5, R4, 0x6, 0x181f ;  /* 0x00d81f0004057f89 */ /* 0x000e6800000e0000 */
[----:B------:R-:W-:Y:S04]  /*fe40*/  @!P5 LDGSTS.E.BYPASS.LTC128B.128 [R26+0x28400], desc[UR36][R2.64+0x80], !P3 ;  /* 0x28400080021adfae */ /* 0x000fe8000d901d64 */
[----:B------:R-:W-:Y:S04]  /*fe50*/  @!P5 LDGSTS.E.BYPASS.LTC128B.128 [R26+0x2c400], desc[UR36][R2.64+0x100], !P2 ;  /* 0x2c400100021adfae */ /* 0x000fe8000d101d64 */
[----:B------:R2:W-:Y:S01]  /*fe60*/  @!P5 LDGSTS.E.BYPASS.LTC128B.128 [R26+0x30400], desc[UR36][R2.64+0x180], !P1 ;  /* 0x30400180021adfae */ /* 0x0005e2000c901d64 */
[----:B------:R-:W-:Y:S01]  /*fe70*/  LOP3.LUT P5, RZ, R23, 0x40000, RZ, 0xc0, !PT ;  /* 0x0004000017ff7812 */ /* 0x000fe200078ac0ff */
[----:B--2---:R-:W-:-:S02]  /*fe80*/  @!P6 IMAD.MOV.U32 R2, RZ, RZ, R6 ;  /* 0x000000ffff02e224 */ /* 0x004fc400078e0006 */
[----:B------:R-:W-:-:S10]  /*fe90*/  @!P6 IMAD.MOV.U32 R3, RZ, RZ, R7 ;  /* 0x000000ffff03e224 */ /* 0x000fd400078e0007 */
[----:B0-----:R-:W-:Y:S02]  /*fea0*/  @!P5 LEA R6, P0, R8, R14, 0x1 ;  /* 0x0000000e0806d211 */ /* 0x001fe400078008ff */
[----:B------:R0:W2:Y:S03]  /*feb0*/  SHFL.IDX PT, R14, R0, 0x7, 0x181f ;  /* 0x00f81f00000e7f89 */ /* 0x0000a600000e0000 */
[----:B-1----:R-:W-:Y:S01]  /*fec0*/  @!P5 IMAD.X R7, RZ, RZ, R5, P0 ;  /* 0x000000ffff07d224 */ /* 0x002fe200000e0605 */
[----:B------:R-:W-:Y:S04]  /*fed0*/  @!P6 LDGSTS.E.BYPASS.LTC128B.128 [R26+0x24c00], desc[UR36][R2.64], !P4 ;  /* 0x24c00000021aefae */ /* 0x000fe8000e101d64 */
[----:B------:R-:W-:Y:S04]  /*fee0*/  @!P6 LDGSTS.E.BYPASS.LTC128B.128 [R26+0x28c00], desc[UR36][R2.64+0x80], !P3 ;  /* 0x28c00080021aefae */ /* 0x000fe8000d901d64 */
[----:B------:R-:W-:Y:S04]  /*fef0*/  @!P6 LDGSTS.E.BYPASS.LTC128B.128 [R26+0x2cc00], desc[UR36][R2.64+0x100], !P2 ;  /* 0x2cc00100021aefae */ /* 0x000fe8000d101d64 */
[----:B------:R1:W-:Y:S04]  /*ff00*/  @!P6 LDGSTS.E.BYPASS.LTC128B.128 [R26+0x30c00], desc[UR36][R2.64+0x180], !P1 ;  /* 0x30c00180021aefae */ /* 0x0003e8000c901d64 */
[----:B------:R0:W3:Y:S01]  /*ff10*/  SHFL.IDX PT, R5, R4, 0x7, 0x181f ;  /* 0x00f81f0004057f89 */ /* 0x0000e200000e0000 */
[----:B-1----:R-:W-:-:S02]  /*ff20*/  @!P5 IMAD.MOV.U32 R2, RZ, RZ, R6 ;  /* 0x000000ffff02d224 */ /* 0x002fc400078e0006 */
[----:B------:R-:W-:-:S05]  /*ff30*/  @!P5 IMAD.MOV.U32 R3, RZ, RZ, R7 ;  /* 0x000000ffff03d224 */ /* 0x000fca00078e0007 */
[----:B------:R0:W-:Y:S04]  /*ff40*/  @!P5 LDGSTS.E.BYPASS.LTC128B.128 [R26+0x25400], desc[UR36][R2.64], !P4 ;  /* 0x25400000021adfae */ /* 0x0001e8000e101d64 */
[----:B------:R0:W-:Y:S04]  /*ff50*/  @!P5 LDGSTS.E.BYPASS.LTC128B.128 [R26+0x29400], desc[UR36][R2.64+0x80], !P3 ;  /* 0x29400080021adfae */ /* 0x0001e8000d901d64 */
[----:B------:R0:W-:Y:S04]  /*ff60*/  @!P5 LDGSTS.E.BYPASS.LTC128B.128 [R26+0x2d400], desc[UR36][R2.64+0x100], !P2 ;  /* 0x2d400100021adfae */ /* 0x0001e8000d101d64 */
[----:B--23--:R0:W-:Y:S02]  /*ff70*/  @!P5 LDGSTS.E.BYPASS.LTC128B.128 [R26+0x31400], desc[UR36][R2.64+0x180], !P1 ;  /* 0x31400180021adfae */ /* 0x00c1e4000c901d64 */
.L_x_10360:
[----:B------:R-:W-:Y:S01]  /*ff80*/  LOP3.LUT P0, RZ, R23, 0x4000, RZ, 0xc0, !PT ;  /* 0x0000400017ff7812 */ /* 0x000fe2000780c0ff */
[----:B------:R-:W-:-:S12]  /*ff90*/  BSSY B0, `(.L_x_10253) ;  /* 0x000000b000007945 */ /* 0x000fd80003800000 */
        /* <DEDUP_REMOVED lines=8> */
[----:B------:R1:W-:Y:S04]  /*10020*/  LDGSTS.E.BYPASS.LTC128B.128 [R26+0x2dc00], desc[UR36][R2.64+0x100], !P2 ;  /* 0x2dc00100021a7fae */ /* 0x0003e8000d101d64 */
[----:B------:R1:W-:Y:S02]  /*10030*/  LDGSTS.E.BYPASS.LTC128B.128 [R26+0x31c00], desc[UR36][R2.64+0x180], !P1 ;  /* 0x31c00180021a7fae */ /* 0x0003e4000c901d64 */
.L_x_10254:
[----:B------:R-:W-:Y:S05]  /*10040*/  BSYNC B0 ;  /* 0x0000000000007941 */ /* 0x000fea0003800000 */
.L_x_10253:
[----:B------:R-:W-:Y:S01]  /*10050*/  NOP ;  /* 0x0000000000007918 */ /* 0x000fe20000000000 */
[----:B------:R-:W-:-:S13]  /*10060*/  PLOP3.LUT P0, PT, PT, PT, PT, 0x80, 0x0 ;  /* 0x000000000000781c */ /* 0x000fda0003f0f070 */
.L_x_10255:
        /* <DEDUP_REMOVED lines=18> */
.L_x_10361:
[----:B------:R-:W-:Y:S05]  /*10190*/  BSYNC B0 ;  /* 0x0000000000007941 */ /* 0x000fea0003800000 */
.L_x_10256:
[----:B------:R-:W-:-:S13]  /*101a0*/  LOP3.LUT P0, RZ, R23, 0x400, RZ, 0xc0, !PT ;  /* 0x0000040017ff7812 */ /* 0x000fda000780c0ff */
[----:B------:R-:W-:Y:S05]  /*101b0*/  @!P0 BRA `(.L_x_10258) ;  /* 0x0000000000048947 */ /* 0x000fea0003800000 */
[----:B------:R-:W-:Y:S01]  /*101c0*/  BPT.TRAP 0x1 ;  /* 0x000000040000795c */ /* 0x000fe20000300000 */
.L_x_10258:
[----:B------:R-:W-:Y:S01]  /*101d0*/  SHF.L.U32 R0, R27, 0x1f, RZ ;  /* 0x0000001f1b007819 */ /* 0x000fe200000006ff */
[----:B------:R-:W-:Y:S03]  /*101e0*/  BSSY B0, `(.L_x_10259) ;  /* 0x0000003000007945 */ /* 0x000fe60003800000 */
[----:B------:R-:W1:Y:S02]  /*101f0*/  SYNCS.PHASECHK.TRANS64.TRYWAIT P0, [R25+URZ+0x32460], R0 ;  /* 0x03246000190075a7 */ /* 0x000e64000800017f */
[----:B-1----:R-:W-:Y:S05]  /*10200*/  @!P0 BRA `(.L_x_10260) ;  /* 0x0000004800208947 */ /* 0x002fea0003800000 */
.L_x_10362:
[----:B------:R-:W-:Y:S05]  /*10210*/  BSYNC B0 ;  /* 0x0000000000007941 */ /* 0x000fea0003800000 */
.L_x_10259:
[----:B------:R-:W1:Y:S01]  /*10220*/  LDL.LU R2, [R1+0x10] ;  /* 0x0000100001027983 */ /* 0x000e620000300800 */
[----:B------:R-:W-:Y:S01]  /*10230*/  ULDC.64 UR4, c[0x0][0x328] ;  /* 0x0000ca0000047ab9 */ /* 0x000fe20000000a00 */
[----:B------:R-:W-:Y:S02]  /*10240*/  ULDC.64 UR6, c[0x0][0x318] ;  /* 0x0000c60000067ab9 */ /* 0x000fe40000000a00 */
[----:B------:R-:W2:Y:S04]  /*10250*/  LDL.LU R6, [R1+0x14] ;  /* 0x0000140001067983 */ /* 0x000ea80000300800 */
[----:B------:R-:W3:Y:S01]  /*10260*/  LDL.LU R4, [R1+0x24] ;  /* 0x0000240001047983 */ /* 0x000ee20000300800 */
[C---:B------:R-:W-:Y:S02]  /*10270*/  LOP3.LUT P3, RZ, R23.reuse, 0x10, RZ, 0xc0, !PT ;  /* 0x0000001017ff7812 */ /* 0x040fe4000786c0ff */
[----:B------:R-:W-:-:S02]  /*10280*/  LOP3.LUT P2, RZ, R23, 0x8, RZ, 0xc0, !PT ;  /* 0x0000000817ff7812 */ /* 0x000fc4000784c0ff */
[C---:B------:R-:W-:Y:S02]  /*10290*/  LOP3.LUT P1, RZ, R23.reuse, 0x4, RZ, 0xc0, !PT ;  /* 0x0000000417ff7812 */ /* 0x040fe4000782c0ff */
[----:B------:R-:W-:Y:S02]  /*102a0*/  LOP3.LUT P4, RZ, R23, 0x1, RZ, 0xc0, !PT ;  /* 0x0000000117ff7812 */ /* 0x000fe4000788c0ff */
[----:B------:R-:W-:Y:S01]  /*102b0*/  SEL R7, RZ, 0x8, P1 ;  /* 0x00000008ff077807 */ /* 0x000fe20000800000 */
[----:B-1----:R-:W-:Y:S02]  /*102c0*/  IMAD R0, R2, UR4, RZ ;  /* 0x0000000402007c24 */ /* 0x002fe4000f8e02ff */
[----:B0-----:R-:W-:-:S04]  /*102d0*/  IMAD.WIDE.U32 R2, R37, UR4, RZ ;  /* 0x0000000425027c25 */ /* 0x001fc8000f8e00ff */
[----:B------:R-:W-:Y:S01]  /*102e0*/  IMAD R5, R37, UR5, R0 ;  /* 0x0000000525057c24 */ /* 0x000fe2000f8e0200 */
[----:B------:R-:W-:Y:S01]  /*102f0*/  ULDC.64 UR4, c[0x0][0x338] ;  /* 0x0000ce0000047ab9 */ /* 0x000fe20000000a00 */
[----:B------:R-:W-:Y:S02]  /*10300*/  SEL R0, RZ, 0x2, P3 ;  /* 0x00000002ff007807 */ /* 0x000fe40001800000 */
        /* <DEDUP_REMOVED lines=10> */
[----:B------:R-:W-:Y:S02]  /*103b0*/  LEA.HI.X R6, R2, UR7, R3, 0x1, P0 ;  /* 0x0000000702067c11 */ /* 0x000fe400080f0c03 */
[----:B------:R-:W-:-:S04]  /*103c0*/  SEL R3, RZ, 0x4, P2 ;  /* 0x00000004ff037807 */ /* 0x000fc80001000000 */
[----:B---3--:R-:W-:Y:S01]  /*103d0*/  IADD3 R0, R3, R0, R4 ;  /* 0x0000000003007210 */ /* 0x008fe20007ffe004 */
[----:B------:R-:W-:-:S04]  /*103e0*/  IMAD R4, R24, 0x6000, R29 ;  /* 0x0000600018047824 */ /* 0x000fc800078e021d */
[----:B------:R-:W-:Y:S01]  /*103f0*/  IMAD.IADD R7, R0, 0x1, R7 ;  /* 0x0000000100077824 */ /* 0x000fe200078e0207 */
[----:B------:R-:W-:Y:S06]  /*10400*/  BRA.DIV UR4, `(.L_x_10261) ;  /* 0x0000004604b47947 */ /* 0x000fec000b800000 */
[----:B------:R-:W0:Y:S01]  /*10410*/  S2R R2, SR_TID.X ;  /* 0x0000000000027919 */ /* 0x000e220000002100 */
[----:B------:R-:W-:Y:S01]  /*10420*/  IMAD R4, R4, 0x2, R22 ;  /* 0x0000000204047824 */ /* 0x000fe200078e0216 */
[C---:B------:R-:W-:Y:S01]  /*10430*/  LOP3.LUT P2, RZ, R7.reuse, 0x2, RZ, 0xc0, !PT ;  /* 0x0000000207ff7812 */ /* 0x040fe2000784c0ff */
[----:B------:R-:W1:Y:S01]  /*10440*/  SHFL.IDX PT, R14, R5, RZ, 0x181f ;  /* 0x00181fff050e7589 */ /* 0x000e6200000e0000 */
[----:B------:R-:W-:-:S03]  /*10450*/  LOP3.LUT P1, RZ, R7, 0x4, RZ, 0xc0, !PT ;  /* 0x0000000407ff7812 */ /* 0x000fc6000782c0ff */
        /* <DEDUP_REMOVED lines=65> */
.L_x_10376:
        /* <DEDUP_REMOVED lines=15> */
.L_x_10262:
        /* <DEDUP_REMOVED lines=10> */
.L_x_10263:
[----:B0-----:R-:W2:Y:S01]  /*10a00*/  LDL.LU R2, [R1+0xc] ;  /* 0x00000c0001027983 */ /* 0x001ea20000300800 */
[----:B------:R0:W-:Y:S01]  /*10a10*/  SYNCS.ARRIVE.TRANS64.A1T0 RZ, [R25+URZ+0x32450], RZ ;  /* 0x032450ff19ff79a7 */ /* 0x0001e2000810003f */
[----:B------:R-:W-:Y:S01]  /*10a20*/  BSSY B0, `(.L_x_10264) ;  /* 0x00000d9000007945 */ /* 0x000fe20003800000 */
[----:B--2---:R-:W-:-:S05]  /*10a30*/  VIADD R21, R2, 0xfffffffe ;  /* 0xfffffffe02157836 */ /* 0x004fca0000000000 */
[----:B------:R-:W-:-:S13]  /*10a40*/  ISETP.GE.AND P0, PT, R21, R30, PT ;  /* 0x0000001e1500720c */ /* 0x000fda0003f06270 */
[----:B0-----:R-:W-:Y:S05]  /*10a50*/  @!P0 BRA `(.L_x_10265) ;  /* 0x0000000c00548947 */ /* 0x001fea0003800000 */
.L_x_10278:
[----:B0-----:R-:W0:Y:S01]  /*10a60*/  S2R R2, SR_TID.X ;  /* 0x0000000000027919 */ /* 0x001e220000002100 */
[----:B-1----:R-:W1:Y:S01]  /*10a70*/  LDC R3, c[0x0][0x430] ;  /* 0x00010c00ff037b82 */ /* 0x002e620000000800 */
[----:B------:R-:W-:Y:S01]  /*10a80*/  IMAD R8, R21, 0x60, R32 ;  /* 0x0000006015087824 */ /* 0x000fe200078e0220 */
[----:B------:R-:W-:Y:S01]  /*10a90*/  LOP3.LUT P1, RZ, R23, 0x400, RZ, 0xc0, !PT ;  /* 0x0000040017ff7812 */ /* 0x000fe2000782c0ff */
[----:B------:R-:W-:Y:S01]  /*10aa0*/  VIADD R24, R24, 0x1 ;  /* 0x0000000118187836 */ /* 0x000fe20000000000 */
[----:B-1----:R-:W-:Y:S02]  /*10ab0*/  ISETP.NE.AND P0, PT, R3, 0x1, PT ;  /* 0x000000010300780c */ /* 0x002fe40003f05270 */
[----:B0-----:R-:W-:-:S04]  /*10ac0*/  LOP3.LUT R2, R2, 0x7f, RZ, 0xc0, !PT ;  /* 0x0000007f02027812 */ /* 0x001fc800078ec0ff */
[----:B------:R-:W-:Y:S02]  /*10ad0*/  SHF.R.U32.HI R4, RZ, 0x3, R2 ;  /* 0x00000003ff047819 */ /* 0x000fe40000011602 */
[----:B------:R-:W0:Y:S05]  /*10ae0*/  S2R R2, SR_TID.X ;  /* 0x0000000000027919 */ /* 0x000e2a0000002100 */
[----:B------:R-:W1:Y:S08]  /*10af0*/  @P0 LDC R3, c[0x0][0x434] ;  /* 0x00010d00ff030b82 */ /* 0x000e700000000800 */
[----:B--2---:R-:W2:Y:S01]  /*10b00*/  @P0 LDC R7, c[0x0][0x438] ;  /* 0x00010e00ff070b82 */ /* 0x004ea20000000800 */
        /* <DEDUP_REMOVED lines=15> */
[----:B-1----:R-:W-:Y:S01]  /*10c00*/  @!P2 LEA R6, P0, R2, R6, 0x2 ;  /* 0x000000060206a211 */ /* 0x002fe200078010ff */
[----:B------:R-:W-:-:S03]  /*10c10*/  IMAD.MOV.U32 R4, RZ, RZ, RZ ;  /* 0x000000ffff047224 */ /* 0x000fc600078e00ff */
[----:B------:R-:W-:Y:S01]  /*10c20*/  @!P2 LEA.HI.X R7, R2, R7, R3, 0x2, P0 ;  /* 0x000000070207a211 */ /* 0x000fe200000f1403 */
[----:B------:R-:W-:Y:S01]  /*10c30*/  IMAD.MOV R5, RZ, RZ, -R9 ;  /* 0x000000ffff057224 */ /* 0x000fe200078e0a09 */
[C---:B------:R-:W-:Y:S01]  /*10c40*/  ISETP.NE.AND P0, PT, R24.reuse, 0x2, PT ;  /* 0x000000021800780c */ /* 0x040fe20003f05270 */
[----:B------:R-:W-:Y:S05]  /*10c50*/  YIELD ;  /* 0x0000000000007946 */ /* 0x000fea0003800000 */
[----:B------:R-:W-:Y:S01]  /*10c60*/  ULDC UR4, c[0x0][0x430] ;  /* 0x00010c0000047ab9 */ /* 0x000fe20000000800 */
[----:B------:R-:W-:Y:S01]  /*10c70*/  IMAD.MOV.U32 R3, RZ, RZ, R21 ;  /* 0x000000ffff037224 */ /* 0x000fe200078e0015 */
[----:B------:R-:W-:Y:S01]  /*10c80*/  SEL R2, RZ, 0x1, P0 ;  /* 0x00000001ff027807 */ /* 0x000fe20000000000 */
[----:B------:R-:W-:Y:S01]  /*10c90*/  IMAD R5, R5, UR4, R8 ;  /* 0x0000000405057c24 */ /* 0x000fe2000f8e0208 */
[----:B------:R0:W5:Y:S01]  /*10ca0*/  @!P2 LDG.E R4, desc[UR36][R6.64] ;  /* 0x000000240604a981 */ /* 0x000162000c1e1900 */
[----:B------:R-:W-:Y:S01]  /*10cb0*/  SEL R24, R24, RZ, P0 ;  /* 0x000000ff18187207 */ /* 0x000fe20000000000 */
[----:B------:R-:W-:Y:S01]  /*10cc0*/  VIADD R21, R21, 0xffffffff ;  /* 0xffffffff15157836 */ /* 0x000fe20000000000 */
[----:B------:R-:W-:-:S02]  /*10cd0*/  LOP3.LUT R27, R27, R2, RZ, 0x3c, !PT ;  /* 0x000000021b1b7212 */ /* 0x000fc400078e3cff */
[----:B------:R-:W-:Y:S01]  /*10ce0*/  ISETP.GT.AND P2, PT, R3, R30, PT ;  /* 0x0000001e0300720c */ /* 0x000fe20003f44270 */
[----:B------:R-:W-:-:S12]  /*10cf0*/  @!P1 BRA `(.L_x_10266) ;  /* 0x0000000000049947 */ /* 0x000fd80003800000 */
[----:B------:R-:W-:Y:S01]  /*10d00*/  BPT.TRAP 0x1 ;  /* 0x000000040000795c */ /* 0x000fe20000300000 */
.L_x_10266:
[----:B------:R-:W-:Y:S01]  /*10d10*/  IMAD R10, R24, 0x8, R22 ;  /* 0x00000008180a7824 */ /* 0x000fe200078e0216 */
[----:B------:R-:W-:Y:S01]  /*10d20*/  SHF.L.U32 R20, R27, 0x1f, RZ ;  /* 0x0000001f1b147819 */ /* 0x000fe200000006ff */
[----:B------:R-:W-:Y:S01]  /*10d30*/  BSSY B1, `(.L_x_10267) ;  /* 0x0000004000017945 */ /* 0x000fe20003800000 */
[----:B------:R-:W-:Y:S02]  /*10d40*/  SHF.R.S32.HI R9, RZ, 0x1f, R5 ;  /* 0x0000001fff097819 */ /* 0x000fe40000011405 */
[----:B------:R-:W1:Y:S02]  /*10d50*/  SYNCS.PHASECHK.TRANS64.TRYWAIT P0, [R10+URZ+0x32440], R20 ;  /* 0x032440140a0075a7 */ /* 0x000e64000800017f */
[----:B-1----:R-:W-:Y:S05]  /*10d60*/  @!P0 BRA `(.L_x_10268) ;  /* 0x00000044009c8947 */ /* 0x002fea0003800000 */
.L_x_10377:
[----:B------:R-:W-:Y:S05]  /*10d70*/  BSYNC B1 ;  /* 0x0000000000017941 */ /* 0x000fea0003800000 */
.L_x_10267:
[----:B------:R-:W-:Y:S01]  /*10d80*/  ULDC.64 UR4, c[0x0][0x300] ;  /* 0x0000c00000047ab9 */ /* 0x000fe20000000a00 */
[----:B-----5:R-:W-:Y:S01]  /*10d90*/  SHF.R.S32.HI R17, RZ, 0x1f, R4 ;  /* 0x0000001fff117819 */ /* 0x020fe20000011404 */
[----:B------:R-:W-:Y:S01]  /*10da0*/  IMAD R2, R9, UR4, RZ ;  /* 0x0000000409027c24 */ /* 0x000fe2000f8e02ff */
[----:B------:R-:W-:Y:S01]  /*10db0*/  ULDC.64 UR6, c[0x0][0x2e8] ;  /* 0x0000ba0000067ab9 */ /* 0x000fe20000000a00 */
[----:B------:R-:W-:Y:S02]  /*10dc0*/  LOP3.LUT P1, RZ, R23, 0x2, RZ, 0xc0, !PT ;  /* 0x0000000217ff7812 */ /* 0x000fe4000782c0ff */
[C---:B0-----:R-:W-:Y:S02]  /*10dd0*/  IMAD R7, R5.reuse, UR5, R2 ;  /* 0x0000000505077c24 */ /* 0x041fe4000f8e0202 */
        /* <DEDUP_REMOVED lines=18> */
[----:B------:R-:W-:Y:S01]  /*10f00*/  SHFL.IDX PT, R14, R6, 0x5, 0x181f ;  /* 0x00b81f00060e7f89 */ /* 0x000fe200000e0000 */
[----:B0-----:R-:W-:-:S05]  /*10f10*/  IADD3 R2, P0, R2, R0, RZ ;  /* 0x0000000002027210 */ /* 0x001fca0007f1e0ff */
[----:B--2---:R-:W-:-:S05]  /*10f20*/  IMAD.X R3, RZ, RZ, R3, P0 ;  /* 0x000000ffff037224 */ /* 0x004fca00000e0603 */
[----:B------:R0:W-:Y:S04]  /*10f30*/  LDGSTS.E.BYPASS.LTC128B.128 [R7+0x1c400], desc[UR36][R2.64], !P1 ;  /* 0x1c40000002077fae */ /* 0x0001e8000c901d64 */
[----:B0-----:R-:W0:Y:S04]  /*10f40*/  SHFL.IDX PT, R2, R6, 0x1, 0x181f ;  /* 0x00381f0006027f89 */ /* 0x001e2800000e0000 */
[----:B------:R-:W2:Y:S01]  /*10f50*/  SHFL.IDX PT, R3, R8, 0x1, 0x181f ;  /* 0x00381f0008037f89 */ /* 0x000ea200000e0000 */
        /* <DEDUP_REMOVED lines=14> */
[----:B------:R-:W2:Y:S04]  /*11040*/  SHFL.IDX PT, R3, R8, 0x4, 0x181f ;  /* 0x00981f0008037f89 */ /* 0x000ea800000e0000 */
[----:B------:R-:W3:Y:S01]  /*11050*/  SHFL.IDX PT, R8, R8, 0x5, 0x181f ;  /* 0x00b81f0008087f89 */ /* 0x000ee200000e0000 */
[----:B0-----:R-:W-:-:S05]  /*11060*/  IADD3 R2, P0, R2, R0, RZ ;  /* 0x0000000002027210 */ /* 0x001fca0007f1e0ff */
[----:B--2---:R-:W-:-:S05]  /*11070*/  IMAD.X R3, RZ, RZ, R3, P0 ;  /* 0x000000ffff037224 */ /* 0x004fca00000e0603 */
[----:B---3--:R0:W-:Y:S03]  /*11080*/  LDGSTS.E.BYPASS.LTC128B.128 [R7+0x1e400], desc[UR36][R2.64], !P1 ;  /* 0x1e40000002077fae */ /* 0x0081e6000c901d64 */
.L_x_10391:
[----:B0-----:R-:W-:-:S05]  /*11090*/  IADD3 R2, P0, R14, R0, RZ ;  /* 0x000000000e027210 */ /* 0x001fca0007f1e0ff */
[----:B------:R-:W-:Y:S01]  /*110a0*/  IMAD.X R3, RZ, RZ, R8, P0 ;  /* 0x000000ffff037224 */ /* 0x000fe200000e0608 */
[----:B------:R-:W-:-:S04]  /*110b0*/  PLOP3.LUT P0, PT, PT, PT, PT, 0x80, 0x0 ;  /* 0x000000000000781c */ /* 0x000fc80003f0f070 */
[----:B------:R-:W-:Y:S01]  /*110c0*/  @!PT LDS RZ, [RZ] ;  /* 0x00000000fffff984 */ /* 0x000fe20000000800 */
[----:B------:R-:W-:Y:S01]  /*110d0*/  @!PT LDS RZ, [RZ] ;  /* 0x00000000fffff984 */ /* 0x000fe20000000800 */
[----:B------:R-:W-:Y:S01]  /*110e0*/  @!PT LDS RZ, [RZ] ;  /* 0x00000000fffff984 */ /* 0x000fe20000000800 */
[----:B------:R0:W-:Y:S01]  /*110f0*/  LDGSTS.E.BYPASS.LTC128B.128 [R7+0x1ec00], desc[UR36][R2.64], !P1 ;  /* 0x1ec0000002077fae */ /* 0x0001e2000c901d64 */
[----:B------:R-:W-:-:S08]  /*11100*/  NOP ;  /* 0x0000000000007918 */ /* 0x000fd00000000000 */
.L_x_10270:
        /* <DEDUP_REMOVED lines=10> */
.L_x_10271:
[----:B------:R2:W-:Y:S01]  /*111b0*/  SYNCS.ARRIVE.TRANS64.A1T0 RZ, [R10+URZ+0x32430], RZ ;  /* 0x032430ff0aff79a7 */ /* 0x0005e2000810003f */
[----:B------:R-:W-:Y:S05]  /*111c0*/  @!P3 BRA `(.L_x_10272) ;  /* 0x000000000004b947 */ /* 0x000fea0003800000 */
[----:B------:R-:W-:Y:S01]  /*111d0*/  BPT.TRAP 0x1 ;  /* 0x000000040000795c */ /* 0x000fe20000300000 */
.L_x_10272:
[----:B------:R-:W3:Y:S01]  /*111e0*/  SYNCS.PHASECHK.TRANS64.TRYWAIT P0, [R10+URZ+0x32460], R20 ;  /* 0x032460140a0075a7 */ /* 0x000ee2000800017f */
[----:B------:R-:W-:Y:S04]  /*111f0*/  BSSY B1, `(.L_x_10273) ;  /* 0x0000002000017945 */ /* 0x000fe80003800000 */
[----:B---3--:R-:W-:Y:S05]  /*11200*/  @!P0 BRA `(.L_x_10274) ;  /* 0x0000004800288947 */ /* 0x008fea0003800000 */
.L_x_10392:
[----:B------:R-:W-:Y:S05]  /*11210*/  BSYNC B1 ;  /* 0x0000000000017941 */ /* 0x000fea0003800000 */
.L_x_10273:
[----:B------:R-:W-:Y:S01]  /*11220*/  ULDC.64 UR4, c[0x0][0x328] ;  /* 0x0000ca0000047ab9 */ /* 0x000fe20000000a00 */
[----:B------:R-:W-:Y:S01]  /*11230*/  ULDC.64 UR6, c[0x0][0x318] ;  /* 0x0000c60000067ab9 */ /* 0x000fe20000000a00 */
[----:B0-----:R-:W-:Y:S01]  /*11240*/  IMAD R2, R9, UR4, RZ ;  /* 0x0000000409027c24 */ /* 0x001fe2000f8e02ff */
[C---:B------:R-:W-:Y:S01]  /*11250*/  LOP3.LUT P5, RZ, R23.reuse, 0x1, RZ, 0xc0, !PT ;  /* 0x0000000117ff7812 */ /* 0x040fe200078ac0ff */
[----:B-1-3--:R-:W-:Y:S01]  /*11260*/  IMAD R20, R24, 0x6000, R29 ;  /* 0x0000600018147824 */ /* 0x00afe200078e021d */
        /* <DEDUP_REMOVED lines=36> */
[----:B-1----:R-:W-:Y:S04]  /*114b0*/  SHFL.IDX PT, R3, R25, 0x4, 0x181f ;  /* 0x00981f0019037f89 */ /* 0x002fe800000e0000 */
        /* <DEDUP_REMOVED lines=24> */
.L_x_10406:
        /* <DEDUP_REMOVED lines=11> */
.L_x_10276:
        /* <DEDUP_REMOVED lines=10> */
.L_x_10277:
[----:B------:R1:W-:Y:S01]  /*11790*/  SYNCS.ARRIVE.TRANS64.A1T0 RZ, [R10+URZ+0x32450], RZ ;  /* 0x032450ff0aff79a7 */ /* 0x0003e2000810003f */
[----:B------:R-:W-:Y:S05]  /*117a0*/  @P2 BRA `(.L_x_10278) ;  /* 0xfffffff000ac2947 */ /* 0x000fea000383ffff */
.L_x_10265:
[----:B------:R-:W-:Y:S05]  /*117b0*/  BSYNC B0 ;  /* 0x0000000000007941 */ /* 0x000fea0003800000 */
.L_x_10264:
[----:B0-----:R-:W0:Y:S01]  /*117c0*/  S2R R2, SR_TID.X ;  /* 0x0000000000027919 */ /* 0x001e220000002100 */
[----:B------:R-:W-:Y:S01]  /*117d0*/  VIADD R24, R24, 0x1 ;  /* 0x0000000118187836 */ /* 0x000fe20000000000 */
[----:B------:R-:W-:Y:S04]  /*117e0*/  BSSY B0, `(.L_x_10279) ;  /* 0x0000012000007945 */ /* 0x000fe80003800000 */
[----:B------:R-:W-:-:S04]  /*117f0*/  ISETP.NE.AND P0, PT, R24, 0x2, PT ;  /* 0x000000021800780c */ /* 0x000fc80003f05270 */
[----:B------:R-:W-:Y:S02]  /*11800*/  SEL R0, RZ, 0x1, P0 ;  /* 0x00000001ff007807 */ /* 0x000fe40000000000 */
[----:B0-----:R-:W-:-:S04]  /*11810*/  LOP3.LUT R2, R2, 0x7f, RZ, 0xc0, !PT ;  /* 0x0000007f02027812 */ /* 0x001fc800078ec0ff */
[----:B------:R-:W-:-:S13]  /*11820*/  ISETP.NE.AND P1, PT, R2, RZ, PT ;  /* 0x000000ff0200720c */ /* 0x000fda0003f25270 */
[----:B------:R-:W-:Y:S05]  /*11830*/  @P1 BRA `(.L_x_10280) ;  /* 0x0000000000301947 */ /* 0x000fea0003800000 */
[----:B------:R-:W0:Y:S01]  /*11840*/  S2R R5, SR_LANEID ;  /* 0x0000000000057919 */ /* 0x000e220000000000 */
[----:B------:R-:W-:Y:S01]  /*11850*/  VOTEU.ANY UR4, UPT, PT ;  /* 0x0000000000047886 */ /* 0x000fe200038e0100 */
[----:B------:R-:W3:Y:S01]  /*11860*/  LDC.64 R2, c[0x0][0xd60] ;  /* 0x00035800ff027b82 */ /* 0x000ee20000000a00 */
[----:B------:R-:W0:Y:S02]  /*11870*/  FLO.U32 R4, UR4 ;  /* 0x0000000400047d00 */ /* 0x000e2400080e0000 */
[----:B0-----:R-:W-:-:S06]  /*11880*/  ISETP.EQ.U32.AND P1, PT, R4, R5, PT ;  /* 0x000000050400720c */ /* 0x001fcc0003f22070 */
[----:B------:R-:W3:Y:S07]  /*11890*/  POPC R5, UR4 ;  /* 0x0000000400057d09 */ /* 0x000eee0008000000 */
[----:B---3--:R-:W3:Y:S01]  /*118a0*/  @P1 ATOMG.E.ADD.STRONG.GPU PT, R3, desc[UR36][R2.64], R5 ;  /* 0x00000005020319a8 */ /* 0x008ee200081ee1e4 */
[----:B------:R-:W0:Y:S02]  /*118b0*/  S2R R6, SR_LTMASK ;  /* 0x0000000000067919 */ /* 0x000e240000003900 */
[----:B0-----:R-:W-:-:S04]  /*118c0*/  LOP3.LUT R6, R6, UR4, RZ, 0xc0, !PT ;  /* 0x0000000406067c12 */ /* 0x001fc8000f8ec0ff */
[----:B------:R-:W0:Y:S01]  /*118d0*/  POPC R7, R6 ;  /* 0x0000000600077309 */ /* 0x000e220000000000 */
[----:B---3--:R-:W0:Y:S02]  /*118e0*/  SHFL.IDX PT, R4, R3, R4, 0x1f ;  /* 0x00001f0403047589 */ /* 0x008e2400000e0000 */
[----:B0-----:R-:W-:-:S07]  /*118f0*/  IADD3 R16, R4, UR39, R7 ;  /* 0x0000002704107c10 */ /* 0x001fce000fffe007 */
.L_x_10280:
[----:B------:R-:W-:Y:S05]  /*11900*/  BSYNC B0 ;  /* 0x0000000000007941 */ /* 0x000fea0003800000 */
.L_x_10279:
[----:B------:R-:W-:Y:S02]  /*11910*/  SEL R24, R24, RZ, P0 ;  /* 0x000000ff18187207 */ /* 0x000fe40000000000 */
[----:B------:R-:W-:-:S07]  /*11920*/  LOP3.LUT R27, R27, R0, RZ, 0x3c, !PT ;  /* 0x000000001b1b7212 */ /* 0x000fce00078e3cff */
.L_x_10233:
[----:B------:R-:W-:Y:S05]  /*11930*/  BSYNC B7 ;  /* 0x0000000000077941 */ /* 0x000fea0003800000 */
.L_x_10231:
        /* <DEDUP_REMOVED lines=8> */
[----:B------:R0:W3:Y:S01]  /*119c0*/  LDS.128 R16, [R22+0x324d0] ;  /* 0x0324d00016107984 */ /* 0x0000e20000000c00 */
[----:B------:R-:W-:Y:S06]  /*119d0*/  BAR.ARV 0x4, 0x180 ;  /* 0x0106000000007b1d */ /* 0x000fec0000002000 */
[----:B------:R-:W-:Y:S05]  /*119e0*/  BRA `(.L_x_10282) ;  /* 0x0000000800d07947 */ /* 0x000fea0003800000 */
.L_x_10281:
        /* <DEDUP_REMOVED lines=9> */
[----:B------:R-:W3:Y:S01]  /*11a80*/  @!P1 LDC.64 R4, c[0x0][0xd78] ;  /* 0x00035e00ff049b82 */ /* 0x000ee20000000a00 */
[----:B0-----:R-:W-:-:S05]  /*11a90*/  @!P1 IMAD.WIDE R2, R7, 0x4, R2 ;  /* 0x0000000407029825 */ /* 0x001fca00078e0202 */
[----:B------:R3:W4:Y:S02]  /*11aa0*/  @!P1 LDG.E R6, desc[UR36][R2.64] ;  /* 0x0000002402069981 */ /* 0x000724000c1e1900 */
        /* <DEDUP_REMOVED lines=10> */
[----:B----4-:R-:W-:-:S02]  /*11b50*/  @!P1 IMAD.MOV.U32 R7, RZ, RZ, R6 ;  /* 0x000000ffff079224 */ /* 0x010fc400078e0006 */
[----:B------:R-:W-:Y:S01]  /*11b60*/  IMAD.MOV.U32 R6, RZ, RZ, RZ ;  /* 0x000000ffff067224 */ /* 0x000fe200078e00ff */
[----:B---3--:R-:W-:Y:S02]  /*11b70*/  @!P1 MOV R4, R5 ;  /* 0x0000000500049202 */ /* 0x008fe40000000f00 */
        /* <DEDUP_REMOVED lines=17> */
[----:B------:R0:W3:Y:S02]  /*11c90*/  SHFL.IDX PT, R14, R2, 0x1f, 0x1f ;  /* 0x03e01f00020e7f89 */ /* 0x0000e400000e0000 */
.L_x_10416:
[----:B------:R-:W-:Y:S02]  /*11ca0*/  ULDC UR4, c[0x0][0xd38] ;  /* 0x00034e0000047ab9 */ /* 0x000fe40000000800 */
[----:B------:R-:W-:-:S04]  /*11cb0*/  IMAD.U32 R5, RZ, RZ, UR4 ;  /* 0x00000004ff057e24 */ /* 0x000fc8000f8e00ff */
[----:B---3--:R-:W-:-:S04]  /*11cc0*/  IMAD R14, R14, R5, RZ ;  /* 0x000000050e0e7224 */ /* 0x008fc800078e02ff */
[----:B------:R-:W-:-:S05]  /*11cd0*/  IMAD.IADD R9, R8, 0x1, R14 ;  /* 0x0000000108097824 */ /* 0x000fca00078e020e */
[----:B------:R-:W-:-:S13]  /*11ce0*/  ISETP.GT.AND P6, PT, R9, R0, PT ;  /* 0x000000000900720c */ /* 0x000fda0003fc4270 */
[----:B------:R-:W-:Y:S05]  /*11cf0*/  @P6 BRA `(.L_x_10284) ;  /* 0x0000000000a46947 */ /* 0x000fea0003800000 */
.L_x_10287:
        /* <DEDUP_REMOVED lines=10> */
[----:B------:R-:W3:Y:S01]  /*11da0*/  @!P6 LDC.64 R4, c[0x0][0xd78] ;  /* 0x00035e00ff04eb82 */ /* 0x000ee20000000a00 */
[----:B0-----:R-:W-:-:S05]  /*11db0*/  @!P6 IMAD.WIDE R2, R11, 0x4, R2 ;  /* 0x000000040b02e825 */ /* 0x001fca00078e0202 */
[----:B------:R3:W4:Y:S02]  /*11dc0*/  @!P6 LDG.E R7, desc[UR36][R2.64] ;  /* 0x000000240207e981 */ /* 0x000724000c1e1900 */
[----:B---3--:R-:W-:-:S04]  /*11dd0*/  @!P6 IMAD.WIDE R2, R11, 0x4, R4 ;  /* 0x000000040b02e825 */ /* 0x008fc800078e0204 */
[----:B------:R-:W-:-:S06]  /*11de0*/  IMAD.MOV.U32 R4, RZ, RZ, RZ ;  /* 0x000000ffff047224 */ /* 0x000fcc00078e00ff */
[----:B------:R-:W4:Y:S01]  /*11df0*/  @!P6 LDG.E R4, desc[UR36][R2.64] ;  /* 0x000000240204e981 */ /* 0x000f22000c1e1900 */
[----:B------:R-:W-:Y:S01]  /*11e00*/  UMOV UR4, 0xffffffff ;  /* 0xffffffff00047882 */ /* 0x000fe20000000000 */
[----:B----4-:R-:W-:Y:S02]  /*11e10*/  IMAD R13, R4, R7, RZ ;  /* 0x00000007040d7224 */ /* 0x010fe400078e02ff */
        /* <DEDUP_REMOVED lines=17> */
.L_x_10424:
[----:B------:R-:W-:Y:S02]  /*11f30*/  ULDC UR4, c[0x0][0xd38] ;  /* 0x00034e0000047ab9 */ /* 0x000fe40000000800 */
[----:B------:R-:W-:-:S04]  /*11f40*/  IMAD.U32 R5, RZ, RZ, UR4 ;  /* 0x00000004ff057e24 */ /* 0x000fc8000f8e00ff */
[----:B---3--:R-:W-:-:S04]  /*11f50*/  IMAD R14, R14, R5, RZ ;  /* 0x000000050e0e7224 */ /* 0x008fc800078e02ff */
[----:B------:R-:W-:-:S05]  /*11f60*/  IMAD.IADD R9, R14, 0x1, R9 ;  /* 0x000000010e097824 */ /* 0x000fca00078e0209 */
[----:B------:R-:W-:-:S13]  /*11f70*/  ISETP.GT.AND P6, PT, R9, R0, PT ;  /* 0x000000000900720c */ /* 0x000fda0003fc4270 */
[----:B------:R-:W-:Y:S05]  /*11f80*/  @!P6 BRA `(.L_x_10287) ;  /* 0xfffffffc005ce947 */ /* 0x000fea000383ffff */
.L_x_10284:
        /* <DEDUP_REMOVED lines=9> */
.L_x_10429:
[----:B------:R-:W-:-:S13]  /*12020*/  ISETP.NE.AND P0, PT, R3, RZ, PT ;  /* 0x000000ff0300720c */ /* 0x000fda0003f05270 */
[----:B------:R-:W-:Y:S05]  /*12030*/  @!P0 BRA `(.L_x_10289) ;  /* 0x0000000000108947 */ /* 0x000fea0003800000 */
[----:B------:R-:W-:Y:S01]  /*12040*/  UMOV UR4, 0xffffffff ;  /* 0xffffffff00047882 */ /* 0x000fe20000000000 */
[----:B------:R-:W-:Y:S02]  /*12050*/  VIADD R12, R8, 0xffffffff ;  /* 0xffffffff080c7836 */ /* 0x000fe40000000000 */
[----:B------:R-:W-:Y:S05]  /*12060*/  BRA.DIV UR4, `(.L_x_10290) ;  /* 0x0000004a04c07947 */ /* 0x000fea000b800000 */
[----:B------:R0:W0:Y:S02]  /*12070*/  SHFL.IDX PT, R6, R2, R12, 0x1f ;  /* 0x00001f0c02067589 */ /* 0x00002400000e0000 */
.L_x_10289:
[----:B-12-4-:R-:W-:Y:S01]  /*12080*/  IABS R10, R7 ;  /* 0x00000007000a7213 */ /* 0x016fe20000000000 */
[----:B0-----:R-:W-:Y:S01]  /*12090*/  IMAD R16, R6, R5, R9 ;  /* 0x0000000506107224 */ /* 0x001fe200078e0209 */
[----:B------:R-:W-:Y:S01]  /*120a0*/  IABS R5, R4 ;  /* 0x0000000400057213 */ /* 0x000fe20000000000 */
[----:B------:R-:W-:Y:S01]  /*120b0*/  IMAD.IADD R19, R8, 0x1, R19 ;  /* 0x0000000108137824 */ /* 0x000fe200078e0213 */
[----:B------:R-:W0:Y:S01]  /*120c0*/  I2F.RP R11, R10 ;  /* 0x0000000a000b7306 */ /* 0x000e220000209400 */
[----:B------:R-:W-:-:S07]  /*120d0*/  IMAD.IADD R0, R0, 0x1, -R16 ;  /* 0x0000000100007824 */ /* 0x000fce00078e0a10 */
[----:B------:R-:W1:Y:S08]  /*120e0*/  I2F.RP R12, R5 ;  /* 0x00000005000c7306 */ /* 0x000e700000209400 */
[----:B0-----:R-:W0:Y:S08]  /*120f0*/  MUFU.RCP R11, R11 ;  /* 0x0000000b000b7308 */ /* 0x001e300000001000 */
[----:B-1----:R-:W-:Y:S01]  /*12100*/  MUFU.RCP R12, R12 ;  /* 0x0000000c000c7308 */ /* 0x002fe20000001000 */
[----:B0-----:R-:W-:-:S07]  /*12110*/  VIADD R2, R11, 0xffffffe ;  /* 0x0ffffffe0b027836 */ /* 0x001fce0000000000 */
        /* <DEDUP_REMOVED lines=48> */
.L_x_10285:
[----:B------:R-:W-:Y:S01]  /*12420*/  UMOV UR4, URZ ;  /* 0x0000003f00047c82 */ /* 0x000fe20008000000 */
[----:B------:R-:W-:Y:S01]  /*12430*/  UMOV UR5, URZ ;  /* 0x0000003f00057c82 */ /* 0x000fe20008000000 */
[----:B------:R-:W-:Y:S01]  /*12440*/  ULDC UR6, c[0x0][0xd3c] ;  /* 0x00034f0000067ab9 */ /* 0x000fe20000000800 */
[----:B------:R-:W-:Y:S02]  /*12450*/  IMAD.MOV.U32 R16, RZ, RZ, R0 ;  /* 0x000000ffff107224 */ /* 0x000fe400078e0000 */
[----:B------:R-:W-:Y:S02]  /*12460*/  IMAD.U32 R17, RZ, RZ, UR4 ;  /* 0x00000004ff117e24 */ /* 0x000fe4000f8e00ff */
[----:B------:R-:W-:Y:S02]  /*12470*/  IMAD.U32 R18, RZ, RZ, UR5 ;  /* 0x00000005ff127e24 */ /* 0x000fe4000f8e00ff */
[----:B------:R-:W-:-:S07]  /*12480*/  IMAD.U32 R19, RZ, RZ, UR6 ;  /* 0x00000006ff137e24 */ /* 0x000fce000f8e00ff */
.L_x_10291:
        /* <DEDUP_REMOVED lines=10> */
.L_x_10282:
[----:B------:R-:W-:Y:S02]  /*12530*/  ULDC UR4, c[0x0][0xd3c] ;  /* 0x00034f0000047ab9 */ /* 0x000fe40000000800 */
[----:B---3--:R-:W-:-:S13]  /*12540*/  ISETP.GE.AND P0, PT, R19, UR4, PT ;  /* 0x0000000413007c0c */ /* 0x008fda000bf06270 */
[----:B------:R-:W-:Y:S05]  /*12550*/  @!P0 BRA `(.L_x_10292) ;  /* 0xffffffac00108947 */ /* 0x000fea000383ffff */
[----:B------:R-:W-:Y:S05]  /*12560*/  BSYNC B8 ;  /* 0x0000000000087941 */ /* 0x000fea0003800000 */
.L_x_10225:
[----:B------:R-:W3:Y:S01]  /*12570*/  LDL.LU R0, [R1+0x18] ;  /* 0x0000180001007983 */ /* 0x000ee20000300800 */
[----:B------:R-:W-:Y:S01]  /*12580*/  BSSY B0, `(.L_x_10293) ;  /* 0x000000b000007945 */ /* 0x000fe20003800000 */
[----:B------:R-:W5:Y:S01]  /*12590*/  S2R R5, SR_CgaCtaId ;  /* 0x0000000000057919 */ /* 0x000f620000008800 */
[----:B---3--:R-:W-:-:S05]  /*125a0*/  VIADD R0, R0, 0x1 ;  /* 0x0000000100007836 */ /* 0x008fca0000000000 */
        /* <DEDUP_REMOVED lines=8> */
.L_x_10432:
[----:B------:R-:W-:Y:S05]  /*12630*/  BSYNC B0 ;  /* 0x0000000000007941 */ /* 0x000fea0003800000 */
.L_x_10293:
[----:B------:R-:W-:-:S03]  /*12640*/  UMOV UR4, 0xffffffff ;  /* 0xffffffff00047882 */ /* 0x000fc60000000000 */
[----:B------:R-:W-:Y:S05]  /*12650*/  BRA.DIV UR4, `(.L_x_10295) ;  /* 0x0000004604807947 */ /* 0x000fea000b800000 */
[----:B-1----:R-:W1:Y:S02]  /*12660*/  S2R R0, SR_TID.X ;  /* 0x0000000000007919 */ /* 0x002e640000002100 */
[----:B-1----:R-:W-:-:S04]  /*12670*/  SHF.R.U32.HI R0, RZ, 0x5, R0 ;  /* 0x00000005ff007819 */ /* 0x002fc80000011600 */
[----:B------:R-:W-:-:S05]  /*12680*/  LOP3.LUT R0, R0, 0x3, RZ, 0xc0, !PT ;  /* 0x0000000300007812 */ /* 0x000fca00078ec0ff */
[----:B------:R1:W3:Y:S02]  /*12690*/  SHFL.IDX PT, R14, R0, RZ, 0x1f ;  /* 0x00001fff000e7589 */ /* 0x0002e400000e0000 */
.L_x_10435:
[----:B---3--:R-:W-:Y:S01]  /*126a0*/  ISETP.NE.AND P0, PT, R14, RZ, PT ;  /* 0x000000ff0e00720c */ /* 0x008fe20003f05270 */
[----:B------:R-:W-:-:S12]  /*126b0*/  BSSY B0, `(.L_x_10296) ;  /* 0x0000026000007945 */ /* 0x000fd80003800000 */
[----:B------:R-:W-:Y:S05]  /*126c0*/  @P0 BRA `(.L_x_10297) ;  /* 0x0000000000900947 */ /* 0x000fea0003800000 */
[----:B------:R-:W-:-:S03]  /*126d0*/  UMOV UR4, 0xffffffff ;  /* 0xffffffff00047882 */ /* 0x000fc60000000000 */
[----:B------:R-:W-:Y:S05]  /*126e0*/  BRA.DIV UR4, `(.L_x_10298) ;  /* 0x0000004604907947 */ /* 0x000fea000b800000 */
[----:B------:R-:W-:-:S13]  /*126f0*/  ELECT P6, URZ, PT ;  /* 0x00000000003f782f */ /* 0x000fda00038c0000 */
.L_x_10438:
        /* <DEDUP_REMOVED lines=8> */
.L_x_10299:
[C---:B------:R-:W-:Y:S01]  /*12780*/  IMAD R3, R24.reuse, 0x8, R5 ;  /* 0x0000000818037824 */ /* 0x040fe200078e0205 */
[----:B------:R-:W-:Y:S01]  /*12790*/  SHF.L.U32 R2, R27, 0x1f, RZ ;  /* 0x0000001f1b027819 */ /* 0x000fe200000006ff */
[----:B------:R-:W-:-:S03]  /*127a0*/  VIADD R24, R24, 0x1 ;  /* 0x0000000118187836 */ /* 0x000fc60000000000 */
[----:B------:R-:W1:Y:S02]  /*127b0*/  SYNCS.PHASECHK.TRANS64.TRYWAIT P1, [R3+URZ+0x32440], R2 ;  /* 0x03244002030075a7 */ /* 0x000e64000802017f */
[----:B------:R-:W-:-:S04]  /*127c0*/  ISETP.NE.AND P2, PT, R24, 0x2, PT ;  /* 0x000000021800780c */ /* 0x000fc80003f45270 */
[----:B------:R-:W-:Y:S01]  /*127d0*/  SEL R0, RZ, 0x1, P2 ;  /* 0x00000001ff007807 */ /* 0x000fe20001000000 */
[----:B-1----:R-:W-:Y:S08]  /*127e0*/  @!P1 BRA `(.L_x_10300) ;  /* 0x0000004400709947 */ /* 0x002ff00003800000 */
.L_x_10439:
[----:B------:R-:W-:Y:S02]  /*127f0*/  SEL R24, R24, RZ, P2 ;  /* 0x000000ff18187207 */ /* 0x000fe40001000000 */
[----:B------:R-:W-:Y:S01]  /*12800*/  LOP3.LUT R0, R27, R0, RZ, 0x3c, !PT ;  /* 0x000000001b007212 */ /* 0x000fe200078e3cff */
[----:B------:R-:W-:Y:S06]  /*12810*/  @!P0 BRA `(.L_x_10301) ;  /* 0x0000000000048947 */ /* 0x000fec0003800000 */
[----:B------:R-:W-:Y:S01]  /*12820*/  BPT.TRAP 0x1 ;  /* 0x000000040000795c */ /* 0x000fe20000300000 */
.L_x_10301:
[----:B------:R-:W-:Y:S01]  /*12830*/  IMAD R5, R24, 0x8, R5 ;  /* 0x0000000818057824 */ /* 0x000fe200078e0205 */
[----:B------:R-:W-:-:S04]  /*12840*/  SHF.L.U32 R0, R0, 0x1f, RZ ;  /* 0x0000001f00007819 */ /* 0x000fc800000006ff */
[----:B------:R-:W3:Y:S02]  /*12850*/  SYNCS.PHASECHK.TRANS64.TRYWAIT P1, [R5+URZ+0x32440], R0 ;  /* 0x03244000050075a7 */ /* 0x000ee4000802017f */
[----:B---3--:R-:W-:Y:S05]  /*12860*/  @!P1 BRA `(.L_x_10302) ;  /* 0x0000004400649947 */ /* 0x008fea0003800000 */
.L_x_10440:
[----:B------:R-:W-:Y:S05]  /*12870*/  @!P0 BRA `(.L_x_10303) ;  /* 0x0000000000048947 */ /* 0x000fea0003800000 */
[----:B------:R-:W-:Y:S01]  /*12880*/  BPT.TRAP 0x1 ;  /* 0x000000040000795c */ /* 0x000fe20000300000 */
.L_x_10303:
[----:B------:R-:W5:Y:S02]  /*12890*/  SYNCS.PHASECHK.TRANS64.TRYWAIT P1, [R3+URZ+0x32460], R2 ;  /* 0x03246002030075a7 */ /* 0x000f64000802017f */
[----:B-----5:R-:W-:Y:S05]  /*128a0*/  @!P1 BRA `(.L_x_10304) ;  /* 0x0000004400689947 */ /* 0x020fea0003800000 */
.L_x_10441:
[----:B------:R-:W-:Y:S05]  /*128b0*/  @!P0 BRA `(.L_x_10305) ;  /* 0x0000000000048947 */ /* 0x000fea0003800000 */
[----:B------:R-:W-:Y:S01]  /*128c0*/  BPT.TRAP 0x1 ;  /* 0x000000040000795c */ /* 0x000fe20000300000 */
.L_x_10305:
[----:B------:R0:W0:Y:S02]  /*128d0*/  SYNCS.PHASECHK.TRANS64.TRYWAIT P0, [R5+URZ+0x32460], R0 ;  /* 0x03246000050075a7 */ /* 0x000024000800017f */
[----:B0-----:R-:W-:Y:S05]  /*128e0*/  @!P0 NANOSLEEP.SYNCS 0x989680 ;  /* 0x009896800000895d */ /* 0x001fea0003900000 */
[----:B------:R-:W0:Y:S02]  /*128f0*/  @!P0 SYNCS.PHASECHK.TRANS64 P0, [R5+URZ+0x32460], R0 ;  /* 0x03246000050085a7 */ /* 0x000e24000800007f */
[----:B0-----:R-:W-:Y:S05]  /*12900*/  @!P0 BRA `(.L_x_10305) ;  /* 0xfffffffc00f08947 */ /* 0x001fea000383ffff */
.L_x_10297:
[----:B------:R-:W-:Y:S05]  /*12910*/  BSYNC B0 ;  /* 0x0000000000007941 */ /* 0x000fea0003800000 */
.L_x_10296:
[----:B------:R-:W-:Y:S05]  /*12920*/  EXIT ;  /* 0x000000000000794d */ /* 0x000fea0003800000 */
.L_x_10171:
[----:B-1----:R1:W2:Y:S02]  /*12930*/  SYNCS.PHASECHK.TRANS64.TRYWAIT P0, [R3+URZ+0x32400], R0 ;  /* 0x03240000030075a7 */ /* 0x0022a4000800017f */
[----:B--2---:R-:W-:Y:S05]  /*12940*/  @!P0 NANOSLEEP.SYNCS 0x989680 ;  /* 0x009896800000895d */ /* 0x004fea0003900000 */
[----:B------:R-:W2:Y:S02]  /*12950*/  @!P0 SYNCS.PHASECHK.TRANS64 P0, [R3+URZ+0x32400], R0 ;  /* 0x03240000030085a7 */ /* 0x000ea4000800007f */
[----:B--2---:R-:W-:Y:S05]  /*12960*/  @!P0 BRA `(.L_x_10171) ;  /* 0xfffffffc00f08947 */ /* 0x004fea000383ffff */
[----:B------:R-:W-:Y:S05]  /*12970*/  BRA `(.L_x_10306) ;  /* 0xfffffef400107947 */ /* 0x000fea000383ffff */
.L_x_10175:
[----:B---3--:R-:W-:-:S04]  /*12980*/  IMAD.U32 R5, RZ, RZ, UR6 ;  /* 0x00000006ff057e24 */ /* 0x008fc8000f8e00ff */
[----:B------:R3:W4:Y:S03]  /*12990*/  SYNCS.PHASECHK.TRANS64.TRYWAIT P1, [R5+URZ+0x32430], R2 ;  /* 0x03243002050075a7 */ /* 0x000726000802017f */
[----:B----4-:R-:W-:Y:S05]  /*129a0*/  @!P1 NANOSLEEP.SYNCS 0x989680 ;  /* 0x009896800000995d */ /* 0x010fea0003900000 */
[----:B------:R-:W4:Y:S02]  /*129b0*/  @!P1 SYNCS.PHASECHK.TRANS64 P1, [R5+URZ+0x32430], R2 ;  /* 0x03243002050095a7 */ /* 0x000f24000802007f */
[----:B----4-:R-:W-:Y:S05]  /*129c0*/  @!P1 BRA `(.L_x_10175) ;  /* 0xfffffffc00ec9947 */ /* 0x010fea000383ffff */
[----:B------:R-:W-:Y:S05]  /*129d0*/  BRA `(.L_x_10174) ;  /* 0xfffffef400407947 */ /* 0x000fea000383ffff */
.L_x_10176:
[----:B----4-:R4:W0:Y:S02]  /*129e0*/  SYNCS.PHASECHK.TRANS64.TRYWAIT P1, [R3+URZ+0x32410], R0 ;  /* 0x03241000030075a7 */ /* 0x010824000802017f */
[----:B0-----:R-:W-:Y:S05]  /*129f0*/  @!P1 NANOSLEEP.SYNCS 0x989680 ;  /* 0x009896800000995d */ /* 0x001fea0003900000 */
[----:B------:R-:W0:Y:S02]  /*12a00*/  @!P1 SYNCS.PHASECHK.TRANS64 P1, [R3+URZ+0x32410], R0 ;  /* 0x03241000030095a7 */ /* 0x000e24000802007f */
[----:B0-----:R-:W-:Y:S05]  /*12a10*/  @!P1 BRA `(.L_x_10176) ;  /* 0xfffffffc00f09947 */ /* 0x001fea000383ffff */
[----:B------:R-:W-:Y:S05]  /*12a20*/  BRA `(.L_x_10307) ;  /* 0xfffffef400f87947 */ /* 0x000fea000383ffff */
.L_x_10180:
[----:B0--3--:R-:W-:-:S04]  /*12a30*/  IMAD.U32 R5, RZ, RZ, UR6 ;  /* 0x00000006ff057e24 */ /* 0x009fc8000f8e00ff */
[----:B------:R0:W3:Y:S03]  /*12a40*/  SYNCS.PHASECHK.TRANS64.TRYWAIT P1, [R5+URZ+0x32450], R2 ;  /* 0x03245002050075a7 */ /* 0x0000e6000802017f */
[----:B---3--:R-:W-:Y:S05]  /*12a50*/  @!P1 NANOSLEEP.SYNCS 0x989680 ;  /* 0x009896800000995d */ /* 0x008fea0003900000 */
[----:B------:R-:W3:Y:S02]  /*12a60*/  @!P1 SYNCS.PHASECHK.TRANS64 P1, [R5+URZ+0x32450], R2 ;  /* 0x03245002050095a7 */ /* 0x000ee4000802007f */
[----:B---3--:R-:W-:Y:S05]  /*12a70*/  @!P1 BRA `(.L_x_10180) ;  /* 0xfffffffc00ec9947 */ /* 0x008fea000383ffff */
[----:B------:R-:W-:Y:S05]  /*12a80*/  BRA `(.L_x_10179) ;  /* 0xfffffef800007947 */ /* 0x000fea000383ffff */
.L_x_10187:
[----:B-1----:R-:W-:-:S04]  /*12a90*/  IMAD.U32 R153, RZ, RZ, UR5 ;  /* 0x00000005ff997e24 */ /* 0x002fc8000f8e00ff */
[----:B------:R1:W2:Y:S03]  /*12aa0*/  SYNCS.PHASECHK.TRANS64.TRYWAIT P2, [R153+URZ+0x32430], R0 ;  /* 0x03243000990075a7 */ /* 0x0002a6000804017f */
[----:B--2---:R-:W-:Y:S05]  /*12ab0*/  @!P2 NANOSLEEP.SYNCS 0x989680 ;  /* 0x009896800000a95d */ /* 0x004fea0003900000 */
[----:B------:R-:W2:Y:S02]  /*12ac0*/  @!P2 SYNCS.PHASECHK.TRANS64 P2, [R153+URZ+0x32430], R0 ;  /* 0x032430009900a5a7 */ /* 0x000ea4000804007f */
[----:B--2---:R-:W-:Y:S05]  /*12ad0*/  @!P2 BRA `(.L_x_10187) ;  /* 0xfffffffc00eca947 */ /* 0x004fea000383ffff */
[----:B------:R-:W-:Y:S05]  /*12ae0*/  BRA `(.L_x_10186) ;  /* 0xffffff1c00907947 */ /* 0x000fea000383ffff */
.L_x_10191:
[----:B--2---:R-:W-:-:S04]  /*12af0*/  IMAD.U32 R210, RZ, RZ, UR5 ;  /* 0x00000005ffd27e24 */ /* 0x004fc8000f8e00ff */
[----:B------:R2:W3:Y:S03]  /*12b00*/  SYNCS.PHASECHK.TRANS64.TRYWAIT P2, [R210+URZ+0x32450], R0 ;  /* 0x03245000d20075a7 */ /* 0x0004e6000804017f */
[----:B---3--:R-:W-:Y:S05]  /*12b10*/  @!P2 NANOSLEEP.SYNCS 0x989680 ;  /* 0x009896800000a95d */ /* 0x008fea0003900000 */
[----:B------:R-:W3:Y:S02]  /*12b20*/  @!P2 SYNCS.PHASECHK.TRANS64 P2, [R210+URZ+0x32450], R0 ;  /* 0x03245000d200a5a7 */ /* 0x000ee4000804007f */
[----:B---3--:R-:W-:Y:S05]  /*12b30*/  @!P2 BRA `(.L_x_10191) ;  /* 0xfffffffc00eca947 */ /* 0x008fea000383ffff */
[----:B------:R-:W-:Y:S05]  /*12b40*/  BRA `(.L_x_10190) ;  /* 0xffffff20000c7947 */ /* 0x000fea000383ffff */
.L_x_10239:
        /* <DEDUP_REMOVED lines=11> */
.L_x_10309:
[----:B------:R-:W-:Y:S05]  /*12c00*/  BSYNC B0 ;  /* 0x0000000000007941 */ /* 0x000fea0003800000 */
.L_x_10308:
[----:B------:R-:W-:Y:S05]  /*12c10*/  BRA `(.L_x_10310) ;  /* 0xffffffb4005c7947 */ /* 0x000fea000383ffff */
.L_x_10242:
[----:B0-----:R0:W1:Y:S02]  /*12c20*/  SYNCS.PHASECHK.TRANS64.TRYWAIT P0, [R25+URZ+0x32440], R0 ;  /* 0x03244000190075a7 */ /* 0x001064000800017f */
[----:B-1----:R-:W-:Y:S05]  /*12c30*/  @!P0 NANOSLEEP.SYNCS 0x989680 ;  /* 0x009896800000895d */ /* 0x002fea0003900000 */
[----:B------:R-:W1:Y:S02]  /*12c40*/  @!P0 SYNCS.PHASECHK.TRANS64 P0, [R25+URZ+0x32440], R0 ;  /* 0x03244000190085a7 */ /* 0x000e64000800007f */
[----:B-1----:R-:W-:Y:S05]  /*12c50*/  @!P0 BRA `(.L_x_10242) ;  /* 0xfffffffc00f08947 */ /* 0x002fea000383ffff */
[----:B------:R-:W-:Y:S05]  /*12c60*/  BRA `(.L_x_10311) ;  /* 0xffffffb400887947 */ /* 0x000fea000383ffff */
.L_x_10243:
        /* <DEDUP_REMOVED lines=8> */
.L_x_10313:
[----:B------:R-:W-:Y:S05]  /*12cf0*/  BSYNC B0 ;  /* 0x0000000000007941 */ /* 0x000fea0003800000 */
.L_x_10312:
        /* <DEDUP_REMOVED lines=9> */
.L_x_10314:
[----:B------:R-:W-:Y:S02]  /*12d90*/  IMAD.MOV.U32 R13, RZ, RZ, R4 ;  /* 0x000000ffff0d7224 */ /* 0x000fe400078e0004 */
[----:B------:R-:W-:Y:S02]  /*12da0*/  IMAD.MOV.U32 R12, RZ, RZ, 0x1 ;  /* 0x00000001ff0c7424 */ /* 0x000fe400078e00ff */
[----:B------:R-:W-:-:S07]  /*12db0*/  IMAD.MOV.U32 R3, RZ, RZ, R14 ;  /* 0x000000ffff037224 */ /* 0x000fce00078e000e */
[----:B------:R-:W-:Y:S05]  /*12dc0*/  WARPSYNC.COLLECTIVE R15, `(.L_x_10315) ;  /* 0x000000000f087348 */ /* 0x000fea0003c00000 */
[----:B------:R0:W1:Y:S02]  /*12dd0*/  SHFL.IDX P6, R14, R13, R12, R11 ;  /* 0x0000000c0d0e7389 */ /* 0x00006400000c000b */
[----:B01----:R-:W-:Y:S01]  /*12de0*/  ENDCOLLECTIVE ;  /* 0x000000000000791b */ /* 0x003fe20003800000 */
.L_x_10315:
        /* <DEDUP_REMOVED lines=15> */
.L_x_10316:
[----:B------:R-:W-:Y:S02]  /*12ee0*/  @P0 IMAD R6, R5, 0x2, R22 ;  /* 0x0000000205060824 */ /* 0x000fe400078e0216 */
[----:B------:R-:W-:Y:S02]  /*12ef0*/  IMAD.MOV.U32 R13, RZ, RZ, R4 ;  /* 0x000000ffff0d7224 */ /* 0x000fe400078e0004 */
[----:B------:R-:W-:Y:S02]  /*12f00*/  IMAD.MOV.U32 R12, RZ, RZ, 0x2 ;  /* 0x00000002ff0c7424 */ /* 0x000fe400078e00ff */
[----:B------:R-:W-:-:S07]  /*12f10*/  IMAD.MOV.U32 R3, RZ, RZ, R14 ;  /* 0x000000ffff037224 */ /* 0x000fce00078e000e */
[----:B------:R-:W-:Y:S05]  /*12f20*/  WARPSYNC.COLLECTIVE R15, `(.L_x_10317) ;  /* 0x000000000f087348 */ /* 0x000fea0003c00000 */
[----:B------:R0:W1:Y:S02]  /*12f30*/  SHFL.IDX P6, R14, R13, R12, R11 ;  /* 0x0000000c0d0e7389 */ /* 0x00006400000c000b */
[----:B01----:R-:W-:Y:S01]  /*12f40*/  ENDCOLLECTIVE ;  /* 0x000000000000791b */ /* 0x003fe20003800000 */
.L_x_10317:
        /* <DEDUP_REMOVED lines=15> */
.L_x_10318:
[----:B------:R-:W-:Y:S02]  /*13040*/  @P0 IMAD R6, R5, 0x2, R22 ;  /* 0x0000000205060824 */ /* 0x000fe400078e0216 */
[----:B------:R-:W-:Y:S02]  /*13050*/  IMAD.MOV.U32 R13, RZ, RZ, R4 ;  /* 0x000000ffff0d7224 */ /* 0x000fe400078e0004 */
[----:B------:R-:W-:Y:S02]  /*13060*/  IMAD.MOV.U32 R12, RZ, RZ, 0x3 ;  /* 0x00000003ff0c7424 */ /* 0x000fe400078e00ff */
[----:B------:R-:W-:-:S07]  /*13070*/  IMAD.MOV.U32 R3, RZ, RZ, R14 ;  /* 0x000000ffff037224 */ /* 0x000fce00078e000e */
[----:B------:R-:W-:Y:S05]  /*13080*/  WARPSYNC.COLLECTIVE R15, `(.L_x_10319) ;  /* 0x000000000f087348 */ /* 0x000fea0003c00000 */
[----:B------:R0:W1:Y:S02]  /*13090*/  SHFL.IDX P6, R14, R13, R12, R11 ;  /* 0x0000000c0d0e7389 */ /* 0x00006400000c000b */
[----:B01----:R-:W-:Y:S01]  /*130a0*/  ENDCOLLECTIVE ;  /* 0x000000000000791b */ /* 0x003fe20003800000 */
.L_x_10319:
        /* <DEDUP_REMOVED lines=15> */
.L_x_10320:
[----:B------:R-:W-:Y:S02]  /*131a0*/  @P0 IMAD R6, R5, 0x2, R22 ;  /* 0x0000000205060824 */ /* 0x000fe400078e0216 */
[----:B------:R-:W-:Y:S02]  /*131b0*/  IMAD.MOV.U32 R13, RZ, RZ, R4 ;  /* 0x000000ffff0d7224 */ /* 0x000fe400078e0004 */
[----:B------:R-:W-:Y:S02]  /*131c0*/  IMAD.MOV.U32 R12, RZ, RZ, 0x4 ;  /* 0x00000004ff0c7424 */ /* 0x000fe400078e00ff */
[----:B------:R-:W-:-:S07]  /*131d0*/  IMAD.MOV.U32 R3, RZ, RZ, R14 ;  /* 0x000000ffff037224 */ /* 0x000fce00078e000e */
[----:B------:R-:W-:Y:S05]  /*131e0*/  WARPSYNC.COLLECTIVE R15, `(.L_x_10321) ;  /* 0x000000000f087348 */ /* 0x000fea0003c00000 */
[----:B------:R0:W1:Y:S02]  /*131f0*/  SHFL.IDX P6, R14, R13, R12, R11 ;  /* 0x0000000c0d0e7389 */ /* 0x00006400000c000b */
[----:B01----:R-:W-:Y:S01]  /*13200*/  ENDCOLLECTIVE ;  /* 0x000000000000791b */ /* 0x003fe20003800000 */
.L_x_10321:
        /* <DEDUP_REMOVED lines=15> */
.L_x_10322:
[----:B------:R-:W-:Y:S02]  /*13300*/  @P0 IMAD R6, R5, 0x2, R22 ;  /* 0x0000000205060824 */ /* 0x000fe400078e0216 */
[----:B------:R-:W-:Y:S02]  /*13310*/  IMAD.MOV.U32 R13, RZ, RZ, R4 ;  /* 0x000000ffff0d7224 */ /* 0x000fe400078e0004 */
[----:B------:R-:W-:Y:S02]  /*13320*/  IMAD.MOV.U32 R12, RZ, RZ, 0x5 ;  /* 0x00000005ff0c7424 */ /* 0x000fe400078e00ff */
[----:B------:R-:W-:-:S07]  /*13330*/  IMAD.MOV.U32 R3, RZ, RZ, R14 ;  /* 0x000000ffff037224 */ /* 0x000fce00078e000e */
[----:B------:R-:W-:Y:S05]  /*13340*/  WARPSYNC.COLLECTIVE R15, `(.L_x_10323) ;  /* 0x000000000f087348 */ /* 0x000fea0003c00000 */
[----:B------:R0:W1:Y:S02]  /*13350*/  SHFL.IDX P6, R14, R13, R12, R11 ;  /* 0x0000000c0d0e7389 */ /* 0x00006400000c000b */
[----:B01----:R-:W-:Y:S01]  /*13360*/  ENDCOLLECTIVE ;  /* 0x000000000000791b */ /* 0x003fe20003800000 */
.L_x_10323:
        /* <DEDUP_REMOVED lines=10> */
.L_x_10324:
[----:B------:R-:W-:Y:S01]  /*13410*/  @!PT LDS RZ, [RZ] ;  /* 0x00000000fffff984 */ /* 0x000fe20000000800 */
[----:B------:R-:W-:Y:S01]  /*13420*/  @!PT LDS RZ, [RZ] ;  /* 0x00000000fffff984 */ /* 0x000fe20000000800 */
[----:B------:R-:W-:Y:S01]  /*13430*/  @!PT LDS RZ, [RZ] ;  /* 0x00000000fffff984 */ /* 0x000fe20000000800 */
[----:B------:R1:W-:Y:S01]  /*13440*/  @P0 LDGSTS.E.BYPASS.LTC128B.128 [R6+0x1e400], desc[UR36][R2.64], !P2 ;  /* 0x1e40000002060fae */ /* 0x0003e2000d101d64 */
[----:B------:R-:W-:Y:S01]  /*13450*/  IMAD.MOV.U32 R0, RZ, RZ, R14 ;  /* 0x000000ffff007224 */ /* 0x000fe200078e000e */
[----:B------:R-:W-:Y:S06]  /*13460*/  BRA `(.L_x_10325) ;  /* 0xffffffb000e87947 */ /* 0x000fec000383ffff */
.L_x_10248:
[----:B------:R0:W5:Y:S01]  /*13470*/  LDL.LU R6, [R1+0x4] ;  /* 0x0000040001067983 */ /* 0x0001620000300800 */
[----:B------:R-:W-:Y:S01]  /*13480*/  IMAD.MOV.U32 R13, RZ, RZ, R5 ;  /* 0x000000ffff0d7224 */ /* 0x000fe200078e0005 */
[----:B------:R-:W-:Y:S01]  /*13490*/  LOP3.LUT R23, R23, 0xffffdfff, RZ, 0xc0, !PT ;  /* 0xffffdfff17177812 */ /* 0x000fe200078ec0ff */
[----:B------:R-:W-:Y:S02]  /*134a0*/  IMAD.MOV.U32 R12, RZ, RZ, RZ ;  /* 0x000000ffff0c7224 */ /* 0x000fe400078e00ff */
[----:B------:R-:W-:Y:S02]  /*134b0*/  IMAD.MOV.U32 R11, RZ, RZ, 0x181f ;  /* 0x0000181fff0b7424 */ /* 0x000fe400078e00ff */
[----:B------:R-:W-:Y:S02]  /*134c0*/  IMAD.MOV.U32 R15, RZ, RZ, -0x1 ;  /* 0xffffffffff0f7424 */ /* 0x000fe400078e00ff */
[----:B0-----:R-:W-:-:S07]  /*134d0*/  IMAD.IADD R4, R21, 0x1, R4 ;  /* 0x0000000115047824 */ /* 0x001fce00078e0204 */
[----:B-----5:R-:W-:Y:S05]  /*134e0*/  WARPSYNC.COLLECTIVE R15, `(.L_x_10326) ;  /* 0x000000000f087348 */ /* 0x020fea0003c00000 */
[----:B------:R0:W1:Y:S02]  /*134f0*/  SHFL.IDX P6, R14, R13, R12, R11 ;  /* 0x0000000c0d0e7389 */ /* 0x00006400000c000b */
[----:B01---5:R-:W-:Y:S01]  /*13500*/  ENDCOLLECTIVE ;  /* 0x000000000000791b */ /* 0x023fe20003800000 */
.L_x_10326:
[----:B------:R-:W-:Y:S02]  /*13510*/  IMAD.MOV.U32 R13, RZ, RZ, R0 ;  /* 0x000000ffff0d7224 */ /* 0x000fe400078e0000 */
[----:B------:R-:W-:-:S07]  /*13520*/  IMAD.MOV.U32 R3, RZ, RZ, R14 ;  /* 0x000000ffff037224 */ /* 0x000fce00078e000e */
[----:B------:R-:W-:Y:S05]  /*13530*/  WARPSYNC.COLLECTIVE R15, `(.L_x_10327) ;  /* 0x000000000f087348 */ /* 0x000fea0003c00000 */
[----:B------:R0:W1:Y:S02]  /*13540*/  SHFL.IDX P6, R14, R13, R12, R11 ;  /* 0x0000000c0d0e7389 */ /* 0x00006400000c000b */
[----:B01----:R-:W-:Y:S01]  /*13550*/  ENDCOLLECTIVE ;  /* 0x000000000000791b */ /* 0x003fe20003800000 */
.L_x_10327:
[----:B------:R-:W-:Y:S02]  /*13560*/  IMAD.MOV.U32 R13, RZ, RZ, R5 ;  /* 0x000000ffff0d7224 */ /* 0x000fe400078e0005 */
[----:B------:R-:W-:Y:S02]  /*13570*/  IMAD.MOV.U32 R12, RZ, RZ, 0x1 ;  /* 0x00000001ff0c7424 */ /* 0x000fe400078e00ff */
[----:B------:R-:W-:-:S07]  /*13580*/  IMAD.MOV.U32 R10, RZ, RZ, R14 ;  /* 0x000000ffff0a7224 */ /* 0x000fce00078e000e */
[----:B------:R-:W-:Y:S05]  /*13590*/  WARPSYNC.COLLECTIVE R15, `(.L_x_10328) ;  /* 0x000000000f087348 */ /* 0x000fea0003c00000 */
[----:B------:R0:W1:Y:S02]  /*135a0*/  SHFL.IDX P6, R14, R13, R12, R11 ;  /* 0x0000000c0d0e7389 */ /* 0x00006400000c000b */
[----:B01----:R-:W-:Y:S01]  /*135b0*/  ENDCOLLECTIVE ;  /* 0x000000000000791b */ /* 0x003fe20003800000 */
.L_x_10328:
[----:B------:R-:W-:Y:S02]  /*135c0*/  IMAD.MOV.U32 R13, RZ, RZ, R0 ;  /* 0x000000ffff0d7224 */ /* 0x000fe400078e0000 */
[----:B------:R-:W-:-:S05]  /*135d0*/  IMAD R6, R6, R7, RZ ;  /* 0x0000000706067224 */ /* 0x000fca00078e02ff */
[----:B------:R-:W-:-:S13]  /*135e0*/  ISETP.GE.AND P2, PT, R4, R6, PT ;  /* 0x000000060400720c */ /* 0x000fda0003f46270 */
[----:B------:R-:W-:Y:S02]  /*135f0*/  @!P2 LEA R10, P1, R20, R10, 0x1 ;  /* 0x0000000a140aa211 */ /* 0x000fe400078208ff */
[----:B------:R-:W-:-:S03]  /*13600*/  @P2 LOP3.LUT R23, R23, 0x2000, RZ, 0xfc, !PT ;  /* 0x0000200017172812 */ /* 0x000fc600078efcff */
[----:B------:R-:W-:Y:S01]  /*13610*/  @!P2 IMAD.X R3, RZ, RZ, R3, P1 ;  /* 0x000000ffff03a224 */ /* 0x000fe200008e0603 */
[----:B------:R-:W-:Y:S01]  /*13620*/  LOP3.LUT R23, R23, 0xffffefff, RZ, 0xc0, !PT ;  /* 0xffffefff17177812 */ /* 0x000fe200078ec0ff */
[----:B------:R-:W-:-:S05]  /*13630*/  @!P2 IMAD.MOV.U32 R2, RZ, RZ, R10 ;  /* 0x000000ffff02a224 */ /* 0x000fca00078e000a */
        /* <DEDUP_REMOVED lines=10> */
.L_x_10329:
        /* <DEDUP_REMOVED lines=8> */
.L_x_10330:
        /* <DEDUP_REMOVED lines=15> */
.L_x_10331:
[----:B------:R-:W-:Y:S01]  /*13850*/  @P2 LOP3.LUT R23, R23, 0x800, RZ, 0xfc, !PT ;  /* 0x0000080017172812 */ /* 0x000fe200078efcff */
[----:B------:R-:W-:-:S03]  /*13860*/  IMAD.MOV.U32 R13, RZ, RZ, R5 ;  /* 0x000000ffff0d7224 */ /* 0x000fc600078e0005 */
[----:B------:R-:W-:Y:S01]  /*13870*/  LOP3.LUT R23, R23, 0xfffffdff, RZ, 0xc0, !PT ;  /* 0xfffffdff17177812 */ /* 0x000fe200078ec0ff */
[----:B------:R-:W-:Y:S02]  /*13880*/  IMAD.MOV.U32 R12, RZ, RZ, 0x3 ;  /* 0x00000003ff0c7424 */ /* 0x000fe400078e00ff */
[----:B------:R-:W-:-:S05]  /*13890*/  IMAD.MOV.U32 R11, RZ, RZ, R14 ;  /* 0x000000ffff0b7224 */ /* 0x000fca00078e000e */
[----:B------:R-:W-:-:S05]  /*138a0*/  @!P2 LEA R11, P1, R20, R11, 0x1 ;  /* 0x0000000b140ba211 */ /* 0x000fca00078208ff */
[----:B------:R-:W-:Y:S02]  /*138b0*/  @!P2 IMAD.X R8, RZ, RZ, R2, P1 ;  /* 0x000000ffff08a224 */ /* 0x000fe400008e0602 */
[----:B------:R-:W-:Y:S02]  /*138c0*/  @!P2 IMAD.MOV.U32 R2, RZ, RZ, R11 ;  /* 0x000000ffff02a224 */ /* 0x000fe400078e000b */
[----:B------:R-:W-:Y:S02]  /*138d0*/  IMAD.MOV.U32 R11, RZ, RZ, 0x181f ;  /* 0x0000181fff0b7424 */ /* 0x000fe400078e00ff */
[----:B------:R-:W-:-:S07]  /*138e0*/  @!P2 IMAD.MOV.U32 R3, RZ, RZ, R8 ;  /* 0x000000ffff03a224 */ /* 0x000fce00078e0008 */
[----:B------:R-:W-:Y:S05]  /*138f0*/  WARPSYNC.COLLECTIVE R15, `(.L_x_10332) ;  /* 0x000000000f087348 */ /* 0x000fea0003c00000 */
[----:B------:R0:W1:Y:S02]  /*13900*/  SHFL.IDX P6, R14, R13, R12, R11 ;  /* 0x0000000c0d0e7389 */ /* 0x00006400000c000b */
[----:B01----:R-:W-:Y:S01]  /*13910*/  ENDCOLLECTIVE ;  /* 0x000000000000791b */ /* 0x003fe20003800000 */
.L_x_10332:
[----:B------:R-:W-:Y:S01]  /*13920*/  @!PT LDS RZ, [RZ] ;  /* 0x00000000fffff984 */ /* 0x000fe20000000800 */
[----:B------:R-:W-:Y:S01]  /*13930*/  @!PT LDS RZ, [RZ] ;  /* 0x00000000fffff984 */ /* 0x000fe20000000800 */
[----:B------:R-:W-:Y:S01]  /*13940*/  @!PT LDS RZ, [RZ] ;  /* 0x00000000fffff984 */ /* 0x000fe20000000800 */
[----:B------:R0:W-:Y:S01]  /*13950*/  @!P2 LDGSTS.E.BYPASS.LTC128B.128 [R26+0x19400], desc[UR36][R2.64], !P0 ;  /* 0x19400000021aafae */ /* 0x0001e2000c101d64 */
[----:B------:R-:W-:Y:S02]  /*13960*/  IMAD.MOV.U32 R13, RZ, RZ, R0 ;  /* 0x000000ffff0d7224 */ /* 0x000fe400078e0000 */
[----:B0-----:R-:W-:-:S05]  /*13970*/  VIADD R2, R4, 0x30 ;  /* 0x0000003004027836 */ /* 0x001fca0000000000 */
[----:B------:R-:W-:Y:S01]  /*13980*/  ISETP.GE.AND P2, PT, R2, R6, PT ;  /* 0x000000060200720c */ /* 0x000fe20003f46270 */
[----:B------:R-:W-:-:S12]  /*13990*/  IMAD.MOV.U32 R2, RZ, RZ, R14 ;  /* 0x000000ffff027224 */ /* 0x000fd800078e000e */
[----:B------:R-:W-:Y:S05]  /*139a0*/  WARPSYNC.COLLECTIVE R15, `(.L_x_10333) ;  /* 0x000000000f087348 */ /* 0x000fea0003c00000 */
[----:B------:R0:W1:Y:S02]  /*139b0*/  SHFL.IDX P6, R14, R13, R12, R11 ;  /* 0x0000000c0d0e7389 */ /* 0x00006400000c000b */
[----:B01----:R-:W-:Y:S01]  /*139c0*/  ENDCOLLECTIVE ;  /* 0x000000000000791b */ /* 0x003fe20003800000 */
.L_x_10333:
[----:B------:R-:W-:-:S04]  /*139d0*/  @P2 LOP3.LUT R23, R23, 0x200, RZ, 0xfc, !PT ;  /* 0x0000020017172812 */ /* 0x000fc800078efcff */
[----:B------:R-:W-:Y:S01]  /*139e0*/  LOP3.LUT R23, R23, 0xfffffeff, RZ, 0xc0, !PT ;  /* 0xfffffeff17177812 */ /* 0x000fe200078ec0ff */
[----:B------:R-:W-:-:S05]  /*139f0*/  IMAD.MOV.U32 R12, RZ, RZ, R14 ;  /* 0x000000ffff0c7224 */ /* 0x000fca00078e000e */
[----:B------:R-:W-:Y:S01]  /*13a00*/  @!P2 LEA R14, P1, R20, R12, 0x1 ;  /* 0x0000000c140ea211 */ /* 0x000fe200078208ff */
[----:B------:R-:W-:-:S04]  /*13a10*/  IMAD.MOV.U32 R12, RZ, RZ, 0x4 ;  /* 0x00000004ff0c7424 */ /* 0x000fc800078e00ff */
        /* <DEDUP_REMOVED lines=8> */
[----:B0-----:R-:W-:Y:S05]  /*13aa0*/  WARPSYNC.COLLECTIVE R15, `(.L_x_10334) ;  /* 0x000000000f087348 */ /* 0x001fea0003c00000 */
[----:B------:R1:W2:Y:S02]  /*13ab0*/  SHFL.IDX P6, R14, R13, R12, R11 ;  /* 0x0000000c0d0e7389 */ /* 0x0002a400000c000b */
[----:B012---:R-:W-:Y:S01]  /*13ac0*/  ENDCOLLECTIVE ;  /* 0x000000000000791b */ /* 0x007fe20003800000 */
.L_x_10334:
[----:B------:R-:W-:-:S05]  /*13ad0*/  VIADD R2, R4, 0x40 ;  /* 0x0000004004027836 */ /* 0x000fca0000000000 */
[----:B------:R-:W-:Y:S01]  /*13ae0*/  ISETP.GE.AND P2, PT, R2, R6, PT ;  /* 0x000000060200720c */ /* 0x000fe20003f46270 */
[----:B------:R-:W-:Y:S02]  /*13af0*/  IMAD.MOV.U32 R13, RZ, RZ, R0 ;  /* 0x000000ffff0d7224 */ /* 0x000fe400078e0000 */
[----:B------:R-:W-:-:S10]  /*13b00*/  IMAD.MOV.U32 R2, RZ, RZ, R14 ;  /* 0x000000ffff027224 */ /* 0x000fd400078e000e */
[----:B------:R-:W-:Y:S05]  /*13b10*/  WARPSYNC.COLLECTIVE R15, `(.L_x_10335) ;  /* 0x000000000f087348 */ /* 0x000fea0003c00000 */
[----:B------:R0:W1:Y:S02]  /*13b20*/  SHFL.IDX P6, R14, R13, R12, R11 ;  /* 0x0000000c0d0e7389 */ /* 0x00006400000c000b */
[----:B01----:R-:W-:Y:S01]  /*13b30*/  ENDCOLLECTIVE ;  /* 0x000000000000791b */ /* 0x003fe20003800000 */
.L_x_10335:
[----:B------:R-:W-:-:S04]  /*13b40*/  @P2 LOP3.LUT R23, R23, 0x100, RZ, 0xfc, !PT ;  /* 0x0000010017172812 */ /* 0x000fc800078efcff */
[----:B------:R-:W-:Y:S01]  /*13b50*/  LOP3.LUT R23, R23, 0xffffff7f, RZ, 0xc0, !PT ;  /* 0xffffff7f17177812 */ /* 0x000fe200078ec0ff */
[----:B------:R-:W-:Y:S02]  /*13b60*/  IMAD.MOV.U32 R13, RZ, RZ, R5 ;  /* 0x000000ffff0d7224 */ /* 0x000fe400078e0005 */
[----:B------:R-:W-:-:S05]  /*13b70*/  IMAD.MOV.U32 R12, RZ, RZ, R14 ;  /* 0x000000ffff0c7224 */ /* 0x000fca00078e000e */
[----:B------:R-:W-:-:S05]  /*13b80*/  @!P2 LEA R15, P1, R20, R12, 0x1 ;  /* 0x0000000c140fa211 */ /* 0x000fca00078208ff */
[----:B------:R-:W-:Y:S02]  /*13b90*/  @!P2 IMAD.X R12, RZ, RZ, R2, P1 ;  /* 0x000000ffff0ca224 */ /* 0x000fe400008e0602 */
[----:B------:R-:W-:Y:S02]  /*13ba0*/  @!P2 IMAD.MOV.U32 R2, RZ, RZ, R15 ;  /* 0x000000ffff02a224 */ /* 0x000fe400078e000f */
[----:B------:R-:W-:Y:S02]  /*13bb0*/  @!P2 IMAD.MOV.U32 R3, RZ, RZ, R12 ;  /* 0x000000ffff03a224 */ /* 0x000fe400078e000c */
[----:B------:R-:W-:Y:S02]  /*13bc0*/  IMAD.MOV.U32 R12, RZ, RZ, 0x5 ;  /* 0x00000005ff0c7424 */ /* 0x000fe400078e00ff */
[----:B------:R-:W-:Y:S01]  /*13bd0*/  IMAD.MOV.U32 R15, RZ, RZ, -0x1 ;  /* 0xffffffffff0f7424 */ /* 0x000fe200078e00ff */
[----:B------:R-:W-:Y:S01]  /*13be0*/  @!PT LDS RZ, [RZ] ;  /* 0x00000000fffff984 */ /* 0x000fe20000000800 */
[----:B------:R-:W-:Y:S01]  /*13bf0*/  @!PT LDS RZ, [RZ] ;  /* 0x00000000fffff984 */ /* 0x000fe20000000800 */
[----:B------:R-:W-:Y:S01]  /*13c00*/  @!PT LDS RZ, [RZ] ;  /* 0x00000000fffff984 */ /* 0x000fe20000000800 */
[----:B------:R0:W-:Y:S06]  /*13c10*/  @!P2 LDGSTS.E.BYPASS.LTC128B.128 [R26+0x1a400], desc[UR36][R2.64], !P0 ;  /* 0x1a400000021aafae */ /* 0x0001ec000c101d64 */
[----:B0-----:R-:W-:Y:S05]  /*13c20*/  WARPSYNC.COLLECTIVE R15, `(.L_x_10336) ;  /* 0x000000000f087348 */ /* 0x001fea0003c00000 */
[----:B------:R1:W2:Y:S02]  /*13c30*/  SHFL.IDX P6, R14, R13, R12, R11 ;  /* 0x0000000c0d0e7389 */ /* 0x0002a400000c000b */
[----:B012---:R-:W-:Y:S01]  /*13c40*/  ENDCOLLECTIVE ;  /* 0x000000000000791b */ /* 0x007fe20003800000 */
.L_x_10336:
[----:B------:R-:W-:-:S05]  /*13c50*/  VIADD R2, R4, 0x50 ;  /* 0x0000005004027836 */ /* 0x000fca0000000000 */
[----:B------:R-:W-:Y:S01]  /*13c60*/  ISETP.GE.AND P2, PT, R2, R6, PT ;  /* 0x000000060200720c */ /* 0x000fe20003f46270 */
[----:B------:R-:W-:Y:S02]  /*13c70*/  IMAD.MOV.U32 R13, RZ, RZ, R0 ;  /* 0x000000ffff0d7224 */ /* 0x000fe400078e0000 */
[----:B------:R-:W-:-:S10]  /*13c80*/  IMAD.MOV.U32 R8, RZ, RZ, R14 ;  /* 0x000000ffff087224 */ /* 0x000fd400078e000e */
[----:B------:R-:W-:Y:S05]  /*13c90*/  WARPSYNC.COLLECTIVE R15, `(.L_x_10337) ;  /* 0x000000000f087348 */ /* 0x000fea0003c00000 */
[----:B------:R0:W1:Y:S02]  /*13ca0*/  SHFL.IDX P6, R14, R13, R12, R11 ;  /* 0x0000000c0d0e7389 */ /* 0x00006400000c000b */
[----:B01----:R-:W-:Y:S01]  /*13cb0*/  ENDCOLLECTIVE ;  /* 0x000000000000791b */ /* 0x003fe20003800000 */
.L_x_10337:
        /* <DEDUP_REMOVED lines=8> */
.L_x_10338:
        /* <DEDUP_REMOVED lines=13> */
.L_x_10339:
[----:B------:R-:W-:-:S05]  /*13e10*/  VIADD R3, R4, 0x60 ;  /* 0x0000006004037836 */ /* 0x000fca0000000000 */
[----:B------:R-:W-:Y:S01]  /*13e20*/  ISETP.GE.AND P2, PT, R3, R6, PT ;  /* 0x000000060300720c */ /* 0x000fe20003f46270 */
[----:B------:R-:W-:Y:S02]  /*13e30*/  IMAD.MOV.U32 R13, RZ, RZ, R5 ;  /* 0x000000ffff0d7224 */ /* 0x000fe400078e0005 */
[----:B------:R-:W-:-:S10]  /*13e40*/  IMAD.MOV.U32 R12, RZ, RZ, 0x7 ;  /* 0x00000007ff0c7424 */ /* 0x000fd400078e00ff */
[----:B------:R-:W-:Y:S02]  /*13e50*/  @P2 LOP3.LUT R23, R23, 0x40, RZ, 0xfc, !PT ;  /* 0x0000004017172812 */ /* 0x000fe400078efcff */
[----:B------:R-:W-:-:S07]  /*13e60*/  MOV R7, R14 ;  /* 0x0000000e00077202 */ /* 0x000fce0000000f00 */
[----:B------:R-:W-:Y:S05]  /*13e70*/  WARPSYNC.COLLECTIVE R15, `(.L_x_10340) ;  /* 0x000000000f087348 */ /* 0x000fea0003c00000 */
[----:B------:R0:W1:Y:S02]  /*13e80*/  SHFL.IDX P6, R14, R13, R12, R11 ;  /* 0x0000000c0d0e7389 */ /* 0x00006400000c000b */
[----:B01----:R-:W-:Y:S01]  /*13e90*/  ENDCOLLECTIVE ;  /* 0x000000000000791b */ /* 0x003fe20003800000 */
.L_x_10340:
        /* <DEDUP_REMOVED lines=9> */
[----:B------:R-:W-:-:S07]  /*13f30*/  IMAD.MOV.U32 R5, RZ, RZ, R14 ;  /* 0x000000ffff057224 */ /* 0x000fce00078e000e */
[----:B0-----:R-:W-:Y:S05]  /*13f40*/  WARPSYNC.COLLECTIVE R15, `(.L_x_10341) ;  /* 0x000000000f087348 */ /* 0x001fea0003c00000 */
[----:B------:R1:W2:Y:S02]  /*13f50*/  SHFL.IDX P6, R14, R13, R12, R11 ;  /* 0x0000000c0d0e7389 */ /* 0x0002a400000c000b */
[----:B012---:R-:W-:Y:S01]  /*13f60*/  ENDCOLLECTIVE ;  /* 0x000000000000791b */ /* 0x007fe20003800000 */
.L_x_10341:
[----:B------:R-:W-:Y:S01]  /*13f70*/  IMAD.MOV.U32 R0, RZ, RZ, R14 ;  /* 0x000000ffff007224 */ /* 0x000fe200078e000e */
[----:B------:R-:W-:Y:S06]  /*13f80*/  BRA `(.L_x_10342) ;  /* 0xffffffb4001c7947 */ /* 0x000fec000383ffff */
.L_x_10252:
        /* <DEDUP_REMOVED lines=8> */
.L_x_10344:
[----:B------:R-:W-:Y:S05]  /*14010*/  BSYNC B0 ;  /* 0x0000000000007941 */ /* 0x000fea0003800000 */
.L_x_10343:
[----:B------:R-:W-:Y:S01]  /*14020*/  IMAD.MOV.U32 R13, RZ, RZ, R0 ;  /* 0x000000ffff0d7224 */ /* 0x000fe200078e0000 */
[----:B------:R-:W-:Y:S01]  /*14030*/  LOP3.LUT P5, RZ, R23, 0x2000, RZ, 0xc0, !PT ;  /* 0x0000200017ff7812 */ /* 0x000fe200078ac0ff */
[----:B------:R-:W-:Y:S02]  /*14040*/  IMAD.MOV.U32 R12, RZ, RZ, RZ ;  /* 0x000000ffff0c7224 */ /* 0x000fe400078e00ff */
[----:B------:R-:W-:Y:S02]  /*14050*/  IMAD.MOV.U32 R11, RZ, RZ, 0x181f ;  /* 0x0000181fff0b7424 */ /* 0x000fe400078e00ff */
[----:B------:R-:W-:Y:S02]  /*14060*/  IMAD.MOV.U32 R15, RZ, RZ, -0x1 ;  /* 0xffffffffff0f7424 */ /* 0x000fe400078e00ff */
[----:B------:R-:W-:-:S07]  /*14070*/  IMAD.MOV.U32 R2, RZ, RZ, R14 ;  /* 0x000000ffff027224 */ /* 0x000fce00078e000e */
[----:B------:R-:W-:Y:S05]  /*14080*/  WARPSYNC.COLLECTIVE R15, `(.L_x_10345) ;  /* 0x000000000f087348 */ /* 0x000fea0003c00000 */
[----:B------:R0:W1:Y:S02]  /*14090*/  SHFL.IDX P6, R14, R13, R12, R11 ;  /* 0x0000000c0d0e7389 */ /* 0x00006400000c000b */
[----:B01----:R-:W-:Y:S01]  /*140a0*/  ENDCOLLECTIVE ;  /* 0x000000000000791b */ /* 0x003fe20003800000 */
.L_x_10345:
[----:B------:R-:W-:Y:S02]  /*140b0*/  IMAD.MOV.U32 R13, RZ, RZ, R4 ;  /* 0x000000ffff0d7224 */ /* 0x000fe400078e0004 */
[----:B------:R-:W-:Y:S01]  /*140c0*/  IMAD.MOV.U32 R12, RZ, RZ, 0x1 ;  /* 0x00000001ff0c7424 */ /* 0x000fe200078e00ff */
[----:B------:R-:W-:-:S13]  /*140d0*/  @!P5 LEA R5, P0, R8, R14, 0x1 ;  /* 0x0000000e0805d211 */ /* 0x000fda00078008ff */
[----:B------:R-:W-:Y:S05]  /*140e0*/  WARPSYNC.COLLECTIVE R15, `(.L_x_10346) ;  /* 0x000000000f087348 */ /* 0x000fea0003c00000 */
[----:B------:R0:W1:Y:S02]  /*140f0*/  SHFL.IDX P6, R14, R13, R12, R11 ;  /* 0x0000000c0d0e7389 */ /* 0x00006400000c000b */
[----:B01----:R-:W-:Y:S01]  /*14100*/  ENDCOLLECTIVE ;  /* 0x000000000000791b */ /* 0x003fe20003800000 */
.L_x_10346:
[----:B------:R-:W-:Y:S02]  /*14110*/  @!P5 IMAD.X R3, RZ, RZ, R2, P0 ;  /* 0x000000ffff03d224 */ /* 0x000fe400000e0602 */
        /* <DEDUP_REMOVED lines=14> */
.L_x_10347:
[----:B------:R-:W-:Y:S02]  /*14200*/  IMAD.MOV.U32 R13, RZ, RZ, R4 ;  /* 0x000000ffff0d7224 */ /* 0x000fe400078e0004 */
[----:B------:R-:W-:Y:S01]  /*14210*/  IMAD.MOV.U32 R12, RZ, RZ, 0x2 ;  /* 0x00000002ff0c7424 */ /* 0x000fe200078e00ff */
[----:B------:R-:W-:-:S13]  /*14220*/  LOP3.LUT P6, RZ, R23, 0x1000, RZ, 0xc0, !PT ;  /* 0x0000100017ff7812 */ /* 0x000fda00078cc0ff */
[----:B------:R-:W-:-:S05]  /*14230*/  @!P6 LEA R6, P0, R8, R14, 0x1 ;  /* 0x0000000e0806e211 */ /* 0x000fca00078008ff */
[----:B------:R-:W-:Y:S02]  /*14240*/  @!P6 IMAD.X R7, RZ, RZ, R5, P0 ;  /* 0x000000ffff07e224 */ /* 0x000fe400000e0605 */
[----:B------:R-:W-:Y:S02]  /*14250*/  @!P6 IMAD.MOV.U32 R2, RZ, RZ, R6 ;  /* 0x000000ffff02e224 */ /* 0x000fe400078e0006 */
        /* <DEDUP_REMOVED lines=11> */
.L_x_10348:
[----:B------:R-:W-:Y:S02]  /*14310*/  IMAD.MOV.U32 R13, RZ, RZ, R0 ;  /* 0x000000ffff0d7224 */ /* 0x000fe400078e0000 */
[----:B------:R-:W-:-:S07]  /*14320*/  IMAD.MOV.U32 R5, RZ, RZ, R14 ;  /* 0x000000ffff057224 */ /* 0x000fce00078e000e */
[----:B------:R-:W-:Y:S05]  /*14330*/  WARPSYNC.COLLECTIVE R15, `(.L_x_10349) ;  /* 0x000000000f087348 */ /* 0x000fea0003c00000 */
[----:B------:R0:W1:Y:S02]  /*14340*/  SHFL.IDX P6, R14, R13, R12, R11 ;  /* 0x0000000c0d0e7389 */ /* 0x00006400000c000b */
[----:B01----:R-:W-:Y:S01]  /*14350*/  ENDCOLLECTIVE ;  /* 0x000000000000791b */ /* 0x003fe20003800000 */
.L_x_10349:
[----:B------:R-:W-:Y:S02]  /*14360*/  IMAD.MOV.U32 R13, RZ, RZ, R4 ;  /* 0x000000ffff0d7224 */ /* 0x000fe400078e0004 */
[----:B------:R-:W-:Y:S01]  /*14370*/  IMAD.MOV.U32 R12, RZ, RZ, 0x3 ;  /* 0x00000003ff0c7424 */ /* 0x000fe200078e00ff */
[----:B------:R-:W-:-:S13]  /*14380*/  @!P5 LEA R6, P0, R8, R14, 0x1 ;  /* 0x0000000e0806d211 */ /* 0x000fda00078008ff */
[----:B------:R-:W-:Y:S05]  /*14390*/  WARPSYNC.COLLECTIVE R15, `(.L_x_10350) ;  /* 0x000000000f087348 */ /* 0x000fea0003c00000 */
[----:B------:R0:W1:Y:S02]  /*143a0*/  SHFL.IDX P6, R14, R13, R12, R11 ;  /* 0x0000000c0d0e7389 */ /* 0x00006400000c000b */
[----:B01----:R-:W-:Y:S01]  /*143b0*/  ENDCOLLECTIVE ;  /* 0x000000000000791b */ /* 0x003fe20003800000 */
.L_x_10350:
[----:B------:R-:W-:Y:S02]  /*143c0*/  @!P5 IMAD.X R7, RZ, RZ, R5, P0 ;  /* 0x000000ffff07d224 */ /* 0x000fe400000e0605 */
[----:B------:R-:W-:Y:S02]  /*143d0*/  @!P5 IMAD.MOV.U32 R2, RZ, RZ, R6 ;  /* 0x000000ffff02d224 */ /* 0x000fe400078e0006 */
[----:B------:R-:W-:-:S05]  /*143e0*/  @!P5 IMAD.MOV.U32 R3, RZ, RZ, R7 ;  /* 0x000000ffff03d224 */ /* 0x000fca00078e0007 */
[----:B------:R-:W-:Y:S01]  /*143f0*/  @!PT LDS RZ, [RZ] ;  /* 0x00000000fffff984 */ /* 0x000fe20000000800 */
[----:B------:R-:W-:Y:S01]  /*14400*/  @!PT LDS RZ, [RZ] ;  /* 0x00000000fffff984 */ /* 0x000fe20000000800 */
[----:B------:R-:W-:Y:S01]  /*14410*/  @!PT LDS RZ, [RZ] ;  /* 0x00000000fffff984 */ /* 0x000fe20000000800 */
[----:B------:R0:W-:Y:S01]  /*14420*/  @!P5 LDGSTS.E.BYPASS.LTC128B.128 [R26+0x23400], desc[UR36][R2.64], !P4 ;  /* 0x23400000021adfae */ /* 0x0001e2000e101d64 */
[----:B------:R-:W-:-:S03]  /*14430*/  IMAD.MOV.U32 R13, RZ, RZ, R0 ;  /* 0x000000ffff0d7224 */ /* 0x000fc600078e0000 */
[----:B------:R0:W-:Y:S04]  /*14440*/  @!P5 LDGSTS.E.BYPASS.LTC128B.128 [R26+0x27400], desc[UR36][R2.64+0x80], !P3 ;  /* 0x27400080021adfae */ /* 0x0001e8000d901d64 */
[----:B------:R0:W-:Y:S01]  /*14450*/  @!P5 LDGSTS.E.BYPASS.LTC128B.128 [R26+0x2b400], desc[UR36][R2.64+0x100], !P2 ;  /* 0x2b400100021adfae */ /* 0x0001e2000d101d64 */
[----:B------:R-:W-:-:S03]  /*14460*/  IMAD.MOV.U32 R5, RZ, RZ, R14 ;  /* 0x000000ffff057224 */ /* 0x000fc600078e000e */
[----:B------:R0:W-:Y:S01]  /*14470*/  @!P5 LDGSTS.E.BYPASS.LTC128B.128 [R26+0x2f400], desc[UR36][R2.64+0x180], !P1 ;  /* 0x2f400180021adfae */ /* 0x0001e2000c901d64 */
[----:B------:R-:W-:-:S13]  /*14480*/  LOP3.LUT P5, RZ, R23, 0x100, RZ, 0xc0, !PT ;  /* 0x0000010017ff7812 */ /* 0x000fda00078ac0ff */
[----:B0-----:R-:W-:Y:S05]  /*14490*/  WARPSYNC.COLLECTIVE R15, `(.L_x_10351) ;  /* 0x000000000f087348 */ /* 0x001fea0003c00000 */
[----:B------:R1:W2:Y:S02]  /*144a0*/  SHFL.IDX P6, R14, R13, R12, R11 ;  /* 0x0000000c0d0e7389 */ /* 0x0002a400000c000b */
[----:B012---:R-:W-:Y:S01]  /*144b0*/  ENDCOLLECTIVE ;  /* 0x000000000000791b */ /* 0x007fe20003800000 */
.L_x_10351:
        /* <DEDUP_REMOVED lines=17> */
.L_x_10352:
[----:B------:R-:W-:Y:S02]  /*145d0*/  IMAD.MOV.U32 R13, RZ, RZ, R0 ;  /* 0x000000ffff0d7224 */ /* 0x000fe400078e0000 */
[----:B------:R-:W-:-:S07]  /*145e0*/  IMAD.MOV.U32 R5, RZ, RZ, R14 ;  /* 0x000000ffff057224 */ /* 0x000fce00078e000e */
[----:B------:R-:W-:Y:S05]  /*145f0*/  WARPSYNC.COLLECTIVE R15, `(.L_x_10353) ;  /* 0x000000000f087348 */ /* 0x000fea0003c00000 */
[----:B------:R0:W1:Y:S02]  /*14600*/  SHFL.IDX P6, R14, R13, R12, R11 ;  /* 0x0000000c0d0e7389 */ /* 0x00006400000c000b */
[----:B01----:R-:W-:Y:S01]  /*14610*/  ENDCOLLECTIVE ;  /* 0x000000000000791b */ /* 0x003fe20003800000 */
.L_x_10353:
[----:B------:R-:W-:Y:S02]  /*14620*/  IMAD.MOV.U32 R13, RZ, RZ, R4 ;  /* 0x000000ffff0d7224 */ /* 0x000fe400078e0004 */
[----:B------:R-:W-:Y:S01]  /*14630*/  IMAD.MOV.U32 R12, RZ, RZ, 0x5 ;  /* 0x00000005ff0c7424 */ /* 0x000fe200078e00ff */
[----:B------:R-:W-:-:S13]  /*14640*/  @!P5 LEA R6, P0, R8, R14, 0x1 ;  /* 0x0000000e0806d211 */ /* 0x000fda00078008ff */
[----:B------:R-:W-:Y:S05]  /*14650*/  WARPSYNC.COLLECTIVE R15, `(.L_x_10354) ;  /* 0x000000000f087348 */ /* 0x000fea0003c00000 */
[----:B------:R0:W1:Y:S02]  /*14660*/  SHFL.IDX P6, R14, R13, R12, R11 ;  /* 0x0000000c0d0e7389 */ /* 0x00006400000c000b */
[----:B01----:R-:W-:Y:S01]  /*14670*/  ENDCOLLECTIVE ;  /* 0x000000000000791b */ /* 0x003fe20003800000 */
.L_x_10354:
        /* <DEDUP_REMOVED lines=16> */
.L_x_10355:
        /* <DEDUP_REMOVED lines=17> */
.L_x_10356:
[----:B------:R-:W-:Y:S02]  /*14890*/  IMAD.MOV.U32 R13, RZ, RZ, R0 ;  /* 0x000000ffff0d7224 */ /* 0x000fe400078e0000 */
[----:B------:R-:W-:-:S07]  /*148a0*/  IMAD.MOV.U32 R5, RZ, RZ, R14 ;  /* 0x000000ffff057224 */ /* 0x000fce00078e000e */
[----:B------:R-:W-:Y:S05]  /*148b0*/  WARPSYNC.COLLECTIVE R15, `(.L_x_10357) ;  /* 0x000000000f087348 */ /* 0x000fea0003c00000 */
[----:B------:R0:W1:Y:S02]  /*148c0*/  SHFL.IDX P6, R14, R13, R12, R11 ;  /* 0x0000000c0d0e7389 */ /* 0x00006400000c000b */
[----:B01----:R-:W-:Y:S01]  /*148d0*/  ENDCOLLECTIVE ;  /* 0x000000000000791b */ /* 0x003fe20003800000 */
.L_x_10357:
[----:B------:R-:W-:Y:S02]  /*148e0*/  IMAD.MOV.U32 R13, RZ, RZ, R4 ;  /* 0x000000ffff0d7224 */ /* 0x000fe400078e0004 */
[----:B------:R-:W-:Y:S01]  /*148f0*/  IMAD.MOV.U32 R12, RZ, RZ, 0x7 ;  /* 0x00000007ff0c7424 */ /* 0x000fe200078e00ff */
[----:B------:R-:W-:-:S13]  /*14900*/  @!P5 LEA R6, P0, R8, R14, 0x1 ;  /* 0x0000000e0806d211 */ /* 0x000fda00078008ff */
[----:B------:R-:W-:Y:S05]  /*14910*/  WARPSYNC.COLLECTIVE R15, `(.L_x_10358) ;  /* 0x000000000f087348 */ /* 0x000fea0003c00000 */
[----:B------:R0:W1:Y:S02]  /*14920*/  SHFL.IDX P6, R14, R13, R12, R11 ;  /* 0x0000000c0d0e7389 */ /* 0x00006400000c000b */
[----:B01----:R-:W-:Y:S01]  /*14930*/  ENDCOLLECTIVE ;  /* 0x000000000000791b */ /* 0x003fe20003800000 */
.L_x_10358:
        /* <DEDUP_REMOVED lines=11> */
[----:B------:R0:W-:Y:S04]  /*149f0*/  @!P5 LDGSTS.E.BYPASS.LTC128B.128 [R26+0x31400], desc[UR36][R2.64+0x180], !P1 ;  /* 0x31400180021adfae */ /* 0x0001e8000c901d64 */
[----:B0-----:R-:W-:Y:S05]  /*14a00*/  WARPSYNC.COLLECTIVE R15, `(.L_x_10359) ;  /* 0x000000000f087348 */ /* 0x001fea0003c00000 */
[----:B------:R1:W2:Y:S02]  /*14a10*/  SHFL.IDX P6, R14, R13, R12, R11 ;  /* 0x0000000c0d0e7389 */ /* 0x0002a400000c000b */
[----:B012---:R-:W-:Y:S01]  /*14a20*/  ENDCOLLECTIVE ;  /* 0x000000000000791b */ /* 0x007fe20003800000 */
.L_x_10359:
[----:B------:R-:W-:Y:S05]  /*14a30*/  BRA `(.L_x_10360) ;  /* 0xffffffb400507947 */ /* 0x000fea000383ffff */
.L_x_10257:
[----:B0-----:R0:W1:Y:S02]  /*14a40*/  SYNCS.PHASECHK.TRANS64.TRYWAIT P0, [R22+URZ+0x32420], R3 ;  /* 0x03242003160075a7 */ /* 0x001064000800017f */
[----:B-1----:R-:W-:Y:S05]  /*14a50*/  @!P0 NANOSLEEP.SYNCS 0x989680 ;  /* 0x009896800000895d */ /* 0x002fea0003900000 */
[----:B------:R-:W1:Y:S02]  /*14a60*/  @!P0 SYNCS.PHASECHK.TRANS64 P0, [R22+URZ+0x32420], R3 ;  /* 0x03242003160085a7 */ /* 0x000e64000800007f */
[----:B-1----:R-:W-:Y:S05]  /*14a70*/  @!P0 BRA `(.L_x_10257) ;  /* 0xfffffffc00f08947 */ /* 0x002fea000383ffff */
[----:B------:R-:W-:Y:S05]  /*14a80*/  BRA `(.L_x_10361) ;  /* 0xffffffb400c07947 */ /* 0x000fea000383ffff */
.L_x_10260:
[----:B-1----:R1:W2:Y:S02]  /*14a90*/  SYNCS.PHASECHK.TRANS64.TRYWAIT P0, [R25+URZ+0x32460], R0 ;  /* 0x03246000190075a7 */ /* 0x0022a4000800017f */
[----:B--2---:R-:W-:Y:S05]  /*14aa0*/  @!P0 NANOSLEEP.SYNCS 0x989680 ;  /* 0x009896800000895d */ /* 0x004fea0003900000 */
[----:B------:R-:W2:Y:S02]  /*14ab0*/  @!P0 SYNCS.PHASECHK.TRANS64 P0, [R25+URZ+0x32460], R0 ;  /* 0x03246000190085a7 */ /* 0x000ea4000800007f */
[----:B--2---:R-:W-:Y:S05]  /*14ac0*/  @!P0 BRA `(.L_x_10260) ;  /* 0xfffffffc00f08947 */ /* 0x004fea000383ffff */
[----:B------:R-:W-:Y:S05]  /*14ad0*/  BRA `(.L_x_10362) ;  /* 0xffffffb400cc7947 */ /* 0x000fea000383ffff */
.L_x_10261:
        /* <DEDUP_REMOVED lines=8> */
.L_x_10364:
[----:B------:R-:W-:Y:S05]  /*14b60*/  BSYNC B0 ;  /* 0x0000000000007941 */ /* 0x000fea0003800000 */
.L_x_10363:
        /* <DEDUP_REMOVED lines=13> */
.L_x_10365:
        /* <DEDUP_REMOVED lines=9> */
.L_x_10366:
        /* <DEDUP_REMOVED lines=17> */
.L_x_10367:
[----:B------:R-:W-:Y:S02]  /*14de0*/  IMAD.MOV.U32 R13, RZ, RZ, R6 ;  /* 0x000000ffff0d7224 */ /* 0x000fe400078e0006 */
[----:B------:R-:W-:Y:S01]  /*14df0*/  IMAD.MOV.U32 R12, RZ, RZ, 0x2 ;  /* 0x00000002ff0c7424 */ /* 0x000fe200078e00ff */
[----:B------:R-:W-:-:S13]  /*14e00*/  IADD3 R2, P3, R14, R0, RZ ;  /* 0x000000000e027210 */ /* 0x000fda0007f7e0ff */
[----:B------:R-:W-:Y:S05]  /*14e10*/  WARPSYNC.COLLECTIVE R15, `(.L_x_10368) ;  /* 0x000000000f087348 */ /* 0x000fea0003c00000 */
[----:B------:R0:W1:Y:S02]  /*14e20*/  SHFL.IDX P6, R14, R13, R12, R11 ;  /* 0x0000000c0d0e7389 */ /* 0x00006400000c000b */
[----:B01----:R-:W-:Y:S01]  /*14e30*/  ENDCOLLECTIVE ;  /* 0x000000000000791b */ /* 0x003fe20003800000 */
.L_x_10368:
[----:B------:R-:W-:Y:S02]  /*14e40*/  IADD3.X R3, RZ, R3, RZ, P3, !PT ;  /* 0x00000003ff037210 */ /* 0x000fe40001ffe4ff */
        /* <DEDUP_REMOVED lines=16> */
.L_x_10369:
[----:B------:R-:W-:Y:S02]  /*14f50*/  IMAD.MOV.U32 R13, RZ, RZ, R6 ;  /* 0x000000ffff0d7224 */ /* 0x000fe400078e0006 */
[----:B------:R-:W-:Y:S01]  /*14f60*/  IMAD.MOV.U32 R12, RZ, RZ, 0x3 ;  /* 0x00000003ff0c7424 */ /* 0x000fe200078e00ff */
[----:B------:R-:W-:-:S13]  /*14f70*/  IADD3 R2, P3, R14, R0, RZ ;  /* 0x000000000e027210 */ /* 0x000fda0007f7e0ff */
[----:B------:R-:W-:Y:S05]  /*14f80*/  WARPSYNC.COLLECTIVE R15, `(.L_x_10370) ;  /* 0x000000000f087348 */ /* 0x000fea0003c00000 */
[----:B------:R0:W1:Y:S02]  /*14f90*/  SHFL.IDX P6, R14, R13, R12, R11 ;  /* 0x0000000c0d0e7389 */ /* 0x00006400000c000b */
[----:B01----:R-:W-:Y:S01]  /*14fa0*/  ENDCOLLECTIVE ;  /* 0x000000000000791b */ /* 0x003fe20003800000 */
.L_x_10370:
        /* <DEDUP_REMOVED lines=17> */
.L_x_10371:
[----:B------:R-:W-:Y:S02]  /*150c0*/  IMAD.MOV.U32 R13, RZ, RZ, R6 ;  /* 0x000000ffff0d7224 */ /* 0x000fe400078e0006 */
[----:B------:R-:W-:Y:S01]  /*150d0*/  IMAD.MOV.U32 R12, RZ, RZ, 0x4 ;  /* 0x00000004ff0c7424 */ /* 0x000fe200078e00ff */
[----:B------:R-:W-:-:S13]  /*150e0*/  IADD3 R2, P3, R14, R0, RZ ;  /* 0x000000000e027210 */ /* 0x000fda0007f7e0ff */
[----:B------:R-:W-:Y:S05]  /*150f0*/  WARPSYNC.COLLECTIVE R15, `(.L_x_10372) ;  /* 0x000000000f087348 */ /* 0x000fea0003c00000 */
[----:B------:R0:W1:Y:S02]  /*15100*/  SHFL.IDX P6, R14, R13, R12, R11 ;  /* 0x0000000c0d0e7389 */ /* 0x00006400000c000b */
[----:B01----:R-:W-:Y:S01]  /*15110*/  ENDCOLLECTIVE ;  /* 0x000000000000791b */ /* 0x003fe20003800000 */
.L_x_10372:
        /* <DEDUP_REMOVED lines=17> */
.L_x_10373:
[----:B------:R-:W-:Y:S02]  /*15230*/  IMAD.MOV.U32 R13, RZ, RZ, R6 ;  /* 0x000000ffff0d7224 */ /* 0x000fe400078e0006 */
[----:B------:R-:W-:Y:S01]  /*15240*/  IMAD.MOV.U32 R12, RZ, RZ, 0x5 ;  /* 0x00000005ff0c7424 */ /* 0x000fe200078e00ff */
[----:B------:R-:W-:-:S13]  /*15250*/  IADD3 R2, P3, R14, R0, RZ ;  /* 0x000000000e027210 */ /* 0x000fda0007f7e0ff */
[----:B------:R-:W-:Y:S05]  /*15260*/  WARPSYNC.COLLECTIVE R15, `(.L_x_10374) ;  /* 0x000000000f087348 */ /* 0x000fea0003c00000 */
[----:B------:R0:W1:Y:S02]  /*15270*/  SHFL.IDX P6, R14, R13, R12, R11 ;  /* 0x0000000c0d0e7389 */ /* 0x00006400000c000b */
[----:B01----:R-:W-:Y:S01]  /*15280*/  ENDCOLLECTIVE ;  /* 0x000000000000791b */ /* 0x003fe20003800000 */
.L_x_10374:
        /* <DEDUP_REMOVED lines=12> */
.L_x_10375:
        /* <DEDUP_REMOVED lines=9> */
.L_x_10268:
[----:B-1----:R1:W2:Y:S02]  /*153e0*/  SYNCS.PHASECHK.TRANS64.TRYWAIT P0, [R10+URZ+0x32440], R20 ;  /* 0x032440140a0075a7 */ /* 0x0022a4000800017f */
[----:B--2---:R-:W-:Y:S05]  /*153f0*/  @!P0 NANOSLEEP.SYNCS 0x989680 ;  /* 0x009896800000895d */ /* 0x004fea0003900000 */
[----:B------:R-:W2:Y:S02]  /*15400*/  @!P0 SYNCS.PHASECHK.TRANS64 P0, [R10+URZ+0x32440], R20 ;  /* 0x032440140a0085a7 */ /* 0x000ea4000800007f */
[----:B--2---:R-:W-:Y:S05]  /*15410*/  @!P0 BRA `(.L_x_10268) ;  /* 0xfffffffc00f08947 */ /* 0x004fea000383ffff */
[----:B------:R-:W-:Y:S05]  /*15420*/  BRA `(.L_x_10377) ;  /* 0xffffffb800507947 */ /* 0x000fea000383ffff */
.L_x_10269:
        /* <DEDUP_REMOVED lines=8> */
.L_x_10379:
[----:B------:R-:W-:Y:S05]  /*154b0*/  BSYNC B1 ;  /* 0x0000000000017941 */ /* 0x000fea0003800000 */
.L_x_10378:
        /* <DEDUP_REMOVED lines=9> */
.L_x_10380:
[----:B------:R-:W-:Y:S02]  /*15550*/  IMAD.MOV.U32 R13, RZ, RZ, R8 ;  /* 0x000000ffff0d7224 */ /* 0x000fe400078e0008 */
[----:B------:R-:W-:Y:S02]  /*15560*/  IMAD.MOV.U32 R12, RZ, RZ, 0x1 ;  /* 0x00000001ff0c7424 */ /* 0x000fe400078e00ff */
[----:B------:R-:W-:-:S07]  /*15570*/  IMAD.MOV.U32 R2, RZ, RZ, R14 ;  /* 0x000000ffff027224 */ /* 0x000fce00078e000e */
[----:B------:R-:W-:Y:S05]  /*15580*/  WARPSYNC.COLLECTIVE R15, `(.L_x_10381) ;  /* 0x000000000f087348 */ /* 0x000fea0003c00000 */
[----:B------:R0:W1:Y:S02]  /*15590*/  SHFL.IDX P6, R14, R13, R12, R11 ;  /* 0x0000000c0d0e7389 */ /* 0x00006400000c000b */
[----:B01----:R-:W-:Y:S01]  /*155a0*/  ENDCOLLECTIVE ;  /* 0x000000000000791b */ /* 0x003fe20003800000 */
.L_x_10381:
        /* <DEDUP_REMOVED lines=11> */
.L_x_10382:
[----:B------:R-:W-:Y:S02]  /*15660*/  IMAD.MOV.U32 R13, RZ, RZ, R8 ;  /* 0x000000ffff0d7224 */ /* 0x000fe400078e0008 */
[----:B------:R-:W-:Y:S02]  /*15670*/  IMAD.MOV.U32 R12, RZ, RZ, 0x2 ;  /* 0x00000002ff0c7424 */ /* 0x000fe400078e00ff */
[----:B------:R-:W-:-:S07]  /*15680*/  IMAD.MOV.U32 R2, RZ, RZ, R14 ;  /* 0x000000ffff027224 */ /* 0x000fce00078e000e */
[----:B------:R-:W-:Y:S05]  /*15690*/  WARPSYNC.COLLECTIVE R15, `(.L_x_10383) ;  /* 0x000000000f087348 */ /* 0x000fea0003c00000 */
[----:B------:R0:W1:Y:S02]  /*156a0*/  SHFL.IDX P6, R14, R13, R12, R11 ;  /* 0x0000000c0d0e7389 */ /* 0x00006400000c000b */
[----:B01----:R-:W-:Y:S01]  /*156b0*/  ENDCOLLECTIVE ;  /* 0x000000000000791b */ /* 0x003fe20003800000 */
.L_x_10383:
        /* <DEDUP_REMOVED lines=11> */
.L_x_10384:
[----:B------:R-:W-:Y:S02]  /*15770*/  IMAD.MOV.U32 R13, RZ, RZ, R8 ;  /* 0x000000ffff0d7224 */ /* 0x000fe400078e0008 */
[----:B------:R-:W-:Y:S02]  /*15780*/  IMAD.MOV.U32 R12, RZ, RZ, 0x3 ;  /* 0x00000003ff0c7424 */ /* 0x000fe400078e00ff */
[----:B------:R-:W-:-:S07]  /*15790*/  IMAD.MOV.U32 R2, RZ, RZ, R14 ;  /* 0x000000ffff027224 */ /* 0x000fce00078e000e */
[----:B------:R-:W-:Y:S05]  /*157a0*/  WARPSYNC.COLLECTIVE R15, `(.L_x_10385) ;  /* 0x000000000f087348 */ /* 0x000fea0003c00000 */
[----:B------:R0:W1:Y:S02]  /*157b0*/  SHFL.IDX P6, R14, R13, R12, R11 ;  /* 0x0000000c0d0e7389 */ /* 0x00006400000c000b */
[----:B01----:R-:W-:Y:S01]  /*157c0*/  ENDCOLLECTIVE ;  /* 0x000000000000791b */ /* 0x003fe20003800000 */
.L_x_10385:
        /* <DEDUP_REMOVED lines=11> */
.L_x_10386:
[----:B------:R-:W-:Y:S02]  /*15880*/  IMAD.MOV.U32 R13, RZ, RZ, R8 ;  /* 0x000000ffff0d7224 */ /* 0x000fe400078e0008 */
[----:B------:R-:W-:Y:S02]  /*15890*/  IMAD.MOV.U32 R12, RZ, RZ, 0x4 ;  /* 0x00000004ff0c7424 */ /* 0x000fe400078e00ff */
[----:B------:R-:W-:-:S07]  /*158a0*/  IMAD.MOV.U32 R2, RZ, RZ, R14 ;  /* 0x000000ffff027224 */ /* 0x000fce00078e000e */
[----:B------:R-:W-:Y:S05]  /*158b0*/  WARPSYNC.COLLECTIVE R15, `(.L_x_10387) ;  /* 0x000000000f087348 */ /* 0x000fea0003c00000 */
[----:B------:R0:W1:Y:S02]  /*158c0*/  SHFL.IDX P6, R14, R13, R12, R11 ;  /* 0x0000000c0d0e7389 */ /* 0x00006400000c000b */
[----:B01----:R-:W-:Y:S01]  /*158d0*/  ENDCOLLECTIVE ;  /* 0x000000000000791b */ /* 0x003fe20003800000 */
.L_x_10387:
        /* <DEDUP_REMOVED lines=11> */
.L_x_10388:
[----:B------:R-:W-:Y:S02]  /*15990*/  IMAD.MOV.U32 R13, RZ, RZ, R8 ;  /* 0x000000ffff0d7224 */ /* 0x000fe400078e0008 */
[----:B------:R-:W-:Y:S02]  /*159a0*/  IMAD.MOV.U32 R12, RZ, RZ, 0x5 ;  /* 0x00000005ff0c7424 */ /* 0x000fe400078e00ff */
[----:B------:R-:W-:-:S07]  /*159b0*/  IMAD.MOV.U32 R2, RZ, RZ, R14 ;  /* 0x000000ffff027224 */ /* 0x000fce00078e000e */
[----:B------:R-:W-:Y:S05]  /*159c0*/  WARPSYNC.COLLECTIVE R15, `(.L_x_10389) ;  /* 0x000000000f087348 */ /* 0x000fea0003c00000 */
[----:B------:R0:W1:Y:S02]  /*159d0*/  SHFL.IDX P6, R14, R13, R12, R11 ;  /* 0x0000000c0d0e7389 */ /* 0x00006400000c000b */
[----:B01----:R-:W-:Y:S01]  /*159e0*/  ENDCOLLECTIVE ;  /* 0x000000000000791b */ /* 0x003fe20003800000 */
.L_x_10389:
        /* <DEDUP_REMOVED lines=11> */
.L_x_10390:
[----:B------:R-:W-:Y:S05]  /*15aa0*/  BRA `(.L_x_10391) ;  /* 0xffffffb400787947 */ /* 0x000fea000383ffff */
.L_x_10274:
[----:B---3--:R3:W4:Y:S02]  /*15ab0*/  SYNCS.PHASECHK.TRANS64.TRYWAIT P0, [R10+URZ+0x32460], R20 ;  /* 0x032460140a0075a7 */ /* 0x008724000800017f */
[----:B----4-:R-:W-:Y:S05]  /*15ac0*/  @!P0 NANOSLEEP.SYNCS 0x989680 ;  /* 0x009896800000895d */ /* 0x010fea0003900000 */
[----:B------:R-:W4:Y:S02]  /*15ad0*/  @!P0 SYNCS.PHASECHK.TRANS64 P0, [R10+URZ+0x32460], R20 ;  /* 0x032460140a0085a7 */ /* 0x000f24000800007f */
[----:B----4-:R-:W-:Y:S05]  /*15ae0*/  @!P0 BRA `(.L_x_10274) ;  /* 0xfffffffc00f08947 */ /* 0x010fea000383ffff */
[----:B------:R-:W-:Y:S05]  /*15af0*/  BRA `(.L_x_10392) ;  /* 0xffffffb400c47947 */ /* 0x000fea000383ffff */
.L_x_10275:
[----:B------:R-:W-:Y:S01]  /*15b00*/  BSSY B1, `(.L_x_10393) ;  /* 0x0000008000017945 */ /* 0x000fe20003800000 */
[----:B------:R-:W-:Y:S02]  /*15b10*/  IMAD.MOV.U32 R13, RZ, RZ, R25 ;  /* 0x000000ffff0d7224 */ /* 0x000fe400078e0019 */
[----:B------:R-:W-:Y:S02]  /*15b20*/  IMAD.MOV.U32 R12, RZ, RZ, RZ ;  /* 0x000000ffff0c7224 */ /* 0x000fe400078e00ff */
[----:B------:R-:W-:Y:S02]  /*15b30*/  IMAD.MOV.U32 R11, RZ, RZ, 0x181f ;  /* 0x0000181fff0b7424 */ /* 0x000fe400078e00ff */
[----:B------:R-:W-:-:S07]  /*15b40*/  IMAD.MOV.U32 R15, RZ, RZ, -0x1 ;  /* 0xffffffffff0f7424 */ /* 0x000fce00078e00ff */
[----:B--2---:R-:W-:Y:S05]  /*15b50*/  WARPSYNC.COLLECTIVE R15, `(.L_x_10394) ;  /* 0x000000000f087348 */ /* 0x004fea0003c00000 */
[----:B------:R0:W1:Y:S02]  /*15b60*/  SHFL.IDX P6, R14, R13, R12, R11 ;  /* 0x0000000c0d0e7389 */ /* 0x00006400000c000b */
[----:B012---:R-:W-:Y:S01]  /*15b70*/  ENDCOLLECTIVE ;  /* 0x000000000000791b */ /* 0x007fe20003800000 */
.L_x_10394:
[----:B------:R-:W-:Y:S05]  /*15b80*/  BSYNC B1 ;  /* 0x0000000000017941 */ /* 0x000fea0003800000 */
.L_x_10393:
        /* <DEDUP_REMOVED lines=9> */
.L_x_10395:
[----:B------:R-:W-:Y:S02]  /*15c20*/  IMAD.MOV.U32 R13, RZ, RZ, R25 ;  /* 0x000000ffff0d7224 */ /* 0x000fe400078e0019 */
[----:B------:R-:W-:Y:S01]  /*15c30*/  IMAD.MOV.U32 R12, RZ, RZ, 0x1 ;  /* 0x00000001ff0c7424 */ /* 0x000fe200078e00ff */
[----:B------:R-:W-:-:S13]  /*15c40*/  IADD3 R2, P0, R14, R0, RZ ;  /* 0x000000000e027210 */ /* 0x000fda0007f1e0ff */
[----:B------:R-:W-:Y:S05]  /*15c50*/  WARPSYNC.COLLECTIVE R15, `(.L_x_10396) ;  /* 0x000000000f087348 */ /* 0x000fea0003c00000 */
[----:B------:R0:W1:Y:S02]  /*15c60*/  SHFL.IDX P6, R14, R13, R12, R11 ;  /* 0x0000000c0d0e7389 */ /* 0x00006400000c000b */
[----:B01----:R-:W-:Y:S01]  /*15c70*/  ENDCOLLECTIVE ;  /* 0x000000000000791b */ /* 0x003fe20003800000 */
.L_x_10396:
        /* <DEDUP_REMOVED lines=13> */
.L_x_10397:
[----:B------:R-:W-:Y:S02]  /*15d50*/  IMAD.MOV.U32 R13, RZ, RZ, R25 ;  /* 0x000000ffff0d7224 */ /* 0x000fe400078e0019 */
[----:B------:R-:W-:Y:S01]  /*15d60*/  IMAD.MOV.U32 R12, RZ, RZ, 0x2 ;  /* 0x00000002ff0c7424 */ /* 0x000fe200078e00ff */
[----:B------:R-:W-:-:S13]  /*15d70*/  IADD3 R2, P0, R14, R0, RZ ;  /* 0x000000000e027210 */ /* 0x000fda0007f1e0ff */
[----:B------:R-:W-:Y:S05]  /*15d80*/  WARPSYNC.COLLECTIVE R15, `(.L_x_10398) ;  /* 0x000000000f087348 */ /* 0x000fea0003c00000 */
[----:B------:R0:W1:Y:S02]  /*15d90*/  SHFL.IDX P6, R14, R13, R12, R11 ;  /* 0x0000000c0d0e7389 */ /* 0x00006400000c000b */
[----:B01----:R-:W-:Y:S01]  /*15da0*/  ENDCOLLECTIVE ;  /* 0x000000000000791b */ /* 0x003fe20003800000 */
.L_x_10398:
        /* <DEDUP_REMOVED lines=13> */
.L_x_10399:
[----:B------:R-:W-:Y:S02]  /*15e80*/  IMAD.MOV.U32 R13, RZ, RZ, R25 ;  /* 0x000000ffff0d7224 */ /* 0x000fe400078e0019 */
[----:B------:R-:W-:Y:S02]  /*15e90*/  IMAD.MOV.U32 R12, RZ, RZ, 0x3 ;  /* 0x00000003ff0c7424 */ /* 0x000fe400078e00ff */
[----:B------:R-:W-:-:S07]  /*15ea0*/  IMAD.MOV.U32 R8, RZ, RZ, R14 ;  /* 0x000000ffff087224 */ /* 0x000fce00078e000e */
[----:B------:R-:W-:Y:S05]  /*15eb0*/  WARPSYNC.COLLECTIVE R15, `(.L_x_10400) ;  /* 0x000000000f087348 */ /* 0x000fea0003c00000 */
[----:B------:R0:W1:Y:S02]  /*15ec0*/  SHFL.IDX P6, R14, R13, R12, R11 ;  /* 0x0000000c0d0e7389 */ /* 0x00006400000c000b */
[----:B01----:R-:W-:Y:S01]  /*15ed0*/  ENDCOLLECTIVE ;  /* 0x000000000000791b */ /* 0x003fe20003800000 */
.L_x_10400:
        /* <DEDUP_REMOVED lines=9> */
[----:B------:R-:W-:-:S03]  /*15f70*/  MOV R5, R14 ;  /* 0x0000000e00057202 */ /* 0x000fc60000000f00 */
[----:B------:R0:W-:Y:S04]  /*15f80*/  LDGSTS.E.BYPASS.LTC128B.128 [R20+0xa400], desc[UR36][R2.64+0x180], !P1 ;  /* 0x0a40018002147fae */ /* 0x0001e8000c901d64 */
[----:B0-----:R-:W-:Y:S05]  /*15f90*/  WARPSYNC.COLLECTIVE R15, `(.L_x_10401) ;  /* 0x000000000f087348 */ /* 0x001fea0003c00000 */
[----:B------:R1:W2:Y:S02]  /*15fa0*/  SHFL.IDX P6, R14, R13, R12, R11 ;  /* 0x0000000c0d0e7389 */ /* 0x0002a400000c000b */
[----:B012---:R-:W-:Y:S01]  /*15fb0*/  ENDCOLLECTIVE ;  /* 0x000000000000791b */ /* 0x007fe20003800000 */
.L_x_10401:
[----:B------:R-:W-:Y:S02]  /*15fc0*/  IMAD.MOV.U32 R13, RZ, RZ, R25 ;  /* 0x000000ffff0d7224 */ /* 0x000fe400078e0019 */
[----:B------:R-:W-:Y:S01]  /*15fd0*/  IMAD.MOV.U32 R12, RZ, RZ, 0x4 ;  /* 0x00000004ff0c7424 */ /* 0x000fe200078e00ff */
[----:B------:R-:W-:-:S13]  /*15fe0*/  IADD3 R2, P0, R14, R0, RZ ;  /* 0x000000000e027210 */ /* 0x000fda0007f1e0ff */
[----:B------:R-:W-:Y:S05]  /*15ff0*/  WARPSYNC.COLLECTIVE R15, `(.L_x_10402) ;  /* 0x000000000f087348 */ /* 0x000fea0003c00000 */
[----:B------:R0:W1:Y:S02]  /*16000*/  SHFL.IDX P6, R14, R13, R12, R11 ;  /* 0x0000000c0d0e7389 */ /* 0x00006400000c000b */
[----:B01----:R-:W-:Y:S01]  /*16010*/  ENDCOLLECTIVE ;  /* 0x000000000000791b */ /* 0x003fe20003800000 */
.L_x_10402:
        /* <DEDUP_REMOVED lines=13> */
.L_x_10403:
[----:B------:R-:W-:Y:S02]  /*160f0*/  IMAD.MOV.U32 R13, RZ, RZ, R25 ;  /* 0x000000ffff0d7224 */ /* 0x000fe400078e0019 */
[----:B------:R-:W-:Y:S01]  /*16100*/  IMAD.MOV.U32 R12, RZ, RZ, 0x5 ;  /* 0x00000005ff0c7424 */ /* 0x000fe200078e00ff */
[----:B------:R-:W-:-:S13]  /*16110*/  IADD3 R2, P0, R14, R0, RZ ;  /* 0x000000000e027210 */ /* 0x000fda0007f1e0ff */
[----:B------:R-:W-:Y:S05]  /*16120*/  WARPSYNC.COLLECTIVE R15, `(.L_x_10404) ;  /* 0x000000000f087348 */ /* 0x000fea0003c00000 */
[----:B------:R0:W1:Y:S02]  /*16130*/  SHFL.IDX P6, R14, R13, R12, R11 ;  /* 0x0000000c0d0e7389 */ /* 0x00006400000c000b */
[----:B01----:R-:W-:Y:S01]  /*16140*/  ENDCOLLECTIVE ;  /* 0x000000000000791b */ /* 0x003fe20003800000 */
.L_x_10404:
        /* <DEDUP_REMOVED lines=13> */
.L_x_10405:
[----:B------:R-:W-:Y:S05]  /*16220*/  BRA `(.L_x_10406) ;  /* 0xffffffb400047947 */ /* 0x000fea000383ffff */
.L_x_10283:
        /* <DEDUP_REMOVED lines=8> */
.L_x_10408:
[----:B------:R-:W-:Y:S05]  /*162b0*/  BSYNC B0 ;  /* 0x0000000000007941 */ /* 0x000fea0003800000 */
.L_x_10407:
        /* <DEDUP_REMOVED lines=9> */
.L_x_10409:
        /* <DEDUP_REMOVED lines=24> */
.L_x_10410:
[----:B------:R-:W-:Y:S01]  /*164d0*/  IMAD.MOV.U32 R12, RZ, RZ, 0x2 ;  /* 0x00000002ff0c7424 */ /* 0x000fe200078e00ff */
[----:B------:R-:W-:-:S05]  /*164e0*/  SEL R14, R14, RZ, P1 ;  /* 0x000000ff0e0e7207 */ /* 0x000fca0000800000 */
[----:B------:R-:W-:-:S04]  /*164f0*/  IMAD.IADD R5, R13, 0x1, R14 ;  /* 0x000000010d057824 */ /* 0x000fc800078e020e */
[----:B------:R-:W-:-:S07]  /*16500*/  IMAD.MOV.U32 R13, RZ, RZ, R5 ;  /* 0x000000ffff0d7224 */ /* 0x000fce00078e0005 */
[----:B------:R-:W-:Y:S05]  /*16510*/  WARPSYNC.COLLECTIVE R15, `(.L_x_10411) ;  /* 0x000000000f087348 */ /* 0x000fea0003c00000 */
[----:B------:R0:W1:Y:S02]  /*16520*/  SHFL.UP P6, R14, R13, R12, R11 ;  /* 0x0400000c0d0e7389 */ /* 0x00006400000c000b */
[----:B01----:R-:W-:Y:S01]  /*16530*/  ENDCOLLECTIVE ;  /* 0x000000000000791b */ /* 0x003fe20003800000 */
.L_x_10411:
[----:B------:R-:W-:Y:S01]  /*16540*/  IMAD.MOV.U32 R12, RZ, RZ, 0x4 ;  /* 0x00000004ff0c7424 */ /* 0x000fe200078e00ff */
[----:B------:R-:W-:-:S05]  /*16550*/  SEL R2, R14, RZ, P2 ;  /* 0x000000ff0e027207 */ /* 0x000fca0001000000 */
[----:B------:R-:W-:-:S04]  /*16560*/  IMAD.IADD R2, R5, 0x1, R2 ;  /* 0x0000000105027824 */ /* 0x000fc800078e0202 */
[----:B------:R-:W-:-:S07]  /*16570*/  IMAD.MOV.U32 R13, RZ, RZ, R2 ;  /* 0x000000ffff0d7224 */ /* 0x000fce00078e0002 */
[----:B------:R-:W-:Y:S05]  /*16580*/  WARPSYNC.COLLECTIVE R15, `(.L_x_10412) ;  /* 0x000000000f087348 */ /* 0x000fea0003c00000 */
[----:B------:R0:W1:Y:S02]  /*16590*/  SHFL.UP P6, R14, R13, R12, R11 ;  /* 0x0400000c0d0e7389 */ /* 0x00006400000c000b */
[----:B01----:R-:W-:Y:S01]  /*165a0*/  ENDCOLLECTIVE ;  /* 0x000000000000791b */ /* 0x003fe20003800000 */
.L_x_10412:
[----:B------:R-:W-:Y:S01]  /*165b0*/  IMAD.MOV.U32 R12, RZ, RZ, 0x8 ;  /* 0x00000008ff0c7424 */ /* 0x000fe200078e00ff */
[----:B------:R-:W-:-:S05]  /*165c0*/  SEL R3, R14, RZ, P3 ;  /* 0x000000ff0e037207 */ /* 0x000fca0001800000 */
[----:B------:R-:W-:-:S04]  /*165d0*/  IMAD.IADD R3, R2, 0x1, R3 ;  /* 0x0000000102037824 */ /* 0x000fc800078e0203 */
[----:B------:R-:W-:-:S07]  /*165e0*/  IMAD.MOV.U32 R13, RZ, RZ, R3 ;  /* 0x000000ffff0d7224 */ /* 0x000fce00078e0003 */
[----:B------:R-:W-:Y:S05]  /*165f0*/  WARPSYNC.COLLECTIVE R15, `(.L_x_10413) ;  /* 0x000000000f087348 */ /* 0x000fea0003c00000 */
[----:B------:R0:W1:Y:S02]  /*16600*/  SHFL.UP P6, R14, R13, R12, R11 ;  /* 0x0400000c0d0e7389 */ /* 0x00006400000c000b */
[----:B01----:R-:W-:Y:S01]  /*16610*/  ENDCOLLECTIVE ;  /* 0x000000000000791b */ /* 0x003fe20003800000 */
.L_x_10413:
[----:B------:R-:W-:Y:S01]  /*16620*/  IMAD.MOV.U32 R12, RZ, RZ, 0x10 ;  /* 0x00000010ff0c7424 */ /* 0x000fe200078e00ff */
[----:B------:R-:W-:-:S05]  /*16630*/  SEL R14, R14, RZ, P4 ;  /* 0x000000ff0e0e7207 */ /* 0x000fca0002000000 */
[----:B------:R-:W-:-:S04]  /*16640*/  IMAD.IADD R5, R3, 0x1, R14 ;  /* 0x0000000103057824 */ /* 0x000fc800078e020e */
[----:B------:R-:W-:-:S07]  /*16650*/  IMAD.MOV.U32 R13, RZ, RZ, R5 ;  /* 0x000000ffff0d7224 */ /* 0x000fce00078e0005 */
[----:B------:R-:W-:Y:S05]  /*16660*/  WARPSYNC.COLLECTIVE R15, `(.L_x_10414) ;  /* 0x000000000f087348 */ /* 0x000fea0003c00000 */
[----:B------:R0:W1:Y:S02]  /*16670*/  SHFL.UP P6, R14, R13, R12, R11 ;  /* 0x0400000c0d0e7389 */ /* 0x00006400000c000b */
[----:B01----:R-:W-:Y:S01]  /*16680*/  ENDCOLLECTIVE ;  /* 0x000000000000791b */ /* 0x003fe20003800000 */
.L_x_10414:
        /* <DEDUP_REMOVED lines=8> */
.L_x_10415:
[----:B------:R-:W-:Y:S05]  /*16710*/  BRA `(.L_x_10416) ;  /* 0xffffffb400607947 */ /* 0x000fea000383ffff */
.L_x_10286:
[----:B------:R-:W-:Y:S01]  /*16720*/  BSSY B0, `(.L_x_10417) ;  /* 0x0000007000007945 */ /* 0x000fe20003800000 */
[----:B------:R-:W-:Y:S02]  /*16730*/  IMAD.MOV.U32 R12, RZ, RZ, 0x1 ;  /* 0x00000001ff0c7424 */ /* 0x000fe400078e00ff */
[----:B------:R-:W-:Y:S02]  /*16740*/  IMAD.MOV.U32 R11, RZ, RZ, RZ ;  /* 0x000000ffff0b7224 */ /* 0x000fe400078e00ff */
[----:B------:R-:W-:-:S07]  /*16750*/  IMAD.MOV.U32 R15, RZ, RZ, -0x1 ;  /* 0xffffffffff0f7424 */ /* 0x000fce00078e00ff */
[----:B-12---:R-:W-:Y:S05]  /*16760*/  WARPSYNC.COLLECTIVE R15, `(.L_x_10418) ;  /* 0x000000000f087348 */ /* 0x006fea0003c00000 */
[----:B------:R0:W3:Y:S02]  /*16770*/  SHFL.UP P6, R14, R13, R12, R11 ;  /* 0x0400000c0d0e7389 */ /* 0x0000e400000c000b */
[----:B0123--:R-:W-:Y:S01]  /*16780*/  ENDCOLLECTIVE ;  /* 0x000000000000791b */ /* 0x00ffe20003800000 */
.L_x_10418:
[----:B------:R-:W-:Y:S05]  /*16790*/  BSYNC B0 ;  /* 0x0000000000007941 */ /* 0x000fea0003800000 */
.L_x_10417:
        /* <DEDUP_REMOVED lines=8> */
.L_x_10419:
[----:B------:R-:W-:Y:S01]  /*16820*/  IMAD.MOV.U32 R12, RZ, RZ, 0x4 ;  /* 0x00000004ff0c7424 */ /* 0x000fe200078e00ff */
[----:B------:R-:W-:-:S05]  /*16830*/  SEL R2, R14, RZ, P2 ;  /* 0x000000ff0e027207 */ /* 0x000fca0001000000 */
[----:B------:R-:W-:-:S04]  /*16840*/  IMAD.IADD R2, R13, 0x1, R2 ;  /* 0x000000010d027824 */ /* 0x000fc800078e0202 */
[----:B------:R-:W-:-:S07]  /*16850*/  IMAD.MOV.U32 R13, RZ, RZ, R2 ;  /* 0x000000ffff0d7224 */ /* 0x000fce00078e0002 */
[----:B------:R-:W-:Y:S05]  /*16860*/  WARPSYNC.COLLECTIVE R15, `(.L_x_10420) ;  /* 0x000000000f087348 */ /* 0x000fea0003c00000 */
[----:B------:R0:W1:Y:S02]  /*16870*/  SHFL.UP P6, R14, R13, R12, R11 ;  /* 0x0400000c0d0e7389 */ /* 0x00006400000c000b */
[----:B01----:R-:W-:Y:S01]  /*16880*/  ENDCOLLECTIVE ;  /* 0x000000000000791b */ /* 0x003fe20003800000 */
.L_x_10420:
[----:B------:R-:W-:Y:S01]  /*16890*/  IMAD.MOV.U32 R12, RZ, RZ, 0x8 ;  /* 0x00000008ff0c7424 */ /* 0x000fe200078e00ff */
[----:B------:R-:W-:-:S05]  /*168a0*/  SEL R3, R14, RZ, P3 ;  /* 0x000000ff0e037207 */ /* 0x000fca0001800000 */
[----:B------:R-:W-:-:S04]  /*168b0*/  IMAD.IADD R3, R2, 0x1, R3 ;  /* 0x0000000102037824 */ /* 0x000fc800078e0203 */
[----:B------:R-:W-:-:S07]  /*168c0*/  IMAD.MOV.U32 R13, RZ, RZ, R3 ;  /* 0x000000ffff0d7224 */ /* 0x000fce00078e0003 */
[----:B------:R-:W-:Y:S05]  /*168d0*/  WARPSYNC.COLLECTIVE R15, `(.L_x_10421) ;  /* 0x000000000f087348 */ /* 0x000fea0003c00000 */
[----:B------:R0:W1:Y:S02]  /*168e0*/  SHFL.UP P6, R14, R13, R12, R11 ;  /* 0x0400000c0d0e7389 */ /* 0x00006400000c000b */
[----:B01----:R-:W-:Y:S01]  /*168f0*/  ENDCOLLECTIVE ;  /* 0x000000000000791b */ /* 0x003fe20003800000 */
.L_x_10421:
[----:B------:R-:W-:Y:S01]  /*16900*/  IMAD.MOV.U32 R12, RZ, RZ, 0x10 ;  /* 0x00000010ff0c7424 */ /* 0x000fe200078e00ff */
[----:B------:R-:W-:-:S05]  /*16910*/  SEL R14, R14, RZ, P4 ;  /* 0x000000ff0e0e7207 */ /* 0x000fca0002000000 */
[----:B------:R-:W-:-:S04]  /*16920*/  IMAD.IADD R5, R3, 0x1, R14 ;  /* 0x0000000103057824 */ /* 0x000fc800078e020e */
[----:B------:R-:W-:-:S07]  /*16930*/  IMAD.MOV.U32 R13, RZ, RZ, R5 ;  /* 0x000000ffff0d7224 */ /* 0x000fce00078e0005 */
[----:B------:R-:W-:Y:S05]  /*16940*/  WARPSYNC.COLLECTIVE R15, `(.L_x_10422) ;  /* 0x000000000f087348 */ /* 0x000fea0003c00000 */
[----:B------:R0:W1:Y:S02]  /*16950*/  SHFL.UP P6, R14, R13, R12, R11 ;  /* 0x0400000c0d0e7389 */ /* 0x00006400000c000b */
[----:B01----:R-:W-:Y:S01]  /*16960*/  ENDCOLLECTIVE ;  /* 0x000000000000791b */ /* 0x003fe20003800000 */
.L_x_10422:
        /* <DEDUP_REMOVED lines=8> */
.L_x_10423:
[----:B------:R-:W-:Y:S05]  /*169f0*/  BRA `(.L_x_10424) ;  /* 0xffffffb4004c7947 */ /* 0x000fea000383ffff */
.L_x_10288:
[----:B------:R-:W-:Y:S01]  /*16a00*/  BSSY B0, `(.L_x_10425) ;  /* 0x0000006000007945 */ /* 0x000fe20003800000 */
[----:B------:R-:W-:Y:S01]  /*16a10*/  PLOP3.LUT P6, PT, P6, PT, PT, 0x8, 0x0 ;  /* 0x000000000000781c */ /* 0x000fe200037ce170 */
[----:B------:R-:W-:-:S12]  /*16a20*/  IMAD.MOV.U32 R15, RZ, RZ, -0x1 ;  /* 0xffffffffff0f7424 */ /* 0x000fd800078e00ff */
[----:B012---:R-:W-:Y:S05]  /*16a30*/  WARPSYNC.COLLECTIVE R15, `(.L_x_10426) ;  /* 0x000000000f087348 */ /* 0x007fea0003c00000 */
[----:B------:R-:W-:Y:S01]  /*16a40*/  VOTE.ANY R14, PT, P6 ;  /* 0x00000000000e7806 */ /* 0x000fe200030e0100 */
[----:B012---:R-:W-:Y:S06]  /*16a50*/  ENDCOLLECTIVE ;  /* 0x000000000000791b */ /* 0x007fec0003800000 */
.L_x_10426:
[----:B------:R-:W-:Y:S05]  /*16a60*/  BSYNC B0 ;  /* 0x0000000000007941 */ /* 0x000fea0003800000 */
.L_x_10425:
        /* <DEDUP_REMOVED lines=9> */
.L_x_10427:
[----:B------:R-:W-:Y:S02]  /*16b00*/  IMAD.MOV.U32 R13, RZ, RZ, R4 ;  /* 0x000000ffff0d7224 */ /* 0x000fe400078e0004 */
[----:B------:R-:W-:-:S07]  /*16b10*/  IMAD.MOV.U32 R7, RZ, RZ, R14 ;  /* 0x000000ffff077224 */ /* 0x000fce00078e000e */
[----:B------:R-:W-:Y:S05]  /*16b20*/  WARPSYNC.COLLECTIVE R15, `(.L_x_10428) ;  /* 0x000000000f087348 */ /* 0x000fea0003c00000 */
[----:B------:R0:W1:Y:S02]  /*16b30*/  SHFL.IDX P6, R14, R13, R12, R11 ;  /* 0x0000000c0d0e7389 */ /* 0x00006400000c000b */
[----:B01----:R-:W-:Y:S01]  /*16b40*/  ENDCOLLECTIVE ;  /* 0x000000000000791b */ /* 0x003fe20003800000 */
.L_x_10428:
[----:B------:R-:W-:Y:S01]  /*16b50*/  IMAD.MOV.U32 R4, RZ, RZ, R14 ;  /* 0x000000ffff047224 */ /* 0x000fe200078e000e */
[----:B------:R-:W-:Y:S06]  /*16b60*/  BRA `(.L_x_10429) ;  /* 0xffffffb4002c7947 */ /* 0x000fec000383ffff */
.L_x_10290:
[----:B------:R-:W-:Y:S01]  /*16b70*/  BSSY B0, `(.L_x_10430) ;  /* 0x0000007000007945 */ /* 0x000fe20003800000 */
[----:B------:R-:W-:Y:S02]  /*16b80*/  IMAD.MOV.U32 R13, RZ, RZ, R2 ;  /* 0x000000ffff0d7224 */ /* 0x000fe400078e0002 */
[----:B------:R-:W-:Y:S02]  /*16b90*/  IMAD.MOV.U32 R11, RZ, RZ, 0x1f ;  /* 0x0000001fff0b7424 */ /* 0x000fe400078e00ff */
[----:B------:R-:W-:-:S07]  /*16ba0*/  IMAD.MOV.U32 R15, RZ, RZ, -0x1 ;  /* 0xffffffffff0f7424 */ /* 0x000fce00078e00ff */
[----:B01234-:R-:W-:Y:S05]  /*16bb0*/  WARPSYNC.COLLECTIVE R15, `(.L_x_10431) ;  /* 0x000000000f087348 */ /* 0x01ffea0003c00000 */
[----:B------:R0:W0:Y:S02]  /*16bc0*/  SHFL.IDX P6, R14, R13, R12, R11 ;  /* 0x0000000c0d0e7389 */ /* 0x00002400000c000b */
[----:B01234-:R-:W-:Y:S01]  /*16bd0*/  ENDCOLLECTIVE ;  /* 0x000000000000791b */ /* 0x01ffe20003800000 */
.L_x_10431:
[----:B------:R-:W-:Y:S05]  /*16be0*/  BSYNC B0 ;  /* 0x0000000000007941 */ /* 0x000fea0003800000 */
.L_x_10430:
[----:B------:R-:W-:Y:S01]  /*16bf0*/  IMAD.MOV.U32 R6, RZ, RZ, R14 ;  /* 0x000000ffff067224 */ /* 0x000fe200078e000e */
[----:B------:R-:W-:Y:S06]  /*16c00*/  BRA `(.L_x_10289) ;  /* 0xffffffb4001c7947 */ /* 0x000fec000383ffff */
.L_x_10294:
[----:B-1----:R1:W3:Y:S02]  /*16c10*/  SYNCS.PHASECHK.TRANS64.TRYWAIT P0, [R5+URZ+0x32420], R0 ;  /* 0x03242000050075a7 */ /* 0x0022e4000800017f */
[----:B---3--:R-:W-:Y:S05]  /*16c20*/  @!P0 NANOSLEEP.SYNCS 0x989680 ;  /* 0x009896800000895d */ /* 0x008fea0003900000 */
[----:B------:R-:W3:Y:S02]  /*16c30*/  @!P0 SYNCS.PHASECHK.TRANS64 P0, [R5+URZ+0x32420], R0 ;  /* 0x03242000050085a7 */ /* 0x000ee4000800007f */
[----:B---3--:R-:W-:Y:S05]  /*16c40*/  @!P0 BRA `(.L_x_10294) ;  /* 0xfffffffc00f08947 */ /* 0x008fea000383ffff */
[----:B------:R-:W-:Y:S05]  /*16c50*/  BRA `(.L_x_10432) ;  /* 0xffffffb800747947 */ /* 0x000fea000383ffff */
.L_x_10295:
        /* <DEDUP_REMOVED lines=8> */
[----:B012-4-:R-:W-:Y:S05]  /*16ce0*/  WARPSYNC.COLLECTIVE R15, `(.L_x_10434) ;  /* 0x000000000f087348 */ /* 0x017fea0003c00000 */
[----:B------:R3:W0:Y:S02]  /*16cf0*/  SHFL.IDX P6, R14, R13, R12, R11 ;  /* 0x0000000c0d0e7389 */ /* 0x00062400000c000b */
[----:B01234-:R-:W-:Y:S01]  /*16d00*/  ENDCOLLECTIVE ;  /* 0x000000000000791b */ /* 0x01ffe20003800000 */
.L_x_10434:
[----:B------:R-:W-:Y:S05]  /*16d10*/  BSYNC B0 ;  /* 0x0000000000007941 */ /* 0x000fea0003800000 */
.L_x_10433:
[----:B------:R-:W-:Y:S05]  /*16d20*/  BRA `(.L_x_10435) ;  /* 0xffffffb8005c7947 */ /* 0x000fea000383ffff */
.L_x_10298:
[----:B------:R-:W-:Y:S01]  /*16d30*/  BSSY B1, `(.L_x_10436) ;  /* 0x0000006000017945 */ /* 0x000fe20003800000 */
[----:B------:R-:W-:-:S07]  /*16d40*/  IMAD.MOV.U32 R15, RZ, RZ, -0x1 ;  /* 0xffffffffff0f7424 */ /* 0x000fce00078e00ff */
[----:B012-4-:R-:W-:Y:S05]  /*16d50*/  WARPSYNC.COLLECTIVE R15, `(.L_x_10437) ;  /* 0x000000000f0c7348 */ /* 0x017fea0003c00000 */
[----:B------:R-:W-:Y:S02]  /*16d60*/  ELECT P6, UR62, PT ;  /* 0x00000000003e782f */ /* 0x000fe400038c0000 */
[----:B------:R-:W-:Y:S01]  /*16d70*/  MOV R14, UR62 ;  /* 0x0000003e000e7c02 */ /* 0x000fe20008000f00 */
[----:B012-4-:R-:W-:Y:S10]  /*16d80*/  ENDCOLLECTIVE ;  /* 0x000000000000791b */ /* 0x017ff40003800000 */
.L_x_10437:
[----:B------:R-:W-:Y:S05]  /*16d90*/  BSYNC B1 ;  /* 0x0000000000017941 */ /* 0x000fea0003800000 */
.L_x_10436:
[----:B------:R-:W-:Y:S05]  /*16da0*/  BRA `(.L_x_10438) ;  /* 0xffffffb800547947 */ /* 0x000fea000383ffff */
.L_x_10300:
[----:B-1----:R1:W3:Y:S02]  /*16db0*/  SYNCS.PHASECHK.TRANS64.TRYWAIT P1, [R3+URZ+0x32440], R2 ;  /* 0x03244002030075a7 */ /* 0x0022e4000802017f */
[----:B---3--:R-:W-:Y:S05]  /*16dc0*/  @!P1 NANOSLEEP.SYNCS 0x989680 ;  /* 0x009896800000995d */ /* 0x008fea0003900000 */
[----:B------:R-:W3:Y:S02]  /*16dd0*/  @!P1 SYNCS.PHASECHK.TRANS64 P1, [R3+URZ+0x32440], R2 ;  /* 0x03244002030095a7 */ /* 0x000ee4000802007f */
[----:B---3--:R-:W-:Y:S05]  /*16de0*/  @!P1 BRA `(.L_x_10300) ;  /* 0xfffffffc00f09947 */ /* 0x008fea000383ffff */
[----:B------:R-:W-:Y:S05]  /*16df0*/  BRA `(.L_x_10439) ;  /* 0xffffffb8007c7947 */ /* 0x000fea000383ffff */
.L_x_10302:
[----:B---3--:R3:W0:Y:S02]  /*16e00*/  SYNCS.PHASECHK.TRANS64.TRYWAIT P1, [R5+URZ+0x32440], R0 ;  /* 0x03244000050075a7 */ /* 0x008624000802017f */
[----:B0-----:R-:W-:Y:S05]  /*16e10*/  @!P1 NANOSLEEP.SYNCS 0x989680 ;  /* 0x009896800000995d */ /* 0x001fea0003900000 */
[----:B------:R-:W0:Y:S02]  /*16e20*/  @!P1 SYNCS.PHASECHK.TRANS64 P1, [R5+URZ+0x32440], R0 ;  /* 0x03244000050095a7 */ /* 0x000e24000802007f */
[----:B0-----:R-:W-:Y:S05]  /*16e30*/  @!P1 BRA `(.L_x_10302) ;  /* 0xfffffffc00f09947 */ /* 0x001fea000383ffff */
[----:B------:R-:W-:Y:S05]  /*16e40*/  BRA `(.L_x_10440) ;  /* 0xffffffb800887947 */ /* 0x000fea000383ffff */
.L_x_10304:
[----:B------:R0:W0:Y:S02]  /*16e50*/  SYNCS.PHASECHK.TRANS64.TRYWAIT P1, [R3+URZ+0x32460], R2 ;  /* 0x03246002030075a7 */ /* 0x000024000802017f */
[----:B0-----:R-:W-:Y:S05]  /*16e60*/  @!P1 NANOSLEEP.SYNCS 0x989680 ;  /* 0x009896800000995d */ /* 0x001fea0003900000 */
[----:B------:R-:W0:Y:S02]  /*16e70*/  @!P1 SYNCS.PHASECHK.TRANS64 P1, [R3+URZ+0x32460], R2 ;  /* 0x03246002030095a7 */ /* 0x000e24000802007f */
[----:B0-----:R-:W-:Y:S05]  /*16e80*/  @!P1 BRA `(.L_x_10304) ;  /* 0xfffffffc00f09947 */ /* 0x001fea000383ffff */
[----:B------:R-:W-:Y:S05]  /*16e90*/  BRA `(.L_x_10441) ;  /* 0xffffffb800847947 */ /* 0x000fea000383ffff */
.L_x_10442:
        /* <DEDUP_REMOVED lines=14> */
.L_x_15767:


//--------------------- .text._ZN7cutlass13device_kernelIN5flash11enable_sm90INS1_16FlashAttnFwdSm90INS1_25CollectiveMainloopFwdSm90ILi2EN4cute5tupleIJNS5_1CILi1EEES8_S8_EEENS6_IJNS7_ILi128EEENS7_ILi96EEENS7_ILi64EEEEEELi256ENS_10bfloat16_tEfNS_4arch4Sm90ELb0ELb0ELb1ELb1ELb1ELb1ELb1ELb1ELb0ELb1ELb1ELb0EEENS1_21CollectiveEpilogueFwdINS6_IJSA_NS7_ILi256EEESB_EEES9_SE_SG_Li256ELb1ELb1ELb1ELb0EEENS1_36VarlenDynamicPersistentTileSchedulerILi128ELi96ELi256ELi128ELb1ELb1ELb1ELb0ELb1ELb1EEEEEEEEEvNT_6ParamsE --------------------------
	.section	.text._ZN7cutlass13device_kernelIN5flash11enable_sm90INS1_16FlashAttnFwdSm90INS1_25CollectiveMainloopFwdSm90ILi2EN4cute5tupleIJNS5_1CILi1EEES8_S8_EEENS6_IJNS7_ILi128EEENS7_ILi96EEENS7_ILi64EEEEEELi256ENS_10bfloat16_tEfNS_4arch4Sm90ELb0ELb0ELb1ELb1ELb1ELb1ELb1ELb1ELb0ELb1ELb1ELb0EEENS1_21CollectiveEpilogueFwdINS6_IJSA_NS7_ILi256EEESB_EEES9_SE_SG_Li256ELb1ELb1ELb1ELb0EEENS1_36VarlenDynamicPersistentTileSchedulerILi128ELi96ELi256ELi128ELb1ELb1ELb1ELb0ELb1ELb1EEEEEEEEEvNT_6ParamsE,"ax",@progbits
	.align	128
.text._ZN7cutlass13device_kernelIN5flash11enable_sm90INS1_16FlashAttnFwdSm90INS1_25CollectiveMainloopFwdSm90ILi2EN4cute5tupleIJNS5_1CILi1EEES8_S8_EEENS6_IJNS7_ILi128EEENS7_ILi96EEENS7_ILi64EEEEEELi256ENS_10bfloat16_tEfNS_4arch4Sm90ELb0ELb0ELb1ELb1ELb1ELb1ELb1ELb1ELb0ELb1ELb1ELb0EEENS1_21CollectiveEpilogueFwdINS6_IJSA_NS7_ILi256EEESB_EEES9_SE_SG_Li256ELb1ELb1ELb1ELb0EEENS1_36VarlenDynamicPersistentTileSchedulerILi128ELi96ELi256ELi128ELb1ELb1ELb1ELb0ELb1ELb1EEEEEEEEEvNT_6ParamsE:
        .type           _ZN7cutlass13device_kernelIN5flash11enable_sm90INS1_16FlashAttnFwdSm90INS1_25CollectiveMainloopFwdSm90ILi2EN4cute5tupleIJNS5_1CILi1EEES8_S8_EEENS6_IJNS7_ILi128EEENS7_ILi96EEENS7_ILi64EEEEEELi256ENS_10bfloat16_tEfNS_4arch4Sm90ELb0ELb0ELb1ELb1ELb1ELb1ELb1ELb1ELb0ELb1ELb1ELb0EEENS1_21CollectiveEpilogueFwdINS6_IJSA_NS7_ILi256EEESB_EEES9_SE_SG_Li256ELb1ELb1ELb1ELb0EEENS1_36VarlenDynamicPersistentTileSchedulerILi128ELi96ELi256ELi128ELb1ELb1ELb1ELb0ELb1ELb1EEEEEEEEEvNT_6ParamsE,@function
        .size           _ZN7cutlass13device_kernelIN5flash11enable_sm90INS1_16FlashAttnFwdSm90INS1_25CollectiveMainloopFwdSm90ILi2EN4cute5tupleIJNS5_1CILi1EEES8_S8_EEENS6_IJNS7_ILi128EEENS7_ILi96EEENS7_ILi64EEEEEELi256ENS_10bfloat16_tEfNS_4arch4Sm90ELb0ELb0ELb1ELb1ELb1ELb1ELb1ELb1ELb0ELb1ELb1ELb0EEENS1_21CollectiveEpilogueFwdINS6_IJSA_NS7_ILi256EEESB_EEES9_SE_SG_Li256ELb1ELb1ELb1ELb0EEENS1_36VarlenDynamicPersistentTileSchedulerILi128ELi96ELi256ELi128ELb1ELb1ELb1ELb0ELb1ELb1EEEEEEEEEvNT_6ParamsE,(.L_x_15768 - _ZN7cutlass13device_kernelIN5flash11enable_sm90INS1_16FlashAttnFwdSm90INS1_25CollectiveMainloopFwdSm90ILi2EN4cute5tupleIJNS5_1CILi1EEES8_S8_EEENS6_IJNS7_ILi128EEENS7_ILi96EEENS7_ILi64EEEEEELi256ENS_10bfloat16_tEfNS_4arch4Sm90ELb0ELb0ELb1ELb1ELb1ELb1ELb1ELb1ELb0ELb1ELb1ELb0EEENS1_21CollectiveEpilogueFwdINS6_IJSA_NS7_ILi256EEESB_EEES9_SE_SG_Li256ELb1ELb1ELb1ELb0EEENS1_36VarlenDynamicPersistentTileSchedulerILi128ELi96ELi256ELi128ELb1ELb1ELb1ELb0ELb1ELb1EEEEEEEEEvNT_6ParamsE)
        .other          _ZN7cutlass13device_kernelIN5flash11enable_sm90INS1_16FlashAttnFwdSm90INS1_25CollectiveMainloopFwdSm90ILi2EN4cute5tupleIJNS5_1CILi1EEES8_S8_EEENS6_IJNS7_ILi128EEENS7_ILi96EEENS7_ILi64EEEEEELi256ENS_10bfloat16_tEfNS_4arch4Sm90ELb0ELb0ELb1ELb1ELb1ELb1ELb1ELb1ELb0ELb1ELb1ELb0EEENS1_21CollectiveEpilogueFwdINS6_IJSA_NS7_ILi256EEESB_EEES9_SE_SG_Li256ELb1ELb1ELb1ELb0EEENS1_36VarlenDynamicPersistentTileSchedulerILi128ELi96ELi256ELi128ELb1ELb1ELb1ELb0ELb1ELb1EEEEEEEEEvNT_6ParamsE,@"STO_CUDA_ENTRY STV_DEFAULT"
_ZN7cutlass13device_kernelIN5flash11enable_sm90INS1_16FlashAttnFwdSm90INS1_25CollectiveMainloopFwdSm90ILi2EN4cute5tupleIJNS5_1CILi1EEES8_S8_EEENS6_IJNS7_ILi128EEENS7_ILi96EEENS7_ILi64EEEEEELi256ENS_10bfloat16_tEfNS_4arch4Sm90ELb0ELb0ELb1ELb1ELb1ELb1ELb1ELb1ELb0ELb1ELb1ELb0EEENS1_21CollectiveEpilogueFwdINS6_IJSA_NS7_ILi256EEESB_EEES9_SE_SG_Li256ELb1ELb1ELb1ELb0EEENS1_36VarlenDynamicPersistentTileSchedulerILi128ELi96ELi256ELi128ELb1ELb1ELb1ELb0ELb1ELb1EEEEEEEEEvNT_6ParamsE:
        /* <DEDUP_REMOVED lines=17> */
.L_x_10444:
[----:B------:R-:W-:Y:S05]  /*0110*/  BSYNC B0 ;  /* 0x0000000000007941 */ /* 0x000fea0003800000 */
.L_x_10443:
[----:B------:R-:W-:Y:S01]  /*0120*/  VOTEU.ANY UP0, P0 ;  /* 0x00000000003f7886 */ /* 0x000fe20000000100 */
[----:B------:R-:W0:Y:S01]  /*0130*/  SHFL.IDX PT, R3, R2, RZ, 0x1f ;  /* 0x00001fff02037589 */ /* 0x000e2200000e0000 */
[----:B------:R-:W-:Y:S01]  /*0140*/  UMOV UR4, 0x80 ;  /* 0x0000008000047882 */ /* 0x000fe20000000000 */
[----:B------:R-:W-:Y:S01]  /*0150*/  UMOV UR7, 0x100 ;  /* 0x0000010000077882 */ /* 0x000fe20000000000 */
[----:B------:R-:W-:Y:S01]  /*0160*/  VOTEU.ANY UP1, P0 ;  /* 0x00000000003f7886 */ /* 0x000fe20000020100 */
[----:B------:R-:W1:Y:S01]  /*0170*/  @UP0 S2UR UR8, SR_CgaCtaId ;  /* 0x00000000000809c3 */ /* 0x000e620000008800 */
[----:B------:R-:W-:Y:S01]  /*0180*/  @UP0 UMOV UR6, 0x400 ;  /* 0x0000040000060882 */ /* 0x000fe20000000000 */
[----:B------:R-:W-:-:S04]  /*0190*/  @UP0 UIADD3 UR4, -UR4, 0x100000, URZ ;  /* 0x0010000004040890 */ /* 0x000fc8000fffe13f */
[----:B------:R-:W-:Y:S02]  /*01a0*/  @UP0 USHF.L.U32 UR5, UR4, 0xb, URZ ;  /* 0x0000000b04050899 */ /* 0x000fe4000800063f */
[----:B------:R-:W-:Y:S01]  /*01b0*/  @UP0 USHF.L.U32 UR4, UR4, 0x1, URZ ;  /* 0x0000000104040899 */ /* 0x000fe2000800063f */
[----:B------:R-:W-:Y:S01]  /*01c0*/  SHF.R.U32.HI R4, RZ, 0x7, R0 ;  /* 0x00000007ff047819 */ /* 0x000fe20000011600 */
[----:B------:R-:W-:Y:S01]  /*01d0*/  VOTEU.ANY UP2, P0 ;  /* 0x00000000003f7886 */ /* 0x000fe20000040100 */
[----:B0-----:R-:W-:-:S03]  /*01e0*/  ISETP.NE.AND P1, PT, R3, RZ, PT ;  /* 0x000000ff0300720c */ /* 0x001fc60003f25270 */
[----:B------:R0:W2:Y:S01]  /*01f0*/  SHFL.IDX PT, R3, R4, RZ, 0x1f ;  /* 0x00001fff04037589 */ /* 0x0000a200000e0000 */
[----:B-1----:R-:W-:Y:S02]  /*0200*/  @UP0 ULEA UR8, UR8, UR6, 0x18 ;  /* 0x0000000608080291 */ /* 0x002fe4000f8ec03f */
[----:B------:R-:W-:-:S04]  /*0210*/  @UP0 UIADD3 UR6, -UR7, 0x100000, URZ ;  /* 0x0010000007060890 */ /* 0x000fc8000fffe13f */
[----:B------:R-:W-:Y:S02]  /*0220*/  @UP0 USHF.L.U32 UR7, UR6, 0xb, URZ ;  /* 0x0000000b06070899 */ /* 0x000fe4000800063f */
[----:B------:R-:W-:Y:S01]  /*0230*/  @UP0 USHF.L.U32 UR6, UR6, 0x1, URZ ;  /* 0x0000000106060899 */ /* 0x000fe2000800063f */
[----:B------:R-:W-:Y:S01]  /*0240*/  VOTEU.ANY UP0, P0 ;  /* 0x00000000003f7886 */ /* 0x000fe20000000100 */
[----:B------:R-:W1:Y:S04]  /*0250*/  FENCE.VIEW.ASYNC.S ;  /* 0x00000000000073c6 */ /* 0x000e680000000000 */
[----:B-1----:R0:W1:Y:S01]  /*0260*/  @UP0 SYNCS.EXCH.64 URZ, [UR8+0x32400], UR4 ;  /* 0x03240004083f05b2 */ /* 0x0020620008000100 */
[----:B------:R0:W3:Y:S05]  /*0270*/  @UP1 SYNCS.EXCH.64 URZ, [UR8+0x32410], UR4 ;  /* 0x03241004083f15b2 */ /* 0x0000ea0008000100 */
[----:B------:R0:W4:Y:S02]  /*0280*/  @UP2 SYNCS.EXCH.64 URZ, [UR8+0x32420], UR6 ;  /* 0x03242006083f25b2 */ /* 0x0001240008000100 */
        /* <DEDUP_REMOVED lines=19> */
.L_x_10445:
        /* <DEDUP_REMOVED lines=22> */
.L_x_10446:
        /* <DEDUP_REMOVED lines=18> */
.L_x_10447:
        /* <DEDUP_REMOVED lines=22> */
.L_x_10448:
        /* <DEDUP_REMOVED lines=22> */
.L_x_10449:
[----:B--2---:R-:W-:Y:S01]  /*0900*/  ISETP.NE.AND P0, PT, R3, RZ, PT ;  /* 0x000000ff0300720c */ /* 0x004fe20003f05270 */
[----:B------:R-:W-:Y:S01]  /*0910*/  IMAD.MOV.U32 R3, RZ, RZ, 0x1 ;  /* 0x00000001ff037424 */ /* 0x000fe200078e00ff */
[----:B------:R-:W-:Y:S01]  /*0920*/  NOP ;  /* 0x0000000000007918 */ /* 0x000fe20000000000 */
[----:B------:R-:W-:Y:S01]  /*0930*/  ULDC.64 UR60, c[0x0][0x208] ;  /* 0x00008200003c7ab9 */ /* 0x000fe20000000a00 */
[----:B------:R-:W-:Y:S02]  /*0940*/  BSSY B9, `(.L_x_10450) ;  /* 0x0001c48000097945 */ /* 0x000fe40003800000 */
[----:B------:R-:W-:-:S05]  /*0950*/  SEL R3, R3, 0x2, !P0 ;  /* 0x0000000203037807 */ /* 0x000fca0004000000 */
[----:B------:R2:W-:Y:S01]  /*0960*/  STL [R1+0x8], R3 ;  /* 0x0000080301007387 */ /* 0x0005e20000100800 */
[----:B01-34-:R-:W-:Y:S06]  /*0970*/  BAR.SYNC.DEFER_BLOCKING 0x0 ;  /* 0x0000000000007b1d */ /* 0x01bfec0000010000 */
[----:B------:R-:W-:Y:S05]  /*0980*/  @!P0 BRA `(.L_x_10451) ;  /* 0x0000014800148947 */ /* 0x000fea0003800000 */
.L_x_10452:
[----:B------:R-:W-:-:S08]  /*0990*/  NOP ;  /* 0x0000000000007918 */ /* 0x000fd00000000000 */
[----:B------:R-:W0:Y:S02]  /*09a0*/  USETMAXREG.TRY_ALLOC.CTAPOOL UP0, 0xe8 ;  /* 0x000000e8000079c8 */ /* 0x000e240008000600 */
[----:B0-----:R-:W-:-:S13]  /*09b0*/  PLOP3.LUT P0, PT, PT, PT, UP0, 0x80, 0x0 ;  /* 0x000000000000781c */ /* 0x001fda0003f0f008 */
[----:B------:R-:W-:Y:S05]  /*09c0*/  @!P0 BRA `(.L_x_10452) ;  /* 0xfffffffc00f08947 */ /* 0x000fea000383ffff */
[----:B------:R-:W3:Y:S01]  /*09d0*/  LDL.LU R2, [R1] ;  /* 0x0000000001027983 */ /* 0x000ee20000300800 */
[----:B------:R-:W-:Y:S01]  /*09e0*/  SHF.R.U32.HI R4, RZ, 0x7, R0 ;  /* 0x00000007ff047819 */ /* 0x000fe20000011600 */
[----:B------:R-:W-:Y:S01]  /*09f0*/  ULDC UR4, c[0x0][0xd3c] ;  /* 0x00034f0000047ab9 */ /* 0x000fe20000000800 */
[----:B--2---:R-:W0:Y:S01]  /*0a00*/  S2R R3, SR_CgaCtaId ;  /* 0x0000000000037919 */ /* 0x004e220000008800 */
        /* <DEDUP_REMOVED lines=8> */
[----:B---3--:R-:W-:-:S04]  /*0a90*/  LOP3.LUT R2, R2, 0xfffffffb, RZ, 0xc0, !PT ;  /* 0xfffffffb02027812 */ /* 0x008fc800078ec0ff */
[----:B------:R-:W-:-:S05]  /*0aa0*/  @P0 LOP3.LUT R2, R2, 0x4, RZ, 0xfc, !PT ;  /* 0x0000000402020812 */ /* 0x000fca00078efcff */
[----:B------:R1:W-:Y:S01]  /*0ab0*/  STL [R1], R2 ;  /* 0x0000000201007387 */ /* 0x0003e20000100800 */
[----:B0-----:R-:W-:-:S13]  /*0ac0*/  ISETP.GE.AND P0, PT, R51, UR4, PT ;  /* 0x0000000433007c0c */ /* 0x001fda000bf06270 */
[----:B-1----:R-:W-:Y:S05]  /*0ad0*/  @P0 BRA `(.L_x_10453) ;  /* 0x000001c000b80947 */ /* 0x002fea0003800000 */
[----:B------:R-:W2:Y:S01]  /*0ae0*/  LDL.LU R14, [R1+0x8] ;  /* 0x00000800010e7983 */ /* 0x000ea20000300800 */
[----:B------:R-:W-:Y:S02]  /*0af0*/  VIADD R0, R0, 0xffffff80 ;  /* 0xffffff8000007836 */ /* 0x000fe40000000000 */
[----:B------:R-:W-:Y:S02]  /*0b00*/  IMAD.MOV.U32 R18, RZ, RZ, RZ ;  /* 0x000000ffff127224 */ /* 0x000fe400078e00ff */
[----:B------:R-:W-:Y:S01]  /*0b10*/  IMAD.MOV.U32 R204, RZ, RZ, RZ ;  /* 0x000000ffffcc7224 */ /* 0x000fe200078e00ff */
[----:B------:R-:W-:Y:S01]  /*0b20*/  SHF.R.S32.HI R3, RZ, 0x1f, R0 ;  /* 0x0000001fff037819 */ /* 0x000fe20000011400 */
[----:B------:R-:W-:Y:S02]  /*0b30*/  IMAD.MOV.U32 R214, RZ, RZ, RZ ;  /* 0x000000ffffd67224 */ /* 0x000fe400078e00ff */
[----:B------:R-:W-:Y:S01]  /*0b40*/  IMAD.MOV.U32 R202, RZ, RZ, RZ ;  /* 0x000000ffffca7224 */ /* 0x000fe200078e00ff */
[----:B------:R-:W-:-:S02]  /*0b50*/  LEA.HI R2, R3, R0, RZ, 0x7 ;  /* 0x0000000003027211 */ /* 0x000fc400078f38ff */
[CC--:B------:R-:W-:Y:S02]  /*0b60*/  LEA.HI R4, R3.reuse, R0.reuse, RZ, 0x4 ;  /* 0x0000000003047211 */ /* 0x0c0fe400078f20ff */
[----:B------:R-:W-:Y:S02]  /*0b70*/  LOP3.LUT R5, R2, 0xffffff80, RZ, 0xc0, !PT ;  /* 0xffffff8002057812 */ /* 0x000fe400078ec0ff */
[----:B------:R-:W-:Y:S02]  /*0b80*/  SHF.R.S32.HI R7, RZ, 0x4, R4 ;  /* 0x00000004ff077819 */ /* 0x000fe40000011404 */
[----:B------:R-:W-:Y:S01]  /*0b90*/  LEA.HI R200, R3, R0, RZ, 0x2 ;  /* 0x0000000003c87211 */ /* 0x000fe200078f10ff */
[----:B------:R-:W-:Y:S01]  /*0ba0*/  IMAD.IADD R13, R0, 0x1, -R5 ;  /* 0x00000001000d7824 */ /* 0x000fe200078e0a05 */
[----:B------:R-:W-:Y:S02]  /*0bb0*/  SHF.R.S32.HI R5, RZ, 0x7, R2 ;  /* 0x00000007ff057819 */ /* 0x000fe40000011402 */
[----:B------:R-:W-:-:S02]  /*0bc0*/  LEA.HI R6, R4, R7, RZ, 0x1 ;  /* 0x0000000704067211 */ /* 0x000fc400078f08ff */
[----:B------:R-:W-:Y:S01]  /*0bd0*/  SHF.R.S32.HI R9, RZ, 0x1f, R13 ;  /* 0x0000001fff097819 */ /* 0x000fe2000001140d */
[----:B------:R-:W-:Y:S01]  /*0be0*/  STL [R1+0x104], R13 ;  /* 0x0001040d01007387 */ /* 0x000fe20000100800 */
[----:B------:R-:W-:Y:S02]  /*0bf0*/  LEA.HI R2, R2, R5, RZ, 0x1 ;  /* 0x0000000502027211 */ /* 0x000fe400078f08ff */
[----:B------:R-:W-:Y:S02]  /*0c00*/  LEA.HI R10, R9, R13, RZ, 0x2 ;  /* 0x0000000d090a7211 */ /* 0x000fe400078f10ff */
[----:B------:R-:W-:Y:S02]  /*0c10*/  LOP3.LUT R2, R2, 0x3fffffe, RZ, 0xc0, !PT ;  /* 0x03fffffe02027812 */ /* 0x000fe400078ec0ff */
[--C-:B------:R-:W-:Y:S02]  /*0c20*/  SHF.R.S32.HI R11, RZ, 0x2, R10.reuse ;  /* 0x00000002ff0b7819 */ /* 0x100fe4000001140a */
[----:B------:R-:W-:-:S02]  /*0c30*/  SHF.R.S32.HI R8, RZ, 0x1f, R10 ;  /* 0x0000001fff087819 */ /* 0x000fc4000001140a */
[----:B------:R-:W-:Y:S02]  /*0c40*/  LOP3.LUT R6, R6, 0x1ffffffe, RZ, 0xc0, !PT ;  /* 0x1ffffffe06067812 */ /* 0x000fe400078ec0ff */
[----:B------:R-:W-:Y:S02]  /*0c50*/  LEA.HI R8, R8, R11, RZ, 0x3 ;  /* 0x0000000b08087211 */ /* 0x000fe400078f18ff */
[----:B------:R-:W-:Y:S01]  /*0c60*/  LEA.HI R9, R9, R13, RZ, 0x5 ;  /* 0x0000000d09097211 */ /* 0x000fe200078f28ff */
[----:B------:R-:W-:Y:S01]  /*0c70*/  IMAD.IADD R6, R7, 0x1, -R6 ;  /* 0x0000000107067824 */ /* 0x000fe200078e0a06 */
[----:B------:R-:W-:Y:S01]  /*0c80*/  LOP3.LUT R12, R8, 0xfffffff8, RZ, 0xc0, !PT ;  /* 0xfffffff8080c7812 */ /* 0x000fe200078ec0ff */
[----:B------:R-:W-:Y:S01]  /*0c90*/  IMAD.IADD R8, R5, 0x1, -R2 ;  /* 0x0000000105087824 */ /* 0x000fe200078e0a02 */
[-C--:B------:R-:W-:Y:S02]  /*0ca0*/  LEA.HI R2, R3, R0.reuse, RZ, 0x5 ;  /* 0x0000000003027211 */ /* 0x080fe400078f28ff */
[----:B------:R-:W-:Y:S01]  /*0cb0*/  LOP3.LUT R5, R4, 0x3fffff0, RZ, 0xc0, !PT ;  /* 0x03fffff004057812 */ /* 0x000fe200078ec0ff */
[----:B------:R-:W-:Y:S01]  /*0cc0*/  IMAD.IADD R12, R11, 0x1, -R12 ;  /* 0x000000010b0c7824 */ /* 0x000fe200078e0a0c */
[----:B------:R-:W-:-:S02]  /*0cd0*/  LEA.HI R3, R3, R0, RZ, 0x3 ;  /* 0x0000000003037211 */ /* 0x000fc400078f18ff */
[----:B------:R-:W-:Y:S01]  /*0ce0*/  SHF.R.S32.HI R15, RZ, 0x5, R2 ;  /* 0x00000005ff0f7819 */ /* 0x000fe20000011402 */
[----:B------:R-:W-:Y:S01]  /*0cf0*/  IMAD.IADD R5, R0, 0x1, -R5 ;  /* 0x0000000100057824 */ /* 0x000fe200078e0a05 */
[----:B------:R-:W-:Y:S02]  /*0d00*/  LOP3.LUT R7, R3, 0xfffffff8, RZ, 0xc0, !PT ;  /* 0xfffffff803077812 */ /* 0x000fe400078ec0ff */
        /* <DEDUP_REMOVED lines=9> */
[----:B------:R-:W-:-:S02]  /*0da0*/  IMAD.IADD R3, R0, 0x1, -R3 ;  /* 0x0000000100037824 */ /* 0x000fc400078e0a03 */
        /* <DEDUP_REMOVED lines=63> */
[----:B------:R-:W-:Y:S01]  /*11a0*/  VIADD R6, R207, 0xc0 ;  /* 0x000000c0cf067836 */ /* 0x000fe20000000000 */
[----:B------:R-:W-:Y:S01]  /*11b0*/  SHF.R.S32.HI R9, RZ, 0x1f, R9 ;  /* 0x0000001fff097819 */ /* 0x000fe20000011409 */
        /* <DEDUP_REMOVED lines=10> */
[C---:B------:R-:W-:Y:S01]  /*1260*/  VIADD R7, R42.reuse, 0xe0 ;  /* 0x000000e02a077836 */ /* 0x040fe20000000000 */
[----:B-1----:R-:W-:Y:S01]  /*1270*/  SHF.R.S32.HI R35, RZ, 0x1f, R35 ;  /* 0x0000001fff237819 */ /* 0x002fe20000011423 */
[C---:B------:R-:W-:Y:S01]  /*1280*/  VIADD R6, R42.reuse, 0xe8 ;  /* 0x000000e82a067836 */ /* 0x040fe20000000000 */
[----:B------:R1:W-:Y:S01]  /*1290*/  STL [R1+0xd4], R31 ;  /* 0x0000d41f01007387 */ /* 0x0003e20000100800 */
[C---:B------:R-:W-:Y:S01]  /*12a0*/  VIADD R5, R42.reuse, 0xf0 ;  /* 0x000000f02a057836 */ /* 0x040fe20000000000 */
[----:B---3--:R-:W-:Y:S01]  /*12b0*/  SHF.R.S32.HI R34, RZ, 0x1f, R34 ;  /* 0x0000001fff227819 */ /* 0x008fe20000011422 */
[----:B------:R-:W-:Y:S01]  /*12c0*/  VIADD R3, R42, 0xf8 ;  /* 0x000000f82a037836 */ /* 0x000fe20000000000 */
[----:B------:R-:W-:Y:S01]  /*12d0*/  STL [R1+0xd0], R30 ;  /* 0x0000d01e01007387 */ /* 0x000fe20000100800 */
[----:B------:R-:W-:Y:S01]  /*12e0*/  IMAD R0, R0, 0x8, R8 ;  /* 0x0000000800007824 */ /* 0x000fe200078e0208 */
        /* <DEDUP_REMOVED lines=13> */
[----:B------:R-:W-:Y:S01]  /*13c0*/  VIADD R212, R16, 0xe0 ;  /* 0x000000e010d47836 */ /* 0x000fe20000000000 */
[----:B------:R0:W-:Y:S01]  /*13d0*/  STL [R1+0xc0], R26 ;  /* 0x0000c01a01007387 */ /* 0x0001e20000100800 */
[----:B------:R-:W-:Y:S01]  /*13e0*/  VIADD R205, R22, 0x10 ;  /* 0x0000001016cd7836 */ /* 0x000fe20000000000 */
[----:B-1----:R-:W-:-:S02]  /*13f0*/  SHF.R.S32.HI R28, RZ, 0x1f, R28 ;  /* 0x0000001fff1c7819 */ /* 0x002fc4000001141c */
[----:B------:R1:W-:Y:S01]  /*1400*/  STL [R1+0xbc], R25 ;  /* 0x0000bc1901007387 */ /* 0x0003e20000100800 */
[----:B------:R-:W-:Y:S02]  /*1410*/  SHF.R.S32.HI R226, RZ, 0x1f, R211 ;  /* 0x0000001fffe27819 */ /* 0x000fe400000114d3 */
        /* <DEDUP_REMOVED lines=11> */
[----:B0-----:R-:W-:Y:S02]  /*14d0*/  SHF.R.S32.HI R21, RZ, 0x1f, R21 ;  /* 0x0000001fff157819 */ /* 0x001fe40000011415 */
[----:B-1----:R-:W-:Y:S02]  /*14e0*/  SHF.R.S32.HI R20, RZ, 0x1f, R20 ;  /* 0x0000001fff147819 */ /* 0x002fe40000011414 */
[----:B--2---:R-:W-:Y:S01]  /*14f0*/  LOP3.LUT R206, R14, 0x1, RZ, 0xfc, !PT ;  /* 0x000000010ece7812 */ /* 0x004fe200078efcff */
[----:B------:R-:W-:-:S05]  /*1500*/  VIADD R14, R42, 0xb0 ;  /* 0x000000b02a0e7836 */ /* 0x000fca0000000000 */
[----:B------:R0:W-:Y:S04]  /*1510*/  STL [R1+0xa8], R14 ;  /* 0x0000a80e01007387 */ /* 0x0001e80000100800 */
        /* <DEDUP_REMOVED lines=58> */
.L_x_10609:
        /* <DEDUP_REMOVED lines=53> */
.L_x_10454:
        /* <DEDUP_REMOVED lines=14> */
.L_x_10455:
[----:B------:R-:W-:Y:S05]  /*1cf0*/  @!P0 BRA `(.L_x_10456) ;  /* 0x00000000000c8947 */ /* 0x000fea0003800000 */
[----:B------:R-:W2:Y:S04]  /*1d00*/  LDG.E R0, desc[UR60][R4.64] ;  /* 0x0000003c04007981 */ /* 0x000ea8000c1e1900 */
[----:B------:R-:W2:Y:S02]  /*1d10*/  LDG.E R31, desc[UR60][R4.64+0x4] ;  /* 0x0000043c041f7981 */ /* 0x000ea4000c1e1900 */
[----:B--2---:R-:W-:-:S07]  /*1d20*/  IMAD.IADD R31, R31, 0x1, -R0 ;  /* 0x000000011f1f7824 */ /* 0x004fce00078e0a00 */
.L_x_10456:
        /* <DEDUP_REMOVED lines=39> */
[-C--:B------:R-:W-:Y:S02]  /*1fa0*/  IABS R10, R11.reuse ;  /* 0x0000000b000a7213 */ /* 0x080fe40000000000 */
        /* <DEDUP_REMOVED lines=22> */
.L_x_10458:
[----:B------:R-:W-:Y:S05]  /*2110*/  BSYNC B0 ;  /* 0x0000000000007941 */ /* 0x000fea0003800000 */
.L_x_10457:
        /* <DEDUP_REMOVED lines=24> */
[----:B0-----:R-:W-:Y:S01]  /*22a0*/  IMAD.U32 R4, RZ, RZ, UR4 ;  /* 0x00000004ff047e24 */ /* 0x001fe2000f8e00ff */
[----:B------:R-:W-:Y:S01]  /*22b0*/  MOV R10, UR6 ;  /* 0x00000006000a7c02 */ /* 0x000fe20008000f00 */
        /* <DEDUP_REMOVED lines=11> */
.L_x_10461:
[----:B------:R-:W-:Y:S05]  /*2370*/  BSYNC B6 ;  /* 0x0000000000067941 */ /* 0x000fea0003800000 */
.L_x_10460:
[----:B------:R-:W-:Y:S01]  /*2380*/  VIADD R25, R19, 0x400 ;  /* 0x0000040013197836 */ /* 0x000fe20000000000 */
[----:B------:R-:W-:Y:S04]  /*2390*/  BSSY B6, `(.L_x_10462) ;  /* 0x0000013000067945 */ /* 0x000fe80003800000 */
[----:B------:R-:W-:-:S13]  /*23a0*/  LOP3.LUT P0, RZ, R25, 0x3ff, RZ, 0xc0, !PT ;  /* 0x000003ff19ff7812 */ /* 0x000fda000780c0ff */
[----:B------:R-:W-:Y:S05]  /*23b0*/  @!P0 BRA `(.L_x_10463) ;  /* 0x0000000000408947 */ /* 0x000fea0003800000 */
[----:B------:R-:W-:Y:S01]  /*23c0*/  MOV R14, 0x0 ;  /* 0x00000000000e7802 */ /* 0x000fe20000000f00 */
[----:B------:R-:W-:Y:S01]  /*23d0*/  ULDC.64 UR4, c[0x4][0xf0] ;  /* 0x01003c0000047ab9 */ /* 0x000fe20000000a00 */
[----:B------:R-:W-:Y:S01]  /*23e0*/  ULDC.64 UR6, c[0x4][0xf8] ;  /* 0x01003e0000067ab9 */ /* 0x000fe20000000a00 */
[----:B0-----:R-:W-:Y:S02]  /*23f0*/  IMAD.U32 R4, RZ, RZ, UR4 ;  /* 0x00000004ff047e24 */ /* 0x001fe4000f8e00ff */
        /* <DEDUP_REMOVED lines=12> */
.L_x_10463:
[----:B------:R-:W-:Y:S05]  /*24c0*/  BSYNC B6 ;  /* 0x0000000000067941 */ /* 0x000fea0003800000 */
.L_x_10462:
[----:B------:R-:W-:Y:S01]  /*24d0*/  ULDC.64 UR4, c[0x0][0xaf0] ;  /* 0x0002bc0000047ab9 */ /* 0x000fe20000000a00 */
[----:B------:R-:W1:Y:S01]  /*24e0*/  S2R R6, SR_TID.X ;  /* 0x0000000000067919 */ /* 0x000e620000002100 */
[----:B------:R-:W-:Y:S01]  /*24f0*/  ISETP.NE.U32.AND P0, PT, RZ, UR4, PT ;  /* 0x00000004ff007c0c */ /* 0x000fe2000bf05070 */
[----:B------:R-:W-:Y:S01]  /*2500*/  IMAD.MOV.U32 R85, RZ, RZ, R32 ;  /* 0x000000ffff557224 */ /* 0x000fe200078e0020 */
[----:B------:R-:W2:Y:S01]  /*2510*/  LDC R11, c[0x0][0x3f4] ;  /* 0x0000fd00ff0b7b82 */ /* 0x000ea20000000800 */
[----:B------:R-:W3:Y:S01]  /*2520*/  LDL R10, [R1+0x5c] ;  /* 0x00005c00010a7983 */ /* 0x000ee20000100800 */
[----:B------:R-:W-:Y:S01]  /*2530*/  ISETP.NE.AND.EX P0, PT, RZ, UR5, PT, P0 ;  /* 0x00000005ff007c0c */ /* 0x000fe2000bf05300 */
[----:B------:R-:W-:-:S05]  /*2540*/  IMAD.MOV.U32 R29, RZ, RZ, R30 ;  /* 0x000000ffff1d7224 */ /* 0x000fca00078e001e */
[----:B------:R-:W4:Y:S07]  /*2550*/  LDC.64 R50, c[0x0][0x3f8] ;  /* 0x0000fe00ff327b82 */ /* 0x000f2e0000000a00 */
[----:B0-----:R-:W-:Y:S01]  /*2560*/  @P0 IADD3 R4, P1, R34, UR4, RZ ;  /* 0x0000000422040c10 */ /* 0x001fe2000ff3e0ff */
[----:B------:R-:W-:Y:S01]  /*2570*/  ULDC UR4, c[0x0][0x320] ;  /* 0x0000c80000047ab9 */ /* 0x000fe20000000800 */
[----:B------:R-:W0:Y:S02]  /*2580*/  LDC.64 R60, c[0x0][0x408] ;  /* 0x00010200ff3c7b82 */ /* 0x000e240000000a00 */
[----:B------:R-:W-:-:S02]  /*2590*/  @P0 IADD3.X R5, R33, UR5, RZ, P1, !PT ;  /* 0x0000000521050c10 */ /* 0x000fc40008ffe4ff */
[----:B------:R-:W-:-:S03]  /*25a0*/  ISETP.GE.AND P1, PT, R2, UR4, PT ;  /* 0x0000000402007c0c */ /* 0x000fc6000bf26270 */
[----:B------:R1:W3:Y:S01]  /*25b0*/  @P0 LDG.E R85, desc[UR60][R4.64] ;  /* 0x0000003c04550981 */ /* 0x0002e2000c1e1900 */
[----:B------:R-:W-:Y:S02]  /*25c0*/  SEL R3, RZ, 0xffffffff, P1 ;  /* 0xffffffffff037807 */ /* 0x000fe40000800000 */
[----:B------:R-:W-:-:S03]  /*25d0*/  ISETP.GE.AND P0, PT, R16, UR4, PT ;  /* 0x0000000410007c0c */ /* 0x000fc6000bf06270 */
[----:B------:R-:W-:Y:S01]  /*25e0*/  IMAD.SHL.U32 R3, R3, 0x2, RZ ;  /* 0x0000000203037824 */ /* 0x000fe200078e00ff */
[----:B------:R-:W-:Y:S02]  /*25f0*/  SEL R0, RZ, 0x1, P0 ;  /* 0x00000001ff007807 */ /* 0x000fe40000000000 */
[----:B------:R-:W-:Y:S02]  /*2600*/  ISETP.GE.AND P0, PT, R211, UR4, PT ;  /* 0x00000004d3007c0c */ /* 0x000fe4000bf06270 */
[----:B------:R-:W-:Y:S02]  /*2610*/  ISETP.GE.AND P1, PT, R210, UR4, PT ;  /* 0x00000004d2007c0c */ /* 0x000fe4000bf26270 */
[----:B------:R-:W-:Y:S02]  /*2620*/  LOP3.LUT R0, R3, 0x2, R0, 0xe2, !PT ;  /* 0x0000000203007812 */ /* 0x000fe400078ee200 */
[----:B------:R-:W-:Y:S02]  /*2630*/  SEL R3, RZ, 0x4, P0 ;  /* 0x00000004ff037807 */ /* 0x000fe40000000000 */
[----:B-1----:R-:W-:-:S02]  /*2640*/  SEL R4, RZ, 0x8, P1 ;  /* 0x00000008ff047807 */ /* 0x002fc40000800000 */
[----:B------:R-:W-:Y:S02]  /*2650*/  ISETP.GE.AND P0, PT, R209, UR4, PT ;  /* 0x00000004d1007c0c */ /* 0x000fe4000bf06270 */
[----:B------:R-:W-:Y:S01]  /*2660*/  ISETP.GE.AND P1, PT, R208, UR4, PT ;  /* 0x00000004d0007c0c */ /* 0x000fe2000bf26270 */
[----:B------:R-:W-:Y:S01]  /*2670*/  VIADD R6, R6, 0xffffff80 ;  /* 0xffffff8006067836 */ /* 0x000fe20000000000 */
[----:B------:R-:W-:Y:S02]  /*2680*/  LOP3.LUT R0, R4, R0, R3, 0xfe, !PT ;  /* 0x0000000004007212 */ /* 0x000fe400078efe03 */
[----:B------:R-:W-:Y:S02]  /*2690*/  SEL R3, RZ, 0x10, P0 ;  /* 0x00000010ff037807 */ /* 0x000fe40000000000 */
[----:B------:R-:W-:Y:S02]  /*26a0*/  SEL R4, RZ, 0x20, P1 ;  /* 0x00000020ff047807 */ /* 0x000fe40000800000 */
[----:B------:R-:W-:-:S02]  /*26b0*/  ISETP.GE.AND P0, PT, R213, UR4, PT ;  /* 0x00000004d5007c0c */ /* 0x000fc4000bf06270 */
[----:B------:R-:W-:Y:S02]  /*26c0*/  LOP3.LUT R0, R4, R0, R3, 0xfe, !PT ;  /* 0x0000000004007212 */ /* 0x000fe400078efe03 */
[----:B------:R-:W-:Y:S02]  /*26d0*/  SHF.R.S32.HI R3, RZ, 0x1f, R6 ;  /* 0x0000001fff037819 */ /* 0x000fe40000011406 */
[----:B------:R-:W-:Y:S02]  /*26e0*/  ISETP.GE.AND P1, PT, R212, UR4, PT ;  /* 0x00000004d4007c0c */ /* 0x000fe4000bf26270 */
[----:B------:R-:W-:Y:S02]  /*26f0*/  LEA.HI R8, R3, R6, RZ, 0x2 ;  /* 0x0000000603087211 */ /* 0x000fe400078f10ff */
[----:B------:R-:W-:Y:S02]  /*2700*/  SEL R83, RZ, 0x40, P0 ;  /* 0x00000040ff537807 */ /* 0x000fe40000000000 */
[----:B------:R-:W-:-:S02]  /*2710*/  SEL R3, RZ, 0x7fff80, P1 ;  /* 0x007fff80ff037807 */ /* 0x000fc40000800000 */
[----:B--2---:R-:W-:Y:S01]  /*2720*/  ISETP.GE.AND P0, PT, R16, R11, PT ;  /* 0x0000000b1000720c */ /* 0x004fe20003f06270 */
[----:B------:R-:W-:Y:S01]  /*2730*/  IMAD.SHL.U32 R78, R11, 0x2, RZ ;  /* 0x000000020b4e7824 */ /* 0x000fe200078e00ff */
[----:B------:R-:W-:Y:S02]  /*2740*/  LOP3.LUT R83, R3, R0, R83, 0xfe, !PT ;  /* 0x0000000003537212 */ /* 0x000fe400078efe53 */
[----:B------:R-:W-:Y:S02]  /*2750*/  SEL R3, R11, RZ, P0 ;  /* 0x000000ff0b037207 */ /* 0x000fe40000000000 */
[----:B------:R-:W2:Y:S01]  /*2760*/  LDL R11, [R1+0x58] ;  /* 0x00005800010b7983 */ /* 0x000ea20000100800 */
[----:B------:R-:W1:Y:S01]  /*2770*/  S2R R12, SR_TID.X ;  /* 0x00000000000c7919 */ /* 0x000e620000002100 */
[----:B------:R-:W-:Y:S02]  /*2780*/  SHF.R.S32.HI R5, RZ, 0x1f, R200 ;  /* 0x0000001fff057819 */ /* 0x000fe400000114c8 */
[----:B------:R-:W-:Y:S01]  /*2790*/  LOP3.LUT R9, R8, 0xfffffffc, RZ, 0xc0, !PT ;  /* 0xfffffffc08097812 */ /* 0x000fe200078ec0ff */
[----:B------:R-:W-:Y:S01]  /*27a0*/  IMAD.IADD R3, R16, 0x1, R3 ;  /* 0x0000000110037824 */ /* 0x000fe200078e0203 */
[----:B------:R-:W-:Y:S01]  /*27b0*/  SHF.R.S32.HI R23, RZ, 0x1f, R22 ;  /* 0x0000001fff177819 */ /* 0x000fe20000011416 */
[----:B----4-:R-:W-:-:S02]  /*27c0*/  IMAD R4, R5, R50, RZ ;  /* 0x0000003205047224 */ /* 0x010fc400078e02ff */
[----:B0-----:R-:W-:Y:S02]  /*27d0*/  IMAD R5, R5, R60, RZ ;  /* 0x0000003c05057224 */ /* 0x001fe400078e02ff */
[----:B------:R-:W-:Y:S02]  /*27e0*/  IMAD.IADD R84, R84, 0x1, R31 ;  /* 0x0000000154547824 */ /* 0x000fe400078e021f */
[----:B------:R-:W-:Y:S01]  /*27f0*/  IMAD.IADD R75, R6, 0x1, -R9 ;  /* 0x00000001064b7824 */ /* 0x000fe200078e0a09 */
[----:B------:R-:W-:Y:S01]  /*2800*/  SHF.R.S32.HI R0, RZ, 0x1f, R3 ;  /* 0x0000001fff007819 */ /* 0x000fe20000011403 */
[C---:B------:R-:W-:Y:S02]  /*2810*/  IMAD R7, R200.reuse, R51, R4 ;  /* 0x00000033c8077224 */ /* 0x040fe400078e0204 */
[----:B------:R-:W-:-:S04]  /*2820*/  IMAD.WIDE.U32 R20, R200, R50, R22 ;  /* 0x00000032c8147225 */ /* 0x000fc800078e0016 */
[----:B------:R-:W-:-:S04]  /*2830*/  IMAD.WIDE.U32 R30, R200, R50, R16 ;  /* 0x00000032c81e7225 */ /* 0x000fc800078e0010 */
[----:B------:R-:W-:Y:S01]  /*2840*/  IMAD R9, R200, R61, R5 ;  /* 0x0000003dc8097224 */ /* 0x000fe200078e0205 */
[----:B-1----:R-:W-:-:S04]  /*2850*/  SHF.R.U32.HI R12, RZ, 0x7, R12 ;  /* 0x00000007ff0c7819 */ /* 0x002fc8000001160c */
[C---:B------:R-:W-:Y:S01]  /*2860*/  ISETP.NE.AND P6, PT, R12.reuse, 0x1, PT ;  /* 0x000000010c00780c */ /* 0x040fe20003fc5270 */
[----:B------:R-:W-:Y:S02]  /*2870*/  VIADD R87, R12, 0x8 ;  /* 0x000000080c577836 */ /* 0x000fe40000000000 */
[----:B------:R-:W-:Y:S01]  /*2880*/  VIADD R12, R200, 0x40 ;  /* 0x00000040c80c7836 */ /* 0x000fe20000000000 */
[----:B-----5:R-:W-:Y:S01]  /*2890*/  SHF.R.S32.HI R5, RZ, 0x1f, R48 ;  /* 0x0000001fff057819 */ /* 0x020fe20000011430 */
[----:B------:R-:W-:Y:S02]  /*28a0*/  IMAD.IADD R21, R21, 0x1, R7 ;  /* 0x0000000115157824 */ /* 0x000fe400078e0207 */
[----:B------:R-:W-:Y:S01]  /*28b0*/  IMAD.SHL.U32 R12, R12, 0x40, RZ ;  /* 0x000000400c0c7824 */ /* 0x000fe200078e00ff */
[----:B------:R-:W-:Y:S01]  /*28c0*/  LEA.HI R3, R0, R3, RZ, 0x3 ;  /* 0x0000000300037211 */ /* 0x000fe200078f18ff */
[----:B------:R-:W-:Y:S01]  /*28d0*/  IMAD.IADD R31, R7, 0x1, R31 ;  /* 0x00000001071f7824 */ /* 0x000fe200078e021f */
[----:B------:R-:W-:Y:S01]  /*28e0*/  SHF.R.S32.HI R7, RZ, 0x1f, R8 ;  /* 0x0000001fff077819 */ /* 0x000fe20000011408 */
[----:B------:R-:W-:Y:S01]  /*28f0*/  IMAD R0, R5, R60, RZ ;  /* 0x0000003c05007224 */ /* 0x000fe200078e02ff */
[----:B------:R-:W-:-:S02]  /*2900*/  LOP3.LUT R12, R12, 0x1c0, RZ, 0xc0, !PT ;  /* 0x000001c00c0c7812 */ /* 0x000fc400078ec0ff */
[----:B------:R-:W-:Y:S01]  /*2910*/  LEA.HI R7, R7, R200, RZ, 0x3 ;  /* 0x000000c807077211 */ /* 0x000fe200078f18ff */
[----:B------:R-:W-:Y:S01]  /*2920*/  IMAD R71, R48, R61, R0 ;  /* 0x0000003d30477224 */ /* 0x000fe200078e0200 */
[----:B------:R-:W-:Y:S01]  /*2930*/  LOP3.LUT R0, R12, 0x38, R3, 0xf8, !PT ;  /* 0x000000380c007812 */ /* 0x000fe200078ef803 */
[----:B------:R-:W-:Y:S01]  /*2940*/  VIADD R12, R200, 0x40 ;  /* 0x00000040c80c7836 */ /* 0x000fe20000000000 */
[----:B------:R-:W-:Y:S01]  /*2950*/  LOP3.LUT R7, R7, 0xfffffff8, RZ, 0xc0, !PT ;  /* 0xfffffff807077812 */ /* 0x000fe200078ec0ff */
[----:B------:R-:W-:Y:S05]  /*2960*/  @!P6 WARPSYNC.ALL ;  /* 0x000000000000e948 */ /* 0x000fea0003800000 */
[----:B------:R-:W-:Y:S01]  /*2970*/  IMAD.SHL.U32 R12, R12, 0x40, RZ ;  /* 0x000000400c0c7824 */ /* 0x000fe200078e00ff */
[----:B------:R-:W-:Y:S01]  /*2980*/  ULDC UR4, c[0x0][0x2f4] ;  /* 0x0000bd0000047ab9 */ /* 0x000fe20000000800 */
[----:B------:R-:W-:Y:S01]  /*2990*/  IMAD.IADD R7, R200, 0x1, -R7 ;  /* 0x00000001c8077824 */ /* 0x000fe200078e0a07 */
[----:B------:R-:W-:Y:S01]  /*29a0*/  ISETP.GE.AND P2, PT, R2, UR4, PT ;  /* 0x0000000402007c0c */ /* 0x000fe2000bf46270 */
[----:B------:R-:W-:Y:S01]  /*29b0*/  IMAD.WIDE.U32 R56, R200, R60, R22 ;  /* 0x0000003cc8387225 */ /* 0x000fe200078e0016 */
[----:B------:R-:W-:-:S03]  /*29c0*/  LOP3.LUT R12, R12, 0x1c0, RZ, 0xc0, !PT ;  /* 0x000001c00c0c7812 */ /* 0x000fc600078ec0ff */
[----:B------:R-:W-:Y:S01]  /*29d0*/  IMAD.WIDE.U32 R58, R200, R60, R16 ;  /* 0x0000003cc83a7225 */ /* 0x000fe200078e0010 */
[----:B------:R-:W-:-:S03]  /*29e0*/  SHF.R.U32.HI R12, RZ, 0x3, R12 ;  /* 0x00000003ff0c7819 */ /* 0x000fc6000001160c */
[----:B------:R-:W-:Y:S02]  /*29f0*/  IMAD.SHL.U32 R66, R7, 0x40, RZ ;  /* 0x0000004007427824 */ /* 0x000fe400078e00ff */
[----:B------:R-:W-:Y:S02]  /*2a00*/  IMAD.IADD R57, R57, 0x1, R9 ;  /* 0x0000000139397824 */ /* 0x000fe400078e0209 */
[----:B------:R-:W-:Y:S01]  /*2a10*/  IMAD.IADD R59, R9, 0x1, R59 ;  /* 0x00000001093b7824 */ /* 0x000fe200078e023b */
[----:B------:R-:W-:Y:S01]  /*2a20*/  LOP3.LUT R66, R66, 0x1c0, RZ, 0xc0, !PT ;  /* 0x000001c042427812 */ /* 0x000fe200078ec0ff */
[----:B------:R-:W-:Y:S01]  /*2a30*/  IMAD R4, R5, R50, RZ ;  /* 0x0000003205047224 */ /* 0x000fe200078e02ff */
[----:B------:R-:W-:Y:S01]  /*2a40*/  SHF.L.U64.HI R80, R60, 0x6, R61 ;  /* 0x000000063c507819 */ /* 0x000fe2000001023d */
[----:B------:R-:W-:Y:S01]  /*2a50*/  IMAD R5, R61, 0x60, RZ ;  /* 0x000000603d057824 */ /* 0x000fe200078e02ff */
[----:B------:R-:W-:Y:S01]  /*2a60*/  LOP3.LUT R0, R0, R12, RZ, 0x3c, !PT ;  /* 0x0000000c00007212 */ /* 0x000fe200078e3cff */
[----:B------:R-:W-:Y:S01]  /*2a70*/  IMAD.SHL.U32 R79, R60, 0x40, RZ ;  /* 0x000000403c4f7824 */ /* 0x000fe200078e00ff */
[----:B------:R-:W-:Y:S01]  /*2a80*/  LOP3.LUT R29, R29, 0xfffffffe, RZ, 0xc0, !PT ;  /* 0xfffffffe1d1d7812 */ /* 0x000fe200078ec0ff */
[----:B------:R-:W-:Y:S01]  /*2a90*/  IMAD.WIDE.U32 R56, R48, R60, R56 ;  /* 0x0000003c30387225 */ /* 0x000fe200078e0038 */
[----:B------:R-:W-:-:S03]  /*2aa0*/  SHF.R.U32.HI R63, RZ, 0x3, R66 ;  /* 0x00000003ff3f7819 */ /* 0x000fc60000011642 */
[----:B------:R-:W-:-:S04]  /*2ab0*/  IMAD.WIDE.U32 R58, R48, R60, R58 ;  /* 0x0000003c303a7225 */ /* 0x000fc800078e003a */
[----:B------:R-:W-:Y:S01]  /*2ac0*/  IMAD R73, R48, R51, R4 ;  /* 0x0000003330497224 */ /* 0x000fe200078e0204 */
[----:B------:R-:W-:Y:S01]  /*2ad0*/  LOP3.LUT R4, R66, 0x18, R16, 0xf8, !PT ;  /* 0x0000001842047812 */ /* 0x000fe200078ef810 */
[----:B------:R-:W-:Y:S01]  /*2ae0*/  IMAD.WIDE.U32 R60, R60, 0x60, RZ ;  /* 0x000000603c3c7825 */ /* 0x000fe200078e00ff */
[----:B------:R-:W-:Y:S02]  /*2af0*/  @P2 LOP3.LUT R29, R29, 0x1, RZ, 0xfc, !PT ;  /* 0x000000011d1d2812 */ /* 0x000fe400078efcff */
[----:B------:R-:W-:Y:S01]  /*2b00*/  LOP3.LUT P2, RZ, R7, 0x4, RZ, 0xc0, !PT ;  /* 0x0000000407ff7812 */ /* 0x000fe2000784c0ff */
[----:B------:R-:W-:Y:S01]  /*2b10*/  IMAD.MOV.U32 R64, RZ, RZ, 0x20 ;  /* 0x00000020ff407424 */ /* 0x000fe200078e00ff */
[----:B------:R-:W-:Y:S01]  /*2b20*/  LOP3.LUT R4, R4, R63, RZ, 0x3c, !PT ;  /* 0x0000003f04047212 */ /* 0x000fe200078e3cff */
[----:B------:R-:W-:Y:S01]  /*2b30*/  IMAD.IADD R76, R61, 0x1, R5 ;  /* 0x000000013d4c7824 */ /* 0x000fe200078e0205 */
[----:B------:R-:W-:Y:S01]  /*2b40*/  PRMT R5, R83, 0x8880, RZ ;  /* 0x0000888053057816 */ /* 0x000fe200000000ff */
[----:B------:R-:W-:Y:S01]  /*2b50*/  IMAD R77, R51, 0x60, RZ ;  /* 0x00000060334d7824 */ /* 0x000fe200078e02ff */
[C---:B------:R-:W-:Y:S01]  /*2b60*/  SHF.L.U64.HI R82, R50.reuse, 0x6, R51 ;  /* 0x0000000632527819 */ /* 0x040fe20000010233 */
[----:B------:R-:W-:Y:S01]  /*2b70*/  IMAD.SHL.U32 R81, R50, 0x40, RZ ;  /* 0x0000004032517824 */ /* 0x000fe200078e00ff */
[----:B------:R-:W-:Y:S01]  /*2b80*/  PRMT R5, R5, 0x7710, RZ ;  /* 0x0000771005057816 */ /* 0x000fe200000000ff */
[----:B------:R-:W-:Y:S01]  /*2b90*/  IMAD.WIDE.U32 R20, R48, R50, R20 ;  /* 0x0000003230147225 */ /* 0x000fe200078e0014 */
[----:B------:R-:W-:-:S02]  /*2ba0*/  SEL R64, R64, 0xffffffe0, !P2 ;  /* 0xffffffe040407807 */ /* 0x000fc40005000000 */
[----:B------:R-:W-:Y:S01]  /*2bb0*/  LOP3.LUT R69, R3, 0xfffffff8, RZ, 0xc0, !PT ;  /* 0xfffffff803457812 */ /* 0x000fe200078ec0ff */
[----:B------:R-:W-:Y:S01]  /*2bc0*/  IMAD.WIDE.U32 R30, R48, R50, R30 ;  /* 0x00000032301e7225 */ /* 0x000fe200078e001e */
[----:B------:R0:W-:Y:S03]  /*2bd0*/  STL [R1], R29 ;  /* 0x0000001d01007387 */ /* 0x0001e60000100800 */
[----:B------:R-:W-:Y:S01]  /*2be0*/  IMAD.WIDE.U32 R50, R50, 0x60, RZ ;  /* 0x0000006032327825 */ /* 0x000fe200078e00ff */
[----:B------:R-:W-:Y:S02]  /*2bf0*/  SHF.R.S32.HI R70, RZ, 0x3, R3 ;  /* 0x00000003ff467819 */ /* 0x000fe40000011403 */
[----:B------:R-:W-:Y:S01]  /*2c00*/  LOP3.LUT R62, R5, 0x1, RZ, 0xc0, !PT ;  /* 0x00000001053e7812 */ /* 0x000fe200078ec0ff */
[----:B------:R-:W-:Y:S01]  /*2c10*/  IMAD.IADD R74, R21, 0x1, R73 ;  /* 0x00000001154a7824 */ /* 0x000fe200078e0249 */
[----:B------:R-:W-:Y:S01]  /*2c20*/  LOP3.LUT R9, R5, 0x8, RZ, 0xc0, !PT ;  /* 0x0000000805097812 */ /* 0x000fe200078ec0ff */
[----:B------:R-:W-:Y:S01]  /*2c30*/  IMAD.IADD R72, R57, 0x1, R71 ;  /* 0x0000000139487824 */ /* 0x000fe200078e0247 */
[----:B0-----:R-:W-:Y:S01]  /*2c40*/  LOP3.LUT R29, R5, 0x2, RZ, 0xc0, !PT ;  /* 0x00000002051d7812 */ /* 0x001fe200078ec0ff */
[----:B------:R-:W-:Y:S01]  /*2c50*/  IMAD.IADD R77, R51, 0x1, R77 ;  /* 0x00000001334d7824 */ /* 0x000fe200078e024d */
[----:B------:R-:W-:Y:S01]  /*2c60*/  LOP3.LUT R8, R5, 0x10, RZ, 0xc0, !PT ;  /* 0x0000001005087812 */ /* 0x000fe200078ec0ff */
[----:B------:R-:W-:Y:S01]  /*2c70*/  IMAD R75, R75, 0x40, R200 ;  /* 0x000000404b4b7824 */ /* 0x000fe200078e02c8 */
[----:B------:R-:W-:Y:S01]  /*2c80*/  LOP3.LUT R6, R5, 0x20, RZ, 0xc0, !PT ;  /* 0x0000002005067812 */ /* 0x000fe200078ec0ff */
[----:B------:R-:W-:Y:S01]  /*2c90*/  IMAD.IADD R73, R73, 0x1, R31 ;  /* 0x0000000149497824 */ /* 0x000fe200078e021f */
[----:B------:R-:W-:Y:S01]  /*2ca0*/  @!P6 BAR.SYNC.DEFER_BLOCKING 0x9, 0x100 ;  /* 0x024400000000eb1d */ /* 0x000fe20000010000 */
[----:B------:R-:W-:Y:S01]  /*2cb0*/  IMAD.IADD R71, R71, 0x1, R59 ;  /* 0x0000000147477824 */ /* 0x000fe200078e023b */
[----:B------:R-:W-:-:S02]  /*2cc0*/  ISETP.GE.AND P1, PT, R16, UR4, PT ;  /* 0x0000000410007c0c */ /* 0x000fc4000bf26270 */
[----:B------:R-:W-:Y:S01]  /*2cd0*/  SHF.R.S32.HI R67, RZ, 0x1f, R69 ;  /* 0x0000001fff437819 */ /* 0x000fe20000011445 */
[----:B---3--:R-:W-:Y:S01]  /*2ce0*/  IMAD.IADD R65, R10, 0x1, R0 ;  /* 0x000000010a417824 */ /* 0x008fe200078e0200 */
[----:B------:R-:W-:-:S04]  /*2cf0*/  LOP3.LUT R0, R66, 0x38, R3, 0xf8, !PT ;  /* 0x0000003842007812 */ /* 0x000fc800078ef803 */
[----:B------:R-:W-:Y:S02]  /*2d00*/  LOP3.LUT R0, R0, R63, RZ, 0x3c, !PT ;  /* 0x0000003f00007212 */ /* 0x000fe400078e3cff */
[C---:B------:R-:W-:Y:S02]  /*2d10*/  LOP3.LUT R10, R5.reuse, 0x4, RZ, 0xc0, !PT ;  /* 0x00000004050a7812 */ /* 0x040fe400078ec0ff */
[----:B------:R-:W-:Y:S02]  /*2d20*/  LOP3.LUT R5, R5, 0x40, RZ, 0xc0, !PT ;  /* 0x0000004005057812 */ /* 0x000fe400078ec0ff */
[----:B------:R-:W-:Y:S01]  /*2d30*/  SHF.R.S32.HI R68, RZ, 0x1f, R85 ;  /* 0x0000001fff447819 */ /* 0x000fe20000011455 */
[C---:B--2---:R-:W-:Y:S02]  /*2d40*/  IMAD R7, R11.reuse, 0x200, R4 ;  /* 0x000002000b077824 */ /* 0x044fe400078e0204 */
[----:B------:R-:W-:Y:S02]  /*2d50*/  IMAD R4, R11, 0x200, R0 ;  /* 0x000002000b047824 */ /* 0x000fe400078e0200 */
[----:B------:R-:W-:-:S07]  /*2d60*/  IMAD.IADD R3, R64, 0x1, R7 ;  /* 0x0000000140037824 */ /* 0x000fce00078e0207 */
.L_x_10517:
[----:B0-2---:R-:W2:Y:S01]  /*2d70*/  LDL.LU R34, [R1] ;  /* 0x0000000001227983 */ /* 0x005ea20000300800 */
        /* <DEDUP_REMOVED lines=11> */
[----:B---3--:R-:W3:Y:S08]  /*2e30*/  @!P2 LDC.64 R12, c[0x0][0x418] ;  /* 0x00010600ff0cab82 */ /* 0x008ef00000000a00 */
[----:B----4-:R-:W4:Y:S08]  /*2e40*/  @P3 LDC R0, c[0x0][0x434] ;  /* 0x00010d00ff003b82 */ /* 0x010f300000000800 */
[----:B------:R-:W1:Y:S01]  /*2e50*/  @P3 LDC R11, c[0x0][0x438] ;  /* 0x00010e00ff0b3b82 */ /* 0x000e620000000800 */
[----:B----4-:R-:W-:-:S05]  /*2e60*/  @P3 IMAD.HI.U32 R0, R35, R0, RZ ;  /* 0x0000000023003227 */ /* 0x010fca00078e00ff */
[----:B-1----:R-:W-:Y:S01]  /*2e70*/  @P3 SHF.R.U32.HI R32, RZ, R11, R0 ;  /* 0x0000000bff203219 */ /* 0x002fe20000011600 */
[----:B0-----:R-:W-:-:S03]  /*2e80*/  @!P2 IMAD R0, R68, R14, RZ ;  /* 0x0000000e4400a224 */ /* 0x001fc600078e02ff */
[----:B------:R-:W-:Y:S01]  /*2e90*/  @!P2 SHF.R.S32.HI R33, RZ, 0x1f, R32 ;  /* 0x0000001fff21a819 */ /* 0x000fe20000011420 */
        /* <DEDUP_REMOVED lines=42> */
[----:B------:R-:W-:Y:S01]  /*3140*/  LEA R96, P2, R12, UR4, 0x1 ;  /* 0x000000040c607c11 */ /* 0x000fe2000f8408ff */
[----:B------:R-:W-:Y:S01]  /*3150*/  ULDC.U8 UR4, c[0x0][0x410] ;  /* 0x0001040000047ab9 */ /* 0x000fe20000000000 */
[----:B------:R-:W-:Y:S02]  /*3160*/  IMAD.WIDE.U32 R14, R60, R27, RZ ;  /* 0x0000001b3c0e7225 */ /* 0x000fe400078e00ff */
[----:B------:R-:W-:Y:S02]  /*3170*/  LEA.HI.X R97, R12, UR5, R97, 0x1, P2 ;  /* 0x000000050c617c11 */ /* 0x000fe400090f0c61 */
[----:B------:R-:W-:Y:S01]  /*3180*/  ISETP.NE.AND P2, PT, RZ, UR4, PT ;  /* 0x00000004ff007c0c */ /* 0x000fe2000bf45270 */
[----:B------:R-:W-:-:S02]  /*3190*/  IMAD R11, R11, R60, R13 ;  /* 0x0000003c0b0b7224 */ /* 0x000fc400078e020d */
        /* <DEDUP_REMOVED lines=35> */
.L_x_10468:
[----:B------:R-:W-:Y:S05]  /*33d0*/  BSYNC B1 ;  /* 0x0000000000017941 */ /* 0x000fea0003800000 */
.L_x_10467:
        /* <DEDUP_REMOVED lines=26> */
.L_x_10470:
[----:B------:R-:W-:Y:S05]  /*3580*/  BSYNC B1 ;  /* 0x0000000000017941 */ /* 0x000fea0003800000 */
.L_x_10469:
[----:B------:R-:W-:Y:S01]  /*3590*/  IMAD.MOV.U32 R0, RZ, RZ, R44 ;  /* 0x000000ffff007224 */ /* 0x000fe200078e002c */
[----:B------:R-:W-:Y:S01]  /*35a0*/  PRMT R108, R11, 0x7610, R108 ;  /* 0x000076100b6c7816 */ /* 0x000fe2000000006c */
        /* <DEDUP_REMOVED lines=30> */
.L_x_10471:
[----:B------:R-:W-:Y:S01]  /*3790*/  IMAD R0, R18, 0x8, R19 ;  /* 0x0000000812007824 */ /* 0x000fe200078e0213 */
[----:B------:R-:W-:Y:S01]  /*37a0*/  SHF.L.U32 R95, R204, 0x1f, RZ ;  /* 0x0000001fcc5f7819 */ /* 0x000fe200000006ff */
[----:B------:R-:W-:Y:S03]  /*37b0*/  BSSY B1, `(.L_x_10472) ;  /* 0x0000003000017945 */ /* 0x000fe60003800000 */
[----:B------:R-:W0:Y:S02]  /*37c0*/  SYNCS.PHASECHK.TRANS64.TRYWAIT P5, [R0+URZ+0x32490], R95 ;  /* 0x0324905f000075a7 */ /* 0x000e2400080a017f */
[----:B0-----:R-:W-:Y:S05]  /*37d0*/  @!P5 BRA `(.L_x_10473) ;  /* 0x000001940080d947 */ /* 0x001fea0003800000 */
.L_x_10736:
[----:B------:R-:W-:Y:S05]  /*37e0*/  BSYNC B1 ;  /* 0x0000000000017941 */ /* 0x000fea0003800000 */
.L_x_10472:
[----:B------:R-:W-:-:S03]  /*37f0*/  UMOV UR4, 0xffffffff ;  /* 0xffffffff00047882 */ /* 0x000fc60000000000 */
[----:B------:R-:W-:Y:S05]  /*3800*/  BRA.DIV UR4, `(.L_x_10474) ;  /* 0x0000019604887947 */ /* 0x000fea000b800000 */
[----:B------:R1:W2:Y:S04]  /*3810*/  SHFL.IDX PT, R54, R97, RZ, 0x1c1f ;  /* 0x001c1fff61367589 */ /* 0x0002a800000e0000 */
[----:B------:R1:W3:Y:S02]  /*3820*/  SHFL.IDX PT, R11, R96, RZ, 0x1c1f ;  /* 0x001c1fff600b7589 */ /* 0x0002e400000e0000 */
.L_x_10740:
        /* <DEDUP_REMOVED lines=10> */
[--C-:B------:R-:W-:Y:S02]  /*38d0*/  SHF.R.U64 R44, R44, 0x10, R45.reuse ;  /* 0x000000102c2c7819 */ /* 0x100fe4000000122d */
[----:B------:R-:W-:Y:S02]  /*38e0*/  SHF.R.U32.HI R55, RZ, 0x10, R45 ;  /* 0x00000010ff377819 */ /* 0x000fe4000001162d */
[--C-:B------:R-:W-:Y:S02]  /*38f0*/  SHF.R.U64 R45, R46, 0x10, R47.reuse ;  /* 0x000000102e2d7819 */ /* 0x100fe4000000122f */
[----:B------:R-:W-:Y:S02]  /*3900*/  SHF.R.U32.HI R99, RZ, 0x10, R47 ;  /* 0x00000010ff637819 */ /* 0x000fe4000001162f */
[C---:B------:R-:W-:Y:S01]  /*3910*/  PRMT R47, R100.reuse, 0x5410, R45 ;  /* 0x00005410642f7816 */ /* 0x040fe2000000002d */
[----:B0-----:R-:W-:Y:S01]  /*3920*/  IMAD.U32 R45, R13, 0x10000, RZ ;  /* 0x000100000d2d7824 */ /* 0x001fe200078e00ff */
[----:B------:R-:W-:-:S02]  /*3930*/  PRMT R44, R100, 0x5432, R44 ;  /* 0x00005432642c7816 */ /* 0x000fc4000000002c */
[----:B------:R-:W-:Y:S02]  /*3940*/  LOP3.LUT R102, R13, 0xffff0000, RZ, 0xc0, !PT ;  /* 0xffff00000d667812 */ /* 0x000fe400078ec0ff */
[C---:B------:R-:W-:Y:S01]  /*3950*/  LOP3.LUT R100, R47.reuse, 0xffff0000, RZ, 0xc0, !PT ;  /* 0xffff00002f647812 */ /* 0x040fe200078ec0ff */
[----:B------:R-:W-:Y:S01]  /*3960*/  IMAD.U32 R47, R47, 0x10000, RZ ;  /* 0x000100002f2f7824 */ /* 0x000fe200078e00ff */
[C---:B------:R-:W-:Y:S01]  /*3970*/  LOP3.LUT R46, R44.reuse, 0xffff0000, RZ, 0xc0, !PT ;  /* 0xffff00002c2e7812 */ /* 0x040fe200078ec0ff */
[----:B------:R-:W-:Y:S02]  /*3980*/  IMAD.U32 R44, R44, 0x10000, RZ ;  /* 0x000100002c2c7824 */ /* 0x000fe400078e00ff */
[C---:B------:R-:W-:Y:S02]  /*3990*/  FMUL.FTZ R101, R102.reuse, R100 ;  /* 0x0000006466657220 */ /* 0x040fe40000410000 */
[-C--:B------:R-:W-:Y:S01]  /*39a0*/  FMUL.FTZ R13, R102, R46.reuse ;  /* 0x0000002e660d7220 */ /* 0x080fe20000410000 */
[C---:B------:R-:W-:Y:S01]  /*39b0*/  LOP3.LUT R102, R14.reuse, 0xffff0000, RZ, 0xc0, !PT ;  /* 0xffff00000e667812 */ /* 0x040fe200078ec0ff */
[----:B------:R-:W-:Y:S01]  /*39c0*/  FFMA.FTZ R46, R45, R46, -R101 ;  /* 0x0000002e2d2e7223 */ /* 0x000fe20000010865 */
[----:B------:R-:W-:-:S02]  /*39d0*/  IMAD.U32 R14, R14, 0x10000, RZ ;  /* 0x000100000e0e7824 */ /* 0x000fc400078e00ff */
[----:B------:R-:W-:Y:S01]  /*39e0*/  FFMA.FTZ R45, R45, R100, R13 ;  /* 0x000000642d2d7223 */ /* 0x000fe2000001000d */
[----:B------:R-:W-:Y:S02]  /*39f0*/  PRMT R13, R109, 0x5410, R55 ;  /* 0x000054106d0d7816 */ /* 0x000fe40000000037 */
[----:B------:R-:W-:Y:S02]  /*3a00*/  PRMT R55, R111, 0x5410, R99 ;  /* 0x000054106f377816 */ /* 0x000fe40000000063 */
[----:B------:R-:W-:Y:S01]  /*3a10*/  F2FP.BF16.F32.PACK_AB R45, R45, R46 ;  /* 0x0000002e2d2d723e */ /* 0x000fe200000010ff */
[C---:B------:R-:W-:Y:S01]  /*3a20*/  IMAD.U32 R100, R13.reuse, 0x10000, RZ ;  /* 0x000100000d647824 */ /* 0x040fe200078e00ff */
[----:B------:R-:W-:Y:S01]  /*3a30*/  LOP3.LUT R13, R13, 0xffff0000, RZ, 0xc0, !PT ;  /* 0xffff00000d0d7812 */ /* 0x000fe200078ec0ff */
[C---:B------:R-:W-:Y:S01]  /*3a40*/  IMAD.U32 R99, R55.reuse, 0x10000, RZ ;  /* 0x0001000037637824 */ /* 0x040fe200078e00ff */
[----:B------:R-:W-:-:S03]  /*3a50*/  LOP3.LUT R55, R55, 0xffff0000, RZ, 0xc0, !PT ;  /* 0xffff000037377812 */ /* 0x000fc600078ec0ff */
        /* <DEDUP_REMOVED lines=23> */
.L_x_10480:
[----:B------:R-:W-:Y:S05]  /*3bd0*/  BSYNC B3 ;  /* 0x0000000000037941 */ /* 0x000fea0003800000 */
.L_x_10479:
[----:B0-----:R4:W-:Y:S02]  /*3be0*/  ST.E.128 desc[UR60][R52.64], R12 ;  /* 0x0000000c34007985 */ /* 0x0019e4000c101d3c */
.L_x_10478:
[----:B------:R-:W-:Y:S05]  /*3bf0*/  BSYNC B2 ;  /* 0x0000000000027941 */ /* 0x000fea0003800000 */
.L_x_10477:
        /* <DEDUP_REMOVED lines=11> */
[----:B------:R-:W-:Y:S02]  /*3cb0*/  SHF.R.U32.HI R46, RZ, 0x10, R41 ;  /* 0x00000010ff2e7819 */ /* 0x000fe40000011629 */
[----:B------:R-:W-:Y:S01]  /*3cc0*/  PRMT R41, R107, 0x5432, R40 ;  /* 0x000054326b297816 */ /* 0x000fe20000000028 */
[C---:B0-----:R-:W-:Y:S01]  /*3cd0*/  IMAD.U32 R40, R13.reuse, 0x10000, RZ ;  /* 0x000100000d287824 */ /* 0x041fe200078e00ff */
[----:B------:R-:W-:Y:S02]  /*3ce0*/  PRMT R11, R108, 0x5410, R11 ;  /* 0x000054106c0b7816 */ /* 0x000fe4000000000b */
[----:B------:R-:W-:-:S02]  /*3cf0*/  LOP3.LUT R53, R13, 0xffff0000, RZ, 0xc0, !PT ;  /* 0xffff00000d357812 */ /* 0x000fc400078ec0ff */
[----:B------:R-:W-:Y:S01]  /*3d00*/  LOP3.LUT R47, R41, 0xffff0000, RZ, 0xc0, !PT ;  /* 0xffff0000292f7812 */ /* 0x000fe200078ec0ff */
[C---:B------:R-:W-:Y:S01]  /*3d10*/  IMAD.U32 R54, R11.reuse, 0x10000, RZ ;  /* 0x000100000b367824 */ /* 0x040fe200078e00ff */
[----:B------:R-:W-:Y:S01]  /*3d20*/  LOP3.LUT R42, R11, 0xffff0000, RZ, 0xc0, !PT ;  /* 0xffff00000b2a7812 */ /* 0x000fe200078ec0ff */
[----:B------:R-:W-:Y:S01]  /*3d30*/  IMAD.U32 R11, R12, 0x10000, RZ ;  /* 0x000100000c0b7824 */ /* 0x000fe200078e00ff */
[----:B------:R-:W-:Y:S01]  /*3d40*/  SHF.R.U32.HI R43, RZ, 0x10, R43 ;  /* 0x00000010ff2b7819 */ /* 0x000fe2000001162b */
[CC--:B------:R-:W-:Y:S02]  /*3d50*/  FMUL.FTZ R52, R53.reuse, R47.reuse ;  /* 0x0000002f35347220 */ /* 0x0c0fe40000410000 */
[-C--:B------:R-:W-:Y:S01]  /*3d60*/  FMUL.FTZ R13, R53, R42.reuse ;  /* 0x0000002a350d7220 */ /* 0x080fe20000410000 */
[----:B------:R-:W-:Y:S01]  /*3d70*/  PRMT R43, R110, 0x5410, R43 ;  /* 0x000054106e2b7816 */ /* 0x000fe2000000002b */
[----:B------:R-:W-:Y:S01]  /*3d80*/  FFMA.FTZ R42, R40, R42, -R52 ;  /* 0x0000002a282a7223 */ /* 0x000fe20000010834 */
[----:B------:R-:W-:Y:S01]  /*3d90*/  LOP3.LUT R53, R14, 0xffff0000, RZ, 0xc0, !PT ;  /* 0xffff00000e357812 */ /* 0x000fe200078ec0ff */
[----:B------:R-:W-:Y:S01]  /*3da0*/  FFMA.FTZ R40, R40, R47, R13 ;  /* 0x0000002f28287223 */ /* 0x000fe2000001000d */
[----:B------:R-:W-:Y:S01]  /*3db0*/  PRMT R13, R106, 0x5432, R46 ;  /* 0x000054326a0d7816 */ /* 0x000fe2000000002e */
[C---:B------:R-:W-:Y:S01]  /*3dc0*/  IMAD.U32 R46, R43.reuse, 0x10000, RZ ;  /* 0x000100002b2e7824 */ /* 0x040fe200078e00ff */
[----:B------:R-:W-:Y:S01]  /*3dd0*/  LOP3.LUT R43, R43, 0xffff0000, RZ, 0xc0, !PT ;  /* 0xffff00002b2b7812 */ /* 0x000fe200078ec0ff */
[----:B------:R-:W-:Y:S01]  /*3de0*/  IMAD.U32 R14, R14, 0x10000, RZ ;  /* 0x000100000e0e7824 */ /* 0x000fe200078e00ff */
[----:B------:R-:W-:Y:S01]  /*3df0*/  F2FP.BF16.F32.PACK_AB R40, R40, R42 ;  /* 0x0000002a2828723e */ /* 0x000fe200000010ff */
[----:B------:R-:W-:-:S02]  /*3e00*/  IMAD.U32 R47, R13, 0x10000, RZ ;  /* 0x000100000d2f7824 */ /* 0x000fc400078e00ff */
[-C--:B------:R-:W-:Y:S01]  /*3e10*/  FMUL.FTZ R52, R53, R46.reuse ;  /* 0x0000002e35347220 */ /* 0x080fe20000410000 */
[----:B------:R-:W-:Y:S01]  /*3e20*/  LOP3.LUT R13, R13, 0xffff0000, RZ, 0xc0, !PT ;  /* 0xffff00000d0d7812 */ /* 0x000fe200078ec0ff */
[-C--:B------:R-:W-:Y:S02]  /*3e30*/  FMUL.FTZ R53, R53, R47.reuse ;  /* 0x0000002f35357220 */ /* 0x080fe40000410000 */
[C---:B------:R-:W-:Y:S02]  /*3e40*/  FFMA.FTZ R52, R14.reuse, R47, -R52 ;  /* 0x0000002f0e347223 */ /* 0x040fe40000010834 */
[----:B------:R-:W-:Y:S01]  /*3e50*/  FFMA.FTZ R53, R14, R46, R53 ;  /* 0x0000002e0e357223 */ /* 0x000fe20000010035 */
[C---:B------:R-:W-:Y:S01]  /*3e60*/  LOP3.LUT R14, R15.reuse, 0xffff0000, RZ, 0xc0, !PT ;  /* 0xffff00000f0e7812 */ /* 0x040fe200078ec0ff */
[----:B------:R-:W-:-:S04]  /*3e70*/  IMAD.U32 R15, R15, 0x10000, RZ ;  /* 0x000100000f0f7824 */ /* 0x000fc800078e00ff */
[C---:B------:R-:W-:Y:S01]  /*3e80*/  FMUL.FTZ R46, R14.reuse, R43 ;  /* 0x0000002b0e2e7220 */ /* 0x040fe20000410000 */
[----:B------:R-:W-:-:S03]  /*3e90*/  FMUL.FTZ R14, R14, R13 ;  /* 0x0000000d0e0e7220 */ /* 0x000fc60000410000 */
[C---:B------:R-:W-:Y:S01]  /*3ea0*/  FFMA.FTZ R46, R15.reuse, R13, -R46 ;  /* 0x0000000d0f2e7223 */ /* 0x040fe2000001082e */
[----:B------:R-:W-:Y:S01]  /*3eb0*/  FFMA.FTZ R15, R15, R43, R14 ;  /* 0x0000002b0f0f7223 */ /* 0x000fe2000001000e */
[----:B------:R-:W-:Y:S02]  /*3ec0*/  LOP3.LUT R13, R12, 0xffff0000, RZ, 0xc0, !PT ;  /* 0xffff00000c0d7812 */ /* 0x000fe400078ec0ff */
[----:B------:R-:W-:Y:S02]  /*3ed0*/  SHF.L.U32 R14, R41, 0x10, RZ ;  /* 0x00000010290e7819 */ /* 0x000fe400000006ff */
[----:B------:R-:W-:-:S03]  /*3ee0*/  F2FP.BF16.F32.PACK_AB R15, R15, R46 ;  /* 0x0000002e0f0f723e */ /* 0x000fc600000010ff */
[C---:B------:R-:W-:Y:S01]  /*3ef0*/  FMUL.FTZ R12, R13.reuse, R14 ;  /* 0x0000000e0d0c7220 */ /* 0x040fe20000410000 */
[----:B------:R-:W-:-:S03]  /*3f00*/  FMUL.FTZ R13, R13, R54 ;  /* 0x000000360d0d7220 */ /* 0x000fc60000410000 */
[C---:B------:R-:W-:Y:S01]  /*3f10*/  FFMA.FTZ R12, R11.reuse, R54, -R12 ;  /* 0x000000360b0c7223 */ /* 0x040fe2000001080c */
[----:B------:R-:W-:Y:S01]  /*3f20*/  FFMA.FTZ R13, R11, R14, R13 ;  /* 0x0000000e0b0d7223 */ /* 0x000fe2000001000d */
[----:B------:R-:W-:-:S04]  /*3f30*/  F2FP.BF16.F32.PACK_AB R14, R53, R52 ;  /* 0x00000034350e723e */ /* 0x000fc800000010ff */
[----:B------:R-:W-:Y:S01]  /*3f40*/  F2FP.BF16.F32.PACK_AB R12, R13, R12 ;  /* 0x0000000c0d0c723e */ /* 0x000fe200000010ff */
[----:B------:R-:W-:-:S07]  /*3f50*/  IMAD.MOV.U32 R13, RZ, RZ, R40 ;  /* 0x000000ffff0d7224 */ /* 0x000fce00078e0028 */
.L_x_10482:
[----:B------:R-:W-:Y:S05]  /*3f60*/  BSYNC B2 ;  /* 0x0000000000027941 */ /* 0x000fea0003800000 */
.L_x_10481:
[----:B0-----:R4:W-:Y:S02]  /*3f70*/  ST.E.128 desc[UR60][R44.64], R12 ;  /* 0x0000000c2c007985 */ /* 0x0019e4000c101d3c */
.L_x_10476:
[----:B------:R-:W-:Y:S05]  /*3f80*/  BSYNC B1 ;  /* 0x0000000000017941 */ /* 0x000fea0003800000 */
.L_x_10475:
[----:B------:R-:W-:-:S03]  /*3f90*/  UMOV UR4, 0xffffffff ;  /* 0xffffffff00047882 */ /* 0x000fc60000000000 */
[----:B------:R-:W-:Y:S05]  /*3fa0*/  BRA.DIV UR4, `(.L_x_10483) ;  /* 0x0000018e04ec7947 */ /* 0x000fea000b800000 */
[----:B-1----:R-:W1:Y:S04]  /*3fb0*/  SHFL.IDX PT, R97, R97, 0x1, 0x1c1f ;  /* 0x003c1f0061617f89 */ /* 0x002e6800000e0000 */
[----:B------:R-:W0:Y:S02]  /*3fc0*/  SHFL.IDX PT, R96, R96, 0x1, 0x1c1f ;  /* 0x003c1f0060607f89 */ /* 0x000e2400000e0000 */
.L_x_10744:
        /* <DEDUP_REMOVED lines=11> */
[----:B------:R-:W-:Y:S01]  /*4080*/  SHF.R.U64 R42, R36, 0x10, R37 ;  /* 0x00000010242a7819 */ /* 0x000fe20000001225 */
[----:B------:R-:W-:Y:S01]  /*4090*/  IMAD.U32 R36, R14, 0x10000, RZ ;  /* 0x000100000e247824 */ /* 0x000fe200078e00ff */
[----:B------:R-:W-:Y:S01]  /*40a0*/  SHF.R.U32.HI R44, RZ, 0x10, R39 ;  /* 0x00000010ff2c7819 */ /* 0x000fe20000011627 */
[----:B------:R-:W-:Y:S01]  /*40b0*/  IMAD.U32 R45, R12, 0x10000, RZ ;  /* 0x000100000c2d7824 */ /* 0x000fe200078e00ff */
[----:B------:R-:W-:Y:S02]  /*40c0*/  SHF.R.U32.HI R37, RZ, 0x10, R37 ;  /* 0x00000010ff257819 */ /* 0x000fe40000011625 */
[----:B------:R-:W-:Y:S02]  /*40d0*/  PRMT R39, R104, 0x5432, R38 ;  /* 0x0000543268277816 */ /* 0x000fe40000000026 */
[----:B------:R-:W-:-:S02]  /*40e0*/  PRMT R38, R105, 0x5432, R44 ;  /* 0x0000543269267816 */ /* 0x000fc4000000002c */
[----:B---3--:R-:W-:Y:S02]  /*40f0*/  LOP3.LUT R11, R14, 0xffff0000, RZ, 0xc0, !PT ;  /* 0xffff00000e0b7812 */ /* 0x008fe400078ec0ff */
[----:B------:R-:W-:Y:S01]  /*4100*/  PRMT R42, R103, 0x5432, R42 ;  /* 0x00005432672a7816 */ /* 0x000fe2000000002a */
[----:B------:R-:W-:Y:S01]  /*4110*/  IMAD.U32 R46, R38, 0x10000, RZ ;  /* 0x00010000262e7824 */ /* 0x000fe200078e00ff */
[----:B------:R-:W-:Y:S02]  /*4120*/  PRMT R37, R105, 0x5410, R37 ;  /* 0x0000541069257816 */ /* 0x000fe40000000025 */
[----:B------:R-:W-:Y:S01]  /*4130*/  LOP3.LUT R14, R15, 0xffff0000, RZ, 0xc0, !PT ;  /* 0xffff00000f0e7812 */ /* 0x000fe200078ec0ff */
[C---:B------:R-:W-:Y:S01]  /*4140*/  IMAD.U32 R15, R13.reuse, 0x10000, RZ ;  /* 0x000100000d0f7824 */ /* 0x040fe200078e00ff */
[----:B------:R-:W-:Y:S01]  /*4150*/  LOP3.LUT R53, R13, 0xffff0000, RZ, 0xc0, !PT ;  /* 0xffff00000d357812 */ /* 0x000fe200078ec0ff */
[----:B------:R-:W-:Y:S01]  /*4160*/  IMAD.U32 R47, R37, 0x10000, RZ ;  /* 0x00010000252f7824 */ /* 0x000fe200078e00ff */
[----:B------:R-:W-:Y:S01]  /*4170*/  LOP3.LUT R13, R39, 0xffff0000, RZ, 0xc0, !PT ;  /* 0xffff0000270d7812 */ /* 0x000fe200078ec0ff */
[C---:B------:R-:W-:Y:S01]  /*4180*/  FMUL.FTZ R54, R11.reuse, R46 ;  /* 0x0000002e0b367220 */ /* 0x040fe20000410000 */
[----:B------:R-:W-:Y:S01]  /*4190*/  LOP3.LUT R44, R42, 0xffff0000, RZ, 0xc0, !PT ;  /* 0xffff00002a2c7812 */ /* 0x000fe200078ec0ff */
[----:B------:R-:W-:Y:S01]  /*41a0*/  FMUL.FTZ R11, R11, R47 ;  /* 0x0000002f0b0b7220 */ /* 0x000fe20000410000 */
[----:B------:R-:W-:Y:S01]  /*41b0*/  LOP3.LUT R38, R38, 0xffff0000, RZ, 0xc0, !PT ;  /* 0xffff000026267812 */ /* 0x000fe200078ec0ff */
[----:B------:R-:W-:Y:S01]  /*41c0*/  FMUL.FTZ R52, R53, R13 ;  /* 0x0000000d35347220 */ /* 0x000fe20000410000 */
[----:B------:R-:W-:Y:S01]  /*41d0*/  LOP3.LUT R37, R37, 0xffff0000, RZ, 0xc0, !PT ;  /* 0xffff000025257812 */ /* 0x000fe200078ec0ff */
[----:B------:R-:W-:Y:S01]  /*41e0*/  FMUL.FTZ R53, R53, R44 ;  /* 0x0000002c35357220 */ /* 0x000fe20000410000 */
[----:B------:R-:W-:Y:S01]  /*41f0*/  LOP3.LUT R12, R12, 0xffff0000, RZ, 0xc0, !PT ;  /* 0xffff00000c0c7812 */ /* 0x000fe200078ec0ff */
[----:B------:R-:W-:-:S02]  /*4200*/  IMAD.U32 R39, R39, 0x10000, RZ ;  /* 0x0001000027277824 */ /* 0x000fc400078e00ff */
[----:B------:R-:W-:Y:S01]  /*4210*/  FFMA.FTZ R54, R36, R47, -R54 ;  /* 0x0000002f24367223 */ /* 0x000fe20000010836 */
[----:B------:R-:W-:Y:S02]  /*4220*/  IMAD.U32 R42, R42, 0x10000, RZ ;  /* 0x000100002a2a7824 */ /* 0x000fe400078e00ff */
[C---:B------:R-:W-:Y:S01]  /*4230*/  FFMA.FTZ R53, R15.reuse, R13, R53 ;  /* 0x0000000d0f357223 */ /* 0x040fe20000010035 */
[----:B------:R-:W-:Y:S01]  /*4240*/  FFMA.FTZ R11, R36, R46, R11 ;  /* 0x0000002e240b7223 */ /* 0x000fe2000001000b */
[C---:B------:R-:W-:Y:S01]  /*4250*/  FMUL.FTZ R36, R14.reuse, R38 ;  /* 0x000000260e247220 */ /* 0x040fe20000410000 */
[----:B------:R-:W-:Y:S01]  /*4260*/  FMUL.FTZ R13, R14, R37 ;  /* 0x000000250e0d7220 */ /* 0x000fe20000410000 */
[C---:B------:R-:W-:Y:S01]  /*4270*/  FMUL.FTZ R14, R12.reuse, R39 ;  /* 0x000000270c0e7220 */ /* 0x040fe20000410000 */
[----:B------:R-:W-:Y:S01]  /*4280*/  FFMA.FTZ R52, R15, R44, -R52 ;  /* 0x0000002c0f347223 */ /* 0x000fe20000010834 */
        /* <DEDUP_REMOVED lines=11> */
.L_x_10488:
[----:B------:R-:W-:Y:S05]  /*4340*/  BSYNC B2 ;  /* 0x0000000000027941 */ /* 0x000fea0003800000 */
.L_x_10487:
[----:B--2---:R0:W-:Y:S02]  /*4350*/  ST.E.128 desc[UR60][R40.64], R12 ;  /* 0x0000000c28007985 */ /* 0x0041e4000c101d3c */
.L_x_10486:
[----:B------:R-:W-:Y:S05]  /*4360*/  BSYNC B1 ;  /* 0x0000000000017941 */ /* 0x000fea0003800000 */
.L_x_10485:
[----:B---3--:R-:W3:Y:S02]  /*4370*/  LDL R11, [R1] ;  /* 0x00000000010b7983 */ /* 0x008ee40000100800 */
[----:B---3--:R-:W-:-:S13]  /*4380*/  LOP3.LUT P2, RZ, R11, 0x1, RZ, 0xc0, !PT ;  /* 0x000000010bff7812 */ /* 0x008fda000784c0ff */
[----:B------:R-:W-:Y:S05]  /*4390*/  @P2 BRA `(.L_x_10484) ;  /* 0x0000001c00202947 */ /* 0x000fea0003800000 */
[----:B0---4-:R0:W3:Y:S01]  /*43a0*/  LDS.128 R12, [R91+0x2000] ;  /* 0x002000005b0c7984 */ /* 0x0110e20000000c00 */
[C---:B------:R-:W-:Y:S01]  /*43b0*/  LEA R36, P2, R2.reuse, R96, 0x1 ;  /* 0x0000006002247211 */ /* 0x040fe200078408ff */
[----:B------:R-:W-:Y:S03]  /*43c0*/  BSSY B1, `(.L_x_10489) ;  /* 0x0000030000017945 */ /* 0x000fe60003800000 */
[----:B-1----:R-:W-:Y:S02]  /*43d0*/  LEA.HI.X R37, R2, R97, R203, 0x1, P2 ;  /* 0x0000006102257211 */ /* 0x002fe400010f0ccb */
[----:B------:R-:W-:-:S13]  /*43e0*/  ISETP.GE.AND P2, PT, R205, R90, PT ;  /* 0x0000005acd00720c */ /* 0x000fda0003f46270 */
[----:B0-----:R-:W-:Y:S05]  /*43f0*/  @P2 BRA `(.L_x_10490) ;  /* 0x0000000000b02947 */ /* 0x001fea0003800000 */
[--C-:B------:R-:W-:Y:S01]  /*4400*/  SHF.R.U64 R38, R32, 0x10, R33.reuse ;  /* 0x0000001020267819 */ /* 0x100fe20000001221 */
[----:B---3--:R-:W-:Y:S01]  /*4410*/  IMAD.U32 R32, R14, 0x10000, RZ ;  /* 0x000100000e207824 */ /* 0x008fe200078e00ff */
[----:B------:R-:W-:Y:S02]  /*4420*/  SHF.R.U32.HI R39, RZ, 0x10, R33 ;  /* 0x00000010ff277819 */ /* 0x000fe40000011621 */
[--C-:B------:R-:W-:Y:S02]  /*4430*/  SHF.R.U64 R33, R34, 0x10, R35.reuse ;  /* 0x0000001022217819 */ /* 0x100fe40000001223 */
[----:B------:R-:W-:Y:S01]  /*4440*/  SHF.R.U32.HI R34, RZ, 0x10, R35 ;  /* 0x00000010ff227819 */ /* 0x000fe20000011623 */
[----:B------:R-:W-:Y:S01]  /*4450*/  IMAD.U32 R35, R13, 0x10000, RZ ;  /* 0x000100000d237824 */ /* 0x000fe200078e00ff */
[----:B------:R-:W-:Y:S02]  /*4460*/  PRMT R106, R106, 0x5410, R33 ;  /* 0x000054106a6a7816 */ /* 0x000fe40000000021 */
[----:B------:R-:W-:-:S02]  /*4470*/  PRMT R103, R103, 0x5410, R38 ;  /* 0x0000541067677816 */ /* 0x000fc40000000026 */
[----:B------:R-:W-:Y:S02]  /*4480*/  PRMT R107, R107, 0x5410, R34 ;  /* 0x000054106b6b7816 */ /* 0x000fe40000000022 */
[----:B------:R-:W-:Y:S01]  /*4490*/  LOP3.LUT R34, R13, 0xffff0000, RZ, 0xc0, !PT ;  /* 0xffff00000d227812 */ /* 0x000fe200078ec0ff */
[----:B------:R-:W-:Y:S01]  /*44a0*/  IMAD.U32 R13, R12, 0x10000, RZ ;  /* 0x000100000c0d7824 */ /* 0x000fe200078e00ff */
[C---:B------:R-:W-:Y:S01]  /*44b0*/  LOP3.LUT R40, R106.reuse, 0xffff0000, RZ, 0xc0, !PT ;  /* 0xffff00006a287812 */ /* 0x040fe200078ec0ff */
[----:B------:R-:W-:Y:S01]  /*44c0*/  IMAD.U32 R33, R107, 0x10000, RZ ;  /* 0x000100006b217824 */ /* 0x000fe200078e00ff */
[----:B------:R-:W-:Y:S01]  /*44d0*/  LOP3.LUT R38, R103, 0xffff0000, RZ, 0xc0, !PT ;  /* 0xffff000067267812 */ /* 0x000fe200078ec0ff */
[----:B------:R-:W-:Y:S01]  /*44e0*/  IMAD.U32 R106, R106, 0x10000, RZ ;  /* 0x000100006a6a7824 */ /* 0x000fe200078e00ff */
[----:B------:R-:W-:Y:S01]  /*44f0*/  PRMT R104, R104, 0x5410, R39 ;  /* 0x0000541068687816 */ /* 0x000fe20000000027 */
[----:B------:R-:W-:Y:S01]  /*4500*/  FMUL.FTZ R42, R34, R40 ;  /* 0x00000028222a7220 */ /* 0x000fe20000410000 */
[----:B------:R-:W-:Y:S01]  /*4510*/  LOP3.LUT R14, R14, 0xffff0000, RZ, 0xc0, !PT ;  /* 0xffff00000e0e7812 */ /* 0x000fe200078ec0ff */
[----:B------:R-:W-:Y:S01]  /*4520*/  FMUL.FTZ R41, R34, R38 ;  /* 0x0000002622297220 */ /* 0x000fe20000410000 */
[----:B------:R-:W-:Y:S01]  /*4530*/  LOP3.LUT R34, R12, 0xffff0000, RZ, 0xc0, !PT ;  /* 0xffff00000c227812 */ /* 0x000fe200078ec0ff */
[----:B------:R-:W-:-:S02]  /*4540*/  IMAD.U32 R39, R104, 0x10000, RZ ;  /* 0x0001000068277824 */ /* 0x000fc400078e00ff */
[C---:B------:R-:W-:Y:S01]  /*4550*/  FFMA.FTZ R12, R35.reuse, R38, -R42 ;  /* 0x00000026230c7223 */ /* 0x040fe2000001082a */
[----:B------:R-:W-:Y:S01]  /*4560*/  FFMA.FTZ R35, R35, R40, R41 ;  /* 0x0000002823237223 */ /* 0x000fe20000010029 */
[----:B------:R-:W-:Y:S01]  /*4570*/  LOP3.LUT R11, R15, 0xffff0000, RZ, 0xc0, !PT ;  /* 0xffff00000f0b7812 */ /* 0x000fe200078ec0ff */
[C---:B------:R-:W-:Y:S01]  /*4580*/  FMUL.FTZ R41, R14.reuse, R39 ;  /* 0x000000270e297220 */ /* 0x040fe20000410000 */
[----:B------:R-:W-:Y:S01]  /*4590*/  LOP3.LUT R38, R107, 0xffff0000, RZ, 0xc0, !PT ;  /* 0xffff00006b267812 */ /* 0x000fe200078ec0ff */
[-C--:B------:R-:W-:Y:S01]  /*45a0*/  FMUL.FTZ R43, R14, R33.reuse ;  /* 0x000000210e2b7220 */ /* 0x080fe20000410000 */
[----:B------:R-:W-:Y:S01]  /*45b0*/  LOP3.LUT R104, R104, 0xffff0000, RZ, 0xc0, !PT ;  /* 0xffff000068687812 */ /* 0x000fe200078ec0ff */
[----:B------:R-:W-:Y:S02]  /*45c0*/  IMAD.U32 R103, R103, 0x10000, RZ ;  /* 0x0001000067677824 */ /* 0x000fe400078e00ff */
[C---:B------:R-:W-:Y:S01]  /*45d0*/  FFMA.FTZ R41, R32.reuse, R33, R41 ;  /* 0x0000002120297223 */ /* 0x040fe20000010029 */
[----:B------:R-:W-:Y:S01]  /*45e0*/  FFMA.FTZ R14, R32, R39, -R43 ;  /* 0x00000027200e7223 */ /* 0x000fe2000001082b */
[C---:B------:R-:W-:Y:S01]  /*45f0*/  FMUL.FTZ R40, R11.reuse, R38 ;  /* 0x000000260b287220 */ /* 0x040fe20000410000 */
[----:B------:R-:W-:Y:S01]  /*4600*/  FMUL.FTZ R33, R11, R104 ;  /* 0x000000680b217220 */ /* 0x000fe20000410000 */
[----:B------:R-:W-:-:S02]  /*4610*/  IMAD.U32 R15, R15, 0x10000, RZ ;  /* 0x000100000f0f7824 */ /* 0x000fc400078e00ff */
[C---:B------:R-:W-:Y:S01]  /*4620*/  FMUL.FTZ R32, R34.reuse, R106 ;  /* 0x0000006a22207220 */ /* 0x040fe20000410000 */
[-C--:B------:R-:W-:Y:S01]  /*4630*/  FMUL.FTZ R11, R34, R103.reuse ;  /* 0x00000067220b7220 */ /* 0x080fe20000410000 */
[----:B------:R-:W-:Y:S01]  /*4640*/  F2FP.BF16.F32.PACK_AB R14, R41, R14 ;  /* 0x0000000e290e723e */ /* 0x000fe200000010ff */
[C---:B------:R-:W-:Y:S01]  /*4650*/  FFMA.FTZ R40, R15.reuse, R104, -R40 ;  /* 0x000000680f287223 */ /* 0x040fe20000010828 */
[----:B------:R-:W-:Y:S01]  /*4660*/  FFMA.FTZ R33, R15, R38, R33 ;  /* 0x000000260f217223 */ /* 0x000fe20000010021 */
[C---:B------:R-:W-:Y:S01]  /*4670*/  FFMA.FTZ R32, R13.reuse, R103, -R32 ;  /* 0x000000670d207223 */ /* 0x040fe20000010820 */
[----:B------:R-:W-:Y:S01]  /*4680*/  FFMA.FTZ R11, R13, R106, R11 ;  /* 0x0000006a0d0b7223 */ /* 0x000fe2000001000b */
[----:B------:R-:W-:Y:S02]  /*4690*/  F2FP.BF16.F32.PACK_AB R13, R35, R12 ;  /* 0x0000000c230d723e */ /* 0x000fe400000010ff */
[----:B------:R-:W-:Y:S02]  /*46a0*/  F2FP.BF16.F32.PACK_AB R15, R33, R40 ;  /* 0x00000028210f723e */ /* 0x000fe400000010ff */
[----:B------:R-:W-:-:S07]  /*46b0*/  F2FP.BF16.F32.PACK_AB R12, R11, R32 ;  /* 0x000000200b0c723e */ /* 0x000fce00000010ff */
.L_x_10490:
[----:B------:R-:W-:Y:S05]  /*46c0*/  BSYNC B1 ;  /* 0x0000000000017941 */ /* 0x000fea0003800000 */
.L_x_10489:
[----:B---3--:R0:W-:Y:S01]  /*46d0*/  ST.E.128 desc[UR60][R36.64], R12 ;  /* 0x0000000c24007985 */ /* 0x0081e2000c101d3c */
[----:B------:R-:W-:Y:S05]  /*46e0*/  BRA `(.L_x_10484) ;  /* 0x00000018004c7947 */ /* 0x000fea0003800000 */
.L_x_10466:
[----:B------:R-:W-:Y:S01]  /*46f0*/  VIADD R11, R200, 0x40 ;  /* 0x00000040c80b7836 */ /* 0x000fe20000000000 */
[----:B------:R-:W-:Y:S02]  /*4700*/  CS2R R38, SRZ ;  /* 0x0000000000267805 */ /* 0x000fe4000001ff00 */
[----:B------:R-:W-:Y:S02]  /*4710*/  CS2R R36, SRZ ;  /* 0x0000000000247805 */ /* 0x000fe4000001ff00 */
[----:B------:R-:W-:-:S04]  /*4720*/  ISETP.GE.AND P2, PT, R11, R94, PT ;  /* 0x0000005e0b00720c */ /* 0x000fc80003f46270 */
[----:B------:R-:W-:-:S13]  /*4730*/  ISETP.GE.OR P2, PT, R16, R90, P2 ;  /* 0x0000005a1000720c */ /* 0x000fda0001746670 */
[----:B------:R-:W-:-:S04]  /*4740*/  @!P2 IADD3 R33, P3, P4, R30, R12, R81 ;  /* 0x0000000c1e21a210 */ /* 0x000fc80007c7e051 */
[----:B------:R-:W-:Y:S02]  /*4750*/  @!P2 IADD3.X R32, R73, R95, R82, P3, P4 ;  /* 0x0000005f4920a210 */ /* 0x000fe40001fe8452 */
[----:B------:R-:W-:-:S04]  /*4760*/  @!P2 IADD3 R11, P3, P4, R58, R14, R79 ;  /* 0x0000000e3a0ba210 */ /* 0x000fc80007c7e04f */
[----:B------:R-:W-:Y:S02]  /*4770*/  @!P2 IADD3.X R42, R71, R0, R80, P3, P4 ;  /* 0x00000000472aa210 */ /* 0x000fe40001fe8450 */
[----:B------:R-:W-:-:S04]  /*4780*/  ISETP.GE.AND P3, PT, R200, R94, PT ;  /* 0x0000005ec800720c */ /* 0x000fc80003f66270 */
[----:B------:R-:W-:-:S13]  /*4790*/  ISETP.GE.OR P3, PT, R16, R90, P3 ;  /* 0x0000005a1000720c */ /* 0x000fda0001f66670 */
[----:B------:R-:W-:Y:S01]  /*47a0*/  @!P3 IADD3 R15, P4, R30, R12, RZ ;  /* 0x0000000c1e0fb210 */ /* 0x000fe20007f9e0ff */
[----:B------:R-:W0:Y:S04]  /*47b0*/  @!P3 LDC.64 R40, c[0x0][0x400] ;  /* 0x00010000ff28bb82 */ /* 0x000e280000000a00 */
[----:B------:R-:W-:-:S04]  /*47c0*/  @!P3 IMAD.X R34, R95, 0x1, R73, P4 ;  /* 0x000000015f22b824 */ /* 0x000fc800020e0649 */
[----:B------:R-:W1:Y:S02]  /*47d0*/  @!P3 LDC.64 R12, c[0x0][0x3e8] ;  /* 0x0000fa00ff0cbb82 */ /* 0x000e640000000a00 */
[----:B-1----:R-:W-:-:S04]  /*47e0*/  @!P3 LEA R12, P4, R15, R12, 0x1 ;  /* 0x0000000c0f0cb211 */ /* 0x002fc800078808ff */
[----:B------:R-:W-:Y:S02]  /*47f0*/  @!P3 LEA.HI.X R13, R15, R13, R34, 0x1, P4 ;  /* 0x0000000d0f0db211 */ /* 0x000fe400020f0c22 */
[----:B------:R-:W-:Y:S02]  /*4800*/  CS2R R34, SRZ ;  /* 0x0000000000227805 */ /* 0x000fe4000001ff00 */
[----:B------:R-:W-:-:S05]  /*4810*/  @!P3 IADD3 R14, P4, R58, R14, RZ ;  /* 0x0000000e3a0eb210 */ /* 0x000fca0007f9e0ff */
[----:B------:R-:W-:Y:S01]  /*4820*/  @!P3 IMAD.X R0, R0, 0x1, R71, P4 ;  /* 0x000000010000b824 */ /* 0x000fe200020e0647 */
[----:B0-----:R-:W-:-:S04]  /*4830*/  @!P3 LEA R40, P4, R14, R40, 0x1 ;  /* 0x000000280e28b211 */ /* 0x001fc800078808ff */
[----:B------:R-:W-:Y:S02]  /*4840*/  @!P3 LEA.HI.X R41, R14, R41, R0, 0x1, P4 ;  /* 0x000000290e29b211 */ /* 0x000fe400020f0c00 */
[----:B------:R-:W0:Y:S03]  /*4850*/  @!P2 LDC.64 R14, c[0x0][0x3e8] ;  /* 0x0000fa00ff0eab82 */ /* 0x000e260000000a00 */
[----:B------:R-:W2:Y:S01]  /*4860*/  @!P3 LDG.E.128 R36, desc[UR60][R40.64] ;  /* 0x0000003c2824b981 */ /* 0x000ea2000c1e1d00 */
[----:B0-----:R-:W-:-:S04]  /*4870*/  @!P2 LEA R14, P4, R33, R14, 0x1 ;  /* 0x0000000e210ea211 */ /* 0x001fc800078808ff */
[----:B------:R-:W-:Y:S02]  /*4880*/  @!P2 LEA.HI.X R15, R33, R15, R32, 0x1, P4 ;  /* 0x0000000f210fa211 */ /* 0x000fe400020f0c20 */
[----:B------:R-:W-:-:S06]  /*4890*/  CS2R R32, SRZ ;  /* 0x0000000000207805 */ /* 0x000fcc000001ff00 */
[----:B------:R0:W3:Y:S02]  /*48a0*/  @!P3 LDG.E.128 R32, desc[UR60][R12.64] ;  /* 0x0000003c0c20b981 */ /* 0x0000e4000c1e1d00 */
[----:B0-----:R-:W0:Y:S01]  /*48b0*/  @!P2 LDC.64 R12, c[0x0][0x400] ;  /* 0x00010000ff0cab82 */ /* 0x001e220000000a00 */
[----:B------:R-:W-:Y:S02]  /*48c0*/  CS2R R40, SRZ ;  /* 0x0000000000287805 */ /* 0x000fe4000001ff00 */
[----:B------:R-:W-:Y:S02]  /*48d0*/  CS2R R46, SRZ ;  /* 0x00000000002e7805 */ /* 0x000fe4000001ff00 */
[----:B------:R-:W-:Y:S02]  /*48e0*/  CS2R R44, SRZ ;  /* 0x00000000002c7805 */ /* 0x000fe4000001ff00 */
[----:B0-----:R-:W-:-:S04]  /*48f0*/  @!P2 LEA R12, P3, R11, R12, 0x1 ;  /* 0x0000000c0b0ca211 */ /* 0x001fc800078608ff */
[----:B------:R-:W-:Y:S02]  /*4900*/  @!P2 LEA.HI.X R13, R11, R13, R42, 0x1, P3 ;  /* 0x0000000d0b0da211 */ /* 0x000fe400018f0c2a */
[----:B------:R-:W-:-:S03]  /*4910*/  CS2R R42, SRZ ;  /* 0x00000000002a7805 */ /* 0x000fc6000001ff00 */
[----:B------:R2:W4:Y:S04]  /*4920*/  @!P2 LDG.E.128 R44, desc[UR60][R12.64] ;  /* 0x0000003c0c2ca981 */ /* 0x000528000c1e1d00 */
[----:B------:R-:W5:Y:S01]  /*4930*/  @!P2 LDG.E.128 R40, desc[UR60][R14.64] ;  /* 0x0000003c0e28a981 */ /* 0x000f62000c1e1d00 */
[----:B------:R-:W-:Y:S02]  /*4940*/  ISETP.NE.AND P3, PT, R206, 0x3, PT ;  /* 0x00000003ce00780c */ /* 0x000fe40003f65270 */
[----:B------:R-:W-:Y:S01]  /*4950*/  ISETP.GE.AND P2, PT, R16, R90, PT ;  /* 0x0000005a1000720c */ /* 0x000fe20003f46270 */
[----:B--2---:R-:W-:Y:S02]  /*4960*/  IMAD.MOV.U32 R12, RZ, RZ, R39 ;  /* 0x000000ffff0c7224 */ /* 0x004fe400078e0027 */
[----:B------:R-:W-:-:S05]  /*4970*/  IMAD.MOV.U32 R13, RZ, RZ, R36 ;  /* 0x000000ffff0d7224 */ /* 0x000fca00078e0024 */
[----:B------:R-:W-:Y:S01]  /*4980*/  PRMT R114, R114, 0x5410, R13 ;  /* 0x0000541072727816 */ /* 0x000fe2000000000d */
[----:B---3--:R-:W-:Y:S02]  /*4990*/  IMAD.MOV.U32 R0, RZ, RZ, R34 ;  /* 0x000000ffff007224 */ /* 0x008fe400078e0022 */
[----:B------:R-:W-:Y:S02]  /*49a0*/  IMAD.MOV.U32 R11, RZ, RZ, R35 ;  /* 0x000000ffff0b7224 */ /* 0x000fe400078e0023 */
        /* <DEDUP_REMOVED lines=16> */
[----:B----4-:R-:W-:Y:S02]  /*4ab0*/  IMAD.MOV.U32 R13, RZ, RZ, R46 ;  /* 0x000000ffff0d7224 */ /* 0x010fe400078e002e */
[----:B------:R-:W-:Y:S01]  /*4ac0*/  IMAD.MOV.U32 R12, RZ, RZ, R47 ;  /* 0x000000ffff0c7224 */ /* 0x000fe200078e002f */
[----:B------:R-:W-:Y:S01]  /*4ad0*/  PRMT R108, R0, 0x5410, R11 ;  /* 0x00005410006c7816 */ /* 0x000fe2000000000b */
[----:B------:R-:W-:-:S02]  /*4ae0*/  IMAD.MOV.U32 R11, RZ, RZ, R44 ;  /* 0x000000ffff0b7224 */ /* 0x000fc400078e002c */
[----:B------:R-:W-:Y:S01]  /*4af0*/  IMAD.MOV.U32 R0, RZ, RZ, R45 ;  /* 0x000000ffff007224 */ /* 0x000fe200078e002d */
[----:B------:R-:W-:Y:S02]  /*4b00*/  PRMT R109, R12, 0x5410, R13 ;  /* 0x000054100c6d7816 */ /* 0x000fe4000000000d */
[----:B------:R-:W-:Y:S02]  /*4b10*/  PRMT R110, R110, 0x5410, R11 ;  /* 0x000054106e6e7816 */ /* 0x000fe4000000000b */
[----:B------:R-:W-:Y:S01]  /*4b20*/  PRMT R111, R111, 0x5410, R0 ;  /* 0x000054106f6f7816 */ /* 0x000fe20000000000 */
[----:B------:R-:W-:Y:S06]  /*4b30*/  @!P3 BRA `(.L_x_10491) ;  /* 0x000000000004b947 */ /* 0x000fec0003800000 */
[----:B------:R-:W-:Y:S01]  /*4b40*/  BPT.TRAP 0x1 ;  /* 0x000000040000795c */ /* 0x000fe20000300000 */
.L_x_10491:
[----:B------:R-:W-:Y:S01]  /*4b50*/  IMAD R0, R18, 0x8, R19 ;  /* 0x0000000812007824 */ /* 0x000fe200078e0213 */
[----:B------:R-:W-:Y:S01]  /*4b60*/  SHF.L.U32 R95, R204, 0x1f, RZ ;  /* 0x0000001fcc5f7819 */ /* 0x000fe200000006ff */
[----:B------:R-:W0:Y:S01]  /*4b70*/  LDC R98, c[0x0][0x2f4] ;  /* 0x0000bd00ff627b82 */ /* 0x000e220000000800 */
[----:B------:R-:W-:Y:S02]  /*4b80*/  BSSY B1, `(.L_x_10492) ;  /* 0x0000003000017945 */ /* 0x000fe40003800000 */
[----:B------:R-:W1:Y:S02]  /*4b90*/  SYNCS.PHASECHK.TRANS64.TRYWAIT P4, [R0+URZ+0x32490], R95 ;  /* 0x0324905f000075a7 */ /* 0x000e64000808017f */
[----:B-1----:R-:W-:Y:S05]  /*4ba0*/  @!P4 BRA `(.L_x_10493) ;  /* 0x000001840038c947 */ /* 0x002fea0003800000 */
.L_x_10745:
[----:B------:R-:W-:Y:S05]  /*4bb0*/  BSYNC B1 ;  /* 0x0000000000017941 */ /* 0x000fea0003800000 */
.L_x_10492:
[----:B------:R-:W-:Y:S01]  /*4bc0*/  UMOV UR4, 0xffffffff ;  /* 0xffffffff00047882 */ /* 0x000fe20000000000 */
[----:B0-----:R-:W-:Y:S02]  /*4bd0*/  IMAD.IADD R100, R98, 0x1, -R78 ;  /* 0x0000000162647824 */ /* 0x001fe400078e0a4e */
[----:B------:R-:W-:Y:S05]  /*4be0*/  BRA.DIV UR4, `(.L_x_10494) ;  /* 0x00000186043c7947 */ /* 0x000fea000b800000 */
[----:B------:R0:W2:Y:S04]  /*4bf0*/  SHFL.IDX PT, R99, R97, RZ, 0x1c1f ;  /* 0x001c1fff61637589 */ /* 0x0000a800000e0000 */
[----:B------:R0:W3:Y:S02]  /*4c00*/  SHFL.IDX PT, R11, R96, RZ, 0x1c1f ;  /* 0x001c1fff600b7589 */ /* 0x0000e400000e0000 */
.L_x_10749:
        /* <DEDUP_REMOVED lines=10> */
[----:B------:R-:W-:-:S05]  /*4cb0*/  LEA.HI.SX32 R13, R13, R70, 0x1c ;  /* 0x000000460d0d7211 */ /* 0x000fca00078fe2ff */
[----:B------:R-:W-:-:S05]  /*4cc0*/  IMAD.SHL.U32 R101, R13, 0x8, RZ ;  /* 0x000000080d657824 */ /* 0x000fca00078e00ff */
[----:B------:R-:W-:-:S04]  /*4cd0*/  LOP3.LUT R12, R66, 0x38, R101, 0xf8, !PT ;  /* 0x00000038420c7812 */ /* 0x000fc800078ef865 */
[----:B------:R-:W-:-:S05]  /*4ce0*/  LOP3.LUT R12, R12, R63, RZ, 0x3c, !PT ;  /* 0x0000003f0c0c7212 */ /* 0x000fca00078e3cff */
[----:B----4-:R-:W-:Y:S02]  /*4cf0*/  IMAD R13, R14, 0x200, R12 ;  /* 0x000002000e0d7824 */ /* 0x010fe400078e020c */
[C---:B------:R-:W-:Y:S02]  /*4d00*/  IMAD R12, R18.reuse, 0x1800, R4 ;  /* 0x00001800120c7824 */ /* 0x040fe400078e0204 */
[----:B------:R-:W-:Y:S02]  /*4d10*/  IMAD R52, R18, 0x1800, R13 ;  /* 0x0000180012347824 */ /* 0x000fe400078e020d */
[--C-:B------:R-:W-:Y:S02]  /*4d20*/  IMAD R12, R12, 0x2, R19.reuse ;  /* 0x000000020c0c7824 */ /* 0x100fe400078e0213 */
[----:B------:R-:W-:-:S04]  /*4d30*/  IMAD R52, R52, 0x2, R19 ;  /* 0x0000000234347824 */ /* 0x000fc800078e0213 */
[----:B------:R-:W2:Y:S04]  /*4d40*/  LDS.128 R12, [R12+0x1c400] ;  /* 0x01c400000c0c7984 */ /* 0x000ea80000000c00 */
[----:B------:R-:W3:Y:S01]  /*4d50*/  LDS.128 R52, [R52+0x1c400] ;  /* 0x01c4000034347984 */ /* 0x000ee20000000c00 */
[----:B------:R-:W-:Y:S05]  /*4d60*/  @P2 BRA `(.L_x_10498) ;  /* 0x0000000400742947 */ /* 0x000fea0003800000 */
[----:B------:R-:W-:Y:S02]  /*4d70*/  SHF.R.U64 R103, R32, 0x10, R33 ;  /* 0x0000001020677819 */ /* 0x000fe40000001221 */
[--C-:B------:R-:W-:Y:S02]  /*4d80*/  SHF.R.U64 R32, R34, 0x10, R35.reuse ;  /* 0x0000001022207819 */ /* 0x100fe40000001223 */
[----:B------:R-:W-:Y:S02]  /*4d90*/  SHF.R.U32.HI R104, RZ, 0x10, R35 ;  /* 0x00000010ff687819 */ /* 0x000fe40000011623 */
[----:B------:R-:W-:Y:S02]  /*4da0*/  SHF.R.U32.HI R35, RZ, 0x10, R37 ;  /* 0x00000010ff237819 */ /* 0x000fe40000011625 */
[----:B------:R-:W-:Y:S02]  /*4db0*/  SHF.R.U32.HI R102, RZ, 0x10, R33 ;  /* 0x00000010ff667819 */ /* 0x000fe40000011621 */
[----:B------:R-:W-:-:S02]  /*4dc0*/  SHF.R.U64 R34, R36, 0x10, R37 ;  /* 0x0000001024227819 */ /* 0x000fc40000001225 */
[C---:B------:R-:W-:Y:S02]  /*4dd0*/  PRMT R37, R105.reuse, 0x5410, R35 ;  /* 0x0000541069257816 */ /* 0x040fe40000000023 */
[----:B------:R-:W-:Y:S01]  /*4de0*/  PRMT R36, R105, 0x5432, R102 ;  /* 0x0000543269247816 */ /* 0x000fe20000000066 */
[----:B---3--:R-:W-:Y:S01]  /*4df0*/  IMAD.U32 R105, R53, 0x10000, RZ ;  /* 0x0001000035697824 */ /* 0x008fe200078e00ff */
[--C-:B------:R-:W-:Y:S01]  /*4e00*/  SHF.R.U64 R33, R38, 0x10, R39.reuse ;  /* 0x0000001026217819 */ /* 0x100fe20000001227 */
[C---:B------:R-:W-:Y:S01]  /*4e10*/  IMAD.U32 R35, R37.reuse, 0x10000, RZ ;  /* 0x0001000025237824 */ /* 0x040fe200078e00ff */
[----:B------:R-:W-:Y:S01]  /*4e20*/  LOP3.LUT R37, R37, 0xffff0000, RZ, 0xc0, !PT ;  /* 0xffff000025257812 */ /* 0x000fe200078ec0ff */
[C---:B------:R-:W-:Y:S01]  /*4e30*/  IMAD.U32 R102, R36.reuse, 0x10000, RZ ;  /* 0x0001000024667824 */ /* 0x040fe200078e00ff */
[----:B------:R-:W-:Y:S01]  /*4e40*/  LOP3.LUT R36, R36, 0xffff0000, RZ, 0xc0, !PT ;  /* 0xffff000024247812 */ /* 0x000fe200078ec0ff */
[----:B--2---:R-:W-:Y:S02]  /*4e50*/  IMAD.U32 R38, R13, 0x10000, RZ ;  /* 0x000100000d267824 */ /* 0x004fe400078e00ff */
[C---:B------:R-:W-:Y:S01]  /*4e60*/  FMUL.FTZ R106, R105.reuse, R35 ;  /* 0x00000023696a7220 */ /* 0x040fe20000410000 */
[----:B------:R-:W-:Y:S01]  /*4e70*/  FMUL.FTZ R105, R105, R102 ;  /* 0x0000006669697220 */ /* 0x000fe20000410000 */
[----:B------:R-:W-:-:S02]  /*4e80*/  SHF.R.U32.HI R39, RZ, 0x10, R39 ;  /* 0x00000010ff277819 */ /* 0x000fc40000011627 */
[C---:B------:R-:W-:Y:S01]  /*4e90*/  FFMA.FTZ R102, R38.reuse, R102, -R106 ;  /* 0x0000006626667223 */ /* 0x040fe2000001086a */
[----:B------:R-:W-:Y:S01]  /*4ea0*/  FFMA.FTZ R38, R38, R35, R105 ;  /* 0x0000002326267223 */ /* 0x000fe20000010069 */
[----:B------:R-:W-:Y:S02]  /*4eb0*/  LOP3.LUT R105, R53, 0xffff0000, RZ, 0xc0, !PT ;  /* 0xffff000035697812 */ /* 0x000fe400078ec0ff */
[----:B------:R-:W-:Y:S02]  /*4ec0*/  LOP3.LUT R35, R13, 0xffff0000, RZ, 0xc0, !PT ;  /* 0xffff00000d237812 */ /* 0x000fe400078ec0ff */
[----:B------:R-:W-:Y:S01]  /*4ed0*/  PRMT R104, R113, 0x5432, R104 ;  /* 0x0000543271687816 */ /* 0x000fe20000000068 */
[CC--:B------:R-:W-:Y:S01]  /*4ee0*/  FMUL.FTZ R53, R105.reuse, R37.reuse ;  /* 0x0000002569357220 */ /* 0x0c0fe20000410000 */
[-C--:B------:R-:W-:Y:S01]  /*4ef0*/  FMUL.FTZ R13, R105, R36.reuse ;  /* 0x00000024690d7220 */ /* 0x080fe20000410000 */
[C---:B------:R-:W-:Y:S01]  /*4f00*/  IMAD.U32 R105, R55.reuse, 0x10000, RZ ;  /* 0x0001000037697824 */ /* 0x040fe200078e00ff */
[----:B------:R-:W-:Y:S01]  /*4f10*/  LOP3.LUT R55, R55, 0xffff0000, RZ, 0xc0, !PT ;  /* 0xffff000037377812 */ /* 0x000fe200078ec0ff */
[----:B------:R-:W-:Y:S01]  /*4f20*/  FFMA.FTZ R36, R35, R36, -R53 ;  /* 0x0000002423247223 */ /* 0x000fe20000010835 */
[----:B------:R-:W-:Y:S01]  /*4f30*/  PRMT R53, R111, 0x5410, R103 ;  /* 0x000054106f357816 */ /* 0x000fe20000000067 */
[----:B------:R-:W-:Y:S01]  /*4f40*/  FFMA.FTZ R35, R35, R37, R13 ;  /* 0x0000002523237223 */ /* 0x000fe2000001000d */
[----:B------:R-:W-:Y:S01]  /*4f50*/  PRMT R103, R112, 0x5410, R39 ;  /* 0x0000541070677816 */ /* 0x000fe20000000027 */
[C---:B------:R-:W-:Y:S01]  /*4f60*/  IMAD.U32 R39, R104.reuse, 0x10000, RZ ;  /* 0x0001000068277824 */ /* 0x040fe200078e00ff */
[----:B------:R-:W-:Y:S01]  /*4f70*/  LOP3.LUT R104, R104, 0xffff0000, RZ, 0xc0, !PT ;  /* 0xffff000068687812 */ /* 0x000fe200078ec0ff */
[----:B------:R-:W-:Y:S01]  /*4f80*/  IMAD.U32 R37, R15, 0x10000, RZ ;  /* 0x000100000f257824 */ /* 0x000fe200078e00ff */
[----:B------:R-:W-:Y:S01]  /*4f90*/  PRMT R34, R114, 0x5432, R34 ;  /* 0x0000543272227816 */ /* 0x000fe20000000022 */
[C---:B------:R-:W-:Y:S01]  /*4fa0*/  IMAD.U32 R13, R103.reuse, 0x10000, RZ ;  /* 0x00010000670d7824 */ /* 0x040fe200078e00ff */
[----:B------:R-:W-:-:S02]  /*4fb0*/  LOP3.LUT R103, R103, 0xffff0000, RZ, 0xc0, !PT ;  /* 0xffff000067677812 */ /* 0x000fc400078ec0ff */
[----:B------:R-:W-:Y:S01]  /*4fc0*/  PRMT R33, R110, 0x5410, R33 ;  /* 0x000054106e217816 */ /* 0x000fe20000000021 */
[C---:B------:R-:W-:Y:S01]  /*4fd0*/  FMUL.FTZ R106, R105.reuse, R13 ;  /* 0x0000000d696a7220 */ /* 0x040fe20000410000 */
[-C--:B------:R-:W-:Y:S01]  /*4fe0*/  FMUL.FTZ R105, R105, R39.reuse ;  /* 0x0000002769697220 */ /* 0x080fe20000410000 */
[----:B------:R-:W-:Y:S02]  /*4ff0*/  PRMT R32, R112, 0x5432, R32 ;  /* 0x0000543270207816 */ /* 0x000fe40000000020 */
        /* <DEDUP_REMOVED lines=14> */
[----:B------:R-:W-:Y:S01]  /*50e0*/  F2FP.BF16.F32.PACK_AB R36, R36, R102 ;  /* 0x000000662424723e */ /* 0x000fe200000010ff */
        /* <DEDUP_REMOVED lines=24> */
[----:B------:R-:W-:Y:S01]  /*5270*/  F2FP.BF16.F32.PACK_AB R37, R13, R37 ;  /* 0x000000250d25723e */ /* 0x000fe200000010ff */
[----:B------:R-:W-:Y:S02]  /*5280*/  IMAD.MOV.U32 R13, RZ, RZ, R36 ;  /* 0x000000ffff0d7224 */ /* 0x000fe400078e0024 */
[C---:B------:R-:W-:Y:S01]  /*5290*/  FFMA.FTZ R52, R14.reuse, R32, -R52 ;  /* 0x000000200e347223 */ /* 0x040fe20000010834 */
[----:B------:R-:W-:Y:S01]  /*52a0*/  FFMA.FTZ R54, R14, R33, R54 ;  /* 0x000000210e367223 */ /* 0x000fe20000010036 */
[----:B------:R-:W-:Y:S01]  /*52b0*/  F2FP.BF16.F32.PACK_AB R34, R34, R104 ;  /* 0x000000682222723e */ /* 0x000fe200000010ff */
[----:B------:R-:W-:Y:S01]  /*52c0*/  IMAD.MOV.U32 R53, RZ, RZ, R35 ;  /* 0x000000ffff357224 */ /* 0x000fe200078e0023 */
[----:B------:R-:W-:Y:S01]  /*52d0*/  F2FP.BF16.F32.PACK_AB R15, R15, R39 ;  /* 0x000000270f0f723e */ /* 0x000fe200000010ff */
[----:B------:R-:W-:Y:S01]  /*52e0*/  IMAD.MOV.U32 R55, RZ, RZ, R37 ;  /* 0x000000ffff377224 */ /* 0x000fe200078e0025 */
[----:B------:R-:W-:Y:S01]  /*52f0*/  F2FP.BF16.F32.PACK_AB R103, R52, R103 ;  /* 0x000000673467723e */ /* 0x000fe200000010ff */
[----:B------:R-:W-:Y:S01]  /*5300*/  IMAD.MOV.U32 R52, RZ, RZ, R34 ;  /* 0x000000ffff347224 */ /* 0x000fe200078e0022 */
[----:B------:R-:W-:-:S02]  /*5310*/  F2FP.BF16.F32.PACK_AB R12, R12, R106 ;  /* 0x0000006a0c0c723e */ /* 0x000fc400000010ff */
[----:B------:R-:W-:Y:S01]  /*5320*/  F2FP.BF16.F32.PACK_AB R54, R54, R105 ;  /* 0x000000693636723e */ /* 0x000fe200000010ff */
[----:B------:R-:W-:-:S07]  /*5330*/  IMAD.MOV.U32 R14, RZ, RZ, R103 ;  /* 0x000000ffff0e7224 */ /* 0x000fce00078e0067 */
.L_x_10498:
[----:B------:R-:W-:Y:S05]  /*5340*/  BSYNC B2 ;  /* 0x0000000000027941 */ /* 0x000fea0003800000 */
.L_x_10497:
[----:B------:R-:W-:Y:S01]  /*5350*/  ISETP.GE.AND P4, PT, R101, R98, PT ;  /* 0x000000626500720c */ /* 0x000fe20003f86270 */
[----:B------:R-:W-:Y:S01]  /*5360*/  IMAD.MOV.U32 R32, RZ, RZ, R11 ;  /* 0x000000ffff207224 */ /* 0x000fe200078e000b */
[----:B--2---:R4:W-:Y:S01]  /*5370*/  ST.E.128 desc[UR60][R90.64], R12 ;  /* 0x0000000c5a007985 */ /* 0x0049e2000c101d3c */
[----:B------:R-:W-:-:S10]  /*5380*/  IMAD.MOV.U32 R33, RZ, RZ, R99 ;  /* 0x000000ffff217224 */ /* 0x000fd400078e0063 */
[----:B------:R-:W-:-:S05]  /*5390*/  @!P4 IMAD.WIDE R32, R101, 0x2, R32 ;  /* 0x000000026520c825 */ /* 0x000fca00078e0220 */
[----:B---3--:R4:W-:Y:S02]  /*53a0*/  @!P4 ST.E.128 desc[UR60][R32.64], R52 ;  /* 0x000000342000c985 */ /* 0x0089e4000c101d3c */
.L_x_10496:
[----:B------:R-:W-:Y:S05]  /*53b0*/  BSYNC B1 ;  /* 0x0000000000017941 */ /* 0x000fea0003800000 */
.L_x_10495:
[----:B------:R-:W-:-:S03]  /*53c0*/  UMOV UR4, 0xffffffff ;  /* 0xffffffff00047882 */ /* 0x000fc60000000000 */
[----:B------:R-:W-:Y:S05]  /*53d0*/  BRA.DIV UR4, `(.L_x_10499) ;  /* 0x0000017e048c7947 */ /* 0x000fea000b800000 */
[----:B0-----:R-:W0:Y:S04]  /*53e0*/  SHFL.IDX PT, R97, R97, 0x1, 0x1c1f ;  /* 0x003c1f0061617f89 */ /* 0x001e2800000e0000 */
[----:B------:R-:W0:Y:S02]  /*53f0*/  SHFL.IDX PT, R96, R96, 0x1, 0x1c1f ;  /* 0x003c1f0060607f89 */ /* 0x000e2400000e0000 */
.L_x_10753:
[----:B---3--:R-:W-:-:S05]  /*5400*/  VIADD R11, R200, 0x40 ;  /* 0x00000040c80b7836 */ /* 0x008fca0000000000 */
[----:B------:R-:W-:-:S13]  /*5410*/  ISETP.GE.OR P4, PT, R11, R94, P1 ;  /* 0x0000005e0b00720c */ /* 0x000fda0000f86670 */
[----:B------:R-:W-:Y:S05]  /*5420*/  @P4 BRA `(.L_x_10484) ;  /* 0x0000000800fc4947 */ /* 0x000fea0003800000 */
[----:B----4-:R-:W3:Y:S01]  /*5430*/  LDL R13, [R1+0x5c] ;  /* 0x00005c00010d7983 */ /* 0x010ee20000100800 */
[----:B------:R-:W-:Y:S01]  /*5440*/  SEL R100, R78, R100, !P0 ;  /* 0x000000644e647207 */ /* 0x000fe20004000000 */
[C---:B------:R-:W-:Y:S01]  /*5450*/  VIADD R14, R200.reuse, 0x40 ;  /* 0x00000040c80e7836 */ /* 0x040fe20000000000 */
        /* <DEDUP_REMOVED lines=15> */
[----:B---3--:R-:W-:Y:S02]  /*5550*/  IMAD.IADD R13, R13, 0x1, R12 ;  /* 0x000000010d0d7824 */ /* 0x008fe400078e020c */
[C---:B------:R-:W-:Y:S02]  /*5560*/  IMAD R12, R18.reuse, 0x1800, R65 ;  /* 0x00001800120c7824 */ /* 0x040fe400078e0241 */
[----:B------:R-:W-:Y:S02]  /*5570*/  IMAD R32, R18, 0x1800, R13 ;  /* 0x0000180012207824 */ /* 0x000fe400078e020d */
[--C-:B------:R-:W-:Y:S02]  /*5580*/  IMAD R12, R12, 0x2, R19.reuse ;  /* 0x000000020c0c7824 */ /* 0x100fe400078e0213 */
[----:B------:R-:W-:-:S04]  /*5590*/  IMAD R32, R32, 0x2, R19 ;  /* 0x0000000220207824 */ /* 0x000fc800078e0213 */
[----:B------:R-:W0:Y:S04]  /*55a0*/  LDS.128 R12, [R12+0x1c400] ;  /* 0x01c400000c0c7984 */ /* 0x000e280000000c00 */
[----:B------:R-:W3:Y:S01]  /*55b0*/  LDS.128 R32, [R32+0x1c400] ;  /* 0x01c4000020207984 */ /* 0x000ee20000000c00 */
[----:B------:R-:W-:Y:S05]  /*55c0*/  @P2 BRA `(.L_x_10501) ;  /* 0x0000000400682947 */ /* 0x000fea0003800000 */
[----:B------:R-:W-:Y:S01]  /*55d0*/  SHF.R.U32.HI R52, RZ, 0x10, R45 ;  /* 0x00000010ff347819 */ /* 0x000fe2000001162d */
[----:B---3--:R-:W-:Y:S01]  /*55e0*/  IMAD.U32 R53, R33, 0x10000, RZ ;  /* 0x0001000021357824 */ /* 0x008fe200078e00ff */
[----:B------:R-:W-:Y:S01]  /*55f0*/  SHF.R.U32.HI R39, RZ, 0x10, R41 ;  /* 0x00000010ff277819 */ /* 0x000fe20000011629 */
[----:B0-----:R-:W-:Y:S01]  /*5600*/  IMAD.U32 R55, R15, 0x10000, RZ ;  /* 0x000100000f377824 */ /* 0x001fe200078e00ff */
[----:B------:R-:W-:Y:S02]  /*5610*/  PRMT R52, R111, 0x5432, R52 ;  /* 0x000054326f347816 */ /* 0x000fe40000000034 */
[----:B------:R-:W-:Y:S02]  /*5620*/  PRMT R39, R108, 0x5410, R39 ;  /* 0x000054106c277816 */ /* 0x000fe40000000027 */
[----:B------:R-:W-:Y:S01]  /*5630*/  SHF.R.U64 R38, R42, 0x10, R43 ;  /* 0x000000102a267819 */ /* 0x000fe2000000122b */
[----:B------:R-:W-:Y:S01]  /*5640*/  IMAD.U32 R42, R52, 0x10000, RZ ;  /* 0x00010000342a7824 */ /* 0x000fe200078e00ff */
[----:B------:R-:W-:Y:S01]  /*5650*/  SHF.R.U64 R40, R40, 0x10, R41 ;  /* 0x0000001028287819 */ /* 0x000fe20000001229 */
[----:B------:R-:W-:Y:S01]  /*5660*/  IMAD.U32 R41, R39, 0x10000, RZ ;  /* 0x0001000027297824 */ /* 0x000fe200078e00ff */
[----:B------:R-:W-:Y:S01]  /*5670*/  SHF.R.U64 R44, R44, 0x10, R45 ;  /* 0x000000102c2c7819 */ /* 0x000fe2000000122d */
[----:B------:R-:W-:-:S02]  /*5680*/  IMAD.U32 R45, R13, 0x10000, RZ ;  /* 0x000100000d2d7824 */ /* 0x000fc400078e00ff */
[CC--:B------:R-:W-:Y:S01]  /*5690*/  FMUL.FTZ R54, R53.reuse, R42.reuse ;  /* 0x0000002a35367220 */ /* 0x0c0fe20000410000 */
[-C--:B------:R-:W-:Y:S01]  /*56a0*/  FMUL.FTZ R53, R53, R41.reuse ;  /* 0x0000002935357220 */ /* 0x080fe20000410000 */
[----:B------:R-:W-:Y:S02]  /*56b0*/  LOP3.LUT R33, R33, 0xffff0000, RZ, 0xc0, !PT ;  /* 0xffff000021217812 */ /* 0x000fe400078ec0ff */
[C---:B------:R-:W-:Y:S01]  /*56c0*/  FFMA.FTZ R54, R45.reuse, R41, -R54 ;  /* 0x000000292d367223 */ /* 0x040fe20000010836 */
[----:B------:R-:W-:Y:S01]  /*56d0*/  LOP3.LUT R52, R52, 0xffff0000, RZ, 0xc0, !PT ;  /* 0xffff000034347812 */ /* 0x000fe200078ec0ff */
[----:B------:R-:W-:Y:S01]  /*56e0*/  FFMA.FTZ R53, R45, R42, R53 ;  /* 0x0000002a2d357223 */ /* 0x000fe20000010035 */
[--C-:B------:R-:W-:Y:S02]  /*56f0*/  SHF.R.U64 R46, R46, 0x10, R47.reuse ;  /* 0x000000102e2e7819 */ /* 0x100fe4000000122f */
[----:B------:R-:W-:Y:S01]  /*5700*/  LOP3.LUT R41, R39, 0xffff0000, RZ, 0xc0, !PT ;  /* 0xffff000027297812 */ /* 0x000fe200078ec0ff */
[----:B------:R-:W-:Y:S01]  /*5710*/  FMUL.FTZ R42, R33, R52 ;  /* 0x00000034212a7220 */ /* 0x000fe20000410000 */
[----:B------:R-:W-:-:S02]  /*5720*/  SHF.R.U32.HI R47, RZ, 0x10, R47 ;  /* 0x00000010ff2f7819 */ /* 0x000fc4000001162f */
[----:B------:R-:W-:Y:S01]  /*5730*/  SHF.R.U32.HI R43, RZ, 0x10, R43 ;  /* 0x00000010ff2b7819 */ /* 0x000fe2000001162b */
[-C--:B------:R-:W-:Y:S01]  /*5740*/  FMUL.FTZ R33, R33, R41.reuse ;  /* 0x0000002921217220 */ /* 0x080fe20000410000 */
[----:B------:R-:W-:Y:S01]  /*5750*/  LOP3.LUT R39, R13, 0xffff0000, RZ, 0xc0, !PT ;  /* 0xffff00000d277812 */ /* 0x000fe200078ec0ff */
[----:B------:R-:W-:Y:S01]  /*5760*/  IMAD.U32 R13, R12, 0x10000, RZ ;  /* 0x000100000c0d7824 */ /* 0x000fe200078e00ff */
[----:B------:R-:W-:Y:S02]  /*5770*/  PRMT R47, R109, 0x5410, R47 ;  /* 0x000054106d2f7816 */ /* 0x000fe4000000002f */
        /* <DEDUP_REMOVED lines=15> */
[----:B------:R-:W-:Y:S01]  /*5870*/  FFMA.FTZ R52, R55, R41, R52 ;  /* 0x0000002937347223 */ /* 0x000fe20000010034 */
[----:B------:R-:W-:Y:S01]  /*5880*/  LOP3.LUT R41, R15, 0xffff0000, RZ, 0xc0, !PT ;  /* 0xffff00000f297812 */ /* 0x000fe200078ec0ff */
[C---:B------:R-:W-:Y:S01]  /*5890*/  FMUL.FTZ R55, R35.reuse, R47 ;  /* 0x0000002f23377220 */ /* 0x040fe20000410000 */
[----:B------:R-:W-:Y:S01]  /*58a0*/  LOP3.LUT R32, R32, 0xffff0000, RZ, 0xc0, !PT ;  /* 0xffff000020207812 */ /* 0x000fe200078ec0ff */
[-C--:B------:R-:W-:Y:S01]  /*58b0*/  FMUL.FTZ R35, R35, R45.reuse ;  /* 0x0000002d23237220 */ /* 0x080fe20000410000 */
[----:B------:R-:W-:Y:S01]  /*58c0*/  PRMT R46, R109, 0x5432, R46 ;  /* 0x000054326d2e7816 */ /* 0x000fe2000000002e */
[C---:B------:R-:W-:Y:S01]  /*58d0*/  FFMA.FTZ R55, R41.reuse, R45, -R55 ;  /* 0x0000002d29377223 */ /* 0x040fe20000010837 */
[----:B------:R-:W-:Y:S02]  /*58e0*/  IMAD.U32 R45, R44, 0x10000, RZ ;  /* 0x000100002c2d7824 */ /* 0x000fe400078e00ff */
[----:B------:R-:W-:Y:S01]  /*58f0*/  FFMA.FTZ R35, R41, R47, R35 ;  /* 0x0000002f29237223 */ /* 0x000fe20000010023 */
[C---:B------:R-:W-:Y:S01]  /*5900*/  IMAD.U32 R41, R40.reuse, 0x10000, RZ ;  /* 0x0001000028297824 */ /* 0x040fe200078e00ff */
[----:B------:R-:W-:Y:S01]  /*5910*/  LOP3.LUT R47, R40, 0xffff0000, RZ, 0xc0, !PT ;  /* 0xffff0000282f7812 */ /* 0x000fe200078ec0ff */
[C---:B------:R-:W-:Y:S01]  /*5920*/  FMUL.FTZ R40, R39.reuse, R45 ;  /* 0x0000002d27287220 */ /* 0x040fe20000410000 */
[----:B------:R-:W-:Y:S01]  /*5930*/  LOP3.LUT R44, R44, 0xffff0000, RZ, 0xc0, !PT ;  /* 0xffff00002c2c7812 */ /* 0x000fe200078ec0ff */
[-C--:B------:R-:W-:Y:S01]  /*5940*/  FMUL.FTZ R39, R39, R41.reuse ;  /* 0x0000002927277220 */ /* 0x080fe20000410000 */
[----:B------:R-:W-:Y:S01]  /*5950*/  PRMT R38, R107, 0x5432, R38 ;  /* 0x000054326b267816 */ /* 0x000fe20000000026 */
[C---:B------:R-:W-:Y:S01]  /*5960*/  FFMA.FTZ R40, R13.reuse, R41, -R40 ;  /* 0x000000290d287223 */ /* 0x040fe20000010828 */
[----:B------:R-:W-:Y:S01]  /*5970*/  LOP3.LUT R12, R12, 0xffff0000, RZ, 0xc0, !PT ;  /* 0xffff00000c0c7812 */ /* 0x000fe200078ec0ff */
[----:B------:R-:W-:Y:S01]  /*5980*/  FMUL.FTZ R91, R32, R44 ;  /* 0x0000002c205b7220 */ /* 0x000fe20000410000 */
[----:B------:R-:W-:Y:S01]  /*5990*/  FFMA.FTZ R39, R13, R45, R39 ;  /* 0x0000002d0d277223 */ /* 0x000fe20000010027 */
[----:B------:R-:W-:-:S02]  /*59a0*/  IMAD.U32 R43, R34, 0x10000, RZ ;  /* 0x00010000222b7824 */ /* 0x000fc400078e00ff */
[-C--:B------:R-:W-:Y:S01]  /*59b0*/  FMUL.FTZ R32, R32, R47.reuse ;  /* 0x0000002f20207220 */ /* 0x080fe20000410000 */
[----:B------:R-:W-:Y:S01]  /*59c0*/  IMAD.U32 R13, R46, 0x10000, RZ ;  /* 0x000100002e0d7824 */ /* 0x000fe200078e00ff */
[----:B------:R-:W-:Y:S01]  /*59d0*/  LOP3.LUT R34, R34, 0xffff0000, RZ, 0xc0, !PT ;  /* 0xffff000022227812 */ /* 0x000fe200078ec0ff */
[----:B------:R-:W-:Y:S01]  /*59e0*/  IMAD.U32 R41, R38, 0x10000, RZ ;  /* 0x0001000026297824 */ /* 0x000fe200078e00ff */
[----:B------:R-:W-:Y:S01]  /*59f0*/  LOP3.LUT R46, R46, 0xffff0000, RZ, 0xc0, !PT ;  /* 0xffff00002e2e7812 */ /* 0x000fe200078ec0ff */
[----:B------:R-:W-:Y:S01]  /*5a00*/  FFMA.FTZ R91, R12, R47, -R91 ;  /* 0x0000002f0c5b7223 */ /* 0x000fe2000001085b */
[----:B------:R-:W-:Y:S01]  /*5a10*/  LOP3.LUT R38, R38, 0xffff0000, RZ, 0xc0, !PT ;  /* 0xffff000026267812 */ /* 0x000fe200078ec0ff */
[----:B------:R-:W-:Y:S01]  /*5a20*/  FFMA.FTZ R32, R12, R44, R32 ;  /* 0x0000002c0c207223 */ /* 0x000fe20000010020 */
[C---:B------:R-:W-:Y:S02]  /*5a30*/  IMAD.U32 R15, R14.reuse, 0x10000, RZ ;  /* 0x000100000e0f7824 */ /* 0x040fe400078e00ff */
[C---:B------:R-:W-:Y:S01]  /*5a40*/  FMUL.FTZ R12, R43.reuse, R13 ;  /* 0x0000000d2b0c7220 */ /* 0x040fe20000410000 */
[----:B------:R-:W-:Y:S01]  /*5a50*/  FMUL.FTZ R44, R43, R41 ;  /* 0x000000292b2c7220 */ /* 0x000fe20000410000 */
[----:B------:R-:W-:Y:S01]  /*5a60*/  LOP3.LUT R14, R14, 0xffff0000, RZ, 0xc0, !PT ;  /* 0xffff00000e0e7812 */ /* 0x000fe200078ec0ff */
        /* <DEDUP_REMOVED lines=13> */
[----:B------:R-:W-:Y:S02]  /*5b40*/  F2FP.BF16.F32.PACK_AB R33, R33, R53 ;  /* 0x000000352121723e */ /* 0x000fe400000010ff */
[----:B------:R-:W-:-:S02]  /*5b50*/  F2FP.BF16.F32.PACK_AB R35, R35, R52 ;  /* 0x000000342323723e */ /* 0x000fc400000010ff */
[----:B------:R-:W-:-:S07]  /*5b60*/  F2FP.BF16.F32.PACK_AB R32, R32, R39 ;  /* 0x000000272020723e */ /* 0x000fce00000010ff */
.L_x_10501:
[----:B------:R-:W-:Y:S05]  /*5b70*/  BSYNC B1 ;  /* 0x0000000000017941 */ /* 0x000fea0003800000 */
.L_x_10500:
[----:B------:R-:W-:Y:S01]  /*5b80*/  ISETP.GE.AND P2, PT, R11, R98, PT ;  /* 0x000000620b00720c */ /* 0x000fe20003f46270 */
[----:B0-----:R0:W-:Y:S02]  /*5b90*/  ST.E.128 desc[UR60][R36.64], R12 ;  /* 0x0000000c24007985 */ /* 0x0011e4000c101d3c */
[----:B0-----:R-:W-:Y:S01]  /*5ba0*/  MOV R12, R96 ;  /* 0x00000060000c7202 */ /* 0x001fe20000000f00 */
[----:B------:R-:W-:-:S09]  /*5bb0*/  IMAD.MOV.U32 R13, RZ, RZ, R97 ;  /* 0x000000ffff0d7224 */ /* 0x000fd200078e0061 */
[----:B------:R-:W-:Y:S05]  /*5bc0*/  @P2 BRA `(.L_x_10484) ;  /* 0x0000000400142947 */ /* 0x000fea0003800000 */
[----:B------:R-:W-:-:S05]  /*5bd0*/  IMAD.WIDE R12, R11, 0x2, R12 ;  /* 0x000000020b0c7825 */ /* 0x000fca00078e020c */
[----:B---3--:R0:W-:Y:S01]  /*5be0*/  ST.E.128 desc[UR60][R12.64], R32 ;  /* 0x000000200c007985 */ /* 0x0081e2000c101d3c */
[----:B------:R-:W-:Y:S05]  /*5bf0*/  BRA `(.L_x_10484) ;  /* 0x0000000400087947 */ /* 0x000fea0003800000 */
.L_x_10465:
[----:B------:R-:W-:-:S13]  /*5c00*/  ISETP.NE.AND P3, PT, R206, 0x3, PT ;  /* 0x00000003ce00780c */ /* 0x000fda0003f65270 */
[----:B------:R-:W-:Y:S05]  /*5c10*/  @!P3 BRA `(.L_x_10502) ;  /* 0x000000000004b947 */ /* 0x000fea0003800000 */
[----:B------:R-:W-:Y:S01]  /*5c20*/  BPT.TRAP 0x1 ;  /* 0x000000040000795c */ /* 0x000fe20000300000 */
.L_x_10502:
[----:B------:R-:W-:Y:S01]  /*5c30*/  IMAD R0, R18, 0x8, R19 ;  /* 0x0000000812007824 */ /* 0x000fe200078e0213 */
[----:B------:R-:W-:Y:S01]  /*5c40*/  SHF.L.U32 R95, R204, 0x1f, RZ ;  /* 0x0000001fcc5f7819 */ /* 0x000fe200000006ff */
[----:B------:R-:W-:Y:S01]  /*5c50*/  BSSY B1, `(.L_x_10503) ;  /* 0x0000004000017945 */ /* 0x000fe20003800000 */
[----:B------:R-:W-:Y:S02]  /*5c60*/  SHF.R.S32.HI R92, RZ, 0x1f, R89 ;  /* 0x0000001fff5c7819 */ /* 0x000fe40000011459 */
[----:B------:R-:W1:Y:S02]  /*5c70*/  SYNCS.PHASECHK.TRANS64.TRYWAIT P2, [R0+URZ+0x32490], R95 ;  /* 0x0324905f000075a7 */ /* 0x000e64000804017f */
[----:B-1----:R-:W-:Y:S05]  /*5c80*/  @!P2 BRA `(.L_x_10504) ;  /* 0x0000017400aca947 */ /* 0x002fea0003800000 */
.L_x_10754:
[----:B------:R-:W-:Y:S05]  /*5c90*/  BSYNC B1 ;  /* 0x0000000000017941 */ /* 0x000fea0003800000 */
.L_x_10503:
        /* <DEDUP_REMOVED lines=25> */
.L_x_10758:
[----:B------:R-:W-:Y:S04]  /*5e30*/  BSSY B1, `(.L_x_10506) ;  /* 0x000000d000017945 */ /* 0x000fe80003800000 */
[----:B------:R-:W-:Y:S05]  /*5e40*/  @!P2 BRA `(.L_x_10507) ;  /* 0x00000000002ca947 */ /* 0x000fea0003800000 */
[----:B------:R-:W-:Y:S02]  /*5e50*/  ULDC UR4, c[0x0][0x2f4] ;  /* 0x0000bd0000047ab9 */ /* 0x000fe40000000800 */
[----:B------:R-:W-:-:S13]  /*5e60*/  ISETP.GE.AND P2, PT, R16, UR4, PT ;  /* 0x0000000410007c0c */ /* 0x000fda000bf46270 */
[----:B---3--:R-:W-:-:S04]  /*5e70*/  @!P2 LEA R34, P4, R16, R14, 0x1 ;  /* 0x0000000e1022a211 */ /* 0x008fc800078808ff */
[----:B--2---:R-:W-:Y:S02]  /*5e80*/  @!P2 LEA.HI.X R35, R16, R33, R17, 0x1, P4 ;  /* 0x000000211023a211 */ /* 0x004fe400020f0c11 */
[----:B------:R-:W-:-:S13]  /*5e90*/  ISETP.GE.AND P4, PT, R2, UR4, PT ;  /* 0x0000000402007c0c */ /* 0x000fda000bf86270 */
[C---:B------:R-:W-:Y:S02]  /*5ea0*/  @!P4 LEA R32, P5, R2.reuse, R14, 0x1 ;  /* 0x0000000e0220c211 */ /* 0x040fe400078a08ff */
[----:B------:R-:W2:Y:S02]  /*5eb0*/  @!P2 LDS.128 R12, [R98] ;  /* 0x00000000620ca984 */ /* 0x000ea40000000c00 */
[----:B------:R-:W-:Y:S02]  /*5ec0*/  @!P4 LEA.HI.X R33, R2, R33, R203, 0x1, P5 ;  /* 0x000000210221c211 */ /* 0x000fe400028f0ccb */
[----:B--2---:R-:W-:Y:S04]  /*5ed0*/  @!P2 ST.E.128 desc[UR60][R34.64], R12 ;  /* 0x0000000c2200a985 */ /* 0x004fe8000c101d3c */
[----:B------:R-:W2:Y:S04]  /*5ee0*/  @!P4 LDS.128 R12, [R91] ;  /* 0x000000005b0cc984 */ /* 0x000ea80000000c00 */
[----:B--2---:R4:W-:Y:S02]  /*5ef0*/  @!P4 ST.E.128 desc[UR60][R32.64], R12 ;  /* 0x0000000c2000c985 */ /* 0x0049e4000c101d3c */
.L_x_10507:
[----:B------:R-:W-:Y:S05]  /*5f00*/  BSYNC B1 ;  /* 0x0000000000017941 */ /* 0x000fea0003800000 */
.L_x_10506:
[----:B------:R-:W-:-:S03]  /*5f10*/  UMOV UR4, 0xffffffff ;  /* 0xffffffff00047882 */ /* 0x000fc60000000000 */
[----:B------:R-:W-:Y:S05]  /*5f20*/  BRA.DIV UR4, `(.L_x_10508) ;  /* 0x0000017604607947 */ /* 0x000fea000b800000 */
[----:B--2-4-:R2:W4:Y:S04]  /*5f30*/  SHFL.IDX PT, R33, R37, 0x1, 0x1c1f ;  /* 0x003c1f0025217f89 */ /* 0x01452800000e0000 */
[----:B---3--:R2:W3:Y:S02]  /*5f40*/  SHFL.IDX PT, R14, R36, 0x1, 0x1c1f ;  /* 0x003c1f00240e7f89 */ /* 0x0084e400000e0000 */
.L_x_10762:
[----:B------:R-:W-:-:S13]  /*5f50*/  ISETP.GE.AND P2, PT, R38, 0x41, PT ;  /* 0x000000412600780c */ /* 0x000fda0003f46270 */
[----:B------:R-:W-:Y:S05]  /*5f60*/  @!P2 BRA `(.L_x_10484) ;  /* 0x00000000002ca947 */ /* 0x000fea0003800000 */
[----:B------:R-:W-:Y:S02]  /*5f70*/  ULDC UR4, c[0x0][0x2f4] ;  /* 0x0000bd0000047ab9 */ /* 0x000fe40000000800 */
[----:B------:R-:W-:-:S13]  /*5f80*/  ISETP.GE.AND P2, PT, R16, UR4, PT ;  /* 0x0000000410007c0c */ /* 0x000fda000bf46270 */
[----:B---3--:R-:W-:-:S04]  /*5f90*/  @!P2 LEA R34, P4, R16, R14, 0x1 ;  /* 0x0000000e1022a211 */ /* 0x008fc800078808ff */
[----:B----4-:R-:W-:Y:S02]  /*5fa0*/  @!P2 LEA.HI.X R35, R16, R33, R17, 0x1, P4 ;  /* 0x000000211023a211 */ /* 0x010fe400020f0c11 */
[----:B------:R-:W-:-:S13]  /*5fb0*/  ISETP.GE.AND P4, PT, R2, UR4, PT ;  /* 0x0000000402007c0c */ /* 0x000fda000bf86270 */
[C---:B------:R-:W-:Y:S02]  /*5fc0*/  @!P4 LEA R32, P5, R2.reuse, R14, 0x1 ;  /* 0x0000000e0220c211 */ /* 0x040fe400078a08ff */
[----:B------:R-:W3:Y:S02]  /*5fd0*/  @!P2 LDS.128 R12, [R98+0x2000] ;  /* 0x00200000620ca984 */ /* 0x000ee40000000c00 */
[----:B------:R-:W-:Y:S02]  /*5fe0*/  @!P4 LEA.HI.X R33, R2, R33, R203, 0x1, P5 ;  /* 0x000000210221c211 */ /* 0x000fe400028f0ccb */
[----:B---3--:R-:W-:Y:S04]  /*5ff0*/  @!P2 ST.E.128 desc[UR60][R34.64], R12 ;  /* 0x0000000c2200a985 */ /* 0x008fe8000c101d3c */
[----:B------:R-:W3:Y:S04]  /*6000*/  @!P4 LDS.128 R12, [R91+0x2000] ;  /* 0x002000005b0cc984 */ /* 0x000ee80000000c00 */
[----:B---3--:R3:W-:Y:S02]  /*6010*/  @!P4 ST.E.128 desc[UR60][R32.64], R12 ;  /* 0x0000000c2000c985 */ /* 0x0087e4000c101d3c */
.L_x_10484:
[----:B------:R-:W-:Y:S05]  /*6020*/  BSYNC B0 ;  /* 0x0000000000007941 */ /* 0x000fea0003800000 */
.L_x_10464:
        /* <DEDUP_REMOVED lines=17> */
.L_x_10510:
[----:B------:R-:W-:Y:S05]  /*6140*/  BSYNC B0 ;  /* 0x0000000000007941 */ /* 0x000fea0003800000 */
.L_x_10509:
[----:B------:R-:W5:Y:S01]  /*6150*/  SYNCS.PHASECHK.TRANS64.TRYWAIT P3, [R0+URZ+0x324b0], R95 ;  /* 0x0324b05f000075a7 */ /* 0x000f62000806017f */
[----:B------:R-:W-:Y:S04]  /*6160*/  BSSY B0, `(.L_x_10511) ;  /* 0x0000002000007945 */ /* 0x000fe80003800000 */
[----:B-----5:R-:W-:Y:S05]  /*6170*/  @!P3 BRA `(.L_x_10512) ;  /* 0x000001740014b947 */ /* 0x020fea0003800000 */
.L_x_10763:
[----:B------:R-:W-:Y:S05]  /*6180*/  BSYNC B0 ;  /* 0x0000000000007941 */ /* 0x000fea0003800000 */
.L_x_10511:
[----:B------:R-:W-:Y:S01]  /*6190*/  ULDC.64 UR4, c[0x0][0x328] ;  /* 0x0000ca0000047ab9 */ /* 0x000fe20000000a00 */
[----:B------:R-:W-:Y:S01]  /*61a0*/  ULDC.64 UR6, c[0x0][0x318] ;  /* 0x0000c60000067ab9 */ /* 0x000fe20000000a00 */
[----:B------:R-:W-:Y:S01]  /*61b0*/  IMAD R92, R92, UR4, RZ ;  /* 0x000000045c5c7c24 */ /* 0x000fe2000f8e02ff */
[----:B------:R-:W-:Y:S01]  /*61c0*/  BSSY B0, `(.L_x_10513) ;  /* 0x0000040000007945 */ /* 0x000fe20003800000 */
[----:B0---4-:R-:W-:-:S04]  /*61d0*/  IMAD.WIDE.U32 R12, R89, UR4, RZ ;  /* 0x00000004590c7c25 */ /* 0x011fc8000f8e00ff */
        /* <DEDUP_REMOVED lines=11> */
[----:B---3--:R-:W-:Y:S01]  /*6290*/  IMAD R11, R201, UR5, R13 ;  /* 0x00000005c90b7c24 */ /* 0x008fe2000f8e020d */
[----:B------:R-:W-:-:S04]  /*62a0*/  LEA R39, P3, R12, UR6, 0x1 ;  /* 0x000000060c277c11 */ /* 0x000fc8000f8608ff */
[----:B------:R-:W-:Y:S01]  /*62b0*/  LEA.HI.X R40, R12, UR7, R11, 0x1, P3 ;  /* 0x000000070c287c11 */ /* 0x000fe200098f0c0b */
[----:B------:R-:W-:Y:S01]  /*62c0*/  IMAD.IADD R12, R64, 0x1, R38 ;  /* 0x00000001400c7824 */ /* 0x000fe200078e0226 */
[----:B------:R-:W-:Y:S01]  /*62d0*/  ISETP.GE.AND P3, PT, R94, 0x1, PT ;  /* 0x000000015e00780c */ /* 0x000fe20003f66270 */
[----:B------:R0:W3:Y:S01]  /*62e0*/  SHFL.IDX PT, R42, R39, RZ, 0x1c1f ;  /* 0x001c1fff272a7589 */ /* 0x0000e200000e0000 */
[--C-:B------:R-:W-:Y:S02]  /*62f0*/  IMAD R38, R38, 0x2, R25.reuse ;  /* 0x0000000226267824 */ /* 0x100fe400078e0219 */
[----:B------:R-:W-:Y:S01]  /*6300*/  IMAD R11, R12, 0x2, R25 ;  /* 0x000000020c0b7824 */ /* 0x000fe200078e0219 */
[----:B------:R0:W4:Y:S08]  /*6310*/  SHFL.IDX PT, R41, R40, RZ, 0x1c1f ;  /* 0x001c1fff28297589 */ /* 0x00013000000e0000 */
[----:B0-----:R-:W-:Y:S05]  /*6320*/  @!P3 BRA `(.L_x_10514) ;  /* 0x0000000000a4b947 */ /* 0x001fea0003800000 */
[----:B------:R-:W-:Y:S02]  /*6330*/  ISETP.NE.AND P5, PT, R62, RZ, PT ;  /* 0x000000ff3e00720c */ /* 0x000fe40003fa5270 */
[----:B------:R-:W-:Y:S02]  /*6340*/  ISETP.NE.AND P4, PT, R29, RZ, PT ;  /* 0x000000ff1d00720c */ /* 0x000fe40003f85270 */
[----:B------:R-:W-:-:S09]  /*6350*/  PRMT R43, R83, 0x8880, RZ ;  /* 0x00008880532b7816 */ /* 0x000fd200000000ff */
[----:B------:R-:W0:Y:S01]  /*6360*/  @P5 LDS.128 R12, [R38] ;  /* 0x00000000260c5984 */ /* 0x000e220000000c00 */
[----:B--23--:R-:W-:-:S04]  /*6370*/  @P5 LEA R36, P3, R16, R42, 0x1 ;  /* 0x0000002a10245211 */ /* 0x00cfc800078608ff */
[----:B----4-:R-:W-:Y:S02]  /*6380*/  @P5 LEA.HI.X R37, R16, R41, R17, 0x1, P3 ;  /* 0x0000002910255211 */ /* 0x010fe400018f0c11 */
[----:B------:R-:W-:-:S04]  /*6390*/  @P4 LEA R34, P3, R2, R42, 0x1 ;  /* 0x0000002a02224211 */ /* 0x000fc800078608ff */
[----:B------:R-:W-:Y:S02]  /*63a0*/  @P4 LEA.HI.X R35, R2, R41, R203, 0x1, P3 ;  /* 0x0000002902234211 */ /* 0x000fe400018f0ccb */
[----:B------:R-:W-:-:S13]  /*63b0*/  ISETP.NE.AND P3, PT, R10, RZ, PT ;  /* 0x000000ff0a00720c */ /* 0x000fda0003f65270 */
[----:B------:R-:W-:-:S04]  /*63c0*/  @P3 LEA R32, P6, R211, R42, 0x1 ;  /* 0x0000002ad3203211 */ /* 0x000fc800078c08ff */
[----:B------:R-:W-:Y:S01]  /*63d0*/  @P3 LEA.HI.X R33, R211, R41, R226, 0x1, P6 ;  /* 0x00000029d3213211 */ /* 0x000fe200030f0ce2 */
[----:B0-----:R0:W-:Y:S01]  /*63e0*/  @P5 ST.E.128 desc[UR60][R36.64], R12 ;  /* 0x0000000c24005985 */ /* 0x0011e2000c101d3c */
        /* <DEDUP_REMOVED lines=29> */
.L_x_10514:
[----:B------:R-:W-:Y:S05]  /*65c0*/  BSYNC B0 ;  /* 0x0000000000007941 */ /* 0x000fea0003800000 */
.L_x_10513:
[----:B------:R-:W-:Y:S01]  /*65d0*/  ISETP.GE.AND P3, PT, R94, 0x41, PT ;  /* 0x000000415e00780c */ /* 0x000fe20003f66270 */
[----:B------:R-:W0:Y:S01]  /*65e0*/  SHFL.IDX PT, R40, R40, 0x1, 0x1c1f ;  /* 0x003c1f0028287f89 */ /* 0x000e2200000e0000 */
[----:B------:R-:W-:Y:S03]  /*65f0*/  BSSY B0, `(.L_x_10515) ;  /* 0x000002c000007945 */ /* 0x000fe60003800000 */
[----:B------:R-:W0:Y:S08]  /*6600*/  SHFL.IDX PT, R39, R39, 0x1, 0x1c1f ;  /* 0x003c1f0027277f89 */ /* 0x000e3000000e0000 */
[----:B------:R-:W-:Y:S05]  /*6610*/  @!P3 BRA `(.L_x_10516) ;  /* 0x0000000000a4b947 */ /* 0x000fea0003800000 */
[----:B------:R-:W-:Y:S02]  /*6620*/  ISETP.NE.AND P5, PT, R62, RZ, PT ;  /* 0x000000ff3e00720c */ /* 0x000fe40003fa5270 */
[----:B------:R-:W-:Y:S02]  /*6630*/  ISETP.NE.AND P4, PT, R29, RZ, PT ;  /* 0x000000ff1d00720c */ /* 0x000fe40003f85270 */
[----:B----4-:R-:W-:-:S09]  /*6640*/  PRMT R41, R83, 0x8880, RZ ;  /* 0x0000888053297816 */ /* 0x010fd200000000ff */
[----:B0-----:R-:W0:Y:S01]  /*6650*/  @P5 LDS.128 R12, [R38+0x2000] ;  /* 0x00200000260c5984 */ /* 0x001e220000000c00 */
[----:B--2---:R-:W-:-:S04]  /*6660*/  @P5 LEA R36, P3, R16, R39, 0x1 ;  /* 0x0000002710245211 */ /* 0x004fc800078608ff */
[----:B------:R-:W-:Y:S02]  /*6670*/  @P5 LEA.HI.X R37, R16, R40, R17, 0x1, P3 ;  /* 0x0000002810255211 */ /* 0x000fe400018f0c11 */
[----:B------:R-:W-:-:S04]  /*6680*/  @P4 LEA R34, P3, R2, R39, 0x1 ;  /* 0x0000002702224211 */ /* 0x000fc800078608ff */
[----:B------:R-:W-:Y:S02]  /*6690*/  @P4 LEA.HI.X R35, R2, R40, R203, 0x1, P3 ;  /* 0x0000002802234211 */ /* 0x000fe400018f0ccb */
[----:B------:R-:W-:-:S13]  /*66a0*/  ISETP.NE.AND P3, PT, R10, RZ, PT ;  /* 0x000000ff0a00720c */ /* 0x000fda0003f65270 */
[----:B------:R-:W-:-:S04]  /*66b0*/  @P3 LEA R32, P6, R211, R39, 0x1 ;  /* 0x00000027d3203211 */ /* 0x000fc800078c08ff */
[----:B------:R-:W-:Y:S01]  /*66c0*/  @P3 LEA.HI.X R33, R211, R40, R226, 0x1, P6 ;  /* 0x00000028d3213211 */ /* 0x000fe200030f0ce2 */
[----:B0-----:R0:W-:Y:S01]  /*66d0*/  @P5 ST.E.128 desc[UR60][R36.64], R12 ;  /* 0x0000000c24005985 */ /* 0x0011e2000c101d3c */
        /* <DEDUP_REMOVED lines=29> */
.L_x_10516:
[----:B------:R-:W-:Y:S05]  /*68b0*/  BSYNC B0 ;  /* 0x0000000000007941 */ /* 0x000fea0003800000 */
.L_x_10515:
[----:B------:R-:W5:Y:S01]  /*68c0*/  LDL R11, [R1] ;  /* 0x00000000010b7983 */ /* 0x000f620000100800 */
[----:B-1----:R-:W-:Y:S02]  /*68d0*/  @!P2 VIADD R0, R0, 0x324c0 ;  /* 0x000324c00000a836 */ /* 0x002fe40000000000 */
[----:B------:R-:W-:Y:S01]  /*68e0*/  VIADD R18, R18, 0x1 ;  /* 0x0000000112127836 */ /* 0x000fe20000000000 */
[----:B------:R-:W-:Y:S01]  /*68f0*/  @!PT LDS RZ, [RZ] ;  /* 0x00000000fffff984 */ /* 0x000fe20000000800 */
[----:B------:R-:W-:Y:S01]  /*6900*/  @!PT LDS RZ, [RZ] ;  /* 0x00000000fffff984 */ /* 0x000fe20000000800 */
[----:B------:R-:W-:Y:S01]  /*6910*/  @!PT LDS RZ, [RZ] ;  /* 0x00000000fffff984 */ /* 0x000fe20000000800 */
[----:B------:R-:W-:Y:S01]  /*6920*/  @!PT LDS RZ, [RZ] ;  /* 0x00000000fffff984 */ /* 0x000fe20000000800 */
[----:B------:R1:W-:Y:S06]  /*6930*/  MEMBAR.ALL.CTA ;  /* 0x0000000000007992 */ /* 0x0003ec0000008000 */
[----:B-1----:R-:W1:Y:S01]  /*6940*/  FENCE.VIEW.ASYNC.S ;  /* 0x00000000000073c6 */ /* 0x002e620000000000 */
[----:B------:R-:W-:Y:S01]  /*6950*/  @!P2 PRMT R0, RZ, 0x654, R0 ;  /* 0x00000654ff00a816 */ /* 0x000fe20000000000 */
[----:B-1----:R1:W-:Y:S06]  /*6960*/  BAR.SYNC.DEFER_BLOCKING R87, 0x80 ;  /* 0x000200570000751d */ /* 0x0023ec0000010000 */
[----:B------:R1:W-:Y:S01]  /*6970*/  @!P2 SYNCS.ARRIVE.TRANS64.RED.A1T0 RZ, [R0+URZ], RZ ;  /* 0x000000ff00ffa9a7 */ /* 0x0003e2000810043f */
[----:B------:R-:W-:-:S04]  /*6980*/  ISETP.NE.AND P2, PT, R18, 0x2, PT ;  /* 0x000000021200780c */ /* 0x000fc80003f45270 */
[----:B------:R-:W-:Y:S02]  /*6990*/  SEL R18, R18, RZ, P2 ;  /* 0x000000ff12127207 */ /* 0x000fe40001000000 */
[----:B-----5:R-:W-:Y:S02]  /*69a0*/  LOP3.LUT P3, RZ, R11, 0x2, RZ, 0xc0, !PT ;  /* 0x000000020bff7812 */ /* 0x020fe4000786c0ff */
[----:B------:R-:W-:-:S04]  /*69b0*/  SEL R11, RZ, 0x1, P2 ;  /* 0x00000001ff0b7807 */ /* 0x000fc80001000000 */
[----:B------:R-:W-:-:S07]  /*69c0*/  LOP3.LUT R204, R204, R11, RZ, 0x3c, !PT ;  /* 0x0000000bcccc7212 */ /* 0x000fce00078e3cff */
[----:B-1----:R-:W-:Y:S05]  /*69d0*/  @P3 BRA `(.L_x_10517) ;  /* 0xffffffc000e43947 */ /* 0x002fea000383ffff */
[----:B0-----:R-:W0:Y:S01]  /*69e0*/  S2R R12, SR_TID.X ;  /* 0x00000000000c7919 */ /* 0x001e220000002100 */
[----:B------:R-:W-:Y:S02]  /*69f0*/  PLOP3.LUT P0, PT, PT, PT, PT, 0x8, 0x0 ;  /* 0x000000000000781c */ /* 0x000fe40003f0e170 */
[----:B0-----:R-:W-:-:S04]  /*6a00*/  SHF.R.U32.HI R12, RZ, 0x7, R12 ;  /* 0x00000007ff0c7819 */ /* 0x001fc8000001160c */
[----:B------:R-:W-:-:S13]  /*6a10*/  ISETP.NE.AND P3, PT, R12, 0x1, PT ;  /* 0x000000010c00780c */ /* 0x000fda0003f65270 */
[----:B------:R-:W-:Y:S05]  /*6a20*/  @!P3 WARPSYNC.ALL ;  /* 0x000000000000b948 */ /* 0x000fea0003800000 */
[----:B------:R-:W-:Y:S06]  /*6a30*/  @!P3 BAR.ARV 0x9, 0x100 ;  /* 0x024400000000bb1d */ /* 0x000fec0000002000 */
.L_x_10459:
[----:B------:R-:W-:Y:S01]  /*6a40*/  IMAD.MOV.U32 R3, RZ, RZ, RZ ;  /* 0x000000ffff037224 */ /* 0x000fe200078e00ff */
[----:B------:R-:W-:Y:S06]  /*6a50*/  @P0 BRA `(.L_x_10518) ;  /* 0x00000000000c0947 */ /* 0x000fec0003800000 */
[----:B------:R-:W1:Y:S01]  /*6a60*/  FENCE.VIEW.ASYNC.G ;  /* 0x00000000000073c6 */ /* 0x000e620000000100 */
[----:B------:R-:W-:Y:S05]  /*6a70*/  WARPSYNC.ALL ;  /* 0x0000000000007948 */ /* 0x000fea0003800000 */
[----:B-1----:R-:W-:Y:S06]  /*6a80*/  BAR.ARV 0xc, 0x180 ;  /* 0x0306000000007b1d */ /* 0x002fec0000002000 */
.L_x_10518:
[----:B------:R-:W2:Y:S01]  /*6a90*/  LDL R0, [R1] ;  /* 0x0000000001007983 */ /* 0x000ea20000100800 */
[----:B------:R-:W-:Y:S01]  /*6aa0*/  BSSY B0, `(.L_x_10519) ;  /* 0x0000021000007945 */ /* 0x000fe20003800000 */
[----:B--2---:R-:W-:-:S13]  /*6ab0*/  LOP3.LUT P0, RZ, R0, 0x8, RZ, 0xc0, !PT ;  /* 0x0000000800ff7812 */ /* 0x004fda000780c0ff */
        /* <DEDUP_REMOVED lines=31> */
.L_x_10520:
[----:B------:R-:W-:Y:S05]  /*6cb0*/  BSYNC B0 ;  /* 0x0000000000007941 */ /* 0x000fea0003800000 */
.L_x_10519:
        /* <DEDUP_REMOVED lines=52> */
[----:B0-----:R-:W-:Y:S02]  /*7000*/  CS2R R4, SRZ ;  /* 0x0000000000047805 */ /* 0x001fe4000001ff00 */
[----:B------:R-:W-:Y:S02]  /*7010*/  CS2R R24, SRZ ;  /* 0x0000000000187805 */ /* 0x000fe4000001ff00 */
[----:B------:R-:W-:-:S02]  /*7020*/  CS2R R46, SRZ ;  /* 0x00000000002e7805 */ /* 0x000fc4000001ff00 */
[----:B------:R-:W-:Y:S02]  /*7030*/  CS2R R44, SRZ ;  /* 0x00000000002c7805 */ /* 0x000fe4000001ff00 */
[----:B---3--:R-:W-:Y:S02]  /*7040*/  CS2R R42, SRZ ;  /* 0x00000000002a7805 */ /* 0x008fe4000001ff00 */
        /* <DEDUP_REMOVED lines=10> */
[----:B------:R0:W-:Y:S01]  /*70f0*/  STL [R1+0x3c], R0 ;  /* 0x00003c0001007387 */ /* 0x0001e20000100800 */
[----:B------:R-:W-:Y:S02]  /*7100*/  VIADDMNMX R176, R0, R3, R86, PT ;  /* 0x0000000300b07246 */ /* 0x000fe40003800156 */
[----:B------:R-:W-:Y:S02]  /*7110*/  CS2R R86, SRZ ;  /* 0x0000000000567805 */ /* 0x000fe4000001ff00 */
        /* <DEDUP_REMOVED lines=10> */
.L_x_10766:
        /* <DEDUP_REMOVED lines=26> */
.L_x_10524:
[----:B------:R-:W-:Y:S05]  /*7360*/  BSYNC B6 ;  /* 0x0000000000067941 */ /* 0x000fea0003800000 */
.L_x_10523:
        /* <DEDUP_REMOVED lines=13> */
.L_x_10528:
[----:B--2---:R2:W3:Y:S02]  /*7440*/  SYNCS.PHASECHK.TRANS64.TRYWAIT P0, [R19+URZ+0x32400], R0 ;  /* 0x03240000130075a7 */ /* 0x0044e4000800017f */
[----:B---3--:R-:W-:Y:S05]  /*7450*/  @!P0 NANOSLEEP.SYNCS 0x989680 ;  /* 0x009896800000895d */ /* 0x008fea0003900000 */
[----:B------:R-:W3:Y:S02]  /*7460*/  @!P0 SYNCS.PHASECHK.TRANS64 P0, [R19+URZ+0x32400], R0 ;  /* 0x03240000130085a7 */ /* 0x000ee4000800007f */
[----:B---3--:R-:W-:Y:S05]  /*7470*/  @!P0 BRA `(.L_x_10528) ;  /* 0xfffffffc00f08947 */ /* 0x008fea000383ffff */
.L_x_10527:
[----:B------:R-:W-:Y:S05]  /*7480*/  BSYNC B0 ;  /* 0x0000000000007941 */ /* 0x000fea0003800000 */
.L_x_10526:
[----:B------:R-:W-:Y:S05]  /*7490*/  BRA `(.L_x_10529) ;  /* 0x0000002000d87947 */ /* 0x000fea0003800000 */
.L_x_10525:
        /* <DEDUP_REMOVED lines=36> */
.L_x_10531:
[----:B------:R-:W-:Y:S05]  /*76e0*/  BSYNC B6 ;  /* 0x0000000000067941 */ /* 0x000fea0003800000 */
.L_x_10530:
        /* <DEDUP_REMOVED lines=16> */
.L_x_10772:
        /* <DEDUP_REMOVED lines=38> */
.L_x_10536:
[----:B------:R-:W-:Y:S05]  /*7a50*/  BSYNC B1 ;  /* 0x0000000000017941 */ /* 0x000fea0003800000 */
.L_x_10535:
[----:B------:R-:W4:Y:S01]  /*7a60*/  LDL R31, [R1+0x58] ;  /* 0x00005800011f7983 */ /* 0x000f220000100800 */
[----:B------:R-:W4:Y:S01]  /*7a70*/  SYNCS.PHASECHK.TRANS64.TRYWAIT P0, [R19+URZ+0x32400], R26 ;  /* 0x0324001a130075a7 */ /* 0x000f22000800017f */
[----:B--2---:R-:W-:Y:S01]  /*7a80*/  LOP3.LUT R0, R27, 0x18, R16, 0xf8, !PT ;  /* 0x000000181b007812 */ /* 0x004fe200078ef810 */
[----:B-1---5:R-:W-:Y:S01]  /*7a90*/  IMAD.MOV.U32 R15, RZ, RZ, R6 ;  /* 0x000000ffff0f7224 */ /* 0x022fe200078e0006 */
[----:B------:R-:W-:Y:S01]  /*7aa0*/  SHF.R.U32.HI R27, RZ, 0x3, R27 ;  /* 0x00000003ff1b7819 */ /* 0x000fe2000001161b */
[----:B---3--:R-:W-:Y:S01]  /*7ab0*/  IMAD R21, R49, -0x80, R154 ;  /* 0xffffff8031157824 */ /* 0x008fe200078e029a */
[--C-:B------:R-:W-:Y:S01]  /*7ac0*/  SHF.R.U64 R12, R6, 0x10, R7.reuse ;  /* 0x00000010060c7819 */ /* 0x100fe20000001207 */
[----:B------:R-:W-:Y:S01]  /*7ad0*/  IMAD.MOV.U32 R14, RZ, RZ, R7 ;  /* 0x000000ffff0e7224 */ /* 0x000fe200078e0007 */
[----:B------:R-:W-:Y:S01]  /*7ae0*/  LOP3.LUT R28, R0, R27, RZ, 0x3c, !PT ;  /* 0x0000001b001c7212 */ /* 0x000fe200078e3cff */
[----:B------:R-:W-:Y:S01]  /*7af0*/  IMAD.MOV.U32 R0, RZ, RZ, R4 ;  /* 0x000000ffff007224 */ /* 0x000fe200078e0004 */
[--C-:B------:R-:W-:Y:S01]  /*7b00*/  SHF.R.U64 R27, R4, 0x10, R5.reuse ;  /* 0x00000010041b7819 */ /* 0x100fe20000001205 */
[----:B------:R-:W-:Y:S01]  /*7b10*/  IMAD.MOV.U32 R6, RZ, RZ, R5 ;  /* 0x000000ffff067224 */ /* 0x000fe200078e0005 */
[----:B------:R-:W-:Y:S01]  /*7b20*/  SHF.R.U32.HI R29, RZ, 0x10, R7 ;  /* 0x00000010ff1d7819 */ /* 0x000fe20000011607 */
[----:B0-----:R-:W-:Y:S01]  /*7b30*/  IMAD.MOV.U32 R20, RZ, RZ, R10 ;  /* 0x000000ffff147224 */ /* 0x001fe200078e000a */
[----:B------:R-:W-:Y:S01]  /*7b40*/  PRMT R15, R15, 0x5410, R12 ;  /* 0x000054100f0f7816 */ /* 0x000fe2000000000c */
[----:B------:R-:W-:Y:S01]  /*7b50*/  BSSY B1, `(.L_x_10537) ;  /* 0x0000015000017945 */ /* 0x000fe20003800000 */
[----:B----4-:R-:W-:Y:S01]  /*7b60*/  SHF.R.U32.HI R25, RZ, 0x10, R5 ;  /* 0x00000010ff197819 */ /* 0x010fe20000011605 */
[--C-:B------:R-:W-:Y:S01]  /*7b70*/  IMAD.MOV.U32 R13, RZ, RZ, R11.reuse ;  /* 0x000000ffff0d7224 */ /* 0x100fe200078e000b */
[----:B------:R-:W-:Y:S01]  /*7b80*/  SHF.R.U64 R7, R10, 0x10, R11 ;  /* 0x000000100a077819 */ /* 0x000fe2000000120b */
[----:B------:R-:W-:Y:S01]  /*7b90*/  IMAD.MOV.U32 R10, RZ, RZ, R8 ;  /* 0x000000ffff0a7224 */ /* 0x000fe200078e0008 */
[----:B------:R-:W-:-:S02]  /*7ba0*/  VIMNMX R21, R21, 0x80, PT ;  /* 0x0000008015157848 */ /* 0x000fc40003fe0100 */
[----:B------:R-:W-:Y:S01]  /*7bb0*/  SHF.R.U32.HI R30, RZ, 0x10, R11 ;  /* 0x00000010ff1e7819 */ /* 0x000fe2000001160b */
[--C-:B------:R-:W-:Y:S01]  /*7bc0*/  IMAD.MOV.U32 R11, RZ, RZ, R9.reuse ;  /* 0x000000ffff0b7224 */ /* 0x100fe200078e0009 */
[----:B------:R-:W-:Y:S02]  /*7bd0*/  SHF.R.U64 R5, R8, 0x10, R9 ;  /* 0x0000001008057819 */ /* 0x000fe40000001209 */
[----:B------:R-:W-:Y:S02]  /*7be0*/  PRMT R8, R0, 0x5410, R27 ;  /* 0x0000541000087816 */ /* 0x000fe4000000001b */
[----:B------:R-:W-:Y:S02]  /*7bf0*/  LOP3.LUT P2, RZ, R32, 0x4, RZ, 0xc0, !PT ;  /* 0x0000000420ff7812 */ /* 0x000fe4000784c0ff */
[----:B------:R-:W-:Y:S02]  /*7c00*/  ISETP.GE.AND P1, PT, R200, R21, PT ;  /* 0x00000015c800720c */ /* 0x000fe40003f26270 */
[----:B------:R-:W-:-:S02]  /*7c10*/  PRMT R14, R14, 0x5410, R29 ;  /* 0x000054100e0e7816 */ /* 0x000fc4000000001d */
[----:B------:R-:W-:Y:S01]  /*7c20*/  PRMT R20, R20, 0x5410, R7 ;  /* 0x0000541014147816 */ /* 0x000fe20000000007 */
[----:B------:R-:W-:Y:S01]  /*7c30*/  IMAD R4, R31, 0x200, R28 ;  /* 0x000002001f047824 */ /* 0x000fe200078e021c */
[----:B------:R-:W-:Y:S02]  /*7c40*/  SHF.R.U32.HI R28, RZ, 0x10, R9 ;  /* 0x00000010ff1c7819 */ /* 0x000fe40000011609 */
[----:B------:R-:W-:Y:S01]  /*7c50*/  PRMT R9, R6, 0x5410, R25 ;  /* 0x0000541006097816 */ /* 0x000fe20000000019 */
[----:B------:R-:W-:-:S04]  /*7c60*/  IMAD R12, R4, 0x2, R19 ;  /* 0x00000002040c7824 */ /* 0x000fc800078e0213 */
[C---:B------:R-:W-:Y:S02]  /*7c70*/  VIADD R4, R12.reuse, 0x18400 ;  /* 0x000184000c047836 */ /* 0x040fe40000000000 */
[----:B------:R-:W-:Y:S01]  /*7c80*/  VIADD R0, R12, 0x18440 ;  /* 0x000184400c007836 */ /* 0x000fe20000000000 */
[----:B------:R-:W-:Y:S06]  /*7c90*/  @!P0 BRA `(.L_x_10538) ;  /* 0x0000015800f88947 */ /* 0x000fec0003800000 */
.L_x_10773:
[----:B------:R-:W-:Y:S05]  /*7ca0*/  BSYNC B1 ;  /* 0x0000000000017941 */ /* 0x000fea0003800000 */
.L_x_10537:
        /* <DEDUP_REMOVED lines=49> */
.L_x_10542:
[----:B------:R-:W-:Y:S05]  /*7fc0*/  BSYNC B2 ;  /* 0x0000000000027941 */ /* 0x000fea0003800000 */
.L_x_10541:
        /* <DEDUP_REMOVED lines=39> */
.L_x_10540:
[----:B------:R-:W-:Y:S05]  /*8240*/  BSYNC B1 ;  /* 0x0000000000017941 */ /* 0x000fea0003800000 */
.L_x_10539:
        /* <DEDUP_REMOVED lines=24> */
[----:B------:R-:W-:Y:S01]  /*83d0*/  FFMA.FTZ R4, R27, R21, -R26 ;  /* 0x000000151b047223 */ /* 0x000fe2000001081a */
[C---:B------:R-:W-:Y:S01]  /*83e0*/  FMUL.FTZ R26, R29.reuse, R5 ;  /* 0x000000051d1a7220 */ /* 0x040fe20000410000 */
[----:B------:R-:W-:Y:S01]  /*83f0*/  FFMA.FTZ R5, R29, R25, -R30 ;  /* 0x000000191d057223 */ /* 0x000fe2000001081e */
[----:B------:R-:W-:Y:S01]  /*8400*/  LOP3.LUT R7, R7, 0xffff0000, RZ, 0xc0, !PT ;  /* 0xffff000007077812 */ /* 0x000fe200078ec0ff */
[C---:B------:R-:W-:Y:S01]  /*8410*/  IMAD.U32 R27, R14.reuse, 0x10000, RZ ;  /* 0x000100000e1b7824 */ /* 0x040fe200078e00ff */
[----:B------:R-:W-:Y:S01]  /*8420*/  SHF.L.U32 R29, R13, 0x10, RZ ;  /* 0x000000100d1d7819 */ /* 0x000fe200000006ff */
[----:B------:R-:W-:Y:S01]  /*8430*/  FFMA.FTZ R21, R31, R21, R28 ;  /* 0x000000151f157223 */ /* 0x000fe2000001001c */
[----:B------:R-:W-:Y:S01]  /*8440*/  LOP3.LUT R30, R14, 0xffff0000, RZ, 0xc0, !PT ;  /* 0xffff00000e1e7812 */ /* 0x000fe200078ec0ff */
[----:B------:R-:W-:Y:S01]  /*8450*/  FFMA.FTZ R26, R33, R25, R26 ;  /* 0x00000019211a7223 */ /* 0x000fe2000001001a */
        /* <DEDUP_REMOVED lines=13> */
.L_x_10545:
[----:B------:R-:W-:Y:S05]  /*8530*/  BSYNC B1 ;  /* 0x0000000000017941 */ /* 0x000fea0003800000 */
.L_x_10544:
[----:B------:R-:W-:Y:S05]  /*8540*/  @P1 BRA `(.L_x_10543) ;  /* 0x0000001000881947 */ /* 0x000fea0003800000 */
[----:B-1----:R-:W1:Y:S01]  /*8550*/  LDS.128 R4, [R0+0x2000] ;  /* 0x0020000000047984 */ /* 0x002e620000000c00 */
[----:B------:R-:W-:Y:S01]  /*8560*/  IMAD.U32 R20, R8, 0x10000, RZ ;  /* 0x0001000008147824 */ /* 0x000fe200078e00ff */
[C---:B------:R-:W-:Y:S01]  /*8570*/  LOP3.LUT R27, R10.reuse, 0xffff0000, RZ, 0xc0, !PT ;  /* 0xffff00000a1b7812 */ /* 0x040fe200078ec0ff */
[----:B0-----:R-:W-:Y:S01]  /*8580*/  IMAD.U32 R26, R10, 0x10000, RZ ;  /* 0x000100000a1a7824 */ /* 0x001fe200078e00ff */
        /* <DEDUP_REMOVED lines=35> */
.L_x_10533:
[----:B------:R-:W-:-:S03]  /*87c0*/  UMOV UR4, 0xffffffff ;  /* 0xffffffff00047882 */ /* 0x000fc60000000000 */
[----:B------:R-:W-:Y:S05]  /*87d0*/  BRA.DIV UR4, `(.L_x_10546) ;  /* 0x00000152043c7947 */ /* 0x000fea000b800000 */
[----:B------:R1:W2:Y:S04]  /*87e0*/  SHFL.IDX PT, R0, R27, RZ, 0x1c1f ;  /* 0x001c1fff1b007589 */ /* 0x0002a800000e0000 */
[----:B------:R1:W3:Y:S04]  /*87f0*/  SHFL.IDX PT, R20, R26, RZ, 0x1c1f ;  /* 0x001c1fff1a147589 */ /* 0x0002e800000e0000 */
[----:B------:R1:W4:Y:S04]  /*8800*/  SHFL.IDX PT, R21, R25, RZ, 0x1c1f ;  /* 0x001c1fff19157589 */ /* 0x00032800000e0000 */
[----:B------:R1:W0:Y:S02]  /*8810*/  SHFL.IDX PT, R14, R28, RZ, 0x1c1f ;  /* 0x001c1fff1c0e7589 */ /* 0x00022400000e0000 */
.L_x_10779:
[----:B------:R-:W5:Y:S01]  /*8820*/  LDL R5, [R1+0x74] ;  /* 0x0000740001057983 */ /* 0x000f620000100800 */
[----:B------:R-:W-:Y:S01]  /*8830*/  ULDC UR4, c[0x0][0x448] ;  /* 0x0001120000047ab9 */ /* 0x000fe20000000800 */
[----:B-1----:R-:W1:Y:S01]  /*8840*/  LDC R25, c[0x0][0x3f4] ;  /* 0x0000fd00ff197b82 */ /* 0x002e620000000800 */
        /* <DEDUP_REMOVED lines=11> */
[----:B-1----:R-:W-:Y:S06]  /*8900*/  @P0 BRA `(.L_x_10548) ;  /* 0x0000000000300947 */ /* 0x002fec0003800000 */
[----:B------:R-:W-:Y:S01]  /*8910*/  ULDC UR4, c[0x0][0x3f4] ;  /* 0x0000fd0000047ab9 */ /* 0x000fe20000000800 */
[C---:B------:R-:W-:Y:S01]  /*8920*/  IMAD.SHL.U32 R15, R16.reuse, 0x2, RZ ;  /* 0x00000002100f7824 */ /* 0x040fe200078e00ff */
[C---:B------:R-:W-:Y:S02]  /*8930*/  ISETP.GE.AND P2, PT, R16.reuse, UR4, PT ;  /* 0x0000000410007c0c */ /* 0x040fe4000bf46270 */
[----:B------:R-:W-:Y:S02]  /*8940*/  SHF.L.U64.HI R4, R16, 0x1, R17 ;  /* 0x0000000110047819 */ /* 0x000fe40000010211 */
[-C--:B---3--:R-:W-:Y:S02]  /*8950*/  IADD3 R12, P0, R20, R15.reuse, RZ ;  /* 0x0000000f140c7210 */ /* 0x088fe40007f1e0ff */
[----:B0-----:R-:W-:-:S03]  /*8960*/  IADD3 R14, P1, R14, R15, RZ ;  /* 0x0000000f0e0e7210 */ /* 0x001fc60007f3e0ff */
[--C-:B--2---:R-:W-:Y:S02]  /*8970*/  IMAD.X R13, R0, 0x1, R4.reuse, P0 ;  /* 0x00000001000d7824 */ /* 0x104fe400000e0604 */
[----:B----4-:R-:W-:Y:S01]  /*8980*/  IMAD.X R15, R21, 0x1, R4, P1 ;  /* 0x00000001150f7824 */ /* 0x010fe200008e0604 */
[----:B------:R-:W-:Y:S01]  /*8990*/  CS2R R4, SRZ ;  /* 0x0000000000047805 */ /* 0x000fe2000001ff00 */
[----:B------:R-:W-:Y:S06]  /*89a0*/  @P2 BRA `(.L_x_10548) ;  /* 0x0000000000082947 */ /* 0x000fec0003800000 */
[----:B------:R1:W5:Y:S04]  /*89b0*/  LD.E.128 R4, desc[UR60][R12.64] ;  /* 0x0000003c0c047980 */ /* 0x000368000c101d00 */
[----:B------:R1:W5:Y:S02]  /*89c0*/  LD.E.128 R8, desc[UR60][R14.64] ;  /* 0x0000003c0e087980 */ /* 0x000364000c101d00 */
.L_x_10548:
[----:B------:R-:W-:Y:S05]  /*89d0*/  BSYNC B1 ;  /* 0x0000000000017941 */ /* 0x000fea0003800000 */
.L_x_10547:
[----:B------:R-:W4:Y:S01]  /*89e0*/  SYNCS.PHASECHK.TRANS64.TRYWAIT P1, [R19+URZ+0x32400], R28 ;  /* 0x0324001c130075a7 */ /* 0x000f22000802017f */
[----:B--2---:R-:W-:Y:S01]  /*89f0*/  IMAD R0, R49, -0x80, R154 ;  /* 0xffffff8031007824 */ /* 0x004fe200078e029a */
[--C-:B-----5:R-:W-:Y:S01]  /*8a00*/  SHF.R.U64 R29, R6, 0x10, R7.reuse ;  /* 0x00000010061d7819 */ /* 0x120fe20000001207 */
[----:B-1----:R-:W-:Y:S01]  /*8a10*/  IMAD.MOV.U32 R12, RZ, RZ, R4 ;  /* 0x000000ffff0c7224 */ /* 0x002fe200078e0004 */
[--C-:B------:R-:W-:Y:S01]  /*8a20*/  SHF.R.U32.HI R27, RZ, 0x10, R7.reuse ;  /* 0x00000010ff1b7819 */ /* 0x100fe20000011607 */
[----:B0-----:R-:W-:Y:S01]  /*8a30*/  IMAD.MOV.U32 R14, RZ, RZ, R7 ;  /* 0x000000ffff0e7224 */ /* 0x001fe200078e0007 */
[----:B------:R-:W-:Y:S01]  /*8a40*/  SHF.R.U64 R31, R4, 0x10, R5 ;  /* 0x00000010041f7819 */ /* 0x000fe20000001205 */
[----:B------:R-:W-:Y:S01]  /*8a50*/  IMAD.MOV.U32 R15, RZ, RZ, R8 ;  /* 0x000000ffff0f7224 */ /* 0x000fe200078e0008 */
[----:B------:R-:W-:Y:S01]  /*8a60*/  SHF.R.U64 R8, R8, 0x10, R9 ;  /* 0x0000001008087819 */ /* 0x000fe20000001209 */
[----:B------:R-:W-:Y:S01]  /*8a70*/  IMAD.MOV.U32 R13, RZ, RZ, R5 ;  /* 0x000000ffff0d7224 */ /* 0x000fe200078e0005 */
[--C-:B------:R-:W-:Y:S01]  /*8a80*/  SHF.R.U32.HI R7, RZ, 0x10, R9.reuse ;  /* 0x00000010ff077819 */ /* 0x100fe20000011609 */
[----:B---3--:R-:W-:Y:S01]  /*8a90*/  IMAD.MOV.U32 R20, RZ, RZ, R9 ;  /* 0x000000ffff147224 */ /* 0x008fe200078e0009 */
[----:B------:R-:W-:Y:S01]  /*8aa0*/  SHF.R.U32.HI R30, RZ, 0x10, R5 ;  /* 0x00000010ff1e7819 */ /* 0x000fe20000011605 */
[----:B------:R-:W-:Y:S01]  /*8ab0*/  IMAD.MOV.U32 R4, RZ, RZ, R6 ;  /* 0x000000ffff047224 */ /* 0x000fe200078e0006 */
[----:B------:R-:W-:Y:S01]  /*8ac0*/  ISETP.GE.AND P0, PT, R16, R25, PT ;  /* 0x000000191000720c */ /* 0x000fe20003f06270 */
[----:B----4-:R-:W-:Y:S01]  /*8ad0*/  IMAD.MOV.U32 R21, RZ, RZ, R10 ;  /* 0x000000ffff157224 */ /* 0x010fe200078e000a */
[----:B------:R-:W-:Y:S01]  /*8ae0*/  VIMNMX R9, R0, 0x80, PT ;  /* 0x0000008000097848 */ /* 0x000fe20003fe0100 */
        /* <DEDUP_REMOVED lines=16> */
.L_x_10780:
[----:B------:R-:W-:Y:S05]  /*8bf0*/  BSYNC B1 ;  /* 0x0000000000017941 */ /* 0x000fea0003800000 */
.L_x_10549:
        /* <DEDUP_REMOVED lines=22> */
[C---:B------:R-:W-:Y:S01]  /*8d60*/  IMAD.U32 R27, R4.reuse, 0x10000, RZ ;  /* 0x00010000041b7824 */ /* 0x040fe200078e00ff */
[----:B------:R-:W-:Y:S01]  /*8d70*/  LOP3.LUT R4, R4, 0xffff0000, RZ, 0xc0, !PT ;  /* 0xffff000004047812 */ /* 0x000fe200078ec0ff */
[C---:B--2---:R-:W-:Y:S01]  /*8d80*/  IMAD.U32 R33, R10.reuse, 0x10000, RZ ;  /* 0x000100000a217824 */ /* 0x044fe200078e00ff */
[----:B------:R-:W-:Y:S01]  /*8d90*/  LOP3.LUT R10, R10, 0xffff0000, RZ, 0xc0, !PT ;  /* 0xffff00000a0a7812 */ /* 0x000fe200078ec0ff */
[C---:B------:R-:W-:Y:S01]  /*8da0*/  IMAD.U32 R31, R8.reuse, 0x10000, RZ ;  /* 0x00010000081f7824 */ /* 0x040fe200078e00ff */
[----:B------:R-:W-:Y:S01]  /*8db0*/  LOP3.LUT R8, R8, 0xffff0000, RZ, 0xc0, !PT ;  /* 0xffff000008087812 */ /* 0x000fe200078ec0ff */
[C---:B------:R-:W-:Y:S01]  /*8dc0*/  FMUL.FTZ R38, R33.reuse, R40 ;  /* 0x0000002821267220 */ /* 0x040fe20000410000 */
[-C--:B------:R-:W-:Y:S01]  /*8dd0*/  FMUL.FTZ R44, R33, R36.reuse ;  /* 0x00000024212c7220 */ /* 0x080fe20000410000 */
[----:B------:R-:W-:Y:S01]  /*8de0*/  LOP3.LUT R33, R13, 0xffff0000, RZ, 0xc0, !PT ;  /* 0xffff00000d217812 */ /* 0x000fe200078ec0ff */
[----:B------:R-:W-:Y:S01]  /*8df0*/  FMUL.FTZ R37, R10, R35 ;  /* 0x000000230a257220 */ /* 0x000fe20000410000 */
[----:B------:R-:W-:Y:S01]  /*8e00*/  FFMA.FTZ R42, R29, R36, -R38 ;  /* 0x000000241d2a7223 */ /* 0x000fe20000010826 */
[----:B------:R-:W-:-:S02]  /*8e10*/  IMAD.U32 R38, R15, 0x10000, RZ ;  /* 0x000100000f267824 */ /* 0x000fc400078e00ff */
[----:B------:R-:W-:Y:S01]  /*8e20*/  FFMA.FTZ R44, R29, R40, R44 ;  /* 0x000000281d2c7223 */ /* 0x000fe2000001002c */
[----:B------:R-:W-:Y:S02]  /*8e30*/  IMAD.U32 R36, R0, 0x10000, RZ ;  /* 0x0001000000247824 */ /* 0x000fe400078e00ff */
[-C--:B------:R-:W-:Y:S01]  /*8e40*/  FMUL.FTZ R29, R10, R33.reuse ;  /* 0x000000210a1d7220 */ /* 0x080fe20000410000 */
[C---:B------:R-:W-:Y:S01]  /*8e50*/  FFMA.FTZ R43, R6.reuse, R33, -R37 ;  /* 0x00000021062b7223 */ /* 0x040fe20000010825 */
[----:B------:R-:W-:Y:S01]  /*8e60*/  FMUL.FTZ R10, R31, R38 ;  /* 0x000000261f0a7220 */ /* 0x000fe20000410000 */
[----:B------:R-:W-:Y:S01]  /*8e70*/  LOP3.LUT R33, R15, 0xffff0000, RZ, 0xc0, !PT ;  /* 0xffff00000f217812 */ /* 0x000fe200078ec0ff */
[----:B------:R-:W-:Y:S01]  /*8e80*/  FMUL.FTZ R31, R31, R36 ;  /* 0x000000241f1f7220 */ /* 0x000fe20000410000 */
[----:B------:R-:W-:Y:S01]  /*8e90*/  FFMA.FTZ R45, R6, R35, R29 ;  /* 0x00000023062d7223 */ /* 0x000fe2000001001d */
[----:B------:R-:W-:Y:S01]  /*8ea0*/  LOP3.LUT R29, R0, 0xffff0000, RZ, 0xc0, !PT ;  /* 0xffff0000001d7812 */ /* 0x000fe200078ec0ff */
[----:B------:R-:W-:-:S02]  /*8eb0*/  IMAD.U32 R32, R9, 0x10000, RZ ;  /* 0x0001000009207824 */ /* 0x000fc400078e00ff */
[C---:B------:R-:W-:Y:S01]  /*8ec0*/  FFMA.FTZ R38, R27.reuse, R38, R31 ;  /* 0x000000261b267223 */ /* 0x040fe2000001001f */
[----:B------:R-:W-:Y:S01]  /*8ed0*/  FMUL.FTZ R35, R8, R33 ;  /* 0x0000002108237220 */ /* 0x000fe20000410000 */
[----:B------:R-:W-:Y:S02]  /*8ee0*/  IMAD.U32 R31, R20, 0x10000, RZ ;  /* 0x00010000141f7824 */ /* 0x000fe400078e00ff */
[----:B------:R-:W-:Y:S01]  /*8ef0*/  FFMA.FTZ R36, R27, R36, -R10 ;  /* 0x000000241b247223 */ /* 0x000fe2000001080a */
[----:B0-----:R-:W-:Y:S02]  /*8f00*/  IMAD.U32 R28, R5, 0x10000, RZ ;  /* 0x00010000051c7824 */ /* 0x001fe400078e00ff */
[-C--:B------:R-:W-:Y:S01]  /*8f10*/  FMUL.FTZ R39, R8, R29.reuse ;  /* 0x0000001d08277220 */ /* 0x080fe20000410000 */
[----:B------:R-:W-:Y:S02]  /*8f20*/  IMAD.U32 R27, R12, 0x10000, RZ ;  /* 0x000100000c1b7824 */ /* 0x000fe400078e00ff */
[----:B------:R-:W-:Y:S01]  /*8f30*/  FFMA.FTZ R37, R4, R29, -R35 ;  /* 0x0000001d04257223 */ /* 0x000fe20000010823 */
[----:B------:R-:W-:Y:S01]  /*8f40*/  FMUL.FTZ R41, R32, R31 ;  /* 0x0000001f20297220 */ /* 0x000fe20000410000 */
[----:B------:R-:W-:-:S02]  /*8f50*/  IMAD.U32 R34, R11, 0x10000, RZ ;  /* 0x000100000b227824 */ /* 0x000fc400078e00ff */
[----:B------:R-:W-:Y:S01]  /*8f60*/  FMUL.FTZ R32, R32, R27 ;  /* 0x0000001b20207220 */ /* 0x000fe20000410000 */
[----:B------:R-:W-:Y:S02]  /*8f70*/  IMAD.U32 R35, R26, 0x10000, RZ ;  /* 0x000100001a237824 */ /* 0x000fe400078e00ff */
[----:B------:R-:W-:Y:S01]  /*8f80*/  FFMA.FTZ R39, R4, R33, R39 ;  /* 0x0000002104277223 */ /* 0x000fe20000010027 */
[----:B------:R-:W-:Y:S02]  /*8f90*/  IMAD.U32 R29, R14, 0x10000, RZ ;  /* 0x000100000e1d7824 */ /* 0x000fe400078e00ff */
[----:B------:R-:W-:Y:S01]  /*8fa0*/  FFMA.FTZ R41, R28, R27, -R41 ;  /* 0x0000001b1c297223 */ /* 0x000fe20000010829 */
[----:B------:R-:W-:Y:S01]  /*8fb0*/  IMAD.U32 R30, R7, 0x10000, RZ ;  /* 0x00010000071e7824 */ /* 0x000fe200078e00ff */
[----:B------:R-:W-:Y:S01]  /*8fc0*/  LOP3.LUT R9, R9, 0xffff0000, RZ, 0xc0, !PT ;  /* 0xffff000009097812 */ /* 0x000fe200078ec0ff */
[C---:B------:R-:W-:Y:S01]  /*8fd0*/  FMUL.FTZ R33, R34.reuse, R35 ;  /* 0x0000002322217220 */ /* 0x040fe20000410000 */
[----:B------:R-:W-:Y:S01]  /*8fe0*/  LOP3.LUT R11, R11, 0xffff0000, RZ, 0xc0, !PT ;  /* 0xffff00000b0b7812 */ /* 0x000fe200078ec0ff */
        /* <DEDUP_REMOVED lines=11> */
[----:B------:R-:W-:Y:S01]  /*90a0*/  LOP3.LUT R7, R7, 0xffff0000, RZ, 0xc0, !PT ;  /* 0xffff000007077812 */ /* 0x000fe200078ec0ff */
[----:B------:R-:W-:Y:S01]  /*90b0*/  FMUL.FTZ R9, R9, R4 ;  /* 0x0000000409097220 */ /* 0x000fe20000410000 */
[----:B------:R-:W-:Y:S01]  /*90c0*/  FMUL.FTZ R11, R11, R6 ;  /* 0x000000060b0b7220 */ /* 0x000fe20000410000 */
[----:B------:R-:W-:Y:S01]  /*90d0*/  FFMA.FTZ R28, R5, R4, -R28 ;  /* 0x00000004051c7223 */ /* 0x000fe2000001081c */
        /* <DEDUP_REMOVED lines=13> */
.L_x_10552:
[----:B------:R-:W-:Y:S05]  /*91b0*/  BSYNC B1 ;  /* 0x0000000000017941 */ /* 0x000fea0003800000 */
.L_x_10551:
        /* <DEDUP_REMOVED lines=13> */
[C---:B------:R-:W-:Y:S02]  /*9290*/  IMAD.U32 R37, R15.reuse, 0x10000, RZ ;  /* 0x000100000f257824 */ /* 0x040fe400078e00ff */
[----:B------:R-:W-:Y:S01]  /*92a0*/  IMAD.U32 R35, R0, 0x10000, RZ ;  /* 0x0001000000237824 */ /* 0x000fe200078e00ff */
[----:B------:R-:W-:Y:S01]  /*92b0*/  LOP3.LUT R42, R15, 0xffff0000, RZ, 0xc0, !PT ;  /* 0xffff00000f2a7812 */ /* 0x000fe200078ec0ff */
[----:B------:R-:W-:Y:S01]  /*92c0*/  IMAD.U32 R44, R20, 0x10000, RZ ;  /* 0x00010000142c7824 */ /* 0x000fe200078e00ff */
[----:B------:R-:W-:Y:S01]  /*92d0*/  LOP3.LUT R0, R0, 0xffff0000, RZ, 0xc0, !PT ;  /* 0xffff000000007812 */ /* 0x000fe200078ec0ff */
[----:B------:R-:W-:Y:S02]  /*92e0*/  IMAD.U32 R40, R12, 0x10000, RZ ;  /* 0x000100000c287824 */ /* 0x000fe400078e00ff */
[----:B------:R-:W-:Y:S01]  /*92f0*/  IMAD.U32 R39, R21, 0x10000, RZ ;  /* 0x0001000015277824 */ /* 0x000fe200078e00ff */
[----:B------:R-:W-:-:S02]  /*9300*/  LOP3.LUT R41, R20, 0xffff0000, RZ, 0xc0, !PT ;  /* 0xffff000014297812 */ /* 0x000fc400078ec0ff */
[----:B------:R-:W-:Y:S01]  /*9310*/  LOP3.LUT R43, R26, 0xffff0000, RZ, 0xc0, !PT ;  /* 0xffff00001a2b7812 */ /* 0x000fe200078ec0ff */
[----:B--2---:R-:W-:-:S04]  /*9320*/  IMAD.IADD R8, R5, 0x1, R4 ;  /* 0x0000000105087824 */ /* 0x004fc800078e0204 */
[----:B------:R-:W-:Y:S01]  /*9330*/  IMAD R25, R8, 0x2, R19 ;  /* 0x0000000208197824 */ /* 0x000fe200078e0213 */
[----:B---3--:R-:W1:Y:S04]  /*9340*/  LDS.128 R4, [R45+0x18400] ;  /* 0x018400002d047984 */ /* 0x008e680000000c00 */
[----:B------:R-:W2:Y:S01]  /*9350*/  LDS.128 R8, [R25+0x18400] ;  /* 0x0184000019087984 */ /* 0x000ea20000000c00 */
[----:B-1----:R-:W-:Y:S02]  /*9360*/  IMAD.U32 R27, R4, 0x10000, RZ ;  /* 0x00010000041b7824 */ /* 0x002fe400078e00ff */
[C---:B--2---:R-:W-:Y:S01]  /*9370*/  IMAD.U32 R31, R8.reuse, 0x10000, RZ ;  /* 0x00010000081f7824 */ /* 0x044fe200078e00ff */
[----:B------:R-:W-:Y:S01]  /*9380*/  LOP3.LUT R8, R8, 0xffff0000, RZ, 0xc0, !PT ;  /* 0xffff000008087812 */ /* 0x000fe200078ec0ff */
[----:B------:R-:W-:-:S02]  /*9390*/  IMAD.U32 R32, R9, 0x10000, RZ ;  /* 0x0001000009207824 */ /* 0x000fc400078e00ff */
[-C--:B------:R-:W-:Y:S01]  /*93a0*/  FMUL.FTZ R36, R37, R31.reuse ;  /* 0x0000001f25247220 */ /* 0x080fe20000410000 */
[----:B------:R-:W-:Y:S01]  /*93b0*/  FMUL.FTZ R38, R35, R31 ;  /* 0x0000001f23267220 */ /* 0x000fe20000410000 */
[----:B0-----:R-:W-:Y:S02]  /*93c0*/  IMAD.U32 R28, R5, 0x10000, RZ ;  /* 0x00010000051c7824 */ /* 0x001fe400078e00ff */
[-C--:B------:R-:W-:Y:S01]  /*93d0*/  FMUL.FTZ R31, R44, R32.reuse ;  /* 0x000000202c1f7220 */ /* 0x080fe20000410000 */
[-C--:B------:R-:W-:Y:S01]  /*93e0*/  FFMA.FTZ R36, R35, R27.reuse, -R36 ;  /* 0x0000001b23247223 */ /* 0x080fe20000010824 */
[----:B------:R-:W-:Y:S01]  /*93f0*/  FMUL.FTZ R35, R40, R32 ;  /* 0x0000002028237220 */ /* 0x000fe20000410000 */
[----:B------:R-:W-:Y:S01]  /*9400*/  LOP3.LUT R4, R4, 0xffff0000, RZ, 0xc0, !PT ;  /* 0xffff000004047812 */ /* 0x000fe200078ec0ff */
[----:B------:R-:W-:Y:S01]  /*9410*/  FFMA.FTZ R38, R37, R27, R38 ;  /* 0x0000001b25267223 */ /* 0x000fe20000010026 */
[-C--:B------:R-:W-:Y:S01]  /*9420*/  FMUL.FTZ R15, R42, R8.reuse ;  /* 0x000000082a0f7220 */ /* 0x080fe20000410000 */
[----:B------:R-:W-:Y:S01]  /*9430*/  FMUL.FTZ R27, R0, R8 ;  /* 0x00000008001b7220 */ /* 0x000fe20000410000 */
[----:B------:R-:W-:-:S02]  /*9440*/  IMAD.U32 R33, R10, 0x10000, RZ ;  /* 0x000100000a217824 */ /* 0x000fc400078e00ff */
[-C--:B------:R-:W-:Y:S01]  /*9450*/  FFMA.FTZ R31, R40, R28.reuse, -R31 ;  /* 0x0000001c281f7223 */ /* 0x080fe2000001081f */
[C---:B------:R-:W-:Y:S02]  /*9460*/  IMAD.U32 R37, R13.reuse, 0x10000, RZ ;  /* 0x000100000d257824 */ /* 0x040fe400078e00ff */
[----:B------:R-:W-:Y:S01]  /*9470*/  FFMA.FTZ R35, R44, R28, R35 ;  /* 0x0000001c2c237223 */ /* 0x000fe20000010023 */
[----:B------:R-:W-:Y:S01]  /*9480*/  LOP3.LUT R10, R10, 0xffff0000, RZ, 0xc0, !PT ;  /* 0xffff00000a0a7812 */ /* 0x000fe200078ec0ff */
[-C--:B------:R-:W-:Y:S01]  /*9490*/  FFMA.FTZ R15, R0, R4.reuse, -R15 ;  /* 0x00000004000f7223 */ /* 0x080fe2000001080f */
[----:B------:R-:W-:Y:S01]  /*94a0*/  LOP3.LUT R28, R13, 0xffff0000, RZ, 0xc0, !PT ;  /* 0xffff00000d1c7812 */ /* 0x000fe200078ec0ff */
[----:B------:R-:W-:Y:S01]  /*94b0*/  FFMA.FTZ R27, R42, R4, R27 ;  /* 0x000000042a1b7223 */ /* 0x000fe2000001001b */
[----:B------:R-:W-:Y:S01]  /*94c0*/  LOP3.LUT R32, R21, 0xffff0000, RZ, 0xc0, !PT ;  /* 0xffff000015207812 */ /* 0x000fe200078ec0ff */
[----:B------:R-:W-:Y:S02]  /*94d0*/  IMAD.U32 R29, R6, 0x10000, RZ ;  /* 0x00010000061d7824 */ /* 0x000fe400078e00ff */
[-C--:B------:R-:W-:Y:S01]  /*94e0*/  FMUL.FTZ R0, R39, R33.reuse ;  /* 0x0000002127007220 */ /* 0x080fe20000410000 */
[----:B------:R-:W-:Y:S01]  /*94f0*/  FMUL.FTZ R4, R37, R33 ;  /* 0x0000002125047220 */ /* 0x000fe20000410000 */
[----:B------:R-:W-:-:S02]  /*9500*/  IMAD.U32 R34, R11, 0x10000, RZ ;  /* 0x000100000b227824 */ /* 0x000fc400078e00ff */
[----:B------:R-:W-:Y:S02]  /*9510*/  IMAD.U32 R40, R26, 0x10000, RZ ;  /* 0x000100001a287824 */ /* 0x000fe400078e00ff */
[-C--:B------:R-:W-:Y:S01]  /*9520*/  FMUL.FTZ R13, R32, R10.reuse ;  /* 0x0000000a200d7220 */ /* 0x080fe20000410000 */
[----:B------:R-:W-:Y:S01]  /*9530*/  FMUL.FTZ R21, R28, R10 ;  /* 0x0000000a1c157220 */ /* 0x000fe20000410000 */
[----:B------:R-:W-:Y:S01]  /*9540*/  LOP3.LUT R6, R6, 0xffff0000, RZ, 0xc0, !PT ;  /* 0xffff000006067812 */ /* 0x000fe200078ec0ff */
[-C--:B------:R-:W-:Y:S01]  /*9550*/  FFMA.FTZ R8, R37, R29.reuse, -R0 ;  /* 0x0000001d25087223 */ /* 0x080fe20000010800 */
[----:B------:R-:W-:Y:S01]  /*9560*/  FFMA.FTZ R10, R39, R29, R4 ;  /* 0x0000001d270a7223 */ /* 0x000fe20000010004 */
[----:B------:R-:W-:Y:S01]  /*9570*/  IMAD.U32 R30, R7, 0x10000, RZ ;  /* 0x00010000071e7824 */ /* 0x000fe200078e00ff */
[----:B------:R-:W-:Y:S01]  /*9580*/  LOP3.LUT R9, R9, 0xffff0000, RZ, 0xc0, !PT ;  /* 0xffff000009097812 */ /* 0x000fe200078ec0ff */
[----:B------:R-:W-:Y:S01]  /*9590*/  IMAD.U32 R0, R14, 0x10000, RZ ;  /* 0x000100000e007824 */ /* 0x000fe200078e00ff */
[----:B------:R-:W-:Y:S01]  /*95a0*/  LOP3.LUT R11, R11, 0xffff0000, RZ, 0xc0, !PT ;  /* 0xffff00000b0b7812 */ /* 0x000fe200078ec0ff */
[----:B------:R-:W-:Y:S01]  /*95b0*/  FMUL.FTZ R29, R40, R34 ;  /* 0x00000022281d7220 */ /* 0x000fe20000410000 */
[----:B------:R-:W-:-:S02]  /*95c0*/  LOP3.LUT R37, R12, 0xffff0000, RZ, 0xc0, !PT ;  /* 0xffff00000c257812 */ /* 0x000fc400078ec0ff */
        /* <DEDUP_REMOVED lines=26> */
.L_x_10543:
[----:B------:R-:W-:Y:S05]  /*9770*/  BSYNC B0 ;  /* 0x0000000000007941 */ /* 0x000fea0003800000 */
.L_x_10532:
        /* <DEDUP_REMOVED lines=8> */
.L_x_10529:
[----:B-12---:R-:W1:Y:S01]  /*9800*/  S2R R0, SR_TID.X ;  /* 0x0000000000007919 */ /* 0x006e620000002100 */
[----:B------:R-:W-:Y:S01]  /*9810*/  ISETP.NE.AND P0, PT, R206, 0x3, PT ;  /* 0x00000003ce00780c */ /* 0x000fe20003f05270 */
[----:B------:R-:W-:Y:S05]  /*9820*/  WARPSYNC.ALL ;  /* 0x0000000000007948 */ /* 0x000fea0003800000 */
[----:B-1----:R-:W-:-:S05]  /*9830*/  SHF.R.U32.HI R0, RZ, 0x7, R0 ;  /* 0x00000007ff007819 */ /* 0x002fca0000011600 */
[----:B---3--:R-:W-:-:S05]  /*9840*/  VIADD R9, R0, 0x8 ;  /* 0x0000000800097836 */ /* 0x008fca0000000000 */
[----:B------:R1:W-:Y:S06]  /*9850*/  BAR.SYNC.DEFER_BLOCKING R9, 0x100 ;  /* 0x000400090000751d */ /* 0x0003ec0000010000 */
[----:B------:R-:W-:Y:S05]  /*9860*/  @!P0 BRA `(.L_x_10553) ;  /* 0x0000000000048947 */ /* 0x000fea0003800000 */
[----:B------:R-:W-:Y:S01]  /*9870*/  BPT.TRAP 0x1 ;  /* 0x000000040000795c */ /* 0x000fe20000300000 */
.L_x_10553:
[----:B------:R-:W-:Y:S01]  /*9880*/  IMAD R0, R202, 0x8, R19 ;  /* 0x00000008ca007824 */ /* 0x000fe200078e0213 */
[----:B0-----:R-:W-:-:S04]  /*9890*/  SHF.L.U32 R13, R214, 0x1f, RZ ;  /* 0x0000001fd60d7819 */ /* 0x001fc800000006ff */
[----:B------:R0:W2:Y:S01]  /*98a0*/  SYNCS.PHASECHK.TRANS64.TRYWAIT P1, [R0+URZ+0x32430], R13 ;  /* 0x0324300d000075a7 */ /* 0x0000a2000802017f */
[----:B------:R-:W-:Y:S05]  /*98b0*/  @!P0 BRA `(.L_x_10554) ;  /* 0x0000000000048947 */ /* 0x000fea0003800000 */
[----:B------:R-:W-:Y:S01]  /*98c0*/  BPT.TRAP 0x1 ;  /* 0x000000040000795c */ /* 0x000fe20000300000 */
.L_x_10554:
[----:B------:R-:W-:Y:S01]  /*98d0*/  VIADD R4, R19, 0x1c400 ;  /* 0x0001c40013047836 */ /* 0x000fe20000000000 */
[----:B------:R-:W-:Y:S01]  /*98e0*/  LOP3.LUT R10, R24, 0x10000, RZ, 0xfc, !PT ;  /* 0x00010000180a7812 */ /* 0x000fe200078efcff */
[----:B------:R-:W-:-:S03]  /*98f0*/  IMAD.MOV.U32 R11, RZ, RZ, 0x40000040 ;  /* 0x40000040ff0b7424 */ /* 0x000fc600078e00ff */
[----:B------:R-:W-:-:S04]  /*9900*/  SHF.R.U32.HI R4, RZ, 0x4, R4 ;  /* 0x00000004ff047819 */ /* 0x000fc80000011604 */
[----:B------:R-:W-:-:S04]  /*9910*/  LOP3.LUT R4, R4, 0x3fff, RZ, 0xc0, !PT ;  /* 0x00003fff04047812 */ /* 0x000fc800078ec0ff */
[----:B------:R-:W-:-:S05]  /*9920*/  LOP3.LUT R4, R4, 0x10000, RZ, 0xfc, !PT ;  /* 0x0001000004047812 */ /* 0x000fca00078efcff */
[----:B------:R3:W-:Y:S01]  /*9930*/  STL [R1+0x4], R4 ;  /* 0x0000040401007387 */ /* 0x0007e20000100800 */
[----:B--2---:R-:W-:Y:S05]  /*9940*/  @P1 BRA `(.L_x_10555) ;  /* 0x0000000000081947 */ /* 0x004fea0003800000 */
[----:B------:R-:W2:Y:S02]  /*9950*/  SYNCS.PHASECHK.TRANS64.TRYWAIT P1, [R0+URZ+0x32430], R13 ;  /* 0x0324300d000075a7 */ /* 0x000ea4000802017f */
[----:B--2---:R-:W-:Y:S05]  /*9960*/  @!P1 BRA `(.L_x_10556) ;  /* 0x00000140005c9947 */ /* 0x004fea0003800000 */
.L_x_10555:
[----:B---3--:R-:W3:Y:S01]  /*9970*/  LDL R4, [R1+0x4] ;  /* 0x0000040001047983 */ /* 0x008ee20000100800 */
[----:B------:R-:W-:Y:S01]  /*9980*/  IMAD.MOV.U32 R5, RZ, RZ, 0x40000040 ;  /* 0x40000040ff057424 */ /* 0x000fe200078e00ff */
[----:B------:R-:W-:Y:S05]  /*9990*/  WARPSYNC.ALL ;  /* 0x0000000000007948 */ /* 0x000fea0003800000 */
[C---:B------:R-:W-:Y:S01]  /*99a0*/  R2UR UR4, R10.reuse ;  /* 0x000000000a0472ca */ /* 0x040fe200000e0000 */
[----:B-----5:R-:W-:Y:S01]  /*99b0*/  WARPGROUP.ARRIVE ;  /* 0x00000000000079c5 */ /* 0x020fe20000000000 */
[----:B------:R-:W-:Y:S01]  /*99c0*/  R2UR UR5, R11 ;  /* 0x000000000b0572ca */ /* 0x000fe200000e0000 */
[----:B------:R-:W-:Y:S01]  /*99d0*/  VIADD R220, R10, 0x2 ;  /* 0x000000020adc7836 */ /* 0x000fe20000000000 */
[----:B------:R-:W-:Y:S01]  /*99e0*/  R2UR UR7, R5 ;  /* 0x00000000050772ca */ /* 0x000fe200000e0000 */
[----:B------:R-:W-:Y:S01]  /*99f0*/  IMAD.MOV.U32 R221, RZ, RZ, 0x40000040 ;  /* 0x40000040ffdd7424 */ /* 0x000fe200078e00ff */
[----:B------:R-:W-:Y:S01]  /*9a00*/  BSSY B0, `(.L_x_10557) ;  /* 0x0000027000007945 */ /* 0x000fe20003800000 */
[----:B------:R-:W-:-:S02]  /*9a10*/  IMAD.MOV.U32 R7, RZ, RZ, 0x40000040 ;  /* 0x40000040ff077424 */ /* 0x000fc400078e00ff */
[C---:B------:R-:W-:Y:S02]  /*9a20*/  VIADD R218, R10.reuse, 0x4 ;  /* 0x000000040ada7836 */ /* 0x040fe40000000000 */
[----:B------:R-:W-:Y:S02]  /*9a30*/  IMAD.MOV.U32 R219, RZ, RZ, 0x40000040 ;  /* 0x40000040ffdb7424 */ /* 0x000fe400078e00ff */
[----:B------:R-:W-:Y:S02]  /*9a40*/  VIADD R216, R10, 0x6 ;  /* 0x000000060ad87836 */ /* 0x000fe40000000000 */
[----:B------:R-:W-:Y:S02]  /*9a50*/  IMAD.MOV.U32 R217, RZ, RZ, 0x40000040 ;  /* 0x40000040ffd97424 */ /* 0x000fe400078e00ff */
[----:B------:R-:W-:Y:S02]  /*9a60*/  IMAD.MOV.U32 R5, RZ, RZ, 0x40000040 ;  /* 0x40000040ff057424 */ /* 0x000fe400078e00ff */
[----:B---3--:R-:W-:-:S04]  /*9a70*/  IMAD R4, R202, 0x300, R4 ;  /* 0x00000300ca047824 */ /* 0x008fc800078e0204 */
        /* <DEDUP_REMOVED lines=12> */
[----:B------:R-:W-:Y:S01]  /*9b40*/  HGMMA.64x96x16.F32.BF16 R24, gdesc[UR4], R24, gsb0 ;  /* 0x01600000041879f0 */ /* 0x000fe20008001818 */
[----:B------:R-:W-:Y:S02]  /*9b50*/  R2UR UR4, R218 ;  /* 0x00000000da0472ca */ /* 0x000fe400000e0000 */
[----:B------:R-:W-:Y:S02]  /*9b60*/  R2UR UR5, R219 ;  /* 0x00000000db0572ca */ /* 0x000fe400000e0000 */
[----:B------:R-:W-:Y:S02]  /*9b70*/  R2UR UR6, R6 ;  /* 0x00000000060672ca */ /* 0x000fe400000e0000 */
[----:B------:R-:W-:Y:S01]  /*9b80*/  R2UR UR7, R7 ;  /* 0x00000000070772ca */ /* 0x000fe200000e0000 */
[----:B------:R-:W-:Y:S02]  /*9b90*/  WARPGROUP.DEPBAR.LE gsb0, 0x0 ;  /* 0x00008000000079c5 */ /* 0x000fe40000010000 */
[----:B------:R-:W-:-:S10]  /*9ba0*/  WARPGROUP.ARRIVE ;  /* 0x00000000000079c5 */ /* 0x000fd40000000000 */
[----:B------:R-:W-:Y:S01]  /*9bb0*/  HGMMA.64x96x16.F32.BF16 R24, gdesc[UR4], R24, gsb0 ;  /* 0x01600000041879f0 */ /* 0x000fe20008001818 */
[----:B------:R-:W-:Y:S02]  /*9bc0*/  R2UR UR4, R216 ;  /* 0x00000000d80472ca */ /* 0x000fe400000e0000 */
[----:B------:R-:W-:Y:S02]  /*9bd0*/  R2UR UR5, R217 ;  /* 0x00000000d90572ca */ /* 0x000fe400000e0000 */
[----:B------:R-:W-:Y:S02]  /*9be0*/  R2UR UR6, R4 ;  /* 0x00000000040672ca */ /* 0x000fe400000e0000 */
[----:B------:R-:W-:Y:S02]  /*9bf0*/  R2UR UR7, R5 ;  /* 0x00000000050772ca */ /* 0x000fe400000e0000 */
[----:B------:R-:W-:Y:S01]  /*9c00*/  SHF.L.U32 R4, R3, 0x1f, RZ ;  /* 0x0000001f03047819 */ /* 0x000fe200000006ff */
[----:B------:R-:W-:-:S02]  /*9c10*/  WARPGROUP.DEPBAR.LE gsb0, 0x0 ;  /* 0x00008000000079c5 */ /* 0x000fc40000010000 */
[----:B------:R-:W-:-:S08]  /*9c20*/  WARPGROUP.ARRIVE ;  /* 0x00000000000079c5 */ /* 0x000fd00000000000 */
[----:B------:R-:W-:Y:S03]  /*9c30*/  HGMMA.64x96x16.F32.BF16 R24, gdesc[UR4], R24, gsb0 ;  /* 0x01600000041879f0 */ /* 0x000fe60008001818 */
[----:B------:R-:W-:Y:S02]  /*9c40*/  WARPGROUP.DEPBAR.LE gsb0, 0x0 ;  /* 0x00008000000079c5 */ /* 0x000fe40000010000 */
[----:B------:R-:W3:Y:S02]  /*9c50*/  SYNCS.PHASECHK.TRANS64.TRYWAIT P1, [R19+URZ+0x32410], R4 ;  /* 0x03241004130075a7 */ /* 0x000ee4000802017f */
[----:B---3--:R-:W-:Y:S05]  /*9c60*/  @!P1 BRA `(.L_x_10558) ;  /* 0x0000013c00b09947 */ /* 0x008fea0003800000 */
.L_x_10781:
[----:B------:R-:W-:Y:S05]  /*9c70*/  BSYNC B0 ;  /* 0x0000000000007941 */ /* 0x000fea0003800000 */
.L_x_10557:
[----:B------:R-:W-:Y:S05]  /*9c80*/  @!P0 BRA `(.L_x_10559) ;  /* 0x0000000000048947 */ /* 0x000fea0003800000 */
[----:B------:R-:W-:Y:S01]  /*9c90*/  BPT.TRAP 0x1 ;  /* 0x000000040000795c */ /* 0x000fe20000300000 */
.L_x_10559:
[----:B------:R4:W0:Y:S01]  /*9ca0*/  SYNCS.PHASECHK.TRANS64.TRYWAIT P1, [R0+URZ+0x32450], R13 ;  /* 0x0324500d000075a7 */ /* 0x000822000802017f */
[----:B------:R-:W-:Y:S05]  /*9cb0*/  @!P0 BRA `(.L_x_10560) ;  /* 0x0000000000048947 */ /* 0x000fea0003800000 */
[----:B------:R-:W-:Y:S01]  /*9cc0*/  BPT.TRAP 0x1 ;  /* 0x000000040000795c */ /* 0x000fe20000300000 */
.L_x_10560:
[----:B0-----:R-:W-:Y:S05]  /*9cd0*/  @P1 BRA `(.L_x_10561) ;  /* 0x0000000000081947 */ /* 0x001fea0003800000 */
[----:B------:R-:W0:Y:S02]  /*9ce0*/  SYNCS.PHASECHK.TRANS64.TRYWAIT P1, [R0+URZ+0x32450], R13 ;  /* 0x0324500d000075a7 */ /* 0x000e24000802017f */
[----:B0-----:R-:W-:Y:S05]  /*9cf0*/  @!P1 BRA `(.L_x_10562) ;  /* 0x0000013c00a09947 */ /* 0x001fea0003800000 */
.L_x_10561:
[----:B------:R-:W-:Y:S05]  /*9d00*/  WARPSYNC.ALL ;  /* 0x0000000000007948 */ /* 0x000fea0003800000 */
[----:B------:R-:W-:Y:S01]  /*9d10*/  IMAD R72, R72, 0x2000, R19 ;  /* 0x0000200048487824 */ /* 0x000fe200078e0213 */
[----:B------:R-:W-:Y:S01]  /*9d20*/  WARPGROUP.ARRIVE ;  /* 0x00000000000079c5 */ /* 0x000fe20000000000 */
[----:B------:R-:W-:Y:S01]  /*9d30*/  VIADD R227, R19, 0x400 ;  /* 0x0000040013e37836 */ /* 0x000fe20000000000 */
[----:B------:R-:W-:Y:S01]  /*9d40*/  UMOV UR9, 0x40000040 ;  /* 0x4000004000097882 */ /* 0x000fe20000000000 */
[----:B------:R-:W-:Y:S01]  /*9d50*/  IMAD.MOV.U32 R5, RZ, RZ, 0x40000040 ;  /* 0x40000040ff057424 */ /* 0x000fe200078e00ff */
[----:B------:R-:W-:Y:S01]  /*9d60*/  R2UR UR4, R72 ;  /* 0x00000000480472ca */ /* 0x000fe200000e0000 */
[----:B------:R-:W-:Y:S01]  /*9d70*/  IMAD.MOV.U32 R7, RZ, RZ, 0x40000040 ;  /* 0x40000040ff077424 */ /* 0x000fe200078e00ff */
[----:B------:R-:W-:Y:S01]  /*9d80*/  SHF.R.U32.HI R227, RZ, 0x4, R227 ;  /* 0x00000004ffe37819 */ /* 0x000fe200000116e3 */
[----:B--2-4-:R-:W-:Y:S01]  /*9d90*/  IMAD.U32 R13, RZ, RZ, UR9 ;  /* 0x00000009ff0d7e24 */ /* 0x014fe2000f8e00ff */
[----:B------:R-:W-:Y:S01]  /*9da0*/  R2UR UR11, R5 ;  /* 0x00000000050b72ca */ /* 0x000fe200000e0000 */
[----:B------:R-:W-:Y:S01]  /*9db0*/  UMOV UR57, 0x40000040 ;  /* 0x4000004000397882 */ /* 0x000fe20000000000 */
[----:B------:R-:W-:Y:S01]  /*9dc0*/  LOP3.LUT R227, R227, 0x3fff, RZ, 0xc0, !PT ;  /* 0x00003fffe3e37812 */ /* 0x000fe200078ec0ff */
[----:B------:R-:W-:Y:S01]  /*9dd0*/  UMOV UR53, 0x40000040 ;  /* 0x4000004000357882 */ /* 0x000fe20000000000 */
[----:B------:R-:W-:Y:S01]  /*9de0*/  UMOV UR49, 0x40000040 ;  /* 0x4000004000317882 */ /* 0x000fe20000000000 */
[----:B------:R-:W-:Y:S01]  /*9df0*/  UMOV UR45, 0x40000040 ;  /* 0x40000040002d7882 */ /* 0x000fe20000000000 */
[----:B------:R-:W-:Y:S01]  /*9e00*/  LOP3.LUT R3, R227, 0x10000, RZ, 0xfc, !PT ;  /* 0x00010000e3037812 */ /* 0x000fe200078efcff */
[----:B------:R-:W-:Y:S01]  /*9e10*/  UMOV UR41, 0x40000040 ;  /* 0x4000004000297882 */ /* 0x000fe20000000000 */
[----:B------:R-:W-:Y:S01]  /*9e20*/  IMAD.MOV.U32 R5, RZ, RZ, 0x40000040 ;  /* 0x40000040ff057424 */ /* 0x000fe200078e00ff */
[----:B------:R-:W-:-:S02]  /*9e30*/  UIADD3 UR4, UR4, 0x22400, URZ ;  /* 0x0002240004047890 */ /* 0x000fc4000fffe03f */
[----:B---3--:R-:W-:Y:S01]  /*9e40*/  IMAD R4, R202, 0xc00, R3 ;  /* 0x00000c00ca047824 */ /* 0x008fe200078e0203 */
[----:B------:R0:W-:Y:S01]  /*9e50*/  STL [R1+0x38], R3 ;  /* 0x0000380301007387 */ /* 0x0001e20000100800 */
[----:B------:R-:W-:Y:S01]  /*9e60*/  USHF.R.U32.HI UR4, URZ, 0x4, UR4 ;  /* 0x000000043f047899 */ /* 0x000fe20008011604 */
[----:B------:R-:W-:Y:S01]  /*9e70*/  R2UR UR39, R5 ;  /* 0x00000000052772ca */ /* 0x000fe200000e0000 */
[C---:B------:R-:W-:Y:S01]  /*9e80*/  VIADD R6, R4.reuse, 0x2 ;  /* 0x0000000204067836 */ /* 0x040fe20000000000 */
[----:B------:R-:W-:Y:S01]  /*9e90*/  R2UR UR10, R4 ;  /* 0x00000000040a72ca */ /* 0x000fe200000e0000 */
[----:B------:R-:W-:Y:S01]  /*9ea0*/  ULOP3.LUT UR4, UR4, 0x3fff, URZ, 0xc0, !UPT ;  /* 0x00003fff04047892 */ /* 0x000fe2000f8ec03f */
[----:B------:R-:W-:-:S03]  /*9eb0*/  UMOV UR37, 0x40000040 ;  /* 0x4000004000257882 */ /* 0x000fc60000000000 */
[----:B------:R-:W-:Y:S01]  /*9ec0*/  ULOP3.LUT UR4, UR4, 0x10000, URZ, 0xfc, !UPT ;  /* 0x0001000004047892 */ /* 0x000fe2000f8efc3f */
[----:B0-----:R-:W0:Y:S03]  /*9ed0*/  S2R R3, SR_TID.X ;  /* 0x0000000000037919 */ /* 0x001e260000002100 */
[----:B------:R-:W-:Y:S02]  /*9ee0*/  UIADD3 UR5, UR4, 0x2, URZ ;  /* 0x0000000204057890 */ /* 0x000fe4000fffe03f */
[----:B------:R-:W-:Y:S02]  /*9ef0*/  UIADD3 UR56, UR4, 0x804, URZ ;  /* 0x0000080404387890 */ /* 0x000fe4000fffe03f */
[----:B------:R-:W-:Y:S01]  /*9f00*/  UMOV UR8, UR4 ;  /* 0x0000000400087c82 */ /* 0x000fe20008000000 */
[----:B------:R-:W-:Y:S01]  /*9f10*/  UIADD3 UR52, UR4, 0x806, URZ ;  /* 0x0000080604347890 */ /* 0x000fe2000fffe03f */
[----:B------:R-:W-:Y:S01]  /*9f20*/  HGMMA.64x96x16.F32.BF16 R24, gdesc[UR8], R24, gsb0 ;  /* 0x01600000081879f0 */ /* 0x000fe20008001818 */
[----:B------:R-:W-:Y:S01]  /*9f30*/  R2UR UR10, R6 ;  /* 0x00000000060a72ca */ /* 0x000fe200000e0000 */
[----:B------:R-:W-:Y:S01]  /*9f40*/  IMAD.U32 R12, RZ, RZ, UR8 ;  /* 0x00000008ff0c7e24 */ /* 0x000fe2000f8e00ff */
[----:B------:R-:W-:Y:S01]  /*9f50*/  R2UR UR11, R7 ;  /* 0x00000000070b72ca */ /* 0x000fe200000e0000 */
[----:B------:R-:W-:Y:S01]  /*9f60*/  UMOV UR8, UR5 ;  /* 0x0000000500087c82 */ /* 0x000fe20008000000 */
[----:B------:R-:W-:Y:S01]  /*9f70*/  UMOV UR9, 0x40000040 ;  /* 0x4000004000097882 */ /* 0x000fe20000000000 */
[----:B------:R-:W-:Y:S01]  /*9f80*/  VIADD R6, R4, 0x4 ;  /* 0x0000000404067836 */ /* 0x000fe20000000000 */
[----:B------:R-:W-:Y:S01]  /*9f90*/  UIADD3 UR5, UR4, 0x4, URZ ;  /* 0x0000000404057890 */ /* 0x000fe2000fffe03f */
[----:B------:R-:W-:Y:S01]  /*9fa0*/  IMAD.MOV.U32 R7, RZ, RZ, 0x40000040 ;  /* 0x40000040ff077424 */ /* 0x000fe200078e00ff */
[----:B------:R2:W-:Y:S01]  /*9fb0*/  STL.64 [R1+0x50], R12 ;  /* 0x0000500c01007387 */ /* 0x0005e20000100a00 */
[----:B------:R-:W-:-:S02]  /*9fc0*/  UIADD3 UR48, UR4, 0xc00, URZ ;  /* 0x00000c0004307890 */ /* 0x000fc4000fffe03f */
[----:B------:R-:W-:Y:S02]  /*9fd0*/  UIADD3 UR44, UR4, 0xc02, URZ ;  /* 0x00000c02042c7890 */ /* 0x000fe4000fffe03f */
[----:B------:R-:W-:Y:S02]  /*9fe0*/  UIADD3 UR40, UR4, 0xc04, URZ ;  /* 0x00000c0404287890 */ /* 0x000fe4000fffe03f */
[----:B------:R-:W-:Y:S01]  /*9ff0*/  UIADD3 UR36, UR4, 0xc06, URZ ;  /* 0x00000c0604247890 */ /* 0x000fe2000fffe03f */
[----:B--2---:R-:W-:Y:S02]  /*a000*/  IMAD.U32 R12, RZ, RZ, UR8 ;  /* 0x00000008ff0c7e24 */ /* 0x004fe4000f8e00ff */
[----:B------:R-:W-:Y:S01]  /*a010*/  IMAD.U32 R13, RZ, RZ, UR9 ;  /* 0x00000009ff0d7e24 */ /* 0x000fe2000f8e00ff */
[----:B0-----:R-:W-:-:S04]  /*a020*/  SHF.R.U32.HI R3, RZ, 0x7, R3 ;  /* 0x00000007ff037819 */ /* 0x001fc80000011603 */
        /* <DEDUP_REMOVED lines=101> */
[----:B------:R-:W-:Y:S01]  /*a680*/  IMAD.U32 R228, RZ, RZ, UR8 ;  /* 0x00000008ffe47e24 */ /* 0x000fe2000f8e00ff */
        /* <DEDUP_REMOVED lines=8> */
[----:B------:R-:W-:-:S03]  /*a710*/  IMAD.MOV.U32 R7, RZ, RZ, 0x40000040 ;  /* 0x40000040ff077424 */ /* 0x000fc600078e00ff */
        /* <DEDUP_REMOVED lines=11> */
[----:B------:R-:W-:-:S02]  /*a7d0*/  R2UR UR38, R4 ;  /* 0x00000000042672ca */ /* 0x000fc400000e0000 */
        /* <DEDUP_REMOVED lines=26> */
.L_x_10563:
[----:B------:R-:W2:Y:S01]  /*a980*/  LDL R72, [R1+0x80] ;  /* 0x0000800001487983 */ /* 0x000ea20000100800 */
[----:B------:R-:W-:Y:S01]  /*a990*/  ULDC UR4, c[0x0][0xad0] ;  /* 0x0002b40000047ab9 */ /* 0x000fe20000000800 */
[----:B------:R-:W-:Y:S01]  /*a9a0*/  ULDC UR5, c[0x0][0xa80] ;  /* 0x0002a00000057ab9 */ /* 0x000fe20000000800 */
[----:B------:R-:W-:Y:S01]  /*a9b0*/  FMUL.FTZ R3, R24, UR4 ;  /* 0x0000000418037c20 */ /* 0x000fe20008410000 */
[----:B------:R-:W-:Y:S01]  /*a9c0*/  FMUL.FTZ R4, R25, UR4 ;  /* 0x0000000419047c20 */ /* 0x000fe20008410000 */
[----:B------:R-:W-:Y:S01]  /*a9d0*/  FMUL.FTZ R8, R28, UR4 ;  /* 0x000000041c087c20 */ /* 0x000fe20008410000 */
[----:B------:R-:W-:Y:S01]  /*a9e0*/  FMUL.FTZ R15, R32, UR4 ;  /* 0x00000004200f7c20 */ /* 0x000fe20008410000 */
[----:B0-----:R-:W-:Y:S01]  /*a9f0*/  FMUL.FTZ R12, R29, UR4 ;  /* 0x000000041d0c7c20 */ /* 0x001fe20008410000 */
[----:B------:R-:W-:Y:S01]  /*aa00*/  FMUL.FTZ R32, R43, UR4 ;  /* 0x000000042b207c20 */ /* 0x000fe20008410000 */
[----:B------:R-:W0:Y:S01]  /*aa10*/  MUFU.TANH R3, R3 ;  /* 0x0000000300037308 */ /* 0x000e220000002400 */
[----:B------:R-:W-:Y:S01]  /*aa20*/  FMUL.FTZ R43, R54, UR4 ;  /* 0x00000004362b7c20 */ /* 0x000fe20008410000 */
[----:B------:R-:W-:-:S02]  /*aa30*/  IMAD R54, R176, -0x60, R155 ;  /* 0xffffffa0b0367824 */ /* 0x000fc400078e029b */
        /* <DEDUP_REMOVED lines=43> */
[----:B------:R-:W1:Y:S01]  /*acf0*/  S2R R177, SR_CgaCtaId ;  /* 0x0000000000b17919 */ /* 0x000e620000008800 */
[----:B------:R-:W-:Y:S01]  /*ad00*/  LOP3.LUT R227, R227, 0x3000000, RZ, 0xfc, !PT ;  /* 0x03000000e3e37812 */ /* 0x000fe200078efcff */
[----:B------:R-:W1:Y:S08]  /*ad10*/  MUFU.TANH R7, R7 ;  /* 0x0000000700077308 */ /* 0x000e700000002400 */
        /* <DEDUP_REMOVED lines=29> */
[----:B------:R-:W1:Y:S01]  /*aef0*/  MUFU.TANH R47, R47 ;  /* 0x0000002f002f7308 */ /* 0x000e620000002400 */
[----:B--2---:R-:W-:-:S04]  /*af00*/  IADD3 R54, -R72, 0x60, R54 ;  /* 0x0000006048367810 */ /* 0x004fc80007ffe136 */
[----:B------:R-:W-:-:S03]  /*af10*/  ISETP.GT.AND P2, PT, R54, RZ, PT ;  /* 0x000000ff3600720c */ /* 0x000fc60003f44270 */
[----:B------:R-:W2:Y:S01]  /*af20*/  MUFU.TANH R52, R52 ;  /* 0x0000003400347308 */ /* 0x000ea20000002400 */
[C---:B------:R-:W-:Y:S02]  /*af30*/  ISETP.GT.AND P3, PT, R54.reuse, 0x1, PT ;  /* 0x000000013600780c */ /* 0x040fe40003f64270 */
[----:B------:R-:W-:Y:S02]  /*af40*/  ISETP.GT.AND P4, PT, R54, 0x8, PT ;  /* 0x000000083600780c */ /* 0x000fe40003f84270 */
[----:B0-----:R-:W-:Y:S02]  /*af50*/  FSEL R3, R3, -INF , P2 ;  /* 0xff80000003037808 */ /* 0x001fe40001000000 */
[----:B---3--:R-:W-:Y:S01]  /*af60*/  FSEL R4, R4, -INF , P3 ;  /* 0xff80000004047808 */ /* 0x008fe20001800000 */
[----:B------:R-:W0:Y:S01]  /*af70*/  MUFU.TANH R48, R48 ;  /* 0x0000003000307308 */ /* 0x000e220000002400 */
[----:B------:R-:W-:Y:S02]  /*af80*/  ISETP.GT.AND P5, PT, R54, 0x9, PT ;  /* 0x000000093600780c */ /* 0x000fe40003fa4270 */
[----:B----4-:R-:W-:-:S02]  /*af90*/  FSEL R56, R8, -INF , P4 ;  /* 0xff80000008387808 */ /* 0x010fc40002000000 */
[----:B------:R-:W-:Y:S02]  /*afa0*/  FMNMX.FTZ R57, R3, R4, !PT ;  /* 0x0000000403397209 */ /* 0x000fe40007810000 */
[----:B------:R-:W-:Y:S01]  /*afb0*/  ISETP.GT.AND P1, PT, R54, 0x10, PT ;  /* 0x000000103600780c */ /* 0x000fe20003f24270 */
[----:B------:R-:W3:Y:S01]  /*afc0*/  MUFU.TANH R53, R53 ;  /* 0x0000003500357308 */ /* 0x000ee20000002400 */
[----:B-----5:R-:W-:Y:S02]  /*afd0*/  FSEL R12, R12, -INF , P5 ;  /* 0xff8000000c0c7808 */ /* 0x020fe40002800000 */
[----:B------:R-:W-:Y:S02]  /*afe0*/  FMNMX.FTZ R59, R56, R57, !PT ;  /* 0x00000039383b7209 */ /* 0x000fe40007810000 */
[----:B-1----:R-:W-:Y:S02]  /*aff0*/  FSEL R5, R5, -INF , P2 ;  /* 0xff80000005057808 */ /* 0x002fe40001000000 */
[----:B------:R-:W-:Y:S01]  /*b000*/  ISETP.GT.AND P2, PT, R54, 0x11, PT ;  /* 0x000000113600780c */ /* 0x000fe20003f44270 */
[----:B------:R-:W1:Y:S01]  /*b010*/  MUFU.TANH R51, R51 ;  /* 0x0000003300337308 */ /* 0x000e620000002400 */
        /* <DEDUP_REMOVED lines=55> */
[----:B------:R-:W-:Y:S02]  /*b390*/  FSEL R59, R46, -INF , P4 ;  /* 0xff8000002e3b7808 */ /* 0x000fe40002000000 */
[----:B------:R-:W-:Y:S02]  /*b3a0*/  ISETP.GT.AND P5, PT, R54, 0x48, PT ;  /* 0x000000483600780c */ /* 0x000fe40003fa4270 */
        /* <DEDUP_REMOVED lines=11> */
[----:B--2---:R-:W-:Y:S02]  /*b460*/  FSEL R52, R52, -INF , P2 ;  /* 0xff80000034347808 */ /* 0x004fe40001000000 */
[----:B------:R-:W-:Y:S02]  /*b470*/  FMNMX.FTZ R7, R61, R46, !PT ;  /* 0x0000002e3d077209 */ /* 0x000fe40007810000 */
[----:B0-----:R-:W-:-:S02]  /*b480*/  FSEL R48, R48, -INF , P4 ;  /* 0xff80000030307808 */ /* 0x001fc40002000000 */
[----:B------:R-:W-:Y:S02]  /*b490*/  ISETP.GT.AND P4, PT, R54, 0x58, PT ;  /* 0x000000583600780c */ /* 0x000fe40003f84270 */
[----:B---3--:R-:W-:Y:S02]  /*b4a0*/  FSEL R53, R53, -INF , P3 ;  /* 0xff80000035357808 */ /* 0x008fe40001800000 */
[----:B------:R-:W-:Y:S02]  /*b4b0*/  FMNMX.FTZ R46, R52, R7, !PT ;  /* 0x00000007342e7209 */ /* 0x000fe40007810000 */
[----:B-1----:R-:W-:Y:S02]  /*b4c0*/  FSEL R51, R51, -INF , P5 ;  /* 0xff80000033337808 */ /* 0x002fe40002800000 */
[----:B------:R-:W-:Y:S02]  /*b4d0*/  ISETP.GT.AND P5, PT, R54, 0x59, PT ;  /* 0x000000593600780c */ /* 0x000fe40003fa4270 */
[----:B----4-:R-:W-:-:S02]  /*b4e0*/  FSEL R55, R55, -INF , P4 ;  /* 0xff80000037377808 */ /* 0x010fc40002000000 */
[----:B------:R-:W-:Y:S02]  /*b4f0*/  FMNMX.FTZ R46, R53, R46, !PT ;  /* 0x0000002e352e7209 */ /* 0x000fe40007810000 */
[----:B-----5:R-:W-:Y:S02]  /*b500*/  FSEL R54, R8, -INF , P5 ;  /* 0xff80000008367808 */ /* 0x020fe40002800000 */
[----:B------:R-:W-:Y:S01]  /*b510*/  FMNMX.FTZ R7, R55, R46, !PT ;  /* 0x0000002e37077209 */ /* 0x000fe20007810000 */
[----:B------:R-:W-:Y:S01]  /*b520*/  FMUL.FTZ R46, R63, UR4 ;  /* 0x000000043f2e7c20 */ /* 0x000fe20008410000 */
[----:B------:R-:W-:Y:S01]  /*b530*/  FMNMX.FTZ R50, R5, R15, !PT ;  /* 0x0000000f05327209 */ /* 0x000fe20007810000 */
[----:B------:R-:W-:Y:S01]  /*b540*/  FMUL.FTZ R63, R66, UR4 ;  /* 0x00000004423f7c20 */ /* 0x000fe20008410000 */
[----:B------:R-:W-:Y:S01]  /*b550*/  FMNMX.FTZ R45, R54, R7, !PT ;  /* 0x00000007362d7209 */ /* 0x000fe20007810000 */
[----:B------:R-:W-:Y:S02]  /*b560*/  IMAD.U32 R7, RZ, RZ, UR5 ;  /* 0x00000005ff077e24 */ /* 0x000fe4000f8e00ff */
[----:B------:R-:W-:Y:S01]  /*b570*/  FMUL.FTZ R66, R71, UR4 ;  /* 0x0000000447427c20 */ /* 0x000fe20008410000 */
[----:B------:R-:W0:Y:S01]  /*b580*/  MUFU.TANH R46, R46 ;  /* 0x0000002e002e7308 */ /* 0x000e220000002400 */
[----:B------:R-:W1:Y:S07]  /*b590*/  SHFL.BFLY PT, R8, R45, 0x2, 0x1f ;  /* 0x0c401f002d087f89 */ /* 0x000e6e00000e0000 */
[----:B------:R-:W2:Y:S08]  /*b5a0*/  MUFU.TANH R63, R63 ;  /* 0x0000003f003f7308 */ /* 0x000eb00000002400 */
[----:B------:R-:W3:Y:S01]  /*b5b0*/  MUFU.TANH R66, R66 ;  /* 0x0000004200427308 */ /* 0x000ee20000002400 */
[----:B-1----:R-:W-:-:S02]  /*b5c0*/  FMNMX.FTZ R49, R45, R8, !PT ;  /* 0x000000082d317209 */ /* 0x002fc40007810000 */
[----:B------:R-:W-:-:S03]  /*b5d0*/  FMNMX.FTZ R45, R13, R50, !PT ;  /* 0x000000320d2d7209 */ /* 0x000fc60007810000 */
[----:B------:R-:W1:Y:S01]  /*b5e0*/  SHFL.BFLY PT, R8, R49, 0x1, 0x1f ;  /* 0x0c201f0031087f89 */ /* 0x000e6200000e0000 */
[----:B------:R-:W-:Y:S02]  /*b5f0*/  FMNMX.FTZ R50, R14, R45, !PT ;  /* 0x0000002d0e327209 */ /* 0x000fe40007810000 */
[----:B-1----:R-:W-:-:S04]  /*b600*/  FMNMX.FTZ R8, R49, R8, !PT ;  /* 0x0000000831087209 */ /* 0x002fc80007810000 */
[C---:B------:R-:W-:Y:S01]  /*b610*/  FSETP.NEU.FTZ.AND P6, PT, R8.reuse, -INF , PT ;  /* 0xff8000000800780b */ /* 0x040fe20003fdd000 */
[----:B------:R-:W-:-:S05]  /*b620*/  FMUL.FTZ R62, R8, R7 ;  /* 0x00000007083e7220 */ /* 0x000fca0000410000 */
[----:B------:R-:W-:-:S05]  /*b630*/  FSEL R62, R62, RZ, P6 ;  /* 0x000000ff3e3e7208 */ /* 0x000fca0003000000 */
[-CC-:B------:R-:W-:Y:S01]  /*b640*/  FFMA.FTZ R152, R3, R7.reuse, -R62.reuse ;  /* 0x0000000703987223 */ /* 0x180fe2000001083e */
[----:B------:R-:W-:Y:S01]  /*b650*/  FMNMX.FTZ R3, R21, R50, !PT ;  /* 0x0000003215037209 */ /* 0x000fe20007810000 */
[-CC-:B------:R-:W-:Y:S01]  /*b660*/  FFMA.FTZ R45, R4, R7.reuse, -R62.reuse ;  /* 0x00000007042d7223 */ /* 0x180fe2000001083e */
[-CC-:B------:R-:W-:Y:S01]  /*b670*/  FFMA.FTZ R49, R12, R7.reuse, -R62.reuse ;  /* 0x000000070c317223 */ /* 0x180fe2000001083e */
[----:B0-----:R-:W-:Y:S01]  /*b680*/  FSEL R12, R46, -INF , P1 ;  /* 0xff8000002e0c7808 */ /* 0x001fe20000800000 */
[--C-:B------:R-:W-:Y:S01]  /*b690*/  FFMA.FTZ R154, R56, R7, -R62.reuse ;  /* 0x00000007389a7223 */ /* 0x100fe2000001083e */
[----:B------:R-:W-:Y:S01]  /*b6a0*/  FMNMX.FTZ R4, R24, R3, !PT ;  /* 0x0000000318047209 */ /* 0x000fe20007810000 */
[-CC-:B------:R-:W-:Y:S01]  /*b6b0*/  FFMA.FTZ R156, R57, R7.reuse, -R62.reuse ;  /* 0x00000007399c7223 */ /* 0x180fe2000001083e */
[----:B--2---:R-:W-:Y:S01]  /*b6c0*/  FSEL R56, R63, -INF , P2 ;  /* 0xff8000003f387808 */ /* 0x004fe20001000000 */
[-CC-:B------:R-:W-:Y:S01]  /*b6d0*/  FFMA.FTZ R50, R20, R7.reuse, -R62.reuse ;  /* 0x0000000714327223 */ /* 0x180fe2000001083e */
[----:B------:R-:W-:Y:S01]  /*b6e0*/  FMNMX.FTZ R3, R27, R4, !PT ;  /* 0x000000041b037209 */ /* 0x000fe20007810000 */
[-CC-:B------:R-:W-:Y:S01]  /*b6f0*/  FFMA.FTZ R172, R52, R7.reuse, -R62.reuse ;  /* 0x0000000734ac7223 */ /* 0x180fe2000001083e */
[----:B------:R-:W-:Y:S01]  /*b700*/  FSEL R63, R65, -INF , P3 ;  /* 0xff800000413f7808 */ /* 0x000fe20001800000 */
[--C-:B------:R-:W-:Y:S01]  /*b710*/  FFMA.FTZ R162, R33, R7, -R62.reuse ;  /* 0x0000000721a27223 */ /* 0x100fe2000001083e */
[----:B------:R-:W-:Y:S01]  /*b720*/  FMNMX.FTZ R4, R28, R3, !PT ;  /* 0x000000031c047209 */ /* 0x000fe20007810000 */
[-CC-:B------:R-:W-:Y:S01]  /*b730*/  FFMA.FTZ R33, R34, R7.reuse, -R62.reuse ;  /* 0x0000000722217223 */ /* 0x180fe2000001083e */
[----:B------:R-:W-:Y:S01]  /*b740*/  FSEL R57, R64, -INF , P4 ;  /* 0xff80000040397808 */ /* 0x000fe20002000000 */
[-CC-:B------:R-:W-:Y:S01]  /*b750*/  FFMA.FTZ R34, R38, R7.reuse, -R62.reuse ;  /* 0x0000000726227223 */ /* 0x180fe2000001083e */
[----:B------:R-:W-:Y:S01]  /*b760*/  FMNMX.FTZ R3, R31, R4, !PT ;  /* 0x000000041f037209 */ /* 0x000fe20007810000 */
[----:B------:R-:W-:Y:S01]  /*b770*/  MUFU.EX2 R152, R152 ;  /* 0x0000009800987308 */ /* 0x000fe20000000800 */
[----:B---3--:R-:W-:Y:S01]  /*b780*/  FSEL R64, R66, -INF , P5 ;  /* 0xff80000042407808 */ /* 0x008fe20002800000 */
[--C-:B------:R-:W-:Y:S01]  /*b790*/  FFMA.FTZ R166, R41, R7, -R62.reuse ;  /* 0x0000000729a67223 */ /* 0x100fe2000001083e */
[----:B------:R-:W-:Y:S01]  /*b7a0*/  FMNMX.FTZ R4, R32, R3, !PT ;  /* 0x0000000320047209 */ /* 0x000fe20007810000 */
[-CC-:B------:R-:W-:Y:S01]  /*b7b0*/  FFMA.FTZ R164, R37, R7.reuse, -R62.reuse ;  /* 0x0000000725a47223 */ /* 0x180fe2000001083e */
[-CC-:B------:R-:W-:Y:S01]  /*b7c0*/  FFMA.FTZ R37, R42, R7.reuse, -R62.reuse ;  /* 0x000000072a257223 */ /* 0x180fe2000001083e */
[-CC-:B------:R-:W-:Y:S01]  /*b7d0*/  FFMA.FTZ R158, R25, R7.reuse, -R62.reuse ;  /* 0x00000007199e7223 */ /* 0x180fe2000001083e */
[----:B------:R-:W-:Y:S01]  /*b7e0*/  FMNMX.FTZ R3, R35, R4, !PT ;  /* 0x0000000423037209 */ /* 0x000fe20007810000 */
[----:B------:R-:W0:Y:S01]  /*b7f0*/  MUFU.EX2 R45, R45 ;  /* 0x0000002d002d7308 */ /* 0x000e220000000800 */
[-CC-:B------:R-:W-:Y:S01]  /*b800*/  FFMA.FTZ R26, R26, R7.reuse, -R62.reuse ;  /* 0x000000071a1a7223 */ /* 0x180fe2000001083e */
[--C-:B------:R-:W-:Y:S01]  /*b810*/  FFMA.FTZ R160, R29, R7, -R62.reuse ;  /* 0x000000071da07223 */ /* 0x100fe2000001083e */
[----:B------:R-:W-:Y:S01]  /*b820*/  FMNMX.FTZ R4, R36, R3, !PT ;  /* 0x0000000324047209 */ /* 0x000fe20007810000 */
[-CC-:B------:R-:W-:Y:S01]  /*b830*/  FFMA.FTZ R30, R30, R7.reuse, -R62.reuse ;  /* 0x000000071e1e7223 */ /* 0x180fe2000001083e */
[-CC-:B------:R-:W-:Y:S01]  /*b840*/  FFMA.FTZ R168, R58, R7.reuse, -R62.reuse ;  /* 0x000000073aa87223 */ /* 0x180fe2000001083e */
[-CC-:B------:R-:W-:Y:S01]  /*b850*/  FFMA.FTZ R29, R59, R7.reuse, -R62.reuse ;  /* 0x000000073b1d7223 */ /* 0x180fe2000001083e */
[----:B------:R-:W-:Y:S01]  /*b860*/  FMNMX.FTZ R3, R39, R4, !PT ;  /* 0x0000000427037209 */ /* 0x000fe20007810000 */
[----:B------:R-:W1:Y:S01]  /*b870*/  MUFU.EX2 R154, R154 ;  /* 0x0000009a009a7308 */ /* 0x000e620000000800 */
[-CC-:B------:R-:W-:Y:S01]  /*b880*/  FFMA.FTZ R170, R60, R7.reuse, -R62.reuse ;  /* 0x000000073caa7223 */ /* 0x180fe2000001083e */
[--C-:B------:R-:W-:Y:S01]  /*b890*/  FFMA.FTZ R25, R53, R7, -R62.reuse ;  /* 0x0000000735197223 */ /* 0x100fe2000001083e */
[----:B------:R-:W-:Y:S01]  /*b8a0*/  FMNMX.FTZ R4, R40, R3, !PT ;  /* 0x0000000328047209 */ /* 0x000fe20007810000 */
[----:B------:R-:W-:-:S03]  /*b8b0*/  FFMA.FTZ R174, R55, R7, -R62 ;  /* 0x0000000737ae7223 */ /* 0x000fc6000001083e */
[----:B------:R-:W-:Y:S01]  /*b8c0*/  FMNMX.FTZ R3, R43, R4, !PT ;  /* 0x000000042b037209 */ /* 0x000fe20007810000 */
[----:B------:R-:W2:Y:S03]  /*b8d0*/  MUFU.EX2 R49, R49 ;  /* 0x0000003100317308 */ /* 0x000ea60000000800 */
        /* <DEDUP_REMOVED lines=12> */
[----:B------:R-:W-:-:S05]  /*b9a0*/  FMNMX.FTZ R3, R64, R3, !PT ;  /* 0x0000000340037209 */ /* 0x000fca0007810000 */
[----:B------:R-:W4:Y:S01]  /*b9b0*/  SHFL.BFLY PT, R4, R3, 0x2, 0x1f ;  /* 0x0c401f0003047f89 */ /* 0x000f2200000e0000 */
[----:B------:R-:W-:Y:S01]  /*b9c0*/  MUFU.EX2 R160, R160 ;  /* 0x000000a000a07308 */ /* 0x000fe20000000800 */
[----:B---3--:R-:W-:-:S07]  /*b9d0*/  FFMA.FTZ R26, R61, R7, -R62 ;  /* 0x000000073d1a7223 */ /* 0x008fce000001083e */
[----:B------:R-:W-:Y:S08]  /*b9e0*/  MUFU.EX2 R30, R30 ;  /* 0x0000001e001e7308 */ /* 0x000ff00000000800 */
[----:B------:R-:W-:Y:S01]  /*b9f0*/  MUFU.EX2 R162, R162 ;  /* 0x000000a200a27308 */ /* 0x000fe20000000800 */
[----:B----4-:R-:W-:-:S07]  /*ba00*/  FMNMX.FTZ R4, R3, R4, !PT ;  /* 0x0000000403047209 */ /* 0x010fce0007810000 */
[----:B------:R-:W-:Y:S01]  /*ba10*/  MUFU.EX2 R33, R33 ;  /* 0x0000002100217308 */ /* 0x000fe20000000800 */
[----:B------:R-:W3:Y:S07]  /*ba20*/  SHFL.BFLY PT, R3, R4, 0x1, 0x1f ;  /* 0x0c201f0004037f89 */ /* 0x000eee00000e0000 */
[----:B------:R-:W-:Y:S08]  /*ba30*/  MUFU.EX2 R164, R164 ;  /* 0x000000a400a47308 */ /* 0x000ff00000000800 */
[----:B------:R-:W-:Y:S08]  /*ba40*/  MUFU.EX2 R34, R34 ;  /* 0x0000002200227308 */ /* 0x000ff00000000800 */
[----:B------:R-:W-:Y:S01]  /*ba50*/  MUFU.EX2 R166, R166 ;  /* 0x000000a600a67308 */ /* 0x000fe20000000800 */
[----:B---3--:R-:W-:Y:S01]  /*ba60*/  FMNMX.FTZ R20, R4, R3, !PT ;  /* 0x0000000304147209 */ /* 0x008fe20007810000 */
[----:B------:R-:W-:-:S02]  /*ba70*/  VIADD R4, R0, 0x32440 ;  /* 0x0003244000047836 */ /* 0x000fc40000000000 */
[-C--:B------:R-:W-:Y:S01]  /*ba80*/  FFMA.FTZ R3, R54, R7.reuse, -R62 ;  /* 0x0000000736037223 */ /* 0x080fe2000001083e */
        /* <DEDUP_REMOVED lines=9> */
[----:B------:R-:W-:Y:S01]  /*bb20*/  PRMT R5, R177, 0x654, R4 ;  /* 0x00000654b1057816 */ /* 0x000fe20000000004 */
[-CC-:B------:R-:W-:Y:S01]  /*bb30*/  FFMA.FTZ R157, R21, R7.reuse, -R52.reuse ;  /* 0x00000007159d7223 */ /* 0x180fe20000010834 */
[-CC-:B------:R-:W-:Y:S01]  /*bb40*/  FFMA.FTZ R42, R24, R7.reuse, -R52.reuse ;  /* 0x00000007182a7223 */ /* 0x180fe20000010834 */
[----:B------:R-:W-:Y:S01]  /*bb50*/  MUFU.EX2 R153, R153 ;  /* 0x0000009900997308 */ /* 0x000fe20000000800 */
[----:B------:R3:W-:Y:S01]  /*bb60*/  SYNCS.ARRIVE.TRANS64.RED.A1T0 RZ, [R5+URZ], RZ ;  /* 0x000000ff05ff79a7 */ /* 0x0007e2000810043f */
[-CC-:B------:R-:W-:Y:S01]  /*bb70*/  FFMA.FTZ R159, R27, R7.reuse, -R52.reuse ;  /* 0x000000071b9f7223 */ /* 0x180fe20000010834 */
[-CC-:B------:R-:W-:Y:S01]  /*bb80*/  FFMA.FTZ R27, R36, R7.reuse, -R52.reuse ;  /* 0x00000007241b7223 */ /* 0x180fe20000010834 */
[-CC-:B------:R-:W-:Y:S01]  /*bb90*/  FFMA.FTZ R21, R28, R7.reuse, -R52.reuse ;  /* 0x000000071c157223 */ /* 0x180fe20000010834 */
[-CC-:B------:R-:W-:Y:S01]  /*bba0*/  FFMA.FTZ R28, R40, R7.reuse, -R52.reuse ;  /* 0x00000007281c7223 */ /* 0x180fe20000010834 */
[-CC-:B------:R-:W-:Y:S01]  /*bbb0*/  FFMA.FTZ R161, R31, R7.reuse, -R52.reuse ;  /* 0x000000071fa17223 */ /* 0x180fe20000010834 */
[----:B------:R-:W-:Y:S01]  /*bbc0*/  FFMA.FTZ R24, R32, R7, -R52 ;  /* 0x0000000720187223 */ /* 0x000fe20000010834 */
[----:B------:R-:W4:Y:S01]  /*bbd0*/  MUFU.EX2 R38, R38 ;  /* 0x0000002600267308 */ /* 0x000f220000000800 */
[----:B---3--:R-:W-:-:S02]  /*bbe0*/  IMAD.MOV.U32 R5, RZ, RZ, 0x40000040 ;  /* 0x40000040ff057424 */ /* 0x008fc400078e00ff */
[-CC-:B------:R-:W-:Y:S01]  /*bbf0*/  FFMA.FTZ R163, R35, R7.reuse, -R52.reuse ;  /* 0x0000000723a37223 */ /* 0x180fe20000010834 */
[----:B------:R-:W-:Y:S02]  /*bc00*/  IMAD R4, R202, 0xc00, R227 ;  /* 0x00000c00ca047824 */ /* 0x000fe400078e02e3 */
[-CC-:B------:R-:W-:Y:S01]  /*bc10*/  FFMA.FTZ R31, R12, R7.reuse, -R52.reuse ;  /* 0x000000070c1f7223 */ /* 0x180fe20000010834 */
[----:B------:R-:W-:Y:S01]  /*bc20*/  FFMA.FTZ R165, R39, R7, -R52 ;  /* 0x0000000727a57223 */ /* 0x000fe20000010834 */
[----:B------:R-:W-:Y:S01]  /*bc30*/  R2UR UR7, R5 ;  /* 0x00000000050772ca */ /* 0x000fe200000e0000 */
[----:B0-----:R-:W-:Y:S01]  /*bc40*/  FADD.FTZ R5, R152, R45 ;  /* 0x0000002d98057221 */ /* 0x001fe20000010000 */
[----:B------:R-:W0:Y:S01]  /*bc50*/  MUFU.EX2 R155, R155 ;  /* 0x0000009b009b7308 */ /* 0x000e220000000800 */
[C---:B------:R-:W-:Y:S01]  /*bc60*/  VIADD R14, R4.reuse, 0x80 ;  /* 0x00000080040e7836 */ /* 0x040fe20000000000 */
[----:B------:R-:W-:Y:S01]  /*bc70*/  R2UR UR6, R4 ;  /* 0x00000000040672ca */ /* 0x000fe200000e0000 */
[----:B-1----:R-:W-:Y:S01]  /*bc80*/  FADD.FTZ R40, R154, R5 ;  /* 0x000000059a287221 */ /* 0x002fe20000010000 */
[----:B------:R-:W-:-:S02]  /*bc90*/  VIADD R12, R4, 0x100 ;  /* 0x00000100040c7836 */ /* 0x000fc40000000000 */
[----:B------:R-:W-:Y:S01]  /*bca0*/  FFMA.FTZ R167, R43, R7, -R52 ;  /* 0x000000072ba77223 */ /* 0x000fe20000010834 */
[----:B------:R-:W-:Y:S02]  /*bcb0*/  IMAD.MOV.U32 R13, RZ, RZ, 0x40000040 ;  /* 0x40000040ff0d7424 */ /* 0x000fe400078e00ff */
[----:B--2---:R-:W-:Y:S01]  /*bcc0*/  FADD.FTZ R5, R49, R40 ;  /* 0x0000002831057221 */ /* 0x004fe20000010000 */
[----:B------:R-:W1:Y:S01]  /*bcd0*/  MUFU.EX2 R41, R41 ;  /* 0x0000002900297308 */ /* 0x000e620000000800 */
[----:B----4-:R-:W-:Y:S01]  /*bce0*/  FADD.FTZ R36, R153, R38 ;  /* 0x0000002699247221 */ /* 0x010fe20000010000 */
[----:B------:R-:W-:Y:S01]  /*bcf0*/  R2UR UR10, R14 ;  /* 0x000000000e0a72ca */ /* 0x000fe200000e0000 */
[----:B------:R-:W-:Y:S01]  /*bd00*/  FADD.FTZ R5, R156, R5 ;  /* 0x000000059c057221 */ /* 0x000fe20000010000 */
[----:B------:R-:W-:Y:S01]  /*bd10*/  R2UR UR14, R12 ;  /* 0x000000000c0e72ca */ /* 0x000fe200000e0000 */
[----:B------:R-:W-:Y:S01]  /*bd20*/  VIADD R14, R4, 0x180 ;  /* 0x00000180040e7836 */ /* 0x000fe20000000000 */
[----:B------:R-:W-:Y:S01]  /*bd30*/  R2UR UR15, R13 ;  /* 0x000000000d0f72ca */ /* 0x000fe200000e0000 */
[----:B------:R-:W-:Y:S01]  /*bd40*/  FADD.FTZ R5, R50, R5 ;  /* 0x0000000532057221 */ /* 0x000fe20000010000 */
[----:B------:R-:W2:Y:S01]  /*bd50*/  MUFU.EX2 R157, R157 ;  /* 0x0000009d009d7308 */ /* 0x000ea20000000800 */
[----:B0-----:R-:W-:Y:S01]  /*bd60*/  FADD.FTZ R36, R155, R36 ;  /* 0x000000249b247221 */ /* 0x001fe20000010000 */
[----:B------:R-:W-:-:S02]  /*bd70*/  VIADD R12, R4, 0x200 ;  /* 0x00000200040c7836 */ /* 0x000fc40000000000 */
[----:B------:R-:W-:Y:S01]  /*bd80*/  FADD.FTZ R5, R158, R5 ;  /* 0x000000059e057221 */ /* 0x000fe20000010000 */
[----:B------:R-:W-:Y:S01]  /*bd90*/  VIADD R4, R4, 0x280 ;  /* 0x0000028004047836 */ /* 0x000fe20000000000 */
[----:B------:R-:W-:Y:S01]  /*bda0*/  R2UR UR23, R13 ;  /* 0x000000000d1772ca */ /* 0x000fe200000e0000 */
[-C--:B------:R-:W-:Y:S01]  /*bdb0*/  FFMA.FTZ R32, R44, R7.reuse, -R52 ;  /* 0x000000072c207223 */ /* 0x080fe20000010834 */
[----:B------:R-:W-:Y:S01]  /*bdc0*/  FADD.FTZ R5, R46, R5 ;  /* 0x000000052e057221 */ /* 0x000fe20000010000 */
[----:B------:R-:W0:Y:S01]  /*bdd0*/  MUFU.EX2 R42, R42 ;  /* 0x0000002a002a7308 */ /* 0x000e220000000800 */
[----:B-1----:R-:W-:Y:S01]  /*bde0*/  FADD.FTZ R36, R41, R36 ;  /* 0x0000002429247221 */ /* 0x002fe20000010000 */
[----:B------:R2:W-:Y:S01]  /*bdf0*/  BAR.SYNC.DEFER_BLOCKING R9, 0x100 ;  /* 0x000400090000751d */ /* 0x0005e20000010000 */
[----:B------:R-:W-:Y:S01]  /*be00*/  R2UR UR26, R4 ;  /* 0x00000000041a72ca */ /* 0x000fe200000e0000 */
[-CC-:B------:R-:W-:Y:S01]  /*be10*/  FFMA.FTZ R169, R47, R7.reuse, -R52.reuse ;  /* 0x000000072fa97223 */ /* 0x180fe20000010834 */
[----:B------:R-:W-:Y:S01]  /*be20*/  R2UR UR22, R12 ;  /* 0x000000000c1672ca */ /* 0x000fe200000e0000 */
[-CC-:B------:R-:W-:Y:S01]  /*be30*/  FFMA.FTZ R48, R48, R7.reuse, -R52.reuse ;  /* 0x0000000730307223 */ /* 0x180fe20000010834 */
[-C--:B------:R-:W-:Y:S01]  /*be40*/  FFMA.FTZ R171, R51, R7.reuse, -R52 ;  /* 0x0000000733ab7223 */ /* 0x080fe20000010834 */
[----:B------:R-:W1:Y:S01]  /*be50*/  MUFU.EX2 R159, R159 ;  /* 0x0000009f009f7308 */ /* 0x000e620000000800 */
[----:B------:R-:W-:Y:S01]  /*be60*/  R2UR UR18, R14 ;  /* 0x000000000e1272ca */ /* 0x000fe200000e0000 */
[----:B--2---:R-:W-:Y:S01]  /*be70*/  FADD.FTZ R9, R157, R36 ;  /* 0x000000249d097221 */ /* 0x004fe20000010000 */
[-CC-:B------:R-:W-:Y:S01]  /*be80*/  FFMA.FTZ R56, R56, R7.reuse, -R52.reuse ;  /* 0x0000000738387223 */ /* 0x180fe20000010834 */
[-CC-:B------:R-:W-:Y:S01]  /*be90*/  FFMA.FTZ R63, R63, R7.reuse, -R52.reuse ;  /* 0x000000073f3f7223 */ /* 0x180fe20000010834 */
[-CC-:B------:R-:W-:Y:S01]  /*bea0*/  FFMA.FTZ R57, R57, R7.reuse, -R52.reuse ;  /* 0x0000000739397223 */ /* 0x180fe20000010834 */
[----:B------:R-:W-:Y:S01]  /*beb0*/  FFMA.FTZ R52, R64, R7, -R52 ;  /* 0x0000000740347223 */ /* 0x000fe20000010834 */
[----:B------:R-:W-:Y:S01]  /*bec0*/  F2FP.BF16.F32.PACK_AB R152, R45, R152 ;  /* 0x000000982d98723e */ /* 0x000fe200000010ff */
[----:B------:R-:W2:Y:S01]  /*bed0*/  MUFU.EX2 R21, R21 ;  /* 0x0000001500157308 */ /* 0x000ea20000000800 */
[----:B0-----:R-:W-:Y:S01]  /*bee0*/  FADD.FTZ R36, R42, R9 ;  /* 0x000000092a247221 */ /* 0x001fe20000010000 */
[----:B------:R-:W-:Y:S01]  /*bef0*/  FADD.FTZ R9, R160, R5 ;  /* 0x00000005a0097221 */ /* 0x000fe20000010000 */
[----:B------:R-:W-:Y:S01]  /*bf00*/  IMAD.MOV.U32 R5, RZ, RZ, 0x40000040 ;  /* 0x40000040ff057424 */ /* 0x000fe200078e00ff */
[----:B------:R-:W-:Y:S01]  /*bf10*/  F2FP.BF16.F32.PACK_AB R154, R49, R154 ;  /* 0x0000009a319a723e */ /* 0x000fe200000010ff */
[----:B------:R-:W-:-:S02]  /*bf20*/  IMAD.MOV.U32 R15, RZ, RZ, 0x40000040 ;  /* 0x40000040ff0f7424 */ /* 0x000fc400078e00ff */
[----:B------:R-:W-:Y:S01]  /*bf30*/  FADD.FTZ R9, R30, R9 ;  /* 0x000000091e097221 */ /* 0x000fe20000010000 */
[----:B------:R-:W-:Y:S01]  /*bf40*/  F2FP.BF16.F32.PACK_AB R153, R38, R153 ;  /* 0x000000992699723e */ /* 0x000fe200000010ff */
[----:B------:R-:W0:Y:S01]  /*bf50*/  MUFU.EX2 R161, R161 ;  /* 0x000000a100a17308 */ /* 0x000e220000000800 */
[----:B-1----:R-:W-:Y:S01]  /*bf60*/  FADD.FTZ R36, R159, R36 ;  /* 0x000000249f247221 */ /* 0x002fe20000010000 */
[----:B------:R-:W-:Y:S01]  /*bf70*/  FADD.FTZ R12, R162, R9 ;  /* 0x00000009a20c7221 */ /* 0x000fe20000010000 */
[----:B------:R-:W-:Y:S02]  /*bf80*/  R2UR UR27, R5 ;  /* 0x00000000051b72ca */ /* 0x000fe400000e0000 */
[----:B------:R-:W-:Y:S01]  /*bf90*/  F2FP.BF16.F32.PACK_AB R155, R41, R155 ;  /* 0x0000009b299b723e */ /* 0x000fe200000010ff */
[----:B------:R-:W-:Y:S01]  /*bfa0*/  FADD.FTZ R5, R33, R12 ;  /* 0x0000000c21057221 */ /* 0x000fe20000010000 */
[----:B------:R-:W-:Y:S01]  /*bfb0*/  F2FP.BF16.F32.PACK_AB R156, R50, R156 ;  /* 0x0000009c329c723e */ /* 0x000fe200000010ff */
[----:B------:R-:W1:Y:S01]  /*bfc0*/  MUFU.EX2 R24, R24 ;  /* 0x0000001800187308 */ /* 0x000e620000000800 */
[----:B--2---:R-:W-:Y:S01]  /*bfd0*/  FADD.FTZ R36, R21, R36 ;  /* 0x0000002415247221 */ /* 0x004fe20000010000 */
[----:B------:R-:W-:Y:S01]  /*bfe0*/  FADD.FTZ R5, R164, R5 ;  /* 0x00000005a4057221 */ /* 0x000fe20000010000 */
[----:B------:R-:W-:-:S02]  /*bff0*/  F2FP.BF16.F32.PACK_AB R157, R42, R157 ;  /* 0x0000009d2a9d723e */ /* 0x000fc400000010ff */
[----:B------:R-:W-:Y:S01]  /*c000*/  F2FP.BF16.F32.PACK_AB R158, R46, R158 ;  /* 0x0000009e2e9e723e */ /* 0x000fe200000010ff */
[----:B------:R-:W-:Y:S01]  /*c010*/  FADD.FTZ R5, R34, R5 ;  /* 0x0000000522057221 */ /* 0x000fe20000010000 */
[----:B------:R-:W-:Y:S01]  /*c020*/  F2FP.BF16.F32.PACK_AB R160, R30, R160 ;  /* 0x000000a01ea0723e */ /* 0x000fe200000010ff */
[----:B------:R-:W2:Y:S01]  /*c030*/  MUFU.EX2 R163, R163 ;  /* 0x000000a300a37308 */ /* 0x000ea20000000800 */
[----:B0-----:R-:W-:Y:S01]  /*c040*/  FADD.FTZ R13, R161, R36 ;  /* 0x00000024a10d7221 */ /* 0x001fe20000010000 */
[----:B------:R-:W-:Y:S02]  /*c050*/  F2FP.BF16.F32.PACK_AB R162, R33, R162 ;  /* 0x000000a221a2723e */ /* 0x000fe400000010ff */
[----:B------:R-:W-:Y:S02]  /*c060*/  F2FP.BF16.F32.PACK_AB R164, R34, R164 ;  /* 0x000000a422a4723e */ /* 0x000fe400000010ff */
[----:B------:R-:W-:Y:S02]  /*c070*/  R2UR UR11, R15 ;  /* 0x000000000f0b72ca */ /* 0x000fe400000e0000 */
[----:B------:R-:W0:Y:S01]  /*c080*/  MUFU.EX2 R27, R27 ;  /* 0x0000001b001b7308 */ /* 0x000e220000000800 */
[C---:B-1----:R-:W-:Y:S01]  /*c090*/  FADD.FTZ R4, R24.reuse, R13 ;  /* 0x0000000d18047221 */ /* 0x042fe20000010000 */
[----:B------:R-:W-:-:S02]  /*c0a0*/  F2FP.BF16.F32.PACK_AB R161, R24, R161 ;  /* 0x000000a118a1723e */ /* 0x000fc400000010ff */
[----:B------:R-:W-:Y:S02]  /*c0b0*/  F2FP.BF16.F32.PACK_AB R159, R21, R159 ;  /* 0x0000009f159f723e */ /* 0x000fe400000010ff */
[----:B------:R-:W-:Y:S02]  /*c0c0*/  R2UR UR19, R15 ;  /* 0x000000000f1372ca */ /* 0x000fe400000e0000 */
[----:B------:R-:W1:Y:S01]  /*c0d0*/  MUFU.EX2 R165, R165 ;  /* 0x000000a500a57308 */ /* 0x000e620000000800 */
[----:B--2---:R-:W-:-:S07]  /*c0e0*/  FADD.FTZ R36, R163, R4 ;  /* 0x00000004a3247221 */ /* 0x004fce0000010000 */
[----:B------:R-:W2:Y:S01]  /*c0f0*/  MUFU.EX2 R28, R28 ;  /* 0x0000001c001c7308 */ /* 0x000ea20000000800 */
[C---:B0-----:R-:W-:Y:S01]  /*c100*/  FADD.FTZ R36, R27.reuse, R36 ;  /* 0x000000241b247221 */ /* 0x041fe20000010000 */
[----:B------:R-:W-:-:S06]  /*c110*/  F2FP.BF16.F32.PACK_AB R163, R27, R163 ;  /* 0x000000a31ba3723e */ /* 0x000fcc00000010ff */
[----:B------:R-:W0:Y:S01]  /*c120*/  MUFU.EX2 R167, R167 ;  /* 0x000000a700a77308 */ /* 0x000e220000000800 */
[----:B-1----:R-:W-:Y:S01]  /*c130*/  FADD.FTZ R9, R165, R36 ;  /* 0x00000024a5097221 */ /* 0x002fe20000010000 */
[----:B------:R-:W-:Y:S01]  /*c140*/  FADD.FTZ R36, R166, R5 ;  /* 0x00000005a6247221 */ /* 0x000fe20000010000 */
[----:B------:R-:W-:-:S05]  /*c150*/  F2FP.BF16.F32.PACK_AB R166, R37, R166 ;  /* 0x000000a625a6723e */ /* 0x000fca00000010ff */
[----:B------:R-:W1:Y:S01]  /*c160*/  MUFU.EX2 R32, R32 ;  /* 0x0000002000207308 */ /* 0x000e620000000800 */
[C---:B--2---:R-:W-:Y:S01]  /*c170*/  FADD.FTZ R12, R28.reuse, R9 ;  /* 0x000000091c0c7221 */ /* 0x044fe20000010000 */
[----:B------:R-:W-:Y:S01]  /*c180*/  FADD.FTZ R9, R37, R36 ;  /* 0x0000002425097221 */ /* 0x000fe20000010000 */
[----:B------:R-:W-:-:S03]  /*c190*/  F2FP.BF16.F32.PACK_AB R165, R28, R165 ;  /* 0x000000a51ca5723e */ /* 0x000fc600000010ff */
[----:B------:R-:W-:Y:S02]  /*c1a0*/  FADD.FTZ R24, R168, R9 ;  /* 0x00000009a8187221 */ /* 0x000fe40000010000 */
        /* <DEDUP_REMOVED lines=36> */
[----:B--2---:R-:W-:-:S04]  /*c3f0*/  FADD.FTZ R5, R57, R24 ;  /* 0x0000001839057221 */ /* 0x004fc80000010000 */
[C---:B0-----:R-:W-:Y:S01]  /*c400*/  FADD.FTZ R12, R52.reuse, R5 ;  /* 0x00000005340c7221 */ /* 0x041fe20000010000 */
[----:B------:R-:W-:Y:S02]  /*c410*/  F2FP.BF16.F32.PACK_AB R175, R52, R57 ;  /* 0x0000003934af723e */ /* 0x000fe400000010ff */
[----:B------:R-:W-:Y:S01]  /*c420*/  WARPGROUP.ARRIVE ;  /* 0x00000000000079c5 */ /* 0x000fe20000000000 */
[----:B-1----:R-:W-:-:S05]  /*c430*/  F2FP.BF16.F32.PACK_AB R174, R3, R174 ;  /* 0x000000ae03ae723e */ /* 0x002fca00000010ff */
[----:B------:R-:W-:Y:S01]  /*c440*/  HGMMA.64x256x16.F32.BF16 R24, R152, gdesc[UR4].tnspB, RZ, !UPT, gsb0 ;  /* 0x43e0000498187df0 */ /* 0x000fe2000c0018ff */
[----:B------:R-:W-:Y:S02]  /*c450*/  FADD.FTZ R13, R3, R4 ;  /* 0x00000004030d7221 */ /* 0x000fe40000010000 */
        /* <DEDUP_REMOVED lines=21> */
[----:B------:R-:W-:Y:S05]  /*c5b0*/  @!P0 BRA `(.L_x_10564) ;  /* 0x0000000000048947 */ /* 0x000fea0003800000 */
[----:B------:R-:W-:Y:S01]  /*c5c0*/  BPT.TRAP 0x1 ;  /* 0x000000040000795c */ /* 0x000fe20000300000 */
.L_x_10564:
[----:B------:R-:W2:Y:S01]  /*c5d0*/  LDL R4, [R1+0x3c] ;  /* 0x00003c0001047983 */ /* 0x000ea20000100800 */
[----:B------:R-:W-:Y:S01]  /*c5e0*/  VIADD R3, R176, 0xfffffffe ;  /* 0xfffffffeb0037836 */ /* 0x000fe20000000000 */
[----:B------:R-:W-:Y:S01]  /*c5f0*/  ULDC UR38, c[0x0][0xad0] ;  /* 0x0002b40000267ab9 */ /* 0x000fe20000000800 */
[----:B------:R-:W-:-:S05]  /*c600*/  VIADD R0, R0, 0x32460 ;  /* 0x0003246000007836 */ /* 0x000fca0000000000 */
[----:B------:R-:W-:-:S04]  /*c610*/  PRMT R0, R177, 0x654, R0 ;  /* 0x00000654b1007816 */ /* 0x000fc80000000000 */
[----:B------:R0:W-:Y:S01]  /*c620*/  SYNCS.ARRIVE.TRANS64.RED.A1T0 RZ, [R0+URZ], RZ ;  /* 0x000000ff00ff79a7 */ /* 0x0001e2000810043f */
[----:B--2---:R-:W-:-:S13]  /*c630*/  ISETP.GE.AND P1, PT, R3, R4, PT ;  /* 0x000000040300720c */ /* 0x004fda0003f26270 */
[----:B0-----:R-:W-:Y:S05]  /*c640*/  @!P1 BRA `(.L_x_10565) ;  /* 0x0000002c00b09947 */ /* 0x001fea0003800000 */
[----:B------:R-:W-:Y:S02]  /*c650*/  IMAD.MOV.U32 R4, RZ, RZ, R20 ;  /* 0x000000ffff047224 */ /* 0x000fe400078e0014 */
[----:B------:R-:W-:-:S07]  /*c660*/  IMAD.MOV.U32 R5, RZ, RZ, R8 ;  /* 0x000000ffff057224 */ /* 0x000fce00078e0008 */
.L_x_10576:
[----:B------:R-:W2:Y:S01]  /*c670*/  LDL R6, [R1+0x3c] ;  /* 0x00003c0001067983 */ /* 0x000ea20000100800 */
[----:B------:R-:W-:Y:S01]  /*c680*/  VIADD R202, R202, 0x1 ;  /* 0x00000001caca7836 */ /* 0x000fe20000000000 */
[----:B------:R-:W-:Y:S05]  /*c690*/  YIELD ;  /* 0x0000000000007946 */ /* 0x000fea0003800000 */
[----:B0----5:R-:W-:Y:S01]  /*c6a0*/  IMAD.MOV.U32 R0, RZ, RZ, R3 ;  /* 0x000000ffff007224 */ /* 0x021fe200078e0003 */
[----:B------:R-:W-:Y:S01]  /*c6b0*/  ISETP.NE.AND P2, PT, R202, 0x2, PT ;  /* 0x00000002ca00780c */ /* 0x000fe20003f45270 */
[----:B------:R-:W-:-:S03]  /*c6c0*/  VIADD R3, R3, 0xffffffff ;  /* 0xffffffff03037836 */ /* 0x000fc60000000000 */
[----:B------:R-:W-:Y:S02]  /*c6d0*/  SEL R202, R202, RZ, P2 ;  /* 0x000000ffcaca7207 */ /* 0x000fe40001000000 */
[----:B--2---:R-:W-:Y:S02]  /*c6e0*/  ISETP.GT.AND P1, PT, R0, R6, PT ;  /* 0x000000060000720c */ /* 0x004fe40003f24270 */
[----:B------:R-:W-:-:S04]  /*c6f0*/  SEL R0, RZ, 0x1, P2 ;  /* 0x00000001ff007807 */ /* 0x000fc80001000000 */
[----:B------:R-:W-:Y:S01]  /*c700*/  LOP3.LUT R214, R214, R0, RZ, 0x3c, !PT ;  /* 0x00000000d6d67212 */ /* 0x000fe200078e3cff */
[----:B------:R-:W-:Y:S06]  /*c710*/  @!P0 BRA `(.L_x_10566) ;  /* 0x0000000000048947 */ /* 0x000fec0003800000 */
[----:B------:R-:W-:Y:S01]  /*c720*/  BPT.TRAP 0x1 ;  /* 0x000000040000795c */ /* 0x000fe20000300000 */
.L_x_10566:
[----:B------:R-:W-:Y:S01]  /*c730*/  IMAD R0, R202, 0x8, R19 ;  /* 0x00000008ca007824 */ /* 0x000fe200078e0213 */
[----:B------:R-:W-:-:S04]  /*c740*/  SHF.L.U32 R6, R214, 0x1f, RZ ;  /* 0x0000001fd6067819 */ /* 0x000fc800000006ff */
[----:B------:R0:W1:Y:S01]  /*c750*/  SYNCS.PHASECHK.TRANS64.TRYWAIT P2, [R0+URZ+0x32430], R6 ;  /* 0x03243006000075a7 */ /* 0x000062000804017f */
[----:B------:R-:W-:Y:S05]  /*c760*/  @!P0 BRA `(.L_x_10567) ;  /* 0x0000000000048947 */ /* 0x000fea0003800000 */
[----:B------:R-:W-:Y:S01]  /*c770*/  BPT.TRAP 0x1 ;  /* 0x000000040000795c */ /* 0x000fe20000300000 */
.L_x_10567:
[----:B------:R-:W2:Y:S01]  /*c780*/  LDL R7, [R1+0x4] ;  /* 0x0000040001077983 */ /* 0x000ea20000100800 */
[----:B------:R-:W-:Y:S02]  /*c790*/  IMAD.MOV.U32 R21, RZ, RZ, 0x40000040 ;  /* 0x40000040ff157424 */ /* 0x000fe400078e00ff */
[----:B--2---:R-:W-:Y:S01]  /*c7a0*/  IMAD R20, R202, 0x300, R7 ;  /* 0x00000300ca147824 */ /* 0x004fe200078e0207 */
[----:B-1----:R-:W-:Y:S06]  /*c7b0*/  @P2 BRA `(.L_x_10568) ;  /* 0x0000000000082947 */ /* 0x002fec0003800000 */
[----:B------:R-:W1:Y:S02]  /*c7c0*/  SYNCS.PHASECHK.TRANS64.TRYWAIT P2, [R0+URZ+0x32430], R6 ;  /* 0x03243006000075a7 */ /* 0x000e64000804017f */
[----:B-1----:R-:W-:Y:S05]  /*c7d0*/  @!P2 BRA `(.L_x_10569) ;  /* 0x0000011000fca947 */ /* 0x002fea0003800000 */
.L_x_10568:
[----:B------:R-:W-:Y:S05]  /*c7e0*/  WARPSYNC.ALL ;  /* 0x0000000000007948 */ /* 0x000fea0003800000 */
[C---:B------:R-:W-:Y:S01]  /*c7f0*/  R2UR UR18, R20.reuse ;  /* 0x00000000141272ca */ /* 0x040fe200000e0000 */
[----:B------:R-:W-:Y:S01]  /*c800*/  WARPGROUP.ARRIVE ;  /* 0x00000000000079c5 */ /* 0x000fe20000000000 */
        /* <DEDUP_REMOVED lines=12> */
[----:B------:R-:W-:-:S02]  /*c8d0*/  R2UR UR13, R221 ;  /* 0x00000000dd0d72ca */ /* 0x000fc400000e0000 */
[----:B------:R-:W-:Y:S02]  /*c8e0*/  R2UR UR10, R8 ;  /* 0x00000000080a72ca */ /* 0x000fe400000e0000 */
[----:B------:R-:W-:Y:S01]  /*c8f0*/  R2UR UR11, R9 ;  /* 0x00000000090b72ca */ /* 0x000fe200000e0000 */
[----:B------:R-:W-:Y:S01]  /*c900*/  HGMMA.64x96x16.F32.BF16 R152, gdesc[UR16], RZ, !UPT, gsb0 ;  /* 0x01600000109879f0 */ /* 0x000fe2000c0018ff */
[----:B------:R-:W-:Y:S02]  /*c910*/  R2UR UR8, R218 ;  /* 0x00000000da0872ca */ /* 0x000fe400000e0000 */
[----:B------:R-:W-:Y:S02]  /*c920*/  R2UR UR9, R219 ;  /* 0x00000000db0972ca */ /* 0x000fe400000e0000 */
[----:B------:R-:W-:Y:S02]  /*c930*/  R2UR UR6, R20 ;  /* 0x00000000140672ca */ /* 0x000fe400000e0000 */
[----:B------:R-:W-:-:S02]  /*c940*/  R2UR UR7, R21 ;  /* 0x00000000150772ca */ /* 0x000fc400000e0000 */
        /* <DEDUP_REMOVED lines=14> */
.L_x_10570:
[----:B------:R2:W3:Y:S01]  /*ca30*/  SYNCS.PHASECHK.TRANS64.TRYWAIT P2, [R0+URZ+0x32450], R6 ;  /* 0x03245006000075a7 */ /* 0x0004e2000804017f */
[----:B------:R-:W-:Y:S05]  /*ca40*/  @!P0 BRA `(.L_x_10571) ;  /* 0x0000000000048947 */ /* 0x000fea0003800000 */
[----:B------:R-:W-:Y:S01]  /*ca50*/  BPT.TRAP 0x1 ;  /* 0x000000040000795c */ /* 0x000fe20000300000 */
.L_x_10571:
[----:B---3--:R-:W-:Y:S05]  /*ca60*/  @P2 BRA `(.L_x_10572) ;  /* 0x0000000000082947 */ /* 0x008fea0003800000 */
[----:B------:R-:W3:Y:S02]  /*ca70*/  SYNCS.PHASECHK.TRANS64.TRYWAIT P2, [R0+URZ+0x32450], R6 ;  /* 0x03245006000075a7 */ /* 0x000ee4000804017f */
[----:B---3--:R-:W-:Y:S05]  /*ca80*/  @!P2 BRA `(.L_x_10573) ;  /* 0x000001100064a947 */ /* 0x008fea0003800000 */
.L_x_10572:
[----:B------:R-:W0:Y:S04]  /*ca90*/  LDL R8, [R1+0x38] ;  /* 0x0000380001087983 */ /* 0x000e280000100800 */
[----:B------:R-:W4:Y:S04]  /*caa0*/  LDL.64 R20, [R1+0x48] ;  /* 0x0000480001147983 */ /* 0x000f280000100a00 */
[----:B------:R1:W-:Y:S04]  /*cab0*/  STL.64 [R1+0x198], R2 ;  /* 0x0001980201007387 */ /* 0x0003e80000100a00 */
[----:B------:R-:W4:Y:S04]  /*cac0*/  LDL.64 R14, [R1+0x40] ;  /* 0x00004000010e7983 */ /* 0x000f280000100a00 */
[----:B-1----:R-:W4:Y:S01]  /*cad0*/  LDL.64 R2, [R1+0x50] ;  /* 0x0000500001027983 */ /* 0x002f220000100a00 */
[----:B------:R-:W-:Y:S05]  /*cae0*/  WARPSYNC.ALL ;  /* 0x0000000000007948 */ /* 0x000fea0003800000 */
[----:B------:R-:W-:-:S05]  /*caf0*/  IMAD.MOV.U32 R7, RZ, RZ, 0x40000040 ;  /* 0x40000040ff077424 */ /* 0x000fca00078e00ff */
[----:B------:R-:W-:Y:S01]  /*cb00*/  R2UR UR7, R7 ;  /* 0x00000000070772ca */ /* 0x000fe200000e0000 */
[----:B------:R-:W-:Y:S01]  /*cb10*/  WARPGROUP.ARRIVE ;  /* 0x00000000000079c5 */ /* 0x000fe20000000000 */
[----:B------:R-:W-:Y:S02]  /*cb20*/  IMAD.MOV.U32 R9, RZ, RZ, 0x40000040 ;  /* 0x40000040ff097424 */ /* 0x000fe400078e00ff */
[----:B0-23--:R-:W-:-:S05]  /*cb30*/  IMAD R6, R202, 0xc00, R8 ;  /* 0x00000c00ca067824 */ /* 0x00dfca00078e0208 */
[----:B------:R-:W-:Y:S02]  /*cb40*/  R2UR UR6, R6 ;  /* 0x00000000060672ca */ /* 0x000fe400000e0000 */
[----:B----4-:R-:W-:Y:S02]  /*cb50*/  R2UR UR4, R2 ;  /* 0x00000000020472ca */ /* 0x010fe400000e0000 */
[----:B------:R-:W-:Y:S02]  /*cb60*/  R2UR UR5, R3 ;  /* 0x00000000030572ca */ /* 0x000fe400000e0000 */
[----:B------:R-:W2:Y:S11]  /*cb70*/  LDL.64 R2, [R1+0x30] ;  /* 0x0000300001027983 */ /* 0x000eb60000100a00 */
[----:B------:R-:W-:Y:S01]  /*cb80*/  HGMMA.64x96x16.F32.BF16 R152, gdesc[UR4], R152, gsb0 ;  /* 0x01600000049879f0 */ /* 0x000fe20008001898 */
[----:B------:R-:W-:-:S02]  /*cb90*/  R2UR UR4, R20 ;  /* 0x00000000140472ca */ /* 0x000fc400000e0000 */
[----:B------:R-:W-:Y:S02]  /*cba0*/  R2UR UR5, R21 ;  /* 0x00000000150572ca */ /* 0x000fe400000e0000 */
[----:B------:R-:W3:Y:S01]  /*cbb0*/  LDL.64 R20, [R1+0x28] ;  /* 0x0000280001147983 */ /* 0x000ee20000100a00 */
[----:B------:R-:W-:Y:S01]  /*cbc0*/  VIADD R8, R6, 0x2 ;  /* 0x0000000206087836 */ /* 0x000fe20000000000 */
[----:B------:R-:W-:-:S04]  /*cbd0*/  R2UR UR7, R9 ;  /* 0x00000000090772ca */ /* 0x000fc800000e0000 */
[----:B------:R-:W-:Y:S01]  /*cbe0*/  R2UR UR6, R8 ;  /* 0x00000000080672ca */ /* 0x000fe200000e0000 */
[----:B------:R-:W-:Y:S02]  /*cbf0*/  VIADD R8, R6, 0x4 ;  /* 0x0000000406087836 */ /* 0x000fe40000000000 */
[----:B------:R-:W-:Y:S01]  /*cc00*/  IMAD.MOV.U32 R9, RZ, RZ, 0x40000040 ;  /* 0x40000040ff097424 */ /* 0x000fe200078e00ff */
[----:B------:R-:W-:Y:S02]  /*cc10*/  WARPGROUP.DEPBAR.LE gsb0, 0x0 ;  /* 0x00008000000079c5 */ /* 0x000fe40000010000 */
[----:B------:R-:W-:-:S07]  /*cc20*/  WARPGROUP.ARRIVE ;  /* 0x00000000000079c5 */ /* 0x000fce0000000000 */
[----:B------:R-:W-:Y:S01]  /*cc30*/  HGMMA.64x96x16.F32.BF16 R152, gdesc[UR4], R152, gsb0 ;  /* 0x01600000049879f0 */ /* 0x000fe20008001898 */
[----:B------:R-:W-:Y:S02]  /*cc40*/  R2UR UR4, R14 ;  /* 0x000000000e0472ca */ /* 0x000fe400000e0000 */
[----:B------:R-:W-:Y:S02]  /*cc50*/  R2UR UR5, R15 ;  /* 0x000000000f0572ca */ /* 0x000fe400000e0000 */
[----:B------:R-:W4:Y:S01]  /*cc60*/  LDL.64 R14, [R1+0x20] ;  /* 0x00002000010e7983 */ /* 0x000f220000100a00 */
[----:B------:R-:W-:Y:S02]  /*cc70*/  R2UR UR6, R8 ;  /* 0x00000000080672ca */ /* 0x000fe400000e0000 */
[----:B------:R-:W-:Y:S01]  /*cc80*/  R2UR UR7, R9 ;  /* 0x00000000090772ca */ /* 0x000fe200000e0000 */
[----:B------:R-:W-:Y:S02]  /*cc90*/  VIADD R8, R6, 0x6 ;  /* 0x0000000606087836 */ /* 0x000fe40000000000 */
[----:B------:R-:W-:Y:S01]  /*cca0*/  IMAD.MOV.U32 R9, RZ, RZ, 0x40000040 ;  /* 0x40000040ff097424 */ /* 0x000fe200078e00ff */
[----:B------:R-:W-:-:S02]  /*ccb0*/  WARPGROUP.DEPBAR.LE gsb0, 0x0 ;  /* 0x00008000000079c5 */ /* 0x000fc40000010000 */
[----:B------:R-:W-:-:S07]  /*ccc0*/  WARPGROUP.ARRIVE ;  /* 0x00000000000079c5 */ /* 0x000fce0000000000 */
[----:B------:R-:W-:Y:S01]  /*ccd0*/  HGMMA.64x96x16.F32.BF16 R152, gdesc[UR4], R152, gsb0 ;  /* 0x01600000049879f0 */ /* 0x000fe20008001898 */
[----:B------:R-:W-:Y:S02]  /*cce0*/  R2UR UR6, R8 ;  /* 0x00000000080672ca */ /* 0x000fe400000e0000 */
[----:B------:R-:W-:Y:S02]  /*ccf0*/  R2UR UR7, R9 ;  /* 0x00000000090772ca */ /* 0x000fe400000e0000 */
[----:B--2---:R-:W-:Y:S02]  /*cd00*/  R2UR UR4, R2 ;  /* 0x00000000020472ca */ /* 0x004fe400000e0000 */
[----:B------:R-:W-:Y:S02]  /*cd10*/  R2UR UR5, R3 ;  /* 0x00000000030572ca */ /* 0x000fe400000e0000 */
[----:B------:R-:W2:Y:S01]  /*cd20*/  LDL.64 R2, [R1+0x18] ;  /* 0x0000180001027983 */ /* 0x000ea20000100a00 */
[----:B------:R-:W-:-:S02]  /*cd30*/  WARPGROUP.DEPBAR.LE gsb0, 0x0 ;  /* 0x00008000000079c5 */ /* 0x000fc40000010000 */
[----:B------:R-:W-:-:S08]  /*cd40*/  WARPGROUP.ARRIVE ;  /* 0x00000000000079c5 */ /* 0x000fd00000000000 */
[----:B------:R-:W-:Y:S01]  /*cd50*/  HGMMA.64x96x16.F32.BF16 R152, gdesc[UR4], R152, gsb0 ;  /* 0x01600000049879f0 */ /* 0x000fe20008001898 */
[----:B------:R-:W-:Y:S01]  /*cd60*/  VIADD R8, R6, 0x300 ;  /* 0x0000030006087836 */ /* 0x000fe20000000000 */
[----:B---3--:R-:W-:Y:S01]  /*cd70*/  R2UR UR4, R20 ;  /* 0x00000000140472ca */ /* 0x008fe200000e0000 */
[----:B------:R-:W-:Y:S01]  /*cd80*/  IMAD.MOV.U32 R9, RZ, RZ, 0x40000040 ;  /* 0x40000040ff097424 */ /* 0x000fe200078e00ff */
[----:B------:R-:W-:Y:S02]  /*cd90*/  R2UR UR5, R21 ;  /* 0x00000000150572ca */ /* 0x000fe400000e0000 */
[----:B------:R-:W3:Y:S01]  /*cda0*/  LDL.64 R20, [R1+0x10] ;  /* 0x0000100001147983 */ /* 0x000ee20000100a00 */
[----:B------:R-:W-:Y:S02]  /*cdb0*/  R2UR UR6, R8 ;  /* 0x00000000080672ca */ /* 0x000fe400000e0000 */
[----:B------:R-:W-:Y:S01]  /*cdc0*/  R2UR UR7, R9 ;  /* 0x00000000090772ca */ /* 0x000fe200000e0000 */
[----:B------:R-:W-:-:S02]  /*cdd0*/  VIADD R8, R6, 0x302 ;  /* 0x0000030206087836 */ /* 0x000fc40000000000 */
[----:B------:R-:W-:Y:S01]  /*cde0*/  IMAD.MOV.U32 R9, RZ, RZ, 0x40000040 ;  /* 0x40000040ff097424 */ /* 0x000fe200078e00ff */
[----:B------:R-:W-:Y:S02]  /*cdf0*/  WARPGROUP.DEPBAR.LE gsb0, 0x0 ;  /* 0x00008000000079c5 */ /* 0x000fe40000010000 */
[----:B------:R-:W-:-:S07]  /*ce00*/  WARPGROUP.ARRIVE ;  /* 0x00000000000079c5 */ /* 0x000fce0000000000 */
[----:B------:R-:W-:Y:S01]  /*ce10*/  HGMMA.64x96x16.F32.BF16 R152, gdesc[UR4], R152, gsb0 ;  /* 0x01600000049879f0 */ /* 0x000fe20008001898 */
[----:B----4-:R-:W-:Y:S02]  /*ce20*/  R2UR UR4, R14 ;  /* 0x000000000e0472ca */ /* 0x010fe400000e0000 */
        /* <DEDUP_REMOVED lines=12> */
[----:B------:R-:W-:Y:S01]  /*cef0*/  R2UR UR5, R3 ;  /* 0x00000000030572ca */ /* 0x000fe200000e0000 */
[----:B------:R-:W-:Y:S02]  /*cf00*/  WARPGROUP.DEPBAR.LE gsb0, 0x0 ;  /* 0x00008000000079c5 */ /* 0x000fe40000010000 */
[----:B------:R-:W-:Y:S01]  /*cf10*/  WARPGROUP.ARRIVE ;  /* 0x00000000000079c5 */ /* 0x000fe20000000000 */
[----:B------:R-:W-:Y:S01]  /*cf20*/  VIADD R8, R6, 0x306 ;  /* 0x0000030606087836 */ /* 0x000fe20000000000 */
[----:B------:R0:W5:Y:S08]  /*cf30*/  LDL.LU.64 R2, [R1+0x198] ;  /* 0x0001980001027983 */ /* 0x0001700000300a00 */
[----:B------:R-:W-:Y:S01]  /*cf40*/  HGMMA.64x96x16.F32.BF16 R152, gdesc[UR4], R152, gsb0 ;  /* 0x01600000049879f0 */ /* 0x000fe20008001898 */
[----:B------:R-:W-:Y:S01]  /*cf50*/  IMAD.MOV.U32 R9, RZ, RZ, 0x40000040 ;  /* 0x40000040ff097424 */ /* 0x000fe200078e00ff */
[----:B------:R-:W-:-:S02]  /*cf60*/  R2UR UR6, R8 ;  /* 0x00000000080672ca */ /* 0x000fc400000e0000 */
[----:B---3--:R-:W-:Y:S02]  /*cf70*/  R2UR UR4, R20 ;  /* 0x00000000140472ca */ /* 0x008fe400000e0000 */
[----:B------:R-:W-:Y:S02]  /*cf80*/  R2UR UR7, R9 ;  /* 0x00000000090772ca */ /* 0x000fe400000e0000 */
        /* <DEDUP_REMOVED lines=8> */
[----:B----4-:R-:W-:Y:S02]  /*d010*/  R2UR UR4, R14 ;  /* 0x000000000e0472ca */ /* 0x010fe400000e0000 */
        /* <DEDUP_REMOVED lines=16> */
[----:B------:R-:W-:Y:S01]  /*d120*/  R2UR UR7, R9 ;  /* 0x00000000090772ca */ /* 0x000fe200000e0000 */
[----:B------:R-:W-:Y:S01]  /*d130*/  UMOV UR4, UR56 ;  /* 0x0000003800047c82 */ /* 0x000fe20008000000 */
[----:B------:R-:W-:Y:S01]  /*d140*/  UMOV UR5, UR57 ;  /* 0x0000003900057c82 */ /* 0x000fe20008000000 */
[----:B------:R-:W-:Y:S02]  /*d150*/  VIADD R8, R6, 0x606 ;  /* 0x0000060606087836 */ /* 0x000fe40000000000 */
[----:B------:R-:W-:Y:S01]  /*d160*/  IMAD.MOV.U32 R9, RZ, RZ, 0x40000040 ;  /* 0x40000040ff097424 */ /* 0x000fe200078e00ff */
[----:B------:R-:W-:Y:S02]  /*d170*/  WARPGROUP.DEPBAR.LE gsb0, 0x0 ;  /* 0x00008000000079c5 */ /* 0x000fe40000010000 */
[----:B------:R-:W-:-:S06]  /*d180*/  WARPGROUP.ARRIVE ;  /* 0x00000000000079c5 */ /* 0x000fcc0000000000 */
        /* <DEDUP_REMOVED lines=32> */
[----:B------:R-:W-:Y:S01]  /*d390*/  VIADD R6, R6, 0x906 ;  /* 0x0000090606067836 */ /* 0x000fe20000000000 */
[----:B------:R-:W-:Y:S01]  /*d3a0*/  MOV R7, 0x40000040 ;  /* 0x4000004000077802 */ /* 0x000fe20000000f00 */
[----:B------:R-:W-:Y:S02]  /*d3b0*/  WARPGROUP.DEPBAR.LE gsb0, 0x0 ;  /* 0x00008000000079c5 */ /* 0x000fe40000010000 */
[----:B------:R-:W-:-:S06]  /*d3c0*/  WARPGROUP.ARRIVE ;  /* 0x00000000000079c5 */ /* 0x000fcc0000000000 */
[----:B------:R-:W-:Y:S01]  /*d3d0*/  HGMMA.64x96x16.F32.BF16 R152, gdesc[UR4], R152, gsb0 ;  /* 0x01600000049879f0 */ /* 0x000fe20008001898 */
[----:B------:R-:W-:Y:S02]  /*d3e0*/  R2UR UR6, R6 ;  /* 0x00000000060672ca */ /* 0x000fe400000e0000 */
[----:B------:R-:W-:Y:S01]  /*d3f0*/  R2UR UR7, R7 ;  /* 0x00000000070772ca */ /* 0x000fe200000e0000 */
[----:B------:R-:W-:Y:S01]  /*d400*/  UMOV UR4, UR36 ;  /* 0x0000002400047c82 */ /* 0x000fe20008000000 */
[----:B------:R-:W-:Y:S01]  /*d410*/  UMOV UR5, UR37 ;  /* 0x0000002500057c82 */ /* 0x000fe20008000000 */
[----:B------:R-:W1:Y:S01]  /*d420*/  S2R R14, SR_TID.X ;  /* 0x00000000000e7919 */ /* 0x000e620000002100 */
[----:B------:R-:W-:Y:S02]  /*d430*/  WARPGROUP.DEPBAR.LE gsb0, 0x0 ;  /* 0x00008000000079c5 */ /* 0x000fe40000010000 */
[----:B------:R-:W-:-:S07]  /*d440*/  WARPGROUP.ARRIVE ;  /* 0x00000000000079c5 */ /* 0x000fce0000000000 */
[----:B------:R-:W-:Y:S01]  /*d450*/  HGMMA.64x96x16.F32.BF16 R152, gdesc[UR4], R152, gsb0 ;  /* 0x01600000049879f0 */ /* 0x000fe20008001898 */
[----:B-1----:R-:W-:-:S04]  /*d460*/  SHF.R.U32.HI R14, RZ, 0x7, R14 ;  /* 0x00000007ff0e7819 */ /* 0x002fc8000001160e */
[----:B------:R-:W-:Y:S01]  /*d470*/  IADD3 R6, -R14, 0xb, RZ ;  /* 0x0000000b0e067810 */ /* 0x000fe20007ffe1ff */
[----:B------:R-:W-:-:S04]  /*d480*/  WARPGROUP.DEPBAR.LE gsb0, 0x0 ;  /* 0x00008000000079c5 */ /* 0x000fc80000010000 */
[----:B------:R0:W-:Y:S06]  /*d490*/  BAR.ARV R6, 0x100 ;  /* 0x000400060000751d */ /* 0x0001ec0000002000 */
[----:B------:R-:W-:Y:S05]  /*d4a0*/  @!P0 BRA `(.L_x_10574) ;  /* 0x0000000000048947 */ /* 0x000fea0003800000 */
[----:B------:R-:W-:Y:S01]  /*d4b0*/  BPT.TRAP 0x1 ;  /* 0x000000040000795c */ /* 0x000fe20000300000 */
.L_x_10574:
        /* <DEDUP_REMOVED lines=42> */
[----:B------:R-:W-:-:S04]  /*d760*/  FMUL.FTZ R196, R187, UR38 ;  /* 0x00000026bbc47c20 */ /* 0x000fc80008410000 */
        /* <DEDUP_REMOVED lines=52> */
[----:B-1----:R-:W-:-:S02]  /*dab0*/  FMNMX.FTZ R8, R8, R7, !PT ;  /* 0x0000000708087209 */ /* 0x002fc40007810000 */
[----:B------:R-:W1:Y:S03]  /*dac0*/  LDC R7, c[0x0][0xa80] ;  /* 0x0002a000ff077b82 */ /* 0x000e660000000800 */
[C---:B------:R-:W-:Y:S02]  /*dad0*/  FADD.FTZ R189, -R8.reuse, R5 ;  /* 0x0000000508bd7221 */ /* 0x040fe40000010100 */
[----:B------:R-:W-:Y:S08]  /*dae0*/  MUFU.TANH R196, R196 ;  /* 0x000000c400c47308 */ /* 0x000ff00000002400 */
[----:B------:R2:W-:Y:S01]  /*daf0*/  MUFU.TANH R5, R170 ;  /* 0x000000aa00057308 */ /* 0x0005e20000002400 */
[-C--:B-1----:R-:W-:Y:S01]  /*db00*/  FMUL.FTZ R154, R8, R7.reuse ;  /* 0x00000007089a7220 */ /* 0x082fe20000410000 */
[----:B------:R-:W-:-:S03]  /*db10*/  FMUL.FTZ R189, R189, R7 ;  /* 0x00000007bdbd7220 */ /* 0x000fc60000410000 */
[-CC-:B------:R-:W-:Y:S01]  /*db20*/  FFMA.FTZ R166, R9, R7.reuse, -R154.reuse ;  /* 0x0000000709a67223 */ /* 0x180fe2000001089a */
[-CC-:B--2---:R-:W-:Y:S01]  /*db30*/  FFMA.FTZ R170, R14, R7.reuse, -R154.reuse ;  /* 0x000000070eaa7223 */ /* 0x184fe2000001089a */
        /* <DEDUP_REMOVED lines=24> */
[----:B------:R-:W-:Y:S01]  /*dcc0*/  FFMA.FTZ R188, R188, R7, -R154 ;  /* 0x00000007bcbc7223 */ /* 0x000fe2000001089a */
[----:B-1----:R-:W-:Y:S01]  /*dcd0*/  FMUL.FTZ R166, R171, UR38 ;  /* 0x00000026aba67c20 */ /* 0x002fe20008410000 */
[----:B------:R1:W4:Y:S01]  /*dce0*/  MUFU.EX2 R154, R167 ;  /* 0x000000a7009a7308 */ /* 0x0003220000000800 */
[----:B--2---:R-:W-:Y:S01]  /*dcf0*/  FFMA.FTZ R13, R157, R13, R152 ;  /* 0x0000000d9d0d7223 */ /* 0x004fe20000010098 */
[----:B------:R-:W-:Y:S01]  /*dd00*/  FMUL.FTZ R153, R174, UR38 ;  /* 0x00000026ae997c20 */ /* 0x000fe20008410000 */
[----:B------:R-:W-:Y:S01]  /*dd10*/  FMUL.FTZ R171, R182, UR38 ;  /* 0x00000026b6ab7c20 */ /* 0x000fe20008410000 */
[----:B------:R-:W-:Y:S01]  /*dd20*/  FMUL.FTZ R189, R183, UR38 ;  /* 0x00000026b7bd7c20 */ /* 0x000fe20008410000 */
[----:B------:R-:W-:Y:S01]  /*dd30*/  FMUL.FTZ R174, R186, UR38 ;  /* 0x00000026baae7c20 */ /* 0x000fe20008410000 */
[----:B------:R-:W-:Y:S01]  /*dd40*/  FMUL.FTZ R183, R190, UR38 ;  /* 0x00000026beb77c20 */ /* 0x000fe20008410000 */
[----:B------:R-:W-:Y:S01]  /*dd50*/  FMUL.FTZ R186, R191, UR38 ;  /* 0x00000026bfba7c20 */ /* 0x000fe20008410000 */
[----:B------:R-:W2:Y:S01]  /*dd60*/  MUFU.EX2 R20, R20 ;  /* 0x0000001400147308 */ /* 0x000ea20000000800 */
[C---:B---3--:R-:W-:Y:S01]  /*dd70*/  FADD.FTZ R13, R170.reuse, R13 ;  /* 0x0000000daa0d7221 */ /* 0x048fe20000010000 */
[----:B-1----:R-:W-:Y:S01]  /*dd80*/  FMUL.FTZ R167, R175, UR38 ;  /* 0x00000026afa77c20 */ /* 0x002fe20008410000 */
[----:B------:R-:W-:Y:S01]  /*dd90*/  F2FP.BF16.F32.PACK_AB R152, R170, R152 ;  /* 0x00000098aa98723e */ /* 0x000fe200000010ff */
[----:B------:R-:W-:Y:S01]  /*dda0*/  FMUL.FTZ R170, R178, UR38 ;  /* 0x00000026b2aa7c20 */ /* 0x000fe20008410000 */
[----:B------:R-:W-:Y:S01]  /*ddb0*/  FMUL.FTZ R178, R194, UR38 ;  /* 0x00000026c2b27c20 */ /* 0x000fe20008410000 */
[----:B------:R-:W-:Y:S01]  /*ddc0*/  FMUL.FTZ R175, R195, UR38 ;  /* 0x00000026c3af7c20 */ /* 0x000fe20008410000 */
[----:B------:R-:W-:Y:S01]  /*ddd0*/  FMUL.FTZ R194, R198, UR38 ;  /* 0x00000026c6c27c20 */ /* 0x000fe20008410000 */
[----:B------:R-:W1:Y:S01]  /*dde0*/  MUFU.TANH R166, R166 ;  /* 0x000000a600a67308 */ /* 0x000e620000002400 */
[----:B----4-:R-:W-:Y:S01]  /*ddf0*/  FADD.FTZ R13, R154, R13 ;  /* 0x0000000d9a0d7221 */ /* 0x010fe20000010000 */
[----:B------:R-:W-:Y:S01]  /*de00*/  FMUL.FTZ R195, R199, UR38 ;  /* 0x00000026c7c37c20 */ /* 0x000fe20008410000 */
[-C--:B------:R-:W-:Y:S01]  /*de10*/  FMUL.FTZ R24, R24, R157.reuse ;  /* 0x0000009d18187220 */ /* 0x080fe20000410000 */
[-C--:B------:R-:W-:Y:S01]  /*de20*/  FMUL.FTZ R25, R25, R157.reuse ;  /* 0x0000009d19197220 */ /* 0x080fe20000410000 */
[-C--:B------:R-:W-:Y:S01]  /*de30*/  FMUL.FTZ R28, R28, R157.reuse ;  /* 0x0000009d1c1c7220 */ /* 0x080fe20000410000 */
[-C--:B------:R-:W-:Y:S01]  /*de40*/  FMUL.FTZ R29, R29, R157.reuse ;  /* 0x0000009d1d1d7220 */ /* 0x080fe20000410000 */
[-C--:B------:R-:W-:Y:S01]  /*de50*/  FMUL.FTZ R32, R32, R157.reuse ;  /* 0x0000009d20207220 */ /* 0x080fe20000410000 */
[----:B------:R-:W3:Y:S01]  /*de60*/  MUFU.TANH R153, R153 ;  /* 0x0000009900997308 */ /* 0x000ee20000002400 */
[C---:B--2---:R-:W-:Y:S01]  /*de70*/  FADD.FTZ R13, R20.reuse, R13 ;  /* 0x0000000d140d7221 */ /* 0x044fe20000010000 */
[----:B------:R-:W-:Y:S01]  /*de80*/  F2FP.BF16.F32.PACK_AB R154, R20, R154 ;  /* 0x0000009a149a723e */ /* 0x000fe200000010ff */
[-C--:B------:R-:W-:Y:S01]  /*de90*/  FMUL.FTZ R33, R33, R157.reuse ;  /* 0x0000009d21217220 */ /* 0x080fe20000410000 */
        /* <DEDUP_REMOVED lines=36> */
[----:B-1----:R-:W-:Y:S01]  /*e0e0*/  FMNMX.FTZ R20, R166, R20, !PT ;  /* 0x00000014a6147209 */ /* 0x002fe20007810000 */
[----:B------:R-:W1:Y:S01]  /*e0f0*/  MUFU.TANH R174, R174 ;  /* 0x000000ae00ae7308 */ /* 0x000e620000002400 */
[-C--:B------:R-:W-:Y:S01]  /*e100*/  FMUL.FTZ R81, R81, R157.reuse ;  /* 0x0000009d51517220 */ /* 0x080fe20000410000 */
[-C--:B------:R-:W-:Y:S01]  /*e110*/  FMUL.FTZ R84, R84, R157.reuse ;  /* 0x0000009d54547220 */ /* 0x080fe20000410000 */
[----:B---3--:R-:W-:Y:S01]  /*e120*/  FMNMX.FTZ R20, R153, R20, !PT ;  /* 0x0000001499147209 */ /* 0x008fe20007810000 */
[-C--:B------:R-:W-:Y:S01]  /*e130*/  FMUL.FTZ R85, R85, R157.reuse ;  /* 0x0000009d55557220 */ /* 0x080fe20000410000 */
[-C--:B------:R-:W-:Y:S01]  /*e140*/  FMUL.FTZ R88, R88, R157.reuse ;  /* 0x0000009d58587220 */ /* 0x080fe20000410000 */
[-C--:B------:R-:W-:Y:S01]  /*e150*/  FMUL.FTZ R89, R89, R157.reuse ;  /* 0x0000009d59597220 */ /* 0x080fe20000410000 */
[----:B--2---:R-:W-:Y:S01]  /*e160*/  FMNMX.FTZ R20, R167, R20, !PT ;  /* 0x00000014a7147209 */ /* 0x004fe20007810000 */
[----:B------:R-:W2:Y:S01]  /*e170*/  MUFU.TANH R183, R183 ;  /* 0x000000b700b77308 */ /* 0x000ea20000002400 */
[-C--:B------:R-:W-:Y:S01]  /*e180*/  FMUL.FTZ R92, R92, R157.reuse ;  /* 0x0000009d5c5c7220 */ /* 0x080fe20000410000 */
[-C--:B------:R-:W-:Y:S01]  /*e190*/  FMUL.FTZ R93, R93, R157.reuse ;  /* 0x0000009d5d5d7220 */ /* 0x080fe20000410000 */
[----:B----4-:R-:W-:Y:S01]  /*e1a0*/  FMNMX.FTZ R20, R170, R20, !PT ;  /* 0x00000014aa147209 */ /* 0x010fe20007810000 */
[-C--:B------:R-:W-:Y:S01]  /*e1b0*/  FMUL.FTZ R96, R96, R157.reuse ;  /* 0x0000009d60607220 */ /* 0x080fe20000410000 */
[-C--:B------:R-:W-:Y:S01]  /*e1c0*/  FMUL.FTZ R97, R97, R157.reuse ;  /* 0x0000009d61617220 */ /* 0x080fe20000410000 */
[-C--:B------:R-:W-:Y:S01]  /*e1d0*/  FMUL.FTZ R100, R100, R157.reuse ;  /* 0x0000009d64647220 */ /* 0x080fe20000410000 */
[----:B------:R-:W-:Y:S01]  /*e1e0*/  FMNMX.FTZ R20, R179, R20, !PT ;  /* 0x00000014b3147209 */ /* 0x000fe20007810000 */
[----:B------:R-:W3:Y:S01]  /*e1f0*/  MUFU.TANH R186, R186 ;  /* 0x000000ba00ba7308 */ /* 0x000ee20000002400 */
[-C--:B------:R-:W-:Y:S01]  /*e200*/  FMUL.FTZ R101, R101, R157.reuse ;  /* 0x0000009d65657220 */ /* 0x080fe20000410000 */
[-C--:B------:R-:W-:Y:S01]  /*e210*/  FMUL.FTZ R104, R104, R157.reuse ;  /* 0x0000009d68687220 */ /* 0x080fe20000410000 */
[----:B0-----:R-:W-:Y:S01]  /*e220*/  FMNMX.FTZ R20, R171, R20, !PT ;  /* 0x00000014ab147209 */ /* 0x001fe20007810000 */
[-C--:B------:R-:W-:Y:S01]  /*e230*/  FMUL.FTZ R105, R105, R157.reuse ;  /* 0x0000009d69697220 */ /* 0x080fe20000410000 */
[-C--:B------:R-:W-:Y:S01]  /*e240*/  FMUL.FTZ R108, R108, R157.reuse ;  /* 0x0000009d6c6c7220 */ /* 0x080fe20000410000 */
[-C--:B------:R-:W-:Y:S01]  /*e250*/  FMUL.FTZ R109, R109, R157.reuse ;  /* 0x0000009d6d6d7220 */ /* 0x080fe20000410000 */
[----:B------:R-:W-:Y:S01]  /*e260*/  FMNMX.FTZ R20, R189, R20, !PT ;  /* 0x00000014bd147209 */ /* 0x000fe20007810000 */
[----:B------:R-:W0:Y:S01]  /*e270*/  MUFU.TANH R178, R178 ;  /* 0x000000b200b27308 */ /* 0x000e220000002400 */
[-C--:B------:R-:W-:Y:S01]  /*e280*/  FMUL.FTZ R112, R112, R157.reuse ;  /* 0x0000009d70707220 */ /* 0x080fe20000410000 */
[-C--:B------:R-:W-:Y:S01]  /*e290*/  FMUL.FTZ R113, R113, R157.reuse ;  /* 0x0000009d71717220 */ /* 0x080fe20000410000 */
[----:B-1----:R-:W-:Y:S01]  /*e2a0*/  FMNMX.FTZ R20, R174, R20, !PT ;  /* 0x00000014ae147209 */ /* 0x002fe20007810000 */
[-C--:B------:R-:W-:Y:S01]  /*e2b0*/  FMUL.FTZ R116, R116, R157.reuse ;  /* 0x0000009d74747220 */ /* 0x080fe20000410000 */
[-C--:B------:R-:W-:Y:S01]  /*e2c0*/  FMUL.FTZ R117, R117, R157.reuse ;  /* 0x0000009d75757220 */ /* 0x080fe20000410000 */
[-C--:B------:R-:W-:Y:S01]  /*e2d0*/  FMUL.FTZ R120, R120, R157.reuse ;  /* 0x0000009d78787220 */ /* 0x080fe20000410000 */
[----:B------:R-:W-:Y:S01]  /*e2e0*/  FMNMX.FTZ R20, R196, R20, !PT ;  /* 0x00000014c4147209 */ /* 0x000fe20007810000 */
[----:B------:R-:W1:Y:S01]  /*e2f0*/  MUFU.TANH R175, R175 ;  /* 0x000000af00af7308 */ /* 0x000e620000002400 */
        /* <DEDUP_REMOVED lines=20> */
[----:B------:R-:W-:-:S03]  /*e440*/  FMUL.FTZ R149, R149, R157 ;  /* 0x0000009d95957220 */ /* 0x000fc60000410000 */
[----:B------:R-:W-:Y:S01]  /*e450*/  MUFU.EX2 R157, R156 ;  /* 0x0000009c009d7308 */ /* 0x000fe20000000800 */
[----:B--2---:R-:W-:-:S07]  /*e460*/  FMNMX.FTZ R20, R194, R20, !PT ;  /* 0x00000014c2147209 */ /* 0x004fce0007810000 */
        /* <DEDUP_REMOVED lines=13> */
[CC--:B------:R-:W-:Y:S01]  /*e540*/  FMUL.FTZ R198, R20.reuse, R7.reuse ;  /* 0x0000000714c67220 */ /* 0x0c0fe20000410000 */
[----:B------:R-:W-:Y:S01]  /*e550*/  FADD.FTZ R199, -R20, R4 ;  /* 0x0000000414c77221 */ /* 0x000fe20000010100 */
[----:B------:R-:W-:Y:S02]  /*e560*/  MUFU.EX2 R180, R180 ;  /* 0x000000b400b47308 */ /* 0x000fe40000000800 */
[-CC-:B------:R-:W-:Y:S01]  /*e570*/  FFMA.FTZ R190, R166, R7.reuse, -R198.reuse ;  /* 0x00000007a6be7223 */ /* 0x180fe200000108c6 */
[-CC-:B------:R-:W-:Y:S01]  /*e580*/  FFMA.FTZ R166, R170, R7.reuse, -R198.reuse ;  /* 0x00000007aaa67223 */ /* 0x180fe200000108c6 */
[-CC-:B------:R-:W-:Y:S01]  /*e590*/  FFMA.FTZ R187, R171, R7.reuse, -R198.reuse ;  /* 0x00000007abbb7223 */ /* 0x180fe200000108c6 */
[-CC-:B------:R-:W-:Y:S01]  /*e5a0*/  FFMA.FTZ R170, R174, R7.reuse, -R198.reuse ;  /* 0x00000007aeaa7223 */ /* 0x180fe200000108c6 */
[-CC-:B------:R-:W-:Y:S01]  /*e5b0*/  FFMA.FTZ R171, R196, R7.reuse, -R198.reuse ;  /* 0x00000007c4ab7223 */ /* 0x180fe200000108c6 */
[-CC-:B------:R-:W-:Y:S01]  /*e5c0*/  FFMA.FTZ R174, R178, R7.reuse, -R198.reuse ;  /* 0x00000007b2ae7223 */ /* 0x180fe200000108c6 */
[----:B------:R-:W0:Y:S01]  /*e5d0*/  S2R R196, SR_CgaCtaId ;  /* 0x0000000000c47919 */ /* 0x000e220000008800 */
[-CC-:B------:R-:W-:Y:S01]  /*e5e0*/  FFMA.FTZ R178, R194, R7.reuse, -R198.reuse ;  /* 0x00000007c2b27223 */ /* 0x180fe200000108c6 */
[-CC-:B------:R-:W-:Y:S01]  /*e5f0*/  FFMA.FTZ R182, R192, R7.reuse, -R198.reuse ;  /* 0x00000007c0b67223 */ /* 0x180fe200000108c6 */
[-CC-:B------:R-:W-:Y:S01]  /*e600*/  FFMA.FTZ R192, R163, R7.reuse, -R198.reuse ;  /* 0x00000007a3c07223 */ /* 0x180fe200000108c6 */
[----:B------:R-:W1:Y:S01]  /*e610*/  S2R R194, SR_TID.X ;  /* 0x0000000000c27919 */ /* 0x000e620000002100 */
[----:B------:R-:W-:Y:S01]  /*e620*/  FFMA.FTZ R163, R5, R7, -R198 ;  /* 0x0000000705a37223 */ /* 0x000fe200000108c6 */
[----:B------:R-:W-:-:S02]  /*e630*/  IMAD.MOV.U32 R5, RZ, RZ, 0x40000040 ;  /* 0x40000040ff057424 */ /* 0x000fc400078e00ff */
[-C--:B------:R-:W-:Y:S01]  /*e640*/  FMUL.FTZ R199, R199, R7.reuse ;  /* 0x00000007c7c77220 */ /* 0x080fe20000410000 */
[-CC-:B------:R-:W-:Y:S01]  /*e650*/  FFMA.FTZ R4, R193, R7.reuse, -R198.reuse ;  /* 0x00000007c1047223 */ /* 0x180fe200000108c6 */
[-CC-:B------:R-:W-:Y:S01]  /*e660*/  FFMA.FTZ R197, R197, R7.reuse, -R198.reuse ;  /* 0x00000007c5c57223 */ /* 0x180fe200000108c6 */
[-CC-:B------:R-:W-:Y:S01]  /*e670*/  FFMA.FTZ R155, R155, R7.reuse, -R198.reuse ;  /* 0x000000079b9b7223 */ /* 0x180fe200000108c6 */
[----:B------:R-:W-:Y:S01]  /*e680*/  R2UR UR7, R5 ;  /* 0x00000000050772ca */ /* 0x000fe200000e0000 */
[----:B------:R-:W-:Y:S01]  /*e690*/  VIADD R5, R0, 0x32440 ;  /* 0x0003244000057836 */ /* 0x000fe20000000000 */
        /* <DEDUP_REMOVED lines=16> */
[----:B0-----:R-:W-:Y:S01]  /*e7a0*/  PRMT R5, R196, 0x654, R5 ;  /* 0x00000654c4057816 */ /* 0x001fe20000000005 */
[-C--:B------:R-:W-:Y:S01]  /*e7b0*/  FMUL.FTZ R30, R30, R199.reuse ;  /* 0x000000c71e1e7220 */ /* 0x080fe20000410000 */
[-C--:B------:R-:W-:Y:S01]  /*e7c0*/  FMUL.FTZ R31, R31, R199.reuse ;  /* 0x000000c71f1f7220 */ /* 0x080fe20000410000 */
[-C--:B------:R-:W-:Y:S01]  /*e7d0*/  FMUL.FTZ R34, R34, R199.reuse ;  /* 0x000000c722227220 */ /* 0x080fe20000410000 */
[----:B-1----:R-:W-:Y:S01]  /*e7e0*/  SHF.R.U32.HI R194, RZ, 0x7, R194 ;  /* 0x00000007ffc27819 */ /* 0x002fe200000116c2 */
[----:B------:R0:W-:Y:S01]  /*e7f0*/  SYNCS.ARRIVE.TRANS64.RED.A1T0 RZ, [R5+URZ], RZ ;  /* 0x000000ff05ff79a7 */ /* 0x0001e2000810043f */
[----:B------:R-:W-:Y:S01]  /*e800*/  MUFU.EX2 R182, R182 ;  /* 0x000000b600b67308 */ /* 0x000fe20000000800 */
[----:B---3--:R-:W-:Y:S01]  /*e810*/  FFMA.FTZ R12, R199, R12, R4 ;  /* 0x0000000cc70c7223 */ /* 0x008fe20000010004 */
[-C--:B------:R-:W-:Y:S01]  /*e820*/  FMUL.FTZ R35, R35, R199.reuse ;  /* 0x000000c723237220 */ /* 0x080fe20000410000 */
[-C--:B------:R-:W-:Y:S01]  /*e830*/  FMUL.FTZ R38, R38, R199.reuse ;  /* 0x000000c726267220 */ /* 0x080fe20000410000 */
[-C--:B------:R-:W-:Y:S01]  /*e840*/  FMUL.FTZ R39, R39, R199.reuse ;  /* 0x000000c727277220 */ /* 0x080fe20000410000 */
[-C--:B------:R-:W-:Y:S01]  /*e850*/  FMUL.FTZ R42, R42, R199.reuse ;  /* 0x000000c72a2a7220 */ /* 0x080fe20000410000 */
[-C--:B------:R-:W-:Y:S01]  /*e860*/  FMUL.FTZ R43, R43, R199.reuse ;  /* 0x000000c72b2b7220 */ /* 0x080fe20000410000 */
[----:B------:R-:W-:Y:S01]  /*e870*/  FMUL.FTZ R46, R46, R199 ;  /* 0x000000c72e2e7220 */ /* 0x000fe20000410000 */
[----:B0-----:R0:W1:Y:S01]  /*e880*/  MUFU.EX2 R5, R155 ;  /* 0x0000009b00057308 */ /* 0x0010620000000800 */
[C---:B----4-:R-:W-:Y:S01]  /*e890*/  FADD.FTZ R12, R153.reuse, R12 ;  /* 0x0000000c990c7221 */ /* 0x050fe20000010000 */
[----:B------:R-:W-:Y:S01]  /*e8a0*/  F2FP.BF16.F32.PACK_AB R153, R153, R4 ;  /* 0x000000049999723e */ /* 0x000fe200000010ff */
[----:B------:R-:W-:-:S02]  /*e8b0*/  IMAD R4, R202, 0xc00, R227 ;  /* 0x00000c00ca047824 */ /* 0x000fc400078e02e3 */
[-C--:B------:R-:W-:Y:S01]  /*e8c0*/  FMUL.FTZ R47, R47, R199.reuse ;  /* 0x000000c72f2f7220 */ /* 0x080fe20000410000 */
[-C--:B------:R-:W-:Y:S01]  /*e8d0*/  FMUL.FTZ R50, R50, R199.reuse ;  /* 0x000000c732327220 */ /* 0x080fe20000410000 */
[-C--:B------:R-:W-:Y:S01]  /*e8e0*/  FMUL.FTZ R51, R51, R199.reuse ;  /* 0x000000c733337220 */ /* 0x080fe20000410000 */
[-C--:B------:R-:W-:Y:S01]  /*e8f0*/  FMUL.FTZ R54, R54, R199.reuse ;  /* 0x000000c736367220 */ /* 0x080fe20000410000 */
[----:B------:R-:W-:Y:S01]  /*e900*/  R2UR UR6, R4 ;  /* 0x00000000040672ca */ /* 0x000fe200000e0000 */
[----:B0-----:R-:W-:Y:S02]  /*e910*/  VIADD R155, R194, 0x8 ;  /* 0x00000008c29b7836 */ /* 0x001fe40000000000 */
[-C--:B------:R-:W-:Y:S01]  /*e920*/  FMUL.FTZ R55, R55, R199.reuse ;  /* 0x000000c737377220 */ /* 0x080fe20000410000 */
[-C--:B------:R-:W-:Y:S01]  /*e930*/  FMUL.FTZ R58, R58, R199.reuse ;  /* 0x000000c73a3a7220 */ /* 0x080fe20000410000 */
[-C--:B------:R-:W-:Y:S01]  /*e940*/  FMUL.FTZ R59, R59, R199.reuse ;  /* 0x000000c73b3b7220 */ /* 0x080fe20000410000 */
[-C--:B------:R-:W-:Y:S01]  /*e950*/  FMUL.FTZ R62, R62, R199.reuse ;  /* 0x000000c73e3e7220 */ /* 0x080fe20000410000 */
        /* <DEDUP_REMOVED lines=46> */
[----:B-1----:R-:W-:Y:S01]  /*ec40*/  F2FP.BF16.F32.PACK_AB R155, R5, R182 ;  /* 0x000000b6059b723e */ /* 0x002fe200000010ff */
[----:B------:R-:W-:Y:S01]  /*ec50*/  MUFU.EX2 R193, R193 ;  /* 0x000000c100c17308 */ /* 0x000fe20000000800 */
[----:B------:R-:W-:-:S03]  /*ec60*/  FADD.FTZ R12, R182, R12 ;  /* 0x0000000cb60c7221 */ /* 0x000fc60000010000 */
[----:B------:R-:W-:Y:S01]  /*ec70*/  WARPGROUP.ARRIVE ;  /* 0x00000000000079c5 */ /* 0x000fe20000000000 */
[----:B------:R-:W-:-:S03]  /*ec80*/  FADD.FTZ R12, R5, R12 ;  /* 0x0000000c050c7221 */ /* 0x000fc60000010000 */
[----:B------:R-:W-:Y:S02]  /*ec90*/  MUFU.EX2 R192, R192 ;  /* 0x000000c000c07308 */ /* 0x000fe40000000800 */
[----:B------:R-:W-:Y:S06]  /*eca0*/  HGMMA.64x256x16.F32.BF16 R24, R152, gdesc[UR4].tnspB, R24, gsb0 ;  /* 0x43e0000498187df0 */ /* 0x000fec0008001818 */
[----:B------:R-:W-:Y:S08]  /*ecb0*/  MUFU.EX2 R190, R190 ;  /* 0x000000be00be7308 */ /* 0x000ff00000000800 */
        /* <DEDUP_REMOVED lines=9> */
[----:B------:R-:W-:Y:S01]  /*ed50*/  MUFU.EX2 R179, R179 ;  /* 0x000000b300b37308 */ /* 0x000fe20000000800 */
[----:B------:R-:W-:-:S07]  /*ed60*/  WARPGROUP.DEPBAR.LE gsb0, 0x0 ;  /* 0x00008000000079c5 */ /* 0x000fce0000010000 */
[----:B------:R-:W0:Y:S08]  /*ed70*/  MUFU.EX2 R153, R21 ;  /* 0x0000001500997308 */ /* 0x000e300000000800 */
[----:B------:R1:W2:Y:S08]  /*ed80*/  MUFU.EX2 R155, R14 ;  /* 0x0000000e009b7308 */ /* 0x0002b00000000800 */
[----:B------:R3:W4:Y:S01]  /*ed90*/  MUFU.EX2 R154, R15 ;  /* 0x0000000f009a7308 */ /* 0x0007220000000800 */
[----:B0-----:R-:W-:Y:S01]  /*eda0*/  FADD.FTZ R13, R153, R13 ;  /* 0x0000000d990d7221 */ /* 0x001fe20000010000 */
[----:B-1----:R-:W-:-:S05]  /*edb0*/  VIADD R14, R4, 0x80 ;  /* 0x00000080040e7836 */ /* 0x002fca0000000000 */
[----:B------:R-:W-:Y:S01]  /*edc0*/  R2UR UR6, R14 ;  /* 0x000000000e0672ca */ /* 0x000fe200000e0000 */
[----:B------:R0:W1:Y:S01]  /*edd0*/  MUFU.EX2 R21, R158 ;  /* 0x0000009e00157308 */ /* 0x0000620000000800 */
[C---:B--2---:R-:W-:Y:S01]  /*ede0*/  FADD.FTZ R13, R155.reuse, R13 ;  /* 0x0000000d9b0d7221 */ /* 0x044fe20000010000 */
[----:B---3--:R-:W-:Y:S01]  /*edf0*/  IMAD.MOV.U32 R15, RZ, RZ, 0x40000040 ;  /* 0x40000040ff0f7424 */ /* 0x008fe200078e00ff */
[----:B------:R-:W-:Y:S01]  /*ee00*/  F2FP.BF16.F32.PACK_AB R156, R155, R153 ;  /* 0x000000999b9c723e */ /* 0x000fe200000010ff */
[----:B------:R-:W-:-:S03]  /*ee10*/  VIADD R14, R4, 0x100 ;  /* 0x00000100040e7836 */ /* 0x000fc60000000000 */
[----:B------:R-:W-:Y:S01]  /*ee20*/  R2UR UR7, R15 ;  /* 0x000000000f0772ca */ /* 0x000fe200000e0000 */
[----:B------:R2:W3:Y:S01]  /*ee30*/  MUFU.EX2 R152, R159 ;  /* 0x0000009f00987308 */ /* 0x0004e20000000800 */
[----:B----4-:R-:W-:Y:S01]  /*ee40*/  FADD.FTZ R13, R154, R13 ;  /* 0x0000000d9a0d7221 */ /* 0x010fe20000010000 */
[C---:B0-----:R-:W-:Y:S01]  /*ee50*/  F2FP.BF16.F32.PACK_AB R158, R157.reuse, R154 ;  /* 0x0000009a9d9e723e */ /* 0x041fe200000010ff */
[----:B------:R-:W-:Y:S02]  /*ee60*/  IMAD.MOV.U32 R15, RZ, RZ, 0x40000040 ;  /* 0x40000040ff0f7424 */ /* 0x000fe400078e00ff */
[----:B------:R-:W-:-:S03]  /*ee70*/  FADD.FTZ R13, R157, R13 ;  /* 0x0000000d9d0d7221 */ /* 0x000fc60000010000 */
[----:B------:R-:W0:Y:S01]  /*ee80*/  MUFU.EX2 R154, R9 ;  /* 0x00000009009a7308 */ /* 0x000e220000000800 */
[----:B--2---:R-:W-:Y:S01]  /*ee90*/  F2FP.BF16.F32.PACK_AB R159, R192, R193 ;  /* 0x000000c1c09f723e */ /* 0x004fe200000010ff */
[----:B-1----:R-:W-:-:S06]  /*eea0*/  FADD.FTZ R12, R21, R12 ;  /* 0x0000000c150c7221 */ /* 0x002fcc0000010000 */
[----:B------:R-:W1:Y:S01]  /*eeb0*/  MUFU.EX2 R9, R163 ;  /* 0x000000a300097308 */ /* 0x000e620000000800 */
[C---:B---3--:R-:W-:Y:S01]  /*eec0*/  F2FP.BF16.F32.PACK_AB R157, R152.reuse, R21 ;  /* 0x00000015989d723e */ /* 0x048fe200000010ff */
[----:B------:R-:W-:-:S03]  /*eed0*/  FADD.FTZ R12, R152, R12 ;  /* 0x0000000c980c7221 */ /* 0x000fc60000010000 */
[----:B------:R-:W-:Y:S01]  /*eee0*/  WARPGROUP.ARRIVE ;  /* 0x00000000000079c5 */ /* 0x000fe20000000000 */
[----:B------:R-:W-:Y:S02]  /*eef0*/  FADD.FTZ R12, R193, R12 ;  /* 0x0000000cc10c7221 */ /* 0x000fe40000010000 */
[----:B------:R2:W3:Y:S01]  /*ef00*/  MUFU.EX2 R153, R162 ;  /* 0x000000a200997308 */ /* 0x0004e20000000800 */
[----:B0-----:R-:W-:Y:S01]  /*ef10*/  FADD.FTZ R13, R154, R13 ;  /* 0x0000000d9a0d7221 */ /* 0x001fe20000010000 */
[----:B------:R-:W-:Y:S01]  /*ef20*/  FADD.FTZ R12, R192, R12 ;  /* 0x0000000cc00c7221 */ /* 0x000fe20000010000 */
[----:B------:R-:W-:Y:S01]  /*ef30*/  HGMMA.64x256x16.F32.BF16 R24, R156, gdesc[UR4].tnspB, R24, gsb0 ;  /* 0x43e000049c187df0 */ /* 0x000fe20008001818 */
[----:B------:R-:W-:Y:S01]  /*ef40*/  R2UR UR6, R14 ;  /* 0x000000000e0672ca */ /* 0x000fe200000e0000 */
[----:B------:R-:W-:Y:S01]  /*ef50*/  FADD.FTZ R13, R160, R13 ;  /* 0x0000000da00d7221 */ /* 0x000fe20000010000 */
[----:B------:R-:W-:Y:S01]  /*ef60*/  R2UR UR7, R15 ;  /* 0x000000000f0772ca */ /* 0x000fe200000e0000 */
[----:B------:R-:W-:Y:S01]  /*ef70*/  VIADD R14, R4, 0x180 ;  /* 0x00000180040e7836 */ /* 0x000fe20000000000 */
[----:B------:R-:W-:Y:S01]  /*ef80*/  F2FP.BF16.F32.PACK_AB R160, R160, R154 ;  /* 0x0000009aa0a0723e */ /* 0x000fe200000010ff */
[----:B------:R-:W-:Y:S01]  /*ef90*/  FADD.FTZ R13, R161, R13 ;  /* 0x0000000da10d7221 */ /* 0x000fe20000010000 */
[----:B--2---:R-:W-:Y:S01]  /*efa0*/  F2FP.BF16.F32.PACK_AB R162, R164, R161 ;  /* 0x000000a1a4a2723e */ /* 0x004fe200000010ff */
[----:B------:R0:W2:Y:S01]  /*efb0*/  MUFU.EX2 R154, R166 ;  /* 0x000000a6009a7308 */ /* 0x0000a20000000800 */
[----:B-1----:R-:W-:Y:S01]  /*efc0*/  F2FP.BF16.F32.PACK_AB R161, R190, R9 ;  /* 0x00000009bea1723e */ /* 0x002fe200000010ff */
[----:B------:R-:W-:Y:S01]  /*efd0*/  FADD.FTZ R13, R164, R13 ;  /* 0x0000000da40d7221 */ /* 0x000fe20000010000 */
[----:B------:R-:W-:-:S02]  /*efe0*/  IMAD.MOV.U32 R15, RZ, RZ, 0x40000040 ;  /* 0x40000040ff0f7424 */ /* 0x000fc400078e00ff */
[----:B------:R-:W-:Y:S01]  /*eff0*/  FADD.FTZ R12, R9, R12 ;  /* 0x0000000c090c7221 */ /* 0x000fe20000010000 */
[----:B---3--:R-:W-:Y:S02]  /*f000*/  F2FP.BF16.F32.PACK_AB R163, R153, R191 ;  /* 0x000000bf99a3723e */ /* 0x008fe400000010ff */
[----:B------:R-:W1:Y:S01]  /*f010*/  MUFU.EX2 R164, R165 ;  /* 0x000000a500a47308 */ /* 0x000e620000000800 */
[----:B0-----:R-:W-:Y:S01]  /*f020*/  F2FP.BF16.F32.PACK_AB R166, R172, R169 ;  /* 0x000000a9aca6723e */ /* 0x001fe200000010ff */
[----:B------:R-:W-:-:S04]  /*f030*/  FADD.FTZ R12, R190, R12 ;  /* 0x0000000cbe0c7221 */ /* 0x000fc80000010000 */
[----:B------:R-:W-:Y:S02]  /*f040*/  FADD.FTZ R12, R191, R12 ;  /* 0x0000000cbf0c7221 */ /* 0x000fe40000010000 */
[----:B------:R0:W3:Y:S02]  /*f050*/  MUFU.EX2 R155, R167 ;  /* 0x000000a7009b7308 */ /* 0x0000e40000000800 */
[----:B------:R-:W-:-:S04]  /*f060*/  FADD.FTZ R12, R153, R12 ;  /* 0x0000000c990c7221 */ /* 0x000fc80000010000 */
[----:B--2---:R-:W-:Y:S01]  /*f070*/  FADD.FTZ R12, R154, R12 ;  /* 0x0000000c9a0c7221 */ /* 0x004fe20000010000 */
[----:B-1----:R-:W-:Y:S01]  /*f080*/  FADD.FTZ R13, R164, R13 ;  /* 0x0000000da40d7221 */ /* 0x002fe20000010000 */
[C---:B------:R-:W-:Y:S02]  /*f090*/  F2FP.BF16.F32.PACK_AB R164, R168.reuse, R164 ;  /* 0x000000a4a8a4723e */ /* 0x040fe400000010ff */
[----:B0-----:R-:W-:Y:S01]  /*f0a0*/  F2FP.BF16.F32.PACK_AB R167, R189, R187 ;  /* 0x000000bbbda7723e */ /* 0x001fe200000010ff */
[----:B------:R-:W-:Y:S02]  /*f0b0*/  FADD.FTZ R13, R168, R13 ;  /* 0x0000000da80d7221 */ /* 0x000fe40000010000 */
[----:B------:R-:W0:Y:S01]  /*f0c0*/  MUFU.EX2 R168, R173 ;  /* 0x000000ad00a87308 */ /* 0x000e220000000800 */
[----:B---3--:R-:W-:Y:S01]  /*f0d0*/  F2FP.BF16.F32.PACK_AB R165, R155, R154 ;  /* 0x0000009a9ba5723e */ /* 0x008fe200000010ff */
[----:B------:R-:W-:Y:S01]  /*f0e0*/  FADD.FTZ R13, R169, R13 ;  /* 0x0000000da90d7221 */ /* 0x000fe20000010000 */
[----:B------:R-:W-:-:S03]  /*f0f0*/  FADD.FTZ R12, R155, R12 ;  /* 0x0000000c9b0c7221 */ /* 0x000fc60000010000 */
[----:B------:R-:W-:Y:S01]  /*f100*/  FADD.FTZ R13, R172, R13 ;  /* 0x0000000dac0d7221 */ /* 0x000fe20000010000 */
[----:B------:R-:W-:Y:S01]  /*f110*/  FADD.FTZ R12, R187, R12 ;  /* 0x0000000cbb0c7221 */ /* 0x000fe20000010000 */
[----:B------:R-:W1:Y:S03]  /*f120*/  MUFU.EX2 R172, R181 ;  /* 0x000000b500ac7308 */ /* 0x000e660000000800 */
[----:B------:R-:W-:Y:S01]  /*f130*/  FADD.FTZ R12, R189, R12 ;  /* 0x0000000cbd0c7221 */ /* 0x000fe20000010000 */
[----:B0-----:R-:W-:Y:S01]  /*f140*/  FADD.FTZ R13, R168, R13 ;  /* 0x0000000da80d7221 */ /* 0x001fe20000010000 */
[----:B------:R-:W-:-:S03]  /*f150*/  F2FP.BF16.F32.PACK_AB R168, R176, R168 ;  /* 0x000000a8b0a8723e */ /* 0x000fc600000010ff */
[----:B------:R-:W-:-:S04]  /*f160*/  FADD.FTZ R13, R176, R13 ;  /* 0x0000000db00d7221 */ /* 0x000fc80000010000 */
[----:B------:R-:W-:-:S04]  /*f170*/  FADD.FTZ R13, R177, R13 ;  /* 0x0000000db10d7221 */ /* 0x000fc80000010000 */
[----:B------:R-:W-:-:S04]  /*f180*/  FADD.FTZ R13, R180, R13 ;  /* 0x0000000db40d7221 */ /* 0x000fc80000010000 */
[----:B-1----:R-:W-:Y:S01]  /*f190*/  FADD.FTZ R13, R172, R13 ;  /* 0x0000000dac0d7221 */ /* 0x002fe20000010000 */
[----:B------:R-:W-:-:S03]  /*f1a0*/  F2FP.BF16.F32.PACK_AB R172, R184, R172 ;  /* 0x000000acb8ac723e */ /* 0x000fc600000010ff */
[----:B------:R-:W-:-:S04]  /*f1b0*/  FADD.FTZ R13, R184, R13 ;  /* 0x0000000db80d7221 */ /* 0x000fc80000010000 */
[----:B------:R-:W-:-:S04]  /*f1c0*/  FADD.FTZ R13, R185, R13 ;  /* 0x0000000db90d7221 */ /* 0x000fc80000010000 */
[----:B------:R-:W-:Y:S01]  /*f1d0*/  FADD.FTZ R13, R188, R13 ;  /* 0x0000000dbc0d7221 */ /* 0x000fe20000010000 */
[----:B------:R-:W-:Y:S02]  /*f1e0*/  WARPGROUP.DEPBAR.LE gsb0, 0x0 ;  /* 0x00008000000079c5 */ /* 0x000fe40000010000 */
[----:B------:R-:W-:Y:S01]  /*f1f0*/  WARPGROUP.ARRIVE ;  /* 0x00000000000079c5 */ /* 0x000fe20000000000 */
[----:B------:R0:W1:Y:S05]  /*f200*/  MUFU.EX2 R156, R170 ;  /* 0x000000aa009c7308 */ /* 0x00006a0000000800 */
[----:B------:R-:W-:Y:S01]  /*f210*/  HGMMA.64x256x16.F32.BF16 R24, R160, gdesc[UR4].tnspB, R24, gsb0 ;  /* 0x43e00004a0187df0 */ /* 0x000fe20008001818 */
[----:B------:R-:W-:Y:S01]  /*f220*/  R2UR UR6, R14 ;  /* 0x000000000e0672ca */ /* 0x000fe200000e0000 */
[----:B------:R-:W-:Y:S01]  /*f230*/  VIADD R14, R4, 0x200 ;  /* 0x00000200040e7836 */ /* 0x000fe20000000000 */
[----:B------:R-:W-:Y:S01]  /*f240*/  R2UR UR7, R15 ;  /* 0x000000000f0772ca */ /* 0x000fe200000e0000 */
[----:B------:R2:W3:Y:S01]  /*f250*/  MUFU.EX2 R157, R171 ;  /* 0x000000ab009d7308 */ /* 0x0004e20000000800 */
[----:B------:R-:W-:Y:S01]  /*f260*/  IMAD.MOV.U32 R15, RZ, RZ, 0x40000040 ;  /* 0x40000040ff0f7424 */ /* 0x000fe200078e00ff */
[----:B0-----:R-:W-:-:S06]  /*f270*/  F2FP.BF16.F32.PACK_AB R170, R180, R177 ;  /* 0x000000b1b4aa723e */ /* 0x001fcc00000010ff */
[----:B------:R0:W4:Y:S01]  /*f280*/  MUFU.EX2 R158, R174 ;  /* 0x000000ae009e7308 */ /* 0x0001220000000800 */
[----:B--2---:R-:W-:Y:S01]  /*f290*/  F2FP.BF16.F32.PACK_AB R171, R186, R183 ;  /* 0x000000b7baab723e */ /* 0x004fe200000010ff */
[----:B-1----:R-:W-:-:S06]  /*f2a0*/  FADD.FTZ R12, R156, R12 ;  /* 0x0000000c9c0c7221 */ /* 0x002fcc0000010000 */
[----:B------:R1:W2:Y:S01]  /*f2b0*/  MUFU.EX2 R159, R175 ;  /* 0x000000af009f7308 */ /* 0x0002a20000000800 */
[C---:B---3--:R-:W-:Y:S01]  /*f2c0*/  F2FP.BF16.F32.PACK_AB R169, R157.reuse, R156 ;  /* 0x0000009c9da9723e */ /* 0x048fe200000010ff */
[----:B------:R-:W-:Y:S01]  /*f2d0*/  FADD.FTZ R12, R157, R12 ;  /* 0x0000000c9d0c7221 */ /* 0x000fe20000010000 */
[----:B0-----:R-:W-:-:S03]  /*f2e0*/  F2FP.BF16.F32.PACK_AB R174, R188, R185 ;  /* 0x000000b9bcae723e */ /* 0x001fc600000010ff */
[----:B------:R-:W-:Y:S01]  /*f2f0*/  FADD.FTZ R12, R183, R12 ;  /* 0x0000000cb70c7221 */ /* 0x000fe20000010000 */
[----:B-1----:R-:W-:-:S03]  /*f300*/  F2FP.BF16.F32.PACK_AB R175, R179, R178 ;  /* 0x000000b2b3af723e */ /* 0x002fc600000010ff */
[----:B------:R-:W-:-:S04]  /*f310*/  FADD.FTZ R12, R186, R12 ;  /* 0x0000000cba0c7221 */ /* 0x000fc80000010000 */
[----:B----4-:R-:W-:Y:S01]  /*f320*/  FADD.FTZ R12, R158, R12 ;  /* 0x0000000c9e0c7221 */ /* 0x010fe20000010000 */
[----:B--2---:R-:W-:-:S03]  /*f330*/  F2FP.BF16.F32.PACK_AB R173, R159, R158 ;  /* 0x0000009e9fad723e */ /* 0x004fc600000010ff */
[----:B------:R-:W-:-:S04]  /*f340*/  FADD.FTZ R12, R159, R12 ;  /* 0x0000000c9f0c7221 */ /* 0x000fc80000010000 */
[----:B------:R-:W-:-:S04]  /*f350*/  FADD.FTZ R12, R178, R12 ;  /* 0x0000000cb20c7221 */ /* 0x000fc80000010000 */
[----:B------:R-:W-:Y:S01]  /*f360*/  FADD.FTZ R12, R179, R12 ;  /* 0x0000000cb30c7221 */ /* 0x000fe20000010000 */
[----:B------:R-:W-:Y:S02]  /*f370*/  WARPGROUP.DEPBAR.LE gsb0, 0x0 ;  /* 0x00008000000079c5 */ /* 0x000fe40000010000 */
[----:B------:R-:W-:-:S06]  /*f380*/  WARPGROUP.ARRIVE ;  /* 0x00000000000079c5 */ /* 0x000fcc0000000000 */
        /* <DEDUP_REMOVED lines=16> */
[----:B------:R-:W-:Y:S05]  /*f490*/  @!P0 BRA `(.L_x_10575) ;  /* 0x0000000000048947 */ /* 0x000fea0003800000 */
[----:B------:R-:W-:Y:S01]  /*f4a0*/  BPT.TRAP 0x1 ;  /* 0x000000040000795c */ /* 0x000fe20000300000 */
.L_x_10575:
[----:B------:R-:W-:Y:S02]  /*f4b0*/  VIADD R0, R0, 0x32460 ;  /* 0x0003246000007836 */ /* 0x000fe40000000000 */
[----:B------:R-:W-:Y:S02]  /*f4c0*/  IMAD.MOV.U32 R4, RZ, RZ, R20 ;  /* 0x000000ffff047224 */ /* 0x000fe400078e0014 */
[----:B------:R-:W-:Y:S01]  /*f4d0*/  IMAD.MOV.U32 R5, RZ, RZ, R8 ;  /* 0x000000ffff057224 */ /* 0x000fe200078e0008 */
[----:B------:R-:W-:-:S04]  /*f4e0*/  PRMT R0, R196, 0x654, R0 ;  /* 0x00000654c4007816 */ /* 0x000fc80000000000 */
[----:B------:R0:W-:Y:S01]  /*f4f0*/  SYNCS.ARRIVE.TRANS64.RED.A1T0 RZ, [R0+URZ], RZ ;  /* 0x000000ff00ff79a7 */ /* 0x0001e2000810043f */
[----:B------:R-:W-:Y:S05]  /*f500*/  @P1 BRA `(.L_x_10576) ;  /* 0xffffffd000581947 */ /* 0x000fea000383ffff */
.L_x_10565:
[----:B------:R-:W2:Y:S01]  /*f510*/  LDL.LU R9, [R1+0x74] ;  /* 0x0000740001097983 */ /* 0x000ea20000300800 */
[----:B------:R-:W-:Y:S05]  /*f520*/  WARPSYNC.ALL ;  /* 0x0000000000007948 */ /* 0x000fea0003800000 */
[----:B0-----:R-:W0:Y:S01]  /*f530*/  SHFL.BFLY PT, R0, R13, 0x2, 0x1f ;  /* 0x0c401f000d007f89 */ /* 0x001e2200000e0000 */
        /* <DEDUP_REMOVED lines=8> */
[----:B-----5:R-:W0:Y:S02]  /*f5c0*/  SHFL.BFLY PT, R3, R0, 0x1, 0x1f ;  /* 0x0c201f0000037f89 */ /* 0x020e2400000e0000 */
        /* <DEDUP_REMOVED lines=152> */
.L_x_10521:
        /* <DEDUP_REMOVED lines=201> */
[----:B------:R-:W-:Y:S01]  /*10be0*/  ISETP.NE.AND.EX P1, PT, RZ, UR5, PT, P1 ;  /* 0x00000005ff007c0c */ /* 0x000fe2000bf25310 */
[----:B------:R-:W-:Y:S01]  /*10bf0*/  IMAD.MOV.U32 R8, RZ, RZ, RZ ;  /* 0x000000ffff087224 */ /* 0x000fe200078e00ff */
[----:B0-----:R-:W-:-:S04]  /*10c00*/  IADD3 R12, P0, R154, UR4, RZ ;  /* 0x000000049a0c7c10 */ /* 0x001fc8000ff1e0ff */
[----:B--2---:R-:W-:-:S07]  /*10c10*/  IADD3.X R13, R48, UR5, RZ, P0, !PT ;  /* 0x00000005300d7c10 */ /* 0x004fce00087fe4ff */
[----:B------:R-:W5:Y:S01]  /*10c20*/  @P1 LDG.E R8, desc[UR60][R12.64] ;  /* 0x0000003c0c081981 */ /* 0x000f62000c1e1900 */
[----:B------:R-:W-:-:S04]  /*10c30*/  ISETP.NE.U32.AND P0, PT, RZ, UR6, PT ;  /* 0x00000006ff007c0c */ /* 0x000fc8000bf05070 */
[----:B------:R-:W-:-:S13]  /*10c40*/  ISETP.NE.AND.EX P0, PT, RZ, UR7, PT, P0 ;  /* 0x00000007ff007c0c */ /* 0x000fda000bf05300 */
[----:B------:R-:W-:Y:S01]  /*10c50*/  @P0 IADD3 R10, P2, R154, UR6, RZ ;  /* 0x000000069a0a0c10 */ /* 0x000fe2000ff5e0ff */
        /* <DEDUP_REMOVED lines=14> */
.L_x_10579:
        /* <DEDUP_REMOVED lines=9> */
[----:B------:R-:W-:-:S02]  /*10dd0*/  ISETP.NE.U32.AND P0, PT, RZ, UR4, PT ;  /* 0x00000004ff007c0c */ /* 0x000fc4000bf05070 */
[----:B----4-:R-:W-:Y:S02]  /*10de0*/  ISETP.NE.AND P1, PT, R155, 0x1, PT ;  /* 0x000000019b00780c */ /* 0x010fe40003f25270 */
[----:B------:R-:W-:Y:S01]  /*10df0*/  ISETP.NE.AND.EX P0, PT, RZ, UR5, PT, P0 ;  /* 0x00000005ff007c0c */ /* 0x000fe2000bf05300 */
[-C--:B0-----:R-:W-:Y:S02]  /*10e00*/  IMAD R21, R11, R201.reuse, RZ ;  /* 0x000000c90b157224 */ /* 0x081fe400078e02ff */
[----:B------:R-:W-:-:S04]  /*10e10*/  IMAD.WIDE.U32 R10, R10, R201, RZ ;  /* 0x000000c90a0a7225 */ /* 0x000fc800078e00ff */
[----:B------:R-:W-:-:S04]  /*10e20*/  IMAD.IADD R48, R11, 0x1, R21 ;  /* 0x000000010b307824 */ /* 0x000fc800078e0215 */
[----:B------:R-:W0:Y:S01]  /*10e30*/  @P1 LDC R11, c[0x0][0xcec] ;  /* 0x00033b00ff0b1b82 */ /* 0x000e220000000800 */
[----:B---3--:R-:W-:Y:S02]  /*10e40*/  SEL R3, R3, RZ, !P0 ;  /* 0x000000ff03037207 */ /* 0x008fe40004000000 */
[----:B--2---:R-:W-:-:S03]  /*10e50*/  SEL R9, R9, RZ, !P0 ;  /* 0x000000ff09097207 */ /* 0x004fc60004000000 */
[----:B------:R-:W-:-:S04]  /*10e60*/  IMAD R15, R15, R3, RZ ;  /* 0x000000030f0f7224 */ /* 0x000fc800078e02ff */
[C---:B------:R-:W-:Y:S02]  /*10e70*/  IMAD R9, R14.reuse, R9, R15 ;  /* 0x000000090e097224 */ /* 0x040fe400078e020f */
[----:B------:R-:W-:-:S03]  /*10e80*/  IMAD.WIDE.U32 R14, R14, R3, RZ ;  /* 0x000000030e0e7225 */ /* 0x000fc600078e00ff */
[----:B-----5:R-:W-:Y:S02]  /*10e90*/  IADD3 R14, P0, P3, R14, R10, R8 ;  /* 0x0000000a0e0e7210 */ /* 0x020fe40007b1e008 */
[----:B------:R-:W2:Y:S01]  /*10ea0*/  @P1 LDC R10, c[0x0][0xcf0] ;  /* 0x00033c00ff0a1b82 */ /* 0x000ea20000000800 */
[----:B------:R-:W-:Y:S01]  /*10eb0*/  IMAD.IADD R15, R15, 0x1, R9 ;  /* 0x000000010f0f7824 */ /* 0x000fe200078e0209 */
[----:B------:R-:W-:-:S05]  /*10ec0*/  SEL R9, R158, RZ, P2 ;  /* 0x000000ff9e097207 */ /* 0x000fca0001000000 */
[-C--:B-1----:R-:W-:Y:S02]  /*10ed0*/  IMAD R21, R13, R9.reuse, RZ ;  /* 0x000000090d157224 */ /* 0x082fe400078e02ff */
[----:B------:R-:W-:Y:S01]  /*10ee0*/  IMAD.WIDE.U32 R12, R12, R9, RZ ;  /* 0x000000090c0c7225 */ /* 0x000fe200078e00ff */
[----:B------:R-:W-:-:S04]  /*10ef0*/  SHF.R.S32.HI R9, RZ, 0x1f, R8 ;  /* 0x0000001fff097819 */ /* 0x000fc80000011408 */
[----:B------:R-:W-:Y:S01]  /*10f00*/  IADD3.X R15, R15, R48, R9, P0, P3 ;  /* 0x000000300f0f7210 */ /* 0x000fe200007e6409 */
[----:B------:R-:W-:-:S04]  /*10f10*/  IMAD R48, R159, 0x80, R154 ;  /* 0x000000809f307824 */ /* 0x000fc800078e029a */
[----:B0-----:R-:W-:-:S04]  /*10f20*/  @P1 IMAD.HI.U32 R11, R48, R11, RZ ;  /* 0x0000000b300b1227 */ /* 0x001fc800078e00ff */
[----:B------:R-:W-:Y:S01]  /*10f30*/  IMAD.MOV.U32 R154, RZ, RZ, R48 ;  /* 0x000000ffff9a7224 */ /* 0x000fe200078e0030 */
[----:B--2---:R-:W-:Y:S02]  /*10f40*/  @P1 SHF.R.U32.HI R154, RZ, R10, R11 ;  /* 0x0000000aff9a1219 */ /* 0x004fe4000001160b */
        /* <DEDUP_REMOVED lines=17> */
[----:B------:R-:W-:Y:S04]  /*11060*/  SHFL.IDX PT, R10, R14, RZ, 0x1c1f ;  /* 0x001c1fff0e0a7589 */ /* 0x000fe800000e0000 */
[----:B------:R-:W0:Y:S04]  /*11070*/  SHFL.IDX PT, R11, R0, RZ, 0x1c1f ;  /* 0x001c1fff000b7589 */ /* 0x000e2800000e0000 */
[----:B------:R-:W-:Y:S04]  /*11080*/  SHFL.IDX PT, R12, R14, 0x1, 0x1c1f ;  /* 0x003c1f000e0c7f89 */ /* 0x000fe800000e0000 */
[----:B------:R1:W2:Y:S01]  /*11090*/  SHFL.IDX PT, R13, R0, 0x1, 0x1c1f ;  /* 0x003c1f00000d7f89 */ /* 0x0002a200000e0000 */
[----:B------:R-:W-:Y:S01]  /*110a0*/  LOP3.LUT P0, RZ, R160, 0x3, RZ, 0xc0, !PT ;  /* 0x00000003a0ff7812 */ /* 0x000fe2000780c0ff */
[----:B-1----:R-:W-:-:S02]  /*110b0*/  IMAD R0, R20, R155, RZ ;  /* 0x0000009b14007224 */ /* 0x002fc400078e02ff */
[----:B------:R-:W-:-:S04]  /*110c0*/  IMAD R20, R159, 0x80, R161 ;  /* 0x000000809f147824 */ /* 0x000fc800078e02a1 */
[C---:B------:R-:W-:Y:S01]  /*110d0*/  VIADD R21, R20.reuse, 0x8 ;  /* 0x0000000814157836 */ /* 0x040fe20000000000 */
[----:B------:R-:W-:-:S04]  /*110e0*/  ISETP.GE.OR P3, PT, R20, R0, P0 ;  /* 0x000000001400720c */ /* 0x000fc80000766670 */
[----:B------:R-:W-:-:S09]  /*110f0*/  ISETP.GE.OR P0, PT, R21, R0, P0 ;  /* 0x000000001500720c */ /* 0x000fd20000706670 */
[----:B0-----:R0:W-:Y:S04]  /*11100*/  @!P3 ST.E desc[UR60][R10.64], R157 ;  /* 0x0000009d0a00b985 */ /* 0x0011e8000c10193c */
[----:B--2---:R0:W-:Y:S01]  /*11110*/  @!P0 ST.E desc[UR60][R12.64], R156 ;  /* 0x0000009c0c008985 */ /* 0x0041e2000c10193c */
[----:B------:R-:W-:Y:S05]  /*11120*/  @P2 BRA `(.L_x_10580) ;  /* 0x00000010009c2947 */ /* 0x000fea0003800000 */
[----:B0-----:R-:W0:Y:S01]  /*11130*/  S2R R12, SR_TID.X ;  /* 0x00000000000c7919 */ /* 0x001e220000002100 */
[----:B------:R-:W1:Y:S01]  /*11140*/  @P1 LDC R20, c[0x0][0xcec] ;  /* 0x00033b00ff141b82 */ /* 0x000e620000000800 */
[----:B------:R-:W-:-:S07]  /*11150*/  ULDC.64 UR4, c[0x0][0xba0] ;  /* 0x0002e80000047ab9 */ /* 0x000fce0000000a00 */
[----:B------:R-:W2:Y:S01]  /*11160*/  @P1 LDC R21, c[0x0][0xcf0] ;  /* 0x00033c00ff151b82 */ /* 0x000ea20000000800 */
        /* <DEDUP_REMOVED lines=47> */
[----:B------:R-:W-:Y:S02]  /*11460*/  LOP3.LUT R60, R61, 0x380, RZ, 0xc0, !PT ;  /* 0x000003803d3c7812 */ /* 0x000fe400078ec0ff */
[----:B------:R-:W-:Y:S01]  /*11470*/  LOP3.LUT R64, R64, R65, RZ, 0x3c, !PT ;  /* 0x0000004140407212 */ /* 0x000fe200078e3cff */
[--C-:B------:R-:W-:Y:S01]  /*11480*/  IMAD.X R65, RZ, RZ, R7.reuse, P5 ;  /* 0x000000ffff417224 */ /* 0x100fe200028e0607 */
[C---:B------:R-:W-:Y:S02]  /*11490*/  LOP3.LUT R15, R6.reuse, 0x380, RZ, 0xc0, !PT ;  /* 0x00000380060f7812 */ /* 0x040fe400078ec0ff */
[----:B------:R-:W-:Y:S02]  /*114a0*/  IADD3 R13, P5, R6, 0xf000, RZ ;  /* 0x0000f000060d7810 */ /* 0x000fe40007fbe0ff */
[----:B------:R-:W-:Y:S01]  /*114b0*/  SHF.R.U64 R44, R44, 0x3, RZ ;  /* 0x000000032c2c7819 */ /* 0x000fe200000012ff */
[----:B------:R-:W5:Y:S01]  /*114c0*/  LD.E.128 R64, desc[UR60][R64.64] ;  /* 0x0000003c40407980 */ /* 0x000f62000c101d00 */
[----:B------:R-:W-:Y:S01]  /*114d0*/  SHF.R.U64 R52, R52, 0x3, RZ ;  /* 0x0000000334347819 */ /* 0x000fe200000012ff */
[----:B------:R-:W-:Y:S01]  /*114e0*/  IMAD.X R85, RZ, RZ, R7, P5 ;  /* 0x000000ffff557224 */ /* 0x000fe200028e0607 */
[----:B------:R-:W-:-:S02]  /*114f0*/  SHF.R.U64 R56, R56, 0x3, RZ ;  /* 0x0000000338387819 */ /* 0x000fc400000012ff */
[----:B------:R-:W-:Y:S02]  /*11500*/  SHF.R.U64 R60, R60, 0x3, RZ ;  /* 0x000000033c3c7819 */ /* 0x000fe400000012ff */
        /* <DEDUP_REMOVED lines=16> */
[----:B------:R-:W-:Y:S01]  /*11610*/  LOP3.LUT R4, R15, R6, RZ, 0x3c, !PT ;  /* 0x000000060f047212 */ /* 0x000fe200078e3cff */
[----:B------:R-:W5:Y:S01]  /*11620*/  LD.E.128 R56, desc[UR60][R56.64] ;  /* 0x0000003c38387980 */ /* 0x000f62000c101d00 */
[----:B------:R-:W-:Y:S01]  /*11630*/  SHF.R.U64 R6, R5, 0x3, RZ ;  /* 0x0000000305067819 */ /* 0x000fe200000012ff */
[----:B------:R-:W-:Y:S01]  /*11640*/  IMAD.MOV.U32 R5, RZ, RZ, R7 ;  /* 0x000000ffff057224 */ /* 0x000fe200078e0007 */
[----:B------:R-:W-:Y:S01]  /*11650*/  LOP3.LUT R11, R11, 0xfffffff8, RZ, 0xc0, !PT ;  /* 0xfffffff80b0b7812 */ /* 0x000fe200078ec0ff */
[----:B------:R-:W5:Y:S01]  /*11660*/  LD.E.128 R60, desc[UR60][R60.64] ;  /* 0x0000003c3c3c7980 */ /* 0x000f62000c101d00 */
[----:B------:R-:W-:Y:S01]  /*11670*/  LOP3.LUT R84, R6, R13, RZ, 0x3c, !PT ;  /* 0x0000000d06547212 */ /* 0x000fe200078e3cff */
[----:B------:R-:W-:Y:S01]  /*11680*/  IMAD R13, R8, UR5, R9 ;  /* 0x00000005080d7c24 */ /* 0x000fe2000f8e0209 */
[----:B------:R-:W-:Y:S01]  /*11690*/  LOP3.LUT R68, R69, 0x380, RZ, 0xc0, !PT ;  /* 0x0000038045447812 */ /* 0x000fe200078ec0ff */
[----:B------:R-:W-:Y:S01]  /*116a0*/  IMAD.IADD R11, R12, 0x1, -R11 ;  /* 0x000000010c0b7824 */ /* 0x000fe200078e0a0b */
[----:B------:R-:W-:Y:S01]  /*116b0*/  LOP3.LUT R72, R73, 0x380, RZ, 0xc0, !PT ;  /* 0x0000038049487812 */ /* 0x000fe200078ec0ff */
[----:B------:R-:W-:Y:S01]  /*116c0*/  IMAD.WIDE.U32 R8, R8, UR4, RZ ;  /* 0x0000000408087c25 */ /* 0x000fe2000f8e00ff */
[----:B------:R-:W-:Y:S01]  /*116d0*/  LOP3.LUT R76, R77, 0x380, RZ, 0xc0, !PT ;  /* 0x000003804d4c7812 */ /* 0x000fe200078ec0ff */
[----:B------:R-:W-:Y:S01]  /*116e0*/  ULDC.64 UR4, c[0x0][0xbe8] ;  /* 0x0002fa0000047ab9 */ /* 0x000fe20000000a00 */
[----:B------:R-:W-:Y:S01]  /*116f0*/  LOP3.LUT R80, R81, 0x380, RZ, 0xc0, !PT ;  /* 0x0000038051507812 */ /* 0x000fe200078ec0ff */
[----:B------:R-:W-:Y:S01]  /*11700*/  IMAD R11, R11, 0x20, R10 ;  /* 0x000000200b0b7824 */ /* 0x000fe200078e020a */
[----:B------:R-:W-:Y:S01]  /*11710*/  SHF.R.U64 R68, R68, 0x3, RZ ;  /* 0x0000000344447819 */ /* 0x000fe200000012ff */
[----:B------:R-:W-:Y:S01]  /*11720*/  IMAD.IADD R9, R9, 0x1, R13 ;  /* 0x0000000109097824 */ /* 0x000fe200078e020d */
[----:B------:R-:W-:Y:S01]  /*11730*/  SHF.R.U64 R72, R72, 0x3, RZ ;  /* 0x0000000348487819 */ /* 0x000fe200000012ff */
[----:B------:R-:W-:Y:S01]  /*11740*/  IMAD R15, R159, 0x80, R11 ;  /* 0x000000809f0f7824 */ /* 0x000fe200078e020b */
[----:B------:R-:W-:Y:S01]  /*11750*/  SHF.R.U64 R76, R76, 0x3, RZ ;  /* 0x000000034c4c7819 */ /* 0x000fe200000012ff */
[----:B------:R-:W-:Y:S01]  /*11760*/  IMAD.WIDE.U32 R8, R201, UR4, R8 ;  /* 0x00000004c9087c25 */ /* 0x000fe2000f8e0008 */
[----:B------:R-:W-:Y:S01]  /*11770*/  SHF.R.U64 R80, R80, 0x3, RZ ;  /* 0x0000000350507819 */ /* 0x000fe200000012ff */
[----:B------:R-:W5:Y:S01]  /*11780*/  LD.E.128 R84, desc[UR60][R84.64] ;  /* 0x0000003c54547980 */ /* 0x000f62000c101d00 */
[----:B------:R-:W-:Y:S01]  /*11790*/  SHF.R.S32.HI R14, RZ, 0x1f, R3 ;  /* 0x0000001fff0e7819 */ /* 0x000fe20000011403 */
[----:B-1----:R-:W-:Y:S01]  /*117a0*/  @P1 IMAD.HI.U32 R12, R15, R20, RZ ;  /* 0x000000140f0c1227 */ /* 0x002fe200078e00ff */
[----:B------:R-:W-:-:S02]  /*117b0*/  LOP3.LUT R68, R68, R69, RZ, 0x3c, !PT ;  /* 0x0000004544447212 */ /* 0x000fc400078e3cff */
[----:B------:R-:W-:Y:S01]  /*117c0*/  LOP3.LUT R72, R72, R73, RZ, 0x3c, !PT ;  /* 0x0000004948487212 */ /* 0x000fe200078e3cff */
[--C-:B------:R-:W-:Y:S01]  /*117d0*/  IMAD.X R69, RZ, RZ, R7.reuse, P0 ;  /* 0x000000ffff457224 */ /* 0x100fe200000e0607 */
[----:B------:R-:W-:Y:S01]  /*117e0*/  LOP3.LUT R76, R76, R77, RZ, 0x3c, !PT ;  /* 0x0000004d4c4c7212 */ /* 0x000fe200078e3cff */
[--C-:B------:R-:W-:Y:S01]  /*117f0*/  IMAD.X R73, RZ, RZ, R7.reuse, P2 ;  /* 0x000000ffff497224 */ /* 0x100fe200010e0607 */
[----:B------:R-:W-:Y:S01]  /*11800*/  LOP3.LUT R80, R80, R81, RZ, 0x3c, !PT ;  /* 0x0000005150507212 */ /* 0x000fe200078e3cff */
[--C-:B------:R-:W-:Y:S02]  /*11810*/  IMAD.X R77, RZ, RZ, R7.reuse, P3 ;  /* 0x000000ffff4d7224 */ /* 0x100fe400018e0607 */
[----:B------:R-:W-:Y:S01]  /*11820*/  IMAD.X R81, RZ, RZ, R7, P4 ;  /* 0x000000ffff517224 */ /* 0x000fe200020e0607 */
[----:B------:R-:W5:Y:S01]  /*11830*/  LD.E.128 R68, desc[UR60][R68.64] ;  /* 0x0000003c44447980 */ /* 0x000f62000c101d00 */
[----:B------:R-:W-:Y:S01]  /*11840*/  IMAD R9, R201, UR5, R9 ;  /* 0x00000005c9097c24 */ /* 0x000fe2000f8e0209 */
[----:B------:R-:W-:Y:S01]  /*11850*/  ULDC.64 UR4, c[0x0][0xbf0] ;  /* 0x0002fc0000047ab9 */ /* 0x000fe20000000a00 */
[----:B------:R-:W-:Y:S01]  /*11860*/  IMAD.MOV.U32 R11, RZ, RZ, R15 ;  /* 0x000000ffff0b7224 */ /* 0x000fe200078e000f */
[----:B--2---:R-:W-:Y:S01]  /*11870*/  @P1 SHF.R.U32.HI R11, RZ, R21, R12 ;  /* 0x00000015ff0b1219 */ /* 0x004fe2000001160c */
[----:B------:R-:W-:Y:S01]  /*11880*/  IMAD R14, R14, UR4, RZ ;  /* 0x000000040e0e7c24 */ /* 0x000fe2000f8e02ff */
[----:B------:R-:W5:Y:S01]  /*11890*/  LD.E.128 R4, desc[UR60][R4.64] ;  /* 0x0000003c04047980 */ /* 0x000f62000c101d00 */
[----:B------:R-:W-:-:S03]  /*118a0*/  IMAD.WIDE.U32 R8, R3, UR4, R8 ;  /* 0x0000000403087c25 */ /* 0x000fc6000f8e0008 */
[----:B------:R-:W5:Y:S01]  /*118b0*/  LD.E.128 R72, desc[UR60][R72.64] ;  /* 0x0000003c48487980 */ /* 0x000f62000c101d00 */
[----:B------:R-:W-:Y:S01]  /*118c0*/  IMAD R13, R3, UR5, R14 ;  /* 0x00000005030d7c24 */ /* 0x000fe2000f8e020e */
[--C-:B------:R-:W-:Y:S02]  /*118d0*/  SHF.R.S32.HI R3, RZ, 0x1f, R11.reuse ;  /* 0x0000001fff037819 */ /* 0x100fe4000001140b */
[----:B------:R-:W5:Y:S01]  /*118e0*/  LD.E.128 R76, desc[UR60][R76.64] ;  /* 0x0000003c4c4c7980 */ /* 0x000f62000c101d00 */
[----:B------:R-:W-:Y:S01]  /*118f0*/  IMAD.MOV R14, RZ, RZ, -R11 ;  /* 0x000000ffff0e7224 */ /* 0x000fe200078e0a0b */
[----:B------:R-:W-:Y:S02]  /*11900*/  ULDC.64 UR4, c[0x0][0xbe0] ;  /* 0x0002f80000047ab9 */ /* 0x000fe40000000a00 */
[----:B------:R-:W5:Y:S01]  /*11910*/  LD.E.128 R80, desc[UR60][R80.64] ;  /* 0x0000003c50507980 */ /* 0x000f62000c101d00 */
        /* <DEDUP_REMOVED lines=28> */
.L_x_10784:
        /* <DEDUP_REMOVED lines=10> */
[C---:B------:R-:W-:Y:S01]  /*11b80*/  VIADD R92, R207.reuse, 0x40 ;  /* 0x00000040cf5c7836 */ /* 0x040fe20000000000 */
        /* <DEDUP_REMOVED lines=14> */
[----:B------:R-:W-:Y:S01]  /*11c70*/  @!P0 LEA R14, P4, R88, R14, 0x1 ;  /* 0x0000000e580e8211 */ /* 0x000fe200078808ff */
[----:B------:R3:W-:Y:S01]  /*11c80*/  @!P2 ST.E.128 desc[UR60][R10.64], R36 ;  /* 0x000000240a00a985 */ /* 0x0007e2000c101d3c */
[-C--:B------:R-:W-:Y:S02]  /*11c90*/  @!P1 LEA.HI.X R13, R90, R48.reuse, R91, 0x1, P5 ;  /* 0x000000305a0d9211 */ /* 0x080fe400028f0c5b */
[----:B------:R-:W-:-:S03]  /*11ca0*/  @!P0 LEA.HI.X R15, R88, R48, R89, 0x1, P4 ;  /* 0x00000030580f8211 */ /* 0x000fc600020f0c59 */
[----:B------:R3:W-:Y:S04]  /*11cb0*/  @!P1 ST.E.128 desc[UR60][R12.64], R56 ;  /* 0x000000380c009985 */ /* 0x0007e8000c101d3c */
[----:B------:R3:W-:Y:S02]  /*11cc0*/  @!P0 ST.E.128 desc[UR60][R14.64], R72 ;  /* 0x000000480e008985 */ /* 0x0007e4000c101d3c */
.L_x_10583:
[----:B------:R-:W-:Y:S05]  /*11cd0*/  BSYNC B1 ;  /* 0x0000000000017941 */ /* 0x000fea0003800000 */
.L_x_10582:
[----:B------:R-:W-:-:S03]  /*11ce0*/  UMOV UR4, 0xffffffff ;  /* 0xffffffff00047882 */ /* 0x000fc60000000000 */
[----:B------:R-:W-:Y:S05]  /*11cf0*/  BRA.DIV UR4, `(.L_x_10584) ;  /* 0x000000c204107947 */ /* 0x000fea000b800000 */
[----:B---3-5:R3:W4:Y:S04]  /*11d00*/  SHFL.IDX PT, R36, R20, 0x1, 0x181f ;  /* 0x00381f0014247f89 */ /* 0x02872800000e0000 */
[----:B--2---:R3:W2:Y:S02]  /*11d10*/  SHFL.IDX PT, R14, R3, 0x1, 0x181f ;  /* 0x00381f00030e7f89 */ /* 0x0046a400000e0000 */
.L_x_10788:
[----:B------:R-:W-:Y:S01]  /*11d20*/  VIADD R5, R21, 0x20 ;  /* 0x0000002015057836 */ /* 0x000fe20000000000 */
        /* <DEDUP_REMOVED lines=19> */
[----:B----4-:R-:W-:Y:S02]  /*11e60*/  @!P3 LEA.HI.X R5, R207, R36, R8, 0x1, P5 ;  /* 0x00000024cf05b211 */ /* 0x010fe400028f0c08 */
        /* <DEDUP_REMOVED lines=10> */
.L_x_10586:
[----:B------:R-:W-:Y:S05]  /*11f10*/  BSYNC B1 ;  /* 0x0000000000017941 */ /* 0x000fea0003800000 */
.L_x_10585:
[----:B------:R-:W-:-:S03]  /*11f20*/  UMOV UR4, 0xffffffff ;  /* 0xffffffff00047882 */ /* 0x000fc60000000000 */
[----:B------:R-:W-:Y:S05]  /*11f30*/  BRA.DIV UR4, `(.L_x_10587) ;  /* 0x000000be04c87947 */ /* 0x000fea000b800000 */
[----:B--2---:R2:W0:Y:S04]  /*11f40*/  SHFL.IDX PT, R24, R20, 0x2, 0x181f ;  /* 0x00581f0014187f89 */ /* 0x00442800000e0000 */
[----:B------:R2:W0:Y:S02]  /*11f50*/  SHFL.IDX PT, R14, R3, 0x2, 0x181f ;  /* 0x00581f00030e7f89 */ /* 0x00042400000e0000 */
.L_x_10792:
        /* <DEDUP_REMOVED lines=10> */
[C---:B------:R-:W-:Y:S01]  /*12000*/  VIADD R25, R207.reuse, 0x80 ;  /* 0x00000080cf197836 */ /* 0x040fe20000000000 */
[C---:B------:R-:W-:Y:S01]  /*12010*/  IADD3 R12, R207.reuse, 0xc0, RZ ;  /* 0x000000c0cf0c7810 */ /* 0x040fe20007ffe0ff */
[----:B------:R-:W-:Y:S01]  /*12020*/  VIADD R13, R207, 0xc0 ;  /* 0x000000c0cf0d7836 */ /* 0x000fe20000000000 */
[----:B------:R-:W-:Y:S02]  /*12030*/  ISETP.GE.AND P1, PT, R15, UR4, PT ;  /* 0x000000040f007c0c */ /* 0x000fe4000bf26270 */
[----:B------:R-:W-:-:S02]  /*12040*/  ISETP.GE.AND P0, PT, R12, UR4, PT ;  /* 0x000000040c007c0c */ /* 0x000fc4000bf06270 */
[----:B------:R-:W-:Y:S02]  /*12050*/  SHF.R.S32.HI R8, RZ, 0x1f, R207 ;  /* 0x0000001fff087819 */ /* 0x000fe400000114cf */
[----:B------:R-:W-:Y:S02]  /*12060*/  SHF.R.S32.HI R11, RZ, 0x1f, R11 ;  /* 0x0000001fff0b7819 */ /* 0x000fe4000001140b */
[CC--:B0-----:R-:W-:Y:S02]  /*12070*/  @!P3 LEA R4, P5, R207.reuse, R14.reuse, 0x1 ;  /* 0x0000000ecf04b211 */ /* 0x0c1fe400078a08ff */
[----:B------:R-:W-:Y:S02]  /*12080*/  @!P2 LEA R6, P4, R10, R14, 0x1 ;  /* 0x0000000e0a06a211 */ /* 0x000fe400078808ff */
[----:B------:R-:W-:Y:S02]  /*12090*/  @!P3 LEA.HI.X R5, R207, R24, R8, 0x1, P5 ;  /* 0x00000018cf05b211 */ /* 0x000fe400028f0c08 */
[----:B------:R-:W-:-:S02]  /*120a0*/  @!P1 LEA R8, P5, R15, R14, 0x1 ;  /* 0x0000000e0f089211 */ /* 0x000fc400078a08ff */
[----:B------:R-:W-:Y:S01]  /*120b0*/  SHF.R.S32.HI R25, RZ, 0x1f, R25 ;  /* 0x0000001fff197819 */ /* 0x000fe20000011419 */
[----:B------:R0:W-:Y:S01]  /*120c0*/  @!P3 ST.E.128 desc[UR60][R4.64], R28 ;  /* 0x0000001c0400b985 */ /* 0x0001e2000c101d3c */
[----:B------:R-:W-:Y:S02]  /*120d0*/  @!P2 LEA.HI.X R7, R10, R24, R11, 0x1, P4 ;  /* 0x000000180a07a211 */ /* 0x000fe400020f0c0b */
[----:B------:R-:W-:Y:S02]  /*120e0*/  SHF.R.S32.HI R13, RZ, 0x1f, R13 ;  /* 0x0000001fff0d7819 */ /* 0x000fe4000001140d */
[C---:B------:R-:W-:Y:S01]  /*120f0*/  @!P0 LEA R10, P4, R12.reuse, R14, 0x1 ;  /* 0x0000000e0c0a8211 */ /* 0x040fe200078808ff */
[----:B------:R0:W-:Y:S01]  /*12100*/  @!P2 ST.E.128 desc[UR60][R6.64], R44 ;  /* 0x0000002c0600a985 */ /* 0x0001e2000c101d3c */
[-C--:B------:R-:W-:Y:S02]  /*12110*/  @!P1 LEA.HI.X R9, R15, R24.reuse, R25, 0x1, P5 ;  /* 0x000000180f099211 */ /* 0x080fe400028f0c19 */
[----:B------:R-:W-:-:S03]  /*12120*/  @!P0 LEA.HI.X R11, R12, R24, R13, 0x1, P4 ;  /* 0x000000180c0b8211 */ /* 0x000fc600020f0c0d */
[----:B------:R0:W-:Y:S04]  /*12130*/  @!P1 ST.E.128 desc[UR60][R8.64], R64 ;  /* 0x0000004008009985 */ /* 0x0001e8000c101d3c */
[----:B------:R0:W-:Y:S02]  /*12140*/  @!P0 ST.E.128 desc[UR60][R10.64], R80 ;  /* 0x000000500a008985 */ /* 0x0001e4000c101d3c */
.L_x_10589:
[----:B------:R-:W-:Y:S05]  /*12150*/  BSYNC B1 ;  /* 0x0000000000017941 */ /* 0x000fea0003800000 */
.L_x_10588:
[----:B------:R-:W-:-:S03]  /*12160*/  UMOV UR4, 0xffffffff ;  /* 0xffffffff00047882 */ /* 0x000fc60000000000 */
[----:B------:R-:W-:Y:S05]  /*12170*/  BRA.DIV UR4, `(.L_x_10590) ;  /* 0x000000be04807947 */ /* 0x000fea000b800000 */
[----:B0-23--:R-:W0:Y:S04]  /*12180*/  SHFL.IDX PT, R20, R20, 0x3, 0x181f ;  /* 0x00781f0014147f89 */ /* 0x00de2800000e0000 */
[----:B------:R2:W3:Y:S02]  /*12190*/  SHFL.IDX PT, R14, R3, 0x3, 0x181f ;  /* 0x00781f00030e7f89 */ /* 0x0004e400000e0000 */
.L_x_10796:
[----:B------:R-:W-:-:S05]  /*121a0*/  VIADD R21, R21, 0x60 ;  /* 0x0000006015157836 */ /* 0x000fca0000000000 */
[----:B------:R-:W-:-:S13]  /*121b0*/  ISETP.GE.AND P0, PT, R21, R0, PT ;  /* 0x000000001500720c */ /* 0x000fda0003f06270 */
[----:B------:R-:W-:Y:S05]  /*121c0*/  @P0 BRA `(.L_x_10591) ;  /* 0x0000002c00f00947 */ /* 0x000fea0003800000 */
[C---:B------:R-:W-:Y:S01]  /*121d0*/  VIADD R11, R207.reuse, 0x40 ;  /* 0x00000040cf0b7836 */ /* 0x040fe20000000000 */
[----:B------:R-:W-:Y:S01]  /*121e0*/  ULDC UR4, c[0x0][0xbc8] ;  /* 0x0002f20000047ab9 */ /* 0x000fe20000000800 */
[C---:B--2---:R-:W-:Y:S01]  /*121f0*/  VIADD R3, R207.reuse, 0x80 ;  /* 0x00000080cf037836 */ /* 0x044fe20000000000 */
        /* <DEDUP_REMOVED lines=8> */
[-C--:B---3--:R-:W-:Y:S02]  /*12280*/  @!P3 LEA R4, P0, R207, R14.reuse, 0x1 ;  /* 0x0000000ecf04b211 */ /* 0x088fe400078008ff */
[-C--:B------:R-:W-:Y:S02]  /*12290*/  @!P4 LEA R6, P1, R11, R14.reuse, 0x1 ;  /* 0x0000000e0b06c211 */ /* 0x080fe400078208ff */
[----:B------:R-:W-:Y:S02]  /*122a0*/  @!P5 LEA R8, P2, R3, R14, 0x1 ;  /* 0x0000000e0308d211 */ /* 0x000fe400078408ff */
[-C--:B0-----:R-:W-:Y:S02]  /*122b0*/  @!P3 LEA.HI.X R5, R207, R20.reuse, R13, 0x1, P0 ;  /* 0x00000014cf05b211 */ /* 0x081fe400000f0c0d */
        /* <DEDUP_REMOVED lines=14> */
.L_x_10580:
[----:B0-----:R-:W0:Y:S01]  /*123a0*/  @P1 LDC R10, c[0x0][0xcec] ;  /* 0x00033b00ff0a1b82 */ /* 0x001e220000000800 */
[----:B------:R-:W-:Y:S01]  /*123b0*/  IMAD.MOV.U32 R6, RZ, RZ, R48 ;  /* 0x000000ffff067224 */ /* 0x000fe200078e0030 */
[----:B------:R-:W-:-:S06]  /*123c0*/  ULDC.64 UR4, c[0x0][0xc08] ;  /* 0x0003020000047ab9 */ /* 0x000fcc0000000a00 */
[----:B------:R-:W1:Y:S01]  /*123d0*/  @P1 LDC R7, c[0x0][0xcf0] ;  /* 0x00033c00ff071b82 */ /* 0x000e620000000800 */
[----:B0-----:R-:W-:-:S05]  /*123e0*/  @P1 IMAD.HI.U32 R10, R48, R10, RZ ;  /* 0x0000000a300a1227 */ /* 0x001fca00078e00ff */
[----:B-1----:R-:W-:Y:S01]  /*123f0*/  @P1 SHF.R.U32.HI R6, RZ, R7, R10 ;  /* 0x00000007ff061219 */ /* 0x002fe2000001160a */
[----:B------:R-:W-:-:S04]  /*12400*/  IMAD R7, R9, UR4, RZ ;  /* 0x0000000409077c24 */ /* 0x000fc8000f8e02ff */
[C---:B------:R-:W-:Y:S02]  /*12410*/  IMAD R7, R8.reuse, UR5, R7 ;  /* 0x0000000508077c24 */ /* 0x040fe4000f8e0207 */
[----:B------:R-:W-:Y:S01]  /*12420*/  IMAD.WIDE.U32 R8, R8, UR4, RZ ;  /* 0x0000000408087c25 */ /* 0x000fe2000f8e00ff */
[----:B------:R-:W-:-:S03]  /*12430*/  ULDC.64 UR4, c[0x0][0xc38] ;  /* 0x00030e0000047ab9 */ /* 0x000fc60000000a00 */
[----:B------:R-:W-:Y:S01]  /*12440*/  IMAD.IADD R9, R9, 0x1, R7 ;  /* 0x0000000109097824 */ /* 0x000fe200078e0207 */
[----:B------:R-:W-:Y:S01]  /*12450*/  SHF.R.S32.HI R7, RZ, 0x1f, R3 ;  /* 0x0000001fff077819 */ /* 0x000fe20000011403 */
[----:B------:R-:W-:-:S04]  /*12460*/  IMAD.WIDE.U32 R8, R201, UR4, R8 ;  /* 0x00000004c9087c25 */ /* 0x000fc8000f8e0008 */
[----:B------:R-:W-:Y:S01]  /*12470*/  IMAD R9, R201, UR5, R9 ;  /* 0x00000005c9097c24 */ /* 0x000fe2000f8e0209 */
[----:B------:R-:W-:Y:S02]  /*12480*/  ULDC.64 UR4, c[0x0][0xc40] ;  /* 0x0003100000047ab9 */ /* 0x000fe40000000a00 */
[----:B------:R-:W-:Y:S02]  /*12490*/  IMAD R7, R7, UR4, RZ ;  /* 0x0000000407077c24 */ /* 0x000fe4000f8e02ff */
[----:B------:R-:W-:-:S04]  /*124a0*/  IMAD.WIDE.U32 R8, R3, UR4, R8 ;  /* 0x0000000403087c25 */ /* 0x000fc8000f8e0008 */
[----:B------:R-:W-:Y:S01]  /*124b0*/  IMAD R7, R3, UR5, R7 ;  /* 0x0000000503077c24 */ /* 0x000fe2000f8e0207 */
[----:B------:R-:W-:Y:S01]  /*124c0*/  ULDC.64 UR4, c[0x0][0xc48] ;  /* 0x0003120000047ab9 */ /* 0x000fe20000000a00 */
[--C-:B------:R-:W-:Y:S02]  /*124d0*/  IMAD.MOV R3, RZ, RZ, -R6.reuse ;  /* 0x000000ffff037224 */ /* 0x100fe400078e0a06 */
[----:B------:R-:W-:Y:S01]  /*124e0*/  IMAD.IADD R9, R9, 0x1, R7 ;  /* 0x0000000109097824 */ /* 0x000fe200078e0207 */
[----:B------:R-:W-:Y:S01]  /*124f0*/  SHF.R.S32.HI R7, RZ, 0x1f, R6 ;  /* 0x0000001fff077819 */ /* 0x000fe20000011406 */
[----:B------:R-:W-:Y:S02]  /*12500*/  IMAD R3, R155, R3, R48 ;  /* 0x000000039b037224 */ /* 0x000fe400078e0230 */
[----:B------:R-:W-:-:S04]  /*12510*/  IMAD.WIDE.U32 R8, R158, UR4, R8 ;  /* 0x000000049e087c25 */ /* 0x000fc8000f8e0008 */
[----:B------:R-:W-:Y:S01]  /*12520*/  IMAD R9, R158, UR5, R9 ;  /* 0x000000059e097c24 */ /* 0x000fe2000f8e0209 */
[----:B------:R-:W-:Y:S02]  /*12530*/  ULDC.64 UR4, c[0x0][0xc30] ;  /* 0x00030c0000047ab9 */ /* 0x000fe40000000a00 */
[----:B------:R-:W-:Y:S02]  /*12540*/  IMAD R7, R7, UR4, RZ ;  /* 0x0000000407077c24 */ /* 0x000fe4000f8e02ff */
[----:B------:R-:W-:-:S04]  /*12550*/  IMAD.WIDE.U32 R8, R6, UR4, R8 ;  /* 0x0000000406087c25 */ /* 0x000fc8000f8e0008 */
[----:B------:R-:W-:Y:S01]  /*12560*/  IMAD R7, R6, UR5, R7 ;  /* 0x0000000506077c24 */ /* 0x000fe2000f8e0207 */
[----:B------:R-:W-:Y:S01]  /*12570*/  ULDC.64 UR4, c[0x0][0xc28] ;  /* 0x00030a0000047ab9 */ /* 0x000fe20000000a00 */
[----:B------:R-:W-:Y:S02]  /*12580*/  VIADD R6, R19, 0x32420 ;  /* 0x0003242013067836 */ /* 0x000fe40000000000 */
[----:B------:R-:W-:-:S03]  /*12590*/  IMAD.IADD R9, R9, 0x1, R7 ;  /* 0x0000000109097824 */ /* 0x000fc600078e0207 */
[----:B------:R-:W-:Y:S01]  /*125a0*/  PRMT R6, RZ, 0x654, R6 ;  /* 0x00000654ff067816 */ /* 0x000fe20000000006 */
[----:B------:R-:W-:-:S03]  /*125b0*/  IMAD.WIDE.U32 R8, R3, UR4, R8 ;  /* 0x0000000403087c25 */ /* 0x000fc6000f8e0008 */
[----:B------:R0:W-:Y:S02]  /*125c0*/  SYNCS.ARRIVE.TRANS64.RED.A1T0 RZ, [R6+URZ], RZ ;  /* 0x000000ff06ff79a7 */ /* 0x0001e4000810043f */
[----:B0-----:R-:W-:-:S05]  /*125d0*/  SHF.R.S32.HI R6, RZ, 0x1f, R3 ;  /* 0x0000001fff067819 */ /* 0x001fca0000011403 */
[----:B------:R-:W-:-:S04]  /*125e0*/  IMAD R6, R6, UR4, RZ ;  /* 0x0000000406067c24 */ /* 0x000fc8000f8e02ff */
[----:B------:R-:W-:Y:S01]  /*125f0*/  IMAD R6, R3, UR5, R6 ;  /* 0x0000000503067c24 */ /* 0x000fe2000f8e0206 */
[----:B------:R-:W-:Y:S02]  /*12600*/  ULDC.64 UR4, c[0x0][0xc00] ;  /* 0x0003000000047ab9 */ /* 0x000fe40000000a00 */
[----:B------:R-:W-:Y:S01]  /*12610*/  LEA R3, P0, R8, UR4, 0x2 ;  /* 0x0000000408037c11 */ /* 0x000fe2000f8010ff */
[----:B------:R-:W-:Y:S01]  /*12620*/  IMAD.IADD R6, R9, 0x1, R6 ;  /* 0x0000000109067824 */ /* 0x000fe200078e0206 */
[----:B------:R-:W-:-:S04]  /*12630*/  UMOV UR4, 0xffffffff ;  /* 0xffffffff00047882 */ /* 0x000fc80000000000 */
[----:B------:R-:W-:Y:S01]  /*12640*/  LEA.HI.X R8, R8, UR5, R6, 0x2, P0 ;  /* 0x0000000508087c11 */ /* 0x000fe200080f1406 */
[----:B------:R-:W-:Y:S06]  /*12650*/  BRA.DIV UR4, `(.L_x_10592) ;  /* 0x000000ba04907947 */ /* 0x000fec000b800000 */
[----:B------:R0:W1:Y:S04]  /*12660*/  SHFL.IDX PT, R9, R8, RZ, 0x1c1f ;  /* 0x001c1fff08097589 */ /* 0x00006800000e0000 */
[----:B------:R0:W2:Y:S02]  /*12670*/  SHFL.IDX PT, R12, R3, RZ, 0x1c1f ;  /* 0x001c1fff030c7589 */ /* 0x0000a400000e0000 */
.L_x_10799:
        /* <DEDUP_REMOVED lines=33> */
[----:B------:R-:W3:Y:S03]  /*12890*/  LDL R29, [R1+0xd4] ;  /* 0x0000d400011d7983 */ /* 0x000ee60000100800 */
[----:B------:R-:W-:Y:S01]  /*128a0*/  @!P0 LEA.HI.X R7, R10, R9, R158, 0x2, P2 ;  /* 0x000000090a078211 */ /* 0x000fe200010f149e */
[----:B------:R-:W3:Y:S04]  /*128b0*/  LDL R28, [R1+0xc4] ;  /* 0x0000c400011c7983 */ /* 0x000ee80000100800 */
[----:B------:R1:W-:Y:S01]  /*128c0*/  @!P0 ST.E.64 desc[UR60][R6.64], R32 ;  /* 0x0000002006008985 */ /* 0x0003e2000c101b3c */
[----:B------:R-:W-:-:S03]  /*128d0*/  ISETP.GE.AND P0, PT, R11, UR4, PT ;  /* 0x000000040b007c0c */ /* 0x000fc6000bf06270 */
[----:B------:R-:W3:Y:S01]  /*128e0*/  LDL R10, [R1+0xdc] ;  /* 0x0000dc00010a7983 */ /* 0x000ee20000100800 */
[----:B-1----:R-:W-:-:S03]  /*128f0*/  @!P1 LEA R6, P2, R14, R12, 0x2 ;  /* 0x0000000c0e069211 */ /* 0x002fc600078410ff */
[----:B------:R-:W3:Y:S01]  /*12900*/  LDL R32, [R1+0x158] ;  /* 0x0001580001207983 */ /* 0x000ee20000100800 */
[----:B------:R-:W-:-:S03]  /*12910*/  @!P1 LEA.HI.X R7, R14, R9, R48, 0x2, P2 ;  /* 0x000000090e079211 */ /* 0x000fc600010f1430 */
[----:B------:R-:W3:Y:S04]  /*12920*/  LDL R33, [R1+0x148] ;  /* 0x0001480001217983 */ /* 0x000ee80000100800 */
        /* <DEDUP_REMOVED lines=8> */
[----:B------:R1:W-:Y:S01]  /*129b0*/  @!P0 ST.E.64 desc[UR60][R6.64], R40 ;  /* 0x0000002806008985 */ /* 0x0003e2000c101b3c */
[----:B------:R-:W-:-:S03]  /*129c0*/  ISETP.GE.AND P0, PT, R154, UR4, PT ;  /* 0x000000049a007c0c */ /* 0x000fc6000bf06270 */
[----:B------:R-:W3:Y:S04]  /*129d0*/  LDL R11, [R1+0x160] ;  /* 0x00016000010b7983 */ /* 0x000ee80000100800 */
[----:B------:R-:W3:Y:S01]  /*129e0*/  LDL R15, [R1+0xcc] ;  /* 0x0000cc00010f7983 */ /* 0x000ee20000100800 */
[----:B-1----:R-:W-:-:S03]  /*129f0*/  @!P1 LEA R6, P2, R156, R12, 0x2 ;  /* 0x0000000c9c069211 */ /* 0x002fc600078410ff */
[----:B------:R-:W3:Y:S04]  /*12a00*/  LDL R40, [R1+0xc8] ;  /* 0x0000c80001287983 */ /* 0x000ee80000100800 */
[----:B------:R-:W3:Y:S01]  /*12a10*/  LDL R41, [R1+0x14c] ;  /* 0x00014c0001297983 */ /* 0x000ee20000100800 */
[----:B--2---:R-:W-:-:S05]  /*12a20*/  @!P1 LEA.HI.X R7, R156, R9, R157, 0x2, P2 ;  /* 0x000000099c079211 */ /* 0x004fca00010f149d */
[----:B------:R1:W-:Y:S02]  /*12a30*/  @!P1 ST.E.64 desc[UR60][R6.64], R44 ;  /* 0x0000002c06009985 */ /* 0x0003e4000c101b3c */
[----:B-1----:R-:W-:Y:S02]  /*12a40*/  @!P0 LEA R6, P2, R154, R12, 0x2 ;  /* 0x0000000c9a068211 */ /* 0x002fe400078410ff */
[----:B------:R-:W2:Y:S01]  /*12a50*/  LDL R44, [R1+0x154] ;  /* 0x00015400012c7983 */ /* 0x000ea20000100800 */
[----:B----4-:R-:W-:-:S03]  /*12a60*/  ISETP.GE.AND P3, PT, R152, UR4, PT ;  /* 0x0000000498007c0c */ /* 0x010fc6000bf66270 */
[----:B------:R-:W4:Y:S01]  /*12a70*/  LDL R45, [R1+0x120] ;  /* 0x00012000012d7983 */ /* 0x000f220000100800 */
[----:B-----5:R-:W-:-:S05]  /*12a80*/  @!P0 LEA.HI.X R7, R154, R9, R155, 0x2, P2 ;  /* 0x000000099a078211 */ /* 0x020fca00010f149b */
[----:B------:R1:W-:Y:S04]  /*12a90*/  @!P0 ST.E.64 desc[UR60][R6.64], R24 ;  /* 0x0000001806008985 */ /* 0x0003e8000c101b3c */
[----:B-1----:R-:W5:Y:S01]  /*12aa0*/  LDL R25, [R1+0x150] ;  /* 0x0001500001197983 */ /* 0x002f620000100800 */
[C---:B------:R-:W-:Y:S02]  /*12ab0*/  ISETP.GE.AND P1, PT, R20.reuse, UR4, PT ;  /* 0x0000000414007c0c */ /* 0x040fe4000bf26270 */
[----:B---3--:R-:W-:Y:S01]  /*12ac0*/  ISETP.GE.AND P0, PT, R13, UR4, PT ;  /* 0x000000040d007c0c */ /* 0x008fe2000bf06270 */
[----:B------:R-:W3:Y:S10]  /*12ad0*/  LDL R24, [R1+0xac] ;  /* 0x0000ac0001187983 */ /* 0x000ef40000100800 */
[----:B------:R-:W-:-:S04]  /*12ae0*/  @!P1 LEA R6, P2, R20, R12, 0x2 ;  /* 0x0000000c14069211 */ /* 0x000fc800078410ff */
[-C--:B------:R-:W-:Y:S02]  /*12af0*/  @!P1 LEA.HI.X R7, R20, R9.reuse, R153, 0x2, P2 ;  /* 0x0000000914079211 */ /* 0x080fe400010f1499 */
[----:B------:R-:W4:Y:S04]  /*12b00*/  LDL R20, [R1+0xb8] ;  /* 0x0000b80001147983 */ /* 0x000f280000100800 */
[----:B------:R1:W-:Y:S01]  /*12b10*/  @!P1 ST.E.64 desc[UR60][R6.64], R52 ;  /* 0x0000003406009985 */ /* 0x0003e2000c101b3c */
[----:B------:R-:W-:Y:S02]  /*12b20*/  ISETP.GE.AND P1, PT, R10, UR4, PT ;  /* 0x000000040a007c0c */ /* 0x000fe4000bf26270 */
[C---:B-1----:R-:W-:Y:S01]  /*12b30*/  @!P0 LEA R6, P2, R13.reuse, R12, 0x2 ;  /* 0x0000000c0d068211 */ /* 0x042fe200078410ff */
[----:B------:R-:W3:Y:S03]  /*12b40*/  LDL R53, [R1+0xa8] ;  /* 0x0000a80001357983 */ /* 0x000ee60000100800 */
[----:B------:R-:W-:Y:S01]  /*12b50*/  @!P0 LEA.HI.X R7, R13, R9, R14, 0x2, P2 ;  /* 0x000000090d078211 */ /* 0x000fe200010f140e */
[----:B------:R-:W3:Y:S01]  /*12b60*/  LDL R52, [R1+0x128] ;  /* 0x0001280001347983 */ /* 0x000ee20000100800 */
[----:B------:R-:W-:-:S03]  /*12b70*/  ISETP.GE.AND P2, PT, R29, UR4, PT ;  /* 0x000000041d007c0c */ /* 0x000fc6000bf46270 */
[----:B------:R-:W4:Y:S04]  /*12b80*/  LDL R14, [R1+0xbc] ;  /* 0x0000bc00010e7983 */ /* 0x000f280000100800 */
[----:B------:R1:W-:Y:S04]  /*12b90*/  @!P0 ST.E.64 desc[UR60][R6.64], R56 ;  /* 0x0000003806008985 */ /* 0x0003e8000c101b3c */
[----:B------:R-:W3:Y:S01]  /*12ba0*/  LDL R13, [R1+0xb4] ;  /* 0x0000b400010d7983 */ /* 0x000ee20000100800 */
[----:B-1----:R-:W-:-:S03]  /*12bb0*/  @!P1 LEA R6, P0, R10, R12, 0x2 ;  /* 0x0000000c0a069211 */ /* 0x002fc600078010ff */
[----:B------:R-:W3:Y:S01]  /*12bc0*/  LDL R56, [R1+0x12c] ;  /* 0x00012c0001387983 */ /* 0x000ee20000100800 */
[----:B------:R-:W-:Y:S02]  /*12bd0*/  @!P1 LEA.HI.X R7, R10, R9, R11, 0x2, P0 ;  /* 0x000000090a079211 */ /* 0x000fe400000f140b */
[----:B------:R-:W-:-:S03]  /*12be0*/  @!P2 LEA R10, P5, R29, R12, 0x2 ;  /* 0x0000000c1d0aa211 */ /* 0x000fc600078a10ff */
[----:B------:R1:W-:Y:S01]  /*12bf0*/  @!P1 ST.E.64 desc[UR60][R6.64], R60 ;  /* 0x0000003c06009985 */ /* 0x0003e2000c101b3c */
[----:B------:R-:W-:Y:S02]  /*12c00*/  ISETP.GE.AND P1, PT, R15, UR4, PT ;  /* 0x000000040f007c0c */ /* 0x000fe4000bf26270 */
[----:B------:R-:W-:Y:S02]  /*12c10*/  @!P2 LEA.HI.X R11, R29, R9, R32, 0x2, P5 ;  /* 0x000000091d0ba211 */ /* 0x000fe400028f1420 */
[----:B------:R-:W3:Y:S01]  /*12c20*/  LDL R32, [R1+0x140] ;  /* 0x0001400001207983 */ /* 0x000ee20000100800 */
[----:B------:R-:W-:-:S03]  /*12c30*/  ISETP.GE.AND P0, PT, R48, UR4, PT ;  /* 0x0000000430007c0c */ /* 0x000fc6000bf06270 */
[----:B------:R-:W3:Y:S01]  /*12c40*/  LDL R29, [R1+0xb0] ;  /* 0x0000b000011d7983 */ /* 0x000ee20000100800 */
[----:B-1----:R-:W-:-:S04]  /*12c50*/  @!P3 LEA R6, P4, R152, R12, 0x2 ;  /* 0x0000000c9806b211 */ /* 0x002fc800078810ff */
[----:B------:R-:W-:Y:S02]  /*12c60*/  @!P3 LEA.HI.X R7, R152, R9, R37, 0x2, P4 ;  /* 0x000000099807b211 */ /* 0x000fe400020f1425 */
[----:B------:R-:W3:Y:S04]  /*12c70*/  LDL R37, [R1+0x144] ;  /* 0x0001440001257983 */ /* 0x000ee80000100800 */
[----:B------:R-:W-:Y:S04]  /*12c80*/  @!P3 ST.E.64 desc[UR60][R6.64], R64 ;  /* 0x000000400600b985 */ /* 0x000fe8000c101b3c */
[----:B------:R1:W-:Y:S01]  /*12c90*/  @!P2 ST.E.64 desc[UR60][R10.64], R68 ;  /* 0x000000440a00a985 */ /* 0x0003e2000c101b3c */
[----:B------:R-:W-:-:S02]  /*12ca0*/  ISETP.GE.AND P2, PT, R28, UR4, PT ;  /* 0x000000041c007c0c */ /* 0x000fc4000bf46270 */
[-C--:B-1----:R-:W-:Y:S02]  /*12cb0*/  @!P1 LEA R10, P5, R15, R12.reuse, 0x2 ;  /* 0x0000000c0f0a9211 */ /* 0x082fe400078a10ff */
[----:B------:R-:W-:-:S04]  /*12cc0*/  @!P0 LEA R6, P4, R48, R12, 0x2 ;  /* 0x0000000c30068211 */ /* 0x000fc800078810ff */
[-C--:B--2---:R-:W-:Y:S02]  /*12cd0*/  @!P0 LEA.HI.X R7, R48, R9.reuse, R44, 0x2, P4 ;  /* 0x0000000930078211 */ /* 0x084fe400020f142c */
[----:B------:R-:W-:Y:S01]  /*12ce0*/  ISETP.GE.AND P3, PT, R40, UR4, PT ;  /* 0x0000000428007c0c */ /* 0x000fe2000bf66270 */
[----:B------:R-:W2:Y:S04]  /*12cf0*/  LDL R48, [R1+0xa4] ;  /* 0x0000a40001307983 */ /* 0x000ea80000100800 */
[----:B------:R-:W-:Y:S01]  /*12d00*/  @!P0 ST.E.64 desc[UR60][R6.64], R72 ;  /* 0x0000004806008985 */ /* 0x000fe2000c101b3c */
[----:B-----5:R-:W-:-:S03]  /*12d10*/  @!P1 LEA.HI.X R11, R15, R9, R25, 0x2, P5 ;  /* 0x000000090f0b9211 */ /* 0x020fc600028f1419 */
[----:B------:R-:W5:Y:S04]  /*12d20*/  LDL R44, [R1+0x9c] ;  /* 0x00009c00012c7983 */ /* 0x000f680000100800 */
[----:B------:R-:W2:Y:S04]  /*12d30*/  LDL R15, [R1+0x138] ;  /* 0x00013800010f7983 */ /* 0x000ea80000100800 */
[----:B------:R-:W5:Y:S04]  /*12d40*/  LDL R25, [R1+0x13c] ;  /* 0x00013c0001197983 */ /* 0x000f680000100800 */
[----:B------:R1:W-:Y:S02]  /*12d50*/  @!P1 ST.E.64 desc[UR60][R10.64], R76 ;  /* 0x0000004c0a009985 */ /* 0x0003e4000c101b3c */
[----:B-1----:R-:W-:-:S04]  /*12d60*/  @!P2 LEA R10, P5, R28, R12, 0x2 ;  /* 0x0000000c1c0aa211 */ /* 0x002fc800078a10ff */
[----:B------:R-:W-:Y:S02]  /*12d70*/  @!P2 LEA.HI.X R11, R28, R9, R33, 0x2, P5 ;  /* 0x000000091c0ba211 */ /* 0x000fe400028f1421 */
[----:B------:R-:W5:Y:S04]  /*12d80*/  LDL R33, [R1+0x134] ;  /* 0x0001340001217983 */ /* 0x000f680000100800 */
[----:B------:R-:W5:Y:S01]  /*12d90*/  LDL R28, [R1+0x130] ;  /* 0x00013000011c7983 */ /* 0x000f620000100800 */
[----:B------:R-:W-:Y:S02]  /*12da0*/  @!P3 LEA R6, P4, R40, R12, 0x2 ;  /* 0x0000000c2806b211 */ /* 0x000fe400078810ff */
[----:B------:R-:W-:Y:S02]  /*12db0*/  ISETP.GE.AND P0, PT, R36, UR4, PT ;  /* 0x0000000424007c0c */ /* 0x000fe4000bf06270 */
[----:B----4-:R-:W-:-:S02]  /*12dc0*/  ISETP.GE.AND P1, PT, R14, UR4, PT ;  /* 0x000000040e007c0c */ /* 0x010fc4000bf26270 */
[----:B------:R-:W-:Y:S02]  /*12dd0*/  @!P3 LEA.HI.X R7, R40, R9, R41, 0x2, P4 ;  /* 0x000000092807b211 */ /* 0x000fe400020f1429 */
[----:B------:R-:W4:Y:S04]  /*12de0*/  LDL R40, [R1+0x98] ;  /* 0x0000980001287983 */ /* 0x000f280000100800 */
[----:B------:R-:W-:Y:S04]  /*12df0*/  @!P3 ST.E.64 desc[UR60][R6.64], R80 ;  /* 0x000000500600b985 */ /* 0x000fe8000c101b3c */
[----:B------:R1:W-:Y:S01]  /*12e00*/  @!P2 ST.E.64 desc[UR60][R10.64], R84 ;  /* 0x000000540a00a985 */ /* 0x0003e2000c101b3c */
[----:B---3--:R-:W-:-:S03]  /*12e10*/  ISETP.GE.AND P2, PT, R13, UR4, PT ;  /* 0x000000040d007c0c */ /* 0x008fc6000bf46270 */
[----:B------:R-:W3:Y:S01]  /*12e20*/  LDL R41, [R1+0x11c] ;  /* 0x00011c0001297983 */ /* 0x000ee20000100800 */
[-C--:B-1----:R-:W-:Y:S02]  /*12e30*/  @!P1 LEA R10, P5, R14, R12.reuse, 0x2 ;  /* 0x0000000c0e0a9211 */ /* 0x082fe400078a10ff */
[----:B------:R-:W-:Y:S02]  /*12e40*/  @!P0 LEA R6, P4, R36, R12, 0x2 ;  /* 0x0000000c24068211 */ /* 0x000fe400078810ff */
[----:B------:R-:W-:Y:S02]  /*12e50*/  @!P1 LEA.HI.X R11, R14, R9, R32, 0x2, P5 ;  /* 0x000000090e0b9211 */ /* 0x000fe400028f1420 */
[----:B------:R-:W4:Y:S01]  /*12e60*/  LDL R14, [R1+0xa0] ;  /* 0x0000a000010e7983 */ /* 0x000f220000100800 */
[----:B------:R-:W-:-:S03]  /*12e70*/  ISETP.GE.AND P3, PT, R20, UR4, PT ;  /* 0x0000000414007c0c */ /* 0x000fc6000bf66270 */
[----:B------:R-:W3:Y:S01]  /*12e80*/  LDL R32, [R1+0x90] ;  /* 0x0000900001207983 */ /* 0x000ee20000100800 */
[----:B------:R-:W-:-:S03]  /*12e90*/  @!P0 LEA.HI.X R7, R36, R9, R37, 0x2, P4 ;  /* 0x0000000924078211 */ /* 0x000fc600020f1425 */
[----:B------:R-:W3:Y:S04]  /*12ea0*/  LDL R36, [R1+0x94] ;  /* 0x0000940001247983 */ /* 0x000ee80000100800 */
[----:B------:R-:W-:Y:S04]  /*12eb0*/  @!P0 ST.E.64 desc[UR60][R6.64], R88 ;  /* 0x0000005806008985 */ /* 0x000fe8000c101b3c */
[----:B------:R1:W-:Y:S01]  /*12ec0*/  @!P1 ST.E.64 desc[UR60][R10.64], R92 ;  /* 0x0000005c0a009985 */ /* 0x0003e2000c101b3c */
[----:B------:R-:W-:-:S03]  /*12ed0*/  ISETP.GE.AND P0, PT, R29, UR4, PT ;  /* 0x000000041d007c0c */ /* 0x000fc6000bf06270 */
[----:B------:R-:W3:Y:S01]  /*12ee0*/  LDL R37, [R1+0x118] ;  /* 0x0001180001257983 */ /* 0x000ee20000100800 */
[CC--:B-1----:R-:W-:Y:S02]  /*12ef0*/  @!P2 LEA R10, P5, R13.reuse, R12.reuse, 0x2 ;  /* 0x0000000c0d0aa211 */ /* 0x0c2fe400078a10ff */
[----:B------:R-:W-:Y:S02]  /*12f00*/  @!P3 LEA R6, P4, R20, R12, 0x2 ;  /* 0x0000000c1406b211 */ /* 0x000fe400078810ff */
[----:B------:R-:W-:Y:S02]  /*12f10*/  ISETP.GE.AND P1, PT, R24, UR4, PT ;  /* 0x0000000418007c0c */ /* 0x000fe4000bf26270 */
[-C--:B--2---:R-:W-:Y:S02]  /*12f20*/  @!P2 LEA.HI.X R11, R13, R9.reuse, R15, 0x2, P5 ;  /* 0x000000090d0ba211 */ /* 0x084fe400028f140f */
[----:B------:R-:W2:Y:S04]  /*12f30*/  LDL R15, [R1+0x124] ;  /* 0x00012400010f7983 */ /* 0x000ea80000100800 */
[----:B------:R-:W2:Y:S01]  /*12f40*/  LDL R13, [R1+0x8c] ;  /* 0x00008c00010d7983 */ /* 0x000ea20000100800 */
[----:B-----5:R-:W-:-:S03]  /*12f50*/  @!P3 LEA.HI.X R7, R20, R9, R25, 0x2, P4 ;  /* 0x000000091407b211 */ /* 0x020fc600020f1419 */
[----:B------:R-:W5:Y:S04]  /*12f60*/  LDL R25, [R1+0x88] ;  /* 0x0000880001197983 */ /* 0x000f680000100800 */
[----:B------:R-:W5:Y:S04]  /*12f70*/  LDL R20, [R1+0x84] ;  /* 0x0000840001147983 */ /* 0x000f680000100800 */
[----:B------:R1:W-:Y:S04]  /*12f80*/  @!P3 ST.E.64 desc[UR60][R6.64], R96 ;  /* 0x000000600600b985 */ /* 0x0003e8000c101b3c */
[----:B------:R0:W-:Y:S01]  /*12f90*/  @!P2 ST.E.64 desc[UR60][R10.64], R100 ;  /* 0x000000640a00a985 */ /* 0x0001e2000c101b3c */
[----:B-1----:R-:W-:-:S04]  /*12fa0*/  @!P0 LEA R6, P5, R29, R12, 0x2 ;  /* 0x0000000c1d068211 */ /* 0x002fc800078a10ff */
[-C--:B------:R-:W-:Y:S02]  /*12fb0*/  @!P0 LEA.HI.X R7, R29, R9.reuse, R33, 0x2, P5 ;  /* 0x000000091d078211 */ /* 0x080fe400028f1421 */
[C---:B0-----:R-:W-:Y:S01]  /*12fc0*/  @!P1 LEA R10, P2, R24.reuse, R12, 0x2 ;  /* 0x0000000c180a9211 */ /* 0x041fe200078410ff */
[----:B------:R-:W5:Y:S04]  /*12fd0*/  LDL R33, [R1+0x114] ;  /* 0x0001140001217983 */ /* 0x000f680000100800 */
[----:B------:R-:W5:Y:S01]  /*12fe0*/  LDL R29, [R1+0x110] ;  /* 0x00011000011d7983 */ /* 0x000f620000100800 */
[----:B------:R-:W-:-:S03]  /*12ff0*/  @!P1 LEA.HI.X R11, R24, R9, R28, 0x2, P2 ;  /* 0x00000009180b9211 */ /* 0x000fc600010f141c */
[----:B------:R-:W5:Y:S04]  /*13000*/  LDL R28, [R1+0x10c] ;  /* 0x00010c00011c7983 */ /* 0x000f680000100800 */
[----:B------:R-:W5:Y:S01]  /*13010*/  LDL R24, [R1+0x108] ;  /* 0x0001080001187983 */ /* 0x000f620000100800 */
[----:B------:R-:W-:Y:S02]  /*13020*/  ISETP.GE.AND P3, PT, R53, UR4, PT ;  /* 0x0000000435007c0c */ /* 0x000fe4000bf66270 */
[----:B------:R-:W-:Y:S01]  /*13030*/  ISETP.GE.AND P4, PT, R48, UR4, PT ;  /* 0x0000000430007c0c */ /* 0x000fe2000bf86270 */
[----:B------:R0:W-:Y:S04]  /*13040*/  @!P0 ST.E.64 desc[UR60][R6.64], R104 ;  /* 0x0000006806008985 */ /* 0x0001e8000c101b3c */
[----:B------:R1:W-:Y:S01]  /*13050*/  @!P1 ST.E.64 desc[UR60][R10.64], R108 ;  /* 0x0000006c0a009985 */ /* 0x0003e2000c101b3c */
[----:B------:R-:W-:-:S05]  /*13060*/  ISETP.GE.AND P1, PT, R44, UR4, PT ;  /* 0x000000042c007c0c */ /* 0x000fca000bf26270 */
[CC--:B0-----:R-:W-:Y:S02]  /*13070*/  @!P3 LEA R6, P0, R53.reuse, R12.reuse, 0x2 ;  /* 0x0000000c3506b211 */ /* 0x0c1fe400078010ff */
[----:B----4-:R-:W-:Y:S02]  /*13080*/  ISETP.GE.AND P2, PT, R14, UR4, PT ;  /* 0x000000040e007c0c */ /* 0x010fe4000bf46270 */
[----:B-1----:R-:W-:Y:S02]  /*13090*/  @!P4 LEA R10, P5, R48, R12, 0x2 ;  /* 0x0000000c300ac211 */ /* 0x002fe400078a10ff */
[-C--:B------:R-:W-:Y:S02]  /*130a0*/  @!P3 LEA.HI.X R7, R53, R9.reuse, R56, 0x2, P0 ;  /* 0x000000093507b211 */ /* 0x080fe400000f1438 */
[----:B------:R-:W-:Y:S02]  /*130b0*/  ISETP.GE.AND P0, PT, R40, UR4, PT ;  /* 0x0000000428007c0c */ /* 0x000fe4000bf06270 */
[----:B------:R-:W-:Y:S01]  /*130c0*/  @!P4 LEA.HI.X R11, R48, R9, R52, 0x2, P5 ;  /* 0x00000009300bc211 */ /* 0x000fe200028f1434 */
[----:B------:R0:W-:Y:S04]  /*130d0*/  @!P3 ST.E.64 desc[UR60][R6.64], R112 ;  /* 0x000000700600b985 */ /* 0x0001e8000c101b3c */
[----:B------:R1:W-:Y:S01]  /*130e0*/  @!P4 ST.E.64 desc[UR60][R10.64], R116 ;  /* 0x000000740a00c985 */ /* 0x0003e2000c101b3c */
[----:B---3--:R-:W-:-:S02]  /*130f0*/  ISETP.GE.AND P4, PT, R36, UR4, PT ;  /* 0x0000000424007c0c */ /* 0x008fc4000bf86270 */
[-C--:B0-----:R-:W-:Y:S02]  /*13100*/  @!P2 LEA R6, P3, R14, R12.reuse, 0x2 ;  /* 0x0000000c0e06a211 */ /* 0x081fe400078610ff */
[----:B-1----:R-:W-:-:S04]  /*13110*/  @!P1 LEA R10, P5, R44, R12, 0x2 ;  /* 0x0000000c2c0a9211 */ /* 0x002fc800078a10ff */
[-C--:B------:R-:W-:Y:S02]  /*13120*/  @!P1 LEA.HI.X R11, R44, R9.reuse, R45, 0x2, P5 ;  /* 0x000000092c0b9211 */ /* 0x080fe400028f142d */
[----:B--2---:R-:W-:Y:S02]  /*13130*/  @!P2 LEA.HI.X R7, R14, R9, R15, 0x2, P3 ;  /* 0x000000090e07a211 */ /* 0x004fe400018f140f */
[----:B------:R-:W-:-:S03]  /*13140*/  @!P0 LEA R14, P3, R40, R12, 0x2 ;  /* 0x0000000c280e8211 */ /* 0x000fc600078610ff */
[----:B------:R0:W-:Y:S01]  /*13150*/  @!P2 ST.E.64 desc[UR60][R6.64], R120 ;  /* 0x000000780600a985 */ /* 0x0001e2000c101b3c */
[----:B------:R-:W-:Y:S02]  /*13160*/  ISETP.GE.AND P2, PT, R32, UR4, PT ;  /* 0x0000000420007c0c */ /* 0x000fe4000bf46270 */
[----:B------:R-:W-:Y:S02]  /*13170*/  @!P0 LEA.HI.X R15, R40, R9, R41, 0x2, P3 ;  /* 0x00000009280f8211 */ /* 0x000fe400018f1429 */
[----:B------:R-:W-:Y:S01]  /*13180*/  ISETP.GE.AND P3, PT, R13, UR4, PT ;  /* 0x000000040d007c0c */ /* 0x000fe2000bf66270 */
[----:B------:R1:W-:Y:S01]  /*13190*/  @!P1 ST.E.64 desc[UR60][R10.64], R124 ;  /* 0x0000007c0a009985 */ /* 0x0003e2000c101b3c */
[----:B-----5:R-:W-:-:S03]  /*131a0*/  ISETP.GE.AND P1, PT, R25, UR4, PT ;  /* 0x0000000419007c0c */ /* 0x020fc6000bf26270 */
[----:B------:R2:W-:Y:S01]  /*131b0*/  @!P0 ST.E.64 desc[UR60][R14.64], R128 ;  /* 0x000000800e008985 */ /* 0x0005e2000c101b3c */
[----:B------:R-:W-:Y:S02]  /*131c0*/  ISETP.GE.AND P0, PT, R20, UR4, PT ;  /* 0x0000000414007c0c */ /* 0x000fe4000bf06270 */
[----:B0-----:R-:W-:-:S04]  /*131d0*/  @!P4 LEA R6, P5, R36, R12, 0x2 ;  /* 0x0000000c2406c211 */ /* 0x001fc800078a10ff */
[----:B------:R-:W-:Y:S02]  /*131e0*/  @!P4 LEA.HI.X R7, R36, R9, R37, 0x2, P5 ;  /* 0x000000092407c211 */ /* 0x000fe400028f1425 */
[----:B-1----:R-:W-:-:S03]  /*131f0*/  @!P2 LEA R10, P5, R32, R12, 0x2 ;  /* 0x0000000c200aa211 */ /* 0x002fc600078a10ff */
[----:B------:R0:W-:Y:S01]  /*13200*/  @!P4 ST.E.64 desc[UR60][R6.64], R132 ;  /* 0x000000840600c985 */ /* 0x0001e2000c101b3c */
[CC--:B--2---:R-:W-:Y:S02]  /*13210*/  @!P3 LEA R14, P4, R13.reuse, R12.reuse, 0x2 ;  /* 0x0000000c0d0eb211 */ /* 0x0c4fe400078810ff */
[-C--:B------:R-:W-:Y:S02]  /*13220*/  @!P2 LEA.HI.X R11, R32, R9.reuse, R33, 0x2, P5 ;  /* 0x00000009200ba211 */ /* 0x080fe400028f1421 */
[-C--:B------:R-:W-:Y:S02]  /*13230*/  @!P3 LEA.HI.X R15, R13, R9.reuse, R29, 0x2, P4 ;  /* 0x000000090d0fb211 */ /* 0x080fe400020f141d */
[CC--:B0-----:R-:W-:Y:S02]  /*13240*/  @!P1 LEA R6, P5, R25.reuse, R12.reuse, 0x2 ;  /* 0x0000000c19069211 */ /* 0x0c1fe400078a10ff */
[----:B------:R-:W-:Y:S02]  /*13250*/  @!P0 LEA R12, P4, R20, R12, 0x2 ;  /* 0x0000000c140c8211 */ /* 0x000fe400078810ff */
[----:B------:R-:W-:-:S02]  /*13260*/  @!P1 LEA.HI.X R7, R25, R9, R28, 0x2, P5 ;  /* 0x0000000919079211 */ /* 0x000fc400028f141c */
[----:B------:R-:W-:Y:S01]  /*13270*/  @!P0 LEA.HI.X R13, R20, R9, R24, 0x2, P4 ;  /* 0x00000009140d8211 */ /* 0x000fe200020f1418 */
[----:B------:R3:W-:Y:S04]  /*13280*/  @!P2 ST.E.64 desc[UR60][R10.64], R136 ;  /* 0x000000880a00a985 */ /* 0x0007e8000c101b3c */
[----:B------:R3:W-:Y:S04]  /*13290*/  @!P3 ST.E.64 desc[UR60][R14.64], R140 ;  /* 0x0000008c0e00b985 */ /* 0x0007e8000c101b3c */
[----:B------:R3:W-:Y:S04]  /*132a0*/  @!P1 ST.E.64 desc[UR60][R6.64], R144 ;  /* 0x0000009006009985 */ /* 0x0007e8000c101b3c */
[----:B------:R3:W-:Y:S02]  /*132b0*/  @!P0 ST.E.64 desc[UR60][R12.64], R148 ;  /* 0x000000940c008985 */ /* 0x0007e4000c101b3c */
.L_x_10594:
[----:B------:R-:W-:Y:S05]  /*132c0*/  BSYNC B1 ;  /* 0x0000000000017941 */ /* 0x000fea0003800000 */
.L_x_10593:
[----:B------:R-:W-:-:S03]  /*132d0*/  UMOV UR4, 0xffffffff ;  /* 0xffffffff00047882 */ /* 0x000fc60000000000 */
[----:B------:R-:W-:Y:S05]  /*132e0*/  BRA.DIV UR4, `(.L_x_10595) ;  /* 0x000000ae04a47947 */ /* 0x000fea000b800000 */
[----:B---3--:R3:W4:Y:S04]  /*132f0*/  SHFL.IDX PT, R10, R8, 0x1, 0x1c1f ;  /* 0x003c1f00080a7f89 */ /* 0x00872800000e0000 */
[----:B0-----:R-:W0:Y:S02]  /*13300*/  SHFL.IDX PT, R3, R3, 0x1, 0x1c1f ;  /* 0x003c1f0003037f89 */ /* 0x001e2400000e0000 */
.L_x_10803:
        /* <DEDUP_REMOVED lines=33> */
[----:B--2---:R-:W2:Y:S04]  /*13520*/  LDL R12, [R1+0x90] ;  /* 0x00009000010c7983 */ /* 0x004ea80000100800 */
[----:B------:R-:W2:Y:S04]  /*13530*/  LDL R20, [R1+0x8c] ;  /* 0x00008c0001147983 */ /* 0x000ea80000100800 */
[----:B------:R-:W2:Y:S04]  /*13540*/  LDL R14, [R1+0x88] ;  /* 0x00008800010e7983 */ /* 0x000ea80000100800 */
[----:B------:R-:W2:Y:S04]  /*13550*/  LDL R32, [R1+0x11c] ;  /* 0x00011c0001207983 */ /* 0x000ea80000100800 */
[----:B------:R-:W2:Y:S04]  /*13560*/  LDL R28, [R1+0x118] ;  /* 0x00011800011c7983 */ /* 0x000ea80000100800 */
[----:B------:R-:W2:Y:S04]  /*13570*/  LDL R13, [R1+0x114] ;  /* 0x00011400010d7983 */ /* 0x000ea80000100800 */
[----:B------:R-:W2:Y:S04]  /*13580*/  LDL R24, [R1+0x110] ;  /* 0x0001100001187983 */ /* 0x000ea80000100800 */
[----:B------:R-:W2:Y:S01]  /*13590*/  LDL R11, [R1+0x84] ;  /* 0x00008400010b7983 */ /* 0x000ea20000100800 */
[----:B-----5:R-:W-:-:S02]  /*135a0*/  ISETP.GE.AND P2, PT, R60, UR4, PT ;  /* 0x000000043c007c0c */ /* 0x020fc4000bf46270 */
[----:B----4-:R-:W-:Y:S01]  /*135b0*/  ISETP.GE.AND P3, PT, R73, UR4, PT ;  /* 0x0000000449007c0c */ /* 0x010fe2000bf66270 */
[----:B------:R-:W-:Y:S02]  /*135c0*/  IMAD.MOV.U32 R57, RZ, RZ, R52 ;  /* 0x000000ffff397224 */ /* 0x000fe400078e0034 */
[----:B------:R-:W-:Y:S02]  /*135d0*/  IMAD.MOV.U32 R52, RZ, RZ, R41 ;  /* 0x000000ffff347224 */ /* 0x000fe400078e0029 */
[----:B------:R-:W-:Y:S02]  /*135e0*/  IMAD.MOV.U32 R41, RZ, RZ, R36 ;  /* 0x000000ffff297224 */ /* 0x000fe400078e0024 */
[----:B------:R-:W-:-:S04]  /*135f0*/  IMAD.MOV.U32 R56, RZ, RZ, R7 ;  /* 0x000000ffff387224 */ /* 0x000fc800078e0007 */
[----:B------:R-:W-:Y:S02]  /*13600*/  @!P2 IMAD.MOV.U32 R7, RZ, RZ, R10 ;  /* 0x000000ffff07a224 */ /* 0x000fe400078e000a */
[----:B------:R-:W-:Y:S02]  /*13610*/  IMAD.MOV.U32 R36, RZ, RZ, R6 ;  /* 0x000000ffff247224 */ /* 0x000fe400078e0006 */
[----:B0-----:R-:W-:-:S04]  /*13620*/  @!P2 IMAD.MOV.U32 R6, RZ, RZ, R3 ;  /* 0x000000ffff06a224 */ /* 0x001fc800078e0003 */
[----:B------:R-:W-:-:S04]  /*13630*/  @!P2 IMAD.WIDE R6, R60, 0x4, R6 ;  /* 0x000000043c06a825 */ /* 0x000fc800078e0206 */
[----:B------:R-:W-:Y:S02]  /*13640*/  IMAD.MOV.U32 R60, RZ, RZ, R57 ;  /* 0x000000ffff3c7224 */ /* 0x000fe400078e0039 */
[----:B---3--:R-:W-:Y:S01]  /*13650*/  IMAD.MOV.U32 R57, RZ, RZ, R8 ;  /* 0x000000ffff397224 */ /* 0x008fe200078e0008 */
        /* <DEDUP_REMOVED lines=142> */
[----:B------:R-:W-:Y:S02]  /*13f40*/  @!P0 LEA R12, P3, R14, R3, 0x2 ;  /* 0x000000030e0c8211 */ /* 0x000fe400078610ff */
        /* <DEDUP_REMOVED lines=13> */
.L_x_10578:
        /* <DEDUP_REMOVED lines=30> */
.L_x_10596:
        /* <DEDUP_REMOVED lines=59> */
.L_x_10598:
[----:B------:R-:W-:Y:S05]  /*145b0*/  BSYNC B1 ;  /* 0x0000000000017941 */ /* 0x000fea0003800000 */
.L_x_10597:
        /* <DEDUP_REMOVED lines=50> */
.L_x_10806:
        /* <DEDUP_REMOVED lines=32> */
.L_x_10601:
[----:B------:R-:W-:Y:S05]  /*14ae0*/  BSYNC B1 ;  /* 0x0000000000017941 */ /* 0x000fea0003800000 */
.L_x_10600:
[----:B------:R-:W-:-:S03]  /*14af0*/  UMOV UR4, 0xffffffff ;  /* 0xffffffff00047882 */ /* 0x000fc60000000000 */
[----:B------:R-:W-:Y:S05]  /*14b00*/  BRA.DIV UR4, `(.L_x_10602) ;  /* 0x0000009a041c7947 */ /* 0x000fea000b800000 */
[----:B--2---:R2:W0:Y:S04]  /*14b10*/  SHFL.IDX PT, R0, R20, 0x1, 0x181f ;  /* 0x00381f0014007f89 */ /* 0x00442800000e0000 */
[----:B---3--:R2:W3:Y:S02]  /*14b20*/  SHFL.IDX PT, R14, R3, 0x1, 0x181f ;  /* 0x00381f00030e7f89 */ /* 0x0084e400000e0000 */
.L_x_10810:
        /* <DEDUP_REMOVED lines=31> */
.L_x_10604:
[----:B------:R-:W-:Y:S05]  /*14d20*/  BSYNC B1 ;  /* 0x0000000000017941 */ /* 0x000fea0003800000 */
.L_x_10603:
[----:B------:R-:W-:-:S03]  /*14d30*/  UMOV UR4, 0xffffffff ;  /* 0xffffffff00047882 */ /* 0x000fc60000000000 */
[----:B------:R-:W-:Y:S05]  /*14d40*/  BRA.DIV UR4, `(.L_x_10605) ;  /* 0x0000009604d47947 */ /* 0x000fea000b800000 */
[----:B0-----:R0:W0:Y:S04]  /*14d50*/  SHFL.IDX PT, R0, R20, 0x2, 0x181f ;  /* 0x00581f0014007f89 */ /* 0x00102800000e0000 */
[----:B---3--:R3:W0:Y:S02]  /*14d60*/  SHFL.IDX PT, R14, R3, 0x2, 0x181f ;  /* 0x00581f00030e7f89 */ /* 0x00862400000e0000 */
.L_x_10814:
        /* <DEDUP_REMOVED lines=31> */
.L_x_10607:
[----:B------:R-:W-:Y:S05]  /*14f60*/  BSYNC B1 ;  /* 0x0000000000017941 */ /* 0x000fea0003800000 */
.L_x_10606:
[----:B------:R-:W-:-:S03]  /*14f70*/  UMOV UR4, 0xffffffff ;  /* 0xffffffff00047882 */ /* 0x000fc60000000000 */
[----:B------:R-:W-:Y:S05]  /*14f80*/  BRA.DIV UR4, `(.L_x_10608) ;  /* 0x00000096048c7947 */ /* 0x000fea000b800000 */
[----:B0-----:R0:W0:Y:S04]  /*14f90*/  SHFL.IDX PT, R0, R20, 0x3, 0x181f ;  /* 0x00781f0014007f89 */ /* 0x00102800000e0000 */
[----:B------:R0:W0:Y:S02]  /*14fa0*/  SHFL.IDX PT, R14, R3, 0x3, 0x181f ;  /* 0x00781f00030e7f89 */ /* 0x00002400000e0000 */
.L_x_10818:
        /* <DEDUP_REMOVED lines=30> */
.L_x_10591:
[----:B------:R-:W-:Y:S05]  /*15190*/  BSYNC B0 ;  /* 0x0000000000007941 */ /* 0x000fea0003800000 */
.L_x_10577:
[----:B------:R-:W-:Y:S02]  /*151a0*/  ULDC UR4, c[0x0][0xd3c] ;  /* 0x00034f0000047ab9 */ /* 0x000fe40000000800 */
[----:B------:R-:W-:-:S13]  /*151b0*/  ISETP.GE.AND P0, PT, R51, UR4, PT ;  /* 0x0000000433007c0c */ /* 0x000fda000bf06270 */
[----:B------:R-:W-:Y:S05]  /*151c0*/  @!P0 BRA `(.L_x_10609) ;  /* 0xfffffec400bc8947 */ /* 0x000fea000383ffff */
[----:B------:R-:W-:Y:S05]  /*151d0*/  BRA `(.L_x_10453) ;  /* 0x0000007800f87947 */ /* 0x000fea0003800000 */
.L_x_10451:
[----:B------:R-:W-:-:S08]  /*151e0*/  NOP ;  /* 0x0000000000007918 */ /* 0x000fd00000000000 */
[----:B--2---:R-:W0:-:S00]  /*151f0*/  USETMAXREG.DEALLOC.CTAPOOL 0x28 ;  /* 0x00000028000079c8 */ /* 0x004e0000080e0500 */
        /* <DEDUP_REMOVED lines=16> */
.L_x_10610:
        /* <DEDUP_REMOVED lines=43> */
.L_x_10614:
[----:B------:R-:W0:Y:S01]  /*155b0*/  LDC R2, c[0x0][0xd3c] ;  /* 0x00034f00ff027b82 */ /* 0x000e220000000800 */
[----:B------:R-:W-:Y:S01]  /*155c0*/  UIADD3 UR4, UR4, 0x1f, URZ ;  /* 0x0000001f04047890 */ /* 0x000fe2000fffe03f */
[----:B------:R-:W-:Y:S02]  /*155d0*/  ULDC UR7, c[0x0][0xd3c] ;  /* 0x00034f0000077ab9 */ /* 0x000fe40000000800 */
[----:B------:R-:W-:-:S03]  /*155e0*/  IMAD.U32 R19, RZ, RZ, UR7 ;  /* 0x00000007ff137e24 */ /* 0x000fc6000f8e00ff */
[----:B0-----:R-:W-:-:S13]  /*155f0*/  ISETP.LE.AND P6, PT, R2, UR4, PT ;  /* 0x0000000402007c0c */ /* 0x001fda000bfc3270 */
[----:B------:R-:W-:Y:S05]  /*15600*/  @P6 BRA `(.L_x_10613) ;  /* 0x0000000400ac6947 */ /* 0x000fea0003800000 */
[----:B------:R-:W-:Y:S01]  /*15610*/  VIADD R9, R7, UR4 ;  /* 0x0000000407097c36 */ /* 0x000fe20008000000 */
[----:B------:R-:W-:-:S04]  /*15620*/  MOV R6, RZ ;  /* 0x000000ff00067202 */ /* 0x000fc80000000f00 */
        /* <DEDUP_REMOVED lines=29> */
.L_x_10612:
        /* <DEDUP_REMOVED lines=18> */
.L_x_10615:
        /* <DEDUP_REMOVED lines=58> */
.L_x_10613:
[----:B------:R-:W-:Y:S02]  /*15cc0*/  IMAD.MOV.U32 R17, RZ, RZ, RZ ;  /* 0x000000ffff117224 */ /* 0x000fe400078e00ff */
[----:B------:R-:W-:Y:S02]  /*15cd0*/  IMAD.U32 R16, RZ, RZ, UR6 ;  /* 0x00000006ff107e24 */ /* 0x000fe4000f8e00ff */
[----:B------:R-:W-:-:S07]  /*15ce0*/  IMAD.MOV.U32 R18, RZ, RZ, RZ ;  /* 0x000000ffff127224 */ /* 0x000fce00078e00ff */
.L_x_10616:
[----:B------:R-:W-:-:S13]  /*15cf0*/  ISETP.NE.AND P0, PT, R7, RZ, PT ;  /* 0x000000ff0700720c */ /* 0x000fda0003f05270 */
[----:B------:R-:W0:Y:S01]  /*15d00*/  @!P0 S2R R3, SR_CgaCtaId ;  /* 0x0000000000038919 */ /* 0x000e220000008800 */
[----:B------:R-:W-:-:S04]  /*15d10*/  @!P0 MOV R2, 0x400 ;  /* 0x0000040000028802 */ /* 0x000fc80000000f00 */
[----:B0-----:R-:W-:-:S05]  /*15d20*/  @!P0 LEA R2, R3, R2, 0x18 ;  /* 0x0000000203028211 */ /* 0x001fca00078ec0ff */
[----:B------:R2:W-:Y:S01]  /*15d30*/  @!P0 STS.128 [R2+0x324d0], R16 ;  /* 0x0324d01002008388 */ /* 0x0005e20000000c00 */
[----:B------:R-:W-:Y:S06]  /*15d40*/  BAR.ARV 0x5, 0x180 ;  /* 0x0146000000007b1d */ /* 0x000fec0000002000 */
.L_x_10611:
[----:B------:R3:W-:Y:S01]  /*15d50*/  STL [R1+0x40], RZ ;  /* 0x000040ff01007387 */ /* 0x0007e20000100800 */
[----:B------:R-:W-:Y:S01]  /*15d60*/  ULDC UR4, c[0x0][0xd3c] ;  /* 0x00034f0000047ab9 */ /* 0x000fe20000000800 */
[----:B------:R-:W-:Y:S01]  /*15d70*/  IMAD.MOV.U32 R26, RZ, RZ, 0x1 ;  /* 0x00000001ff1a7424 */ /* 0x000fe200078e00ff */
[----:B-1----:R-:W-:Y:S01]  /*15d80*/  ISETP.GE.AND P0, PT, R19, UR4, PT ;  /* 0x0000000413007c0c */ /* 0x002fe2000bf06270 */
[----:B------:R-:W-:-:S12]  /*15d90*/  IMAD.MOV.U32 R24, RZ, RZ, RZ ;  /* 0x000000ffff187224 */ /* 0x000fd800078e00ff */
[----:B---3--:R-:W-:Y:S05]  /*15da0*/  @P0 BRA `(.L_x_10617) ;  /* 0x0000006c00280947 */ /* 0x008fea0003800000 */
[----:B------:R-:W3:Y:S01]  /*15db0*/  LDL R5, [R1+0x8] ;  /* 0x0000080001057983 */ /* 0x000ee20000100800 */
[C---:B--2---:R-:W-:Y:S01]  /*15dc0*/  IMAD.SHL.U32 R2, R0.reuse, 0x8, RZ ;  /* 0x0000000800027824 */ /* 0x044fe200078e00ff */
[----:B------:R-:W-:Y:S01]  /*15dd0*/  LOP3.LUT R6, R0, 0x7f, RZ, 0xc0, !PT ;  /* 0x0000007f00067812 */ /* 0x000fe200078ec0ff */
[----:B------:R-:W1:Y:S01]  /*15de0*/  S2UR UR5, SR_CgaCtaId ;  /* 0x00000000000579c3 */ /* 0x000e620000008800 */
[----:B------:R-:W-:Y:S01]  /*15df0*/  UMOV UR4, 0x400 ;  /* 0x0000040000047882 */ /* 0x000fe20000000000 */
[----:B------:R-:W-:Y:S01]  /*15e00*/  BSSY B8, `(.L_x_10617) ;  /* 0x00006c4000087945 */ /* 0x000fe20003800000 */
[----:B0-----:R-:W-:Y:S01]  /*15e10*/  LOP3.LUT R3, R2, 0x1f8, RZ, 0xc0, !PT ;  /* 0x000001f802037812 */ /* 0x001fe200078ec0ff */
        /* <DEDUP_REMOVED lines=13> */
[----:B------:R-:W-:Y:S01]  /*15ef0*/  LOP3.LUT R0, R2, 0xc0, RZ, 0xfc, !PT ;  /* 0x000000c002007812 */ /* 0x000fe200078efcff */
[----:B------:R-:W-:Y:S01]  /*15f00*/  ULDC UR36, c[0x0][0xc] ;  /* 0x0000030000247ab9 */ /* 0x000fe20000000800 */
[----:B-1----:R-:W-:-:S06]  /*15f10*/  ULEA UR4, UR5, UR4, 0x18 ;  /* 0x0000000405047291 */ /* 0x002fcc000f8ec03f */
[----:B------:R-:W-:-:S04]  /*15f20*/  IMAD.U32 R22, RZ, RZ, UR4 ;  /* 0x00000004ff167e24 */ /* 0x000fc8000f8e00ff */
[----:B------:R-:W-:Y:S01]  /*15f30*/  IMAD R25, R31, 0x2, R22 ;  /* 0x000000021f197824 */ /* 0x000fe200078e0216 */
[----:B---3--:R-:W-:-:S05]  /*15f40*/  LOP3.LUT R4, R5, 0x2, RZ, 0xfc, !PT ;  /* 0x0000000205047812 */ /* 0x008fca00078efcff */
[----:B------:R0:W-:Y:S04]  /*15f50*/  STL [R1+0x60], R4 ;  /* 0x0000600401007387 */ /* 0x0001e80000100800 */
[----:B------:R1:W-:Y:S01]  /*15f60*/  STL [R1+0x40], RZ ;  /* 0x000040ff01007387 */ /* 0x0003e20000100800 */
[----:B0-----:R-:W-:-:S07]  /*15f70*/  LOP3.LUT R4, R2, 0x40, RZ, 0xfc, !PT ;  /* 0x0000004002047812 */ /* 0x001fce00078efcff */
.L_x_10724:
        /* <DEDUP_REMOVED lines=19> */
[----:B------:R-:W-:Y:S01]  /*160b0*/  ULDC.64 UR4, c[0x0][0xaf8] ;  /* 0x0002be0000047ab9 */ /* 0x000fe20000000a00 */
[----:B------:R-:W-:-:S03]  /*160c0*/  ISETP.NE.U32.AND P1, PT, RZ, UR8, PT ;  /* 0x00000008ff007c0c */ /* 0x000fc6000bf25070 */
[----:B------:R2:W5:Y:S01]  /*160d0*/  @P0 LDG.E R33, desc[UR60][R2.64] ;  /* 0x0000003c02210981 */ /* 0x000562000c1e1900 */
[----:B------:R-:W-:Y:S02]  /*160e0*/  ISETP.NE.AND.EX P1, PT, RZ, UR9, PT, P1 ;  /* 0x00000009ff007c0c */ /* 0x000fe4000bf25310 */
[----:B------:R-:W-:Y:S01]  /*160f0*/  ISETP.NE.U32.AND P0, PT, RZ, UR4, PT ;  /* 0x00000004ff007c0c */ /* 0x000fe2000bf05070 */
[----:B0-----:R-:W-:Y:S01]  /*16100*/  IMAD.MOV.U32 R0, RZ, RZ, RZ ;  /* 0x000000ffff007224 */ /* 0x001fe200078e00ff */
[C---:B---3--:R-:W-:Y:S02]  /*16110*/  IADD3 R4, P4, R29.reuse, UR6, RZ ;  /* 0x000000061d047c10 */ /* 0x048fe4000ff9e0ff */
[----:B------:R-:W-:Y:S02]  /*16120*/  ISETP.NE.AND.EX P0, PT, RZ, UR5, PT, P0 ;  /* 0x00000005ff007c0c */ /* 0x000fe4000bf05300 */
[----:B------:R-:W-:Y:S02]  /*16130*/  IADD3.X R5, R30, UR7, RZ, P4, !PT ;  /* 0x000000071e057c10 */ /* 0x000fe4000a7fe4ff */
[----:B--2---:R-:W-:Y:S01]  /*16140*/  IADD3 R2, P3, R29, UR4, RZ ;  /* 0x000000041d027c10 */ /* 0x004fe2000ff7e0ff */
[----:B------:R-:W-:-:S02]  /*16150*/  ULDC UR4, c[0x0][0x288] ;  /* 0x0000a20000047ab9 */ /* 0x000fc40000000800 */
[----:B------:R-:W5:Y:S01]  /*16160*/  @P2 LDG.E R0, desc[UR60][R4.64] ;  /* 0x0000003c04002981 */ /* 0x000f62000c1e1900 */
[C---:B------:R-:W-:Y:S02]  /*16170*/  IADD3.X R3, R30.reuse, UR5, RZ, P3, !PT ;  /* 0x000000051e037c10 */ /* 0x040fe40009ffe4ff */
[----:B------:R-:W-:Y:S01]  /*16180*/  @P1 IADD3 R6, P3, R29, UR8, RZ ;  /* 0x000000081d061c10 */ /* 0x000fe2000ff7e0ff */
[----:B------:R-:W-:Y:S01]  /*16190*/  IMAD.U32 R8, RZ, RZ, UR4 ;  /* 0x00000004ff087e24 */ /* 0x000fe2000f8e00ff */
[----:B------:R-:W-:Y:S01]  /*161a0*/  ULDC.64 UR4, c[0x0][0x418] ;  /* 0x0001060000047ab9 */ /* 0x000fe20000000a00 */
[----:B------:R-:W5:Y:S01]  /*161b0*/  @P0 LDG.E R36, desc[UR60][R2.64] ;  /* 0x0000003c02240981 */ /* 0x000f62000c1e1900 */
        /* <DEDUP_REMOVED lines=18> */
.L_x_10618:
        /* <DEDUP_REMOVED lines=14> */
.L_x_10619:
        /* <DEDUP_REMOVED lines=9> */
.L_x_10620:
        /* <DEDUP_REMOVED lines=24> */
[----:B------:R0:W2:Y:S02]  /*165d0*/  F2I.FTZ.U32.TRUNC.NTZ R3, R2 ;  /* 0x0000000200037305 */ /* 0x0000a4000021f000 */
[----:B0-----:R-:W-:-:S04]  /*165e0*/  LOP3.LUT R2, R9, R7, RZ, 0x3c, !PT ;  /* 0x0000000709027212 */ /* 0x001fc800078e3cff */
[----:B------:R-:W-:Y:S01]  /*165f0*/  ISETP.GE.AND P4, PT, R2, RZ, PT ;  /* 0x000000ff0200720c */ /* 0x000fe20003f86270 */
[----:B--2---:R-:W-:-:S04]  /*16600*/  IMAD.MOV R2, RZ, RZ, -R3 ;  /* 0x000000ffff027224 */ /* 0x004fc800078e0a03 */
        /* <DEDUP_REMOVED lines=17> */
.L_x_10622:
[----:B------:R-:W-:Y:S05]  /*16720*/  BSYNC B0 ;  /* 0x0000000000007941 */ /* 0x000fea0003800000 */
.L_x_10621:
        /* <DEDUP_REMOVED lines=24> */
[----:B------:R0:W2:Y:S02]  /*168b0*/  SHFL.IDX PT, R14, R7, RZ, 0x1f ;  /* 0x00001fff070e7589 */ /* 0x0000a400000e0000 */
.L_x_10821:
[----:B--2---:R-:W-:Y:S02]  /*168c0*/  ISETP.NE.AND P0, PT, R14, RZ, PT ;  /* 0x000000ff0e00720c */ /* 0x004fe40003f05270 */
[----:B------:R-:W-:-:S11]  /*168d0*/  PLOP3.LUT P6, PT, PT, PT, PT, 0x8, 0x0 ;  /* 0x000000000000781c */ /* 0x000fd60003fce170 */
[----:B------:R-:W-:Y:S05]  /*168e0*/  @P0 BRA `(.L_x_10626) ;  /* 0x00000000000c0947 */ /* 0x000fea0003800000 */
[----:B------:R-:W-:-:S03]  /*168f0*/  UMOV UR4, 0xffffffff ;  /* 0xffffffff00047882 */ /* 0x000fc60000000000 */
[----:B------:R-:W-:Y:S05]  /*16900*/  BRA.DIV UR4, `(.L_x_10627) ;  /* 0x0000007e04a87947 */ /* 0x000fea000b800000 */
[----:B------:R-:W-:-:S13]  /*16910*/  ELECT P6, URZ, PT ;  /* 0x00000000003f782f */ /* 0x000fda00038c0000 */
.L_x_10626:
        /* <DEDUP_REMOVED lines=9> */
.L_x_10824:
[----:B------:R-:W-:Y:S05]  /*169b0*/  BSYNC B1 ;  /* 0x0000000000017941 */ /* 0x000fea0003800000 */
.L_x_10628:
[----:B------:R-:W-:Y:S04]  /*169c0*/  BSSY B1, `(.L_x_10630) ;  /* 0x000007b000017945 */ /* 0x000fe80003800000 */
[----:B------:R-:W-:Y:S05]  /*169d0*/  @!P6 BRA `(.L_x_10631) ;  /* 0x0000000400e4e947 */ /* 0x000fea0003800000 */
[----:B0-----:R-:W-:Y:S01]  /*169e0*/  IMAD R7, R23, 0x8, R22 ;  /* 0x0000000817077824 */ /* 0x001fe200078e0216 */
[----:B------:R-:W-:Y:S01]  /*169f0*/  SHF.L.U32 R8, R27, 0x1f, RZ ;  /* 0x0000001f1b087819 */ /* 0x000fe200000006ff */
[----:B------:R-:W0:Y:S01]  /*16a00*/  S2R R9, SR_TID.X ;  /* 0x0000000000097919 */ /* 0x000e220000002100 */
[----:B------:R-:W-:Y:S02]  /*16a10*/  BSSY B2, `(.L_x_10632) ;  /* 0x0000005000027945 */ /* 0x000fe40003800000 */
[----:B------:R-:W2:Y:S01]  /*16a20*/  SYNCS.PHASECHK.TRANS64.TRYWAIT P0, [R7+URZ+0x324a0], R8 ;  /* 0x0324a008070075a7 */ /* 0x000ea2000800017f */
[----:B0-----:R-:W-:-:S04]  /*16a30*/  LOP3.LUT R9, R9, 0x7f, RZ, 0xc0, !PT ;  /* 0x0000007f09097812 */ /* 0x001fc800078ec0ff */
[----:B------:R-:W-:Y:S01]  /*16a40*/  ISETP.NE.AND P2, PT, R9, RZ, PT ;  /* 0x000000ff0900720c */ /* 0x000fe20003f45270 */
[----:B--2---:R-:W-:-:S12]  /*16a50*/  @!P0 BRA `(.L_x_10633) ;  /* 0x0000007c00888947 */ /* 0x004fd80003800000 */
.L_x_10825:
[----:B------:R-:W-:Y:S05]  /*16a60*/  BSYNC B2 ;  /* 0x0000000000027941 */ /* 0x000fea0003800000 */
.L_x_10632:
        /* <DEDUP_REMOVED lines=9> */
.L_x_10635:
[----:B------:R-:W-:Y:S05]  /*16b00*/  BSYNC B2 ;  /* 0x0000000000027941 */ /* 0x000fea0003800000 */
.L_x_10634:
        /* <DEDUP_REMOVED lines=12> */
.L_x_10636:
        /* <DEDUP_REMOVED lines=9> */
[----:B--2---:R-:W-:Y:S05]  /*16c60*/  @P0 BRA.U.ANY `(.L_x_10636) ;  /* 0xfffffffd00d80947 */ /* 0x004fea000393ffff */
[----:B------:R-:W2:Y:S01]  /*16c70*/  SYNCS.PHASECHK.TRANS64.TRYWAIT P0, [R7+URZ+0x324c0], R8 ;  /* 0x0324c008070075a7 */ /* 0x000ea2000800017f */
[----:B------:R-:W-:Y:S04]  /*16c80*/  BSSY B2, `(.L_x_10637) ;  /* 0x0000002000027945 */ /* 0x000fe80003800000 */
[----:B--2---:R-:W-:Y:S05]  /*16c90*/  @!P0 BRA `(.L_x_10638) ;  /* 0x0000007c000c8947 */ /* 0x004fea0003800000 */
.L_x_10826:
[----:B------:R-:W-:Y:S05]  /*16ca0*/  BSYNC B2 ;  /* 0x0000000000027941 */ /* 0x000fea0003800000 */
.L_x_10637:
[----:B------:R-:W-:Y:S01]  /*16cb0*/  BSSY B2, `(.L_x_10639) ;  /* 0x000000b000027945 */ /* 0x000fe20003800000 */
[----:B------:R-:W-:Y:S02]  /*16cc0*/  IMAD.MOV.U32 R12, RZ, RZ, 0x0 ;  /* 0x00000000ff0c7424 */ /* 0x000fe400078e00ff */
[----:B------:R-:W-:Y:S01]  /*16cd0*/  IMAD.MOV.U32 R13, RZ, RZ, 0x12f00000 ;  /* 0x12f00000ff0d7424 */ /* 0x000fe200078e00ff */
[----:B------:R-:W-:Y:S06]  /*16ce0*/  @P2 BRA `(.L_x_10640) ;  /* 0x00000000001c2947 */ /* 0x000fec0003800000 */
[----:B------:R-:W3:Y:S01]  /*16cf0*/  S2R R10, SR_TID.X ;  /* 0x00000000000a7919 */ /* 0x000ee20000002100 */
[----:B0-2---:R-:W-:-:S04]  /*16d00*/  IMAD.MOV.U32 R8, RZ, RZ, 0xc000 ;  /* 0x0000c000ff087424 */ /* 0x005fc800078e00ff */
[----:B------:R4:W-:Y:S01]  /*16d10*/  SYNCS.ARRIVE.TRANS64 RZ, [R7+URZ+0x324b0], R8 ;  /* 0x0324b00807ff79a7 */ /* 0x0009e2000800003f */
[----:B---3--:R-:W-:-:S04]  /*16d20*/  LOP3.LUT R10, R10, 0x1f, RZ, 0xc0, !PT ;  /* 0x0000001f0a0a7812 */ /* 0x008fc800078ec0ff */
[----:B------:R-:W-:-:S13]  /*16d30*/  ISETP.NE.AND P0, PT, R10, RZ, PT ;  /* 0x000000ff0a00720c */ /* 0x000fda0003f05270 */
[----:B----4-:R-:W-:Y:S05]  /*16d40*/  @!P0 BRA `(.L_x_10640) ;  /* 0x0000000000048947 */ /* 0x010fea0003800000 */
[----:B------:R-:W-:Y:S01]  /*16d50*/  BPT.TRAP 0x1 ;  /* 0x000000040000795c */ /* 0x000fe20000300000 */
.L_x_10640:
[----:B------:R-:W-:Y:S05]  /*16d60*/  BSYNC B2 ;  /* 0x0000000000027941 */ /* 0x000fea0003800000 */
.L_x_10639:
[----:B------:R-:W-:Y:S01]  /*16d70*/  R2UR UR10, R14 ;  /* 0x000000000e0a72ca */ /* 0x000fe200000e0000 */
[----:B0-2---:R-:W-:Y:S01]  /*16d80*/  IMAD R8, R23, 0xc000, R22 ;  /* 0x0000c00017087824 */ /* 0x005fe200078e0216 */
[----:B------:R-:W-:Y:S01]  /*16d90*/  R2UR UR6, R12 ;  /* 0x000000000c0672ca */ /* 0x000fe200000e0000 */
[----:B------:R-:W-:Y:S01]  /*16da0*/  UIADD3 UR4, UP0, UR38, 0x670, URZ ;  /* 0x0000067026047890 */ /* 0x000fe2000ff1e03f */
[----:B------:R-:W-:Y:S01]  /*16db0*/  R2UR UR7, R13 ;  /* 0x000000000d0772ca */ /* 0x000fe200000e0000 */
[----:B------:R-:W-:Y:S01]  /*16dc0*/  VIADD R7, R7, 0x324b0 ;  /* 0x000324b007077836 */ /* 0x000fe20000000000 */
[----:B------:R-:W-:Y:S01]  /*16dd0*/  PLOP3.LUT P0, PT, PT, PT, PT, 0x80, 0x0 ;  /* 0x000000000000781c */ /* 0x000fe20003f0f070 */
[----:B------:R-:W-:Y:S01]  /*16de0*/  VIADD R10, R8, 0x400 ;  /* 0x00000400080a7836 */ /* 0x000fe20000000000 */
[----:B------:R-:W-:-:S12]  /*16df0*/  UIADD3.X UR5, URZ, UR39, URZ, UP0, !UPT ;  /* 0x000000273f057290 */ /* 0x000fd800087fe43f */
.L_x_10641:
        /* <DEDUP_REMOVED lines=15> */
.L_x_10642:
        /* <DEDUP_REMOVED lines=15> */
.L_x_10643:
        /* <DEDUP_REMOVED lines=15> */
.L_x_10644:
        /* <DEDUP_REMOVED lines=10> */
.L_x_10631:
[----:B------:R-:W-:Y:S05]  /*17170*/  BSYNC B1 ;  /* 0x0000000000017941 */ /* 0x000fea0003800000 */
.L_x_10630:
        /* <DEDUP_REMOVED lines=9> */
.L_x_10660:
[----:B------:R-:W-:Y:S05]  /*17210*/  YIELD ;  /* 0x0000000000007946 */ /* 0x000fea0003800000 */
[----:B------:R-:W-:Y:S04]  /*17220*/  BSSY B1, `(.L_x_10645) ;  /* 0x000007a000017945 */ /* 0x000fe80003800000 */
[----:B------:R-:W-:Y:S05]  /*17230*/  @!P6 BRA `(.L_x_10646) ;  /* 0x0000000400e0e947 */ /* 0x000fea0003800000 */
[----:B------:R-:W-:Y:S01]  /*17240*/  LEA R6, R23, R22, 0x3 ;  /* 0x0000001617067211 */ /* 0x000fe200078e18ff */
[----:B------:R-:W2:Y:S01]  /*17250*/  S2R R8, SR_TID.X ;  /* 0x0000000000087919 */ /* 0x000ea20000002100 */
[----:B0-----:R-:W-:Y:S01]  /*17260*/  SHF.L.U32 R7, R27, 0x1f, RZ ;  /* 0x0000001f1b077819 */ /* 0x001fe200000006ff */
[----:B------:R-:W-:Y:S03]  /*17270*/  BSSY B2, `(.L_x_10647) ;  /* 0x0000005000027945 */ /* 0x000fe60003800000 */
[----:B------:R-:W0:Y:S01]  /*17280*/  SYNCS.PHASECHK.TRANS64.TRYWAIT P2, [R6+URZ+0x324a0], R7 ;  /* 0x0324a007060075a7 */ /* 0x000e22000804017f */
[----:B--2---:R-:W-:-:S04]  /*17290*/  LOP3.LUT R8, R8, 0x7f, RZ, 0xc0, !PT ;  /* 0x0000007f08087812 */ /* 0x004fc800078ec0ff */
[----:B------:R-:W-:Y:S01]  /*172a0*/  ISETP.NE.AND P3, PT, R8, RZ, PT ;  /* 0x000000ff0800720c */ /* 0x000fe20003f65270 */
[----:B0-----:R-:W-:-:S12]  /*172b0*/  @!P2 BRA `(.L_x_10648) ;  /* 0x000000740098a947 */ /* 0x001fd80003800000 */
.L_x_10827:
[----:B------:R-:W-:Y:S05]  /*172c0*/  BSYNC B2 ;  /* 0x0000000000027941 */ /* 0x000fea0003800000 */
.L_x_10647:
        /* <DEDUP_REMOVED lines=9> */
.L_x_10650:
[----:B------:R-:W-:Y:S05]  /*17360*/  BSYNC B2 ;  /* 0x0000000000027941 */ /* 0x000fea0003800000 */
.L_x_10649:
        /* <DEDUP_REMOVED lines=11> */
.L_x_10651:
        /* <DEDUP_REMOVED lines=13> */
.L_x_10828:
[----:B------:R-:W-:Y:S05]  /*174f0*/  BSYNC B2 ;  /* 0x0000000000027941 */ /* 0x000fea0003800000 */
.L_x_10652:
        /* <DEDUP_REMOVED lines=11> */
.L_x_10655:
[----:B------:R-:W-:Y:S05]  /*175b0*/  BSYNC B2 ;  /* 0x0000000000027941 */ /* 0x000fea0003800000 */
.L_x_10654:
        /* <DEDUP_REMOVED lines=9> */
.L_x_10656:
        /* <DEDUP_REMOVED lines=15> */
.L_x_10657:
        /* <DEDUP_REMOVED lines=15> */
.L_x_10658:
        /* <DEDUP_REMOVED lines=15> */
.L_x_10659:
        /* <DEDUP_REMOVED lines=10> */
.L_x_10646:
[----:B------:R-:W-:Y:S05]  /*179c0*/  BSYNC B1 ;  /* 0x0000000000017941 */ /* 0x000fea0003800000 */
.L_x_10645:
        /* <DEDUP_REMOVED lines=8> */
.L_x_10624:
[----:B------:R-:W-:Y:S05]  /*17a50*/  BSYNC B0 ;  /* 0x0000000000007941 */ /* 0x000fea0003800000 */
.L_x_10623:
[----:B------:R-:W-:Y:S05]  /*17a60*/  @!P0 WARPSYNC.ALL ;  /* 0x0000000000008948 */ /* 0x000fea0003800000 */
[----:B------:R-:W-:Y:S01]  /*17a70*/  @!P0 BAR.SYNC.DEFER_BLOCKING 0xc, 0x180 ;  /* 0x0306000000008b1d */ /* 0x000fe20000010000 */
[----:B------:R-:W-:-:S05]  /*17a80*/  IMAD.MOV.U32 R0, RZ, RZ, RZ ;  /* 0x000000ffff007224 */ /* 0x000fca00078e00ff */
[----:B------:R-:W-:Y:S04]  /*17a90*/  BSSY B0, `(.L_x_10661) ;  /* 0x000001e000007945 */ /* 0x000fe80003800000 */
[----:B------:R-:W-:Y:S05]  /*17aa0*/  @!P1 BRA `(.L_x_10662) ;  /* 0x0000000000709947 */ /* 0x000fea0003800000 */
[----:B------:R-:W-:-:S13]  /*17ab0*/  ISETP.NE.AND P0, PT, R5, RZ, PT ;  /* 0x000000ff0500720c */ /* 0x000fda0003f05270 */
[----:B------:R-:W2:Y:S02]  /*17ac0*/  @!P0 LDC R5, c[0x0][0xae8] ;  /* 0x0002ba00ff058b82 */ /* 0x000ea40000000800 */
[-C--:B--2---:R-:W-:Y:S02]  /*17ad0*/  IABS R0, R5.reuse ;  /* 0x0000000500007213 */ /* 0x084fe40000000000 */
[----:B0-----:R-:W-:Y:S02]  /*17ae0*/  IABS R7, R5 ;  /* 0x0000000500077213 */ /* 0x001fe40000000000 */
        /* <DEDUP_REMOVED lines=24> */
.L_x_10662:
[----:B------:R-:W-:Y:S05]  /*17c70*/  BSYNC B0 ;  /* 0x0000000000007941 */ /* 0x000fea0003800000 */
.L_x_10661:
[-C--:B------:R-:W-:Y:S01]  /*17c80*/  IMAD R32, R32, R0.reuse, RZ ;  /* 0x0000000020207224 */ /* 0x080fe200078e02ff */
        /* <DEDUP_REMOVED lines=18> */
[----:B0-----:R-:W0:Y:S01]  /*17db0*/  POPC R7, R4 ;  /* 0x0000000400077309 */ /* 0x001e220000000000 */
[----:B--2---:R-:W0:Y:S02]  /*17dc0*/  SHFL.IDX PT, R0, R3, R0, 0x1f ;  /* 0x00001f0003007589 */ /* 0x004e2400000e0000 */
[----:B0-----:R-:W-:Y:S01]  /*17dd0*/  IADD3 R16, R0, UR36, R7 ;  /* 0x0000002400107c10 */ /* 0x001fe2000fffe007 */
[----:B------:R-:W-:Y:S06]  /*17de0*/  BRA `(.L_x_10665) ;  /* 0x0000004000047947 */ /* 0x000fec0003800000 */
.L_x_10664:
        /* <DEDUP_REMOVED lines=19> */
[----:B-12---:R-:W-:Y:S05]  /*17f20*/  CALL.ABS.NOINC R2 ;  /* 0x0000000002007343 */ /* 0x006fea0003c00000 */
.L_x_10667:
[----:B------:R-:W-:Y:S05]  /*17f30*/  BSYNC B6 ;  /* 0x0000000000067941 */ /* 0x000fea0003800000 */
.L_x_10666:
        /* <DEDUP_REMOVED lines=11> */
[----:B------:R-:W-:Y:S02]  /*17ff0*/  IMAD.U32 R6, RZ, RZ, UR8 ;  /* 0x00000008ff067e24 */ /* 0x000fe4000f8e00ff */
[----:B0-----:R-:W-:-:S02]  /*18000*/  IMAD.U32 R7, RZ, RZ, UR9 ;  /* 0x00000009ff077e24 */ /* 0x001fc4000f8e00ff */
[----:B------:R-:W-:Y:S02]  /*18010*/  IMAD.U32 R10, RZ, RZ, UR4 ;  /* 0x00000004ff0a7e24 */ /* 0x000fe4000f8e00ff */
[----:B------:R-:W-:Y:S02]  /*18020*/  IMAD.U32 R11, RZ, RZ, UR5 ;  /* 0x00000005ff0b7e24 */ /* 0x000fe4000f8e00ff */
[----:B------:R-:W-:Y:S02]  /*18030*/  IMAD.MOV.U32 R8, RZ, RZ, 0x70 ;  /* 0x00000070ff087424 */ /* 0x000fe400078e00ff */
[----:B------:R-:W-:Y:S02]  /*18040*/  IMAD.MOV.U32 R12, RZ, RZ, 0x1 ;  /* 0x00000001ff0c7424 */ /* 0x000fe400078e00ff */
[----:B--2---:R-:W-:-:S07]  /*18050*/  IMAD.MOV.U32 R13, RZ, RZ, RZ ;  /* 0x000000ffff0d7224 */ /* 0x004fce00078e00ff */
[----:B------:R-:W-:-:S07]  /*18060*/  LEPC R20, `(.L_x_10670) ;  /* 0x000000001014794e */ /* 0x000fce0000000000 */
[----:B-1-3--:R-:W-:Y:S05]  /*18070*/  CALL.ABS.NOINC R2 ;  /* 0x0000000002007343 */ /* 0x00afea0003c00000 */
.L_x_10670:
        /* <DEDUP_REMOVED lines=15> */
.L_x_10669:
[----:B------:R-:W-:Y:S05]  /*18170*/  BSYNC B6 ;  /* 0x0000000000067941 */ /* 0x000fea0003800000 */
.L_x_10668:
[----:B------:R-:W2:Y:S01]  /*18180*/  LDL R34, [R1+0x44] ;  /* 0x0000440001227983 */ /* 0x000ea20000100800 */
[----:B------:R-:W-:Y:S01]  /*18190*/  ULDC.64 UR4, c[0x0][0xaf0] ;  /* 0x0002bc0000047ab9 */ /* 0x000fe20000000a00 */
[----:B------:R-:W3:Y:S02]  /*181a0*/  LDC R9, c[0x0][0x430] ;  /* 0x00010c00ff097b82 */ /* 0x000ee40000000800 */
[----:B------:R-:W4:Y:S01]  /*181b0*/  LDL R20, [R1+0x10] ;  /* 0x0000100001147983 */ /* 0x000f220000100800 */
[----:B------:R-:W-:-:S03]  /*181c0*/  ISETP.NE.U32.AND P0, PT, RZ, UR4, PT ;  /* 0x00000004ff007c0c */ /* 0x000fc6000bf05070 */
[----:B------:R-:W4:Y:S01]  /*181d0*/  LDL.LU R10, [R1] ;  /* 0x00000000010a7983 */ /* 0x000f220000300800 */
[----:B------:R-:W-:Y:S01]  /*181e0*/  ISETP.NE.AND.EX P0, PT, RZ, UR5, PT, P0 ;  /* 0x00000005ff007c0c */ /* 0x000fe2000bf05300 */
[----:B------:R-:W0:-:S12]  /*181f0*/  S2R R21, SR_TID.X ;  /* 0x0000000000157919 */ /* 0x000e180000002100 */
[----:B------:R-:W-:Y:S01]  /*18200*/  @P0 IADD3 R2, P1, R29, UR4, RZ ;  /* 0x000000041d020c10 */ /* 0x000fe2000ff3e0ff */
[----:B------:R-:W-:Y:S01]  /*18210*/  IMAD.MOV.U32 R37, RZ, RZ, RZ ;  /* 0x000000ffff257224 */ /* 0x000fe200078e00ff */
[----:B------:R-:W1:Y:S01]  /*18220*/  S2R R11, SR_TID.X ;  /* 0x00000000000b7919 */ /* 0x000e620000002100 */
[----:B------:R-:W-:Y:S01]  /*18230*/  ULDC UR4, c[0x0][0x2f4] ;  /* 0x0000bd0000047ab9 */ /* 0x000fe20000000800 */
[----:B------:R-:W-:Y:S01]  /*18240*/  @P0 IADD3.X R3, R30, UR5, RZ, P1, !PT ;  /* 0x000000051e030c10 */ /* 0x000fe20008ffe4ff */
[----:B------:R-:W-:-:S04]  /*18250*/  ULDC UR5, c[0x0][0x320] ;  /* 0x0000c80000057ab9 */ /* 0x000fc80000000800 */
[----:B------:R4:W4:Y:S01]  /*18260*/  @P0 LDG.E R28, desc[UR60][R2.64] ;  /* 0x0000003c021c0981 */ /* 0x000922000c1e1900 */
[----:B0-----:R-:W-:-:S04]  /*18270*/  LOP3.LUT R21, R21, 0x7f, RZ, 0xc0, !PT ;  /* 0x0000007f15157812 */ /* 0x001fc800078ec0ff */
[----:B------:R-:W-:Y:S02]  /*18280*/  SHF.R.U32.HI R0, RZ, 0x3, R21 ;  /* 0x00000003ff007819 */ /* 0x000fe40000011615 */
[----:B------:R-:W0:Y:S01]  /*18290*/  S2R R21, SR_TID.X ;  /* 0x0000000000157919 */ /* 0x000e220000002100 */
[----:B---3--:R-:W-:-:S13]  /*182a0*/  ISETP.NE.AND P1, PT, R9, 0x1, PT ;  /* 0x000000010900780c */ /* 0x008fda0003f25270 */
[----:B------:R-:W3:Y:S08]  /*182b0*/  @P1 LDC R5, c[0x0][0x434] ;  /* 0x00010d00ff051b82 */ /* 0x000ef00000000800 */
[----:B------:R-:W3:Y:S01]  /*182c0*/  @P1 LDC R4, c[0x0][0x438] ;  /* 0x00010e00ff041b82 */ /* 0x000ee20000000800 */
[----:B0-----:R-:W-:-:S05]  /*182d0*/  IMAD.SHL.U32 R21, R21, 0x10, RZ ;  /* 0x0000001015157824 */ /* 0x001fca00078e00ff */
[----:B------:R-:W-:Y:S01]  /*182e0*/  LOP3.LUT R21, R0, 0x70, R21, 0xf8, !PT ;  /* 0x0000007000157812 */ /* 0x000fe200078ef815 */
[----:B-1----:R-:W-:-:S05]  /*182f0*/  IMAD.SHL.U32 R11, R11, 0x8, RZ ;  /* 0x000000080b0b7824 */ /* 0x002fca00078e00ff */
[----:B------:R-:W-:Y:S01]  /*18300*/  LOP3.LUT R11, R11, 0x38, RZ, 0xc0, !PT ;  /* 0x000000380b0b7812 */ /* 0x000fe200078ec0ff */
[----:B------:R-:W-:Y:S01]  /*18310*/  UMOV UR6, 0xffffffff ;  /* 0xffffffff00067882 */ /* 0x000fe20000000000 */
[----:B--2---:R-:W-:-:S04]  /*18320*/  VIADD R0, R34, 0xffffffff ;  /* 0xffffffff22007836 */ /* 0x004fc80000000000 */
[----:B------:R-:W-:-:S05]  /*18330*/  IMAD R6, R0, 0x60, R21 ;  /* 0x0000006000067824 */ /* 0x000fca00078e0215 */
[----:B----4-:R-:W-:-:S04]  /*18340*/  ISETP.GE.AND P0, PT, R6, R20, PT ;  /* 0x000000140600720c */ /* 0x010fc80003f06270 */
[----:B------:R-:W-:Y:S01]  /*18350*/  ISETP.GT.U32.OR P0, PT, R21, 0x5f, P0 ;  /* 0x0000005f1500780c */ /* 0x000fe20000704470 */
[----:B------:R-:W-:-:S12]  /*18360*/  IMAD.IADD R6, R6, 0x1, R33 ;  /* 0x0000000106067824 */ /* 0x000fd800078e0221 */
[----:B------:R-:W0:Y:S01]  /*18370*/  @!P0 LDC.64 R2, c[0x0][0x428] ;  /* 0x00010a00ff028b82 */ /* 0x000e220000000a00 */
[----:B---3--:R-:W-:-:S04]  /*18380*/  @P1 IMAD.HI.U32 R5, R6, R5, RZ ;  /* 0x0000000506051227 */ /* 0x008fc800078e00ff */
[----:B------:R-:W-:Y:S01]  /*18390*/  IMAD.MOV.U32 R7, RZ, RZ, R6 ;  /* 0x000000ffff077224 */ /* 0x000fe200078e0006 */
[----:B------:R-:W-:Y:S02]  /*183a0*/  @P1 SHF.R.U32.HI R7, RZ, R4, R5 ;  /* 0x00000004ff071219 */ /* 0x000fe40000011605 */
[----:B------:R-:W-:Y:S02]  /*183b0*/  SHF.R.S32.HI R34, RZ, 0x1f, R28 ;  /* 0x0000001fff227819 */ /* 0x000fe4000001141c */
        /* <DEDUP_REMOVED lines=13> */
[----:B------:R-:W-:-:S08]  /*18490*/  LOP3.LUT R10, R10, 0xffffffdf, RZ, 0xc0, !PT ;  /* 0xffffffdf0a0a7812 */ /* 0x000fd000078ec0ff */
        /* <DEDUP_REMOVED lines=16> */
[----:B------:R-:W-:Y:S01]  /*185a0*/  @P2 LOP3.LUT R10, R10, 0x8, RZ, 0xfc, !PT ;  /* 0x000000080a0a2812 */ /* 0x000fe200078efcff */
[----:B0-----:R-:W-:-:S03]  /*185b0*/  IMAD.MOV R2, RZ, RZ, -R7 ;  /* 0x000000ffff027224 */ /* 0x001fc600078e0a07 */
[----:B------:R-:W-:Y:S01]  /*185c0*/  @P0 LOP3.LUT R10, R10, 0x1, RZ, 0xfc, !PT ;  /* 0x000000010a0a0812 */ /* 0x000fe200078efcff */
[----:B------:R-:W-:-:S03]  /*185d0*/  IMAD R2, R9, R2, R6 ;  /* 0x0000000209027224 */ /* 0x000fc600078e0206 */
[----:B------:R-:W-:-:S04]  /*185e0*/  LOP3.LUT R10, R10, 0xfffffffb, RZ, 0xc0, !PT ;  /* 0xfffffffb0a0a7812 */ /* 0x000fc800078ec0ff */
[----:B------:R-:W-:Y:S01]  /*185f0*/  @P1 LOP3.LUT R10, R10, 0x4, RZ, 0xfc, !PT ;  /* 0x000000040a0a1812 */ /* 0x000fe200078efcff */
[----:B------:R0:W-:Y:S04]  /*18600*/  STL [R1+0x4], R2 ;  /* 0x0000040201007387 */ /* 0x0001e80000100800 */
[----:B------:R0:W-:Y:S01]  /*18610*/  STL [R1], R10 ;  /* 0x0000000a01007387 */ /* 0x0001e20000100800 */
[----:B------:R-:W-:Y:S05]  /*18620*/  BRA.DIV UR6, `(.L_x_10671) ;  /* 0x0000006206e47947 */ /* 0x000fea000b800000 */
.L_x_10831:
[----:B------:R-:W2:Y:S01]  /*18630*/  LDL R3, [R1+0x60] ;  /* 0x0000600001037983 */ /* 0x000ea20000100800 */
[----:B------:R-:W-:Y:S01]  /*18640*/  SEL R4, RZ, 0x1, P0 ;  /* 0x00000001ff047807 */ /* 0x000fe20000000000 */
[----:B0-----:R-:W-:-:S04]  /*18650*/  IMAD.MOV.U32 R2, RZ, RZ, R10 ;  /* 0x000000ffff027224 */ /* 0x001fc800078e000a */
[----:B------:R0:W-:Y:S01]  /*18660*/  STL [R1+0x5c], R4 ;  /* 0x00005c0401007387 */ /* 0x0001e20000100800 */
[----:B------:R-:W-:Y:S02]  /*18670*/  LOP3.LUT R2, R2, 0xffffffbf, RZ, 0xc0, !PT ;  /* 0xffffffbf02027812 */ /* 0x000fe400078ec0ff */
[----:B--2---:R-:W-:-:S13]  /*18680*/  ISETP.NE.AND P0, PT, R3, 0x3, PT ;  /* 0x000000030300780c */ /* 0x004fda0003f05270 */
[----:B------:R-:W-:-:S05]  /*18690*/  @P0 LOP3.LUT R2, R2, 0x40, RZ, 0xfc, !PT ;  /* 0x0000004002020812 */ /* 0x000fca00078efcff */
[----:B------:R0:W-:Y:S01]  /*186a0*/  STL [R1], R2 ;  /* 0x0000000201007387 */ /* 0x0001e20000100800 */
[----:B------:R-:W-:Y:S05]  /*186b0*/  @!P0 BRA `(.L_x_10672) ;  /* 0x0000000000048947 */ /* 0x000fea0003800000 */
[----:B------:R-:W-:Y:S01]  /*186c0*/  BPT.TRAP 0x1 ;  /* 0x000000040000795c */ /* 0x000fe20000300000 */
.L_x_10672:
[----:B------:R-:W-:Y:S01]  /*186d0*/  IMAD R30, R0, -0x60, R20 ;  /* 0xffffffa0001e7824 */ /* 0x000fe200078e0214 */
[----:B------:R-:W-:Y:S01]  /*186e0*/  SHF.L.U32 R0, R26, 0x1f, RZ ;  /* 0x0000001f1a007819 */ /* 0x000fe200000006ff */
[----:B------:R-:W-:Y:S01]  /*186f0*/  IMAD R29, R24, 0x8, R22 ;  /* 0x00000008181d7824 */ /* 0x000fe200078e0216 */
[----:B------:R-:W-:Y:S03]  /*18700*/  BSSY B0, `(.L_x_10673) ;  /* 0x0000003000007945 */ /* 0x000fe60003800000 */
[----:B------:R-:W1:Y:S02]  /*18710*/  SYNCS.PHASECHK.TRANS64.TRYWAIT P0, [R29+URZ+0x32440], R0 ;  /* 0x032440001d0075a7 */ /* 0x000e64000800017f */
[----:B-1----:R-:W-:Y:S05]  /*18720*/  @!P0 BRA `(.L_x_10674) ;  /* 0x0000006000d88947 */ /* 0x002fea0003800000 */
.L_x_10832:
[----:B------:R-:W-:Y:S05]  /*18730*/  BSYNC B0 ;  /* 0x0000000000007941 */ /* 0x000fea0003800000 */
.L_x_10673:
[----:B0-----:R-:W1:Y:S01]  /*18740*/  LDL R2, [R1+0x4] ;  /* 0x0000040001027983 */ /* 0x001e620000100800 */
[----:B------:R-:W-:-:S03]  /*18750*/  ULDC.64 UR4, c[0x0][0x300] ;  /* 0x0000c00000047ab9 */ /* 0x000fc60000000a00 */
[----:B------:R-:W2:Y:S01]  /*18760*/  LDL R3, [R1] ;  /* 0x0000000001037983 */ /* 0x000ea20000100800 */
[----:B-----5:R-:W-:Y:S01]  /*18770*/  SHF.R.S32.HI R4, RZ, 0x1f, R37 ;  /* 0x0000001fff047819 */ /* 0x020fe20000011425 */
[----:B------:R-:W-:Y:S01]  /*18780*/  ULDC.64 UR6, c[0x0][0x2e8] ;  /* 0x0000ba0000067ab9 */ /* 0x000fe20000000a00 */
[----:B------:R-:W0:Y:S02]  /*18790*/  S2R R7, SR_TID.X ;  /* 0x0000000000077919 */ /* 0x000e240000002100 */
[----:B0-----:R-:W-:-:S05]  /*187a0*/  IMAD.SHL.U32 R7, R7, 0x8, RZ ;  /* 0x0000000807077824 */ /* 0x001fca00078e00ff */
[----:B------:R-:W-:Y:S02]  /*187b0*/  LOP3.LUT R7, R7, 0x38, RZ, 0xc0, !PT ;  /* 0x0000003807077812 */ /* 0x000fe400078ec0ff */
[----:B-1----:R-:W-:-:S05]  /*187c0*/  SHF.R.S32.HI R0, RZ, 0x1f, R2 ;  /* 0x0000001fff007819 */ /* 0x002fca0000011402 */
[----:B------:R0:W-:Y:S01]  /*187d0*/  STL [R1+0x48], R0 ;  /* 0x0000480001007387 */ /* 0x0001e20000100800 */
[----:B--2---:R-:W-:Y:S01]  /*187e0*/  LOP3.LUT P2, RZ, R3, 0x2, RZ, 0xc0, !PT ;  /* 0x0000000203ff7812 */ /* 0x004fe2000784c0ff */
[----:B0-----:R-:W-:-:S04]  /*187f0*/  IMAD R0, R0, UR4, RZ ;  /* 0x0000000400007c24 */ /* 0x001fc8000f8e02ff */
[C---:B------:R-:W-:Y:S02]  /*18800*/  IMAD R0, R2.reuse, UR5, R0 ;  /* 0x0000000502007c24 */ /* 0x040fe4000f8e0200 */
[----:B------:R-:W-:Y:S01]  /*18810*/  IMAD.WIDE.U32 R2, R2, UR4, RZ ;  /* 0x0000000402027c25 */ /* 0x000fe2000f8e00ff */
[----:B------:R-:W-:Y:S01]  /*18820*/  ULDC.64 UR4, c[0x0][0x310] ;  /* 0x0000c40000047ab9 */ /* 0x000fe20000000a00 */
[----:B------:R0:W-:Y:S02]  /*18830*/  STL [R1+0x4c], R4 ;  /* 0x00004c0401007387 */ /* 0x0001e40000100800 */
[----:B------:R-:W-:Y:S02]  /*18840*/  IMAD.IADD R3, R3, 0x1, R0 ;  /* 0x0000000103037824 */ /* 0x000fe400078e0200 */
[----:B------:R-:W-:Y:S02]  /*18850*/  IMAD R0, R4, UR4, RZ ;  /* 0x0000000404007c24 */ /* 0x000fe4000f8e02ff */
[----:B0-----:R-:W0:Y:S02]  /*18860*/  S2R R4, SR_TID.X ;  /* 0x0000000000047919 */ /* 0x001e240000002100 */
[----:B------:R-:W-:-:S02]  /*18870*/  IMAD R0, R37, UR5, R0 ;  /* 0x0000000525007c24 */ /* 0x000fc4000f8e0200 */
[----:B------:R-:W-:Y:S01]  /*18880*/  IMAD.WIDE.U32 R2, R37, UR4, R2 ;  /* 0x0000000425027c25 */ /* 0x000fe2000f8e0002 */
        /* <DEDUP_REMOVED lines=65> */
.L_x_10846:
        /* <DEDUP_REMOVED lines=10> */
.L_x_10676:
        /* <DEDUP_REMOVED lines=11> */
.L_x_10677:
[----:B------:R1:W5:Y:S01]  /*18df0*/  LDL.LU R0, [R1+0x1c] ;  /* 0x00001c0001007983 */ /* 0x0003620000300800 */
[----:B------:R1:W-:Y:S02]  /*18e00*/  SYNCS.ARRIVE.TRANS64.A1T0 RZ, [R29+URZ+0x32430], RZ ;  /* 0x032430ff1dff79a7 */ /* 0x0003e4000810003f */
[----:B------:R-:W-:Y:S05]  /*18e10*/  WARPSYNC.ALL ;  /* 0x0000000000007948 */ /* 0x000fea0003800000 */
[----:B------:R-:W-:Y:S01]  /*18e20*/  ULDC.64 UR4, c[0x0][0xaf8] ;  /* 0x0002be0000047ab9 */ /* 0x000fe20000000a00 */
[----:B------:R-:W-:Y:S01]  /*18e30*/  BSSY B6, `(.L_x_10678) ;  /* 0x000001d000067945 */ /* 0x000fe20003800000 */
[----:B------:R-:W-:Y:S01]  /*18e40*/  BAR.SYNC.DEFER_BLOCKING 0x8, 0x180 ;  /* 0x0206000000007b1d */ /* 0x000fe20000010000 */
[----:B------:R-:W-:-:S04]  /*18e50*/  ISETP.NE.U32.AND P0, PT, RZ, UR4, PT ;  /* 0x00000004ff007c0c */ /* 0x000fc8000bf05070 */
[----:B------:R-:W-:-:S04]  /*18e60*/  ISETP.NE.AND.EX P0, PT, RZ, UR5, PT, P0 ;  /* 0x00000005ff007c0c */ /* 0x000fc8000bf05300 */
[----:B------:R-:W-:Y:S02]  /*18e70*/  SEL R35, R35, RZ, !P0 ;  /* 0x000000ff23237207 */ /* 0x000fe40004000000 */
[----:B0----5:R-:W-:Y:S01]  /*18e80*/  SEL R2, R0, RZ, !P0 ;  /* 0x000000ff00027207 */ /* 0x021fe20004000000 */
[----:B------:R-:W-:-:S04]  /*18e90*/  VIADD R0, R22, 0x18400 ;  /* 0x0001840016007836 */ /* 0x000fc80000000000 */
[----:B------:R0:W-:Y:S01]  /*18ea0*/  STL [R1+0x38], R2 ;  /* 0x0000380201007387 */ /* 0x0001e20000100800 */
[----:B------:R-:W-:Y:S02]  /*18eb0*/  LOP3.LUT P0, RZ, R0, 0x3ff, RZ, 0xc0, !PT ;  /* 0x000003ff00ff7812 */ /* 0x000fe4000780c0ff */
[----:B------:R-:W-:Y:S01]  /*18ec0*/  SHF.R.S32.HI R0, RZ, 0x1f, R36 ;  /* 0x0000001fff007819 */ /* 0x000fe20000011424 */
[----:B------:R0:W-:Y:S04]  /*18ed0*/  STL [R1+0x10], R35 ;  /* 0x0000102301007387 */ /* 0x0001e80000100800 */
        /* <DEDUP_REMOVED lines=18> */
.L_x_10679:
[----:B------:R-:W-:Y:S05]  /*19000*/  BSYNC B6 ;  /* 0x0000000000067941 */ /* 0x000fea0003800000 */
.L_x_10678:
[----:B------:R-:W2:Y:S01]  /*19010*/  LDL R20, [R1+0x38] ;  /* 0x0000380001147983 */ /* 0x000ea20000100800 */
[----:B------:R-:W3:Y:S03]  /*19020*/  LDC R6, c[0x0][0x448] ;  /* 0x00011200ff067b82 */ /* 0x000ee60000000800 */
[----:B------:R-:W4:Y:S01]  /*19030*/  LDL R4, [R1+0x2c] ;  /* 0x00002c0001047983 */ /* 0x000f220000100800 */
[----:B------:R-:W-:Y:S01]  /*19040*/  IMAD.SHL.U32 R17, R17, 0x80, RZ ;  /* 0x0000008011117824 */ /* 0x000fe200078e00ff */
[----:B------:R-:W-:Y:S02]  /*19050*/  ULDC.64 UR4, c[0x0][0x298] ;  /* 0x0000a60000047ab9 */ /* 0x000fe40000000a00 */
[----:B------:R1:W5:Y:S01]  /*19060*/  LDL R9, [R1+0x14] ;  /* 0x0000140001097983 */ /* 0x0003620000100800 */
[----:B0-----:R-:W0:Y:S01]  /*19070*/  S2R R2, SR_TID.X ;  /* 0x0000000000027919 */ /* 0x001e220000002100 */
[----:B---3--:R-:W-:-:S13]  /*19080*/  ISETP.NE.AND P0, PT, R6, 0x1, PT ;  /* 0x000000010600780c */ /* 0x008fda0003f05270 */
[----:B------:R-:W3:Y:S01]  /*19090*/  @P0 LDC R0, c[0x0][0x44c] ;  /* 0x00011300ff000b82 */ /* 0x000ee20000000800 */
[----:B0-----:R-:W-:-:S07]  /*190a0*/  LOP3.LUT R2, R2, 0x7f, RZ, 0xc0, !PT ;  /* 0x0000007f02027812 */ /* 0x001fce00078ec0ff */
[----:B------:R-:W0:Y:S01]  /*190b0*/  @P0 LDC R3, c[0x0][0x450] ;  /* 0x00011400ff030b82 */ /* 0x000e220000000800 */
[----:B------:R-:W1:Y:S02]  /*190c0*/  S2R R7, SR_TID.X ;  /* 0x0000000000077919 */ /* 0x000e640000002100 */
[----:B-1----:R-:W-:-:S05]  /*190d0*/  IMAD.SHL.U32 R7, R7, 0x8, RZ ;  /* 0x0000000807077824 */ /* 0x002fca00078e00ff */
[----:B------:R-:W-:Y:S01]  /*190e0*/  LOP3.LUT R7, R7, 0x38, RZ, 0xc0, !PT ;  /* 0x0000003807077812 */ /* 0x000fe200078ec0ff */
[----:B--2---:R-:W-:Y:S02]  /*190f0*/  IMAD.MOV.U32 R21, RZ, RZ, R20 ;  /* 0x000000ffff157224 */ /* 0x004fe400078e0014 */
[----:B------:R-:W-:Y:S01]  /*19100*/  IMAD.MOV.U32 R20, RZ, RZ, R35 ;  /* 0x000000ffff147224 */ /* 0x000fe200078e0023 */
[----:B------:R-:W-:Y:S01]  /*19110*/  SHF.R.U32.HI R35, RZ, 0x3, R2 ;  /* 0x00000003ff237819 */ /* 0x000fe20000011602 */
[----:B----4-:R-:W-:Y:S01]  /*19120*/  IMAD R4, R4, UR4, RZ ;  /* 0x0000000404047c24 */ /* 0x010fe2000f8e02ff */
[----:B------:R-:W1:Y:S03]  /*19130*/  S2R R2, SR_TID.X ;  /* 0x0000000000027919 */ /* 0x000e660000002100 */
[----:B------:R-:W-:Y:S02]  /*19140*/  IMAD R4, R36, UR5, R4 ;  /* 0x0000000524047c24 */ /* 0x000fe4000f8e0204 */
[----:B-1----:R-:W-:-:S05]  /*19150*/  IMAD.SHL.U32 R2, R2, 0x10, RZ ;  /* 0x0000001002027824 */ /* 0x002fca00078e00ff */
[----:B------:R-:W-:-:S04]  /*19160*/  LOP3.LUT R2, R35, 0x70, R2, 0xf8, !PT ;  /* 0x0000007023027812 */ /* 0x000fc800078ef802 */
[----:B------:R-:W-:-:S05]  /*19170*/  LOP3.LUT R35, R2, R17, RZ, 0xfc, !PT ;  /* 0x0000001102237212 */ /* 0x000fca00078efcff */
[----:B---3--:R-:W-:Y:S01]  /*19180*/  @P0 IMAD.HI.U32 R2, R35, R0, RZ ;  /* 0x0000000023020227 */ /* 0x008fe200078e00ff */
[----:B------:R-:W-:-:S04]  /*19190*/  MOV R0, R35 ;  /* 0x0000002300007202 */ /* 0x000fc80000000f00 */
[----:B0-----:R-:W-:Y:S01]  /*191a0*/  @P0 SHF.R.U32.HI R0, RZ, R3, R2 ;  /* 0x00000003ff000219 */ /* 0x001fe20000011602 */
[----:B------:R-:W-:Y:S01]  /*191b0*/  IMAD.WIDE.U32 R2, R36, UR4, RZ ;  /* 0x0000000424027c25 */ /* 0x000fe2000f8e00ff */
[----:B------:R-:W-:-:S03]  /*191c0*/  ULDC.64 UR4, c[0x0][0x2d8] ;  /* 0x0000b60000047ab9 */ /* 0x000fc60000000a00 */
[----:B------:R-:W-:Y:S02]  /*191d0*/  IMAD.IADD R3, R3, 0x1, R4 ;  /* 0x0000000103037824 */ /* 0x000fe400078e0204 */
[----:B------:R-:W-:-:S04]  /*191e0*/  IMAD.WIDE.U32 R2, R18, UR4, R2 ;  /* 0x0000000412027c25 */ /* 0x000fc8000f8e0002 */
[----:B------:R-:W-:Y:S01]  /*191f0*/  IMAD R3, R18, UR5, R3 ;  /* 0x0000000512037c24 */ /* 0x000fe2000f8e0203 */
[----:B------:R-:W-:Y:S02]  /*19200*/  ULDC.64 UR4, c[0x0][0x2e0] ;  /* 0x0000b80000047ab9 */ /* 0x000fe40000000a00 */
[----:B------:R-:W-:Y:S02]  /*19210*/  IMAD R4, R21, UR4, RZ ;  /* 0x0000000415047c24 */ /* 0x000fe4000f8e02ff */
[----:B------:R-:W-:-:S04]  /*19220*/  IMAD.WIDE.U32 R2, R20, UR4, R2 ;  /* 0x0000000414027c25 */ /* 0x000fc8000f8e0002 */
        /* <DEDUP_REMOVED lines=31> */
[C---:B------:R-:W-:Y:S01]  /*19420*/  ISETP.GE.AND P0, PT, R17.reuse, R2, PT ;  /* 0x000000021100720c */ /* 0x040fe20003f06270 */
[----:B------:R-:W-:-:S03]  /*19430*/  VIADD R8, R17, 0x30 ;  /* 0x0000003011087836 */ /* 0x000fc60000000000 */
[----:B------:R2:W-:Y:S09]  /*19440*/  STL [R1+0x1c], R6 ;  /* 0x00001c0601007387 */ /* 0x0005f20000100800 */
        /* <DEDUP_REMOVED lines=8> */
[----:B--2---:R-:W-:-:S05]  /*194d0*/  VIADD R6, R17, 0x20 ;  /* 0x0000002011067836 */ /* 0x004fca0000000000 */
[----:B------:R-:W-:Y:S04]  /*194e0*/  STL [R1+0x20], R6 ;  /* 0x0000200601007387 */ /* 0x000fe80000100800 */
[----:B------:R-:W-:Y:S04]  /*194f0*/  STL [R1+0x24], R8 ;  /* 0x0000240801007387 */ /* 0x000fe80000100800 */
[----:B0-----:R-:W0:Y:S04]  /*19500*/  SHFL.IDX PT, R5, R0, 0x1, 0x181f ;  /* 0x00381f0000057f89 */ /* 0x001e2800000e0000 */
[----:B------:R-:W1:Y:S01]  /*19510*/  SHFL.IDX PT, R4, R3, 0x1, 0x181f ;  /* 0x00381f0003047f89 */ /* 0x000e6200000e0000 */
[----:B0-----:R-:W-:-:S05]  /*19520*/  @!P0 LEA R5, P2, R7, R5, 0x1 ;  /* 0x0000000507058211 */ /* 0x001fca00078408ff */
[----:B-1----:R-:W-:-:S05]  /*19530*/  @!P0 IMAD.X R4, RZ, RZ, R4, P2 ;  /* 0x000000ffff048224 */ /* 0x002fca00010e0604 */
[----:B------:R-:W-:-:S04]  /*19540*/  @!P0 LOP3.LUT R5, R5, R4, RZ, 0x3c, !PT ;  /* 0x0000000405058212 */ /* 0x000fc800078e3cff */
[----:B------:R-:W-:-:S04]  /*19550*/  @!P0 LOP3.LUT R4, R5, R4, RZ, 0x3c, !PT ;  /* 0x0000000405048212 */ /* 0x000fc800078e3cff */
[----:B------:R-:W-:-:S05]  /*19560*/  @!P0 LOP3.LUT R5, R5, R4, RZ, 0x3c, !PT ;  /* 0x0000000405058212 */ /* 0x000fca00078e3cff */
        /* <DEDUP_REMOVED lines=11> */
[----:B------:R-:W-:Y:S01]  /*19620*/  ISETP.GE.AND P0, PT, R8, R2, PT ;  /* 0x000000020800720c */ /* 0x000fe20003f06270 */
[----:B------:R-:W-:-:S05]  /*19630*/  VIADD R8, R17, 0x40 ;  /* 0x0000004011087836 */ /* 0x000fca0000000000 */
[----:B------:R-:W-:Y:S04]  /*19640*/  STL [R1+0x28], R8 ;  /* 0x0000280801007387 */ /* 0x000fe80000100800 */
[----:B0-----:R-:W0:Y:S03]  /*19650*/  SHFL.IDX PT, R4, R0, 0x3, 0x181f ;  /* 0x00781f0000047f89 */ /* 0x001e2600000e0000 */
[----:B0-----:R-:W-:-:S05]  /*19660*/  @!P0 LEA R5, P2, R7, R4, 0x1 ;  /* 0x0000000407058211 */ /* 0x001fca00078408ff */
[----:B------:R-:W-:Y:S02]  /*19670*/  @!P0 IMAD.X R4, RZ, RZ, R6, P2 ;  /* 0x000000ffff048224 */ /* 0x000fe400010e0606 */
[----:B------:R-:W-:Y:S03]  /*19680*/  SHFL.IDX PT, R6, R3, 0x4, 0x181f ;  /* 0x00981f0003067f89 */ /* 0x000fe600000e0000 */
        /* <DEDUP_REMOVED lines=22> */
[-C--:B------:R-:W-:Y:S01]  /*197f0*/  @!P0 LOP3.LUT R5, R5, R4.reuse, RZ, 0x3c, !PT ;  /* 0x0000000405058212 */ /* 0x080fe200078e3cff */
[----:B------:R-:W-:Y:S03]  /*19800*/  SHFL.IDX PT, R3, R3, 0x7, 0x181f ;  /* 0x00f81f0003037f89 */ /* 0x000fe600000e0000 */
        /* <DEDUP_REMOVED lines=12> */
.L_x_10863:
        /* <DEDUP_REMOVED lines=11> */
.L_x_10681:
        /* <DEDUP_REMOVED lines=28> */
.L_x_10683:
[----:B------:R-:W-:Y:S05]  /*19b40*/  BSYNC B6 ;  /* 0x0000000000067941 */ /* 0x000fea0003800000 */
.L_x_10682:
[----:B0-----:R-:W2:Y:S01]  /*19b50*/  LDL.LU R2, [R1+0x2c] ;  /* 0x00002c0001027983 */ /* 0x001ea20000300800 */
[----:B------:R-:W0:Y:S01]  /*19b60*/  LDC R6, c[0x0][0x448] ;  /* 0x00011200ff067b82 */ /* 0x000e220000000800 */
[----:B------:R-:W-:Y:S02]  /*19b70*/  ULDC.64 UR4, c[0x0][0x398] ;  /* 0x0000e60000047ab9 */ /* 0x000fe40000000a00 */
[----:B------:R-:W3:Y:S04]  /*19b80*/  LDL.LU R21, [R1+0x38] ;  /* 0x0000380001157983 */ /* 0x000ee80000300800 */
[----:B------:R-:W4:Y:S01]  /*19b90*/  LDL.LU R20, [R1+0x10] ;  /* 0x0000100001147983 */ /* 0x000f220000300800 */
[----:B------:R-:W-:Y:S01]  /*19ba0*/  IMAD.MOV.U32 R4, RZ, RZ, R35 ;  /* 0x000000ffff047224 */ /* 0x000fe200078e0023 */
[----:B------:R-:W1:Y:S01]  /*19bb0*/  S2R R7, SR_TID.X ;  /* 0x0000000000077919 */ /* 0x000e620000002100 */
[----:B0-----:R-:W-:-:S13]  /*19bc0*/  ISETP.NE.AND P0, PT, R6, 0x1, PT ;  /* 0x000000010600780c */ /* 0x001fda0003f05270 */
[----:B------:R-:W0:Y:S01]  /*19bd0*/  @P0 LDC R5, c[0x0][0x450] ;  /* 0x00011400ff050b82 */ /* 0x000e220000000800 */
[----:B-1----:R-:W-:-:S05]  /*19be0*/  IMAD.SHL.U32 R7, R7, 0x8, RZ ;  /* 0x0000000807077824 */ /* 0x002fca00078e00ff */
[----:B------:R-:W-:Y:S01]  /*19bf0*/  LOP3.LUT R7, R7, 0x38, RZ, 0xc0, !PT ;  /* 0x0000003807077812 */ /* 0x000fe200078ec0ff */
[----:B--2---:R-:W-:Y:S02]  /*19c00*/  IMAD R0, R2, UR4, RZ ;  /* 0x0000000402007c24 */ /* 0x004fe4000f8e02ff */
[----:B------:R-:W-:-:S04]  /*19c10*/  IMAD.WIDE.U32 R2, R36, UR4, RZ ;  /* 0x0000000424027c25 */ /* 0x000fc8000f8e00ff */
[----:B------:R-:W-:Y:S01]  /*19c20*/  IMAD R0, R36, UR5, R0 ;  /* 0x0000000524007c24 */ /* 0x000fe2000f8e0200 */
[----:B------:R-:W-:-:S03]  /*19c30*/  ULDC.64 UR4, c[0x0][0x3d8] ;  /* 0x0000f60000047ab9 */ /* 0x000fc60000000a00 */
[----:B------:R-:W-:Y:S02]  /*19c40*/  IMAD.IADD R3, R3, 0x1, R0 ;  /* 0x0000000103037824 */ /* 0x000fe400078e0200 */
        /* <DEDUP_REMOVED lines=9> */
[----:B------:R-:W2:Y:S02]  /*19ce0*/  @P0 LDC R0, c[0x0][0x44c] ;  /* 0x00011300ff000b82 */ /* 0x000ea40000000800 */
[----:B--2---:R-:W-:-:S04]  /*19cf0*/  @P0 IMAD.HI.U32 R0, R35, R0, RZ ;  /* 0x0000000023000227 */ /* 0x004fc800078e00ff */
[----:B-1----:R-:W-:Y:S01]  /*19d00*/  IMAD.SHL.U32 R20, R20, 0x8, RZ ;  /* 0x0000000814147824 */ /* 0x002fe200078e00ff */
[----:B0-----:R-:W-:-:S04]  /*19d10*/  @P0 SHF.R.U32.HI R4, RZ, R5, R0 ;  /* 0x00000005ff040219 */ /* 0x001fc80000011600 */
[--C-:B------:R-:W-:Y:S01]  /*19d20*/  SHF.R.S32.HI R5, RZ, 0x1f, R4.reuse ;  /* 0x0000001fff057819 */ /* 0x100fe20000011404 */
[----:B------:R-:W-:Y:S01]  /*19d30*/  IMAD.MOV R0, RZ, RZ, -R4 ;  /* 0x000000ffff007224 */ /* 0x000fe200078e0a04 */
[----:B------:R-:W-:Y:S01]  /*19d40*/  LOP3.LUT R20, R20, 0x38, RZ, 0xc0, !PT ;  /* 0x0000003814147812 */ /* 0x000fe200078ec0ff */
[----:B------:R-:W-:-:S03]  /*19d50*/  IMAD.WIDE.U32 R2, R4, UR4, R2 ;  /* 0x0000000404027c25 */ /* 0x000fc6000f8e0002 */
[----:B------:R-:W-:Y:S01]  /*19d60*/  LOP3.LUT R10, R20, 0x40, RZ, 0xfc, !PT ;  /* 0x00000040140a7812 */ /* 0x000fe200078efcff */
[----:B------:R-:W-:Y:S01]  /*19d70*/  IMAD R0, R6, R0, R35 ;  /* 0x0000000006007224 */ /* 0x000fe200078e0223 */
[C---:B------:R-:W-:Y:S01]  /*19d80*/  LOP3.LUT R9, R20.reuse, 0x80, RZ, 0xfc, !PT ;  /* 0x0000008014097812 */ /* 0x040fe200078efcff */
[----:B------:R-:W-:Y:S01]  /*19d90*/  IMAD R5, R5, UR4, RZ ;  /* 0x0000000405057c24 */ /* 0x000fe2000f8e02ff */
[----:B------:R-:W-:-:S03]  /*19da0*/  LOP3.LUT R8, R20, 0xc0, RZ, 0xfc, !PT ;  /* 0x000000c014087812 */ /* 0x000fc600078efcff */
        /* <DEDUP_REMOVED lines=18> */
[----:B------:R-:W2:Y:S04]  /*19ed0*/  LDL.LU R3, [R1+0x24] ;  /* 0x0000240001037983 */ /* 0x000ea80000300800 */
[----:B------:R-:W3:Y:S04]  /*19ee0*/  LDL.LU R10, [R1+0x1c] ;  /* 0x00001c00010a7983 */ /* 0x000ee80000300800 */
[----:B------:R-:W4:Y:S04]  /*19ef0*/  LDL.LU R9, [R1+0x28] ;  /* 0x0000280001097983 */ /* 0x000f280000300800 */
[----:B------:R-:W5:Y:S04]  /*19f00*/  LDL.LU R8, [R1+0x20] ;  /* 0x0000200001087983 */ /* 0x000f680000300800 */
[----:B------:R-:W2:Y:S04]  /*19f10*/  LDL.LU R11, [R1+0x14] ;  /* 0x00001400010b7983 */ /* 0x000ea80000300800 */
[----:B------:R-:W-:Y:S01]  /*19f20*/  SHFL.IDX PT, R2, R0, RZ, 0x181f ;  /* 0x00181fff00027589 */ /* 0x000fe200000e0000 */
[----:B--2---:R-:W-:-:S02]  /*19f30*/  IMAD R5, R11, R6, RZ ;  /* 0x000000060b057224 */ /* 0x004fc400078e02ff */
[----:B------:R-:W-:Y:S01]  /*19f40*/  IMAD.MOV.U32 R11, RZ, RZ, R3 ;  /* 0x000000ffff0b7224 */ /* 0x000fe200078e0003 */
[----:B------:R-:W-:Y:S02]  /*19f50*/  SHFL.IDX PT, R6, R0, 0x1, 0x181f ;  /* 0x00381f0000067f89 */ /* 0x000fe400000e0000 */
[----:B------:R-:W-:Y:S02]  /*19f60*/  ISETP.GE.AND P0, PT, R17, R5, PT ;  /* 0x000000051100720c */ /* 0x000fe40003f06270 */
[----:B------:R-:W0:Y:S11]  /*19f70*/  SHFL.IDX PT, R3, R4, RZ, 0x181f ;  /* 0x00181fff04037589 */ /* 0x000e3600000e0000 */
[----:B0-----:R-:W-:-:S05]  /*19f80*/  @!P0 LEA R3, P6, R7, R3, 0x1 ;  /* 0x0000000307038211 */ /* 0x001fca00078c08ff */
[----:B------:R-:W-:-:S05]  /*19f90*/  @!P0 IMAD.X R2, RZ, RZ, R2, P6 ;  /* 0x000000ffff028224 */ /* 0x000fca00030e0602 */
[----:B------:R-:W-:-:S04]  /*19fa0*/  @!P0 LOP3.LUT R3, R3, R2, RZ, 0x3c, !PT ;  /* 0x0000000203038212 */ /* 0x000fc800078e3cff */
[----:B------:R-:W-:-:S04]  /*19fb0*/  @!P0 LOP3.LUT R2, R3, R2, RZ, 0x3c, !PT ;  /* 0x0000000203028212 */ /* 0x000fc800078e3cff */
[----:B------:R-:W-:-:S05]  /*19fc0*/  @!P0 LOP3.LUT R3, R3, R2, RZ, 0x3c, !PT ;  /* 0x0000000203038212 */ /* 0x000fca00078e3cff */
[----:B------:R-:W-:Y:S04]  /*19fd0*/  @!P0 LDGSTS.E.BYPASS.LTC128B.128 [R25+0x22400], desc[UR60][R2.64], !P4 ;  /* 0x2240000002198fae */ /* 0x000fe8000e101d7c */
[----:B------:R-:W-:Y:S04]  /*19fe0*/  @!P0 LDGSTS.E.BYPASS.LTC128B.128 [R25+0x26400], desc[UR60][R2.64+0x80], !P3 ;  /* 0x2640008002198fae */ /* 0x000fe8000d901d7c */
[----:B------:R-:W-:Y:S04]  /*19ff0*/  @!P0 LDGSTS.E.BYPASS.LTC128B.128 [R25+0x2a400], desc[UR60][R2.64+0x100], !P2 ;  /* 0x2a40010002198fae */ /* 0x000fe8000d101d7c */
[----:B------:R0:W-:Y:S01]  /*1a000*/  @!P0 LDGSTS.E.BYPASS.LTC128B.128 [R25+0x2e400], desc[UR60][R2.64+0x180], !P1 ;  /* 0x2e40018002198fae */ /* 0x0001e2000c901d7c */
[----:B---3--:R-:W-:Y:S01]  /*1a010*/  ISETP.GE.AND P0, PT, R10, R5, PT ;  /* 0x000000050a00720c */ /* 0x008fe20003f06270 */
[----:B----4-:R-:W-:-:S02]  /*1a020*/  IMAD.MOV.U32 R10, RZ, RZ, R9 ;  /* 0x000000ffff0a7224 */ /* 0x010fc400078e0009 */
[----:B------:R-:W2:Y:S04]  /*1a030*/  LDL.LU R9, [R1+0x30] ;  /* 0x0000300001097983 */ /* 0x000ea80000300800 */
[----:B0-----:R-:W0:Y:S06]  /*1a040*/  SHFL.IDX PT, R2, R4, 0x1, 0x181f ;  /* 0x00381f0004027f89 */ /* 0x001e2c00000e0000 */
[----:B0-----:R-:W-:-:S05]  /*1a050*/  @!P0 LEA R2, P6, R7, R2, 0x1 ;  /* 0x0000000207028211 */ /* 0x001fca00078c08ff */
[----:B------:R-:W-:Y:S02]  /*1a060*/  @!P0 IMAD.X R3, RZ, RZ, R6, P6 ;  /* 0x000000ffff038224 */ /* 0x000fe400030e0606 */
[----:B------:R-:W-:Y:S04]  /*1a070*/  SHFL.IDX PT, R6, R0, 0x2, 0x181f ;  /* 0x00581f0000067f89 */ /* 0x000fe800000e0000 */
[----:B------:R-:W-:Y:S04]  /*1a080*/  @!P0 LDGSTS.E.BYPASS.LTC128B.128 [R25+0x22c00], desc[UR60][R2.64], !P4 ;  /* 0x22c0000002198fae */ /* 0x000fe8000e101d7c */
[----:B------:R-:W-:Y:S04]  /*1a090*/  @!P0 LDGSTS.E.BYPASS.LTC128B.128 [R25+0x26c00], desc[UR60][R2.64+0x80], !P3 ;  /* 0x26c0008002198fae */ /* 0x000fe8000d901d7c */
[----:B------:R-:W-:Y:S04]  /*1a0a0*/  @!P0 LDGSTS.E.BYPASS.LTC128B.128 [R25+0x2ac00], desc[UR60][R2.64+0x100], !P2 ;  /* 0x2ac0010002198fae */ /* 0x000fe8000d101d7c */
[----:B------:R0:W-:Y:S01]  /*1a0b0*/  @!P0 LDGSTS.E.BYPASS.LTC128B.128 [R25+0x2ec00], desc[UR60][R2.64+0x180], !P1 ;  /* 0x2ec0018002198fae */ /* 0x0001e2000c901d7c */
[----:B-----5:R-:W-:-:S03]  /*1a0c0*/  ISETP.GE.AND P0, PT, R8, R5, PT ;  /* 0x000000050800720c */ /* 0x020fc60003f06270 */
[----:B------:R-:W3:Y:S04]  /*1a0d0*/  LDL.LU R8, [R1+0x34] ;  /* 0x0000340001087983 */ /* 0x000ee80000300800 */
[----:B0-----:R-:W0:Y:S06]  /*1a0e0*/  SHFL.IDX PT, R2, R4, 0x2, 0x181f ;  /* 0x00581f0004027f89 */ /* 0x001e2c00000e0000 */
[----:B0-----:R-:W-:-:S05]  /*1a0f0*/  @!P0 LEA R2, P6, R7, R2, 0x1 ;  /* 0x0000000207028211 */ /* 0x001fca00078c08ff */
[----:B------:R-:W-:-:S05]  /*1a100*/  @!P0 IMAD.X R3, RZ, RZ, R6, P6 ;  /* 0x000000ffff038224 */ /* 0x000fca00030e0606 */
[----:B------:R-:W-:Y:S04]  /*1a110*/  @!P0 LDGSTS.E.BYPASS.LTC128B.128 [R25+0x23400], desc[UR60][R2.64], !P4 ;  /* 0x2340000002198fae */ /* 0x000fe8000e101d7c */
[----:B------:R-:W-:Y:S04]  /*1a120*/  @!P0 LDGSTS.E.BYPASS.LTC128B.128 [R25+0x27400], desc[UR60][R2.64+0x80], !P3 ;  /* 0x2740008002198fae */ /* 0x000fe8000d901d7c */
[----:B------:R-:W-:Y:S04]  /*1a130*/  @!P0 LDGSTS.E.BYPASS.LTC128B.128 [R25+0x2b400], desc[UR60][R2.64+0x100], !P2 ;  /* 0x2b40010002198fae */ /* 0x000fe8000d101d7c */
[----:B------:R0:W-:Y:S04]  /*1a140*/  @!P0 LDGSTS.E.BYPASS.LTC128B.128 [R25+0x2f400], desc[UR60][R2.64+0x180], !P1 ;  /* 0x2f40018002198fae */ /* 0x0001e8000c901d7c */
[----:B------:R-:W-:Y:S04]  /*1a150*/  SHFL.IDX PT, R6, R0, 0x3, 0x181f ;  /* 0x00781f0000067f89 */ /* 0x000fe800000e0000 */
[----:B0-----:R-:W0:Y:S01]  /*1a160*/  SHFL.IDX PT, R2, R4, 0x3, 0x181f ;  /* 0x00781f0004027f89 */ /* 0x001e2200000e0000 */
[----:B------:R-:W-:-:S13]  /*1a170*/  ISETP.GE.AND P0, PT, R11, R5, PT ;  /* 0x000000050b00720c */ /* 0x000fda0003f06270 */
        /* <DEDUP_REMOVED lines=17> */
[----:B--2---:R-:W-:-:S13]  /*1a290*/  ISETP.GE.AND P0, PT, R9, R5, PT ;  /* 0x000000050900720c */ /* 0x004fda0003f06270 */
        /* <DEDUP_REMOVED lines=8> */
[----:B---3--:R-:W-:-:S13]  /*1a320*/  ISETP.GE.AND P0, PT, R8, R5, PT ;  /* 0x000000050800720c */ /* 0x008fda0003f06270 */
[----:B0-----:R-:W-:-:S05]  /*1a330*/  @!P0 LEA R2, P5, R7, R2, 0x1 ;  /* 0x0000000207028211 */ /* 0x001fca00078a08ff */
[----:B------:R-:W-:-:S05]  /*1a340*/  @!P0 IMAD.X R3, RZ, RZ, R6, P5 ;  /* 0x000000ffff038224 */ /* 0x000fca00028e0606 */
[----:B------:R-:W-:Y:S04]  /*1a350*/  @!P0 LDGSTS.E.BYPASS.LTC128B.128 [R25+0x25400], desc[UR60][R2.64], !P4 ;  /* 0x2540000002198fae */ /* 0x000fe8000e101d7c */
[----:B------:R-:W-:Y:S04]  /*1a360*/  @!P0 LDGSTS.E.BYPASS.LTC128B.128 [R25+0x29400], desc[UR60][R2.64+0x80], !P3 ;  /* 0x2940008002198fae */ /* 0x000fe8000d901d7c */
[----:B------:R-:W-:Y:S04]  /*1a370*/  @!P0 LDGSTS.E.BYPASS.LTC128B.128 [R25+0x2d400], desc[UR60][R2.64+0x100], !P2 ;  /* 0x2d40010002198fae */ /* 0x000fe8000d101d7c */
[----:B------:R0:W-:Y:S04]  /*1a380*/  @!P0 LDGSTS.E.BYPASS.LTC128B.128 [R25+0x31400], desc[UR60][R2.64+0x180], !P1 ;  /* 0x3140018002198fae */ /* 0x0001e8000c901d7c */
[----:B------:R1:W2:Y:S04]  /*1a390*/  SHFL.IDX PT, R6, R0, 0x7, 0x181f ;  /* 0x00f81f0000067f89 */ /* 0x0002a800000e0000 */
[----:B0-----:R1:W0:Y:S02]  /*1a3a0*/  SHFL.IDX PT, R2, R4, 0x7, 0x181f ;  /* 0x00f81f0004027f89 */ /* 0x00122400000e0000 */
.L_x_10881:
[----:B-1----:R-:W3:Y:S01]  /*1a3b0*/  LDL.LU R0, [R1+0x3c] ;  /* 0x00003c0001007983 */ /* 0x002ee20000300800 */
[----:B------:R-:W-:Y:S01]  /*1a3c0*/  BSSY B0, `(.L_x_10685) ;  /* 0x000000c000007945 */ /* 0x000fe20003800000 */
[----:B---3--:R-:W-:-:S13]  /*1a3d0*/  ISETP.GE.AND P0, PT, R0, R5, PT ;  /* 0x000000050000720c */ /* 0x008fda0003f06270 */
[----:B------:R-:W-:Y:S05]  /*1a3e0*/  @P0 BRA `(.L_x_10686) ;  /* 0x0000000000240947 */ /* 0x000fea0003800000 */
[----:B0-----:R-:W-:-:S05]  /*1a3f0*/  LEA R2, P0, R7, R2, 0x1 ;  /* 0x0000000207027211 */ /* 0x001fca00078008ff */
[----:B--2---:R-:W-:-:S05]  /*1a400*/  IMAD.X R3, RZ, RZ, R6, P0 ;  /* 0x000000ffff037224 */ /* 0x004fca00000e0606 */
[----:B------:R-:W-:Y:S01]  /*1a410*/  @!PT LDS RZ, [RZ] ;  /* 0x00000000fffff984 */ /* 0x000fe20000000800 */
[----:B------:R-:W-:Y:S01]  /*1a420*/  @!PT LDS RZ, [RZ] ;  /* 0x00000000fffff984 */ /* 0x000fe20000000800 */
[----:B------:R-:W-:Y:S01]  /*1a430*/  @!PT LDS RZ, [RZ] ;  /* 0x00000000fffff984 */ /* 0x000fe20000000800 */
[----:B------:R1:W-:Y:S04]  /*1a440*/  LDGSTS.E.BYPASS.LTC128B.128 [R25+0x25c00], desc[UR60][R2.64], !P4 ;  /* 0x25c0000002197fae */ /* 0x0003e8000e101d7c */
[----:B------:R1:W-:Y:S04]  /*1a450*/  LDGSTS.E.BYPASS.LTC128B.128 [R25+0x29c00], desc[UR60][R2.64+0x80], !P3 ;  /* 0x29c0008002197fae */ /* 0x0003e8000d901d7c */
[----:B------:R1:W-:Y:S04]  /*1a460*/  LDGSTS.E.BYPASS.LTC128B.128 [R25+0x2dc00], desc[UR60][R2.64+0x100], !P2 ;  /* 0x2dc0010002197fae */ /* 0x0003e8000d101d7c */
[----:B------:R1:W-:Y:S02]  /*1a470*/  LDGSTS.E.BYPASS.LTC128B.128 [R25+0x31c00], desc[UR60][R2.64+0x180], !P1 ;  /* 0x31c0018002197fae */ /* 0x0003e4000c901d7c */
.L_x_10686:
[----:B------:R-:W-:Y:S05]  /*1a480*/  BSYNC B0 ;  /* 0x0000000000007941 */ /* 0x000fea0003800000 */
.L_x_10685:
[----:B------:R-:W-:Y:S01]  /*1a490*/  NOP ;  /* 0x0000000000007918 */ /* 0x000fe20000000000 */
[----:B------:R-:W-:-:S13]  /*1a4a0*/  PLOP3.LUT P0, PT, PT, PT, PT, 0x80, 0x0 ;  /* 0x000000000000781c */ /* 0x000fda0003f0f070 */
.L_x_10687:
[----:B------:R-:W-:Y:S02]  /*1a4b0*/  PLOP3.LUT P1, PT, P1, P0, PT, 0xa2, 0x0 ;  /* 0x000000000000781c */ /* 0x000fe40000f21472 */
[----:B------:R-:W-:-:S08]  /*1a4c0*/  @P0 R2UR P1, UR4, R22 ;  /* 0x00000000160402ca */ /* 0x000fd00000020000 */
[----:B------:R-:W-:-:S05]  /*1a4d0*/  @P0 PLOP3.LUT P0, PT, P1, PT, PT, 0x80, 0x0 ;  /* 0x000000000000081c */ /* 0x000fca0000f0f070 */
[----:B------:R-:W-:Y:S01]  /*1a4e0*/  @!P1 SYNCS.ARRIVE.TRANS64.RED.A0T1 RZ, [UR4+0x32410], RZ ;  /* 0x032410ffffff99a7 */ /* 0x000fe20008200404 */
[----:B------:R-:W-:Y:S07]  /*1a4f0*/  @!P1 ARRIVES.LDGSTSBAR.64.TRANSCNT [UR4+0x32410] ;  /* 0x03241000ff0099b0 */ /* 0x000fee0008000a84 */
[----:B------:R-:W-:Y:S05]  /*1a500*/  @P0 BRA.U.ANY `(.L_x_10687) ;  /* 0xfffffffd00e80947 */ /* 0x000fea000393ffff */
[----:B01----:R-:W3:Y:S02]  /*1a510*/  LDL.LU R2, [R1+0x40] ;  /* 0x0000400001027983 */ /* 0x003ee40000300800 */
[----:B---3--:R-:W-:-:S05]  /*1a520*/  VIADD R2, R2, 0x1 ;  /* 0x0000000102027836 */ /* 0x008fca0000000000 */
        /* <DEDUP_REMOVED lines=10> */
.L_x_10882:
[----:B------:R-:W-:Y:S05]  /*1a5d0*/  BSYNC B0 ;  /* 0x0000000000007941 */ /* 0x000fea0003800000 */
.L_x_10688:
[----:B------:R-:W3:Y:S02]  /*1a5e0*/  LDL R0, [R1+0x60] ;  /* 0x0000600001007983 */ /* 0x000ee40000100800 */
[----:B---3--:R-:W-:-:S13]  /*1a5f0*/  ISETP.NE.AND P0, PT, R0, 0x3, PT ;  /* 0x000000030000780c */ /* 0x008fda0003f05270 */
[----:B------:R-:W-:Y:S05]  /*1a600*/  @!P0 BRA `(.L_x_10690) ;  /* 0x0000000000048947 */ /* 0x000fea0003800000 */
[----:B------:R-:W-:Y:S01]  /*1a610*/  BPT.TRAP 0x1 ;  /* 0x000000040000795c */ /* 0x000fe20000300000 */
.L_x_10690:
[----:B------:R-:W-:Y:S01]  /*1a620*/  SHF.L.U32 R0, R26, 0x1f, RZ ;  /* 0x0000001f1a007819 */ /* 0x000fe200000006ff */
[----:B------:R-:W-:Y:S03]  /*1a630*/  BSSY B0, `(.L_x_10691) ;  /* 0x0000003000007945 */ /* 0x000fe60003800000 */
[----:B------:R-:W1:Y:S02]  /*1a640*/  SYNCS.PHASECHK.TRANS64.TRYWAIT P0, [R29+URZ+0x32460], R0 ;  /* 0x032460001d0075a7 */ /* 0x000e64000800017f */
[----:B-1----:R-:W-:Y:S05]  /*1a650*/  @!P0 BRA `(.L_x_10692) ;  /* 0x0000006400508947 */ /* 0x002fea0003800000 */
.L_x_10883:
[----:B------:R-:W-:Y:S05]  /*1a660*/  BSYNC B0 ;  /* 0x0000000000007941 */ /* 0x000fea0003800000 */
.L_x_10691:
[----:B0-----:R-:W1:Y:S01]  /*1a670*/  LDL.LU R3, [R1+0x48] ;  /* 0x0000480001037983 */ /* 0x001e620000300800 */
[----:B------:R-:W-:Y:S01]  /*1a680*/  ULDC.64 UR4, c[0x0][0x328] ;  /* 0x0000ca0000047ab9 */ /* 0x000fe20000000a00 */
[----:B------:R-:W-:Y:S02]  /*1a690*/  ULDC.64 UR6, c[0x0][0x318] ;  /* 0x0000c60000067ab9 */ /* 0x000fe40000000a00 */
[----:B------:R-:W3:Y:S04]  /*1a6a0*/  LDL.LU R2, [R1+0x4] ;  /* 0x0000040001027983 */ /* 0x000ee80000300800 */
[----:B--2---:R-:W2:Y:S04]  /*1a6b0*/  LDL.LU R6, [R1+0x4c] ;  /* 0x00004c0001067983 */ /* 0x004ea80000300800 */
[----:B------:R-:W4:Y:S04]  /*1a6c0*/  LDL R7, [R1] ;  /* 0x0000000001077983 */ /* 0x000f280000100800 */
[----:B------:R-:W5:Y:S01]  /*1a6d0*/  LDL.LU R4, [R1+0x5c] ;  /* 0x00005c0001047983 */ /* 0x000f620000300800 */
[----:B-1----:R-:W-:-:S04]  /*1a6e0*/  IMAD R0, R3, UR4, RZ ;  /* 0x0000000403007c24 */ /* 0x002fc8000f8e02ff */
[C---:B---3--:R-:W-:Y:S02]  /*1a6f0*/  IMAD R5, R2.reuse, UR5, R0 ;  /* 0x0000000502057c24 */ /* 0x048fe4000f8e0200 */
[----:B------:R-:W-:Y:S01]  /*1a700*/  IMAD.WIDE.U32 R2, R2, UR4, RZ ;  /* 0x0000000402027c25 */ /* 0x000fe2000f8e00ff */
[----:B------:R-:W-:-:S03]  /*1a710*/  ULDC.64 UR4, c[0x0][0x338] ;  /* 0x0000ce0000047ab9 */ /* 0x000fc60000000a00 */
[----:B------:R-:W-:Y:S02]  /*1a720*/  IMAD.IADD R3, R3, 0x1, R5 ;  /* 0x0000000103037824 */ /* 0x000fe400078e0205 */
[----:B--2---:R-:W-:Y:S01]  /*1a730*/  IMAD R0, R6, UR4, RZ ;  /* 0x0000000406007c24 */ /* 0x004fe2000f8e02ff */
[----:B----4-:R-:W-:Y:S01]  /*1a740*/  LOP3.LUT P3, RZ, R7, 0x10, RZ, 0xc0, !PT ;  /* 0x0000001007ff7812 */ /* 0x010fe2000786c0ff */
[----:B------:R-:W-:Y:S01]  /*1a750*/  IMAD.WIDE.U32 R2, R37, UR4, R2 ;  /* 0x0000000425027c25 */ /* 0x000fe2000f8e0002 */
[C---:B------:R-:W-:Y:S02]  /*1a760*/  LOP3.LUT P2, RZ, R7.reuse, 0x8, RZ, 0xc0, !PT ;  /* 0x0000000807ff7812 */ /* 0x040fe4000784c0ff */
[----:B------:R-:W-:Y:S01]  /*1a770*/  LOP3.LUT P1, RZ, R7, 0x4, RZ, 0xc0, !PT ;  /* 0x0000000407ff7812 */ /* 0x000fe2000782c0ff */
[----:B------:R-:W-:Y:S01]  /*1a780*/  IMAD R5, R37, UR5, R0 ;  /* 0x0000000525057c24 */ /* 0x000fe2000f8e0200 */
[----:B------:R-:W-:Y:S01]  /*1a790*/  ULDC.64 UR4, c[0x0][0x330] ;  /* 0x0000cc0000047ab9 */ /* 0x000fe20000000a00 */
[----:B------:R-:W-:-:S02]  /*1a7a0*/  SEL R0, RZ, 0x2, P3 ;  /* 0x00000002ff007807 */ /* 0x000fc40001800000 */
[----:B------:R-:W-:Y:S01]  /*1a7b0*/  IMAD.IADD R3, R3, 0x1, R5 ;  /* 0x0000000103037824 */ /* 0x000fe200078e0205 */
[----:B------:R-:W-:Y:S02]  /*1a7c0*/  LOP3.LUT P4, RZ, R7, 0x1, RZ, 0xc0, !PT ;  /* 0x0000000107ff7812 */ /* 0x000fe4000788c0ff */
[----:B------:R-:W-:Y:S01]  /*1a7d0*/  SEL R7, RZ, 0x8, P1 ;  /* 0x00000008ff077807 */ /* 0x000fe20000800000 */
[----:B------:R-:W-:Y:S01]  /*1a7e0*/  IMAD.WIDE.U32 R2, R18, UR4, R2 ;  /* 0x0000000412027c25 */ /* 0x000fe2000f8e0002 */
[----:B------:R-:W-:-:S03]  /*1a7f0*/  UMOV UR4, 0xffffffff ;  /* 0xffffffff00047882 */ /* 0x000fc60000000000 */
[----:B------:R-:W-:Y:S01]  /*1a800*/  IMAD R3, R18, UR5, R3 ;  /* 0x0000000512037c24 */ /* 0x000fe2000f8e0203 */
[----:B------:R-:W-:-:S04]  /*1a810*/  LEA R5, P0, R2, UR6, 0x1 ;  /* 0x0000000602057c11 */ /* 0x000fc8000f8008ff */
[----:B------:R-:W-:Y:S02]  /*1a820*/  LEA.HI.X R6, R2, UR7, R3, 0x1, P0 ;  /* 0x0000000702067c11 */ /* 0x000fe400080f0c03 */
[----:B------:R-:W-:-:S04]  /*1a830*/  SEL R3, RZ, 0x4, P2 ;  /* 0x00000004ff037807 */ /* 0x000fc80001000000 */
[----:B-----5:R-:W-:Y:S01]  /*1a840*/  IADD3 R0, R3, R0, R4 ;  /* 0x0000000003007210 */ /* 0x020fe20007ffe004 */
        /* <DEDUP_REMOVED lines=73> */
.L_x_10897:
        /* <DEDUP_REMOVED lines=15> */
.L_x_10694:
[----:B------:R-:W-:Y:S02]  /*1add0*/  PLOP3.LUT P1, PT, P1, P0, PT, 0xa2, 0x0 ;  /* 0x000000000000781c */ /* 0x000fe40000f21472 */
[----:B------:R-:W-:-:S08]  /*1ade0*/  @P0 R2UR P1, UR4, R29 ;  /* 0x000000001d0402ca */ /* 0x000fd00000020000 */
[----:B------:R-:W-:-:S05]  /*1adf0*/  @P0 PLOP3.LUT P0, PT, P1, PT, PT, 0x80, 0x0 ;  /* 0x000000000000081c */ /* 0x000fca0000f0f070 */
[----:B------:R-:W-:Y:S01]  /*1ae00*/  @!P1 SYNCS.ARRIVE.TRANS64.RED.A0T1 RZ, [UR4+0x32450], RZ ;  /* 0x032450ffffff99a7 */ /* 0x000fe20008200404 */
[----:B------:R-:W-:Y:S07]  /*1ae10*/  @!P1 ARRIVES.LDGSTSBAR.64.TRANSCNT [UR4+0x32450] ;  /* 0x03245000ff0099b0 */ /* 0x000fee0008000a84 */
[----:B------:R-:W-:Y:S05]  /*1ae20*/  @P0 BRA.U.ANY `(.L_x_10694) ;  /* 0xfffffffd00e80947 */ /* 0x000fea000393ffff */
[----:B------:R-:W-:Y:S01]  /*1ae30*/  NOP ;  /* 0x0000000000007918 */ /* 0x000fe20000000000 */
[----:B0-----:R-:W2:Y:S02]  /*1ae40*/  LDL R2, [R1+0x60] ;  /* 0x0000600001027983 */ /* 0x001ea40000100800 */
[----:B--2---:R-:W-:-:S13]  /*1ae50*/  ISETP.NE.AND P2, PT, R2, 0x3, PT ;  /* 0x000000030200780c */ /* 0x004fda0003f45270 */
[----:B------:R-:W-:Y:S05]  /*1ae60*/  @!P2 BRA `(.L_x_10695) ;  /* 0x000000000004a947 */ /* 0x000fea0003800000 */
[----:B------:R-:W-:Y:S01]  /*1ae70*/  BPT.TRAP 0x1 ;  /* 0x000000040000795c */ /* 0x000fe20000300000 */
.L_x_10695:
[----:B------:R-:W2:Y:S01]  /*1ae80*/  LDL.LU R2, [R1+0x44] ;  /* 0x0000440001027983 */ /* 0x000ea20000300800 */
[----:B------:R0:W-:Y:S01]  /*1ae90*/  SYNCS.ARRIVE.TRANS64.A1T0 RZ, [R29+URZ+0x32450], RZ ;  /* 0x032450ff1dff79a7 */ /* 0x0001e2000810003f */
[----:B------:R-:W-:Y:S01]  /*1aea0*/  BSSY B0, `(.L_x_10696) ;  /* 0x00000de000007945 */ /* 0x000fe20003800000 */
[----:B--2---:R-:W-:-:S05]  /*1aeb0*/  VIADD R10, R2, 0xfffffffe ;  /* 0xfffffffe020a7836 */ /* 0x004fca0000000000 */
[----:B------:R-:W-:-:S13]  /*1aec0*/  ISETP.GE.AND P0, PT, R10, R32, PT ;  /* 0x000000200a00720c */ /* 0x000fda0003f06270 */
[----:B0-----:R-:W-:Y:S05]  /*1aed0*/  @!P0 BRA `(.L_x_10697) ;  /* 0x0000000c00688947 */ /* 0x001fea0003800000 */
.L_x_10710:
[----:B--2---:R-:W2:Y:S01]  /*1aee0*/  LDL R12, [R1+0x60] ;  /* 0x00006000010c7983 */ /* 0x004ea20000100800 */
[----:B0-----:R-:W0:Y:S01]  /*1aef0*/  LDC R6, c[0x0][0x430] ;  /* 0x00010c00ff067b82 */ /* 0x001e220000000800 */
[----:B------:R-:W1:Y:S01]  /*1af00*/  S2R R2, SR_TID.X ;  /* 0x0000000000027919 */ /* 0x000e620000002100 */
        /* <DEDUP_REMOVED lines=12> */
[----:B------:R-:W-:-:S07]  /*1afd0*/  IMAD.MOV.U32 R11, RZ, RZ, R7 ;  /* 0x000000ffff0b7224 */ /* 0x000fce00078e0007 */
[----:B------:R-:W4:Y:S01]  /*1afe0*/  @!P1 LDC.64 R8, c[0x0][0x418] ;  /* 0x00010600ff089b82 */ /* 0x000f220000000a00 */
[----:B-1----:R-:W-:-:S05]  /*1aff0*/  @P0 IMAD.HI.U32 R2, R7, R2, RZ ;  /* 0x0000000207020227 */ /* 0x002fca00078e00ff */
[----:B0-----:R-:W-:-:S04]  /*1b000*/  @P0 SHF.R.U32.HI R11, RZ, R3, R2 ;  /* 0x00000003ff0b0219 */ /* 0x001fc80000011602 */
[--C-:B------:R-:W-:Y:S01]  /*1b010*/  @!P1 SHF.R.S32.HI R3, RZ, 0x1f, R11.reuse ;  /* 0x0000001fff039819 */ /* 0x100fe2000001140b */
[----:B------:R-:W-:-:S04]  /*1b020*/  @!P1 IMAD.MOV.U32 R2, RZ, RZ, R11 ;  /* 0x000000ffff029224 */ /* 0x000fc800078e000b */
[----:B---3--:R-:W-:-:S04]  /*1b030*/  @!P1 IMAD.WIDE.U32 R2, R28, R4, R2 ;  /* 0x000000041c029225 */ /* 0x008fc800078e0002 */
[----:B------:R-:W-:-:S04]  /*1b040*/  @!P1 IMAD R4, R34, R4, RZ ;  /* 0x0000000422049224 */ /* 0x000fc800078e02ff */
[----:B------:R-:W-:Y:S01]  /*1b050*/  @!P1 IMAD R5, R28, R5, R4 ;  /* 0x000000051c059224 */ /* 0x000fe200078e0204 */
[----:B----4-:R-:W-:-:S03]  /*1b060*/  @!P1 LEA R8, P0, R2, R8, 0x2 ;  /* 0x0000000802089211 */ /* 0x010fc600078010ff */
[----:B------:R-:W-:Y:S02]  /*1b070*/  @!P1 IMAD.IADD R3, R5, 0x1, R3 ;  /* 0x0000000105039824 */ /* 0x000fe400078e0203 */
[----:B------:R-:W-:-:S03]  /*1b080*/  IMAD.MOV.U32 R5, RZ, RZ, RZ ;  /* 0x000000ffff057224 */ /* 0x000fc600078e00ff */
[----:B------:R-:W-:Y:S01]  /*1b090*/  @!P1 LEA.HI.X R9, R2, R9, R3, 0x2, P0 ;  /* 0x0000000902099211 */ /* 0x000fe200000f1403 */
[----:B------:R-:W-:-:S04]  /*1b0a0*/  VIADD R24, R24, 0x1 ;  /* 0x0000000118187836 */ /* 0x000fc80000000000 */
[----:B------:R0:W5:Y:S01]  /*1b0b0*/  @!P1 LDG.E R5, desc[UR60][R8.64] ;  /* 0x0000003c08059981 */ /* 0x000162000c1e1900 */
[----:B------:R-:W-:-:S04]  /*1b0c0*/  ISETP.NE.AND P0, PT, R24, 0x2, PT ;  /* 0x000000021800780c */ /* 0x000fc80003f05270 */
[----:B------:R-:W-:Y:S01]  /*1b0d0*/  SEL R3, RZ, 0x1, P0 ;  /* 0x00000001ff037807 */ /* 0x000fe20000000000 */
[----:B------:R-:W-:-:S03]  /*1b0e0*/  IMAD.MOV R2, RZ, RZ, -R11 ;  /* 0x000000ffff027224 */ /* 0x000fc600078e0a0b */
[----:B------:R-:W-:Y:S01]  /*1b0f0*/  LOP3.LUT R26, R26, R3, RZ, 0x3c, !PT ;  /* 0x000000031a1a7212 */ /* 0x000fe200078e3cff */
[----:B------:R-:W-:Y:S01]  /*1b100*/  IMAD.MOV.U32 R3, RZ, RZ, R10 ;  /* 0x000000ffff037224 */ /* 0x000fe200078e000a */
[----:B------:R-:W-:Y:S05]  /*1b110*/  YIELD ;  /* 0x0000000000007946 */ /* 0x000fea0003800000 */
[----:B------:R-:W-:Y:S01]  /*1b120*/  SEL R24, R24, RZ, P0 ;  /* 0x000000ff18187207 */ /* 0x000fe20000000000 */
[----:B------:R-:W-:Y:S01]  /*1b130*/  IMAD R6, R6, R2, R7 ;  /* 0x0000000206067224 */ /* 0x000fe200078e0207 */
[----:B------:R-:W-:Y:S01]  /*1b140*/  ISETP.GT.AND P2, PT, R3, R32, PT ;  /* 0x000000200300720c */ /* 0x000fe20003f44270 */
[----:B------:R-:W-:Y:S01]  /*1b150*/  VIADD R10, R10, 0xffffffff ;  /* 0xffffffff0a0a7836 */ /* 0x000fe20000000000 */
[----:B--2---:R-:W-:-:S13]  /*1b160*/  ISETP.NE.AND P1, PT, R12, 0x3, PT ;  /* 0x000000030c00780c */ /* 0x004fda0003f25270 */
[----:B0-----:R-:W-:Y:S05]  /*1b170*/  @!P1 BRA `(.L_x_10698) ;  /* 0x0000000000049947 */ /* 0x001fea0003800000 */
[----:B------:R-:W-:Y:S01]  /*1b180*/  BPT.TRAP 0x1 ;  /* 0x000000040000795c */ /* 0x000fe20000300000 */
.L_x_10698:
[----:B------:R-:W-:Y:S01]  /*1b190*/  IMAD R4, R24, 0x8, R22 ;  /* 0x0000000818047824 */ /* 0x000fe200078e0216 */
[----:B------:R-:W-:Y:S01]  /*1b1a0*/  SHF.L.U32 R21, R26, 0x1f, RZ ;  /* 0x0000001f1a157819 */ /* 0x000fe200000006ff */
[----:B------:R-:W-:Y:S01]  /*1b1b0*/  BSSY B1, `(.L_x_10699) ;  /* 0x0000004000017945 */ /* 0x000fe20003800000 */
[----:B------:R-:W-:Y:S02]  /*1b1c0*/  SHF.R.S32.HI R17, RZ, 0x1f, R6 ;  /* 0x0000001fff117819 */ /* 0x000fe40000011406 */
[----:B------:R-:W0:Y:S02]  /*1b1d0*/  SYNCS.PHASECHK.TRANS64.TRYWAIT P0, [R4+URZ+0x32440], R21 ;  /* 0x03244015040075a7 */ /* 0x000e24000800017f */
[----:B0-----:R-:W-:Y:S05]  /*1b1e0*/  @!P0 BRA `(.L_x_10700) ;  /* 0x0000006000c08947 */ /* 0x001fea0003800000 */
.L_x_10898:
[----:B------:R-:W-:Y:S05]  /*1b1f0*/  BSYNC B1 ;  /* 0x0000000000017941 */ /* 0x000fea0003800000 */
.L_x_10699:
        /* <DEDUP_REMOVED lines=51> */
.L_x_10912:
        /* <DEDUP_REMOVED lines=8> */
.L_x_10702:
        /* <DEDUP_REMOVED lines=11> */
.L_x_10703:
[----:B------:R2:W-:Y:S01]  /*1b660*/  SYNCS.ARRIVE.TRANS64.A1T0 RZ, [R4+URZ+0x32430], RZ ;  /* 0x032430ff04ff79a7 */ /* 0x0005e2000810003f */
[----:B------:R-:W-:Y:S05]  /*1b670*/  @!P3 BRA `(.L_x_10704) ;  /* 0x000000000004b947 */ /* 0x000fea0003800000 */
[----:B------:R-:W-:Y:S01]  /*1b680*/  BPT.TRAP 0x1 ;  /* 0x000000040000795c */ /* 0x000fe20000300000 */
.L_x_10704:
[----:B------:R-:W3:Y:S01]  /*1b690*/  SYNCS.PHASECHK.TRANS64.TRYWAIT P0, [R4+URZ+0x32460], R21 ;  /* 0x03246015040075a7 */ /* 0x000ee2000800017f */
[----:B------:R-:W-:Y:S04]  /*1b6a0*/  BSSY B1, `(.L_x_10705) ;  /* 0x0000002000017945 */ /* 0x000fe80003800000 */
[----:B---3--:R-:W-:Y:S05]  /*1b6b0*/  @!P0 BRA `(.L_x_10706) ;  /* 0x0000006400448947 */ /* 0x008fea0003800000 */
.L_x_10913:
[----:B------:R-:W-:Y:S05]  /*1b6c0*/  BSYNC B1 ;  /* 0x0000000000017941 */ /* 0x000fea0003800000 */
.L_x_10705:
        /* <DEDUP_REMOVED lines=67> */
.L_x_10927:
        /* <DEDUP_REMOVED lines=11> */
.L_x_10708:
        /* <DEDUP_REMOVED lines=11> */
.L_x_10709:
[----:B------:R0:W-:Y:S01]  /*1bc60*/  SYNCS.ARRIVE.TRANS64.A1T0 RZ, [R4+URZ+0x32450], RZ ;  /* 0x032450ff04ff79a7 */ /* 0x0001e2000810003f */
[----:B------:R-:W-:Y:S05]  /*1bc70*/  @P2 BRA `(.L_x_10710) ;  /* 0xfffffff000982947 */ /* 0x000fea000383ffff */
.L_x_10697:
[----:B------:R-:W-:Y:S05]  /*1bc80*/  BSYNC B0 ;  /* 0x0000000000007941 */ /* 0x000fea0003800000 */
.L_x_10696:
        /* <DEDUP_REMOVED lines=21> */
.L_x_10712:
[----:B------:R-:W-:Y:S05]  /*1bde0*/  BSYNC B0 ;  /* 0x0000000000007941 */ /* 0x000fea0003800000 */
.L_x_10711:
[----:B------:R-:W-:-:S07]  /*1bdf0*/  SEL R24, R24, RZ, P0 ;  /* 0x000000ff18187207 */ /* 0x000fce0000000000 */
.L_x_10665:
[----:B------:R-:W-:Y:S05]  /*1be00*/  BSYNC B7 ;  /* 0x0000000000077941 */ /* 0x000fea0003800000 */
.L_x_10663:
[----:B------:R-:W4:Y:S02]  /*1be10*/  LDL R0, [R1] ;  /* 0x0000000001007983 */ /* 0x000f240000100800 */
[----:B----4-:R-:W-:-:S13]  /*1be20*/  LOP3.LUT P0, RZ, R0, 0x1000, RZ, 0xc0, !PT ;  /* 0x0000100000ff7812 */ /* 0x010fda000780c0ff */
[----:B------:R-:W-:Y:S05]  /*1be30*/  @!P0 BRA `(.L_x_10713) ;  /* 0x0000000000248947 */ /* 0x000fea0003800000 */
[----:B------:R-:W-:Y:S05]  /*1be40*/  WARPSYNC.ALL ;  /* 0x0000000000007948 */ /* 0x000fea0003800000 */
[----:B------:R-:W4:Y:S08]  /*1be50*/  S2UR UR5, SR_CgaCtaId ;  /* 0x00000000000579c3 */ /* 0x000f300000008800 */
[----:B------:R-:W-:Y:S06]  /*1be60*/  BAR.SYNC.DEFER_BLOCKING 0x5, 0x180 ;  /* 0x0146000000007b1d */ /* 0x000fec0000010000 */
[----:B------:R-:W-:-:S02]  /*1be70*/  UMOV UR4, 0x400 ;  /* 0x0000040000047882 */ /* 0x000fc40000000000 */
[----:B----4-:R-:W-:-:S06]  /*1be80*/  ULEA UR4, UR5, UR4, 0x18 ;  /* 0x0000000405047291 */ /* 0x010fcc000f8ec03f */
[----:B0-----:R-:W-:-:S05]  /*1be90*/  MOV R22, UR4 ;  /* 0x0000000400167c02 */ /* 0x001fca0008000f00 */
[----:B------:R0:W4:Y:S01]  /*1bea0*/  LDS.128 R16, [R22+0x324d0] ;  /* 0x0324d00016107984 */ /* 0x0001220000000c00 */
[----:B------:R-:W-:Y:S06]  /*1beb0*/  BAR.ARV 0x4, 0x180 ;  /* 0x0106000000007b1d */ /* 0x000fec0000002000 */
[----:B------:R-:W-:Y:S05]  /*1bec0*/  BRA `(.L_x_10714) ;  /* 0x0000000800d07947 */ /* 0x000fea0003800000 */
.L_x_10713:
[----:B------:R-:W4:Y:S01]  /*1bed0*/  S2R R9, SR_TID.X ;  /* 0x0000000000097919 */ /* 0x000f220000002100 */
[----:B------:R-:W-:Y:S01]  /*1bee0*/  UMOV UR4, 0xffffffff ;  /* 0xffffffff00047882 */ /* 0x000fe20000000000 */
[----:B----4-:R-:W-:-:S04]  /*1bef0*/  LOP3.LUT R9, R9, 0x1f, RZ, 0xc0, !PT ;  /* 0x0000001f09097812 */ /* 0x010fc800078ec0ff */
[----:B------:R-:W-:Y:S01]  /*1bf00*/  ISETP.NE.AND P0, PT, R9, 0x1f, PT ;  /* 0x0000001f0900780c */ /* 0x000fe20003f05270 */
[----:B------:R-:W-:-:S12]  /*1bf10*/  BRA.DIV UR4, `(.L_x_10715) ;  /* 0x0000006604087947 */ /* 0x000fd8000b800000 */
[----:B0-----:R-:W-:Y:S01]  /*1bf20*/  IMAD.IADD R7, R19, 0x1, R9 ;  /* 0x0000000113077824 */ /* 0x001fe200078e0209 */
[----:B------:R-:W-:-:S04]  /*1bf30*/  ULDC UR4, c[0x0][0xd3c] ;  /* 0x00034f0000047ab9 */ /* 0x000fc80000000800 */
[----:B------:R-:W-:-:S13]  /*1bf40*/  ISETP.GE.OR P1, PT, R7, UR4, !P0 ;  /* 0x0000000407007c0c */ /* 0x000fda000c726670 */
[----:B------:R-:W0:Y:S08]  /*1bf50*/  @!P1 LDC.64 R2, c[0x0][0xd80] ;  /* 0x00036000ff029b82 */ /* 0x000e300000000a00 */
[----:B--23--:R-:W2:Y:S01]  /*1bf60*/  @!P1 LDC.64 R4, c[0x0][0xd78] ;  /* 0x00035e00ff049b82 */ /* 0x00cea20000000a00 */
[----:B0-----:R-:W-:-:S05]  /*1bf70*/  @!P1 IMAD.WIDE R2, R7, 0x4, R2 ;  /* 0x0000000407029825 */ /* 0x001fca00078e0202 */
[----:B------:R2:W3:Y:S02]  /*1bf80*/  @!P1 LDG.E R8, desc[UR60][R2.64] ;  /* 0x0000003c02089981 */ /* 0x0004e4000c1e1900 */
        /* <DEDUP_REMOVED lines=11> */
[----:B---3--:R-:W-:Y:S02]  /*1c040*/  @!P1 IMAD.MOV.U32 R7, RZ, RZ, R8 ;  /* 0x000000ffff079224 */ /* 0x008fe400078e0008 */
        /* <DEDUP_REMOVED lines=19> */
.L_x_10937:
[----:B------:R-:W-:Y:S02]  /*1c180*/  ULDC UR4, c[0x0][0xd38] ;  /* 0x00034e0000047ab9 */ /* 0x000fe40000000800 */
[----:B------:R-:W-:-:S04]  /*1c190*/  IMAD.U32 R5, RZ, RZ, UR4 ;  /* 0x00000004ff057e24 */ /* 0x000fc8000f8e00ff */
[----:B--2---:R-:W-:-:S04]  /*1c1a0*/  IMAD R9, R14, R5, RZ ;  /* 0x000000050e097224 */ /* 0x004fc800078e02ff */
[----:B------:R-:W-:-:S05]  /*1c1b0*/  IMAD.IADD R6, R6, 0x1, R9 ;  /* 0x0000000106067824 */ /* 0x000fca00078e0209 */
[----:B------:R-:W-:-:S13]  /*1c1c0*/  ISETP.GT.AND P6, PT, R6, R0, PT ;  /* 0x000000000600720c */ /* 0x000fda0003fc4270 */
[----:B------:R-:W-:Y:S05]  /*1c1d0*/  @P6 BRA `(.L_x_10716) ;  /* 0x0000000000a46947 */ /* 0x000fea0003800000 */
.L_x_10719:
        /* <DEDUP_REMOVED lines=35> */
.L_x_10945:
[----:B------:R-:W-:Y:S02]  /*1c410*/  ULDC UR4, c[0x0][0xd38] ;  /* 0x00034e0000047ab9 */ /* 0x000fe40000000800 */
[----:B------:R-:W-:-:S04]  /*1c420*/  IMAD.U32 R5, RZ, RZ, UR4 ;  /* 0x00000004ff057e24 */ /* 0x000fc8000f8e00ff */
[----:B--2---:R-:W-:-:S04]  /*1c430*/  IMAD R9, R14, R5, RZ ;  /* 0x000000050e097224 */ /* 0x004fc800078e02ff */
[----:B------:R-:W-:-:S05]  /*1c440*/  IMAD.IADD R6, R9, 0x1, R6 ;  /* 0x0000000109067824 */ /* 0x000fca00078e0206 */
[----:B------:R-:W-:-:S13]  /*1c450*/  ISETP.GT.AND P6, PT, R6, R0, PT ;  /* 0x000000000600720c */ /* 0x000fda0003fc4270 */
[----:B------:R-:W-:Y:S05]  /*1c460*/  @!P6 BRA `(.L_x_10719) ;  /* 0xfffffffc005ce947 */ /* 0x000fea000383ffff */
.L_x_10716:
        /* <DEDUP_REMOVED lines=9> */
.L_x_10950:
[----:B------:R-:W-:-:S13]  /*1c500*/  ISETP.NE.AND P0, PT, R8, RZ, PT ;  /* 0x000000ff0800720c */ /* 0x000fda0003f05270 */
[----:B------:R-:W-:Y:S05]  /*1c510*/  @!P0 BRA `(.L_x_10721) ;  /* 0x0000000000108947 */ /* 0x000fea0003800000 */
[----:B------:R-:W-:Y:S01]  /*1c520*/  UMOV UR4, 0xffffffff ;  /* 0xffffffff00047882 */ /* 0x000fe20000000000 */
[----:B------:R-:W-:Y:S02]  /*1c530*/  VIADD R12, R6, 0xffffffff ;  /* 0xffffffff060c7836 */ /* 0x000fe40000000000 */
[----:B------:R-:W-:Y:S05]  /*1c540*/  BRA.DIV UR4, `(.L_x_10722) ;  /* 0x0000006604cc7947 */ /* 0x000fea000b800000 */
[----:B------:R0:W0:Y:S02]  /*1c550*/  SHFL.IDX PT, R16, R3, R12, 0x1f ;  /* 0x00001f0c03107589 */ /* 0x00002400000e0000 */
.L_x_10721:
        /* <DEDUP_REMOVED lines=58> */
.L_x_10717:
[----:B------:R-:W-:Y:S01]  /*1c900*/  UMOV UR4, URZ ;  /* 0x0000003f00047c82 */ /* 0x000fe20008000000 */
[----:B------:R-:W-:Y:S01]  /*1c910*/  UMOV UR5, URZ ;  /* 0x0000003f00057c82 */ /* 0x000fe20008000000 */
[----:B------:R-:W-:Y:S01]  /*1c920*/  ULDC UR6, c[0x0][0xd3c] ;  /* 0x00034f0000067ab9 */ /* 0x000fe20000000800 */
[----:B------:R-:W-:Y:S02]  /*1c930*/  IMAD.MOV.U32 R16, RZ, RZ, R0 ;  /* 0x000000ffff107224 */ /* 0x000fe400078e0000 */
[----:B------:R-:W-:Y:S02]  /*1c940*/  IMAD.U32 R17, RZ, RZ, UR4 ;  /* 0x00000004ff117e24 */ /* 0x000fe4000f8e00ff */
[----:B------:R-:W-:Y:S02]  /*1c950*/  IMAD.U32 R18, RZ, RZ, UR5 ;  /* 0x00000005ff127e24 */ /* 0x000fe4000f8e00ff */
[----:B------:R-:W-:-:S07]  /*1c960*/  IMAD.U32 R19, RZ, RZ, UR6 ;  /* 0x00000006ff137e24 */ /* 0x000fce000f8e00ff */
.L_x_10723:
        /* <DEDUP_REMOVED lines=10> */
.L_x_10714:
[----:B------:R-:W-:Y:S02]  /*1ca10*/  ULDC UR4, c[0x0][0xd3c] ;  /* 0x00034f0000047ab9 */ /* 0x000fe40000000800 */
[----:B----4-:R-:W-:-:S13]  /*1ca20*/  ISETP.GE.AND P0, PT, R19, UR4, PT ;  /* 0x0000000413007c0c */ /* 0x010fda000bf06270 */
[----:B------:R-:W-:Y:S05]  /*1ca30*/  @!P0 BRA `(.L_x_10724) ;  /* 0xffffff9400508947 */ /* 0x000fea000383ffff */
[----:B------:R-:W-:Y:S05]  /*1ca40*/  BSYNC B8 ;  /* 0x0000000000087941 */ /* 0x000fea0003800000 */
.L_x_10617:
[----:B------:R-:W4:Y:S01]  /*1ca50*/  LDL.LU R0, [R1+0x40] ;  /* 0x0000400001007983 */ /* 0x000f220000300800 */
[----:B------:R-:W-:Y:S01]  /*1ca60*/  BSSY B0, `(.L_x_10725) ;  /* 0x000000b000007945 */ /* 0x000fe20003800000 */
[----:B------:R-:W5:Y:S01]  /*1ca70*/  S2R R5, SR_CgaCtaId ;  /* 0x0000000000057919 */ /* 0x000f620000008800 */
[----:B----4-:R-:W-:-:S05]  /*1ca80*/  VIADD R0, R0, 0x1 ;  /* 0x0000000100007836 */ /* 0x010fca0000000000 */
[----:B--2---:R-:W-:-:S04]  /*1ca90*/  LEA.HI R2, R0, R0, RZ, 0x1 ;  /* 0x0000000000027211 */ /* 0x004fc800078f08ff */
[----:B0-----:R-:W-:Y:S02]  /*1caa0*/  LOP3.LUT R3, R2, 0xfffffffe, RZ, 0xc0, !PT ;  /* 0xfffffffe02037812 */ /* 0x001fe400078ec0ff */
[----:B------:R-:W-:-:S03]  /*1cab0*/  MOV R2, 0x400 ;  /* 0x0000040000027802 */ /* 0x000fc60000000f00 */
[----:B------:R-:W-:Y:S01]  /*1cac0*/  IMAD.IADD R0, R0, 0x1, -R3 ;  /* 0x0000000100007824 */ /* 0x000fe200078e0a03 */
[----:B-----5:R-:W-:-:S04]  /*1cad0*/  LEA R7, R5, R2, 0x18 ;  /* 0x0000000205077211 */ /* 0x020fc800078ec0ff */
[----:B------:R-:W-:-:S04]  /*1cae0*/  SHF.L.U32 R0, R0, 0x1f, RZ ;  /* 0x0000001f00007819 */ /* 0x000fc800000006ff */
[----:B------:R-:W0:Y:S02]  /*1caf0*/  SYNCS.PHASECHK.TRANS64.TRYWAIT P0, [R7+URZ+0x32420], R0 ;  /* 0x03242000070075a7 */ /* 0x000e24000800017f */
[----:B0-----:R-:W-:Y:S05]  /*1cb00*/  @!P0 BRA `(.L_x_10726) ;  /* 0x0000006000848947 */ /* 0x001fea0003800000 */
.L_x_10953:
[----:B------:R-:W-:Y:S05]  /*1cb10*/  BSYNC B0 ;  /* 0x0000000000007941 */ /* 0x000fea0003800000 */
.L_x_10725:
[----:B------:R-:W-:-:S03]  /*1cb20*/  UMOV UR4, 0xffffffff ;  /* 0xffffffff00047882 */ /* 0x000fc60000000000 */
[----:B------:R-:W-:Y:S05]  /*1cb30*/  BRA.DIV UR4, `(.L_x_10727) ;  /* 0x00000062048c7947 */ /* 0x000fea000b800000 */
[----:B0-----:R-:W0:Y:S02]  /*1cb40*/  S2R R0, SR_TID.X ;  /* 0x0000000000007919 */ /* 0x001e240000002100 */
[----:B0-----:R-:W-:-:S04]  /*1cb50*/  SHF.R.U32.HI R0, RZ, 0x5, R0 ;  /* 0x00000005ff007819 */ /* 0x001fc80000011600 */
[----:B------:R-:W-:-:S05]  /*1cb60*/  LOP3.LUT R0, R0, 0x3, RZ, 0xc0, !PT ;  /* 0x0000000300007812 */ /* 0x000fca00078ec0ff */
[----:B------:R0:W2:Y:S02]  /*1cb70*/  SHFL.IDX PT, R14, R0, RZ, 0x1f ;  /* 0x00001fff000e7589 */ /* 0x0000a400000e0000 */
.L_x_10956:
[----:B--2---:R-:W-:-:S13]  /*1cb80*/  ISETP.NE.AND P0, PT, R14, RZ, PT ;  /* 0x000000ff0e00720c */ /* 0x004fda0003f05270 */
[----:B------:R-:W-:Y:S05]  /*1cb90*/  @P0 BRA `(.L_x_10453) ;  /* 0x0000000000880947 */ /* 0x000fea0003800000 */
[----:B------:R-:W-:-:S03]  /*1cba0*/  UMOV UR4, 0xffffffff ;  /* 0xffffffff00047882 */ /* 0x000fc60000000000 */
[----:B------:R-:W-:Y:S05]  /*1cbb0*/  BRA.DIV UR4, `(.L_x_10728) ;  /* 0x0000006204a07947 */ /* 0x000fea000b800000 */
[----:B------:R-:W-:-:S13]  /*1cbc0*/  ELECT P6, URZ, PT ;  /* 0x00000000003f782f */ /* 0x000fda00038c0000 */
.L_x_10959:
[----:B------:R-:W-:Y:S05]  /*1cbd0*/  @!P6 BRA `(.L_x_10453) ;  /* 0x000000000078e947 */ /* 0x000fea0003800000 */
[----:B0-----:R-:W2:Y:S02]  /*1cbe0*/  LDL.LU R0, [R1+0x8] ;  /* 0x0000080001007983 */ /* 0x001ea40000300800 */
[----:B--2---:R-:W-:-:S04]  /*1cbf0*/  LOP3.LUT R0, R0, 0x2, RZ, 0xfc, !PT ;  /* 0x0000000200007812 */ /* 0x004fc800078efcff */
[----:B------:R-:W-:-:S13]  /*1cc00*/  ISETP.NE.AND P0, PT, R0, 0x3, PT ;  /* 0x000000030000780c */ /* 0x000fda0003f05270 */
[----:B------:R-:W-:Y:S05]  /*1cc10*/  @!P0 BRA `(.L_x_10729) ;  /* 0x0000000000048947 */ /* 0x000fea0003800000 */
[----:B------:R-:W-:Y:S01]  /*1cc20*/  BPT.TRAP 0x1 ;  /* 0x000000040000795c */ /* 0x000fe20000300000 */
.L_x_10729:
[----:B------:R-:W-:Y:S01]  /*1cc30*/  IMAD R5, R24, 0x8, R7 ;  /* 0x0000000818057824 */ /* 0x000fe200078e0207 */
[----:B------:R-:W-:Y:S01]  /*1cc40*/  SHF.L.U32 R0, R26, 0x1f, RZ ;  /* 0x0000001f1a007819 */ /* 0x000fe200000006ff */
[----:B------:R-:W-:-:S03]  /*1cc50*/  VIADD R24, R24, 0x1 ;  /* 0x0000000118187836 */ /* 0x000fc60000000000 */
[----:B------:R-:W0:Y:S02]  /*1cc60*/  SYNCS.PHASECHK.TRANS64.TRYWAIT P1, [R5+URZ+0x32440], R0 ;  /* 0x03244000050075a7 */ /* 0x000e24000802017f */
[----:B------:R-:W-:-:S04]  /*1cc70*/  ISETP.NE.AND P2, PT, R24, 0x2, PT ;  /* 0x000000021800780c */ /* 0x000fc80003f45270 */
[----:B------:R-:W-:Y:S01]  /*1cc80*/  SEL R3, RZ, 0x1, P2 ;  /* 0x00000001ff037807 */ /* 0x000fe20001000000 */
[----:B0-----:R-:W-:Y:S08]  /*1cc90*/  @!P1 BRA `(.L_x_10730) ;  /* 0x0000006000889947 */ /* 0x001ff00003800000 */
.L_x_10960:
[----:B------:R-:W-:Y:S02]  /*1cca0*/  SEL R24, R24, RZ, P2 ;  /* 0x000000ff18187207 */ /* 0x000fe40001000000 */
[----:B------:R-:W-:Y:S01]  /*1ccb0*/  LOP3.LUT R2, R26, R3, RZ, 0x3c, !PT ;  /* 0x000000031a027212 */ /* 0x000fe200078e3cff */
[----:B------:R-:W-:Y:S06]  /*1ccc0*/  @!P0 BRA `(.L_x_10731) ;  /* 0x0000000000048947 */ /* 0x000fec0003800000 */
[----:B------:R-:W-:Y:S01]  /*1ccd0*/  BPT.TRAP 0x1 ;  /* 0x000000040000795c */ /* 0x000fe20000300000 */
.L_x_10731:
[----:B------:R-:W-:Y:S01]  /*1cce0*/  IMAD R3, R24, 0x8, R7 ;  /* 0x0000000818037824 */ /* 0x000fe200078e0207 */
[----:B------:R-:W-:-:S04]  /*1ccf0*/  SHF.L.U32 R2, R2, 0x1f, RZ ;  /* 0x0000001f02027819 */ /* 0x000fc800000006ff */
[----:B------:R-:W2:Y:S02]  /*1cd00*/  SYNCS.PHASECHK.TRANS64.TRYWAIT P1, [R3+URZ+0x32440], R2 ;  /* 0x03244002030075a7 */ /* 0x000ea4000802017f */
[----:B--2---:R-:W-:Y:S05]  /*1cd10*/  @!P1 BRA `(.L_x_10732) ;  /* 0x00000060007c9947 */ /* 0x004fea0003800000 */
.L_x_10961:
[----:B------:R-:W-:Y:S05]  /*1cd20*/  @!P0 BRA `(.L_x_10733) ;  /* 0x0000000000048947 */ /* 0x000fea0003800000 */
[----:B------:R-:W-:Y:S01]  /*1cd30*/  BPT.TRAP 0x1 ;  /* 0x000000040000795c */ /* 0x000fe20000300000 */
.L_x_10733:
[----:B------:R-:W4:Y:S02]  /*1cd40*/  SYNCS.PHASECHK.TRANS64.TRYWAIT P1, [R5+URZ+0x32460], R0 ;  /* 0x03246000050075a7 */ /* 0x000f24000802017f */
[----:B----4-:R-:W-:Y:S05]  /*1cd50*/  @!P1 BRA `(.L_x_10734) ;  /* 0x0000006000809947 */ /* 0x010fea0003800000 */
.L_x_10962:
[----:B------:R-:W-:Y:S05]  /*1cd60*/  @!P0 BRA `(.L_x_10735) ;  /* 0x0000000000048947 */ /* 0x000fea0003800000 */
[----:B------:R-:W-:Y:S01]  /*1cd70*/  BPT.TRAP 0x1 ;  /* 0x000000040000795c */ /* 0x000fe20000300000 */
.L_x_10735:
[----:B------:R0:W0:Y:S02]  /*1cd80*/  SYNCS.PHASECHK.TRANS64.TRYWAIT P0, [R3+URZ+0x32460], R2 ;  /* 0x03246002030075a7 */ /* 0x000024000800017f */
[----:B0-----:R-:W-:Y:S05]  /*1cd90*/  @!P0 NANOSLEEP.SYNCS 0x989680 ;  /* 0x009896800000895d */ /* 0x001fea0003900000 */
[----:B------:R-:W0:Y:S02]  /*1cda0*/  @!P0 SYNCS.PHASECHK.TRANS64 P0, [R3+URZ+0x32460], R2 ;  /* 0x03246002030085a7 */ /* 0x000e24000800007f */
[----:B0-----:R-:W-:Y:S05]  /*1cdb0*/  @!P0 BRA `(.L_x_10735) ;  /* 0xfffffffc00f08947 */ /* 0x001fea000383ffff */
.L_x_10453:
[----:B------:R-:W-:Y:S05]  /*1cdc0*/  BSYNC B9 ;  /* 0x0000000000097941 */ /* 0x000fea0003800000 */
.L_x_10450:
[----:B------:R-:W-:Y:S05]  /*1cdd0*/  EXIT ;  /* 0x000000000000794d */ /* 0x000fea0003800000 */
.L_x_10473:
[----:B0-----:R0:W1:Y:S02]  /*1cde0*/  SYNCS.PHASECHK.TRANS64.TRYWAIT P5, [R0+URZ+0x32490], R95 ;  /* 0x0324905f000075a7 */ /* 0x00106400080a017f */
[----:B-1----:R-:W-:Y:S05]  /*1cdf0*/  @!P5 NANOSLEEP.SYNCS 0x989680 ;  /* 0x009896800000d95d */ /* 0x002fea0003900000 */
[----:B------:R-:W1:Y:S02]  /*1ce00*/  @!P5 SYNCS.PHASECHK.TRANS64 P5, [R0+URZ+0x32490], R95 ;  /* 0x0324905f0000d5a7 */ /* 0x000e6400080a007f */
[----:B-1----:R-:W-:Y:S05]  /*1ce10*/  @!P5 BRA `(.L_x_10473) ;  /* 0xfffffffc00f0d947 */ /* 0x002fea000383ffff */
[----:B------:R-:W-:Y:S05]  /*1ce20*/  BRA `(.L_x_10736) ;  /* 0xfffffe68006c7947 */ /* 0x000fea000383ffff */
.L_x_10474:
        /* <DEDUP_REMOVED lines=8> */
.L_x_10738:
[----:B------:R-:W-:Y:S05]  /*1ceb0*/  BSYNC B1 ;  /* 0x0000000000017941 */ /* 0x000fea0003800000 */
.L_x_10737:
        /* <DEDUP_REMOVED lines=8> */
.L_x_10739:
[----:B------:R-:W-:Y:S01]  /*1cf40*/  IMAD.MOV.U32 R11, RZ, RZ, R14 ;  /* 0x000000ffff0b7224 */ /* 0x000fe200078e000e */
[----:B------:R-:W-:Y:S06]  /*1cf50*/  BRA `(.L_x_10740) ;  /* 0xfffffe6800347947 */ /* 0x000fec000383ffff */
.L_x_10483:
[----:B------:R-:W-:Y:S01]  /*1cf60*/  BSSY B1, `(.L_x_10741) ;  /* 0x0000008000017945 */ /* 0x000fe20003800000 */
[----:B----4-:R-:W-:Y:S02]  /*1cf70*/  IMAD.MOV.U32 R13, RZ, RZ, R97 ;  /* 0x000000ffff0d7224 */ /* 0x010fe400078e0061 */
[----:B------:R-:W-:Y:S02]  /*1cf80*/  IMAD.MOV.U32 R12, RZ, RZ, 0x1 ;  /* 0x00000001ff0c7424 */ /* 0x000fe400078e00ff */
[----:B---3--:R-:W-:Y:S02]  /*1cf90*/  IMAD.MOV.U32 R11, RZ, RZ, 0x1c1f ;  /* 0x00001c1fff0b7424 */ /* 0x008fe400078e00ff */
[----:B------:R-:W-:-:S07]  /*1cfa0*/  IMAD.MOV.U32 R15, RZ, RZ, -0x1 ;  /* 0xffffffffff0f7424 */ /* 0x000fce00078e00ff */
[----:B012---:R-:W-:Y:S05]  /*1cfb0*/  WARPSYNC.COLLECTIVE R15, `(.L_x_10742) ;  /* 0x000000000f087348 */ /* 0x007fea0003c00000 */
[----:B------:R3:W4:Y:S02]  /*1cfc0*/  SHFL.IDX P6, R14, R13, R12, R11 ;  /* 0x0000000c0d0e7389 */ /* 0x00072400000c000b */
[----:B01234-:R-:W-:Y:S01]  /*1cfd0*/  ENDCOLLECTIVE ;  /* 0x000000000000791b */ /* 0x01ffe20003800000 */
.L_x_10742:
[----:B------:R-:W-:Y:S05]  /*1cfe0*/  BSYNC B1 ;  /* 0x0000000000017941 */ /* 0x000fea0003800000 */
.L_x_10741:
        /* <DEDUP_REMOVED lines=8> */
.L_x_10743:
[----:B------:R-:W-:Y:S01]  /*1d070*/  IMAD.MOV.U32 R96, RZ, RZ, R14 ;  /* 0x000000ffff607224 */ /* 0x000fe200078e000e */
[----:B------:R-:W-:Y:S06]  /*1d080*/  BRA `(.L_x_10744) ;  /* 0xfffffe6c00d07947 */ /* 0x000fec000383ffff */
.L_x_10493:
[----:B-1----:R1:W2:Y:S02]  /*1d090*/  SYNCS.PHASECHK.TRANS64.TRYWAIT P4, [R0+URZ+0x32490], R95 ;  /* 0x0324905f000075a7 */ /* 0x0022a4000808017f */
[----:B--2---:R-:W-:Y:S05]  /*1d0a0*/  @!P4 NANOSLEEP.SYNCS 0x989680 ;  /* 0x009896800000c95d */ /* 0x004fea0003900000 */
[----:B------:R-:W2:Y:S02]  /*1d0b0*/  @!P4 SYNCS.PHASECHK.TRANS64 P4, [R0+URZ+0x32490], R95 ;  /* 0x0324905f0000c5a7 */ /* 0x000ea4000808007f */
[----:B--2---:R-:W-:Y:S05]  /*1d0c0*/  @!P4 BRA `(.L_x_10493) ;  /* 0xfffffffc00f0c947 */ /* 0x004fea000383ffff */
[----:B------:R-:W-:Y:S05]  /*1d0d0*/  BRA `(.L_x_10745) ;  /* 0xfffffe7800b47947 */ /* 0x000fea000383ffff */
.L_x_10494:
        /* <DEDUP_REMOVED lines=8> */
.L_x_10747:
[----:B------:R-:W-:Y:S05]  /*1d160*/  BSYNC B1 ;  /* 0x0000000000017941 */ /* 0x000fea0003800000 */
.L_x_10746:
        /* <DEDUP_REMOVED lines=8> */
.L_x_10748:
[----:B------:R-:W-:Y:S01]  /*1d1f0*/  IMAD.MOV.U32 R11, RZ, RZ, R14 ;  /* 0x000000ffff0b7224 */ /* 0x000fe200078e000e */
[----:B------:R-:W-:Y:S06]  /*1d200*/  BRA `(.L_x_10749) ;  /* 0xfffffe7800807947 */ /* 0x000fec000383ffff */
.L_x_10499:
        /* <DEDUP_REMOVED lines=8> */
.L_x_10751:
[----:B------:R-:W-:Y:S05]  /*1d290*/  BSYNC B1 ;  /* 0x0000000000017941 */ /* 0x000fea0003800000 */
.L_x_10750:
[----:B------:R-:W-:Y:S01]  /*1d2a0*/  IMAD.MOV.U32 R13, RZ, RZ, R96 ;  /* 0x000000ffff0d7224 */ /* 0x000fe200078e0060 */
[----:B------:R-:W-:Y:S01]  /*1d2b0*/  MOV R15, 0xffffffff ;  /* 0xffffffff000f7802 */ /* 0x000fe20000000f00 */
[----:B------:R-:W-:Y:S02]  /*1d2c0*/  IMAD.MOV.U32 R12, RZ, RZ, 0x1 ;  /* 0x00000001ff0c7424 */ /* 0x000fe400078e00ff */
[----:B------:R-:W-:Y:S02]  /*1d2d0*/  IMAD.MOV.U32 R11, RZ, RZ, 0x1c1f ;  /* 0x00001c1fff0b7424 */ /* 0x000fe400078e00ff */
[----:B------:R-:W-:-:S07]  /*1d2e0*/  IMAD.MOV.U32 R97, RZ, RZ, R14 ;  /* 0x000000ffff617224 */ /* 0x000fce00078e000e */
[----:B------:R-:W-:Y:S05]  /*1d2f0*/  WARPSYNC.COLLECTIVE R15, `(.L_x_10752) ;  /* 0x000000000f087348 */ /* 0x000fea0003c00000 */
[----:B------:R0:W1:Y:S02]  /*1d300*/  SHFL.IDX P6, R14, R13, R12, R11 ;  /* 0x0000000c0d0e7389 */ /* 0x00006400000c000b */
[----:B01----:R-:W-:Y:S01]  /*1d310*/  ENDCOLLECTIVE ;  /* 0x000000000000791b */ /* 0x003fe20003800000 */
.L_x_10752:
[----:B------:R-:W-:Y:S01]  /*1d320*/  IMAD.MOV.U32 R96, RZ, RZ, R14 ;  /* 0x000000ffff607224 */ /* 0x000fe200078e000e */
[----:B------:R-:W-:Y:S06]  /*1d330*/  BRA `(.L_x_10753) ;  /* 0xfffffe8000307947 */ /* 0x000fec000383ffff */
.L_x_10504:
[----:B-1----:R1:W2:Y:S02]  /*1d340*/  SYNCS.PHASECHK.TRANS64.TRYWAIT P2, [R0+URZ+0x32490], R95 ;  /* 0x0324905f000075a7 */ /* 0x0022a4000804017f */
[----:B--2---:R-:W-:Y:S05]  /*1d350*/  @!P2 NANOSLEEP.SYNCS 0x989680 ;  /* 0x009896800000a95d */ /* 0x004fea0003900000 */
[----:B------:R-:W2:Y:S02]  /*1d360*/  @!P2 SYNCS.PHASECHK.TRANS64 P2, [R0+URZ+0x32490], R95 ;  /* 0x0324905f0000a5a7 */ /* 0x000ea4000804007f */
[----:B--2---:R-:W-:Y:S05]  /*1d370*/  @!P2 BRA `(.L_x_10504) ;  /* 0xfffffffc00f0a947 */ /* 0x004fea000383ffff */
[----:B------:R-:W-:Y:S05]  /*1d380*/  BRA `(.L_x_10754) ;  /* 0xfffffe8800407947 */ /* 0x000fea000383ffff */
.L_x_10505:
        /* <DEDUP_REMOVED lines=8> */
.L_x_10756:
[----:B------:R-:W-:Y:S05]  /*1d410*/  BSYNC B1 ;  /* 0x0000000000017941 */ /* 0x000fea0003800000 */
.L_x_10755:
        /* <DEDUP_REMOVED lines=8> */
.L_x_10757:
[----:B------:R-:W-:Y:S05]  /*1d4a0*/  BRA `(.L_x_10758) ;  /* 0xfffffe8800607947 */ /* 0x000fea000383ffff */
.L_x_10508:
        /* <DEDUP_REMOVED lines=8> */
.L_x_10760:
[----:B------:R-:W-:Y:S05]  /*1d530*/  BSYNC B1 ;  /* 0x0000000000017941 */ /* 0x000fea0003800000 */
.L_x_10759:
        /* <DEDUP_REMOVED lines=8> */
.L_x_10761:
[----:B------:R-:W-:Y:S05]  /*1d5c0*/  BRA `(.L_x_10762) ;  /* 0xfffffe8800607947 */ /* 0x000fea000383ffff */
.L_x_10512:
[----:B------:R0:W0:Y:S02]  /*1d5d0*/  SYNCS.PHASECHK.TRANS64.TRYWAIT P3, [R0+URZ+0x324b0], R95 ;  /* 0x0324b05f000075a7 */ /* 0x000024000806017f */
[----:B0-----:R-:W-:Y:S05]  /*1d5e0*/  @!P3 NANOSLEEP.SYNCS 0x989680 ;  /* 0x009896800000b95d */ /* 0x001fea0003900000 */
[----:B------:R-:W0:Y:S02]  /*1d5f0*/  @!P3 SYNCS.PHASECHK.TRANS64 P3, [R0+URZ+0x324b0], R95 ;  /* 0x0324b05f0000b5a7 */ /* 0x000e24000806007f */
[----:B0-----:R-:W-:Y:S05]  /*1d600*/  @!P3 BRA `(.L_x_10512) ;  /* 0xfffffffc00f0b947 */ /* 0x001fea000383ffff */
[----:B------:R-:W-:Y:S05]  /*1d610*/  BRA `(.L_x_10763) ;  /* 0xfffffe8800d87947 */ /* 0x000fea000383ffff */
.L_x_10522:
[----:B------:R-:W-:Y:S01]  /*1d620*/  BSSY B0, `(.L_x_10764) ;  /* 0x0000007000007945 */ /* 0x000fe20003800000 */
[----:B------:R-:W-:Y:S02]  /*1d630*/  IMAD.MOV.U32 R12, RZ, RZ, RZ ;  /* 0x000000ffff0c7224 */ /* 0x000fe400078e00ff */
[----:B------:R-:W-:Y:S02]  /*1d640*/  IMAD.MOV.U32 R11, RZ, RZ, 0x1f ;  /* 0x0000001fff0b7424 */ /* 0x000fe400078e00ff */
[----:B------:R-:W-:-:S07]  /*1d650*/  IMAD.MOV.U32 R15, RZ, RZ, -0x1 ;  /* 0xffffffffff0f7424 */ /* 0x000fce00078e00ff */
[----:B-----5:R-:W-:Y:S05]  /*1d660*/  WARPSYNC.COLLECTIVE R15, `(.L_x_10765) ;  /* 0x000000000f087348 */ /* 0x020fea0003c00000 */
[----:B------:R0:W1:Y:S02]  /*1d670*/  SHFL.IDX P6, R14, R13, R12, R11 ;  /* 0x0000000c0d0e7389 */ /* 0x00006400000c000b */
[----:B01---5:R-:W-:Y:S01]  /*1d680*/  ENDCOLLECTIVE ;  /* 0x000000000000791b */ /* 0x023fe20003800000 */
.L_x_10765:
[----:B------:R-:W-:Y:S05]  /*1d690*/  BSYNC B0 ;  /* 0x0000000000007941 */ /* 0x000fea0003800000 */
.L_x_10764:
[----:B------:R-:W-:Y:S05]  /*1d6a0*/  BRA `(.L_x_10766) ;  /* 0xfffffe9800c47947 */ /* 0x000fea000383ffff */
.L_x_10534:
        /* <DEDUP_REMOVED lines=8> */
.L_x_10768:
[----:B------:R-:W-:Y:S05]  /*1d730*/  BSYNC B1 ;  /* 0x0000000000017941 */ /* 0x000fea0003800000 */
.L_x_10767:
        /* <DEDUP_REMOVED lines=8> */
.L_x_10769:
[----:B------:R-:W-:Y:S02]  /*1d7c0*/  IMAD.MOV.U32 R13, RZ, RZ, R25 ;  /* 0x000000ffff0d7224 */ /* 0x000fe400078e0019 */
[----:B------:R-:W-:-:S07]  /*1d7d0*/  IMAD.MOV.U32 R21, RZ, RZ, R14 ;  /* 0x000000ffff157224 */ /* 0x000fce00078e000e */
[----:B------:R-:W-:Y:S05]  /*1d7e0*/  WARPSYNC.COLLECTIVE R15, `(.L_x_10770) ;  /* 0x000000000f087348 */ /* 0x000fea0003c00000 */
[----:B------:R0:W1:Y:S02]  /*1d7f0*/  SHFL.IDX P6, R14, R13, R12, R11 ;  /* 0x0000000c0d0e7389 */ /* 0x00006400000c000b */
[----:B01----:R-:W-:Y:S01]  /*1d800*/  ENDCOLLECTIVE ;  /* 0x000000000000791b */ /* 0x003fe20003800000 */
.L_x_10770:
[----:B------:R-:W-:Y:S02]  /*1d810*/  IMAD.MOV.U32 R13, RZ, RZ, R28 ;  /* 0x000000ffff0d7224 */ /* 0x000fe400078e001c */
[----:B------:R-:W-:-:S07]  /*1d820*/  IMAD.MOV.U32 R25, RZ, RZ, R14 ;  /* 0x000000ffff197224 */ /* 0x000fce00078e000e */
[----:B------:R-:W-:Y:S05]  /*1d830*/  WARPSYNC.COLLECTIVE R15, `(.L_x_10771) ;  /* 0x000000000f087348 */ /* 0x000fea0003c00000 */
[----:B------:R0:W1:Y:S02]  /*1d840*/  SHFL.IDX P6, R14, R13, R12, R11 ;  /* 0x0000000c0d0e7389 */ /* 0x00006400000c000b */
[----:B01----:R-:W-:Y:S01]  /*1d850*/  ENDCOLLECTIVE ;  /* 0x000000000000791b */ /* 0x003fe20003800000 */
.L_x_10771:
[----:B------:R-:W-:Y:S01]  /*1d860*/  IMAD.MOV.U32 R20, RZ, RZ, R14 ;  /* 0x000000ffff147224 */ /* 0x000fe200078e000e */
[----:B------:R-:W-:Y:S06]  /*1d870*/  BRA `(.L_x_10772) ;  /* 0xfffffe9c00dc7947 */ /* 0x000fec000383ffff */
.L_x_10538:
[----:B0-----:R0:W1:Y:S02]  /*1d880*/  SYNCS.PHASECHK.TRANS64.TRYWAIT P0, [R19+URZ+0x32400], R26 ;  /* 0x0324001a130075a7 */ /* 0x001064000800017f */
[----:B-1----:R-:W-:Y:S05]  /*1d890*/  @!P0 NANOSLEEP.SYNCS 0x989680 ;  /* 0x009896800000895d */ /* 0x002fea0003900000 */
[----:B------:R-:W1:Y:S02]  /*1d8a0*/  @!P0 SYNCS.PHASECHK.TRANS64 P0, [R19+URZ+0x32400], R26 ;  /* 0x0324001a130085a7 */ /* 0x000e64000800007f */
[----:B-1----:R-:W-:Y:S05]  /*1d8b0*/  @!P0 BRA `(.L_x_10538) ;  /* 0xfffffffc00f08947 */ /* 0x002fea000383ffff */
[----:B------:R-:W-:Y:S05]  /*1d8c0*/  BRA `(.L_x_10773) ;  /* 0xfffffea000f47947 */ /* 0x000fea000383ffff */
.L_x_10546:
        /* <DEDUP_REMOVED lines=8> */
.L_x_10775:
[----:B------:R-:W-:Y:S05]  /*1d950*/  BSYNC B1 ;  /* 0x0000000000017941 */ /* 0x000fea0003800000 */
.L_x_10774:
        /* <DEDUP_REMOVED lines=8> */
.L_x_10776:
[----:B------:R-:W-:Y:S02]  /*1d9e0*/  IMAD.MOV.U32 R13, RZ, RZ, R25 ;  /* 0x000000ffff0d7224 */ /* 0x000fe400078e0019 */
[----:B------:R-:W-:-:S07]  /*1d9f0*/  IMAD.MOV.U32 R20, RZ, RZ, R14 ;  /* 0x000000ffff147224 */ /* 0x000fce00078e000e */
[----:B------:R-:W-:Y:S05]  /*1da00*/  WARPSYNC.COLLECTIVE R15, `(.L_x_10777) ;  /* 0x000000000f087348 */ /* 0x000fea0003c00000 */
[----:B------:R0:W1:Y:S02]  /*1da10*/  SHFL.IDX P6, R14, R13, R12, R11 ;  /* 0x0000000c0d0e7389 */ /* 0x00006400000c000b */
[----:B01----:R-:W-:Y:S01]  /*1da20*/  ENDCOLLECTIVE ;  /* 0x000000000000791b */ /* 0x003fe20003800000 */
.L_x_10777:
[----:B------:R-:W-:Y:S02]  /*1da30*/  IMAD.MOV.U32 R13, RZ, RZ, R28 ;  /* 0x000000ffff0d7224 */ /* 0x000fe400078e001c */
[----:B------:R-:W-:-:S07]  /*1da40*/  IMAD.MOV.U32 R21, RZ, RZ, R14 ;  /* 0x000000ffff157224 */ /* 0x000fce00078e000e */
[----:B------:R-:W-:Y:S05]  /*1da50*/  WARPSYNC.COLLECTIVE R15, `(.L_x_10778) ;  /* 0x000000000f087348 */ /* 0x000fea0003c00000 */
[----:B------:R0:W1:Y:S02]  /*1da60*/  SHFL.IDX P6, R14, R13, R12, R11 ;  /* 0x0000000c0d0e7389 */ /* 0x00006400000c000b */
[----:B01----:R-:W-:Y:S01]  /*1da70*/  ENDCOLLECTIVE ;  /* 0x000000000000791b */ /* 0x003fe20003800000 */
.L_x_10778:
[----:B------:R-:W-:Y:S05]  /*1da80*/  BRA `(.L_x_10779) ;  /* 0xfffffeac00647947 */ /* 0x000fea000383ffff */
.L_x_10550:
[----:B0-----:R0:W1:Y:S02]  /*1da90*/  SYNCS.PHASECHK.TRANS64.TRYWAIT P1, [R19+URZ+0x32400], R28 ;  /* 0x0324001c130075a7 */ /* 0x001064000802017f */
[----:B-1----:R-:W-:Y:S05]  /*1daa0*/  @!P1 NANOSLEEP.SYNCS 0x989680 ;  /* 0x009896800000995d */ /* 0x002fea0003900000 */
[----:B------:R-:W1:Y:S02]  /*1dab0*/  @!P1 SYNCS.PHASECHK.TRANS64 P1, [R19+URZ+0x32400], R28 ;  /* 0x0324001c130095a7 */ /* 0x000e64000802007f */
[----:B-1----:R-:W-:Y:S05]  /*1dac0*/  @!P1 BRA `(.L_x_10550) ;  /* 0xfffffffc00f09947 */ /* 0x002fea000383ffff */
[----:B------:R-:W-:Y:S05]  /*1dad0*/  BRA `(.L_x_10780) ;  /* 0xfffffeb000447947 */ /* 0x000fea000383ffff */
.L_x_10556:
[----:B--2---:R2:W4:Y:S02]  /*1dae0*/  SYNCS.PHASECHK.TRANS64.TRYWAIT P1, [R0+URZ+0x32430], R13 ;  /* 0x0324300d000075a7 */ /* 0x004524000802017f */
[----:B----4-:R-:W-:Y:S05]  /*1daf0*/  @!P1 NANOSLEEP.SYNCS 0x989680 ;  /* 0x009896800000995d */ /* 0x010fea0003900000 */
[----:B------:R-:W4:Y:S02]  /*1db00*/  @!P1 SYNCS.PHASECHK.TRANS64 P1, [R0+URZ+0x32430], R13 ;  /* 0x0324300d000095a7 */ /* 0x000f24000802007f */
[----:B----4-:R-:W-:Y:S05]  /*1db10*/  @!P1 BRA `(.L_x_10556) ;  /* 0xfffffffc00f09947 */ /* 0x010fea000383ffff */
[----:B------:R-:W-:Y:S05]  /*1db20*/  BRA `(.L_x_10555) ;  /* 0xfffffebc00907947 */ /* 0x000fea000383ffff */
.L_x_10558:
[----:B---3--:R3:W4:Y:S02]  /*1db30*/  SYNCS.PHASECHK.TRANS64.TRYWAIT P1, [R19+URZ+0x32410], R4 ;  /* 0x03241004130075a7 */ /* 0x008724000802017f */
[----:B----4-:R-:W-:Y:S05]  /*1db40*/  @!P1 NANOSLEEP.SYNCS 0x989680 ;  /* 0x009896800000995d */ /* 0x010fea0003900000 */
[----:B------:R-:W4:Y:S02]  /*1db50*/  @!P1 SYNCS.PHASECHK.TRANS64 P1, [R19+URZ+0x32410], R4 ;  /* 0x03241004130095a7 */ /* 0x000f24000802007f */
[----:B----4-:R-:W-:Y:S05]  /*1db60*/  @!P1 BRA `(.L_x_10558) ;  /* 0xfffffffc00f09947 */ /* 0x010fea000383ffff */
[----:B------:R-:W-:Y:S05]  /*1db70*/  BRA `(.L_x_10781) ;  /* 0xfffffec0003c7947 */ /* 0x000fea000383ffff */
.L_x_10562:
[----:B------:R0:W0:Y:S02]  /*1db80*/  SYNCS.PHASECHK.TRANS64.TRYWAIT P1, [R0+URZ+0x32450], R13 ;  /* 0x0324500d000075a7 */ /* 0x000024000802017f */
[----:B0-----:R-:W-:Y:S05]  /*1db90*/  @!P1 NANOSLEEP.SYNCS 0x989680 ;  /* 0x009896800000995d */ /* 0x001fea0003900000 */
[----:B------:R-:W0:Y:S02]  /*1dba0*/  @!P1 SYNCS.PHASECHK.TRANS64 P1, [R0+URZ+0x32450], R13 ;  /* 0x0324500d000095a7 */ /* 0x000e24000802007f */
[----:B0-----:R-:W-:Y:S05]  /*1dbb0*/  @!P1 BRA `(.L_x_10562) ;  /* 0xfffffffc00f09947 */ /* 0x001fea000383ffff */
[----:B------:R-:W-:Y:S05]  /*1dbc0*/  BRA `(.L_x_10561) ;  /* 0xfffffec0004c7947 */ /* 0x000fea000383ffff */
.L_x_10569:
[----:B-1----:R1:W2:Y:S02]  /*1dbd0*/  SYNCS.PHASECHK.TRANS64.TRYWAIT P2, [R0+URZ+0x32430], R6 ;  /* 0x03243006000075a7 */ /* 0x0022a4000804017f */
[----:B--2---:R-:W-:Y:S05]  /*1dbe0*/  @!P2 NANOSLEEP.SYNCS 0x989680 ;  /* 0x009896800000a95d */ /* 0x004fea0003900000 */
[----:B------:R-:W2:Y:S02]  /*1dbf0*/  @!P2 SYNCS.PHASECHK.TRANS64 P2, [R0+URZ+0x32430], R6 ;  /* 0x032430060000a5a7 */ /* 0x000ea4000804007f */
[----:B--2---:R-:W-:Y:S05]  /*1dc00*/  @!P2 BRA `(.L_x_10569) ;  /* 0xfffffffc00f0a947 */ /* 0x004fea000383ffff */
[----:B------:R-:W-:Y:S05]  /*1dc10*/  BRA `(.L_x_10568) ;  /* 0xfffffee800f07947 */ /* 0x000fea000383ffff */
.L_x_10573:
[----:B---3--:R3:W4:Y:S02]  /*1dc20*/  SYNCS.PHASECHK.TRANS64.TRYWAIT P2, [R0+URZ+0x32450], R6 ;  /* 0x03245006000075a7 */ /* 0x008724000804017f */
[----:B----4-:R-:W-:Y:S05]  /*1dc30*/  @!P2 NANOSLEEP.SYNCS 0x989680 ;  /* 0x009896800000a95d */ /* 0x010fea0003900000 */
[----:B------:R-:W4:Y:S02]  /*1dc40*/  @!P2 SYNCS.PHASECHK.TRANS64 P2, [R0+URZ+0x32450], R6 ;  /* 0x032450060000a5a7 */ /* 0x000f24000804007f */
[----:B----4-:R-:W-:Y:S05]  /*1dc50*/  @!P2 BRA `(.L_x_10573) ;  /* 0xfffffffc00f0a947 */ /* 0x010fea000383ffff */
[----:B------:R-:W-:Y:S05]  /*1dc60*/  BRA `(.L_x_10572) ;  /* 0xfffffeec00887947 */ /* 0x000fea000383ffff */
.L_x_10581:
[----:B------:R-:W-:Y:S02]  /*1dc70*/  IMAD.MOV.U32 R13, RZ, RZ, R20 ;  /* 0x000000ffff0d7224 */ /* 0x000fe400078e0014 */
[----:B------:R-:W-:Y:S02]  /*1dc80*/  IMAD.MOV.U32 R12, RZ, RZ, RZ ;  /* 0x000000ffff0c7224 */ /* 0x000fe400078e00ff */
[----:B------:R-:W-:Y:S02]  /*1dc90*/  IMAD.MOV.U32 R11, RZ, RZ, 0x181f ;  /* 0x0000181fff0b7424 */ /* 0x000fe400078e00ff */
[----:B------:R-:W-:-:S07]  /*1dca0*/  IMAD.MOV.U32 R15, RZ, RZ, -0x1 ;  /* 0xffffffffff0f7424 */ /* 0x000fce00078e00ff */
[----:B-----5:R-:W-:Y:S05]  /*1dcb0*/  WARPSYNC.COLLECTIVE R15, `(.L_x_10782) ;  /* 0x000000000f087348 */ /* 0x020fea0003c00000 */
[----:B------:R0:W1:Y:S02]  /*1dcc0*/  SHFL.IDX P6, R14, R13, R12, R11 ;  /* 0x0000000c0d0e7389 */ /* 0x00006400000c000b */
[----:B01---5:R-:W-:Y:S01]  /*1dcd0*/  ENDCOLLECTIVE ;  /* 0x000000000000791b */ /* 0x023fe20003800000 */
.L_x_10782:
[----:B------:R-:W-:Y:S02]  /*1dce0*/  IMAD.MOV.U32 R13, RZ, RZ, R3 ;  /* 0x000000ffff0d7224 */ /* 0x000fe400078e0003 */
[----:B------:R-:W-:-:S07]  /*1dcf0*/  IMAD.MOV.U32 R48, RZ, RZ, R14 ;  /* 0x000000ffff307224 */ /* 0x000fce00078e000e */
[----:B------:R-:W-:Y:S05]  /*1dd00*/  WARPSYNC.COLLECTIVE R15, `(.L_x_10783) ;  /* 0x000000000f087348 */ /* 0x000fea0003c00000 */
[----:B------:R0:W1:Y:S02]  /*1dd10*/  SHFL.IDX P6, R14, R13, R12, R11 ;  /* 0x0000000c0d0e7389 */ /* 0x00006400000c000b */
[----:B01----:R-:W-:Y:S01]  /*1dd20*/  ENDCOLLECTIVE ;  /* 0x000000000000791b */ /* 0x003fe20003800000 */
.L_x_10783:
[----:B------:R-:W-:Y:S05]  /*1dd30*/  BRA `(.L_x_10784) ;  /* 0xffffff3c00687947 */ /* 0x000fea000383ffff */
.L_x_10584:
        /* <DEDUP_REMOVED lines=8> */
.L_x_10786:
[----:B------:R-:W-:Y:S05]  /*1ddc0*/  BSYNC B1 ;  /* 0x0000000000017941 */ /* 0x000fea0003800000 */
.L_x_10785:
        /* <DEDUP_REMOVED lines=8> */
.L_x_10787:
[----:B------:R-:W-:Y:S05]  /*1de50*/  BRA `(.L_x_10788) ;  /* 0xffffff3c00b07947 */ /* 0x000fea000383ffff */
.L_x_10587:
[----:B------:R-:W-:Y:S01]  /*1de60*/  BSSY B1, `(.L_x_10789) ;  /* 0x0000008000017945 */ /* 0x000fe20003800000 */
[----:B------:R-:W-:Y:S02]  /*1de70*/  IMAD.MOV.U32 R13, RZ, RZ, R20 ;  /* 0x000000ffff0d7224 */ /* 0x000fe400078e0014 */
[----:B------:R-:W-:Y:S02]  /*1de80*/  IMAD.MOV.U32 R12, RZ, RZ, 0x2 ;  /* 0x00000002ff0c7424 */ /* 0x000fe400078e00ff */
[----:B--2---:R-:W-:Y:S02]  /*1de90*/  IMAD.MOV.U32 R11, RZ, RZ, 0x181f ;  /* 0x0000181fff0b7424 */ /* 0x004fe400078e00ff */
[----:B------:R-:W-:-:S07]  /*1dea0*/  IMAD.MOV.U32 R15, RZ, RZ, -0x1 ;  /* 0xffffffffff0f7424 */ /* 0x000fce00078e00ff */
[----:B01-34-:R-:W-:Y:S05]  /*1deb0*/  WARPSYNC.COLLECTIVE R15, `(.L_x_10790) ;  /* 0x000000000f087348 */ /* 0x01bfea0003c00000 */
[----:B------:R2:W0:Y:S02]  /*1dec0*/  SHFL.IDX P6, R14, R13, R12, R11 ;  /* 0x0000000c0d0e7389 */ /* 0x00042400000c000b */
[----:B01234-:R-:W-:Y:S01]  /*1ded0*/  ENDCOLLECTIVE ;  /* 0x000000000000791b */ /* 0x01ffe20003800000 */
.L_x_10790:
[----:B------:R-:W-:Y:S05]  /*1dee0*/  BSYNC B1 ;  /* 0x0000000000017941 */ /* 0x000fea0003800000 */
.L_x_10789:
        /* <DEDUP_REMOVED lines=8> */
.L_x_10791:
[----:B------:R-:W-:Y:S05]  /*1df70*/  BRA `(.L_x_10792) ;  /* 0xffffff3c00f87947 */ /* 0x000fea000383ffff */
.L_x_10590:
[----:B------:R-:W-:Y:S01]  /*1df80*/  BSSY B1, `(.L_x_10793) ;  /* 0x0000008000017945 */ /* 0x000fe20003800000 */
[----:B------:R-:W-:Y:S02]  /*1df90*/  IMAD.MOV.U32 R13, RZ, RZ, R20 ;  /* 0x000000ffff0d7224 */ /* 0x000fe400078e0014 */
[----:B------:R-:W-:Y:S02]  /*1dfa0*/  IMAD.MOV.U32 R12, RZ, RZ, 0x3 ;  /* 0x00000003ff0c7424 */ /* 0x000fe400078e00ff */
[----:B0-----:R-:W-:Y:S02]  /*1dfb0*/  IMAD.MOV.U32 R11, RZ, RZ, 0x181f ;  /* 0x0000181fff0b7424 */ /* 0x001fe400078e00ff */
[----:B------:R-:W-:-:S07]  /*1dfc0*/  IMAD.MOV.U32 R15, RZ, RZ, -0x1 ;  /* 0xffffffffff0f7424 */ /* 0x000fce00078e00ff */
[----:B-1234-:R-:W-:Y:S05]  /*1dfd0*/  WARPSYNC.COLLECTIVE R15, `(.L_x_10794) ;  /* 0x000000000f087348 */ /* 0x01efea0003c00000 */
[----:B------:R0:W0:Y:S02]  /*1dfe0*/  SHFL.IDX P6, R14, R13, R12, R11 ;  /* 0x0000000c0d0e7389 */ /* 0x00002400000c000b */
[----:B01234-:R-:W-:Y:S01]  /*1dff0*/  ENDCOLLECTIVE ;  /* 0x000000000000791b */ /* 0x01ffe20003800000 */
.L_x_10794:
[----:B------:R-:W-:Y:S05]  /*1e000*/  BSYNC B1 ;  /* 0x0000000000017941 */ /* 0x000fea0003800000 */
.L_x_10793:
        /* <DEDUP_REMOVED lines=8> */
.L_x_10795:
[----:B------:R-:W-:Y:S05]  /*1e090*/  BRA `(.L_x_10796) ;  /* 0xffffff4000407947 */ /* 0x000fea000383ffff */
.L_x_10592:
[----:B------:R-:W-:Y:S02]  /*1e0a0*/  IMAD.MOV.U32 R13, RZ, RZ, R8 ;  /* 0x000000ffff0d7224 */ /* 0x000fe400078e0008 */
[----:B------:R-:W-:Y:S02]  /*1e0b0*/  IMAD.MOV.U32 R12, RZ, RZ, RZ ;  /* 0x000000ffff0c7224 */ /* 0x000fe400078e00ff */
[----:B------:R-:W-:Y:S02]  /*1e0c0*/  IMAD.MOV.U32 R11, RZ, RZ, 0x1c1f ;  /* 0x00001c1fff0b7424 */ /* 0x000fe400078e00ff */
[----:B------:R-:W-:-:S07]  /*1e0d0*/  IMAD.MOV.U32 R15, RZ, RZ, -0x1 ;  /* 0xffffffffff0f7424 */ /* 0x000fce00078e00ff */
[----:B------:R-:W-:Y:S05]  /*1e0e0*/  WARPSYNC.COLLECTIVE R15, `(.L_x_10797) ;  /* 0x000000000f087348 */ /* 0x000fea0003c00000 */
[----:B------:R0:W1:Y:S02]  /*1e0f0*/  SHFL.IDX P6, R14, R13, R12, R11 ;  /* 0x0000000c0d0e7389 */ /* 0x00006400000c000b */
[----:B01----:R-:W-:Y:S01]  /*1e100*/  ENDCOLLECTIVE ;  /* 0x000000000000791b */ /* 0x003fe20003800000 */
.L_x_10797:
[----:B------:R-:W-:Y:S02]  /*1e110*/  IMAD.MOV.U32 R13, RZ, RZ, R3 ;  /* 0x000000ffff0d7224 */ /* 0x000fe400078e0003 */
[----:B------:R-:W-:-:S07]  /*1e120*/  IMAD.MOV.U32 R9, RZ, RZ, R14 ;  /* 0x000000ffff097224 */ /* 0x000fce00078e000e */
[----:B------:R-:W-:Y:S05]  /*1e130*/  WARPSYNC.COLLECTIVE R15, `(.L_x_10798) ;  /* 0x000000000f087348 */ /* 0x000fea0003c00000 */
[----:B------:R0:W1:Y:S02]  /*1e140*/  SHFL.IDX P6, R14, R13, R12, R11 ;  /* 0x0000000c0d0e7389 */ /* 0x00006400000c000b */
[----:B01----:R-:W-:Y:S01]  /*1e150*/  ENDCOLLECTIVE ;  /* 0x000000000000791b */ /* 0x003fe20003800000 */
.L_x_10798:
[----:B------:R-:W-:Y:S01]  /*1e160*/  IMAD.MOV.U32 R12, RZ, RZ, R14 ;  /* 0x000000ffff0c7224 */ /* 0x000fe200078e000e */
[----:B------:R-:W-:Y:S06]  /*1e170*/  BRA `(.L_x_10799) ;  /* 0xffffff4400407947 */ /* 0x000fec000383ffff */
.L_x_10595:
[----:B------:R-:W-:Y:S01]  /*1e180*/  BSSY B1, `(.L_x_10800) ;  /* 0x0000008000017945 */ /* 0x000fe20003800000 */
[----:B---3--:R-:W-:Y:S02]  /*1e190*/  IMAD.MOV.U32 R13, RZ, RZ, R8 ;  /* 0x000000ffff0d7224 */ /* 0x008fe400078e0008 */
[----:B--2---:R-:W-:Y:S02]  /*1e1a0*/  IMAD.MOV.U32 R12, RZ, RZ, 0x1 ;  /* 0x00000001ff0c7424 */ /* 0x004fe400078e00ff */
[----:B------:R-:W-:Y:S02]  /*1e1b0*/  IMAD.MOV.U32 R11, RZ, RZ, 0x1c1f ;  /* 0x00001c1fff0b7424 */ /* 0x000fe400078e00ff */
[----:B------:R-:W-:-:S07]  /*1e1c0*/  IMAD.MOV.U32 R15, RZ, RZ, -0x1 ;  /* 0xffffffffff0f7424 */ /* 0x000fce00078e00ff */
[----:B01----:R-:W-:Y:S05]  /*1e1d0*/  WARPSYNC.COLLECTIVE R15, `(.L_x_10801) ;  /* 0x000000000f087348 */ /* 0x003fea0003c00000 */
[----:B------:R2:W3:Y:S02]  /*1e1e0*/  SHFL.IDX P6, R14, R13, R12, R11 ;  /* 0x0000000c0d0e7389 */ /* 0x0004e400000c000b */
[----:B0123--:R-:W-:Y:S01]  /*1e1f0*/  ENDCOLLECTIVE ;  /* 0x000000000000791b */ /* 0x00ffe20003800000 */
.L_x_10801:
[----:B------:R-:W-:Y:S05]  /*1e200*/  BSYNC B1 ;  /* 0x0000000000017941 */ /* 0x000fea0003800000 */
.L_x_10800:
        /* <DEDUP_REMOVED lines=8> */
.L_x_10802:
[----:B------:R-:W-:Y:S01]  /*1e290*/  IMAD.MOV.U32 R3, RZ, RZ, R14 ;  /* 0x000000ffff037224 */ /* 0x000fe200078e000e */
[----:B------:R-:W-:Y:S06]  /*1e2a0*/  BRA `(.L_x_10803) ;  /* 0xffffff5000187947 */ /* 0x000fec000383ffff */
.L_x_10599:
[----:B------:R-:W-:Y:S02]  /*1e2b0*/  IMAD.MOV.U32 R13, RZ, RZ, R20 ;  /* 0x000000ffff0d7224 */ /* 0x000fe400078e0014 */
[----:B------:R-:W-:Y:S02]  /*1e2c0*/  IMAD.MOV.U32 R12, RZ, RZ, RZ ;  /* 0x000000ffff0c7224 */ /* 0x000fe400078e00ff */
[----:B------:R-:W-:Y:S02]  /*1e2d0*/  IMAD.MOV.U32 R11, RZ, RZ, 0x181f ;  /* 0x0000181fff0b7424 */ /* 0x000fe400078e00ff */
[----:B------:R-:W-:-:S07]  /*1e2e0*/  IMAD.MOV.U32 R15, RZ, RZ, -0x1 ;  /* 0xffffffffff0f7424 */ /* 0x000fce00078e00ff */
[----:B0-----:R-:W-:Y:S05]  /*1e2f0*/  WARPSYNC.COLLECTIVE R15, `(.L_x_10804) ;  /* 0x000000000f087348 */ /* 0x001fea0003c00000 */
[----:B------:R1:W2:Y:S02]  /*1e300*/  SHFL.IDX P6, R14, R13, R12, R11 ;  /* 0x0000000c0d0e7389 */ /* 0x0002a400000c000b */
[----:B012---:R-:W-:Y:S01]  /*1e310*/  ENDCOLLECTIVE ;  /* 0x000000000000791b */ /* 0x007fe20003800000 */
.L_x_10804:
[----:B------:R-:W-:Y:S02]  /*1e320*/  IMAD.MOV.U32 R13, RZ, RZ, R3 ;  /* 0x000000ffff0d7224 */ /* 0x000fe400078e0003 */
[----:B------:R-:W-:-:S07]  /*1e330*/  IMAD.MOV.U32 R0, RZ, RZ, R14 ;  /* 0x000000ffff007224 */ /* 0x000fce00078e000e */
[----:B------:R-:W-:Y:S05]  /*1e340*/  WARPSYNC.COLLECTIVE R15, `(.L_x_10805) ;  /* 0x000000000f087348 */ /* 0x000fea0003c00000 */
[----:B------:R0:W1:Y:S02]  /*1e350*/  SHFL.IDX P6, R14, R13, R12, R11 ;  /* 0x0000000c0d0e7389 */ /* 0x00006400000c000b */
[----:B01----:R-:W-:Y:S01]  /*1e360*/  ENDCOLLECTIVE ;  /* 0x000000000000791b */ /* 0x003fe20003800000 */
.L_x_10805:
[----:B------:R-:W-:Y:S05]  /*1e370*/  BRA `(.L_x_10806) ;  /* 0xffffff6400587947 */ /* 0x000fea000383ffff */
.L_x_10602:
        /* <DEDUP_REMOVED lines=8> */
.L_x_10808:
[----:B------:R-:W-:Y:S05]  /*1e400*/  BSYNC B1 ;  /* 0x0000000000017941 */ /* 0x000fea0003800000 */
.L_x_10807:
        /* <DEDUP_REMOVED lines=8> */
.L_x_10809:
[----:B------:R-:W-:Y:S05]  /*1e490*/  BRA `(.L_x_10810) ;  /* 0xffffff6400a47947 */ /* 0x000fea000383ffff */
.L_x_10605:
        /* <DEDUP_REMOVED lines=8> */
.L_x_10812:
[----:B------:R-:W-:Y:S05]  /*1e520*/  BSYNC B1 ;  /* 0x0000000000017941 */ /* 0x000fea0003800000 */
.L_x_10811:
        /* <DEDUP_REMOVED lines=8> */
.L_x_10813:
[----:B------:R-:W-:Y:S05]  /*1e5b0*/  BRA `(.L_x_10814) ;  /* 0xffffff6400ec7947 */ /* 0x000fea000383ffff */
.L_x_10608:
        /* <DEDUP_REMOVED lines=8> */
.L_x_10816:
[----:B------:R-:W-:Y:S05]  /*1e640*/  BSYNC B1 ;  /* 0x0000000000017941 */ /* 0x000fea0003800000 */
.L_x_10815:
        /* <DEDUP_REMOVED lines=8> */
.L_x_10817:
[----:B------:R-:W-:Y:S05]  /*1e6d0*/  BRA `(.L_x_10818) ;  /* 0xffffff6800347947 */ /* 0x000fea000383ffff */
.L_x_10625:
        /* <DEDUP_REMOVED lines=8> */
[----:B-1----:R-:W-:Y:S05]  /*1e760*/  WARPSYNC.COLLECTIVE R15, `(.L_x_10820) ;  /* 0x000000000f087348 */ /* 0x002fea0003c00000 */
[----:B------:R0:W2:Y:S02]  /*1e770*/  SHFL.IDX P6, R14, R13, R12, R11 ;  /* 0x0000000c0d0e7389 */ /* 0x0000a400000c000b */
[----:B012---:R-:W-:Y:S01]  /*1e780*/  ENDCOLLECTIVE ;  /* 0x000000000000791b */ /* 0x007fe20003800000 */
.L_x_10820:
[----:B------:R-:W-:Y:S05]  /*1e790*/  BSYNC B1 ;  /* 0x0000000000017941 */ /* 0x000fea0003800000 */
.L_x_10819:
[----:B------:R-:W-:Y:S05]  /*1e7a0*/  BRA `(.L_x_10821) ;  /* 0xffffff8000447947 */ /* 0x000fea000383ffff */
.L_x_10627:
[----:B------:R-:W-:Y:S01]  /*1e7b0*/  BSSY B1, `(.L_x_10822) ;  /* 0x0000006000017945 */ /* 0x000fe20003800000 */
[----:B------:R-:W-:-:S07]  /*1e7c0*/  IMAD.MOV.U32 R15, RZ, RZ, -0x1 ;  /* 0xffffffffff0f7424 */ /* 0x000fce00078e00ff */
[----:B01----:R-:W-:Y:S05]  /*1e7d0*/  WARPSYNC.COLLECTIVE R15, `(.L_x_10823) ;  /* 0x000000000f0c7348 */ /* 0x003fea0003c00000 */
[----:B------:R-:W-:Y:S02]  /*1e7e0*/  ELECT P6, UR62, PT ;  /* 0x00000000003e782f */ /* 0x000fe400038c0000 */
[----:B------:R-:W-:Y:S01]  /*1e7f0*/  MOV R14, UR62 ;  /* 0x0000003e000e7c02 */ /* 0x000fe20008000f00 */
[----:B01----:R-:W-:Y:S10]  /*1e800*/  ENDCOLLECTIVE ;  /* 0x000000000000791b */ /* 0x003ff40003800000 */
.L_x_10823:
[----:B------:R-:W-:Y:S05]  /*1e810*/  BSYNC B1 ;  /* 0x0000000000017941 */ /* 0x000fea0003800000 */
.L_x_10822:
[----:B------:R-:W-:Y:S05]  /*1e820*/  BRA `(.L_x_10626) ;  /* 0xffffff80003c7947 */ /* 0x000fea000383ffff */
.L_x_10629:
[----:B0-----:R0:W2:Y:S02]  /*1e830*/  SYNCS.PHASECHK.TRANS64.TRYWAIT P0, [R22+URZ+0x32420], R7 ;  /* 0x03242007160075a7 */ /* 0x0010a4000800017f */
[----:B--2---:R-:W-:Y:S05]  /*1e840*/  @!P0 NANOSLEEP.SYNCS 0x989680 ;  /* 0x009896800000895d */ /* 0x004fea0003900000 */
[----:B------:R-:W2:Y:S02]  /*1e850*/  @!P0 SYNCS.PHASECHK.TRANS64 P0, [R22+URZ+0x32420], R7 ;  /* 0x03242007160085a7 */ /* 0x000ea4000800007f */
[----:B--2---:R-:W-:Y:S05]  /*1e860*/  @!P0 BRA `(.L_x_10629) ;  /* 0xfffffffc00f08947 */ /* 0x004fea000383ffff */
[----:B------:R-:W-:Y:S05]  /*1e870*/  BRA `(.L_x_10824) ;  /* 0xffffff80004c7947 */ /* 0x000fea000383ffff */
.L_x_10633:
[----:B0-----:R0:W2:Y:S02]  /*1e880*/  SYNCS.PHASECHK.TRANS64.TRYWAIT P0, [R7+URZ+0x324a0], R8 ;  /* 0x0324a008070075a7 */ /* 0x0010a4000800017f */
[----:B--2---:R-:W-:Y:S05]  /*1e890*/  @!P0 NANOSLEEP.SYNCS 0x989680 ;  /* 0x009896800000895d */ /* 0x004fea0003900000 */
[----:B------:R-:W2:Y:S02]  /*1e8a0*/  @!P0 SYNCS.PHASECHK.TRANS64 P0, [R7+URZ+0x324a0], R8 ;  /* 0x0324a008070085a7 */ /* 0x000ea4000800007f */
[----:B--2---:R-:W-:Y:S05]  /*1e8b0*/  @!P0 BRA `(.L_x_10633) ;  /* 0xfffffffc00f08947 */ /* 0x004fea000383ffff */
[----:B------:R-:W-:Y:S05]  /*1e8c0*/  BRA `(.L_x_10825) ;  /* 0xffffff8000647947 */ /* 0x000fea000383ffff */
.L_x_10638:
[----:B--2---:R2:W3:Y:S02]  /*1e8d0*/  SYNCS.PHASECHK.TRANS64.TRYWAIT P0, [R7+URZ+0x324c0], R8 ;  /* 0x0324c008070075a7 */ /* 0x0044e4000800017f */
[----:B---3--:R-:W-:Y:S05]  /*1e8e0*/  @!P0 NANOSLEEP.SYNCS 0x989680 ;  /* 0x009896800000895d */ /* 0x008fea0003900000 */
[----:B------:R-:W3:Y:S02]  /*1e8f0*/  @!P0 SYNCS.PHASECHK.TRANS64 P0, [R7+URZ+0x324c0], R8 ;  /* 0x0324c008070085a7 */ /* 0x000ee4000800007f */
[----:B---3--:R-:W-:Y:S05]  /*1e900*/  @!P0 BRA `(.L_x_10638) ;  /* 0xfffffffc00f08947 */ /* 0x008fea000383ffff */
[----:B------:R-:W-:Y:S05]  /*1e910*/  BRA `(.L_x_10826) ;  /* 0xffffff8000e07947 */ /* 0x000fea000383ffff */
.L_x_10648:
[----:B0-----:R0:W2:Y:S02]  /*1e920*/  SYNCS.PHASECHK.TRANS64.TRYWAIT P2, [R6+URZ+0x324a0], R7 ;  /* 0x0324a007060075a7 */ /* 0x0010a4000804017f */
[----:B--2---:R-:W-:Y:S05]  /*1e930*/  @!P2 NANOSLEEP.SYNCS 0x989680 ;  /* 0x009896800000a95d */ /* 0x004fea0003900000 */
[----:B------:R-:W2:Y:S02]  /*1e940*/  @!P2 SYNCS.PHASECHK.TRANS64 P2, [R6+URZ+0x324a0], R7 ;  /* 0x0324a0070600a5a7 */ /* 0x000ea4000804007f */
[----:B--2---:R-:W-:Y:S05]  /*1e950*/  @!P2 BRA `(.L_x_10648) ;  /* 0xfffffffc00f0a947 */ /* 0x004fea000383ffff */
[----:B------:R-:W-:Y:S05]  /*1e960*/  BRA `(.L_x_10827) ;  /* 0xffffff8800547947 */ /* 0x000fea000383ffff */
.L_x_10653:
[----:B--2---:R2:W3:Y:S02]  /*1e970*/  SYNCS.PHASECHK.TRANS64.TRYWAIT P2, [R6+URZ+0x324c0], R7 ;  /* 0x0324c007060075a7 */ /* 0x0044e4000804017f */
[----:B---3--:R-:W-:Y:S05]  /*1e980*/  @!P2 NANOSLEEP.SYNCS 0x989680 ;  /* 0x009896800000a95d */ /* 0x008fea0003900000 */
[----:B------:R-:W3:Y:S02]  /*1e990*/  @!P2 SYNCS.PHASECHK.TRANS64 P2, [R6+URZ+0x324c0], R7 ;  /* 0x0324c0070600a5a7 */ /* 0x000ee4000804007f */
[----:B---3--:R-:W-:Y:S05]  /*1e9a0*/  @!P2 BRA `(.L_x_10653) ;  /* 0xfffffffc00f0a947 */ /* 0x008fea000383ffff */
[----:B------:R-:W-:Y:S05]  /*1e9b0*/  BRA `(.L_x_10828) ;  /* 0xffffff8800cc7947 */ /* 0x000fea000383ffff */
.L_x_10671:
[----:B------:R-:W1:Y:S01]  /*1e9c0*/  S2R R11, SR_TID.X ;  /* 0x00000000000b7919 */ /* 0x000e620000002100 */
[----:B------:R-:W-:Y:S01]  /*1e9d0*/  BSSY B0, `(.L_x_10829) ;  /* 0x000000a000007945 */ /* 0x000fe20003800000 */
[----:B------:R-:W-:Y:S02]  /*1e9e0*/  IMAD.MOV.U32 R12, RZ, RZ, RZ ;  /* 0x000000ffff0c7224 */ /* 0x000fe400078e00ff */
[----:B------:R-:W-:Y:S01]  /*1e9f0*/  IMAD.MOV.U32 R15, RZ, RZ, -0x1 ;  /* 0xffffffffff0f7424 */ /* 0x000fe200078e00ff */
[----:B-1----:R-:W-:-:S04]  /*1ea00*/  SHF.R.U32.HI R11, RZ, 0x5, R11 ;  /* 0x00000005ff0b7819 */ /* 0x002fc8000001160b */
[----:B------:R-:W-:-:S05]  /*1ea10*/  LOP3.LUT R11, R11, 0x3, RZ, 0xc0, !PT ;  /* 0x000000030b0b7812 */ /* 0x000fca00078ec0ff */
[----:B------:R-:W-:Y:S02]  /*1ea20*/  IMAD.MOV.U32 R13, RZ, RZ, R11 ;  /* 0x000000ffff0d7224 */ /* 0x000fe400078e000b */
[----:B------:R-:W-:-:S07]  /*1ea30*/  IMAD.MOV.U32 R11, RZ, RZ, 0x1f ;  /* 0x0000001fff0b7424 */ /* 0x000fce00078e00ff */
[----:B0----5:R-:W-:Y:S05]  /*1ea40*/  WARPSYNC.COLLECTIVE R15, `(.L_x_10830) ;  /* 0x000000000f087348 */ /* 0x021fea0003c00000 */
[----:B------:R1:W2:Y:S02]  /*1ea50*/  SHFL.IDX P6, R14, R13, R12, R11 ;  /* 0x0000000c0d0e7389 */ /* 0x0002a400000c000b */
[----:B012--5:R-:W-:Y:S01]  /*1ea60*/  ENDCOLLECTIVE ;  /* 0x000000000000791b */ /* 0x027fe20003800000 */
.L_x_10830:
[----:B------:R-:W-:Y:S05]  /*1ea70*/  BSYNC B0 ;  /* 0x0000000000007941 */ /* 0x000fea0003800000 */
.L_x_10829:
[----:B------:R-:W-:Y:S05]  /*1ea80*/  BRA `(.L_x_10831) ;  /* 0xffffff9800e87947 */ /* 0x000fea000383ffff */
.L_x_10674:
[----:B-1----:R1:W2:Y:S02]  /*1ea90*/  SYNCS.PHASECHK.TRANS64.TRYWAIT P0, [R29+URZ+0x32440], R0 ;  /* 0x032440001d0075a7 */ /* 0x0022a4000800017f */
[----:B--2---:R-:W-:Y:S05]  /*1eaa0*/  @!P0 NANOSLEEP.SYNCS 0x989680 ;  /* 0x009896800000895d */ /* 0x004fea0003900000 */
[----:B------:R-:W2:Y:S02]  /*1eab0*/  @!P0 SYNCS.PHASECHK.TRANS64 P0, [R29+URZ+0x32440], R0 ;  /* 0x032440001d0085a7 */ /* 0x000ea4000800007f */
[----:B--2---:R-:W-:Y:S05]  /*1eac0*/  @!P0 BRA `(.L_x_10674) ;  /* 0xfffffffc00f08947 */ /* 0x004fea000383ffff */
[----:B------:R-:W-:Y:S05]  /*1ead0*/  BRA `(.L_x_10832) ;  /* 0xffffff9c00147947 */ /* 0x000fea000383ffff */
.L_x_10675:
        /* <DEDUP_REMOVED lines=8> */
.L_x_10834:
[----:B------:R-:W-:Y:S05]  /*1eb60*/  BSYNC B0 ;  /* 0x0000000000007941 */ /* 0x000fea0003800000 */
.L_x_10833:
        /* <DEDUP_REMOVED lines=9> */
.L_x_10835:
[----:B------:R-:W-:Y:S02]  /*1ec00*/  IMAD.MOV.U32 R13, RZ, RZ, R4 ;  /* 0x000000ffff0d7224 */ /* 0x000fe400078e0004 */
[----:B------:R-:W-:Y:S02]  /*1ec10*/  IMAD.MOV.U32 R12, RZ, RZ, 0x1 ;  /* 0x00000001ff0c7424 */ /* 0x000fe400078e00ff */
[----:B------:R-:W-:-:S07]  /*1ec20*/  IMAD.MOV.U32 R3, RZ, RZ, R14 ;  /* 0x000000ffff037224 */ /* 0x000fce00078e000e */
[----:B------:R-:W-:Y:S05]  /*1ec30*/  WARPSYNC.COLLECTIVE R15, `(.L_x_10836) ;  /* 0x000000000f087348 */ /* 0x000fea0003c00000 */
[----:B------:R0:W1:Y:S02]  /*1ec40*/  SHFL.IDX P6, R14, R13, R12, R11 ;  /* 0x0000000c0d0e7389 */ /* 0x00006400000c000b */
[----:B01----:R-:W-:Y:S01]  /*1ec50*/  ENDCOLLECTIVE ;  /* 0x000000000000791b */ /* 0x003fe20003800000 */
.L_x_10836:
        /* <DEDUP_REMOVED lines=15> */
.L_x_10837:
[----:B------:R-:W-:Y:S02]  /*1ed50*/  @P0 IMAD R6, R5, 0x2, R22 ;  /* 0x0000000205060824 */ /* 0x000fe400078e0216 */
[----:B------:R-:W-:Y:S02]  /*1ed60*/  IMAD.MOV.U32 R13, RZ, RZ, R4 ;  /* 0x000000ffff0d7224 */ /* 0x000fe400078e0004 */
[----:B------:R-:W-:Y:S02]  /*1ed70*/  IMAD.MOV.U32 R12, RZ, RZ, 0x2 ;  /* 0x00000002ff0c7424 */ /* 0x000fe400078e00ff */
[----:B------:R-:W-:-:S07]  /*1ed80*/  IMAD.MOV.U32 R3, RZ, RZ, R14 ;  /* 0x000000ffff037224 */ /* 0x000fce00078e000e */
[----:B------:R-:W-:Y:S05]  /*1ed90*/  WARPSYNC.COLLECTIVE R15, `(.L_x_10838) ;  /* 0x000000000f087348 */ /* 0x000fea0003c00000 */
[----:B------:R0:W1:Y:S02]  /*1eda0*/  SHFL.IDX P6, R14, R13, R12, R11 ;  /* 0x0000000c0d0e7389 */ /* 0x00006400000c000b */
[----:B01----:R-:W-:Y:S01]  /*1edb0*/  ENDCOLLECTIVE ;  /* 0x000000000000791b */ /* 0x003fe20003800000 */
.L_x_10838:
        /* <DEDUP_REMOVED lines=15> */
.L_x_10839:
[----:B------:R-:W-:Y:S02]  /*1eeb0*/  @P0 IMAD R6, R5, 0x2, R22 ;  /* 0x0000000205060824 */ /* 0x000fe400078e0216 */
[----:B------:R-:W-:Y:S02]  /*1eec0*/  IMAD.MOV.U32 R13, RZ, RZ, R4 ;  /* 0x000000ffff0d7224 */ /* 0x000fe400078e0004 */
[----:B------:R-:W-:Y:S02]  /*1eed0*/  IMAD.MOV.U32 R12, RZ, RZ, 0x3 ;  /* 0x00000003ff0c7424 */ /* 0x000fe400078e00ff */
[----:B------:R-:W-:-:S07]  /*1eee0*/  IMAD.MOV.U32 R3, RZ, RZ, R14 ;  /* 0x000000ffff037224 */ /* 0x000fce00078e000e */
[----:B------:R-:W-:Y:S05]  /*1eef0*/  WARPSYNC.COLLECTIVE R15, `(.L_x_10840) ;  /* 0x000000000f087348 */ /* 0x000fea0003c00000 */
[----:B------:R0:W1:Y:S02]  /*1ef00*/  SHFL.IDX P6, R14, R13, R12, R11 ;  /* 0x0000000c0d0e7389 */ /* 0x00006400000c000b */
[----:B01----:R-:W-:Y:S01]  /*1ef10*/  ENDCOLLECTIVE ;  /* 0x000000000000791b */ /* 0x003fe20003800000 */
.L_x_10840:
        /* <DEDUP_REMOVED lines=15> */
.L_x_10841:
[----:B------:R-:W-:Y:S02]  /*1f010*/  @P0 IMAD R6, R5, 0x2, R22 ;  /* 0x0000000205060824 */ /* 0x000fe400078e0216 */
[----:B------:R-:W-:Y:S02]  /*1f020*/  IMAD.MOV.U32 R13, RZ, RZ, R4 ;  /* 0x000000ffff0d7224 */ /* 0x000fe400078e0004 */
[----:B------:R-:W-:Y:S02]  /*1f030*/  IMAD.MOV.U32 R12, RZ, RZ, 0x4 ;  /* 0x00000004ff0c7424 */ /* 0x000fe400078e00ff */
[----:B------:R-:W-:-:S07]  /*1f040*/  IMAD.MOV.U32 R3, RZ, RZ, R14 ;  /* 0x000000ffff037224 */ /* 0x000fce00078e000e */
[----:B------:R-:W-:Y:S05]  /*1f050*/  WARPSYNC.COLLECTIVE R15, `(.L_x_10842) ;  /* 0x000000000f087348 */ /* 0x000fea0003c00000 */
[----:B------:R0:W1:Y:S02]  /*1f060*/  SHFL.IDX P6, R14, R13, R12, R11 ;  /* 0x0000000c0d0e7389 */ /* 0x00006400000c000b */
[----:B01----:R-:W-:Y:S01]  /*1f070*/  ENDCOLLECTIVE ;  /* 0x000000000000791b */ /* 0x003fe20003800000 */
.L_x_10842:
        /* <DEDUP_REMOVED lines=15> */
.L_x_10843:
[----:B------:R-:W-:Y:S02]  /*1f170*/  @P0 IMAD R6, R5, 0x2, R22 ;  /* 0x0000000205060824 */ /* 0x000fe400078e0216 */
[----:B------:R-:W-:Y:S02]  /*1f180*/  IMAD.MOV.U32 R13, RZ, RZ, R4 ;  /* 0x000000ffff0d7224 */ /* 0x000fe400078e0004 */
[----:B------:R-:W-:Y:S02]  /*1f190*/  IMAD.MOV.U32 R12, RZ, RZ, 0x5 ;  /* 0x00000005ff0c7424 */ /* 0x000fe400078e00ff */
[----:B------:R-:W-:-:S07]  /*1f1a0*/  IMAD.MOV.U32 R3, RZ, RZ, R14 ;  /* 0x000000ffff037224 */ /* 0x000fce00078e000e */
[----:B------:R-:W-:Y:S05]  /*1f1b0*/  WARPSYNC.COLLECTIVE R15, `(.L_x_10844) ;  /* 0x000000000f087348 */ /* 0x000fea0003c00000 */
[----:B------:R0:W1:Y:S02]  /*1f1c0*/  SHFL.IDX P6, R14, R13, R12, R11 ;  /* 0x0000000c0d0e7389 */ /* 0x00006400000c000b */
[----:B01----:R-:W-:Y:S01]  /*1f1d0*/  ENDCOLLECTIVE ;  /* 0x000000000000791b */ /* 0x003fe20003800000 */
.L_x_10844:
        /* <DEDUP_REMOVED lines=10> */
.L_x_10845:
[----:B------:R-:W-:Y:S01]  /*1f280*/  @!PT LDS RZ, [RZ] ;  /* 0x00000000fffff984 */ /* 0x000fe20000000800 */
[----:B------:R-:W-:Y:S01]  /*1f290*/  @!PT LDS RZ, [RZ] ;  /* 0x00000000fffff984 */ /* 0x000fe20000000800 */
[----:B------:R-:W-:Y:S01]  /*1f2a0*/  @!PT LDS RZ, [RZ] ;  /* 0x00000000fffff984 */ /* 0x000fe20000000800 */
[----:B------:R0:W-:Y:S01]  /*1f2b0*/  @P0 LDGSTS.E.BYPASS.LTC128B.128 [R6+0x1e400], desc[UR60][R2.64], !P2 ;  /* 0x1e40000002060fae */ /* 0x0001e2000d101d7c */
[----:B------:R-:W-:Y:S01]  /*1f2c0*/  IMAD.MOV.U32 R0, RZ, RZ, R14 ;  /* 0x000000ffff007224 */ /* 0x000fe200078e000e */
[----:B------:R-:W-:Y:S06]  /*1f2d0*/  BRA `(.L_x_10846) ;  /* 0xffffff9800707947 */ /* 0x000fec000383ffff */
.L_x_10680:
        /* <DEDUP_REMOVED lines=9> */
.L_x_10847:
[C---:B------:R-:W-:Y:S01]  /*1f370*/  VIADD R10, R17.reuse, 0x10 ;  /* 0x00000010110a7836 */ /* 0x040fe20000000000 */
[C---:B------:R-:W-:Y:S01]  /*1f380*/  ISETP.GE.AND P0, PT, R17.reuse, R2, PT ;  /* 0x000000021100720c */ /* 0x040fe20003f06270 */
[C---:B------:R-:W-:Y:S02]  /*1f390*/  VIADD R6, R17.reuse, 0x20 ;  /* 0x0000002011067836 */ /* 0x040fe40000000000 */
[----:B------:R-:W-:Y:S01]  /*1f3a0*/  VIADD R8, R17, 0x30 ;  /* 0x0000003011087836 */ /* 0x000fe20000000000 */
[----:B------:R0:W-:Y:S04]  /*1f3b0*/  STL [R1+0x1c], R10 ;  /* 0x00001c0a01007387 */ /* 0x0001e80000100800 */
[----:B------:R0:W-:Y:S01]  /*1f3c0*/  STL [R1+0x20], R6 ;  /* 0x0000200601007387 */ /* 0x0001e20000100800 */
[----:B------:R-:W-:-:S03]  /*1f3d0*/  MOV R13, R0 ;  /* 0x00000000000d7202 */ /* 0x000fc60000000f00 */
[----:B------:R0:W-:Y:S01]  /*1f3e0*/  STL [R1+0x24], R8 ;  /* 0x0000240801007387 */ /* 0x0001e20000100800 */
[----:B------:R-:W-:-:S07]  /*1f3f0*/  IMAD.MOV.U32 R4, RZ, RZ, R14 ;  /* 0x000000ffff047224 */ /* 0x000fce00078e000e */
[----:B0-----:R-:W-:Y:S05]  /*1f400*/  WARPSYNC.COLLECTIVE R15, `(.L_x_10848) ;  /* 0x000000000f087348 */ /* 0x001fea0003c00000 */
[----:B------:R1:W2:Y:S02]  /*1f410*/  SHFL.IDX P6, R14, R13, R12, R11 ;  /* 0x0000000c0d0e7389 */ /* 0x0002a400000c000b */
[----:B012---:R-:W-:Y:S01]  /*1f420*/  ENDCOLLECTIVE ;  /* 0x000000000000791b */ /* 0x007fe20003800000 */
.L_x_10848:
[----:B------:R-:W-:Y:S02]  /*1f430*/  IMAD.MOV.U32 R13, RZ, RZ, R3 ;  /* 0x000000ffff0d7224 */ /* 0x000fe400078e0003 */
[----:B------:R-:W-:Y:S02]  /*1f440*/  IMAD.MOV.U32 R12, RZ, RZ, 0x1 ;  /* 0x00000001ff0c7424 */ /* 0x000fe400078e00ff */
[----:B------:R-:W-:-:S07]  /*1f450*/  IMAD.MOV.U32 R5, RZ, RZ, R14 ;  /* 0x000000ffff057224 */ /* 0x000fce00078e000e */
[----:B------:R-:W-:Y:S05]  /*1f460*/  WARPSYNC.COLLECTIVE R15, `(.L_x_10849) ;  /* 0x000000000f087348 */ /* 0x000fea0003c00000 */
[----:B------:R0:W1:Y:S02]  /*1f470*/  SHFL.IDX P6, R14, R13, R12, R11 ;  /* 0x0000000c0d0e7389 */ /* 0x00006400000c000b */
[----:B01----:R-:W-:Y:S01]  /*1f480*/  ENDCOLLECTIVE ;  /* 0x000000000000791b */ /* 0x003fe20003800000 */
.L_x_10849:
        /* <DEDUP_REMOVED lines=15> */
.L_x_10850:
[----:B------:R-:W-:Y:S02]  /*1f580*/  IMAD.MOV.U32 R13, RZ, RZ, R3 ;  /* 0x000000ffff0d7224 */ /* 0x000fe400078e0003 */
[----:B------:R-:W-:Y:S02]  /*1f590*/  IMAD.MOV.U32 R12, RZ, RZ, 0x2 ;  /* 0x00000002ff0c7424 */ /* 0x000fe400078e00ff */
[----:B------:R-:W-:-:S07]  /*1f5a0*/  IMAD.MOV.U32 R5, RZ, RZ, R14 ;  /* 0x000000ffff057224 */ /* 0x000fce00078e000e */
[----:B------:R-:W-:Y:S05]  /*1f5b0*/  WARPSYNC.COLLECTIVE R15, `(.L_x_10851) ;  /* 0x000000000f087348 */ /* 0x000fea0003c00000 */
[----:B------:R0:W1:Y:S02]  /*1f5c0*/  SHFL.IDX P6, R14, R13, R12, R11 ;  /* 0x0000000c0d0e7389 */ /* 0x00006400000c000b */
[----:B01----:R-:W-:Y:S01]  /*1f5d0*/  ENDCOLLECTIVE ;  /* 0x000000000000791b */ /* 0x003fe20003800000 */
.L_x_10851:
        /* <DEDUP_REMOVED lines=15> */
.L_x_10852:
[----:B------:R-:W-:Y:S02]  /*1f6d0*/  IMAD.MOV.U32 R13, RZ, RZ, R3 ;  /* 0x000000ffff0d7224 */ /* 0x000fe400078e0003 */
[----:B------:R-:W-:Y:S02]  /*1f6e0*/  IMAD.MOV.U32 R12, RZ, RZ, 0x3 ;  /* 0x00000003ff0c7424 */ /* 0x000fe400078e00ff */
[----:B------:R-:W-:-:S07]  /*1f6f0*/  IMAD.MOV.U32 R5, RZ, RZ, R14 ;  /* 0x000000ffff057224 */ /* 0x000fce00078e000e */
[----:B------:R-:W-:Y:S05]  /*1f700*/  WARPSYNC.COLLECTIVE R15, `(.L_x_10853) ;  /* 0x000000000f087348 */ /* 0x000fea0003c00000 */
[----:B------:R0:W1:Y:S02]  /*1f710*/  SHFL.IDX P6, R14, R13, R12, R11 ;  /* 0x0000000c0d0e7389 */ /* 0x00006400000c000b */
[----:B01----:R-:W-:Y:S01]  /*1f720*/  ENDCOLLECTIVE ;  /* 0x000000000000791b */ /* 0x003fe20003800000 */
.L_x_10853:
        /* <DEDUP_REMOVED lines=10> */
.L_x_10854:
[----:B------:R-:W-:Y:S01]  /*1f7d0*/  @!PT LDS RZ, [RZ] ;  /* 0x00000000fffff984 */ /* 0x000fe20000000800 */
[----:B------:R-:W-:Y:S01]  /*1f7e0*/  @!PT LDS RZ, [RZ] ;  /* 0x00000000fffff984 */ /* 0x000fe20000000800 */
[----:B------:R-:W-:Y:S01]  /*1f7f0*/  @!PT LDS RZ, [RZ] ;  /* 0x00000000fffff984 */ /* 0x000fe20000000800 */
[----:B------:R0:W-:Y:S01]  /*1f800*/  @!P0 LDGSTS.E.BYPASS.LTC128B.128 [R25+0x19400], desc[UR60][R4.64], !P1 ;  /* 0x1940000004198fae */ /* 0x0001e2000c901d7c */
[----:B------:R-:W-:Y:S01]  /*1f810*/  ISETP.GE.AND P0, PT, R8, R2, PT ;  /* 0x000000020800720c */ /* 0x000fe20003f06270 */
[----:B------:R-:W-:-:S05]  /*1f820*/  VIADD R8, R17, 0x40 ;  /* 0x0000004011087836 */ /* 0x000fca0000000000 */
[----:B------:R1:W-:Y:S01]  /*1f830*/  STL [R1+0x28], R8 ;  /* 0x0000280801007387 */ /* 0x0003e20000100800 */
[----:B------:R-:W-:Y:S02]  /*1f840*/  IMAD.MOV.U32 R13, RZ, RZ, R3 ;  /* 0x000000ffff0d7224 */ /* 0x000fe400078e0003 */
[----:B------:R-:W-:Y:S02]  /*1f850*/  IMAD.MOV.U32 R12, RZ, RZ, 0x4 ;  /* 0x00000004ff0c7424 */ /* 0x000fe400078e00ff */
[----:B0-----:R-:W-:-:S07]  /*1f860*/  IMAD.MOV.U32 R4, RZ, RZ, R14 ;  /* 0x000000ffff047224 */ /* 0x001fce00078e000e */
[----:B-1----:R-:W-:Y:S05]  /*1f870*/  WARPSYNC.COLLECTIVE R15, `(.L_x_10855) ;  /* 0x000000000f087348 */ /* 0x002fea0003c00000 */
[----:B------:R0:W2:Y:S02]  /*1f880*/  SHFL.IDX P6, R14, R13, R12, R11 ;  /* 0x0000000c0d0e7389 */ /* 0x0000a400000c000b */
[----:B012---:R-:W-:Y:S01]  /*1f890*/  ENDCOLLECTIVE ;  /* 0x000000000000791b */ /* 0x007fe20003800000 */
.L_x_10855:
        /* <DEDUP_REMOVED lines=10> */
.L_x_10856:
        /* <DEDUP_REMOVED lines=13> */
.L_x_10857:
        /* <DEDUP_REMOVED lines=10> */
.L_x_10858:
        /* <DEDUP_REMOVED lines=13> */
.L_x_10859:
        /* <DEDUP_REMOVED lines=10> */
.L_x_10860:
        /* <DEDUP_REMOVED lines=11> */
.L_x_10861:
        /* <DEDUP_REMOVED lines=10> */
.L_x_10862:
[----:B------:R-:W-:Y:S01]  /*1fd70*/  @!PT LDS RZ, [RZ] ;  /* 0x00000000fffff984 */ /* 0x000fe20000000800 */
[----:B------:R-:W-:Y:S01]  /*1fd80*/  @!PT LDS RZ, [RZ] ;  /* 0x00000000fffff984 */ /* 0x000fe20000000800 */
[----:B------:R-:W-:Y:S01]  /*1fd90*/  @!PT LDS RZ, [RZ] ;  /* 0x00000000fffff984 */ /* 0x000fe20000000800 */
[----:B------:R1:W-:Y:S01]  /*1fda0*/  @!P0 LDGSTS.E.BYPASS.LTC128B.128 [R25+0x1b400], desc[UR60][R4.64], !P1 ;  /* 0x1b40000004198fae */ /* 0x0003e2000c901d7c */
[----:B------:R-:W-:Y:S01]  /*1fdb0*/  IMAD.MOV.U32 R0, RZ, RZ, R14 ;  /* 0x000000ffff007224 */ /* 0x000fe200078e000e */
[----:B------:R-:W-:Y:S06]  /*1fdc0*/  BRA `(.L_x_10863) ;  /* 0xffffff9800c07947 */ /* 0x000fec000383ffff */
.L_x_10684:
[----:B------:R-:W2:Y:S04]  /*1fdd0*/  LDL.LU R15, [R1+0x14] ;  /* 0x00001400010f7983 */ /* 0x000ea80000300800 */
[----:B------:R-:W3:Y:S04]  /*1fde0*/  LDL.LU R14, [R1+0x1c] ;  /* 0x00001c00010e7983 */ /* 0x000ee80000300800 */
[----:B------:R-:W4:Y:S04]  /*1fdf0*/  LDL.LU R13, [R1+0x20] ;  /* 0x00002000010d7983 */ /* 0x000f280000300800 */
[----:B------:R-:W5:Y:S04]  /*1fe00*/  LDL.LU R12, [R1+0x24] ;  /* 0x00002400010c7983 */ /* 0x000f680000300800 */
[----:B------:R-:W5:Y:S04]  /*1fe10*/  LDL.LU R11, [R1+0x28] ;  /* 0x00002800010b7983 */ /* 0x000f680000300800 */
[----:B------:R-:W5:Y:S04]  /*1fe20*/  LDL.LU R10, [R1+0x30] ;  /* 0x00003000010a7983 */ /* 0x000f680000300800 */
[----:B------:R-:W5:Y:S04]  /*1fe30*/  LDL.LU R9, [R1+0x34] ;  /* 0x0000340001097983 */ /* 0x000f680000300800 */
[----:B------:R-:W5:Y:S01]  /*1fe40*/  LDL.LU R8, [R1] ;  /* 0x0000000001087983 */ /* 0x000f620000300800 */
[----:B------:R-:W-:Y:S01]  /*1fe50*/  BSSY B0, `(.L_x_10864) ;  /* 0x000001b000007945 */ /* 0x000fe20003800000 */
[----:B--2---:R-:W-:-:S02]  /*1fe60*/  IMAD R5, R15, R6, RZ ;  /* 0x000000060f057224 */ /* 0x004fc400078e02ff */
[----:B------:R-:W-:-:S03]  /*1fe70*/  IMAD.MOV.U32 R15, RZ, RZ, -0x1 ;  /* 0xffffffffff0f7424 */ /* 0x000fc600078e00ff */
[-C--:B------:R-:W-:Y:S02]  /*1fe80*/  ISETP.GE.AND P0, PT, R17, R5.reuse, PT ;  /* 0x000000051100720c */ /* 0x080fe40003f06270 */
[-C--:B---3--:R-:W-:Y:S02]  /*1fe90*/  ISETP.GE.AND P6, PT, R14, R5.reuse, PT ;  /* 0x000000050e00720c */ /* 0x088fe40003fc6270 */
[----:B----4-:R-:W-:Y:S01]  /*1fea0*/  ISETP.GE.AND P5, PT, R13, R5, PT ;  /* 0x000000050d00720c */ /* 0x010fe20003fa6270 */
[----:B------:R-:W-:Y:S01]  /*1feb0*/  IMAD.MOV.U32 R13, RZ, RZ, R0 ;  /* 0x000000ffff0d7224 */ /* 0x000fe200078e0000 */
[----:B-----5:R-:W-:-:S07]  /*1fec0*/  LOP3.LUT R8, R8, 0xfffff7ff, RZ, 0xc0, !PT ;  /* 0xfffff7ff08087812 */ /* 0x020fce00078ec0ff */
[----:B------:R-:W-:Y:S02]  /*1fed0*/  @P0 LOP3.LUT R8, R8, 0x800, RZ, 0xfc, !PT ;  /* 0x0000080008080812 */ /* 0x000fe400078efcff */
[----:B------:R-:W-:Y:S01]  /*1fee0*/  ISETP.GE.AND P0, PT, R12, R5, PT ;  /* 0x000000050c00720c */ /* 0x000fe20003f06270 */
[----:B------:R-:W-:Y:S01]  /*1fef0*/  IMAD.MOV.U32 R12, RZ, RZ, RZ ;  /* 0x000000ffff0c7224 */ /* 0x000fe200078e00ff */
[----:B------:R-:W-:-:S04]  /*1ff00*/  LOP3.LUT R8, R8, 0xfffffbff, RZ, 0xc0, !PT ;  /* 0xfffffbff08087812 */ /* 0x000fc800078ec0ff */
[----:B------:R-:W-:Y:S02]  /*1ff10*/  @P6 LOP3.LUT R8, R8, 0x400, RZ, 0xfc, !PT ;  /* 0x0000040008086812 */ /* 0x000fe400078efcff */
[----:B------:R-:W-:Y:S01]  /*1ff20*/  ISETP.GE.AND P6, PT, R11, R5, PT ;  /* 0x000000050b00720c */ /* 0x000fe20003fc6270 */
[----:B------:R-:W-:Y:S01]  /*1ff30*/  IMAD.MOV.U32 R11, RZ, RZ, 0x181f ;  /* 0x0000181fff0b7424 */ /* 0x000fe200078e00ff */
[----:B------:R-:W-:-:S04]  /*1ff40*/  LOP3.LUT R8, R8, 0xfffffdff, RZ, 0xc0, !PT ;  /* 0xfffffdff08087812 */ /* 0x000fc800078ec0ff */
[----:B------:R-:W-:Y:S02]  /*1ff50*/  @P5 LOP3.LUT R8, R8, 0x200, RZ, 0xfc, !PT ;  /* 0x0000020008085812 */ /* 0x000fe400078efcff */
[----:B------:R-:W-:Y:S02]  /*1ff60*/  ISETP.GE.AND P5, PT, R10, R5, PT ;  /* 0x000000050a00720c */ /* 0x000fe40003fa6270 */
[----:B------:R-:W-:-:S04]  /*1ff70*/  LOP3.LUT R8, R8, 0xfffffeff, RZ, 0xc0, !PT ;  /* 0xfffffeff08087812 */ /* 0x000fc800078ec0ff */
[----:B------:R-:W-:Y:S02]  /*1ff80*/  @P0 LOP3.LUT R8, R8, 0x100, RZ, 0xfc, !PT ;  /* 0x0000010008080812 */ /* 0x000fe400078efcff */
[----:B------:R-:W-:Y:S02]  /*1ff90*/  ISETP.GE.AND P0, PT, R9, R5, PT ;  /* 0x000000050900720c */ /* 0x000fe40003f06270 */
[----:B------:R-:W-:-:S04]  /*1ffa0*/  LOP3.LUT R8, R8, 0xffffff7f, RZ, 0xc0, !PT ;  /* 0xffffff7f08087812 */ /* 0x000fc800078ec0ff */
[----:B------:R-:W-:-:S05]  /*1ffb0*/  @P6 LOP3.LUT R8, R8, 0x80, RZ, 0xfc, !PT ;  /* 0x0000008008086812 */ /* 0x000fca00078efcff */
[----:B------:R0:W-:Y:S02]  /*1ffc0*/  STL [R1], R8 ;  /* 0x0000000801007387 */ /* 0x0001e40000100800 */
[----:B0-----:R-:W-:Y:S05]  /*1ffd0*/  WARPSYNC.COLLECTIVE R15, `(.L_x_10865) ;  /* 0x000000000f087348 */ /* 0x001fea0003c00000 */
[----:B------:R1:W2:Y:S02]  /*1ffe0*/  SHFL.IDX P6, R14, R13, R12, R11 ;  /* 0x0000000c0d0e7389 */ /* 0x0002a400000c000b */
[----:B012---:R-:W-:Y:S01]  /*1fff0*/  ENDCOLLECTIVE ;  /* 0x000000000000791b */ /* 0x007fe20003800000 */
.L_x_10865:
[----:B------:R-:W-:Y:S05]  /*20000*/  BSYNC B0 ;  /* 0x0000000000007941 */ /* 0x000fea0003800000 */
.L_x_10864:
        /* <DEDUP_REMOVED lines=11> */
.L_x_10866:
[----:B------:R-:W-:-:S04]  /*200c0*/  LOP3.LUT R8, R8, 0xffffdfff, RZ, 0xc0, !PT ;  /* 0xffffdfff08087812 */ /* 0x000fc800078ec0ff */
[----:B------:R-:W-:-:S04]  /*200d0*/  @P0 LOP3.LUT R8, R8, 0x2000, RZ, 0xfc, !PT ;  /* 0x0000200008080812 */ /* 0x000fc800078efcff */
[----:B------:R-:W-:Y:S01]  /*200e0*/  LOP3.LUT P0, RZ, R8, 0x800, RZ, 0xc0, !PT ;  /* 0x0000080008ff7812 */ /* 0x000fe2000780c0ff */
[----:B------:R0:W-:Y:S01]  /*200f0*/  STL [R1], R8 ;  /* 0x0000000801007387 */ /* 0x0001e20000100800 */
[----:B------:R-:W-:Y:S02]  /*20100*/  IMAD.MOV.U32 R13, RZ, RZ, R0 ;  /* 0x000000ffff0d7224 */ /* 0x000fe400078e0000 */
[----:B------:R-:W-:Y:S02]  /*20110*/  IMAD.MOV.U32 R12, RZ, RZ, 0x1 ;  /* 0x00000001ff0c7424 */ /* 0x000fe400078e00ff */
[----:B------:R-:W-:-:S07]  /*20120*/  IMAD.MOV.U32 R3, RZ, RZ, R14 ;  /* 0x000000ffff037224 */ /* 0x000fce00078e000e */
[----:B------:R-:W-:-:S05]  /*20130*/  @!P0 LEA R3, P6, R7, R3, 0x1 ;  /* 0x0000000307038211 */ /* 0x000fca00078c08ff */
[----:B------:R-:W-:-:S05]  /*20140*/  @!P0 IMAD.X R2, RZ, RZ, R2, P6 ;  /* 0x000000ffff028224 */ /* 0x000fca00030e0602 */
[----:B0-----:R-:W-:-:S07]  /*20150*/  @!P0 LOP3.LUT R3, R3, R2, RZ, 0x3c, !PT ;  /* 0x0000000203038212 */ /* 0x001fce00078e3cff */
[----:B------:R-:W-:Y:S05]  /*20160*/  WARPSYNC.COLLECTIVE R15, `(.L_x_10867) ;  /* 0x000000000f087348 */ /* 0x000fea0003c00000 */
[----:B------:R0:W1:Y:S02]  /*20170*/  SHFL.IDX P6, R14, R13, R12, R11 ;  /* 0x0000000c0d0e7389 */ /* 0x00006400000c000b */
[----:B01----:R-:W-:Y:S01]  /*20180*/  ENDCOLLECTIVE ;  /* 0x000000000000791b */ /* 0x003fe20003800000 */
.L_x_10867:
[----:B------:R-:W-:-:S04]  /*20190*/  @!P0 LOP3.LUT R2, R3, R2, RZ, 0x3c, !PT ;  /* 0x0000000203028212 */ /* 0x000fc800078e3cff */
[----:B------:R-:W-:-:S05]  /*201a0*/  @!P0 LOP3.LUT R3, R3, R2, RZ, 0x3c, !PT ;  /* 0x0000000203038212 */ /* 0x000fca00078e3cff */
        /* <DEDUP_REMOVED lines=13> */
.L_x_10868:
[----:B------:R-:W-:Y:S02]  /*20280*/  IMAD.MOV.U32 R13, RZ, RZ, R0 ;  /* 0x000000ffff0d7224 */ /* 0x000fe400078e0000 */
[----:B------:R-:W-:Y:S02]  /*20290*/  IMAD.MOV.U32 R12, RZ, RZ, 0x2 ;  /* 0x00000002ff0c7424 */ /* 0x000fe400078e00ff */
[----:B------:R-:W-:-:S05]  /*202a0*/  IMAD.MOV.U32 R2, RZ, RZ, R14 ;  /* 0x000000ffff027224 */ /* 0x000fca00078e000e */
[----:B------:R-:W-:-:S05]  /*202b0*/  @!P5 LEA R2, P6, R7, R2, 0x1 ;  /* 0x000000020702d211 */ /* 0x000fca00078c08ff */
[----:B------:R-:W-:-:S05]  /*202c0*/  @!P5 IMAD.X R3, RZ, RZ, R6, P6 ;  /* 0x000000ffff03d224 */ /* 0x000fca00030e0606 */
[----:B------:R-:W-:Y:S01]  /*202d0*/  @!PT LDS RZ, [RZ] ;  /* 0x00000000fffff984 */ /* 0x000fe20000000800 */
[----:B------:R-:W-:Y:S01]  /*202e0*/  @!PT LDS RZ, [RZ] ;  /* 0x00000000fffff984 */ /* 0x000fe20000000800 */
[----:B------:R-:W-:Y:S01]  /*202f0*/  @!PT LDS RZ, [RZ] ;  /* 0x00000000fffff984 */ /* 0x000fe20000000800 */
[----:B------:R0:W-:Y:S03]  /*20300*/  @!P5 LDGSTS.E.BYPASS.LTC128B.128 [R25+0x22c00], desc[UR60][R2.64], !P4 ;  /* 0x22c000000219dfae */ /* 0x0001e6000e101d7c */
[----:B0-----:R-:W-:Y:S05]  /*20310*/  WARPSYNC.COLLECTIVE R15, `(.L_x_10869) ;  /* 0x000000000f087348 */ /* 0x001fea0003c00000 */
[----:B------:R1:W2:Y:S02]  /*20320*/  SHFL.IDX P6, R14, R13, R12, R11 ;  /* 0x0000000c0d0e7389 */ /* 0x0002a400000c000b */
[----:B012---:R-:W-:Y:S01]  /*20330*/  ENDCOLLECTIVE ;  /* 0x000000000000791b */ /* 0x007fe20003800000 */
.L_x_10869:
[----:B------:R-:W-:Y:S01]  /*20340*/  @!PT LDS RZ, [RZ] ;  /* 0x00000000fffff984 */ /* 0x000fe20000000800 */
[----:B------:R-:W-:Y:S01]  /*20350*/  @!PT LDS RZ, [RZ] ;  /* 0x00000000fffff984 */ /* 0x000fe20000000800 */
[----:B------:R-:W-:Y:S01]  /*20360*/  @!PT LDS RZ, [RZ] ;  /* 0x00000000fffff984 */ /* 0x000fe20000000800 */
[----:B------:R0:W-:Y:S04]  /*20370*/  @!P5 LDGSTS.E.BYPASS.LTC128B.128 [R25+0x26c00], desc[UR60][R2.64+0x80], !P3 ;  /* 0x26c000800219dfae */ /* 0x0001e8000d901d7c */
[----:B------:R0:W-:Y:S04]  /*20380*/  @!P5 LDGSTS.E.BYPASS.LTC128B.128 [R25+0x2ac00], desc[UR60][R2.64+0x100], !P2 ;  /* 0x2ac001000219dfae */ /* 0x0001e8000d101d7c */
[----:B------:R0:W-:Y:S01]  /*20390*/  @!P5 LDGSTS.E.BYPASS.LTC128B.128 [R25+0x2ec00], desc[UR60][R2.64+0x180], !P1 ;  /* 0x2ec001800219dfae */ /* 0x0001e2000c901d7c */
[----:B------:R-:W-:Y:S01]  /*203a0*/  LOP3.LUT P5, RZ, R8, 0x100, RZ, 0xc0, !PT ;  /* 0x0000010008ff7812 */ /* 0x000fe200078ac0ff */
[----:B------:R-:W-:-:S02]  /*203b0*/  IMAD.MOV.U32 R13, RZ, RZ, R4 ;  /* 0x000000ffff0d7224 */ /* 0x000fc400078e0004 */
[----:B------:R-:W-:-:S10]  /*203c0*/  IMAD.MOV.U32 R6, RZ, RZ, R14 ;  /* 0x000000ffff067224 */ /* 0x000fd400078e000e */
[----:B0-----:R-:W-:Y:S05]  /*203d0*/  WARPSYNC.COLLECTIVE R15, `(.L_x_10870) ;  /* 0x000000000f087348 */ /* 0x001fea0003c00000 */
[----:B------:R1:W2:Y:S02]  /*203e0*/  SHFL.IDX P6, R14, R13, R12, R11 ;  /* 0x0000000c0d0e7389 */ /* 0x0002a400000c000b */
[----:B012---:R-:W-:Y:S01]  /*203f0*/  ENDCOLLECTIVE ;  /* 0x000000000000791b */ /* 0x007fe20003800000 */
.L_x_10870:
        /* <DEDUP_REMOVED lines=12> */
.L_x_10871:
        /* <DEDUP_REMOVED lines=12> */
.L_x_10872:
        /* <DEDUP_REMOVED lines=12> */
.L_x_10873:
        /* <DEDUP_REMOVED lines=12> */
.L_x_10874:
        /* <DEDUP_REMOVED lines=12> */
.L_x_10875:
        /* <DEDUP_REMOVED lines=12> */
.L_x_10876:
        /* <DEDUP_REMOVED lines=12> */
.L_x_10877:
[----:B------:R-:W-:Y:S01]  /*20940*/  @!PT LDS RZ, [RZ] ;  /* 0x00000000fffff984 */ /* 0x000fe20000000800 */
[----:B------:R-:W-:Y:S01]  /*20950*/  @!PT LDS RZ, [RZ] ;  /* 0x00000000fffff984 */ /* 0x000fe20000000800 */
[----:B------:R-:W-:Y:S01]  /*20960*/  @!PT LDS RZ, [RZ] ;  /* 0x00000000fffff984 */ /* 0x000fe20000000800 */
[----:B------:R0:W-:Y:S04]  /*20970*/  @!P5 LDGSTS.E.BYPASS.LTC128B.128 [R25+0x28c00], desc[UR60][R2.64+0x80], !P3 ;  /* 0x28c000800219dfae */ /* 0x0001e8000d901d7c */
[----:B------:R0:W-:Y:S04]  /*20980*/  @!P5 LDGSTS.E.BYPASS.LTC128B.128 [R25+0x2cc00], desc[UR60][R2.64+0x100], !P2 ;  /* 0x2cc001000219dfae */ /* 0x0001e8000d101d7c */
[----:B------:R0:W-:Y:S01]  /*20990*/  @!P5 LDGSTS.E.BYPASS.LTC128B.128 [R25+0x30c00], desc[UR60][R2.64+0x180], !P1 ;  /* 0x30c001800219dfae */ /* 0x0001e2000c901d7c */
[----:B------:R-:W-:Y:S02]  /*209a0*/  IMAD.MOV.U32 R13, RZ, RZ, R4 ;  /* 0x000000ffff0d7224 */ /* 0x000fe400078e0004 */
[----:B------:R-:W-:-:S07]  /*209b0*/  IMAD.MOV.U32 R6, RZ, RZ, R14 ;  /* 0x000000ffff067224 */ /* 0x000fce00078e000e */
[----:B0-----:R-:W-:Y:S05]  /*209c0*/  WARPSYNC.COLLECTIVE R15, `(.L_x_10878) ;  /* 0x000000000f087348 */ /* 0x001fea0003c00000 */
[----:B------:R1:W2:Y:S02]  /*209d0*/  SHFL.IDX P6, R14, R13, R12, R11 ;  /* 0x0000000c0d0e7389 */ /* 0x0002a400000c000b */
[----:B012---:R-:W-:Y:S01]  /*209e0*/  ENDCOLLECTIVE ;  /* 0x000000000000791b */ /* 0x007fe20003800000 */
.L_x_10878:
[----:B------:R-:W-:Y:S02]  /*209f0*/  IMAD.MOV.U32 R13, RZ, RZ, R0 ;  /* 0x000000ffff0d7224 */ /* 0x000fe400078e0000 */
[----:B------:R-:W-:Y:S01]  /*20a00*/  IMAD.MOV.U32 R12, RZ, RZ, 0x7 ;  /* 0x00000007ff0c7424 */ /* 0x000fe200078e00ff */
[----:B------:R-:W-:-:S07]  /*20a10*/  MOV R2, R14 ;  /* 0x0000000e00027202 */ /* 0x000fce0000000f00 */
[----:B------:R-:W-:Y:S05]  /*20a20*/  WARPSYNC.COLLECTIVE R15, `(.L_x_10879) ;  /* 0x000000000f087348 */ /* 0x000fea0003c00000 */
[----:B------:R0:W1:Y:S02]  /*20a30*/  SHFL.IDX P6, R14, R13, R12, R11 ;  /* 0x0000000c0d0e7389 */ /* 0x00006400000c000b */
[----:B01----:R-:W-:Y:S01]  /*20a40*/  ENDCOLLECTIVE ;  /* 0x000000000000791b */ /* 0x003fe20003800000 */
.L_x_10879:
[----:B------:R-:W-:-:S05]  /*20a50*/  @!P0 LEA R2, P5, R7, R2, 0x1 ;  /* 0x0000000207028211 */ /* 0x000fca00078a08ff */
[----:B------:R-:W-:-:S05]  /*20a60*/  @!P0 IMAD.X R3, RZ, RZ, R6, P5 ;  /* 0x000000ffff038224 */ /* 0x000fca00028e0606 */
        /* <DEDUP_REMOVED lines=12> */
.L_x_10880:
[----:B------:R-:W-:Y:S01]  /*20b30*/  IMAD.MOV.U32 R2, RZ, RZ, R14 ;  /* 0x000000ffff027224 */ /* 0x000fe200078e000e */
[----:B------:R-:W-:Y:S06]  /*20b40*/  BRA `(.L_x_10881) ;  /* 0xffffff9800187947 */ /* 0x000fec000383ffff */
.L_x_10689:
[----:B0-----:R0:W1:Y:S02]  /*20b50*/  SYNCS.PHASECHK.TRANS64.TRYWAIT P0, [R22+URZ+0x32420], R3 ;  /* 0x03242003160075a7 */ /* 0x001064000800017f */
[----:B-1----:R-:W-:Y:S05]  /*20b60*/  @!P0 NANOSLEEP.SYNCS 0x989680 ;  /* 0x009896800000895d */ /* 0x002fea0003900000 */
[----:B------:R-:W1:Y:S02]  /*20b70*/  @!P0 SYNCS.PHASECHK.TRANS64 P0, [R22+URZ+0x32420], R3 ;  /* 0x03242003160085a7 */ /* 0x000e64000800007f */
[----:B-1----:R-:W-:Y:S05]  /*20b80*/  @!P0 BRA `(.L_x_10689) ;  /* 0xfffffffc00f08947 */ /* 0x002fea000383ffff */
[----:B------:R-:W-:Y:S05]  /*20b90*/  BRA `(.L_x_10882) ;  /* 0xffffff98008c7947 */ /* 0x000fea000383ffff */
.L_x_10692:
[----:B-1----:R1:W3:Y:S02]  /*20ba0*/  SYNCS.PHASECHK.TRANS64.TRYWAIT P0, [R29+URZ+0x32460], R0 ;  /* 0x032460001d0075a7 */ /* 0x0022e4000800017f */
[----:B---3--:R-:W-:Y:S05]  /*20bb0*/  @!P0 NANOSLEEP.SYNCS 0x989680 ;  /* 0x009896800000895d */ /* 0x008fea0003900000 */
[----:B------:R-:W3:Y:S02]  /*20bc0*/  @!P0 SYNCS.PHASECHK.TRANS64 P0, [R29+URZ+0x32460], R0 ;  /* 0x032460001d0085a7 */ /* 0x000ee4000800007f */
[----:B---3--:R-:W-:Y:S05]  /*20bd0*/  @!P0 BRA `(.L_x_10692) ;  /* 0xfffffffc00f08947 */ /* 0x008fea000383ffff */
[----:B------:R-:W-:Y:S05]  /*20be0*/  BRA `(.L_x_10883) ;  /* 0xffffff98009c7947 */ /* 0x000fea000383ffff */
.L_x_10693:
        /* <DEDUP_REMOVED lines=8> */
.L_x_10885:
[----:B------:R-:W-:Y:S05]  /*20c70*/  BSYNC B0 ;  /* 0x0000000000007941 */ /* 0x000fea0003800000 */
.L_x_10884:
        /* <DEDUP_REMOVED lines=13> */
.L_x_10886:
        /* <DEDUP_REMOVED lines=9> */
.L_x_10887:
        /* <DEDUP_REMOVED lines=17> */
.L_x_10888:
[----:B------:R-:W-:Y:S02]  /*20ef0*/  IMAD.MOV.U32 R13, RZ, RZ, R6 ;  /* 0x000000ffff0d7224 */ /* 0x000fe400078e0006 */
[----:B------:R-:W-:Y:S01]  /*20f00*/  IMAD.MOV.U32 R12, RZ, RZ, 0x2 ;  /* 0x00000002ff0c7424 */ /* 0x000fe200078e00ff */
[----:B------:R-:W-:-:S13]  /*20f10*/  IADD3 R2, P3, R14, R0, RZ ;  /* 0x000000000e027210 */ /* 0x000fda0007f7e0ff */
[----:B------:R-:W-:Y:S05]  /*20f20*/  WARPSYNC.COLLECTIVE R15, `(.L_x_10889) ;  /* 0x000000000f087348 */ /* 0x000fea0003c00000 */
[----:B------:R0:W1:Y:S02]  /*20f30*/  SHFL.IDX P6, R14, R13, R12, R11 ;  /* 0x0000000c0d0e7389 */ /* 0x00006400000c000b */
[----:B01----:R-:W-:Y:S01]  /*20f40*/  ENDCOLLECTIVE ;  /* 0x000000000000791b */ /* 0x003fe20003800000 */
.L_x_10889:
        /* <DEDUP_REMOVED lines=17> */
.L_x_10890:
[----:B------:R-:W-:Y:S02]  /*21060*/  IMAD.MOV.U32 R13, RZ, RZ, R6 ;  /* 0x000000ffff0d7224 */ /* 0x000fe400078e0006 */
[----:B------:R-:W-:Y:S01]  /*21070*/  IMAD.MOV.U32 R12, RZ, RZ, 0x3 ;  /* 0x00000003ff0c7424 */ /* 0x000fe200078e00ff */
[----:B------:R-:W-:-:S13]  /*21080*/  IADD3 R2, P3, R14, R0, RZ ;  /* 0x000000000e027210 */ /* 0x000fda0007f7e0ff */
[----:B------:R-:W-:Y:S05]  /*21090*/  WARPSYNC.COLLECTIVE R15, `(.L_x_10891) ;  /* 0x000000000f087348 */ /* 0x000fea0003c00000 */
[----:B------:R0:W1:Y:S02]  /*210a0*/  SHFL.IDX P6, R14, R13, R12, R11 ;  /* 0x0000000c0d0e7389 */ /* 0x00006400000c000b */
[----:B01----:R-:W-:Y:S01]  /*210b0*/  ENDCOLLECTIVE ;  /* 0x000000000000791b */ /* 0x003fe20003800000 */
.L_x_10891:
        /* <DEDUP_REMOVED lines=17> */
.L_x_10892:
[----:B------:R-:W-:Y:S02]  /*211d0*/  IMAD.MOV.U32 R13, RZ, RZ, R6 ;  /* 0x000000ffff0d7224 */ /* 0x000fe400078e0006 */
[----:B------:R-:W-:Y:S01]  /*211e0*/  IMAD.MOV.U32 R12, RZ, RZ, 0x4 ;  /* 0x00000004ff0c7424 */ /* 0x000fe200078e00ff */
[----:B------:R-:W-:-:S13]  /*211f0*/  IADD3 R2, P3, R14, R0, RZ ;  /* 0x000000000e027210 */ /* 0x000fda0007f7e0ff */
[----:B------:R-:W-:Y:S05]  /*21200*/  WARPSYNC.COLLECTIVE R15, `(.L_x_10893) ;  /* 0x000000000f087348 */ /* 0x000fea0003c00000 */
[----:B------:R0:W1:Y:S02]  /*21210*/  SHFL.IDX P6, R14, R13, R12, R11 ;  /* 0x0000000c0d0e7389 */ /* 0x00006400000c000b */
[----:B01----:R-:W-:Y:S01]  /*21220*/  ENDCOLLECTIVE ;  /* 0x000000000000791b */ /* 0x003fe20003800000 */
.L_x_10893:
        /* <DEDUP_REMOVED lines=17> */
.L_x_10894:
[----:B------:R-:W-:Y:S02]  /*21340*/  IMAD.MOV.U32 R13, RZ, RZ, R6 ;  /* 0x000000ffff0d7224 */ /* 0x000fe400078e0006 */
[----:B------:R-:W-:Y:S01]  /*21350*/  IMAD.MOV.U32 R12, RZ, RZ, 0x5 ;  /* 0x00000005ff0c7424 */ /* 0x000fe200078e00ff */
[----:B------:R-:W-:-:S13]  /*21360*/  IADD3 R2, P3, R14, R0, RZ ;  /* 0x000000000e027210 */ /* 0x000fda0007f7e0ff */
[----:B------:R-:W-:Y:S05]  /*21370*/  WARPSYNC.COLLECTIVE R15, `(.L_x_10895) ;  /* 0x000000000f087348 */ /* 0x000fea0003c00000 */
[----:B------:R0:W1:Y:S02]  /*21380*/  SHFL.IDX P6, R14, R13, R12, R11 ;  /* 0x0000000c0d0e7389 */ /* 0x00006400000c000b */
[----:B01----:R-:W-:Y:S01]  /*21390*/  ENDCOLLECTIVE ;  /* 0x000000000000791b */ /* 0x003fe20003800000 */
.L_x_10895:
        /* <DEDUP_REMOVED lines=12> */
.L_x_10896:
        /* <DEDUP_REMOVED lines=9> */
.L_x_10700:
[----:B0-----:R0:W1:Y:S02]  /*214f0*/  SYNCS.PHASECHK.TRANS64.TRYWAIT P0, [R4+URZ+0x32440], R21 ;  /* 0x03244015040075a7 */ /* 0x001064000800017f */
[----:B-1----:R-:W-:Y:S05]  /*21500*/  @!P0 NANOSLEEP.SYNCS 0x989680 ;  /* 0x009896800000895d */ /* 0x002fea0003900000 */
[----:B------:R-:W1:Y:S02]  /*21510*/  @!P0 SYNCS.PHASECHK.TRANS64 P0, [R4+URZ+0x32440], R21 ;  /* 0x03244015040085a7 */ /* 0x000e64000800007f */
[----:B-1----:R-:W-:Y:S05]  /*21520*/  @!P0 BRA `(.L_x_10700) ;  /* 0xfffffffc00f08947 */ /* 0x002fea000383ffff */
[----:B------:R-:W-:Y:S05]  /*21530*/  BRA `(.L_x_10898) ;  /* 0xffffff9c002c7947 */ /* 0x000fea000383ffff */
.L_x_10701:
        /* <DEDUP_REMOVED lines=8> */
.L_x_10900:
[----:B------:R-:W-:Y:S05]  /*215c0*/  BSYNC B1 ;  /* 0x0000000000017941 */ /* 0x000fea0003800000 */
.L_x_10899:
        /* <DEDUP_REMOVED lines=9> */
.L_x_10901:
[----:B------:R-:W-:Y:S02]  /*21660*/  IMAD.MOV.U32 R13, RZ, RZ, R9 ;  /* 0x000000ffff0d7224 */ /* 0x000fe400078e0009 */
[----:B------:R-:W-:Y:S02]  /*21670*/  IMAD.MOV.U32 R12, RZ, RZ, 0x1 ;  /* 0x00000001ff0c7424 */ /* 0x000fe400078e00ff */
[----:B------:R-:W-:-:S07]  /*21680*/  IMAD.MOV.U32 R2, RZ, RZ, R14 ;  /* 0x000000ffff027224 */ /* 0x000fce00078e000e */
[----:B------:R-:W-:Y:S05]  /*21690*/  WARPSYNC.COLLECTIVE R15, `(.L_x_10902) ;  /* 0x000000000f087348 */ /* 0x000fea0003c00000 */
[----:B------:R0:W1:Y:S02]  /*216a0*/  SHFL.IDX P6, R14, R13, R12, R11 ;  /* 0x0000000c0d0e7389 */ /* 0x00006400000c000b */
[----:B01----:R-:W-:Y:S01]  /*216b0*/  ENDCOLLECTIVE ;  /* 0x000000000000791b */ /* 0x003fe20003800000 */
.L_x_10902:
        /* <DEDUP_REMOVED lines=11> */
.L_x_10903:
[----:B------:R-:W-:Y:S02]  /*21770*/  IMAD.MOV.U32 R13, RZ, RZ, R9 ;  /* 0x000000ffff0d7224 */ /* 0x000fe400078e0009 */
[----:B------:R-:W-:Y:S02]  /*21780*/  IMAD.MOV.U32 R12, RZ, RZ, 0x2 ;  /* 0x00000002ff0c7424 */ /* 0x000fe400078e00ff */
[----:B------:R-:W-:-:S07]  /*21790*/  IMAD.MOV.U32 R2, RZ, RZ, R14 ;  /* 0x000000ffff027224 */ /* 0x000fce00078e000e */
[----:B------:R-:W-:Y:S05]  /*217a0*/  WARPSYNC.COLLECTIVE R15, `(.L_x_10904) ;  /* 0x000000000f087348 */ /* 0x000fea0003c00000 */
[----:B------:R0:W1:Y:S02]  /*217b0*/  SHFL.IDX P6, R14, R13, R12, R11 ;  /* 0x0000000c0d0e7389 */ /* 0x00006400000c000b */
[----:B01----:R-:W-:Y:S01]  /*217c0*/  ENDCOLLECTIVE ;  /* 0x000000000000791b */ /* 0x003fe20003800000 */
.L_x_10904:
        /* <DEDUP_REMOVED lines=11> */
.L_x_10905:
[----:B------:R-:W-:Y:S02]  /*21880*/  IMAD.MOV.U32 R13, RZ, RZ, R9 ;  /* 0x000000ffff0d7224 */ /* 0x000fe400078e0009 */
[----:B------:R-:W-:Y:S02]  /*21890*/  IMAD.MOV.U32 R12, RZ, RZ, 0x3 ;  /* 0x00000003ff0c7424 */ /* 0x000fe400078e00ff */
[----:B------:R-:W-:-:S07]  /*218a0*/  IMAD.MOV.U32 R2, RZ, RZ, R14 ;  /* 0x000000ffff027224 */ /* 0x000fce00078e000e */
[----:B------:R-:W-:Y:S05]  /*218b0*/  WARPSYNC.COLLECTIVE R15, `(.L_x_10906) ;  /* 0x000000000f087348 */ /* 0x000fea0003c00000 */
[----:B------:R0:W1:Y:S02]  /*218c0*/  SHFL.IDX P6, R14, R13, R12, R11 ;  /* 0x0000000c0d0e7389 */ /* 0x00006400000c000b */
[----:B01----:R-:W-:Y:S01]  /*218d0*/  ENDCOLLECTIVE ;  /* 0x000000000000791b */ /* 0x003fe20003800000 */
.L_x_10906:
        /* <DEDUP_REMOVED lines=11> */
.L_x_10907:
[----:B------:R-:W-:Y:S02]  /*21990*/  IMAD.MOV.U32 R13, RZ, RZ, R9 ;  /* 0x000000ffff0d7224 */ /* 0x000fe400078e0009 */
[----:B------:R-:W-:Y:S02]  /*219a0*/  IMAD.MOV.U32 R12, RZ, RZ, 0x4 ;  /* 0x00000004ff0c7424 */ /* 0x000fe400078e00ff */
[----:B------:R-:W-:-:S07]  /*219b0*/  IMAD.MOV.U32 R2, RZ, RZ, R14 ;  /* 0x000000ffff027224 */ /* 0x000fce00078e000e */
[----:B------:R-:W-:Y:S05]  /*219c0*/  WARPSYNC.COLLECTIVE R15, `(.L_x_10908) ;  /* 0x000000000f087348 */ /* 0x000fea0003c00000 */
[----:B------:R0:W1:Y:S02]  /*219d0*/  SHFL.IDX P6, R14, R13, R12, R11 ;  /* 0x0000000c0d0e7389 */ /* 0x00006400000c000b */
[----:B01----:R-:W-:Y:S01]  /*219e0*/  ENDCOLLECTIVE ;  /* 0x000000000000791b */ /* 0x003fe20003800000 */
.L_x_10908:
        /* <DEDUP_REMOVED lines=11> */
.L_x_10909:
[----:B------:R-:W-:Y:S02]  /*21aa0*/  IMAD.MOV.U32 R13, RZ, RZ, R9 ;  /* 0x000000ffff0d7224 */ /* 0x000fe400078e0009 */
[----:B------:R-:W-:Y:S02]  /*21ab0*/  IMAD.MOV.U32 R12, RZ, RZ, 0x5 ;  /* 0x00000005ff0c7424 */ /* 0x000fe400078e00ff */
[----:B------:R-:W-:-:S07]  /*21ac0*/  IMAD.MOV.U32 R2, RZ, RZ, R14 ;  /* 0x000000ffff027224 */ /* 0x000fce00078e000e */
[----:B------:R-:W-:Y:S05]  /*21ad0*/  WARPSYNC.COLLECTIVE R15, `(.L_x_10910) ;  /* 0x000000000f087348 */ /* 0x000fea0003c00000 */
[----:B------:R0:W1:Y:S02]  /*21ae0*/  SHFL.IDX P6, R14, R13, R12, R11 ;  /* 0x0000000c0d0e7389 */ /* 0x00006400000c000b */
[----:B01----:R-:W-:Y:S01]  /*21af0*/  ENDCOLLECTIVE ;  /* 0x000000000000791b */ /* 0x003fe20003800000 */
.L_x_10910:
        /* <DEDUP_REMOVED lines=11> */
.L_x_10911:
[----:B------:R-:W-:Y:S01]  /*21bb0*/  IMAD.MOV.U32 R2, RZ, RZ, R14 ;  /* 0x000000ffff027224 */ /* 0x000fe200078e000e */
[----:B------:R-:W-:Y:S06]  /*21bc0*/  BRA `(.L_x_10912) ;  /* 0xffffff9800587947 */ /* 0x000fec000383ffff */
.L_x_10706:
[----:B---3--:R3:W4:Y:S02]  /*21bd0*/  SYNCS.PHASECHK.TRANS64.TRYWAIT P0, [R4+URZ+0x32460], R21 ;  /* 0x03246015040075a7 */ /* 0x008724000800017f */
[----:B----4-:R-:W-:Y:S05]  /*21be0*/  @!P0 NANOSLEEP.SYNCS 0x989680 ;  /* 0x009896800000895d */ /* 0x010fea0003900000 */
[----:B------:R-:W4:Y:S02]  /*21bf0*/  @!P0 SYNCS.PHASECHK.TRANS64 P0, [R4+URZ+0x32460], R21 ;  /* 0x03246015040085a7 */ /* 0x000f24000800007f */
[----:B----4-:R-:W-:Y:S05]  /*21c00*/  @!P0 BRA `(.L_x_10706) ;  /* 0xfffffffc00f08947 */ /* 0x010fea000383ffff */
[----:B------:R-:W-:Y:S05]  /*21c10*/  BRA `(.L_x_10913) ;  /* 0xffffff9800a87947 */ /* 0x000fea000383ffff */
.L_x_10707:
        /* <DEDUP_REMOVED lines=8> */
.L_x_10915:
[----:B------:R-:W-:Y:S05]  /*21ca0*/  BSYNC B1 ;  /* 0x0000000000017941 */ /* 0x000fea0003800000 */
.L_x_10914:
        /* <DEDUP_REMOVED lines=9> */
.L_x_10916:
[----:B------:R-:W-:Y:S01]  /*21d40*/  MOV R13, R7 ;  /* 0x00000007000d7202 */ /* 0x000fe20000000f00 */
[----:B------:R-:W-:Y:S01]  /*21d50*/  IMAD.MOV.U32 R12, RZ, RZ, 0x1 ;  /* 0x00000001ff0c7424 */ /* 0x000fe200078e00ff */
[----:B------:R-:W-:-:S13]  /*21d60*/  IADD3 R2, P0, R14, R0, RZ ;  /* 0x000000000e027210 */ /* 0x000fda0007f1e0ff */
[----:B------:R-:W-:Y:S05]  /*21d70*/  WARPSYNC.COLLECTIVE R15, `(.L_x_10917) ;  /* 0x000000000f087348 */ /* 0x000fea0003c00000 */
[----:B------:R0:W1:Y:S02]  /*21d80*/  SHFL.IDX P6, R14, R13, R12, R11 ;  /* 0x0000000c0d0e7389 */ /* 0x00006400000c000b */
[----:B01----:R-:W-:Y:S01]  /*21d90*/  ENDCOLLECTIVE ;  /* 0x000000000000791b */ /* 0x003fe20003800000 */
.L_x_10917:
        /* <DEDUP_REMOVED lines=13> */
.L_x_10918:
[----:B------:R-:W-:Y:S02]  /*21e70*/  IMAD.MOV.U32 R13, RZ, RZ, R7 ;  /* 0x000000ffff0d7224 */ /* 0x000fe400078e0007 */
[----:B------:R-:W-:Y:S01]  /*21e80*/  IMAD.MOV.U32 R12, RZ, RZ, 0x2 ;  /* 0x00000002ff0c7424 */ /* 0x000fe200078e00ff */
[----:B------:R-:W-:-:S13]  /*21e90*/  IADD3 R2, P0, R14, R0, RZ ;  /* 0x000000000e027210 */ /* 0x000fda0007f1e0ff */
[----:B------:R-:W-:Y:S05]  /*21ea0*/  WARPSYNC.COLLECTIVE R15, `(.L_x_10919) ;  /* 0x000000000f087348 */ /* 0x000fea0003c00000 */
[----:B------:R0:W1:Y:S02]  /*21eb0*/  SHFL.IDX P6, R14, R13, R12, R11 ;  /* 0x0000000c0d0e7389 */ /* 0x00006400000c000b */
[----:B01----:R-:W-:Y:S01]  /*21ec0*/  ENDCOLLECTIVE ;  /* 0x000000000000791b */ /* 0x003fe20003800000 */
.L_x_10919:
        /* <DEDUP_REMOVED lines=13> */
.L_x_10920:
[----:B------:R-:W-:Y:S02]  /*21fa0*/  IMAD.MOV.U32 R13, RZ, RZ, R7 ;  /* 0x000000ffff0d7224 */ /* 0x000fe400078e0007 */
[----:B------:R-:W-:Y:S01]  /*21fb0*/  IMAD.MOV.U32 R12, RZ, RZ, 0x3 ;  /* 0x00000003ff0c7424 */ /* 0x000fe200078e00ff */
[----:B------:R-:W-:-:S13]  /*21fc0*/  IADD3 R2, P0, R14, R0, RZ ;  /* 0x000000000e027210 */ /* 0x000fda0007f1e0ff */
[----:B------:R-:W-:Y:S05]  /*21fd0*/  WARPSYNC.COLLECTIVE R15, `(.L_x_10921) ;  /* 0x000000000f087348 */ /* 0x000fea0003c00000 */
[----:B------:R0:W1:Y:S02]  /*21fe0*/  SHFL.IDX P6, R14, R13, R12, R11 ;  /* 0x0000000c0d0e7389 */ /* 0x00006400000c000b */
[----:B01----:R-:W-:Y:S01]  /*21ff0*/  ENDCOLLECTIVE ;  /* 0x000000000000791b */ /* 0x003fe20003800000 */
.L_x_10921:
        /* <DEDUP_REMOVED lines=13> */
.L_x_10922:
[----:B------:R-:W-:Y:S02]  /*220d0*/  IMAD.MOV.U32 R13, RZ, RZ, R7 ;  /* 0x000000ffff0d7224 */ /* 0x000fe400078e0007 */
[----:B------:R-:W-:Y:S01]  /*220e0*/  IMAD.MOV.U32 R12, RZ, RZ, 0x4 ;  /* 0x00000004ff0c7424 */ /* 0x000fe200078e00ff */
[----:B------:R-:W-:-:S13]  /*220f0*/  IADD3 R2, P0, R14, R0, RZ ;  /* 0x000000000e027210 */ /* 0x000fda0007f1e0ff */
[----:B------:R-:W-:Y:S05]  /*22100*/  WARPSYNC.COLLECTIVE R15, `(.L_x_10923) ;  /* 0x000000000f087348 */ /* 0x000fea0003c00000 */
[----:B------:R0:W1:Y:S02]  /*22110*/  SHFL.IDX P6, R14, R13, R12, R11 ;  /* 0x0000000c0d0e7389 */ /* 0x00006400000c000b */
[----:B01----:R-:W-:Y:S01]  /*22120*/  ENDCOLLECTIVE ;  /* 0x000000000000791b */ /* 0x003fe20003800000 */
.L_x_10923:
        /* <DEDUP_REMOVED lines=13> */
.L_x_10924:
[----:B------:R-:W-:Y:S02]  /*22200*/  IMAD.MOV.U32 R13, RZ, RZ, R7 ;  /* 0x000000ffff0d7224 */ /* 0x000fe400078e0007 */
[----:B------:R-:W-:Y:S01]  /*22210*/  IMAD.MOV.U32 R12, RZ, RZ, 0x5 ;  /* 0x00000005ff0c7424 */ /* 0x000fe200078e00ff */
[----:B------:R-:W-:-:S13]  /*22220*/  IADD3 R2, P0, R14, R0, RZ ;  /* 0x000000000e027210 */ /* 0x000fda0007f1e0ff */
[----:B------:R-:W-:Y:S05]  /*22230*/  WARPSYNC.COLLECTIVE R15, `(.L_x_10925) ;  /* 0x000000000f087348 */ /* 0x000fea0003c00000 */
[----:B------:R0:W1:Y:S02]  /*22240*/  SHFL.IDX P6, R14, R13, R12, R11 ;  /* 0x0000000c0d0e7389 */ /* 0x00006400000c000b */
[----:B01----:R-:W-:Y:S01]  /*22250*/  ENDCOLLECTIVE ;  /* 0x000000000000791b */ /* 0x003fe20003800000 */
.L_x_10925:
        /* <DEDUP_REMOVED lines=13> */
.L_x_10926:
[----:B------:R-:W-:Y:S05]  /*22330*/  BRA `(.L_x_10927) ;  /* 0xffffff9400f07947 */ /* 0x000fea000383ffff */
.L_x_10715:
        /* <DEDUP_REMOVED lines=8> */
.L_x_10929:
[----:B------:R-:W-:Y:S05]  /*223c0*/  BSYNC B0 ;  /* 0x0000000000007941 */ /* 0x000fea0003800000 */
.L_x_10928:
        /* <DEDUP_REMOVED lines=9> */
.L_x_10930:
        /* <DEDUP_REMOVED lines=24> */
.L_x_10931:
[----:B------:R-:W-:Y:S01]  /*225e0*/  IMAD.MOV.U32 R12, RZ, RZ, 0x2 ;  /* 0x00000002ff0c7424 */ /* 0x000fe200078e00ff */
[----:B------:R-:W-:-:S05]  /*225f0*/  SEL R14, R14, RZ, P1 ;  /* 0x000000ff0e0e7207 */ /* 0x000fca0000800000 */
[----:B------:R-:W-:-:S04]  /*22600*/  IMAD.IADD R5, R13, 0x1, R14 ;  /* 0x000000010d057824 */ /* 0x000fc800078e020e */
[----:B------:R-:W-:-:S07]  /*22610*/  IMAD.MOV.U32 R13, RZ, RZ, R5 ;  /* 0x000000ffff0d7224 */ /* 0x000fce00078e0005 */
[----:B------:R-:W-:Y:S05]  /*22620*/  WARPSYNC.COLLECTIVE R15, `(.L_x_10932) ;  /* 0x000000000f087348 */ /* 0x000fea0003c00000 */
[----:B------:R0:W1:Y:S02]  /*22630*/  SHFL.UP P6, R14, R13, R12, R11 ;  /* 0x0400000c0d0e7389 */ /* 0x00006400000c000b */
[----:B01----:R-:W-:Y:S01]  /*22640*/  ENDCOLLECTIVE ;  /* 0x000000000000791b */ /* 0x003fe20003800000 */
.L_x_10932:
[----:B------:R-:W-:Y:S01]  /*22650*/  IMAD.MOV.U32 R12, RZ, RZ, 0x4 ;  /* 0x00000004ff0c7424 */ /* 0x000fe200078e00ff */
[----:B------:R-:W-:-:S05]  /*22660*/  SEL R2, R14, RZ, P2 ;  /* 0x000000ff0e027207 */ /* 0x000fca0001000000 */
[----:B------:R-:W-:-:S04]  /*22670*/  IMAD.IADD R2, R5, 0x1, R2 ;  /* 0x0000000105027824 */ /* 0x000fc800078e0202 */
[----:B------:R-:W-:-:S07]  /*22680*/  IMAD.MOV.U32 R13, RZ, RZ, R2 ;  /* 0x000000ffff0d7224 */ /* 0x000fce00078e0002 */
[----:B------:R-:W-:Y:S05]  /*22690*/  WARPSYNC.COLLECTIVE R15, `(.L_x_10933) ;  /* 0x000000000f087348 */ /* 0x000fea0003c00000 */
[----:B------:R0:W1:Y:S02]  /*226a0*/  SHFL.UP P6, R14, R13, R12, R11 ;  /* 0x0400000c0d0e7389 */ /* 0x00006400000c000b */
[----:B01----:R-:W-:Y:S01]  /*226b0*/  ENDCOLLECTIVE ;  /* 0x000000000000791b */ /* 0x003fe20003800000 */
.L_x_10933:
[----:B------:R-:W-:Y:S01]  /*226c0*/  IMAD.MOV.U32 R12, RZ, RZ, 0x8 ;  /* 0x00000008ff0c7424 */ /* 0x000fe200078e00ff */
[----:B------:R-:W-:-:S05]  /*226d0*/  SEL R3, R14, RZ, P3 ;  /* 0x000000ff0e037207 */ /* 0x000fca0001800000 */
[----:B------:R-:W-:-:S04]  /*226e0*/  IMAD.IADD R3, R2, 0x1, R3 ;  /* 0x0000000102037824 */ /* 0x000fc800078e0203 */
[----:B------:R-:W-:-:S07]  /*226f0*/  IMAD.MOV.U32 R13, RZ, RZ, R3 ;  /* 0x000000ffff0d7224 */ /* 0x000fce00078e0003 */
[----:B------:R-:W-:Y:S05]  /*22700*/  WARPSYNC.COLLECTIVE R15, `(.L_x_10934) ;  /* 0x000000000f087348 */ /* 0x000fea0003c00000 */
[----:B------:R0:W1:Y:S02]  /*22710*/  SHFL.UP P6, R14, R13, R12, R11 ;  /* 0x0400000c0d0e7389 */ /* 0x00006400000c000b */
[----:B01----:R-:W-:Y:S01]  /*22720*/  ENDCOLLECTIVE ;  /* 0x000000000000791b */ /* 0x003fe20003800000 */
.L_x_10934:
[----:B------:R-:W-:Y:S01]  /*22730*/  IMAD.MOV.U32 R12, RZ, RZ, 0x10 ;  /* 0x00000010ff0c7424 */ /* 0x000fe200078e00ff */
[----:B------:R-:W-:-:S05]  /*22740*/  SEL R14, R14, RZ, P4 ;  /* 0x000000ff0e0e7207 */ /* 0x000fca0002000000 */
[----:B------:R-:W-:-:S04]  /*22750*/  IMAD.IADD R5, R3, 0x1, R14 ;  /* 0x0000000103057824 */ /* 0x000fc800078e020e */
[----:B------:R-:W-:-:S07]  /*22760*/  IMAD.MOV.U32 R13, RZ, RZ, R5 ;  /* 0x000000ffff0d7224 */ /* 0x000fce00078e0005 */
[----:B------:R-:W-:Y:S05]  /*22770*/  WARPSYNC.COLLECTIVE R15, `(.L_x_10935) ;  /* 0x000000000f087348 */ /* 0x000fea0003c00000 */
[----:B------:R0:W1:Y:S02]  /*22780*/  SHFL.UP P6, R14, R13, R12, R11 ;  /* 0x0400000c0d0e7389 */ /* 0x00006400000c000b */
[----:B01----:R-:W-:Y:S01]  /*22790*/  ENDCOLLECTIVE ;  /* 0x000000000000791b */ /* 0x003fe20003800000 */
.L_x_10935:
        /* <DEDUP_REMOVED lines=8> */
.L_x_10936:
[----:B------:R-:W-:Y:S05]  /*22820*/  BRA `(.L_x_10937) ;  /* 0xffffff9800547947 */ /* 0x000fea000383ffff */
.L_x_10718:
[----:B------:R-:W-:Y:S01]  /*22830*/  BSSY B0, `(.L_x_10938) ;  /* 0x0000007000007945 */ /* 0x000fe20003800000 */
[----:B------:R-:W-:Y:S02]  /*22840*/  IMAD.MOV.U32 R12, RZ, RZ, 0x1 ;  /* 0x00000001ff0c7424 */ /* 0x000fe400078e00ff */
[----:B------:R-:W-:Y:S02]  /*22850*/  IMAD.MOV.U32 R11, RZ, RZ, RZ ;  /* 0x000000ffff0b7224 */ /* 0x000fe400078e00ff */
[----:B------:R-:W-:-:S07]  /*22860*/  IMAD.MOV.U32 R15, RZ, RZ, -0x1 ;  /* 0xffffffffff0f7424 */ /* 0x000fce00078e00ff */
[----:B-1----:R-:W-:Y:S05]  /*22870*/  WARPSYNC.COLLECTIVE R15, `(.L_x_10939) ;  /* 0x000000000f087348 */ /* 0x002fea0003c00000 */
[----:B------:R0:W2:Y:S02]  /*22880*/  SHFL.UP P6, R14, R13, R12, R11 ;  /* 0x0400000c0d0e7389 */ /* 0x0000a400000c000b */
[----:B012---:R-:W-:Y:S01]  /*22890*/  ENDCOLLECTIVE ;  /* 0x000000000000791b */ /* 0x007fe20003800000 */
.L_x_10939:
[----:B------:R-:W-:Y:S05]  /*228a0*/  BSYNC B0 ;  /* 0x0000000000007941 */ /* 0x000fea0003800000 */
.L_x_10938:
        /* <DEDUP_REMOVED lines=8> */
.L_x_10940:
[----:B------:R-:W-:Y:S01]  /*22930*/  IMAD.MOV.U32 R12, RZ, RZ, 0x4 ;  /* 0x00000004ff0c7424 */ /* 0x000fe200078e00ff */
[----:B------:R-:W-:-:S05]  /*22940*/  SEL R2, R14, RZ, P2 ;  /* 0x000000ff0e027207 */ /* 0x000fca0001000000 */
[----:B------:R-:W-:-:S04]  /*22950*/  IMAD.IADD R2, R13, 0x1, R2 ;  /* 0x000000010d027824 */ /* 0x000fc800078e0202 */
[----:B------:R-:W-:-:S07]  /*22960*/  IMAD.MOV.U32 R13, RZ, RZ, R2 ;  /* 0x000000ffff0d7224 */ /* 0x000fce00078e0002 */
[----:B------:R-:W-:Y:S05]  /*22970*/  WARPSYNC.COLLECTIVE R15, `(.L_x_10941) ;  /* 0x000000000f087348 */ /* 0x000fea0003c00000 */
[----:B------:R0:W1:Y:S02]  /*22980*/  SHFL.UP P6, R14, R13, R12, R11 ;  /* 0x0400000c0d0e7389 */ /* 0x00006400000c000b */
[----:B01----:R-:W-:Y:S01]  /*22990*/  ENDCOLLECTIVE ;  /* 0x000000000000791b */ /* 0x003fe20003800000 */
.L_x_10941:
[----:B------:R-:W-:Y:S01]  /*229a0*/  IMAD.MOV.U32 R12, RZ, RZ, 0x8 ;  /* 0x00000008ff0c7424 */ /* 0x000fe200078e00ff */
[----:B------:R-:W-:-:S05]  /*229b0*/  SEL R3, R14, RZ, P3 ;  /* 0x000000ff0e037207 */ /* 0x000fca0001800000 */
[----:B------:R-:W-:-:S04]  /*229c0*/  IMAD.IADD R3, R2, 0x1, R3 ;  /* 0x0000000102037824 */ /* 0x000fc800078e0203 */
[----:B------:R-:W-:-:S07]  /*229d0*/  IMAD.MOV.U32 R13, RZ, RZ, R3 ;  /* 0x000000ffff0d7224 */ /* 0x000fce00078e0003 */
[----:B------:R-:W-:Y:S05]  /*229e0*/  WARPSYNC.COLLECTIVE R15, `(.L_x_10942) ;  /* 0x000000000f087348 */ /* 0x000fea0003c00000 */
[----:B------:R0:W1:Y:S02]  /*229f0*/  SHFL.UP P6, R14, R13, R12, R11 ;  /* 0x0400000c0d0e7389 */ /* 0x00006400000c000b */
[----:B01----:R-:W-:Y:S01]  /*22a00*/  ENDCOLLECTIVE ;  /* 0x000000000000791b */ /* 0x003fe20003800000 */
.L_x_10942:
[----:B------:R-:W-:Y:S01]  /*22a10*/  IMAD.MOV.U32 R12, RZ, RZ, 0x10 ;  /* 0x00000010ff0c7424 */ /* 0x000fe200078e00ff */
[----:B------:R-:W-:-:S05]  /*22a20*/  SEL R14, R14, RZ, P4 ;  /* 0x000000ff0e0e7207 */ /* 0x000fca0002000000 */
[----:B------:R-:W-:-:S04]  /*22a30*/  IMAD.IADD R5, R3, 0x1, R14 ;  /* 0x0000000103057824 */ /* 0x000fc800078e020e */
[----:B------:R-:W-:-:S07]  /*22a40*/  IMAD.MOV.U32 R13, RZ, RZ, R5 ;  /* 0x000000ffff0d7224 */ /* 0x000fce00078e0005 */
[----:B------:R-:W-:Y:S05]  /*22a50*/  WARPSYNC.COLLECTIVE R15, `(.L_x_10943) ;  /* 0x000000000f087348 */ /* 0x000fea0003c00000 */
[----:B------:R0:W1:Y:S02]  /*22a60*/  SHFL.UP P6, R14, R13, R12, R11 ;  /* 0x0400000c0d0e7389 */ /* 0x00006400000c000b */
[----:B01----:R-:W-:Y:S01]  /*22a70*/  ENDCOLLECTIVE ;  /* 0x000000000000791b */ /* 0x003fe20003800000 */
.L_x_10943:
        /* <DEDUP_REMOVED lines=8> */
.L_x_10944:
[----:B------:R-:W-:Y:S05]  /*22b00*/  BRA `(.L_x_10945) ;  /* 0xffffff9800407947 */ /* 0x000fea000383ffff */
.L_x_10720:
[----:B------:R-:W-:Y:S01]  /*22b10*/  BSSY B0, `(.L_x_10946) ;  /* 0x0000006000007945 */ /* 0x000fe20003800000 */
[----:B------:R-:W-:Y:S01]  /*22b20*/  PLOP3.LUT P6, PT, P6, PT, PT, 0x8, 0x0 ;  /* 0x000000000000781c */ /* 0x000fe200037ce170 */
[----:B------:R-:W-:-:S12]  /*22b30*/  IMAD.MOV.U32 R15, RZ, RZ, -0x1 ;  /* 0xffffffffff0f7424 */ /* 0x000fd800078e00ff */
[----:B01----:R-:W-:Y:S05]  /*22b40*/  WARPSYNC.COLLECTIVE R15, `(.L_x_10947) ;  /* 0x000000000f087348 */ /* 0x003fea0003c00000 */
[----:B------:R-:W-:Y:S01]  /*22b50*/  VOTE.ANY R14, PT, P6 ;  /* 0x00000000000e7806 */ /* 0x000fe200030e0100 */
[----:B01----:R-:W-:Y:S06]  /*22b60*/  ENDCOLLECTIVE ;  /* 0x000000000000791b */ /* 0x003fec0003800000 */
.L_x_10947:
[----:B------:R-:W-:Y:S05]  /*22b70*/  BSYNC B0 ;  /* 0x0000000000007941 */ /* 0x000fea0003800000 */
.L_x_10946:
        /* <DEDUP_REMOVED lines=9> */
.L_x_10948:
[----:B------:R-:W-:Y:S02]  /*22c10*/  IMAD.MOV.U32 R13, RZ, RZ, R4 ;  /* 0x000000ffff0d7224 */ /* 0x000fe400078e0004 */
[----:B------:R-:W-:-:S07]  /*22c20*/  IMAD.MOV.U32 R7, RZ, RZ, R14 ;  /* 0x000000ffff077224 */ /* 0x000fce00078e000e */
[----:B------:R-:W-:Y:S05]  /*22c30*/  WARPSYNC.COLLECTIVE R15, `(.L_x_10949) ;  /* 0x000000000f087348 */ /* 0x000fea0003c00000 */
[----:B------:R0:W1:Y:S02]  /*22c40*/  SHFL.IDX P6, R14, R13, R12, R11 ;  /* 0x0000000c0d0e7389 */ /* 0x00006400000c000b */
[----:B01----:R-:W-:Y:S01]  /*22c50*/  ENDCOLLECTIVE ;  /* 0x000000000000791b */ /* 0x003fe20003800000 */
.L_x_10949:
[----:B------:R-:W-:Y:S01]  /*22c60*/  IMAD.MOV.U32 R4, RZ, RZ, R14 ;  /* 0x000000ffff047224 */ /* 0x000fe200078e000e */
[----:B------:R-:W-:Y:S06]  /*22c70*/  BRA `(.L_x_10950) ;  /* 0xffffff9800207947 */ /* 0x000fec000383ffff */
.L_x_10722:
[----:B------:R-:W-:Y:S01]  /*22c80*/  BSSY B0, `(.L_x_10951) ;  /* 0x0000007000007945 */ /* 0x000fe20003800000 */
[----:B------:R-:W-:Y:S02]  /*22c90*/  IMAD.MOV.U32 R13, RZ, RZ, R3 ;  /* 0x000000ffff0d7224 */ /* 0x000fe400078e0003 */
[----:B------:R-:W-:Y:S02]  /*22ca0*/  IMAD.MOV.U32 R11, RZ, RZ, 0x1f ;  /* 0x0000001fff0b7424 */ /* 0x000fe400078e00ff */
[----:B------:R-:W-:-:S07]  /*22cb0*/  IMAD.MOV.U32 R15, RZ, RZ, -0x1 ;  /* 0xffffffffff0f7424 */ /* 0x000fce00078e00ff */
[----:B01234-:R-:W-:Y:S05]  /*22cc0*/  WARPSYNC.COLLECTIVE R15, `(.L_x_10952) ;  /* 0x000000000f087348 */ /* 0x01ffea0003c00000 */
[----:B------:R0:W0:Y:S02]  /*22cd0*/  SHFL.IDX P6, R14, R13, R12, R11 ;  /* 0x0000000c0d0e7389 */ /* 0x00002400000c000b */
[----:B01234-:R-:W-:Y:S01]  /*22ce0*/  ENDCOLLECTIVE ;  /* 0x000000000000791b */ /* 0x01ffe20003800000 */
.L_x_10952:
[----:B------:R-:W-:Y:S05]  /*22cf0*/  BSYNC B0 ;  /* 0x0000000000007941 */ /* 0x000fea0003800000 */
.L_x_10951:
[----:B------:R-:W-:Y:S01]  /*22d00*/  IMAD.MOV.U32 R16, RZ, RZ, R14 ;  /* 0x000000ffff107224 */ /* 0x000fe200078e000e */
[----:B------:R-:W-:Y:S06]  /*22d10*/  BRA `(.L_x_10721) ;  /* 0xffffff9800107947 */ /* 0x000fec000383ffff */
.L_x_10726:
[----:B0-----:R0:W2:Y:S02]  /*22d20*/  SYNCS.PHASECHK.TRANS64.TRYWAIT P0, [R7+URZ+0x32420], R0 ;  /* 0x03242000070075a7 */ /* 0x0010a4000800017f */
[----:B--2---:R-:W-:Y:S05]  /*22d30*/  @!P0 NANOSLEEP.SYNCS 0x989680 ;  /* 0x009896800000895d */ /* 0x004fea0003900000 */
[----:B------:R-:W2:Y:S02]  /*22d40*/  @!P0 SYNCS.PHASECHK.TRANS64 P0, [R7+URZ+0x32420], R0 ;  /* 0x03242000070085a7 */ /* 0x000ea4000800007f */
[----:B--2---:R-:W-:Y:S05]  /*22d50*/  @!P0 BRA `(.L_x_10726) ;  /* 0xfffffffc00f08947 */ /* 0x004fea000383ffff */
[----:B------:R-:W-:Y:S05]  /*22d60*/  BRA `(.L_x_10953) ;  /* 0xffffff9c00687947 */ /* 0x000fea000383ffff */
.L_x_10727:
        /* <DEDUP_REMOVED lines=11> */
.L_x_10955:
[----:B------:R-:W-:Y:S05]  /*22e20*/  BSYNC B0 ;  /* 0x0000000000007941 */ /* 0x000fea0003800000 */
.L_x_10954:
[----:B------:R-:W-:Y:S05]  /*22e30*/  BRA `(.L_x_10956) ;  /* 0xffffff9c00507947 */ /* 0x000fea000383ffff */
.L_x_10728:
[----:B------:R-:W-:Y:S01]  /*22e40*/  BSSY B0, `(.L_x_10957) ;  /* 0x0000006000007945 */ /* 0x000fe20003800000 */
[----:B------:R-:W-:-:S07]  /*22e50*/  IMAD.MOV.U32 R15, RZ, RZ, -0x1 ;  /* 0xffffffffff0f7424 */ /* 0x000fce00078e00ff */
[----:B01-3--:R-:W-:Y:S05]  /*22e60*/  WARPSYNC.COLLECTIVE R15, `(.L_x_10958) ;  /* 0x000000000f0c7348 */ /* 0x00bfea0003c00000 */
[----:B------:R-:W-:Y:S02]  /*22e70*/  ELECT P6, UR62, PT ;  /* 0x00000000003e782f */ /* 0x000fe400038c0000 */
[----:B------:R-:W-:Y:S01]  /*22e80*/  MOV R14, UR62 ;  /* 0x0000003e000e7c02 */ /* 0x000fe20008000f00 */
[----:B01-3--:R-:W-:Y:S10]  /*22e90*/  ENDCOLLECTIVE ;  /* 0x000000000000791b */ /* 0x00bff40003800000 */
.L_x_10958:
[----:B------:R-:W-:Y:S05]  /*22ea0*/  BSYNC B0 ;  /* 0x0000000000007941 */ /* 0x000fea0003800000 */
.L_x_10957:
[----:B------:R-:W-:Y:S05]  /*22eb0*/  BRA `(.L_x_10959) ;  /* 0xffffff9c00447947 */ /* 0x000fea000383ffff */
.L_x_10730:
[----:B0-----:R0:W2:Y:S02]  /*22ec0*/  SYNCS.PHASECHK.TRANS64.TRYWAIT P1, [R5+URZ+0x32440], R0 ;  /* 0x03244000050075a7 */ /* 0x0010a4000802017f */
[----:B--2---:R-:W-:Y:S05]  /*22ed0*/  @!P1 NANOSLEEP.SYNCS 0x989680 ;  /* 0x009896800000995d */ /* 0x004fea0003900000 */
[----:B------:R-:W2:Y:S02]  /*22ee0*/  @!P1 SYNCS.PHASECHK.TRANS64 P1, [R5+URZ+0x32440], R0 ;  /* 0x03244000050095a7 */ /* 0x000ea4000802007f */
[----:B--2---:R-:W-:Y:S05]  /*22ef0*/  @!P1 BRA `(.L_x_10730) ;  /* 0xfffffffc00f09947 */ /* 0x004fea000383ffff */
[----:B------:R-:W-:Y:S05]  /*22f00*/  BRA `(.L_x_10960) ;  /* 0xffffff9c00647947 */ /* 0x000fea000383ffff */
.L_x_10732:
[----:B--2---:R2:W4:Y:S02]  /*22f10*/  SYNCS.PHASECHK.TRANS64.TRYWAIT P1, [R3+URZ+0x32440], R2 ;  /* 0x03244002030075a7 */ /* 0x004524000802017f */
[----:B----4-:R-:W-:Y:S05]  /*22f20*/  @!P1 NANOSLEEP.SYNCS 0x989680 ;  /* 0x009896800000995d */ /* 0x010fea0003900000 */
[----:B------:R-:W4:Y:S02]  /*22f30*/  @!P1 SYNCS.PHASECHK.TRANS64 P1, [R3+URZ+0x32440], R2 ;  /* 0x03244002030095a7 */ /* 0x000f24000802007f */
[----:B----4-:R-:W-:Y:S05]  /*22f40*/  @!P1 BRA `(.L_x_10732) ;  /* 0xfffffffc00f09947 */ /* 0x010fea000383ffff */
[----:B------:R-:W-:Y:S05]  /*22f50*/  BRA `(.L_x_10961) ;  /* 0xffffff9c00707947 */ /* 0x000fea000383ffff */
.L_x_10734:
[----:B----4-:R4:W0:Y:S02]  /*22f60*/  SYNCS.PHASECHK.TRANS64.TRYWAIT P1, [R5+URZ+0x32460], R0 ;  /* 0x03246000050075a7 */ /* 0x010824000802017f */
[----:B0-----:R-:W-:Y:S05]  /*22f70*/  @!P1 NANOSLEEP.SYNCS 0x989680 ;  /* 0x009896800000995d */ /* 0x001fea0003900000 */
[----:B------:R-:W0:Y:S02]  /*22f80*/  @!P1 SYNCS.PHASECHK.TRANS64 P1, [R5+URZ+0x32460], R0 ;  /* 0x03246000050095a7 */ /* 0x000e24000802007f */
[----:B0-----:R-:W-:Y:S05]  /*22f90*/  @!P1 BRA `(.L_x_10734) ;  /* 0xfffffffc00f09947 */ /* 0x001fea000383ffff */
[----:B------:R-:W-:Y:S05]  /*22fa0*/  BRA `(.L_x_10962) ;  /* 0xffffff9c006c7947 */ /* 0x000fea000383ffff */
.L_x_10963:
        /* <DEDUP_REMOVED lines=13> */
.L_x_15768:


//--------------------- .text._ZN7cutlass13device_kernelIN5flash11enable_sm90INS1_16FlashAttnFwdSm90INS1_25CollectiveMainloopFwdSm90ILi2EN4cute5tupleIJNS5_1CILi1EEES8_S8_EEENS6_IJNS7_ILi128EEENS7_ILi96EEENS7_ILi64EEEEEELi256ENS_10bfloat16_tEfNS_4arch4Sm90ELb0ELb1ELb1ELb0ELb1ELb0ELb0ELb1ELb0ELb1ELb1ELb0EEENS1_21CollectiveEpilogueFwdINS6_IJSA_NS7_ILi256EEESB_EEES9_SE_SG_Li256ELb0ELb1ELb1ELb0EEENS1_19SingleTileSchedulerILb0ELb1ELb1ELi128EEEEEEEEEvNT_6ParamsE --------------------------
	.section	.text._ZN7cutlass13device_kernelIN5flash11enable_sm90INS1_16FlashAttnFwdSm90INS1_25CollectiveMainloopFwdSm90ILi2EN4cute5tupleIJNS5_1CILi1EEES8_S8_EEENS6_IJNS7_ILi128EEENS7_ILi96EEENS7_ILi64EEEEEELi256ENS_10bfloat16_tEfNS_4arch4Sm90ELb0ELb1ELb1ELb0ELb1ELb0ELb0ELb1ELb0ELb1ELb1ELb0EEENS1_21CollectiveEpilogueFwdINS6_IJSA_NS7_ILi256EEESB_EEES9_SE_SG_Li256ELb0ELb1ELb1ELb0EEENS1_19SingleTileSchedulerILb0ELb1ELb1ELi128EEEEEEEEEvNT_6ParamsE,"ax",@progbits
	.align	128
.text._ZN7cutlass13device_kernelIN5flash11enable_sm90INS1_16FlashAttnFwdSm90INS1_25CollectiveMainloopFwdSm90ILi2EN4cute5tupleIJNS5_1CILi1EEES8_S8_EEENS6_IJNS7_ILi128EEENS7_ILi96EEENS7_ILi64EEEEEELi256ENS_10bfloat16_tEfNS_4arch4Sm90ELb0ELb1ELb1ELb0ELb1ELb0ELb0ELb1ELb0ELb1ELb1ELb0EEENS1_21CollectiveEpilogueFwdINS6_IJSA_NS7_ILi256EEESB_EEES9_SE_SG_Li256ELb0ELb1ELb1ELb0EEENS1_19SingleTileSchedulerILb0ELb1ELb1ELi128EEEEEEEEEvNT_6ParamsE:
        .type           _ZN7cutlass13device_kernelIN5flash11enable_sm90INS1_16FlashAttnFwdSm90INS1_25CollectiveMainloopFwdSm90ILi2EN4cute5tupleIJNS5_1CILi1EEES8_S8_EEENS6_IJNS7_ILi128EEENS7_ILi96EEENS7_ILi64EEEEEELi256ENS_10bfloat16_tEfNS_4arch4Sm90ELb0ELb1ELb1ELb0ELb1ELb0ELb0ELb1ELb0ELb1ELb1ELb0EEENS1_21CollectiveEpilogueFwdINS6_IJSA_NS7_ILi256EEESB_EEES9_SE_SG_Li256ELb0ELb1ELb1ELb0EEENS1_19SingleTileSchedulerILb0ELb1ELb1ELi128EEEEEEEEEvNT_6ParamsE,@function
        .size           _ZN7cutlass13device_kernelIN5flash11enable_sm90INS1_16FlashAttnFwdSm90INS1_25CollectiveMainloopFwdSm90ILi2EN4cute5tupleIJNS5_1CILi1EEES8_S8_EEENS6_IJNS7_ILi128EEENS7_ILi96EEENS7_ILi64EEEEEELi256ENS_10bfloat16_tEfNS_4arch4Sm90ELb0ELb1ELb1ELb0ELb1ELb0ELb0ELb1ELb0ELb1ELb1ELb0EEENS1_21CollectiveEpilogueFwdINS6_IJSA_NS7_ILi256EEESB_EEES9_SE_SG_Li256ELb0ELb1ELb1ELb0EEENS1_19SingleTileSchedulerILb0ELb1ELb1ELi128EEEEEEEEEvNT_6ParamsE,(.L_x_15769 - _ZN7cutlass13device_kernelIN5flash11enable_sm90INS1_16FlashAttnFwdSm90INS1_25CollectiveMainloopFwdSm90ILi2EN4cute5tupleIJNS5_1CILi1EEES8_S8_EEENS6_IJNS7_ILi128EEENS7_ILi96EEENS7_ILi64EEEEEELi256ENS_10bfloat16_tEfNS_4arch4Sm90ELb0ELb1ELb1ELb0ELb1ELb0ELb0ELb1ELb0ELb1ELb1ELb0EEENS1_21CollectiveEpilogueFwdINS6_IJSA_NS7_ILi256EEESB_EEES9_SE_SG_Li256ELb0ELb1ELb1ELb0EEENS1_19SingleTileSchedulerILb0ELb1ELb1ELi128EEEEEEEEEvNT_6ParamsE)
        .other          _ZN7cutlass13device_kernelIN5flash11enable_sm90INS1_16FlashAttnFwdSm90INS1_25CollectiveMainloopFwdSm90ILi2EN4cute5tupleIJNS5_1CILi1EEES8_S8_EEENS6_IJNS7_ILi128EEENS7_ILi96EEENS7_ILi64EEEEEELi256ENS_10bfloat16_tEfNS_4arch4Sm90ELb0ELb1ELb1ELb0ELb1ELb0ELb0ELb1ELb0ELb1ELb1ELb0EEENS1_21CollectiveEpilogueFwdINS6_IJSA_NS7_ILi256EEESB_EEES9_SE_SG_Li256ELb0ELb1ELb1ELb0EEENS1_19SingleTileSchedulerILb0ELb1ELb1ELi128EEEEEEEEEvNT_6ParamsE,@"STO_CUDA_ENTRY STV_DEFAULT"
_ZN7cutlass13device_kernelIN5flash11enable_sm90INS1_16FlashAttnFwdSm90INS1_25CollectiveMainloopFwdSm90ILi2EN4cute5tupleIJNS5_1CILi1EEES8_S8_EEENS6_IJNS7_ILi128EEENS7_ILi96EEENS7_ILi64EEEEEELi256ENS_10bfloat16_tEfNS_4arch4Sm90ELb0ELb1ELb1ELb0ELb1ELb0ELb0ELb1ELb0ELb1ELb1ELb0EEENS1_21CollectiveEpilogueFwdINS6_IJSA_NS7_ILi256EEESB_EEES9_SE_SG_Li256ELb0ELb1ELb1ELb0EEENS1_19SingleTileSchedulerILb0ELb1ELb1ELi128EEEEEEEEEvNT_6ParamsE:
        /* <DEDUP_REMOVED lines=9> */
[----:B------:R1:W2:Y:S01]  /*0090*/  SHFL.IDX PT, R3, R74, RZ, 0x1f ;  /* 0x00001fff4a037589 */ /* 0x0002a200000e0000 */
        /* <DEDUP_REMOVED lines=14> */
[----:B------:R1:W0:Y:S06]  /*0180*/  @!UP0 SYNCS.EXCH.64 URZ, [UR8+0x22800], UR4 ;  /* 0x02280004083f85b2 */ /* 0x00022c0008000100 */
[----:B------:R1:W3:Y:S02]  /*0190*/  @!UP1 SYNCS.EXCH.64 URZ, [UR8+0x22820], UR6 ;  /* 0x02282006083f95b2 */ /* 0x0002e40008000100 */
[----:B-12---:R-:W-:Y:S05]  /*01a0*/  @P1 BRA `(.L_x_10964) ;  /* 0x0000000000481947 */ /* 0x006fea0003800000 */
[----:B------:R-:W1:Y:S01]  /*01b0*/  S2UR UR5, SR_CgaCtaId ;  /* 0x00000000000579c3 */ /* 0x000e620000008800 */
[----:B------:R-:W-:Y:S01]  /*01c0*/  UMOV UR4, 0x400 ;  /* 0x0000040000047882 */ /* 0x000fe20000000000 */
[----:B------:R-:W-:Y:S01]  /*01d0*/  UMOV UR6, 0x80 ;  /* 0x0000008000067882 */ /* 0x000fe20000000000 */
[----:B------:R-:W-:Y:S01]  /*01e0*/  UMOV UR7, 0x100 ;  /* 0x0000010000077882 */ /* 0x000fe20000000000 */
[----:B------:R-:W-:Y:S01]  /*01f0*/  ELECT P0, URZ, PT ;  /* 0x00000000003f782f */ /* 0x000fe20003800000 */
[----:B-1----:R-:W-:Y:S02]  /*0200*/  ULEA UR8, UR5, UR4, 0x18 ;  /* 0x0000000405087291 */ /* 0x002fe4000f8ec03f */
[----:B------:R-:W-:-:S04]  /*0210*/  UIADD3 UR4, -UR6, 0x100000, URZ ;  /* 0x0010000006047890 */ /* 0x000fc8000fffe13f */
[----:B------:R-:W-:Y:S02]  /*0220*/  USHF.L.U32 UR5, UR4, 0xb, URZ ;  /* 0x0000000b04057899 */ /* 0x000fe4000800063f */
[----:B------:R-:W-:Y:S02]  /*0230*/  USHF.L.U32 UR4, UR4, 0x1, URZ ;  /* 0x0000000104047899 */ /* 0x000fe4000800063f */
[----:B------:R-:W-:-:S04]  /*0240*/  UIADD3 UR6, -UR7, 0x100000, URZ ;  /* 0x0010000007067890 */ /* 0x000fc8000fffe13f */
[----:B------:R-:W-:Y:S02]  /*0250*/  USHF.L.U32 UR7, UR6, 0xb, URZ ;  /* 0x0000000b06077899 */ /* 0x000fe4000800063f */
[----:B------:R-:W-:Y:S01]  /*0260*/  USHF.L.U32 UR6, UR6, 0x1, URZ ;  /* 0x0000000106067899 */ /* 0x000fe2000800063f */
[----:B------:R-:W1:Y:S03]  /*0270*/  FENCE.VIEW.ASYNC.S ;  /* 0x00000000000073c6 */ /* 0x000e660000000000 */
[----:B-1----:R1:W2:Y:S08]  /*0280*/  SYNCS.EXCH.64 URZ, [UR8+0x22830], UR4 ;  /* 0x02283004083f75b2 */ /* 0x0022b00008000100 */
[----:B------:R1:W4:Y:S01]  /*0290*/  SYNCS.EXCH.64 URZ, [UR8+0x22840], UR6 ;  /* 0x02284006083f75b2 */ /* 0x0003220008000100 */
[----:B------:R1:W0:Y:S01]  /*02a0*/  SYNCS.EXCH.64 URZ, [UR8+0x22838], UR4 ;  /* 0x02283804083f75b2 */ /* 0x0002220008000100 */
[----:B------:R1:W0:Y:S01]  /*02b0*/  SYNCS.EXCH.64 URZ, [UR8+0x22848], UR6 ;  /* 0x02284806083f75b2 */ /* 0x0002220008000100 */
[----:B------:R-:W-:Y:S01]  /*02c0*/  NOP ;  /* 0x0000000000007918 */ /* 0x000fe20000000000 */
.L_x_10964:
[----:B------:R-:W5:Y:S01]  /*02d0*/  SHFL.IDX PT, R2, R0, RZ, 0x1f ;  /* 0x00001fff00027589 */ /* 0x000f6200000e0000 */
[----:B------:R-:W-:Y:S01]  /*02e0*/  NOP ;  /* 0x0000000000007918 */ /* 0x000fe20000000000 */
[----:B-----5:R-:W-:-:S13]  /*02f0*/  ISETP.NE.AND P0, PT, R2, RZ, PT ;  /* 0x000000ff0200720c */ /* 0x020fda0003f05270 */
[----:B------:R-:W-:Y:S05]  /*0300*/  @P0 BRA `(.L_x_10965) ;  /* 0x0000000000480947 */ /* 0x000fea0003800000 */
[----:B-1----:R-:W1:Y:S01]  /*0310*/  S2UR UR5, SR_CgaCtaId ;  /* 0x00000000000579c3 */ /* 0x002e620000008800 */
        /* <DEDUP_REMOVED lines=12> */
[----:B-1----:R1:W0:Y:S08]  /*03e0*/  SYNCS.EXCH.64 URZ, [UR8+0x22850], UR4 ;  /* 0x02285004083f75b2 */ /* 0x0022300008000100 */
[----:B------:R1:W0:Y:S01]  /*03f0*/  SYNCS.EXCH.64 URZ, [UR8+0x22860], UR6 ;  /* 0x02286006083f75b2 */ /* 0x0002220008000100 */
[----:B------:R1:W0:Y:S01]  /*0400*/  SYNCS.EXCH.64 URZ, [UR8+0x22858], UR4 ;  /* 0x02285804083f75b2 */ /* 0x0002220008000100 */
[----:B------:R1:W0:Y:S01]  /*0410*/  SYNCS.EXCH.64 URZ, [UR8+0x22868], UR6 ;  /* 0x02286806083f75b2 */ /* 0x0002220008000100 */
[----:B------:R-:W-:Y:S01]  /*0420*/  NOP ;  /* 0x0000000000007918 */ /* 0x000fe20000000000 */
.L_x_10965:
[----:B------:R-:W5:Y:S01]  /*0430*/  SHFL.IDX PT, R2, R0, RZ, 0x1f ;  /* 0x00001fff00027589 */ /* 0x000f6200000e0000 */
[----:B------:R-:W-:Y:S01]  /*0440*/  NOP ;  /* 0x0000000000007918 */ /* 0x000fe20000000000 */
[----:B-----5:R-:W-:-:S13]  /*0450*/  ISETP.NE.AND P0, PT, R2, RZ, PT ;  /* 0x000000ff0200720c */ /* 0x020fda0003f05270 */
[----:B------:R-:W-:Y:S05]  /*0460*/  @P0 BRA `(.L_x_10966) ;  /* 0x0000000000380947 */ /* 0x000fea0003800000 */
[----:B-1----:R-:W1:Y:S01]  /*0470*/  S2UR UR5, SR_CgaCtaId ;  /* 0x00000000000579c3 */ /* 0x002e620000008800 */
[----:B------:R-:W-:Y:S01]  /*0480*/  UMOV UR4, 0x400 ;  /* 0x0000040000047882 */ /* 0x000fe20000000000 */
[----:B------:R-:W-:Y:S01]  /*0490*/  UMOV UR7, 0x80 ;  /* 0x0000008000077882 */ /* 0x000fe20000000000 */
[----:B------:R-:W-:Y:S01]  /*04a0*/  ELECT P0, URZ, PT ;  /* 0x00000000003f782f */ /* 0x000fe20003800000 */
[----:B-1----:R-:W-:Y:S02]  /*04b0*/  ULEA UR6, UR5, UR4, 0x18 ;  /* 0x0000000405067291 */ /* 0x002fe4000f8ec03f */
[----:B------:R-:W-:-:S04]  /*04c0*/  UIADD3 UR4, -UR7, 0x100000, URZ ;  /* 0x0010000007047890 */ /* 0x000fc8000fffe13f */
[----:B------:R-:W-:Y:S02]  /*04d0*/  USHF.L.U32 UR5, UR4, 0xb, URZ ;  /* 0x0000000b04057899 */ /* 0x000fe4000800063f */
[----:B------:R-:W-:Y:S01]  /*04e0*/  USHF.L.U32 UR4, UR4, 0x1, URZ ;  /* 0x0000000104047899 */ /* 0x000fe2000800063f */
[----:B------:R-:W1:Y:S11]  /*04f0*/  FENCE.VIEW.ASYNC.S ;  /* 0x00000000000073c6 */ /* 0x000e760000000000 */
[----:B-1----:R1:W0:Y:S01]  /*0500*/  SYNCS.EXCH.64 URZ, [UR6+0x22870], UR4 ;  /* 0x02287004063f75b2 */ /* 0x0022220008000100 */
[----:B------:R1:W0:Y:S01]  /*0510*/  SYNCS.EXCH.64 URZ, [UR6+0x22880], UR4 ;  /* 0x02288004063f75b2 */ /* 0x0002220008000100 */
[----:B------:R1:W0:Y:S01]  /*0520*/  SYNCS.EXCH.64 URZ, [UR6+0x22878], UR4 ;  /* 0x02287804063f75b2 */ /* 0x0002220008000100 */
[----:B------:R1:W0:Y:S01]  /*0530*/  SYNCS.EXCH.64 URZ, [UR6+0x22888], UR4 ;  /* 0x02288804063f75b2 */ /* 0x0002220008000100 */
[----:B------:R-:W-:Y:S01]  /*0540*/  NOP ;  /* 0x0000000000007918 */ /* 0x000fe20000000000 */
.L_x_10966:
        /* <DEDUP_REMOVED lines=22> */
.L_x_10967:
[----:B------:R-:W5:Y:S01]  /*06b0*/  SHFL.IDX PT, R2, R0, RZ, 0x1f ;  /* 0x00001fff00027589 */ /* 0x000f6200000e0000 */
[----:B------:R-:W-:Y:S01]  /*06c0*/  R2UR UR9, R3 ;  /* 0x00000000030972ca */ /* 0x000fe200000e0000 */
        /* <DEDUP_REMOVED lines=21> */
.L_x_10968:
[----:B-1----:R-:W-:Y:S01]  /*0820*/  ULDC UR4, c[0x0][0x20] ;  /* 0x0000080000047ab9 */ /* 0x002fe20000000800 */
[----:B------:R-:W-:Y:S01]  /*0830*/  UISETP.NE.AND UP0, UPT, UR9, URZ, UPT ;  /* 0x0000003f0900728c */ /* 0x000fe2000bf05270 */
[----:B------:R-:W-:Y:S01]  /*0840*/  IADD3 R16, P0, R1, UR4, RZ ;  /* 0x0000000401107c10 */ /* 0x000fe2000ff1e0ff */
[----:B------:R-:W-:Y:S01]  /*0850*/  ULDC UR4, c[0x0][0x24] ;  /* 0x0000090000047ab9 */ /* 0x000fe20000000800 */
[----:B------:R-:W-:Y:S01]  /*0860*/  UMOV UR60, 0x1 ;  /* 0x00000001003c7882 */ /* 0x000fe20000000000 */
[----:B------:R-:W-:Y:S01]  /*0870*/  NOP ;  /* 0x0000000000007918 */ /* 0x000fe20000000000 */
[----:B0-234-:R-:W-:Y:S01]  /*0880*/  BAR.SYNC.DEFER_BLOCKING 0x0 ;  /* 0x0000000000007b1d */ /* 0x01dfe20000010000 */
[----:B------:R-:W-:Y:S01]  /*0890*/  IMAD.X R17, RZ, RZ, UR4, P0 ;  /* 0x00000004ff117e24 */ /* 0x000fe200080e06ff */
[----:B------:R-:W-:Y:S01]  /*08a0*/  IADD3 R2, P0, R16, 0x50, RZ ;  /* 0x0000005010027810 */ /* 0x000fe20007f1e0ff */
[----:B------:R-:W-:Y:S01]  /*08b0*/  USEL UR60, UR60, 0x2, !UP0 ;  /* 0x000000023c3c7887 */ /* 0x000fe2000c000000 */
[----:B------:R-:W-:-:S02]  /*08c0*/  PLOP3.LUT P2, PT, PT, PT, UP0, 0x80, 0x0 ;  /* 0x000000000000781c */ /* 0x000fc40003f4f008 */
[----:B------:R-:W-:Y:S01]  /*08d0*/  IADD3 R35, P1, R16, 0x200, RZ ;  /* 0x0000020010237810 */ /* 0x000fe20007f3e0ff */
[----:B------:R-:W-:Y:S01]  /*08e0*/  ULDC.64 UR36, c[0x0][0x208] ;  /* 0x0000820000247ab9 */ /* 0x000fe20000000a00 */
[----:B------:R0:W-:Y:S01]  /*08f0*/  STL [R1+0x410], R2 ;  /* 0x0004100201007387 */ /* 0x0001e20000100800 */
[----:B------:R-:W-:Y:S01]  /*0900*/  BSSY B6, `(.L_x_10969) ;  /* 0x0001c77000067945 */ /* 0x000fe20003800000 */
[--C-:B------:R-:W-:Y:S02]  /*0910*/  IMAD.X R23, RZ, RZ, R17.reuse, P0 ;  /* 0x000000ffff177224 */ /* 0x100fe400000e0611 */
[----:B------:R-:W-:-:S05]  /*0920*/  IMAD.X R48, RZ, RZ, R17, P1 ;  /* 0x000000ffff307224 */ /* 0x000fca00008e0611 */
[----:B------:R-:W-:Y:S05]  /*0930*/  @!P2 BRA `(.L_x_10970) ;  /* 0x0000018800dca947 */ /* 0x000fea0003800000 */
.L_x_10971:
[----:B------:R-:W-:-:S08]  /*0940*/  NOP ;  /* 0x0000000000007918 */ /* 0x000fd00000000000 */
[----:B------:R-:W1:Y:S02]  /*0950*/  USETMAXREG.TRY_ALLOC.CTAPOOL UP0, 0xe8 ;  /* 0x000000e8000079c8 */ /* 0x000e640008000600 */
[----:B-1----:R-:W-:-:S13]  /*0960*/  PLOP3.LUT P0, PT, PT, PT, UP0, 0x80, 0x0 ;  /* 0x000000000000781c */ /* 0x002fda0003f0f008 */
[----:B------:R-:W-:Y:S05]  /*0970*/  @!P0 BRA `(.L_x_10971) ;  /* 0xfffffffc00f08947 */ /* 0x000fea000383ffff */
[----:B------:R-:W1:Y:S01]  /*0980*/  S2UR UR6, SR_CTAID.Y ;  /* 0x00000000000679c3 */ /* 0x000e620000002600 */
[----:B------:R-:W-:-:S07]  /*0990*/  ULDC UR59, c[0x0][0xc50] ;  /* 0x00031400003b7ab9 */ /* 0x000fce0000000800 */
[----:B------:R-:W-:Y:S08]  /*09a0*/  BAR.ARV 0x8, 0x180 ;  /* 0x0206000000007b1d */ /* 0x000ff00000002000 */
[----:B------:R-:W2:Y:S01]  /*09b0*/  S2UR UR61, SR_CTAID.Z ;  /* 0x00000000003d79c3 */ /* 0x000ea20000002700 */
[----:B------:R-:W-:Y:S01]  /*09c0*/  ISETP.NE.AND P0, PT, R74, 0x1, PT ;  /* 0x000000014a00780c */ /* 0x000fe20003f05270 */
[----:B------:R-:W-:Y:S01]  /*09d0*/  UISETP.NE.AND UP0, UPT, UR59, 0x1, UPT ;  /* 0x000000013b00788c */ /* 0x000fe2000bf05270 */
[----:B------:R3:W-:Y:S11]  /*09e0*/  STL.64 [R1+0x1c0], RZ ;  /* 0x0001c0ff01007387 */ /* 0x0007f60000100a00 */
[----:B------:R-:W-:Y:S06]  /*09f0*/  @!P0 BAR.ARV 0x9, 0x100 ;  /* 0x0244000000008b1d */ /* 0x000fec0000002000 */
[----:B------:R-:W-:Y:S01]  /*0a00*/  @UP0 ULDC UR4, c[0x0][0xc54] ;  /* 0x0003150000040ab9 */ /* 0x000fe20000000800 */
[----:B------:R-:W-:Y:S01]  /*0a10*/  @UP0 ULDC UR7, c[0x0][0xc58] ;  /* 0x0003160000070ab9 */ /* 0x000fe20000000800 */
[----:B------:R3:W-:Y:S01]  /*0a20*/  STL [R1+0x1c8], RZ ;  /* 0x0001c8ff01007387 */ /* 0x0007e20000100800 */
[----:B-1----:R-:W-:Y:S01]  /*0a30*/  UIMAD.WIDE.U32 UR4, UR6, UR4, URZ ;  /* 0x00000004060472a5 */ /* 0x002fe2000f8e003f */
[----:B--2---:R-:W-:Y:S01]  /*0a40*/  ISETP.LE.AND P0, PT, RZ, UR61, PT ;  /* 0x0000003dff007c0c */ /* 0x004fe2000bf03270 */
[----:B------:R-:W-:Y:S01]  /*0a50*/  UMOV UR58, UR6 ;  /* 0x00000006003a7c82 */ /* 0x000fe20008000000 */
[----:B------:R-:W-:Y:S01]  /*0a60*/  IADD3 R24, P1, R16, 0x1c0, RZ ;  /* 0x000001c010187810 */ /* 0x000fe20007f3e0ff */
[----:B------:R-:W-:-:S04]  /*0a70*/  @UP0 USHF.R.U32.HI UR58, URZ, UR7, UR5 ;  /* 0x000000073f3a0299 */ /* 0x000fc80008011605 */
[----:B------:R-:W-:Y:S01]  /*0a80*/  UIADD3 UR4, -UR58, URZ, URZ ;  /* 0x0000003f3a047290 */ /* 0x000fe2000fffe13f */
[----:B------:R-:W-:-:S03]  /*0a90*/  IMAD.X R25, RZ, RZ, R17, P1 ;  /* 0x000000ffff197224 */ /* 0x000fc600008e0611 */
[----:B------:R-:W-:Y:S02]  /*0aa0*/  UIMAD UR59, UR59, UR4, UR6 ;  /* 0x000000043b3b72a4 */ /* 0x000fe4000f8e0206 */
[----:B---3--:R-:W-:Y:S10]  /*0ab0*/  @!P0 BRA `(.L_x_10972) ;  /* 0x000001c4006c8947 */ /* 0x008ff40003800000 */
[----:B------:R-:W1:Y:S01]  /*0ac0*/  S2R R15, SR_CgaCtaId ;  /* 0x00000000000f7919 */ /* 0x000e620000008800 */
[----:B------:R-:W-:Y:S01]  /*0ad0*/  MOV R0, 0x400 ;  /* 0x0000040000007802 */ /* 0x000fe20000000f00 */
[----:B------:R-:W2:Y:S01]  /*0ae0*/  S2UR UR6, SR_CTAID.X ;  /* 0x00000000000679c3 */ /* 0x000ea20000002500 */
[----:B------:R-:W-:Y:S01]  /*0af0*/  ULDC.64 UR4, c[0x0][0x418] ;  /* 0x0001060000047ab9 */ /* 0x000fe20000000a00 */
[----:B------:R-:W3:Y:S01]  /*0b00*/  S2R R4, SR_SWINHI ;  /* 0x0000000000047919 */ /* 0x000ee20000002f00 */
[----:B------:R-:W-:Y:S01]  /*0b10*/  IMAD.MOV.U32 R14, RZ, RZ, 0x100 ;  /* 0x00000100ff0e7424 */ /* 0x000fe200078e00ff */
[----:B------:R-:W-:Y:S01]  /*0b20*/  UISETP.NE.U32.AND UP0, UPT, UR4, URZ, UPT ;  /* 0x0000003f0400728c */ /* 0x000fe2000bf05070 */
[----:B------:R-:W-:Y:S01]  /*0b30*/  IMAD.MOV.U32 R13, RZ, RZ, 0x80 ;  /* 0x00000080ff0d7424 */ /* 0x000fe200078e00ff */
[----:B------:R-:W4:Y:S01]  /*0b40*/  S2R R8, SR_CTAID.X ;  /* 0x0000000000087919 */ /* 0x000f220000002500 */
[----:B------:R-:W-:Y:S01]  /*0b50*/  USHF.R.S32.HI UR4, URZ, 0x1f, UR61 ;  /* 0x0000001f3f047899 */ /* 0x000fe2000801143d */
[----:B------:R-:W5:Y:S01]  /*0b60*/  LDC R6, c[0x0][0x988] ;  /* 0x00026200ff067b82 */ /* 0x000f620000000800 */
[----:B------:R-:W-:Y:S01]  /*0b70*/  UISETP.NE.AND.EX UP0, UPT, UR5, URZ, UPT, UP0 ;  /* 0x0000003f0500728c */ /* 0x000fe2000bf05300 */
[----:B------:R-:W-:Y:S01]  /*0b80*/  IMAD.U32 R10, RZ, RZ, UR60 ;  /* 0x0000003cff0a7e24 */ /* 0x000fe2000f8e00ff */
[----:B------:R-:W-:Y:S01]  /*0b90*/  ULDC UR42, c[0x0][0x424] ;  /* 0x00010900002a7ab9 */ /* 0x000fe20000000800 */
[----:B------:R-:W-:Y:S01]  /*0ba0*/  IMAD.MOV.U32 R11, RZ, RZ, 0x80 ;  /* 0x00000080ff0b7424 */ /* 0x000fe200078e00ff */
[----:B------:R-:W-:Y:S01]  /*0bb0*/  USEL UR42, UR42, 0x1, UP0 ;  /* 0x000000012a2a7887 */ /* 0x000fe20008000000 */
[----:B------:R-:W-:Y:S01]  /*0bc0*/  STL.128 [R1+0x1d0], RZ ;  /* 0x0001d0ff01007387 */ /* 0x000fe20000100c00 */
[----:B------:R-:W-:Y:S01]  /*0bd0*/  ULDC UR10, c[0x0][0x2f0] ;  /* 0x0000bc00000a7ab9 */ /* 0x000fe20000000800 */
[----:B------:R-:W-:Y:S01]  /*0be0*/  ULDC UR43, c[0x0][0x288] ;  /* 0x0000a200002b7ab9 */ /* 0x000fe20000000800 */
[----:B------:R-:W-:Y:S01]  /*0bf0*/  UIMAD UR42, UR42, UR10, URZ ;  /* 0x0000000a2a2a72a4 */ /* 0x000fe2000f8e023f */
[----:B------:R-:W-:Y:S01]  /*0c00*/  STL.64 [R1+0x28], R10 ;  /* 0x0000280a01007387 */ /* 0x000fe20000100a00 */
[C---:B------:R-:W-:Y:S01]  /*0c10*/  IADD3 R30, P4, R16.reuse, 0x58, RZ ;  /* 0x00000058101e7810 */ /* 0x040fe20007f9e0ff */
[C---:B------:R-:W-:Y:S01]  /*0c20*/  VIADD R22, R16.reuse, 0x148 ;  /* 0x0000014810167836 */ /* 0x040fe20000000000 */
[C---:B------:R-:W-:Y:S01]  /*0c30*/  IADD3 R34, P6, R16.reuse, 0x68, RZ ;  /* 0x0000006810227810 */ /* 0x040fe20007fde0ff */
[----:B------:R-:W-:Y:S01]  /*0c40*/  STL.128 [R1+0x1e0], RZ ;  /* 0x0001e0ff01007387 */ /* 0x000fe20000100c00 */
[----:B------:R-:W-:Y:S01]  /*0c50*/  IADD3 R32, P5, R16, 0x70, RZ ;  /* 0x0000007010207810 */ /* 0x000fe20007fbe0ff */
[----:B--2---:R-:W-:Y:S01]  /*0c60*/  USHF.L.U32 UR6, UR6, 0x7, URZ ;  /* 0x0000000706067899 */ /* 0x004fe2000800063f */
[--C-:B------:R-:W-:Y:S01]  /*0c70*/  IMAD.X R31, RZ, RZ, R17.reuse, P4 ;  /* 0x000000ffff1f7224 */ /* 0x100fe200020e0611 */
[----:B------:R-:W-:Y:S01]  /*0c80*/  STL.128 [R1+0x200], RZ ;  /* 0x000200ff01007387 */ /* 0x000fe20000100c00 */
[----:B------:R-:W-:Y:S01]  /*0c90*/  UIADD3 UR38, UR42, 0x1, -UR43 ;  /* 0x000000012a267890 */ /* 0x000fe2000fffe82b */
[--C-:B------:R-:W-:Y:S01]  /*0ca0*/  IMAD.X R63, RZ, RZ, R17.reuse, P6 ;  /* 0x000000ffff3f7224 */ /* 0x100fe200030e0611 */
[----:B------:R-:W-:Y:S01]  /*0cb0*/  UIADD3 UR7, UR6, 0x7f, URZ ;  /* 0x0000007f06077890 */ /* 0x000fe2000fffe03f */
[----:B-1----:R-:W-:Y:S01]  /*0cc0*/  LEA R33, R15, R0, 0x18 ;  /* 0x000000000f217211 */ /* 0x002fe200078ec0ff */
[----:B------:R-:W-:Y:S01]  /*0cd0*/  IMAD.U32 R0, RZ, RZ, UR60 ;  /* 0x0000003cff007e24 */ /* 0x000fe2000f8e00ff */
[----:B------:R-:W-:Y:S01]  /*0ce0*/  STL.64 [R1+0x30], R14 ;  /* 0x0000300e01007387 */ /* 0x000fe20000100a00 */
[----:B------:R-:W-:Y:S01]  /*0cf0*/  IMAD.X R61, RZ, RZ, R17, P5 ;  /* 0x000000ffff3d7224 */ /* 0x000fe200028e0611 */
[----:B0-----:R-:W-:-:S02]  /*0d00*/  MOV R2, R33 ;  /* 0x0000002100027202 */ /* 0x001fc40000000f00 */
[----:B---3--:R-:W-:Y:S01]  /*0d10*/  MOV R3, R4 ;  /* 0x0000000400037202 */ /* 0x008fe20000000f00 */
[----:B------:R-:W-:Y:S01]  /*0d20*/  IMAD.MOV.U32 R12, RZ, RZ, R0 ;  /* 0x000000ffff0c7224 */ /* 0x000fe200078e0000 */
[----:B-----5:R-:W-:Y:S01]  /*0d30*/  STL [R1+0x1f0], R6 ;  /* 0x0001f00601007387 */ /* 0x020fe20000100800 */
[----:B------:R-:W-:Y:S01]  /*0d40*/  IADD3 R42, P4, R16, 0xf0, RZ ;  /* 0x000000f0102a7810 */ /* 0x000fe20007f9e0ff */
[----:B------:R-:W-:Y:S01]  /*0d50*/  VIADD R37, R29, 0xffffff80 ;  /* 0xffffff801d257836 */ /* 0x000fe20000000000 */
[C---:B------:R-:W-:Y:S01]  /*0d60*/  IADD3 R0, P3, R2.reuse, 0x22860, RZ ;  /* 0x0002286002007810 */ /* 0x040fe20007f7e0ff */
[----:B----4-:R0:W-:Y:S01]  /*0d70*/  STL [R1+0x50], R8 ;  /* 0x0000500801007387 */ /* 0x0101e20000100800 */
[----:B------:R-:W-:Y:S01]  /*0d80*/  IADD3 R4, P2, R2, 0x22850, RZ ;  /* 0x0002285002047810 */ /* 0x000fe20007f5e0ff */
[----:B------:R-:W-:Y:S01]  /*0d90*/  IMAD.X R43, RZ, RZ, R17, P4 ;  /* 0x000000ffff2b7224 */ /* 0x000fe200020e0611 */
[C---:B------:R-:W-:Y:S01]  /*0da0*/  IADD3 R51, P6, R16.reuse, 0x108, RZ ;  /* 0x0000010810337810 */ /* 0x040fe20007fde0ff */
[----:B------:R1:W-:Y:S01]  /*0db0*/  STL.128 [R1], R12 ;  /* 0x0000000c01007387 */ /* 0x0003e20000100c00 */
[--C-:B------:R-:W-:Y:S01]  /*0dc0*/  IMAD.X R5, RZ, RZ, R3.reuse, P3 ;  /* 0x000000ffff057224 */ /* 0x100fe200018e0603 */
[C---:B------:R-:W-:Y:S01]  /*0dd0*/  IADD3 R28, P3, R16.reuse, 0x78, RZ ;  /* 0x00000078101c7810 */ /* 0x040fe20007f7e0ff */
[----:B------:R-:W-:Y:S01]  /*0de0*/  IMAD.X R7, RZ, RZ, R3, P2 ;  /* 0x000000ffff077224 */ /* 0x000fe200010e0603 */
[----:B------:R2:W-:Y:S01]  /*0df0*/  STL.128 [R1+0x210], RZ ;  /* 0x000210ff01007387 */ /* 0x0005e20000100c00 */
[----:B------:R-:W-:Y:S01]  /*0e00*/  IADD3 R40, P2, R16, 0x1d0, RZ ;  /* 0x000001d010287810 */ /* 0x000fe20007f5e0ff */
[--C-:B------:R-:W-:Y:S01]  /*0e10*/  IMAD.X R52, RZ, RZ, R17.reuse, P6 ;  /* 0x000000ffff347224 */ /* 0x100fe200030e0611 */
[C---:B0-----:R-:W-:Y:S01]  /*0e20*/  IADD3 R8, P0, R2.reuse, 0x22830, RZ ;  /* 0x0002283002087810 */ /* 0x041fe20007f1e0ff */
[----:B------:R2:W-:Y:S01]  /*0e30*/  STL.128 [R1+0x220], RZ ;  /* 0x000220ff01007387 */ /* 0x0005e20000100c00 */
[----:B------:R-:W-:Y:S01]  /*0e40*/  IADD3 R2, P1, R2, 0x22840, RZ ;  /* 0x0002284002027810 */ /* 0x000fe20007f3e0ff */
[----:B------:R-:W-:Y:S01]  /*0e50*/  IMAD.X R41, RZ, RZ, R17, P2 ;  /* 0x000000ffff297224 */ /* 0x000fe200010e0611 */
[C---:B------:R-:W-:Y:S01]  /*0e60*/  IADD3 R57, P2, R16.reuse, 0x80, RZ ;  /* 0x0000008010397810 */ /* 0x040fe20007f5e0ff */
[--C-:B------:R-:W-:Y:S01]  /*0e70*/  IMAD.X R9, RZ, RZ, R3.reuse, P0 ;  /* 0x000000ffff097224 */ /* 0x100fe200000e0603 */
[----:B------:R2:W-:Y:S01]  /*0e80*/  STL.128 [R1+0x230], RZ ;  /* 0x000230ff01007387 */ /* 0x0005e20000100c00 */
[----:B------:R-:W-:Y:S01]  /*0e90*/  IMAD.X R3, RZ, RZ, R3, P1 ;  /* 0x000000ffff037224 */ /* 0x000fe200008e0603 */
[C---:B------:R-:W-:Y:S01]  /*0ea0*/  IADD3 R38, P1, R16.reuse, 0x28, RZ ;  /* 0x0000002810267810 */ /* 0x040fe20007f3e0ff */
[----:B-1----:R-:W-:Y:S01]  /*0eb0*/  IMAD.MOV.U32 R14, RZ, RZ, R0 ;  /* 0x000000ffff0e7224 */ /* 0x002fe200078e0000 */
[----:B------:R2:W-:Y:S01]  /*0ec0*/  STL.64 [R1+0x18], R8 ;  /* 0x0000180801007387 */ /* 0x0005e20000100a00 */
[----:B------:R-:W-:Y:S01]  /*0ed0*/  IMAD.U32 R0, RZ, RZ, UR4 ;  /* 0x00000004ff007e24 */ /* 0x000fe2000f8e00ff */
[----:B------:R-:W-:Y:S01]  /*0ee0*/  ULDC UR4, c[0x0][0x448] ;  /* 0x0001120000047ab9 */ /* 0x000fe20000000800 */
[----:B------:R-:W-:Y:S01]  /*0ef0*/  IMAD.MOV.U32 R12, RZ, RZ, R4 ;  /* 0x000000ffff0c7224 */ /* 0x000fe200078e0004 */
[----:B------:R-:W-:Y:S01]  /*0f00*/  UISETP.NE.AND UP1, UPT, UR4, 0x1, UPT ;  /* 0x000000010400788c */ /* 0x000fe2000bf25270 */
[----:B------:R-:W-:Y:S01]  /*0f10*/  IMAD.MOV.U32 R13, RZ, RZ, R7 ;  /* 0x000000ffff0d7224 */ /* 0x000fe200078e0007 */
[----:B------:R2:W-:Y:S01]  /*0f20*/  STL.64 [R1+0x20], R2 ;  /* 0x0000200201007387 */ /* 0x0005e20000100a00 */
[----:B------:R-:W-:Y:S01]  /*0f30*/  IMAD.MOV.U32 R15, RZ, RZ, R5 ;  /* 0x000000ffff0f7224 */ /* 0x000fe200078e0005 */
[----:B------:R-:W-:Y:S01]  /*0f40*/  ULDC.64 UR4, c[0x0][0x9e0] ;  /* 0x0002780000047ab9 */ /* 0x000fe20000000a00 */
[--C-:B------:R-:W-:Y:S01]  /*0f50*/  IMAD.X R67, RZ, RZ, R17.reuse, P1 ;  /* 0x000000ffff437224 */ /* 0x100fe200008e0611 */
[C---:B------:R-:W-:Y:S01]  /*0f60*/  IADD3 R55, P1, R16.reuse, 0x90, RZ ;  /* 0x0000009010377810 */ /* 0x040fe20007f3e0ff */
[----:B------:R-:W-:Y:S01]  /*0f70*/  UISETP.GE.AND UP0, UPT, UR5, 0x1, UPT ;  /* 0x000000010500788c */ /* 0x000fe2000bf06270 */
[----:B------:R2:W-:Y:S01]  /*0f80*/  STL.128 [R1+0x40], R12 ;  /* 0x0000400c01007387 */ /* 0x0005e20000100c00 */
[C---:B------:R-:W-:Y:S01]  /*0f90*/  IADD3 R36, P0, R16.reuse, 0x60, RZ ;  /* 0x0000006010247810 */ /* 0x040fe20007f1e0ff */
[--C-:B------:R-:W-:Y:S01]  /*0fa0*/  IMAD.X R59, RZ, RZ, R17.reuse, P3 ;  /* 0x000000ffff3b7224 */ /* 0x100fe200018e0611 */
[----:B------:R-:W-:Y:S01]  /*0fb0*/  @UP1 UIADD3 UR8, UR6, 0x7f, URZ ;  /* 0x0000007f06081890 */ /* 0x000fe2000fffe03f */
[----:B------:R2:W-:Y:S01]  /*0fc0*/  STL.128 [R1+0x240], RZ ;  /* 0x000240ff01007387 */ /* 0x0005e20000100c00 */
[----:B------:R-:W-:Y:S01]  /*0fd0*/  @UP1 ULDC UR9, c[0x0][0x44c] ;  /* 0x0001130000091ab9 */ /* 0x000fe20000000800 */
[--C-:B------:R-:W-:Y:S01]  /*0fe0*/  IMAD.X R56, RZ, RZ, R17.reuse, P1 ;  /* 0x000000ffff387224 */ /* 0x100fe200008e0611 */
[----:B------:R-:W-:Y:S01]  /*0ff0*/  UIMAD.WIDE.U32 UR8, UR8, UR9, URZ ;  /* 0x00000009080872a5 */ /* 0x000fe2000f8e003f */
[----:B------:R2:W-:Y:S01]  /*1000*/  STL.128 [R1+0x250], RZ ;  /* 0x000250ff01007387 */ /* 0x0005e20000100c00 */
[----:B------:R-:W-:Y:S01]  /*1010*/  PLOP3.LUT P1, PT, PT, PT, UP0, 0x40, 0x0 ;  /* 0x000000000000781c */ /* 0x000fe20003f2e808 */
[----:B------:R-:W-:Y:S01]  /*1020*/  @UP1 ULDC UR11, c[0x0][0x450] ;  /* 0x00011400000b1ab9 */ /* 0x000fe20000000800 */
[--C-:B------:R-:W-:Y:S01]  /*1030*/  IMAD.X R65, RZ, RZ, R17.reuse, P0 ;  /* 0x000000ffff417224 */ /* 0x100fe200000e0611 */
[----:B------:R2:W-:Y:S01]  /*1040*/  STL.128 [R1+0x260], RZ ;  /* 0x000260ff01007387 */ /* 0x0005e20000100c00 */
[----:B------:R-:W-:Y:S01]  /*1050*/  @UP1 USHF.R.U32.HI UR7, URZ, UR11, UR9 ;  /* 0x0000000b3f071299 */ /* 0x000fe20008011609 */
[--C-:B------:R-:W-:Y:S01]  /*1060*/  IMAD.X R58, RZ, RZ, R17.reuse, P2 ;  /* 0x000000ffff3a7224 */ /* 0x100fe200010e0611 */
[C---:B------:R-:W-:Y:S01]  /*1070*/  IADD3 R53, P0, R16.reuse, 0xf8, RZ ;  /* 0x000000f810357810 */ /* 0x040fe20007f1e0ff */
[----:B------:R2:W-:Y:S01]  /*1080*/  STL.128 [R1+0x270], RZ ;  /* 0x000270ff01007387 */ /* 0x0005e20000100c00 */
[----:B------:R-:W-:Y:S01]  /*1090*/  UIADD3 UR8, UR38, UR7, URZ ;  /* 0x0000000726087290 */ /* 0x000fe2000fffe03f */
[C---:B------:R-:W-:Y:S01]  /*10a0*/  IADD3 R19, P5, R16.reuse, 0x10c, RZ ;  /* 0x0000010c10137810 */ /* 0x040fe20007fbe0ff */
[----:B------:R-:W-:Y:S01]  /*10b0*/  UP2UR UR39, UPR, URZ, 0x2 ;  /* 0x000000023f277883 */ /* 0x000fe20008000000 */
[----:B------:R2:W-:Y:S01]  /*10c0*/  STL.128 [R1+0x280], RZ ;  /* 0x000280ff01007387 */ /* 0x0005e20000100c00 */
[C---:B------:R-:W-:Y:S01]  /*10d0*/  IADD3 R26, P3, R16.reuse, 0x13c, RZ ;  /* 0x0000013c101a7810 */ /* 0x040fe20007f7e0ff */
[----:B------:R-:W-:Y:S01]  /*10e0*/  UP2UR UR41, UPR, URZ, 0x1 ;  /* 0x000000013f297883 */ /* 0x000fe20008000000 */
[----:B------:R-:W-:Y:S01]  /*10f0*/  IADD3 R49, P2, R16, 0x140, RZ ;  /* 0x0000014010317810 */ /* 0x000fe20007f5e0ff */
[----:B------:R2:W-:Y:S01]  /*1100*/  STL.128 [R1+0x290], RZ ;  /* 0x000290ff01007387 */ /* 0x0005e20000100c00 */
[----:B------:R-:W-:Y:S01]  /*1110*/  UIADD3 UR4, UR8, UR4, URZ ;  /* 0x0000000408047290 */ /* 0x000fe2000fffe03f */
[----:B------:R-:W-:-:S02]  /*1120*/  IMAD.X R54, RZ, RZ, R17, P0 ;  /* 0x000000ffff367224 */ /* 0x000fc400000e0611 */
[----:B------:R2:W-:Y:S01]  /*1130*/  STL.128 [R1+0x2a0], RZ ;  /* 0x0002a0ff01007387 */ /* 0x0005e20000100c00 */
[--C-:B------:R-:W-:Y:S02]  /*1140*/  IMAD.X R18, RZ, RZ, R17.reuse, P5 ;  /* 0x000000ffff127224 */ /* 0x100fe400028e0611 */
[--C-:B------:R-:W-:Y:S01]  /*1150*/  IMAD.X R27, RZ, RZ, R17.reuse, P3 ;  /* 0x000000ffff1b7224 */ /* 0x100fe200018e0611 */
[----:B------:R2:W-:Y:S01]  /*1160*/  STL.128 [R1+0x2b0], RZ ;  /* 0x0002b0ff01007387 */ /* 0x0005e20000100c00 */
[----:B------:R-:W-:-:S03]  /*1170*/  IMAD.X R50, RZ, RZ, R17, P2 ;  /* 0x000000ffff327224 */ /* 0x000fc600010e0611 */
        /* <DEDUP_REMOVED lines=20> */
[----:B------:R2:W-:Y:S04]  /*12c0*/  STL [R1+0x10], RZ ;  /* 0x000010ff01007387 */ /* 0x0005e80000100800 */
[----:B------:R2:W-:Y:S01]  /*12d0*/  STL [R1+0x38], RZ ;  /* 0x000038ff01007387 */ /* 0x0005e20000100800 */
        /* <DEDUP_REMOVED lines=11> */
.L_x_10974:
[----:B------:R-:W-:-:S11]  /*1390*/  UISETP.NE.AND UP0, UPT, UR5, 0x1, UPT ;  /* 0x000000010500788c */ /* 0x000fd6000bf05270 */
[----:B------:R-:W-:Y:S02]  /*13a0*/  @UP0 ULDC.64 UR10, c[0x0][0x9e8] ;  /* 0x00027a00000a0ab9 */ /* 0x000fe40000000a00 */
[----:B------:R-:W-:-:S04]  /*13b0*/  UIMAD.WIDE.U32 UR8, UR7, UR10, URZ ;  /* 0x0000000a070872a5 */ /* 0x000fc8000f8e003f */
[----:B------:R-:W-:-:S12]  /*13c0*/  @UP0 USHF.R.U32.HI UR7, URZ, UR11, UR9 ;  /* 0x0000000b3f070299 */ /* 0x000fd80008011609 */
.L_x_10975:
[----:B------:R-:W-:-:S04]  /*13d0*/  UIMAD UR7, UR7, UR5, UR5 ;  /* 0x00000005070772a4 */ /* 0x000fc8000f8e0205 */
[----:B------:R-:W-:-:S04]  /*13e0*/  UISETP.LT.AND UP0, UPT, UR4, UR7, UPT ;  /* 0x000000070400728c */ /* 0x000fc8000bf01270 */
[----:B------:R-:W-:-:S12]  /*13f0*/  USEL UR4, UR4, UR7, UP0 ;  /* 0x0000000704047287 */ /* 0x000fd80008000000 */
.L_x_10973:
[----:B------:R-:W-:Y:S02]  /*1400*/  UISETP.NE.AND UP0, UPT, UR39, URZ, UPT ;  /* 0x0000003f2700728c */ /* 0x000fe4000bf05270 */
[----:B------:R-:W-:Y:S02]  /*1410*/  UIADD3 UR8, UR42, 0x5f, URZ ;  /* 0x0000005f2a087890 */ /* 0x000fe4000fffe03f */
[----:B------:R-:W-:Y:S02]  /*1420*/  UIADD3 UR10, UR4, 0x5f, URZ ;  /* 0x0000005f040a7890 */ /* 0x000fe4000fffe03f */
[----:B------:R-:W-:Y:S02]  /*1430*/  UISETP.GE.AND UP1, UPT, UR5, 0x1, UPT ;  /* 0x000000010500788c */ /* 0x000fe4000bf26270 */
[----:B------:R-:W-:Y:S02]  /*1440*/  UIMAD.WIDE UR8, UR8, 0x2aaaaaab, URZ ;  /* 0x2aaaaaab080878a5 */ /* 0x000fe4000f8e023f */
[----:B------:R-:W-:Y:S01]  /*1450*/  UIMAD.WIDE UR10, UR10, 0x2aaaaaab, URZ ;  /* 0x2aaaaaab0a0a78a5 */ /* 0x000fe2000f8e023f */
[----:B------:R-:W-:Y:S01]  /*1460*/  @UP0 ULDC UR12, c[0x0][0x44c] ;  /* 0x00011300000c0ab9 */ /* 0x000fe20000000800 */
[----:B------:R-:W-:Y:S01]  /*1470*/  USHF.R.U32.HI UR4, URZ, 0x1f, UR9 ;  /* 0x0000001f3f047899 */ /* 0x000fe20008011609 */
[----:B------:R-:W-:Y:S01]  /*1480*/  PLOP3.LUT P0, PT, PT, PT, UP1, 0x40, 0x0 ;  /* 0x000000000000781c */ /* 0x000fe20003f0e818 */
[----:B------:R-:W-:-:S02]  /*1490*/  UIMAD.WIDE.U32 UR12, UR6, UR12, URZ ;  /* 0x0000000c060c72a5 */ /* 0x000fc4000f8e003f */
[----:B------:R-:W-:Y:S01]  /*14a0*/  USHF.R.U32.HI UR7, URZ, 0x1f, UR11 ;  /* 0x0000001f3f077899 */ /* 0x000fe2000801160b */
[----:B------:R-:W-:Y:S01]  /*14b0*/  @UP0 ULDC UR15, c[0x0][0x450] ;  /* 0x00011400000f0ab9 */ /* 0x000fe20000000800 */
[----:B------:R-:W-:Y:S02]  /*14c0*/  UIADD3 UR43, UR42, -UR43, URZ ;  /* 0x8000002b2a2b7290 */ /* 0x000fe4000fffe03f */
[----:B------:R-:W-:Y:S02]  /*14d0*/  @UP0 USHF.R.U32.HI UR6, URZ, UR15, UR13 ;  /* 0x0000000f3f060299 */ /* 0x000fe4000801160d */
[----:B------:R-:W-:Y:S02]  /*14e0*/  ULEA.HI.SX32 UR4, UR9, UR4, 0x1c ;  /* 0x0000000409047291 */ /* 0x000fe4000f8fe23f */
[----:B------:R-:W-:Y:S02]  /*14f0*/  ULEA.HI.SX32 UR7, UR11, UR7, 0x1c ;  /* 0x000000070b077291 */ /* 0x000fe4000f8fe23f */
[----:B------:R-:W-:-:S02]  /*1500*/  UIADD3 UR6, UR43, UR6, URZ ;  /* 0x000000062b067290 */ /* 0x000fc4000fffe03f */
[----:B------:R-:W-:Y:S01]  /*1510*/  UISETP.LT.AND UP0, UPT, UR4, UR7, UPT ;  /* 0x000000070400728c */ /* 0x000fe2000bf01270 */
[----:B------:R-:W-:Y:S02]  /*1520*/  ULDC UR14, c[0x0][0x9dc] ;  /* 0x00027700000e7ab9 */ /* 0x000fe40000000800 */
[----:B------:R-:W-:Y:S02]  /*1530*/  UIADD3 UR8, UR6, -UR14, URZ ;  /* 0x8000000e06087290 */ /* 0x000fe4000fffe03f */
[----:B------:R-:W-:Y:S01]  /*1540*/  USEL UR9, UR4, UR7, UP0 ;  /* 0x0000000704097287 */ /* 0x000fe20008000000 */
        /* <DEDUP_REMOVED lines=12> */
.L_x_10977:
[----:B------:R-:W-:-:S11]  /*1610*/  UISETP.NE.AND UP0, UPT, UR5, 0x1, UPT ;  /* 0x000000010500788c */ /* 0x000fd6000bf05270 */
[----:B------:R-:W-:Y:S02]  /*1620*/  @UP0 ULDC.64 UR10, c[0x0][0x9e8] ;  /* 0x00027a00000a0ab9 */ /* 0x000fe40000000a00 */
[----:B------:R-:W-:-:S04]  /*1630*/  UIMAD.WIDE.U32 UR6, UR4, UR10, URZ ;  /* 0x0000000a040672a5 */ /* 0x000fc8000f8e003f */
[----:B------:R-:W-:-:S12]  /*1640*/  @UP0 USHF.R.U32.HI UR4, URZ, UR11, UR7 ;  /* 0x0000000b3f040299 */ /* 0x000fd80008011607 */
.L_x_10978:
[----:B------:R-:W-:-:S04]  /*1650*/  UIMAD UR4, UR4, UR5, URZ ;  /* 0x00000005040472a4 */ /* 0x000fc8000f8e023f */
[----:B------:R-:W-:-:S04]  /*1660*/  UISETP.LT.AND UP0, UPT, UR8, UR4, UPT ;  /* 0x000000040800728c */ /* 0x000fc8000bf01270 */
[----:B------:R-:W-:-:S12]  /*1670*/  USEL UR8, UR8, UR4, !UP0 ;  /* 0x0000000408087287 */ /* 0x000fd8000c000000 */
.L_x_10976:
[----:B------:R-:W-:Y:S02]  /*1680*/  UIMAD.WIDE UR4, UR8, 0x2aaaaaab, URZ ;  /* 0x2aaaaaab080478a5 */ /* 0x000fe4000f8e023f */
[----:B------:R-:W-:Y:S02]  /*1690*/  ULOP3.LUT UR40, UR59, 0xffff, URZ, 0xc0, !UPT ;  /* 0x0000ffff3b287892 */ /* 0x000fe4000f8ec03f */
[----:B------:R-:W-:-:S04]  /*16a0*/  USHF.R.U32.HI UR4, URZ, 0x1f, UR5 ;  /* 0x0000001f3f047899 */ /* 0x000fc80008011605 */
[----:B------:R-:W-:-:S04]  /*16b0*/  ULEA.HI.SX32 UR4, UR5, UR4, 0x1c ;  /* 0x0000000405047291 */ /* 0x000fc8000f8fe23f */
        /* <DEDUP_REMOVED lines=9> */
[----:B--2---:R-:W-:Y:S01]  /*1750*/  IMAD.U32 R3, RZ, RZ, UR11 ;  /* 0x0000000bff037e24 */ /* 0x004fe2000f8e00ff */
        /* <DEDUP_REMOVED lines=33> */
.L_x_10979:
[----:B------:R-:W-:Y:S01]  /*1970*/  UIMAD UR40, UR40, UR4, UR10 ;  /* 0x00000004282872a4 */ /* 0x000fe2000f8e020a */
[----:B------:R-:W-:Y:S01]  /*1980*/  IMAD.U32 R168, RZ, RZ, UR9 ;  /* 0x00000009ffa87e24 */ /* 0x000fe2000f8e00ff */
[----:B------:R-:W-:Y:S01]  /*1990*/  PLOP3.LUT P0, PT, PT, PT, PT, 0x80, 0x0 ;  /* 0x000000000000781c */ /* 0x000fe20003f0f070 */
[----:B--2---:R-:W-:-:S05]  /*19a0*/  IMAD.U32 R3, RZ, RZ, UR4 ;  /* 0x00000004ff037e24 */ /* 0x004fca000f8e00ff */
[----:B------:R-:W-:-:S04]  /*19b0*/  VIADDMNMX R168, R3, UR40, R168, PT ;  /* 0x0000002803a87c46 */ /* 0x000fc8000b8001a8 */
[----:B------:R-:W-:-:S13]  /*19c0*/  ISETP.GT.AND P1, PT, R168, UR40, PT ;  /* 0x00000028a8007c0c */ /* 0x000fda000bf24270 */
[----:B------:R-:W-:Y:S05]  /*19d0*/  @!P1 BRA `(.L_x_10980) ;  /* 0x00000150009c9947 */ /* 0x000fea0003800000 */
[----:B------:R-:W-:Y:S01]  /*19e0*/  SHF.R.S32.HI R0, RZ, 0x1f, R37 ;  /* 0x0000001fff007819 */ /* 0x000fe20000011425 */
[----:B------:R-:W-:Y:S01]  /*19f0*/  VIADD R12, R33, 0x18400 ;  /* 0x00018400210c7836 */ /* 0x000fe20000000000 */
[----:B------:R-:W-:Y:S01]  /*1a00*/  STL.64 [R1+0x58], RZ ;  /* 0x000058ff01007387 */ /* 0x000fe20000100a00 */
[----:B------:R-:W-:Y:S01]  /*1a10*/  IMAD.MOV.U32 R4, RZ, RZ, 0x1 ;  /* 0x00000001ff047424 */ /* 0x000fe200078e00ff */
[----:B------:R-:W-:Y:S01]  /*1a20*/  LEA.HI R39, R0, R37, RZ, 0x7 ;  /* 0x0000002500277211 */ /* 0x000fe200078f38ff */
[----:B------:R-:W-:Y:S01]  /*1a30*/  IMAD.MOV.U32 R5, RZ, RZ, RZ ;  /* 0x000000ffff057224 */ /* 0x000fe200078e00ff */
[----:B------:R-:W-:Y:S01]  /*1a40*/  STL.128 [R1+0x90], RZ ;  /* 0x000090ff01007387 */ /* 0x000fe20000100c00 */
[----:B------:R-:W-:Y:S01]  /*1a50*/  IMAD.MOV.U32 R6, RZ, RZ, 0x1 ;  /* 0x00000001ff067424 */ /* 0x000fe200078e00ff */
[----:B------:R-:W-:Y:S01]  /*1a60*/  SHF.R.S32.HI R45, RZ, 0x7, R39 ;  /* 0x00000007ff2d7819 */ /* 0x000fe20000011427 */
[----:B------:R-:W-:Y:S01]  /*1a70*/  IMAD.MOV.U32 R7, RZ, RZ, RZ ;  /* 0x000000ffff077224 */ /* 0x000fe200078e00ff */
[----:B------:R-:W-:Y:S01]  /*1a80*/  STL.128 [R1+0xa0], RZ ;  /* 0x0000a0ff01007387 */ /* 0x000fe20000100c00 */
[----:B------:R-:W-:Y:S01]  /*1a90*/  IMAD.MOV.U32 R11, RZ, RZ, 0x40000040 ;  /* 0x40000040ff0b7424 */ /* 0x000fe200078e00ff */
[----:B------:R-:W-:Y:S01]  /*1aa0*/  LOP3.LUT P0, RZ, R12, 0x1bf, RZ, 0xc0, !PT ;  /* 0x000001bf0cff7812 */ /* 0x000fe2000780c0ff */
[----:B------:R-:W-:Y:S01]  /*1ab0*/  IMAD.MOV.U32 R9, RZ, RZ, 0x40000040 ;  /* 0x40000040ff097424 */ /* 0x000fe200078e00ff */
[----:B------:R-:W0:Y:S04]  /*1ac0*/  SHFL.IDX PT, R0, R45, RZ, 0x1f ;  /* 0x00001fff2d007589 */ /* 0x000e2800000e0000 */
[----:B------:R1:W-:Y:S04]  /*1ad0*/  STL.128 [R1+0x60], R4 ;  /* 0x0000600401007387 */ /* 0x0003e80000100c00 */
[----:B------:R1:W-:Y:S04]  /*1ae0*/  STL.128 [R1+0xb0], RZ ;  /* 0x0000b0ff01007387 */ /* 0x0003e80000100c00 */
[----:B------:R1:W-:Y:S04]  /*1af0*/  STL.128 [R1+0xc0], RZ ;  /* 0x0000c0ff01007387 */ /* 0x0003e80000100c00 */
[----:B------:R1:W-:Y:S04]  /*1b00*/  STL.128 [R1+0xd0], RZ ;  /* 0x0000d0ff01007387 */ /* 0x0003e80000100c00 */
[----:B------:R1:W-:Y:S01]  /*1b10*/  STL.128 [R1+0xe0], RZ ;  /* 0x0000e0ff01007387 */ /* 0x0003e20000100c00 */
[----:B0-----:R-:W-:-:S04]  /*1b20*/  LEA.HI R2, R0, R0, RZ, 0x1 ;  /* 0x0000000000027211 */ /* 0x001fc800078f08ff */
[----:B------:R-:W-:Y:S01]  /*1b30*/  LOP3.LUT R3, R2, 0x1e, RZ, 0xc0, !PT ;  /* 0x0000001e02037812 */ /* 0x000fe200078ec0ff */
[----:B------:R-:W-:-:S04]  /*1b40*/  VIADD R2, R33, 0x1c400 ;  /* 0x0001c40021027836 */ /* 0x000fc80000000000 */
[----:B------:R-:W-:Y:S01]  /*1b50*/  IMAD.IADD R3, R0, 0x1, -R3 ;  /* 0x0000000100037824 */ /* 0x000fe200078e0a03 */
[----:B------:R-:W-:Y:S01]  /*1b60*/  SHF.R.U32.HI R2, RZ, 0x4, R2 ;  /* 0x00000004ff027819 */ /* 0x000fe20000011602 */
[----:B------:R-:W-:Y:S02]  /*1b70*/  VIADD R0, R33, 0x400 ;  /* 0x0000040021007836 */ /* 0x000fe40000000000 */
[----:B------:R-:W-:-:S03]  /*1b80*/  IMAD R3, R3, 0x2000, R12 ;  /* 0x0000200003037824 */ /* 0x000fc600078e020c */
[----:B------:R-:W-:Y:S02]  /*1b90*/  SHF.R.U32.HI R0, RZ, 0x4, R0 ;  /* 0x00000004ff007819 */ /* 0x000fe40000011600 */
[----:B------:R-:W-:Y:S02]  /*1ba0*/  SHF.R.U32.HI R3, RZ, 0x4, R3 ;  /* 0x00000004ff037819 */ /* 0x000fe40000011603 */
[----:B------:R-:W-:Y:S02]  /*1bb0*/  LOP3.LUT R8, R0, 0x3fff, RZ, 0xc0, !PT ;  /* 0x00003fff00087812 */ /* 0x000fe400078ec0ff */
[----:B------:R-:W-:Y:S02]  /*1bc0*/  LOP3.LUT R3, R3, 0x3fff, RZ, 0xc0, !PT ;  /* 0x00003fff03037812 */ /* 0x000fe400078ec0ff */
[----:B------:R-:W-:Y:S02]  /*1bd0*/  LOP3.LUT R0, R2, 0x3fff, RZ, 0xc0, !PT ;  /* 0x00003fff02007812 */ /* 0x000fe400078ec0ff */
[----:B------:R-:W-:-:S02]  /*1be0*/  LOP3.LUT R2, R8, 0x3000000, RZ, 0xfc, !PT ;  /* 0x0300000008027812 */ /* 0x000fc400078efcff */
[----:B------:R-:W-:Y:S01]  /*1bf0*/  LOP3.LUT R8, R3, 0x10000, RZ, 0xfc, !PT ;  /* 0x0001000003087812 */ /* 0x000fe200078efcff */
[----:B------:R-:W-:Y:S01]  /*1c00*/  IMAD.MOV.U32 R3, RZ, RZ, 0x40000040 ;  /* 0x40000040ff037424 */ /* 0x000fe200078e00ff */
[----:B------:R-:W-:-:S04]  /*1c10*/  LOP3.LUT R10, R0, 0x10000, RZ, 0xfc, !PT ;  /* 0x00010000000a7812 */ /* 0x000fc800078efcff */
[----:B------:R1:W-:Y:S04]  /*1c20*/  STL.64 [R1+0x80], R2 ;  /* 0x0000800201007387 */ /* 0x0003e80000100a00 */
        /* <DEDUP_REMOVED lines=18> */
.L_x_10981:
[----:B------:R-:W-:Y:S01]  /*1d50*/  LOP3.LUT R0, R39, 0xffffff80, RZ, 0xc0, !PT ;  /* 0xffffff8027007812 */ /* 0x000fe200078ec0ff */
[----:B------:R-:W0:Y:S01]  /*1d60*/  LDC.64 R68, c[0x0][0x9d8] ;  /* 0x00027600ff447b82 */ /* 0x000e220000000a00 */
[----:B------:R-:W-:Y:S01]  /*1d70*/  VIADD R20, R29, 0xffffff80 ;  /* 0xffffff801d147836 */ /* 0x000fe20000000000 */
[----:B------:R2:W-:Y:S01]  /*1d80*/  STL.64 [R1+0xf8], R42 ;  /* 0x0000f82a01007387 */ /* 0x0005e20000100a00 */
[----:B------:R-:W-:Y:S02]  /*1d90*/  IMAD.U32 R13, RZ, RZ, UR42 ;  /* 0x0000002aff0d7e24 */ /* 0x000fe4000f8e00ff */
[----:B------:R-:W-:Y:S01]  /*1da0*/  IMAD.IADD R37, R37, 0x1, -R0 ;  /* 0x0000000125257824 */ /* 0x000fe200078e0a00 */
[----:B------:R2:W-:Y:S01]  /*1db0*/  STL.64 [R1+0x100], R30 ;  /* 0x0001001e01007387 */ /* 0x0005e20000100a00 */
[----:B------:R-:W-:Y:S01]  /*1dc0*/  IMAD.MOV.U32 R44, RZ, RZ, RZ ;  /* 0x000000ffff2c7224 */ /* 0x000fe200078e00ff */
[----:B-1----:R-:W1:Y:S02]  /*1dd0*/  LDC.64 R8, c[0x0][0x9e8] ;  /* 0x00027a00ff087b82 */ /* 0x002e640000000a00 */
[----:B------:R-:W-:Y:S01]  /*1de0*/  SHF.R.S32.HI R0, RZ, 0x1f, R37 ;  /* 0x0000001fff007819 */ /* 0x000fe20000011425 */
[----:B------:R2:W-:Y:S03]  /*1df0*/  STL.64 [R1+0x140], R26 ;  /* 0x0001401a01007387 */ /* 0x0005e60000100a00 */
[CC--:B------:R-:W-:Y:S01]  /*1e00*/  LEA.HI R11, R0.reuse, R37.reuse, RZ, 0x2 ;  /* 0x00000025000b7211 */ /* 0x0c0fe200078f10ff */
[----:B------:R2:W-:Y:S01]  /*1e10*/  STL [R1+0x10c], R20 ;  /* 0x00010c1401007387 */ /* 0x0005e20000100800 */
[----:B------:R-:W3:Y:S01]  /*1e20*/  LDC R12, c[0x0][0x288] ;  /* 0x0000a200ff0c7b82 */ /* 0x000ee20000000800 */
[----:B------:R-:W-:-:S02]  /*1e30*/  LEA.HI R0, R0, R37, RZ, 0x5 ;  /* 0x0000002500007211 */ /* 0x000fc400078f28ff */
[--C-:B------:R-:W-:Y:S01]  /*1e40*/  SHF.R.S32.HI R7, RZ, 0x2, R11.reuse ;  /* 0x00000002ff077819 */ /* 0x100fe2000001140b */
[----:B------:R2:W-:Y:S01]  /*1e50*/  STL.U8 [R1+0x108], RZ ;  /* 0x000108ff01007387 */ /* 0x0005e20000100000 */
[----:B------:R-:W-:Y:S02]  /*1e60*/  SHF.R.S32.HI R2, RZ, 0x1f, R11 ;  /* 0x0000001fff027819 */ /* 0x000fe4000001140b */
[----:B------:R-:W-:Y:S01]  /*1e70*/  SHF.R.S32.HI R0, RZ, 0x5, R0 ;  /* 0x00000005ff007819 */ /* 0x000fe20000011400 */
[----:B------:R-:W4:Y:S01]  /*1e80*/  LDC R6, c[0x0][0x450] ;  /* 0x00011400ff067b82 */ /* 0x000f220000000800 */
[----:B------:R-:W-:Y:S01]  /*1e90*/  LEA.HI R2, R2, R7, RZ, 0x3 ;  /* 0x0000000702027211 */ /* 0x000fe200078f18ff */
[----:B0-----:R-:W-:-:S03]  /*1ea0*/  IMAD.MOV.U32 R14, RZ, RZ, R69 ;  /* 0x000000ffff0e7224 */ /* 0x001fc600078e0045 */
[----:B------:R-:W-:-:S03]  /*1eb0*/  LOP3.LUT R4, R2, 0xfffffff8, RZ, 0xc0, !PT ;  /* 0xfffffff802047812 */ /* 0x000fc600078ec0ff */
[----:B------:R-:W0:Y:S01]  /*1ec0*/  LDC.64 R2, c[0x0][0x9e0] ;  /* 0x00027800ff027b82 */ /* 0x000e220000000a00 */
[----:B-1----:R-:W-:Y:S02]  /*1ed0*/  IMAD.MOV.U32 R46, RZ, RZ, R8 ;  /* 0x000000ffff2e7224 */ /* 0x002fe400078e0008 */
[----:B------:R-:W-:Y:S01]  /*1ee0*/  IMAD.IADD R7, R7, 0x1, -R4 ;  /* 0x0000000107077824 */ /* 0x000fe200078e0a04 */
[----:B------:R-:W-:Y:S01]  /*1ef0*/  LEA.HI R4, R45, R45, RZ, 0x1 ;  /* 0x0000002d2d047211 */ /* 0x000fe200078f08ff */
[----:B------:R-:W-:Y:S02]  /*1f00*/  IMAD.MOV.U32 R47, RZ, RZ, R9 ;  /* 0x000000ffff2f7224 */ /* 0x000fe400078e0009 */
[----:B------:R-:W-:Y:S01]  /*1f10*/  IMAD R7, R0, 0x10, R7 ;  /* 0x0000001000077824 */ /* 0x000fe200078e0207 */
[----:B------:R-:W-:Y:S02]  /*1f20*/  LOP3.LUT R10, R4, 0x3fffffe, RZ, 0xc0, !PT ;  /* 0x03fffffe040a7812 */ /* 0x000fe400078ec0ff */
[----:B------:R-:W4:Y:S01]  /*1f30*/  LDC.64 R4, c[0x0][0x448] ;  /* 0x00011200ff047b82 */ /* 0x000f220000000a00 */
[----:B------:R-:W-:-:S02]  /*1f40*/  LOP3.LUT R0, R11, 0x7ffffffc, RZ, 0xc0, !PT ;  /* 0x7ffffffc0b007812 */ /* 0x000fc400078ec0ff */
[----:B------:R-:W-:-:S03]  /*1f50*/  IMAD.IADD R10, R45, 0x1, -R10 ;  /* 0x000000012d0a7824 */ /* 0x000fc600078e0a0a */
[----:B------:R-:W-:Y:S02]  /*1f60*/  IMAD.IADD R0, R37, 0x1, -R0 ;  /* 0x0000000125007824 */ /* 0x000fe400078e0a00 */
[----:B------:R-:W-:Y:S02]  /*1f70*/  IMAD R10, R10, 0x40, R7 ;  /* 0x000000400a0a7824 */ /* 0x000fe400078e0207 */
[----:B------:R-:W-:Y:S01]  /*1f80*/  IMAD.SHL.U32 R11, R0, 0x2, RZ ;  /* 0x00000002000b7824 */ /* 0x000fe200078e00ff */
[----:B------:R-:W-:Y:S01]  /*1f90*/  SHF.L.U32 R0, RZ, 0x1f, RZ ;  /* 0x0000001fff007819 */ /* 0x000fe200000006ff */
[----:B------:R-:W-:Y:S02]  /*1fa0*/  IMAD.MOV.U32 R7, RZ, RZ, R68 ;  /* 0x000000ffff077224 */ /* 0x000fe400078e0044 */
[----:B0-----:R-:W-:Y:S01]  /*1fb0*/  IMAD.MOV.U32 R15, RZ, RZ, R2 ;  /* 0x000000ffff0f7224 */ /* 0x001fe200078e0002 */
[----:B------:R2:W-:Y:S01]  /*1fc0*/  STL.64 [R1+0xf0], R10 ;  /* 0x0000f00a01007387 */ /* 0x0005e20000100a00 */
[----:B------:R-:W-:-:S03]  /*1fd0*/  IMAD.MOV.U32 R45, RZ, RZ, R3 ;  /* 0x000000ffff2d7224 */ /* 0x000fc600078e0003 */
[----:B---3--:R2:W-:Y:S04]  /*1fe0*/  STL.128 [R1+0x110], R12 ;  /* 0x0001100c01007387 */ /* 0x0085e80000100c00 */
[----:B------:R2:W-:Y:S04]  /*1ff0*/  STL.128 [R1+0x120], R44 ;  /* 0x0001202c01007387 */ /* 0x0005e80000100c00 */
[----:B----4-:R2:W-:Y:S01]  /*2000*/  STL.128 [R1+0x130], R4 ;  /* 0x0001300401007387 */ /* 0x0105e20000100c00 */
[----:B------:R-:W0:Y:S02]  /*2010*/  SYNCS.PHASECHK.TRANS64.TRYWAIT P0, [R33+URZ+0x22800], R0 ;  /* 0x02280000210075a7 */ /* 0x000e24000800017f */
[----:B0-2---:R-:W-:Y:S05]  /*2020*/  @!P0 BRA `(.L_x_10982) ;  /* 0x000001b000188947 */ /* 0x005fea0003800000 */
.L_x_11131:
[----:B------:R-:W2:Y:S04]  /*2030*/  LDL R4, [R1] ;  /* 0x0000000001047983 */ /* 0x000ea80000100800 */
[----:B------:R1:W5:Y:S01]  /*2040*/  LDL.64 R10, [R1+0x1c0] ;  /* 0x0001c000010a7983 */ /* 0x0003620000100a00 */
[----:B------:R-:W-:Y:S01]  /*2050*/  IMAD.MOV.U32 R12, RZ, RZ, R36 ;  /* 0x000000ffff0c7224 */ /* 0x000fe200078e0024 */
[----:B0-----:R-:W-:Y:S01]  /*2060*/  IADD3 R0, P0, R16, 0x400, RZ ;  /* 0x0000040010007810 */ /* 0x001fe20007f1e0ff */
[----:B------:R-:W-:Y:S01]  /*2070*/  IMAD.MOV.U32 R13, RZ, RZ, R65 ;  /* 0x000000ffff0d7224 */ /* 0x000fe200078e0041 */
[----:B------:R-:W-:Y:S01]  /*2080*/  STL.64 [R1+0x148], R24 ;  /* 0x0001481801007387 */ /* 0x000fe20000100a00 */
[----:B------:R-:W-:Y:S01]  /*2090*/  IMAD.MOV.U32 R14, RZ, RZ, R51 ;  /* 0x000000ffff0e7224 */ /* 0x000fe200078e0033 */
[----:B------:R-:W-:Y:S05]  /*20a0*/  WARPSYNC.ALL ;  /* 0x0000000000007948 */ /* 0x000fea0003800000 */
[----:B------:R-:W-:Y:S01]  /*20b0*/  IMAD.MOV.U32 R15, RZ, RZ, R52 ;  /* 0x000000ffff0f7224 */ /* 0x000fe200078e0034 */
[----:B------:R-:W-:Y:S01]  /*20c0*/  BSSY B0, `(.L_x_10983) ;  /* 0x0000025000007945 */ /* 0x000fe20003800000 */
[----:B------:R-:W-:-:S02]  /*20d0*/  IMAD.X R7, RZ, RZ, R17, P0 ;  /* 0x000000ffff077224 */ /* 0x000fc400000e0611 */
[----:B------:R-:W-:Y:S01]  /*20e0*/  IMAD.MOV.U32 R29, RZ, RZ, R59 ;  /* 0x000000ffff1d7224 */ /* 0x000fe200078e003b */
[----:B------:R0:W-:Y:S01]  /*20f0*/  STL.128 [R1+0x150], R12 ;  /* 0x0001500c01007387 */ /* 0x0001e20000100c00 */
[----:B------:R-:W-:Y:S02]  /*2100*/  IMAD.MOV.U32 R30, RZ, RZ, R0 ;  /* 0x000000ffff1e7224 */ /* 0x000fe400078e0000 */
[----:B------:R-:W-:Y:S02]  /*2110*/  IMAD.MOV.U32 R31, RZ, RZ, R7 ;  /* 0x000000ffff1f7224 */ /* 0x000fe400078e0007 */
[----:B------:R-:W-:Y:S02]  /*2120*/  IMAD.MOV.U32 R33, RZ, RZ, R67 ;  /* 0x000000ffff217224 */ /* 0x000fe400078e0043 */
[----:B------:R-:W-:Y:S01]  /*2130*/  VIADD R228, R74, 0x8 ;  /* 0x000000084ae47836 */ /* 0x000fe20000000000 */
[----:B------:R-:W-:Y:S01]  /*2140*/  STL.128 [R1+0x170], R28 ;  /* 0x0001701c01007387 */ /* 0x000fe20000100c00 */
[----:B0-----:R-:W-:-:S02]  /*2150*/  IMAD.MOV.U32 R14, RZ, RZ, R32 ;  /* 0x000000ffff0e7224 */ /* 0x001fc400078e0020 */
[----:B------:R-:W-:Y:S02]  /*2160*/  IMAD.MOV.U32 R15, RZ, RZ, R61 ;  /* 0x000000ffff0f7224 */ /* 0x000fe400078e003d */
[----:B------:R-:W-:Y:S02]  /*2170*/  IMAD.MOV.U32 R12, RZ, RZ, R16 ;  /* 0x000000ffff0c7224 */ /* 0x000fe400078e0010 */
[----:B------:R-:W-:Y:S02]  /*2180*/  IMAD.MOV.U32 R13, RZ, RZ, R17 ;  /* 0x000000ffff0d7224 */ /* 0x000fe400078e0011 */
[----:B------:R-:W-:-:S03]  /*2190*/  IMAD.MOV.U32 R32, RZ, RZ, R38 ;  /* 0x000000ffff207224 */ /* 0x000fc600078e0026 */
        /* <DEDUP_REMOVED lines=10> */
[----:B------:R-:W-:-:S03]  /*2240*/  IMAD.MOV.U32 R35, RZ, RZ, R63 ;  /* 0x000000ffff237224 */ /* 0x000fc600078e003f */
[----:B------:R0:W-:Y:S04]  /*2250*/  STL.128 [R1+0x190], R12 ;  /* 0x0001900c01007387 */ /* 0x0001e80000100c00 */
[----:B------:R1:W-:Y:S01]  /*2260*/  STL.128 [R1+0x1a0], R32 ;  /* 0x0001a02001007387 */ /* 0x0003e20000100c00 */
[----:B0-----:R-:W-:Y:S02]  /*2270*/  IMAD.MOV.U32 R12, RZ, RZ, R55 ;  /* 0x000000ffff0c7224 */ /* 0x001fe400078e0037 */
[----:B------:R-:W-:Y:S02]  /*2280*/  IMAD.MOV.U32 R13, RZ, RZ, R56 ;  /* 0x000000ffff0d7224 */ /* 0x000fe400078e0038 */
[----:B------:R-:W-:Y:S02]  /*2290*/  IMAD.MOV.U32 R14, RZ, RZ, R57 ;  /* 0x000000ffff0e7224 */ /* 0x000fe400078e0039 */
[----:B------:R-:W-:-:S05]  /*22a0*/  IMAD.MOV.U32 R15, RZ, RZ, R58 ;  /* 0x000000ffff0f7224 */ /* 0x000fca00078e003a */
[----:B------:R1:W-:Y:S01]  /*22b0*/  STL.128 [R1+0x1b0], R12 ;  /* 0x0001b00c01007387 */ /* 0x0003e20000100c00 */
[----:B--2---:R-:W-:Y:S01]  /*22c0*/  LOP3.LUT R0, R4, 0x1, RZ, 0xfc, !PT ;  /* 0x0000000104007812 */ /* 0x004fe200078efcff */
[----:B------:R1:W-:Y:S03]  /*22d0*/  BAR.SYNC.DEFER_BLOCKING R228, 0x100 ;  /* 0x000400e40000751d */ /* 0x0003e60000010000 */
[----:B------:R-:W-:-:S13]  /*22e0*/  ISETP.NE.AND P1, PT, R0, 0x3, PT ;  /* 0x000000030000780c */ /* 0x000fda0003f25270 */
[----:B-1----:R-:W-:Y:S05]  /*22f0*/  @!P1 BRA `(.L_x_10984) ;  /* 0x0000000000049947 */ /* 0x002fea0003800000 */
[----:B------:R-:W-:Y:S01]  /*2300*/  BPT.TRAP 0x1 ;  /* 0x000000040000795c */ /* 0x000fe20000300000 */
.L_x_10984:
[----:B------:R-:W-:Y:S05]  /*2310*/  BSYNC B0 ;  /* 0x0000000000007941 */ /* 0x000fea0003800000 */
.L_x_10983:
        /* <DEDUP_REMOVED lines=8> */
.L_x_10986:
[----:B------:R-:W-:Y:S05]  /*23a0*/  BSYNC B0 ;  /* 0x0000000000007941 */ /* 0x000fea0003800000 */
.L_x_10985:
[----:B------:R-:W-:Y:S04]  /*23b0*/  BSSY B0, `(.L_x_10987) ;  /* 0x0000004000007945 */ /* 0x000fe80003800000 */
[----:B-1----:R-:W-:Y:S05]  /*23c0*/  @P0 BRA `(.L_x_10988) ;  /* 0x0000000000080947 */ /* 0x002fea0003800000 */
[----:B------:R-:W1:Y:S02]  /*23d0*/  SYNCS.PHASECHK.TRANS64.TRYWAIT P0, [R10+URZ], R11 ;  /* 0x0000000b0a0075a7 */ /* 0x000e64000800017f */
[----:B-1----:R-:W-:Y:S05]  /*23e0*/  @!P0 BRA `(.L_x_10989) ;  /* 0x000001ac003c8947 */ /* 0x002fea0003800000 */
.L_x_10988:
[----:B------:R-:W-:Y:S05]  /*23f0*/  BSYNC B0 ;  /* 0x0000000000007941 */ /* 0x000fea0003800000 */
.L_x_10987:
[----:B------:R-:W2:Y:S04]  /*2400*/  LDL R7, [R1+0x1c0] ;  /* 0x0001c00001077983 */ /* 0x000ea80000100800 */
[----:B01----:R-:W2:Y:S01]  /*2410*/  LDL.64 R10, [R1+0x78] ;  /* 0x00007800010a7983 */ /* 0x003ea20000100a00 */
[----:B------:R-:W-:Y:S05]  /*2420*/  WARPSYNC.ALL ;  /* 0x0000000000007948 */ /* 0x000fea0003800000 */
[----:B------:R-:W3:Y:S04]  /*2430*/  LDL.64 R14, [R1+0x70] ;  /* 0x00007000010e7983 */ /* 0x000ee80000100a00 */
[----:B------:R-:W4:Y:S04]  /*2440*/  LDL.64 R12, [R1+0x70] ;  /* 0x00007000010c7983 */ /* 0x000f280000100a00 */
[----:B------:R-:W4:Y:S01]  /*2450*/  LDL.64 R20, [R1+0x70] ;  /* 0x0000700001147983 */ /* 0x000f220000100a00 */
[----:B--2---:R-:W-:-:S03]  /*2460*/  IMAD R10, R7, 0x300, R10 ;  /* 0x00000300070a7824 */ /* 0x004fc600078e020a */
[----:B------:R-:W2:Y:S01]  /*2470*/  LDL.64 R72, [R1+0x70] ;  /* 0x0000700001487983 */ /* 0x000ea20000100a00 */
[----:B------:R-:W-:Y:S01]  /*2480*/  R2UR UR7, R11 ;  /* 0x000000000b0772ca */ /* 0x000fe200000e0000 */
[----:B------:R-:W-:Y:S01]  /*2490*/  WARPGROUP.ARRIVE ;  /* 0x00000000000079c5 */ /* 0x000fe20000000000 */
[----:B------:R-:W-:Y:S01]  /*24a0*/  R2UR UR6, R10 ;  /* 0x000000000a0672ca */ /* 0x000fe200000e0000 */
[----:B------:R-:W2:Y:S04]  /*24b0*/  LDL R4, [R1] ;  /* 0x0000000001047983 */ /* 0x000ea80000100800 */
[----:B------:R0:W5:Y:S04]  /*24c0*/  LDL R0, [R1+0x1c0] ;  /* 0x0001c00001007983 */ /* 0x0001680000100800 */
[----:B------:R0:W5:Y:S01]  /*24d0*/  LDL R75, [R1+0xc] ;  /* 0x00000c00014b7983 */ /* 0x0001620000100800 */
[----:B---3--:R-:W-:-:S02]  /*24e0*/  R2UR UR4, R14 ;  /* 0x000000000e0472ca */ /* 0x008fc400000e0000 */
[----:B------:R-:W-:-:S13]  /*24f0*/  R2UR UR5, R15 ;  /* 0x000000000f0572ca */ /* 0x000fda00000e0000 */
[----:B------:R-:W-:Y:S01]  /*2500*/  HGMMA.64x96x16.F32.BF16 R24, gdesc[UR4], RZ, !UPT, gsb0 ;  /* 0x01600000041879f0 */ /* 0x000fe2000c0018ff */
[----:B----4-:R-:W-:Y:S02]  /*2510*/  VIADD R12, R12, 0x2 ;  /* 0x000000020c0c7836 */ /* 0x010fe40000000000 */
[----:B------:R-:W-:Y:S02]  /*2520*/  VIADD R14, R10, 0x2 ;  /* 0x000000020a0e7836 */ /* 0x000fe40000000000 */
[----:B------:R-:W-:Y:S01]  /*2530*/  IMAD.MOV.U32 R15, RZ, RZ, R11 ;  /* 0x000000ffff0f7224 */ /* 0x000fe200078e000b */
[----:B------:R-:W-:Y:S02]  /*2540*/  R2UR UR4, R12 ;  /* 0x000000000c0472ca */ /* 0x000fe400000e0000 */
[----:B------:R-:W-:Y:S02]  /*2550*/  R2UR UR6, R14 ;  /* 0x000000000e0672ca */ /* 0x000fe400000e0000 */
[----:B------:R-:W-:-:S02]  /*2560*/  R2UR UR7, R15 ;  /* 0x000000000f0772ca */ /* 0x000fc400000e0000 */
[----:B------:R-:W-:Y:S01]  /*2570*/  R2UR UR5, R13 ;  /* 0x000000000d0572ca */ /* 0x000fe200000e0000 */
[----:B------:R-:W-:Y:S01]  /*2580*/  VIADD R20, R20, 0x4 ;  /* 0x0000000414147836 */ /* 0x000fe20000000000 */
[----:B------:R-:W-:Y:S02]  /*2590*/  WARPGROUP.DEPBAR.LE gsb0, 0x0 ;  /* 0x00008000000079c5 */ /* 0x000fe40000010000 */
[----:B------:R-:W-:-:S09]  /*25a0*/  WARPGROUP.ARRIVE ;  /* 0x00000000000079c5 */ /* 0x000fd20000000000 */
[----:B------:R-:W-:Y:S01]  /*25b0*/  HGMMA.64x96x16.F32.BF16 R24, gdesc[UR4], R24, gsb0 ;  /* 0x01600000041879f0 */ /* 0x000fe20008001818 */
[----:B------:R-:W-:Y:S02]  /*25c0*/  VIADD R12, R10, 0x4 ;  /* 0x000000040a0c7836 */ /* 0x000fe40000000000 */
[----:B------:R-:W-:Y:S01]  /*25d0*/  IMAD.MOV.U32 R13, RZ, RZ, R11 ;  /* 0x000000ffff0d7224 */ /* 0x000fe200078e000b */
[----:B------:R-:W-:Y:S02]  /*25e0*/  R2UR UR4, R20 ;  /* 0x00000000140472ca */ /* 0x000fe400000e0000 */
[----:B------:R-:W-:Y:S02]  /*25f0*/  R2UR UR6, R12 ;  /* 0x000000000c0672ca */ /* 0x000fe400000e0000 */
[----:B------:R-:W-:Y:S02]  /*2600*/  R2UR UR7, R13 ;  /* 0x000000000d0772ca */ /* 0x000fe400000e0000 */
[----:B------:R-:W-:Y:S01]  /*2610*/  R2UR UR5, R21 ;  /* 0x00000000150572ca */ /* 0x000fe200000e0000 */
[----:B------:R-:W-:-:S02]  /*2620*/  VIADD R10, R10, 0x6 ;  /* 0x000000060a0a7836 */ /* 0x000fc40000000000 */
[----:B--2---:R-:W-:Y:S01]  /*2630*/  VIADD R72, R72, 0x6 ;  /* 0x0000000648487836 */ /* 0x004fe20000000000 */
[----:B------:R-:W-:Y:S02]  /*2640*/  WARPGROUP.DEPBAR.LE gsb0, 0x0 ;  /* 0x00008000000079c5 */ /* 0x000fe40000010000 */
[----:B------:R-:W-:-:S07]  /*2650*/  WARPGROUP.ARRIVE ;  /* 0x00000000000079c5 */ /* 0x000fce0000000000 */
[----:B------:R-:W-:Y:S01]  /*2660*/  HGMMA.64x96x16.F32.BF16 R24, gdesc[UR4], R24, gsb0 ;  /* 0x01600000041879f0 */ /* 0x000fe20008001818 */
[----:B------:R-:W-:Y:S02]  /*2670*/  R2UR UR6, R10 ;  /* 0x000000000a0672ca */ /* 0x000fe400000e0000 */
[----:B------:R-:W-:Y:S02]  /*2680*/  R2UR UR7, R11 ;  /* 0x000000000b0772ca */ /* 0x000fe400000e0000 */
[----:B------:R-:W-:Y:S02]  /*2690*/  R2UR UR4, R72 ;  /* 0x00000000480472ca */ /* 0x000fe400000e0000 */
[----:B------:R-:W-:Y:S01]  /*26a0*/  R2UR UR5, R73 ;  /* 0x00000000490572ca */ /* 0x000fe200000e0000 */
[----:B------:R-:W-:Y:S01]  /*26b0*/  IMAD.MOV.U32 R229, RZ, RZ, 0x1 ;  /* 0x00000001ffe57424 */ /* 0x000fe200078e00ff */
[----:B------:R0:W-:Y:S04]  /*26c0*/  STL [R1+0x60], RZ ;  /* 0x000060ff01007387 */ /* 0x0001e80000100800 */
[----:B------:R0:W-:Y:S01]  /*26d0*/  STL [R1+0x60], R229 ;  /* 0x000060e501007387 */ /* 0x0001e20000100800 */
[----:B------:R-:W-:-:S03]  /*26e0*/  LOP3.LUT R4, R4, 0x1, RZ, 0xfc, !PT ;  /* 0x0000000104047812 */ /* 0x000fc600078efcff */
[----:B------:R0:W-:Y:S01]  /*26f0*/  STL [R1+0x60], R229 ;  /* 0x000060e501007387 */ /* 0x0001e20000100800 */
[----:B------:R-:W-:Y:S02]  /*2700*/  WARPGROUP.DEPBAR.LE gsb0, 0x0 ;  /* 0x00008000000079c5 */ /* 0x000fe40000010000 */
[----:B------:R-:W-:-:S06]  /*2710*/  WARPGROUP.ARRIVE ;  /* 0x00000000000079c5 */ /* 0x000fcc0000000000 */
[----:B------:R-:W-:Y:S01]  /*2720*/  HGMMA.64x96x16.F32.BF16 R24, gdesc[UR4], R24, gsb0 ;  /* 0x01600000041879f0 */ /* 0x000fe20008001818 */
[----:B------:R0:W-:Y:S04]  /*2730*/  STL [R1+0x60], R229 ;  /* 0x000060e501007387 */ /* 0x0001e80000100800 */
[----:B------:R0:W-:Y:S01]  /*2740*/  STL [R1+0x60], R229 ;  /* 0x000060e501007387 */ /* 0x0001e20000100800 */
[----:B------:R-:W-:Y:S02]  /*2750*/  ISETP.NE.AND P0, PT, R4, 0x3, PT ;  /* 0x000000030400780c */ /* 0x000fe40003f05270 */
[----:B------:R-:W-:Y:S01]  /*2760*/  IADD3 R227, -R74, 0xb, RZ ;  /* 0x0000000b4ae37810 */ /* 0x000fe20007ffe1ff */
[----:B------:R-:W-:Y:S01]  /*2770*/  BSSY B0, `(.L_x_10990) ;  /* 0x0000005000007945 */ /* 0x000fe20003800000 */
[----:B------:R-:W-:-:S03]  /*2780*/  WARPGROUP.DEPBAR.LE gsb0, 0x0 ;  /* 0x00008000000079c5 */ /* 0x000fc60000010000 */
[----:B------:R0:W-:Y:S06]  /*2790*/  BAR.ARV R227, 0x100 ;  /* 0x000400e30000751d */ /* 0x0001ec0000002000 */
[----:B------:R-:W-:Y:S05]  /*27a0*/  @!P0 BRA `(.L_x_10991) ;  /* 0x0000000000048947 */ /* 0x000fea0003800000 */
[----:B------:R-:W-:Y:S01]  /*27b0*/  BPT.TRAP 0x1 ;  /* 0x000000040000795c */ /* 0x000fe20000300000 */
.L_x_10991:
[----:B------:R-:W-:Y:S05]  /*27c0*/  BSYNC B0 ;  /* 0x0000000000007941 */ /* 0x000fea0003800000 */
.L_x_10990:
        /* <DEDUP_REMOVED lines=8> */
[----:B------:R-:W3:Y:S04]  /*2850*/  LDL.64 R10, [R1+0x130] ;  /* 0x00013000010a7983 */ /* 0x000ee80000100a00 */
[----:B------:R-:W4:Y:S04]  /*2860*/  LDL R78, [R1+0x138] ;  /* 0x00013800014e7983 */ /* 0x000f280000100800 */
[----:B------:R-:W4:Y:S04]  /*2870*/  LDL.128 R72, [R1+0x110] ;  /* 0x0001100001487983 */ /* 0x000f280000100c00 */
[----:B------:R-:W4:Y:S04]  /*2880*/  LDL.128 R12, [R1+0x120] ;  /* 0x00012000010c7983 */ /* 0x000f280000100c00 */
[----:B--2---:R-:W2:Y:S01]  /*2890*/  LD.E R20, desc[UR36][R20.64] ;  /* 0x0000002414147980 */ /* 0x004ea2000c101900 */
[----:B---3--:R-:W-:-:S02]  /*28a0*/  ISETP.NE.AND P0, PT, R10, 0x1, PT ;  /* 0x000000010a00780c */ /* 0x008fc40003f05270 */
[----:B----4-:R-:W-:Y:S01]  /*28b0*/  ISETP.GE.AND P1, PT, R13, 0x1, PT ;  /* 0x000000010d00780c */ /* 0x010fe20003f26270 */
[----:B------:R-:W-:Y:S01]  /*28c0*/  BSSY B0, `(.L_x_10992) ;  /* 0x00000a2000007945 */ /* 0x000fe20003800000 */
[-C--:B--2---:R-:W-:Y:S01]  /*28d0*/  FMUL.FTZ R7, R24, R20.reuse ;  /* 0x0000001418077220 */ /* 0x084fe20000410000 */
[-C--:B------:R-:W-:Y:S01]  /*28e0*/  FMUL.FTZ R33, R33, R20.reuse ;  /* 0x0000001421217220 */ /* 0x080fe20000410000 */
[-C--:B------:R-:W-:Y:S01]  /*28f0*/  FMUL.FTZ R24, R31, R20.reuse ;  /* 0x000000141f187220 */ /* 0x080fe20000410000 */
[----:B------:R-:W-:Y:S01]  /*2900*/  SHF.R.S32.HI R31, RZ, 0x1f, R76 ;  /* 0x0000001fff1f7819 */ /* 0x000fe2000001144c */
[-C--:B------:R-:W-:Y:S01]  /*2910*/  FMUL.FTZ R29, R29, R20.reuse ;  /* 0x000000141d1d7220 */ /* 0x080fe20000410000 */
[----:B------:R2:W3:Y:S01]  /*2920*/  MUFU.TANH R81, R33 ;  /* 0x0000002100517308 */ /* 0x0004e20000002400 */
[-C--:B------:R-:W-:Y:S01]  /*2930*/  FMUL.FTZ R41, R41, R20.reuse ;  /* 0x0000001429297220 */ /* 0x080fe20000410000 */
[----:B--2---:R-:W-:Y:S01]  /*2940*/  FMUL.FTZ R33, R39, R20 ;  /* 0x0000001427217220 */ /* 0x004fe20000410000 */
[----:B------:R-:W-:-:S05]  /*2950*/  LEA.HI R39, R31, R76, RZ, 0x7 ;  /* 0x0000004c1f277211 */ /* 0x000fca00078f38ff */
[----:B------:R2:W4:Y:S01]  /*2960*/  MUFU.TANH R79, R29 ;  /* 0x0000001d004f7308 */ /* 0x0005220000002400 */
[----:B------:R-:W-:Y:S01]  /*2970*/  FMUL.FTZ R44, R44, R20 ;  /* 0x000000142c2c7220 */ /* 0x000fe20000410000 */
[----:B--2---:R-:W-:-:S06]  /*2980*/  LOP3.LUT R29, R39, 0xffffff80, RZ, 0xc0, !PT ;  /* 0xffffff80271d7812 */ /* 0x004fcc00078ec0ff */
[----:B------:R2:W0:Y:S01]  /*2990*/  MUFU.TANH R85, R41 ;  /* 0x0000002900557308 */ /* 0x0004220000002400 */
[-C--:B------:R-:W-:Y:S01]  /*29a0*/  FMUL.FTZ R21, R30, R20.reuse ;  /* 0x000000141e157220 */ /* 0x080fe20000410000 */
[----:B------:R-:W-:Y:S01]  /*29b0*/  FMUL.FTZ R36, R36, R20 ;  /* 0x0000001424247220 */ /* 0x000fe20000410000 */
[----:B--2---:R-:W-:-:S05]  /*29c0*/  IMAD.IADD R41, R76, 0x1, -R29 ;  /* 0x000000014c297824 */ /* 0x004fca00078e0a1d */
[----:B------:R2:W0:Y:S01]  /*29d0*/  MUFU.TANH R86, R44 ;  /* 0x0000002c00567308 */ /* 0x0004220000002400 */
[-C--:B------:R-:W-:Y:S01]  /*29e0*/  FMUL.FTZ R30, R35, R20.reuse ;  /* 0x00000014231e7220 */ /* 0x080fe20000410000 */
[-C--:B------:R-:W-:Y:S01]  /*29f0*/  FMUL.FTZ R35, R43, R20.reuse ;  /* 0x000000142b237220 */ /* 0x080fe20000410000 */
[-C--:B------:R-:W-:Y:S01]  /*2a00*/  FMUL.FTZ R45, R45, R20.reuse ;  /* 0x000000142d2d7220 */ /* 0x080fe20000410000 */
[----:B------:R-:W-:Y:S01]  /*2a10*/  FMUL.FTZ R4, R27, R20 ;  /* 0x000000141b047220 */ /* 0x000fe20000410000 */
[----:B--2---:R-:W-:-:S03]  /*2a20*/  SHF.R.S32.HI R44, RZ, 0x1f, R41 ;  /* 0x0000001fff2c7819 */ /* 0x004fc60000011429 */
[----:B------:R2:W0:Y:S01]  /*2a30*/  MUFU.TANH R82, R36 ;  /* 0x0000002400527308 */ /* 0x0004220000002400 */
[-C--:B------:R-:W-:Y:S01]  /*2a40*/  FMUL.FTZ R37, R37, R20.reuse ;  /* 0x0000001425257220 */ /* 0x080fe20000410000 */
[----:B------:R-:W-:Y:S01]  /*2a50*/  LEA.HI R43, R44, R41, RZ, 0x2 ;  /* 0x000000292c2b7211 */ /* 0x000fe200078f10ff */
[-C--:B------:R-:W-:Y:S01]  /*2a60*/  FMUL.FTZ R27, R34, R20.reuse ;  /* 0x00000014221b7220 */ /* 0x080fe20000410000 */
[-C--:B------:R-:W-:Y:S02]  /*2a70*/  FMUL.FTZ R34, R42, R20.reuse ;  /* 0x000000142a227220 */ /* 0x080fe40000410000 */
[----:B------:R-:W-:Y:S02]  /*2a80*/  SHF.R.S32.HI R42, RZ, 0x1f, R43 ;  /* 0x0000001fff2a7819 */ /* 0x000fe4000001142b */
[----:B------:R1:W0:Y:S01]  /*2a90*/  MUFU.TANH R87, R45 ;  /* 0x0000002d00577308 */ /* 0x0002220000002400 */
[----:B--2---:R-:W-:Y:S01]  /*2aa0*/  FMUL.FTZ R36, R46, R20 ;  /* 0x000000142e247220 */ /* 0x004fe20000410000 */
[----:B------:R-:W-:-:S06]  /*2ab0*/  LEA.HI R46, R31, R76, RZ, 0x2 ;  /* 0x0000004c1f2e7211 */ /* 0x000fcc00078f10ff */
[----:B------:R2:W0:Y:S01]  /*2ac0*/  MUFU.TANH R83, R37 ;  /* 0x0000002500537308 */ /* 0x0004220000002400 */
[----:B-1----:R-:W-:Y:S02]  /*2ad0*/  SHF.R.S32.HI R45, RZ, 0x2, R43 ;  /* 0x00000002ff2d7819 */ /* 0x002fe4000001142b */
[----:B------:R-:W-:Y:S01]  /*2ae0*/  LEA.HI R44, R44, R41, RZ, 0x5 ;  /* 0x000000292c2c7211 */ /* 0x000fe200078f28ff */
[----:B--2---:R-:W-:Y:S01]  /*2af0*/  FMUL.FTZ R37, R47, R20 ;  /* 0x000000142f257220 */ /* 0x004fe20000410000 */
[----:B------:R-:W-:Y:S02]  /*2b00*/  LOP3.LUT R47, R46, 0xfffffffc, RZ, 0xc0, !PT ;  /* 0xfffffffc2e2f7812 */ /* 0x000fe400078ec0ff */
[----:B------:R-:W-:Y:S02]  /*2b10*/  LEA.HI R46, R42, R45, RZ, 0x3 ;  /* 0x0000002d2a2e7211 */ /* 0x000fe400078f18ff */
[----:B------:R-:W-:Y:S01]  /*2b20*/  SHF.R.S32.HI R42, RZ, 0x7, R39 ;  /* 0x00000007ff2a7819 */ /* 0x000fe20000011427 */
[----:B------:R-:W-:Y:S01]  /*2b30*/  IMAD.IADD R47, R76, 0x1, -R47 ;  /* 0x000000014c2f7824 */ /* 0x000fe200078e0a2f */
[----:B------:R-:W-:-:S02]  /*2b40*/  LOP3.LUT R46, R46, 0xfffffff8, RZ, 0xc0, !PT ;  /* 0xfffffff82e2e7812 */ /* 0x000fc400078ec0ff */
[----:B------:R-:W-:Y:S02]  /*2b50*/  LEA.HI R39, R39, R42, RZ, 0x1 ;  /* 0x0000002a27277211 */ /* 0x000fe400078f08ff */
[----:B------:R-:W-:Y:S01]  /*2b60*/  SHF.R.S32.HI R44, RZ, 0x5, R44 ;  /* 0x00000005ff2c7819 */ /* 0x000fe2000001142c */
[----:B------:R-:W-:Y:S01]  /*2b70*/  IMAD.IADD R46, R45, 0x1, -R46 ;  /* 0x000000012d2e7824 */ /* 0x000fe200078e0a2e */
[----:B------:R-:W-:Y:S02]  /*2b80*/  LOP3.LUT R39, R39, 0x3fffffe, RZ, 0xc0, !PT ;  /* 0x03fffffe27277812 */ /* 0x000fe400078ec0ff */
[----:B------:R-:W-:Y:S01]  /*2b90*/  LEA.HI R45, R47, R47, RZ, 0x1 ;  /* 0x0000002f2f2d7211 */ /* 0x000fe200078f08ff */
[----:B------:R-:W-:Y:S02]  /*2ba0*/  IMAD R77, R77, 0x8, R44 ;  /* 0x000000084d4d7824 */ /* 0x000fe400078e022c */
[----:B------:R-:W-:Y:S01]  /*2bb0*/  IMAD.IADD R39, R42, 0x1, -R39 ;  /* 0x000000012a277824 */ /* 0x000fe200078e0a27 */
[----:B------:R-:W-:Y:S01]  /*2bc0*/  LOP3.LUT R42, R45, 0x1ffffffe, RZ, 0xc0, !PT ;  /* 0x1ffffffe2d2a7812 */ /* 0x000fe200078ec0ff */
[----:B------:R-:W-:-:S04]  /*2bd0*/  IMAD.U32 R46, R77, 0x10, R46 ;  /* 0x000000104d2e7824 */ /* 0x000fc800078e002e */
[----:B------:R-:W-:Y:S02]  /*2be0*/  IMAD.IADD R47, R47, 0x1, -R42 ;  /* 0x000000012f2f7824 */ /* 0x000fe400078e0a2a */
[----:B------:R-:W-:-:S04]  /*2bf0*/  IMAD R46, R39, 0x40, R46 ;  /* 0x00000040272e7824 */ /* 0x000fc800078e022e */
[----:B------:R-:W-:-:S04]  /*2c00*/  IMAD R46, R47, 0x8, R46 ;  /* 0x000000082f2e7824 */ /* 0x000fc800078e022e */
[----:B------:R-:W-:-:S05]  /*2c10*/  @P0 IMAD.HI.U32 R11, R46, R11, RZ ;  /* 0x0000000b2e0b0227 */ /* 0x000fca00078e00ff */
[----:B------:R-:W-:Y:S01]  /*2c20*/  @P0 SHF.R.U32.HI R46, RZ, R78, R11 ;  /* 0x0000004eff2e0219 */ /* 0x000fe2000001160b */
[-C--:B------:R-:W-:Y:S01]  /*2c30*/  FMUL.FTZ R32, R32, R20.reuse ;  /* 0x0000001420207220 */ /* 0x080fe20000410000 */
[-C--:B------:R-:W-:Y:S01]  /*2c40*/  FMUL.FTZ R40, R40, R20.reuse ;  /* 0x0000001428287220 */ /* 0x080fe20000410000 */
[----:B------:R-:W-:Y:S02]  /*2c50*/  LOP3.LUT R10, R43, 0x7ffffffc, RZ, 0xc0, !PT ;  /* 0x7ffffffc2b0a7812 */ /* 0x000fe400078ec0ff */
[----:B------:R-:W1:Y:S01]  /*2c60*/  SHFL.IDX PT, R45, R46, RZ, 0x1c1f ;  /* 0x001c1fff2e2d7589 */ /* 0x000e6200000e0000 */
[----:B------:R-:W-:Y:S01]  /*2c70*/  IMAD R11, R168, -0x60, R73 ;  /* 0xffffffa0a80b7824 */ /* 0x000fe200078e0249 */
[----:B------:R2:W0:Y:S01]  /*2c80*/  MUFU.TANH R80, R32 ;  /* 0x0000002000507308 */ /* 0x0004220000002400 */
[-C--:B------:R-:W-:Y:S01]  /*2c90*/  FMUL.FTZ R0, R26, R20.reuse ;  /* 0x000000141a007220 */ /* 0x080fe20000410000 */
[-C--:B------:R-:W-:Y:S01]  /*2ca0*/  FMUL.FTZ R25, R25, R20.reuse ;  /* 0x0000001419197220 */ /* 0x080fe20000410000 */
[-C--:B------:R-:W-:Y:S01]  /*2cb0*/  FMUL.FTZ R28, R28, R20.reuse ;  /* 0x000000141c1c7220 */ /* 0x080fe20000410000 */
[-C--:B------:R-:W-:Y:S01]  /*2cc0*/  FMUL.FTZ R48, R48, R20.reuse ;  /* 0x0000001430307220 */ /* 0x080fe20000410000 */
[-C--:B------:R-:W-:Y:S01]  /*2cd0*/  FMUL.FTZ R49, R49, R20.reuse ;  /* 0x0000001431317220 */ /* 0x080fe20000410000 */
[-C--:B------:R-:W-:Y:S01]  /*2ce0*/  FMUL.FTZ R52, R52, R20.reuse ;  /* 0x0000001434347220 */ /* 0x080fe20000410000 */
[-C--:B------:R-:W-:Y:S01]  /*2cf0*/  FMUL.FTZ R53, R53, R20.reuse ;  /* 0x0000001435357220 */ /* 0x080fe20000410000 */
[----:B------:R3:W0:Y:S01]  /*2d00*/  MUFU.TANH R84, R40 ;  /* 0x0000002800547308 */ /* 0x0006220000002400 */
        /* <DEDUP_REMOVED lines=21> */
[----:B------:R-:W-:Y:S02]  /*2e60*/  VIADD R39, R11, 0x61 ;  /* 0x000000610b277836 */ /* 0x000fe40000000000 */
[----:B------:R-:W-:Y:S01]  /*2e70*/  FMUL.FTZ R20, R71, R20 ;  /* 0x0000001447147220 */ /* 0x000fe20000410000 */
[----:B------:R-:W2:Y:S01]  /*2e80*/  MUFU.TANH R7, R7 ;  /* 0x0000000700077308 */ /* 0x000ea20000002400 */
[----:B------:R-:W-:Y:S02]  /*2e90*/  IMAD R39, R10, -0x2, R39 ;  /* 0xfffffffe0a277824 */ /* 0x000fe400078e0227 */
[----:B------:R-:W-:Y:S02]  /*2ea0*/  IMAD.MOV.U32 R41, RZ, RZ, -0x60 ;  /* 0xffffffa0ff297424 */ /* 0x000fe400078e00ff */
[----:B------:R-:W-:-:S03]  /*2eb0*/  IMAD.IADD R44, R39, 0x1, -R72 ;  /* 0x00000001272c7824 */ /* 0x000fc600078e0a48 */
[----:B------:R-:W3:Y:S01]  /*2ec0*/  MUFU.TANH R25, R25 ;  /* 0x0000001900197308 */ /* 0x000ee20000002400 */
[----:B------:R-:W-:Y:S01]  /*2ed0*/  VIADD R11, R11, 0x60 ;  /* 0x000000600b0b7836 */ /* 0x000fe20000000000 */
[----:B------:R-:W-:-:S06]  /*2ee0*/  LOP3.LUT R39, RZ, R74, RZ, 0x33, !PT ;  /* 0x0000004aff277212 */ /* 0x000fcc00078e33ff */
[----:B------:R-:W0:Y:S01]  /*2ef0*/  MUFU.TANH R0, R0 ;  /* 0x0000000000007308 */ /* 0x000e220000002400 */
[----:B------:R-:W-:-:S07]  /*2f00*/  IMAD R41, R168, R41, 0x60 ;  /* 0x00000060a8297424 */ /* 0x000fce00078e0229 */
        /* <DEDUP_REMOVED lines=37> */
[----:B------:R-:W-:-:S02]  /*3160*/  IMAD.IADD R44, R44, 0x1, R39 ;  /* 0x000000012c2c7824 */ /* 0x000fc400078e0227 */
[----:B------:R-:W-:Y:S01]  /*3170*/  IMAD R62, R10, -0x2, R41 ;  /* 0xfffffffe0a3e7824 */ /* 0x000fe200078e0229 */
[----:B-1----:R-:W-:Y:S01]  /*3180*/  VIADDMNMX R10, R45, R75, R50, PT ;  /* 0x0000004b2d0a7246 */ /* 0x002fe20003800132 */
[----:B------:R-:W-:-:S03]  /*3190*/  IMAD.IADD R11, R44, 0x1, R45 ;  /* 0x000000012c0b7824 */ /* 0x000fc600078e022d */
[----:B------:R1:W0:Y:S02]  /*31a0*/  MUFU.TANH R51, R54 ;  /* 0x0000003600337308 */ /* 0x0002240000002400 */
[----:B-1----:R-:W-:Y:S01]  /*31b0*/  IMAD.IADD R54, R41, 0x1, R12 ;  /* 0x0000000129367824 */ /* 0x002fe200078e020c */
        /* <DEDUP_REMOVED lines=11> */
.L_x_10995:
[----:B------:R-:W-:-:S13]  /*3270*/  ISETP.NE.AND P0, PT, R13, 0x1, PT ;  /* 0x000000010d00780c */ /* 0x000fda0003f05270 */
[----:B------:R-:W-:-:S05]  /*3280*/  @P0 IMAD.HI.U32 R20, R12, R14, RZ ;  /* 0x0000000e0c140227 */ /* 0x000fca00078e00ff */
[----:B------:R-:W-:-:S07]  /*3290*/  @P0 SHF.R.U32.HI R12, RZ, R15, R20 ;  /* 0x0000000fff0c0219 */ /* 0x000fce0000011614 */
.L_x_10996:
[----:B------:R-:W-:Y:S05]  /*32a0*/  BSYNC B1 ;  /* 0x0000000000017941 */ /* 0x000fea0003800000 */
.L_x_10994:
[----:B------:R-:W-:-:S05]  /*32b0*/  IMAD R12, R12, R13, R62 ;  /* 0x0000000d0c0c7224 */ /* 0x000fca00078e023e */
[----:B------:R-:W-:Y:S02]  /*32c0*/  VIMNMX R11, R11, R12, !PT ;  /* 0x0000000c0b0b7248 */ /* 0x000fe40007fe0100 */
[----:B------:R-:W-:-:S07]  /*32d0*/  VIADDMNMX R10, R12, R13, R10, PT ;  /* 0x0000000d0c0a7246 */ /* 0x000fce000380010a */
.L_x_10993:
[----:B------:R-:W-:Y:S05]  /*32e0*/  BSYNC B0 ;  /* 0x0000000000007941 */ /* 0x000fea0003800000 */
.L_x_10992:
[C---:B------:R-:W-:Y:S01]  /*32f0*/  ISETP.GE.AND P1, PT, R54.reuse, 0x9, PT ;  /* 0x000000093600780c */ /* 0x040fe20003f26270 */
[----:B------:R-:W-:Y:S01]  /*3300*/  BSSY B0, `(.L_x_10997) ;  /* 0x0000088000007945 */ /* 0x000fe20003800000 */
[----:B------:R-:W-:Y:S02]  /*3310*/  ISETP.GE.AND P0, PT, R54, 0x2, PT ;  /* 0x000000023600780c */ /* 0x000fe40003f06270 */
        /* <DEDUP_REMOVED lines=40> */
[C---:B------:R-:W-:Y:S02]  /*35a0*/  ISETP.GT.AND P2, PT, R11.reuse, 0x28, !P3 ;  /* 0x000000280b00780c */ /* 0x040fe40005f44270 */
        /* <DEDUP_REMOVED lines=69> */
[----:B------:R-:W0:Y:S02]  /*3a00*/  SHFL.IDX PT, R11, R46, 0x1, 0x1c1f ;  /* 0x003c1f002e0b7f89 */ /* 0x000e2400000e0000 */
        /* <DEDUP_REMOVED lines=16> */
.L_x_11000:
[----:B------:R-:W-:-:S13]  /*3b10*/  ISETP.NE.AND P6, PT, R13, 0x1, PT ;  /* 0x000000010d00780c */ /* 0x000fda0003fc5270 */
[----:B------:R-:W-:-:S05]  /*3b20*/  @P6 IMAD.HI.U32 R14, R72, R14, RZ ;  /* 0x0000000e480e6227 */ /* 0x000fca00078e00ff */
[----:B------:R-:W-:-:S07]  /*3b30*/  @P6 SHF.R.U32.HI R72, RZ, R15, R14 ;  /* 0x0000000fff486219 */ /* 0x000fce000001160e */
.L_x_11001:
[----:B------:R-:W-:Y:S05]  /*3b40*/  BSYNC B1 ;  /* 0x0000000000017941 */ /* 0x000fea0003800000 */
.L_x_10999:
[----:B------:R-:W-:-:S05]  /*3b50*/  IMAD R72, R72, R13, R62 ;  /* 0x0000000d48487224 */ /* 0x000fca00078e023e */
[----:B------:R-:W-:Y:S02]  /*3b60*/  VIADDMNMX R12, R72, R13, R12, PT ;  /* 0x0000000d480c7246 */ /* 0x000fe4000380010c */
[----:B------:R-:W-:-:S07]  /*3b70*/  VIMNMX R7, R7, R72, !PT ;  /* 0x0000004807077248 */ /* 0x000fce0007fe0100 */
.L_x_10998:
[----:B------:R-:W-:Y:S05]  /*3b80*/  BSYNC B0 ;  /* 0x0000000000007941 */ /* 0x000fea0003800000 */
.L_x_10997:
[C---:B------:R-:W-:Y:S01]  /*3b90*/  ISETP.GT.AND P0, PT, R7.reuse, 0x1, !P0 ;  /* 0x000000010700780c */ /* 0x040fe20004704270 */
[----:B------:R-:W2:Y:S01]  /*3ba0*/  LDL R61, [R1+0x1f0] ;  /* 0x0001f000013d7983 */ /* 0x000ea20000100800 */
        /* <DEDUP_REMOVED lines=18> */
[----:B------:R-:W-:Y:S02]  /*3cd0*/  ISETP.GT.AND P0, PT, R7, 0x11, !P1 ;  /* 0x000000110700780c */ /* 0x000fe40004f04270 */
[----:B------:R-:W-:Y:S02]  /*3ce0*/  ISETP.NE.AND P1, PT, R53, RZ, PT ;  /* 0x000000ff3500720c */ /* 0x000fe40003f25270 */
[----:B------:R-:W-:Y:S02]  /*3cf0*/  ISETP.LT.OR P0, PT, R12, 0x12, P0 ;  /* 0x000000120c00780c */ /* 0x000fe40000701670 */
[----:B------:R-:W-:Y:S02]  /*3d00*/  ISETP.GT.AND P4, PT, R7, 0x51, !P4 ;  /* 0x000000510700780c */ /* 0x000fe40006784270 */
[----:B------:R-:W-:-:S02]  /*3d10*/  FSEL R30, R30, -INF , !P0 ;  /* 0xff8000001e1e7808 */ /* 0x000fc40004000000 */
[----:B------:R-:W-:Y:S02]  /*3d20*/  ISETP.GT.AND P0, PT, R7, 0x18, !P6 ;  /* 0x000000180700780c */ /* 0x000fe40007704270 */
[----:B------:R-:W-:Y:S02]  /*3d30*/  ISETP.NE.AND P6, PT, R20, RZ, PT ;  /* 0x000000ff1400720c */ /* 0x000fe40003fc5270 */
[C---:B------:R-:W-:Y:S02]  /*3d40*/  ISETP.LT.OR P0, PT, R12.reuse, 0x19, P0 ;  /* 0x000000190c00780c */ /* 0x040fe40000701670 */
[----:B------:R-:W-:Y:S02]  /*3d50*/  ISETP.LT.OR P3, PT, R12, 0x51, P3 ;  /* 0x000000510c00780c */ /* 0x000fe40001f61670 */
[----:B------:R-:W-:Y:S02]  /*3d60*/  FSEL R32, R32, -INF , !P0 ;  /* 0xff80000020207808 */ /* 0x000fe40004000000 */
[----:B------:R-:W-:-:S02]  /*3d70*/  ISETP.NE.AND P0, PT, R78, RZ, PT ;  /* 0x000000ff4e00720c */ /* 0x000fc40003f05270 */
[----:B------:R-:W-:Y:S02]  /*3d80*/  FSEL R31, R31, -INF , !P2 ;  /* 0xff8000001f1f7808 */ /* 0x000fe40005000000 */
[C---:B------:R-:W-:Y:S02]  /*3d90*/  ISETP.GT.AND P0, PT, R7.reuse, 0x19, !P0 ;  /* 0x000000190700780c */ /* 0x040fe40004704270 */
[----:B------:R-:W-:Y:S02]  /*3da0*/  ISETP.GT.AND P5, PT, R7, 0x58, !P5 ;  /* 0x000000580700780c */ /* 0x000fe40006fa4270 */
[C---:B------:R-:W-:Y:S02]  /*3db0*/  ISETP.LT.OR P0, PT, R12.reuse, 0x1a, P0 ;  /* 0x0000001a0c00780c */ /* 0x040fe40000701670 */
[----:B------:R-:W-:Y:S02]  /*3dc0*/  ISETP.LT.OR P4, PT, R12, 0x52, P4 ;  /* 0x000000520c00780c */ /* 0x000fe40002781670 */
[----:B------:R-:W-:-:S02]  /*3dd0*/  FSEL R33, R33, -INF , !P0 ;  /* 0xff80000021217808 */ /* 0x000fc40004000000 */
[----:B------:R-:W-:Y:S02]  /*3de0*/  ISETP.NE.AND P0, PT, R80, RZ, PT ;  /* 0x000000ff5000720c */ /* 0x000fe40003f05270 */
[----:B------:R-:W-:Y:S02]  /*3df0*/  FSEL R42, R42, -INF , !P3 ;  /* 0xff8000002a2a7808 */ /* 0x000fe40005800000 */
[----:B------:R-:W-:Y:S02]  /*3e00*/  ISETP.GT.AND P0, PT, R7, 0x20, !P0 ;  /* 0x000000200700780c */ /* 0x000fe40004704270 */
[C---:B------:R-:W-:Y:S02]  /*3e10*/  ISETP.LT.OR P5, PT, R12.reuse, 0x59, P5 ;  /* 0x000000590c00780c */ /* 0x040fe40002fa1670 */
        /* <DEDUP_REMOVED lines=51> */
[----:B------:R-:W-:Y:S02]  /*4150*/  ISETP.NE.AND P0, PT, R56, RZ, PT ;  /* 0x000000ff3800720c */ /* 0x000fe40003f05270 */
[----:B------:R-:W-:-:S02]  /*4160*/  FMNMX.FTZ R0, R83, R0, !PT ;  /* 0x0000000053007209 */ /* 0x000fc40007810000 */
[----:B------:R-:W-:Y:S02]  /*4170*/  ISETP.GT.AND P0, PT, R7, 0x41, !P0 ;  /* 0x000000410700780c */ /* 0x000fe40004704270 */
[----:B------:R-:W-:Y:S02]  /*4180*/  FMNMX.FTZ R0, R93, R0, !PT ;  /* 0x000000005d007209 */ /* 0x000fe40007810000 */
[----:B------:R-:W-:Y:S02]  /*4190*/  ISETP.LT.OR P0, PT, R12, 0x42, P0 ;  /* 0x000000420c00780c */ /* 0x000fe40000701670 */
[----:B------:R-:W-:Y:S02]  /*41a0*/  FMNMX.FTZ R0, R85, R0, !PT ;  /* 0x0000000055007209 */ /* 0x000fe40007810000 */
[----:B------:R-:W-:Y:S02]  /*41b0*/  FSEL R54, R26, -INF , !P0 ;  /* 0xff8000001a367808 */ /* 0x000fe40004000000 */
[----:B------:R-:W-:Y:S01]  /*41c0*/  FMNMX.FTZ R0, R95, R0, !PT ;  /* 0x000000005f007209 */ /* 0x000fe20007810000 */
[----:B------:R-:W3:Y:S01]  /*41d0*/  LDL R26, [R1+0x28] ;  /* 0x00002800011a7983 */ /* 0x000ee20000100800 */
[----:B------:R-:W-:-:S02]  /*41e0*/  FSEL R55, R29, -INF , !P1 ;  /* 0xff8000001d377808 */ /* 0x000fc40004800000 */
[----:B------:R-:W-:Y:S01]  /*41f0*/  FMNMX.FTZ R0, R87, R0, !PT ;  /* 0x0000000057007209 */ /* 0x000fe20007810000 */
[----:B------:R0:W5:Y:S01]  /*4200*/  LDL.64 R28, [R1+0x1c0] ;  /* 0x0001c000011c7983 */ /* 0x0001620000100a00 */
[----:B------:R-:W-:Y:S02]  /*4210*/  ISETP.GT.AND P0, PT, R7, 0x59, !P6 ;  /* 0x000000590700780c */ /* 0x000fe40007704270 */
[----:B------:R-:W-:Y:S02]  /*4220*/  FMNMX.FTZ R0, R97, R0, !PT ;  /* 0x0000000061007209 */ /* 0x000fe40007810000 */
[----:B------:R-:W-:Y:S02]  /*4230*/  FSEL R56, R67, -INF , !P4 ;  /* 0xff80000043387808 */ /* 0x000fe40006000000 */
[----:B------:R-:W-:Y:S02]  /*4240*/  FMNMX.FTZ R0, R99, R0, !PT ;  /* 0x0000000063007209 */ /* 0x000fe40007810000 */
[----:B------:R-:W-:-:S02]  /*4250*/  ISETP.LT.OR P0, PT, R12, 0x5a, P0 ;  /* 0x0000005a0c00780c */ /* 0x000fc40000701670 */
[----:B------:R-:W-:Y:S02]  /*4260*/  FMNMX.FTZ R0, R101, R0, !PT ;  /* 0x0000000065007209 */ /* 0x000fe40007810000 */
[----:B------:R-:W-:Y:S02]  /*4270*/  FSEL R57, R70, -INF , !P5 ;  /* 0xff80000046397808 */ /* 0x000fe40006800000 */
[----:B------:R-:W-:Y:S02]  /*4280*/  FMNMX.FTZ R0, R103, R0, !PT ;  /* 0x0000000067007209 */ /* 0x000fe40007810000 */
[----:B------:R-:W-:Y:S02]  /*4290*/  FSEL R58, R59, -INF , !P0 ;  /* 0xff8000003b3a7808 */ /* 0x000fe40004000000 */
[----:B------:R-:W-:-:S04]  /*42a0*/  FMNMX.FTZ R0, R105, R0, !PT ;  /* 0x0000000069007209 */ /* 0x000fc80007810000 */
[----:B------:R-:W-:-:S04]  /*42b0*/  FMNMX.FTZ R0, R49, R0, !PT ;  /* 0x0000000031007209 */ /* 0x000fc80007810000 */
[----:B------:R-:W-:-:S04]  /*42c0*/  FMNMX.FTZ R0, R47, R0, !PT ;  /* 0x000000002f007209 */ /* 0x000fc80007810000 */
        /* <DEDUP_REMOVED lines=9> */
[----:B------:R-:W-:-:S03]  /*4360*/  FMNMX.FTZ R0, R36, R11, !PT ;  /* 0x0000000b24007209 */ /* 0x000fc60007810000 */
[----:B------:R-:W1:Y:S01]  /*4370*/  SHFL.BFLY PT, R13, R10, 0x2, 0x1f ;  /* 0x0c401f000a0d7f89 */ /* 0x000e6200000e0000 */
[----:B------:R-:W-:-:S04]  /*4380*/  FMNMX.FTZ R11, R37, R0, !PT ;  /* 0x00000000250b7209 */ /* 0x000fc80007810000 */
[----:B------:R-:W-:-:S04]  /*4390*/  FMNMX.FTZ R11, R38, R11, !PT ;  /* 0x0000000b260b7209 */ /* 0x000fc80007810000 */
[----:B------:R-:W-:-:S04]  /*43a0*/  FMNMX.FTZ R0, R40, R11, !PT ;  /* 0x0000000b28007209 */ /* 0x000fc80007810000 */
[----:B------:R-:W-:-:S04]  /*43b0*/  FMNMX.FTZ R11, R51, R0, !PT ;  /* 0x00000000330b7209 */ /* 0x000fc80007810000 */
[----:B------:R-:W-:-:S04]  /*43c0*/  FMNMX.FTZ R0, R52, R11, !PT ;  /* 0x0000000b34007209 */ /* 0x000fc80007810000 */
[----:B------:R-:W-:Y:S02]  /*43d0*/  FMNMX.FTZ R11, R53, R0, !PT ;  /* 0x00000000350b7209 */ /* 0x000fe40007810000 */
[----:B-1----:R-:W-:Y:S02]  /*43e0*/  FMNMX.FTZ R13, R10, R13, !PT ;  /* 0x0000000d0a0d7209 */ /* 0x002fe40007810000 */
        /* <DEDUP_REMOVED lines=8> */
[----:B-1----:R-:W-:-:S03]  /*4470*/  FMNMX.FTZ R0, R13, R4, !PT ;  /* 0x000000040d007209 */ /* 0x002fc60007810000 */
[----:B------:R-:W-:Y:S04]  /*4480*/  STL.64 [R1+0x1d0], R10 ;  /* 0x0001d00a01007387 */ /* 0x000fe80000100a00 */
[----:B------:R1:W-:Y:S04]  /*4490*/  STL [R1+0x1d0], R0 ;  /* 0x0001d00001007387 */ /* 0x0003e80000100800 */
[----:B------:R-:W2:Y:S04]  /*44a0*/  LDL R7, [R1+0x1d0] ;  /* 0x0001d00001077983 */ /* 0x000ea80000100800 */
[----:B------:R-:W4:Y:S01]  /*44b0*/  LDL R24, [R1+0x1d4] ;  /* 0x0001d40001187983 */ /* 0x000f220000100800 */
[----:B------:R-:W-:Y:S01]  /*44c0*/  BSSY B0, `(.L_x_11002) ;  /* 0x00000b7000007945 */ /* 0x000fe20003800000 */
[----:B--2---:R-:W-:Y:S01]  /*44d0*/  FMUL.FTZ R4, R61, R7 ;  /* 0x000000073d047220 */ /* 0x004fe20000410000 */
[----:B------:R-:W-:-:S04]  /*44e0*/  FSETP.NEU.FTZ.AND P0, PT, R7, -INF , PT ;  /* 0xff8000000700780b */ /* 0x000fc80003f1d000 */
[----:B------:R-:W-:-:S05]  /*44f0*/  FSEL R4, R4, RZ, P0 ;  /* 0x000000ff04047208 */ /* 0x000fca0000000000 */
[----:B------:R-:W-:-:S04]  /*4500*/  FFMA.FTZ R59, R81, R61, -R4 ;  /* 0x0000003d513b7223 */ /* 0x000fc80000010804 */
[----:B------:R4:W-:Y:S02]  /*4510*/  MUFU.EX2 R164, R59 ;  /* 0x0000003b00a47308 */ /* 0x0009e40000000800 */
[----:B----4-:R-:W2:Y:S01]  /*4520*/  SHFL.BFLY PT, R59, R24, 0x2, 0x1f ;  /* 0x0c401f00183b7f89 */ /* 0x010ea200000e0000 */
[----:B-1----:R-:W-:-:S05]  /*4530*/  FFMA.FTZ R0, R77, R61, -R4 ;  /* 0x0000003d4d007223 */ /* 0x002fca0000010804 */
[----:B------:R1:W-:Y:S02]  /*4540*/  MUFU.EX2 R174, R0 ;  /* 0x0000000000ae7308 */ /* 0x0003e40000000800 */
[----:B-1----:R-:W-:-:S06]  /*4550*/  FFMA.FTZ R0, R93, R61, -R4 ;  /* 0x0000003d5d007223 */ /* 0x002fcc0000010804 */
[----:B------:R1:W-:Y:S01]  /*4560*/  MUFU.EX2 R160, R0 ;  /* 0x0000000000a07308 */ /* 0x0003e20000000800 */
[----:B--2---:R-:W-:-:S05]  /*4570*/  FMNMX.FTZ R59, R59, R24, !PT ;  /* 0x000000183b3b7209 */ /* 0x004fca0007810000 */
[----:B-1----:R-:W1:Y:S01]  /*4580*/  SHFL.BFLY PT, R0, R59, 0x1, 0x1f ;  /* 0x0c201f003b007f89 */ /* 0x002e6200000e0000 */
[----:B------:R-:W-:-:S04]  /*4590*/  FFMA.FTZ R10, R79, R61, -R4 ;  /* 0x0000003d4f0a7223 */ /* 0x000fc80000010804 */
[----:B------:R2:W-:Y:S02]  /*45a0*/  MUFU.EX2 R11, R10 ;  /* 0x0000000a000b7308 */ /* 0x0005e40000000800 */
[----:B--2---:R-:W-:-:S06]  /*45b0*/  FFMA.FTZ R10, R85, R61, -R4 ;  /* 0x0000003d550a7223 */ /* 0x004fcc0000010804 */
[----:B------:R2:W-:Y:S01]  /*45c0*/  MUFU.EX2 R21, R10 ;  /* 0x0000000a00157308 */ /* 0x0005e20000000800 */
[----:B-1----:R-:W-:Y:S01]  /*45d0*/  FMNMX.FTZ R0, R59, R0, !PT ;  /* 0x000000003b007209 */ /* 0x002fe20007810000 */
[----:B--2---:R-:W-:-:S03]  /*45e0*/  FFMA.FTZ R10, R103, R61, -R4 ;  /* 0x0000003d670a7223 */ /* 0x004fc60000010804 */
[----:B------:R-:W-:-:S03]  /*45f0*/  FSETP.NEU.FTZ.AND P0, PT, R0, -INF , PT ;  /* 0xff8000000000780b */ /* 0x000fc60003f1d000 */
[----:B------:R1:W-:Y:S02]  /*4600*/  MUFU.EX2 R67, R10 ;  /* 0x0000000a00437308 */ /* 0x0003e40000000800 */
[-C--:B-1----:R-:W-:Y:S01]  /*4610*/  FMUL.FTZ R10, R0, R61.reuse ;  /* 0x0000003d000a7220 */ /* 0x082fe20000410000 */
[----:B------:R-:W-:-:S04]  /*4620*/  FFMA.FTZ R7, R63, R61, -R4 ;  /* 0x0000003d3f077223 */ /* 0x000fc80000010804 */
[----:B------:R-:W-:Y:S01]  /*4630*/  FSEL R10, R10, RZ, P0 ;  /* 0x000000ff0a0a7208 */ /* 0x000fe20000000000 */
[----:B------:R-:W-:-:S04]  /*4640*/  FFMA.FTZ R12, R71, R61, -R4 ;  /* 0x0000003d470c7223 */ /* 0x000fc80000010804 */
[-CC-:B------:R-:W-:Y:S01]  /*4650*/  FFMA.FTZ R27, R27, R61.reuse, -R10.reuse ;  /* 0x0000003d1b1b7223 */ /* 0x180fe2000001080a */
[-CC-:B------:R-:W-:Y:S01]  /*4660*/  FFMA.FTZ R44, R44, R61.reuse, -R10.reuse ;  /* 0x0000003d2c2c7223 */ /* 0x180fe2000001080a */
[-CC-:B------:R-:W-:Y:S01]  /*4670*/  FFMA.FTZ R46, R46, R61.reuse, -R10.reuse ;  /* 0x0000003d2e2e7223 */ /* 0x180fe2000001080a */
[----:B------:R-:W-:Y:S01]  /*4680*/  MUFU.EX2 R7, R7 ;  /* 0x0000000700077308 */ /* 0x000fe20000000800 */
[-C--:B------:R-:W-:Y:S01]  /*4690*/  FFMA.FTZ R48, R48, R61.reuse, -R10 ;  /* 0x0000003d30307223 */ /* 0x080fe2000001080a */
[----:B------:R-:W-:-:S06]  /*46a0*/  FFMA.FTZ R13, R89, R61, -R4 ;  /* 0x0000003d590d7223 */ /* 0x000fcc0000010804 */
[----:B------:R-:W1:Y:S01]  /*46b0*/  MUFU.EX2 R12, R12 ;  /* 0x0000000c000c7308 */ /* 0x000e620000000800 */
[----:B------:R-:W-:-:S07]  /*46c0*/  FFMA.FTZ R50, R50, R61, -R10 ;  /* 0x0000003d32327223 */ /* 0x000fce000001080a */
[----:B------:R-:W-:Y:S08]  /*46d0*/  MUFU.EX2 R27, R27 ;  /* 0x0000001b001b7308 */ /* 0x000ff00000000800 */
[----:B------:R-:W2:Y:S01]  /*46e0*/  MUFU.EX2 R44, R44 ;  /* 0x0000002c002c7308 */ /* 0x000ea20000000800 */
[----:B------:R-:W-:-:S07]  /*46f0*/  FFMA.FTZ R25, R25, R61, -R4 ;  /* 0x0000003d19197223 */ /* 0x000fce0000010804 */
[----:B------:R-:W4:Y:S01]  /*4700*/  MUFU.EX2 R46, R46 ;  /* 0x0000002e002e7308 */ /* 0x000f220000000800 */
[-C--:B------:R-:W-:Y:S01]  /*4710*/  FFMA.FTZ R41, R41, R61.reuse, -R4 ;  /* 0x0000003d29297223 */ /* 0x080fe20000010804 */
[-C--:B------:R-:W-:Y:S01]  /*4720*/  FFMA.FTZ R30, R30, R61.reuse, -R10 ;  /* 0x0000003d1e1e7223 */ /* 0x080fe2000001080a */
[----:B------:R-:W-:-:S05]  /*4730*/  FFMA.FTZ R14, R91, R61, -R4 ;  /* 0x0000003d5b0e7223 */ /* 0x000fca0000010804 */
[----:B------:R-:W0:Y:S01]  /*4740*/  MUFU.EX2 R175, R48 ;  /* 0x0000003000af7308 */ /* 0x000e220000000800 */
[-CC-:B------:R-:W-:Y:S01]  /*4750*/  FFMA.FTZ R15, R83, R61.reuse, -R4.reuse ;  /* 0x0000003d530f7223 */ /* 0x180fe20000010804 */
[-CC-:B------:R-:W-:Y:S01]  /*4760*/  FFMA.FTZ R20, R95, R61.reuse, -R4.reuse ;  /* 0x0000003d5f147223 */ /* 0x180fe20000010804 */
[-CC-:B------:R-:W-:Y:S01]  /*4770*/  FFMA.FTZ R60, R87, R61.reuse, -R4.reuse ;  /* 0x0000003d573c7223 */ /* 0x180fe20000010804 */
[-CC-:B------:R-:W-:Y:S01]  /*4780*/  FFMA.FTZ R62, R97, R61.reuse, -R4.reuse ;  /* 0x0000003d613e7223 */ /* 0x180fe20000010804 */
[----:B------:R-:W-:-:S03]  /*4790*/  FFMA.FTZ R64, R99, R61, -R4 ;  /* 0x0000003d63407223 */ /* 0x000fc60000010804 */
[----:B------:R-:W3:Y:S01]  /*47a0*/  MUFU.EX2 R13, R13 ;  /* 0x0000000d000d7308 */ /* 0x000ee20000000800 */
[-CC-:B------:R-:W-:Y:S01]  /*47b0*/  FFMA.FTZ R66, R101, R61.reuse, -R4.reuse ;  /* 0x0000003d65427223 */ /* 0x180fe20000010804 */
[-CC-:B------:R-:W-:Y:S01]  /*47c0*/  FFMA.FTZ R68, R105, R61.reuse, -R4.reuse ;  /* 0x0000003d69447223 */ /* 0x180fe20000010804 */
[-CC-:B------:R-:W-:Y:S01]  /*47d0*/  FFMA.FTZ R49, R49, R61.reuse, -R4.reuse ;  /* 0x0000003d31317223 */ /* 0x180fe20000010804 */
[-CC-:B------:R-:W-:Y:S01]  /*47e0*/  FFMA.FTZ R47, R47, R61.reuse, -R4.reuse ;  /* 0x0000003d2f2f7223 */ /* 0x180fe20000010804 */
[-CC-:B------:R-:W-:Y:S01]  /*47f0*/  FFMA.FTZ R45, R45, R61.reuse, -R4.reuse ;  /* 0x0000003d2d2d7223 */ /* 0x180fe20000010804 */
[-C--:B------:R-:W-:Y:S02]  /*4800*/  FFMA.FTZ R43, R43, R61.reuse, -R4 ;  /* 0x0000003d2b2b7223 */ /* 0x080fe40000010804 */
[----:B------:R-:W3:Y:S01]  /*4810*/  MUFU.EX2 R50, R50 ;  /* 0x0000003200327308 */ /* 0x000ee20000000800 */
[-C--:B------:R-:W-:Y:S01]  /*4820*/  FFMA.FTZ R32, R32, R61.reuse, -R10 ;  /* 0x0000003d20207223 */ /* 0x080fe2000001080a */
[-C--:B------:R-:W-:Y:S01]  /*4830*/  FFMA.FTZ R4, R39, R61.reuse, -R4 ;  /* 0x0000003d27047223 */ /* 0x080fe20000010804 */
[----:B------:R-:W-:-:S05]  /*4840*/  FFMA.FTZ R33, R33, R61, -R10 ;  /* 0x0000003d21217223 */ /* 0x000fca000001080a */
[----:B------:R1:W-:Y:S01]  /*4850*/  MUFU.EX2 R178, R25 ;  /* 0x0000001900b27308 */ /* 0x0003e20000000800 */
[----:B------:R-:W-:-:S07]  /*4860*/  FFMA.FTZ R34, R34, R61, -R10 ;  /* 0x0000003d22227223 */ /* 0x000fce000001080a */
[----:B------:R2:W-:Y:S01]  /*4870*/  MUFU.EX2 R176, R41 ;  /* 0x0000002900b07308 */ /* 0x0005e20000000800 */
[----:B-1----:R-:W-:-:S07]  /*4880*/  FADD.FTZ R25, R7, R12 ;  /* 0x0000000c07197221 */ /* 0x002fce0000010000 */
[----:B------:R-:W1:Y:S01]  /*4890*/  MUFU.EX2 R165, R30 ;  /* 0x0000001e00a57308 */ /* 0x000e620000000800 */
[----:B--2---:R-:W-:-:S04]  /*48a0*/  FADD.FTZ R41, R27, R44 ;  /* 0x0000002c1b297221 */ /* 0x004fc80000010000 */
[----:B----4-:R-:W-:-:S03]  /*48b0*/  FADD.FTZ R24, R46, R41 ;  /* 0x000000292e187221 */ /* 0x010fc60000010000 */
[----:B------:R-:W2:Y:S01]  /*48c0*/  MUFU.EX2 R14, R14 ;  /* 0x0000000e000e7308 */ /* 0x000ea20000000800 */
[----:B------:R-:W-:-:S07]  /*48d0*/  FFMA.FTZ R35, R35, R61, -R10 ;  /* 0x0000003d23237223 */ /* 0x000fce000001080a */
[----:B------:R4:W-:Y:S08]  /*48e0*/  MUFU.EX2 R39, R4 ;  /* 0x0000000400277308 */ /* 0x0009f00000000800 */
[----:B------:R-:W2:Y:S01]  /*48f0*/  MUFU.EX2 R32, R32 ;  /* 0x0000002000207308 */ /* 0x000ea20000000800 */
[----:B----4-:R-:W-:Y:S01]  /*4900*/  FADD.FTZ R4, R174, R25 ;  /* 0x00000019ae047221 */ /* 0x010fe20000010000 */
[----:B0-----:R-:W-:-:S03]  /*4910*/  FADD.FTZ R25, R175, R24 ;  /* 0x00000018af197221 */ /* 0x001fc60000010000 */
[----:B------:R-:W-:-:S03]  /*4920*/  FADD.FTZ R4, R11, R4 ;  /* 0x000000040b047221 */ /* 0x000fc60000010000 */
[----:B------:R-:W0:Y:S01]  /*4930*/  MUFU.EX2 R15, R15 ;  /* 0x0000000f000f7308 */ /* 0x000e220000000800 */
[----:B---3--:R-:W-:Y:S01]  /*4940*/  FADD.FTZ R41, R13, R4 ;  /* 0x000000040d297221 */ /* 0x008fe20000010000 */
[----:B------:R-:W-:-:S06]  /*4950*/  FADD.FTZ R4, R50, R25 ;  /* 0x0000001932047221 */ /* 0x000fcc0000010000 */
[----:B------:R-:W3:Y:S01]  /*4960*/  MUFU.EX2 R33, R33 ;  /* 0x0000002100217308 */ /* 0x000ee20000000800 */
[----:B------:R-:W-:Y:S01]  /*4970*/  FFMA.FTZ R36, R36, R61, -R10 ;  /* 0x0000003d24247223 */ /* 0x000fe2000001080a */
[----:B------:R-:W-:Y:S01]  /*4980*/  FADD.FTZ R41, R164, R41 ;  /* 0x00000029a4297221 */ /* 0x000fe20000010000 */
[----:B-1----:R-:W-:-:S05]  /*4990*/  FADD.FTZ R25, R165, R4 ;  /* 0x00000004a5197221 */ /* 0x002fca0000010000 */
[----:B------:R-:W1:Y:S01]  /*49a0*/  MUFU.EX2 R34, R34 ;  /* 0x0000002200227308 */ /* 0x000e620000000800 */
[----:B------:R-:W-:Y:S01]  /*49b0*/  FFMA.FTZ R37, R37, R61, -R10 ;  /* 0x0000003d25257223 */ /* 0x000fe2000001080a */
[----:B--2---:R-:W-:Y:S01]  /*49c0*/  FADD.FTZ R4, R14, R41 ;  /* 0x000000290e047221 */ /* 0x004fe20000010000 */
[----:B------:R-:W-:-:S05]  /*49d0*/  FADD.FTZ R24, R32, R25 ;  /* 0x0000001920187221 */ /* 0x000fca0000010000 */
[----:B------:R-:W2:Y:S01]  /*49e0*/  MUFU.EX2 R35, R35 ;  /* 0x0000002300237308 */ /* 0x000ea20000000800 */
[----:B------:R-:W-:Y:S01]  /*49f0*/  FFMA.FTZ R38, R38, R61, -R10 ;  /* 0x0000003d26267223 */ /* 0x000fe2000001080a */
[----:B0-----:R-:W-:-:S06]  /*4a00*/  FADD.FTZ R25, R15, R4 ;  /* 0x000000040f197221 */ /* 0x001fcc0000010000 */
[----:B------:R-:W0:Y:S01]  /*4a10*/  MUFU.EX2 R20, R20 ;  /* 0x0000001400147308 */ /* 0x000e220000000800 */
[----:B---3--:R-:W-:-:S07]  /*4a20*/  FADD.FTZ R41, R33, R24 ;  /* 0x0000001821297221 */ /* 0x008fce0000010000 */
[----:B------:R-:W3:Y:S01]  /*4a30*/  MUFU.EX2 R36, R36 ;  /* 0x0000002400247308 */ /* 0x000ee20000000800 */
[----:B------:R-:W-:Y:S01]  /*4a40*/  FFMA.FTZ R40, R40, R61, -R10 ;  /* 0x0000003d28287223 */ /* 0x000fe2000001080a */
[----:B------:R-:W-:-:S06]  /*4a50*/  FADD.FTZ R4, R160, R25 ;  /* 0x00000019a0047221 */ /* 0x000fcc0000010000 */
[----:B------:R-:W4:Y:S01]  /*4a60*/  MUFU.EX2 R63, R60 ;  /* 0x0000003c003f7308 */ /* 0x000f220000000800 */
[----:B-1----:R-:W-:Y:S01]  /*4a70*/  FADD.FTZ R24, R34, R41 ;  /* 0x0000002922187221 */ /* 0x002fe20000010000 */
[----:B------:R-:W-:-:S06]  /*4a80*/  FFMA.FTZ R51, R51, R61, -R10 ;  /* 0x0000003d33337223 */ /* 0x000fcc000001080a */
[----:B------:R-:W1:Y:S01]  /*4a90*/  MUFU.EX2 R37, R37 ;  /* 0x0000002500257308 */ /* 0x000e620000000800 */
[----:B------:R-:W-:Y:S01]  /*4aa0*/  FADD.FTZ R25, R21, R4 ;  /* 0x0000000415197221 */ /* 0x000fe20000010000 */
[----:B--2---:R-:W-:-:S06]  /*4ab0*/  FADD.FTZ R41, R35, R24 ;  /* 0x0000001823297221 */ /* 0x004fcc0000010000 */
[----:B------:R-:W2:Y:S01]  /*4ac0*/  MUFU.EX2 R62, R62 ;  /* 0x0000003e003e7308 */ /* 0x000ea20000000800 */
[----:B------:R-:W-:-:S07]  /*4ad0*/  FFMA.FTZ R52, R52, R61, -R10 ;  /* 0x0000003d34347223 */ /* 0x000fce000001080a */
[----:B------:R-:W2:Y:S01]  /*4ae0*/  MUFU.EX2 R38, R38 ;  /* 0x0000002600267308 */ /* 0x000ea20000000800 */
[----:B0-----:R-:W-:Y:S01]  /*4af0*/  FADD.FTZ R24, R20, R25 ;  /* 0x0000001914187221 */ /* 0x001fe20000010000 */
[----:B---3--:R-:W-:-:S06]  /*4b00*/  FADD.FTZ R30, R36, R41 ;  /* 0x00000029241e7221 */ /* 0x008fcc0000010000 */
[----:B------:R-:W0:Y:S01]  /*4b10*/  MUFU.EX2 R65, R64 ;  /* 0x0000004000417308 */ /* 0x000e220000000800 */
[----:B------:R-:W-:-:S07]  /*4b20*/  FFMA.FTZ R53, R53, R61, -R10 ;  /* 0x0000003d35357223 */ /* 0x000fce000001080a */
[----:B------:R-:W3:Y:S01]  /*4b30*/  MUFU.EX2 R157, R40 ;  /* 0x00000028009d7308 */ /* 0x000ee20000000800 */
[----:B----4-:R-:W-:Y:S01]  /*4b40*/  FADD.FTZ R25, R63, R24 ;  /* 0x000000183f197221 */ /* 0x010fe20000010000 */
[----:B-1----:R-:W-:-:S06]  /*4b50*/  FADD.FTZ R41, R37, R30 ;  /* 0x0000001e25297221 */ /* 0x002fcc0000010000 */
[----:B------:R-:W1:Y:S01]  /*4b60*/  MUFU.EX2 R66, R66 ;  /* 0x0000004200427308 */ /* 0x000e620000000800 */
[----:B------:R-:W-:-:S07]  /*4b70*/  FFMA.FTZ R54, R54, R61, -R10 ;  /* 0x0000003d36367223 */ /* 0x000fce000001080a */
[----:B------:R-:W4:Y:S01]  /*4b80*/  MUFU.EX2 R51, R51 ;  /* 0x0000003300337308 */ /* 0x000f220000000800 */
[----:B--2---:R-:W-:Y:S01]  /*4b90*/  FADD.FTZ R24, R62, R25 ;  /* 0x000000193e187221 */ /* 0x004fe20000010000 */
[----:B------:R-:W-:-:S06]  /*4ba0*/  FADD.FTZ R30, R38, R41 ;  /* 0x00000029261e7221 */ /* 0x000fcc0000010000 */
[----:B------:R-:W2:Y:S01]  /*4bb0*/  MUFU.EX2 R52, R52 ;  /* 0x0000003400347308 */ /* 0x000ea20000000800 */
[----:B------:R-:W-:Y:S01]  /*4bc0*/  FFMA.FTZ R55, R55, R61, -R10 ;  /* 0x0000003d37377223 */ /* 0x000fe2000001080a */
[----:B0-----:R-:W-:-:S06]  /*4bd0*/  FADD.FTZ R25, R65, R24 ;  /* 0x0000001841197221 */ /* 0x001fcc0000010000 */
[----:B------:R-:W0:Y:S01]  /*4be0*/  MUFU.EX2 R68, R68 ;  /* 0x0000004400447308 */ /* 0x000e220000000800 */
[----:B---3--:R-:W-:-:S07]  /*4bf0*/  FADD.FTZ R30, R157, R30 ;  /* 0x0000001e9d1e7221 */ /* 0x008fce0000010000 */
[----:B------:R-:W3:Y:S01]  /*4c00*/  MUFU.EX2 R53, R53 ;  /* 0x0000003500357308 */ /* 0x000ee20000000800 */
[----:B------:R-:W-:Y:S01]  /*4c10*/  FFMA.FTZ R31, R31, R61, -R10 ;  /* 0x0000003d1f1f7223 */ /* 0x000fe2000001080a */
[----:B-1----:R-:W-:-:S06]  /*4c20*/  FADD.FTZ R24, R66, R25 ;  /* 0x0000001942187221 */ /* 0x002fcc0000010000 */
[----:B------:R-:W1:Y:S01]  /*4c30*/  MUFU.EX2 R49, R49 ;  /* 0x0000003100317308 */ /* 0x000e620000000800 */
[----:B----4-:R-:W-:Y:S01]  /*4c40*/  FADD.FTZ R25, R51, R30 ;  /* 0x0000001e33197221 */ /* 0x010fe20000010000 */
[----:B------:R-:W-:-:S06]  /*4c50*/  FFMA.FTZ R42, R42, R61, -R10 ;  /* 0x0000003d2a2a7223 */ /* 0x000fcc000001080a */
[----:B------:R-:W4:Y:S08]  /*4c60*/  MUFU.EX2 R54, R54 ;  /* 0x0000003600367308 */ /* 0x000f300000000800 */
[----:B------:R-:W4:Y:S08]  /*4c70*/  MUFU.EX2 R47, R47 ;  /* 0x0000002f002f7308 */ /* 0x000f300000000800 */
[----:B------:R-:W4:Y:S01]  /*4c80*/  MUFU.EX2 R55, R55 ;  /* 0x0000003700377308 */ /* 0x000f220000000800 */
[----:B------:R-:W-:-:S07]  /*4c90*/  FFMA.FTZ R56, R56, R61, -R10 ;  /* 0x0000003d38387223 */ /* 0x000fce000001080a */
[----:B------:R-:W4:Y:S01]  /*4ca0*/  MUFU.EX2 R154, R45 ;  /* 0x0000002d009a7308 */ /* 0x000f220000000800 */
[----:B------:R-:W-:-:S07]  /*4cb0*/  FFMA.FTZ R57, R57, R61, -R10 ;  /* 0x0000003d39397223 */ /* 0x000fce000001080a */
[----:B------:R2:W4:Y:S02]  /*4cc0*/  MUFU.EX2 R4, R31 ;  /* 0x0000001f00047308 */ /* 0x0005240000000800 */
[----:B--2---:R-:W-:Y:S01]  /*4cd0*/  FADD.FTZ R31, R67, R24 ;  /* 0x00000018431f7221 */ /* 0x004fe20000010000 */
[----:B------:R-:W-:-:S05]  /*4ce0*/  FADD.FTZ R24, R52, R25 ;  /* 0x0000001934187221 */ /* 0x000fca0000010000 */
[----:B------:R-:W2:Y:S01]  /*4cf0*/  MUFU.EX2 R43, R43 ;  /* 0x0000002b002b7308 */ /* 0x000ea20000000800 */
[----:B0-----:R-:W-:Y:S01]  /*4d00*/  FADD.FTZ R30, R68, R31 ;  /* 0x0000001f441e7221 */ /* 0x001fe20000010000 */
[----:B---3--:R-:W-:-:S06]  /*4d10*/  FADD.FTZ R25, R53, R24 ;  /* 0x0000001835197221 */ /* 0x008fcc0000010000 */
[----:B------:R-:W0:Y:S01]  /*4d20*/  MUFU.EX2 R42, R42 ;  /* 0x0000002a002a7308 */ /* 0x000e220000000800 */
[----:B-1----:R-:W-:Y:S01]  /*4d30*/  FADD.FTZ R30, R49, R30 ;  /* 0x0000001e311e7221 */ /* 0x002fe20000010000 */
[----:B----4-:R-:W-:Y:S01]  /*4d40*/  FADD.FTZ R24, R54, R25 ;  /* 0x0000001936187221 */ /* 0x010fe20000010000 */
[----:B------:R-:W-:-:S05]  /*4d50*/  FFMA.FTZ R10, R58, R61, -R10 ;  /* 0x0000003d3a0a7223 */ /* 0x000fca000001080a */
[----:B------:R-:W1:Y:S01]  /*4d60*/  MUFU.EX2 R177, R56 ;  /* 0x0000003800b17308 */ /* 0x000e620000000800 */
[----:B------:R-:W-:Y:S01]  /*4d70*/  FADD.FTZ R25, R47, R30 ;  /* 0x0000001e2f197221 */ /* 0x000fe20000010000 */
[----:B------:R-:W-:-:S06]  /*4d80*/  FADD.FTZ R31, R55, R24 ;  /* 0x00000018371f7221 */ /* 0x000fcc0000010000 */
[----:B------:R-:W3:Y:S01]  /*4d90*/  MUFU.EX2 R57, R57 ;  /* 0x0000003900397308 */ /* 0x000ee20000000800 */
[----:B------:R-:W-:Y:S01]  /*4da0*/  FADD.FTZ R24, R154, R25 ;  /* 0x000000199a187221 */ /* 0x000fe20000010000 */
[----:B------:R-:W-:-:S06]  /*4db0*/  FADD.FTZ R31, R4, R31 ;  /* 0x0000001f041f7221 */ /* 0x000fcc0000010000 */
[----:B------:R-:W4:Y:S01]  /*4dc0*/  MUFU.EX2 R10, R10 ;  /* 0x0000000a000a7308 */ /* 0x000f220000000800 */
[----:B--2---:R-:W-:Y:S01]  /*4dd0*/  FADD.FTZ R25, R43, R24 ;  /* 0x000000182b197221 */ /* 0x004fe20000010000 */
[----:B0-----:R-:W-:-:S03]  /*4de0*/  FADD.FTZ R24, R42, R31 ;  /* 0x0000001f2a187221 */ /* 0x001fc60000010000 */
[----:B------:R-:W-:Y:S01]  /*4df0*/  FADD.FTZ R25, R176, R25 ;  /* 0x00000019b0197221 */ /* 0x000fe20000010000 */
[----:B-1----:R-:W-:-:S03]  /*4e00*/  FADD.FTZ R24, R177, R24 ;  /* 0x00000018b1187221 */ /* 0x002fc60000010000 */
[----:B------:R-:W-:Y:S01]  /*4e10*/  FADD.FTZ R30, R178, R25 ;  /* 0x00000019b21e7221 */ /* 0x000fe20000010000 */
[----:B---3--:R-:W-:-:S03]  /*4e20*/  FADD.FTZ R25, R57, R24 ;  /* 0x0000001839197221 */ /* 0x008fc60000010000 */
[----:B------:R-:W-:Y:S01]  /*4e30*/  FADD.FTZ R24, R39, R30 ;  /* 0x0000001e27187221 */ /* 0x000fe20000010000 */
[----:B----4-:R-:W-:Y:S01]  /*4e40*/  FADD.FTZ R25, R10, R25 ;  /* 0x000000190a197221 */ /* 0x010fe20000010000 */
[----:B------:R0:W-:Y:S01]  /*4e50*/  STL [R1+0x1d4], R0 ;  /* 0x0001d40001007387 */ /* 0x0001e20000100800 */
[----:B------:R-:W-:-:S03]  /*4e60*/  LOP3.LUT R26, R26, 0x1, RZ, 0xfc, !PT ;  /* 0x000000011a1a7812 */ /* 0x000fc600078efcff */
[----:B------:R0:W-:Y:S01]  /*4e70*/  STL.64 [R1+0x1e0], R24 ;  /* 0x0001e01801007387 */ /* 0x0001e20000100a00 */
[----:B------:R-:W-:Y:S02]  /*4e80*/  ISETP.NE.AND P1, PT, R26, 0x3, PT ;  /* 0x000000031a00780c */ /* 0x000fe40003f25270 */
        /* <DEDUP_REMOVED lines=24> */
[----:B0-----:R-:W-:Y:S06]  /*5010*/  @!P1 BRA `(.L_x_11003) ;  /* 0x0000000000049947 */ /* 0x001fec0003800000 */
[----:B------:R-:W-:Y:S01]  /*5020*/  BPT.TRAP 0x1 ;  /* 0x000000040000795c */ /* 0x000fe20000300000 */
.L_x_11003:
[----:B------:R-:W-:Y:S05]  /*5030*/  BSYNC B0 ;  /* 0x0000000000007941 */ /* 0x000fea0003800000 */
.L_x_11002:
[----:B------:R-:W2:Y:S01]  /*5040*/  LDL.64 R10, [R1+0x40] ;  /* 0x00004000010a7983 */ /* 0x000ea20000100a00 */
[----:B------:R-:W-:Y:S01]  /*5050*/  BSSY B0, `(.L_x_11004) ;  /* 0x0000007000007945 */ /* 0x000fe20003800000 */
[----:B--2---:R-:W-:Y:S02]  /*5060*/  MOV R7, R10 ;  /* 0x0000000a00077202 */ /* 0x004fe40000000f00 */
[----:B-----5:R-:W-:-:S03]  /*5070*/  SHF.L.U32 R11, R29, 0x1f, RZ ;  /* 0x0000001f1d0b7819 */ /* 0x020fc600000006ff */
[----:B------:R-:W-:-:S04]  /*5080*/  IMAD R0, R28, 0x8, R7 ;  /* 0x000000081c007824 */ /* 0x000fc800078e0207 */
[----:B------:R0:W1:Y:S01]  /*5090*/  SYNCS.PHASECHK.TRANS64.TRYWAIT P0, [R0+URZ], R11 ;  /* 0x0000000b000075a7 */ /* 0x000062000800017f */
[----:B------:R-:W-:Y:S05]  /*50a0*/  @!P1 BRA `(.L_x_11005) ;  /* 0x0000000000049947 */ /* 0x000fea0003800000 */
[----:B------:R-:W-:Y:S01]  /*50b0*/  BPT.TRAP 0x1 ;  /* 0x000000040000795c */ /* 0x000fe20000300000 */
.L_x_11005:
[----:B------:R-:W-:Y:S05]  /*50c0*/  BSYNC B0 ;  /* 0x0000000000007941 */ /* 0x000fea0003800000 */
.L_x_11004:
[----:B------:R-:W-:Y:S04]  /*50d0*/  BSSY B0, `(.L_x_11006) ;  /* 0x0000004000007945 */ /* 0x000fe80003800000 */
[----:B-1----:R-:W-:Y:S05]  /*50e0*/  @P0 BRA `(.L_x_11007) ;  /* 0x0000000000080947 */ /* 0x002fea0003800000 */
[----:B------:R-:W1:Y:S02]  /*50f0*/  SYNCS.PHASECHK.TRANS64.TRYWAIT P0, [R0+URZ], R11 ;  /* 0x0000000b000075a7 */ /* 0x000e64000800017f */
[----:B-1----:R-:W-:Y:S05]  /*5100*/  @!P0 BRA `(.L_x_11008) ;  /* 0x0000018000088947 */ /* 0x002fea0003800000 */
.L_x_11007:
[----:B------:R-:W-:Y:S05]  /*5110*/  BSYNC B0 ;  /* 0x0000000000007941 */ /* 0x000fea0003800000 */
.L_x_11006:
[----:B------:R-:W2:Y:S04]  /*5120*/  LDL R35, [R1+0x1c0] ;  /* 0x0001c00001237983 */ /* 0x000ea80000100800 */
[----:B01----:R-:W2:Y:S04]  /*5130*/  LDL.64 R10, [R1+0x80] ;  /* 0x00008000010a7983 */ /* 0x003ea80000100a00 */
        /* <DEDUP_REMOVED lines=128> */
[----:B------:R-:W-:Y:S05]  /*5940*/  WARPSYNC.ALL ;  /* 0x0000000000007948 */ /* 0x000fea0003800000 */
[----:B--2---:R-:W-:Y:S01]  /*5950*/  IMAD R10, R35, 0xc00, R10 ;  /* 0x00000c00230a7824 */ /* 0x004fe200078e020a */
[----:B------:R-:W-:-:S04]  /*5960*/  R2UR UR7, R11 ;  /* 0x000000000b0772ca */ /* 0x000fc800000e0000 */
[----:B------:R-:W-:Y:S01]  /*5970*/  R2UR UR6, R10 ;  /* 0x000000000a0672ca */ /* 0x000fe200000e0000 */
        /* <DEDUP_REMOVED lines=69> */
[----:B------:R1:W-:Y:S06]  /*5dd0*/  BAR.SYNC.DEFER_BLOCKING R228, 0x100 ;  /* 0x000400e40000751d */ /* 0x0003ec0000010000 */
[----:B0-----:R-:W-:-:S06]  /*5de0*/  WARPGROUP.ARRIVE ;  /* 0x00000000000079c5 */ /* 0x001fcc0000000000 */
[----:B------:R-:W-:Y:S01]  /*5df0*/  HGMMA.64x256x16.F32.BF16 R24, R172, gdesc[UR4].tnspB, RZ, !UPT, gsb0 ;  /* 0x43e00004ac187df0 */ /* 0x000fe2000c0018ff */
[----:B------:R0:W-:Y:S04]  /*5e00*/  STL [R1+0x320], R12 ;  /* 0x0003200c01007387 */ /* 0x0001e80000100800 */
[----:B------:R2:W-:Y:S01]  /*5e10*/  STL [R1+0x324], R13 ;  /* 0x0003240d01007387 */ /* 0x0005e20000100800 */
[----:B0-----:R-:W-:Y:S02]  /*5e20*/  VIADD R12, R10, 0x80 ;  /* 0x000000800a0c7836 */ /* 0x001fe40000000000 */
[----:B--2---:R-:W-:-:S03]  /*5e30*/  IMAD.MOV.U32 R13, RZ, RZ, R11 ;  /* 0x000000ffff0d7224 */ /* 0x004fc600078e000b */
[----:B------:R-:W-:Y:S02]  /*5e40*/  R2UR UR6, R12 ;  /* 0x000000000c0672ca */ /* 0x000fe400000e0000 */
[----:B------:R-:W-:Y:S01]  /*5e50*/  R2UR UR7, R13 ;  /* 0x000000000d0772ca */ /* 0x000fe200000e0000 */
        /* <DEDUP_REMOVED lines=90> */
[----:B------:R-:W-:-:S02]  /*6400*/  VIADD R12, R10, 0x100 ;  /* 0x000001000a0c7836 */ /* 0x000fc40000000000 */
[----:B------:R-:W-:Y:S01]  /*6410*/  IMAD.MOV.U32 R13, RZ, RZ, R11 ;  /* 0x000000ffff0d7224 */ /* 0x000fe200078e000b */
[----:B0-----:R1:W5:Y:S01]  /*6420*/  LDL R7, [R1+0x1c0] ;  /* 0x0001c00001077983 */ /* 0x0013620000100800 */
        /* <DEDUP_REMOVED lines=119> */
[----:B------:R-:W-:Y:S02]  /*6ba0*/  R2UR UR7, R11 ;  /* 0x000000000b0772ca */ /* 0x000fe400000e0000 */
[----:B------:R-:W2:Y:S01]  /*6bb0*/  LDL R11, [R1+0x28] ;  /* 0x00002800010b7983 */ /* 0x000ea20000100800 */
        /* <DEDUP_REMOVED lines=68> */
[----:B------:R-:W2:Y:S04]  /*7000*/  LDL R0, [R1+0x200] ;  /* 0x0002000001007983 */ /* 0x000ea80000100800 */
[----:B0-----:R-:W2:Y:S04]  /*7010*/  LDL R76, [R1+0x204] ;  /* 0x00020400014c7983 */ /* 0x001ea80000100800 */
[----:B------:R-:W2:Y:S04]  /*7020*/  LDL R78, [R1+0x208] ;  /* 0x00020800014e7983 */ /* 0x000ea80000100800 */
[----:B---3--:R-:W3:Y:S04]  /*7030*/  LDL R80, [R1+0x20c] ;  /* 0x00020c0001507983 */ /* 0x008ee80000100800 */
[----:B------:R-:W3:Y:S04]  /*7040*/  LDL R4, [R1+0x210] ;  /* 0x0002100001047983 */ /* 0x000ee80000100800 */
[----:B------:R-:W3:Y:S04]  /*7050*/  LDL R82, [R1+0x214] ;  /* 0x0002140001527983 */ /* 0x000ee80000100800 */
[----:B----4-:R-:W4:Y:S04]  /*7060*/  LDL R84, [R1+0x218] ;  /* 0x0002180001547983 */ /* 0x010f280000100800 */
[----:B------:R-:W4:Y:S04]  /*7070*/  LDL R86, [R1+0x21c] ;  /* 0x00021c0001567983 */ /* 0x000f280000100800 */
        /* <DEDUP_REMOVED lines=120> */
[----:B------:R0:W-:Y:S04]  /*7800*/  STL [R1+0x68], RZ ;  /* 0x000068ff01007387 */ /* 0x0001e80000100800 */
[----:B------:R0:W-:Y:S04]  /*7810*/  STL [R1+0x68], R229 ;  /* 0x000068e501007387 */ /* 0x0001e80000100800 */
[----:B------:R0:W-:Y:S04]  /*7820*/  STL [R1+0x68], R229 ;  /* 0x000068e501007387 */ /* 0x0001e80000100800 */
[----:B------:R0:W-:Y:S01]  /*7830*/  STL [R1+0x68], R229 ;  /* 0x000068e501007387 */ /* 0x0001e20000100800 */
[----:B------:R-:W-:-:S03]  /*7840*/  LOP3.LUT R11, R11, 0x1, RZ, 0xfc, !PT ;  /* 0x000000010b0b7812 */ /* 0x000fc600078efcff */
[----:B------:R0:W-:Y:S04]  /*7850*/  STL [R1+0x68], R229 ;  /* 0x000068e501007387 */ /* 0x0001e80000100800 */
[----:B------:R0:W-:Y:S04]  /*7860*/  STL [R1+0x68], R229 ;  /* 0x000068e501007387 */ /* 0x0001e80000100800 */
[----:B------:R0:W-:Y:S04]  /*7870*/  STL [R1+0x68], R229 ;  /* 0x000068e501007387 */ /* 0x0001e80000100800 */
[----:B------:R0:W-:Y:S04]  /*7880*/  STL [R1+0x200], R0 ;  /* 0x0002000001007387 */ /* 0x0001e80000100800 */
        /* <DEDUP_REMOVED lines=127> */
[----:B------:R-:W-:Y:S01]  /*8080*/  ISETP.NE.AND P0, PT, R11, 0x3, PT ;  /* 0x000000030b00780c */ /* 0x000fe20003f05270 */
[----:B------:R-:W-:-:S12]  /*8090*/  BSSY B0, `(.L_x_11009) ;  /* 0x0000003000007945 */ /* 0x000fd80003800000 */
[----:B0-----:R-:W-:Y:S05]  /*80a0*/  @!P0 BRA `(.L_x_11010) ;  /* 0x0000000000048947 */ /* 0x001fea0003800000 */
[----:B------:R-:W-:Y:S01]  /*80b0*/  BPT.TRAP 0x1 ;  /* 0x000000040000795c */ /* 0x000fe20000300000 */
.L_x_11010:
[----:B------:R-:W-:Y:S05]  /*80c0*/  BSYNC B0 ;  /* 0x0000000000007941 */ /* 0x000fea0003800000 */
.L_x_11009:
        /* <DEDUP_REMOVED lines=30> */
.L_x_11013:
[----:B------:R-:W-:-:S13]  /*82b0*/  ISETP.NE.AND P0, PT, R3, 0x1, PT ;  /* 0x000000010300780c */ /* 0x000fda0003f05270 */
[----:B------:R-:W-:-:S05]  /*82c0*/  @P0 IMAD.HI.U32 R8, R6, R8, RZ ;  /* 0x0000000806080227 */ /* 0x000fca00078e00ff */
[----:B------:R-:W-:-:S07]  /*82d0*/  @P0 SHF.R.U32.HI R6, RZ, R9, R8 ;  /* 0x00000009ff060219 */ /* 0x000fce0000011608 */
.L_x_11014:
[----:B------:R-:W-:Y:S05]  /*82e0*/  BSYNC B0 ;  /* 0x0000000000007941 */ /* 0x000fea0003800000 */
.L_x_11012:
[----:B------:R-:W-:-:S05]  /*82f0*/  IMAD R3, R6, R3, R3 ;  /* 0x0000000306037224 */ /* 0x000fca00078e0203 */
[----:B------:R-:W-:-:S07]  /*8300*/  VIMNMX R2, R2, R3, PT ;  /* 0x0000000302027248 */ /* 0x000fce0003fe0100 */
.L_x_11011:
[----:B------:R-:W-:Y:S01]  /*8310*/  IMAD.HI R2, R2, 0x2aaaaaab, RZ ;  /* 0x2aaaaaab02027827 */ /* 0x000fe200078e02ff */
[----:B------:R-:W-:Y:S04]  /*8320*/  BSSY B1, `(.L_x_11015) ;  /* 0x000000f000017945 */ /* 0x000fe80003800000 */
[----:B------:R-:W-:-:S04]  /*8330*/  SHF.R.U32.HI R3, RZ, 0x1f, R2 ;  /* 0x0000001fff037819 */ /* 0x000fc80000011602 */
[----:B------:R-:W-:-:S04]  /*8340*/  LEA.HI.SX32 R3, R2, R3, 0x1c ;  /* 0x0000000302037211 */ /* 0x000fc800078fe2ff */
[----:B------:R-:W-:-:S04]  /*8350*/  VIMNMX R11, R3, UR40, !PT ;  /* 0x00000028030b7c48 */ /* 0x000fc8000ffe0100 */
[----:B------:R-:W-:-:S13]  /*8360*/  ISETP.GE.AND P0, PT, R0, R11, PT ;  /* 0x0000000b0000720c */ /* 0x000fda0003f06270 */
[----:B------:R-:W-:Y:S05]  /*8370*/  @!P0 BRA `(.L_x_11016) ;  /* 0x0000000000248947 */ /* 0x000fea0003800000 */
[----:B------:R-:W-:Y:S01]  /*8380*/  BSSY B0, `(.L_x_11017) ;  /* 0x0000006000007945 */ /* 0x000fe20003800000 */
.L_x_11018:
[----:B------:R-:W-:-:S07]  /*8390*/  MOV R13, 0x83b0 ;  /* 0x000083b0000d7802 */ /* 0x000fce0000000f00 */
[----:B------:R-:W-:Y:S05]  /*83a0*/  CALL.REL.NOINC `($_ZN7cutlass13device_kernelIN5flash11enable_sm90INS1_16FlashAttnFwdSm90INS1_25CollectiveMainloopFwdSm90ILi2EN4cute5tupleIJNS5_1CILi1EEES8_S8_EEENS6_IJNS7_ILi128EEENS7_ILi96EEENS7_ILi64EEEEEELi256ENS_10bfloat16_tEfNS_4arch4Sm90ELb0ELb1ELb1ELb0ELb1ELb0ELb0ELb1ELb0ELb1ELb1ELb0EEENS1_21CollectiveEpilogueFwdINS6_IJSA_NS7_ILi256EEESB_EEES9_SE_SG_Li256ELb0ELb1ELb1ELb0EEENS1_19SingleTileSchedulerILb0ELb1ELb1ELi128EEEEEEEEEvNT_6ParamsE$_ZZN5flash25CollectiveMainloopFwdSm90ILi2EN4cute5tupleIJNS1_1CILi1EEES4_S4_EEENS2_IJNS3_ILi128EEENS3_ILi96EEENS3_ILi64EEEEEELi256EN7cutlass10bfloat16_tEfNSA_4arch4Sm90ELb0ELb1ELb1ELb0ELb1ELb0ELb0ELb1ELb0ELb1ELb1ELb0EE3mmaINS_16FlashAttnFwdSm90ISE_NS_21CollectiveEpilogueFwdINS2_IJS6_NS3_ILi256EEES7_EEES5_SB_SD_Li256ELb0ELb1ELb1ELb0EEENS_19SingleTileSchedulerILb0ELb1ELb1ELi128EEEE13SharedStorageENS1_6TensorINS1_11ArrayEngineIfLm128EEENS1_6LayoutINS2_IJNS2_IJNS3_ILi2EEEST_NS3_ILi32EEEEEES4_S4_EEENS2_IJNS2_IJS4_ST_NS3_ILi4EEEEEENS3_ILi0EEESZ_EEEEEEENS_7SoftmaxILi2ELi0EEEEEbRKNSE_6ParamsENSA_13PipelineAsyncILi2EEES19_RNSA_13PipelineStateILj2EEERT0_RT1_iRiRKNS_16SeqlenInfoQKNewKILb0ELb0EEENS2_IJiiiiEEERT_ENKUliT_T0_T1_E_clIZSF_ISO_S12_S14_EbS17_S19_S19_S1C_S1E_S1G_iS1H_S1L_S1M_S1O_EUlRS1P_iE1_NS3_ILb0EEENS3_ILb1EEEEEDaiS1P_S1Q_S1R_) ;  /* 0x0000017800bc7944 */ /* 0x000fea0003c00000 */
[C---:B------:R-:W-:Y:S01]  /*83b0*/  ISETP.GT.AND P0, PT, R0.reuse, R11, PT ;  /* 0x0000000b0000720c */ /* 0x040fe20003f04270 */
[----:B------:R-:W-:-:S12]  /*83c0*/  VIADD R0, R0, 0xffffffff ;  /* 0xffffffff00007836 */ /* 0x000fd80000000000 */
[----:B------:R-:W-:Y:S05]  /*83d0*/  @P0 BRA `(.L_x_11018) ;  /* 0xfffffffc00ec0947 */ /* 0x000fea000383ffff */
[----:B------:R-:W-:Y:S05]  /*83e0*/  BSYNC B0 ;  /* 0x0000000000007941 */ /* 0x000fea0003800000 */
.L_x_11017:
[----:B------:R-:W2:Y:S02]  /*83f0*/  LDL R4, [R1+0x50] ;  /* 0x0000500001047983 */ /* 0x000ea40000100800 */
[----:B--2---:R-:W-:-:S07]  /*8400*/  IMAD.SHL.U32 R4, R4, 0x80, RZ ;  /* 0x0000008004047824 */ /* 0x004fce00078e00ff */
.L_x_11016:
[----:B------:R-:W-:Y:S05]  /*8410*/  BSYNC B1 ;  /* 0x0000000000017941 */ /* 0x000fea0003800000 */
.L_x_11015:
        /* <DEDUP_REMOVED lines=26> */
.L_x_11021:
[----:B------:R-:W-:Y:S02]  /*85c0*/  ULDC UR4, c[0x0][0x9e4] ;  /* 0x0002790000047ab9 */ /* 0x000fe40000000800 */
[----:B------:R-:W-:-:S05]  /*85d0*/  IMAD.U32 R5, RZ, RZ, UR4 ;  /* 0x00000004ff057e24 */ /* 0x000fca000f8e00ff */
[----:B------:R-:W-:-:S13]  /*85e0*/  ISETP.NE.AND P0, PT, R5, 0x1, PT ;  /* 0x000000010500780c */ /* 0x000fda0003f05270 */
[----:B------:R-:W0:Y:S02]  /*85f0*/  @P0 LDC.64 R6, c[0x0][0x9e8] ;  /* 0x00027a00ff060b82 */ /* 0x000e240000000a00 */
[----:B0-----:R-:W-:-:S05]  /*8600*/  @P0 IMAD.HI.U32 R6, R4, R6, RZ ;  /* 0x0000000604060227 */ /* 0x001fca00078e00ff */
[----:B------:R-:W-:-:S07]  /*8610*/  @P0 SHF.R.U32.HI R4, RZ, R7, R6 ;  /* 0x00000007ff040219 */ /* 0x000fce0000011606 */
.L_x_11022:
[----:B------:R-:W-:Y:S05]  /*8620*/  BSYNC B0 ;  /* 0x0000000000007941 */ /* 0x000fea0003800000 */
.L_x_11020:
[----:B------:R-:W-:-:S05]  /*8630*/  IMAD R3, R4, R5, RZ ;  /* 0x0000000504037224 */ /* 0x000fca00078e02ff */
[----:B------:R-:W-:-:S07]  /*8640*/  VIMNMX R2, R2, R3, !PT ;  /* 0x0000000302027248 */ /* 0x000fce0007fe0100 */
.L_x_11019:
[----:B------:R-:W-:-:S04]  /*8650*/  VIADD R2, R2, 0x5f ;  /* 0x0000005f02027836 */ /* 0x000fc80000000000 */
[----:B------:R-:W-:-:S05]  /*8660*/  IMAD.HI R2, R2, 0x2aaaaaab, RZ ;  /* 0x2aaaaaab02027827 */ /* 0x000fca00078e02ff */
[----:B------:R-:W-:-:S04]  /*8670*/  SHF.R.U32.HI R3, RZ, 0x1f, R2 ;  /* 0x0000001fff037819 */ /* 0x000fc80000011602 */
[----:B------:R-:W-:-:S04]  /*8680*/  LEA.HI.SX32 R3, R2, R3, 0x1c ;  /* 0x0000000302037211 */ /* 0x000fc800078fe2ff */
[----:B------:R-:W-:-:S04]  /*8690*/  VIMNMX R3, R3, UR40, !PT ;  /* 0x0000002803037c48 */ /* 0x000fc8000ffe0100 */
[----:B------:R-:W-:-:S13]  /*86a0*/  ISETP.GE.AND P0, PT, R0, R3, PT ;  /* 0x000000030000720c */ /* 0x000fda0003f06270 */
[----:B------:R-:W-:Y:S05]  /*86b0*/  @!P0 BRA `(.L_x_11023) ;  /* 0x0000005c00d88947 */ /* 0x000fea0003800000 */
.L_x_11042:
        /* <DEDUP_REMOVED lines=20> */
.L_x_11025:
[----:B------:R-:W-:Y:S05]  /*8800*/  BSYNC B0 ;  /* 0x0000000000007941 */ /* 0x000fea0003800000 */
.L_x_11024:
[----:B------:R-:W2:Y:S01]  /*8810*/  LDL.64 R8, [R1+0x18] ;  /* 0x0000180001087983 */ /* 0x000ea20000100a00 */
[----:B-----5:R-:W-:Y:S02]  /*8820*/  SHF.L.U32 R7, R6, 0x1f, RZ ;  /* 0x0000001f06077819 */ /* 0x020fe400000006ff */
[----:B--2---:R-:W-:-:S05]  /*8830*/  MOV R5, R8 ;  /* 0x0000000800057202 */ /* 0x004fca0000000f00 */
[----:B------:R-:W-:-:S04]  /*8840*/  IMAD R4, R4, 0x8, R5 ;  /* 0x0000000804047824 */ /* 0x000fc800078e0205 */
[----:B------:R1:W2:Y:S01]  /*8850*/  SYNCS.PHASECHK.TRANS64.TRYWAIT P0, [R4+URZ], R7 ;  /* 0x00000007040075a7 */ /* 0x0002a2000800017f */
[----:B------:R1:W5:Y:S01]  /*8860*/  LDL.64 R8, [R1+0x1c0] ;  /* 0x0001c00001087983 */ /* 0x0003620000100a00 */
[----:B------:R-:W-:Y:S04]  /*8870*/  BSSY B0, `(.L_x_11026) ;  /* 0x0000003000007945 */ /* 0x000fe80003800000 */
[----:B------:R-:W-:Y:S05]  /*8880*/  @!P1 BRA `(.L_x_11027) ;  /* 0x0000000000049947 */ /* 0x000fea0003800000 */
[----:B------:R-:W-:Y:S01]  /*8890*/  BPT.TRAP 0x1 ;  /* 0x000000040000795c */ /* 0x000fe20000300000 */
.L_x_11027:
[----:B------:R-:W-:Y:S05]  /*88a0*/  BSYNC B0 ;  /* 0x0000000000007941 */ /* 0x000fea0003800000 */
.L_x_11026:
[----:B------:R-:W-:Y:S04]  /*88b0*/  BSSY B0, `(.L_x_11028) ;  /* 0x0000006000007945 */ /* 0x000fe80003800000 */
[----:B--2---:R-:W-:Y:S05]  /*88c0*/  @P0 BRA `(.L_x_11029) ;  /* 0x0000000000100947 */ /* 0x004fea0003800000 */
[----:B-----5:R-:W-:Y:S01]  /*88d0*/  IMAD R8, R8, 0x8, R5 ;  /* 0x0000000808087824 */ /* 0x020fe200078e0205 */
[----:B------:R-:W-:-:S04]  /*88e0*/  SHF.L.U32 R9, R9, 0x1f, RZ ;  /* 0x0000001f09097819 */ /* 0x000fc800000006ff */
[----:B------:R-:W2:Y:S02]  /*88f0*/  SYNCS.PHASECHK.TRANS64.TRYWAIT P0, [R8+URZ], R9 ;  /* 0x00000009080075a7 */ /* 0x000ea4000800017f */
[----:B--2---:R-:W-:Y:S05]  /*8900*/  @!P0 BRA `(.L_x_11030) ;  /* 0x00000148001c8947 */ /* 0x004fea0003800000 */
.L_x_11029:
[----:B------:R-:W-:Y:S05]  /*8910*/  BSYNC B0 ;  /* 0x0000000000007941 */ /* 0x000fea0003800000 */
.L_x_11028:
[----:B--2--5:R-:W2:Y:S04]  /*8920*/  LDL R9, [R1+0x1c0] ;  /* 0x0001c00001097983 */ /* 0x024ea80000100800 */
[----:B-1----:R-:W2:Y:S01]  /*8930*/  LDL.64 R4, [R1+0x78] ;  /* 0x0000780001047983 */ /* 0x002ea20000100a00 */
[----:B------:R-:W-:Y:S05]  /*8940*/  WARPSYNC.ALL ;  /* 0x0000000000007948 */ /* 0x000fea0003800000 */
[----:B------:R-:W3:Y:S04]  /*8950*/  LDL.64 R14, [R1+0x70] ;  /* 0x00007000010e7983 */ /* 0x000ee80000100a00 */
[----:B0-----:R-:W4:Y:S04]  /*8960*/  LDL.64 R6, [R1+0x70] ;  /* 0x0000700001067983 */ /* 0x001f280000100a00 */
[----:B------:R-:W4:Y:S01]  /*8970*/  LDL.64 R10, [R1+0x70] ;  /* 0x00007000010a7983 */ /* 0x000f220000100a00 */
[----:B--2---:R-:W-:-:S03]  /*8980*/  IMAD R4, R9, 0x300, R4 ;  /* 0x0000030009047824 */ /* 0x004fc600078e0204 */
[----:B------:R-:W2:Y:S01]  /*8990*/  LDL.64 R12, [R1+0x70] ;  /* 0x00007000010c7983 */ /* 0x000ea20000100a00 */
[----:B------:R-:W-:Y:S01]  /*89a0*/  R2UR UR7, R5 ;  /* 0x00000000050772ca */ /* 0x000fe200000e0000 */
[----:B------:R-:W-:Y:S01]  /*89b0*/  WARPGROUP.ARRIVE ;  /* 0x00000000000079c5 */ /* 0x000fe20000000000 */
[C---:B------:R-:W-:Y:S01]  /*89c0*/  R2UR UR6, R4.reuse ;  /* 0x00000000040672ca */ /* 0x040fe200000e0000 */
[----:B------:R-:W-:Y:S01]  /*89d0*/  VIADD R8, R4, 0x2 ;  /* 0x0000000204087836 */ /* 0x000fe20000000000 */
[----:B------:R0:W5:Y:S01]  /*89e0*/  LDL R19, [R1+0xc] ;  /* 0x00000c0001137983 */ /* 0x0001620000100800 */
[----:B------:R-:W-:Y:S01]  /*89f0*/  IMAD.MOV.U32 R9, RZ, RZ, R5 ;  /* 0x000000ffff097224 */ /* 0x000fe200078e0005 */
[----:B---3--:R-:W-:Y:S02]  /*8a00*/  R2UR UR4, R14 ;  /* 0x000000000e0472ca */ /* 0x008fe400000e0000 */
[----:B------:R-:W-:Y:S01]  /*8a10*/  R2UR UR5, R15 ;  /* 0x000000000f0572ca */ /* 0x000fe200000e0000 */
[----:B------:R0:W5:Y:S04]  /*8a20*/  LDL R14, [R1+0x1c0] ;  /* 0x0001c000010e7983 */ /* 0x0001680000100800 */
[----:B------:R-:W3:Y:S08]  /*8a30*/  LDL R15, [R1] ;  /* 0x00000000010f7983 */ /* 0x000ef00000100800 */
[----:B------:R-:W-:Y:S01]  /*8a40*/  HGMMA.64x96x16.F32.BF16 R24, gdesc[UR4], RZ, !UPT, gsb0 ;  /* 0x01600000041879f0 */ /* 0x000fe2000c0018ff */
[----:B----4-:R-:W-:Y:S01]  /*8a50*/  VIADD R6, R6, 0x2 ;  /* 0x0000000206067836 */ /* 0x010fe20000000000 */
[----:B------:R-:W-:-:S02]  /*8a60*/  R2UR UR6, R8 ;  /* 0x00000000080672ca */ /* 0x000fc400000e0000 */
[----:B------:R-:W-:Y:S02]  /*8a70*/  R2UR UR7, R9 ;  /* 0x00000000090772ca */ /* 0x000fe400000e0000 */
[----:B------:R-:W-:Y:S02]  /*8a80*/  R2UR UR4, R6 ;  /* 0x00000000060472ca */ /* 0x000fe400000e0000 */
[----:B------:R-:W-:Y:S01]  /*8a90*/  R2UR UR5, R7 ;  /* 0x00000000070572ca */ /* 0x000fe200000e0000 */
[----:B------:R-:W-:Y:S02]  /*8aa0*/  VIADD R10, R10, 0x4 ;  /* 0x000000040a0a7836 */ /* 0x000fe40000000000 */
[----:B------:R-:W-:Y:S02]  /*8ab0*/  VIADD R6, R4, 0x4 ;  /* 0x0000000404067836 */ /* 0x000fe40000000000 */
[----:B------:R-:W-:Y:S01]  /*8ac0*/  IMAD.MOV.U32 R7, RZ, RZ, R5 ;  /* 0x000000ffff077224 */ /* 0x000fe200078e0005 */
[----:B------:R-:W-:-:S02]  /*8ad0*/  WARPGROUP.DEPBAR.LE gsb0, 0x0 ;  /* 0x00008000000079c5 */ /* 0x000fc40000010000 */
[----:B------:R-:W-:-:S06]  /*8ae0*/  WARPGROUP.ARRIVE ;  /* 0x00000000000079c5 */ /* 0x000fcc0000000000 */
[----:B------:R-:W-:Y:S01]  /*8af0*/  HGMMA.64x96x16.F32.BF16 R24, gdesc[UR4], R24, gsb0 ;  /* 0x01600000041879f0 */ /* 0x000fe20008001818 */
[----:B------:R-:W-:Y:S02]  /*8b00*/  R2UR UR6, R6 ;  /* 0x00000000060672ca */ /* 0x000fe400000e0000 */
[----:B------:R-:W-:Y:S02]  /*8b10*/  R2UR UR7, R7 ;  /* 0x00000000070772ca */ /* 0x000fe400000e0000 */
[----:B------:R-:W-:Y:S02]  /*8b20*/  R2UR UR4, R10 ;  /* 0x000000000a0472ca */ /* 0x000fe400000e0000 */
[----:B------:R-:W-:Y:S01]  /*8b30*/  R2UR UR5, R11 ;  /* 0x000000000b0572ca */ /* 0x000fe200000e0000 */
[----:B------:R-:W-:Y:S02]  /*8b40*/  VIADD R4, R4, 0x6 ;  /* 0x0000000604047836 */ /* 0x000fe40000000000 */
[----:B--2---:R-:W-:Y:S01]  /*8b50*/  VIADD R12, R12, 0x6 ;  /* 0x000000060c0c7836 */ /* 0x004fe20000000000 */
[----:B------:R-:W-:-:S02]  /*8b60*/  WARPGROUP.DEPBAR.LE gsb0, 0x0 ;  /* 0x00008000000079c5 */ /* 0x000fc40000010000 */
        /* <DEDUP_REMOVED lines=8> */
[----:B------:R0:W-:Y:S04]  /*8bf0*/  STL [R1+0x60], R2 ;  /* 0x0000600201007387 */ /* 0x0001e80000100800 */
[----:B------:R0:W-:Y:S01]  /*8c00*/  STL [R1+0x60], R2 ;  /* 0x0000600201007387 */ /* 0x0001e20000100800 */
[----:B------:R-:W-:-:S02]  /*8c10*/  WARPGROUP.DEPBAR.LE gsb0, 0x0 ;  /* 0x00008000000079c5 */ /* 0x000fc40000010000 */
[----:B------:R-:W-:-:S06]  /*8c20*/  WARPGROUP.ARRIVE ;  /* 0x00000000000079c5 */ /* 0x000fcc0000000000 */
[----:B------:R-:W-:Y:S01]  /*8c30*/  HGMMA.64x96x16.F32.BF16 R24, gdesc[UR4], R24, gsb0 ;  /* 0x01600000041879f0 */ /* 0x000fe20008001818 */
[----:B------:R0:W-:Y:S01]  /*8c40*/  STL [R1+0x60], R2 ;  /* 0x0000600201007387 */ /* 0x0001e20000100800 */
[----:B---3--:R-:W-:-:S03]  /*8c50*/  LOP3.LUT R15, R15, 0x1, RZ, 0xfc, !PT ;  /* 0x000000010f0f7812 */ /* 0x008fc600078efcff */
[----:B------:R0:W-:Y:S01]  /*8c60*/  STL [R1+0x60], R2 ;  /* 0x0000600201007387 */ /* 0x0001e20000100800 */
[----:B------:R-:W-:Y:S01]  /*8c70*/  ISETP.NE.AND P0, PT, R15, 0x3, PT ;  /* 0x000000030f00780c */ /* 0x000fe20003f05270 */
[----:B------:R-:W-:Y:S01]  /*8c80*/  BSSY B0, `(.L_x_11031) ;  /* 0x0000005000007945 */ /* 0x000fe20003800000 */
[----:B------:R-:W-:Y:S02]  /*8c90*/  WARPGROUP.DEPBAR.LE gsb0, 0x0 ;  /* 0x00008000000079c5 */ /* 0x000fe40000010000 */
[----:B------:R0:W-:Y:S09]  /*8ca0*/  BAR.ARV R227, 0x100 ;  /* 0x000400e30000751d */ /* 0x0001f20000002000 */
[----:B0-----:R-:W-:Y:S05]  /*8cb0*/  @!P0 BRA `(.L_x_11032) ;  /* 0x0000000000048947 */ /* 0x001fea0003800000 */
[----:B------:R-:W-:Y:S01]  /*8cc0*/  BPT.TRAP 0x1 ;  /* 0x000000040000795c */ /* 0x000fe20000300000 */
.L_x_11032:
[----:B------:R-:W-:Y:S05]  /*8cd0*/  BSYNC B0 ;  /* 0x0000000000007941 */ /* 0x000fea0003800000 */
.L_x_11031:
[----:B------:R-:W2:Y:S02]  /*8ce0*/  LDL.64 R4, [R1+0x20] ;  /* 0x0000200001047983 */ /* 0x000ea40000100a00 */
[----:B--2---:R-:W-:-:S05]  /*8cf0*/  MOV R5, R4 ;  /* 0x0000000400057202 */ /* 0x004fca0000000f00 */
[----:B-----5:R-:W-:-:S05]  /*8d00*/  IMAD R14, R14, 0x8, R5 ;  /* 0x000000080e0e7824 */ /* 0x020fca00078e0205 */
[----:B------:R-:W-:-:S04]  /*8d10*/  PRMT R14, R19, 0x654, R14 ;  /* 0x00000654130e7816 */ /* 0x000fc8000000000e */
[----:B------:R0:W-:Y:S01]  /*8d20*/  SYNCS.ARRIVE.TRANS64.RED.A1T0 RZ, [R14+URZ], RZ ;  /* 0x000000ff0eff79a7 */ /* 0x0001e2000810043f */
[----:B------:R-:W2:Y:S04]  /*8d30*/  LDL.64 R4, [R1+0x140] ;  /* 0x0001400001047983 */ /* 0x000ea80000100a00 */
[----:B------:R-:W3:Y:S04]  /*8d40*/  LDL.64 R72, [R1+0x1d0] ;  /* 0x0001d00001487983 */ /* 0x000ee80000100a00 */
[----:B------:R-:W4:Y:S04]  /*8d50*/  LDL R144, [R1+0x1f0] ;  /* 0x0001f00001907983 */ /* 0x000f280000100800 */
        /* <DEDUP_REMOVED lines=20> */
[----:B--2---:R-:W2:Y:S02]  /*8ea0*/  LD.E R4, desc[UR36][R4.64] ;  /* 0x0000002404047980 */ /* 0x004ea4000c101900 */
[-C--:B--2---:R-:W-:Y:S01]  /*8eb0*/  FMUL.FTZ R24, R24, R4.reuse ;  /* 0x0000000418187220 */ /* 0x084fe20000410000 */
[----:B------:R-:W-:-:S03]  /*8ec0*/  FMUL.FTZ R25, R25, R4 ;  /* 0x0000000419197220 */ /* 0x000fc60000410000 */
[----:B------:R-:W3:Y:S01]  /*8ed0*/  MUFU.TANH R7, R24 ;  /* 0x0000001800077308 */ /* 0x000ee20000002400 */
[-C--:B------:R-:W-:Y:S01]  /*8ee0*/  FMUL.FTZ R28, R28, R4.reuse ;  /* 0x000000041c1c7220 */ /* 0x080fe20000410000 */
[----:B------:R-:W-:-:S06]  /*8ef0*/  FMUL.FTZ R29, R29, R4 ;  /* 0x000000041d1d7220 */ /* 0x000fcc0000410000 */
[----:B------:R-:W1:Y:S01]  /*8f00*/  MUFU.TANH R25, R25 ;  /* 0x0000001900197308 */ /* 0x000e620000002400 */
[----:B------:R-:W-:-:S07]  /*8f10*/  FMUL.FTZ R32, R32, R4 ;  /* 0x0000000420207220 */ /* 0x000fce0000410000 */
[----:B------:R-:W2:Y:S01]  /*8f20*/  MUFU.TANH R5, R28 ;  /* 0x0000001c00057308 */ /* 0x000ea20000002400 */
[----:B------:R-:W-:Y:S01]  /*8f30*/  FMUL.FTZ R33, R33, R4 ;  /* 0x0000000421217220 */ /* 0x000fe20000410000 */
[----:B---3--:R-:W-:-:S06]  /*8f40*/  FMNMX.FTZ R8, R7, R72, !PT ;  /* 0x0000004807087209 */ /* 0x008fcc0007810000 */
[----:B------:R-:W3:Y:S01]  /*8f50*/  MUFU.TANH R6, R29 ;  /* 0x0000001d00067308 */ /* 0x000ee20000002400 */
[----:B------:R-:W-:Y:S01]  /*8f60*/  FMUL.FTZ R36, R36, R4 ;  /* 0x0000000424247220 */ /* 0x000fe20000410000 */
[----:B-1----:R-:W-:-:S06]  /*8f70*/  FMNMX.FTZ R8, R25, R8, !PT ;  /* 0x0000000819087209 */ /* 0x002fcc0007810000 */
[----:B------:R-:W1:Y:S01]  /*8f80*/  MUFU.TANH R32, R32 ;  /* 0x0000002000207308 */ /* 0x000e620000002400 */
[----:B------:R-:W-:Y:S01]  /*8f90*/  FMUL.FTZ R37, R37, R4 ;  /* 0x0000000425257220 */ /* 0x000fe20000410000 */
[----:B--2---:R-:W-:Y:S01]  /*8fa0*/  FMNMX.FTZ R9, R5, R8, !PT ;  /* 0x0000000805097209 */ /* 0x004fe20007810000 */
[-C--:B------:R-:W-:Y:S01]  /*8fb0*/  FMUL.FTZ R40, R40, R4.reuse ;  /* 0x0000000428287220 */ /* 0x080fe20000410000 */
[-C--:B------:R-:W-:Y:S01]  /*8fc0*/  FMUL.FTZ R41, R41, R4.reuse ;  /* 0x0000000429297220 */ /* 0x080fe20000410000 */
[-C--:B------:R-:W-:Y:S01]  /*8fd0*/  FMUL.FTZ R44, R44, R4.reuse ;  /* 0x000000042c2c7220 */ /* 0x080fe20000410000 */
[-C--:B------:R-:W-:Y:S01]  /*8fe0*/  FMUL.FTZ R45, R45, R4.reuse ;  /* 0x000000042d2d7220 */ /* 0x080fe20000410000 */
[-C--:B------:R-:W-:Y:S01]  /*8ff0*/  FMUL.FTZ R48, R48, R4.reuse ;  /* 0x0000000430307220 */ /* 0x080fe20000410000 */
[----:B------:R-:W2:Y:S01]  /*9000*/  MUFU.TANH R10, R33 ;  /* 0x00000021000a7308 */ /* 0x000ea20000002400 */
[----:B---3--:R-:W-:Y:S01]  /*9010*/  FMNMX.FTZ R9, R6, R9, !PT ;  /* 0x0000000906097209 */ /* 0x008fe20007810000 */
[-C--:B------:R-:W-:Y:S01]  /*9020*/  FMUL.FTZ R76, R26, R4.reuse ;  /* 0x000000041a4c7220 */ /* 0x080fe20000410000 */
[-C--:B------:R-:W-:Y:S01]  /*9030*/  FMUL.FTZ R49, R49, R4.reuse ;  /* 0x0000000431317220 */ /* 0x080fe20000410000 */
[-C--:B------:R-:W-:Y:S01]  /*9040*/  FMUL.FTZ R74, R27, R4.reuse ;  /* 0x000000041b4a7220 */ /* 0x080fe20000410000 */
[-C--:B------:R-:W-:Y:S01]  /*9050*/  FMUL.FTZ R82, R30, R4.reuse ;  /* 0x000000041e527220 */ /* 0x080fe20000410000 */
[-C--:B------:R-:W-:Y:S01]  /*9060*/  FMUL.FTZ R78, R31, R4.reuse ;  /* 0x000000041f4e7220 */ /* 0x080fe20000410000 */
[-C--:B------:R-:W-:Y:S01]  /*9070*/  FMUL.FTZ R80, R34, R4.reuse ;  /* 0x0000000422507220 */ /* 0x080fe20000410000 */
[----:B------:R-:W3:Y:S01]  /*9080*/  MUFU.TANH R36, R36 ;  /* 0x0000002400247308 */ /* 0x000ee20000002400 */
[----:B-1----:R-:W-:Y:S01]  /*9090*/  FMNMX.FTZ R9, R32, R9, !PT ;  /* 0x0000000920097209 */ /* 0x002fe20007810000 */
[-C--:B------:R-:W-:Y:S01]  /*90a0*/  FMUL.FTZ R86, R35, R4.reuse ;  /* 0x0000000423567220 */ /* 0x080fe20000410000 */
[-C--:B------:R-:W-:Y:S01]  /*90b0*/  FMUL.FTZ R88, R38, R4.reuse ;  /* 0x0000000426587220 */ /* 0x080fe20000410000 */
[-C--:B------:R-:W-:Y:S01]  /*90c0*/  FMUL.FTZ R96, R39, R4.reuse ;  /* 0x0000000427607220 */ /* 0x080fe20000410000 */
[-C--:B------:R-:W-:Y:S01]  /*90d0*/  FMUL.FTZ R98, R42, R4.reuse ;  /* 0x000000042a627220 */ /* 0x080fe20000410000 */
[-C--:B------:R-:W-:Y:S01]  /*90e0*/  FMUL.FTZ R104, R43, R4.reuse ;  /* 0x000000042b687220 */ /* 0x080fe20000410000 */
[-C--:B------:R-:W-:Y:S01]  /*90f0*/  FMUL.FTZ R106, R46, R4.reuse ;  /* 0x000000042e6a7220 */ /* 0x080fe20000410000 */
[----:B------:R-:W1:Y:S01]  /*9100*/  MUFU.TANH R12, R37 ;  /* 0x00000025000c7308 */ /* 0x000e620000002400 */
[----:B--2---:R-:W-:Y:S01]  /*9110*/  FMNMX.FTZ R9, R10, R9, !PT ;  /* 0x000000090a097209 */ /* 0x004fe20007810000 */
[-C--:B------:R-:W-:Y:S01]  /*9120*/  FMUL.FTZ R112, R47, R4.reuse ;  /* 0x000000042f707220 */ /* 0x080fe20000410000 */
        /* <DEDUP_REMOVED lines=13> */
[----:B0-----:R-:W0:Y:S01]  /*9200*/  MUFU.TANH R14, R41 ;  /* 0x00000029000e7308 */ /* 0x001e220000002400 */
        /* <DEDUP_REMOVED lines=13> */
[----:B------:R-:W-:Y:S01]  /*92e0*/  FMUL.FTZ R206, R71, R4 ;  /* 0x0000000447ce7220 */ /* 0x000fe20000410000 */
[----:B------:R-:W2:Y:S01]  /*92f0*/  LDL.64 R50, [R1+0x280] ;  /* 0x0002800001327983 */ /* 0x000ea20000100a00 */
[----:B------:R-:W3:Y:S01]  /*9300*/  MUFU.TANH R154, R45 ;  /* 0x0000002d009a7308 */ /* 0x000ee20000002400 */
[----:B0-----:R-:W-:-:S02]  /*9310*/  FMNMX.FTZ R9, R14, R9, !PT ;  /* 0x000000090e097209 */ /* 0x001fc40007810000 */
[----:B------:R-:W2:Y:S04]  /*9320*/  LDL.64 R46, [R1+0x2c0] ;  /* 0x0002c000012e7983 */ /* 0x000ea80000100a00 */
[----:B------:R-:W2:Y:S01]  /*9330*/  LDL.64 R42, [R1+0x2e0] ;  /* 0x0002e000012a7983 */ /* 0x000ea20000100a00 */
[----:B------:R-:W0:Y:S01]  /*9340*/  MUFU.TANH R48, R48 ;  /* 0x0000003000307308 */ /* 0x000e220000002400 */
[----:B-1----:R-:W-:Y:S02]  /*9350*/  FMNMX.FTZ R9, R44, R9, !PT ;  /* 0x000000092c097209 */ /* 0x002fe40007810000 */
[----:B------:R-:W2:Y:S04]  /*9360*/  LDL.64 R38, [R1+0x300] ;  /* 0x0003000001267983 */ /* 0x000ea80000100a00 */
[----:B------:R-:W2:Y:S01]  /*9370*/  LDL.64 R34, [R1+0x320] ;  /* 0x0003200001227983 */ /* 0x000ea20000100a00 */
[----:B------:R-:W1:Y:S03]  /*9380*/  MUFU.TANH R18, R49 ;  /* 0x0000003100127308 */ /* 0x000e660000002400 */
[----:B------:R-:W2:Y:S05]  /*9390*/  LDL.64 R28, [R1+0x350] ;  /* 0x00035000011c7983 */ /* 0x000eaa0000100a00 */
[----:B------:R-:W4:Y:S01]  /*93a0*/  MUFU.TANH R76, R76 ;  /* 0x0000004c004c7308 */ /* 0x000f220000002400 */
[----:B---3--:R-:W-:Y:S01]  /*93b0*/  FMNMX.FTZ R9, R154, R9, !PT ;  /* 0x000000099a097209 */ /* 0x008fe20007810000 */
[----:B------:R-:W3:Y:S04]  /*93c0*/  LDL.64 R30, [R1+0x340] ;  /* 0x00034000011e7983 */ /* 0x000ee80000100a00 */
[----:B------:R-:W3:Y:S02]  /*93d0*/  LDL.64 R26, [R1+0x360] ;  /* 0x00036000011a7983 */ /* 0x000ee40000100a00 */
[----:B------:R-:W4:Y:S01]  /*93e0*/  MUFU.TANH R74, R74 ;  /* 0x0000004a004a7308 */ /* 0x000f220000002400 */
[----:B0-----:R-:W-:Y:S01]  /*93f0*/  FMNMX.FTZ R9, R48, R9, !PT ;  /* 0x0000000930097209 */ /* 0x001fe20007810000 */
[----:B------:R-:W3:Y:S06]  /*9400*/  LDL.64 R70, [R1+0x218] ;  /* 0x0002180001467983 */ /* 0x000eec0000100a00 */
[----:B------:R-:W0:Y:S01]  /*9410*/  MUFU.TANH R82, R82 ;  /* 0x0000005200527308 */ /* 0x000e220000002400 */
[----:B-1----:R-:W-:Y:S01]  /*9420*/  FMNMX.FTZ R11, R18, R9, !PT ;  /* 0x00000009120b7209 */ /* 0x002fe20007810000 */
[----:B------:R-:W3:Y:S01]  /*9430*/  LDL.64 R66, [R1+0x238] ;  /* 0x0002380001427983 */ /* 0x000ee20000100a00 */
[----:B----4-:R-:W-:-:S03]  /*9440*/  FMNMX.FTZ R9, R76, R73, !PT ;  /* 0x000000494c097209 */ /* 0x010fc60007810000 */
[----:B------:R-:W4:Y:S02]  /*9450*/  LDL.64 R62, [R1+0x258] ;  /* 0x00025800013e7983 */ /* 0x000f240000100a00 */
[----:B------:R-:W1:Y:S01]  /*9460*/  MUFU.TANH R78, R78 ;  /* 0x0000004e004e7308 */ /* 0x000e620000002400 */
[----:B------:R-:W-:Y:S01]  /*9470*/  FMNMX.FTZ R9, R74, R9, !PT ;  /* 0x000000094a097209 */ /* 0x000fe20007810000 */
[----:B------:R-:W4:Y:S06]  /*9480*/  LDL.64 R58, [R1+0x278] ;  /* 0x00027800013a7983 */ /* 0x000f2c0000100a00 */
[----:B------:R-:W1:Y:S01]  /*9490*/  MUFU.TANH R80, R80 ;  /* 0x0000005000507308 */ /* 0x000e620000002400 */
[----:B0-----:R-:W-:-:S07]  /*94a0*/  FMNMX.FTZ R9, R82, R9, !PT ;  /* 0x0000000952097209 */ /* 0x001fce0007810000 */
[----:B------:R-:W0:Y:S01]  /*94b0*/  MUFU.TANH R86, R86 ;  /* 0x0000005600567308 */ /* 0x000e220000002400 */
[----:B-1----:R-:W-:-:S07]  /*94c0*/  FMNMX.FTZ R9, R78, R9, !PT ;  /* 0x000000094e097209 */ /* 0x002fce0007810000 */
[----:B------:R-:W1:Y:S01]  /*94d0*/  MUFU.TANH R88, R88 ;  /* 0x0000005800587308 */ /* 0x000e620000002400 */
[----:B------:R-:W-:-:S07]  /*94e0*/  FMNMX.FTZ R9, R80, R9, !PT ;  /* 0x0000000950097209 */ /* 0x000fce0007810000 */
        /* <DEDUP_REMOVED lines=12> */
[----:B------:R-:W-:Y:S08]  /*95b0*/  MUFU.TANH R150, R150 ;  /* 0x0000009600967308 */ /* 0x000ff00000002400 */
[----:B------:R-:W1:Y:S01]  /*95c0*/  MUFU.TANH R52, R52 ;  /* 0x0000003400347308 */ /* 0x000e620000002400 */
[----:B0-----:R-:W-:-:S07]  /*95d0*/  FMNMX.FTZ R9, R112, R9, !PT ;  /* 0x0000000970097209 */ /* 0x001fce0007810000 */
[----:B------:R-:W0:Y:S08]  /*95e0*/  MUFU.TANH R166, R53 ;  /* 0x0000003500a67308 */ /* 0x000e300000002400 */
[----:B------:R-:W0:Y:S01]  /*95f0*/  MUFU.TANH R178, R178 ;  /* 0x000000b200b27308 */ /* 0x000e220000002400 */
[----:B-1----:R-:W-:-:S07]  /*9600*/  FMNMX.FTZ R9, R142, R9, !PT ;  /* 0x000000098e097209 */ /* 0x002fce0007810000 */
[----:B------:R-:W-:Y:S08]  /*9610*/  MUFU.TANH R180, R180 ;  /* 0x000000b400b47308 */ /* 0x000ff00000002400 */
[----:B------:R-:W1:Y:S01]  /*9620*/  MUFU.TANH R56, R56 ;  /* 0x0000003800387308 */ /* 0x000e620000002400 */
[----:B------:R-:W-:Y:S02]  /*9630*/  FMNMX.FTZ R11, R52, R11, !PT ;  /* 0x0000000b340b7209 */ /* 0x000fe40007810000 */
[----:B------:R-:W-:-:S05]  /*9640*/  FMNMX.FTZ R9, R150, R9, !PT ;  /* 0x0000000996097209 */ /* 0x000fca0007810000 */
[----:B------:R-:W1:Y:S08]  /*9650*/  MUFU.TANH R20, R57 ;  /* 0x0000003900147308 */ /* 0x000e700000002400 */
[----:B------:R-:W1:Y:S01]  /*9660*/  MUFU.TANH R182, R182 ;  /* 0x000000b600b67308 */ /* 0x000e620000002400 */
[----:B0-----:R-:W-:Y:S02]  /*9670*/  FMNMX.FTZ R11, R166, R11, !PT ;  /* 0x0000000ba60b7209 */ /* 0x001fe40007810000 */
[----:B------:R-:W-:-:S05]  /*9680*/  FMNMX.FTZ R9, R178, R9, !PT ;  /* 0x00000009b2097209 */ /* 0x000fca0007810000 */
[----:B------:R-:W0:Y:S08]  /*9690*/  MUFU.TANH R60, R60 ;  /* 0x0000003c003c7308 */ /* 0x000e300000002400 */
[----:B------:R-:W0:Y:S01]  /*96a0*/  MUFU.TANH R194, R194 ;  /* 0x000000c200c27308 */ /* 0x000e220000002400 */
[----:B-1----:R-:W-:Y:S02]  /*96b0*/  FMNMX.FTZ R11, R56, R11, !PT ;  /* 0x0000000b380b7209 */ /* 0x002fe40007810000 */
[----:B------:R-:W-:-:S05]  /*96c0*/  FMNMX.FTZ R9, R180, R9, !PT ;  /* 0x00000009b4097209 */ /* 0x000fca0007810000 */
[----:B------:R-:W1:Y:S08]  /*96d0*/  MUFU.TANH R138, R61 ;  /* 0x0000003d008a7308 */ /* 0x000e700000002400 */
        /* <DEDUP_REMOVED lines=19> */
[----:B------:R-:W0:Y:S01]  /*9810*/  MUFU.TANH R206, R206 ;  /* 0x000000ce00ce7308 */ /* 0x000e220000002400 */
[----:B-1----:R-:W-:Y:S02]  /*9820*/  FMNMX.FTZ R11, R68, R11, !PT ;  /* 0x0000000b440b7209 */ /* 0x002fe40007810000 */
[----:B------:R-:W-:Y:S02]  /*9830*/  FMNMX.FTZ R9, R198, R9, !PT ;  /* 0x00000009c6097209 */ /* 0x000fe40007810000 */
[----:B------:R-:W-:Y:S02]  /*9840*/  FMNMX.FTZ R8, R54, R11, !PT ;  /* 0x0000000b36087209 */ /* 0x000fe40007810000 */
[----:B------:R-:W-:-:S03]  /*9850*/  FMNMX.FTZ R9, R200, R9, !PT ;  /* 0x00000009c8097209 */ /* 0x000fc60007810000 */
[----:B------:R-:W1:Y:S01]  /*9860*/  SHFL.BFLY PT, R11, R8, 0x2, 0x1f ;  /* 0x0c401f00080b7f89 */ /* 0x000e6200000e0000 */
[----:B0-----:R-:W-:-:S05]  /*9870*/  FMNMX.FTZ R9, R206, R9, !PT ;  /* 0x00000009ce097209 */ /* 0x001fca0007810000 */
[----:B------:R-:W-:Y:S04]  /*9880*/  STL.64 [R1+0x1d0], R8 ;  /* 0x0001d00801007387 */ /* 0x000fe80000100a00 */
[----:B------:R-:W2:Y:S01]  /*9890*/  LDL R13, [R1+0x1d4] ;  /* 0x0001d400010d7983 */ /* 0x000ea20000100800 */
[----:B-1----:R-:W-:-:S05]  /*98a0*/  FMNMX.FTZ R11, R8, R11, !PT ;  /* 0x0000000b080b7209 */ /* 0x002fca0007810000 */
[----:B------:R-:W0:Y:S02]  /*98b0*/  SHFL.BFLY PT, R22, R11, 0x1, 0x1f ;  /* 0x0c201f000b167f89 */ /* 0x000e2400000e0000 */
[----:B0-----:R-:W-:Y:S02]  /*98c0*/  FMNMX.FTZ R4, R11, R22, !PT ;  /* 0x000000160b047209 */ /* 0x001fe40007810000 */
[----:B------:R-:W4:Y:S04]  /*98d0*/  LDL.64 R22, [R1+0x380] ;  /* 0x0003800001167983 */ /* 0x000f280000100a00 */
[----:B------:R-:W-:Y:S04]  /*98e0*/  STL [R1+0x1d0], R4 ;  /* 0x0001d00401007387 */ /* 0x000fe80000100800 */
[----:B------:R-:W3:Y:S04]  /*98f0*/  LDL R53, [R1+0x1d0] ;  /* 0x0001d00001357983 */ /* 0x000ee80000100800 */
[----:B--2---:R-:W0:Y:S02]  /*9900*/  SHFL.BFLY PT, R8, R13, 0x2, 0x1f ;  /* 0x0c401f000d087f89 */ /* 0x004e2400000e0000 */
[----:B0-----:R-:W-:-:S05]  /*9910*/  FMNMX.FTZ R8, R8, R13, !PT ;  /* 0x0000000d08087209 */ /* 0x001fca0007810000 */
[----:B------:R-:W0:Y:S01]  /*9920*/  SHFL.BFLY PT, R9, R8, 0x1, 0x1f ;  /* 0x0c201f0008097f89 */ /* 0x000e2200000e0000 */
[----:B---3--:R-:W-:Y:S01]  /*9930*/  FADD.FTZ R11, R72, -R53 ;  /* 0x80000035480b7221 */ /* 0x008fe20000010000 */
[----:B------:R-:W-:Y:S01]  /*9940*/  FMUL.FTZ R53, R144, R53 ;  /* 0x0000003590357220 */ /* 0x000fe20000410000 */
[----:B0-----:R-:W-:-:S03]  /*9950*/  FMNMX.FTZ R174, R8, R9, !PT ;  /* 0x0000000908ae7209 */ /* 0x001fc60007810000 */
[-CC-:B------:R-:W-:Y:S01]  /*9960*/  FFMA.FTZ R160, R7, R144.reuse, -R53.reuse ;  /* 0x0000009007a07223 */ /* 0x180fe20000010835 */
[-CC-:B------:R-:W-:Y:S01]  /*9970*/  FFMA.FTZ R157, R25, R144.reuse, -R53.reuse ;  /* 0x00000090199d7223 */ /* 0x180fe20000010835 */
[-CC-:B------:R-:W-:Y:S01]  /*9980*/  FFMA.FTZ R162, R5, R144.reuse, -R53.reuse ;  /* 0x0000009005a27223 */ /* 0x180fe20000010835 */
[-CC-:B------:R-:W-:Y:S01]  /*9990*/  FFMA.FTZ R189, R6, R144.reuse, -R53.reuse ;  /* 0x0000009006bd7223 */ /* 0x180fe20000010835 */
        /* <DEDUP_REMOVED lines=21> */
[----:B------:R-:W-:Y:S01]  /*9af0*/  FADD.FTZ R53, R73, -R174 ;  /* 0x800000ae49357221 */ /* 0x000fe20000010000 */
[-CC-:B------:R-:W-:Y:S01]  /*9b00*/  FFMA.FTZ R170, R76, R144.reuse, -R145.reuse ;  /* 0x000000904caa7223 */ /* 0x180fe20000010891 */
[-CC-:B------:R-:W-:Y:S01]  /*9b10*/  FFMA.FTZ R161, R74, R144.reuse, -R145.reuse ;  /* 0x000000904aa17223 */ /* 0x180fe20000010891 */
[-CC-:B------:R-:W-:Y:S01]  /*9b20*/  FFMA.FTZ R163, R82, R144.reuse, -R145.reuse ;  /* 0x0000009052a37223 */ /* 0x180fe20000010891 */
[----:B------:R-:W-:Y:S01]  /*9b30*/  FMUL.FTZ R53, R144, R53 ;  /* 0x0000003590357220 */ /* 0x000fe20000410000 */
[-C--:B------:R-:W-:Y:S01]  /*9b40*/  FMUL.FTZ R11, R11, R144.reuse ;  /* 0x000000900b0b7220 */ /* 0x080fe20000410000 */
        /* <DEDUP_REMOVED lines=11> */
[----:B------:R-:W2:Y:S04]  /*9c00*/  LDL.64 R4, [R1+0x290] ;  /* 0x0002900001047983 */ /* 0x000ea80000100a00 */
[----:B------:R-:W3:Y:S02]  /*9c10*/  LDL.64 R6, [R1+0x2a0] ;  /* 0x0002a00001067983 */ /* 0x000ee40000100a00 */
[----:B------:R-:W1:Y:S02]  /*9c20*/  MUFU.EX2 R161, R161 ;  /* 0x000000a100a17308 */ /* 0x000e640000000800 */
[----:B------:R-:W4:Y:S04]  /*9c30*/  LDL.64 R48, [R1+0x2b0] ;  /* 0x0002b00001307983 */ /* 0x000f280000100a00 */
[----:B------:R-:W4:Y:S02]  /*9c40*/  LDL.64 R44, [R1+0x2d0] ;  /* 0x0002d000012c7983 */ /* 0x000f240000100a00 */
[----:B------:R-:W1:Y:S02]  /*9c50*/  MUFU.EX2 R163, R163 ;  /* 0x000000a300a37308 */ /* 0x000e640000000800 */
[----:B------:R-:W4:Y:S04]  /*9c60*/  LDL.64 R40, [R1+0x2f0] ;  /* 0x0002f00001287983 */ /* 0x000f280000100a00 */
[----:B------:R-:W4:Y:S02]  /*9c70*/  LDL.64 R36, [R1+0x310] ;  /* 0x0003100001247983 */ /* 0x000f240000100a00 */
[----:B------:R0:W-:Y:S02]  /*9c80*/  MUFU.EX2 R149, R11 ;  /* 0x0000000b00957308 */ /* 0x0001e40000000800 */
[----:B------:R-:W4:Y:S04]  /*9c90*/  LDL.64 R32, [R1+0x330] ;  /* 0x0003300001207983 */ /* 0x000f280000100a00 */
[----:B------:R-:W4:Y:S02]  /*9ca0*/  LDL.64 R24, [R1+0x370] ;  /* 0x0003700001187983 */ /* 0x000f240000100a00 */
[----:B------:R-:W1:Y:S02]  /*9cb0*/  MUFU.EX2 R156, R156 ;  /* 0x0000009c009c7308 */ /* 0x000e640000000800 */
        /* <DEDUP_REMOVED lines=25> */
[-CC-:B------:R-:W-:Y:S01]  /*9e50*/  FFMA.FTZ R165, R142, R144.reuse, -R145.reuse ;  /* 0x000000908ea57223 */ /* 0x180fe20000010891 */
[----:B------:R-:W0:Y:S01]  /*9e60*/  MUFU.EX2 R158, R158 ;  /* 0x0000009e009e7308 */ /* 0x000e220000000800 */
[----:B------:R-:W-:Y:S01]  /*9e70*/  FFMA.FTZ R142, R150, R144, -R145 ;  /* 0x00000090968e7223 */ /* 0x000fe20000010891 */
[----:B------:R-:W-:-:S04]  /*9e80*/  FFMA.FTZ R150, R135, R168, R170 ;  /* 0x000000a887967223 */ /* 0x000fc800000100aa */
[----:B-1----:R-:W-:Y:S02]  /*9e90*/  FADD.FTZ R150, R161, R150 ;  /* 0x00000096a1967221 */ /* 0x002fe40000010000 */
[----:B------:R-:W1:Y:S02]  /*9ea0*/  MUFU.EX2 R173, R173 ;  /* 0x000000ad00ad7308 */ /* 0x000e640000000800 */
[----:B------:R-:W-:-:S04]  /*9eb0*/  FADD.FTZ R151, R163, R150 ;  /* 0x00000096a3977221 */ /* 0x000fc80000010000 */
[----:B------:R-:W-:-:S04]  /*9ec0*/  FADD.FTZ R151, R156, R151 ;  /* 0x000000979c977221 */ /* 0x000fc80000010000 */
[----:B0-----:R-:W-:Y:S01]  /*9ed0*/  FADD.FTZ R150, R158, R151 ;  /* 0x000000979e967221 */ /* 0x001fe20000010000 */
[----:B------:R-:W-:-:S03]  /*9ee0*/  FFMA.FTZ R167, R178, R144, -R145 ;  /* 0x00000090b2a77223 */ /* 0x000fc60000010891 */
[----:B-1----:R-:W-:Y:S02]  /*9ef0*/  FADD.FTZ R178, R173, R150 ;  /* 0x00000096adb27221 */ /* 0x002fe40000010000 */
[----:B------:R0:W5:Y:S01]  /*9f00*/  LDL.64 R150, [R1+0x1c0] ;  /* 0x0001c00001967983 */ /* 0x0001620000100a00 */
[----:B------:R-:W1:Y:S08]  /*9f10*/  MUFU.EX2 R160, R160 ;  /* 0x000000a000a07308 */ /* 0x000e700000000800 */
[----:B------:R-:W0:Y:S08]  /*9f20*/  MUFU.EX2 R157, R157 ;  /* 0x0000009d009d7308 */ /* 0x000e300000000800 */
[----:B------:R-:W0:Y:S01]  /*9f30*/  MUFU.EX2 R162, R162 ;  /* 0x000000a200a27308 */ /* 0x000e220000000800 */
[----:B-1----:R-:W-:-:S07]  /*9f40*/  FFMA.FTZ R134, R149, R134, R160 ;  /* 0x0000008695867223 */ /* 0x002fce00000100a0 */
[----:B------:R-:W1:Y:S01]  /*9f50*/  MUFU.EX2 R189, R189 ;  /* 0x000000bd00bd7308 */ /* 0x000e620000000800 */
[----:B0-----:R-:W-:-:S07]  /*9f60*/  FADD.FTZ R135, R157, R134 ;  /* 0x000000869d877221 */ /* 0x001fce0000010000 */
[----:B------:R-:W0:Y:S01]  /*9f70*/  MUFU.EX2 R192, R192 ;  /* 0x000000c000c07308 */ /* 0x000e220000000800 */
[----:B------:R-:W-:-:S07]  /*9f80*/  FADD.FTZ R134, R162, R135 ;  /* 0x00000087a2867221 */ /* 0x000fce0000010000 */
[----:B------:R-:W0:Y:S01]  /*9f90*/  MUFU.EX2 R187, R187 ;  /* 0x000000bb00bb7308 */ /* 0x000e220000000800 */
[----:B-1----:R-:W-:-:S07]  /*9fa0*/  FADD.FTZ R135, R189, R134 ;  /* 0x00000086bd877221 */ /* 0x002fce0000010000 */
[----:B------:R-:W1:Y:S08]  /*9fb0*/  MUFU.EX2 R159, R159 ;  /* 0x0000009f009f7308 */ /* 0x000e700000000800 */
[----:B------:R-:W1:Y:S01]  /*9fc0*/  MUFU.EX2 R185, R185 ;  /* 0x000000b900b97308 */ /* 0x000e620000000800 */
[----:B0-----:R-:W-:-:S07]  /*9fd0*/  FADD.FTZ R134, R192, R135 ;  /* 0x00000087c0867221 */ /* 0x001fce0000010000 */
[----:B------:R-:W0:Y:S08]  /*9fe0*/  MUFU.EX2 R152, R152 ;  /* 0x0000009800987308 */ /* 0x000e300000000800 */
[----:B------:R-:W0:Y:S01]  /*9ff0*/  MUFU.EX2 R190, R190 ;  /* 0x000000be00be7308 */ /* 0x000e220000000800 */
[----:B------:R-:W-:-:S07]  /*a000*/  FADD.FTZ R134, R187, R134 ;  /* 0x00000086bb867221 */ /* 0x000fce0000010000 */
[----:B------:R-:W0:Y:S08]  /*a010*/  MUFU.EX2 R153, R153 ;  /* 0x0000009900997308 */ /* 0x000e300000000800 */
[----:B------:R-:W0:Y:S01]  /*a020*/  MUFU.EX2 R183, R183 ;  /* 0x000000b700b77308 */ /* 0x000e220000000800 */
[----:B-1----:R-:W-:Y:S01]  /*a030*/  FADD.FTZ R171, R159, R178 ;  /* 0x000000b29fab7221 */ /* 0x002fe20000010000 */
[----:B------:R-:W-:-:S06]  /*a040*/  FADD.FTZ R135, R185, R134 ;  /* 0x00000086b9877221 */ /* 0x000fcc0000010000 */
[----:B------:R-:W1:Y:S08]  /*a050*/  MUFU.EX2 R148, R148 ;  /* 0x0000009400947308 */ /* 0x000e700000000800 */
[----:B------:R-:W1:Y:S01]  /*a060*/  MUFU.EX2 R188, R188 ;  /* 0x000000bc00bc7308 */ /* 0x000e620000000800 */
[----:B0-----:R-:W-:Y:S01]  /*a070*/  FADD.FTZ R178, R152, R171 ;  /* 0x000000ab98b27221 */ /* 0x001fe20000010000 */
[----:B------:R-:W-:-:S06]  /*a080*/  FADD.FTZ R134, R190, R135 ;  /* 0x00000087be867221 */ /* 0x000fcc0000010000 */
[----:B------:R-:W0:Y:S08]  /*a090*/  MUFU.EX2 R155, R155 ;  /* 0x0000009b009b7308 */ /* 0x000e300000000800 */
[----:B------:R-:W0:Y:S01]  /*a0a0*/  MUFU.EX2 R181, R181 ;  /* 0x000000b500b57308 */ /* 0x000e220000000800 */
[----:B------:R-:W-:Y:S01]  /*a0b0*/  FADD.FTZ R175, R153, R178 ;  /* 0x000000b299af7221 */ /* 0x000fe20000010000 */
[----:B------:R-:W-:-:S06]  /*a0c0*/  FADD.FTZ R135, R183, R134 ;  /* 0x00000086b7877221 */ /* 0x000fcc0000010000 */
[----:B------:R-:W2:Y:S08]  /*a0d0*/  MUFU.EX2 R146, R146 ;  /* 0x0000009200927308 */ /* 0x000eb00000000800 */
[----:B------:R-:W3:Y:S01]  /*a0e0*/  MUFU.EX2 R154, R154 ;  /* 0x0000009a009a7308 */ /* 0x000ee20000000800 */
[----:B-1----:R-:W-:Y:S01]  /*a0f0*/  FADD.FTZ R178, R148, R175 ;  /* 0x000000af94b27221 */ /* 0x002fe20000010000 */
[----:B------:R-:W-:-:S06]  /*a100*/  FADD.FTZ R134, R188, R135 ;  /* 0x00000087bc867221 */ /* 0x000fcc0000010000 */
[----:B------:R-:W1:Y:S01]  /*a110*/  MUFU.EX2 R165, R165 ;  /* 0x000000a500a57308 */ /* 0x000e620000000800 */
[----:B------:R-:W-:-:S07]  /*a120*/  FFMA.FTZ R186, R180, R144, -R145 ;  /* 0x00000090b4ba7223 */ /* 0x000fce0000010891 */
[----:B------:R-:W1:Y:S01]  /*a130*/  MUFU.EX2 R164, R164 ;  /* 0x000000a400a47308 */ /* 0x000e620000000800 */
[----:B0-----:R-:W-:Y:S01]  /*a140*/  FADD.FTZ R175, R155, R178 ;  /* 0x000000b29baf7221 */ /* 0x001fe20000010000 */
[----:B------:R-:W-:-:S06]  /*a150*/  FADD.FTZ R135, R181, R134 ;  /* 0x00000086b5877221 */ /* 0x000fcc0000010000 */
[----:B------:R-:W-:Y:S01]  /*a160*/  MUFU.EX2 R147, R147 ;  /* 0x0000009300937308 */ /* 0x000fe20000000800 */
[----:B------:R-:W-:-:S07]  /*a170*/  FFMA.FTZ R184, R182, R144, -R145 ;  /* 0x00000090b6b87223 */ /* 0x000fce0000010891 */
[----:B------:R-:W0:Y:S01]  /*a180*/  MUFU.EX2 R142, R142 ;  /* 0x0000008e008e7308 */ /* 0x000e220000000800 */
[----:B--2---:R-:W-:Y:S01]  /*a190*/  FADD.FTZ R134, R146, R175 ;  /* 0x000000af92867221 */ /* 0x004fe20000010000 */
[----:B---3--:R-:W-:-:S06]  /*a1a0*/  FADD.FTZ R135, R154, R135 ;  /* 0x000000879a877221 */ /* 0x008fcc0000010000 */
[----:B------:R-:W-:Y:S01]  /*a1b0*/  MUFU.EX2 R143, R143 ;  /* 0x0000008f008f7308 */ /* 0x000fe20000000800 */
[----:B------:R-:W-:-:S07]  /*a1c0*/  FFMA.FTZ R169, R194, R144, -R145 ;  /* 0x00000090c2a97223 */ /* 0x000fce0000010891 */
[----:B------:R-:W2:Y:S01]  /*a1d0*/  MUFU.EX2 R167, R167 ;  /* 0x000000a700a77308 */ /* 0x000ea20000000800 */
[----:B-1----:R-:W-:Y:S01]  /*a1e0*/  FADD.FTZ R175, R165, R134 ;  /* 0x00000086a5af7221 */ /* 0x002fe20000010000 */
[----:B------:R-:W-:-:S06]  /*a1f0*/  FADD.FTZ R134, R164, R135 ;  /* 0x00000087a4867221 */ /* 0x000fcc0000010000 */
[----:B------:R-:W-:Y:S01]  /*a200*/  MUFU.EX2 R166, R166 ;  /* 0x000000a600a67308 */ /* 0x000fe20000000800 */
        /* <DEDUP_REMOVED lines=8> */
[----:B------:R-:W-:-:S06]  /*a290*/  FADD.FTZ R135, R143, R134 ;  /* 0x000000868f877221 */ /* 0x000fcc0000010000 */
        /* <DEDUP_REMOVED lines=20> */
[----:B------:R-:W-:Y:S08]  /*a3e0*/  MUFU.EX2 R136, R136 ;  /* 0x0000008800887308 */ /* 0x000ff00000000800 */
[----:B------:R-:W1:Y:S01]  /*a3f0*/  MUFU.EX2 R178, R178 ;  /* 0x000000b200b27308 */ /* 0x000e620000000800 */
[----:B0-----:R-:W-:Y:S01]  /*a400*/  FADD.FTZ R144, R182, R145 ;  /* 0x00000091b6907221 */ /* 0x001fe20000010000 */
[----:B------:R-:W-:-:S06]  /*a410*/  FADD.FTZ R134, R138, R135 ;  /* 0x000000878a867221 */ /* 0x000fcc0000010000 */
[----:B------:R-:W-:Y:S08]  /*a420*/  MUFU.EX2 R132, R132 ;  /* 0x0000008400847308 */ /* 0x000ff00000000800 */
[----:B------:R-:W0:Y:S01]  /*a430*/  MUFU.EX2 R175, R175 ;  /* 0x000000af00af7308 */ /* 0x000e220000000800 */
[----:B--2---:R-:W-:Y:S01]  /*a440*/  FADD.FTZ R145, R179, R144 ;  /* 0x00000090b3917221 */ /* 0x004fe20000010000 */
[----:B------:R-:W-:-:S06]  /*a450*/  FADD.FTZ R135, R137, R134 ;  /* 0x0000008689877221 */ /* 0x000fcc0000010000 */
[----:B------:R-:W2:Y:S08]  /*a460*/  MUFU.EX2 R133, R133 ;  /* 0x0000008500857308 */ /* 0x000eb00000000800 */
[----:B------:R-:W3:Y:S01]  /*a470*/  MUFU.EX2 R180, R180 ;  /* 0x000000b400b47308 */ /* 0x000ee20000000800 */
[----:B-1----:R-:W-:Y:S01]  /*a480*/  FADD.FTZ R134, R178, R145 ;  /* 0x00000091b2867221 */ /* 0x002fe20000010000 */
[----:B------:R-:W-:-:S03]  /*a490*/  FADD.FTZ R135, R136, R135 ;  /* 0x0000008788877221 */ /* 0x000fc60000010000 */
[----:B0-----:R-:W-:Y:S01]  /*a4a0*/  FADD.FTZ R145, R175, R134 ;  /* 0x00000086af917221 */ /* 0x001fe20000010000 */
[----:B------:R-:W-:Y:S01]  /*a4b0*/  FADD.FTZ R144, R132, R135 ;  /* 0x0000008784907221 */ /* 0x000fe20000010000 */
[C---:B------:R-:W-:Y:S01]  /*a4c0*/  FMUL.FTZ R135, R149.reuse, R177 ;  /* 0x000000b195877220 */ /* 0x040fe20000410000 */
[----:B------:R-:W-:Y:S01]  /*a4d0*/  FMUL.FTZ R134, R149, R176 ;  /* 0x000000b095867220 */ /* 0x000fe20000410000 */
[C---:B------:R-:W-:Y:S01]  /*a4e0*/  FMUL.FTZ R131, R168.reuse, R131 ;  /* 0x00000083a8837220 */ /* 0x040fe20000410000 */
[----:B--2---:R-:W-:Y:S01]  /*a4f0*/  FADD.FTZ R144, R133, R144 ;  /* 0x0000009085907221 */ /* 0x004fe20000010000 */
[----:B------:R-:W-:Y:S01]  /*a500*/  FMUL.FTZ R130, R168, R130 ;  /* 0x00000082a8827220 */ /* 0x000fe20000410000 */
[C---:B------:R-:W-:Y:S01]  /*a510*/  FMUL.FTZ R129, R149.reuse, R129 ;  /* 0x0000008195817220 */ /* 0x040fe20000410000 */
[C---:B------:R-:W-:Y:S01]  /*a520*/  FMUL.FTZ R128, R149.reuse, R128 ;  /* 0x0000008095807220 */ /* 0x040fe20000410000 */
[C---:B------:R-:W-:Y:S01]  /*a530*/  FMUL.FTZ R127, R149.reuse, R127 ;  /* 0x0000007f957f7220 */ /* 0x040fe20000410000 */
[C---:B------:R-:W-:Y:S01]  /*a540*/  FMUL.FTZ R126, R149.reuse, R126 ;  /* 0x0000007e957e7220 */ /* 0x040fe20000410000 */
[C---:B------:R-:W-:Y:S01]  /*a550*/  FMUL.FTZ R125, R149.reuse, R125 ;  /* 0x0000007d957d7220 */ /* 0x040fe20000410000 */
[----:B---3--:R-:W-:Y:S01]  /*a560*/  FADD.FTZ R145, R180, R145 ;  /* 0x00000091b4917221 */ /* 0x008fe20000010000 */
        /* <DEDUP_REMOVED lines=119> */
[----:B------:R-:W-:Y:S01]  /*ace0*/  STL.64 [R1+0x1e0], R144 ;  /* 0x0001e09001007387 */ /* 0x000fe20000100a00 */
[----:B------:R-:W-:-:S03]  /*acf0*/  LOP3.LUT R172, R172, 0x1, RZ, 0xfc, !PT ;  /* 0x00000001acac7812 */ /* 0x000fc600078efcff */
        /* <DEDUP_REMOVED lines=64> */
[----:B------:R-:W-:Y:S01]  /*b100*/  ISETP.NE.AND P1, PT, R172, 0x3, PT ;  /* 0x00000003ac00780c */ /* 0x000fe20003f25270 */
[----:B------:R-:W-:Y:S01]  /*b110*/  BSSY B0, `(.L_x_11033) ;  /* 0x000001c000007945 */ /* 0x000fe20003800000 */
[----:B------:R-:W-:Y:S01]  /*b120*/  F2FP.BF16.F32.PACK_AB R160, R157, R160 ;  /* 0x000000a09da0723e */ /* 0x000fe200000010ff */
[----:B------:R0:W-:Y:S01]  /*b130*/  STL [R1+0x1d4], R174 ;  /* 0x0001d4ae01007387 */ /* 0x0001e20000100800 */
        /* <DEDUP_REMOVED lines=21> */
[----:B0-----:R-:W-:Y:S02]  /*b290*/  F2FP.BF16.F32.PACK_AB R174, R133, R132 ;  /* 0x0000008485ae723e */ /* 0x001fe400000010ff */
[----:B------:R-:W-:Y:S01]  /*b2a0*/  F2FP.BF16.F32.PACK_AB R175, R180, R175 ;  /* 0x000000afb4af723e */ /* 0x000fe200000010ff */
[----:B------:R-:W-:Y:S06]  /*b2b0*/  @!P1 BRA `(.L_x_11034) ;  /* 0x0000000000049947 */ /* 0x000fec0003800000 */
[----:B------:R-:W-:Y:S01]  /*b2c0*/  BPT.TRAP 0x1 ;  /* 0x000000040000795c */ /* 0x000fe20000300000 */
.L_x_11034:
[----:B------:R-:W-:Y:S05]  /*b2d0*/  BSYNC B0 ;  /* 0x0000000000007941 */ /* 0x000fea0003800000 */
.L_x_11033:
        /* <DEDUP_REMOVED lines=8> */
.L_x_11036:
[----:B------:R-:W-:Y:S05]  /*b360*/  BSYNC B0 ;  /* 0x0000000000007941 */ /* 0x000fea0003800000 */
.L_x_11035:
[----:B------:R-:W-:Y:S04]  /*b370*/  BSSY B0, `(.L_x_11037) ;  /* 0x0000004000007945 */ /* 0x000fe80003800000 */
[----:B-1----:R-:W-:Y:S05]  /*b380*/  @P0 BRA `(.L_x_11038) ;  /* 0x0000000000080947 */ /* 0x002fea0003800000 */
[----:B------:R-:W1:Y:S02]  /*b390*/  SYNCS.PHASECHK.TRANS64.TRYWAIT P0, [R150+URZ], R151 ;  /* 0x00000097960075a7 */ /* 0x000e64000800017f */
[----:B-1----:R-:W-:Y:S05]  /*b3a0*/  @!P0 BRA `(.L_x_11039) ;  /* 0x0000011c00888947 */ /* 0x002fea0003800000 */
.L_x_11038:
[----:B------:R-:W-:Y:S05]  /*b3b0*/  BSYNC B0 ;  /* 0x0000000000007941 */ /* 0x000fea0003800000 */
.L_x_11037:
        /* <DEDUP_REMOVED lines=56> */
[----:B01----:R-:W4:Y:S04]  /*b740*/  LDL R150, [R1+0x2d8] ;  /* 0x0002d80001967983 */ /* 0x003f280000100800 */
        /* <DEDUP_REMOVED lines=71> */
[----:B--2---:R-:W-:Y:S04]  /*bbc0*/  STL [R1+0x200], R4 ;  /* 0x0002000401007387 */ /* 0x004fe80000100800 */
[----:B---3--:R0:W-:Y:S04]  /*bbd0*/  STL [R1+0x210], R6 ;  /* 0x0002100601007387 */ /* 0x0081e80000100800 */
[----:B----4-:R1:W-:Y:S04]  /*bbe0*/  STL [R1+0x368], R5 ;  /* 0x0003680501007387 */ /* 0x0103e80000100800 */
[----:B------:R2:W-:Y:S04]  /*bbf0*/  STL [R1+0x36c], R7 ;  /* 0x00036c0701007387 */ /* 0x0005e80000100800 */
[----:B0-----:R-:W3:Y:S04]  /*bc00*/  LDL R6, [R1+0x68] ;  /* 0x0000680001067983 */ /* 0x001ee80000100800 */
[----:B-1----:R-:W4:Y:S04]  /*bc10*/  LDL.64 R4, [R1+0x80] ;  /* 0x0000800001047983 */ /* 0x002f280000100a00 */
[----:B--2---:R-:W4:Y:S04]  /*bc20*/  LDL R7, [R1+0x1c0] ;  /* 0x0001c00001077983 */ /* 0x004f280000100800 */
        /* <DEDUP_REMOVED lines=156> */
[----:B------:R-:W-:Y:S05]  /*c5f0*/  WARPSYNC.ALL ;  /* 0x0000000000007948 */ /* 0x000fea0003800000 */
[----:B------:R0:W-:Y:S01]  /*c600*/  BAR.SYNC.DEFER_BLOCKING R228, 0x100 ;  /* 0x000400e40000751d */ /* 0x0001e20000010000 */
[----:B------:R-:W-:Y:S01]  /*c610*/  IMAD R4, R7, 0xc00, R4 ;  /* 0x00000c0007047824 */ /* 0x000fe200078e0204 */
[----:B------:R-:W-:-:S02]  /*c620*/  ISETP.NE.U32.AND P0, PT, R6, RZ, PT ;  /* 0x000000ff0600720c */ /* 0x000fc40003f05070 */
[----:B------:R-:W-:Y:S02]  /*c630*/  R2UR UR7, R5 ;  /* 0x00000000050772ca */ /* 0x000fe400000e0000 */
[----:B------:R-:W-:-:S09]  /*c640*/  R2UR UR6, R4 ;  /* 0x00000000040672ca */ /* 0x000fd200000e0000 */
[----:B------:R-:W-:Y:S01]  /*c650*/  VOTEU.ANY UP0, P0 ;  /* 0x00000000003f7886 */ /* 0x000fe20000000100 */
[----:B------:R-:W-:Y:S02]  /*c660*/  VIADD R6, R4, 0x80 ;  /* 0x0000008004067836 */ /* 0x000fe40000000000 */
[----:B------:R-:W-:Y:S01]  /*c670*/  IMAD.MOV.U32 R7, RZ, RZ, R5 ;  /* 0x000000ffff077224 */ /* 0x000fe200078e0005 */
[----:B--2---:R-:W-:-:S06]  /*c680*/  WARPGROUP.ARRIVE ;  /* 0x00000000000079c5 */ /* 0x004fcc0000000000 */
[----:B------:R-:W-:Y:S01]  /*c690*/  HGMMA.64x256x16.F32.BF16 R24, R160, gdesc[UR4].tnspB, R24, UP0, gsb0 ;  /* 0x43e00004a0187df0 */ /* 0x000fe2000b801818 */
        /* <DEDUP_REMOVED lines=119> */
[----:B------:R-:W-:Y:S01]  /*ce10*/  VIADD R4, R4, 0x280 ;  /* 0x0000028004047836 */ /* 0x000fe20000000000 */
        /* <DEDUP_REMOVED lines=37> */
[----:B------:R-:W-:Y:S02]  /*d070*/  R2UR UR7, R5 ;  /* 0x00000000050772ca */ /* 0x000fe400000e0000 */
        /* <DEDUP_REMOVED lines=70> */
[----:B-1----:R-:W2:Y:S04]  /*d4e0*/  LDL R70, [R1+0x204] ;  /* 0x0002040001467983 */ /* 0x002ea80000100800 */
[----:B---3--:R-:W3:Y:S04]  /*d4f0*/  LDL R72, [R1+0x208] ;  /* 0x0002080001487983 */ /* 0x008ee80000100800 */
[----:B------:R-:W3:Y:S04]  /*d500*/  LDL R74, [R1+0x20c] ;  /* 0x00020c00014a7983 */ /* 0x000ee80000100800 */
[----:B------:R-:W3:Y:S04]  /*d510*/  LDL R6, [R1+0x210] ;  /* 0x0002100001067983 */ /* 0x000ee80000100800 */
[----:B----4-:R-:W4:Y:S04]  /*d520*/  LDL R76, [R1+0x214] ;  /* 0x00021400014c7983 */ /* 0x010f280000100800 */
[----:B------:R-:W4:Y:S04]  /*d530*/  LDL R78, [R1+0x218] ;  /* 0x00021800014e7983 */ /* 0x000f280000100800 */
[----:B0-----:R-:W4:Y:S04]  /*d540*/  LDL R80, [R1+0x21c] ;  /* 0x00021c0001507983 */ /* 0x001f280000100800 */
        /* <DEDUP_REMOVED lines=259> */
.L_x_11041:
[----:B------:R-:W-:Y:S05]  /*e580*/  BSYNC B0 ;  /* 0x0000000000007941 */ /* 0x000fea0003800000 */
.L_x_11040:
        /* <DEDUP_REMOVED lines=9> */
.L_x_11023:
[----:B------:R-:W-:-:S13]  /*e620*/  ISETP.GE.AND P0, PT, R0, UR40, PT ;  /* 0x0000002800007c0c */ /* 0x000fda000bf06270 */
[----:B------:R-:W-:Y:S05]  /*e630*/  @!P0 BRA `(.L_x_11043) ;  /* 0x0000007000b08947 */ /* 0x000fea0003800000 */
.L_x_11072:
[----:B------:R-:W2:Y:S04]  /*e640*/  LDL R4, [R1+0x1c0] ;  /* 0x0001c00001047983 */ /* 0x000ea80000100800 */
[----:B01----:R-:W3:Y:S01]  /*e650*/  LDL R2, [R1+0x1c8] ;  /* 0x0001c80001027983 */ /* 0x003ee20000100800 */
[----:B--2---:R-:W-:-:S05]  /*e660*/  VIADD R4, R4, 0x1 ;  /* 0x0000000104047836 */ /* 0x004fca0000000000 */
[----:B------:R-:W-:-:S13]  /*e670*/  ISETP.NE.AND P0, PT, R4, 0x2, PT ;  /* 0x000000020400780c */ /* 0x000fda0003f05270 */
[----:B------:R0:W5:Y:S04]  /*e680*/  @P0 LDL R6, [R1+0x1c4] ;  /* 0x0001c40001060983 */ /* 0x0001680000100800 */
[----:B------:R-:W2:Y:S01]  /*e690*/  @!P0 LDL R3, [R1+0x1c4] ;  /* 0x0001c40001038983 */ /* 0x000ea20000100800 */
[----:B---3--:R-:W-:-:S03]  /*e6a0*/  VIADD R2, R2, 0x1 ;  /* 0x0000000102027836 */ /* 0x008fc60000000000 */
[----:B------:R1:W-:Y:S04]  /*e6b0*/  STL [R1+0x1c0], R4 ;  /* 0x0001c00401007387 */ /* 0x0003e80000100800 */
[----:B------:R0:W-:Y:S04]  /*e6c0*/  STL [R1+0x1c8], R2 ;  /* 0x0001c80201007387 */ /* 0x0001e80000100800 */
[----:B------:R0:W-:Y:S01]  /*e6d0*/  @!P0 STL [R1+0x1c0], RZ ;  /* 0x0001c0ff01008387 */ /* 0x0001e20000100800 */
[----:B--2---:R-:W-:-:S05]  /*e6e0*/  @!P0 LOP3.LUT R6, R3, 0x1, RZ, 0x3c, !PT ;  /* 0x0000000103068812 */ /* 0x004fca00078e3cff */
[----:B------:R0:W-:Y:S04]  /*e6f0*/  @!P0 STL [R1+0x1c4], R6 ;  /* 0x0001c40601008387 */ /* 0x0001e80000100800 */
[----:B------:R-:W2:Y:S01]  /*e700*/  LD.E R3, desc[UR36][R16.64] ;  /* 0x0000002410037980 */ /* 0x000ea2000c101900 */
[----:B------:R-:W-:Y:S05]  /*e710*/  YIELD ;  /* 0x0000000000007946 */ /* 0x000fea0003800000 */
[----:B------:R-:W-:Y:S01]  /*e720*/  BSSY B0, `(.L_x_11044) ;  /* 0x0000006000007945 */ /* 0x000fe20003800000 */
[----:B-1----:R-:W-:Y:S01]  /*e730*/  @!P0 IMAD.MOV.U32 R4, RZ, RZ, RZ ;  /* 0x000000ffff048224 */ /* 0x002fe200078e00ff */
[----:B--2---:R-:W-:-:S04]  /*e740*/  LOP3.LUT R3, R3, 0x1, RZ, 0xfc, !PT ;  /* 0x0000000103037812 */ /* 0x004fc800078efcff */
[----:B------:R-:W-:-:S13]  /*e750*/  ISETP.NE.AND P1, PT, R3, 0x3, PT ;  /* 0x000000030300780c */ /* 0x000fda0003f25270 */
[----:B0-----:R-:W-:Y:S05]  /*e760*/  @!P1 BRA `(.L_x_11045) ;  /* 0x0000000000049947 */ /* 0x001fea0003800000 */
[----:B------:R-:W-:Y:S01]  /*e770*/  BPT.TRAP 0x1 ;  /* 0x000000040000795c */ /* 0x000fe20000300000 */
.L_x_11045:
[----:B------:R-:W-:Y:S05]  /*e780*/  BSYNC B0 ;  /* 0x0000000000007941 */ /* 0x000fea0003800000 */
.L_x_11044:
[----:B------:R-:W2:Y:S01]  /*e790*/  LD.E.64 R2, desc[UR36][R16.64+0x18] ;  /* 0x0000182410027980 */ /* 0x000ea2000c101b00 */
[----:B-----5:R-:W-:Y:S02]  /*e7a0*/  SHF.L.U32 R5, R6, 0x1f, RZ ;  /* 0x0000001f06057819 */ /* 0x020fe400000006ff */
[----:B--2---:R-:W-:-:S05]  /*e7b0*/  MOV R3, R2 ;  /* 0x0000000200037202 */ /* 0x004fca0000000f00 */
[----:B------:R-:W-:-:S04]  /*e7c0*/  IMAD R4, R4, 0x8, R3 ;  /* 0x0000000804047824 */ /* 0x000fc800078e0203 */
[----:B------:R0:W1:Y:S01]  /*e7d0*/  SYNCS.PHASECHK.TRANS64.TRYWAIT P0, [R4+URZ], R5 ;  /* 0x00000005040075a7 */ /* 0x000062000800017f */
[----:B------:R-:W2:Y:S04]  /*e7e0*/  LD.E R2, desc[UR36][R16.64] ;  /* 0x0000002410027980 */ /* 0x000ea8000c101900 */
[----:B------:R0:W5:Y:S01]  /*e7f0*/  LDL.64 R6, [R1+0x1c0] ;  /* 0x0001c00001067983 */ /* 0x0001620000100a00 */
[----:B------:R-:W-:Y:S01]  /*e800*/  BSSY B0, `(.L_x_11046) ;  /* 0x0000005000007945 */ /* 0x000fe20003800000 */
[----:B--2---:R-:W-:-:S04]  /*e810*/  LOP3.LUT R2, R2, 0x1, RZ, 0xfc, !PT ;  /* 0x0000000102027812 */ /* 0x004fc800078efcff */
[----:B------:R-:W-:-:S13]  /*e820*/  ISETP.NE.AND P1, PT, R2, 0x3, PT ;  /* 0x000000030200780c */ /* 0x000fda0003f25270 */
[----:B01----:R-:W-:Y:S05]  /*e830*/  @!P1 BRA `(.L_x_11047) ;  /* 0x0000000000049947 */ /* 0x003fea0003800000 */
[----:B------:R-:W-:Y:S01]  /*e840*/  BPT.TRAP 0x1 ;  /* 0x000000040000795c */ /* 0x000fe20000300000 */
.L_x_11047:
[----:B------:R-:W-:Y:S05]  /*e850*/  BSYNC B0 ;  /* 0x0000000000007941 */ /* 0x000fea0003800000 */
.L_x_11046:
[----:B------:R-:W-:Y:S04]  /*e860*/  BSSY B0, `(.L_x_11048) ;  /* 0x0000008000007945 */ /* 0x000fe80003800000 */
[----:B------:R-:W-:Y:S05]  /*e870*/  @P0 BRA `(.L_x_11049) ;  /* 0x0000000000180947 */ /* 0x000fea0003800000 */
[----:B------:R-:W2:Y:S01]  /*e880*/  LD.E.64 R2, desc[UR36][R16.64+0x18] ;  /* 0x0000182410027980 */ /* 0x000ea2000c101b00 */
[----:B-----5:R-:W-:Y:S02]  /*e890*/  SHF.L.U32 R5, R7, 0x1f, RZ ;  /* 0x0000001f07057819 */ /* 0x020fe400000006ff */
[----:B--2---:R-:W-:-:S05]  /*e8a0*/  MOV R3, R2 ;  /* 0x0000000200037202 */ /* 0x004fca0000000f00 */
[----:B------:R-:W-:-:S04]  /*e8b0*/  IMAD R2, R6, 0x8, R3 ;  /* 0x0000000806027824 */ /* 0x000fc800078e0203 */
[----:B------:R-:W0:Y:S02]  /*e8c0*/  SYNCS.PHASECHK.TRANS64.TRYWAIT P0, [R2+URZ], R5 ;  /* 0x00000005020075a7 */ /* 0x000e24000800017f */
[----:B0-----:R-:W-:Y:S05]  /*e8d0*/  @!P0 BRA `(.L_x_11050) ;  /* 0x000000e800508947 */ /* 0x001fea0003800000 */
.L_x_11049:
[----:B------:R-:W-:Y:S05]  /*e8e0*/  BSYNC B0 ;  /* 0x0000000000007941 */ /* 0x000fea0003800000 */
.L_x_11048:
[----:B-----5:R-:W2:Y:S04]  /*e8f0*/  LDL R7, [R1+0x1c0] ;  /* 0x0001c00001077983 */ /* 0x020ea80000100800 */
[----:B0-----:R-:W2:Y:S01]  /*e900*/  LDL.64 R2, [R1+0x78] ;  /* 0x0000780001027983 */ /* 0x001ea20000100a00 */
        /* <DEDUP_REMOVED lines=8> */
[C---:B------:R-:W-:Y:S01]  /*e990*/  R2UR UR6, R2.reuse ;  /* 0x00000000020672ca */ /* 0x040fe200000e0000 */
[----:B------:R-:W-:Y:S01]  /*e9a0*/  VIADD R6, R2, 0x2 ;  /* 0x0000000202067836 */ /* 0x000fe20000000000 */
[----:B------:R0:W-:Y:S01]  /*e9b0*/  STL [R1+0x60], RZ ;  /* 0x000060ff01007387 */ /* 0x0001e20000100800 */
[----:B------:R-:W-:Y:S01]  /*e9c0*/  IMAD.MOV.U32 R7, RZ, RZ, R3 ;  /* 0x000000ffff077224 */ /* 0x000fe200078e0003 */
[----:B---3--:R-:W-:Y:S02]  /*e9d0*/  R2UR UR4, R12 ;  /* 0x000000000c0472ca */ /* 0x008fe400000e0000 */
[----:B------:R-:W-:Y:S01]  /*e9e0*/  R2UR UR5, R13 ;  /* 0x000000000d0572ca */ /* 0x000fe200000e0000 */
[----:B----4-:R-:W-:-:S02]  /*e9f0*/  VIADD R4, R4, 0x2 ;  /* 0x0000000204047836 */ /* 0x010fc40000000000 */
[----:B------:R-:W-:Y:S02]  /*ea00*/  VIADD R8, R8, 0x4 ;  /* 0x0000000408087836 */ /* 0x000fe40000000000 */
[----:B--2---:R-:W-:-:S08]  /*ea10*/  VIADD R10, R10, 0x6 ;  /* 0x000000060a0a7836 */ /* 0x004fd00000000000 */
[----:B------:R-:W-:Y:S01]  /*ea20*/  HGMMA.64x96x16.F32.BF16 R24, gdesc[UR4], RZ, !UPT, gsb0 ;  /* 0x01600000041879f0 */ /* 0x000fe2000c0018ff */
[----:B------:R-:W-:Y:S02]  /*ea30*/  R2UR UR6, R6 ;  /* 0x00000000060672ca */ /* 0x000fe400000e0000 */
[----:B------:R-:W-:Y:S02]  /*ea40*/  R2UR UR7, R7 ;  /* 0x00000000070772ca */ /* 0x000fe400000e0000 */
[----:B------:R-:W-:Y:S01]  /*ea50*/  R2UR UR4, R4 ;  /* 0x00000000040472ca */ /* 0x000fe200000e0000 */
[C---:B------:R-:W-:Y:S01]  /*ea60*/  VIADD R4, R2.reuse, 0x4 ;  /* 0x0000000402047836 */ /* 0x040fe20000000000 */
[----:B------:R-:W-:Y:S01]  /*ea70*/  R2UR UR5, R5 ;  /* 0x00000000050572ca */ /* 0x000fe200000e0000 */
[----:B------:R-:W-:Y:S02]  /*ea80*/  IMAD.MOV.U32 R5, RZ, RZ, R3 ;  /* 0x000000ffff057224 */ /* 0x000fe400078e0003 */
        /* <DEDUP_REMOVED lines=11> */
[----:B------:R-:W-:Y:S01]  /*eb40*/  R2UR UR6, R2 ;  /* 0x00000000020672ca */ /* 0x000fe200000e0000 */
[----:B------:R-:W-:Y:S01]  /*eb50*/  IMAD.MOV.U32 R2, RZ, RZ, 0x1 ;  /* 0x00000001ff027424 */ /* 0x000fe200078e00ff */
[----:B------:R-:W-:Y:S02]  /*eb60*/  R2UR UR7, R3 ;  /* 0x00000000030772ca */ /* 0x000fe400000e0000 */
[----:B------:R-:W-:Y:S01]  /*eb70*/  R2UR UR4, R10 ;  /* 0x000000000a0472ca */ /* 0x000fe200000e0000 */
[----:B------:R0:W5:Y:S01]  /*eb80*/  LDL R3, [R1+0x1c0] ;  /* 0x0001c00001037983 */ /* 0x0001620000100800 */
[----:B------:R-:W-:-:S03]  /*eb90*/  R2UR UR5, R11 ;  /* 0x000000000b0572ca */ /* 0x000fc600000e0000 */
[----:B------:R0:W-:Y:S04]  /*eba0*/  STL [R1+0x60], R2 ;  /* 0x0000600201007387 */ /* 0x0001e80000100800 */
[----:B------:R0:W-:Y:S04]  /*ebb0*/  STL [R1+0x60], R2 ;  /* 0x0000600201007387 */ /* 0x0001e80000100800 */
[----:B------:R0:W-:Y:S04]  /*ebc0*/  STL [R1+0x60], R2 ;  /* 0x0000600201007387 */ /* 0x0001e80000100800 */
[----:B------:R0:W-:Y:S01]  /*ebd0*/  STL [R1+0x60], R2 ;  /* 0x0000600201007387 */ /* 0x0001e20000100800 */
[----:B------:R-:W-:-:S02]  /*ebe0*/  WARPGROUP.DEPBAR.LE gsb0, 0x0 ;  /* 0x00008000000079c5 */ /* 0x000fc40000010000 */
[----:B------:R-:W-:-:S06]  /*ebf0*/  WARPGROUP.ARRIVE ;  /* 0x00000000000079c5 */ /* 0x000fcc0000000000 */
[----:B------:R-:W-:Y:S03]  /*ec00*/  HGMMA.64x96x16.F32.BF16 R24, gdesc[UR4], R24, gsb0 ;  /* 0x01600000041879f0 */ /* 0x000fe60008001818 */
[----:B------:R-:W-:Y:S02]  /*ec10*/  WARPGROUP.DEPBAR.LE gsb0, 0x0 ;  /* 0x00008000000079c5 */ /* 0x000fe40000010000 */
[----:B------:R0:W-:Y:S06]  /*ec20*/  BAR.ARV R227, 0x100 ;  /* 0x000400e30000751d */ /* 0x0001ec0000002000 */
[----:B------:R-:W2:Y:S01]  /*ec30*/  LD.E R4, desc[UR36][R16.64] ;  /* 0x0000002410047980 */ /* 0x000ea2000c101900 */
[----:B------:R-:W-:Y:S01]  /*ec40*/  BSSY B0, `(.L_x_11051) ;  /* 0x0000005000007945 */ /* 0x000fe20003800000 */
[----:B--2---:R-:W-:-:S04]  /*ec50*/  LOP3.LUT R4, R4, 0x1, RZ, 0xfc, !PT ;  /* 0x0000000104047812 */ /* 0x004fc800078efcff */
[----:B------:R-:W-:-:S13]  /*ec60*/  ISETP.NE.AND P0, PT, R4, 0x3, PT ;  /* 0x000000030400780c */ /* 0x000fda0003f05270 */
[----:B0-----:R-:W-:Y:S05]  /*ec70*/  @!P0 BRA `(.L_x_11052) ;  /* 0x0000000000048947 */ /* 0x001fea0003800000 */
[----:B------:R-:W-:Y:S01]  /*ec80*/  BPT.TRAP 0x1 ;  /* 0x000000040000795c */ /* 0x000fe20000300000 */
.L_x_11052:
[----:B------:R-:W-:Y:S05]  /*ec90*/  BSYNC B0 ;  /* 0x0000000000007941 */ /* 0x000fea0003800000 */
.L_x_11051:
[----:B------:R-:W2:Y:S04]  /*eca0*/  LD.E.64 R4, desc[UR36][R16.64+0x20] ;  /* 0x0000202410047980 */ /* 0x000ea8000c101b00 */
[----:B------:R-:W3:Y:S01]  /*ecb0*/  LD.E R6, desc[UR36][R16.64+0xc] ;  /* 0x00000c2410067980 */ /* 0x000ee2000c101900 */
[----:B--2---:R-:W-:-:S05]  /*ecc0*/  MOV R4, R4 ;  /* 0x0000000400047202 */ /* 0x004fca0000000f00 */
[----:B-----5:R-:W-:-:S05]  /*ecd0*/  IMAD R3, R3, 0x8, R4 ;  /* 0x0000000803037824 */ /* 0x020fca00078e0204 */
[----:B---3--:R-:W-:-:S04]  /*ece0*/  PRMT R3, R6, 0x654, R3 ;  /* 0x0000065406037816 */ /* 0x008fc80000000003 */
        /* <DEDUP_REMOVED lines=13> */
[----:B------:R-:W-:Y:S01]  /*edc0*/  SHF.R.S32.HI R24, RZ, 0x1f, R19 ;  /* 0x0000001fff187819 */ /* 0x000fe20000011413 */
[----:B0-----:R-:W-:-:S03]  /*edd0*/  FMUL.FTZ R3, R26, R18 ;  /* 0x000000121a037220 */ /* 0x001fc60000410000 */
[----:B------:R-:W-:-:S04]  /*ede0*/  LEA.HI R23, R24, R19, RZ, 0x7 ;  /* 0x0000001318177211 */ /* 0x000fc800078f38ff */
[----:B------:R-:W-:Y:S01]  /*edf0*/  LOP3.LUT R26, R23, 0xffffff80, RZ, 0xc0, !PT ;  /* 0xffffff80171a7812 */ /* 0x000fe200078ec0ff */
[----:B------:R-:W-:-:S04]  /*ee00*/  FMUL.FTZ R14, R27, R18 ;  /* 0x000000121b0e7220 */ /* 0x000fc80000410000 */
[----:B------:R-:W-:Y:S02]  /*ee10*/  IMAD.IADD R26, R19, 0x1, -R26 ;  /* 0x00000001131a7824 */ /* 0x000fe400078e0a1a */
[----:B------:R-:W-:-:S03]  /*ee20*/  FMUL.FTZ R29, R29, R18 ;  /* 0x000000121d1d7220 */ /* 0x000fc60000410000 */
[----:B------:R-:W-:Y:S01]  /*ee30*/  SHF.R.S32.HI R27, RZ, 0x1f, R26 ;  /* 0x0000001fff1b7819 */ /* 0x000fe2000001141a */
[----:B------:R0:W1:Y:S01]  /*ee40*/  MUFU.TANH R72, R29 ;  /* 0x0000001d00487308 */ /* 0x0000620000002400 */
[----:B------:R-:W-:Y:S01]  /*ee50*/  LEA.HI R24, R24, R19, RZ, 0x2 ;  /* 0x0000001318187211 */ /* 0x000fe200078f10ff */
[-C--:B------:R-:W-:Y:S01]  /*ee60*/  FMUL.FTZ R167, R30, R18.reuse ;  /* 0x000000121ea77220 */ /* 0x080fe20000410000 */
[----:B------:R-:W-:Y:S02]  /*ee70*/  FMUL.FTZ R22, R31, R18 ;  /* 0x000000121f167220 */ /* 0x000fe40000410000 */
[----:B------:R-:W-:Y:S02]  /*ee80*/  LOP3.LUT R24, R24, 0xfffffffc, RZ, 0xc0, !PT ;  /* 0xfffffffc18187812 */ /* 0x000fe400078ec0ff */
[----:B0-----:R-:W-:-:S04]  /*ee90*/  LEA.HI R29, R27, R26, RZ, 0x2 ;  /* 0x0000001a1b1d7211 */ /* 0x001fc800078f10ff */
[--C-:B------:R-:W-:Y:S02]  /*eea0*/  SHF.R.S32.HI R30, RZ, 0x2, R29.reuse ;  /* 0x00000002ff1e7819 */ /* 0x100fe4000001141d */
[----:B------:R-:W-:Y:S01]  /*eeb0*/  SHF.R.S32.HI R31, RZ, 0x1f, R29 ;  /* 0x0000001fff1f7819 */ /* 0x000fe2000001141d */
[----:B------:R-:W-:Y:S01]  /*eec0*/  IMAD.IADD R19, R19, 0x1, -R24 ;  /* 0x0000000113137824 */ /* 0x000fe200078e0a18 */
[----:B------:R-:W-:Y:S02]  /*eed0*/  SHF.R.S32.HI R24, RZ, 0x7, R23 ;  /* 0x00000007ff187819 */ /* 0x000fe40000011417 */
[----:B------:R-:W-:Y:S02]  /*eee0*/  LEA.HI R31, R31, R30, RZ, 0x3 ;  /* 0x0000001e1f1f7211 */ /* 0x000fe400078f18ff */
[----:B------:R-:W-:Y:S02]  /*eef0*/  LEA.HI R27, R27, R26, RZ, 0x5 ;  /* 0x0000001a1b1b7211 */ /* 0x000fe400078f28ff */
        /* <DEDUP_REMOVED lines=15> */
[----:B------:R-:W-:Y:S01]  /*eff0*/  IMAD.MOV.U32 R13, RZ, RZ, -0x60 ;  /* 0xffffffa0ff0d7424 */ /* 0x000fe200078e00ff */
[----:B------:R-:W-:-:S03]  /*f000*/  LOP3.LUT R29, R29, 0x7ffffffc, RZ, 0xc0, !PT ;  /* 0x7ffffffc1d1d7812 */ /* 0x000fc600078ec0ff */
        /* <DEDUP_REMOVED lines=43> */
[----:B------:R-:W-:Y:S02]  /*f2c0*/  IMAD R12, R0, R13, 0x1 ;  /* 0x00000001000c7424 */ /* 0x000fe400078e020d */
[----:B------:R-:W-:Y:S01]  /*f2d0*/  FMUL.FTZ R18, R71, R18 ;  /* 0x0000001247127220 */ /* 0x000fe20000410000 */
[----:B------:R2:W3:Y:S01]  /*f2e0*/  MUFU.TANH R113, R47 ;  /* 0x0000002f00717308 */ /* 0x0004e20000002400 */
[----:B------:R-:W-:Y:S01]  /*f2f0*/  IMAD R12, R29, -0x2, R12 ;  /* 0xfffffffe1d0c7824 */ /* 0x000fe200078e020c */
[----:B------:R-:W-:-:S06]  /*f300*/  LOP3.LUT R13, RZ, R6, RZ, 0x33, !PT ;  /* 0x00000006ff0d7212 */ /* 0x000fcc00078e33ff */
[----:B------:R-:W4:Y:S01]  /*f310*/  MUFU.TANH R15, R15 ;  /* 0x0000000f000f7308 */ /* 0x000f220000002400 */
[----:B------:R-:W-:-:S07]  /*f320*/  IADD3 R20, -R4, R12, R5 ;  /* 0x0000000c04147210 */ /* 0x000fce0007ffe105 */
        /* <DEDUP_REMOVED lines=47> */
[----:B------:R-:W-:Y:S02]  /*f620*/  IMAD R23, R0, -0x60, R8 ;  /* 0xffffffa000177824 */ /* 0x000fe400078e0208 */
[----:B------:R-:W-:Y:S02]  /*f630*/  VIADD R24, R12, 0xffffffff ;  /* 0xffffffff0c187836 */ /* 0x000fe40000000000 */
        /* <DEDUP_REMOVED lines=13> */
.L_x_11056:
[----:B------:R-:W-:-:S13]  /*f710*/  ISETP.NE.AND P0, PT, R9, 0x1, PT ;  /* 0x000000010900780c */ /* 0x000fda0003f05270 */
[----:B------:R-:W-:-:S05]  /*f720*/  @P0 IMAD.HI.U32 R12, R7, R10, RZ ;  /* 0x0000000a070c0227 */ /* 0x000fca00078e00ff */
[----:B------:R-:W-:-:S07]  /*f730*/  @P0 SHF.R.U32.HI R7, RZ, R11, R12 ;  /* 0x0000000bff070219 */ /* 0x000fce000001160c */
.L_x_11057:
[----:B------:R-:W-:Y:S05]  /*f740*/  BSYNC B1 ;  /* 0x0000000000017941 */ /* 0x000fea0003800000 */
.L_x_11055:
[----:B------:R-:W-:-:S05]  /*f750*/  IMAD R7, R7, R9, R24 ;  /* 0x0000000907077224 */ /* 0x000fca00078e0218 */
[----:B------:R-:W-:Y:S02]  /*f760*/  VIMNMX R8, R8, R7, !PT ;  /* 0x0000000708087248 */ /* 0x000fe40007fe0100 */
[----:B------:R-:W-:-:S07]  /*f770*/  VIADDMNMX R6, R7, R9, R6, PT ;  /* 0x0000000907067246 */ /* 0x000fce0003800106 */
.L_x_11054:
[----:B------:R-:W-:Y:S05]  /*f780*/  BSYNC B0 ;  /* 0x0000000000007941 */ /* 0x000fea0003800000 */
.L_x_11053:
[C---:B------:R-:W-:Y:S01]  /*f790*/  ISETP.GE.AND P1, PT, R23.reuse, 0x9, PT ;  /* 0x000000091700780c */ /* 0x040fe20003f26270 */
[----:B------:R-:W0:Y:S01]  /*f7a0*/  SHFL.IDX PT, R30, R30, 0x1, 0x1c1f ;  /* 0x003c1f001e1e7f89 */ /* 0x000e2200000e0000 */
[C---:B------:R-:W-:Y:S01]  /*f7b0*/  ISETP.GE.AND P0, PT, R23.reuse, 0x2, PT ;  /* 0x000000021700780c */ /* 0x040fe20003f06270 */
        /* <DEDUP_REMOVED lines=127> */
.L_x_11061:
[----:B------:R-:W-:-:S13]  /*ffb0*/  ISETP.NE.AND P6, PT, R9, 0x1, PT ;  /* 0x000000010900780c */ /* 0x000fda0003fc5270 */
[----:B------:R-:W-:-:S05]  /*ffc0*/  @P6 IMAD.HI.U32 R10, R4, R10, RZ ;  /* 0x0000000a040a6227 */ /* 0x000fca00078e00ff */
[----:B------:R-:W-:-:S07]  /*ffd0*/  @P6 SHF.R.U32.HI R4, RZ, R11, R10 ;  /* 0x0000000bff046219 */ /* 0x000fce000001160a */
.L_x_11062:
[----:B------:R-:W-:Y:S05]  /*ffe0*/  BSYNC B1 ;  /* 0x0000000000017941 */ /* 0x000fea0003800000 */
.L_x_11060:
[----:B------:R-:W-:-:S05]  /*fff0*/  IMAD R5, R4, R9, R24 ;  /* 0x0000000904057224 */ /* 0x000fca00078e0218 */
[----:B------:R-:W-:Y:S02]  /*10000*/  VIADDMNMX R6, R5, R9, R6, PT ;  /* 0x0000000905067246 */ /* 0x000fe40003800106 */
[----:B------:R-:W-:-:S07]  /*10010*/  VIMNMX R8, R8, R5, !PT ;  /* 0x0000000508087248 */ /* 0x000fce0007fe0100 */
.L_x_11059:
[----:B------:R-:W-:Y:S05]  /*10020*/  BSYNC B0 ;  /* 0x0000000000007941 */ /* 0x000fea0003800000 */
.L_x_11058:
[----:B------:R-:W2:Y:S01]  /*10030*/  LDL.64 R102, [R1+0x1d0] ;  /* 0x0001d00001667983 */ /* 0x000ea20000100a00 */
[C---:B------:R-:W-:Y:S02]  /*10040*/  ISETP.GT.AND P0, PT, R8.reuse, 0x1, !P0 ;  /* 0x000000010800780c */ /* 0x040fe40004704270 */
[----:B------:R-:W-:Y:S01]  /*10050*/  ISETP.GT.AND P1, PT, R8, 0x8, !P1 ;  /* 0x000000080800780c */ /* 0x000fe20004f24270 */
[----:B------:R-:W3:Y:S01]  /*10060*/  LDL R191, [R1+0x1f0] ;  /* 0x0001f00001bf7983 */ /* 0x000ee20000100800 */
[C---:B------:R-:W-:Y:S02]  /*10070*/  ISETP.LT.OR P0, PT, R6.reuse, 0x2, P0 ;  /* 0x000000020600780c */ /* 0x040fe40000701670 */
[----:B------:R-:W-:Y:S01]  /*10080*/  ISETP.LT.OR P1, PT, R6, 0x9, P1 ;  /* 0x000000090600780c */ /* 0x000fe20000f21670 */
[----:B------:R-:W4:Y:S01]  /*10090*/  LDL.64 R132, [R1+0x1e0] ;  /* 0x0001e00001847983 */ /* 0x000f220000100a00 */
[----:B------:R-:W-:Y:S02]  /*100a0*/  FSEL R165, R14, -INF , !P0 ;  /* 0xff8000000ea57808 */ /* 0x000fe40004000000 */
[----:B------:R-:W-:Y:S01]  /*100b0*/  ISETP.NE.AND P0, PT, R26, RZ, PT ;  /* 0x000000ff1a00720c */ /* 0x000fe20003f05270 */
[----:B------:R-:W4:Y:S01]  /*100c0*/  LDL.64 R172, [R1+0x3f0] ;  /* 0x0003f00001ac7983 */ /* 0x000f220000100a00 */
[----:B------:R-:W-:-:S02]  /*100d0*/  FSEL R167, R167, -INF , !P1 ;  /* 0xff800000a7a77808 */ /* 0x000fc40004800000 */
[----:B------:R-:W-:Y:S01]  /*100e0*/  ISETP.GT.AND P0, PT, R8, 0x9, !P0 ;  /* 0x000000090800780c */ /* 0x000fe20004704270 */
[----:B------:R-:W4:Y:S01]  /*100f0*/  LDL.64 R130, [R1+0x200] ;  /* 0x0002000001827983 */ /* 0x000f220000100a00 */
[----:B------:R-:W-:Y:S02]  /*10100*/  ISETP.NE.AND P1, PT, R28, RZ, PT ;  /* 0x000000ff1c00720c */ /* 0x000fe40003f25270 */
[----:B------:R-:W-:Y:S01]  /*10110*/  ISETP.LT.OR P0, PT, R6, 0xa, P0 ;  /* 0x0000000a0600780c */ /* 0x000fe20000701670 */
[----:B------:R-:W4:Y:S01]  /*10120*/  LDL.64 R128, [R1+0x210] ;  /* 0x0002100001807983 */ /* 0x000f220000100a00 */
[----:B------:R-:W-:Y:S02]  /*10130*/  ISETP.NE.AND P6, PT, R32, RZ, PT ;  /* 0x000000ff2000720c */ /* 0x000fe40003fc5270 */
[----:B------:R-:W-:Y:S01]  /*10140*/  FSEL R71, R22, -INF , !P0 ;  /* 0xff80000016477808 */ /* 0x000fe20004000000 */
[----:B------:R-:W4:Y:S01]  /*10150*/  LDL.64 R126, [R1+0x3f8] ;  /* 0x0003f800017e7983 */ /* 0x000f220000100a00 */
[----:B------:R-:W-:-:S02]  /*10160*/  ISETP.NE.AND P0, PT, R34, RZ, PT ;  /* 0x000000ff2200720c */ /* 0x000fc40003f05270 */
[C---:B------:R-:W-:Y:S01]  /*10170*/  ISETP.GT.AND P2, PT, R8.reuse, 0x49, !P2 ;  /* 0x000000490800780c */ /* 0x040fe20005744270 */
[----:B------:R-:W4:Y:S01]  /*10180*/  LDL.64 R124, [R1+0x220] ;  /* 0x00022000017c7983 */ /* 0x000f220000100a00 */
[C---:B------:R-:W-:Y:S02]  /*10190*/  ISETP.GT.AND P0, PT, R8.reuse, 0x10, !P0 ;  /* 0x000000100800780c */ /* 0x040fe40004704270 */
[----:B------:R-:W-:Y:S01]  /*101a0*/  ISETP.GT.AND P3, PT, R8, 0x50, !P3 ;  /* 0x000000500800780c */ /* 0x000fe20005f64270 */
[----:B------:R-:W4:Y:S01]  /*101b0*/  LDL.64 R122, [R1+0x230] ;  /* 0x00023000017a7983 */ /* 0x000f220000100a00 */
[----:B------:R-:W-:Y:S02]  /*101c0*/  ISETP.LT.OR P0, PT, R6, 0x11, P0 ;  /* 0x000000110600780c */ /* 0x000fe40000701670 */
[----:B------:R-:W-:Y:S01]  /*101d0*/  ISETP.GT.AND P4, PT, R8, 0x51, !P4 ;  /* 0x000000510800780c */ /* 0x000fe20006784270 */
[----:B------:R-:W4:Y:S01]  /*101e0*/  LDL.64 R120, [R1+0x240] ;  /* 0x0002400001787983 */ /* 0x000f220000100a00 */
[----:B------:R-:W-:-:S02]  /*101f0*/  FSEL R161, R161, -INF , !P0 ;  /* 0xff800000a1a17808 */ /* 0x000fc40004000000 */
[----:B------:R-:W-:Y:S01]  /*10200*/  ISETP.GT.AND P0, PT, R8, 0x11, !P1 ;  /* 0x000000110800780c */ /* 0x000fe20004f04270 */
[----:B------:R-:W4:Y:S01]  /*10210*/  LDL.64 R118, [R1+0x250] ;  /* 0x0002500001767983 */ /* 0x000f220000100a00 */
[----:B------:R-:W-:Y:S02]  /*10220*/  ISETP.NE.AND P1, PT, R53, RZ, PT ;  /* 0x000000ff3500720c */ /* 0x000fe40003f25270 */
[----:B------:R-:W-:Y:S01]  /*10230*/  ISETP.LT.OR P0, PT, R6, 0x12, P0 ;  /* 0x000000120600780c */ /* 0x000fe20000701670 */
[----:B------:R-:W4:Y:S03]  /*10240*/  LDL.64 R116, [R1+0x260] ;  /* 0x0002600001747983 */ /* 0x000f260000100a00 */
[----:B------:R-:W-:Y:S01]  /*10250*/  FSEL R81, R81, -INF , !P0 ;  /* 0xff80000051517808 */ /* 0x000fe20004000000 */
[----:B------:R-:W4:Y:S01]  /*10260*/  LDL.64 R114, [R1+0x270] ;  /* 0x0002700001727983 */ /* 0x000f220000100a00 */
[----:B------:R-:W-:-:S02]  /*10270*/  ISETP.GT.AND P0, PT, R8, 0x18, !P6 ;  /* 0x000000180800780c */ /* 0x000fc40007704270 */
[----:B------:R-:W-:Y:S01]  /*10280*/  ISETP.NE.AND P6, PT, R12, RZ, PT ;  /* 0x000000ff0c00720c */ /* 0x000fe20003fc5270 */
[----:B------:R-:W4:Y:S01]  /*10290*/  LDL.64 R20, [R1+0x300] ;  /* 0x0003000001147983 */ /* 0x000f220000100a00 */
[----:B------:R-:W-:Y:S02]  /*102a0*/  ISETP.LT.OR P0, PT, R6, 0x19, P0 ;  /* 0x000000190600780c */ /* 0x000fe40000701670 */
[----:B------:R-:W-:Y:S01]  /*102b0*/  ISETP.GT.AND P5, PT, R8, 0x58, !P5 ;  /* 0x000000580800780c */ /* 0x000fe20006fa4270 */
[----:B------:R-:W4:Y:S01]  /*102c0*/  LDL.64 R60, [R1+0x248] ;  /* 0x00024800013c7983 */ /* 0x000f220000100a00 */
[----:B------:R-:W-:Y:S02]  /*102d0*/  FSEL R163, R163, -INF , !P0 ;  /* 0xff800000a3a37808 */ /* 0x000fe40004000000 */
[----:B------:R-:W-:Y:S01]  /*102e0*/  ISETP.NE.AND P0, PT, R36, RZ, PT ;  /* 0x000000ff2400720c */ /* 0x000fe20003f05270 */
[----:B------:R-:W4:Y:S03]  /*102f0*/  LDL.64 R62, [R1+0x258] ;  /* 0x00025800013e7983 */ /* 0x000f260000100a00 */
[----:B------:R-:W-:Y:S01]  /*10300*/  ISETP.GT.AND P0, PT, R8, 0x19, !P0 ;  /* 0x000000190800780c */ /* 0x000fe20004704270 */
[----:B------:R-:W4:Y:S03]  /*10310*/  LDL.64 R64, [R1+0x268] ;  /* 0x0002680001407983 */ /* 0x000f260000100a00 */
[----:B------:R-:W-:Y:S01]  /*10320*/  ISETP.LT.OR P0, PT, R6, 0x1a, P0 ;  /* 0x0000001a0600780c */ /* 0x000fe20000701670 */
[----:B------:R-:W4:Y:S03]  /*10330*/  LDL.64 R68, [R1+0x288] ;  /* 0x0002880001447983 */ /* 0x000f260000100a00 */
[----:B------:R-:W-:Y:S01]  /*10340*/  FSEL R89, R89, -INF , !P0 ;  /* 0xff80000059597808 */ /* 0x000fe20004000000 */
[----:B------:R-:W4:Y:S01]  /*10350*/  LDL.64 R72, [R1+0x2a8] ;  /* 0x0002a80001487983 */ /* 0x000f220000100a00 */
[----:B------:R-:W-:-:S03]  /*10360*/  ISETP.NE.AND P0, PT, R38, RZ, PT ;  /* 0x000000ff2600720c */ /* 0x000fc60003f05270 */
[----:B------:R-:W4:Y:S01]  /*10370*/  LDL.64 R74, [R1+0x2b8] ;  /* 0x0002b800014a7983 */ /* 0x000f220000100a00 */
[----:B------:R-:W-:-:S03]  /*10380*/  ISETP.GT.AND P0, PT, R8, 0x20, !P0 ;  /* 0x000000200800780c */ /* 0x000fc60004704270 */
[----:B------:R-:W4:Y:S01]  /*10390*/  LDL.64 R76, [R1+0x2c8] ;  /* 0x0002c800014c7983 */ /* 0x000f220000100a00 */
[----:B------:R-:W-:-:S03]  /*103a0*/  ISETP.LT.OR P0, PT, R6, 0x21, P0 ;  /* 0x000000210600780c */ /* 0x000fc60000701670 */
        /* <DEDUP_REMOVED lines=24> */
[----:B------:R-:W4:Y:S01]  /*10530*/  LDL R158, [R1+0x28] ;  /* 0x00002800019e7983 */ /* 0x000f220000100800 */
        /* <DEDUP_REMOVED lines=8> */
[----:B------:R-:W-:Y:S01]  /*105c0*/  ISETP.NE.AND P0, PT, R59, RZ, PT ;  /* 0x000000ff3b00720c */ /* 0x000fe20003f05270 */
[----:B------:R-:W4:Y:S03]  /*105d0*/  LDL.64 R50, [R1+0x370] ;  /* 0x0003700001327983 */ /* 0x000f260000100a00 */
[----:B------:R-:W-:-:S04]  /*105e0*/  ISETP.GT.AND P0, PT, R8, 0x38, !P0 ;  /* 0x000000380800780c */ /* 0x000fc80004704270 */
[----:B------:R-:W-:-:S04]  /*105f0*/  ISETP.LT.OR P0, PT, R6, 0x39, P0 ;  /* 0x000000390600780c */ /* 0x000fc80000701670 */
[----:B------:R-:W-:Y:S02]  /*10600*/  FSEL R155, R54, -INF , !P0 ;  /* 0xff800000369b7808 */ /* 0x000fe40004000000 */
[----:B------:R-:W-:Y:S02]  /*10610*/  ISETP.NE.AND P0, PT, R52, RZ, PT ;  /* 0x000000ff3400720c */ /* 0x000fe40003f05270 */
[----:B------:R-:W-:Y:S01]  /*10620*/  ISETP.LT.OR P2, PT, R6, 0x4a, P2 ;  /* 0x0000004a0600780c */ /* 0x000fe20001741670 */
[----:B------:R-:W4:Y:S01]  /*10630*/  LDL.64 R52, [R1+0x3b0] ;  /* 0x0003b00001347983 */ /* 0x000f220000100a00 */
[----:B------:R-:W-:-:S04]  /*10640*/  ISETP.GT.AND P0, PT, R8, 0x39, !P0 ;  /* 0x000000390800780c */ /* 0x000fc80004704270 */
[----:B------:R-:W-:-:S04]  /*10650*/  ISETP.LT.OR P0, PT, R6, 0x3a, P0 ;  /* 0x0000003a0600780c */ /* 0x000fc80000701670 */
[----:B------:R-:W-:Y:S02]  /*10660*/  FSEL R149, R55, -INF , !P0 ;  /* 0xff80000037957808 */ /* 0x000fe40004000000 */
[----:B------:R-:W-:Y:S01]  /*10670*/  ISETP.GT.AND P0, PT, R8, 0x40, !P1 ;  /* 0x000000400800780c */ /* 0x000fe20004f04270 */
[----:B------:R-:W4:Y:S01]  /*10680*/  LDL.64 R54, [R1+0x218] ;  /* 0x0002180001367983 */ /* 0x000f220000100a00 */
[----:B------:R-:W-:Y:S02]  /*10690*/  ISETP.NE.AND P1, PT, R57, RZ, PT ;  /* 0x000000ff3900720c */ /* 0x000fe40003f25270 */
[----:B------:R-:W-:-:S04]  /*106a0*/  ISETP.LT.OR P0, PT, R6, 0x41, P0 ;  /* 0x000000410600780c */ /* 0x000fc80000701670 */
[----:B------:R-:W-:Y:S02]  /*106b0*/  FSEL R135, R58, -INF , !P0 ;  /* 0xff8000003a877808 */ /* 0x000fe40004000000 */
[C---:B------:R-:W-:Y:S01]  /*106c0*/  ISETP.GT.AND P0, PT, R8.reuse, RZ, !P6 ;  /* 0x000000ff0800720c */ /* 0x040fe20007704270 */
[----:B------:R-:W4:Y:S01]  /*106d0*/  LDL.64 R58, [R1+0x238] ;  /* 0x00023800013a7983 */ /* 0x000f220000100a00 */
[----:B------:R-:W-:Y:S02]  /*106e0*/  ISETP.GT.AND P1, PT, R8, 0x48, !P1 ;  /* 0x000000480800780c */ /* 0x000fe40004f24270 */
[C---:B------:R-:W-:Y:S02]  /*106f0*/  ISETP.LT.OR P0, PT, R6.reuse, 0x1, P0 ;  /* 0x000000010600780c */ /* 0x040fe40000701670 */
[----:B------:R-:W-:Y:S02]  /*10700*/  ISETP.LT.OR P3, PT, R6, 0x51, P3 ;  /* 0x000000510600780c */ /* 0x000fe40001f61670 */
[----:B------:R-:W-:-:S02]  /*10710*/  FSEL R57, R3, -INF , !P0 ;  /* 0xff80000003397808 */ /* 0x000fc40004000000 */
[----:B------:R-:W-:Y:S02]  /*10720*/  ISETP.NE.AND P0, PT, R56, RZ, PT ;  /* 0x000000ff3800720c */ /* 0x000fe40003f05270 */
[----:B------:R-:W-:Y:S02]  /*10730*/  FSEL R195, R195, -INF , !P2 ;  /* 0xff800000c3c37808 */ /* 0x000fe40005000000 */
[----:B------:R-:W-:Y:S02]  /*10740*/  ISETP.NE.AND P6, PT, R23, RZ, PT ;  /* 0x000000ff1700720c */ /* 0x000fe40003fc5270 */
[----:B--2---:R-:W-:Y:S01]  /*10750*/  FMNMX.FTZ R3, R15, R102, !PT ;  /* 0x000000660f037209 */ /* 0x004fe20007810000 */
[----:B------:R-:W2:Y:S03]  /*10760*/  LDL.64 R22, [R1+0x310] ;  /* 0x0003100001167983 */ /* 0x000ea60000100a00 */
        /* <DEDUP_REMOVED lines=34> */
[----:B------:R-:W0:Y:S01]  /*10990*/  SHFL.BFLY PT, R3, R4, 0x2, 0x1f ;  /* 0x0c401f0004037f89 */ /* 0x000e2200000e0000 */
[----:B------:R-:W-:-:S04]  /*109a0*/  FMNMX.FTZ R10, R113, R10, !PT ;  /* 0x0000000a710a7209 */ /* 0x000fc80007810000 */
[----:B------:R-:W-:-:S04]  /*109b0*/  FMNMX.FTZ R10, R153, R10, !PT ;  /* 0x0000000a990a7209 */ /* 0x000fc80007810000 */
[----:B------:R-:W-:Y:S02]  /*109c0*/  FMNMX.FTZ R10, R169, R10, !PT ;  /* 0x0000000aa90a7209 */ /* 0x000fe40007810000 */
[----:B------:R-:W-:Y:S02]  /*109d0*/  ISETP.GT.AND P0, PT, R8, 0x41, !P0 ;  /* 0x000000410800780c */ /* 0x000fe40004704270 */
[----:B------:R-:W-:Y:S02]  /*109e0*/  FMNMX.FTZ R10, R155, R10, !PT ;  /* 0x0000000a9b0a7209 */ /* 0x000fe40007810000 */
[C---:B------:R-:W-:Y:S02]  /*109f0*/  ISETP.LT.OR P0, PT, R6.reuse, 0x42, P0 ;  /* 0x000000420600780c */ /* 0x040fe40000701670 */
[----:B------:R-:W-:Y:S02]  /*10a00*/  FMNMX.FTZ R10, R149, R10, !PT ;  /* 0x0000000a950a7209 */ /* 0x000fe40007810000 */
[----:B------:R-:W-:-:S02]  /*10a10*/  ISETP.LT.OR P1, PT, R6, 0x49, P1 ;  /* 0x000000490600780c */ /* 0x000fc40000f21670 */
[----:B------:R-:W-:Y:S02]  /*10a20*/  FSEL R197, R197, -INF , !P0 ;  /* 0xff800000c5c57808 */ /* 0x000fe40004000000 */
[----:B------:R-:W-:Y:S02]  /*10a30*/  FMNMX.FTZ R10, R135, R10, !PT ;  /* 0x0000000a870a7209 */ /* 0x000fe40007810000 */
[----:B0-----:R-:W-:Y:S02]  /*10a40*/  FMNMX.FTZ R3, R4, R3, !PT ;  /* 0x0000000304037209 */ /* 0x001fe40007810000 */
[----:B------:R-:W-:Y:S02]  /*10a50*/  FSEL R171, R171, -INF , !P1 ;  /* 0xff800000abab7808 */ /* 0x000fe40004800000 */
[----:B------:R-:W-:Y:S01]  /*10a60*/  FMNMX.FTZ R10, R197, R10, !PT ;  /* 0x0000000ac50a7209 */ /* 0x000fe20007810000 */
[----:B------:R-:W0:Y:S03]  /*10a70*/  SHFL.BFLY PT, R12, R3, 0x1, 0x1f ;  /* 0x0c201f00030c7f89 */ /* 0x000e2600000e0000 */
[----:B------:R-:W-:-:S02]  /*10a80*/  FMNMX.FTZ R10, R171, R10, !PT ;  /* 0x0000000aab0a7209 */ /* 0x000fc40007810000 */
[----:B------:R-:W-:Y:S02]  /*10a90*/  ISETP.LT.OR P4, PT, R6, 0x52, P4 ;  /* 0x000000520600780c */ /* 0x000fe40002781670 */
[----:B------:R-:W-:Y:S02]  /*10aa0*/  FSEL R177, R66, -INF , !P3 ;  /* 0xff80000042b17808 */ /* 0x000fe40005800000 */
[----:B------:R-:W-:Y:S02]  /*10ab0*/  FMNMX.FTZ R10, R195, R10, !PT ;  /* 0x0000000ac30a7209 */ /* 0x000fe40007810000 */
[----:B------:R-:W-:Y:S02]  /*10ac0*/  ISETP.GT.AND P0, PT, R8, 0x59, !P6 ;  /* 0x000000590800780c */ /* 0x000fe40007704270 */
[----:B------:R-:W-:Y:S01]  /*10ad0*/  ISETP.LT.OR P5, PT, R6, 0x59, P5 ;  /* 0x000000590600780c */ /* 0x000fe20002fa1670 */
[----:B------:R-:W2:Y:S01]  /*10ae0*/  LDL.64 R8, [R1+0x2b0] ;  /* 0x0002b00001087983 */ /* 0x000ea20000100a00 */
[----:B------:R-:W-:-:S02]  /*10af0*/  FSEL R193, R67, -INF , !P4 ;  /* 0xff80000043c17808 */ /* 0x000fc40006000000 */
[----:B------:R-:W-:Y:S01]  /*10b00*/  FMNMX.FTZ R10, R177, R10, !PT ;  /* 0x0000000ab10a7209 */ /* 0x000fe20007810000 */
[----:B------:R-:W2:Y:S01]  /*10b10*/  LDL.64 R66, [R1+0x278] ;  /* 0x0002780001427983 */ /* 0x000ea20000100a00 */
[----:B------:R-:W-:Y:S02]  /*10b20*/  ISETP.LT.OR P0, PT, R6, 0x5a, P0 ;  /* 0x0000005a0600780c */ /* 0x000fe40000701670 */
[----:B------:R-:W-:Y:S02]  /*10b30*/  FSEL R175, R70, -INF , !P5 ;  /* 0xff80000046af7808 */ /* 0x000fe40006800000 */
[----:B------:R-:W-:Y:S02]  /*10b40*/  FMNMX.FTZ R10, R193, R10, !PT ;  /* 0x0000000ac10a7209 */ /* 0x000fe40007810000 */
[----:B------:R-:W-:Y:S02]  /*10b50*/  FSEL R189, R18, -INF , !P0 ;  /* 0xff80000012bd7808 */ /* 0x000fe40004000000 */
[----:B------:R-:W-:-:S02]  /*10b60*/  FMNMX.FTZ R10, R175, R10, !PT ;  /* 0x0000000aaf0a7209 */ /* 0x000fc40007810000 */
[----:B0-----:R-:W-:Y:S02]  /*10b70*/  FMNMX.FTZ R6, R3, R12, !PT ;  /* 0x0000000c03067209 */ /* 0x001fe40007810000 */
[----:B------:R-:W-:Y:S02]  /*10b80*/  FMNMX.FTZ R5, R189, R10, !PT ;  /* 0x0000000abd057209 */ /* 0x000fe40007810000 */
[----:B------:R-:W2:Y:S04]  /*10b90*/  LDL.64 R10, [R1+0x2c0] ;  /* 0x0002c000010a7983 */ /* 0x000ea80000100a00 */
[----:B------:R0:W-:Y:S04]  /*10ba0*/  STL.64 [R1+0x1d0], R4 ;  /* 0x0001d00401007387 */ /* 0x0001e80000100a00 */
[----:B------:R-:W-:Y:S04]  /*10bb0*/  STL [R1+0x1d0], R6 ;  /* 0x0001d00601007387 */ /* 0x000fe80000100800 */
[----:B------:R-:W3:Y:S04]  /*10bc0*/  LDL R44, [R1+0x1d0] ;  /* 0x0001d000012c7983 */ /* 0x000ee80000100800 */
[----:B------:R-:W4:Y:S04]  /*10bd0*/  LDL R160, [R1+0x1d4] ;  /* 0x0001d40001a07983 */ /* 0x000f280000100800 */
[----:B0-----:R-:W2:Y:S01]  /*10be0*/  LDL.64 R4, [R1+0x290] ;  /* 0x0002900001047983 */ /* 0x001ea20000100a00 */
[----:B---3--:R-:W-:Y:S01]  /*10bf0*/  FMUL.FTZ R3, R191, R44 ;  /* 0x0000002cbf037220 */ /* 0x008fe20000410000 */
[----:B------:R-:W-:-:S04]  /*10c00*/  FSETP.NEU.FTZ.AND P0, PT, R44, -INF , PT ;  /* 0xff8000002c00780b */ /* 0x000fc80003f1d000 */
[----:B------:R-:W-:Y:S02]  /*10c10*/  FSEL R42, R3, RZ, P0 ;  /* 0x000000ff032a7208 */ /* 0x000fe40000000000 */
[----:B----4-:R-:W0:Y:S02]  /*10c20*/  SHFL.BFLY PT, R3, R160, 0x2, 0x1f ;  /* 0x0c401f00a0037f89 */ /* 0x010e2400000e0000 */
[----:B0-----:R-:W-:-:S05]  /*10c30*/  FMNMX.FTZ R160, R3, R160, !PT ;  /* 0x000000a003a07209 */ /* 0x001fca0007810000 */
[----:B------:R-:W0:Y:S01]  /*10c40*/  SHFL.BFLY PT, R43, R160, 0x1, 0x1f ;  /* 0x0c201f00a02b7f89 */ /* 0x000e2200000e0000 */
[----:B------:R-:W-:Y:S01]  /*10c50*/  FFMA.FTZ R188, R45, R191, -R42 ;  /* 0x000000bf2dbc7223 */ /* 0x000fe2000001082a */
[----:B------:R-:W-:-:S05]  /*10c60*/  FSEL R45, R44, RZ, P0 ;  /* 0x000000ff2c2d7208 */ /* 0x000fca0000000000 */
[----:B------:R-:W-:Y:S01]  /*10c70*/  FADD.FTZ R45, R102, -R45 ;  /* 0x8000002d662d7221 */ /* 0x000fe20000010000 */
[-CC-:B------:R-:W-:Y:S01]  /*10c80*/  FFMA.FTZ R147, R15, R191.reuse, -R42.reuse ;  /* 0x000000bf0f937223 */ /* 0x180fe2000001082a */
[-CC-:B------:R-:W-:Y:S01]  /*10c90*/  FFMA.FTZ R164, R25, R191.reuse, -R42.reuse ;  /* 0x000000bf19a47223 */ /* 0x180fe2000001082a */
[-CC-:B------:R-:W-:Y:S01]  /*10ca0*/  FFMA.FTZ R166, R27, R191.reuse, -R42.reuse ;  /* 0x000000bf1ba67223 */ /* 0x180fe2000001082a */
[-C--:B------:R-:W-:Y:S01]  /*10cb0*/  FMUL.FTZ R156, R45, R191.reuse ;  /* 0x000000bf2d9c7220 */ /* 0x080fe20000410000 */
[-CC-:B------:R-:W-:Y:S01]  /*10cc0*/  FFMA.FTZ R187, R187, R191.reuse, -R42.reuse ;  /* 0x000000bfbbbb7223 */ /* 0x180fe2000001082a */
[--C-:B------:R-:W-:Y:S01]  /*10cd0*/  FFMA.FTZ R185, R185, R191, -R42.reuse ;  /* 0x000000bfb9b97223 */ /* 0x100fe2000001082a */
[----:B0-----:R-:W-:Y:S01]  /*10ce0*/  FMNMX.FTZ R160, R160, R43, !PT ;  /* 0x0000002ba0a07209 */ /* 0x001fe20007810000 */
[----:B------:R-:W-:Y:S01]  /*10cf0*/  MUFU.EX2 R147, R147 ;  /* 0x0000009300937308 */ /* 0x000fe20000000800 */
[-CC-:B------:R-:W-:Y:S01]  /*10d00*/  FFMA.FTZ R192, R33, R191.reuse, -R42.reuse ;  /* 0x000000bf21c07223 */ /* 0x180fe2000001082a */
[-CC-:B------:R-:W-:Y:S01]  /*10d10*/  FFMA.FTZ R162, R31, R191.reuse, -R42.reuse ;  /* 0x000000bf1fa27223 */ /* 0x180fe2000001082a */
[C---:B------:R-:W-:Y:S01]  /*10d20*/  FSETP.NEU.FTZ.AND P0, PT, R160.reuse, -INF , PT ;  /* 0xff800000a000780b */ /* 0x040fe20003f1d000 */
[CC--:B------:R-:W-:Y:S01]  /*10d30*/  FMUL.FTZ R134, R160.reuse, R191.reuse ;  /* 0x000000bfa0867220 */ /* 0x0c0fe20000410000 */
[-CC-:B------:R-:W-:Y:S01]  /*10d40*/  FFMA.FTZ R183, R37, R191.reuse, -R42.reuse ;  /* 0x000000bf25b77223 */ /* 0x180fe2000001082a */
[-CC-:B------:R-:W-:Y:S01]  /*10d50*/  FFMA.FTZ R181, R181, R191.reuse, -R42.reuse ;  /* 0x000000bfb5b57223 */ /* 0x180fe2000001082a */
[----:B------:R-:W-:Y:S01]  /*10d60*/  FSEL R102, R160, RZ, P0 ;  /* 0x000000ffa0667208 */ /* 0x000fe20000000000 */
[----:B------:R-:W0:Y:S01]  /*10d70*/  MUFU.EX2 R156, R156 ;  /* 0x0000009c009c7308 */ /* 0x000e220000000800 */
[----:B------:R-:W-:Y:S01]  /*10d80*/  FSEL R134, R134, RZ, P0 ;  /* 0x000000ff86867208 */ /* 0x000fe20000000000 */
[-CC-:B------:R-:W-:Y:S01]  /*10d90*/  FFMA.FTZ R190, R41, R191.reuse, -R42.reuse ;  /* 0x000000bf29be7223 */ /* 0x180fe2000001082a */
[-C--:B------:R-:W-:Y:S01]  /*10da0*/  FFMA.FTZ R179, R179, R191.reuse, -R42 ;  /* 0x000000bfb3b37223 */ /* 0x080fe2000001082a */
[----:B------:R-:W-:Y:S01]  /*10db0*/  FADD.FTZ R106, R103, -R102 ;  /* 0x80000066676a7221 */ /* 0x000fe20000010000 */
[-C--:B------:R-:W-:Y:S01]  /*10dc0*/  FFMA.FTZ R152, R35, R191.reuse, -R42 ;  /* 0x000000bf23987223 */ /* 0x080fe2000001082a */
[-CC-:B------:R-:W-:Y:S01]  /*10dd0*/  FFMA.FTZ R176, R57, R191.reuse, -R134.reuse ;  /* 0x000000bf39b07223 */ /* 0x180fe20000010886 */
[-C--:B------:R-:W-:Y:S01]  /*10de0*/  FFMA.FTZ R165, R165, R191.reuse, -R134 ;  /* 0x000000bfa5a57223 */ /* 0x080fe20000010886 */
[----:B------:R-:W-:Y:S01]  /*10df0*/  FMUL.FTZ R151, R191, R106 ;  /* 0x0000006abf977220 */ /* 0x000fe20000410000 */
        /* <DEDUP_REMOVED lines=20> */
[----:B------:R-:W3:Y:S01]  /*10f40*/  LDL.64 R12, [R1+0x280] ;  /* 0x00028000010c7983 */ /* 0x000ee20000100a00 */
[----:B------:R-:W-:-:S03]  /*10f50*/  FFMA.FTZ R167, R167, R191, -R134 ;  /* 0x000000bfa7a77223 */ /* 0x000fc60000010886 */
[----:B------:R-:W4:Y:S01]  /*10f60*/  LDL.64 R6, [R1+0x2a0] ;  /* 0x0002a00001067983 */ /* 0x000f220000100a00 */
[----:B------:R-:W-:Y:S03]  /*10f70*/  MUFU.EX2 R166, R166 ;  /* 0x000000a600a67308 */ /* 0x000fe60000000800 */
[----:B------:R-:W4:Y:S04]  /*10f80*/  LDL.64 R24, [R1+0x2d0] ;  /* 0x0002d00001187983 */ /* 0x000f280000100a00 */
[----:B------:R-:W4:Y:S01]  /*10f90*/  LDL.64 R14, [R1+0x2e0] ;  /* 0x0002e000010e7983 */ /* 0x000f220000100a00 */
[----:B------:R-:W2:Y:S03]  /*10fa0*/  MUFU.EX2 R165, R165 ;  /* 0x000000a500a57308 */ /* 0x000ea60000000800 */
        /* <DEDUP_REMOVED lines=22> */
[----:B------:R-:W-:Y:S01]  /*11110*/  MUFU.EX2 R187, R187 ;  /* 0x000000bb00bb7308 */ /* 0x000fe20000000800 */
[----:B------:R-:W-:Y:S01]  /*11120*/  FFMA.FTZ R142, R169, R191, -R134 ;  /* 0x000000bfa98e7223 */ /* 0x000fe20000010886 */
[----:B0-----:R-:W-:-:S06]  /*11130*/  FFMA.FTZ R169, R156, R132, R147 ;  /* 0x000000849ca97223 */ /* 0x001fcc0000010093 */
[----:B------:R-:W0:Y:S01]  /*11140*/  MUFU.EX2 R167, R167 ;  /* 0x000000a700a77308 */ /* 0x000e220000000800 */
[----:B-1----:R-:W-:Y:S01]  /*11150*/  FFMA.FTZ R132, R133, R151, R176 ;  /* 0x0000009785847223 */ /* 0x002fe200000100b0 */
[----:B------:R-:W-:-:S06]  /*11160*/  FADD.FTZ R169, R164, R169 ;  /* 0x000000a9a4a97221 */ /* 0x000fcc0000010000 */
[----:B------:R-:W1:Y:S08]  /*11170*/  MUFU.EX2 R150, R150 ;  /* 0x0000009600967308 */ /* 0x000e700000000800 */
[----:B------:R-:W1:Y:S01]  /*11180*/  MUFU.EX2 R185, R185 ;  /* 0x000000b900b97308 */ /* 0x000e620000000800 */
[----:B--2---:R-:W-:Y:S01]  /*11190*/  FADD.FTZ R132, R165, R132 ;  /* 0x00000084a5847221 */ /* 0x004fe20000010000 */
[----:B------:R-:W-:-:S03]  /*111a0*/  FADD.FTZ R148, R166, R169 ;  /* 0x000000a9a6947221 */ /* 0x000fc60000010000 */
[----:B0-----:R-:W-:Y:S01]  /*111b0*/  FADD.FTZ R133, R167, R132 ;  /* 0x00000084a7857221 */ /* 0x001fe20000010000 */
[----:B------:R-:W-:Y:S01]  /*111c0*/  FADD.FTZ R148, R187, R148 ;  /* 0x00000094bb947221 */ /* 0x000fe20000010000 */
[-C--:B------:R-:W-:Y:S02]  /*111d0*/  FFMA.FTZ R186, R149, R191.reuse, -R134 ;  /* 0x000000bf95ba7223 */ /* 0x080fe40000010886 */
[----:B-1----:R-:W-:Y:S01]  /*111e0*/  FADD.FTZ R132, R150, R133 ;  /* 0x0000008596847221 */ /* 0x002fe20000010000 */
[----:B------:R-:W-:Y:S02]  /*111f0*/  FADD.FTZ R133, R185, R148 ;  /* 0x00000094b9857221 */ /* 0x000fe40000010000 */
[----:B------:R0:W5:Y:S01]  /*11200*/  LDL.64 R148, [R1+0x1c0] ;  /* 0x0001c00001947983 */ /* 0x0001620000100a00 */
[-CC-:B------:R-:W-:Y:S01]  /*11210*/  FFMA.FTZ R161, R161, R191.reuse, -R134.reuse ;  /* 0x000000bfa1a17223 */ /* 0x180fe20000010886 */
[-CC-:B------:R-:W-:Y:S01]  /*11220*/  FFMA.FTZ R163, R163, R191.reuse, -R134.reuse ;  /* 0x000000bfa3a37223 */ /* 0x180fe20000010886 */
[----:B------:R-:W-:Y:S08]  /*11230*/  MUFU.EX2 R192, R192 ;  /* 0x000000c000c07308 */ /* 0x000ff00000000800 */
[----:B------:R-:W1:Y:S01]  /*11240*/  MUFU.EX2 R161, R161 ;  /* 0x000000a100a17308 */ /* 0x000e620000000800 */
[----:B------:R-:W-:-:S07]  /*11250*/  FFMA.FTZ R157, R157, R191, -R134 ;  /* 0x000000bf9d9d7223 */ /* 0x000fce0000010886 */
[----:B------:R-:W2:Y:S08]  /*11260*/  MUFU.EX2 R144, R144 ;  /* 0x0000009000907308 */ /* 0x000eb00000000800 */
[----:B------:R-:W0:Y:S08]  /*11270*/  MUFU.EX2 R162, R162 ;  /* 0x000000a200a27308 */ /* 0x000e300000000800 */
[----:B------:R-:W0:Y:S01]  /*11280*/  MUFU.EX2 R163, R163 ;  /* 0x000000a300a37308 */ /* 0x000e220000000800 */
[----:B------:R-:W-:Y:S01]  /*11290*/  FFMA.FTZ R184, R135, R191, -R134 ;  /* 0x000000bf87b87223 */ /* 0x000fe20000010886 */
[----:B-1----:R-:W-:-:S06]  /*112a0*/  FADD.FTZ R135, R161, R132 ;  /* 0x00000084a1877221 */ /* 0x002fcc0000010000 */
[----:B------:R-:W1:Y:S08]  /*112b0*/  MUFU.EX2 R183, R183 ;  /* 0x000000b700b77308 */ /* 0x000e700000000800 */
[----:B------:R-:W1:Y:S01]  /*112c0*/  MUFU.EX2 R140, R140 ;  /* 0x0000008c008c7308 */ /* 0x000e620000000800 */
[----:B------:R-:W-:Y:S01]  /*112d0*/  FADD.FTZ R133, R192, R133 ;  /* 0x00000085c0857221 */ /* 0x000fe20000010000 */
[----:B--2---:R-:W-:-:S06]  /*112e0*/  FADD.FTZ R178, R144, R135 ;  /* 0x0000008790b27221 */ /* 0x004fcc0000010000 */
[----:B------:R-:W2:Y:S08]  /*112f0*/  MUFU.EX2 R181, R181 ;  /* 0x000000b500b57308 */ /* 0x000eb00000000800 */
[----:B------:R-:W2:Y:S01]  /*11300*/  MUFU.EX2 R157, R157 ;  /* 0x0000009d009d7308 */ /* 0x000ea20000000800 */
[----:B0-----:R-:W-:Y:S01]  /*11310*/  FADD.FTZ R132, R162, R133 ;  /* 0x00000085a2847221 */ /* 0x001fe20000010000 */
[----:B------:R-:W-:-:S06]  /*11320*/  FADD.FTZ R133, R163, R178 ;  /* 0x000000b2a3857221 */ /* 0x000fcc0000010000 */
[----:B------:R-:W0:Y:S01]  /*11330*/  MUFU.EX2 R190, R190 ;  /* 0x000000be00be7308 */ /* 0x000e220000000800 */
[----:B------:R-:W-:-:S07]  /*11340*/  FFMA.FTZ R153, R153, R191, -R134 ;  /* 0x000000bf99997223 */ /* 0x000fce0000010886 */
[----:B------:R-:W0:Y:S01]  /*11350*/  MUFU.EX2 R138, R138 ;  /* 0x0000008a008a7308 */ /* 0x000e220000000800 */
[----:B-1----:R-:W-:Y:S01]  /*11360*/  FADD.FTZ R132, R183, R132 ;  /* 0x00000084b7847221 */ /* 0x002fe20000010000 */
[----:B------:R-:W-:-:S06]  /*11370*/  FADD.FTZ R178, R140, R133 ;  /* 0x000000858cb27221 */ /* 0x000fcc0000010000 */
[----:B------:R-:W1:Y:S08]  /*11380*/  MUFU.EX2 R179, R179 ;  /* 0x000000b300b37308 */ /* 0x000e700000000800 */
[----:B------:R-:W1:Y:S01]  /*11390*/  MUFU.EX2 R159, R159 ;  /* 0x0000009f009f7308 */ /* 0x000e620000000800 */
[----:B--2---:R-:W-:Y:S01]  /*113a0*/  FADD.FTZ R133, R181, R132 ;  /* 0x00000084b5857221 */ /* 0x004fe20000010000 */
[----:B------:R-:W-:-:S06]  /*113b0*/  FADD.FTZ R135, R157, R178 ;  /* 0x000000b29d877221 */ /* 0x000fcc0000010000 */
[----:B------:R-:W2:Y:S01]  /*113c0*/  MUFU.EX2 R188, R188 ;  /* 0x000000bc00bc7308 */ /* 0x000ea20000000800 */
[----:B------:R-:W-:-:S07]  /*113d0*/  FFMA.FTZ R155, R155, R191, -R134 ;  /* 0x000000bf9b9b7223 */ /* 0x000fce0000010886 */
[----:B------:R-:W2:Y:S01]  /*113e0*/  MUFU.EX2 R146, R146 ;  /* 0x0000009200927308 */ /* 0x000ea20000000800 */
[----:B0-----:R-:W-:Y:S01]  /*113f0*/  FADD.FTZ R132, R190, R133 ;  /* 0x00000085be847221 */ /* 0x001fe20000010000 */
[----:B------:R-:W-:-:S06]  /*11400*/  FADD.FTZ R178, R138, R135 ;  /* 0x000000878ab27221 */ /* 0x000fcc0000010000 */
[----:B------:R-:W0:Y:S08]  /*11410*/  MUFU.EX2 R152, R152 ;  /* 0x0000009800987308 */ /* 0x000e300000000800 */
[----:B------:R-:W0:Y:S01]  /*11420*/  MUFU.EX2 R153, R153 ;  /* 0x0000009900997308 */ /* 0x000e220000000800 */
[----:B-1----:R-:W-:Y:S01]  /*11430*/  FADD.FTZ R133, R179, R132 ;  /* 0x00000084b3857221 */ /* 0x002fe20000010000 */
[----:B------:R-:W-:-:S06]  /*11440*/  FADD.FTZ R135, R159, R178 ;  /* 0x000000b29f877221 */ /* 0x000fcc0000010000 */
[----:B------:R-:W1:Y:S08]  /*11450*/  MUFU.EX2 R145, R145 ;  /* 0x0000009100917308 */ /* 0x000e700000000800 */
[----:B------:R-:W3:Y:S01]  /*11460*/  MUFU.EX2 R142, R142 ;  /* 0x0000008e008e7308 */ /* 0x000ee20000000800 */
[----:B--2---:R-:W-:Y:S01]  /*11470*/  FADD.FTZ R133, R188, R133 ;  /* 0x00000085bc857221 */ /* 0x004fe20000010000 */
[----:B------:R-:W-:-:S06]  /*11480*/  FADD.FTZ R132, R146, R135 ;  /* 0x0000008792847221 */ /* 0x000fcc0000010000 */
[----:B------:R-:W2:Y:S01]  /*11490*/  MUFU.EX2 R154, R154 ;  /* 0x0000009a009a7308 */ /* 0x000ea20000000800 */
[----:B------:R-:W-:-:S07]  /*114a0*/  FFMA.FTZ R169, R197, R191, -R134 ;  /* 0x000000bfc5a97223 */ /* 0x000fce0000010886 */
[----:B------:R-:W2:Y:S01]  /*114b0*/  MUFU.EX2 R155, R155 ;  /* 0x0000009b009b7308 */ /* 0x000ea20000000800 */
[----:B0-----:R-:W-:Y:S01]  /*114c0*/  FADD.FTZ R178, R152, R133 ;  /* 0x0000008598b27221 */ /* 0x001fe20000010000 */
[----:B------:R-:W-:-:S06]  /*114d0*/  FADD.FTZ R133, R153, R132 ;  /* 0x0000008499857221 */ /* 0x000fcc0000010000 */
[----:B------:R-:W0:Y:S01]  /*114e0*/  MUFU.EX2 R143, R143 ;  /* 0x0000008f008f7308 */ /* 0x000e220000000800 */
[----:B------:R-:W-:-:S07]  /*114f0*/  FFMA.FTZ R171, R171, R191, -R134 ;  /* 0x000000bfabab7223 */ /* 0x000fce0000010886 */
[----:B------:R-:W0:Y:S01]  /*11500*/  MUFU.EX2 R186, R186 ;  /* 0x000000ba00ba7308 */ /* 0x000e220000000800 */
[----:B-1----:R-:W-:Y:S01]  /*11510*/  FADD.FTZ R135, R145, R178 ;  /* 0x000000b291877221 */ /* 0x002fe20000010000 */
[----:B---3--:R-:W-:-:S06]  /*11520*/  FADD.FTZ R132, R142, R133 ;  /* 0x000000858e847221 */ /* 0x008fcc0000010000 */
[----:B------:R-:W1:Y:S01]  /*11530*/  MUFU.EX2 R168, R168 ;  /* 0x000000a800a87308 */ /* 0x000e620000000800 */
[----:B------:R-:W-:-:S07]  /*11540*/  FFMA.FTZ R182, R195, R191, -R134 ;  /* 0x000000bfc3b67223 */ /* 0x000fce0000010886 */
        /* <DEDUP_REMOVED lines=20> */
[----:B------:R-:W4:Y:S01]  /*11690*/  MUFU.EX2 R177, R177 ;  /* 0x000000b100b17308 */ /* 0x000f220000000800 */
[----:B0-----:R-:W-:Y:S01]  /*116a0*/  FADD.FTZ R134, R170, R133 ;  /* 0x00000085aa867221 */ /* 0x001fe20000010000 */
[----:B------:R-:W-:-:S06]  /*116b0*/  FADD.FTZ R133, R171, R132 ;  /* 0x00000084ab857221 */ /* 0x000fcc0000010000 */
[----:B------:R-:W0:Y:S08]  /*116c0*/  MUFU.EX2 R137, R137 ;  /* 0x0000008900897308 */ /* 0x000e300000000800 */
[----:B------:R-:W0:Y:S01]  /*116d0*/  MUFU.EX2 R178, R178 ;  /* 0x000000b200b27308 */ /* 0x000e220000000800 */
[----:B-1----:R-:W-:Y:S01]  /*116e0*/  FADD.FTZ R135, R141, R134 ;  /* 0x000000868d877221 */ /* 0x002fe20000010000 */
[----:B---3--:R-:W-:-:S06]  /*116f0*/  FADD.FTZ R132, R182, R133 ;  /* 0x00000085b6847221 */ /* 0x008fcc0000010000 */
[----:B------:R-:W1:Y:S08]  /*11700*/  MUFU.EX2 R3, R3 ;  /* 0x0000000300037308 */ /* 0x000e700000000800 */
[----:B------:R-:W3:Y:S01]  /*11710*/  MUFU.EX2 R175, R175 ;  /* 0x000000af00af7308 */ /* 0x000ee20000000800 */
[----:B--2---:R-:W-:Y:S01]  /*11720*/  FADD.FTZ R134, R136, R135 ;  /* 0x0000008788867221 */ /* 0x004fe20000010000 */
[----:B----4-:R-:W-:-:S06]  /*11730*/  FADD.FTZ R133, R177, R132 ;  /* 0x00000084b1857221 */ /* 0x010fcc0000010000 */
[----:B------:R-:W2:Y:S08]  /*11740*/  MUFU.EX2 R174, R174 ;  /* 0x000000ae00ae7308 */ /* 0x000eb00000000800 */
[----:B------:R-:W4:Y:S01]  /*11750*/  MUFU.EX2 R180, R180 ;  /* 0x000000b400b47308 */ /* 0x000f220000000800 */
[----:B0-----:R-:W-:Y:S01]  /*11760*/  FADD.FTZ R134, R137, R134 ;  /* 0x0000008689867221 */ /* 0x001fe20000010000 */
[----:B------:R-:W-:-:S03]  /*11770*/  FADD.FTZ R132, R178, R133 ;  /* 0x00000085b2847221 */ /* 0x000fc60000010000 */
[----:B-1----:R-:W-:Y:S01]  /*11780*/  FADD.FTZ R133, R3, R134 ;  /* 0x0000008603857221 */ /* 0x002fe20000010000 */
[----:B---3--:R-:W-:Y:S01]  /*11790*/  FADD.FTZ R135, R175, R132 ;  /* 0x00000084af877221 */ /* 0x008fe20000010000 */
[C---:B------:R-:W-:Y:S01]  /*117a0*/  FMUL.FTZ R132, R156.reuse, R172 ;  /* 0x000000ac9c847220 */ /* 0x040fe20000410000 */
[----:B------:R-:W-:Y:S01]  /*117b0*/  FMUL.FTZ R131, R156, R131 ;  /* 0x000000839c837220 */ /* 0x000fe20000410000 */
[----:B--2---:R-:W-:Y:S01]  /*117c0*/  FADD.FTZ R134, R174, R133 ;  /* 0x00000085ae867221 */ /* 0x004fe20000010000 */
[C---:B------:R-:W-:Y:S01]  /*117d0*/  FMUL.FTZ R133, R156.reuse, R173 ;  /* 0x000000ad9c857220 */ /* 0x040fe20000410000 */
[C---:B------:R-:W-:Y:S01]  /*117e0*/  FMUL.FTZ R130, R156.reuse, R130 ;  /* 0x000000829c827220 */ /* 0x040fe20000410000 */
[C---:B------:R-:W-:Y:S01]  /*117f0*/  FMUL.FTZ R129, R156.reuse, R129 ;  /* 0x000000819c817220 */ /* 0x040fe20000410000 */
[C---:B------:R-:W-:Y:S01]  /*11800*/  FMUL.FTZ R127, R151.reuse, R127 ;  /* 0x0000007f977f7220 */ /* 0x040fe20000410000 */
[C---:B------:R-:W-:Y:S01]  /*11810*/  FMUL.FTZ R126, R151.reuse, R126 ;  /* 0x0000007e977e7220 */ /* 0x040fe20000410000 */
[C---:B------:R-:W-:Y:S01]  /*11820*/  FMUL.FTZ R128, R156.reuse, R128 ;  /* 0x000000809c807220 */ /* 0x040fe20000410000 */
[----:B------:R-:W-:Y:S01]  /*11830*/  FMUL.FTZ R125, R156, R125 ;  /* 0x0000007d9c7d7220 */ /* 0x000fe20000410000 */
[----:B----4-:R-:W-:Y:S01]  /*11840*/  FADD.FTZ R135, R180, R135 ;  /* 0x00000087b4877221 */ /* 0x010fe20000010000 */
        /* <DEDUP_REMOVED lines=194> */
[----:B0-----:R-:W-:Y:S02]  /*12470*/  F2FP.BF16.F32.PACK_AB R160, R192, R185 ;  /* 0x000000b9c0a0723e */ /* 0x001fe400000010ff */
        /* <DEDUP_REMOVED lines=17> */
[----:B------:R-:W-:Y:S06]  /*12590*/  @!P1 BRA `(.L_x_11064) ;  /* 0x0000000000049947 */ /* 0x000fec0003800000 */
[----:B------:R-:W-:Y:S01]  /*125a0*/  BPT.TRAP 0x1 ;  /* 0x000000040000795c */ /* 0x000fe20000300000 */
.L_x_11064:
[----:B------:R-:W-:Y:S05]  /*125b0*/  BSYNC B0 ;  /* 0x0000000000007941 */ /* 0x000fea0003800000 */
.L_x_11063:
        /* <DEDUP_REMOVED lines=8> */
.L_x_11066:
[----:B------:R-:W-:Y:S05]  /*12640*/  BSYNC B0 ;  /* 0x0000000000007941 */ /* 0x000fea0003800000 */
.L_x_11065:
[----:B------:R-:W-:Y:S04]  /*12650*/  BSSY B0, `(.L_x_11067) ;  /* 0x0000004000007945 */ /* 0x000fe80003800000 */
[----:B-1----:R-:W-:Y:S05]  /*12660*/  @P0 BRA `(.L_x_11068) ;  /* 0x0000000000080947 */ /* 0x002fea0003800000 */
[----:B------:R-:W1:Y:S02]  /*12670*/  SYNCS.PHASECHK.TRANS64.TRYWAIT P0, [R148+URZ], R149 ;  /* 0x00000095940075a7 */ /* 0x000e64000800017f */
[----:B-1----:R-:W-:Y:S05]  /*12680*/  @!P0 BRA `(.L_x_11069) ;  /* 0x000000a800f88947 */ /* 0x002fea0003800000 */
.L_x_11068:
[----:B------:R-:W-:Y:S05]  /*12690*/  BSYNC B0 ;  /* 0x0000000000007941 */ /* 0x000fea0003800000 */
.L_x_11067:
        /* <DEDUP_REMOVED lines=129> */
[----:B------:R0:W-:Y:S06]  /*12eb0*/  BAR.SYNC.DEFER_BLOCKING R228, 0x100 ;  /* 0x000400e40000751d */ /* 0x0001ec0000010000 */
[----:B------:R-:W4:Y:S04]  /*12ec0*/  LD.E.64 R4, desc[UR36][R16.64+0x80] ;  /* 0x0000802410047980 */ /* 0x000f28000c101b00 */
[----:B--2---:R1:W-:Y:S04]  /*12ed0*/  STL [R1+0x200], R6 ;  /* 0x0002000601007387 */ /* 0x0043e80000100800 */
[----:B---3--:R2:W-:Y:S04]  /*12ee0*/  STL [R1+0x364], R3 ;  /* 0x0003640301007387 */ /* 0x0085e80000100800 */
[----:B-1----:R-:W3:Y:S04]  /*12ef0*/  LDL R6, [R1+0x68] ;  /* 0x0000680001067983 */ /* 0x002ee80000100800 */
[----:B--2---:R-:W2:Y:S04]  /*12f00*/  LDL R3, [R1+0x1c0] ;  /* 0x0001c00001037983 */ /* 0x004ea80000100800 */
        /* <DEDUP_REMOVED lines=126> */
[----:B-1----:R-:W2:Y:S04]  /*136f0*/  LDL.128 R24, [R1+0x200] ;  /* 0x0002000001187983 */ /* 0x002ea80000100c00 */
[----:B----4-:R-:W4:Y:S04]  /*13700*/  LDL.128 R28, [R1+0x210] ;  /* 0x00021000011c7983 */ /* 0x010f280000100c00 */
[----:B0-----:R-:W4:Y:S04]  /*13710*/  LDL.128 R32, [R1+0x220] ;  /* 0x0002200001207983 */ /* 0x001f280000100c00 */
[----:B---3--:R-:W4:Y:S04]  /*13720*/  LDL.128 R36, [R1+0x230] ;  /* 0x0002300001247983 */ /* 0x008f280000100c00 */
[----:B--2---:R-:W4:Y:S04]  /*13730*/  LDL.128 R40, [R1+0x240] ;  /* 0x0002400001287983 */ /* 0x004f280000100c00 */
[----:B------:R-:W4:Y:S04]  /*13740*/  LDL.128 R44, [R1+0x250] ;  /* 0x00025000012c7983 */ /* 0x000f280000100c00 */
        /* <DEDUP_REMOVED lines=25> */
[----:B------:R-:W4:Y:S01]  /*138e0*/  LDL.128 R148, [R1+0x3f0] ;  /* 0x0003f00001947983 */ /* 0x000f220000100c00 */
[----:B------:R-:W-:Y:S01]  /*138f0*/  IMAD R4, R3, 0xc00, R4 ;  /* 0x00000c0003047824 */ /* 0x000fe200078e0204 */
[----:B------:R-:W-:-:S02]  /*13900*/  ISETP.NE.U32.AND P0, PT, R6, RZ, PT ;  /* 0x000000ff0600720c */ /* 0x000fc40003f05070 */
[----:B------:R-:W-:Y:S01]  /*13910*/  R2UR UR7, R5 ;  /* 0x00000000050772ca */ /* 0x000fe200000e0000 */
[----:B------:R-:W-:Y:S01]  /*13920*/  IMAD.MOV.U32 R7, RZ, RZ, R5 ;  /* 0x000000ffff077224 */ /* 0x000fe200078e0005 */
[C---:B------:R-:W-:Y:S01]  /*13930*/  R2UR UR6, R4.reuse ;  /* 0x00000000040672ca */ /* 0x040fe200000e0000 */
[----:B------:R0:W5:Y:S08]  /*13940*/  LDL R3, [R1+0x1c0] ;  /* 0x0001c00001037983 */ /* 0x0001700000100800 */
[----:B------:R-:W-:Y:S01]  /*13950*/  VOTEU.ANY UP0, P0 ;  /* 0x00000000003f7886 */ /* 0x000fe20000000100 */
[----:B------:R-:W-:Y:S01]  /*13960*/  VIADD R6, R4, 0x80 ;  /* 0x0000008004067836 */ /* 0x000fe20000000000 */
[----:B----4-:R-:W-:-:S06]  /*13970*/  WARPGROUP.ARRIVE ;  /* 0x00000000000079c5 */ /* 0x010fcc0000000000 */
        /* <DEDUP_REMOVED lines=494> */
.L_x_11071:
[----:B------:R-:W-:Y:S05]  /*15860*/  BSYNC B0 ;  /* 0x0000000000007941 */ /* 0x000fea0003800000 */
.L_x_11070:
        /* <DEDUP_REMOVED lines=9> */
.L_x_11043:
[----:B------:R-:W-:Y:S05]  /*15900*/  WARPSYNC.ALL ;  /* 0x0000000000007948 */ /* 0x000fea0003800000 */
[----:B------:R-:W2:Y:S04]  /*15910*/  LDL R5, [R1+0x1e0] ;  /* 0x0001e00001057983 */ /* 0x000ea80000100800 */
[----:B------:R-:W3:Y:S04]  /*15920*/  LDL R6, [R1+0x1e4] ;  /* 0x0001e40001067983 */ /* 0x000ee80000100800 */
        /* <DEDUP_REMOVED lines=61> */
[----:B------:R-:W4:Y:S04]  /*15d00*/  LDL R66, [R1+0x1c8] ;  /* 0x0001c80001427983 */ /* 0x000f280000100800 */
[----:B--2---:R-:W2:Y:S02]  /*15d10*/  SHFL.BFLY PT, R0, R5, 0x2, 0x1f ;  /* 0x0c401f0005007f89 */ /* 0x004ea400000e0000 */
[----:B--2---:R-:W-:-:S05]  /*15d20*/  FADD.FTZ R0, R5, R0 ;  /* 0x0000000005007221 */ /* 0x004fca0000010000 */
[----:B------:R-:W0:Y:S02]  /*15d30*/  SHFL.BFLY PT, R3, R0, 0x1, 0x1f ;  /* 0x0c201f0000037f89 */ /* 0x000e2400000e0000 */
[----:B01----:R-:W-:Y:S02]  /*15d40*/  FADD.FTZ R2, R0, R3 ;  /* 0x0000000300027221 */ /* 0x003fe40000010000 */
[----:B------:R-:W2:Y:S04]  /*15d50*/  LDL R0, [R1+0x1c0] ;  /* 0x0001c00001007983 */ /* 0x000ea80000100800 */
[----:B------:R-:W-:Y:S04]  /*15d60*/  STL [R1+0x1e0], R2 ;  /* 0x0001e00201007387 */ /* 0x000fe80000100800 */
[----:B------:R-:W5:Y:S04]  /*15d70*/  LDL R77, [R1+0x1e0] ;  /* 0x0001e000014d7983 */ /* 0x000f680000100800 */
[----:B---3--:R-:W0:Y:S02]  /*15d80*/  SHFL.BFLY PT, R3, R6, 0x2, 0x1f ;  /* 0x0c401f0006037f89 */ /* 0x008e2400000e0000 */
[----:B0-----:R-:W-:-:S02]  /*15d90*/  FADD.FTZ R3, R3, R6 ;  /* 0x0000000603037221 */ /* 0x001fc40000010000 */
[----:B------:R-:W3:Y:S04]  /*15da0*/  LDL.64 R6, [R1+0x3d8] ;  /* 0x0003d80001067983 */ /* 0x000ee80000100a00 */
[----:B------:R-:W0:Y:S02]  /*15db0*/  SHFL.BFLY PT, R4, R3, 0x1, 0x1f ;  /* 0x0c201f0003047f89 */ /* 0x000e2400000e0000 */
[----:B0-----:R-:W-:Y:S02]  /*15dc0*/  FADD.FTZ R70, R3, R4 ;  /* 0x0000000403467221 */ /* 0x001fe40000010000 */
[----:B------:R-:W3:Y:S03]  /*15dd0*/  LDL.64 R2, [R1+0x3c8] ;  /* 0x0003c80001027983 */ /* 0x000ee60000100a00 */
[----:B------:R-:W-:Y:S01]  /*15de0*/  FSETP.NE.FTZ.AND P1, PT, R70, RZ, PT ;  /* 0x000000ff4600720b */ /* 0x000fe20003f35000 */
[----:B------:R-:W3:-:S12]  /*15df0*/  LDL.64 R4, [R1+0x3e8] ;  /* 0x0003e80001047983 */ /* 0x000ed80000100a00 */
[----:B------:R-:W3:Y:S04]  /*15e00*/  @P1 LDL R75, [R1+0x1f0] ;  /* 0x0001f000014b1983 */ /* 0x000ee80000100800 */
[----:B------:R-:W3:Y:S01]  /*15e10*/  @P1 LDL R80, [R1+0x1d4] ;  /* 0x0001d40001501983 */ /* 0x000ee20000100800 */
[----:B------:R-:W-:Y:S02]  /*15e20*/  IMAD.MOV.U32 R72, RZ, RZ, -0x800000 ;  /* 0xff800000ff487424 */ /* 0x000fe400078e00ff */
[----:B------:R-:W-:Y:S02]  /*15e30*/  IMAD.MOV.U32 R71, RZ, RZ, RZ ;  /* 0x000000ffff477224 */ /* 0x000fe400078e00ff */
[----:B------:R-:W-:Y:S01]  /*15e40*/  IMAD.MOV.U32 R78, RZ, RZ, -0x800000 ;  /* 0xff800000ff4e7424 */ /* 0x000fe200078e00ff */
[----:B------:R0:W-:Y:S08]  /*15e50*/  BAR.ARV R227, 0x100 ;  /* 0x000400e30000751d */ /* 0x0001f00000002000 */
[----:B------:R-:W-:Y:S06]  /*15e60*/  BAR.ARV 0x8, 0x180 ;  /* 0x0206000000007b1d */ /* 0x000fec0000002000 */
[----:B-----5:R-:W-:-:S13]  /*15e70*/  FSETP.NE.FTZ.AND P0, PT, R77, RZ, PT ;  /* 0x000000ff4d00720b */ /* 0x020fda0003f15000 */
[----:B------:R-:W5:Y:S04]  /*15e80*/  @P0 LDL R67, [R1+0x1f0] ;  /* 0x0001f00001430983 */ /* 0x000f680000100800 */
[----:B------:R-:W5:Y:S01]  /*15e90*/  @P0 LDL R74, [R1+0x1d0] ;  /* 0x0001d000014a0983 */ /* 0x000f620000100800 */
[----:B------:R-:W1:Y:S08]  /*15ea0*/  @P1 MUFU.LG2 R76, R70 ;  /* 0x00000046004c1308 */ /* 0x000e700000000c00 */
[----:B------:R-:W0:Y:S01]  /*15eb0*/  @P0 MUFU.LG2 R73, R77 ;  /* 0x0000004d00490308 */ /* 0x000e220000000c00 */
[----:B-1----:R-:W-:Y:S01]  /*15ec0*/  @P1 FMUL.FTZ R82, R76, 0.69314718246459960938 ;  /* 0x3f3172184c521820 */ /* 0x002fe20000410000 */
[----:B0-----:R-:W-:-:S06]  /*15ed0*/  @P0 FMUL.FTZ R76, R73, 0.69314718246459960938 ;  /* 0x3f317218494c0820 */ /* 0x001fcc0000410000 */
[----:B------:R-:W0:Y:S01]  /*15ee0*/  @P0 MUFU.RCP R71, R77 ;  /* 0x0000004d00470308 */ /* 0x000e220000001000 */
[----:B----4-:R-:W-:Y:S02]  /*15ef0*/  VIADD R66, R66, 0x1 ;  /* 0x0000000142427836 */ /* 0x010fe40000000000 */
[----:B--2---:R-:W-:Y:S01]  /*15f00*/  VIADD R0, R0, 0x1 ;  /* 0x0000000100007836 */ /* 0x004fe20000000000 */
[----:B------:R1:W-:Y:S04]  /*15f10*/  STL [R1+0x1e4], R70 ;  /* 0x0001e44601007387 */ /* 0x0003e80000100800 */
[----:B------:R1:W-:Y:S04]  /*15f20*/  STL [R1+0x1c8], R66 ;  /* 0x0001c84201007387 */ /* 0x0003e80000100800 */
[----:B------:R1:W-:Y:S01]  /*15f30*/  STL [R1+0x1c0], R0 ;  /* 0x0001c00001007387 */ /* 0x0003e20000100800 */
        /* <DEDUP_REMOVED lines=99> */
[----:B------:R-:W-:Y:S01]  /*16570*/  BSSY B0, `(.L_x_10980) ;  /* 0x000006d000007945 */ /* 0x000fe20003800000 */
[----:B-----5:R-:W-:-:S04]  /*16580*/  @P0 FMUL.FTZ R67, R67, 0.69314718246459960938 ;  /* 0x3f31721843430820 */ /* 0x020fc80000410000 */
[----:B------:R-:W-:Y:S01]  /*16590*/  @P0 FFMA.FTZ R72, R67, R74, R76 ;  /* 0x0000004a43480223 */ /* 0x000fe2000001004c */
[----:B------:R-:W-:-:S06]  /*165a0*/  IMAD.MOV.U32 R67, RZ, RZ, RZ ;  /* 0x000000ffff437224 */ /* 0x000fcc00078e00ff */
[----:B------:R-:W0:Y:S01]  /*165b0*/  @P1 MUFU.RCP R67, R70 ;  /* 0x0000004600431308 */ /* 0x000e220000001000 */
[----:B------:R1:W-:Y:S01]  /*165c0*/  STL [R1+0x1e0], R72 ;  /* 0x0001e04801007387 */ /* 0x0003e20000100800 */
[----:B------:R-:W-:Y:S01]  /*165d0*/  ISETP.NE.AND P1, PT, R0, 0x2, PT ;  /* 0x000000020000780c */ /* 0x000fe20003f25270 */
        /* <DEDUP_REMOVED lines=96> */
[----:B------:R-:W-:Y:S01]  /*16be0*/  PLOP3.LUT P0, PT, PT, PT, PT, 0x8, 0x0 ;  /* 0x000000000000781c */ /* 0x000fe20003f0e170 */
[----:B------:R-:W-:-:S12]  /*16bf0*/  @P1 BRA `(.L_x_11073) ;  /* 0x0000000000101947 */ /* 0x000fd80003800000 */
[----:B-1----:R-:W2:Y:S04]  /*16c00*/  LDL R0, [R1+0x1c4] ;  /* 0x0001c40001007983 */ /* 0x002ea80000100800 */
[----:B------:R0:W-:Y:S01]  /*16c10*/  STL [R1+0x1c0], RZ ;  /* 0x0001c0ff01007387 */ /* 0x0001e20000100800 */
[----:B--2---:R-:W-:-:S05]  /*16c20*/  LOP3.LUT R0, R0, 0x1, RZ, 0x3c, !PT ;  /* 0x0000000100007812 */ /* 0x004fca00078e3cff */
[----:B------:R0:W-:Y:S02]  /*16c30*/  STL [R1+0x1c4], R0 ;  /* 0x0001c40001007387 */ /* 0x0001e40000100800 */
.L_x_11073:
[----:B------:R-:W-:Y:S05]  /*16c40*/  BSYNC B0 ;  /* 0x0000000000007941 */ /* 0x000fea0003800000 */
.L_x_10980:
[----:B------:R-:W-:Y:S05]  /*16c50*/  @P0 BRA `(.L_x_11074) ;  /* 0x0000002400440947 */ /* 0x000fea0003800000 */
[----:B01----:R-:W0:Y:S01]  /*16c60*/  S2R R0, SR_TID.X ;  /* 0x0000000000007919 */ /* 0x003e220000002100 */
[----:B------:R-:W1:Y:S01]  /*16c70*/  S2UR UR5, SR_CgaCtaId ;  /* 0x00000000000579c3 */ /* 0x000e620000008800 */
[----:B------:R-:W-:Y:S01]  /*16c80*/  UMOV UR4, 0x400 ;  /* 0x0000040000047882 */ /* 0x000fe20000000000 */
[----:B------:R-:W-:Y:S01]  /*16c90*/  ULDC UR6, c[0x0][0xa88] ;  /* 0x0002a20000067ab9 */ /* 0x000fe20000000800 */
[----:B------:R-:W2:Y:S05]  /*16ca0*/  S2R R6, SR_CTAID.X ;  /* 0x0000000000067919 */ /* 0x000eaa0000002500 */
[----:B------:R-:W3:Y:S08]  /*16cb0*/  LDC R23, c[0x0][0xbe8] ;  /* 0x0002fa00ff177b82 */ /* 0x000ef00000000800 */
[----:B------:R-:W-:Y:S01]  /*16cc0*/  BAR.SYNC.DEFER_BLOCKING 0x1, 0x100 ;  /* 0x0044000000007b1d */ /* 0x000fe20000010000 */
[----:B------:R-:W-:-:S05]  /*16cd0*/  USHF.R.S32.HI UR10, URZ, 0x1f, UR58 ;  /* 0x0000001f3f0a7899 */ /* 0x000fca000801143a */
[----:B------:R-:W-:Y:S01]  /*16ce0*/  ULDC.64 UR8, c[0x0][0xbd0] ;  /* 0x0002f40000087ab9 */ /* 0x000fe20000000a00 */
[----:B-1----:R-:W-:-:S04]  /*16cf0*/  ULEA UR4, UR5, UR4, 0x18 ;  /* 0x0000000405047291 */ /* 0x002fc8000f8ec03f */
[----:B------:R-:W-:Y:S01]  /*16d00*/  UIADD3 UR4, UR4, 0x22820, URZ ;  /* 0x0002282004047890 */ /* 0x000fe2000fffe03f */
[----:B0-----:R-:W-:-:S03]  /*16d10*/  VIADD R3, R0, 0xffffff80 ;  /* 0xffffff8000037836 */ /* 0x001fc60000000000 */
[----:B------:R-:W-:Y:S01]  /*16d20*/  UPRMT UR4, URZ, 0x654, UR4 ;  /* 0x000006543f047896 */ /* 0x000fe20008000004 */
[----:B---3--:R-:W-:Y:S01]  /*16d30*/  IMAD R18, R23, UR6, RZ ;  /* 0x0000000617127c24 */ /* 0x008fe2000f8e02ff */
[----:B------:R-:W-:-:S04]  /*16d40*/  SHF.R.S32.HI R2, RZ, 0x1f, R3 ;  /* 0x0000001fff027819 */ /* 0x000fc80000011403 */
[----:B------:R-:W-:-:S03]  /*16d50*/  LEA.HI R0, R2, R3, RZ, 0x7 ;  /* 0x0000000302007211 */ /* 0x000fc600078f38ff */
[----:B------:R-:W-:Y:S01]  /*16d60*/  SYNCS.ARRIVE.TRANS64.RED.A1T0 RZ, [UR4], RZ ;  /* 0x000000ffffff79a7 */ /* 0x000fe20008100404 */
[----:B------:R-:W-:-:S05]  /*16d70*/  LOP3.LUT R4, R0, 0xffffff80, RZ, 0xc0, !PT ;  /* 0xffffff8000047812 */ /* 0x000fca00078ec0ff */
[----:B------:R-:W-:-:S05]  /*16d80*/  IMAD.IADD R12, R3, 0x1, -R4 ;  /* 0x00000001030c7824 */ /* 0x000fca00078e0a04 */
[----:B------:R-:W-:Y:S02]  /*16d90*/  SHF.R.S32.HI R7, RZ, 0x1f, R12 ;  /* 0x0000001fff077819 */ /* 0x000fe4000001140c */
[----:B------:R-:W-:Y:S02]  /*16da0*/  LOP3.LUT P0, RZ, R12, 0x3, RZ, 0xc0, !PT ;  /* 0x000000030cff7812 */ /* 0x000fe4000780c0ff */
[CC--:B------:R-:W-:Y:S02]  /*16db0*/  LEA.HI R13, R7.reuse, R12.reuse, RZ, 0x2 ;  /* 0x0000000c070d7211 */ /* 0x0c0fe400078f10ff */
[----:B------:R-:W-:Y:S02]  /*16dc0*/  LEA.HI R7, R7, R12, RZ, 0x5 ;  /* 0x0000000c07077211 */ /* 0x000fe400078f28ff */
[--C-:B------:R-:W-:Y:S02]  /*16dd0*/  SHF.R.S32.HI R4, RZ, 0x2, R13.reuse ;  /* 0x00000002ff047819 */ /* 0x100fe4000001140d */
[----:B------:R-:W-:-:S02]  /*16de0*/  SHF.R.S32.HI R5, RZ, 0x1f, R13 ;  /* 0x0000001fff057819 */ /* 0x000fc4000001140d */
[----:B------:R-:W-:Y:S02]  /*16df0*/  SHF.R.S32.HI R7, RZ, 0x5, R7 ;  /* 0x00000005ff077819 */ /* 0x000fe40000011407 */
[----:B------:R-:W-:Y:S02]  /*16e00*/  LEA.HI R8, R5, R4, RZ, 0x3 ;  /* 0x0000000405087211 */ /* 0x000fe400078f18ff */
[----:B------:R-:W-:Y:S02]  /*16e10*/  SHF.R.S32.HI R5, RZ, 0x7, R0 ;  /* 0x00000007ff057819 */ /* 0x000fe40000011400 */
[----:B------:R-:W-:Y:S02]  /*16e20*/  LOP3.LUT R9, R8, 0xfffffff8, RZ, 0xc0, !PT ;  /* 0xfffffff808097812 */ /* 0x000fe400078ec0ff */
[----:B------:R-:W-:-:S03]  /*16e30*/  LEA.HI R0, R0, R5, RZ, 0x1 ;  /* 0x0000000500007211 */ /* 0x000fc600078f08ff */
[----:B------:R-:W-:Y:S01]  /*16e40*/  IMAD.IADD R4, R4, 0x1, -R9 ;  /* 0x0000000104047824 */ /* 0x000fe200078e0a09 */
[----:B------:R-:W-:-:S05]  /*16e50*/  LOP3.LUT R0, R0, 0x3fffffe, RZ, 0xc0, !PT ;  /* 0x03fffffe00007812 */ /* 0x000fca00078ec0ff */
[----:B------:R-:W-:Y:S02]  /*16e60*/  IMAD.IADD R0, R5, 0x1, -R0 ;  /* 0x0000000105007824 */ /* 0x000fe400078e0a00 */
[----:B------:R-:W-:-:S04]  /*16e70*/  IMAD R5, R7, 0x10, R4 ;  /* 0x0000001007057824 */ /* 0x000fc800078e0204 */
[----:B------:R-:W-:-:S04]  /*16e80*/  IMAD R5, R0, 0x40, R5 ;  /* 0x0000004000057824 */ /* 0x000fc800078e0205 */
[----:B--2---:R-:W-:-:S05]  /*16e90*/  IMAD R9, R6, 0x80, R5 ;  /* 0x0000008006097824 */ /* 0x004fca00078e0205 */
[----:B------:R-:W-:-:S13]  /*16ea0*/  ISETP.GE.OR P1, PT, R9, R18, P0 ;  /* 0x000000120900720c */ /* 0x000fda0000726670 */
[----:B------:R-:W2:Y:S01]  /*16eb0*/  @!P1 LDL R11, [R1+0x1e0] ;  /* 0x0001e000010b9983 */ /* 0x000ea20000100800 */
[----:B------:R-:W-:Y:S01]  /*16ec0*/  ISETP.NE.AND P2, PT, R23, 0x1, PT ;  /* 0x000000011700780c */ /* 0x000fe20003f45270 */
[----:B------:R-:W-:Y:S01]  /*16ed0*/  UIMAD UR6, UR10, UR8, URZ ;  /* 0x000000080a0672a4 */ /* 0x000fe2000f8e023f */
[----:B------:R-:W-:Y:S01]  /*16ee0*/  LEA.HI R0, R2, R3, RZ, 0x2 ;  /* 0x0000000302007211 */ /* 0x000fe200078f10ff */
[----:B------:R-:W-:Y:S01]  /*16ef0*/  UIMAD.WIDE.U32 UR4, UR58, UR8, URZ ;  /* 0x000000083a0472a5 */ /* 0x000fe2000f8e003f */
[----:B------:R-:W-:Y:S01]  /*16f00*/  VIADD R21, R9, 0x8 ;  /* 0x0000000809157836 */ /* 0x000fe20000000000 */
[----:B------:R-:W-:Y:S01]  /*16f10*/  UIMAD UR6, UR58, UR9, UR6 ;  /* 0x000000093a0672a4 */ /* 0x000fe2000f8e0206 */
[----:B------:R-:W-:Y:S01]  /*16f20*/  LOP3.LUT R0, R0, 0xfffffffc, RZ, 0xc0, !PT ;  /* 0xfffffffc00007812 */ /* 0x000fe200078ec0ff */
[----:B------:R-:W-:Y:S01]  /*16f30*/  USHF.R.S32.HI UR12, URZ, 0x1f, UR61 ;  /* 0x0000001f3f0c7899 */ /* 0x000fe2000801143d */
[----:B------:R-:W-:Y:S01]  /*16f40*/  ULDC.64 UR8, c[0x0][0xbd8] ;  /* 0x0002f60000087ab9 */ /* 0x000fe20000000a00 */
[----:B------:R-:W-:-:S02]  /*16f50*/  UIADD3 UR5, UR5, UR6, URZ ;  /* 0x0000000605057290 */ /* 0x000fc4000fffe03f */
[----:B------:R-:W-:Y:S01]  /*16f60*/  IMAD.IADD R0, R3, 0x1, -R0 ;  /* 0x0000000103007824 */ /* 0x000fe200078e0a00 */
[----:B------:R-:W-:Y:S01]  /*16f70*/  UIMAD UR6, UR12, UR8, URZ ;  /* 0x000000080c0672a4 */ /* 0x000fe2000f8e023f */
[----:B------:R-:W0:Y:S01]  /*16f80*/  @P2 LDC R3, c[0x0][0xbec] ;  /* 0x0002fb00ff032b82 */ /* 0x000e220000000800 */
[----:B------:R-:W-:Y:S01]  /*16f90*/  USHF.R.S32.HI UR11, URZ, 0x1f, UR59 ;  /* 0x0000001f3f0b7899 */ /* 0x000fe2000801143b */
[----:B------:R-:W-:Y:S01]  /*16fa0*/  ISETP.GE.OR P0, PT, R21, R18, P0 ;  /* 0x000000121500720c */ /* 0x000fe20000706670 */
[----:B------:R-:W-:Y:S01]  /*16fb0*/  UIMAD UR6, UR61, UR9, UR6 ;  /* 0x000000093d0672a4 */ /* 0x000fe2000f8e0206 */
[----:B------:R-:W-:Y:S01]  /*16fc0*/  LEA.HI R2, R0, R0, RZ, 0x1 ;  /* 0x0000000000027211 */ /* 0x000fe200078f08ff */
[----:B------:R-:W-:-:S03]  /*16fd0*/  UIMAD.WIDE.U32 UR4, UR61, UR8, UR4 ;  /* 0x000000083d0472a5 */ /* 0x000fc6000f8e0004 */
[----:B------:R-:W1:Y:S01]  /*16fe0*/  @P2 LDC R4, c[0x0][0xbf0] ;  /* 0x0002fc00ff042b82 */ /* 0x000e620000000800 */
[----:B------:R-:W-:Y:S01]  /*16ff0*/  LOP3.LUT R7, R2, 0x1ffffffe, RZ, 0xc0, !PT ;  /* 0x1ffffffe02077812 */ /* 0x000fe200078ec0ff */
[----:B------:R-:W-:Y:S01]  /*17000*/  ULDC.64 UR8, c[0x0][0xbe0] ;  /* 0x0002f80000087ab9 */ /* 0x000fe20000000a00 */
[----:B------:R-:W-:Y:S02]  /*17010*/  UIADD3 UR5, UR5, UR6, URZ ;  /* 0x0000000605057290 */ /* 0x000fe4000fffe03f */
[----:B------:R-:W-:Y:S01]  /*17020*/  UIMAD UR7, UR11, UR8, URZ ;  /* 0x000000080b0772a4 */ /* 0x000fe2000f8e023f */
[----:B------:R-:W-:Y:S01]  /*17030*/  IMAD.IADD R0, R0, 0x1, -R7 ;  /* 0x0000000100007824 */ /* 0x000fe200078e0a07 */
[----:B------:R-:W-:Y:S02]  /*17040*/  UIMAD.WIDE.U32 UR4, UR59, UR8, UR4 ;  /* 0x000000083b0472a5 */ /* 0x000fe4000f8e0004 */
[----:B------:R-:W-:Y:S01]  /*17050*/  UIMAD UR7, UR59, UR9, UR7 ;  /* 0x000000093b0772a4 */ /* 0x000fe2000f8e0207 */
[----:B------:R-:W-:-:S02]  /*17060*/  IMAD R0, R0, 0x8, R5 ;  /* 0x0000000800007824 */ /* 0x000fc400078e0205 */
[----:B------:R-:W-:Y:S02]  /*17070*/  ULDC.64 UR8, c[0x0][0xb38] ;  /* 0x0002ce0000087ab9 */ /* 0x000fe40000000a00 */
[----:B------:R-:W-:-:S04]  /*17080*/  IMAD R6, R6, 0x80, R0 ;  /* 0x0000008006067824 */ /* 0x000fc800078e0200 */
[----:B0-----:R-:W-:-:S04]  /*17090*/  @P2 IMAD.HI.U32 R3, R6, R3, RZ ;  /* 0x0000000306032227 */ /* 0x001fc800078e00ff */
[----:B------:R-:W-:Y:S01]  /*170a0*/  IMAD.MOV.U32 R0, RZ, RZ, R6 ;  /* 0x000000ffff007224 */ /* 0x000fe200078e0006 */
[----:B-1----:R-:W-:Y:S01]  /*170b0*/  @P2 SHF.R.U32.HI R0, RZ, R4, R3 ;  /* 0x00000004ff002219 */ /* 0x002fe20000011603 */
[----:B------:R-:W-:-:S03]  /*170c0*/  IMAD.U32 R4, RZ, RZ, UR7 ;  /* 0x00000007ff047e24 */ /* 0x000fc6000f8e00ff */
[--C-:B------:R-:W-:Y:S01]  /*170d0*/  SHF.R.S32.HI R3, RZ, 0x1f, R0.reuse ;  /* 0x0000001fff037819 */ /* 0x100fe20000011400 */
[----:B------:R-:W-:Y:S01]  /*170e0*/  IMAD.MOV R5, RZ, RZ, -R0 ;  /* 0x000000ffff057224 */ /* 0x000fe200078e0a00 */
[----:B------:R-:W-:-:S03]  /*170f0*/  IADD3 R2, P3, R0, UR4, RZ ;  /* 0x0000000400027c10 */ /* 0x000fc6000ff7e0ff */
[----:B------:R-:W-:Y:S01]  /*17100*/  IMAD R5, R23, R5, R6 ;  /* 0x0000000517057224 */ /* 0x000fe200078e0206 */
[----:B------:R-:W-:Y:S01]  /*17110*/  IADD3.X R3, R3, UR5, R4, P3, !PT ;  /* 0x0000000503037c10 */ /* 0x000fe20009ffe404 */
[----:B------:R-:W-:-:S03]  /*17120*/  ULDC.64 UR4, c[0x0][0xbc8] ;  /* 0x0002f20000047ab9 */ /* 0x000fc60000000a00 */
[----:B------:R-:W-:Y:S01]  /*17130*/  SHF.R.S32.HI R0, RZ, 0x1f, R5 ;  /* 0x0000001fff007819 */ /* 0x000fe20000011405 */
[----:B------:R-:W-:-:S04]  /*17140*/  IMAD.WIDE.U32 R2, R5, UR4, R2 ;  /* 0x0000000405027c25 */ /* 0x000fc8000f8e0002 */
[----:B------:R-:W-:-:S04]  /*17150*/  IMAD R0, R0, UR4, RZ ;  /* 0x0000000400007c24 */ /* 0x000fc8000f8e02ff */
[----:B------:R-:W-:Y:S01]  /*17160*/  IMAD R5, R5, UR5, R0 ;  /* 0x0000000505057c24 */ /* 0x000fe2000f8e0200 */
[----:B------:R-:W-:Y:S01]  /*17170*/  ULDC.64 UR4, c[0x0][0xba8] ;  /* 0x0002ea0000047ab9 */ /* 0x000fe20000000a00 */
[----:B------:R-:W0:Y:S01]  /*17180*/  @P2 LDC R0, c[0x0][0xbec] ;  /* 0x0002fb00ff002b82 */ /* 0x000e220000000800 */
[----:B------:R-:W-:Y:S01]  /*17190*/  LEA R8, P3, R2, UR4, 0x2 ;  /* 0x0000000402087c11 */ /* 0x000fe2000f8610ff */
[----:B------:R-:W-:-:S04]  /*171a0*/  IMAD.IADD R3, R3, 0x1, R5 ;  /* 0x0000000103037824 */ /* 0x000fc800078e0205 */
[----:B------:R-:W-:Y:S01]  /*171b0*/  SHFL.IDX PT, R4, R8, RZ, 0x1c1f ;  /* 0x001c1fff08047589 */ /* 0x000fe200000e0000 */
[----:B------:R-:W-:Y:S01]  /*171c0*/  LEA.HI.X R10, R2, UR5, R3, 0x2, P3 ;  /* 0x00000005020a7c11 */ /* 0x000fe200098f1403 */
[----:B------:R-:W-:Y:S01]  /*171d0*/  UIMAD UR6, UR10, UR8, URZ ;  /* 0x000000080a0672a4 */ /* 0x000fe2000f8e023f */
[----:B------:R-:W1:Y:S03]  /*171e0*/  @P2 LDC R2, c[0x0][0xbf0] ;  /* 0x0002fc00ff022b82 */ /* 0x000e660000000800 */
[----:B------:R-:W2:Y:S04]  /*171f0*/  SHFL.IDX PT, R5, R10, RZ, 0x1c1f ;  /* 0x001c1fff0a057589 */ /* 0x000ea800000e0000 */
[----:B--2---:R2:W-:Y:S04]  /*17200*/  @!P1 ST.E desc[UR36][R4.64], R11 ;  /* 0x0000000b04009985 */ /* 0x0045e8000c101924 */
[----:B------:R-:W3:Y:S01]  /*17210*/  @!P0 LDL R7, [R1+0x1e4] ;  /* 0x0001e40001078983 */ /* 0x000ee20000100800 */
[----:B------:R-:W-:Y:S01]  /*17220*/  UIMAD.WIDE.U32 UR4, UR58, UR8, URZ ;  /* 0x000000083a0472a5 */ /* 0x000fe2000f8e003f */
[----:B0-----:R-:W-:Y:S01]  /*17230*/  @P2 IMAD.HI.U32 R3, R6, R0, RZ ;  /* 0x0000000006032227 */ /* 0x001fe200078e00ff */
[----:B------:R-:W-:Y:S01]  /*17240*/  UIMAD UR6, UR58, UR9, UR6 ;  /* 0x000000093a0672a4 */ /* 0x000fe2000f8e0206 */
[----:B------:R-:W-:Y:S01]  /*17250*/  LOP3.LUT R13, R13, 0x7ffffffc, RZ, 0xc0, !PT ;  /* 0x7ffffffc0d0d7812 */ /* 0x000fe200078ec0ff */
[----:B------:R-:W-:Y:S01]  /*17260*/  BSSY B0, `(.L_x_11075) ;  /* 0x0000109000007945 */ /* 0x000fe20003800000 */
[----:B------:R-:W-:Y:S01]  /*17270*/  ULDC.64 UR8, c[0x0][0xb40] ;  /* 0x0002d00000087ab9 */ /* 0x000fe20000000a00 */
[----:B------:R-:W-:Y:S01]  /*17280*/  UIADD3 UR5, UR5, UR6, URZ ;  /* 0x0000000605057290 */ /* 0x000fe2000fffe03f */
[--C-:B--2---:R-:W-:Y:S01]  /*17290*/  IMAD.MOV.U32 R5, RZ, RZ, R6.reuse ;  /* 0x000000ffff057224 */ /* 0x104fe200078e0006 */
[----:B------:R-:W-:Y:S01]  /*172a0*/  UIMAD UR6, UR12, UR8, URZ ;  /* 0x000000080c0672a4 */ /* 0x000fe2000f8e023f */
[----:B-1----:R-:W-:Y:S01]  /*172b0*/  @P2 SHF.R.U32.HI R5, RZ, R2, R3 ;  /* 0x00000002ff052219 */ /* 0x002fe20000011603 */
[----:B------:R-:W-:Y:S01]  /*172c0*/  UIMAD.WIDE.U32 UR4, UR61, UR8, UR4 ;  /* 0x000000083d0472a5 */ /* 0x000fe2000f8e0004 */
[----:B------:R-:W-:Y:S01]  /*172d0*/  IMAD.IADD R13, R12, 0x1, -R13 ;  /* 0x000000010c0d7824 */ /* 0x000fe200078e0a0d */
[----:B------:R-:W-:Y:S01]  /*172e0*/  UIMAD UR6, UR61, UR9, UR6 ;  /* 0x000000093d0672a4 */ /* 0x000fe2000f8e0206 */
[--C-:B------:R-:W-:Y:S01]  /*172f0*/  SHF.R.S32.HI R0, RZ, 0x1f, R5.reuse ;  /* 0x0000001fff007819 */ /* 0x100fe20000011405 */
[----:B------:R-:W-:Y:S01]  /*17300*/  IMAD.MOV R4, RZ, RZ, -R5 ;  /* 0x000000ffff047224 */ /* 0x000fe200078e0a05 */
[----:B------:R-:W-:Y:S01]  /*17310*/  ULDC.64 UR8, c[0x0][0xb48] ;  /* 0x0002d20000087ab9 */ /* 0x000fe20000000a00 */
[----:B------:R-:W-:Y:S01]  /*17320*/  UIADD3 UR5, UR5, UR6, URZ ;  /* 0x0000000605057290 */ /* 0x000fe2000fffe03f */
[----:B------:R-:W-:Y:S01]  /*17330*/  IMAD.SHL.U32 R19, R13, 0x2, RZ ;  /* 0x000000020d137824 */ /* 0x000fe200078e00ff */
[----:B------:R-:W-:Y:S01]  /*17340*/  UIMAD UR6, UR11, UR8, URZ ;  /* 0x000000080b0672a4 */ /* 0x000fe2000f8e023f */
[----:B------:R-:W-:Y:S01]  /*17350*/  IMAD R23, R23, R4, R6 ;  /* 0x0000000417177224 */ /* 0x000fe200078e0206 */
[----:B------:R-:W-:-:S02]  /*17360*/  UIMAD.WIDE.U32 UR4, UR59, UR8, UR4 ;  /* 0x000000083b0472a5 */ /* 0x000fc4000f8e0004 */
[----:B------:R-:W-:-:S04]  /*17370*/  UIMAD UR6, UR59, UR9, UR6 ;  /* 0x000000093b0672a4 */ /* 0x000fc8000f8e0206 */
[----:B------:R-:W-:Y:S01]  /*17380*/  UIADD3 UR6, UR5, UR6, URZ ;  /* 0x0000000605067290 */ /* 0x000fe2000fffe03f */
[----:B------:R-:W-:Y:S02]  /*17390*/  IMAD.U32 R2, RZ, RZ, UR4 ;  /* 0x00000004ff027e24 */ /* 0x000fe4000f8e00ff */
[----:B------:R-:W-:Y:S01]  /*173a0*/  IMAD.U32 R3, RZ, RZ, UR5 ;  /* 0x00000005ff037e24 */ /* 0x000fe2000f8e00ff */
[----:B------:R-:W-:Y:S02]  /*173b0*/  ULDC.64 UR4, c[0x0][0xb30] ;  /* 0x0002cc0000047ab9 */ /* 0x000fe40000000a00 */
[----:B------:R-:W-:Y:S02]  /*173c0*/  IMAD.U32 R3, RZ, RZ, UR6 ;  /* 0x00000006ff037e24 */ /* 0x000fe4000f8e00ff */
[----:B------:R-:W-:Y:S02]  /*173d0*/  IMAD R0, R0, UR4, RZ ;  /* 0x0000000400007c24 */ /* 0x000fe4000f8e02ff */
        /* <DEDUP_REMOVED lines=8> */
[----:B------:R-:W-:Y:S01]  /*17460*/  ULDC.64 UR4, c[0x0][0xb00] ;  /* 0x0002c00000047ab9 */ /* 0x000fe20000000a00 */
[----:B------:R-:W-:Y:S02]  /*17470*/  SHFL.IDX PT, R2, R8, 0x1, 0x1c1f ;  /* 0x003c1f0008027f89 */ /* 0x000fe400000e0000 */
[----:B------:R-:W-:Y:S01]  /*17480*/  IMAD.IADD R3, R23, 0x1, R5 ;  /* 0x0000000117037824 */ /* 0x000fe200078e0205 */
[----:B------:R-:W-:-:S04]  /*17490*/  LEA R20, P1, R22, UR4, 0x2 ;  /* 0x0000000416147c11 */ /* 0x000fc8000f8210ff */
[----:B------:R-:W-:Y:S01]  /*174a0*/  LEA.HI.X R22, R22, UR5, R3, 0x2, P1 ;  /* 0x0000000516167c11 */ /* 0x000fe200088f1403 */
[----:B------:R-:W-:Y:S01]  /*174b0*/  SHFL.IDX PT, R16, R20, RZ, 0x1c1f ;  /* 0x001c1fff14107589 */ /* 0x000fe200000e0000 */
[----:B------:R-:W-:-:S03]  /*174c0*/  ISETP.GE.AND P1, PT, R9, R18, PT ;  /* 0x000000120900720c */ /* 0x000fc60003f26270 */
[----:B------:R-:W3:Y:S04]  /*174d0*/  SHFL.IDX PT, R3, R10, 0x1, 0x1c1f ;  /* 0x003c1f000a037f89 */ /* 0x000ee800000e0000 */
[----:B------:R0:W1:Y:S04]  /*174e0*/  SHFL.IDX PT, R17, R22, RZ, 0x1c1f ;  /* 0x001c1fff16117589 */ /* 0x00006800000e0000 */
[----:B---3--:R0:W-:Y:S02]  /*174f0*/  @!P0 ST.E desc[UR36][R2.64], R7 ;  /* 0x0000000702008985 */ /* 0x0081e4000c101924 */
[----:B-1----:R-:W-:Y:S05]  /*17500*/  @P1 BRA `(.L_x_11076) ;  /* 0x0000000c00781947 */ /* 0x002fea0003800000 */
[----:B------:R-:W-:Y:S02]  /*17510*/  ULDC UR4, c[0x0][0xac8] ;  /* 0x0002b20000047ab9 */ /* 0x000fe40000000800 */
[----:B------:R-:W-:-:S13]  /*17520*/  ISETP.GE.AND P0, PT, R19, UR4, PT ;  /* 0x0000000413007c0c */ /* 0x000fda000bf06270 */
[----:B------:R-:W2:Y:S01]  /*17530*/  @!P0 LDL.64 R12, [R1+0x200] ;  /* 0x00020000010c8983 */ /* 0x000ea20000100a00 */
[C---:B------:R-:W-:Y:S02]  /*17540*/  VIADD R0, R19.reuse, 0x8 ;  /* 0x0000000813007836 */ /* 0x040fe40000000000 */
[----:B0-----:R-:W-:-:S03]  /*17550*/  @!P0 IMAD.WIDE R2, R19, 0x4, R16 ;  /* 0x0000000413028825 */ /* 0x001fc600078e0210 */
[C---:B------:R-:W-:Y:S01]  /*17560*/  ISETP.GE.AND P1, PT, R0.reuse, UR4, PT ;  /* 0x0000000400007c0c */ /* 0x040fe2000bf26270 */
[----:B------:R-:W-:Y:S01]  /*17570*/  VIADD R8, R19, 0x10 ;  /* 0x0000001013087836 */ /* 0x000fe20000000000 */
[----:B--2---:R0:W-:Y:S11]  /*17580*/  @!P0 ST.E.64 desc[UR36][R2.64], R12 ;  /* 0x0000000c02008985 */ /* 0x0041f6000c101b24 */
[----:B------:R-:W2:Y:S01]  /*17590*/  @!P1 LDL.64 R6, [R1+0x210] ;  /* 0x0002100001069983 */ /* 0x000ea20000100a00 */
[----:B------:R-:W-:-:S02]  /*175a0*/  @!P1 LEA.HI R0, R0, R0, RZ, 0x1 ;  /* 0x0000000000009211 */ /* 0x000fc400078f08ff */
[----:B------:R-:W-:Y:S02]  /*175b0*/  ISETP.GE.AND P0, PT, R8, UR4, PT ;  /* 0x0000000408007c0c */ /* 0x000fe4000bf06270 */
[----:B------:R-:W-:-:S05]  /*175c0*/  @!P1 LOP3.LUT R0, R0, 0xfffffffe, RZ, 0xc0, !PT ;  /* 0xfffffffe00009812 */ /* 0x000fca00078ec0ff */
[----:B------:R-:W-:-:S04]  /*175d0*/  @!P1 IMAD.WIDE R4, R0, 0x4, R16 ;  /* 0x0000000400049825 */ /* 0x000fc800078e0210 */
[----:B------:R-:W-:Y:S01]  /*175e0*/  VIADD R0, R19, 0x18 ;  /* 0x0000001813007836 */ /* 0x000fe20000000000 */
[----:B--2---:R1:W-:Y:S04]  /*175f0*/  @!P1 ST.E.64 desc[UR36][R4.64], R6 ;  /* 0x0000000604009985 */ /* 0x0043e8000c101b24 */
[----:B------:R-:W2:Y:S01]  /*17600*/  @!P0 LDL.64 R10, [R1+0x220] ;  /* 0x00022000010a8983 */ /* 0x000ea20000100a00 */
[----:B------:R-:W-:Y:S02]  /*17610*/  @!P0 LEA.HI R8, R8, R8, RZ, 0x1 ;  /* 0x0000000808088211 */ /* 0x000fe400078f08ff */
[----:B------:R-:W-:Y:S02]  /*17620*/  ISETP.GE.AND P1, PT, R0, UR4, PT ;  /* 0x0000000400007c0c */ /* 0x000fe4000bf26270 */
[----:B------:R-:W-:-:S05]  /*17630*/  @!P0 LOP3.LUT R8, R8, 0xfffffffe, RZ, 0xc0, !PT ;  /* 0xfffffffe08088812 */ /* 0x000fca00078ec0ff */
[----:B------:R-:W-:-:S04]  /*17640*/  @!P0 IMAD.WIDE R8, R8, 0x4, R16 ;  /* 0x0000000408088825 */ /* 0x000fc800078e0210 */
[----:B------:R-:W-:Y:S01]  /*17650*/  VIADD R14, R19, 0x20 ;  /* 0x00000020130e7836 */ /* 0x000fe20000000000 */
[----:B--2---:R2:W-:Y:S04]  /*17660*/  @!P0 ST.E.64 desc[UR36][R8.64], R10 ;  /* 0x0000000a08008985 */ /* 0x0045e8000c101b24 */
[----:B0-----:R-:W3:Y:S01]  /*17670*/  @!P1 LDL.64 R12, [R1+0x230] ;  /* 0x00023000010c9983 */ /* 0x001ee20000100a00 */
[----:B------:R-:W-:Y:S02]  /*17680*/  @!P1 LEA.HI R0, R0, R0, RZ, 0x1 ;  /* 0x0000000000009211 */ /* 0x000fe400078f08ff */
[----:B------:R-:W-:Y:S02]  /*17690*/  ISETP.GE.AND P0, PT, R14, UR4, PT ;  /* 0x000000040e007c0c */ /* 0x000fe4000bf06270 */
[----:B------:R-:W-:-:S05]  /*176a0*/  @!P1 LOP3.LUT R0, R0, 0xfffffffe, RZ, 0xc0, !PT ;  /* 0xfffffffe00009812 */ /* 0x000fca00078ec0ff */
[----:B------:R-:W-:-:S04]  /*176b0*/  @!P1 IMAD.WIDE R2, R0, 0x4, R16 ;  /* 0x0000000400029825 */ /* 0x000fc800078e0210 */
[----:B------:R-:W-:Y:S01]  /*176c0*/  VIADD R0, R19, 0x28 ;  /* 0x0000002813007836 */ /* 0x000fe20000000000 */
[----:B---3--:R0:W-:Y:S04]  /*176d0*/  @!P1 ST.E.64 desc[UR36][R2.64], R12 ;  /* 0x0000000c02009985 */ /* 0x0081e8000c101b24 */
[----:B-1----:R-:W3:Y:S01]  /*176e0*/  @!P0 LDL.64 R4, [R1+0x240] ;  /* 0x0002400001048983 */ /* 0x002ee20000100a00 */
[----:B------:R-:W-:Y:S02]  /*176f0*/  @!P0 LEA.HI R14, R14, R14, RZ, 0x1 ;  /* 0x0000000e0e0e8211 */ /* 0x000fe400078f08ff */
[----:B------:R-:W-:Y:S02]  /*17700*/  ISETP.GE.AND P1, PT, R0, UR4, PT ;  /* 0x0000000400007c0c */ /* 0x000fe4000bf26270 */
[----:B------:R-:W-:-:S05]  /*17710*/  @!P0 LOP3.LUT R14, R14, 0xfffffffe, RZ, 0xc0, !PT ;  /* 0xfffffffe0e0e8812 */ /* 0x000fca00078ec0ff */
[----:B------:R-:W-:-:S04]  /*17720*/  @!P0 IMAD.WIDE R14, R14, 0x4, R16 ;  /* 0x000000040e0e8825 */ /* 0x000fc800078e0210 */
[----:B--2---:R-:W-:Y:S01]  /*17730*/  VIADD R8, R19, 0x30 ;  /* 0x0000003013087836 */ /* 0x004fe20000000000 */
[----:B---3--:R1:W-:Y:S04]  /*17740*/  @!P0 ST.E.64 desc[UR36][R14.64], R4 ;  /* 0x000000040e008985 */ /* 0x0083e8000c101b24 */
[----:B------:R-:W2:Y:S01]  /*17750*/  @!P1 LDL.64 R6, [R1+0x250] ;  /* 0x0002500001069983 */ /* 0x000ea20000100a00 */
[----:B------:R-:W-:Y:S02]  /*17760*/  @!P1 LEA.HI R0, R0, R0, RZ, 0x1 ;  /* 0x0000000000009211 */ /* 0x000fe400078f08ff */
[----:B------:R-:W-:Y:S02]  /*17770*/  ISETP.GE.AND P0, PT, R8, UR4, PT ;  /* 0x0000000408007c0c */ /* 0x000fe4000bf06270 */
[----:B------:R-:W-:-:S05]  /*17780*/  @!P1 LOP3.LUT R0, R0, 0xfffffffe, RZ, 0xc0, !PT ;  /* 0xfffffffe00009812 */ /* 0x000fca00078ec0ff */
[----:B0-----:R-:W-:-:S04]  /*17790*/  @!P1 IMAD.WIDE R2, R0, 0x4, R16 ;  /* 0x0000000400029825 */ /* 0x001fc800078e0210 */
        /* <DEDUP_REMOVED lines=9> */
[----:B-1----:R-:W3:Y:S01]  /*17830*/  @!P1 LDL.64 R4, [R1+0x270] ;  /* 0x0002700001049983 */ /* 0x002ee20000100a00 */
[----:B------:R-:W-:Y:S02]  /*17840*/  @!P1 LEA.HI R0, R0, R0, RZ, 0x1 ;  /* 0x0000000000009211 */ /* 0x000fe400078f08ff */
[----:B------:R-:W-:Y:S02]  /*17850*/  ISETP.GE.AND P0, PT, R12, UR4, PT ;  /* 0x000000040c007c0c */ /* 0x000fe4000bf06270 */
[----:B------:R-:W-:-:S05]  /*17860*/  @!P1 LOP3.LUT R0, R0, 0xfffffffe, RZ, 0xc0, !PT ;  /* 0xfffffffe00009812 */ /* 0x000fca00078ec0ff */
[----:B0-----:R-:W-:-:S04]  /*17870*/  @!P1 IMAD.WIDE R2, R0, 0x4, R16 ;  /* 0x0000000400029825 */ /* 0x001fc800078e0210 */
[----:B------:R-:W-:Y:S01]  /*17880*/  VIADD R0, R19, 0x48 ;  /* 0x0000004813007836 */ /* 0x000fe20000000000 */
[----:B---3--:R0:W-:Y:S04]  /*17890*/  @!P1 ST.E.64 desc[UR36][R2.64], R4 ;  /* 0x0000000402009985 */ /* 0x0081e8000c101b24 */
[----:B------:R-:W3:Y:S01]  /*178a0*/  @!P0 LDL.64 R6, [R1+0x280] ;  /* 0x0002800001068983 */ /* 0x000ee20000100a00 */
        /* <DEDUP_REMOVED lines=18> */
[----:B-1----:R-:W-:Y:S01]  /*179d0*/  VIADD R12, R19, 0x60 ;  /* 0x00000060130c7836 */ /* 0x002fe20000000000 */
[----:B--2---:R1:W-:Y:S04]  /*179e0*/  @!P0 ST.E.64 desc[UR36][R10.64], R4 ;  /* 0x000000040a008985 */ /* 0x0043e8000c101b24 */
        /* <DEDUP_REMOVED lines=87> */
[----:B0-----:R-:W-:-:S05]  /*17f60*/  @!P1 LOP3.LUT R3, R0, 0xfffffffe, RZ, 0xc0, !PT ;  /* 0xfffffffe00039812 */ /* 0x001fca00078ec0ff */
[----:B------:R-:W-:-:S04]  /*17f70*/  @!P1 IMAD.WIDE R2, R3, 0x4, R16 ;  /* 0x0000000403029825 */ /* 0x000fc800078e0210 */
[----:B------:R-:W-:Y:S01]  /*17f80*/  VIADD R0, R19, 0xc8 ;  /* 0x000000c813007836 */ /* 0x000fe20000000000 */
[----:B--2---:R0:W-:Y:S04]  /*17f90*/  @!P1 ST.E.64 desc[UR36][R2.64], R6 ;  /* 0x0000000602009985 */ /* 0x0041e8000c101b24 */
[----:B------:R-:W2:Y:S01]  /*17fa0*/  @!P0 LDL.64 R8, [R1+0x380] ;  /* 0x0003800001088983 */ /* 0x000ea20000100a00 */
[----:B------:R-:W-:Y:S02]  /*17fb0*/  @!P0 LEA.HI R12, R12, R12, RZ, 0x1 ;  /* 0x0000000c0c0c8211 */ /* 0x000fe400078f08ff */
[----:B------:R-:W-:Y:S02]  /*17fc0*/  ISETP.GE.AND P1, PT, R0, UR4, PT ;  /* 0x0000000400007c0c */ /* 0x000fe4000bf26270 */
[----:B-1----:R-:W-:-:S05]  /*17fd0*/  @!P0 LOP3.LUT R5, R12, 0xfffffffe, RZ, 0xc0, !PT ;  /* 0xfffffffe0c058812 */ /* 0x002fca00078ec0ff */
[----:B------:R-:W-:-:S04]  /*17fe0*/  @!P0 IMAD.WIDE R4, R5, 0x4, R16 ;  /* 0x0000000405048825 */ /* 0x000fc800078e0210 */
[----:B------:R-:W-:Y:S01]  /*17ff0*/  VIADD R12, R19, 0xd0 ;  /* 0x000000d0130c7836 */ /* 0x000fe20000000000 */
        /* <DEDUP_REMOVED lines=36> */
[----:B------:R-:W3:Y:S01]  /*18240*/  @!P0 LDL.64 R8, [R1+0x3e0] ;  /* 0x0003e00001088983 */ /* 0x000ee20000100a00 */
[----:B------:R-:W-:Y:S02]  /*18250*/  @!P0 LEA.HI R12, R12, R12, RZ, 0x1 ;  /* 0x0000000c0c0c8211 */ /* 0x000fe400078f08ff */
[----:B------:R-:W-:Y:S02]  /*18260*/  ISETP.GE.AND P1, PT, R0, UR4, PT ;  /* 0x0000000400007c0c */ /* 0x000fe4000bf26270 */
[----:B-1----:R-:W-:-:S05]  /*18270*/  @!P0 LOP3.LUT R5, R12, 0xfffffffe, RZ, 0xc0, !PT ;  /* 0xfffffffe0c058812 */ /* 0x002fca00078ec0ff */
[----:B------:R-:W-:-:S05]  /*18280*/  @!P0 IMAD.WIDE R4, R5, 0x4, R16 ;  /* 0x0000000405048825 */ /* 0x000fca00078e0210 */
[----:B---3--:R2:W-:Y:S04]  /*18290*/  @!P0 ST.E.64 desc[UR36][R4.64], R8 ;  /* 0x0000000804008985 */ /* 0x0085e8000c101b24 */
[----:B------:R-:W3:Y:S01]  /*182a0*/  @!P1 LDL.64 R12, [R1+0x3f0] ;  /* 0x0003f000010c9983 */ /* 0x000ee20000100a00 */
[----:B------:R-:W-:-:S04]  /*182b0*/  @!P1 LEA.HI R0, R0, R0, RZ, 0x1 ;  /* 0x0000000000009211 */ /* 0x000fc800078f08ff */
[----:B------:R-:W-:-:S05]  /*182c0*/  @!P1 LOP3.LUT R11, R0, 0xfffffffe, RZ, 0xc0, !PT ;  /* 0xfffffffe000b9812 */ /* 0x000fca00078ec0ff */
[----:B------:R-:W-:-:S05]  /*182d0*/  @!P1 IMAD.WIDE R16, R11, 0x4, R16 ;  /* 0x000000040b109825 */ /* 0x000fca00078e0210 */
[----:B---3--:R2:W-:Y:S02]  /*182e0*/  @!P1 ST.E.64 desc[UR36][R16.64], R12 ;  /* 0x0000000c10009985 */ /* 0x0085e4000c101b24 */
.L_x_11076:
[----:B------:R-:W-:Y:S05]  /*182f0*/  BSYNC B0 ;  /* 0x0000000000007941 */ /* 0x000fea0003800000 */
.L_x_11075:
[----:B------:R-:W-:Y:S01]  /*18300*/  ISETP.GE.AND P0, PT, R21, R18, PT ;  /* 0x000000121500720c */ /* 0x000fe20003f06270 */
[----:B------:R1:W3:Y:S04]  /*18310*/  SHFL.IDX PT, R15, R22, 0x1, 0x1c1f ;  /* 0x003c1f00160f7f89 */ /* 0x0002e800000e0000 */
[----:B------:R1:W4:Y:S08]  /*18320*/  SHFL.IDX PT, R14, R20, 0x1, 0x1c1f ;  /* 0x003c1f00140e7f89 */ /* 0x00033000000e0000 */
[----:B-1----:R-:W-:Y:S05]  /*18330*/  @P0 BRA `(.L_x_10972) ;  /* 0x0000004c004c0947 */ /* 0x002fea0003800000 */
[----:B--2---:R-:W1:Y:S02]  /*18340*/  LDC R17, c[0x0][0xac8] ;  /* 0x0002b200ff117b82 */ /* 0x004e640000000800 */
[----:B-1----:R-:W-:-:S13]  /*18350*/  ISETP.GE.AND P0, PT, R19, R17, PT ;  /* 0x000000111300720c */ /* 0x002fda0003f06270 */
[----:B------:R-:W2:Y:S01]  /*18360*/  @!P0 LDL.64 R12, [R1+0x208] ;  /* 0x00020800010c8983 */ /* 0x000ea20000100a00 */
[C---:B------:R-:W-:Y:S02]  /*18370*/  VIADD R0, R19.reuse, 0x8 ;  /* 0x0000000813007836 */ /* 0x040fe40000000000 */
[----:B0--34-:R-:W-:-:S03]  /*18380*/  @!P0 IMAD.WIDE R2, R19, 0x4, R14 ;  /* 0x0000000413028825 */ /* 0x019fc600078e020e */
[C---:B------:R-:W-:Y:S01]  /*18390*/  ISETP.GE.AND P1, PT, R0.reuse, R17, PT ;  /* 0x000000110000720c */ /* 0x040fe20003f26270 */
[----:B------:R-:W-:Y:S01]  /*183a0*/  VIADD R10, R19, 0x10 ;  /* 0x00000010130a7836 */ /* 0x000fe20000000000 */
[----:B--2---:R0:W-:Y:S11]  /*183b0*/  @!P0 ST.E.64 desc[UR36][R2.64], R12 ;  /* 0x0000000c02008985 */ /* 0x0041f6000c101b24 */
[----:B------:R-:W2:Y:S01]  /*183c0*/  @!P1 LDL.64 R6, [R1+0x218] ;  /* 0x0002180001069983 */ /* 0x000ea20000100a00 */
[----:B------:R-:W-:-:S02]  /*183d0*/  @!P1 LEA.HI R0, R0, R0, RZ, 0x1 ;  /* 0x0000000000009211 */ /* 0x000fc400078f08ff */
[----:B------:R-:W-:Y:S02]  /*183e0*/  ISETP.GE.AND P0, PT, R10, R17, PT ;  /* 0x000000110a00720c */ /* 0x000fe40003f06270 */
[----:B------:R-:W-:-:S05]  /*183f0*/  @!P1 LOP3.LUT R0, R0, 0xfffffffe, RZ, 0xc0, !PT ;  /* 0xfffffffe00009812 */ /* 0x000fca00078ec0ff */
[----:B------:R-:W-:-:S04]  /*18400*/  @!P1 IMAD.WIDE R4, R0, 0x4, R14 ;  /* 0x0000000400049825 */ /* 0x000fc800078e020e */
[----:B------:R-:W-:Y:S01]  /*18410*/  VIADD R0, R19, 0x18 ;  /* 0x0000001813007836 */ /* 0x000fe20000000000 */
[----:B--2---:R1:W-:Y:S04]  /*18420*/  @!P1 ST.E.64 desc[UR36][R4.64], R6 ;  /* 0x0000000604009985 */ /* 0x0043e8000c101b24 */
[----:B------:R-:W2:Y:S01]  /*18430*/  @!P0 LDL.64 R8, [R1+0x228] ;  /* 0x0002280001088983 */ /* 0x000ea20000100a00 */
[----:B------:R-:W-:Y:S02]  /*18440*/  @!P0 LEA.HI R10, R10, R10, RZ, 0x1 ;  /* 0x0000000a0a0a8211 */ /* 0x000fe400078f08ff */
[----:B------:R-:W-:Y:S02]  /*18450*/  ISETP.GE.AND P1, PT, R0, R17, PT ;  /* 0x000000110000720c */ /* 0x000fe40003f26270 */
[----:B0-----:R-:W-:-:S05]  /*18460*/  @!P0 LOP3.LUT R2, R10, 0xfffffffe, RZ, 0xc0, !PT ;  /* 0xfffffffe0a028812 */ /* 0x001fca00078ec0ff */
[----:B------:R-:W-:-:S04]  /*18470*/  @!P0 IMAD.WIDE R2, R2, 0x4, R14 ;  /* 0x0000000402028825 */ /* 0x000fc800078e020e */
[----:B------:R-:W-:Y:S01]  /*18480*/  VIADD R12, R19, 0x20 ;  /* 0x00000020130c7836 */ /* 0x000fe20000000000 */
[----:B--2---:R0:W-:Y:S04]  /*18490*/  @!P0 ST.E.64 desc[UR36][R2.64], R8 ;  /* 0x0000000802008985 */ /* 0x0041e8000c101b24 */
[----:B------:R-:W2:Y:S01]  /*184a0*/  @!P1 LDL.64 R10, [R1+0x238] ;  /* 0x00023800010a9983 */ /* 0x000ea20000100a00 */
[----:B------:R-:W-:Y:S02]  /*184b0*/  @!P1 LEA.HI R0, R0, R0, RZ, 0x1 ;  /* 0x0000000000009211 */ /* 0x000fe400078f08ff */
[----:B------:R-:W-:Y:S02]  /*184c0*/  ISETP.GE.AND P0, PT, R12, R17, PT ;  /* 0x000000110c00720c */ /* 0x000fe40003f06270 */
[----:B------:R-:W-:-:S05]  /*184d0*/  @!P1 LOP3.LUT R0, R0, 0xfffffffe, RZ, 0xc0, !PT ;  /* 0xfffffffe00009812 */ /* 0x000fca00078ec0ff */
[----:B-1----:R-:W-:-:S04]  /*184e0*/  @!P1 IMAD.WIDE R4, R0, 0x4, R14 ;  /* 0x0000000400049825 */ /* 0x002fc800078e020e */
        /* <DEDUP_REMOVED lines=96> */
[----:B-1----:R-:W-:-:S05]  /*18af0*/  @!P1 LOP3.LUT R5, R0, 0xfffffffe, RZ, 0xc0, !PT ;  /* 0xfffffffe00059812 */ /* 0x002fca00078ec0ff */
        /* <DEDUP_REMOVED lines=77> */
[----:B------:R-:W-:-:S06]  /*18fd0*/  @!P0 IMAD.WIDE R2, R3, 0x4, R14 ;  /* 0x0000000403028825 */ /* 0x000fcc00078e020e */
[----:B------:R-:W-:Y:S01]  /*18fe0*/  @!P1 LEA.HI R0, R0, R0, RZ, 0x1 ;  /* 0x0000000000009211 */ /* 0x000fe200078f08ff */
[----:B--2---:R0:W-:Y:S04]  /*18ff0*/  @!P0 ST.E.64 desc[UR36][R2.64], R6 ;  /* 0x0000000602008985 */ /* 0x0041e8000c101b24 */
[----:B------:R-:W2:Y:S01]  /*19000*/  @!P1 LDL.64 R8, [R1+0x3d8] ;  /* 0x0003d80001089983 */ /* 0x000ea20000100a00 */
[----:B------:R-:W-:Y:S01]  /*19010*/  @!P1 LOP3.LUT R13, R0, 0xfffffffe, RZ, 0xc0, !PT ;  /* 0xfffffffe000d9812 */ /* 0x000fe200078ec0ff */
[C---:B------:R-:W-:Y:S01]  /*19020*/  VIADD R0, R19.reuse, 0xf0 ;  /* 0x000000f013007836 */ /* 0x040fe20000000000 */
[----:B------:R-:W-:Y:S01]  /*19030*/  BSSY B0, `(.L_x_11077) ;  /* 0x000000c000007945 */ /* 0x000fe20003800000 */
[----:B------:R-:W-:Y:S02]  /*19040*/  VIADD R19, R19, 0xf8 ;  /* 0x000000f813137836 */ /* 0x000fe40000000000 */
[----:B-1----:R-:W-:Y:S01]  /*19050*/  @!P1 IMAD.WIDE R4, R13, 0x4, R14 ;  /* 0x000000040d049825 */ /* 0x002fe200078e020e */
[----:B------:R-:W-:-:S04]  /*19060*/  ISETP.GE.AND P0, PT, R0, R17, PT ;  /* 0x000000110000720c */ /* 0x000fc80003f06270 */
[----:B--2---:R0:W-:Y:S01]  /*19070*/  @!P1 ST.E.64 desc[UR36][R4.64], R8 ;  /* 0x0000000804009985 */ /* 0x0041e2000c101b24 */
[----:B------:R-:W-:-:S08]  /*19080*/  ISETP.GE.AND P1, PT, R19, R17, PT ;  /* 0x000000111300720c */ /* 0x000fd00003f26270 */
[----:B------:R-:W-:Y:S05]  /*19090*/  @P0 BRA `(.L_x_11078) ;  /* 0x0000000000140947 */ /* 0x000fea0003800000 */
[----:B0-----:R-:W2:Y:S01]  /*190a0*/  LDL.64 R4, [R1+0x3e8] ;  /* 0x0003e80001047983 */ /* 0x001ea20000100a00 */
[----:B------:R-:W-:-:S04]  /*190b0*/  LEA.HI R0, R0, R0, RZ, 0x1 ;  /* 0x0000000000007211 */ /* 0x000fc800078f08ff */
[----:B------:R-:W-:-:S05]  /*190c0*/  LOP3.LUT R3, R0, 0xfffffffe, RZ, 0xc0, !PT ;  /* 0xfffffffe00037812 */ /* 0x000fca00078ec0ff */
[----:B------:R-:W-:-:S05]  /*190d0*/  IMAD.WIDE R2, R3, 0x4, R14 ;  /* 0x0000000403027825 */ /* 0x000fca00078e020e */
[----:B--2---:R1:W-:Y:S02]  /*190e0*/  ST.E.64 desc[UR36][R2.64], R4 ;  /* 0x0000000402007985 */ /* 0x0043e4000c101b24 */
.L_x_11078:
[----:B------:R-:W-:Y:S05]  /*190f0*/  BSYNC B0 ;  /* 0x0000000000007941 */ /* 0x000fea0003800000 */
.L_x_11077:
[----:B------:R-:W-:Y:S05]  /*19100*/  @P1 BRA `(.L_x_10972) ;  /* 0x0000003c00d81947 */ /* 0x000fea0003800000 */
[----:B01----:R-:W2:Y:S01]  /*19110*/  LDL.64 R4, [R1+0x3f8] ;  /* 0x0003f80001047983 */ /* 0x003ea20000100a00 */
[----:B------:R-:W-:-:S04]  /*19120*/  LEA.HI R19, R19, R19, RZ, 0x1 ;  /* 0x0000001313137211 */ /* 0x000fc800078f08ff */
[----:B------:R-:W-:-:S05]  /*19130*/  LOP3.LUT R3, R19, 0xfffffffe, RZ, 0xc0, !PT ;  /* 0xfffffffe13037812 */ /* 0x000fca00078ec0ff */
[----:B------:R-:W-:-:S05]  /*19140*/  IMAD.WIDE R2, R3, 0x4, R14 ;  /* 0x0000000403027825 */ /* 0x000fca00078e020e */
[----:B--2---:R0:W-:Y:S01]  /*19150*/  ST.E.64 desc[UR36][R2.64], R4 ;  /* 0x0000000402007985 */ /* 0x0041e2000c101b24 */
[----:B------:R-:W-:Y:S05]  /*19160*/  BRA `(.L_x_10972) ;  /* 0x0000003c00c07947 */ /* 0x000fea0003800000 */
.L_x_11074:
[----:B01----:R-:W0:Y:S02]  /*19170*/  S2R R0, SR_TID.X ;  /* 0x0000000000007919 */ /* 0x003e240000002100 */
        /* <DEDUP_REMOVED lines=10> */
[----:B------:R-:W-:Y:S01]  /*19220*/  ISETP.NE.AND P0, PT, R4, 0x1, PT ;  /* 0x000000010400780c */ /* 0x000fe20003f05270 */
[----:B------:R-:W-:Y:S01]  /*19230*/  USHF.R.S32.HI UR6, URZ, 0x1f, UR58 ;  /* 0x0000001f3f067899 */ /* 0x000fe2000801143a */
[----:B------:R-:W-:Y:S01]  /*19240*/  IMAD.MOV.U32 R2, RZ, RZ, R0 ;  /* 0x000000ffff027224 */ /* 0x000fe200078e0000 */
[----:B------:R-:W-:Y:S01]  /*19250*/  ULDC.64 UR8, c[0x0][0xbd0] ;  /* 0x0002f40000087ab9 */ /* 0x000fe20000000a00 */
[----:B------:R-:W-:Y:S02]  /*19260*/  USHF.R.S32.HI UR7, URZ, 0x1f, UR61 ;  /* 0x0000001f3f077899 */ /* 0x000fe4000801143d */
[----:B------:R-:W-:Y:S02]  /*19270*/  UIMAD UR6, UR6, UR8, URZ ;  /* 0x00000008060672a4 */ /* 0x000fe4000f8e023f */
[----:B------:R-:W-:Y:S02]  /*19280*/  UIMAD.WIDE.U32 UR4, UR58, UR8, URZ ;  /* 0x000000083a0472a5 */ /* 0x000fe4000f8e003f */
[----:B------:R-:W-:-:S03]  /*19290*/  UIMAD UR6, UR58, UR9, UR6 ;  /* 0x000000093a0672a4 */ /* 0x000fc6000f8e0206 */
[----:B------:R-:W0:Y:S01]  /*192a0*/  @P0 LDC R3, c[0x0][0xbec] ;  /* 0x0002fb00ff030b82 */ /* 0x000e220000000800 */
[----:B------:R-:W-:Y:S01]  /*192b0*/  ULDC.64 UR8, c[0x0][0xbd8] ;  /* 0x0002f60000087ab9 */ /* 0x000fe20000000a00 */
[----:B------:R-:W-:Y:S02]  /*192c0*/  UIADD3 UR5, UR5, UR6, URZ ;  /* 0x0000000605057290 */ /* 0x000fe4000fffe03f */
[----:B------:R-:W-:Y:S02]  /*192d0*/  UIMAD UR7, UR7, UR8, URZ ;  /* 0x00000008070772a4 */ /* 0x000fe4000f8e023f */
[----:B------:R-:W-:Y:S02]  /*192e0*/  USHF.R.S32.HI UR6, URZ, 0x1f, UR59 ;  /* 0x0000001f3f067899 */ /* 0x000fe4000801143b */
[----:B------:R-:W1:Y:S01]  /*192f0*/  @P0 LDC R6, c[0x0][0xbf0] ;  /* 0x0002fc00ff060b82 */ /* 0x000e620000000800 */
[----:B------:R-:W-:Y:S02]  /*19300*/  UIMAD UR7, UR61, UR9, UR7 ;  /* 0x000000093d0772a4 */ /* 0x000fe4000f8e0207 */
[----:B------:R-:W-:-:S03]  /*19310*/  UIMAD.WIDE.U32 UR4, UR61, UR8, UR4 ;  /* 0x000000083d0472a5 */ /* 0x000fc6000f8e0004 */
[----:B------:R-:W-:Y:S01]  /*19320*/  ULDC.64 UR8, c[0x0][0xbe0] ;  /* 0x0002f80000087ab9 */ /* 0x000fe20000000a00 */
[----:B------:R-:W-:Y:S02]  /*19330*/  UIADD3 UR5, UR7, UR5, URZ ;  /* 0x0000000507057290 */ /* 0x000fe4000fffe03f */
[----:B------:R-:W-:Y:S02]  /*19340*/  UIMAD UR6, UR6, UR8, URZ ;  /* 0x00000008060672a4 */ /* 0x000fe4000f8e023f */
[----:B------:R-:W-:Y:S02]  /*19350*/  UIMAD.WIDE.U32 UR4, UR59, UR8, UR4 ;  /* 0x000000083b0472a5 */ /* 0x000fe4000f8e0004 */
[----:B------:R-:W-:Y:S01]  /*19360*/  UIMAD UR6, UR59, UR9, UR6 ;  /* 0x000000093b0672a4 */ /* 0x000fe2000f8e0206 */
[----:B0-----:R-:W-:-:S05]  /*19370*/  @P0 IMAD.HI.U32 R3, R0, R3, RZ ;  /* 0x0000000300030227 */ /* 0x001fca00078e00ff */
[----:B-1----:R-:W-:-:S04]  /*19380*/  @P0 SHF.R.U32.HI R2, RZ, R6, R3 ;  /* 0x00000006ff020219 */ /* 0x002fc80000011603 */
[--C-:B------:R-:W-:Y:S01]  /*19390*/  SHF.R.S32.HI R3, RZ, 0x1f, R2.reuse ;  /* 0x0000001fff037819 */ /* 0x100fe20000011402 */
[----:B------:R-:W-:Y:S01]  /*193a0*/  IMAD.MOV R5, RZ, RZ, -R2 ;  /* 0x000000ffff057224 */ /* 0x000fe200078e0a02 */
[----:B------:R-:W-:-:S03]  /*193b0*/  IADD3 R2, P0, R2, UR4, RZ ;  /* 0x0000000402027c10 */ /* 0x000fc6000ff1e0ff */
[----:B------:R-:W-:Y:S02]  /*193c0*/  IMAD R5, R4, R5, R0 ;  /* 0x0000000504057224 */ /* 0x000fe400078e0200 */
[----:B------:R-:W-:Y:S01]  /*193d0*/  IMAD.U32 R4, RZ, RZ, UR6 ;  /* 0x00000006ff047e24 */ /* 0x000fe2000f8e00ff */
[----:B------:R-:W-:Y:S02]  /*193e0*/  ULDC.64 UR6, c[0x0][0xbc8] ;  /* 0x0002f20000067ab9 */ /* 0x000fe40000000a00 */
[----:B------:R-:W-:Y:S02]  /*193f0*/  SHF.R.S32.HI R0, RZ, 0x1f, R5 ;  /* 0x0000001fff007819 */ /* 0x000fe40000011405 */
[----:B------:R-:W-:Y:S01]  /*19400*/  IADD3.X R3, R3, UR5, R4, P0, !PT ;  /* 0x0000000503037c10 */ /* 0x000fe200087fe404 */
[----:B------:R-:W-:Y:S02]  /*19410*/  ULDC.64 UR4, c[0x0][0xba8] ;  /* 0x0002ea0000047ab9 */ /* 0x000fe40000000a00 */
[----:B------:R-:W-:-:S02]  /*19420*/  IMAD R0, R0, UR6, RZ ;  /* 0x0000000600007c24 */ /* 0x000fc4000f8e02ff */
[----:B------:R-:W-:-:S04]  /*19430*/  IMAD.WIDE.U32 R2, R5, UR6, R2 ;  /* 0x0000000605027c25 */ /* 0x000fc8000f8e0002 */
[----:B------:R-:W-:Y:S01]  /*19440*/  IMAD R7, R5, UR7, R0 ;  /* 0x0000000705077c24 */ /* 0x000fe2000f8e0200 */
[----:B------:R-:W-:-:S03]  /*19450*/  LEA R4, P0, R2, UR4, 0x2 ;  /* 0x0000000402047c11 */ /* 0x000fc6000f8010ff */
[----:B------:R-:W-:-:S05]  /*19460*/  IMAD.IADD R3, R3, 0x1, R7 ;  /* 0x0000000103037824 */ /* 0x000fca00078e0207 */
[----:B------:R-:W-:Y:S01]  /*19470*/  LEA.HI.X R5, R2, UR5, R3, 0x2, P0 ;  /* 0x0000000502057c11 */ /* 0x000fe200080f1403 */
[----:B------:R-:W-:-:S05]  /*19480*/  IMAD.MOV.U32 R3, RZ, RZ, -0x800000 ;  /* 0xff800000ff037424 */ /* 0x000fca00078e00ff */
[----:B------:R0:W-:Y:S01]  /*19490*/  STG.E desc[UR36][R4.64], R3 ;  /* 0x0000000304007986 */ /* 0x0001e2000c101924 */
[----:B------:R-:W-:Y:S05]  /*194a0*/  BRA `(.L_x_10972) ;  /* 0x0000003800f07947 */ /* 0x000fea0003800000 */
.L_x_10970:
        /* <DEDUP_REMOVED lines=18> */
.L_x_11079:
[----:B------:R-:W-:Y:S01]  /*195d0*/  ULDC UR7, c[0x0][0xc50] ;  /* 0x0003140000077ab9 */ /* 0x000fe20000000800 */
[----:B------:R-:W-:Y:S01]  /*195e0*/  UMOV UR39, UR6 ;  /* 0x0000000600277c82 */ /* 0x000fe20008000000 */
[----:B------:R-:W-:-:S11]  /*195f0*/  UISETP.NE.AND UP0, UPT, UR7, 0x1, UPT ;  /* 0x000000010700788c */ /* 0x000fd6000bf05270 */
[----:B------:R-:W-:Y:S01]  /*19600*/  @UP0 ULDC UR4, c[0x0][0xc54] ;  /* 0x0003150000040ab9 */ /* 0x000fe20000000800 */
[----:B------:R-:W-:Y:S01]  /*19610*/  @UP0 ULDC UR8, c[0x0][0xc58] ;  /* 0x0003160000080ab9 */ /* 0x000fe20000000800 */
[----:B------:R-:W-:-:S04]  /*19620*/  UIMAD.WIDE.U32 UR4, UR6, UR4, URZ ;  /* 0x00000004060472a5 */ /* 0x000fc8000f8e003f */
[----:B------:R-:W-:-:S12]  /*19630*/  @UP0 USHF.R.U32.HI UR39, URZ, UR8, UR5 ;  /* 0x000000083f270299 */ /* 0x000fd80008011605 */
.L_x_11080:
        /* <DEDUP_REMOVED lines=53> */
.L_x_11083:
[----:B------:R-:W-:-:S11]  /*19990*/  UISETP.NE.AND UP0, UPT, UR5, 0x1, UPT ;  /* 0x000000010500788c */ /* 0x000fd6000bf05270 */
[----:B------:R-:W-:Y:S02]  /*199a0*/  @UP0 ULDC.64 UR12, c[0x0][0x9e8] ;  /* 0x00027a00000c0ab9 */ /* 0x000fe40000000a00 */
[----:B------:R-:W-:-:S04]  /*199b0*/  UIMAD.WIDE.U32 UR6, UR8, UR12, URZ ;  /* 0x0000000c080672a5 */ /* 0x000fc8000f8e003f */
[----:B------:R-:W-:-:S12]  /*199c0*/  @UP0 USHF.R.U32.HI UR8, URZ, UR13, UR7 ;  /* 0x0000000d3f080299 */ /* 0x000fd80008011607 */
.L_x_11084:
[----:B------:R-:W-:-:S04]  /*199d0*/  UIMAD UR8, UR8, UR5, UR5 ;  /* 0x00000005080872a4 */ /* 0x000fc8000f8e0205 */
[----:B------:R-:W-:-:S04]  /*199e0*/  UISETP.LT.AND UP0, UPT, UR4, UR8, UPT ;  /* 0x000000080400728c */ /* 0x000fc8000bf01270 */
[----:B------:R-:W-:-:S12]  /*199f0*/  USEL UR4, UR4, UR8, UP0 ;  /* 0x0000000804047287 */ /* 0x000fd80008000000 */
.L_x_11082:
        /* <DEDUP_REMOVED lines=26> */
.L_x_11086:
[----:B------:R-:W-:-:S11]  /*19ba0*/  UISETP.NE.AND UP0, UPT, UR5, 0x1, UPT ;  /* 0x000000010500788c */ /* 0x000fd6000bf05270 */
[----:B------:R-:W-:Y:S02]  /*19bb0*/  @UP0 ULDC.64 UR10, c[0x0][0x9e8] ;  /* 0x00027a00000a0ab9 */ /* 0x000fe40000000a00 */
[----:B------:R-:W-:-:S04]  /*19bc0*/  UIMAD.WIDE.U32 UR6, UR4, UR10, URZ ;  /* 0x0000000a040672a5 */ /* 0x000fc8000f8e003f */
[----:B------:R-:W-:-:S12]  /*19bd0*/  @UP0 USHF.R.U32.HI UR4, URZ, UR11, UR7 ;  /* 0x0000000b3f040299 */ /* 0x000fd80008011607 */
.L_x_11087:
[----:B------:R-:W-:-:S04]  /*19be0*/  UIMAD UR4, UR4, UR5, URZ ;  /* 0x00000005040472a4 */ /* 0x000fc8000f8e023f */
[----:B------:R-:W-:-:S04]  /*19bf0*/  UISETP.LT.AND UP0, UPT, UR8, UR4, UPT ;  /* 0x000000040800728c */ /* 0x000fc8000bf01270 */
[----:B------:R-:W-:-:S12]  /*19c00*/  USEL UR8, UR8, UR4, !UP0 ;  /* 0x0000000408087287 */ /* 0x000fd8000c000000 */
.L_x_11085:
        /* <DEDUP_REMOVED lines=44> */
.L_x_11088:
        /* <DEDUP_REMOVED lines=32> */
.L_x_11089:
        /* <DEDUP_REMOVED lines=20> */
.L_x_11091:
        /* <DEDUP_REMOVED lines=15> */
.L_x_11090:
[----:B------:R-:W0:Y:S01]  /*1a300*/  LDC.64 R2, c[0x0][0x9f8] ;  /* 0x00027e00ff027b82 */ /* 0x000e220000000a00 */
[----:B------:R-:W-:-:S07]  /*1a310*/  IMAD.MOV.U32 R30, RZ, RZ, R31 ;  /* 0x000000ffff1e7224 */ /* 0x000fce00078e001f */
[----:B------:R-:W1:Y:S01]  /*1a320*/  LDC R37, c[0x0][0x430] ;  /* 0x00010c00ff257b82 */ /* 0x000e620000000800 */
[C---:B------:R-:W-:Y:S01]  /*1a330*/  IMAD.SHL.U32 R36, R29.reuse, 0x10, RZ ;  /* 0x000000101d247824 */ /* 0x040fe200078e00ff */
[C---:B------:R-:W-:Y:S01]  /*1a340*/  LOP3.LUT R7, R29.reuse, 0x7f, RZ, 0xc0, !PT ;  /* 0x0000007f1d077812 */ /* 0x040fe200078ec0ff */
[----:B------:R-:W-:Y:S01]  /*1a350*/  VIADD R0, R24, 0xffffffff ;  /* 0xffffffff18007836 */ /* 0x000fe20000000000 */
        /* <DEDUP_REMOVED lines=15> */
[----:B-----5:R-:W-:Y:S01]  /*1a450*/  IMAD.IADD R10, R10, 0x1, R25 ;  /* 0x000000010a0a7824 */ /* 0x020fe200078e0219 */
[----:B------:R-:W-:Y:S02]  /*1a460*/  @P1 LOP3.LUT R16, R16, 0x40, RZ, 0xfc, !PT ;  /* 0x0000004010101812 */ /* 0x000fe400078efcff */
[----:B------:R-:W-:Y:S01]  /*1a470*/  ISETP.GT.U32.OR P0, PT, R32, 0x5f, P0 ;  /* 0x0000005f2000780c */ /* 0x000fe20000704470 */
[----:B------:R-:W-:-:S03]  /*1a480*/  IMAD.MOV.U32 R17, RZ, RZ, R10 ;  /* 0x000000ffff117224 */ /* 0x000fc600078e000a */
[----:B------:R-:W1:Y:S09]  /*1a490*/  @P1 LDC R11, c[0x0][0x438] ;  /* 0x00010e00ff0b1b82 */ /* 0x000e720000000800 */
        /* <DEDUP_REMOVED lines=18> */
[C---:B------:R-:W-:Y:S02]  /*1a5c0*/  LOP3.LUT R3, R23.reuse, 0xc0, RZ, 0xfc, !PT ;  /* 0x000000c017037812 */ /* 0x040fe400078efcff */
        /* <DEDUP_REMOVED lines=13> */
.L_x_11133:
[----:B------:R-:W-:Y:S01]  /*1a6a0*/  ULOP3.LUT UR4, UR60, 0x2, URZ, 0xfc, !UPT ;  /* 0x000000023c047892 */ /* 0x000fe2000f8efc3f */
[--C-:B-----5:R-:W-:Y:S02]  /*1a6b0*/  @!P0 SHF.R.S32.HI R3, RZ, 0x1f, R4.reuse ;  /* 0x0000001fff038819 */ /* 0x120fe40000011404 */
[----:B------:R-:W-:Y:S02]  /*1a6c0*/  CS2R R18, SRZ ;  /* 0x0000000000127805 */ /* 0x000fe4000001ff00 */
[----:B------:R-:W-:Y:S01]  /*1a6d0*/  LOP3.LUT R16, R16, 0xffffffdf, RZ, 0xc0, !PT ;  /* 0xffffffdf10107812 */ /* 0x000fe200078ec0ff */
[----:B------:R-:W-:Y:S01]  /*1a6e0*/  @!P0 IMAD.MOV.U32 R18, RZ, RZ, R4 ;  /* 0x000000ffff128224 */ /* 0x000fe200078e0004 */
[----:B------:R-:W-:Y:S01]  /*1a6f0*/  SEL R27, RZ, 0x1, P2 ;  /* 0x00000001ff1b7807 */ /* 0x000fe20001000000 */
[----:B------:R-:W-:Y:S01]  /*1a700*/  IMAD.U32 R34, RZ, RZ, UR4 ;  /* 0x00000004ff227e24 */ /* 0x000fe2000f8e00ff */
[----:B------:R-:W-:Y:S01]  /*1a710*/  LOP3.LUT R16, R16, 0xffffff7f, RZ, 0xc0, !PT ;  /* 0xffffff7f10107812 */ /* 0x000fe200078ec0ff */
[----:B------:R-:W-:Y:S01]  /*1a720*/  @!P0 IMAD.MOV.U32 R19, RZ, RZ, R3 ;  /* 0x000000ffff138224 */ /* 0x000fe200078e0003 */
[----:B------:R-:W-:Y:S01]  /*1a730*/  ISETP.GT.U32.AND P0, PT, R32, 0x5f, PT ;  /* 0x0000005f2000780c */ /* 0x000fe20003f04070 */
[----:B------:R-:W-:Y:S01]  /*1a740*/  IMAD.U32 R28, RZ, RZ, UR39 ;  /* 0x00000027ff1c7e24 */ /* 0x000fe2000f8e00ff */
[----:B------:R-:W-:Y:S01]  /*1a750*/  ISETP.NE.AND P1, PT, R34, 0x3, PT ;  /* 0x000000032200780c */ /* 0x000fe20003f25270 */
[----:B------:R-:W-:-:S03]  /*1a760*/  IMAD.MOV R17, RZ, RZ, -R17 ;  /* 0x000000ffff117224 */ /* 0x000fc600078e0a11 */
[----:B------:R-:W-:Y:S01]  /*1a770*/  SHF.R.S32.HI R28, RZ, 0x1f, R28 ;  /* 0x0000001fff1c7819 */ /* 0x000fe2000001141c */
[----:B------:R-:W-:-:S06]  /*1a780*/  IMAD R17, R37, R17, R10 ;  /* 0x0000001125117224 */ /* 0x000fcc00078e020a */
[----:B------:R-:W-:-:S04]  /*1a790*/  @P0 LOP3.LUT R16, R16, 0x80, RZ, 0xfc, !PT ;  /* 0x0000008010100812 */ /* 0x000fc800078efcff */
[----:B------:R-:W-:Y:S01]  /*1a7a0*/  @P1 LOP3.LUT R16, R16, 0x20, RZ, 0xfc, !PT ;  /* 0x0000002010101812 */ /* 0x000fe200078efcff */
[----:B------:R-:W-:Y:S06]  /*1a7b0*/  @!P1 BRA `(.L_x_11093) ;  /* 0x0000000000049947 */ /* 0x000fec0003800000 */
[----:B------:R-:W-:Y:S01]  /*1a7c0*/  BPT.TRAP 0x1 ;  /* 0x000000040000795c */ /* 0x000fe20000300000 */
.L_x_11093:
[----:B------:R-:W-:-:S05]  /*1a7d0*/  IMAD.MOV.U32 R2, RZ, RZ, 0x1 ;  /* 0x00000001ff027424 */ /* 0x000fca00078e00ff */
[----:B------:R-:W-:-:S04]  /*1a7e0*/  SHF.L.U32 R2, R2, 0x1f, RZ ;  /* 0x0000001f02027819 */ /* 0x000fc800000006ff */
[----:B------:R-:W0:Y:S02]  /*1a7f0*/  SYNCS.PHASECHK.TRANS64.TRYWAIT P0, [UR46+0x22840], R2 ;  /* 0x02284002ff0075a7 */ /* 0x000e24000800016e */
[----:B0-----:R-:W-:Y:S05]  /*1a800*/  @!P0 BRA `(.L_x_11094) ;  /* 0x0000002800cc8947 */ /* 0x001fea0003800000 */
.L_x_11134:
[----:B------:R-:W-:Y:S01]  /*1a810*/  SHF.R.S32.HI R26, RZ, 0x1f, R17 ;  /* 0x0000001fff1a7819 */ /* 0x000fe20000011411 */
[----:B------:R-:W-:Y:S01]  /*1a820*/  ULDC.64 UR4, c[0x0][0x300] ;  /* 0x0000c00000047ab9 */ /* 0x000fe20000000a00 */
[----:B------:R-:W-:Y:S02]  /*1a830*/  R2UR UR6, R28 ;  /* 0x000000001c0672ca */ /* 0x000fe400000e0000 */
[----:B------:R-:W-:Y:S01]  /*1a840*/  LOP3.LUT R16, R16, 0xfffffffd, RZ, 0xc0, !PT ;  /* 0xfffffffd10107812 */ /* 0x000fe200078ec0ff */
        /* <DEDUP_REMOVED lines=18> */
[----:B------:R-:W-:Y:S01]  /*1a970*/  LOP3.LUT R3, R6, 0x1c0, RZ, 0xc0, !PT ;  /* 0x000001c006037812 */ /* 0x000fe200078ec0ff */
[----:B------:R-:W-:Y:S02]  /*1a980*/  ULDC UR4, c[0x0][0x2f4] ;  /* 0x0000bd0000047ab9 */ /* 0x000fe40000000800 */
[----:B------:R-:W-:-:S02]  /*1a990*/  ISETP.GE.AND P2, PT, R23, UR4, PT ;  /* 0x0000000417007c0c */ /* 0x000fc4000bf46270 */
[----:B------:R-:W-:Y:S01]  /*1a9a0*/  LOP3.LUT R6, R3, 0x38, R6, 0xf8, !PT ;  /* 0x0000003803067812 */ /* 0x000fe200078ef806 */
[----:B------:R-:W-:Y:S01]  /*1a9b0*/  IMAD.MOV.U32 R3, RZ, RZ, -0x60 ;  /* 0xffffffa0ff037424 */ /* 0x000fe200078e00ff */
[----:B------:R-:W-:Y:S02]  /*1a9c0*/  LEA.HI.X R5, R2, UR7, R5, 0x1, P0 ;  /* 0x0000000702057c11 */ /* 0x000fe400080f0c05 */
[----:B------:R-:W-:Y:S01]  /*1a9d0*/  LOP3.LUT R6, R6, 0x38, R29, 0x78, !PT ;  /* 0x0000003806067812 */ /* 0x000fe200078e781d */
[----:B------:R-:W-:Y:S02]  /*1a9e0*/  IMAD R22, R0, R3, UR41 ;  /* 0x0000002900167e24 */ /* 0x000fe4000f8e0203 */
[----:B------:R-:W-:Y:S02]  /*1a9f0*/  IMAD.SHL.U32 R29, R7, 0x8, RZ ;  /* 0x00000008071d7824 */ /* 0x000fe400078e00ff */
[----:B------:R-:W-:Y:S02]  /*1aa00*/  IMAD.IADD R22, R22, 0x1, -R35 ;  /* 0x0000000116167824 */ /* 0x000fe400078e0a23 */
[----:B------:R-:W-:-:S02]  /*1aa10*/  @P2 LOP3.LUT R16, R16, 0x2, RZ, 0xfc, !PT ;  /* 0x0000000210102812 */ /* 0x000fc400078efcff */
[----:B------:R-:W-:Y:S02]  /*1aa20*/  LOP3.LUT R29, R6, 0x200, R29, 0xf8, !PT ;  /* 0x00000200061d7812 */ /* 0x000fe400078ef81d */
[----:B------:R-:W-:Y:S01]  /*1aa30*/  ISETP.GE.AND P0, PT, R22, 0x1, PT ;  /* 0x000000011600780c */ /* 0x000fe20003f06270 */
[----:B------:R-:W-:-:S12]  /*1aa40*/  BRA.DIV UR5, `(.L_x_11095) ;  /* 0x0000002a05547947 */ /* 0x000fd8000b800000 */
        /* <DEDUP_REMOVED lines=36> */
.L_x_11148:
        /* <DEDUP_REMOVED lines=15> */
.L_x_11096:
        /* <DEDUP_REMOVED lines=23> */
.L_x_11097:
[----:B------:R-:W-:Y:S01]  /*1aef0*/  UISETP.NE.AND UP0, UPT, UR47, URZ, UPT ;  /* 0x0000003f2f00728c */ /* 0x000fe2000bf05270 */
[----:B------:R-:W-:Y:S01]  /*1af00*/  VIADD R0, R32, UR40 ;  /* 0x0000002820007c36 */ /* 0x000fe20008000000 */
[----:B------:R-:W-:Y:S01]  /*1af10*/  R2UR UR6, R28 ;  /* 0x000000001c0672ca */ /* 0x000fe200000e0000 */
[----:B------:R-:W-:Y:S01]  /*1af20*/  ULDC.64 UR8, c[0x0][0x2d8] ;  /* 0x0000b60000087ab9 */ /* 0x000fe20000000a00 */
[----:B------:R-:W0:Y:S01]  /*1af30*/  LDC R7, c[0x0][0x448] ;  /* 0x00011200ff077b82 */ /* 0x000e220000000800 */
[----:B------:R-:W-:Y:S01]  /*1af40*/  IMAD.MOV.U32 R9, RZ, RZ, R0 ;  /* 0x000000ffff097224 */ /* 0x000fe200078e0000 */
[----:B------:R-:W-:Y:S02]  /*1af50*/  PLOP3.LUT P0, PT, PT, PT, UP0, 0x80, 0x0 ;  /* 0x000000000000781c */ /* 0x000fe40003f0f008 */
[----:B------:R-:W-:-:S03]  /*1af60*/  SHF.R.S32.HI R6, RZ, 0x1f, R31 ;  /* 0x0000001fff067819 */ /* 0x000fc6000001141f */
        /* <DEDUP_REMOVED lines=10> */
[----:B------:R-:W-:Y:S02]  /*1b010*/  IMAD R6, R6, UR8, RZ ;  /* 0x0000000806067c24 */ /* 0x000fe4000f8e02ff */
[----:B------:R-:W-:Y:S02]  /*1b020*/  IMAD.U32 R4, RZ, RZ, UR4 ;  /* 0x00000004ff047e24 */ /* 0x000fe4000f8e00ff */
[----:B------:R-:W-:Y:S01]  /*1b030*/  IMAD.U32 R5, RZ, RZ, UR5 ;  /* 0x00000005ff057e24 */ /* 0x000fe2000f8e00ff */
[----:B------:R-:W-:Y:S01]  /*1b040*/  ULDC.64 UR4, c[0x0][0x2d0] ;  /* 0x0000b40000047ab9 */ /* 0x000fe20000000a00 */
[----:B------:R-:W-:Y:S02]  /*1b050*/  IMAD.U32 R3, RZ, RZ, UR6 ;  /* 0x00000006ff037e24 */ /* 0x000fe4000f8e00ff */
[----:B------:R-:W-:Y:S01]  /*1b060*/  IMAD.MOV.U32 R2, RZ, RZ, R4 ;  /* 0x000000ffff027224 */ /* 0x000fe200078e0004 */
[----:B------:R-:W-:Y:S01]  /*1b070*/  SHF.R.S32.HI R4, RZ, 0x1f, R9 ;  /* 0x0000001fff047819 */ /* 0x000fe20000011409 */
[----:B------:R-:W-:-:S02]  /*1b080*/  IMAD R5, R31, UR9, R6 ;  /* 0x000000091f057c24 */ /* 0x000fc4000f8e0206 */
[----:B------:R-:W-:-:S04]  /*1b090*/  IMAD.WIDE.U32 R2, R31, UR8, R2 ;  /* 0x000000081f027c25 */ /* 0x000fc8000f8e0002 */
[----:B------:R-:W-:Y:S02]  /*1b0a0*/  IMAD.IADD R3, R3, 0x1, R5 ;  /* 0x0000000103037824 */ /* 0x000fe400078e0205 */
[----:B------:R-:W-:Y:S02]  /*1b0b0*/  IMAD.MOV R5, RZ, RZ, -R9 ;  /* 0x000000ffff057224 */ /* 0x000fe400078e0a09 */
[----:B------:R-:W-:Y:S02]  /*1b0c0*/  IMAD R4, R4, UR4, RZ ;  /* 0x0000000404047c24 */ /* 0x000fe4000f8e02ff */
[----:B0-----:R-:W-:Y:S02]  /*1b0d0*/  IMAD R5, R7, R5, R0 ;  /* 0x0000000507057224 */ /* 0x001fe400078e0200 */
        /* <DEDUP_REMOVED lines=77> */
.L_x_11165:
[----:B------:R-:W-:Y:S02]  /*1b5b0*/  VIADD R4, R4, 0x70 ;  /* 0x0000007004047836 */ /* 0x000fe40000000000 */
        /* <DEDUP_REMOVED lines=17> */
.L_x_11166:
[----:B------:R-:W-:-:S13]  /*1b6d0*/  ISETP.NE.AND P0, PT, R34, 0x3, PT ;  /* 0x000000032200780c */ /* 0x000fda0003f05270 */
[----:B------:R-:W-:Y:S05]  /*1b6e0*/  @!P0 BRA `(.L_x_11100) ;  /* 0x0000000000048947 */ /* 0x000fea0003800000 */
[----:B------:R-:W-:Y:S01]  /*1b6f0*/  BPT.TRAP 0x1 ;  /* 0x000000040000795c */ /* 0x000fe20000300000 */
.L_x_11100:
[----:B------:R-:W1:Y:S02]  /*1b700*/  SYNCS.PHASECHK.TRANS64.TRYWAIT P0, [UR46+0x22860], R0 ;  /* 0x02286000ff0075a7 */ /* 0x000e64000800016e */
[----:B-1----:R-:W-:Y:S05]  /*1b710*/  @!P0 BRA `(.L_x_11101) ;  /* 0x0000002c00388947 */ /* 0x002fea0003800000 */
.L_x_11167:
        /* <DEDUP_REMOVED lines=25> */
[----:B------:R-:W-:Y:S02]  /*1b8b0*/  LEA.HI.X R18, R2, UR7, R3, 0x1, P0 ;  /* 0x0000000702127c11 */ /* 0x000fe400080f0c03 */
[----:B------:R-:W-:Y:S02]  /*1b8c0*/  SEL R2, RZ, 0x4, P2 ;  /* 0x00000004ff027807 */ /* 0x000fe40001000000 */
[----:B------:R-:W-:Y:S02]  /*1b8d0*/  SEL R3, RZ, 0x8, P1 ;  /* 0x00000008ff037807 */ /* 0x000fe40000800000 */
[----:B------:R-:W-:-:S05]  /*1b8e0*/  IADD3 R0, R2, R0, R27 ;  /* 0x0000000002007210 */ /* 0x000fca0007ffe01b */
[----:B------:R-:W-:Y:S01]  /*1b8f0*/  IMAD.IADD R5, R0, 0x1, R3 ;  /* 0x0000000100057824 */ /* 0x000fe200078e0203 */
[----:B------:R-:W-:Y:S06]  /*1b900*/  BRA.DIV UR4, `(.L_x_11102) ;  /* 0x0000002a04d47947 */ /* 0x000fec000b800000 */
[----:B------:R-:W0:Y:S01]  /*1b910*/  SHFL.IDX PT, R14, R10, RZ, 0x181f ;  /* 0x00181fff0a0e7589 */ /* 0x000e2200000e0000 */
[----:B------:R-:W-:Y:S01]  /*1b920*/  IMAD.SHL.U32 R17, R23, 0x2, RZ ;  /* 0x0000000217117824 */ /* 0x000fe200078e00ff */
[C---:B------:R-:W-:Y:S02]  /*1b930*/  LOP3.LUT P2, RZ, R5.reuse, 0x2, RZ, 0xc0, !PT ;  /* 0x0000000205ff7812 */ /* 0x040fe4000784c0ff */
[----:B------:R-:W1:Y:S01]  /*1b940*/  SHFL.IDX PT, R0, R18, RZ, 0x181f ;  /* 0x00181fff12007589 */ /* 0x000e6200000e0000 */
[----:B------:R-:W-:-:S03]  /*1b950*/  LOP3.LUT P1, RZ, R5, 0x4, RZ, 0xc0, !PT ;  /* 0x0000000405ff7812 */ /* 0x000fc6000782c0ff */
[----:B------:R-:W-:Y:S04]  /*1b960*/  SHFL.IDX PT, R4, R18, 0x1, 0x181f ;  /* 0x00381f0012047f89 */ /* 0x000fe800000e0000 */
[----:B------:R-:W-:Y:S01]  /*1b970*/  SHFL.IDX PT, R7, R18, 0x3, 0x181f ;  /* 0x00781f0012077f89 */ /* 0x000fe200000e0000 */
[----:B0-----:R-:W-:-:S03]  /*1b980*/  IADD3 R2, P0, R14, R17, RZ ;  /* 0x000000110e027210 */ /* 0x001fc60007f1e0ff */
[----:B------:R-:W0:Y:S02]  /*1b990*/  SHFL.IDX PT, R14, R10, 0x1, 0x181f ;  /* 0x00381f000a0e7f89 */ /* 0x000e2400000e0000 */
[----:B-1----:R-:W-:Y:S01]  /*1b9a0*/  IMAD.X R3, RZ, RZ, R0, P0 ;  /* 0x000000ffff037224 */ /* 0x002fe200000e0600 */
[----:B------:R-:W-:-:S05]  /*1b9b0*/  LEA R0, R29, UR46, 0x1 ;  /* 0x0000002e1d007c11 */ /* 0x000fca000f8e08ff */
[----:B------:R-:W-:Y:S01]  /*1b9c0*/  VIADD R31, R0, 0x400 ;  /* 0x00000400001f7836 */ /* 0x000fe20000000000 */
[----:B0-----:R-:W-:Y:S02]  /*1b9d0*/  IADD3 R8, P0, R14, R17, RZ ;  /* 0x000000110e087210 */ /* 0x001fe40007f1e0ff */
[----:B------:R-:W0:Y:S03]  /*1b9e0*/  SHFL.IDX PT, R14, R10, 0x2, 0x181f ;  /* 0x00581f000a0e7f89 */ /* 0x000e2600000e0000 */
[----:B------:R-:W-:Y:S01]  /*1b9f0*/  IMAD.X R9, RZ, RZ, R4, P0 ;  /* 0x000000ffff097224 */ /* 0x000fe200000e0604 */
        /* <DEDUP_REMOVED lines=8> */
[----:B------:R-:W-:-:S13]  /*1ba80*/  ISETP.LT.OR P3, PT, R22, 0x1, !P0 ;  /* 0x000000011600780c */ /* 0x000fda0004761670 */
[----:B------:R-:W-:Y:S01]  /*1ba90*/  LDGSTS.E.BYPASS.LTC128B.128 [R0+0x9400], desc[UR36][R2.64+0x180], !P3 ;  /* 0x0940018002007fae */ /* 0x000fe2000d901d64 */
        /* <DEDUP_REMOVED lines=12> */
[----:B------:R-:W0:Y:S02]  /*1bb60*/  SHFL.IDX PT, R14, R10, 0x4, 0x181f ;  /* 0x00981f000a0e7f89 */ /* 0x000e2400000e0000 */
[----:B------:R-:W-:Y:S01]  /*1bb70*/  IMAD.X R7, RZ, RZ, R7, P3 ;  /* 0x000000ffff077224 */ /* 0x000fe200018e0607 */
[C---:B------:R-:W-:Y:S01]  /*1bb80*/  ISETP.LT.OR P3, PT, R22.reuse, 0x21, P4 ;  /* 0x000000211600780c */ /* 0x040fe20002761670 */
[----:B-1----:R-:W1:Y:S04]  /*1bb90*/  SHFL.IDX PT, R8, R18, 0x4, 0x181f ;  /* 0x00981f0012087f89 */ /* 0x002e6800000e0000 */
[----:B------:R-:W2:Y:S08]  /*1bba0*/  SHFL.IDX PT, R18, R18, 0x5, 0x181f ;  /* 0x00b81f0012127f89 */ /* 0x000eb000000e0000 */
[----:B------:R-:W-:Y:S01]  /*1bbb0*/  LDGSTS.E.BYPASS.LTC128B.128 [R0+0x1400], desc[UR36][R4.64], !P3 ;  /* 0x0140000004007fae */ /* 0x000fe2000d901d64 */
[----:B------:R-:W-:-:S13]  /*1bbc0*/  ISETP.LT.OR P3, PT, R22, 0x21, !P2 ;  /* 0x000000211600780c */ /* 0x000fda0005761670 */
[----:B------:R-:W-:Y:S01]  /*1bbd0*/  LDGSTS.E.BYPASS.LTC128B.128 [R0+0x4400], desc[UR36][R4.64+0x80], !P3 ;  /* 0x0440008004007fae */ /* 0x000fe2000d901d64 */
[----:B------:R-:W-:-:S13]  /*1bbe0*/  ISETP.LT.OR P3, PT, R22, 0x21, !P1 ;  /* 0x000000211600780c */ /* 0x000fda0004f61670 */
[----:B------:R-:W-:Y:S01]  /*1bbf0*/  LDGSTS.E.BYPASS.LTC128B.128 [R0+0x7400], desc[UR36][R4.64+0x100], !P3 ;  /* 0x0740010004007fae */ /* 0x000fe2000d901d64 */
[----:B------:R-:W-:-:S13]  /*1bc00*/  ISETP.LT.OR P3, PT, R22, 0x21, !P0 ;  /* 0x000000211600780c */ /* 0x000fda0004761670 */
[----:B------:R-:W-:Y:S01]  /*1bc10*/  LDGSTS.E.BYPASS.LTC128B.128 [R0+0xa400], desc[UR36][R4.64+0x180], !P3 ;  /* 0x0a40018004007fae */ /* 0x000fe2000d901d64 */
[----:B0-----:R-:W-:-:S03]  /*1bc20*/  IADD3 R2, P3, R14, R17, RZ ;  /* 0x000000110e027210 */ /* 0x001fc60007f7e0ff */
[----:B------:R3:W4:Y:S02]  /*1bc30*/  SHFL.IDX PT, R14, R10, 0x5, 0x181f ;  /* 0x00b81f000a0e7f89 */ /* 0x00072400000e0000 */
        /* <DEDUP_REMOVED lines=17> */
[----:B--2-4-:R3:W-:Y:S02]  /*1bd50*/  LDGSTS.E.BYPASS.LTC128B.128 [R0+0xb400], desc[UR36][R2.64+0x180], !P3 ;  /* 0x0b40018002007fae */ /* 0x0147e4000d901d64 */
.L_x_11181:
[----:B0--3--:R-:W-:Y:S02]  /*1bd60*/  IADD3 R2, P3, R14, R17, RZ ;  /* 0x000000110e027210 */ /* 0x009fe40007f7e0ff */
        /* <DEDUP_REMOVED lines=19> */
.L_x_11103:
[----:B------:R-:W-:Y:S01]  /*1bea0*/  VIADD R24, R24, 0xfffffffe ;  /* 0xfffffffe18187836 */ /* 0x000fe20000000000 */
[----:B------:R-:W-:Y:S01]  /*1beb0*/  SYNCS.ARRIVE.TRANS64.A1T0 RZ, [UR46+0x22850], RZ ;  /* 0x022850ffffff79a7 */ /* 0x000fe2000810002e */
[----:B------:R-:W-:Y:S01]  /*1bec0*/  BSSY B0, `(.L_x_11081) ;  /* 0x00000e8000007945 */ /* 0x000fe20003800000 */
[----:B------:R-:W-:Y:S02]  /*1bed0*/  IMAD.MOV.U32 R0, RZ, RZ, 0x1 ;  /* 0x00000001ff007424 */ /* 0x000fe400078e00ff */
[----:B------:R-:W-:Y:S01]  /*1bee0*/  ISETP.GE.AND P0, PT, R24, UR48, PT ;  /* 0x0000003018007c0c */ /* 0x000fe2000bf06270 */
[----:B------:R-:W-:-:S12]  /*1bef0*/  IMAD.MOV.U32 R26, RZ, RZ, 0x1 ;  /* 0x00000001ff1a7424 */ /* 0x000fd800078e00ff */
[----:B------:R-:W-:Y:S05]  /*1bf00*/  @!P0 BRA `(.L_x_11104) ;  /* 0x0000000c008c8947 */ /* 0x000fea0003800000 */
[----:B------:R-:W-:Y:S01]  /*1bf10*/  UIADD3 UR4, UR45, 0x1, URZ ;  /* 0x000000012d047890 */ /* 0x000fe2000fffe03f */
[----:B------:R-:W-:Y:S01]  /*1bf20*/  LOP3.LUT R3, RZ, UR43, RZ, 0x33, !PT ;  /* 0x0000002bff037c12 */ /* 0x000fe2000f8e33ff */
[----:B------:R-:W-:Y:S01]  /*1bf30*/  IMAD.MOV.U32 R26, RZ, RZ, 0x1 ;  /* 0x00000001ff1a7424 */ /* 0x000fe200078e00ff */
[----:B------:R-:W-:Y:S01]  /*1bf40*/  IADD3 R25, R36, R25, R35 ;  /* 0x0000001924197210 */ /* 0x000fe20007ffe023 */
[----:B------:R-:W-:Y:S01]  /*1bf50*/  UIMAD UR4, UR4, UR38, URZ ;  /* 0x00000026040472a4 */ /* 0x000fe2000f8e023f */
[----:B------:R-:W-:-:S03]  /*1bf60*/  LOP3.LUT R5, RZ, UR42, RZ, 0x33, !PT ;  /* 0x0000002aff057c12 */ /* 0x000fc6000f8e33ff */
[----:B------:R-:W-:Y:S02]  /*1bf70*/  VIADD R18, R25, 0xfffffee0 ;  /* 0xfffffee019127836 */ /* 0x000fe40000000000 */
[----:B------:R-:W-:-:S04]  /*1bf80*/  LOP3.LUT R0, RZ, UR4, RZ, 0x33, !PT ;  /* 0x00000004ff007c12 */ /* 0x000fc8000f8e33ff */
[----:B------:R-:W-:-:S04]  /*1bf90*/  VIADDMNMX R0, R0, -UR44, R3, !PT ;  /* 0x8000002c00007c46 */ /* 0x000fc8000f800103 */
[----:B------:R-:W-:Y:S01]  /*1bfa0*/  VIMNMX R5, R0, R5, !PT ;  /* 0x0000000500057248 */ /* 0x000fe20007fe0100 */
[----:B------:R-:W-:-:S03]  /*1bfb0*/  IMAD.MOV.U32 R0, RZ, RZ, 0x1 ;  /* 0x00000001ff007424 */ /* 0x000fc600078e00ff */
[C---:B------:R-:W-:Y:S01]  /*1bfc0*/  IADD3 R27, -R5.reuse, -0x2, RZ ;  /* 0xfffffffe051b7810 */ /* 0x040fe20007ffe1ff */
[----:B------:R-:W-:-:S07]  /*1bfd0*/  IMAD R18, R5, -0x60, R18 ;  /* 0xffffffa005127824 */ /* 0x000fce00078e0212 */
.L_x_11119:
        /* <DEDUP_REMOVED lines=21> */
.L_x_11106:
[----:B------:R-:W-:Y:S05]  /*1c130*/  BSYNC B1 ;  /* 0x0000000000017941 */ /* 0x000fea0003800000 */
.L_x_11105:
[----:B------:R-:W-:-:S13]  /*1c140*/  ISETP.NE.AND P0, PT, R34, 0x3, PT ;  /* 0x000000032200780c */ /* 0x000fda0003f05270 */
[----:B------:R-:W-:Y:S05]  /*1c150*/  @!P0 BRA `(.L_x_11107) ;  /* 0x0000000000048947 */ /* 0x000fea0003800000 */
[----:B------:R-:W-:Y:S01]  /*1c160*/  BPT.TRAP 0x1 ;  /* 0x000000040000795c */ /* 0x000fe20000300000 */
.L_x_11107:
[----:B------:R-:W-:Y:S01]  /*1c170*/  LEA R19, R0, UR46, 0x3 ;  /* 0x0000002e00137c11 */ /* 0x000fe2000f8e18ff */
[----:B------:R-:W-:Y:S01]  /*1c180*/  BSSY B1, `(.L_x_11108) ;  /* 0x0000004000017945 */ /* 0x000fe20003800000 */
[----:B------:R-:W-:-:S04]  /*1c190*/  SHF.L.U32 R23, R26, 0x1f, RZ ;  /* 0x0000001f1a177819 */ /* 0x000fc800000006ff */
[----:B------:R-:W1:Y:S02]  /*1c1a0*/  SYNCS.PHASECHK.TRANS64.TRYWAIT P0, [R19+URZ+0x22840], R23 ;  /* 0x02284017130075a7 */ /* 0x000e64000800017f */
[----:B-1----:R-:W-:Y:S05]  /*1c1b0*/  @!P0 BRA `(.L_x_11109) ;  /* 0x0000002c00148947 */ /* 0x002fea0003800000 */
.L_x_11182:
[----:B------:R-:W-:Y:S05]  /*1c1c0*/  BSYNC B1 ;  /* 0x0000000000017941 */ /* 0x000fea0003800000 */
.L_x_11108:
        /* <DEDUP_REMOVED lines=49> */
[----:B------:R-:W0:Y:S02]  /*1c4e0*/  SHFL.IDX PT, R14, R21, 0x4, 0x181f ;  /* 0x00981f00150e7f89 */ /* 0x000e2400000e0000 */
[----:B---3--:R-:W-:Y:S02]  /*1c4f0*/  IMAD.X R7, RZ, RZ, R3, P0 ;  /* 0x000000ffff077224 */ /* 0x008fe400000e0603 */
[----:B------:R-:W3:Y:S04]  /*1c500*/  SHFL.IDX PT, R3, R24, 0x4, 0x181f ;  /* 0x00981f0018037f89 */ /* 0x000ee800000e0000 */
[----:B------:R2:W-:Y:S01]  /*1c510*/  LDGSTS.E.BYPASS.LTC128B.128 [R22+0x1dc00], desc[UR36][R6.64], !P1 ;  /* 0x1dc0000006167fae */ /* 0x0005e2000c901d64 */
[----:B0-----:R-:W-:-:S03]  /*1c520*/  IADD3 R2, P0, R14, R17, RZ ;  /* 0x000000110e027210 */ /* 0x001fc60007f1e0ff */
[----:B------:R2:W0:Y:S02]  /*1c530*/  SHFL.IDX PT, R14, R21, 0x5, 0x181f ;  /* 0x00b81f00150e7f89 */ /* 0x00042400000e0000 */
[----:B---3--:R-:W-:-:S05]  /*1c540*/  IMAD.X R3, RZ, RZ, R3, P0 ;  /* 0x000000ffff037224 */ /* 0x008fca00000e0603 */
[----:B------:R2:W-:Y:S03]  /*1c550*/  LDGSTS.E.BYPASS.LTC128B.128 [R22+0x1e400], desc[UR36][R2.64], !P1 ;  /* 0x1e40000002167fae */ /* 0x0005e6000c901d64 */
.L_x_11196:
        /* <DEDUP_REMOVED lines=8> */
.L_x_11111:
        /* <DEDUP_REMOVED lines=10> */
.L_x_11112:
[----:B------:R2:W-:Y:S01]  /*1c680*/  SYNCS.ARRIVE.TRANS64.A1T0 RZ, [R19+URZ+0x22830], RZ ;  /* 0x022830ff13ff79a7 */ /* 0x0005e2000810003f */
[----:B------:R-:W-:Y:S05]  /*1c690*/  @!P2 BRA `(.L_x_11113) ;  /* 0x000000000004a947 */ /* 0x000fea0003800000 */
[----:B------:R-:W-:Y:S01]  /*1c6a0*/  BPT.TRAP 0x1 ;  /* 0x000000040000795c */ /* 0x000fe20000300000 */
.L_x_11113:
[----:B------:R-:W3:Y:S01]  /*1c6b0*/  SYNCS.PHASECHK.TRANS64.TRYWAIT P0, [R19+URZ+0x22860], R23 ;  /* 0x02286017130075a7 */ /* 0x000ee2000800017f */
[----:B------:R-:W-:Y:S04]  /*1c6c0*/  BSSY B1, `(.L_x_11114) ;  /* 0x0000002000017945 */ /* 0x000fe80003800000 */
[----:B---3--:R-:W-:Y:S05]  /*1c6d0*/  @!P0 BRA `(.L_x_11115) ;  /* 0x0000002c006c8947 */ /* 0x008fea0003800000 */
.L_x_11197:
[----:B------:R-:W-:Y:S05]  /*1c6e0*/  BSYNC B1 ;  /* 0x0000000000017941 */ /* 0x000fea0003800000 */
.L_x_11114:
        /* <DEDUP_REMOVED lines=40> */
[----:B------:R-:W0:Y:S02]  /*1c970*/  SHFL.IDX PT, R14, R20, 0x2, 0x181f ;  /* 0x00581f00140e7f89 */ /* 0x000e2400000e0000 */
[----:B------:R-:W-:Y:S02]  /*1c980*/  IMAD.X R9, RZ, RZ, R4, P0 ;  /* 0x000000ffff097224 */ /* 0x000fe400000e0604 */
        /* <DEDUP_REMOVED lines=15> */
[----:B------:R-:W-:Y:S02]  /*1ca80*/  IMAD.X R5, RZ, RZ, R5, P0 ;  /* 0x000000ffff057224 */ /* 0x000fe400000e0605 */
[----:B-1----:R-:W-:-:S03]  /*1ca90*/  IMAD.MOV.U32 R6, RZ, RZ, RZ ;  /* 0x000000ffff067224 */ /* 0x002fc600078e00ff */
        /* <DEDUP_REMOVED lines=11> */
.L_x_11211:
        /* <DEDUP_REMOVED lines=11> */
.L_x_11117:
        /* <DEDUP_REMOVED lines=10> */
.L_x_11118:
        /* <DEDUP_REMOVED lines=10> */
.L_x_11104:
[----:B------:R-:W-:Y:S05]  /*1cd40*/  BSYNC B0 ;  /* 0x0000000000007941 */ /* 0x000fea0003800000 */
.L_x_11081:
[----:B------:R-:W0:Y:S01]  /*1cd50*/  S2R R3, SR_CgaCtaId ;  /* 0x0000000000037919 */ /* 0x000e220000008800 */
[----:B------:R-:W-:Y:S01]  /*1cd60*/  MOV R2, 0x400 ;  /* 0x0000040000027802 */ /* 0x000fe20000000f00 */
[----:B------:R-:W-:Y:S01]  /*1cd70*/  BSSY B0, `(.L_x_11120) ;  /* 0x0000005000007945 */ /* 0x000fe20003800000 */
[----:B------:R-:W-:Y:S02]  /*1cd80*/  SHF.L.U32 R6, R6, 0x1f, RZ ;  /* 0x0000001f06067819 */ /* 0x000fe400000006ff */
[----:B0-----:R-:W-:-:S04]  /*1cd90*/  LEA R7, R3, R2, 0x18 ;  /* 0x0000000203077211 */ /* 0x001fc800078ec0ff */
[----:B------:R-:W0:Y:S02]  /*1cda0*/  SYNCS.PHASECHK.TRANS64.TRYWAIT P0, [R7+URZ+0x22820], R6 ;  /* 0x02282006070075a7 */ /* 0x000e24000800017f */
[----:B0-----:R-:W-:Y:S05]  /*1cdb0*/  @!P0 BRA `(.L_x_11121) ;  /* 0x0000002c00948947 */ /* 0x001fea0003800000 */
.L_x_11212:
[----:B------:R-:W-:Y:S05]  /*1cdc0*/  BSYNC B0 ;  /* 0x0000000000007941 */ /* 0x000fea0003800000 */
.L_x_11120:
[----:B------:R-:W-:-:S03]  /*1cdd0*/  UMOV UR4, 0xffffffff ;  /* 0xffffffff00047882 */ /* 0x000fc60000000000 */
[----:B------:R-:W-:Y:S05]  /*1cde0*/  BRA.DIV UR4, `(.L_x_11122) ;  /* 0x0000002e049c7947 */ /* 0x000fea000b800000 */
[----:B------:R-:W1:Y:S02]  /*1cdf0*/  S2R R2, SR_TID.X ;  /* 0x0000000000027919 */ /* 0x000e640000002100 */
[----:B-1----:R-:W-:-:S04]  /*1ce00*/  SHF.R.U32.HI R2, RZ, 0x5, R2 ;  /* 0x00000005ff027819 */ /* 0x002fc80000011602 */
[----:B------:R-:W-:-:S05]  /*1ce10*/  LOP3.LUT R2, R2, 0x3, RZ, 0xc0, !PT ;  /* 0x0000000302027812 */ /* 0x000fca00078ec0ff */
[----:B------:R1:W3:Y:S02]  /*1ce20*/  SHFL.IDX PT, R14, R2, RZ, 0x1f ;  /* 0x00001fff020e7589 */ /* 0x0002e400000e0000 */
.L_x_11215:
[----:B---3--:R-:W-:-:S13]  /*1ce30*/  ISETP.NE.AND P0, PT, R14, RZ, PT ;  /* 0x000000ff0e00720c */ /* 0x008fda0003f05270 */
[----:B------:R-:W-:Y:S05]  /*1ce40*/  @P0 BRA `(.L_x_10972) ;  /* 0x0000000000880947 */ /* 0x000fea0003800000 */
[----:B------:R-:W-:-:S03]  /*1ce50*/  UMOV UR4, 0xffffffff ;  /* 0xffffffff00047882 */ /* 0x000fc60000000000 */
[----:B------:R-:W-:Y:S05]  /*1ce60*/  BRA.DIV UR4, `(.L_x_11123) ;  /* 0x0000002e04b07947 */ /* 0x000fea000b800000 */
[----:B------:R-:W-:-:S13]  /*1ce70*/  ELECT P6, URZ, PT ;  /* 0x00000000003f782f */ /* 0x000fda00038c0000 */
.L_x_11218:
[----:B------:R-:W-:Y:S05]  /*1ce80*/  @!P6 BRA `(.L_x_10972) ;  /* 0x000000000078e947 */ /* 0x000fea0003800000 */
[----:B------:R-:W-:-:S06]  /*1ce90*/  ULOP3.LUT UR4, UR60, 0x2, URZ, 0xfc, !UPT ;  /* 0x000000023c047892 */ /* 0x000fcc000f8efc3f */
[----:B-1----:R-:W-:-:S05]  /*1cea0*/  IMAD.U32 R2, RZ, RZ, UR4 ;  /* 0x00000004ff027e24 */ /* 0x002fca000f8e00ff */
[----:B------:R-:W-:-:S13]  /*1ceb0*/  ISETP.NE.AND P0, PT, R2, 0x3, PT ;  /* 0x000000030200780c */ /* 0x000fda0003f05270 */
[----:B------:R-:W-:Y:S05]  /*1cec0*/  @!P0 BRA `(.L_x_11124) ;  /* 0x0000000000048947 */ /* 0x000fea0003800000 */
[----:B------:R-:W-:Y:S01]  /*1ced0*/  BPT.TRAP 0x1 ;  /* 0x000000040000795c */ /* 0x000fe20000300000 */
.L_x_11124:
[----:B------:R-:W-:Y:S01]  /*1cee0*/  IMAD R5, R0, 0x8, R7 ;  /* 0x0000000800057824 */ /* 0x000fe200078e0207 */
[----:B------:R-:W-:Y:S01]  /*1cef0*/  SHF.L.U32 R2, R26, 0x1f, RZ ;  /* 0x0000001f1a027819 */ /* 0x000fe200000006ff */
[----:B------:R-:W-:-:S03]  /*1cf00*/  VIADD R0, R0, 0x1 ;  /* 0x0000000100007836 */ /* 0x000fc60000000000 */
[----:B------:R-:W1:Y:S02]  /*1cf10*/  SYNCS.PHASECHK.TRANS64.TRYWAIT P1, [R5+URZ+0x22840], R2 ;  /* 0x02284002050075a7 */ /* 0x000e64000802017f */
[----:B------:R-:W-:-:S04]  /*1cf20*/  ISETP.NE.AND P2, PT, R0, 0x2, PT ;  /* 0x000000020000780c */ /* 0x000fc80003f45270 */
[----:B------:R-:W-:Y:S01]  /*1cf30*/  SEL R3, RZ, 0x1, P2 ;  /* 0x00000001ff037807 */ /* 0x000fe20001000000 */
[----:B-1----:R-:W-:Y:S08]  /*1cf40*/  @!P1 BRA `(.L_x_11125) ;  /* 0x0000002c00989947 */ /* 0x002ff00003800000 */
.L_x_11219:
[----:B------:R-:W-:Y:S02]  /*1cf50*/  SEL R0, R0, RZ, P2 ;  /* 0x000000ff00007207 */ /* 0x000fe40001000000 */
[----:B------:R-:W-:Y:S01]  /*1cf60*/  LOP3.LUT R3, R26, R3, RZ, 0x3c, !PT ;  /* 0x000000031a037212 */ /* 0x000fe200078e3cff */
[----:B------:R-:W-:Y:S06]  /*1cf70*/  @!P0 BRA `(.L_x_11126) ;  /* 0x0000000000048947 */ /* 0x000fec0003800000 */
[----:B------:R-:W-:Y:S01]  /*1cf80*/  BPT.TRAP 0x1 ;  /* 0x000000040000795c */ /* 0x000fe20000300000 */
.L_x_11126:
[----:B0-----:R-:W-:Y:S01]  /*1cf90*/  IMAD R7, R0, 0x8, R7 ;  /* 0x0000000800077824 */ /* 0x001fe200078e0207 */
[----:B------:R-:W-:-:S04]  /*1cfa0*/  SHF.L.U32 R0, R3, 0x1f, RZ ;  /* 0x0000001f03007819 */ /* 0x000fc800000006ff */
[----:B------:R-:W0:Y:S02]  /*1cfb0*/  SYNCS.PHASECHK.TRANS64.TRYWAIT P1, [R7+URZ+0x22840], R0 ;  /* 0x02284000070075a7 */ /* 0x000e24000802017f */
[----:B0-----:R-:W-:Y:S05]  /*1cfc0*/  @!P1 BRA `(.L_x_11127) ;  /* 0x0000002c008c9947 */ /* 0x001fea0003800000 */
.L_x_11220:
[----:B------:R-:W-:Y:S05]  /*1cfd0*/  @!P0 BRA `(.L_x_11128) ;  /* 0x0000000000048947 */ /* 0x000fea0003800000 */
[----:B------:R-:W-:Y:S01]  /*1cfe0*/  BPT.TRAP 0x1 ;  /* 0x000000040000795c */ /* 0x000fe20000300000 */
.L_x_11128:
[----:B------:R-:W3:Y:S02]  /*1cff0*/  SYNCS.PHASECHK.TRANS64.TRYWAIT P1, [R5+URZ+0x22860], R2 ;  /* 0x02286002050075a7 */ /* 0x000ee4000802017f */
[----:B---3--:R-:W-:Y:S05]  /*1d000*/  @!P1 BRA `(.L_x_11129) ;  /* 0x0000002c00909947 */ /* 0x008fea0003800000 */
.L_x_11221:
[----:B------:R-:W-:Y:S05]  /*1d010*/  @!P0 BRA `(.L_x_11130) ;  /* 0x0000000000048947 */ /* 0x000fea0003800000 */
[----:B------:R-:W-:Y:S01]  /*1d020*/  BPT.TRAP 0x1 ;  /* 0x000000040000795c */ /* 0x000fe20000300000 */
.L_x_11130:
[----:B----4-:R4:W0:Y:S02]  /*1d030*/  SYNCS.PHASECHK.TRANS64.TRYWAIT P0, [R7+URZ+0x22860], R0 ;  /* 0x02286000070075a7 */ /* 0x010824000800017f */
[----:B0-----:R-:W-:Y:S05]  /*1d040*/  @!P0 NANOSLEEP.SYNCS 0x989680 ;  /* 0x009896800000895d */ /* 0x001fea0003900000 */
[----:B------:R-:W0:Y:S02]  /*1d050*/  @!P0 SYNCS.PHASECHK.TRANS64 P0, [R7+URZ+0x22860], R0 ;  /* 0x02286000070085a7 */ /* 0x000e24000800007f */
[----:B0-----:R-:W-:Y:S05]  /*1d060*/  @!P0 BRA `(.L_x_11130) ;  /* 0xfffffffc00f08947 */ /* 0x001fea000383ffff */
.L_x_10972:
[----:B------:R-:W-:Y:S05]  /*1d070*/  BSYNC B6 ;  /* 0x0000000000067941 */ /* 0x000fea0003800000 */
.L_x_10969:
[----:B------:R-:W-:Y:S05]  /*1d080*/  EXIT ;  /* 0x000000000000794d */ /* 0x000fea0003800000 */
.L_x_10982:
[----:B0-----:R0:W1:Y:S02]  /*1d090*/  SYNCS.PHASECHK.TRANS64.TRYWAIT P0, [R33+URZ+0x22800], R0 ;  /* 0x02280000210075a7 */ /* 0x001064000800017f */
[----:B-1----:R-:W-:Y:S05]  /*1d0a0*/  @!P0 NANOSLEEP.SYNCS 0x989680 ;  /* 0x009896800000895d */ /* 0x002fea0003900000 */
[----:B------:R-:W1:Y:S02]  /*1d0b0*/  @!P0 SYNCS.PHASECHK.TRANS64 P0, [R33+URZ+0x22800], R0 ;  /* 0x02280000210085a7 */ /* 0x000e64000800007f */
[----:B-1----:R-:W-:Y:S05]  /*1d0c0*/  @!P0 BRA `(.L_x_10982) ;  /* 0xfffffffc00f08947 */ /* 0x002fea000383ffff */
[----:B------:R-:W-:Y:S05]  /*1d0d0*/  BRA `(.L_x_11131) ;  /* 0xfffffe4c00d47947 */ /* 0x000fea000383ffff */
.L_x_10989:
[----:B-1----:R1:W2:Y:S02]  /*1d0e0*/  SYNCS.PHASECHK.TRANS64.TRYWAIT P0, [R10+URZ], R11 ;  /* 0x0000000b0a0075a7 */ /* 0x0022a4000800017f */
[----:B--2---:R-:W-:Y:S05]  /*1d0f0*/  @!P0 NANOSLEEP.SYNCS 0x989680 ;  /* 0x009896800000895d */ /* 0x004fea0003900000 */
[----:B------:R-:W2:Y:S02]  /*1d100*/  @!P0 SYNCS.PHASECHK.TRANS64 P0, [R10+URZ], R11 ;  /* 0x0000000b0a0085a7 */ /* 0x000ea4000800007f */
[----:B--2---:R-:W-:Y:S05]  /*1d110*/  @!P0 BRA `(.L_x_10989) ;  /* 0xfffffffc00f08947 */ /* 0x004fea000383ffff */
[----:B------:R-:W-:Y:S05]  /*1d120*/  BRA `(.L_x_10988) ;  /* 0xfffffe5000b07947 */ /* 0x000fea000383ffff */
.L_x_11008:
[----:B-1----:R1:W2:Y:S02]  /*1d130*/  SYNCS.PHASECHK.TRANS64.TRYWAIT P0, [R0+URZ], R11 ;  /* 0x0000000b000075a7 */ /* 0x0022a4000800017f */
[----:B--2---:R-:W-:Y:S05]  /*1d140*/  @!P0 NANOSLEEP.SYNCS 0x989680 ;  /* 0x009896800000895d */ /* 0x004fea0003900000 */
[----:B------:R-:W2:Y:S02]  /*1d150*/  @!P0 SYNCS.PHASECHK.TRANS64 P0, [R0+URZ], R11 ;  /* 0x0000000b000085a7 */ /* 0x000ea4000800007f */
[----:B--2---:R-:W-:Y:S05]  /*1d160*/  @!P0 BRA `(.L_x_11008) ;  /* 0xfffffffc00f08947 */ /* 0x004fea000383ffff */
[----:B------:R-:W-:Y:S05]  /*1d170*/  BRA `(.L_x_11007) ;  /* 0xfffffe7c00e47947 */ /* 0x000fea000383ffff */
.L_x_11030:
[----:B--2---:R2:W3:Y:S02]  /*1d180*/  SYNCS.PHASECHK.TRANS64.TRYWAIT P0, [R8+URZ], R9 ;  /* 0x00000009080075a7 */ /* 0x0044e4000800017f */
[----:B---3--:R-:W-:Y:S05]  /*1d190*/  @!P0 NANOSLEEP.SYNCS 0x989680 ;  /* 0x009896800000895d */ /* 0x008fea0003900000 */
[----:B------:R-:W3:Y:S02]  /*1d1a0*/  @!P0 SYNCS.PHASECHK.TRANS64 P0, [R8+URZ], R9 ;  /* 0x00000009080085a7 */ /* 0x000ee4000800007f */
[----:B---3--:R-:W-:Y:S05]  /*1d1b0*/  @!P0 BRA `(.L_x_11030) ;  /* 0xfffffffc00f08947 */ /* 0x008fea000383ffff */
[----:B------:R-:W-:Y:S05]  /*1d1c0*/  BRA `(.L_x_11029) ;  /* 0xfffffeb400d07947 */ /* 0x000fea000383ffff */
.L_x_11039:
[----:B-1----:R1:W2:Y:S02]  /*1d1d0*/  SYNCS.PHASECHK.TRANS64.TRYWAIT P0, [R150+URZ], R151 ;  /* 0x00000097960075a7 */ /* 0x0022a4000800017f */
[----:B--2---:R-:W-:Y:S05]  /*1d1e0*/  @!P0 NANOSLEEP.SYNCS 0x989680 ;  /* 0x009896800000895d */ /* 0x004fea0003900000 */
[----:B------:R-:W2:Y:S02]  /*1d1f0*/  @!P0 SYNCS.PHASECHK.TRANS64 P0, [R150+URZ], R151 ;  /* 0x00000097960085a7 */ /* 0x000ea4000800007f */
[----:B--2---:R-:W-:Y:S05]  /*1d200*/  @!P0 BRA `(.L_x_11039) ;  /* 0xfffffffc00f08947 */ /* 0x004fea000383ffff */
[----:B------:R-:W-:Y:S05]  /*1d210*/  BRA `(.L_x_11038) ;  /* 0xfffffee000647947 */ /* 0x000fea000383ffff */
.L_x_11050:
[----:B0-----:R0:W1:Y:S02]  /*1d220*/  SYNCS.PHASECHK.TRANS64.TRYWAIT P0, [R2+URZ], R5 ;  /* 0x00000005020075a7 */ /* 0x001064000800017f */
[----:B-1----:R-:W-:Y:S05]  /*1d230*/  @!P0 NANOSLEEP.SYNCS 0x989680 ;  /* 0x009896800000895d */ /* 0x002fea0003900000 */
[----:B------:R-:W1:Y:S02]  /*1d240*/  @!P0 SYNCS.PHASECHK.TRANS64 P0, [R2+URZ], R5 ;  /* 0x00000005020085a7 */ /* 0x000e64000800007f */
[----:B-1----:R-:W-:Y:S05]  /*1d250*/  @!P0 BRA `(.L_x_11050) ;  /* 0xfffffffc00f08947 */ /* 0x002fea000383ffff */
[----:B------:R-:W-:Y:S05]  /*1d260*/  BRA `(.L_x_11049) ;  /* 0xffffff14009c7947 */ /* 0x000fea000383ffff */
.L_x_11069:
[----:B-1----:R1:W2:Y:S02]  /*1d270*/  SYNCS.PHASECHK.TRANS64.TRYWAIT P0, [R148+URZ], R149 ;  /* 0x00000095940075a7 */ /* 0x0022a4000800017f */
[----:B--2---:R-:W-:Y:S05]  /*1d280*/  @!P0 NANOSLEEP.SYNCS 0x989680 ;  /* 0x009896800000895d */ /* 0x004fea0003900000 */
[----:B------:R-:W2:Y:S02]  /*1d290*/  @!P0 SYNCS.PHASECHK.TRANS64 P0, [R148+URZ], R149 ;  /* 0x00000095940085a7 */ /* 0x000ea4000800007f */
[----:B--2---:R-:W-:Y:S05]  /*1d2a0*/  @!P0 BRA `(.L_x_11069) ;  /* 0xfffffffc00f08947 */ /* 0x004fea000383ffff */
[----:B------:R-:W-:Y:S05]  /*1d2b0*/  BRA `(.L_x_11068) ;  /* 0xffffff5000f47947 */ /* 0x000fea000383ffff */
.L_x_11092:
[----:B------:R-:W-:Y:S02]  /*1d2c0*/  IMAD.MOV.U32 R13, RZ, RZ, R18 ;  /* 0x000000ffff0d7224 */ /* 0x000fe400078e0012 */
[----:B------:R-:W-:Y:S02]  /*1d2d0*/  IMAD.MOV.U32 R12, RZ, RZ, RZ ;  /* 0x000000ffff0c7224 */ /* 0x000fe400078e00ff */
[----:B------:R-:W-:Y:S02]  /*1d2e0*/  IMAD.MOV.U32 R11, RZ, RZ, 0x1f ;  /* 0x0000001fff0b7424 */ /* 0x000fe400078e00ff */
[----:B------:R-:W-:-:S07]  /*1d2f0*/  IMAD.MOV.U32 R15, RZ, RZ, -0x1 ;  /* 0xffffffffff0f7424 */ /* 0x000fce00078e00ff */
[----:B-----5:R-:W-:Y:S05]  /*1d300*/  WARPSYNC.COLLECTIVE R15, `(.L_x_11132) ;  /* 0x000000000f087348 */ /* 0x020fea0003c00000 */
[----:B------:R0:W1:Y:S02]  /*1d310*/  SHFL.IDX P6, R14, R13, R12, R11 ;  /* 0x0000000c0d0e7389 */ /* 0x00006400000c000b */
[----:B01---5:R-:W-:Y:S01]  /*1d320*/  ENDCOLLECTIVE ;  /* 0x000000000000791b */ /* 0x023fe20003800000 */
.L_x_11132:
[----:B------:R-:W-:Y:S05]  /*1d330*/  BRA `(.L_x_11133) ;  /* 0xffffffd000d87947 */ /* 0x000fea000383ffff */
.L_x_11094:
[----:B0-----:R-:W-:-:S04]  /*1d340*/  IMAD.U32 R3, RZ, RZ, UR46 ;  /* 0x0000002eff037e24 */ /* 0x001fc8000f8e00ff */
[----:B------:R0:W1:Y:S03]  /*1d350*/  SYNCS.PHASECHK.TRANS64.TRYWAIT P0, [R3+URZ+0x22840], R2 ;  /* 0x02284002030075a7 */ /* 0x000066000800017f */
[----:B-1----:R-:W-:Y:S05]  /*1d360*/  @!P0 NANOSLEEP.SYNCS 0x989680 ;  /* 0x009896800000895d */ /* 0x002fea0003900000 */
[----:B------:R-:W1:Y:S02]  /*1d370*/  @!P0 SYNCS.PHASECHK.TRANS64 P0, [R3+URZ+0x22840], R2 ;  /* 0x02284002030085a7 */ /* 0x000e64000800007f */
[----:B-1----:R-:W-:Y:S05]  /*1d380*/  @!P0 BRA `(.L_x_11094) ;  /* 0xfffffffc00ec8947 */ /* 0x002fea000383ffff */
[----:B------:R-:W-:Y:S05]  /*1d390*/  BRA `(.L_x_11134) ;  /* 0xffffffd4001c7947 */ /* 0x000fea000383ffff */
.L_x_11095:
        /* <DEDUP_REMOVED lines=8> */
.L_x_11136:
[----:B------:R-:W-:Y:S05]  /*1d420*/  BSYNC B0 ;  /* 0x0000000000007941 */ /* 0x000fea0003800000 */
.L_x_11135:
        /* <DEDUP_REMOVED lines=9> */
.L_x_11137:
[----:B------:R-:W-:Y:S02]  /*1d4c0*/  IMAD.MOV.U32 R13, RZ, RZ, R5 ;  /* 0x000000ffff0d7224 */ /* 0x000fe400078e0005 */
[----:B------:R-:W-:Y:S01]  /*1d4d0*/  IMAD.MOV.U32 R12, RZ, RZ, 0x1 ;  /* 0x00000001ff0c7424 */ /* 0x000fe200078e00ff */
[----:B------:R-:W-:-:S13]  /*1d4e0*/  @P0 LEA R2, P1, R23, R14, 0x1 ;  /* 0x0000000e17020211 */ /* 0x000fda00078208ff */
[----:B------:R-:W-:Y:S05]  /*1d4f0*/  WARPSYNC.COLLECTIVE R15, `(.L_x_11138) ;  /* 0x000000000f087348 */ /* 0x000fea0003c00000 */
[----:B------:R0:W1:Y:S02]  /*1d500*/  SHFL.IDX P6, R14, R13, R12, R11 ;  /* 0x0000000c0d0e7389 */ /* 0x00006400000c000b */
[----:B01----:R-:W-:Y:S01]  /*1d510*/  ENDCOLLECTIVE ;  /* 0x000000000000791b */ /* 0x003fe20003800000 */
.L_x_11138:
        /* <DEDUP_REMOVED lines=12> */
.L_x_11139:
[----:B------:R-:W-:Y:S02]  /*1d5e0*/  IMAD.MOV.U32 R13, RZ, RZ, R5 ;  /* 0x000000ffff0d7224 */ /* 0x000fe400078e0005 */
[----:B------:R-:W-:Y:S01]  /*1d5f0*/  IMAD.MOV.U32 R12, RZ, RZ, 0x2 ;  /* 0x00000002ff0c7424 */ /* 0x000fe200078e00ff */
[----:B------:R-:W-:-:S13]  /*1d600*/  @P0 LEA R2, P1, R23, R14, 0x1 ;  /* 0x0000000e17020211 */ /* 0x000fda00078208ff */
[----:B------:R-:W-:Y:S05]  /*1d610*/  WARPSYNC.COLLECTIVE R15, `(.L_x_11140) ;  /* 0x000000000f087348 */ /* 0x000fea0003c00000 */
[----:B------:R0:W1:Y:S02]  /*1d620*/  SHFL.IDX P6, R14, R13, R12, R11 ;  /* 0x0000000c0d0e7389 */ /* 0x00006400000c000b */
[----:B01----:R-:W-:Y:S01]  /*1d630*/  ENDCOLLECTIVE ;  /* 0x000000000000791b */ /* 0x003fe20003800000 */
.L_x_11140:
        /* <DEDUP_REMOVED lines=12> */
.L_x_11141:
[----:B------:R-:W-:Y:S02]  /*1d700*/  IMAD.MOV.U32 R13, RZ, RZ, R5 ;  /* 0x000000ffff0d7224 */ /* 0x000fe400078e0005 */
[----:B------:R-:W-:Y:S01]  /*1d710*/  IMAD.MOV.U32 R12, RZ, RZ, 0x3 ;  /* 0x00000003ff0c7424 */ /* 0x000fe200078e00ff */
[----:B------:R-:W-:-:S13]  /*1d720*/  @P0 LEA R2, P1, R23, R14, 0x1 ;  /* 0x0000000e17020211 */ /* 0x000fda00078208ff */
[----:B------:R-:W-:Y:S05]  /*1d730*/  WARPSYNC.COLLECTIVE R15, `(.L_x_11142) ;  /* 0x000000000f087348 */ /* 0x000fea0003c00000 */
[----:B------:R0:W1:Y:S02]  /*1d740*/  SHFL.IDX P6, R14, R13, R12, R11 ;  /* 0x0000000c0d0e7389 */ /* 0x00006400000c000b */
[----:B01----:R-:W-:Y:S01]  /*1d750*/  ENDCOLLECTIVE ;  /* 0x000000000000791b */ /* 0x003fe20003800000 */
.L_x_11142:
        /* <DEDUP_REMOVED lines=12> */
.L_x_11143:
[----:B------:R-:W-:Y:S02]  /*1d820*/  IMAD.MOV.U32 R13, RZ, RZ, R5 ;  /* 0x000000ffff0d7224 */ /* 0x000fe400078e0005 */
[----:B------:R-:W-:Y:S01]  /*1d830*/  IMAD.MOV.U32 R12, RZ, RZ, 0x4 ;  /* 0x00000004ff0c7424 */ /* 0x000fe200078e00ff */
[----:B------:R-:W-:-:S13]  /*1d840*/  @P0 LEA R2, P1, R23, R14, 0x1 ;  /* 0x0000000e17020211 */ /* 0x000fda00078208ff */
[----:B------:R-:W-:Y:S05]  /*1d850*/  WARPSYNC.COLLECTIVE R15, `(.L_x_11144) ;  /* 0x000000000f087348 */ /* 0x000fea0003c00000 */
[----:B------:R0:W1:Y:S02]  /*1d860*/  SHFL.IDX P6, R14, R13, R12, R11 ;  /* 0x0000000c0d0e7389 */ /* 0x00006400000c000b */
[----:B01----:R-:W-:Y:S01]  /*1d870*/  ENDCOLLECTIVE ;  /* 0x000000000000791b */ /* 0x003fe20003800000 */
.L_x_11144:
        /* <DEDUP_REMOVED lines=12> */
.L_x_11145:
[----:B------:R-:W-:Y:S02]  /*1d940*/  IMAD.MOV.U32 R13, RZ, RZ, R5 ;  /* 0x000000ffff0d7224 */ /* 0x000fe400078e0005 */
[----:B------:R-:W-:Y:S01]  /*1d950*/  IMAD.MOV.U32 R12, RZ, RZ, 0x5 ;  /* 0x00000005ff0c7424 */ /* 0x000fe200078e00ff */
[----:B------:R-:W-:-:S13]  /*1d960*/  @P0 LEA R2, P1, R23, R14, 0x1 ;  /* 0x0000000e17020211 */ /* 0x000fda00078208ff */
[----:B------:R-:W-:Y:S05]  /*1d970*/  WARPSYNC.COLLECTIVE R15, `(.L_x_11146) ;  /* 0x000000000f087348 */ /* 0x000fea0003c00000 */
[----:B------:R0:W1:Y:S02]  /*1d980*/  SHFL.IDX P6, R14, R13, R12, R11 ;  /* 0x0000000c0d0e7389 */ /* 0x00006400000c000b */
[----:B01----:R-:W-:Y:S01]  /*1d990*/  ENDCOLLECTIVE ;  /* 0x000000000000791b */ /* 0x003fe20003800000 */
.L_x_11146:
        /* <DEDUP_REMOVED lines=10> */
.L_x_11147:
[----:B------:R-:W-:Y:S05]  /*1da40*/  BRA `(.L_x_11148) ;  /* 0xffffffd000907947 */ /* 0x000fea000383ffff */
.L_x_11098:
[----:B------:R-:W-:Y:S02]  /*1da50*/  IMAD.MOV.U32 R13, RZ, RZ, R6 ;  /* 0x000000ffff0d7224 */ /* 0x000fe400078e0006 */
[----:B------:R-:W-:Y:S02]  /*1da60*/  IMAD.MOV.U32 R12, RZ, RZ, RZ ;  /* 0x000000ffff0c7224 */ /* 0x000fe400078e00ff */
[----:B------:R-:W-:Y:S02]  /*1da70*/  IMAD.MOV.U32 R11, RZ, RZ, 0x181f ;  /* 0x0000181fff0b7424 */ /* 0x000fe400078e00ff */
[----:B------:R-:W-:Y:S02]  /*1da80*/  IMAD.MOV.U32 R15, RZ, RZ, -0x1 ;  /* 0xffffffffff0f7424 */ /* 0x000fe400078e00ff */
[----:B------:R-:W-:-:S07]  /*1da90*/  VIADD R4, R35, UR40 ;  /* 0x0000002823047c36 */ /* 0x000fce0008000000 */
[----:B------:R-:W-:Y:S05]  /*1daa0*/  WARPSYNC.COLLECTIVE R15, `(.L_x_11149) ;  /* 0x000000000f087348 */ /* 0x000fea0003c00000 */
[----:B------:R0:W1:Y:S02]  /*1dab0*/  SHFL.IDX P6, R14, R13, R12, R11 ;  /* 0x0000000c0d0e7389 */ /* 0x00006400000c000b */
[----:B01----:R-:W-:Y:S01]  /*1dac0*/  ENDCOLLECTIVE ;  /* 0x000000000000791b */ /* 0x003fe20003800000 */
.L_x_11149:
[----:B------:R-:W-:Y:S02]  /*1dad0*/  VIADD R8, R4, 0x10 ;  /* 0x0000001004087836 */ /* 0x000fe40000000000 */
[----:B------:R-:W-:Y:S02]  /*1dae0*/  IMAD.MOV.U32 R13, RZ, RZ, R0 ;  /* 0x000000ffff0d7224 */ /* 0x000fe400078e0000 */
[----:B------:R-:W-:-:S07]  /*1daf0*/  IMAD.MOV.U32 R2, RZ, RZ, R14 ;  /* 0x000000ffff027224 */ /* 0x000fce00078e000e */
[----:B------:R-:W-:Y:S05]  /*1db00*/  WARPSYNC.COLLECTIVE R15, `(.L_x_11150) ;  /* 0x000000000f087348 */ /* 0x000fea0003c00000 */
[----:B------:R0:W1:Y:S02]  /*1db10*/  SHFL.IDX P6, R14, R13, R12, R11 ;  /* 0x0000000c0d0e7389 */ /* 0x00006400000c000b */
[----:B01----:R-:W-:Y:S01]  /*1db20*/  ENDCOLLECTIVE ;  /* 0x000000000000791b */ /* 0x003fe20003800000 */
.L_x_11150:
[----:B------:R-:W-:Y:S02]  /*1db30*/  ULDC UR4, c[0x0][0x288] ;  /* 0x0000a20000047ab9 */ /* 0x000fe40000000800 */
[----:B------:R-:W-:-:S05]  /*1db40*/  IMAD R5, R7, UR4, RZ ;  /* 0x0000000407057c24 */ /* 0x000fca000f8e02ff */
[----:B------:R-:W-:Y:S01]  /*1db50*/  ISETP.GE.AND P0, PT, R4, R5, PT ;  /* 0x000000050400720c */ /* 0x000fe20003f06270 */
[----:B------:R-:W-:Y:S02]  /*1db60*/  IMAD.MOV.U32 R13, RZ, RZ, R6 ;  /* 0x000000ffff0d7224 */ /* 0x000fe400078e0006 */
[----:B------:R-:W-:-:S10]  /*1db70*/  IMAD.MOV.U32 R12, RZ, RZ, 0x1 ;  /* 0x00000001ff0c7424 */ /* 0x000fd400078e00ff */
[----:B------:R-:W-:Y:S02]  /*1db80*/  @!P0 LEA R9, R29, UR46, 0x1 ;  /* 0x0000002e1d098c11 */ /* 0x000fe4000f8e08ff */
[----:B------:R-:W-:-:S05]  /*1db90*/  @!P0 LEA R14, P2, R23, R14, 0x1 ;  /* 0x0000000e170e8211 */ /* 0x000fca00078408ff */
[----:B------:R-:W-:Y:S02]  /*1dba0*/  @!P0 IMAD.X R3, RZ, RZ, R2, P2 ;  /* 0x000000ffff038224 */ /* 0x000fe400010e0602 */
[----:B------:R-:W-:-:S07]  /*1dbb0*/  @!P0 IMAD.MOV.U32 R2, RZ, RZ, R14 ;  /* 0x000000ffff028224 */ /* 0x000fce00078e000e */
[----:B------:R-:W-:Y:S05]  /*1dbc0*/  WARPSYNC.COLLECTIVE R15, `(.L_x_11151) ;  /* 0x000000000f087348 */ /* 0x000fea0003c00000 */
[----:B------:R0:W1:Y:S02]  /*1dbd0*/  SHFL.IDX P6, R14, R13, R12, R11 ;  /* 0x0000000c0d0e7389 */ /* 0x00006400000c000b */
[----:B01----:R-:W-:Y:S01]  /*1dbe0*/  ENDCOLLECTIVE ;  /* 0x000000000000791b */ /* 0x003fe20003800000 */
.L_x_11151:
        /* <DEDUP_REMOVED lines=8> */
[----:B0-----:R-:W-:-:S07]  /*1dc70*/  IMAD.MOV.U32 R7, RZ, RZ, R14 ;  /* 0x000000ffff077224 */ /* 0x001fce00078e000e */
[----:B------:R-:W-:Y:S05]  /*1dc80*/  WARPSYNC.COLLECTIVE R15, `(.L_x_11152) ;  /* 0x000000000f087348 */ /* 0x000fea0003c00000 */
[----:B------:R0:W1:Y:S02]  /*1dc90*/  SHFL.IDX P6, R14, R13, R12, R11 ;  /* 0x0000000c0d0e7389 */ /* 0x00006400000c000b */
[----:B01----:R-:W-:Y:S01]  /*1dca0*/  ENDCOLLECTIVE ;  /* 0x000000000000791b */ /* 0x003fe20003800000 */
.L_x_11152:
[----:B------:R-:W-:Y:S02]  /*1dcb0*/  IMAD.MOV.U32 R13, RZ, RZ, R6 ;  /* 0x000000ffff0d7224 */ /* 0x000fe400078e0006 */
[----:B------:R-:W-:Y:S01]  /*1dcc0*/  IMAD.MOV.U32 R12, RZ, RZ, 0x2 ;  /* 0x00000002ff0c7424 */ /* 0x000fe200078e00ff */
[----:B------:R-:W-:-:S13]  /*1dcd0*/  @!P0 LEA R2, P2, R23, R14, 0x1 ;  /* 0x0000000e17028211 */ /* 0x000fda00078408ff */
[----:B------:R-:W-:Y:S05]  /*1dce0*/  WARPSYNC.COLLECTIVE R15, `(.L_x_11153) ;  /* 0x000000000f087348 */ /* 0x000fea0003c00000 */
[----:B------:R0:W1:Y:S02]  /*1dcf0*/  SHFL.IDX P6, R14, R13, R12, R11 ;  /* 0x0000000c0d0e7389 */ /* 0x00006400000c000b */
[----:B01----:R-:W-:Y:S01]  /*1dd00*/  ENDCOLLECTIVE ;  /* 0x000000000000791b */ /* 0x003fe20003800000 */
.L_x_11153:
        /* <DEDUP_REMOVED lines=13> */
.L_x_11154:
[----:B------:R-:W-:Y:S02]  /*1dde0*/  IMAD.MOV.U32 R13, RZ, RZ, R6 ;  /* 0x000000ffff0d7224 */ /* 0x000fe400078e0006 */
[----:B------:R-:W-:Y:S01]  /*1ddf0*/  IMAD.MOV.U32 R12, RZ, RZ, 0x3 ;  /* 0x00000003ff0c7424 */ /* 0x000fe200078e00ff */
[----:B------:R-:W-:-:S13]  /*1de00*/  @!P0 LEA R2, P2, R23, R14, 0x1 ;  /* 0x0000000e17028211 */ /* 0x000fda00078408ff */
[----:B------:R-:W-:Y:S05]  /*1de10*/  WARPSYNC.COLLECTIVE R15, `(.L_x_11155) ;  /* 0x000000000f087348 */ /* 0x000fea0003c00000 */
[----:B------:R0:W1:Y:S02]  /*1de20*/  SHFL.IDX P6, R14, R13, R12, R11 ;  /* 0x0000000c0d0e7389 */ /* 0x00006400000c000b */
[----:B01----:R-:W-:Y:S01]  /*1de30*/  ENDCOLLECTIVE ;  /* 0x000000000000791b */ /* 0x003fe20003800000 */
.L_x_11155:
        /* <DEDUP_REMOVED lines=13> */
.L_x_11156:
[----:B------:R-:W-:Y:S02]  /*1df10*/  IMAD.MOV.U32 R13, RZ, RZ, R6 ;  /* 0x000000ffff0d7224 */ /* 0x000fe400078e0006 */
[----:B------:R-:W-:Y:S01]  /*1df20*/  IMAD.MOV.U32 R12, RZ, RZ, 0x4 ;  /* 0x00000004ff0c7424 */ /* 0x000fe200078e00ff */
[----:B------:R-:W-:-:S13]  /*1df30*/  @!P0 LEA R2, P2, R23, R14, 0x1 ;  /* 0x0000000e17028211 */ /* 0x000fda00078408ff */
[----:B------:R-:W-:Y:S05]  /*1df40*/  WARPSYNC.COLLECTIVE R15, `(.L_x_11157) ;  /* 0x000000000f087348 */ /* 0x000fea0003c00000 */
[----:B------:R0:W1:Y:S02]  /*1df50*/  SHFL.IDX P6, R14, R13, R12, R11 ;  /* 0x0000000c0d0e7389 */ /* 0x00006400000c000b */
[----:B01----:R-:W-:Y:S01]  /*1df60*/  ENDCOLLECTIVE ;  /* 0x000000000000791b */ /* 0x003fe20003800000 */
.L_x_11157:
        /* <DEDUP_REMOVED lines=13> */
.L_x_11158:
[----:B------:R-:W-:Y:S02]  /*1e040*/  IMAD.MOV.U32 R13, RZ, RZ, R6 ;  /* 0x000000ffff0d7224 */ /* 0x000fe400078e0006 */
[----:B------:R-:W-:Y:S01]  /*1e050*/  IMAD.MOV.U32 R12, RZ, RZ, 0x5 ;  /* 0x00000005ff0c7424 */ /* 0x000fe200078e00ff */
[----:B------:R-:W-:-:S13]  /*1e060*/  @!P0 LEA R2, P2, R23, R14, 0x1 ;  /* 0x0000000e17028211 */ /* 0x000fda00078408ff */
[----:B------:R-:W-:Y:S05]  /*1e070*/  WARPSYNC.COLLECTIVE R15, `(.L_x_11159) ;  /* 0x000000000f087348 */ /* 0x000fea0003c00000 */
[----:B------:R0:W1:Y:S02]  /*1e080*/  SHFL.IDX P6, R14, R13, R12, R11 ;  /* 0x0000000c0d0e7389 */ /* 0x00006400000c000b */
[----:B01----:R-:W-:Y:S01]  /*1e090*/  ENDCOLLECTIVE ;  /* 0x000000000000791b */ /* 0x003fe20003800000 */
.L_x_11159:
[----:B------:R-:W-:-:S05]  /*1e0a0*/  @!P0 IMAD.X R3, RZ, RZ, R7, P2 ;  /* 0x000000ffff038224 */ /* 0x000fca00010e0607 */
        /* <DEDUP_REMOVED lines=11> */
.L_x_11160:
[----:B------:R-:W-:Y:S02]  /*1e160*/  IMAD.MOV.U32 R13, RZ, RZ, R6 ;  /* 0x000000ffff0d7224 */ /* 0x000fe400078e0006 */
[----:B------:R-:W-:Y:S01]  /*1e170*/  IMAD.MOV.U32 R12, RZ, RZ, 0x6 ;  /* 0x00000006ff0c7424 */ /* 0x000fe200078e00ff */
[----:B------:R-:W-:-:S13]  /*1e180*/  @!P0 LEA R2, P2, R23, R14, 0x1 ;  /* 0x0000000e17028211 */ /* 0x000fda00078408ff */
[----:B------:R-:W-:Y:S05]  /*1e190*/  WARPSYNC.COLLECTIVE R15, `(.L_x_11161) ;  /* 0x000000000f087348 */ /* 0x000fea0003c00000 */
[----:B------:R0:W1:Y:S02]  /*1e1a0*/  SHFL.IDX P6, R14, R13, R12, R11 ;  /* 0x0000000c0d0e7389 */ /* 0x00006400000c000b */
[----:B01----:R-:W-:Y:S01]  /*1e1b0*/  ENDCOLLECTIVE ;  /* 0x000000000000791b */ /* 0x003fe20003800000 */
.L_x_11161:
[----:B------:R-:W-:-:S05]  /*1e1c0*/  @!P0 IMAD.X R3, RZ, RZ, R7, P2 ;  /* 0x000000ffff038224 */ /* 0x000fca00010e0607 */
[----:B------:R-:W-:Y:S01]  /*1e1d0*/  @!PT LDS RZ, [RZ] ;  /* 0x00000000fffff984 */ /* 0x000fe20000000800 */
[----:B------:R-:W-:Y:S01]  /*1e1e0*/  @!PT LDS RZ, [RZ] ;  /* 0x00000000fffff984 */ /* 0x000fe20000000800 */
[----:B------:R-:W-:Y:S01]  /*1e1f0*/  @!PT LDS RZ, [RZ] ;  /* 0x00000000fffff984 */ /* 0x000fe20000000800 */
[----:B------:R0:W-:Y:S01]  /*1e200*/  @!P0 LDGSTS.E.BYPASS.LTC128B.128 [R21+0x1ac00], desc[UR36][R2.64], !P1 ;  /* 0x1ac0000002158fae */ /* 0x0001e2000c901d64 */
[----:B------:R-:W-:Y:S02]  /*1e210*/  IMAD.MOV.U32 R13, RZ, RZ, R0 ;  /* 0x000000ffff0d7224 */ /* 0x000fe400078e0000 */
[----:B0-----:R-:W-:Y:S02]  /*1e220*/  VIADD R2, R4, 0x60 ;  /* 0x0000006004027836 */ /* 0x001fe40000000000 */
[----:B------:R-:W-:-:S03]  /*1e230*/  IMAD.MOV.U32 R7, RZ, RZ, R14 ;  /* 0x000000ffff077224 */ /* 0x000fc600078e000e */
[----:B------:R-:W-:-:S13]  /*1e240*/  ISETP.GE.AND P0, PT, R2, R5, PT ;  /* 0x000000050200720c */ /* 0x000fda0003f06270 */
[----:B------:R-:W-:Y:S05]  /*1e250*/  WARPSYNC.COLLECTIVE R15, `(.L_x_11162) ;  /* 0x000000000f087348 */ /* 0x000fea0003c00000 */
[----:B------:R0:W1:Y:S02]  /*1e260*/  SHFL.IDX P6, R14, R13, R12, R11 ;  /* 0x0000000c0d0e7389 */ /* 0x00006400000c000b */
[----:B01----:R-:W-:Y:S01]  /*1e270*/  ENDCOLLECTIVE ;  /* 0x000000000000791b */ /* 0x003fe20003800000 */
.L_x_11162:
[----:B------:R-:W-:Y:S01]  /*1e280*/  @!P0 LEA R9, R29, UR46, 0x1 ;  /* 0x0000002e1d098c11 */ /* 0x000fe2000f8e08ff */
[----:B------:R-:W-:Y:S02]  /*1e290*/  IMAD.MOV.U32 R13, RZ, RZ, R6 ;  /* 0x000000ffff0d7224 */ /* 0x000fe400078e0006 */
[----:B------:R-:W-:Y:S01]  /*1e2a0*/  IMAD.MOV.U32 R12, RZ, RZ, 0x7 ;  /* 0x00000007ff0c7424 */ /* 0x000fe200078e00ff */
[----:B------:R-:W-:-:S13]  /*1e2b0*/  @!P0 LEA R2, P2, R23, R14, 0x1 ;  /* 0x0000000e17028211 */ /* 0x000fda00078408ff */
[----:B------:R-:W-:Y:S05]  /*1e2c0*/  WARPSYNC.COLLECTIVE R15, `(.L_x_11163) ;  /* 0x000000000f087348 */ /* 0x000fea0003c00000 */
[----:B------:R0:W1:Y:S02]  /*1e2d0*/  SHFL.IDX P6, R14, R13, R12, R11 ;  /* 0x0000000c0d0e7389 */ /* 0x00006400000c000b */
[----:B01----:R-:W-:Y:S01]  /*1e2e0*/  ENDCOLLECTIVE ;  /* 0x000000000000791b */ /* 0x003fe20003800000 */
.L_x_11163:
        /* <DEDUP_REMOVED lines=10> */
.L_x_11164:
[----:B------:R-:W-:Y:S05]  /*1e390*/  BRA `(.L_x_11165) ;  /* 0xffffffd000847947 */ /* 0x000fea000383ffff */
.L_x_11099:
[----:B0-----:R-:W-:-:S04]  /*1e3a0*/  IMAD.U32 R3, RZ, RZ, UR46 ;  /* 0x0000002eff037e24 */ /* 0x001fc8000f8e00ff */
[----:B------:R0:W1:Y:S03]  /*1e3b0*/  SYNCS.PHASECHK.TRANS64.TRYWAIT P0, [R3+URZ+0x22820], R0 ;  /* 0x02282000030075a7 */ /* 0x000066000800017f */
[----:B-1----:R-:W-:Y:S05]  /*1e3c0*/  @!P0 NANOSLEEP.SYNCS 0x989680 ;  /* 0x009896800000895d */ /* 0x002fea0003900000 */
[----:B------:R-:W1:Y:S02]  /*1e3d0*/  @!P0 SYNCS.PHASECHK.TRANS64 P0, [R3+URZ+0x22820], R0 ;  /* 0x02282000030085a7 */ /* 0x000e64000800007f */
[----:B-1----:R-:W-:Y:S05]  /*1e3e0*/  @!P0 BRA `(.L_x_11099) ;  /* 0xfffffffc00ec8947 */ /* 0x002fea000383ffff */
[----:B------:R-:W-:Y:S05]  /*1e3f0*/  BRA `(.L_x_11166) ;  /* 0xffffffd000b47947 */ /* 0x000fea000383ffff */
.L_x_11101:
[----:B0-----:R-:W-:-:S04]  /*1e400*/  IMAD.U32 R3, RZ, RZ, UR46 ;  /* 0x0000002eff037e24 */ /* 0x001fc8000f8e00ff */
[----:B------:R0:W1:Y:S03]  /*1e410*/  SYNCS.PHASECHK.TRANS64.TRYWAIT P0, [R3+URZ+0x22860], R0 ;  /* 0x02286000030075a7 */ /* 0x000066000800017f */
[----:B-1----:R-:W-:Y:S05]  /*1e420*/  @!P0 NANOSLEEP.SYNCS 0x989680 ;  /* 0x009896800000895d */ /* 0x002fea0003900000 */
[----:B------:R-:W1:Y:S02]  /*1e430*/  @!P0 SYNCS.PHASECHK.TRANS64 P0, [R3+URZ+0x22860], R0 ;  /* 0x02286000030085a7 */ /* 0x000e64000800007f */
[----:B-1----:R-:W-:Y:S05]  /*1e440*/  @!P0 BRA `(.L_x_11101) ;  /* 0xfffffffc00ec8947 */ /* 0x002fea000383ffff */
[----:B------:R-:W-:Y:S05]  /*1e450*/  BRA `(.L_x_11167) ;  /* 0xffffffd000b07947 */ /* 0x000fea000383ffff */
.L_x_11102:
        /* <DEDUP_REMOVED lines=8> */
.L_x_11169:
[----:B------:R-:W-:Y:S05]  /*1e4e0*/  BSYNC B0 ;  /* 0x0000000000007941 */ /* 0x000fea0003800000 */
.L_x_11168:
        /* <DEDUP_REMOVED lines=8> */
[----:B------:R-:W-:-:S10]  /*1e570*/  IMAD.SHL.U32 R17, R23, 0x2, RZ ;  /* 0x0000000217117824 */ /* 0x000fd400078e00ff */
[----:B------:R-:W-:Y:S05]  /*1e580*/  WARPSYNC.COLLECTIVE R15, `(.L_x_11170) ;  /* 0x000000000f087348 */ /* 0x000fea0003c00000 */
[----:B------:R0:W1:Y:S02]  /*1e590*/  SHFL.IDX P6, R14, R13, R12, R11 ;  /* 0x0000000c0d0e7389 */ /* 0x00006400000c000b */
[----:B01----:R-:W-:Y:S01]  /*1e5a0*/  ENDCOLLECTIVE ;  /* 0x000000000000791b */ /* 0x003fe20003800000 */
.L_x_11170:
[----:B------:R-:W-:Y:S02]  /*1e5b0*/  IMAD.MOV.U32 R6, RZ, RZ, RZ ;  /* 0x000000ffff067224 */ /* 0x000fe400078e00ff */
[----:B------:R-:W-:Y:S02]  /*1e5c0*/  IMAD.MOV.U32 R13, RZ, RZ, R18 ;  /* 0x000000ffff0d7224 */ /* 0x000fe400078e0012 */
[----:B------:R-:W-:Y:S01]  /*1e5d0*/  IMAD.MOV.U32 R12, RZ, RZ, 0x1 ;  /* 0x00000001ff0c7424 */ /* 0x000fe200078e00ff */
[----:B------:R-:W-:-:S13]  /*1e5e0*/  IADD3 R2, P0, R14, R17, RZ ;  /* 0x000000110e027210 */ /* 0x000fda0007f1e0ff */
[----:B------:R-:W-:Y:S05]  /*1e5f0*/  WARPSYNC.COLLECTIVE R15, `(.L_x_11171) ;  /* 0x000000000f087348 */ /* 0x000fea0003c00000 */
[----:B------:R0:W1:Y:S02]  /*1e600*/  SHFL.IDX P6, R14, R13, R12, R11 ;  /* 0x0000000c0d0e7389 */ /* 0x00006400000c000b */
[----:B01----:R-:W-:Y:S01]  /*1e610*/  ENDCOLLECTIVE ;  /* 0x000000000000791b */ /* 0x003fe20003800000 */
.L_x_11171:
[----:B------:R-:W-:Y:S01]  /*1e620*/  IMAD.X R3, RZ, RZ, R0, P0 ;  /* 0x000000ffff037224 */ /* 0x000fe200000e0600 */
[----:B------:R-:W-:Y:S02]  /*1e630*/  ISETP.LT.OR P0, PT, R22, 0x1, P4 ;  /* 0x000000011600780c */ /* 0x000fe40002701670 */
[----:B------:R-:W-:-:S05]  /*1e640*/  LEA R0, R29, UR46, 0x1 ;  /* 0x0000002e1d007c11 */ /* 0x000fca000f8e08ff */
[----:B------:R-:W-:Y:S02]  /*1e650*/  VIADD R31, R0, 0x400 ;  /* 0x00000400001f7836 */ /* 0x000fe40000000000 */
[----:B------:R-:W-:-:S04]  /*1e660*/  IMAD.MOV.U32 R13, RZ, RZ, R10 ;  /* 0x000000ffff0d7224 */ /* 0x000fc800078e000a */
        /* <DEDUP_REMOVED lines=9> */
.L_x_11172:
[----:B------:R-:W-:Y:S01]  /*1e700*/  @!PT LDS RZ, [RZ] ;  /* 0x00000000fffff984 */ /* 0x000fe20000000800 */
[----:B------:R-:W-:Y:S01]  /*1e710*/  @!PT LDS RZ, [RZ] ;  /* 0x00000000fffff984 */ /* 0x000fe20000000800 */
[----:B------:R-:W-:Y:S01]  /*1e720*/  @!PT LDS RZ, [RZ] ;  /* 0x00000000fffff984 */ /* 0x000fe20000000800 */
[----:B------:R-:W-:Y:S01]  /*1e730*/  LDGSTS.E.BYPASS.LTC128B.128 [R0+0x3400], desc[UR36][R2.64+0x80], !P0 ;  /* 0x0340008002007fae */ /* 0x000fe2000c101d64 */
[----:B------:R-:W-:-:S03]  /*1e740*/  LOP3.LUT P0, RZ, R5, 0x8, RZ, 0xc0, !PT ;  /* 0x0000000805ff7812 */ /* 0x000fc6000780c0ff */
[----:B------:R-:W-:Y:S01]  /*1e750*/  LDGSTS.E.BYPASS.LTC128B.128 [R0+0x6400], desc[UR36][R2.64+0x100], !P3 ;  /* 0x0640010002007fae */ /* 0x000fe2000d901d64 */
[----:B------:R-:W-:Y:S01]  /*1e760*/  ISETP.LT.OR P3, PT, R22, 0x1, !P0 ;  /* 0x000000011600780c */ /* 0x000fe20004761670 */
[----:B------:R-:W-:Y:S02]  /*1e770*/  IMAD.MOV.U32 R13, RZ, RZ, R18 ;  /* 0x000000ffff0d7224 */ /* 0x000fe400078e0012 */
[----:B------:R-:W-:-:S10]  /*1e780*/  IMAD.MOV.U32 R12, RZ, RZ, 0x2 ;  /* 0x00000002ff0c7424 */ /* 0x000fd400078e00ff */
[----:B------:R0:W-:Y:S02]  /*1e790*/  LDGSTS.E.BYPASS.LTC128B.128 [R0+0x9400], desc[UR36][R2.64+0x180], !P3 ;  /* 0x0940018002007fae */ /* 0x0001e4000d901d64 */
[----:B0-----:R-:W-:-:S13]  /*1e7a0*/  IADD3 R2, P3, R14, R17, RZ ;  /* 0x000000110e027210 */ /* 0x001fda0007f7e0ff */
[----:B------:R-:W-:Y:S05]  /*1e7b0*/  WARPSYNC.COLLECTIVE R15, `(.L_x_11173) ;  /* 0x000000000f087348 */ /* 0x000fea0003c00000 */
[----:B------:R0:W1:Y:S02]  /*1e7c0*/  SHFL.IDX P6, R14, R13, R12, R11 ;  /* 0x0000000c0d0e7389 */ /* 0x00006400000c000b */
[----:B01----:R-:W-:Y:S01]  /*1e7d0*/  ENDCOLLECTIVE ;  /* 0x000000000000791b */ /* 0x003fe20003800000 */
.L_x_11173:
        /* <DEDUP_REMOVED lines=12> */
.L_x_11174:
        /* <DEDUP_REMOVED lines=14> */
.L_x_11175:
        /* <DEDUP_REMOVED lines=12> */
.L_x_11176:
        /* <DEDUP_REMOVED lines=14> */
.L_x_11177:
        /* <DEDUP_REMOVED lines=12> */
.L_x_11178:
        /* <DEDUP_REMOVED lines=14> */
.L_x_11179:
        /* <DEDUP_REMOVED lines=12> */
.L_x_11180:
        /* <DEDUP_REMOVED lines=9> */
.L_x_11109:
[----:B-1----:R1:W2:Y:S02]  /*1ee10*/  SYNCS.PHASECHK.TRANS64.TRYWAIT P0, [R19+URZ+0x22840], R23 ;  /* 0x02284017130075a7 */ /* 0x0022a4000800017f */
[----:B--2---:R-:W-:Y:S05]  /*1ee20*/  @!P0 NANOSLEEP.SYNCS 0x989680 ;  /* 0x009896800000895d */ /* 0x004fea0003900000 */
[----:B------:R-:W2:Y:S02]  /*1ee30*/  @!P0 SYNCS.PHASECHK.TRANS64 P0, [R19+URZ+0x22840], R23 ;  /* 0x02284017130085a7 */ /* 0x000ea4000800007f */
[----:B--2---:R-:W-:Y:S05]  /*1ee40*/  @!P0 BRA `(.L_x_11109) ;  /* 0xfffffffc00f08947 */ /* 0x004fea000383ffff */
[----:B------:R-:W-:Y:S05]  /*1ee50*/  BRA `(.L_x_11182) ;  /* 0xffffffd000d87947 */ /* 0x000fea000383ffff */
.L_x_11110:
        /* <DEDUP_REMOVED lines=8> */
.L_x_11184:
[----:B------:R-:W-:Y:S05]  /*1eee0*/  BSYNC B1 ;  /* 0x0000000000017941 */ /* 0x000fea0003800000 */
.L_x_11183:
        /* <DEDUP_REMOVED lines=9> */
.L_x_11185:
[----:B------:R-:W-:Y:S02]  /*1ef80*/  IMAD.MOV.U32 R13, RZ, RZ, R24 ;  /* 0x000000ffff0d7224 */ /* 0x000fe400078e0018 */
[----:B------:R-:W-:Y:S01]  /*1ef90*/  IMAD.MOV.U32 R12, RZ, RZ, 0x1 ;  /* 0x00000001ff0c7424 */ /* 0x000fe200078e00ff */
[----:B------:R-:W-:-:S13]  /*1efa0*/  IADD3 R2, P0, R14, R17, RZ ;  /* 0x000000110e027210 */ /* 0x000fda0007f1e0ff */
[----:B------:R-:W-:Y:S05]  /*1efb0*/  WARPSYNC.COLLECTIVE R15, `(.L_x_11186) ;  /* 0x000000000f087348 */ /* 0x000fea0003c00000 */
[----:B------:R0:W1:Y:S02]  /*1efc0*/  SHFL.IDX P6, R14, R13, R12, R11 ;  /* 0x0000000c0d0e7389 */ /* 0x00006400000c000b */
[----:B01----:R-:W-:Y:S01]  /*1efd0*/  ENDCOLLECTIVE ;  /* 0x000000000000791b */ /* 0x003fe20003800000 */
.L_x_11186:
        /* <DEDUP_REMOVED lines=10> */
.L_x_11187:
[----:B------:R-:W-:Y:S02]  /*1f080*/  IMAD.MOV.U32 R13, RZ, RZ, R24 ;  /* 0x000000ffff0d7224 */ /* 0x000fe400078e0018 */
[----:B------:R-:W-:Y:S01]  /*1f090*/  IMAD.MOV.U32 R12, RZ, RZ, 0x2 ;  /* 0x00000002ff0c7424 */ /* 0x000fe200078e00ff */
[----:B------:R-:W-:-:S13]  /*1f0a0*/  IADD3 R2, P0, R14, R17, RZ ;  /* 0x000000110e027210 */ /* 0x000fda0007f1e0ff */
[----:B------:R-:W-:Y:S05]  /*1f0b0*/  WARPSYNC.COLLECTIVE R15, `(.L_x_11188) ;  /* 0x000000000f087348 */ /* 0x000fea0003c00000 */
[----:B------:R0:W1:Y:S02]  /*1f0c0*/  SHFL.IDX P6, R14, R13, R12, R11 ;  /* 0x0000000c0d0e7389 */ /* 0x00006400000c000b */
[----:B01----:R-:W-:Y:S01]  /*1f0d0*/  ENDCOLLECTIVE ;  /* 0x000000000000791b */ /* 0x003fe20003800000 */
.L_x_11188:
        /* <DEDUP_REMOVED lines=10> */
.L_x_11189:
[----:B------:R-:W-:Y:S02]  /*1f180*/  IMAD.MOV.U32 R13, RZ, RZ, R24 ;  /* 0x000000ffff0d7224 */ /* 0x000fe400078e0018 */
[----:B------:R-:W-:Y:S01]  /*1f190*/  IMAD.MOV.U32 R12, RZ, RZ, 0x3 ;  /* 0x00000003ff0c7424 */ /* 0x000fe200078e00ff */
[----:B------:R-:W-:-:S13]  /*1f1a0*/  IADD3 R2, P0, R14, R17, RZ ;  /* 0x000000110e027210 */ /* 0x000fda0007f1e0ff */
[----:B------:R-:W-:Y:S05]  /*1f1b0*/  WARPSYNC.COLLECTIVE R15, `(.L_x_11190) ;  /* 0x000000000f087348 */ /* 0x000fea0003c00000 */
[----:B------:R0:W1:Y:S02]  /*1f1c0*/  SHFL.IDX P6, R14, R13, R12, R11 ;  /* 0x0000000c0d0e7389 */ /* 0x00006400000c000b */
[----:B01----:R-:W-:Y:S01]  /*1f1d0*/  ENDCOLLECTIVE ;  /* 0x000000000000791b */ /* 0x003fe20003800000 */
.L_x_11190:
        /* <DEDUP_REMOVED lines=10> */
.L_x_11191:
[----:B------:R-:W-:Y:S02]  /*1f280*/  IMAD.MOV.U32 R13, RZ, RZ, R24 ;  /* 0x000000ffff0d7224 */ /* 0x000fe400078e0018 */
[----:B------:R-:W-:Y:S01]  /*1f290*/  IMAD.MOV.U32 R12, RZ, RZ, 0x4 ;  /* 0x00000004ff0c7424 */ /* 0x000fe200078e00ff */
[----:B------:R-:W-:-:S13]  /*1f2a0*/  IADD3 R2, P0, R14, R17, RZ ;  /* 0x000000110e027210 */ /* 0x000fda0007f1e0ff */
[----:B------:R-:W-:Y:S05]  /*1f2b0*/  WARPSYNC.COLLECTIVE R15, `(.L_x_11192) ;  /* 0x000000000f087348 */ /* 0x000fea0003c00000 */
[----:B------:R0:W1:Y:S02]  /*1f2c0*/  SHFL.IDX P6, R14, R13, R12, R11 ;  /* 0x0000000c0d0e7389 */ /* 0x00006400000c000b */
[----:B01----:R-:W-:Y:S01]  /*1f2d0*/  ENDCOLLECTIVE ;  /* 0x000000000000791b */ /* 0x003fe20003800000 */
.L_x_11192:
        /* <DEDUP_REMOVED lines=10> */
.L_x_11193:
[----:B------:R-:W-:Y:S02]  /*1f380*/  IMAD.MOV.U32 R13, RZ, RZ, R24 ;  /* 0x000000ffff0d7224 */ /* 0x000fe400078e0018 */
[----:B------:R-:W-:Y:S01]  /*1f390*/  IMAD.MOV.U32 R12, RZ, RZ, 0x5 ;  /* 0x00000005ff0c7424 */ /* 0x000fe200078e00ff */
[----:B------:R-:W-:-:S13]  /*1f3a0*/  IADD3 R2, P0, R14, R17, RZ ;  /* 0x000000110e027210 */ /* 0x000fda0007f1e0ff */
[----:B------:R-:W-:Y:S05]  /*1f3b0*/  WARPSYNC.COLLECTIVE R15, `(.L_x_11194) ;  /* 0x000000000f087348 */ /* 0x000fea0003c00000 */
[----:B------:R0:W1:Y:S02]  /*1f3c0*/  SHFL.IDX P6, R14, R13, R12, R11 ;  /* 0x0000000c0d0e7389 */ /* 0x00006400000c000b */
[----:B01----:R-:W-:Y:S01]  /*1f3d0*/  ENDCOLLECTIVE ;  /* 0x000000000000791b */ /* 0x003fe20003800000 */
.L_x_11194:
        /* <DEDUP_REMOVED lines=10> */
.L_x_11195:
[----:B------:R-:W-:Y:S05]  /*1f480*/  BRA `(.L_x_11196) ;  /* 0xffffffd000347947 */ /* 0x000fea000383ffff */
.L_x_11115:
[----:B---3--:R3:W4:Y:S02]  /*1f490*/  SYNCS.PHASECHK.TRANS64.TRYWAIT P0, [R19+URZ+0x22860], R23 ;  /* 0x02286017130075a7 */ /* 0x008724000800017f */
[----:B----4-:R-:W-:Y:S05]  /*1f4a0*/  @!P0 NANOSLEEP.SYNCS 0x989680 ;  /* 0x009896800000895d */ /* 0x010fea0003900000 */
[----:B------:R-:W4:Y:S02]  /*1f4b0*/  @!P0 SYNCS.PHASECHK.TRANS64 P0, [R19+URZ+0x22860], R23 ;  /* 0x02286017130085a7 */ /* 0x000f24000800007f */
[----:B----4-:R-:W-:Y:S05]  /*1f4c0*/  @!P0 BRA `(.L_x_11115) ;  /* 0xfffffffc00f08947 */ /* 0x010fea000383ffff */
[----:B------:R-:W-:Y:S05]  /*1f4d0*/  BRA `(.L_x_11197) ;  /* 0xffffffd000807947 */ /* 0x000fea000383ffff */
.L_x_11116:
        /* <DEDUP_REMOVED lines=8> */
.L_x_11199:
[----:B------:R-:W-:Y:S05]  /*1f560*/  BSYNC B1 ;  /* 0x0000000000017941 */ /* 0x000fea0003800000 */
.L_x_11198:
        /* <DEDUP_REMOVED lines=9> */
.L_x_11200:
[----:B------:R-:W-:Y:S02]  /*1f600*/  IMAD.MOV.U32 R6, RZ, RZ, RZ ;  /* 0x000000ffff067224 */ /* 0x000fe400078e00ff */
[----:B------:R-:W-:Y:S02]  /*1f610*/  IMAD.MOV.U32 R13, RZ, RZ, R22 ;  /* 0x000000ffff0d7224 */ /* 0x000fe400078e0016 */
[----:B------:R-:W-:Y:S01]  /*1f620*/  IMAD.MOV.U32 R12, RZ, RZ, 0x1 ;  /* 0x00000001ff0c7424 */ /* 0x000fe200078e00ff */
[----:B------:R-:W-:-:S13]  /*1f630*/  IADD3 R2, P0, R14, R17, RZ ;  /* 0x000000110e027210 */ /* 0x000fda0007f1e0ff */
[----:B------:R-:W-:Y:S05]  /*1f640*/  WARPSYNC.COLLECTIVE R15, `(.L_x_11201) ;  /* 0x000000000f087348 */ /* 0x000fea0003c00000 */
[----:B------:R0:W1:Y:S02]  /*1f650*/  SHFL.IDX P6, R14, R13, R12, R11 ;  /* 0x0000000c0d0e7389 */ /* 0x00006400000c000b */
[----:B01----:R-:W-:Y:S01]  /*1f660*/  ENDCOLLECTIVE ;  /* 0x000000000000791b */ /* 0x003fe20003800000 */
.L_x_11201:
[----:B------:R-:W-:-:S05]  /*1f670*/  IMAD.X R3, RZ, RZ, R3, P0 ;  /* 0x000000ffff037224 */ /* 0x000fca00000e0603 */
[----:B------:R-:W-:Y:S01]  /*1f680*/  @!PT LDS RZ, [RZ] ;  /* 0x00000000fffff984 */ /* 0x000fe20000000800 */
[----:B------:R-:W-:Y:S01]  /*1f690*/  @!PT LDS RZ, [RZ] ;  /* 0x00000000fffff984 */ /* 0x000fe20000000800 */
[----:B------:R-:W-:Y:S01]  /*1f6a0*/  @!PT LDS RZ, [RZ] ;  /* 0x00000000fffff984 */ /* 0x000fe20000000800 */
[----:B------:R0:W-:Y:S04]  /*1f6b0*/  LDGSTS.E.BYPASS.LTC128B.128 [R21], desc[UR36][R2.64], !P4 ;  /* 0x0000000002157fae */ /* 0x0001e8000e101d64 */
        /* <DEDUP_REMOVED lines=8> */
.L_x_11202:
[----:B------:R-:W-:Y:S02]  /*1f740*/  IMAD.MOV.U32 R13, RZ, RZ, R22 ;  /* 0x000000ffff0d7224 */ /* 0x000fe400078e0016 */
[----:B------:R-:W-:Y:S01]  /*1f750*/  IMAD.MOV.U32 R12, RZ, RZ, 0x2 ;  /* 0x00000002ff0c7424 */ /* 0x000fe200078e00ff */
[----:B------:R-:W-:-:S13]  /*1f760*/  IADD3 R2, P0, R14, R17, RZ ;  /* 0x000000110e027210 */ /* 0x000fda0007f1e0ff */
[----:B------:R-:W-:Y:S05]  /*1f770*/  WARPSYNC.COLLECTIVE R15, `(.L_x_11203) ;  /* 0x000000000f087348 */ /* 0x000fea0003c00000 */
[----:B------:R0:W1:Y:S02]  /*1f780*/  SHFL.IDX P6, R14, R13, R12, R11 ;  /* 0x0000000c0d0e7389 */ /* 0x00006400000c000b */
[----:B01----:R-:W-:Y:S01]  /*1f790*/  ENDCOLLECTIVE ;  /* 0x000000000000791b */ /* 0x003fe20003800000 */
.L_x_11203:
        /* <DEDUP_REMOVED lines=13> */
.L_x_11204:
[----:B------:R-:W-:Y:S02]  /*1f870*/  IMAD.MOV.U32 R13, RZ, RZ, R22 ;  /* 0x000000ffff0d7224 */ /* 0x000fe400078e0016 */
[----:B------:R-:W-:Y:S01]  /*1f880*/  IMAD.MOV.U32 R12, RZ, RZ, 0x3 ;  /* 0x00000003ff0c7424 */ /* 0x000fe200078e00ff */
[----:B------:R-:W-:-:S13]  /*1f890*/  IADD3 R2, P0, R14, R17, RZ ;  /* 0x000000110e027210 */ /* 0x000fda0007f1e0ff */
[----:B------:R-:W-:Y:S05]  /*1f8a0*/  WARPSYNC.COLLECTIVE R15, `(.L_x_11205) ;  /* 0x000000000f087348 */ /* 0x000fea0003c00000 */
[----:B------:R0:W1:Y:S02]  /*1f8b0*/  SHFL.IDX P6, R14, R13, R12, R11 ;  /* 0x0000000c0d0e7389 */ /* 0x00006400000c000b */
[----:B01----:R-:W-:Y:S01]  /*1f8c0*/  ENDCOLLECTIVE ;  /* 0x000000000000791b */ /* 0x003fe20003800000 */
.L_x_11205:
        /* <DEDUP_REMOVED lines=13> */
.L_x_11206:
[----:B------:R-:W-:Y:S02]  /*1f9a0*/  IMAD.MOV.U32 R13, RZ, RZ, R22 ;  /* 0x000000ffff0d7224 */ /* 0x000fe400078e0016 */
[----:B------:R-:W-:Y:S01]  /*1f9b0*/  IMAD.MOV.U32 R12, RZ, RZ, 0x4 ;  /* 0x00000004ff0c7424 */ /* 0x000fe200078e00ff */
[----:B------:R-:W-:-:S13]  /*1f9c0*/  IADD3 R2, P0, R14, R17, RZ ;  /* 0x000000110e027210 */ /* 0x000fda0007f1e0ff */
[----:B------:R-:W-:Y:S05]  /*1f9d0*/  WARPSYNC.COLLECTIVE R15, `(.L_x_11207) ;  /* 0x000000000f087348 */ /* 0x000fea0003c00000 */
[----:B------:R0:W1:Y:S02]  /*1f9e0*/  SHFL.IDX P6, R14, R13, R12, R11 ;  /* 0x0000000c0d0e7389 */ /* 0x00006400000c000b */
[----:B01----:R-:W-:Y:S01]  /*1f9f0*/  ENDCOLLECTIVE ;  /* 0x000000000000791b */ /* 0x003fe20003800000 */
.L_x_11207:
        /* <DEDUP_REMOVED lines=13> */
.L_x_11208:
[----:B------:R-:W-:Y:S02]  /*1fad0*/  IMAD.MOV.U32 R13, RZ, RZ, R22 ;  /* 0x000000ffff0d7224 */ /* 0x000fe400078e0016 */
[----:B------:R-:W-:Y:S01]  /*1fae0*/  IMAD.MOV.U32 R12, RZ, RZ, 0x5 ;  /* 0x00000005ff0c7424 */ /* 0x000fe200078e00ff */
[----:B------:R-:W-:-:S13]  /*1faf0*/  IADD3 R2, P0, R14, R17, RZ ;  /* 0x000000110e027210 */ /* 0x000fda0007f1e0ff */
[----:B------:R-:W-:Y:S05]  /*1fb00*/  WARPSYNC.COLLECTIVE R15, `(.L_x_11209) ;  /* 0x000000000f087348 */ /* 0x000fea0003c00000 */
[----:B------:R0:W1:Y:S02]  /*1fb10*/  SHFL.IDX P6, R14, R13, R12, R11 ;  /* 0x0000000c0d0e7389 */ /* 0x00006400000c000b */
[----:B01----:R-:W-:Y:S01]  /*1fb20*/  ENDCOLLECTIVE ;  /* 0x000000000000791b */ /* 0x003fe20003800000 */
.L_x_11209:
        /* <DEDUP_REMOVED lines=13> */
.L_x_11210:
[----:B------:R-:W-:Y:S05]  /*1fc00*/  BRA `(.L_x_11211) ;  /* 0xffffffcc00d07947 */ /* 0x000fea000383ffff */
.L_x_11121:
[----:B0-----:R0:W1:Y:S02]  /*1fc10*/  SYNCS.PHASECHK.TRANS64.TRYWAIT P0, [R7+URZ+0x22820], R6 ;  /* 0x02282006070075a7 */ /* 0x001064000800017f */
[----:B-1----:R-:W-:Y:S05]  /*1fc20*/  @!P0 NANOSLEEP.SYNCS 0x989680 ;  /* 0x009896800000895d */ /* 0x002fea0003900000 */
[----:B------:R-:W1:Y:S02]  /*1fc30*/  @!P0 SYNCS.PHASECHK.TRANS64 P0, [R7+URZ+0x22820], R6 ;  /* 0x02282006070085a7 */ /* 0x000e64000800007f */
[----:B-1----:R-:W-:Y:S05]  /*1fc40*/  @!P0 BRA `(.L_x_11121) ;  /* 0xfffffffc00f08947 */ /* 0x002fea000383ffff */
[----:B------:R-:W-:Y:S05]  /*1fc50*/  BRA `(.L_x_11212) ;  /* 0xffffffd000587947 */ /* 0x000fea000383ffff */
.L_x_11122:
        /* <DEDUP_REMOVED lines=11> */
.L_x_11214:
[----:B------:R-:W-:Y:S05]  /*1fd10*/  BSYNC B0 ;  /* 0x0000000000007941 */ /* 0x000fea0003800000 */
.L_x_11213:
[----:B------:R-:W-:Y:S05]  /*1fd20*/  BRA `(.L_x_11215) ;  /* 0xffffffd000407947 */ /* 0x000fea000383ffff */
.L_x_11123:
[----:B------:R-:W-:Y:S01]  /*1fd30*/  BSSY B0, `(.L_x_11216) ;  /* 0x0000006000007945 */ /* 0x000fe20003800000 */
[----:B------:R-:W-:-:S07]  /*1fd40*/  IMAD.MOV.U32 R15, RZ, RZ, -0x1 ;  /* 0xffffffffff0f7424 */ /* 0x000fce00078e00ff */
[----:B012--5:R-:W-:Y:S05]  /*1fd50*/  WARPSYNC.COLLECTIVE R15, `(.L_x_11217) ;  /* 0x000000000f0c7348 */ /* 0x027fea0003c00000 */
[----:B------:R-:W-:Y:S02]  /*1fd60*/  ELECT P6, UR62, PT ;  /* 0x00000000003e782f */ /* 0x000fe400038c0000 */
[----:B------:R-:W-:Y:S01]  /*1fd70*/  MOV R14, UR62 ;  /* 0x0000003e000e7c02 */ /* 0x000fe20008000f00 */
[----:B012--5:R-:W-:Y:S10]  /*1fd80*/  ENDCOLLECTIVE ;  /* 0x000000000000791b */ /* 0x027ff40003800000 */
.L_x_11217:
[----:B------:R-:W-:Y:S05]  /*1fd90*/  BSYNC B0 ;  /* 0x0000000000007941 */ /* 0x000fea0003800000 */
.L_x_11216:
[----:B------:R-:W-:Y:S05]  /*1fda0*/  BRA `(.L_x_11218) ;  /* 0xffffffd000347947 */ /* 0x000fea000383ffff */
.L_x_11125:
[----:B-1----:R1:W3:Y:S02]  /*1fdb0*/  SYNCS.PHASECHK.TRANS64.TRYWAIT P1, [R5+URZ+0x22840], R2 ;  /* 0x02284002050075a7 */ /* 0x0022e4000802017f */
[----:B---3--:R-:W-:Y:S05]  /*1fdc0*/  @!P1 NANOSLEEP.SYNCS 0x989680 ;  /* 0x009896800000995d */ /* 0x008fea0003900000 */
[----:B------:R-:W3:Y:S02]  /*1fdd0*/  @!P1 SYNCS.PHASECHK.TRANS64 P1, [R5+URZ+0x22840], R2 ;  /* 0x02284002050095a7 */ /* 0x000ee4000802007f */
[----:B---3--:R-:W-:Y:S05]  /*1fde0*/  @!P1 BRA `(.L_x_11125) ;  /* 0xfffffffc00f09947 */ /* 0x008fea000383ffff */
[----:B------:R-:W-:Y:S05]  /*1fdf0*/  BRA `(.L_x_11219) ;  /* 0xffffffd000547947 */ /* 0x000fea000383ffff */
.L_x_11127:
[----:B0-----:R0:W3:Y:S02]  /*1fe00*/  SYNCS.PHASECHK.TRANS64.TRYWAIT P1, [R7+URZ+0x22840], R0 ;  /* 0x02284000070075a7 */ /* 0x0010e4000802017f */
[----:B---3--:R-:W-:Y:S05]  /*1fe10*/  @!P1 NANOSLEEP.SYNCS 0x989680 ;  /* 0x009896800000995d */ /* 0x008fea0003900000 */
[----:B------:R-:W3:Y:S02]  /*1fe20*/  @!P1 SYNCS.PHASECHK.TRANS64 P1, [R7+URZ+0x22840], R0 ;  /* 0x02284000070095a7 */ /* 0x000ee4000802007f */
[----:B---3--:R-:W-:Y:S05]  /*1fe30*/  @!P1 BRA `(.L_x_11127) ;  /* 0xfffffffc00f09947 */ /* 0x008fea000383ffff */
[----:B------:R-:W-:Y:S05]  /*1fe40*/  BRA `(.L_x_11220) ;  /* 0xffffffd000607947 */ /* 0x000fea000383ffff */
.L_x_11129:
[----:B---3--:R3:W4:Y:S02]  /*1fe50*/  SYNCS.PHASECHK.TRANS64.TRYWAIT P1, [R5+URZ+0x22860], R2 ;  /* 0x02286002050075a7 */ /* 0x008724000802017f */
[----:B----4-:R-:W-:Y:S05]  /*1fe60*/  @!P1 NANOSLEEP.SYNCS 0x989680 ;  /* 0x009896800000995d */ /* 0x010fea0003900000 */
[----:B------:R-:W4:Y:S02]  /*1fe70*/  @!P1 SYNCS.PHASECHK.TRANS64 P1, [R5+URZ+0x22860], R2 ;  /* 0x02286002050095a7 */ /* 0x000f24000802007f */
[----:B----4-:R-:W-:Y:S05]  /*1fe80*/  @!P1 BRA `(.L_x_11129) ;  /* 0xfffffffc00f09947 */ /* 0x010fea000383ffff */
[----:B------:R-:W-:Y:S05]  /*1fe90*/  BRA `(.L_x_11221) ;  /* 0xffffffd0005c7947 */ /* 0x000fea000383ffff */
        .type           $_ZN7cutlass13device_kernelIN5flash11enable_sm90INS1_16FlashAttnFwdSm90INS1_25CollectiveMainloopFwdSm90ILi2EN4cute5tupleIJNS5_1CILi1EEES8_S8_EEENS6_IJNS7_ILi128EEENS7_ILi96EEENS7_ILi64EEEEEELi256ENS_10bfloat16_tEfNS_4arch4Sm90ELb0ELb1ELb1ELb0ELb1ELb0ELb0ELb1ELb0ELb1ELb1ELb0EEENS1_21CollectiveEpilogueFwdINS6_IJSA_NS7_ILi256EEESB_EEES9_SE_SG_Li256ELb0ELb1ELb1ELb0EEENS1_19SingleTileSchedulerILb0ELb1ELb1ELi128EEEEEEEEEvNT_6ParamsE$_ZZN5flash25CollectiveMainloopFwdSm90ILi2EN4cute5tupleIJNS1_1CILi1EEES4_S4_EEENS2_IJNS3_ILi128EEENS3_ILi96EEENS3_ILi64EEEEEELi256EN7cutlass10bfloat16_tEfNSA_4arch4Sm90ELb0ELb1ELb1ELb0ELb1ELb0ELb0ELb1ELb0ELb1ELb1ELb0EE3mmaINS_16FlashAttnFwdSm90ISE_NS_21CollectiveEpilogueFwdINS2_IJS6_NS3_ILi256EEES7_EEES5_SB_SD_Li256ELb0ELb1ELb1ELb0EEENS_19SingleTileSchedulerILb0ELb1ELb1ELi128EEEE13SharedStorageENS1_6TensorINS1_11ArrayEngineIfLm128EEENS1_6LayoutINS2_IJNS2_IJNS3_ILi2EEEST_NS3_ILi32EEEEEES4_S4_EEENS2_IJNS2_IJS4_ST_NS3_ILi4EEEEEENS3_ILi0EEESZ_EEEEEEENS_7SoftmaxILi2ELi0EEEEEbRKNSE_6ParamsENSA_13PipelineAsyncILi2EEES19_RNSA_13PipelineStateILj2EEERT0_RT1_iRiRKNS_16SeqlenInfoQKNewKILb0ELb0EEENS2_IJiiiiEEERT_ENKUliT_T0_T1_E_clIZSF_ISO_S12_S14_EbS17_S19_S19_S1C_S1E_S1G_iS1H_S1L_S1M_S1O_EUlRS1P_iE1_NS3_ILb0EEENS3_ILb1EEEEEDaiS1P_S1Q_S1R_,@function
        .size           $_ZN7cutlass13device_kernelIN5flash11enable_sm90INS1_16FlashAttnFwdSm90INS1_25CollectiveMainloopFwdSm90ILi2EN4cute5tupleIJNS5_1CILi1EEES8_S8_EEENS6_IJNS7_ILi128EEENS7_ILi96EEENS7_ILi64EEEEEELi256ENS_10bfloat16_tEfNS_4arch4Sm90ELb0ELb1ELb1ELb0ELb1ELb0ELb0ELb1ELb0ELb1ELb1ELb0EEENS1_21CollectiveEpilogueFwdINS6_IJSA_NS7_ILi256EEESB_EEES9_SE_SG_Li256ELb0ELb1ELb1ELb0EEENS1_19SingleTileSchedulerILb0ELb1ELb1ELi128EEEEEEEEEvNT_6ParamsE$_ZZN5flash25CollectiveMainloopFwdSm90ILi2EN4cute5tupleIJNS1_1CILi1EEES4_S4_EEENS2_IJNS3_ILi128EEENS3_ILi96EEENS3_ILi64EEEEEELi256EN7cutlass10bfloat16_tEfNSA_4arch4Sm90ELb0ELb1ELb1ELb0ELb1ELb0ELb0ELb1ELb0ELb1ELb1ELb0EE3mmaINS_16FlashAttnFwdSm90ISE_NS_21CollectiveEpilogueFwdINS2_IJS6_NS3_ILi256EEES7_EEES5_SB_SD_Li256ELb0ELb1ELb1ELb0EEENS_19SingleTileSchedulerILb0ELb1ELb1ELi128EEEE13SharedStorageENS1_6TensorINS1_11ArrayEngineIfLm128EEENS1_6LayoutINS2_IJNS2_IJNS3_ILi2EEEST_NS3_ILi32EEEEEES4_S4_EEENS2_IJNS2_IJS4_ST_NS3_ILi4EEEEEENS3_ILi0EEESZ_EEEEEEENS_7SoftmaxILi2ELi0EEEEEbRKNSE_6ParamsENSA_13PipelineAsyncILi2EEES19_RNSA_13PipelineStateILj2EEERT0_RT1_iRiRKNS_16SeqlenInfoQKNewKILb0ELb0EEENS2_IJiiiiEEERT_ENKUliT_T0_T1_E_clIZSF_ISO_S12_S14_EbS17_S19_S19_S1C_S1E_S1G_iS1H_S1L_S1M_S1O_EUlRS1P_iE1_NS3_ILb0EEENS3_ILb1EEEEEDaiS1P_S1Q_S1R_,(.L_x_15769 - $_ZN7cutlass13device_kernelIN5flash11enable_sm90INS1_16FlashAttnFwdSm90INS1_25CollectiveMainloopFwdSm90ILi2EN4cute5tupleIJNS5_1CILi1EEES8_S8_EEENS6_IJNS7_ILi128EEENS7_ILi96EEENS7_ILi64EEEEEELi256ENS_10bfloat16_tEfNS_4arch4Sm90ELb0ELb1ELb1ELb0ELb1ELb0ELb0ELb1ELb0ELb1ELb1ELb0EEENS1_21CollectiveEpilogueFwdINS6_IJSA_NS7_ILi256EEESB_EEES9_SE_SG_Li256ELb0ELb1ELb1ELb0EEENS1_19SingleTileSchedulerILb0ELb1ELb1ELi128EEEEEEEEEvNT_6ParamsE$_ZZN5flash25CollectiveMainloopFwdSm90ILi2EN4cute5tupleIJNS1_1CILi1EEES4_S4_EEENS2_IJNS3_ILi128EEENS3_ILi96EEENS3_ILi64EEEEEELi256EN7cutlass10bfloat16_tEfNSA_4arch4Sm90ELb0ELb1ELb1ELb0ELb1ELb0ELb0ELb1ELb0ELb1ELb1ELb0EE3mmaINS_16FlashAttnFwdSm90ISE_NS_21CollectiveEpilogueFwdINS2_IJS6_NS3_ILi256EEES7_EEES5_SB_SD_Li256ELb0ELb1ELb1ELb0EEENS_19SingleTileSchedulerILb0ELb1ELb1ELi128EEEE13SharedStorageENS1_6TensorINS1_11ArrayEngineIfLm128EEENS1_6LayoutINS2_IJNS2_IJNS3_ILi2EEEST_NS3_ILi32EEEEEES4_S4_EEENS2_IJNS2_IJS4_ST_NS3_ILi4EEEEEENS3_ILi0EEESZ_EEEEEEENS_7SoftmaxILi2ELi0EEEEEbRKNSE_6ParamsENSA_13PipelineAsyncILi2EEES19_RNSA_13PipelineStateILj2EEERT0_RT1_iRiRKNS_16SeqlenInfoQKNewKILb0ELb0EEENS2_IJiiiiEEERT_ENKUliT_T0_T1_E_clIZSF_ISO_S12_S14_EbS17_S19_S19_S1C_S1E_S1G_iS1H_S1L_S1M_S1O_EUlRS1P_iE1_NS3_ILb0EEENS3_ILb1EEEEEDaiS1P_S1Q_S1R_)
$_ZN7cutlass13device_kernelIN5flash11enable_sm90INS1_16FlashAttnFwdSm90INS1_25CollectiveMainloopFwdSm90ILi2EN4cute5tupleIJNS5_1CILi1EEES8_S8_EEENS6_IJNS7_ILi128EEENS7_ILi96EEENS7_ILi64EEEEEELi256ENS_10bfloat16_tEfNS_4arch4Sm90ELb0ELb1ELb1ELb0ELb1ELb0ELb0ELb1ELb0ELb1ELb1ELb0EEENS1_21CollectiveEpilogueFwdINS6_IJSA_NS7_ILi256EEESB_EEES9_SE_SG_Li256ELb0ELb1ELb1ELb0EEENS1_19SingleTileSchedulerILb0ELb1ELb1ELi128EEEEEEEEEvNT_6ParamsE$_ZZN5flash25CollectiveMainloopFwdSm90ILi2EN4cute5tupleIJNS1_1CILi1EEES4_S4_EEENS2_IJNS3_ILi128EEENS3_ILi96EEENS3_ILi64EEEEEELi256EN7cutlass10bfloat16_tEfNSA_4arch4Sm90ELb0ELb1ELb1ELb0ELb1ELb0ELb0ELb1ELb0ELb1ELb1ELb0EE3mmaINS_16FlashAttnFwdSm90ISE_NS_21CollectiveEpilogueFwdINS2_IJS6_NS3_ILi256EEES7_EEES5_SB_SD_Li256ELb0ELb1ELb1ELb0EEENS_19SingleTileSchedulerILb0ELb1ELb1ELi128EEEE13SharedStorageENS1_6TensorINS1_11ArrayEngineIfLm128EEENS1_6LayoutINS2_IJNS2_IJNS3_ILi2EEEST_NS3_ILi32EEEEEES4_S4_EEENS2_IJNS2_IJS4_ST_NS3_ILi4EEEEEENS3_ILi0EEESZ_EEEEEEENS_7SoftmaxILi2ELi0EEEEEbRKNSE_6ParamsENSA_13PipelineAsyncILi2EEES19_RNSA_13PipelineStateILj2EEERT0_RT1_iRiRKNS_16SeqlenInfoQKNewKILb0ELb0EEENS2_IJiiiiEEERT_ENKUliT_T0_T1_E_clIZSF_ISO_S12_S14_EbS17_S19_S19_S1C_S1E_S1G_iS1H_S1L_S1M_S1O_EUlRS1P_iE1_NS3_ILb0EEENS3_ILb1EEEEEDaiS1P_S1Q_S1R_:
        /* <DEDUP_REMOVED lines=9> */
[----:B------:R-:W-:Y:S01]  /*1ff30*/  R2UR UR5, R5 ;  /* 0x00000000050572ca */ /* 0x000fe200000e0000 */
[----:B--2---:R-:W-:-:S12]  /*1ff40*/  VIADD R15, R6, 0x1 ;  /* 0x00000001060f7836 */ /* 0x004fd80000000000 */
[----:B------:R-:W2:Y:S01]  /*1ff50*/  LD.E R6, desc[UR4][R2.64+0x8] ;  /* 0x0000080402067980 */ /* 0x000ea2000c101900 */
[----:B------:R-:W-:-:S13]  /*1ff60*/  ISETP.NE.AND P0, PT, R15, 0x2, PT ;  /* 0x000000020f00780c */ /* 0x000fda0003f05270 */
[----:B------:R-:W-:Y:S02]  /*1ff70*/  @!P0 R2UR UR6, R4 ;  /* 0x00000000040682ca */ /* 0x000fe400000e0000 */
[----:B------:R-:W-:-:S13]  /*1ff80*/  @!P0 R2UR UR7, R5 ;  /* 0x00000000050782ca */ /* 0x000fda00000e0000 */
[----:B------:R-:W3:Y:S01]  /*1ff90*/  @!P0 LD.E R7, desc[UR6][R2.64+0x4] ;  /* 0x0000040602078980 */ /* 0x000ee2000c101900 */
        /* <DEDUP_REMOVED lines=8> */
[----:B------:R-:W-:Y:S08]  /*20020*/  ST.E desc[UR4][R2.64], R15 ;  /* 0x0000000f02007985 */ /* 0x000ff0000c101904 */
[----:B------:R-:W-:Y:S01]  /*20030*/  @!P0 ST.E desc[UR8][R2.64], RZ ;  /* 0x000000ff02008985 */ /* 0x000fe2000c101908 */
[----:B--2---:R-:W-:-:S05]  /*20040*/  VIADD R21, R6, 0x1 ;  /* 0x0000000106157836 */ /* 0x004fca0000000000 */
[----:B------:R-:W-:Y:S01]  /*20050*/  ST.E desc[UR6][R2.64+0x8], R21 ;  /* 0x0000081502007985 */ /* 0x000fe2000c101906 */
[----:B---3--:R-:W-:-:S05]  /*20060*/  @!P0 LOP3.LUT R25, R7, 0x1, RZ, 0x3c, !PT ;  /* 0x0000000107198812 */ /* 0x008fca00078e3cff */
        /* <DEDUP_REMOVED lines=19> */
.L_x_11223:
[----:B------:R-:W-:Y:S05]  /*201a0*/  BSYNC B2 ;  /* 0x0000000000027941 */ /* 0x000fea0003800000 */
.L_x_11222:
        /* <DEDUP_REMOVED lines=17> */
.L_x_11225:
[----:B------:R-:W-:Y:S05]  /*202c0*/  BSYNC B2 ;  /* 0x0000000000027941 */ /* 0x000fea0003800000 */
.L_x_11224:
        /* <DEDUP_REMOVED lines=10> */
.L_x_11227:
[----:B------:R-:W-:Y:S05]  /*20370*/  BSYNC B2 ;  /* 0x0000000000027941 */ /* 0x000fea0003800000 */
.L_x_11226:
        /* <DEDUP_REMOVED lines=29> */
[----:B------:R-:W-:Y:S03]  /*20550*/  HGMMA.64x96x16.F32.BF16 R24, gdesc[UR4], RZ, !UPT, gsb0 ;  /* 0x01600000041879f0 */ /* 0x000fe6000c0018ff */
        /* <DEDUP_REMOVED lines=14> */
[----:B------:R-:W-:Y:S03]  /*20640*/  HGMMA.64x96x16.F32.BF16 R24, gdesc[UR4], R24, gsb0 ;  /* 0x01600000041879f0 */ /* 0x000fe60008001818 */
        /* <DEDUP_REMOVED lines=31> */
[----:B------:R-:W2:Y:S01]  /*20840*/  LDL.64 R14, [R10+0x18] ;  /* 0x000018000a0e7983 */ /* 0x000ea20000100a00 */
[----:B------:R-:W1:Y:S01]  /*20850*/  S2R R6, SR_TID.X ;  /* 0x0000000000067919 */ /* 0x000e620000002100 */
[----:B------:R-:W-:-:S02]  /*20860*/  R2UR UR4, R4 ;  /* 0x00000000040472ca */ /* 0x000fc400000e0000 */
[----:B------:R-:W-:Y:S01]  /*20870*/  R2UR UR5, R5 ;  /* 0x00000000050572ca */ /* 0x000fe200000e0000 */
[----:B------:R-:W3:Y:S01]  /*20880*/  LDL.64 R8, [R10] ;  /* 0x000000000a087983 */ /* 0x000ee20000100a00 */
[----:B-1----:R-:W-:-:S04]  /*20890*/  SHF.R.U32.HI R7, RZ, 0x7, R6 ;  /* 0x00000007ff077819 */ /* 0x002fc80000011606 */
[----:B------:R-:W-:-:S05]  /*208a0*/  IADD3 R7, -R7, 0xb, RZ ;  /* 0x0000000b07077810 */ /* 0x000fca0007ffe1ff */
[----:B------:R0:W-:Y:S06]  /*208b0*/  BAR.ARV R7, 0x100 ;  /* 0x000400070000751d */ /* 0x0001ec0000002000 */
        /* <DEDUP_REMOVED lines=9> */
.L_x_11230:
[----:B------:R-:W-:Y:S05]  /*20950*/  BSYNC B2 ;  /* 0x0000000000027941 */ /* 0x000fea0003800000 */
.L_x_11229:
[C---:B------:R-:W-:Y:S01]  /*20960*/  R2UR UR6, R4.reuse ;  /* 0x00000000040672ca */ /* 0x040fe200000e0000 */
[----:B------:R-:W2:Y:S01]  /*20970*/  LDL R20, [R1+0x410] ;  /* 0x0004100001147983 */ /* 0x000ea20000100800 */
[C---:B------:R-:W-:Y:S02]  /*20980*/  R2UR UR7, R5.reuse ;  /* 0x00000000050772ca */ /* 0x040fe400000e0000 */
[----:B------:R-:W-:Y:S02]  /*20990*/  R2UR UR4, R4 ;  /* 0x00000000040472ca */ /* 0x000fe400000e0000 */
[----:B------:R-:W-:-:S09]  /*209a0*/  R2UR UR5, R5 ;  /* 0x00000000050572ca */ /* 0x000fd200000e0000 */
[----:B------:R-:W3:Y:S04]  /*209b0*/  LD.E.64 R8, desc[UR6][R14.64+0x20] ;  /* 0x000020060e087980 */ /* 0x000ee8000c101b00 */
[----:B------:R-:W4:Y:S01]  /*209c0*/  LD.E R7, desc[UR4][R14.64+0xc] ;  /* 0x00000c040e077980 */ /* 0x000f22000c101900 */
[----:B---3--:R-:W-:-:S05]  /*209d0*/  MOV R9, R8 ;  /* 0x0000000800097202 */ /* 0x008fca0000000f00 */
[----:B-----5:R-:W-:-:S05]  /*209e0*/  IMAD R72, R72, 0x8, R9 ;  /* 0x0000000848487824 */ /* 0x020fca00078e0209 */
[----:B----4-:R-:W-:-:S04]  /*209f0*/  PRMT R7, R7, 0x654, R72 ;  /* 0x0000065407077816 */ /* 0x010fc80000000048 */
[----:B------:R0:W-:Y:S01]  /*20a00*/  SYNCS.ARRIVE.TRANS64.RED.A1T0 RZ, [R7+URZ], RZ ;  /* 0x000000ff07ff79a7 */ /* 0x0001e2000810043f */
[----:B------:R-:W3:Y:S04]  /*20a10*/  LDL.64 R8, [R10+0x38] ;  /* 0x000038000a087983 */ /* 0x000ee80000100a00 */
[----:B------:R-:W4:Y:S04]  /*20a20*/  LD.E R72, desc[UR4][R2.64] ;  /* 0x0000000402487980 */ /* 0x000f28000c101900 */
[----:B0-----:R-:W2:Y:S04]  /*20a30*/  LD.E R7, desc[UR4][R2.64+0x24] ;  /* 0x0000240402077980 */ /* 0x001ea8000c101900 */
[----:B---3--:R-:W3:Y:S01]  /*20a40*/  LD.E.64 R8, desc[UR4][R8.64] ;  /* 0x0000000408087980 */ /* 0x008ee2000c101b00 */
[----:B--2---:R-:W-:-:S13]  /*20a50*/  ISETP.NE.AND P0, PT, R7, 0x1, PT ;  /* 0x000000010700780c */ /* 0x004fda0003f05270 */
[C---:B------:R-:W-:Y:S02]  /*20a60*/  @P0 R2UR UR6, R4.reuse ;  /* 0x00000000040602ca */ /* 0x040fe400000e0000 */
[C---:B------:R-:W-:Y:S02]  /*20a70*/  @P0 R2UR UR7, R5.reuse ;  /* 0x00000000050702ca */ /* 0x040fe400000e0000 */
[C---:B------:R-:W-:Y:S02]  /*20a80*/  R2UR UR14, R4.reuse ;  /* 0x00000000040e72ca */ /* 0x040fe400000e0000 */
[----:B------:R-:W-:Y:S02]  /*20a90*/  R2UR UR15, R5 ;  /* 0x00000000050f72ca */ /* 0x000fe400000e0000 */
[----:B------:R-:W-:-:S07]  /*20aa0*/  R2UR UR10, R4 ;  /* 0x00000000040a72ca */ /* 0x000fce00000e0000 */
[----:B------:R-:W2:Y:S01]  /*20ab0*/  @P0 LD.E R77, desc[UR6][R2.64+0x2c] ;  /* 0x00002c06024d0980 */ /* 0x000ea2000c101900 */
[C---:B------:R-:W-:Y:S02]  /*20ac0*/  R2UR UR6, R4.reuse ;  /* 0x00000000040672ca */ /* 0x040fe400000e0000 */
[C---:B------:R-:W-:Y:S02]  /*20ad0*/  R2UR UR7, R5.reuse ;  /* 0x00000000050772ca */ /* 0x040fe400000e0000 */
[C---:B------:R-:W-:Y:S02]  /*20ae0*/  R2UR UR11, R5.reuse ;  /* 0x00000000050b72ca */ /* 0x040fe400000e0000 */
[C---:B------:R-:W-:Y:S02]  /*20af0*/  R2UR UR8, R4.reuse ;  /* 0x00000000040872ca */ /* 0x040fe400000e0000 */
[----:B------:R-:W-:Y:S02]  /*20b00*/  R2UR UR9, R5 ;  /* 0x00000000050972ca */ /* 0x000fe400000e0000 */
[----:B------:R-:W-:-:S02]  /*20b10*/  R2UR UR12, R4 ;  /* 0x00000000040c72ca */ /* 0x000fc400000e0000 */
[----:B------:R-:W-:-:S05]  /*20b20*/  R2UR UR13, R5 ;  /* 0x00000000050d72ca */ /* 0x000fca00000e0000 */
[----:B------:R-:W2:Y:S04]  /*20b30*/  LD.E R79, desc[UR10][R2.64+0xc] ;  /* 0x00000c0a024f7980 */ /* 0x000ea8000c101900 */
[----:B------:R-:W2:Y:S04]  /*20b40*/  LD.E R80, desc[UR8][R2.64+0x10] ;  /* 0x0000100802507980 */ /* 0x000ea8000c101900 */
[----:B------:R-:W4:Y:S04]  /*20b50*/  LD.E R81, desc[UR12][R2.64+0x14] ;  /* 0x0000140c02517980 */ /* 0x000f28000c101900 */
[----:B---3--:R0:W3:Y:S02]  /*20b60*/  LD.E R76, desc[UR4][R8.64] ;  /* 0x00000004084c7980 */ /* 0x0080e4000c101900 */
[----:B0-----:R-:W-:-:S02]  /*20b70*/  IMAD.MOV.U32 R8, RZ, RZ, R20 ;  /* 0x000000ffff087224 */ /* 0x001fc400078e0014 */
[----:B------:R-:W-:-:S05]  /*20b80*/  IMAD.MOV.U32 R9, RZ, RZ, R23 ;  /* 0x000000ffff097224 */ /* 0x000fca00078e0017 */
[----:B------:R-:W2:Y:S01]  /*20b90*/  LD.E R73, desc[UR4][R8.64] ;  /* 0x0000000408497980 */ /* 0x000ea2000c101900 */
[C---:B------:R-:W-:Y:S02]  /*20ba0*/  @P0 R2UR UR4, R4.reuse ;  /* 0x00000000040402ca */ /* 0x040fe400000e0000 */
[----:B------:R-:W-:Y:S01]  /*20bb0*/  @P0 R2UR UR5, R5 ;  /* 0x00000000050502ca */ /* 0x000fe200000e0000 */
[----:B------:R-:W2:Y:S04]  /*20bc0*/  LD.E R8, desc[UR14][R2.64+0x18] ;  /* 0x0000180e02087980 */ /* 0x000ea8000c101900 */
[----:B------:R-:W2:Y:S08]  /*20bd0*/  LD.E R9, desc[UR6][R2.64+0x4] ;  /* 0x0000040602097980 */ /* 0x000eb0000c101900 */
[----:B------:R-:W2:Y:S01]  /*20be0*/  @P0 LD.E R78, desc[UR4][R2.64+0x28] ;  /* 0x00002804024e0980 */ /* 0x000ea2000c101900 */
[----:B------:R-:W-:-:S02]  /*20bf0*/  R2UR UR4, R4 ;  /* 0x00000000040472ca */ /* 0x000fc400000e0000 */
[----:B------:R-:W-:-:S13]  /*20c00*/  R2UR UR5, R5 ;  /* 0x00000000050572ca */ /* 0x000fda00000e0000 */
[----:B------:R-:W2:Y:S01]  /*20c10*/  LD.E R14, desc[UR4][R2.64+0x8] ;  /* 0x00000804020e7980 */ /* 0x000ea2000c101900 */
[----:B------:R-:W-:Y:S01]  /*20c20*/  BSSY B2, `(.L_x_11231) ;  /* 0x00000af000027945 */ /* 0x000fe20003800000 */
[----:B----4-:R-:W-:Y:S02]  /*20c30*/  IMAD R81, R0, -0x60, R81 ;  /* 0xffffffa000517824 */ /* 0x010fe400078e0251 */
[-C--:B---3--:R-:W-:Y:S01]  /*20c40*/  FMUL.FTZ R20, R24, R76.reuse ;  /* 0x0000004c18147220 */ /* 0x088fe20000410000 */
[-C--:B------:R-:W-:Y:S01]  /*20c50*/  FMUL.FTZ R29, R29, R76.reuse ;  /* 0x0000004c1d1d7220 */ /* 0x080fe20000410000 */
[-C--:B------:R-:W-:Y:S01]  /*20c60*/  FMUL.FTZ R24, R31, R76.reuse ;  /* 0x0000004c1f187220 */ /* 0x080fe20000410000 */
[----:B------:R-:W-:Y:S01]  /*20c70*/  SHF.R.S32.HI R31, RZ, 0x1f, R72 ;  /* 0x0000001fff1f7819 */ /* 0x000fe20000011448 */
[----:B------:R-:W-:Y:S01]  /*20c80*/  FMUL.FTZ R21, R30, R76 ;  /* 0x0000004c1e157220 */ /* 0x000fe20000410000 */
[----:B------:R0:W1:Y:S02]  /*20c90*/  MUFU.TANH R84, R29 ;  /* 0x0000001d00547308 */ /* 0x0000640000002400 */
[----:B------:R-:W-:Y:S01]  /*20ca0*/  LEA.HI R30, R31, R72, RZ, 0x7 ;  /* 0x000000481f1e7211 */ /* 0x000fe200078f38ff */
[-C--:B------:R-:W-:Y:S01]  /*20cb0*/  FMUL.FTZ R33, R33, R76.reuse ;  /* 0x0000004c21217220 */ /* 0x080fe20000410000 */
[----:B0-----:R-:W-:-:S04]  /*20cc0*/  FMUL.FTZ R29, R45, R76 ;  /* 0x0000004c2d1d7220 */ /* 0x001fc80000410000 */
[----:B------:R0:W3:Y:S01]  /*20cd0*/  MUFU.TANH R90, R29 ;  /* 0x0000001d005a7308 */ /* 0x0000e20000002400 */
[----:B------:R-:W-:Y:S01]  /*20ce0*/  FMUL.FTZ R36, R36, R76 ;  /* 0x0000004c24247220 */ /* 0x000fe20000410000 */
[----:B0-----:R-:W-:-:S06]  /*20cf0*/  LOP3.LUT R29, R30, 0xffffff80, RZ, 0xc0, !PT ;  /* 0xffffff801e1d7812 */ /* 0x001fcc00078ec0ff */
[----:B------:R0:W4:Y:S01]  /*20d00*/  MUFU.TANH R86, R33 ;  /* 0x0000002100567308 */ /* 0x0001220000002400 */
[-C--:B------:R-:W-:Y:S01]  /*20d10*/  FMUL.FTZ R37, R37, R76.reuse ;  /* 0x0000004c25257220 */ /* 0x080fe20000410000 */
[----:B------:R-:W-:Y:S01]  /*20d20*/  FMUL.FTZ R32, R32, R76 ;  /* 0x0000004c20207220 */ /* 0x000fe20000410000 */
[----:B0-----:R-:W-:-:S05]  /*20d30*/  IMAD.IADD R33, R72, 0x1, -R29 ;  /* 0x0000000148217824 */ /* 0x001fca00078e0a1d */
[----:B------:R0:W1:Y:S01]  /*20d40*/  MUFU.TANH R87, R36 ;  /* 0x0000002400577308 */ /* 0x0000620000002400 */
[-C--:B------:R-:W-:Y:S01]  /*20d50*/  FMUL.FTZ R28, R28, R76.reuse ;  /* 0x0000004c1c1c7220 */ /* 0x080fe20000410000 */
[-C--:B------:R-:W-:Y:S01]  /*20d60*/  FMUL.FTZ R15, R27, R76.reuse ;  /* 0x0000004c1b0f7220 */ /* 0x080fe20000410000 */
[----:B------:R-:W-:Y:S01]  /*20d70*/  FMUL.FTZ R41, R41, R76 ;  /* 0x0000004c29297220 */ /* 0x000fe20000410000 */
[----:B0-----:R-:W-:-:S04]  /*20d80*/  SHF.R.S32.HI R36, RZ, 0x1f, R33 ;  /* 0x0000001fff247819 */ /* 0x001fc80000011421 */
[----:B------:R0:W1:Y:S01]  /*20d90*/  MUFU.TANH R88, R37 ;  /* 0x0000002500587308 */ /* 0x0000620000002400 */
[----:B------:R-:W-:-:S07]  /*20da0*/  FMUL.FTZ R27, R35, R76 ;  /* 0x0000004c231b7220 */ /* 0x000fce0000410000 */
[----:B------:R3:W1:Y:S01]  /*20db0*/  MUFU.TANH R85, R32 ;  /* 0x0000002000557308 */ /* 0x0006620000002400 */
[----:B0-----:R-:W-:-:S04]  /*20dc0*/  LEA.HI R37, R36, R33, RZ, 0x2 ;  /* 0x0000002124257211 */ /* 0x001fc800078f10ff */
[----:B------:R-:W-:-:S03]  /*20dd0*/  SHF.R.S32.HI R35, RZ, 0x1f, R37 ;  /* 0x0000001fff237819 */ /* 0x000fc60000011425 */
[----:B------:R0:W1:Y:S01]  /*20de0*/  MUFU.TANH R83, R28 ;  /* 0x0000001c00537308 */ /* 0x0000620000002400 */
[----:B---3--:R-:W-:Y:S01]  /*20df0*/  FMUL.FTZ R32, R39, R76 ;  /* 0x0000004c27207220 */ /* 0x008fe20000410000 */
[----:B------:R-:W-:Y:S01]  /*20e00*/  LEA.HI R39, R31, R72, RZ, 0x2 ;  /* 0x000000481f277211 */ /* 0x000fe200078f10ff */
[----:B0-----:R-:W-:Y:S01]  /*20e10*/  FMUL.FTZ R28, R38, R76 ;  /* 0x0000004c261c7220 */ /* 0x001fe20000410000 */
[----:B------:R-:W-:-:S04]  /*20e20*/  SHF.R.S32.HI R38, RZ, 0x2, R37 ;  /* 0x00000002ff267819 */ /* 0x000fc80000011425 */
[----:B------:R0:W3:Y:S01]  /*20e30*/  MUFU.TANH R89, R41 ;  /* 0x0000002900597308 */ /* 0x0000e20000002400 */
[----:B------:R-:W-:Y:S02]  /*20e40*/  LEA.HI R36, R36, R33, RZ, 0x5 ;  /* 0x0000002124247211 */ /* 0x000fe400078f28ff */
[----:B0-----:R-:W-:Y:S02]  /*20e50*/  LOP3.LUT R41, R39, 0xfffffffc, RZ, 0xc0, !PT ;  /* 0xfffffffc27297812 */ /* 0x001fe400078ec0ff */
[----:B------:R-:W-:Y:S02]  /*20e60*/  LEA.HI R39, R35, R38, RZ, 0x3 ;  /* 0x0000002623277211 */ /* 0x000fe400078f18ff */
[----:B------:R-:W-:Y:S01]  /*20e70*/  SHF.R.S32.HI R35, RZ, 0x7, R30 ;  /* 0x00000007ff237819 */ /* 0x000fe2000001141e */
[----:B------:R-:W-:Y:S01]  /*20e80*/  IMAD.IADD R41, R72, 0x1, -R41 ;  /* 0x0000000148297824 */ /* 0x000fe200078e0a29 */
[----:B------:R-:W-:Y:S02]  /*20e90*/  LOP3.LUT R39, R39, 0xfffffff8, RZ, 0xc0, !PT ;  /* 0xfffffff827277812 */ /* 0x000fe400078ec0ff */
[----:B------:R-:W-:-:S02]  /*20ea0*/  LEA.HI R30, R30, R35, RZ, 0x1 ;  /* 0x000000231e1e7211 */ /* 0x000fc400078f08ff */
[----:B------:R-:W-:Y:S01]  /*20eb0*/  SHF.R.S32.HI R36, RZ, 0x5, R36 ;  /* 0x00000005ff247819 */ /* 0x000fe20000011424 */
[----:B------:R-:W-:Y:S01]  /*20ec0*/  IMAD.IADD R39, R38, 0x1, -R39 ;  /* 0x0000000126277824 */ /* 0x000fe200078e0a27 */
[----:B------:R-:W-:Y:S02]  /*20ed0*/  LOP3.LUT R30, R30, 0x3fffffe, RZ, 0xc0, !PT ;  /* 0x03fffffe1e1e7812 */ /* 0x000fe400078ec0ff */
[----:B------:R-:W-:Y:S01]  /*20ee0*/  LEA.HI R38, R41, R41, RZ, 0x1 ;  /* 0x0000002929267211 */ /* 0x000fe200078f08ff */
[----:B--2---:R-:W-:Y:S02]  /*20ef0*/  IMAD R36, R73, 0x8, R36 ;  /* 0x0000000849247824 */ /* 0x004fe400078e0224 */
[----:B------:R-:W-:Y:S01]  /*20f00*/  FMUL.FTZ R25, R25, R76 ;  /* 0x0000004c19197220 */ /* 0x000fe20000410000 */
[----:B------:R-:W-:Y:S01]  /*20f10*/  IMAD.IADD R30, R35, 0x1, -R30 ;  /* 0x00000001231e7824 */ /* 0x000fe200078e0a1e */
[----:B------:R-:W-:Y:S01]  /*20f20*/  LOP3.LUT R38, R38, 0x1ffffffe, RZ, 0xc0, !PT ;  /* 0x1ffffffe26267812 */ /* 0x000fe200078ec0ff */
[----:B------:R-:W-:Y:S01]  /*20f30*/  IMAD.U32 R39, R36, 0x10, R39 ;  /* 0x0000001024277824 */ /* 0x000fe200078e0027 */
[----:B------:R0:W2:Y:S03]  /*20f40*/  MUFU.TANH R82, R25 ;  /* 0x0000001900527308 */ /* 0x0000a60000002400 */
[----:B------:R-:W-:-:S02]  /*20f50*/  IMAD.IADD R38, R41, 0x1, -R38 ;  /* 0x0000000129267824 */ /* 0x000fc400078e0a26 */
[----:B------:R-:W-:Y:S02]  /*20f60*/  IMAD R39, R30, 0x40, R39 ;  /* 0x000000401e277824 */ /* 0x000fe400078e0227 */
[-C--:B0-----:R-:W-:Y:S01]  /*20f70*/  FMUL.FTZ R25, R44, R76.reuse ;  /* 0x0000004c2c197220 */ /* 0x081fe20000410000 */
[----:B------:R-:W-:Y:S01]  /*20f80*/  FMUL.FTZ R44, R47, R76 ;  /* 0x0000004c2f2c7220 */ /* 0x000fe20000410000 */
[----:B------:R-:W-:-:S04]  /*20f90*/  IMAD R47, R38, 0x8, R39 ;  /* 0x00000008262f7824 */ /* 0x000fc800078e0227 */
[----:B------:R-:W-:-:S05]  /*20fa0*/  @P0 IMAD.HI.U32 R78, R47, R78, RZ ;  /* 0x0000004e2f4e0227 */ /* 0x000fca00078e00ff */
[----:B------:R-:W-:Y:S01]  /*20fb0*/  @P0 SHF.R.U32.HI R47, RZ, R77, R78 ;  /* 0x0000004dff2f0219 */ /* 0x000fe2000001164e */
[-C--:B------:R-:W-:Y:S01]  /*20fc0*/  FMUL.FTZ R7, R26, R76.reuse ;  /* 0x0000004c1a077220 */ /* 0x080fe20000410000 */
[----:B------:R-:W-:Y:S01]  /*20fd0*/  LOP3.LUT R30, R37, 0x7ffffffc, RZ, 0xc0, !PT ;  /* 0x7ffffffc251e7812 */ /* 0x000fe200078ec0ff */
[-C--:B------:R-:W-:Y:S02]  /*20fe0*/  FMUL.FTZ R26, R34, R76.reuse ;  /* 0x0000004c221a7220 */ /* 0x080fe40000410000 */
[----:B------:R-:W0:Y:S01]  /*20ff0*/  SHFL.IDX PT, R35, R47, RZ, 0x1c1f ;  /* 0x001c1fff2f237589 */ /* 0x000e2200000e0000 */
[----:B------:R-:W-:Y:S02]  /*21000*/  IMAD.MOV.U32 R37, RZ, RZ, -0x60 ;  /* 0xffffffa0ff257424 */ /* 0x000fe400078e00ff */
[-C--:B------:R-:W-:Y:S01]  /*21010*/  FMUL.FTZ R34, R42, R76.reuse ;  /* 0x0000004c2a227220 */ /* 0x080fe20000410000 */
[-C--:B------:R-:W-:Y:S01]  /*21020*/  FMUL.FTZ R42, R43, R76.reuse ;  /* 0x0000004c2b2a7220 */ /* 0x080fe20000410000 */
[----:B------:R-:W-:Y:S01]  /*21030*/  IMAD.IADD R30, R33, 0x1, -R30 ;  /* 0x00000001211e7824 */ /* 0x000fe200078e0a1e */
        /* <DEDUP_REMOVED lines=10> */
[-C--:B----4-:R-:W-:Y:S01]  /*210e0*/  FMUL.FTZ R25, R59, R76.reuse ;  /* 0x0000004c3b197220 */ /* 0x090fe20000410000 */
[-C--:B------:R-:W-:Y:S01]  /*210f0*/  FMUL.FTZ R60, R60, R76.reuse ;  /* 0x0000004c3c3c7220 */ /* 0x080fe20000410000 */
[-C--:B------:R-:W-:Y:S01]  /*21100*/  FMUL.FTZ R29, R62, R76.reuse ;  /* 0x0000004c3e1d7220 */ /* 0x080fe20000410000 */
[-C--:B------:R-:W-:Y:S01]  /*21110*/  FMUL.FTZ R31, R63, R76.reuse ;  /* 0x0000004c3f1f7220 */ /* 0x080fe20000410000 */
[-C--:B------:R-:W-:Y:S01]  /*21120*/  FMUL.FTZ R64, R64, R76.reuse ;  /* 0x0000004c40407220 */ /* 0x080fe20000410000 */
[-C--:B------:R-:W-:Y:S01]  /*21130*/  FMUL.FTZ R72, R66, R76.reuse ;  /* 0x0000004c42487220 */ /* 0x080fe20000410000 */
[-C--:B------:R-:W-:Y:S01]  /*21140*/  FMUL.FTZ R73, R67, R76.reuse ;  /* 0x0000004c43497220 */ /* 0x080fe20000410000 */
[----:B------:R-:W-:Y:S01]  /*21150*/  FMUL.FTZ R69, R69, R76 ;  /* 0x0000004c45457220 */ /* 0x000fe20000410000 */
[----:B------:R-:W-:-:S02]  /*21160*/  IMAD R33, R0, R37, 0x1 ;  /* 0x0000000100217424 */ /* 0x000fc400078e0225 */
        /* <DEDUP_REMOVED lines=9> */
[----:B------:R-:W-:Y:S01]  /*21200*/  ISETP.GE.AND P1, PT, R8, 0x1, PT ;  /* 0x000000010800780c */ /* 0x000fe20003f26270 */
[----:B------:R-:W-:Y:S01]  /*21210*/  IMAD R30, R30, -0x2, R33 ;  /* 0xfffffffe1e1e7824 */ /* 0x000fe200078e0221 */
[----:B------:R-:W4:Y:S01]  /*21220*/  MUFU.TANH R20, R20 ;  /* 0x0000001400147308 */ /* 0x000f220000002400 */
[----:B------:R-:W-:-:S03]  /*21230*/  LOP3.LUT R36, RZ, R79, RZ, 0x33, !PT ;  /* 0x0000004fff247212 */ /* 0x000fc600078e33ff */
[----:B------:R-:W-:-:S04]  /*21240*/  IADD3 R33, -R9, R30, R14 ;  /* 0x0000001e09217210 */ /* 0x000fc80007ffe10e */
        /* <DEDUP_REMOVED lines=21> */
[----:B------:R0:W0:Y:S08]  /*213a0*/  MUFU.TANH R54, R56 ;  /* 0x0000003800367308 */ /* 0x0000300000002400 */
[----:B------:R0:W0:Y:S08]  /*213b0*/  MUFU.TANH R91, R57 ;  /* 0x00000039005b7308 */ /* 0x0000300000002400 */
[----:B------:R0:W0:Y:S08]  /*213c0*/  MUFU.TANH R92, R58 ;  /* 0x0000003a005c7308 */ /* 0x0000300000002400 */
[----:B------:R-:W0:Y:S08]  /*213d0*/  MUFU.TANH R25, R25 ;  /* 0x0000001900197308 */ /* 0x000e300000002400 */
[----:B------:R-:W0:Y:S08]  /*213e0*/  MUFU.TANH R60, R60 ;  /* 0x0000003c003c7308 */ /* 0x000e300000002400 */
[----:B------:R0:W0:Y:S08]  /*213f0*/  MUFU.TANH R93, R61 ;  /* 0x0000003d005d7308 */ /* 0x0000300000002400 */
[----:B------:R-:W0:Y:S08]  /*21400*/  MUFU.TANH R29, R29 ;  /* 0x0000001d001d7308 */ /* 0x000e300000002400 */
[----:B------:R-:W0:Y:S08]  /*21410*/  MUFU.TANH R31, R31 ;  /* 0x0000001f001f7308 */ /* 0x000e300000002400 */
[----:B------:R-:W0:Y:S08]  /*21420*/  MUFU.TANH R64, R64 ;  /* 0x0000004000407308 */ /* 0x000e300000002400 */
[----:B------:R0:W0:Y:S08]  /*21430*/  MUFU.TANH R94, R65 ;  /* 0x00000041005e7308 */ /* 0x0000300000002400 */
[----:B------:R-:W0:Y:S08]  /*21440*/  MUFU.TANH R72, R72 ;  /* 0x0000004800487308 */ /* 0x000e300000002400 */
[----:B------:R-:W0:Y:S08]  /*21450*/  MUFU.TANH R73, R73 ;  /* 0x0000004900497308 */ /* 0x000e300000002400 */
[----:B------:R0:W0:Y:S08]  /*21460*/  MUFU.TANH R77, R68 ;  /* 0x00000044004d7308 */ /* 0x0000300000002400 */
[----:B------:R-:W0:Y:S08]  /*21470*/  MUFU.TANH R69, R69 ;  /* 0x0000004500457308 */ /* 0x000e300000002400 */
[----:B------:R0:W1:Y:S08]  /*21480*/  MUFU.TANH R78, R70 ;  /* 0x00000046004e7308 */ /* 0x0000700000002400 */
[----:B------:R1:W1:Y:S01]  /*21490*/  MUFU.TANH R95, R71 ;  /* 0x00000047005f7308 */ /* 0x0002620000002400 */
[----:B------:R-:W-:-:S02]  /*214a0*/  IMAD.IADD R80, R33, 0x1, R80 ;  /* 0x0000000121507824 */ /* 0x000fc400078e0250 */
[----:B------:R-:W-:Y:S02]  /*214b0*/  IMAD.IADD R76, R33, 0x1, R36 ;  /* 0x00000001214c7824 */ /* 0x000fe400078e0224 */
        /* <DEDUP_REMOVED lines=20> */
.L_x_11236:
[----:B------:R-:W-:Y:S05]  /*21600*/  BSYNC B4 ;  /* 0x0000000000047941 */ /* 0x000fea0003800000 */
.L_x_11235:
[----:B------:R-:W-:Y:S01]  /*21610*/  LOP3.LUT R33, RZ, R33, RZ, 0x33, !PT ;  /* 0x00000021ff217212 */ /* 0x000fe200078e33ff */
[----:B------:R-:W-:Y:S06]  /*21620*/  BRA `(.L_x_11237) ;  /* 0x0000000000287947 */ /* 0x000fec0003800000 */
.L_x_11234:
        /* <DEDUP_REMOVED lines=10> */
.L_x_11237:
[----:B------:R-:W-:Y:S05]  /*216d0*/  BSYNC B3 ;  /* 0x0000000000037941 */ /* 0x000fea0003800000 */
.L_x_11233:
[----:B------:R-:W-:-:S05]  /*216e0*/  IMAD R33, R8, R33, R79 ;  /* 0x0000002108217224 */ /* 0x000fca00078e024f */
[----:B------:R-:W-:Y:S02]  /*216f0*/  VIMNMX R38, R38, R33, !PT ;  /* 0x0000002126267248 */ /* 0x000fe40007fe0100 */
[----:B------:R-:W-:-:S07]  /*21700*/  VIADDMNMX R63, R33, R8, R63, PT ;  /* 0x00000008213f7246 */ /* 0x000fce000380013f */
.L_x_11232:
[----:B------:R-:W-:Y:S05]  /*21710*/  BSYNC B2 ;  /* 0x0000000000027941 */ /* 0x000fea0003800000 */
.L_x_11231:
        /* <DEDUP_REMOVED lines=9> */
[----:B-1----:R-:W-:Y:S02]  /*217b0*/  FSEL R67, R83, -INF , !P2 ;  /* 0xff80000053437808 */ /* 0x002fe40005000000 */
        /* <DEDUP_REMOVED lines=106> */
[----:B------:R-:W-:Y:S01]  /*21e60*/  FSEL R38, R69, -INF , !P6 ;  /* 0xff80000045267808 */ /* 0x000fe20007000000 */
[----:B------:R-:W-:Y:S01]  /*21e70*/  IMAD.IADD R69, R80, 0x1, R47 ;  /* 0x0000000150457824 */ /* 0x000fe200078e022f */
        /* <DEDUP_REMOVED lines=18> */
.L_x_11243:
[----:B------:R-:W-:Y:S05]  /*21fa0*/  BSYNC B4 ;  /* 0x0000000000047941 */ /* 0x000fea0003800000 */
.L_x_11242:
[----:B------:R-:W-:Y:S01]  /*21fb0*/  LOP3.LUT R9, RZ, R9, RZ, 0x33, !PT ;  /* 0x00000009ff097212 */ /* 0x000fe200078e33ff */
[----:B------:R-:W-:Y:S06]  /*21fc0*/  BRA `(.L_x_11244) ;  /* 0x0000000000287947 */ /* 0x000fec0003800000 */
.L_x_11241:
        /* <DEDUP_REMOVED lines=10> */
.L_x_11244:
[----:B------:R-:W-:Y:S05]  /*22070*/  BSYNC B3 ;  /* 0x0000000000037941 */ /* 0x000fea0003800000 */
.L_x_11240:
[----:B------:R-:W-:-:S05]  /*22080*/  IMAD R9, R8, R9, R79 ;  /* 0x0000000908097224 */ /* 0x000fca00078e024f */
[----:B------:R-:W-:Y:S02]  /*22090*/  VIADDMNMX R69, R9, R8, R69, PT ;  /* 0x0000000809457246 */ /* 0x000fe40003800145 */
[----:B------:R-:W-:-:S07]  /*220a0*/  VIMNMX R70, R70, R9, !PT ;  /* 0x0000000946467248 */ /* 0x000fce0007fe0100 */
.L_x_11239:
[----:B------:R-:W-:Y:S05]  /*220b0*/  BSYNC B2 ;  /* 0x0000000000027941 */ /* 0x000fea0003800000 */
.L_x_11238:
[----:B------:R-:W2:Y:S01]  /*220c0*/  LDL.64 R2, [R10+0x40] ;  /* 0x000040000a027983 */ /* 0x000ea20000100a00 */
[----:B------:R-:W-:Y:S02]  /*220d0*/  R2UR UR4, R4 ;  /* 0x00000000040472ca */ /* 0x000fe400000e0000 */
[----:B------:R-:W-:Y:S02]  /*220e0*/  R2UR UR5, R5 ;  /* 0x00000000050572ca */ /* 0x000fe400000e0000 */
[C---:B------:R-:W-:Y:S02]  /*220f0*/  ISETP.GT.AND P0, PT, R70.reuse, 0x1, !P0 ;  /* 0x000000014600780c */ /* 0x040fe40004704270 */
[----:B------:R-:W-:Y:S02]  /*22100*/  ISETP.GT.AND P1, PT, R70, 0x8, !P1 ;  /* 0x000000084600780c */ /* 0x000fe40004f24270 */
[C---:B------:R-:W-:Y:S02]  /*22110*/  ISETP.LT.OR P0, PT, R69.reuse, 0x2, P0 ;  /* 0x000000024500780c */ /* 0x040fe40000701670 */
[----:B------:R-:W-:-:S02]  /*22120*/  ISETP.LT.OR P1, PT, R69, 0x9, P1 ;  /* 0x000000094500780c */ /* 0x000fc40000f21670 */
[----:B------:R-:W-:Y:S02]  /*22130*/  FSEL R63, R15, -INF , !P0 ;  /* 0xff8000000f3f7808 */ /* 0x000fe40004000000 */
[----:B------:R-:W-:Y:S02]  /*22140*/  ISETP.NE.AND P0, PT, R71, RZ, PT ;  /* 0x000000ff4700720c */ /* 0x000fe40003f05270 */
[----:B------:R-:W-:Y:S02]  /*22150*/  FSEL R64, R21, -INF , !P1 ;  /* 0xff80000015407808 */ /* 0x000fe40004800000 */
[----:B------:R-:W-:Y:S02]  /*22160*/  ISETP.GT.AND P0, PT, R70, 0x9, !P0 ;  /* 0x000000094600780c */ /* 0x000fe40004704270 */
[----:B------:R-:W-:Y:S02]  /*22170*/  ISETP.NE.AND P1, PT, R84, RZ, PT ;  /* 0x000000ff5400720c */ /* 0x000fe40003f25270 */
[----:B------:R-:W-:-:S02]  /*22180*/  ISETP.LT.OR P0, PT, R69, 0xa, P0 ;  /* 0x0000000a4500780c */ /* 0x000fc40000701670 */
[----:B------:R-:W-:Y:S02]  /*22190*/  ISETP.NE.AND P6, PT, R85, RZ, PT ;  /* 0x000000ff5500720c */ /* 0x000fe40003fc5270 */
        /* <DEDUP_REMOVED lines=55> */
[----:B------:R-:W-:-:S04]  /*22510*/  ISETP.LT.OR P0, PT, R69, 0x1, P0 ;  /* 0x000000014500780c */ /* 0x000fc80000701670 */
[----:B------:R-:W-:Y:S02]  /*22520*/  FSEL R74, R7, -INF , !P0 ;  /* 0xff800000074a7808 */ /* 0x000fe40004000000 */
[----:B------:R-:W-:Y:S01]  /*22530*/  ISETP.NE.AND P0, PT, R100, RZ, PT ;  /* 0x000000ff6400720c */ /* 0x000fe20003f05270 */
[----:B--2---:R-:W2:Y:S03]  /*22540*/  LD.E.64 R8, desc[UR4][R2.64] ;  /* 0x0000000402087980 */ /* 0x004ea6000c101b00 */
[C---:B------:R-:W-:Y:S02]  /*22550*/  ISETP.GT.AND P0, PT, R70.reuse, 0x41, !P0 ;  /* 0x000000414600780c */ /* 0x040fe40004704270 */
[----:B------:R-:W-:Y:S02]  /*22560*/  ISETP.GT.AND P1, PT, R70, 0x48, !P1 ;  /* 0x000000484600780c */ /* 0x000fe40004f24270 */
[----:B------:R-:W-:-:S02]  /*22570*/  ISETP.LT.OR P0, PT, R69, 0x42, P0 ;  /* 0x000000424500780c */ /* 0x000fc40000701670 */
[C---:B------:R-:W-:Y:S02]  /*22580*/  ISETP.GT.AND P2, PT, R70.reuse, 0x49, !P2 ;  /* 0x000000494600780c */ /* 0x040fe40005744270 */
[C---:B------:R-:W-:Y:S02]  /*22590*/  ISETP.GT.AND P3, PT, R70.reuse, 0x50, !P3 ;  /* 0x000000504600780c */ /* 0x040fe40005f64270 */
[C---:B------:R-:W-:Y:S02]  /*225a0*/  ISETP.GT.AND P4, PT, R70.reuse, 0x51, !P4 ;  /* 0x000000514600780c */ /* 0x040fe40006784270 */
[C---:B------:R-:W-:Y:S02]  /*225b0*/  ISETP.GT.AND P5, PT, R70.reuse, 0x58, !P5 ;  /* 0x000000584600780c */ /* 0x040fe40006fa4270 */
[----:B------:R-:W-:Y:S02]  /*225c0*/  ISETP.GT.AND P6, PT, R70, 0x59, !P6 ;  /* 0x000000594600780c */ /* 0x000fe400077c4270 */
[----:B------:R-:W-:-:S02]  /*225d0*/  ISETP.LT.OR P1, PT, R69, 0x49, P1 ;  /* 0x000000494500780c */ /* 0x000fc40000f21670 */
[----:B------:R-:W-:Y:S02]  /*225e0*/  FSEL R70, R25, -INF , !P0 ;  /* 0xff80000019467808 */ /* 0x000fe40004000000 */
[----:B------:R-:W-:Y:S02]  /*225f0*/  ISETP.LT.OR P2, PT, R69, 0x4a, P2 ;  /* 0x0000004a4500780c */ /* 0x000fe40001741670 */
[----:B------:R-:W-:Y:S02]  /*22600*/  FSEL R71, R29, -INF , !P1 ;  /* 0xff8000001d477808 */ /* 0x000fe40004800000 */
[----:B------:R-:W-:Y:S02]  /*22610*/  ISETP.LT.OR P3, PT, R69, 0x51, P3 ;  /* 0x000000514500780c */ /* 0x000fe40001f61670 */
[----:B------:R-:W-:Y:S02]  /*22620*/  FSEL R75, R31, -INF , !P2 ;  /* 0xff8000001f4b7808 */ /* 0x000fe40005000000 */
[----:B------:R-:W-:-:S02]  /*22630*/  ISETP.LT.OR P4, PT, R69, 0x52, P4 ;  /* 0x000000524500780c */ /* 0x000fc40002781670 */
[----:B------:R-:W-:Y:S02]  /*22640*/  FSEL R72, R72, -INF , !P3 ;  /* 0xff80000048487808 */ /* 0x000fe40005800000 */
[----:B------:R-:W-:Y:S02]  /*22650*/  ISETP.LT.OR P5, PT, R69, 0x59, P5 ;  /* 0x000000594500780c */ /* 0x000fe40002fa1670 */
[----:B------:R-:W-:Y:S02]  /*22660*/  FSEL R51, R73, -INF , !P4 ;  /* 0xff80000049337808 */ /* 0x000fe40006000000 */
[----:B------:R-:W-:Y:S02]  /*22670*/  ISETP.LT.OR P6, PT, R69, 0x5a, P6 ;  /* 0x0000005a4500780c */ /* 0x000fe400037c1670 */
[----:B------:R-:W-:Y:S02]  /*22680*/  FSEL R45, R78, -INF , !P5 ;  /* 0xff8000004e2d7808 */ /* 0x000fe40006800000 */
[----:B------:R-:W-:Y:S01]  /*22690*/  R2UR UR6, R4 ;  /* 0x00000000040672ca */ /* 0x000fe200000e0000 */
[----:B------:R-:W3:Y:S01]  /*226a0*/  LD.E R78, desc[UR4][R2.64+0x20] ;  /* 0x00002004024e7980 */ /* 0x000ee2000c101900 */
[----:B------:R-:W-:-:S13]  /*226b0*/  R2UR UR7, R5 ;  /* 0x00000000050772ca */ /* 0x000fda00000e0000 */
[----:B------:R-:W4:Y:S01]  /*226c0*/  LD.E R27, desc[UR6][R2.64+0x14] ;  /* 0x00001406021b7980 */ /* 0x000f22000c101900 */
        /* <DEDUP_REMOVED lines=46> */
[----:B------:R-:W-:Y:S02]  /*229b0*/  FSEL R44, R95, -INF , !P6 ;  /* 0xff8000005f2c7808 */ /* 0x000fe40007000000 */
[----:B------:R-:W-:Y:S01]  /*229c0*/  FMNMX.FTZ R7, R45, R14, !PT ;  /* 0x0000000e2d077209 */ /* 0x000fe20007810000 */
[----:B------:R-:W0:Y:S03]  /*229d0*/  SHFL.BFLY PT, R15, R76, 0x2, 0x1f ;  /* 0x0c401f004c0f7f89 */ /* 0x000e2600000e0000 */
[----:B------:R-:W-:-:S05]  /*229e0*/  FMNMX.FTZ R77, R44, R7, !PT ;  /* 0x000000072c4d7209 */ /* 0x000fca0007810000 */
[----:B------:R1:W-:Y:S04]  /*229f0*/  ST.E.64 desc[UR4][R2.64], R76 ;  /* 0x0000004c02007985 */ /* 0x0003e8000c101b04 */
[----:B------:R-:W2:Y:S01]  /*22a00*/  LD.E R21, desc[UR6][R2.64+0x4] ;  /* 0x0000040602157980 */ /* 0x000ea2000c101900 */
[----:B0-----:R-:W-:-:S03]  /*22a10*/  FMNMX.FTZ R15, R76, R15, !PT ;  /* 0x0000000f4c0f7209 */ /* 0x001fc60007810000 */
[----:B-1----:R-:W4:Y:S04]  /*22a20*/  LD.E R76, desc[UR4][R2.64+0x10] ;  /* 0x00001004024c7980 */ /* 0x002f28000c101900 */
[----:B------:R-:W0:Y:S02]  /*22a30*/  SHFL.BFLY PT, R14, R15, 0x1, 0x1f ;  /* 0x0c201f000f0e7f89 */ /* 0x000e2400000e0000 */
[----:B0-----:R-:W-:-:S05]  /*22a40*/  FMNMX.FTZ R7, R15, R14, !PT ;  /* 0x0000000e0f077209 */ /* 0x001fca0007810000 */
[----:B------:R-:W-:Y:S04]  /*22a50*/  ST.E desc[UR4][R2.64], R7 ;  /* 0x0000000702007985 */ /* 0x000fe8000c101904 */
[----:B------:R-:W3:Y:S01]  /*22a60*/  LD.E R25, desc[UR6][R2.64] ;  /* 0x0000000602197980 */ /* 0x000ee2000c101900 */
[----:B------:R-:W-:Y:S02]  /*22a70*/  R2UR UR8, R4 ;  /* 0x00000000040872ca */ /* 0x000fe400000e0000 */
[----:B------:R-:W-:Y:S01]  /*22a80*/  R2UR UR9, R5 ;  /* 0x00000000050972ca */ /* 0x000fe200000e0000 */
[----:B--2---:R-:W0:Y:S02]  /*22a90*/  SHFL.BFLY PT, R14, R21, 0x2, 0x1f ;  /* 0x0c401f00150e7f89 */ /* 0x004e2400000e0000 */
[----:B0-----:R-:W-:-:S05]  /*22aa0*/  FMNMX.FTZ R14, R14, R21, !PT ;  /* 0x000000150e0e7209 */ /* 0x001fca0007810000 */
[----:B------:R-:W0:Y:S01]  /*22ab0*/  SHFL.BFLY PT, R15, R14, 0x1, 0x1f ;  /* 0x0c201f000e0f7f89 */ /* 0x000e2200000e0000 */
[C---:B---3--:R-:W-:Y:S02]  /*22ac0*/  FSETP.NEU.FTZ.AND P0, PT, R25.reuse, -INF , PT ;  /* 0xff8000001900780b */ /* 0x048fe40003f1d000 */
[----:B0-----:R-:W-:Y:S02]  /*22ad0*/  FMNMX.FTZ R15, R14, R15, !PT ;  /* 0x0000000f0e0f7209 */ /* 0x001fe40007810000 */
[----:B------:R-:W-:Y:S02]  /*22ae0*/  FSEL R7, R25, RZ, P0 ;  /* 0x000000ff19077208 */ /* 0x000fe40000000000 */
[----:B------:R-:W-:-:S03]  /*22af0*/  FSETP.NEU.FTZ.AND P0, PT, R15, -INF , PT ;  /* 0xff8000000f00780b */ /* 0x000fc60003f1d000 */
[----:B------:R-:W-:Y:S01]  /*22b00*/  FADD.FTZ R7, R8, -R7 ;  /* 0x8000000708077221 */ /* 0x000fe20000010000 */
[----:B------:R-:W-:-:S03]  /*22b10*/  FSEL R8, R15, RZ, P0 ;  /* 0x000000ff0f087208 */ /* 0x000fc60000000000 */
[----:B------:R-:W-:Y:S02]  /*22b20*/  FMUL.FTZ R7, R7, R78 ;  /* 0x0000004e07077220 */ /* 0x000fe40000410000 */
[----:B------:R-:W-:-:S04]  /*22b30*/  FADD.FTZ R9, R9, -R8 ;  /* 0x8000000809097221 */ /* 0x000fc80000010000 */
[----:B------:R-:W-:Y:S01]  /*22b40*/  FMUL.FTZ R78, R78, R9 ;  /* 0x000000094e4e7220 */ /* 0x000fe20000410000 */
[----:B------:R-:W4:Y:S08]  /*22b50*/  MUFU.EX2 R7, R7 ;  /* 0x0000000700077308 */ /* 0x000f300000000800 */
[----:B------:R-:W0:Y:S01]  /*22b60*/  MUFU.EX2 R14, R78 ;  /* 0x0000004e000e7308 */ /* 0x000e220000000800 */
[----:B------:R-:W-:Y:S01]  /*22b70*/  ST.E desc[UR4][R2.64+0x4], R15 ;  /* 0x0000040f02007985 */ /* 0x000fe2000c101904 */
[----:B----4-:R-:W-:Y:S01]  /*22b80*/  FMUL.FTZ R21, R7, R76 ;  /* 0x0000004c07157220 */ /* 0x010fe20000410000 */
[----:B0-----:R-:W-:-:S04]  /*22b90*/  FMUL.FTZ R25, R14, R27 ;  /* 0x0000001b0e197220 */ /* 0x001fc80000410000 */
[----:B------:R-:W-:Y:S04]  /*22ba0*/  ST.E desc[UR6][R2.64+0x10], R21 ;  /* 0x0000101502007985 */ /* 0x000fe8000c101906 */
[----:B------:R0:W-:Y:S04]  /*22bb0*/  ST.E desc[UR8][R2.64+0x14], R25 ;  /* 0x0000141902007985 */ /* 0x0001e8000c101908 */
[----:B------:R-:W2:Y:S04]  /*22bc0*/  LDL.64 R8, [R10+0x40] ;  /* 0x000040000a087983 */ /* 0x000ea80000100a00 */
[----:B--2---:R-:W0:Y:S04]  /*22bd0*/  LD.E R69, desc[UR6][R8.64+0x20] ;  /* 0x0000200608457980 */ /* 0x004e28000c101900 */
[----:B------:R-:W0:Y:S04]  /*22be0*/  LD.E R27, desc[UR4][R8.64] ;  /* 0x00000004081b7980 */ /* 0x000e28000c101900 */
[----:B------:R-:W2:Y:S04]  /*22bf0*/  LD.E R76, desc[UR4][R8.64+0x4] ;  /* 0x00000404084c7980 */ /* 0x000ea8000c101900 */
[----:B------:R-:W3:Y:S04]  /*22c00*/  LD.E R73, desc[UR4][R8.64+0x10] ;  /* 0x0000100408497980 */ /* 0x000ee8000c101900 */
[----:B------:R-:W4:Y:S01]  /*22c10*/  LD.E R78, desc[UR6][R8.64+0x14] ;  /* 0x00001406084e7980 */ /* 0x000f22000c101900 */
[C---:B0-----:R-:W-:Y:S01]  /*22c20*/  FMUL.FTZ R2, R27.reuse, R69 ;  /* 0x000000451b027220 */ /* 0x041fe20000410000 */
[----:B------:R-:W-:Y:S01]  /*22c30*/  FSETP.NEU.FTZ.AND P0, PT, R27, -INF , PT ;  /* 0xff8000001b00780b */ /* 0x000fe20003f1d000 */
[----:B--2---:R-:W-:-:S03]  /*22c40*/  FMUL.FTZ R3, R69, R76 ;  /* 0x0000004c45037220 */ /* 0x004fc60000410000 */
[----:B------:R-:W-:Y:S02]  /*22c50*/  FSEL R2, R2, RZ, P0 ;  /* 0x000000ff02027208 */ /* 0x000fe40000000000 */
[----:B------:R-:W-:-:S04]  /*22c60*/  FSETP.NEU.FTZ.AND P0, PT, R76, -INF , PT ;  /* 0xff8000004c00780b */ /* 0x000fc80003f1d000 */
[----:B------:R-:W-:Y:S01]  /*22c70*/  FSEL R3, R3, RZ, P0 ;  /* 0x000000ff03037208 */ /* 0x000fe20000000000 */
[-CC-:B------:R-:W-:Y:S01]  /*22c80*/  FFMA.FTZ R172, R83, R69.reuse, -R2.reuse ;  /* 0x0000004553ac7223 */ /* 0x180fe20000010802 */
[----:B------:R-:W-:-:S03]  /*22c90*/  FFMA.FTZ R15, R68, R69, -R2 ;  /* 0x00000045440f7223 */ /* 0x000fc60000010802 */
[-CC-:B------:R-:W-:Y:S01]  /*22ca0*/  FFMA.FTZ R173, R74, R69.reuse, -R3.reuse ;  /* 0x000000454aad7223 */ /* 0x180fe20000010803 */
[-CC-:B------:R-:W-:Y:S01]  /*22cb0*/  FFMA.FTZ R170, R30, R69.reuse, -R2.reuse ;  /* 0x000000451eaa7223 */ /* 0x180fe20000010802 */
[-CC-:B------:R-:W-:Y:S01]  /*22cc0*/  FFMA.FTZ R30, R63, R69.reuse, -R3.reuse ;  /* 0x000000453f1e7223 */ /* 0x180fe20000010803 */
[----:B------:R-:W3:Y:S01]  /*22cd0*/  MUFU.EX2 R172, R172 ;  /* 0x000000ac00ac7308 */ /* 0x000ee20000000800 */
[-CC-:B------:R-:W-:Y:S01]  /*22ce0*/  FFMA.FTZ R174, R67, R69.reuse, -R2.reuse ;  /* 0x0000004543ae7223 */ /* 0x180fe20000010802 */
[-C--:B------:R-:W-:Y:S01]  /*22cf0*/  FFMA.FTZ R175, R64, R69.reuse, -R3 ;  /* 0x0000004540af7223 */ /* 0x080fe20000010803 */
[----:B------:R-:W-:-:S05]  /*22d00*/  FFMA.FTZ R166, R41, R69, -R2 ;  /* 0x0000004529a67223 */ /* 0x000fca0000010802 */
[----:B------:R-:W4:Y:S01]  /*22d10*/  MUFU.EX2 R173, R173 ;  /* 0x000000ad00ad7308 */ /* 0x000f220000000800 */
[-CC-:B------:R-:W-:Y:S01]  /*22d20*/  FFMA.FTZ R41, R36, R69.reuse, -R2.reuse ;  /* 0x0000004524297223 */ /* 0x180fe20000010802 */
[-C--:B------:R-:W-:Y:S01]  /*22d30*/  FFMA.FTZ R21, R66, R69.reuse, -R2 ;  /* 0x0000004542157223 */ /* 0x080fe20000010802 */
[----:B------:R-:W-:-:S05]  /*22d40*/  FFMA.FTZ R36, R60, R69, -R3 ;  /* 0x000000453c247223 */ /* 0x000fca0000010803 */
[----:B------:R-:W0:Y:S01]  /*22d50*/  MUFU.EX2 R15, R15 ;  /* 0x0000000f000f7308 */ /* 0x000e220000000800 */
[-C--:B------:R-:W-:Y:S01]  /*22d60*/  FFMA.FTZ R152, R65, R69.reuse, -R2 ;  /* 0x0000004541987223 */ /* 0x080fe20000010802 */
[----:B------:R-:W-:-:S06]  /*22d70*/  FFMA.FTZ R153, R54, R69, -R3 ;  /* 0x0000004536997223 */ /* 0x000fcc0000010803 */
[----:B------:R-:W1:Y:S01]  /*22d80*/  MUFU.EX2 R30, R30 ;  /* 0x0000001e001e7308 */ /* 0x000e620000000800 */
[-CC-:B------:R-:W-:Y:S01]  /*22d90*/  FFMA.FTZ R164, R43, R69.reuse, -R2.reuse ;  /* 0x000000452ba47223 */ /* 0x180fe20000010802 */
[----:B------:R-:W-:-:S06]  /*22da0*/  FFMA.FTZ R43, R38, R69, -R2 ;  /* 0x00000045262b7223 */ /* 0x000fcc0000010802 */
[----:B------:R-:W2:Y:S01]  /*22db0*/  MUFU.EX2 R174, R174 ;  /* 0x000000ae00ae7308 */ /* 0x000ea20000000800 */
[-C--:B------:R-:W-:Y:S01]  /*22dc0*/  FFMA.FTZ R25, R62, R69.reuse, -R2 ;  /* 0x000000453e197223 */ /* 0x080fe20000010802 */
[----:B------:R-:W-:-:S06]  /*22dd0*/  FFMA.FTZ R38, R52, R69, -R3 ;  /* 0x0000004534267223 */ /* 0x000fcc0000010803 */
[----:B------:R-:W2:Y:S01]  /*22de0*/  MUFU.EX2 R175, R175 ;  /* 0x000000af00af7308 */ /* 0x000ea20000000800 */
[-CC-:B------:R-:W-:Y:S01]  /*22df0*/  FFMA.FTZ R154, R61, R69.reuse, -R2.reuse ;  /* 0x000000453d9a7223 */ /* 0x180fe20000010802 */
[-CC-:B------:R-:W-:Y:S01]  /*22e00*/  FFMA.FTZ R27, R59, R69.reuse, -R2.reuse ;  /* 0x000000453b1b7223 */ /* 0x180fe20000010802 */
[-CC-:B------:R-:W-:Y:S01]  /*22e10*/  FFMA.FTZ R156, R58, R69.reuse, -R2.reuse ;  /* 0x000000453a9c7223 */ /* 0x180fe20000010802 */
[-CC-:B------:R-:W-:Y:S01]  /*22e20*/  FFMA.FTZ R29, R57, R69.reuse, -R2.reuse ;  /* 0x00000045391d7223 */ /* 0x180fe20000010802 */
[----:B------:R-:W-:-:S03]  /*22e30*/  FFMA.FTZ R158, R56, R69, -R2 ;  /* 0x00000045389e7223 */ /* 0x000fc60000010802 */
        /* <DEDUP_REMOVED lines=9> */
[-C--:B------:R-:W-:Y:S01]  /*22ed0*/  FFMA.FTZ R168, R40, R69.reuse, -R2 ;  /* 0x0000004528a87223 */ /* 0x080fe20000010802 */
[-C--:B------:R-:W-:Y:S01]  /*22ee0*/  FFMA.FTZ R157, R47, R69.reuse, -R3 ;  /* 0x000000452f9d7223 */ /* 0x080fe20000010803 */
[----:B---3--:R-:W-:Y:S01]  /*22ef0*/  FADD.FTZ R2, R172, R73 ;  /* 0x00000049ac027221 */ /* 0x008fe20000010000 */
[----:B----4-:R-:W-:Y:S02]  /*22f00*/  FADD.FTZ R47, R173, R78 ;  /* 0x0000004ead2f7221 */ /* 0x010fe40000010000 */
[----:B------:R-:W3:Y:S01]  /*22f10*/  MUFU.EX2 R152, R152 ;  /* 0x0000009800987308 */ /* 0x000ee20000000800 */
[----:B------:R-:W-:Y:S01]  /*22f20*/  FFMA.FTZ R155, R50, R69, -R3 ;  /* 0x00000045329b7223 */ /* 0x000fe20000010803 */
[----:B0-----:R-:W-:Y:S01]  /*22f30*/  FADD.FTZ R49, R15, R2 ;  /* 0x000000020f317221 */ /* 0x001fe20000010000 */
[----:B-1----:R-:W-:-:S05]  /*22f40*/  FADD.FTZ R2, R30, R47 ;  /* 0x0000002f1e027221 */ /* 0x002fca0000010000 */
[----:B------:R-:W0:Y:S01]  /*22f50*/  MUFU.EX2 R153, R153 ;  /* 0x0000009900997308 */ /* 0x000e220000000800 */
[-CC-:B------:R-:W-:Y:S01]  /*22f60*/  FFMA.FTZ R40, R48, R69.reuse, -R3.reuse ;  /* 0x0000004530287223 */ /* 0x180fe20000010803 */
[-CC-:B------:R-:W-:Y:S01]  /*22f70*/  FFMA.FTZ R163, R24, R69.reuse, -R3.reuse ;  /* 0x0000004518a37223 */ /* 0x180fe20000010803 */
[----:B------:R-:W-:-:S05]  /*22f80*/  FFMA.FTZ R24, R26, R69, -R3 ;  /* 0x000000451a187223 */ /* 0x000fca0000010803 */
[----:B------:R-:W1:Y:S01]  /*22f90*/  MUFU.EX2 R25, R25 ;  /* 0x0000001900197308 */ /* 0x000e620000000800 */
[----:B--2---:R-:W-:Y:S01]  /*22fa0*/  FADD.FTZ R26, R174, R49 ;  /* 0x00000031ae1a7221 */ /* 0x004fe20000010000 */
[----:B------:R-:W-:-:S06]  /*22fb0*/  FADD.FTZ R47, R175, R2 ;  /* 0x00000002af2f7221 */ /* 0x000fcc0000010000 */
[----:B------:R-:W2:Y:S01]  /*22fc0*/  MUFU.EX2 R38, R38 ;  /* 0x0000002600267308 */ /* 0x000ea20000000800 */
[----:B------:R-:W-:Y:S01]  /*22fd0*/  FADD.FTZ R49, R21, R26 ;  /* 0x0000001a15317221 */ /* 0x000fe20000010000 */
[----:B------:R-:W-:-:S06]  /*22fe0*/  FADD.FTZ R2, R36, R47 ;  /* 0x0000002f24027221 */ /* 0x000fcc0000010000 */
[----:B------:R-:W4:Y:S01]  /*22ff0*/  MUFU.EX2 R154, R154 ;  /* 0x0000009a009a7308 */ /* 0x000f220000000800 */
[----:B------:R-:W-:-:S07]  /*23000*/  FFMA.FTZ R42, R42, R69, -R3 ;  /* 0x000000452a2a7223 */ /* 0x000fce0000010803 */
[----:B------:R-:W4:Y:S01]  /*23010*/  MUFU.EX2 R155, R155 ;  /* 0x0000009b009b7308 */ /* 0x000f220000000800 */
[----:B------:R-:W-:Y:S01]  /*23020*/  FFMA.FTZ R165, R20, R69, -R3 ;  /* 0x0000004514a57223 */ /* 0x000fe20000010803 */
[----:B---3--:R-:W-:Y:S01]  /*23030*/  FADD.FTZ R20, R152, R49 ;  /* 0x0000003198147221 */ /* 0x008fe20000010000 */
[----:B0-----:R-:W-:-:S05]  /*23040*/  FADD.FTZ R47, R153, R2 ;  /* 0x00000002992f7221 */ /* 0x001fca0000010000 */
[----:B------:R-:W0:Y:S01]  /*23050*/  MUFU.EX2 R27, R27 ;  /* 0x0000001b001b7308 */ /* 0x000e220000000800 */
[----:B------:R-:W-:-:S07]  /*23060*/  FFMA.FTZ R159, R46, R69, -R3 ;  /* 0x000000452e9f7223 */ /* 0x000fce0000010803 */
[----:B------:R-:W3:Y:S01]  /*23070*/  MUFU.EX2 R40, R40 ;  /* 0x0000002800287308 */ /* 0x000ee20000000800 */
[----:B-1----:R-:W-:Y:S01]  /*23080*/  FADD.FTZ R49, R25, R20 ;  /* 0x0000001419317221 */ /* 0x002fe20000010000 */
[----:B--2---:R-:W-:-:S06]  /*23090*/  FADD.FTZ R2, R38, R47 ;  /* 0x0000002f26027221 */ /* 0x004fcc0000010000 */
[----:B------:R-:W1:Y:S01]  /*230a0*/  MUFU.EX2 R156, R156 ;  /* 0x0000009c009c7308 */ /* 0x000e620000000800 */
[----:B------:R-:W-:-:S07]  /*230b0*/  FFMA.FTZ R34, R34, R69, -R3 ;  /* 0x0000004522227223 */ /* 0x000fce0000010803 */
[----:B------:R-:W2:Y:S01]  /*230c0*/  MUFU.EX2 R157, R157 ;  /* 0x0000009d009d7308 */ /* 0x000ea20000000800 */
[----:B----4-:R-:W-:Y:S01]  /*230d0*/  FADD.FTZ R26, R154, R49 ;  /* 0x000000319a1a7221 */ /* 0x010fe20000010000 */
[----:B------:R-:W-:-:S06]  /*230e0*/  FADD.FTZ R47, R155, R2 ;  /* 0x000000029b2f7221 */ /* 0x000fcc0000010000 */
[----:B------:R-:W4:Y:S01]  /*230f0*/  MUFU.EX2 R29, R29 ;  /* 0x0000001d001d7308 */ /* 0x000f220000000800 */
[----:B------:R-:W-:-:S07]  /*23100*/  FFMA.FTZ R161, R32, R69, -R3 ;  /* 0x0000004520a17223 */ /* 0x000fce0000010803 */
[----:B------:R-:W4:Y:S01]  /*23110*/  MUFU.EX2 R42, R42 ;  /* 0x0000002a002a7308 */ /* 0x000f220000000800 */
[----:B0-----:R-:W-:Y:S01]  /*23120*/  FADD.FTZ R49, R27, R26 ;  /* 0x0000001a1b317221 */ /* 0x001fe20000010000 */
[----:B---3--:R-:W-:-:S06]  /*23130*/  FADD.FTZ R2, R40, R47 ;  /* 0x0000002f28027221 */ /* 0x008fcc0000010000 */
[----:B------:R-:W0:Y:S01]  /*23140*/  MUFU.EX2 R158, R158 ;  /* 0x0000009e009e7308 */ /* 0x000e220000000800 */
[----:B------:R-:W-:-:S07]  /*23150*/  FFMA.FTZ R28, R28, R69, -R3 ;  /* 0x000000451c1c7223 */ /* 0x000fce0000010803 */
[----:B------:R-:W3:Y:S01]  /*23160*/  MUFU.EX2 R159, R159 ;  /* 0x0000009f009f7308 */ /* 0x000ee20000000800 */
[----:B-1----:R-:W-:Y:S01]  /*23170*/  FADD.FTZ R26, R156, R49 ;  /* 0x000000319c1a7221 */ /* 0x002fe20000010000 */
[----:B--2---:R-:W-:-:S06]  /*23180*/  FADD.FTZ R47, R157, R2 ;  /* 0x000000029d2f7221 */ /* 0x004fcc0000010000 */
[----:B------:R-:W1:Y:S08]  /*23190*/  MUFU.EX2 R31, R31 ;  /* 0x0000001f001f7308 */ /* 0x000e700000000800 */
[----:B------:R-:W2:Y:S01]  /*231a0*/  MUFU.EX2 R34, R34 ;  /* 0x0000002200227308 */ /* 0x000ea20000000800 */
[----:B----4-:R-:W-:Y:S01]  /*231b0*/  FADD.FTZ R49, R29, R26 ;  /* 0x0000001a1d317221 */ /* 0x010fe20000010000 */
[----:B------:R-:W-:-:S06]  /*231c0*/  FADD.FTZ R2, R42, R47 ;  /* 0x0000002f2a027221 */ /* 0x000fcc0000010000 */
[----:B------:R-:W4:Y:S08]  /*231d0*/  MUFU.EX2 R160, R160 ;  /* 0x000000a000a07308 */ /* 0x000f300000000800 */
[----:B------:R-:W4:Y:S01]  /*231e0*/  MUFU.EX2 R161, R161 ;  /* 0x000000a100a17308 */ /* 0x000f220000000800 */
[----:B0-----:R-:W-:Y:S01]  /*231f0*/  FADD.FTZ R32, R158, R49 ;  /* 0x000000319e207221 */ /* 0x001fe20000010000 */
[----:B---3--:R-:W-:-:S06]  /*23200*/  FADD.FTZ R47, R159, R2 ;  /* 0x000000029f2f7221 */ /* 0x008fcc0000010000 */
[----:B------:R-:W0:Y:S08]  /*23210*/  MUFU.EX2 R33, R33 ;  /* 0x0000002100217308 */ /* 0x000e300000000800 */
        /* <DEDUP_REMOVED lines=26> */
[----:B------:R-:W-:Y:S01]  /*233c0*/  FFMA.FTZ R171, R45, R69, -R3 ;  /* 0x000000452dab7223 */ /* 0x000fe20000010803 */
[----:B0-----:R-:W-:Y:S01]  /*233d0*/  FADD.FTZ R46, R164, R49 ;  /* 0x00000031a42e7221 */ /* 0x001fe20000010000 */
[----:B---3--:R-:W-:-:S05]  /*233e0*/  FADD.FTZ R45, R165, R2 ;  /* 0x00000002a52d7221 */ /* 0x008fca0000010000 */
        /* <DEDUP_REMOVED lines=17> */
[----:B------:R-:W1:Y:S08]  /*23500*/  MUFU.EX2 R43, R43 ;  /* 0x0000002b002b7308 */ /* 0x000e700000000800 */
[----:B------:R-:W2:Y:S01]  /*23510*/  MUFU.EX2 R44, R44 ;  /* 0x0000002c002c7308 */ /* 0x000ea20000000800 */
[----:B----4-:R-:W-:Y:S01]  /*23520*/  FADD.FTZ R45, R41, R46 ;  /* 0x0000002e292d7221 */ /* 0x010fe20000010000 */
[----:B------:R-:W-:-:S03]  /*23530*/  FADD.FTZ R2, R32, R3 ;  /* 0x0000000320027221 */ /* 0x000fc60000010000 */
[----:B0-----:R-:W-:Y:S01]  /*23540*/  FADD.FTZ R46, R170, R45 ;  /* 0x0000002daa2e7221 */ /* 0x001fe20000010000 */
[----:B---3--:R-:W-:-:S03]  /*23550*/  FADD.FTZ R3, R171, R2 ;  /* 0x00000002ab037221 */ /* 0x008fc60000010000 */
[----:B-1----:R-:W-:Y:S01]  /*23560*/  FADD.FTZ R45, R43, R46 ;  /* 0x0000002e2b2d7221 */ /* 0x002fe20000010000 */
[----:B--2---:R-:W-:-:S04]  /*23570*/  FADD.FTZ R47, R44, R3 ;  /* 0x000000032c2f7221 */ /* 0x004fc80000010000 */
[----:B------:R-:W-:Y:S04]  /*23580*/  ST.E desc[UR4][R8.64+0x10], R45 ;  /* 0x0000102d08007985 */ /* 0x000fe8000c101904 */
[----:B------:R0:W-:Y:S04]  /*23590*/  ST.E desc[UR6][R8.64+0x14], R47 ;  /* 0x0000142f08007985 */ /* 0x0001e8000c101906 */
[----:B------:R-:W2:Y:S01]  /*235a0*/  LDL.64 R2, [R10+0x50] ;  /* 0x000050000a027983 */ /* 0x000ea20000100a00 */
        /* <DEDUP_REMOVED lines=8> */
[----:B--2---:R-:W2:Y:S04]  /*23630*/  LD.E R88, desc[UR4][R2.64] ;  /* 0x0000000402587980 */ /* 0x004ea8000c101900 */
[----:B------:R-:W3:Y:S04]  /*23640*/  LD.E R90, desc[UR6][R2.64+0x4] ;  /* 0x00000406025a7980 */ /* 0x000ee8000c101900 */
        /* <DEDUP_REMOVED lines=35> */
[----:B------:R-:W-:-:S03]  /*23880*/  R2UR UR18, R4 ;  /* 0x00000000041272ca */ /* 0x000fc600000e0000 */
[----:B------:R-:W4:Y:S01]  /*23890*/  LD.E R76, desc[UR4][R2.64+0x124] ;  /* 0x00012404024c7980 */ /* 0x000f22000c101900 */
[----:B------:R-:W-:-:S03]  /*238a0*/  R2UR UR19, R5 ;  /* 0x00000000051372ca */ /* 0x000fc600000e0000 */
[----:B------:R-:W4:Y:S01]  /*238b0*/  LD.E R72, desc[UR14][R2.64+0x130] ;  /* 0x0001300e02487980 */ /* 0x000f22000c101900 */
[----:B------:R-:W-:-:S03]  /*238c0*/  R2UR UR20, R4 ;  /* 0x00000000041472ca */ /* 0x000fc600000e0000 */
[----:B------:R-:W4:Y:S01]  /*238d0*/  LD.E R74, desc[UR16][R2.64+0x134] ;  /* 0x00013410024a7980 */ /* 0x000f22000c101900 */
[----:B------:R-:W-:-:S03]  /*238e0*/  R2UR UR21, R5 ;  /* 0x00000000051572ca */ /* 0x000fc600000e0000 */
[----:B------:R-:W4:Y:S01]  /*238f0*/  LD.E R70, desc[UR6][R2.64+0x140] ;  /* 0x0001400602467980 */ /* 0x000f22000c101900 */
[C---:B------:R-:W-:Y:S02]  /*23900*/  R2UR UR22, R4.reuse ;  /* 0x00000000041672ca */ /* 0x040fe400000e0000 */
        /* <DEDUP_REMOVED lines=12> */
[----:B0-----:R-:W4:Y:S04]  /*239d0*/  LD.E R8, desc[UR12][R2.64+0x190] ;  /* 0x0001900c02087980 */ /* 0x001f28000c101900 */
        /* <DEDUP_REMOVED lines=26> */
[----:B--2---:R-:W-:-:S03]  /*23b80*/  FMUL.FTZ R9, R7, R88 ;  /* 0x0000005807097220 */ /* 0x004fc60000410000 */
[----:B------:R-:W2:Y:S04]  /*23b90*/  LD.E R93, desc[UR22][R2.64+0xd8] ;  /* 0x0000d816025d7980 */ /* 0x000ea8000c101900 */
[----:B------:R-:W2:Y:S01]  /*23ba0*/  LD.E R88, desc[UR20][R2.64+0x1b0] ;  /* 0x0001b01402587980 */ /* 0x000ea2000c101900 */
[C---:B---3--:R-:W-:Y:S01]  /*23bb0*/  FMUL.FTZ R45, R7.reuse, R90 ;  /* 0x0000005a072d7220 */ /* 0x048fe20000410000 */
[C---:B----4-:R-:W-:Y:S02]  /*23bc0*/  FMUL.FTZ R47, R7.reuse, R92 ;  /* 0x0000005c072f7220 */ /* 0x050fe40000410000 */
[----:B------:R-:W3:Y:S04]  /*23bd0*/  LD.E R90, desc[UR18][R2.64+0x1e4] ;  /* 0x0001e412025a7980 */ /* 0x000ee8000c101900 */
[----:B------:R-:W4:Y:S01]  /*23be0*/  LD.E R92, desc[UR16][R2.64+0x1e0] ;  /* 0x0001e010025c7980 */ /* 0x000f22000c101900 */
[----:B------:R-:W-:-:S03]  /*23bf0*/  FMUL.FTZ R49, R7, R104 ;  /* 0x0000006807317220 */ /* 0x000fc60000410000 */
[----:B------:R0:W-:Y:S04]  /*23c00*/  ST.E desc[UR6][R2.64+0x4], R45 ;  /* 0x0000042d02007985 */ /* 0x0001e8000c101906 */
[----:B------:R-:W4:Y:S01]  /*23c10*/  LD.E R104, desc[UR12][R2.64+0x1f4] ;  /* 0x0001f40c02687980 */ /* 0x000f22000c101900 */
[----:B------:R-:W-:-:S03]  /*23c20*/  FMUL.FTZ R55, R7, R110 ;  /* 0x0000006e07377220 */ /* 0x000fc60000410000 */
[----:B------:R1:W-:Y:S04]  /*23c30*/  ST.E desc[UR4][R2.64], R9 ;  /* 0x0000000902007985 */ /* 0x0003e8000c101904 */
[----:B0-----:R-:W4:Y:S01]  /*23c40*/  LD.E R45, desc[UR14][R2.64+0x8] ;  /* 0x0000080e022d7980 */ /* 0x001f22000c101900 */
[----:B------:R-:W-:-:S03]  /*23c50*/  FMUL.FTZ R57, R7, R112 ;  /* 0x0000007007397220 */ /* 0x000fc60000410000 */
[----:B------:R0:W-:Y:S04]  /*23c60*/  ST.E desc[UR8][R2.64+0x10], R47 ;  /* 0x0000102f02007985 */ /* 0x0001e8000c101908 */
[----:B-1----:R-:W4:Y:S01]  /*23c70*/  LD.E R9, desc[UR22][R2.64+0xc] ;  /* 0x00000c1602097980 */ /* 0x002f22000c101900 */
[----:B------:R-:W-:-:S03]  /*23c80*/  FMUL.FTZ R53, R7, R108 ;  /* 0x0000006c07357220 */ /* 0x000fc60000410000 */
[----:B------:R1:W-:Y:S04]  /*23c90*/  ST.E desc[UR4][R2.64+0x14], R49 ;  /* 0x0000143102007985 */ /* 0x0003e8000c101904 */
[----:B0-----:R-:W4:Y:S04]  /*23ca0*/  LD.E R47, desc[UR18][R2.64+0x1c] ;  /* 0x00001c12022f7980 */ /* 0x001f28000c101900 */
[----:B------:R0:W-:Y:S04]  /*23cb0*/  ST.E desc[UR8][R2.64+0x24], R55 ;  /* 0x0000243702007985 */ /* 0x0001e8000c101908 */
[----:B-1----:R-:W4:Y:S01]  /*23cc0*/  LD.E R49, desc[UR24][R2.64+0x28] ;  /* 0x0000281802317980 */ /* 0x002f22000c101900 */
[----:B------:R-:W-:-:S03]  /*23cd0*/  FMUL.FTZ R85, R7, R118 ;  /* 0x0000007607557220 */ /* 0x000fc60000410000 */
[----:B------:R1:W-:Y:S04]  /*23ce0*/  ST.E desc[UR10][R2.64+0x30], R57 ;  /* 0x0000303902007985 */ /* 0x0003e8000c10190a */
[----:B0-----:R-:W4:Y:S01]  /*23cf0*/  LD.E R55, desc[UR18][R2.64+0x4c] ;  /* 0x00004c1202377980 */ /* 0x001f22000c101900 */
[----:B------:R-:W-:-:S03]  /*23d00*/  FMUL.FTZ R81, R7, R114 ;  /* 0x0000007207517220 */ /* 0x000fc60000410000 */
[----:B------:R0:W-:Y:S04]  /*23d10*/  ST.E desc[UR6][R2.64+0x20], R53 ;  /* 0x0000203502007985 */ /* 0x0001e8000c101906 */
[----:B-1----:R-:W4:Y:S01]  /*23d20*/  LD.E R57, desc[UR22][R2.64+0x5c] ;  /* 0x00005c1602397980 */ /* 0x002f22000c101900 */
[C---:B------:R-:W-:Y:S01]  /*23d30*/  FMUL.FTZ R83, R7.reuse, R116 ;  /* 0x0000007407537220 */ /* 0x040fe20000410000 */
[C---:B------:R-:W-:Y:S01]  /*23d40*/  FMUL.FTZ R87, R7.reuse, R120 ;  /* 0x0000007807577220 */ /* 0x040fe20000410000 */
[C---:B------:R-:W-:Y:S01]  /*23d50*/  FMUL.FTZ R109, R7.reuse, R128 ;  /* 0x00000080076d7220 */ /* 0x040fe20000410000 */
[C---:B------:R-:W-:Y:S01]  /*23d60*/  FMUL.FTZ R105, R7.reuse, R124 ;  /* 0x0000007c07697220 */ /* 0x040fe20000410000 */
[C---:B------:R-:W-:Y:S01]  /*23d70*/  FMUL.FTZ R107, R7.reuse, R126 ;  /* 0x0000007e076b7220 */ /* 0x040fe20000410000 */
[----:B------:R-:W4:Y:S04]  /*23d80*/  LD.E R103, desc[UR24][R2.64+0xdc] ;  /* 0x0000dc1802677980 */ /* 0x000f28000c101900 */
[----:B0-----:R-:W4:Y:S04]  /*23d90*/  LD.E R53, desc[UR12][R2.64+0x68] ;  /* 0x0000680c02357980 */ /* 0x001f28000c101900 */
[----:B------:R0:W-:Y:S04]  /*23da0*/  ST.E desc[UR8][R2.64+0x44], R85 ;  /* 0x0000445502007985 */ /* 0x0001e8000c101908 */
[----:B------:R1:W-:Y:S04]  /*23db0*/  ST.E desc[UR4][R2.64+0x34], R81 ;  /* 0x0000345102007985 */ /* 0x0003e8000c101904 */
[----:B------:R1:W-:Y:S01]  /*23dc0*/  ST.E desc[UR6][R2.64+0x40], R83 ;  /* 0x0000405302007985 */ /* 0x0003e2000c101906 */
[----:B0-----:R-:W-:-:S03]  /*23dd0*/  FMUL.FTZ R85, R7, R122 ;  /* 0x0000007a07557220 */ /* 0x001fc60000410000 */
[----:B------:R0:W-:Y:S04]  /*23de0*/  ST.E desc[UR10][R2.64+0x50], R87 ;  /* 0x0000505702007985 */ /* 0x0001e8000c10190a */
[----:B-1----:R-:W4:Y:S04]  /*23df0*/  LD.E R81, desc[UR6][R2.64+0x9c] ;  /* 0x00009c0602517980 */ /* 0x002f28000c101900 */
[----:B------:R-:W4:Y:S04]  /*23e00*/  LD.E R83, desc[UR12][R2.64+0xac] ;  /* 0x0000ac0c02537980 */ /* 0x000f28000c101900 */
[----:B------:R1:W-:Y:S04]  /*23e10*/  ST.E desc[UR4][R2.64+0x54], R85 ;  /* 0x0000545502007985 */ /* 0x0003e8000c101904 */
[----:B0-----:R-:W4:Y:S04]  /*23e20*/  LD.E R87, desc[UR16][R2.64+0xbc] ;  /* 0x0000bc1002577980 */ /* 0x001f28000c101900 */
[----:B------:R-:W4:Y:S04]  /*23e30*/  LD.E R97, desc[UR10][R2.64+0xe8] ;  /* 0x0000e80a02617980 */ /* 0x000f28000c101900 */
[----:B-1----:R-:W4:Y:S01]  /*23e40*/  LD.E R85, desc[UR18][R2.64+0xc8] ;  /* 0x0000c81202557980 */ /* 0x002f22000c101900 */
[----:B------:R-:W-:-:S03]  /*23e50*/  FMUL.FTZ R117, R7, R130 ;  /* 0x0000008207757220 */ /* 0x000fc60000410000 */
[----:B------:R-:W4:Y:S04]  /*23e60*/  LD.E R101, desc[UR12][R2.64+0xec] ;  /* 0x0000ec0c02657980 */ /* 0x000f28000c101900 */
[----:B------:R0:W-:Y:S04]  /*23e70*/  ST.E desc[UR8][R2.64+0x70], R109 ;  /* 0x0000706d02007985 */ /* 0x0001e8000c101908 */
[----:B------:R-:W4:Y:S04]  /*23e80*/  LD.E R99, desc[UR14][R2.64+0xf8] ;  /* 0x0000f80e02637980 */ /* 0x000f28000c101900 */
[----:B------:R1:W-:Y:S04]  /*23e90*/  ST.E desc[UR4][R2.64+0x60], R105 ;  /* 0x0000606902007985 */ /* 0x0003e8000c101904 */
[----:B0-----:R-:W4:Y:S01]  /*23ea0*/  LD.E R109, desc[UR16][R2.64+0xfc] ;  /* 0x0000fc10026d7980 */ /* 0x001f22000c101900 */
[----:B------:R-:W-:-:S03]  /*23eb0*/  FMUL.FTZ R127, R7, R134 ;  /* 0x00000086077f7220 */ /* 0x000fc60000410000 */
[----:B------:R0:W-:Y:S04]  /*23ec0*/  ST.E desc[UR6][R2.64+0x64], R107 ;  /* 0x0000646b02007985 */ /* 0x0001e8000c101906 */
[----:B-1----:R-:W4:Y:S01]  /*23ed0*/  LD.E R105, desc[UR18][R2.64+0x108] ;  /* 0x0001081202697980 */ /* 0x002f22000c101900 */
[----:B------:R-:W-:-:S03]  /*23ee0*/  FMUL.FTZ R125, R7, R132 ;  /* 0x00000084077d7220 */ /* 0x000fc60000410000 */
[----:B------:R-:W4:Y:S04]  /*23ef0*/  LD.E R115, desc[UR10][R2.64+0x118] ;  /* 0x0001180a02737980 */ /* 0x000f28000c101900 */
[----:B0-----:R-:W4:Y:S04]  /*23f00*/  LD.E R107, desc[UR20][R2.64+0x10c] ;  /* 0x00010c14026b7980 */ /* 0x001f28000c101900 */
[----:B------:R-:W4:Y:S04]  /*23f10*/  LD.E R111, desc[UR12][R2.64+0x11c] ;  /* 0x00011c0c026f7980 */ /* 0x000f28000c101900 */
[----:B------:R-:W4:Y:S04]  /*23f20*/  LD.E R113, desc[UR14][R2.64+0x128] ;  /* 0x0001280e02717980 */ /* 0x000f28000c101900 */
[----:B------:R0:W-:Y:S04]  /*23f30*/  ST.E desc[UR4][R2.64+0x74], R117 ;  /* 0x0000747502007985 */ /* 0x0001e8000c101904 */
[----:B------:R-:W4:Y:S01]  /*23f40*/  LD.E R123, desc[UR16][R2.64+0x12c] ;  /* 0x00012c10027b7980 */ /* 0x000f22000c101900 */
[----:B------:R-:W-:-:S03]  /*23f50*/  FMUL.FTZ R139, R7, R136 ;  /* 0x00000088078b7220 */ /* 0x000fc60000410000 */
[----:B------:R-:W4:Y:S04]  /*23f60*/  LD.E R121, desc[UR20][R2.64+0x13c] ;  /* 0x00013c1402797980 */ /* 0x000f28000c101900 */
[----:B0-----:R-:W4:Y:S04]  /*23f70*/  LD.E R117, desc[UR18][R2.64+0x138] ;  /* 0x0001381202757980 */ /* 0x001f28000c101900 */
[----:B------:R0:W-:Y:S04]  /*23f80*/  ST.E desc[UR8][R2.64+0x84], R127 ;  /* 0x0000847f02007985 */ /* 0x0001e8000c101908 */
[----:B------:R-:W4:Y:S01]  /*23f90*/  LD.E R119, desc[UR22][R2.64+0x148] ;  /* 0x0001481602777980 */ /* 0x000f22000c101900 */
[----:B------:R-:W-:-:S03]  /*23fa0*/  FMUL.FTZ R141, R7, R138 ;  /* 0x0000008a078d7220 */ /* 0x000fc60000410000 */
[----:B------:R1:W-:Y:S04]  /*23fb0*/  ST.E desc[UR6][R2.64+0x80], R125 ;  /* 0x0000807d02007985 */ /* 0x0003e8000c101906 */
[----:B0-----:R-:W4:Y:S04]  /*23fc0*/  LD.E R127, desc[UR8][R2.64+0x14c] ;  /* 0x00014c08027f7980 */ /* 0x001f28000c101900 */
[----:B------:R-:W4:Y:S04]  /*23fd0*/  LD.E R137, desc[UR12][R2.64+0x15c] ;  /* 0x00015c0c02897980 */ /* 0x000f28000c101900 */
[----:B-1----:R-:W4:Y:S01]  /*23fe0*/  LD.E R125, desc[UR10][R2.64+0x158] ;  /* 0x0001580a027d7980 */ /* 0x002f22000c101900 */
[----:B------:R-:W-:-:S03]  /*23ff0*/  FMUL.FTZ R143, R7, R140 ;  /* 0x0000008c078f7220 */ /* 0x000fc60000410000 */
[----:B------:R-:W4:Y:S04]  /*24000*/  LD.E R129, desc[UR14][R2.64+0x168] ;  /* 0x0001680e02817980 */ /* 0x000f28000c101900 */
[----:B------:R-:W4:Y:S01]  /*24010*/  LD.E R135, desc[UR16][R2.64+0x16c] ;  /* 0x00016c1002877980 */ /* 0x000f22000c101900 */
[----:B------:R-:W-:-:S03]  /*24020*/  FMUL.FTZ R151, R7, R142 ;  /* 0x0000008e07977220 */ /* 0x000fc60000410000 */
[----:B------:R-:W4:Y:S04]  /*24030*/  LD.E R133, desc[UR18][R2.64+0x178] ;  /* 0x0001781202857980 */ /* 0x000f28000c101900 */
[----:B------:R0:W-:Y:S04]  /*24040*/  ST.E desc[UR4][R2.64+0x90], R139 ;  /* 0x0000908b02007985 */ /* 0x0001e8000c101904 */
        /* <DEDUP_REMOVED lines=8> */
[----:B------:R-:W4:Y:S01]  /*240d0*/  LD.E R145, desc[UR16][R2.64+0x1a8] ;  /* 0x0001a81002917980 */ /* 0x000f22000c101900 */
[----:B------:R-:W-:-:S03]  /*240e0*/  FMUL.FTZ R187, R7, R146 ;  /* 0x0000009207bb7220 */ /* 0x000fc60000410000 */
[----:B------:R1:W-:Y:S04]  /*240f0*/  ST.E desc[UR6][R2.64+0xa4], R151 ;  /* 0x0000a49702007985 */ /* 0x0003e8000c101906 */
[----:B0-----:R-:W4:Y:S04]  /*24100*/  LD.E R143, desc[UR18][R2.64+0x1ac] ;  /* 0x0001ac12028f7980 */ /* 0x001f28000c101900 */
[----:B------:R-:W4:Y:S04]  /*24110*/  LD.E R177, desc[UR20][R2.64+0x1b8] ;  /* 0x0001b81402b17980 */ /* 0x000f28000c101900 */
[----:B-1----:R-:W4:Y:S04]  /*24120*/  LD.E R151, desc[UR22][R2.64+0x1bc] ;  /* 0x0001bc1602977980 */ /* 0x002f28000c101900 */
[----:B------:R-:W4:Y:S04]  /*24130*/  LD.E R183, desc[UR10][R2.64+0x1c8] ;  /* 0x0001c80a02b77980 */ /* 0x000f28000c101900 */
[----:B------:R-:W4:Y:S04]  /*24140*/  LD.E R179, desc[UR12][R2.64+0x1cc] ;  /* 0x0001cc0c02b37980 */ /* 0x000f28000c101900 */
[----:B------:R-:W4:Y:S04]  /*24150*/  LD.E R181, desc[UR14][R2.64+0x1d8] ;  /* 0x0001d80e02b57980 */ /* 0x000f28000c101900 */
[----:B------:R0:W-:Y:S04]  /*24160*/  ST.E desc[UR4][R2.64+0xb0], R185 ;  /* 0x0000b0b902007985 */ /* 0x0001e8000c101904 */
[----:B------:R-:W4:Y:S04]  /*24170*/  LD.E R191, desc[UR16][R2.64+0x1dc] ;  /* 0x0001dc1002bf7980 */ /* 0x000f28000c101900 */
[----:B------:R1:W-:Y:S04]  /*24180*/  ST.E desc[UR6][R2.64+0xb4], R187 ;  /* 0x0000b4bb02007985 */ /* 0x0003e8000c101906 */
[----:B0-----:R-:W4:Y:S04]  /*24190*/  LD.E R185, desc[UR18][R2.64+0x1e8] ;  /* 0x0001e81202b97980 */ /* 0x001f28000c101900 */
[----:B------:R-:W4:Y:S04]  /*241a0*/  LD.E R189, desc[UR20][R2.64+0x1ec] ;  /* 0x0001ec1402bd7980 */ /* 0x000f28000c101900 */
[----:B-1----:R-:W4:Y:S04]  /*241b0*/  LD.E R187, desc[UR22][R2.64+0x1f8] ;  /* 0x0001f81602bb7980 */ /* 0x002f28000c101900 */
[----:B------:R-:W4:Y:S01]  /*241c0*/  LD.E R193, desc[UR24][R2.64+0x1fc] ;  /* 0x0001fc1802c17980 */ /* 0x000f22000c101900 */
[C---:B------:R-:W-:Y:S01]  /*241d0*/  FMUL.FTZ R195, R7.reuse, R148 ;  /* 0x0000009407c37220 */ /* 0x040fe20000410000 */
[C---:B------:R-:W-:Y:S01]  /*241e0*/  FMUL.FTZ R197, R7.reuse, R150 ;  /* 0x0000009607c57220 */ /* 0x040fe20000410000 */
[----:B------:R-:W-:-:S03]  /*241f0*/  FMUL.FTZ R199, R7, R178 ;  /* 0x000000b207c77220 */ /* 0x000fc60000410000 */
[----:B------:R0:W-:Y:S01]  /*24200*/  ST.E desc[UR8][R2.64+0xc0], R195 ;  /* 0x0000c0c302007985 */ /* 0x0001e2000c101908 */
[C---:B------:R-:W-:Y:S01]  /*24210*/  FMUL.FTZ R201, R7.reuse, R180 ;  /* 0x000000b407c97220 */ /* 0x040fe20000410000 */
[C---:B------:R-:W-:Y:S01]  /*24220*/  FMUL.FTZ R203, R7.reuse, R182 ;  /* 0x000000b607cb7220 */ /* 0x040fe20000410000 */
[C---:B------:R-:W-:Y:S01]  /*24230*/  FMUL.FTZ R205, R7.reuse, R184 ;  /* 0x000000b807cd7220 */ /* 0x040fe20000410000 */
[----:B------:R1:W-:Y:S01]  /*24240*/  ST.E desc[UR4][R2.64+0xc4], R197 ;  /* 0x0000c4c502007985 */ /* 0x0003e2000c101904 */
[C---:B------:R-:W-:Y:S01]  /*24250*/  FMUL.FTZ R207, R7.reuse, R86 ;  /* 0x0000005607cf7220 */ /* 0x040fe20000410000 */
[C---:B0-----:R-:W-:Y:S02]  /*24260*/  FMUL.FTZ R195, R7.reuse, R176 ;  /* 0x000000b007c37220 */ /* 0x041fe40000410000 */
[----:B------:R0:W-:Y:S01]  /*24270*/  ST.E desc[UR8][R2.64+0xd4], R199 ;  /* 0x0000d4c702007985 */ /* 0x0001e2000c101908 */
[----:B-1----:R-:W-:-:S03]  /*24280*/  FMUL.FTZ R197, R7, R186 ;  /* 0x000000ba07c57220 */ /* 0x002fc60000410000 */
[----:B------:R1:W-:Y:S04]  /*24290*/  ST.E desc[UR6][R2.64+0xd0], R195 ;  /* 0x0000d0c302007985 */ /* 0x0003e8000c101906 */
[----:B------:R2:W-:Y:S04]  /*242a0*/  ST.E desc[UR10][R2.64+0xe0], R201 ;  /* 0x0000e0c902007985 */ /* 0x0005e8000c10190a */
[----:B------:R3:W-:Y:S01]  /*242b0*/  ST.E desc[UR12][R2.64+0xe4], R203 ;  /* 0x0000e4cb02007985 */ /* 0x0007e2000c10190c */
[C---:B0-----:R-:W-:Y:S01]  /*242c0*/  FMUL.FTZ R199, R7.reuse, R78 ;  /* 0x0000004e07c77220 */ /* 0x041fe20000410000 */
[----:B-1----:R-:W-:-:S02]  /*242d0*/  FMUL.FTZ R195, R7, R84 ;  /* 0x0000005407c37220 */ /* 0x002fc40000410000 */
[----:B------:R0:W-:Y:S01]  /*242e0*/  ST.E desc[UR14][R2.64+0xf0], R205 ;  /* 0x0000f0cd02007985 */ /* 0x0001e2000c10190e */
[----:B--2---:R-:W-:-:S03]  /*242f0*/  FMUL.FTZ R201, R7, R82 ;  /* 0x0000005207c97220 */ /* 0x004fc60000410000 */
[----:B------:R1:W-:Y:S01]  /*24300*/  ST.E desc[UR4][R2.64+0xf4], R197 ;  /* 0x0000f4c502007985 */ /* 0x0003e2000c101904 */
[----:B---3--:R-:W-:-:S03]  /*24310*/  FMUL.FTZ R203, R7, R80 ;  /* 0x0000005007cb7220 */ /* 0x008fc60000410000 */
[----:B------:R2:W-:Y:S04]  /*24320*/  ST.E desc[UR16][R2.64+0x100], R207 ;  /* 0x000100cf02007985 */ /* 0x0005e8000c101910 */
[----:B------:R3:W-:Y:S01]  /*24330*/  ST.E desc[UR6][R2.64+0x104], R195 ;  /* 0x000104c302007985 */ /* 0x0007e2000c101906 */
[C---:B0-----:R-:W-:Y:S01]  /*24340*/  FMUL.FTZ R205, R7.reuse, R72 ;  /* 0x0000004807cd7220 */ /* 0x041fe20000410000 */
[C---:B-1----:R-:W-:Y:S02]  /*24350*/  FMUL.FTZ R197, R7.reuse, R76 ;  /* 0x0000004c07c57220 */ /* 0x042fe40000410000 */
[----:B------:R0:W-:Y:S01]  /*24360*/  ST.E desc[UR8][R2.64+0x110], R199 ;  /* 0x000110c702007985 */ /* 0x0001e2000c101908 */
[----:B--2---:R-:W-:-:S03]  /*24370*/  FMUL.FTZ R207, R7, R74 ;  /* 0x0000004a07cf7220 */ /* 0x004fc60000410000 */
[----:B------:R1:W-:Y:S01]  /*24380*/  ST.E desc[UR10][R2.64+0x114], R201 ;  /* 0x000114c902007985 */ /* 0x0003e2000c10190a */
[----:B---3--:R-:W-:-:S03]  /*24390*/  FMUL.FTZ R195, R7, R70 ;  /* 0x0000004607c37220 */ /* 0x008fc60000410000 */
[----:B------:R2:W-:Y:S01]  /*243a0*/  ST.E desc[UR12][R2.64+0x120], R203 ;  /* 0x000120cb02007985 */ /* 0x0005e2000c10190c */
[----:B0-----:R-:W-:-:S03]  /*243b0*/  FMUL.FTZ R199, R7, R66 ;  /* 0x0000004207c77220 */ /* 0x001fc60000410000 */
[----:B------:R0:W-:Y:S01]  /*243c0*/  ST.E desc[UR4][R2.64+0x124], R197 ;  /* 0x000124c502007985 */ /* 0x0001e2000c101904 */
[----:B-1----:R-:W-:-:S03]  /*243d0*/  FMUL.FTZ R201, R7, R68 ;  /* 0x0000004407c97220 */ /* 0x002fc60000410000 */
[----:B------:R1:W-:Y:S01]  /*243e0*/  ST.E desc[UR14][R2.64+0x130], R205 ;  /* 0x000130cd02007985 */ /* 0x0003e2000c10190e */
[----:B--2---:R-:W-:-:S03]  /*243f0*/  FMUL.FTZ R203, R7, R58 ;  /* 0x0000003a07cb7220 */ /* 0x004fc60000410000 */
        /* <DEDUP_REMOVED lines=34> */
[----:B------:R-:W-:Y:S01]  /*24620*/  ST.E desc[UR8][R2.64+0x1c0], R199 ;  /* 0x0001c0c702007985 */ /* 0x000fe2000c101908 */
[----:B----4-:R-:W-:-:S03]  /*24630*/  FMUL.FTZ R195, R7, R92 ;  /* 0x0000005c07c37220 */ /* 0x010fc60000410000 */
[----:B------:R-:W-:Y:S01]  /*24640*/  ST.E desc[UR10][R2.64+0x1c4], R201 ;  /* 0x0001c4c902007985 */ /* 0x000fe2000c10190a */
[C---:B------:R-:W-:Y:S01]  /*24650*/  FMUL.FTZ R45, R14.reuse, R45 ;  /* 0x0000002d0e2d7220 */ /* 0x040fe20000410000 */
[C---:B0-----:R-:W-:Y:S02]  /*24660*/  FMUL.FTZ R197, R7.reuse, R106 ;  /* 0x0000006a07c57220 */ /* 0x041fe40000410000 */
[----:B------:R-:W-:Y:S01]  /*24670*/  ST.E desc[UR12][R2.64+0x1d0], R203 ;  /* 0x0001d0cb02007985 */ /* 0x000fe2000c10190c */
[----:B------:R-:W-:Y:S01]  /*24680*/  FMUL.FTZ R7, R7, R104 ;  /* 0x0000006807077220 */ /* 0x000fe20000410000 */
[C---:B------:R-:W-:Y:S02]  /*24690*/  FMUL.FTZ R9, R14.reuse, R9 ;  /* 0x000000090e097220 */ /* 0x040fe40000410000 */
[----:B------:R-:W-:Y:S01]  /*246a0*/  ST.E desc[UR14][R2.64+0x1d4], R205 ;  /* 0x0001d4cd02007985 */ /* 0x000fe2000c10190e */
[C---:B------:R-:W-:Y:S01]  /*246b0*/  FMUL.FTZ R51, R14.reuse, R51 ;  /* 0x000000330e337220 */ /* 0x040fe20000410000 */
[----:B------:R-:W-:-:S02]  /*246c0*/  FMUL.FTZ R47, R14, R47 ;  /* 0x0000002f0e2f7220 */ /* 0x000fc40000410000 */
[----:B------:R-:W-:Y:S01]  /*246d0*/  ST.E desc[UR6][R2.64+0x1e0], R195 ;  /* 0x0001e0c302007985 */ /* 0x000fe2000c101906 */
[----:B------:R-:W-:-:S03]  /*246e0*/  FMUL.FTZ R49, R14, R49 ;  /* 0x000000310e317220 */ /* 0x000fc60000410000 */
        /* <DEDUP_REMOVED lines=12> */
[----:B------:R0:W-:Y:S01]  /*247b0*/  ST.E desc[UR14][R2.64+0x1c], R47 ;  /* 0x00001c2f02007985 */ /* 0x0001e2000c10190e */
        /* <DEDUP_REMOVED lines=105> */
[----:B------:R1:W-:Y:S04]  /*24e50*/  ST.E desc[UR4][R2.64+0x1c8], R183 ;  /* 0x0001c8b702007985 */ /* 0x0003e8000c101904 */
[----:B------:R1:W-:Y:S04]  /*24e60*/  ST.E desc[UR8][R2.64+0x1cc], R179 ;  /* 0x0001ccb302007985 */ /* 0x0003e8000c101908 */
[----:B------:R1:W-:Y:S04]  /*24e70*/  ST.E desc[UR10][R2.64+0x1d8], R181 ;  /* 0x0001d8b502007985 */ /* 0x0003e8000c10190a */
[----:B------:R1:W-:Y:S04]  /*24e80*/  ST.E desc[UR6][R2.64+0x1dc], R191 ;  /* 0x0001dcbf02007985 */ /* 0x0003e8000c101906 */
[----:B------:R1:W-:Y:S04]  /*24e90*/  ST.E desc[UR12][R2.64+0x1e8], R185 ;  /* 0x0001e8b902007985 */ /* 0x0003e8000c10190c */
[----:B------:R1:W-:Y:S04]  /*24ea0*/  ST.E desc[UR14][R2.64+0x1ec], R189 ;  /* 0x0001ecbd02007985 */ /* 0x0003e8000c10190e */
[----:B------:R1:W-:Y:S04]  /*24eb0*/  ST.E desc[UR16][R2.64+0x1f8], R187 ;  /* 0x0001f8bb02007985 */ /* 0x0003e8000c101910 */
[----:B------:R1:W-:Y:S04]  /*24ec0*/  ST.E desc[UR18][R2.64+0x1fc], R193 ;  /* 0x0001fcc102007985 */ /* 0x0003e8000c101912 */
[----:B0-----:R-:W2:Y:S04]  /*24ed0*/  LDL.64 R46, [R10+0x58] ;  /* 0x000058000a2e7983 */ /* 0x001ea80000100a00 */
[----:B------:R-:W3:Y:S04]  /*24ee0*/  LDL.64 R8, [R10] ;  /* 0x000000000a087983 */ /* 0x000ee80000100a00 */
[----:B--2---:R-:W2:Y:S01]  /*24ef0*/  LD.E R45, desc[UR4][R46.64] ;  /* 0x000000042e2d7980 */ /* 0x004ea2000c101900 */
[----:B------:R-:W-:Y:S03]  /*24f00*/  BSSY B2, `(.L_x_11245) ;  /* 0x000001f000027945 */ /* 0x000fe60003800000 */
[----:B---3--:R1:W5:Y:S01]  /*24f10*/  LD.E R7, desc[UR4][R8.64] ;  /* 0x0000000408077980 */ /* 0x008362000c101900 */
[----:B------:R-:W-:-:S03]  /*24f20*/  F2FP.BF16.F32.PACK_AB R172, R15, R172 ;  /* 0x000000ac0fac723e */ /* 0x000fc600000010ff */
[----:B------:R1:W5:Y:S01]  /*24f30*/  LD.E R14, desc[UR6][R8.64+0x4] ;  /* 0x00000406080e7980 */ /* 0x000362000c101900 */
        /* <DEDUP_REMOVED lines=23> */
[----:B--2---:R-:W-:-:S04]  /*250b0*/  LOP3.LUT R45, R45, 0x1, RZ, 0xfc, !PT ;  /* 0x000000012d2d7812 */ /* 0x004fc800078efcff */
[----:B------:R-:W-:-:S13]  /*250c0*/  ISETP.NE.AND P0, PT, R45, 0x3, PT ;  /* 0x000000032d00780c */ /* 0x000fda0003f05270 */
[----:B-1----:R-:W-:Y:S05]  /*250d0*/  @!P0 BRA `(.L_x_11246) ;  /* 0x0000000000048947 */ /* 0x002fea0003800000 */
[----:B------:R-:W-:Y:S01]  /*250e0*/  BPT.TRAP 0x1 ;  /* 0x000000040000795c */ /* 0x000fe20000300000 */
.L_x_11246:
[----:B------:R-:W-:Y:S05]  /*250f0*/  BSYNC B2 ;  /* 0x0000000000027941 */ /* 0x000fea0003800000 */
.L_x_11245:
        /* <DEDUP_REMOVED lines=17> */
.L_x_11248:
[----:B------:R-:W-:Y:S05]  /*25210*/  BSYNC B2 ;  /* 0x0000000000027941 */ /* 0x000fea0003800000 */
.L_x_11247:
        /* <DEDUP_REMOVED lines=10> */
.L_x_11250:
[----:B------:R-:W-:Y:S05]  /*252c0*/  BSYNC B2 ;  /* 0x0000000000027941 */ /* 0x000fea0003800000 */
.L_x_11249:
[----:B0----5:R-:W2:Y:S01]  /*252d0*/  LDL.64 R2, [R10+0x50] ;  /* 0x000050000a027983 */ /* 0x021ea20000100a00 */
[----:B------:R-:W-:Y:S01]  /*252e0*/  LEA.HI R6, R6, 0x8, RZ, 0x19 ;  /* 0x0000000806067811 */ /* 0x000fe200078fc8ff */
[----:B------:R-:W-:Y:S05]  /*252f0*/  WARPSYNC.ALL ;  /* 0x0000000000007948 */ /* 0x000fea0003800000 */
[----:B------:R0:W-:Y:S01]  /*25300*/  BAR.SYNC.DEFER_BLOCKING R6, 0x100 ;  /* 0x000400060000751d */ /* 0x0001e20000010000 */
[----:B------:R-:W-:Y:S02]  /*25310*/  R2UR UR4, R4 ;  /* 0x00000000040472ca */ /* 0x000fe400000e0000 */
[----:B------:R-:W-:-:S02]  /*25320*/  R2UR UR5, R5 ;  /* 0x00000000050572ca */ /* 0x000fc400000e0000 */
[C---:B------:R-:W-:Y:S01]  /*25330*/  R2UR UR6, R4.reuse ;  /* 0x00000000040672ca */ /* 0x040fe200000e0000 */
[----:B------:R-:W3:Y:S01]  /*25340*/  LDL.64 R14, [R10] ;  /* 0x000000000a0e7983 */ /* 0x000ee20000100a00 */
[C---:B------:R-:W-:Y:S02]  /*25350*/  R2UR UR7, R5.reuse ;  /* 0x00000000050772ca */ /* 0x040fe400000e0000 */
[C---:B------:R-:W-:Y:S01]  /*25360*/  R2UR UR8, R4.reuse ;  /* 0x00000000040872ca */ /* 0x040fe200000e0000 */
[----:B0-----:R-:W4:Y:S01]  /*25370*/  LDL.64 R6, [R10+0x70] ;  /* 0x000070000a067983 */ /* 0x001f220000100a00 */
[C---:B------:R-:W-:Y:S02]  /*25380*/  R2UR UR9, R5.reuse ;  /* 0x00000000050972ca */ /* 0x040fe400000e0000 */
[----:B------:R-:W-:Y:S01]  /*25390*/  R2UR UR10, R4 ;  /* 0x00000000040a72ca */ /* 0x000fe200000e0000 */
[----:B------:R-:W4:Y:S01]  /*253a0*/  LDL.64 R8, [R10+0x60] ;  /* 0x000060000a087983 */ /* 0x000f220000100a00 */
        /* <DEDUP_REMOVED lines=19> */
[----:B--2---:R-:W2:Y:S01]  /*254e0*/  LD.E R21, desc[UR4][R2.64] ;  /* 0x0000000402157980 */ /* 0x004ea2000c101900 */
[----:B------:R-:W-:-:S02]  /*254f0*/  R2UR UR4, R4 ;  /* 0x00000000040472ca */ /* 0x000fc400000e0000 */
[C---:B------:R-:W-:Y:S01]  /*25500*/  R2UR UR5, R5.reuse ;  /* 0x00000000050572ca */ /* 0x040fe200000e0000 */
[----:B------:R-:W2:Y:S01]  /*25510*/  LD.E R25, desc[UR6][R2.64+0x4] ;  /* 0x0000040602197980 */ /* 0x000ea2000c101900 */
[C---:B------:R-:W-:Y:S02]  /*25520*/  R2UR UR6, R4.reuse ;  /* 0x00000000040672ca */ /* 0x040fe400000e0000 */
[C---:B------:R-:W-:Y:S01]  /*25530*/  R2UR UR7, R5.reuse ;  /* 0x00000000050772ca */ /* 0x040fe200000e0000 */
[----:B------:R-:W2:Y:S01]  /*25540*/  LD.E R27, desc[UR8][R2.64+0x8] ;  /* 0x00000808021b7980 */ /* 0x000ea2000c101900 */
[C---:B------:R-:W-:Y:S02]  /*25550*/  R2UR UR8, R4.reuse ;  /* 0x00000000040872ca */ /* 0x040fe400000e0000 */
[----:B------:R-:W-:Y:S01]  /*25560*/  R2UR UR9, R5 ;  /* 0x00000000050972ca */ /* 0x000fe200000e0000 */
[----:B------:R-:W2:Y:S01]  /*25570*/  LD.E R29, desc[UR10][R2.64+0xc] ;  /* 0x00000c0a021d7980 */ /* 0x000ea2000c101900 */
        /* <DEDUP_REMOVED lines=100> */
[----:B------:R-:W-:Y:S01]  /*25bc0*/  R2UR UR27, R5 ;  /* 0x00000000051b72ca */ /* 0x000fe200000e0000 */
        /* <DEDUP_REMOVED lines=13> */
[----:B------:R-:W-:-:S02]  /*25ca0*/  R2UR UR4, R4 ;  /* 0x00000000040472ca */ /* 0x000fc400000e0000 */
[C---:B------:R-:W-:Y:S02]  /*25cb0*/  R2UR UR5, R5.reuse ;  /* 0x00000000050572ca */ /* 0x040fe400000e0000 */
[C---:B------:R-:W-:Y:S02]  /*25cc0*/  R2UR UR6, R4.reuse ;  /* 0x00000000040672ca */ /* 0x040fe400000e0000 */
[C---:B------:R-:W-:Y:S02]  /*25cd0*/  R2UR UR7, R5.reuse ;  /* 0x00000000050772ca */ /* 0x040fe400000e0000 */
[----:B------:R-:W-:Y:S02]  /*25ce0*/  R2UR UR8, R4 ;  /* 0x00000000040872ca */ /* 0x000fe400000e0000 */
[----:B------:R-:W-:-:S05]  /*25cf0*/  R2UR UR9, R5 ;  /* 0x00000000050972ca */ /* 0x000fca00000e0000 */
[----:B---3--:R-:W3:Y:S01]  /*25d00*/  LD.E R15, desc[UR4][R14.64] ;  /* 0x000000040e0f7980 */ /* 0x008ee2000c101900 */
[C---:B------:R-:W-:Y:S02]  /*25d10*/  R2UR UR4, R4.reuse ;  /* 0x00000000040472ca */ /* 0x040fe400000e0000 */
[C---:B------:R-:W-:Y:S02]  /*25d20*/  R2UR UR5, R5.reuse ;  /* 0x00000000050572ca */ /* 0x040fe400000e0000 */
[C---:B------:R-:W-:Y:S02]  /*25d30*/  R2UR UR10, R4.reuse ;  /* 0x00000000040a72ca */ /* 0x040fe400000e0000 */
[C---:B------:R-:W-:Y:S02]  /*25d40*/  R2UR UR11, R5.reuse ;  /* 0x00000000050b72ca */ /* 0x040fe400000e0000 */
[----:B------:R-:W-:Y:S02]  /*25d50*/  R2UR UR12, R4 ;  /* 0x00000000040c72ca */ /* 0x000fe400000e0000 */
[----:B------:R-:W-:-:S02]  /*25d60*/  R2UR UR13, R5 ;  /* 0x00000000050d72ca */ /* 0x000fc400000e0000 */
[C---:B------:R-:W-:Y:S02]  /*25d70*/  R2UR UR14, R4.reuse ;  /* 0x00000000040e72ca */ /* 0x040fe400000e0000 */
[C---:B------:R-:W-:Y:S01]  /*25d80*/  R2UR UR15, R5.reuse ;  /* 0x00000000050f72ca */ /* 0x040fe200000e0000 */
[----:B----4-:R-:W3:Y:S01]  /*25d90*/  LD.E.64 R6, desc[UR4][R6.64] ;  /* 0x0000000406067980 */ /* 0x010ee2000c101b00 */
        /* <DEDUP_REMOVED lines=16> */
[----:B--2---:R0:W-:Y:S01]  /*25ea0*/  ST.E desc[UR6][R2.64], R21 ;  /* 0x0000001502007985 */ /* 0x0041e2000c101906 */
        /* <DEDUP_REMOVED lines=125> */
[----:B0-----:R-:W4:Y:S01]  /*26680*/  LD.E R21, desc[UR28][R2.64+0xc8] ;  /* 0x0000c81c02157980 */ /* 0x001f22000c101900 */
[----:B------:R-:W-:-:S02]  /*26690*/  R2UR UR4, R4 ;  /* 0x00000000040472ca */ /* 0x000fc400000e0000 */
        /* <DEDUP_REMOVED lines=16> */
[----:B------:R-:W4:Y:S01]  /*267a0*/  LD.E R29, desc[UR6][R2.64+0xd4] ;  /* 0x0000d406021d7980 */ /* 0x000f22000c101900 */
[C---:B------:R-:W-:Y:S02]  /*267b0*/  R2UR UR4, R4.reuse ;  /* 0x00000000040472ca */ /* 0x040fe400000e0000 */
[C---:B------:R-:W-:Y:S02]  /*267c0*/  R2UR UR5, R5.reuse ;  /* 0x00000000050572ca */ /* 0x040fe400000e0000 */
[----:B------:R-:W-:Y:S02]  /*267d0*/  R2UR UR6, R4 ;  /* 0x00000000040672ca */ /* 0x000fe400000e0000 */
[----:B------:R-:W-:-:S09]  /*267e0*/  R2UR UR7, R5 ;  /* 0x00000000050772ca */ /* 0x000fd200000e0000 */
[----:B----4-:R4:W-:Y:S04]  /*267f0*/  ST.E desc[UR4][R2.64+0xd4], R29 ;  /* 0x0000d41d02007985 */ /* 0x0109e8000c101904 */
[----:B0-----:R-:W3:Y:S01]  /*26800*/  LD.E R21, desc[UR6][R2.64+0xd8] ;  /* 0x0000d80602157980 */ /* 0x001ee2000c101900 */
[C---:B------:R-:W-:Y:S02]  /*26810*/  R2UR UR4, R4.reuse ;  /* 0x00000000040472ca */ /* 0x040fe400000e0000 */
[C---:B------:R-:W-:Y:S02]  /*26820*/  R2UR UR5, R5.reuse ;  /* 0x00000000050572ca */ /* 0x040fe400000e0000 */
[----:B------:R-:W-:Y:S02]  /*26830*/  R2UR UR6, R4 ;  /* 0x00000000040672ca */ /* 0x000fe400000e0000 */
[----:B------:R-:W-:-:S09]  /*26840*/  R2UR UR7, R5 ;  /* 0x00000000050772ca */ /* 0x000fd200000e0000 */
[----:B---3--:R0:W-:Y:S04]  /*26850*/  ST.E desc[UR4][R2.64+0xd8], R21 ;  /* 0x0000d81502007985 */ /* 0x0081e8000c101904 */
[----:B-1----:R-:W3:Y:S01]  /*26860*/  LD.E R25, desc[UR6][R2.64+0xdc] ;  /* 0x0000dc0602197980 */ /* 0x002ee2000c101900 */
[C---:B------:R-:W-:Y:S02]  /*26870*/  R2UR UR4, R4.reuse ;  /* 0x00000000040472ca */ /* 0x040fe400000e0000 */
[C---:B------:R-:W-:Y:S02]  /*26880*/  R2UR UR5, R5.reuse ;  /* 0x00000000050572ca */ /* 0x040fe400000e0000 */
[----:B------:R-:W-:Y:S02]  /*26890*/  R2UR UR6, R4 ;  /* 0x00000000040672ca */ /* 0x000fe400000e0000 */
[----:B------:R-:W-:-:S09]  /*268a0*/  R2UR UR7, R5 ;  /* 0x00000000050772ca */ /* 0x000fd200000e0000 */
[----:B---3--:R1:W-:Y:S04]  /*268b0*/  ST.E desc[UR4][R2.64+0xdc], R25 ;  /* 0x0000dc1902007985 */ /* 0x0083e8000c101904 */
[----:B--2---:R-:W2:Y:S01]  /*268c0*/  LD.E R27, desc[UR6][R2.64+0xe0] ;  /* 0x0000e006021b7980 */ /* 0x004ea2000c101900 */
[C---:B------:R-:W-:Y:S02]  /*268d0*/  R2UR UR4, R4.reuse ;  /* 0x00000000040472ca */ /* 0x040fe400000e0000 */
[C---:B------:R-:W-:Y:S02]  /*268e0*/  R2UR UR5, R5.reuse ;  /* 0x00000000050572ca */ /* 0x040fe400000e0000 */
[----:B------:R-:W-:Y:S02]  /*268f0*/  R2UR UR6, R4 ;  /* 0x00000000040672ca */ /* 0x000fe400000e0000 */
[----:B------:R-:W-:-:S09]  /*26900*/  R2UR UR7, R5 ;  /* 0x00000000050772ca */ /* 0x000fd200000e0000 */
[----:B--2---:R2:W-:Y:S04]  /*26910*/  ST.E desc[UR4][R2.64+0xe0], R27 ;  /* 0x0000e01b02007985 */ /* 0x0045e8000c101904 */
[----:B----4-:R-:W3:Y:S01]  /*26920*/  LD.E R29, desc[UR6][R2.64+0xe4] ;  /* 0x0000e406021d7980 */ /* 0x010ee2000c101900 */
        /* <DEDUP_REMOVED lines=412> */
[----:B--2---:R-:W-:Y:S04]  /*282f0*/  ST.E desc[UR4][R2.64+0x1f4], R29 ;  /* 0x0001f41d02007985 */ /* 0x004fe8000c101904 */
[----:B0-----:R-:W2:Y:S01]  /*28300*/  LD.E R21, desc[UR6][R2.64+0x1f8] ;  /* 0x0001f80602157980 */ /* 0x001ea2000c101900 */
[C---:B------:R-:W-:Y:S02]  /*28310*/  R2UR UR4, R4.reuse ;  /* 0x00000000040472ca */ /* 0x040fe400000e0000 */
[C---:B------:R-:W-:Y:S02]  /*28320*/  R2UR UR5, R5.reuse ;  /* 0x00000000050572ca */ /* 0x040fe400000e0000 */
[----:B------:R-:W-:Y:S02]  /*28330*/  R2UR UR6, R4 ;  /* 0x00000000040672ca */ /* 0x000fe400000e0000 */
[----:B------:R-:W-:-:S02]  /*28340*/  R2UR UR7, R5 ;  /* 0x00000000050772ca */ /* 0x000fc400000e0000 */
[----:B------:R-:W-:Y:S02]  /*28350*/  R2UR UR22, R4 ;  /* 0x00000000041672ca */ /* 0x000fe400000e0000 */
[----:B------:R-:W-:-:S05]  /*28360*/  R2UR UR23, R5 ;  /* 0x00000000051772ca */ /* 0x000fca00000e0000 */
[----:B--2---:R-:W-:Y:S04]  /*28370*/  ST.E desc[UR4][R2.64+0x1f8], R21 ;  /* 0x0001f81502007985 */ /* 0x004fe8000c101904 */
[----:B-1----:R-:W2:Y:S01]  /*28380*/  LD.E R25, desc[UR6][R2.64+0x1fc] ;  /* 0x0001fc0602197980 */ /* 0x002ea2000c101900 */
        /* <DEDUP_REMOVED lines=49> */
[----:B------:R-:W2:Y:S01]  /*286a0*/  LD.E R14, desc[UR22][R8.64] ;  /* 0x00000016080e7980 */ /* 0x000ea2000c101900 */
[C---:B------:R-:W-:Y:S02]  /*286b0*/  R2UR UR22, R4.reuse ;  /* 0x00000000041672ca */ /* 0x040fe400000e0000 */
[C---:B------:R-:W-:Y:S01]  /*286c0*/  R2UR UR23, R5.reuse ;  /* 0x00000000051772ca */ /* 0x040fe200000e0000 */
[----:B------:R-:W3:Y:S01]  /*286d0*/  LD.E R24, desc[UR20][R2.64] ;  /* 0x0000001402187980 */ /* 0x000ee2000c101900 */
[C---:B------:R-:W-:Y:S02]  /*286e0*/  R2UR UR20, R4.reuse ;  /* 0x00000000041472ca */ /* 0x040fe400000e0000 */
[----:B------:R-:W-:Y:S01]  /*286f0*/  R2UR UR21, R5 ;  /* 0x00000000051572ca */ /* 0x000fe200000e0000 */
[----:B0-----:R-:W3:Y:S01]  /*28700*/  LD.E R25, desc[UR18][R2.64+0x4] ;  /* 0x0000041202197980 */ /* 0x001ee2000c101900 */
[----:B------:R-:W-:-:S02]  /*28710*/  R2UR UR18, R4 ;  /* 0x00000000041272ca */ /* 0x000fc400000e0000 */
[C---:B------:R-:W-:Y:S01]  /*28720*/  R2UR UR19, R5.reuse ;  /* 0x00000000051372ca */ /* 0x040fe200000e0000 */
[----:B------:R-:W3:Y:S01]  /*28730*/  LD.E R26, desc[UR16][R2.64+0x8] ;  /* 0x00000810021a7980 */ /* 0x000ee2000c101900 */
[C---:B------:R-:W-:Y:S02]  /*28740*/  R2UR UR16, R4.reuse ;  /* 0x00000000041072ca */ /* 0x040fe400000e0000 */
[C---:B------:R-:W-:Y:S01]  /*28750*/  R2UR UR17, R5.reuse ;  /* 0x00000000051172ca */ /* 0x040fe200000e0000 */
[----:B------:R-:W3:Y:S01]  /*28760*/  LD.E R27, desc[UR56][R2.64+0xc] ;  /* 0x00000c38021b7980 */ /* 0x000ee2000c101900 */
[C---:B------:R-:W-:Y:S02]  /*28770*/  R2UR UR56, R4.reuse ;  /* 0x00000000043872ca */ /* 0x040fe400000e0000 */
[----:B------:R-:W-:Y:S01]  /*28780*/  R2UR UR57, R5 ;  /* 0x00000000053972ca */ /* 0x000fe200000e0000 */
[----:B------:R-:W3:Y:S01]  /*28790*/  LD.E R28, desc[UR54][R2.64+0x10] ;  /* 0x00001036021c7980 */ /* 0x000ee2000c101900 */
        /* <DEDUP_REMOVED lines=298> */
[----:B------:R-:W-:Y:S01]  /*29a40*/  R2UR UR11, R5 ;  /* 0x00000000050b72ca */ /* 0x000fe200000e0000 */
        /* <DEDUP_REMOVED lines=23> */
[----:B------:R-:W3:Y:S01]  /*29bc0*/  LD.E R151, desc[UR10][R2.64+0x1fc] ;  /* 0x0001fc0a02977980 */ /* 0x000ee2000c101900 */
[----:B------:R-:W-:Y:S01]  /*29bd0*/  IMAD R6, R15, 0xc00, R6 ;  /* 0x00000c000f067824 */ /* 0x000fe200078e0206 */
[----:B--2---:R-:W-:-:S02]  /*29be0*/  ISETP.NE.U32.AND P0, PT, R14, RZ, PT ;  /* 0x000000ff0e00720c */ /* 0x004fc40003f05070 */
[----:B------:R-:W-:Y:S02]  /*29bf0*/  R2UR UR7, R7 ;  /* 0x00000000070772ca */ /* 0x000fe400000e0000 */
[----:B------:R-:W-:-:S09]  /*29c00*/  R2UR UR6, R6 ;  /* 0x00000000060672ca */ /* 0x000fd200000e0000 */
[----:B------:R-:W-:Y:S01]  /*29c10*/  VOTEU.ANY UP0, P0 ;  /* 0x00000000003f7886 */ /* 0x000fe20000000100 */
        /* <DEDUP_REMOVED lines=20> */
[----:B---3--:R-:W-:-:S06]  /*29d60*/  WARPGROUP.ARRIVE ;  /* 0x00000000000079c5 */ /* 0x008fcc0000000000 */
[----:B------:R-:W-:Y:S01]  /*29d70*/  HGMMA.64x256x16.F32.BF16 R24, R172, gdesc[UR4].tnspB, R24, UP0, gsb0 ;  /* 0x43e00004ac187df0 */ /* 0x000fe2000b801818 */
        /* <DEDUP_REMOVED lines=12> */
[----:B------:R-:W-:-:S02]  /*29e40*/  WARPGROUP.DEPBAR.LE gsb0, 0x0 ;  /* 0x00008000000079c5 */ /* 0x000fc40000010000 */
[----:B------:R0:W-:Y:S01]  /*29e50*/  ST.E desc[UR4][R2.64], R24 ;  /* 0x0000001802007985 */ /* 0x0001e2000c101904 */
[C---:B------:R-:W-:Y:S02]  /*29e60*/  R2UR UR4, R4.reuse ;  /* 0x00000000040472ca */ /* 0x040fe400000e0000 */
        /* <DEDUP_REMOVED lines=36> */
[----:B------:R-:W-:Y:S01]  /*2a0b0*/  R2UR UR7, R5 ;  /* 0x00000000050772ca */ /* 0x000fe200000e0000 */
[----:B------:R4:W-:Y:S04]  /*2a0c0*/  ST.E desc[UR8][R2.64+0x34], R37 ;  /* 0x0000342502007985 */ /* 0x0009e8000c101908 */
[----:B------:R4:W-:Y:S04]  /*2a0d0*/  ST.E desc[UR10][R2.64+0x38], R38 ;  /* 0x0000382602007985 */ /* 0x0009e8000c10190a */
[----:B------:R4:W-:Y:S04]  /*2a0e0*/  ST.E desc[UR12][R2.64+0x3c], R39 ;  /* 0x00003c2702007985 */ /* 0x0009e8000c10190c */
[----:B------:R4:W-:Y:S04]  /*2a0f0*/  ST.E desc[UR14][R2.64+0x40], R40 ;  /* 0x0000402802007985 */ /* 0x0009e8000c10190e */
[----:B------:R4:W-:Y:S04]  /*2a100*/  ST.E desc[UR16][R2.64+0x44], R41 ;  /* 0x0000442902007985 */ /* 0x0009e8000c101910 */
[----:B------:R4:W-:Y:S01]  /*2a110*/  ST.E desc[UR18][R2.64+0x48], R42 ;  /* 0x0000482a02007985 */ /* 0x0009e2000c101912 */
[----:B------:R-:W-:-:S03]  /*2a120*/  R2UR UR8, R4 ;  /* 0x00000000040872ca */ /* 0x000fc600000e0000 */
[----:B------:R4:W-:Y:S01]  /*2a130*/  ST.E desc[UR20][R2.64+0x4c], R43 ;  /* 0x00004c2b02007985 */ /* 0x0009e2000c101914 */
[----:B------:R-:W-:-:S03]  /*2a140*/  R2UR UR9, R5 ;  /* 0x00000000050972ca */ /* 0x000fc600000e0000 */
[----:B------:R4:W-:Y:S04]  /*2a150*/  ST.E desc[UR22][R2.64+0x50], R44 ;  /* 0x0000502c02007985 */ /* 0x0009e8000c101916 */
[----:B------:R4:W-:Y:S04]  /*2a160*/  ST.E desc[UR24][R2.64+0x54], R45 ;  /* 0x0000542d02007985 */ /* 0x0009e8000c101918 */
[----:B------:R4:W-:Y:S01]  /*2a170*/  ST.E desc[UR4][R2.64+0x58], R46 ;  /* 0x0000582e02007985 */ /* 0x0009e2000c101904 */
[C---:B------:R-:W-:Y:S02]  /*2a180*/  R2UR UR4, R4.reuse ;  /* 0x00000000040472ca */ /* 0x040fe400000e0000 */
[----:B------:R-:W-:Y:S01]  /*2a190*/  R2UR UR5, R5 ;  /* 0x00000000050572ca */ /* 0x000fe200000e0000 */
[----:B------:R4:W-:Y:S01]  /*2a1a0*/  ST.E desc[UR6][R2.64+0x5c], R47 ;  /* 0x00005c2f02007985 */ /* 0x0009e2000c101906 */
        /* <DEDUP_REMOVED lines=14> */
[----:B------:R4:W-:Y:S01]  /*2a290*/  ST.E desc[UR8][R2.64+0x60], R48 ;  /* 0x0000603002007985 */ /* 0x0009e2000c101908 */
[C---:B------:R-:W-:Y:S02]  /*2a2a0*/  R2UR UR22, R4.reuse ;  /* 0x00000000041672ca */ /* 0x040fe400000e0000 */
[C---:B------:R-:W-:Y:S01]  /*2a2b0*/  R2UR UR23, R5.reuse ;  /* 0x00000000051772ca */ /* 0x040fe200000e0000 */
[----:B------:R4:W-:Y:S01]  /*2a2c0*/  ST.E desc[UR4][R2.64+0x64], R49 ;  /* 0x0000643102007985 */ /* 0x0009e2000c101904 */
[C---:B------:R-:W-:Y:S02]  /*2a2d0*/  R2UR UR24, R4.reuse ;  /* 0x00000000041872ca */ /* 0x040fe400000e0000 */
[----:B------:R-:W-:Y:S02]  /*2a2e0*/  R2UR UR25, R5 ;  /* 0x00000000051972ca */ /* 0x000fe400000e0000 */
[----:B------:R-:W-:-:S02]  /*2a2f0*/  R2UR UR8, R4 ;  /* 0x00000000040872ca */ /* 0x000fc400000e0000 */
[C---:B------:R-:W-:Y:S02]  /*2a300*/  R2UR UR9, R5.reuse ;  /* 0x00000000050972ca */ /* 0x040fe400000e0000 */
[C---:B------:R-:W-:Y:S02]  /*2a310*/  R2UR UR4, R4.reuse ;  /* 0x00000000040472ca */ /* 0x040fe400000e0000 */
[----:B------:R-:W-:Y:S01]  /*2a320*/  R2UR UR5, R5 ;  /* 0x00000000050572ca */ /* 0x000fe200000e0000 */
        /* <DEDUP_REMOVED lines=8> */
[----:B------:R4:W-:Y:S04]  /*2a3b0*/  ST.E desc[UR20][R2.64+0x80], R56 ;  /* 0x0000803802007985 */ /* 0x0009e8000c101914 */
[----:B------:R4:W-:Y:S04]  /*2a3c0*/  ST.E desc[UR22][R2.64+0x84], R57 ;  /* 0x0000843902007985 */ /* 0x0009e8000c101916 */
[----:B------:R4:W-:Y:S01]  /*2a3d0*/  ST.E desc[UR24][R2.64+0x88], R58 ;  /* 0x0000883a02007985 */ /* 0x0009e2000c101918 */
[----:B------:R-:W-:-:S03]  /*2a3e0*/  R2UR UR10, R4 ;  /* 0x00000000040a72ca */ /* 0x000fc600000e0000 */
[----:B------:R4:W-:Y:S01]  /*2a3f0*/  ST.E desc[UR8][R2.64+0x8c], R59 ;  /* 0x00008c3b02007985 */ /* 0x0009e2000c101908 */
[C---:B------:R-:W-:Y:S02]  /*2a400*/  R2UR UR8, R4.reuse ;  /* 0x00000000040872ca */ /* 0x040fe400000e0000 */
[C---:B------:R-:W-:Y:S01]  /*2a410*/  R2UR UR9, R5.reuse ;  /* 0x00000000050972ca */ /* 0x040fe200000e0000 */
[----:B------:R4:W-:Y:S01]  /*2a420*/  ST.E desc[UR4][R2.64+0x90], R60 ;  /* 0x0000903c02007985 */ /* 0x0009e2000c101904 */
        /* <DEDUP_REMOVED lines=248> */
[----:B------:R-:W-:Y:S01]  /*2b3b0*/  R2UR UR23, R5 ;  /* 0x00000000051772ca */ /* 0x000fe200000e0000 */
[----:B------:R4:W-:Y:S04]  /*2b3c0*/  ST.E desc[UR6][R2.64+0x1cc], R139 ;  /* 0x0001cc8b02007985 */ /* 0x0009e8000c101906 */
[----:B------:R4:W-:Y:S04]  /*2b3d0*/  ST.E desc[UR8][R2.64+0x1d0], R140 ;  /* 0x0001d08c02007985 */ /* 0x0009e8000c101908 */
[----:B------:R4:W-:Y:S04]  /*2b3e0*/  ST.E desc[UR4][R2.64+0x1d4], R141 ;  /* 0x0001d48d02007985 */ /* 0x0009e8000c101904 */
[----:B------:R4:W-:Y:S01]  /*2b3f0*/  ST.E desc[UR10][R2.64+0x1d8], R142 ;  /* 0x0001d88e02007985 */ /* 0x0009e2000c10190a */
[----:B------:R-:W-:-:S03]  /*2b400*/  R2UR UR24, R4 ;  /* 0x00000000041872ca */ /* 0x000fc600000e0000 */
[----:B------:R4:W-:Y:S01]  /*2b410*/  ST.E desc[UR12][R2.64+0x1dc], R143 ;  /* 0x0001dc8f02007985 */ /* 0x0009e2000c10190c */
[----:B------:R-:W-:-:S03]  /*2b420*/  R2UR UR25, R5 ;  /* 0x00000000051972ca */ /* 0x000fc600000e0000 */
[----:B------:R4:W-:Y:S01]  /*2b430*/  ST.E desc[UR14][R2.64+0x1e0], R144 ;  /* 0x0001e09002007985 */ /* 0x0009e2000c10190e */
[----:B------:R-:W-:-:S03]  /*2b440*/  R2UR UR6, R4 ;  /* 0x00000000040672ca */ /* 0x000fc600000e0000 */
[----:B------:R4:W-:Y:S01]  /*2b450*/  ST.E desc[UR16][R2.64+0x1e4], R145 ;  /* 0x0001e49102007985 */ /* 0x0009e2000c101910 */
[----:B------:R-:W-:-:S03]  /*2b460*/  R2UR UR7, R5 ;  /* 0x00000000050772ca */ /* 0x000fc600000e0000 */
[----:B------:R4:W-:Y:S01]  /*2b470*/  ST.E desc[UR18][R2.64+0x1e8], R146 ;  /* 0x0001e89202007985 */ /* 0x0009e2000c101912 */
[C---:B------:R-:W-:Y:S02]  /*2b480*/  R2UR UR8, R4.reuse ;  /* 0x00000000040872ca */ /* 0x040fe400000e0000 */
[----:B------:R-:W-:Y:S01]  /*2b490*/  R2UR UR9, R5 ;  /* 0x00000000050972ca */ /* 0x000fe200000e0000 */
[----:B------:R4:W-:Y:S01]  /*2b4a0*/  ST.E desc[UR20][R2.64+0x1ec], R147 ;  /* 0x0001ec9302007985 */ /* 0x0009e2000c101914 */
[----:B------:R-:W-:-:S03]  /*2b4b0*/  R2UR UR20, R4 ;  /* 0x00000000041472ca */ /* 0x000fc600000e0000 */
[----:B------:R4:W-:Y:S01]  /*2b4c0*/  ST.E desc[UR22][R2.64+0x1f0], R148 ;  /* 0x0001f09402007985 */ /* 0x0009e2000c101916 */
        /* <DEDUP_REMOVED lines=12> */
[----:B------:R-:W-:Y:S01]  /*2b590*/  R2UR UR11, R5 ;  /* 0x00000000050b72ca */ /* 0x000fe200000e0000 */
[----:B------:R4:W-:Y:S04]  /*2b5a0*/  ST.E desc[UR24][R2.64+0x1f4], R149 ;  /* 0x0001f49502007985 */ /* 0x0009e8000c101918 */
[----:B------:R4:W-:Y:S01]  /*2b5b0*/  ST.E desc[UR6][R2.64+0x1f8], R150 ;  /* 0x0001f89602007985 */ /* 0x0009e2000c101906 */
[----:B------:R-:W-:-:S03]  /*2b5c0*/  R2UR UR6, R4 ;  /* 0x00000000040672ca */ /* 0x000fc600000e0000 */
[----:B------:R4:W-:Y:S01]  /*2b5d0*/  ST.E desc[UR8][R2.64+0x1fc], R151 ;  /* 0x0001fc9702007985 */ /* 0x0009e2000c101908 */
[----:B------:R-:W-:-:S03]  /*2b5e0*/  R2UR UR8, R4 ;  /* 0x00000000040872ca */ /* 0x000fc600000e0000 */
[----:B------:R-:W-:Y:S01]  /*2b5f0*/  ST.E desc[UR22][R8.64], R12 ;  /* 0x0000000c08007985 */ /* 0x000fe2000c101916 */
[C---:B------:R-:W-:Y:S02]  /*2b600*/  R2UR UR9, R5.reuse ;  /* 0x00000000050972ca */ /* 0x040fe400000e0000 */
[C---:B------:R-:W-:Y:S01]  /*2b610*/  R2UR UR7, R5.reuse ;  /* 0x00000000050772ca */ /* 0x040fe200000e0000 */
[----:B0-----:R-:W4:Y:S01]  /*2b620*/  LD.E R24, desc[UR20][R2.64] ;  /* 0x0000001402187980 */ /* 0x001f22000c101900 */
[C---:B------:R-:W-:Y:S02]  /*2b630*/  R2UR UR4, R4.reuse ;  /* 0x00000000040472ca */ /* 0x040fe400000e0000 */
[C---:B------:R-:W-:Y:S01]  /*2b640*/  R2UR UR5, R5.reuse ;  /* 0x00000000050572ca */ /* 0x040fe200000e0000 */
[----:B-1----:R-:W4:Y:S01]  /*2b650*/  LD.E R25, desc[UR18][R2.64+0x4] ;  /* 0x0000041202197980 */ /* 0x002f22000c101900 */
[C---:B------:R-:W-:Y:S02]  /*2b660*/  R2UR UR46, R4.reuse ;  /* 0x00000000042e72ca */ /* 0x040fe400000e0000 */
[----:B------:R-:W-:Y:S01]  /*2b670*/  R2UR UR47, R5 ;  /* 0x00000000052f72ca */ /* 0x000fe200000e0000 */
[----:B--2---:R-:W2:Y:S01]  /*2b680*/  LD.E R26, desc[UR16][R2.64+0x8] ;  /* 0x00000810021a7980 */ /* 0x004ea2000c101900 */
[----:B------:R-:W-:-:S02]  /*2b690*/  R2UR UR44, R4 ;  /* 0x00000000042c72ca */ /* 0x000fc400000e0000 */
[C---:B------:R-:W-:Y:S01]  /*2b6a0*/  R2UR UR45, R5.reuse ;  /* 0x00000000052d72ca */ /* 0x040fe200000e0000 */
[----:B---3--:R-:W2:Y:S01]  /*2b6b0*/  LD.E R27, desc[UR56][R2.64+0xc] ;  /* 0x00000c38021b7980 */ /* 0x008ea2000c101900 */
[C---:B------:R-:W-:Y:S02]  /*2b6c0*/  R2UR UR42, R4.reuse ;  /* 0x00000000042a72ca */ /* 0x040fe400000e0000 */
[C---:B------:R-:W-:Y:S01]  /*2b6d0*/  R2UR UR43, R5.reuse ;  /* 0x00000000052b72ca */ /* 0x040fe200000e0000 */
[----:B----4-:R-:W2:Y:S01]  /*2b6e0*/  LD.E R28, desc[UR54][R2.64+0x10] ;  /* 0x00001036021c7980 */ /* 0x010ea2000c101900 */
        /* <DEDUP_REMOVED lines=330> */
[----:B------:R-:W-:Y:S02]  /*2cb90*/  R2UR UR10, R4 ;  /* 0x00000000040a72ca */ /* 0x000fe400000e0000 */
        /* <DEDUP_REMOVED lines=14> */
[----:B------:R-:W-:-:S02]  /*2cc80*/  VIADD R14, R6, 0x80 ;  /* 0x00000080060e7836 */ /* 0x000fc40000000000 */
[----:B------:R-:W-:-:S03]  /*2cc90*/  IMAD.MOV.U32 R15, RZ, RZ, R7 ;  /* 0x000000ffff0f7224 */ /* 0x000fc600078e0007 */
[----:B------:R-:W-:Y:S02]  /*2cca0*/  R2UR UR6, R14 ;  /* 0x000000000e0672ca */ /* 0x000fe400000e0000 */
[----:B------:R-:W-:Y:S02]  /*2ccb0*/  R2UR UR7, R15 ;  /* 0x000000000f0772ca */ /* 0x000fe400000e0000 */
        /* <DEDUP_REMOVED lines=18> */
[----:B------:R-:W-:Y:S02]  /*2cde0*/  R2UR UR24, R4 ;  /* 0x00000000041872ca */ /* 0x000fe400000e0000 */
[----:B------:R-:W-:Y:S01]  /*2cdf0*/  R2UR UR25, R5 ;  /* 0x00000000051972ca */ /* 0x000fe200000e0000 */
[----:B--2---:R-:W-:-:S06]  /*2ce00*/  WARPGROUP.ARRIVE ;  /* 0x00000000000079c5 */ /* 0x004fcc0000000000 */
        /* <DEDUP_REMOVED lines=3087> */
[----:B------:R-:W-:Y:S01]  /*38f00*/  VIADD R6, R6, 0x280 ;  /* 0x0000028006067836 */ /* 0x000fe20000000000 */
        /* <DEDUP_REMOVED lines=29> */
[----:B------:R-:W-:Y:S01]  /*390e0*/  R2UR UR29, R5 ;  /* 0x00000000051d72ca */ /* 0x000fe200000e0000 */
[----:B------:R-:W-:-:S02]  /*390f0*/  WARPGROUP.DEPBAR.LE gsb0, 0x0 ;  /* 0x00008000000079c5 */ /* 0x000fc40000010000 */
[----:B------:R-:W-:Y:S01]  /*39100*/  ST.E desc[UR4][R2.64], R24 ;  /* 0x0000001802007985 */ /* 0x000fe2000c101904 */
[C---:B------:R-:W-:Y:S02]  /*39110*/  R2UR UR4, R4.reuse ;  /* 0x00000000040472ca */ /* 0x040fe400000e0000 */
[C---:B------:R-:W-:Y:S01]  /*39120*/  R2UR UR5, R5.reuse ;  /* 0x00000000050572ca */ /* 0x040fe200000e0000 */
[----:B------:R-:W-:Y:S01]  /*39130*/  ST.E desc[UR6][R2.64+0x4], R25 ;  /* 0x0000041902007985 */ /* 0x000fe2000c101906 */
        /* <DEDUP_REMOVED lines=358> */
[----:B------:R0:W-:Y:S04]  /*3a7a0*/  ST.E desc[UR26][R8.64], R12 ;  /* 0x0000000c08007985 */ /* 0x0001e8000c10191a */
        /* <DEDUP_REMOVED lines=677> */
[----:B----4-:R-:W-:Y:S04]  /*3d200*/  ST.E desc[UR4][R2.64+0x1c0], R7 ;  /* 0x0001c00702007985 */ /* 0x010fe8000c101904 */
[----:B--2---:R-:W2:Y:S01]  /*3d210*/  LD.E R15, desc[UR6][R2.64+0x1c4] ;  /* 0x0001c406020f7980 */ /* 0x004ea2000c101900 */
[C---:B------:R-:W-:Y:S02]  /*3d220*/  R2UR UR4, R4.reuse ;  /* 0x00000000040472ca */ /* 0x040fe400000e0000 */
[C---:B------:R-:W-:Y:S02]  /*3d230*/  R2UR UR5, R5.reuse ;  /* 0x00000000050572ca */ /* 0x040fe400000e0000 */
[----:B------:R-:W-:Y:S02]  /*3d240*/  R2UR UR6, R4 ;  /* 0x00000000040672ca */ /* 0x000fe400000e0000 */
[----:B------:R-:W-:-:S09]  /*3d250*/  R2UR UR7, R5 ;  /* 0x00000000050772ca */ /* 0x000fd200000e0000 */
[----:B--2---:R1:W-:Y:S04]  /*3d260*/  ST.E desc[UR4][R2.64+0x1c4], R15 ;  /* 0x0001c40f02007985 */ /* 0x0043e8000c101904 */
[----:B---3--:R-:W2:Y:S01]  /*3d270*/  LD.E R21, desc[UR6][R2.64+0x1c8] ;  /* 0x0001c80602157980 */ /* 0x008ea2000c101900 */
        /* <DEDUP_REMOVED lines=25> */
[C---:B------:R-:W-:Y:S01]  /*3d410*/  R2UR UR27, R5.reuse ;  /* 0x00000000051b72ca */ /* 0x040fe200000e0000 */
[----:B--2---:R2:W-:Y:S01]  /*3d420*/  ST.E desc[UR4][R2.64+0x1c8], R21 ;  /* 0x0001c81502007985 */ /* 0x0045e2000c101904 */
[C---:B------:R-:W-:Y:S02]  /*3d430*/  R2UR UR4, R4.reuse ;  /* 0x00000000040472ca */ /* 0x040fe400000e0000 */
[----:B------:R-:W-:Y:S01]  /*3d440*/  R2UR UR5, R5 ;  /* 0x00000000050572ca */ /* 0x000fe200000e0000 */
[----:B------:R-:W3:Y:S04]  /*3d450*/  LD.E R41, desc[UR28][R2.64+0x1fc] ;  /* 0x0001fc1c02297980 */ /* 0x000ee8000c101900 */
[----:B0-----:R-:W4:Y:S04]  /*3d460*/  LD.E R9, desc[UR6][R2.64+0x1d0] ;  /* 0x0001d00602097980 */ /* 0x001f28000c101900 */
[----:B-1----:R-:W4:Y:S04]  /*3d470*/  LD.E R15, desc[UR8][R2.64+0x1d4] ;  /* 0x0001d408020f7980 */ /* 0x002f28000c101900 */
[----:B------:R-:W4:Y:S04]  /*3d480*/  LD.E R7, desc[UR4][R2.64+0x1cc] ;  /* 0x0001cc0402077980 */ /* 0x000f28000c101900 */
[----:B--2---:R-:W2:Y:S04]  /*3d490*/  LD.E R21, desc[UR10][R2.64+0x1d8] ;  /* 0x0001d80a02157980 */ /* 0x004ea8000c101900 */
        /* <DEDUP_REMOVED lines=34> */
[----:B---3--:R-:W-:Y:S04]  /*3d6c0*/  ST.E desc[UR28][R2.64+0x1fc], R41 ;  /* 0x0001fc2902007985 */ /* 0x008fe8000c10191c */
[----:B----4-:R-:W-:Y:S04]  /*3d6d0*/  ST.E desc[UR4][R2.64+0x1cc], R7 ;  /* 0x0001cc0702007985 */ /* 0x010fe8000c101904 */
[----:B------:R0:W-:Y:S04]  /*3d6e0*/  ST.E desc[UR6][R2.64+0x1d0], R9 ;  /* 0x0001d00902007985 */ /* 0x0001e8000c101906 */
[----:B------:R1:W-:Y:S04]  /*3d6f0*/  ST.E desc[UR8][R2.64+0x1d4], R15 ;  /* 0x0001d40f02007985 */ /* 0x0003e8000c101908 */
[----:B--2---:R1:W-:Y:S04]  /*3d700*/  ST.E desc[UR10][R2.64+0x1d8], R21 ;  /* 0x0001d81502007985 */ /* 0x0043e8000c10190a */
        /* <DEDUP_REMOVED lines=8> */
[----:B0-----:R-:W2:Y:S01]  /*3d790*/  LDL.64 R8, [R10+0x58] ;  /* 0x000058000a087983 */ /* 0x001ea20000100a00 */
        /* <DEDUP_REMOVED lines=10> */
[----:B-1----:R-:W-:Y:S05]  /*3d840*/  @!P0 BRA `(.L_x_11253) ;  /* 0x0000000000048947 */ /* 0x002fea0003800000 */
[----:B------:R-:W-:Y:S01]  /*3d850*/  BPT.TRAP 0x1 ;  /* 0x000000040000795c */ /* 0x000fe20000300000 */
.L_x_11253:
[----:B------:R-:W-:Y:S05]  /*3d860*/  BSYNC B2 ;  /* 0x0000000000027941 */ /* 0x000fea0003800000 */
.L_x_11252:
        /* <DEDUP_REMOVED lines=12> */
[----:B------:R-:W-:Y:S05]  /*3d930*/  RET.REL.NODEC R2 `(_ZN7cutlass13device_kernelIN5flash11enable_sm90INS1_16FlashAttnFwdSm90INS1_25CollectiveMainloopFwdSm90ILi2EN4cute5tupleIJNS5_1CILi1EEES8_S8_EEENS6_IJNS7_ILi128EEENS7_ILi96EEENS7_ILi64EEEEEELi256ENS_10bfloat16_tEfNS_4arch4Sm90ELb0ELb1ELb1ELb0ELb1ELb0ELb0ELb1ELb0ELb1ELb1ELb0EEENS1_21CollectiveEpilogueFwdINS6_IJSA_NS7_ILi256EEESB_EEES9_SE_SG_Li256ELb0ELb1ELb1ELb0EEENS1_19SingleTileSchedulerILb0ELb1ELb1ELi128EEEEEEEEEvNT_6ParamsE) ;  /* 0xfffffc2402b07950 */ /* 0x000fea0003c3ffff */
.L_x_11228:
[----:B0-----:R0:W1:Y:S02]  /*3d940*/  SYNCS.PHASECHK.TRANS64.TRYWAIT P0, [R14+URZ], R15 ;  /* 0x0000000f0e0075a7 */ /* 0x001064000800017f */
[----:B-1----:R-:W-:Y:S05]  /*3d950*/  @!P0 NANOSLEEP.SYNCS 0x989680 ;  /* 0x009896800000895d */ /* 0x002fea0003900000 */
[----:B------:R-:W1:Y:S02]  /*3d960*/  @!P0 SYNCS.PHASECHK.TRANS64 P0, [R14+URZ], R15 ;  /* 0x0000000f0e0085a7 */ /* 0x000e64000800007f */
[----:B-1----:R-:W-:Y:S05]  /*3d970*/  @!P0 BRA `(.L_x_11228) ;  /* 0xfffffffc00f08947 */ /* 0x002fea000383ffff */
[----:B------:R-:W-:Y:S05]  /*3d980*/  BRA `(.L_x_11227) ;  /* 0xfffffe2800787947 */ /* 0x000fea000383ffff */
.L_x_11251:
[----:B0-----:R0:W1:Y:S02]  /*3d990*/  SYNCS.PHASECHK.TRANS64.TRYWAIT P0, [R2+URZ], R3 ;  /* 0x00000003020075a7 */ /* 0x001064000800017f */
[----:B-1----:R-:W-:Y:S05]  /*3d9a0*/  @!P0 NANOSLEEP.SYNCS 0x989680 ;  /* 0x009896800000895d */ /* 0x002fea0003900000 */
[----:B------:R-:W1:Y:S02]  /*3d9b0*/  @!P0 SYNCS.PHASECHK.TRANS64 P0, [R2+URZ], R3 ;  /* 0x00000003020085a7 */ /* 0x000e64000800007f */
[----:B-1----:R-:W-:Y:S05]  /*3d9c0*/  @!P0 BRA `(.L_x_11251) ;  /* 0xfffffffc00f08947 */ /* 0x002fea000383ffff */
[----:B------:R-:W-:Y:S05]  /*3d9d0*/  BRA `(.L_x_11250) ;  /* 0xfffffe7800387947 */ /* 0x000fea000383ffff */
.L_x_11254:
        /* <DEDUP_REMOVED lines=10> */
.L_x_15769:


//--------------------- .text._ZN7cutlass13device_kernelIN5flash11enable_sm90INS1_16FlashAttnFwdSm90INS1_25CollectiveMainloopFwdSm90ILi2EN4cute5tupleIJNS5_1CILi1EEES8_S8_EEENS6_IJNS7_ILi128EEENS7_ILi96EEENS7_ILi64EEEEEELi256ENS_10bfloat16_tEfNS_4arch4Sm90ELb0ELb1ELb1ELb0ELb1ELb0ELb1ELb1ELb0ELb1ELb1ELb0EEENS1_21CollectiveEpilogueFwdINS6_IJSA_NS7_ILi256EEESB_EEES9_SE_SG_Li256ELb0ELb1ELb1ELb0EEENS1_19SingleTileSchedulerILb0ELb1ELb1ELi128EEEEEEEEEvNT_6ParamsE --------------------------
	.section	.text._ZN7cutlass13device_kernelIN5flash11enable_sm90INS1_16FlashAttnFwdSm90INS1_25CollectiveMainloopFwdSm90ILi2EN4cute5tupleIJNS5_1CILi1EEES8_S8_EEENS6_IJNS7_ILi128EEENS7_ILi96EEENS7_ILi64EEEEEELi256ENS_10bfloat16_tEfNS_4arch4Sm90ELb0ELb1ELb1ELb0ELb1ELb0ELb1ELb1ELb0ELb1ELb1ELb0EEENS1_21CollectiveEpilogueFwdINS6_IJSA_NS7_ILi256EEESB_EEES9_SE_SG_Li256ELb0ELb1ELb1ELb0EEENS1_19SingleTileSchedulerILb0ELb1ELb1ELi128EEEEEEEEEvNT_6ParamsE,"ax",@progbits
	.align	128
.text._ZN7cutlass13device_kernelIN5flash11enable_sm90INS1_16FlashAttnFwdSm90INS1_25CollectiveMainloopFwdSm90ILi2EN4cute5tupleIJNS5_1CILi1EEES8_S8_EEENS6_IJNS7_ILi128EEENS7_ILi96EEENS7_ILi64EEEEEELi256ENS_10bfloat16_tEfNS_4arch4Sm90ELb0ELb1ELb1ELb0ELb1ELb0ELb1ELb1ELb0ELb1ELb1ELb0EEENS1_21CollectiveEpilogueFwdINS6_IJSA_NS7_ILi256EEESB_EEES9_SE_SG_Li256ELb0ELb1ELb1ELb0EEENS1_19SingleTileSchedulerILb0ELb1ELb1ELi128EEEEEEEEEvNT_6ParamsE:
        .type           _ZN7cutlass13device_kernelIN5flash11enable_sm90INS1_16FlashAttnFwdSm90INS1_25CollectiveMainloopFwdSm90ILi2EN4cute5tupleIJNS5_1CILi1EEES8_S8_EEENS6_IJNS7_ILi128EEENS7_ILi96EEENS7_ILi64EEEEEELi256ENS_10bfloat16_tEfNS_4arch4Sm90ELb0ELb1ELb1ELb0ELb1ELb0ELb1ELb1ELb0ELb1ELb1ELb0EEENS1_21CollectiveEpilogueFwdINS6_IJSA_NS7_ILi256EEESB_EEES9_SE_SG_Li256ELb0ELb1ELb1ELb0EEENS1_19SingleTileSchedulerILb0ELb1ELb1ELi128EEEEEEEEEvNT_6ParamsE,@function
        .size           _ZN7cutlass13device_kernelIN5flash11enable_sm90INS1_16FlashAttnFwdSm90INS1_25CollectiveMainloopFwdSm90ILi2EN4cute5tupleIJNS5_1CILi1EEES8_S8_EEENS6_IJNS7_ILi128EEENS7_ILi96EEENS7_ILi64EEEEEELi256ENS_10bfloat16_tEfNS_4arch4Sm90ELb0ELb1ELb1ELb0ELb1ELb0ELb1ELb1ELb0ELb1ELb1ELb0EEENS1_21CollectiveEpilogueFwdINS6_IJSA_NS7_ILi256EEESB_EEES9_SE_SG_Li256ELb0ELb1ELb1ELb0EEENS1_19SingleTileSchedulerILb0ELb1ELb1ELi128EEEEEEEEEvNT_6ParamsE,(.L_x_15771 - _ZN7cutlass13device_kernelIN5flash11enable_sm90INS1_16FlashAttnFwdSm90INS1_25CollectiveMainloopFwdSm90ILi2EN4cute5tupleIJNS5_1CILi1EEES8_S8_EEENS6_IJNS7_ILi128EEENS7_ILi96EEENS7_ILi64EEEEEELi256ENS_10bfloat16_tEfNS_4arch4Sm90ELb0ELb1ELb1ELb0ELb1ELb0ELb1ELb1ELb0ELb1ELb1ELb0EEENS1_21CollectiveEpilogueFwdINS6_IJSA_NS7_ILi256EEESB_EEES9_SE_SG_Li256ELb0ELb1ELb1ELb0EEENS1_19SingleTileSchedulerILb0ELb1ELb1ELi128EEEEEEEEEvNT_6ParamsE)
        .other          _ZN7cutlass13device_kernelIN5flash11enable_sm90INS1_16FlashAttnFwdSm90INS1_25CollectiveMainloopFwdSm90ILi2EN4cute5tupleIJNS5_1CILi1EEES8_S8_EEENS6_IJNS7_ILi128EEENS7_ILi96EEENS7_ILi64EEEEEELi256ENS_10bfloat16_tEfNS_4arch4Sm90ELb0ELb1ELb1ELb0ELb1ELb0ELb1ELb1ELb0ELb1ELb1ELb0EEENS1_21CollectiveEpilogueFwdINS6_IJSA_NS7_ILi256EEESB_EEES9_SE_SG_Li256ELb0ELb1ELb1ELb0EEENS1_19SingleTileSchedulerILb0ELb1ELb1ELi128EEEEEEEEEvNT_6ParamsE,@"STO_CUDA_ENTRY STV_DEFAULT"
_ZN7cutlass13device_kernelIN5flash11enable_sm90INS1_16FlashAttnFwdSm90INS1_25CollectiveMainloopFwdSm90ILi2EN4cute5tupleIJNS5_1CILi1EEES8_S8_EEENS6_IJNS7_ILi128EEENS7_ILi96EEENS7_ILi64EEEEEELi256ENS_10bfloat16_tEfNS_4arch4Sm90ELb0ELb1ELb1ELb0ELb1ELb0ELb1ELb1ELb0ELb1ELb1ELb0EEENS1_21CollectiveEpilogueFwdINS6_IJSA_NS7_ILi256EEESB_EEES9_SE_SG_Li256ELb0ELb1ELb1ELb0EEENS1_19SingleTileSchedulerILb0ELb1ELb1ELi128EEEEEEEEEvNT_6ParamsE:
        /* <DEDUP_REMOVED lines=25> */
[----:B------:R1:W0:Y:S01]  /*0190*/  @!UP0 SYNCS.EXCH.64 URZ, [UR8+0x32400], UR4 ;  /* 0x03240004083f85b2 */ /* 0x0002220008000100 */
[----:B------:R1:W3:Y:S05]  /*01a0*/  @!UP1 SYNCS.EXCH.64 URZ, [UR8+0x32410], UR4 ;  /* 0x03241004083f95b2 */ /* 0x0002ea0008000100 */
[----:B------:R1:W4:Y:S02]  /*01b0*/  @!UP2 SYNCS.EXCH.64 URZ, [UR8+0x32420], UR6 ;  /* 0x03242006083fa5b2 */ /* 0x0003240008000100 */
        /* <DEDUP_REMOVED lines=15> */
[----:B------:R1:W0:Y:S01]  /*02b0*/  SYNCS.EXCH.64 URZ, [UR8+0x32440], UR6 ;  /* 0x03244006083f75b2 */ /* 0x0002220008000100 */
[----:B------:R1:W0:Y:S01]  /*02c0*/  SYNCS.EXCH.64 URZ, [UR8+0x32438], UR4 ;  /* 0x03243804083f75b2 */ /* 0x0002220008000100 */
[----:B------:R1:W0:Y:S01]  /*02d0*/  SYNCS.EXCH.64 URZ, [UR8+0x32448], UR6 ;  /* 0x03244806083f75b2 */ /* 0x0002220008000100 */
[----:B------:R-:W-:Y:S01]  /*02e0*/  NOP ;  /* 0x0000000000007918 */ /* 0x000fe20000000000 */
.L_x_11255:
        /* <DEDUP_REMOVED lines=22> */
.L_x_11256:
        /* <DEDUP_REMOVED lines=18> */
.L_x_11257:
        /* <DEDUP_REMOVED lines=22> */
.L_x_11258:
        /* <DEDUP_REMOVED lines=23> */
.L_x_11259:
[----:B-1----:R-:W-:Y:S01]  /*0840*/  ULDC UR4, c[0x0][0x20] ;  /* 0x0000080000047ab9 */ /* 0x002fe20000000800 */
[----:B------:R-:W-:Y:S01]  /*0850*/  ULDC UR5, c[0x0][0x24] ;  /* 0x0000090000057ab9 */ /* 0x000fe20000000800 */
[----:B------:R-:W-:Y:S01]  /*0860*/  IADD3 R16, P0, R1, UR4, RZ ;  /* 0x0000000401107c10 */ /* 0x000fe2000ff1e0ff */
[----:B------:R-:W-:Y:S01]  /*0870*/  UISETP.NE.AND UP0, UPT, UR9, URZ, UPT ;  /* 0x0000003f0900728c */ /* 0x000fe2000bf05270 */
[----:B------:R-:W-:Y:S01]  /*0880*/  NOP ;  /* 0x0000000000007918 */ /* 0x000fe20000000000 */
[----:B------:R-:W-:Y:S01]  /*0890*/  UMOV UR60, 0x1 ;  /* 0x00000001003c7882 */ /* 0x000fe20000000000 */
[----:B0-234-:R-:W-:Y:S01]  /*08a0*/  BAR.SYNC.DEFER_BLOCKING 0x0 ;  /* 0x0000000000007b1d */ /* 0x01dfe20000010000 */
[----:B------:R-:W-:Y:S01]  /*08b0*/  IMAD.X R17, RZ, RZ, UR5, P0 ;  /* 0x00000005ff117e24 */ /* 0x000fe200080e06ff */
[----:B------:R-:W-:Y:S01]  /*08c0*/  IADD3 R2, P0, R16, 0x50, RZ ;  /* 0x0000005010027810 */ /* 0x000fe20007f1e0ff */
[----:B------:R-:W-:Y:S01]  /*08d0*/  USEL UR60, UR60, 0x2, !UP0 ;  /* 0x000000023c3c7887 */ /* 0x000fe2000c000000 */
[----:B------:R-:W-:-:S02]  /*08e0*/  PLOP3.LUT P3, PT, PT, PT, UP0, 0x80, 0x0 ;  /* 0x000000000000781c */ /* 0x000fc40003f6f008 */
[C---:B------:R-:W-:Y:S01]  /*08f0*/  IADD3 R41, P1, R16.reuse, 0x204, RZ ;  /* 0x0000020410297810 */ /* 0x040fe20007f3e0ff */
[----:B------:R-:W-:Y:S01]  /*0900*/  ULDC.64 UR36, c[0x0][0x208] ;  /* 0x0000820000247ab9 */ /* 0x000fe20000000a00 */
[----:B------:R0:W-:Y:S01]  /*0910*/  STL [R1+0x454], R2 ;  /* 0x0004540201007387 */ /* 0x0001e20000100800 */
[----:B------:R-:W-:Y:S01]  /*0920*/  IADD3 R39, P2, R16, 0x240, RZ ;  /* 0x0000024010277810 */ /* 0x000fe20007f5e0ff */
[----:B------:R-:W-:Y:S01]  /*0930*/  BSSY B6, `(.L_x_11260) ;  /* 0x000372c000067945 */ /* 0x000fe20003800000 */
[----:B------:R-:W-:-:S03]  /*0940*/  IMAD.X R50, RZ, RZ, R17, P1 ;  /* 0x000000ffff327224 */ /* 0x000fc600008e0611 */
[--C-:B------:R-:W-:Y:S02]  /*0950*/  IMAD.X R48, RZ, RZ, R17.reuse, P2 ;  /* 0x000000ffff307224 */ /* 0x100fe400010e0611 */
[----:B0-----:R-:W-:-:S05]  /*0960*/  IMAD.X R2, RZ, RZ, R17, P0 ;  /* 0x000000ffff027224 */ /* 0x001fca00000e0611 */
[----:B------:R0:W-:Y:S01]  /*0970*/  STL [R1+0x450], R2 ;  /* 0x0004500201007387 */ /* 0x0001e20000100800 */
[----:B------:R-:W-:Y:S05]  /*0980*/  @!P3 BRA `(.L_x_11261) ;  /* 0x000003280034b947 */ /* 0x000fea0003800000 */
.L_x_11262:
[----:B------:R-:W-:-:S08]  /*0990*/  NOP ;  /* 0x0000000000007918 */ /* 0x000fd00000000000 */
[----:B------:R-:W1:Y:S02]  /*09a0*/  USETMAXREG.TRY_ALLOC.CTAPOOL UP0, 0xe8 ;  /* 0x000000e8000079c8 */ /* 0x000e640008000600 */
[----:B-1----:R-:W-:-:S13]  /*09b0*/  PLOP3.LUT P0, PT, PT, PT, UP0, 0x80, 0x0 ;  /* 0x000000000000781c */ /* 0x002fda0003f0f008 */
[----:B------:R-:W-:Y:S05]  /*09c0*/  @!P0 BRA `(.L_x_11262) ;  /* 0xfffffffc00f08947 */ /* 0x000fea000383ffff */
[----:B------:R-:W1:Y:S01]  /*09d0*/  S2UR UR6, SR_CTAID.Y ;  /* 0x00000000000679c3 */ /* 0x000e620000002600 */
[----:B------:R-:W-:Y:S01]  /*09e0*/  ULDC UR59, c[0x0][0xd50] ;  /* 0x00035400003b7ab9 */ /* 0x000fe20000000800 */
[----:B------:R-:W-:Y:S01]  /*09f0*/  ISETP.NE.AND P0, PT, R74, 0x1, PT ;  /* 0x000000014a00780c */ /* 0x000fe20003f05270 */
[----:B------:R-:W-:Y:S01]  /*0a00*/  UISETP.NE.AND UP0, UPT, UR59, 0x1, UPT ;  /* 0x000000013b00788c */ /* 0x000fe2000bf05270 */
[----:B------:R2:W-:Y:S04]  /*0a10*/  STL.64 [R1+0x1f8], RZ ;  /* 0x0001f8ff01007387 */ /* 0x0005e80000100a00 */
[----:B------:R-:W-:Y:S08]  /*0a20*/  BAR.ARV 0x8, 0x180 ;  /* 0x0206000000007b1d */ /* 0x000ff00000002000 */
[----:B------:R-:W3:Y:S01]  /*0a30*/  S2UR UR61, SR_CTAID.Z ;  /* 0x00000000003d79c3 */ /* 0x000ee20000002700 */
[----:B------:R-:W-:Y:S01]  /*0a40*/  @UP0 ULDC UR4, c[0x0][0xd54] ;  /* 0x0003550000040ab9 */ /* 0x000fe20000000800 */
[----:B------:R2:W-:Y:S01]  /*0a50*/  STL [R1+0x200], RZ ;  /* 0x000200ff01007387 */ /* 0x0005e20000100800 */
[----:B------:R-:W-:-:S05]  /*0a60*/  @UP0 ULDC UR7, c[0x0][0xd58] ;  /* 0x0003560000070ab9 */ /* 0x000fca0000000800 */
[----:B------:R-:W-:Y:S06]  /*0a70*/  @!P0 BAR.ARV 0x9, 0x100 ;  /* 0x0244000000008b1d */ /* 0x000fec0000002000 */
[----:B-1----:R-:W-:Y:S01]  /*0a80*/  UIMAD.WIDE.U32 UR4, UR6, UR4, URZ ;  /* 0x00000004060472a5 */ /* 0x002fe2000f8e003f */
[----:B------:R-:W-:Y:S01]  /*0a90*/  IADD3 R24, P1, R16, 0x1f8, RZ ;  /* 0x000001f810187810 */ /* 0x000fe20007f3e0ff */
[----:B------:R2:W-:Y:S01]  /*0aa0*/  STL [R1+0x204], RZ ;  /* 0x000204ff01007387 */ /* 0x0005e20000100800 */
[----:B------:R-:W-:Y:S01]  /*0ab0*/  UMOV UR58, UR6 ;  /* 0x00000006003a7c82 */ /* 0x000fe20008000000 */
[----:B------:R-:W-:-:S02]  /*0ac0*/  @UP0 USHF.R.U32.HI UR58, URZ, UR7, UR5 ;  /* 0x000000073f3a0299 */ /* 0x000fc40008011605 */
[----:B------:R-:W-:Y:S02]  /*0ad0*/  IMAD.X R25, RZ, RZ, R17, P1 ;  /* 0x000000ffff197224 */ /* 0x000fe400008e0611 */
[----:B------:R-:W-:Y:S01]  /*0ae0*/  UIADD3 UR4, -UR58, URZ, URZ ;  /* 0x0000003f3a047290 */ /* 0x000fe2000fffe13f */
[----:B---3--:R-:W-:-:S03]  /*0af0*/  ISETP.LE.AND P0, PT, RZ, UR61, PT ;  /* 0x0000003dff007c0c */ /* 0x008fc6000bf03270 */
[----:B------:R-:W-:-:S10]  /*0b00*/  UIMAD UR59, UR59, UR4, UR6 ;  /* 0x000000043b3b72a4 */ /* 0x000fd4000f8e0206 */
[----:B--2---:R-:W-:Y:S05]  /*0b10*/  @!P0 BRA `(.L_x_11263) ;  /* 0x0000037000348947 */ /* 0x004fea0003800000 */
[----:B------:R-:W1:Y:S01]  /*0b20*/  S2R R11, SR_CgaCtaId ;  /* 0x00000000000b7919 */ /* 0x000e620000008800 */
[----:B------:R-:W-:Y:S01]  /*0b30*/  MOV R18, 0x400 ;  /* 0x0000040000127802 */ /* 0x000fe20000000f00 */
[----:B------:R-:W2:Y:S01]  /*0b40*/  S2UR UR6, SR_CTAID.X ;  /* 0x00000000000679c3 */ /* 0x000ea20000002500 */
[----:B------:R-:W-:Y:S01]  /*0b50*/  IMAD.U32 R0, RZ, RZ, UR60 ;  /* 0x0000003cff007e24 */ /* 0x000fe2000f8e00ff */
[----:B------:R-:W3:Y:S01]  /*0b60*/  S2R R3, SR_SWINHI ;  /* 0x0000000000037919 */ /* 0x000ee20000002f00 */
[----:B------:R-:W-:Y:S01]  /*0b70*/  ULDC.64 UR4, c[0x0][0x418] ;  /* 0x0001060000047ab9 */ /* 0x000fe20000000a00 */
[----:B------:R-:W-:Y:S01]  /*0b80*/  IMAD.MOV.U32 R10, RZ, RZ, 0x100 ;  /* 0x00000100ff0a7424 */ /* 0x000fe200078e00ff */
[----:B------:R-:W-:Y:S01]  /*0b90*/  UISETP.NE.U32.AND UP0, UPT, UR4, URZ, UPT ;  /* 0x0000003f0400728c */ /* 0x000fe2000bf05070 */
[----:B------:R-:W4:Y:S01]  /*0ba0*/  S2R R4, SR_CTAID.X ;  /* 0x0000000000047919 */ /* 0x000f220000002500 */
[----:B------:R-:W-:Y:S01]  /*0bb0*/  IMAD.MOV.U32 R9, RZ, RZ, 0x80 ;  /* 0x00000080ff097424 */ /* 0x000fe200078e00ff */
[----:B------:R-:W5:Y:S01]  /*0bc0*/  LDC R12, c[0x0][0xa80] ;  /* 0x0002a000ff0c7b82 */ /* 0x000f620000000800 */
[----:B------:R-:W-:Y:S01]  /*0bd0*/  IMAD.MOV.U32 R8, RZ, RZ, R0 ;  /* 0x000000ffff087224 */ /* 0x000fe200078e0000 */
[----:B------:R-:W-:Y:S01]  /*0be0*/  USHF.R.S32.HI UR4, URZ, 0x1f, UR61 ;  /* 0x0000001f3f047899 */ /* 0x000fe2000801143d */
[----:B------:R-:W-:Y:S01]  /*0bf0*/  IMAD.U32 R6, RZ, RZ, UR60 ;  /* 0x0000003cff067e24 */ /* 0x000fe2000f8e00ff */
[C---:B------:R-:W-:Y:S01]  /*0c00*/  IADD3 R40, P5, R16.reuse, 0x68, RZ ;  /* 0x0000006810287810 */ /* 0x040fe20007fbe0ff */
[----:B------:R-:W-:Y:S01]  /*0c10*/  IMAD.MOV.U32 R7, RZ, RZ, 0x80 ;  /* 0x00000080ff077424 */ /* 0x000fe200078e00ff */
[----:B------:R-:W-:Y:S01]  /*0c20*/  UISETP.NE.AND.EX UP0, UPT, UR5, URZ, UPT, UP0 ;  /* 0x0000003f0500728c */ /* 0x000fe2000bf05300 */
[----:B------:R-:W-:Y:S01]  /*0c30*/  STL.128 [R1+0x210], RZ ;  /* 0x000210ff01007387 */ /* 0x000fe20000100c00 */
[----:B------:R-:W-:Y:S01]  /*0c40*/  ULDC UR42, c[0x0][0x424] ;  /* 0x00010900002a7ab9 */ /* 0x000fe20000000800 */
[--C-:B------:R-:W-:Y:S01]  /*0c50*/  IMAD.X R65, RZ, RZ, R17.reuse, P5 ;  /* 0x000000ffff417224 */ /* 0x100fe200028e0611 */
[----:B------:R-:W-:Y:S01]  /*0c60*/  USEL UR42, UR42, 0x1, UP0 ;  /* 0x000000012a2a7887 */ /* 0x000fe20008000000 */
[----:B------:R0:W-:Y:S01]  /*0c70*/  STL.64 [R1+0x28], R6 ;  /* 0x0000280601007387 */ /* 0x0001e20000100a00 */
[C---:B------:R-:W-:Y:S01]  /*0c80*/  IADD3 R49, P5, R16.reuse, 0xf8, RZ ;  /* 0x000000f810317810 */ /* 0x040fe20007fbe0ff */
[----:B------:R-:W-:Y:S01]  /*0c90*/  ULDC UR10, c[0x0][0x2f0] ;  /* 0x0000bc00000a7ab9 */ /* 0x000fe20000000800 */
[C---:B------:R-:W-:Y:S01]  /*0ca0*/  IADD3 R34, P3, R16.reuse, 0x58, RZ ;  /* 0x0000005810227810 */ /* 0x040fe20007f7e0ff */
[----:B------:R-:W-:Y:S01]  /*0cb0*/  STL.128 [R1+0x220], RZ ;  /* 0x000220ff01007387 */ /* 0x000fe20000100c00 */
[----:B--2---:R-:W-:Y:S01]  /*0cc0*/  USHF.L.U32 UR6, UR6, 0x7, URZ ;  /* 0x0000000706067899 */ /* 0x004fe2000800063f */
[----:B------:R-:W-:Y:S01]  /*0cd0*/  IADD3 R42, P4, R16, 0x60, RZ ;  /* 0x00000060102a7810 */ /* 0x000fe20007f9e0ff */
[--C-:B------:R-:W-:Y:S01]  /*0ce0*/  IMAD.X R60, RZ, RZ, R17.reuse, P5 ;  /* 0x000000ffff3c7224 */ /* 0x100fe200028e0611 */
[----:B------:R-:W-:Y:S01]  /*0cf0*/  STL.128 [R1+0x240], RZ ;  /* 0x000240ff01007387 */ /* 0x000fe20000100c00 */
[----:B------:R-:W-:Y:S01]  /*0d00*/  UIMAD UR42, UR42, UR10, URZ ;  /* 0x0000000a2a2a72a4 */ /* 0x000fe2000f8e023f */
[--C-:B------:R-:W-:Y:S01]  /*0d10*/  IMAD.X R35, RZ, RZ, R17.reuse, P3 ;  /* 0x000000ffff237224 */ /* 0x100fe200018e0611 */
[----:B-1----:R-:W-:Y:S01]  /*0d20*/  LEA R18, R11, R18, 0x18 ;  /* 0x000000120b127211 */ /* 0x002fe200078ec0ff */
[----:B------:R-:W-:Y:S01]  /*0d30*/  STL.64 [R1+0x30], R10 ;  /* 0x0000300a01007387 */ /* 0x000fe20000100a00 */
[----:B------:R-:W-:Y:S01]  /*0d40*/  ULDC UR43, c[0x0][0x288] ;  /* 0x0000a200002b7ab9 */ /* 0x000fe20000000800 */
[----:B------:R-:W-:Y:S01]  /*0d50*/  IMAD.X R67, RZ, RZ, R17, P4 ;  /* 0x000000ffff437224 */ /* 0x000fe200020e0611 */
[----:B------:R-:W-:-:S02]  /*0d60*/  MOV R30, R18 ;  /* 0x00000012001e7202 */ /* 0x000fc40000000f00 */
[----:B---3--:R-:W-:Y:S01]  /*0d70*/  MOV R31, R3 ;  /* 0x00000003001f7202 */ /* 0x008fe20000000f00 */
[----:B------:R-:W-:Y:S01]  /*0d80*/  STL.128 [R1], R8 ;  /* 0x0000000801007387 */ /* 0x000fe20000100c00 */
[----:B------:R-:W-:Y:S01]  /*0d90*/  UIADD3 UR7, UR6, 0x7f, URZ ;  /* 0x0000007f06077890 */ /* 0x000fe2000fffe03f */
[----:B------:R-:W-:Y:S01]  /*0da0*/  IADD3 R38, P6, R16, 0x70, RZ ;  /* 0x0000007010267810 */ /* 0x000fe20007fde0ff */
[----:B------:R-:W-:Y:S01]  /*0db0*/  UIADD3 UR38, UR42, 0x1, -UR43 ;  /* 0x000000012a267890 */ /* 0x000fe2000fffe82b */
[C---:B------:R-:W-:Y:S01]  /*0dc0*/  IADD3 R0, P2, R30.reuse, 0x32460, RZ ;  /* 0x000324601e007810 */ /* 0x040fe20007f5e0ff */
[----:B----4-:R1:W-:Y:S01]  /*0dd0*/  STL [R1+0x50], R4 ;  /* 0x0000500401007387 */ /* 0x0103e20000100800 */
[C---:B0-----:R-:W-:Y:S01]  /*0de0*/  IADD3 R2, P1, R30.reuse, 0x32450, RZ ;  /* 0x000324501e027810 */ /* 0x041fe20007f3e0ff */
[----:B------:R-:W-:Y:S01]  /*0df0*/  IMAD.X R63, RZ, RZ, R17, P6 ;  /* 0x000000ffff3f7224 */ /* 0x000fe200030e0611 */
[----:B------:R-:W-:Y:S01]  /*0e00*/  IADD3 R6, P0, R30, 0x32430, RZ ;  /* 0x000324301e067810 */ /* 0x000fe20007f1e0ff */
[--C-:B------:R-:W-:Y:S01]  /*0e10*/  IMAD.X R3, RZ, RZ, R31.reuse, P2 ;  /* 0x000000ffff037224 */ /* 0x100fe200010e061f */
[----:B-----5:R0:W-:Y:S01]  /*0e20*/  STL [R1+0x230], R12 ;  /* 0x0002300c01007387 */ /* 0x0201e20000100800 */
[--C-:B------:R-:W-:Y:S01]  /*0e30*/  IMAD.X R5, RZ, RZ, R31.reuse, P1 ;  /* 0x000000ffff057224 */ /* 0x100fe200008e061f */
[----:B------:R-:W-:Y:S01]  /*0e40*/  IADD3 R44, P2, R16, 0x28, RZ ;  /* 0x00000028102c7810 */ /* 0x000fe20007f5e0ff */
[----:B------:R-:W-:Y:S01]  /*0e50*/  IMAD.X R7, RZ, RZ, R31, P0 ;  /* 0x000000ffff077224 */ /* 0x000fe200000e061f */
[----:B------:R0:W-:Y:S01]  /*0e60*/  STL.128 [R1+0x250], RZ ;  /* 0x000250ff01007387 */ /* 0x0001e20000100c00 */
[----:B-1----:R-:W-:Y:S01]  /*0e70*/  IADD3 R4, P1, R30, 0x32440, RZ ;  /* 0x000324401e047810 */ /* 0x002fe20007f3e0ff */
[----:B------:R-:W-:Y:S01]  /*0e80*/  IMAD.MOV.U32 R10, RZ, RZ, R0 ;  /* 0x000000ffff0a7224 */ /* 0x000fe200078e0000 */
[C---:B------:R-:W-:Y:S01]  /*0e90*/  IADD3 R26, P0, R16.reuse, 0x78, RZ ;  /* 0x00000078101a7810 */ /* 0x040fe20007f1e0ff */
        /* <DEDUP_REMOVED lines=8> */
[----:B------:R-:W-:Y:S01]  /*0f20*/  IMAD.X R5, RZ, RZ, R31, P1 ;  /* 0x000000ffff057224 */ /* 0x000fe200008e061f */
[----:B------:R-:W-:Y:S01]  /*0f30*/  UISETP.GE.AND UP0, UPT, UR5, 0x1, UPT ;  /* 0x000000010500788c */ /* 0x000fe2000bf06270 */
[----:B------:R0:W-:Y:S01]  /*0f40*/  STL.128 [R1+0x260], RZ ;  /* 0x000260ff01007387 */ /* 0x0001e20000100c00 */
[C---:B------:R-:W-:Y:S01]  /*0f50*/  IADD3 R226, P1, R16.reuse, 0x210, RZ ;  /* 0x0000021010e27810 */ /* 0x040fe20007f3e0ff */
[--C-:B------:R-:W-:Y:S01]  /*0f60*/  IMAD.X R69, RZ, RZ, R17.reuse, P2 ;  /* 0x000000ffff457224 */ /* 0x100fe200010e0611 */
[C---:B------:R-:W-:Y:S01]  /*0f70*/  IADD3 R32, P2, R16.reuse, 0x88, RZ ;  /* 0x0000008810207810 */ /* 0x040fe20007f5e0ff */
[----:B------:R0:W-:Y:S01]  /*0f80*/  STL.128 [R1+0x40], R8 ;  /* 0x0000400801007387 */ /* 0x0001e20000100c00 */
[----:B------:R-:W-:Y:S01]  /*0f90*/  @UP1 UIADD3 UR8, UR6, 0x7f, URZ ;  /* 0x0000007f06081890 */ /* 0x000fe2000fffe03f */
[----:B------:R-:W-:Y:S01]  /*0fa0*/  PLOP3.LUT P5, PT, PT, PT, UP0, 0x40, 0x0 ;  /* 0x000000000000781c */ /* 0x000fe20003fae808 */
[----:B------:R-:W-:Y:S01]  /*0fb0*/  @UP1 ULDC UR9, c[0x0][0x44c] ;  /* 0x0001130000091ab9 */ /* 0x000fe20000000800 */
[----:B------:R0:W-:Y:S01]  /*0fc0*/  STL.64 [R1+0x20], R4 ;  /* 0x0000200401007387 */ /* 0x0001e20000100a00 */
[----:B------:R-:W-:Y:S01]  /*0fd0*/  UIMAD.WIDE.U32 UR8, UR8, UR9, URZ ;  /* 0x00000009080872a5 */ /* 0x000fe2000f8e003f */
[--C-:B------:R-:W-:Y:S01]  /*0fe0*/  IMAD.X R181, RZ, RZ, R17.reuse, P1 ;  /* 0x000000ffffb57224 */ /* 0x100fe200008e0611 */
[----:B------:R-:W-:Y:S01]  /*0ff0*/  @UP1 ULDC UR11, c[0x0][0x450] ;  /* 0x00011400000b1ab9 */ /* 0x000fe20000000800 */
[----:B------:R0:W-:Y:S01]  /*1000*/  STL.128 [R1+0x270], RZ ;  /* 0x000270ff01007387 */ /* 0x0001e20000100c00 */
[C---:B------:R-:W-:Y:S01]  /*1010*/  IADD3 R59, P1, R16.reuse, 0x80, RZ ;  /* 0x00000080103b7810 */ /* 0x040fe20007f3e0ff */
[----:B------:R-:W-:Y:S01]  /*1020*/  @UP1 USHF.R.U32.HI UR7, URZ, UR11, UR9 ;  /* 0x0000000b3f071299 */ /* 0x000fe20008011609 */
[C---:B------:R-:W-:Y:S01]  /*1030*/  IADD3 R57, P3, R16.reuse, 0x90, RZ ;  /* 0x0000009010397810 */ /* 0x040fe20007f7e0ff */
[----:B------:R0:W-:Y:S01]  /*1040*/  STL.128 [R1+0x280], RZ ;  /* 0x000280ff01007387 */ /* 0x0001e20000100c00 */
[C---:B------:R-:W-:Y:S01]  /*1050*/  IADD3 R51, P4, R16.reuse, 0xf0, RZ ;  /* 0x000000f010337810 */ /* 0x040fe20007f9e0ff */
[----:B------:R-:W-:Y:S01]  /*1060*/  UIADD3 UR8, UR38, UR7, URZ ;  /* 0x0000000726087290 */ /* 0x000fe2000fffe03f */
[--C-:B------:R-:W-:Y:S01]  /*1070*/  IMAD.X R61, RZ, RZ, R17.reuse, P0 ;  /* 0x000000ffff3d7224 */ /* 0x100fe200000e0611 */
[----:B------:R0:W-:Y:S01]  /*1080*/  STL.128 [R1+0x290], RZ ;  /* 0x000290ff01007387 */ /* 0x0001e20000100c00 */
[--C-:B------:R-:W-:Y:S01]  /*1090*/  IMAD.X R66, RZ, RZ, R17.reuse, P1 ;  /* 0x000000ffff427224 */ /* 0x100fe200008e0611 */
[C---:B------:R-:W-:Y:S01]  /*10a0*/  IADD3 R36, P6, R16.reuse, 0x100, RZ ;  /* 0x0000010010247810 */ /* 0x040fe20007fde0ff */
[--C-:B------:R-:W-:Y:S01]  /*10b0*/  IMAD.X R33, RZ, RZ, R17.reuse, P2 ;  /* 0x000000ffff217224 */ /* 0x100fe200010e0611 */
[----:B------:R0:W-:Y:S01]  /*10c0*/  STL.128 [R1+0x2a0], RZ ;  /* 0x0002a0ff01007387 */ /* 0x0001e20000100c00 */
[--C-:B------:R-:W-:Y:S01]  /*10d0*/  IMAD.X R64, RZ, RZ, R17.reuse, P3 ;  /* 0x000000ffff407224 */ /* 0x100fe200018e0611 */
[C---:B------:R-:W-:Y:S01]  /*10e0*/  IADD3 R47, P0, R16.reuse, 0x108, RZ ;  /* 0x00000108102f7810 */ /* 0x040fe20007f1e0ff */
[----:B------:R-:W-:Y:S01]  /*10f0*/  IMAD.X R62, RZ, RZ, R17, P4 ;  /* 0x000000ffff3e7224 */ /* 0x000fe200020e0611 */
[----:B------:R0:W-:Y:S01]  /*1100*/  STL.128 [R1+0x2b0], RZ ;  /* 0x0002b0ff01007387 */ /* 0x0001e20000100c00 */
[C---:B------:R-:W-:Y:S01]  /*1110*/  IADD3 R45, P1, R16.reuse, 0x118, RZ ;  /* 0x00000118102d7810 */ /* 0x040fe20007f3e0ff */
[----:B------:R-:W-:Y:S01]  /*1120*/  UP2UR UR39, UPR, URZ, 0x2 ;  /* 0x000000023f277883 */ /* 0x000fe20008000000 */
[C---:B------:R-:W-:Y:S01]  /*1130*/  IADD3 R23, P2, R16.reuse, 0x11c, RZ ;  /* 0x0000011c10177810 */ /* 0x040fe20007f5e0ff */
[----:B------:R0:W-:Y:S01]  /*1140*/  STL.128 [R1+0x2c0], RZ ;  /* 0x0002c0ff01007387 */ /* 0x0001e20000100c00 */
[C---:B------:R-:W-:Y:S01]  /*1150*/  IADD3 R28, P3, R16.reuse, 0x14c, RZ ;  /* 0x0000014c101c7810 */ /* 0x040fe20007f7e0ff */
[----:B------:R-:W-:Y:S01]  /*1160*/  UP2UR UR41, UPR, URZ, 0x1 ;  /* 0x000000013f297883 */ /* 0x000fe20008000000 */
[C---:B------:R-:W-:Y:S01]  /*1170*/  IADD3 R224, P4, R16.reuse, 0x150, RZ ;  /* 0x0000015010e07810 */ /* 0x040fe20007f9e0ff */
[----:B------:R0:W-:Y:S01]  /*1180*/  STL.128 [R1+0x2d0], RZ ;  /* 0x0002d0ff01007387 */ /* 0x0001e20000100c00 */
[----:B------:R-:W-:Y:S01]  /*1190*/  UIADD3 UR4, UR8, UR4, URZ ;  /* 0x0000000408047290 */ /* 0x000fe2000fffe03f */
[----:B------:R-:W-:-:S02]  /*11a0*/  VIADD R157, R16, 0x158 ;  /* 0x00000158109d7836 */ /* 0x000fc40000000000 */
[----:B------:R0:W-:Y:S01]  /*11b0*/  STL.128 [R1+0x2e0], RZ ;  /* 0x0002e0ff01007387 */ /* 0x0001e20000100c00 */
[----:B------:R-:W-:Y:S02]  /*11c0*/  VIADD R19, R27, 0xffffff80 ;  /* 0xffffff801b137836 */ /* 0x000fe40000000000 */
[--C-:B------:R-:W-:Y:S01]  /*11d0*/  IMAD.X R37, RZ, RZ, R17.reuse, P6 ;  /* 0x000000ffff257224 */ /* 0x100fe200030e0611 */
[----:B------:R0:W-:Y:S01]  /*11e0*/  STL.128 [R1+0x2f0], RZ ;  /* 0x0002f0ff01007387 */ /* 0x0001e20000100c00 */
[--C-:B------:R-:W-:Y:S02]  /*11f0*/  IMAD.X R58, RZ, RZ, R17.reuse, P0 ;  /* 0x000000ffff3a7224 */ /* 0x100fe400000e0611 */
[--C-:B------:R-:W-:Y:S01]  /*1200*/  IMAD.X R56, RZ, RZ, R17.reuse, P1 ;  /* 0x000000ffff387224 */ /* 0x100fe200008e0611 */
        /* <DEDUP_REMOVED lines=36> */
.L_x_11265:
[----:B------:R-:W-:-:S11]  /*1450*/  UISETP.NE.AND UP0, UPT, UR5, 0x1, UPT ;  /* 0x000000010500788c */ /* 0x000fd6000bf05270 */
[----:B------:R-:W-:Y:S02]  /*1460*/  @UP0 ULDC.64 UR10, c[0x0][0xae0] ;  /* 0x0002b800000a0ab9 */ /* 0x000fe40000000a00 */
[----:B------:R-:W-:-:S04]  /*1470*/  UIMAD.WIDE.U32 UR8, UR7, UR10, URZ ;  /* 0x0000000a070872a5 */ /* 0x000fc8000f8e003f */
[----:B------:R-:W-:-:S12]  /*1480*/  @UP0 USHF.R.U32.HI UR7, URZ, UR11, UR9 ;  /* 0x0000000b3f070299 */ /* 0x000fd80008011609 */
.L_x_11266:
[----:B------:R-:W-:-:S04]  /*1490*/  UIMAD UR7, UR7, UR5, UR5 ;  /* 0x00000005070772a4 */ /* 0x000fc8000f8e0205 */
[----:B------:R-:W-:-:S04]  /*14a0*/  UISETP.LT.AND UP0, UPT, UR4, UR7, UPT ;  /* 0x000000070400728c */ /* 0x000fc8000bf01270 */
[----:B------:R-:W-:-:S12]  /*14b0*/  USEL UR4, UR4, UR7, UP0 ;  /* 0x0000000704047287 */ /* 0x000fd80008000000 */
.L_x_11264:
        /* <DEDUP_REMOVED lines=33> */
.L_x_11268:
[----:B------:R-:W-:-:S11]  /*16d0*/  UISETP.NE.AND UP0, UPT, UR5, 0x1, UPT ;  /* 0x000000010500788c */ /* 0x000fd6000bf05270 */
[----:B------:R-:W-:Y:S02]  /*16e0*/  @UP0 ULDC.64 UR10, c[0x0][0xae0] ;  /* 0x0002b800000a0ab9 */ /* 0x000fe40000000a00 */
[----:B------:R-:W-:-:S04]  /*16f0*/  UIMAD.WIDE.U32 UR6, UR4, UR10, URZ ;  /* 0x0000000a040672a5 */ /* 0x000fc8000f8e003f */
[----:B------:R-:W-:-:S12]  /*1700*/  @UP0 USHF.R.U32.HI UR4, URZ, UR11, UR7 ;  /* 0x0000000b3f040299 */ /* 0x000fd80008011607 */
.L_x_11269:
[----:B------:R-:W-:-:S04]  /*1710*/  UIMAD UR4, UR4, UR5, URZ ;  /* 0x00000005040472a4 */ /* 0x000fc8000f8e023f */
[----:B------:R-:W-:-:S04]  /*1720*/  UISETP.LT.AND UP0, UPT, UR8, UR4, UPT ;  /* 0x000000040800728c */ /* 0x000fc8000bf01270 */
[----:B------:R-:W-:-:S12]  /*1730*/  USEL UR8, UR8, UR4, !UP0 ;  /* 0x0000000408087287 */ /* 0x000fd8000c000000 */
.L_x_11267:
        /* <DEDUP_REMOVED lines=17> */
[----:B0-----:R-:W-:Y:S02]  /*1850*/  IABS R5, R3 ;  /* 0x0000000300057213 */ /* 0x001fe40000000000 */
        /* <DEDUP_REMOVED lines=29> */
.L_x_11270:
[----:B------:R-:W-:Y:S01]  /*1a30*/  UIMAD UR40, UR40, UR4, UR10 ;  /* 0x00000004282872a4 */ /* 0x000fe2000f8e020a */
[----:B------:R-:W-:Y:S01]  /*1a40*/  IMAD.U32 R0, RZ, RZ, UR9 ;  /* 0x00000009ff007e24 */ /* 0x000fe2000f8e00ff */
[----:B------:R-:W-:Y:S01]  /*1a50*/  PLOP3.LUT P0, PT, PT, PT, PT, 0x80, 0x0 ;  /* 0x000000000000781c */ /* 0x000fe20003f0f070 */
[----:B------:R-:W-:-:S05]  /*1a60*/  IMAD.U32 R3, RZ, RZ, UR4 ;  /* 0x00000004ff037e24 */ /* 0x000fca000f8e00ff */
[----:B------:R-:W-:-:S04]  /*1a70*/  VIADDMNMX R0, R3, UR40, R0, PT ;  /* 0x0000002803007c46 */ /* 0x000fc8000b800100 */
[----:B------:R-:W-:-:S13]  /*1a80*/  R2UR UR44, R0 ;  /* 0x00000000002c72ca */ /* 0x000fda00000e0000 */
[----:B------:R-:W-:-:S06]  /*1a90*/  UISETP.GT.AND UP0, UPT, UR44, UR40, UPT ;  /* 0x000000282c00728c */ /* 0x000fcc000bf04270 */
[----:B------:R-:W-:-:S13]  /*1aa0*/  PLOP3.LUT P1, PT, PT, PT, UP0, 0x80, 0x0 ;  /* 0x000000000000781c */ /* 0x000fda0003f2f008 */
[----:B------:R-:W-:Y:S05]  /*1ab0*/  @!P1 BRA `(.L_x_11271) ;  /* 0x000002ec00d09947 */ /* 0x000fea0003800000 */
[----:B------:R-:W-:Y:S01]  /*1ac0*/  SHF.R.S32.HI R0, RZ, 0x1f, R19 ;  /* 0x0000001fff007819 */ /* 0x000fe20000011413 */
[----:B0-----:R-:W-:Y:S01]  /*1ad0*/  VIADD R7, R18, 0x18400 ;  /* 0x0001840012077836 */ /* 0x001fe20000000000 */
        /* <DEDUP_REMOVED lines=11> */
[----:B------:R-:W-:Y:S01]  /*1b90*/  IMAD.MOV.U32 R11, RZ, RZ, RZ ;  /* 0x000000ffff0b7224 */ /* 0x000fe200078e00ff */
[----:B------:R-:W0:Y:S01]  /*1ba0*/  SHFL.IDX PT, R0, R52, RZ, 0x1f ;  /* 0x00001fff34007589 */ /* 0x000e2200000e0000 */
[----:B------:R-:W-:-:S02]  /*1bb0*/  IMAD.MOV.U32 R9, RZ, RZ, 0x40000040 ;  /* 0x40000040ff097424 */ /* 0x000fc400078e00ff */
[----:B------:R-:W-:Y:S01]  /*1bc0*/  IMAD.MOV.U32 R5, RZ, RZ, 0x40000040 ;  /* 0x40000040ff057424 */ /* 0x000fe200078e00ff */
[----:B------:R-:W-:Y:S04]  /*1bd0*/  STL.128 [R1+0x60], R12 ;  /* 0x0000600c01007387 */ /* 0x000fe80000100c00 */
[----:B------:R1:W-:Y:S04]  /*1be0*/  STL.64 [R1+0x70], R10 ;  /* 0x0000700a01007387 */ /* 0x0003e80000100a00 */
[----:B------:R2:W-:Y:S04]  /*1bf0*/  STL.128 [R1+0xb0], RZ ;  /* 0x0000b0ff01007387 */ /* 0x0005e80000100c00 */
[----:B------:R2:W-:Y:S01]  /*1c00*/  STL.128 [R1+0xc0], RZ ;  /* 0x0000c0ff01007387 */ /* 0x0005e20000100c00 */
[----:B-1----:R-:W-:-:S03]  /*1c10*/  IMAD.MOV.U32 R11, RZ, RZ, 0x40000040 ;  /* 0x40000040ff0b7424 */ /* 0x002fc600078e00ff */
[----:B------:R2:W-:Y:S01]  /*1c20*/  STL.128 [R1+0xd0], RZ ;  /* 0x0000d0ff01007387 */ /* 0x0005e20000100c00 */
[----:B------:R-:W-:Y:S01]  /*1c30*/  IMAD.MOV.U32 R15, RZ, RZ, 0x40000040 ;  /* 0x40000040ff0f7424 */ /* 0x000fe200078e00ff */
[----:B0-----:R-:W-:Y:S01]  /*1c40*/  LEA.HI R2, R0, R0, RZ, 0x1 ;  /* 0x0000000000027211 */ /* 0x001fe200078f08ff */
[----:B------:R-:W-:Y:S01]  /*1c50*/  IMAD.MOV.U32 R13, RZ, RZ, 0x40000040 ;  /* 0x40000040ff0d7424 */ /* 0x000fe200078e00ff */
[----:B------:R2:W-:Y:S02]  /*1c60*/  STL.128 [R1+0xe0], RZ ;  /* 0x0000e0ff01007387 */ /* 0x0005e40000100c00 */
[----:B------:R-:W-:Y:S01]  /*1c70*/  LOP3.LUT R3, R2, 0x7fffe, RZ, 0xc0, !PT ;  /* 0x0007fffe02037812 */ /* 0x000fe200078ec0ff */
[----:B------:R-:W-:-:S04]  /*1c80*/  VIADD R2, R18, 0x1c400 ;  /* 0x0001c40012027836 */ /* 0x000fc80000000000 */
[----:B------:R-:W-:Y:S01]  /*1c90*/  IMAD.IADD R0, R0, 0x1, -R3 ;  /* 0x0000000100007824 */ /* 0x000fe200078e0a03 */
[----:B------:R-:W-:Y:S01]  /*1ca0*/  SHF.R.U32.HI R2, RZ, 0x4, R2 ;  /* 0x00000004ff027819 */ /* 0x000fe20000011602 */
[----:B------:R-:W-:Y:S02]  /*1cb0*/  VIADD R3, R18, 0x400 ;  /* 0x0000040012037836 */ /* 0x000fe40000000000 */
[----:B------:R-:W-:Y:S01]  /*1cc0*/  IMAD R0, R0, 0x2000, R7 ;  /* 0x0000200000007824 */ /* 0x000fe200078e0207 */
[----:B------:R-:W-:Y:S02]  /*1cd0*/  LOP3.LUT R2, R2, 0x3fff, RZ, 0xc0, !PT ;  /* 0x00003fff02027812 */ /* 0x000fe400078ec0ff */
[----:B------:R-:W-:Y:S01]  /*1ce0*/  SHF.R.U32.HI R3, RZ, 0x4, R3 ;  /* 0x00000004ff037819 */ /* 0x000fe20000011603 */
[----:B------:R-:W-:Y:S01]  /*1cf0*/  VIADD R4, R0, 0xa000 ;  /* 0x0000a00000047836 */ /* 0x000fe20000000000 */
[----:B------:R-:W-:Y:S02]  /*1d00*/  SHF.R.U32.HI R0, RZ, 0x4, R0 ;  /* 0x00000004ff007819 */ /* 0x000fe40000011600 */
[----:B------:R-:W-:-:S02]  /*1d10*/  LOP3.LUT R3, R3, 0x3fff, RZ, 0xc0, !PT ;  /* 0x00003fff03037812 */ /* 0x000fc400078ec0ff */
[----:B------:R-:W-:Y:S02]  /*1d20*/  SHF.R.U32.HI R4, RZ, 0x4, R4 ;  /* 0x00000004ff047819 */ /* 0x000fe40000011604 */
[----:B------:R-:W-:Y:S02]  /*1d30*/  LOP3.LUT R8, R2, 0x10000, RZ, 0xfc, !PT ;  /* 0x0001000002087812 */ /* 0x000fe400078efcff */
[C---:B------:R-:W-:Y:S02]  /*1d40*/  LOP3.LUT R6, R3.reuse, 0x3000000, RZ, 0xfc, !PT ;  /* 0x0300000003067812 */ /* 0x040fe400078efcff */
[----:B------:R-:W-:Y:S02]  /*1d50*/  LOP3.LUT R2, R3, 0x10000, RZ, 0xfc, !PT ;  /* 0x0001000003027812 */ /* 0x000fe400078efcff */
[----:B------:R-:W-:Y:S01]  /*1d60*/  LOP3.LUT R0, R0, 0x3fff, RZ, 0xc0, !PT ;  /* 0x00003fff00007812 */ /* 0x000fe200078ec0ff */
[----:B------:R-:W-:Y:S01]  /*1d70*/  IMAD.MOV.U32 R10, RZ, RZ, R6 ;  /* 0x000000ffff0a7224 */ /* 0x000fe200078e0006 */
[----:B------:R-:W-:Y:S01]  /*1d80*/  LOP3.LUT R3, R4, 0x3fff, RZ, 0xc0, !PT ;  /* 0x00003fff04037812 */ /* 0x000fe200078ec0ff */
[----:B------:R-:W-:Y:S01]  /*1d90*/  IMAD.MOV.U32 R14, RZ, RZ, R2 ;  /* 0x000000ffff0e7224 */ /* 0x000fe200078e0002 */
[----:B------:R-:W-:-:S02]  /*1da0*/  LOP3.LUT R4, R0, 0x10000, RZ, 0xfc, !PT ;  /* 0x0001000000047812 */ /* 0x000fc400078efcff */
[----:B------:R-:W-:Y:S01]  /*1db0*/  LOP3.LUT R12, R3, 0x10000, RZ, 0xfc, !PT ;  /* 0x00010000030c7812 */ /* 0x000fe200078efcff */
[----:B------:R2:W-:Y:S04]  /*1dc0*/  STL.128 [R1+0x80], R8 ;  /* 0x0000800801007387 */ /* 0x0005e80000100c00 */
[----:B------:R2:W-:Y:S04]  /*1dd0*/  STL.64 [R1+0x78], R4 ;  /* 0x0000780401007387 */ /* 0x0005e80000100a00 */
[----:B------:R2:W-:Y:S01]  /*1de0*/  STL.128 [R1+0xf0], R12 ;  /* 0x0000f00c01007387 */ /* 0x0005e20000100c00 */
[----:B------:R-:W-:Y:S05]  /*1df0*/  @!P0 BRA `(.L_x_11272) ;  /* 0x0000000000408947 */ /* 0x000fea0003800000 */
[----:B------:R-:W-:Y:S01]  /*1e00*/  MOV R0, 0x0 ;  /* 0x0000000000007802 */ /* 0x000fe20000000f00 */
[----:B------:R-:W-:Y:S01]  /*1e10*/  ULDC.64 UR4, c[0x4][0xf0] ;  /* 0x01003c0000047ab9 */ /* 0x000fe20000000a00 */
[----:B------:R-:W-:Y:S01]  /*1e20*/  ULDC.64 UR6, c[0x4][0x38] ;  /* 0x01000e0000067ab9 */ /* 0x000fe20000000a00 */
[----:B--2---:R-:W-:Y:S01]  /*1e30*/  IMAD.U32 R4, RZ, RZ, UR4 ;  /* 0x00000004ff047e24 */ /* 0x004fe2000f8e00ff */
        /* <DEDUP_REMOVED lines=12> */
.L_x_11272:
[----:B--2---:R-:W2:Y:S01]  /*1f00*/  LDL R15, [R1+0x204] ;  /* 0x00020400010f7983 */ /* 0x004ea20000100800 */
[----:B------:R-:W-:Y:S01]  /*1f10*/  LOP3.LUT R0, R43, 0xffffff80, RZ, 0xc0, !PT ;  /* 0xffffff802b007812 */ /* 0x000fe200078ec0ff */
[----:B------:R-:W0:Y:S01]  /*1f20*/  LDC.64 R20, c[0x0][0xad0] ;  /* 0x0002b400ff147b82 */ /* 0x000e220000000a00 */
[----:B------:R-:W-:Y:S01]  /*1f30*/  VIADD R46, R27, 0xffffff80 ;  /* 0xffffff801b2e7836 */ /* 0x000fe20000000000 */
[----:B------:R1:W-:Y:S01]  /*1f40*/  STL.64 [R1+0x108], R36 ;  /* 0x0001082401007387 */ /* 0x0003e20000100a00 */
[----:B------:R-:W-:Y:S01]  /*1f50*/  BSSY B0, `(.L_x_11273) ;  /* 0x000002e000007945 */ /* 0x000fe20003800000 */
[----:B------:R-:W-:Y:S02]  /*1f60*/  IMAD.IADD R0, R19, 0x1, -R0 ;  /* 0x0000000113007824 */ /* 0x000fe400078e0a00 */
[----:B------:R1:W-:Y:S02]  /*1f70*/  STL.64 [R1+0x110], R34 ;  /* 0x0001102201007387 */ /* 0x0003e40000100a00 */
[----:B------:R-:W3:Y:S01]  /*1f80*/  LDC R12, c[0x0][0x288] ;  /* 0x0000a200ff0c7b82 */ /* 0x000ee20000000800 */
[----:B------:R-:W-:Y:S01]  /*1f90*/  SHF.R.S32.HI R5, RZ, 0x1f, R0 ;  /* 0x0000001fff057819 */ /* 0x000fe20000011400 */
[----:B------:R1:W-:Y:S03]  /*1fa0*/  STL.64 [R1+0x150], R28 ;  /* 0x0001501c01007387 */ /* 0x0003e60000100a00 */
[CC--:B------:R-:W-:Y:S01]  /*1fb0*/  LEA.HI R7, R5.reuse, R0.reuse, RZ, 0x2 ;  /* 0x0000000005077211 */ /* 0x0c0fe200078f10ff */
[----:B------:R1:W-:Y:S01]  /*1fc0*/  STL [R1+0x11c], R46 ;  /* 0x00011c2e01007387 */ /* 0x0003e20000100800 */
[----:B------:R-:W-:Y:S01]  /*1fd0*/  LEA.HI R10, R5, R0, RZ, 0x5 ;  /* 0x00000000050a7211 */ /* 0x000fe200078f28ff */
[----:B------:R-:W4:Y:S01]  /*1fe0*/  LDC R6, c[0x0][0x450] ;  /* 0x00011400ff067b82 */ /* 0x000f220000000800 */
[--C-:B------:R-:W-:Y:S01]  /*1ff0*/  SHF.R.S32.HI R4, RZ, 0x2, R7.reuse ;  /* 0x00000002ff047819 */ /* 0x100fe20000011407 */
[----:B------:R1:W-:Y:S01]  /*2000*/  STL.U8 [R1+0x118], RZ ;  /* 0x000118ff01007387 */ /* 0x0003e20000100000 */
[----:B------:R-:W-:-:S02]  /*2010*/  SHF.R.S32.HI R3, RZ, 0x1f, R7 ;  /* 0x0000001fff037819 */ /* 0x000fc40000011407 */
[----:B------:R-:W-:Y:S02]  /*2020*/  SHF.R.S32.HI R10, RZ, 0x5, R10 ;  /* 0x00000005ff0a7819 */ /* 0x000fe4000001140a */
[----:B------:R-:W-:Y:S02]  /*2030*/  LEA.HI R3, R3, R4, RZ, 0x3 ;  /* 0x0000000403037211 */ /* 0x000fe400078f18ff */
[----:B------:R-:W-:Y:S02]  /*2040*/  LOP3.LUT R7, R7, 0x7ffffffc, RZ, 0xc0, !PT ;  /* 0x7ffffffc07077812 */ /* 0x000fe400078ec0ff */
[----:B------:R-:W-:Y:S02]  /*2050*/  LOP3.LUT R9, R3, 0xfffffff8, RZ, 0xc0, !PT ;  /* 0xfffffff803097812 */ /* 0x000fe400078ec0ff */
[----:B------:R-:W5:Y:S01]  /*2060*/  LDC.64 R2, c[0x0][0xad8] ;  /* 0x0002b600ff027b82 */ /* 0x000f620000000a00 */
[----:B------:R-:W-:Y:S02]  /*2070*/  IMAD.IADD R0, R0, 0x1, -R7 ;  /* 0x0000000100007824 */ /* 0x000fe400078e0a07 */
[----:B------:R-:W-:Y:S01]  /*2080*/  IMAD.IADD R11, R4, 0x1, -R9 ;  /* 0x00000001040b7824 */ /* 0x000fe200078e0a09 */
[----:B------:R-:W-:Y:S01]  /*2090*/  LEA.HI R4, R52, R52, RZ, 0x1 ;  /* 0x0000003434047211 */ /* 0x000fe200078f08ff */
[----:B0-----:R-:W-:-:S02]  /*20a0*/  IMAD.MOV.U32 R7, RZ, RZ, R20 ;  /* 0x000000ffff077224 */ /* 0x001fc400078e0014 */
[----:B------:R-:W-:Y:S01]  /*20b0*/  IMAD R10, R10, 0x10, R11 ;  /* 0x000000100a0a7824 */ /* 0x000fe200078e020b */
[----:B------:R-:W0:Y:S01]  /*20c0*/  LDC.64 R8, c[0x0][0xae0] ;  /* 0x0002b800ff087b82 */ /* 0x000e220000000a00 */
[----:B------:R-:W-:Y:S01]  /*20d0*/  LOP3.LUT R13, R4, 0x3fffffe, RZ, 0xc0, !PT ;  /* 0x03fffffe040d7812 */ /* 0x000fe200078ec0ff */
[----:B------:R-:W-:-:S04]  /*20e0*/  IMAD.SHL.U32 R11, R0, 0x2, RZ ;  /* 0x00000002000b7824 */ /* 0x000fc800078e00ff */
[----:B------:R-:W-:Y:S02]  /*20f0*/  IMAD.IADD R13, R52, 0x1, -R13 ;  /* 0x00000001340d7824 */ /* 0x000fe400078e0a0d */
[----:B------:R-:W4:Y:S01]  /*2100*/  LDC.64 R4, c[0x0][0x448] ;  /* 0x00011200ff047b82 */ /* 0x000f220000000a00 */
[----:B------:R-:W-:Y:S02]  /*2110*/  IMAD.MOV.U32 R52, RZ, RZ, RZ ;  /* 0x000000ffff347224 */ /* 0x000fe400078e00ff */
[----:B------:R-:W-:Y:S02]  /*2120*/  IMAD R10, R13, 0x40, R10 ;  /* 0x000000400d0a7824 */ /* 0x000fe400078e020a */
[----:B------:R-:W-:Y:S02]  /*2130*/  IMAD.U32 R13, RZ, RZ, UR42 ;  /* 0x0000002aff0d7e24 */ /* 0x000fe4000f8e00ff */
[----:B-----5:R-:W-:Y:S01]  /*2140*/  IMAD.MOV.U32 R53, RZ, RZ, R3 ;  /* 0x000000ffff357224 */ /* 0x020fe200078e0003 */
[----:B------:R1:W-:Y:S01]  /*2150*/  STL.64 [R1+0x100], R10 ;  /* 0x0001000a01007387 */ /* 0x0003e20000100a00 */
[----:B0-----:R-:W-:-:S02]  /*2160*/  IMAD.MOV.U32 R54, RZ, RZ, R8 ;  /* 0x000000ffff367224 */ /* 0x001fc400078e0008 */
[----:B------:R-:W-:-:S05]  /*2170*/  IMAD.MOV.U32 R55, RZ, RZ, R9 ;  /* 0x000000ffff377224 */ /* 0x000fca00078e0009 */
[----:B------:R1:W-:Y:S04]  /*2180*/  STL.128 [R1+0x130], R52 ;  /* 0x0001303401007387 */ /* 0x0003e80000100c00 */
[----:B----4-:R1:W-:Y:S01]  /*2190*/  STL.128 [R1+0x140], R4 ;  /* 0x0001400401007387 */ /* 0x0103e20000100c00 */
[----:B--2---:R-:W-:-:S04]  /*21a0*/  LEA.HI R14, R15, R15, RZ, 0x1 ;  /* 0x0000000f0f0e7211 */ /* 0x004fc800078f08ff */
[----:B------:R-:W-:-:S05]  /*21b0*/  LOP3.LUT R14, R14, 0xfffffffe, RZ, 0xc0, !PT ;  /* 0xfffffffe0e0e7812 */ /* 0x000fca00078ec0ff */
[----:B------:R-:W-:Y:S02]  /*21c0*/  IMAD.IADD R19, R15, 0x1, -R14 ;  /* 0x000000010f137824 */ /* 0x000fe400078e0a0e */
[----:B------:R-:W-:Y:S02]  /*21d0*/  IMAD.MOV.U32 R14, RZ, RZ, R21 ;  /* 0x000000ffff0e7224 */ /* 0x000fe400078e0015 */
[----:B------:R-:W-:Y:S01]  /*21e0*/  IMAD.MOV.U32 R15, RZ, RZ, R2 ;  /* 0x000000ffff0f7224 */ /* 0x000fe200078e0002 */
[----:B------:R-:W-:-:S04]  /*21f0*/  SHF.L.U32 R19, R19, 0x1f, RZ ;  /* 0x0000001f13137819 */ /* 0x000fc800000006ff */
[----:B---3--:R1:W-:Y:S01]  /*2200*/  STL.128 [R1+0x120], R12 ;  /* 0x0001200c01007387 */ /* 0x0083e20000100c00 */
[----:B------:R-:W0:Y:S02]  /*2210*/  SYNCS.PHASECHK.TRANS64.TRYWAIT P0, [R18+URZ+0x32400], R19 ;  /* 0x03240013120075a7 */ /* 0x000e24000800017f */
[----:B01----:R-:W-:Y:S05]  /*2220*/  @!P0 BRA `(.L_x_11274) ;  /* 0x0000035800788947 */ /* 0x003fea0003800000 */
.L_x_11428:
[----:B------:R-:W-:Y:S05]  /*2230*/  BSYNC B0 ;  /* 0x0000000000007941 */ /* 0x000fea0003800000 */
.L_x_11273:
[----:B------:R-:W2:Y:S04]  /*2240*/  LDL R4, [R1] ;  /* 0x0000000001047983 */ /* 0x000ea80000100800 */
[----:B------:R1:W5:Y:S01]  /*2250*/  LDL.64 R10, [R1+0x1f8] ;  /* 0x0001f800010a7983 */ /* 0x0003620000100a00 */
[----:B------:R-:W-:Y:S01]  /*2260*/  IMAD.MOV.U32 R12, RZ, RZ, R42 ;  /* 0x000000ffff0c7224 */ /* 0x000fe200078e002a */
[----:B------:R-:W-:Y:S01]  /*2270*/  IADD3 R0, P0, R16, 0x440, RZ ;  /* 0x0000044010007810 */ /* 0x000fe20007f1e0ff */
[----:B------:R-:W-:Y:S01]  /*2280*/  IMAD.MOV.U32 R13, RZ, RZ, R67 ;  /* 0x000000ffff0d7224 */ /* 0x000fe200078e0043 */
[----:B------:R-:W-:Y:S01]  /*2290*/  STL.64 [R1+0x158], R24 ;  /* 0x0001581801007387 */ /* 0x000fe20000100a00 */
[----:B------:R-:W-:Y:S01]  /*22a0*/  IMAD.MOV.U32 R14, RZ, RZ, R45 ;  /* 0x000000ffff0e7224 */ /* 0x000fe200078e002d */
[----:B------:R-:W-:Y:S05]  /*22b0*/  WARPSYNC.ALL ;  /* 0x0000000000007948 */ /* 0x000fea0003800000 */
[----:B------:R-:W-:Y:S01]  /*22c0*/  IMAD.MOV.U32 R15, RZ, RZ, R56 ;  /* 0x000000ffff0f7224 */ /* 0x000fe200078e0038 */
[----:B------:R-:W-:Y:S01]  /*22d0*/  STL.64 [R1+0x1f0], R32 ;  /* 0x0001f02001007387 */ /* 0x000fe20000100a00 */
[----:B------:R-:W-:Y:S01]  /*22e0*/  IMAD.X R7, RZ, RZ, R17, P0 ;  /* 0x000000ffff077224 */ /* 0x000fe200000e0611 */
[----:B------:R-:W-:Y:S01]  /*22f0*/  BSSY B0, `(.L_x_11275) ;  /* 0x000002a000007945 */ /* 0x000fe20003800000 */
[----:B------:R-:W-:Y:S01]  /*2300*/  IMAD.MOV.U32 R28, RZ, RZ, R59 ;  /* 0x000000ffff1c7224 */ /* 0x000fe200078e003b */
[----:B------:R3:W-:Y:S01]  /*2310*/  STL.128 [R1+0x160], R12 ;  /* 0x0001600c01007387 */ /* 0x0007e20000100c00 */
[----:B------:R-:W-:-:S02]  /*2320*/  IMAD.MOV.U32 R29, RZ, RZ, R66 ;  /* 0x000000ffff1d7224 */ /* 0x000fc400078e0042 */
[----:B------:R-:W-:Y:S02]  /*2330*/  IMAD.MOV.U32 R227, RZ, RZ, R181 ;  /* 0x000000ffffe37224 */ /* 0x000fe400078e00b5 */
[----:B------:R-:W-:Y:S01]  /*2340*/  IMAD.MOV.U32 R42, RZ, RZ, R57 ;  /* 0x000000ffff2a7224 */ /* 0x000fe200078e0039 */
[----:B------:R-:W-:Y:S01]  /*2350*/  STL.128 [R1+0x180], R28 ;  /* 0x0001801c01007387 */ /* 0x000fe20000100c00 */
[----:B------:R-:W-:Y:S02]  /*2360*/  IMAD.MOV.U32 R43, RZ, RZ, R64 ;  /* 0x000000ffff2b7224 */ /* 0x000fe400078e0040 */
[----:B------:R-:W-:Y:S01]  /*2370*/  VIADD R229, R74, 0x8 ;  /* 0x000000084ae57836 */ /* 0x000fe20000000000 */
[----:B------:R-:W-:Y:S01]  /*2380*/  STL.128 [R1+0x1c0], R224 ;  /* 0x0001c0e001007387 */ /* 0x000fe20000100c00 */
[----:B---3--:R-:W-:Y:S02]  /*2390*/  IMAD.MOV.U32 R14, RZ, RZ, R26 ;  /* 0x000000ffff0e7224 */ /* 0x008fe400078e001a */
[----:B------:R-:W-:-:S02]  /*23a0*/  IMAD.MOV.U32 R15, RZ, RZ, R61 ;  /* 0x000000ffff0f7224 */ /* 0x000fc400078e003d */
[----:B------:R-:W-:Y:S02]  /*23b0*/  IMAD.MOV.U32 R12, RZ, RZ, R16 ;  /* 0x000000ffff0c7224 */ /* 0x000fe400078e0010 */
[----:B------:R-:W-:-:S05]  /*23c0*/  IMAD.MOV.U32 R13, RZ, RZ, R17 ;  /* 0x000000ffff0d7224 */ /* 0x000fca00078e0011 */
[----:B------:R3:W-:Y:S02]  /*23d0*/  STL.128 [R1+0x170], R12 ;  /* 0x0001700c01007387 */ /* 0x0007e40000100c00 */
[----:B---3--:R-:W-:Y:S02]  /*23e0*/  IMAD.MOV.U32 R12, RZ, RZ, R41 ;  /* 0x000000ffff0c7224 */ /* 0x008fe400078e0029 */
[----:B------:R-:W-:Y:S02]  /*23f0*/  IMAD.MOV.U32 R13, RZ, RZ, R50 ;  /* 0x000000ffff0d7224 */ /* 0x000fe400078e0032 */
[----:B------:R-:W-:Y:S02]  /*2400*/  IMAD.MOV.U32 R14, RZ, RZ, R44 ;  /* 0x000000ffff0e7224 */ /* 0x000fe400078e002c */
[----:B------:R-:W-:Y:S02]  /*2410*/  IMAD.MOV.U32 R15, RZ, RZ, R69 ;  /* 0x000000ffff0f7224 */ /* 0x000fe400078e0045 */
[----:B------:R-:W-:-:S03]  /*2420*/  IMAD.MOV.U32 R41, RZ, RZ, R65 ;  /* 0x000000ffff297224 */ /* 0x000fc600078e0041 */
[----:B------:R3:W-:Y:S04]  /*2430*/  STL.128 [R1+0x190], R12 ;  /* 0x0001900c01007387 */ /* 0x0007e80000100c00 */
[----:B------:R-:W-:Y:S01]  /*2440*/  STL.128 [R1+0x1e0], R40 ;  /* 0x0001e02801007387 */ /* 0x000fe20000100c00 */
[----:B---3--:R-:W-:Y:S02]  /*2450*/  IMAD.MOV.U32 R12, RZ, RZ, R38 ;  /* 0x000000ffff0c7224 */ /* 0x008fe400078e0026 */
[----:B------:R-:W-:Y:S02]  /*2460*/  IMAD.MOV.U32 R13, RZ, RZ, R63 ;  /* 0x000000ffff0d7224 */ /* 0x000fe400078e003f */
[----:B------:R-:W-:Y:S02]  /*2470*/  IMAD.MOV.U32 R14, RZ, RZ, R51 ;  /* 0x000000ffff0e7224 */ /* 0x000fe400078e0033 */
[----:B------:R-:W-:-:S05]  /*2480*/  IMAD.MOV.U32 R15, RZ, RZ, R62 ;  /* 0x000000ffff0f7224 */ /* 0x000fca00078e003e */
[----:B------:R3:W-:Y:S02]  /*2490*/  STL.128 [R1+0x1a0], R12 ;  /* 0x0001a00c01007387 */ /* 0x0007e40000100c00 */
        /* <DEDUP_REMOVED lines=15> */
.L_x_11276:
[----:B------:R-:W-:Y:S05]  /*2590*/  BSYNC B0 ;  /* 0x0000000000007941 */ /* 0x000fea0003800000 */
.L_x_11275:
[----:B------:R-:W2:Y:S01]  /*25a0*/  LDL.64 R12, [R1+0x18] ;  /* 0x00001800010c7983 */ /* 0x000ea20000100a00 */
[----:B-----5:R-:W-:Y:S01]  /*25b0*/  SHF.L.U32 R11, R11, 0x1f, RZ ;  /* 0x0000001f0b0b7819 */ /* 0x020fe200000006ff */
[----:B------:R-:W-:Y:S01]  /*25c0*/  BSSY B0, `(.L_x_11277) ;  /* 0x0000006000007945 */ /* 0x000fe20003800000 */
[----:B--2---:R-:W-:-:S05]  /*25d0*/  MOV R7, R12 ;  /* 0x0000000c00077202 */ /* 0x004fca0000000f00 */
[----:B------:R-:W-:-:S04]  /*25e0*/  IMAD R10, R10, 0x8, R7 ;  /* 0x000000080a0a7824 */ /* 0x000fc800078e0207 */
[----:B------:R1:W2:Y:S01]  /*25f0*/  SYNCS.PHASECHK.TRANS64.TRYWAIT P0, [R10+URZ], R11 ;  /* 0x0000000b0a0075a7 */ /* 0x0002a2000800017f */
[----:B------:R-:W-:Y:S05]  /*2600*/  @!P1 BRA `(.L_x_11278) ;  /* 0x0000000000049947 */ /* 0x000fea0003800000 */
[----:B------:R-:W-:Y:S01]  /*2610*/  BPT.TRAP 0x1 ;  /* 0x000000040000795c */ /* 0x000fe20000300000 */
.L_x_11278:
[----:B------:R-:W-:Y:S05]  /*2620*/  BSYNC B0 ;  /* 0x0000000000007941 */ /* 0x000fea0003800000 */
.L_x_11277:
[----:B------:R-:W-:Y:S04]  /*2630*/  BSSY B0, `(.L_x_11279) ;  /* 0x0000004000007945 */ /* 0x000fe80003800000 */
[----:B--2---:R-:W-:Y:S05]  /*2640*/  @P0 BRA `(.L_x_11280) ;  /* 0x0000000000080947 */ /* 0x004fea0003800000 */
[----:B------:R-:W2:Y:S02]  /*2650*/  SYNCS.PHASECHK.TRANS64.TRYWAIT P0, [R10+URZ], R11 ;  /* 0x0000000b0a0075a7 */ /* 0x000ea4000800017f */
[----:B--2---:R-:W-:Y:S05]  /*2660*/  @!P0 BRA `(.L_x_11281) ;  /* 0x00000354007c8947 */ /* 0x004fea0003800000 */
.L_x_11280:
[----:B------:R-:W-:Y:S05]  /*2670*/  BSYNC B0 ;  /* 0x0000000000007941 */ /* 0x000fea0003800000 */
.L_x_11279:
[----:B------:R-:W3:Y:S04]  /*2680*/  LDL R7, [R1+0x1f8] ;  /* 0x0001f80001077983 */ /* 0x000ee80000100800 */
[----:B-12---:R-:W3:Y:S01]  /*2690*/  LDL.64 R10, [R1+0x80] ;  /* 0x00008000010a7983 */ /* 0x006ee20000100a00 */
[----:B------:R-:W-:Y:S05]  /*26a0*/  WARPSYNC.ALL ;  /* 0x0000000000007948 */ /* 0x000fea0003800000 */
[----:B------:R-:W2:Y:S04]  /*26b0*/  LDL.64 R14, [R1+0x78] ;  /* 0x00007800010e7983 */ /* 0x000ea80000100a00 */
[----:B------:R-:W4:Y:S04]  /*26c0*/  LDL.64 R12, [R1+0x78] ;  /* 0x00007800010c7983 */ /* 0x000f280000100a00 */
[----:B------:R-:W5:Y:S01]  /*26d0*/  LDL.64 R20, [R1+0x78] ;  /* 0x0000780001147983 */ /* 0x000f620000100a00 */
[----:B---3--:R-:W-:-:S03]  /*26e0*/  IMAD R10, R7, 0x300, R10 ;  /* 0x00000300070a7824 */ /* 0x008fc600078e020a */
[----:B------:R-:W3:Y:S01]  /*26f0*/  LDL.64 R72, [R1+0x78] ;  /* 0x0000780001487983 */ /* 0x000ee20000100a00 */
[----:B------:R-:W-:Y:S02]  /*2700*/  R2UR UR7, R11 ;  /* 0x000000000b0772ca */ /* 0x000fe400000e0000 */
[----:B------:R-:W-:Y:S01]  /*2710*/  R2UR UR6, R10 ;  /* 0x000000000a0672ca */ /* 0x000fe200000e0000 */
[----:B------:R-:W-:Y:S01]  /*2720*/  WARPGROUP.ARRIVE ;  /* 0x00000000000079c5 */ /* 0x000fe20000000000 */
[----:B------:R-:W3:Y:S01]  /*2730*/  LDL R0, [R1+0x204] ;  /* 0x0002040001007983 */ /* 0x000ee20000100800 */
[----:B------:R-:W-:Y:S01]  /*2740*/  IMAD.MOV.U32 R227, RZ, RZ, 0x1 ;  /* 0x00000001ffe37424 */ /* 0x000fe200078e00ff */
[----:B------:R-:W-:Y:S02]  /*2750*/  BSSY B0, `(.L_x_11282) ;  /* 0x000002d000007945 */ /* 0x000fe40003800000 */
[----:B------:R1:W-:Y:S04]  /*2760*/  STL [R1+0x60], RZ ;  /* 0x000060ff01007387 */ /* 0x0003e80000100800 */
[----:B------:R1:W-:Y:S04]  /*2770*/  STL [R1+0x60], R227 ;  /* 0x000060e301007387 */ /* 0x0003e80000100800 */
[----:B------:R1:W-:Y:S04]  /*2780*/  STL [R1+0x60], R227 ;  /* 0x000060e301007387 */ /* 0x0003e80000100800 */
[----:B------:R1:W-:Y:S04]  /*2790*/  STL [R1+0x60], R227 ;  /* 0x000060e301007387 */ /* 0x0003e80000100800 */
[----:B------:R1:W-:Y:S01]  /*27a0*/  STL [R1+0x60], R227 ;  /* 0x000060e301007387 */ /* 0x0003e20000100800 */
[----:B--2---:R-:W-:Y:S01]  /*27b0*/  R2UR UR4, R14 ;  /* 0x000000000e0472ca */ /* 0x004fe200000e0000 */
[----:B------:R-:W-:Y:S01]  /*27c0*/  VIADD R14, R10, 0x2 ;  /* 0x000000020a0e7836 */ /* 0x000fe20000000000 */
[----:B------:R-:W-:Y:S01]  /*27d0*/  R2UR UR5, R15 ;  /* 0x000000000f0572ca */ /* 0x000fe200000e0000 */
[----:B------:R-:W-:-:S02]  /*27e0*/  IMAD.MOV.U32 R15, RZ, RZ, R11 ;  /* 0x000000ffff0f7224 */ /* 0x000fc400078e000b */
[----:B----4-:R-:W-:Y:S02]  /*27f0*/  VIADD R12, R12, 0x2 ;  /* 0x000000020c0c7836 */ /* 0x010fe40000000000 */
[----:B-----5:R-:W-:Y:S02]  /*2800*/  VIADD R20, R20, 0x4 ;  /* 0x0000000414147836 */ /* 0x020fe40000000000 */
[----:B---3--:R-:W-:-:S06]  /*2810*/  VIADD R72, R72, 0x6 ;  /* 0x0000000648487836 */ /* 0x008fcc0000000000 */
[----:B------:R-:W-:Y:S01]  /*2820*/  HGMMA.64x96x16.F32.BF16 R24, gdesc[UR4], RZ, !UPT, gsb0 ;  /* 0x01600000041879f0 */ /* 0x000fe2000c0018ff */
[----:B------:R-:W-:Y:S02]  /*2830*/  R2UR UR6, R14 ;  /* 0x000000000e0672ca */ /* 0x000fe400000e0000 */
[----:B------:R-:W-:Y:S02]  /*2840*/  R2UR UR7, R15 ;  /* 0x000000000f0772ca */ /* 0x000fe400000e0000 */
[----:B------:R-:W-:Y:S01]  /*2850*/  R2UR UR4, R12 ;  /* 0x000000000c0472ca */ /* 0x000fe200000e0000 */
[----:B------:R-:W-:Y:S01]  /*2860*/  VIADD R12, R10, 0x4 ;  /* 0x000000040a0c7836 */ /* 0x000fe20000000000 */
[----:B------:R-:W-:Y:S01]  /*2870*/  R2UR UR5, R13 ;  /* 0x000000000d0572ca */ /* 0x000fe200000e0000 */
[----:B------:R-:W-:Y:S01]  /*2880*/  IMAD.MOV.U32 R13, RZ, RZ, R11 ;  /* 0x000000ffff0d7224 */ /* 0x000fe200078e000b */
[----:B------:R-:W-:Y:S01]  /*2890*/  LEA.HI R4, R0, R0, RZ, 0x1 ;  /* 0x0000000000047211 */ /* 0x000fe200078f08ff */
[----:B------:R-:W-:-:S03]  /*28a0*/  VIADD R10, R10, 0x6 ;  /* 0x000000060a0a7836 */ /* 0x000fc60000000000 */
[----:B------:R-:W-:-:S05]  /*28b0*/  LOP3.LUT R7, R4, 0xfffffffe, RZ, 0xc0, !PT ;  /* 0xfffffffe04077812 */ /* 0x000fca00078ec0ff */
[----:B------:R-:W-:-:S05]  /*28c0*/  IMAD.IADD R7, R0, 0x1, -R7 ;  /* 0x0000000100077824 */ /* 0x000fca00078e0a07 */
[----:B------:R-:W-:Y:S01]  /*28d0*/  SHF.L.U32 R7, R7, 0x1f, RZ ;  /* 0x0000001f07077819 */ /* 0x000fe200000006ff */
        /* <DEDUP_REMOVED lines=18> */
[----:B------:R-:W2:Y:S02]  /*2a00*/  SYNCS.PHASECHK.TRANS64.TRYWAIT P0, [R18+URZ+0x32410], R7 ;  /* 0x03241007120075a7 */ /* 0x000ea4000800017f */
[----:B-12---:R-:W-:Y:S05]  /*2a10*/  @!P0 BRA `(.L_x_11283) ;  /* 0x0000035000a48947 */ /* 0x006fea0003800000 */
.L_x_11429:
[----:B------:R-:W-:Y:S05]  /*2a20*/  BSYNC B0 ;  /* 0x0000000000007941 */ /* 0x000fea0003800000 */
.L_x_11282:
[----:B------:R-:W2:Y:S04]  /*2a30*/  LDL R0, [R1+0x28] ;  /* 0x0000280001007983 */ /* 0x000ea80000100800 */
[----:B------:R3:W5:Y:S01]  /*2a40*/  LDL.64 R10, [R1+0x1f8] ;  /* 0x0001f800010a7983 */ /* 0x0007620000100a00 */
[----:B------:R-:W-:Y:S01]  /*2a50*/  BSSY B0, `(.L_x_11284) ;  /* 0x0000005000007945 */ /* 0x000fe20003800000 */
[----:B--2---:R-:W-:-:S04]  /*2a60*/  LOP3.LUT R0, R0, 0x1, RZ, 0xfc, !PT ;  /* 0x0000000100007812 */ /* 0x004fc800078efcff */
[----:B------:R-:W-:-:S13]  /*2a70*/  ISETP.NE.AND P1, PT, R0, 0x3, PT ;  /* 0x000000030000780c */ /* 0x000fda0003f25270 */
[----:B---3--:R-:W-:Y:S05]  /*2a80*/  @!P1 BRA `(.L_x_11285) ;  /* 0x0000000000049947 */ /* 0x008fea0003800000 */
[----:B------:R-:W-:Y:S01]  /*2a90*/  BPT.TRAP 0x1 ;  /* 0x000000040000795c */ /* 0x000fe20000300000 */
.L_x_11285:
[----:B------:R-:W-:Y:S05]  /*2aa0*/  BSYNC B0 ;  /* 0x0000000000007941 */ /* 0x000fea0003800000 */
.L_x_11284:
[----:B------:R-:W1:Y:S01]  /*2ab0*/  LDL.64 R12, [R1+0x40] ;  /* 0x00004000010c7983 */ /* 0x000e620000100a00 */
[----:B-----5:R-:W-:Y:S01]  /*2ac0*/  SHF.L.U32 R11, R11, 0x1f, RZ ;  /* 0x0000001f0b0b7819 */ /* 0x020fe200000006ff */
[----:B------:R-:W-:Y:S01]  /*2ad0*/  BSSY B0, `(.L_x_11286) ;  /* 0x0000006000007945 */ /* 0x000fe20003800000 */
[----:B-1----:R-:W-:-:S05]  /*2ae0*/  MOV R7, R12 ;  /* 0x0000000c00077202 */ /* 0x002fca0000000f00 */
[----:B------:R-:W-:-:S04]  /*2af0*/  IMAD R10, R10, 0x8, R7 ;  /* 0x000000080a0a7824 */ /* 0x000fc800078e0207 */
[----:B------:R1:W2:Y:S01]  /*2b00*/  SYNCS.PHASECHK.TRANS64.TRYWAIT P0, [R10+URZ], R11 ;  /* 0x0000000b0a0075a7 */ /* 0x0002a2000800017f */
[----:B------:R-:W-:Y:S05]  /*2b10*/  @!P1 BRA `(.L_x_11287) ;  /* 0x0000000000049947 */ /* 0x000fea0003800000 */
[----:B------:R-:W-:Y:S01]  /*2b20*/  BPT.TRAP 0x1 ;  /* 0x000000040000795c */ /* 0x000fe20000300000 */
.L_x_11287:
[----:B------:R-:W-:Y:S05]  /*2b30*/  BSYNC B0 ;  /* 0x0000000000007941 */ /* 0x000fea0003800000 */
.L_x_11286:
[----:B------:R-:W-:Y:S04]  /*2b40*/  BSSY B0, `(.L_x_11288) ;  /* 0x0000004000007945 */ /* 0x000fe80003800000 */
[----:B--2---:R-:W-:Y:S05]  /*2b50*/  @P0 BRA `(.L_x_11289) ;  /* 0x0000000000080947 */ /* 0x004fea0003800000 */
[----:B------:R-:W2:Y:S02]  /*2b60*/  SYNCS.PHASECHK.TRANS64.TRYWAIT P0, [R10+URZ], R11 ;  /* 0x0000000b0a0075a7 */ /* 0x000ea4000800017f */
[----:B--2---:R-:W-:Y:S05]  /*2b70*/  @!P0 BRA `(.L_x_11290) ;  /* 0x0000035000608947 */ /* 0x004fea0003800000 */
.L_x_11289:
[----:B------:R-:W-:Y:S05]  /*2b80*/  BSYNC B0 ;  /* 0x0000000000007941 */ /* 0x000fea0003800000 */
.L_x_11288:
[----:B------:R-:W3:Y:S04]  /*2b90*/  LDL R7, [R1+0x1f8] ;  /* 0x0001f80001077983 */ /* 0x000ee80000100800 */
[----:B-12---:R-:W3:Y:S04]  /*2ba0*/  LDL.64 R10, [R1+0xf8] ;  /* 0x0000f800010a7983 */ /* 0x006ee80000100a00 */
[----:B------:R-:W2:Y:S04]  /*2bb0*/  LDL R0, [R1+0x70] ;  /* 0x0000700001007983 */ /* 0x000ea80000100800 */
[----:B------:R-:W4:Y:S04]  /*2bc0*/  LDL.64 R12, [R1+0xf0] ;  /* 0x0000f000010c7983 */ /* 0x000f280000100a00 */
[----:B------:R-:W4:Y:S04]  /*2bd0*/  LDL.64 R14, [R1+0xf0] ;  /* 0x0000f000010e7983 */ /* 0x000f280000100a00 */
[----:B0-----:R-:W4:Y:S04]  /*2be0*/  LDL.64 R18, [R1+0xf0] ;  /* 0x0000f00001127983 */ /* 0x001f280000100a00 */
[----:B------:R-:W4:Y:S01]  /*2bf0*/  LDL.64 R20, [R1+0xf0] ;  /* 0x0000f00001147983 */ /* 0x000f220000100a00 */
[----:B------:R-:W-:Y:S05]  /*2c00*/  WARPSYNC.ALL ;  /* 0x0000000000007948 */ /* 0x000fea0003800000 */
[----:B------:R-:W-:Y:S01]  /*2c10*/  WARPGROUP.ARRIVE ;  /* 0x00000000000079c5 */ /* 0x000fe20000000000 */
[----:B------:R-:W4:Y:S04]  /*2c20*/  LDL.64 R72, [R1+0xf0] ;  /* 0x0000f00001487983 */ /* 0x000f280000100a00 */
[----:B------:R-:W4:Y:S01]  /*2c30*/  LDL R4, [R1] ;  /* 0x0000000001047983 */ /* 0x000f220000100800 */
[----:B---3--:R-:W-:Y:S01]  /*2c40*/  IMAD R10, R7, 0xc00, R10 ;  /* 0x00000c00070a7824 */ /* 0x008fe200078e020a */
[----:B------:R-:W-:-:S02]  /*2c50*/  R2UR UR7, R11 ;  /* 0x000000000b0772ca */ /* 0x000fc400000e0000 */
[----:B--2---:R-:W-:Y:S02]  /*2c60*/  ISETP.NE.U32.AND P0, PT, R0, RZ, PT ;  /* 0x000000ff0000720c */ /* 0x004fe40003f05070 */
[----:B------:R-:W-:Y:S01]  /*2c70*/  R2UR UR6, R10 ;  /* 0x000000000a0672ca */ /* 0x000fe200000e0000 */
[----:B------:R0:W5:Y:S01]  /*2c80*/  LDL R0, [R1+0x1f8] ;  /* 0x0001f80001007983 */ /* 0x0001620000100800 */
[----:B----4-:R-:W-:Y:S02]  /*2c90*/  R2UR UR4, R12 ;  /* 0x000000000c0472ca */ /* 0x010fe400000e0000 */
[----:B------:R-:W-:-:S07]  /*2ca0*/  R2UR UR5, R13 ;  /* 0x000000000d0572ca */ /* 0x000fce00000e0000 */
[----:B------:R-:W-:-:S06]  /*2cb0*/  VOTEU.ANY UP0, P0 ;  /* 0x00000000003f7886 */ /* 0x000fcc0000000100 */
[----:B------:R-:W-:Y:S01]  /*2cc0*/  HGMMA.64x96x16.F32.BF16 R24, gdesc[UR4], R24, UP0, gsb0 ;  /* 0x01600000041879f0 */ /* 0x000fe2000b801818 */
[----:B------:R-:W-:Y:S02]  /*2cd0*/  VIADD R14, R14, 0x2 ;  /* 0x000000020e0e7836 */ /* 0x000fe40000000000 */
[----:B------:R-:W-:Y:S02]  /*2ce0*/  VIADD R12, R10, 0x2 ;  /* 0x000000020a0c7836 */ /* 0x000fe40000000000 */
[----:B------:R-:W-:Y:S01]  /*2cf0*/  IMAD.MOV.U32 R13, RZ, RZ, R11 ;  /* 0x000000ffff0d7224 */ /* 0x000fe200078e000b */
[----:B------:R-:W-:Y:S02]  /*2d00*/  R2UR UR4, R14 ;  /* 0x000000000e0472ca */ /* 0x000fe400000e0000 */
[----:B------:R-:W-:Y:S02]  /*2d10*/  R2UR UR6, R12 ;  /* 0x000000000c0672ca */ /* 0x000fe400000e0000 */
[----:B------:R-:W-:-:S02]  /*2d20*/  R2UR UR7, R13 ;  /* 0x000000000d0772ca */ /* 0x000fc400000e0000 */
[----:B------:R-:W-:Y:S02]  /*2d30*/  R2UR UR5, R15 ;  /* 0x000000000f0572ca */ /* 0x000fe400000e0000 */
[----:B------:R-:W2:Y:S01]  /*2d40*/  LDL.64 R14, [R1+0xf0] ;  /* 0x0000f000010e7983 */ /* 0x000ea20000100a00 */
[----:B------:R-:W-:Y:S02]  /*2d50*/  WARPGROUP.DEPBAR.LE gsb0, 0x0 ;  /* 0x00008000000079c5 */ /* 0x000fe40000010000 */
[----:B------:R-:W-:-:S08]  /*2d60*/  WARPGROUP.ARRIVE ;  /* 0x00000000000079c5 */ /* 0x000fd00000000000 */
[----:B------:R-:W-:Y:S01]  /*2d70*/  HGMMA.64x96x16.F32.BF16 R24, gdesc[UR4], R24, gsb0 ;  /* 0x01600000041879f0 */ /* 0x000fe20008001818 */
[----:B------:R-:W-:Y:S02]  /*2d80*/  VIADD R18, R18, 0x4 ;  /* 0x0000000412127836 */ /* 0x000fe40000000000 */
[----:B------:R-:W-:Y:S02]  /*2d90*/  VIADD R12, R10, 0x4 ;  /* 0x000000040a0c7836 */ /* 0x000fe40000000000 */
[----:B------:R-:W-:Y:S01]  /*2da0*/  IMAD.MOV.U32 R13, RZ, RZ, R11 ;  /* 0x000000ffff0d7224 */ /* 0x000fe200078e000b */
[----:B------:R-:W-:Y:S02]  /*2db0*/  R2UR UR4, R18 ;  /* 0x00000000120472ca */ /* 0x000fe400000e0000 */
[----:B------:R-:W-:Y:S02]  /*2dc0*/  R2UR UR6, R12 ;  /* 0x000000000c0672ca */ /* 0x000fe400000e0000 */
[----:B------:R-:W-:-:S02]  /*2dd0*/  R2UR UR7, R13 ;  /* 0x000000000d0772ca */ /* 0x000fc400000e0000 */
[----:B------:R-:W-:Y:S02]  /*2de0*/  R2UR UR5, R19 ;  /* 0x00000000130572ca */ /* 0x000fe400000e0000 */
[----:B------:R-:W3:Y:S01]  /*2df0*/  LDL.64 R18, [R1+0xf0] ;  /* 0x0000f00001127983 */ /* 0x000ee20000100a00 */
        /* <DEDUP_REMOVED lines=10> */
[----:B------:R-:W4:Y:S01]  /*2ea0*/  LDL.64 R20, [R1+0xf0] ;  /* 0x0000f00001147983 */ /* 0x000f220000100a00 */
        /* <DEDUP_REMOVED lines=14> */
[----:B--2---:R-:W-:Y:S02]  /*2f90*/  VIADD R14, R14, 0x402 ;  /* 0x000004020e0e7836 */ /* 0x004fe40000000000 */
        /* <DEDUP_REMOVED lines=10> */
[----:B---3--:R-:W-:Y:S02]  /*3040*/  VIADD R18, R18, 0x404 ;  /* 0x0000040412127836 */ /* 0x008fe40000000000 */
        /* <DEDUP_REMOVED lines=10> */
[----:B----4-:R-:W-:Y:S02]  /*30f0*/  VIADD R20, R20, 0x406 ;  /* 0x0000040614147836 */ /* 0x010fe40000000000 */
        /* <DEDUP_REMOVED lines=60> */
[----:B------:R-:W-:Y:S01]  /*34c0*/  R2UR UR5, R73 ;  /* 0x00000000490572ca */ /* 0x000fe200000e0000 */
[----:B--2---:R-:W-:Y:S01]  /*34d0*/  VIADD R14, R14, 0xc02 ;  /* 0x00000c020e0e7836 */ /* 0x004fe20000000000 */
[----:B------:R0:W5:Y:S01]  /*34e0*/  LDL R73, [R1+0xc] ;  /* 0x00000c0001497983 */ /* 0x0001620000100800 */
[----:B------:R-:W-:Y:S02]  /*34f0*/  WARPGROUP.DEPBAR.LE gsb0, 0x0 ;  /* 0x00008000000079c5 */ /* 0x000fe40000010000 */
[----:B------:R-:W-:-:S08]  /*3500*/  WARPGROUP.ARRIVE ;  /* 0x00000000000079c5 */ /* 0x000fd00000000000 */
[----:B------:R-:W-:Y:S01]  /*3510*/  HGMMA.64x96x16.F32.BF16 R24, gdesc[UR4], R24, gsb0 ;  /* 0x01600000041879f0 */ /* 0x000fe20008001818 */
[----:B------:R-:W-:Y:S02]  /*3520*/  VIADD R12, R10, 0x902 ;  /* 0x000009020a0c7836 */ /* 0x000fe40000000000 */
[----:B------:R-:W-:Y:S01]  /*3530*/  IMAD.MOV.U32 R13, RZ, RZ, R11 ;  /* 0x000000ffff0d7224 */ /* 0x000fe200078e000b */
[----:B------:R-:W-:Y:S02]  /*3540*/  R2UR UR4, R14 ;  /* 0x000000000e0472ca */ /* 0x000fe400000e0000 */
[----:B------:R-:W-:Y:S02]  /*3550*/  R2UR UR6, R12 ;  /* 0x000000000c0672ca */ /* 0x000fe400000e0000 */
[----:B------:R-:W-:Y:S02]  /*3560*/  R2UR UR7, R13 ;  /* 0x000000000d0772ca */ /* 0x000fe400000e0000 */
[----:B------:R-:W-:Y:S01]  /*3570*/  R2UR UR5, R15 ;  /* 0x000000000f0572ca */ /* 0x000fe200000e0000 */
[----:B---3--:R-:W-:-:S02]  /*3580*/  VIADD R18, R18, 0xc04 ;  /* 0x00000c0412127836 */ /* 0x008fc40000000000 */
[----:B------:R-:W-:Y:S01]  /*3590*/  VIADD R12, R10, 0x904 ;  /* 0x000009040a0c7836 */ /* 0x000fe20000000000 */
[----:B------:R-:W-:Y:S02]  /*35a0*/  WARPGROUP.DEPBAR.LE gsb0, 0x0 ;  /* 0x00008000000079c5 */ /* 0x000fe40000010000 */
[----:B------:R-:W-:-:S07]  /*35b0*/  WARPGROUP.ARRIVE ;  /* 0x00000000000079c5 */ /* 0x000fce0000000000 */
[----:B------:R-:W-:Y:S01]  /*35c0*/  HGMMA.64x96x16.F32.BF16 R24, gdesc[UR4], R24, gsb0 ;  /* 0x01600000041879f0 */ /* 0x000fe20008001818 */
[----:B------:R-:W-:Y:S01]  /*35d0*/  IMAD.MOV.U32 R13, RZ, RZ, R11 ;  /* 0x000000ffff0d7224 */ /* 0x000fe200078e000b */
[----:B------:R-:W-:Y:S02]  /*35e0*/  R2UR UR6, R12 ;  /* 0x000000000c0672ca */ /* 0x000fe400000e0000 */
[----:B------:R-:W-:Y:S02]  /*35f0*/  R2UR UR4, R18 ;  /* 0x00000000120472ca */ /* 0x000fe400000e0000 */
[----:B------:R-:W-:Y:S02]  /*3600*/  R2UR UR7, R13 ;  /* 0x000000000d0772ca */ /* 0x000fe400000e0000 */
[----:B------:R-:W-:Y:S01]  /*3610*/  R2UR UR5, R19 ;  /* 0x00000000130572ca */ /* 0x000fe200000e0000 */
[----:B------:R-:W-:Y:S02]  /*3620*/  VIADD R10, R10, 0x906 ;  /* 0x000009060a0a7836 */ /* 0x000fe40000000000 */
[----:B----4-:R-:W-:Y:S01]  /*3630*/  VIADD R20, R20, 0xc06 ;  /* 0x00000c0614147836 */ /* 0x010fe20000000000 */
[----:B------:R-:W-:-:S02]  /*3640*/  WARPGROUP.DEPBAR.LE gsb0, 0x0 ;  /* 0x00008000000079c5 */ /* 0x000fc40000010000 */
[----:B------:R-:W-:-:S07]  /*3650*/  WARPGROUP.ARRIVE ;  /* 0x00000000000079c5 */ /* 0x000fce0000000000 */
[----:B------:R-:W-:Y:S01]  /*3660*/  HGMMA.64x96x16.F32.BF16 R24, gdesc[UR4], R24, gsb0 ;  /* 0x01600000041879f0 */ /* 0x000fe20008001818 */
        /* <DEDUP_REMOVED lines=8> */
[----:B------:R0:W-:Y:S04]  /*36f0*/  STL [R1+0x70], R227 ;  /* 0x000070e301007387 */ /* 0x0001e80000100800 */
[----:B------:R0:W-:Y:S01]  /*3700*/  STL [R1+0x70], R227 ;  /* 0x000070e301007387 */ /* 0x0001e20000100800 */
[----:B------:R-:W-:-:S02]  /*3710*/  WARPGROUP.DEPBAR.LE gsb0, 0x0 ;  /* 0x00008000000079c5 */ /* 0x000fc40000010000 */
[----:B------:R-:W-:-:S06]  /*3720*/  WARPGROUP.ARRIVE ;  /* 0x00000000000079c5 */ /* 0x000fcc0000000000 */
[----:B------:R-:W-:Y:S01]  /*3730*/  HGMMA.64x96x16.F32.BF16 R24, gdesc[UR4], R24, gsb0 ;  /* 0x01600000041879f0 */ /* 0x000fe20008001818 */
        /* <DEDUP_REMOVED lines=18> */
.L_x_11292:
[----:B------:R-:W-:Y:S05]  /*3860*/  BSYNC B0 ;  /* 0x0000000000007941 */ /* 0x000fea0003800000 */
.L_x_11291:
        /* <DEDUP_REMOVED lines=8> */
[----:B------:R-:W4:Y:S04]  /*38f0*/  LDL.64 R10, [R1+0x140] ;  /* 0x00014000010a7983 */ /* 0x000f280000100a00 */
[----:B------:R-:W4:Y:S04]  /*3900*/  LDL R76, [R1+0x148] ;  /* 0x00014800014c7983 */ /* 0x000f280000100800 */
[----:B------:R-:W4:Y:S04]  /*3910*/  LDL.128 R12, [R1+0x120] ;  /* 0x00012000010c7983 */ /* 0x000f280000100c00 */
[----:B------:R-:W4:Y:S04]  /*3920*/  LDL.128 R72, [R1+0x130] ;  /* 0x0001300001487983 */ /* 0x000f280000100c00 */
[----:B--2---:R3:W2:Y:S02]  /*3930*/  LD.E R18, desc[UR36][R18.64] ;  /* 0x0000002412127980 */ /* 0x0046a4000c101900 */
[----:B---3--:R-:W-:-:S02]  /*3940*/  SHF.R.S32.HI R19, RZ, 0x1f, R20 ;  /* 0x0000001fff137819 */ /* 0x008fc40000011414 */
[----:B----4-:R-:W-:Y:S01]  /*3950*/  ISETP.NE.AND P0, PT, R10, 0x1, PT ;  /* 0x000000010a00780c */ /* 0x010fe20003f05270 */
[----:B------:R-:W-:Y:S02]  /*3960*/  UMOV UR4, 0xffffffa0 ;  /* 0xffffffa000047882 */ /* 0x000fe40000000000 */
[----:B------:R-:W-:Y:S01]  /*3970*/  UIMAD UR4, UR44, UR4, 0x60 ;  /* 0x000000602c0474a4 */ /* 0x000fe2000f8e0204 */
[----:B------:R-:W-:-:S05]  /*3980*/  ISETP.GE.AND P1, PT, R73, 0x1, PT ;  /* 0x000000014900780c */ /* 0x000fca0003f26270 */
[----:B------:R-:W-:Y:S01]  /*3990*/  VIADD R72, R72, UR4 ;  /* 0x0000000448487c36 */ /* 0x000fe20008000000 */
[----:B------:R-:W-:Y:S01]  /*39a0*/  BSSY B0, `(.L_x_11293) ;  /* 0x00000a0000007945 */ /* 0x000fe20003800000 */
[----:B--2---:R-:W-:Y:S01]  /*39b0*/  FMUL.FTZ R7, R24, R18 ;  /* 0x0000001218077220 */ /* 0x004fe20000410000 */
[----:B------:R-:W-:Y:S01]  /*39c0*/  LEA.HI R24, R19, R20, RZ, 0x7 ;  /* 0x0000001413187211 */ /* 0x000fe200078f38ff */
[----:B------:R-:W-:-:S03]  /*39d0*/  FMUL.FTZ R4, R27, R18 ;  /* 0x000000121b047220 */ /* 0x000fc60000410000 */
[----:B------:R-:W-:Y:S01]  /*39e0*/  LOP3.LUT R27, R24, 0xffffff80, RZ, 0xc0, !PT ;  /* 0xffffff80181b7812 */ /* 0x000fe200078ec0ff */
[----:B-1----:R-:W-:-:S04]  /*39f0*/  FMUL.FTZ R0, R26, R18 ;  /* 0x000000121a007220 */ /* 0x002fc80000410000 */
[----:B------:R-:W-:Y:S02]  /*3a00*/  IMAD.IADD R27, R20, 0x1, -R27 ;  /* 0x00000001141b7824 */ /* 0x000fe400078e0a1b */
[----:B------:R-:W-:-:S03]  /*3a10*/  FMUL.FTZ R29, R29, R18 ;  /* 0x000000121d1d7220 */ /* 0x000fc60000410000 */
[----:B------:R-:W-:Y:S01]  /*3a20*/  SHF.R.S32.HI R26, RZ, 0x1f, R27 ;  /* 0x0000001fff1a7819 */ /* 0x000fe2000001141b */
[----:B------:R1:W2:Y:S01]  /*3a30*/  MUFU.TANH R91, R29 ;  /* 0x0000001d005b7308 */ /* 0x0002a20000002400 */
[-C--:B------:R-:W-:Y:S01]  /*3a40*/  FMUL.FTZ R89, R31, R18.reuse ;  /* 0x000000121f597220 */ /* 0x080fe20000410000 */
[-C--:B------:R-:W-:Y:S01]  /*3a50*/  FMUL.FTZ R33, R33, R18.reuse ;  /* 0x0000001221217220 */ /* 0x080fe20000410000 */
[----:B------:R-:W-:Y:S01]  /*3a60*/  FMUL.FTZ R93, R30, R18 ;  /* 0x000000121e5d7220 */ /* 0x000fe20000410000 */
[----:B------:R-:W-:Y:S02]  /*3a70*/  LEA.HI R31, R19, R20, RZ, 0x2 ;  /* 0x00000014131f7211 */ /* 0x000fe400078f10ff */
[----:B-1----:R-:W-:Y:S02]  /*3a80*/  LEA.HI R29, R26, R27, RZ, 0x2 ;  /* 0x0000001b1a1d7211 */ /* 0x002fe400078f10ff */
[----:B------:R1:W3:Y:S02]  /*3a90*/  MUFU.TANH R161, R33 ;  /* 0x0000002100a17308 */ /* 0x0002e40000002400 */
[----:B------:R-:W-:-:S02]  /*3aa0*/  SHF.R.S32.HI R30, RZ, 0x2, R29 ;  /* 0x00000002ff1e7819 */ /* 0x000fc4000001141d */
[----:B------:R-:W-:Y:S02]  /*3ab0*/  SHF.R.S32.HI R19, RZ, 0x1f, R29 ;  /* 0x0000001fff137819 */ /* 0x000fe4000001141d */
[----:B------:R-:W-:Y:S02]  /*3ac0*/  LEA.HI R26, R26, R27, RZ, 0x5 ;  /* 0x0000001b1a1a7211 */ /* 0x000fe400078f28ff */
[----:B-1----:R-:W-:Y:S02]  /*3ad0*/  LOP3.LUT R33, R31, 0xfffffffc, RZ, 0xc0, !PT ;  /* 0xfffffffc1f217812 */ /* 0x002fe400078ec0ff */
        /* <DEDUP_REMOVED lines=18> */
[----:B------:R-:W-:Y:S01]  /*3c00*/  IMAD.U32 R24, RZ, RZ, UR44 ;  /* 0x0000002cff187e24 */ /* 0x000fe2000f8e00ff */
[----:B------:R-:W-:-:S03]  /*3c10*/  LOP3.LUT R10, R29, 0x7ffffffc, RZ, 0xc0, !PT ;  /* 0x7ffffffc1d0a7812 */ /* 0x000fc600078ec0ff */
[----:B------:R-:W1:Y:S01]  /*3c20*/  SHFL.IDX PT, R30, R20, RZ, 0x1c1f ;  /* 0x001c1fff141e7589 */ /* 0x000e6200000e0000 */
[----:B------:R-:W-:Y:S02]  /*3c30*/  IMAD R11, R24, -0x60, R13 ;  /* 0xffffffa0180b7824 */ /* 0x000fe400078e020d */
        /* <DEDUP_REMOVED lines=43> */
[----:B------:R-:W4:Y:S01]  /*3ef0*/  MUFU.TANH R7, R7 ;  /* 0x0000000700077308 */ /* 0x000f220000002400 */
[----:B------:R-:W-:Y:S02]  /*3f00*/  IMAD R19, R10, -0x2, R19 ;  /* 0xfffffffe0a137824 */ /* 0x000fe400078e0213 */
[----:B------:R-:W-:Y:S02]  /*3f10*/  VIADD R11, R11, 0x60 ;  /* 0x000000600b0b7836 */ /* 0x000fe40000000000 */
[----:B------:R-:W-:-:S03]  /*3f20*/  IMAD.IADD R24, R19, 0x1, -R12 ;  /* 0x0000000113187824 */ /* 0x000fc600078e0a0c */
[----:B------:R-:W0:Y:S01]  /*3f30*/  MUFU.TANH R25, R25 ;  /* 0x0000001900197308 */ /* 0x000e220000002400 */
[----:B------:R-:W-:-:S07]  /*3f40*/  LOP3.LUT R19, RZ, R14, RZ, 0x33, !PT ;  /* 0x0000000eff137212 */ /* 0x000fce00078e33ff */
[----:B------:R-:W0:Y:S01]  /*3f50*/  MUFU.TANH R0, R0 ;  /* 0x0000000000007308 */ /* 0x000e220000002400 */
[----:B------:R-:W-:-:S07]  /*3f60*/  IMAD.U32 R27, RZ, RZ, UR4 ;  /* 0x00000004ff1b7e24 */ /* 0x000fce000f8e00ff */
        /* <DEDUP_REMOVED lines=44> */
[----:B------:R0:W0:Y:S01]  /*4230*/  MUFU.TANH R190, R18 ;  /* 0x0000001200be7308 */ /* 0x0000220000002400 */
[----:B------:R-:W-:-:S02]  /*4240*/  IMAD.IADD R19, R24, 0x1, R19 ;  /* 0x0000000118137824 */ /* 0x000fc400078e0213 */
[----:B------:R-:W-:Y:S01]  /*4250*/  IMAD R24, R10, -0x2, R27 ;  /* 0xfffffffe0a187824 */ /* 0x000fe200078e021b */
[----:B-1----:R-:W-:Y:S01]  /*4260*/  VIADDMNMX R10, R30, R26, R21, PT ;  /* 0x0000001a1e0a7246 */ /* 0x002fe20003800115 */
        /* <DEDUP_REMOVED lines=12> */
.L_x_11296:
[----:B------:R-:W-:-:S13]  /*4330*/  ISETP.NE.AND P0, PT, R73, 0x1, PT ;  /* 0x000000014900780c */ /* 0x000fda0003f05270 */
[----:B0-----:R-:W-:-:S05]  /*4340*/  @P0 IMAD.HI.U32 R18, R14, R74, RZ ;  /* 0x0000004a0e120227 */ /* 0x001fca00078e00ff */
[----:B------:R-:W-:-:S07]  /*4350*/  @P0 SHF.R.U32.HI R14, RZ, R75, R18 ;  /* 0x0000004bff0e0219 */ /* 0x000fce0000011612 */
.L_x_11297:
[----:B------:R-:W-:Y:S05]  /*4360*/  BSYNC B1 ;  /* 0x0000000000017941 */ /* 0x000fea0003800000 */
.L_x_11295:
[----:B------:R-:W-:-:S05]  /*4370*/  IMAD R14, R14, R73, R24 ;  /* 0x000000490e0e7224 */ /* 0x000fca00078e0218 */
[----:B------:R-:W-:Y:S02]  /*4380*/  VIMNMX R11, R11, R14, !PT ;  /* 0x0000000e0b0b7248 */ /* 0x000fe40007fe0100 */
[----:B------:R-:W-:-:S07]  /*4390*/  VIADDMNMX R10, R14, R73, R10, PT ;  /* 0x000000490e0a7246 */ /* 0x000fce000380010a */
.L_x_11294:
[----:B------:R-:W-:Y:S05]  /*43a0*/  BSYNC B0 ;  /* 0x0000000000007941 */ /* 0x000fea0003800000 */
.L_x_11293:
[C---:B------:R-:W-:Y:S01]  /*43b0*/  ISETP.GE.AND P1, PT, R72.reuse, 0x9, PT ;  /* 0x000000094800780c */ /* 0x040fe20003f26270 */
[----:B------:R-:W1:Y:S01]  /*43c0*/  SHFL.IDX PT, R20, R20, 0x1, 0x1c1f ;  /* 0x003c1f0014147f89 */ /* 0x000e6200000e0000 */
[----:B------:R-:W-:Y:S01]  /*43d0*/  ISETP.GE.AND P0, PT, R72, 0x2, PT ;  /* 0x000000024800780c */ /* 0x000fe20003f06270 */
[----:B------:R-:W-:Y:S01]  /*43e0*/  BSSY B0, `(.L_x_11298) ;  /* 0x0000086000007945 */ /* 0x000fe20003800000 */
        /* <DEDUP_REMOVED lines=107> */
[----:B-1----:R-:W-:Y:S01]  /*4aa0*/  IMAD.IADD R7, R19, 0x1, R20 ;  /* 0x0000000113077824 */ /* 0x002fe200078e0214 */
[----:B------:R-:W-:-:S04]  /*4ab0*/  ISETP.GE.AND P6, PT, R72, 0x5a, PT ;  /* 0x0000005a4800780c */ /* 0x000fc80003fc6270 */
[----:B------:R-:W-:Y:S02]  /*4ac0*/  P2R R40, PR, RZ, 0x40 ;  /* 0x00000040ff287803 */ /* 0x000fe40000000000 */
[----:B------:R-:W-:-:S04]  /*4ad0*/  ISETP.GT.AND P6, PT, R11, 0x59, !P6 ;  /* 0x000000590b00780c */ /* 0x000fc800077c4270 */
        /* <DEDUP_REMOVED lines=15> */
.L_x_11301:
[----:B------:R-:W-:-:S13]  /*4bd0*/  ISETP.NE.AND P6, PT, R73, 0x1, PT ;  /* 0x000000014900780c */ /* 0x000fda0003fc5270 */
[----:B------:R-:W-:-:S05]  /*4be0*/  @P6 IMAD.HI.U32 R74, R12, R74, RZ ;  /* 0x0000004a0c4a6227 */ /* 0x000fca00078e00ff */
[----:B------:R-:W-:-:S07]  /*4bf0*/  @P6 SHF.R.U32.HI R12, RZ, R75, R74 ;  /* 0x0000004bff0c6219 */ /* 0x000fce000001164a */
.L_x_11302:
[----:B------:R-:W-:Y:S05]  /*4c00*/  BSYNC B1 ;  /* 0x0000000000017941 */ /* 0x000fea0003800000 */
.L_x_11300:
[----:B------:R-:W-:-:S05]  /*4c10*/  IMAD R12, R12, R73, R24 ;  /* 0x000000490c0c7224 */ /* 0x000fca00078e0218 */
[----:B------:R-:W-:Y:S02]  /*4c20*/  VIADDMNMX R10, R12, R73, R10, PT ;  /* 0x000000490c0a7246 */ /* 0x000fe4000380010a */
[----:B------:R-:W-:-:S07]  /*4c30*/  VIMNMX R7, R7, R12, !PT ;  /* 0x0000000c07077248 */ /* 0x000fce0007fe0100 */
.L_x_11299:
[----:B------:R-:W-:Y:S05]  /*4c40*/  BSYNC B0 ;  /* 0x0000000000007941 */ /* 0x000fea0003800000 */
.L_x_11298:
[C---:B------:R-:W-:Y:S01]  /*4c50*/  ISETP.GT.AND P0, PT, R7.reuse, 0x1, !P0 ;  /* 0x000000010700780c */ /* 0x040fe20004704270 */
[----:B------:R-:W2:Y:S01]  /*4c60*/  LDL R156, [R1+0x230] ;  /* 0x00023000019c7983 */ /* 0x000ea20000100800 */
[----:B------:R-:W-:Y:S02]  /*4c70*/  ISETP.GT.AND P1, PT, R7, 0x8, !P1 ;  /* 0x000000080700780c */ /* 0x000fe40004f24270 */
[C---:B------:R-:W-:Y:S01]  /*4c80*/  ISETP.LT.OR P0, PT, R10.reuse, 0x2, P0 ;  /* 0x000000020a00780c */ /* 0x040fe20000701670 */
[----:B------:R-:W3:Y:S01]  /*4c90*/  LDL R20, [R1+0x260] ;  /* 0x0002600001147983 */ /* 0x000ee20000100800 */
[----:B------:R-:W-:Y:S02]  /*4ca0*/  ISETP.LT.OR P1, PT, R10, 0x9, P1 ;  /* 0x000000090a00780c */ /* 0x000fe40000f21670 */
[----:B------:R-:W-:Y:S01]  /*4cb0*/  FSEL R95, R4, -INF , !P0 ;  /* 0xff800000045f7808 */ /* 0x000fe20004000000 */
[----:B------:R-:W4:Y:S01]  /*4cc0*/  LDL R152, [R1+0x324] ;  /* 0x0003240001987983 */ /* 0x000f220000100800 */
[----:B------:R-:W-:-:S02]  /*4cd0*/  ISETP.NE.AND P0, PT, R15, RZ, PT ;  /* 0x000000ff0f00720c */ /* 0x000fc40003f05270 */
[----:B------:R-:W-:Y:S01]  /*4ce0*/  FSEL R93, R93, -INF , !P1 ;  /* 0xff8000005d5d7808 */ /* 0x000fe20004800000 */
[----:B------:R-:W2:Y:S01]  /*4cf0*/  LDL R15, [R1+0x1f8] ;  /* 0x0001f800010f7983 */ /* 0x000ea20000100800 */
[----:B------:R-:W-:Y:S02]  /*4d00*/  ISETP.GT.AND P0, PT, R7, 0x9, !P0 ;  /* 0x000000090700780c */ /* 0x000fe40004704270 */
[----:B------:R-:W-:Y:S01]  /*4d10*/  ISETP.NE.AND P1, PT, R27, RZ, PT ;  /* 0x000000ff1b00720c */ /* 0x000fe20003f25270 */
[----:B------:R-:W4:Y:S01]  /*4d20*/  LDL R154, [R1+0x328] ;  /* 0x00032800019a7983 */ /* 0x000f220000100800 */
[----:B------:R-:W-:Y:S02]  /*4d30*/  ISETP.LT.OR P0, PT, R10, 0xa, P0 ;  /* 0x0000000a0a00780c */ /* 0x000fe40000701670 */
[----:B------:R-:W-:Y:S01]  /*4d40*/  ISETP.NE.AND P6, PT, R28, RZ, PT ;  /* 0x000000ff1c00720c */ /* 0x000fe20003fc5270 */
[----:B------:R-:W4:Y:S01]  /*4d50*/  LDL R68, [R1+0x244] ;  /* 0x0002440001447983 */ /* 0x000f220000100800 */
[----:B------:R-:W-:-:S02]  /*4d60*/  FSEL R89, R89, -INF , !P0 ;  /* 0xff80000059597808 */ /* 0x000fc40004000000 */
[----:B------:R-:W-:Y:S01]  /*4d70*/  ISETP.NE.AND P0, PT, R18, RZ, PT ;  /* 0x000000ff1200720c */ /* 0x000fe20003f05270 */
[----:B------:R-:W4:Y:S01]  /*4d80*/  LDL R72, [R1+0x24c] ;  /* 0x00024c0001487983 */ /* 0x000f220000100800 */
[----:B------:R-:W-:Y:S02]  /*4d90*/  FMNMX.FTZ R4, R101, R99, !PT ;  /* 0x0000006365047209 */ /* 0x000fe40007810000 */
[----:B------:R-:W-:Y:S01]  /*4da0*/  ISETP.GT.AND P0, PT, R7, 0x10, !P0 ;  /* 0x000000100700780c */ /* 0x000fe20004704270 */
[----:B------:R-:W3:Y:S01]  /*4db0*/  LDL R18, [R1+0x250] ;  /* 0x0002500001127983 */ /* 0x000ee20000100800 */
[----:B------:R-:W-:Y:S02]  /*4dc0*/  FMNMX.FTZ R4, R97, R4, !PT ;  /* 0x0000000461047209 */ /* 0x000fe40007810000 */
[----:B------:R-:W-:Y:S01]  /*4dd0*/  ISETP.LT.OR P0, PT, R10, 0x11, P0 ;  /* 0x000000110a00780c */ /* 0x000fe20000701670 */
[----:B------:R-:W4:Y:S01]  /*4de0*/  LDL R74, [R1+0x254] ;  /* 0x00025400014a7983 */ /* 0x000f220000100800 */
[----:B------:R-:W-:-:S02]  /*4df0*/  FMNMX.FTZ R11, R91, R4, !PT ;  /* 0x000000045b0b7209 */ /* 0x000fc40007810000 */
[----:B------:R-:W-:Y:S01]  /*4e00*/  FSEL R225, R225, -INF , !P0 ;  /* 0xff800000e1e17808 */ /* 0x000fe20004000000 */
[----:B------:R-:W4:Y:S01]  /*4e10*/  LDL R76, [R1+0x258] ;  /* 0x00025800014c7983 */ /* 0x000f220000100800 */
[----:B------:R-:W-:Y:S02]  /*4e20*/  ISETP.NE.AND P0, PT, R25, RZ, PT ;  /* 0x000000ff1900720c */ /* 0x000fe40003f05270 */
[----:B------:R-:W-:Y:S01]  /*4e30*/  FMNMX.FTZ R4, R160, R11, !PT ;  /* 0x0000000ba0047209 */ /* 0x000fe20007810000 */
[----:B------:R-:W4:Y:S01]  /*4e40*/  LDL R78, [R1+0x25c] ;  /* 0x00025c00014e7983 */ /* 0x000f220000100800 */
[----:B------:R-:W-:Y:S02]  /*4e50*/  ISETP.GT.AND P0, PT, R7, 0x11, !P0 ;  /* 0x000000110700780c */ /* 0x000fe40004704270 */
[----:B------:R-:W-:Y:S01]  /*4e60*/  FMNMX.FTZ R4, R161, R4, !PT ;  /* 0x00000004a1047209 */ /* 0x000fe20007810000 */
[----:B------:R-:W4:Y:S01]  /*4e70*/  LDL R80, [R1+0x264] ;  /* 0x0002640001507983 */ /* 0x000f220000100800 */
[----:B------:R-:W-:-:S02]  /*4e80*/  ISETP.LT.OR P0, PT, R10, 0x12, P0 ;  /* 0x000000120a00780c */ /* 0x000fc40000701670 */
[C---:B------:R-:W-:Y:S01]  /*4e90*/  ISETP.GT.AND P2, PT, R7.reuse, 0x49, !P2 ;  /* 0x000000490700780c */ /* 0x040fe20005744270 */
[----:B------:R-:W4:Y:S01]  /*4ea0*/  LDL R82, [R1+0x268] ;  /* 0x0002680001527983 */ /* 0x000f220000100800 */
[----:B------:R-:W-:Y:S02]  /*4eb0*/  FSEL R224, R224, -INF , !P0 ;  /* 0xff800000e0e07808 */ /* 0x000fe40004000000 */
[----:B------:R-:W-:Y:S01]  /*4ec0*/  ISETP.GT.AND P0, PT, R7, 0x18, !P1 ;  /* 0x000000180700780c */ /* 0x000fe20004f04270 */
[----:B------:R-:W4:Y:S01]  /*4ed0*/  LDL R84, [R1+0x26c] ;  /* 0x00026c0001547983 */ /* 0x000f220000100800 */
[----:B------:R-:W-:Y:S02]  /*4ee0*/  ISETP.NE.AND P1, PT, R37, RZ, PT ;  /* 0x000000ff2500720c */ /* 0x000fe40003f25270 */
[----:B------:R-:W-:Y:S01]  /*4ef0*/  ISETP.LT.OR P0, PT, R10, 0x19, P0 ;  /* 0x000000190a00780c */ /* 0x000fe20000701670 */
[----:B------:R-:W4:Y:S01]  /*4f00*/  LDL R86, [R1+0x274] ;  /* 0x0002740001567983 */ /* 0x000f220000100800 */
[----:B------:R-:W-:-:S02]  /*4f10*/  ISETP.GT.AND P3, PT, R7, 0x50, !P3 ;  /* 0x000000500700780c */ /* 0x000fc40005f64270 */
[----:B------:R-:W-:Y:S01]  /*4f20*/  FSEL R223, R223, -INF , !P0 ;  /* 0xff800000dfdf7808 */ /* 0x000fe20004000000 */
[----:B------:R-:W4:Y:S01]  /*4f30*/  LDL R88, [R1+0x278] ;  /* 0x0002780001587983 */ /* 0x000f220000100800 */
[C---:B------:R-:W-:Y:S02]  /*4f40*/  ISETP.GT.AND P0, PT, R7.reuse, 0x19, !P6 ;  /* 0x000000190700780c */ /* 0x040fe40007704270 */
[----:B------:R-:W-:Y:S01]  /*4f50*/  ISETP.NE.AND P6, PT, R14, RZ, PT ;  /* 0x000000ff0e00720c */ /* 0x000fe20003fc5270 */
[----:B------:R-:W4:Y:S01]  /*4f60*/  LDL R90, [R1+0x27c] ;  /* 0x00027c00015a7983 */ /* 0x000f220000100800 */
[----:B------:R-:W-:Y:S02]  /*4f70*/  ISETP.LT.OR P0, PT, R10, 0x1a, P0 ;  /* 0x0000001a0a00780c */ /* 0x000fe40000701670 */
[----:B------:R-:W-:Y:S01]  /*4f80*/  ISETP.GT.AND P4, PT, R7, 0x51, !P4 ;  /* 0x000000510700780c */ /* 0x000fe20006784270 */
[----:B------:R-:W3:Y:S01]  /*4f90*/  LDL R14, [R1+0x240] ;  /* 0x00024000010e7983 */ /* 0x000ee20000100800 */
[----:B------:R-:W-:-:S02]  /*4fa0*/  FSEL R222, R222, -INF , !P0 ;  /* 0xff800000dede7808 */ /* 0x000fc40004000000 */
[----:B------:R-:W-:Y:S01]  /*4fb0*/  ISETP.NE.AND P0, PT, R29, RZ, PT ;  /* 0x000000ff1d00720c */ /* 0x000fe20003f05270 */
[----:B------:R-:W4:Y:S01]  /*4fc0*/  LDL R24, [R1+0x280] ;  /* 0x0002800001187983 */ /* 0x000f220000100800 */
[C---:B------:R-:W-:Y:S02]  /*4fd0*/  ISETP.GT.AND P5, PT, R7.reuse, 0x58, !P5 ;  /* 0x000000580700780c */ /* 0x040fe40006fa4270 */
[----:B------:R-:W-:Y:S01]  /*4fe0*/  ISETP.GT.AND P0, PT, R7, 0x20, !P0 ;  /* 0x000000200700780c */ /* 0x000fe20004704270 */
[----:B------:R-:W4:Y:S01]  /*4ff0*/  LDL R92, [R1+0x284] ;  /* 0x00028400015c7983 */ /* 0x000f220000100800 */
[C---:B------:R-:W-:Y:S02]  /*5000*/  ISETP.LT.OR P2, PT, R10.reuse, 0x4a, P2 ;  /* 0x0000004a0a00780c */ /* 0x040fe40001741670 */
[C---:B------:R-:W-:Y:S01]  /*5010*/  ISETP.LT.OR P0, PT, R10.reuse, 0x21, P0 ;  /* 0x000000210a00780c */ /* 0x040fe20000701670 */
[----:B------:R-:W4:Y:S01]  /*5020*/  LDL R94, [R1+0x288] ;  /* 0x00028800015e7983 */ /* 0x000f220000100800 */
[----:B------:R-:W-:-:S02]  /*5030*/  ISETP.LT.OR P3, PT, R10, 0x51, P3 ;  /* 0x000000510a00780c */ /* 0x000fc40001f61670 */
[----:B------:R-:W-:Y:S01]  /*5040*/  FSEL R215, R215, -INF , !P0 ;  /* 0xff800000d7d77808 */ /* 0x000fe20004000000 */
[----:B------:R-:W4:Y:S01]  /*5050*/  LDL R96, [R1+0x28c] ;  /* 0x00028c0001607983 */ /* 0x000f220000100800 */
[----:B------:R-:W-:Y:S02]  /*5060*/  ISETP.NE.AND P0, PT, R30, RZ, PT ;  /* 0x000000ff1e00720c */ /* 0x000fe40003f05270 */
[----:B------:R-:W-:Y:S01]  /*5070*/  FSEL R200, R200, -INF , !P2 ;  /* 0xff800000c8c87808 */ /* 0x000fe20005000000 */
[----:B------:R-:W4:Y:S01]  /*5080*/  LDL R26, [R1+0x290] ;  /* 0x00029000011a7983 */ /* 0x000f220000100800 */
[----:B------:R-:W-:Y:S02]  /*5090*/  ISETP.GT.AND P0, PT, R7, 0x21, !P0 ;  /* 0x000000210700780c */ /* 0x000fe40004704270 */
[----:B------:R-:W-:Y:S01]  /*50a0*/  FSEL R187, R66, -INF , !P3 ;  /* 0xff80000042bb7808 */ /* 0x000fe20005800000 */
[----:B------:R-:W4:Y:S01]  /*50b0*/  LDL R98, [R1+0x294] ;  /* 0x0002940001627983 */ /* 0x000f220000100800 */
[----:B------:R-:W-:-:S02]  /*50c0*/  ISETP.LT.OR P0, PT, R10, 0x22, P0 ;  /* 0x000000220a00780c */ /* 0x000fc40000701670 */
[----:B------:R-:W-:Y:S01]  /*50d0*/  ISETP.LT.OR P4, PT, R10, 0x52, P4 ;  /* 0x000000520a00780c */ /* 0x000fe20002781670 */
[----:B------:R-:W4:Y:S01]  /*50e0*/  LDL R100, [R1+0x298] ;  /* 0x0002980001647983 */ /* 0x000f220000100800 */
[----:B------:R-:W-:Y:S02]  /*50f0*/  FSEL R210, R210, -INF , !P0 ;  /* 0xff800000d2d27808 */ /* 0x000fe40004000000 */
[----:B------:R-:W-:Y:S01]  /*5100*/  ISETP.NE.AND P0, PT, R31, RZ, PT ;  /* 0x000000ff1f00720c */ /* 0x000fe20003f05270 */
[----:B------:R-:W4:Y:S01]  /*5110*/  LDL R102, [R1+0x29c] ;  /* 0x00029c0001667983 */ /* 0x000f220000100800 */
[----:B------:R-:W-:Y:S02]  /*5120*/  ISETP.LT.OR P5, PT, R10, 0x59, P5 ;  /* 0x000000590a00780c */ /* 0x000fe40002fa1670 */
[----:B------:R-:W-:Y:S01]  /*5130*/  ISETP.GT.AND P0, PT, R7, 0x28, !P0 ;  /* 0x000000280700780c */ /* 0x000fe20004704270 */
[----:B------:R-:W4:Y:S01]  /*5140*/  LDL R28, [R1+0x2a0] ;  /* 0x0002a000011c7983 */ /* 0x000f220000100800 */
[----:B------:R-:W-:-:S02]  /*5150*/  FSEL R188, R67, -INF , !P4 ;  /* 0xff80000043bc7808 */ /* 0x000fc40006000000 */
[----:B------:R-:W-:Y:S01]  /*5160*/  ISETP.LT.OR P0, PT, R10, 0x29, P0 ;  /* 0x000000290a00780c */ /* 0x000fe20000701670 */
[----:B------:R-:W4:Y:S01]  /*5170*/  LDL R104, [R1+0x2a4] ;  /* 0x0002a40001687983 */ /* 0x000f220000100800 */
[----:B------:R-:W-:Y:S02]  /*5180*/  FSEL R189, R70, -INF , !P5 ;  /* 0xff80000046bd7808 */ /* 0x000fe40006800000 */
[----:B------:R-:W-:Y:S01]  /*5190*/  FSEL R212, R212, -INF , !P0 ;  /* 0xff800000d4d47808 */ /* 0x000fe20004000000 */
[----:B------:R-:W4:Y:S01]  /*51a0*/  LDL R70, [R1+0x248] ;  /* 0x0002480001467983 */ /* 0x000f220000100800 */
[----:B------:R-:W-:-:S03]  /*51b0*/  ISETP.NE.AND P0, PT, R32, RZ, PT ;  /* 0x000000ff2000720c */ /* 0x000fc60003f05270 */
[----:B------:R-:W4:Y:S01]  /*51c0*/  LDL R106, [R1+0x2a8] ;  /* 0x0002a800016a7983 */ /* 0x000f220000100800 */
[----:B------:R-:W-:-:S03]  /*51d0*/  ISETP.GT.AND P0, PT, R7, 0x29, !P0 ;  /* 0x000000290700780c */ /* 0x000fc60004704270 */
[----:B------:R-:W4:Y:S01]  /*51e0*/  LDL R108, [R1+0x2ac] ;  /* 0x0002ac00016c7983 */ /* 0x000f220000100800 */
[----:B------:R-:W-:-:S03]  /*51f0*/  ISETP.LT.OR P0, PT, R10, 0x2a, P0 ;  /* 0x0000002a0a00780c */ /* 0x000fc60000701670 */
[----:B------:R-:W4:Y:S01]  /*5200*/  LDL R30, [R1+0x2b0] ;  /* 0x0002b000011e7983 */ /* 0x000f220000100800 */
[----:B------:R-:W-:Y:S02]  /*5210*/  FSEL R214, R214, -INF , !P0 ;  /* 0xff800000d6d67808 */ /* 0x000fe40004000000 */
[----:B------:R-:W-:Y:S01]  /*5220*/  ISETP.NE.AND P0, PT, R33, RZ, PT ;  /* 0x000000ff2100720c */ /* 0x000fe20003f05270 */
[----:B------:R-:W4:Y:S03]  /*5230*/  LDL R110, [R1+0x2b4] ;  /* 0x0002b400016e7983 */ /* 0x000f260000100800 */
[----:B------:R-:W-:Y:S01]  /*5240*/  ISETP.GT.AND P0, PT, R7, 0x30, !P0 ;  /* 0x000000300700780c */ /* 0x000fe20004704270 */
[----:B------:R-:W4:Y:S03]  /*5250*/  LDL R112, [R1+0x2b8] ;  /* 0x0002b80001707983 */ /* 0x000f260000100800 */
[----:B------:R-:W-:Y:S01]  /*5260*/  ISETP.LT.OR P0, PT, R10, 0x31, P0 ;  /* 0x000000310a00780c */ /* 0x000fe20000701670 */
[----:B------:R-:W4:Y:S03]  /*5270*/  LDL R114, [R1+0x2bc] ;  /* 0x0002bc0001727983 */ /* 0x000f260000100800 */
        /* <DEDUP_REMOVED lines=24> */
[----:B------:R-:W-:Y:S01]  /*5400*/  ISETP.GT.AND P0, PT, R7, 0x40, !P1 ;  /* 0x000000400700780c */ /* 0x000fe20004f04270 */
[----:B------:R-:W4:Y:S01]  /*5410*/  LDL R132, [R1+0x2ec] ;  /* 0x0002ec0001847983 */ /* 0x000f220000100800 */
[----:B------:R-:W-:Y:S02]  /*5420*/  ISETP.NE.AND P1, PT, R39, RZ, PT ;  /* 0x000000ff2700720c */ /* 0x000fe40003f25270 */
[----:B------:R-:W-:Y:S01]  /*5430*/  ISETP.LT.OR P0, PT, R10, 0x41, P0 ;  /* 0x000000410a00780c */ /* 0x000fe20000701670 */
[----:B------:R-:W4:Y:S01]  /*5440*/  LDL R134, [R1+0x2f4] ;  /* 0x0002f40001867983 */ /* 0x000f220000100800 */
[C---:B------:R-:W-:Y:S02]  /*5450*/  ISETP.GT.AND P1, PT, R7.reuse, 0x48, !P1 ;  /* 0x000000480700780c */ /* 0x040fe40004f24270 */
[----:B------:R-:W-:Y:S01]  /*5460*/  FSEL R197, R58, -INF , !P0 ;  /* 0xff8000003ac57808 */ /* 0x000fe20004000000 */
[----:B------:R-:W4:Y:S01]  /*5470*/  LDL R136, [R1+0x2f8] ;  /* 0x0002f80001887983 */ /* 0x000f220000100800 */
[----:B------:R-:W-:-:S02]  /*5480*/  ISETP.GT.AND P0, PT, R7, RZ, !P6 ;  /* 0x000000ff0700720c */ /* 0x000fc40007704270 */
[----:B------:R-:W-:Y:S01]  /*5490*/  ISETP.NE.AND P6, PT, R40, RZ, PT ;  /* 0x000000ff2800720c */ /* 0x000fe20003fc5270 */
[----:B------:R-:W4:Y:S01]  /*54a0*/  LDL R138, [R1+0x2fc] ;  /* 0x0002fc00018a7983 */ /* 0x000f220000100800 */
[----:B------:R-:W-:Y:S02]  /*54b0*/  ISETP.LT.OR P0, PT, R10, 0x1, P0 ;  /* 0x000000010a00780c */ /* 0x000fe40000701670 */
[----:B------:R-:W-:Y:S01]  /*54c0*/  ISETP.GT.AND P6, PT, R7, 0x59, !P6 ;  /* 0x000000590700780c */ /* 0x000fe200077c4270 */
[----:B------:R-:W4:Y:S01]  /*54d0*/  LDL R40, [R1+0x300] ;  /* 0x0003000001287983 */ /* 0x000f220000100800 */
[----:B------:R-:W-:Y:S02]  /*54e0*/  FSEL R103, R0, -INF , !P0 ;  /* 0xff80000000677808 */ /* 0x000fe40004000000 */
[----:B------:R-:W-:Y:S01]  /*54f0*/  ISETP.NE.AND P0, PT, R38, RZ, PT ;  /* 0x000000ff2600720c */ /* 0x000fe20003f05270 */
[----:B------:R-:W4:Y:S01]  /*5500*/  LDL R140, [R1+0x304] ;  /* 0x00030400018c7983 */ /* 0x000f220000100800 */
[----:B------:R-:W-:-:S02]  /*5510*/  FMNMX.FTZ R0, R103, R95, !PT ;  /* 0x0000005f67007209 */ /* 0x000fc40007810000 */
[----:B------:R-:W-:Y:S01]  /*5520*/  ISETP.GT.AND P0, PT, R7, 0x41, !P0 ;  /* 0x000000410700780c */ /* 0x000fe20004704270 */
[----:B------:R-:W4:Y:S01]  /*5530*/  LDL R38, [R1+0x2f0] ;  /* 0x0002f00001267983 */ /* 0x000f220000100800 */
[----:B------:R-:W-:Y:S02]  /*5540*/  FMNMX.FTZ R0, R93, R0, !PT ;  /* 0x000000005d007209 */ /* 0x000fe40007810000 */
[C---:B------:R-:W-:Y:S01]  /*5550*/  ISETP.LT.OR P0, PT, R10.reuse, 0x42, P0 ;  /* 0x000000420a00780c */ /* 0x040fe20000701670 */
[----:B------:R-:W4:Y:S01]  /*5560*/  LDL R142, [R1+0x308] ;  /* 0x00030800018e7983 */ /* 0x000f220000100800 */
[----:B------:R-:W-:Y:S02]  /*5570*/  FMNMX.FTZ R0, R89, R0, !PT ;  /* 0x0000000059007209 */ /* 0x000fe40007810000 */
[----:B------:R-:W-:Y:S01]  /*5580*/  ISETP.LT.OR P1, PT, R10, 0x49, P1 ;  /* 0x000000490a00780c */ /* 0x000fe20000f21670 */
[----:B------:R-:W4:Y:S01]  /*5590*/  LDL R144, [R1+0x30c] ;  /* 0x00030c0001907983 */ /* 0x000f220000100800 */
[----:B------:R-:W-:-:S02]  /*55a0*/  FMNMX.FTZ R11, R225, R0, !PT ;  /* 0x00000000e10b7209 */ /* 0x000fc40007810000 */
[----:B------:R-:W-:Y:S01]  /*55b0*/  FSEL R198, R198, -INF , !P0 ;  /* 0xff800000c6c67808 */ /* 0x000fe20004000000 */
[----:B------:R-:W4:Y:S01]  /*55c0*/  LDL R42, [R1+0x310] ;  /* 0x00031000012a7983 */ /* 0x000f220000100800 */
[----:B------:R-:W-:Y:S02]  /*55d0*/  FMNMX.FTZ R0, R224, R11, !PT ;  /* 0x0000000be0007209 */ /* 0x000fe40007810000 */
[----:B------:R-:W-:Y:S01]  /*55e0*/  FMNMX.FTZ R11, R191, R4, !PT ;  /* 0x00000004bf0b7209 */ /* 0x000fe20007810000 */
[----:B------:R-:W4:Y:S01]  /*55f0*/  LDL R146, [R1+0x314] ;  /* 0x0003140001927983 */ /* 0x000f220000100800 */
[----:B------:R-:W-:Y:S02]  /*5600*/  FMNMX.FTZ R13, R223, R0, !PT ;  /* 0x00000000df0d7209 */ /* 0x000fe40007810000 */
[----:B------:R-:W-:Y:S01]  /*5610*/  FMNMX.FTZ R11, R192, R11, !PT ;  /* 0x0000000bc00b7209 */ /* 0x000fe20007810000 */
[----:B------:R-:W4:Y:S01]  /*5620*/  LDL R148, [R1+0x318] ;  /* 0x0003180001947983 */ /* 0x000f220000100800 */
[----:B------:R-:W-:-:S02]  /*5630*/  FMNMX.FTZ R0, R222, R13, !PT ;  /* 0x0000000dde007209 */ /* 0x000fc40007810000 */
[----:B------:R-:W-:Y:S01]  /*5640*/  FMNMX.FTZ R4, R216, R11, !PT ;  /* 0x0000000bd8047209 */ /* 0x000fe20007810000 */
        /* <DEDUP_REMOVED lines=28> */
[----:B------:R-:W-:Y:S02]  /*5810*/  FSEL R199, R199, -INF , !P1 ;  /* 0xff800000c7c77808 */ /* 0x000fe40004800000 */
        /* <DEDUP_REMOVED lines=12> */
[----:B------:R-:W-:Y:S01]  /*58e0*/  ISETP.LT.OR P6, PT, R10, 0x5a, P6 ;  /* 0x0000005a0a00780c */ /* 0x000fe200037c1670 */
[----:B------:R-:W4:Y:S01]  /*58f0*/  LDL R43, [R1+0x35c] ;  /* 0x00035c00012b7983 */ /* 0x000f220000100800 */
[----:B------:R-:W-:-:S02]  /*5900*/  FMNMX.FTZ R7, R185, R0, !PT ;  /* 0x00000000b9077209 */ /* 0x000fc40007810000 */
[----:B------:R-:W-:Y:S01]  /*5910*/  FMNMX.FTZ R4, R188, R11, !PT ;  /* 0x0000000bbc047209 */ /* 0x000fe20007810000 */
[----:B------:R-:W4:Y:S01]  /*5920*/  LDL R52, [R1+0x360] ;  /* 0x0003600001347983 */ /* 0x000f220000100800 */
[----:B------:R-:W-:Y:S02]  /*5930*/  FMNMX.FTZ R12, R186, R7, !PT ;  /* 0x00000007ba0c7209 */ /* 0x000fe40007810000 */
[----:B------:R-:W-:Y:S01]  /*5940*/  FSEL R190, R190, -INF , !P6 ;  /* 0xff800000bebe7808 */ /* 0x000fe20007000000 */
[----:B------:R-:W2:Y:S01]  /*5950*/  LDL.64 R10, [R1+0x88] ;  /* 0x00008800010a7983 */ /* 0x000ea20000100a00 */
[----:B------:R-:W-:-:S03]  /*5960*/  FMNMX.FTZ R13, R189, R4, !PT ;  /* 0x00000004bd0d7209 */ /* 0x000fc60007810000 */
[----:B------:R-:W0:Y:S01]  /*5970*/  SHFL.BFLY PT, R7, R12, 0x2, 0x1f ;  /* 0x0c401f000c077f89 */ /* 0x000e2200000e0000 */
[----:B------:R-:W-:-:S03]  /*5980*/  FMNMX.FTZ R13, R190, R13, !PT ;  /* 0x0000000dbe0d7209 */ /* 0x000fc60007810000 */
[----:B------:R-:W4:Y:S04]  /*5990*/  LDL R45, [R1+0x364] ;  /* 0x00036400012d7983 */ /* 0x000f280000100800 */
[----:B------:R-:W-:Y:S04]  /*59a0*/  STL.64 [R1+0x210], R12 ;  /* 0x0002100c01007387 */ /* 0x000fe80000100a00 */
[----:B------:R-:W3:Y:S04]  /*59b0*/  LDL R19, [R1+0x214] ;  /* 0x0002140001137983 */ /* 0x000ee80000100800 */
[----:B------:R-:W4:Y:S04]  /*59c0*/  LDL R47, [R1+0x368] ;  /* 0x00036800012f7983 */ /* 0x000f280000100800 */
[----:B------:R-:W4:Y:S01]  /*59d0*/  LDL R49, [R1+0x36c] ;  /* 0x00036c0001317983 */ /* 0x000f220000100800 */
[----:B0-----:R-:W-:-:S03]  /*59e0*/  FMNMX.FTZ R0, R12, R7, !PT ;  /* 0x000000070c007209 */ /* 0x001fc60007810000 */
[----:B------:R-:W4:Y:S04]  /*59f0*/  LDL R54, [R1+0x370] ;  /* 0x0003700001367983 */ /* 0x000f280000100800 */
[----:B------:R-:W0:Y:S04]  /*5a00*/  SHFL.BFLY PT, R7, R0, 0x1, 0x1f ;  /* 0x0c201f0000077f89 */ /* 0x000e2800000e0000 */
[----:B------:R-:W4:Y:S04]  /*5a10*/  LDL R51, [R1+0x374] ;  /* 0x0003740001337983 */ /* 0x000f280000100800 */
[----:B------:R-:W4:Y:S04]  /*5a20*/  LDL R53, [R1+0x378] ;  /* 0x0003780001357983 */ /* 0x000f280000100800 */
[----:B------:R-:W4:Y:S04]  /*5a30*/  LDL R55, [R1+0x37c] ;  /* 0x00037c0001377983 */ /* 0x000f280000100800 */
[----:B------:R-:W4:Y:S04]  /*5a40*/  LDL R56, [R1+0x380] ;  /* 0x0003800001387983 */ /* 0x000f280000100800 */
[----:B------:R-:W4:Y:S01]  /*5a50*/  LDL R57, [R1+0x384] ;  /* 0x0003840001397983 */ /* 0x000f220000100800 */
[----:B0-----:R-:W-:-:S03]  /*5a60*/  FMNMX.FTZ R4, R0, R7, !PT ;  /* 0x0000000700047209 */ /* 0x001fc60007810000 */
[----:B------:R-:W4:Y:S04]  /*5a70*/  LDL R59, [R1+0x388] ;  /* 0x00038800013b7983 */ /* 0x000f280000100800 */
[----:B------:R0:W-:Y:S04]  /*5a80*/  STL [R1+0x210], R4 ;  /* 0x0002100401007387 */ /* 0x0001e80000100800 */
        /* <DEDUP_REMOVED lines=47> */
[----:B---3--:R-:W0:Y:S02]  /*5d80*/  SHFL.BFLY PT, R0, R19, 0x2, 0x1f ;  /* 0x0c401f0013007f89 */ /* 0x008e2400000e0000 */
[----:B0-----:R-:W-:-:S05]  /*5d90*/  FMNMX.FTZ R0, R0, R19, !PT ;  /* 0x0000001300007209 */ /* 0x001fca0007810000 */
[----:B------:R-:W0:Y:S01]  /*5da0*/  SHFL.BFLY PT, R7, R0, 0x1, 0x1f ;  /* 0x0c201f0000077f89 */ /* 0x000e2200000e0000 */
[----:B--2---:R-:W-:-:S03]  /*5db0*/  IMAD R10, R15, 0xc00, R10 ;  /* 0x00000c000f0a7824 */ /* 0x004fc600078e020a */
[----:B------:R1:W-:Y:S01]  /*5dc0*/  STL [R1+0x240], R14 ;  /* 0x0002400e01007387 */ /* 0x0003e20000100800 */
[----:B----4-:R-:W-:Y:S01]  /*5dd0*/  FMUL.FTZ R158, R156, R21 ;  /* 0x000000159c9e7220 */ /* 0x010fe20000410000 */
[----:B------:R-:W-:Y:S02]  /*5de0*/  FSETP.NEU.FTZ.AND P0, PT, R21, -INF , PT ;  /* 0xff8000001500780b */ /* 0x000fe40003f1d000 */
[----:B0-----:R-:W-:Y:S02]  /*5df0*/  FMNMX.FTZ R0, R0, R7, !PT ;  /* 0x0000000700007209 */ /* 0x001fe40007810000 */
[----:B------:R-:W-:Y:S02]  /*5e00*/  FSEL R158, R158, RZ, P0 ;  /* 0x000000ff9e9e7208 */ /* 0x000fe40000000000 */
[C---:B------:R-:W-:Y:S01]  /*5e10*/  FSETP.NEU.FTZ.AND P0, PT, R0.reuse, -INF , PT ;  /* 0xff8000000000780b */ /* 0x040fe20003f1d000 */
[-C--:B------:R-:W-:Y:S01]  /*5e20*/  FMUL.FTZ R159, R0, R156.reuse ;  /* 0x0000009c009f7220 */ /* 0x080fe20000410000 */
[----:B------:R0:W-:Y:S04]  /*5e30*/  STL [R1+0x250], R18 ;  /* 0x0002501201007387 */ /* 0x0001e80000100800 */
[----:B------:R-:W-:Y:S01]  /*5e40*/  FSEL R159, R159, RZ, P0 ;  /* 0x000000ff9f9f7208 */ /* 0x000fe20000000000 */
[----:B------:R2:W-:Y:S01]  /*5e50*/  STL [R1+0x260], R20 ;  /* 0x0002601401007387 */ /* 0x0005e20000100800 */
[-CC-:B------:R-:W-:Y:S01]  /*5e60*/  FFMA.FTZ R7, R99, R156.reuse, -R158.reuse ;  /* 0x0000009c63077223 */ /* 0x180fe2000001089e */
[-CC-:B-1----:R-:W-:Y:S01]  /*5e70*/  FFMA.FTZ R14, R97, R156.reuse, -R158.reuse ;  /* 0x0000009c610e7223 */ /* 0x182fe2000001089e */
[-CC-:B------:R-:W-:Y:S01]  /*5e80*/  FFMA.FTZ R15, R91, R156.reuse, -R158.reuse ;  /* 0x0000009c5b0f7223 */ /* 0x180fe2000001089e */
[----:B------:R1:W-:Y:S01]  /*5e90*/  STL [R1+0x270], R4 ;  /* 0x0002700401007387 */ /* 0x0003e20000100800 */
[-CC-:B0-----:R-:W-:Y:S01]  /*5ea0*/  FFMA.FTZ R18, R103, R156.reuse, -R159.reuse ;  /* 0x0000009c67127223 */ /* 0x181fe2000001089f */
[-CC-:B------:R-:W-:Y:S01]  /*5eb0*/  FFMA.FTZ R19, R95, R156.reuse, -R159.reuse ;  /* 0x0000009c5f137223 */ /* 0x180fe2000001089f */
[-CC-:B------:R-:W-:Y:S01]  /*5ec0*/  FFMA.FTZ R21, R89, R156.reuse, -R159.reuse ;  /* 0x0000009c59157223 */ /* 0x180fe2000001089f */
[-C--:B--2---:R-:W-:Y:S01]  /*5ed0*/  FFMA.FTZ R20, R93, R156.reuse, -R159 ;  /* 0x0000009c5d147223 */ /* 0x084fe2000001089f */
[----:B-1----:R-:W-:Y:S01]  /*5ee0*/  FFMA.FTZ R4, R101, R156, -R158 ;  /* 0x0000009c65047223 */ /* 0x002fe2000001089e */
[----:B------:R-:W-:Y:S08]  /*5ef0*/  MUFU.EX2 R7, R7 ;  /* 0x0000000700077308 */ /* 0x000ff00000000800 */
[----:B------:R-:W-:Y:S08]  /*5f00*/  MUFU.EX2 R4, R4 ;  /* 0x0000000400047308 */ /* 0x000ff00000000800 */
[----:B------:R-:W-:Y:S08]  /*5f10*/  MUFU.EX2 R14, R14 ;  /* 0x0000000e000e7308 */ /* 0x000ff00000000800 */
[----:B------:R-:W-:Y:S08]  /*5f20*/  MUFU.EX2 R15, R15 ;  /* 0x0000000f000f7308 */ /* 0x000ff00000000800 */
[----:B------:R-:W-:Y:S08]  /*5f30*/  MUFU.EX2 R18, R18 ;  /* 0x0000001200127308 */ /* 0x000ff00000000800 */
[----:B------:R-:W0:Y:S08]  /*5f40*/  MUFU.EX2 R19, R19 ;  /* 0x0000001300137308 */ /* 0x000e300000000800 */
[----:B------:R-:W-:Y:S08]  /*5f50*/  MUFU.EX2 R20, R20 ;  /* 0x0000001400147308 */ /* 0x000ff00000000800 */
[----:B------:R-:W1:Y:S01]  /*5f60*/  MUFU.EX2 R21, R21 ;  /* 0x0000001500157308 */ /* 0x000e620000000800 */
[----:B------:R-:W-:-:S02]  /*5f70*/  R2UR UR6, R10 ;  /* 0x000000000a0672ca */ /* 0x000fc400000e0000 */
[----:B------:R-:W-:Y:S01]  /*5f80*/  R2UR UR7, R11 ;  /* 0x000000000b0772ca */ /* 0x000fe200000e0000 */
[----:B------:R2:W-:Y:S01]  /*5f90*/  STL [R1+0x324], R152 ;  /* 0x0003249801007387 */ /* 0x0005e20000100800 */
[----:B0-----:R-:W-:-:S03]  /*5fa0*/  F2FP.BF16.F32.PACK_AB R153, R19, R18 ;  /* 0x000000121399723e */ /* 0x001fc600000010ff */
[----:B------:R0:W-:Y:S01]  /*5fb0*/  STL [R1+0x328], R154 ;  /* 0x0003289a01007387 */ /* 0x0001e20000100800 */
[----:B--2---:R-:W-:Y:S02]  /*5fc0*/  F2FP.BF16.F32.PACK_AB R152, R7, R4 ;  /* 0x000000040798723e */ /* 0x004fe400000010ff */
[----:B-1----:R-:W-:Y:S02]  /*5fd0*/  F2FP.BF16.F32.PACK_AB R155, R21, R20 ;  /* 0x00000014159b723e */ /* 0x002fe400000010ff */
[----:B0-----:R-:W-:Y:S01]  /*5fe0*/  F2FP.BF16.F32.PACK_AB R154, R15, R14 ;  /* 0x0000000e0f9a723e */ /* 0x001fe200000010ff */
        /* <DEDUP_REMOVED lines=99> */
[-CC-:B------:R-:W-:Y:S01]  /*6620*/  FFMA.FTZ R160, R160, R156.reuse, -R158.reuse ;  /* 0x0000009ca0a07223 */ /* 0x180fe2000001089e */
[-CC-:B------:R-:W-:Y:S01]  /*6630*/  FFMA.FTZ R161, R161, R156.reuse, -R158.reuse ;  /* 0x0000009ca1a17223 */ /* 0x180fe2000001089e */
[-CC-:B------:R-:W-:Y:S01]  /*6640*/  FFMA.FTZ R191, R191, R156.reuse, -R158.reuse ;  /* 0x0000009cbfbf7223 */ /* 0x180fe2000001089e */
[-C--:B------:R-:W-:Y:S01]  /*6650*/  FFMA.FTZ R192, R192, R156.reuse, -R158 ;  /* 0x0000009cc0c07223 */ /* 0x080fe2000001089e */
[-CC-:B------:R-:W-:Y:S01]  /*6660*/  FFMA.FTZ R225, R225, R156.reuse, -R159.reuse ;  /* 0x0000009ce1e17223 */ /* 0x180fe2000001089f */
[-CC-:B------:R-:W-:Y:S01]  /*6670*/  FFMA.FTZ R224, R224, R156.reuse, -R159.reuse ;  /* 0x0000009ce0e07223 */ /* 0x180fe2000001089f */
[-CC-:B------:R-:W-:Y:S01]  /*6680*/  FFMA.FTZ R223, R223, R156.reuse, -R159.reuse ;  /* 0x0000009cdfdf7223 */ /* 0x180fe2000001089f */
[----:B------:R-:W-:Y:S01]  /*6690*/  FFMA.FTZ R222, R222, R156, -R159 ;  /* 0x0000009cdede7223 */ /* 0x000fe2000001089f */
[----:B------:R0:W-:Y:S01]  /*66a0*/  STL [R1+0x3d8], R162 ;  /* 0x0003d8a201007387 */ /* 0x0001e20000100800 */
[----:B------:R-:W-:Y:S03]  /*66b0*/  MUFU.EX2 R160, R160 ;  /* 0x000000a000a07308 */ /* 0x000fe60000000800 */
[----:B------:R2:W-:Y:S04]  /*66c0*/  STL [R1+0x3e8], R163 ;  /* 0x0003e8a301007387 */ /* 0x0005e80000100800 */
[----:B------:R3:W-:Y:S01]  /*66d0*/  STL [R1+0x3f8], R164 ;  /* 0x0003f8a401007387 */ /* 0x0007e20000100800 */
[----:B------:R-:W4:Y:S03]  /*66e0*/  MUFU.EX2 R161, R161 ;  /* 0x000000a100a17308 */ /* 0x000f260000000800 */
[----:B------:R1:W-:Y:S05]  /*66f0*/  STL [R1+0x408], R165 ;  /* 0x000408a501007387 */ /* 0x0003ea0000100800 */
[----:B------:R-:W-:Y:S08]  /*6700*/  MUFU.EX2 R191, R191 ;  /* 0x000000bf00bf7308 */ /* 0x000ff00000000800 */
[----:B------:R-:W4:Y:S08]  /*6710*/  MUFU.EX2 R192, R192 ;  /* 0x000000c000c07308 */ /* 0x000f300000000800 */
[----:B0-----:R-:W-:Y:S08]  /*6720*/  MUFU.EX2 R162, R225 ;  /* 0x000000e100a27308 */ /* 0x001ff00000000800 */
[----:B--2---:R-:W0:Y:S08]  /*6730*/  MUFU.EX2 R163, R224 ;  /* 0x000000e000a37308 */ /* 0x004e300000000800 */
[----:B---3--:R-:W-:Y:S08]  /*6740*/  MUFU.EX2 R164, R223 ;  /* 0x000000df00a47308 */ /* 0x008ff00000000800 */
[----:B-1----:R-:W1:Y:S01]  /*6750*/  MUFU.EX2 R165, R222 ;  /* 0x000000de00a57308 */ /* 0x002e620000000800 */
[----:B------:R2:W-:Y:S04]  /*6760*/  STL [R1+0x418], R12 ;  /* 0x0004180c01007387 */ /* 0x0005e80000100800 */
[----:B------:R3:W-:Y:S01]  /*6770*/  STL [R1+0x430], R13 ;  /* 0x0004300d01007387 */ /* 0x0007e20000100800 */
[----:B--2---:R-:W-:-:S02]  /*6780*/  VIADD R12, R10, 0x80 ;  /* 0x000000800a0c7836 */ /* 0x004fc40000000000 */
[----:B---3--:R-:W-:-:S03]  /*6790*/  IMAD.MOV.U32 R13, RZ, RZ, R11 ;  /* 0x000000ffff0d7224 */ /* 0x008fc600078e000b */
        /* <DEDUP_REMOVED lines=22> */
[----:B------:R-:W-:-:S02]  /*6900*/  WARPGROUP.DEPBAR.LE gsb0, 0x0 ;  /* 0x00008000000079c5 */ /* 0x000fc40000010000 */
[----:B----4-:R-:W-:Y:S02]  /*6910*/  F2FP.BF16.F32.PACK_AB R152, R161, R160 ;  /* 0x000000a0a198723e */ /* 0x010fe400000010ff */
[----:B------:R-:W-:Y:S02]  /*6920*/  F2FP.BF16.F32.PACK_AB R154, R192, R191 ;  /* 0x000000bfc09a723e */ /* 0x000fe400000010ff */
[----:B0-----:R-:W-:Y:S02]  /*6930*/  F2FP.BF16.F32.PACK_AB R153, R163, R162 ;  /* 0x000000a2a399723e */ /* 0x001fe400000010ff */
[----:B-1----:R-:W-:Y:S01]  /*6940*/  F2FP.BF16.F32.PACK_AB R155, R165, R164 ;  /* 0x000000a4a59b723e */ /* 0x002fe200000010ff */
        /* <DEDUP_REMOVED lines=42> */
[----:B------:R-:W-:Y:S08]  /*6bf0*/  MUFU.EX2 R166, R166 ;  /* 0x000000a600a67308 */ /* 0x000ff00000000800 */
[----:B------:R-:W0:Y:S08]  /*6c00*/  MUFU.EX2 R167, R167 ;  /* 0x000000a700a77308 */ /* 0x000e300000000800 */
[----:B------:R-:W-:Y:S08]  /*6c10*/  MUFU.EX2 R168, R168 ;  /* 0x000000a800a87308 */ /* 0x000ff00000000800 */
[----:B------:R-:W1:Y:S08]  /*6c20*/  MUFU.EX2 R169, R169 ;  /* 0x000000a900a97308 */ /* 0x000e700000000800 */
[----:B------:R-:W-:Y:S08]  /*6c30*/  MUFU.EX2 R174, R174 ;  /* 0x000000ae00ae7308 */ /* 0x000ff00000000800 */
[----:B------:R-:W2:Y:S08]  /*6c40*/  MUFU.EX2 R175, R175 ;  /* 0x000000af00af7308 */ /* 0x000eb00000000800 */
[----:B------:R-:W-:Y:S08]  /*6c50*/  MUFU.EX2 R176, R176 ;  /* 0x000000b000b07308 */ /* 0x000ff00000000800 */
[----:B------:R-:W3:Y:S01]  /*6c60*/  MUFU.EX2 R177, R177 ;  /* 0x000000b100b17308 */ /* 0x000ee20000000800 */
[----:B------:R-:W-:-:S02]  /*6c70*/  VIADD R12, R10, 0x100 ;  /* 0x000001000a0c7836 */ /* 0x000fc40000000000 */
[----:B------:R-:W-:-:S03]  /*6c80*/  IMAD.MOV.U32 R13, RZ, RZ, R11 ;  /* 0x000000ffff0d7224 */ /* 0x000fc600078e000b */
[----:B------:R-:W-:Y:S02]  /*6c90*/  R2UR UR6, R12 ;  /* 0x000000000c0672ca */ /* 0x000fe400000e0000 */
[----:B------:R-:W-:Y:S01]  /*6ca0*/  R2UR UR7, R13 ;  /* 0x000000000d0772ca */ /* 0x000fe200000e0000 */
        /* <DEDUP_REMOVED lines=9> */
[----:B------:R-:W4:Y:S08]  /*6d40*/  MUFU.EX2 R171, R171 ;  /* 0x000000ab00ab7308 */ /* 0x000f300000000800 */
[----:B------:R-:W-:Y:S08]  /*6d50*/  MUFU.EX2 R172, R172 ;  /* 0x000000ac00ac7308 */ /* 0x000ff00000000800 */
[----:B------:R-:W4:Y:S01]  /*6d60*/  MUFU.EX2 R173, R173 ;  /* 0x000000ad00ad7308 */ /* 0x000f220000000800 */
[----:B------:R-:W-:-:S02]  /*6d70*/  WARPGROUP.DEPBAR.LE gsb0, 0x0 ;  /* 0x00008000000079c5 */ /* 0x000fc40000010000 */
[----:B0-----:R-:W-:Y:S02]  /*6d80*/  F2FP.BF16.F32.PACK_AB R152, R167, R166 ;  /* 0x000000a6a798723e */ /* 0x001fe400000010ff */
[----:B-1----:R-:W-:Y:S02]  /*6d90*/  F2FP.BF16.F32.PACK_AB R154, R169, R168 ;  /* 0x000000a8a99a723e */ /* 0x002fe400000010ff */
[----:B--2---:R-:W-:Y:S02]  /*6da0*/  F2FP.BF16.F32.PACK_AB R153, R175, R174 ;  /* 0x000000aeaf99723e */ /* 0x004fe400000010ff */
[----:B---3--:R-:W-:Y:S01]  /*6db0*/  F2FP.BF16.F32.PACK_AB R155, R177, R176 ;  /* 0x000000b0b19b723e */ /* 0x008fe200000010ff */
        /* <DEDUP_REMOVED lines=34> */
[----:B------:R-:W-:Y:S08]  /*6fe0*/  MUFU.EX2 R201, R201 ;  /* 0x000000c900c97308 */ /* 0x000ff00000000800 */
[----:B------:R-:W0:Y:S08]  /*6ff0*/  MUFU.EX2 R202, R202 ;  /* 0x000000ca00ca7308 */ /* 0x000e300000000800 */
[----:B------:R-:W-:Y:S08]  /*7000*/  MUFU.EX2 R203, R203 ;  /* 0x000000cb00cb7308 */ /* 0x000ff00000000800 */
[----:B------:R-:W1:Y:S01]  /*7010*/  MUFU.EX2 R204, R204 ;  /* 0x000000cc00cc7308 */ /* 0x000e620000000800 */
        /* <DEDUP_REMOVED lines=13> */
[----:B------:R-:W2:Y:S08]  /*70f0*/  MUFU.EX2 R179, R179 ;  /* 0x000000b300b37308 */ /* 0x000eb00000000800 */
[----:B------:R-:W-:Y:S08]  /*7100*/  MUFU.EX2 R182, R182 ;  /* 0x000000b600b67308 */ /* 0x000ff00000000800 */
[----:B------:R-:W3:Y:S08]  /*7110*/  MUFU.EX2 R193, R193 ;  /* 0x000000c100c17308 */ /* 0x000ef00000000800 */
[----:B------:R-:W-:Y:S08]  /*7120*/  MUFU.EX2 R194, R194 ;  /* 0x000000c200c27308 */ /* 0x000ff00000000800 */
[----:B------:R-:W3:Y:S08]  /*7130*/  MUFU.EX2 R195, R195 ;  /* 0x000000c300c37308 */ /* 0x000ef00000000800 */
[----:B------:R-:W-:Y:S08]  /*7140*/  MUFU.EX2 R196, R196 ;  /* 0x000000c400c47308 */ /* 0x000ff00000000800 */
[----:B------:R-:W3:Y:S01]  /*7150*/  MUFU.EX2 R197, R197 ;  /* 0x000000c500c57308 */ /* 0x000ee20000000800 */
[----:B------:R-:W-:-:S02]  /*7160*/  VIADD R12, R10, 0x200 ;  /* 0x000002000a0c7836 */ /* 0x000fc40000000000 */
[----:B------:R-:W-:Y:S01]  /*7170*/  IMAD.MOV.U32 R13, RZ, RZ, R11 ;  /* 0x000000ffff0d7224 */ /* 0x000fe200078e000b */
[----:B------:R-:W-:Y:S02]  /*7180*/  WARPGROUP.DEPBAR.LE gsb0, 0x0 ;  /* 0x00008000000079c5 */ /* 0x000fe40000010000 */
        /* <DEDUP_REMOVED lines=53> */
[----:B------:R-:W4:Y:S08]  /*74e0*/  MUFU.EX2 R185, R185 ;  /* 0x000000b900b97308 */ /* 0x000f300000000800 */
[----:B------:R-:W-:Y:S08]  /*74f0*/  MUFU.EX2 R186, R186 ;  /* 0x000000ba00ba7308 */ /* 0x000ff00000000800 */
[----:B------:R-:W4:Y:S01]  /*7500*/  MUFU.EX2 R159, R159 ;  /* 0x0000009f009f7308 */ /* 0x000f220000000800 */
[----:B------:R-:W-:Y:S01]  /*7510*/  VIADD R10, R10, 0x280 ;  /* 0x000002800a0a7836 */ /* 0x000fe20000000000 */
[----:B------:R-:W-:-:S02]  /*7520*/  WARPGROUP.DEPBAR.LE gsb0, 0x0 ;  /* 0x00008000000079c5 */ /* 0x000fc40000010000 */
[----:B--2---:R-:W-:Y:S02]  /*7530*/  F2FP.BF16.F32.PACK_AB R152, R179, R178 ;  /* 0x000000b2b398723e */ /* 0x004fe400000010ff */
[----:B---3--:R-:W-:Y:S02]  /*7540*/  F2FP.BF16.F32.PACK_AB R154, R193, R182 ;  /* 0x000000b6c19a723e */ /* 0x008fe400000010ff */
[----:B------:R-:W-:Y:S02]  /*7550*/  F2FP.BF16.F32.PACK_AB R153, R195, R194 ;  /* 0x000000c2c399723e */ /* 0x000fe400000010ff */
[----:B------:R-:W-:Y:S01]  /*7560*/  F2FP.BF16.F32.PACK_AB R155, R197, R196 ;  /* 0x000000c4c59b723e */ /* 0x000fe200000010ff */
        /* <DEDUP_REMOVED lines=32> */
[----:B--2---:R-:W-:-:S06]  /*7770*/  WARPGROUP.ARRIVE ;  /* 0x00000000000079c5 */ /* 0x004fcc0000000000 */
[----:B------:R-:W-:Y:S01]  /*7780*/  HGMMA.64x256x16.F32.BF16 R24, R152, gdesc[UR4].tnspB, R24, gsb0 ;  /* 0x43e0000498187df0 */ /* 0x000fe20008001818 */
[----:B------:R-:W-:Y:S02]  /*7790*/  R2UR UR6, R10 ;  /* 0x000000000a0672ca */ /* 0x000fe400000e0000 */
[----:B------:R-:W-:Y:S01]  /*77a0*/  R2UR UR7, R11 ;  /* 0x000000000b0772ca */ /* 0x000fe200000e0000 */
[----:B------:R2:W5:Y:S04]  /*77b0*/  LDL R10, [R1+0x1f8] ;  /* 0x0001f800010a7983 */ /* 0x0005680000100800 */
[----:B------:R-:W3:Y:S01]  /*77c0*/  LDL R11, [R1+0x28] ;  /* 0x00002800010b7983 */ /* 0x000ee20000100800 */
[----:B------:R-:W-:Y:S02]  /*77d0*/  WARPGROUP.DEPBAR.LE gsb0, 0x0 ;  /* 0x00008000000079c5 */ /* 0x000fe40000010000 */
[----:B0-----:R-:W-:-:S02]  /*77e0*/  F2FP.BF16.F32.PACK_AB R152, R13, R12 ;  /* 0x0000000c0d98723e */ /* 0x001fc400000010ff */
[----:B-1----:R-:W-:Y:S02]  /*77f0*/  F2FP.BF16.F32.PACK_AB R154, R158, R183 ;  /* 0x000000b79e9a723e */ /* 0x002fe400000010ff */
[----:B----4-:R-:W-:Y:S02]  /*7800*/  F2FP.BF16.F32.PACK_AB R153, R185, R184 ;  /* 0x000000b8b999723e */ /* 0x010fe400000010ff */
        /* <DEDUP_REMOVED lines=50> */
[----:B------:R-:W-:Y:S01]  /*7b30*/  FADD.FTZ R174, R174, R165 ;  /* 0x000000a5aeae7221 */ /* 0x000fe20000010000 */
        /* <DEDUP_REMOVED lines=33> */
[----:B------:R-:W4:Y:S04]  /*7d50*/  LDL R153, [R1+0x240] ;  /* 0x0002400001997983 */ /* 0x000f280000100800 */
[----:B0-----:R-:W2:Y:S04]  /*7d60*/  LDL R115, [R1+0x244] ;  /* 0x0002440001737983 */ /* 0x001ea80000100800 */
        /* <DEDUP_REMOVED lines=154> */
[----:B------:R0:W-:Y:S02]  /*8710*/  STL [R1+0x68], RZ ;  /* 0x000068ff01007387 */ /* 0x0001e40000100800 */
[----:B------:R-:W-:Y:S01]  /*8720*/  FADD.FTZ R158, R158, R183 ;  /* 0x000000b79e9e7221 */ /* 0x000fe20000010000 */
[----:B------:R-:W-:Y:S01]  /*8730*/  FADD.FTZ R159, R159, R186 ;  /* 0x000000ba9f9f7221 */ /* 0x000fe20000010000 */
[----:B------:R0:W-:Y:S04]  /*8740*/  STL [R1+0x68], R227 ;  /* 0x000068e301007387 */ /* 0x0001e80000100800 */
[----:B------:R0:W-:Y:S04]  /*8750*/  STL [R1+0x68], R227 ;  /* 0x000068e301007387 */ /* 0x0001e80000100800 */
[----:B------:R0:W-:Y:S01]  /*8760*/  STL [R1+0x68], R227 ;  /* 0x000068e301007387 */ /* 0x0001e20000100800 */
[----:B---3--:R-:W-:-:S03]  /*8770*/  LOP3.LUT R11, R11, 0x1, RZ, 0xfc, !PT ;  /* 0x000000010b0b7812 */ /* 0x008fc600078efcff */
[----:B------:R0:W-:Y:S04]  /*8780*/  STL [R1+0x68], R227 ;  /* 0x000068e301007387 */ /* 0x0001e80000100800 */
[----:B------:R0:W-:Y:S04]  /*8790*/  STL [R1+0x68], R227 ;  /* 0x000068e301007387 */ /* 0x0001e80000100800 */
[----:B------:R0:W-:Y:S04]  /*87a0*/  STL [R1+0x68], R227 ;  /* 0x000068e301007387 */ /* 0x0001e80000100800 */
[----:B------:R0:W-:Y:S04]  /*87b0*/  STL [R1+0x214], R0 ;  /* 0x0002140001007387 */ /* 0x0001e80000100800 */
[----:B------:R0:W-:Y:S04]  /*87c0*/  STL.64 [R1+0x220], R158 ;  /* 0x0002209e01007387 */ /* 0x0001e80000100a00 */
[----:B----4-:R0:W-:Y:S04]  /*87d0*/  STL [R1+0x240], R153 ;  /* 0x0002409901007387 */ /* 0x0101e80000100800 */
        /* <DEDUP_REMOVED lines=131> */
.L_x_11304:
[----:B------:R-:W-:Y:S05]  /*9010*/  BSYNC B0 ;  /* 0x0000000000007941 */ /* 0x000fea0003800000 */
.L_x_11303:
        /* <DEDUP_REMOVED lines=11> */
[----:B------:R-:W-:-:S06]  /*90d0*/  UIADD3 UR44, UR44, -0x2, URZ ;  /* 0xfffffffe2c2c7890 */ /* 0x000fcc000fffe03f */
[----:B------:R-:W-:Y:S02]  /*90e0*/  IMAD.U32 R19, RZ, RZ, UR44 ;  /* 0x0000002cff137e24 */ /* 0x000fe4000f8e00ff */
[----:B--2---:R-:W-:-:S04]  /*90f0*/  IMAD.SHL.U32 R0, R0, 0x80, RZ ;  /* 0x0000008000007824 */ /* 0x004fc800078e00ff */
[----:B------:R-:W-:Y:S01]  /*9100*/  @P0 IMAD.HI.U32 R5, R0, R5, RZ ;  /* 0x0000000500050227 */ /* 0x000fe200078e00ff */
[----:B------:R-:W-:-:S03]  /*9110*/  PLOP3.LUT P0, PT, PT, PT, UP0, 0x40, 0x0 ;  /* 0x000000000000781c */ /* 0x000fc60003f0e808 */
[----:B------:R-:W-:Y:S01]  /*9120*/  IMAD.MOV.U32 R4, RZ, RZ, R0 ;  /* 0x000000ffff047224 */ /* 0x000fe200078e0000 */
[----:B------:R-:W-:-:S05]  /*9130*/  @P1 SHF.R.U32.HI R4, RZ, R6, R5 ;  /* 0x00000006ff041219 */ /* 0x000fca0000011605 */
[----:B------:R-:W-:-:S04]  /*9140*/  VIADD R5, R4, UR43 ;  /* 0x0000002b04057c36 */ /* 0x000fc80008000000 */
        /* <DEDUP_REMOVED lines=12> */
.L_x_11307:
[----:B------:R-:W-:-:S13]  /*9210*/  ISETP.NE.AND P0, PT, R3, 0x1, PT ;  /* 0x000000010300780c */ /* 0x000fda0003f05270 */
[----:B------:R-:W-:-:S05]  /*9220*/  @P0 IMAD.HI.U32 R8, R4, R8, RZ ;  /* 0x0000000804080227 */ /* 0x000fca00078e00ff */
[----:B------:R-:W-:-:S07]  /*9230*/  @P0 SHF.R.U32.HI R4, RZ, R9, R8 ;  /* 0x00000009ff040219 */ /* 0x000fce0000011608 */
.L_x_11308:
[----:B------:R-:W-:Y:S05]  /*9240*/  BSYNC B0 ;  /* 0x0000000000007941 */ /* 0x000fea0003800000 */
.L_x_11306:
[----:B------:R-:W-:-:S05]  /*9250*/  IMAD R3, R4, R3, R3 ;  /* 0x0000000304037224 */ /* 0x000fca00078e0203 */
[----:B------:R-:W-:-:S07]  /*9260*/  VIMNMX R2, R2, R3, PT ;  /* 0x0000000302027248 */ /* 0x000fce0003fe0100 */
.L_x_11305:
        /* <DEDUP_REMOVED lines=8> */
.L_x_11312:
[----:B------:R-:W-:-:S07]  /*92f0*/  MOV R192, 0x9310 ;  /* 0x0000931000c07802 */ /* 0x000fce0000000f00 */
[----:B------:R-:W-:Y:S05]  /*9300*/  CALL.REL.NOINC `($_ZN7cutlass13device_kernelIN5flash11enable_sm90INS1_16FlashAttnFwdSm90INS1_25CollectiveMainloopFwdSm90ILi2EN4cute5tupleIJNS5_1CILi1EEES8_S8_EEENS6_IJNS7_ILi128EEENS7_ILi96EEENS7_ILi64EEEEEELi256ENS_10bfloat16_tEfNS_4arch4Sm90ELb0ELb1ELb1ELb0ELb1ELb0ELb1ELb1ELb0ELb1ELb1ELb0EEENS1_21CollectiveEpilogueFwdINS6_IJSA_NS7_ILi256EEESB_EEES9_SE_SG_Li256ELb0ELb1ELb1ELb0EEENS1_19SingleTileSchedulerILb0ELb1ELb1ELi128EEEEEEEEEvNT_6ParamsE$_ZZN5flash25CollectiveMainloopFwdSm90ILi2EN4cute5tupleIJNS1_1CILi1EEES4_S4_EEENS2_IJNS3_ILi128EEENS3_ILi96EEENS3_ILi64EEEEEELi256EN7cutlass10bfloat16_tEfNSA_4arch4Sm90ELb0ELb1ELb1ELb0ELb1ELb0ELb1ELb1ELb0ELb1ELb1ELb0EE3mmaINS_16FlashAttnFwdSm90ISE_NS_21CollectiveEpilogueFwdINS2_IJS6_NS3_ILi256EEES7_EEES5_SB_SD_Li256ELb0ELb1ELb1ELb0EEENS_19SingleTileSchedulerILb0ELb1ELb1ELi128EEEE13SharedStorageENS1_6TensorINS1_11ArrayEngineIfLm128EEENS1_6LayoutINS2_IJNS2_IJNS3_ILi2EEEST_NS3_ILi32EEEEEES4_S4_EEENS2_IJNS2_IJS4_ST_NS3_ILi4EEEEEENS3_ILi0EEESZ_EEEEEEENS_7SoftmaxILi2ELi0EEEEEbRKNSE_6ParamsENSA_13PipelineAsyncILi2EEES19_RNSA_13PipelineStateILj2EEERT0_RT1_iRiRKNS_16SeqlenInfoQKNewKILb0ELb0EEENS2_IJiiiiEEERT_ENKUliT_T0_T1_E_clIZSF_ISO_S12_S14_EbS17_S19_S19_S1C_S1E_S1G_iS1H_S1L_S1M_S1O_EUlRS1P_iE1_NS3_ILb0EEENS3_ILb1EEEEEDaiS1P_S1Q_S1R_) ;  /* 0x00000324000c7944 */ /* 0x000fea0003c00000 */
[C---:B------:R-:W-:Y:S01]  /*9310*/  ISETP.GT.AND P0, PT, R19.reuse, R190, PT ;  /* 0x000000be1300720c */ /* 0x040fe20003f04270 */
[----:B------:R-:W-:-:S12]  /*9320*/  VIADD R19, R19, 0xffffffff ;  /* 0xffffffff13137836 */ /* 0x000fd80000000000 */
[----:B------:R-:W-:Y:S05]  /*9330*/  @P0 BRA `(.L_x_11312) ;  /* 0xfffffffc00ec0947 */ /* 0x000fea000383ffff */
[----:B------:R-:W-:Y:S05]  /*9340*/  BSYNC B0 ;  /* 0x0000000000007941 */ /* 0x000fea0003800000 */
.L_x_11311:
[----:B------:R-:W2:Y:S02]  /*9350*/  LDL R0, [R1+0x50] ;  /* 0x0000500001007983 */ /* 0x000ea40000100800 */
[----:B--2---:R-:W-:-:S07]  /*9360*/  IMAD.SHL.U32 R0, R0, 0x80, RZ ;  /* 0x0000008000007824 */ /* 0x004fce00078e00ff */
.L_x_11310:
[----:B------:R-:W-:Y:S05]  /*9370*/  BSYNC B1 ;  /* 0x0000000000017941 */ /* 0x000fea0003800000 */
.L_x_11309:
        /* <DEDUP_REMOVED lines=26> */
.L_x_11315:
[----:B------:R-:W-:Y:S02]  /*9520*/  ULDC UR4, c[0x0][0xadc] ;  /* 0x0002b70000047ab9 */ /* 0x000fe40000000800 */
[----:B------:R-:W-:-:S05]  /*9530*/  IMAD.U32 R5, RZ, RZ, UR4 ;  /* 0x00000004ff057e24 */ /* 0x000fca000f8e00ff */
[----:B------:R-:W-:-:S13]  /*9540*/  ISETP.NE.AND P0, PT, R5, 0x1, PT ;  /* 0x000000010500780c */ /* 0x000fda0003f05270 */
[----:B------:R-:W0:Y:S02]  /*9550*/  @P0 LDC.64 R6, c[0x0][0xae0] ;  /* 0x0002b800ff060b82 */ /* 0x000e240000000a00 */
[----:B0-----:R-:W-:-:S05]  /*9560*/  @P0 IMAD.HI.U32 R4, R0, R6, RZ ;  /* 0x0000000600040227 */ /* 0x001fca00078e00ff */
[----:B------:R-:W-:-:S07]  /*9570*/  @P0 SHF.R.U32.HI R0, RZ, R7, R4 ;  /* 0x00000007ff000219 */ /* 0x000fce0000011604 */
.L_x_11316:
[----:B------:R-:W-:Y:S05]  /*9580*/  BSYNC B0 ;  /* 0x0000000000007941 */ /* 0x000fea0003800000 */
.L_x_11314:
[----:B------:R-:W-:-:S05]  /*9590*/  IMAD R3, R0, R5, RZ ;  /* 0x0000000500037224 */ /* 0x000fca00078e02ff */
[----:B------:R-:W-:-:S07]  /*95a0*/  VIMNMX R2, R2, R3, !PT ;  /* 0x0000000302027248 */ /* 0x000fce0007fe0100 */
.L_x_11313:
[----:B------:R-:W-:Y:S01]  /*95b0*/  VIADD R2, R2, 0x5f ;  /* 0x0000005f02027836 */ /* 0x000fe20000000000 */
[----:B------:R-:W-:-:S03]  /*95c0*/  IADD3 R8, P1, R16, 0x28, RZ ;  /* 0x0000002810087810 */ /* 0x000fc60007f3e0ff */
[----:B------:R-:W-:-:S04]  /*95d0*/  IMAD.HI R2, R2, 0x2aaaaaab, RZ ;  /* 0x2aaaaaab02027827 */ /* 0x000fc800078e02ff */
[----:B------:R-:W-:Y:S01]  /*95e0*/  IMAD.X R9, RZ, RZ, R17, P1 ;  /* 0x000000ffff097224 */ /* 0x000fe200008e0611 */
[----:B------:R-:W-:Y:S01]  /*95f0*/  SHF.R.U32.HI R3, RZ, 0x1f, R2 ;  /* 0x0000001fff037819 */ /* 0x000fe20000011602 */
[----:B------:R-:W-:Y:S02]  /*9600*/  IMAD.MOV.U32 R6, RZ, RZ, R8 ;  /* 0x000000ffff067224 */ /* 0x000fe400078e0008 */
[----:B------:R-:W-:Y:S01]  /*9610*/  IMAD.MOV.U32 R7, RZ, RZ, R9 ;  /* 0x000000ffff077224 */ /* 0x000fe200078e0009 */
[----:B------:R-:W-:-:S04]  /*9620*/  LEA.HI.SX32 R3, R2, R3, 0x1c ;  /* 0x0000000302037211 */ /* 0x000fc800078fe2ff */
[----:B------:R-:W-:-:S04]  /*9630*/  VIMNMX R216, R3, UR40, !PT ;  /* 0x0000002803d87c48 */ /* 0x000fc8000ffe0100 */
[----:B------:R-:W-:-:S13]  /*9640*/  ISETP.GE.AND P0, PT, R19, R216, PT ;  /* 0x000000d81300720c */ /* 0x000fda0003f06270 */
[----:B------:R-:W-:Y:S05]  /*9650*/  @!P0 BRA `(.L_x_11317) ;  /* 0x000001ac00688947 */ /* 0x000fea0003800000 */
[----:B------:R0:W5:Y:S01]  /*9660*/  LDL.64 R6, [R1+0x198] ;  /* 0x0001980001067983 */ /* 0x0001620000100a00 */
[----:B------:R-:W-:-:S07]  /*9670*/  IMAD.MOV.U32 R171, RZ, RZ, R19 ;  /* 0x000000ffffab7224 */ /* 0x000fce00078e0013 */
.L_x_11336:
[----:B------:R-:W2:Y:S04]  /*9680*/  LDL R2, [R1+0x1f8] ;  /* 0x0001f80001027983 */ /* 0x000ea80000100800 */
[----:B------:R-:W3:Y:S04]  /*9690*/  LDL R0, [R1+0x200] ;  /* 0x0002000001007983 */ /* 0x000ee80000100800 */
[----:B-1----:R-:W4:Y:S01]  /*96a0*/  LDL R3, [R1] ;  /* 0x0000000001037983 */ /* 0x002f220000100800 */
[----:B--2---:R-:W-:-:S05]  /*96b0*/  VIADD R2, R2, 0x1 ;  /* 0x0000000102027836 */ /* 0x004fca0000000000 */
[----:B------:R-:W-:-:S13]  /*96c0*/  ISETP.NE.AND P0, PT, R2, 0x2, PT ;  /* 0x000000020200780c */ /* 0x000fda0003f05270 */
[----:B-----5:R1:W5:Y:S04]  /*96d0*/  @P0 LDL R4, [R1+0x1fc] ;  /* 0x0001fc0001040983 */ /* 0x0203680000100800 */
        /* <DEDUP_REMOVED lines=9> */
[----:B---3--:R-:W-:-:S02]  /*9770*/  @!P0 IMAD.MOV.U32 R2, RZ, RZ, RZ ;  /* 0x000000ffff028224 */ /* 0x008fc400078e00ff */
[----:B------:R-:W-:Y:S02]  /*9780*/  IMAD.MOV.U32 R18, RZ, RZ, R8 ;  /* 0x000000ffff127224 */ /* 0x000fe400078e0008 */
[----:B------:R-:W-:Y:S01]  /*9790*/  IMAD.MOV.U32 R19, RZ, RZ, R9 ;  /* 0x000000ffff137224 */ /* 0x000fe200078e0009 */
[----:B--2---:R-:W-:-:S05]  /*97a0*/  @!P0 LOP3.LUT R4, R5, 0x1, RZ, 0x3c, !PT ;  /* 0x0000000105048812 */ /* 0x004fca00078e3cff */
[----:B------:R1:W-:Y:S01]  /*97b0*/  @!P0 STL [R1+0x1fc], R4 ;  /* 0x0001fc0401008387 */ /* 0x0003e20000100800 */
[----:B------:R-:W-:Y:S05]  /*97c0*/  @!P1 BRA `(.L_x_11319) ;  /* 0x0000000000049947 */ /* 0x000fea0003800000 */
[----:B------:R-:W-:Y:S01]  /*97d0*/  BPT.TRAP 0x1 ;  /* 0x000000040000795c */ /* 0x000fe20000300000 */
.L_x_11319:
[----:B------:R-:W-:Y:S05]  /*97e0*/  BSYNC B0 ;  /* 0x0000000000007941 */ /* 0x000fea0003800000 */
.L_x_11318:
[----:B------:R-:W2:Y:S01]  /*97f0*/  LDL.64 R8, [R1+0x18] ;  /* 0x0000180001087983 */ /* 0x000ea20000100a00 */
[----:B-----5:R-:W-:Y:S02]  /*9800*/  SHF.L.U32 R5, R4, 0x1f, RZ ;  /* 0x0000001f04057819 */ /* 0x020fe400000006ff */
[----:B--2---:R-:W-:-:S05]  /*9810*/  MOV R3, R8 ;  /* 0x0000000800037202 */ /* 0x004fca0000000f00 */
[----:B------:R-:W-:-:S04]  /*9820*/  IMAD R2, R2, 0x8, R3 ;  /* 0x0000000802027824 */ /* 0x000fc800078e0203 */
[----:B------:R2:W3:Y:S01]  /*9830*/  SYNCS.PHASECHK.TRANS64.TRYWAIT P0, [R2+URZ], R5 ;  /* 0x00000005020075a7 */ /* 0x0004e2000800017f */
[----:B------:R2:W5:Y:S01]  /*9840*/  LDL.64 R8, [R1+0x1f8] ;  /* 0x0001f80001087983 */ /* 0x0005620000100a00 */
[----:B------:R-:W-:Y:S04]  /*9850*/  BSSY B0, `(.L_x_11320) ;  /* 0x0000003000007945 */ /* 0x000fe80003800000 */
[----:B------:R-:W-:Y:S05]  /*9860*/  @!P1 BRA `(.L_x_11321) ;  /* 0x0000000000049947 */ /* 0x000fea0003800000 */
[----:B------:R-:W-:Y:S01]  /*9870*/  BPT.TRAP 0x1 ;  /* 0x000000040000795c */ /* 0x000fe20000300000 */
.L_x_11321:
[----:B------:R-:W-:Y:S05]  /*9880*/  BSYNC B0 ;  /* 0x0000000000007941 */ /* 0x000fea0003800000 */
.L_x_11320:
[----:B------:R-:W-:Y:S04]  /*9890*/  BSSY B0, `(.L_x_11322) ;  /* 0x0000006000007945 */ /* 0x000fe80003800000 */
[----:B---3--:R-:W-:Y:S05]  /*98a0*/  @P0 BRA `(.L_x_11323) ;  /* 0x0000000000100947 */ /* 0x008fea0003800000 */
[----:B-----5:R-:W-:Y:S01]  /*98b0*/  IMAD R8, R8, 0x8, R3 ;  /* 0x0000000808087824 */ /* 0x020fe200078e0203 */
[----:B------:R-:W-:-:S04]  /*98c0*/  SHF.L.U32 R9, R9, 0x1f, RZ ;  /* 0x0000001f09097819 */ /* 0x000fc800000006ff */
[----:B------:R-:W3:Y:S02]  /*98d0*/  SYNCS.PHASECHK.TRANS64.TRYWAIT P0, [R8+URZ], R9 ;  /* 0x00000009080075a7 */ /* 0x000ee4000800017f */
[----:B---3--:R-:W-:Y:S05]  /*98e0*/  @!P0 BRA `(.L_x_11324) ;  /* 0x000002e400188947 */ /* 0x008fea0003800000 */
.L_x_11323:
[----:B------:R-:W-:Y:S05]  /*98f0*/  BSYNC B0 ;  /* 0x0000000000007941 */ /* 0x000fea0003800000 */
.L_x_11322:
[----:B---3-5:R-:W3:Y:S04]  /*9900*/  LDL R9, [R1+0x1f8] ;  /* 0x0001f80001097983 */ /* 0x028ee80000100800 */
[----:B--2---:R-:W3:Y:S01]  /*9910*/  LDL.64 R2, [R1+0x80] ;  /* 0x0000800001027983 */ /* 0x004ee20000100a00 */
[----:B------:R-:W-:Y:S05]  /*9920*/  WARPSYNC.ALL ;  /* 0x0000000000007948 */ /* 0x000fea0003800000 */
[----:B------:R-:W2:Y:S04]  /*9930*/  LDL.64 R14, [R1+0x78] ;  /* 0x00007800010e7983 */ /* 0x000ea80000100a00 */
[----:B-1----:R-:W4:Y:S04]  /*9940*/  LDL.64 R4, [R1+0x78] ;  /* 0x0000780001047983 */ /* 0x002f280000100a00 */
[----:B------:R-:W4:Y:S01]  /*9950*/  LDL.64 R10, [R1+0x78] ;  /* 0x00007800010a7983 */ /* 0x000f220000100a00 */
[----:B---3--:R-:W-:Y:S01]  /*9960*/  IMAD R2, R9, 0x300, R2 ;  /* 0x0000030009027824 */ /* 0x008fe200078e0202 */
[----:B------:R-:W-:-:S02]  /*9970*/  R2UR UR7, R3 ;  /* 0x00000000030772ca */ /* 0x000fc400000e0000 */
[----:B------:R-:W3:Y:S01]  /*9980*/  LDL.64 R12, [R1+0x78] ;  /* 0x00007800010c7983 */ /* 0x000ee20000100a00 */
[----:B------:R-:W-:Y:S01]  /*9990*/  WARPGROUP.ARRIVE ;  /* 0x00000000000079c5 */ /* 0x000fe20000000000 */
[C---:B------:R-:W-:Y:S01]  /*99a0*/  R2UR UR6, R2.reuse ;  /* 0x00000000020672ca */ /* 0x040fe200000e0000 */
[----:B------:R-:W-:Y:S01]  /*99b0*/  IMAD.MOV.U32 R217, RZ, RZ, 0x1 ;  /* 0x00000001ffd97424 */ /* 0x000fe200078e00ff */
[----:B------:R1:W-:Y:S04]  /*99c0*/  STL [R1+0x60], RZ ;  /* 0x000060ff01007387 */ /* 0x0003e80000100800 */
[----:B------:R1:W-:Y:S04]  /*99d0*/  STL [R1+0x60], R217 ;  /* 0x000060d901007387 */ /* 0x0003e80000100800 */
[----:B------:R1:W-:Y:S04]  /*99e0*/  STL [R1+0x60], R217 ;  /* 0x000060d901007387 */ /* 0x0003e80000100800 */
[----:B------:R1:W-:Y:S04]  /*99f0*/  STL [R1+0x60], R217 ;  /* 0x000060d901007387 */ /* 0x0003e80000100800 */
[----:B------:R1:W-:Y:S01]  /*9a00*/  STL [R1+0x60], R217 ;  /* 0x000060d901007387 */ /* 0x0003e20000100800 */
[----:B------:R-:W-:-:S02]  /*9a10*/  VIADD R8, R2, 0x2 ;  /* 0x0000000202087836 */ /* 0x000fc40000000000 */
[----:B------:R-:W-:Y:S01]  /*9a20*/  IMAD.MOV.U32 R9, RZ, RZ, R3 ;  /* 0x000000ffff097224 */ /* 0x000fe200078e0003 */
[----:B--2---:R-:W-:Y:S02]  /*9a30*/  R2UR UR4, R14 ;  /* 0x000000000e0472ca */ /* 0x004fe400000e0000 */
[----:B------:R-:W-:Y:S01]  /*9a40*/  R2UR UR5, R15 ;  /* 0x000000000f0572ca */ /* 0x000fe200000e0000 */
[----:B----4-:R-:W-:Y:S01]  /*9a50*/  VIADD R4, R4, 0x2 ;  /* 0x0000000204047836 */ /* 0x010fe20000000000 */
[----:B------:R1:W5:Y:S11]  /*9a60*/  LDL.64 R14, [R1+0x1f8] ;  /* 0x0001f800010e7983 */ /* 0x0003760000100a00 */
[----:B------:R-:W-:Y:S01]  /*9a70*/  HGMMA.64x96x16.F32.BF16 R24, gdesc[UR4], RZ, !UPT, gsb0 ;  /* 0x01600000041879f0 */ /* 0x000fe2000c0018ff */
[----:B------:R-:W-:-:S02]  /*9a80*/  R2UR UR6, R8 ;  /* 0x00000000080672ca */ /* 0x000fc400000e0000 */
[----:B------:R-:W-:Y:S02]  /*9a90*/  R2UR UR7, R9 ;  /* 0x00000000090772ca */ /* 0x000fe400000e0000 */
[----:B------:R-:W-:Y:S02]  /*9aa0*/  R2UR UR4, R4 ;  /* 0x00000000040472ca */ /* 0x000fe400000e0000 */
[----:B------:R-:W-:Y:S01]  /*9ab0*/  R2UR UR5, R5 ;  /* 0x00000000050572ca */ /* 0x000fe200000e0000 */
[----:B------:R-:W-:Y:S02]  /*9ac0*/  WARPGROUP.DEPBAR.LE gsb0, 0x0 ;  /* 0x00008000000079c5 */ /* 0x000fe40000010000 */
[----:B------:R-:W2:Y:S01]  /*9ad0*/  LD.E R0, desc[UR36][R18.64] ;  /* 0x0000002412007980 */ /* 0x000ea2000c101900 */
[----:B------:R-:W-:-:S09]  /*9ae0*/  WARPGROUP.ARRIVE ;  /* 0x00000000000079c5 */ /* 0x000fd20000000000 */
        /* <DEDUP_REMOVED lines=12> */
[----:B---3--:R-:W-:Y:S01]  /*9bb0*/  VIADD R12, R12, 0x6 ;  /* 0x000000060c0c7836 */ /* 0x008fe20000000000 */
[----:B------:R-:W-:Y:S02]  /*9bc0*/  R2UR UR6, R2 ;  /* 0x00000000020672ca */ /* 0x000fe400000e0000 */
[----:B------:R-:W-:Y:S02]  /*9bd0*/  R2UR UR7, R3 ;  /* 0x00000000030772ca */ /* 0x000fe400000e0000 */
[----:B------:R-:W-:Y:S02]  /*9be0*/  R2UR UR4, R12 ;  /* 0x000000000c0472ca */ /* 0x000fe400000e0000 */
[----:B------:R-:W-:Y:S01]  /*9bf0*/  R2UR UR5, R13 ;  /* 0x000000000d0572ca */ /* 0x000fe200000e0000 */
[----:B------:R-:W-:Y:S02]  /*9c00*/  WARPGROUP.DEPBAR.LE gsb0, 0x0 ;  /* 0x00008000000079c5 */ /* 0x000fe40000010000 */
[----:B------:R-:W-:-:S10]  /*9c10*/  WARPGROUP.ARRIVE ;  /* 0x00000000000079c5 */ /* 0x000fd40000000000 */
[----:B------:R-:W-:Y:S01]  /*9c20*/  HGMMA.64x96x16.F32.BF16 R24, gdesc[UR4], R24, gsb0 ;  /* 0x01600000041879f0 */ /* 0x000fe20008001818 */
[----:B------:R-:W-:Y:S01]  /*9c30*/  BSSY B0, `(.L_x_11325) ;  /* 0x0000006000007945 */ /* 0x000fe20003800000 */
[----:B--2---:R-:W-:-:S04]  /*9c40*/  LOP3.LUT R0, R0, 0x1, RZ, 0xfc, !PT ;  /* 0x0000000100007812 */ /* 0x004fc800078efcff */
[----:B------:R-:W-:Y:S01]  /*9c50*/  ISETP.NE.AND P0, PT, R0, 0x3, PT ;  /* 0x000000030000780c */ /* 0x000fe20003f05270 */
[----:B------:R-:W-:-:S12]  /*9c60*/  WARPGROUP.DEPBAR.LE gsb0, 0x0 ;  /* 0x00008000000079c5 */ /* 0x000fd80000010000 */
[----:B-1----:R-:W-:Y:S05]  /*9c70*/  @!P0 BRA `(.L_x_11326) ;  /* 0x0000000000048947 */ /* 0x002fea0003800000 */
[----:B------:R-:W-:Y:S01]  /*9c80*/  BPT.TRAP 0x1 ;  /* 0x000000040000795c */ /* 0x000fe20000300000 */
.L_x_11326:
[----:B------:R-:W-:Y:S05]  /*9c90*/  BSYNC B0 ;  /* 0x0000000000007941 */ /* 0x000fea0003800000 */
.L_x_11325:
[----:B------:R-:W2:Y:S01]  /*9ca0*/  LD.E.64 R2, desc[UR36][R18.64+0x18] ;  /* 0x0000182412027980 */ /* 0x000ea2000c101b00 */
[----:B-----5:R-:W-:Y:S02]  /*9cb0*/  SHF.L.U32 R15, R15, 0x1f, RZ ;  /* 0x0000001f0f0f7819 */ /* 0x020fe400000006ff */
[----:B--2---:R-:W-:-:S05]  /*9cc0*/  MOV R3, R2 ;  /* 0x0000000200037202 */ /* 0x004fca0000000f00 */
[----:B------:R-:W-:-:S04]  /*9cd0*/  IMAD R0, R14, 0x8, R3 ;  /* 0x000000080e007824 */ /* 0x000fc800078e0203 */
[----:B------:R1:W2:Y:S01]  /*9ce0*/  SYNCS.PHASECHK.TRANS64.TRYWAIT P0, [R0+URZ], R15 ;  /* 0x0000000f000075a7 */ /* 0x0002a2000800017f */
[----:B------:R-:W3:Y:S01]  /*9cf0*/  LD.E R2, desc[UR36][R18.64] ;  /* 0x0000002412027980 */ /* 0x000ee2000c101900 */
[----:B------:R-:W-:Y:S01]  /*9d00*/  BSSY B0, `(.L_x_11327) ;  /* 0x0000005000007945 */ /* 0x000fe20003800000 */
[----:B---3--:R-:W-:-:S04]  /*9d10*/  LOP3.LUT R2, R2, 0x1, RZ, 0xfc, !PT ;  /* 0x0000000102027812 */ /* 0x008fc800078efcff */
[----:B------:R-:W-:-:S13]  /*9d20*/  ISETP.NE.AND P1, PT, R2, 0x3, PT ;  /* 0x000000030200780c */ /* 0x000fda0003f25270 */
[----:B-12---:R-:W-:Y:S05]  /*9d30*/  @!P1 BRA `(.L_x_11328) ;  /* 0x0000000000049947 */ /* 0x006fea0003800000 */
[----:B------:R-:W-:Y:S01]  /*9d40*/  BPT.TRAP 0x1 ;  /* 0x000000040000795c */ /* 0x000fe20000300000 */
.L_x_11328:
[----:B------:R-:W-:Y:S05]  /*9d50*/  BSYNC B0 ;  /* 0x0000000000007941 */ /* 0x000fea0003800000 */
.L_x_11327:
[----:B------:R-:W-:Y:S04]  /*9d60*/  BSSY B0, `(.L_x_11329) ;  /* 0x0000007000007945 */ /* 0x000fe80003800000 */
[----:B------:R-:W-:Y:S05]  /*9d70*/  @P0 BRA `(.L_x_11330) ;  /* 0x0000000000140947 */ /* 0x000fea0003800000 */
[----:B------:R-:W2:Y:S02]  /*9d80*/  LD.E.64 R2, desc[UR36][R18.64+0x18] ;  /* 0x0000182412027980 */ /* 0x000ea4000c101b00 */
[----:B--2---:R-:W-:-:S05]  /*9d90*/  MOV R3, R2 ;  /* 0x0000000200037202 */ /* 0x004fca0000000f00 */
[----:B------:R-:W-:-:S04]  /*9da0*/  IMAD R14, R14, 0x8, R3 ;  /* 0x000000080e0e7824 */ /* 0x000fc800078e0203 */
[----:B------:R-:W1:Y:S02]  /*9db0*/  SYNCS.PHASECHK.TRANS64.TRYWAIT P0, [R14+URZ], R15 ;  /* 0x0000000f0e0075a7 */ /* 0x000e64000800017f */
[----:B-1----:R-:W-:Y:S05]  /*9dc0*/  @!P0 BRA `(.L_x_11331) ;  /* 0x000002dc00f48947 */ /* 0x002fea0003800000 */
.L_x_11330:
[----:B------:R-:W-:Y:S05]  /*9dd0*/  BSYNC B0 ;  /* 0x0000000000007941 */ /* 0x000fea0003800000 */
.L_x_11329:
[----:B-1----:R-:W2:Y:S04]  /*9de0*/  LDL R15, [R1+0x1f8] ;  /* 0x0001f800010f7983 */ /* 0x002ea80000100800 */
[----:B------:R-:W2:Y:S04]  /*9df0*/  LDL.64 R2, [R1+0xf8] ;  /* 0x0000f80001027983 */ /* 0x000ea80000100a00 */
[----:B------:R-:W3:Y:S04]  /*9e00*/  LDL R0, [R1+0x70] ;  /* 0x0000700001007983 */ /* 0x000ee80000100800 */
[----:B------:R-:W4:Y:S04]  /*9e10*/  LDL.64 R4, [R1+0xf0] ;  /* 0x0000f00001047983 */ /* 0x000f280000100a00 */
[----:B------:R-:W4:Y:S04]  /*9e20*/  LDL.64 R8, [R1+0xf0] ;  /* 0x0000f00001087983 */ /* 0x000f280000100a00 */
[----:B------:R-:W4:Y:S04]  /*9e30*/  LDL.64 R10, [R1+0xf0] ;  /* 0x0000f000010a7983 */ /* 0x000f280000100a00 */
[----:B------:R-:W4:Y:S01]  /*9e40*/  LDL.64 R12, [R1+0xf0] ;  /* 0x0000f000010c7983 */ /* 0x000f220000100a00 */
[----:B------:R-:W-:Y:S05]  /*9e50*/  WARPSYNC.ALL ;  /* 0x0000000000007948 */ /* 0x000fea0003800000 */
[----:B------:R-:W-:Y:S01]  /*9e60*/  WARPGROUP.ARRIVE ;  /* 0x00000000000079c5 */ /* 0x000fe20000000000 */
[----:B--2---:R-:W-:Y:S01]  /*9e70*/  IMAD R2, R15, 0xc00, R2 ;  /* 0x00000c000f027824 */ /* 0x004fe200078e0202 */
[----:B------:R-:W-:Y:S01]  /*9e80*/  R2UR UR7, R3 ;  /* 0x00000000030772ca */ /* 0x000fe200000e0000 */
[----:B------:R-:W2:Y:S01]  /*9e90*/  LDL.64 R14, [R1+0xf0] ;  /* 0x0000f000010e7983 */ /* 0x000ea20000100a00 */
[----:B---3--:R-:W-:-:S02]  /*9ea0*/  ISETP.NE.U32.AND P0, PT, R0, RZ, PT ;  /* 0x000000ff0000720c */ /* 0x008fc40003f05070 */
        /* <DEDUP_REMOVED lines=131> */
[----:B------:R-:W-:Y:S01]  /*a6e0*/  R2UR UR6, R4 ;  /* 0x00000000040672ca */ /* 0x000fe200000e0000 */
[----:B------:R-:W2:Y:S01]  /*a6f0*/  LDL R14, [R1] ;  /* 0x00000000010e7983 */ /* 0x000ea20000100800 */
[----:B------:R-:W-:-:S02]  /*a700*/  R2UR UR7, R5 ;  /* 0x00000000050772ca */ /* 0x000fc400000e0000 */
[----:B------:R-:W-:Y:S01]  /*a710*/  R2UR UR5, R15 ;  /* 0x000000000f0572ca */ /* 0x000fe200000e0000 */
[----:B---3--:R-:W-:Y:S01]  /*a720*/  VIADD R8, R8, 0xc02 ;  /* 0x00000c0208087836 */ /* 0x008fe20000000000 */
        /* <DEDUP_REMOVED lines=10> */
[----:B----4-:R-:W-:-:S02]  /*a7d0*/  VIADD R10, R10, 0xc04 ;  /* 0x00000c040a0a7836 */ /* 0x010fc40000000000 */
        /* <DEDUP_REMOVED lines=39> */
[----:B------:R-:W-:Y:S01]  /*aa50*/  BSSY B0, `(.L_x_11332) ;  /* 0x0000005000007945 */ /* 0x000fe20003800000 */
[----:B------:R-:W-:-:S02]  /*aa60*/  WARPGROUP.DEPBAR.LE gsb0, 0x0 ;  /* 0x00008000000079c5 */ /* 0x000fc40000010000 */
[----:B------:R1:W-:Y:S09]  /*aa70*/  BAR.ARV R228, 0x100 ;  /* 0x000400e40000751d */ /* 0x0003f20000002000 */
[----:B-1----:R-:W-:Y:S05]  /*aa80*/  @!P0 BRA `(.L_x_11333) ;  /* 0x0000000000048947 */ /* 0x002fea0003800000 */
[----:B------:R-:W-:Y:S01]  /*aa90*/  BPT.TRAP 0x1 ;  /* 0x000000040000795c */ /* 0x000fe20000300000 */
.L_x_11333:
[----:B------:R-:W-:Y:S05]  /*aaa0*/  BSYNC B0 ;  /* 0x0000000000007941 */ /* 0x000fea0003800000 */
.L_x_11332:
[----:B------:R-:W2:Y:S04]  /*aab0*/  LDL.64 R2, [R1+0x20] ;  /* 0x0000200001027983 */ /* 0x000ea80000100a00 */
        /* <DEDUP_REMOVED lines=9> */
[----:B--2---:R-:W-:-:S05]  /*ab50*/  MOV R3, R2 ;  /* 0x0000000200037202 */ /* 0x004fca0000000f00 */
[----:B-----5:R-:W-:-:S05]  /*ab60*/  IMAD R0, R0, 0x8, R3 ;  /* 0x0000000800007824 */ /* 0x020fca00078e0203 */
[----:B------:R-:W-:-:S04]  /*ab70*/  PRMT R0, R15, 0x654, R0 ;  /* 0x000006540f007816 */ /* 0x000fc80000000000 */
[----:B------:R1:W-:Y:S01]  /*ab80*/  SYNCS.ARRIVE.TRANS64.RED.A1T0 RZ, [R0+URZ], RZ ;  /* 0x000000ff00ff79a7 */ /* 0x0003e2000810043f */
[----:B------:R-:W2:Y:S04]  /*ab90*/  LDL.64 R2, [R1+0x150] ;  /* 0x0001500001027983 */ /* 0x000ea80000100a00 */
[----:B------:R-:W1:Y:S04]  /*aba0*/  LDL.64 R8, [R1+0x210] ;  /* 0x0002100001087983 */ /* 0x000e680000100a00 */
        /* <DEDUP_REMOVED lines=41> */
[----:B--2---:R-:W2:Y:S01]  /*ae40*/  LD.E R2, desc[UR36][R2.64] ;  /* 0x0000002402027980 */ /* 0x004ea2000c101900 */
[----:B------:R0:W-:Y:S01]  /*ae50*/  BAR.SYNC.DEFER_BLOCKING R229, 0x100 ;  /* 0x000400e50000751d */ /* 0x0001e20000010000 */
[-C--:B--2---:R-:W-:Y:S01]  /*ae60*/  FMUL.FTZ R74, R24, R2.reuse ;  /* 0x00000002184a7220 */ /* 0x084fe20000410000 */
[-C--:B------:R-:W-:Y:S01]  /*ae70*/  FMUL.FTZ R75, R25, R2.reuse ;  /* 0x00000002194b7220 */ /* 0x080fe20000410000 */
[----:B------:R-:W-:-:S04]  /*ae80*/  FMUL.FTZ R76, R28, R2 ;  /* 0x000000021c4c7220 */ /* 0x000fc80000410000 */
[----:B------:R-:W1:Y:S01]  /*ae90*/  MUFU.TANH R74, R74 ;  /* 0x0000004a004a7308 */ /* 0x000e620000002400 */
[-C--:B------:R-:W-:Y:S01]  /*aea0*/  FMUL.FTZ R77, R29, R2.reuse ;  /* 0x000000021d4d7220 */ /* 0x080fe20000410000 */
[----:B------:R-:W-:-:S06]  /*aeb0*/  FMUL.FTZ R159, R32, R2 ;  /* 0x00000002209f7220 */ /* 0x000fcc0000410000 */
[----:B------:R-:W2:Y:S01]  /*aec0*/  MUFU.TANH R75, R75 ;  /* 0x0000004b004b7308 */ /* 0x000ea20000002400 */
[----:B------:R-:W-:-:S07]  /*aed0*/  FMUL.FTZ R158, R33, R2 ;  /* 0x00000002219e7220 */ /* 0x000fce0000410000 */
[----:B------:R-:W3:Y:S01]  /*aee0*/  MUFU.TANH R76, R76 ;  /* 0x0000004c004c7308 */ /* 0x000ee20000002400 */
        /* <DEDUP_REMOVED lines=53> */
[----:B------:R-:W-:Y:S01]  /*b240*/  FMUL.FTZ R208, R71, R2 ;  /* 0x0000000247d07220 */ /* 0x000fe20000410000 */
[----:B------:R-:W4:Y:S01]  /*b250*/  LDL.64 R26, [R1+0x3f8] ;  /* 0x0003f800011a7983 */ /* 0x000f220000100a00 */
[----:B------:R-:W0:Y:S01]  /*b260*/  MUFU.TANH R73, R73 ;  /* 0x0000004900497308 */ /* 0x000e220000002400 */
[----:B-1----:R-:W-:-:S02]  /*b270*/  FMNMX.FTZ R3, R22, R3, !PT ;  /* 0x0000000316037209 */ /* 0x002fc40007810000 */
[----:B------:R-:W4:Y:S04]  /*b280*/  LDL.64 R50, [R1+0x338] ;  /* 0x0003380001327983 */ /* 0x000f280000100a00 */
[----:B------:R-:W4:Y:S01]  /*b290*/  LDL.64 R32, [R1+0x408] ;  /* 0x0004080001207983 */ /* 0x000f220000100a00 */
[----:B------:R-:W1:Y:S03]  /*b2a0*/  MUFU.TANH R21, R21 ;  /* 0x0000001500157308 */ /* 0x000e660000002400 */
[----:B------:R-:W4:Y:S04]  /*b2b0*/  LDL.64 R40, [R1+0x438] ;  /* 0x0004380001287983 */ /* 0x000f280000100a00 */
[----:B------:R-:W4:Y:S01]  /*b2c0*/  LDL.64 R36, [R1+0x3a8] ;  /* 0x0003a80001247983 */ /* 0x000f220000100a00 */
[----:B------:R-:W1:Y:S01]  /*b2d0*/  MUFU.TANH R72, R72 ;  /* 0x0000004800487308 */ /* 0x000e620000002400 */
[----:B--2---:R-:W-:-:S02]  /*b2e0*/  FMNMX.FTZ R0, R20, R3, !PT ;  /* 0x0000000314007209 */ /* 0x004fc40007810000 */
[----:B------:R-:W2:Y:S04]  /*b2f0*/  LDL.64 R44, [R1+0x398] ;  /* 0x00039800012c7983 */ /* 0x000ea80000100a00 */
[----:B------:R-:W2:Y:S01]  /*b300*/  LDL.64 R30, [R1+0x418] ;  /* 0x00041800011e7983 */ /* 0x000ea20000100a00 */
[----:B------:R-:W1:Y:S08]  /*b310*/  MUFU.TANH R13, R13 ;  /* 0x0000000d000d7308 */ /* 0x000e700000002400 */
[----:B------:R-:W1:Y:S01]  /*b320*/  MUFU.TANH R28, R28 ;  /* 0x0000001c001c7308 */ /* 0x000e620000002400 */
[----:B---3--:R-:W-:Y:S01]  /*b330*/  FMNMX.FTZ R0, R23, R0, !PT ;  /* 0x0000000017007209 */ /* 0x008fe20007810000 */
[----:B------:R-:W3:Y:S06]  /*b340*/  LDL.64 R48, [R1+0x3b8] ;  /* 0x0003b80001307983 */ /* 0x000eec0000100a00 */
[----:B------:R-:W1:Y:S01]  /*b350*/  MUFU.TANH R12, R12 ;  /* 0x0000000c000c7308 */ /* 0x000e620000002400 */
[----:B0-----:R-:W-:Y:S01]  /*b360*/  FMNMX.FTZ R3, R73, R9, !PT ;  /* 0x0000000949037209 */ /* 0x001fe20007810000 */
[----:B------:R-:W2:Y:S06]  /*b370*/  LDL.64 R34, [R1+0x3c8] ;  /* 0x0003c80001227983 */ /* 0x000eac0000100a00 */
[----:B------:R-:W0:Y:S01]  /*b380*/  MUFU.TANH R29, R29 ;  /* 0x0000001d001d7308 */ /* 0x000e220000002400 */
[----:B-1----:R-:W-:Y:S01]  /*b390*/  FMNMX.FTZ R0, R21, R0, !PT ;  /* 0x0000000015007209 */ /* 0x002fe20007810000 */
[----:B------:R-:W2:Y:S06]  /*b3a0*/  LDL.64 R38, [R1+0x3e8] ;  /* 0x0003e80001267983 */ /* 0x000eac0000100a00 */
[----:B------:R-:W1:Y:S01]  /*b3b0*/  MUFU.TANH R165, R165 ;  /* 0x000000a500a57308 */ /* 0x000e620000002400 */
[----:B------:R-:W-:Y:S01]  /*b3c0*/  FMNMX.FTZ R3, R72, R3, !PT ;  /* 0x0000000348037209 */ /* 0x000fe20007810000 */
        /* <DEDUP_REMOVED lines=35> */
[----:B------:R-:W-:-:S07]  /*b600*/  FMNMX.FTZ R0, R14, R3, !PT ;  /* 0x000000030e007209 */ /* 0x000fce0007810000 */
[----:B------:R-:W1:Y:S01]  /*b610*/  MUFU.TANH R11, R11 ;  /* 0x0000000b000b7308 */ /* 0x000e620000002400 */
[----:B------:R-:W-:Y:S02]  /*b620*/  FMNMX.FTZ R3, R205, R4, !PT ;  /* 0x00000004cd037209 */ /* 0x000fe40007810000 */
[----:B------:R-:W-:-:S05]  /*b630*/  FMNMX.FTZ R0, R19, R0, !PT ;  /* 0x0000000013007209 */ /* 0x000fca0007810000 */
[----:B------:R-:W1:Y:S01]  /*b640*/  MUFU.TANH R10, R10 ;  /* 0x0000000a000a7308 */ /* 0x000e620000002400 */
[----:B------:R-:W-:Y:S02]  /*b650*/  FMNMX.FTZ R3, R204, R3, !PT ;  /* 0x00000003cc037209 */ /* 0x000fe40007810000 */
[----:B0-----:R-:W-:-:S05]  /*b660*/  FMNMX.FTZ R0, R15, R0, !PT ;  /* 0x000000000f007209 */ /* 0x001fca0007810000 */
[----:B------:R-:W0:Y:S01]  /*b670*/  MUFU.TANH R183, R183 ;  /* 0x000000b700b77308 */ /* 0x000e220000002400 */
[----:B-1----:R-:W-:Y:S02]  /*b680*/  FMNMX.FTZ R4, R202, R3, !PT ;  /* 0x00000003ca047209 */ /* 0x002fe40007810000 */
[----:B------:R-:W-:-:S05]  /*b690*/  FMNMX.FTZ R3, R11, R0, !PT ;  /* 0x000000000b037209 */ /* 0x000fca0007810000 */
        /* <DEDUP_REMOVED lines=12> */
[----:B------:R-:W1:Y:S08]  /*b760*/  MUFU.TANH R201, R201 ;  /* 0x000000c900c97308 */ /* 0x000e700000002400 */
[----:B------:R-:W1:Y:S01]  /*b770*/  MUFU.TANH R200, R200 ;  /* 0x000000c800c87308 */ /* 0x000e620000002400 */
[----:B------:R-:W-:-:S07]  /*b780*/  FMNMX.FTZ R0, R206, R3, !PT ;  /* 0x00000003ce007209 */ /* 0x000fce0007810000 */
[----:B------:R-:W1:Y:S08]  /*b790*/  MUFU.TANH R215, R215 ;  /* 0x000000d700d77308 */ /* 0x000e700000002400 */
[----:B------:R-:W1:Y:S01]  /*b7a0*/  MUFU.TANH R211, R211 ;  /* 0x000000d300d37308 */ /* 0x000e620000002400 */
[----:B0-----:R-:W-:-:S07]  /*b7b0*/  FMNMX.FTZ R3, R203, R0, !PT ;  /* 0x00000000cb037209 */ /* 0x001fce0007810000 */
        /* <DEDUP_REMOVED lines=8> */
[----:B------:R-:W4:Y:S08]  /*b840*/  MUFU.TANH R212, R212 ;  /* 0x000000d400d47308 */ /* 0x000f300000002400 */
[----:B------:R-:W4:Y:S01]  /*b850*/  MUFU.TANH R208, R208 ;  /* 0x000000d000d07308 */ /* 0x000f220000002400 */
[----:B0-----:R-:W-:Y:S02]  /*b860*/  FMNMX.FTZ R4, R214, R5, !PT ;  /* 0x00000005d6047209 */ /* 0x001fe40007810000 */
[----:B------:R-:W-:-:S02]  /*b870*/  FMNMX.FTZ R0, R210, R3, !PT ;  /* 0x00000003d2007209 */ /* 0x000fc40007810000 */
[----:B-1----:R-:W-:Y:S02]  /*b880*/  FMNMX.FTZ R5, R213, R4, !PT ;  /* 0x00000004d5057209 */ /* 0x002fe40007810000 */
[----:B------:R-:W-:Y:S02]  /*b890*/  FMNMX.FTZ R25, R209, R0, !PT ;  /* 0x00000000d1197209 */ /* 0x000fe40007810000 */
[----:B----4-:R-:W-:Y:S01]  /*b8a0*/  FMNMX.FTZ R24, R212, R5, !PT ;  /* 0x00000005d4187209 */ /* 0x010fe20007810000 */
[----:B------:R-:W4:Y:S01]  /*b8b0*/  LDL R0, [R1+0x230] ;  /* 0x0002300001007983 */ /* 0x000f220000100800 */
[----:B------:R-:W-:-:S03]  /*b8c0*/  FMNMX.FTZ R25, R208, R25, !PT ;  /* 0x00000019d0197209 */ /* 0x000fc60007810000 */
[----:B------:R-:W0:Y:S04]  /*b8d0*/  SHFL.BFLY PT, R5, R24, 0x2, 0x1f ;  /* 0x0c401f0018057f89 */ /* 0x000e2800000e0000 */
[----:B------:R1:W-:Y:S04]  /*b8e0*/  STL.64 [R1+0x210], R24 ;  /* 0x0002101801007387 */ /* 0x0003e80000100a00 */
[----:B------:R-:W3:Y:S01]  /*b8f0*/  LDL R173, [R1+0x214] ;  /* 0x0002140001ad7983 */ /* 0x000ee20000100800 */
[----:B0-----:R-:W-:-:S03]  /*b900*/  FMNMX.FTZ R5, R24, R5, !PT ;  /* 0x0000000518057209 */ /* 0x001fc60007810000 */
[----:B-1----:R-:W2:Y:S04]  /*b910*/  LDL.64 R24, [R1+0x428] ;  /* 0x0004280001187983 */ /* 0x002ea80000100a00 */
[----:B------:R-:W0:Y:S02]  /*b920*/  SHFL.BFLY PT, R2, R5, 0x1, 0x1f ;  /* 0x0c201f0005027f89 */ /* 0x000e2400000e0000 */
[----:B0-----:R-:W-:-:S05]  /*b930*/  FMNMX.FTZ R2, R5, R2, !PT ;  /* 0x0000000205027209 */ /* 0x001fca0007810000 */
[----:B------:R-:W-:Y:S04]  /*b940*/  STL [R1+0x210], R2 ;  /* 0x0002100201007387 */ /* 0x000fe80000100800 */
[----:B------:R-:W4:Y:S04]  /*b950*/  LDL R4, [R1+0x210] ;  /* 0x0002100001047983 */ /* 0x000f280000100800 */
[----:B---3--:R-:W0:Y:S02]  /*b960*/  SHFL.BFLY PT, R2, R173, 0x2, 0x1f ;  /* 0x0c401f00ad027f89 */ /* 0x008e2400000e0000 */
[----:B0-----:R-:W-:-:S05]  /*b970*/  FMNMX.FTZ R2, R2, R173, !PT ;  /* 0x000000ad02027209 */ /* 0x001fca0007810000 */
[----:B------:R-:W0:Y:S02]  /*b980*/  SHFL.BFLY PT, R5, R2, 0x1, 0x1f ;  /* 0x0c201f0002057f89 */ /* 0x000e2400000e0000 */
[----:B0-----:R-:W-:Y:S01]  /*b990*/  FMNMX.FTZ R5, R2, R5, !PT ;  /* 0x0000000502057209 */ /* 0x001fe20007810000 */
[----:B----4-:R-:W-:-:S04]  /*b9a0*/  FADD.FTZ R3, R8, -R4 ;  /* 0x8000000408037221 */ /* 0x010fc80000010000 */
[----:B------:R-:W-:Y:S01]  /*b9b0*/  FADD.FTZ R9, R9, -R5 ;  /* 0x8000000509097221 */ /* 0x000fe20000010000 */
[----:B------:R-:W-:-:S03]  /*b9c0*/  FMUL.FTZ R3, R3, R0 ;  /* 0x0000000003037220 */ /* 0x000fc60000410000 */
[----:B------:R-:W-:-:S03]  /*b9d0*/  FMUL.FTZ R2, R0, R9 ;  /* 0x0000000900027220 */ /* 0x000fc60000410000 */
[----:B------:R-:W0:Y:S08]  /*b9e0*/  MUFU.EX2 R3, R3 ;  /* 0x0000000300037308 */ /* 0x000e300000000800 */
[----:B------:R-:W1:Y:S01]  /*b9f0*/  MUFU.EX2 R2, R2 ;  /* 0x0000000200027308 */ /* 0x000e620000000800 */
[C---:B0-----:R-:W-:Y:S01]  /*ba00*/  FMUL.FTZ R155, R3.reuse, R155 ;  /* 0x0000009b039b7220 */ /* 0x041fe20000410000 */
        /* <DEDUP_REMOVED lines=9> */
[----:B------:R-:W-:Y:S04]  /*baa0*/  STL.64 [R1+0x240], R154 ;  /* 0x0002409a01007387 */ /* 0x000fe80000100a00 */
[----:B------:R0:W-:Y:S04]  /*bab0*/  STL.64 [R1+0x3b0], R146 ;  /* 0x0003b09201007387 */ /* 0x0001e80000100a00 */
[----:B------:R1:W-:Y:S04]  /*bac0*/  STL.64 [R1+0x3c0], R148 ;  /* 0x0003c09401007387 */ /* 0x0003e80000100a00 */
[----:B------:R3:W-:Y:S04]  /*bad0*/  STL.64 [R1+0x3d0], R150 ;  /* 0x0003d09601007387 */ /* 0x0007e80000100a00 */
[----:B------:R-:W-:Y:S04]  /*bae0*/  STL.64 [R1+0x248], R86 ;  /* 0x0002485601007387 */ /* 0x000fe80000100a00 */
[----:B0-----:R-:W4:Y:S04]  /*baf0*/  LDL R147, [R1+0x240] ;  /* 0x0002400001937983 */ /* 0x001f280000100800 */
[----:B-1----:R-:W4:Y:S04]  /*bb00*/  LDL R148, [R1+0x244] ;  /* 0x0002440001947983 */ /* 0x002f280000100800 */
[----:B------:R-:W4:Y:S04]  /*bb10*/  LDL R149, [R1+0x248] ;  /* 0x0002480001957983 */ /* 0x000f280000100800 */
[----:B---3--:R-:W3:Y:S01]  /*bb20*/  LDL R150, [R1+0x24c] ;  /* 0x00024c0001967983 */ /* 0x008ee20000100800 */
        /* <DEDUP_REMOVED lines=117> */
[----:B------:R-:W3:Y:S04]  /*c280*/  LDL R151, [R1+0x250] ;  /* 0x0002500001977983 */ /* 0x000ee80000100800 */
[----:B0-----:R-:W3:Y:S04]  /*c290*/  LDL R152, [R1+0x254] ;  /* 0x0002540001987983 */ /* 0x001ee80000100800 */
[----:B------:R-:W3:Y:S04]  /*c2a0*/  LDL R153, [R1+0x258] ;  /* 0x0002580001997983 */ /* 0x000ee80000100800 */
[----:B------:R-:W3:Y:S04]  /*c2b0*/  LDL R154, [R1+0x25c] ;  /* 0x00025c00019a7983 */ /* 0x000ee80000100800 */
[----:B-1----:R-:W3:Y:S04]  /*c2c0*/  LDL R50, [R1+0x3ec] ;  /* 0x0003ec0001327983 */ /* 0x002ee80000100800 */
[----:B------:R-:W3:Y:S04]  /*c2d0*/  LDL R51, [R1+0x3f0] ;  /* 0x0003f00001337983 */ /* 0x000ee80000100800 */
[----:B--2---:R-:W2:Y:S04]  /*c2e0*/  LDL R48, [R1+0x3fc] ;  /* 0x0003fc0001307983 */ /* 0x004ea80000100800 */
[----:B------:R-:W2:Y:S04]  /*c2f0*/  LDL R49, [R1+0x400] ;  /* 0x0004000001317983 */ /* 0x000ea80000100800 */
[----:B------:R-:W2:Y:S04]  /*c300*/  LDL R35, [R1+0x428] ;  /* 0x0004280001237983 */ /* 0x000ea80000100800 */
[----:B------:R-:W2:Y:S04]  /*c310*/  LDL R32, [R1+0x434] ;  /* 0x0004340001207983 */ /* 0x000ea80000100800 */
[----:B------:R-:W2:Y:S04]  /*c320*/  LDL R33, [R1+0x438] ;  /* 0x0004380001217983 */ /* 0x000ea80000100800 */
[----:B------:R-:W2:Y:S04]  /*c330*/  LDL R34, [R1+0x43c] ;  /* 0x00043c0001227983 */ /* 0x000ea80000100800 */
[----:B------:R-:W-:Y:S04]  /*c340*/  STL.64 [R1+0x380], R140 ;  /* 0x0003808c01007387 */ /* 0x000fe80000100a00 */
[----:B------:R0:W-:Y:S04]  /*c350*/  STL.64 [R1+0x2a8], R84 ;  /* 0x0002a85401007387 */ /* 0x0001e80000100a00 */
[----:B------:R-:W-:Y:S04]  /*c360*/  STL.64 [R1+0x388], R42 ;  /* 0x0003882a01007387 */ /* 0x000fe80000100a00 */
[----:B------:R-:W2:Y:S04]  /*c370*/  LDL R110, [R1+0x314] ;  /* 0x00031400016e7983 */ /* 0x000ea80000100800 */
[----:B------:R-:W2:Y:S04]  /*c380*/  LDL R111, [R1+0x318] ;  /* 0x00031800016f7983 */ /* 0x000ea80000100800 */
[----:B----4-:R-:W-:Y:S04]  /*c390*/  STL [R1+0x240], R147 ;  /* 0x0002409301007387 */ /* 0x010fe80000100800 */
[----:B------:R-:W-:Y:S04]  /*c3a0*/  STL [R1+0x244], R148 ;  /* 0x0002449401007387 */ /* 0x000fe80000100800 */
[----:B------:R-:W-:Y:S04]  /*c3b0*/  STL [R1+0x248], R149 ;  /* 0x0002489501007387 */ /* 0x000fe80000100800 */
[----:B---3--:R-:W-:Y:S04]  /*c3c0*/  STL [R1+0x24c], R150 ;  /* 0x00024c9601007387 */ /* 0x008fe80000100800 */
[----:B------:R-:W3:Y:S04]  /*c3d0*/  LDL.128 R24, [R1+0x240] ;  /* 0x0002400001187983 */ /* 0x000ee80000100c00 */
        /* <DEDUP_REMOVED lines=22> */
[----:B------:R-:W-:Y:S04]  /*c540*/  STL.64 [R1+0x3a0], R144 ;  /* 0x0003a09001007387 */ /* 0x000fe80000100a00 */
[----:B------:R1:W-:Y:S04]  /*c550*/  STL.64 [R1+0x2d8], R78 ;  /* 0x0002d84e01007387 */ /* 0x0003e80000100a00 */
[----:B------:R-:W-:Y:S04]  /*c560*/  STL.64 [R1+0x398], R44 ;  /* 0x0003982c01007387 */ /* 0x000fe80000100a00 */
[----:B------:R-:W4:Y:S04]  /*c570*/  LDL R86, [R1+0x374] ;  /* 0x0003740001567983 */ /* 0x000f280000100800 */
[----:B------:R-:W4:Y:S04]  /*c580*/  LDL R87, [R1+0x378] ;  /* 0x0003780001577983 */ /* 0x000f280000100800 */
[----:B0-----:R-:W4:Y:S04]  /*c590*/  LDL R84, [R1+0x384] ;  /* 0x0003840001547983 */ /* 0x001f280000100800 */
[----:B------:R-:W4:Y:S04]  /*c5a0*/  LDL R85, [R1+0x388] ;  /* 0x0003880001557983 */ /* 0x000f280000100800 */
[----:B-1----:R-:W4:Y:S04]  /*c5b0*/  LDL R78, [R1+0x39c] ;  /* 0x00039c00014e7983 */ /* 0x002f280000100800 */
[----:B------:R-:W4:Y:S01]  /*c5c0*/  LDL R79, [R1+0x3a0] ;  /* 0x0003a000014f7983 */ /* 0x000f220000100800 */
        /* <DEDUP_REMOVED lines=39> */
[----:B------:R-:W-:Y:S04]  /*c840*/  STL.128 [R1+0x5e50], R20 ;  /* 0x005e501401007387 */ /* 0x000fe80000100c00 */
[----:B------:R-:W-:Y:S04]  /*c850*/  STL.64 [R1+0x5e40], R18 ;  /* 0x005e401201007387 */ /* 0x000fe80000100a00 */
[----:B------:R-:W-:Y:S04]  /*c860*/  STL.128 [R1+0x5e30], R12 ;  /* 0x005e300c01007387 */ /* 0x000fe80000100c00 */
[----:B------:R-:W4:Y:S04]  /*c870*/  LDL R155, [R1+0x260] ;  /* 0x00026000019b7983 */ /* 0x000f280000100800 */
[----:B------:R-:W-:Y:S04]  /*c880*/  STL [R1+0x250], R151 ;  /* 0x0002509701007387 */ /* 0x000fe80000100800 */
[----:B------:R-:W-:Y:S04]  /*c890*/  STL [R1+0x254], R152 ;  /* 0x0002549801007387 */ /* 0x000fe80000100800 */
[----:B------:R-:W-:Y:S04]  /*c8a0*/  STL [R1+0x258], R153 ;  /* 0x0002589901007387 */ /* 0x000fe80000100800 */
[----:B------:R-:W-:Y:S04]  /*c8b0*/  STL [R1+0x25c], R154 ;  /* 0x00025c9a01007387 */ /* 0x000fe80000100800 */
[----:B------:R-:W4:Y:S04]  /*c8c0*/  LDL R166, [R1+0x264] ;  /* 0x0002640001a67983 */ /* 0x000f280000100800 */
[----:B------:R-:W4:Y:S04]  /*c8d0*/  LDL R167, [R1+0x268] ;  /* 0x0002680001a77983 */ /* 0x000f280000100800 */
[----:B0-----:R-:W4:Y:S04]  /*c8e0*/  LDL R168, [R1+0x26c] ;  /* 0x00026c0001a87983 */ /* 0x001f280000100800 */
[----:B--2---:R-:W-:Y:S04]  /*c8f0*/  STL.128 [R1+0x5ec0], R48 ;  /* 0x005ec03001007387 */ /* 0x004fe80000100c00 */
[----:B-1----:R-:W2:Y:S04]  /*c900*/  LDL R113, [R1+0x308] ;  /* 0x0003080001717983 */ /* 0x002ea80000100800 */
[----:B------:R-:W2:Y:S04]  /*c910*/  LDL R114, [R1+0x30c] ;  /* 0x00030c0001727983 */ /* 0x000ea80000100800 */
[----:B------:R-:W2:Y:S04]  /*c920*/  LDL R115, [R1+0x310] ;  /* 0x0003100001737983 */ /* 0x000ea80000100800 */
[----:B------:R0:W-:Y:S04]  /*c930*/  STL.128 [R1+0x5e80], R32 ;  /* 0x005e802001007387 */ /* 0x0001e80000100c00 */
        /* <DEDUP_REMOVED lines=9> */
[----:B---3--:R1:W-:Y:S04]  /*c9d0*/  STL.128 [R1+0x5e60], R24 ;  /* 0x005e601801007387 */ /* 0x0083e80000100c00 */
        /* <DEDUP_REMOVED lines=30> */
[----:B------:R-:W3:Y:S04]  /*cbc0*/  LDL.64 R8, [R1+0x88] ;  /* 0x0000880001087983 */ /* 0x000ee80000100a00 */
[----:B----4-:R4:W-:Y:S04]  /*cbd0*/  STL.128 [R1+0x5fb0], R108 ;  /* 0x005fb06c01007387 */ /* 0x0109e80000100c00 */
[----:B------:R4:W-:Y:S04]  /*cbe0*/  STL.128 [R1+0x5fa0], R104 ;  /* 0x005fa06801007387 */ /* 0x0009e80000100c00 */
[----:B------:R4:W-:Y:S04]  /*cbf0*/  STL.128 [R1+0x5f90], R100 ;  /* 0x005f906401007387 */ /* 0x0009e80000100c00 */
[----:B------:R4:W-:Y:S04]  /*cc00*/  STL.128 [R1+0x5f80], R96 ;  /* 0x005f806001007387 */ /* 0x0009e80000100c00 */
[----:B------:R4:W-:Y:S04]  /*cc10*/  STL.128 [R1+0x5f70], R92 ;  /* 0x005f705c01007387 */ /* 0x0009e80000100c00 */
[----:B------:R4:W-:Y:S04]  /*cc20*/  STL.128 [R1+0x5f60], R88 ;  /* 0x005f605801007387 */ /* 0x0009e80000100c00 */
[----:B0-----:R-:W3:Y:S04]  /*cc30*/  LDL.128 R32, [R1+0x250] ;  /* 0x0002500001207983 */ /* 0x001ee80000100c00 */
[----:B------:R-:W3:Y:S04]  /*cc40*/  LDL.LU.128 R48, [R1+0x5ec0] ;  /* 0x005ec00001307983 */ /* 0x000ee80000300c00 */
[----:B-1----:R-:W3:Y:S04]  /*cc50*/  LDL.LU.128 R24, [R1+0x5e60] ;  /* 0x005e600001187983 */ /* 0x002ee80000300c00 */
[----:B------:R-:W3:Y:S04]  /*cc60*/  LDL.LU.128 R20, [R1+0x5e50] ;  /* 0x005e500001147983 */ /* 0x000ee80000300c00 */
[----:B------:R-:W3:Y:S04]  /*cc70*/  LDL.LU.64 R18, [R1+0x5e40] ;  /* 0x005e400001127983 */ /* 0x000ee80000300a00 */
[----:B------:R-:W3:Y:S04]  /*cc80*/  LDL.LU.128 R12, [R1+0x5e30] ;  /* 0x005e3000010c7983 */ /* 0x000ee80000300c00 */
[----:B------:R0:W-:Y:S04]  /*cc90*/  STL.128 [R1+0x5f50], R84 ;  /* 0x005f505401007387 */ /* 0x0001e80000100c00 */
[----:B----4-:R-:W4:Y:S04]  /*cca0*/  LDL.LU.128 R108, [R1+0x5fb0] ;  /* 0x005fb000016c7983 */ /* 0x010f280000300c00 */
[----:B------:R-:W4:Y:S04]  /*ccb0*/  LDL.LU.128 R104, [R1+0x5fa0] ;  /* 0x005fa00001687983 */ /* 0x000f280000300c00 */
[----:B------:R-:W4:Y:S04]  /*ccc0*/  LDL.LU.128 R100, [R1+0x5f90] ;  /* 0x005f900001647983 */ /* 0x000f280000300c00 */
[----:B------:R-:W4:Y:S04]  /*ccd0*/  LDL.LU.128 R96, [R1+0x5f80] ;  /* 0x005f800001607983 */ /* 0x000f280000300c00 */
[----:B------:R-:W4:Y:S04]  /*cce0*/  LDL.LU.128 R92, [R1+0x5f70] ;  /* 0x005f7000015c7983 */ /* 0x000f280000300c00 */
[----:B------:R-:W4:Y:S04]  /*ccf0*/  LDL.LU.128 R88, [R1+0x5f60] ;  /* 0x005f600001587983 */ /* 0x000f280000300c00 */
[----:B------:R1:W-:Y:S04]  /*cd00*/  STL.128 [R1+0x5f30], R76 ;  /* 0x005f304c01007387 */ /* 0x0003e80000100c00 */
[----:B0-----:R-:W4:Y:S04]  /*cd10*/  LDL.LU.128 R84, [R1+0x5f50] ;  /* 0x005f500001547983 */ /* 0x001f280000300c00 */
[----:B------:R0:W-:Y:S04]  /*cd20*/  STL.128 [R1+0x5f20], R72 ;  /* 0x005f204801007387 */ /* 0x0001e80000100c00 */
[----:B------:R0:W-:Y:S04]  /*cd30*/  STL.64 [R1+0x5e18], R4 ;  /* 0x005e180401007387 */ /* 0x0001e80000100a00 */
[----:B-1----:R-:W4:Y:S04]  /*cd40*/  LDL.LU.128 R76, [R1+0x5f30] ;  /* 0x005f3000014c7983 */ /* 0x002f280000300c00 */
[----:B------:R-:W-:Y:S04]  /*cd50*/  STL [R1+0x260], R155 ;  /* 0x0002609b01007387 */ /* 0x000fe80000100800 */
[----:B------:R-:W4:Y:S04]  /*cd60*/  LDL R169, [R1+0x270] ;  /* 0x0002700001a97983 */ /* 0x000f280000100800 */
[----:B------:R-:W-:Y:S04]  /*cd70*/  STL [R1+0x264], R166 ;  /* 0x000264a601007387 */ /* 0x000fe80000100800 */
[----:B------:R-:W-:Y:S04]  /*cd80*/  STL [R1+0x268], R167 ;  /* 0x000268a701007387 */ /* 0x000fe80000100800 */
[----:B------:R-:W-:Y:S04]  /*cd90*/  STL [R1+0x26c], R168 ;  /* 0x00026ca801007387 */ /* 0x000fe80000100800 */
[----:B------:R-:W4:Y:S04]  /*cda0*/  LDL R170, [R1+0x274] ;  /* 0x0002740001aa7983 */ /* 0x000f280000100800 */
[----:B------:R-:W4:Y:S04]  /*cdb0*/  LDL R172, [R1+0x278] ;  /* 0x0002780001ac7983 */ /* 0x000f280000100800 */
[----:B------:R-:W4:Y:S04]  /*cdc0*/  LDL R173, [R1+0x27c] ;  /* 0x00027c0001ad7983 */ /* 0x000f280000100800 */
[----:B0-----:R-:W4:Y:S04]  /*cdd0*/  LDL.LU.128 R72, [R1+0x5f20] ;  /* 0x005f200001487983 */ /* 0x001f280000300c00 */
[----:B------:R-:W4:Y:S04]  /*cde0*/  LDL.LU.64 R4, [R1+0x5e18] ;  /* 0x005e180001047983 */ /* 0x000f280000300a00 */
[----:B--2---:R0:W-:Y:S01]  /*cdf0*/  STL.128 [R1+0x5fc0], R112 ;  /* 0x005fc07001007387 */ /* 0x0041e20000100c00 */
        /* <DEDUP_REMOVED lines=8> */
[----:B------:R-:W2:Y:S04]  /*ce80*/  LDL R174, [R1+0x280] ;  /* 0x0002800001ae7983 */ /* 0x000ea80000100800 */
[----:B------:R-:W2:Y:S04]  /*ce90*/  LDL R175, [R1+0x284] ;  /* 0x0002840001af7983 */ /* 0x000ea80000100800 */
[----:B------:R1:W-:Y:S04]  /*cea0*/  STL.128 [R1+0x5f40], R80 ;  /* 0x005f405001007387 */ /* 0x0003e80000100c00 */
[----:B0-----:R-:W2:Y:S04]  /*ceb0*/  LDL.LU.128 R112, [R1+0x5fc0] ;  /* 0x005fc00001707983 */ /* 0x001ea80000300c00 */
[----:B------:R-:W2:Y:S04]  /*cec0*/  LDL R176, [R1+0x288] ;  /* 0x0002880001b07983 */ /* 0x000ea80000100800 */
[----:B------:R-:W2:Y:S04]  /*ced0*/  LDL R143, [R1+0x28c] ;  /* 0x00028c00018f7983 */ /* 0x000ea80000100800 */
[----:B------:R0:W-:Y:S04]  /*cee0*/  STL.128 [R1+0x5f10], R68 ;  /* 0x005f104401007387 */ /* 0x0001e80000100c00 */
[----:B-1----:R-:W2:Y:S01]  /*cef0*/  LDL.LU.128 R80, [R1+0x5f40] ;  /* 0x005f400001507983 */ /* 0x002ea20000300c00 */
[C---:B------:R-:W-:Y:S01]  /*cf00*/  FMUL.FTZ R121, R3.reuse, R121 ;  /* 0x0000007903797220 */ /* 0x040fe20000410000 */
[----:B------:R-:W-:-:S02]  /*cf10*/  FMUL.FTZ R120, R3, R120 ;  /* 0x0000007803787220 */ /* 0x000fc40000410000 */
[----:B------:R-:W2:Y:S04]  /*cf20*/  LDL R144, [R1+0x290] ;  /* 0x0002900001907983 */ /* 0x000ea80000100800 */
[----:B------:R-:W2:Y:S04]  /*cf30*/  LDL R145, [R1+0x294] ;  /* 0x0002940001917983 */ /* 0x000ea80000100800 */
[----:B0-----:R-:W2:Y:S04]  /*cf40*/  LDL.LU.128 R68, [R1+0x5f10] ;  /* 0x005f100001447983 */ /* 0x001ea80000300c00 */
[----:B------:R-:W2:Y:S04]  /*cf50*/  LDL R146, [R1+0x298] ;  /* 0x0002980001927983 */ /* 0x000ea80000100800 */
[----:B------:R-:W2:Y:S04]  /*cf60*/  LDL R131, [R1+0x29c] ;  /* 0x00029c0001837983 */ /* 0x000ea80000100800 */
[----:B---3--:R0:W-:Y:S04]  /*cf70*/  STL.128 [R1+0x5f00], R64 ;  /* 0x005f004001007387 */ /* 0x0081e80000100c00 */
[----:B------:R-:W3:Y:S04]  /*cf80*/  LDL R132, [R1+0x2a0] ;  /* 0x0002a00001847983 */ /* 0x000ee80000100800 */
[----:B------:R-:W3:Y:S04]  /*cf90*/  LDL R133, [R1+0x2a4] ;  /* 0x0002a40001857983 */ /* 0x000ee80000100800 */
[----:B------:R1:W-:Y:S04]  /*cfa0*/  STL.128 [R1+0x5ef0], R60 ;  /* 0x005ef03c01007387 */ /* 0x0003e80000100c00 */
[----:B0-----:R-:W3:Y:S04]  /*cfb0*/  LDL.LU.128 R64, [R1+0x5f00] ;  /* 0x005f000001407983 */ /* 0x001ee80000300c00 */
[----:B------:R-:W3:Y:S04]  /*cfc0*/  LDL R134, [R1+0x2a8] ;  /* 0x0002a80001867983 */ /* 0x000ee80000100800 */
[----:B------:R0:W-:Y:S04]  /*cfd0*/  STL.128 [R1+0x5ee0], R56 ;  /* 0x005ee03801007387 */ /* 0x0001e80000100c00 */
[----:B-1----:R-:W3:Y:S04]  /*cfe0*/  LDL.LU.128 R60, [R1+0x5ef0] ;  /* 0x005ef000013c7983 */ /* 0x002ee80000300c00 */
[----:B------:R-:W3:Y:S04]  /*cff0*/  LDL R135, [R1+0x2ac] ;  /* 0x0002ac0001877983 */ /* 0x000ee80000100800 */
[----:B------:R-:W3:Y:S04]  /*d000*/  LDL R126, [R1+0x2dc] ;  /* 0x0002dc00017e7983 */ /* 0x000ee80000100800 */
[----:B------:R1:W-:Y:S04]  /*d010*/  STL.128 [R1+0x5ed0], R52 ;  /* 0x005ed03401007387 */ /* 0x0003e80000100c00 */
[----:B0-----:R-:W3:Y:S04]  /*d020*/  LDL.LU.128 R56, [R1+0x5ee0] ;  /* 0x005ee00001387983 */ /* 0x001ee80000300c00 */
[----:B------:R-:W3:Y:S04]  /*d030*/  LDL R136, [R1+0x2b0] ;  /* 0x0002b00001887983 */ /* 0x000ee80000100800 */
[----:B------:R-:W3:Y:S04]  /*d040*/  LDL R137, [R1+0x2b4] ;  /* 0x0002b40001897983 */ /* 0x000ee80000100800 */
[----:B------:R0:W-:Y:S04]  /*d050*/  STL.128 [R1+0x5eb0], R44 ;  /* 0x005eb02c01007387 */ /* 0x0001e80000100c00 */
[----:B-1----:R-:W3:Y:S04]  /*d060*/  LDL.LU.128 R52, [R1+0x5ed0] ;  /* 0x005ed00001347983 */ /* 0x002ee80000300c00 */
[----:B------:R-:W3:Y:S04]  /*d070*/  LDL R138, [R1+0x2b8] ;  /* 0x0002b800018a7983 */ /* 0x000ee80000100800 */
[----:B------:R-:W3:Y:S04]  /*d080*/  LDL R139, [R1+0x2bc] ;  /* 0x0002bc00018b7983 */ /* 0x000ee80000100800 */
[----:B0-----:R-:W3:Y:S04]  /*d090*/  LDL.LU.128 R44, [R1+0x5eb0] ;  /* 0x005eb000012c7983 */ /* 0x001ee80000300c00 */
[----:B------:R-:W3:Y:S04]  /*d0a0*/  LDL R142, [R1+0x2c8] ;  /* 0x0002c800018e7983 */ /* 0x000ee80000100800 */
[----:B------:R0:W-:Y:S04]  /*d0b0*/  STL.128 [R1+0x5ea0], R40 ;  /* 0x005ea02801007387 */ /* 0x0001e80000100c00 */
[----:B------:R-:W3:Y:S04]  /*d0c0*/  LDL R128, [R1+0x2cc] ;  /* 0x0002cc0001807983 */ /* 0x000ee80000100800 */
[----:B------:R1:W-:Y:S04]  /*d0d0*/  STL.128 [R1+0x5e90], R36 ;  /* 0x005e902401007387 */ /* 0x0003e80000100c00 */
[----:B------:R1:W-:Y:S04]  /*d0e0*/  STL.128 [R1+0x5e70], R28 ;  /* 0x005e701c01007387 */ /* 0x0003e80000100c00 */
[----:B------:R1:W-:Y:S04]  /*d0f0*/  STL.128 [R1+0x5e20], R8 ;  /* 0x005e200801007387 */ /* 0x0003e80000100c00 */
[----:B0-----:R-:W3:Y:S04]  /*d100*/  LDL.LU.128 R40, [R1+0x5ea0] ;  /* 0x005ea00001287983 */ /* 0x001ee80000300c00 */
[----:B-1----:R-:W3:Y:S04]  /*d110*/  LDL.LU.128 R36, [R1+0x5e90] ;  /* 0x005e900001247983 */ /* 0x002ee80000300c00 */
[----:B------:R-:W3:Y:S04]  /*d120*/  LDL.LU.128 R28, [R1+0x5e70] ;  /* 0x005e7000011c7983 */ /* 0x000ee80000300c00 */
[----:B------:R-:W3:Y:S04]  /*d130*/  LDL.LU.128 R8, [R1+0x5e20] ;  /* 0x005e200001087983 */ /* 0x000ee80000300c00 */
[----:B------:R-:W-:Y:S01]  /*d140*/  STL [R1+0x464], R33 ;  /* 0x0004642101007387 */ /* 0x000fe20000100800 */
[----:B------:R-:W-:-:S03]  /*d150*/  IMAD.MOV.U32 R152, RZ, RZ, R32 ;  /* 0x000000ffff987224 */ /* 0x000fc600078e0020 */
[----:B------:R0:W-:Y:S04]  /*d160*/  STL.64 [R1+0x468], R34 ;  /* 0x0004682201007387 */ /* 0x0001e80000100a00 */
[----:B------:R-:W-:Y:S04]  /*d170*/  STL.128 [R1+0x5ce0], R48 ;  /* 0x005ce03001007387 */ /* 0x000fe80000100c00 */
[----:B------:R-:W-:Y:S04]  /*d180*/  STL.128 [R1+0x5c80], R24 ;  /* 0x005c801801007387 */ /* 0x000fe80000100c00 */
[----:B------:R-:W-:Y:S04]  /*d190*/  STL.128 [R1+0x5c70], R20 ;  /* 0x005c701401007387 */ /* 0x000fe80000100c00 */
[----:B------:R-:W-:Y:S04]  /*d1a0*/  STL.64 [R1+0x5c60], R18 ;  /* 0x005c601201007387 */ /* 0x000fe80000100a00 */
[----:B------:R1:W-:Y:S04]  /*d1b0*/  STL.128 [R1+0x5c50], R12 ;  /* 0x005c500c01007387 */ /* 0x0003e80000100c00 */
[----:B0-----:R-:W3:Y:S04]  /*d1c0*/  LDL.LU.128 R32, [R1+0x5e80] ;  /* 0x005e800001207983 */ /* 0x001ee80000300c00 */
[----:B----4-:R0:W-:Y:S04]  /*d1d0*/  STL.128 [R1+0x5dd0], R108 ;  /* 0x005dd06c01007387 */ /* 0x0101e80000100c00 */
[----:B------:R4:W-:Y:S04]  /*d1e0*/  STL.128 [R1+0x5dc0], R104 ;  /* 0x005dc06801007387 */ /* 0x0009e80000100c00 */
[----:B------:R4:W-:Y:S04]  /*d1f0*/  STL.128 [R1+0x5db0], R100 ;  /* 0x005db06401007387 */ /* 0x0009e80000100c00 */
[----:B------:R4:W-:Y:S04]  /*d200*/  STL.128 [R1+0x5da0], R96 ;  /* 0x005da06001007387 */ /* 0x0009e80000100c00 */
[----:B------:R4:W-:Y:S04]  /*d210*/  STL.128 [R1+0x5d90], R92 ;  /* 0x005d905c01007387 */ /* 0x0009e80000100c00 */
[----:B------:R4:W-:Y:S04]  /*d220*/  STL.128 [R1+0x5d80], R88 ;  /* 0x005d805801007387 */ /* 0x0009e80000100c00 */
[----:B-1----:R-:W3:Y:S04]  /*d230*/  LDL.128 R12, [R1+0x260] ;  /* 0x00026000010c7983 */ /* 0x002ee80000100c00 */
[----:B------:R-:W3:Y:S04]  /*d240*/  LDL.LU.128 R48, [R1+0x5ce0] ;  /* 0x005ce00001307983 */ /* 0x000ee80000300c00 */
[----:B------:R-:W3:Y:S04]  /*d250*/  LDL.LU.128 R24, [R1+0x5c80] ;  /* 0x005c800001187983 */ /* 0x000ee80000300c00 */
[----:B------:R-:W3:Y:S04]  /*d260*/  LDL.LU.128 R20, [R1+0x5c70] ;  /* 0x005c700001147983 */ /* 0x000ee80000300c00 */
[----:B------:R-:W3:Y:S04]  /*d270*/  LDL.LU.64 R18, [R1+0x5c60] ;  /* 0x005c600001127983 */ /* 0x000ee80000300a00 */
[----:B------:R1:W-:Y:S04]  /*d280*/  STL.128 [R1+0x5d70], R84 ;  /* 0x005d705401007387 */ /* 0x0003e80000100c00 */
[----:B0-----:R-:W3:Y:S04]  /*d290*/  LDL.LU.128 R108, [R1+0x5dd0] ;  /* 0x005dd000016c7983 */ /* 0x001ee80000300c00 */
[----:B----4-:R-:W4:Y:S04]  /*d2a0*/  LDL.LU.128 R104, [R1+0x5dc0] ;  /* 0x005dc00001687983 */ /* 0x010f280000300c00 */
[----:B------:R-:W4:Y:S04]  /*d2b0*/  LDL.LU.128 R100, [R1+0x5db0] ;  /* 0x005db00001647983 */ /* 0x000f280000300c00 */
[----:B------:R-:W4:Y:S04]  /*d2c0*/  LDL.LU.128 R96, [R1+0x5da0] ;  /* 0x005da00001607983 */ /* 0x000f280000300c00 */
[----:B------:R-:W4:Y:S04]  /*d2d0*/  LDL.LU.128 R92, [R1+0x5d90] ;  /* 0x005d9000015c7983 */ /* 0x000f280000300c00 */
[----:B------:R-:W4:Y:S04]  /*d2e0*/  LDL.LU.128 R88, [R1+0x5d80] ;  /* 0x005d800001587983 */ /* 0x000f280000300c00 */
[----:B------:R0:W-:Y:S04]  /*d2f0*/  STL.128 [R1+0x5d50], R76 ;  /* 0x005d504c01007387 */ /* 0x0001e80000100c00 */
[----:B-1----:R-:W4:Y:S04]  /*d300*/  LDL.LU.128 R84, [R1+0x5d70] ;  /* 0x005d700001547983 */ /* 0x002f280000300c00 */
[----:B0-----:R-:W4:Y:S04]  /*d310*/  LDL.LU.128 R76, [R1+0x5d50] ;  /* 0x005d5000014c7983 */ /* 0x001f280000300c00 */
[----:B------:R-:W-:Y:S04]  /*d320*/  STL.64 [R1+0x2c0], R116 ;  /* 0x0002c07401007387 */ /* 0x000fe80000100a00 */
[----:B------:R0:W-:Y:S04]  /*d330*/  STL.64 [R1+0x2d0], R118 ;  /* 0x0002d07601007387 */ /* 0x0001e80000100a00 */
[----:B------:R-:W-:Y:S04]  /*d340*/  STL.64 [R1+0x2f0], R122 ;  /* 0x0002f07a01007387 */ /* 0x000fe80000100a00 */
[----:B------:R-:W-:Y:S04]  /*d350*/  STL.64 [R1+0x300], R124 ;  /* 0x0003007c01007387 */ /* 0x000fe80000100a00 */
[----:B------:R-:W-:Y:S04]  /*d360*/  STL [R1+0x270], R169 ;  /* 0x000270a901007387 */ /* 0x000fe80000100800 */
[----:B------:R-:W-:Y:S04]  /*d370*/  STL [R1+0x274], R170 ;  /* 0x000274aa01007387 */ /* 0x000fe80000100800 */
[----:B------:R-:W-:Y:S04]  /*d380*/  STL [R1+0x278], R172 ;  /* 0x000278ac01007387 */ /* 0x000fe80000100800 */
[----:B------:R-:W-:Y:S04]  /*d390*/  STL [R1+0x27c], R173 ;  /* 0x00027cad01007387 */ /* 0x000fe80000100800 */
[----:B--2---:R1:W-:Y:S04]  /*d3a0*/  STL.128 [R1+0x5de0], R112 ;  /* 0x005de07001007387 */ /* 0x0043e80000100c00 */
[----:B------:R2:W-:Y:S04]  /*d3b0*/  STL.128 [R1+0x5d60], R80 ;  /* 0x005d605001007387 */ /* 0x0005e80000100c00 */
[----:B------:R2:W-:Y:S04]  /*d3c0*/  STL.128 [R1+0x5d40], R72 ;  /* 0x005d404801007387 */ /* 0x0005e80000100c00 */
[----:B------:R2:W-:Y:S04]  /*d3d0*/  STL.128 [R1+0x5d30], R68 ;  /* 0x005d304401007387 */ /* 0x0005e80000100c00 */
[----:B------:R-:W-:Y:S04]  /*d3e0*/  STL.64 [R1+0x5c38], R4 ;  /* 0x005c380401007387 */ /* 0x000fe80000100a00 */
[----:B0-----:R-:W4:Y:S04]  /*d3f0*/  LDL R119, [R1+0x2f0] ;  /* 0x0002f00001777983 */ /* 0x001f280000100800 */
[----:B------:R-:W4:Y:S04]  /*d400*/  LDL R116, [R1+0x2fc] ;  /* 0x0002fc0001747983 */ /* 0x000f280000100800 */
[----:B------:R-:W4:Y:S04]  /*d410*/  LDL R117, [R1+0x300] ;  /* 0x0003000001757983 */ /* 0x000f280000100800 */
[----:B------:R-:W4:Y:S04]  /*d420*/  LDL R118, [R1+0x304] ;  /* 0x0003040001767983 */ /* 0x000f280000100800 */
[----:B---3--:R0:W-:Y:S04]  /*d430*/  STL.128 [R1+0x5d20], R64 ;  /* 0x005d204001007387 */ /* 0x0081e80000100c00 */
[----:B-1----:R-:W3:Y:S04]  /*d440*/  LDL.LU.128 R112, [R1+0x5de0] ;  /* 0x005de00001707983 */ /* 0x002ee80000300c00 */
[----:B--2---:R-:W2:Y:S04]  /*d450*/  LDL.LU.128 R80, [R1+0x5d60] ;  /* 0x005d600001507983 */ /* 0x004ea80000300c00 */
[----:B------:R1:W-:Y:S04]  /*d460*/  STL.128 [R1+0x5d10], R60 ;  /* 0x005d103c01007387 */ /* 0x0003e80000100c00 */
[----:B------:R-:W2:Y:S04]  /*d470*/  LDL.LU.128 R72, [R1+0x5d40] ;  /* 0x005d400001487983 */ /* 0x000ea80000300c00 */
[----:B------:R-:W2:Y:S04]  /*d480*/  LDL.LU.128 R68, [R1+0x5d30] ;  /* 0x005d300001447983 */ /* 0x000ea80000300c00 */
[----:B0-----:R-:W2:Y:S04]  /*d490*/  LDL.LU.128 R64, [R1+0x5d20] ;  /* 0x005d200001407983 */ /* 0x001ea80000300c00 */
[----:B------:R0:W-:Y:S04]  /*d4a0*/  STL.128 [R1+0x5d00], R56 ;  /* 0x005d003801007387 */ /* 0x0001e80000100c00 */
[----:B-1----:R-:W2:Y:S04]  /*d4b0*/  LDL.LU.128 R60, [R1+0x5d10] ;  /* 0x005d1000013c7983 */ /* 0x002ea80000300c00 */
[----:B------:R-:W2:Y:S04]  /*d4c0*/  LDL.LU.64 R4, [R1+0x5c38] ;  /* 0x005c380001047983 */ /* 0x000ea80000300a00 */
[----:B------:R-:W-:Y:S04]  /*d4d0*/  STL.64 [R1+0x2e0], R120 ;  /* 0x0002e07801007387 */ /* 0x000fe80000100a00 */
[----:B------:R1:W-:Y:S04]  /*d4e0*/  STL.128 [R1+0x5cf0], R52 ;  /* 0x005cf03401007387 */ /* 0x0003e80000100c00 */
[----:B0-----:R-:W2:Y:S04]  /*d4f0*/  LDL.LU.128 R56, [R1+0x5d00] ;  /* 0x005d000001387983 */ /* 0x001ea80000300c00 */
[----:B------:R-:W-:Y:S04]  /*d500*/  STL [R1+0x280], R174 ;  /* 0x000280ae01007387 */ /* 0x000fe80000100800 */
[----:B------:R0:W-:Y:S04]  /*d510*/  STL.128 [R1+0x5cd0], R44 ;  /* 0x005cd02c01007387 */ /* 0x0001e80000100c00 */
[----:B-1----:R-:W2:Y:S04]  /*d520*/  LDL.LU.128 R52, [R1+0x5cf0] ;  /* 0x005cf00001347983 */ /* 0x002ea80000300c00 */
[----:B------:R-:W-:Y:S04]  /*d530*/  STL [R1+0x284], R175 ;  /* 0x000284af01007387 */ /* 0x000fe80000100800 */
[----:B------:R-:W-:Y:S04]  /*d540*/  STL [R1+0x288], R176 ;  /* 0x000288b001007387 */ /* 0x000fe80000100800 */
[----:B0-----:R-:W2:Y:S04]  /*d550*/  LDL.LU.128 R44, [R1+0x5cd0] ;  /* 0x005cd000012c7983 */ /* 0x001ea80000300c00 */
[----:B------:R-:W-:Y:S04]  /*d560*/  STL [R1+0x28c], R143 ;  /* 0x00028c8f01007387 */ /* 0x000fe80000100800 */
[----:B------:R-:W2:Y:S04]  /*d570*/  LDL R122, [R1+0x2e4] ;  /* 0x0002e400017a7983 */ /* 0x000ea80000100800 */
[----:B------:R0:W-:Y:S04]  /*d580*/  STL.128 [R1+0x5cc0], R40 ;  /* 0x005cc02801007387 */ /* 0x0001e80000100c00 */
[----:B------:R1:W-:Y:S04]  /*d590*/  STL.128 [R1+0x5cb0], R36 ;  /* 0x005cb02401007387 */ /* 0x0003e80000100c00 */
[----:B------:R1:W-:Y:S04]  /*d5a0*/  STL.128 [R1+0x5c90], R28 ;  /* 0x005c901c01007387 */ /* 0x0003e80000100c00 */
[----:B------:R1:W-:Y:S04]  /*d5b0*/  STL.128 [R1+0x5c40], R8 ;  /* 0x005c400801007387 */ /* 0x0003e80000100c00 */
[----:B0-----:R-:W2:Y:S04]  /*d5c0*/  LDL.LU.128 R40, [R1+0x5cc0] ;  /* 0x005cc00001287983 */ /* 0x001ea80000300c00 */
[----:B-1----:R-:W2:Y:S04]  /*d5d0*/  LDL.LU.128 R36, [R1+0x5cb0] ;  /* 0x005cb00001247983 */ /* 0x002ea80000300c00 */
[----:B------:R-:W2:Y:S04]  /*d5e0*/  LDL.LU.128 R28, [R1+0x5c90] ;  /* 0x005c9000011c7983 */ /* 0x000ea80000300c00 */
[----:B------:R-:W2:Y:S04]  /*d5f0*/  LDL.LU.128 R8, [R1+0x5c40] ;  /* 0x005c400001087983 */ /* 0x000ea80000300c00 */
[----:B------:R-:W2:Y:S04]  /*d600*/  LDL R123, [R1+0x2e8] ;  /* 0x0002e800017b7983 */ /* 0x000ea80000100800 */
[----:B------:R-:W2:Y:S04]  /*d610*/  LDL R120, [R1+0x2f4] ;  /* 0x0002f40001787983 */ /* 0x000ea80000100800 */
[----:B------:R-:W2:Y:S04]  /*d620*/  LDL R121, [R1+0x2f8] ;  /* 0x0002f80001797983 */ /* 0x000ea80000100800 */
[----:B------:R-:W-:Y:S04]  /*d630*/  STL [R1+0x290], R144 ;  /* 0x0002909001007387 */ /* 0x000fe80000100800 */
[----:B------:R-:W-:Y:S04]  /*d640*/  STL [R1+0x294], R145 ;  /* 0x0002949101007387 */ /* 0x000fe80000100800 */
[----:B------:R0:W-:Y:S04]  /*d650*/  STL.128 [R1+0x5ca0], R32 ;  /* 0x005ca02001007387 */ /* 0x0001e80000100c00 */
[----:B------:R-:W-:Y:S04]  /*d660*/  STL [R1+0x298], R146 ;  /* 0x0002989201007387 */ /* 0x000fe80000100800 */
[----:B------:R-:W-:Y:S04]  /*d670*/  STL [R1+0x29c], R131 ;  /* 0x00029c8301007387 */ /* 0x000fe80000100800 */
[----:B------:R-:W2:Y:S04]  /*d680*/  LDL R125, [R1+0x2d8] ;  /* 0x0002d800017d7983 */ /* 0x000ea80000100800 */
[----:B0-----:R-:W2:Y:S04]  /*d690*/  LDL.LU.128 R32, [R1+0x5ca0] ;  /* 0x005ca00001207983 */ /* 0x001ea80000300c00 */
[----:B------:R-:W2:Y:S04]  /*d6a0*/  LDL R127, [R1+0x2e0] ;  /* 0x0002e000017f7983 */ /* 0x000ea80000100800 */
[----:B------:R-:W2:Y:S04]  /*d6b0*/  LDL R124, [R1+0x2ec] ;  /* 0x0002ec00017c7983 */ /* 0x000ea80000100800 */
[----:B------:R0:W-:Y:S04]  /*d6c0*/  STL.128 [R1+0x470], R12 ;  /* 0x0004700c01007387 */ /* 0x0001e80000100c00 */
[----:B------:R-:W-:Y:S04]  /*d6d0*/  STL.128 [R1+0x5b10], R48 ;  /* 0x005b103001007387 */ /* 0x000fe80000100c00 */
[----:B------:R-:W-:Y:S04]  /*d6e0*/  STL.128 [R1+0x5ab0], R24 ;  /* 0x005ab01801007387 */ /* 0x000fe80000100c00 */
[----:B------:R-:W-:Y:S04]  /*d6f0*/  STL.128 [R1+0x5aa0], R20 ;  /* 0x005aa01401007387 */ /* 0x000fe80000100c00 */
[----:B------:R1:W-:Y:S04]  /*d700*/  STL.64 [R1+0x5a90], R18 ;  /* 0x005a901201007387 */ /* 0x0003e80000100a00 */
[----:B0-----:R-:W2:Y:S04]  /*d710*/  LDL.LU.128 R12, [R1+0x5c50] ;  /* 0x005c5000010c7983 */ /* 0x001ea80000300c00 */
[----:B------:R0:W-:Y:S04]  /*d720*/  STL.128 [R1+0x5c00], R108 ;  /* 0x005c006c01007387 */ /* 0x0001e80000100c00 */
[----:B----4-:R4:W-:Y:S04]  /*d730*/  STL.128 [R1+0x5bf0], R104 ;  /* 0x005bf06801007387 */ /* 0x0109e80000100c00 */
[----:B------:R4:W-:Y:S04]  /*d740*/  STL.128 [R1+0x5be0], R100 ;  /* 0x005be06401007387 */ /* 0x0009e80000100c00 */
[----:B------:R4:W-:Y:S04]  /*d750*/  STL.128 [R1+0x5bd0], R96 ;  /* 0x005bd06001007387 */ /* 0x0009e80000100c00 */
[----:B------:R4:W-:Y:S04]  /*d760*/  STL.128 [R1+0x5bc0], R92 ;  /* 0x005bc05c01007387 */ /* 0x0009e80000100c00 */
[----:B------:R4:W-:Y:S04]  /*d770*/  STL.128 [R1+0x5bb0], R88 ;  /* 0x005bb05801007387 */ /* 0x0009e80000100c00 */
[----:B-1----:R-:W2:Y:S04]  /*d780*/  LDL.128 R16, [R1+0x270] ;  /* 0x0002700001107983 */ /* 0x002ea80000100c00 */
[----:B------:R-:W2:Y:S04]  /*d790*/  LDL.LU.128 R48, [R1+0x5b10] ;  /* 0x005b100001307983 */ /* 0x000ea80000300c00 */
[----:B------:R-:W2:Y:S04]  /*d7a0*/  LDL.LU.128 R24, [R1+0x5ab0] ;  /* 0x005ab00001187983 */ /* 0x000ea80000300c00 */
[----:B------:R-:W2:Y:S04]  /*d7b0*/  LDL.LU.128 R20, [R1+0x5aa0] ;  /* 0x005aa00001147983 */ /* 0x000ea80000300c00 */
[----:B------:R1:W-:Y:S04]  /*d7c0*/  STL.128 [R1+0x5ba0], R84 ;  /* 0x005ba05401007387 */ /* 0x0003e80000100c00 */
[----:B0-----:R-:W2:Y:S04]  /*d7d0*/  LDL.LU.128 R108, [R1+0x5c00] ;  /* 0x005c0000016c7983 */ /* 0x001ea80000300c00 */
[----:B----4-:R-:W4:Y:S04]  /*d7e0*/  LDL.LU.128 R104, [R1+0x5bf0] ;  /* 0x005bf00001687983 */ /* 0x010f280000300c00 */
[----:B------:R-:W4:Y:S04]  /*d7f0*/  LDL.LU.128 R100, [R1+0x5be0] ;  /* 0x005be00001647983 */ /* 0x000f280000300c00 */
[----:B------:R-:W4:Y:S04]  /*d800*/  LDL.LU.128 R96, [R1+0x5bd0] ;  /* 0x005bd00001607983 */ /* 0x000f280000300c00 */
[----:B------:R-:W4:Y:S04]  /*d810*/  LDL.LU.128 R92, [R1+0x5bc0] ;  /* 0x005bc000015c7983 */ /* 0x000f280000300c00 */
[----:B------:R-:W4:Y:S04]  /*d820*/  LDL.LU.128 R88, [R1+0x5bb0] ;  /* 0x005bb00001587983 */ /* 0x000f280000300c00 */
[----:B------:R0:W-:Y:S04]  /*d830*/  STL.128 [R1+0x5b80], R76 ;  /* 0x005b804c01007387 */ /* 0x0001e80000100c00 */
[----:B-1----:R-:W4:Y:S04]  /*d840*/  LDL.LU.128 R84, [R1+0x5ba0] ;  /* 0x005ba00001547983 */ /* 0x002f280000300c00 */
[----:B------:R-:W-:Y:S04]  /*d850*/  STL [R1+0x2a0], R132 ;  /* 0x0002a08401007387 */ /* 0x000fe80000100800 */
[----:B------:R-:W-:Y:S04]  /*d860*/  STL [R1+0x2a4], R133 ;  /* 0x0002a48501007387 */ /* 0x000fe80000100800 */
[----:B0-----:R-:W4:Y:S04]  /*d870*/  LDL.LU.128 R76, [R1+0x5b80] ;  /* 0x005b8000014c7983 */ /* 0x001f280000300c00 */
[----:B------:R-:W-:Y:S04]  /*d880*/  STL [R1+0x2a8], R134 ;  /* 0x0002a88601007387 */ /* 0x000fe80000100800 */
[----:B------:R-:W-:Y:S04]  /*d890*/  STL [R1+0x2ac], R135 ;  /* 0x0002ac8701007387 */ /* 0x000fe80000100800 */
[----:B------:R-:W-:Y:S04]  /*d8a0*/  STL [R1+0x2b0], R136 ;  /* 0x0002b08801007387 */ /* 0x000fe80000100800 */
[----:B------:R-:W-:Y:S04]  /*d8b0*/  STL [R1+0x2b4], R137 ;  /* 0x0002b48901007387 */ /* 0x000fe80000100800 */
[----:B------:R-:W-:Y:S04]  /*d8c0*/  STL [R1+0x2b8], R138 ;  /* 0x0002b88a01007387 */ /* 0x000fe80000100800 */
[----:B------:R0:W-:Y:S04]  /*d8d0*/  STL.128 [R1+0x5fd0], R116 ;  /* 0x005fd07401007387 */ /* 0x0001e80000100c00 */
[----:B------:R-:W-:Y:S04]  /*d8e0*/  STL [R1+0x2bc], R139 ;  /* 0x0002bc8b01007387 */ /* 0x000fe80000100800 */
[----:B---3--:R1:W-:Y:S04]  /*d8f0*/  STL.128 [R1+0x5c10], R112 ;  /* 0x005c107001007387 */ /* 0x0083e80000100c00 */
[----:B--2---:R2:W-:Y:S04]  /*d900*/  STL.128 [R1+0x5b90], R80 ;  /* 0x005b905001007387 */ /* 0x0045e80000100c00 */
[----:B0-----:R-:W3:Y:S04]  /*d910*/  LDL.LU.128 R116, [R1+0x5fd0] ;  /* 0x005fd00001747983 */ /* 0x001ee80000300c00 */
[----:B------:R0:W-:Y:S04]  /*d920*/  STL.128 [R1+0x5b70], R72 ;  /* 0x005b704801007387 */ /* 0x0001e80000100c00 */
[----:B------:R0:W-:Y:S04]  /*d930*/  STL.128 [R1+0x5b60], R68 ;  /* 0x005b604401007387 */ /* 0x0001e80000100c00 */
[----:B------:R0:W-:Y:S04]  /*d940*/  STL.128 [R1+0x5b50], R64 ;  /* 0x005b504001007387 */ /* 0x0001e80000100c00 */
[----:B-1----:R-:W3:Y:S04]  /*d950*/  LDL.LU.128 R112, [R1+0x5c10] ;  /* 0x005c100001707983 */ /* 0x002ee80000300c00 */
[----:B------:R1:W-:Y:S04]  /*d960*/  STL.128 [R1+0x5b40], R60 ;  /* 0x005b403c01007387 */ /* 0x0003e80000100c00 */
[----:B------:R-:W-:Y:S04]  /*d970*/  STL.64 [R1+0x5a60], R4 ;  /* 0x005a600401007387 */ /* 0x000fe80000100a00 */
[----:B--2---:R-:W2:Y:S04]  /*d980*/  LDL.LU.128 R80, [R1+0x5b90] ;  /* 0x005b900001507983 */ /* 0x004ea80000300c00 */
[----:B0-----:R-:W2:Y:S04]  /*d990*/  LDL.LU.128 R72, [R1+0x5b70] ;  /* 0x005b700001487983 */ /* 0x001ea80000300c00 */
[----:B------:R0:W-:Y:S04]  /*d9a0*/  STL.128 [R1+0x5b30], R56 ;  /* 0x005b303801007387 */ /* 0x0001e80000100c00 */
[----:B------:R-:W2:Y:S04]  /*d9b0*/  LDL.LU.128 R68, [R1+0x5b60] ;  /* 0x005b600001447983 */ /* 0x000ea80000300c00 */
[----:B------:R-:W2:Y:S04]  /*d9c0*/  LDL.LU.128 R64, [R1+0x5b50] ;  /* 0x005b500001407983 */ /* 0x000ea80000300c00 */
[----:B------:R0:W-:Y:S04]  /*d9d0*/  STL.128 [R1+0x5b20], R52 ;  /* 0x005b203401007387 */ /* 0x0001e80000100c00 */
[----:B-1----:R-:W2:Y:S04]  /*d9e0*/  LDL.LU.128 R60, [R1+0x5b40] ;  /* 0x005b4000013c7983 */ /* 0x002ea80000300c00 */
[----:B0-----:R-:W2:Y:S04]  /*d9f0*/  LDL.LU.128 R56, [R1+0x5b30] ;  /* 0x005b300001387983 */ /* 0x001ea80000300c00 */
[----:B------:R0:W-:Y:S04]  /*da00*/  STL.128 [R1+0x5b00], R44 ;  /* 0x005b002c01007387 */ /* 0x0001e80000100c00 */
[----:B------:R-:W2:Y:S04]  /*da10*/  LDL.LU.128 R52, [R1+0x5b20] ;  /* 0x005b200001347983 */ /* 0x000ea80000300c00 */
[----:B------:R-:W2:Y:S04]  /*da20*/  LDL.LU.64 R4, [R1+0x5a60] ;  /* 0x005a600001047983 */ /* 0x000ea80000300a00 */
[----:B------:R-:W2:Y:S04]  /*da30*/  LDL R140, [R1+0x2c0] ;  /* 0x0002c000018c7983 */ /* 0x000ea80000100800 */
[----:B0-----:R-:W2:Y:S04]  /*da40*/  LDL.LU.128 R44, [R1+0x5b00] ;  /* 0x005b0000012c7983 */ /* 0x001ea80000300c00 */
[----:B------:R-:W2:Y:S04]  /*da50*/  LDL R141, [R1+0x2c4] ;  /* 0x0002c400018d7983 */ /* 0x000ea80000100800 */
[----:B------:R-:W-:Y:S04]  /*da60*/  STL [R1+0x2c8], R142 ;  /* 0x0002c88e01007387 */ /* 0x000fe80000100800 */
        /* <DEDUP_REMOVED lines=8> */
[----:B------:R-:W-:Y:S04]  /*daf0*/  STL [R1+0x2cc], R128 ;  /* 0x0002cc8001007387 */ /* 0x000fe80000100800 */
[----:B------:R-:W2:Y:S04]  /*db00*/  LDL R129, [R1+0x2d0] ;  /* 0x0002d00001817983 */ /* 0x000ea80000100800 */
[----:B------:R-:W2:Y:S04]  /*db10*/  LDL R130, [R1+0x2d4] ;  /* 0x0002d40001827983 */ /* 0x000ea80000100800 */
[----:B------:R0:W-:Y:S04]  /*db20*/  STL.128 [R1+0x5ad0], R32 ;  /* 0x005ad02001007387 */ /* 0x0001e80000100c00 */
[----:B0-----:R-:W2:Y:S04]  /*db30*/  LDL.LU.128 R32, [R1+0x5ad0] ;  /* 0x005ad00001207983 */ /* 0x001ea80000300c00 */
[----:B------:R0:W-:Y:S04]  /*db40*/  STL.128 [R1+0x5a80], R12 ;  /* 0x005a800c01007387 */ /* 0x0001e80000100c00 */
[----:B0-----:R-:W2:Y:S04]  /*db50*/  LDL.LU.128 R12, [R1+0x5a80] ;  /* 0x005a8000010c7983 */ /* 0x001ea80000300c00 */
[----:B------:R0:W-:Y:S04]  /*db60*/  STL.128 [R1+0x480], R16 ;  /* 0x0004801001007387 */ /* 0x0001e80000100c00 */
[----:B------:R-:W-:Y:S04]  /*db70*/  STL.128 [R1+0x5940], R48 ;  /* 0x0059403001007387 */ /* 0x000fe80000100c00 */
[----:B------:R-:W-:Y:S04]  /*db80*/  STL.128 [R1+0x58e0], R24 ;  /* 0x0058e01801007387 */ /* 0x000fe80000100c00 */
[----:B------:R1:W-:Y:S04]  /*db90*/  STL.128 [R1+0x58d0], R20 ;  /* 0x0058d01401007387 */ /* 0x0003e80000100c00 */
[----:B0-----:R-:W2:Y:S04]  /*dba0*/  LDL.LU.64 R18, [R1+0x5a90] ;  /* 0x005a900001127983 */ /* 0x001ea80000300a00 */
        /* <DEDUP_REMOVED lines=19> */
[----:B------:R0:W-:Y:S04]  /*dce0*/  STL.128 [R1+0x5fe0], R120 ;  /* 0x005fe07801007387 */ /* 0x0001e80000100c00 */
[----:B---3--:R1:W-:Y:S04]  /*dcf0*/  STL.128 [R1+0x5df0], R116 ;  /* 0x005df07401007387 */ /* 0x0083e80000100c00 */
[----:B------:R3:W-:Y:S04]  /*dd00*/  STL.128 [R1+0x5a40], R112 ;  /* 0x005a407001007387 */ /* 0x0007e80000100c00 */
[----:B0-----:R-:W4:Y:S04]  /*dd10*/  LDL.LU.128 R120, [R1+0x5fe0] ;  /* 0x005fe00001787983 */ /* 0x001f280000300c00 */
[----:B-1----:R-:W4:Y:S04]  /*dd20*/  LDL.LU.128 R116, [R1+0x5df0] ;  /* 0x005df00001747983 */ /* 0x002f280000300c00 */
[----:B--2---:R0:W-:Y:S04]  /*dd30*/  STL.128 [R1+0x59c0], R80 ;  /* 0x0059c05001007387 */ /* 0x0041e80000100c00 */
[----:B------:R1:W-:Y:S04]  /*dd40*/  STL.128 [R1+0x59a0], R72 ;  /* 0x0059a04801007387 */ /* 0x0003e80000100c00 */
[----:B---3--:R-:W2:Y:S04]  /*dd50*/  LDL.LU.128 R112, [R1+0x5a40] ;  /* 0x005a400001707983 */ /* 0x008ea80000300c00 */
[----:B------:R3:W-:Y:S04]  /*dd60*/  STL.128 [R1+0x5990], R68 ;  /* 0x0059904401007387 */ /* 0x0007e80000100c00 */
[----:B------:R3:W-:Y:S04]  /*dd70*/  STL.128 [R1+0x5980], R64 ;  /* 0x0059804001007387 */ /* 0x0007e80000100c00 */
[----:B0-----:R-:W2:Y:S04]  /*dd80*/  LDL.LU.128 R80, [R1+0x59c0] ;  /* 0x0059c00001507983 */ /* 0x001ea80000300c00 */
[----:B------:R0:W-:Y:S04]  /*dd90*/  STL.128 [R1+0x5970], R60 ;  /* 0x0059703c01007387 */ /* 0x0001e80000100c00 */
[----:B------:R0:W-:Y:S04]  /*dda0*/  STL.128 [R1+0x5960], R56 ;  /* 0x0059603801007387 */ /* 0x0001e80000100c00 */
[----:B-1----:R-:W2:Y:S04]  /*ddb0*/  LDL.LU.128 R72, [R1+0x59a0] ;  /* 0x0059a00001487983 */ /* 0x002ea80000300c00 */
[----:B------:R1:W-:Y:S04]  /*ddc0*/  STL.128 [R1+0x5950], R52 ;  /* 0x0059503401007387 */ /* 0x0003e80000100c00 */
[----:B------:R-:W-:Y:S04]  /*ddd0*/  STL.64 [R1+0x5890], R4 ;  /* 0x0058900401007387 */ /* 0x000fe80000100a00 */
[----:B---3--:R-:W3:Y:S04]  /*dde0*/  LDL.LU.128 R68, [R1+0x5990] ;  /* 0x0059900001447983 */ /* 0x008ee80000300c00 */
[----:B------:R1:W-:Y:S04]  /*ddf0*/  STL.128 [R1+0x5930], R44 ;  /* 0x0059302c01007387 */ /* 0x0003e80000100c00 */
[----:B------:R-:W3:Y:S04]  /*de00*/  LDL.LU.128 R64, [R1+0x5980] ;  /* 0x0059800001407983 */ /* 0x000ee80000300c00 */
[----:B0-----:R-:W3:Y:S04]  /*de10*/  LDL.LU.128 R60, [R1+0x5970] ;  /* 0x00597000013c7983 */ /* 0x001ee80000300c00 */
[----:B------:R-:W3:Y:S04]  /*de20*/  LDL.LU.128 R56, [R1+0x5960] ;  /* 0x0059600001387983 */ /* 0x000ee80000300c00 */
[----:B-1----:R-:W3:Y:S04]  /*de30*/  LDL.LU.128 R52, [R1+0x5950] ;  /* 0x0059500001347983 */ /* 0x002ee80000300c00 */
[----:B------:R-:W3:Y:S04]  /*de40*/  LDL.LU.128 R44, [R1+0x5930] ;  /* 0x00593000012c7983 */ /* 0x000ee80000300c00 */
[----:B------:R-:W3:Y:S04]  /*de50*/  LDL.LU.64 R4, [R1+0x5890] ;  /* 0x0058900001047983 */ /* 0x000ee80000300a00 */
[----:B------:R0:W-:Y:S04]  /*de60*/  STL.128 [R1+0x5920], R40 ;  /* 0x0059202801007387 */ /* 0x0001e80000100c00 */
[----:B------:R1:W-:Y:S04]  /*de70*/  STL.128 [R1+0x5910], R36 ;  /* 0x0059102401007387 */ /* 0x0003e80000100c00 */
[----:B------:R1:W-:Y:S04]  /*de80*/  STL.128 [R1+0x58f0], R28 ;  /* 0x0058f01c01007387 */ /* 0x0003e80000100c00 */
[----:B------:R1:W-:Y:S04]  /*de90*/  STL.128 [R1+0x58a0], R8 ;  /* 0x0058a00801007387 */ /* 0x0003e80000100c00 */
[----:B0-----:R-:W3:Y:S04]  /*dea0*/  LDL.LU.128 R40, [R1+0x5920] ;  /* 0x0059200001287983 */ /* 0x001ee80000300c00 */
[----:B-1----:R-:W3:Y:S04]  /*deb0*/  LDL.LU.128 R36, [R1+0x5910] ;  /* 0x0059100001247983 */ /* 0x002ee80000300c00 */
[----:B------:R-:W3:Y:S04]  /*dec0*/  LDL.LU.128 R28, [R1+0x58f0] ;  /* 0x0058f000011c7983 */ /* 0x000ee80000300c00 */
[----:B------:R-:W3:Y:S04]  /*ded0*/  LDL.LU.128 R8, [R1+0x58a0] ;  /* 0x0058a00001087983 */ /* 0x000ee80000300c00 */
[----:B------:R0:W-:Y:S04]  /*dee0*/  STL.128 [R1+0x5900], R32 ;  /* 0x0059002001007387 */ /* 0x0001e80000100c00 */
[----:B0-----:R-:W3:Y:S04]  /*def0*/  LDL.LU.128 R32, [R1+0x5900] ;  /* 0x0059000001207983 */ /* 0x001ee80000300c00 */
[----:B------:R0:W-:Y:S04]  /*df00*/  STL.128 [R1+0x58b0], R12 ;  /* 0x0058b00c01007387 */ /* 0x0001e80000100c00 */
[----:B0-----:R-:W3:Y:S04]  /*df10*/  LDL.LU.128 R12, [R1+0x58b0] ;  /* 0x0058b000010c7983 */ /* 0x001ee80000300c00 */
[----:B------:R0:W-:Y:S04]  /*df20*/  STL.64 [R1+0x58c0], R18 ;  /* 0x0058c01201007387 */ /* 0x0001e80000100a00 */
[----:B0-----:R-:W3:Y:S04]  /*df30*/  LDL.LU.64 R18, [R1+0x58c0] ;  /* 0x0058c00001127983 */ /* 0x001ee80000300a00 */
[----:B------:R0:W-:Y:S04]  /*df40*/  STL.128 [R1+0x490], R20 ;  /* 0x0004901401007387 */ /* 0x0001e80000100c00 */
[----:B------:R-:W-:Y:S04]  /*df50*/  STL.128 [R1+0x5780], R48 ;  /* 0x0057803001007387 */ /* 0x000fe80000100c00 */
[----:B------:R1:W-:Y:S04]  /*df60*/  STL.128 [R1+0x5720], R24 ;  /* 0x0057201801007387 */ /* 0x0003e80000100c00 */
[----:B0-----:R-:W3:Y:S04]  /*df70*/  LDL.LU.128 R20, [R1+0x58d0] ;  /* 0x0058d00001147983 */ /* 0x001ee80000300c00 */
[----:B------:R0:W-:Y:S04]  /*df80*/  STL.128 [R1+0x5870], R108 ;  /* 0x0058706c01007387 */ /* 0x0001e80000100c00 */
[----:B----4-:R4:W-:Y:S04]  /*df90*/  STL.128 [R1+0x5860], R104 ;  /* 0x0058606801007387 */ /* 0x0109e80000100c00 */
[----:B------:R4:W-:Y:S04]  /*dfa0*/  STL.128 [R1+0x5850], R100 ;  /* 0x0058506401007387 */ /* 0x0009e80000100c00 */
[----:B------:R4:W-:Y:S04]  /*dfb0*/  STL.128 [R1+0x5840], R96 ;  /* 0x0058406001007387 */ /* 0x0009e80000100c00 */
[----:B------:R4:W-:Y:S04]  /*dfc0*/  STL.128 [R1+0x5830], R92 ;  /* 0x0058305c01007387 */ /* 0x0009e80000100c00 */
[----:B------:R4:W-:Y:S04]  /*dfd0*/  STL.128 [R1+0x5820], R88 ;  /* 0x0058205801007387 */ /* 0x0009e80000100c00 */
[----:B-1----:R-:W3:Y:S04]  /*dfe0*/  LDL.128 R24, [R1+0x290] ;  /* 0x0002900001187983 */ /* 0x002ee80000100c00 */
[----:B------:R-:W3:Y:S04]  /*dff0*/  LDL.LU.128 R48, [R1+0x5780] ;  /* 0x0057800001307983 */ /* 0x000ee80000300c00 */
        /* <DEDUP_REMOVED lines=11> */
[----:B------:R1:W-:Y:S04]  /*e0b0*/  STL.128 [R1+0x5e00], R120 ;  /* 0x005e007801007387 */ /* 0x0003e80000100c00 */
[----:B------:R1:W-:Y:S04]  /*e0c0*/  STL.128 [R1+0x5c20], R116 ;  /* 0x005c207401007387 */ /* 0x0003e80000100c00 */
[----:B--2---:R2:W-:Y:S04]  /*e0d0*/  STL.128 [R1+0x5880], R112 ;  /* 0x0058807001007387 */ /* 0x0045e80000100c00 */
[----:B------:R2:W-:Y:S04]  /*e0e0*/  STL.128 [R1+0x5800], R80 ;  /* 0x0058005001007387 */ /* 0x0005e80000100c00 */
[----:B------:R2:W-:Y:S04]  /*e0f0*/  STL.128 [R1+0x57e0], R72 ;  /* 0x0057e04801007387 */ /* 0x0005e80000100c00 */
[----:B0-----:R-:W4:Y:S04]  /*e100*/  LDL.LU.128 R124, [R1+0x5ff0] ;  /* 0x005ff000017c7983 */ /* 0x001f280000300c00 */
[----:B---3--:R0:W-:Y:S04]  /*e110*/  STL.128 [R1+0x57d0], R68 ;  /* 0x0057d04401007387 */ /* 0x0081e80000100c00 */
[----:B-1----:R-:W3:Y:S04]  /*e120*/  LDL.LU.128 R120, [R1+0x5e00] ;  /* 0x005e000001787983 */ /* 0x002ee80000300c00 */
[----:B------:R1:W-:Y:S04]  /*e130*/  STL.128 [R1+0x57c0], R64 ;  /* 0x0057c04001007387 */ /* 0x0003e80000100c00 */
[----:B------:R1:W-:Y:S04]  /*e140*/  STL.128 [R1+0x57b0], R60 ;  /* 0x0057b03c01007387 */ /* 0x0003e80000100c00 */
[----:B------:R1:W-:Y:S04]  /*e150*/  STL.128 [R1+0x57a0], R56 ;  /* 0x0057a03801007387 */ /* 0x0003e80000100c00 */
[----:B------:R1:W-:Y:S04]  /*e160*/  STL.128 [R1+0x5790], R52 ;  /* 0x0057903401007387 */ /* 0x0003e80000100c00 */
[----:B------:R1:W-:Y:S04]  /*e170*/  STL.128 [R1+0x5770], R44 ;  /* 0x0057702c01007387 */ /* 0x0003e80000100c00 */
[----:B------:R-:W-:Y:S04]  /*e180*/  STL.64 [R1+0x56d8], R4 ;  /* 0x0056d80401007387 */ /* 0x000fe80000100a00 */
[----:B------:R-:W3:Y:S04]  /*e190*/  LDL.LU.128 R116, [R1+0x5c20] ;  /* 0x005c200001747983 */ /* 0x000ee80000300c00 */
[----:B--2---:R-:W2:Y:S04]  /*e1a0*/  LDL.LU.128 R112, [R1+0x5880] ;  /* 0x0058800001707983 */ /* 0x004ea80000300c00 */
[----:B------:R-:W2:Y:S04]  /*e1b0*/  LDL.LU.128 R80, [R1+0x5800] ;  /* 0x0058000001507983 */ /* 0x000ea80000300c00 */
[----:B------:R-:W2:Y:S04]  /*e1c0*/  LDL.LU.128 R72, [R1+0x57e0] ;  /* 0x0057e00001487983 */ /* 0x000ea80000300c00 */
        /* <DEDUP_REMOVED lines=8> */
[----:B------:R-:W2:Y:S04]  /*e250*/  LDL.LU.128 R52, [R1+0x5790] ;  /* 0x0057900001347983 */ /* 0x000ea80000300c00 */
[----:B------:R-:W2:Y:S04]  /*e260*/  LDL.LU.128 R44, [R1+0x5770] ;  /* 0x00577000012c7983 */ /* 0x000ea80000300c00 */
[----:B------:R-:W2:Y:S04]  /*e270*/  LDL.LU.128 R40, [R1+0x5760] ;  /* 0x0057600001287983 */ /* 0x000ea80000300c00 */
[----:B------:R-:W2:Y:S04]  /*e280*/  LDL.LU.128 R36, [R1+0x5750] ;  /* 0x0057500001247983 */ /* 0x000ea80000300c00 */
[----:B------:R-:W2:Y:S04]  /*e290*/  LDL.LU.128 R28, [R1+0x5730] ;  /* 0x00573000011c7983 */ /* 0x000ea80000300c00 */
[----:B------:R0:W-:Y:S04]  /*e2a0*/  STL.128 [R1+0x5740], R32 ;  /* 0x0057402001007387 */ /* 0x0001e80000100c00 */
[----:B------:R-:W2:Y:S04]  /*e2b0*/  LDL.LU.128 R8, [R1+0x56e0] ;  /* 0x0056e00001087983 */ /* 0x000ea80000300c00 */
[----:B------:R-:W2:Y:S04]  /*e2c0*/  LDL.LU.64 R4, [R1+0x56d8] ;  /* 0x0056d80001047983 */ /* 0x000ea80000300a00 */
[----:B0-----:R-:W2:Y:S04]  /*e2d0*/  LDL.LU.128 R32, [R1+0x5740] ;  /* 0x0057400001207983 */ /* 0x001ea80000300c00 */
[----:B------:R0:W-:Y:S04]  /*e2e0*/  STL.128 [R1+0x56f0], R12 ;  /* 0x0056f00c01007387 */ /* 0x0001e80000100c00 */
[----:B0-----:R-:W2:Y:S04]  /*e2f0*/  LDL.LU.128 R12, [R1+0x56f0] ;  /* 0x0056f000010c7983 */ /* 0x001ea80000300c00 */
[----:B------:R0:W-:Y:S04]  /*e300*/  STL.64 [R1+0x5700], R18 ;  /* 0x0057001201007387 */ /* 0x0001e80000100a00 */
[----:B0-----:R-:W2:Y:S04]  /*e310*/  LDL.LU.64 R18, [R1+0x5700] ;  /* 0x0057000001127983 */ /* 0x001ea80000300a00 */
[----:B------:R0:W-:Y:S04]  /*e320*/  STL.128 [R1+0x5710], R20 ;  /* 0x0057101401007387 */ /* 0x0001e80000100c00 */
[----:B0-----:R-:W2:Y:S04]  /*e330*/  LDL.LU.128 R20, [R1+0x5710] ;  /* 0x0057100001147983 */ /* 0x001ea80000300c00 */
[----:B------:R0:W-:Y:S04]  /*e340*/  STL.128 [R1+0x4a0], R24 ;  /* 0x0004a01801007387 */ /* 0x0001e80000100c00 */
[----:B------:R1:W-:Y:S04]  /*e350*/  STL.128 [R1+0x55d0], R48 ;  /* 0x0055d03001007387 */ /* 0x0003e80000100c00 */
[----:B------:R1:W-:Y:S04]  /*e360*/  STL.128 [R1+0x56c0], R108 ;  /* 0x0056c06c01007387 */ /* 0x0003e80000100c00 */
[----:B0-----:R-:W2:Y:S04]  /*e370*/  LDL.LU.128 R24, [R1+0x5720] ;  /* 0x0057200001187983 */ /* 0x001ea80000300c00 */
[----:B----4-:R0:W-:Y:S04]  /*e380*/  STL.128 [R1+0x56b0], R104 ;  /* 0x0056b06801007387 */ /* 0x0101e80000100c00 */
[----:B------:R4:W-:Y:S04]  /*e390*/  STL.128 [R1+0x56a0], R100 ;  /* 0x0056a06401007387 */ /* 0x0009e80000100c00 */
[----:B------:R4:W-:Y:S04]  /*e3a0*/  STL.128 [R1+0x5690], R96 ;  /* 0x0056906001007387 */ /* 0x0009e80000100c00 */
[----:B------:R4:W-:Y:S04]  /*e3b0*/  STL.128 [R1+0x5680], R92 ;  /* 0x0056805c01007387 */ /* 0x0009e80000100c00 */
[----:B------:R4:W-:Y:S04]  /*e3c0*/  STL.128 [R1+0x5670], R88 ;  /* 0x0056705801007387 */ /* 0x0009e80000100c00 */
[----:B-1----:R-:W2:Y:S04]  /*e3d0*/  LDL.128 R48, [R1+0x2a0] ;  /* 0x0002a00001307983 */ /* 0x002ea80000100c00 */
[----:B------:R1:W-:Y:S04]  /*e3e0*/  STL.128 [R1+0x5660], R84 ;  /* 0x0056605401007387 */ /* 0x0003e80000100c00 */
[----:B------:R-:W2:Y:S04]  /*e3f0*/  LDL.LU.128 R108, [R1+0x56c0] ;  /* 0x0056c000016c7983 */ /* 0x000ea80000300c00 */
[----:B0-----:R-:W2:Y:S04]  /*e400*/  LDL.LU.128 R104, [R1+0x56b0] ;  /* 0x0056b00001687983 */ /* 0x001ea80000300c00 */
[----:B----4-:R-:W4:Y:S04]  /*e410*/  LDL.LU.128 R100, [R1+0x56a0] ;  /* 0x0056a00001647983 */ /* 0x010f280000300c00 */
[----:B------:R-:W4:Y:S04]  /*e420*/  LDL.LU.128 R96, [R1+0x5690] ;  /* 0x0056900001607983 */ /* 0x000f280000300c00 */
[----:B------:R-:W4:Y:S04]  /*e430*/  LDL.LU.128 R92, [R1+0x5680] ;  /* 0x00568000015c7983 */ /* 0x000f280000300c00 */
[----:B------:R-:W4:Y:S04]  /*e440*/  LDL.LU.128 R88, [R1+0x5670] ;  /* 0x0056700001587983 */ /* 0x000f280000300c00 */
[----:B------:R0:W-:Y:S04]  /*e450*/  STL.128 [R1+0x5640], R76 ;  /* 0x0056404c01007387 */ /* 0x0001e80000100c00 */
[----:B-1----:R-:W4:Y:S04]  /*e460*/  LDL.LU.128 R84, [R1+0x5660] ;  /* 0x0056600001547983 */ /* 0x002f280000300c00 */
[----:B0-----:R-:W4:Y:S04]  /*e470*/  LDL.LU.128 R76, [R1+0x5640] ;  /* 0x00564000014c7983 */ /* 0x001f280000300c00 */
[----:B------:R0:W-:Y:S04]  /*e480*/  STL [R1+0x5e10], R124 ;  /* 0x005e107c01007387 */ /* 0x0001e80000100800 */
[----:B---3--:R1:W-:Y:S04]  /*e490*/  STL.64 [R1+0x5c30], R120 ;  /* 0x005c307801007387 */ /* 0x0083e80000100a00 */
[----:B0-----:R-:W3:Y:S04]  /*e4a0*/  LDL.LU R124, [R1+0x5e10] ;  /* 0x005e1000017c7983 */ /* 0x001ee80000300800 */
[----:B-1----:R-:W3:Y:S04]  /*e4b0*/  LDL.LU.64 R120, [R1+0x5c30] ;  /* 0x005c300001787983 */ /* 0x002ee80000300a00 */
[----:B------:R0:W-:Y:S04]  /*e4c0*/  STL [R1+0x5a58], R118 ;  /* 0x005a587601007387 */ /* 0x0001e80000100800 */
[----:B------:R1:W-:Y:S04]  /*e4d0*/  STL.64 [R1+0x5a50], R116 ;  /* 0x005a507401007387 */ /* 0x0003e80000100a00 */
[----:B--2---:R2:W-:Y:S04]  /*e4e0*/  STL [R1+0x56d0], R112 ;  /* 0x0056d07001007387 */ /* 0x0045e80000100800 */
[----:B------:R2:W-:Y:S04]  /*e4f0*/  STL.128 [R1+0x5650], R80 ;  /* 0x0056505001007387 */ /* 0x0005e80000100c00 */
[----:B------:R2:W-:Y:S04]  /*e500*/  STL.128 [R1+0x5630], R72 ;  /* 0x0056304801007387 */ /* 0x0005e80000100c00 */
[----:B0-----:R-:W3:Y:S04]  /*e510*/  LDL.LU R118, [R1+0x5a58] ;  /* 0x005a580001767983 */ /* 0x001ee80000300800 */
[----:B-1----:R-:W3:Y:S04]  /*e520*/  LDL.LU.64 R116, [R1+0x5a50] ;  /* 0x005a500001747983 */ /* 0x002ee80000300a00 */
[----:B--2---:R-:W2:Y:S04]  /*e530*/  LDL.LU R112, [R1+0x56d0] ;  /* 0x0056d00001707983 */ /* 0x004ea80000300800 */
        /* <DEDUP_REMOVED lines=9> */
[----:B------:R-:W2:Y:S04]  /*e5d0*/  LDL.LU.128 R80, [R1+0x5650] ;  /* 0x0056500001507983 */ /* 0x000ea80000300c00 */
[----:B------:R-:W-:Y:S04]  /*e5e0*/  STL.128 [R1+0x5530], R8 ;  /* 0x0055300801007387 */ /* 0x000fe80000100c00 */
[----:B------:R-:W-:Y:S04]  /*e5f0*/  STL.64 [R1+0x5528], R4 ;  /* 0x0055280401007387 */ /* 0x000fe80000100a00 */
[----:B------:R-:W2:Y:S04]  /*e600*/  LDL.LU.128 R72, [R1+0x5630] ;  /* 0x0056300001487983 */ /* 0x000ea80000300c00 */
        /* <DEDUP_REMOVED lines=8> */
[----:B------:R0:W-:Y:S04]  /*e690*/  STL.128 [R1+0x5540], R12 ;  /* 0x0055400c01007387 */ /* 0x0001e80000100c00 */
[----:B------:R-:W2:Y:S04]  /*e6a0*/  LDL.LU.128 R36, [R1+0x55a0] ;  /* 0x0055a00001247983 */ /* 0x000ea80000300c00 */
[----:B------:R-:W2:Y:S04]  /*e6b0*/  LDL.LU.128 R32, [R1+0x5590] ;  /* 0x0055900001207983 */ /* 0x000ea80000300c00 */
[----:B------:R-:W2:Y:S04]  /*e6c0*/  LDL.LU.128 R28, [R1+0x5580] ;  /* 0x00558000011c7983 */ /* 0x000ea80000300c00 */
[----:B0-----:R-:W2:Y:S04]  /*e6d0*/  LDL.LU.128 R12, [R1+0x5540] ;  /* 0x00554000010c7983 */ /* 0x001ea80000300c00 */
[----:B------:R0:W-:Y:S04]  /*e6e0*/  STL.64 [R1+0x5550], R18 ;  /* 0x0055501201007387 */ /* 0x0001e80000100a00 */
[----:B------:R-:W2:Y:S04]  /*e6f0*/  LDL.LU.128 R8, [R1+0x5530] ;  /* 0x0055300001087983 */ /* 0x000ea80000300c00 */
[----:B------:R-:W2:Y:S04]  /*e700*/  LDL.LU.64 R4, [R1+0x5528] ;  /* 0x0055280001047983 */ /* 0x000ea80000300a00 */
[----:B0-----:R-:W2:Y:S04]  /*e710*/  LDL.LU.64 R18, [R1+0x5550] ;  /* 0x0055500001127983 */ /* 0x001ea80000300a00 */
[----:B------:R0:W-:Y:S04]  /*e720*/  STL.128 [R1+0x5560], R20 ;  /* 0x0055601401007387 */ /* 0x0001e80000100c00 */
[----:B0-----:R-:W2:Y:S04]  /*e730*/  LDL.LU.128 R20, [R1+0x5560] ;  /* 0x0055600001147983 */ /* 0x001ea80000300c00 */
[----:B------:R0:W-:Y:S04]  /*e740*/  STL.128 [R1+0x5570], R24 ;  /* 0x0055701801007387 */ /* 0x0001e80000100c00 */
[----:B0-----:R-:W2:Y:S01]  /*e750*/  LDL.LU.128 R24, [R1+0x5570] ;  /* 0x0055700001187983 */ /* 0x001ea20000300c00 */
[----:B------:R-:W-:-:S03]  /*e760*/  IMAD.MOV.U32 R227, RZ, RZ, R50 ;  /* 0x000000ffffe37224 */ /* 0x000fc600078e0032 */
[----:B------:R0:W-:Y:S01]  /*e770*/  STL.64 [R1+0x4b0], R48 ;  /* 0x0004b03001007387 */ /* 0x0001e20000100a00 */
[----:B------:R-:W-:-:S03]  /*e780*/  IMAD.MOV.U32 R226, RZ, RZ, R51 ;  /* 0x000000ffffe27224 */ /* 0x000fc600078e0033 */
[----:B------:R-:W-:Y:S04]  /*e790*/  STL.64 [R1+0x5520], R108 ;  /* 0x0055206c01007387 */ /* 0x000fe80000100a00 */
[----:B------:R-:W-:Y:S04]  /*e7a0*/  STL.128 [R1+0x5510], R104 ;  /* 0x0055106801007387 */ /* 0x000fe80000100c00 */
[----:B0-----:R-:W2:Y:S04]  /*e7b0*/  LDL.LU.128 R48, [R1+0x55d0] ;  /* 0x0055d00001307983 */ /* 0x001ea80000300c00 */
[----:B----4-:R-:W-:Y:S04]  /*e7c0*/  STL.128 [R1+0x5500], R100 ;  /* 0x0055006401007387 */ /* 0x010fe80000100c00 */
[----:B------:R-:W-:Y:S04]  /*e7d0*/  STL.128 [R1+0x54f0], R96 ;  /* 0x0054f06001007387 */ /* 0x000fe80000100c00 */
[----:B------:R-:W-:Y:S04]  /*e7e0*/  STL.128 [R1+0x54e0], R92 ;  /* 0x0054e05c01007387 */ /* 0x000fe80000100c00 */
[----:B------:R-:W-:Y:S04]  /*e7f0*/  STL.128 [R1+0x54d0], R88 ;  /* 0x0054d05801007387 */ /* 0x000fe80000100c00 */
[----:B------:R0:W-:Y:S04]  /*e800*/  STL.128 [R1+0x54c0], R84 ;  /* 0x0054c05401007387 */ /* 0x0001e80000100c00 */
[----:B------:R-:W-:Y:S04]  /*e810*/  STL [R1+0x2c0], R140 ;  /* 0x0002c08c01007387 */ /* 0x000fe80000100800 */
[----:B------:R-:W-:Y:S04]  /*e820*/  STL [R1+0x2c4], R141 ;  /* 0x0002c48d01007387 */ /* 0x000fe80000100800 */
[----:B------:R1:W-:Y:S04]  /*e830*/  STL.128 [R1+0x54a0], R76 ;  /* 0x0054a04c01007387 */ /* 0x0003e80000100c00 */
[----:B0-----:R-:W4:Y:S04]  /*e840*/  LDL.LU.128 R84, [R1+0x54c0] ;  /* 0x0054c00001547983 */ /* 0x001f280000300c00 */
[----:B------:R-:W4:Y:S04]  /*e850*/  LDL.LU.128 R88, [R1+0x54d0] ;  /* 0x0054d00001587983 */ /* 0x000f280000300c00 */
[----:B------:R-:W-:Y:S04]  /*e860*/  STL [R1+0x2d0], R129 ;  /* 0x0002d08101007387 */ /* 0x000fe80000100800 */
[----:B-1----:R-:W4:Y:S04]  /*e870*/  LDL.LU.128 R76, [R1+0x54a0] ;  /* 0x0054a000014c7983 */ /* 0x002f280000300c00 */
[----:B------:R-:W-:Y:S04]  /*e880*/  STL [R1+0x2d4], R130 ;  /* 0x0002d48201007387 */ /* 0x000fe80000100800 */
[----:B------:R-:W-:Y:S04]  /*e890*/  STL [R1+0x2d8], R125 ;  /* 0x0002d87d01007387 */ /* 0x000fe80000100800 */
[----:B------:R-:W-:Y:S04]  /*e8a0*/  STL [R1+0x2dc], R126 ;  /* 0x0002dc7e01007387 */ /* 0x000fe80000100800 */
[----:B------:R-:W-:Y:S04]  /*e8b0*/  STL [R1+0x2e0], R127 ;  /* 0x0002e07f01007387 */ /* 0x000fe80000100800 */
[----:B------:R-:W-:Y:S04]  /*e8c0*/  STL [R1+0x2e4], R122 ;  /* 0x0002e47a01007387 */ /* 0x000fe80000100800 */
[----:B------:R-:W-:Y:S04]  /*e8d0*/  STL [R1+0x2e8], R123 ;  /* 0x0002e87b01007387 */ /* 0x000fe80000100800 */
[----:B---3--:R-:W-:Y:S04]  /*e8e0*/  STL [R1+0x2ec], R124 ;  /* 0x0002ec7c01007387 */ /* 0x008fe80000100800 */
[----:B------:R-:W3:Y:S04]  /*e8f0*/  LDL.LU.128 R92, [R1+0x54e0] ;  /* 0x0054e000015c7983 */ /* 0x000ee80000300c00 */
        /* <DEDUP_REMOVED lines=8> */
[----:B------:R-:W2:Y:S04]  /*e980*/  LDL.LU.128 R96, [R1+0x54f0] ;  /* 0x0054f00001607983 */ /* 0x000ea80000300c00 */
[----:B------:R-:W-:Y:S04]  /*e990*/  STL [R1+0x300], R117 ;  /* 0x0003007501007387 */ /* 0x000fe80000100800 */
[----:B------:R-:W-:Y:S04]  /*e9a0*/  STL [R1+0x304], R118 ;  /* 0x0003047601007387 */ /* 0x000fe80000100800 */
[----:B------:R0:W-:Y:S04]  /*e9b0*/  STL.128 [R1+0x54b0], R80 ;  /* 0x0054b05001007387 */ /* 0x0001e80000100c00 */
[----:B------:R-:W-:Y:S04]  /*e9c0*/  STL [R1+0x308], R113 ;  /* 0x0003087101007387 */ /* 0x000fe80000100800 */
[----:B------:R-:W-:Y:S04]  /*e9d0*/  STL [R1+0x30c], R114 ;  /* 0x00030c7201007387 */ /* 0x000fe80000100800 */
[----:B------:R1:W-:Y:S04]  /*e9e0*/  STL.128 [R1+0x5490], R72 ;  /* 0x0054904801007387 */ /* 0x0003e80000100c00 */
[----:B0-----:R-:W3:Y:S04]  /*e9f0*/  LDL.LU.128 R80, [R1+0x54b0] ;  /* 0x0054b00001507983 */ /* 0x001ee80000300c00 */
[----:B------:R-:W2:Y:S04]  /*ea00*/  LDL.LU.128 R104, [R1+0x5510] ;  /* 0x0055100001687983 */ /* 0x000ea80000300c00 */
[----:B------:R-:W2:Y:S04]  /*ea10*/  LDL.LU.128 R100, [R1+0x5500] ;  /* 0x0055000001647983 */ /* 0x000ea80000300c00 */
[----:B-1----:R-:W2:Y:S04]  /*ea20*/  LDL.LU.128 R72, [R1+0x5490] ;  /* 0x0054900001487983 */ /* 0x002ea80000300c00 */
[----:B------:R-:W2:Y:S04]  /*ea30*/  LDL.LU.64 R108, [R1+0x5520] ;  /* 0x00552000016c7983 */ /* 0x000ea80000300a00 */
[----:B----4-:R0:W-:Y:S04]  /*ea40*/  STL.128 [R1+0x5300], R76 ;  /* 0x0053004c01007387 */ /* 0x0101e80000100c00 */
[----:B0-----:R-:W4:Y:S04]  /*ea50*/  LDL.LU.128 R76, [R1+0x5300] ;  /* 0x00530000014c7983 */ /* 0x001f280000300c00 */
[----:B------:R0:W-:Y:S04]  /*ea60*/  STL.128 [R1+0x5480], R68 ;  /* 0x0054804401007387 */ /* 0x0001e80000100c00 */
[----:B------:R1:W-:Y:S04]  /*ea70*/  STL.128 [R1+0x5470], R64 ;  /* 0x0054704001007387 */ /* 0x0003e80000100c00 */
[----:B------:R1:W-:Y:S04]  /*ea80*/  STL.128 [R1+0x5460], R60 ;  /* 0x0054603c01007387 */ /* 0x0003e80000100c00 */
[----:B------:R-:W-:Y:S04]  /*ea90*/  STL.128 [R1+0x5450], R56 ;  /* 0x0054503801007387 */ /* 0x000fe80000100c00 */
[----:B------:R1:W-:Y:S04]  /*eaa0*/  STL.128 [R1+0x5440], R52 ;  /* 0x0054403401007387 */ /* 0x0003e80000100c00 */
[----:B0-----:R-:W4:Y:S04]  /*eab0*/  LDL.LU.128 R68, [R1+0x5480] ;  /* 0x0054800001447983 */ /* 0x001f280000300c00 */
[----:B-1----:R-:W4:Y:S04]  /*eac0*/  LDL.LU.128 R64, [R1+0x5470] ;  /* 0x0054700001407983 */ /* 0x002f280000300c00 */
[----:B------:R-:W4:Y:S04]  /*ead0*/  LDL.LU.128 R60, [R1+0x5460] ;  /* 0x00546000013c7983 */ /* 0x000f280000300c00 */
[----:B------:R-:W4:Y:S04]  /*eae0*/  LDL.128 R52, [R1+0x2b0] ;  /* 0x0002b00001347983 */ /* 0x000f280000100c00 */
[----:B------:R-:W4:Y:S04]  /*eaf0*/  LDL.LU.128 R56, [R1+0x5450] ;  /* 0x0054500001387983 */ /* 0x000f280000300c00 */
[----:B---3--:R0:W-:Y:S04]  /*eb00*/  STL.128 [R1+0x5310], R80 ;  /* 0x0053105001007387 */ /* 0x0081e80000100c00 */
[----:B--2---:R1:W-:Y:S04]  /*eb10*/  STL.128 [R1+0x52f0], R72 ;  /* 0x0052f04801007387 */ /* 0x0043e80000100c00 */
[----:B0-----:R-:W2:Y:S04]  /*eb20*/  LDL.LU.128 R80, [R1+0x5310] ;  /* 0x0053100001507983 */ /* 0x001ea80000300c00 */
[----:B-1----:R-:W3:Y:S04]  /*eb30*/  LDL.LU.128 R72, [R1+0x52f0] ;  /* 0x0052f00001487983 */ /* 0x002ee80000300c00 */
[----:B----4-:R0:W-:Y:S04]  /*eb40*/  STL.128 [R1+0x5170], R76 ;  /* 0x0051704c01007387 */ /* 0x0101e80000100c00 */
[----:B0-----:R-:W4:Y:S04]  /*eb50*/  LDL.LU.128 R76, [R1+0x5170] ;  /* 0x00517000014c7983 */ /* 0x001f280000300c00 */
[----:B------:R0:W-:Y:S04]  /*eb60*/  STL.128 [R1+0x5430], R48 ;  /* 0x0054303001007387 */ /* 0x0001e80000100c00 */
[----:B------:R1:W-:Y:S04]  /*eb70*/  STL.128 [R1+0x5420], R44 ;  /* 0x0054202c01007387 */ /* 0x0003e80000100c00 */
[----:B------:R1:W-:Y:S04]  /*eb80*/  STL.128 [R1+0x5410], R40 ;  /* 0x0054102801007387 */ /* 0x0003e80000100c00 */
[----:B------:R1:W-:Y:S04]  /*eb90*/  STL.128 [R1+0x5400], R36 ;  /* 0x0054002401007387 */ /* 0x0003e80000100c00 */
[----:B------:R1:W-:Y:S01]  /*eba0*/  STL.128 [R1+0x53f0], R32 ;  /* 0x0053f02001007387 */ /* 0x0003e20000100c00 */
[----:B------:R-:W-:-:S02]  /*ebb0*/  IMAD.MOV.U32 R225, RZ, RZ, R52 ;  /* 0x000000ffffe17224 */ /* 0x000fc400078e0034 */
[----:B------:R-:W-:Y:S01]  /*ebc0*/  IMAD.MOV.U32 R224, RZ, RZ, R53 ;  /* 0x000000ffffe07224 */ /* 0x000fe200078e0035 */
[----:B------:R1:W-:Y:S01]  /*ebd0*/  STL.128 [R1+0x53e0], R28 ;  /* 0x0053e01c01007387 */ /* 0x0003e20000100c00 */
[----:B------:R-:W-:Y:S02]  /*ebe0*/  IMAD.MOV.U32 R223, RZ, RZ, R54 ;  /* 0x000000ffffdf7224 */ /* 0x000fe400078e0036 */
[----:B------:R-:W-:Y:S01]  /*ebf0*/  IMAD.MOV.U32 R222, RZ, RZ, R55 ;  /* 0x000000ffffde7224 */ /* 0x000fe200078e0037 */
[----:B------:R1:W-:Y:S04]  /*ec00*/  STL.128 [R1+0x53d0], R24 ;  /* 0x0053d01801007387 */ /* 0x0003e80000100c00 */
[----:B------:R1:W-:Y:S04]  /*ec10*/  STL.128 [R1+0x53c0], R20 ;  /* 0x0053c01401007387 */ /* 0x0003e80000100c00 */
[----:B------:R1:W-:Y:S04]  /*ec20*/  STL.64 [R1+0x53b0], R18 ;  /* 0x0053b01201007387 */ /* 0x0003e80000100a00 */
[----:B------:R2:W-:Y:S04]  /*ec30*/  STL.128 [R1+0x53a0], R12 ;  /* 0x0053a00c01007387 */ /* 0x0005e80000100c00 */
[----:B------:R2:W-:Y:S04]  /*ec40*/  STL.128 [R1+0x5390], R8 ;  /* 0x0053900801007387 */ /* 0x0005e80000100c00 */
[----:B------:R2:W-:Y:S04]  /*ec50*/  STL.64 [R1+0x5380], R4 ;  /* 0x0053800401007387 */ /* 0x0005e80000100a00 */
[----:B------:R-:W-:Y:S04]  /*ec60*/  STL.128 [R1+0x52e0], R68 ;  /* 0x0052e04401007387 */ /* 0x000fe80000100c00 */
[----:B------:R-:W-:Y:S04]  /*ec70*/  STL.128 [R1+0x52d0], R64 ;  /* 0x0052d04001007387 */ /* 0x000fe80000100c00 */
[----:B------:R-:W-:Y:S04]  /*ec80*/  STL.128 [R1+0x52c0], R60 ;  /* 0x0052c03c01007387 */ /* 0x000fe80000100c00 */
[----:B------:R3:W-:Y:S04]  /*ec90*/  STL.128 [R1+0x52b0], R56 ;  /* 0x0052b03801007387 */ /* 0x0007e80000100c00 */
[----:B------:R-:W4:Y:S04]  /*eca0*/  LDL.LU.128 R52, [R1+0x5440] ;  /* 0x0054400001347983 */ /* 0x000f280000300c00 */
[----:B0-----:R-:W4:Y:S04]  /*ecb0*/  LDL.LU.128 R48, [R1+0x5430] ;  /* 0x0054300001307983 */ /* 0x001f280000300c00 */
[----:B-1----:R-:W4:Y:S04]  /*ecc0*/  LDL.LU.128 R44, [R1+0x5420] ;  /* 0x00542000012c7983 */ /* 0x002f280000300c00 */
[----:B------:R-:W4:Y:S04]  /*ecd0*/  LDL.LU.128 R40, [R1+0x5410] ;  /* 0x0054100001287983 */ /* 0x000f280000300c00 */
[----:B------:R-:W4:Y:S04]  /*ece0*/  LDL.LU.128 R36, [R1+0x5400] ;  /* 0x0054000001247983 */ /* 0x000f280000300c00 */
[----:B------:R-:W4:Y:S04]  /*ecf0*/  LDL.LU.128 R32, [R1+0x53f0] ;  /* 0x0053f00001207983 */ /* 0x000f280000300c00 */
[----:B------:R-:W4:Y:S04]  /*ed00*/  LDL.LU.128 R28, [R1+0x53e0] ;  /* 0x0053e000011c7983 */ /* 0x000f280000300c00 */
[----:B------:R-:W4:Y:S04]  /*ed10*/  LDL.LU.128 R24, [R1+0x53d0] ;  /* 0x0053d00001187983 */ /* 0x000f280000300c00 */
[----:B------:R-:W4:Y:S04]  /*ed20*/  LDL.LU.128 R20, [R1+0x53c0] ;  /* 0x0053c00001147983 */ /* 0x000f280000300c00 */
[----:B------:R-:W4:Y:S04]  /*ed30*/  LDL.LU.64 R18, [R1+0x53b0] ;  /* 0x0053b00001127983 */ /* 0x000f280000300a00 */
[----:B--2---:R-:W2:Y:S04]  /*ed40*/  LDL.LU.128 R12, [R1+0x53a0] ;  /* 0x0053a000010c7983 */ /* 0x004ea80000300c00 */
[----:B------:R-:W2:Y:S04]  /*ed50*/  LDL.LU.128 R8, [R1+0x5390] ;  /* 0x0053900001087983 */ /* 0x000ea80000300c00 */
[----:B------:R-:W2:Y:S04]  /*ed60*/  LDL.LU.64 R4, [R1+0x5380] ;  /* 0x0053800001047983 */ /* 0x000ea80000300a00 */
[----:B------:R0:W-:Y:S04]  /*ed70*/  STL.128 [R1+0x5320], R84 ;  /* 0x0053205401007387 */ /* 0x0001e80000100c00 */
[----:B---3--:R-:W3:Y:S04]  /*ed80*/  LDL.128 R56, [R1+0x2c0] ;  /* 0x0002c00001387983 */ /* 0x008ee80000100c00 */
[----:B------:R-:W3:Y:S04]  /*ed90*/  LDL.LU.128 R68, [R1+0x52e0] ;  /* 0x0052e00001447983 */ /* 0x000ee80000300c00 */
[----:B------:R-:W3:Y:S04]  /*eda0*/  LDL.LU.128 R64, [R1+0x52d0] ;  /* 0x0052d00001407983 */ /* 0x000ee80000300c00 */
[----:B------:R-:W3:Y:S04]  /*edb0*/  LDL.LU.128 R60, [R1+0x52c0] ;  /* 0x0052c000013c7983 */ /* 0x000ee80000300c00 */
[----:B0-----:R-:W3:Y:S04]  /*edc0*/  LDL.LU.128 R84, [R1+0x5320] ;  /* 0x0053200001547983 */ /* 0x001ee80000300c00 */
[----:B------:R0:W-:Y:S04]  /*edd0*/  STL.128 [R1+0x5160], R72 ;  /* 0x0051604801007387 */ /* 0x0001e80000100c00 */
[----:B------:R1:W-:Y:S04]  /*ede0*/  STL.128 [R1+0x5180], R80 ;  /* 0x0051805001007387 */ /* 0x0003e80000100c00 */
[----:B0-----:R-:W3:Y:S04]  /*edf0*/  LDL.LU.128 R72, [R1+0x5160] ;  /* 0x0051600001487983 */ /* 0x001ee80000300c00 */
[----:B-1----:R-:W3:Y:S04]  /*ee00*/  LDL.LU.128 R80, [R1+0x5180] ;  /* 0x0051800001507983 */ /* 0x002ee80000300c00 */
[----:B----4-:R0:W-:Y:S04]  /*ee10*/  STL.128 [R1+0x4ff0], R76 ;  /* 0x004ff04c01007387 */ /* 0x0101e80000100c00 */
[----:B0-----:R-:W4:Y:S04]  /*ee20*/  LDL.LU.128 R76, [R1+0x4ff0] ;  /* 0x004ff000014c7983 */ /* 0x001f280000300c00 */
[----:B------:R0:W-:Y:S04]  /*ee30*/  STL.128 [R1+0x5330], R88 ;  /* 0x0053305801007387 */ /* 0x0001e80000100c00 */
[----:B0-----:R-:W4:Y:S04]  /*ee40*/  LDL.LU.128 R88, [R1+0x5330] ;  /* 0x0053300001587983 */ /* 0x001f280000300c00 */
        /* <DEDUP_REMOVED lines=9> */
[----:B------:R1:W-:Y:S04]  /*eee0*/  STL.64 [R1+0x5210], R18 ;  /* 0x0052101201007387 */ /* 0x0003e80000100a00 */
[----:B--2---:R2:W-:Y:S04]  /*eef0*/  STL.128 [R1+0x5200], R12 ;  /* 0x0052000c01007387 */ /* 0x0045e80000100c00 */
[----:B------:R2:W-:Y:S04]  /*ef00*/  STL.128 [R1+0x51f0], R8 ;  /* 0x0051f00801007387 */ /* 0x0005e80000100c00 */
[----:B------:R2:W-:Y:S04]  /*ef10*/  STL.64 [R1+0x51e0], R4 ;  /* 0x0051e00401007387 */ /* 0x0005e80000100a00 */
[----:B0-----:R-:W4:Y:S01]  /*ef20*/  LDL.LU.128 R52, [R1+0x52a0] ;  /* 0x0052a00001347983 */ /* 0x001f220000300c00 */
[----:B---3--:R-:W-:-:S03]  /*ef30*/  IMAD.MOV.U32 R221, RZ, RZ, R56 ;  /* 0x000000ffffdd7224 */ /* 0x008fc600078e0038 */
[----:B-1----:R-:W3:Y:S01]  /*ef40*/  LDL.LU.128 R48, [R1+0x5290] ;  /* 0x0052900001307983 */ /* 0x002ee20000300c00 */
[----:B------:R-:W-:Y:S02]  /*ef50*/  IMAD.MOV.U32 R220, RZ, RZ, R57 ;  /* 0x000000ffffdc7224 */ /* 0x000fe400078e0039 */
[----:B------:R-:W-:Y:S01]  /*ef60*/  IMAD.MOV.U32 R219, RZ, RZ, R58 ;  /* 0x000000ffffdb7224 */ /* 0x000fe200078e003a */
[----:B------:R-:W-:Y:S01]  /*ef70*/  STL.128 [R1+0x5150], R68 ;  /* 0x0051504401007387 */ /* 0x000fe20000100c00 */
[----:B------:R-:W-:-:S03]  /*ef80*/  IMAD.MOV.U32 R218, RZ, RZ, R59 ;  /* 0x000000ffffda7224 */ /* 0x000fc600078e003b */
[----:B------:R-:W-:Y:S04]  /*ef90*/  STL.128 [R1+0x5140], R64 ;  /* 0x0051404001007387 */ /* 0x000fe80000100c00 */
[----:B------:R0:W-:Y:S04]  /*efa0*/  STL.128 [R1+0x5130], R60 ;  /* 0x0051303c01007387 */ /* 0x0001e80000100c00 */
[----:B------:R-:W3:Y:S04]  /*efb0*/  LDL.LU.128 R56, [R1+0x52b0] ;  /* 0x0052b00001387983 */ /* 0x000ee80000300c00 */
[----:B------:R-:W3:Y:S04]  /*efc0*/  LDL.LU.128 R44, [R1+0x5280] ;  /* 0x00528000012c7983 */ /* 0x000ee80000300c00 */
[----:B------:R-:W3:Y:S04]  /*efd0*/  LDL.LU.128 R40, [R1+0x5270] ;  /* 0x0052700001287983 */ /* 0x000ee80000300c00 */
[----:B------:R-:W3:Y:S04]  /*efe0*/  LDL.LU.128 R36, [R1+0x5260] ;  /* 0x0052600001247983 */ /* 0x000ee80000300c00 */
[----:B------:R-:W3:Y:S04]  /*eff0*/  LDL.LU.128 R32, [R1+0x5250] ;  /* 0x0052500001207983 */ /* 0x000ee80000300c00 */
[----:B------:R-:W3:Y:S04]  /*f000*/  LDL.LU.128 R28, [R1+0x5240] ;  /* 0x00524000011c7983 */ /* 0x000ee80000300c00 */
[----:B------:R-:W3:Y:S04]  /*f010*/  LDL.LU.128 R24, [R1+0x5230] ;  /* 0x0052300001187983 */ /* 0x000ee80000300c00 */
[----:B------:R-:W3:Y:S04]  /*f020*/  LDL.LU.128 R20, [R1+0x5220] ;  /* 0x0052200001147983 */ /* 0x000ee80000300c00 */
[----:B------:R-:W3:Y:S04]  /*f030*/  LDL.LU.64 R18, [R1+0x5210] ;  /* 0x0052100001127983 */ /* 0x000ee80000300a00 */
[----:B--2---:R-:W2:Y:S04]  /*f040*/  LDL.LU.128 R12, [R1+0x5200] ;  /* 0x00520000010c7983 */ /* 0x004ea80000300c00 */
[----:B------:R-:W2:Y:S04]  /*f050*/  LDL.LU.128 R8, [R1+0x51f0] ;  /* 0x0051f00001087983 */ /* 0x000ea80000300c00 */
[----:B------:R-:W2:Y:S04]  /*f060*/  LDL.LU.64 R4, [R1+0x51e0] ;  /* 0x0051e00001047983 */ /* 0x000ea80000300a00 */
[----:B------:R1:W-:Y:S04]  /*f070*/  STL.128 [R1+0x5190], R84 ;  /* 0x0051905401007387 */ /* 0x0003e80000100c00 */
[----:B0-----:R-:W2:Y:S04]  /*f080*/  LDL.128 R60, [R1+0x2d0] ;  /* 0x0002d000013c7983 */ /* 0x001ea80000100c00 */
[----:B------:R-:W2:Y:S04]  /*f090*/  LDL.LU.128 R68, [R1+0x5150] ;  /* 0x0051500001447983 */ /* 0x000ea80000300c00 */
[----:B------:R-:W2:Y:S04]  /*f0a0*/  LDL.LU.128 R64, [R1+0x5140] ;  /* 0x0051400001407983 */ /* 0x000ea80000300c00 */
[----:B-1----:R-:W2:Y:S04]  /*f0b0*/  LDL.LU.128 R84, [R1+0x5190] ;  /* 0x0051900001547983 */ /* 0x002ea80000300c00 */
[----:B------:R0:W-:Y:S04]  /*f0c0*/  STL.128 [R1+0x4fe0], R72 ;  /* 0x004fe04801007387 */ /* 0x0001e80000100c00 */
[----:B------:R1:W-:Y:S04]  /*f0d0*/  STL.128 [R1+0x5000], R80 ;  /* 0x0050005001007387 */ /* 0x0003e80000100c00 */
[----:B0-----:R-:W2:Y:S04]  /*f0e0*/  LDL.LU.128 R72, [R1+0x4fe0] ;  /* 0x004fe00001487983 */ /* 0x001ea80000300c00 */
[----:B-1----:R-:W2:Y:S04]  /*f0f0*/  LDL.LU.128 R80, [R1+0x5000] ;  /* 0x0050000001507983 */ /* 0x002ea80000300c00 */
[----:B----4-:R0:W-:Y:S04]  /*f100*/  STL.128 [R1+0x4e80], R76 ;  /* 0x004e804c01007387 */ /* 0x0101e80000100c00 */
[----:B0-----:R-:W4:Y:S04]  /*f110*/  LDL.LU.128 R76, [R1+0x4e80] ;  /* 0x004e8000014c7983 */ /* 0x001f280000300c00 */
[----:B------:R0:W-:Y:S04]  /*f120*/  STL.128 [R1+0x51a0], R88 ;  /* 0x0051a05801007387 */ /* 0x0001e80000100c00 */
[----:B0-----:R-:W4:Y:S04]  /*f130*/  LDL.LU.128 R88, [R1+0x51a0] ;  /* 0x0051a00001587983 */ /* 0x001f280000300c00 */
[----:B------:R0:W-:Y:S04]  /*f140*/  STL.128 [R1+0x5110], R52 ;  /* 0x0051103401007387 */ /* 0x0001e80000100c00 */
[----:B---3--:R-:W-:Y:S04]  /*f150*/  STL.128 [R1+0x5100], R48 ;  /* 0x0051003001007387 */ /* 0x008fe80000100c00 */
[----:B0-----:R-:W3:Y:S04]  /*f160*/  LDL.LU.128 R52, [R1+0x5110] ;  /* 0x0051100001347983 */ /* 0x001ee80000300c00 */
        /* <DEDUP_REMOVED lines=12> */
[----:B0-----:R-:W3:Y:S01]  /*f230*/  LDL.LU.128 R56, [R1+0x5120] ;  /* 0x0051200001387983 */ /* 0x001ee20000300c00 */
[----:B------:R-:W-:-:S03]  /*f240*/  IMAD.MOV.U32 R217, RZ, RZ, R60 ;  /* 0x000000ffffd97224 */ /* 0x000fc600078e003c */
[----:B------:R-:W3:Y:S01]  /*f250*/  LDL.LU.128 R48, [R1+0x5100] ;  /* 0x0051000001307983 */ /* 0x000ee20000300c00 */
[----:B------:R-:W-:Y:S02]  /*f260*/  IMAD.MOV.U32 R216, RZ, RZ, R61 ;  /* 0x000000ffffd87224 */ /* 0x000fe400078e003d */
[----:B------:R-:W-:Y:S01]  /*f270*/  IMAD.MOV.U32 R195, RZ, RZ, R62 ;  /* 0x000000ffffc37224 */ /* 0x000fe200078e003e */
[----:B------:R-:W-:Y:S01]  /*f280*/  STL.128 [R1+0x4fd0], R68 ;  /* 0x004fd04401007387 */ /* 0x000fe20000100c00 */
[----:B------:R-:W-:-:S03]  /*f290*/  IMAD.MOV.U32 R194, RZ, RZ, R63 ;  /* 0x000000ffffc27224 */ /* 0x000fc600078e003f */
[----:B------:R0:W-:Y:S04]  /*f2a0*/  STL.128 [R1+0x4fc0], R64 ;  /* 0x004fc04001007387 */ /* 0x0001e80000100c00 */
[----:B------:R-:W3:Y:S04]  /*f2b0*/  LDL.LU.128 R60, [R1+0x5130] ;  /* 0x00513000013c7983 */ /* 0x000ee80000300c00 */
[----:B-1----:R-:W3:Y:S04]  /*f2c0*/  LDL.LU.128 R44, [R1+0x50f0] ;  /* 0x0050f000012c7983 */ /* 0x002ee80000300c00 */
        /* <DEDUP_REMOVED lines=13> */
[----:B------:R0:W-:Y:S04]  /*f3a0*/  STL.128 [R1+0x4e70], R72 ;  /* 0x004e704801007387 */ /* 0x0001e80000100c00 */
[----:B-1----:R-:W2:Y:S04]  /*f3b0*/  LDL.LU.128 R84, [R1+0x5010] ;  /* 0x0050100001547983 */ /* 0x002ea80000300c00 */
[----:B------:R1:W-:Y:S04]  /*f3c0*/  STL.128 [R1+0x4e90], R80 ;  /* 0x004e905001007387 */ /* 0x0003e80000100c00 */
[----:B0-----:R-:W2:Y:S04]  /*f3d0*/  LDL.LU.128 R72, [R1+0x4e70] ;  /* 0x004e700001487983 */ /* 0x001ea80000300c00 */
[----:B-1----:R-:W2:Y:S04]  /*f3e0*/  LDL.LU.128 R80, [R1+0x4e90] ;  /* 0x004e900001507983 */ /* 0x002ea80000300c00 */
[----:B----4-:R0:W-:Y:S04]  /*f3f0*/  STL.128 [R1+0x4d10], R76 ;  /* 0x004d104c01007387 */ /* 0x0101e80000100c00 */
[----:B0-----:R-:W4:Y:S04]  /*f400*/  LDL.LU.128 R76, [R1+0x4d10] ;  /* 0x004d1000014c7983 */ /* 0x001f280000300c00 */
[----:B------:R0:W-:Y:S04]  /*f410*/  STL.128 [R1+0x5340], R92 ;  /* 0x0053405c01007387 */ /* 0x0001e80000100c00 */
[----:B------:R1:W-:Y:S04]  /*f420*/  STL.128 [R1+0x5020], R88 ;  /* 0x0050205801007387 */ /* 0x0003e80000100c00 */
[----:B0-----:R-:W4:Y:S04]  /*f430*/  LDL.LU.128 R92, [R1+0x5340] ;  /* 0x00534000015c7983 */ /* 0x001f280000300c00 */
[----:B-1----:R-:W4:Y:S04]  /*f440*/  LDL.LU.128 R88, [R1+0x5020] ;  /* 0x0050200001587983 */ /* 0x002f280000300c00 */
[----:B---3--:R0:W-:Y:S04]  /*f450*/  STL.128 [R1+0x4f90], R52 ;  /* 0x004f903401007387 */ /* 0x0081e80000100c00 */
[----:B0-----:R-:W3:Y:S04]  /*f460*/  LDL.LU.128 R52, [R1+0x4f90] ;  /* 0x004f900001347983 */ /* 0x001ee80000300c00 */
[----:B------:R0:W-:Y:S04]  /*f470*/  STL.128 [R1+0x4fa0], R56 ;  /* 0x004fa03801007387 */ /* 0x0001e80000100c00 */
[----:B------:R-:W-:Y:S04]  /*f480*/  STL.128 [R1+0x4f80], R48 ;  /* 0x004f803001007387 */ /* 0x000fe80000100c00 */
        /* <DEDUP_REMOVED lines=14> */
[----:B------:R-:W-:-:S02]  /*f570*/  IMAD.MOV.U32 R193, RZ, RZ, R64 ;  /* 0x000000ffffc17224 */ /* 0x000fc400078e0040 */
[----:B------:R-:W-:Y:S01]  /*f580*/  IMAD.MOV.U32 R192, RZ, RZ, R65 ;  /* 0x000000ffffc07224 */ /* 0x000fe200078e0041 */
[----:B------:R-:W3:Y:S01]  /*f590*/  LDL.LU.128 R48, [R1+0x4f80] ;  /* 0x004f800001307983 */ /* 0x000ee20000300c00 */
[----:B------:R-:W-:Y:S02]  /*f5a0*/  IMAD.MOV.U32 R191, RZ, RZ, R66 ;  /* 0x000000ffffbf7224 */ /* 0x000fe400078e0042 */
[----:B------:R-:W-:Y:S01]  /*f5b0*/  IMAD.MOV.U32 R190, RZ, RZ, R67 ;  /* 0x000000ffffbe7224 */ /* 0x000fe200078e0043 */
        /* <DEDUP_REMOVED lines=15> */
[----:B------:R0:W-:Y:S04]  /*f6b0*/  STL.128 [R1+0x4d00], R72 ;  /* 0x004d004801007387 */ /* 0x0001e80000100c00 */
[----:B------:R0:W-:Y:S04]  /*f6c0*/  STL.128 [R1+0x4d20], R80 ;  /* 0x004d205001007387 */ /* 0x0001e80000100c00 */
[----:B-1----:R-:W2:Y:S04]  /*f6d0*/  LDL.LU.128 R84, [R1+0x4ea0] ;  /* 0x004ea00001547983 */ /* 0x002ea80000300c00 */
[----:B0-----:R-:W2:Y:S04]  /*f6e0*/  LDL.128 R72, [R1+0x300] ;  /* 0x0003000001487983 */ /* 0x001ea80000100c00 */
[----:B------:R-:W2:Y:S04]  /*f6f0*/  LDL.LU.128 R80, [R1+0x4d20] ;  /* 0x004d200001507983 */ /* 0x000ea80000300c00 */
[----:B----4-:R0:W-:Y:S04]  /*f700*/  STL.128 [R1+0x4bb0], R76 ;  /* 0x004bb04c01007387 */ /* 0x0101e80000100c00 */
[----:B0-----:R-:W4:Y:S04]  /*f710*/  LDL.128 R76, [R1+0x310] ;  /* 0x00031000014c7983 */ /* 0x001f280000100c00 */
[----:B------:R0:W-:Y:S04]  /*f720*/  STL.128 [R1+0x5350], R96 ;  /* 0x0053506001007387 */ /* 0x0001e80000100c00 */
[----:B------:R1:W-:Y:S04]  /*f730*/  STL.128 [R1+0x51b0], R92 ;  /* 0x0051b05c01007387 */ /* 0x0003e80000100c00 */
[----:B------:R1:W-:Y:S04]  /*f740*/  STL.128 [R1+0x4eb0], R88 ;  /* 0x004eb05801007387 */ /* 0x0003e80000100c00 */
[----:B------:R1:W-:Y:S04]  /*f750*/  STL.64 [R1+0x5370], R104 ;  /* 0x0053706801007387 */ /* 0x0003e80000100a00 */
[----:B0-----:R-:W4:Y:S04]  /*f760*/  LDL.LU.128 R96, [R1+0x5350] ;  /* 0x0053500001607983 */ /* 0x001f280000300c00 */
[----:B-1----:R-:W4:Y:S04]  /*f770*/  LDL.LU.128 R92, [R1+0x51b0] ;  /* 0x0051b000015c7983 */ /* 0x002f280000300c00 */
[----:B------:R-:W4:Y:S04]  /*f780*/  LDL.LU.128 R88, [R1+0x4eb0] ;  /* 0x004eb00001587983 */ /* 0x000f280000300c00 */
[----:B------:R-:W4:Y:S04]  /*f790*/  LDL.LU.64 R104, [R1+0x5370] ;  /* 0x0053700001687983 */ /* 0x000f280000300a00 */
[----:B------:R0:W-:Y:S04]  /*f7a0*/  STL.128 [R1+0x5360], R100 ;  /* 0x0053606401007387 */ /* 0x0001e80000100c00 */
[----:B0-----:R-:W4:Y:S04]  /*f7b0*/  LDL.LU.128 R100, [R1+0x5360] ;  /* 0x0053600001647983 */ /* 0x001f280000300c00 */
[----:B---3--:R0:W-:Y:S04]  /*f7c0*/  STL.128 [R1+0x4e20], R52 ;  /* 0x004e203401007387 */ /* 0x0081e80000100c00 */
[----:B0-----:R-:W3:Y:S04]  /*f7d0*/  LDL.LU.128 R52, [R1+0x4e20] ;  /* 0x004e200001347983 */ /* 0x001ee80000300c00 */
[----:B------:R0:W-:Y:S04]  /*f7e0*/  STL.128 [R1+0x4e30], R56 ;  /* 0x004e303801007387 */ /* 0x0001e80000100c00 */
[----:B0-----:R-:W3:Y:S04]  /*f7f0*/  LDL.LU.128 R56, [R1+0x4e30] ;  /* 0x004e300001387983 */ /* 0x001ee80000300c00 */
        /* <DEDUP_REMOVED lines=19> */
[----:B------:R-:W3:Y:S01]  /*f930*/  LDL.LU.128 R48, [R1+0x4e10] ;  /* 0x004e100001307983 */ /* 0x000ee20000300c00 */
[----:B------:R-:W-:-:S03]  /*f940*/  IMAD.MOV.U32 R180, RZ, RZ, R71 ;  /* 0x000000ffffb47224 */ /* 0x000fc600078e0047 */
[----:B------:R-:W3:Y:S04]  /*f950*/  LDL.LU.128 R68, [R1+0x4e60] ;  /* 0x004e600001447983 */ /* 0x000ee80000300c00 */
[----:B-1----:R-:W3:Y:S04]  /*f960*/  LDL.LU.128 R44, [R1+0x4e00] ;  /* 0x004e0000012c7983 */ /* 0x002ee80000300c00 */
[----:B------:R-:W3:Y:S01]  /*f970*/  LDL.LU.128 R40, [R1+0x4df0] ;  /* 0x004df00001287983 */ /* 0x000ee20000300c00 */
[----:B------:R-:W-:-:S03]  /*f980*/  IMAD.MOV.U32 R176, RZ, RZ, R72 ;  /* 0x000000ffffb07224 */ /* 0x000fc600078e0048 */
[----:B------:R-:W3:Y:S01]  /*f990*/  LDL.LU.128 R36, [R1+0x4de0] ;  /* 0x004de00001247983 */ /* 0x000ee20000300c00 */
[----:B------:R-:W-:Y:S02]  /*f9a0*/  IMAD.MOV.U32 R175, RZ, RZ, R73 ;  /* 0x000000ffffaf7224 */ /* 0x000fe400078e0049 */
[----:B------:R-:W-:Y:S01]  /*f9b0*/  IMAD.MOV.U32 R174, RZ, RZ, R74 ;  /* 0x000000ffffae7224 */ /* 0x000fe200078e004a */
[----:B------:R-:W3:Y:S01]  /*f9c0*/  LDL.LU.128 R32, [R1+0x4dd0] ;  /* 0x004dd00001207983 */ /* 0x000ee20000300c00 */
[----:B------:R-:W-:-:S03]  /*f9d0*/  IMAD.MOV.U32 R173, RZ, RZ, R75 ;  /* 0x000000ffffad7224 */ /* 0x000fc600078e004b */
[----:B------:R-:W3:Y:S04]  /*f9e0*/  LDL.LU.128 R28, [R1+0x4dc0] ;  /* 0x004dc000011c7983 */ /* 0x000ee80000300c00 */
[----:B------:R-:W3:Y:S04]  /*f9f0*/  LDL.LU.128 R24, [R1+0x4db0] ;  /* 0x004db00001187983 */ /* 0x000ee80000300c00 */
[----:B------:R-:W3:Y:S04]  /*fa00*/  LDL.LU.128 R20, [R1+0x4da0] ;  /* 0x004da00001147983 */ /* 0x000ee80000300c00 */
[----:B------:R-:W3:Y:S01]  /*fa10*/  LDL.LU.64 R18, [R1+0x4d90] ;  /* 0x004d900001127983 */ /* 0x000ee20000300a00 */
[----:B----4-:R-:W-:-:S03]  /*fa20*/  IMAD.MOV.U32 R172, RZ, RZ, R76 ;  /* 0x000000ffffac7224 */ /* 0x010fc600078e004c */
[----:B--2---:R-:W2:Y:S01]  /*fa30*/  LDL.LU.128 R12, [R1+0x4d80] ;  /* 0x004d8000010c7983 */ /* 0x004ea20000300c00 */
[----:B------:R-:W-:Y:S02]  /*fa40*/  IMAD.MOV.U32 R171, RZ, RZ, R77 ;  /* 0x000000ffffab7224 */ /* 0x000fe400078e004d */
[----:B------:R-:W-:Y:S01]  /*fa50*/  IMAD.MOV.U32 R170, RZ, RZ, R78 ;  /* 0x000000ffffaa7224 */ /* 0x000fe200078e004e */
[----:B------:R-:W4:Y:S01]  /*fa60*/  LDL.LU.128 R8, [R1+0x4d70] ;  /* 0x004d700001087983 */ /* 0x000f220000300c00 */
[----:B------:R-:W-:-:S03]  /*fa70*/  IMAD.MOV.U32 R169, RZ, RZ, R79 ;  /* 0x000000ffffa97224 */ /* 0x000fc600078e004f */
[----:B------:R-:W4:Y:S04]  /*fa80*/  LDL.LU.64 R4, [R1+0x4d60] ;  /* 0x004d600001047983 */ /* 0x000f280000300a00 */
[----:B------:R0:W-:Y:S04]  /*fa90*/  STL.128 [R1+0x4d30], R84 ;  /* 0x004d305401007387 */ /* 0x0001e80000100c00 */
[----:B------:R-:W4:Y:S04]  /*faa0*/  LDL.LU.128 R76, [R1+0x4bb0] ;  /* 0x004bb000014c7983 */ /* 0x000f280000300c00 */
[----:B------:R-:W4:Y:S04]  /*fab0*/  LDL.LU.128 R72, [R1+0x4d00] ;  /* 0x004d000001487983 */ /* 0x000f280000300c00 */
[----:B------:R1:W-:Y:S04]  /*fac0*/  STL.128 [R1+0x4bc0], R80 ;  /* 0x004bc05001007387 */ /* 0x0003e80000100c00 */
[----:B0-----:R-:W4:Y:S04]  /*fad0*/  LDL.LU.128 R84, [R1+0x4d30] ;  /* 0x004d300001547983 */ /* 0x001f280000300c00 */
[----:B-1----:R-:W4:Y:S04]  /*fae0*/  LDL.LU.128 R80, [R1+0x4bc0] ;  /* 0x004bc00001507983 */ /* 0x002f280000300c00 */
[----:B------:R0:W-:Y:S04]  /*faf0*/  STL.128 [R1+0x51c0], R96 ;  /* 0x0051c06001007387 */ /* 0x0001e80000100c00 */
[----:B------:R1:W-:Y:S04]  /*fb00*/  STL.128 [R1+0x5030], R92 ;  /* 0x0050305c01007387 */ /* 0x0003e80000100c00 */
[----:B------:R1:W-:Y:S04]  /*fb10*/  STL.128 [R1+0x4d40], R88 ;  /* 0x004d405801007387 */ /* 0x0003e80000100c00 */
[----:B------:R-:W-:Y:S04]  /*fb20*/  STL [R1+0x320], R107 ;  /* 0x0003206b01007387 */ /* 0x000fe80000100800 */
[----:B------:R-:W-:Y:S04]  /*fb30*/  STL [R1+0x324], R108 ;  /* 0x0003246c01007387 */ /* 0x000fe80000100800 */
[----:B------:R-:W-:Y:S04]  /*fb40*/  STL [R1+0x328], R109 ;  /* 0x0003286d01007387 */ /* 0x000fe80000100800 */
[----:B------:R-:W-:Y:S04]  /*fb50*/  STL [R1+0x32c], R104 ;  /* 0x00032c6801007387 */ /* 0x000fe80000100800 */
[----:B0-----:R-:W4:Y:S04]  /*fb60*/  LDL.LU.128 R96, [R1+0x51c0] ;  /* 0x0051c00001607983 */ /* 0x001f280000300c00 */
[----:B-1----:R-:W4:Y:S04]  /*fb70*/  LDL.LU.128 R92, [R1+0x5030] ;  /* 0x00503000015c7983 */ /* 0x002f280000300c00 */
[----:B------:R-:W4:Y:S04]  /*fb80*/  LDL.LU.128 R88, [R1+0x4d40] ;  /* 0x004d400001587983 */ /* 0x000f280000300c00 */
[----:B------:R0:W-:Y:S04]  /*fb90*/  STL [R1+0x5378], R106 ;  /* 0x0053786a01007387 */ /* 0x0001e80000100800 */
[----:B------:R1:W-:Y:S04]  /*fba0*/  STL.128 [R1+0x51d0], R100 ;  /* 0x0051d06401007387 */ /* 0x0003e80000100c00 */
[----:B0-----:R-:W4:Y:S04]  /*fbb0*/  LDL.LU R106, [R1+0x5378] ;  /* 0x00537800016a7983 */ /* 0x001f280000300800 */
[----:B---3--:R0:W-:Y:S04]  /*fbc0*/  STL.128 [R1+0x4cb0], R52 ;  /* 0x004cb03401007387 */ /* 0x0081e80000100c00 */
[----:B-1----:R-:W3:Y:S04]  /*fbd0*/  LDL.LU.128 R100, [R1+0x51d0] ;  /* 0x0051d00001647983 */ /* 0x002ee80000300c00 */
[----:B0-----:R-:W3:Y:S04]  /*fbe0*/  LDL.LU.128 R52, [R1+0x4cb0] ;  /* 0x004cb00001347983 */ /* 0x001ee80000300c00 */
[----:B------:R0:W-:Y:S04]  /*fbf0*/  STL.128 [R1+0x4cc0], R56 ;  /* 0x004cc03801007387 */ /* 0x0001e80000100c00 */
[----:B0-----:R-:W3:Y:S04]  /*fc00*/  LDL.LU.128 R56, [R1+0x4cc0] ;  /* 0x004cc00001387983 */ /* 0x001ee80000300c00 */
        /* <DEDUP_REMOVED lines=13> */
[----:B----4-:R4:W-:Y:S04]  /*fce0*/  STL.128 [R1+0x4c00], R8 ;  /* 0x004c000801007387 */ /* 0x0109e80000100c00 */
[----:B------:R4:W-:Y:S04]  /*fcf0*/  STL.64 [R1+0x4bf0], R4 ;  /* 0x004bf00401007387 */ /* 0x0009e80000100a00 */
[----:B0-----:R-:W3:Y:S04]  /*fd00*/  LDL.LU.128 R68, [R1+0x4cf0] ;  /* 0x004cf00001447983 */ /* 0x001ee80000300c00 */
[----:B------:R-:W3:Y:S04]  /*fd10*/  LDL.LU.128 R64, [R1+0x4ce0] ;  /* 0x004ce00001407983 */ /* 0x000ee80000300c00 */
[----:B------:R-:W3:Y:S04]  /*fd20*/  LDL.LU.128 R60, [R1+0x4cd0] ;  /* 0x004cd000013c7983 */ /* 0x000ee80000300c00 */
        /* <DEDUP_REMOVED lines=10> */
[----:B----4-:R-:W4:Y:S04]  /*fdd0*/  LDL.LU.128 R8, [R1+0x4c00] ;  /* 0x004c000001087983 */ /* 0x010f280000300c00 */
[----:B------:R-:W4:Y:S04]  /*fde0*/  LDL.LU.64 R4, [R1+0x4bf0] ;  /* 0x004bf00001047983 */ /* 0x000f280000300a00 */
[----:B------:R0:W-:Y:S04]  /*fdf0*/  STL.128 [R1+0x4bd0], R84 ;  /* 0x004bd05401007387 */ /* 0x0001e80000100c00 */
[----:B------:R1:W-:Y:S04]  /*fe00*/  STL.128 [R1+0x4a60], R76 ;  /* 0x004a604c01007387 */ /* 0x0003e80000100c00 */
[----:B------:R1:W-:Y:S04]  /*fe10*/  STL.128 [R1+0x4ba0], R72 ;  /* 0x004ba04801007387 */ /* 0x0003e80000100c00 */
[----:B------:R1:W-:Y:S04]  /*fe20*/  STL.128 [R1+0x4a70], R80 ;  /* 0x004a705001007387 */ /* 0x0003e80000100c00 */
[----:B0-----:R-:W4:Y:S04]  /*fe30*/  LDL.LU.128 R84, [R1+0x4bd0] ;  /* 0x004bd00001547983 */ /* 0x001f280000300c00 */
[----:B-1----:R-:W4:Y:S04]  /*fe40*/  LDL.128 R76, [R1+0x320] ;  /* 0x00032000014c7983 */ /* 0x002f280000100c00 */
[----:B------:R-:W4:Y:S04]  /*fe50*/  LDL.LU.128 R72, [R1+0x4ba0] ;  /* 0x004ba00001487983 */ /* 0x000f280000300c00 */
[----:B------:R-:W4:Y:S04]  /*fe60*/  LDL.LU.128 R80, [R1+0x4a70] ;  /* 0x004a700001507983 */ /* 0x000f280000300c00 */
[----:B------:R0:W-:Y:S04]  /*fe70*/  STL.128 [R1+0x5040], R96 ;  /* 0x0050406001007387 */ /* 0x0001e80000100c00 */
[----:B------:R1:W-:Y:S04]  /*fe80*/  STL.128 [R1+0x4ec0], R92 ;  /* 0x004ec05c01007387 */ /* 0x0003e80000100c00 */
[----:B------:R1:W-:Y:S04]  /*fe90*/  STL.128 [R1+0x4be0], R88 ;  /* 0x004be05801007387 */ /* 0x0003e80000100c00 */
[----:B---3--:R3:W-:Y:S04]  /*fea0*/  STL.128 [R1+0x4b50], R52 ;  /* 0x004b503401007387 */ /* 0x0087e80000100c00 */
[----:B0-----:R-:W4:Y:S04]  /*feb0*/  LDL.LU.128 R96, [R1+0x5040] ;  /* 0x0050400001607983 */ /* 0x001f280000300c00 */
[----:B-1----:R-:W4:Y:S04]  /*fec0*/  LDL.LU.128 R92, [R1+0x4ec0] ;  /* 0x004ec000015c7983 */ /* 0x002f280000300c00 */
[----:B------:R-:W4:Y:S04]  /*fed0*/  LDL.LU.128 R88, [R1+0x4be0] ;  /* 0x004be00001587983 */ /* 0x000f280000300c00 */
[----:B---3--:R-:W3:Y:S04]  /*fee0*/  LDL.LU.128 R52, [R1+0x4b50] ;  /* 0x004b500001347983 */ /* 0x008ee80000300c00 */
[----:B------:R-:W-:Y:S04]  /*fef0*/  STL [R1+0x330], R105 ;  /* 0x0003306901007387 */ /* 0x000fe80000100800 */
[----:B------:R-:W-:Y:S04]  /*ff00*/  STL [R1+0x334], R106 ;  /* 0x0003346a01007387 */ /* 0x000fe80000100800 */
[----:B------:R-:W-:Y:S04]  /*ff10*/  STL [R1+0x338], R101 ;  /* 0x0003386501007387 */ /* 0x000fe80000100800 */
[----:B------:R-:W-:Y:S04]  /*ff20*/  STL [R1+0x33c], R102 ;  /* 0x00033c6601007387 */ /* 0x000fe80000100800 */
[----:B------:R0:W-:Y:S04]  /*ff30*/  STL.128 [R1+0x4b60], R56 ;  /* 0x004b603801007387 */ /* 0x0001e80000100c00 */
        /* <DEDUP_REMOVED lines=17> */
[----:B-1----:R-:W3:Y:S04]  /*10050*/  LDL.LU.128 R64, [R1+0x4b80] ;  /* 0x004b800001407983 */ /* 0x002ee80000300c00 */
[----:B------:R-:W3:Y:S04]  /*10060*/  LDL.LU.128 R60, [R1+0x4b70] ;  /* 0x004b7000013c7983 */ /* 0x000ee80000300c00 */
[----:B------:R-:W3:Y:S04]  /*10070*/  LDL.LU.128 R48, [R1+0x4b40] ;  /* 0x004b400001307983 */ /* 0x000ee80000300c00 */
[----:B------:R-:W3:Y:S04]  /*10080*/  LDL.LU.128 R44, [R1+0x4b30] ;  /* 0x004b3000012c7983 */ /* 0x000ee80000300c00 */
[----:B------:R-:W3:Y:S01]  /*10090*/  LDL.LU.128 R40, [R1+0x4b20] ;  /* 0x004b200001287983 */ /* 0x000ee20000300c00 */
[----:B------:R-:W-:-:S02]  /*100a0*/  IMAD.MOV.U32 R168, RZ, RZ, R76 ;  /* 0x000000ffffa87224 */ /* 0x000fc400078e004c */
[----:B------:R-:W-:Y:S01]  /*100b0*/  IMAD.MOV.U32 R167, RZ, RZ, R77 ;  /* 0x000000ffffa77224 */ /* 0x000fe200078e004d */
[----:B------:R-:W3:Y:S01]  /*100c0*/  LDL.LU.128 R36, [R1+0x4b10] ;  /* 0x004b100001247983 */ /* 0x000ee20000300c00 */
[----:B------:R-:W-:Y:S02]  /*100d0*/  IMAD.MOV.U32 R151, RZ, RZ, R78 ;  /* 0x000000ffff977224 */ /* 0x000fe400078e004e */
[----:B------:R-:W-:Y:S01]  /*100e0*/  IMAD.MOV.U32 R150, RZ, RZ, R79 ;  /* 0x000000ffff967224 */ /* 0x000fe200078e004f */
        /* <DEDUP_REMOVED lines=10> */
[----:B------:R-:W4:Y:S04]  /*10190*/  LDL.LU.128 R76, [R1+0x4a60] ;  /* 0x004a6000014c7983 */ /* 0x000f280000300c00 */
[----:B------:R1:W-:Y:S04]  /*101a0*/  STL.128 [R1+0x4930], R80 ;  /* 0x0049305001007387 */ /* 0x0003e80000100c00 */
[----:B0-----:R-:W4:Y:S04]  /*101b0*/  LDL.LU.128 R84, [R1+0x4a80] ;  /* 0x004a800001547983 */ /* 0x001f280000300c00 */
[----:B-1----:R-:W4:Y:S04]  /*101c0*/  LDL.LU.128 R72, [R1+0x4a50] ;  /* 0x004a500001487983 */ /* 0x002f280000300c00 */
[----:B------:R-:W4:Y:S04]  /*101d0*/  LDL.128 R80, [R1+0x330] ;  /* 0x0003300001507983 */ /* 0x000f280000100c00 */
[----:B------:R0:W-:Y:S04]  /*101e0*/  STL [R1+0x5050], R100 ;  /* 0x0050506401007387 */ /* 0x0001e80000100800 */
[----:B------:R1:W-:Y:S04]  /*101f0*/  STL.64 [R1+0x4ed0], R96 ;  /* 0x004ed06001007387 */ /* 0x0003e80000100a00 */
[----:B------:R1:W-:Y:S04]  /*10200*/  STL [R1+0x4d58], R94 ;  /* 0x004d585e01007387 */ /* 0x0003e80000100800 */
[----:B------:R1:W-:Y:S04]  /*10210*/  STL.64 [R1+0x4d50], R92 ;  /* 0x004d505c01007387 */ /* 0x0003e80000100a00 */
[----:B------:R1:W-:Y:S04]  /*10220*/  STL [R1+0x4a90], R88 ;  /* 0x004a905801007387 */ /* 0x0003e80000100800 */
[----:B---3--:R-:W-:Y:S04]  /*10230*/  STL.128 [R1+0x4a00], R52 ;  /* 0x004a003401007387 */ /* 0x008fe80000100c00 */
[----:B------:R3:W-:Y:S04]  /*10240*/  STL.128 [R1+0x4a10], R56 ;  /* 0x004a103801007387 */ /* 0x0007e80000100c00 */
[----:B0-----:R-:W4:Y:S04]  /*10250*/  LDL.LU R100, [R1+0x5050] ;  /* 0x0050500001647983 */ /* 0x001f280000300800 */
[----:B-1----:R-:W4:Y:S04]  /*10260*/  LDL.LU.64 R96, [R1+0x4ed0] ;  /* 0x004ed00001607983 */ /* 0x002f280000300a00 */
[----:B------:R-:W4:Y:S04]  /*10270*/  LDL.LU R94, [R1+0x4d58] ;  /* 0x004d5800015e7983 */ /* 0x000f280000300800 */
[----:B------:R-:W4:Y:S04]  /*10280*/  LDL.LU.64 R92, [R1+0x4d50] ;  /* 0x004d5000015c7983 */ /* 0x000f280000300a00 */
[----:B------:R-:W4:Y:S04]  /*10290*/  LDL.LU R88, [R1+0x4a90] ;  /* 0x004a900001587983 */ /* 0x000f280000300800 */
[----:B---3--:R-:W3:Y:S04]  /*102a0*/  LDL.LU.128 R56, [R1+0x4a10] ;  /* 0x004a100001387983 */ /* 0x008ee80000300c00 */
[----:B------:R-:W3:Y:S04]  /*102b0*/  LDL.LU.128 R52, [R1+0x4a00] ;  /* 0x004a000001347983 */ /* 0x000ee80000300c00 */
        /* <DEDUP_REMOVED lines=20> */
[----:B------:R-:W3:Y:S04]  /*10400*/  LDL.LU.128 R40, [R1+0x49d0] ;  /* 0x0049d00001287983 */ /* 0x000ee80000300c00 */
[----:B------:R-:W3:Y:S04]  /*10410*/  LDL.LU.128 R36, [R1+0x49c0] ;  /* 0x0049c00001247983 */ /* 0x000ee80000300c00 */
[----:B------:R-:W3:Y:S01]  /*10420*/  LDL.LU.128 R32, [R1+0x49b0] ;  /* 0x0049b00001207983 */ /* 0x000ee20000300c00 */
[----:B------:R-:W-:-:S03]  /*10430*/  IMAD.MOV.U32 R149, RZ, RZ, R80 ;  /* 0x000000ffff957224 */ /* 0x000fc600078e0050 */
[----:B------:R-:W3:Y:S01]  /*10440*/  LDL.LU.128 R28, [R1+0x49a0] ;  /* 0x0049a000011c7983 */ /* 0x000ee20000300c00 */
[----:B------:R-:W-:-:S03]  /*10450*/  IMAD.MOV.U32 R148, RZ, RZ, R81 ;  /* 0x000000ffff947224 */ /* 0x000fc600078e0051 */
[----:B------:R-:W3:Y:S04]  /*10460*/  LDL.LU.128 R24, [R1+0x4990] ;  /* 0x0049900001187983 */ /* 0x000ee80000300c00 */
[----:B------:R-:W3:Y:S04]  /*10470*/  LDL.LU.128 R20, [R1+0x4980] ;  /* 0x0049800001147983 */ /* 0x000ee80000300c00 */
[----:B------:R-:W3:Y:S04]  /*10480*/  LDL.LU.64 R18, [R1+0x4970] ;  /* 0x0049700001127983 */ /* 0x000ee80000300a00 */
[----:B--2---:R-:W2:Y:S04]  /*10490*/  LDL.LU.128 R12, [R1+0x4960] ;  /* 0x00496000010c7983 */ /* 0x004ea80000300c00 */
[----:B----4-:R-:W4:Y:S04]  /*104a0*/  LDL.LU.128 R8, [R1+0x4950] ;  /* 0x0049500001087983 */ /* 0x010f280000300c00 */
[----:B------:R-:W4:Y:S04]  /*104b0*/  LDL.LU.64 R4, [R1+0x4948] ;  /* 0x0049480001047983 */ /* 0x000f280000300a00 */
[----:B------:R-:W-:Y:S04]  /*104c0*/  STL.64 [R1+0x4940], R84 ;  /* 0x0049405401007387 */ /* 0x000fe80000100a00 */
[----:B------:R-:W-:Y:S04]  /*104d0*/  STL.128 [R1+0x4920], R76 ;  /* 0x0049204c01007387 */ /* 0x000fe80000100c00 */
[----:B------:R0:W-:Y:S04]  /*104e0*/  STL [R1+0x374], R86 ;  /* 0x0003745601007387 */ /* 0x0001e80000100800 */
[----:B------:R-:W-:Y:S04]  /*104f0*/  STL.128 [R1+0x4910], R72 ;  /* 0x0049104801007387 */ /* 0x000fe80000100c00 */
[----:B------:R1:W-:Y:S01]  /*10500*/  STL [R1+0x54c], R83 ;  /* 0x00054c5301007387 */ /* 0x0003e20000100800 */
[----:B0-----:R-:W-:-:S03]  /*10510*/  IMAD.MOV.U32 R86, RZ, RZ, R82 ;  /* 0x000000ffff567224 */ /* 0x001fc600078e0052 */
[----:B------:R0:W-:Y:S04]  /*10520*/  STL [R1+0x46f0], R152 ;  /* 0x0046f09801007387 */ /* 0x0001e80000100800 */
[----:B------:R-:W3:Y:S04]  /*10530*/  LDL.LU.64 R84, [R1+0x4940] ;  /* 0x0049400001547983 */ /* 0x000ee80000300a00 */
[----:B-1----:R-:W2:Y:S04]  /*10540*/  LDL.LU.128 R80, [R1+0x4930] ;  /* 0x0049300001507983 */ /* 0x002ea80000300c00 */
[----:B0-----:R-:W4:Y:S04]  /*10550*/  LDL.LU R152, [R1+0x46f0] ;  /* 0x0046f00001987983 */ /* 0x001f280000300800 */
[----:B------:R0:W-:Y:S04]  /*10560*/  STL.128 [R1+0x4700], R156 ;  /* 0x0047009c01007387 */ /* 0x0001e80000100c00 */
[----:B------:R-:W4:Y:S04]  /*10570*/  LDL.LU.128 R120, [R1+0x4a0] ;  /* 0x0004a00001787983 */ /* 0x000f280000300c00 */
[----:B------:R-:W4:Y:S04]  /*10580*/  LDL.LU.64 R124, [R1+0x4b0] ;  /* 0x0004b000017c7983 */ /* 0x000f280000300a00 */
[----:B------:R-:W-:Y:S04]  /*10590*/  STL [R1+0x340], R103 ;  /* 0x0003406701007387 */ /* 0x000fe80000100800 */
[----:B0-----:R-:W4:Y:S04]  /*105a0*/  LDL.LU.128 R156, [R1+0x4700] ;  /* 0x00470000019c7983 */ /* 0x001f280000300c00 */
        /* <DEDUP_REMOVED lines=16> */
[----:B------:R0:W-:Y:S04]  /*106b0*/  STL.128 [R1+0x4730], R168 ;  /* 0x004730a801007387 */ /* 0x0001e80000100c00 */
[----:B------:R-:W-:Y:S04]  /*106c0*/  STL [R1+0x4728], R167 ;  /* 0x004728a701007387 */ /* 0x000fe80000100800 */
[----:B------:R1:W-:Y:S04]  /*106d0*/  STL.64 [R1+0x4720], R164 ;  /* 0x004720a401007387 */ /* 0x0003e80000100a00 */
[----:B------:R-:W4:Y:S04]  /*106e0*/  LDL.LU.128 R76, [R1+0x4920] ;  /* 0x00492000014c7983 */ /* 0x000f280000300c00 */
[----:B0-----:R-:W4:Y:S04]  /*106f0*/  LDL.128 R168, [R1+0x350] ;  /* 0x0003500001a87983 */ /* 0x001f280000100c00 */
[----:B-1----:R-:W4:Y:S04]  /*10700*/  LDL.128 R164, [R1+0x340] ;  /* 0x0003400001a47983 */ /* 0x002f280000100c00 */
[----:B------:R-:W4:Y:S04]  /*10710*/  LDL.128 R172, [R1+0x360] ;  /* 0x0003600001ac7983 */ /* 0x000f280000100c00 */
[----:B------:R-:W4:Y:S04]  /*10720*/  LDL.128 R176, [R1+0x370] ;  /* 0x0003700001b07983 */ /* 0x000f280000100c00 */
[----:B------:R0:W-:Y:S04]  /*10730*/  STL.128 [R1+0x4710], R160 ;  /* 0x004710a001007387 */ /* 0x0001e80000100c00 */
[----:B------:R-:W4:Y:S04]  /*10740*/  LDL.LU.64 R114, [R1+0x488] ;  /* 0x0004880001727983 */ /* 0x000f280000300a00 */
[----:B------:R-:W4:Y:S04]  /*10750*/  LDL.LU.128 R116, [R1+0x490] ;  /* 0x0004900001747983 */ /* 0x000f280000300c00 */
[----:B------:R-:W4:Y:S04]  /*10760*/  LDL.LU R87, [R1+0x54c] ;  /* 0x00054c0001577983 */ /* 0x000f280000300800 */
[----:B0-----:R-:W4:Y:S04]  /*10770*/  LDL.LU.128 R160, [R1+0x4710] ;  /* 0x0047100001a07983 */ /* 0x001f280000300c00 */
[----:B------:R0:W-:Y:S04]  /*10780*/  STL.128 [R1+0x4760], R180 ;  /* 0x004760b401007387 */ /* 0x0001e80000100c00 */
[----:B------:R1:W-:Y:S04]  /*10790*/  STL.128 [R1+0x46e0], R148 ;  /* 0x0046e09401007387 */ /* 0x0003e80000100c00 */
[----:B------:R-:W4:Y:S04]  /*107a0*/  LDL.LU.128 R72, [R1+0x4910] ;  /* 0x0049100001487983 */ /* 0x000f280000300c00 */
[----:B0-----:R-:W4:Y:S04]  /*107b0*/  LDL.LU.128 R180, [R1+0x4760] ;  /* 0x0047600001b47983 */ /* 0x001f280000300c00 */
[----:B-1----:R-:W4:Y:S04]  /*107c0*/  LDL.LU.128 R148, [R1+0x46e0] ;  /* 0x0046e00001947983 */ /* 0x002f280000300c00 */
[----:B---3--:R-:W-:Y:S04]  /*107d0*/  STL [R1+0x384], R84 ;  /* 0x0003845401007387 */ /* 0x008fe80000100800 */
[----:B--2---:R-:W-:Y:S04]  /*107e0*/  STL [R1+0x380], R83 ;  /* 0x0003805301007387 */ /* 0x004fe80000100800 */
[----:B------:R-:W-:Y:S04]  /*107f0*/  STL [R1+0x388], R85 ;  /* 0x0003885501007387 */ /* 0x000fe80000100800 */
[----:B------:R-:W-:Y:S04]  /*10800*/  STL [R1+0x38c], R80 ;  /* 0x00038c5001007387 */ /* 0x000fe80000100800 */
[----:B----4-:R0:W-:Y:S04]  /*10810*/  STL [R1+0x4640], R152 ;  /* 0x0046409801007387 */ /* 0x0101e80000100800 */
[----:B0-----:R-:W2:Y:S04]  /*10820*/  LDL.128 R152, [R1+0x380] ;  /* 0x0003800001987983 */ /* 0x001ea80000100c00 */
[----:B------:R0:W-:Y:S04]  /*10830*/  STL.128 [R1+0x4900], R68 ;  /* 0x0049004401007387 */ /* 0x0001e80000100c00 */
[----:B------:R1:W-:Y:S04]  /*10840*/  STL.128 [R1+0x4650], R156 ;  /* 0x0046509c01007387 */ /* 0x0003e80000100c00 */
[----:B0-----:R-:W3:Y:S04]  /*10850*/  LDL.LU.128 R68, [R1+0x4900] ;  /* 0x0049000001447983 */ /* 0x001ee80000300c00 */
[----:B-1----:R-:W4:Y:S01]  /*10860*/  LDL.LU.128 R156, [R1+0x4650] ;  /* 0x00465000019c7983 */ /* 0x002f220000300c00 */
[----:B--2---:R-:W-:-:S03]  /*10870*/  IMAD.MOV.U32 R104, RZ, RZ, R152 ;  /* 0x000000ffff687224 */ /* 0x004fc600078e0098 */
[----:B------:R-:W2:Y:S01]  /*10880*/  LDL.LU R152, [R1+0x4640] ;  /* 0x0046400001987983 */ /* 0x000ea20000300800 */
[----:B------:R-:W-:Y:S02]  /*10890*/  IMAD.MOV.U32 R83, RZ, RZ, R125 ;  /* 0x000000ffff537224 */ /* 0x000fe400078e007d */
[----:B------:R-:W-:Y:S01]  /*108a0*/  IMAD.MOV.U32 R80, RZ, RZ, R122 ;  /* 0x000000ffff507224 */ /* 0x000fe200078e007a */
[----:B------:R0:W-:Y:S04]  /*108b0*/  STL [R1+0x390], R81 ;  /* 0x0003905101007387 */ /* 0x0001e80000100800 */
[----:B------:R1:W-:Y:S01]  /*108c0*/  STL [R1+0x394], R82 ;  /* 0x0003945201007387 */ /* 0x0003e20000100800 */
[----:B0-----:R-:W-:Y:S02]  /*108d0*/  IMAD.MOV.U32 R81, RZ, RZ, R121 ;  /* 0x000000ffff517224 */ /* 0x001fe400078e0079 */
[----:B-1----:R-:W-:Y:S01]  /*108e0*/  IMAD.MOV.U32 R82, RZ, RZ, R120 ;  /* 0x000000ffff527224 */ /* 0x002fe200078e0078 */
[----:B------:R0:W-:Y:S01]  /*108f0*/  STL.128 [R1+0x48f0], R64 ;  /* 0x0048f04001007387 */ /* 0x0001e20000100c00 */
[----:B------:R-:W-:-:S02]  /*10900*/  IMAD.MOV.U32 R88, RZ, RZ, R164 ;  /* 0x000000ffff587224 */ /* 0x000fc400078e00a4 */
[----:B------:R-:W-:Y:S01]  /*10910*/  IMAD.MOV.U32 R89, RZ, RZ, R165 ;  /* 0x000000ffff597224 */ /* 0x000fe200078e00a5 */
[----:B------:R1:W-:Y:S01]  /*10920*/  STL.128 [R1+0x45d0], R80 ;  /* 0x0045d05001007387 */ /* 0x0003e20000100c00 */
[----:B------:R-:W-:Y:S02]  /*10930*/  IMAD.MOV.U32 R91, RZ, RZ, R167 ;  /* 0x000000ffff5b7224 */ /* 0x000fe400078e00a7 */
[----:B------:R-:W-:Y:S01]  /*10940*/  IMAD.MOV.U32 R92, RZ, RZ, R168 ;  /* 0x000000ffff5c7224 */ /* 0x000fe200078e00a8 */
[----:B---3--:R-:W-:Y:S01]  /*10950*/  STL [R1+0x398], R71 ;  /* 0x0003984701007387 */ /* 0x008fe20000100800 */
[----:B------:R-:W-:Y:S02]  /*10960*/  IMAD.MOV.U32 R93, RZ, RZ, R169 ;  /* 0x000000ffff5d7224 */ /* 0x000fe400078e00a9 */
[----:B------:R-:W-:Y:S01]  /*10970*/  IMAD.MOV.U32 R94, RZ, RZ, R170 ;  /* 0x000000ffff5e7224 */ /* 0x000fe200078e00aa */
[----:B------:R-:W-:Y:S01]  /*10980*/  STL [R1+0x39c], R78 ;  /* 0x00039c4e01007387 */ /* 0x000fe20000100800 */
[----:B------:R-:W-:-:S02]  /*10990*/  IMAD.MOV.U32 R95, RZ, RZ, R171 ;  /* 0x000000ffff5f7224 */ /* 0x000fc400078e00ab */
[----:B------:R-:W-:Y:S01]  /*109a0*/  IMAD.MOV.U32 R96, RZ, RZ, R172 ;  /* 0x000000ffff607224 */ /* 0x000fe200078e00ac */
[----:B0-----:R-:W3:Y:S01]  /*109b0*/  LDL.LU.128 R64, [R1+0x48f0] ;  /* 0x0048f00001407983 */ /* 0x001ee20000300c00 */
[----:B------:R-:W-:Y:S02]  /*109c0*/  IMAD.MOV.U32 R97, RZ, RZ, R173 ;  /* 0x000000ffff617224 */ /* 0x000fe400078e00ad */
[----:B------:R-:W-:Y:S01]  /*109d0*/  IMAD.MOV.U32 R98, RZ, RZ, R174 ;  /* 0x000000ffff627224 */ /* 0x000fe200078e00ae */
[----:B-1----:R-:W3:Y:S01]  /*109e0*/  LDL.LU R83, [R1+0x47c] ;  /* 0x00047c0001537983 */ /* 0x002ee20000300800 */
[----:B------:R-:W-:Y:S02]  /*109f0*/  IMAD.MOV.U32 R99, RZ, RZ, R175 ;  /* 0x000000ffff637224 */ /* 0x000fe400078e00af */
[----:B------:R-:W-:Y:S01]  /*10a00*/  IMAD.MOV.U32 R100, RZ, RZ, R176 ;  /* 0x000000ffff647224 */ /* 0x000fe200078e00b0 */
[----:B----4-:R0:W-:Y:S04]  /*10a10*/  STL.128 [R1+0x4510], R156 ;  /* 0x0045109c01007387 */ /* 0x0101e80000100c00 */
[----:B------:R-:W4:Y:S04]  /*10a20*/  LDL.LU R176, [R1+0x4750] ;  /* 0x0047500001b07983 */ /* 0x000f280000300800 */
[----:B------:R-:W4:Y:S04]  /*10a30*/  LDL.LU.128 R172, [R1+0x4740] ;  /* 0x0047400001ac7983 */ /* 0x000f280000300c00 */
[----:B------:R-:W4:Y:S04]  /*10a40*/  LDL.LU.128 R168, [R1+0x4730] ;  /* 0x0047300001a87983 */ /* 0x000f280000300c00 */
[----:B------:R-:W4:Y:S04]  /*10a50*/  LDL.LU R167, [R1+0x4728] ;  /* 0x0047280001a77983 */ /* 0x000f280000300800 */
[----:B------:R-:W4:Y:S04]  /*10a60*/  LDL.LU.64 R164, [R1+0x4720] ;  /* 0x0047200001a47983 */ /* 0x000f280000300a00 */
[----:B0-----:R-:W4:Y:S04]  /*10a70*/  LDL.128 R156, [R1+0x390] ;  /* 0x00039000019c7983 */ /* 0x001f280000100c00 */
[----:B------:R0:W-:Y:S04]  /*10a80*/  STL.128 [R1+0x4660], R160 ;  /* 0x004660a001007387 */ /* 0x0001e80000100c00 */
[----:B0-----:R-:W4:Y:S04]  /*10a90*/  LDL.LU.128 R160, [R1+0x4660] ;  /* 0x0046600001a07983 */ /* 0x001f280000300c00 */
[----:B--2---:R0:W-:Y:S04]  /*10aa0*/  STL [R1+0x4500], R152 ;  /* 0x0045009801007387 */ /* 0x0041e80000100800 */
[----:B0-----:R-:W2:Y:S01]  /*10ab0*/  LDL.LU R152, [R1+0x4500] ;  /* 0x0045000001987983 */ /* 0x001ea20000300800 */
[----:B------:R-:W-:-:S02]  /*10ac0*/  IMAD.MOV.U32 R84, RZ, RZ, R124 ;  /* 0x000000ffff547224 */ /* 0x000fc400078e007c */
[----:B------:R-:W-:Y:S01]  /*10ad0*/  IMAD.MOV.U32 R85, RZ, RZ, R123 ;  /* 0x000000ffff557224 */ /* 0x000fe200078e007b */
[----:B------:R0:W-:Y:S01]  /*10ae0*/  STL [R1+0x3a4], R68 ;  /* 0x0003a44401007387 */ /* 0x0001e20000100800 */
[----:B------:R-:W-:-:S03]  /*10af0*/  IMAD.MOV.U32 R71, RZ, RZ, R119 ;  /* 0x000000ffff477224 */ /* 0x000fc600078e0077 */
[----:B------:R1:W-:Y:S04]  /*10b00*/  STL [R1+0x3a8], R69 ;  /* 0x0003a84501007387 */ /* 0x0003e80000100800 */
[----:B------:R1:W-:Y:S01]  /*10b10*/  STL [R1+0x3ac], R70 ;  /* 0x0003ac4601007387 */ /* 0x0003e20000100800 */
[----:B0-----:R-:W-:Y:S02]  /*10b20*/  IMAD.MOV.U32 R68, RZ, RZ, R116 ;  /* 0x000000ffff447224 */ /* 0x001fe400078e0074 */
[----:B-1----:R-:W-:Y:S02]  /*10b30*/  IMAD.MOV.U32 R69, RZ, RZ, R115 ;  /* 0x000000ffff457224 */ /* 0x002fe400078e0073 */
[----:B------:R-:W-:Y:S01]  /*10b40*/  IMAD.MOV.U32 R70, RZ, RZ, R114 ;  /* 0x000000ffff467224 */ /* 0x000fe200078e0072 */
[----:B------:R-:W-:Y:S04]  /*10b50*/  STL [R1+0x584], R177 ;  /* 0x000584b101007387 */ /* 0x000fe80000100800 */
[----:B---3--:R0:W-:Y:S04]  /*10b60*/  STL [R1+0x3b8], R67 ;  /* 0x0003b84301007387 */ /* 0x0081e80000100800 */
[----:B------:R-:W-:Y:S04]  /*10b70*/  STL.64 [R1+0x588], R178 ;  /* 0x000588b201007387 */ /* 0x000fe80000100a00 */
[----:B------:R1:W-:Y:S01]  /*10b80*/  STL.128 [R1+0x45e0], R84 ;  /* 0x0045e05401007387 */ /* 0x0003e20000100c00 */
[----:B0-----:R-:W-:-:S03]  /*10b90*/  IMAD.MOV.U32 R67, RZ, RZ, R83 ;  /* 0x000000ffff437224 */ /* 0x001fc600078e0053 */
[----:B------:R0:W-:Y:S04]  /*10ba0*/  STL.128 [R1+0x45a0], R68 ;  /* 0x0045a04401007387 */ /* 0x0001e80000100c00 */
[----:B------:R-:W3:Y:S04]  /*10bb0*/  LDL.LU R101, [R1+0x584] ;  /* 0x0005840001657983 */ /* 0x000ee80000300800 */
[----:B------:R-:W3:Y:S04]  /*10bc0*/  LDL.LU R102, [R1+0x588] ;  /* 0x0005880001667983 */ /* 0x000ee80000300800 */
[----:B------:R-:W3:Y:S04]  /*10bd0*/  LDL.LU R103, [R1+0x58c] ;  /* 0x00058c0001677983 */ /* 0x000ee80000300800 */
[----:B------:R0:W-:Y:S01]  /*10be0*/  STL.128 [R1+0x46b0], R180 ;  /* 0x0046b0b401007387 */ /* 0x0001e20000100c00 */
[----:B----4-:R-:W-:-:S03]  /*10bf0*/  IMAD.MOV.U32 R108, RZ, RZ, R156 ;  /* 0x000000ffff6c7224 */ /* 0x010fc600078e009c */
[----:B------:R4:W-:Y:S04]  /*10c00*/  STL [R1+0x46a0], R176 ;  /* 0x0046a0b001007387 */ /* 0x0009e80000100800 */
[----:B------:R4:W-:Y:S04]  /*10c10*/  STL.128 [R1+0x4690], R172 ;  /* 0x004690ac01007387 */ /* 0x0009e80000100c00 */
[----:B------:R4:W-:Y:S04]  /*10c20*/  STL.128 [R1+0x4680], R168 ;  /* 0x004680a801007387 */ /* 0x0009e80000100c00 */
[----:B------:R4:W-:Y:S04]  /*10c30*/  STL [R1+0x4678], R167 ;  /* 0x004678a701007387 */ /* 0x0009e80000100800 */
[----:B------:R4:W-:Y:S04]  /*10c40*/  STL.64 [R1+0x4670], R164 ;  /* 0x004670a401007387 */ /* 0x0009e80000100a00 */
[----:B-1----:R-:W3:Y:S04]  /*10c50*/  LDL.LU.64 R84, [R1+0x480] ;  /* 0x0004800001547983 */ /* 0x002ee80000300a00 */
[----:B------:R-:W3:Y:S04]  /*10c60*/  LDL.LU.128 R80, [R1+0x45d0] ;  /* 0x0045d00001507983 */ /* 0x000ee80000300c00 */
[----:B0-----:R-:W3:Y:S04]  /*10c70*/  LDL.LU.128 R68, [R1+0x45a0] ;  /* 0x0045a00001447983 */ /* 0x001ee80000300c00 */
[----:B------:R-:W-:Y:S04]  /*10c80*/  STL [R1+0x5a4], R157 ;  /* 0x0005a49d01007387 */ /* 0x000fe80000100800 */
[----:B------:R0:W-:Y:S04]  /*10c90*/  STL.64 [R1+0x5a8], R158 ;  /* 0x0005a89e01007387 */ /* 0x0001e80000100a00 */
[----:B------:R-:W-:Y:S04]  /*10ca0*/  STL [R1+0x3a0], R79 ;  /* 0x0003a04f01007387 */ /* 0x000fe80000100800 */
[----:B------:R-:W-:Y:S04]  /*10cb0*/  STL [R1+0x594], R153 ;  /* 0x0005949901007387 */ /* 0x000fe80000100800 */
[----:B------:R-:W-:Y:S04]  /*10cc0*/  STL.64 [R1+0x598], R154 ;  /* 0x0005989a01007387 */ /* 0x000fe80000100a00 */
[----:B------:R-:W3:Y:S04]  /*10cd0*/  LDL.LU.128 R180, [R1+0x46b0] ;  /* 0x0046b00001b47983 */ /* 0x000ee80000300c00 */
[----:B----4-:R-:W4:Y:S04]  /*10ce0*/  LDL.LU R176, [R1+0x46a0] ;  /* 0x0046a00001b07983 */ /* 0x010f280000300800 */
[----:B------:R-:W4:Y:S04]  /*10cf0*/  LDL.LU.128 R172, [R1+0x4690] ;  /* 0x0046900001ac7983 */ /* 0x000f280000300c00 */
[----:B------:R-:W4:Y:S04]  /*10d00*/  LDL.LU.128 R168, [R1+0x4680] ;  /* 0x0046800001a87983 */ /* 0x000f280000300c00 */
[----:B------:R-:W4:Y:S04]  /*10d10*/  LDL.LU R167, [R1+0x4678] ;  /* 0x0046780001a77983 */ /* 0x000f280000300800 */
[----:B------:R-:W4:Y:S04]  /*10d20*/  LDL.LU.64 R164, [R1+0x4670] ;  /* 0x0046700001a47983 */ /* 0x000f280000300a00 */
[----:B0-----:R-:W4:Y:S04]  /*10d30*/  LDL.LU.128 R156, [R1+0x4510] ;  /* 0x00451000019c7983 */ /* 0x001f280000300c00 */
[----:B------:R0:W-:Y:S04]  /*10d40*/  STL.128 [R1+0x4520], R160 ;  /* 0x004520a001007387 */ /* 0x0001e80000100c00 */
[----:B--2---:R1:W-:Y:S04]  /*10d50*/  STL [R1+0x43c0], R152 ;  /* 0x0043c09801007387 */ /* 0x0043e80000100800 */
[----:B0-----:R-:W2:Y:S01]  /*10d60*/  LDL.LU.128 R160, [R1+0x4520] ;  /* 0x0045200001a07983 */ /* 0x001ea20000300c00 */
[----:B------:R-:W-:-:S02]  /*10d70*/  IMAD.MOV.U32 R90, RZ, RZ, R166 ;  /* 0x000000ffff5a7224 */ /* 0x000fc400078e00a6 */
[----:B------:R-:W-:Y:S01]  /*10d80*/  IMAD.MOV.U32 R78, RZ, RZ, R118 ;  /* 0x000000ffff4e7224 */ /* 0x000fe200078e0076 */
[----:B------:R0:W-:Y:S04]  /*10d90*/  STL.128 [R1+0x48e0], R60 ;  /* 0x0048e03c01007387 */ /* 0x0001e80000100c00 */
[----:B-1----:R-:W2:Y:S01]  /*10da0*/  LDL.128 R152, [R1+0x3a0] ;  /* 0x0003a00001987983 */ /* 0x002ea20000100c00 */
[----:B------:R-:W-:-:S03]  /*10db0*/  IMAD.MOV.U32 R79, RZ, RZ, R117 ;  /* 0x000000ffff4f7224 */ /* 0x000fc600078e0075 */
[----:B------:R-:W-:Y:S04]  /*10dc0*/  STL [R1+0x3b0], R65 ;  /* 0x0003b04101007387 */ /* 0x000fe80000100800 */
[----:B------:R-:W-:Y:S04]  /*10dd0*/  STL [R1+0x3b4], R66 ;  /* 0x0003b44201007387 */ /* 0x000fe80000100800 */
[----:B0-----:R-:W2:Y:S04]  /*10de0*/  LDL.LU.128 R60, [R1+0x48e0] ;  /* 0x0048e000013c7983 */ /* 0x001ea80000300c00 */
[----:B------:R0:W-:Y:S04]  /*10df0*/  STL.128 [R1+0x4630], R148 ;  /* 0x0046309401007387 */ /* 0x0001e80000100c00 */
[----:B------:R1:W-:Y:S04]  /*10e00*/  STL.128 [R1+0x4610], R96 ;  /* 0x0046106001007387 */ /* 0x0003e80000100c00 */
[----:B------:R1:W-:Y:S04]  /*10e10*/  STL.128 [R1+0x4600], R92 ;  /* 0x0046005c01007387 */ /* 0x0003e80000100c00 */
[----:B------:R-:W-:Y:S04]  /*10e20*/  STL.128 [R1+0x45f0], R88 ;  /* 0x0045f05801007387 */ /* 0x000fe80000100c00 */
[----:B------:R-:W-:Y:S04]  /*10e30*/  STL.128 [R1+0x45c0], R76 ;  /* 0x0045c04c01007387 */ /* 0x000fe80000100c00 */
[----:B------:R-:W-:Y:S04]  /*10e40*/  STL.128 [R1+0x45b0], R72 ;  /* 0x0045b04801007387 */ /* 0x000fe80000100c00 */
[----:B---3--:R3:W-:Y:S04]  /*10e50*/  STL.128 [R1+0x4620], R100 ;  /* 0x0046206401007387 */ /* 0x0087e80000100c00 */
[----:B0-----:R-:W2:Y:S04]  /*10e60*/  LDL.LU.128 R148, [R1+0x4630] ;  /* 0x0046300001947983 */ /* 0x001ea80000300c00 */
[----:B-1----:R-:W2:Y:S04]  /*10e70*/  LDL.LU.128 R96, [R1+0x4610] ;  /* 0x0046100001607983 */ /* 0x002ea80000300c00 */
[----:B------:R-:W2:Y:S04]  /*10e80*/  LDL.LU.128 R92, [R1+0x4600] ;  /* 0x00460000015c7983 */ /* 0x000ea80000300c00 */
[----:B---3--:R-:W3:Y:S04]  /*10e90*/  LDL.LU.128 R100, [R1+0x4620] ;  /* 0x0046200001647983 */ /* 0x008ee80000300c00 */
[----:B------:R-:W3:Y:S04]  /*10ea0*/  LDL.LU.128 R88, [R1+0x45f0] ;  /* 0x0045f00001587983 */ /* 0x000ee80000300c00 */
[----:B------:R-:W3:Y:S01]  /*10eb0*/  LDL.LU.128 R76, [R1+0x45c0] ;  /* 0x0045c000014c7983 */ /* 0x000ee20000300c00 */
[----:B------:R-:W-:-:S03]  /*10ec0*/  IMAD.MOV.U32 R65, RZ, RZ, R85 ;  /* 0x000000ffff417224 */ /* 0x000fc600078e0055 */
[----:B------:R-:W3:Y:S01]  /*10ed0*/  LDL.LU.128 R72, [R1+0x45b0] ;  /* 0x0045b00001487983 */ /* 0x000ee20000300c00 */
[----:B------:R-:W-:-:S03]  /*10ee0*/  IMAD.MOV.U32 R66, RZ, RZ, R84 ;  /* 0x000000ffff427224 */ /* 0x000fc600078e0054 */
[----:B------:R0:W-:Y:S04]  /*10ef0*/  STL.128 [R1+0x4480], R80 ;  /* 0x0044805001007387 */ /* 0x0001e80000100c00 */
[----:B------:R1:W-:Y:S04]  /*10f00*/  STL.128 [R1+0x4450], R68 ;  /* 0x0044504401007387 */ /* 0x0003e80000100c00 */
[----:B------:R-:W3:Y:S04]  /*10f10*/  LDL.LU.128 R84, [R1+0x45e0] ;  /* 0x0045e00001547983 */ /* 0x000ee80000300c00 */
[----:B------:R-:W3:Y:S04]  /*10f20*/  LDL.LU R105, [R1+0x594] ;  /* 0x0005940001697983 */ /* 0x000ee80000300800 */
[----:B------:R-:W3:Y:S04]  /*10f30*/  LDL.LU R106, [R1+0x598] ;  /* 0x00059800016a7983 */ /* 0x000ee80000300800 */
[----:B------:R-:W3:Y:S04]  /*10f40*/  LDL.LU R107, [R1+0x59c] ;  /* 0x00059c00016b7983 */ /* 0x000ee80000300800 */
[----:B0-----:R-:W3:Y:S04]  /*10f50*/  LDL.LU.64 R80, [R1+0x470] ;  /* 0x0004700001507983 */ /* 0x001ee80000300a00 */
[----:B------:R0:W-:Y:S04]  /*10f60*/  STL.128 [R1+0x4570], R180 ;  /* 0x004570b401007387 */ /* 0x0001e80000100c00 */
[----:B----4-:R4:W-:Y:S04]  /*10f70*/  STL [R1+0x4560], R176 ;  /* 0x004560b001007387 */ /* 0x0109e80000100800 */
[----:B------:R4:W-:Y:S04]  /*10f80*/  STL.128 [R1+0x4550], R172 ;  /* 0x004550ac01007387 */ /* 0x0009e80000100c00 */
[----:B------:R4:W-:Y:S04]  /*10f90*/  STL.128 [R1+0x4540], R168 ;  /* 0x004540a801007387 */ /* 0x0009e80000100c00 */
[----:B------:R4:W-:Y:S04]  /*10fa0*/  STL [R1+0x4538], R167 ;  /* 0x004538a701007387 */ /* 0x0009e80000100800 */
[----:B------:R4:W-:Y:S04]  /*10fb0*/  STL.64 [R1+0x4530], R164 ;  /* 0x004530a401007387 */ /* 0x0009e80000100a00 */
[----:B------:R-:W3:Y:S04]  /*10fc0*/  LDL.LU R82, [R1+0x478] ;  /* 0x0004780001527983 */ /* 0x000ee80000300800 */
[----:B-1----:R-:W3:Y:S04]  /*10fd0*/  LDL.LU.128 R68, [R1+0x4450] ;  /* 0x0044500001447983 */ /* 0x002ee80000300c00 */
[----:B------:R1:W-:Y:S04]  /*10fe0*/  STL.128 [R1+0x43d0], R156 ;  /* 0x0043d09c01007387 */ /* 0x0003e80000100c00 */
[----:B0-----:R-:W3:Y:S04]  /*10ff0*/  LDL.LU.128 R180, [R1+0x4570] ;  /* 0x0045700001b47983 */ /* 0x001ee80000300c00 */
[----:B----4-:R-:W4:Y:S04]  /*11000*/  LDL.LU R176, [R1+0x4560] ;  /* 0x0045600001b07983 */ /* 0x010f280000300800 */
[----:B------:R-:W4:Y:S04]  /*11010*/  LDL.LU.128 R172, [R1+0x4550] ;  /* 0x0045500001ac7983 */ /* 0x000f280000300c00 */
[----:B------:R-:W4:Y:S04]  /*11020*/  LDL.LU.128 R168, [R1+0x4540] ;  /* 0x0045400001a87983 */ /* 0x000f280000300c00 */
[----:B------:R-:W4:Y:S04]  /*11030*/  LDL.LU R167, [R1+0x4538] ;  /* 0x0045380001a77983 */ /* 0x000f280000300800 */
[----:B------:R-:W4:Y:S04]  /*11040*/  LDL.LU.64 R164, [R1+0x4530] ;  /* 0x0045300001a47983 */ /* 0x000f280000300a00 */
[----:B-1----:R-:W4:Y:S04]  /*11050*/  LDL.LU.128 R156, [R1+0x43d0] ;  /* 0x0043d000019c7983 */ /* 0x002f280000300c00 */
[----:B------:R0:W-:Y:S04]  /*11060*/  STL.128 [R1+0x48d0], R56 ;  /* 0x0048d03801007387 */ /* 0x0001e80000100c00 */
[----:B------:R-:W-:Y:S04]  /*11070*/  STL [R1+0x3c4], R64 ;  /* 0x0003c44001007387 */ /* 0x000fe80000100800 */
[----:B------:R1:W-:Y:S04]  /*11080*/  STL.128 [R1+0x4770], R188 ;  /* 0x004770bc01007387 */ /* 0x0003e80000100c00 */
[----:B------:R-:W4:Y:S04]  /*11090*/  LDL.LU R109, [R1+0x5a4] ;  /* 0x0005a400016d7983 */ /* 0x000f280000300800 */
[----:B0-----:R-:W4:Y:S04]  /*110a0*/  LDL.LU.128 R56, [R1+0x48d0] ;  /* 0x0048d00001387983 */ /* 0x001f280000300c00 */
[----:B------:R-:W4:Y:S04]  /*110b0*/  LDL.LU R110, [R1+0x5a8] ;  /* 0x0005a800016e7983 */ /* 0x000f280000300800 */
[----:B-1----:R-:W4:Y:S04]  /*110c0*/  LDL.LU.128 R188, [R1+0x4770] ;  /* 0x0047700001bc7983 */ /* 0x002f280000300c00 */
[----:B------:R-:W4:Y:S04]  /*110d0*/  LDL.LU R111, [R1+0x5ac] ;  /* 0x0005ac00016f7983 */ /* 0x000f280000300800 */
[----:B--2---:R0:W-:Y:S01]  /*110e0*/  STL.128 [R1+0x43e0], R160 ;  /* 0x0043e0a001007387 */ /* 0x0041e20000100c00 */
[----:B------:R-:W-:-:S03]  /*110f0*/  IMAD.MOV.U32 R112, RZ, RZ, R152 ;  /* 0x000000ffff707224 */ /* 0x000fc600078e0098 */
[----:B------:R-:W2:Y:S04]  /*11100*/  LDL.LU R152, [R1+0x43c0] ;  /* 0x0043c00001987983 */ /* 0x000ea80000300800 */
[----:B0-----:R-:W2:Y:S04]  /*11110*/  LDL.LU.128 R160, [R1+0x43e0] ;  /* 0x0043e00001a07983 */ /* 0x001ea80000300c00 */
[----:B------:R-:W-:Y:S04]  /*11120*/  STL [R1+0x3bc], R62 ;  /* 0x0003bc3e01007387 */ /* 0x000fe80000100800 */
[----:B------:R-:W-:Y:S04]  /*11130*/  STL [R1+0x3c0], R63 ;  /* 0x0003c03f01007387 */ /* 0x000fe80000100800 */
[----:B------:R-:W-:Y:S04]  /*11140*/  STL [R1+0x5b4], R153 ;  /* 0x0005b49901007387 */ /* 0x000fe80000100800 */
[----:B------:R-:W-:Y:S04]  /*11150*/  STL.64 [R1+0x5b8], R154 ;  /* 0x0005b89a01007387 */ /* 0x000fe80000100a00 */
[----:B------:R-:W2:Y:S04]  /*11160*/  LDL.LU R113, [R1+0x5b4] ;  /* 0x0005b40001717983 */ /* 0x000ea80000300800 */
[----:B------:R-:W2:Y:S04]  /*11170*/  LDL.LU R114, [R1+0x5b8] ;  /* 0x0005b80001727983 */ /* 0x000ea80000300800 */
[----:B------:R-:W2:Y:S04]  /*11180*/  LDL.LU R115, [R1+0x5bc] ;  /* 0x0005bc0001737983 */ /* 0x000ea80000300800 */
[----:B------:R0:W-:Y:S04]  /*11190*/  STL.128 [R1+0x44f0], R148 ;  /* 0x0044f09401007387 */ /* 0x0001e80000100c00 */
[----:B------:R-:W-:Y:S04]  /*111a0*/  STL.128 [R1+0x44c0], R96 ;  /* 0x0044c06001007387 */ /* 0x000fe80000100c00 */
[----:B------:R-:W-:Y:S04]  /*111b0*/  STL.128 [R1+0x44b0], R92 ;  /* 0x0044b05c01007387 */ /* 0x000fe80000100c00 */
[----:B---3--:R1:W-:Y:S04]  /*111c0*/  STL.128 [R1+0x44d0], R100 ;  /* 0x0044d06401007387 */ /* 0x0083e80000100c00 */
[----:B------:R3:W-:Y:S04]  /*111d0*/  STL.128 [R1+0x44a0], R88 ;  /* 0x0044a05801007387 */ /* 0x0007e80000100c00 */
[----:B------:R-:W-:Y:S04]  /*111e0*/  STL.128 [R1+0x4470], R76 ;  /* 0x0044704c01007387 */ /* 0x000fe80000100c00 */
[----:B------:R-:W-:Y:S04]  /*111f0*/  STL.128 [R1+0x4460], R72 ;  /* 0x0044604801007387 */ /* 0x000fe80000100c00 */
[----:B0-----:R-:W2:Y:S04]  /*11200*/  LDL.LU.128 R148, [R1+0x44f0] ;  /* 0x0044f00001947983 */ /* 0x001ea80000300c00 */
[----:B-1----:R-:W2:Y:S04]  /*11210*/  LDL.LU.128 R100, [R1+0x44d0] ;  /* 0x0044d00001647983 */ /* 0x002ea80000300c00 */
[----:B------:R0:W-:Y:S04]  /*11220*/  STL.128 [R1+0x4490], R84 ;  /* 0x0044905401007387 */ /* 0x0001e80000100c00 */
[----:B------:R-:W2:Y:S04]  /*11230*/  LDL.LU.128 R96, [R1+0x44c0] ;  /* 0x0044c00001607983 */ /* 0x000ea80000300c00 */
[----:B------:R-:W2:Y:S04]  /*11240*/  LDL.LU.128 R92, [R1+0x44b0] ;  /* 0x0044b000015c7983 */ /* 0x000ea80000300c00 */
[----:B------:R1:W-:Y:S01]  /*11250*/  STL.128 [R1+0x44e0], R104 ;  /* 0x0044e06801007387 */ /* 0x0003e20000100c00 */
[----:B------:R-:W-:-:S03]  /*11260*/  IMAD.MOV.U32 R63, RZ, RZ, R81 ;  /* 0x000000ffff3f7224 */ /* 0x000fc600078e0051 */
[----:B---3--:R-:W3:Y:S01]  /*11270*/  LDL.LU.128 R88, [R1+0x44a0] ;  /* 0x0044a00001587983 */ /* 0x008ee20000300c00 */
[----:B------:R-:W-:-:S03]  /*11280*/  IMAD.MOV.U32 R64, RZ, RZ, R80 ;  /* 0x000000ffff407224 */ /* 0x000fc600078e0050 */
[----:B0-----:R-:W3:Y:S04]  /*11290*/  LDL.LU.128 R84, [R1+0x4490] ;  /* 0x0044900001547983 */ /* 0x001ee80000300c00 */
[----:B------:R-:W3:Y:S04]  /*112a0*/  LDL.LU.128 R76, [R1+0x4470] ;  /* 0x00447000014c7983 */ /* 0x000ee80000300c00 */
[----:B-1----:R-:W3:Y:S04]  /*112b0*/  LDL.LU.128 R104, [R1+0x44e0] ;  /* 0x0044e00001687983 */ /* 0x002ee80000300c00 */
[----:B------:R-:W3:Y:S01]  /*112c0*/  LDL.LU.128 R72, [R1+0x4460] ;  /* 0x0044600001487983 */ /* 0x000ee20000300c00 */
[----:B------:R-:W-:-:S03]  /*112d0*/  IMAD.MOV.U32 R62, RZ, RZ, R82 ;  /* 0x000000ffff3e7224 */ /* 0x000fc600078e0052 */
[----:B------:R-:W3:Y:S04]  /*112e0*/  LDL.LU.128 R80, [R1+0x4480] ;  /* 0x0044800001507983 */ /* 0x000ee80000300c00 */
[----:B------:R0:W-:Y:S04]  /*112f0*/  STL.128 [R1+0x4300], R68 ;  /* 0x0043004401007387 */ /* 0x0001e80000100c00 */
[----:B------:R1:W-:Y:S04]  /*11300*/  STL.128 [R1+0x4430], R180 ;  /* 0x004430b401007387 */ /* 0x0003e80000100c00 */
[----:B----4-:R4:W-:Y:S04]  /*11310*/  STL [R1+0x4420], R176 ;  /* 0x004420b001007387 */ /* 0x0109e80000100800 */
[----:B------:R4:W-:Y:S04]  /*11320*/  STL.128 [R1+0x4410], R172 ;  /* 0x004410ac01007387 */ /* 0x0009e80000100c00 */
[----:B------:R4:W-:Y:S04]  /*11330*/  STL.128 [R1+0x4400], R168 ;  /* 0x004400a801007387 */ /* 0x0009e80000100c00 */
[----:B------:R4:W-:Y:S04]  /*11340*/  STL [R1+0x43f8], R167 ;  /* 0x0043f8a701007387 */ /* 0x0009e80000100800 */
[----:B------:R4:W-:Y:S04]  /*11350*/  STL.64 [R1+0x43f0], R164 ;  /* 0x0043f0a401007387 */ /* 0x0009e80000100a00 */
[----:B0-----:R-:W3:Y:S04]  /*11360*/  LDL.LU R69, [R1+0x464] ;  /* 0x0004640001457983 */ /* 0x001ee80000300800 */
[----:B------:R-:W3:Y:S04]  /*11370*/  LDL.LU.64 R70, [R1+0x468] ;  /* 0x0004680001467983 */ /* 0x000ee80000300a00 */
[----:B------:R0:W-:Y:S04]  /*11380*/  STL.128 [R1+0x4280], R156 ;  /* 0x0042809c01007387 */ /* 0x0001e80000100c00 */
[----:B-1----:R-:W3:Y:S04]  /*11390*/  LDL.LU.128 R180, [R1+0x4430] ;  /* 0x0044300001b47983 */ /* 0x002ee80000300c00 */
[----:B----4-:R-:W4:Y:S04]  /*113a0*/  LDL.LU R176, [R1+0x4420] ;  /* 0x0044200001b07983 */ /* 0x010f280000300800 */
[----:B------:R-:W4:Y:S04]  /*113b0*/  LDL.LU.128 R172, [R1+0x4410] ;  /* 0x0044100001ac7983 */ /* 0x000f280000300c00 */
[----:B------:R-:W4:Y:S04]  /*113c0*/  LDL.LU.128 R168, [R1+0x4400] ;  /* 0x0044000001a87983 */ /* 0x000f280000300c00 */
[----:B------:R-:W4:Y:S04]  /*113d0*/  LDL.LU R167, [R1+0x43f8] ;  /* 0x0043f80001a77983 */ /* 0x000f280000300800 */
[----:B------:R-:W4:Y:S04]  /*113e0*/  LDL.LU.64 R164, [R1+0x43f0] ;  /* 0x0043f00001a47983 */ /* 0x000f280000300a00 */
[----:B0-----:R-:W4:Y:S04]  /*113f0*/  LDL.LU.128 R156, [R1+0x4280] ;  /* 0x00428000019c7983 */ /* 0x001f280000300c00 */
[----:B--2---:R0:W-:Y:S04]  /*11400*/  STL [R1+0x4270], R152 ;  /* 0x0042709801007387 */ /* 0x0041e80000100800 */
[----:B------:R1:W-:Y:S04]  /*11410*/  STL.128 [R1+0x4290], R160 ;  /* 0x004290a001007387 */ /* 0x0003e80000100c00 */
[----:B0-----:R-:W2:Y:S04]  /*11420*/  LDL.128 R152, [R1+0x3b0] ;  /* 0x0003b00001987983 */ /* 0x001ea80000100c00 */
[----:B-1----:R-:W2:Y:S04]  /*11430*/  LDL.LU.128 R160, [R1+0x4290] ;  /* 0x0042900001a07983 */ /* 0x002ea80000300c00 */
[----:B------:R-:W-:Y:S04]  /*11440*/  STL [R1+0x3c8], R59 ;  /* 0x0003c83b01007387 */ /* 0x000fe80000100800 */
[----:B------:R-:W-:Y:S04]  /*11450*/  STL [R1+0x3cc], R60 ;  /* 0x0003cc3c01007387 */ /* 0x000fe80000100800 */
        /* <DEDUP_REMOVED lines=9> */
[----:B------:R0:W-:Y:S04]  /*114f0*/  STL.128 [R1+0x43b0], R148 ;  /* 0x0043b09401007387 */ /* 0x0001e80000100c00 */
[----:B------:R1:W-:Y:S04]  /*11500*/  STL.128 [R1+0x4380], R100 ;  /* 0x0043806401007387 */ /* 0x0003e80000100c00 */
[----:B------:R-:W-:Y:S04]  /*11510*/  STL.128 [R1+0x4250], R112 ;  /* 0x0042507001007387 */ /* 0x000fe80000100c00 */
[----:B------:R3:W-:Y:S04]  /*11520*/  STL.128 [R1+0x4370], R96 ;  /* 0x0043706001007387 */ /* 0x0007e80000100c00 */
[----:B------:R3:W-:Y:S04]  /*11530*/  STL.128 [R1+0x4360], R92 ;  /* 0x0043605c01007387 */ /* 0x0007e80000100c00 */
[----:B0-----:R-:W2:Y:S04]  /*11540*/  LDL.LU.128 R148, [R1+0x43b0] ;  /* 0x0043b00001947983 */ /* 0x001ea80000300c00 */
[----:B-1----:R-:W2:Y:S04]  /*11550*/  LDL.LU.128 R100, [R1+0x4380] ;  /* 0x0043800001647983 */ /* 0x002ea80000300c00 */
[----:B---3--:R-:W-:Y:S04]  /*11560*/  STL.128 [R1+0x4350], R88 ;  /* 0x0043505801007387 */ /* 0x008fe80000100c00 */
[----:B------:R-:W-:Y:S04]  /*11570*/  STL.128 [R1+0x4340], R84 ;  /* 0x0043405401007387 */ /* 0x000fe80000100c00 */
[----:B------:R-:W-:Y:S04]  /*11580*/  STL.128 [R1+0x4320], R76 ;  /* 0x0043204c01007387 */ /* 0x000fe80000100c00 */
[----:B------:R0:W-:Y:S04]  /*11590*/  STL.128 [R1+0x4390], R104 ;  /* 0x0043906801007387 */ /* 0x0001e80000100c00 */
[----:B------:R-:W-:Y:S04]  /*115a0*/  STL.128 [R1+0x4310], R72 ;  /* 0x0043104801007387 */ /* 0x000fe80000100c00 */
[----:B------:R-:W3:Y:S04]  /*115b0*/  LDL.LU.128 R96, [R1+0x4370] ;  /* 0x0043700001607983 */ /* 0x000ee80000300c00 */
[----:B------:R-:W3:Y:S04]  /*115c0*/  LDL.LU.128 R92, [R1+0x4360] ;  /* 0x00436000015c7983 */ /* 0x000ee80000300c00 */
[----:B------:R1:W-:Y:S04]  /*115d0*/  STL.128 [R1+0x4330], R80 ;  /* 0x0043305001007387 */ /* 0x0003e80000100c00 */
[----:B0-----:R-:W3:Y:S04]  /*115e0*/  LDL.LU.128 R104, [R1+0x4390] ;  /* 0x0043900001687983 */ /* 0x001ee80000300c00 */
[----:B------:R-:W3:Y:S04]  /*115f0*/  LDL.LU.128 R88, [R1+0x4350] ;  /* 0x0043500001587983 */ /* 0x000ee80000300c00 */
[----:B------:R-:W3:Y:S04]  /*11600*/  LDL.LU.128 R84, [R1+0x4340] ;  /* 0x0043400001547983 */ /* 0x000ee80000300c00 */
[----:B-1----:R-:W3:Y:S04]  /*11610*/  LDL.LU.128 R80, [R1+0x4330] ;  /* 0x0043300001507983 */ /* 0x002ee80000300c00 */
[----:B------:R-:W3:Y:S04]  /*11620*/  LDL.LU.128 R76, [R1+0x4320] ;  /* 0x00432000014c7983 */ /* 0x000ee80000300c00 */
[----:B------:R-:W3:Y:S04]  /*11630*/  LDL.LU.128 R72, [R1+0x4310] ;  /* 0x0043100001487983 */ /* 0x000ee80000300c00 */
[----:B------:R-:W3:Y:S01]  /*11640*/  LDL.LU.128 R112, [R1+0x4250] ;  /* 0x0042500001707983 */ /* 0x000ee20000300c00 */
[----:B------:R-:W-:-:S02]  /*11650*/  IMAD.MOV.U32 R61, RZ, RZ, R69 ;  /* 0x000000ffff3d7224 */ /* 0x000fc400078e0045 */
[----:B------:R-:W-:Y:S02]  /*11660*/  IMAD.MOV.U32 R59, RZ, RZ, R71 ;  /* 0x000000ffff3b7224 */ /* 0x000fe400078e0047 */
[----:B------:R-:W-:Y:S02]  /*11670*/  IMAD.MOV.U32 R60, RZ, RZ, R70 ;  /* 0x000000ffff3c7224 */ /* 0x000fe400078e0046 */
[----:B------:R-:W3:Y:S04]  /*11680*/  LDL.LU.128 R68, [R1+0x4300] ;  /* 0x0043000001447983 */ /* 0x000ee80000300c00 */
[----:B------:R0:W-:Y:S04]  /*11690*/  STL.128 [R1+0x42e0], R180 ;  /* 0x0042e0b401007387 */ /* 0x0001e80000100c00 */
[----:B----4-:R1:W-:Y:S04]  /*116a0*/  STL [R1+0x42d0], R176 ;  /* 0x0042d0b001007387 */ /* 0x0103e80000100800 */
[----:B------:R4:W-:Y:S04]  /*116b0*/  STL.128 [R1+0x42c0], R172 ;  /* 0x0042c0ac01007387 */ /* 0x0009e80000100c00 */
[----:B------:R4:W-:Y:S04]  /*116c0*/  STL.128 [R1+0x42b0], R168 ;  /* 0x0042b0a801007387 */ /* 0x0009e80000100c00 */
[----:B------:R4:W-:Y:S04]  /*116d0*/  STL [R1+0x42a8], R167 ;  /* 0x0042a8a701007387 */ /* 0x0009e80000100800 */
[----:B------:R4:W-:Y:S04]  /*116e0*/  STL.64 [R1+0x42a0], R164 ;  /* 0x0042a0a401007387 */ /* 0x0009e80000100a00 */
[----:B------:R4:W-:Y:S04]  /*116f0*/  STL.128 [R1+0x4110], R156 ;  /* 0x0041109c01007387 */ /* 0x0009e80000100c00 */
[----:B0-----:R-:W3:Y:S04]  /*11700*/  LDL.LU.128 R180, [R1+0x42e0] ;  /* 0x0042e00001b47983 */ /* 0x001ee80000300c00 */
[----:B-1----:R-:W3:Y:S04]  /*11710*/  LDL.LU R176, [R1+0x42d0] ;  /* 0x0042d00001b07983 */ /* 0x002ee80000300800 */
[----:B----4-:R-:W4:Y:S04]  /*11720*/  LDL.LU.128 R172, [R1+0x42c0] ;  /* 0x0042c00001ac7983 */ /* 0x010f280000300c00 */
[----:B------:R-:W4:Y:S04]  /*11730*/  LDL.LU.128 R168, [R1+0x42b0] ;  /* 0x0042b00001a87983 */ /* 0x000f280000300c00 */
[----:B------:R-:W4:Y:S04]  /*11740*/  LDL.LU R167, [R1+0x42a8] ;  /* 0x0042a80001a77983 */ /* 0x000f280000300800 */
[----:B------:R-:W4:Y:S04]  /*11750*/  LDL.LU.64 R164, [R1+0x42a0] ;  /* 0x0042a00001a47983 */ /* 0x000f280000300a00 */
[----:B------:R-:W4:Y:S01]  /*11760*/  LDL.128 R156, [R1+0x3c0] ;  /* 0x0003c000019c7983 */ /* 0x000f220000100c00 */
[----:B--2---:R-:W-:-:S03]  /*11770*/  IMAD.MOV.U32 R116, RZ, RZ, R152 ;  /* 0x000000ffff747224 */ /* 0x004fc600078e0098 */
[----:B------:R-:W-:Y:S04]  /*11780*/  STL [R1+0x5c4], R153 ;  /* 0x0005c49901007387 */ /* 0x000fe80000100800 */
[----:B------:R-:W-:Y:S04]  /*11790*/  STL.64 [R1+0x5c8], R154 ;  /* 0x0005c89a01007387 */ /* 0x000fe80000100a00 */
[----:B------:R-:W2:Y:S04]  /*117a0*/  LDL.LU R152, [R1+0x4270] ;  /* 0x0042700001987983 */ /* 0x000ea80000300800 */
[----:B------:R0:W-:Y:S04]  /*117b0*/  STL.128 [R1+0x4120], R160 ;  /* 0x004120a001007387 */ /* 0x0001e80000100c00 */
[----:B------:R-:W2:Y:S04]  /*117c0*/  LDL.LU R117, [R1+0x5c4] ;  /* 0x0005c40001757983 */ /* 0x000ea80000300800 */
[----:B------:R-:W2:Y:S04]  /*117d0*/  LDL.LU R118, [R1+0x5c8] ;  /* 0x0005c80001767983 */ /* 0x000ea80000300800 */
[----:B------:R-:W2:Y:S04]  /*117e0*/  LDL.LU R119, [R1+0x5cc] ;  /* 0x0005cc0001777983 */ /* 0x000ea80000300800 */
[----:B0-----:R-:W2:Y:S04]  /*117f0*/  LDL.LU.128 R160, [R1+0x4120] ;  /* 0x0041200001a07983 */ /* 0x001ea80000300c00 */
[----:B------:R-:W-:Y:S04]  /*11800*/  STL.128 [R1+0x4180], R60 ;  /* 0x0041803c01007387 */ /* 0x000fe80000100c00 */
        /* <DEDUP_REMOVED lines=11> */
[----:B------:R0:W-:Y:S04]  /*118c0*/  STL.128 [R1+0x4260], R148 ;  /* 0x0042609401007387 */ /* 0x0001e80000100c00 */
[----:B------:R1:W-:Y:S04]  /*118d0*/  STL.128 [R1+0x4220], R100 ;  /* 0x0042206401007387 */ /* 0x0003e80000100c00 */
[----:B------:R-:W-:Y:S04]  /*118e0*/  STL [R1+0x3dc], R58 ;  /* 0x0003dc3a01007387 */ /* 0x000fe80000100800 */
[----:B0-----:R-:W2:Y:S04]  /*118f0*/  LDL.LU.128 R148, [R1+0x4260] ;  /* 0x0042600001947983 */ /* 0x001ea80000300c00 */
[----:B-1----:R-:W2:Y:S04]  /*11900*/  LDL.LU.128 R100, [R1+0x4220] ;  /* 0x0042200001647983 */ /* 0x002ea80000300c00 */
[----:B---3--:R-:W-:Y:S04]  /*11910*/  STL.128 [R1+0x4210], R96 ;  /* 0x0042106001007387 */ /* 0x008fe80000100c00 */
[----:B------:R-:W-:Y:S04]  /*11920*/  STL.128 [R1+0x4200], R92 ;  /* 0x0042005c01007387 */ /* 0x000fe80000100c00 */
[----:B------:R0:W-:Y:S04]  /*11930*/  STL.128 [R1+0x4230], R104 ;  /* 0x0042306801007387 */ /* 0x0001e80000100c00 */
[----:B------:R1:W-:Y:S04]  /*11940*/  STL.128 [R1+0x41f0], R88 ;  /* 0x0041f05801007387 */ /* 0x0003e80000100c00 */
[----:B------:R3:W-:Y:S04]  /*11950*/  STL.128 [R1+0x41e0], R84 ;  /* 0x0041e05401007387 */ /* 0x0007e80000100c00 */
[----:B------:R3:W-:Y:S04]  /*11960*/  STL.128 [R1+0x41d0], R80 ;  /* 0x0041d05001007387 */ /* 0x0007e80000100c00 */
[----:B------:R3:W-:Y:S04]  /*11970*/  STL.128 [R1+0x41c0], R76 ;  /* 0x0041c04c01007387 */ /* 0x0007e80000100c00 */
[----:B------:R3:W-:Y:S04]  /*11980*/  STL.128 [R1+0x41b0], R72 ;  /* 0x0041b04801007387 */ /* 0x0007e80000100c00 */
[----:B0-----:R-:W2:Y:S04]  /*11990*/  LDL.LU.128 R104, [R1+0x4230] ;  /* 0x0042300001687983 */ /* 0x001ea80000300c00 */
[----:B------:R-:W2:Y:S04]  /*119a0*/  LDL.LU.128 R96, [R1+0x4210] ;  /* 0x0042100001607983 */ /* 0x000ea80000300c00 */
[----:B------:R-:W2:Y:S04]  /*119b0*/  LDL.LU.128 R92, [R1+0x4200] ;  /* 0x00420000015c7983 */ /* 0x000ea80000300c00 */
[----:B------:R0:W-:Y:S04]  /*119c0*/  STL.128 [R1+0x41a0], R68 ;  /* 0x0041a04401007387 */ /* 0x0001e80000100c00 */
[----:B-1----:R-:W2:Y:S04]  /*119d0*/  LDL.LU.128 R88, [R1+0x41f0] ;  /* 0x0041f00001587983 */ /* 0x002ea80000300c00 */
[----:B---3--:R-:W3:Y:S04]  /*119e0*/  LDL.LU.128 R84, [R1+0x41e0] ;  /* 0x0041e00001547983 */ /* 0x008ee80000300c00 */
[----:B------:R-:W3:Y:S04]  /*119f0*/  LDL.LU.128 R80, [R1+0x41d0] ;  /* 0x0041d00001507983 */ /* 0x000ee80000300c00 */
[----:B------:R-:W3:Y:S04]  /*11a00*/  LDL.LU.128 R76, [R1+0x41c0] ;  /* 0x0041c000014c7983 */ /* 0x000ee80000300c00 */
[----:B------:R-:W3:Y:S04]  /*11a10*/  LDL.LU.128 R72, [R1+0x41b0] ;  /* 0x0041b00001487983 */ /* 0x000ee80000300c00 */
[----:B0-----:R-:W3:Y:S04]  /*11a20*/  LDL.LU.128 R68, [R1+0x41a0] ;  /* 0x0041a00001447983 */ /* 0x001ee80000300c00 */
[----:B------:R-:W-:Y:S04]  /*11a30*/  STL.128 [R1+0x40d0], R112 ;  /* 0x0040d07001007387 */ /* 0x000fe80000100c00 */
[----:B------:R0:W-:Y:S04]  /*11a40*/  STL.128 [R1+0x4170], R180 ;  /* 0x004170b401007387 */ /* 0x0001e80000100c00 */
[----:B------:R1:W-:Y:S04]  /*11a50*/  STL [R1+0x4160], R176 ;  /* 0x004160b001007387 */ /* 0x0003e80000100800 */
[----:B----4-:R4:W-:Y:S04]  /*11a60*/  STL.128 [R1+0x4150], R172 ;  /* 0x004150ac01007387 */ /* 0x0109e80000100c00 */
[----:B------:R4:W-:Y:S04]  /*11a70*/  STL.128 [R1+0x4140], R168 ;  /* 0x004140a801007387 */ /* 0x0009e80000100c00 */
[----:B------:R4:W-:Y:S04]  /*11a80*/  STL [R1+0x4138], R167 ;  /* 0x004138a701007387 */ /* 0x0009e80000100800 */
[----:B------:R4:W-:Y:S04]  /*11a90*/  STL.64 [R1+0x4130], R164 ;  /* 0x004130a401007387 */ /* 0x0009e80000100a00 */
[----:B------:R-:W-:Y:S01]  /*11aa0*/  STL [R1+0x5d4], R157 ;  /* 0x0005d49d01007387 */ /* 0x000fe20000100800 */
[----:B------:R-:W-:-:S03]  /*11ab0*/  IMAD.MOV.U32 R120, RZ, RZ, R156 ;  /* 0x000000ffff787224 */ /* 0x000fc600078e009c */
[----:B------:R4:W-:Y:S04]  /*11ac0*/  STL.64 [R1+0x5d8], R158 ;  /* 0x0005d89e01007387 */ /* 0x0009e80000100a00 */
[----:B0-----:R-:W3:Y:S04]  /*11ad0*/  LDL.LU.128 R180, [R1+0x4170] ;  /* 0x0041700001b47983 */ /* 0x001ee80000300c00 */
[----:B-1----:R-:W3:Y:S04]  /*11ae0*/  LDL.LU R176, [R1+0x4160] ;  /* 0x0041600001b07983 */ /* 0x002ee80000300800 */
[----:B----4-:R-:W4:Y:S04]  /*11af0*/  LDL.LU.128 R172, [R1+0x4150] ;  /* 0x0041500001ac7983 */ /* 0x010f280000300c00 */
[----:B------:R-:W4:Y:S04]  /*11b00*/  LDL.LU.128 R168, [R1+0x4140] ;  /* 0x0041400001a87983 */ /* 0x000f280000300c00 */
[----:B------:R-:W4:Y:S04]  /*11b10*/  LDL.LU R167, [R1+0x4138] ;  /* 0x0041380001a77983 */ /* 0x000f280000300800 */
[----:B------:R-:W4:Y:S04]  /*11b20*/  LDL.LU.64 R164, [R1+0x4130] ;  /* 0x0041300001a47983 */ /* 0x000f280000300a00 */
[----:B------:R-:W4:Y:S04]  /*11b30*/  LDL.LU.128 R156, [R1+0x4110] ;  /* 0x00411000019c7983 */ /* 0x000f280000300c00 */
[----:B------:R-:W4:Y:S04]  /*11b40*/  LDL.LU.128 R112, [R1+0x40d0] ;  /* 0x0040d00001707983 */ /* 0x000f280000300c00 */
[----:B------:R-:W4:Y:S04]  /*11b50*/  LDL.LU R121, [R1+0x5d4] ;  /* 0x0005d40001797983 */ /* 0x000f280000300800 */
[----:B------:R-:W4:Y:S04]  /*11b60*/  LDL.LU R122, [R1+0x5d8] ;  /* 0x0005d800017a7983 */ /* 0x000f280000300800 */
[----:B------:R-:W4:Y:S04]  /*11b70*/  LDL.LU R123, [R1+0x5dc] ;  /* 0x0005dc00017b7983 */ /* 0x000f280000300800 */
[----:B--2---:R0:W-:Y:S04]  /*11b80*/  STL [R1+0x4100], R152 ;  /* 0x0041009801007387 */ /* 0x0041e80000100800 */
[----:B0-----:R-:W2:Y:S04]  /*11b90*/  LDL.LU R152, [R1+0x4100] ;  /* 0x0041000001987983 */ /* 0x001ea80000300800 */
[----:B------:R0:W-:Y:S04]  /*11ba0*/  STL.128 [R1+0x40e0], R116 ;  /* 0x0040e07401007387 */ /* 0x0001e80000100c00 */
[----:B------:R1:W-:Y:S04]  /*11bb0*/  STL.128 [R1+0x3f90], R160 ;  /* 0x003f90a001007387 */ /* 0x0003e80000100c00 */
[----:B0-----:R-:W2:Y:S04]  /*11bc0*/  LDL.LU.128 R116, [R1+0x40e0] ;  /* 0x0040e00001747983 */ /* 0x001ea80000300c00 */
[----:B-1----:R-:W2:Y:S04]  /*11bd0*/  LDL.128 R160, [R1+0x3d0] ;  /* 0x0003d00001a07983 */ /* 0x002ea80000100c00 */
        /* <DEDUP_REMOVED lines=10> */
[----:B------:R1:W-:Y:S04]  /*11c80*/  STL.128 [R1+0x4820], R12 ;  /* 0x0048200c01007387 */ /* 0x0003e80000100c00 */
[----:B------:R1:W-:Y:S04]  /*11c90*/  STL.128 [R1+0x4810], R8 ;  /* 0x0048100801007387 */ /* 0x0003e80000100c00 */
[----:B------:R1:W-:Y:S04]  /*11ca0*/  STL.64 [R1+0x4800], R4 ;  /* 0x0048000401007387 */ /* 0x0003e80000100a00 */
        /* <DEDUP_REMOVED lines=16> */
[----:B---3--:R3:W-:Y:S04]  /*11db0*/  STL.128 [R1+0x4060], R84 ;  /* 0x0040605401007387 */ /* 0x0087e80000100c00 */
[----:B------:R3:W-:Y:S04]  /*11dc0*/  STL.128 [R1+0x4050], R80 ;  /* 0x0040505001007387 */ /* 0x0007e80000100c00 */
[----:B------:R3:W-:Y:S04]  /*11dd0*/  STL.128 [R1+0x4040], R76 ;  /* 0x0040404c01007387 */ /* 0x0007e80000100c00 */
[----:B------:R3:W-:Y:S04]  /*11de0*/  STL.128 [R1+0x4030], R72 ;  /* 0x0040304801007387 */ /* 0x0007e80000100c00 */
[----:B------:R3:W-:Y:S04]  /*11df0*/  STL.128 [R1+0x4020], R68 ;  /* 0x0040204401007387 */ /* 0x0007e80000100c00 */
[----:B------:R3:W-:Y:S04]  /*11e00*/  STL.128 [R1+0x4010], R64 ;  /* 0x0040104001007387 */ /* 0x0007e80000100c00 */
[----:B------:R3:W-:Y:S04]  /*11e10*/  STL.128 [R1+0x4000], R60 ;  /* 0x0040003c01007387 */ /* 0x0007e80000100c00 */
[----:B------:R3:W-:Y:S04]  /*11e20*/  STL [R1+0x3ff0], R59 ;  /* 0x003ff03b01007387 */ /* 0x0007e80000100800 */
        /* <DEDUP_REMOVED lines=9> */
[----:B------:R-:W2:Y:S04]  /*11ec0*/  LDL.LU.64 R18, [R1+0x4830] ;  /* 0x0048300001127983 */ /* 0x000ea80000300a00 */
[----:B------:R-:W2:Y:S04]  /*11ed0*/  LDL.LU.128 R12, [R1+0x4820] ;  /* 0x00482000010c7983 */ /* 0x000ea80000300c00 */
[----:B------:R-:W2:Y:S04]  /*11ee0*/  LDL.LU.128 R8, [R1+0x4810] ;  /* 0x0048100001087983 */ /* 0x000ea80000300c00 */
[----:B------:R-:W2:Y:S04]  /*11ef0*/  LDL.LU.64 R4, [R1+0x4800] ;  /* 0x0048000001047983 */ /* 0x000ea80000300a00 */
[----:B------:R-:W2:Y:S04]  /*11f00*/  LDL.LU.128 R224, [R1+0x47f0] ;  /* 0x0047f00001e07983 */ /* 0x000ea80000300c00 */
        /* <DEDUP_REMOVED lines=11> */
[----:B----4-:R-:W4:Y:S04]  /*11fc0*/  LDL.LU.128 R100, [R1+0x40a0] ;  /* 0x0040a00001647983 */ /* 0x010f280000300c00 */
[----:B------:R-:W4:Y:S04]  /*11fd0*/  LDL.LU.128 R96, [R1+0x4090] ;  /* 0x0040900001607983 */ /* 0x000f280000300c00 */
[----:B------:R-:W4:Y:S04]  /*11fe0*/  LDL.LU.128 R92, [R1+0x4080] ;  /* 0x00408000015c7983 */ /* 0x000f280000300c00 */
[----:B------:R-:W4:Y:S04]  /*11ff0*/  LDL.LU.128 R88, [R1+0x4070] ;  /* 0x0040700001587983 */ /* 0x000f280000300c00 */
[----:B---3--:R-:W3:Y:S04]  /*12000*/  LDL.LU.128 R84, [R1+0x4060] ;  /* 0x0040600001547983 */ /* 0x008ee80000300c00 */
[----:B------:R-:W3:Y:S04]  /*12010*/  LDL.LU.128 R80, [R1+0x4050] ;  /* 0x0040500001507983 */ /* 0x000ee80000300c00 */
[----:B------:R-:W3:Y:S04]  /*12020*/  LDL.LU.128 R76, [R1+0x4040] ;  /* 0x00404000014c7983 */ /* 0x000ee80000300c00 */
[----:B------:R-:W3:Y:S04]  /*12030*/  LDL.LU.128 R72, [R1+0x4030] ;  /* 0x0040300001487983 */ /* 0x000ee80000300c00 */
[----:B------:R-:W3:Y:S04]  /*12040*/  LDL.LU.128 R68, [R1+0x4020] ;  /* 0x0040200001447983 */ /* 0x000ee80000300c00 */
[----:B------:R-:W3:Y:S04]  /*12050*/  LDL.LU.128 R64, [R1+0x4010] ;  /* 0x0040100001407983 */ /* 0x000ee80000300c00 */
[----:B------:R-:W3:Y:S04]  /*12060*/  LDL.LU.128 R60, [R1+0x4000] ;  /* 0x00400000013c7983 */ /* 0x000ee80000300c00 */
[----:B------:R-:W3:Y:S04]  /*12070*/  LDL.LU R59, [R1+0x3ff0] ;  /* 0x003ff000013b7983 */ /* 0x000ee80000300800 */
[----:B------:R-:W-:Y:S04]  /*12080*/  STL.128 [R1+0x3fe0], R180 ;  /* 0x003fe0b401007387 */ /* 0x000fe80000100c00 */
[----:B------:R-:W-:Y:S04]  /*12090*/  STL [R1+0x3fd0], R176 ;  /* 0x003fd0b001007387 */ /* 0x000fe80000100800 */
[----:B------:R-:W-:Y:S04]  /*120a0*/  STL.128 [R1+0x3fc0], R172 ;  /* 0x003fc0ac01007387 */ /* 0x000fe80000100c00 */
[----:B------:R-:W-:Y:S04]  /*120b0*/  STL.128 [R1+0x3fb0], R168 ;  /* 0x003fb0a801007387 */ /* 0x000fe80000100c00 */
[----:B------:R-:W-:Y:S04]  /*120c0*/  STL [R1+0x3fa8], R167 ;  /* 0x003fa8a701007387 */ /* 0x000fe80000100800 */
[----:B------:R-:W-:Y:S04]  /*120d0*/  STL.64 [R1+0x3fa0], R164 ;  /* 0x003fa0a401007387 */ /* 0x000fe80000100a00 */
[----:B------:R0:W-:Y:S04]  /*120e0*/  STL.128 [R1+0x3f80], R156 ;  /* 0x003f809c01007387 */ /* 0x0001e80000100c00 */
[----:B--2---:R-:W-:Y:S04]  /*120f0*/  STL [R1+0x3f70], R152 ;  /* 0x003f709801007387 */ /* 0x004fe80000100800 */
[----:B------:R1:W-:Y:S04]  /*12100*/  STL.128 [R1+0x3f50], R120 ;  /* 0x003f507801007387 */ /* 0x0003e80000100c00 */
[----:B------:R2:W-:Y:S04]  /*12110*/  STL.128 [R1+0x3f40], R116 ;  /* 0x003f407401007387 */ /* 0x0005e80000100c00 */
[----:B------:R2:W-:Y:S04]  /*12120*/  STL.128 [R1+0x3f30], R112 ;  /* 0x003f307001007387 */ /* 0x0005e80000100c00 */
[----:B------:R-:W-:Y:S04]  /*12130*/  STL [R1+0x5e4], R161 ;  /* 0x0005e4a101007387 */ /* 0x000fe80000100800 */
[----:B------:R2:W-:Y:S04]  /*12140*/  STL.64 [R1+0x5e8], R162 ;  /* 0x0005e8a201007387 */ /* 0x0005e80000100a00 */
[----:B0-----:R-:W3:Y:S04]  /*12150*/  LDL.LU.128 R156, [R1+0x3f80] ;  /* 0x003f8000019c7983 */ /* 0x001ee80000300c00 */
[----:B-1----:R-:W3:Y:S04]  /*12160*/  LDL.LU.128 R120, [R1+0x3f50] ;  /* 0x003f500001787983 */ /* 0x002ee80000300c00 */
[----:B--2---:R-:W2:Y:S04]  /*12170*/  LDL.LU.128 R116, [R1+0x3f40] ;  /* 0x003f400001747983 */ /* 0x004ea80000300c00 */
[----:B------:R-:W2:Y:S04]  /*12180*/  LDL.LU.128 R112, [R1+0x3f30] ;  /* 0x003f300001707983 */ /* 0x000ea80000300c00 */
[----:B------:R-:W2:Y:S04]  /*12190*/  LDL.LU R125, [R1+0x5e4] ;  /* 0x0005e400017d7983 */ /* 0x000ea80000300800 */
[----:B------:R-:W2:Y:S04]  /*121a0*/  LDL.LU R126, [R1+0x5e8] ;  /* 0x0005e800017e7983 */ /* 0x000ea80000300800 */
[----:B------:R-:W2:Y:S01]  /*121b0*/  LDL.LU R127, [R1+0x5ec] ;  /* 0x0005ec00017f7983 */ /* 0x000ea20000300800 */
[----:B------:R-:W-:-:S03]  /*121c0*/  IMAD.MOV.U32 R124, RZ, RZ, R160 ;  /* 0x000000ffff7c7224 */ /* 0x000fc600078e00a0 */
[----:B------:R-:W2:Y:S04]  /*121d0*/  LDL.LU.128 R160, [R1+0x3f90] ;  /* 0x003f900001a07983 */ /* 0x000ea80000300c00 */
[----:B------:R-:W2:Y:S04]  /*121e0*/  LDL.LU R152, [R1+0x3f70] ;  /* 0x003f700001987983 */ /* 0x000ea80000300800 */
[----:B------:R-:W2:Y:S04]  /*121f0*/  LDL.LU R176, [R1+0x3fd0] ;  /* 0x003fd00001b07983 */ /* 0x000ea80000300800 */
[----:B------:R-:W2:Y:S04]  /*12200*/  LDL.LU.128 R172, [R1+0x3fc0] ;  /* 0x003fc00001ac7983 */ /* 0x000ea80000300c00 */
[----:B------:R-:W2:Y:S04]  /*12210*/  LDL.LU.128 R168, [R1+0x3fb0] ;  /* 0x003fb00001a87983 */ /* 0x000ea80000300c00 */
[----:B------:R-:W2:Y:S04]  /*12220*/  LDL.LU R167, [R1+0x3fa8] ;  /* 0x003fa80001a77983 */ /* 0x000ea80000300800 */
[----:B------:R-:W2:Y:S04]  /*12230*/  LDL.LU.64 R164, [R1+0x3fa0] ;  /* 0x003fa00001a47983 */ /* 0x000ea80000300a00 */
[----:B------:R-:W2:Y:S04]  /*12240*/  LDL.LU.128 R180, [R1+0x3fe0] ;  /* 0x003fe00001b47983 */ /* 0x000ea80000300c00 */
[----:B------:R-:W-:Y:S04]  /*12250*/  STL [R1+0x3e0], R53 ;  /* 0x0003e03501007387 */ /* 0x000fe80000100800 */
[----:B------:R-:W-:Y:S04]  /*12260*/  STL [R1+0x3e4], R54 ;  /* 0x0003e43601007387 */ /* 0x000fe80000100800 */
[----:B------:R-:W-:Y:S04]  /*12270*/  STL [R1+0x3e8], R55 ;  /* 0x0003e83701007387 */ /* 0x000fe80000100800 */
[----:B------:R-:W-:Y:S04]  /*12280*/  STL [R1+0x3ec], R50 ;  /* 0x0003ec3201007387 */ /* 0x000fe80000100800 */
[----:B------:R0:W-:Y:S04]  /*12290*/  STL.128 [R1+0x3f20], R108 ;  /* 0x003f206c01007387 */ /* 0x0001e80000100c00 */
[----:B------:R1:W-:Y:S04]  /*122a0*/  STL.128 [R1+0x3f10], R104 ;  /* 0x003f106801007387 */ /* 0x0003e80000100c00 */
[----:B----4-:R4:W-:Y:S04]  /*122b0*/  STL.128 [R1+0x3f00], R100 ;  /* 0x003f006401007387 */ /* 0x0109e80000100c00 */
        /* <DEDUP_REMOVED lines=8> */
[----:B0-----:R-:W2:Y:S04]  /*12340*/  LDL.LU.128 R108, [R1+0x3f20] ;  /* 0x003f2000016c7983 */ /* 0x001ea80000300c00 */
[----:B-1----:R-:W2:Y:S04]  /*12350*/  LDL.LU.128 R104, [R1+0x3f10] ;  /* 0x003f100001687983 */ /* 0x002ea80000300c00 */
        /* <DEDUP_REMOVED lines=9> */
[----:B------:R0:W-:Y:S04]  /*123f0*/  STL.128 [R1+0x3e00], R156 ;  /* 0x003e009c01007387 */ /* 0x0001e80000100c00 */
[----:B------:R1:W-:Y:S04]  /*12400*/  STL.128 [R1+0x3dc0], R120 ;  /* 0x003dc07801007387 */ /* 0x0003e80000100c00 */
[----:B--2---:R2:W-:Y:S04]  /*12410*/  STL.128 [R1+0x3db0], R116 ;  /* 0x003db07401007387 */ /* 0x0045e80000100c00 */
[----:B------:R2:W-:Y:S04]  /*12420*/  STL.128 [R1+0x3da0], R112 ;  /* 0x003da07001007387 */ /* 0x0005e80000100c00 */
[----:B0-----:R-:W3:Y:S04]  /*12430*/  LDL.128 R156, [R1+0x3e0] ;  /* 0x0003e000019c7983 */ /* 0x001ee80000100c00 */
[----:B-1----:R-:W3:Y:S04]  /*12440*/  LDL.LU.128 R120, [R1+0x3dc0] ;  /* 0x003dc00001787983 */ /* 0x002ee80000300c00 */
[----:B------:R0:W-:Y:S04]  /*12450*/  STL.128 [R1+0x3dd0], R124 ;  /* 0x003dd07c01007387 */ /* 0x0001e80000100c00 */
[----:B--2---:R-:W2:Y:S04]  /*12460*/  LDL.LU.128 R116, [R1+0x3db0] ;  /* 0x003db00001747983 */ /* 0x004ea80000300c00 */
[----:B------:R-:W2:Y:S04]  /*12470*/  LDL.LU.128 R112, [R1+0x3da0] ;  /* 0x003da00001707983 */ /* 0x000ea80000300c00 */
[----:B0-----:R-:W2:Y:S04]  /*12480*/  LDL.LU.128 R124, [R1+0x3dd0] ;  /* 0x003dd000017c7983 */ /* 0x001ea80000300c00 */
[----:B------:R0:W-:Y:S04]  /*12490*/  STL.128 [R1+0x3e70], R64 ;  /* 0x003e704001007387 */ /* 0x0001e80000100c00 */
[----:B------:R1:W-:Y:S04]  /*124a0*/  STL.128 [R1+0x3e60], R60 ;  /* 0x003e603c01007387 */ /* 0x0003e80000100c00 */
[----:B------:R1:W-:Y:S04]  /*124b0*/  STL [R1+0x3e54], R59 ;  /* 0x003e543b01007387 */ /* 0x0003e80000100800 */
[----:B0-----:R-:W2:Y:S04]  /*124c0*/  LDL.LU.128 R64, [R1+0x3e70] ;  /* 0x003e700001407983 */ /* 0x001ea80000300c00 */
[----:B-1----:R-:W2:Y:S04]  /*124d0*/  LDL.LU.128 R60, [R1+0x3e60] ;  /* 0x003e6000013c7983 */ /* 0x002ea80000300c00 */
[----:B------:R-:W2:Y:S04]  /*124e0*/  LDL.LU R59, [R1+0x3e54] ;  /* 0x003e5400013b7983 */ /* 0x000ea80000300800 */
[----:B------:R-:W-:Y:S04]  /*124f0*/  STL [R1+0x3f0], R51 ;  /* 0x0003f03301007387 */ /* 0x000fe80000100800 */
[----:B------:R-:W-:Y:S04]  /*12500*/  STL [R1+0x3f4], R52 ;  /* 0x0003f43401007387 */ /* 0x000fe80000100800 */
[----:B------:R-:W-:Y:S04]  /*12510*/  STL [R1+0x3f8], R47 ;  /* 0x0003f82f01007387 */ /* 0x000fe80000100800 */
[----:B------:R-:W-:Y:S04]  /*12520*/  STL [R1+0x3fc], R48 ;  /* 0x0003fc3001007387 */ /* 0x000fe80000100800 */
[----:B------:R0:W-:Y:S04]  /*12530*/  STL.128 [R1+0x3b70], R36 ;  /* 0x003b702401007387 */ /* 0x0001e80000100c00 */
[----:B------:R1:W-:Y:S04]  /*12540*/  STL.128 [R1+0x3b60], R32 ;  /* 0x003b602001007387 */ /* 0x0003e80000100c00 */
[----:B0-----:R-:W2:Y:S04]  /*12550*/  LDL.LU.128 R36, [R1+0x3b70] ;  /* 0x003b700001247983 */ /* 0x001ea80000300c00 */
[----:B-1----:R-:W2:Y:S04]  /*12560*/  LDL.LU.128 R32, [R1+0x3b60] ;  /* 0x003b600001207983 */ /* 0x002ea80000300c00 */
        /* <DEDUP_REMOVED lines=10> */
[----:B------:R-:W-:Y:S04]  /*12610*/  STL.128 [R1+0x3cf0], R68 ;  /* 0x003cf04401007387 */ /* 0x000fe80000100c00 */
        /* <DEDUP_REMOVED lines=9> */
[----:B------:R-:W-:Y:S04]  /*126b0*/  STL [R1+0x5f4], R157 ;  /* 0x0005f49d01007387 */ /* 0x000fe80000100800 */
[----:B------:R-:W-:Y:S04]  /*126c0*/  STL.64 [R1+0x5f8], R158 ;  /* 0x0005f89e01007387 */ /* 0x000fe80000100a00 */
[----:B------:R-:W-:Y:S04]  /*126d0*/  STL.128 [R1+0x3c90], R120 ;  /* 0x003c907801007387 */ /* 0x000fe80000100c00 */
[----:B--2---:R-:W-:Y:S04]  /*126e0*/  STL.128 [R1+0x3c80], R116 ;  /* 0x003c807401007387 */ /* 0x004fe80000100c00 */
[----:B------:R0:W-:Y:S04]  /*126f0*/  STL.128 [R1+0x3c70], R112 ;  /* 0x003c707001007387 */ /* 0x0001e80000100c00 */
[----:B------:R-:W2:Y:S04]  /*12700*/  LDL.LU.128 R72, [R1+0x3d00] ;  /* 0x003d000001487983 */ /* 0x000ea80000300c00 */
[----:B------:R1:W-:Y:S04]  /*12710*/  STL.128 [R1+0x3ca0], R124 ;  /* 0x003ca07c01007387 */ /* 0x0003e80000100c00 */
[----:B------:R-:W2:Y:S04]  /*12720*/  LDL.LU R129, [R1+0x5f4] ;  /* 0x0005f40001817983 */ /* 0x000ea80000300800 */
[----:B------:R-:W2:Y:S04]  /*12730*/  LDL.LU R130, [R1+0x5f8] ;  /* 0x0005f80001827983 */ /* 0x000ea80000300800 */
[----:B------:R-:W2:Y:S04]  /*12740*/  LDL.LU R131, [R1+0x5fc] ;  /* 0x0005fc0001837983 */ /* 0x000ea80000300800 */
[----:B0-----:R-:W2:Y:S04]  /*12750*/  LDL.128 R112, [R1+0x3f0] ;  /* 0x0003f00001707983 */ /* 0x001ea80000100c00 */
[----:B-1----:R-:W2:Y:S04]  /*12760*/  LDL.LU.128 R124, [R1+0x3ca0] ;  /* 0x003ca000017c7983 */ /* 0x002ea80000300c00 */
[----:B------:R-:W2:Y:S04]  /*12770*/  LDL.LU.128 R120, [R1+0x3c90] ;  /* 0x003c900001787983 */ /* 0x000ea80000300c00 */
[----:B------:R-:W2:Y:S04]  /*12780*/  LDL.LU.128 R116, [R1+0x3c80] ;  /* 0x003c800001747983 */ /* 0x000ea80000300c00 */
[----:B------:R-:W2:Y:S04]  /*12790*/  LDL.LU.128 R68, [R1+0x3cf0] ;  /* 0x003cf00001447983 */ /* 0x000ea80000300c00 */
[----:B------:R0:W-:Y:S04]  /*127a0*/  STL.128 [R1+0x3ce0], R64 ;  /* 0x003ce04001007387 */ /* 0x0001e80000100c00 */
[----:B------:R1:W-:Y:S04]  /*127b0*/  STL.128 [R1+0x3cd0], R60 ;  /* 0x003cd03c01007387 */ /* 0x0003e80000100c00 */
[----:B------:R1:W-:Y:S04]  /*127c0*/  STL [R1+0x3cc0], R59 ;  /* 0x003cc03b01007387 */ /* 0x0003e80000100800 */
[----:B0-----:R-:W2:Y:S04]  /*127d0*/  LDL.LU.128 R64, [R1+0x3ce0] ;  /* 0x003ce00001407983 */ /* 0x001ea80000300c00 */
[----:B-1----:R-:W2:Y:S04]  /*127e0*/  LDL.LU.128 R60, [R1+0x3cd0] ;  /* 0x003cd000013c7983 */ /* 0x002ea80000300c00 */
[----:B------:R-:W2:Y:S01]  /*127f0*/  LDL.LU R59, [R1+0x3cc0] ;  /* 0x003cc000013b7983 */ /* 0x000ea20000300800 */
[----:B------:R-:W-:-:S03]  /*12800*/  IMAD.MOV.U32 R128, RZ, RZ, R156 ;  /* 0x000000ffff807224 */ /* 0x000fc600078e009c */
[----:B------:R-:W-:Y:S04]  /*12810*/  STL [R1+0x400], R49 ;  /* 0x0004003101007387 */ /* 0x000fe80000100800 */
[----:B------:R-:W-:Y:S04]  /*12820*/  STL [R1+0x404], R44 ;  /* 0x0004042c01007387 */ /* 0x000fe80000100800 */
[----:B------:R-:W-:Y:S04]  /*12830*/  STL [R1+0x408], R45 ;  /* 0x0004082d01007387 */ /* 0x000fe80000100800 */
[----:B------:R-:W-:Y:S04]  /*12840*/  STL [R1+0x40c], R46 ;  /* 0x00040c2e01007387 */ /* 0x000fe80000100800 */
[----:B------:R0:W-:Y:S04]  /*12850*/  STL.128 [R1+0x3b80], R40 ;  /* 0x003b802801007387 */ /* 0x0001e80000100c00 */
[----:B------:R1:W-:Y:S04]  /*12860*/  STL.128 [R1+0x39b0], R36 ;  /* 0x0039b02401007387 */ /* 0x0003e80000100c00 */
[----:B------:R1:W-:Y:S04]  /*12870*/  STL.128 [R1+0x39a0], R32 ;  /* 0x0039a02001007387 */ /* 0x0003e80000100c00 */
[----:B------:R1:W-:Y:S04]  /*12880*/  STL.64 [R1+0x3af0], R4 ;  /* 0x003af00401007387 */ /* 0x0003e80000100a00 */
[----:B0-----:R-:W2:Y:S04]  /*12890*/  LDL.LU.128 R40, [R1+0x3b80] ;  /* 0x003b800001287983 */ /* 0x001ea80000300c00 */
[----:B-1----:R-:W2:Y:S04]  /*128a0*/  LDL.LU.128 R36, [R1+0x39b0] ;  /* 0x0039b00001247983 */ /* 0x002ea80000300c00 */
[----:B------:R-:W2:Y:S04]  /*128b0*/  LDL.LU.128 R32, [R1+0x39a0] ;  /* 0x0039a00001207983 */ /* 0x000ea80000300c00 */
[----:B------:R-:W2:Y:S04]  /*128c0*/  LDL.LU.64 R4, [R1+0x3af0] ;  /* 0x003af00001047983 */ /* 0x000ea80000300a00 */
[----:B------:R0:W-:Y:S04]  /*128d0*/  STL.128 [R1+0x3b50], R28 ;  /* 0x003b501c01007387 */ /* 0x0001e80000100c00 */
[----:B------:R1:W-:Y:S04]  /*128e0*/  STL.128 [R1+0x3b40], R24 ;  /* 0x003b401801007387 */ /* 0x0003e80000100c00 */
[----:B------:R1:W-:Y:S04]  /*128f0*/  STL.128 [R1+0x3b30], R20 ;  /* 0x003b301401007387 */ /* 0x0003e80000100c00 */
[----:B------:R1:W-:Y:S04]  /*12900*/  STL.64 [R1+0x3b20], R18 ;  /* 0x003b201201007387 */ /* 0x0003e80000100a00 */
[----:B------:R1:W-:Y:S04]  /*12910*/  STL.128 [R1+0x3b10], R12 ;  /* 0x003b100c01007387 */ /* 0x0003e80000100c00 */
[----:B------:R1:W-:Y:S04]  /*12920*/  STL.128 [R1+0x3b00], R8 ;  /* 0x003b000801007387 */ /* 0x0003e80000100c00 */
[----:B0-----:R-:W2:Y:S04]  /*12930*/  LDL.LU.128 R28, [R1+0x3b50] ;  /* 0x003b5000011c7983 */ /* 0x001ea80000300c00 */
[----:B-1----:R-:W2:Y:S04]  /*12940*/  LDL.LU.128 R24, [R1+0x3b40] ;  /* 0x003b400001187983 */ /* 0x002ea80000300c00 */
[----:B------:R-:W2:Y:S04]  /*12950*/  LDL.LU.128 R20, [R1+0x3b30] ;  /* 0x003b300001147983 */ /* 0x000ea80000300c00 */
[----:B------:R-:W2:Y:S04]  /*12960*/  LDL.LU.64 R18, [R1+0x3b20] ;  /* 0x003b200001127983 */ /* 0x000ea80000300a00 */
[----:B------:R-:W2:Y:S04]  /*12970*/  LDL.LU.128 R12, [R1+0x3b10] ;  /* 0x003b1000010c7983 */ /* 0x000ea80000300c00 */
[----:B------:R-:W2:Y:S04]  /*12980*/  LDL.LU.128 R8, [R1+0x3b00] ;  /* 0x003b000001087983 */ /* 0x000ea80000300c00 */
[----:B------:R0:W-:Y:S04]  /*12990*/  STL.128 [R1+0x3f60], R148 ;  /* 0x003f609401007387 */ /* 0x0001e80000100c00 */
[----:B------:R1:W-:Y:S04]  /*129a0*/  STL.128 [R1+0x3e10], R160 ;  /* 0x003e10a001007387 */ /* 0x0003e80000100c00 */
[----:B------:R1:W-:Y:S04]  /*129b0*/  STL [R1+0x3df0], R152 ;  /* 0x003df09801007387 */ /* 0x0003e80000100800 */
[----:B------:R-:W2:Y:S04]  /*129c0*/  LDL.LU.128 R156, [R1+0x3e00] ;  /* 0x003e0000019c7983 */ /* 0x000ea80000300c00 */
[----:B0-----:R-:W2:Y:S04]  /*129d0*/  LDL.LU.128 R148, [R1+0x3f60] ;  /* 0x003f600001947983 */ /* 0x001ea80000300c00 */
[----:B-1----:R-:W2:Y:S04]  /*129e0*/  LDL.LU.128 R160, [R1+0x3e10] ;  /* 0x003e100001a07983 */ /* 0x002ea80000300c00 */
[----:B------:R-:W2:Y:S04]  /*129f0*/  LDL.LU R152, [R1+0x3df0] ;  /* 0x003df00001987983 */ /* 0x000ea80000300800 */
        /* <DEDUP_REMOVED lines=9> */
[----:B0-----:R-:W3:Y:S04]  /*12a90*/  LDL.LU.128 R108, [R1+0x3c60] ;  /* 0x003c6000016c7983 */ /* 0x001ee80000300c00 */
[----:B-1----:R-:W3:Y:S04]  /*12aa0*/  LDL.LU.128 R104, [R1+0x3c50] ;  /* 0x003c500001687983 */ /* 0x002ee80000300c00 */
[----:B----4-:R-:W4:Y:S04]  /*12ab0*/  LDL.LU.128 R100, [R1+0x3c40] ;  /* 0x003c400001647983 */ /* 0x010f280000300c00 */
[----:B------:R-:W4:Y:S04]  /*12ac0*/  LDL.LU.128 R96, [R1+0x3c30] ;  /* 0x003c300001607983 */ /* 0x000f280000300c00 */
[----:B------:R-:W4:Y:S04]  /*12ad0*/  LDL.LU.128 R92, [R1+0x3c20] ;  /* 0x003c2000015c7983 */ /* 0x000f280000300c00 */
[----:B--2---:R-:W-:Y:S04]  /*12ae0*/  STL.128 [R1+0x3bd0], R72 ;  /* 0x003bd04801007387 */ /* 0x004fe80000100c00 */
[----:B------:R-:W2:Y:S04]  /*12af0*/  LDL.LU.128 R88, [R1+0x3c10] ;  /* 0x003c100001587983 */ /* 0x000ea80000300c00 */
[----:B---3--:R-:W3:Y:S04]  /*12b00*/  LDL.LU.128 R84, [R1+0x3c00] ;  /* 0x003c000001547983 */ /* 0x008ee80000300c00 */
[----:B------:R-:W3:Y:S04]  /*12b10*/  LDL.LU.128 R80, [R1+0x3bf0] ;  /* 0x003bf00001507983 */ /* 0x000ee80000300c00 */
[----:B------:R0:W-:Y:S01]  /*12b20*/  STL.128 [R1+0x3cb0], R128 ;  /* 0x003cb08001007387 */ /* 0x0001e20000100c00 */
[----:B------:R-:W-:-:S03]  /*12b30*/  IMAD.MOV.U32 R132, RZ, RZ, R112 ;  /* 0x000000ffff847224 */ /* 0x000fc600078e0070 */
[----:B------:R-:W3:Y:S01]  /*12b40*/  LDL.LU.128 R76, [R1+0x3be0] ;  /* 0x003be000014c7983 */ /* 0x000ee20000300c00 */
[----:B------:R-:W-:Y:S02]  /*12b50*/  IMAD.MOV.U32 R133, RZ, RZ, R113 ;  /* 0x000000ffff857224 */ /* 0x000fe400078e0071 */
[----:B------:R-:W-:Y:S01]  /*12b60*/  IMAD.MOV.U32 R134, RZ, RZ, R114 ;  /* 0x000000ffff867224 */ /* 0x000fe200078e0072 */
[----:B------:R-:W-:Y:S01]  /*12b70*/  STL.128 [R1+0x3ad0], R124 ;  /* 0x003ad07c01007387 */ /* 0x000fe20000100c00 */
[----:B------:R-:W-:-:S03]  /*12b80*/  IMAD.MOV.U32 R135, RZ, RZ, R115 ;  /* 0x000000ffff877224 */ /* 0x000fc600078e0073 */
[----:B------:R-:W-:Y:S04]  /*12b90*/  STL.128 [R1+0x3ac0], R120 ;  /* 0x003ac07801007387 */ /* 0x000fe80000100c00 */
[----:B------:R1:W-:Y:S04]  /*12ba0*/  STL.128 [R1+0x3ab0], R116 ;  /* 0x003ab07401007387 */ /* 0x0003e80000100c00 */
[----:B------:R1:W-:Y:S04]  /*12bb0*/  STL.128 [R1+0x3bc0], R68 ;  /* 0x003bc04401007387 */ /* 0x0003e80000100c00 */
[----:B0-----:R-:W3:Y:S04]  /*12bc0*/  LDL.LU.128 R128, [R1+0x3cb0] ;  /* 0x003cb00001807983 */ /* 0x001ee80000300c00 */
[----:B------:R-:W3:Y:S04]  /*12bd0*/  LDL.LU.128 R112, [R1+0x3c70] ;  /* 0x003c700001707983 */ /* 0x000ee80000300c00 */
[----:B------:R-:W3:Y:S04]  /*12be0*/  LDL.LU.128 R72, [R1+0x3bd0] ;  /* 0x003bd00001487983 */ /* 0x000ee80000300c00 */
[----:B-1----:R-:W3:Y:S04]  /*12bf0*/  LDL.128 R116, [R1+0x400] ;  /* 0x0004000001747983 */ /* 0x002ee80000100c00 */
[----:B------:R-:W3:Y:S04]  /*12c00*/  LDL.LU.128 R124, [R1+0x3ad0] ;  /* 0x003ad000017c7983 */ /* 0x000ee80000300c00 */
[----:B------:R-:W3:Y:S04]  /*12c10*/  LDL.LU.128 R120, [R1+0x3ac0] ;  /* 0x003ac00001787983 */ /* 0x000ee80000300c00 */
[----:B------:R-:W3:Y:S04]  /*12c20*/  LDL.LU.128 R68, [R1+0x3bc0] ;  /* 0x003bc00001447983 */ /* 0x000ee80000300c00 */
[----:B------:R0:W-:Y:S04]  /*12c30*/  STL.128 [R1+0x3bb0], R64 ;  /* 0x003bb04001007387 */ /* 0x0001e80000100c00 */
[----:B------:R1:W-:Y:S04]  /*12c40*/  STL.128 [R1+0x3ba0], R60 ;  /* 0x003ba03c01007387 */ /* 0x0003e80000100c00 */
[----:B------:R1:W-:Y:S04]  /*12c50*/  STL [R1+0x3b90], R59 ;  /* 0x003b903b01007387 */ /* 0x0003e80000100800 */
[----:B0-----:R-:W3:Y:S04]  /*12c60*/  LDL.LU.128 R64, [R1+0x3bb0] ;  /* 0x003bb00001407983 */ /* 0x001ee80000300c00 */
[----:B-1----:R-:W3:Y:S04]  /*12c70*/  LDL.LU.128 R60, [R1+0x3ba0] ;  /* 0x003ba000013c7983 */ /* 0x002ee80000300c00 */
[----:B------:R-:W3:Y:S04]  /*12c80*/  LDL.LU R59, [R1+0x3b90] ;  /* 0x003b9000013b7983 */ /* 0x000ee80000300800 */
[----:B------:R-:W-:Y:S04]  /*12c90*/  STL [R1+0x410], R41 ;  /* 0x0004102901007387 */ /* 0x000fe80000100800 */
[----:B------:R-:W-:Y:S04]  /*12ca0*/  STL [R1+0x414], R42 ;  /* 0x0004142a01007387 */ /* 0x000fe80000100800 */
[----:B------:R-:W-:Y:S04]  /*12cb0*/  STL [R1+0x418], R43 ;  /* 0x0004182b01007387 */ /* 0x000fe80000100800 */
[----:B------:R0:W-:Y:S04]  /*12cc0*/  STL [R1+0x39c0], R40 ;  /* 0x0039c02801007387 */ /* 0x0001e80000100800 */
[----:B------:R-:W-:Y:S04]  /*12cd0*/  STL [R1+0x41c], R38 ;  /* 0x00041c2601007387 */ /* 0x000fe80000100800 */
[----:B------:R1:W-:Y:S04]  /*12ce0*/  STL.64 [R1+0x3800], R36 ;  /* 0x0038002401007387 */ /* 0x0003e80000100a00 */
[----:B------:R1:W-:Y:S04]  /*12cf0*/  STL.128 [R1+0x37f0], R32 ;  /* 0x0037f02001007387 */ /* 0x0003e80000100c00 */
[----:B0-----:R-:W3:Y:S04]  /*12d00*/  LDL.LU R40, [R1+0x39c0] ;  /* 0x0039c00001287983 */ /* 0x001ee80000300800 */
[----:B-1----:R-:W3:Y:S04]  /*12d10*/  LDL.LU.64 R36, [R1+0x3800] ;  /* 0x0038000001247983 */ /* 0x002ee80000300a00 */
[----:B------:R-:W3:Y:S04]  /*12d20*/  LDL.LU.128 R32, [R1+0x37f0] ;  /* 0x0037f00001207983 */ /* 0x000ee80000300c00 */
[----:B------:R0:W-:Y:S04]  /*12d30*/  STL.128 [R1+0x3a90], R108 ;  /* 0x003a906c01007387 */ /* 0x0001e80000100c00 */
[----:B------:R1:W-:Y:S04]  /*12d40*/  STL.128 [R1+0x3a80], R104 ;  /* 0x003a806801007387 */ /* 0x0003e80000100c00 */
[----:B----4-:R4:W-:Y:S04]  /*12d50*/  STL.128 [R1+0x3a70], R100 ;  /* 0x003a706401007387 */ /* 0x0109e80000100c00 */
[----:B------:R4:W-:Y:S04]  /*12d60*/  STL.128 [R1+0x3a60], R96 ;  /* 0x003a606001007387 */ /* 0x0009e80000100c00 */
[----:B------:R4:W-:Y:S04]  /*12d70*/  STL.128 [R1+0x3a50], R92 ;  /* 0x003a505c01007387 */ /* 0x0009e80000100c00 */
[----:B0-----:R-:W4:Y:S04]  /*12d80*/  LDL.LU.128 R108, [R1+0x3a90] ;  /* 0x003a9000016c7983 */ /* 0x001f280000300c00 */
[----:B--2---:R0:W-:Y:S04]  /*12d90*/  STL.128 [R1+0x3a40], R88 ;  /* 0x003a405801007387 */ /* 0x0041e80000100c00 */
[----:B---3--:R2:W-:Y:S04]  /*12da0*/  STL.128 [R1+0x3a30], R84 ;  /* 0x003a305401007387 */ /* 0x0085e80000100c00 */
[----:B------:R3:W-:Y:S04]  /*12db0*/  STL.128 [R1+0x3a20], R80 ;  /* 0x003a205001007387 */ /* 0x0007e80000100c00 */
[----:B-1----:R-:W3:Y:S04]  /*12dc0*/  LDL.LU.128 R104, [R1+0x3a80] ;  /* 0x003a800001687983 */ /* 0x002ee80000300c00 */
[----:B----4-:R-:W4:Y:S04]  /*12dd0*/  LDL.LU.128 R100, [R1+0x3a70] ;  /* 0x003a700001647983 */ /* 0x010f280000300c00 */
[----:B------:R-:W-:Y:S04]  /*12de0*/  STL.128 [R1+0x3a10], R76 ;  /* 0x003a104c01007387 */ /* 0x000fe80000100c00 */
[----:B------:R-:W4:Y:S04]  /*12df0*/  LDL.LU.128 R96, [R1+0x3a60] ;  /* 0x003a600001607983 */ /* 0x000f280000300c00 */
[----:B------:R-:W4:Y:S04]  /*12e00*/  LDL.LU.128 R92, [R1+0x3a50] ;  /* 0x003a5000015c7983 */ /* 0x000f280000300c00 */
[----:B0-----:R-:W4:Y:S04]  /*12e10*/  LDL.LU.128 R88, [R1+0x3a40] ;  /* 0x003a400001587983 */ /* 0x001f280000300c00 */
[----:B--2---:R-:W2:Y:S04]  /*12e20*/  LDL.LU.128 R84, [R1+0x3a30] ;  /* 0x003a300001547983 */ /* 0x004ea80000300c00 */
[----:B------:R0:W-:Y:S04]  /*12e30*/  STL.128 [R1+0x3ae0], R128 ;  /* 0x003ae08001007387 */ /* 0x0001e80000100c00 */
[----:B------:R1:W-:Y:S04]  /*12e40*/  STL.128 [R1+0x3aa0], R112 ;  /* 0x003aa07001007387 */ /* 0x0003e80000100c00 */
[----:B------:R1:W-:Y:S01]  /*12e50*/  STL.128 [R1+0x3a00], R72 ;  /* 0x003a004801007387 */ /* 0x0003e20000100c00 */
[----:B------:R-:W-:-:S02]  /*12e60*/  IMAD.MOV.U32 R136, RZ, RZ, R116 ;  /* 0x000000ffff887224 */ /* 0x000fc400078e0074 */
[----:B------:R-:W-:Y:S01]  /*12e70*/  IMAD.MOV.U32 R137, RZ, RZ, R117 ;  /* 0x000000ffff897224 */ /* 0x000fe200078e0075 */
[----:B---3--:R-:W3:Y:S01]  /*12e80*/  LDL.LU.128 R80, [R1+0x3a20] ;  /* 0x003a200001507983 */ /* 0x008ee20000300c00 */
[----:B------:R-:W-:Y:S02]  /*12e90*/  IMAD.MOV.U32 R138, RZ, RZ, R118 ;  /* 0x000000ffff8a7224 */ /* 0x000fe400078e0076 */
[----:B------:R-:W-:Y:S01]  /*12ea0*/  IMAD.MOV.U32 R139, RZ, RZ, R119 ;  /* 0x000000ffff8b7224 */ /* 0x000fe200078e0077 */
[----:B------:R-:W-:Y:S04]  /*12eb0*/  STL.128 [R1+0x3910], R124 ;  /* 0x0039107c01007387 */ /* 0x000fe80000100c00 */
[----:B------:R1:W-:Y:S04]  /*12ec0*/  STL.128 [R1+0x3900], R120 ;  /* 0x0039007801007387 */ /* 0x0003e80000100c00 */
[----:B------:R1:W-:Y:S04]  /*12ed0*/  STL.128 [R1+0x39f0], R68 ;  /* 0x0039f04401007387 */ /* 0x0003e80000100c00 */
[----:B0-----:R-:W3:Y:S04]  /*12ee0*/  LDL.LU.128 R128, [R1+0x3ae0] ;  /* 0x003ae00001807983 */ /* 0x001ee80000300c00 */
[----:B------:R-:W3:Y:S04]  /*12ef0*/  LDL.LU.128 R116, [R1+0x3ab0] ;  /* 0x003ab00001747983 */ /* 0x000ee80000300c00 */
[----:B-1----:R-:W3:Y:S04]  /*12f00*/  LDL.LU.128 R112, [R1+0x3aa0] ;  /* 0x003aa00001707983 */ /* 0x002ee80000300c00 */
[----:B------:R-:W3:Y:S04]  /*12f10*/  LDL.LU.128 R76, [R1+0x3a10] ;  /* 0x003a1000014c7983 */ /* 0x000ee80000300c00 */
[----:B------:R-:W3:Y:S04]  /*12f20*/  LDL.LU.128 R72, [R1+0x3a00] ;  /* 0x003a000001487983 */ /* 0x000ee80000300c00 */
[----:B------:R-:W3:Y:S04]  /*12f30*/  LDL.128 R120, [R1+0x410] ;  /* 0x0004100001787983 */ /* 0x000ee80000100c00 */
        /* <DEDUP_REMOVED lines=8> */
[----:B------:R0:W-:Y:S04]  /*12fc0*/  STL.64 [R1+0x3930], R4 ;  /* 0x0039300401007387 */ /* 0x0001e80000100a00 */
[----:B------:R1:W-:Y:S04]  /*12fd0*/  STL.128 [R1+0x3990], R28 ;  /* 0x0039901c01007387 */ /* 0x0003e80000100c00 */
[----:B------:R1:W-:Y:S04]  /*12fe0*/  STL.128 [R1+0x3980], R24 ;  /* 0x0039801801007387 */ /* 0x0003e80000100c00 */
[----:B0-----:R-:W3:Y:S04]  /*12ff0*/  LDL.LU.64 R4, [R1+0x3930] ;  /* 0x0039300001047983 */ /* 0x001ee80000300a00 */
[----:B------:R0:W-:Y:S04]  /*13000*/  STL.128 [R1+0x3970], R20 ;  /* 0x0039701401007387 */ /* 0x0001e80000100c00 */
[----:B------:R0:W-:Y:S04]  /*13010*/  STL.64 [R1+0x3960], R18 ;  /* 0x0039601201007387 */ /* 0x0001e80000100a00 */
[----:B------:R0:W-:Y:S04]  /*13020*/  STL.128 [R1+0x3950], R12 ;  /* 0x0039500c01007387 */ /* 0x0001e80000100c00 */
[----:B------:R0:W-:Y:S04]  /*13030*/  STL.128 [R1+0x3940], R8 ;  /* 0x0039400801007387 */ /* 0x0001e80000100c00 */
[----:B-1----:R-:W3:Y:S04]  /*13040*/  LDL.LU.128 R28, [R1+0x3990] ;  /* 0x00399000011c7983 */ /* 0x002ee80000300c00 */
[----:B------:R-:W3:Y:S04]  /*13050*/  LDL.LU.128 R24, [R1+0x3980] ;  /* 0x0039800001187983 */ /* 0x000ee80000300c00 */
[----:B0-----:R-:W3:Y:S04]  /*13060*/  LDL.LU.128 R20, [R1+0x3970] ;  /* 0x0039700001147983 */ /* 0x001ee80000300c00 */
[----:B------:R-:W3:Y:S04]  /*13070*/  LDL.LU.64 R18, [R1+0x3960] ;  /* 0x0039600001127983 */ /* 0x000ee80000300a00 */
[----:B------:R-:W3:Y:S04]  /*13080*/  LDL.LU.128 R12, [R1+0x3950] ;  /* 0x00395000010c7983 */ /* 0x000ee80000300c00 */
[----:B------:R-:W3:Y:S04]  /*13090*/  LDL.LU.128 R8, [R1+0x3940] ;  /* 0x0039400001087983 */ /* 0x000ee80000300c00 */
[----:B------:R-:W-:Y:S04]  /*130a0*/  STL [R1+0x420], R39 ;  /* 0x0004202701007387 */ /* 0x000fe80000100800 */
[----:B------:R-:W-:Y:S04]  /*130b0*/  STL [R1+0x424], R40 ;  /* 0x0004242801007387 */ /* 0x000fe80000100800 */
[----:B------:R-:W-:Y:S04]  /*130c0*/  STL [R1+0x428], R35 ;  /* 0x0004282301007387 */ /* 0x000fe80000100800 */
[----:B------:R-:W-:Y:S04]  /*130d0*/  STL [R1+0x42c], R36 ;  /* 0x00042c2401007387 */ /* 0x000fe80000100800 */
[----:B------:R0:W-:Y:S04]  /*130e0*/  STL.128 [R1+0x38d0], R108 ;  /* 0x0038d06c01007387 */ /* 0x0001e80000100c00 */
[----:B------:R1:W-:Y:S04]  /*130f0*/  STL.128 [R1+0x38c0], R104 ;  /* 0x0038c06801007387 */ /* 0x0003e80000100c00 */
[----:B----4-:R4:W-:Y:S04]  /*13100*/  STL.128 [R1+0x38b0], R100 ;  /* 0x0038b06401007387 */ /* 0x0109e80000100c00 */
[----:B0-----:R-:W3:Y:S04]  /*13110*/  LDL.LU.128 R108, [R1+0x38d0] ;  /* 0x0038d000016c7983 */ /* 0x001ee80000300c00 */
[----:B------:R0:W-:Y:S04]  /*13120*/  STL.128 [R1+0x38a0], R96 ;  /* 0x0038a06001007387 */ /* 0x0001e80000100c00 */
[----:B------:R3:W-:Y:S04]  /*13130*/  STL.128 [R1+0x3890], R92 ;  /* 0x0038905c01007387 */ /* 0x0007e80000100c00 */
[----:B------:R3:W-:Y:S04]  /*13140*/  STL.128 [R1+0x3880], R88 ;  /* 0x0038805801007387 */ /* 0x0007e80000100c00 */
[----:B--2---:R2:W-:Y:S04]  /*13150*/  STL.128 [R1+0x3870], R84 ;  /* 0x0038705401007387 */ /* 0x0045e80000100c00 */
[----:B-1----:R-:W2:Y:S04]  /*13160*/  LDL.LU.128 R104, [R1+0x38c0] ;  /* 0x0038c00001687983 */ /* 0x002ea80000300c00 */
[----:B----4-:R-:W4:Y:S04]  /*13170*/  LDL.LU.128 R100, [R1+0x38b0] ;  /* 0x0038b00001647983 */ /* 0x010f280000300c00 */
[----:B0-----:R-:W4:Y:S04]  /*13180*/  LDL.LU.128 R96, [R1+0x38a0] ;  /* 0x0038a00001607983 */ /* 0x001f280000300c00 */
[----:B---3--:R-:W-:Y:S04]  /*13190*/  STL.128 [R1+0x3860], R80 ;  /* 0x0038605001007387 */ /* 0x008fe80000100c00 */
[----:B------:R-:W3:Y:S04]  /*131a0*/  LDL.LU.128 R92, [R1+0x3890] ;  /* 0x00389000015c7983 */ /* 0x000ee80000300c00 */
[----:B------:R-:W3:Y:S04]  /*131b0*/  LDL.LU.128 R88, [R1+0x3880] ;  /* 0x0038800001587983 */ /* 0x000ee80000300c00 */
[----:B--2---:R-:W2:Y:S04]  /*131c0*/  LDL.LU.128 R84, [R1+0x3870] ;  /* 0x0038700001547983 */ /* 0x004ea80000300c00 */
[----:B------:R0:W-:Y:S04]  /*131d0*/  STL.128 [R1+0x3920], R128 ;  /* 0x0039208001007387 */ /* 0x0001e80000100c00 */
[----:B------:R1:W-:Y:S04]  /*131e0*/  STL.128 [R1+0x38f0], R116 ;  /* 0x0038f07401007387 */ /* 0x0003e80000100c00 */
[----:B------:R1:W-:Y:S04]  /*131f0*/  STL.128 [R1+0x38e0], R112 ;  /* 0x0038e07001007387 */ /* 0x0003e80000100c00 */
[----:B------:R1:W-:Y:S04]  /*13200*/  STL.128 [R1+0x3850], R76 ;  /* 0x0038504c01007387 */ /* 0x0003e80000100c00 */
[----:B------:R1:W-:Y:S01]  /*13210*/  STL.128 [R1+0x3840], R72 ;  /* 0x0038404801007387 */ /* 0x0003e20000100c00 */
[----:B------:R-:W-:-:S03]  /*13220*/  IMAD.MOV.U32 R140, RZ, RZ, R120 ;  /* 0x000000ffff8c7224 */ /* 0x000fc600078e0078 */
[----:B0-----:R-:W2:Y:S01]  /*13230*/  LDL.LU.128 R128, [R1+0x3920] ;  /* 0x0039200001807983 */ /* 0x001ea20000300c00 */
[----:B------:R-:W-:Y:S02]  /*13240*/  IMAD.MOV.U32 R141, RZ, RZ, R121 ;  /* 0x000000ffff8d7224 */ /* 0x000fe400078e0079 */
[----:B------:R-:W-:Y:S01]  /*13250*/  IMAD.MOV.U32 R142, RZ, RZ, R122 ;  /* 0x000000ffff8e7224 */ /* 0x000fe200078e007a */
[----:B------:R0:W-:Y:S01]  /*13260*/  STL.128 [R1+0x3760], R124 ;  /* 0x0037607c01007387 */ /* 0x0001e20000100c00 */
[----:B------:R-:W-:-:S03]  /*13270*/  IMAD.MOV.U32 R143, RZ, RZ, R123 ;  /* 0x000000ffff8f7224 */ /* 0x000fc600078e007b */
[----:B------:R0:W-:Y:S04]  /*13280*/  STL.128 [R1+0x3830], R68 ;  /* 0x0038304401007387 */ /* 0x0001e80000100c00 */
[----:B------:R-:W2:Y:S04]  /*13290*/  LDL.LU.128 R120, [R1+0x3900] ;  /* 0x0039000001787983 */ /* 0x000ea80000300c00 */
[----:B-1----:R-:W2:Y:S04]  /*132a0*/  LDL.LU.128 R116, [R1+0x38f0] ;  /* 0x0038f00001747983 */ /* 0x002ea80000300c00 */
[----:B------:R-:W2:Y:S04]  /*132b0*/  LDL.LU.128 R112, [R1+0x38e0] ;  /* 0x0038e00001707983 */ /* 0x000ea80000300c00 */
[----:B------:R-:W2:Y:S04]  /*132c0*/  LDL.LU.128 R80, [R1+0x3860] ;  /* 0x0038600001507983 */ /* 0x000ea80000300c00 */
[----:B------:R-:W2:Y:S04]  /*132d0*/  LDL.LU.128 R76, [R1+0x3850] ;  /* 0x00385000014c7983 */ /* 0x000ea80000300c00 */
[----:B------:R-:W2:Y:S04]  /*132e0*/  LDL.LU.128 R72, [R1+0x3840] ;  /* 0x0038400001487983 */ /* 0x000ea80000300c00 */
[----:B0-----:R-:W2:Y:S04]  /*132f0*/  LDL.128 R124, [R1+0x420] ;  /* 0x00042000017c7983 */ /* 0x001ea80000100c00 */
[----:B------:R-:W2:Y:S04]  /*13300*/  LDL.LU.128 R68, [R1+0x3830] ;  /* 0x0038300001447983 */ /* 0x000ea80000300c00 */
[----:B------:R0:W-:Y:S04]  /*13310*/  STL.128 [R1+0x3820], R64 ;  /* 0x0038204001007387 */ /* 0x0001e80000100c00 */
[----:B------:R1:W-:Y:S04]  /*13320*/  STL.128 [R1+0x3810], R60 ;  /* 0x0038103c01007387 */ /* 0x0003e80000100c00 */
[----:B------:R1:W-:Y:S04]  /*13330*/  STL [R1+0x3808], R59 ;  /* 0x0038083b01007387 */ /* 0x0003e80000100800 */
[----:B0-----:R-:W2:Y:S04]  /*13340*/  LDL.LU.128 R64, [R1+0x3820] ;  /* 0x0038200001407983 */ /* 0x001ea80000300c00 */
[----:B-1----:R-:W2:Y:S04]  /*13350*/  LDL.LU.128 R60, [R1+0x3810] ;  /* 0x00381000013c7983 */ /* 0x002ea80000300c00 */
[----:B------:R-:W2:Y:S04]  /*13360*/  LDL.LU R59, [R1+0x3808] ;  /* 0x00380800013b7983 */ /* 0x000ea80000300800 */
[----:B------:R0:W-:Y:S04]  /*13370*/  STL [R1+0x3658], R34 ;  /* 0x0036582201007387 */ /* 0x0001e80000100800 */
[----:B------:R1:W-:Y:S04]  /*13380*/  STL.64 [R1+0x3650], R32 ;  /* 0x0036502001007387 */ /* 0x0003e80000100a00 */
[----:B0-----:R-:W2:Y:S04]  /*13390*/  LDL.LU R34, [R1+0x3658] ;  /* 0x0036580001227983 */ /* 0x001ea80000300800 */
[----:B-1----:R-:W2:Y:S04]  /*133a0*/  LDL.LU.64 R32, [R1+0x3650] ;  /* 0x0036500001207983 */ /* 0x002ea80000300a00 */
[----:B------:R0:W-:Y:S04]  /*133b0*/  STL.64 [R1+0x3780], R4 ;  /* 0x0037800401007387 */ /* 0x0001e80000100a00 */
[----:B------:R1:W-:Y:S04]  /*133c0*/  STL.128 [R1+0x37e0], R28 ;  /* 0x0037e01c01007387 */ /* 0x0003e80000100c00 */
[----:B------:R1:W-:Y:S04]  /*133d0*/  STL.128 [R1+0x37d0], R24 ;  /* 0x0037d01801007387 */ /* 0x0003e80000100c00 */
[----:B0-----:R-:W2:Y:S04]  /*133e0*/  LDL.LU.64 R4, [R1+0x3780] ;  /* 0x0037800001047983 */ /* 0x001ea80000300a00 */
[----:B------:R0:W-:Y:S04]  /*133f0*/  STL.128 [R1+0x37c0], R20 ;  /* 0x0037c01401007387 */ /* 0x0001e80000100c00 */
[----:B------:R0:W-:Y:S04]  /*13400*/  STL.64 [R1+0x37b0], R18 ;  /* 0x0037b01201007387 */ /* 0x0001e80000100a00 */
[----:B------:R0:W-:Y:S04]  /*13410*/  STL.128 [R1+0x37a0], R12 ;  /* 0x0037a00c01007387 */ /* 0x0001e80000100c00 */
[----:B------:R0:W-:Y:S04]  /*13420*/  STL.128 [R1+0x3790], R8 ;  /* 0x0037900801007387 */ /* 0x0001e80000100c00 */
[----:B------:R0:W-:Y:S04]  /*13430*/  STL.128 [R1+0x3de0], R148 ;  /* 0x003de09401007387 */ /* 0x0001e80000100c00 */
[----:B-1----:R-:W2:Y:S04]  /*13440*/  LDL.LU.128 R28, [R1+0x37e0] ;  /* 0x0037e000011c7983 */ /* 0x002ea80000300c00 */
[----:B------:R-:W2:Y:S04]  /*13450*/  LDL.LU.128 R24, [R1+0x37d0] ;  /* 0x0037d00001187983 */ /* 0x000ea80000300c00 */
[----:B0-----:R-:W2:Y:S04]  /*13460*/  LDL.LU.128 R20, [R1+0x37c0] ;  /* 0x0037c00001147983 */ /* 0x001ea80000300c00 */
[----:B------:R-:W2:Y:S04]  /*13470*/  LDL.LU.64 R18, [R1+0x37b0] ;  /* 0x0037b00001127983 */ /* 0x000ea80000300a00 */
[----:B------:R-:W2:Y:S04]  /*13480*/  LDL.LU.128 R12, [R1+0x37a0] ;  /* 0x0037a000010c7983 */ /* 0x000ea80000300c00 */
[----:B------:R-:W2:Y:S04]  /*13490*/  LDL.LU.128 R8, [R1+0x3790] ;  /* 0x0037900001087983 */ /* 0x000ea80000300c00 */
[----:B------:R-:W2:Y:S04]  /*134a0*/  LDL.LU.128 R148, [R1+0x3de0] ;  /* 0x003de00001947983 */ /* 0x000ea80000300c00 */
[----:B------:R0:W-:Y:S04]  /*134b0*/  STL.128 [R1+0x3720], R108 ;  /* 0x0037206c01007387 */ /* 0x0001e80000100c00 */
[----:B0-----:R-:W2:Y:S04]  /*134c0*/  LDL.LU.128 R108, [R1+0x3720] ;  /* 0x00372000016c7983 */ /* 0x001ea80000300c00 */
[----:B------:R0:W-:Y:S04]  /*134d0*/  STL.128 [R1+0x3710], R104 ;  /* 0x0037106801007387 */ /* 0x0001e80000100c00 */
[----:B----4-:R1:W-:Y:S04]  /*134e0*/  STL.128 [R1+0x3700], R100 ;  /* 0x0037006401007387 */ /* 0x0103e80000100c00 */
[----:B------:R4:W-:Y:S04]  /*134f0*/  STL.128 [R1+0x36f0], R96 ;  /* 0x0036f06001007387 */ /* 0x0009e80000100c00 */
[----:B---3--:R3:W-:Y:S04]  /*13500*/  STL.128 [R1+0x36e0], R92 ;  /* 0x0036e05c01007387 */ /* 0x0087e80000100c00 */
[----:B------:R3:W-:Y:S04]  /*13510*/  STL.128 [R1+0x36d0], R88 ;  /* 0x0036d05801007387 */ /* 0x0007e80000100c00 */
[----:B--2---:R2:W-:Y:S04]  /*13520*/  STL.128 [R1+0x36c0], R84 ;  /* 0x0036c05401007387 */ /* 0x0045e80000100c00 */
[----:B0-----:R-:W2:Y:S04]  /*13530*/  LDL.LU.128 R104, [R1+0x3710] ;  /* 0x0037100001687983 */ /* 0x001ea80000300c00 */
[----:B-1----:R-:W2:Y:S04]  /*13540*/  LDL.LU.128 R100, [R1+0x3700] ;  /* 0x0037000001647983 */ /* 0x002ea80000300c00 */
[----:B----4-:R-:W4:Y:S04]  /*13550*/  LDL.LU.128 R96, [R1+0x36f0] ;  /* 0x0036f00001607983 */ /* 0x010f280000300c00 */
[----:B---3--:R-:W3:Y:S04]  /*13560*/  LDL.LU.128 R92, [R1+0x36e0] ;  /* 0x0036e000015c7983 */ /* 0x008ee80000300c00 */
[----:B------:R-:W3:Y:S04]  /*13570*/  LDL.LU.128 R88, [R1+0x36d0] ;  /* 0x0036d00001587983 */ /* 0x000ee80000300c00 */
[----:B--2---:R-:W2:Y:S04]  /*13580*/  LDL.LU.128 R84, [R1+0x36c0] ;  /* 0x0036c00001547983 */ /* 0x004ea80000300c00 */
[----:B------:R0:W-:Y:S04]  /*13590*/  STL.128 [R1+0x3770], R128 ;  /* 0x0037708001007387 */ /* 0x0001e80000100c00 */
[----:B------:R1:W-:Y:S04]  /*135a0*/  STL.128 [R1+0x3750], R120 ;  /* 0x0037507801007387 */ /* 0x0003e80000100c00 */
        /* <DEDUP_REMOVED lines=11> */
[----:B------:R-:W2:Y:S04]  /*13660*/  LDL.LU.128 R124, [R1+0x3760] ;  /* 0x00376000017c7983 */ /* 0x000ea80000300c00 */
[----:B-1----:R-:W2:Y:S04]  /*13670*/  LDL.LU.128 R120, [R1+0x3750] ;  /* 0x0037500001787983 */ /* 0x002ea80000300c00 */
[----:B------:R-:W2:Y:S04]  /*13680*/  LDL.LU.128 R116, [R1+0x3740] ;  /* 0x0037400001747983 */ /* 0x000ea80000300c00 */
[----:B------:R-:W2:Y:S04]  /*13690*/  LDL.LU.128 R112, [R1+0x3730] ;  /* 0x0037300001707983 */ /* 0x000ea80000300c00 */
[----:B------:R-:W2:Y:S04]  /*136a0*/  LDL.LU.128 R80, [R1+0x36b0] ;  /* 0x0036b00001507983 */ /* 0x000ea80000300c00 */
[----:B------:R-:W2:Y:S04]  /*136b0*/  LDL.LU.128 R76, [R1+0x36a0] ;  /* 0x0036a000014c7983 */ /* 0x000ea80000300c00 */
        /* <DEDUP_REMOVED lines=9> */
[----:B------:R0:W-:Y:S04]  /*13750*/  STL.128 [R1+0x35d0], R160 ;  /* 0x0035d0a001007387 */ /* 0x0001e80000100c00 */
[----:B------:R-:W-:Y:S04]  /*13760*/  STL [R1+0x434], R32 ;  /* 0x0004342001007387 */ /* 0x000fe80000100800 */
[----:B------:R-:W-:Y:S04]  /*13770*/  STL [R1+0x438], R33 ;  /* 0x0004382101007387 */ /* 0x000fe80000100800 */
[----:B------:R-:W-:Y:S04]  /*13780*/  STL [R1+0x43c], R34 ;  /* 0x00043c2201007387 */ /* 0x000fe80000100800 */
[----:B0-----:R-:W2:Y:S04]  /*13790*/  LDL.128 R160, [R1+0x430] ;  /* 0x0004300001a07983 */ /* 0x001ea80000100c00 */
[----:B------:R0:W-:Y:S04]  /*137a0*/  STL.64 [R1+0x35e0], R4 ;  /* 0x0035e00401007387 */ /* 0x0001e80000100a00 */
[----:B------:R1:W-:Y:S04]  /*137b0*/  STL [R1+0x3e50], R176 ;  /* 0x003e50b001007387 */ /* 0x0003e80000100800 */
[----:B------:R1:W-:Y:S04]  /*137c0*/  STL.128 [R1+0x3e40], R172 ;  /* 0x003e40ac01007387 */ /* 0x0003e80000100c00 */
[----:B0-----:R-:W2:Y:S04]  /*137d0*/  LDL.LU.64 R4, [R1+0x35e0] ;  /* 0x0035e00001047983 */ /* 0x001ea80000300a00 */
[----:B------:R0:W-:Y:S04]  /*137e0*/  STL.128 [R1+0x3e30], R168 ;  /* 0x003e30a801007387 */ /* 0x0001e80000100c00 */
[----:B------:R0:W-:Y:S04]  /*137f0*/  STL [R1+0x3e28], R167 ;  /* 0x003e28a701007387 */ /* 0x0001e80000100800 */
[----:B------:R0:W-:Y:S04]  /*13800*/  STL.64 [R1+0x3e20], R164 ;  /* 0x003e20a401007387 */ /* 0x0001e80000100a00 */
[----:B------:R0:W-:Y:S04]  /*13810*/  STL.128 [R1+0x3640], R28 ;  /* 0x0036401c01007387 */ /* 0x0001e80000100c00 */
[----:B------:R0:W-:Y:S04]  /*13820*/  STL.128 [R1+0x3630], R24 ;  /* 0x0036301801007387 */ /* 0x0001e80000100c00 */
[----:B------:R0:W-:Y:S04]  /*13830*/  STL.128 [R1+0x3620], R20 ;  /* 0x0036201401007387 */ /* 0x0001e80000100c00 */
[----:B------:R0:W-:Y:S04]  /*13840*/  STL.64 [R1+0x3610], R18 ;  /* 0x0036101201007387 */ /* 0x0001e80000100a00 */
[----:B------:R0:W-:Y:S04]  /*13850*/  STL.128 [R1+0x3600], R12 ;  /* 0x0036000c01007387 */ /* 0x0001e80000100c00 */
[----:B------:R0:W-:Y:S04]  /*13860*/  STL.128 [R1+0x35f0], R8 ;  /* 0x0035f00801007387 */ /* 0x0001e80000100c00 */
[----:B-1----:R-:W2:Y:S04]  /*13870*/  LDL.LU R176, [R1+0x3e50] ;  /* 0x003e500001b07983 */ /* 0x002ea80000300800 */
[----:B------:R-:W2:Y:S04]  /*13880*/  LDL.LU.128 R172, [R1+0x3e40] ;  /* 0x003e400001ac7983 */ /* 0x000ea80000300c00 */
[----:B0-----:R-:W2:Y:S04]  /*13890*/  LDL.LU.128 R168, [R1+0x3e30] ;  /* 0x003e300001a87983 */ /* 0x001ea80000300c00 */
[----:B------:R-:W2:Y:S04]  /*138a0*/  LDL.LU R167, [R1+0x3e28] ;  /* 0x003e280001a77983 */ /* 0x000ea80000300800 */
[----:B------:R-:W2:Y:S04]  /*138b0*/  LDL.LU.64 R164, [R1+0x3e20] ;  /* 0x003e200001a47983 */ /* 0x000ea80000300a00 */
[----:B------:R-:W2:Y:S04]  /*138c0*/  LDL.LU.128 R28, [R1+0x3640] ;  /* 0x00364000011c7983 */ /* 0x000ea80000300c00 */
[----:B------:R-:W2:Y:S04]  /*138d0*/  LDL.LU.128 R24, [R1+0x3630] ;  /* 0x0036300001187983 */ /* 0x000ea80000300c00 */
[----:B------:R-:W2:Y:S04]  /*138e0*/  LDL.LU.128 R20, [R1+0x3620] ;  /* 0x0036200001147983 */ /* 0x000ea80000300c00 */
[----:B------:R-:W2:Y:S04]  /*138f0*/  LDL.LU.64 R18, [R1+0x3610] ;  /* 0x0036100001127983 */ /* 0x000ea80000300a00 */
[----:B------:R-:W2:Y:S04]  /*13900*/  LDL.LU.128 R12, [R1+0x3600] ;  /* 0x00360000010c7983 */ /* 0x000ea80000300c00 */
[----:B------:R-:W2:Y:S04]  /*13910*/  LDL.LU.128 R8, [R1+0x35f0] ;  /* 0x0035f00001087983 */ /* 0x000ea80000300c00 */
[----:B------:R-:W-:Y:S04]  /*13920*/  STL.128 [R1+0x35c0], R156 ;  /* 0x0035c09c01007387 */ /* 0x000fe80000100c00 */
[----:B------:R0:W-:Y:S04]  /*13930*/  STL [R1+0x35b0], R152 ;  /* 0x0035b09801007387 */ /* 0x0001e80000100800 */
        /* <DEDUP_REMOVED lines=8> */
[----:B----4-:R-:W-:Y:S04]  /*139c0*/  STL.128 [R1+0x34d0], R96 ;  /* 0x0034d06001007387 */ /* 0x010fe80000100c00 */
[----:B---3--:R-:W-:Y:S04]  /*139d0*/  STL.128 [R1+0x34c0], R92 ;  /* 0x0034c05c01007387 */ /* 0x008fe80000100c00 */
[----:B------:R-:W-:Y:S04]  /*139e0*/  STL.128 [R1+0x34b0], R88 ;  /* 0x0034b05801007387 */ /* 0x000fe80000100c00 */
[----:B--2---:R-:W-:Y:S04]  /*139f0*/  STL.128 [R1+0x34a0], R84 ;  /* 0x0034a05401007387 */ /* 0x004fe80000100c00 */
        /* <DEDUP_REMOVED lines=9> */
[----:B0-----:R-:W4:Y:S04]  /*13a90*/  LDL.LU R152, [R1+0x35b0] ;  /* 0x0035b00001987983 */ /* 0x001f280000300800 */
[----:B-1----:R-:W4:Y:S04]  /*13aa0*/  LDL.LU.128 R76, [R1+0x3480] ;  /* 0x00348000014c7983 */ /* 0x002f280000300c00 */
[----:B--2---:R-:W2:Y:S04]  /*13ab0*/  LDL.LU.128 R72, [R1+0x3470] ;  /* 0x0034700001487983 */ /* 0x004ea80000300c00 */
[----:B------:R-:W2:Y:S04]  /*13ac0*/  LDL.LU.128 R84, [R1+0x34a0] ;  /* 0x0034a00001547983 */ /* 0x000ea80000300c00 */
[----:B------:R0:W-:Y:S04]  /*13ad0*/  STL.128 [R1+0x3450], R64 ;  /* 0x0034504001007387 */ /* 0x0001e80000100c00 */
[----:B------:R1:W-:Y:S04]  /*13ae0*/  STL.128 [R1+0x3440], R60 ;  /* 0x0034403c01007387 */ /* 0x0003e80000100c00 */
[----:B------:R1:W-:Y:S04]  /*13af0*/  STL [R1+0x3430], R59 ;  /* 0x0034303b01007387 */ /* 0x0003e80000100800 */
[----:B------:R-:W2:Y:S04]  /*13b00*/  LDL.LU.128 R80, [R1+0x3490] ;  /* 0x0034900001507983 */ /* 0x000ea80000300c00 */
[----:B------:R-:W2:Y:S04]  /*13b10*/  LDL.LU.128 R148, [R1+0x35a0] ;  /* 0x0035a00001947983 */ /* 0x000ea80000300c00 */
[----:B---3--:R-:W3:Y:S04]  /*13b20*/  LDL.LU.128 R68, [R1+0x3460] ;  /* 0x0034600001447983 */ /* 0x008ee80000300c00 */
[----:B0-----:R-:W3:Y:S04]  /*13b30*/  LDL.LU.128 R64, [R1+0x3450] ;  /* 0x0034500001407983 */ /* 0x001ee80000300c00 */
[----:B-1----:R-:W3:Y:S04]  /*13b40*/  LDL.LU.128 R60, [R1+0x3440] ;  /* 0x00344000013c7983 */ /* 0x002ee80000300c00 */
[----:B------:R-:W3:Y:S04]  /*13b50*/  LDL.LU R59, [R1+0x3430] ;  /* 0x00343000013b7983 */ /* 0x000ee80000300800 */
        /* <DEDUP_REMOVED lines=15> */
[----:B------:R-:W3:Y:S01]  /*13c50*/  LDL.LU.128 R156, [R1+0x35c0] ;  /* 0x0035c000019c7983 */ /* 0x000ee20000300c00 */
[----:B------:R-:W-:-:S02]  /*13c60*/  IMAD.MOV.U32 R17, RZ, RZ, R160 ;  /* 0x000000ffff117224 */ /* 0x000fc400078e00a0 */
[----:B------:R-:W-:Y:S02]  /*13c70*/  IMAD.MOV.U32 R16, RZ, RZ, R161 ;  /* 0x000000ffff107224 */ /* 0x000fe400078e00a1 */
[----:B------:R-:W-:Y:S02]  /*13c80*/  IMAD.MOV.U32 R7, RZ, RZ, R162 ;  /* 0x000000ffff077224 */ /* 0x000fe400078e00a2 */
[----:B------:R-:W-:Y:S02]  /*13c90*/  IMAD.MOV.U32 R6, RZ, RZ, R163 ;  /* 0x000000ffff067224 */ /* 0x000fe400078e00a3 */
[----:B------:R-:W3:Y:S01]  /*13ca0*/  LDL.LU.128 R160, [R1+0x35d0] ;  /* 0x0035d00001a07983 */ /* 0x000ee20000300c00 */
[----:B------:R-:W-:Y:S01]  /*13cb0*/  FMUL.FTZ R4, R0, R4 ;  /* 0x0000000400047220 */ /* 0x000fe20000410000 */
[----:B------:R-:W-:-:S04]  /*13cc0*/  FMUL.FTZ R166, R5, R0 ;  /* 0x0000000005a67220 */ /* 0x000fc80000410000 */
[-CC-:B------:R-:W-:Y:S01]  /*13cd0*/  FFMA.FTZ R185, R28, R0.reuse, -R166.reuse ;  /* 0x000000001cb97223 */ /* 0x180fe200000108a6 */
[----:B------:R-:W-:-:S05]  /*13ce0*/  FFMA.FTZ R184, R29, R0, -R166 ;  /* 0x000000001db87223 */ /* 0x000fca00000108a6 */
[----:B------:R-:W-:Y:S08]  /*13cf0*/  MUFU.EX2 R185, R185 ;  /* 0x000000b900b97308 */ /* 0x000ff00000000800 */
[----:B------:R-:W0:Y:S01]  /*13d00*/  MUFU.EX2 R184, R184 ;  /* 0x000000b800b87308 */ /* 0x000e220000000800 */
[----:B------:R-:W-:Y:S01]  /*13d10*/  ISETP.NE.U32.AND P0, PT, R31, RZ, PT ;  /* 0x000000ff1f00720c */ /* 0x000fe20003f05070 */
[----:B------:R-:W-:-:S02]  /*13d20*/  IMAD R8, R30, 0xc00, R8 ;  /* 0x00000c001e087824 */ /* 0x000fc400078e0208 */
[----:B------:R-:W-:Y:S02]  /*13d30*/  IMAD.MOV.U32 R179, RZ, RZ, R27 ;  /* 0x000000ffffb37224 */ /* 0x000fe400078e001b */
[----:B------:R-:W-:Y:S02]  /*13d40*/  IMAD.MOV.U32 R178, RZ, RZ, R26 ;  /* 0x000000ffffb27224 */ /* 0x000fe400078e001a */
[----:B------:R-:W-:Y:S01]  /*13d50*/  IMAD.MOV.U32 R177, RZ, RZ, R25 ;  /* 0x000000ffffb17224 */ /* 0x000fe200078e0019 */
[----:B------:R-:W-:Y:S01]  /*13d60*/  R2UR UR6, R8 ;  /* 0x00000000080672ca */ /* 0x000fe200000e0000 */
[----:B------:R-:W-:Y:S01]  /*13d70*/  IMAD.MOV.U32 R50, RZ, RZ, R227 ;  /* 0x000000ffff327224 */ /* 0x000fe200078e00e3 */
[----:B------:R-:W-:Y:S01]  /*13d80*/  R2UR UR7, R9 ;  /* 0x00000000090772ca */ /* 0x000fe200000e0000 */
[----:B------:R-:W-:Y:S02]  /*13d90*/  IMAD.MOV.U32 R51, RZ, RZ, R226 ;  /* 0x000000ffff337224 */ /* 0x000fe400078e00e2 */
[----:B------:R-:W-:-:S02]  /*13da0*/  IMAD.MOV.U32 R52, RZ, RZ, R225 ;  /* 0x000000ffff347224 */ /* 0x000fc400078e00e1 */
[----:B------:R-:W-:Y:S02]  /*13db0*/  IMAD.MOV.U32 R53, RZ, RZ, R224 ;  /* 0x000000ffff357224 */ /* 0x000fe400078e00e0 */
[----:B------:R-:W-:Y:S02]  /*13dc0*/  IMAD.MOV.U32 R54, RZ, RZ, R223 ;  /* 0x000000ffff367224 */ /* 0x000fe400078e00df */
[----:B------:R-:W-:Y:S02]  /*13dd0*/  IMAD.MOV.U32 R55, RZ, RZ, R222 ;  /* 0x000000ffff377224 */ /* 0x000fe400078e00de */
[----:B------:R-:W-:Y:S02]  /*13de0*/  IMAD.MOV.U32 R57, RZ, RZ, R220 ;  /* 0x000000ffff397224 */ /* 0x000fe400078e00dc */
[----:B------:R-:W-:Y:S02]  /*13df0*/  IMAD.MOV.U32 R58, RZ, RZ, R219 ;  /* 0x000000ffff3a7224 */ /* 0x000fe400078e00db */
[----:B------:R-:W-:-:S02]  /*13e00*/  IMAD.MOV.U32 R27, RZ, RZ, R179 ;  /* 0x000000ffff1b7224 */ /* 0x000fc400078e00b3 */
[----:B------:R-:W-:Y:S02]  /*13e10*/  IMAD.MOV.U32 R26, RZ, RZ, R178 ;  /* 0x000000ffff1a7224 */ /* 0x000fe400078e00b2 */
[----:B------:R-:W-:Y:S01]  /*13e20*/  IMAD.MOV.U32 R25, RZ, RZ, R177 ;  /* 0x000000ffff197224 */ /* 0x000fe200078e00b1 */
[----:B0-----:R-:W-:Y:S01]  /*13e30*/  F2FP.BF16.F32.PACK_AB R155, R184, R185 ;  /* 0x000000b9b89b723e */ /* 0x001fe200000010ff */
[----:B------:R-:W-:Y:S01]  /*13e40*/  VOTEU.ANY UP0, P0 ;  /* 0x00000000003f7886 */ /* 0x000fe20000000100 */
[-CC-:B----4-:R-:W-:Y:S01]  /*13e50*/  FFMA.FTZ R197, R76, R0.reuse, -R4.reuse ;  /* 0x000000004cc57223 */ /* 0x190fe20000010804 */
[-CC-:B------:R-:W-:Y:S01]  /*13e60*/  FFMA.FTZ R196, R77, R0.reuse, -R4.reuse ;  /* 0x000000004dc47223 */ /* 0x180fe20000010804 */
[-CC-:B--2---:R-:W-:Y:S01]  /*13e70*/  FFMA.FTZ R199, R74, R0.reuse, -R4.reuse ;  /* 0x000000004ac77223 */ /* 0x184fe20000010804 */
[-C--:B------:R-:W-:Y:S01]  /*13e80*/  FFMA.FTZ R198, R75, R0.reuse, -R4 ;  /* 0x000000004bc67223 */ /* 0x080fe20000010804 */
[-CC-:B------:R-:W-:Y:S01]  /*13e90*/  FFMA.FTZ R187, R73, R0.reuse, -R166.reuse ;  /* 0x0000000049bb7223 */ /* 0x180fe200000108a6 */
[----:B------:R-:W-:Y:S01]  /*13ea0*/  FFMA.FTZ R186, R72, R0, -R166 ;  /* 0x0000000048ba7223 */ /* 0x000fe200000108a6 */
[----:B------:R-:W-:Y:S08]  /*13eb0*/  MUFU.EX2 R197, R197 ;  /* 0x000000c500c57308 */ /* 0x000ff00000000800 */
[----:B------:R-:W-:Y:S08]  /*13ec0*/  MUFU.EX2 R199, R199 ;  /* 0x000000c700c77308 */ /* 0x000ff00000000800 */
[----:B------:R-:W0:Y:S08]  /*13ed0*/  MUFU.EX2 R198, R198 ;  /* 0x000000c600c67308 */ /* 0x000e300000000800 */
[----:B------:R-:W-:Y:S08]  /*13ee0*/  MUFU.EX2 R196, R196 ;  /* 0x000000c400c47308 */ /* 0x000ff00000000800 */
[----:B------:R-:W-:Y:S08]  /*13ef0*/  MUFU.EX2 R187, R187 ;  /* 0x000000bb00bb7308 */ /* 0x000ff00000000800 */
[----:B------:R-:W1:Y:S01]  /*13f00*/  MUFU.EX2 R186, R186 ;  /* 0x000000ba00ba7308 */ /* 0x000e620000000800 */
[----:B------:R-:W-:-:S02]  /*13f10*/  IMAD.MOV.U32 R56, RZ, RZ, R152 ;  /* 0x000000ffff387224 */ /* 0x000fc400078e0098 */
[----:B------:R-:W-:Y:S02]  /*13f20*/  IMAD.MOV.U32 R44, RZ, RZ, R82 ;  /* 0x000000ffff2c7224 */ /* 0x000fe400078e0052 */
[----:B------:R-:W-:Y:S02]  /*13f30*/  IMAD.MOV.U32 R47, RZ, RZ, R85 ;  /* 0x000000ffff2f7224 */ /* 0x000fe400078e0055 */
[----:B------:R-:W-:Y:S02]  /*13f40*/  IMAD.MOV.U32 R48, RZ, RZ, R84 ;  /* 0x000000ffff307224 */ /* 0x000fe400078e0054 */
[----:B------:R-:W-:Y:S02]  /*13f50*/  IMAD.MOV.U32 R49, RZ, RZ, R83 ;  /* 0x000000ffff317224 */ /* 0x000fe400078e0053 */
[----:B------:R-:W-:Y:S02]  /*13f60*/  IMAD.MOV.U32 R28, RZ, RZ, R56 ;  /* 0x000000ffff1c7224 */ /* 0x000fe400078e0038 */
[----:B---3--:R-:W-:-:S02]  /*13f70*/  IMAD.MOV.U32 R29, RZ, RZ, R61 ;  /* 0x000000ffff1d7224 */ /* 0x008fc400078e003d */
[----:B------:R-:W-:Y:S02]  /*13f80*/  IMAD.MOV.U32 R30, RZ, RZ, R60 ;  /* 0x000000ffff1e7224 */ /* 0x000fe400078e003c */
[----:B------:R-:W-:Y:S02]  /*13f90*/  IMAD.MOV.U32 R31, RZ, RZ, R59 ;  /* 0x000000ffff1f7224 */ /* 0x000fe400078e003b */
[----:B------:R-:W-:Y:S02]  /*13fa0*/  IMAD.MOV.U32 R32, RZ, RZ, R64 ;  /* 0x000000ffff207224 */ /* 0x000fe400078e0040 */
[----:B------:R-:W-:Y:S02]  /*13fb0*/  IMAD.MOV.U32 R33, RZ, RZ, R63 ;  /* 0x000000ffff217224 */ /* 0x000fe400078e003f */
        /* <DEDUP_REMOVED lines=43> */
[----:B------:R-:W-:Y:S01]  /*14270*/  IMAD.MOV.U32 R151, RZ, RZ, R6 ;  /* 0x000000ffff977224 */ /* 0x000fe200078e0006 */
[----:B0-----:R-:W-:-:S02]  /*14280*/  F2FP.BF16.F32.PACK_AB R152, R198, R199 ;  /* 0x000000c7c698723e */ /* 0x001fc400000010ff */
[----:B-1----:R-:W-:Y:S02]  /*14290*/  F2FP.BF16.F32.PACK_AB R153, R186, R187 ;  /* 0x000000bbba99723e */ /* 0x002fe400000010ff */
[----:B------:R-:W-:-:S04]  /*142a0*/  F2FP.BF16.F32.PACK_AB R154, R196, R197 ;  /* 0x000000c5c49a723e */ /* 0x000fc800000010ff */
[----:B------:R-:W-:-:S06]  /*142b0*/  WARPGROUP.ARRIVE ;  /* 0x00000000000079c5 */ /* 0x000fcc0000000000 */
[----:B------:R-:W-:Y:S01]  /*142c0*/  HGMMA.64x256x16.F32.BF16 R24, R152, gdesc[UR4].tnspB, R24, UP0, gsb0 ;  /* 0x43e0000498187df0 */ /* 0x000fe2000b801818 */
        /* <DEDUP_REMOVED lines=9> */
[----:B------:R-:W-:Y:S08]  /*14360*/  MUFU.EX2 R194, R194 ;  /* 0x000000c200c27308 */ /* 0x000ff00000000800 */
[----:B------:R-:W-:Y:S08]  /*14370*/  MUFU.EX2 R193, R193 ;  /* 0x000000c100c17308 */ /* 0x000ff00000000800 */
[----:B------:R-:W0:Y:S08]  /*14380*/  MUFU.EX2 R192, R192 ;  /* 0x000000c000c07308 */ /* 0x000e300000000800 */
[----:B------:R-:W-:Y:S08]  /*14390*/  MUFU.EX2 R175, R175 ;  /* 0x000000af00af7308 */ /* 0x000ff00000000800 */
[----:B------:R-:W-:Y:S08]  /*143a0*/  MUFU.EX2 R174, R174 ;  /* 0x000000ae00ae7308 */ /* 0x000ff00000000800 */
[----:B------:R-:W-:Y:S08]  /*143b0*/  MUFU.EX2 R173, R173 ;  /* 0x000000ad00ad7308 */ /* 0x000ff00000000800 */
[----:B------:R-:W1:Y:S01]  /*143c0*/  MUFU.EX2 R172, R172 ;  /* 0x000000ac00ac7308 */ /* 0x000e620000000800 */
[----:B------:R-:W-:Y:S04]  /*143d0*/  STL.128 [R1+0x3410], R208 ;  /* 0x003410d001007387 */ /* 0x000fe80000100c00 */
[----:B------:R2:W-:Y:S04]  /*143e0*/  STL.128 [R1+0x3400], R204 ;  /* 0x003400cc01007387 */ /* 0x0005e80000100c00 */
[----:B------:R-:W-:Y:S04]  /*143f0*/  STL.128 [R1+0x3420], R212 ;  /* 0x003420d401007387 */ /* 0x000fe80000100c00 */
[----:B------:R-:W-:Y:S04]  /*14400*/  STL.128 [R1+0x33f0], R200 ;  /* 0x0033f0c801007387 */ /* 0x000fe80000100c00 */
[----:B------:R-:W-:Y:S04]  /*14410*/  STL.128 [R1+0x33e0], R196 ;  /* 0x0033e0c401007387 */ /* 0x000fe80000100c00 */
[----:B0-----:R-:W-:Y:S04]  /*14420*/  STL.128 [R1+0x33d0], R192 ;  /* 0x0033d0c001007387 */ /* 0x001fe80000100c00 */
[----:B------:R-:W-:Y:S04]  /*14430*/  STL.128 [R1+0x33c0], R184 ;  /* 0x0033c0b801007387 */ /* 0x000fe80000100c00 */
[----:B------:R-:W-:Y:S04]  /*14440*/  STL.64 [R1+0x33b0], R182 ;  /* 0x0033b0b601007387 */ /* 0x000fe80000100a00 */
[----:B-1----:R-:W-:Y:S04]  /*14450*/  STL.128 [R1+0x33a0], R172 ;  /* 0x0033a0ac01007387 */ /* 0x002fe80000100c00 */
[----:B------:R-:W-:Y:S04]  /*14460*/  STL [R1+0x3398], R166 ;  /* 0x003398a601007387 */ /* 0x000fe80000100800 */
[----:B------:R-:W-:Y:S04]  /*14470*/  STL.64 [R1+0x3390], R164 ;  /* 0x003390a401007387 */ /* 0x000fe80000100a00 */
[----:B------:R-:W-:Y:S01]  /*14480*/  STL.128 [R1+0x3380], R160 ;  /* 0x003380a001007387 */ /* 0x000fe20000100c00 */
[----:B------:R-:W-:-:S02]  /*14490*/  WARPGROUP.DEPBAR.LE gsb0, 0x0 ;  /* 0x00008000000079c5 */ /* 0x000fc40000010000 */
[----:B------:R-:W-:Y:S02]  /*144a0*/  VIADD R152, R8, 0x80 ;  /* 0x0000008008987836 */ /* 0x000fe40000000000 */
[----:B------:R-:W-:Y:S02]  /*144b0*/  IMAD.MOV.U32 R153, RZ, RZ, R9 ;  /* 0x000000ffff997224 */ /* 0x000fe400078e0009 */
[----:B------:R-:W-:Y:S02]  /*144c0*/  IMAD.MOV.U32 R225, RZ, RZ, R133 ;  /* 0x000000ffffe17224 */ /* 0x000fe400078e0085 */
[----:B------:R-:W-:Y:S02]  /*144d0*/  IMAD.MOV.U32 R226, RZ, RZ, R132 ;  /* 0x000000ffffe27224 */ /* 0x000fe400078e0084 */
[----:B------:R-:W-:Y:S02]  /*144e0*/  IMAD.MOV.U32 R227, RZ, RZ, R131 ;  /* 0x000000ffffe37224 */ /* 0x000fe400078e0083 */
[----:B------:R-:W-:-:S02]  /*144f0*/  IMAD.MOV.U32 R6, RZ, RZ, R151 ;  /* 0x000000ffff067224 */ /* 0x000fc400078e0097 */
[----:B------:R-:W-:Y:S02]  /*14500*/  IMAD.MOV.U32 R7, RZ, RZ, R150 ;  /* 0x000000ffff077224 */ /* 0x000fe400078e0096 */
[----:B------:R-:W-:Y:S01]  /*14510*/  IMAD.MOV.U32 R16, RZ, RZ, R149 ;  /* 0x000000ffff107224 */ /* 0x000fe200078e0095 */
[----:B------:R-:W-:Y:S01]  /*14520*/  R2UR UR6, R152 ;  /* 0x00000000980672ca */ /* 0x000fe200000e0000 */
[----:B------:R-:W-:Y:S01]  /*14530*/  IMAD.MOV.U32 R219, RZ, RZ, R139 ;  /* 0x000000ffffdb7224 */ /* 0x000fe200078e008b */
[----:B------:R-:W-:Y:S01]  /*14540*/  R2UR UR7, R153 ;  /* 0x00000000990772ca */ /* 0x000fe200000e0000 */
[----:B------:R-:W-:Y:S01]  /*14550*/  IMAD.MOV.U32 R220, RZ, RZ, R138 ;  /* 0x000000ffffdc7224 */ /* 0x000fe200078e008a */
        /* <DEDUP_REMOVED lines=8> */
[----:B------:R0:W-:Y:S01]  /*145e0*/  STL [R1+0x604], R225 ;  /* 0x000604e101007387 */ /* 0x0001e20000100800 */
[----:B------:R-:W-:-:S02]  /*145f0*/  IMAD.MOV.U32 R168, RZ, RZ, R146 ;  /* 0x000000ffffa87224 */ /* 0x000fc400078e0092 */
[----:B------:R-:W-:Y:S01]  /*14600*/  IMAD.MOV.U32 R169, RZ, RZ, R145 ;  /* 0x000000ffffa97224 */ /* 0x000fe200078e0091 */
[----:B------:R1:W-:Y:S01]  /*14610*/  STL [R1+0x600], R226 ;  /* 0x000600e201007387 */ /* 0x0003e20000100800 */
[----:B------:R-:W-:Y:S02]  /*14620*/  IMAD.MOV.U32 R170, RZ, RZ, R144 ;  /* 0x000000ffffaa7224 */ /* 0x000fe400078e0090 */
[----:B------:R-:W-:Y:S01]  /*14630*/  IMAD.MOV.U32 R171, RZ, RZ, R143 ;  /* 0x000000ffffab7224 */ /* 0x000fe200078e008f */
[----:B------:R3:W-:Y:S01]  /*14640*/  STL [R1+0x5fc], R227 ;  /* 0x0005fce301007387 */ /* 0x0007e20000100800 */
[----:B--2---:R-:W-:Y:S02]  /*14650*/  IMAD.MOV.U32 R207, RZ, RZ, R227 ;  /* 0x000000ffffcf7224 */ /* 0x004fe400078e00e3 */
[----:B------:R-:W-:Y:S01]  /*14660*/  IMAD.MOV.U32 R208, RZ, RZ, R226 ;  /* 0x000000ffffd07224 */ /* 0x000fe200078e00e2 */
[----:B------:R2:W-:Y:S01]  /*14670*/  STL [R1+0x64c], R6 ;  /* 0x00064c0601007387 */ /* 0x0005e20000100800 */
[----:B------:R-:W-:-:S02]  /*14680*/  IMAD.MOV.U32 R209, RZ, RZ, R225 ;  /* 0x000000ffffd17224 */ /* 0x000fc400078e00e1 */
[----:B0-----:R-:W-:Y:S01]  /*14690*/  IMAD.MOV.U32 R225, RZ, RZ, R16 ;  /* 0x000000ffffe17224 */ /* 0x001fe200078e0010 */
[----:B------:R0:W-:Y:S01]  /*146a0*/  STL [R1+0x648], R7 ;  /* 0x0006480701007387 */ /* 0x0001e20000100800 */
[----:B-1----:R-:W-:Y:S02]  /*146b0*/  IMAD.MOV.U32 R226, RZ, RZ, R7 ;  /* 0x000000ffffe27224 */ /* 0x002fe400078e0007 */
[----:B---3--:R-:W-:Y:S01]  /*146c0*/  IMAD.MOV.U32 R227, RZ, RZ, R6 ;  /* 0x000000ffffe37224 */ /* 0x008fe200078e0006 */
[----:B------:R1:W-:Y:S01]  /*146d0*/  STL [R1+0x644], R16 ;  /* 0x0006441001007387 */ /* 0x0003e20000100800 */
[----:B--2---:R-:W-:-:S03]  /*146e0*/  IMAD.MOV.U32 R6, RZ, RZ, R27 ;  /* 0x000000ffff067224 */ /* 0x004fc600078e001b */
[----:B------:R2:W-:Y:S01]  /*146f0*/  STL [R1+0x61c], R219 ;  /* 0x00061cdb01007387 */ /* 0x0005e20000100800 */
[----:B0-----:R-:W-:-:S03]  /*14700*/  IMAD.MOV.U32 R7, RZ, RZ, R26 ;  /* 0x000000ffff077224 */ /* 0x001fc600078e001a */
[----:B------:R0:W-:Y:S01]  /*14710*/  STL [R1+0x618], R220 ;  /* 0x000618dc01007387 */ /* 0x0001e20000100800 */
[----:B-1----:R-:W-:-:S03]  /*14720*/  IMAD.MOV.U32 R16, RZ, RZ, R25 ;  /* 0x000000ffff107224 */ /* 0x002fc600078e0019 */
[----:B------:R1:W-:Y:S01]  /*14730*/  STL [R1+0x614], R221 ;  /* 0x000614dd01007387 */ /* 0x0003e20000100800 */
[----:B------:R-:W-:Y:S02]  /*14740*/  IMAD.MOV.U32 R211, RZ, RZ, R223 ;  /* 0x000000ffffd37224 */ /* 0x000fe400078e00df */
[----:B------:R-:W-:Y:S01]  /*14750*/  IMAD.MOV.U32 R212, RZ, RZ, R222 ;  /* 0x000000ffffd47224 */ /* 0x000fe200078e00de */
[----:B------:R3:W-:Y:S01]  /*14760*/  STL [R1+0x610], R222 ;  /* 0x000610de01007387 */ /* 0x0007e20000100800 */
[----:B------:R-:W-:Y:S02]  /*14770*/  IMAD.MOV.U32 R213, RZ, RZ, R221 ;  /* 0x000000ffffd57224 */ /* 0x000fe400078e00dd */
[----:B------:R-:W-:Y:S01]  /*14780*/  IMAD.MOV.U32 R214, RZ, RZ, R220 ;  /* 0x000000ffffd67224 */ /* 0x000fe200078e00dc */
[----:B------:R4:W-:Y:S01]  /*14790*/  STL [R1+0x60c], R223 ;  /* 0x00060cdf01007387 */ /* 0x0009e20000100800 */
[----:B------:R-:W-:Y:S02]  /*147a0*/  IMAD.MOV.U32 R215, RZ, RZ, R219 ;  /* 0x000000ffffd77224 */ /* 0x000fe400078e00db */
[----:B------:R-:W-:Y:S01]  /*147b0*/  IMAD.MOV.U32 R17, RZ, RZ, R148 ;  /* 0x000000ffff117224 */ /* 0x000fe200078e0094 */
[----:B------:R-:W-:Y:S01]  /*147c0*/  STL [R1+0x63c], R167 ;  /* 0x00063ca701007387 */ /* 0x000fe20000100800 */
[----:B------:R-:W-:-:S02]  /*147d0*/  IMAD.MOV.U32 R218, RZ, RZ, R142 ;  /* 0x000000ffffda7224 */ /* 0x000fc400078e008e */
[----:B------:R-:W-:Y:S01]  /*147e0*/  IMAD.MOV.U32 R217, RZ, RZ, R141 ;  /* 0x000000ffffd97224 */ /* 0x000fe200078e008d */
[----:B------:R-:W-:Y:S01]  /*147f0*/  STL [R1+0x638], R168 ;  /* 0x000638a801007387 */ /* 0x000fe20000100800 */
[----:B------:R-:W-:Y:S02]  /*14800*/  IMAD.MOV.U32 R216, RZ, RZ, R140 ;  /* 0x000000ffffd87224 */ /* 0x000fe400078e008c */
[----:B------:R-:W-:Y:S01]  /*14810*/  IMAD.MOV.U32 R224, RZ, RZ, R134 ;  /* 0x000000ffffe07224 */ /* 0x000fe200078e0086 */
[----:B------:R-:W-:Y:S01]  /*14820*/  STL [R1+0x634], R169 ;  /* 0x000634a901007387 */ /* 0x000fe20000100800 */
[----:B------:R-:W-:Y:S02]  /*14830*/  IMAD.MOV.U32 R191, RZ, RZ, R115 ;  /* 0x000000ffffbf7224 */ /* 0x000fe400078e0073 */
[----:B------:R-:W-:Y:S01]  /*14840*/  IMAD.MOV.U32 R190, RZ, RZ, R114 ;  /* 0x000000ffffbe7224 */ /* 0x000fe200078e0072 */
[----:B------:R-:W-:Y:S01]  /*14850*/  STL [R1+0x630], R170 ;  /* 0x000630aa01007387 */ /* 0x000fe20000100800 */
[----:B------:R-:W-:-:S02]  /*14860*/  IMAD.MOV.U32 R189, RZ, RZ, R113 ;  /* 0x000000ffffbd7224 */ /* 0x000fc400078e0071 */
[----:B------:R-:W-:Y:S01]  /*14870*/  IMAD.MOV.U32 R188, RZ, RZ, R112 ;  /* 0x000000ffffbc7224 */ /* 0x000fe200078e0070 */
[----:B------:R4:W-:Y:S01]  /*14880*/  STL [R1+0x62c], R171 ;  /* 0x00062cab01007387 */ /* 0x0009e20000100800 */
        /* <DEDUP_REMOVED lines=34> */
[----:B--2---:R-:W-:Y:S01]  /*14ab0*/  IMAD.MOV.U32 R219, RZ, RZ, R171 ;  /* 0x000000ffffdb7224 */ /* 0x004fe200078e00ab */
[----:B------:R-:W-:Y:S01]  /*14ac0*/  STL [R1+0x5cc], R119 ;  /* 0x0005cc7701007387 */ /* 0x000fe20000100800 */
[----:B0-----:R-:W-:Y:S02]  /*14ad0*/  IMAD.MOV.U32 R220, RZ, RZ, R170 ;  /* 0x000000ffffdc7224 */ /* 0x001fe400078e00aa */
[----:B-1----:R-:W-:Y:S01]  /*14ae0*/  IMAD.MOV.U32 R221, RZ, RZ, R169 ;  /* 0x000000ffffdd7224 */ /* 0x002fe200078e00a9 */
[----:B------:R-:W-:Y:S01]  /*14af0*/  STL [R1+0x5c8], R118 ;  /* 0x0005c87601007387 */ /* 0x000fe20000100800 */
[----:B---3--:R-:W-:Y:S02]  /*14b00*/  IMAD.MOV.U32 R222, RZ, RZ, R168 ;  /* 0x000000ffffde7224 */ /* 0x008fe400078e00a8 */
[----:B----4-:R-:W-:Y:S01]  /*14b10*/  IMAD.MOV.U32 R223, RZ, RZ, R167 ;  /* 0x000000ffffdf7224 */ /* 0x010fe200078e00a7 */
        /* <DEDUP_REMOVED lines=24> */
[----:B------:R0:W-:Y:S01]  /*14ca0*/  STL.128 [R1+0x3370], R152 ;  /* 0x0033709801007387 */ /* 0x0001e20000100c00 */
        /* <DEDUP_REMOVED lines=8> */
[----:B0-----:R-:W-:-:S02]  /*14d30*/  IMAD.MOV.U32 R155, RZ, RZ, R79 ;  /* 0x000000ffff9b7224 */ /* 0x001fc400078e004f */
        /* <DEDUP_REMOVED lines=157> */
[----:B------:R-:W-:Y:S04]  /*15710*/  STL [R1+0x450], R24 ;  /* 0x0004501801007387 */ /* 0x000fe80000100800 */
[----:B------:R1:W-:Y:S04]  /*15720*/  STL.128 [R1+0x3360], R24 ;  /* 0x0033601801007387 */ /* 0x0003e80000100c00 */
[----:B------:R-:W2:Y:S04]  /*15730*/  LDL.LU.128 R28, [R1+0x460] ;  /* 0x00046000011c7983 */ /* 0x000ea80000300c00 */
[----:B0-----:R-:W2:Y:S04]  /*15740*/  LDL.LU.128 R152, [R1+0x3370] ;  /* 0x0033700001987983 */ /* 0x001ea80000300c00 */
[----:B------:R-:W2:Y:S04]  /*15750*/  LDL.LU.128 R32, [R1+0x470] ;  /* 0x0004700001207983 */ /* 0x000ea80000300c00 */
        /* <DEDUP_REMOVED lines=31> */
[----:B0-----:R-:W3:Y:S04]  /*15950*/  LDL.LU R166, [R1+0x3398] ;  /* 0x0033980001a67983 */ /* 0x001ee80000300800 */
[----:B------:R0:W-:Y:S04]  /*15960*/  STL.128 [R1+0x330], R160 ;  /* 0x000330a001007387 */ /* 0x0001e80000100c00 */
[----:B------:R1:W-:Y:S04]  /*15970*/  STL.128 [R1+0x360], R172 ;  /* 0x000360ac01007387 */ /* 0x0003e80000100c00 */
[----:B------:R-:W4:Y:S04]  /*15980*/  LDL.LU.64 R164, [R1+0x3390] ;  /* 0x0033900001a47983 */ /* 0x000f280000300a00 */
[----:B0-----:R-:W4:Y:S04]  /*15990*/  LDL.LU.128 R160, [R1+0x3380] ;  /* 0x0033800001a07983 */ /* 0x001f280000300c00 */
[----:B-1----:R-:W4:Y:S01]  /*159a0*/  LDL.LU.128 R172, [R1+0x33a0] ;  /* 0x0033a00001ac7983 */ /* 0x002f220000300c00 */
[----:B--2---:R-:W-:-:S06]  /*159b0*/  WARPGROUP.ARRIVE ;  /* 0x00000000000079c5 */ /* 0x004fcc0000000000 */
[----:B------:R-:W-:Y:S03]  /*159c0*/  HGMMA.64x256x16.F32.BF16 R24, R152, gdesc[UR4].tnspB, R24, gsb0 ;  /* 0x43e0000498187df0 */ /* 0x000fe60008001818 */
[----:B------:R-:W-:Y:S02]  /*159d0*/  WARPGROUP.DEPBAR.LE gsb0, 0x0 ;  /* 0x00008000000079c5 */ /* 0x000fe40000010000 */
[----:B------:R0:W-:Y:S04]  /*159e0*/  STL.128 [R1+0x450], R24 ;  /* 0x0004501801007387 */ /* 0x0001e80000100c00 */
[----:B------:R-:W-:Y:S04]  /*159f0*/  STL.128 [R1+0x460], R28 ;  /* 0x0004601c01007387 */ /* 0x000fe80000100c00 */
[----:B------:R1:W-:Y:S04]  /*15a00*/  STL.128 [R1+0x580], R100 ;  /* 0x0005806401007387 */ /* 0x0003e80000100c00 */
[----:B------:R2:W-:Y:S04]  /*15a10*/  STL.128 [R1+0x590], R104 ;  /* 0x0005906801007387 */ /* 0x0005e80000100c00 */
[----:B0-----:R-:W4:Y:S04]  /*15a20*/  LDL.LU.128 R24, [R1+0x3360] ;  /* 0x0033600001187983 */ /* 0x001f280000300c00 */
[----:B-1----:R-:W4:Y:S04]  /*15a30*/  LDL.LU.128 R100, [R1+0x450] ;  /* 0x0004500001647983 */ /* 0x002f280000300c00 */
[----:B--2---:R-:W2:Y:S01]  /*15a40*/  LDL.LU.128 R104, [R1+0x460] ;  /* 0x0004600001687983 */ /* 0x004ea20000300c00 */
[----:B---3--:R-:W-:-:S03]  /*15a50*/  FFMA.FTZ R167, R10, R0, -R166 ;  /* 0x000000000aa77223 */ /* 0x008fc600000108a6 */
[----:B------:R0:W-:Y:S04]  /*15a60*/  STL.128 [R1+0x350], R168 ;  /* 0x000350a801007387 */ /* 0x0001e80000100c00 */
[----:B------:R1:W-:Y:S01]  /*15a70*/  STL.128 [R1+0x3a0], R188 ;  /* 0x0003a0bc01007387 */ /* 0x0003e20000100c00 */
[----:B------:R-:W-:Y:S01]  /*15a80*/  MUFU.EX2 R167, R167 ;  /* 0x000000a700a77308 */ /* 0x000fe20000000800 */
[-CC-:B0-----:R-:W-:Y:S01]  /*15a90*/  FFMA.FTZ R170, R19, R0.reuse, -R166.reuse ;  /* 0x0000000013aa7223 */ /* 0x181fe200000108a6 */
[-CC-:B------:R-:W-:Y:S01]  /*15aa0*/  FFMA.FTZ R169, R15, R0.reuse, -R166.reuse ;  /* 0x000000000fa97223 */ /* 0x180fe200000108a6 */
[-C--:B------:R-:W-:Y:S01]  /*15ab0*/  FFMA.FTZ R168, R11, R0.reuse, -R166 ;  /* 0x000000000ba87223 */ /* 0x080fe200000108a6 */
[-CC-:B-1----:R-:W-:Y:S01]  /*15ac0*/  FFMA.FTZ R191, R23, R0.reuse, -R4.reuse ;  /* 0x0000000017bf7223 */ /* 0x182fe20000010804 */
[-CC-:B------:R-:W-:Y:S01]  /*15ad0*/  FFMA.FTZ R190, R21, R0.reuse, -R4.reuse ;  /* 0x0000000015be7223 */ /* 0x180fe20000010804 */
[-CC-:B------:R-:W-:Y:S01]  /*15ae0*/  FFMA.FTZ R189, R13, R0.reuse, -R4.reuse ;  /* 0x000000000dbd7223 */ /* 0x180fe20000010804 */
[----:B------:R-:W-:Y:S01]  /*15af0*/  FFMA.FTZ R188, R12, R0, -R4 ;  /* 0x000000000cbc7223 */ /* 0x000fe20000010804 */
[----:B------:R-:W-:Y:S08]  /*15b00*/  MUFU.EX2 R170, R170 ;  /* 0x000000aa00aa7308 */ /* 0x000ff00000000800 */
[----:B------:R-:W-:Y:S08]  /*15b10*/  MUFU.EX2 R191, R191 ;  /* 0x000000bf00bf7308 */ /* 0x000ff00000000800 */
[----:B------:R-:W0:Y:S08]  /*15b20*/  MUFU.EX2 R190, R190 ;  /* 0x000000be00be7308 */ /* 0x000e300000000800 */
[----:B------:R-:W-:Y:S08]  /*15b30*/  MUFU.EX2 R189, R189 ;  /* 0x000000bd00bd7308 */ /* 0x000ff00000000800 */
[----:B------:R-:W-:Y:S08]  /*15b40*/  MUFU.EX2 R188, R188 ;  /* 0x000000bc00bc7308 */ /* 0x000ff00000000800 */
[----:B------:R-:W1:Y:S08]  /*15b50*/  MUFU.EX2 R169, R169 ;  /* 0x000000a900a97308 */ /* 0x000e700000000800 */
[----:B------:R-:W3:Y:S01]  /*15b60*/  MUFU.EX2 R168, R168 ;  /* 0x000000a800a87308 */ /* 0x000ee20000000800 */
[----:B------:R3:W-:Y:S01]  /*15b70*/  STL.128 [R1+0x370], R176 ;  /* 0x000370b001007387 */ /* 0x0007e20000100c00 */
[----:B------:R-:W-:-:S02]  /*15b80*/  IMAD.MOV.U32 R210, RZ, RZ, R224 ;  /* 0x000000ffffd27224 */ /* 0x000fc400078e00e0 */
[----:B------:R-:W-:Y:S01]  /*15b90*/  IMAD.MOV.U32 R171, RZ, RZ, R139 ;  /* 0x000000ffffab7224 */ /* 0x000fe200078e008b */
[----:B------:R3:W-:Y:S01]  /*15ba0*/  STL.128 [R1+0x320], R156 ;  /* 0x0003209c01007387 */ /* 0x0007e20000100c00 */
[----:B------:R-:W-:Y:S01]  /*15bb0*/  IMAD.MOV.U32 R224, RZ, RZ, R17 ;  /* 0x000000ffffe07224 */ /* 0x000fe200078e0011 */
[----:B0-----:R-:W-:Y:S02]  /*15bc0*/  F2FP.BF16.F32.PACK_AB R152, R190, R191 ;  /* 0x000000bfbe98723e */ /* 0x001fe400000010ff */
[----:B-1----:R-:W-:Y:S02]  /*15bd0*/  F2FP.BF16.F32.PACK_AB R153, R169, R170 ;  /* 0x000000aaa999723e */ /* 0x002fe400000010ff */
[----:B------:R-:W-:Y:S01]  /*15be0*/  F2FP.BF16.F32.PACK_AB R154, R188, R189 ;  /* 0x000000bdbc9a723e */ /* 0x000fe200000010ff */
[----:B------:R-:W-:Y:S01]  /*15bf0*/  STL.128 [R1+0x540], R84 ;  /* 0x0005405401007387 */ /* 0x000fe20000100c00 */
[----:B---3--:R-:W-:Y:S02]  /*15c00*/  IMAD.MOV.U32 R179, RZ, RZ, R135 ;  /* 0x000000ffffb37224 */ /* 0x008fe400078e0087 */
[----:B------:R-:W-:-:S02]  /*15c10*/  IMAD.MOV.U32 R178, RZ, RZ, R136 ;  /* 0x000000ffffb27224 */ /* 0x000fc400078e0088 */
[----:B------:R-:W-:Y:S02]  /*15c20*/  IMAD.MOV.U32 R177, RZ, RZ, R137 ;  /* 0x000000ffffb17224 */ /* 0x000fe400078e0089 */
[----:B------:R-:W-:Y:S01]  /*15c30*/  IMAD.MOV.U32 R176, RZ, RZ, R138 ;  /* 0x000000ffffb07224 */ /* 0x000fe200078e008a */
[----:B------:R-:W-:Y:S01]  /*15c40*/  F2FP.BF16.F32.PACK_AB R155, R167, R168 ;  /* 0x000000a8a79b723e */ /* 0x000fe200000010ff */
[----:B------:R-:W-:Y:S02]  /*15c50*/  IMAD.MOV.U32 R159, RZ, RZ, R140 ;  /* 0x000000ffff9f7224 */ /* 0x000fe400078e008c */
[----:B------:R-:W-:Y:S02]  /*15c60*/  IMAD.MOV.U32 R158, RZ, RZ, R141 ;  /* 0x000000ffff9e7224 */ /* 0x000fe400078e008d */
[----:B------:R-:W-:Y:S02]  /*15c70*/  IMAD.MOV.U32 R157, RZ, RZ, R142 ;  /* 0x000000ffff9d7224 */ /* 0x000fe400078e008e */
[----:B------:R-:W-:Y:S01]  /*15c80*/  IMAD.MOV.U32 R156, RZ, RZ, R143 ;  /* 0x000000ffff9c7224 */ /* 0x000fe200078e008f */
[----:B------:R-:W-:Y:S01]  /*15c90*/  STL.128 [R1+0x550], R88 ;  /* 0x0005505801007387 */ /* 0x000fe20000100c00 */
[----:B------:R-:W-:-:S03]  /*15ca0*/  IMAD.MOV.U32 R22, RZ, RZ, R144 ;  /* 0x000000ffff167224 */ /* 0x000fc600078e0090 */
[----:B------:R-:W-:Y:S01]  /*15cb0*/  STL.128 [R1+0x560], R92 ;  /* 0x0005605c01007387 */ /* 0x000fe20000100c00 */
[----:B------:R-:W-:-:S03]  /*15cc0*/  IMAD.MOV.U32 R20, RZ, RZ, R145 ;  /* 0x000000ffff147224 */ /* 0x000fc600078e0091 */
[----:B------:R-:W-:Y:S01]  /*15cd0*/  STL.128 [R1+0x570], R96 ;  /* 0x0005706001007387 */ /* 0x000fe20000100c00 */
[----:B------:R-:W-:-:S03]  /*15ce0*/  IMAD.MOV.U32 R18, RZ, RZ, R146 ;  /* 0x000000ffff127224 */ /* 0x000fc600078e0092 */
[----:B------:R-:W-:Y:S01]  /*15cf0*/  STL.128 [R1+0x3290], R176 ;  /* 0x003290b001007387 */ /* 0x000fe20000100c00 */
[----:B------:R-:W-:-:S03]  /*15d00*/  IMAD.MOV.U32 R17, RZ, RZ, R147 ;  /* 0x000000ffff117224 */ /* 0x000fc600078e0093 */
[----:B----4-:R-:W-:Y:S01]  /*15d10*/  STL.128 [R1+0x3280], R172 ;  /* 0x003280ac01007387 */ /* 0x010fe20000100c00 */
[----:B------:R-:W-:-:S03]  /*15d20*/  IMAD.MOV.U32 R16, RZ, RZ, R148 ;  /* 0x000000ffff107224 */ /* 0x000fc600078e0094 */
[----:B------:R-:W-:Y:S01]  /*15d30*/  STL.128 [R1+0x3270], R168 ;  /* 0x003270a801007387 */ /* 0x000fe20000100c00 */
[----:B------:R-:W-:-:S03]  /*15d40*/  IMAD.MOV.U32 R14, RZ, RZ, R149 ;  /* 0x000000ffff0e7224 */ /* 0x000fc600078e0095 */
[----:B------:R-:W-:Y:S01]  /*15d50*/  STL.128 [R1+0x3260], R164 ;  /* 0x003260a401007387 */ /* 0x000fe20000100c00 */
[----:B------:R-:W-:-:S03]  /*15d60*/  IMAD.MOV.U32 R7, RZ, RZ, R150 ;  /* 0x000000ffff077224 */ /* 0x000fc600078e0096 */
[----:B------:R-:W-:Y:S01]  /*15d70*/  STL.128 [R1+0x3250], R160 ;  /* 0x003250a001007387 */ /* 0x000fe20000100c00 */
[----:B------:R-:W-:-:S03]  /*15d80*/  IMAD.MOV.U32 R6, RZ, RZ, R151 ;  /* 0x000000ffff067224 */ /* 0x000fc600078e0097 */
[----:B------:R0:W-:Y:S04]  /*15d90*/  STL.128 [R1+0x380], R180 ;  /* 0x000380b401007387 */ /* 0x0001e80000100c00 */
[----:B------:R1:W-:Y:S04]  /*15da0*/  STL.128 [R1+0x410], R216 ;  /* 0x000410d801007387 */ /* 0x0003e80000100c00 */
[----:B------:R3:W-:Y:S04]  /*15db0*/  STL.128 [R1+0x420], R220 ;  /* 0x000420dc01007387 */ /* 0x0007e80000100c00 */
[----:B------:R4:W-:Y:S04]  /*15dc0*/  STL.128 [R1+0x430], R224 ;  /* 0x000430e001007387 */ /* 0x0009e80000100c00 */
[----:B------:R-:W-:Y:S01]  /*15dd0*/  STL.128 [R1+0x530], R80 ;  /* 0x0005305001007387 */ /* 0x000fe20000100c00 */
[----:B0-----:R-:W-:-:S02]  /*15de0*/  IMAD.MOV.U32 R181, RZ, RZ, R133 ;  /* 0x000000ffffb57224 */ /* 0x001fc400078e0085 */
[----:B------:R-:W-:Y:S01]  /*15df0*/  IMAD.MOV.U32 R180, RZ, RZ, R134 ;  /* 0x000000ffffb47224 */ /* 0x000fe200078e0086 */
[----:B------:R0:W-:Y:S01]  /*15e00*/  STL.128 [R1+0x3240], R156 ;  /* 0x0032409c01007387 */ /* 0x0001e20000100c00 */
[----:B-1----:R-:W-:Y:S02]  /*15e10*/  IMAD.MOV.U32 R219, RZ, RZ, R129 ;  /* 0x000000ffffdb7224 */ /* 0x002fe400078e0081 */
[----:B------:R-:W-:Y:S01]  /*15e20*/  IMAD.MOV.U32 R218, RZ, RZ, R130 ;  /* 0x000000ffffda7224 */ /* 0x000fe200078e0082 */
[----:B------:R-:W2:Y:S01]  /*15e30*/  LDL.LU.128 R160, [R1+0x540] ;  /* 0x0005400001a07983 */ /* 0x000ea20000300c00 */
[----:B---3--:R-:W-:Y:S02]  /*15e40*/  IMAD.MOV.U32 R223, RZ, RZ, R125 ;  /* 0x000000ffffdf7224 */ /* 0x008fe400078e007d */
[----:B------:R-:W-:Y:S01]  /*15e50*/  IMAD.MOV.U32 R222, RZ, RZ, R126 ;  /* 0x000000ffffde7224 */ /* 0x000fe200078e007e */
[----:B------:R-:W3:Y:S01]  /*15e60*/  LDL.LU.128 R164, [R1+0x550] ;  /* 0x0005500001a47983 */ /* 0x000ee20000300c00 */
[----:B----4-:R-:W-:-:S02]  /*15e70*/  IMAD.MOV.U32 R224, RZ, RZ, R124 ;  /* 0x000000ffffe07224 */ /* 0x010fc400078e007c */
[----:B------:R-:W-:Y:S01]  /*15e80*/  IMAD.MOV.U32 R221, RZ, RZ, R127 ;  /* 0x000000ffffdd7224 */ /* 0x000fe200078e007f */
[----:B------:R-:W4:Y:S01]  /*15e90*/  LDL.LU.128 R168, [R1+0x560] ;  /* 0x0005600001a87983 */ /* 0x000f220000300c00 */
[----:B------:R-:W-:Y:S02]  /*15ea0*/  IMAD.MOV.U32 R220, RZ, RZ, R128 ;  /* 0x000000ffffdc7224 */ /* 0x000fe400078e0080 */
[----:B------:R-:W-:Y:S01]  /*15eb0*/  IMAD.MOV.U32 R217, RZ, RZ, R131 ;  /* 0x000000ffffd97224 */ /* 0x000fe200078e0083 */
[----:B------:R-:W4:Y:S01]  /*15ec0*/  LDL.LU.128 R172, [R1+0x570] ;  /* 0x0005700001ac7983 */ /* 0x000f220000300c00 */
[----:B------:R-:W-:-:S03]  /*15ed0*/  IMAD.MOV.U32 R216, RZ, RZ, R132 ;  /* 0x000000ffffd87224 */ /* 0x000fc600078e0084 */
[----:B------:R-:W4:Y:S04]  /*15ee0*/  LDL.128 R176, [R1+0x580] ;  /* 0x0005800001b07983 */ /* 0x000f280000100c00 */
        /* <DEDUP_REMOVED lines=29> */
[----:B--2---:R-:W2:Y:S01]  /*160c0*/  LDL.LU.128 R152, [R1+0x520] ;  /* 0x0005200001987983 */ /* 0x004ea20000300c00 */
[----:B------:R-:W-:-:S02]  /*160d0*/  IMAD.MOV.U32 R28, RZ, RZ, R104 ;  /* 0x000000ffff1c7224 */ /* 0x000fc400078e0068 */
[----:B------:R-:W-:Y:S01]  /*160e0*/  IMAD.MOV.U32 R29, RZ, RZ, R105 ;  /* 0x000000ffff1d7224 */ /* 0x000fe200078e0069 */
[----:B------:R0:W-:Y:S01]  /*160f0*/  STL.128 [R1+0x240], R24 ;  /* 0x0002401801007387 */ /* 0x0001e20000100c00 */
[----:B------:R-:W-:Y:S02]  /*16100*/  IMAD.MOV.U32 R30, RZ, RZ, R106 ;  /* 0x000000ffff1e7224 */ /* 0x000fe400078e006a */
[----:B------:R-:W-:Y:S01]  /*16110*/  IMAD.MOV.U32 R31, RZ, RZ, R107 ;  /* 0x000000ffff1f7224 */ /* 0x000fe200078e006b */
[----:B------:R1:W-:Y:S04]  /*16120*/  STL.128 [R1+0x240], R100 ;  /* 0x0002406401007387 */ /* 0x0003e80000100c00 */
[----:B------:R1:W-:Y:S01]  /*16130*/  STL.128 [R1+0x250], R104 ;  /* 0x0002506801007387 */ /* 0x0003e20000100c00 */
[----:B------:R-:W-:-:S03]  /*16140*/  IMAD.MOV.U32 R11, RZ, RZ, R9 ;  /* 0x000000ffff0b7224 */ /* 0x000fc600078e0009 */
[----:B------:R-:W-:Y:S01]  /*16150*/  STL [R1+0x30e0], R22 ;  /* 0x0030e01601007387 */ /* 0x000fe20000100800 */
[----:B0-----:R-:W-:-:S03]  /*16160*/  IMAD.MOV.U32 R25, RZ, RZ, R101 ;  /* 0x000000ffff197224 */ /* 0x001fc600078e0065 */
[----:B------:R-:W-:Y:S01]  /*16170*/  STL [R1+0x30dc], R20 ;  /* 0x0030dc1401007387 */ /* 0x000fe20000100800 */
[----:B------:R-:W-:Y:S02]  /*16180*/  IMAD.MOV.U32 R26, RZ, RZ, R102 ;  /* 0x000000ffff1a7224 */ /* 0x000fe400078e0066 */
[----:B------:R-:W-:Y:S01]  /*16190*/  IMAD.MOV.U32 R27, RZ, RZ, R103 ;  /* 0x000000ffff1b7224 */ /* 0x000fe200078e0067 */
[----:B-1----:R-:W2:Y:S04]  /*161a0*/  LDL.LU R101, [R1+0x584] ;  /* 0x0005840001657983 */ /* 0x002ea80000300800 */
[----:B------:R-:W2:Y:S04]  /*161b0*/  LDL.LU R102, [R1+0x588] ;  /* 0x0005880001667983 */ /* 0x000ea80000300800 */
[----:B------:R-:W2:Y:S04]  /*161c0*/  LDL.LU R103, [R1+0x58c] ;  /* 0x00058c0001677983 */ /* 0x000ea80000300800 */
[----:B------:R-:W2:Y:S01]  /*161d0*/  LDL.128 R104, [R1+0x590] ;  /* 0x0005900001687983 */ /* 0x000ea20000100c00 */
[----:B------:R-:W-:-:S03]  /*161e0*/  IMAD.MOV.U32 R24, RZ, RZ, R100 ;  /* 0x000000ffff187224 */ /* 0x000fc600078e0064 */
[----:B------:R0:W-:Y:S04]  /*161f0*/  STL.128 [R1+0x3100], R28 ;  /* 0x0031001c01007387 */ /* 0x0001e80000100c00 */
[----:B------:R1:W-:Y:S01]  /*16200*/  STL.128 [R1+0x30f0], R24 ;  /* 0x0030f01801007387 */ /* 0x0003e20000100c00 */
[----:B------:R-:W-:-:S03]  /*16210*/  VIADD R10, R8, 0x100 ;  /* 0x00000100080a7836 */ /* 0x000fc60000000000 */
[----:B------:R3:W-:Y:S04]  /*16220*/  STL [R1+0x30d8], R18 ;  /* 0x0030d81201007387 */ /* 0x0007e80000100800 */
[----:B------:R-:W-:Y:S04]  /*16230*/  STL.64 [R1+0x30d0], R16 ;  /* 0x0030d01001007387 */ /* 0x000fe80000100a00 */
[----:B0-----:R-:W2:Y:S04]  /*16240*/  LDL.LU.128 R28, [R1+0x3100] ;  /* 0x00310000011c7983 */ /* 0x001ea80000300c00 */
[----:B-1----:R-:W2:Y:S04]  /*16250*/  LDL.LU.128 R24, [R1+0x30f0] ;  /* 0x0030f00001187983 */ /* 0x002ea80000300c00 */
[----:B------:R-:W-:Y:S04]  /*16260*/  STL [R1+0x30cc], R14 ;  /* 0x0030cc0e01007387 */ /* 0x000fe80000100800 */
[----:B------:R-:W-:Y:S04]  /*16270*/  STL.128 [R1+0x30b0], R4 ;  /* 0x0030b00401007387 */ /* 0x000fe80000100c00 */
[----:B------:R-:W-:Y:S04]  /*16280*/  STL.128 [R1+0x390], R184 ;  /* 0x000390b801007387 */ /* 0x000fe80000100c00 */
[----:B------:R-:W-:Y:S04]  /*16290*/  STL.64 [R1+0x30c0], R8 ;  /* 0x0030c00801007387 */ /* 0x000fe80000100a00 */
[----:B------:R-:W-:Y:S04]  /*162a0*/  STL.128 [R1+0x3b0], R192 ;  /* 0x0003b0c001007387 */ /* 0x000fe80000100c00 */
[----:B------:R-:W-:Y:S04]  /*162b0*/  STL.128 [R1+0x3c0], R196 ;  /* 0x0003c0c401007387 */ /* 0x000fe80000100c00 */
[----:B------:R-:W-:Y:S04]  /*162c0*/  STL.128 [R1+0x3d0], R200 ;  /* 0x0003d0c801007387 */ /* 0x000fe80000100c00 */
[----:B------:R-:W-:Y:S04]  /*162d0*/  STL.128 [R1+0x3e0], R204 ;  /* 0x0003e0cc01007387 */ /* 0x000fe80000100c00 */
[----:B------:R-:W-:Y:S04]  /*162e0*/  STL.128 [R1+0x3f0], R208 ;  /* 0x0003f0d001007387 */ /* 0x000fe80000100c00 */
[----:B------:R-:W-:Y:S04]  /*162f0*/  STL.128 [R1+0x400], R212 ;  /* 0x000400d401007387 */ /* 0x000fe80000100c00 */
[----:B------:R-:W2:Y:S01]  /*16300*/  LDL.LU.64 R182, [R1+0x33b0] ;  /* 0x0033b00001b67983 */ /* 0x000ea20000300a00 */
[----:B------:R-:W-:-:S03]  /*16310*/  IMAD.MOV.U32 R84, RZ, RZ, R160 ;  /* 0x000000ffff547224 */ /* 0x000fc600078e00a0 */
[----:B------:R-:W2:Y:S01]  /*16320*/  LDL.LU R22, [R1+0x30e0] ;  /* 0x0030e00001167983 */ /* 0x000ea20000300800 */
[----:B------:R-:W-:Y:S02]  /*16330*/  IMAD.MOV.U32 R85, RZ, RZ, R161 ;  /* 0x000000ffff557224 */ /* 0x000fe400078e00a1 */
[----:B------:R-:W-:Y:S01]  /*16340*/  IMAD.MOV.U32 R86, RZ, RZ, R162 ;  /* 0x000000ffff567224 */ /* 0x000fe200078e00a2 */
[----:B------:R-:W2:Y:S01]  /*16350*/  LDL.LU R20, [R1+0x30dc] ;  /* 0x0030dc0001147983 */ /* 0x000ea20000300800 */
[----:B------:R-:W-:Y:S02]  /*16360*/  IMAD.MOV.U32 R87, RZ, RZ, R163 ;  /* 0x000000ffff577224 */ /* 0x000fe400078e00a3 */
[----:B---3--:R-:W-:Y:S01]  /*16370*/  IMAD.MOV.U32 R88, RZ, RZ, R164 ;  /* 0x000000ffff587224 */ /* 0x008fe200078e00a4 */
[----:B------:R-:W3:Y:S01]  /*16380*/  LDL.LU R18, [R1+0x30d8] ;  /* 0x0030d80001127983 */ /* 0x000ee20000300800 */
[----:B------:R-:W-:Y:S02]  /*16390*/  IMAD.MOV.U32 R89, RZ, RZ, R165 ;  /* 0x000000ffff597224 */ /* 0x000fe400078e00a5 */
[----:B------:R-:W-:-:S02]  /*163a0*/  IMAD.MOV.U32 R90, RZ, RZ, R166 ;  /* 0x000000ffff5a7224 */ /* 0x000fc400078e00a6 */
[----:B------:R-:W-:Y:S02]  /*163b0*/  IMAD.MOV.U32 R91, RZ, RZ, R167 ;  /* 0x000000ffff5b7224 */ /* 0x000fe400078e00a7 */
[----:B----4-:R-:W-:Y:S02]  /*163c0*/  IMAD.MOV.U32 R92, RZ, RZ, R168 ;  /* 0x000000ffff5c7224 */ /* 0x010fe400078e00a8 */
[----:B------:R-:W-:Y:S02]  /*163d0*/  IMAD.MOV.U32 R93, RZ, RZ, R169 ;  /* 0x000000ffff5d7224 */ /* 0x000fe400078e00a9 */
[----:B------:R-:W-:Y:S02]  /*163e0*/  IMAD.MOV.U32 R94, RZ, RZ, R170 ;  /* 0x000000ffff5e7224 */ /* 0x000fe400078e00aa */
[----:B------:R-:W-:Y:S02]  /*163f0*/  IMAD.MOV.U32 R95, RZ, RZ, R171 ;  /* 0x000000ffff5f7224 */ /* 0x000fe400078e00ab */
[----:B------:R-:W-:-:S02]  /*16400*/  IMAD.MOV.U32 R96, RZ, RZ, R172 ;  /* 0x000000ffff607224 */ /* 0x000fc400078e00ac */
[----:B------:R-:W-:Y:S02]  /*16410*/  IMAD.MOV.U32 R97, RZ, RZ, R173 ;  /* 0x000000ffff617224 */ /* 0x000fe400078e00ad */
[----:B------:R-:W-:Y:S02]  /*16420*/  IMAD.MOV.U32 R98, RZ, RZ, R174 ;  /* 0x000000ffff627224 */ /* 0x000fe400078e00ae */
[----:B------:R-:W-:Y:S02]  /*16430*/  IMAD.MOV.U32 R99, RZ, RZ, R175 ;  /* 0x000000ffff637224 */ /* 0x000fe400078e00af */
[----:B------:R-:W-:Y:S01]  /*16440*/  IMAD.MOV.U32 R100, RZ, RZ, R176 ;  /* 0x000000ffff647224 */ /* 0x000fe200078e00b0 */
[----:B------:R0:W-:Y:S04]  /*16450*/  STL.128 [R1+0x3200], R92 ;  /* 0x0032005c01007387 */ /* 0x0001e80000100c00 */
[----:B------:R1:W-:Y:S04]  /*16460*/  STL.128 [R1+0x3210], R96 ;  /* 0x0032106001007387 */ /* 0x0003e80000100c00 */
[----:B------:R4:W-:Y:S04]  /*16470*/  STL.128 [R1+0x31f0], R88 ;  /* 0x0031f05801007387 */ /* 0x0009e80000100c00 */
[----:B------:R4:W-:Y:S04]  /*16480*/  STL.128 [R1+0x31e0], R84 ;  /* 0x0031e05401007387 */ /* 0x0009e80000100c00 */
[----:B0-----:R-:W3:Y:S04]  /*16490*/  LDL.LU.128 R92, [R1+0x3200] ;  /* 0x00320000015c7983 */ /* 0x001ee80000300c00 */
[----:B-1----:R-:W3:Y:S04]  /*164a0*/  LDL.LU.128 R96, [R1+0x3210] ;  /* 0x0032100001607983 */ /* 0x002ee80000300c00 */
[----:B----4-:R-:W4:Y:S04]  /*164b0*/  LDL.LU.128 R88, [R1+0x31f0] ;  /* 0x0031f00001587983 */ /* 0x010f280000300c00 */
[----:B------:R-:W4:Y:S01]  /*164c0*/  LDL.LU.128 R84, [R1+0x31e0] ;  /* 0x0031e00001547983 */ /* 0x000f220000300c00 */
[----:B------:R-:W-:-:S03]  /*164d0*/  IMAD.MOV.U32 R80, RZ, RZ, R156 ;  /* 0x000000ffff507224 */ /* 0x000fc600078e009c */
[----:B------:R-:W4:Y:S01]  /*164e0*/  LDL.LU.64 R16, [R1+0x30d0] ;  /* 0x0030d00001107983 */ /* 0x000f220000300a00 */
        /* <DEDUP_REMOVED lines=47> */
[----:B--2---:R-:W-:-:S02]  /*167e0*/  IMAD.MOV.U32 R76, RZ, RZ, R152 ;  /* 0x000000ffff4c7224 */ /* 0x004fc400078e0098 */
[----:B------:R-:W-:Y:S02]  /*167f0*/  IMAD.MOV.U32 R77, RZ, RZ, R153 ;  /* 0x000000ffff4d7224 */ /* 0x000fe400078e0099 */
[----:B------:R-:W-:Y:S02]  /*16800*/  IMAD.MOV.U32 R78, RZ, RZ, R154 ;  /* 0x000000ffff4e7224 */ /* 0x000fe400078e009a */
[----:B------:R-:W-:Y:S01]  /*16810*/  IMAD.MOV.U32 R79, RZ, RZ, R155 ;  /* 0x000000ffff4f7224 */ /* 0x000fe200078e009b */
[----:B------:R0:W-:Y:S04]  /*16820*/  STL.128 [R1+0x260], R108 ;  /* 0x0002606c01007387 */ /* 0x0001e80000100c00 */
[----:B------:R1:W-:Y:S04]  /*16830*/  STL.128 [R1+0x3220], R100 ;  /* 0x0032206401007387 */ /* 0x0003e80000100c00 */
[----:B------:R2:W-:Y:S04]  /*16840*/  STL.128 [R1+0x380], R104 ;  /* 0x0003806801007387 */ /* 0x0005e80000100c00 */
[----:B------:R2:W-:Y:S04]  /*16850*/  STL.128 [R1+0x31d0], R80 ;  /* 0x0031d05001007387 */ /* 0x0005e80000100c00 */
[----:B0-----:R-:W4:Y:S04]  /*16860*/  LDL.128 R108, [R1+0x5a0] ;  /* 0x0005a000016c7983 */ /* 0x001f280000100c00 */
[----:B-1----:R-:W4:Y:S04]  /*16870*/  LDL.LU.128 R100, [R1+0x3220] ;  /* 0x0032200001647983 */ /* 0x002f280000300c00 */
[----:B--2---:R-:W2:Y:S04]  /*16880*/  LDL.LU R105, [R1+0x594] ;  /* 0x0005940001697983 */ /* 0x004ea80000300800 */
[----:B------:R-:W2:Y:S04]  /*16890*/  LDL.LU R106, [R1+0x598] ;  /* 0x00059800016a7983 */ /* 0x000ea80000300800 */
[----:B------:R-:W2:Y:S04]  /*168a0*/  LDL.LU R107, [R1+0x59c] ;  /* 0x00059c00016b7983 */ /* 0x000ea80000300800 */
        /* <DEDUP_REMOVED lines=12> */
[----:B------:R-:W2:Y:S04]  /*16970*/  LDL.LU.128 R80, [R1+0x31d0] ;  /* 0x0031d00001507983 */ /* 0x000ea80000300c00 */
        /* <DEDUP_REMOVED lines=11> */
[----:B------:R-:W2:Y:S01]  /*16a30*/  LDL.LU.128 R32, [R1+0x3110] ;  /* 0x0031100001207983 */ /* 0x000ea20000300c00 */
[----:B------:R-:W-:-:S03]  /*16a40*/  R2UR UR7, R11 ;  /* 0x000000000b0772ca */ /* 0x000fc600000e0000 */
[----:B------:R-:W2:Y:S04]  /*16a50*/  LDL.LU R14, [R1+0x30cc] ;  /* 0x0030cc00010e7983 */ /* 0x000ea80000300800 */
[----:B------:R-:W2:Y:S04]  /*16a60*/  LDL.LU.128 R4, [R1+0x30b0] ;  /* 0x0030b00001047983 */ /* 0x000ea80000300c00 */
[----:B------:R0:W-:Y:S04]  /*16a70*/  STL [R1+0x30c8], R11 ;  /* 0x0030c80b01007387 */ /* 0x0001e80000100800 */
[----:B------:R-:W-:Y:S04]  /*16a80*/  STL.128 [R1+0x270], R112 ;  /* 0x0002707001007387 */ /* 0x000fe80000100c00 */
[----:B------:R-:W2:Y:S04]  /*16a90*/  LDL.LU.64 R8, [R1+0x30c0] ;  /* 0x0030c00001087983 */ /* 0x000ea80000300a00 */
[----:B0-----:R-:W2:Y:S04]  /*16aa0*/  LDL.LU R11, [R1+0x30c8] ;  /* 0x0030c800010b7983 */ /* 0x001ea80000300800 */
[----:B---3--:R0:W-:Y:S04]  /*16ab0*/  STL.128 [R1+0x3070], R92 ;  /* 0x0030705c01007387 */ /* 0x0081e80000100c00 */
[----:B------:R1:W-:Y:S04]  /*16ac0*/  STL.128 [R1+0x3080], R96 ;  /* 0x0030806001007387 */ /* 0x0003e80000100c00 */
[----:B----4-:R3:W-:Y:S04]  /*16ad0*/  STL.128 [R1+0x3060], R88 ;  /* 0x0030605801007387 */ /* 0x0107e80000100c00 */
[----:B------:R4:W-:Y:S04]  /*16ae0*/  STL.128 [R1+0x3050], R84 ;  /* 0x0030505401007387 */ /* 0x0009e80000100c00 */
[----:B0-----:R-:W2:Y:S04]  /*16af0*/  LDL.LU.128 R92, [R1+0x3070] ;  /* 0x00307000015c7983 */ /* 0x001ea80000300c00 */
[----:B-1----:R-:W2:Y:S04]  /*16b00*/  LDL.LU.128 R96, [R1+0x3080] ;  /* 0x0030800001607983 */ /* 0x002ea80000300c00 */
[----:B---3--:R-:W3:Y:S04]  /*16b10*/  LDL.LU.128 R88, [R1+0x3060] ;  /* 0x0030600001587983 */ /* 0x008ee80000300c00 */
[----:B----4-:R-:W4:Y:S04]  /*16b20*/  LDL.LU.128 R84, [R1+0x3050] ;  /* 0x0030500001547983 */ /* 0x010f280000300c00 */
[----:B------:R-:W4:Y:S04]  /*16b30*/  LDL.128 R112, [R1+0x5b0] ;  /* 0x0005b00001707983 */ /* 0x000f280000100c00 */
[----:B------:R0:W-:Y:S04]  /*16b40*/  STL.128 [R1+0x2f70], R28 ;  /* 0x002f701c01007387 */ /* 0x0001e80000100c00 */
[----:B------:R1:W-:Y:S04]  /*16b50*/  STL.128 [R1+0x2f60], R24 ;  /* 0x002f601801007387 */ /* 0x0003e80000100c00 */
[----:B------:R-:W4:Y:S04]  /*16b60*/  LDL.LU.128 R212, [R1+0x3420] ;  /* 0x0034200001d47983 */ /* 0x000f280000300c00 */
        /* <DEDUP_REMOVED lines=8> */
[----:B------:R-:W-:Y:S04]  /*16bf0*/  STL.128 [R1+0x390], R108 ;  /* 0x0003906c01007387 */ /* 0x000fe80000100c00 */
[----:B------:R0:W-:Y:S04]  /*16c00*/  STL.128 [R1+0x3090], R100 ;  /* 0x0030906401007387 */ /* 0x0001e80000100c00 */
[----:B--2---:R1:W-:Y:S04]  /*16c10*/  STL.128 [R1+0x30a0], R104 ;  /* 0x0030a06801007387 */ /* 0x0043e80000100c00 */
[----:B0-----:R-:W2:Y:S04]  /*16c20*/  LDL.LU.128 R100, [R1+0x3090] ;  /* 0x0030900001647983 */ /* 0x001ea80000300c00 */
[----:B------:R-:W2:Y:S04]  /*16c30*/  LDL.LU R109, [R1+0x5a4] ;  /* 0x0005a400016d7983 */ /* 0x000ea80000300800 */
[----:B------:R-:W2:Y:S04]  /*16c40*/  LDL.LU R110, [R1+0x5a8] ;  /* 0x0005a800016e7983 */ /* 0x000ea80000300800 */
[----:B-1----:R-:W2:Y:S04]  /*16c50*/  LDL.LU.128 R104, [R1+0x30a0] ;  /* 0x0030a00001687983 */ /* 0x002ea80000300c00 */
        /* <DEDUP_REMOVED lines=26> */
[----:B---3--:R-:W3:Y:S04]  /*16e00*/  LDL.LU.128 R32, [R1+0x2f80] ;  /* 0x002f800001207983 */ /* 0x008ee80000300c00 */
[----:B------:R0:W-:Y:S04]  /*16e10*/  STL [R1+0x2f50], R22 ;  /* 0x002f501601007387 */ /* 0x0001e80000100800 */
[----:B------:R1:W-:Y:S04]  /*16e20*/  STL [R1+0x2f4c], R20 ;  /* 0x002f4c1401007387 */ /* 0x0003e80000100800 */
[----:B------:R1:W-:Y:S04]  /*16e30*/  STL [R1+0x2f48], R18 ;  /* 0x002f481201007387 */ /* 0x0003e80000100800 */
[----:B------:R1:W-:Y:S04]  /*16e40*/  STL.64 [R1+0x2f40], R16 ;  /* 0x002f401001007387 */ /* 0x0003e80000100a00 */
[----:B------:R1:W-:Y:S04]  /*16e50*/  STL [R1+0x2f3c], R14 ;  /* 0x002f3c0e01007387 */ /* 0x0003e80000100800 */
[----:B------:R4:W-:Y:S04]  /*16e60*/  STL.128 [R1+0x2f20], R4 ;  /* 0x002f200401007387 */ /* 0x0009e80000100c00 */
[----:B0-----:R-:W3:Y:S04]  /*16e70*/  LDL.LU R22, [R1+0x2f50] ;  /* 0x002f500001167983 */ /* 0x001ee80000300800 */
[----:B-1----:R-:W3:Y:S04]  /*16e80*/  LDL.LU R20, [R1+0x2f4c] ;  /* 0x002f4c0001147983 */ /* 0x002ee80000300800 */
[----:B------:R-:W3:Y:S04]  /*16e90*/  LDL.LU R18, [R1+0x2f48] ;  /* 0x002f480001127983 */ /* 0x000ee80000300800 */
[----:B------:R-:W3:Y:S04]  /*16ea0*/  LDL.LU.64 R16, [R1+0x2f40] ;  /* 0x002f400001107983 */ /* 0x000ee80000300a00 */
[----:B------:R-:W3:Y:S04]  /*16eb0*/  LDL.LU R14, [R1+0x2f3c] ;  /* 0x002f3c00010e7983 */ /* 0x000ee80000300800 */
[----:B----4-:R-:W4:Y:S04]  /*16ec0*/  LDL.LU.128 R4, [R1+0x2f20] ;  /* 0x002f200001047983 */ /* 0x010f280000300c00 */
[----:B------:R0:W-:Y:S04]  /*16ed0*/  STL [R1+0x2f38], R11 ;  /* 0x002f380b01007387 */ /* 0x0001e80000100800 */
[----:B------:R1:W-:Y:S04]  /*16ee0*/  STL.64 [R1+0x2f30], R8 ;  /* 0x002f300801007387 */ /* 0x0003e80000100a00 */
[----:B------:R1:W-:Y:S04]  /*16ef0*/  STL.128 [R1+0x2ee0], R96 ;  /* 0x002ee06001007387 */ /* 0x0003e80000100c00 */
[----:B0-----:R-:W4:Y:S04]  /*16f00*/  LDL.LU R11, [R1+0x2f38] ;  /* 0x002f3800010b7983 */ /* 0x001f280000300800 */
[----:B-1----:R-:W4:Y:S04]  /*16f10*/  LDL.LU.64 R8, [R1+0x2f30] ;  /* 0x002f300001087983 */ /* 0x002f280000300a00 */
[----:B------:R0:W-:Y:S04]  /*16f20*/  STL.128 [R1+0x2ed0], R92 ;  /* 0x002ed05c01007387 */ /* 0x0001e80000100c00 */
[----:B------:R1:W-:Y:S04]  /*16f30*/  STL.128 [R1+0x2ec0], R88 ;  /* 0x002ec05801007387 */ /* 0x0003e80000100c00 */
[----:B------:R1:W-:Y:S04]  /*16f40*/  STL.128 [R1+0x2eb0], R84 ;  /* 0x002eb05401007387 */ /* 0x0003e80000100c00 */
[----:B------:R1:W-:Y:S04]  /*16f50*/  STL.128 [R1+0x3a0], R112 ;  /* 0x0003a07001007387 */ /* 0x0003e80000100c00 */
[----:B------:R-:W4:Y:S04]  /*16f60*/  LDL.LU.128 R96, [R1+0x2ee0] ;  /* 0x002ee00001607983 */ /* 0x000f280000300c00 */
[----:B0-----:R-:W4:Y:S04]  /*16f70*/  LDL.LU.128 R92, [R1+0x2ed0] ;  /* 0x002ed000015c7983 */ /* 0x001f280000300c00 */
[----:B-1----:R-:W4:Y:S04]  /*16f80*/  LDL.LU.128 R88, [R1+0x2ec0] ;  /* 0x002ec00001587983 */ /* 0x002f280000300c00 */
[----:B------:R-:W4:Y:S04]  /*16f90*/  LDL.LU.128 R84, [R1+0x2eb0] ;  /* 0x002eb00001547983 */ /* 0x000f280000300c00 */
[----:B------:R-:W4:Y:S04]  /*16fa0*/  LDL.LU R113, [R1+0x5b4] ;  /* 0x0005b40001717983 */ /* 0x000f280000300800 */
[----:B------:R-:W4:Y:S04]  /*16fb0*/  LDL.LU R114, [R1+0x5b8] ;  /* 0x0005b80001727983 */ /* 0x000f280000300800 */
[----:B------:R-:W4:Y:S04]  /*16fc0*/  LDL.LU R115, [R1+0x5bc] ;  /* 0x0005bc0001737983 */ /* 0x000f280000300800 */
[----:B------:R0:W-:Y:S04]  /*16fd0*/  STL.128 [R1+0x2dd0], R28 ;  /* 0x002dd01c01007387 */ /* 0x0001e80000100c00 */
[----:B------:R1:W-:Y:S04]  /*16fe0*/  STL.128 [R1+0x2dc0], R24 ;  /* 0x002dc01801007387 */ /* 0x0003e80000100c00 */
[----:B0-----:R-:W4:Y:S04]  /*16ff0*/  LDL.LU.128 R28, [R1+0x2dd0] ;  /* 0x002dd000011c7983 */ /* 0x001f280000300c00 */
[----:B-1----:R-:W4:Y:S04]  /*17000*/  LDL.LU.128 R24, [R1+0x2dc0] ;  /* 0x002dc00001187983 */ /* 0x002f280000300c00 */
[----:B--2---:R0:W-:Y:S04]  /*17010*/  STL.128 [R1+0x2ef0], R100 ;  /* 0x002ef06401007387 */ /* 0x0041e80000100c00 */
[----:B------:R1:W-:Y:S04]  /*17020*/  STL.128 [R1+0x2f00], R104 ;  /* 0x002f006801007387 */ /* 0x0003e80000100c00 */
[----:B------:R2:W-:Y:S04]  /*17030*/  STL.128 [R1+0x2f10], R108 ;  /* 0x002f106c01007387 */ /* 0x0005e80000100c00 */
[----:B0-----:R-:W4:Y:S04]  /*17040*/  LDL.LU.128 R100, [R1+0x2ef0] ;  /* 0x002ef00001647983 */ /* 0x001f280000300c00 */
[----:B-1----:R-:W4:Y:S04]  /*17050*/  LDL.LU.128 R104, [R1+0x2f00] ;  /* 0x002f000001687983 */ /* 0x002f280000300c00 */
[----:B--2---:R-:W2:Y:S04]  /*17060*/  LDL.LU.128 R108, [R1+0x2f10] ;  /* 0x002f1000016c7983 */ /* 0x004ea80000300c00 */
        /* <DEDUP_REMOVED lines=31> */
[----:B----4-:R4:W-:Y:S04]  /*17260*/  STL.128 [R1+0x2d80], R4 ;  /* 0x002d800401007387 */ /* 0x0109e80000100c00 */
[----:B0-----:R-:W3:Y:S04]  /*17270*/  LDL.LU R22, [R1+0x2db0] ;  /* 0x002db00001167983 */ /* 0x001ee80000300800 */
[----:B-1----:R-:W3:Y:S04]  /*17280*/  LDL.LU R20, [R1+0x2dac] ;  /* 0x002dac0001147983 */ /* 0x002ee80000300800 */
[----:B------:R-:W3:Y:S04]  /*17290*/  LDL.LU R18, [R1+0x2da8] ;  /* 0x002da80001127983 */ /* 0x000ee80000300800 */
[----:B------:R-:W3:Y:S04]  /*172a0*/  LDL.LU.64 R16, [R1+0x2da0] ;  /* 0x002da00001107983 */ /* 0x000ee80000300a00 */
[----:B------:R-:W3:Y:S04]  /*172b0*/  LDL.LU R14, [R1+0x2d9c] ;  /* 0x002d9c00010e7983 */ /* 0x000ee80000300800 */
[----:B----4-:R-:W4:Y:S04]  /*172c0*/  LDL.LU.128 R4, [R1+0x2d80] ;  /* 0x002d800001047983 */ /* 0x010f280000300c00 */
[----:B------:R0:W-:Y:S04]  /*172d0*/  STL [R1+0x3350], R224 ;  /* 0x003350e001007387 */ /* 0x0001e80000100800 */
        /* <DEDUP_REMOVED lines=15> */
[----:B------:R-:W-:Y:S04]  /*173d0*/  STL.128 [R1+0x350], R168 ;  /* 0x000350a801007387 */ /* 0x000fe80000100c00 */
[----:B------:R-:W-:Y:S04]  /*173e0*/  STL.128 [R1+0x360], R172 ;  /* 0x000360ac01007387 */ /* 0x000fe80000100c00 */
[----:B------:R1:W-:Y:S04]  /*173f0*/  STL.128 [R1+0x370], R176 ;  /* 0x000370b001007387 */ /* 0x0003e80000100c00 */
[----:B------:R1:W-:Y:S04]  /*17400*/  STL [R1+0x2d98], R11 ;  /* 0x002d980b01007387 */ /* 0x0003e80000100800 */
[----:B------:R1:W-:Y:S04]  /*17410*/  STL.64 [R1+0x2d90], R8 ;  /* 0x002d900801007387 */ /* 0x0003e80000100a00 */
[----:B0-----:R-:W4:Y:S04]  /*17420*/  LDL.LU R224, [R1+0x3350] ;  /* 0x0033500001e07983 */ /* 0x001f280000300800 */
        /* <DEDUP_REMOVED lines=18> */
[----:B------:R-:W4:Y:S04]  /*17550*/  LDL.LU R11, [R1+0x2d98] ;  /* 0x002d9800010b7983 */ /* 0x000f280000300800 */
[----:B------:R-:W4:Y:S04]  /*17560*/  LDL.LU.64 R8, [R1+0x2d90] ;  /* 0x002d900001087983 */ /* 0x000f280000300a00 */
        /* <DEDUP_REMOVED lines=24> */
[----:B0-----:R-:W4:Y:S04]  /*176f0*/  LDL.128 R116, [R1+0x5c0] ;  /* 0x0005c00001747983 */ /* 0x001f280000100c00 */
        /* <DEDUP_REMOVED lines=9> */
[----:B-1----:R-:W4:Y:S04]  /*17790*/  LDL.LU.128 R76, [R1+0x2ce0] ;  /* 0x002ce000014c7983 */ /* 0x002f280000300c00 */
[----:B--2---:R-:W2:Y:S04]  /*177a0*/  LDL.LU.128 R72, [R1+0x2cd0] ;  /* 0x002cd00001487983 */ /* 0x004ea80000300c00 */
        /* <DEDUP_REMOVED lines=10> */
[----:B------:R-:W3:Y:S04]  /*17850*/  LDL.LU.128 R28, [R1+0x2c20] ;  /* 0x002c2000011c7983 */ /* 0x000ee80000300c00 */
[----:B------:R-:W3:Y:S04]  /*17860*/  LDL.LU.128 R24, [R1+0x2c10] ;  /* 0x002c100001187983 */ /* 0x000ee80000300c00 */
[----:B------:R0:W-:Y:S04]  /*17870*/  STL.128 [R1+0x290], R120 ;  /* 0x0002907801007387 */ /* 0x0001e80000100c00 */
[----:B------:R1:W-:Y:S04]  /*17880*/  STL [R1+0x2c00], R22 ;  /* 0x002c001601007387 */ /* 0x0003e80000100800 */
[----:B------:R1:W-:Y:S04]  /*17890*/  STL [R1+0x2bfc], R20 ;  /* 0x002bfc1401007387 */ /* 0x0003e80000100800 */
[----:B------:R1:W-:Y:S04]  /*178a0*/  STL [R1+0x2bf8], R18 ;  /* 0x002bf81201007387 */ /* 0x0003e80000100800 */
[----:B0-----:R-:W3:Y:S04]  /*178b0*/  LDL.LU.128 R120, [R1+0x5d0] ;  /* 0x0005d00001787983 */ /* 0x001ee80000300c00 */
[----:B------:R0:W-:Y:S04]  /*178c0*/  STL.64 [R1+0x2bf0], R16 ;  /* 0x002bf01001007387 */ /* 0x0001e80000100a00 */
[----:B------:R0:W-:Y:S04]  /*178d0*/  STL [R1+0x2bec], R14 ;  /* 0x002bec0e01007387 */ /* 0x0001e80000100800 */
[----:B----4-:R4:W-:Y:S04]  /*178e0*/  STL.128 [R1+0x2bd0], R4 ;  /* 0x002bd00401007387 */ /* 0x0109e80000100c00 */
[----:B-1----:R-:W3:Y:S04]  /*178f0*/  LDL.LU R22, [R1+0x2c00] ;  /* 0x002c000001167983 */ /* 0x002ee80000300800 */
[----:B------:R-:W3:Y:S04]  /*17900*/  LDL.LU R20, [R1+0x2bfc] ;  /* 0x002bfc0001147983 */ /* 0x000ee80000300800 */
[----:B------:R-:W3:Y:S04]  /*17910*/  LDL.LU R18, [R1+0x2bf8] ;  /* 0x002bf80001127983 */ /* 0x000ee80000300800 */
[----:B0-----:R-:W3:Y:S04]  /*17920*/  LDL.LU.64 R16, [R1+0x2bf0] ;  /* 0x002bf00001107983 */ /* 0x001ee80000300a00 */
[----:B------:R-:W3:Y:S04]  /*17930*/  LDL.LU R14, [R1+0x2bec] ;  /* 0x002bec00010e7983 */ /* 0x000ee80000300800 */
[----:B----4-:R-:W4:Y:S04]  /*17940*/  LDL.LU.128 R4, [R1+0x2bd0] ;  /* 0x002bd00001047983 */ /* 0x010f280000300c00 */
[----:B------:R-:W4:Y:S04]  /*17950*/  LDL.LU R23, [R1+0x5c4] ;  /* 0x0005c40001177983 */ /* 0x000f280000300800 */
[----:B------:R-:W4:Y:S04]  /*17960*/  LDL.LU R21, [R1+0x5c8] ;  /* 0x0005c80001157983 */ /* 0x000f280000300800 */
[----:B------:R-:W4:Y:S04]  /*17970*/  LDL.LU R19, [R1+0x5cc] ;  /* 0x0005cc0001137983 */ /* 0x000f280000300800 */
[----:B------:R-:W-:Y:S04]  /*17980*/  STL.128 [R1+0x3b0], R116 ;  /* 0x0003b07401007387 */ /* 0x000fe80000100c00 */
        /* <DEDUP_REMOVED lines=11> */
[----:B--2---:R2:W-:Y:S04]  /*17a40*/  STL.128 [R1+0x2b10], R72 ;  /* 0x002b104801007387 */ /* 0x0045e80000100c00 */
        /* <DEDUP_REMOVED lines=33> */
[----:B---3--:R-:W2:Y:S04]  /*17c60*/  LDL.LU.128 R32, [R1+0x2a70] ;  /* 0x002a700001207983 */ /* 0x008ea80000300c00 */
[----:B------:R-:W2:Y:S04]  /*17c70*/  LDL.LU.128 R28, [R1+0x2a60] ;  /* 0x002a6000011c7983 */ /* 0x000ea80000300c00 */
[----:B------:R-:W2:Y:S01]  /*17c80*/  LDL.LU.128 R24, [R1+0x2a50] ;  /* 0x002a500001187983 */ /* 0x000ea20000300c00 */
[----:B------:R-:W-:Y:S01]  /*17c90*/  R2UR UR6, R10 ;  /* 0x000000000a0672ca */ /* 0x000fe200000e0000 */
[----:B------:R-:W-:-:S02]  /*17ca0*/  IMAD.MOV.U32 R15, RZ, RZ, R120 ;  /* 0x000000ffff0f7224 */ /* 0x000fc400078e0078 */
[----:B------:R-:W-:Y:S02]  /*17cb0*/  IMAD.MOV.U32 R13, RZ, RZ, R121 ;  /* 0x000000ffff0d7224 */ /* 0x000fe400078e0079 */
[----:B------:R-:W-:Y:S02]  /*17cc0*/  IMAD.MOV.U32 R12, RZ, RZ, R122 ;  /* 0x000000ffff0c7224 */ /* 0x000fe400078e007a */
[----:B------:R-:W-:Y:S01]  /*17cd0*/  IMAD.MOV.U32 R10, RZ, RZ, R123 ;  /* 0x000000ffff0a7224 */ /* 0x000fe200078e007b */
[----:B------:R0:W-:Y:S01]  /*17ce0*/  STL.128 [R1+0x2a0], R124 ;  /* 0x0002a07c01007387 */ /* 0x0001e20000100c00 */
[----:B----4-:R-:W-:Y:S02]  /*17cf0*/  IMAD.MOV.U32 R117, RZ, RZ, R23 ;  /* 0x000000ffff757224 */ /* 0x010fe400078e0017 */
[----:B------:R-:W-:Y:S01]  /*17d00*/  IMAD.MOV.U32 R118, RZ, RZ, R21 ;  /* 0x000000ffff767224 */ /* 0x000fe200078e0015 */
[----:B------:R1:W-:Y:S01]  /*17d10*/  STL.128 [R1+0x2b0], R128 ;  /* 0x0002b08001007387 */ /* 0x0003e20000100c00 */
[----:B------:R-:W-:-:S03]  /*17d20*/  IMAD.MOV.U32 R119, RZ, RZ, R19 ;  /* 0x000000ffff777224 */ /* 0x000fc600078e0013 */
[----:B------:R3:W-:Y:S04]  /*17d30*/  STL.128 [R1+0x2c0], R132 ;  /* 0x0002c08401007387 */ /* 0x0007e80000100c00 */
[----:B------:R4:W-:Y:S04]  /*17d40*/  STL.128 [R1+0x2d0], R136 ;  /* 0x0002d08801007387 */ /* 0x0009e80000100c00 */
[----:B------:R-:W-:Y:S01]  /*17d50*/  STL.128 [R1+0x2e0], R140 ;  /* 0x0002e08c01007387 */ /* 0x000fe20000100c00 */
[----:B0-----:R-:W-:Y:S02]  /*17d60*/  IMAD.MOV.U32 R124, RZ, RZ, R224 ;  /* 0x000000ffff7c7224 */ /* 0x001fe400078e00e0 */
[----:B------:R-:W-:Y:S01]  /*17d70*/  IMAD.MOV.U32 R125, RZ, RZ, R223 ;  /* 0x000000ffff7d7224 */ /* 0x000fe200078e00df */
[----:B------:R-:W-:Y:S01]  /*17d80*/  STL.128 [R1+0x2f0], R144 ;  /* 0x0002f09001007387 */ /* 0x000fe20000100c00 */
[----:B------:R-:W-:-:S02]  /*17d90*/  IMAD.MOV.U32 R126, RZ, RZ, R222 ;  /* 0x000000ffff7e7224 */ /* 0x000fc400078e00de */
[----:B------:R-:W-:Y:S01]  /*17da0*/  IMAD.MOV.U32 R127, RZ, RZ, R221 ;  /* 0x000000ffff7f7224 */ /* 0x000fe200078e00dd */
[----:B------:R-:W-:Y:S01]  /*17db0*/  STL.128 [R1+0x300], R148 ;  /* 0x0003009401007387 */ /* 0x000fe20000100c00 */
[----:B-1----:R-:W-:Y:S02]  /*17dc0*/  IMAD.MOV.U32 R128, RZ, RZ, R220 ;  /* 0x000000ffff807224 */ /* 0x002fe400078e00dc */
[----:B------:R-:W-:Y:S01]  /*17dd0*/  IMAD.MOV.U32 R129, RZ, RZ, R219 ;  /* 0x000000ffff817224 */ /* 0x000fe200078e00db */
[----:B------:R0:W-:Y:S01]  /*17de0*/  STL.128 [R1+0x3c0], R120 ;  /* 0x0003c07801007387 */ /* 0x0001e20000100c00 */
[----:B------:R-:W-:Y:S02]  /*17df0*/  IMAD.MOV.U32 R130, RZ, RZ, R218 ;  /* 0x000000ffff827224 */ /* 0x000fe400078e00da */
[----:B------:R-:W-:Y:S02]  /*17e00*/  IMAD.MOV.U32 R131, RZ, RZ, R217 ;  /* 0x000000ffff837224 */ /* 0x000fe400078e00d9 */
[----:B---3--:R-:W-:-:S02]  /*17e10*/  IMAD.MOV.U32 R132, RZ, RZ, R216 ;  /* 0x000000ffff847224 */ /* 0x008fc400078e00d8 */
[----:B------:R-:W-:Y:S02]  /*17e20*/  IMAD.MOV.U32 R133, RZ, RZ, R181 ;  /* 0x000000ffff857224 */ /* 0x000fe400078e00b5 */
[----:B------:R-:W-:Y:S02]  /*17e30*/  IMAD.MOV.U32 R134, RZ, RZ, R180 ;  /* 0x000000ffff867224 */ /* 0x000fe400078e00b4 */
[----:B------:R-:W-:Y:S02]  /*17e40*/  IMAD.MOV.U32 R135, RZ, RZ, R179 ;  /* 0x000000ffff877224 */ /* 0x000fe400078e00b3 */
[----:B----4-:R-:W-:Y:S02]  /*17e50*/  IMAD.MOV.U32 R136, RZ, RZ, R178 ;  /* 0x000000ffff887224 */ /* 0x010fe400078e00b2 */
        /* <DEDUP_REMOVED lines=18> */
[----:B------:R-:W-:-:S06]  /*17f80*/  IMAD.MOV.U32 R151, RZ, RZ, R6 ;  /* 0x000000ffff977224 */ /* 0x000fcc00078e0006 */
[----:B--2---:R-:W-:-:S06]  /*17f90*/  WARPGROUP.ARRIVE ;  /* 0x00000000000079c5 */ /* 0x004fcc0000000000 */
[----:B------:R-:W-:Y:S03]  /*17fa0*/  HGMMA.64x256x16.F32.BF16 R24, R152, gdesc[UR4].tnspB, R24, gsb0 ;  /* 0x43e0000498187df0 */ /* 0x000fe60008001818 */
[----:B------:R-:W-:Y:S02]  /*17fb0*/  WARPGROUP.DEPBAR.LE gsb0, 0x0 ;  /* 0x00008000000079c5 */ /* 0x000fe40000010000 */
[----:B------:R0:W-:Y:S04]  /*17fc0*/  STL.128 [R1+0x2a00], R132 ;  /* 0x002a008401007387 */ /* 0x0001e80000100c00 */
[----:B------:R1:W-:Y:S01]  /*17fd0*/  STL.128 [R1+0x29f0], R128 ;  /* 0x0029f08001007387 */ /* 0x0003e20000100c00 */
[----:B0-----:R-:W-:-:S02]  /*17fe0*/  IMAD.MOV.U32 R132, RZ, RZ, R224 ;  /* 0x000000ffff847224 */ /* 0x001fc400078e00e0 */
[----:B------:R-:W-:Y:S02]  /*17ff0*/  IMAD.MOV.U32 R133, RZ, RZ, R223 ;  /* 0x000000ffff857224 */ /* 0x000fe400078e00df */
[----:B------:R-:W-:Y:S01]  /*18000*/  IMAD.MOV.U32 R134, RZ, RZ, R222 ;  /* 0x000000ffff867224 */ /* 0x000fe200078e00de */
[----:B-1----:R-:W2:Y:S01]  /*18010*/  LDL.LU.128 R128, [R1+0x29f0] ;  /* 0x0029f00001807983 */ /* 0x002ea20000300c00 */
[----:B------:R-:W-:-:S05]  /*18020*/  IMAD.MOV.U32 R135, RZ, RZ, R221 ;  /* 0x000000ffff877224 */ /* 0x000fca00078e00dd */
[----:B------:R0:W-:Y:S04]  /*18030*/  STL.128 [R1+0x3d0], R132 ;  /* 0x0003d08401007387 */ /* 0x0001e80000100c00 */
[----:B------:R1:W-:Y:S04]  /*18040*/  STL.128 [R1+0x29e0], R124 ;  /* 0x0029e07c01007387 */ /* 0x0003e80000100c00 */
[----:B------:R3:W-:Y:S04]  /*18050*/  STL.128 [R1+0x29d0], R120 ;  /* 0x0029d07801007387 */ /* 0x0007e80000100c00 */
[----:B------:R4:W-:Y:S04]  /*18060*/  STL.128 [R1+0x29c0], R116 ;  /* 0x0029c07401007387 */ /* 0x0009e80000100c00 */
[----:B0-----:R-:W2:Y:S04]  /*18070*/  LDL.LU.128 R132, [R1+0x2a00] ;  /* 0x002a000001847983 */ /* 0x001ea80000300c00 */
        /* <DEDUP_REMOVED lines=21> */
[----:B-1----:R-:W2:Y:S04]  /*181d0*/  LDL.LU.128 R124, [R1+0x29e0] ;  /* 0x0029e000017c7983 */ /* 0x002ea80000300c00 */
[----:B---3--:R-:W3:Y:S04]  /*181e0*/  LDL.LU.128 R120, [R1+0x29d0] ;  /* 0x0029d00001787983 */ /* 0x008ee80000300c00 */
[----:B----4-:R-:W4:Y:S04]  /*181f0*/  LDL.LU.128 R116, [R1+0x29c0] ;  /* 0x0029c00001747983 */ /* 0x010f280000300c00 */
[----:B0-----:R-:W4:Y:S04]  /*18200*/  LDL.LU.128 R112, [R1+0x29b0] ;  /* 0x0029b00001707983 */ /* 0x001f280000300c00 */
        /* <DEDUP_REMOVED lines=20> */
[----:B------:R0:W-:Y:S04]  /*18350*/  STL.128 [R1+0x2a30], R144 ;  /* 0x002a309001007387 */ /* 0x0001e80000100c00 */
[----:B------:R1:W-:Y:S01]  /*18360*/  STL.128 [R1+0x2a20], R140 ;  /* 0x002a208c01007387 */ /* 0x0003e20000100c00 */
[----:B0-----:R-:W-:-:S02]  /*18370*/  IMAD.MOV.U32 R144, RZ, RZ, R178 ;  /* 0x000000ffff907224 */ /* 0x001fc400078e00b2 */
[-CC-:B------:R-:W-:Y:S01]  /*18380*/  FFMA.FTZ R178, R164, R0.reuse, -R4.reuse ;  /* 0x00000000a4b27223 */ /* 0x180fe20000010804 */
[----:B------:R-:W-:Y:S02]  /*18390*/  IMAD.MOV.U32 R145, RZ, RZ, R177 ;  /* 0x000000ffff917224 */ /* 0x000fe400078e00b1 */
[-CC-:B------:R-:W-:Y:S01]  /*183a0*/  FFMA.FTZ R177, R161, R0.reuse, -R4.reuse ;  /* 0x00000000a1b17223 */ /* 0x180fe20000010804 */
[----:B-1----:R-:W-:Y:S02]  /*183b0*/  IMAD.MOV.U32 R143, RZ, RZ, R179 ;  /* 0x000000ffff8f7224 */ /* 0x002fe400078e00b3 */
[-C--:B------:R-:W-:Y:S01]  /*183c0*/  FFMA.FTZ R179, R165, R0.reuse, -R4 ;  /* 0x00000000a5b37223 */ /* 0x080fe20000010804 */
[----:B------:R-:W-:Y:S02]  /*183d0*/  IMAD.MOV.U32 R146, RZ, RZ, R176 ;  /* 0x000000ffff927224 */ /* 0x000fe400078e00b0 */
[----:B------:R-:W-:Y:S01]  /*183e0*/  FFMA.FTZ R176, R160, R0, -R4 ;  /* 0x00000000a0b07223 */ /* 0x000fe20000010804 */
[----:B------:R-:W-:Y:S08]  /*183f0*/  MUFU.EX2 R178, R178 ;  /* 0x000000b200b27308 */ /* 0x000ff00000000800 */
[----:B------:R-:W-:Y:S08]  /*18400*/  MUFU.EX2 R179, R179 ;  /* 0x000000b300b37308 */ /* 0x000ff00000000800 */
[----:B------:R-:W-:Y:S08]  /*18410*/  MUFU.EX2 R177, R177 ;  /* 0x000000b100b17308 */ /* 0x000ff00000000800 */
[----:B------:R-:W0:Y:S01]  /*18420*/  MUFU.EX2 R176, R176 ;  /* 0x000000b000b07308 */ /* 0x000e220000000800 */
[----:B------:R1:W-:Y:S01]  /*18430*/  STL.128 [R1+0x2a40], R148 ;  /* 0x002a409401007387 */ /* 0x0003e20000100c00 */
[----:B------:R-:W-:-:S02]  /*18440*/  IMAD.MOV.U32 R140, RZ, RZ, R216 ;  /* 0x000000ffff8c7224 */ /* 0x000fc400078e00d8 */
[----:B------:R-:W-:Y:S01]  /*18450*/  IMAD.MOV.U32 R141, RZ, RZ, R181 ;  /* 0x000000ffff8d7224 */ /* 0x000fe200078e00b5 */
[----:B------:R0:W-:Y:S01]  /*18460*/  STL.128 [R1+0x2a10], R136 ;  /* 0x002a108801007387 */ /* 0x0001e20000100c00 */
[----:B------:R-:W-:Y:S02]  /*18470*/  IMAD.MOV.U32 R142, RZ, RZ, R180 ;  /* 0x000000ffff8e7224 */ /* 0x000fe400078e00b4 */
[----:B------:R-:W-:Y:S02]  /*18480*/  IMAD.MOV.U32 R147, RZ, RZ, R171 ;  /* 0x000000ffff937224 */ /* 0x000fe400078e00ab */
[----:B------:R-:W-:Y:S02]  /*18490*/  IMAD.MOV.U32 R221, RZ, RZ, R26 ;  /* 0x000000ffffdd7224 */ /* 0x000fe400078e001a */
[----:B------:R-:W-:Y:S02]  /*184a0*/  IMAD.MOV.U32 R222, RZ, RZ, R25 ;  /* 0x000000ffffde7224 */ /* 0x000fe400078e0019 */
[----:B-1----:R-:W-:-:S02]  /*184b0*/  IMAD.MOV.U32 R148, RZ, RZ, R159 ;  /* 0x000000ffff947224 */ /* 0x002fc400078e009f */
[----:B------:R-:W-:Y:S02]  /*184c0*/  IMAD.MOV.U32 R149, RZ, RZ, R158 ;  /* 0x000000ffff957224 */ /* 0x000fe400078e009e */
[----:B0-----:R-:W-:Y:S02]  /*184d0*/  IMAD.MOV.U32 R136, RZ, RZ, R220 ;  /* 0x000000ffff887224 */ /* 0x001fe400078e00dc */
[----:B------:R-:W-:Y:S02]  /*184e0*/  IMAD.MOV.U32 R137, RZ, RZ, R219 ;  /* 0x000000ffff897224 */ /* 0x000fe400078e00db */
[----:B------:R-:W-:Y:S02]  /*184f0*/  IMAD.MOV.U32 R138, RZ, RZ, R218 ;  /* 0x000000ffff8a7224 */ /* 0x000fe400078e00da */
[----:B------:R-:W-:Y:S02]  /*18500*/  IMAD.MOV.U32 R139, RZ, RZ, R217 ;  /* 0x000000ffff8b7224 */ /* 0x000fe400078e00d9 */
[----:B------:R-:W-:-:S02]  /*18510*/  IMAD.MOV.U32 R150, RZ, RZ, R157 ;  /* 0x000000ffff967224 */ /* 0x000fc400078e009d */
[----:B------:R-:W-:Y:S02]  /*18520*/  IMAD.MOV.U32 R151, RZ, RZ, R156 ;  /* 0x000000ffff977224 */ /* 0x000fe400078e009c */
[----:B------:R-:W-:Y:S01]  /*18530*/  IMAD.MOV.U32 R220, RZ, RZ, R27 ;  /* 0x000000ffffdc7224 */ /* 0x000fe200078e001b */
[----:B------:R0:W-:Y:S01]  /*18540*/  STL [R1+0x2be8], R11 ;  /* 0x002be80b01007387 */ /* 0x0001e20000100800 */
[----:B------:R-:W-:-:S03]  /*18550*/  FFMA.FTZ R165, R183, R0, -R166 ;  /* 0x00000000b7a57223 */ /* 0x000fc600000108a6 */
[----:B------:R1:W-:Y:S01]  /*18560*/  STL.64 [R1+0x2be0], R8 ;  /* 0x002be00801007387 */ /* 0x0003e20000100a00 */
[----:B------:R-:W-:-:S03]  /*18570*/  FFMA.FTZ R164, R182, R0, -R166 ;  /* 0x00000000b6a47223 */ /* 0x000fc600000108a6 */
[----:B------:R-:W-:Y:S01]  /*18580*/  STL.128 [R1+0x3e0], R136 ;  /* 0x0003e08801007387 */ /* 0x000fe20000100c00 */
[----:B--2---:R-:W-:Y:S02]  /*18590*/  IMAD.MOV.U32 R216, RZ, RZ, R131 ;  /* 0x000000ffffd87224 */ /* 0x004fe400078e0083 */
[----:B------:R-:W-:Y:S02]  /*185a0*/  IMAD.MOV.U32 R217, RZ, RZ, R130 ;  /* 0x000000ffffd97224 */ /* 0x000fe400078e0082 */
[----:B------:R-:W-:Y:S02]  /*185b0*/  IMAD.MOV.U32 R218, RZ, RZ, R129 ;  /* 0x000000ffffda7224 */ /* 0x000fe400078e0081 */
[----:B------:R-:W-:Y:S01]  /*185c0*/  IMAD.MOV.U32 R219, RZ, RZ, R128 ;  /* 0x000000ffffdb7224 */ /* 0x000fe200078e0080 */
[----:B------:R-:W-:Y:S04]  /*185d0*/  STL.128 [R1+0x3f0], R140 ;  /* 0x0003f08c01007387 */ /* 0x000fe80000100c00 */
[----:B------:R2:W-:Y:S04]  /*185e0*/  STL.128 [R1+0x400], R144 ;  /* 0x0004009001007387 */ /* 0x0005e80000100c00 */
[----:B------:R2:W-:Y:S04]  /*185f0*/  STL.128 [R1+0x410], R148 ;  /* 0x0004109401007387 */ /* 0x0005e80000100c00 */
[----:B0-----:R0:W4:Y:S01]  /*18600*/  LDL.LU R11, [R1+0x2be8] ;  /* 0x002be800010b7983 */ /* 0x0011220000300800 */
[----:B------:R-:W-:-:S03]  /*18610*/  IMAD.MOV.U32 R180, RZ, RZ, R133 ;  /* 0x000000ffffb47224 */ /* 0x000fc600078e0085 */
[----:B-1----:R-:W4:Y:S01]  /*18620*/  LDL.LU.64 R8, [R1+0x2be0] ;  /* 0x002be00001087983 */ /* 0x002f220000300a00 */
[----:B------:R-:W-:-:S03]  /*18630*/  IMAD.MOV.U32 R181, RZ, RZ, R132 ;  /* 0x000000ffffb57224 */ /* 0x000fc600078e0084 */
[----:B--2---:R-:W2:Y:S04]  /*18640*/  LDL.LU.128 R144, [R1+0x2a30] ;  /* 0x002a300001907983 */ /* 0x004ea80000300c00 */
[----:B------:R-:W2:Y:S04]  /*18650*/  LDL.LU.128 R148, [R1+0x2a40] ;  /* 0x002a400001947983 */ /* 0x000ea80000300c00 */
[----:B------:R-:W2:Y:S04]  /*18660*/  LDL.LU.128 R140, [R1+0x2a20] ;  /* 0x002a2000018c7983 */ /* 0x000ea80000300c00 */
[----:B------:R-:W2:Y:S04]  /*18670*/  LDL.LU.128 R136, [R1+0x2a10] ;  /* 0x002a100001887983 */ /* 0x000ea80000300c00 */
[----:B------:R-:W-:Y:S04]  /*18680*/  STL [R1+0x46c], R31 ;  /* 0x00046c1f01007387 */ /* 0x000fe80000100800 */
[----:B------:R-:W-:Y:S04]  /*18690*/  STL [R1+0x468], R30 ;  /* 0x0004681e01007387 */ /* 0x000fe80000100800 */
[----:B------:R-:W-:Y:S04]  /*186a0*/  STL [R1+0x464], R29 ;  /* 0x0004641d01007387 */ /* 0x000fe80000100800 */
[----:B------:R-:W-:Y:S04]  /*186b0*/  STL [R1+0x460], R28 ;  /* 0x0004601c01007387 */ /* 0x000fe80000100800 */
[----:B------:R-:W-:Y:S04]  /*186c0*/  STL [R1+0x2868], R222 ;  /* 0x002868de01007387 */ /* 0x000fe80000100800 */
[----:B------:R-:W-:Y:S04]  /*186d0*/  STL.64 [R1+0x2860], R220 ;  /* 0x002860dc01007387 */ /* 0x000fe80000100a00 */
        /* <DEDUP_REMOVED lines=9> */
[----:B------:R0:W-:Y:S04]  /*18770*/  STL.64 [R1+0x27c0], R180 ;  /* 0x0027c0b401007387 */ /* 0x0001e80000100a00 */
[----:B------:R-:W-:Y:S04]  /*18780*/  STL.128 [R1+0x27b0], R176 ;  /* 0x0027b0b001007387 */ /* 0x000fe80000100c00 */
        /* <DEDUP_REMOVED lines=96> */
[----:B------:R2:W-:Y:S04]  /*18d90*/  STL.128 [R1+0x27a0], R172 ;  /* 0x0027a0ac01007387 */ /* 0x0005e80000100c00 */
[----:B-1----:R-:W2:Y:S04]  /*18da0*/  LDL.LU.128 R184, [R1+0x27d0] ;  /* 0x0027d00001b87983 */ /* 0x002ea80000300c00 */
[----:B0-----:R-:W2:Y:S04]  /*18db0*/  LDL.128 R180, [R1+0x590] ;  /* 0x0005900001b47983 */ /* 0x001ea80000100c00 */
[----:B---3--:R-:W3:Y:S04]  /*18dc0*/  LDL.LU.128 R104, [R1+0x460] ;  /* 0x0004600001687983 */ /* 0x008ee80000300c00 */
[----:B----4-:R-:W4:Y:S04]  /*18dd0*/  LDL.LU R101, [R1+0x598] ;  /* 0x0005980001657983 */ /* 0x010f280000300800 */
[----:B------:R-:W4:Y:S01]  /*18de0*/  LDL.LU R100, [R1+0x594] ;  /* 0x0005940001647983 */ /* 0x000f220000300800 */
[-CC-:B------:R-:W-:Y:S01]  /*18df0*/  FFMA.FTZ R163, R163, R0.reuse, -R166.reuse ;  /* 0x00000000a3a37223 */ /* 0x180fe200000108a6 */
[----:B------:R-:W-:Y:S01]  /*18e00*/  FFMA.FTZ R162, R162, R0, -R166 ;  /* 0x00000000a2a27223 */ /* 0x000fe200000108a6 */
[----:B------:R-:W-:Y:S08]  /*18e10*/  MUFU.EX2 R165, R165 ;  /* 0x000000a500a57308 */ /* 0x000ff00000000800 */
[----:B------:R-:W0:Y:S01]  /*18e20*/  MUFU.EX2 R164, R164 ;  /* 0x000000a400a47308 */ /* 0x000e220000000800 */
[----:B------:R-:W-:Y:S01]  /*18e30*/  IMAD.MOV.U32 R156, RZ, RZ, R16 ;  /* 0x000000ffff9c7224 */ /* 0x000fe200078e0010 */
[----:B------:R-:W4:Y:S01]  /*18e40*/  LDL.LU.128 R112, [R1+0x480] ;  /* 0x0004800001707983 */ /* 0x000f220000300c00 */
[----:B------:R-:W-:-:S02]  /*18e50*/  IMAD.MOV.U32 R157, RZ, RZ, R14 ;  /* 0x000000ffff9d7224 */ /* 0x000fc400078e000e */
[----:B------:R-:W-:Y:S01]  /*18e60*/  IMAD.MOV.U32 R158, RZ, RZ, R7 ;  /* 0x000000ffff9e7224 */ /* 0x000fe200078e0007 */
[----:B--2---:R-:W2:Y:S02]  /*18e70*/  LDL.LU.128 R172, [R1+0x570] ;  /* 0x0005700001ac7983 */ /* 0x004ea40000300c00 */
[----:B------:R-:W-:Y:S01]  /*18e80*/  MUFU.EX2 R163, R163 ;  /* 0x000000a300a37308 */ /* 0x000fe20000000800 */
[----:B------:R-:W-:Y:S01]  /*18e90*/  IMAD.MOV.U32 R159, RZ, RZ, R6 ;  /* 0x000000ffff9f7224 */ /* 0x000fe200078e0006 */
[----:B------:R-:W2:Y:S01]  /*18ea0*/  LDL.LU.128 R108, [R1+0x470] ;  /* 0x00047000016c7983 */ /* 0x000ea20000300c00 */
[----:B------:R-:W-:Y:S02]  /*18eb0*/  IMAD.MOV.U32 R152, RZ, RZ, R22 ;  /* 0x000000ffff987224 */ /* 0x000fe400078e0016 */
[----:B------:R-:W-:Y:S01]  /*18ec0*/  IMAD.MOV.U32 R153, RZ, RZ, R20 ;  /* 0x000000ffff997224 */ /* 0x000fe200078e0014 */
[----:B------:R-:W2:Y:S02]  /*18ed0*/  LDL.LU R99, [R1+0x590] ;  /* 0x0005900001637983 */ /* 0x000ea40000300800 */
[----:B------:R-:W1:Y:S01]  /*18ee0*/  MUFU.EX2 R162, R162 ;  /* 0x000000a200a27308 */ /* 0x000e620000000800 */
[----:B------:R-:W-:-:S02]  /*18ef0*/  IMAD.MOV.U32 R154, RZ, RZ, R18 ;  /* 0x000000ffff9a7224 */ /* 0x000fc400078e0012 */
[----:B------:R-:W-:Y:S01]  /*18f00*/  IMAD.MOV.U32 R155, RZ, RZ, R17 ;  /* 0x000000ffff9b7224 */ /* 0x000fe200078e0011 */
[----:B------:R1:W-:Y:S01]  /*18f10*/  STL.128 [R1+0x430], R156 ;  /* 0x0004309c01007387 */ /* 0x0003e20000100c00 */
[----:B------:R-:W-:Y:S02]  /*18f20*/  IMAD.MOV.U32 R171, RZ, RZ, R134 ;  /* 0x000000ffffab7224 */ /* 0x000fe400078e0086 */
[----:B------:R-:W-:Y:S01]  /*18f30*/  VIADD R10, R8, 0x180 ;  /* 0x00000180080a7836 */ /* 0x000fe20000000000 */
[----:B------:R1:W-:Y:S01]  /*18f40*/  STL.128 [R1+0x420], R152 ;  /* 0x0004209801007387 */ /* 0x0003e20000100c00 */
[----:B------:R-:W-:-:S03]  /*18f50*/  IMAD.MOV.U32 R6, RZ, RZ, R24 ;  /* 0x000000ffff067224 */ /* 0x000fc600078e0018 */
[----:B------:R1:W-:Y:S01]  /*18f60*/  STL.128 [R1+0x2790], R168 ;  /* 0x002790a801007387 */ /* 0x0003e20000100c00 */
[----:B------:R-:W-:-:S03]  /*18f70*/  R2UR UR6, R10 ;  /* 0x000000000a0672ca */ /* 0x000fc600000e0000 */
[----:B0-----:R0:W-:Y:S01]  /*18f80*/  STL.128 [R1+0x2780], R164 ;  /* 0x002780a401007387 */ /* 0x0011e20000100c00 */
[----:B-1----:R-:W-:-:S03]  /*18f90*/  IMAD.MOV.U32 R156, RZ, RZ, R138 ;  /* 0x000000ffff9c7224 */ /* 0x002fc600078e008a */
[----:B------:R-:W2:Y:S01]  /*18fa0*/  LDL.LU.128 R128, [R1+0x4c0] ;  /* 0x0004c00001807983 */ /* 0x000ea20000300c00 */
[----:B------:R-:W-:Y:S02]  /*18fb0*/  IMAD.MOV.U32 R157, RZ, RZ, R137 ;  /* 0x000000ffff9d7224 */ /* 0x000fe400078e0089 */
[----:B------:R-:W-:Y:S01]  /*18fc0*/  IMAD.MOV.U32 R158, RZ, RZ, R136 ;  /* 0x000000ffff9e7224 */ /* 0x000fe200078e0088 */
[----:B------:R-:W-:Y:S01]  /*18fd0*/  F2FP.BF16.F32.PACK_AB R152, R178, R179 ;  /* 0x000000b3b298723e */ /* 0x000fe200000010ff */
[----:B------:R-:W-:Y:S01]  /*18fe0*/  IMAD.MOV.U32 R159, RZ, RZ, R135 ;  /* 0x000000ffff9f7224 */ /* 0x000fe200078e0087 */
[----:B------:R-:W-:Y:S01]  /*18ff0*/  F2FP.BF16.F32.PACK_AB R153, R164, R165 ;  /* 0x000000a5a499723e */ /* 0x000fe200000010ff */
[----:B------:R-:W2:Y:S01]  /*19000*/  LDL.LU.128 R168, [R1+0x560] ;  /* 0x0005600001a87983 */ /* 0x000ea20000300c00 */
[----:B------:R-:W-:Y:S02]  /*19010*/  F2FP.BF16.F32.PACK_AB R154, R176, R177 ;  /* 0x000000b1b09a723e */ /* 0x000fe400000010ff */
[----:B------:R-:W-:Y:S01]  /*19020*/  F2FP.BF16.F32.PACK_AB R155, R162, R163 ;  /* 0x000000a3a29b723e */ /* 0x000fe200000010ff */
[----:B------:R-:W2:Y:S01]  /*19030*/  LDL.LU.128 R176, [R1+0x580] ;  /* 0x0005800001b07983 */ /* 0x000ea20000300c00 */
[----:B------:R-:W-:-:S03]  /*19040*/  IMAD.MOV.U32 R7, RZ, RZ, R151 ;  /* 0x000000ffff077224 */ /* 0x000fc600078e0097 */
[----:B------:R1:W-:Y:S01]  /*19050*/  STL.64 [R1+0x2770], R162 ;  /* 0x002770a201007387 */ /* 0x0003e20000100a00 */
[----:B------:R-:W-:-:S03]  /*19060*/  IMAD.MOV.U32 R12, RZ, RZ, R150 ;  /* 0x000000ffff0c7224 */ /* 0x000fc600078e0096 */
[----:B------:R1:W-:Y:S01]  /*19070*/  STL.128 [R1+0x2760], R156 ;  /* 0x0027609c01007387 */ /* 0x0003e20000100c00 */
[----:B------:R-:W-:-:S03]  /*19080*/  IMAD.MOV.U32 R13, RZ, RZ, R149 ;  /* 0x000000ffff0d7224 */ /* 0x000fc600078e0095 */
[----:B0-----:R-:W2:Y:S01]  /*19090*/  LDL.LU.128 R164, [R1+0x550] ;  /* 0x0005500001a47983 */ /* 0x001ea20000300c00 */
[----:B------:R-:W-:-:S03]  /*190a0*/  IMAD.MOV.U32 R14, RZ, RZ, R148 ;  /* 0x000000ffff0e7224 */ /* 0x000fc600078e0094 */
[----:B------:R0:W-:Y:S01]  /*190b0*/  STL.128 [R1+0x2750], R152 ;  /* 0x0027509801007387 */ /* 0x0001e20000100c00 */
[----:B------:R-:W-:-:S03]  /*190c0*/  IMAD.MOV.U32 R15, RZ, RZ, R147 ;  /* 0x000000ffff0f7224 */ /* 0x000fc600078e0093 */
[----:B-1----:R-:W2:Y:S01]  /*190d0*/  LDL.LU.128 R160, [R1+0x540] ;  /* 0x0005400001a07983 */ /* 0x002ea20000300c00 */
[----:B------:R-:W-:-:S03]  /*190e0*/  IMAD.MOV.U32 R16, RZ, RZ, R146 ;  /* 0x000000ffff107224 */ /* 0x000fc600078e0092 */
[----:B------:R-:W2:Y:S01]  /*190f0*/  LDL.LU.128 R156, [R1+0x530] ;  /* 0x00053000019c7983 */ /* 0x000ea20000300c00 */
[----:B------:R-:W-:Y:S02]  /*19100*/  IMAD.MOV.U32 R17, RZ, RZ, R145 ;  /* 0x000000ffff117224 */ /* 0x000fe400078e0091 */
[----:B------:R-:W-:Y:S01]  /*19110*/  IMAD.MOV.U32 R18, RZ, RZ, R144 ;  /* 0x000000ffff127224 */ /* 0x000fe200078e0090 */
[----:B------:R-:W2:Y:S01]  /*19120*/  LDL.LU.128 R148, [R1+0x510] ;  /* 0x0005100001947983 */ /* 0x000ea20000300c00 */
[----:B------:R-:W-:-:S03]  /*19130*/  IMAD.MOV.U32 R19, RZ, RZ, R143 ;  /* 0x000000ffff137224 */ /* 0x000fc600078e008f */
[----:B0-----:R-:W2:Y:S01]  /*19140*/  LDL.LU.128 R152, [R1+0x520] ;  /* 0x0005200001987983 */ /* 0x001ea20000300c00 */
[----:B------:R-:W-:Y:S02]  /*19150*/  IMAD.MOV.U32 R20, RZ, RZ, R142 ;  /* 0x000000ffff147224 */ /* 0x000fe400078e008e */
[----:B------:R-:W-:Y:S01]  /*19160*/  IMAD.MOV.U32 R21, RZ, RZ, R141 ;  /* 0x000000ffff157224 */ /* 0x000fe200078e008d */
[----:B------:R-:W2:Y:S01]  /*19170*/  LDL.LU.128 R144, [R1+0x500] ;  /* 0x0005000001907983 */ /* 0x000ea20000300c00 */
[----:B------:R-:W-:Y:S02]  /*19180*/  IMAD.MOV.U32 R22, RZ, RZ, R140 ;  /* 0x000000ffff167224 */ /* 0x000fe400078e008c */
[----:B------:R-:W-:Y:S01]  /*19190*/  IMAD.MOV.U32 R23, RZ, RZ, R139 ;  /* 0x000000ffff177224 */ /* 0x000fe200078e008b */
[----:B------:R-:W2:Y:S04]  /*191a0*/  LDL.LU.128 R140, [R1+0x4f0] ;  /* 0x0004f000018c7983 */ /* 0x000ea80000300c00 */
[----:B------:R-:W2:Y:S04]  /*191b0*/  LDL.LU.128 R136, [R1+0x4e0] ;  /* 0x0004e00001887983 */ /* 0x000ea80000300c00 */
[----:B------:R-:W2:Y:S04]  /*191c0*/  LDL.LU.128 R132, [R1+0x4d0] ;  /* 0x0004d00001847983 */ /* 0x000ea80000300c00 */
[----:B------:R-:W2:Y:S04]  /*191d0*/  LDL.LU.128 R124, [R1+0x4b0] ;  /* 0x0004b000017c7983 */ /* 0x000ea80000300c00 */
[----:B------:R-:W2:Y:S04]  /*191e0*/  LDL.LU.128 R116, [R1+0x490] ;  /* 0x0004900001747983 */ /* 0x000ea80000300c00 */
[----:B------:R-:W2:Y:S01]  /*191f0*/  LDL.LU.128 R120, [R1+0x4a0] ;  /* 0x0004a00001787983 */ /* 0x000ea20000300c00 */
[----:B------:R-:W-:-:S03]  /*19200*/  IMAD.MOV.U32 R11, RZ, RZ, R9 ;  /* 0x000000ffff0b7224 */ /* 0x000fc600078e0009 */
[----:B------:R-:W2:Y:S04]  /*19210*/  LDL.LU R222, [R1+0x2868] ;  /* 0x0028680001de7983 */ /* 0x000ea80000300800 */
        /* <DEDUP_REMOVED lines=9> */
[----:B------:R0:W-:Y:S01]  /*192b0*/  STL.128 [R1+0x26b0], R184 ;  /* 0x0026b0b801007387 */ /* 0x0001e20000100c00 */
[----:B------:R-:W-:-:S03]  /*192c0*/  IMAD.MOV.U32 R102, RZ, RZ, R183 ;  /* 0x000000ffff667224 */ /* 0x000fc600078e00b7 */
[----:B---3--:R1:W-:Y:S01]  /*192d0*/  STL.128 [R1+0x250], R104 ;  /* 0x0002506801007387 */ /* 0x0083e20000100c00 */
[----:B------:R-:W-:Y:S02]  /*192e0*/  IMAD.MOV.U32 R24, RZ, RZ, R105 ;  /* 0x000000ffff187224 */ /* 0x000fe400078e0069 */
[----:B------:R-:W-:Y:S01]  /*192f0*/  IMAD.MOV.U32 R10, RZ, RZ, R104 ;  /* 0x000000ffff0a7224 */ /* 0x000fe200078e0068 */
[----:B0-----:R-:W3:Y:S04]  /*19300*/  LDL.128 R184, [R1+0x5a0] ;  /* 0x0005a00001b87983 */ /* 0x001ee80000100c00 */
[----:B------:R0:W-:Y:S04]  /*19310*/  STL [R1+0x2628], R102 ;  /* 0x0026286601007387 */ /* 0x0001e80000100800 */
[----:B----4-:R4:W-:Y:S04]  /*19320*/  STL.64 [R1+0x2620], R100 ;  /* 0x0026206401007387 */ /* 0x0109e80000100a00 */
[----:B-1----:R-:W3:Y:S04]  /*19330*/  LDL.LU R105, [R1+0x5a8] ;  /* 0x0005a80001697983 */ /* 0x002ee80000300800 */
[----:B------:R-:W3:Y:S04]  /*19340*/  LDL.LU R104, [R1+0x5a4] ;  /* 0x0005a40001687983 */ /* 0x000ee80000300800 */
[----:B0-----:R-:W3:Y:S04]  /*19350*/  LDL.LU R102, [R1+0x2628] ;  /* 0x0026280001667983 */ /* 0x001ee80000300800 */
[----:B----4-:R-:W4:Y:S04]  /*19360*/  LDL.LU.64 R100, [R1+0x2620] ;  /* 0x0026200001647983 */ /* 0x010f280000300a00 */
[----:B------:R-:W4:Y:S01]  /*19370*/  LDL.LU R103, [R1+0x5a0] ;  /* 0x0005a00001677983 */ /* 0x000f220000300800 */
[----:B------:R-:W-:-:S02]  /*19380*/  IMAD.MOV.U32 R25, RZ, RZ, R106 ;  /* 0x000000ffff197224 */ /* 0x000fc400078e006a */
[----:B------:R-:W-:Y:S01]  /*19390*/  IMAD.MOV.U32 R34, RZ, RZ, R115 ;  /* 0x000000ffff227224 */ /* 0x000fe200078e0073 */
[----:B------:R0:W-:Y:S01]  /*193a0*/  STL.128 [R1+0x270], R112 ;  /* 0x0002707001007387 */ /* 0x0001e20000100c00 */
[----:B------:R-:W-:Y:S02]  /*193b0*/  IMAD.MOV.U32 R33, RZ, RZ, R114 ;  /* 0x000000ffff217224 */ /* 0x000fe400078e0072 */
[----:B------:R-:W-:Y:S02]  /*193c0*/  IMAD.MOV.U32 R32, RZ, RZ, R113 ;  /* 0x000000ffff207224 */ /* 0x000fe400078e0071 */
[----:B------:R-:W-:Y:S02]  /*193d0*/  IMAD.MOV.U32 R31, RZ, RZ, R112 ;  /* 0x000000ffff1f7224 */ /* 0x000fe400078e0070 */
[----:B--2---:R-:W-:Y:S02]  /*193e0*/  IMAD.MOV.U32 R94, RZ, RZ, R175 ;  /* 0x000000ffff5e7224 */ /* 0x004fe400078e00af */
[----:B------:R-:W-:-:S02]  /*193f0*/  IMAD.MOV.U32 R93, RZ, RZ, R174 ;  /* 0x000000ffff5d7224 */ /* 0x000fc400078e00ae */
[----:B------:R-:W-:Y:S01]  /*19400*/  IMAD.MOV.U32 R92, RZ, RZ, R173 ;  /* 0x000000ffff5c7224 */ /* 0x000fe200078e00ad */
[----:B------:R1:W-:Y:S01]  /*19410*/  STL.128 [R1+0x260], R108 ;  /* 0x0002606c01007387 */ /* 0x0003e20000100c00 */
[----:B------:R-:W-:-:S03]  /*19420*/  IMAD.MOV.U32 R91, RZ, RZ, R172 ;  /* 0x000000ffff5b7224 */ /* 0x000fc600078e00ac */
[----:B0-----:R-:W2:Y:S01]  /*19430*/  LDL.128 R112, [R1+0x5b0] ;  /* 0x0005b00001707983 */ /* 0x001ea20000100c00 */
[----:B------:R-:W-:Y:S02]  /*19440*/  IMAD.MOV.U32 R28, RZ, RZ, R109 ;  /* 0x000000ffff1c7224 */ /* 0x000fe400078e006d */
[----:B------:R-:W-:Y:S02]  /*19450*/  IMAD.MOV.U32 R27, RZ, RZ, R108 ;  /* 0x000000ffff1b7224 */ /* 0x000fe400078e006c */
[----:B------:R-:W-:Y:S02]  /*19460*/  IMAD.MOV.U32 R26, RZ, RZ, R107 ;  /* 0x000000ffff1a7224 */ /* 0x000fe400078e006b */
[----:B------:R-:W-:Y:S01]  /*19470*/  IMAD.MOV.U32 R90, RZ, RZ, R171 ;  /* 0x000000ffff5a7224 */ /* 0x000fe200078e00ab */
[----:B------:R-:W2:Y:S01]  /*19480*/  LDL.LU R107, [R1+0x5b0] ;  /* 0x0005b000016b7983 */ /* 0x000ea20000300800 */
[----:B------:R-:W-:Y:S02]  /*19490*/  IMAD.MOV.U32 R89, RZ, RZ, R170 ;  /* 0x000000ffff597224 */ /* 0x000fe400078e00aa */
[----:B------:R-:W-:Y:S01]  /*194a0*/  IMAD.MOV.U32 R98, RZ, RZ, R179 ;  /* 0x000000ffff627224 */ /* 0x000fe200078e00b3 */
[----:B-1----:R-:W2:Y:S01]  /*194b0*/  LDL.LU R109, [R1+0x5b8] ;  /* 0x0005b800016d7983 */ /* 0x002ea20000300800 */
[----:B------:R-:W-:-:S02]  /*194c0*/  IMAD.MOV.U32 R97, RZ, RZ, R178 ;  /* 0x000000ffff617224 */ /* 0x000fc400078e00b2 */
[----:B------:R-:W-:Y:S01]  /*194d0*/  IMAD.MOV.U32 R96, RZ, RZ, R177 ;  /* 0x000000ffff607224 */ /* 0x000fe200078e00b1 */
[----:B------:R-:W2:Y:S01]  /*194e0*/  LDL.LU R108, [R1+0x5b4] ;  /* 0x0005b400016c7983 */ /* 0x000ea20000300800 */
[----:B------:R-:W-:Y:S02]  /*194f0*/  IMAD.MOV.U32 R95, RZ, RZ, R176 ;  /* 0x000000ffff5f7224 */ /* 0x000fe400078e00b0 */
[----:B------:R-:W-:Y:S02]  /*19500*/  IMAD.MOV.U32 R88, RZ, RZ, R169 ;  /* 0x000000ffff587224 */ /* 0x000fe400078e00a9 */
[----:B------:R-:W-:Y:S02]  /*19510*/  IMAD.MOV.U32 R87, RZ, RZ, R168 ;  /* 0x000000ffff577224 */ /* 0x000fe400078e00a8 */
[----:B------:R-:W-:Y:S02]  /*19520*/  IMAD.MOV.U32 R86, RZ, RZ, R167 ;  /* 0x000000ffff567224 */ /* 0x000fe400078e00a7 */
[----:B------:R-:W-:-:S02]  /*19530*/  IMAD.MOV.U32 R85, RZ, RZ, R166 ;  /* 0x000000ffff557224 */ /* 0x000fc400078e00a6 */
[----:B------:R-:W-:Y:S01]  /*19540*/  IMAD.MOV.U32 R84, RZ, RZ, R165 ;  /* 0x000000ffff547224 */ /* 0x000fe200078e00a5 */
[----:B------:R0:W-:Y:S01]  /*19550*/  STL.128 [R1+0x25f0], R96 ;  /* 0x0025f06001007387 */ /* 0x0001e20000100c00 */
[----:B------:R-:W-:Y:S02]  /*19560*/  IMAD.MOV.U32 R83, RZ, RZ, R164 ;  /* 0x000000ffff537224 */ /* 0x000fe400078e00a4 */
[----:B------:R-:W-:Y:S02]  /*19570*/  IMAD.MOV.U32 R82, RZ, RZ, R163 ;  /* 0x000000ffff527224 */ /* 0x000fe400078e00a3 */
[----:B------:R-:W-:Y:S02]  /*19580*/  IMAD.MOV.U32 R81, RZ, RZ, R162 ;  /* 0x000000ffff517224 */ /* 0x000fe400078e00a2 */
[----:B------:R-:W-:Y:S02]  /*19590*/  IMAD.MOV.U32 R78, RZ, RZ, R159 ;  /* 0x000000ffff4e7224 */ /* 0x000fe400078e009f */
[----:B------:R-:W-:-:S02]  /*195a0*/  IMAD.MOV.U32 R77, RZ, RZ, R158 ;  /* 0x000000ffff4d7224 */ /* 0x000fc400078e009e */
[----:B------:R-:W-:Y:S02]  /*195b0*/  IMAD.MOV.U32 R76, RZ, RZ, R157 ;  /* 0x000000ffff4c7224 */ /* 0x000fe400078e009d */
[----:B------:R-:W-:Y:S02]  /*195c0*/  IMAD.MOV.U32 R80, RZ, RZ, R161 ;  /* 0x000000ffff507224 */ /* 0x000fe400078e00a1 */
[----:B------:R-:W-:Y:S01]  /*195d0*/  IMAD.MOV.U32 R79, RZ, RZ, R160 ;  /* 0x000000ffff4f7224 */ /* 0x000fe200078e00a0 */
[----:B------:R1:W-:Y:S01]  /*195e0*/  STL.128 [R1+0x25e0], R92 ;  /* 0x0025e05c01007387 */ /* 0x0003e20000100c00 */
[----:B------:R-:W-:Y:S02]  /*195f0*/  IMAD.MOV.U32 R74, RZ, RZ, R155 ;  /* 0x000000ffff4a7224 */ /* 0x000fe400078e009b */
[----:B------:R-:W-:Y:S01]  /*19600*/  IMAD.MOV.U32 R73, RZ, RZ, R154 ;  /* 0x000000ffff497224 */ /* 0x000fe200078e009a */
[----:B0-----:R-:W2:Y:S01]  /*19610*/  LDL.LU.128 R96, [R1+0x25f0] ;  /* 0x0025f00001607983 */ /* 0x001ea20000300c00 */
[----:B------:R-:W-:-:S02]  /*19620*/  IMAD.MOV.U32 R72, RZ, RZ, R153 ;  /* 0x000000ffff487224 */ /* 0x000fc400078e0099 */
[----:B------:R-:W-:Y:S01]  /*19630*/  IMAD.MOV.U32 R75, RZ, RZ, R156 ;  /* 0x000000ffff4b7224 */ /* 0x000fe200078e009c */
[----:B------:R0:W-:Y:S01]  /*19640*/  STL.128 [R1+0x25d0], R88 ;  /* 0x0025d05801007387 */ /* 0x0001e20000100c00 */
[----:B------:R-:W-:Y:S02]  /*19650*/  IMAD.MOV.U32 R70, RZ, RZ, R151 ;  /* 0x000000ffff467224 */ /* 0x000fe400078e0097 */
[----:B------:R-:W-:Y:S02]  /*19660*/  IMAD.MOV.U32 R69, RZ, RZ, R150 ;  /* 0x000000ffff457224 */ /* 0x000fe400078e0096 */
[----:B------:R-:W-:Y:S02]  /*19670*/  IMAD.MOV.U32 R68, RZ, RZ, R149 ;  /* 0x000000ffff447224 */ /* 0x000fe400078e0095 */
[----:B------:R-:W-:Y:S01]  /*19680*/  IMAD.MOV.U32 R71, RZ, RZ, R152 ;  /* 0x000000ffff477224 */ /* 0x000fe200078e0098 */
[----:B-1----:R-:W2:Y:S01]  /*19690*/  LDL.LU.128 R92, [R1+0x25e0] ;  /* 0x0025e000015c7983 */ /* 0x002ea20000300c00 */
[----:B------:R-:W-:-:S02]  /*196a0*/  IMAD.MOV.U32 R66, RZ, RZ, R147 ;  /* 0x000000ffff427224 */ /* 0x000fc400078e0093 */
[----:B------:R-:W-:Y:S01]  /*196b0*/  IMAD.MOV.U32 R65, RZ, RZ, R146 ;  /* 0x000000ffff417224 */ /* 0x000fe200078e0092 */
[----:B------:R1:W-:Y:S01]  /*196c0*/  STL.128 [R1+0x25c0], R84 ;  /* 0x0025c05401007387 */ /* 0x0003e20000100c00 */
[----:B------:R-:W-:Y:S02]  /*196d0*/  IMAD.MOV.U32 R64, RZ, RZ, R145 ;  /* 0x000000ffff407224 */ /* 0x000fe400078e0091 */
[----:B------:R-:W-:Y:S01]  /*196e0*/  IMAD.MOV.U32 R67, RZ, RZ, R148 ;  /* 0x000000ffff437224 */ /* 0x000fe200078e0094 */
[----:B0-----:R-:W2:Y:S01]  /*196f0*/  LDL.LU.128 R88, [R1+0x25d0] ;  /* 0x0025d00001587983 */ /* 0x001ea20000300c00 */
[----:B------:R-:W-:Y:S02]  /*19700*/  IMAD.MOV.U32 R58, RZ, RZ, R139 ;  /* 0x000000ffff3a7224 */ /* 0x000fe400078e008b */
[----:B------:R-:W-:Y:S01]  /*19710*/  IMAD.MOV.U32 R57, RZ, RZ, R138 ;  /* 0x000000ffff397224 */ /* 0x000fe200078e008a */
[----:B------:R0:W-:Y:S01]  /*19720*/  STL.128 [R1+0x25b0], R80 ;  /* 0x0025b05001007387 */ /* 0x0001e20000100c00 */
[----:B------:R-:W-:-:S02]  /*19730*/  IMAD.MOV.U32 R56, RZ, RZ, R137 ;  /* 0x000000ffff387224 */ /* 0x000fc400078e0089 */
[----:B------:R-:W-:Y:S01]  /*19740*/  IMAD.MOV.U32 R62, RZ, RZ, R143 ;  /* 0x000000ffff3e7224 */ /* 0x000fe200078e008f */
[----:B------:R0:W-:Y:S01]  /*19750*/  STL.128 [R1+0x25a0], R76 ;  /* 0x0025a04c01007387 */ /* 0x0001e20000100c00 */
[----:B------:R-:W-:Y:S02]  /*19760*/  IMAD.MOV.U32 R61, RZ, RZ, R142 ;  /* 0x000000ffff3d7224 */ /* 0x000fe400078e008e */
[----:B------:R-:W-:Y:S01]  /*19770*/  IMAD.MOV.U32 R60, RZ, RZ, R141 ;  /* 0x000000ffff3c7224 */ /* 0x000fe200078e008d */
[----:B-1----:R-:W2:Y:S01]  /*19780*/  LDL.LU.128 R84, [R1+0x25c0] ;  /* 0x0025c00001547983 */ /* 0x002ea20000300c00 */
[----:B------:R-:W-:Y:S02]  /*19790*/  IMAD.MOV.U32 R59, RZ, RZ, R140 ;  /* 0x000000ffff3b7224 */ /* 0x000fe400078e008c */
[----:B------:R-:W-:Y:S01]  /*197a0*/  IMAD.MOV.U32 R63, RZ, RZ, R144 ;  /* 0x000000ffff3f7224 */ /* 0x000fe200078e0090 */
[----:B------:R1:W-:Y:S01]  /*197b0*/  STL.128 [R1+0x2590], R72 ;  /* 0x0025904801007387 */ /* 0x0003e20000100c00 */
[----:B------:R-:W-:-:S02]  /*197c0*/  IMAD.MOV.U32 R54, RZ, RZ, R135 ;  /* 0x000000ffff367224 */ /* 0x000fc400078e0087 */
[----:B------:R-:W-:Y:S01]  /*197d0*/  IMAD.MOV.U32 R53, RZ, RZ, R134 ;  /* 0x000000ffff357224 */ /* 0x000fe200078e0086 */
[----:B0-----:R-:W2:Y:S01]  /*197e0*/  LDL.LU.128 R80, [R1+0x25b0] ;  /* 0x0025b00001507983 */ /* 0x001ea20000300c00 */
[----:B------:R-:W-:Y:S02]  /*197f0*/  IMAD.MOV.U32 R52, RZ, RZ, R133 ;  /* 0x000000ffff347224 */ /* 0x000fe400078e0085 */
[----:B------:R-:W-:Y:S01]  /*19800*/  IMAD.MOV.U32 R55, RZ, RZ, R136 ;  /* 0x000000ffff377224 */ /* 0x000fe200078e0088 */
[----:B------:R-:W2:Y:S01]  /*19810*/  LDL.LU.128 R76, [R1+0x25a0] ;  /* 0x0025a000014c7983 */ /* 0x000ea20000300c00 */
[----:B------:R-:W-:Y:S02]  /*19820*/  IMAD.MOV.U32 R50, RZ, RZ, R131 ;  /* 0x000000ffff327224 */ /* 0x000fe400078e0083 */
[----:B------:R-:W-:Y:S01]  /*19830*/  IMAD.MOV.U32 R49, RZ, RZ, R130 ;  /* 0x000000ffff317224 */ /* 0x000fe200078e0082 */
[----:B------:R0:W-:Y:S01]  /*19840*/  STL.128 [R1+0x2580], R68 ;  /* 0x0025804401007387 */ /* 0x0001e20000100c00 */
[----:B------:R-:W-:-:S02]  /*19850*/  IMAD.MOV.U32 R48, RZ, RZ, R129 ;  /* 0x000000ffff307224 */ /* 0x000fc400078e0081 */
[----:B------:R-:W-:Y:S01]  /*19860*/  IMAD.MOV.U32 R51, RZ, RZ, R132 ;  /* 0x000000ffff337224 */ /* 0x000fe200078e0084 */
[----:B-1----:R-:W2:Y:S01]  /*19870*/  LDL.LU.128 R72, [R1+0x2590] ;  /* 0x0025900001487983 */ /* 0x002ea20000300c00 */
[----:B------:R-:W-:Y:S02]  /*19880*/  IMAD.MOV.U32 R46, RZ, RZ, R127 ;  /* 0x000000ffff2e7224 */ /* 0x000fe400078e007f */
[----:B------:R-:W-:Y:S01]  /*19890*/  IMAD.MOV.U32 R45, RZ, RZ, R126 ;  /* 0x000000ffff2d7224 */ /* 0x000fe200078e007e */
[----:B------:R1:W-:Y:S01]  /*198a0*/  STL.128 [R1+0x2570], R64 ;  /* 0x0025704001007387 */ /* 0x0003e20000100c00 */
        /* <DEDUP_REMOVED lines=8> */
[----:B------:R0:W-:Y:S01]  /*19930*/  STL.128 [R1+0x2550], R56 ;  /* 0x0025503801007387 */ /* 0x0001e20000100c00 */
        /* <DEDUP_REMOVED lines=8> */
[----:B------:R-:W2:Y:S01]  /*199c0*/  LDL.LU.128 R60, [R1+0x2560] ;  /* 0x00256000013c7983 */ /* 0x000ea20000300c00 */
[----:B------:R-:W-:-:S03]  /*199d0*/  IMAD.MOV.U32 R29, RZ, RZ, R110 ;  /* 0x000000ffff1d7224 */ /* 0x000fc600078e006e */
[----:B0-----:R-:W2:Y:S04]  /*199e0*/  LDL.LU.128 R56, [R1+0x2550] ;  /* 0x0025500001387983 */ /* 0x001ea80000300c00 */
[----:B------:R0:W-:Y:S04]  /*199f0*/  STL.128 [R1+0x2530], R48 ;  /* 0x0025303001007387 */ /* 0x0001e80000100c00 */
[----:B-1----:R-:W2:Y:S04]  /*19a00*/  LDL.LU.128 R52, [R1+0x2540] ;  /* 0x0025400001347983 */ /* 0x002ea80000300c00 */
[----:B------:R1:W-:Y:S04]  /*19a10*/  STL.128 [R1+0x2520], R44 ;  /* 0x0025202c01007387 */ /* 0x0003e80000100c00 */
[----:B------:R1:W-:Y:S04]  /*19a20*/  STL.128 [R1+0x2510], R40 ;  /* 0x0025102801007387 */ /* 0x0003e80000100c00 */
[----:B0-----:R-:W2:Y:S04]  /*19a30*/  LDL.LU.128 R48, [R1+0x2530] ;  /* 0x0025300001307983 */ /* 0x001ea80000300c00 */
[----:B------:R0:W-:Y:S04]  /*19a40*/  STL.128 [R1+0x2500], R36 ;  /* 0x0025002401007387 */ /* 0x0001e80000100c00 */
[----:B-1----:R-:W2:Y:S01]  /*19a50*/  LDL.LU.128 R44, [R1+0x2520] ;  /* 0x00252000012c7983 */ /* 0x002ea20000300c00 */
[----:B------:R-:W-:-:S03]  /*19a60*/  R2UR UR7, R11 ;  /* 0x000000000b0772ca */ /* 0x000fc600000e0000 */
[----:B------:R1:W-:Y:S04]  /*19a70*/  STL.128 [R1+0x24f0], R32 ;  /* 0x0024f02001007387 */ /* 0x0003e80000100c00 */
[----:B------:R-:W2:Y:S04]  /*19a80*/  LDL.LU.128 R40, [R1+0x2510] ;  /* 0x0025100001287983 */ /* 0x000ea80000300c00 */
[----:B0-----:R-:W2:Y:S04]  /*19a90*/  LDL.LU.128 R36, [R1+0x2500] ;  /* 0x0025000001247983 */ /* 0x001ea80000300c00 */
[----:B------:R0:W-:Y:S04]  /*19aa0*/  STL.128 [R1+0x24e0], R28 ;  /* 0x0024e01c01007387 */ /* 0x0001e80000100c00 */
[----:B-1----:R-:W2:Y:S04]  /*19ab0*/  LDL.LU.128 R32, [R1+0x24f0] ;  /* 0x0024f00001207983 */ /* 0x002ea80000300c00 */
[----:B------:R1:W-:Y:S04]  /*19ac0*/  STL.128 [R1+0x24d0], R24 ;  /* 0x0024d01801007387 */ /* 0x0003e80000100c00 */
[----:B------:R1:W-:Y:S04]  /*19ad0*/  STL.128 [R1+0x24c0], R20 ;  /* 0x0024c01401007387 */ /* 0x0003e80000100c00 */
[----:B0-----:R-:W2:Y:S04]  /*19ae0*/  LDL.LU.128 R28, [R1+0x24e0] ;  /* 0x0024e000011c7983 */ /* 0x001ea80000300c00 */
[----:B------:R0:W-:Y:S04]  /*19af0*/  STL.128 [R1+0x24b0], R16 ;  /* 0x0024b01001007387 */ /* 0x0001e80000100c00 */
[----:B------:R0:W-:Y:S04]  /*19b00*/  STL.128 [R1+0x24a0], R12 ;  /* 0x0024a00c01007387 */ /* 0x0001e80000100c00 */
[----:B------:R0:W-:Y:S04]  /*19b10*/  STL.128 [R1+0x2490], R8 ;  /* 0x0024900801007387 */ /* 0x0001e80000100c00 */
[----:B------:R0:W-:Y:S04]  /*19b20*/  STL.128 [R1+0x2480], R4 ;  /* 0x0024800401007387 */ /* 0x0001e80000100c00 */
[----:B-1----:R-:W2:Y:S04]  /*19b30*/  LDL.LU.128 R24, [R1+0x24d0] ;  /* 0x0024d00001187983 */ /* 0x002ea80000300c00 */
[----:B------:R-:W2:Y:S04]  /*19b40*/  LDL.LU.128 R20, [R1+0x24c0] ;  /* 0x0024c00001147983 */ /* 0x000ea80000300c00 */
[----:B0-----:R-:W2:Y:S04]  /*19b50*/  LDL.LU.128 R16, [R1+0x24b0] ;  /* 0x0024b00001107983 */ /* 0x001ea80000300c00 */
[----:B------:R-:W2:Y:S04]  /*19b60*/  LDL.LU.128 R12, [R1+0x24a0] ;  /* 0x0024a000010c7983 */ /* 0x000ea80000300c00 */
[----:B------:R-:W2:Y:S04]  /*19b70*/  LDL.LU.128 R8, [R1+0x2490] ;  /* 0x0024900001087983 */ /* 0x000ea80000300c00 */
[----:B------:R-:W2:Y:S01]  /*19b80*/  LDL.LU.128 R4, [R1+0x2480] ;  /* 0x0024800001047983 */ /* 0x000ea20000300c00 */
[----:B---3--:R-:W-:-:S05]  /*19b90*/  IMAD.MOV.U32 R106, RZ, RZ, R187 ;  /* 0x000000ffff6a7224 */ /* 0x008fca00078e00bb */
[----:B------:R0:W-:Y:S04]  /*19ba0*/  STL [R1+0x2618], R106 ;  /* 0x0026186a01007387 */ /* 0x0001e80000100800 */
[----:B0-----:R-:W3:Y:S04]  /*19bb0*/  LDL.LU R106, [R1+0x2618] ;  /* 0x00261800016a7983 */ /* 0x001ee80000300800 */
[----:B------:R0:W-:Y:S04]  /*19bc0*/  STL.64 [R1+0x2610], R104 ;  /* 0x0026106801007387 */ /* 0x0001e80000100a00 */
[----:B----4-:R1:W-:Y:S04]  /*19bd0*/  STL.128 [R1+0x2600], R100 ;  /* 0x0026006401007387 */ /* 0x0103e80000100c00 */
[----:B0-----:R-:W3:Y:S04]  /*19be0*/  LDL.LU.64 R104, [R1+0x2610] ;  /* 0x0026100001687983 */ /* 0x001ee80000300a00 */
[----:B-1----:R-:W4:Y:S04]  /*19bf0*/  LDL.LU.128 R100, [R1+0x2600] ;  /* 0x0026000001647983 */ /* 0x002f280000300c00 */
[----:B------:R0:W-:Y:S01]  /*19c00*/  STL.128 [R1+0x280], R116 ;  /* 0x0002807401007387 */ /* 0x0001e20000100c00 */
[----:B--2---:R-:W-:-:S03]  /*19c10*/  IMAD.MOV.U32 R110, RZ, RZ, R115 ;  /* 0x000000ffff6e7224 */ /* 0x004fc600078e0073 */
[----:B------:R1:W-:Y:S04]  /*19c20*/  STL.128 [R1+0x3a0], R112 ;  /* 0x0003a07001007387 */ /* 0x0003e80000100c00 */
[----:B------:R2:W-:Y:S04]  /*19c30*/  STL [R1+0x2478], R110 ;  /* 0x0024786e01007387 */ /* 0x0005e80000100800 */
[----:B0-----:R-:W4:Y:S04]  /*19c40*/  LDL.128 R116, [R1+0x5c0] ;  /* 0x0005c00001747983 */ /* 0x001f280000100c00 */
[----:B------:R0:W-:Y:S04]  /*19c50*/  STL.64 [R1+0x2470], R108 ;  /* 0x0024706c01007387 */ /* 0x0001e80000100a00 */
[----:B-1----:R-:W4:Y:S04]  /*19c60*/  LDL.LU R113, [R1+0x5c8] ;  /* 0x0005c80001717983 */ /* 0x002f280000300800 */
[----:B------:R-:W4:Y:S04]  /*19c70*/  LDL.LU R112, [R1+0x5c4] ;  /* 0x0005c40001707983 */ /* 0x000f280000300800 */
[----:B--2---:R-:W2:Y:S04]  /*19c80*/  LDL.LU R110, [R1+0x2478] ;  /* 0x00247800016e7983 */ /* 0x004ea80000300800 */
[----:B0-----:R-:W2:Y:S04]  /*19c90*/  LDL.LU.64 R108, [R1+0x2470] ;  /* 0x00247000016c7983 */ /* 0x001ea80000300a00 */
[----:B------:R-:W2:Y:S04]  /*19ca0*/  LDL.LU R111, [R1+0x5c0] ;  /* 0x0005c000016f7983 */ /* 0x000ea80000300800 */
[----:B------:R0:W-:Y:S04]  /*19cb0*/  STL.128 [R1+0x2440], R96 ;  /* 0x0024406001007387 */ /* 0x0001e80000100c00 */
[----:B------:R1:W-:Y:S04]  /*19cc0*/  STL.128 [R1+0x2430], R92 ;  /* 0x0024305c01007387 */ /* 0x0003e80000100c00 */
[----:B0-----:R-:W2:Y:S04]  /*19cd0*/  LDL.LU.128 R96, [R1+0x2440] ;  /* 0x0024400001607983 */ /* 0x001ea80000300c00 */
[----:B------:R0:W-:Y:S04]  /*19ce0*/  STL.128 [R1+0x2420], R88 ;  /* 0x0024205801007387 */ /* 0x0001e80000100c00 */
[----:B-1----:R-:W2:Y:S04]  /*19cf0*/  LDL.LU.128 R92, [R1+0x2430] ;  /* 0x00243000015c7983 */ /* 0x002ea80000300c00 */
[----:B------:R1:W-:Y:S04]  /*19d00*/  STL.128 [R1+0x2410], R84 ;  /* 0x0024105401007387 */ /* 0x0003e80000100c00 */
[----:B0-----:R-:W2:Y:S04]  /*19d10*/  LDL.LU.128 R88, [R1+0x2420] ;  /* 0x0024200001587983 */ /* 0x001ea80000300c00 */
[----:B------:R0:W-:Y:S04]  /*19d20*/  STL.128 [R1+0x2400], R80 ;  /* 0x0024005001007387 */ /* 0x0001e80000100c00 */
[----:B------:R0:W-:Y:S04]  /*19d30*/  STL.128 [R1+0x23f0], R76 ;  /* 0x0023f04c01007387 */ /* 0x0001e80000100c00 */
[----:B-1----:R-:W2:Y:S04]  /*19d40*/  LDL.LU.128 R84, [R1+0x2410] ;  /* 0x0024100001547983 */ /* 0x002ea80000300c00 */
[----:B------:R1:W-:Y:S04]  /*19d50*/  STL.128 [R1+0x23e0], R72 ;  /* 0x0023e04801007387 */ /* 0x0003e80000100c00 */
[----:B0-----:R-:W2:Y:S04]  /*19d60*/  LDL.LU.128 R80, [R1+0x2400] ;  /* 0x0024000001507983 */ /* 0x001ea80000300c00 */
[----:B------:R-:W2:Y:S04]  /*19d70*/  LDL.LU.128 R76, [R1+0x23f0] ;  /* 0x0023f000014c7983 */ /* 0x000ea80000300c00 */
        /* <DEDUP_REMOVED lines=13> */
[----:B------:R1:W-:Y:S04]  /*19e50*/  STL.128 [R1+0x2360], R40 ;  /* 0x0023602801007387 */ /* 0x0003e80000100c00 */
[----:B0-----:R-:W2:Y:S04]  /*19e60*/  LDL.LU.128 R48, [R1+0x2380] ;  /* 0x0023800001307983 */ /* 0x001ea80000300c00 */
[----:B------:R0:W-:Y:S04]  /*19e70*/  STL.128 [R1+0x2350], R36 ;  /* 0x0023502401007387 */ /* 0x0001e80000100c00 */
[----:B-1----:R-:W2:Y:S04]  /*19e80*/  LDL.LU.128 R44, [R1+0x2370] ;  /* 0x00237000012c7983 */ /* 0x002ea80000300c00 */
[----:B------:R1:W-:Y:S04]  /*19e90*/  STL.128 [R1+0x2340], R32 ;  /* 0x0023402001007387 */ /* 0x0003e80000100c00 */
[----:B------:R-:W2:Y:S04]  /*19ea0*/  LDL.LU.128 R40, [R1+0x2360] ;  /* 0x0023600001287983 */ /* 0x000ea80000300c00 */
[----:B0-----:R-:W2:Y:S04]  /*19eb0*/  LDL.LU.128 R36, [R1+0x2350] ;  /* 0x0023500001247983 */ /* 0x001ea80000300c00 */
[----:B------:R0:W-:Y:S04]  /*19ec0*/  STL.128 [R1+0x2330], R28 ;  /* 0x0023301c01007387 */ /* 0x0001e80000100c00 */
[----:B-1----:R-:W2:Y:S04]  /*19ed0*/  LDL.LU.128 R32, [R1+0x2340] ;  /* 0x0023400001207983 */ /* 0x002ea80000300c00 */
[----:B------:R1:W-:Y:S04]  /*19ee0*/  STL.128 [R1+0x2320], R24 ;  /* 0x0023201801007387 */ /* 0x0003e80000100c00 */
[----:B0-----:R-:W2:Y:S04]  /*19ef0*/  LDL.LU.128 R28, [R1+0x2330] ;  /* 0x00233000011c7983 */ /* 0x001ea80000300c00 */
[----:B------:R0:W-:Y:S04]  /*19f00*/  STL.128 [R1+0x2310], R20 ;  /* 0x0023101401007387 */ /* 0x0001e80000100c00 */
[----:B------:R0:W-:Y:S04]  /*19f10*/  STL.128 [R1+0x2300], R16 ;  /* 0x0023001001007387 */ /* 0x0001e80000100c00 */
[----:B------:R0:W-:Y:S04]  /*19f20*/  STL.128 [R1+0x22f0], R12 ;  /* 0x0022f00c01007387 */ /* 0x0001e80000100c00 */
[----:B------:R0:W-:Y:S04]  /*19f30*/  STL.128 [R1+0x22e0], R8 ;  /* 0x0022e00801007387 */ /* 0x0001e80000100c00 */
[----:B------:R0:W-:Y:S04]  /*19f40*/  STL.128 [R1+0x22d0], R4 ;  /* 0x0022d00401007387 */ /* 0x0001e80000100c00 */
[----:B-1----:R-:W2:Y:S04]  /*19f50*/  LDL.LU.128 R24, [R1+0x2320] ;  /* 0x0023200001187983 */ /* 0x002ea80000300c00 */
[----:B0-----:R-:W2:Y:S04]  /*19f60*/  LDL.LU.128 R20, [R1+0x2310] ;  /* 0x0023100001147983 */ /* 0x001ea80000300c00 */
[----:B------:R-:W2:Y:S04]  /*19f70*/  LDL.LU.128 R16, [R1+0x2300] ;  /* 0x0023000001107983 */ /* 0x000ea80000300c00 */
[----:B------:R-:W2:Y:S04]  /*19f80*/  LDL.LU.128 R12, [R1+0x22f0] ;  /* 0x0022f000010c7983 */ /* 0x000ea80000300c00 */
[----:B------:R-:W2:Y:S04]  /*19f90*/  LDL.LU.128 R8, [R1+0x22e0] ;  /* 0x0022e00001087983 */ /* 0x000ea80000300c00 */
[----:B------:R-:W2:Y:S04]  /*19fa0*/  LDL.LU.128 R4, [R1+0x22d0] ;  /* 0x0022d00001047983 */ /* 0x000ea80000300c00 */
[----:B---3--:R0:W-:Y:S04]  /*19fb0*/  STL.128 [R1+0x2460], R104 ;  /* 0x0024606801007387 */ /* 0x0081e80000100c00 */
[----:B----4-:R1:W-:Y:S04]  /*19fc0*/  STL.128 [R1+0x2450], R100 ;  /* 0x0024506401007387 */ /* 0x0103e80000100c00 */
[----:B0-----:R-:W3:Y:S04]  /*19fd0*/  LDL.LU.128 R104, [R1+0x2460] ;  /* 0x0024600001687983 */ /* 0x001ee80000300c00 */
[----:B-1----:R-:W4:Y:S04]  /*19fe0*/  LDL.LU.128 R100, [R1+0x2450] ;  /* 0x0024500001647983 */ /* 0x002f280000300c00 */
[----:B------:R0:W-:Y:S01]  /*19ff0*/  STL.128 [R1+0x290], R120 ;  /* 0x0002907801007387 */ /* 0x0001e20000100c00 */
[----:B------:R-:W-:-:S03]  /*1a000*/  IMAD.MOV.U32 R114, RZ, RZ, R119 ;  /* 0x000000ffff727224 */ /* 0x000fc600078e0077 */
[----:B------:R-:W-:Y:S04]  /*1a010*/  STL.128 [R1+0x3b0], R116 ;  /* 0x0003b07401007387 */ /* 0x000fe80000100c00 */
[----:B------:R1:W-:Y:S04]  /*1a020*/  STL [R1+0x22c8], R114 ;  /* 0x0022c87201007387 */ /* 0x0003e80000100800 */
[----:B------:R2:W-:Y:S04]  /*1a030*/  STL.64 [R1+0x22c0], R112 ;  /* 0x0022c07001007387 */ /* 0x0005e80000100a00 */
[----:B0-----:R-:W4:Y:S04]  /*1a040*/  LDL.128 R120, [R1+0x5d0] ;  /* 0x0005d00001787983 */ /* 0x001f280000100c00 */
[----:B-1----:R-:W4:Y:S04]  /*1a050*/  LDL.LU R114, [R1+0x22c8] ;  /* 0x0022c80001727983 */ /* 0x002f280000300800 */
[----:B--2---:R0:W-:Y:S04]  /*1a060*/  STL.128 [R1+0x22b0], R108 ;  /* 0x0022b06c01007387 */ /* 0x0041e80000100c00 */
[----:B------:R-:W2:Y:S04]  /*1a070*/  LDL.LU.64 R112, [R1+0x22c0] ;  /* 0x0022c00001707983 */ /* 0x000ea80000300a00 */
[----:B------:R-:W2:Y:S04]  /*1a080*/  LDL.LU R117, [R1+0x5d8] ;  /* 0x0005d80001757983 */ /* 0x000ea80000300800 */
[----:B------:R-:W2:Y:S04]  /*1a090*/  LDL.LU R116, [R1+0x5d4] ;  /* 0x0005d40001747983 */ /* 0x000ea80000300800 */
[----:B------:R-:W2:Y:S04]  /*1a0a0*/  LDL.LU R115, [R1+0x5d0] ;  /* 0x0005d00001737983 */ /* 0x000ea80000300800 */
[----:B0-----:R-:W2:Y:S04]  /*1a0b0*/  LDL.LU.128 R108, [R1+0x22b0] ;  /* 0x0022b000016c7983 */ /* 0x001ea80000300c00 */
        /* <DEDUP_REMOVED lines=35> */
[----:B------:R-:W-:Y:S04]  /*1a2f0*/  STL.128 [R1+0x320], R156 ;  /* 0x0003209c01007387 */ /* 0x000fe80000100c00 */
[----:B------:R-:W-:Y:S04]  /*1a300*/  STL.128 [R1+0x350], R168 ;  /* 0x000350a801007387 */ /* 0x000fe80000100c00 */
[----:B0-----:R-:W2:Y:S04]  /*1a310*/  LDL.LU.128 R28, [R1+0x2170] ;  /* 0x00217000011c7983 */ /* 0x001ea80000300c00 */
        /* <DEDUP_REMOVED lines=8> */
[----:B------:R-:W2:Y:S04]  /*1a3a0*/  LDL.LU.64 R180, [R1+0x27c0] ;  /* 0x0027c00001b47983 */ /* 0x000ea80000300a00 */
[----:B------:R-:W2:Y:S04]  /*1a3b0*/  LDL.LU.128 R168, [R1+0x2790] ;  /* 0x0027900001a87983 */ /* 0x000ea80000300c00 */
[----:B------:R-:W2:Y:S04]  /*1a3c0*/  LDL.LU.128 R156, [R1+0x2760] ;  /* 0x00276000019c7983 */ /* 0x000ea80000300c00 */
[----:B-1----:R-:W2:Y:S04]  /*1a3d0*/  LDL.LU.128 R20, [R1+0x2150] ;  /* 0x0021500001147983 */ /* 0x002ea80000300c00 */
        /* <DEDUP_REMOVED lines=8> */
[----:B------:R0:W-:Y:S04]  /*1a460*/  STL.128 [R1+0x310], R152 ;  /* 0x0003109801007387 */ /* 0x0001e80000100c00 */
[----:B0-----:R-:W4:Y:S01]  /*1a470*/  LDL.LU.128 R152, [R1+0x2750] ;  /* 0x0027500001987983 */ /* 0x001f220000300c00 */
[----:B------:R-:W-:-:S03]  /*1a480*/  IMAD.MOV.U32 R118, RZ, RZ, R123 ;  /* 0x000000ffff767224 */ /* 0x000fc600078e007b */
[----:B------:R0:W-:Y:S04]  /*1a490*/  STL.128 [R1+0x2a0], R124 ;  /* 0x0002a07c01007387 */ /* 0x0001e80000100c00 */
[----:B------:R1:W-:Y:S04]  /*1a4a0*/  STL.128 [R1+0x3c0], R120 ;  /* 0x0003c07801007387 */ /* 0x0003e80000100c00 */
[----:B------:R1:W-:Y:S04]  /*1a4b0*/  STL [R1+0x2108], R118 ;  /* 0x0021087601007387 */ /* 0x0003e80000100800 */
[----:B--2---:R2:W-:Y:S04]  /*1a4c0*/  STL.64 [R1+0x2100], R116 ;  /* 0x0021007401007387 */ /* 0x0045e80000100a00 */
[----:B0-----:R-:W4:Y:S04]  /*1a4d0*/  LDL.128 R124, [R1+0x5e0] ;  /* 0x0005e000017c7983 */ /* 0x001f280000100c00 */
[----:B------:R0:W-:Y:S04]  /*1a4e0*/  STL.128 [R1+0x20f0], R112 ;  /* 0x0020f07001007387 */ /* 0x0001e80000100c00 */
[----:B-1----:R-:W4:Y:S04]  /*1a4f0*/  LDL.LU R121, [R1+0x5e8] ;  /* 0x0005e80001797983 */ /* 0x002f280000300800 */
[----:B------:R-:W4:Y:S04]  /*1a500*/  LDL.LU R120, [R1+0x5e4] ;  /* 0x0005e40001787983 */ /* 0x000f280000300800 */
[----:B------:R-:W4:Y:S04]  /*1a510*/  LDL.LU R119, [R1+0x5e0] ;  /* 0x0005e00001777983 */ /* 0x000f280000300800 */
[----:B------:R1:W-:Y:S04]  /*1a520*/  STL.128 [R1+0x20e0], R108 ;  /* 0x0020e06c01007387 */ /* 0x0003e80000100c00 */
[----:B------:R-:W4:Y:S04]  /*1a530*/  LDL.LU R118, [R1+0x2108] ;  /* 0x0021080001767983 */ /* 0x000f280000300800 */
[----:B--2---:R-:W2:Y:S04]  /*1a540*/  LDL.LU.64 R116, [R1+0x2100] ;  /* 0x0021000001747983 */ /* 0x004ea80000300a00 */
[----:B0-----:R-:W2:Y:S04]  /*1a550*/  LDL.LU.128 R112, [R1+0x20f0] ;  /* 0x0020f00001707983 */ /* 0x001ea80000300c00 */
[----:B-1----:R-:W2:Y:S04]  /*1a560*/  LDL.LU.128 R108, [R1+0x20e0] ;  /* 0x0020e000016c7983 */ /* 0x002ea80000300c00 */
[----:B------:R0:W-:Y:S04]  /*1a570*/  STL.128 [R1+0x20b0], R96 ;  /* 0x0020b06001007387 */ /* 0x0001e80000100c00 */
[----:B------:R1:W-:Y:S04]  /*1a580*/  STL.128 [R1+0x20a0], R92 ;  /* 0x0020a05c01007387 */ /* 0x0003e80000100c00 */
[----:B------:R1:W-:Y:S04]  /*1a590*/  STL.128 [R1+0x2090], R88 ;  /* 0x0020905801007387 */ /* 0x0003e80000100c00 */
[----:B------:R1:W-:Y:S04]  /*1a5a0*/  STL.128 [R1+0x2080], R84 ;  /* 0x0020805401007387 */ /* 0x0003e80000100c00 */
[----:B0-----:R-:W2:Y:S04]  /*1a5b0*/  LDL.LU.128 R96, [R1+0x20b0] ;  /* 0x0020b00001607983 */ /* 0x001ea80000300c00 */
[----:B-1----:R-:W2:Y:S04]  /*1a5c0*/  LDL.LU.128 R92, [R1+0x20a0] ;  /* 0x0020a000015c7983 */ /* 0x002ea80000300c00 */
[----:B------:R-:W2:Y:S04]  /*1a5d0*/  LDL.LU.128 R88, [R1+0x2090] ;  /* 0x0020900001587983 */ /* 0x000ea80000300c00 */
[----:B------:R0:W-:Y:S04]  /*1a5e0*/  STL.128 [R1+0x2070], R80 ;  /* 0x0020705001007387 */ /* 0x0001e80000100c00 */
[----:B------:R1:W-:Y:S04]  /*1a5f0*/  STL.128 [R1+0x2060], R76 ;  /* 0x0020604c01007387 */ /* 0x0003e80000100c00 */
[----:B------:R-:W2:Y:S04]  /*1a600*/  LDL.LU.128 R84, [R1+0x2080] ;  /* 0x0020800001547983 */ /* 0x000ea80000300c00 */
[----:B------:R1:W-:Y:S04]  /*1a610*/  STL.128 [R1+0x2050], R72 ;  /* 0x0020504801007387 */ /* 0x0003e80000100c00 */
[----:B0-----:R-:W2:Y:S04]  /*1a620*/  LDL.LU.128 R80, [R1+0x2070] ;  /* 0x0020700001507983 */ /* 0x001ea80000300c00 */
[----:B-1----:R-:W2:Y:S04]  /*1a630*/  LDL.LU.128 R76, [R1+0x2060] ;  /* 0x00206000014c7983 */ /* 0x002ea80000300c00 */
[----:B------:R0:W-:Y:S04]  /*1a640*/  STL.128 [R1+0x2040], R68 ;  /* 0x0020404401007387 */ /* 0x0001e80000100c00 */
[----:B------:R-:W2:Y:S04]  /*1a650*/  LDL.LU.128 R72, [R1+0x2050] ;  /* 0x0020500001487983 */ /* 0x000ea80000300c00 */
        /* <DEDUP_REMOVED lines=20> */
[----:B------:R-:W-:Y:S04]  /*1a7a0*/  STL [R1+0x2748], R222 ;  /* 0x002748de01007387 */ /* 0x000fe80000100800 */
[----:B------:R-:W-:Y:S04]  /*1a7b0*/  STL.64 [R1+0x2740], R220 ;  /* 0x002740dc01007387 */ /* 0x000fe80000100a00 */
[----:B0-----:R-:W2:Y:S04]  /*1a7c0*/  LDL.LU.128 R28, [R1+0x1fa0] ;  /* 0x001fa000011c7983 */ /* 0x001ea80000300c00 */
[----:B------:R-:W-:Y:S04]  /*1a7d0*/  STL.128 [R1+0x2730], R216 ;  /* 0x002730d801007387 */ /* 0x000fe80000100c00 */
[----:B------:R0:W-:Y:S04]  /*1a7e0*/  STL.128 [R1+0x1f90], R24 ;  /* 0x001f901801007387 */ /* 0x0001e80000100c00 */
[----:B------:R1:W-:Y:S04]  /*1a7f0*/  STL.64 [R1+0x26a0], R180 ;  /* 0x0026a0b401007387 */ /* 0x0003e80000100a00 */
[----:B------:R1:W-:Y:S04]  /*1a800*/  STL.128 [R1+0x2670], R168 ;  /* 0x002670a801007387 */ /* 0x0003e80000100c00 */
[----:B------:R-:W-:Y:S04]  /*1a810*/  STL.128 [R1+0x2640], R156 ;  /* 0x0026409c01007387 */ /* 0x000fe80000100c00 */
[----:B------:R-:W-:Y:S04]  /*1a820*/  STL.128 [R1+0x1f80], R20 ;  /* 0x001f801401007387 */ /* 0x000fe80000100c00 */
[----:B------:R-:W-:Y:S04]  /*1a830*/  STL.128 [R1+0x1f70], R16 ;  /* 0x001f701001007387 */ /* 0x000fe80000100c00 */
[----:B------:R-:W-:Y:S04]  /*1a840*/  STL.128 [R1+0x1f60], R12 ;  /* 0x001f600c01007387 */ /* 0x000fe80000100c00 */
[----:B------:R-:W-:Y:S04]  /*1a850*/  STL.128 [R1+0x1f50], R8 ;  /* 0x001f500801007387 */ /* 0x000fe80000100c00 */
[----:B------:R-:W-:Y:S04]  /*1a860*/  STL.128 [R1+0x1f40], R4 ;  /* 0x001f400401007387 */ /* 0x000fe80000100c00 */
[----:B0-----:R-:W2:Y:S04]  /*1a870*/  LDL.LU.128 R24, [R1+0x1f90] ;  /* 0x001f900001187983 */ /* 0x001ea80000300c00 */
[----:B------:R-:W2:Y:S04]  /*1a880*/  LDL.LU R222, [R1+0x2748] ;  /* 0x0027480001de7983 */ /* 0x000ea80000300800 */
[----:B------:R-:W2:Y:S04]  /*1a890*/  LDL.LU.64 R220, [R1+0x2740] ;  /* 0x0027400001dc7983 */ /* 0x000ea80000300a00 */
[----:B------:R-:W2:Y:S04]  /*1a8a0*/  LDL.LU.128 R216, [R1+0x2730] ;  /* 0x0027300001d87983 */ /* 0x000ea80000300c00 */
[----:B---3--:R0:W-:Y:S04]  /*1a8b0*/  STL.128 [R1+0x20d0], R104 ;  /* 0x0020d06801007387 */ /* 0x0081e80000100c00 */
[----:B-1----:R-:W3:Y:S04]  /*1a8c0*/  LDL.LU.64 R180, [R1+0x26a0] ;  /* 0x0026a00001b47983 */ /* 0x002ee80000300a00 */
[----:B------:R-:W3:Y:S04]  /*1a8d0*/  LDL.LU.128 R168, [R1+0x2670] ;  /* 0x0026700001a87983 */ /* 0x000ee80000300c00 */
[----:B----4-:R1:W-:Y:S04]  /*1a8e0*/  STL.128 [R1+0x20c0], R100 ;  /* 0x0020c06401007387 */ /* 0x0103e80000100c00 */
[----:B0-----:R-:W4:Y:S04]  /*1a8f0*/  LDL.LU.128 R104, [R1+0x20d0] ;  /* 0x0020d00001687983 */ /* 0x001f280000300c00 */
[----:B------:R-:W3:Y:S04]  /*1a900*/  LDL.LU.128 R156, [R1+0x2640] ;  /* 0x00264000019c7983 */ /* 0x000ee80000300c00 */
[----:B------:R-:W3:Y:S04]  /*1a910*/  LDL.LU.128 R20, [R1+0x1f80] ;  /* 0x001f800001147983 */ /* 0x000ee80000300c00 */
[----:B-1----:R-:W3:Y:S04]  /*1a920*/  LDL.LU.128 R100, [R1+0x20c0] ;  /* 0x0020c00001647983 */ /* 0x002ee80000300c00 */
[----:B------:R-:W3:Y:S04]  /*1a930*/  LDL.LU.128 R16, [R1+0x1f70] ;  /* 0x001f700001107983 */ /* 0x000ee80000300c00 */
[----:B------:R-:W3:Y:S04]  /*1a940*/  LDL.LU.128 R12, [R1+0x1f60] ;  /* 0x001f6000010c7983 */ /* 0x000ee80000300c00 */
[----:B------:R-:W3:Y:S04]  /*1a950*/  LDL.LU.128 R8, [R1+0x1f50] ;  /* 0x001f500001087983 */ /* 0x000ee80000300c00 */
[----:B------:R-:W3:Y:S04]  /*1a960*/  LDL.LU.128 R4, [R1+0x1f40] ;  /* 0x001f400001047983 */ /* 0x000ee80000300c00 */
[----:B------:R0:W-:Y:S04]  /*1a970*/  STL.128 [R1+0x2630], R152 ;  /* 0x0026309801007387 */ /* 0x0001e80000100c00 */
[----:B0-----:R-:W3:Y:S04]  /*1a980*/  LDL.LU.128 R152, [R1+0x2630] ;  /* 0x0026300001987983 */ /* 0x001ee80000300c00 */
[----:B------:R0:W-:Y:S04]  /*1a990*/  STL.128 [R1+0x330], R160 ;  /* 0x000330a001007387 */ /* 0x0001e80000100c00 */
[----:B------:R1:W-:Y:S04]  /*1a9a0*/  STL.128 [R1+0x340], R164 ;  /* 0x000340a401007387 */ /* 0x0003e80000100c00 */
[----:B------:R1:W-:Y:S04]  /*1a9b0*/  STL.128 [R1+0x360], R172 ;  /* 0x000360ac01007387 */ /* 0x0003e80000100c00 */
[----:B------:R2:W-:Y:S04]  /*1a9c0*/  STL.128 [R1+0x370], R176 ;  /* 0x000370b001007387 */ /* 0x0005e80000100c00 */
[----:B0-----:R-:W3:Y:S04]  /*1a9d0*/  LDL.LU.64 R162, [R1+0x2770] ;  /* 0x0027700001a27983 */ /* 0x001ee80000300a00 */
[----:B-1----:R-:W3:Y:S04]  /*1a9e0*/  LDL.LU.128 R164, [R1+0x2780] ;  /* 0x0027800001a47983 */ /* 0x002ee80000300c00 */
[----:B------:R-:W3:Y:S04]  /*1a9f0*/  LDL.LU.128 R172, [R1+0x27a0] ;  /* 0x0027a00001ac7983 */ /* 0x000ee80000300c00 */
[----:B--2---:R-:W2:Y:S01]  /*1aa00*/  LDL.LU.128 R176, [R1+0x27b0] ;  /* 0x0027b00001b07983 */ /* 0x004ea20000300c00 */
[----:B------:R-:W-:-:S03]  /*1aa10*/  IMAD.MOV.U32 R122, RZ, RZ, R127 ;  /* 0x000000ffff7a7224 */ /* 0x000fc600078e007f */
[----:B------:R0:W-:Y:S01]  /*1aa20*/  STL.128 [R1+0x3d0], R124 ;  /* 0x0003d07c01007387 */ /* 0x0001e20000100c00 */
[----:B------:R-:W-:Y:S02]  /*1aa30*/  IMAD.MOV.U32 R123, RZ, RZ, R118 ;  /* 0x000000ffff7b7224 */ /* 0x000fe400078e0076 */
[----:B------:R-:W-:Y:S02]  /*1aa40*/  IMAD.MOV.U32 R118, RZ, RZ, R113 ;  /* 0x000000ffff767224 */ /* 0x000fe400078e0071 */
[----:B------:R-:W-:Y:S02]  /*1aa50*/  IMAD.MOV.U32 R113, RZ, RZ, R108 ;  /* 0x000000ffff717224 */ /* 0x000fe400078e006c */
[----:B0-----:R-:W-:Y:S02]  /*1aa60*/  IMAD.MOV.U32 R127, RZ, RZ, R122 ;  /* 0x000000ffff7f7224 */ /* 0x001fe400078e007a */
        /* <DEDUP_REMOVED lines=11> */
[----:B------:R0:W-:Y:S04]  /*1ab20*/  STL.128 [R1+0x2b0], R128 ;  /* 0x0002b08001007387 */ /* 0x0001e80000100c00 */
[----:B------:R1:W-:Y:S04]  /*1ab30*/  STL.128 [R1+0x2c0], R132 ;  /* 0x0002c08401007387 */ /* 0x0003e80000100c00 */
[----:B------:R1:W-:Y:S04]  /*1ab40*/  STL.128 [R1+0x2d0], R136 ;  /* 0x0002d08801007387 */ /* 0x0003e80000100c00 */
[----:B------:R1:W-:Y:S04]  /*1ab50*/  STL.128 [R1+0x2e0], R140 ;  /* 0x0002e08c01007387 */ /* 0x0003e80000100c00 */
[----:B------:R1:W-:Y:S04]  /*1ab60*/  STL.128 [R1+0x2f0], R144 ;  /* 0x0002f09001007387 */ /* 0x0003e80000100c00 */
[----:B------:R1:W-:Y:S01]  /*1ab70*/  STL.128 [R1+0x300], R148 ;  /* 0x0003009401007387 */ /* 0x0003e20000100c00 */
[----:B0-----:R-:W-:-:S02]  /*1ab80*/  IMAD.MOV.U32 R128, RZ, RZ, R219 ;  /* 0x000000ffff807224 */ /* 0x001fc400078e00db */
[----:B------:R-:W-:Y:S02]  /*1ab90*/  IMAD.MOV.U32 R129, RZ, RZ, R218 ;  /* 0x000000ffff817224 */ /* 0x000fe400078e00da */
[----:B----4-:R-:W-:Y:S02]  /*1aba0*/  IMAD.MOV.U32 R112, RZ, RZ, R107 ;  /* 0x000000ffff707224 */ /* 0x010fe400078e006b */
[----:B------:R-:W-:Y:S02]  /*1abb0*/  IMAD.MOV.U32 R111, RZ, RZ, R106 ;  /* 0x000000ffff6f7224 */ /* 0x000fe400078e006a */
[----:B------:R-:W-:Y:S02]  /*1abc0*/  IMAD.MOV.U32 R110, RZ, RZ, R105 ;  /* 0x000000ffff6e7224 */ /* 0x000fe400078e0069 */
[----:B------:R-:W-:Y:S02]  /*1abd0*/  IMAD.MOV.U32 R109, RZ, RZ, R104 ;  /* 0x000000ffff6d7224 */ /* 0x000fe400078e0068 */
[----:B------:R-:W-:-:S02]  /*1abe0*/  IMAD.MOV.U32 R104, RZ, RZ, R99 ;  /* 0x000000ffff687224 */ /* 0x000fc400078e0063 */
[----:B------:R-:W-:Y:S02]  /*1abf0*/  IMAD.MOV.U32 R99, RZ, RZ, R94 ;  /* 0x000000ffff637224 */ /* 0x000fe400078e005e */
[----:B---3--:R-:W-:Y:S02]  /*1ac00*/  IMAD.MOV.U32 R108, RZ, RZ, R103 ;  /* 0x000000ffff6c7224 */ /* 0x008fe400078e0067 */
        /* <DEDUP_REMOVED lines=80> */
[----:B-1----:R-:W-:Y:S02]  /*1b110*/  IMAD.MOV.U32 R132, RZ, RZ, R181 ;  /* 0x000000ffff847224 */ /* 0x002fe400078e00b5 */
        /* <DEDUP_REMOVED lines=22> */
[----:B------:R-:W-:-:S06]  /*1b280*/  IMAD.MOV.U32 R27, RZ, RZ, R220 ;  /* 0x000000ffff1b7224 */ /* 0x000fcc00078e00dc */
[----:B------:R-:W-:-:S06]  /*1b290*/  WARPGROUP.ARRIVE ;  /* 0x00000000000079c5 */ /* 0x000fcc0000000000 */
[----:B------:R-:W-:Y:S01]  /*1b2a0*/  HGMMA.64x256x16.F32.BF16 R24, R152, gdesc[UR4].tnspB, R24, gsb0 ;  /* 0x43e0000498187df0 */ /* 0x000fe20008001818 */
[----:B------:R0:W-:Y:S04]  /*1b2b0*/  STL.128 [R1+0x2720], R212 ;  /* 0x002720d401007387 */ /* 0x0001e80000100c00 */
[----:B------:R1:W-:Y:S04]  /*1b2c0*/  STL.128 [R1+0x2710], R208 ;  /* 0x002710d001007387 */ /* 0x0003e80000100c00 */
[----:B------:R3:W-:Y:S04]  /*1b2d0*/  STL.128 [R1+0x2700], R204 ;  /* 0x002700cc01007387 */ /* 0x0007e80000100c00 */
[----:B------:R4:W-:Y:S04]  /*1b2e0*/  STL.128 [R1+0x26f0], R200 ;  /* 0x0026f0c801007387 */ /* 0x0009e80000100c00 */
[----:B------:R4:W-:Y:S04]  /*1b2f0*/  STL.128 [R1+0x26e0], R196 ;  /* 0x0026e0c401007387 */ /* 0x0009e80000100c00 */
[----:B------:R4:W-:Y:S04]  /*1b300*/  STL.128 [R1+0x26d0], R192 ;  /* 0x0026d0c001007387 */ /* 0x0009e80000100c00 */
[----:B------:R4:W-:Y:S04]  /*1b310*/  STL.128 [R1+0x26c0], R188 ;  /* 0x0026c0bc01007387 */ /* 0x0009e80000100c00 */
[----:B--2---:R-:W-:Y:S04]  /*1b320*/  STL.128 [R1+0x2690], R176 ;  /* 0x002690b001007387 */ /* 0x004fe80000100c00 */
[----:B------:R-:W-:Y:S04]  /*1b330*/  STL.128 [R1+0x2680], R172 ;  /* 0x002680ac01007387 */ /* 0x000fe80000100c00 */
[----:B------:R-:W-:Y:S04]  /*1b340*/  STL.128 [R1+0x2660], R164 ;  /* 0x002660a401007387 */ /* 0x000fe80000100c00 */
[----:B------:R-:W-:Y:S04]  /*1b350*/  STL.64 [R1+0x2650], R162 ;  /* 0x002650a201007387 */ /* 0x000fe80000100a00 */
[----:B------:R2:W-:Y:S04]  /*1b360*/  STL.128 [R1+0x390], R184 ;  /* 0x000390b801007387 */ /* 0x0005e80000100c00 */
[----:B0-----:R-:W2:Y:S04]  /*1b370*/  LDL.LU.128 R212, [R1+0x2720] ;  /* 0x0027200001d47983 */ /* 0x001ea80000300c00 */
[----:B-1----:R-:W2:Y:S04]  /*1b380*/  LDL.LU.128 R208, [R1+0x2710] ;  /* 0x0027100001d07983 */ /* 0x002ea80000300c00 */
[----:B---3--:R-:W3:Y:S04]  /*1b390*/  LDL.LU.128 R204, [R1+0x2700] ;  /* 0x0027000001cc7983 */ /* 0x008ee80000300c00 */
[----:B----4-:R-:W4:Y:S04]  /*1b3a0*/  LDL.LU.128 R200, [R1+0x26f0] ;  /* 0x0026f00001c87983 */ /* 0x010f280000300c00 */
[----:B------:R-:W4:Y:S04]  /*1b3b0*/  LDL.LU.128 R196, [R1+0x26e0] ;  /* 0x0026e00001c47983 */ /* 0x000f280000300c00 */
[----:B------:R-:W4:Y:S04]  /*1b3c0*/  LDL.LU.128 R192, [R1+0x26d0] ;  /* 0x0026d00001c07983 */ /* 0x000f280000300c00 */
[----:B------:R-:W3:Y:S04]  /*1b3d0*/  LDL.LU.128 R188, [R1+0x26c0] ;  /* 0x0026c00001bc7983 */ /* 0x000ee80000300c00 */
[----:B--2---:R-:W2:Y:S04]  /*1b3e0*/  LDL.LU.128 R184, [R1+0x26b0] ;  /* 0x0026b00001b87983 */ /* 0x004ea80000300c00 */
[----:B------:R-:W4:Y:S04]  /*1b3f0*/  LDL.LU.128 R176, [R1+0x2690] ;  /* 0x0026900001b07983 */ /* 0x000f280000300c00 */
[----:B------:R-:W4:Y:S04]  /*1b400*/  LDL.LU.128 R172, [R1+0x2680] ;  /* 0x0026800001ac7983 */ /* 0x000f280000300c00 */
[----:B------:R-:W4:Y:S04]  /*1b410*/  LDL.LU.128 R164, [R1+0x2660] ;  /* 0x0026600001a47983 */ /* 0x000f280000300c00 */
[----:B------:R-:W4:Y:S01]  /*1b420*/  LDL.LU.64 R162, [R1+0x2650] ;  /* 0x0026500001a27983 */ /* 0x000f220000300a00 */
[----:B------:R-:W-:-:S03]  /*1b430*/  WARPGROUP.DEPBAR.LE gsb0, 0x0 ;  /* 0x00008000000079c5 */ /* 0x000fc60000010000 */
        /* <DEDUP_REMOVED lines=11> */
[----:B------:R1:W-:Y:S01]  /*1b4f0*/  STL.128 [R1+0x1e70], R100 ;  /* 0x001e706401007387 */ /* 0x0003e20000100c00 */
[----:B0-----:R-:W-:-:S02]  /*1b500*/  IMAD.MOV.U32 R140, RZ, RZ, R181 ;  /* 0x000000ffff8c7224 */ /* 0x001fc400078e00b5 */
[----:B------:R-:W-:Y:S01]  /*1b510*/  IMAD.MOV.U32 R141, RZ, RZ, R180 ;  /* 0x000000ffff8d7224 */ /* 0x000fe200078e00b4 */
[----:B-1----:R-:W4:Y:S04]  /*1b520*/  LDL.LU.128 R116, [R1+0x1eb0] ;  /* 0x001eb00001747983 */ /* 0x002f280000300c00 */
[----:B------:R-:W4:Y:S04]  /*1b530*/  LDL.LU.128 R108, [R1+0x1e90] ;  /* 0x001e9000016c7983 */ /* 0x000f280000300c00 */
[----:B------:R-:W4:Y:S04]  /*1b540*/  LDL.LU.128 R104, [R1+0x1e80] ;  /* 0x001e800001687983 */ /* 0x000f280000300c00 */
[----:B------:R-:W4:Y:S01]  /*1b550*/  LDL.LU.128 R100, [R1+0x1e70] ;  /* 0x001e700001647983 */ /* 0x000f220000300c00 */
        /* <DEDUP_REMOVED lines=11> */
[----:B------:R1:W-:Y:S01]  /*1b610*/  STL.128 [R1+0x400], R144 ;  /* 0x0004009001007387 */ /* 0x0003e20000100c00 */
[----:B------:R-:W-:-:S03]  /*1b620*/  IMAD.MOV.U32 R136, RZ, RZ, R219 ;  /* 0x000000ffff887224 */ /* 0x000fc600078e00db */
[----:B------:R1:W-:Y:S01]  /*1b630*/  STL.128 [R1+0x410], R148 ;  /* 0x0004109401007387 */ /* 0x0003e20000100c00 */
[----:B------:R-:W-:Y:S02]  /*1b640*/  IMAD.MOV.U32 R137, RZ, RZ, R218 ;  /* 0x000000ffff897224 */ /* 0x000fe400078e00da */
[----:B------:R-:W-:Y:S01]  /*1b650*/  IMAD.MOV.U32 R138, RZ, RZ, R217 ;  /* 0x000000ffff8a7224 */ /* 0x000fe200078e00d9 */
[----:B------:R1:W-:Y:S01]  /*1b660*/  STL.128 [R1+0x1d60], R32 ;  /* 0x001d602001007387 */ /* 0x0003e20000100c00 */
[----:B------:R-:W-:-:S03]  /*1b670*/  IMAD.MOV.U32 R139, RZ, RZ, R216 ;  /* 0x000000ffff8b7224 */ /* 0x000fc600078e00d8 */
[----:B0-----:R-:W4:Y:S04]  /*1b680*/  LDL.LU.128 R140, [R1+0x1f10] ;  /* 0x001f1000018c7983 */ /* 0x001f280000300c00 */
[----:B-1----:R-:W4:Y:S04]  /*1b690*/  LDL.LU.128 R144, [R1+0x1f20] ;  /* 0x001f200001907983 */ /* 0x002f280000300c00 */
[----:B------:R-:W4:Y:S04]  /*1b6a0*/  LDL.LU.128 R148, [R1+0x1f30] ;  /* 0x001f300001947983 */ /* 0x000f280000300c00 */
[----:B------:R0:W-:Y:S01]  /*1b6b0*/  STL.128 [R1+0x1ea0], R112 ;  /* 0x001ea07001007387 */ /* 0x0001e20000100c00 */
[----:B------:R-:W-:-:S02]  /*1b6c0*/  IMAD.MOV.U32 R33, RZ, RZ, R222 ;  /* 0x000000ffff217224 */ /* 0x000fc400078e00de */
[----:B------:R-:W-:Y:S01]  /*1b6d0*/  IMAD.MOV.U32 R34, RZ, RZ, R221 ;  /* 0x000000ffff227224 */ /* 0x000fe200078e00dd */
[----:B------:R1:W-:Y:S01]  /*1b6e0*/  STL.128 [R1+0x1d80], R40 ;  /* 0x001d802801007387 */ /* 0x0003e20000100c00 */
[----:B------:R-:W-:-:S03]  /*1b6f0*/  IMAD.MOV.U32 R35, RZ, RZ, R220 ;  /* 0x000000ffff237224 */ /* 0x000fc600078e00dc */
[----:B---3--:R3:W-:Y:S01]  /*1b700*/  STL.128 [R1+0x1cc0], R188 ;  /* 0x001cc0bc01007387 */ /* 0x0087e20000100c00 */
[----:B------:R-:W-:-:S03]  /*1b710*/  IMAD.MOV.U32 R155, RZ, RZ, R15 ;  /* 0x000000ffff9b7224 */ /* 0x000fc600078e000f */
[----:B--2---:R-:W-:Y:S01]  /*1b720*/  STL.128 [R1+0x1cb0], R184 ;  /* 0x001cb0b801007387 */ /* 0x004fe20000100c00 */
[----:B------:R-:W-:-:S03]  /*1b730*/  IMAD.MOV.U32 R156, RZ, RZ, R14 ;  /* 0x000000ffff9c7224 */ /* 0x000fc600078e000e */
[----:B0-----:R-:W2:Y:S01]  /*1b740*/  LDL.LU.128 R112, [R1+0x1ea0] ;  /* 0x001ea00001707983 */ /* 0x001ea20000300c00 */
[----:B------:R-:W-:-:S03]  /*1b750*/  IMAD.MOV.U32 R157, RZ, RZ, R13 ;  /* 0x000000ffff9d7224 */ /* 0x000fc600078e000d */
[----:B-1----:R-:W2:Y:S04]  /*1b760*/  LDL.LU.128 R40, [R1+0x1d80] ;  /* 0x001d800001287983 */ /* 0x002ea80000300c00 */
[----:B---3--:R-:W3:Y:S01]  /*1b770*/  LDL.LU.128 R188, [R1+0x1cc0] ;  /* 0x001cc00001bc7983 */ /* 0x008ee20000300c00 */
[----:B------:R-:W-:-:S03]  /*1b780*/  IMAD.MOV.U32 R15, RZ, RZ, R35 ;  /* 0x000000ffff0f7224 */ /* 0x000fc600078e0023 */
[----:B------:R0:W-:Y:S01]  /*1b790*/  STL.128 [R1+0x1e60], R96 ;  /* 0x001e606001007387 */ /* 0x0001e20000100c00 */
[----:B------:R-:W-:-:S03]  /*1b7a0*/  IMAD.MOV.U32 R14, RZ, RZ, R34 ;  /* 0x000000ffff0e7224 */ /* 0x000fc600078e0022 */
[----:B------:R1:W-:Y:S01]  /*1b7b0*/  STL.128 [R1+0x1e50], R92 ;  /* 0x001e505c01007387 */ /* 0x0003e20000100c00 */
[----:B------:R-:W-:-:S03]  /*1b7c0*/  IMAD.MOV.U32 R13, RZ, RZ, R33 ;  /* 0x000000ffff0d7224 */ /* 0x000fc600078e0021 */
[----:B------:R1:W-:Y:S04]  /*1b7d0*/  STL.128 [R1+0x1e40], R88 ;  /* 0x001e405801007387 */ /* 0x0003e80000100c00 */
[----:B------:R1:W-:Y:S04]  /*1b7e0*/  STL.128 [R1+0x1e30], R84 ;  /* 0x001e305401007387 */ /* 0x0003e80000100c00 */
[----:B------:R1:W-:Y:S04]  /*1b7f0*/  STL.128 [R1+0x1e20], R80 ;  /* 0x001e205001007387 */ /* 0x0003e80000100c00 */
[----:B0-----:R-:W3:Y:S04]  /*1b800*/  LDL.LU.128 R96, [R1+0x1e60] ;  /* 0x001e600001607983 */ /* 0x001ee80000300c00 */
[----:B-1----:R-:W3:Y:S04]  /*1b810*/  LDL.LU.128 R92, [R1+0x1e50] ;  /* 0x001e5000015c7983 */ /* 0x002ee80000300c00 */
[----:B------:R0:W-:Y:S04]  /*1b820*/  STL.128 [R1+0x1e10], R76 ;  /* 0x001e104c01007387 */ /* 0x0001e80000100c00 */
[----:B------:R1:W-:Y:S04]  /*1b830*/  STL.128 [R1+0x1e00], R72 ;  /* 0x001e004801007387 */ /* 0x0003e80000100c00 */
[----:B------:R-:W3:Y:S04]  /*1b840*/  LDL.LU.128 R88, [R1+0x1e40] ;  /* 0x001e400001587983 */ /* 0x000ee80000300c00 */
[----:B------:R-:W3:Y:S04]  /*1b850*/  LDL.LU.128 R84, [R1+0x1e30] ;  /* 0x001e300001547983 */ /* 0x000ee80000300c00 */
[----:B------:R-:W3:Y:S04]  /*1b860*/  LDL.LU.128 R80, [R1+0x1e20] ;  /* 0x001e200001507983 */ /* 0x000ee80000300c00 */
[----:B------:R-:W-:Y:S04]  /*1b870*/  STL.128 [R1+0x1df0], R68 ;  /* 0x001df04401007387 */ /* 0x000fe80000100c00 */
[----:B------:R-:W-:Y:S04]  /*1b880*/  STL.128 [R1+0x1de0], R64 ;  /* 0x001de04001007387 */ /* 0x000fe80000100c00 */
[----:B------:R-:W-:Y:S04]  /*1b890*/  STL.128 [R1+0x1dd0], R60 ;  /* 0x001dd03c01007387 */ /* 0x000fe80000100c00 */
[----:B------:R1:W-:Y:S04]  /*1b8a0*/  STL.128 [R1+0x3e0], R136 ;  /* 0x0003e08801007387 */ /* 0x0003e80000100c00 */
[----:B0-----:R-:W3:Y:S04]  /*1b8b0*/  LDL.LU.128 R76, [R1+0x1e10] ;  /* 0x001e1000014c7983 */ /* 0x001ee80000300c00 */
[----:B-1----:R-:W3:Y:S04]  /*1b8c0*/  LDL.LU.128 R72, [R1+0x1e00] ;  /* 0x001e000001487983 */ /* 0x002ee80000300c00 */
[----:B------:R-:W-:Y:S04]  /*1b8d0*/  STL [R1+0x46c], R31 ;  /* 0x00046c1f01007387 */ /* 0x000fe80000100800 */
[----:B------:R-:W-:Y:S04]  /*1b8e0*/  STL [R1+0x468], R30 ;  /* 0x0004681e01007387 */ /* 0x000fe80000100800 */
[----:B------:R-:W-:Y:S04]  /*1b8f0*/  STL [R1+0x464], R29 ;  /* 0x0004641d01007387 */ /* 0x000fe80000100800 */
[----:B------:R-:W-:Y:S04]  /*1b900*/  STL [R1+0x460], R28 ;  /* 0x0004601c01007387 */ /* 0x000fe80000100800 */
[----:B------:R0:W-:Y:S04]  /*1b910*/  STL.128 [R1+0x1dc0], R56 ;  /* 0x001dc03801007387 */ /* 0x0001e80000100c00 */
[----:B------:R1:W-:Y:S04]  /*1b920*/  STL.128 [R1+0x1db0], R52 ;  /* 0x001db03401007387 */ /* 0x0003e80000100c00 */
[----:B------:R-:W3:Y:S04]  /*1b930*/  LDL.LU.128 R136, [R1+0x1f00] ;  /* 0x001f000001887983 */ /* 0x000ee80000300c00 */
[----:B------:R-:W3:Y:S04]  /*1b940*/  LDL.LU.128 R68, [R1+0x1df0] ;  /* 0x001df00001447983 */ /* 0x000ee80000300c00 */
[----:B------:R-:W3:Y:S04]  /*1b950*/  LDL.LU.128 R64, [R1+0x1de0] ;  /* 0x001de00001407983 */ /* 0x000ee80000300c00 */
[----:B------:R-:W3:Y:S04]  /*1b960*/  LDL.LU.128 R60, [R1+0x1dd0] ;  /* 0x001dd000013c7983 */ /* 0x000ee80000300c00 */
[----:B------:R-:W3:Y:S04]  /*1b970*/  LDL.LU.128 R32, [R1+0x1d60] ;  /* 0x001d600001207983 */ /* 0x000ee80000300c00 */
[----:B------:R4:W-:Y:S04]  /*1b980*/  STL.128 [R1+0x1da0], R48 ;  /* 0x001da03001007387 */ /* 0x0009e80000100c00 */
[----:B------:R4:W-:Y:S04]  /*1b990*/  STL.128 [R1+0x1d90], R44 ;  /* 0x001d902c01007387 */ /* 0x0009e80000100c00 */
[----:B------:R-:W3:Y:S04]  /*1b9a0*/  LDL.LU.128 R132, [R1+0x1ef0] ;  /* 0x001ef00001847983 */ /* 0x000ee80000300c00 */
[----:B------:R-:W3:Y:S04]  /*1b9b0*/  LDL.LU.128 R128, [R1+0x1ee0] ;  /* 0x001ee00001807983 */ /* 0x000ee80000300c00 */
[----:B0-----:R-:W3:Y:S04]  /*1b9c0*/  LDL.LU.128 R56, [R1+0x1dc0] ;  /* 0x001dc00001387983 */ /* 0x001ee80000300c00 */
[----:B-1----:R-:W3:Y:S04]  /*1b9d0*/  LDL.LU.128 R52, [R1+0x1db0] ;  /* 0x001db00001347983 */ /* 0x002ee80000300c00 */
[----:B------:R0:W-:Y:S04]  /*1b9e0*/  STL.128 [R1+0x1d70], R36 ;  /* 0x001d702401007387 */ /* 0x0001e80000100c00 */
[----:B------:R-:W3:Y:S04]  /*1b9f0*/  LDL.LU.128 R124, [R1+0x1ed0] ;  /* 0x001ed000017c7983 */ /* 0x000ee80000300c00 */
[----:B------:R-:W3:Y:S04]  /*1ba00*/  LDL.LU.128 R120, [R1+0x1ec0] ;  /* 0x001ec00001787983 */ /* 0x000ee80000300c00 */
[----:B----4-:R-:W4:Y:S04]  /*1ba10*/  LDL.LU.128 R48, [R1+0x1da0] ;  /* 0x001da00001307983 */ /* 0x010f280000300c00 */
[----:B------:R-:W4:Y:S04]  /*1ba20*/  LDL.LU.128 R44, [R1+0x1d90] ;  /* 0x001d9000012c7983 */ /* 0x000f280000300c00 */
[----:B0-----:R-:W4:Y:S04]  /*1ba30*/  LDL.LU.128 R36, [R1+0x1d70] ;  /* 0x001d700001247983 */ /* 0x001f280000300c00 */
[----:B------:R-:W-:Y:S04]  /*1ba40*/  STL [R1+0x5ac], R111 ;  /* 0x0005ac6f01007387 */ /* 0x000fe80000100800 */
[----:B------:R-:W-:Y:S04]  /*1ba50*/  STL [R1+0x5a8], R110 ;  /* 0x0005a86e01007387 */ /* 0x000fe80000100800 */
[----:B------:R-:W-:Y:S04]  /*1ba60*/  STL [R1+0x5a4], R109 ;  /* 0x0005a46d01007387 */ /* 0x000fe80000100800 */
[----:B------:R-:W-:Y:S04]  /*1ba70*/  STL [R1+0x5a0], R108 ;  /* 0x0005a06c01007387 */ /* 0x000fe80000100800 */
[----:B------:R-:W4:Y:S04]  /*1ba80*/  LDL.128 R184, [R1+0x5a0] ;  /* 0x0005a00001b87983 */ /* 0x000f280000100c00 */
[----:B------:R-:W-:Y:S04]  /*1ba90*/  STL [R1+0x59c], R107 ;  /* 0x00059c6b01007387 */ /* 0x000fe80000100800 */
[----:B------:R-:W-:Y:S04]  /*1baa0*/  STL [R1+0x598], R106 ;  /* 0x0005986a01007387 */ /* 0x000fe80000100800 */
[----:B------:R-:W-:Y:S04]  /*1bab0*/  STL [R1+0x594], R105 ;  /* 0x0005946901007387 */ /* 0x000fe80000100800 */
[----:B------:R0:W-:Y:S04]  /*1bac0*/  STL [R1+0x590], R104 ;  /* 0x0005906801007387 */ /* 0x0001e80000100800 */
[----:B------:R1:W-:Y:S04]  /*1bad0*/  STL [R1+0x580], R100 ;  /* 0x0005806401007387 */ /* 0x0003e80000100800 */
[----:B0-----:R-:W4:Y:S04]  /*1bae0*/  LDL.LU.128 R104, [R1+0x460] ;  /* 0x0004600001687983 */ /* 0x001f280000300c00 */
[----:B-1----:R-:W4:Y:S01]  /*1baf0*/  LDL.LU R100, [R1+0x5a8] ;  /* 0x0005a80001647983 */ /* 0x002f220000300800 */
[----:B------:R-:W-:-:S02]  /*1bb00*/  IMAD.MOV.U32 R152, RZ, RZ, R18 ;  /* 0x000000ffff987224 */ /* 0x000fc400078e0012 */
        /* <DEDUP_REMOVED lines=11> */
[----:B------:R-:W-:Y:S08]  /*1bbc0*/  MUFU.EX2 R22, R22 ;  /* 0x0000001600167308 */ /* 0x000ff00000000800 */
[----:B------:R-:W-:Y:S08]  /*1bbd0*/  MUFU.EX2 R21, R21 ;  /* 0x0000001500157308 */ /* 0x000ff00000000800 */
[----:B------:R-:W1:Y:S08]  /*1bbe0*/  MUFU.EX2 R20, R20 ;  /* 0x0000001400147308 */ /* 0x000e700000000800 */
[----:B------:R-:W-:Y:S08]  /*1bbf0*/  MUFU.EX2 R19, R19 ;  /* 0x0000001300137308 */ /* 0x000ff00000000800 */
[----:B------:R-:W2:Y:S01]  /*1bc00*/  MUFU.EX2 R18, R18 ;  /* 0x0000001200127308 */ /* 0x000ea20000000800 */
[----:B------:R-:W-:-:S02]  /*1bc10*/  IMAD.MOV.U32 R158, RZ, RZ, R12 ;  /* 0x000000ffff9e7224 */ /* 0x000fc400078e000c */
[----:B------:R-:W-:Y:S02]  /*1bc20*/  IMAD.MOV.U32 R159, RZ, RZ, R7 ;  /* 0x000000ffff9f7224 */ /* 0x000fe400078e0007 */
[----:B------:R-:W-:Y:S02]  /*1bc30*/  IMAD.MOV.U32 R153, RZ, RZ, R17 ;  /* 0x000000ffff997224 */ /* 0x000fe400078e0011 */
[----:B------:R-:W-:Y:S01]  /*1bc40*/  IMAD.MOV.U32 R154, RZ, RZ, R16 ;  /* 0x000000ffff9a7224 */ /* 0x000fe200078e0010 */
[----:B------:R0:W-:Y:S01]  /*1bc50*/  STL.128 [R1+0x430], R156 ;  /* 0x0004309c01007387 */ /* 0x0001e20000100c00 */
[----:B------:R-:W-:Y:S02]  /*1bc60*/  IMAD.MOV.U32 R180, RZ, RZ, R145 ;  /* 0x000000ffffb47224 */ /* 0x000fe400078e0091 */
[----:B------:R-:W-:Y:S02]  /*1bc70*/  IMAD.MOV.U32 R181, RZ, RZ, R144 ;  /* 0x000000ffffb57224 */ /* 0x000fe400078e0090 */
[----:B------:R-:W-:-:S02]  /*1bc80*/  IMAD.MOV.U32 R182, RZ, RZ, R143 ;  /* 0x000000ffffb67224 */ /* 0x000fc400078e008f */
[----:B------:R-:W-:Y:S01]  /*1bc90*/  IMAD.MOV.U32 R183, RZ, RZ, R142 ;  /* 0x000000ffffb77224 */ /* 0x000fe200078e008e */
[----:B------:R1:W-:Y:S01]  /*1bca0*/  STL.128 [R1+0x420], R152 ;  /* 0x0004209801007387 */ /* 0x0003e20000100c00 */
[----:B------:R-:W-:Y:S02]  /*1bcb0*/  IMAD.MOV.U32 R171, RZ, RZ, R146 ;  /* 0x000000ffffab7224 */ /* 0x000fe400078e0092 */
[----:B------:R-:W-:Y:S01]  /*1bcc0*/  VIADD R10, R8, 0x200 ;  /* 0x00000200080a7836 */ /* 0x000fe20000000000 */
[----:B------:R-:W-:Y:S01]  /*1bcd0*/  STL [R1+0x5cc], R119 ;  /* 0x0005cc7701007387 */ /* 0x000fe20000100800 */
[----:B0-----:R-:W-:-:S03]  /*1bce0*/  IMAD.MOV.U32 R156, RZ, RZ, R150 ;  /* 0x000000ffff9c7224 */ /* 0x001fc600078e0096 */
[----:B------:R-:W-:Y:S01]  /*1bcf0*/  STL [R1+0x5c8], R118 ;  /* 0x0005c87601007387 */ /* 0x000fe20000100800 */
[----:B------:R-:W-:Y:S02]  /*1bd00*/  IMAD.MOV.U32 R157, RZ, RZ, R149 ;  /* 0x000000ffff9d7224 */ /* 0x000fe400078e0095 */
[----:B------:R-:W-:Y:S01]  /*1bd10*/  IMAD.MOV.U32 R158, RZ, RZ, R148 ;  /* 0x000000ffff9e7224 */ /* 0x000fe200078e0094 */
[----:B------:R-:W-:Y:S01]  /*1bd20*/  STL [R1+0x5c4], R117 ;  /* 0x0005c47501007387 */ /* 0x000fe20000100800 */
[----:B------:R-:W-:Y:S01]  /*1bd30*/  IMAD.MOV.U32 R159, RZ, RZ, R147 ;  /* 0x000000ffff9f7224 */ /* 0x000fe200078e0093 */
[----:B-1----:R-:W-:Y:S02]  /*1bd40*/  F2FP.BF16.F32.PACK_AB R152, R160, R161 ;  /* 0x000000a1a098723e */ /* 0x002fe400000010ff */
[----:B------:R0:W-:Y:S01]  /*1bd50*/  STL [R1+0x5c0], R116 ;  /* 0x0005c07401007387 */ /* 0x0001e20000100800 */
[----:B------:R-:W-:Y:S02]  /*1bd60*/  F2FP.BF16.F32.PACK_AB R153, R20, R21 ;  /* 0x000000151499723e */ /* 0x000fe400000010ff */
[----:B------:R-:W-:Y:S01]  /*1bd70*/  F2FP.BF16.F32.PACK_AB R154, R22, R23 ;  /* 0x00000017169a723e */ /* 0x000fe200000010ff */
[----:B--2---:R-:W-:Y:S01]  /*1bd80*/  STL [R1+0x5bc], R115 ;  /* 0x0005bc7301007387 */ /* 0x004fe20000100800 */
[----:B------:R-:W-:-:S03]  /*1bd90*/  F2FP.BF16.F32.PACK_AB R155, R18, R19 ;  /* 0x00000013129b723e */ /* 0x000fc600000010ff */
        /* <DEDUP_REMOVED lines=8> */
[----:B---3--:R1:W-:Y:S01]  /*1be20*/  STL.128 [R1+0x1b90], R188 ;  /* 0x001b90bc01007387 */ /* 0x0083e20000100c00 */
[----:B------:R-:W-:-:S03]  /*1be30*/  R2UR UR6, R10 ;  /* 0x000000000a0672ca */ /* 0x000fc600000e0000 */
[----:B------:R-:W-:Y:S01]  /*1be40*/  STL [R1+0x58c], R103 ;  /* 0x00058c6701007387 */ /* 0x000fe20000100800 */
[----:B------:R-:W-:-:S03]  /*1be50*/  IMAD.MOV.U32 R7, RZ, RZ, R151 ;  /* 0x000000ffff077224 */ /* 0x000fc600078e0097 */
[----:B------:R-:W-:Y:S04]  /*1be60*/  STL [R1+0x588], R102 ;  /* 0x0005886601007387 */ /* 0x000fe80000100800 */
[----:B------:R-:W-:Y:S04]  /*1be70*/  STL.128 [R1+0x1ca0], R180 ;  /* 0x001ca0b401007387 */ /* 0x000fe80000100c00 */
[----:B------:R2:W-:Y:S04]  /*1be80*/  STL.128 [R1+0x1c90], R176 ;  /* 0x001c90b001007387 */ /* 0x0005e80000100c00 */
[----:B0-----:R-:W3:Y:S04]  /*1be90*/  LDL.LU.128 R116, [R1+0x490] ;  /* 0x0004900001747983 */ /* 0x001ee80000300c00 */
[----:B-1----:R-:W3:Y:S01]  /*1bea0*/  LDL.128 R188, [R1+0x5b0] ;  /* 0x0005b00001bc7983 */ /* 0x002ee20000100c00 */
[----:B------:R-:W-:-:S03]  /*1beb0*/  IMAD.MOV.U32 R200, RZ, RZ, R141 ;  /* 0x000000ffffc87224 */ /* 0x000fc600078e008d */
[----:B------:R-:W-:Y:S01]  /*1bec0*/  STL [R1+0x57c], R99 ;  /* 0x00057c6301007387 */ /* 0x000fe20000100800 */
        /* <DEDUP_REMOVED lines=9> */
[----:B------:R-:W-:Y:S04]  /*1bf60*/  STL [R1+0x568], R94 ;  /* 0x0005685e01007387 */ /* 0x000fe80000100800 */
[----:B------:R-:W-:Y:S04]  /*1bf70*/  STL [R1+0x564], R93 ;  /* 0x0005645d01007387 */ /* 0x000fe80000100800 */
[----:B------:R-:W-:Y:S04]  /*1bf80*/  STL [R1+0x560], R92 ;  /* 0x0005605c01007387 */ /* 0x000fe80000100800 */
[----:B------:R-:W-:Y:S04]  /*1bf90*/  STL.128 [R1+0x1c80], R172 ;  /* 0x001c80ac01007387 */ /* 0x000fe80000100c00 */
[----:B------:R0:W-:Y:S04]  /*1bfa0*/  STL.128 [R1+0x1c70], R168 ;  /* 0x001c70a801007387 */ /* 0x0001e80000100c00 */
[----:B--2---:R-:W2:Y:S04]  /*1bfb0*/  LDL.LU.128 R176, [R1+0x580] ;  /* 0x0005800001b07983 */ /* 0x004ea80000300c00 */
[----:B------:R-:W2:Y:S01]  /*1bfc0*/  LDL.LU.128 R180, [R1+0x590] ;  /* 0x0005900001b47983 */ /* 0x000ea20000300c00 */
        /* <DEDUP_REMOVED lines=18> */
[----:B------:R-:W-:Y:S04]  /*1c0f0*/  STL [R1+0x534], R81 ;  /* 0x0005345101007387 */ /* 0x000fe80000100800 */
[----:B------:R-:W-:Y:S04]  /*1c100*/  STL [R1+0x530], R80 ;  /* 0x0005305001007387 */ /* 0x000fe80000100800 */
[----:B------:R-:W-:Y:S04]  /*1c110*/  STL.128 [R1+0x1c60], R164 ;  /* 0x001c60a401007387 */ /* 0x000fe80000100c00 */
[----:B------:R-:W-:Y:S01]  /*1c120*/  STL.128 [R1+0x1c50], R160 ;  /* 0x001c50a001007387 */ /* 0x000fe20000100c00 */
[----:B----4-:R-:W-:-:S03]  /*1c130*/  IMAD.MOV.U32 R101, RZ, RZ, R187 ;  /* 0x000000ffff657224 */ /* 0x010fc600078e00bb */
[----:B------:R1:W-:Y:S04]  /*1c140*/  STL.128 [R1+0x1c40], R156 ;  /* 0x001c409c01007387 */ /* 0x0003e80000100c00 */
[----:B0-----:R-:W4:Y:S04]  /*1c150*/  LDL.LU.128 R168, [R1+0x560] ;  /* 0x0005600001a87983 */ /* 0x001f280000300c00 */
[----:B------:R-:W4:Y:S04]  /*1c160*/  LDL.LU.128 R172, [R1+0x570] ;  /* 0x0005700001ac7983 */ /* 0x000f280000300c00 */
[----:B------:R-:W-:Y:S04]  /*1c170*/  STL [R1+0x52c], R79 ;  /* 0x00052c4f01007387 */ /* 0x000fe80000100800 */
[----:B------:R-:W-:Y:S04]  /*1c180*/  STL [R1+0x528], R78 ;  /* 0x0005284e01007387 */ /* 0x000fe80000100800 */
[----:B------:R-:W-:Y:S04]  /*1c190*/  STL [R1+0x524], R77 ;  /* 0x0005244d01007387 */ /* 0x000fe80000100800 */
[----:B------:R-:W-:Y:S01]  /*1c1a0*/  STL [R1+0x520], R76 ;  /* 0x0005204c01007387 */ /* 0x000fe20000100800 */
[----:B------:R-:W-:-:S03]  /*1c1b0*/  IMAD.MOV.U32 R10, RZ, RZ, R104 ;  /* 0x000000ffff0a7224 */ /* 0x000fc600078e0068 */
[----:B------:R-:W-:Y:S04]  /*1c1c0*/  STL [R1+0x51c], R75 ;  /* 0x00051c4b01007387 */ /* 0x000fe80000100800 */
[----:B------:R-:W-:Y:S04]  /*1c1d0*/  STL [R1+0x518], R74 ;  /* 0x0005184a01007387 */ /* 0x000fe80000100800 */
[----:B------:R-:W-:Y:S04]  /*1c1e0*/  STL [R1+0x514], R73 ;  /* 0x0005144901007387 */ /* 0x000fe80000100800 */
[----:B------:R-:W-:Y:S04]  /*1c1f0*/  STL [R1+0x510], R72 ;  /* 0x0005104801007387 */ /* 0x000fe80000100800 */
[----:B------:R0:W-:Y:S04]  /*1c200*/  STL.128 [R1+0x1c30], R152 ;  /* 0x001c309801007387 */ /* 0x0001e80000100c00 */
[----:B-1----:R-:W4:Y:S04]  /*1c210*/  LDL.LU.128 R156, [R1+0x530] ;  /* 0x00053000019c7983 */ /* 0x002f280000300c00 */
[----:B------:R-:W4:Y:S04]  /*1c220*/  LDL.LU.128 R160, [R1+0x540] ;  /* 0x0005400001a07983 */ /* 0x000f280000300c00 */
[----:B------:R-:W4:Y:S04]  /*1c230*/  LDL.LU.128 R164, [R1+0x550] ;  /* 0x0005500001a47983 */ /* 0x000f280000300c00 */
        /* <DEDUP_REMOVED lines=16> */
[----:B------:R-:W4:Y:S04]  /*1c340*/  LDL.LU.128 R148, [R1+0x510] ;  /* 0x0005100001947983 */ /* 0x000f280000300c00 */
[----:B0-----:R-:W4:Y:S04]  /*1c350*/  LDL.LU.128 R152, [R1+0x520] ;  /* 0x0005200001987983 */ /* 0x001f280000300c00 */
[----:B------:R0:W-:Y:S04]  /*1c360*/  STL.128 [R1+0x250], R104 ;  /* 0x0002506801007387 */ /* 0x0001e80000100c00 */
        /* <DEDUP_REMOVED lines=9> */
[----:B------:R-:W4:Y:S04]  /*1c400*/  LDL.LU.128 R136, [R1+0x4e0] ;  /* 0x0004e00001887983 */ /* 0x000f280000300c00 */
[----:B------:R-:W4:Y:S04]  /*1c410*/  LDL.LU.128 R140, [R1+0x4f0] ;  /* 0x0004f000018c7983 */ /* 0x000f280000300c00 */
[----:B------:R-:W4:Y:S04]  /*1c420*/  LDL.LU.128 R144, [R1+0x500] ;  /* 0x0005000001907983 */ /* 0x000f280000300c00 */
[----:B------:R1:W-:Y:S04]  /*1c430*/  STL.64 [R1+0x1af8], R100 ;  /* 0x001af86401007387 */ /* 0x0003e80000100a00 */
[----:B0-----:R-:W4:Y:S04]  /*1c440*/  LDL.LU R104, [R1+0x5b8] ;  /* 0x0005b80001687983 */ /* 0x001f280000300800 */
        /* <DEDUP_REMOVED lines=18> */
[----:B------:R-:W4:Y:S04]  /*1c570*/  LDL.LU R99, [R1+0x5a4] ;  /* 0x0005a40001637983 */ /* 0x000f280000300800 */
[----:B------:R-:W4:Y:S04]  /*1c580*/  LDL.LU R98, [R1+0x5a0] ;  /* 0x0005a00001627983 */ /* 0x000f280000300800 */
[----:B-1----:R-:W4:Y:S04]  /*1c590*/  LDL.LU.64 R100, [R1+0x1af8] ;  /* 0x001af80001647983 */ /* 0x002f280000300a00 */
[----:B------:R-:W4:Y:S04]  /*1c5a0*/  LDL.LU R103, [R1+0x5b4] ;  /* 0x0005b40001677983 */ /* 0x000f280000300800 */
[----:B------:R-:W4:Y:S04]  /*1c5b0*/  LDL.LU R102, [R1+0x5b0] ;  /* 0x0005b00001667983 */ /* 0x000f280000300800 */
[----:B------:R-:W-:Y:S04]  /*1c5c0*/  STL [R1+0x48c], R39 ;  /* 0x00048c2701007387 */ /* 0x000fe80000100800 */
[----:B------:R-:W-:Y:S04]  /*1c5d0*/  STL [R1+0x488], R38 ;  /* 0x0004882601007387 */ /* 0x000fe80000100800 */
[----:B------:R-:W-:Y:S04]  /*1c5e0*/  STL [R1+0x484], R37 ;  /* 0x0004842501007387 */ /* 0x000fe80000100800 */
[----:B------:R-:W-:Y:S04]  /*1c5f0*/  STL [R1+0x480], R36 ;  /* 0x0004802401007387 */ /* 0x000fe80000100800 */
[----:B0-----:R-:W4:Y:S04]  /*1c600*/  LDL.LU.128 R120, [R1+0x4a0] ;  /* 0x0004a00001787983 */ /* 0x001f280000300c00 */
[----:B------:R-:W4:Y:S04]  /*1c610*/  LDL.LU.128 R124, [R1+0x4b0] ;  /* 0x0004b000017c7983 */ /* 0x000f280000300c00 */
[----:B------:R-:W4:Y:S01]  /*1c620*/  LDL.LU.128 R112, [R1+0x480] ;  /* 0x0004800001707983 */ /* 0x000f220000300c00 */
[----:B------:R-:W-:-:S02]  /*1c630*/  IMAD.MOV.U32 R11, RZ, RZ, R9 ;  /* 0x000000ffff0b7224 */ /* 0x000fc400078e0009 */
[----:B------:R-:W-:Y:S01]  /*1c640*/  IMAD.MOV.U32 R12, RZ, RZ, R6 ;  /* 0x000000ffff0c7224 */ /* 0x000fe200078e0006 */
[----:B---3--:R0:W-:Y:S02]  /*1c650*/  STL.128 [R1+0x280], R116 ;  /* 0x0002807401007387 */ /* 0x0081e40000100c00 */
[----:B------:R-:W-:Y:S01]  /*1c660*/  R2UR UR7, R11 ;  /* 0x000000000b0772ca */ /* 0x000fe200000e0000 */
[----:B------:R-:W-:Y:S02]  /*1c670*/  IMAD.MOV.U32 R11, RZ, RZ, R105 ;  /* 0x000000ffff0b7224 */ /* 0x000fe400078e0069 */
[----:B------:R-:W-:Y:S02]  /*1c680*/  IMAD.MOV.U32 R224, RZ, RZ, R25 ;  /* 0x000000ffffe07224 */ /* 0x000fe400078e0019 */
[----:B------:R-:W-:Y:S02]  /*1c690*/  IMAD.MOV.U32 R223, RZ, RZ, R26 ;  /* 0x000000ffffdf7224 */ /* 0x000fe400078e001a */
[----:B------:R-:W-:Y:S01]  /*1c6a0*/  IMAD.MOV.U32 R222, RZ, RZ, R27 ;  /* 0x000000ffffde7224 */ /* 0x000fe200078e001b */
[----:B------:R-:W-:Y:S01]  /*1c6b0*/  STL.128 [R1+0x19a0], R20 ;  /* 0x0019a01401007387 */ /* 0x000fe20000100c00 */
[----:B------:R-:W-:-:S02]  /*1c6c0*/  IMAD.MOV.U32 R33, RZ, RZ, R119 ;  /* 0x000000ffff217224 */ /* 0x000fc400078e0077 */
[----:B------:R-:W-:Y:S01]  /*1c6d0*/  IMAD.MOV.U32 R32, RZ, RZ, R118 ;  /* 0x000000ffff207224 */ /* 0x000fe200078e0076 */
[----:B------:R-:W-:Y:S01]  /*1c6e0*/  STL.64 [R1+0x1990], R18 ;  /* 0x0019901201007387 */ /* 0x000fe20000100a00 */
[----:B------:R-:W-:Y:S02]  /*1c6f0*/  IMAD.MOV.U32 R31, RZ, RZ, R117 ;  /* 0x000000ffff1f7224 */ /* 0x000fe400078e0075 */
[----:B------:R-:W-:Y:S01]  /*1c700*/  IMAD.MOV.U32 R30, RZ, RZ, R116 ;  /* 0x000000ffff1e7224 */ /* 0x000fe200078e0074 */
[----:B------:R-:W-:Y:S01]  /*1c710*/  STL.128 [R1+0x1d20], R212 ;  /* 0x001d20d401007387 */ /* 0x000fe20000100c00 */
[----:B------:R-:W-:Y:S02]  /*1c720*/  IMAD.MOV.U32 R105, RZ, RZ, R191 ;  /* 0x000000ffff697224 */ /* 0x000fe400078e00bf */
[----:B--2---:R-:W-:Y:S01]  /*1c730*/  IMAD.MOV.U32 R93, RZ, RZ, R179 ;  /* 0x000000ffff5d7224 */ /* 0x004fe200078e00b3 */
[----:B0-----:R-:W2:Y:S01]  /*1c740*/  LDL.128 R116, [R1+0x5c0] ;  /* 0x0005c00001747983 */ /* 0x001ea20000100c00 */
[----:B------:R-:W-:-:S02]  /*1c750*/  IMAD.MOV.U32 R92, RZ, RZ, R178 ;  /* 0x000000ffff5c7224 */ /* 0x000fc400078e00b2 */
[----:B------:R-:W-:Y:S01]  /*1c760*/  IMAD.MOV.U32 R97, RZ, RZ, R183 ;  /* 0x000000ffff617224 */ /* 0x000fe200078e00b7 */
[----:B------:R-:W-:Y:S01]  /*1c770*/  STL.128 [R1+0x1d10], R208 ;  /* 0x001d10d001007387 */ /* 0x000fe20000100c00 */
[----:B------:R-:W-:Y:S02]  /*1c780*/  IMAD.MOV.U32 R96, RZ, RZ, R182 ;  /* 0x000000ffff607224 */ /* 0x000fe400078e00b6 */
[----:B------:R-:W-:Y:S01]  /*1c790*/  IMAD.MOV.U32 R95, RZ, RZ, R181 ;  /* 0x000000ffff5f7224 */ /* 0x000fe200078e00b5 */
[----:B------:R-:W-:Y:S01]  /*1c7a0*/  STL.128 [R1+0x1ce0], R196 ;  /* 0x001ce0c401007387 */ /* 0x000fe20000100c00 */
[----:B------:R-:W-:Y:S02]  /*1c7b0*/  IMAD.MOV.U32 R94, RZ, RZ, R180 ;  /* 0x000000ffff5e7224 */ /* 0x000fe400078e00b4 */
[----:B----4-:R-:W-:Y:S01]  /*1c7c0*/  IMAD.MOV.U32 R85, RZ, RZ, R171 ;  /* 0x000000ffff557224 */ /* 0x010fe200078e00ab */
[----:B------:R-:W-:Y:S01]  /*1c7d0*/  STL.128 [R1+0x1cd0], R192 ;  /* 0x001cd0c001007387 */ /* 0x000fe20000100c00 */
[----:B------:R-:W-:-:S02]  /*1c7e0*/  IMAD.MOV.U32 R84, RZ, RZ, R170 ;  /* 0x000000ffff547224 */ /* 0x000fc400078e00aa */
[----:B------:R-:W-:Y:S01]  /*1c7f0*/  IMAD.MOV.U32 R89, RZ, RZ, R175 ;  /* 0x000000ffff597224 */ /* 0x000fe200078e00af */
[----:B------:R-:W-:Y:S01]  /*1c800*/  STL.128 [R1+0x390], R184 ;  /* 0x000390b801007387 */ /* 0x000fe20000100c00 */
[----:B------:R-:W-:Y:S02]  /*1c810*/  IMAD.MOV.U32 R88, RZ, RZ, R174 ;  /* 0x000000ffff587224 */ /* 0x000fe400078e00ae */
[----:B------:R-:W-:Y:S01]  /*1c820*/  IMAD.MOV.U32 R87, RZ, RZ, R173 ;  /* 0x000000ffff577224 */ /* 0x000fe200078e00ad */
[----:B------:R-:W3:Y:S01]  /*1c830*/  LDL.LU R16, [R1+0x15e4] ;  /* 0x0015e40001107983 */ /* 0x000ee20000300800 */
[----:B------:R-:W-:Y:S02]  /*1c840*/  IMAD.MOV.U32 R86, RZ, RZ, R172 ;  /* 0x000000ffff567224 */ /* 0x000fe400078e00ac */
[----:B------:R-:W-:Y:S01]  /*1c850*/  IMAD.MOV.U32 R91, RZ, RZ, R177 ;  /* 0x000000ffff5b7224 */ /* 0x000fe200078e00b1 */
[----:B------:R-:W3:Y:S01]  /*1c860*/  LDL.LU R17, [R1+0x15e0] ;  /* 0x0015e00001117983 */ /* 0x000ee20000300800 */
        /* <DEDUP_REMOVED lines=16> */
[----:B------:R1:W-:Y:S01]  /*1c970*/  STL.128 [R1+0x1ac0], R92 ;  /* 0x001ac05c01007387 */ /* 0x0003e20000100c00 */
[----:B0-----:R-:W-:Y:S02]  /*1c980*/  IMAD.MOV.U32 R13, RZ, RZ, R107 ;  /* 0x000000ffff0d7224 */ /* 0x001fe400078e006b */
[----:B------:R-:W-:Y:S01]  /*1c990*/  IMAD.MOV.U32 R12, RZ, RZ, R106 ;  /* 0x000000ffff0c7224 */ /* 0x000fe200078e006a */
[----:B------:R-:W4:Y:S01]  /*1c9a0*/  LDL.LU R107, [R1+0x5c4] ;  /* 0x0005c400016b7983 */ /* 0x000f220000300800 */
[----:B------:R-:W-:-:S03]  /*1c9b0*/  IMAD.MOV.U32 R6, RZ, RZ, R24 ;  /* 0x000000ffff067224 */ /* 0x000fc600078e0018 */
[----:B------:R-:W4:Y:S04]  /*1c9c0*/  LDL.LU R106, [R1+0x5c0] ;  /* 0x0005c000016a7983 */ /* 0x000f280000300800 */
[----:B------:R0:W-:Y:S04]  /*1c9d0*/  STL.128 [R1+0x1ab0], R88 ;  /* 0x001ab05801007387 */ /* 0x0001e80000100c00 */
[----:B------:R0:W-:Y:S04]  /*1c9e0*/  STL.128 [R1+0x1aa0], R84 ;  /* 0x001aa05401007387 */ /* 0x0001e80000100c00 */
[----:B-1----:R-:W3:Y:S04]  /*1c9f0*/  LDL.LU.128 R92, [R1+0x1ac0] ;  /* 0x001ac000015c7983 */ /* 0x002ee80000300c00 */
[----:B------:R1:W-:Y:S04]  /*1ca00*/  STL.128 [R1+0x1a90], R80 ;  /* 0x001a905001007387 */ /* 0x0003e80000100c00 */
[----:B------:R1:W-:Y:S04]  /*1ca10*/  STL.128 [R1+0x1a80], R76 ;  /* 0x001a804c01007387 */ /* 0x0003e80000100c00 */
[----:B------:R1:W-:Y:S01]  /*1ca20*/  STL.128 [R1+0x1a70], R72 ;  /* 0x001a704801007387 */ /* 0x0003e20000100c00 */
[----:B------:R-:W-:-:S03]  /*1ca30*/  IMAD.MOV.U32 R65, RZ, RZ, R151 ;  /* 0x000000ffff417224 */ /* 0x000fc600078e0097 */
[----:B0-----:R-:W4:Y:S01]  /*1ca40*/  LDL.LU.128 R88, [R1+0x1ab0] ;  /* 0x001ab00001587983 */ /* 0x001f220000300c00 */
[----:B------:R-:W-:Y:S02]  /*1ca50*/  IMAD.MOV.U32 R64, RZ, RZ, R150 ;  /* 0x000000ffff407224 */ /* 0x000fe400078e0096 */
[----:B------:R-:W-:Y:S01]  /*1ca60*/  IMAD.MOV.U32 R69, RZ, RZ, R155 ;  /* 0x000000ffff457224 */ /* 0x000fe200078e009b */
[----:B------:R-:W4:Y:S01]  /*1ca70*/  LDL.LU.128 R84, [R1+0x1aa0] ;  /* 0x001aa00001547983 */ /* 0x000f220000300c00 */
[----:B------:R-:W-:Y:S02]  /*1ca80*/  IMAD.MOV.U32 R68, RZ, RZ, R154 ;  /* 0x000000ffff447224 */ /* 0x000fe400078e009a */
[----:B------:R-:W-:Y:S01]  /*1ca90*/  IMAD.MOV.U32 R67, RZ, RZ, R153 ;  /* 0x000000ffff437224 */ /* 0x000fe200078e0099 */
[----:B-1----:R-:W4:Y:S01]  /*1caa0*/  LDL.LU.128 R80, [R1+0x1a90] ;  /* 0x001a900001507983 */ /* 0x002f220000300c00 */
[----:B------:R-:W-:Y:S02]  /*1cab0*/  IMAD.MOV.U32 R66, RZ, RZ, R152 ;  /* 0x000000ffff427224 */ /* 0x000fe400078e0098 */
[----:B------:R-:W-:-:S02]  /*1cac0*/  IMAD.MOV.U32 R63, RZ, RZ, R149 ;  /* 0x000000ffff3f7224 */ /* 0x000fc400078e0095 */
[----:B------:R-:W-:Y:S01]  /*1cad0*/  IMAD.MOV.U32 R62, RZ, RZ, R148 ;  /* 0x000000ffff3e7224 */ /* 0x000fe200078e0094 */
[----:B------:R0:W-:Y:S04]  /*1cae0*/  STL.128 [R1+0x1a60], R68 ;  /* 0x001a604401007387 */ /* 0x0001e80000100c00 */
[----:B------:R1:W-:Y:S04]  /*1caf0*/  STL.128 [R1+0x1a50], R64 ;  /* 0x001a504001007387 */ /* 0x0003e80000100c00 */
[----:B------:R-:W4:Y:S04]  /*1cb00*/  LDL.LU.128 R76, [R1+0x1a80] ;  /* 0x001a8000014c7983 */ /* 0x000f280000300c00 */
[----:B------:R-:W4:Y:S04]  /*1cb10*/  LDL.LU.128 R72, [R1+0x1a70] ;  /* 0x001a700001487983 */ /* 0x000f280000300c00 */
[----:B0-----:R-:W4:Y:S04]  /*1cb20*/  LDL.LU.128 R68, [R1+0x1a60] ;  /* 0x001a600001447983 */ /* 0x001f280000300c00 */
[----:B-1----:R-:W4:Y:S04]  /*1cb30*/  LDL.LU.128 R64, [R1+0x1a50] ;  /* 0x001a500001407983 */ /* 0x002f280000300c00 */
[----:B------:R0:W-:Y:S01]  /*1cb40*/  STL.128 [R1+0x260], R108 ;  /* 0x0002606c01007387 */ /* 0x0001e20000100c00 */
[----:B------:R-:W-:-:S02]  /*1cb50*/  IMAD.MOV.U32 R14, RZ, RZ, R108 ;  /* 0x000000ffff0e7224 */ /* 0x000fc400078e006c */
[----:B------:R-:W-:Y:S02]  /*1cb60*/  IMAD.MOV.U32 R53, RZ, RZ, R139 ;  /* 0x000000ffff357224 */ /* 0x000fe400078e008b */
[----:B------:R-:W-:Y:S02]  /*1cb70*/  IMAD.MOV.U32 R52, RZ, RZ, R138 ;  /* 0x000000ffff347224 */ /* 0x000fe400078e008a */
[----:B------:R-:W-:Y:S02]  /*1cb80*/  IMAD.MOV.U32 R57, RZ, RZ, R143 ;  /* 0x000000ffff397224 */ /* 0x000fe400078e008f */
[----:B------:R-:W-:Y:S02]  /*1cb90*/  IMAD.MOV.U32 R56, RZ, RZ, R142 ;  /* 0x000000ffff387224 */ /* 0x000fe400078e008e */
[----:B------:R-:W-:Y:S02]  /*1cba0*/  IMAD.MOV.U32 R55, RZ, RZ, R141 ;  /* 0x000000ffff377224 */ /* 0x000fe400078e008d */
[----:B------:R-:W-:-:S02]  /*1cbb0*/  IMAD.MOV.U32 R54, RZ, RZ, R140 ;  /* 0x000000ffff367224 */ /* 0x000fc400078e008c */
[----:B------:R-:W-:Y:S01]  /*1cbc0*/  IMAD.MOV.U32 R61, RZ, RZ, R147 ;  /* 0x000000ffff3d7224 */ /* 0x000fe200078e0093 */
[----:B0-----:R-:W4:Y:S01]  /*1cbd0*/  LDL.LU R108, [R1+0x5c8] ;  /* 0x0005c800016c7983 */ /* 0x001f220000300800 */
[----:B------:R-:W-:Y:S02]  /*1cbe0*/  IMAD.MOV.U32 R60, RZ, RZ, R146 ;  /* 0x000000ffff3c7224 */ /* 0x000fe400078e0092 */
[----:B------:R-:W-:Y:S01]  /*1cbf0*/  IMAD.MOV.U32 R59, RZ, RZ, R145 ;  /* 0x000000ffff3b7224 */ /* 0x000fe200078e0091 */
[----:B------:R0:W-:Y:S01]  /*1cc00*/  STL.64 [R1+0x1af0], R104 ;  /* 0x001af06801007387 */ /* 0x0001e20000100a00 */
[----:B------:R-:W-:Y:S02]  /*1cc10*/  IMAD.MOV.U32 R58, RZ, RZ, R144 ;  /* 0x000000ffff3a7224 */ /* 0x000fe400078e0090 */
[----:B------:R-:W-:Y:S02]  /*1cc20*/  IMAD.MOV.U32 R51, RZ, RZ, R137 ;  /* 0x000000ffff337224 */ /* 0x000fe400078e0089 */
[----:B------:R-:W-:-:S02]  /*1cc30*/  IMAD.MOV.U32 R50, RZ, RZ, R136 ;  /* 0x000000ffff327224 */ /* 0x000fc400078e0088 */
[----:B------:R-:W-:Y:S01]  /*1cc40*/  IMAD.MOV.U32 R25, RZ, RZ, R111 ;  /* 0x000000ffff197224 */ /* 0x000fe200078e006f */
[----:B------:R-:W-:Y:S01]  /*1cc50*/  STL.128 [R1+0x1970], R8 ;  /* 0x0019700801007387 */ /* 0x000fe20000100c00 */
[----:B------:R-:W-:-:S03]  /*1cc60*/  IMAD.MOV.U32 R24, RZ, RZ, R110 ;  /* 0x000000ffff187224 */ /* 0x000fc600078e006e */
[----:B0-----:R-:W4:Y:S01]  /*1cc70*/  LDL.LU.64 R104, [R1+0x1af0] ;  /* 0x001af00001687983 */ /* 0x001f220000300a00 */
[----:B------:R-:W-:-:S03]  /*1cc80*/  IMAD.MOV.U32 R15, RZ, RZ, R109 ;  /* 0x000000ffff0f7224 */ /* 0x000fc600078e006d */
[----:B------:R0:W-:Y:S04]  /*1cc90*/  STL.128 [R1+0x1a40], R60 ;  /* 0x001a403c01007387 */ /* 0x0001e80000100c00 */
[----:B------:R1:W-:Y:S04]  /*1cca0*/  STL.128 [R1+0x1a30], R56 ;  /* 0x001a303801007387 */ /* 0x0003e80000100c00 */
[----:B------:R1:W-:Y:S04]  /*1ccb0*/  STL.128 [R1+0x1a20], R52 ;  /* 0x001a203401007387 */ /* 0x0003e80000100c00 */
[----:B------:R1:W-:Y:S04]  /*1ccc0*/  STL.128 [R1+0x1980], R12 ;  /* 0x0019800c01007387 */ /* 0x0003e80000100c00 */
[----:B0-----:R-:W4:Y:S04]  /*1ccd0*/  LDL.LU.128 R60, [R1+0x1a40] ;  /* 0x001a4000013c7983 */ /* 0x001f280000300c00 */
[----:B-1----:R-:W4:Y:S04]  /*1cce0*/  LDL.LU.128 R56, [R1+0x1a30] ;  /* 0x001a300001387983 */ /* 0x002f280000300c00 */
[----:B------:R-:W4:Y:S04]  /*1ccf0*/  LDL.LU.128 R52, [R1+0x1a20] ;  /* 0x001a200001347983 */ /* 0x000f280000300c00 */
[----:B------:R0:W-:Y:S04]  /*1cd00*/  STL.128 [R1+0x1960], R4 ;  /* 0x0019600401007387 */ /* 0x0001e80000100c00 */
[----:B------:R-:W4:Y:S04]  /*1cd10*/  LDL.LU.128 R12, [R1+0x1980] ;  /* 0x00198000010c7983 */ /* 0x000f280000300c00 */
[----:B------:R-:W4:Y:S01]  /*1cd20*/  LDL.LU.128 R8, [R1+0x1970] ;  /* 0x0019700001087983 */ /* 0x000f220000300c00 */
[----:B------:R-:W-:-:S03]  /*1cd30*/  IMAD.MOV.U32 R45, RZ, RZ, R131 ;  /* 0x000000ffff2d7224 */ /* 0x000fc600078e0083 */
[----:B0-----:R-:W4:Y:S01]  /*1cd40*/  LDL.LU.128 R4, [R1+0x1960] ;  /* 0x0019600001047983 */ /* 0x001f220000300c00 */
[----:B------:R-:W-:Y:S02]  /*1cd50*/  IMAD.MOV.U32 R44, RZ, RZ, R130 ;  /* 0x000000ffff2c7224 */ /* 0x000fe400078e0082 */
[----:B------:R-:W-:Y:S02]  /*1cd60*/  IMAD.MOV.U32 R49, RZ, RZ, R135 ;  /* 0x000000ffff317224 */ /* 0x000fe400078e0087 */
[----:B------:R-:W-:Y:S02]  /*1cd70*/  IMAD.MOV.U32 R48, RZ, RZ, R134 ;  /* 0x000000ffff307224 */ /* 0x000fe400078e0086 */
[----:B------:R-:W-:Y:S02]  /*1cd80*/  IMAD.MOV.U32 R47, RZ, RZ, R133 ;  /* 0x000000ffff2f7224 */ /* 0x000fe400078e0085 */
[----:B------:R-:W-:Y:S02]  /*1cd90*/  IMAD.MOV.U32 R46, RZ, RZ, R132 ;  /* 0x000000ffff2e7224 */ /* 0x000fe400078e0084 */
[----:B------:R-:W-:Y:S01]  /*1cda0*/  IMAD.MOV.U32 R43, RZ, RZ, R129 ;  /* 0x000000ffff2b7224 */ /* 0x000fe200078e0081 */
[----:B------:R-:W-:Y:S01]  /*1cdb0*/  STL.128 [R1+0x1ad0], R96 ;  /* 0x001ad06001007387 */ /* 0x000fe20000100c00 */
[----:B------:R-:W-:-:S03]  /*1cdc0*/  IMAD.MOV.U32 R42, RZ, RZ, R128 ;  /* 0x000000ffff2a7224 */ /* 0x000fc600078e0080 */
[----:B------:R-:W-:Y:S04]  /*1cdd0*/  STL.128 [R1+0x1a10], R48 ;  /* 0x001a103001007387 */ /* 0x000fe80000100c00 */
[----:B------:R0:W-:Y:S01]  /*1cde0*/  STL.128 [R1+0x1ae0], R100 ;  /* 0x001ae06401007387 */ /* 0x0001e20000100c00 */
[----:B------:R-:W-:-:S03]  /*1cdf0*/  IMAD.MOV.U32 R37, RZ, RZ, R123 ;  /* 0x000000ffff257224 */ /* 0x000fc600078e007b */
[----:B0-----:R-:W4:Y:S01]  /*1ce00*/  LDL.LU.128 R100, [R1+0x1ae0] ;  /* 0x001ae00001647983 */ /* 0x001f220000300c00 */
[----:B------:R-:W-:Y:S02]  /*1ce10*/  IMAD.MOV.U32 R36, RZ, RZ, R122 ;  /* 0x000000ffff247224 */ /* 0x000fe400078e007a */
[----:B------:R-:W-:Y:S01]  /*1ce20*/  IMAD.MOV.U32 R35, RZ, RZ, R121 ;  /* 0x000000ffff237224 */ /* 0x000fe200078e0079 */
[----:B------:R-:W4:Y:S01]  /*1ce30*/  LDL.LU.128 R96, [R1+0x1ad0] ;  /* 0x001ad00001607983 */ /* 0x000f220000300c00 */
        /* <DEDUP_REMOVED lines=13> */
[----:B------:R-:W4:Y:S04]  /*1cf10*/  LDL.LU.128 R48, [R1+0x1a10] ;  /* 0x001a100001307983 */ /* 0x000f280000300c00 */
[----:B0-----:R-:W4:Y:S04]  /*1cf20*/  LDL.LU.128 R44, [R1+0x1a00] ;  /* 0x001a0000012c7983 */ /* 0x001f280000300c00 */
[----:B------:R0:W-:Y:S04]  /*1cf30*/  STL.128 [R1+0x19c0], R28 ;  /* 0x0019c01c01007387 */ /* 0x0001e80000100c00 */
[----:B------:R0:W-:Y:S04]  /*1cf40*/  STL.128 [R1+0x19b0], R24 ;  /* 0x0019b01801007387 */ /* 0x0001e80000100c00 */
[----:B-1----:R-:W4:Y:S04]  /*1cf50*/  LDL.LU.128 R40, [R1+0x19f0] ;  /* 0x0019f00001287983 */ /* 0x002f280000300c00 */
[----:B--2---:R-:W2:Y:S04]  /*1cf60*/  LDL.LU.128 R36, [R1+0x19e0] ;  /* 0x0019e00001247983 */ /* 0x004ea80000300c00 */
[----:B------:R-:W2:Y:S04]  /*1cf70*/  LDL.LU.128 R32, [R1+0x19d0] ;  /* 0x0019d00001207983 */ /* 0x000ea80000300c00 */
[----:B0-----:R-:W2:Y:S04]  /*1cf80*/  LDL.LU.128 R28, [R1+0x19c0] ;  /* 0x0019c000011c7983 */ /* 0x001ea80000300c00 */
[----:B------:R-:W2:Y:S01]  /*1cf90*/  LDL.LU.128 R24, [R1+0x19b0] ;  /* 0x0019b00001187983 */ /* 0x000ea20000300c00 */
[----:B------:R-:W-:-:S03]  /*1cfa0*/  IMAD.MOV.U32 R109, RZ, RZ, R119 ;  /* 0x000000ffff6d7224 */ /* 0x000fc600078e0077 */
[----:B------:R0:W-:Y:S04]  /*1cfb0*/  STL.128 [R1+0x290], R120 ;  /* 0x0002907801007387 */ /* 0x0001e80000100c00 */
[----:B------:R1:W-:Y:S04]  /*1cfc0*/  STL.128 [R1+0x270], R112 ;  /* 0x0002707001007387 */ /* 0x0003e80000100c00 */
[----:B------:R-:W-:Y:S04]  /*1cfd0*/  STL [R1+0x1d50], R224 ;  /* 0x001d50e001007387 */ /* 0x000fe80000100800 */
[----:B------:R-:W-:Y:S04]  /*1cfe0*/  STL.128 [R1+0x1d40], R220 ;  /* 0x001d40dc01007387 */ /* 0x000fe80000100c00 */
[----:B0-----:R-:W2:Y:S04]  /*1cff0*/  LDL.128 R120, [R1+0x5d0] ;  /* 0x0005d00001787983 */ /* 0x001ea80000100c00 */
[----:B-1----:R-:W2:Y:S04]  /*1d000*/  LDL.LU R112, [R1+0x5d8] ;  /* 0x0005d80001707983 */ /* 0x002ea80000300800 */
[----:B------:R-:W2:Y:S04]  /*1d010*/  LDL.LU R111, [R1+0x5d4] ;  /* 0x0005d400016f7983 */ /* 0x000ea80000300800 */
[----:B------:R-:W2:Y:S04]  /*1d020*/  LDL.LU R110, [R1+0x5d0] ;  /* 0x0005d000016e7983 */ /* 0x000ea80000300800 */
[----:B------:R-:W-:Y:S04]  /*1d030*/  STL.128 [R1+0x1d30], R216 ;  /* 0x001d30d801007387 */ /* 0x000fe80000100c00 */
[----:B---3--:R0:W-:Y:S04]  /*1d040*/  STL.128 [R1+0x1910], R92 ;  /* 0x0019105c01007387 */ /* 0x0081e80000100c00 */
[----:B------:R-:W-:Y:S04]  /*1d050*/  STL.128 [R1+0x1d00], R204 ;  /* 0x001d00cc01007387 */ /* 0x000fe80000100c00 */
[----:B------:R-:W-:Y:S04]  /*1d060*/  STL.128 [R1+0x1cf0], R200 ;  /* 0x001cf0c801007387 */ /* 0x000fe80000100c00 */
[----:B------:R-:W-:Y:S04]  /*1d070*/  STL.128 [R1+0x320], R156 ;  /* 0x0003209c01007387 */ /* 0x000fe80000100c00 */
[----:B----4-:R1:W-:Y:S04]  /*1d080*/  STL.128 [R1+0x1900], R88 ;  /* 0x0019005801007387 */ /* 0x0103e80000100c00 */
[----:B------:R3:W-:Y:S04]  /*1d090*/  STL.128 [R1+0x18f0], R84 ;  /* 0x0018f05401007387 */ /* 0x0007e80000100c00 */
[----:B0-----:R-:W4:Y:S04]  /*1d0a0*/  LDL.LU.128 R92, [R1+0x1910] ;  /* 0x00191000015c7983 */ /* 0x001f280000300c00 */
[----:B------:R0:W-:Y:S04]  /*1d0b0*/  STL.128 [R1+0x18e0], R80 ;  /* 0x0018e05001007387 */ /* 0x0001e80000100c00 */
[----:B-1----:R-:W4:Y:S04]  /*1d0c0*/  LDL.LU.128 R88, [R1+0x1900] ;  /* 0x0019000001587983 */ /* 0x002f280000300c00 */
[----:B------:R1:W-:Y:S04]  /*1d0d0*/  STL.128 [R1+0x18d0], R76 ;  /* 0x0018d04c01007387 */ /* 0x0003e80000100c00 */
[----:B------:R1:W-:Y:S04]  /*1d0e0*/  STL.128 [R1+0x18c0], R72 ;  /* 0x0018c04801007387 */ /* 0x0003e80000100c00 */
[----:B---3--:R-:W3:Y:S04]  /*1d0f0*/  LDL.LU.128 R84, [R1+0x18f0] ;  /* 0x0018f00001547983 */ /* 0x008ee80000300c00 */
[----:B------:R1:W-:Y:S04]  /*1d100*/  STL.128 [R1+0x18b0], R68 ;  /* 0x0018b04401007387 */ /* 0x0003e80000100c00 */
[----:B------:R1:W-:Y:S04]  /*1d110*/  STL.128 [R1+0x18a0], R64 ;  /* 0x0018a04001007387 */ /* 0x0003e80000100c00 */
[----:B0-----:R-:W3:Y:S04]  /*1d120*/  LDL.LU.128 R80, [R1+0x18e0] ;  /* 0x0018e00001507983 */ /* 0x001ee80000300c00 */
[----:B-1----:R-:W3:Y:S04]  /*1d130*/  LDL.LU.128 R76, [R1+0x18d0] ;  /* 0x0018d000014c7983 */ /* 0x002ee80000300c00 */
[----:B------:R-:W3:Y:S04]  /*1d140*/  LDL.LU.128 R72, [R1+0x18c0] ;  /* 0x0018c00001487983 */ /* 0x000ee80000300c00 */
[----:B------:R-:W3:Y:S04]  /*1d150*/  LDL.LU.128 R68, [R1+0x18b0] ;  /* 0x0018b00001447983 */ /* 0x000ee80000300c00 */
[----:B------:R-:W3:Y:S04]  /*1d160*/  LDL.LU.128 R64, [R1+0x18a0] ;  /* 0x0018a00001407983 */ /* 0x000ee80000300c00 */
[----:B------:R0:W-:Y:S04]  /*1d170*/  STL.64 [R1+0x1950], R108 ;  /* 0x0019506c01007387 */ /* 0x0001e80000100a00 */
[----:B------:R-:W-:Y:S04]  /*1d180*/  STL.128 [R1+0x350], R168 ;  /* 0x000350a801007387 */ /* 0x000fe80000100c00 */
[----:B------:R-:W-:Y:S04]  /*1d190*/  STL.128 [R1+0x380], R180 ;  /* 0x000380b401007387 */ /* 0x000fe80000100c00 */
[----:B0-----:R-:W3:Y:S04]  /*1d1a0*/  LDL.LU.64 R108, [R1+0x1950] ;  /* 0x00195000016c7983 */ /* 0x001ee80000300a00 */
[----:B------:R0:W-:Y:S04]  /*1d1b0*/  STL.128 [R1+0x1940], R104 ;  /* 0x0019406801007387 */ /* 0x0001e80000100c00 */
[----:B------:R-:W3:Y:S04]  /*1d1c0*/  LDL.LU R224, [R1+0x1d50] ;  /* 0x001d500001e07983 */ /* 0x000ee80000300800 */
[----:B------:R-:W3:Y:S04]  /*1d1d0*/  LDL.LU.128 R220, [R1+0x1d40] ;  /* 0x001d400001dc7983 */ /* 0x000ee80000300c00 */
[----:B------:R-:W3:Y:S04]  /*1d1e0*/  LDL.LU.128 R216, [R1+0x1d30] ;  /* 0x001d300001d87983 */ /* 0x000ee80000300c00 */
[----:B0-----:R-:W3:Y:S04]  /*1d1f0*/  LDL.LU.128 R104, [R1+0x1940] ;  /* 0x0019400001687983 */ /* 0x001ee80000300c00 */
[----:B------:R0:W-:Y:S04]  /*1d200*/  STL.128 [R1+0x1890], R60 ;  /* 0x0018903c01007387 */ /* 0x0001e80000100c00 */
[----:B------:R1:W-:Y:S04]  /*1d210*/  STL.128 [R1+0x1880], R56 ;  /* 0x0018803801007387 */ /* 0x0003e80000100c00 */
[----:B------:R1:W-:Y:S04]  /*1d220*/  STL.128 [R1+0x1870], R52 ;  /* 0x0018703401007387 */ /* 0x0003e80000100c00 */
[----:B------:R-:W3:Y:S04]  /*1d230*/  LDL.LU.128 R204, [R1+0x1d00] ;  /* 0x001d000001cc7983 */ /* 0x000ee80000300c00 */
[----:B0-----:R-:W3:Y:S04]  /*1d240*/  LDL.LU.128 R60, [R1+0x1890] ;  /* 0x00189000013c7983 */ /* 0x001ee80000300c00 */
[----:B-1----:R-:W3:Y:S04]  /*1d250*/  LDL.LU.128 R56, [R1+0x1880] ;  /* 0x0018800001387983 */ /* 0x002ee80000300c00 */
[----:B------:R-:W3:Y:S04]  /*1d260*/  LDL.LU.128 R52, [R1+0x1870] ;  /* 0x0018700001347983 */ /* 0x000ee80000300c00 */
[----:B------:R0:W-:Y:S04]  /*1d270*/  STL.128 [R1+0x17d0], R12 ;  /* 0x0017d00c01007387 */ /* 0x0001e80000100c00 */
[----:B------:R1:W-:Y:S04]  /*1d280*/  STL.128 [R1+0x17c0], R8 ;  /* 0x0017c00801007387 */ /* 0x0003e80000100c00 */
[----:B------:R1:W-:Y:S04]  /*1d290*/  STL.128 [R1+0x17b0], R4 ;  /* 0x0017b00401007387 */ /* 0x0003e80000100c00 */
[----:B------:R-:W3:Y:S04]  /*1d2a0*/  LDL.LU.128 R200, [R1+0x1cf0] ;  /* 0x001cf00001c87983 */ /* 0x000ee80000300c00 */
[----:B------:R-:W3:Y:S04]  /*1d2b0*/  LDL.LU.128 R180, [R1+0x1ca0] ;  /* 0x001ca00001b47983 */ /* 0x000ee80000300c00 */
[----:B------:R-:W3:Y:S04]  /*1d2c0*/  LDL.LU.128 R168, [R1+0x1c70] ;  /* 0x001c700001a87983 */ /* 0x000ee80000300c00 */
[----:B------:R-:W3:Y:S04]  /*1d2d0*/  LDL.LU.128 R156, [R1+0x1c40] ;  /* 0x001c4000019c7983 */ /* 0x000ee80000300c00 */
[----:B0-----:R-:W3:Y:S04]  /*1d2e0*/  LDL.LU.128 R12, [R1+0x17d0] ;  /* 0x0017d000010c7983 */ /* 0x001ee80000300c00 */
[----:B-1----:R-:W3:Y:S04]  /*1d2f0*/  LDL.LU.128 R8, [R1+0x17c0] ;  /* 0x0017c00001087983 */ /* 0x002ee80000300c00 */
[----:B------:R-:W3:Y:S04]  /*1d300*/  LDL.LU.128 R4, [R1+0x17b0] ;  /* 0x0017b00001047983 */ /* 0x000ee80000300c00 */
[----:B------:R0:W-:Y:S04]  /*1d310*/  STL.128 [R1+0x310], R152 ;  /* 0x0003109801007387 */ /* 0x0001e80000100c00 */
[----:B------:R-:W3:Y:S04]  /*1d320*/  LDL.LU.128 R20, [R1+0x19a0] ;  /* 0x0019a00001147983 */ /* 0x000ee80000300c00 */
[----:B------:R-:W3:Y:S04]  /*1d330*/  LDL.LU.64 R18, [R1+0x1990] ;  /* 0x0019900001127983 */ /* 0x000ee80000300a00 */
[----:B------:R1:W-:Y:S04]  /*1d340*/  STL.128 [R1+0x1930], R100 ;  /* 0x0019306401007387 */ /* 0x0003e80000100c00 */
[----:B------:R1:W-:Y:S04]  /*1d350*/  STL.128 [R1+0x1920], R96 ;  /* 0x0019206001007387 */ /* 0x0003e80000100c00 */
[----:B0-----:R-:W3:Y:S04]  /*1d360*/  LDL.LU.128 R152, [R1+0x1c30] ;  /* 0x001c300001987983 */ /* 0x001ee80000300c00 */
[----:B------:R0:W-:Y:S04]  /*1d370*/  STL.128 [R1+0x2a0], R124 ;  /* 0x0002a07c01007387 */ /* 0x0001e80000100c00 */
[----:B-1----:R-:W3:Y:S04]  /*1d380*/  LDL.LU.128 R100, [R1+0x1930] ;  /* 0x0019300001647983 */ /* 0x002ee80000300c00 */
[----:B------:R-:W3:Y:S04]  /*1d390*/  LDL.LU.128 R96, [R1+0x1920] ;  /* 0x0019200001607983 */ /* 0x000ee80000300c00 */
[----:B------:R1:W-:Y:S04]  /*1d3a0*/  STL.128 [R1+0x3b0], R116 ;  /* 0x0003b07401007387 */ /* 0x0003e80000100c00 */
[----:B0-----:R-:W3:Y:S04]  /*1d3b0*/  LDL.128 R124, [R1+0x5e0] ;  /* 0x0005e000017c7983 */ /* 0x001ee80000100c00 */
[----:B------:R-:W3:Y:S04]  /*1d3c0*/  LDL.LU R115, [R1+0x5e4] ;  /* 0x0005e40001737983 */ /* 0x000ee80000300800 */
[----:B------:R0:W-:Y:S04]  /*1d3d0*/  STL.128 [R1+0x1860], R48 ;  /* 0x0018603001007387 */ /* 0x0001e80000100c00 */
[----:B------:R0:W-:Y:S04]  /*1d3e0*/  STL.128 [R1+0x1850], R44 ;  /* 0x0018502c01007387 */ /* 0x0001e80000100c00 */
[----:B-1----:R-:W3:Y:S04]  /*1d3f0*/  LDL.LU R116, [R1+0x5e8] ;  /* 0x0005e80001747983 */ /* 0x002ee80000300800 */
[----:B------:R-:W3:Y:S04]  /*1d400*/  LDL.LU R114, [R1+0x5e0] ;  /* 0x0005e00001727983 */ /* 0x000ee80000300800 */
[----:B------:R1:W-:Y:S04]  /*1d410*/  STL.128 [R1+0x1840], R40 ;  /* 0x0018402801007387 */ /* 0x0003e80000100c00 */
[----:B--2---:R2:W-:Y:S04]  /*1d420*/  STL.128 [R1+0x1830], R36 ;  /* 0x0018302401007387 */ /* 0x0045e80000100c00 */
[----:B------:R2:W-:Y:S04]  /*1d430*/  STL.128 [R1+0x1820], R32 ;  /* 0x0018202001007387 */ /* 0x0005e80000100c00 */
[----:B0-----:R-:W3:Y:S04]  /*1d440*/  LDL.LU.128 R48, [R1+0x1860] ;  /* 0x0018600001307983 */ /* 0x001ee80000300c00 */
[----:B------:R-:W3:Y:S04]  /*1d450*/  LDL.LU.128 R44, [R1+0x1850] ;  /* 0x00185000012c7983 */ /* 0x000ee80000300c00 */
[----:B------:R0:W-:Y:S04]  /*1d460*/  STL.128 [R1+0x1810], R28 ;  /* 0x0018101c01007387 */ /* 0x0001e80000100c00 */
[----:B------:R0:W-:Y:S04]  /*1d470*/  STL.128 [R1+0x1800], R24 ;  /* 0x0018001801007387 */ /* 0x0001e80000100c00 */
[----:B-1----:R-:W3:Y:S04]  /*1d480*/  LDL.LU.128 R40, [R1+0x1840] ;  /* 0x0018400001287983 */ /* 0x002ee80000300c00 */
[----:B--2---:R-:W2:Y:S04]  /*1d490*/  LDL.LU.128 R36, [R1+0x1830] ;  /* 0x0018300001247983 */ /* 0x004ea80000300c00 */
[----:B------:R-:W2:Y:S04]  /*1d4a0*/  LDL.LU.128 R32, [R1+0x1820] ;  /* 0x0018200001207983 */ /* 0x000ea80000300c00 */
[----:B0-----:R-:W2:Y:S04]  /*1d4b0*/  LDL.LU.128 R28, [R1+0x1810] ;  /* 0x00181000011c7983 */ /* 0x001ea80000300c00 */
[----:B------:R-:W2:Y:S01]  /*1d4c0*/  LDL.LU.128 R24, [R1+0x1800] ;  /* 0x0018000001187983 */ /* 0x000ea20000300c00 */
[----:B------:R-:W-:-:S03]  /*1d4d0*/  IMAD.MOV.U32 R113, RZ, RZ, R123 ;  /* 0x000000ffff717224 */ /* 0x000fc600078e007b */
[----:B------:R-:W-:Y:S04]  /*1d4e0*/  STL.128 [R1+0x330], R160 ;  /* 0x000330a001007387 */ /* 0x000fe80000100c00 */
[----:B------:R0:W-:Y:S04]  /*1d4f0*/  STL.64 [R1+0x17a0], R112 ;  /* 0x0017a07001007387 */ /* 0x0001e80000100a00 */
[----:B------:R-:W-:Y:S04]  /*1d500*/  STL.128 [R1+0x340], R164 ;  /* 0x000340a401007387 */ /* 0x000fe80000100c00 */
[----:B------:R-:W-:Y:S04]  /*1d510*/  STL.128 [R1+0x360], R172 ;  /* 0x000360ac01007387 */ /* 0x000fe80000100c00 */
[----:B0-----:R-:W2:Y:S04]  /*1d520*/  LDL.LU.64 R112, [R1+0x17a0] ;  /* 0x0017a00001707983 */ /* 0x001ea80000300a00 */
[----:B------:R-:W-:Y:S04]  /*1d530*/  STL.128 [R1+0x370], R176 ;  /* 0x000370b001007387 */ /* 0x000fe80000100c00 */
[----:B------:R-:W2:Y:S04]  /*1d540*/  LDL.LU.128 R212, [R1+0x1d20] ;  /* 0x001d200001d47983 */ /* 0x000ea80000300c00 */
[----:B------:R-:W2:Y:S04]  /*1d550*/  LDL.LU.128 R208, [R1+0x1d10] ;  /* 0x001d100001d07983 */ /* 0x000ea80000300c00 */
[----:B----4-:R0:W-:Y:S04]  /*1d560*/  STL.128 [R1+0x1750], R92 ;  /* 0x0017505c01007387 */ /* 0x0101e80000100c00 */
[----:B------:R-:W4:Y:S04]  /*1d570*/  LDL.LU.128 R196, [R1+0x1ce0] ;  /* 0x001ce00001c47983 */ /* 0x000f280000300c00 */
[----:B------:R1:W-:Y:S04]  /*1d580*/  STL.128 [R1+0x1740], R88 ;  /* 0x0017405801007387 */ /* 0x0003e80000100c00 */
[----:B------:R-:W4:Y:S04]  /*1d590*/  LDL.LU.128 R192, [R1+0x1cd0] ;  /* 0x001cd00001c07983 */ /* 0x000f280000300c00 */
[----:B0-----:R-:W4:Y:S04]  /*1d5a0*/  LDL.LU.128 R92, [R1+0x1750] ;  /* 0x00175000015c7983 */ /* 0x001f280000300c00 */
[----:B---3--:R0:W-:Y:S04]  /*1d5b0*/  STL.128 [R1+0x1730], R84 ;  /* 0x0017305401007387 */ /* 0x0081e80000100c00 */
[----:B-1----:R-:W3:Y:S04]  /*1d5c0*/  LDL.LU.128 R88, [R1+0x1740] ;  /* 0x0017400001587983 */ /* 0x002ee80000300c00 */
[----:B------:R-:W3:Y:S04]  /*1d5d0*/  LDL.LU.128 R184, [R1+0x1cb0] ;  /* 0x001cb00001b87983 */ /* 0x000ee80000300c00 */
[----:B------:R1:W-:Y:S04]  /*1d5e0*/  STL.128 [R1+0x1720], R80 ;  /* 0x0017205001007387 */ /* 0x0003e80000100c00 */
[----:B------:R1:W-:Y:S04]  /*1d5f0*/  STL.128 [R1+0x1710], R76 ;  /* 0x0017104c01007387 */ /* 0x0003e80000100c00 */
[----:B------:R1:W-:Y:S04]  /*1d600*/  STL.128 [R1+0x1700], R72 ;  /* 0x0017004801007387 */ /* 0x0003e80000100c00 */
[----:B0-----:R-:W3:Y:S04]  /*1d610*/  LDL.LU.128 R84, [R1+0x1730] ;  /* 0x0017300001547983 */ /* 0x001ee80000300c00 */
[----:B------:R0:W-:Y:S04]  /*1d620*/  STL.128 [R1+0x16f0], R68 ;  /* 0x0016f04401007387 */ /* 0x0001e80000100c00 */
[----:B------:R0:W-:Y:S04]  /*1d630*/  STL.128 [R1+0x16e0], R64 ;  /* 0x0016e04001007387 */ /* 0x0001e80000100c00 */
[----:B-1----:R-:W3:Y:S04]  /*1d640*/  LDL.LU.128 R80, [R1+0x1720] ;  /* 0x0017200001507983 */ /* 0x002ee80000300c00 */
[----:B------:R-:W3:Y:S04]  /*1d650*/  LDL.LU.128 R76, [R1+0x1710] ;  /* 0x00171000014c7983 */ /* 0x000ee80000300c00 */
[----:B------:R1:W-:Y:S04]  /*1d660*/  STL.128 [R1+0x1790], R108 ;  /* 0x0017906c01007387 */ /* 0x0003e80000100c00 */
[----:B------:R-:W3:Y:S04]  /*1d670*/  LDL.LU.128 R72, [R1+0x1700] ;  /* 0x0017000001487983 */ /* 0x000ee80000300c00 */
[----:B0-----:R-:W3:Y:S04]  /*1d680*/  LDL.LU.128 R68, [R1+0x16f0] ;  /* 0x0016f00001447983 */ /* 0x001ee80000300c00 */
[----:B------:R-:W3:Y:S04]  /*1d690*/  LDL.LU.128 R64, [R1+0x16e0] ;  /* 0x0016e00001407983 */ /* 0x000ee80000300c00 */
[----:B-1----:R-:W4:Y:S04]  /*1d6a0*/  LDL.LU.128 R108, [R1+0x1790] ;  /* 0x00179000016c7983 */ /* 0x002f280000300c00 */
[----:B------:R0:W-:Y:S04]  /*1d6b0*/  STL.128 [R1+0x1780], R104 ;  /* 0x0017806801007387 */ /* 0x0001e80000100c00 */
[----:B------:R-:W-:Y:S04]  /*1d6c0*/  STL [R1+0x1c20], R224 ;  /* 0x001c20e001007387 */ /* 0x000fe80000100800 */
[----:B------:R-:W-:Y:S04]  /*1d6d0*/  STL.128 [R1+0x1c10], R220 ;  /* 0x001c10dc01007387 */ /* 0x000fe80000100c00 */
[----:B------:R-:W-:Y:S04]  /*1d6e0*/  STL.128 [R1+0x1c00], R216 ;  /* 0x001c00d801007387 */ /* 0x000fe80000100c00 */
[----:B0-----:R-:W3:Y:S04]  /*1d6f0*/  LDL.LU.128 R104, [R1+0x1780] ;  /* 0x0017800001687983 */ /* 0x001ee80000300c00 */
[----:B------:R0:W-:Y:S04]  /*1d700*/  STL.128 [R1+0x16d0], R60 ;  /* 0x0016d03c01007387 */ /* 0x0001e80000100c00 */
[----:B------:R1:W-:Y:S04]  /*1d710*/  STL.128 [R1+0x16c0], R56 ;  /* 0x0016c03801007387 */ /* 0x0003e80000100c00 */
[----:B------:R1:W-:Y:S04]  /*1d720*/  STL.128 [R1+0x16b0], R52 ;  /* 0x0016b03401007387 */ /* 0x0003e80000100c00 */
[----:B------:R1:W-:Y:S04]  /*1d730*/  STL.128 [R1+0x1bd0], R204 ;  /* 0x001bd0cc01007387 */ /* 0x0003e80000100c00 */
[----:B0-----:R-:W3:Y:S04]  /*1d740*/  LDL.LU.128 R60, [R1+0x16d0] ;  /* 0x0016d000013c7983 */ /* 0x001ee80000300c00 */
[----:B-1----:R-:W3:Y:S04]  /*1d750*/  LDL.LU.128 R56, [R1+0x16c0] ;  /* 0x0016c00001387983 */ /* 0x002ee80000300c00 */
[----:B------:R-:W3:Y:S04]  /*1d760*/  LDL.LU.128 R52, [R1+0x16b0] ;  /* 0x0016b00001347983 */ /* 0x000ee80000300c00 */
[----:B------:R0:W-:Y:S04]  /*1d770*/  STL.128 [R1+0x1bc0], R200 ;  /* 0x001bc0c801007387 */ /* 0x0001e80000100c00 */
[----:B------:R1:W-:Y:S04]  /*1d780*/  STL.128 [R1+0x1b70], R180 ;  /* 0x001b70b401007387 */ /* 0x0003e80000100c00 */
[----:B------:R1:W-:Y:S04]  /*1d790*/  STL.128 [R1+0x1b40], R168 ;  /* 0x001b40a801007387 */ /* 0x0003e80000100c00 */
[----:B------:R1:W-:Y:S04]  /*1d7a0*/  STL.128 [R1+0x1b10], R156 ;  /* 0x001b109c01007387 */ /* 0x0003e80000100c00 */
[----:B------:R-:W-:Y:S04]  /*1d7b0*/  STL.128 [R1+0x1610], R12 ;  /* 0x0016100c01007387 */ /* 0x000fe80000100c00 */
[----:B------:R-:W-:Y:S04]  /*1d7c0*/  STL.128 [R1+0x1600], R8 ;  /* 0x0016000801007387 */ /* 0x000fe80000100c00 */
[----:B------:R-:W-:Y:S04]  /*1d7d0*/  STL.128 [R1+0x15f0], R4 ;  /* 0x0015f00401007387 */ /* 0x000fe80000100c00 */
[----:B------:R-:W3:Y:S04]  /*1d7e0*/  LDL.LU R224, [R1+0x1c20] ;  /* 0x001c200001e07983 */ /* 0x000ee80000300800 */
[----:B------:R-:W3:Y:S04]  /*1d7f0*/  LDL.LU.128 R220, [R1+0x1c10] ;  /* 0x001c100001dc7983 */ /* 0x000ee80000300c00 */
[----:B------:R-:W3:Y:S04]  /*1d800*/  LDL.LU.128 R216, [R1+0x1c00] ;  /* 0x001c000001d87983 */ /* 0x000ee80000300c00 */
[----:B------:R-:W3:Y:S04]  /*1d810*/  LDL.LU.128 R204, [R1+0x1bd0] ;  /* 0x001bd00001cc7983 */ /* 0x000ee80000300c00 */
[----:B0-----:R-:W3:Y:S04]  /*1d820*/  LDL.LU.128 R200, [R1+0x1bc0] ;  /* 0x001bc00001c87983 */ /* 0x001ee80000300c00 */
[----:B-1----:R-:W3:Y:S04]  /*1d830*/  LDL.LU.128 R180, [R1+0x1b70] ;  /* 0x001b700001b47983 */ /* 0x002ee80000300c00 */
[----:B------:R0:W-:Y:S04]  /*1d840*/  STL.128 [R1+0x1770], R100 ;  /* 0x0017706401007387 */ /* 0x0001e80000100c00 */
[----:B------:R1:W-:Y:S04]  /*1d850*/  STL.128 [R1+0x1760], R96 ;  /* 0x0017606001007387 */ /* 0x0003e80000100c00 */
[----:B------:R-:W3:Y:S04]  /*1d860*/  LDL.LU.128 R168, [R1+0x1b40] ;  /* 0x001b400001a87983 */ /* 0x000ee80000300c00 */
[----:B------:R-:W3:Y:S04]  /*1d870*/  LDL.LU.128 R156, [R1+0x1b10] ;  /* 0x001b1000019c7983 */ /* 0x000ee80000300c00 */
[----:B0-----:R-:W3:Y:S04]  /*1d880*/  LDL.LU.128 R100, [R1+0x1770] ;  /* 0x0017700001647983 */ /* 0x001ee80000300c00 */
[----:B-1----:R-:W3:Y:S04]  /*1d890*/  LDL.LU.128 R96, [R1+0x1760] ;  /* 0x0017600001607983 */ /* 0x002ee80000300c00 */
[----:B------:R-:W3:Y:S04]  /*1d8a0*/  LDL.LU.128 R12, [R1+0x1610] ;  /* 0x00161000010c7983 */ /* 0x000ee80000300c00 */
[----:B------:R-:W3:Y:S04]  /*1d8b0*/  LDL.LU.128 R8, [R1+0x1600] ;  /* 0x0016000001087983 */ /* 0x000ee80000300c00 */
[----:B------:R-:W3:Y:S04]  /*1d8c0*/  LDL.LU.128 R4, [R1+0x15f0] ;  /* 0x0015f00001047983 */ /* 0x000ee80000300c00 */
[----:B------:R0:W-:Y:S04]  /*1d8d0*/  STL.128 [R1+0x1b00], R152 ;  /* 0x001b009801007387 */ /* 0x0001e80000100c00 */
[----:B------:R-:W-:Y:S04]  /*1d8e0*/  STL.128 [R1+0x17f0], R20 ;  /* 0x0017f01401007387 */ /* 0x000fe80000100c00 */
[----:B------:R-:W-:Y:S04]  /*1d8f0*/  STL.64 [R1+0x17e0], R18 ;  /* 0x0017e01201007387 */ /* 0x000fe80000100a00 */
[----:B------:R1:W-:Y:S04]  /*1d900*/  STL.128 [R1+0x16a0], R48 ;  /* 0x0016a03001007387 */ /* 0x0003e80000100c00 */
[----:B------:R1:W-:Y:S04]  /*1d910*/  STL.128 [R1+0x1690], R44 ;  /* 0x0016902c01007387 */ /* 0x0003e80000100c00 */
[----:B0-----:R-:W3:Y:S04]  /*1d920*/  LDL.LU.128 R152, [R1+0x1b00] ;  /* 0x001b000001987983 */ /* 0x001ee80000300c00 */
[----:B------:R-:W3:Y:S04]  /*1d930*/  LDL.LU.128 R176, [R1+0x1c90] ;  /* 0x001c900001b07983 */ /* 0x000ee80000300c00 */
[----:B------:R0:W-:Y:S04]  /*1d940*/  STL.128 [R1+0x1680], R40 ;  /* 0x0016802801007387 */ /* 0x0001e80000100c00 */
[----:B--2---:R2:W-:Y:S04]  /*1d950*/  STL.128 [R1+0x1670], R36 ;  /* 0x0016702401007387 */ /* 0x0045e80000100c00 */
[----:B------:R2:W-:Y:S04]  /*1d960*/  STL.128 [R1+0x1660], R32 ;  /* 0x0016602001007387 */ /* 0x0005e80000100c00 */
[----:B-1----:R-:W3:Y:S04]  /*1d970*/  LDL.LU.128 R48, [R1+0x16a0] ;  /* 0x0016a00001307983 */ /* 0x002ee80000300c00 */
[----:B------:R-:W3:Y:S04]  /*1d980*/  LDL.LU.128 R44, [R1+0x1690] ;  /* 0x00169000012c7983 */ /* 0x000ee80000300c00 */
[----:B------:R1:W-:Y:S04]  /*1d990*/  STL.128 [R1+0x1650], R28 ;  /* 0x0016501c01007387 */ /* 0x0003e80000100c00 */
[----:B------:R1:W-:Y:S04]  /*1d9a0*/  STL.128 [R1+0x1640], R24 ;  /* 0x0016401801007387 */ /* 0x0003e80000100c00 */
[----:B0-----:R-:W3:Y:S04]  /*1d9b0*/  LDL.LU.128 R40, [R1+0x1680] ;  /* 0x0016800001287983 */ /* 0x001ee80000300c00 */
[----:B--2---:R-:W2:Y:S04]  /*1d9c0*/  LDL.LU.128 R36, [R1+0x1670] ;  /* 0x0016700001247983 */ /* 0x004ea80000300c00 */
[----:B------:R-:W2:Y:S04]  /*1d9d0*/  LDL.LU.128 R32, [R1+0x1660] ;  /* 0x0016600001207983 */ /* 0x000ea80000300c00 */
[----:B-1----:R-:W2:Y:S04]  /*1d9e0*/  LDL.LU.128 R28, [R1+0x1650] ;  /* 0x00165000011c7983 */ /* 0x002ea80000300c00 */
[----:B------:R-:W2:Y:S04]  /*1d9f0*/  LDL.LU.128 R24, [R1+0x1640] ;  /* 0x0016400001187983 */ /* 0x000ea80000300c00 */
[----:B------:R-:W2:Y:S04]  /*1da00*/  LDL.LU.128 R172, [R1+0x1c80] ;  /* 0x001c800001ac7983 */ /* 0x000ea80000300c00 */
[----:B------:R-:W2:Y:S04]  /*1da10*/  LDL.LU.128 R164, [R1+0x1c60] ;  /* 0x001c600001a47983 */ /* 0x000ea80000300c00 */
[----:B------:R-:W2:Y:S04]  /*1da20*/  LDL.LU.128 R160, [R1+0x1c50] ;  /* 0x001c500001a07983 */ /* 0x000ea80000300c00 */
[----:B------:R-:W2:Y:S04]  /*1da30*/  LDL.LU.128 R20, [R1+0x17f0] ;  /* 0x0017f00001147983 */ /* 0x000ea80000300c00 */
[----:B------:R-:W2:Y:S01]  /*1da40*/  LDL.LU.64 R18, [R1+0x17e0] ;  /* 0x0017e00001127983 */ /* 0x000ea20000300a00 */
[----:B------:R-:W-:-:S03]  /*1da50*/  IMAD.MOV.U32 R117, RZ, RZ, R127 ;  /* 0x000000ffff757224 */ /* 0x000fc600078e007f */
[----:B------:R0:W-:Y:S04]  /*1da60*/  STL.128 [R1+0x3d0], R124 ;  /* 0x0003d07c01007387 */ /* 0x0001e80000100c00 */
[----:B------:R1:W-:Y:S01]  /*1da70*/  STL.128 [R1+0x3c0], R120 ;  /* 0x0003c07801007387 */ /* 0x0003e20000100c00 */
[----:B0-----:R-:W-:Y:S02]  /*1da80*/  IMAD.MOV.U32 R127, RZ, RZ, R117 ;  /* 0x000000ffff7f7224 */ /* 0x001fe400078e0075 */
[----:B------:R-:W-:Y:S02]  /*1da90*/  IMAD.MOV.U32 R126, RZ, RZ, R116 ;  /* 0x000000ffff7e7224 */ /* 0x000fe400078e0074 */
[----:B------:R-:W-:Y:S02]  /*1daa0*/  IMAD.MOV.U32 R125, RZ, RZ, R115 ;  /* 0x000000ffff7d7224 */ /* 0x000fe400078e0073 */
[----:B------:R-:W-:-:S02]  /*1dab0*/  IMAD.MOV.U32 R124, RZ, RZ, R114 ;  /* 0x000000ffff7c7224 */ /* 0x000fc400078e0072 */
[----:B-1----:R-:W-:Y:S02]  /*1dac0*/  IMAD.MOV.U32 R123, RZ, RZ, R113 ;  /* 0x000000ffff7b7224 */ /* 0x002fe400078e0071 */
[----:B------:R-:W-:Y:S01]  /*1dad0*/  IMAD.MOV.U32 R122, RZ, RZ, R112 ;  /* 0x000000ffff7a7224 */ /* 0x000fe200078e0070 */
[----:B------:R0:W-:Y:S04]  /*1dae0*/  STL.128 [R1+0x2b0], R128 ;  /* 0x0002b08001007387 */ /* 0x0001e80000100c00 */
[----:B------:R1:W-:Y:S04]  /*1daf0*/  STL.128 [R1+0x2c0], R132 ;  /* 0x0002c08401007387 */ /* 0x0003e80000100c00 */
[----:B------:R1:W-:Y:S04]  /*1db00*/  STL.128 [R1+0x2d0], R136 ;  /* 0x0002d08801007387 */ /* 0x0003e80000100c00 */
[----:B------:R1:W-:Y:S04]  /*1db10*/  STL.128 [R1+0x2e0], R140 ;  /* 0x0002e08c01007387 */ /* 0x0003e80000100c00 */
[----:B------:R2:W-:Y:S04]  /*1db20*/  STL.128 [R1+0x2f0], R144 ;  /* 0x0002f09001007387 */ /* 0x0005e80000100c00 */
[----:B------:R2:W-:Y:S01]  /*1db30*/  STL.128 [R1+0x300], R148 ;  /* 0x0003009401007387 */ /* 0x0005e20000100c00 */
[----:B----4-:R-:W-:-:S02]  /*1db40*/  IMAD.MOV.U32 R121, RZ, RZ, R111 ;  /* 0x000000ffff797224 */ /* 0x010fc400078e006f */
[----:B------:R-:W-:Y:S02]  /*1db50*/  IMAD.MOV.U32 R120, RZ, RZ, R110 ;  /* 0x000000ffff787224 */ /* 0x000fe400078e006e */
[----:B------:R-:W-:Y:S02]  /*1db60*/  IMAD.MOV.U32 R119, RZ, RZ, R109 ;  /* 0x000000ffff777224 */ /* 0x000fe400078e006d */
[----:B------:R-:W-:Y:S02]  /*1db70*/  IMAD.MOV.U32 R118, RZ, RZ, R108 ;  /* 0x000000ffff767224 */ /* 0x000fe400078e006c */
[----:B---3--:R-:W-:Y:S02]  /*1db80*/  IMAD.MOV.U32 R117, RZ, RZ, R107 ;  /* 0x000000ffff757224 */ /* 0x008fe400078e006b */
        /* <DEDUP_REMOVED lines=17> */
[----:B-1----:R-:W-:Y:S02]  /*1dca0*/  IMAD.MOV.U32 R132, RZ, RZ, R217 ;  /* 0x000000ffff847224 */ /* 0x002fe400078e00d9 */
        /* <DEDUP_REMOVED lines=64> */
[----:B--2---:R-:W-:Y:S02]  /*1e0b0*/  IMAD.MOV.U32 R49, RZ, RZ, R39 ;  /* 0x000000ffff317224 */ /* 0x004fe400078e0027 */
        /* <DEDUP_REMOVED lines=33> */
[----:B------:R-:W-:-:S06]  /*1e2d0*/  IMAD.MOV.U32 R27, RZ, RZ, R222 ;  /* 0x000000ffff1b7224 */ /* 0x000fcc00078e00de */
[----:B------:R-:W-:-:S06]  /*1e2e0*/  WARPGROUP.ARRIVE ;  /* 0x00000000000079c5 */ /* 0x000fcc0000000000 */
[----:B------:R-:W-:Y:S01]  /*1e2f0*/  HGMMA.64x256x16.F32.BF16 R24, R152, gdesc[UR4].tnspB, R24, gsb0 ;  /* 0x43e0000498187df0 */ /* 0x000fe20008001818 */
        /* <DEDUP_REMOVED lines=11> */
[----:B------:R4:W-:Y:S04]  /*1e3b0*/  STL.64 [R1+0x1620], R18 ;  /* 0x0016201201007387 */ /* 0x0009e80000100a00 */
[----:B0-----:R-:W4:Y:S04]  /*1e3c0*/  LDL.LU.128 R212, [R1+0x1bf0] ;  /* 0x001bf00001d47983 */ /* 0x001f280000300c00 */
[----:B-1----:R-:W4:Y:S04]  /*1e3d0*/  LDL.LU.128 R208, [R1+0x1be0] ;  /* 0x001be00001d07983 */ /* 0x002f280000300c00 */
[----:B--2---:R-:W2:Y:S04]  /*1e3e0*/  LDL.LU.128 R196, [R1+0x1bb0] ;  /* 0x001bb00001c47983 */ /* 0x004ea80000300c00 */
[----:B---3--:R-:W3:Y:S04]  /*1e3f0*/  LDL.LU.128 R192, [R1+0x1ba0] ;  /* 0x001ba00001c07983 */ /* 0x008ee80000300c00 */
[----:B----4-:R-:W4:Y:S04]  /*1e400*/  LDL.LU.128 R188, [R1+0x1b90] ;  /* 0x001b900001bc7983 */ /* 0x010f280000300c00 */
[----:B------:R-:W2:Y:S04]  /*1e410*/  LDL.LU.128 R184, [R1+0x1b80] ;  /* 0x001b800001b87983 */ /* 0x000ea80000300c00 */
[----:B------:R-:W3:Y:S04]  /*1e420*/  LDL.LU.128 R176, [R1+0x1b60] ;  /* 0x001b600001b07983 */ /* 0x000ee80000300c00 */
[----:B------:R-:W4:Y:S04]  /*1e430*/  LDL.LU.128 R172, [R1+0x1b50] ;  /* 0x001b500001ac7983 */ /* 0x000f280000300c00 */
[----:B------:R-:W3:Y:S04]  /*1e440*/  LDL.LU.128 R164, [R1+0x1b30] ;  /* 0x001b300001a47983 */ /* 0x000ee80000300c00 */
[----:B------:R-:W4:Y:S04]  /*1e450*/  LDL.LU.128 R160, [R1+0x1b20] ;  /* 0x001b200001a07983 */ /* 0x000f280000300c00 */
[----:B------:R-:W4:Y:S04]  /*1e460*/  LDL.LU.128 R20, [R1+0x1630] ;  /* 0x0016300001147983 */ /* 0x000f280000300c00 */
[----:B------:R-:W4:Y:S01]  /*1e470*/  LDL.LU.64 R18, [R1+0x1620] ;  /* 0x0016200001127983 */ /* 0x000f220000300a00 */
[----:B------:R-:W-:-:S03]  /*1e480*/  WARPGROUP.DEPBAR.LE gsb0, 0x0 ;  /* 0x00008000000079c5 */ /* 0x000fc60000010000 */
[----:B------:R0:W-:Y:S04]  /*1e490*/  STL.128 [R1+0x15d0], R148 ;  /* 0x0015d09401007387 */ /* 0x0001e80000100c00 */
[----:B------:R-:W-:Y:S04]  /*1e4a0*/  STL.128 [R1+0x15c0], R144 ;  /* 0x0015c09001007387 */ /* 0x000fe80000100c00 */
[----:B------:R-:W-:Y:S04]  /*1e4b0*/  STL.128 [R1+0x15b0], R140 ;  /* 0x0015b08c01007387 */ /* 0x000fe80000100c00 */
[----:B------:R-:W-:Y:S01]  /*1e4c0*/  STL.128 [R1+0x15a0], R136 ;  /* 0x0015a08801007387 */ /* 0x000fe20000100c00 */
[----:B0-----:R-:W-:-:S02]  /*1e4d0*/  IMAD.MOV.U32 R148, RZ, RZ, R181 ;  /* 0x000000ffff947224 */ /* 0x001fc400078e00b5 */
[----:B------:R-:W-:Y:S02]  /*1e4e0*/  IMAD.MOV.U32 R149, RZ, RZ, R180 ;  /* 0x000000ffff957224 */ /* 0x000fe400078e00b4 */
[----:B------:R-:W-:Y:S02]  /*1e4f0*/  IMAD.MOV.U32 R150, RZ, RZ, R171 ;  /* 0x000000ffff967224 */ /* 0x000fe400078e00ab */
[----:B------:R-:W-:Y:S01]  /*1e500*/  IMAD.MOV.U32 R151, RZ, RZ, R159 ;  /* 0x000000ffff977224 */ /* 0x000fe200078e009f */
[----:B------:R-:W-:Y:S04]  /*1e510*/  STL.128 [R1+0x1590], R132 ;  /* 0x0015908401007387 */ /* 0x000fe80000100c00 */
[----:B------:R-:W-:Y:S04]  /*1e520*/  STL.128 [R1+0x1580], R128 ;  /* 0x0015808001007387 */ /* 0x000fe80000100c00 */
[----:B------:R0:W-:Y:S04]  /*1e530*/  STL.128 [R1+0x1570], R124 ;  /* 0x0015707c01007387 */ /* 0x0001e80000100c00 */
[----:B------:R-:W-:Y:S04]  /*1e540*/  STL.128 [R1+0x1560], R120 ;  /* 0x0015607801007387 */ /* 0x000fe80000100c00 */
[----:B------:R1:W-:Y:S04]  /*1e550*/  STL.128 [R1+0x420], R148 ;  /* 0x0004209401007387 */ /* 0x0003e80000100c00 */
[----:B------:R1:W-:Y:S04]  /*1e560*/  STL.128 [R1+0x13f0], R28 ;  /* 0x0013f01c01007387 */ /* 0x0003e80000100c00 */
[----:B------:R1:W-:Y:S01]  /*1e570*/  STL.128 [R1+0x1520], R104 ;  /* 0x0015206801007387 */ /* 0x0003e20000100c00 */
[----:B------:R-:W-:-:S02]  /*1e580*/  IMAD.MOV.U32 R152, RZ, RZ, R158 ;  /* 0x000000ffff987224 */ /* 0x000fc400078e009e */
[----:B------:R-:W-:Y:S01]  /*1e590*/  IMAD.MOV.U32 R153, RZ, RZ, R157 ;  /* 0x000000ffff997224 */ /* 0x000fe200078e009d */
[----:B0-----:R-:W4:Y:S04]  /*1e5a0*/  LDL.LU.128 R124, [R1+0x1570] ;  /* 0x00157000017c7983 */ /* 0x001f280000300c00 */
[----:B-1----:R-:W4:Y:S01]  /*1e5b0*/  LDL.LU.128 R148, [R1+0x15d0] ;  /* 0x0015d00001947983 */ /* 0x002f220000300c00 */
[----:B------:R-:W-:-:S03]  /*1e5c0*/  IMAD.MOV.U32 R29, RZ, RZ, R224 ;  /* 0x000000ffff1d7224 */ /* 0x000fc600078e00e0 */
[----:B------:R-:W4:Y:S01]  /*1e5d0*/  LDL.LU.128 R128, [R1+0x1580] ;  /* 0x0015800001807983 */ /* 0x000f220000300c00 */
[----:B------:R-:W-:Y:S02]  /*1e5e0*/  IMAD.MOV.U32 R30, RZ, RZ, R223 ;  /* 0x000000ffff1e7224 */ /* 0x000fe400078e00df */
[----:B------:R-:W-:Y:S01]  /*1e5f0*/  IMAD.MOV.U32 R31, RZ, RZ, R222 ;  /* 0x000000ffff1f7224 */ /* 0x000fe200078e00de */
[----:B------:R-:W4:Y:S01]  /*1e600*/  LDL.LU.128 R104, [R1+0x1520] ;  /* 0x0015200001687983 */ /* 0x000f220000300c00 */
[----:B------:R-:W-:Y:S02]  /*1e610*/  IMAD.MOV.U32 R157, RZ, RZ, R29 ;  /* 0x000000ffff9d7224 */ /* 0x000fe400078e001d */
[----:B------:R-:W-:Y:S01]  /*1e620*/  IMAD.MOV.U32 R158, RZ, RZ, R30 ;  /* 0x000000ffff9e7224 */ /* 0x000fe200078e001e */
[----:B------:R0:W-:Y:S01]  /*1e630*/  STL.128 [R1+0x1510], R100 ;  /* 0x0015106401007387 */ /* 0x0001e20000100c00 */
[----:B------:R-:W-:-:S03]  /*1e640*/  IMAD.MOV.U32 R159, RZ, RZ, R31 ;  /* 0x000000ffff9f7224 */ /* 0x000fc600078e001f */
[----:B------:R-:W4:Y:S01]  /*1e650*/  LDL.LU.128 R28, [R1+0x13f0] ;  /* 0x0013f000011c7983 */ /* 0x000f220000300c00 */
[----:B------:R-:W-:Y:S02]  /*1e660*/  IMAD.MOV.U32 R146, RZ, RZ, R183 ;  /* 0x000000ffff927224 */ /* 0x000fe400078e00b7 */
[----:B------:R-:W-:Y:S01]  /*1e670*/  IMAD.MOV.U32 R147, RZ, RZ, R182 ;  /* 0x000000ffff937224 */ /* 0x000fe200078e00b6 */
[----:B------:R-:W4:Y:S01]  /*1e680*/  LDL.LU.128 R120, [R1+0x1560] ;  /* 0x0015600001787983 */ /* 0x000f220000300c00 */
[----:B------:R-:W-:Y:S02]  /*1e690*/  IMAD.MOV.U32 R132, RZ, RZ, R221 ;  /* 0x000000ffff847224 */ /* 0x000fe400078e00dd */
[----:B------:R-:W-:Y:S02]  /*1e6a0*/  IMAD.MOV.U32 R133, RZ, RZ, R220 ;  /* 0x000000ffff857224 */ /* 0x000fe400078e00dc */
[----:B------:R-:W-:Y:S01]  /*1e6b0*/  FFMA.FTZ R15, R215, R0, -R4 ;  /* 0x00000000d70f7223 */ /* 0x000fe20000010804 */
[----:B------:R-:W-:-:S02]  /*1e6c0*/  IMAD.MOV.U32 R134, RZ, RZ, R219 ;  /* 0x000000ffff867224 */ /* 0x000fc400078e00db */
[----:B------:R-:W-:Y:S01]  /*1e6d0*/  FFMA.FTZ R14, R214, R0, -R4 ;  /* 0x00000000d60e7223 */ /* 0x000fe20000010804 */
[----:B------:R-:W-:Y:S01]  /*1e6e0*/  IMAD.MOV.U32 R135, RZ, RZ, R218 ;  /* 0x000000ffff877224 */ /* 0x000fe200078e00da */
[----:B0-----:R-:W4:Y:S01]  /*1e6f0*/  LDL.LU.128 R100, [R1+0x1510] ;  /* 0x0015100001647983 */ /* 0x001f220000300c00 */
        /* <DEDUP_REMOVED lines=34> */
[----:B--2---:R2:W-:Y:S04]  /*1e920*/  STL.128 [R1+0x1340], R184 ;  /* 0x001340b801007387 */ /* 0x0045e80000100c00 */
[----:B0-----:R-:W4:Y:S04]  /*1e930*/  LDL.LU.128 R136, [R1+0x15a0] ;  /* 0x0015a00001887983 */ /* 0x001f280000300c00 */
[----:B-1----:R-:W4:Y:S04]  /*1e940*/  LDL.LU.128 R140, [R1+0x15b0] ;  /* 0x0015b000018c7983 */ /* 0x002f280000300c00 */
[----:B---3--:R-:W3:Y:S04]  /*1e950*/  LDL.LU.128 R144, [R1+0x15c0] ;  /* 0x0015c00001907983 */ /* 0x008ee80000300c00 */
        /* <DEDUP_REMOVED lines=21> */
[----:B--2---:R-:W2:Y:S01]  /*1eab0*/  LDL.LU.128 R184, [R1+0x1340] ;  /* 0x0013400001b87983 */ /* 0x004ea20000300c00 */
[-CC-:B------:R-:W-:Y:S01]  /*1eac0*/  FFMA.FTZ R13, R213, R0.reuse, -R4.reuse ;  /* 0x00000000d50d7223 */ /* 0x180fe20000010804 */
[-C--:B------:R-:W-:Y:S01]  /*1ead0*/  FFMA.FTZ R12, R212, R0.reuse, -R4 ;  /* 0x00000000d40c7223 */ /* 0x080fe20000010804 */
[-CC-:B------:R-:W-:Y:S01]  /*1eae0*/  FFMA.FTZ R11, R211, R0.reuse, -R166.reuse ;  /* 0x00000000d30b7223 */ /* 0x180fe200000108a6 */
[----:B------:R-:W-:Y:S01]  /*1eaf0*/  FFMA.FTZ R10, R210, R0, -R166 ;  /* 0x00000000d20a7223 */ /* 0x000fe200000108a6 */
[----:B------:R-:W-:-:S02]  /*1eb00*/  IMAD.MOV.U32 R154, RZ, RZ, R156 ;  /* 0x000000ffff9a7224 */ /* 0x000fc400078e009c */
[----:B------:R-:W-:Y:S01]  /*1eb10*/  VIADD R8, R8, 0x280 ;  /* 0x0000028008087836 */ /* 0x000fe20000000000 */
[----:B------:R-:W-:Y:S01]  /*1eb20*/  R2UR UR7, R9 ;  /* 0x00000000090772ca */ /* 0x000fe200000e0000 */
[----:B------:R-:W-:Y:S01]  /*1eb30*/  IMAD.MOV.U32 R155, RZ, RZ, R7 ;  /* 0x000000ffff9b7224 */ /* 0x000fe200078e0007 */
[----:B------:R-:W2:Y:S01]  /*1eb40*/  LDL.LU R226, [R1+0xfec] ;  /* 0x000fec0001e27983 */ /* 0x000ea20000300800 */
[----:B----4-:R-:W-:Y:S02]  /*1eb50*/  IMAD.MOV.U32 R182, RZ, RZ, R150 ;  /* 0x000000ffffb67224 */ /* 0x010fe400078e0096 */
[----:B------:R-:W-:Y:S01]  /*1eb60*/  IMAD.MOV.U32 R183, RZ, RZ, R149 ;  /* 0x000000ffffb77224 */ /* 0x000fe200078e0095 */
[----:B------:R-:W-:Y:S04]  /*1eb70*/  STL [R1+0x59c], R107 ;  /* 0x00059c6b01007387 */ /* 0x000fe80000100800 */
[----:B------:R-:W-:Y:S04]  /*1eb80*/  STL [R1+0x598], R106 ;  /* 0x0005986a01007387 */ /* 0x000fe80000100800 */
[----:B------:R-:W-:Y:S04]  /*1eb90*/  STL [R1+0x594], R105 ;  /* 0x0005946901007387 */ /* 0x000fe80000100800 */
[----:B------:R-:W-:Y:S04]  /*1eba0*/  STL [R1+0x590], R104 ;  /* 0x0005906801007387 */ /* 0x000fe80000100800 */
[----:B------:R0:W-:Y:S04]  /*1ebb0*/  STL.64 [R1+0x1330], R182 ;  /* 0x001330b601007387 */ /* 0x0001e80000100a00 */
[----:B------:R1:W-:Y:S04]  /*1ebc0*/  STL [R1+0x580], R100 ;  /* 0x0005806401007387 */ /* 0x0003e80000100800 */
[----:B------:R-:W-:Y:S04]  /*1ebd0*/  STL [R1+0x46c], R31 ;  /* 0x00046c1f01007387 */ /* 0x000fe80000100800 */
[----:B0-----:R-:W4:Y:S04]  /*1ebe0*/  LDL.128 R180, [R1+0x590] ;  /* 0x0005900001b47983 */ /* 0x001f280000100c00 */
[----:B------:R-:W-:Y:S04]  /*1ebf0*/  STL [R1+0x468], R30 ;  /* 0x0004681e01007387 */ /* 0x000fe80000100800 */
[----:B------:R-:W-:Y:S04]  /*1ec00*/  STL [R1+0x464], R29 ;  /* 0x0004641d01007387 */ /* 0x000fe80000100800 */
[----:B------:R-:W-:Y:S04]  /*1ec10*/  STL [R1+0x460], R28 ;  /* 0x0004601c01007387 */ /* 0x000fe80000100800 */
[----:B------:R-:W2:Y:S04]  /*1ec20*/  LDL.LU.128 R104, [R1+0x460] ;  /* 0x0004600001687983 */ /* 0x000ea80000300c00 */
[----:B-1----:R-:W2:Y:S01]  /*1ec30*/  LDL.LU R100, [R1+0x598] ;  /* 0x0005980001647983 */ /* 0x002ea20000300800 */
[-CC-:B------:R-:W-:Y:S01]  /*1ec40*/  FFMA.FTZ R4, R209, R0.reuse, -R166.reuse ;  /* 0x00000000d1047223 */ /* 0x180fe200000108a6 */
[----:B------:R-:W-:Y:S01]  /*1ec50*/  FFMA.FTZ R0, R208, R0, -R166 ;  /* 0x00000000d0007223 */ /* 0x000fe200000108a6 */
[----:B------:R-:W-:Y:S08]  /*1ec60*/  MUFU.EX2 R15, R15 ;  /* 0x0000000f000f7308 */ /* 0x000ff00000000800 */
[----:B------:R-:W0:Y:S01]  /*1ec70*/  MUFU.EX2 R14, R14 ;  /* 0x0000000e000e7308 */ /* 0x000e220000000800 */
[----:B------:R-:W-:Y:S01]  /*1ec80*/  STL [R1+0x584], R101 ;  /* 0x0005846501007387 */ /* 0x000fe20000100800 */
[----:B------:R-:W-:-:S02]  /*1ec90*/  IMAD.MOV.U32 R223, RZ, RZ, R131 ;  /* 0x000000ffffdf7224 */ /* 0x000fc400078e0083 */
[----:B------:R-:W-:Y:S01]  /*1eca0*/  IMAD.MOV.U32 R224, RZ, RZ, R130 ;  /* 0x000000ffffe07224 */ /* 0x000fe200078e0082 */
[----:B------:R-:W-:Y:S03]  /*1ecb0*/  STL [R1+0x5dc], R123 ;  /* 0x0005dc7b01007387 */ /* 0x000fe60000100800 */
[----:B------:R-:W-:Y:S01]  /*1ecc0*/  MUFU.EX2 R13, R13 ;  /* 0x0000000d000d7308 */ /* 0x000fe20000000800 */
[----:B------:R-:W-:Y:S01]  /*1ecd0*/  IMAD.MOV.U32 R225, RZ, RZ, R129 ;  /* 0x000000ffffe17224 */ /* 0x000fe200078e0081 */
[----:B------:R-:W-:Y:S01]  /*1ece0*/  STL [R1+0x5d8], R122 ;  /* 0x0005d87a01007387 */ /* 0x000fe20000100800 */
[----:B------:R-:W-:-:S03]  /*1ecf0*/  IMAD.MOV.U32 R227, RZ, RZ, R128 ;  /* 0x000000ffffe37224 */ /* 0x000fc600078e0080 */
[----:B------:R-:W-:Y:S02]  /*1ed00*/  STL [R1+0x5d4], R121 ;  /* 0x0005d47901007387 */ /* 0x000fe40000100800 */
[----:B------:R-:W-:Y:S02]  /*1ed10*/  MUFU.EX2 R12, R12 ;  /* 0x0000000c000c7308 */ /* 0x000fe40000000800 */
[----:B------:R-:W-:Y:S04]  /*1ed20*/  STL [R1+0x5d0], R120 ;  /* 0x0005d07801007387 */ /* 0x000fe80000100800 */
[----:B------:R-:W-:Y:S02]  /*1ed30*/  STL [R1+0x58c], R103 ;  /* 0x00058c6701007387 */ /* 0x000fe40000100800 */
[----:B------:R-:W-:Y:S02]  /*1ed40*/  MUFU.EX2 R11, R11 ;  /* 0x0000000b000b7308 */ /* 0x000fe40000000800 */
[----:B------:R-:W-:Y:S04]  /*1ed50*/  STL [R1+0x588], R102 ;  /* 0x0005886601007387 */ /* 0x000fe80000100800 */
[----:B------:R1:W-:Y:S02]  /*1ed60*/  STL.128 [R1+0x1320], R176 ;  /* 0x001320b001007387 */ /* 0x0003e40000100c00 */
[----:B------:R-:W0:Y:S02]  /*1ed70*/  MUFU.EX2 R10, R10 ;  /* 0x0000000a000a7308 */ /* 0x000e240000000800 */
[----:B------:R-:W-:Y:S04]  /*1ed80*/  STL.128 [R1+0x1310], R172 ;  /* 0x001310ac01007387 */ /* 0x000fe80000100c00 */
[----:B------:R-:W-:Y:S02]  /*1ed90*/  STL [R1+0x1308], R170 ;  /* 0x001308aa01007387 */ /* 0x000fe40000100800 */
[----:B------:R-:W-:Y:S01]  /*1eda0*/  MUFU.EX2 R4, R4 ;  /* 0x0000000400047308 */ /* 0x000fe20000000800 */
[----:B------:R-:W-:Y:S01]  /*1edb0*/  IMAD.MOV.U32 R156, RZ, RZ, R6 ;  /* 0x000000ffff9c7224 */ /* 0x000fe200078e0006 */
[----:B------:R-:W-:Y:S04]  /*1edc0*/  STL.64 [R1+0x1300], R168 ;  /* 0x001300a801007387 */ /* 0x000fe80000100a00 */
[----:B------:R-:W-:Y:S02]  /*1edd0*/  STL.128 [R1+0x12e0], R160 ;  /* 0x0012e0a001007387 */ /* 0x000fe40000100c00 */
[----:B------:R-:W0:Y:S01]  /*1ede0*/  MUFU.EX2 R0, R0 ;  /* 0x0000000000007308 */ /* 0x000e220000000800 */
[----:B------:R-:W-:Y:S01]  /*1edf0*/  IMAD.MOV.U32 R166, RZ, RZ, R151 ;  /* 0x000000ffffa67224 */ /* 0x000fe200078e0097 */
[----:B------:R0:W-:Y:S04]  /*1ee00*/  STL.128 [R1+0x430], R152 ;  /* 0x0004309801007387 */ /* 0x0001e80000100c00 */
[----:B------:R0:W-:Y:S01]  /*1ee10*/  STL.128 [R1+0x240], R156 ;  /* 0x0002409c01007387 */ /* 0x0001e20000100c00 */
[----:B------:R-:W-:-:S03]  /*1ee20*/  IMAD.MOV.U32 R200, RZ, RZ, R148 ;  /* 0x000000ffffc87224 */ /* 0x000fc600078e0094 */
[----:B------:R-:W-:Y:S01]  /*1ee30*/  STL.128 [R1+0x12f0], R164 ;  /* 0x0012f0a401007387 */ /* 0x000fe20000100c00 */
[----:B------:R-:W-:-:S03]  /*1ee40*/  R2UR UR6, R8 ;  /* 0x00000000080672ca */ /* 0x000fc600000e0000 */
[----:B-1----:R-:W2:Y:S01]  /*1ee50*/  LDL.LU.128 R176, [R1+0x580] ;  /* 0x0005800001b07983 */ /* 0x002ea20000300c00 */
[----:B0-----:R-:W-:-:S03]  /*1ee60*/  F2FP.BF16.F32.PACK_AB R152, R14, R15 ;  /* 0x0000000f0e98723e */ /* 0x001fc600000010ff */
[----:B------:R-:W-:Y:S01]  /*1ee70*/  STL.128 [R1+0x1030], R20 ;  /* 0x0010301401007387 */ /* 0x000fe20000100c00 */
[----:B------:R-:W-:Y:S02]  /*1ee80*/  F2FP.BF16.F32.PACK_AB R153, R10, R11 ;  /* 0x0000000b0a99723e */ /* 0x000fe400000010ff */
[----:B------:R-:W-:Y:S01]  /*1ee90*/  F2FP.BF16.F32.PACK_AB R154, R12, R13 ;  /* 0x0000000d0c9a723e */ /* 0x000fe200000010ff */
[----:B------:R-:W-:Y:S01]  /*1eea0*/  IMAD.MOV.U32 R159, RZ, RZ, R127 ;  /* 0x000000ffff9f7224 */ /* 0x000fe200078e007f */
[----:B------:R-:W-:Y:S01]  /*1eeb0*/  F2FP.BF16.F32.PACK_AB R155, R0, R4 ;  /* 0x00000004009b723e */ /* 0x000fe200000010ff */
[----:B------:R-:W-:Y:S01]  /*1eec0*/  IMAD.MOV.U32 R158, RZ, RZ, R126 ;  /* 0x000000ffff9e7224 */ /* 0x000fe200078e007e */
[----:B------:R-:W-:Y:S01]  /*1eed0*/  STL.128 [R1+0x1020], R16 ;  /* 0x0010201001007387 */ /* 0x000fe20000100c00 */
[----:B------:R-:W-:Y:S02]  /*1eee0*/  IMAD.MOV.U32 R157, RZ, RZ, R125 ;  /* 0x000000ffff9d7224 */ /* 0x000fe400078e007d */
[----:B------:R-:W-:Y:S01]  /*1eef0*/  IMAD.MOV.U32 R156, RZ, RZ, R124 ;  /* 0x000000ffff9c7224 */ /* 0x000fe200078e007c */
[----:B------:R-:W-:Y:S01]  /*1ef00*/  STL.128 [R1+0x12c0], R152 ;  /* 0x0012c09801007387 */ /* 0x000fe20000100c00 */
[----:B------:R-:W-:-:S03]  /*1ef10*/  IMAD.MOV.U32 R215, RZ, RZ, R139 ;  /* 0x000000ffffd77224 */ /* 0x000fc600078e008b */
[----:B------:R-:W-:Y:S01]  /*1ef20*/  STL.128 [R1+0x12d0], R156 ;  /* 0x0012d09c01007387 */ /* 0x000fe20000100c00 */
[----:B------:R-:W-:Y:S02]  /*1ef30*/  IMAD.MOV.U32 R214, RZ, RZ, R138 ;  /* 0x000000ffffd67224 */ /* 0x000fe400078e008a */
[----:B------:R-:W-:Y:S01]  /*1ef40*/  IMAD.MOV.U32 R219, RZ, RZ, R143 ;  /* 0x000000ffffdb7224 */ /* 0x000fe200078e008f */
[----:B------:R-:W-:Y:S01]  /*1ef50*/  STL.128 [R1+0x1370], R196 ;  /* 0x001370c401007387 */ /* 0x000fe20000100c00 */
[----:B------:R-:W-:Y:S02]  /*1ef60*/  IMAD.MOV.U32 R218, RZ, RZ, R142 ;  /* 0x000000ffffda7224 */ /* 0x000fe400078e008e */
[----:B---3--:R-:W-:Y:S01]  /*1ef70*/  IMAD.MOV.U32 R201, RZ, RZ, R147 ;  /* 0x000000ffffc97224 */ /* 0x008fe200078e0093 */
[----:B------:R-:W-:Y:S01]  /*1ef80*/  STL.128 [R1+0x1360], R192 ;  /* 0x001360c001007387 */ /* 0x000fe20000100c00 */
[----:B------:R-:W-:Y:S02]  /*1ef90*/  IMAD.MOV.U32 R202, RZ, RZ, R146 ;  /* 0x000000ffffca7224 */ /* 0x000fe400078e0092 */
[----:B------:R-:W-:Y:S01]  /*1efa0*/  IMAD.MOV.U32 R203, RZ, RZ, R145 ;  /* 0x000000ffffcb7224 */ /* 0x000fe200078e0091 */
[----:B------:R-:W-:Y:S01]  /*1efb0*/  STL.128 [R1+0x1350], R188 ;  /* 0x001350bc01007387 */ /* 0x000fe20000100c00 */
        /* <DEDUP_REMOVED lines=12> */
[----:B------:R-:W-:-:S03]  /*1f080*/  IMAD.MOV.U32 R222, RZ, RZ, R132 ;  /* 0x000000ffffde7224 */ /* 0x000fc600078e0084 */
        /* <DEDUP_REMOVED lines=39> */
[----:B----4-:R-:W-:-:S03]  /*1f300*/  IMAD.MOV.U32 R101, RZ, RZ, R183 ;  /* 0x000000ffff657224 */ /* 0x010fc600078e00b7 */
        /* <DEDUP_REMOVED lines=37> */
[----:B--2---:R1:W-:Y:S04]  /*1f560*/  STL.128 [R1+0x1210], R184 ;  /* 0x001210b801007387 */ /* 0x0043e80000100c00 */
[----:B0-----:R-:W2:Y:S04]  /*1f570*/  LDL.LU.128 R108, [R1+0x470] ;  /* 0x00047000016c7983 */ /* 0x001ea80000300c00 */
[----:B------:R-:W3:Y:S04]  /*1f580*/  LDL.LU.128 R112, [R1+0x480] ;  /* 0x0004800001707983 */ /* 0x000ee80000300c00 */
        /* <DEDUP_REMOVED lines=15> */
[----:B-1----:R-:W4:Y:S01]  /*1f680*/  LDL.128 R184, [R1+0x5a0] ;  /* 0x0005a00001b87983 */ /* 0x002f220000100c00 */
[----:B------:R-:W-:-:S03]  /*1f690*/  IMAD.MOV.U32 R8, RZ, RZ, R104 ;  /* 0x000000ffff087224 */ /* 0x000fc600078e0068 */
[----:B------:R-:W-:Y:S04]  /*1f6a0*/  STL.128 [R1+0x250], R104 ;  /* 0x0002506801007387 */ /* 0x000fe80000100c00 */
[----:B------:R0:W-:Y:S04]  /*1f6b0*/  STL.64 [R1+0x1188], R100 ;  /* 0x0011886401007387 */ /* 0x0001e80000100a00 */
[----:B------:R-:W4:Y:S04]  /*1f6c0*/  LDL.LU R99, [R1+0x594] ;  /* 0x0005940001637983 */ /* 0x000f280000300800 */
[----:B------:R-:W4:Y:S04]  /*1f6d0*/  LDL.LU R98, [R1+0x590] ;  /* 0x0005900001627983 */ /* 0x000f280000300800 */
[----:B0-----:R-:W4:Y:S04]  /*1f6e0*/  LDL.LU.64 R100, [R1+0x1188] ;  /* 0x0011880001647983 */ /* 0x001f280000300a00 */
[----:B------:R-:W4:Y:S04]  /*1f6f0*/  LDL.LU R104, [R1+0x5a8] ;  /* 0x0005a80001687983 */ /* 0x000f280000300800 */
[----:B------:R-:W4:Y:S04]  /*1f700*/  LDL.LU R103, [R1+0x5a4] ;  /* 0x0005a40001677983 */ /* 0x000f280000300800 */
[----:B------:R-:W4:Y:S01]  /*1f710*/  LDL.LU R102, [R1+0x5a0] ;  /* 0x0005a00001667983 */ /* 0x000f220000300800 */
[----:B------:R-:W-:-:S02]  /*1f720*/  IMAD.MOV.U32 R208, RZ, RZ, R24 ;  /* 0x000000ffffd07224 */ /* 0x000fc400078e0018 */
[----:B------:R-:W-:Y:S01]  /*1f730*/  IMAD.MOV.U32 R207, RZ, RZ, R25 ;  /* 0x000000ffffcf7224 */ /* 0x000fe200078e0019 */
[----:B------:R-:W4:Y:S01]  /*1f740*/  LDL.LU R216, [R1+0xfe8] ;  /* 0x000fe80001d87983 */ /* 0x000f220000300800 */
[----:B------:R-:W-:Y:S02]  /*1f750*/  IMAD.MOV.U32 R206, RZ, RZ, R26 ;  /* 0x000000ffffce7224 */ /* 0x000fe400078e001a */
[----:B------:R-:W-:Y:S02]  /*1f760*/  IMAD.MOV.U32 R205, RZ, RZ, R27 ;  /* 0x000000ffffcd7224 */ /* 0x000fe400078e001b */
[----:B------:R-:W-:Y:S01]  /*1f770*/  IMAD.MOV.U32 R9, RZ, RZ, R105 ;  /* 0x000000ffff097224 */ /* 0x000fe200078e0069 */
[----:B------:R0:W-:Y:S01]  /*1f780*/  STL.128 [R1+0x1010], R12 ;  /* 0x0010100c01007387 */ /* 0x0001e20000100c00 */
[----:B------:R-:W-:Y:S02]  /*1f790*/  IMAD.MOV.U32 R25, RZ, RZ, R107 ;  /* 0x000000ffff197224 */ /* 0x000fe400078e006b */
[----:B------:R-:W-:Y:S01]  /*1f7a0*/  IMAD.MOV.U32 R24, RZ, RZ, R106 ;  /* 0x000000ffff187224 */ /* 0x000fe200078e006a */
[----:B------:R1:W-:Y:S01]  /*1f7b0*/  STL.64 [R1+0xff0], R4 ;  /* 0x000ff00401007387 */ /* 0x0003e20000100a00 */
[----:B------:R-:W-:-:S02]  /*1f7c0*/  IMAD.MOV.U32 R97, RZ, RZ, R179 ;  /* 0x000000ffff617224 */ /* 0x000fc400078e00b3 */
[----:B------:R-:W-:Y:S01]  /*1f7d0*/  IMAD.MOV.U32 R96, RZ, RZ, R178 ;  /* 0x000000ffff607224 */ /* 0x000fe200078e00b2 */
[----:B------:R-:W4:Y:S01]  /*1f7e0*/  LDL.LU.128 R20, [R1+0x1030] ;  /* 0x0010300001147983 */ /* 0x000f220000300c00 */
[----:B------:R-:W-:Y:S02]  /*1f7f0*/  IMAD.MOV.U32 R95, RZ, RZ, R177 ;  /* 0x000000ffff5f7224 */ /* 0x000fe400078e00b1 */
[----:B------:R-:W-:Y:S01]  /*1f800*/  IMAD.MOV.U32 R94, RZ, RZ, R176 ;  /* 0x000000ffff5e7224 */ /* 0x000fe200078e00b0 */
[----:B------:R1:W-:Y:S04]  /*1f810*/  STL.128 [R1+0x1000], R8 ;  /* 0x0010000801007387 */ /* 0x0003e80000100c00 */
[----:B------:R-:W4:Y:S04]  /*1f820*/  LDL.LU.128 R16, [R1+0x1020] ;  /* 0x0010200001107983 */ /* 0x000f280000300c00 */
[----:B0-----:R-:W4:Y:S04]  /*1f830*/  LDL.LU.128 R12, [R1+0x1010] ;  /* 0x00101000010c7983 */ /* 0x001f280000300c00 */
[----:B-1----:R-:W4:Y:S04]  /*1f840*/  LDL.LU.64 R4, [R1+0xff0] ;  /* 0x000ff00001047983 */ /* 0x002f280000300a00 */
[----:B------:R-:W4:Y:S04]  /*1f850*/  LDL.LU.128 R8, [R1+0x1000] ;  /* 0x0010000001087983 */ /* 0x000f280000300c00 */
[----:B------:R-:W-:Y:S04]  /*1f860*/  STL [R1+0x13e8], R227 ;  /* 0x0013e8e301007387 */ /* 0x000fe80000100800 */
[----:B------:R-:W-:Y:S04]  /*1f870*/  STL.64 [R1+0x13e0], R224 ;  /* 0x0013e0e001007387 */ /* 0x000fe80000100a00 */
[----:B------:R-:W-:Y:S04]  /*1f880*/  STL.64 [R1+0x13c0], R218 ;  /* 0x0013c0da01007387 */ /* 0x000fe80000100a00 */
[----:B------:R-:W-:Y:S04]  /*1f890*/  STL.128 [R1+0x1380], R200 ;  /* 0x001380c801007387 */ /* 0x000fe80000100c00 */
[----:B------:R-:W-:Y:S04]  /*1f8a0*/  STL.128 [R1+0x370], R176 ;  /* 0x000370b001007387 */ /* 0x000fe80000100c00 */
[----:B------:R-:W-:Y:S04]  /*1f8b0*/  STL.128 [R1+0x380], R180 ;  /* 0x000380b401007387 */ /* 0x000fe80000100c00 */
[----:B------:R-:W4:Y:S04]  /*1f8c0*/  LDL.LU.128 R196, [R1+0x1370] ;  /* 0x0013700001c47983 */ /* 0x000f280000300c00 */
[----:B------:R-:W4:Y:S04]  /*1f8d0*/  LDL.LU.128 R192, [R1+0x1360] ;  /* 0x0013600001c07983 */ /* 0x000f280000300c00 */
[----:B------:R-:W4:Y:S01]  /*1f8e0*/  LDL.LU.128 R188, [R1+0x1350] ;  /* 0x0013500001bc7983 */ /* 0x000f220000300c00 */
[----:B--2---:R-:W-:-:S02]  /*1f8f0*/  IMAD.MOV.U32 R29, RZ, RZ, R111 ;  /* 0x000000ffff1d7224 */ /* 0x004fc400078e006f */
[----:B------:R-:W-:Y:S02]  /*1f900*/  IMAD.MOV.U32 R28, RZ, RZ, R110 ;  /* 0x000000ffff1c7224 */ /* 0x000fe400078e006e */
[----:B------:R-:W-:Y:S01]  /*1f910*/  IMAD.MOV.U32 R27, RZ, RZ, R109 ;  /* 0x000000ffff1b7224 */ /* 0x000fe200078e006d */
[----:B---3--:R0:W-:Y:S01]  /*1f920*/  STL.128 [R1+0x270], R112 ;  /* 0x0002707001007387 */ /* 0x0081e20000100c00 */
[----:B------:R-:W-:Y:S02]  /*1f930*/  IMAD.MOV.U32 R26, RZ, RZ, R108 ;  /* 0x000000ffff1a7224 */ /* 0x000fe400078e006c */
[----:B------:R-:W-:Y:S02]  /*1f940*/  IMAD.MOV.U32 R33, RZ, RZ, R115 ;  /* 0x000000ffff217224 */ /* 0x000fe400078e0073 */
[----:B------:R-:W-:Y:S02]  /*1f950*/  IMAD.MOV.U32 R32, RZ, RZ, R114 ;  /* 0x000000ffff207224 */ /* 0x000fe400078e0072 */
[----:B------:R-:W-:-:S02]  /*1f960*/  IMAD.MOV.U32 R31, RZ, RZ, R113 ;  /* 0x000000ffff1f7224 */ /* 0x000fc400078e0071 */
[----:B------:R-:W-:Y:S02]  /*1f970*/  IMAD.MOV.U32 R30, RZ, RZ, R112 ;  /* 0x000000ffff1e7224 */ /* 0x000fe400078e0070 */
[----:B----4-:R-:W-:Y:S02]  /*1f980*/  IMAD.MOV.U32 R37, RZ, RZ, R119 ;  /* 0x000000ffff257224 */ /* 0x010fe400078e0077 */
[----:B------:R-:W-:Y:S02]  /*1f990*/  IMAD.MOV.U32 R36, RZ, RZ, R118 ;  /* 0x000000ffff247224 */ /* 0x000fe400078e0076 */
[----:B------:R-:W-:Y:S01]  /*1f9a0*/  IMAD.MOV.U32 R35, RZ, RZ, R117 ;  /* 0x000000ffff237224 */ /* 0x000fe200078e0075 */
[----:B0-----:R-:W2:Y:S01]  /*1f9b0*/  LDL.128 R112, [R1+0x5b0] ;  /* 0x0005b00001707983 */ /* 0x001ea20000100c00 */
        /* <DEDUP_REMOVED lines=58> */
[----:B------:R-:W-:Y:S04]  /*1fd60*/  STL.128 [R1+0x260], R108 ;  /* 0x0002606c01007387 */ /* 0x000fe80000100c00 */
        /* <DEDUP_REMOVED lines=21> */
[----:B0-----:R-:W2:Y:S04]  /*1fec0*/  LDL.LU.64 R104, [R1+0x1180] ;  /* 0x0011800001687983 */ /* 0x001ea80000300a00 */
[----:B-1----:R-:W2:Y:S04]  /*1fed0*/  LDL.LU.128 R100, [R1+0x1170] ;  /* 0x0011700001647983 */ /* 0x002ea80000300c00 */
[----:B---3--:R-:W3:Y:S04]  /*1fee0*/  LDL.LU.128 R96, [R1+0x1160] ;  /* 0x0011600001607983 */ /* 0x008ee80000300c00 */
[----:B----4-:R-:W4:Y:S04]  /*1fef0*/  LDL.LU.128 R92, [R1+0x1150] ;  /* 0x00115000015c7983 */ /* 0x010f280000300c00 */
        /* <DEDUP_REMOVED lines=18> */
[----:B------:R-:W4:Y:S04]  /*20020*/  LDL.LU R107, [R1+0x5b4] ;  /* 0x0005b400016b7983 */ /* 0x000f280000300800 */
[----:B------:R-:W4:Y:S04]  /*20030*/  LDL.LU R106, [R1+0x5b0] ;  /* 0x0005b000016a7983 */ /* 0x000f280000300800 */
[----:B------:R0:W-:Y:S01]  /*20040*/  STL.128 [R1+0x280], R116 ;  /* 0x0002807401007387 */ /* 0x0001e20000100c00 */
[----:B--2---:R-:W-:-:S03]  /*20050*/  IMAD.MOV.U32 R109, RZ, RZ, R115 ;  /* 0x000000ffff6d7224 */ /* 0x004fc600078e0073 */
[----:B------:R1:W-:Y:S04]  /*20060*/  STL.128 [R1+0x13d0], R220 ;  /* 0x0013d0dc01007387 */ /* 0x0003e80000100c00 */
[----:B------:R2:W-:Y:S04]  /*20070*/  STL.128 [R1+0x13b0], R212 ;  /* 0x0013b0d401007387 */ /* 0x0005e80000100c00 */
[----:B------:R2:W-:Y:S04]  /*20080*/  STL.128 [R1+0x13a0], R208 ;  /* 0x0013a0d001007387 */ /* 0x0005e80000100c00 */
[----:B0-----:R-:W4:Y:S04]  /*20090*/  LDL.128 R116, [R1+0x5c0] ;  /* 0x0005c00001747983 */ /* 0x001f280000100c00 */
[----:B------:R0:W-:Y:S04]  /*200a0*/  STL.128 [R1+0x1390], R204 ;  /* 0x001390cc01007387 */ /* 0x0001e80000100c00 */
[----:B------:R-:W-:Y:S04]  /*200b0*/  STL.128 [R1+0x310], R152 ;  /* 0x0003109801007387 */ /* 0x000fe80000100c00 */
[----:B------:R-:W-:Y:S04]  /*200c0*/  STL.128 [R1+0x320], R156 ;  /* 0x0003209c01007387 */ /* 0x000fe80000100c00 */
[----:B------:R-:W-:Y:S04]  /*200d0*/  STL.128 [R1+0x330], R160 ;  /* 0x000330a001007387 */ /* 0x000fe80000100c00 */
[----:B------:R-:W-:Y:S04]  /*200e0*/  STL.128 [R1+0x340], R164 ;  /* 0x000340a401007387 */ /* 0x000fe80000100c00 */
[----:B------:R-:W-:Y:S04]  /*200f0*/  STL.128 [R1+0x350], R168 ;  /* 0x000350a801007387 */ /* 0x000fe80000100c00 */
[----:B------:R0:W-:Y:S04]  /*20100*/  STL.128 [R1+0x360], R172 ;  /* 0x000360ac01007387 */ /* 0x0001e80000100c00 */
[----:B------:R-:W4:Y:S04]  /*20110*/  LDL.LU R227, [R1+0x13e8] ;  /* 0x0013e80001e37983 */ /* 0x000f280000300800 */
[----:B------:R-:W4:Y:S04]  /*20120*/  LDL.LU.64 R224, [R1+0x13e0] ;  /* 0x0013e00001e07983 */ /* 0x000f280000300a00 */
[----:B-1----:R-:W4:Y:S04]  /*20130*/  LDL.LU.128 R220, [R1+0x13d0] ;  /* 0x0013d00001dc7983 */ /* 0x002f280000300c00 */
[----:B------:R-:W4:Y:S04]  /*20140*/  LDL.LU.64 R218, [R1+0x13c0] ;  /* 0x0013c00001da7983 */ /* 0x000f280000300a00 */
[----:B--2---:R-:W2:Y:S04]  /*20150*/  LDL.LU.128 R212, [R1+0x13b0] ;  /* 0x0013b00001d47983 */ /* 0x004ea80000300c00 */
[----:B------:R-:W2:Y:S04]  /*20160*/  LDL.LU.128 R208, [R1+0x13a0] ;  /* 0x0013a00001d07983 */ /* 0x000ea80000300c00 */
[----:B0-----:R-:W2:Y:S04]  /*20170*/  LDL.LU.128 R204, [R1+0x1390] ;  /* 0x0013900001cc7983 */ /* 0x001ea80000300c00 */
[----:B------:R-:W2:Y:S04]  /*20180*/  LDL.LU.128 R200, [R1+0x1380] ;  /* 0x0013800001c87983 */ /* 0x000ea80000300c00 */
[----:B------:R-:W2:Y:S04]  /*20190*/  LDL.LU.64 R182, [R1+0x1330] ;  /* 0x0013300001b67983 */ /* 0x000ea80000300a00 */
[----:B------:R-:W2:Y:S04]  /*201a0*/  LDL.LU.128 R176, [R1+0x1320] ;  /* 0x0013200001b07983 */ /* 0x000ea80000300c00 */
[----:B------:R-:W2:Y:S04]  /*201b0*/  LDL.LU.128 R172, [R1+0x1310] ;  /* 0x0013100001ac7983 */ /* 0x000ea80000300c00 */
[----:B------:R-:W2:Y:S04]  /*201c0*/  LDL.LU R170, [R1+0x1308] ;  /* 0x0013080001aa7983 */ /* 0x000ea80000300800 */
[----:B------:R-:W2:Y:S04]  /*201d0*/  LDL.LU.64 R168, [R1+0x1300] ;  /* 0x0013000001a87983 */ /* 0x000ea80000300a00 */
[----:B------:R-:W2:Y:S04]  /*201e0*/  LDL.LU.128 R164, [R1+0x12f0] ;  /* 0x0012f00001a47983 */ /* 0x000ea80000300c00 */
[----:B------:R-:W2:Y:S04]  /*201f0*/  LDL.LU.128 R160, [R1+0x12e0] ;  /* 0x0012e00001a07983 */ /* 0x000ea80000300c00 */
[----:B------:R-:W2:Y:S04]  /*20200*/  LDL.LU.128 R156, [R1+0x12d0] ;  /* 0x0012d000019c7983 */ /* 0x000ea80000300c00 */
[----:B------:R-:W2:Y:S04]  /*20210*/  LDL.LU.128 R152, [R1+0x12c0] ;  /* 0x0012c00001987983 */ /* 0x000ea80000300c00 */
[----:B------:R-:W-:Y:S04]  /*20220*/  STL.128 [R1+0x3a0], R112 ;  /* 0x0003a07001007387 */ /* 0x000fe80000100c00 */
[----:B------:R0:W-:Y:S04]  /*20230*/  STL.128 [R1+0xe80], R20 ;  /* 0x000e801401007387 */ /* 0x0001e80000100c00 */
[----:B------:R1:W-:Y:S04]  /*20240*/  STL.128 [R1+0xe70], R16 ;  /* 0x000e701001007387 */ /* 0x0003e80000100c00 */
[----:B------:R1:W-:Y:S04]  /*20250*/  STL.128 [R1+0xe60], R12 ;  /* 0x000e600c01007387 */ /* 0x0003e80000100c00 */
[----:B------:R1:W-:Y:S04]  /*20260*/  STL.128 [R1+0xe50], R8 ;  /* 0x000e500801007387 */ /* 0x0003e80000100c00 */
[----:B------:R1:W-:Y:S04]  /*20270*/  STL.64 [R1+0xe48], R4 ;  /* 0x000e480401007387 */ /* 0x0003e80000100a00 */
[----:B0-----:R-:W2:Y:S04]  /*20280*/  LDL.LU.128 R20, [R1+0xe80] ;  /* 0x000e800001147983 */ /* 0x001ea80000300c00 */
[----:B-1----:R-:W2:Y:S04]  /*20290*/  LDL.LU.128 R16, [R1+0xe70] ;  /* 0x000e700001107983 */ /* 0x002ea80000300c00 */
[----:B------:R-:W2:Y:S04]  /*202a0*/  LDL.LU.128 R12, [R1+0xe60] ;  /* 0x000e6000010c7983 */ /* 0x000ea80000300c00 */
[----:B------:R-:W2:Y:S04]  /*202b0*/  LDL.LU.128 R8, [R1+0xe50] ;  /* 0x000e500001087983 */ /* 0x000ea80000300c00 */
[----:B------:R-:W2:Y:S04]  /*202c0*/  LDL.LU.64 R4, [R1+0xe48] ;  /* 0x000e480001047983 */ /* 0x000ea80000300a00 */
[----:B------:R-:W2:Y:S04]  /*202d0*/  LDL.LU R112, [R1+0x5c8] ;  /* 0x0005c80001707983 */ /* 0x000ea80000300800 */
[----:B------:R-:W2:Y:S04]  /*202e0*/  LDL.LU R111, [R1+0x5c4] ;  /* 0x0005c400016f7983 */ /* 0x000ea80000300800 */
[----:B------:R-:W2:Y:S04]  /*202f0*/  LDL.LU R110, [R1+0x5c0] ;  /* 0x0005c000016e7983 */ /* 0x000ea80000300800 */
[----:B------:R0:W-:Y:S04]  /*20300*/  STL.128 [R1+0x290], R120 ;  /* 0x0002907801007387 */ /* 0x0001e80000100c00 */
[----:B------:R1:W-:Y:S04]  /*20310*/  STL.128 [R1+0x1240], R196 ;  /* 0x001240c401007387 */ /* 0x0003e80000100c00 */
[----:B------:R1:W-:Y:S04]  /*20320*/  STL.128 [R1+0x1230], R192 ;  /* 0x001230c001007387 */ /* 0x0003e80000100c00 */
[----:B------:R1:W-:Y:S04]  /*20330*/  STL.128 [R1+0x1220], R188 ;  /* 0x001220bc01007387 */ /* 0x0003e80000100c00 */
[----:B0-----:R-:W2:Y:S04]  /*20340*/  LDL.128 R120, [R1+0x5d0] ;  /* 0x0005d00001787983 */ /* 0x001ea80000100c00 */
[----:B------:R-:W-:Y:S04]  /*20350*/  STL.128 [R1+0x390], R184 ;  /* 0x000390b801007387 */ /* 0x000fe80000100c00 */
[----:B-1----:R-:W2:Y:S04]  /*20360*/  LDL.LU.128 R196, [R1+0x1240] ;  /* 0x0012400001c47983 */ /* 0x002ea80000300c00 */
[----:B------:R-:W2:Y:S04]  /*20370*/  LDL.LU.128 R192, [R1+0x1230] ;  /* 0x0012300001c07983 */ /* 0x000ea80000300c00 */
[----:B------:R-:W2:Y:S04]  /*20380*/  LDL.LU.128 R188, [R1+0x1220] ;  /* 0x0012200001bc7983 */ /* 0x000ea80000300c00 */
[----:B------:R0:W-:Y:S04]  /*20390*/  STL.128 [R1+0xfc0], R100 ;  /* 0x000fc06401007387 */ /* 0x0001e80000100c00 */
[----:B---3--:R-:W-:Y:S04]  /*203a0*/  STL.128 [R1+0xfb0], R96 ;  /* 0x000fb06001007387 */ /* 0x008fe80000100c00 */
[----:B----4-:R-:W-:Y:S04]  /*203b0*/  STL.128 [R1+0xfa0], R92 ;  /* 0x000fa05c01007387 */ /* 0x010fe80000100c00 */
        /* <DEDUP_REMOVED lines=17> */
[----:B------:R1:W-:Y:S04]  /*204d0*/  STL.64 [R1+0xfe0], R108 ;  /* 0x000fe06c01007387 */ /* 0x0003e80000100a00 */
[----:B0-----:R-:W3:Y:S04]  /*204e0*/  LDL.LU.128 R100, [R1+0xfc0] ;  /* 0x000fc00001647983 */ /* 0x001ee80000300c00 */
[----:B------:R0:W-:Y:S04]  /*204f0*/  STL.128 [R1+0xfd0], R104 ;  /* 0x000fd06801007387 */ /* 0x0001e80000100c00 */
[----:B-1----:R-:W4:Y:S04]  /*20500*/  LDL.LU.64 R108, [R1+0xfe0] ;  /* 0x000fe000016c7983 */ /* 0x002f280000300a00 */
[----:B------:R-:W4:Y:S04]  /*20510*/  LDL.LU.128 R96, [R1+0xfb0] ;  /* 0x000fb00001607983 */ /* 0x000f280000300c00 */
[----:B------:R-:W4:Y:S04]  /*20520*/  LDL.LU.128 R92, [R1+0xfa0] ;  /* 0x000fa000015c7983 */ /* 0x000f280000300c00 */
        /* <DEDUP_REMOVED lines=17> */
[----:B------:R-:W4:Y:S01]  /*20640*/  LDL.LU.128 R24, [R1+0xe90] ;  /* 0x000e900001187983 */ /* 0x000f220000300c00 */
[----:B------:R-:W-:-:S03]  /*20650*/  IMAD.MOV.U32 R113, RZ, RZ, R119 ;  /* 0x000000ffff717224 */ /* 0x000fc600078e0077 */
[----:B------:R0:W-:Y:S04]  /*20660*/  STL [R1+0x12b8], R227 ;  /* 0x0012b8e301007387 */ /* 0x0001e80000100800 */
[----:B------:R1:W-:Y:S04]  /*20670*/  STL.64 [R1+0x12b0], R224 ;  /* 0x0012b0e001007387 */ /* 0x0003e80000100a00 */
[----:B------:R1:W-:Y:S04]  /*20680*/  STL.128 [R1+0x12a0], R220 ;  /* 0x0012a0dc01007387 */ /* 0x0003e80000100c00 */
[----:B------:R1:W-:Y:S04]  /*20690*/  STL.64 [R1+0x1290], R218 ;  /* 0x001290da01007387 */ /* 0x0003e80000100a00 */
[----:B--2---:R2:W-:Y:S04]  /*206a0*/  STL.128 [R1+0x1280], R212 ;  /* 0x001280d401007387 */ /* 0x0045e80000100c00 */
[----:B------:R2:W-:Y:S04]  /*206b0*/  STL.128 [R1+0x1270], R208 ;  /* 0x001270d001007387 */ /* 0x0005e80000100c00 */
[----:B------:R2:W-:Y:S04]  /*206c0*/  STL.128 [R1+0x1260], R204 ;  /* 0x001260cc01007387 */ /* 0x0005e80000100c00 */
[----:B------:R2:W-:Y:S04]  /*206d0*/  STL.128 [R1+0x1250], R200 ;  /* 0x001250c801007387 */ /* 0x0005e80000100c00 */
[----:B------:R2:W-:Y:S04]  /*206e0*/  STL.64 [R1+0x1200], R182 ;  /* 0x001200b601007387 */ /* 0x0005e80000100a00 */
[----:B------:R2:W-:Y:S04]  /*206f0*/  STL.128 [R1+0x11f0], R176 ;  /* 0x0011f0b001007387 */ /* 0x0005e80000100c00 */
[----:B------:R2:W-:Y:S04]  /*20700*/  STL.128 [R1+0x11e0], R172 ;  /* 0x0011e0ac01007387 */ /* 0x0005e80000100c00 */
[----:B------:R2:W-:Y:S04]  /*20710*/  STL [R1+0x11d8], R170 ;  /* 0x0011d8aa01007387 */ /* 0x0005e80000100800 */
[----:B------:R2:W-:Y:S04]  /*20720*/  STL.64 [R1+0x11d0], R168 ;  /* 0x0011d0a801007387 */ /* 0x0005e80000100a00 */
[----:B------:R2:W-:Y:S04]  /*20730*/  STL.128 [R1+0x11c0], R164 ;  /* 0x0011c0a401007387 */ /* 0x0005e80000100c00 */
[----:B------:R2:W-:Y:S04]  /*20740*/  STL.128 [R1+0x11b0], R160 ;  /* 0x0011b0a001007387 */ /* 0x0005e80000100c00 */
[----:B------:R2:W-:Y:S04]  /*20750*/  STL.128 [R1+0x11a0], R156 ;  /* 0x0011a09c01007387 */ /* 0x0005e80000100c00 */
[----:B------:R2:W-:Y:S04]  /*20760*/  STL.128 [R1+0x1190], R152 ;  /* 0x0011909801007387 */ /* 0x0005e80000100c00 */
[----:B0-----:R-:W4:Y:S04]  /*20770*/  LDL.LU R227, [R1+0x12b8] ;  /* 0x0012b80001e37983 */ /* 0x001f280000300800 */
[----:B-1----:R-:W4:Y:S04]  /*20780*/  LDL.LU.64 R224, [R1+0x12b0] ;  /* 0x0012b00001e07983 */ /* 0x002f280000300a00 */
[----:B------:R-:W4:Y:S04]  /*20790*/  LDL.LU.128 R220, [R1+0x12a0] ;  /* 0x0012a00001dc7983 */ /* 0x000f280000300c00 */
[----:B------:R-:W4:Y:S04]  /*207a0*/  LDL.LU.64 R218, [R1+0x1290] ;  /* 0x0012900001da7983 */ /* 0x000f280000300a00 */
[----:B--2---:R-:W2:Y:S04]  /*207b0*/  LDL.LU.128 R212, [R1+0x1280] ;  /* 0x0012800001d47983 */ /* 0x004ea80000300c00 */
[----:B------:R-:W2:Y:S04]  /*207c0*/  LDL.LU.128 R208, [R1+0x1270] ;  /* 0x0012700001d07983 */ /* 0x000ea80000300c00 */
[----:B------:R-:W2:Y:S04]  /*207d0*/  LDL.LU.128 R204, [R1+0x1260] ;  /* 0x0012600001cc7983 */ /* 0x000ea80000300c00 */
[----:B------:R-:W2:Y:S04]  /*207e0*/  LDL.LU.128 R200, [R1+0x1250] ;  /* 0x0012500001c87983 */ /* 0x000ea80000300c00 */
        /* <DEDUP_REMOVED lines=10> */
[----:B------:R-:W2:Y:S04]  /*20890*/  LDL.LU R180, [R1+0xe40] ;  /* 0x000e400001b47983 */ /* 0x000ea80000300800 */
[----:B------:R-:W2:Y:S04]  /*208a0*/  LDL.LU R181, [R1+0xe3c] ;  /* 0x000e3c0001b57983 */ /* 0x000ea80000300800 */
[----:B------:R-:W2:Y:S04]  /*208b0*/  LDL.LU R171, [R1+0xe38] ;  /* 0x000e380001ab7983 */ /* 0x000ea80000300800 */
[----:B------:R0:W-:Y:S04]  /*208c0*/  STL.64 [R1+0xe30], R112 ;  /* 0x000e307001007387 */ /* 0x0001e80000100a00 */
[----:B------:R-:W-:Y:S04]  /*208d0*/  STL.128 [R1+0xcc0], R20 ;  /* 0x000cc01401007387 */ /* 0x000fe80000100c00 */
[----:B------:R-:W-:Y:S04]  /*208e0*/  STL.128 [R1+0xcb0], R16 ;  /* 0x000cb01001007387 */ /* 0x000fe80000100c00 */
[----:B------:R-:W-:Y:S04]  /*208f0*/  STL.128 [R1+0xca0], R12 ;  /* 0x000ca00c01007387 */ /* 0x000fe80000100c00 */
[----:B------:R-:W-:Y:S04]  /*20900*/  STL.128 [R1+0xc90], R8 ;  /* 0x000c900801007387 */ /* 0x000fe80000100c00 */
[----:B------:R-:W-:Y:S04]  /*20910*/  STL.64 [R1+0xc80], R4 ;  /* 0x000c800401007387 */ /* 0x000fe80000100a00 */
[----:B------:R1:W-:Y:S04]  /*20920*/  STL.128 [R1+0x3b0], R116 ;  /* 0x0003b07401007387 */ /* 0x0003e80000100c00 */
[----:B---3--:R-:W-:Y:S04]  /*20930*/  STL.128 [R1+0xe00], R100 ;  /* 0x000e006401007387 */ /* 0x008fe80000100c00 */
[----:B----4-:R3:W-:Y:S04]  /*20940*/  STL.128 [R1+0xe20], R108 ;  /* 0x000e206c01007387 */ /* 0x0107e80000100c00 */
        /* <DEDUP_REMOVED lines=21> */
[----:B-1----:R-:W2:Y:S04]  /*20aa0*/  LDL.LU R116, [R1+0x5d8] ;  /* 0x0005d80001747983 */ /* 0x002ea80000300800 */
[----:B------:R-:W2:Y:S04]  /*20ab0*/  LDL.LU R115, [R1+0x5d4] ;  /* 0x0005d40001737983 */ /* 0x000ea80000300800 */
[----:B------:R-:W2:Y:S04]  /*20ac0*/  LDL.LU R114, [R1+0x5d0] ;  /* 0x0005d00001727983 */ /* 0x000ea80000300800 */
        /* <DEDUP_REMOVED lines=32> */
[----:B--2---:R-:W-:Y:S04]  /*20cd0*/  STL.128 [R1+0xc40], R200 ;  /* 0x000c40c801007387 */ /* 0x004fe80000100c00 */
[----:B------:R1:W-:Y:S04]  /*20ce0*/  STL.128 [R1+0xba0], R160 ;  /* 0x000ba0a001007387 */ /* 0x0003e80000100c00 */
[----:B------:R2:W-:Y:S01]  /*20cf0*/  STL.128 [R1+0xbf0], R180 ;  /* 0x000bf0b401007387 */ /* 0x0005e20000100c00 */
[----:B0-----:R-:W-:-:S03]  /*20d00*/  IMAD.MOV.U32 R123, RZ, RZ, R117 ;  /* 0x000000ffff7b7224 */ /* 0x001fc600078e0075 */
[----:B------:R0:W-:Y:S01]  /*20d10*/  STL.128 [R1+0xbb0], R164 ;  /* 0x000bb0a401007387 */ /* 0x0001e20000100c00 */
[----:B------:R-:W-:Y:S02]  /*20d20*/  IMAD.MOV.U32 R124, RZ, RZ, R156 ;  /* 0x000000ffff7c7224 */ /* 0x000fe400078e009c */
[----:B------:R-:W-:Y:S01]  /*20d30*/  IMAD.MOV.U32 R125, RZ, RZ, R157 ;  /* 0x000000ffff7d7224 */ /* 0x000fe200078e009d */
[----:B------:R-:W4:Y:S01]  /*20d40*/  LDL.LU.128 R20, [R1+0xcc0] ;  /* 0x000cc00001147983 */ /* 0x000f220000300c00 */
[----:B------:R-:W-:Y:S02]  /*20d50*/  IMAD.MOV.U32 R126, RZ, RZ, R158 ;  /* 0x000000ffff7e7224 */ /* 0x000fe400078e009e */
[----:B------:R-:W-:Y:S01]  /*20d60*/  IMAD.MOV.U32 R127, RZ, RZ, R159 ;  /* 0x000000ffff7f7224 */ /* 0x000fe200078e009f */
[----:B-1----:R-:W4:Y:S01]  /*20d70*/  LDL.LU.128 R160, [R1+0xba0] ;  /* 0x000ba00001a07983 */ /* 0x002f220000300c00 */
[----:B------:R-:W-:Y:S02]  /*20d80*/  IMAD.MOV.U32 R128, RZ, RZ, R227 ;  /* 0x000000ffff807224 */ /* 0x000fe400078e00e3 */
[----:B------:R-:W-:Y:S01]  /*20d90*/  IMAD.MOV.U32 R129, RZ, RZ, R225 ;  /* 0x000000ffff817224 */ /* 0x000fe200078e00e1 */
[----:B------:R-:W-:Y:S01]  /*20da0*/  STL [R1+0xc60], R208 ;  /* 0x000c60d001007387 */ /* 0x000fe20000100800 */
[----:B------:R-:W-:-:S02]  /*20db0*/  IMAD.MOV.U32 R130, RZ, RZ, R224 ;  /* 0x000000ffff827224 */ /* 0x000fc400078e00e0 */
[----:B------:R-:W-:Y:S01]  /*20dc0*/  IMAD.MOV.U32 R131, RZ, RZ, R223 ;  /* 0x000000ffff837224 */ /* 0x000fe200078e00df */
[----:B------:R-:W-:Y:S01]  /*20dd0*/  STL.128 [R1+0xc50], R204 ;  /* 0x000c50cc01007387 */ /* 0x000fe20000100c00 */
[----:B------:R-:W-:Y:S02]  /*20de0*/  IMAD.MOV.U32 R132, RZ, RZ, R222 ;  /* 0x000000ffff847224 */ /* 0x000fe400078e00de */
[----:B------:R-:W-:Y:S01]  /*20df0*/  IMAD.MOV.U32 R133, RZ, RZ, R209 ;  /* 0x000000ffff857224 */ /* 0x000fe200078e00d1 */
[----:B------:R-:W4:Y:S01]  /*20e00*/  LDL.LU.128 R16, [R1+0xcb0] ;  /* 0x000cb00001107983 */ /* 0x000f220000300c00 */
[----:B------:R-:W-:Y:S02]  /*20e10*/  IMAD.MOV.U32 R134, RZ, RZ, R210 ;  /* 0x000000ffff867224 */ /* 0x000fe400078e00d2 */
[----:B------:R-:W-:Y:S01]  /*20e20*/  IMAD.MOV.U32 R135, RZ, RZ, R211 ;  /* 0x000000ffff877224 */ /* 0x000fe200078e00d3 */
[----:B------:R-:W4:Y:S01]  /*20e30*/  LDL.LU.128 R12, [R1+0xca0] ;  /* 0x000ca000010c7983 */ /* 0x000f220000300c00 */
[----:B------:R-:W-:-:S02]  /*20e40*/  IMAD.MOV.U32 R136, RZ, RZ, R212 ;  /* 0x000000ffff887224 */ /* 0x000fc400078e00d4 */
[----:B------:R-:W-:Y:S01]  /*20e50*/  IMAD.MOV.U32 R137, RZ, RZ, R213 ;  /* 0x000000ffff897224 */ /* 0x000fe200078e00d5 */
[----:B------:R-:W4:Y:S01]  /*20e60*/  LDL.LU.64 R4, [R1+0xc80] ;  /* 0x000c800001047983 */ /* 0x000f220000300a00 */
[----:B------:R-:W-:Y:S02]  /*20e70*/  IMAD.MOV.U32 R138, RZ, RZ, R214 ;  /* 0x000000ffff8a7224 */ /* 0x000fe400078e00d6 */
[----:B------:R-:W-:Y:S01]  /*20e80*/  IMAD.MOV.U32 R139, RZ, RZ, R215 ;  /* 0x000000ffff8b7224 */ /* 0x000fe200078e00d7 */
[----:B------:R-:W4:Y:S01]  /*20e90*/  LDL.LU R6, [R1+0xc78] ;  /* 0x000c780001067983 */ /* 0x000f220000300800 */
[----:B------:R-:W-:Y:S02]  /*20ea0*/  IMAD.MOV.U32 R140, RZ, RZ, R221 ;  /* 0x000000ffff8c7224 */ /* 0x000fe400078e00dd */
[----:B------:R-:W-:Y:S01]  /*20eb0*/  IMAD.MOV.U32 R141, RZ, RZ, R220 ;  /* 0x000000ffff8d7224 */ /* 0x000fe200078e00dc */
[----:B------:R-:W4:Y:S01]  /*20ec0*/  LDL.LU R7, [R1+0xc74] ;  /* 0x000c740001077983 */ /* 0x000f220000300800 */
        /* <DEDUP_REMOVED lines=10> */
[----:B--2---:R-:W2:Y:S01]  /*20f70*/  LDL.LU.128 R180, [R1+0xbf0] ;  /* 0x000bf00001b47983 */ /* 0x004ea20000300c00 */
[----:B------:R-:W-:-:S03]  /*20f80*/  IMAD.MOV.U32 R119, RZ, RZ, R113 ;  /* 0x000000ffff777224 */ /* 0x000fc600078e0071 */
[----:B0-----:R-:W2:Y:S01]  /*20f90*/  LDL.LU.128 R164, [R1+0xbb0] ;  /* 0x000bb00001a47983 */ /* 0x001ea20000300c00 */
[----:B------:R-:W-:Y:S02]  /*20fa0*/  IMAD.MOV.U32 R118, RZ, RZ, R112 ;  /* 0x000000ffff767224 */ /* 0x000fe400078e0070 */
[----:B------:R-:W-:Y:S02]  /*20fb0*/  IMAD.MOV.U32 R122, RZ, RZ, R116 ;  /* 0x000000ffff7a7224 */ /* 0x000fe400078e0074 */
[----:B------:R-:W-:Y:S02]  /*20fc0*/  IMAD.MOV.U32 R121, RZ, RZ, R115 ;  /* 0x000000ffff797224 */ /* 0x000fe400078e0073 */
[----:B------:R-:W-:Y:S02]  /*20fd0*/  IMAD.MOV.U32 R120, RZ, RZ, R114 ;  /* 0x000000ffff787224 */ /* 0x000fe400078e0072 */
[----:B---3--:R-:W-:Y:S02]  /*20fe0*/  IMAD.MOV.U32 R117, RZ, RZ, R111 ;  /* 0x000000ffff757224 */ /* 0x008fe400078e006f */
[----:B------:R-:W-:-:S02]  /*20ff0*/  IMAD.MOV.U32 R116, RZ, RZ, R110 ;  /* 0x000000ffff747224 */ /* 0x000fc400078e006e */
[----:B------:R-:W-:Y:S02]  /*21000*/  IMAD.MOV.U32 R115, RZ, RZ, R109 ;  /* 0x000000ffff737224 */ /* 0x000fe400078e006d */
[----:B------:R-:W-:Y:S02]  /*21010*/  IMAD.MOV.U32 R114, RZ, RZ, R108 ;  /* 0x000000ffff727224 */ /* 0x000fe400078e006c */
[----:B----4-:R-:W-:Y:S02]  /*21020*/  IMAD.MOV.U32 R113, RZ, RZ, R107 ;  /* 0x000000ffff717224 */ /* 0x010fe400078e006b */
        /* <DEDUP_REMOVED lines=88> */
[----:B------:R-:W-:-:S06]  /*215b0*/  IMAD.MOV.U32 R27, RZ, RZ, R205 ;  /* 0x000000ffff1b7224 */ /* 0x000fcc00078e00cd */
[----:B------:R-:W-:-:S06]  /*215c0*/  WARPGROUP.ARRIVE ;  /* 0x00000000000079c5 */ /* 0x000fcc0000000000 */
[----:B------:R-:W-:Y:S03]  /*215d0*/  HGMMA.64x256x16.F32.BF16 R24, R152, gdesc[UR4].tnspB, R24, gsb0 ;  /* 0x43e0000498187df0 */ /* 0x000fe60008001818 */
[----:B------:R-:W-:Y:S02]  /*215e0*/  WARPGROUP.DEPBAR.LE gsb0, 0x0 ;  /* 0x00008000000079c5 */ /* 0x000fe40000010000 */
[----:B------:R0:W-:Y:S04]  /*215f0*/  STL.128 [R1+0xae0], R104 ;  /* 0x000ae06801007387 */ /* 0x0001e80000100c00 */
[----:B0-----:R-:W3:Y:S04]  /*21600*/  LDL.LU.128 R104, [R1+0xae0] ;  /* 0x000ae00001687983 */ /* 0x001ee80000300c00 */
[----:B------:R0:W-:Y:S04]  /*21610*/  STL.128 [R1+0xb10], R116 ;  /* 0x000b107401007387 */ /* 0x0001e80000100c00 */
[----:B------:R1:W-:Y:S04]  /*21620*/  STL.128 [R1+0xb40], R128 ;  /* 0x000b408001007387 */ /* 0x0003e80000100c00 */
[----:B------:R4:W-:Y:S04]  /*21630*/  STL.128 [R1+0xb30], R124 ;  /* 0x000b307c01007387 */ /* 0x0009e80000100c00 */
[----:B0-----:R-:W2:Y:S04]  /*21640*/  LDL.LU.128 R116, [R1+0xb10] ;  /* 0x000b100001747983 */ /* 0x001ea80000300c00 */
[----:B------:R0:W-:Y:S04]  /*21650*/  STL.128 [R1+0xb20], R120 ;  /* 0x000b207801007387 */ /* 0x0001e80000100c00 */
[----:B-1----:R-:W2:Y:S04]  /*21660*/  LDL.LU.128 R128, [R1+0xb40] ;  /* 0x000b400001807983 */ /* 0x002ea80000300c00 */
[----:B----4-:R-:W4:Y:S04]  /*21670*/  LDL.LU.128 R124, [R1+0xb30] ;  /* 0x000b3000017c7983 */ /* 0x010f280000300c00 */
[----:B0-----:R-:W4:Y:S04]  /*21680*/  LDL.LU.128 R120, [R1+0xb20] ;  /* 0x000b200001787983 */ /* 0x001f280000300c00 */
[----:B------:R0:W-:Y:S04]  /*21690*/  STL.128 [R1+0xb90], R148 ;  /* 0x000b909401007387 */ /* 0x0001e80000100c00 */
[----:B------:R1:W-:Y:S04]  /*216a0*/  STL.128 [R1+0x900], R44 ;  /* 0x0009002c01007387 */ /* 0x0003e80000100c00 */
[----:B------:R1:W-:Y:S04]  /*216b0*/  STL.128 [R1+0xb80], R144 ;  /* 0x000b809001007387 */ /* 0x0003e80000100c00 */
[----:B------:R1:W-:Y:S04]  /*216c0*/  STL.128 [R1+0xb70], R140 ;  /* 0x000b708c01007387 */ /* 0x0003e80000100c00 */
[----:B0-----:R-:W4:Y:S04]  /*216d0*/  LDL.LU.128 R148, [R1+0xb90] ;  /* 0x000b900001947983 */ /* 0x001f280000300c00 */
[----:B-1----:R-:W4:Y:S04]  /*216e0*/  LDL.LU.128 R44, [R1+0x900] ;  /* 0x00090000012c7983 */ /* 0x002f280000300c00 */
[----:B------:R0:W-:Y:S04]  /*216f0*/  STL.128 [R1+0xb60], R136 ;  /* 0x000b608801007387 */ /* 0x0001e80000100c00 */
[----:B------:R-:W4:Y:S04]  /*21700*/  LDL.LU.128 R144, [R1+0xb80] ;  /* 0x000b800001907983 */ /* 0x000f280000300c00 */
[----:B------:R-:W4:Y:S04]  /*21710*/  LDL.LU.128 R140, [R1+0xb70] ;  /* 0x000b7000018c7983 */ /* 0x000f280000300c00 */
[----:B------:R1:W-:Y:S04]  /*21720*/  STL.128 [R1+0xb00], R112 ;  /* 0x000b007001007387 */ /* 0x0003e80000100c00 */
[----:B0-----:R-:W4:Y:S04]  /*21730*/  LDL.LU.128 R136, [R1+0xb60] ;  /* 0x000b600001887983 */ /* 0x001f280000300c00 */
[----:B------:R0:W-:Y:S04]  /*21740*/  STL.128 [R1+0xaf0], R108 ;  /* 0x000af06c01007387 */ /* 0x0001e80000100c00 */
[----:B------:R0:W-:Y:S04]  /*21750*/  STL.128 [R1+0xad0], R100 ;  /* 0x000ad06401007387 */ /* 0x0001e80000100c00 */
[----:B------:R0:W-:Y:S04]  /*21760*/  STL.128 [R1+0xb50], R132 ;  /* 0x000b508401007387 */ /* 0x0001e80000100c00 */
[----:B-1----:R-:W4:Y:S04]  /*21770*/  LDL.LU.128 R112, [R1+0xb00] ;  /* 0x000b000001707983 */ /* 0x002f280000300c00 */
[----:B0-----:R-:W4:Y:S04]  /*21780*/  LDL.LU.128 R108, [R1+0xaf0] ;  /* 0x000af000016c7983 */ /* 0x001f280000300c00 */
[----:B------:R-:W4:Y:S04]  /*21790*/  LDL.LU.128 R100, [R1+0xad0] ;  /* 0x000ad00001647983 */ /* 0x000f280000300c00 */
[----:B------:R-:W4:Y:S04]  /*217a0*/  LDL.LU.128 R132, [R1+0xb50] ;  /* 0x000b500001847983 */ /* 0x000f280000300c00 */
[----:B------:R0:W-:Y:S04]  /*217b0*/  STL.128 [R1+0x930], R56 ;  /* 0x0009303801007387 */ /* 0x0001e80000100c00 */
[----:B------:R1:W-:Y:S04]  /*217c0*/  STL.128 [R1+0x920], R52 ;  /* 0x0009203401007387 */ /* 0x0003e80000100c00 */
[----:B------:R1:W-:Y:S04]  /*217d0*/  STL.128 [R1+0x910], R48 ;  /* 0x0009103001007387 */ /* 0x0003e80000100c00 */
[----:B0-----:R-:W4:Y:S04]  /*217e0*/  LDL.LU.128 R56, [R1+0x930] ;  /* 0x0009300001387983 */ /* 0x001f280000300c00 */
[----:B-1----:R-:W4:Y:S04]  /*217f0*/  LDL.LU.128 R52, [R1+0x920] ;  /* 0x0009200001347983 */ /* 0x002f280000300c00 */
[----:B------:R-:W4:Y:S04]  /*21800*/  LDL.LU.128 R48, [R1+0x910] ;  /* 0x0009100001307983 */ /* 0x000f280000300c00 */
[----:B---3--:R0:W-:Y:S04]  /*21810*/  STL.128 [R1+0x9f0], R104 ;  /* 0x0009f06801007387 */ /* 0x0081e80000100c00 */
[----:B0-----:R-:W3:Y:S04]  /*21820*/  LDL.LU.128 R104, [R1+0x9f0] ;  /* 0x0009f00001687983 */ /* 0x001ee80000300c00 */
[----:B--2---:R0:W-:Y:S04]  /*21830*/  STL.128 [R1+0xa20], R116 ;  /* 0x000a207401007387 */ /* 0x0041e80000100c00 */
[----:B------:R1:W-:Y:S04]  /*21840*/  STL.128 [R1+0xa50], R128 ;  /* 0x000a508001007387 */ /* 0x0003e80000100c00 */
[----:B0-----:R-:W2:Y:S04]  /*21850*/  LDL.LU.128 R116, [R1+0xa20] ;  /* 0x000a200001747983 */ /* 0x001ea80000300c00 */
[----:B----4-:R0:W-:Y:S04]  /*21860*/  STL.128 [R1+0xa40], R124 ;  /* 0x000a407c01007387 */ /* 0x0101e80000100c00 */
[----:B------:R4:W-:Y:S04]  /*21870*/  STL.128 [R1+0xa30], R120 ;  /* 0x000a307801007387 */ /* 0x0009e80000100c00 */
[----:B-1----:R-:W2:Y:S04]  /*21880*/  LDL.LU.128 R128, [R1+0xa50] ;  /* 0x000a500001807983 */ /* 0x002ea80000300c00 */
[----:B0-----:R-:W2:Y:S04]  /*21890*/  LDL.LU.128 R124, [R1+0xa40] ;  /* 0x000a4000017c7983 */ /* 0x001ea80000300c00 */
[----:B----4-:R-:W4:Y:S01]  /*218a0*/  LDL.LU.128 R120, [R1+0xa30] ;  /* 0x000a300001787983 */ /* 0x010f220000300c00 */
[----:B------:R-:W-:-:S02]  /*218b0*/  IMAD.MOV.U32 R8, RZ, RZ, R35 ;  /* 0x000000ffff087224 */ /* 0x000fc400078e0023 */
[----:B------:R-:W-:Y:S02]  /*218c0*/  IMAD.MOV.U32 R9, RZ, RZ, R34 ;  /* 0x000000ffff097224 */ /* 0x000fe400078e0022 */
[----:B------:R-:W-:Y:S02]  /*218d0*/  IMAD.MOV.U32 R200, RZ, RZ, R156 ;  /* 0x000000ffffc87224 */ /* 0x000fe400078e009c */
[----:B------:R-:W-:Y:S02]  /*218e0*/  IMAD.MOV.U32 R201, RZ, RZ, R157 ;  /* 0x000000ffffc97224 */ /* 0x000fe400078e009d */
[----:B------:R-:W-:Y:S02]  /*218f0*/  IMAD.MOV.U32 R202, RZ, RZ, R158 ;  /* 0x000000ffffca7224 */ /* 0x000fe400078e009e */
[----:B------:R-:W-:-:S05]  /*21900*/  IMAD.MOV.U32 R203, RZ, RZ, R159 ;  /* 0x000000ffffcb7224 */ /* 0x000fca00078e009f */
[----:B------:R0:W-:Y:S04]  /*21910*/  STL.128 [R1+0x3d0], R200 ;  /* 0x0003d0c801007387 */ /* 0x0001e80000100c00 */
[----:B0-----:R-:W4:Y:S01]  /*21920*/  LDL.LU.128 R200, [R1+0xc40] ;  /* 0x000c400001c87983 */ /* 0x001f220000300c00 */
[----:B------:R-:W-:Y:S02]  /*21930*/  IMAD.MOV.U32 R204, RZ, RZ, R227 ;  /* 0x000000ffffcc7224 */ /* 0x000fe400078e00e3 */
[----:B------:R-:W-:Y:S02]  /*21940*/  IMAD.MOV.U32 R205, RZ, RZ, R225 ;  /* 0x000000ffffcd7224 */ /* 0x000fe400078e00e1 */
[----:B------:R-:W-:Y:S02]  /*21950*/  IMAD.MOV.U32 R206, RZ, RZ, R224 ;  /* 0x000000ffffce7224 */ /* 0x000fe400078e00e0 */
[----:B------:R-:W-:-:S02]  /*21960*/  IMAD.MOV.U32 R207, RZ, RZ, R223 ;  /* 0x000000ffffcf7224 */ /* 0x000fc400078e00df */
[----:B------:R-:W-:Y:S01]  /*21970*/  IMAD.MOV.U32 R208, RZ, RZ, R222 ;  /* 0x000000ffffd07224 */ /* 0x000fe200078e00de */
[----:B------:R-:W-:Y:S04]  /*21980*/  STL.128 [R1+0xaa0], R148 ;  /* 0x000aa09401007387 */ /* 0x000fe80000100c00 */
[----:B------:R0:W-:Y:S04]  /*21990*/  STL.128 [R1+0x3e0], R204 ;  /* 0x0003e0cc01007387 */ /* 0x0001e80000100c00 */
[----:B------:R1:W-:Y:S04]  /*219a0*/  STL.128 [R1+0x3f0], R208 ;  /* 0x0003f0d001007387 */ /* 0x0003e80000100c00 */
[----:B------:R1:W-:Y:S04]  /*219b0*/  STL.128 [R1+0x9d0], R96 ;  /* 0x0009d06001007387 */ /* 0x0003e80000100c00 */
[----:B------:R1:W-:Y:S04]  /*219c0*/  STL.128 [R1+0x980], R76 ;  /* 0x0009804c01007387 */ /* 0x0003e80000100c00 */
[----:B0-----:R-:W4:Y:S04]  /*219d0*/  LDL.LU.128 R204, [R1+0xc50] ;  /* 0x000c500001cc7983 */ /* 0x001f280000300c00 */
[----:B-1----:R-:W4:Y:S04]  /*219e0*/  LDL.LU R208, [R1+0xc60] ;  /* 0x000c600001d07983 */ /* 0x002f280000300800 */
[----:B------:R-:W4:Y:S04]  /*219f0*/  LDL.LU.128 R148, [R1+0xaa0] ;  /* 0x000aa00001947983 */ /* 0x000f280000300c00 */
[----:B------:R-:W4:Y:S04]  /*21a00*/  LDL.LU.128 R96, [R1+0x9d0] ;  /* 0x0009d00001607983 */ /* 0x000f280000300c00 */
[----:B------:R-:W4:Y:S04]  /*21a10*/  LDL.LU.128 R76, [R1+0x980] ;  /* 0x00098000014c7983 */ /* 0x000f280000300c00 */
[----:B------:R0:W-:Y:S04]  /*21a20*/  STL.128 [R1+0xa90], R144 ;  /* 0x000a909001007387 */ /* 0x0001e80000100c00 */
        /* <DEDUP_REMOVED lines=22> */
[----:B------:R-:W4:Y:S04]  /*21b90*/  LDL.LU.128 R40, [R1+0x8f0] ;  /* 0x0008f00001287983 */ /* 0x000f280000300c00 */
[----:B------:R-:W4:Y:S04]  /*21ba0*/  LDL.LU.128 R36, [R1+0x8e0] ;  /* 0x0008e00001247983 */ /* 0x000f280000300c00 */
[----:B0-----:R-:W4:Y:S04]  /*21bb0*/  LDL.LU.128 R60, [R1+0x940] ;  /* 0x00094000013c7983 */ /* 0x001f280000300c00 */
[----:B---3--:R0:W-:Y:S02]  /*21bc0*/  STL.128 [R1+0x770], R104 ;  /* 0x0007706801007387 */ /* 0x0081e40000100c00 */
[----:B0-----:R-:W-:-:S02]  /*21bd0*/  IMAD.MOV.U32 R106, RZ, RZ, R9 ;  /* 0x000000ffff6a7224 */ /* 0x001fc400078e0009 */
[----:B------:R-:W-:Y:S02]  /*21be0*/  IMAD.MOV.U32 R107, RZ, RZ, R8 ;  /* 0x000000ffff6b7224 */ /* 0x000fe400078e0008 */
[----:B------:R-:W3:Y:S04]  /*21bf0*/  LDL.64 R8, [R1+0x220] ;  /* 0x0002200001087983 */ /* 0x000ee80000100a00 */
[----:B--2---:R0:W-:Y:S04]  /*21c00*/  STL.128 [R1+0x7a0], R116 ;  /* 0x0007a07401007387 */ /* 0x0041e80000100c00 */
[----:B------:R-:W-:Y:S04]  /*21c10*/  STL.128 [R1+0x700], R24 ;  /* 0x0007001801007387 */ /* 0x000fe80000100c00 */
[----:B------:R1:W-:Y:S01]  /*21c20*/  STL.128 [R1+0x7d0], R128 ;  /* 0x0007d08001007387 */ /* 0x0003e20000100c00 */
[----:B0-----:R-:W-:-:S02]  /*21c30*/  IMAD.MOV.U32 R119, RZ, RZ, R47 ;  /* 0x000000ffff777224 */ /* 0x001fc400078e002f */
[----:B------:R-:W-:Y:S02]  /*21c40*/  IMAD.MOV.U32 R118, RZ, RZ, R46 ;  /* 0x000000ffff767224 */ /* 0x000fe400078e002e */
[----:B------:R-:W-:Y:S01]  /*21c50*/  IMAD.MOV.U32 R117, RZ, RZ, R45 ;  /* 0x000000ffff757224 */ /* 0x000fe200078e002d */
[----:B------:R0:W-:Y:S01]  /*21c60*/  STL.128 [R1+0x7c0], R124 ;  /* 0x0007c07c01007387 */ /* 0x0001e20000100c00 */
[----:B------:R-:W-:-:S03]  /*21c70*/  IMAD.MOV.U32 R116, RZ, RZ, R44 ;  /* 0x000000ffff747224 */ /* 0x000fc600078e002c */
[----:B----4-:R-:W-:Y:S04]  /*21c80*/  STL.128 [R1+0x7b0], R120 ;  /* 0x0007b07801007387 */ /* 0x010fe80000100c00 */
[----:B------:R2:W-:Y:S01]  /*21c90*/  STL.128 [R1+0x290], R116 ;  /* 0x0002907401007387 */ /* 0x0005e20000100c00 */
[----:B-1----:R-:W-:Y:S02]  /*21ca0*/  IMAD.MOV.U32 R131, RZ, RZ, R59 ;  /* 0x000000ffff837224 */ /* 0x002fe400078e003b */
[----:B------:R-:W-:Y:S01]  /*21cb0*/  IMAD.MOV.U32 R130, RZ, RZ, R58 ;  /* 0x000000ffff827224 */ /* 0x000fe200078e003a */
[----:B------:R-:W4:Y:S01]  /*21cc0*/  LDL.LU.128 R24, [R1+0x700] ;  /* 0x0007000001187983 */ /* 0x000f220000300c00 */
[----:B------:R-:W-:Y:S02]  /*21cd0*/  IMAD.MOV.U32 R129, RZ, RZ, R57 ;  /* 0x000000ffff817224 */ /* 0x000fe400078e0039 */
[----:B------:R-:W-:-:S02]  /*21ce0*/  IMAD.MOV.U32 R128, RZ, RZ, R56 ;  /* 0x000000ffff807224 */ /* 0x000fc400078e0038 */
[----:B0-----:R-:W-:Y:S02]  /*21cf0*/  IMAD.MOV.U32 R127, RZ, RZ, R55 ;  /* 0x000000ffff7f7224 */ /* 0x001fe400078e0037 */
[----:B------:R-:W-:Y:S02]  /*21d00*/  IMAD.MOV.U32 R126, RZ, RZ, R54 ;  /* 0x000000ffff7e7224 */ /* 0x000fe400078e0036 */
[----:B------:R-:W-:Y:S01]  /*21d10*/  IMAD.MOV.U32 R125, RZ, RZ, R53 ;  /* 0x000000ffff7d7224 */ /* 0x000fe200078e0035 */
[----:B--2---:R-:W2:Y:S01]  /*21d20*/  LDL.LU.128 R116, [R1+0x7a0] ;  /* 0x0007a00001747983 */ /* 0x004ea20000300c00 */
[----:B------:R-:W-:Y:S02]  /*21d30*/  IMAD.MOV.U32 R123, RZ, RZ, R51 ;  /* 0x000000ffff7b7224 */ /* 0x000fe400078e0033 */
[----:B------:R-:W-:Y:S02]  /*21d40*/  IMAD.MOV.U32 R122, RZ, RZ, R50 ;  /* 0x000000ffff7a7224 */ /* 0x000fe400078e0032 */
[----:B------:R-:W-:-:S02]  /*21d50*/  IMAD.MOV.U32 R121, RZ, RZ, R49 ;  /* 0x000000ffff797224 */ /* 0x000fc400078e0031 */
[----:B------:R-:W-:Y:S02]  /*21d60*/  IMAD.MOV.U32 R120, RZ, RZ, R48 ;  /* 0x000000ffff787224 */ /* 0x000fe400078e0030 */
[----:B------:R-:W-:Y:S01]  /*21d70*/  IMAD.MOV.U32 R124, RZ, RZ, R52 ;  /* 0x000000ffff7c7224 */ /* 0x000fe200078e0034 */
        /* <DEDUP_REMOVED lines=9> */
[----:B------:R1:W-:Y:S04]  /*21e10*/  STL.128 [R1+0xc20], R192 ;  /* 0x000c20c001007387 */ /* 0x0003e80000100c00 */
[----:B------:R1:W-:Y:S04]  /*21e20*/  STL.128 [R1+0xbd0], R172 ;  /* 0x000bd0ac01007387 */ /* 0x0003e80000100c00 */
[----:B0-----:R-:W4:Y:S04]  /*21e30*/  LDL.LU.128 R184, [R1+0xc00] ;  /* 0x000c000001b87983 */ /* 0x001f280000300c00 */
[----:B------:R0:W-:Y:S04]  /*21e40*/  STL.128 [R1+0xc10], R188 ;  /* 0x000c10bc01007387 */ /* 0x0001e80000100c00 */
[----:B-1----:R-:W4:Y:S04]  /*21e50*/  LDL.LU.128 R192, [R1+0xc20] ;  /* 0x000c200001c07983 */ /* 0x002f280000300c00 */
[----:B------:R-:W4:Y:S04]  /*21e60*/  LDL.LU.128 R172, [R1+0xbd0] ;  /* 0x000bd00001ac7983 */ /* 0x000f280000300c00 */
[----:B------:R1:W-:Y:S04]  /*21e70*/  STL.128 [R1+0xbc0], R168 ;  /* 0x000bc0a801007387 */ /* 0x0003e80000100c00 */
[----:B0-----:R-:W4:Y:S04]  /*21e80*/  LDL.LU.128 R188, [R1+0xc10] ;  /* 0x000c100001bc7983 */ /* 0x001f280000300c00 */
[----:B------:R0:W-:Y:S04]  /*21e90*/  STL.128 [R1+0x9c0], R92 ;  /* 0x0009c05c01007387 */ /* 0x0001e80000100c00 */
[----:B------:R0:W-:Y:S04]  /*21ea0*/  STL.128 [R1+0xac0], R160 ;  /* 0x000ac0a001007387 */ /* 0x0001e80000100c00 */
[----:B-1----:R-:W4:Y:S04]  /*21eb0*/  LDL.LU.128 R168, [R1+0xbc0] ;  /* 0x000bc00001a87983 */ /* 0x002f280000300c00 */
[----:B------:R1:W-:Y:S04]  /*21ec0*/  STL.128 [R1+0xbe0], R176 ;  /* 0x000be0b001007387 */ /* 0x0003e80000100c00 */
[----:B0-----:R-:W4:Y:S01]  /*21ed0*/  LDL.LU.128 R92, [R1+0x9c0] ;  /* 0x0009c000015c7983 */ /* 0x001f220000300c00 */
[----:B------:R-:W-:-:S03]  /*21ee0*/  IMAD.MOV.U32 R160, RZ, RZ, R200 ;  /* 0x000000ffffa07224 */ /* 0x000fc600078e00c8 */
[----:B------:R0:W-:Y:S01]  /*21ef0*/  STL.128 [R1+0x9b0], R88 ;  /* 0x0009b05801007387 */ /* 0x0001e20000100c00 */
[----:B------:R-:W-:Y:S02]  /*21f00*/  IMAD.MOV.U32 R161, RZ, RZ, R183 ;  /* 0x000000ffffa17224 */ /* 0x000fe400078e00b7 */
[----:B------:R-:W-:Y:S01]  /*21f10*/  IMAD.MOV.U32 R162, RZ, RZ, R182 ;  /* 0x000000ffffa27224 */ /* 0x000fe200078e00b6 */
[----:B------:R0:W-:Y:S01]  /*21f20*/  STL.128 [R1+0x6f0], R20 ;  /* 0x0006f01401007387 */ /* 0x0001e20000100c00 */
[----:B------:R-:W-:-:S03]  /*21f30*/  IMAD.MOV.U32 R163, RZ, RZ, R166 ;  /* 0x000000ffffa37224 */ /* 0x000fc600078e00a6 */
[----:B-1----:R-:W4:Y:S04]  /*21f40*/  LDL.LU.128 R176, [R1+0xbe0] ;  /* 0x000be00001b07983 */ /* 0x002f280000300c00 */
[----:B------:R1:W-:Y:S04]  /*21f50*/  STL.128 [R1+0x430], R160 ;  /* 0x000430a001007387 */ /* 0x0003e80000100c00 */
[----:B0-----:R-:W4:Y:S04]  /*21f60*/  LDL.LU.128 R88, [R1+0x9b0] ;  /* 0x0009b00001587983 */ /* 0x001f280000300c00 */
[----:B------:R-:W4:Y:S01]  /*21f70*/  LDL.LU.128 R20, [R1+0x6f0] ;  /* 0x0006f00001147983 */ /* 0x000f220000300c00 */
[----:B------:R-:W-:-:S03]  /*21f80*/  IMAD.MOV.U32 R152, RZ, RZ, R208 ;  /* 0x000000ffff987224 */ /* 0x000fc600078e00d0 */
[----:B------:R0:W-:Y:S04]  /*21f90*/  STL.128 [R1+0x6e0], R16 ;  /* 0x0006e01001007387 */ /* 0x0001e80000100c00 */
[----:B-1----:R-:W4:Y:S01]  /*21fa0*/  LDL.LU.128 R160, [R1+0xac0] ;  /* 0x000ac00001a07983 */ /* 0x002f220000300c00 */
[----:B------:R-:W-:Y:S02]  /*21fb0*/  IMAD.MOV.U32 R153, RZ, RZ, R207 ;  /* 0x000000ffff997224 */ /* 0x000fe400078e00cf */
[----:B------:R-:W-:Y:S02]  /*21fc0*/  IMAD.MOV.U32 R154, RZ, RZ, R206 ;  /* 0x000000ffff9a7224 */ /* 0x000fe400078e00ce */
[----:B------:R-:W-:Y:S01]  /*21fd0*/  IMAD.MOV.U32 R155, RZ, RZ, R205 ;  /* 0x000000ffff9b7224 */ /* 0x000fe200078e00cd */
[----:B------:R1:W-:Y:S01]  /*21fe0*/  STL.128 [R1+0x820], R148 ;  /* 0x0008209401007387 */ /* 0x0003e20000100c00 */
[----:B------:R-:W-:-:S03]  /*21ff0*/  IMAD.MOV.U32 R217, RZ, RZ, 0x1 ;  /* 0x00000001ffd97424 */ /* 0x000fc600078e00ff */
[----:B------:R1:W-:Y:S04]  /*22000*/  STL.128 [R1+0x750], R96 ;  /* 0x0007506001007387 */ /* 0x0003e80000100c00 */
[----:B0-----:R-:W4:Y:S04]  /*22010*/  LDL.LU.128 R16, [R1+0x6e0] ;  /* 0x0006e00001107983 */ /* 0x001f280000300c00 */
[----:B------:R0:W-:Y:S01]  /*22020*/  STL.128 [R1+0xab0], R152 ;  /* 0x000ab09801007387 */ /* 0x0001e20000100c00 */
[----:B-1----:R-:W-:-:S03]  /*22030*/  IMAD.MOV.U32 R151, RZ, RZ, R79 ;  /* 0x000000ffff977224 */ /* 0x002fc600078e004f */
[----:B------:R1:W-:Y:S01]  /*22040*/  STL.128 [R1+0x6d0], R12 ;  /* 0x0006d00c01007387 */ /* 0x0003e20000100c00 */
[----:B------:R-:W-:Y:S02]  /*22050*/  IMAD.MOV.U32 R150, RZ, RZ, R78 ;  /* 0x000000ffff967224 */ /* 0x000fe400078e004e */
[----:B------:R-:W-:Y:S01]  /*22060*/  IMAD.MOV.U32 R149, RZ, RZ, R77 ;  /* 0x000000ffff957224 */ /* 0x000fe200078e004d */
[----:B------:R-:W4:Y:S01]  /*22070*/  LDL.LU.128 R96, [R1+0x750] ;  /* 0x0007500001607983 */ /* 0x000f220000300c00 */
[----:B------:R-:W-:-:S03]  /*22080*/  IMAD.MOV.U32 R148, RZ, RZ, R76 ;  /* 0x000000ffff947224 */ /* 0x000fc600078e004c */
[----:B------:R3:W-:Y:S04]  /*22090*/  STL.128 [R1+0x990], R80 ;  /* 0x0009905001007387 */ /* 0x0007e80000100c00 */
[----:B0-----:R-:W4:Y:S04]  /*220a0*/  LDL.LU.128 R152, [R1+0xab0] ;  /* 0x000ab00001987983 */ /* 0x001f280000300c00 */
[----:B-1----:R-:W4:Y:S04]  /*220b0*/  LDL.LU.128 R12, [R1+0x6d0] ;  /* 0x0006d000010c7983 */ /* 0x002f280000300c00 */
[----:B---3--:R0:W-:Y:S04]  /*220c0*/  STL.128 [R1+0x6c0], R8 ;  /* 0x0006c00801007387 */ /* 0x0081e80000100c00 */
[----:B------:R1:W-:Y:S04]  /*220d0*/  STL.128 [R1+0x9a0], R84 ;  /* 0x0009a05401007387 */ /* 0x0003e80000100c00 */
[----:B------:R-:W3:Y:S04]  /*220e0*/  LDL.LU.128 R80, [R1+0x990] ;  /* 0x0009900001507983 */ /* 0x000ee80000300c00 */
[----:B------:R1:W-:Y:S04]  /*220f0*/  STL.128 [R1+0x810], R144 ;  /* 0x0008109001007387 */ /* 0x0003e80000100c00 */
[----:B0-----:R-:W3:Y:S04]  /*22100*/  LDL.LU.128 R8, [R1+0x6c0] ;  /* 0x0006c00001087983 */ /* 0x001ee80000300c00 */
[----:B------:R0:W-:Y:S04]  /*22110*/  STL.128 [R1+0x800], R140 ;  /* 0x0008008c01007387 */ /* 0x0001e80000100c00 */
[----:B------:R0:W-:Y:S01]  /*22120*/  STL.128 [R1+0x7f0], R136 ;  /* 0x0007f08801007387 */ /* 0x0001e20000100c00 */
[----:B------:R-:W-:-:S03]  /*22130*/  IMAD.MOV.U32 R104, RZ, RZ, R32 ;  /* 0x000000ffff687224 */ /* 0x000fc600078e0020 */
[----:B-1----:R-:W3:Y:S01]  /*22140*/  LDL.LU.128 R84, [R1+0x9a0] ;  /* 0x0009a00001547983 */ /* 0x002ee20000300c00 */
[----:B------:R-:W-:Y:S02]  /*22150*/  IMAD.MOV.U32 R147, RZ, RZ, R75 ;  /* 0x000000ffff937224 */ /* 0x000fe400078e004b */
[----:B------:R-:W-:Y:S01]  /*22160*/  IMAD.MOV.U32 R146, RZ, RZ, R74 ;  /* 0x000000ffff927224 */ /* 0x000fe200078e004a */
[----:B------:R1:W-:Y:S01]  /*22170*/  STL.128 [R1+0x310], R148 ;  /* 0x0003109401007387 */ /* 0x0003e20000100c00 */
[----:B------:R-:W-:Y:S02]  /*22180*/  IMAD.MOV.U32 R145, RZ, RZ, R73 ;  /* 0x000000ffff917224 */ /* 0x000fe400078e0049 */
[----:B------:R-:W-:Y:S01]  /*22190*/  IMAD.MOV.U32 R144, RZ, RZ, R72 ;  /* 0x000000ffff907224 */ /* 0x000fe200078e0048 */
[----:B------:R2:W-:Y:S01]  /*221a0*/  STL.128 [R1+0x790], R112 ;  /* 0x0007907001007387 */ /* 0x0005e20000100c00 */
[----:B0-----:R-:W-:Y:S02]  /*221b0*/  IMAD.MOV.U32 R143, RZ, RZ, R71 ;  /* 0x000000ffff8f7224 */ /* 0x001fe400078e0047 */
[----:B------:R-:W-:Y:S01]  /*221c0*/  IMAD.MOV.U32 R142, RZ, RZ, R70 ;  /* 0x000000ffff8e7224 */ /* 0x000fe200078e0046 */
[----:B------:R0:W-:Y:S01]  /*221d0*/  STL.128 [R1+0x780], R108 ;  /* 0x0007806c01007387 */ /* 0x0001e20000100c00 */
[----:B------:R-:W-:-:S02]  /*221e0*/  IMAD.MOV.U32 R141, RZ, RZ, R69 ;  /* 0x000000ffff8d7224 */ /* 0x000fc400078e0045 */
[----:B------:R-:W-:Y:S01]  /*221f0*/  IMAD.MOV.U32 R139, RZ, RZ, R67 ;  /* 0x000000ffff8b7224 */ /* 0x000fe200078e0043 */
[----:B------:R0:W-:Y:S01]  /*22200*/  STL.128 [R1+0x760], R100 ;  /* 0x0007606401007387 */ /* 0x0001e20000100c00 */
[----:B------:R-:W-:Y:S02]  /*22210*/  IMAD.MOV.U32 R138, RZ, RZ, R66 ;  /* 0x000000ffff8a7224 */ /* 0x000fe400078e0042 */
[----:B------:R-:W-:Y:S01]  /*22220*/  IMAD.MOV.U32 R137, RZ, RZ, R65 ;  /* 0x000000ffff897224 */ /* 0x000fe200078e0041 */
[----:B-1----:R-:W3:Y:S01]  /*22230*/  LDL.LU.128 R148, [R1+0x820] ;  /* 0x0008200001947983 */ /* 0x002ee20000300c00 */
[----:B------:R-:W-:Y:S02]  /*22240*/  IMAD.MOV.U32 R136, RZ, RZ, R64 ;  /* 0x000000ffff887224 */ /* 0x000fe400078e0040 */
[----:B------:R-:W-:Y:S01]  /*22250*/  IMAD.MOV.U32 R140, RZ, RZ, R68 ;  /* 0x000000ffff8c7224 */ /* 0x000fe200078e0044 */
[----:B--2---:R1:W-:Y:S01]  /*22260*/  STL.128 [R1+0x710], R116 ;  /* 0x0007107401007387 */ /* 0x0043e20000100c00 */
[----:B------:R-:W-:-:S02]  /*22270*/  IMAD.MOV.U32 R105, RZ, RZ, R33 ;  /* 0x000000ffff697224 */ /* 0x000fc400078e0021 */
[----:B------:R-:W-:Y:S01]  /*22280*/  IMAD.MOV.U32 R115, RZ, RZ, R43 ;  /* 0x000000ffff737224 */ /* 0x000fe200078e002b */
[----:B------:R2:W-:Y:S01]  /*22290*/  STL.64 [R1+0xc68], R216 ;  /* 0x000c68d801007387 */ /* 0x0005e20000100a00 */
[----:B0-----:R-:W-:Y:S02]  /*222a0*/  IMAD.MOV.U32 R111, RZ, RZ, R39 ;  /* 0x000000ffff6f7224 */ /* 0x001fe400078e0027 */
[----:B------:R-:W-:Y:S01]  /*222b0*/  IMAD.MOV.U32 R110, RZ, RZ, R38 ;  /* 0x000000ffff6e7224 */ /* 0x000fe200078e0026 */
[----:B------:R0:W-:Y:S01]  /*222c0*/  STL.128 [R1+0x7e0], R132 ;  /* 0x0007e08401007387 */ /* 0x0001e20000100c00 */
[----:B------:R-:W-:Y:S02]  /*222d0*/  IMAD.MOV.U32 R100, RZ, RZ, R28 ;  /* 0x000000ffff647224 */ /* 0x000fe400078e001c */
[----:B------:R-:W-:Y:S01]  /*222e0*/  IMAD.MOV.U32 R101, RZ, RZ, R29 ;  /* 0x000000ffff657224 */ /* 0x000fe200078e001d */
        /* <DEDUP_REMOVED lines=8> */
[----:B----4-:R-:W-:Y:S01]  /*22370*/  STL.128 [R1+0x6a0], R24 ;  /* 0x0006a01801007387 */ /* 0x010fe20000100c00 */
[----:B------:R-:W-:Y:S02]  /*22380*/  IMAD.MOV.U32 R113, RZ, RZ, R41 ;  /* 0x000000ffff717224 */ /* 0x000fe400078e0029 */
[----:B------:R-:W-:Y:S01]  /*22390*/  IMAD.MOV.U32 R112, RZ, RZ, R40 ;  /* 0x000000ffff707224 */ /* 0x000fe200078e0028 */
[----:B------:R4:W-:Y:S01]  /*223a0*/  STL.128 [R1+0x2e0], R136 ;  /* 0x0002e08801007387 */ /* 0x0009e20000100c00 */
[----:B--2---:R-:W-:-:S02]  /*223b0*/  IMAD.MOV.U32 R216, RZ, RZ, R221 ;  /* 0x000000ffffd87224 */ /* 0x004fc400078e00dd */
[----:B------:R-:W-:Y:S01]  /*223c0*/  IMAD.MOV.U32 R217, RZ, RZ, R220 ;  /* 0x000000ffffd97224 */ /* 0x000fe200078e00dc */
[----:B------:R2:W-:Y:S01]  /*223d0*/  STL.128 [R1+0x2f0], R140 ;  /* 0x0002f08c01007387 */ /* 0x0005e20000100c00 */
[----:B0-----:R-:W-:Y:S02]  /*223e0*/  IMAD.MOV.U32 R135, RZ, RZ, R63 ;  /* 0x000000ffff877224 */ /* 0x001fe400078e003f */
[----:B------:R-:W-:Y:S01]  /*223f0*/  IMAD.MOV.U32 R134, RZ, RZ, R62 ;  /* 0x000000ffff867224 */ /* 0x000fe200078e003e */
[----:B------:R-:W3:Y:S01]  /*22400*/  LDL.LU.128 R144, [R1+0x810] ;  /* 0x0008100001907983 */ /* 0x000ee20000300c00 */
[----:B------:R-:W-:Y:S02]  /*22410*/  IMAD.MOV.U32 R133, RZ, RZ, R61 ;  /* 0x000000ffff857224 */ /* 0x000fe400078e003d */
[----:B------:R-:W-:Y:S01]  /*22420*/  IMAD.MOV.U32 R132, RZ, RZ, R60 ;  /* 0x000000ffff847224 */ /* 0x000fe200078e003c */
[----:B-1----:R-:W3:Y:S04]  /*22430*/  LDL.LU.128 R4, [R1+0x6b0] ;  /* 0x0006b00001047983 */ /* 0x002ee80000300c00 */
[----:B----4-:R-:W4:Y:S04]  /*22440*/  LDL.LU.128 R136, [R1+0x7f0] ;  /* 0x0007f00001887983 */ /* 0x010f280000300c00 */
[----:B--2---:R-:W2:Y:S04]  /*22450*/  LDL.LU.128 R140, [R1+0x800] ;  /* 0x00080000018c7983 */ /* 0x004ea80000300c00 */
[----:B------:R-:W4:Y:S04]  /*22460*/  LDL.LU.128 R24, [R1+0x6a0] ;  /* 0x0006a00001187983 */ /* 0x000f280000300c00 */
[----:B------:R-:W-:Y:S04]  /*22470*/  STL.128 [R1+0x250], R100 ;  /* 0x0002506401007387 */ /* 0x000fe80000100c00 */
[----:B------:R-:W-:Y:S04]  /*22480*/  STL.128 [R1+0x260], R104 ;  /* 0x0002606801007387 */ /* 0x000fe80000100c00 */
        /* <DEDUP_REMOVED lines=8> */
[----:B------:R0:W-:Y:S04]  /*22510*/  STL.128 [R1+0x740], R128 ;  /* 0x0007408001007387 */ /* 0x0001e80000100c00 */
[----:B------:R1:W-:Y:S04]  /*22520*/  STL.128 [R1+0x730], R124 ;  /* 0x0007307c01007387 */ /* 0x0003e80000100c00 */
[----:B------:R1:W-:Y:S04]  /*22530*/  STL.128 [R1+0x720], R120 ;  /* 0x0007207801007387 */ /* 0x0003e80000100c00 */
[----:B------:R-:W4:Y:S04]  /*22540*/  LDL.LU.64 R216, [R1+0xc68] ;  /* 0x000c680001d87983 */ /* 0x000f280000300a00 */
[----:B------:R-:W4:Y:S04]  /*22550*/  LDL.LU.128 R132, [R1+0x7e0] ;  /* 0x0007e00001847983 */ /* 0x000f280000300c00 */
[----:B0-----:R-:W4:Y:S04]  /*22560*/  LDL.LU.128 R128, [R1+0x740] ;  /* 0x0007400001807983 */ /* 0x001f280000300c00 */
[----:B-1----:R-:W4:Y:S04]  /*22570*/  LDL.LU.128 R124, [R1+0x730] ;  /* 0x00073000017c7983 */ /* 0x002f280000300c00 */
[----:B------:R-:W4:Y:S04]  /*22580*/  LDL.LU.128 R120, [R1+0x720] ;  /* 0x0007200001787983 */ /* 0x000f280000300c00 */
        /* <DEDUP_REMOVED lines=9> */
[----:B------:R1:W-:Y:S01]  /*22620*/  STL.128 [R1+0x850], R168 ;  /* 0x000850a801007387 */ /* 0x0003e20000100c00 */
[----:B------:R-:W-:-:S03]  /*22630*/  IMAD.MOV.U32 R166, RZ, RZ, R94 ;  /* 0x000000ffffa67224 */ /* 0x000fc600078e005e */
[----:B------:R1:W-:Y:S04]  /*22640*/  STL [R1+0x848], R167 ;  /* 0x000848a701007387 */ /* 0x0003e80000100800 */
[----:B------:R1:W-:Y:S04]  /*22650*/  STL.64 [R1+0x840], R164 ;  /* 0x000840a401007387 */ /* 0x0003e80000100a00 */
[----:B0-----:R-:W4:Y:S04]  /*22660*/  LDL.LU.128 R188, [R1+0x8a0] ;  /* 0x0008a00001bc7983 */ /* 0x001f280000300c00 */
[----:B-1----:R-:W4:Y:S01]  /*22670*/  LDL.LU.128 R168, [R1+0x850] ;  /* 0x0008500001a87983 */ /* 0x002f220000300c00 */
[----:B------:R-:W-:-:S02]  /*22680*/  IMAD.MOV.U32 R167, RZ, RZ, R95 ;  /* 0x000000ffffa77224 */ /* 0x000fc400078e005f */
[----:B------:R-:W-:Y:S01]  /*22690*/  IMAD.MOV.U32 R165, RZ, RZ, R93 ;  /* 0x000000ffffa57224 */ /* 0x000fe200078e005d */
[----:B------:R0:W-:Y:S01]  /*226a0*/  STL.128 [R1+0x870], R176 ;  /* 0x000870b001007387 */ /* 0x0001e20000100c00 */
[----:B------:R-:W-:-:S03]  /*226b0*/  IMAD.MOV.U32 R164, RZ, RZ, R92 ;  /* 0x000000ffffa47224 */ /* 0x000fc600078e005c */
[----:B------:R1:W-:Y:S04]  /*226c0*/  STL.128 [R1+0x830], R160 ;  /* 0x000830a001007387 */ /* 0x0003e80000100c00 */
[----:B------:R1:W-:Y:S04]  /*226d0*/  STL.128 [R1+0x350], R164 ;  /* 0x000350a401007387 */ /* 0x0003e80000100c00 */
[----:B------:R1:W-:Y:S04]  /*226e0*/  STL.128 [R1+0x690], R20 ;  /* 0x0006901401007387 */ /* 0x0003e80000100c00 */
[----:B0-----:R-:W4:Y:S01]  /*226f0*/  LDL.LU.128 R176, [R1+0x870] ;  /* 0x0008700001b07983 */ /* 0x001f220000300c00 */
[----:B------:R-:W-:-:S02]  /*22700*/  IMAD.MOV.U32 R156, RZ, RZ, R204 ;  /* 0x000000ffff9c7224 */ /* 0x000fc400078e00cc */
[----:B-1----:R-:W-:Y:S01]  /*22710*/  IMAD.MOV.U32 R163, RZ, RZ, R91 ;  /* 0x000000ffffa37224 */ /* 0x002fe200078e005b */
[----:B------:R0:W-:Y:S04]  /*22720*/  STL.128 [R1+0x680], R16 ;  /* 0x0006801001007387 */ /* 0x0001e80000100c00 */
[----:B------:R-:W4:Y:S01]  /*22730*/  LDL.LU R167, [R1+0x848] ;  /* 0x0008480001a77983 */ /* 0x000f220000300800 */
[----:B------:R-:W-:-:S03]  /*22740*/  IMAD.MOV.U32 R162, RZ, RZ, R90 ;  /* 0x000000ffffa27224 */ /* 0x000fc600078e005a */
[----:B------:R-:W4:Y:S01]  /*22750*/  LDL.LU.64 R164, [R1+0x840] ;  /* 0x0008400001a47983 */ /* 0x000f220000300a00 */
[----:B------:R-:W-:Y:S02]  /*22760*/  IMAD.MOV.U32 R157, RZ, RZ, R203 ;  /* 0x000000ffff9d7224 */ /* 0x000fe400078e00cb */
[----:B------:R-:W-:Y:S01]  /*22770*/  IMAD.MOV.U32 R158, RZ, RZ, R202 ;  /* 0x000000ffff9e7224 */ /* 0x000fe200078e00ca */
[----:B------:R-:W4:Y:S01]  /*22780*/  LDL.LU.128 R20, [R1+0x690] ;  /* 0x0006900001147983 */ /* 0x000f220000300c00 */
[----:B------:R-:W-:-:S03]  /*22790*/  IMAD.MOV.U32 R159, RZ, RZ, R201 ;  /* 0x000000ffff9f7224 */ /* 0x000fc600078e00c9 */
        /* <DEDUP_REMOVED lines=9> */
[----:B---3--:R1:W-:Y:S01]  /*22830*/  STL.128 [R1+0x660], R8 ;  /* 0x0006600801007387 */ /* 0x0083e20000100c00 */
[----:B------:R-:W-:-:S02]  /*22840*/  IMAD.MOV.U32 R161, RZ, RZ, R89 ;  /* 0x000000ffffa17224 */ /* 0x000fc400078e0059 */
[----:B------:R-:W-:Y:S01]  /*22850*/  IMAD.MOV.U32 R160, RZ, RZ, R88 ;  /* 0x000000ffffa07224 */ /* 0x000fe200078e0058 */
[----:B0-----:R-:W3:Y:S01]  /*22860*/  LDL.LU.128 R16, [R1+0x680] ;  /* 0x0006800001107983 */ /* 0x001ee20000300c00 */
[----:B------:R-:W-:-:S03]  /*22870*/  IMAD.MOV.U32 R28, RZ, RZ, R96 ;  /* 0x000000ffff1c7224 */ /* 0x000fc600078e0060 */
[----:B------:R0:W-:Y:S04]  /*22880*/  STL.128 [R1+0x240], R152 ;  /* 0x0002409801007387 */ /* 0x0001e80000100c00 */
[----:B------:R0:W-:Y:S04]  /*22890*/  STL.128 [R1+0x670], R12 ;  /* 0x0006700c01007387 */ /* 0x0001e80000100c00 */
[----:B-1----:R-:W3:Y:S04]  /*228a0*/  LDL.LU.128 R8, [R1+0x660] ;  /* 0x0006600001087983 */ /* 0x002ee80000300c00 */
[----:B------:R1:W-:Y:S01]  /*228b0*/  STL.128 [R1+0x340], R160 ;  /* 0x000340a001007387 */ /* 0x0003e20000100c00 */
[----:B------:R-:W-:-:S03]  /*228c0*/  IMAD.MOV.U32 R76, RZ, RZ, R28 ;  /* 0x000000ffff4c7224 */ /* 0x000fc600078e001c */
[----:B------:R1:W-:Y:S01]  /*228d0*/  STL.128 [R1+0x420], R156 ;  /* 0x0004209c01007387 */ /* 0x0003e20000100c00 */
[----:B0-----:R-:W-:Y:S02]  /*228e0*/  IMAD.MOV.U32 R155, RZ, RZ, R83 ;  /* 0x000000ffff9b7224 */ /* 0x001fe400078e0053 */
[----:B------:R-:W-:Y:S01]  /*228f0*/  IMAD.MOV.U32 R154, RZ, RZ, R82 ;  /* 0x000000ffff9a7224 */ /* 0x000fe200078e0052 */
[----:B------:R-:W3:Y:S01]  /*22900*/  LDL.LU.128 R12, [R1+0x670] ;  /* 0x00067000010c7983 */ /* 0x000ee20000300c00 */
[----:B------:R-:W-:-:S03]  /*22910*/  IMAD.MOV.U32 R29, RZ, RZ, R150 ;  /* 0x000000ffff1d7224 */ /* 0x000fc600078e0096 */
[----:B------:R-:W3:Y:S04]  /*22920*/  LDL R75, [R1+0x290] ;  /* 0x00029000014b7983 */ /* 0x000ee80000100800 */
[----:B-1----:R-:W3:Y:S01]  /*22930*/  LDL.LU.128 R160, [R1+0x830] ;  /* 0x0008300001a07983 */ /* 0x002ee20000300c00 */
[----:B------:R-:W-:Y:S02]  /*22940*/  IMAD.MOV.U32 R153, RZ, RZ, R81 ;  /* 0x000000ffff997224 */ /* 0x000fe400078e0051 */
[----:B------:R-:W-:Y:S01]  /*22950*/  IMAD.MOV.U32 R152, RZ, RZ, R80 ;  /* 0x000000ffff987224 */ /* 0x000fe200078e0050 */
[----:B------:R-:W3:Y:S01]  /*22960*/  LDL R73, [R1+0x294] ;  /* 0x0002940001497983 */ /* 0x000ee20000100800 */
[----:B------:R-:W-:Y:S02]  /*22970*/  IMAD.MOV.U32 R159, RZ, RZ, R87 ;  /* 0x000000ffff9f7224 */ /* 0x000fe400078e0057 */
[----:B------:R-:W-:Y:S01]  /*22980*/  IMAD.MOV.U32 R158, RZ, RZ, R86 ;  /* 0x000000ffff9e7224 */ /* 0x000fe200078e0056 */
[----:B------:R-:W3:Y:S01]  /*22990*/  LDL R71, [R1+0x298] ;  /* 0x0002980001477983 */ /* 0x000ee20000100800 */
[----:B------:R-:W-:-:S02]  /*229a0*/  IMAD.MOV.U32 R157, RZ, RZ, R85 ;  /* 0x000000ffff9d7224 */ /* 0x000fc400078e0055 */
[----:B------:R-:W-:Y:S01]  /*229b0*/  IMAD.MOV.U32 R156, RZ, RZ, R84 ;  /* 0x000000ffff9c7224 */ /* 0x000fe200078e0054 */
[----:B------:R-:W3:Y:S01]  /*229c0*/  LDL R69, [R1+0x29c] ;  /* 0x00029c0001457983 */ /* 0x000ee20000100800 */
[----:B------:R-:W-:Y:S02]  /*229d0*/  IMAD.MOV.U32 R30, RZ, RZ, R149 ;  /* 0x000000ffff1e7224 */ /* 0x000fe400078e0095 */
[----:B------:R-:W-:Y:S01]  /*229e0*/  IMAD.MOV.U32 R28, RZ, RZ, R116 ;  /* 0x000000ffff1c7224 */ /* 0x000fe200078e0074 */
[----:B------:R-:W3:Y:S01]  /*229f0*/  LDL R67, [R1+0x2a0] ;  /* 0x0002a00001437983 */ /* 0x000ee20000100800 */
[----:B------:R-:W-:Y:S02]  /*22a00*/  IMAD.MOV.U32 R31, RZ, RZ, R148 ;  /* 0x000000ffff1f7224 */ /* 0x000fe400078e0094 */
[----:B------:R-:W-:Y:S01]  /*22a10*/  IMAD.MOV.U32 R96, RZ, RZ, R28 ;  /* 0x000000ffff607224 */ /* 0x000fe200078e001c */
[----:B------:R0:W-:Y:S01]  /*22a20*/  STL.128 [R1+0x320], R152 ;  /* 0x0003209801007387 */ /* 0x0001e20000100c00 */
[----:B------:R-:W-:-:S03]  /*22a30*/  IMAD.MOV.U32 R28, RZ, RZ, R151 ;  /* 0x000000ffff1c7224 */ /* 0x000fc600078e0097 */
[----:B------:R2:W-:Y:S01]  /*22a40*/  STL.128 [R1+0x330], R156 ;  /* 0x0003309c01007387 */ /* 0x0005e20000100c00 */
[----:B------:R-:W-:Y:S02]  /*22a50*/  IMAD.MOV.U32 R77, RZ, RZ, R97 ;  /* 0x000000ffff4d7224 */ /* 0x000fe400078e0061 */
[----:B------:R-:W-:Y:S01]  /*22a60*/  IMAD.MOV.U32 R78, RZ, RZ, R98 ;  /* 0x000000ffff4e7224 */ /* 0x000fe200078e0062 */
[----:B------:R-:W3:Y:S01]  /*22a70*/  LDL R65, [R1+0x2a4] ;  /* 0x0002a40001417983 */ /* 0x000ee20000100800 */
[----:B------:R-:W-:Y:S02]  /*22a80*/  IMAD.MOV.U32 R79, RZ, RZ, R99 ;  /* 0x000000ffff4f7224 */ /* 0x000fe400078e0063 */
[----:B------:R-:W-:Y:S01]  /*22a90*/  IMAD.MOV.U32 R97, RZ, RZ, R117 ;  /* 0x000000ffff617224 */ /* 0x000fe200078e0075 */
[----:B------:R-:W3:Y:S01]  /*22aa0*/  LDL R63, [R1+0x2a8] ;  /* 0x0002a800013f7983 */ /* 0x000ee20000100800 */
[----:B------:R-:W-:-:S03]  /*22ab0*/  IMAD.MOV.U32 R32, RZ, RZ, R147 ;  /* 0x000000ffff207224 */ /* 0x000fc600078e0093 */
[----:B------:R-:W3:Y:S01]  /*22ac0*/  LDL R61, [R1+0x2ac] ;  /* 0x0002ac00013d7983 */ /* 0x000ee20000100800 */
[----:B0-----:R-:W-:Y:S02]  /*22ad0*/  IMAD.MOV.U32 R152, RZ, RZ, R31 ;  /* 0x000000ffff987224 */ /* 0x001fe400078e001f */
[----:B------:R-:W-:Y:S01]  /*22ae0*/  IMAD.MOV.U32 R153, RZ, RZ, R30 ;  /* 0x000000ffff997224 */ /* 0x000fe200078e001e */
[----:B------:R0:W-:Y:S01]  /*22af0*/  STL.128 [R1+0x650], R4 ;  /* 0x0006500401007387 */ /* 0x0001e20000100c00 */
[----:B------:R-:W-:Y:S02]  /*22b00*/  IMAD.MOV.U32 R154, RZ, RZ, R29 ;  /* 0x000000ffff9a7224 */ /* 0x000fe400078e001d */
[----:B------:R-:W-:Y:S01]  /*22b10*/  IMAD.MOV.U32 R33, RZ, RZ, R146 ;  /* 0x000000ffff217224 */ /* 0x000fe200078e0092 */
[----:B------:R-:W3:Y:S01]  /*22b20*/  LDL R43, [R1+0x2d0] ;  /* 0x0002d000012b7983 */ /* 0x000ee20000100800 */
[----:B------:R-:W-:Y:S02]  /*22b30*/  IMAD.MOV.U32 R34, RZ, RZ, R145 ;  /* 0x000000ffff227224 */ /* 0x000fe400078e0091 */
[----:B------:R-:W-:Y:S01]  /*22b40*/  IMAD.MOV.U32 R35, RZ, RZ, R144 ;  /* 0x000000ffff237224 */ /* 0x000fe200078e0090 */
[----:B------:R-:W3:Y:S01]  /*22b50*/  LDL R41, [R1+0x2d4] ;  /* 0x0002d40001297983 */ /* 0x000ee20000100800 */
[----:B--2---:R-:W-:-:S02]  /*22b60*/  IMAD.MOV.U32 R156, RZ, RZ, R143 ;  /* 0x000000ffff9c7224 */ /* 0x004fc400078e008f */
[----:B------:R-:W-:Y:S01]  /*22b70*/  IMAD.MOV.U32 R157, RZ, RZ, R142 ;  /* 0x000000ffff9d7224 */ /* 0x000fe200078e008e */
[----:B------:R-:W2:Y:S01]  /*22b80*/  LDL R39, [R1+0x2d8] ;  /* 0x0002d80001277983 */ /* 0x000ea20000100800 */
[----:B------:R-:W-:Y:S02]  /*22b90*/  IMAD.MOV.U32 R158, RZ, RZ, R141 ;  /* 0x000000ffff9e7224 */ /* 0x000fe400078e008d */
[----:B------:R-:W-:Y:S01]  /*22ba0*/  IMAD.MOV.U32 R159, RZ, RZ, R140 ;  /* 0x000000ffff9f7224 */ /* 0x000fe200078e008c */
[----:B0-----:R-:W2:Y:S01]  /*22bb0*/  LDL.LU.128 R4, [R1+0x650] ;  /* 0x0006500001047983 */ /* 0x001ea20000300c00 */
[----:B----4-:R-:W-:Y:S02]  /*22bc0*/  IMAD.MOV.U32 R36, RZ, RZ, R137 ;  /* 0x000000ffff247224 */ /* 0x010fe400078e0089 */
[----:B------:R-:W-:Y:S01]  /*22bd0*/  IMAD.MOV.U32 R29, RZ, RZ, R25 ;  /* 0x000000ffff1d7224 */ /* 0x000fe200078e0019 */
[----:B------:R-:W4:Y:S01]  /*22be0*/  LDL R37, [R1+0x2dc] ;  /* 0x0002dc0001257983 */ /* 0x000f220000100800 */
[----:B------:R-:W-:-:S02]  /*22bf0*/  IMAD.MOV.U32 R30, RZ, RZ, R26 ;  /* 0x000000ffff1e7224 */ /* 0x000fc400078e001a */
[----:B------:R-:W-:Y:S01]  /*22c00*/  IMAD.MOV.U32 R31, RZ, RZ, R27 ;  /* 0x000000ffff1f7224 */ /* 0x000fe200078e001b */
[----:B------:R-:W4:Y:S01]  /*22c10*/  LDL R224, [R1+0x2f8] ;  /* 0x0002f80001e07983 */ /* 0x000f220000100800 */
[----:B------:R-:W-:Y:S02]  /*22c20*/  IMAD.MOV.U32 R98, RZ, RZ, R118 ;  /* 0x000000ffff627224 */ /* 0x000fe400078e0076 */
[----:B------:R-:W-:Y:S01]  /*22c30*/  IMAD.MOV.U32 R99, RZ, RZ, R119 ;  /* 0x000000ffff637224 */ /* 0x000fe200078e0077 */
[----:B------:R-:W4:Y:S01]  /*22c40*/  LDL R222, [R1+0x2fc] ;  /* 0x0002fc0001de7983 */ /* 0x000f220000100800 */
[----:B------:R-:W-:Y:S02]  /*22c50*/  IMAD.MOV.U32 R140, RZ, RZ, R136 ;  /* 0x000000ffff8c7224 */ /* 0x000fe400078e0088 */
        /* <DEDUP_REMOVED lines=28> */
[----:B------:R0:W-:Y:S01]  /*22e20*/  STL.64 [R1+0x8d0], R216 ;  /* 0x0008d0d801007387 */ /* 0x0001e20000100a00 */
        /* <DEDUP_REMOVED lines=8> */
[----:B0-----:R-:W4:Y:S01]  /*22eb0*/  LDL.LU.64 R216, [R1+0x8d0] ;  /* 0x0008d00001d87983 */ /* 0x001f220000300a00 */
[----:B------:R-:W-:-:S02]  /*22ec0*/  IMAD.MOV.U32 R105, RZ, RZ, R125 ;  /* 0x000000ffff697224 */ /* 0x000fc400078e007d */
[----:B------:R-:W-:Y:S01]  /*22ed0*/  IMAD.MOV.U32 R100, RZ, RZ, R120 ;  /* 0x000000ffff647224 */ /* 0x000fe200078e0078 */
[----:B------:R-:W4:Y:S01]  /*22ee0*/  LDL R166, [R1+0x32c] ;  /* 0x00032c0001a67983 */ /* 0x000f220000100800 */
        /* <DEDUP_REMOVED lines=13> */
[----:B------:R-:W-:Y:S01]  /*22fc0*/  STL.128 [R1+0x360], R76 ;  /* 0x0003604c01007387 */ /* 0x000fe20000100c00 */
[----:B------:R-:W-:Y:S02]  /*22fd0*/  IMAD.MOV.U32 R103, RZ, RZ, R123 ;  /* 0x000000ffff677224 */ /* 0x000fe400078e007b */
[----:B------:R-:W-:Y:S01]  /*22fe0*/  IMAD.MOV.U32 R106, RZ, RZ, R126 ;  /* 0x000000ffff6a7224 */ /* 0x000fe200078e007e */
[----:B------:R-:W-:Y:S01]  /*22ff0*/  STL.128 [R1+0x3b0], R96 ;  /* 0x0003b06001007387 */ /* 0x000fe20000100c00 */
[----:B------:R-:W-:Y:S02]  /*23000*/  IMAD.MOV.U32 R107, RZ, RZ, R127 ;  /* 0x000000ffff6b7224 */ /* 0x000fe400078e007f */
[----:B------:R-:W-:Y:S01]  /*23010*/  IMAD.MOV.U32 R110, RZ, RZ, R130 ;  /* 0x000000ffff6e7224 */ /* 0x000fe200078e0082 */
[----:B------:R-:W4:Y:S01]  /*23020*/  LDL R138, [R1+0x358] ;  /* 0x00035800018a7983 */ /* 0x000f220000100800 */
[----:B------:R-:W-:-:S02]  /*23030*/  IMAD.MOV.U32 R111, RZ, RZ, R131 ;  /* 0x000000ffff6f7224 */ /* 0x000fc400078e0083 */
[----:B------:R-:W-:Y:S01]  /*23040*/  IMAD.MOV.U32 R115, RZ, RZ, R135 ;  /* 0x000000ffff737224 */ /* 0x000fe200078e0087 */
[----:B------:R-:W4:Y:S01]  /*23050*/  LDL R136, [R1+0x35c] ;  /* 0x00035c0001887983 */ /* 0x000f220000100800 */
        /* <DEDUP_REMOVED lines=13> */
[----:B------:R1:W-:Y:S04]  /*23130*/  STL.128 [R1+0x240], R24 ;  /* 0x0002401801007387 */ /* 0x0003e80000100c00 */
        /* <DEDUP_REMOVED lines=92> */
[----:B---3--:R-:W-:Y:S01]  /*23700*/  FFMA.FTZ R9, R9, R2, R187 ;  /* 0x0000000209097223 */ /* 0x008fe200000100bb */
[----:B------:R-:W-:-:S03]  /*23710*/  FFMA.FTZ R3, R3, R8, R199 ;  /* 0x0000000803037223 */ /* 0x000fc600000100c7 */
        /* <DEDUP_REMOVED lines=42> */
[----:B--2---:R-:W-:Y:S01]  /*239c0*/  FADD.FTZ R11, R4, R11 ;  /* 0x0000000b040b7221 */ /* 0x004fe20000010000 */
[----:B------:R-:W-:Y:S01]  /*239d0*/  FADD.FTZ R3, R13, R14 ;  /* 0x0000000e0d037221 */ /* 0x000fe20000010000 */
[----:B----4-:R-:W-:Y:S02]  /*239e0*/  STL [R1+0x68], R217 ;  /* 0x000068d901007387 */ /* 0x010fe40000100800 */
[----:B------:R-:W-:Y:S01]  /*239f0*/  FADD.FTZ R13, R0, R11 ;  /* 0x0000000b000d7221 */ /* 0x000fe20000010000 */
[----:B------:R-:W-:Y:S01]  /*23a00*/  FADD.FTZ R12, R12, R3 ;  /* 0x000000030c0c7221 */ /* 0x000fe20000010000 */
[----:B------:R-:W-:Y:S04]  /*23a10*/  STL [R1+0x68], R217 ;  /* 0x000068d901007387 */ /* 0x000fe80000100800 */
[----:B------:R-:W-:Y:S04]  /*23a20*/  STL [R1+0x68], R217 ;  /* 0x000068d901007387 */ /* 0x000fe80000100800 */
[----:B------:R-:W-:Y:S04]  /*23a30*/  STL [R1+0x68], R217 ;  /* 0x000068d901007387 */ /* 0x000fe80000100800 */
[----:B------:R-:W-:Y:S04]  /*23a40*/  STL [R1+0x68], R217 ;  /* 0x000068d901007387 */ /* 0x000fe80000100800 */
[----:B------:R-:W-:Y:S04]  /*23a50*/  STL [R1+0x214], R5 ;  /* 0x0002140501007387 */ /* 0x000fe80000100800 */
[----:B------:R-:W-:Y:S04]  /*23a60*/  STL.64 [R1+0x220], R12 ;  /* 0x0002200c01007387 */ /* 0x000fe80000100a00 */
        /* <DEDUP_REMOVED lines=129> */
[----:B------:R-:W2:Y:S04]  /*24280*/  LD.E R2, desc[UR36][R6.64] ;  /* 0x0000002406027980 */ /* 0x000ea8000c101900 */
[----:B------:R0:W-:Y:S04]  /*24290*/  STL [R1+0xc70], R226 ;  /* 0x000c70e201007387 */ /* 0x0001e80000100800 */
[----:B------:R1:W-:Y:S04]  /*242a0*/  STL.64 [R1+0x880], R180 ;  /* 0x000880b401007387 */ /* 0x0003e80000100a00 */
[----:B------:R3:W5:Y:S04]  /*242b0*/  LDL R0, [R1+0x1f8] ;  /* 0x0001f80001007983 */ /* 0x0007680000100800 */
[----:B0-----:R3:W5:Y:S04]  /*242c0*/  LDL.LU R226, [R1+0xc70] ;  /* 0x000c700001e27983 */ /* 0x0017680000300800 */
[----:B-1----:R3:W5:Y:S01]  /*242d0*/  LDL.LU.64 R180, [R1+0x880] ;  /* 0x0008800001b47983 */ /* 0x0027620000300a00 */
[----:B------:R-:W-:Y:S01]  /*242e0*/  BSSY B0, `(.L_x_11334) ;  /* 0x0000005000007945 */ /* 0x000fe20003800000 */
[----:B--2---:R-:W-:-:S04]  /*242f0*/  LOP3.LUT R2, R2, 0x1, RZ, 0xfc, !PT ;  /* 0x0000000102027812 */ /* 0x004fc800078efcff */
[----:B------:R-:W-:-:S13]  /*24300*/  ISETP.NE.AND P0, PT, R2, 0x3, PT ;  /* 0x000000030200780c */ /* 0x000fda0003f05270 */
[----:B---3--:R-:W-:Y:S05]  /*24310*/  @!P0 BRA `(.L_x_11335) ;  /* 0x0000000000048947 */ /* 0x008fea0003800000 */
[----:B------:R-:W-:Y:S01]  /*24320*/  BPT.TRAP 0x1 ;  /* 0x000000040000795c */ /* 0x000fe20000300000 */
.L_x_11335:
[----:B------:R-:W-:Y:S05]  /*24330*/  BSYNC B0 ;  /* 0x0000000000007941 */ /* 0x000fea0003800000 */
.L_x_11334:
[----:B------:R-:W2:Y:S04]  /*24340*/  LD.E.64 R2, desc[UR36][R6.64+0x20] ;  /* 0x0000202406027980 */ /* 0x000ea8000c101b00 */
[----:B------:R-:W3:Y:S01]  /*24350*/  LD.E R4, desc[UR36][R6.64+0xc] ;  /* 0x00000c2406047980 */ /* 0x000ee2000c101900 */
[C---:B------:R-:W-:Y:S01]  /*24360*/  ISETP.GT.AND P0, PT, R171.reuse, R216, PT ;  /* 0x000000d8ab00720c */ /* 0x040fe20003f04270 */
[----:B------:R-:W-:Y:S02]  /*24370*/  VIADD R19, R171, 0xffffffff ;  /* 0xffffffffab137836 */ /* 0x000fe40000000000 */
[----:B------:R-:W-:Y:S02]  /*24380*/  IMAD.MOV.U32 R8, RZ, RZ, R6 ;  /* 0x000000ffff087224 */ /* 0x000fe400078e0006 */
[----:B------:R-:W-:-:S02]  /*24390*/  IMAD.MOV.U32 R9, RZ, RZ, R7 ;  /* 0x000000ffff097224 */ /* 0x000fc400078e0007 */
[----:B------:R-:W-:Y:S01]  /*243a0*/  IMAD.MOV.U32 R171, RZ, RZ, R19 ;  /* 0x000000ffffab7224 */ /* 0x000fe200078e0013 */
[----:B--2---:R-:W-:-:S05]  /*243b0*/  MOV R3, R2 ;  /* 0x0000000200037202 */ /* 0x004fca0000000f00 */
[----:B-----5:R-:W-:-:S05]  /*243c0*/  IMAD R3, R0, 0x8, R3 ;  /* 0x0000000800037824 */ /* 0x020fca00078e0203 */
[----:B---3--:R-:W-:-:S04]  /*243d0*/  PRMT R3, R4, 0x654, R3 ;  /* 0x0000065404037816 */ /* 0x008fc80000000003 */
[----:B------:R1:W-:Y:S01]  /*243e0*/  SYNCS.ARRIVE.TRANS64.RED.A1T0 RZ, [R3+URZ], RZ ;  /* 0x000000ff03ff79a7 */ /* 0x0003e2000810043f */
[----:B------:R-:W-:Y:S05]  /*243f0*/  @P0 BRA `(.L_x_11336) ;  /* 0xfffffe5000a00947 */ /* 0x000fea000383ffff */
.L_x_11317:
[----:B------:R-:W-:-:S13]  /*24400*/  ISETP.GE.AND P0, PT, R19, UR40, PT ;  /* 0x0000002813007c0c */ /* 0x000fda000bf06270 */
[----:B------:R-:W-:Y:S05]  /*24410*/  @!P0 BRA `(.L_x_11337) ;  /* 0x000000b000a48947 */ /* 0x000fea0003800000 */
[----:B------:R0:W5:Y:S02]  /*24420*/  LDL.64 R4, [R1+0x158] ;  /* 0x0001580001047983 */ /* 0x0001640000100a00 */
.L_x_11366:
[----:B-12--5:R-:W2:Y:S04]  /*24430*/  LD.E R3, desc[UR36][R4.64] ;  /* 0x0000002404037980 */ /* 0x026ea8000c101900 */
[----:B------:R-:W3:Y:S01]  /*24440*/  LD.E R0, desc[UR36][R4.64+0x8] ;  /* 0x0000082404007980 */ /* 0x000ee2000c101900 */
[----:B--2---:R-:W-:-:S05]  /*24450*/  VIADD R3, R3, 0x1 ;  /* 0x0000000103037836 */ /* 0x004fca0000000000 */
[----:B------:R-:W-:-:S13]  /*24460*/  ISETP.NE.AND P0, PT, R3, 0x2, PT ;  /* 0x000000020300780c */ /* 0x000fda0003f05270 */
[----:B------:R1:W5:Y:S04]  /*24470*/  @P0 LD.E R11, desc[UR36][R4.64+0x4] ;  /* 0x00000424040b0980 */ /* 0x000368000c101900 */
[----:B------:R-:W2:Y:S01]  /*24480*/  @!P0 LD.E R2, desc[UR36][R4.64+0x4] ;  /* 0x0000042404028980 */ /* 0x000ea2000c101900 */
[----:B---3--:R-:W-:-:S03]  /*24490*/  VIADD R9, R0, 0x1 ;  /* 0x0000000100097836 */ /* 0x008fc60000000000 */
[----:B------:R3:W-:Y:S04]  /*244a0*/  ST.E desc[UR36][R4.64], R3 ;  /* 0x0000000304007985 */ /* 0x0007e8000c101924 */
[----:B------:R1:W-:Y:S04]  /*244b0*/  ST.E desc[UR36][R4.64+0x8], R9 ;  /* 0x0000080904007985 */ /* 0x0003e8000c101924 */
[----:B------:R1:W-:Y:S01]  /*244c0*/  @!P0 ST.E desc[UR36][R4.64], RZ ;  /* 0x000000ff04008985 */ /* 0x0003e2000c101924 */
[----:B--2---:R-:W-:-:S05]  /*244d0*/  @!P0 LOP3.LUT R11, R2, 0x1, RZ, 0x3c, !PT ;  /* 0x00000001020b8812 */ /* 0x004fca00078e3cff */
[----:B------:R1:W-:Y:S04]  /*244e0*/  @!P0 ST.E desc[UR36][R4.64+0x4], R11 ;  /* 0x0000040b04008985 */ /* 0x0003e8000c101924 */
[----:B------:R-:W2:Y:S04]  /*244f0*/  LDL.64 R72, [R1+0x170] ;  /* 0x0001700001487983 */ /* 0x000ea80000100a00 */
[----:B--2---:R-:W2:Y:S01]  /*24500*/  LD.E R0, desc[UR36][R72.64] ;  /* 0x0000002448007980 */ /* 0x004ea2000c101900 */
[----:B------:R-:W-:Y:S05]  /*24510*/  YIELD ;  /* 0x0000000000007946 */ /* 0x000fea0003800000 */
[----:B------:R-:W-:Y:S01]  /*24520*/  BSSY B0, `(.L_x_11338) ;  /* 0x0000006000007945 */ /* 0x000fe20003800000 */
[----:B---3--:R-:W-:Y:S01]  /*24530*/  @!P0 IMAD.MOV.U32 R3, RZ, RZ, RZ ;  /* 0x000000ffff038224 */ /* 0x008fe200078e00ff */
[----:B--2---:R-:W-:-:S04]  /*24540*/  LOP3.LUT R0, R0, 0x1, RZ, 0xfc, !PT ;  /* 0x0000000100007812 */ /* 0x004fc800078efcff */
[----:B------:R-:W-:-:S13]  /*24550*/  ISETP.NE.AND P1, PT, R0, 0x3, PT ;  /* 0x000000030000780c */ /* 0x000fda0003f25270 */
[----:B-1----:R-:W-:Y:S05]  /*24560*/  @!P1 BRA `(.L_x_11339) ;  /* 0x0000000000049947 */ /* 0x002fea0003800000 */
[----:B------:R-:W-:Y:S01]  /*24570*/  BPT.TRAP 0x1 ;  /* 0x000000040000795c */ /* 0x000fe20000300000 */
.L_x_11339:
[----:B------:R-:W-:Y:S05]  /*24580*/  BSYNC B0 ;  /* 0x0000000000007941 */ /* 0x000fea0003800000 */
.L_x_11338:
[----:B------:R-:W2:Y:S01]  /*24590*/  LD.E.64 R8, desc[UR36][R72.64+0x18] ;  /* 0x0000182448087980 */ /* 0x000ea2000c101b00 */
[----:B-----5:R-:W-:Y:S02]  /*245a0*/  SHF.L.U32 R10, R11, 0x1f, RZ ;  /* 0x0000001f0b0a7819 */ /* 0x020fe400000006ff */
[----:B--2---:R-:W-:-:S05]  /*245b0*/  MOV R8, R8 ;  /* 0x0000000800087202 */ /* 0x004fca0000000f00 */
[----:B------:R-:W-:-:S04]  /*245c0*/  IMAD R3, R3, 0x8, R8 ;  /* 0x0000000803037824 */ /* 0x000fc800078e0208 */
[----:B------:R1:W2:Y:S01]  /*245d0*/  SYNCS.PHASECHK.TRANS64.TRYWAIT P0, [R3+URZ], R10 ;  /* 0x0000000a030075a7 */ /* 0x0002a2000800017f */
[----:B------:R-:W3:Y:S04]  /*245e0*/  LD.E R2, desc[UR36][R72.64] ;  /* 0x0000002448027980 */ /* 0x000ee8000c101900 */
[----:B------:R1:W5:Y:S04]  /*245f0*/  LD.E R0, desc[UR36][R4.64] ;  /* 0x0000002404007980 */ /* 0x000368000c101900 */
[----:B------:R1:W5:Y:S01]  /*24600*/  LD.E R8, desc[UR36][R4.64+0x4] ;  /* 0x0000042404087980 */ /* 0x000362000c101900 */
[----:B------:R-:W-:Y:S01]  /*24610*/  BSSY B0, `(.L_x_11340) ;  /* 0x0000005000007945 */ /* 0x000fe20003800000 */
[----:B---3--:R-:W-:-:S04]  /*24620*/  LOP3.LUT R2, R2, 0x1, RZ, 0xfc, !PT ;  /* 0x0000000102027812 */ /* 0x008fc800078efcff */
[----:B------:R-:W-:-:S13]  /*24630*/  ISETP.NE.AND P1, PT, R2, 0x3, PT ;  /* 0x000000030200780c */ /* 0x000fda0003f25270 */
[----:B-12---:R-:W-:Y:S05]  /*24640*/  @!P1 BRA `(.L_x_11341) ;  /* 0x0000000000049947 */ /* 0x006fea0003800000 */
[----:B------:R-:W-:Y:S01]  /*24650*/  BPT.TRAP 0x1 ;  /* 0x000000040000795c */ /* 0x000fe20000300000 */
.L_x_11341:
[----:B------:R-:W-:Y:S05]  /*24660*/  BSYNC B0 ;  /* 0x0000000000007941 */ /* 0x000fea0003800000 */
.L_x_11340:
[----:B------:R-:W-:Y:S04]  /*24670*/  BSSY B0, `(.L_x_11342) ;  /* 0x0000008000007945 */ /* 0x000fe80003800000 */
[----:B------:R-:W-:Y:S05]  /*24680*/  @P0 BRA `(.L_x_11343) ;  /* 0x0000000000180947 */ /* 0x000fea0003800000 */
[----:B------:R-:W2:Y:S01]  /*24690*/  LD.E.64 R2, desc[UR36][R72.64+0x18] ;  /* 0x0000182448027980 */ /* 0x000ea2000c101b00 */
[----:B-----5:R-:W-:Y:S02]  /*246a0*/  SHF.L.U32 R9, R8, 0x1f, RZ ;  /* 0x0000001f08097819 */ /* 0x020fe400000006ff */
[----:B--2---:R-:W-:-:S05]  /*246b0*/  MOV R3, R2 ;  /* 0x0000000200037202 */ /* 0x004fca0000000f00 */
[----:B------:R-:W-:-:S04]  /*246c0*/  IMAD R0, R0, 0x8, R3 ;  /* 0x0000000800007824 */ /* 0x000fc800078e0203 */
[----:B------:R-:W1:Y:S02]  /*246d0*/  SYNCS.PHASECHK.TRANS64.TRYWAIT P0, [R0+URZ], R9 ;  /* 0x00000009000075a7 */ /* 0x000e64000800017f */
[----:B-1----:R-:W-:Y:S05]  /*246e0*/  @!P0 BRA `(.L_x_11344) ;  /* 0x0000013400c08947 */ /* 0x002fea0003800000 */
.L_x_11343:
[----:B------:R-:W-:Y:S05]  /*246f0*/  BSYNC B0 ;  /* 0x0000000000007941 */ /* 0x000fea0003800000 */
.L_x_11342:
[----:B------:R-:W2:Y:S04]  /*24700*/  LD.E R21, desc[UR36][R4.64] ;  /* 0x0000002404157980 */ /* 0x000ea8000c101900 */
[----:B------:R-:W1:Y:S04]  /*24710*/  LDL.64 R22, [R1+0x178] ;  /* 0x0001780001167983 */ /* 0x000e680000100a00 */
[----:B------:R-:W2:Y:S01]  /*24720*/  LDL.64 R2, [R1+0x80] ;  /* 0x0000800001027983 */ /* 0x000ea20000100a00 */
[----:B------:R-:W-:Y:S05]  /*24730*/  WARPSYNC.ALL ;  /* 0x0000000000007948 */ /* 0x000fea0003800000 */
[----:B------:R3:W-:Y:S04]  /*24740*/  STL [R1+0x60], RZ ;  /* 0x000060ff01007387 */ /* 0x0007e80000100800 */
[----:B-1---5:R-:W4:Y:S01]  /*24750*/  LD.E.64 R8, desc[UR36][R22.64] ;  /* 0x0000002416087980 */ /* 0x022f22000c101b00 */
[----:B------:R-:W-:-:S05]  /*24760*/  IMAD.MOV.U32 R185, RZ, RZ, 0x1 ;  /* 0x00000001ffb97424 */ /* 0x000fca00078e00ff */
[----:B------:R3:W-:Y:S04]  /*24770*/  STL [R1+0x60], R185 ;  /* 0x000060b901007387 */ /* 0x0007e80000100800 */
[----:B------:R-:W3:Y:S04]  /*24780*/  LD.E.64 R10, desc[UR36][R22.64] ;  /* 0x00000024160a7980 */ /* 0x000ee8000c101b00 */
[----:B------:R1:W-:Y:S04]  /*24790*/  STL [R1+0x60], R185 ;  /* 0x000060b901007387 */ /* 0x0003e80000100800 */
[----:B------:R-:W3:Y:S01]  /*247a0*/  LD.E.64 R12, desc[UR36][R22.64] ;  /* 0x00000024160c7980 */ /* 0x000ee2000c101b00 */
[----:B--2---:R-:W-:Y:S01]  /*247b0*/  IMAD R2, R21, 0x300, R2 ;  /* 0x0000030015027824 */ /* 0x004fe200078e0202 */
[----:B------:R-:W-:-:S02]  /*247c0*/  R2UR UR7, R3 ;  /* 0x00000000030772ca */ /* 0x000fc400000e0000 */
[----:B------:R1:W-:Y:S02]  /*247d0*/  STL [R1+0x60], R185 ;  /* 0x000060b901007387 */ /* 0x0003e40000100800 */
[----:B------:R-:W-:Y:S02]  /*247e0*/  R2UR UR6, R2 ;  /* 0x00000000020672ca */ /* 0x000fe400000e0000 */
[----:B------:R-:W2:Y:S01]  /*247f0*/  LD.E.64 R14, desc[UR36][R22.64] ;  /* 0x00000024160e7980 */ /* 0x000ea2000c101b00 */
[----:B------:R-:W-:-:S03]  /*24800*/  WARPGROUP.ARRIVE ;  /* 0x00000000000079c5 */ /* 0x000fc60000000000 */
[----:B------:R1:W-:Y:S01]  /*24810*/  STL [R1+0x60], R185 ;  /* 0x000060b901007387 */ /* 0x0003e20000100800 */
[----:B----4-:R-:W-:Y:S02]  /*24820*/  R2UR UR4, R8 ;  /* 0x00000000080472ca */ /* 0x010fe400000e0000 */
[----:B------:R-:W-:-:S13]  /*24830*/  R2UR UR5, R9 ;  /* 0x00000000090572ca */ /* 0x000fda00000e0000 */
[----:B------:R-:W-:Y:S01]  /*24840*/  HGMMA.64x96x16.F32.BF16 R24, gdesc[UR4], RZ, !UPT, gsb0 ;  /* 0x01600000041879f0 */ /* 0x000fe2000c0018ff */
[----:B---3--:R-:W-:Y:S02]  /*24850*/  VIADD R10, R10, 0x2 ;  /* 0x000000020a0a7836 */ /* 0x008fe40000000000 */
[----:B------:R-:W-:Y:S02]  /*24860*/  VIADD R8, R2, 0x2 ;  /* 0x0000000202087836 */ /* 0x000fe40000000000 */
[----:B------:R-:W-:Y:S01]  /*24870*/  IMAD.MOV.U32 R9, RZ, RZ, R3 ;  /* 0x000000ffff097224 */ /* 0x000fe200078e0003 */
[----:B------:R-:W-:Y:S02]  /*24880*/  R2UR UR4, R10 ;  /* 0x000000000a0472ca */ /* 0x000fe400000e0000 */
[----:B------:R-:W-:Y:S02]  /*24890*/  R2UR UR6, R8 ;  /* 0x00000000080672ca */ /* 0x000fe400000e0000 */
[----:B------:R-:W-:-:S02]  /*248a0*/  R2UR UR7, R9 ;  /* 0x00000000090772ca */ /* 0x000fc400000e0000 */
[----:B------:R-:W-:Y:S01]  /*248b0*/  R2UR UR5, R11 ;  /* 0x000000000b0572ca */ /* 0x000fe200000e0000 */
[----:B------:R-:W-:Y:S02]  /*248c0*/  WARPGROUP.DEPBAR.LE gsb0, 0x0 ;  /* 0x00008000000079c5 */ /* 0x000fe40000010000 */
[----:B------:R-:W3:Y:S04]  /*248d0*/  LD.E R20, desc[UR36][R6.64] ;  /* 0x0000002406147980 */ /* 0x000ee8000c101900 */
[----:B------:R1:W5:Y:S04]  /*248e0*/  LD.E R0, desc[UR36][R4.64] ;  /* 0x0000002404007980 */ /* 0x000368000c101900 */
[----:B------:R1:W5:Y:S01]  /*248f0*/  LD.E R18, desc[UR36][R4.64+0x4] ;  /* 0x0000042404127980 */ /* 0x000362000c101900 */
[----:B------:R-:W-:Y:S01]  /*24900*/  WARPGROUP.ARRIVE ;  /* 0x00000000000079c5 */ /* 0x000fe20000000000 */
[----:B------:R-:W-:Y:S01]  /*24910*/  VIADD R12, R12, 0x4 ;  /* 0x000000040c0c7836 */ /* 0x000fe20000000000 */
[----:B------:R-:W-:Y:S01]  /*24920*/  BSSY B0, `(.L_x_11345) ;  /* 0x0000019000007945 */ /* 0x000fe20003800000 */
[----:B------:R-:W-:-:S02]  /*24930*/  VIADD R8, R2, 0x4 ;  /* 0x0000000402087836 */ /* 0x000fc40000000000 */
[----:B------:R-:W-:Y:S01]  /*24940*/  IMAD.MOV.U32 R9, RZ, RZ, R3 ;  /* 0x000000ffff097224 */ /* 0x000fe200078e0003 */
[----:B------:R-:W-:Y:S01]  /*24950*/  HGMMA.64x96x16.F32.BF16 R24, gdesc[UR4], R24, gsb0 ;  /* 0x01600000041879f0 */ /* 0x000fe20008001818 */
[----:B------:R-:W-:Y:S01]  /*24960*/  R2UR UR4, R12 ;  /* 0x000000000c0472ca */ /* 0x000fe200000e0000 */
[----:B------:R-:W-:Y:S01]  /*24970*/  VIADD R2, R2, 0x6 ;  /* 0x0000000602027836 */ /* 0x000fe20000000000 */
[----:B------:R-:W-:Y:S01]  /*24980*/  R2UR UR6, R8 ;  /* 0x00000000080672ca */ /* 0x000fe200000e0000 */
[----:B--2---:R-:W-:Y:S01]  /*24990*/  VIADD R14, R14, 0x6 ;  /* 0x000000060e0e7836 */ /* 0x004fe20000000000 */
        /* <DEDUP_REMOVED lines=12> */
[----:B---3--:R-:W-:-:S04]  /*24a60*/  LOP3.LUT R20, R20, 0x1, RZ, 0xfc, !PT ;  /* 0x0000000114147812 */ /* 0x008fc800078efcff */
[----:B------:R-:W-:Y:S01]  /*24a70*/  ISETP.NE.AND P0, PT, R20, 0x3, PT ;  /* 0x000000031400780c */ /* 0x000fe20003f05270 */
[----:B------:R-:W-:-:S12]  /*24a80*/  WARPGROUP.DEPBAR.LE gsb0, 0x0 ;  /* 0x00008000000079c5 */ /* 0x000fd80000010000 */
[----:B-1----:R-:W-:Y:S05]  /*24a90*/  @!P0 BRA `(.L_x_11346) ;  /* 0x0000000000048947 */ /* 0x002fea0003800000 */
[----:B------:R-:W-:Y:S01]  /*24aa0*/  BPT.TRAP 0x1 ;  /* 0x000000040000795c */ /* 0x000fe20000300000 */
.L_x_11346:
[----:B------:R-:W-:Y:S05]  /*24ab0*/  BSYNC B0 ;  /* 0x0000000000007941 */ /* 0x000fea0003800000 */
.L_x_11345:
        /* <DEDUP_REMOVED lines=13> */
.L_x_11348:
[----:B------:R-:W-:Y:S05]  /*24b90*/  BSYNC B0 ;  /* 0x0000000000007941 */ /* 0x000fea0003800000 */
.L_x_11347:
        /* <DEDUP_REMOVED lines=8> */
.L_x_11350:
[----:B------:R-:W-:Y:S05]  /*24c20*/  BSYNC B0 ;  /* 0x0000000000007941 */ /* 0x000fea0003800000 */
.L_x_11349:
[----:B------:R-:W2:Y:S04]  /*24c30*/  LD.E R15, desc[UR36][R4.64] ;  /* 0x00000024040f7980 */ /* 0x000ea8000c101900 */
[----:B------:R-:W2:Y:S04]  /*24c40*/  LDL.64 R6, [R1+0xf8] ;  /* 0x0000f80001067983 */ /* 0x000ea80000100a00 */
[----:B------:R-:W3:Y:S04]  /*24c50*/  LDL R0, [R1+0x70] ;  /* 0x0000700001007983 */ /* 0x000ee80000100800 */
[----:B-1---5:R-:W4:Y:S04]  /*24c60*/  LDL.64 R2, [R1+0xf0] ;  /* 0x0000f00001027983 */ /* 0x022f280000100a00 */
        /* <DEDUP_REMOVED lines=9> */
[----:B------:R-:W-:Y:S02]  /*24d00*/  R2UR UR6, R6 ;  /* 0x00000000060672ca */ /* 0x000fe400000e0000 */
        /* <DEDUP_REMOVED lines=131> */
[----:B------:R-:W-:Y:S01]  /*25540*/  R2UR UR5, R15 ;  /* 0x000000000f0572ca */ /* 0x000fe200000e0000 */
[----:B---3--:R-:W-:Y:S01]  /*25550*/  VIADD R8, R8, 0xc02 ;  /* 0x00000c0208087836 */ /* 0x008fe20000000000 */
        /* <DEDUP_REMOVED lines=20> */
[----:B------:R-:W-:-:S02]  /*256a0*/  VIADD R2, R6, 0x906 ;  /* 0x0000090606027836 */ /* 0x000fc40000000000 */
[----:B------:R-:W-:Y:S01]  /*256b0*/  IMAD.MOV.U32 R3, RZ, RZ, R7 ;  /* 0x000000ffff037224 */ /* 0x000fe200078e0007 */
[----:B------:R-:W-:Y:S02]  /*256c0*/  WARPGROUP.DEPBAR.LE gsb0, 0x0 ;  /* 0x00008000000079c5 */ /* 0x000fe40000010000 */
[----:B------:R-:W-:-:S06]  /*256d0*/  WARPGROUP.ARRIVE ;  /* 0x00000000000079c5 */ /* 0x000fcc0000000000 */
[----:B------:R-:W-:Y:S01]  /*256e0*/  HGMMA.64x96x16.F32.BF16 R24, gdesc[UR4], R24, gsb0 ;  /* 0x01600000041879f0 */ /* 0x000fe20008001818 */
[----:B------:R-:W-:Y:S02]  /*256f0*/  R2UR UR4, R12 ;  /* 0x000000000c0472ca */ /* 0x000fe400000e0000 */
[----:B------:R-:W-:Y:S02]  /*25700*/  R2UR UR5, R13 ;  /* 0x000000000d0572ca */ /* 0x000fe400000e0000 */
[----:B------:R-:W-:Y:S02]  /*25710*/  R2UR UR6, R2 ;  /* 0x00000000020672ca */ /* 0x000fe400000e0000 */
[----:B------:R-:W-:Y:S01]  /*25720*/  R2UR UR7, R3 ;  /* 0x00000000030772ca */ /* 0x000fe200000e0000 */
        /* <DEDUP_REMOVED lines=19> */
[----:B------:R-:W-:-:S02]  /*25860*/  WARPGROUP.DEPBAR.LE gsb0, 0x0 ;  /* 0x00008000000079c5 */ /* 0x000fc40000010000 */
[----:B------:R1:W-:Y:S06]  /*25870*/  BAR.ARV R228, 0x100 ;  /* 0x000400e40000751d */ /* 0x0003ec0000002000 */
[----:B------:R-:W2:Y:S04]  /*25880*/  LD.E R2, desc[UR36][R72.64] ;  /* 0x0000002448027980 */ /* 0x000ea8000c101900 */
[----:B------:R1:W5:Y:S01]  /*25890*/  LD.E R0, desc[UR36][R4.64] ;  /* 0x0000002404007980 */ /* 0x000362000c101900 */
[----:B------:R-:W-:Y:S01]  /*258a0*/  BSSY B0, `(.L_x_11352) ;  /* 0x0000005000007945 */ /* 0x000fe20003800000 */
[----:B--2---:R-:W-:-:S04]  /*258b0*/  LOP3.LUT R2, R2, 0x1, RZ, 0xfc, !PT ;  /* 0x0000000102027812 */ /* 0x004fc800078efcff */
[----:B------:R-:W-:-:S13]  /*258c0*/  ISETP.NE.AND P0, PT, R2, 0x3, PT ;  /* 0x000000030200780c */ /* 0x000fda0003f05270 */
[----:B-1----:R-:W-:Y:S05]  /*258d0*/  @!P0 BRA `(.L_x_11353) ;  /* 0x0000000000048947 */ /* 0x002fea0003800000 */
[----:B------:R-:W-:Y:S01]  /*258e0*/  BPT.TRAP 0x1 ;  /* 0x000000040000795c */ /* 0x000fe20000300000 */
.L_x_11353:
[----:B------:R-:W-:Y:S05]  /*258f0*/  BSYNC B0 ;  /* 0x0000000000007941 */ /* 0x000fea0003800000 */
.L_x_11352:
        /* <DEDUP_REMOVED lines=9> */
[----:B-1----:R-:W3:Y:S04]  /*25990*/  LDL.64 R2, [R1+0x140] ;  /* 0x0001400001027983 */ /* 0x002ee80000100a00 */
[----:B------:R-:W4:Y:S04]  /*259a0*/  LDL R22, [R1+0x148] ;  /* 0x0001480001167983 */ /* 0x000f280000100800 */
[----:B------:R-:W4:Y:S04]  /*259b0*/  LDL.128 R8, [R1+0x130] ;  /* 0x0001300001087983 */ /* 0x000f280000100c00 */
[----:B------:R-:W4:Y:S04]  /*259c0*/  LDL.128 R12, [R1+0x120] ;  /* 0x00012000010c7983 */ /* 0x000f280000100c00 */
[----:B--2---:R-:W2:Y:S01]  /*259d0*/  LD.E R18, desc[UR36][R74.64] ;  /* 0x000000244a127980 */ /* 0x004ea2000c101900 */
[----:B---3--:R-:W-:Y:S01]  /*259e0*/  ISETP.NE.AND P0, PT, R2, 0x1, PT ;  /* 0x000000010200780c */ /* 0x008fe20003f05270 */
[----:B------:R-:W-:Y:S01]  /*259f0*/  IMAD.MOV.U32 R2, RZ, RZ, -0x60 ;  /* 0xffffffa0ff027424 */ /* 0x000fe200078e00ff */
[----:B----4-:R-:W-:Y:S01]  /*25a00*/  ISETP.GE.AND P1, PT, R9, 0x1, PT ;  /* 0x000000010900780c */ /* 0x010fe20003f26270 */
[----:B------:R-:W-:Y:S01]  /*25a10*/  BSSY B0, `(.L_x_11354) ;  /* 0x000009d000007945 */ /* 0x000fe20003800000 */
[-C--:B--2---:R-:W-:Y:S01]  /*25a20*/  FMUL.FTZ R29, R29, R18.reuse ;  /* 0x000000121d1d7220 */ /* 0x084fe20000410000 */
[----:B------:R-:W-:-:S03]  /*25a30*/  FMUL.FTZ R32, R32, R18 ;  /* 0x0000001220207220 */ /* 0x000fc60000410000 */
[----:B------:R1:W2:Y:S01]  /*25a40*/  MUFU.TANH R72, R29 ;  /* 0x0000001d00487308 */ /* 0x0002a20000002400 */
[-C--:B------:R-:W-:Y:S01]  /*25a50*/  FMUL.FTZ R6, R27, R18.reuse ;  /* 0x000000121b067220 */ /* 0x080fe20000410000 */
[----:B------:R-:W-:Y:S01]  /*25a60*/  FMUL.FTZ R33, R33, R18 ;  /* 0x0000001221217220 */ /* 0x000fe20000410000 */
[----:B-1----:R-:W-:-:S05]  /*25a70*/  SHF.R.S32.HI R29, RZ, 0x1f, R20 ;  /* 0x0000001fff1d7819 */ /* 0x002fca0000011414 */
[----:B------:R1:W3:Y:S02]  /*25a80*/  MUFU.TANH R73, R32 ;  /* 0x0000002000497308 */ /* 0x0002e40000002400 */
[----:B-1----:R-:W-:Y:S01]  /*25a90*/  FMUL.FTZ R32, R38, R18 ;  /* 0x0000001226207220 */ /* 0x002fe20000410000 */
[----:B------:R-:W-:-:S05]  /*25aa0*/  LEA.HI R38, R29, R20, RZ, 0x7 ;  /* 0x000000141d267211 */ /* 0x000fca00078f38ff */
[----:B------:R1:W4:Y:S01]  /*25ab0*/  MUFU.TANH R74, R33 ;  /* 0x00000021004a7308 */ /* 0x0003220000002400 */
[----:B------:R-:W-:Y:S01]  /*25ac0*/  LOP3.LUT R27, R38, 0xffffff80, RZ, 0xc0, !PT ;  /* 0xffffff80261b7812 */ /* 0x000fe200078ec0ff */
[-C--:B------:R-:W-:Y:S01]  /*25ad0*/  FMUL.FTZ R40, R40, R18.reuse ;  /* 0x0000001228287220 */ /* 0x080fe20000410000 */
[----:B-1----:R-:W-:-:S03]  /*25ae0*/  FMUL.FTZ R33, R39, R18 ;  /* 0x0000001227217220 */ /* 0x002fc60000410000 */
[----:B------:R-:W-:Y:S02]  /*25af0*/  IMAD.IADD R39, R20, 0x1, -R27 ;  /* 0x0000000114277824 */ /* 0x000fe400078e0a1b */
[----:B------:R1:W0:Y:S01]  /*25b00*/  MUFU.TANH R77, R40 ;  /* 0x00000028004d7308 */ /* 0x0002220000002400 */
[-C--:B------:R-:W-:Y:S01]  /*25b10*/  FMUL.FTZ R41, R41, R18.reuse ;  /* 0x0000001229297220 */ /* 0x080fe20000410000 */
[-C--:B------:R-:W-:Y:S01]  /*25b20*/  FMUL.FTZ R7, R24, R18.reuse ;  /* 0x0000001218077220 */ /* 0x080fe20000410000 */
[-C--:B------:R-:W-:Y:S01]  /*25b30*/  FMUL.FTZ R24, R30, R18.reuse ;  /* 0x000000121e187220 */ /* 0x080fe20000410000 */
[-C--:B------:R-:W-:Y:S01]  /*25b40*/  FMUL.FTZ R30, R34, R18.reuse ;  /* 0x00000012221e7220 */ /* 0x080fe20000410000 */
[-C--:B------:R-:W-:Y:S01]  /*25b50*/  FMUL.FTZ R34, R42, R18.reuse ;  /* 0x000000122a227220 */ /* 0x080fe20000410000 */
[-C--:B------:R-:W-:Y:S01]  /*25b60*/  FMUL.FTZ R44, R44, R18.reuse ;  /* 0x000000122c2c7220 */ /* 0x080fe20000410000 */
[----:B-1----:R-:W-:Y:S01]  /*25b70*/  SHF.R.S32.HI R40, RZ, 0x1f, R39 ;  /* 0x0000001fff287819 */ /* 0x002fe20000011427 */
[----:B------:R1:W0:Y:S01]  /*25b80*/  MUFU.TANH R78, R41 ;  /* 0x00000029004e7308 */ /* 0x0002220000002400 */
[-C--:B------:R-:W-:Y:S01]  /*25b90*/  FMUL.FTZ R0, R26, R18.reuse ;  /* 0x000000121a007220 */ /* 0x080fe20000410000 */
[-C--:B------:R-:W-:Y:S01]  /*25ba0*/  FMUL.FTZ R26, R31, R18.reuse ;  /* 0x000000121f1a7220 */ /* 0x080fe20000410000 */
[----:B------:R-:W-:Y:S01]  /*25bb0*/  LEA.HI R42, R40, R39, RZ, 0x2 ;  /* 0x00000027282a7211 */ /* 0x000fe200078f10ff */
[-C--:B------:R-:W-:Y:S01]  /*25bc0*/  FMUL.FTZ R31, R35, R18.reuse ;  /* 0x00000012231f7220 */ /* 0x080fe20000410000 */
[----:B------:R-:W-:Y:S01]  /*25bd0*/  FMUL.FTZ R35, R43, R18 ;  /* 0x000000122b237220 */ /* 0x000fe20000410000 */
[----:B-1----:R-:W-:-:S02]  /*25be0*/  LEA.HI R41, R29, R20, RZ, 0x2 ;  /* 0x000000141d297211 */ /* 0x002fc400078f10ff */
[----:B------:R1:W0:Y:S01]  /*25bf0*/  MUFU.TANH R79, R44 ;  /* 0x0000002c004f7308 */ /* 0x0002220000002400 */
[--C-:B------:R-:W-:Y:S02]  /*25c00*/  SHF.R.S32.HI R43, RZ, 0x2, R42.reuse ;  /* 0x00000002ff2b7819 */ /* 0x100fe4000001142a */
[----:B------:R-:W-:Y:S02]  /*25c10*/  LOP3.LUT R41, R41, 0xfffffffc, RZ, 0xc0, !PT ;  /* 0xfffffffc29297812 */ /* 0x000fe400078ec0ff */
[----:B-1----:R-:W-:-:S03]  /*25c20*/  SHF.R.S32.HI R44, RZ, 0x1f, R42 ;  /* 0x0000001fff2c7819 */ /* 0x002fc6000001142a */
[----:B------:R-:W-:Y:S01]  /*25c30*/  IMAD.IADD R20, R20, 0x1, -R41 ;  /* 0x0000000114147824 */ /* 0x000fe200078e0a29 */
[----:B------:R-:W-:Y:S02]  /*25c40*/  SHF.R.S32.HI R41, RZ, 0x7, R38 ;  /* 0x00000007ff297819 */ /* 0x000fe40000011426 */
[----:B------:R-:W-:Y:S02]  /*25c50*/  LEA.HI R44, R44, R43, RZ, 0x3 ;  /* 0x0000002b2c2c7211 */ /* 0x000fe400078f18ff */
[----:B------:R-:W-:Y:S02]  /*25c60*/  LEA.HI R40, R40, R39, RZ, 0x5 ;  /* 0x0000002728287211 */ /* 0x000fe400078f28ff */
[----:B------:R-:W-:Y:S02]  /*25c70*/  LOP3.LUT R44, R44, 0xfffffff8, RZ, 0xc0, !PT ;  /* 0xfffffff82c2c7812 */ /* 0x000fe400078ec0ff */
[----:B------:R-:W-:Y:S02]  /*25c80*/  LEA.HI R38, R38, R41, RZ, 0x1 ;  /* 0x0000002926267211 */ /* 0x000fe400078f08ff */
[----:B------:R-:W-:Y:S01]  /*25c90*/  SHF.R.S32.HI R40, RZ, 0x5, R40 ;  /* 0x00000005ff287819 */ /* 0x000fe20000011428 */
[----:B------:R-:W-:Y:S01]  /*25ca0*/  IMAD.IADD R44, R43, 0x1, -R44 ;  /* 0x000000012b2c7824 */ /* 0x000fe200078e0a2c */
[----:B------:R-:W-:-:S02]  /*25cb0*/  LOP3.LUT R38, R38, 0x3fffffe, RZ, 0xc0, !PT ;  /* 0x03fffffe26267812 */ /* 0x000fc400078ec0ff */
        /* <DEDUP_REMOVED lines=45> */
[----:B------:R-:W-:Y:S02]  /*25f90*/  IMAD R3, R19, R2, 0x1 ;  /* 0x0000000113037424 */ /* 0x000fe400078e0202 */
[----:B------:R-:W-:Y:S01]  /*25fa0*/  FMUL.FTZ R18, R71, R18 ;  /* 0x0000001247127220 */ /* 0x000fe20000410000 */
[----:B------:R-:W2:Y:S01]  /*25fb0*/  MUFU.TANH R7, R7 ;  /* 0x0000000700077308 */ /* 0x000ea20000002400 */
[----:B------:R-:W-:Y:S01]  /*25fc0*/  IMAD R3, R42, -0x2, R3 ;  /* 0xfffffffe2a037824 */ /* 0x000fe200078e0203 */
[----:B------:R-:W-:-:S06]  /*25fd0*/  LOP3.LUT R21, RZ, R14, RZ, 0x33, !PT ;  /* 0x0000000eff157212 */ /* 0x000fcc00078e33ff */
[----:B------:R-:W3:Y:S01]  /*25fe0*/  MUFU.TANH R25, R25 ;  /* 0x0000001900197308 */ /* 0x000ee20000002400 */
[----:B------:R-:W-:-:S07]  /*25ff0*/  IADD3 R2, -R12, R3, R13 ;  /* 0x000000030c027210 */ /* 0x000fce0007ffe10d */
        /* <DEDUP_REMOVED lines=39> */
[----:B------:R-:W-:Y:S02]  /*26270*/  IMAD.IADD R40, R2, 0x1, R21 ;  /* 0x0000000102287824 */ /* 0x000fe400078e0215 */
[----:B------:R-:W-:Y:S02]  /*26280*/  VIADD R42, R3, 0xffffffff ;  /* 0xffffffff032a7836 */ /* 0x000fe40000000000 */
[----:B------:R-:W-:Y:S02]  /*26290*/  IMAD R41, R19, -0x60, R8 ;  /* 0xffffffa013297824 */ /* 0x000fe400078e0208 */
[--C-:B-1----:R-:W-:Y:S02]  /*262a0*/  IMAD.IADD R2, R39, 0x1, R20.reuse ;  /* 0x0000000127027824 */ /* 0x102fe400078e0214 */
        /* <DEDUP_REMOVED lines=12> */
.L_x_11357:
[----:B------:R-:W-:-:S13]  /*26370*/  ISETP.NE.AND P0, PT, R9, 0x1, PT ;  /* 0x000000010900780c */ /* 0x000fda0003f05270 */
[----:B------:R-:W-:-:S05]  /*26380*/  @P0 IMAD.HI.U32 R14, R8, R10, RZ ;  /* 0x0000000a080e0227 */ /* 0x000fca00078e00ff */
[----:B------:R-:W-:-:S07]  /*26390*/  @P0 SHF.R.U32.HI R8, RZ, R11, R14 ;  /* 0x0000000bff080219 */ /* 0x000fce000001160e */
.L_x_11358:
[----:B------:R-:W-:Y:S05]  /*263a0*/  BSYNC B1 ;  /* 0x0000000000017941 */ /* 0x000fea0003800000 */
.L_x_11356:
[----:B------:R-:W-:-:S05]  /*263b0*/  IMAD R8, R8, R9, R42 ;  /* 0x0000000908087224 */ /* 0x000fca00078e022a */
[----:B------:R-:W-:Y:S02]  /*263c0*/  VIMNMX R3, R3, R8, !PT ;  /* 0x0000000803037248 */ /* 0x000fe40007fe0100 */
[----:B------:R-:W-:-:S07]  /*263d0*/  VIADDMNMX R2, R8, R9, R2, PT ;  /* 0x0000000908027246 */ /* 0x000fce0003800102 */
.L_x_11355:
[----:B------:R-:W-:Y:S05]  /*263e0*/  BSYNC B0 ;  /* 0x0000000000007941 */ /* 0x000fea0003800000 */
.L_x_11354:
        /* <DEDUP_REMOVED lines=14> */
[----:B------:R-:W-:Y:S01]  /*264d0*/  ISETP.LT.OR P2, PT, R2, 0x11, P2 ;  /* 0x000000110200780c */ /* 0x000fe20001741670 */
[--C-:B-1----:R-:W-:Y:S01]  /*264e0*/  IMAD.IADD R14, R39, 0x1, R38.reuse ;  /* 0x00000001270e7824 */ /* 0x102fe200078e0226 */
[----:B------:R-:W-:Y:S01]  /*264f0*/  ISETP.GT.AND P3, PT, R3, 0x9, !P5 ;  /* 0x000000090300780c */ /* 0x000fe20006f64270 */
[----:B------:R-:W-:Y:S01]  /*26500*/  IMAD.IADD R39, R40, 0x1, R38 ;  /* 0x0000000128277824 */ /* 0x000fe200078e0226 */
        /* <DEDUP_REMOVED lines=10> */
[C---:B------:R-:W-:Y:S02]  /*265b0*/  ISETP.LT.OR P2, PT, R2.reuse, 0x19, P2 ;  /* 0x000000190200780c */ /* 0x040fe40001741670 */
        /* <DEDUP_REMOVED lines=101> */
.L_x_11362:
[----:B------:R-:W-:-:S13]  /*26c10*/  ISETP.NE.AND P6, PT, R9, 0x1, PT ;  /* 0x000000010900780c */ /* 0x000fda0003fc5270 */
[----:B------:R-:W-:-:S05]  /*26c20*/  @P6 IMAD.HI.U32 R10, R12, R10, RZ ;  /* 0x0000000a0c0a6227 */ /* 0x000fca00078e00ff */
[----:B------:R-:W-:-:S07]  /*26c30*/  @P6 SHF.R.U32.HI R12, RZ, R11, R10 ;  /* 0x0000000bff0c6219 */ /* 0x000fce000001160a */
.L_x_11363:
[----:B------:R-:W-:Y:S05]  /*26c40*/  BSYNC B1 ;  /* 0x0000000000017941 */ /* 0x000fea0003800000 */
.L_x_11361:
[----:B------:R-:W-:-:S05]  /*26c50*/  IMAD R12, R12, R9, R42 ;  /* 0x000000090c0c7224 */ /* 0x000fca00078e022a */
[----:B------:R-:W-:Y:S02]  /*26c60*/  VIADDMNMX R14, R12, R9, R14, PT ;  /* 0x000000090c0e7246 */ /* 0x000fe4000380010e */
[----:B------:R-:W-:-:S07]  /*26c70*/  VIMNMX R39, R39, R12, !PT ;  /* 0x0000000c27277248 */ /* 0x000fce0007fe0100 */
.L_x_11360:
[----:B------:R-:W-:Y:S05]  /*26c80*/  BSYNC B0 ;  /* 0x0000000000007941 */ /* 0x000fea0003800000 */
.L_x_11359:
[----:B------:R-:W2:Y:S01]  /*26c90*/  LD.E.64 R2, desc[UR36][R16.64+0x210] ;  /* 0x0002102410027980 */ /* 0x000ea2000c101b00 */
        /* <DEDUP_REMOVED lines=65> */
[----:B--2---:R-:W-:Y:S02]  /*270b0*/  FMNMX.FTZ R11, R189, R2, !PT ;  /* 0x00000002bd0b7209 */ /* 0x004fe40007810000 */
[----:B------:R-:W-:Y:S02]  /*270c0*/  ISETP.LT.OR P0, PT, R14, 0x1, P0 ;  /* 0x000000010e00780c */ /* 0x000fe40000701670 */
[----:B------:R-:W-:Y:S02]  /*270d0*/  FMNMX.FTZ R11, R59, R11, !PT ;  /* 0x0000000b3b0b7209 */ /* 0x000fe40007810000 */
[----:B------:R-:W-:-:S02]  /*270e0*/  FSEL R0, R0, -INF , !P0 ;  /* 0xff80000000007808 */ /* 0x000fc40004000000 */
[----:B------:R-:W-:Y:S02]  /*270f0*/  FMNMX.FTZ R11, R63, R11, !PT ;  /* 0x0000000b3f0b7209 */ /* 0x000fe40007810000 */
[----:B------:R-:W-:Y:S02]  /*27100*/  ISETP.NE.AND P0, PT, R56, RZ, PT ;  /* 0x000000ff3800720c */ /* 0x000fe40003f05270 */
[----:B------:R-:W-:Y:S02]  /*27110*/  FMNMX.FTZ R11, R187, R11, !PT ;  /* 0x0000000bbb0b7209 */ /* 0x000fe40007810000 */
[----:B------:R-:W-:Y:S02]  /*27120*/  ISETP.GT.AND P1, PT, R39, 0x48, !P1 ;  /* 0x000000482700780c */ /* 0x000fe40004f24270 */
[----:B------:R-:W-:Y:S02]  /*27130*/  FMNMX.FTZ R11, R73, R11, !PT ;  /* 0x0000000b490b7209 */ /* 0x000fe40007810000 */
[----:B------:R-:W-:-:S02]  /*27140*/  ISETP.GT.AND P2, PT, R39, 0x49, !P2 ;  /* 0x000000492700780c */ /* 0x000fc40005744270 */
[----:B------:R-:W-:Y:S02]  /*27150*/  FMNMX.FTZ R11, R71, R11, !PT ;  /* 0x0000000b470b7209 */ /* 0x000fe40007810000 */
[----:B------:R-:W-:Y:S02]  /*27160*/  ISETP.GT.AND P3, PT, R39, 0x50, !P3 ;  /* 0x000000502700780c */ /* 0x000fe40005f64270 */
[----:B------:R-:W-:Y:S02]  /*27170*/  FMNMX.FTZ R11, R75, R11, !PT ;  /* 0x0000000b4b0b7209 */ /* 0x000fe40007810000 */
[----:B------:R-:W-:Y:S02]  /*27180*/  ISETP.GT.AND P4, PT, R39, 0x51, !P4 ;  /* 0x000000512700780c */ /* 0x000fe40006784270 */
[----:B------:R-:W-:Y:S02]  /*27190*/  FMNMX.FTZ R11, R81, R11, !PT ;  /* 0x0000000b510b7209 */ /* 0x000fe40007810000 */
[----:B------:R-:W-:-:S02]  /*271a0*/  ISETP.NE.AND P6, PT, R60, RZ, PT ;  /* 0x000000ff3c00720c */ /* 0x000fc40003fc5270 */
        /* <DEDUP_REMOVED lines=39> */
[----:B------:R-:W-:Y:S02]  /*27420*/  ISETP.LT.OR P2, PT, R14, 0x4a, P2 ;  /* 0x0000004a0e00780c */ /* 0x000fe40001741670 */
[----:B------:R-:W-:Y:S01]  /*27430*/  FSEL R27, R27, -INF , !P1 ;  /* 0xff8000001b1b7808 */ /* 0x000fe20004800000 */
[----:B------:R-:W0:Y:S01]  /*27440*/  SHFL.BFLY PT, R46, R33, 0x1, 0x1f ;  /* 0x0c201f00212e7f89 */ /* 0x000e2200000e0000 */
[----:B------:R-:W-:-:S02]  /*27450*/  FMNMX.FTZ R12, R23, R12, !PT ;  /* 0x0000000c170c7209 */ /* 0x000fc40007810000 */
[C---:B------:R-:W-:Y:S02]  /*27460*/  ISETP.LT.OR P3, PT, R14.reuse, 0x51, P3 ;  /* 0x000000510e00780c */ /* 0x040fe40001f61670 */
[----:B------:R-:W-:Y:S02]  /*27470*/  FSEL R29, R29, -INF , !P2 ;  /* 0xff8000001d1d7808 */ /* 0x000fe40005000000 */
[----:B------:R-:W-:Y:S02]  /*27480*/  FMNMX.FTZ R12, R27, R12, !PT ;  /* 0x0000000c1b0c7209 */ /* 0x000fe40007810000 */
[----:B------:R-:W-:Y:S02]  /*27490*/  ISETP.GT.AND P5, PT, R39, 0x58, !P5 ;  /* 0x000000582700780c */ /* 0x000fe40006fa4270 */
[----:B------:R-:W-:Y:S02]  /*274a0*/  ISETP.LT.OR P4, PT, R14, 0x52, P4 ;  /* 0x000000520e00780c */ /* 0x000fe40002781670 */
[----:B------:R-:W-:-:S02]  /*274b0*/  FSEL R43, R66, -INF , !P3 ;  /* 0xff800000422b7808 */ /* 0x000fc40005800000 */
[----:B------:R-:W-:Y:S02]  /*274c0*/  FMNMX.FTZ R12, R29, R12, !PT ;  /* 0x0000000c1d0c7209 */ /* 0x000fe40007810000 */
[----:B------:R-:W-:Y:S02]  /*274d0*/  ISETP.GT.AND P0, PT, R39, 0x59, !P6 ;  /* 0x000000592700780c */ /* 0x000fe40007704270 */
[C---:B------:R-:W-:Y:S02]  /*274e0*/  ISETP.LT.OR P5, PT, R14.reuse, 0x59, P5 ;  /* 0x000000590e00780c */ /* 0x040fe40002fa1670 */
[----:B------:R-:W-:Y:S02]  /*274f0*/  FSEL R39, R67, -INF , !P4 ;  /* 0xff80000043277808 */ /* 0x000fe40006000000 */
[----:B------:R-:W-:Y:S02]  /*27500*/  FMNMX.FTZ R12, R43, R12, !PT ;  /* 0x0000000c2b0c7209 */ /* 0x000fe40007810000 */
[----:B------:R-:W-:-:S02]  /*27510*/  ISETP.LT.OR P0, PT, R14, 0x5a, P0 ;  /* 0x0000005a0e00780c */ /* 0x000fc40000701670 */
[----:B------:R-:W-:Y:S02]  /*27520*/  FSEL R44, R70, -INF , !P5 ;  /* 0xff800000462c7808 */ /* 0x000fe40006800000 */
[----:B------:R-:W-:Y:S02]  /*27530*/  FMNMX.FTZ R11, R39, R12, !PT ;  /* 0x0000000c270b7209 */ /* 0x000fe40007810000 */
[----:B------:R-:W-:Y:S02]  /*27540*/  FSEL R45, R47, -INF , !P0 ;  /* 0xff8000002f2d7808 */ /* 0x000fe40004000000 */
[----:B------:R-:W-:Y:S02]  /*27550*/  FMNMX.FTZ R12, R44, R11, !PT ;  /* 0x0000000b2c0c7209 */ /* 0x000fe40007810000 */
[----:B------:R-:W-:Y:S02]  /*27560*/  LOP3.LUT R180, R226, 0x4, RZ, 0xfc, !PT ;  /* 0x00000004e2b47812 */ /* 0x000fe400078efcff */
[----:B------:R-:W-:-:S02]  /*27570*/  FMNMX.FTZ R11, R45, R12, !PT ;  /* 0x0000000c2d0b7209 */ /* 0x000fc40007810000 */
[----:B0-----:R-:W-:Y:S01]  /*27580*/  FMNMX.FTZ R33, R33, R46, !PT ;  /* 0x0000002e21217209 */ /* 0x001fe20007810000 */
[----:B------:R-:W-:Y:S04]  /*27590*/  ST.E desc[UR36][R16.64+0x210], R13 ;  /* 0x0002100d10007985 */ /* 0x000fe8000c101924 */
[----:B------:R-:W-:Y:S04]  /*275a0*/  ST.E desc[UR36][R180.64], R11 ;  /* 0x0000000bb4007985 */ /* 0x000fe8000c101924 */
[----:B------:R-:W-:Y:S04]  /*275b0*/  ST.E desc[UR36][R16.64+0x210], R33 ;  /* 0x0002102110007985 */ /* 0x000fe8000c101924 */
[----:B------:R-:W2:Y:S04]  /*275c0*/  LD.E R12, desc[UR36][R180.64] ;  /* 0x00000024b40c7980 */ /* 0x000ea8000c101900 */
[----:B--2---:R-:W0:Y:S02]  /*275d0*/  SHFL.BFLY PT, R47, R12, 0x2, 0x1f ;  /* 0x0c401f000c2f7f89 */ /* 0x004e2400000e0000 */
[----:B0-----:R-:W-:-:S05]  /*275e0*/  FMNMX.FTZ R47, R12, R47, !PT ;  /* 0x0000002f0c2f7209 */ /* 0x001fca0007810000 */
[----:B------:R-:W0:Y:S02]  /*275f0*/  SHFL.BFLY PT, R14, R47, 0x1, 0x1f ;  /* 0x0c201f002f0e7f89 */ /* 0x000e2400000e0000 */
[----:B0-----:R-:W-:-:S05]  /*27600*/  FMNMX.FTZ R49, R47, R14, !PT ;  /* 0x0000000e2f317209 */ /* 0x001fca0007810000 */
[----:B------:R0:W-:Y:S04]  /*27610*/  ST.E desc[UR36][R180.64], R49 ;  /* 0x00000031b4007985 */ /* 0x0001e8000c101924 */
[----:B------:R-:W2:Y:S04]  /*27620*/  LD.E R46, desc[UR36][R16.64+0x210] ;  /* 0x00021024102e7980 */ /* 0x000ea8000c101900 */
[----:B------:R-:W3:Y:S04]  /*27630*/  LD.E R51, desc[UR36][R16.64+0x230] ;  /* 0x0002302410337980 */ /* 0x000ee8000c101900 */
[----:B------:R-:W4:Y:S04]  /*27640*/  LD.E R48, desc[UR36][R16.64+0x220] ;  /* 0x0002202410307980 */ /* 0x000f28000c101900 */
[----:B------:R-:W4:Y:S01]  /*27650*/  LD.E R52, desc[UR36][R16.64+0x224] ;  /* 0x0002242410347980 */ /* 0x000f22000c101900 */
[----:B------:R-:W-:-:S04]  /*27660*/  FSETP.NEU.FTZ.AND P1, PT, R49, -INF , PT ;  /* 0xff8000003100780b */ /* 0x000fc80003f3d000 */
[----:B------:R-:W-:-:S05]  /*27670*/  FSEL R14, R49, RZ, P1 ;  /* 0x000000ff310e7208 */ /* 0x000fca0000800000 */
[----:B------:R-:W-:Y:S01]  /*27680*/  FADD.FTZ R14, R3, -R14 ;  /* 0x8000000e030e7221 */ /* 0x000fe20000010000 */
[C---:B--2---:R-:W-:Y:S01]  /*27690*/  FSETP.NEU.FTZ.AND P0, PT, R46.reuse, -INF , PT ;  /* 0xff8000002e00780b */ /* 0x044fe20003f1d000 */
[----:B---3--:R-:W-:-:S03]  /*276a0*/  FMUL.FTZ R11, R46, R51 ;  /* 0x000000332e0b7220 */ /* 0x008fc60000410000 */
[----:B------:R-:W-:Y:S01]  /*276b0*/  FSEL R3, R46, RZ, P0 ;  /* 0x000000ff2e037208 */ /* 0x000fe20000000000 */
[----:B0-----:R-:W-:Y:S01]  /*276c0*/  FMUL.FTZ R49, R49, R51 ;  /* 0x0000003331317220 */ /* 0x001fe20000410000 */
[----:B------:R-:W-:-:S03]  /*276d0*/  FSEL R50, R11, RZ, P0 ;  /* 0x000000ff0b327208 */ /* 0x000fc60000000000 */
[----:B------:R-:W-:Y:S02]  /*276e0*/  FADD.FTZ R3, R2, -R3 ;  /* 0x8000000302037221 */ /* 0x000fe40000010000 */
[-CC-:B------:R-:W-:Y:S01]  /*276f0*/  FFMA.FTZ R168, R28, R51.reuse, -R50.reuse ;  /* 0x000000331ca87223 */ /* 0x180fe20000010832 */
[----:B------:R-:W-:Y:S01]  /*27700*/  FSEL R28, R49, RZ, P1 ;  /* 0x000000ff311c7208 */ /* 0x000fe20000800000 */
[-C--:B------:R-:W-:Y:S01]  /*27710*/  FMUL.FTZ R3, R3, R51.reuse ;  /* 0x0000003303037220 */ /* 0x080fe20000410000 */
[-C--:B------:R-:W-:Y:S01]  /*27720*/  FFMA.FTZ R189, R189, R51.reuse, -R50 ;  /* 0x00000033bdbd7223 */ /* 0x080fe20000010832 */
[----:B------:R-:W-:Y:S02]  /*27730*/  FMUL.FTZ R14, R51, R14 ;  /* 0x0000000e330e7220 */ /* 0x000fe40000410000 */
[-CC-:B------:R-:W-:Y:S01]  /*27740*/  FFMA.FTZ R186, R0, R51.reuse, -R28.reuse ;  /* 0x0000003300ba7223 */ /* 0x180fe2000001081c */
[-C--:B------:R-:W-:Y:S02]  /*27750*/  FFMA.FTZ R157, R35, R51.reuse, -R28 ;  /* 0x00000033239d7223 */ /* 0x080fe4000001081c */
[----:B------:R-:W4:Y:S01]  /*27760*/  MUFU.EX2 R35, R3 ;  /* 0x0000000300237308 */ /* 0x000f220000000800 */
[-C--:B------:R-:W-:Y:S01]  /*27770*/  FFMA.FTZ R152, R59, R51.reuse, -R50 ;  /* 0x000000333b987223 */ /* 0x080fe20000010832 */
[-C--:B------:R-:W-:Y:S01]  /*27780*/  FFMA.FTZ R153, R10, R51.reuse, -R28 ;  /* 0x000000330a997223 */ /* 0x080fe2000001081c */
[-C--:B------:R-:W-:Y:S01]  /*27790*/  FFMA.FTZ R154, R63, R51.reuse, -R50 ;  /* 0x000000333f9a7223 */ /* 0x080fe20000010832 */
[----:B------:R-:W-:-:S04]  /*277a0*/  FFMA.FTZ R162, R24, R51, -R28 ;  /* 0x0000003318a27223 */ /* 0x000fc8000001081c */
[----:B------:R-:W-:Y:S01]  /*277b0*/  MUFU.EX2 R33, R14 ;  /* 0x0000000e00217308 */ /* 0x000fe20000000800 */
[-C--:B------:R-:W-:Y:S01]  /*277c0*/  FFMA.FTZ R187, R187, R51.reuse, -R50 ;  /* 0x00000033bbbb7223 */ /* 0x080fe20000010832 */
[----:B------:R-:W-:-:S06]  /*277d0*/  FFMA.FTZ R155, R26, R51, -R28 ;  /* 0x000000331a9b7223 */ /* 0x000fcc000001081c */
[----:B------:R-:W-:Y:S08]  /*277e0*/  MUFU.EX2 R189, R189 ;  /* 0x000000bd00bd7308 */ /* 0x000ff00000000800 */
[----:B------:R-:W0:Y:S01]  /*277f0*/  MUFU.EX2 R186, R186 ;  /* 0x000000ba00ba7308 */ /* 0x000e220000000800 */
[-CC-:B------:R-:W-:Y:S01]  /*27800*/  FFMA.FTZ R182, R18, R51.reuse, -R50.reuse ;  /* 0x0000003312b67223 */ /* 0x180fe20000010832 */
[----:B------:R-:W-:-:S06]  /*27810*/  FFMA.FTZ R12, R73, R51, -R50 ;  /* 0x00000033490c7223 */ /* 0x000fcc0000010832 */
[----:B------:R-:W-:Y:S01]  /*27820*/  MUFU.EX2 R152, R152 ;  /* 0x0000009800987308 */ /* 0x000fe20000000800 */
[----:B------:R-:W-:-:S07]  /*27830*/  FFMA.FTZ R18, R30, R51, -R28 ;  /* 0x000000331e127223 */ /* 0x000fce000001081c */
[----:B------:R-:W1:Y:S01]  /*27840*/  MUFU.EX2 R153, R153 ;  /* 0x0000009900997308 */ /* 0x000e620000000800 */
[----:B------:R-:W-:Y:S01]  /*27850*/  FFMA.FTZ R179, R15, R51, -R50 ;  /* 0x000000330fb37223 */ /* 0x000fe20000010832 */
[----:B----4-:R-:W-:-:S06]  /*27860*/  FMUL.FTZ R48, R35, R48 ;  /* 0x0000003023307220 */ /* 0x010fcc0000410000 */
[----:B------:R-:W-:Y:S01]  /*27870*/  MUFU.EX2 R154, R154 ;  /* 0x0000009a009a7308 */ /* 0x000fe20000000800 */
[-C--:B------:R-:W-:Y:S01]  /*27880*/  FFMA.FTZ R11, R71, R51.reuse, -R50 ;  /* 0x00000033470b7223 */ /* 0x080fe20000010832 */
[----:B------:R-:W-:-:S06]  /*27890*/  FFMA.FTZ R15, R31, R51, -R28 ;  /* 0x000000331f0f7223 */ /* 0x000fcc000001081c */
[----:B------:R-:W2:Y:S01]  /*278a0*/  MUFU.EX2 R162, R162 ;  /* 0x000000a200a27308 */ /* 0x000ea20000000800 */
[----:B------:R-:W-:Y:S01]  /*278b0*/  FFMA.FTZ R183, R7, R51, -R50 ;  /* 0x0000003307b77223 */ /* 0x000fe20000010832 */
[----:B0-----:R-:W-:Y:S01]  /*278c0*/  FFMA.FTZ R52, R33, R52, R186 ;  /* 0x0000003421347223 */ /* 0x001fe200000100ba */
[----:B------:R-:W-:-:S05]  /*278d0*/  FADD.FTZ R7, R48, R189 ;  /* 0x000000bd30077221 */ /* 0x000fca0000010000 */
[----:B------:R-:W-:Y:S01]  /*278e0*/  MUFU.EX2 R187, R187 ;  /* 0x000000bb00bb7308 */ /* 0x000fe20000000800 */
[-C--:B------:R-:W-:Y:S01]  /*278f0*/  FFMA.FTZ R14, R75, R51.reuse, -R50 ;  /* 0x000000334b0e7223 */ /* 0x080fe20000010832 */
[----:B------:R-:W-:-:S06]  /*27900*/  FFMA.FTZ R0, R32, R51, -R28 ;  /* 0x0000003320007223 */ /* 0x000fcc000001081c */
[----:B------:R-:W0:Y:S01]  /*27910*/  MUFU.EX2 R155, R155 ;  /* 0x0000009b009b7308 */ /* 0x000e220000000800 */
[----:B------:R-:W-:Y:S01]  /*27920*/  FFMA.FTZ R177, R20, R51, -R50 ;  /* 0x0000003314b17223 */ /* 0x000fe20000010832 */
[----:B-1----:R-:W-:Y:S01]  /*27930*/  FADD.FTZ R3, R153, R52 ;  /* 0x0000003499037221 */ /* 0x002fe20000010000 */
[----:B------:R-:W-:-:S05]  /*27940*/  FADD.FTZ R7, R152, R7 ;  /* 0x0000000798077221 */ /* 0x000fca0000010000 */
[----:B------:R-:W-:Y:S01]  /*27950*/  MUFU.EX2 R12, R12 ;  /* 0x0000000c000c7308 */ /* 0x000fe20000000800 */
[-C--:B------:R-:W-:Y:S01]  /*27960*/  FFMA.FTZ R13, R81, R51.reuse, -R50 ;  /* 0x00000033510d7223 */ /* 0x080fe20000010832 */
[----:B------:R-:W-:-:S06]  /*27970*/  FFMA.FTZ R20, R38, R51, -R28 ;  /* 0x0000003326147223 */ /* 0x000fcc000001081c */
[----:B------:R-:W1:Y:S01]  /*27980*/  MUFU.EX2 R18, R18 ;  /* 0x0000001200127308 */ /* 0x000e620000000800 */
[----:B------:R-:W-:Y:S01]  /*27990*/  FFMA.FTZ R184, R8, R51, -R50 ;  /* 0x0000003308b87223 */ /* 0x000fe20000010832 */
[----:B--2---:R-:W-:Y:S01]  /*279a0*/  FADD.FTZ R8, R162, R3 ;  /* 0x00000003a2087221 */ /* 0x004fe20000010000 */
[----:B------:R-:W-:-:S05]  /*279b0*/  FADD.FTZ R2, R154, R7 ;  /* 0x000000079a027221 */ /* 0x000fca0000010000 */
[----:B------:R-:W-:Y:S01]  /*279c0*/  MUFU.EX2 R11, R11 ;  /* 0x0000000b000b7308 */ /* 0x000fe20000000800 */
[-C--:B------:R-:W-:Y:S01]  /*279d0*/  FFMA.FTZ R161, R77, R51.reuse, -R50 ;  /* 0x000000334da17223 */ /* 0x080fe20000010832 */
[----:B------:R-:W-:-:S06]  /*279e0*/  FFMA.FTZ R163, R34, R51, -R28 ;  /* 0x0000003322a37223 */ /* 0x000fcc000001081c */
[----:B------:R-:W2:Y:S01]  /*279f0*/  MUFU.EX2 R15, R15 ;  /* 0x0000000f000f7308 */ /* 0x000ea20000000800 */
[----:B0-----:R-:W-:Y:S01]  /*27a00*/  FADD.FTZ R7, R155, R8 ;  /* 0x000000089b077221 */ /* 0x001fe20000010000 */
[----:B------:R-:W-:-:S06]  /*27a10*/  FADD.FTZ R3, R187, R2 ;  /* 0x00000002bb037221 */ /* 0x000fcc0000010000 */
[----:B------:R-:W-:Y:S01]  /*27a20*/  MUFU.EX2 R14, R14 ;  /* 0x0000000e000e7308 */ /* 0x000fe20000000800 */
[----:B------:R-:W-:-:S07]  /*27a30*/  FFMA.FTZ R160, R83, R51, -R50 ;  /* 0x0000003353a07223 */ /* 0x000fce0000010832 */
        /* <DEDUP_REMOVED lines=8> */
[----:B--2---:R-:W-:Y:S01]  /*27ac0*/  FADD.FTZ R7, R15, R6 ;  /* 0x000000060f077221 */ /* 0x004fe20000010000 */
[----:B------:R-:W-:-:S06]  /*27ad0*/  FADD.FTZ R3, R11, R2 ;  /* 0x000000020b037221 */ /* 0x000fcc0000010000 */
[----:B------:R-:W-:Y:S01]  /*27ae0*/  MUFU.EX2 R161, R161 ;  /* 0x000000a100a17308 */ /* 0x000fe20000000800 */
[-C--:B------:R-:W-:Y:S01]  /*27af0*/  FFMA.FTZ R158, R85, R51.reuse, -R50 ;  /* 0x00000033559e7223 */ /* 0x080fe20000010832 */
[----:B------:R-:W-:-:S06]  /*27b00*/  FFMA.FTZ R164, R37, R51, -R28 ;  /* 0x0000003325a47223 */ /* 0x000fcc000001081c */
[----:B------:R-:W2:Y:S01]  /*27b10*/  MUFU.EX2 R163, R163 ;  /* 0x000000a300a37308 */ /* 0x000ea20000000800 */
[----:B0-----:R-:W-:Y:S01]  /*27b20*/  FADD.FTZ R7, R0, R7 ;  /* 0x0000000700077221 */ /* 0x001fe20000010000 */
[----:B------:R-:W-:-:S06]  /*27b30*/  FADD.FTZ R2, R14, R3 ;  /* 0x000000030e027221 */ /* 0x000fcc0000010000 */
[----:B------:R-:W-:Y:S01]  /*27b40*/  MUFU.EX2 R160, R160 ;  /* 0x000000a000a07308 */ /* 0x000fe20000000800 */
[-C--:B------:R-:W-:Y:S01]  /*27b50*/  FFMA.FTZ R167, R167, R51.reuse, -R50 ;  /* 0x00000033a7a77223 */ /* 0x080fe20000010832 */
[----:B------:R-:W-:-:S06]  /*27b60*/  FFMA.FTZ R171, R40, R51, -R28 ;  /* 0x0000003328ab7223 */ /* 0x000fcc000001081c */
[----:B------:R-:W0:Y:S01]  /*27b70*/  MUFU.EX2 R157, R157 ;  /* 0x0000009d009d7308 */ /* 0x000e220000000800 */
[----:B-1----:R-:W-:Y:S01]  /*27b80*/  FADD.FTZ R6, R20, R7 ;  /* 0x0000000714067221 */ /* 0x002fe20000010000 */
[----:B------:R-:W-:-:S06]  /*27b90*/  FADD.FTZ R2, R13, R2 ;  /* 0x000000020d027221 */ /* 0x000fcc0000010000 */
        /* <DEDUP_REMOVED lines=15> */
[----:B-1----:R-:W-:Y:S01]  /*27c90*/  FADD.FTZ R7, R165, R6 ;  /* 0x00000006a5077221 */ /* 0x002fe20000010000 */
[----:B------:R-:W-:-:S06]  /*27ca0*/  FADD.FTZ R3, R159, R2 ;  /* 0x000000029f037221 */ /* 0x000fcc0000010000 */
[----:B------:R-:W-:Y:S01]  /*27cb0*/  MUFU.EX2 R166, R166 ;  /* 0x000000a600a67308 */ /* 0x000fe20000000800 */
[----:B------:R-:W-:-:S07]  /*27cc0*/  FFMA.FTZ R175, R25, R51, -R50 ;  /* 0x0000003319af7223 */ /* 0x000fce0000010832 */
        /* <DEDUP_REMOVED lines=21> */
[----:B------:R-:W-:-:S07]  /*27e20*/  FFMA.FTZ R22, R43, R51, -R28 ;  /* 0x000000332b167223 */ /* 0x000fce000001081c */
        /* <DEDUP_REMOVED lines=18> */
[----:B------:R-:W-:Y:S08]  /*27f50*/  MUFU.EX2 R179, R179 ;  /* 0x000000b300b37308 */ /* 0x000ff00000000800 */
[----:B------:R-:W0:Y:S01]  /*27f60*/  MUFU.EX2 R21, R21 ;  /* 0x0000001500157308 */ /* 0x000e220000000800 */
[----:B-1----:R-:W-:Y:S01]  /*27f70*/  FADD.FTZ R7, R9, R6 ;  /* 0x0000000609077221 */ /* 0x002fe20000010000 */
[----:B------:R-:W-:-:S06]  /*27f80*/  FADD.FTZ R3, R177, R2 ;  /* 0x00000002b1037221 */ /* 0x000fcc0000010000 */
[----:B------:R-:W-:Y:S08]  /*27f90*/  MUFU.EX2 R184, R184 ;  /* 0x000000b800b87308 */ /* 0x000ff00000000800 */
[----:B------:R-:W1:Y:S01]  /*27fa0*/  MUFU.EX2 R156, R156 ;  /* 0x0000009c009c7308 */ /* 0x000e620000000800 */
[----:B--2---:R-:W-:Y:S01]  /*27fb0*/  FADD.FTZ R6, R22, R7 ;  /* 0x0000000716067221 */ /* 0x004fe20000010000 */
[----:B------:R-:W-:-:S06]  /*27fc0*/  FADD.FTZ R2, R182, R3 ;  /* 0x00000003b6027221 */ /* 0x000fcc0000010000 */
[----:B------:R-:W2:Y:S08]  /*27fd0*/  MUFU.EX2 R183, R183 ;  /* 0x000000b700b77308 */ /* 0x000eb00000000800 */
[----:B------:R-:W3:Y:S01]  /*27fe0*/  MUFU.EX2 R23, R23 ;  /* 0x0000001700177308 */ /* 0x000ee20000000800 */
[----:B0-----:R-:W-:Y:S01]  /*27ff0*/  FADD.FTZ R7, R21, R6 ;  /* 0x0000000615077221 */ /* 0x001fe20000010000 */
[----:B------:R-:W-:-:S03]  /*28000*/  FADD.FTZ R3, R179, R2 ;  /* 0x00000002b3037221 */ /* 0x000fc60000010000 */
[----:B-1----:R-:W-:Y:S01]  /*28010*/  FADD.FTZ R6, R156, R7 ;  /* 0x000000079c067221 */ /* 0x002fe20000010000 */
[----:B------:R-:W-:-:S04]  /*28020*/  FADD.FTZ R2, R184, R3 ;  /* 0x00000003b8027221 */ /* 0x000fc80000010000 */
[----:B--2---:R-:W-:Y:S01]  /*28030*/  FADD.FTZ R36, R183, R2 ;  /* 0x00000002b7247221 */ /* 0x004fe20000010000 */
[----:B------:R-:W-:Y:S01]  /*28040*/  ST.E desc[UR36][R16.64+0x220], R48 ;  /* 0x0002203010007985 */ /* 0x000fe2000c101924 */
[----:B---3--:R-:W-:-:S05]  /*28050*/  FADD.FTZ R37, R23, R6 ;  /* 0x0000000617257221 */ /* 0x008fca0000010000 */
[----:B------:R0:W-:Y:S04]  /*28060*/  ST.E.64 desc[UR36][R16.64+0x220], R36 ;  /* 0x0002202410007985 */ /* 0x0001e8000c101b24 */
[----:B------:R-:W2:Y:S04]  /*28070*/  LDL.64 R2, [R1+0x1d8] ;  /* 0x0001d80001027983 */ /* 0x000ea80000100a00 */
        /* <DEDUP_REMOVED lines=128> */
[----:B--2---:R-:W-:Y:S01]  /*28880*/  FMUL.FTZ R121, R33, R31 ;  /* 0x0000001f21797220 */ /* 0x004fe20000410000 */
[C---:B---3--:R-:W-:Y:S01]  /*28890*/  FMUL.FTZ R31, R35.reuse, R6 ;  /* 0x00000006231f7220 */ /* 0x048fe20000410000 */
[C---:B----4-:R-:W-:Y:S01]  /*288a0*/  FMUL.FTZ R7, R35.reuse, R7 ;  /* 0x0000000723077220 */ /* 0x050fe20000410000 */
[C---:B------:R-:W-:Y:S01]  /*288b0*/  FMUL.FTZ R25, R35.reuse, R25 ;  /* 0x0000001923197220 */ /* 0x040fe20000410000 */
[C---:B------:R-:W-:Y:S01]  /*288c0*/  FMUL.FTZ R27, R35.reuse, R27 ;  /* 0x0000001b231b7220 */ /* 0x040fe20000410000 */
[C---:B------:R-:W-:Y:S01]  /*288d0*/  FMUL.FTZ R29, R35.reuse, R29 ;  /* 0x0000001d231d7220 */ /* 0x040fe20000410000 */
[----:B------:R0:W-:Y:S01]  /*288e0*/  ST.E desc[UR36][R2.64], R31 ;  /* 0x0000001f02007985 */ /* 0x0001e2000c101924 */
[C---:B------:R-:W-:Y:S01]  /*288f0*/  FMUL.FTZ R39, R35.reuse, R39 ;  /* 0x0000002723277220 */ /* 0x040fe20000410000 */
[C---:B------:R-:W-:Y:S01]  /*28900*/  FMUL.FTZ R41, R35.reuse, R41 ;  /* 0x0000002923297220 */ /* 0x040fe20000410000 */
[C---:B------:R-:W-:Y:S01]  /*28910*/  FMUL.FTZ R45, R35.reuse, R45 ;  /* 0x0000002d232d7220 */ /* 0x040fe20000410000 */
[----:B------:R1:W-:Y:S01]  /*28920*/  ST.E desc[UR36][R2.64+0x4], R7 ;  /* 0x0000040702007985 */ /* 0x0003e2000c101924 */
[C---:B------:R-:W-:Y:S01]  /*28930*/  FMUL.FTZ R43, R35.reuse, R43 ;  /* 0x0000002b232b7220 */ /* 0x040fe20000410000 */
[C---:B------:R-:W-:Y:S01]  /*28940*/  FMUL.FTZ R37, R35.reuse, R37 ;  /* 0x0000002523257220 */ /* 0x040fe20000410000 */
[C---:B0-----:R-:W-:Y:S01]  /*28950*/  FMUL.FTZ R31, R35.reuse, R28 ;  /* 0x0000001c231f7220 */ /* 0x041fe20000410000 */
[----:B------:R0:W-:Y:S01]  /*28960*/  ST.E desc[UR36][R2.64+0x14], R25 ;  /* 0x0000141902007985 */ /* 0x0001e2000c101924 */
[----:B-1----:R-:W-:-:S03]  /*28970*/  FMUL.FTZ R7, R35, R218 ;  /* 0x000000da23077220 */ /* 0x002fc60000410000 */
[----:B------:R1:W-:Y:S04]  /*28980*/  ST.E desc[UR36][R2.64+0x24], R27 ;  /* 0x0000241b02007985 */ /* 0x0003e8000c101924 */
[----:B------:R2:W-:Y:S04]  /*28990*/  ST.E desc[UR36][R2.64+0x30], R31 ;  /* 0x0000301f02007985 */ /* 0x0005e8000c101924 */
[----:B------:R3:W-:Y:S01]  /*289a0*/  ST.E desc[UR36][R2.64+0x34], R29 ;  /* 0x0000341d02007985 */ /* 0x0007e2000c101924 */
[----:B0-----:R-:W-:-:S03]  /*289b0*/  FMUL.FTZ R25, R35, R224 ;  /* 0x000000e023197220 */ /* 0x001fc60000410000 */
[----:B------:R0:W-:Y:S01]  /*289c0*/  ST.E desc[UR36][R2.64+0x150], R39 ;  /* 0x0001502702007985 */ /* 0x0001e2000c101924 */
[----:B-1----:R-:W-:-:S03]  /*289d0*/  FMUL.FTZ R27, R35, R222 ;  /* 0x000000de231b7220 */ /* 0x002fc60000410000 */
[----:B------:R1:W-:Y:S01]  /*289e0*/  ST.E desc[UR36][R2.64+0x164], R41 ;  /* 0x0001642902007985 */ /* 0x0003e2000c101924 */
[C---:B--2---:R-:W-:Y:S01]  /*289f0*/  FMUL.FTZ R31, R35.reuse, R216 ;  /* 0x000000d8231f7220 */ /* 0x044fe20000410000 */
[C---:B---3--:R-:W-:Y:S01]  /*28a00*/  FMUL.FTZ R29, R35.reuse, R220 ;  /* 0x000000dc231d7220 */ /* 0x048fe20000410000 */
[C---:B0-----:R-:W-:Y:S01]  /*28a10*/  FMUL.FTZ R39, R35.reuse, R208 ;  /* 0x000000d023277220 */ /* 0x041fe20000410000 */
[C---:B-1----:R-:W-:Y:S01]  /*28a20*/  FMUL.FTZ R41, R35.reuse, R214 ;  /* 0x000000d623297220 */ /* 0x042fe20000410000 */
[----:B------:R-:W-:Y:S01]  /*28a30*/  ST.E desc[UR36][R2.64+0x154], R45 ;  /* 0x0001542d02007985 */ /* 0x000fe2000c101924 */
[C---:B------:R-:W-:Y:S01]  /*28a40*/  FMUL.FTZ R119, R35.reuse, R30 ;  /* 0x0000001e23777220 */ /* 0x040fe20000410000 */
[C---:B------:R-:W-:Y:S01]  /*28a50*/  FMUL.FTZ R59, R35.reuse, R24 ;  /* 0x00000018233b7220 */ /* 0x040fe20000410000 */
[C---:B------:R-:W-:Y:S01]  /*28a60*/  FMUL.FTZ R61, R35.reuse, R26 ;  /* 0x0000001a233d7220 */ /* 0x040fe20000410000 */
[----:B------:R0:W-:Y:S01]  /*28a70*/  ST.E desc[UR36][R2.64+0x160], R43 ;  /* 0x0001602b02007985 */ /* 0x0001e2000c101924 */
[C---:B------:R-:W-:Y:S01]  /*28a80*/  FMUL.FTZ R63, R35.reuse, R63 ;  /* 0x0000003f233f7220 */ /* 0x040fe20000410000 */
[C---:B------:R-:W-:Y:S01]  /*28a90*/  FMUL.FTZ R65, R35.reuse, R65 ;  /* 0x0000004123417220 */ /* 0x040fe20000410000 */
[C---:B------:R-:W-:Y:S01]  /*28aa0*/  FMUL.FTZ R67, R35.reuse, R67 ;  /* 0x0000004323437220 */ /* 0x040fe20000410000 */
        /* <DEDUP_REMOVED lines=39> */
[----:B------:R0:W-:Y:S01]  /*28d20*/  ST.E desc[UR36][R2.64+0x1a0], R39 ;  /* 0x0001a02702007985 */ /* 0x0001e2000c101924 */
[C---:B-1----:R-:W-:Y:S01]  /*28d30*/  FMUL.FTZ R7, R35.reuse, R206 ;  /* 0x000000ce23077220 */ /* 0x042fe20000410000 */
[C---:B--2---:R-:W-:Y:S01]  /*28d40*/  FMUL.FTZ R25, R35.reuse, R198 ;  /* 0x000000c623197220 */ /* 0x044fe20000410000 */
[C---:B---3--:R-:W-:Y:S01]  /*28d50*/  FMUL.FTZ R27, R35.reuse, R204 ;  /* 0x000000cc231b7220 */ /* 0x048fe20000410000 */
[----:B------:R1:W-:Y:S01]  /*28d60*/  ST.E desc[UR36][R2.64+0x1a4], R41 ;  /* 0x0001a42902007985 */ /* 0x0003e2000c101924 */
[C---:B----4-:R-:W-:Y:S01]  /*28d70*/  FMUL.FTZ R29, R35.reuse, R202 ;  /* 0x000000ca231d7220 */ /* 0x050fe20000410000 */
[C---:B------:R-:W-:Y:S01]  /*28d80*/  FMUL.FTZ R37, R35.reuse, R200 ;  /* 0x000000c823257220 */ /* 0x040fe20000410000 */
[C---:B------:R-:W-:Y:S01]  /*28d90*/  FMUL.FTZ R31, R35.reuse, R196 ;  /* 0x000000c4231f7220 */ /* 0x040fe20000410000 */
[----:B------:R-:W-:Y:S01]  /*28da0*/  FMUL.FTZ R35, R35, R188 ;  /* 0x000000bc23237220 */ /* 0x000fe20000410000 */
[C---:B0-----:R-:W-:Y:S01]  /*28db0*/  FMUL.FTZ R39, R33.reuse, R194 ;  /* 0x000000c221277220 */ /* 0x041fe20000410000 */
[C---:B-1----:R-:W-:Y:S01]  /*28dc0*/  FMUL.FTZ R41, R33.reuse, R192 ;  /* 0x000000c021297220 */ /* 0x042fe20000410000 */
[----:B------:R0:W-:Y:S04]  /*28dd0*/  ST.E desc[UR36][R2.64+0x1b0], R43 ;  /* 0x0001b02b02007985 */ /* 0x0001e8000c101924 */
[----:B------:R1:W-:Y:S04]  /*28de0*/  ST.E desc[UR36][R2.64+0x1c0], R7 ;  /* 0x0001c00702007985 */ /* 0x0003e8000c101924 */
[----:B------:R2:W-:Y:S04]  /*28df0*/  ST.E desc[UR36][R2.64+0x1c4], R25 ;  /* 0x0001c41902007985 */ /* 0x0005e8000c101924 */
[----:B------:R3:W-:Y:S01]  /*28e00*/  ST.E desc[UR36][R2.64+0x1d0], R27 ;  /* 0x0001d01b02007985 */ /* 0x0007e2000c101924 */
[----:B0-----:R-:W-:-:S03]  /*28e10*/  FMUL.FTZ R43, R33, R190 ;  /* 0x000000be212b7220 */ /* 0x001fc60000410000 */
[----:B------:R0:W-:Y:S01]  /*28e20*/  ST.E desc[UR36][R2.64+0x1d4], R29 ;  /* 0x0001d41d02007985 */ /* 0x0001e2000c101924 */
[----:B-1----:R-:W-:-:S03]  /*28e30*/  FMUL.FTZ R7, R33, R150 ;  /* 0x0000009621077220 */ /* 0x002fc60000410000 */
        /* <DEDUP_REMOVED lines=113> */
[----:B------:R-:W-:Y:S01]  /*29550*/  FMUL.FTZ R33, R33, R34 ;  /* 0x0000002221217220 */ /* 0x000fe20000410000 */
        /* <DEDUP_REMOVED lines=49> */
[----:B------:R4:W-:Y:S01]  /*29870*/  ST.E desc[UR36][R2.64+0x1f8], R33 ;  /* 0x0001f82102007985 */ /* 0x0009e2000c101924 */
[----:B------:R2:W-:Y:S06]  /*29880*/  BAR.SYNC.DEFER_BLOCKING R229, 0x100 ;  /* 0x000400e50000751d */ /* 0x0005ec0000010000 */
[----:B0-----:R-:W4:Y:S04]  /*29890*/  LD.E R25, desc[UR36][R2.64] ;  /* 0x0000002402197980 */ /* 0x001f28000c101900 */
[----:B-1----:R-:W4:Y:S04]  /*298a0*/  LD.E R27, desc[UR36][R2.64+0x4] ;  /* 0x00000424021b7980 */ /* 0x002f28000c101900 */
[----:B--2---:R-:W2:Y:S04]  /*298b0*/  LD.E R29, desc[UR36][R2.64+0x8] ;  /* 0x00000824021d7980 */ /* 0x004ea8000c101900 */
[----:B---3--:R-:W3:Y:S04]  /*298c0*/  LD.E R37, desc[UR36][R2.64+0xc] ;  /* 0x00000c2402257980 */ /* 0x008ee8000c101900 */
[----:B------:R-:W3:Y:S04]  /*298d0*/  LD.E R43, desc[UR36][R2.64+0x10] ;  /* 0x00001024022b7980 */ /* 0x000ee8000c101900 */
[----:B----4-:R-:W4:Y:S04]  /*298e0*/  LD.E R31, desc[UR36][R2.64+0x14] ;  /* 0x00001424021f7980 */ /* 0x010f28000c101900 */
        /* <DEDUP_REMOVED lines=123> */
[----:B------:R-:W4:Y:S04]  /*2a0a0*/  LD.E.64 R6, desc[UR36][R16.64+0x88] ;  /* 0x0000882410067980 */ /* 0x000f28000c101b00 */
[----:B------:R0:W-:Y:S04]  /*2a0b0*/  ST.E desc[UR36][R2.64], R25 ;  /* 0x0000001902007985 */ /* 0x0001e8000c101924 */
[----:B------:R-:W-:Y:S04]  /*2a0c0*/  ST.E desc[UR36][R2.64+0x4], R27 ;  /* 0x0000041b02007985 */ /* 0x000fe8000c101924 */
[----:B--2---:R-:W-:Y:S04]  /*2a0d0*/  ST.E desc[UR36][R2.64+0x8], R29 ;  /* 0x0000081d02007985 */ /* 0x004fe8000c101924 */
[----:B---3--:R-:W-:Y:S04]  /*2a0e0*/  ST.E desc[UR36][R2.64+0xc], R37 ;  /* 0x00000c2502007985 */ /* 0x008fe8000c101924 */
[----:B------:R-:W-:Y:S04]  /*2a0f0*/  ST.E desc[UR36][R2.64+0x10], R43 ;  /* 0x0000102b02007985 */ /* 0x000fe8000c101924 */
        /* <DEDUP_REMOVED lines=123> */
[----:B------:R-:W4:Y:S04]  /*2a8b0*/  LD.E R188, desc[UR36][R16.64+0x68] ;  /* 0x0000682410bc7980 */ /* 0x000f28000c101900 */
[----:B0-----:R-:W4:Y:S04]  /*2a8c0*/  LD.E R25, desc[UR36][R2.64+0x4] ;  /* 0x0000042402197980 */ /* 0x001f28000c101900 */
[----:B-1----:R-:W4:Y:S04]  /*2a8d0*/  LD.E R26, desc[UR36][R2.64+0x8] ;  /* 0x00000824021a7980 */ /* 0x002f28000c101900 */
[----:B------:R-:W4:Y:S04]  /*2a8e0*/  LD.E R27, desc[UR36][R2.64+0xc] ;  /* 0x00000c24021b7980 */ /* 0x000f28000c101900 */
[----:B--2---:R-:W2:Y:S04]  /*2a8f0*/  LD.E R28, desc[UR36][R2.64+0x10] ;  /* 0x00001024021c7980 */ /* 0x004ea8000c101900 */
[----:B------:R-:W2:Y:S04]  /*2a900*/  LD.E R29, desc[UR36][R2.64+0x14] ;  /* 0x00001424021d7980 */ /* 0x000ea8000c101900 */
[----:B---3--:R-:W2:Y:S04]  /*2a910*/  LD.E R30, desc[UR36][R2.64+0x18] ;  /* 0x00001824021e7980 */ /* 0x008ea8000c101900 */
[----:B------:R-:W2:Y:S04]  /*2a920*/  LD.E R31, desc[UR36][R2.64+0x1c] ;  /* 0x00001c24021f7980 */ /* 0x000ea8000c101900 */
[----:B----4-:R-:W2:Y:S04]  /*2a930*/  LD.E R32, desc[UR36][R2.64+0x20] ;  /* 0x0000202402207980 */ /* 0x010ea8000c101900 */
        /* <DEDUP_REMOVED lines=121> */
[----:B------:R-:W-:-:S02]  /*2b0d0*/  ISETP.NE.U32.AND P0, PT, R188, RZ, PT ;  /* 0x000000ffbc00720c */ /* 0x000fc40003f05070 */
[----:B------:R-:W-:Y:S02]  /*2b0e0*/  R2UR UR7, R7 ;  /* 0x00000000070772ca */ /* 0x000fe400000e0000 */
[----:B------:R-:W-:Y:S02]  /*2b0f0*/  R2UR UR6, R6 ;  /* 0x00000000060672ca */ /* 0x000fe400000e0000 */
[----:B------:R-:W-:Y:S02]  /*2b100*/  F2FP.BF16.F32.PACK_AB R152, R152, R189 ;  /* 0x000000bd9898723e */ /* 0x000fe400000010ff */
[----:B------:R-:W-:Y:S02]  /*2b110*/  F2FP.BF16.F32.PACK_AB R154, R187, R154 ;  /* 0x0000009abb9a723e */ /* 0x000fe400000010ff */
[----:B------:R-:W-:Y:S02]  /*2b120*/  F2FP.BF16.F32.PACK_AB R153, R153, R186 ;  /* 0x000000ba9999723e */ /* 0x000fe400000010ff */
[----:B------:R-:W-:Y:S01]  /*2b130*/  F2FP.BF16.F32.PACK_AB R155, R155, R162 ;  /* 0x000000a29b9b723e */ /* 0x000fe200000010ff */
[----:B------:R-:W-:-:S03]  /*2b140*/  VOTEU.ANY UP0, P0 ;  /* 0x00000000003f7886 */ /* 0x000fc60000000100 */
[----:B--2---:R-:W-:-:S06]  /*2b150*/  WARPGROUP.ARRIVE ;  /* 0x00000000000079c5 */ /* 0x004fcc0000000000 */
[----:B------:R-:W-:Y:S03]  /*2b160*/  HGMMA.64x256x16.F32.BF16 R24, R152, gdesc[UR4].tnspB, R24, UP0, gsb0 ;  /* 0x43e0000498187df0 */ /* 0x000fe6000b801818 */
[----:B------:R-:W-:Y:S02]  /*2b170*/  WARPGROUP.DEPBAR.LE gsb0, 0x0 ;  /* 0x00008000000079c5 */ /* 0x000fe40000010000 */
[----:B------:R0:W-:Y:S04]  /*2b180*/  ST.E desc[UR36][R2.64], R24 ;  /* 0x0000001802007985 */ /* 0x0001e8000c101924 */
        /* <DEDUP_REMOVED lines=127> */
[----:B------:R-:W-:Y:S04]  /*2b980*/  ST.E desc[UR36][R16.64+0x68], R185 ;  /* 0x000068b910007985 */ /* 0x000fe8000c101924 */
[----:B0-----:R-:W1:Y:S01]  /*2b990*/  LD.E R24, desc[UR36][R2.64] ;  /* 0x0000002402187980 */ /* 0x001e62000c101900 */
[----:B------:R-:W-:-:S02]  /*2b9a0*/  VIADD R154, R6, 0x80 ;  /* 0x00000080069a7836 */ /* 0x000fc40000000000 */
[----:B------:R-:W-:-:S03]  /*2b9b0*/  IMAD.MOV.U32 R155, RZ, RZ, R7 ;  /* 0x000000ffff9b7224 */ /* 0x000fc600078e0007 */
[----:B------:R-:W-:Y:S02]  /*2b9c0*/  R2UR UR6, R154 ;  /* 0x000000009a0672ca */ /* 0x000fe400000e0000 */
[----:B------:R-:W-:Y:S02]  /*2b9d0*/  R2UR UR7, R155 ;  /* 0x000000009b0772ca */ /* 0x000fe400000e0000 */
[----:B------:R-:W-:Y:S02]  /*2b9e0*/  F2FP.BF16.F32.PACK_AB R152, R11, R12 ;  /* 0x0000000c0b98723e */ /* 0x000fe400000010ff */
[----:B------:R-:W-:Y:S02]  /*2b9f0*/  F2FP.BF16.F32.PACK_AB R154, R13, R14 ;  /* 0x0000000e0d9a723e */ /* 0x000fe400000010ff */
[----:B------:R-:W-:Y:S02]  /*2ba00*/  F2FP.BF16.F32.PACK_AB R153, R15, R18 ;  /* 0x000000120f99723e */ /* 0x000fe400000010ff */
[----:B------:R-:W-:-:S04]  /*2ba10*/  F2FP.BF16.F32.PACK_AB R155, R20, R0 ;  /* 0x00000000149b723e */ /* 0x000fc800000010ff */
[----:B-1----:R-:W-:-:S06]  /*2ba20*/  WARPGROUP.ARRIVE ;  /* 0x00000000000079c5 */ /* 0x002fcc0000000000 */
[----:B------:R-:W-:Y:S03]  /*2ba30*/  HGMMA.64x256x16.F32.BF16 R24, R152, gdesc[UR4].tnspB, R24, gsb0 ;  /* 0x43e0000498187df0 */ /* 0x000fe60008001818 */
        /* <DEDUP_REMOVED lines=132> */
[----:B------:R-:W-:Y:S01]  /*2c280*/  IMAD.MOV.U32 R13, RZ, RZ, R7 ;  /* 0x000000ffff0d7224 */ /* 0x000fe200078e0007 */
[----:B------:R-:W-:Y:S02]  /*2c290*/  F2FP.BF16.F32.PACK_AB R160, R160, R161 ;  /* 0x000000a1a0a0723e */ /* 0x000fe400000010ff */
[----:B------:R-:W-:Y:S02]  /*2c2a0*/  R2UR UR6, R12 ;  /* 0x000000000c0672ca */ /* 0x000fe400000e0000 */
[----:B------:R-:W-:Y:S02]  /*2c2b0*/  R2UR UR7, R13 ;  /* 0x000000000d0772ca */ /* 0x000fe400000e0000 */
        /* <DEDUP_REMOVED lines=418> */
[----:B------:R-:W-:Y:S01]  /*2dce0*/  VIADD R6, R6, 0x280 ;  /* 0x0000028006067836 */ /* 0x000fe20000000000 */
[----:B------:R-:W-:-:S04]  /*2dcf0*/  R2UR UR7, R7 ;  /* 0x00000000070772ca */ /* 0x000fc800000e0000 */
        /* <DEDUP_REMOVED lines=30> */
[----:B------:R-:W-:Y:S04]  /*2dee0*/  ST.E desc[UR36][R2.64+0x58], R46 ;  /* 0x0000582e02007985 */ /* 0x000fe8000c101924 */
        /* <DEDUP_REMOVED lines=105> */
[----:B------:R4:W-:Y:S04]  /*2e580*/  ST.E desc[UR36][R16.64+0x68], R185 ;  /* 0x000068b910007985 */ /* 0x0009e8000c101924 */
        /* <DEDUP_REMOVED lines=19> */
[----:B--2---:R-:W2:Y:S04]  /*2e6c0*/  LD.E R47, desc[UR36][R2.64+0x48] ;  /* 0x00004824022f7980 */ /* 0x004ea8000c101900 */
[----:B---3--:R-:W3:Y:S04]  /*2e6d0*/  LD.E R49, desc[UR36][R2.64+0x4c] ;  /* 0x00004c2402317980 */ /* 0x008ee8000c101900 */
        /* <DEDUP_REMOVED lines=127> */
[----:B---3--:R-:W-:Y:S04]  /*2eed0*/  ST.E desc[UR36][R2.64+0x4c], R49 ;  /* 0x00004c3102007985 */ /* 0x008fe8000c101924 */
        /* <DEDUP_REMOVED lines=107> */
[----:B0-----:R-:W1:Y:S04]  /*2f590*/  LDL.64 R6, [R1+0x198] ;  /* 0x0001980001067983 */ /* 0x001e680000100a00 */
[----:B------:R2:W5:Y:S04]  /*2f5a0*/  LD.E R0, desc[UR36][R4.64] ;  /* 0x0000002404007980 */ /* 0x000568000c101900 */
[----:B-1----:R-:W3:Y:S01]  /*2f5b0*/  LD.E R8, desc[UR36][R6.64] ;  /* 0x0000002406087980 */ /* 0x002ee2000c101900 */
[----:B------:R-:W-:Y:S01]  /*2f5c0*/  BSSY B0, `(.L_x_11364) ;  /* 0x0000005000007945 */ /* 0x000fe20003800000 */
[----:B---3--:R-:W-:-:S04]  /*2f5d0*/  LOP3.LUT R8, R8, 0x1, RZ, 0xfc, !PT ;  /* 0x0000000108087812 */ /* 0x008fc800078efcff */
[----:B------:R-:W-:-:S13]  /*2f5e0*/  ISETP.NE.AND P0, PT, R8, 0x3, PT ;  /* 0x000000030800780c */ /* 0x000fda0003f05270 */
[----:B--2---:R-:W-:Y:S05]  /*2f5f0*/  @!P0 BRA `(.L_x_11365) ;  /* 0x0000000000048947 */ /* 0x004fea0003800000 */
[----:B------:R-:W-:Y:S01]  /*2f600*/  BPT.TRAP 0x1 ;  /* 0x000000040000795c */ /* 0x000fe20000300000 */
.L_x_11365:
[----:B------:R-:W-:Y:S05]  /*2f610*/  BSYNC B0 ;  /* 0x0000000000007941 */ /* 0x000fea0003800000 */
.L_x_11364:
[----:B------:R-:W2:Y:S04]  /*2f620*/  LD.E.64 R2, desc[UR36][R6.64+0x20] ;  /* 0x0000202406027980 */ /* 0x000ea8000c101b00 */
[----:B------:R-:W3:Y:S01]  /*2f630*/  LD.E R8, desc[UR36][R6.64+0xc] ;  /* 0x00000c2406087980 */ /* 0x000ee2000c101900 */
[C---:B------:R-:W-:Y:S01]  /*2f640*/  ISETP.GT.AND P0, PT, R19.reuse, UR40, PT ;  /* 0x0000002813007c0c */ /* 0x040fe2000bf04270 */
[----:B------:R-:W-:Y:S01]  /*2f650*/  VIADD R19, R19, 0xffffffff ;  /* 0xffffffff13137836 */ /* 0x000fe20000000000 */
[----:B--2---:R-:W-:-:S05]  /*2f660*/  MOV R3, R2 ;  /* 0x0000000200037202 */ /* 0x004fca0000000f00 */
[----:B-----5:R-:W-:-:S05]  /*2f670*/  IMAD R3, R0, 0x8, R3 ;  /* 0x0000000800037824 */ /* 0x020fca00078e0203 */
[----:B---3--:R-:W-:-:S04]  /*2f680*/  PRMT R3, R8, 0x654, R3 ;  /* 0x0000065408037816 */ /* 0x008fc80000000003 */
[----:B------:R2:W-:Y:S01]  /*2f690*/  SYNCS.ARRIVE.TRANS64.RED.A1T0 RZ, [R3+URZ], RZ ;  /* 0x000000ff03ff79a7 */ /* 0x0005e2000810043f */
[----:B------:R-:W-:Y:S05]  /*2f6a0*/  @P0 BRA `(.L_x_11366) ;  /* 0xffffff4c00600947 */ /* 0x000fea000383ffff */
.L_x_11337:
[----:B------:R-:W-:Y:S05]  /*2f6b0*/  WARPSYNC.ALL ;  /* 0x0000000000007948 */ /* 0x000fea0003800000 */
[----:B------:R-:W3:Y:S04]  /*2f6c0*/  LDL R5, [R1+0x220] ;  /* 0x0002200001057983 */ /* 0x000ee80000100800 */
[----:B------:R-:W4:Y:S04]  /*2f6d0*/  LDL R6, [R1+0x224] ;  /* 0x0002240001067983 */ /* 0x000f280000100800 */
[----:B------:R-:W5:Y:S04]  /*2f6e0*/  LDL R68, [R1+0x1f8] ;  /* 0x0001f80001447983 */ /* 0x000f680000100800 */
        /* <DEDUP_REMOVED lines=62> */
[----:B---3--:R-:W0:Y:S02]  /*2fad0*/  SHFL.BFLY PT, R0, R5, 0x2, 0x1f ;  /* 0x0c401f0005007f89 */ /* 0x008e2400000e0000 */
[----:B0-----:R-:W-:-:S05]  /*2fae0*/  FADD.FTZ R0, R5, R0 ;  /* 0x0000000005007221 */ /* 0x001fca0000010000 */
[----:B-12---:R-:W0:Y:S02]  /*2faf0*/  SHFL.BFLY PT, R3, R0, 0x1, 0x1f ;  /* 0x0c201f0000037f89 */ /* 0x006e2400000e0000 */
[----:B0-----:R-:W-:Y:S01]  /*2fb00*/  FADD.FTZ R2, R0, R3 ;  /* 0x0000000300027221 */ /* 0x001fe20000010000 */
[----:B-----5:R-:W-:Y:S01]  /*2fb10*/  VIADD R68, R68, 0x1 ;  /* 0x0000000144447836 */ /* 0x020fe20000000000 */
[----:B------:R-:W2:Y:S04]  /*2fb20*/  LDL R0, [R1+0x204] ;  /* 0x0002040001007983 */ /* 0x000ea80000100800 */
[----:B------:R-:W-:Y:S04]  /*2fb30*/  STL [R1+0x220], R2 ;  /* 0x0002200201007387 */ /* 0x000fe80000100800 */
[----:B------:R-:W3:Y:S04]  /*2fb40*/  LDL R87, [R1+0x220] ;  /* 0x0002200001577983 */ /* 0x000ee80000100800 */
[----:B----4-:R-:W0:Y:S02]  /*2fb50*/  SHFL.BFLY PT, R3, R6, 0x2, 0x1f ;  /* 0x0c401f0006037f89 */ /* 0x010e2400000e0000 */
[----:B0-----:R-:W-:Y:S01]  /*2fb60*/  FADD.FTZ R3, R3, R6 ;  /* 0x0000000603037221 */ /* 0x001fe20000010000 */
[----:B------:R-:W-:Y:S01]  /*2fb70*/  ISETP.NE.AND P2, PT, R68, 0x2, PT ;  /* 0x000000024400780c */ /* 0x000fe20003f45270 */
[----:B------:R-:W4:Y:S04]  /*2fb80*/  LDL.64 R6, [R1+0x438] ;  /* 0x0004380001067983 */ /* 0x000f280000100a00 */
[----:B------:R-:W0:Y:S08]  /*2fb90*/  SHFL.BFLY PT, R4, R3, 0x1, 0x1f ;  /* 0x0c201f0003047f89 */ /* 0x000e3000000e0000 */
[----:B------:R-:W5:Y:S01]  /*2fba0*/  @!P2 LDL R66, [R1+0x1fc] ;  /* 0x0001fc000142a983 */ /* 0x000f620000100800 */
[----:B0-----:R-:W-:-:S03]  /*2fbb0*/  FADD.FTZ R78, R3, R4 ;  /* 0x00000004034e7221 */ /* 0x001fc60000010000 */
[----:B------:R-:W4:Y:S02]  /*2fbc0*/  LDL.64 R4, [R1+0x408] ;  /* 0x0004080001047983 */ /* 0x000f240000100a00 */
[----:B------:R-:W-:Y:S02]  /*2fbd0*/  FSETP.NE.FTZ.AND P1, PT, R78, RZ, PT ;  /* 0x000000ff4e00720b */ /* 0x000fe40003f35000 */
[----:B------:R-:W4:Y:S11]  /*2fbe0*/  LDL.64 R2, [R1+0x428] ;  /* 0x0004280001027983 */ /* 0x000f360000100a00 */
[----:B------:R-:W4:Y:S04]  /*2fbf0*/  @P1 LDL R83, [R1+0x230] ;  /* 0x0002300001531983 */ /* 0x000f280000100800 */
[----:B------:R-:W4:Y:S01]  /*2fc00*/  @P1 LDL R85, [R1+0x214] ;  /* 0x0002140001551983 */ /* 0x000f220000100800 */
[----:B------:R-:W-:-:S02]  /*2fc10*/  IMAD.MOV.U32 R80, RZ, RZ, -0x800000 ;  /* 0xff800000ff507424 */ /* 0x000fc400078e00ff */
[----:B------:R-:W-:Y:S01]  /*2fc20*/  IMAD.MOV.U32 R79, RZ, RZ, RZ ;  /* 0x000000ffff4f7224 */ /* 0x000fe200078e00ff */
[----:B------:R1:W-:Y:S08]  /*2fc30*/  BAR.ARV R228, 0x100 ;  /* 0x000400e40000751d */ /* 0x0003f00000002000 */
[----:B------:R-:W-:Y:S06]  /*2fc40*/  BAR.ARV 0x8, 0x180 ;  /* 0x0206000000007b1d */ /* 0x000fec0000002000 */
[----:B---3--:R-:W-:-:S13]  /*2fc50*/  FSETP.NE.FTZ.AND P0, PT, R87, RZ, PT ;  /* 0x000000ff5700720b */ /* 0x008fda0003f15000 */
[----:B------:R-:W3:Y:S04]  /*2fc60*/  @P0 LDL R69, [R1+0x230] ;  /* 0x0002300001450983 */ /* 0x000ee80000100800 */
[----:B------:R-:W4:Y:S01]  /*2fc70*/  @P0 LDL R82, [R1+0x210] ;  /* 0x0002100001520983 */ /* 0x000f220000100800 */
[----:B------:R-:W0:Y:S02]  /*2fc80*/  @P0 MUFU.LG2 R81, R87 ;  /* 0x0000005700510308 */ /* 0x000e240000000c00 */
[----:B0-----:R-:W-:-:S06]  /*2fc90*/  @P0 FMUL.FTZ R84, R81, 0.69314718246459960938 ;  /* 0x3f31721851540820 */ /* 0x001fcc0000410000 */
[----:B------:R-:W0:Y:S08]  /*2fca0*/  @P1 MUFU.LG2 R86, R78 ;  /* 0x0000004e00561308 */ /* 0x000e300000000c00 */
[----:B------:R-:W1:Y:S01]  /*2fcb0*/  @P0 MUFU.RCP R79, R87 ;  /* 0x00000057004f0308 */ /* 0x000e620000001000 */
[----:B-----5:R-:W-:Y:S01]  /*2fcc0*/  @!P2 LOP3.LUT R66, R66, 0x1, RZ, 0x3c, !PT ;  /* 0x000000014242a812 */ /* 0x020fe200078e3cff */
[----:B--2---:R-:W-:-:S02]  /*2fcd0*/  VIADD R0, R0, 0x1 ;  /* 0x0000000100007836 */ /* 0x004fc40000000000 */
[----:B0-----:R-:W-:Y:S01]  /*2fce0*/  @P1 FMUL.FTZ R81, R86, 0.69314718246459960938 ;  /* 0x3f31721856511820 */ /* 0x001fe20000410000 */
[----:B------:R-:W-:Y:S01]  /*2fcf0*/  STL [R1+0x224], R78 ;  /* 0x0002244e01007387 */ /* 0x000fe20000100800 */
        /* <DEDUP_REMOVED lines=98> */
[----:B------:R-:W-:Y:S04]  /*30320*/  STL [R1+0x204], R0 ;  /* 0x0002040001007387 */ /* 0x000fe80000100800 */
[----:B------:R-:W-:Y:S01]  /*30330*/  @!P2 STL [R1+0x1f8], RZ ;  /* 0x0001f8ff0100a387 */ /* 0x000fe20000100800 */
[----:B---3--:R-:W-:-:S04]  /*30340*/  @P0 FMUL.FTZ R69, R69, 0.69314718246459960938 ;  /* 0x3f31721845450820 */ /* 0x008fc80000410000 */
[----:B----4-:R-:W-:Y:S01]  /*30350*/  @P0 FFMA.FTZ R80, R69, R82, R84 ;  /* 0x0000005245500223 */ /* 0x010fe20000010054 */
[----:B------:R-:W-:-:S06]  /*30360*/  IMAD.MOV.U32 R69, RZ, RZ, RZ ;  /* 0x000000ffff457224 */ /* 0x000fcc00078e00ff */
[----:B------:R-:W0:Y:S01]  /*30370*/  @P1 MUFU.RCP R69, R78 ;  /* 0x0000004e00451308 */ /* 0x000e220000001000 */
[----:B------:R-:W-:Y:S01]  /*30380*/  @P1 FMUL.FTZ R84, R83, 0.69314718246459960938 ;  /* 0x3f31721853541820 */ /* 0x000fe20000410000 */
[----:B------:R-:W-:-:S03]  /*30390*/  IMAD.MOV.U32 R82, RZ, RZ, -0x800000 ;  /* 0xff800000ff527424 */ /* 0x000fc600078e00ff */
[----:B------:R-:W-:Y:S01]  /*303a0*/  @P1 FFMA.FTZ R82, R84, R85, R81 ;  /* 0x0000005554521223 */ /* 0x000fe20000010051 */
[----:B------:R-:W-:Y:S01]  /*303b0*/  STL [R1+0x220], R80 ;  /* 0x0002205001007387 */ /* 0x000fe20000100800 */
[-C--:B0-----:R-:W-:Y:S01]  /*303c0*/  FMUL.FTZ R13, R13, R69.reuse ;  /* 0x000000450d0d7220 */ /* 0x081fe20000410000 */
        /* <DEDUP_REMOVED lines=64> */
[----:B0-----:R-:W-:Y:S01]  /*307d0*/  VIADD R12, R67, 0x1 ;  /* 0x00000001430c7836 */ /* 0x001fe20000000000 */
        /* <DEDUP_REMOVED lines=32> */
[----:B------:R1:W-:Y:S01]  /*309e0*/  STL [R1+0x200], R12 ;  /* 0x0002000c01007387 */ /* 0x0003e20000100800 */
[----:B------:R-:W-:-:S13]  /*309f0*/  PLOP3.LUT P0, PT, PT, PT, PT, 0x8, 0x0 ;  /* 0x000000000000781c */ /* 0x000fda0003f0e170 */
.L_x_11271:
[----:B------:R-:W-:Y:S05]  /*30a00*/  @P0 BRA `(.L_x_11367) ;  /* 0x0000002400440947 */ /* 0x000fea0003800000 */
[----:B------:R-:W2:Y:S01]  /*30a10*/  S2R R0, SR_TID.X ;  /* 0x0000000000007919 */ /* 0x000ea20000002100 */
[----:B------:R-:W3:Y:S01]  /*30a20*/  S2UR UR5, SR_CgaCtaId ;  /* 0x00000000000579c3 */ /* 0x000ee20000008800 */
[----:B------:R-:W-:Y:S01]  /*30a30*/  UMOV UR4, 0x400 ;  /* 0x0000040000047882 */ /* 0x000fe20000000000 */
[----:B------:R-:W-:Y:S01]  /*30a40*/  ULDC UR6, c[0x0][0xb88] ;  /* 0x0002e20000067ab9 */ /* 0x000fe20000000800 */
[----:B01----:R-:W0:Y:S05]  /*30a50*/  S2R R6, SR_CTAID.X ;  /* 0x0000000000067919 */ /* 0x003e2a0000002500 */
[----:B------:R-:W1:Y:S08]  /*30a60*/  LDC R23, c[0x0][0xce8] ;  /* 0x00033a00ff177b82 */ /* 0x000e700000000800 */
[----:B------:R-:W-:Y:S01]  /*30a70*/  BAR.SYNC.DEFER_BLOCKING 0x1, 0x100 ;  /* 0x0044000000007b1d */ /* 0x000fe20000010000 */
[----:B------:R-:W-:-:S05]  /*30a80*/  USHF.R.S32.HI UR10, URZ, 0x1f, UR58 ;  /* 0x0000001f3f0a7899 */ /* 0x000fca000801143a */
[----:B------:R-:W-:Y:S01]  /*30a90*/  ULDC.64 UR8, c[0x0][0xcd0] ;  /* 0x0003340000087ab9 */ /* 0x000fe20000000a00 */
[----:B---3--:R-:W-:-:S04]  /*30aa0*/  ULEA UR4, UR5, UR4, 0x18 ;  /* 0x0000000405047291 */ /* 0x008fc8000f8ec03f */
[----:B------:R-:W-:Y:S01]  /*30ab0*/  UIADD3 UR4, UR4, 0x32420, URZ ;  /* 0x0003242004047890 */ /* 0x000fe2000fffe03f */
[----:B--2---:R-:W-:-:S03]  /*30ac0*/  VIADD R3, R0, 0xffffff80 ;  /* 0xffffff8000037836 */ /* 0x004fc60000000000 */
[----:B------:R-:W-:Y:S01]  /*30ad0*/  UPRMT UR4, URZ, 0x654, UR4 ;  /* 0x000006543f047896 */ /* 0x000fe20008000004 */
[----:B-1----:R-:W-:Y:S01]  /*30ae0*/  IMAD R18, R23, UR6, RZ ;  /* 0x0000000617127c24 */ /* 0x002fe2000f8e02ff */
        /* <DEDUP_REMOVED lines=21> */
[----:B0-----:R-:W-:-:S05]  /*30c40*/  IMAD R9, R6, 0x80, R5 ;  /* 0x0000008006097824 */ /* 0x001fca00078e0205 */
        /* <DEDUP_REMOVED lines=325> */
.L_x_11369:
[----:B------:R-:W-:Y:S05]  /*320a0*/  BSYNC B0 ;  /* 0x0000000000007941 */ /* 0x000fea0003800000 */
.L_x_11368:
        /* <DEDUP_REMOVED lines=223> */
.L_x_11371:
[----:B------:R-:W-:Y:S05]  /*32ea0*/  BSYNC B0 ;  /* 0x0000000000007941 */ /* 0x000fea0003800000 */
.L_x_11370:
[----:B------:R-:W-:Y:S05]  /*32eb0*/  @P1 BRA `(.L_x_11263) ;  /* 0x0000004c004c1947 */ /* 0x000fea0003800000 */
[----:B01----:R-:W2:Y:S01]  /*32ec0*/  LDL.64 R4, [R1+0x438] ;  /* 0x0004380001047983 */ /* 0x003ea20000100a00 */
[----:B------:R-:W-:-:S04]  /*32ed0*/  LEA.HI R19, R19, R19, RZ, 0x1 ;  /* 0x0000001313137211 */ /* 0x000fc800078f08ff */
[----:B------:R-:W-:-:S05]  /*32ee0*/  LOP3.LUT R3, R19, 0xfffffffe, RZ, 0xc0, !PT ;  /* 0xfffffffe13037812 */ /* 0x000fca00078ec0ff */
[----:B------:R-:W-:-:S05]  /*32ef0*/  IMAD.WIDE R2, R3, 0x4, R14 ;  /* 0x0000000403027825 */ /* 0x000fca00078e020e */
[----:B--2---:R0:W-:Y:S01]  /*32f00*/  ST.E.64 desc[UR36][R2.64], R4 ;  /* 0x0000000402007985 */ /* 0x0041e2000c101b24 */
[----:B------:R-:W-:Y:S05]  /*32f10*/  BRA `(.L_x_11263) ;  /* 0x0000004c00347947 */ /* 0x000fea0003800000 */
.L_x_11367:
[----:B------:R-:W2:Y:S02]  /*32f20*/  S2R R0, SR_TID.X ;  /* 0x0000000000007919 */ /* 0x000ea40000002100 */
[----:B--2---:R-:W-:-:S05]  /*32f30*/  VIADD R0, R0, 0xffffff80 ;  /* 0xffffff8000007836 */ /* 0x004fca0000000000 */
[----:B------:R-:W-:-:S13]  /*32f40*/  ISETP.GT.AND P0, PT, R0, 0x7f, PT ;  /* 0x0000007f0000780c */ /* 0x000fda0003f04270 */
[----:B------:R-:W-:Y:S05]  /*32f50*/  @P0 BRA `(.L_x_11263) ;  /* 0x0000004c00240947 */ /* 0x000fea0003800000 */
[----:B-1----:R-:W1:Y:S01]  /*32f60*/  S2R R3, SR_CTAID.X ;  /* 0x0000000000037919 */ /* 0x002e620000002500 */
[----:B0-----:R-:W0:Y:S01]  /*32f70*/  LDC R4, c[0x0][0xce8] ;  /* 0x00033a00ff047b82 */ /* 0x001e220000000800 */
[----:B------:R-:W-:Y:S02]  /*32f80*/  ULDC UR4, c[0x0][0xb88] ;  /* 0x0002e20000047ab9 */ /* 0x000fe40000000800 */
[----:B0-----:R-:W-:Y:S02]  /*32f90*/  IMAD R5, R4, UR4, RZ ;  /* 0x0000000404057c24 */ /* 0x001fe4000f8e02ff */
[----:B-1----:R-:W-:-:S05]  /*32fa0*/  IMAD R0, R3, 0x80, R0 ;  /* 0x0000008003007824 */ /* 0x002fca00078e0200 */
        /* <DEDUP_REMOVED lines=43> */
.L_x_11261:
        /* <DEDUP_REMOVED lines=18> */
.L_x_11372:
[----:B------:R-:W-:Y:S01]  /*33380*/  ULDC UR7, c[0x0][0xd50] ;  /* 0x0003540000077ab9 */ /* 0x000fe20000000800 */
[----:B------:R-:W-:Y:S01]  /*33390*/  UMOV UR39, UR6 ;  /* 0x0000000600277c82 */ /* 0x000fe20008000000 */
[----:B------:R-:W-:-:S11]  /*333a0*/  UISETP.NE.AND UP0, UPT, UR7, 0x1, UPT ;  /* 0x000000010700788c */ /* 0x000fd6000bf05270 */
[----:B------:R-:W-:Y:S01]  /*333b0*/  @UP0 ULDC UR4, c[0x0][0xd54] ;  /* 0x0003550000040ab9 */ /* 0x000fe20000000800 */
[----:B------:R-:W-:Y:S01]  /*333c0*/  @UP0 ULDC UR8, c[0x0][0xd58] ;  /* 0x0003560000080ab9 */ /* 0x000fe20000000800 */
[----:B------:R-:W-:-:S04]  /*333d0*/  UIMAD.WIDE.U32 UR4, UR6, UR4, URZ ;  /* 0x00000004060472a5 */ /* 0x000fc8000f8e003f */
[----:B------:R-:W-:-:S12]  /*333e0*/  @UP0 USHF.R.U32.HI UR39, URZ, UR8, UR5 ;  /* 0x000000083f270299 */ /* 0x000fd80008011605 */
.L_x_11373:
        /* <DEDUP_REMOVED lines=53> */
.L_x_11376:
[----:B------:R-:W-:-:S11]  /*33740*/  UISETP.NE.AND UP0, UPT, UR5, 0x1, UPT ;  /* 0x000000010500788c */ /* 0x000fd6000bf05270 */
[----:B------:R-:W-:Y:S02]  /*33750*/  @UP0 ULDC.64 UR12, c[0x0][0xae0] ;  /* 0x0002b800000c0ab9 */ /* 0x000fe40000000a00 */
[----:B------:R-:W-:-:S04]  /*33760*/  UIMAD.WIDE.U32 UR6, UR8, UR12, URZ ;  /* 0x0000000c080672a5 */ /* 0x000fc8000f8e003f */
[----:B------:R-:W-:-:S12]  /*33770*/  @UP0 USHF.R.U32.HI UR8, URZ, UR13, UR7 ;  /* 0x0000000d3f080299 */ /* 0x000fd80008011607 */
.L_x_11377:
[----:B------:R-:W-:-:S04]  /*33780*/  UIMAD UR8, UR8, UR5, UR5 ;  /* 0x00000005080872a4 */ /* 0x000fc8000f8e0205 */
[----:B------:R-:W-:-:S04]  /*33790*/  UISETP.LT.AND UP0, UPT, UR4, UR8, UPT ;  /* 0x000000080400728c */ /* 0x000fc8000bf01270 */
[----:B------:R-:W-:-:S12]  /*337a0*/  USEL UR4, UR4, UR8, UP0 ;  /* 0x0000000804047287 */ /* 0x000fd80008000000 */
.L_x_11375:
        /* <DEDUP_REMOVED lines=26> */
.L_x_11379:
[----:B------:R-:W-:-:S11]  /*33950*/  UISETP.NE.AND UP0, UPT, UR5, 0x1, UPT ;  /* 0x000000010500788c */ /* 0x000fd6000bf05270 */
[----:B------:R-:W-:Y:S02]  /*33960*/  @UP0 ULDC.64 UR10, c[0x0][0xae0] ;  /* 0x0002b800000a0ab9 */ /* 0x000fe40000000a00 */
[----:B------:R-:W-:-:S04]  /*33970*/  UIMAD.WIDE.U32 UR6, UR4, UR10, URZ ;  /* 0x0000000a040672a5 */ /* 0x000fc8000f8e003f */
[----:B------:R-:W-:-:S12]  /*33980*/  @UP0 USHF.R.U32.HI UR4, URZ, UR11, UR7 ;  /* 0x0000000b3f040299 */ /* 0x000fd80008011607 */
.L_x_11380:
[----:B------:R-:W-:-:S04]  /*33990*/  UIMAD UR4, UR4, UR5, URZ ;  /* 0x00000005040472a4 */ /* 0x000fc8000f8e023f */
[----:B------:R-:W-:-:S04]  /*339a0*/  UISETP.LT.AND UP0, UPT, UR8, UR4, UPT ;  /* 0x000000040800728c */ /* 0x000fc8000bf01270 */
[----:B------:R-:W-:-:S12]  /*339b0*/  USEL UR8, UR8, UR4, !UP0 ;  /* 0x0000000408087287 */ /* 0x000fd8000c000000 */
.L_x_11378:
        /* <DEDUP_REMOVED lines=44> */
.L_x_11381:
        /* <DEDUP_REMOVED lines=32> */
.L_x_11382:
        /* <DEDUP_REMOVED lines=20> */
.L_x_11384:
        /* <DEDUP_REMOVED lines=15> */
.L_x_11383:
[----:B------:R-:W0:Y:S01]  /*340b0*/  LDC.64 R2, c[0x0][0xaf0] ;  /* 0x0002bc00ff027b82 */ /* 0x000e220000000a00 */
[----:B------:R-:W-:-:S07]  /*340c0*/  IMAD.MOV.U32 R30, RZ, RZ, R19 ;  /* 0x000000ffff1e7224 */ /* 0x000fce00078e0013 */
[----:B------:R-:W1:Y:S01]  /*340d0*/  LDC R12, c[0x0][0x430] ;  /* 0x00010c00ff0c7b82 */ /* 0x000e620000000800 */
[C---:B------:R-:W-:Y:S01]  /*340e0*/  IMAD.SHL.U32 R0, R27.reuse, 0x10, RZ ;  /* 0x000000101b007824 */ /* 0x040fe200078e00ff */
[C---:B------:R-:W-:Y:S02]  /*340f0*/  LOP3.LUT R7, R27.reuse, 0x7f, RZ, 0xc0, !PT ;  /* 0x0000007f1b077812 */ /* 0x040fe400078ec0ff */
        /* <DEDUP_REMOVED lines=8> */
[----:B------:R-:W-:Y:S01]  /*34180*/  LOP3.LUT R4, R0, 0x70, RZ, 0xc0, !PT ;  /* 0x0000007000047812 */ /* 0x000fe200078ec0ff */
[----:B------:R-:W-:Y:S01]  /*34190*/  VIADD R0, R24, 0xffffffff ;  /* 0xffffffff18007836 */ /* 0x000fe20000000000 */
[----:B------:R-:W-:Y:S02]  /*341a0*/  SHF.R.U32.HI R5, RZ, 0x3, R7 ;  /* 0x00000003ff057819 */ /* 0x000fe40000011607 */
[----:B-1----:R-:W-:Y:S02]  /*341b0*/  ISETP.NE.AND P1, PT, R12, 0x1, PT ;  /* 0x000000010c00780c */ /* 0x002fe40003f25270 */
[----:B------:R-:W-:-:S05]  /*341c0*/  LOP3.LUT R32, R4, R5, RZ, 0xfc, !PT ;  /* 0x0000000504207212 */ /* 0x000fca00078efcff */
[----:B------:R-:W-:-:S04]  /*341d0*/  IMAD R4, R0, 0x60, R32 ;  /* 0x0000006000047824 */ /* 0x000fc800078e0220 */
[C---:B-----5:R-:W-:Y:S01]  /*341e0*/  IMAD.IADD R10, R4.reuse, 0x1, R25 ;  /* 0x00000001040a7824 */ /* 0x060fe200078e0219 */
[----:B------:R-:W-:Y:S01]  /*341f0*/  ISETP.GE.AND P0, PT, R4, UR41, PT ;  /* 0x0000002904007c0c */ /* 0x000fe2000bf06270 */
[----:B0-----:R-:W0:Y:S01]  /*34200*/  @P1 LDC R2, c[0x0][0x434] ;  /* 0x00010d00ff021b82 */ /* 0x001e220000000800 */
[----:B------:R-:W-:Y:S01]  /*34210*/  @P1 LOP3.LUT R16, R16, 0x4000, RZ, 0xfc, !PT ;  /* 0x0000400010101812 */ /* 0x000fe200078efcff */
[----:B------:R-:W-:Y:S01]  /*34220*/  IMAD.MOV.U32 R11, RZ, RZ, R10 ;  /* 0x000000ffff0b7224 */ /* 0x000fe200078e000a */
[----:B------:R-:W-:-:S05]  /*34230*/  ISETP.GT.U32.OR P0, PT, R32, 0x5f, P0 ;  /* 0x0000005f2000780c */ /* 0x000fca0000704470 */
[----:B------:R-:W1:Y:S08]  /*34240*/  @P1 LDC R3, c[0x0][0x438] ;  /* 0x00010e00ff031b82 */ /* 0x000e700000000800 */
[----:B------:R-:W3:Y:S08]  /*34250*/  @!P0 LDC.64 R8, c[0x0][0x428] ;  /* 0x00010a00ff088b82 */ /* 0x000ef00000000a00 */
[----:B------:R-:W4:Y:S01]  /*34260*/  @!P0 LDC.64 R4, c[0x0][0x418] ;  /* 0x00010600ff048b82 */ /* 0x000f220000000a00 */
[----:B0-----:R-:W-:-:S05]  /*34270*/  @P1 IMAD.HI.U32 R2, R10, R2, RZ ;  /* 0x000000020a021227 */ /* 0x001fca00078e00ff */
        /* <DEDUP_REMOVED lines=8> */
[----:B----4-:R-:W-:-:S04]  /*34300*/  @!P0 LEA R4, P1, R2, R4, 0x2 ;  /* 0x0000000402048211 */ /* 0x010fc800078210ff */
[----:B------:R-:W-:-:S05]  /*34310*/  @!P0 LEA.HI.X R5, R2, R5, R3, 0x2, P1 ;  /* 0x0000000502058211 */ /* 0x000fca00008f1403 */
[----:B------:R0:W5:Y:S01]  /*34320*/  @!P0 LDG.E R4, desc[UR36][R4.64] ;  /* 0x0000002404048981 */ /* 0x000162000c1e1900 */
[----:B------:R-:W-:Y:S01]  /*34330*/  LOP3.LUT R22, R6, 0x38, RZ, 0xc0, !PT ;  /* 0x0000003806167812 */ /* 0x000fe200078ec0ff */
[----:B------:R-:W-:Y:S01]  /*34340*/  UMOV UR5, 0xffffffff ;  /* 0xffffffff00057882 */ /* 0x000fe20000000000 */
[----:B------:R-:W-:Y:S01]  /*34350*/  LOP3.LUT R16, R16, 0xffffffef, RZ, 0xc0, !PT ;  /* 0xffffffef10107812 */ /* 0x000fe200078ec0ff */
[----:B------:R-:W-:Y:S01]  /*34360*/  IMAD.MOV R23, RZ, RZ, -R11 ;  /* 0x000000ffff177224 */ /* 0x000fe200078e0a0b */
[C---:B------:R-:W-:Y:S02]  /*34370*/  LOP3.LUT R35, R22.reuse, 0x40, RZ, 0xfc, !PT ;  /* 0x0000004016237812 */ /* 0x040fe400078efcff */
[----:B------:R-:W-:Y:S01]  /*34380*/  LOP3.LUT R31, R22, 0x80, RZ, 0xfc, !PT ;  /* 0x00000080161f7812 */ /* 0x000fe200078efcff */
[----:B------:R-:W-:Y:S01]  /*34390*/  IMAD R23, R12, R23, R10 ;  /* 0x000000170c177224 */ /* 0x000fe200078e020a */
[----:B------:R-:W-:Y:S02]  /*343a0*/  ISETP.GE.AND P4, PT, R35, UR4, PT ;  /* 0x0000000423007c0c */ /* 0x000fe4000bf86270 */
[----:B------:R-:W-:-:S02]  /*343b0*/  ISETP.GE.AND P3, PT, R31, UR4, PT ;  /* 0x000000041f007c0c */ /* 0x000fc4000bf66270 */
[C---:B------:R-:W-:Y:S02]  /*343c0*/  ISETP.GE.AND P2, PT, R22.reuse, UR4, PT ;  /* 0x0000000416007c0c */ /* 0x040fe4000bf46270 */
[----:B------:R-:W-:-:S04]  /*343d0*/  LOP3.LUT R28, R22, 0xc0, RZ, 0xfc, !PT ;  /* 0x000000c0161c7812 */ /* 0x000fc800078efcff */
[----:B------:R-:W-:-:S03]  /*343e0*/  ISETP.GE.AND P1, PT, R28, UR4, PT ;  /* 0x000000041c007c0c */ /* 0x000fc6000bf26270 */
[----:B------:R-:W-:-:S04]  /*343f0*/  @P4 LOP3.LUT R16, R16, 0x10, RZ, 0xfc, !PT ;  /* 0x0000001010104812 */ /* 0x000fc800078efcff */
[----:B------:R-:W-:-:S04]  /*34400*/  LOP3.LUT R16, R16, 0xfffffffe, RZ, 0xc0, !PT ;  /* 0xfffffffe10107812 */ /* 0x000fc800078ec0ff */
[----:B------:R-:W-:-:S04]  /*34410*/  LOP3.LUT R16, R16, 0xfffffff7, RZ, 0xc0, !PT ;  /* 0xfffffff710107812 */ /* 0x000fc800078ec0ff */
[----:B------:R-:W-:-:S04]  /*34420*/  @P3 LOP3.LUT R16, R16, 0x8, RZ, 0xfc, !PT ;  /* 0x0000000810103812 */ /* 0x000fc800078efcff */
[----:B------:R-:W-:-:S04]  /*34430*/  @P2 LOP3.LUT R16, R16, 0x1, RZ, 0xfc, !PT ;  /* 0x0000000110102812 */ /* 0x000fc800078efcff */
[----:B------:R-:W-:-:S04]  /*34440*/  LOP3.LUT R16, R16, 0xfffffffb, RZ, 0xc0, !PT ;  /* 0xfffffffb10107812 */ /* 0x000fc800078ec0ff */
[----:B------:R-:W-:Y:S01]  /*34450*/  @P1 LOP3.LUT R16, R16, 0x4, RZ, 0xfc, !PT ;  /* 0x0000000410101812 */ /* 0x000fe200078efcff */
[----:B0-----:R-:W-:Y:S06]  /*34460*/  BRA.DIV UR5, `(.L_x_11385) ;  /* 0x0000003a05887947 */ /* 0x001fec000b800000 */
.L_x_11431:
[--C-:B-----5:R-:W-:Y:S01]  /*34470*/  @!P0 SHF.R.S32.HI R3, RZ, 0x1f, R4.reuse ;  /* 0x0000001fff038819 */ /* 0x120fe20000011404 */
[----:B------:R-:W-:Y:S01]  /*34480*/  ULOP3.LUT UR4, UR60, 0x2, URZ, 0xfc, !UPT ;  /* 0x000000023c047892 */ /* 0x000fe2000f8efc3f */
[----:B------:R-:W-:Y:S02]  /*34490*/  CS2R R18, SRZ ;  /* 0x0000000000127805 */ /* 0x000fe4000001ff00 */
[----:B------:R-:W-:Y:S01]  /*344a0*/  LOP3.LUT R16, R16, 0xffff7fff, RZ, 0xc0, !PT ;  /* 0xffff7fff10107812 */ /* 0x000fe200078ec0ff */
[----:B------:R-:W-:Y:S01]  /*344b0*/  @!P0 IMAD.MOV.U32 R18, RZ, RZ, R4 ;  /* 0x000000ffff128224 */ /* 0x000fe200078e0004 */
[----:B------:R-:W-:Y:S01]  /*344c0*/  SEL R36, RZ, 0x1, P2 ;  /* 0x00000001ff247807 */ /* 0x000fe20001000000 */
[----:B------:R-:W-:Y:S01]  /*344d0*/  @!P0 IMAD.MOV.U32 R19, RZ, RZ, R3 ;  /* 0x000000ffff138224 */ /* 0x000fe200078e0003 */
[----:B------:R-:W-:Y:S01]  /*344e0*/  ISETP.GT.U32.AND P0, PT, R32, 0x5f, PT ;  /* 0x0000005f2000780c */ /* 0x000fe20003f04070 */
[----:B------:R-:W-:Y:S02]  /*344f0*/  IMAD.U32 R34, RZ, RZ, UR4 ;  /* 0x00000004ff227e24 */ /* 0x000fe4000f8e00ff */
[----:B------:R-:W-:-:S03]  /*34500*/  IMAD.U32 R29, RZ, RZ, UR39 ;  /* 0x00000027ff1d7e24 */ /* 0x000fc6000f8e00ff */
[----:B------:R-:W-:Y:S02]  /*34510*/  ISETP.NE.AND P1, PT, R34, 0x3, PT ;  /* 0x000000032200780c */ /* 0x000fe40003f25270 */
[----:B------:R-:W-:-:S05]  /*34520*/  SHF.R.S32.HI R29, RZ, 0x1f, R29 ;  /* 0x0000001fff1d7819 */ /* 0x000fca000001141d */
[----:B------:R-:W-:-:S04]  /*34530*/  @P0 LOP3.LUT R16, R16, 0x8000, RZ, 0xfc, !PT ;  /* 0x0000800010100812 */ /* 0x000fc800078efcff */
[----:B------:R-:W-:-:S04]  /*34540*/  LOP3.LUT R16, R16, 0xffffffdf, RZ, 0xc0, !PT ;  /* 0xffffffdf10107812 */ /* 0x000fc800078ec0ff */
[----:B------:R-:W-:Y:S01]  /*34550*/  @P1 LOP3.LUT R16, R16, 0x20, RZ, 0xfc, !PT ;  /* 0x0000002010101812 */ /* 0x000fe200078efcff */
[----:B------:R-:W-:Y:S06]  /*34560*/  @!P1 BRA `(.L_x_11386) ;  /* 0x0000000000049947 */ /* 0x000fec0003800000 */
[----:B------:R-:W-:Y:S01]  /*34570*/  BPT.TRAP 0x1 ;  /* 0x000000040000795c */ /* 0x000fe20000300000 */
.L_x_11386:
[----:B------:R-:W-:-:S05]  /*34580*/  IMAD.MOV.U32 R2, RZ, RZ, 0x1 ;  /* 0x00000001ff027424 */ /* 0x000fca00078e00ff */
[----:B------:R-:W-:-:S04]  /*34590*/  SHF.L.U32 R2, R2, 0x1f, RZ ;  /* 0x0000001f02027819 */ /* 0x000fc800000006ff */
[----:B------:R-:W0:Y:S02]  /*345a0*/  SYNCS.PHASECHK.TRANS64.TRYWAIT P0, [UR46+0x32440], R2 ;  /* 0x03244002ff0075a7 */ /* 0x000e24000800016e */
[----:B0-----:R-:W-:Y:S05]  /*345b0*/  @!P0 BRA `(.L_x_11387) ;  /* 0x0000003800548947 */ /* 0x001fea0003800000 */
.L_x_11432:
[----:B------:R-:W-:Y:S01]  /*345c0*/  SHF.R.S32.HI R26, RZ, 0x1f, R23 ;  /* 0x0000001fff1a7819 */ /* 0x000fe20000011417 */
[----:B------:R-:W-:Y:S01]  /*345d0*/  ULDC.64 UR4, c[0x0][0x300] ;  /* 0x0000c00000047ab9 */ /* 0x000fe20000000a00 */
[----:B------:R-:W-:Y:S01]  /*345e0*/  R2UR UR6, R29 ;  /* 0x000000001d0672ca */ /* 0x000fe200000e0000 */
[----:B------:R-:W-:Y:S01]  /*345f0*/  IMAD.MOV.U32 R17, RZ, RZ, -0x60 ;  /* 0xffffffa0ff117424 */ /* 0x000fe200078e00ff */
[----:B------:R-:W-:Y:S01]  /*34600*/  SHF.R.U32.HI R8, RZ, 0x3, R7 ;  /* 0x00000003ff087819 */ /* 0x000fe20000011607 */
[----:B0-----:R-:W-:Y:S01]  /*34610*/  IMAD R2, R26, UR4, RZ ;  /* 0x000000041a027c24 */ /* 0x001fe2000f8e02ff */
[----:B------:R-:W-:Y:S01]  /*34620*/  LOP3.LUT R16, R16, 0xfffffffd, RZ, 0xc0, !PT ;  /* 0xfffffffd10107812 */ /* 0x000fe200078ec0ff */
[----:B------:R-:W-:Y:S02]  /*34630*/  IMAD R17, R0, R17, UR41 ;  /* 0x0000002900117e24 */ /* 0x000fe4000f8e0211 */
        /* <DEDUP_REMOVED lines=8> */
[----:B------:R-:W-:Y:S02]  /*346c0*/  IMAD.IADD R17, R17, 0x1, -R8 ;  /* 0x0000000111117824 */ /* 0x000fe400078e0a08 */
        /* <DEDUP_REMOVED lines=56> */
.L_x_11446:
        /* <DEDUP_REMOVED lines=15> */
.L_x_11389:
        /* <DEDUP_REMOVED lines=23> */
.L_x_11390:
[----:B------:R-:W0:Y:S01]  /*34cb0*/  S2R R20, SR_CTAID.Z ;  /* 0x0000000000147919 */ /* 0x000e220000002700 */
[----:B------:R-:W-:Y:S01]  /*34cc0*/  UISETP.NE.AND UP0, UPT, UR47, URZ, UPT ;  /* 0x0000003f2f00728c */ /* 0x000fe2000bf05270 */
[----:B------:R-:W-:Y:S01]  /*34cd0*/  VIADD R37, R32, UR40 ;  /* 0x0000002820257c36 */ /* 0x000fe20008000000 */
[----:B------:R-:W-:Y:S01]  /*34ce0*/  R2UR UR6, R29 ;  /* 0x000000001d0672ca */ /* 0x000fe200000e0000 */
[----:B------:R-:W-:Y:S02]  /*34cf0*/  ULDC.64 UR8, c[0x0][0x2d8] ;  /* 0x0000b60000087ab9 */ /* 0x000fe40000000a00 */
        /* <DEDUP_REMOVED lines=16> */
[----:B------:R-:W-:Y:S02]  /*34e00*/  IMAD.U32 R3, RZ, RZ, UR6 ;  /* 0x00000006ff037e24 */ /* 0x000fe4000f8e00ff */
[----:B------:R-:W1:Y:S01]  /*34e10*/  LDC R5, c[0x0][0x448] ;  /* 0x00011200ff057b82 */ /* 0x000e620000000800 */
[----:B------:R-:W-:Y:S02]  /*34e20*/  IMAD.MOV.U32 R2, RZ, RZ, R4 ;  /* 0x000000ffff027224 */ /* 0x000fe400078e0004 */
[----:B------:R-:W-:-:S02]  /*34e30*/  IMAD R0, R21, UR4, RZ ;  /* 0x0000000415007c24 */ /* 0x000fc4000f8e02ff */
[--C-:B------:R-:W-:Y:S02]  /*34e40*/  IMAD.MOV R4, RZ, RZ, -R7.reuse ;  /* 0x000000ffff047224 */ /* 0x100fe400078e0a07 */
[C---:B0-----:R-:W-:Y:S01]  /*34e50*/  IMAD R9, R20.reuse, UR5, R0 ;  /* 0x0000000514097c24 */ /* 0x041fe2000f8e0200 */
[----:B------:R-:W-:Y:S01]  /*34e60*/  SHF.R.S32.HI R0, RZ, 0x1f, R7 ;  /* 0x0000001fff007819 */ /* 0x000fe20000011407 */
[----:B------:R-:W-:Y:S01]  /*34e70*/  IMAD.WIDE.U32 R2, R20, UR4, R2 ;  /* 0x0000000414027c25 */ /* 0x000fe2000f8e0002 */
[----:B------:R-:W-:Y:S01]  /*34e80*/  ULDC.64 UR4, c[0x0][0x2d0] ;  /* 0x0000b40000047ab9 */ /* 0x000fe20000000a00 */
[----:B------:R-:W0:Y:S02]  /*34e90*/  S2R R20, SR_TID.X ;  /* 0x0000000000147919 */ /* 0x000e240000002100 */
[----:B------:R-:W-:Y:S02]  /*34ea0*/  IMAD.IADD R3, R3, 0x1, R9 ;  /* 0x0000000103037824 */ /* 0x000fe400078e0209 */
        /* <DEDUP_REMOVED lines=16> */
[----:B0-----:R-:W-:Y:S02]  /*34fb0*/  LOP3.LUT R20, R20, 0x7f, RZ, 0xc0, !PT ;  /* 0x0000007f14147812 */ /* 0x001fe400078ec0ff */
[----:B------:R-:W-:Y:S02]  /*34fc0*/  ISETP.GE.AND P0, PT, R22, UR4, PT ;  /* 0x0000000416007c0c */ /* 0x000fe4000bf06270 */
[----:B------:R-:W-:Y:S01]  /*34fd0*/  SHF.R.U32.HI R20, RZ, 0x3, R20 ;  /* 0x00000003ff147819 */ /* 0x000fe20000011614 */
[----:B------:R-:W-:Y:S10]  /*34fe0*/  BRA.DIV UR5, `(.L_x_11391) ;  /* 0x00000036058c7947 */ /* 0x000ff4000b800000 */
[----:B------:R-:W0:Y:S01]  /*34ff0*/  SHFL.IDX PT, R14, R0, RZ, 0x181f ;  /* 0x00181fff000e7589 */ /* 0x000e2200000e0000 */
[----:B------:R-:W-:Y:S01]  /*35000*/  ULDC UR4, c[0x0][0x288] ;  /* 0x0000a20000047ab9 */ /* 0x000fe20000000800 */
[----:B------:R-:W-:Y:S01]  /*35010*/  VIADD R4, R20, UR40 ;  /* 0x0000002814047c36 */ /* 0x000fe20008000000 */
[----:B------:R-:W-:Y:S01]  /*35020*/  LOP3.LUT R16, R16, 0xffffefff, RZ, 0xc0, !PT ;  /* 0xffffefff10107812 */ /* 0x000fe200078ec0ff */
[----:B------:R-:W-:Y:S01]  /*35030*/  IMAD R5, R5, UR4, RZ ;  /* 0x0000000405057c24 */ /* 0x000fe2000f8e02ff */
[----:B------:R-:W1:Y:S01]  /*35040*/  SHFL.IDX PT, R3, R6, RZ, 0x181f ;  /* 0x00181fff06037589 */ /* 0x000e6200000e0000 */
[C---:B------:R-:W-:Y:S02]  /*35050*/  VIADD R8, R4.reuse, 0x10 ;  /* 0x0000001004087836 */ /* 0x040fe40000000000 */
[C---:B------:R-:W-:Y:S01]  /*35060*/  VIADD R20, R4.reuse, 0x30 ;  /* 0x0000003004147836 */ /* 0x040fe20000000000 */
[-C--:B------:R-:W-:Y:S01]  /*35070*/  ISETP.GE.AND P2, PT, R4, R5.reuse, PT ;  /* 0x000000050400720c */ /* 0x080fe20003f46270 */
[----:B------:R-:W-:Y:S01]  /*35080*/  SHFL.IDX PT, R7, R6, 0x1, 0x181f ;  /* 0x00381f0006077f89 */ /* 0x000fe200000e0000 */
[----:B------:R-:W-:Y:S01]  /*35090*/  ISETP.GE.AND P4, PT, R8, R5, PT ;  /* 0x000000050800720c */ /* 0x000fe20003f86270 */
[----:B------:R-:W-:-:S02]  /*350a0*/  VIADD R8, R4, 0x20 ;  /* 0x0000002004087836 */ /* 0x000fc40000000000 */
[----:B------:R-:W-:Y:S03]  /*350b0*/  SHFL.IDX PT, R10, R6, 0x2, 0x181f ;  /* 0x00581f00060a7f89 */ /* 0x000fe600000e0000 */
[----:B------:R-:W-:-:S05]  /*350c0*/  ISETP.GE.AND P3, PT, R8, R5, PT ;  /* 0x000000050800720c */ /* 0x000fca0003f66270 */
[C---:B------:R-:W-:Y:S02]  /*350d0*/  @!P2 LEA R8, R27.reuse, UR46, 0x1 ;  /* 0x0000002e1b08ac11 */ /* 0x040fe4000f8e08ff */
[----:B0-----:R-:W-:Y:S02]  /*350e0*/  @!P2 LEA R2, P1, R22, R14, 0x1 ;  /* 0x0000000e1602a211 */ /* 0x001fe400078208ff */
[----:B------:R-:W0:Y:S01]  /*350f0*/  SHFL.IDX PT, R14, R0, 0x1, 0x181f ;  /* 0x00381f00000e7f89 */ /* 0x000e2200000e0000 */
[----:B------:R-:W-:Y:S02]  /*35100*/  @P2 LOP3.LUT R16, R16, 0x1000, RZ, 0xfc, !PT ;  /* 0x0000100010102812 */ /* 0x000fe400078efcff */
[----:B-1----:R-:W-:Y:S01]  /*35110*/  @!P2 IMAD.X R3, RZ, RZ, R3, P1 ;  /* 0x000000ffff03a224 */ /* 0x002fe200008e0603 */
[----:B------:R-:W-:Y:S02]  /*35120*/  @!P4 LEA R13, R27, UR46, 0x1 ;  /* 0x0000002e1b0dcc11 */ /* 0x000fe4000f8e08ff */
[----:B------:R-:W-:-:S02]  /*35130*/  LOP3.LUT R16, R16, 0xfffff7ff, RZ, 0xc0, !PT ;  /* 0xfffff7ff10107812 */ /* 0x000fc400078ec0ff */
[----:B------:R1:W-:Y:S01]  /*35140*/  @!P2 LDGSTS.E.BYPASS.LTC128B.128 [R8+0x18400], desc[UR36][R2.64], !P0 ;  /* 0x184000000208afae */ /* 0x0003e2000c101d64 */
[----:B------:R-:W-:Y:S02]  /*35150*/  ISETP.GE.AND P2, PT, R20, R5, PT ;  /* 0x000000051400720c */ /* 0x000fe40003f46270 */
[----:B------:R-:W-:-:S04]  /*35160*/  @P4 LOP3.LUT R16, R16, 0x800, RZ, 0xfc, !PT ;  /* 0x0000080010104812 */ /* 0x000fc800078efcff */
[----:B------:R-:W-:-:S04]  /*35170*/  LOP3.LUT R16, R16, 0xfffffbff, RZ, 0xc0, !PT ;  /* 0xfffffbff10107812 */ /* 0x000fc800078ec0ff */
[----:B------:R-:W-:Y:S01]  /*35180*/  @P3 LOP3.LUT R16, R16, 0x400, RZ, 0xfc, !PT ;  /* 0x0000040010103812 */ /* 0x000fe200078efcff */
[----:B-1----:R-:W-:Y:S03]  /*35190*/  SHFL.IDX PT, R8, R6, 0x3, 0x181f ;  /* 0x00781f0006087f89 */ /* 0x002fe600000e0000 */
[----:B------:R-:W-:Y:S02]  /*351a0*/  LOP3.LUT R16, R16, 0xfffffdff, RZ, 0xc0, !PT ;  /* 0xfffffdff10107812 */ /* 0x000fe400078ec0ff */
[----:B0-----:R-:W-:Y:S02]  /*351b0*/  @!P4 LEA R12, P1, R22, R14, 0x1 ;  /* 0x0000000e160cc211 */ /* 0x001fe400078208ff */
[----:B------:R-:W0:Y:S01]  /*351c0*/  SHFL.IDX PT, R14, R0, 0x2, 0x181f ;  /* 0x00581f00000e7f89 */ /* 0x000e2200000e0000 */
[----:B------:R-:W-:Y:S02]  /*351d0*/  @P2 LOP3.LUT R16, R16, 0x200, RZ, 0xfc, !PT ;  /* 0x0000020010102812 */ /* 0x000fe400078efcff */
[----:B------:R-:W-:-:S02]  /*351e0*/  @!P4 IMAD.X R7, RZ, RZ, R7, P1 ;  /* 0x000000ffff07c224 */ /* 0x000fc400008e0607 */
[----:B------:R-:W-:Y:S01]  /*351f0*/  @!P4 IMAD.MOV.U32 R2, RZ, RZ, R12 ;  /* 0x000000ffff02c224 */ /* 0x000fe200078e000c */
[----:B------:R-:W-:Y:S01]  /*35200*/  LOP3.LUT R16, R16, 0xfffffeff, RZ, 0xc0, !PT ;  /* 0xfffffeff10107812 */ /* 0x000fe200078ec0ff */
[----:B------:R-:W-:Y:S02]  /*35210*/  @!P4 IMAD.MOV.U32 R3, RZ, RZ, R7 ;  /* 0x000000ffff03c224 */ /* 0x000fe400078e0007 */
[----:B------:R-:W-:-:S03]  /*35220*/  VIADD R12, R4, 0x40 ;  /* 0x00000040040c7836 */ /* 0x000fc60000000000 */
[----:B------:R1:W-:Y:S02]  /*35230*/  @!P4 LDGSTS.E.BYPASS.LTC128B.128 [R13+0x18c00], desc[UR36][R2.64], !P0 ;  /* 0x18c00000020dcfae */ /* 0x0003e4000c101d64 */
[----:B------:R-:W-:Y:S02]  /*35240*/  ISETP.GE.AND P4, PT, R12, R5, PT ;  /* 0x000000050c00720c */ /* 0x000fe40003f86270 */
[----:B0-----:R-:W-:Y:S01]  /*35250*/  @!P3 LEA R11, P1, R22, R14, 0x1 ;  /* 0x0000000e160bb211 */ /* 0x001fe200078208ff */
[----:B-1----:R-:W-:Y:S01]  /*35260*/  SHFL.IDX PT, R2, R6, 0x4, 0x181f ;  /* 0x00981f0006027f89 */ /* 0x002fe200000e0000 */
[----:B------:R-:W-:-:S09]  /*35270*/  @!P3 LEA R13, R27, UR46, 0x1 ;  /* 0x0000002e1b0dbc11 */ /* 0x000fd2000f8e08ff */
[----:B------:R-:W-:Y:S01]  /*35280*/  @P4 LOP3.LUT R16, R16, 0x100, RZ, 0xfc, !PT ;  /* 0x0000010010104812 */ /* 0x000fe200078efcff */
[----:B------:R-:W0:Y:S01]  /*35290*/  SHFL.IDX PT, R14, R0, 0x3, 0x181f ;  /* 0x00781f00000e7f89 */ /* 0x000e2200000e0000 */
[----:B------:R-:W-:Y:S02]  /*352a0*/  @!P3 IMAD.X R10, RZ, RZ, R10, P1 ;  /* 0x000000ffff0ab224 */ /* 0x000fe400008e060a */
[----:B------:R-:W-:Y:S02]  /*352b0*/  LOP3.LUT R16, R16, 0xffffff7f, RZ, 0xc0, !PT ;  /* 0xffffff7f10107812 */ /* 0x000fe400078ec0ff */
[----:B------:R-:W-:Y:S02]  /*352c0*/  @!P3 IMAD.MOV.U32 R3, RZ, RZ, R10 ;  /* 0x000000ffff03b224 */ /* 0x000fe400078e000a */
[----:B------:R-:W-:Y:S01]  /*352d0*/  VIADD R10, R4, 0x50 ;  /* 0x00000050040a7836 */ /* 0x000fe20000000000 */
[C---:B0-----:R-:W-:Y:S02]  /*352e0*/  @!P2 LEA R9, P1, R22.reuse, R14, 0x1 ;  /* 0x0000000e1609a211 */ /* 0x041fe400078208ff */
[----:B------:R-:W0:Y:S03]  /*352f0*/  SHFL.IDX PT, R14, R0, 0x4, 0x181f ;  /* 0x00981f00000e7f89 */ /* 0x000e2600000e0000 */
[----:B------:R-:W-:Y:S01]  /*35300*/  @!P2 IMAD.X R8, RZ, RZ, R8, P1 ;  /* 0x000000ffff08a224 */ /* 0x000fe200008e0608 */
[----:B0-----:R-:W-:-:S02]  /*35310*/  @!P4 LEA R7, P1, R22, R14, 0x1 ;  /* 0x0000000e1607c211 */ /* 0x001fc400078208ff */
[----:B------:R-:W0:Y:S03]  /*35320*/  SHFL.IDX PT, R14, R0, 0x5, 0x181f ;  /* 0x00b81f00000e7f89 */ /* 0x000e2600000e0000 */
[----:B------:R-:W-:Y:S02]  /*35330*/  @!P4 IMAD.X R12, RZ, RZ, R2, P1 ;  /* 0x000000ffff0cc224 */ /* 0x000fe400008e0602 */
[----:B------:R-:W-:-:S05]  /*35340*/  @!P3 IMAD.MOV.U32 R2, RZ, RZ, R11 ;  /* 0x000000ffff02b224 */ /* 0x000fca00078e000b */
[----:B------:R1:W-:Y:S01]  /*35350*/  @!P3 LDGSTS.E.BYPASS.LTC128B.128 [R13+0x19400], desc[UR36][R2.64], !P0 ;  /* 0x19400000020dbfae */ /* 0x0003e2000c101d64 */
[----:B------:R-:W-:-:S03]  /*35360*/  ISETP.GE.AND P3, PT, R10, R5, PT ;  /* 0x000000050a00720c */ /* 0x000fc60003f66270 */
[----:B-1----:R-:W1:Y:S01]  /*35370*/  SHFL.IDX PT, R2, R6, 0x5, 0x181f ;  /* 0x00b81f0006027f89 */ /* 0x002e6200000e0000 */
[----:B------:R-:W-:Y:S01]  /*35380*/  @!P2 LEA R13, R27, UR46, 0x1 ;  /* 0x0000002e1b0dac11 */ /* 0x000fe2000f8e08ff */
[----:B------:R-:W-:-:S08]  /*35390*/  @!P2 IMAD.MOV.U32 R3, RZ, RZ, R8 ;  /* 0x000000ffff03a224 */ /* 0x000fd000078e0008 */
[----:B0-----:R-:W-:Y:S01]  /*353a0*/  @!P3 LEA R10, P1, R22, R14, 0x1 ;  /* 0x0000000e160ab211 */ /* 0x001fe200078208ff */
[----:B------:R-:W-:Y:S01]  /*353b0*/  VIADD R8, R4, 0x60 ;  /* 0x0000006004087836 */ /* 0x000fe20000000000 */
[----:B------:R-:W0:Y:S01]  /*353c0*/  SHFL.IDX PT, R14, R0, 0x6, 0x181f ;  /* 0x00d81f00000e7f89 */ /* 0x000e2200000e0000 */
[----:B------:R-:W-:-:S04]  /*353d0*/  @P3 LOP3.LUT R16, R16, 0x80, RZ, 0xfc, !PT ;  /* 0x0000008010103812 */ /* 0x000fc800078efcff */
[----:B------:R-:W-:Y:S01]  /*353e0*/  LOP3.LUT R16, R16, 0xffffffbf, RZ, 0xc0, !PT ;  /* 0xffffffbf10107812 */ /* 0x000fe200078ec0ff */
[----:B-1----:R-:W-:Y:S02]  /*353f0*/  @!P3 IMAD.X R11, RZ, RZ, R2, P1 ;  /* 0x000000ffff0bb224 */ /* 0x002fe400008e0602 */
[----:B------:R-:W-:-:S05]  /*35400*/  @!P2 IMAD.MOV.U32 R2, RZ, RZ, R9 ;  /* 0x000000ffff02a224 */ /* 0x000fca00078e0009 */
[----:B------:R1:W-:Y:S01]  /*35410*/  @!P2 LDGSTS.E.BYPASS.LTC128B.128 [R13+0x19c00], desc[UR36][R2.64], !P0 ;  /* 0x19c00000020dafae */ /* 0x0003e2000c101d64 */
[----:B------:R-:W-:-:S03]  /*35420*/  ISETP.GE.AND P2, PT, R8, R5, PT ;  /* 0x000000050800720c */ /* 0x000fc60003f46270 */
[----:B-1----:R-:W1:Y:S01]  /*35430*/  SHFL.IDX PT, R2, R6, 0x6, 0x181f ;  /* 0x00d81f0006027f89 */ /* 0x002e6200000e0000 */
[----:B------:R-:W-:Y:S01]  /*35440*/  @!P4 LEA R13, R27, UR46, 0x1 ;  /* 0x0000002e1b0dcc11 */ /* 0x000fe2000f8e08ff */
[----:B------:R-:W-:-:S08]  /*35450*/  @!P4 IMAD.MOV.U32 R3, RZ, RZ, R12 ;  /* 0x000000ffff03c224 */ /* 0x000fd000078e000c */
[----:B0-----:R-:W-:Y:S01]  /*35460*/  @!P2 LEA R8, P1, R22, R14, 0x1 ;  /* 0x0000000e1608a211 */ /* 0x001fe200078208ff */
[----:B------:R-:W0:Y:S01]  /*35470*/  SHFL.IDX PT, R6, R6, 0x7, 0x181f ;  /* 0x00f81f0006067f89 */ /* 0x000e2200000e0000 */
[C---:B------:R-:W-:Y:S02]  /*35480*/  @!P2 LEA R21, R27.reuse, UR46, 0x1 ;  /* 0x0000002e1b15ac11 */ /* 0x040fe4000f8e08ff */
[----:B------:R-:W-:Y:S01]  /*35490*/  @P2 LOP3.LUT R16, R16, 0x40, RZ, 0xfc, !PT ;  /* 0x0000004010102812 */ /* 0x000fe200078efcff */
[----:B------:R2:W3:Y:S01]  /*354a0*/  SHFL.IDX PT, R14, R0, 0x7, 0x181f ;  /* 0x00f81f00000e7f89 */ /* 0x0004e200000e0000 */
[----:B-1----:R-:W-:Y:S02]  /*354b0*/  @!P2 IMAD.X R9, RZ, RZ, R2, P1 ;  /* 0x000000ffff09a224 */ /* 0x002fe400008e0602 */
[----:B------:R-:W-:Y:S01]  /*354c0*/  @!P4 IMAD.MOV.U32 R2, RZ, RZ, R7 ;  /* 0x000000ffff02c224 */ /* 0x000fe200078e0007 */
[----:B------:R-:W-:-:S04]  /*354d0*/  @!P3 LEA R7, R27, UR46, 0x1 ;  /* 0x0000002e1b07bc11 */ /* 0x000fc8000f8e08ff */
[----:B------:R1:W-:Y:S02]  /*354e0*/  @!P4 LDGSTS.E.BYPASS.LTC128B.128 [R13+0x1a400], desc[UR36][R2.64], !P0 ;  /* 0x1a400000020dcfae */ /* 0x0003e4000c101d64 */
[----:B-1----:R-:W-:Y:S02]  /*354f0*/  @!P3 IMAD.MOV.U32 R2, RZ, RZ, R10 ;  /* 0x000000ffff02b224 */ /* 0x002fe400078e000a */
[----:B------:R-:W-:-:S05]  /*35500*/  @!P3 IMAD.MOV.U32 R3, RZ, RZ, R11 ;  /* 0x000000ffff03b224 */ /* 0x000fca00078e000b */
[----:B------:R1:W-:Y:S02]  /*35510*/  @!P3 LDGSTS.E.BYPASS.LTC128B.128 [R7+0x1ac00], desc[UR36][R2.64], !P0 ;  /* 0x1ac000000207bfae */ /* 0x0003e4000c101d64 */
[----:B-1----:R-:W-:Y:S02]  /*35520*/  @!P2 IMAD.MOV.U32 R2, RZ, RZ, R8 ;  /* 0x000000ffff02a224 */ /* 0x002fe400078e0008 */
[----:B------:R-:W-:-:S05]  /*35530*/  @!P2 IMAD.MOV.U32 R3, RZ, RZ, R9 ;  /* 0x000000ffff03a224 */ /* 0x000fca00078e0009 */
[----:B0--3--:R2:W-:Y:S02]  /*35540*/  @!P2 LDGSTS.E.BYPASS.LTC128B.128 [R21+0x1b400], desc[UR36][R2.64], !P0 ;  /* 0x1b4000000215afae */ /* 0x0095e4000c101d64 */
.L_x_11463:
[----:B------:R-:W-:Y:S01]  /*35550*/  VIADD R4, R4, 0x70 ;  /* 0x0000007004047836 */ /* 0x000fe20000000000 */
[----:B------:R-:W-:-:S04]  /*35560*/  LOP3.LUT R16, R16, 0xffffdfff, RZ, 0xc0, !PT ;  /* 0xffffdfff10107812 */ /* 0x000fc800078ec0ff */
[----:B------:R-:W-:-:S13]  /*35570*/  ISETP.GE.AND P2, PT, R4, R5, PT ;  /* 0x000000050400720c */ /* 0x000fda0003f46270 */
[----:B--2---:R-:W-:Y:S02]  /*35580*/  @!P2 LEA R2, P1, R22, R14, 0x1 ;  /* 0x0000000e1602a211 */ /* 0x004fe400078208ff */
        /* <DEDUP_REMOVED lines=32> */
.L_x_11392:
[----:B------:R-:W-:Y:S01]  /*35790*/  UISETP.NE.AND UP0, UPT, UR47, URZ, UPT ;  /* 0x0000003f2f00728c */ /* 0x000fe2000bf05270 */
[----:B------:R-:W0:Y:S01]  /*357a0*/  S2R R20, SR_CTAID.Z ;  /* 0x0000000000147919 */ /* 0x000e220000002700 */
[----:B------:R-:W-:Y:S01]  /*357b0*/  R2UR UR6, R29 ;  /* 0x000000001d0672ca */ /* 0x000fe200000e0000 */
[----:B------:R-:W-:Y:S01]  /*357c0*/  ULDC.64 UR8, c[0x0][0x3d8] ;  /* 0x0000f60000087ab9 */ /* 0x000fe20000000a00 */
[----:B------:R-:W-:Y:S02]  /*357d0*/  IMAD.MOV.U32 R7, RZ, RZ, R37 ;  /* 0x000000ffff077224 */ /* 0x000fe400078e0025 */
[----:B------:R-:W-:-:S05]  /*357e0*/  PLOP3.LUT P0, PT, PT, PT, UP0, 0x80, 0x0 ;  /* 0x000000000000781c */ /* 0x000fca0003f0f008 */
[----:B------:R-:W-:-:S04]  /*357f0*/  @UP0 ULDC UR4, c[0x0][0x44c] ;  /* 0x0001130000040ab9 */ /* 0x000fc80000000800 */
[----:B------:R-:W-:-:S04]  /*35800*/  UIMAD UR6, UR6, UR8, URZ ;  /* 0x00000008060672a4 */ /* 0x000fc8000f8e023f */
[----:B------:R-:W-:Y:S01]  /*35810*/  @P0 IMAD.HI.U32 R0, R37, UR4, RZ ;  /* 0x0000000425000c27 */ /* 0x000fe2000f8e00ff */
[----:B------:R-:W-:Y:S01]  /*35820*/  PLOP3.LUT P0, PT, PT, PT, UP0, 0x80, 0x0 ;  /* 0x000000000000781c */ /* 0x000fe20003f0f008 */
[----:B------:R-:W-:Y:S01]  /*35830*/  @UP0 ULDC UR4, c[0x0][0x450] ;  /* 0x0001140000040ab9 */ /* 0x000fe20000000800 */
[----:B------:R-:W-:Y:S01]  /*35840*/  UIMAD UR6, UR39, UR9, UR6 ;  /* 0x00000009270672a4 */ /* 0x000fe2000f8e0206 */
[----:B0-----:R-:W-:-:S10]  /*35850*/  SHF.R.S32.HI R20, RZ, 0x1f, R20 ;  /* 0x0000001fff147819 */ /* 0x001fd40000011414 */
        /* <DEDUP_REMOVED lines=9> */
[----:B------:R-:W-:Y:S02]  /*358f0*/  IMAD.MOV.U32 R2, RZ, RZ, R4 ;  /* 0x000000ffff027224 */ /* 0x000fe400078e0004 */
[----:B------:R-:W-:Y:S01]  /*35900*/  IMAD.U32 R5, RZ, RZ, UR5 ;  /* 0x00000005ff057e24 */ /* 0x000fe2000f8e00ff */
[----:B------:R-:W-:Y:S01]  /*35910*/  ULDC.64 UR4, c[0x0][0x3d0] ;  /* 0x0000f40000047ab9 */ /* 0x000fe20000000a00 */
[----:B------:R-:W-:-:S02]  /*35920*/  IMAD.MOV R4, RZ, RZ, -R7 ;  /* 0x000000ffff047224 */ /* 0x000fc400078e0a07 */
[C---:B0-----:R-:W-:Y:S01]  /*35930*/  IMAD R5, R20.reuse, UR9, R0 ;  /* 0x0000000914057c24 */ /* 0x041fe2000f8e0200 */
[----:B------:R-:W-:Y:S01]  /*35940*/  SHF.R.S32.HI R0, RZ, 0x1f, R7 ;  /* 0x0000001fff007819 */ /* 0x000fe20000011407 */
[----:B------:R-:W-:-:S04]  /*35950*/  IMAD.WIDE.U32 R2, R20, UR8, R2 ;  /* 0x0000000814027c25 */ /* 0x000fc8000f8e0002 */
        /* <DEDUP_REMOVED lines=31> */
[----:B-1----:R-:W-:Y:S02]  /*35b50*/  @!P5 IMAD.X R3, RZ, RZ, R2, P0 ;  /* 0x000000ffff03d224 */ /* 0x002fe400000e0602 */
[----:B------:R-:W-:Y:S02]  /*35b60*/  @!P5 IMAD.MOV.U32 R2, RZ, RZ, R14 ;  /* 0x000000ffff02d224 */ /* 0x000fe400078e000e */
        /* <DEDUP_REMOVED lines=21> */
[----:B------:R-:W-:Y:S01]  /*35cc0*/  LOP3.LUT P6, RZ, R16, 0x200, RZ, 0xc0, !PT ;  /* 0x0000020010ff7812 */ /* 0x000fe200078cc0ff */
[----:B-1----:R-:W-:Y:S02]  /*35cd0*/  @!P5 IMAD.X R5, RZ, RZ, R5, P0 ;  /* 0x000000ffff05d224 */ /* 0x002fe400000e0605 */
[----:B0-----:R-:W-:Y:S02]  /*35ce0*/  @!P5 IMAD.MOV.U32 R2, RZ, RZ, R14 ;  /* 0x000000ffff02d224 */ /* 0x001fe400078e000e */
[----:B------:R-:W0:Y:S01]  /*35cf0*/  SHFL.IDX PT, R14, R0, 0x3, 0x181f ;  /* 0x00781f00000e7f89 */ /* 0x000e2200000e0000 */
[----:B------:R-:W-:-:S03]  /*35d00*/  @!P5 IMAD.MOV.U32 R3, RZ, RZ, R5 ;  /* 0x000000ffff03d224 */ /* 0x000fc600078e0005 */
[----:B------:R-:W1:Y:S04]  /*35d10*/  SHFL.IDX PT, R5, R4, 0x3, 0x181f ;  /* 0x00781f0004057f89 */ /* 0x000e6800000e0000 */
[----:B------:R-:W-:Y:S01]  /*35d20*/  @!P6 LEA R9, R27, UR46, 0x1 ;  /* 0x0000002e1b09ec11 */ /* 0x000fe2000f8e08ff */
[----:B------:R-:W-:Y:S04]  /*35d30*/  @!P5 LDGSTS.E.BYPASS.LTC128B.128 [R7+0x23400], desc[UR36][R2.64], !P4 ;  /* 0x234000000207dfae */ /* 0x000fe8000e101d64 */
[----:B------:R-:W-:Y:S04]  /*35d40*/  @!P5 LDGSTS.E.BYPASS.LTC128B.128 [R7+0x27400], desc[UR36][R2.64+0x80], !P3 ;  /* 0x274000800207dfae */ /* 0x000fe8000d901d64 */
[----:B------:R-:W-:Y:S04]  /*35d50*/  @!P5 LDGSTS.E.BYPASS.LTC128B.128 [R7+0x2b400], desc[UR36][R2.64+0x100], !P2 ;  /* 0x2b4001000207dfae */ /* 0x000fe8000d101d64 */
[----:B------:R2:W-:Y:S01]  /*35d60*/  @!P5 LDGSTS.E.BYPASS.LTC128B.128 [R7+0x2f400], desc[UR36][R2.64+0x180], !P1 ;  /* 0x2f4001800207dfae */ /* 0x0005e2000c901d64 */
[----:B------:R-:W-:-:S02]  /*35d70*/  LOP3.LUT P5, RZ, R16, 0x40, RZ, 0xc0, !PT ;  /* 0x0000004010ff7812 */ /* 0x000fc400078ac0ff */
[----:B0-----:R-:W-:-:S05]  /*35d80*/  @!P6 LEA R14, P0, R22, R14, 0x1 ;  /* 0x0000000e160ee211 */ /* 0x001fca00078008ff */
[----:B-1----:R-:W-:Y:S02]  /*35d90*/  @!P6 IMAD.X R5, RZ, RZ, R5, P0 ;  /* 0x000000ffff05e224 */ /* 0x002fe400000e0605 */
[----:B--2---:R-:W-:Y:S01]  /*35da0*/  @!P6 IMAD.MOV.U32 R2, RZ, RZ, R14 ;  /* 0x000000ffff02e224 */ /* 0x004fe200078e000e */
[----:B------:R-:W-:Y:S01]  /*35db0*/  P2R R7, PR, RZ, 0x20 ;  /* 0x00000020ff077803 */ /* 0x000fe20000000000 */
[----:B------:R-:W0:Y:S01]  /*35dc0*/  SHFL.IDX PT, R14, R0, 0x4, 0x181f ;  /* 0x00981f00000e7f89 */ /* 0x000e2200000e0000 */
[----:B------:R-:W-:Y:S01]  /*35dd0*/  @!P6 IMAD.MOV.U32 R3, RZ, RZ, R5 ;  /* 0x000000ffff03e224 */ /* 0x000fe200078e0005 */
[----:B------:R-:W-:Y:S02]  /*35de0*/  LOP3.LUT P5, RZ, R16, 0x100, RZ, 0xc0, !PT ;  /* 0x0000010010ff7812 */ /* 0x000fe400078ac0ff */
[----:B------:R-:W1:Y:S04]  /*35df0*/  SHFL.IDX PT, R5, R4, 0x4, 0x181f ;  /* 0x00981f0004057f89 */ /* 0x000e6800000e0000 */
[----:B------:R-:W-:Y:S04]  /*35e00*/  @!P6 LDGSTS.E.BYPASS.LTC128B.128 [R9+0x23c00], desc[UR36][R2.64], !P4 ;  /* 0x23c000000209efae */ /* 0x000fe8000e101d64 */
[----:B------:R-:W-:Y:S03]  /*35e10*/  @!P6 LDGSTS.E.BYPASS.LTC128B.128 [R9+0x27c00], desc[UR36][R2.64+0x80], !P3 ;  /* 0x27c000800209efae */ /* 0x000fe6000d901d64 */
[----:B------:R-:W-:Y:S01]  /*35e20*/  @!P5 LEA R21, R27, UR46, 0x1 ;  /* 0x0000002e1b15dc11 */ /* 0x000fe2000f8e08ff */
[----:B------:R-:W-:Y:S04]  /*35e30*/  @!P6 LDGSTS.E.BYPASS.LTC128B.128 [R9+0x2bc00], desc[UR36][R2.64+0x100], !P2 ;  /* 0x2bc001000209efae */ /* 0x000fe8000d101d64 */
[----:B------:R2:W-:Y:S01]  /*35e40*/  @!P6 LDGSTS.E.BYPASS.LTC128B.128 [R9+0x2fc00], desc[UR36][R2.64+0x180], !P1 ;  /* 0x2fc001800209efae */ /* 0x0005e2000c901d64 */
[----:B------:R-:W-:-:S02]  /*35e50*/  ISETP.NE.AND P6, PT, R6, RZ, PT ;  /* 0x000000ff0600720c */ /* 0x000fc40003fc5270 */
[----:B0-----:R-:W-:-:S05]  /*35e60*/  @!P5 LEA R14, P0, R22, R14, 0x1 ;  /* 0x0000000e160ed211 */ /* 0x001fca00078008ff */
[----:B-1----:R-:W-:Y:S02]  /*35e70*/  @!P5 IMAD.X R5, RZ, RZ, R5, P0 ;  /* 0x000000ffff05d224 */ /* 0x002fe400000e0605 */
[----:B--2---:R-:W-:Y:S02]  /*35e80*/  @!P5 IMAD.MOV.U32 R2, RZ, RZ, R14 ;  /* 0x000000ffff02d224 */ /* 0x004fe400078e000e */
[----:B------:R-:W0:Y:S01]  /*35e90*/  SHFL.IDX PT, R14, R0, 0x5, 0x181f ;  /* 0x00b81f00000e7f89 */ /* 0x000e2200000e0000 */
[----:B------:R-:W-:-:S03]  /*35ea0*/  @!P5 IMAD.MOV.U32 R3, RZ, RZ, R5 ;  /* 0x000000ffff03d224 */ /* 0x000fc600078e0005 */
[----:B------:R-:W1:Y:S04]  /*35eb0*/  SHFL.IDX PT, R5, R4, 0x5, 0x181f ;  /* 0x00b81f0004057f89 */ /* 0x000e6800000e0000 */
[----:B------:R-:W-:Y:S04]  /*35ec0*/  @!P5 LDGSTS.E.BYPASS.LTC128B.128 [R21+0x24400], desc[UR36][R2.64], !P4 ;  /* 0x244000000215dfae */ /* 0x000fe8000e101d64 */
[----:B------:R-:W-:Y:S04]  /*35ed0*/  @!P5 LDGSTS.E.BYPASS.LTC128B.128 [R21+0x28400], desc[UR36][R2.64+0x80], !P3 ;  /* 0x284000800215dfae */ /* 0x000fe8000d901d64 */
[----:B------:R-:W-:Y:S04]  /*35ee0*/  @!P5 LDGSTS.E.BYPASS.LTC128B.128 [R21+0x2c400], desc[UR36][R2.64+0x100], !P2 ;  /* 0x2c4001000215dfae */ /* 0x000fe8000d101d64 */
[----:B------:R2:W-:Y:S01]  /*35ef0*/  @!P5 LDGSTS.E.BYPASS.LTC128B.128 [R21+0x30400], desc[UR36][R2.64+0x180], !P1 ;  /* 0x304001800215dfae */ /* 0x0005e2000c901d64 */
[----:B------:R-:W-:-:S02]  /*35f00*/  ISETP.NE.AND P5, PT, R7, RZ, PT ;  /* 0x000000ff0700720c */ /* 0x000fc40003fa5270 */
[----:B------:R-:W-:Y:S02]  /*35f10*/  @!P6 LEA R7, R27, UR46, 0x1 ;  /* 0x0000002e1b07ec11 */ /* 0x000fe4000f8e08ff */
        /* <DEDUP_REMOVED lines=11> */
[----:B0-----:R-:W-:-:S05]  /*35fd0*/  @!P5 LEA R14, P0, R22, R14, 0x1 ;  /* 0x0000000e160ed211 */ /* 0x001fca00078008ff */
[----:B-1----:R-:W-:Y:S02]  /*35fe0*/  @!P5 IMAD.X R5, RZ, RZ, R5, P0 ;  /* 0x000000ffff05d224 */ /* 0x002fe400000e0605 */
[----:B--2---:R-:W-:Y:S02]  /*35ff0*/  @!P5 IMAD.MOV.U32 R2, RZ, RZ, R14 ;  /* 0x000000ffff02d224 */ /* 0x004fe400078e000e */
[----:B------:R-:W-:Y:S01]  /*36000*/  @!P5 IMAD.MOV.U32 R3, RZ, RZ, R5 ;  /* 0x000000ffff03d224 */ /* 0x000fe200078e0005 */
[----:B------:R0:W1:Y:S04]  /*36010*/  SHFL.IDX PT, R14, R0, 0x7, 0x181f ;  /* 0x00f81f00000e7f89 */ /* 0x00006800000e0000 */
[----:B------:R0:W-:Y:S04]  /*36020*/  @!P5 LDGSTS.E.BYPASS.LTC128B.128 [R9+0x25400], desc[UR36][R2.64], !P4 ;  /* 0x254000000209dfae */ /* 0x0001e8000e101d64 */
[----:B------:R0:W-:Y:S04]  /*36030*/  @!P5 LDGSTS.E.BYPASS.LTC128B.128 [R9+0x29400], desc[UR36][R2.64+0x80], !P3 ;  /* 0x294000800209dfae */ /* 0x0001e8000d901d64 */
[----:B------:R0:W-:Y:S04]  /*36040*/  @!P5 LDGSTS.E.BYPASS.LTC128B.128 [R9+0x2d400], desc[UR36][R2.64+0x100], !P2 ;  /* 0x2d4001000209dfae */ /* 0x0001e8000d101d64 */
[----:B------:R0:W-:Y:S04]  /*36050*/  @!P5 LDGSTS.E.BYPASS.LTC128B.128 [R9+0x31400], desc[UR36][R2.64+0x180], !P1 ;  /* 0x314001800209dfae */ /* 0x0001e8000c901d64 */
[----:B------:R0:W2:Y:S02]  /*36060*/  SHFL.IDX PT, R5, R4, 0x7, 0x181f ;  /* 0x00f81f0004057f89 */ /* 0x0000a400000e0000 */
.L_x_11481:
        /* <DEDUP_REMOVED lines=13> */
.L_x_11395:
[----:B------:R-:W-:Y:S05]  /*36140*/  BSYNC B0 ;  /* 0x0000000000007941 */ /* 0x000fea0003800000 */
.L_x_11394:
        /* <DEDUP_REMOVED lines=9> */
.L_x_11482:
[----:B------:R-:W-:-:S13]  /*361e0*/  ISETP.NE.AND P0, PT, R34, 0x3, PT ;  /* 0x000000032200780c */ /* 0x000fda0003f05270 */
[----:B------:R-:W-:Y:S05]  /*361f0*/  @!P0 BRA `(.L_x_11397) ;  /* 0x0000000000048947 */ /* 0x000fea0003800000 */
[----:B------:R-:W-:Y:S01]  /*36200*/  BPT.TRAP 0x1 ;  /* 0x000000040000795c */ /* 0x000fe20000300000 */
.L_x_11397:
[----:B------:R-:W4:Y:S02]  /*36210*/  SYNCS.PHASECHK.TRANS64.TRYWAIT P0, [UR46+0x32460], R0 ;  /* 0x03246000ff0075a7 */ /* 0x000f24000800016e */
[----:B----4-:R-:W-:Y:S05]  /*36220*/  @!P0 BRA `(.L_x_11398) ;  /* 0x00000038009c8947 */ /* 0x010fea0003800000 */
.L_x_11483:
[----:B------:R-:W-:Y:S01]  /*36230*/  ULDC.64 UR4, c[0x0][0x328] ;  /* 0x0000ca0000047ab9 */ /* 0x000fe20000000a00 */
[----:B------:R-:W-:Y:S01]  /*36240*/  ULDC.64 UR6, c[0x0][0x338] ;  /* 0x0000ce0000067ab9 */ /* 0x000fe20000000a00 */
[----:B------:R-:W-:Y:S01]  /*36250*/  IMAD R26, R26, UR4, RZ ;  /* 0x000000041a1a7c24 */ /* 0x000fe2000f8e02ff */
[C---:B------:R-:W-:Y:S01]  /*36260*/  LOP3.LUT P3, RZ, R16.reuse, 0x10, RZ, 0xc0, !PT ;  /* 0x0000001010ff7812 */ /* 0x040fe2000786c0ff */
[----:B0--3--:R-:W-:Y:S01]  /*36270*/  IMAD.WIDE.U32 R2, R23, UR4, RZ ;  /* 0x0000000417027c25 */ /* 0x009fe2000f8e00ff */
        /* <DEDUP_REMOVED lines=17> */
[----:B------:R-:W-:Y:S02]  /*36390*/  SEL R5, RZ, 0x8, P1 ;  /* 0x00000008ff057807 */ /* 0x000fe40000800000 */
[----:B------:R-:W-:Y:S01]  /*363a0*/  VIADD R3, R3, UR4 ;  /* 0x0000000403037c36 */ /* 0x000fe20008000000 */
[----:B------:R-:W-:Y:S01]  /*363b0*/  LEA R7, P0, R2, UR6, 0x1 ;  /* 0x0000000602077c11 */ /* 0x000fe2000f8008ff */
[----:B------:R-:W-:-:S03]  /*363c0*/  UMOV UR4, 0xffffffff ;  /* 0xffffffff00047882 */ /* 0x000fc60000000000 */
[----:B------:R-:W-:Y:S02]  /*363d0*/  LEA.HI.X R8, R2, UR7, R3, 0x1, P0 ;  /* 0x0000000702087c11 */ /* 0x000fe400080f0c03 */
[----:B------:R-:W-:-:S04]  /*363e0*/  SEL R3, RZ, 0x2, P3 ;  /* 0x00000002ff037807 */ /* 0x000fc80001800000 */
[----:B------:R-:W-:-:S05]  /*363f0*/  IADD3 R0, R0, R3, R36 ;  /* 0x0000000300007210 */ /* 0x000fca0007ffe024 */
        /* <DEDUP_REMOVED lines=9> */
[----:B------:R-:W-:Y:S01]  /*36490*/  VIADD R31, R6, 0x400 ;  /* 0x00000400061f7836 */ /* 0x000fe20000000000 */
[----:B0-----:R-:W-:-:S02]  /*364a0*/  IADD3 R2, P0, R14, R0, RZ ;  /* 0x000000000e027210 */ /* 0x001fc40007f1e0ff */
[----:B------:R-:W0:Y:S03]  /*364b0*/  SHFL.IDX PT, R14, R7, 0x1, 0x181f ;  /* 0x00381f00070e7f89 */ /* 0x000e2600000e0000 */
[----:B-1----:R-:W-:Y:S01]  /*364c0*/  IMAD.X R3, RZ, RZ, R3, P0 ;  /* 0x000000ffff037224 */ /* 0x002fe200000e0603 */
        /* <DEDUP_REMOVED lines=12> */
[----:B------:R0:W-:Y:S02]  /*36590*/  LDGSTS.E.BYPASS.LTC128B.128 [R6+0x9400], desc[UR36][R2.64+0x180], !P3 ;  /* 0x0940018002067fae */ /* 0x0001e4000d901d64 */
[----:B0-----:R-:W-:Y:S02]  /*365a0*/  IADD3 R2, P3, R14, R0, RZ ;  /* 0x000000000e027210 */ /* 0x001fe40007f7e0ff */
[----:B------:R-:W0:Y:S03]  /*365b0*/  SHFL.IDX PT, R14, R7, 0x3, 0x181f ;  /* 0x00781f00070e7f89 */ /* 0x000e2600000e0000 */
        /* <DEDUP_REMOVED lines=8> */
[----:B------:R-:W-:-:S13]  /*36640*/  ISETP.LT.OR P3, PT, R17, 0x11, !P0 ;  /* 0x000000111100780c */ /* 0x000fda0004761670 */
[----:B------:R0:W-:Y:S02]  /*36650*/  LDGSTS.E.BYPASS.LTC128B.128 [R6+0x9c00], desc[UR36][R4.64+0x180], !P3 ;  /* 0x09c0018004067fae */ /* 0x0001e4000d901d64 */
[----:B0-----:R-:W-:Y:S02]  /*36660*/  IADD3 R4, P3, R14, R0, RZ ;  /* 0x000000000e047210 */ /* 0x001fe40007f7e0ff */
[----:B------:R-:W0:Y:S03]  /*36670*/  SHFL.IDX PT, R14, R7, 0x4, 0x181f ;  /* 0x00981f00070e7f89 */ /* 0x000e2600000e0000 */
[----:B-1----:R-:W-:Y:S01]  /*36680*/  IMAD.X R5, RZ, RZ, R9, P3 ;  /* 0x000000ffff057224 */ /* 0x002fe200018e0609 */
[C---:B------:R-:W-:Y:S01]  /*36690*/  ISETP.LT.OR P3, PT, R17.reuse, 0x21, P4 ;  /* 0x000000211100780c */ /* 0x040fe20002761670 */
[----:B------:R-:W1:Y:S04]  /*366a0*/  SHFL.IDX PT, R9, R8, 0x4, 0x181f ;  /* 0x00981f0008097f89 */ /* 0x000e6800000e0000 */
[----:B------:R-:W2:Y:S08]  /*366b0*/  SHFL.IDX PT, R8, R8, 0x5, 0x181f ;  /* 0x00b81f0008087f89 */ /* 0x000eb000000e0000 */
        /* <DEDUP_REMOVED lines=8> */
[----:B------:R0:W3:Y:S03]  /*36740*/  SHFL.IDX PT, R14, R7, 0x5, 0x181f ;  /* 0x00b81f00070e7f89 */ /* 0x0000e600000e0000 */
[----:B-1----:R-:W-:Y:S01]  /*36750*/  IMAD.X R3, RZ, RZ, R9, P3 ;  /* 0x000000ffff037224 */ /* 0x002fe200018e0609 */
[----:B------:R-:W-:Y:S01]  /*36760*/  ISETP.LT.OR P3, PT, R17, 0x31, P4 ;  /* 0x000000311100780c */ /* 0x000fe20002761670 */
[----:B------:R-:W-:-:S12]  /*36770*/  IMAD.MOV.U32 R9, RZ, RZ, RZ ;  /* 0x000000ffff097224 */ /* 0x000fd800078e00ff */
        /* <DEDUP_REMOVED lines=14> */
[----:B--23--:R0:W-:Y:S02]  /*36860*/  LDGSTS.E.BYPASS.LTC128B.128 [R6+0xb400], desc[UR36][R2.64+0x180], !P3 ;  /* 0x0b40018002067fae */ /* 0x00c1e4000d901d64 */
.L_x_11497:
        /* <DEDUP_REMOVED lines=20> */
.L_x_11400:
        /* <DEDUP_REMOVED lines=13> */
[----:B------:R-:W-:-:S05]  /*36a80*/  IMAD.MOV.U32 R17, RZ, RZ, 0x1 ;  /* 0x00000001ff117424 */ /* 0x000fca00078e00ff */
[----:B------:R-:W-:-:S04]  /*36a90*/  LOP3.LUT R2, RZ, UR4, RZ, 0x33, !PT ;  /* 0x00000004ff027c12 */ /* 0x000fc8000f8e33ff */
[----:B------:R-:W-:Y:S01]  /*36aa0*/  VIADDMNMX R2, R2, -UR44, R3, !PT ;  /* 0x8000002c02027c46 */ /* 0x000fe2000f800103 */
[----:B0-----:R-:W-:Y:S01]  /*36ab0*/  IMAD.SHL.U32 R4, R4, 0x10, RZ ;  /* 0x0000001004047824 */ /* 0x001fe200078e00ff */
[----:B-1----:R-:W-:-:S04]  /*36ac0*/  LOP3.LUT R5, R5, 0x7f, RZ, 0xc0, !PT ;  /* 0x0000007f05057812 */ /* 0x002fc800078ec0ff */
[----:B------:R-:W-:Y:S02]  /*36ad0*/  LOP3.LUT R4, R4, 0x70, RZ, 0xc0, !PT ;  /* 0x0000007004047812 */ /* 0x000fe400078ec0ff */
[----:B------:R-:W-:-:S04]  /*36ae0*/  SHF.R.U32.HI R5, RZ, 0x3, R5 ;  /* 0x00000003ff057819 */ /* 0x000fc80000011605 */
[----:B------:R-:W-:Y:S02]  /*36af0*/  IADD3 R25, R4, R25, R5 ;  /* 0x0000001904197210 */ /* 0x000fe40007ffe005 */
[----:B------:R-:W-:-:S03]  /*36b00*/  LOP3.LUT R5, RZ, UR42, RZ, 0x33, !PT ;  /* 0x0000002aff057c12 */ /* 0x000fc6000f8e33ff */
[----:B------:R-:W-:Y:S01]  /*36b10*/  VIADD R25, R25, 0xfffffee0 ;  /* 0xfffffee019197836 */ /* 0x000fe20000000000 */
[----:B------:R-:W-:-:S04]  /*36b20*/  VIMNMX R2, R2, R5, !PT ;  /* 0x0000000502027248 */ /* 0x000fc80007fe0100 */
[C---:B------:R-:W-:Y:S01]  /*36b30*/  IADD3 R28, -R2.reuse, -0x2, RZ ;  /* 0xfffffffe021c7810 */ /* 0x040fe20007ffe1ff */
[----:B------:R-:W-:-:S07]  /*36b40*/  IMAD R18, R2, -0x60, R25 ;  /* 0xffffffa002127824 */ /* 0x000fce00078e0219 */
.L_x_11416:
        /* <DEDUP_REMOVED lines=22> */
.L_x_11403:
[----:B------:R-:W-:Y:S05]  /*36cb0*/  BSYNC B1 ;  /* 0x0000000000017941 */ /* 0x000fea0003800000 */
.L_x_11402:
[----:B------:R-:W-:-:S13]  /*36cc0*/  ISETP.NE.AND P0, PT, R34, 0x3, PT ;  /* 0x000000032200780c */ /* 0x000fda0003f05270 */
[----:B------:R-:W-:Y:S05]  /*36cd0*/  @!P0 BRA `(.L_x_11404) ;  /* 0x0000000000048947 */ /* 0x000fea0003800000 */
[----:B------:R-:W-:Y:S01]  /*36ce0*/  BPT.TRAP 0x1 ;  /* 0x000000040000795c */ /* 0x000fe20000300000 */
.L_x_11404:
[----:B------:R-:W-:Y:S01]  /*36cf0*/  LEA R19, R17, UR46, 0x3 ;  /* 0x0000002e11137c11 */ /* 0x000fe2000f8e18ff */
[----:B------:R-:W-:Y:S01]  /*36d00*/  BSSY B1, `(.L_x_11405) ;  /* 0x0000004000017945 */ /* 0x000fe20003800000 */
[----:B------:R-:W-:-:S04]  /*36d10*/  SHF.L.U32 R23, R26, 0x1f, RZ ;  /* 0x0000001f1a177819 */ /* 0x000fc800000006ff */
[----:B------:R-:W1:Y:S02]  /*36d20*/  SYNCS.PHASECHK.TRANS64.TRYWAIT P0, [R19+URZ+0x32440], R23 ;  /* 0x03244017130075a7 */ /* 0x000e64000800017f */
[----:B-1----:R-:W-:Y:S05]  /*36d30*/  @!P0 BRA `(.L_x_11406) ;  /* 0x00000038005c8947 */ /* 0x002fea0003800000 */
.L_x_11498:
[----:B------:R-:W-:Y:S05]  /*36d40*/  BSYNC B1 ;  /* 0x0000000000017941 */ /* 0x000fea0003800000 */
.L_x_11405:
        /* <DEDUP_REMOVED lines=57> */
.L_x_11512:
        /* <DEDUP_REMOVED lines=8> */
.L_x_11408:
        /* <DEDUP_REMOVED lines=10> */
.L_x_11409:
[----:B------:R2:W-:Y:S01]  /*37200*/  SYNCS.ARRIVE.TRANS64.A1T0 RZ, [R19+URZ+0x32430], RZ ;  /* 0x032430ff13ff79a7 */ /* 0x0005e2000810003f */
[----:B------:R-:W-:Y:S05]  /*37210*/  @!P2 BRA `(.L_x_11410) ;  /* 0x000000000004a947 */ /* 0x000fea0003800000 */
[----:B------:R-:W-:Y:S01]  /*37220*/  BPT.TRAP 0x1 ;  /* 0x000000040000795c */ /* 0x000fe20000300000 */
.L_x_11410:
[----:B------:R-:W3:Y:S01]  /*37230*/  SYNCS.PHASECHK.TRANS64.TRYWAIT P0, [R19+URZ+0x32460], R23 ;  /* 0x03246017130075a7 */ /* 0x000ee2000800017f */
[----:B------:R-:W-:Y:S04]  /*37240*/  BSSY B1, `(.L_x_11411) ;  /* 0x0000002000017945 */ /* 0x000fe80003800000 */
[----:B---3--:R-:W-:Y:S05]  /*37250*/  @!P0 BRA `(.L_x_11412) ;  /* 0x0000003800b48947 */ /* 0x008fea0003800000 */
.L_x_11513:
[----:B------:R-:W-:Y:S05]  /*37260*/  BSYNC B1 ;  /* 0x0000000000017941 */ /* 0x000fea0003800000 */
.L_x_11411:
        /* <DEDUP_REMOVED lines=46> */
[----:B------:R3:W-:Y:S01]  /*37550*/  LDGSTS.E.BYPASS.LTC128B.128 [R21+0x9800], desc[UR36][R8.64+0x180], !P1 ;  /* 0x0980018008157fae */ /* 0x0007e2000c901d64 */
[----:B0-----:R-:W-:-:S03]  /*37560*/  IADD3 R6, P0, R14, R0, RZ ;  /* 0x000000000e067210 */ /* 0x001fc60007f1e0ff */
[----:B------:R-:W-:Y:S04]  /*37570*/  SHFL.IDX PT, R22, R22, 0x5, 0x181f ;  /* 0x00b81f0016167f89 */ /* 0x000fe800000e0000 */
[----:B------:R-:W0:Y:S01]  /*37580*/  SHFL.IDX PT, R14, R20, 0x3, 0x181f ;  /* 0x00781f00140e7f89 */ /* 0x000e2200000e0000 */
[----:B-1----:R-:W-:Y:S02]  /*37590*/  IMAD.X R7, RZ, RZ, R4, P0 ;  /* 0x000000ffff077224 */ /* 0x002fe400000e0604 */
[----:B---3--:R-:W-:-:S03]  /*375a0*/  IMAD.MOV.U32 R9, RZ, RZ, RZ ;  /* 0x000000ffff097224 */ /* 0x008fc600078e00ff */
[----:B------:R1:W-:Y:S04]  /*375b0*/  LDGSTS.E.BYPASS.LTC128B.128 [R21+0x1000], desc[UR36][R6.64], !P4 ;  /* 0x0100000006157fae */ /* 0x0003e8000e101d64 */
[----:B------:R1:W-:Y:S04]  /*375c0*/  LDGSTS.E.BYPASS.LTC128B.128 [R21+0x4000], desc[UR36][R6.64+0x80], !P3 ;  /* 0x0400008006157fae */ /* 0x0003e8000d901d64 */
[----:B------:R1:W-:Y:S04]  /*375d0*/  LDGSTS.E.BYPASS.LTC128B.128 [R21+0x7000], desc[UR36][R6.64+0x100], !P2 ;  /* 0x0700010006157fae */ /* 0x0003e8000d101d64 */
[----:B------:R1:W-:Y:S01]  /*375e0*/  LDGSTS.E.BYPASS.LTC128B.128 [R21+0xa000], desc[UR36][R6.64+0x180], !P1 ;  /* 0x0a00018006157fae */ /* 0x0003e2000c901d64 */
[----:B0-----:R-:W-:-:S03]  /*375f0*/  IADD3 R4, P0, R14, R0, RZ ;  /* 0x000000000e047210 */ /* 0x001fc60007f1e0ff */
[----:B------:R-:W0:Y:S02]  /*37600*/  SHFL.IDX PT, R14, R20, 0x4, 0x181f ;  /* 0x00981f00140e7f89 */ /* 0x000e2400000e0000 */
[----:B------:R-:W-:-:S05]  /*37610*/  IMAD.X R5, RZ, RZ, R5, P0 ;  /* 0x000000ffff057224 */ /* 0x000fca00000e0605 */
        /* <DEDUP_REMOVED lines=11> */
.L_x_11527:
        /* <DEDUP_REMOVED lines=11> */
.L_x_11414:
        /* <DEDUP_REMOVED lines=10> */
.L_x_11415:
        /* <DEDUP_REMOVED lines=10> */
.L_x_11401:
[----:B------:R-:W-:Y:S05]  /*378c0*/  BSYNC B0 ;  /* 0x0000000000007941 */ /* 0x000fea0003800000 */
.L_x_11374:
[----:B------:R-:W0:Y:S01]  /*378d0*/  S2R R3, SR_CgaCtaId ;  /* 0x0000000000037919 */ /* 0x000e220000008800 */
[----:B------:R-:W-:Y:S01]  /*378e0*/  MOV R0, 0x400 ;  /* 0x0000040000007802 */ /* 0x000fe20000000f00 */
[----:B------:R-:W-:Y:S01]  /*378f0*/  BSSY B0, `(.L_x_11417) ;  /* 0x0000005000007945 */ /* 0x000fe20003800000 */
[----:B------:R-:W-:Y:S02]  /*37900*/  SHF.L.U32 R9, R9, 0x1f, RZ ;  /* 0x0000001f09097819 */ /* 0x000fe400000006ff */
[----:B0-----:R-:W-:-:S04]  /*37910*/  LEA R4, R3, R0, 0x18 ;  /* 0x0000000003047211 */ /* 0x001fc800078ec0ff */
[----:B------:R-:W0:Y:S02]  /*37920*/  SYNCS.PHASECHK.TRANS64.TRYWAIT P0, [R4+URZ+0x32420], R9 ;  /* 0x03242009040075a7 */ /* 0x000e24000800017f */
[----:B0-----:R-:W-:Y:S05]  /*37930*/  @!P0 BRA `(.L_x_11418) ;  /* 0x0000003800dc8947 */ /* 0x001fea0003800000 */
.L_x_11528:
[----:B------:R-:W-:Y:S05]  /*37940*/  BSYNC B0 ;  /* 0x0000000000007941 */ /* 0x000fea0003800000 */
.L_x_11417:
[----:B------:R-:W-:-:S03]  /*37950*/  UMOV UR4, 0xffffffff ;  /* 0xffffffff00047882 */ /* 0x000fc60000000000 */
[----:B------:R-:W-:Y:S05]  /*37960*/  BRA.DIV UR4, `(.L_x_11419) ;  /* 0x0000003a04e47947 */ /* 0x000fea000b800000 */
[----:B------:R-:W1:Y:S02]  /*37970*/  S2R R0, SR_TID.X ;  /* 0x0000000000007919 */ /* 0x000e640000002100 */
[----:B-1----:R-:W-:-:S04]  /*37980*/  SHF.R.U32.HI R0, RZ, 0x5, R0 ;  /* 0x00000005ff007819 */ /* 0x002fc80000011600 */
[----:B------:R-:W-:-:S05]  /*37990*/  LOP3.LUT R0, R0, 0x3, RZ, 0xc0, !PT ;  /* 0x0000000300007812 */ /* 0x000fca00078ec0ff */
[----:B------:R1:W3:Y:S02]  /*379a0*/  SHFL.IDX PT, R14, R0, RZ, 0x1f ;  /* 0x00001fff000e7589 */ /* 0x0002e400000e0000 */
.L_x_11531:
[----:B---3--:R-:W-:-:S13]  /*379b0*/  ISETP.NE.AND P0, PT, R14, RZ, PT ;  /* 0x000000ff0e00720c */ /* 0x008fda0003f05270 */
[----:B------:R-:W-:Y:S05]  /*379c0*/  @P0 BRA `(.L_x_11263) ;  /* 0x0000000000880947 */ /* 0x000fea0003800000 */
[----:B------:R-:W-:-:S03]  /*379d0*/  UMOV UR4, 0xffffffff ;  /* 0xffffffff00047882 */ /* 0x000fc60000000000 */
[----:B------:R-:W-:Y:S05]  /*379e0*/  BRA.DIV UR4, `(.L_x_11420) ;  /* 0x0000003a04f87947 */ /* 0x000fea000b800000 */
[----:B------:R-:W-:-:S13]  /*379f0*/  ELECT P6, URZ, PT ;  /* 0x00000000003f782f */ /* 0x000fda00038c0000 */
.L_x_11534:
[----:B------:R-:W-:Y:S05]  /*37a00*/  @!P6 BRA `(.L_x_11263) ;  /* 0x000000000078e947 */ /* 0x000fea0003800000 */
[----:B------:R-:W-:-:S06]  /*37a10*/  ULOP3.LUT UR4, UR60, 0x2, URZ, 0xfc, !UPT ;  /* 0x000000023c047892 */ /* 0x000fcc000f8efc3f */
[----:B-1----:R-:W-:-:S05]  /*37a20*/  IMAD.U32 R0, RZ, RZ, UR4 ;  /* 0x00000004ff007e24 */ /* 0x002fca000f8e00ff */
[----:B------:R-:W-:-:S13]  /*37a30*/  ISETP.NE.AND P0, PT, R0, 0x3, PT ;  /* 0x000000030000780c */ /* 0x000fda0003f05270 */
[----:B------:R-:W-:Y:S05]  /*37a40*/  @!P0 BRA `(.L_x_11421) ;  /* 0x0000000000048947 */ /* 0x000fea0003800000 */
[----:B------:R-:W-:Y:S01]  /*37a50*/  BPT.TRAP 0x1 ;  /* 0x000000040000795c */ /* 0x000fe20000300000 */
.L_x_11421:
[C---:B------:R-:W-:Y:S01]  /*37a60*/  IMAD R5, R17.reuse, 0x8, R4 ;  /* 0x0000000811057824 */ /* 0x040fe200078e0204 */
[----:B------:R-:W-:Y:S01]  /*37a70*/  SHF.L.U32 R0, R26, 0x1f, RZ ;  /* 0x0000001f1a007819 */ /* 0x000fe200000006ff */
[----:B------:R-:W-:-:S03]  /*37a80*/  VIADD R17, R17, 0x1 ;  /* 0x0000000111117836 */ /* 0x000fc60000000000 */
[----:B------:R-:W1:Y:S02]  /*37a90*/  SYNCS.PHASECHK.TRANS64.TRYWAIT P1, [R5+URZ+0x32440], R0 ;  /* 0x03244000050075a7 */ /* 0x000e64000802017f */
[----:B------:R-:W-:-:S04]  /*37aa0*/  ISETP.NE.AND P2, PT, R17, 0x2, PT ;  /* 0x000000021100780c */ /* 0x000fc80003f45270 */
[----:B------:R-:W-:Y:S01]  /*37ab0*/  SEL R3, RZ, 0x1, P2 ;  /* 0x00000001ff037807 */ /* 0x000fe20001000000 */
[----:B-1----:R-:W-:Y:S08]  /*37ac0*/  @!P1 BRA `(.L_x_11422) ;  /* 0x0000003800e09947 */ /* 0x002ff00003800000 */
.L_x_11535:
[----:B------:R-:W-:Y:S02]  /*37ad0*/  SEL R17, R17, RZ, P2 ;  /* 0x000000ff11117207 */ /* 0x000fe40001000000 */
[----:B------:R-:W-:Y:S01]  /*37ae0*/  LOP3.LUT R2, R26, R3, RZ, 0x3c, !PT ;  /* 0x000000031a027212 */ /* 0x000fe200078e3cff */
[----:B------:R-:W-:Y:S06]  /*37af0*/  @!P0 BRA `(.L_x_11423) ;  /* 0x0000000000048947 */ /* 0x000fec0003800000 */
[----:B------:R-:W-:Y:S01]  /*37b00*/  BPT.TRAP 0x1 ;  /* 0x000000040000795c */ /* 0x000fe20000300000 */
.L_x_11423:
[----:B------:R-:W-:Y:S01]  /*37b10*/  IMAD R17, R17, 0x8, R4 ;  /* 0x0000000811117824 */ /* 0x000fe200078e0204 */
[----:B------:R-:W-:-:S04]  /*37b20*/  SHF.L.U32 R2, R2, 0x1f, RZ ;  /* 0x0000001f02027819 */ /* 0x000fc800000006ff */
[----:B------:R-:W3:Y:S02]  /*37b30*/  SYNCS.PHASECHK.TRANS64.TRYWAIT P1, [R17+URZ+0x32440], R2 ;  /* 0x03244002110075a7 */ /* 0x000ee4000802017f */
[----:B---3--:R-:W-:Y:S05]  /*37b40*/  @!P1 BRA `(.L_x_11424) ;  /* 0x0000003800d49947 */ /* 0x008fea0003800000 */
.L_x_11536:
[----:B------:R-:W-:Y:S05]  /*37b50*/  @!P0 BRA `(.L_x_11425) ;  /* 0x0000000000048947 */ /* 0x000fea0003800000 */
[----:B------:R-:W-:Y:S01]  /*37b60*/  BPT.TRAP 0x1 ;  /* 0x000000040000795c */ /* 0x000fe20000300000 */
.L_x_11425:
[----:B------:R-:W4:Y:S02]  /*37b70*/  SYNCS.PHASECHK.TRANS64.TRYWAIT P1, [R5+URZ+0x32460], R0 ;  /* 0x03246000050075a7 */ /* 0x000f24000802017f */
[----:B----4-:R-:W-:Y:S05]  /*37b80*/  @!P1 BRA `(.L_x_11426) ;  /* 0x0000003800d89947 */ /* 0x010fea0003800000 */
.L_x_11537:
[----:B------:R-:W-:Y:S05]  /*37b90*/  @!P0 BRA `(.L_x_11427) ;  /* 0x0000000000048947 */ /* 0x000fea0003800000 */
[----:B------:R-:W-:Y:S01]  /*37ba0*/  BPT.TRAP 0x1 ;  /* 0x000000040000795c */ /* 0x000fe20000300000 */
.L_x_11427:
[----:B------:R0:W0:Y:S02]  /*37bb0*/  SYNCS.PHASECHK.TRANS64.TRYWAIT P0, [R17+URZ+0x32460], R2 ;  /* 0x03246002110075a7 */ /* 0x000024000800017f */
[----:B0-----:R-:W-:Y:S05]  /*37bc0*/  @!P0 NANOSLEEP.SYNCS 0x989680 ;  /* 0x009896800000895d */ /* 0x001fea0003900000 */
[----:B------:R-:W0:Y:S02]  /*37bd0*/  @!P0 SYNCS.PHASECHK.TRANS64 P0, [R17+URZ+0x32460], R2 ;  /* 0x03246002110085a7 */ /* 0x000e24000800007f */
[----:B0-----:R-:W-:Y:S05]  /*37be0*/  @!P0 BRA `(.L_x_11427) ;  /* 0xfffffffc00f08947 */ /* 0x001fea000383ffff */
.L_x_11263:
[----:B------:R-:W-:Y:S05]  /*37bf0*/  BSYNC B6 ;  /* 0x0000000000067941 */ /* 0x000fea0003800000 */
.L_x_11260:
[----:B------:R-:W-:Y:S05]  /*37c00*/  EXIT ;  /* 0x000000000000794d */ /* 0x000fea0003800000 */
.L_x_11274:
[----:B0-----:R0:W1:Y:S02]  /*37c10*/  SYNCS.PHASECHK.TRANS64.TRYWAIT P0, [R18+URZ+0x32400], R19 ;  /* 0x03240013120075a7 */ /* 0x001064000800017f */
[----:B-1----:R-:W-:Y:S05]  /*37c20*/  @!P0 NANOSLEEP.SYNCS 0x989680 ;  /* 0x009896800000895d */ /* 0x002fea0003900000 */
[----:B------:R-:W1:Y:S02]  /*37c30*/  @!P0 SYNCS.PHASECHK.TRANS64 P0, [R18+URZ+0x32400], R19 ;  /* 0x03240013120085a7 */ /* 0x000e64000800007f */
[----:B-1----:R-:W-:Y:S05]  /*37c40*/  @!P0 BRA `(.L_x_11274) ;  /* 0xfffffffc00f08947 */ /* 0x002fea000383ffff */
[----:B------:R-:W-:Y:S05]  /*37c50*/  BRA `(.L_x_11428) ;  /* 0xfffffca400747947 */ /* 0x000fea000383ffff */
.L_x_11281:
[----:B--2---:R2:W3:Y:S02]  /*37c60*/  SYNCS.PHASECHK.TRANS64.TRYWAIT P0, [R10+URZ], R11 ;  /* 0x0000000b0a0075a7 */ /* 0x0044e4000800017f */
[----:B---3--:R-:W-:Y:S05]  /*37c70*/  @!P0 NANOSLEEP.SYNCS 0x989680 ;  /* 0x009896800000895d */ /* 0x008fea0003900000 */
[----:B------:R-:W3:Y:S02]  /*37c80*/  @!P0 SYNCS.PHASECHK.TRANS64 P0, [R10+URZ], R11 ;  /* 0x0000000b0a0085a7 */ /* 0x000ee4000800007f */
[----:B---3--:R-:W-:Y:S05]  /*37c90*/  @!P0 BRA `(.L_x_11281) ;  /* 0xfffffffc00f08947 */ /* 0x008fea000383ffff */
[----:B------:R-:W-:Y:S05]  /*37ca0*/  BRA `(.L_x_11280) ;  /* 0xfffffca800707947 */ /* 0x000fea000383ffff */
.L_x_11283:
[----:B-1----:R1:W2:Y:S02]  /*37cb0*/  SYNCS.PHASECHK.TRANS64.TRYWAIT P0, [R18+URZ+0x32410], R7 ;  /* 0x03241007120075a7 */ /* 0x0022a4000800017f */
[----:B--2---:R-:W-:Y:S05]  /*37cc0*/  @!P0 NANOSLEEP.SYNCS 0x989680 ;  /* 0x009896800000895d */ /* 0x004fea0003900000 */
[----:B------:R-:W2:Y:S02]  /*37cd0*/  @!P0 SYNCS.PHASECHK.TRANS64 P0, [R18+URZ+0x32410], R7 ;  /* 0x03241007120085a7 */ /* 0x000ea4000800007f */
[----:B--2---:R-:W-:Y:S05]  /*37ce0*/  @!P0 BRA `(.L_x_11283) ;  /* 0xfffffffc00f08947 */ /* 0x004fea000383ffff */
[----:B------:R-:W-:Y:S05]  /*37cf0*/  BRA `(.L_x_11429) ;  /* 0xfffffcac00487947 */ /* 0x000fea000383ffff */
.L_x_11290:
[----:B--2---:R2:W3:Y:S02]  /*37d00*/  SYNCS.PHASECHK.TRANS64.TRYWAIT P0, [R10+URZ], R11 ;  /* 0x0000000b0a0075a7 */ /* 0x0044e4000800017f */
[----:B---3--:R-:W-:Y:S05]  /*37d10*/  @!P0 NANOSLEEP.SYNCS 0x989680 ;  /* 0x009896800000895d */ /* 0x008fea0003900000 */
[----:B------:R-:W3:Y:S02]  /*37d20*/  @!P0 SYNCS.PHASECHK.TRANS64 P0, [R10+URZ], R11 ;  /* 0x0000000b0a0085a7 */ /* 0x000ee4000800007f */
[----:B---3--:R-:W-:Y:S05]  /*37d30*/  @!P0 BRA `(.L_x_11290) ;  /* 0xfffffffc00f08947 */ /* 0x008fea000383ffff */
[----:B------:R-:W-:Y:S05]  /*37d40*/  BRA `(.L_x_11289) ;  /* 0xfffffcac008c7947 */ /* 0x000fea000383ffff */
.L_x_11324:
[----:B---3--:R3:W4:Y:S02]  /*37d50*/  SYNCS.PHASECHK.TRANS64.TRYWAIT P0, [R8+URZ], R9 ;  /* 0x00000009080075a7 */ /* 0x008724000800017f */
[----:B----4-:R-:W-:Y:S05]  /*37d60*/  @!P0 NANOSLEEP.SYNCS 0x989680 ;  /* 0x009896800000895d */ /* 0x010fea0003900000 */
[----:B------:R-:W4:Y:S02]  /*37d70*/  @!P0 SYNCS.PHASECHK.TRANS64 P0, [R8+URZ], R9 ;  /* 0x00000009080085a7 */ /* 0x000f24000800007f */
[----:B----4-:R-:W-:Y:S05]  /*37d80*/  @!P0 BRA `(.L_x_11324) ;  /* 0xfffffffc00f08947 */ /* 0x010fea000383ffff */
[----:B------:R-:W-:Y:S05]  /*37d90*/  BRA `(.L_x_11323) ;  /* 0xfffffd1800d47947 */ /* 0x000fea000383ffff */
.L_x_11331:
[----:B-1----:R1:W2:Y:S02]  /*37da0*/  SYNCS.PHASECHK.TRANS64.TRYWAIT P0, [R14+URZ], R15 ;  /* 0x0000000f0e0075a7 */ /* 0x0022a4000800017f */
[----:B--2---:R-:W-:Y:S05]  /*37db0*/  @!P0 NANOSLEEP.SYNCS 0x989680 ;  /* 0x009896800000895d */ /* 0x004fea0003900000 */
[----:B------:R-:W2:Y:S02]  /*37dc0*/  @!P0 SYNCS.PHASECHK.TRANS64 P0, [R14+URZ], R15 ;  /* 0x0000000f0e0085a7 */ /* 0x000ea4000800007f */
[----:B--2---:R-:W-:Y:S05]  /*37dd0*/  @!P0 BRA `(.L_x_11331) ;  /* 0xfffffffc00f08947 */ /* 0x004fea000383ffff */
[----:B------:R-:W-:Y:S05]  /*37de0*/  BRA `(.L_x_11330) ;  /* 0xfffffd1c00f87947 */ /* 0x000fea000383ffff */
.L_x_11344:
[----:B-1----:R1:W2:Y:S02]  /*37df0*/  SYNCS.PHASECHK.TRANS64.TRYWAIT P0, [R0+URZ], R9 ;  /* 0x00000009000075a7 */ /* 0x0022a4000800017f */
[----:B--2---:R-:W-:Y:S05]  /*37e00*/  @!P0 NANOSLEEP.SYNCS 0x989680 ;  /* 0x009896800000895d */ /* 0x004fea0003900000 */
[----:B------:R-:W2:Y:S02]  /*37e10*/  @!P0 SYNCS.PHASECHK.TRANS64 P0, [R0+URZ], R9 ;  /* 0x00000009000085a7 */ /* 0x000ea4000800007f */
[----:B--2---:R-:W-:Y:S05]  /*37e20*/  @!P0 BRA `(.L_x_11344) ;  /* 0xfffffffc00f08947 */ /* 0x004fea000383ffff */
[----:B------:R-:W-:Y:S05]  /*37e30*/  BRA `(.L_x_11343) ;  /* 0xfffffec8002c7947 */ /* 0x000fea000383ffff */
.L_x_11351:
[----:B-1----:R1:W2:Y:S02]  /*37e40*/  SYNCS.PHASECHK.TRANS64.TRYWAIT P0, [R2+URZ], R3 ;  /* 0x00000003020075a7 */ /* 0x0022a4000800017f */
[----:B--2---:R-:W-:Y:S05]  /*37e50*/  @!P0 NANOSLEEP.SYNCS 0x989680 ;  /* 0x009896800000895d */ /* 0x004fea0003900000 */
[----:B------:R-:W2:Y:S02]  /*37e60*/  @!P0 SYNCS.PHASECHK.TRANS64 P0, [R2+URZ], R3 ;  /* 0x00000003020085a7 */ /* 0x000ea4000800007f */
[----:B--2---:R-:W-:Y:S05]  /*37e70*/  @!P0 BRA `(.L_x_11351) ;  /* 0xfffffffc00f08947 */ /* 0x004fea000383ffff */
[----:B------:R-:W-:Y:S05]  /*37e80*/  BRA `(.L_x_11350) ;  /* 0xfffffecc00647947 */ /* 0x000fea000383ffff */
.L_x_11385:
[----:B------:R-:W-:Y:S02]  /*37e90*/  IMAD.MOV.U32 R13, RZ, RZ, R18 ;  /* 0x000000ffff0d7224 */ /* 0x000fe400078e0012 */
[----:B------:R-:W-:Y:S02]  /*37ea0*/  IMAD.MOV.U32 R12, RZ, RZ, RZ ;  /* 0x000000ffff0c7224 */ /* 0x000fe400078e00ff */
[----:B------:R-:W-:Y:S02]  /*37eb0*/  IMAD.MOV.U32 R11, RZ, RZ, 0x1f ;  /* 0x0000001fff0b7424 */ /* 0x000fe400078e00ff */
[----:B------:R-:W-:-:S07]  /*37ec0*/  IMAD.MOV.U32 R15, RZ, RZ, -0x1 ;  /* 0xffffffffff0f7424 */ /* 0x000fce00078e00ff */
[----:B-----5:R-:W-:Y:S05]  /*37ed0*/  WARPSYNC.COLLECTIVE R15, `(.L_x_11430) ;  /* 0x000000000f087348 */ /* 0x020fea0003c00000 */
[----:B------:R0:W1:Y:S02]  /*37ee0*/  SHFL.IDX P6, R14, R13, R12, R11 ;  /* 0x0000000c0d0e7389 */ /* 0x00006400000c000b */
[----:B01---5:R-:W-:Y:S01]  /*37ef0*/  ENDCOLLECTIVE ;  /* 0x000000000000791b */ /* 0x023fe20003800000 */
.L_x_11430:
[----:B------:R-:W-:Y:S05]  /*37f00*/  BRA `(.L_x_11431) ;  /* 0xffffffc400587947 */ /* 0x000fea000383ffff */
.L_x_11387:
[----:B0-----:R-:W-:-:S04]  /*37f10*/  IMAD.U32 R3, RZ, RZ, UR46 ;  /* 0x0000002eff037e24 */ /* 0x001fc8000f8e00ff */
[----:B------:R0:W1:Y:S03]  /*37f20*/  SYNCS.PHASECHK.TRANS64.TRYWAIT P0, [R3+URZ+0x32440], R2 ;  /* 0x03244002030075a7 */ /* 0x000066000800017f */
[----:B-1----:R-:W-:Y:S05]  /*37f30*/  @!P0 NANOSLEEP.SYNCS 0x989680 ;  /* 0x009896800000895d */ /* 0x002fea0003900000 */
[----:B------:R-:W1:Y:S02]  /*37f40*/  @!P0 SYNCS.PHASECHK.TRANS64 P0, [R3+URZ+0x32440], R2 ;  /* 0x03244002030085a7 */ /* 0x000e64000800007f */
[----:B-1----:R-:W-:Y:S05]  /*37f50*/  @!P0 BRA `(.L_x_11387) ;  /* 0xfffffffc00ec8947 */ /* 0x002fea000383ffff */
[----:B------:R-:W-:Y:S05]  /*37f60*/  BRA `(.L_x_11432) ;  /* 0xffffffc400947947 */ /* 0x000fea000383ffff */
.L_x_11388:
        /* <DEDUP_REMOVED lines=8> */
.L_x_11434:
[----:B------:R-:W-:Y:S05]  /*37ff0*/  BSYNC B0 ;  /* 0x0000000000007941 */ /* 0x000fea0003800000 */
.L_x_11433:
        /* <DEDUP_REMOVED lines=9> */
.L_x_11435:
[----:B------:R-:W-:Y:S02]  /*38090*/  IMAD.MOV.U32 R13, RZ, RZ, R5 ;  /* 0x000000ffff0d7224 */ /* 0x000fe400078e0005 */
[----:B------:R-:W-:Y:S01]  /*380a0*/  IMAD.MOV.U32 R12, RZ, RZ, 0x1 ;  /* 0x00000001ff0c7424 */ /* 0x000fe200078e00ff */
[----:B------:R-:W-:-:S13]  /*380b0*/  @P0 LEA R2, P1, R22, R14, 0x1 ;  /* 0x0000000e16020211 */ /* 0x000fda00078208ff */
[----:B------:R-:W-:Y:S05]  /*380c0*/  WARPSYNC.COLLECTIVE R15, `(.L_x_11436) ;  /* 0x000000000f087348 */ /* 0x000fea0003c00000 */
[----:B------:R0:W1:Y:S02]  /*380d0*/  SHFL.IDX P6, R14, R13, R12, R11 ;  /* 0x0000000c0d0e7389 */ /* 0x00006400000c000b */
[----:B01----:R-:W-:Y:S01]  /*380e0*/  ENDCOLLECTIVE ;  /* 0x000000000000791b */ /* 0x003fe20003800000 */
.L_x_11436:
        /* <DEDUP_REMOVED lines=12> */
.L_x_11437:
[----:B------:R-:W-:Y:S02]  /*381b0*/  IMAD.MOV.U32 R13, RZ, RZ, R5 ;  /* 0x000000ffff0d7224 */ /* 0x000fe400078e0005 */
[----:B------:R-:W-:Y:S01]  /*381c0*/  IMAD.MOV.U32 R12, RZ, RZ, 0x2 ;  /* 0x00000002ff0c7424 */ /* 0x000fe200078e00ff */
[----:B------:R-:W-:-:S13]  /*381d0*/  @P0 LEA R2, P1, R22, R14, 0x1 ;  /* 0x0000000e16020211 */ /* 0x000fda00078208ff */
[----:B------:R-:W-:Y:S05]  /*381e0*/  WARPSYNC.COLLECTIVE R15, `(.L_x_11438) ;  /* 0x000000000f087348 */ /* 0x000fea0003c00000 */
[----:B------:R0:W1:Y:S02]  /*381f0*/  SHFL.IDX P6, R14, R13, R12, R11 ;  /* 0x0000000c0d0e7389 */ /* 0x00006400000c000b */
[----:B01----:R-:W-:Y:S01]  /*38200*/  ENDCOLLECTIVE ;  /* 0x000000000000791b */ /* 0x003fe20003800000 */
.L_x_11438:
        /* <DEDUP_REMOVED lines=12> */
.L_x_11439:
[----:B------:R-:W-:Y:S02]  /*382d0*/  IMAD.MOV.U32 R13, RZ, RZ, R5 ;  /* 0x000000ffff0d7224 */ /* 0x000fe400078e0005 */
[----:B------:R-:W-:Y:S01]  /*382e0*/  IMAD.MOV.U32 R12, RZ, RZ, 0x3 ;  /* 0x00000003ff0c7424 */ /* 0x000fe200078e00ff */
[----:B------:R-:W-:-:S13]  /*382f0*/  @P0 LEA R2, P1, R22, R14, 0x1 ;  /* 0x0000000e16020211 */ /* 0x000fda00078208ff */
[----:B------:R-:W-:Y:S05]  /*38300*/  WARPSYNC.COLLECTIVE R15, `(.L_x_11440) ;  /* 0x000000000f087348 */ /* 0x000fea0003c00000 */
[----:B------:R0:W1:Y:S02]  /*38310*/  SHFL.IDX P6, R14, R13, R12, R11 ;  /* 0x0000000c0d0e7389 */ /* 0x00006400000c000b */
[----:B01----:R-:W-:Y:S01]  /*38320*/  ENDCOLLECTIVE ;  /* 0x000000000000791b */ /* 0x003fe20003800000 */
.L_x_11440:
        /* <DEDUP_REMOVED lines=12> */
.L_x_11441:
[----:B------:R-:W-:Y:S02]  /*383f0*/  IMAD.MOV.U32 R13, RZ, RZ, R5 ;  /* 0x000000ffff0d7224 */ /* 0x000fe400078e0005 */
[----:B------:R-:W-:Y:S01]  /*38400*/  IMAD.MOV.U32 R12, RZ, RZ, 0x4 ;  /* 0x00000004ff0c7424 */ /* 0x000fe200078e00ff */
[----:B------:R-:W-:-:S13]  /*38410*/  @P0 LEA R2, P1, R22, R14, 0x1 ;  /* 0x0000000e16020211 */ /* 0x000fda00078208ff */
[----:B------:R-:W-:Y:S05]  /*38420*/  WARPSYNC.COLLECTIVE R15, `(.L_x_11442) ;  /* 0x000000000f087348 */ /* 0x000fea0003c00000 */
[----:B------:R0:W1:Y:S02]  /*38430*/  SHFL.IDX P6, R14, R13, R12, R11 ;  /* 0x0000000c0d0e7389 */ /* 0x00006400000c000b */
[----:B01----:R-:W-:Y:S01]  /*38440*/  ENDCOLLECTIVE ;  /* 0x000000000000791b */ /* 0x003fe20003800000 */
.L_x_11442:
        /* <DEDUP_REMOVED lines=12> */
.L_x_11443:
[----:B------:R-:W-:Y:S02]  /*38510*/  IMAD.MOV.U32 R13, RZ, RZ, R5 ;  /* 0x000000ffff0d7224 */ /* 0x000fe400078e0005 */
[----:B------:R-:W-:Y:S01]  /*38520*/  IMAD.MOV.U32 R12, RZ, RZ, 0x5 ;  /* 0x00000005ff0c7424 */ /* 0x000fe200078e00ff */
[----:B------:R-:W-:-:S13]  /*38530*/  @P0 LEA R2, P1, R22, R14, 0x1 ;  /* 0x0000000e16020211 */ /* 0x000fda00078208ff */
[----:B------:R-:W-:Y:S05]  /*38540*/  WARPSYNC.COLLECTIVE R15, `(.L_x_11444) ;  /* 0x000000000f087348 */ /* 0x000fea0003c00000 */
[----:B------:R0:W1:Y:S02]  /*38550*/  SHFL.IDX P6, R14, R13, R12, R11 ;  /* 0x0000000c0d0e7389 */ /* 0x00006400000c000b */
[----:B01----:R-:W-:Y:S01]  /*38560*/  ENDCOLLECTIVE ;  /* 0x000000000000791b */ /* 0x003fe20003800000 */
.L_x_11444:
        /* <DEDUP_REMOVED lines=10> */
.L_x_11445:
[----:B------:R-:W-:Y:S05]  /*38610*/  BRA `(.L_x_11446) ;  /* 0xffffffc4000c7947 */ /* 0x000fea000383ffff */
.L_x_11391:
[----:B------:R-:W-:Y:S01]  /*38620*/  IMAD.MOV.U32 R13, RZ, RZ, R6 ;  /* 0x000000ffff0d7224 */ /* 0x000fe200078e0006 */
[----:B------:R-:W-:Y:S01]  /*38630*/  LOP3.LUT R16, R16, 0xffffefff, RZ, 0xc0, !PT ;  /* 0xffffefff10107812 */ /* 0x000fe200078ec0ff */
[----:B------:R-:W-:Y:S02]  /*38640*/  IMAD.MOV.U32 R12, RZ, RZ, RZ ;  /* 0x000000ffff0c7224 */ /* 0x000fe400078e00ff */
[----:B------:R-:W-:Y:S02]  /*38650*/  IMAD.MOV.U32 R11, RZ, RZ, 0x181f ;  /* 0x0000181fff0b7424 */ /* 0x000fe400078e00ff */
[----:B------:R-:W-:Y:S02]  /*38660*/  IMAD.MOV.U32 R15, RZ, RZ, -0x1 ;  /* 0xffffffffff0f7424 */ /* 0x000fe400078e00ff */
[----:B------:R-:W-:-:S07]  /*38670*/  VIADD R4, R20, UR40 ;  /* 0x0000002814047c36 */ /* 0x000fce0008000000 */
[----:B------:R-:W-:Y:S05]  /*38680*/  WARPSYNC.COLLECTIVE R15, `(.L_x_11447) ;  /* 0x000000000f087348 */ /* 0x000fea0003c00000 */
[----:B------:R0:W1:Y:S02]  /*38690*/  SHFL.IDX P6, R14, R13, R12, R11 ;  /* 0x0000000c0d0e7389 */ /* 0x00006400000c000b */
[----:B01----:R-:W-:Y:S01]  /*386a0*/  ENDCOLLECTIVE ;  /* 0x000000000000791b */ /* 0x003fe20003800000 */
.L_x_11447:
[----:B------:R-:W-:Y:S02]  /*386b0*/  VIADD R10, R4, 0x10 ;  /* 0x00000010040a7836 */ /* 0x000fe40000000000 */
[----:B------:R-:W-:Y:S02]  /*386c0*/  IMAD.MOV.U32 R13, RZ, RZ, R0 ;  /* 0x000000ffff0d7224 */ /* 0x000fe400078e0000 */
[----:B------:R-:W-:-:S07]  /*386d0*/  IMAD.MOV.U32 R3, RZ, RZ, R14 ;  /* 0x000000ffff037224 */ /* 0x000fce00078e000e */
[----:B------:R-:W-:Y:S05]  /*386e0*/  WARPSYNC.COLLECTIVE R15, `(.L_x_11448) ;  /* 0x000000000f087348 */ /* 0x000fea0003c00000 */
[----:B------:R0:W1:Y:S02]  /*386f0*/  SHFL.IDX P6, R14, R13, R12, R11 ;  /* 0x0000000c0d0e7389 */ /* 0x00006400000c000b */
[----:B01----:R-:W-:Y:S01]  /*38700*/  ENDCOLLECTIVE ;  /* 0x000000000000791b */ /* 0x003fe20003800000 */
.L_x_11448:
        /* <DEDUP_REMOVED lines=11> */
.L_x_11449:
[----:B------:R-:W-:Y:S01]  /*387c0*/  LOP3.LUT R16, R16, 0xfffff7ff, RZ, 0xc0, !PT ;  /* 0xfffff7ff10107812 */ /* 0x000fe200078ec0ff */
[----:B------:R-:W-:-:S05]  /*387d0*/  @!P2 IMAD.X R3, RZ, RZ, R3, P1 ;  /* 0x000000ffff03a224 */ /* 0x000fca00008e0603 */
[----:B------:R-:W-:Y:S01]  /*387e0*/  @!PT LDS RZ, [RZ] ;  /* 0x00000000fffff984 */ /* 0x000fe20000000800 */
[----:B------:R-:W-:Y:S01]  /*387f0*/  @!PT LDS RZ, [RZ] ;  /* 0x00000000fffff984 */ /* 0x000fe20000000800 */
[----:B------:R-:W-:Y:S01]  /*38800*/  @!PT LDS RZ, [RZ] ;  /* 0x00000000fffff984 */ /* 0x000fe20000000800 */
[----:B------:R0:W-:Y:S01]  /*38810*/  @!P2 LDGSTS.E.BYPASS.LTC128B.128 [R8+0x18400], desc[UR36][R2.64], !P0 ;  /* 0x184000000208afae */ /* 0x0001e2000c101d64 */
[----:B------:R-:W-:Y:S01]  /*38820*/  ISETP.GE.AND P2, PT, R10, R5, PT ;  /* 0x000000050a00720c */ /* 0x000fe20003f46270 */
[----:B------:R-:W-:Y:S02]  /*38830*/  IMAD.MOV.U32 R13, RZ, RZ, R0 ;  /* 0x000000ffff0d7224 */ /* 0x000fe400078e0000 */
[----:B0-----:R-:W-:-:S10]  /*38840*/  VIADD R8, R4, 0x20 ;  /* 0x0000002004087836 */ /* 0x001fd40000000000 */
[----:B------:R-:W-:Y:S01]  /*38850*/  @P2 LOP3.LUT R16, R16, 0x800, RZ, 0xfc, !PT ;  /* 0x0000080010102812 */ /* 0x000fe200078efcff */
[----:B------:R-:W-:-:S07]  /*38860*/  IMAD.MOV.U32 R7, RZ, RZ, R14 ;  /* 0x000000ffff077224 */ /* 0x000fce00078e000e */
[----:B------:R-:W-:Y:S05]  /*38870*/  WARPSYNC.COLLECTIVE R15, `(.L_x_11450) ;  /* 0x000000000f087348 */ /* 0x000fea0003c00000 */
[----:B------:R0:W1:Y:S02]  /*38880*/  SHFL.IDX P6, R14, R13, R12, R11 ;  /* 0x0000000c0d0e7389 */ /* 0x00006400000c000b */
[----:B01----:R-:W-:Y:S01]  /*38890*/  ENDCOLLECTIVE ;  /* 0x000000000000791b */ /* 0x003fe20003800000 */
.L_x_11450:
[----:B------:R-:W-:Y:S02]  /*388a0*/  LOP3.LUT R16, R16, 0xfffffbff, RZ, 0xc0, !PT ;  /* 0xfffffbff10107812 */ /* 0x000fe400078ec0ff */
[----:B------:R-:W-:Y:S02]  /*388b0*/  @!P2 LEA R13, R27, UR46, 0x1 ;  /* 0x0000002e1b0dac11 */ /* 0x000fe4000f8e08ff */
        /* <DEDUP_REMOVED lines=8> */
[----:B------:R0:W-:Y:S01]  /*38940*/  @!P2 LDGSTS.E.BYPASS.LTC128B.128 [R13+0x18c00], desc[UR36][R2.64], !P0 ;  /* 0x18c00000020dafae */ /* 0x0001e2000c101d64 */
[----:B------:R-:W-:Y:S01]  /*38950*/  ISETP.GE.AND P2, PT, R8, R5, PT ;  /* 0x000000050800720c */ /* 0x000fe20003f46270 */
[----:B------:R-:W-:Y:S02]  /*38960*/  VIADD R8, R4, 0x30 ;  /* 0x0000003004087836 */ /* 0x000fe40000000000 */
[----:B0-----:R-:W-:-:S10]  /*38970*/  IMAD.MOV.U32 R13, RZ, RZ, R6 ;  /* 0x000000ffff0d7224 */ /* 0x001fd400078e0006 */
[----:B------:R-:W-:-:S07]  /*38980*/  @P2 LOP3.LUT R16, R16, 0x400, RZ, 0xfc, !PT ;  /* 0x0000040010102812 */ /* 0x000fce00078efcff */
[----:B------:R-:W-:Y:S05]  /*38990*/  WARPSYNC.COLLECTIVE R15, `(.L_x_11451) ;  /* 0x000000000f087348 */ /* 0x000fea0003c00000 */
[----:B------:R0:W1:Y:S02]  /*389a0*/  SHFL.IDX P6, R14, R13, R12, R11 ;  /* 0x0000000c0d0e7389 */ /* 0x00006400000c000b */
[----:B01----:R-:W-:Y:S01]  /*389b0*/  ENDCOLLECTIVE ;  /* 0x000000000000791b */ /* 0x003fe20003800000 */
.L_x_11451:
[----:B------:R-:W-:Y:S01]  /*389c0*/  LOP3.LUT R16, R16, 0xfffffdff, RZ, 0xc0, !PT ;  /* 0xfffffdff10107812 */ /* 0x000fe200078ec0ff */
[----:B------:R-:W-:Y:S02]  /*389d0*/  IMAD.MOV.U32 R13, RZ, RZ, R0 ;  /* 0x000000ffff0d7224 */ /* 0x000fe400078e0000 */
[----:B------:R-:W-:-:S07]  /*389e0*/  IMAD.MOV.U32 R10, RZ, RZ, R14 ;  /* 0x000000ffff0a7224 */ /* 0x000fce00078e000e */
[----:B------:R-:W-:Y:S05]  /*389f0*/  WARPSYNC.COLLECTIVE R15, `(.L_x_11452) ;  /* 0x000000000f087348 */ /* 0x000fea0003c00000 */
[----:B------:R0:W1:Y:S02]  /*38a00*/  SHFL.IDX P6, R14, R13, R12, R11 ;  /* 0x0000000c0d0e7389 */ /* 0x00006400000c000b */
[----:B01----:R-:W-:Y:S01]  /*38a10*/  ENDCOLLECTIVE ;  /* 0x000000000000791b */ /* 0x003fe20003800000 */
.L_x_11452:
[----:B------:R-:W-:Y:S01]  /*38a20*/  @!P2 LEA R13, R27, UR46, 0x1 ;  /* 0x0000002e1b0dac11 */ /* 0x000fe2000f8e08ff */
[----:B------:R-:W-:Y:S01]  /*38a30*/  IMAD.MOV.U32 R12, RZ, RZ, 0x3 ;  /* 0x00000003ff0c7424 */ /* 0x000fe200078e00ff */
        /* <DEDUP_REMOVED lines=10> */
[----:B0-----:R-:W-:-:S12]  /*38ae0*/  IMAD.MOV.U32 R13, RZ, RZ, R6 ;  /* 0x000000ffff0d7224 */ /* 0x001fd800078e0006 */
[----:B------:R-:W-:-:S07]  /*38af0*/  @P2 LOP3.LUT R16, R16, 0x200, RZ, 0xfc, !PT ;  /* 0x0000020010102812 */ /* 0x000fce00078efcff */
[----:B------:R-:W-:Y:S05]  /*38b00*/  WARPSYNC.COLLECTIVE R15, `(.L_x_11453) ;  /* 0x000000000f087348 */ /* 0x000fea0003c00000 */
[----:B------:R0:W1:Y:S02]  /*38b10*/  SHFL.IDX P6, R14, R13, R12, R11 ;  /* 0x0000000c0d0e7389 */ /* 0x00006400000c000b */
[----:B01----:R-:W-:Y:S01]  /*38b20*/  ENDCOLLECTIVE ;  /* 0x000000000000791b */ /* 0x003fe20003800000 */
.L_x_11453:
[----:B------:R-:W-:Y:S01]  /*38b30*/  LOP3.LUT R16, R16, 0xfffffeff, RZ, 0xc0, !PT ;  /* 0xfffffeff10107812 */ /* 0x000fe200078ec0ff */
[----:B------:R-:W-:Y:S02]  /*38b40*/  IMAD.MOV.U32 R13, RZ, RZ, R0 ;  /* 0x000000ffff0d7224 */ /* 0x000fe400078e0000 */
[----:B------:R-:W-:-:S07]  /*38b50*/  IMAD.MOV.U32 R8, RZ, RZ, R14 ;  /* 0x000000ffff087224 */ /* 0x000fce00078e000e */
[----:B------:R-:W-:Y:S05]  /*38b60*/  WARPSYNC.COLLECTIVE R15, `(.L_x_11454) ;  /* 0x000000000f087348 */ /* 0x000fea0003c00000 */
[----:B------:R0:W1:Y:S02]  /*38b70*/  SHFL.IDX P6, R14, R13, R12, R11 ;  /* 0x0000000c0d0e7389 */ /* 0x00006400000c000b */
[----:B01----:R-:W-:Y:S01]  /*38b80*/  ENDCOLLECTIVE ;  /* 0x000000000000791b */ /* 0x003fe20003800000 */
.L_x_11454:
[----:B------:R-:W-:Y:S01]  /*38b90*/  @!P2 LEA R13, R27, UR46, 0x1 ;  /* 0x0000002e1b0dac11 */ /* 0x000fe2000f8e08ff */
[----:B------:R-:W-:Y:S01]  /*38ba0*/  IMAD.MOV.U32 R12, RZ, RZ, 0x4 ;  /* 0x00000004ff0c7424 */ /* 0x000fe200078e00ff */
[----:B------:R-:W-:-:S05]  /*38bb0*/  @!P2 LEA R9, P1, R22, R14, 0x1 ;  /* 0x0000000e1609a211 */ /* 0x000fca00078208ff */
[----:B------:R-:W-:Y:S02]  /*38bc0*/  @!P2 IMAD.X R8, RZ, RZ, R8, P1 ;  /* 0x000000ffff08a224 */ /* 0x000fe400008e0608 */
[----:B------:R-:W-:Y:S02]  /*38bd0*/  @!P2 IMAD.MOV.U32 R2, RZ, RZ, R9 ;  /* 0x000000ffff02a224 */ /* 0x000fe400078e0009 */
[----:B------:R-:W-:Y:S02]  /*38be0*/  @!P2 IMAD.MOV.U32 R3, RZ, RZ, R8 ;  /* 0x000000ffff03a224 */ /* 0x000fe400078e0008 */
[----:B------:R-:W-:-:S03]  /*38bf0*/  VIADD R8, R4, 0x40 ;  /* 0x0000004004087836 */ /* 0x000fc60000000000 */
[----:B------:R-:W-:Y:S01]  /*38c00*/  @!PT LDS RZ, [RZ] ;  /* 0x00000000fffff984 */ /* 0x000fe20000000800 */
[----:B------:R-:W-:Y:S01]  /*38c10*/  @!PT LDS RZ, [RZ] ;  /* 0x00000000fffff984 */ /* 0x000fe20000000800 */
[----:B------:R-:W-:Y:S01]  /*38c20*/  @!PT LDS RZ, [RZ] ;  /* 0x00000000fffff984 */ /* 0x000fe20000000800 */
[----:B------:R0:W-:Y:S02]  /*38c30*/  @!P2 LDGSTS.E.BYPASS.LTC128B.128 [R13+0x19c00], desc[UR36][R2.64], !P0 ;  /* 0x19c00000020dafae */ /* 0x0001e4000c101d64 */
[----:B------:R-:W-:Y:S01]  /*38c40*/  ISETP.GE.AND P2, PT, R8, R5, PT ;  /* 0x000000050800720c */ /* 0x000fe20003f46270 */
[----:B------:R-:W-:Y:S02]  /*38c50*/  VIADD R8, R4, 0x50 ;  /* 0x0000005004087836 */ /* 0x000fe40000000000 */
[----:B0-----:R-:W-:-:S10]  /*38c60*/  IMAD.MOV.U32 R13, RZ, RZ, R6 ;  /* 0x000000ffff0d7224 */ /* 0x001fd400078e0006 */
[----:B------:R-:W-:-:S07]  /*38c70*/  @P2 LOP3.LUT R16, R16, 0x100, RZ, 0xfc, !PT ;  /* 0x0000010010102812 */ /* 0x000fce00078efcff */
[----:B------:R-:W-:Y:S05]  /*38c80*/  WARPSYNC.COLLECTIVE R15, `(.L_x_11455) ;  /* 0x000000000f087348 */ /* 0x000fea0003c00000 */
[----:B------:R0:W1:Y:S02]  /*38c90*/  SHFL.IDX P6, R14, R13, R12, R11 ;  /* 0x0000000c0d0e7389 */ /* 0x00006400000c000b */
[----:B01----:R-:W-:Y:S01]  /*38ca0*/  ENDCOLLECTIVE ;  /* 0x000000000000791b */ /* 0x003fe20003800000 */
.L_x_11455:
[----:B------:R-:W-:Y:S01]  /*38cb0*/  LOP3.LUT R16, R16, 0xffffff7f, RZ, 0xc0, !PT ;  /* 0xffffff7f10107812 */ /* 0x000fe200078ec0ff */
[----:B------:R-:W-:Y:S02]  /*38cc0*/  IMAD.MOV.U32 R13, RZ, RZ, R0 ;  /* 0x000000ffff0d7224 */ /* 0x000fe400078e0000 */
[----:B------:R-:W-:-:S07]  /*38cd0*/  IMAD.MOV.U32 R2, RZ, RZ, R14 ;  /* 0x000000ffff027224 */ /* 0x000fce00078e000e */
[----:B------:R-:W-:Y:S05]  /*38ce0*/  WARPSYNC.COLLECTIVE R15, `(.L_x_11456) ;  /* 0x000000000f087348 */ /* 0x000fea0003c00000 */
[----:B------:R0:W1:Y:S02]  /*38cf0*/  SHFL.IDX P6, R14, R13, R12, R11 ;  /* 0x0000000c0d0e7389 */ /* 0x00006400000c000b */
[----:B01----:R-:W-:Y:S01]  /*38d00*/  ENDCOLLECTIVE ;  /* 0x000000000000791b */ /* 0x003fe20003800000 */
.L_x_11456:
        /* <DEDUP_REMOVED lines=13> */
[----:B------:R-:W-:Y:S02]  /*38de0*/  @!P2 LEA R7, R27, UR46, 0x1 ;  /* 0x0000002e1b07ac11 */ /* 0x000fe4000f8e08ff */
[----:B------:R-:W-:-:S07]  /*38df0*/  @P2 LOP3.LUT R16, R16, 0x80, RZ, 0xfc, !PT ;  /* 0x0000008010102812 */ /* 0x000fce00078efcff */
[----:B------:R-:W-:Y:S05]  /*38e00*/  WARPSYNC.COLLECTIVE R15, `(.L_x_11457) ;  /* 0x000000000f087348 */ /* 0x000fea0003c00000 */
[----:B------:R0:W1:Y:S02]  /*38e10*/  SHFL.IDX P6, R14, R13, R12, R11 ;  /* 0x0000000c0d0e7389 */ /* 0x00006400000c000b */
[----:B01----:R-:W-:Y:S01]  /*38e20*/  ENDCOLLECTIVE ;  /* 0x000000000000791b */ /* 0x003fe20003800000 */
.L_x_11457:
[----:B------:R-:W-:Y:S01]  /*38e30*/  LOP3.LUT R16, R16, 0xffffffbf, RZ, 0xc0, !PT ;  /* 0xffffffbf10107812 */ /* 0x000fe200078ec0ff */
[----:B------:R-:W-:Y:S02]  /*38e40*/  IMAD.MOV.U32 R13, RZ, RZ, R0 ;  /* 0x000000ffff0d7224 */ /* 0x000fe400078e0000 */
[----:B------:R-:W-:-:S07]  /*38e50*/  IMAD.MOV.U32 R2, RZ, RZ, R14 ;  /* 0x000000ffff027224 */ /* 0x000fce00078e000e */
[----:B------:R-:W-:Y:S05]  /*38e60*/  WARPSYNC.COLLECTIVE R15, `(.L_x_11458) ;  /* 0x000000000f087348 */ /* 0x000fea0003c00000 */
[----:B------:R0:W1:Y:S02]  /*38e70*/  SHFL.IDX P6, R14, R13, R12, R11 ;  /* 0x0000000c0d0e7389 */ /* 0x00006400000c000b */
[----:B01----:R-:W-:Y:S01]  /*38e80*/  ENDCOLLECTIVE ;  /* 0x000000000000791b */ /* 0x003fe20003800000 */
.L_x_11458:
[----:B------:R-:W-:Y:S02]  /*38e90*/  IMAD.MOV.U32 R13, RZ, RZ, R6 ;  /* 0x000000ffff0d7224 */ /* 0x000fe400078e0006 */
        /* <DEDUP_REMOVED lines=10> */
[----:B------:R-:W-:-:S13]  /*38f40*/  ISETP.GE.AND P2, PT, R8, R5, PT ;  /* 0x000000050800720c */ /* 0x000fda0003f46270 */
[----:B0-----:R-:W-:Y:S05]  /*38f50*/  WARPSYNC.COLLECTIVE R15, `(.L_x_11459) ;  /* 0x000000000f087348 */ /* 0x001fea0003c00000 */
[----:B------:R1:W2:Y:S02]  /*38f60*/  SHFL.IDX P6, R14, R13, R12, R11 ;  /* 0x0000000c0d0e7389 */ /* 0x0002a400000c000b */
[----:B012---:R-:W-:Y:S01]  /*38f70*/  ENDCOLLECTIVE ;  /* 0x000000000000791b */ /* 0x007fe20003800000 */
.L_x_11459:
[----:B------:R-:W-:Y:S02]  /*38f80*/  @!P2 LEA R21, R27, UR46, 0x1 ;  /* 0x0000002e1b15ac11 */ /* 0x000fe4000f8e08ff */
[----:B------:R-:W-:Y:S01]  /*38f90*/  @P2 LOP3.LUT R16, R16, 0x40, RZ, 0xfc, !PT ;  /* 0x0000004010102812 */ /* 0x000fe200078efcff */
[----:B------:R-:W-:Y:S02]  /*38fa0*/  IMAD.MOV.U32 R13, RZ, RZ, R0 ;  /* 0x000000ffff0d7224 */ /* 0x000fe400078e0000 */
[----:B------:R-:W-:-:S07]  /*38fb0*/  IMAD.MOV.U32 R2, RZ, RZ, R14 ;  /* 0x000000ffff027224 */ /* 0x000fce00078e000e */
[----:B------:R-:W-:Y:S05]  /*38fc0*/  WARPSYNC.COLLECTIVE R15, `(.L_x_11460) ;  /* 0x000000000f087348 */ /* 0x000fea0003c00000 */
[----:B------:R0:W1:Y:S02]  /*38fd0*/  SHFL.IDX P6, R14, R13, R12, R11 ;  /* 0x0000000c0d0e7389 */ /* 0x00006400000c000b */
[----:B01----:R-:W-:Y:S01]  /*38fe0*/  ENDCOLLECTIVE ;  /* 0x000000000000791b */ /* 0x003fe20003800000 */
.L_x_11460:
[----:B------:R-:W-:Y:S02]  /*38ff0*/  IMAD.MOV.U32 R13, RZ, RZ, R6 ;  /* 0x000000ffff0d7224 */ /* 0x000fe400078e0006 */
[----:B------:R-:W-:Y:S01]  /*39000*/  IMAD.MOV.U32 R12, RZ, RZ, 0x7 ;  /* 0x00000007ff0c7424 */ /* 0x000fe200078e00ff */
[----:B------:R-:W-:-:S13]  /*39010*/  @!P2 LEA R8, P1, R22, R14, 0x1 ;  /* 0x0000000e1608a211 */ /* 0x000fda00078208ff */
[----:B------:R-:W-:Y:S05]  /*39020*/  WARPSYNC.COLLECTIVE R15, `(.L_x_11461) ;  /* 0x000000000f087348 */ /* 0x000fea0003c00000 */
[----:B------:R0:W1:Y:S02]  /*39030*/  SHFL.IDX P6, R14, R13, R12, R11 ;  /* 0x0000000c0d0e7389 */ /* 0x00006400000c000b */
[----:B01----:R-:W-:Y:S01]  /*39040*/  ENDCOLLECTIVE ;  /* 0x000000000000791b */ /* 0x003fe20003800000 */
.L_x_11461:
[----:B------:R-:W-:Y:S02]  /*39050*/  @!P2 IMAD.X R9, RZ, RZ, R2, P1 ;  /* 0x000000ffff09a224 */ /* 0x000fe400008e0602 */
[----:B------:R-:W-:Y:S02]  /*39060*/  @!P2 IMAD.MOV.U32 R2, RZ, RZ, R8 ;  /* 0x000000ffff02a224 */ /* 0x000fe400078e0008 */
[----:B------:R-:W-:-:S05]  /*39070*/  @!P2 IMAD.MOV.U32 R3, RZ, RZ, R9 ;  /* 0x000000ffff03a224 */ /* 0x000fca00078e0009 */
        /* <DEDUP_REMOVED lines=9> */
.L_x_11462:
[----:B------:R-:W-:Y:S05]  /*39110*/  BRA `(.L_x_11463) ;  /* 0xffffffc4000c7947 */ /* 0x000fea000383ffff */
.L_x_11393:
        /* <DEDUP_REMOVED lines=8> */
.L_x_11465:
[----:B------:R-:W-:Y:S05]  /*391a0*/  BSYNC B0 ;  /* 0x0000000000007941 */ /* 0x000fea0003800000 */
.L_x_11464:
        /* <DEDUP_REMOVED lines=9> */
.L_x_11466:
[----:B------:R-:W-:Y:S01]  /*39240*/  @!P5 LEA R7, R27, UR46, 0x1 ;  /* 0x0000002e1b07dc11 */ /* 0x000fe2000f8e08ff */
        /* <DEDUP_REMOVED lines=8> */
.L_x_11467:
        /* <DEDUP_REMOVED lines=13> */
.L_x_11468:
[----:B------:R-:W-:Y:S01]  /*393a0*/  @!P5 LEA R7, R27, UR46, 0x1 ;  /* 0x0000002e1b07dc11 */ /* 0x000fe2000f8e08ff */
[----:B------:R-:W-:Y:S02]  /*393b0*/  IMAD.MOV.U32 R13, RZ, RZ, R4 ;  /* 0x000000ffff0d7224 */ /* 0x000fe400078e0004 */
[----:B------:R-:W-:Y:S01]  /*393c0*/  IMAD.MOV.U32 R12, RZ, RZ, 0x2 ;  /* 0x00000002ff0c7424 */ /* 0x000fe200078e00ff */
[----:B------:R-:W-:-:S13]  /*393d0*/  LOP3.LUT P6, RZ, R16, 0x800, RZ, 0xc0, !PT ;  /* 0x0000080010ff7812 */ /* 0x000fda00078cc0ff */
[----:B------:R-:W-:Y:S02]  /*393e0*/  @!P6 LEA R14, P0, R22, R14, 0x1 ;  /* 0x0000000e160ee211 */ /* 0x000fe400078008ff */
[----:B------:R-:W-:-:S03]  /*393f0*/  @!P6 LEA R9, R27, UR46, 0x1 ;  /* 0x0000002e1b09ec11 */ /* 0x000fc6000f8e08ff */
        /* <DEDUP_REMOVED lines=13> */
.L_x_11469:
[----:B------:R-:W-:Y:S02]  /*394d0*/  IMAD.MOV.U32 R13, RZ, RZ, R0 ;  /* 0x000000ffff0d7224 */ /* 0x000fe400078e0000 */
[----:B------:R-:W-:-:S07]  /*394e0*/  IMAD.MOV.U32 R5, RZ, RZ, R14 ;  /* 0x000000ffff057224 */ /* 0x000fce00078e000e */
[----:B------:R-:W-:Y:S05]  /*394f0*/  WARPSYNC.COLLECTIVE R15, `(.L_x_11470) ;  /* 0x000000000f087348 */ /* 0x000fea0003c00000 */
[----:B------:R0:W1:Y:S02]  /*39500*/  SHFL.IDX P6, R14, R13, R12, R11 ;  /* 0x0000000c0d0e7389 */ /* 0x00006400000c000b */
[----:B01----:R-:W-:Y:S01]  /*39510*/  ENDCOLLECTIVE ;  /* 0x000000000000791b */ /* 0x003fe20003800000 */
.L_x_11470:
[----:B------:R-:W-:Y:S02]  /*39520*/  IMAD.MOV.U32 R13, RZ, RZ, R4 ;  /* 0x000000ffff0d7224 */ /* 0x000fe400078e0004 */
[----:B------:R-:W-:Y:S01]  /*39530*/  IMAD.MOV.U32 R12, RZ, RZ, 0x3 ;  /* 0x00000003ff0c7424 */ /* 0x000fe200078e00ff */
[----:B------:R-:W-:-:S05]  /*39540*/  @!P5 LEA R14, P0, R22, R14, 0x1 ;  /* 0x0000000e160ed211 */ /* 0x000fca00078008ff */
[----:B------:R-:W-:-:S08]  /*39550*/  @!P5 IMAD.MOV.U32 R2, RZ, RZ, R14 ;  /* 0x000000ffff02d224 */ /* 0x000fd000078e000e */
[----:B------:R-:W-:Y:S05]  /*39560*/  WARPSYNC.COLLECTIVE R15, `(.L_x_11471) ;  /* 0x000000000f087348 */ /* 0x000fea0003c00000 */
[----:B------:R0:W1:Y:S02]  /*39570*/  SHFL.IDX P6, R14, R13, R12, R11 ;  /* 0x0000000c0d0e7389 */ /* 0x00006400000c000b */
[----:B01----:R-:W-:Y:S01]  /*39580*/  ENDCOLLECTIVE ;  /* 0x000000000000791b */ /* 0x003fe20003800000 */
.L_x_11471:
        /* <DEDUP_REMOVED lines=15> */
.L_x_11472:
        /* <DEDUP_REMOVED lines=19> */
.L_x_11473:
[----:B------:R-:W-:Y:S02]  /*397b0*/  IMAD.MOV.U32 R13, RZ, RZ, R0 ;  /* 0x000000ffff0d7224 */ /* 0x000fe400078e0000 */
[----:B------:R-:W-:-:S07]  /*397c0*/  IMAD.MOV.U32 R5, RZ, RZ, R14 ;  /* 0x000000ffff057224 */ /* 0x000fce00078e000e */
[----:B------:R-:W-:Y:S05]  /*397d0*/  WARPSYNC.COLLECTIVE R15, `(.L_x_11474) ;  /* 0x000000000f087348 */ /* 0x000fea0003c00000 */
[----:B------:R0:W1:Y:S02]  /*397e0*/  SHFL.IDX P6, R14, R13, R12, R11 ;  /* 0x0000000c0d0e7389 */ /* 0x00006400000c000b */
[----:B01----:R-:W-:Y:S01]  /*397f0*/  ENDCOLLECTIVE ;  /* 0x000000000000791b */ /* 0x003fe20003800000 */
.L_x_11474:
[----:B------:R-:W-:Y:S02]  /*39800*/  IMAD.MOV.U32 R13, RZ, RZ, R4 ;  /* 0x000000ffff0d7224 */ /* 0x000fe400078e0004 */
[----:B------:R-:W-:Y:S01]  /*39810*/  IMAD.MOV.U32 R12, RZ, RZ, 0x5 ;  /* 0x00000005ff0c7424 */ /* 0x000fe200078e00ff */
[----:B------:R-:W-:-:S05]  /*39820*/  @!P5 LEA R14, P0, R22, R14, 0x1 ;  /* 0x0000000e160ed211 */ /* 0x000fca00078008ff */
[----:B------:R-:W-:-:S08]  /*39830*/  @!P5 IMAD.MOV.U32 R2, RZ, RZ, R14 ;  /* 0x000000ffff02d224 */ /* 0x000fd000078e000e */
[----:B------:R-:W-:Y:S05]  /*39840*/  WARPSYNC.COLLECTIVE R15, `(.L_x_11475) ;  /* 0x000000000f087348 */ /* 0x000fea0003c00000 */
[----:B------:R0:W1:Y:S02]  /*39850*/  SHFL.IDX P6, R14, R13, R12, R11 ;  /* 0x0000000c0d0e7389 */ /* 0x00006400000c000b */
[----:B01----:R-:W-:Y:S01]  /*39860*/  ENDCOLLECTIVE ;  /* 0x000000000000791b */ /* 0x003fe20003800000 */
.L_x_11475:
        /* <DEDUP_REMOVED lines=15> */
.L_x_11476:
        /* <DEDUP_REMOVED lines=19> */
.L_x_11477:
[----:B------:R-:W-:Y:S02]  /*39a90*/  IMAD.MOV.U32 R13, RZ, RZ, R0 ;  /* 0x000000ffff0d7224 */ /* 0x000fe400078e0000 */
[----:B------:R-:W-:-:S07]  /*39aa0*/  IMAD.MOV.U32 R5, RZ, RZ, R14 ;  /* 0x000000ffff057224 */ /* 0x000fce00078e000e */
[----:B------:R-:W-:Y:S05]  /*39ab0*/  WARPSYNC.COLLECTIVE R15, `(.L_x_11478) ;  /* 0x000000000f087348 */ /* 0x000fea0003c00000 */
[----:B------:R0:W1:Y:S02]  /*39ac0*/  SHFL.IDX P6, R14, R13, R12, R11 ;  /* 0x0000000c0d0e7389 */ /* 0x00006400000c000b */
[----:B01----:R-:W-:Y:S01]  /*39ad0*/  ENDCOLLECTIVE ;  /* 0x000000000000791b */ /* 0x003fe20003800000 */
.L_x_11478:
[----:B------:R-:W-:Y:S02]  /*39ae0*/  IMAD.MOV.U32 R13, RZ, RZ, R4 ;  /* 0x000000ffff0d7224 */ /* 0x000fe400078e0004 */
[----:B------:R-:W-:Y:S01]  /*39af0*/  IMAD.MOV.U32 R12, RZ, RZ, 0x7 ;  /* 0x00000007ff0c7424 */ /* 0x000fe200078e00ff */
[----:B------:R-:W-:-:S05]  /*39b00*/  @!P5 LEA R14, P0, R22, R14, 0x1 ;  /* 0x0000000e160ed211 */ /* 0x000fca00078008ff */
[----:B------:R-:W-:-:S08]  /*39b10*/  @!P5 IMAD.MOV.U32 R2, RZ, RZ, R14 ;  /* 0x000000ffff02d224 */ /* 0x000fd000078e000e */
[----:B------:R-:W-:Y:S05]  /*39b20*/  WARPSYNC.COLLECTIVE R15, `(.L_x_11479) ;  /* 0x000000000f087348 */ /* 0x000fea0003c00000 */
[----:B------:R0:W1:Y:S02]  /*39b30*/  SHFL.IDX P6, R14, R13, R12, R11 ;  /* 0x0000000c0d0e7389 */ /* 0x00006400000c000b */
[----:B01----:R-:W-:Y:S01]  /*39b40*/  ENDCOLLECTIVE ;  /* 0x000000000000791b */ /* 0x003fe20003800000 */
.L_x_11479:
        /* <DEDUP_REMOVED lines=10> */
[----:B------:R-:W-:-:S07]  /*39bf0*/  IMAD.MOV.U32 R5, RZ, RZ, R14 ;  /* 0x000000ffff057224 */ /* 0x000fce00078e000e */
[----:B0-----:R-:W-:Y:S05]  /*39c00*/  WARPSYNC.COLLECTIVE R15, `(.L_x_11480) ;  /* 0x000000000f087348 */ /* 0x001fea0003c00000 */
[----:B------:R1:W2:Y:S02]  /*39c10*/  SHFL.IDX P6, R14, R13, R12, R11 ;  /* 0x0000000c0d0e7389 */ /* 0x0002a400000c000b */
[----:B012---:R-:W-:Y:S01]  /*39c20*/  ENDCOLLECTIVE ;  /* 0x000000000000791b */ /* 0x007fe20003800000 */
.L_x_11480:
[----:B------:R-:W-:Y:S05]  /*39c30*/  BRA `(.L_x_11481) ;  /* 0xffffffc4000c7947 */ /* 0x000fea000383ffff */
.L_x_11396:
[----:B0--3--:R-:W-:-:S04]  /*39c40*/  IMAD.U32 R3, RZ, RZ, UR46 ;  /* 0x0000002eff037e24 */ /* 0x009fc8000f8e00ff */
[----:B------:R0:W3:Y:S03]  /*39c50*/  SYNCS.PHASECHK.TRANS64.TRYWAIT P0, [R3+URZ+0x32420], R0 ;  /* 0x03242000030075a7 */ /* 0x0000e6000800017f */
[----:B---3--:R-:W-:Y:S05]  /*39c60*/  @!P0 NANOSLEEP.SYNCS 0x989680 ;  /* 0x009896800000895d */ /* 0x008fea0003900000 */
[----:B------:R-:W3:Y:S02]  /*39c70*/  @!P0 SYNCS.PHASECHK.TRANS64 P0, [R3+URZ+0x32420], R0 ;  /* 0x03242000030085a7 */ /* 0x000ee4000800007f */
[----:B---3--:R-:W-:Y:S05]  /*39c80*/  @!P0 BRA `(.L_x_11396) ;  /* 0xfffffffc00ec8947 */ /* 0x008fea000383ffff */
[----:B------:R-:W-:Y:S05]  /*39c90*/  BRA `(.L_x_11482) ;  /* 0xffffffc400507947 */ /* 0x000fea000383ffff */
.L_x_11398:
[----:B0--3--:R-:W-:-:S04]  /*39ca0*/  IMAD.U32 R3, RZ, RZ, UR46 ;  /* 0x0000002eff037e24 */ /* 0x009fc8000f8e00ff */
[----:B------:R0:W3:Y:S03]  /*39cb0*/  SYNCS.PHASECHK.TRANS64.TRYWAIT P0, [R3+URZ+0x32460], R0 ;  /* 0x03246000030075a7 */ /* 0x0000e6000800017f */
[----:B---3--:R-:W-:Y:S05]  /*39cc0*/  @!P0 NANOSLEEP.SYNCS 0x989680 ;  /* 0x009896800000895d */ /* 0x008fea0003900000 */
[----:B------:R-:W3:Y:S02]  /*39cd0*/  @!P0 SYNCS.PHASECHK.TRANS64 P0, [R3+URZ+0x32460], R0 ;  /* 0x03246000030085a7 */ /* 0x000ee4000800007f */
[----:B---3--:R-:W-:Y:S05]  /*39ce0*/  @!P0 BRA `(.L_x_11398) ;  /* 0xfffffffc00ec8947 */ /* 0x008fea000383ffff */
[----:B------:R-:W-:Y:S05]  /*39cf0*/  BRA `(.L_x_11483) ;  /* 0xffffffc4004c7947 */ /* 0x000fea000383ffff */
.L_x_11399:
[----:B------:R-:W-:Y:S01]  /*39d00*/  BSSY B0, `(.L_x_11484) ;  /* 0x0000008000007945 */ /* 0x000fe20003800000 */
[----:B------:R-:W-:Y:S02]  /*39d10*/  IMAD.MOV.U32 R13, RZ, RZ, R8 ;  /* 0x000000ffff0d7224 */ /* 0x000fe400078e0008 */
[----:B------:R-:W-:Y:S02]  /*39d20*/  IMAD.MOV.U32 R12, RZ, RZ, RZ ;  /* 0x000000ffff0c7224 */ /* 0x000fe400078e00ff */
[----:B------:R-:W-:Y:S02]  /*39d30*/  IMAD.MOV.U32 R11, RZ, RZ, 0x181f ;  /* 0x0000181fff0b7424 */ /* 0x000fe400078e00ff */
[----:B------:R-:W-:-:S07]  /*39d40*/  IMAD.MOV.U32 R15, RZ, RZ, -0x1 ;  /* 0xffffffffff0f7424 */ /* 0x000fce00078e00ff */
[----:B-1----:R-:W-:Y:S05]  /*39d50*/  WARPSYNC.COLLECTIVE R15, `(.L_x_11485) ;  /* 0x000000000f087348 */ /* 0x002fea0003c00000 */
[----:B-1----:R0:W1:Y:S02]  /*39d60*/  SHFL.IDX P6, R14, R13, R12, R11 ;  /* 0x0000000c0d0e7389 */ /* 0x00206400000c000b */
[----:B01----:R-:W-:Y:S01]  /*39d70*/  ENDCOLLECTIVE ;  /* 0x000000000000791b */ /* 0x003fe20003800000 */
.L_x_11485:
[----:B------:R-:W-:Y:S05]  /*39d80*/  BSYNC B0 ;  /* 0x0000000000007941 */ /* 0x000fea0003800000 */
.L_x_11484:
[----:B------:R-:W-:Y:S01]  /*39d90*/  IMAD.MOV.U32 R13, RZ, RZ, R7 ;  /* 0x000000ffff0d7224 */ /* 0x000fe200078e0007 */
[----:B------:R-:W-:Y:S01]  /*39da0*/  LEA R6, R27, UR46, 0x1 ;  /* 0x0000002e1b067c11 */ /* 0x000fe2000f8e08ff */
[----:B------:R-:W-:Y:S01]  /*39db0*/  IMAD.MOV.U32 R12, RZ, RZ, RZ ;  /* 0x000000ffff0c7224 */ /* 0x000fe200078e00ff */
[C---:B------:R-:W-:Y:S01]  /*39dc0*/  LOP3.LUT P2, RZ, R9.reuse, 0x2, RZ, 0xc0, !PT ;  /* 0x0000000209ff7812 */ /* 0x040fe2000784c0ff */
[----:B------:R-:W-:Y:S01]  /*39dd0*/  IMAD.MOV.U32 R11, RZ, RZ, 0x181f ;  /* 0x0000181fff0b7424 */ /* 0x000fe200078e00ff */
[----:B------:R-:W-:Y:S01]  /*39de0*/  LOP3.LUT P1, RZ, R9, 0x4, RZ, 0xc0, !PT ;  /* 0x0000000409ff7812 */ /* 0x000fe2000782c0ff */
[----:B------:R-:W-:Y:S02]  /*39df0*/  IMAD.MOV.U32 R15, RZ, RZ, -0x1 ;  /* 0xffffffffff0f7424 */ /* 0x000fe400078e00ff */
[----:B------:R-:W-:Y:S01]  /*39e00*/  IMAD.MOV.U32 R3, RZ, RZ, R14 ;  /* 0x000000ffff037224 */ /* 0x000fe200078e000e */
[----:B------:R-:W-:Y:S01]  /*39e10*/  ISETP.LT.OR P3, PT, R17, 0x1, !P1 ;  /* 0x000000011100780c */ /* 0x000fe20004f61670 */
[----:B------:R-:W-:-:S12]  /*39e20*/  IMAD.SHL.U32 R0, R22, 0x2, RZ ;  /* 0x0000000216007824 */ /* 0x000fd800078e00ff */
[----:B------:R-:W-:Y:S05]  /*39e30*/  WARPSYNC.COLLECTIVE R15, `(.L_x_11486) ;  /* 0x000000000f087348 */ /* 0x000fea0003c00000 */
[----:B------:R0:W1:Y:S02]  /*39e40*/  SHFL.IDX P6, R14, R13, R12, R11 ;  /* 0x0000000c0d0e7389 */ /* 0x00006400000c000b */
[----:B01----:R-:W-:Y:S01]  /*39e50*/  ENDCOLLECTIVE ;  /* 0x000000000000791b */ /* 0x003fe20003800000 */
.L_x_11486:
[----:B------:R-:W-:Y:S02]  /*39e60*/  VIADD R31, R6, 0x400 ;  /* 0x00000400061f7836 */ /* 0x000fe40000000000 */
[----:B------:R-:W-:Y:S02]  /*39e70*/  IMAD.MOV.U32 R13, RZ, RZ, R8 ;  /* 0x000000ffff0d7224 */ /* 0x000fe400078e0008 */
[----:B------:R-:W-:Y:S01]  /*39e80*/  IMAD.MOV.U32 R12, RZ, RZ, 0x1 ;  /* 0x00000001ff0c7424 */ /* 0x000fe200078e00ff */
[----:B------:R-:W-:-:S13]  /*39e90*/  IADD3 R2, P0, R14, R0, RZ ;  /* 0x000000000e027210 */ /* 0x000fda0007f1e0ff */
[----:B------:R-:W-:Y:S05]  /*39ea0*/  WARPSYNC.COLLECTIVE R15, `(.L_x_11487) ;  /* 0x000000000f087348 */ /* 0x000fea0003c00000 */
[----:B------:R0:W1:Y:S02]  /*39eb0*/  SHFL.IDX P6, R14, R13, R12, R11 ;  /* 0x0000000c0d0e7389 */ /* 0x00006400000c000b */
[----:B01----:R-:W-:Y:S01]  /*39ec0*/  ENDCOLLECTIVE ;  /* 0x000000000000791b */ /* 0x003fe20003800000 */
.L_x_11487:
        /* <DEDUP_REMOVED lines=12> */
.L_x_11488:
        /* <DEDUP_REMOVED lines=14> */
.L_x_11489:
        /* <DEDUP_REMOVED lines=12> */
.L_x_11490:
        /* <DEDUP_REMOVED lines=14> */
.L_x_11491:
        /* <DEDUP_REMOVED lines=12> */
.L_x_11492:
        /* <DEDUP_REMOVED lines=14> */
.L_x_11493:
        /* <DEDUP_REMOVED lines=12> */
.L_x_11494:
        /* <DEDUP_REMOVED lines=14> */
.L_x_11495:
[----:B------:R-:W-:Y:S01]  /*3a550*/  IMAD.X R3, RZ, RZ, R9, P3 ;  /* 0x000000ffff037224 */ /* 0x000fe200018e0609 */
[----:B------:R-:W-:Y:S01]  /*3a560*/  ISETP.LT.OR P3, PT, R17, 0x41, P4 ;  /* 0x000000411100780c */ /* 0x000fe20002761670 */
[----:B------:R-:W-:Y:S02]  /*3a570*/  IMAD.MOV.U32 R9, RZ, RZ, RZ ;  /* 0x000000ffff097224 */ /* 0x000fe400078e00ff */
[----:B------:R-:W-:-:S10]  /*3a580*/  IMAD.MOV.U32 R13, RZ, RZ, R7 ;  /* 0x000000ffff0d7224 */ /* 0x000fd400078e0007 */
        /* <DEDUP_REMOVED lines=9> */
.L_x_11496:
        /* <DEDUP_REMOVED lines=9> */
.L_x_11406:
[----:B-1----:R1:W2:Y:S02]  /*3a6b0*/  SYNCS.PHASECHK.TRANS64.TRYWAIT P0, [R19+URZ+0x32440], R23 ;  /* 0x03244017130075a7 */ /* 0x0022a4000800017f */
[----:B--2---:R-:W-:Y:S05]  /*3a6c0*/  @!P0 NANOSLEEP.SYNCS 0x989680 ;  /* 0x009896800000895d */ /* 0x004fea0003900000 */
[----:B------:R-:W2:Y:S02]  /*3a6d0*/  @!P0 SYNCS.PHASECHK.TRANS64 P0, [R19+URZ+0x32440], R23 ;  /* 0x03244017130085a7 */ /* 0x000ea4000800007f */
[----:B--2---:R-:W-:Y:S05]  /*3a6e0*/  @!P0 BRA `(.L_x_11406) ;  /* 0xfffffffc00f08947 */ /* 0x004fea000383ffff */
[----:B------:R-:W-:Y:S05]  /*3a6f0*/  BRA `(.L_x_11498) ;  /* 0xffffffc400907947 */ /* 0x000fea000383ffff */
.L_x_11407:
        /* <DEDUP_REMOVED lines=8> */
.L_x_11500:
[----:B------:R-:W-:Y:S05]  /*3a780*/  BSYNC B1 ;  /* 0x0000000000017941 */ /* 0x000fea0003800000 */
.L_x_11499:
        /* <DEDUP_REMOVED lines=9> */
.L_x_11501:
[----:B------:R-:W-:Y:S02]  /*3a820*/  IMAD.MOV.U32 R13, RZ, RZ, R24 ;  /* 0x000000ffff0d7224 */ /* 0x000fe400078e0018 */
[----:B------:R-:W-:Y:S01]  /*3a830*/  IMAD.MOV.U32 R12, RZ, RZ, 0x1 ;  /* 0x00000001ff0c7424 */ /* 0x000fe200078e00ff */
[----:B------:R-:W-:-:S13]  /*3a840*/  IADD3 R2, P0, R14, R0, RZ ;  /* 0x000000000e027210 */ /* 0x000fda0007f1e0ff */
[----:B------:R-:W-:Y:S05]  /*3a850*/  WARPSYNC.COLLECTIVE R15, `(.L_x_11502) ;  /* 0x000000000f087348 */ /* 0x000fea0003c00000 */
[----:B------:R0:W1:Y:S02]  /*3a860*/  SHFL.IDX P6, R14, R13, R12, R11 ;  /* 0x0000000c0d0e7389 */ /* 0x00006400000c000b */
[----:B01----:R-:W-:Y:S01]  /*3a870*/  ENDCOLLECTIVE ;  /* 0x000000000000791b */ /* 0x003fe20003800000 */
.L_x_11502:
        /* <DEDUP_REMOVED lines=10> */
.L_x_11503:
[----:B------:R-:W-:Y:S02]  /*3a920*/  IMAD.MOV.U32 R13, RZ, RZ, R24 ;  /* 0x000000ffff0d7224 */ /* 0x000fe400078e0018 */
[----:B------:R-:W-:Y:S01]  /*3a930*/  IMAD.MOV.U32 R12, RZ, RZ, 0x2 ;  /* 0x00000002ff0c7424 */ /* 0x000fe200078e00ff */
[----:B------:R-:W-:-:S13]  /*3a940*/  IADD3 R2, P0, R14, R0, RZ ;  /* 0x000000000e027210 */ /* 0x000fda0007f1e0ff */
[----:B------:R-:W-:Y:S05]  /*3a950*/  WARPSYNC.COLLECTIVE R15, `(.L_x_11504) ;  /* 0x000000000f087348 */ /* 0x000fea0003c00000 */
[----:B------:R0:W1:Y:S02]  /*3a960*/  SHFL.IDX P6, R14, R13, R12, R11 ;  /* 0x0000000c0d0e7389 */ /* 0x00006400000c000b */
[----:B01----:R-:W-:Y:S01]  /*3a970*/  ENDCOLLECTIVE ;  /* 0x000000000000791b */ /* 0x003fe20003800000 */
.L_x_11504:
        /* <DEDUP_REMOVED lines=10> */
.L_x_11505:
[----:B------:R-:W-:Y:S02]  /*3aa20*/  IMAD.MOV.U32 R13, RZ, RZ, R24 ;  /* 0x000000ffff0d7224 */ /* 0x000fe400078e0018 */
[----:B------:R-:W-:Y:S01]  /*3aa30*/  IMAD.MOV.U32 R12, RZ, RZ, 0x3 ;  /* 0x00000003ff0c7424 */ /* 0x000fe200078e00ff */
[----:B------:R-:W-:-:S13]  /*3aa40*/  IADD3 R2, P0, R14, R0, RZ ;  /* 0x000000000e027210 */ /* 0x000fda0007f1e0ff */
[----:B------:R-:W-:Y:S05]  /*3aa50*/  WARPSYNC.COLLECTIVE R15, `(.L_x_11506) ;  /* 0x000000000f087348 */ /* 0x000fea0003c00000 */
[----:B------:R0:W1:Y:S02]  /*3aa60*/  SHFL.IDX P6, R14, R13, R12, R11 ;  /* 0x0000000c0d0e7389 */ /* 0x00006400000c000b */
[----:B01----:R-:W-:Y:S01]  /*3aa70*/  ENDCOLLECTIVE ;  /* 0x000000000000791b */ /* 0x003fe20003800000 */
.L_x_11506:
        /* <DEDUP_REMOVED lines=10> */
.L_x_11507:
[----:B------:R-:W-:Y:S02]  /*3ab20*/  IMAD.MOV.U32 R13, RZ, RZ, R24 ;  /* 0x000000ffff0d7224 */ /* 0x000fe400078e0018 */
[----:B------:R-:W-:Y:S01]  /*3ab30*/  IMAD.MOV.U32 R12, RZ, RZ, 0x4 ;  /* 0x00000004ff0c7424 */ /* 0x000fe200078e00ff */
[----:B------:R-:W-:-:S13]  /*3ab40*/  IADD3 R2, P0, R14, R0, RZ ;  /* 0x000000000e027210 */ /* 0x000fda0007f1e0ff */
[----:B------:R-:W-:Y:S05]  /*3ab50*/  WARPSYNC.COLLECTIVE R15, `(.L_x_11508) ;  /* 0x000000000f087348 */ /* 0x000fea0003c00000 */
[----:B------:R0:W1:Y:S02]  /*3ab60*/  SHFL.IDX P6, R14, R13, R12, R11 ;  /* 0x0000000c0d0e7389 */ /* 0x00006400000c000b */
[----:B01----:R-:W-:Y:S01]  /*3ab70*/  ENDCOLLECTIVE ;  /* 0x000000000000791b */ /* 0x003fe20003800000 */
.L_x_11508:
        /* <DEDUP_REMOVED lines=10> */
.L_x_11509:
[----:B------:R-:W-:Y:S02]  /*3ac20*/  IMAD.MOV.U32 R13, RZ, RZ, R24 ;  /* 0x000000ffff0d7224 */ /* 0x000fe400078e0018 */
[----:B------:R-:W-:Y:S01]  /*3ac30*/  IMAD.MOV.U32 R12, RZ, RZ, 0x5 ;  /* 0x00000005ff0c7424 */ /* 0x000fe200078e00ff */
[----:B------:R-:W-:-:S13]  /*3ac40*/  IADD3 R2, P0, R14, R0, RZ ;  /* 0x000000000e027210 */ /* 0x000fda0007f1e0ff */
[----:B------:R-:W-:Y:S05]  /*3ac50*/  WARPSYNC.COLLECTIVE R15, `(.L_x_11510) ;  /* 0x000000000f087348 */ /* 0x000fea0003c00000 */
[----:B------:R0:W1:Y:S02]  /*3ac60*/  SHFL.IDX P6, R14, R13, R12, R11 ;  /* 0x0000000c0d0e7389 */ /* 0x00006400000c000b */
[----:B01----:R-:W-:Y:S01]  /*3ac70*/  ENDCOLLECTIVE ;  /* 0x000000000000791b */ /* 0x003fe20003800000 */
.L_x_11510:
        /* <DEDUP_REMOVED lines=10> */
.L_x_11511:
[----:B------:R-:W-:Y:S05]  /*3ad20*/  BRA `(.L_x_11512) ;  /* 0xffffffc000ec7947 */ /* 0x000fea000383ffff */
.L_x_11412:
[----:B---3--:R3:W4:Y:S02]  /*3ad30*/  SYNCS.PHASECHK.TRANS64.TRYWAIT P0, [R19+URZ+0x32460], R23 ;  /* 0x03246017130075a7 */ /* 0x008724000800017f */
[----:B----4-:R-:W-:Y:S05]  /*3ad40*/  @!P0 NANOSLEEP.SYNCS 0x989680 ;  /* 0x009896800000895d */ /* 0x010fea0003900000 */
[----:B------:R-:W4:Y:S02]  /*3ad50*/  @!P0 SYNCS.PHASECHK.TRANS64 P0, [R19+URZ+0x32460], R23 ;  /* 0x03246017130085a7 */ /* 0x000f24000800007f */
[----:B----4-:R-:W-:Y:S05]  /*3ad60*/  @!P0 BRA `(.L_x_11412) ;  /* 0xfffffffc00f08947 */ /* 0x010fea000383ffff */
[----:B------:R-:W-:Y:S05]  /*3ad70*/  BRA `(.L_x_11513) ;  /* 0xffffffc400387947 */ /* 0x000fea000383ffff */
.L_x_11413:
        /* <DEDUP_REMOVED lines=8> */
.L_x_11515:
[----:B------:R-:W-:Y:S05]  /*3ae00*/  BSYNC B1 ;  /* 0x0000000000017941 */ /* 0x000fea0003800000 */
.L_x_11514:
        /* <DEDUP_REMOVED lines=9> */
.L_x_11516:
[----:B------:R-:W-:Y:S02]  /*3aea0*/  IMAD.MOV.U32 R9, RZ, RZ, RZ ;  /* 0x000000ffff097224 */ /* 0x000fe400078e00ff */
[----:B------:R-:W-:Y:S02]  /*3aeb0*/  IMAD.MOV.U32 R13, RZ, RZ, R22 ;  /* 0x000000ffff0d7224 */ /* 0x000fe400078e0016 */
[----:B------:R-:W-:Y:S01]  /*3aec0*/  IMAD.MOV.U32 R12, RZ, RZ, 0x1 ;  /* 0x00000001ff0c7424 */ /* 0x000fe200078e00ff */
[----:B------:R-:W-:-:S13]  /*3aed0*/  IADD3 R2, P0, R14, R0, RZ ;  /* 0x000000000e027210 */ /* 0x000fda0007f1e0ff */
[----:B------:R-:W-:Y:S05]  /*3aee0*/  WARPSYNC.COLLECTIVE R15, `(.L_x_11517) ;  /* 0x000000000f087348 */ /* 0x000fea0003c00000 */
[----:B------:R0:W1:Y:S02]  /*3aef0*/  SHFL.IDX P6, R14, R13, R12, R11 ;  /* 0x0000000c0d0e7389 */ /* 0x00006400000c000b */
[----:B01----:R-:W-:Y:S01]  /*3af00*/  ENDCOLLECTIVE ;  /* 0x000000000000791b */ /* 0x003fe20003800000 */
.L_x_11517:
        /* <DEDUP_REMOVED lines=13> */
.L_x_11518:
[----:B------:R-:W-:Y:S02]  /*3afe0*/  IMAD.MOV.U32 R13, RZ, RZ, R22 ;  /* 0x000000ffff0d7224 */ /* 0x000fe400078e0016 */
[----:B------:R-:W-:Y:S01]  /*3aff0*/  IMAD.MOV.U32 R12, RZ, RZ, 0x2 ;  /* 0x00000002ff0c7424 */ /* 0x000fe200078e00ff */
[----:B------:R-:W-:-:S13]  /*3b000*/  IADD3 R2, P0, R14, R0, RZ ;  /* 0x000000000e027210 */ /* 0x000fda0007f1e0ff */
[----:B------:R-:W-:Y:S05]  /*3b010*/  WARPSYNC.COLLECTIVE R15, `(.L_x_11519) ;  /* 0x000000000f087348 */ /* 0x000fea0003c00000 */
[----:B------:R0:W1:Y:S02]  /*3b020*/  SHFL.IDX P6, R14, R13, R12, R11 ;  /* 0x0000000c0d0e7389 */ /* 0x00006400000c000b */
[----:B01----:R-:W-:Y:S01]  /*3b030*/  ENDCOLLECTIVE ;  /* 0x000000000000791b */ /* 0x003fe20003800000 */
.L_x_11519:
        /* <DEDUP_REMOVED lines=13> */
.L_x_11520:
[----:B------:R-:W-:Y:S02]  /*3b110*/  IMAD.MOV.U32 R13, RZ, RZ, R22 ;  /* 0x000000ffff0d7224 */ /* 0x000fe400078e0016 */
[----:B------:R-:W-:Y:S01]  /*3b120*/  IMAD.MOV.U32 R12, RZ, RZ, 0x3 ;  /* 0x00000003ff0c7424 */ /* 0x000fe200078e00ff */
[----:B------:R-:W-:-:S13]  /*3b130*/  IADD3 R2, P0, R14, R0, RZ ;  /* 0x000000000e027210 */ /* 0x000fda0007f1e0ff */
[----:B------:R-:W-:Y:S05]  /*3b140*/  WARPSYNC.COLLECTIVE R15, `(.L_x_11521) ;  /* 0x000000000f087348 */ /* 0x000fea0003c00000 */
[----:B------:R0:W1:Y:S02]  /*3b150*/  SHFL.IDX P6, R14, R13, R12, R11 ;  /* 0x0000000c0d0e7389 */ /* 0x00006400000c000b */
[----:B01----:R-:W-:Y:S01]  /*3b160*/  ENDCOLLECTIVE ;  /* 0x000000000000791b */ /* 0x003fe20003800000 */
.L_x_11521:
        /* <DEDUP_REMOVED lines=13> */
.L_x_11522:
[----:B------:R-:W-:Y:S02]  /*3b240*/  IMAD.MOV.U32 R13, RZ, RZ, R22 ;  /* 0x000000ffff0d7224 */ /* 0x000fe400078e0016 */
[----:B------:R-:W-:Y:S01]  /*3b250*/  IMAD.MOV.U32 R12, RZ, RZ, 0x4 ;  /* 0x00000004ff0c7424 */ /* 0x000fe200078e00ff */
[----:B------:R-:W-:-:S13]  /*3b260*/  IADD3 R2, P0, R14, R0, RZ ;  /* 0x000000000e027210 */ /* 0x000fda0007f1e0ff */
[----:B------:R-:W-:Y:S05]  /*3b270*/  WARPSYNC.COLLECTIVE R15, `(.L_x_11523) ;  /* 0x000000000f087348 */ /* 0x000fea0003c00000 */
[----:B------:R0:W1:Y:S02]  /*3b280*/  SHFL.IDX P6, R14, R13, R12, R11 ;  /* 0x0000000c0d0e7389 */ /* 0x00006400000c000b */
[----:B01----:R-:W-:Y:S01]  /*3b290*/  ENDCOLLECTIVE ;  /* 0x000000000000791b */ /* 0x003fe20003800000 */
.L_x_11523:
        /* <DEDUP_REMOVED lines=13> */
.L_x_11524:
[----:B------:R-:W-:Y:S02]  /*3b370*/  IMAD.MOV.U32 R13, RZ, RZ, R22 ;  /* 0x000000ffff0d7224 */ /* 0x000fe400078e0016 */
[----:B------:R-:W-:Y:S01]  /*3b380*/  IMAD.MOV.U32 R12, RZ, RZ, 0x5 ;  /* 0x00000005ff0c7424 */ /* 0x000fe200078e00ff */
[----:B------:R-:W-:-:S13]  /*3b390*/  IADD3 R2, P0, R14, R0, RZ ;  /* 0x000000000e027210 */ /* 0x000fda0007f1e0ff */
[----:B------:R-:W-:Y:S05]  /*3b3a0*/  WARPSYNC.COLLECTIVE R15, `(.L_x_11525) ;  /* 0x000000000f087348 */ /* 0x000fea0003c00000 */
[----:B------:R0:W1:Y:S02]  /*3b3b0*/  SHFL.IDX P6, R14, R13, R12, R11 ;  /* 0x0000000c0d0e7389 */ /* 0x00006400000c000b */
[----:B01----:R-:W-:Y:S01]  /*3b3c0*/  ENDCOLLECTIVE ;  /* 0x000000000000791b */ /* 0x003fe20003800000 */
.L_x_11525:
        /* <DEDUP_REMOVED lines=13> */
.L_x_11526:
[----:B------:R-:W-:Y:S05]  /*3b4a0*/  BRA `(.L_x_11527) ;  /* 0xffffffc000887947 */ /* 0x000fea000383ffff */
.L_x_11418:
[----:B0-----:R0:W1:Y:S02]  /*3b4b0*/  SYNCS.PHASECHK.TRANS64.TRYWAIT P0, [R4+URZ+0x32420], R9 ;  /* 0x03242009040075a7 */ /* 0x001064000800017f */
[----:B-1----:R-:W-:Y:S05]  /*3b4c0*/  @!P0 NANOSLEEP.SYNCS 0x989680 ;  /* 0x009896800000895d */ /* 0x002fea0003900000 */
[----:B------:R-:W1:Y:S02]  /*3b4d0*/  @!P0 SYNCS.PHASECHK.TRANS64 P0, [R4+URZ+0x32420], R9 ;  /* 0x03242009040085a7 */ /* 0x000e64000800007f */
[----:B-1----:R-:W-:Y:S05]  /*3b4e0*/  @!P0 BRA `(.L_x_11418) ;  /* 0xfffffffc00f08947 */ /* 0x002fea000383ffff */
[----:B------:R-:W-:Y:S05]  /*3b4f0*/  BRA `(.L_x_11528) ;  /* 0xffffffc400107947 */ /* 0x000fea000383ffff */
.L_x_11419:
        /* <DEDUP_REMOVED lines=11> */
.L_x_11530:
[----:B------:R-:W-:Y:S05]  /*3b5b0*/  BSYNC B0 ;  /* 0x0000000000007941 */ /* 0x000fea0003800000 */
.L_x_11529:
[----:B------:R-:W-:Y:S05]  /*3b5c0*/  BRA `(.L_x_11531) ;  /* 0xffffffc000f87947 */ /* 0x000fea000383ffff */
.L_x_11420:
[----:B------:R-:W-:Y:S01]  /*3b5d0*/  BSSY B0, `(.L_x_11532) ;  /* 0x0000006000007945 */ /* 0x000fe20003800000 */
[----:B------:R-:W-:-:S07]  /*3b5e0*/  IMAD.MOV.U32 R15, RZ, RZ, -0x1 ;  /* 0xffffffffff0f7424 */ /* 0x000fce00078e00ff */
[----:B012--5:R-:W-:Y:S05]  /*3b5f0*/  WARPSYNC.COLLECTIVE R15, `(.L_x_11533) ;  /* 0x000000000f0c7348 */ /* 0x027fea0003c00000 */
[----:B------:R-:W-:Y:S02]  /*3b600*/  ELECT P6, UR62, PT ;  /* 0x00000000003e782f */ /* 0x000fe400038c0000 */
[----:B------:R-:W-:Y:S01]  /*3b610*/  MOV R14, UR62 ;  /* 0x0000003e000e7c02 */ /* 0x000fe20008000f00 */
[----:B012--5:R-:W-:Y:S10]  /*3b620*/  ENDCOLLECTIVE ;  /* 0x000000000000791b */ /* 0x027ff40003800000 */
.L_x_11533:
[----:B------:R-:W-:Y:S05]  /*3b630*/  BSYNC B0 ;  /* 0x0000000000007941 */ /* 0x000fea0003800000 */
.L_x_11532:
[----:B------:R-:W-:Y:S05]  /*3b640*/  BRA `(.L_x_11534) ;  /* 0xffffffc000ec7947 */ /* 0x000fea000383ffff */
.L_x_11422:
[----:B-1----:R1:W3:Y:S02]  /*3b650*/  SYNCS.PHASECHK.TRANS64.TRYWAIT P1, [R5+URZ+0x32440], R0 ;  /* 0x03244000050075a7 */ /* 0x0022e4000802017f */
[----:B---3--:R-:W-:Y:S05]  /*3b660*/  @!P1 NANOSLEEP.SYNCS 0x989680 ;  /* 0x009896800000995d */ /* 0x008fea0003900000 */
[----:B------:R-:W3:Y:S02]  /*3b670*/  @!P1 SYNCS.PHASECHK.TRANS64 P1, [R5+URZ+0x32440], R0 ;  /* 0x03244000050095a7 */ /* 0x000ee4000802007f */
[----:B---3--:R-:W-:Y:S05]  /*3b680*/  @!P1 BRA `(.L_x_11422) ;  /* 0xfffffffc00f09947 */ /* 0x008fea000383ffff */
[----:B------:R-:W-:Y:S05]  /*3b690*/  BRA `(.L_x_11535) ;  /* 0xffffffc4000c7947 */ /* 0x000fea000383ffff */
.L_x_11424:
[----:B---3--:R3:W4:Y:S02]  /*3b6a0*/  SYNCS.PHASECHK.TRANS64.TRYWAIT P1, [R17+URZ+0x32440], R2 ;  /* 0x03244002110075a7 */ /* 0x008724000802017f */
[----:B----4-:R-:W-:Y:S05]  /*3b6b0*/  @!P1 NANOSLEEP.SYNCS 0x989680 ;  /* 0x009896800000995d */ /* 0x010fea0003900000 */
[----:B------:R-:W4:Y:S02]  /*3b6c0*/  @!P1 SYNCS.PHASECHK.TRANS64 P1, [R17+URZ+0x32440], R2 ;  /* 0x03244002110095a7 */ /* 0x000f24000802007f */
[----:B----4-:R-:W-:Y:S05]  /*3b6d0*/  @!P1 BRA `(.L_x_11424) ;  /* 0xfffffffc00f09947 */ /* 0x010fea000383ffff */
[----:B------:R-:W-:Y:S05]  /*3b6e0*/  BRA `(.L_x_11536) ;  /* 0xffffffc400187947 */ /* 0x000fea000383ffff */
.L_x_11426:
[----:B----4-:R4:W0:Y:S02]  /*3b6f0*/  SYNCS.PHASECHK.TRANS64.TRYWAIT P1, [R5+URZ+0x32460], R0 ;  /* 0x03246000050075a7 */ /* 0x010824000802017f */
[----:B0-----:R-:W-:Y:S05]  /*3b700*/  @!P1 NANOSLEEP.SYNCS 0x989680 ;  /* 0x009896800000995d */ /* 0x001fea0003900000 */
[----:B------:R-:W0:Y:S02]  /*3b710*/  @!P1 SYNCS.PHASECHK.TRANS64 P1, [R5+URZ+0x32460], R0 ;  /* 0x03246000050095a7 */ /* 0x000e24000802007f */
[----:B0-----:R-:W-:Y:S05]  /*3b720*/  @!P1 BRA `(.L_x_11426) ;  /* 0xfffffffc00f09947 */ /* 0x001fea000383ffff */
[----:B------:R-:W-:Y:S05]  /*3b730*/  BRA `(.L_x_11537) ;  /* 0xffffffc400147947 */ /* 0x000fea000383ffff */
        .type           $_ZN7cutlass13device_kernelIN5flash11enable_sm90INS1_16FlashAttnFwdSm90INS1_25CollectiveMainloopFwdSm90ILi2EN4cute5tupleIJNS5_1CILi1EEES8_S8_EEENS6_IJNS7_ILi128EEENS7_ILi96EEENS7_ILi64EEEEEELi256ENS_10bfloat16_tEfNS_4arch4Sm90ELb0ELb1ELb1ELb0ELb1ELb0ELb1ELb1ELb0ELb1ELb1ELb0EEENS1_21CollectiveEpilogueFwdINS6_IJSA_NS7_ILi256EEESB_EEES9_SE_SG_Li256ELb0ELb1ELb1ELb0EEENS1_19SingleTileSchedulerILb0ELb1ELb1ELi128EEEEEEEEEvNT_6ParamsE$_ZZN5flash25CollectiveMainloopFwdSm90ILi2EN4cute5tupleIJNS1_1CILi1EEES4_S4_EEENS2_IJNS3_ILi128EEENS3_ILi96EEENS3_ILi64EEEEEELi256EN7cutlass10bfloat16_tEfNSA_4arch4Sm90ELb0ELb1ELb1ELb0ELb1ELb0ELb1ELb1ELb0ELb1ELb1ELb0EE3mmaINS_16FlashAttnFwdSm90ISE_NS_21CollectiveEpilogueFwdINS2_IJS6_NS3_ILi256EEES7_EEES5_SB_SD_Li256ELb0ELb1ELb1ELb0EEENS_19SingleTileSchedulerILb0ELb1ELb1ELi128EEEE13SharedStorageENS1_6TensorINS1_11ArrayEngineIfLm128EEENS1_6LayoutINS2_IJNS2_IJNS3_ILi2EEEST_NS3_ILi32EEEEEES4_S4_EEENS2_IJNS2_IJS4_ST_NS3_ILi4EEEEEENS3_ILi0EEESZ_EEEEEEENS_7SoftmaxILi2ELi0EEEEEbRKNSE_6ParamsENSA_13PipelineAsyncILi2EEES19_RNSA_13PipelineStateILj2EEERT0_RT1_iRiRKNS_16SeqlenInfoQKNewKILb0ELb0EEENS2_IJiiiiEEERT_ENKUliT_T0_T1_E_clIZSF_ISO_S12_S14_EbS17_S19_S19_S1C_S1E_S1G_iS1H_S1L_S1M_S1O_EUlRS1P_iE1_NS3_ILb0EEENS3_ILb1EEEEEDaiS1P_S1Q_S1R_,@function
        .size           $_ZN7cutlass13device_kernelIN5flash11enable_sm90INS1_16FlashAttnFwdSm90INS1_25CollectiveMainloopFwdSm90ILi2EN4cute5tupleIJNS5_1CILi1EEES8_S8_EEENS6_IJNS7_ILi128EEENS7_ILi96EEENS7_ILi64EEEEEELi256ENS_10bfloat16_tEfNS_4arch4Sm90ELb0ELb1ELb1ELb0ELb1ELb0ELb1ELb1ELb0ELb1ELb1ELb0EEENS1_21CollectiveEpilogueFwdINS6_IJSA_NS7_ILi256EEESB_EEES9_SE_SG_Li256ELb0ELb1ELb1ELb0EEENS1_19SingleTileSchedulerILb0ELb1ELb1ELi128EEEEEEEEEvNT_6ParamsE$_ZZN5flash25CollectiveMainloopFwdSm90ILi2EN4cute5tupleIJNS1_1CILi1EEES4_S4_EEENS2_IJNS3_ILi128EEENS3_ILi96EEENS3_ILi64EEEEEELi256EN7cutlass10bfloat16_tEfNSA_4arch4Sm90ELb0ELb1ELb1ELb0ELb1ELb0ELb1ELb1ELb0ELb1ELb1ELb0EE3mmaINS_16FlashAttnFwdSm90ISE_NS_21CollectiveEpilogueFwdINS2_IJS6_NS3_ILi256EEES7_EEES5_SB_SD_Li256ELb0ELb1ELb1ELb0EEENS_19SingleTileSchedulerILb0ELb1ELb1ELi128EEEE13SharedStorageENS1_6TensorINS1_11ArrayEngineIfLm128EEENS1_6LayoutINS2_IJNS2_IJNS3_ILi2EEEST_NS3_ILi32EEEEEES4_S4_EEENS2_IJNS2_IJS4_ST_NS3_ILi4EEEEEENS3_ILi0EEESZ_EEEEEEENS_7SoftmaxILi2ELi0EEEEEbRKNSE_6ParamsENSA_13PipelineAsyncILi2EEES19_RNSA_13PipelineStateILj2EEERT0_RT1_iRiRKNS_16SeqlenInfoQKNewKILb0ELb0EEENS2_IJiiiiEEERT_ENKUliT_T0_T1_E_clIZSF_ISO_S12_S14_EbS17_S19_S19_S1C_S1E_S1G_iS1H_S1L_S1M_S1O_EUlRS1P_iE1_NS3_ILb0EEENS3_ILb1EEEEEDaiS1P_S1Q_S1R_,(.L_x_15771 - $_ZN7cutlass13device_kernelIN5flash11enable_sm90INS1_16FlashAttnFwdSm90INS1_25CollectiveMainloopFwdSm90ILi2EN4cute5tupleIJNS5_1CILi1EEES8_S8_EEENS6_IJNS7_ILi128EEENS7_ILi96EEENS7_ILi64EEEEEELi256ENS_10bfloat16_tEfNS_4arch4Sm90ELb0ELb1ELb1ELb0ELb1ELb0ELb1ELb1ELb0ELb1ELb1ELb0EEENS1_21CollectiveEpilogueFwdINS6_IJSA_NS7_ILi256EEESB_EEES9_SE_SG_Li256ELb0ELb1ELb1ELb0EEENS1_19SingleTileSchedulerILb0ELb1ELb1ELi128EEEEEEEEEvNT_6ParamsE$_ZZN5flash25CollectiveMainloopFwdSm90ILi2EN4cute5tupleIJNS1_1CILi1EEES4_S4_EEENS2_IJNS3_ILi128EEENS3_ILi96EEENS3_ILi64EEEEEELi256EN7cutlass10bfloat16_tEfNSA_4arch4Sm90ELb0ELb1ELb1ELb0ELb1ELb0ELb1ELb1ELb0ELb1ELb1ELb0EE3mmaINS_16FlashAttnFwdSm90ISE_NS_21CollectiveEpilogueFwdINS2_IJS6_NS3_ILi256EEES7_EEES5_SB_SD_Li256ELb0ELb1ELb1ELb0EEENS_19SingleTileSchedulerILb0ELb1ELb1ELi128EEEE13SharedStorageENS1_6TensorINS1_11ArrayEngineIfLm128EEENS1_6LayoutINS2_IJNS2_IJNS3_ILi2EEEST_NS3_ILi32EEEEEES4_S4_EEENS2_IJNS2_IJS4_ST_NS3_ILi4EEEEEENS3_ILi0EEESZ_EEEEEEENS_7SoftmaxILi2ELi0EEEEEbRKNSE_6ParamsENSA_13PipelineAsyncILi2EEES19_RNSA_13PipelineStateILj2EEERT0_RT1_iRiRKNS_16SeqlenInfoQKNewKILb0ELb0EEENS2_IJiiiiEEERT_ENKUliT_T0_T1_E_clIZSF_ISO_S12_S14_EbS17_S19_S19_S1C_S1E_S1G_iS1H_S1L_S1M_S1O_EUlRS1P_iE1_NS3_ILb0EEENS3_ILb1EEEEEDaiS1P_S1Q_S1R_)
$_ZN7cutlass13device_kernelIN5flash11enable_sm90INS1_16FlashAttnFwdSm90INS1_25CollectiveMainloopFwdSm90ILi2EN4cute5tupleIJNS5_1CILi1EEES8_S8_EEENS6_IJNS7_ILi128EEENS7_ILi96EEENS7_ILi64EEEEEELi256ENS_10bfloat16_tEfNS_4arch4Sm90ELb0ELb1ELb1ELb0ELb1ELb0ELb1ELb1ELb0ELb1ELb1ELb0EEENS1_21CollectiveEpilogueFwdINS6_IJSA_NS7_ILi256EEESB_EEES9_SE_SG_Li256ELb0ELb1ELb1ELb0EEENS1_19SingleTileSchedulerILb0ELb1ELb1ELi128EEEEEEEEEvNT_6ParamsE$_ZZN5flash25CollectiveMainloopFwdSm90ILi2EN4cute5tupleIJNS1_1CILi1EEES4_S4_EEENS2_IJNS3_ILi128EEENS3_ILi96EEENS3_ILi64EEEEEELi256EN7cutlass10bfloat16_tEfNSA_4arch4Sm90ELb0ELb1ELb1ELb0ELb1ELb0ELb1ELb1ELb0ELb1ELb1ELb0EE3mmaINS_16FlashAttnFwdSm90ISE_NS_21CollectiveEpilogueFwdINS2_IJS6_NS3_ILi256EEES7_EEES5_SB_SD_Li256ELb0ELb1ELb1ELb0EEENS_19SingleTileSchedulerILb0ELb1ELb1ELi128EEEE13SharedStorageENS1_6TensorINS1_11ArrayEngineIfLm128EEENS1_6LayoutINS2_IJNS2_IJNS3_ILi2EEEST_NS3_ILi32EEEEEES4_S4_EEENS2_IJNS2_IJS4_ST_NS3_ILi4EEEEEENS3_ILi0EEESZ_EEEEEEENS_7SoftmaxILi2ELi0EEEEEbRKNSE_6ParamsENSA_13PipelineAsyncILi2EEES19_RNSA_13PipelineStateILj2EEERT0_RT1_iRiRKNS_16SeqlenInfoQKNewKILb0ELb0EEENS2_IJiiiiEEERT_ENKUliT_T0_T1_E_clIZSF_ISO_S12_S14_EbS17_S19_S19_S1C_S1E_S1G_iS1H_S1L_S1M_S1O_EUlRS1P_iE1_NS3_ILb0EEENS3_ILb1EEEEEDaiS1P_S1Q_S1R_:
        /* <DEDUP_REMOVED lines=48> */
.L_x_11539:
[----:B------:R-:W-:Y:S05]  /*3ba40*/  BSYNC B2 ;  /* 0x0000000000027941 */ /* 0x000fea0003800000 */
.L_x_11538:
        /* <DEDUP_REMOVED lines=17> */
.L_x_11541:
[----:B------:R-:W-:Y:S05]  /*3bb60*/  BSYNC B2 ;  /* 0x0000000000027941 */ /* 0x000fea0003800000 */
.L_x_11540:
        /* <DEDUP_REMOVED lines=10> */
.L_x_11543:
[----:B------:R-:W-:Y:S05]  /*3bc10*/  BSYNC B2 ;  /* 0x0000000000027941 */ /* 0x000fea0003800000 */
.L_x_11542:
        /* <DEDUP_REMOVED lines=92> */
.L_x_11546:
[----:B------:R-:W-:Y:S05]  /*3c1e0*/  BSYNC B2 ;  /* 0x0000000000027941 */ /* 0x000fea0003800000 */
.L_x_11545:
        /* <DEDUP_REMOVED lines=17> */
.L_x_11548:
[----:B------:R-:W-:Y:S05]  /*3c300*/  BSYNC B2 ;  /* 0x0000000000027941 */ /* 0x000fea0003800000 */
.L_x_11547:
        /* <DEDUP_REMOVED lines=10> */
.L_x_11550:
[----:B------:R-:W-:Y:S05]  /*3c3b0*/  BSYNC B2 ;  /* 0x0000000000027941 */ /* 0x000fea0003800000 */
.L_x_11549:
[----:B------:R-:W2:Y:S04]  /*3c3c0*/  LDL.64 R12, [R158] ;  /* 0x000000009e0c7983 */ /* 0x000ea80000100a00 */
[----:B0----5:R-:W3:Y:S04]  /*3c3d0*/  LDL.64 R10, [R158+0x58] ;  /* 0x000058009e0a7983 */ /* 0x021ee80000100a00 */
[----:B------:R-:W4:Y:S04]  /*3c3e0*/  LDL.64 R6, [R158+0x48] ;  /* 0x000048009e067983 */ /* 0x000f280000100a00 */
[----:B------:R-:W4:Y:S01]  /*3c3f0*/  LDL.64 R8, [R158+0x50] ;  /* 0x000050009e087983 */ /* 0x000f220000100a00 */
        /* <DEDUP_REMOVED lines=18> */
[----:B--2---:R-:W-:Y:S02]  /*3c520*/  IMAD R20, R21, 0xc00, R12 ;  /* 0x00000c0015147824 */ /* 0x004fe400078e020c */
[----:B------:R-:W-:-:S03]  /*3c530*/  IMAD.MOV.U32 R21, RZ, RZ, R13 ;  /* 0x000000ffff157224 */ /* 0x000fc600078e000d */
[----:B------:R-:W-:Y:S02]  /*3c540*/  R2UR UR6, R20 ;  /* 0x00000000140672ca */ /* 0x000fe400000e0000 */
[----:B------:R-:W-:Y:S02]  /*3c550*/  R2UR UR7, R21 ;  /* 0x00000000150772ca */ /* 0x000fe400000e0000 */
[----:B---3--:R-:W-:Y:S02]  /*3c560*/  ISETP.NE.U32.AND P0, PT, R0, RZ, PT ;  /* 0x000000ff0000720c */ /* 0x008fe40003f05070 */
[----:B----4-:R-:W-:Y:S02]  /*3c570*/  R2UR UR4, R14 ;  /* 0x000000000e0472ca */ /* 0x010fe400000e0000 */
[----:B------:R-:W-:-:S09]  /*3c580*/  R2UR UR5, R15 ;  /* 0x000000000f0572ca */ /* 0x000fd200000e0000 */
[----:B------:R-:W-:-:S05]  /*3c590*/  VOTEU.ANY UP0, P0 ;  /* 0x00000000003f7886 */ /* 0x000fca0000000100 */
[----:B------:R-:W-:Y:S03]  /*3c5a0*/  HGMMA.64x96x16.F32.BF16 R24, gdesc[UR4], R24, UP0, gsb0 ;  /* 0x01600000041879f0 */ /* 0x000fe6000b801818 */
        /* <DEDUP_REMOVED lines=242> */
.L_x_11553:
[----:B------:R-:W-:Y:S05]  /*3d4d0*/  BSYNC B2 ;  /* 0x0000000000027941 */ /* 0x000fea0003800000 */
.L_x_11552:
[C---:B------:R-:W-:Y:S01]  /*3d4e0*/  R2UR UR6, R4.reuse ;  /* 0x00000000040672ca */ /* 0x040fe200000e0000 */
[----:B------:R-:W2:Y:S01]  /*3d4f0*/  LDL R11, [R1+0x450] ;  /* 0x00045000010b7983 */ /* 0x000ea20000100800 */
[C---:B------:R-:W-:Y:S02]  /*3d500*/  R2UR UR7, R5.reuse ;  /* 0x00000000050772ca */ /* 0x040fe400000e0000 */
[----:B------:R-:W-:Y:S01]  /*3d510*/  R2UR UR4, R4 ;  /* 0x00000000040472ca */ /* 0x000fe200000e0000 */
[----:B------:R-:W3:Y:S01]  /*3d520*/  LDL R9, [R1+0x454] ;  /* 0x0004540001097983 */ /* 0x000ee20000100800 */
[----:B------:R-:W-:-:S09]  /*3d530*/  R2UR UR5, R5 ;  /* 0x00000000050572ca */ /* 0x000fd200000e0000 */
[----:B------:R-:W4:Y:S04]  /*3d540*/  LD.E.64 R6, desc[UR6][R12.64+0x20] ;  /* 0x000020060c067980 */ /* 0x000f28000c101b00 */
[----:B------:R-:W2:Y:S01]  /*3d550*/  LD.E R0, desc[UR4][R12.64+0xc] ;  /* 0x00000c040c007980 */ /* 0x000ea2000c101900 */
[----:B----4-:R-:W-:-:S05]  /*3d560*/  MOV R7, R6 ;  /* 0x0000000600077202 */ /* 0x010fca0000000f00 */
[----:B-----5:R-:W-:-:S05]  /*3d570*/  IMAD R7, R10, 0x8, R7 ;  /* 0x000000080a077824 */ /* 0x020fca00078e0207 */
[----:B--2---:R-:W-:-:S04]  /*3d580*/  PRMT R0, R0, 0x654, R7 ;  /* 0x0000065400007816 */ /* 0x004fc80000000007 */
[----:B------:R0:W-:Y:S01]  /*3d590*/  SYNCS.ARRIVE.TRANS64.RED.A1T0 RZ, [R0+URZ], RZ ;  /* 0x000000ff00ff79a7 */ /* 0x0001e2000810043f */
[----:B------:R-:W2:Y:S04]  /*3d5a0*/  LDL.64 R6, [R158+0x68] ;  /* 0x000068009e067983 */ /* 0x000ea80000100a00 */
[----:B------:R-:W4:Y:S04]  /*3d5b0*/  LD.E R72, desc[UR4][R2.64] ;  /* 0x0000000402487980 */ /* 0x000f28000c101900 */
[----:B0-----:R-:W3:Y:S04]  /*3d5c0*/  LD.E R0, desc[UR4][R2.64+0x24] ;  /* 0x0000240402007980 */ /* 0x001ee8000c101900 */
[----:B--2---:R-:W2:Y:S01]  /*3d5d0*/  LD.E.64 R6, desc[UR4][R6.64] ;  /* 0x0000000406067980 */ /* 0x004ea2000c101b00 */
[----:B---3--:R-:W-:-:S13]  /*3d5e0*/  ISETP.NE.AND P0, PT, R0, 0x1, PT ;  /* 0x000000010000780c */ /* 0x008fda0003f05270 */
[C---:B------:R-:W-:Y:S02]  /*3d5f0*/  @P0 R2UR UR6, R4.reuse ;  /* 0x00000000040602ca */ /* 0x040fe400000e0000 */
[C---:B------:R-:W-:Y:S02]  /*3d600*/  @P0 R2UR UR7, R5.reuse ;  /* 0x00000000050702ca */ /* 0x040fe400000e0000 */
[C---:B------:R-:W-:Y:S02]  /*3d610*/  R2UR UR14, R4.reuse ;  /* 0x00000000040e72ca */ /* 0x040fe400000e0000 */
[----:B------:R-:W-:Y:S02]  /*3d620*/  R2UR UR15, R5 ;  /* 0x00000000050f72ca */ /* 0x000fe400000e0000 */
[----:B------:R-:W-:-:S07]  /*3d630*/  R2UR UR10, R4 ;  /* 0x00000000040a72ca */ /* 0x000fce00000e0000 */
[----:B------:R-:W3:Y:S01]  /*3d640*/  @P0 LD.E R75, desc[UR6][R2.64+0x2c] ;  /* 0x00002c06024b0980 */ /* 0x000ee2000c101900 */
[C---:B------:R-:W-:Y:S02]  /*3d650*/  R2UR UR6, R4.reuse ;  /* 0x00000000040672ca */ /* 0x040fe400000e0000 */
[C---:B------:R-:W-:Y:S02]  /*3d660*/  R2UR UR7, R5.reuse ;  /* 0x00000000050772ca */ /* 0x040fe400000e0000 */
[C---:B------:R-:W-:Y:S02]  /*3d670*/  R2UR UR11, R5.reuse ;  /* 0x00000000050b72ca */ /* 0x040fe400000e0000 */
[C---:B------:R-:W-:Y:S02]  /*3d680*/  R2UR UR8, R4.reuse ;  /* 0x00000000040872ca */ /* 0x040fe400000e0000 */
[----:B------:R-:W-:Y:S02]  /*3d690*/  R2UR UR9, R5 ;  /* 0x00000000050972ca */ /* 0x000fe400000e0000 */
[----:B------:R-:W-:-:S02]  /*3d6a0*/  R2UR UR12, R4 ;  /* 0x00000000040c72ca */ /* 0x000fc400000e0000 */
[----:B------:R-:W-:-:S05]  /*3d6b0*/  R2UR UR13, R5 ;  /* 0x00000000050d72ca */ /* 0x000fca00000e0000 */
[----:B------:R-:W3:Y:S04]  /*3d6c0*/  LD.E R76, desc[UR10][R2.64+0xc] ;  /* 0x00000c0a024c7980 */ /* 0x000ee8000c101900 */
[----:B------:R-:W3:Y:S04]  /*3d6d0*/  LD.E R77, desc[UR8][R2.64+0x10] ;  /* 0x00001008024d7980 */ /* 0x000ee8000c101900 */
[----:B------:R-:W4:Y:S04]  /*3d6e0*/  LD.E R78, desc[UR12][R2.64+0x14] ;  /* 0x0000140c024e7980 */ /* 0x000f28000c101900 */
[----:B--2---:R0:W2:Y:S02]  /*3d6f0*/  LD.E R10, desc[UR4][R6.64] ;  /* 0x00000004060a7980 */ /* 0x0040a4000c101900 */
[----:B0-----:R-:W-:-:S02]  /*3d700*/  IMAD.MOV.U32 R6, RZ, RZ, R9 ;  /* 0x000000ffff067224 */ /* 0x001fc400078e0009 */
[----:B------:R-:W-:-:S05]  /*3d710*/  IMAD.MOV.U32 R7, RZ, RZ, R11 ;  /* 0x000000ffff077224 */ /* 0x000fca00078e000b */
[----:B------:R-:W3:Y:S01]  /*3d720*/  LD.E R73, desc[UR4][R6.64] ;  /* 0x0000000406497980 */ /* 0x000ee2000c101900 */
[C---:B------:R-:W-:Y:S02]  /*3d730*/  @P0 R2UR UR4, R4.reuse ;  /* 0x00000000040402ca */ /* 0x040fe400000e0000 */
[----:B------:R-:W-:Y:S01]  /*3d740*/  @P0 R2UR UR5, R5 ;  /* 0x00000000050502ca */ /* 0x000fe200000e0000 */
[----:B------:R-:W3:Y:S04]  /*3d750*/  LD.E R6, desc[UR14][R2.64+0x18] ;  /* 0x0000180e02067980 */ /* 0x000ee8000c101900 */
[----:B------:R-:W3:Y:S08]  /*3d760*/  LD.E R7, desc[UR6][R2.64+0x4] ;  /* 0x0000040602077980 */ /* 0x000ef0000c101900 */
[----:B------:R-:W3:Y:S01]  /*3d770*/  @P0 LD.E R74, desc[UR4][R2.64+0x28] ;  /* 0x00002804024a0980 */ /* 0x000ee2000c101900 */
[----:B------:R-:W-:-:S02]  /*3d780*/  R2UR UR4, R4 ;  /* 0x00000000040472ca */ /* 0x000fc400000e0000 */
[----:B------:R-:W-:-:S13]  /*3d790*/  R2UR UR5, R5 ;  /* 0x00000000050572ca */ /* 0x000fda00000e0000 */
[----:B------:R-:W3:Y:S01]  /*3d7a0*/  LD.E R12, desc[UR4][R2.64+0x8] ;  /* 0x00000804020c7980 */ /* 0x000ee2000c101900 */
[----:B------:R-:W-:Y:S01]  /*3d7b0*/  BSSY B2, `(.L_x_11554) ;  /* 0x00000af000027945 */ /* 0x000fe20003800000 */
[----:B----4-:R-:W-:Y:S02]  /*3d7c0*/  IMAD R78, R19, -0x60, R78 ;  /* 0xffffffa0134e7824 */ /* 0x010fe400078e024e */
[----:B--2---:R-:W-:-:S04]  /*3d7d0*/  FMUL.FTZ R33, R33, R10 ;  /* 0x0000000a21217220 */ /* 0x004fc80000410000 */
[----:B------:R0:W1:Y:S01]  /*3d7e0*/  MUFU.TANH R83, R33 ;  /* 0x0000002100537308 */ /* 0x0000620000002400 */
[-C--:B------:R-:W-:Y:S01]  /*3d7f0*/  FMUL.FTZ R20, R35, R10.reuse ;  /* 0x0000000a23147220 */ /* 0x080fe20000410000 */
[----:B------:R-:W-:Y:S01]  /*3d800*/  FMUL.FTZ R37, R37, R10 ;  /* 0x0000000a25257220 */ /* 0x000fe20000410000 */
[----:B0-----:R-:W-:-:S05]  /*3d810*/  SHF.R.S32.HI R33, RZ, 0x1f, R72 ;  /* 0x0000001fff217819 */ /* 0x001fca0000011448 */
[----:B------:R0:W2:Y:S01]  /*3d820*/  MUFU.TANH R85, R37 ;  /* 0x0000002500557308 */ /* 0x0000a20000002400 */
[----:B------:R-:W-:Y:S01]  /*3d830*/  LEA.HI R35, R33, R72, RZ, 0x7 ;  /* 0x0000004821237211 */ /* 0x000fe200078f38ff */
[----:B------:R-:W-:-:S03]  /*3d840*/  FMUL.FTZ R40, R40, R10 ;  /* 0x0000000a28287220 */ /* 0x000fc60000410000 */
[----:B0-----:R-:W-:-:S03]  /*3d850*/  LOP3.LUT R37, R35, 0xffffff80, RZ, 0xc0, !PT ;  /* 0xffffff8023257812 */ /* 0x001fc600078ec0ff */
[----:B------:R0:W4:Y:S02]  /*3d860*/  MUFU.TANH R86, R40 ;  /* 0x0000002800567308 */ /* 0x0001240000002400 */
[----:B------:R-:W-:Y:S02]  /*3d870*/  IMAD.IADD R37, R72, 0x1, -R37 ;  /* 0x0000000148257824 */ /* 0x000fe400078e0a25 */
[-C--:B------:R-:W-:Y:S01]  /*3d880*/  FMUL.FTZ R41, R41, R10.reuse ;  /* 0x0000000a29297220 */ /* 0x080fe20000410000 */
[-C--:B------:R-:W-:Y:S02]  /*3d890*/  FMUL.FTZ R36, R36, R10.reuse ;  /* 0x0000000a24247220 */ /* 0x080fe40000410000 */
[----:B0-----:R-:W-:Y:S01]  /*3d8a0*/  SHF.R.S32.HI R40, RZ, 0x1f, R37 ;  /* 0x0000001fff287819 */ /* 0x001fe20000011425 */
[----:B------:R0:W1:Y:S01]  /*3d8b0*/  MUFU.TANH R87, R41 ;  /* 0x0000002900577308 */ /* 0x0000620000002400 */
[-C--:B------:R-:W-:Y:S01]  /*3d8c0*/  FMUL.FTZ R18, R34, R10.reuse ;  /* 0x0000000a22127220 */ /* 0x080fe20000410000 */
[----:B------:R-:W-:Y:S01]  /*3d8d0*/  FMUL.FTZ R34, R39, R10 ;  /* 0x0000000a27227220 */ /* 0x000fe20000410000 */
[----:B------:R-:W-:Y:S01]  /*3d8e0*/  LEA.HI R39, R33, R72, RZ, 0x2 ;  /* 0x0000004821277211 */ /* 0x000fe200078f10ff */
[----:B------:R-:W-:Y:S01]  /*3d8f0*/  FMUL.FTZ R13, R30, R10 ;  /* 0x0000000a1e0d7220 */ /* 0x000fe20000410000 */
[----:B0-----:R-:W-:-:S03]  /*3d900*/  LEA.HI R41, R40, R37, RZ, 0x2 ;  /* 0x0000002528297211 */ /* 0x001fc600078f10ff */
[----:B------:R0:W1:Y:S01]  /*3d910*/  MUFU.TANH R84, R36 ;  /* 0x0000002400547308 */ /* 0x0000620000002400 */
[-C--:B------:R-:W-:Y:S01]  /*3d920*/  FMUL.FTZ R30, R43, R10.reuse ;  /* 0x0000000a2b1e7220 */ /* 0x080fe20000410000 */
[--C-:B------:R-:W-:Y:S02]  /*3d930*/  SHF.R.S32.HI R33, RZ, 0x2, R41.reuse ;  /* 0x00000002ff217819 */ /* 0x100fe40000011429 */
[----:B------:R-:W-:Y:S02]  /*3d940*/  LOP3.LUT R43, R39, 0xfffffffc, RZ, 0xc0, !PT ;  /* 0xfffffffc272b7812 */ /* 0x000fe400078ec0ff */
[----:B0-----:R-:W-:Y:S01]  /*3d950*/  SHF.R.S32.HI R36, RZ, 0x1f, R41 ;  /* 0x0000001fff247819 */ /* 0x001fe20000011429 */
[----:B------:R-:W-:-:S03]  /*3d960*/  FMUL.FTZ R14, R31, R10 ;  /* 0x0000000a1f0e7220 */ /* 0x000fc60000410000 */
[----:B------:R-:W-:Y:S02]  /*3d970*/  LEA.HI R39, R36, R33, RZ, 0x3 ;  /* 0x0000002124277211 */ /* 0x000fe400078f18ff */
[----:B------:R-:W-:Y:S01]  /*3d980*/  SHF.R.S32.HI R36, RZ, 0x7, R35 ;  /* 0x00000007ff247819 */ /* 0x000fe20000011423 */
[----:B------:R-:W-:Y:S01]  /*3d990*/  FMUL.FTZ R31, R42, R10 ;  /* 0x0000000a2a1f7220 */ /* 0x000fe20000410000 */
[----:B------:R-:W-:Y:S01]  /*3d9a0*/  LEA.HI R40, R40, R37, RZ, 0x5 ;  /* 0x0000002528287211 */ /* 0x000fe200078f28ff */
[----:B------:R-:W-:Y:S01]  /*3d9b0*/  IMAD.IADD R43, R72, 0x1, -R43 ;  /* 0x00000001482b7824 */ /* 0x000fe200078e0a2b */
[----:B------:R-:W-:Y:S02]  /*3d9c0*/  LOP3.LUT R42, R39, 0xfffffff8, RZ, 0xc0, !PT ;  /* 0xfffffff8272a7812 */ /* 0x000fe400078ec0ff */
[----:B------:R-:W-:Y:S02]  /*3d9d0*/  LEA.HI R35, R35, R36, RZ, 0x1 ;  /* 0x0000002423237211 */ /* 0x000fe400078f08ff */
[----:B------:R-:W-:Y:S01]  /*3d9e0*/  SHF.R.S32.HI R40, RZ, 0x5, R40 ;  /* 0x00000005ff287819 */ /* 0x000fe20000011428 */
[----:B------:R-:W-:Y:S01]  /*3d9f0*/  IMAD.IADD R42, R33, 0x1, -R42 ;  /* 0x00000001212a7824 */ /* 0x000fe200078e0a2a */
[----:B------:R-:W-:-:S02]  /*3da00*/  LOP3.LUT R35, R35, 0x3fffffe, RZ, 0xc0, !PT ;  /* 0x03fffffe23237812 */ /* 0x000fc400078ec0ff */
[----:B------:R-:W-:Y:S01]  /*3da10*/  LEA.HI R33, R43, R43, RZ, 0x1 ;  /* 0x0000002b2b217211 */ /* 0x000fe200078f08ff */
[----:B---3--:R-:W-:Y:S02]  /*3da20*/  IMAD R73, R73, 0x8, R40 ;  /* 0x0000000849497824 */ /* 0x008fe400078e0228 */
[----:B------:R-:W-:Y:S01]  /*3da30*/  IMAD.IADD R35, R36, 0x1, -R35 ;  /* 0x0000000124237824 */ /* 0x000fe200078e0a23 */
[----:B------:R-:W-:Y:S01]  /*3da40*/  LOP3.LUT R36, R33, 0x1ffffffe, RZ, 0xc0, !PT ;  /* 0x1ffffffe21247812 */ /* 0x000fe200078ec0ff */
[----:B------:R-:W-:-:S04]  /*3da50*/  IMAD.U32 R42, R73, 0x10, R42 ;  /* 0x00000010492a7824 */ /* 0x000fc800078e002a */
[----:B------:R-:W-:Y:S02]  /*3da60*/  IMAD.IADD R36, R43, 0x1, -R36 ;  /* 0x000000012b247824 */ /* 0x000fe400078e0a24 */
[----:B------:R-:W-:-:S04]  /*3da70*/  IMAD R35, R35, 0x40, R42 ;  /* 0x0000004023237824 */ /* 0x000fc800078e022a */
[----:B------:R-:W-:-:S04]  /*3da80*/  IMAD R33, R36, 0x8, R35 ;  /* 0x0000000824217824 */ /* 0x000fc800078e0223 */
[----:B------:R-:W-:-:S04]  /*3da90*/  @P0 IMAD.HI.U32 R74, R33, R74, RZ ;  /* 0x0000004a214a0227 */ /* 0x000fc800078e00ff */
[-C--:B------:R-:W-:Y:S01]  /*3daa0*/  FMUL.FTZ R28, R28, R10.reuse ;  /* 0x0000000a1c1c7220 */ /* 0x080fe20000410000 */
[----:B------:R-:W-:Y:S01]  /*3dab0*/  @P0 SHF.R.U32.HI R33, RZ, R75, R74 ;  /* 0x0000004bff210219 */ /* 0x000fe2000001164a */
[-C--:B------:R-:W-:Y:S01]  /*3dac0*/  FMUL.FTZ R25, R25, R10.reuse ;  /* 0x0000000a19197220 */ /* 0x080fe20000410000 */
[-C--:B------:R-:W-:Y:S01]  /*3dad0*/  FMUL.FTZ R29, R29, R10.reuse ;  /* 0x0000000a1d1d7220 */ /* 0x080fe20000410000 */
[-C--:B------:R-:W-:Y:S01]  /*3dae0*/  FMUL.FTZ R32, R32, R10.reuse ;  /* 0x0000000a20207220 */ /* 0x080fe20000410000 */
[-C--:B------:R-:W-:Y:S01]  /*3daf0*/  FMUL.FTZ R49, R49, R10.reuse ;  /* 0x0000000a31317220 */ /* 0x080fe20000410000 */
[----:B------:R-:W0:Y:S01]  /*3db00*/  SHFL.IDX PT, R40, R33, RZ, 0x1c1f ;  /* 0x001c1fff21287589 */ /* 0x000e2200000e0000 */
[----:B------:R-:W-:Y:S01]  /*3db10*/  LOP3.LUT R36, R41, 0x7ffffffc, RZ, 0xc0, !PT ;  /* 0x7ffffffc29247812 */ /* 0x000fe200078ec0ff */
[----:B------:R-:W-:Y:S01]  /*3db20*/  IMAD.MOV.U32 R42, RZ, RZ, -0x60 ;  /* 0xffffffa0ff2a7424 */ /* 0x000fe200078e00ff */
        /* <DEDUP_REMOVED lines=9> */
[-C--:B---3--:R-:W-:Y:S01]  /*3dbc0*/  FMUL.FTZ R28, R46, R10.reuse ;  /* 0x0000000a2e1c7220 */ /* 0x088fe20000410000 */
        /* <DEDUP_REMOVED lines=13> */
[----:B------:R-:W-:Y:S01]  /*3dca0*/  IMAD.IADD R36, R37, 0x1, -R36 ;  /* 0x0000000125247824 */ /* 0x000fe200078e0a24 */
[----:B------:R2:W0:Y:S01]  /*3dcb0*/  MUFU.TANH R82, R32 ;  /* 0x0000002000527308 */ /* 0x0004220000002400 */
[-C--:B---3--:R-:W-:Y:S01]  /*3dcc0*/  FMUL.FTZ R29, R47, R10.reuse ;  /* 0x0000000a2f1d7220 */ /* 0x088fe20000410000 */
[----:B------:R-:W-:Y:S01]  /*3dcd0*/  FMUL.FTZ R70, R70, R10 ;  /* 0x0000000a46467220 */ /* 0x000fe20000410000 */
[----:B------:R-:W-:-:S02]  /*3dce0*/  IMAD R35, R19, R42, 0x1 ;  /* 0x0000000113237424 */ /* 0x000fc400078e022a */
        /* <DEDUP_REMOVED lines=8> */
[----:B------:R-:W-:Y:S01]  /*3dd70*/  ISETP.GE.AND P1, PT, R6, 0x1, PT ;  /* 0x000000010600780c */ /* 0x000fe20003f26270 */
[-C--:B---3--:R-:W-:Y:S01]  /*3dd80*/  FMUL.FTZ R49, R66, R10.reuse ;  /* 0x0000000a42317220 */ /* 0x088fe20000410000 */
[----:B------:R-:W-:Y:S01]  /*3dd90*/  FMUL.FTZ R10, R71, R10 ;  /* 0x0000000a470a7220 */ /* 0x000fe20000410000 */
[----:B------:R-:W-:Y:S01]  /*3dda0*/  IMAD R35, R36, -0x2, R35 ;  /* 0xfffffffe24237824 */ /* 0x000fe200078e0223 */
[----:B------:R-:W2:Y:S01]  /*3ddb0*/  MUFU.TANH R11, R11 ;  /* 0x0000000b000b7308 */ /* 0x000ea20000002400 */
[----:B------:R-:W-:-:S03]  /*3ddc0*/  LOP3.LUT R37, RZ, R76, RZ, 0x33, !PT ;  /* 0x0000004cff257212 */ /* 0x000fc600078e33ff */
[----:B------:R-:W-:-:S04]  /*3ddd0*/  IADD3 R36, -R7, R35, R12 ;  /* 0x0000002307247210 */ /* 0x000fc80007ffe10c */
        /* <DEDUP_REMOVED lines=36> */
[----:B------:R-:W-:-:S02]  /*3e020*/  IMAD.IADD R77, R36, 0x1, R77 ;  /* 0x00000001244d7824 */ /* 0x000fc400078e024d */
[----:B------:R-:W-:Y:S02]  /*3e030*/  IMAD.IADD R66, R36, 0x1, R37 ;  /* 0x0000000124427824 */ /* 0x000fe400078e0225 */
[----:B------:R-:W-:Y:S02]  /*3e040*/  VIADD R71, R35, 0xffffffff ;  /* 0xffffffff23477836 */ /* 0x000fe40000000000 */
[--C-:B0-----:R-:W-:Y:S01]  /*3e050*/  IMAD.IADD R41, R77, 0x1, R40.reuse ;  /* 0x000000014d297824 */ /* 0x101fe200078e0228 */
[----:B------:R0:W1:Y:S02]  /*3e060*/  MUFU.TANH R47, R48 ;  /* 0x00000030002f7308 */ /* 0x0000640000002400 */
[----:B0-----:R-:W-:Y:S01]  /*3e070*/  IMAD.IADD R48, R66, 0x1, R40 ;  /* 0x0000000142307824 */ /* 0x001fe200078e0228 */
        /* <DEDUP_REMOVED lines=17> */
.L_x_11559:
[----:B------:R-:W-:Y:S05]  /*3e190*/  BSYNC B4 ;  /* 0x0000000000047941 */ /* 0x000fea0003800000 */
.L_x_11558:
[----:B------:R-:W-:Y:S01]  /*3e1a0*/  LOP3.LUT R35, RZ, R35, RZ, 0x33, !PT ;  /* 0x00000023ff237212 */ /* 0x000fe200078e33ff */
[----:B------:R-:W-:Y:S06]  /*3e1b0*/  BRA `(.L_x_11560) ;  /* 0x0000000000287947 */ /* 0x000fec0003800000 */
.L_x_11557:
        /* <DEDUP_REMOVED lines=10> */
.L_x_11560:
[----:B------:R-:W-:Y:S05]  /*3e260*/  BSYNC B3 ;  /* 0x0000000000037941 */ /* 0x000fea0003800000 */
.L_x_11556:
[----:B------:R-:W-:-:S05]  /*3e270*/  IMAD R35, R6, R35, R71 ;  /* 0x0000002306237224 */ /* 0x000fca00078e0247 */
[----:B------:R-:W-:Y:S02]  /*3e280*/  VIMNMX R48, R48, R35, !PT ;  /* 0x0000002330307248 */ /* 0x000fe40007fe0100 */
[----:B------:R-:W-:-:S07]  /*3e290*/  VIADDMNMX R41, R35, R6, R41, PT ;  /* 0x0000000623297246 */ /* 0x000fce0003800129 */
.L_x_11555:
[----:B------:R-:W-:Y:S05]  /*3e2a0*/  BSYNC B2 ;  /* 0x0000000000027941 */ /* 0x000fea0003800000 */
.L_x_11554:
        /* <DEDUP_REMOVED lines=23> */
[----:B-1----:R-:W-:Y:S02]  /*3e420*/  FSEL R59, R83, -INF , !P2 ;  /* 0xff800000533b7808 */ /* 0x002fe40005000000 */
        /* <DEDUP_REMOVED lines=49> */
[----:B------:R-:W-:Y:S01]  /*3e740*/  FSEL R44, R53, -INF , !P2 ;  /* 0xff800000352c7808 */ /* 0x000fe20005000000 */
[----:B0-----:R-:W-:Y:S01]  /*3e750*/  IMAD.IADD R53, R66, 0x1, R33 ;  /* 0x0000000142357824 */ /* 0x001fe200078e0221 */
[----:B------:R-:W-:-:S02]  /*3e760*/  ISETP.GT.AND P2, PT, R48, 0x40, !P3 ;  /* 0x000000403000780c */ /* 0x000fc40005f44270 */
[----:B------:R-:W-:Y:S02]  /*3e770*/  P2R R87, PR, RZ, 0x8 ;  /* 0x00000008ff577803 */ /* 0x000fe40000000000 */
        /* <DEDUP_REMOVED lines=25> */
[----:B------:R-:W-:Y:S01]  /*3e910*/  FSEL R35, R65, -INF , !P5 ;  /* 0xff80000041237808 */ /* 0x000fe20006800000 */
[----:B------:R-:W-:Y:S01]  /*3e920*/  IMAD.IADD R65, R77, 0x1, R33 ;  /* 0x000000014d417824 */ /* 0x000fe200078e0221 */
        /* <DEDUP_REMOVED lines=32> */
.L_x_11566:
[----:B------:R-:W-:Y:S05]  /*3eb30*/  BSYNC B4 ;  /* 0x0000000000047941 */ /* 0x000fea0003800000 */
.L_x_11565:
[----:B------:R-:W-:Y:S01]  /*3eb40*/  LOP3.LUT R7, RZ, R7, RZ, 0x33, !PT ;  /* 0x00000007ff077212 */ /* 0x000fe200078e33ff */
[----:B------:R-:W-:Y:S06]  /*3eb50*/  BRA `(.L_x_11567) ;  /* 0x0000000000287947 */ /* 0x000fec0003800000 */
.L_x_11564:
        /* <DEDUP_REMOVED lines=10> */
.L_x_11567:
[----:B------:R-:W-:Y:S05]  /*3ec00*/  BSYNC B3 ;  /* 0x0000000000037941 */ /* 0x000fea0003800000 */
.L_x_11563:
[----:B------:R-:W-:-:S05]  /*3ec10*/  IMAD R2, R6, R7, R71 ;  /* 0x0000000706027224 */ /* 0x000fca00078e0247 */
[----:B------:R-:W-:Y:S02]  /*3ec20*/  VIADDMNMX R65, R2, R6, R65, PT ;  /* 0x0000000602417246 */ /* 0x000fe40003800141 */
[----:B------:R-:W-:-:S07]  /*3ec30*/  VIMNMX R53, R53, R2, !PT ;  /* 0x0000000235357248 */ /* 0x000fce0007fe0100 */
.L_x_11562:
[----:B------:R-:W-:Y:S05]  /*3ec40*/  BSYNC B2 ;  /* 0x0000000000027941 */ /* 0x000fea0003800000 */
.L_x_11561:
        /* <DEDUP_REMOVED lines=67> */
[----:B------:R-:W-:Y:S01]  /*3f080*/  ISETP.GT.AND P0, PT, R53, RZ, !P6 ;  /* 0x000000ff3500720c */ /* 0x000fe20007704270 */
[----:B--2---:R-:W2:Y:S03]  /*3f090*/  LD.E.64 R2, desc[UR4][R6.64] ;  /* 0x0000000406027980 */ /* 0x004ea6000c101b00 */
[----:B------:R-:W-:Y:S02]  /*3f0a0*/  ISETP.LT.OR P0, PT, R65, 0x1, P0 ;  /* 0x000000014100780c */ /* 0x000fe40000701670 */
[----:B------:R-:W-:Y:S02]  /*3f0b0*/  ISETP.GT.AND P1, PT, R53, 0x48, !P1 ;  /* 0x000000483500780c */ /* 0x000fe40004f24270 */
[----:B------:R-:W-:-:S02]  /*3f0c0*/  FSEL R0, R0, -INF , !P0 ;  /* 0xff80000000007808 */ /* 0x000fc40004000000 */
[----:B------:R-:W-:Y:S02]  /*3f0d0*/  ISETP.NE.AND P0, PT, R92, RZ, PT ;  /* 0x000000ff5c00720c */ /* 0x000fe40003f05270 */
[C---:B------:R-:W-:Y:S02]  /*3f0e0*/  ISETP.GT.AND P2, PT, R53.reuse, 0x49, !P2 ;  /* 0x000000493500780c */ /* 0x040fe40005744270 */
[----:B------:R-:W-:Y:S02]  /*3f0f0*/  ISETP.GT.AND P0, PT, R53, 0x41, !P0 ;  /* 0x000000413500780c */ /* 0x000fe40004704270 */
[----:B------:R-:W-:Y:S02]  /*3f100*/  ISETP.NE.AND P6, PT, R68, RZ, PT ;  /* 0x000000ff4400720c */ /* 0x000fe40003fc5270 */
[C---:B------:R-:W-:Y:S02]  /*3f110*/  ISETP.LT.OR P0, PT, R65.reuse, 0x42, P0 ;  /* 0x000000424100780c */ /* 0x040fe40000701670 */
[----:B------:R-:W-:-:S02]  /*3f120*/  ISETP.LT.OR P1, PT, R65, 0x49, P1 ;  /* 0x000000494100780c */ /* 0x000fc40000f21670 */
[----:B------:R-:W-:Y:S02]  /*3f130*/  FSEL R64, R15, -INF , !P0 ;  /* 0xff8000000f407808 */ /* 0x000fe40004000000 */
[----:B------:R-:W-:Y:S02]  /*3f140*/  ISETP.GT.AND P3, PT, R53, 0x50, !P3 ;  /* 0x000000503500780c */ /* 0x000fe40005f64270 */
[----:B------:R-:W-:Y:S02]  /*3f150*/  ISETP.LT.OR P2, PT, R65, 0x4a, P2 ;  /* 0x0000004a4100780c */ /* 0x000fe40001741670 */
[----:B------:R-:W-:Y:S02]  /*3f160*/  FSEL R66, R24, -INF , !P1 ;  /* 0xff80000018427808 */ /* 0x000fe40004800000 */
[C---:B------:R-:W-:Y:S02]  /*3f170*/  ISETP.GT.AND P4, PT, R53.reuse, 0x51, !P4 ;  /* 0x000000513500780c */ /* 0x040fe40006784270 */
[----:B------:R-:W-:-:S02]  /*3f180*/  ISETP.GT.AND P5, PT, R53, 0x58, !P5 ;  /* 0x000000583500780c */ /* 0x000fc40006fa4270 */
[----:B------:R-:W-:Y:S02]  /*3f190*/  ISETP.GT.AND P6, PT, R53, 0x59, !P6 ;  /* 0x000000593500780c */ /* 0x000fe400077c4270 */
[C---:B------:R-:W-:Y:S02]  /*3f1a0*/  ISETP.LT.OR P3, PT, R65.reuse, 0x51, P3 ;  /* 0x000000514100780c */ /* 0x040fe40001f61670 */
[----:B------:R-:W-:Y:S02]  /*3f1b0*/  FSEL R53, R32, -INF , !P2 ;  /* 0xff80000020357808 */ /* 0x000fe40005000000 */
[----:B------:R-:W-:Y:S02]  /*3f1c0*/  ISETP.LT.OR P4, PT, R65, 0x52, P4 ;  /* 0x000000524100780c */ /* 0x000fe40002781670 */
[----:B------:R-:W-:Y:S02]  /*3f1d0*/  FSEL R49, R49, -INF , !P3 ;  /* 0xff80000031317808 */ /* 0x000fe40005800000 */
[----:B------:R-:W-:-:S02]  /*3f1e0*/  ISETP.LT.OR P5, PT, R65, 0x59, P5 ;  /* 0x000000594100780c */ /* 0x000fc40002fa1670 */
[----:B------:R-:W-:Y:S02]  /*3f1f0*/  FSEL R39, R39, -INF , !P4 ;  /* 0xff80000027277808 */ /* 0x000fe40006000000 */
[----:B------:R-:W-:Y:S02]  /*3f200*/  ISETP.LT.OR P6, PT, R65, 0x5a, P6 ;  /* 0x0000005a4100780c */ /* 0x000fe400037c1670 */
[----:B------:R-:W-:Y:S02]  /*3f210*/  FSEL R32, R70, -INF , !P5 ;  /* 0xff80000046207808 */ /* 0x000fe40006800000 */
[----:B------:R-:W-:Y:S02]  /*3f220*/  R2UR UR6, R4 ;  /* 0x00000000040672ca */ /* 0x000fe400000e0000 */
[----:B------:R-:W-:Y:S02]  /*3f230*/  R2UR UR7, R5 ;  /* 0x00000000050772ca */ /* 0x000fe400000e0000 */
[----:B------:R-:W-:-:S11]  /*3f240*/  FSEL R33, R67, -INF , !P6 ;  /* 0xff80000043217808 */ /* 0x000fd60007000000 */
[----:B------:R-:W3:Y:S01]  /*3f250*/  LD.E R65, desc[UR6][R6.64+0x14] ;  /* 0x0000140606417980 */ /* 0x000ee2000c101900 */
        /* <DEDUP_REMOVED lines=46> */
[----:B------:R-:W-:Y:S01]  /*3f540*/  FMNMX.FTZ R14, R32, R9, !PT ;  /* 0x00000009200e7209 */ /* 0x000fe20007810000 */
[----:B------:R-:W2:Y:S04]  /*3f550*/  LD.E R18, desc[UR4][R6.64+0x20] ;  /* 0x0000200406127980 */ /* 0x000ea8000c101900 */
[----:B------:R-:W0:Y:S01]  /*3f560*/  SHFL.BFLY PT, R9, R68, 0x2, 0x1f ;  /* 0x0c401f0044097f89 */ /* 0x000e2200000e0000 */
[----:B------:R-:W-:-:S05]  /*3f570*/  FMNMX.FTZ R69, R33, R14, !PT ;  /* 0x0000000e21457209 */ /* 0x000fca0007810000 */
[----:B------:R1:W-:Y:S04]  /*3f580*/  ST.E.64 desc[UR4][R6.64], R68 ;  /* 0x0000004406007985 */ /* 0x0003e8000c101b04 */
[----:B------:R-:W4:Y:S01]  /*3f590*/  LD.E R24, desc[UR6][R6.64+0x4] ;  /* 0x0000040606187980 */ /* 0x000f22000c101900 */
[----:B0-----:R-:W-:-:S03]  /*3f5a0*/  FMNMX.FTZ R9, R68, R9, !PT ;  /* 0x0000000944097209 */ /* 0x001fc60007810000 */
[----:B-1----:R-:W3:Y:S04]  /*3f5b0*/  LD.E R68, desc[UR4][R6.64+0x10] ;  /* 0x0000100406447980 */ /* 0x002ee8000c101900 */
[----:B------:R-:W0:Y:S02]  /*3f5c0*/  SHFL.BFLY PT, R14, R9, 0x1, 0x1f ;  /* 0x0c201f00090e7f89 */ /* 0x000e2400000e0000 */
[----:B0-----:R-:W-:-:S05]  /*3f5d0*/  FMNMX.FTZ R13, R9, R14, !PT ;  /* 0x0000000e090d7209 */ /* 0x001fca0007810000 */
[----:B------:R-:W-:Y:S04]  /*3f5e0*/  ST.E desc[UR4][R6.64], R13 ;  /* 0x0000000d06007985 */ /* 0x000fe8000c101904 */
[----:B------:R-:W2:Y:S01]  /*3f5f0*/  LD.E R15, desc[UR6][R6.64] ;  /* 0x00000006060f7980 */ /* 0x000ea2000c101900 */
[----:B------:R-:W-:Y:S02]  /*3f600*/  R2UR UR8, R4 ;  /* 0x00000000040872ca */ /* 0x000fe400000e0000 */
[----:B------:R-:W-:Y:S01]  /*3f610*/  R2UR UR9, R5 ;  /* 0x00000000050972ca */ /* 0x000fe200000e0000 */
[----:B----4-:R-:W0:Y:S02]  /*3f620*/  SHFL.BFLY PT, R9, R24, 0x2, 0x1f ;  /* 0x0c401f0018097f89 */ /* 0x010e2400000e0000 */
[----:B0-----:R-:W-:-:S05]  /*3f630*/  FMNMX.FTZ R14, R9, R24, !PT ;  /* 0x00000018090e7209 */ /* 0x001fca0007810000 */
[----:B------:R-:W0:Y:S01]  /*3f640*/  SHFL.BFLY PT, R9, R14, 0x1, 0x1f ;  /* 0x0c201f000e097f89 */ /* 0x000e2200000e0000 */
[C---:B--2---:R-:W-:Y:S02]  /*3f650*/  FSETP.NEU.FTZ.AND P0, PT, R15.reuse, -INF , PT ;  /* 0xff8000000f00780b */ /* 0x044fe40003f1d000 */
[----:B0-----:R-:W-:Y:S02]  /*3f660*/  FMNMX.FTZ R13, R14, R9, !PT ;  /* 0x000000090e0d7209 */ /* 0x001fe40007810000 */
[----:B------:R-:W-:Y:S02]  /*3f670*/  FSEL R9, R15, RZ, P0 ;  /* 0x000000ff0f097208 */ /* 0x000fe40000000000 */
[----:B------:R-:W-:-:S03]  /*3f680*/  FSETP.NEU.FTZ.AND P0, PT, R13, -INF , PT ;  /* 0xff8000000d00780b */ /* 0x000fc60003f1d000 */
[----:B------:R-:W-:Y:S01]  /*3f690*/  FADD.FTZ R9, R2, -R9 ;  /* 0x8000000902097221 */ /* 0x000fe20000010000 */
[----:B------:R-:W-:-:S05]  /*3f6a0*/  FSEL R2, R13, RZ, P0 ;  /* 0x000000ff0d027208 */ /* 0x000fca0000000000 */
[----:B------:R-:W-:Y:S01]  /*3f6b0*/  FADD.FTZ R3, R3, -R2 ;  /* 0x8000000203037221 */ /* 0x000fe20000010000 */
[----:B------:R-:W-:-:S03]  /*3f6c0*/  FMUL.FTZ R9, R9, R18 ;  /* 0x0000001209097220 */ /* 0x000fc60000410000 */
[----:B------:R-:W-:-:S03]  /*3f6d0*/  FMUL.FTZ R24, R18, R3 ;  /* 0x0000000312187220 */ /* 0x000fc60000410000 */
[----:B------:R-:W3:Y:S08]  /*3f6e0*/  MUFU.EX2 R9, R9 ;  /* 0x0000000900097308 */ /* 0x000ef00000000800 */
[----:B------:R-:W0:Y:S01]  /*3f6f0*/  MUFU.EX2 R24, R24 ;  /* 0x0000001800187308 */ /* 0x000e220000000800 */
[----:B------:R-:W-:Y:S01]  /*3f700*/  ST.E desc[UR4][R6.64+0x4], R13 ;  /* 0x0000040d06007985 */ /* 0x000fe2000c101904 */
[----:B---3--:R-:W-:Y:S01]  /*3f710*/  FMUL.FTZ R15, R9, R68 ;  /* 0x00000044090f7220 */ /* 0x008fe20000410000 */
[----:B0-----:R-:W-:-:S04]  /*3f720*/  FMUL.FTZ R65, R24, R65 ;  /* 0x0000004118417220 */ /* 0x001fc80000410000 */
[----:B------:R-:W-:Y:S04]  /*3f730*/  ST.E desc[UR6][R6.64+0x10], R15 ;  /* 0x0000100f06007985 */ /* 0x000fe8000c101906 */
[----:B------:R0:W-:Y:S04]  /*3f740*/  ST.E desc[UR8][R6.64+0x14], R65 ;  /* 0x0000144106007985 */ /* 0x0001e8000c101908 */
[----:B------:R-:W2:Y:S04]  /*3f750*/  LDL.64 R2, [R158+0x70] ;  /* 0x000070009e027983 */ /* 0x000ea80000100a00 */
[----:B--2---:R-:W2:Y:S04]  /*3f760*/  LD.E R67, desc[UR6][R2.64+0x20] ;  /* 0x0000200602437980 */ /* 0x004ea8000c101900 */
[----:B------:R-:W2:Y:S04]  /*3f770*/  LD.E R14, desc[UR4][R2.64] ;  /* 0x00000004020e7980 */ /* 0x000ea8000c101900 */
[----:B------:R-:W3:Y:S04]  /*3f780*/  LD.E R68, desc[UR4][R2.64+0x4] ;  /* 0x0000040402447980 */ /* 0x000ee8000c101900 */
[----:B------:R-:W4:Y:S04]  /*3f790*/  LD.E R70, desc[UR4][R2.64+0x10] ;  /* 0x0000100402467980 */ /* 0x000f28000c101900 */
[----:B0-----:R-:W4:Y:S01]  /*3f7a0*/  LD.E R65, desc[UR6][R2.64+0x14] ;  /* 0x0000140602417980 */ /* 0x001f22000c101900 */
[C---:B--2---:R-:W-:Y:S01]  /*3f7b0*/  FMUL.FTZ R6, R14.reuse, R67 ;  /* 0x000000430e067220 */ /* 0x044fe20000410000 */
[----:B------:R-:W-:Y:S01]  /*3f7c0*/  FSETP.NEU.FTZ.AND P0, PT, R14, -INF , PT ;  /* 0xff8000000e00780b */ /* 0x000fe20003f1d000 */
[----:B---3--:R-:W-:-:S03]  /*3f7d0*/  FMUL.FTZ R7, R67, R68 ;  /* 0x0000004443077220 */ /* 0x008fc60000410000 */
[----:B------:R-:W-:Y:S02]  /*3f7e0*/  FSEL R6, R6, RZ, P0 ;  /* 0x000000ff06067208 */ /* 0x000fe40000000000 */
        /* <DEDUP_REMOVED lines=28> */
[----:B------:R-:W4:Y:S01]  /*3f9b0*/  MUFU.EX2 R195, R195 ;  /* 0x000000c300c37308 */ /* 0x000f220000000800 */
[-CC-:B------:R-:W-:Y:S01]  /*3f9c0*/  FFMA.FTZ R155, R52, R67.reuse, -R6.reuse ;  /* 0x00000043349b7223 */ /* 0x180fe20000010806 */
[----:B------:R-:W-:-:S06]  /*3f9d0*/  FFMA.FTZ R194, R48, R67, -R6 ;  /* 0x0000004330c27223 */ /* 0x000fcc0000010806 */
[----:B------:R-:W0:Y:S01]  /*3f9e0*/  MUFU.EX2 R196, R196 ;  /* 0x000000c400c47308 */ /* 0x000e220000000800 */
[----:B------:R-:W-:-:S07]  /*3f9f0*/  FFMA.FTZ R12, R12, R67, -R6 ;  /* 0x000000430c0c7223 */ /* 0x000fce0000010806 */
[----:B------:R-:W1:Y:S08]  /*3fa00*/  MUFU.EX2 R152, R152 ;  /* 0x0000009800987308 */ /* 0x000e700000000800 */
[----:B------:R-:W2:Y:S01]  /*3fa10*/  MUFU.EX2 R193, R193 ;  /* 0x000000c100c17308 */ /* 0x000ea20000000800 */
[----:B------:R-:W-:-:S07]  /*3fa20*/  FFMA.FTZ R11, R41, R67, -R6 ;  /* 0x00000043290b7223 */ /* 0x000fce0000010806 */
[----:B------:R-:W3:Y:S08]  /*3fa30*/  MUFU.EX2 R154, R154 ;  /* 0x0000009a009a7308 */ /* 0x000ef00000000800 */
[----:B------:R-:W3:Y:S01]  /*3fa40*/  MUFU.EX2 R155, R155 ;  /* 0x0000009b009b7308 */ /* 0x000ee20000000800 */
[----:B------:R-:W-:Y:S01]  /*3fa50*/  FFMA.FTZ R175, R26, R67, -R6 ;  /* 0x000000431aaf7223 */ /* 0x000fe20000010806 */
[----:B----4-:R-:W-:-:S06]  /*3fa60*/  FADD.FTZ R7, R195, R70 ;  /* 0x00000046c3077221 */ /* 0x010fcc0000010000 */
[----:B------:R-:W4:Y:S01]  /*3fa70*/  MUFU.EX2 R153, R153 ;  /* 0x0000009900997308 */ /* 0x000f220000000800 */
[----:B0-----:R-:W-:Y:S01]  /*3fa80*/  FADD.FTZ R26, R196, R65 ;  /* 0x00000041c41a7221 */ /* 0x001fe20000010000 */
[----:B------:R-:W-:-:S06]  /*3fa90*/  FFMA.FTZ R0, R38, R67, -R6 ;  /* 0x0000004326007223 */ /* 0x000fcc0000010806 */
[----:B------:R-:W0:Y:S01]  /*3faa0*/  MUFU.EX2 R194, R194 ;  /* 0x000000c200c27308 */ /* 0x000e220000000800 */
[----:B-1----:R-:W-:Y:S01]  /*3fab0*/  FADD.FTZ R7, R152, R7 ;  /* 0x0000000798077221 */ /* 0x002fe20000010000 */
[----:B--2---:R-:W-:-:S06]  /*3fac0*/  FADD.FTZ R26, R193, R26 ;  /* 0x0000001ac11a7221 */ /* 0x004fcc0000010000 */
[----:B------:R-:W1:Y:S01]  /*3fad0*/  MUFU.EX2 R18, R18 ;  /* 0x0000001200127308 */ /* 0x000e620000000800 */
[----:B------:R-:W-:-:S07]  /*3fae0*/  FFMA.FTZ R10, R34, R67, -R6 ;  /* 0x00000043220a7223 */ /* 0x000fce0000010806 */
[----:B------:R-:W2:Y:S01]  /*3faf0*/  MUFU.EX2 R12, R12 ;  /* 0x0000000c000c7308 */ /* 0x000ea20000000800 */
[----:B------:R-:W-:Y:S01]  /*3fb00*/  FFMA.FTZ R170, R28, R67, -R6 ;  /* 0x000000431caa7223 */ /* 0x000fe20000010806 */
[----:B---3--:R-:W-:-:S06]  /*3fb10*/  FADD.FTZ R28, R154, R7 ;  /* 0x000000079a1c7221 */ /* 0x008fcc0000010000 */
[----:B------:R-:W3:Y:S01]  /*3fb20*/  MUFU.EX2 R15, R15 ;  /* 0x0000000f000f7308 */ /* 0x000ee20000000800 */
[----:B------:R-:W-:Y:S01]  /*3fb30*/  FADD.FTZ R7, R155, R26 ;  /* 0x0000001a9b077221 */ /* 0x000fe20000010000 */
[----:B------:R-:W-:-:S06]  /*3fb40*/  FFMA.FTZ R168, R31, R67, -R6 ;  /* 0x000000431fa87223 */ /* 0x000fcc0000010806 */
[----:B------:R-:W3:Y:S01]  /*3fb50*/  MUFU.EX2 R11, R11 ;  /* 0x0000000b000b7308 */ /* 0x000ee20000000800 */
[----:B------:R-:W-:Y:S01]  /*3fb60*/  FFMA.FTZ R177, R21, R67, -R6 ;  /* 0x0000004315b17223 */ /* 0x000fe20000010806 */
[----:B----4-:R-:W-:-:S06]  /*3fb70*/  FADD.FTZ R21, R153, R28 ;  /* 0x0000001c99157221 */ /* 0x010fcc0000010000 */
[----:B------:R-:W4:Y:S01]  /*3fb80*/  MUFU.EX2 R14, R14 ;  /* 0x0000000e000e7308 */ /* 0x000f220000000800 */
[----:B0-----:R-:W-:Y:S01]  /*3fb90*/  FADD.FTZ R7, R194, R7 ;  /* 0x00000007c2077221 */ /* 0x001fe20000010000 */
[----:B------:R-:W-:-:S06]  /*3fba0*/  FFMA.FTZ R167, R30, R67, -R6 ;  /* 0x000000431ea77223 */ /* 0x000fcc0000010806 */
[----:B------:R-:W0:Y:S01]  /*3fbb0*/  MUFU.EX2 R0, R0 ;  /* 0x0000000000007308 */ /* 0x000e220000000800 */
[----:B------:R-:W-:Y:S01]  /*3fbc0*/  FFMA.FTZ R185, R20, R67, -R6 ;  /* 0x0000004314b97223 */ /* 0x000fe20000010806 */
[----:B-1----:R-:W-:-:S06]  /*3fbd0*/  FADD.FTZ R20, R18, R21 ;  /* 0x0000001512147221 */ /* 0x002fcc0000010000 */
[----:B------:R-:W1:Y:S01]  /*3fbe0*/  MUFU.EX2 R13, R13 ;  /* 0x0000000d000d7308 */ /* 0x000e620000000800 */
[----:B--2---:R-:W-:-:S07]  /*3fbf0*/  FADD.FTZ R26, R12, R7 ;  /* 0x000000070c1a7221 */ /* 0x004fce0000010000 */
[----:B------:R-:W2:Y:S01]  /*3fc00*/  MUFU.EX2 R10, R10 ;  /* 0x0000000a000a7308 */ /* 0x000ea20000000800 */
[----:B---3--:R-:W-:Y:S01]  /*3fc10*/  FADD.FTZ R7, R15, R20 ;  /* 0x000000140f077221 */ /* 0x008fe20000010000 */
[----:B------:R-:W-:-:S06]  /*3fc20*/  FADD.FTZ R21, R11, R26 ;  /* 0x0000001a0b157221 */ /* 0x000fcc0000010000 */
[----:B------:R-:W3:Y:S01]  /*3fc30*/  MUFU.EX2 R164, R164 ;  /* 0x000000a400a47308 */ /* 0x000ee20000000800 */
[----:B------:R-:W-:-:S07]  /*3fc40*/  FFMA.FTZ R169, R29, R67, -R6 ;  /* 0x000000431da97223 */ /* 0x000fce0000010806 */
[----:B------:R-:W3:Y:S01]  /*3fc50*/  MUFU.EX2 R168, R168 ;  /* 0x000000a800a87308 */ /* 0x000ee20000000800 */
[----:B----4-:R-:W-:Y:S01]  /*3fc60*/  FADD.FTZ R20, R14, R7 ;  /* 0x000000070e147221 */ /* 0x010fe20000010000 */
[----:B0-----:R-:W-:-:S06]  /*3fc70*/  FADD.FTZ R21, R0, R21 ;  /* 0x0000001500157221 */ /* 0x001fcc0000010000 */
[----:B------:R-:W0:Y:S01]  /*3fc80*/  MUFU.EX2 R163, R163 ;  /* 0x000000a300a37308 */ /* 0x000e220000000800 */
[----:B------:R-:W-:-:S07]  /*3fc90*/  FFMA.FTZ R176, R27, R67, -R6 ;  /* 0x000000431bb07223 */ /* 0x000fce0000010806 */
[----:B------:R-:W4:Y:S01]  /*3fca0*/  MUFU.EX2 R167, R167 ;  /* 0x000000a700a77308 */ /* 0x000f220000000800 */
[----:B------:R-:W-:Y:S01]  /*3fcb0*/  FFMA.FTZ R178, R25, R67, -R6 ;  /* 0x0000004319b27223 */ /* 0x000fe20000010806 */
[----:B-1----:R-:W-:-:S06]  /*3fcc0*/  FADD.FTZ R7, R13, R20 ;  /* 0x000000140d077221 */ /* 0x002fcc0000010000 */
[----:B------:R-:W1:Y:S01]  /*3fcd0*/  MUFU.EX2 R166, R166 ;  /* 0x000000a600a67308 */ /* 0x000e620000000800 */
[----:B--2---:R-:W-:-:S07]  /*3fce0*/  FADD.FTZ R25, R10, R21 ;  /* 0x000000150a197221 */ /* 0x004fce0000010000 */
[----:B------:R-:W2:Y:S01]  /*3fcf0*/  MUFU.EX2 R170, R170 ;  /* 0x000000aa00aa7308 */ /* 0x000ea20000000800 */
[----:B---3--:R-:W-:Y:S01]  /*3fd00*/  FADD.FTZ R20, R164, R7 ;  /* 0x00000007a4147221 */ /* 0x008fe20000010000 */
[----:B------:R-:W-:-:S06]  /*3fd10*/  FADD.FTZ R26, R168, R25 ;  /* 0x00000019a81a7221 */ /* 0x000fcc0000010000 */
[----:B------:R-:W3:Y:S08]  /*3fd20*/  MUFU.EX2 R165, R165 ;  /* 0x000000a500a57308 */ /* 0x000ef00000000800 */
[----:B------:R-:W3:Y:S01]  /*3fd30*/  MUFU.EX2 R169, R169 ;  /* 0x000000a900a97308 */ /* 0x000ee20000000800 */
[----:B0-----:R-:W-:Y:S01]  /*3fd40*/  FADD.FTZ R7, R163, R20 ;  /* 0x00000014a3077221 */ /* 0x001fe20000010000 */
[----:B----4-:R-:W-:-:S06]  /*3fd50*/  FADD.FTZ R25, R167, R26 ;  /* 0x0000001aa7197221 */ /* 0x010fcc0000010000 */
[----:B------:R-:W0:Y:S08]  /*3fd60*/  MUFU.EX2 R172, R172 ;  /* 0x000000ac00ac7308 */ /* 0x000e300000000800 */
[----:B------:R-:W4:Y:S01]  /*3fd70*/  MUFU.EX2 R176, R176 ;  /* 0x000000b000b07308 */ /* 0x000f220000000800 */
[----:B-1----:R-:W-:Y:S01]  /*3fd80*/  FADD.FTZ R26, R166, R7 ;  /* 0x00000007a61a7221 */ /* 0x002fe20000010000 */
[----:B--2---:R-:W-:-:S06]  /*3fd90*/  FADD.FTZ R28, R170, R25 ;  /* 0x00000019aa1c7221 */ /* 0x004fcc0000010000 */
[----:B------:R-:W1:Y:S08]  /*3fda0*/  MUFU.EX2 R171, R171 ;  /* 0x000000ab00ab7308 */ /* 0x000e700000000800 */
[----:B------:R-:W2:Y:S01]  /*3fdb0*/  MUFU.EX2 R175, R175 ;  /* 0x000000af00af7308 */ /* 0x000ea20000000800 */
[----:B---3--:R-:W-:Y:S01]  /*3fdc0*/  FADD.FTZ R7, R165, R26 ;  /* 0x0000001aa5077221 */ /* 0x008fe20000010000 */
[----:B------:R-:W-:-:S06]  /*3fdd0*/  FADD.FTZ R25, R169, R28 ;  /* 0x0000001ca9197221 */ /* 0x000fcc0000010000 */
[----:B------:R-:W3:Y:S01]  /*3fde0*/  MUFU.EX2 R174, R174 ;  /* 0x000000ae00ae7308 */ /* 0x000ee20000000800 */
[----:B------:R-:W-:-:S07]  /*3fdf0*/  FFMA.FTZ R156, R64, R67, -R6 ;  /* 0x00000043409c7223 */ /* 0x000fce0000010806 */
[----:B------:R-:W3:Y:S01]  /*3fe00*/  MUFU.EX2 R178, R178 ;  /* 0x000000b200b27308 */ /* 0x000ee20000000800 */
[----:B0-----:R-:W-:Y:S01]  /*3fe10*/  FADD.FTZ R26, R172, R7 ;  /* 0x00000007ac1a7221 */ /* 0x001fe20000010000 */
[----:B----4-:R-:W-:-:S06]  /*3fe20*/  FADD.FTZ R28, R176, R25 ;  /* 0x00000019b01c7221 */ /* 0x010fcc0000010000 */
[----:B------:R-:W0:Y:S01]  /*3fe30*/  MUFU.EX2 R173, R173 ;  /* 0x000000ad00ad7308 */ /* 0x000e220000000800 */
[----:B------:R-:W-:-:S07]  /*3fe40*/  FFMA.FTZ R21, R66, R67, -R6 ;  /* 0x0000004342157223 */ /* 0x000fce0000010806 */
[----:B------:R-:W4:Y:S01]  /*3fe50*/  MUFU.EX2 R177, R177 ;  /* 0x000000b100b17308 */ /* 0x000f220000000800 */
[----:B-1----:R-:W-:Y:S01]  /*3fe60*/  FADD.FTZ R7, R171, R26 ;  /* 0x0000001aab077221 */ /* 0x002fe20000010000 */
[----:B--2---:R-:W-:-:S06]  /*3fe70*/  FADD.FTZ R25, R175, R28 ;  /* 0x0000001caf197221 */ /* 0x004fcc0000010000 */
[----:B------:R-:W1:Y:S01]  /*3fe80*/  MUFU.EX2 R182, R182 ;  /* 0x000000b600b67308 */ /* 0x000e620000000800 */
[----:B------:R-:W-:-:S07]  /*3fe90*/  FFMA.FTZ R20, R53, R67, -R6 ;  /* 0x0000004335147223 */ /* 0x000fce0000010806 */
        /* <DEDUP_REMOVED lines=31> */
[----:B------:R-:W3:Y:S08]  /*40090*/  MUFU.EX2 R186, R186 ;  /* 0x000000ba00ba7308 */ /* 0x000ef00000000800 */
[----:B------:R-:W3:Y:S01]  /*400a0*/  MUFU.EX2 R159, R159 ;  /* 0x0000009f009f7308 */ /* 0x000ee20000000800 */
[----:B0-----:R-:W-:Y:S01]  /*400b0*/  FADD.FTZ R26, R188, R25 ;  /* 0x00000019bc1a7221 */ /* 0x001fe20000010000 */
[----:B----4-:R-:W-:-:S03]  /*400c0*/  FADD.FTZ R7, R161, R6 ;  /* 0x00000006a1077221 */ /* 0x010fc60000010000 */
[----:B-1----:R-:W-:Y:S01]  /*400d0*/  FADD.FTZ R25, R187, R26 ;  /* 0x0000001abb197221 */ /* 0x002fe20000010000 */
[----:B--2---:R-:W-:-:S03]  /*400e0*/  FADD.FTZ R6, R160, R7 ;  /* 0x00000007a0067221 */ /* 0x004fc60000010000 */
[----:B---3--:R-:W-:Y:S01]  /*400f0*/  FADD.FTZ R25, R186, R25 ;  /* 0x00000019ba197221 */ /* 0x008fe20000010000 */
[----:B------:R-:W-:-:S04]  /*40100*/  FADD.FTZ R27, R159, R6 ;  /* 0x000000069f1b7221 */ /* 0x000fc80000010000 */
        /* <DEDUP_REMOVED lines=289> */
[----:B------:R-:W-:Y:S01]  /*41320*/  ST.E desc[UR6][R6.64+0x18], R31 ;  /* 0x0000181f06007985 */ /* 0x000fe2000c101906 */
[----:B------:R-:W-:-:S03]  /*41330*/  FMUL.FTZ R39, R24, R39 ;  /* 0x0000002718277220 */ /* 0x000fc60000410000 */
[----:B------:R1:W-:Y:S01]  /*41340*/  ST.E desc[UR14][R6.64+0x1c], R27 ;  /* 0x00001c1b06007985 */ /* 0x0003e2000c10190e */
[----:B------:R-:W-:-:S03]  /*41350*/  FMUL.FTZ R37, R24, R37 ;  /* 0x0000002518257220 */ /* 0x000fc60000410000 */
[----:B------:R2:W-:Y:S01]  /*41360*/  ST.E desc[UR16][R6.64+0x28], R29 ;  /* 0x0000281d06007985 */ /* 0x0005e2000c101910 */
        /* <DEDUP_REMOVED lines=21> */
[----:B------:R4:W-:Y:S01]  /*414c0*/  ST.E desc[UR10][R6.64+0x7c], R51 ;  /* 0x00007c3306007985 */ /* 0x0009e2000c10190a */
        /* <DEDUP_REMOVED lines=81> */
[----:B------:R-:W-:Y:S04]  /*419e0*/  ST.E desc[UR4][R6.64+0x1c8], R139 ;  /* 0x0001c88b06007985 */ /* 0x000fe8000c101904 */
[----:B------:R4:W-:Y:S04]  /*419f0*/  ST.E desc[UR8][R6.64+0x1cc], R135 ;  /* 0x0001cc8706007985 */ /* 0x0009e8000c101908 */
[----:B------:R4:W-:Y:S04]  /*41a00*/  ST.E desc[UR10][R6.64+0x1d8], R137 ;  /* 0x0001d88906007985 */ /* 0x0009e8000c10190a */
[----:B------:R-:W-:Y:S04]  /*41a10*/  ST.E desc[UR6][R6.64+0x1dc], R147 ;  /* 0x0001dc9306007985 */ /* 0x000fe8000c101906 */
[----:B------:R4:W-:Y:S04]  /*41a20*/  ST.E desc[UR12][R6.64+0x1e8], R141 ;  /* 0x0001e88d06007985 */ /* 0x0009e8000c10190c */
[----:B------:R-:W-:Y:S04]  /*41a30*/  ST.E desc[UR14][R6.64+0x1ec], R145 ;  /* 0x0001ec9106007985 */ /* 0x000fe8000c10190e */
[----:B------:R4:W-:Y:S04]  /*41a40*/  ST.E desc[UR16][R6.64+0x1f8], R143 ;  /* 0x0001f88f06007985 */ /* 0x0009e8000c101910 */
[----:B------:R4:W-:Y:S04]  /*41a50*/  ST.E desc[UR18][R6.64+0x1fc], R149 ;  /* 0x0001fc9506007985 */ /* 0x0009e8000c101912 */
[----:B0-----:R-:W2:Y:S01]  /*41a60*/  LDL.64 R2, [R158+0x80] ;  /* 0x000080009e027983 */ /* 0x001ea20000100a00 */
[----:B------:R-:W-:-:S02]  /*41a70*/  LEA.HI R8, R8, 0x8, RZ, 0x19 ;  /* 0x0000000808087811 */ /* 0x000fc400078fc8ff */
[----:B------:R-:W-:Y:S01]  /*41a80*/  R2UR UR28, R4 ;  /* 0x00000000041c72ca */ /* 0x000fe200000e0000 */
[----:B-1----:R-:W4:Y:S02]  /*41a90*/  LDL.64 R26, [R158] ;  /* 0x000000009e1a7983 */ /* 0x002f240000100a00 */
[----:B------:R0:W-:Y:S01]  /*41aa0*/  BAR.SYNC.DEFER_BLOCKING R8, 0x100 ;  /* 0x000400080000751d */ /* 0x0001e20000010000 */
[----:B------:R-:W-:-:S05]  /*41ab0*/  R2UR UR29, R5 ;  /* 0x00000000051d72ca */ /* 0x000fca00000e0000 */
[----:B------:R-:W4:Y:S04]  /*41ac0*/  LDL.64 R24, [R158+0x98] ;  /* 0x000098009e187983 */ /* 0x000f280000100a00 */
[----:B0-----:R-:W4:Y:S04]  /*41ad0*/  LDL.64 R8, [R158+0x88] ;  /* 0x000088009e087983 */ /* 0x001f280000100a00 */
[----:B--2---:R-:W2:Y:S04]  /*41ae0*/  LD.E R29, desc[UR4][R2.64] ;  /* 0x00000004021d7980 */ /* 0x004ea8000c101900 */
[----:B------:R-:W2:Y:S04]  /*41af0*/  LD.E R31, desc[UR4][R2.64+0x4] ;  /* 0x00000404021f7980 */ /* 0x000ea8000c101900 */
        /* <DEDUP_REMOVED lines=65> */
[----:B--2---:R0:W-:Y:S04]  /*41f10*/  ST.E desc[UR8][R2.64], R29 ;  /* 0x0000001d02007985 */ /* 0x0041e8000c101908 */
[----:B------:R1:W-:Y:S04]  /*41f20*/  ST.E desc[UR4][R2.64+0x4], R31 ;  /* 0x0000041f02007985 */ /* 0x0003e8000c101904 */
[----:B---3--:R2:W-:Y:S04]  /*41f30*/  ST.E desc[UR6][R2.64+0x8], R33 ;  /* 0x0000082102007985 */ /* 0x0085e8000c101906 */
[----:B------:R3:W-:Y:S04]  /*41f40*/  ST.E desc[UR8][R2.64+0xc], R35 ;  /* 0x00000c2302007985 */ /* 0x0007e8000c101908 */
[----:B------:R3:W-:Y:S04]  /*41f50*/  ST.E desc[UR10][R2.64+0x10], R37 ;  /* 0x0000102502007985 */ /* 0x0007e8000c10190a */
[----:B------:R3:W-:Y:S04]  /*41f60*/  ST.E desc[UR12][R2.64+0x14], R39 ;  /* 0x0000142702007985 */ /* 0x0007e8000c10190c */
[----:B------:R3:W-:Y:S04]  /*41f70*/  ST.E desc[UR14][R2.64+0x18], R41 ;  /* 0x0000182902007985 */ /* 0x0007e8000c10190e */
[----:B------:R3:W-:Y:S04]  /*41f80*/  ST.E desc[UR16][R2.64+0x1c], R43 ;  /* 0x00001c2b02007985 */ /* 0x0007e8000c101910 */
[----:B------:R3:W-:Y:S04]  /*41f90*/  ST.E desc[UR18][R2.64+0x20], R45 ;  /* 0x0000202d02007985 */ /* 0x0007e8000c101912 */
        /* <DEDUP_REMOVED lines=56> */
[----:B------:R-:W4:Y:S04]  /*42320*/  LD.E R25, desc[UR28][R2.64+0x104] ;  /* 0x0001041c02197980 */ /* 0x000f28000c101900 */
[----:B----4-:R4:W-:Y:S04]  /*42330*/  ST.E desc[UR4][R2.64+0x104], R25 ;  /* 0x0001041902007985 */ /* 0x0109e8000c101904 */
[----:B------:R-:W4:Y:S04]  /*42340*/  LD.E R27, desc[UR6][R2.64+0x108] ;  /* 0x00010806021b7980 */ /* 0x000f28000c101900 */
[----:B0-----:R-:W4:Y:S04]  /*42350*/  LD.E R29, desc[UR8][R2.64+0x10c] ;  /* 0x00010c08021d7980 */ /* 0x001f28000c101900 */
[----:B-1----:R-:W4:Y:S04]  /*42360*/  LD.E R31, desc[UR10][R2.64+0x110] ;  /* 0x0001100a021f7980 */ /* 0x002f28000c101900 */
[----:B--2---:R-:W2:Y:S04]  /*42370*/  LD.E R33, desc[UR12][R2.64+0x114] ;  /* 0x0001140c02217980 */ /* 0x004ea8000c101900 */
[----:B---3--:R-:W3:Y:S04]  /*42380*/  LD.E R35, desc[UR14][R2.64+0x118] ;  /* 0x0001180e02237980 */ /* 0x008ee8000c101900 */
        /* <DEDUP_REMOVED lines=59> */
[----:B------:R-:W-:Y:S04]  /*42740*/  ST.E desc[UR4][R2.64+0x108], R27 ;  /* 0x0001081b02007985 */ /* 0x000fe8000c101904 */
[----:B------:R-:W-:Y:S04]  /*42750*/  ST.E desc[UR6][R2.64+0x10c], R29 ;  /* 0x00010c1d02007985 */ /* 0x000fe8000c101906 */
[----:B------:R-:W-:Y:S04]  /*42760*/  ST.E desc[UR8][R2.64+0x110], R31 ;  /* 0x0001101f02007985 */ /* 0x000fe8000c101908 */
[----:B--2---:R-:W-:Y:S04]  /*42770*/  ST.E desc[UR10][R2.64+0x114], R33 ;  /* 0x0001142102007985 */ /* 0x004fe8000c10190a */
[----:B---3--:R-:W-:Y:S04]  /*42780*/  ST.E desc[UR12][R2.64+0x118], R35 ;  /* 0x0001182302007985 */ /* 0x008fe8000c10190c */
[----:B------:R-:W-:Y:S04]  /*42790*/  ST.E desc[UR14][R2.64+0x11c], R37 ;  /* 0x00011c2502007985 */ /* 0x000fe8000c10190e */
[----:B------:R-:W-:Y:S04]  /*427a0*/  ST.E desc[UR16][R2.64+0x120], R39 ;  /* 0x0001202702007985 */ /* 0x000fe8000c101910 */
[----:B------:R-:W-:Y:S04]  /*427b0*/  ST.E desc[UR18][R2.64+0x124], R41 ;  /* 0x0001242902007985 */ /* 0x000fe8000c101912 */
[----:B------:R-:W-:Y:S04]  /*427c0*/  ST.E desc[UR20][R2.64+0x128], R43 ;  /* 0x0001282b02007985 */ /* 0x000fe8000c101914 */
[----:B------:R-:W-:Y:S04]  /*427d0*/  ST.E desc[UR22][R2.64+0x12c], R45 ;  /* 0x00012c2d02007985 */ /* 0x000fe8000c101916 */
[----:B----4-:R0:W-:Y:S04]  /*427e0*/  ST.E desc[UR4][R2.64+0x130], R25 ;  /* 0x0001301902007985 */ /* 0x0101e8000c101904 */
        /* <DEDUP_REMOVED lines=65> */
[----:B0-----:R-:W4:Y:S01]  /*42c00*/  LD.E R25, desc[UR24][R2.64+0x4] ;  /* 0x0000041802197980 */ /* 0x001f22000c101900 */
        /* <DEDUP_REMOVED lines=142> */
[----:B------:R-:W-:Y:S01]  /*434f0*/  VOTEU.ANY UP0, P0 ;  /* 0x00000000003f7886 */ /* 0x000fe20000000100 */
        /* <DEDUP_REMOVED lines=24> */
[----:B--2---:R-:W-:-:S06]  /*43680*/  WARPGROUP.ARRIVE ;  /* 0x00000000000079c5 */ /* 0x004fcc0000000000 */
        /* <DEDUP_REMOVED lines=753> */
[----:B------:R-:W-:Y:S02]  /*465a0*/  F2FP.BF16.F32.PACK_AB R152, R15, R18 ;  /* 0x000000120f98723e */ /* 0x000fe400000010ff */
[----:B------:R-:W-:Y:S02]  /*465b0*/  F2FP.BF16.F32.PACK_AB R154, R13, R14 ;  /* 0x0000000e0d9a723e */ /* 0x000fe400000010ff */
[----:B------:R-:W-:Y:S02]  /*465c0*/  F2FP.BF16.F32.PACK_AB R153, R11, R12 ;  /* 0x0000000c0b99723e */ /* 0x000fe400000010ff */
[----:B------:R-:W-:-:S02]  /*465d0*/  F2FP.BF16.F32.PACK_AB R155, R10, R0 ;  /* 0x000000000a9b723e */ /* 0x000fc400000010ff */
        /* <DEDUP_REMOVED lines=2724> */
[----:B------:R4:W-:Y:S04]  /*51020*/  ST.E desc[UR18][R2.64+0x1b4], R133 ;  /* 0x0001b48502007985 */ /* 0x0009e8000c101912 */
        /* <DEDUP_REMOVED lines=23> */
[----:B------:R4:W-:Y:S04]  /*511a0*/  ST.E desc[UR16][R2.64+0x1e4], R145 ;  /* 0x0001e49102007985 */ /* 0x0009e8000c101910 */
        /* <DEDUP_REMOVED lines=372> */
[----:B------:R-:W-:-:S02]  /*528f0*/  R2UR UR7, R7 ;  /* 0x00000000070772ca */ /* 0x000fc400000e0000 */
[----:B------:R-:W-:Y:S02]  /*52900*/  F2FP.BF16.F32.PACK_AB R186, R186, R187 ;  /* 0x000000bbbaba723e */ /* 0x000fe400000010ff */
[----:B------:R-:W-:Y:S02]  /*52910*/  R2UR UR6, R6 ;  /* 0x00000000060672ca */ /* 0x000fe400000e0000 */
[----:B------:R-:W-:Y:S02]  /*52920*/  F2FP.BF16.F32.PACK_AB R184, R188, R189 ;  /* 0x000000bdbcb8723e */ /* 0x000fe400000010ff */
[----:B------:R-:W-:Y:S02]  /*52930*/  F2FP.BF16.F32.PACK_AB R185, R161, R162 ;  /* 0x000000a2a1b9723e */ /* 0x000fe400000010ff */
[----:B------:R-:W-:Y:S02]  /*52940*/  F2FP.BF16.F32.PACK_AB R187, R159, R160 ;  /* 0x000000a09fbb723e */ /* 0x000fe400000010ff */
        /* <DEDUP_REMOVED lines=27> */
[C---:B------:R-:W-:Y:S01]  /*52b00*/  R2UR UR7, R5.reuse ;  /* 0x00000000050772ca */ /* 0x040fe200000e0000 */
[----:B------:R-:W-:Y:S02]  /*52b10*/  WARPGROUP.DEPBAR.LE gsb0, 0x0 ;  /* 0x00008000000079c5 */ /* 0x000fe40000010000 */
[----:B------:R-:W-:Y:S01]  /*52b20*/  ST.E desc[UR4][R2.64], R24 ;  /* 0x0000001802007985 */ /* 0x000fe2000c101904 */
[----:B------:R-:W-:Y:S02]  /*52b30*/  R2UR UR4, R4 ;  /* 0x00000000040472ca */ /* 0x000fe400000e0000 */
[----:B------:R-:W-:-:S07]  /*52b40*/  R2UR UR5, R5 ;  /* 0x00000000050572ca */ /* 0x000fce00000e0000 */
[----:B------:R0:W-:Y:S01]  /*52b50*/  ST.E desc[UR6][R2.64+0x4], R25 ;  /* 0x0000041902007985 */ /* 0x0001e2000c101906 */
[C---:B------:R-:W-:Y:S02]  /*52b60*/  R2UR UR6, R4.reuse ;  /* 0x00000000040672ca */ /* 0x040fe400000e0000 */
[C---:B------:R-:W-:Y:S01]  /*52b70*/  R2UR UR7, R5.reuse ;  /* 0x00000000050772ca */ /* 0x040fe200000e0000 */
[----:B------:R-:W-:Y:S01]  /*52b80*/  ST.E desc[UR8][R2.64+0x8], R26 ;  /* 0x0000081a02007985 */ /* 0x000fe2000c101908 */
[C---:B------:R-:W-:Y:S02]  /*52b90*/  R2UR UR8, R4.reuse ;  /* 0x00000000040872ca */ /* 0x040fe400000e0000 */
[C---:B------:R-:W-:Y:S01]  /*52ba0*/  R2UR UR9, R5.reuse ;  /* 0x00000000050972ca */ /* 0x040fe200000e0000 */
[----:B------:R1:W-:Y:S01]  /*52bb0*/  ST.E desc[UR10][R2.64+0xc], R27 ;  /* 0x00000c1b02007985 */ /* 0x0003e2000c10190a */
[C---:B------:R-:W-:Y:S02]  /*52bc0*/  R2UR UR10, R4.reuse ;  /* 0x00000000040a72ca */ /* 0x040fe400000e0000 */
[----:B------:R-:W-:Y:S01]  /*52bd0*/  R2UR UR11, R5 ;  /* 0x00000000050b72ca */ /* 0x000fe200000e0000 */
[----:B------:R-:W-:Y:S01]  /*52be0*/  ST.E desc[UR12][R2.64+0x10], R28 ;  /* 0x0000101c02007985 */ /* 0x000fe2000c10190c */
        /* <DEDUP_REMOVED lines=370> */
[----:B------:R4:W-:Y:S01]  /*54310*/  ST.E desc[UR6][R8.64], R191 ;  /* 0x000000bf08007985 */ /* 0x0009e2000c101906 */
        /* <DEDUP_REMOVED lines=19> */
[----:B-1----:R-:W4:Y:S01]  /*54450*/  LD.E R27, desc[UR20][R2.64+0x18] ;  /* 0x00001814021b7980 */ /* 0x002f22000c101900 */
[----:B------:R-:W-:-:S02]  /*54460*/  R2UR UR18, R4 ;  /* 0x00000000041272ca */ /* 0x000fc400000e0000 */
[C---:B------:R-:W-:Y:S01]  /*54470*/  R2UR UR19, R5.reuse ;  /* 0x00000000051372ca */ /* 0x040fe200000e0000 */
[----:B--2---:R-:W2:Y:S01]  /*54480*/  LD.E R29, desc[UR22][R2.64+0x1c] ;  /* 0x00001c16021d7980 */ /* 0x004ea2000c101900 */
[C---:B------:R-:W-:Y:S02]  /*54490*/  R2UR UR20, R4.reuse ;  /* 0x00000000041472ca */ /* 0x040fe400000e0000 */
[C---:B------:R-:W-:Y:S01]  /*544a0*/  R2UR UR21, R5.reuse ;  /* 0x00000000051572ca */ /* 0x040fe200000e0000 */
[----:B---3--:R-:W3:Y:S01]  /*544b0*/  LD.E R31, desc[UR24][R2.64+0x20] ;  /* 0x00002018021f7980 */ /* 0x008ee2000c101900 */
[C---:B------:R-:W-:Y:S02]  /*544c0*/  R2UR UR22, R4.reuse ;  /* 0x00000000041672ca */ /* 0x040fe400000e0000 */
[----:B------:R-:W-:Y:S01]  /*544d0*/  R2UR UR23, R5 ;  /* 0x00000000051772ca */ /* 0x000fe200000e0000 */
[----:B----4-:R-:W4:Y:S01]  /*544e0*/  LD.E R33, desc[UR26][R2.64+0x24] ;  /* 0x0000241a02217980 */ /* 0x010f22000c101900 */
        /* <DEDUP_REMOVED lines=375> */
[----:B--2---:R-:W-:Y:S01]  /*55c60*/  ST.E desc[UR18][R2.64+0x1c], R29 ;  /* 0x00001c1d02007985 */ /* 0x004fe2000c101912 */
[----:B------:R-:W-:-:S02]  /*55c70*/  R2UR UR18, R4 ;  /* 0x00000000041272ca */ /* 0x000fc400000e0000 */
[C---:B------:R-:W-:Y:S01]  /*55c80*/  R2UR UR19, R5.reuse ;  /* 0x00000000051372ca */ /* 0x040fe200000e0000 */
[----:B---3--:R-:W-:Y:S01]  /*55c90*/  ST.E desc[UR20][R2.64+0x20], R31 ;  /* 0x0000201f02007985 */ /* 0x008fe2000c101914 */
[C---:B------:R-:W-:Y:S02]  /*55ca0*/  R2UR UR20, R4.reuse ;  /* 0x00000000041472ca */ /* 0x040fe400000e0000 */
[C---:B------:R-:W-:Y:S01]  /*55cb0*/  R2UR UR21, R5.reuse ;  /* 0x00000000051572ca */ /* 0x040fe200000e0000 */
[----:B----4-:R-:W-:Y:S01]  /*55cc0*/  ST.E desc[UR22][R2.64+0x24], R33 ;  /* 0x0000242102007985 */ /* 0x010fe2000c101916 */
        /* <DEDUP_REMOVED lines=347> */
.L_x_11569:
[----:B------:R-:W-:Y:S05]  /*57280*/  BSYNC B2 ;  /* 0x0000000000027941 */ /* 0x000fea0003800000 */
.L_x_11568:
[C---:B------:R-:W-:Y:S02]  /*57290*/  R2UR UR6, R4.reuse ;  /* 0x00000000040672ca */ /* 0x040fe400000e0000 */
[C---:B------:R-:W-:Y:S02]  /*572a0*/  R2UR UR7, R5.reuse ;  /* 0x00000000050772ca */ /* 0x040fe400000e0000 */
[----:B------:R-:W-:Y:S02]  /*572b0*/  R2UR UR4, R4 ;  /* 0x00000000040472ca */ /* 0x000fe400000e0000 */
[----:B------:R-:W-:-:S09]  /*572c0*/  R2UR UR5, R5 ;  /* 0x00000000050572ca */ /* 0x000fd200000e0000 */
[----:B------:R-:W2:Y:S04]  /*572d0*/  LD.E.64 R2, desc[UR6][R8.64+0x20] ;  /* 0x0000200608027980 */ /* 0x000ea8000c101b00 */
[----:B------:R-:W3:Y:S01]  /*572e0*/  LD.E R0, desc[UR4][R8.64+0xc] ;  /* 0x00000c0408007980 */ /* 0x000ee2000c101900 */
[----:B------:R-:W-:Y:S01]  /*572f0*/  IMAD.MOV.U32 R193, RZ, RZ, 0x0 ;  /* 0x00000000ffc17424 */ /* 0x000fe200078e00ff */
[----:B--2---:R-:W-:-:S05]  /*57300*/  MOV R3, R2 ;  /* 0x0000000200037202 */ /* 0x004fca0000000f00 */
[----:B-----5:R-:W-:-:S05]  /*57310*/  IMAD R3, R6, 0x8, R3 ;  /* 0x0000000806037824 */ /* 0x020fca00078e0203 */
[----:B---3--:R-:W-:-:S04]  /*57320*/  PRMT R0, R0, 0x654, R3 ;  /* 0x0000065400007816 */ /* 0x008fc80000000003 */
[----:B------:R0:W-:Y:S02]  /*57330*/  SYNCS.ARRIVE.TRANS64.RED.A1T0 RZ, [R0+URZ], RZ ;  /* 0x000000ff00ff79a7 */ /* 0x0001e4000810043f */
[----:B0-----:R-:W-:Y:S05]  /*57340*/  RET.REL.NODEC R192 `(_ZN7cutlass13device_kernelIN5flash11enable_sm90INS1_16FlashAttnFwdSm90INS1_25CollectiveMainloopFwdSm90ILi2EN4cute5tupleIJNS5_1CILi1EEES8_S8_EEENS6_IJNS7_ILi128EEENS7_ILi96EEENS7_ILi64EEEEEELi256ENS_10bfloat16_tEfNS_4arch4Sm90ELb0ELb1ELb1ELb0ELb1ELb0ELb1ELb1ELb0ELb1ELb1ELb0EEENS1_21CollectiveEpilogueFwdINS6_IJSA_NS7_ILi256EEESB_EEES9_SE_SG_Li256ELb0ELb1ELb1ELb0EEENS1_19SingleTileSchedulerILb0ELb1ELb1ELi128EEEEEEEEEvNT_6ParamsE) ;  /* 0xfffffa8cc02c7950 */ /* 0x001fea0003c3ffff */
.L_x_11544:
[----:B0-----:R0:W1:Y:S02]  /*57350*/  SYNCS.PHASECHK.TRANS64.TRYWAIT P0, [R10+URZ], R11 ;  /* 0x0000000b0a0075a7 */ /* 0x001064000800017f */
[----:B-1----:R-:W-:Y:S05]  /*57360*/  @!P0 NANOSLEEP.SYNCS 0x989680 ;  /* 0x009896800000895d */ /* 0x002fea0003900000 */
[----:B------:R-:W1:Y:S02]  /*57370*/  @!P0 SYNCS.PHASECHK.TRANS64 P0, [R10+URZ], R11 ;  /* 0x0000000b0a0085a7 */ /* 0x000e64000800007f */
[----:B-1----:R-:W-:Y:S05]  /*57380*/  @!P0 BRA `(.L_x_11544) ;  /* 0xfffffffc00f08947 */ /* 0x002fea000383ffff */
[----:B------:R-:W-:Y:S05]  /*57390*/  BRA `(.L_x_11543) ;  /* 0xfffffe48001c7947 */ /* 0x000fea000383ffff */
.L_x_11551:
[----:B0-----:R0:W1:Y:S02]  /*573a0*/  SYNCS.PHASECHK.TRANS64.TRYWAIT P0, [R10+URZ], R11 ;  /* 0x0000000b0a0075a7 */ /* 0x001064000800017f */
[----:B-1----:R-:W-:Y:S05]  /*573b0*/  @!P0 NANOSLEEP.SYNCS 0x989680 ;  /* 0x009896800000895d */ /* 0x002fea0003900000 */
[----:B------:R-:W1:Y:S02]  /*573c0*/  @!P0 SYNCS.PHASECHK.TRANS64 P0, [R10+URZ], R11 ;  /* 0x0000000b0a0085a7 */ /* 0x000e64000800007f */
[----:B-1----:R-:W-:Y:S05]  /*573d0*/  @!P0 BRA `(.L_x_11551) ;  /* 0xfffffffc00f08947 */ /* 0x002fea000383ffff */
[----:B------:R-:W-:Y:S05]  /*573e0*/  BRA `(.L_x_11550) ;  /* 0xfffffe4c00f07947 */ /* 0x000fea000383ffff */
.L_x_11570:
        /* <DEDUP_REMOVED lines=9> */
.L_x_15771:


//--------------------- .text._ZN7cutlass13device_kernelIN5flash11enable_sm90INS1_16FlashAttnFwdSm90INS1_25CollectiveMainloopFwdSm90ILi2EN4cute5tupleIJNS5_1CILi1EEES8_S8_EEENS6_IJNS7_ILi128EEENS7_ILi96EEENS7_ILi64EEEEEELi256ENS_10bfloat16_tEfNS_4arch4Sm90ELb0ELb1ELb1ELb1ELb1ELb0ELb0ELb1ELb0ELb1ELb1ELb0EEENS1_21CollectiveEpilogueFwdINS6_IJSA_NS7_ILi256EEESB_EEES9_SE_SG_Li256ELb1ELb1ELb1ELb0EEENS1_36VarlenDynamicPersistentTileSchedulerILi128ELi96ELi256ELi128ELb1ELb1ELb1ELb1ELb0ELb1EEEEEEEEEvNT_6ParamsE --------------------------
	.section	.text._ZN7cutlass13device_kernelIN5flash11enable_sm90INS1_16FlashAttnFwdSm90INS1_25CollectiveMainloopFwdSm90ILi2EN4cute5tupleIJNS5_1CILi1EEES8_S8_EEENS6_IJNS7_ILi128EEENS7_ILi96EEENS7_ILi64EEEEEELi256ENS_10bfloat16_tEfNS_4arch4Sm90ELb0ELb1ELb1ELb1ELb1ELb0ELb0ELb1ELb0ELb1ELb1ELb0EEENS1_21CollectiveEpilogueFwdINS6_IJSA_NS7_ILi256EEESB_EEES9_SE_SG_Li256ELb1ELb1ELb1ELb0EEENS1_36VarlenDynamicPersistentTileSchedulerILi128ELi96ELi256ELi128ELb1ELb1ELb1ELb1ELb0ELb1EEEEEEEEEvNT_6ParamsE,"ax",@progbits
	.align	128
.text._ZN7cutlass13device_kernelIN5flash11enable_sm90INS1_16FlashAttnFwdSm90INS1_25CollectiveMainloopFwdSm90ILi2EN4cute5tupleIJNS5_1CILi1EEES8_S8_EEENS6_IJNS7_ILi128EEENS7_ILi96EEENS7_ILi64EEEEEELi256ENS_10bfloat16_tEfNS_4arch4Sm90ELb0ELb1ELb1ELb1ELb1ELb0ELb0ELb1ELb0ELb1ELb1ELb0EEENS1_21CollectiveEpilogueFwdINS6_IJSA_NS7_ILi256EEESB_EEES9_SE_SG_Li256ELb1ELb1ELb1ELb0EEENS1_36VarlenDynamicPersistentTileSchedulerILi128ELi96ELi256ELi128ELb1ELb1ELb1ELb1ELb0ELb1EEEEEEEEEvNT_6ParamsE:
        .type           _ZN7cutlass13device_kernelIN5flash11enable_sm90INS1_16FlashAttnFwdSm90INS1_25CollectiveMainloopFwdSm90ILi2EN4cute5tupleIJNS5_1CILi1EEES8_S8_EEENS6_IJNS7_ILi128EEENS7_ILi96EEENS7_ILi64EEEEEELi256ENS_10bfloat16_tEfNS_4arch4Sm90ELb0ELb1ELb1ELb1ELb1ELb0ELb0ELb1ELb0ELb1ELb1ELb0EEENS1_21CollectiveEpilogueFwdINS6_IJSA_NS7_ILi256EEESB_EEES9_SE_SG_Li256ELb1ELb1ELb1ELb0EEENS1_36VarlenDynamicPersistentTileSchedulerILi128ELi96ELi256ELi128ELb1ELb1ELb1ELb1ELb0ELb1EEEEEEEEEvNT_6ParamsE,@function
        .size           _ZN7cutlass13device_kernelIN5flash11enable_sm90INS1_16FlashAttnFwdSm90INS1_25CollectiveMainloopFwdSm90ILi2EN4cute5tupleIJNS5_1CILi1EEES8_S8_EEENS6_IJNS7_ILi128EEENS7_ILi96EEENS7_ILi64EEEEEELi256ENS_10bfloat16_tEfNS_4arch4Sm90ELb0ELb1ELb1ELb1ELb1ELb0ELb0ELb1ELb0ELb1ELb1ELb0EEENS1_21CollectiveEpilogueFwdINS6_IJSA_NS7_ILi256EEESB_EEES9_SE_SG_Li256ELb1ELb1ELb1ELb0EEENS1_36VarlenDynamicPersistentTileSchedulerILi128ELi96ELi256ELi128ELb1ELb1ELb1ELb1ELb0ELb1EEEEEEEEEvNT_6ParamsE,(.L_x_15773 - _ZN7cutlass13device_kernelIN5flash11enable_sm90INS1_16FlashAttnFwdSm90INS1_25CollectiveMainloopFwdSm90ILi2EN4cute5tupleIJNS5_1CILi1EEES8_S8_EEENS6_IJNS7_ILi128EEENS7_ILi96EEENS7_ILi64EEEEEELi256ENS_10bfloat16_tEfNS_4arch4Sm90ELb0ELb1ELb1ELb1ELb1ELb0ELb0ELb1ELb0ELb1ELb1ELb0EEENS1_21CollectiveEpilogueFwdINS6_IJSA_NS7_ILi256EEESB_EEES9_SE_SG_Li256ELb1ELb1ELb1ELb0EEENS1_36VarlenDynamicPersistentTileSchedulerILi128ELi96ELi256ELi128ELb1ELb1ELb1ELb1ELb0ELb1EEEEEEEEEvNT_6ParamsE)
        .other          _ZN7cutlass13device_kernelIN5flash11enable_sm90INS1_16FlashAttnFwdSm90INS1_25CollectiveMainloopFwdSm90ILi2EN4cute5tupleIJNS5_1CILi1EEES8_S8_EEENS6_IJNS7_ILi128EEENS7_ILi96EEENS7_ILi64EEEEEELi256ENS_10bfloat16_tEfNS_4arch4Sm90ELb0ELb1ELb1ELb1ELb1ELb0ELb0ELb1ELb0ELb1ELb1ELb0EEENS1_21CollectiveEpilogueFwdINS6_IJSA_NS7_ILi256EEESB_EEES9_SE_SG_Li256ELb1ELb1ELb1ELb0EEENS1_36VarlenDynamicPersistentTileSchedulerILi128ELi96ELi256ELi128ELb1ELb1ELb1ELb1ELb0ELb1EEEEEEEEEvNT_6ParamsE,@"STO_CUDA_ENTRY STV_DEFAULT"
_ZN7cutlass13device_kernelIN5flash11enable_sm90INS1_16FlashAttnFwdSm90INS1_25CollectiveMainloopFwdSm90ILi2EN4cute5tupleIJNS5_1CILi1EEES8_S8_EEENS6_IJNS7_ILi128EEENS7_ILi96EEENS7_ILi64EEEEEELi256ENS_10bfloat16_tEfNS_4arch4Sm90ELb0ELb1ELb1ELb1ELb1ELb0ELb0ELb1ELb0ELb1ELb1ELb0EEENS1_21CollectiveEpilogueFwdINS6_IJSA_NS7_ILi256EEESB_EEES9_SE_SG_Li256ELb1ELb1ELb1ELb0EEENS1_36VarlenDynamicPersistentTileSchedulerILi128ELi96ELi256ELi128ELb1ELb1ELb1ELb1ELb0ELb1EEEEEEEEEvNT_6ParamsE:
        /* <DEDUP_REMOVED lines=45> */
.L_x_11571:
        /* <DEDUP_REMOVED lines=22> */
.L_x_11572:
        /* <DEDUP_REMOVED lines=18> */
.L_x_11573:
        /* <DEDUP_REMOVED lines=22> */
.L_x_11574:
        /* <DEDUP_REMOVED lines=23> */
.L_x_11575:
        /* <DEDUP_REMOVED lines=13> */
[----:B------:R-:W-:Y:S05]  /*08f0*/  @!P1 BRA `(.L_x_11576) ;  /* 0x000001b800e89947 */ /* 0x000fea0003800000 */
.L_x_11577:
[----:B------:R-:W-:-:S08]  /*0900*/  NOP ;  /* 0x0000000000007918 */ /* 0x000fd00000000000 */
[----:B------:R-:W1:Y:S02]  /*0910*/  USETMAXREG.TRY_ALLOC.CTAPOOL UP0, 0xe8 ;  /* 0x000000e8000079c8 */ /* 0x000e640008000600 */
[----:B-1----:R-:W-:-:S13]  /*0920*/  PLOP3.LUT P0, PT, PT, PT, UP0, 0x80, 0x0 ;  /* 0x000000000000781c */ /* 0x002fda0003f0f008 */
[----:B------:R-:W-:Y:S05]  /*0930*/  @!P0 BRA `(.L_x_11577) ;  /* 0xfffffffc00f08947 */ /* 0x000fea000383ffff */
[----:B------:R-:W1:Y:S01]  /*0940*/  S2R R0, SR_TID.X ;  /* 0x0000000000007919 */ /* 0x000e620000002100 */
[----:B------:R-:W-:Y:S06]  /*0950*/  BAR.ARV 0x8, 0x180 ;  /* 0x0206000000007b1d */ /* 0x000fec0000002000 */
[----:B0-----:R-:W-:Y:S01]  /*0960*/  IADD3 R2, P1, R16, 0x1c0, RZ ;  /* 0x000001c010027810 */ /* 0x001fe20007f3e0ff */
[----:B------:R-:W-:Y:S01]  /*0970*/  ULDC UR4, c[0x0][0xc3c] ;  /* 0x00030f0000047ab9 */ /* 0x000fe20000000800 */
[----:B------:R-:W0:Y:S03]  /*0980*/  S2R R7, SR_CgaCtaId ;  /* 0x0000000000077919 */ /* 0x000e260000008800 */
[----:B------:R-:W-:Y:S01]  /*0990*/  IMAD.X R3, RZ, RZ, R17, P1 ;  /* 0x000000ffff037224 */ /* 0x000fe200008e0611 */
[----:B------:R-:W-:Y:S04]  /*09a0*/  STL.64 [R1+0x1c0], RZ ;  /* 0x0001c0ff01007387 */ /* 0x000fe80000100a00 */
[----:B------:R-:W-:Y:S04]  /*09b0*/  STL.64 [R1+0x448], R2 ;  /* 0x0004480201007387 */ /* 0x000fe80000100a00 */
[----:B------:R-:W-:Y:S01]  /*09c0*/  STL [R1+0x1c8], RZ ;  /* 0x0001c8ff01007387 */ /* 0x000fe20000100800 */
[----:B-1----:R-:W-:-:S04]  /*09d0*/  SHF.R.U32.HI R0, RZ, 0x7, R0 ;  /* 0x00000007ff007819 */ /* 0x002fc80000011600 */
[----:B------:R-:W-:Y:S02]  /*09e0*/  ISETP.NE.AND P0, PT, R0, 0x1, PT ;  /* 0x000000010000780c */ /* 0x000fe40003f05270 */
[----:B------:R-:W-:-:S04]  /*09f0*/  MOV R0, 0x400 ;  /* 0x0000040000007802 */ /* 0x000fc80000000f00 */
[----:B0-----:R-:W-:-:S07]  /*0a00*/  LEA R0, R7, R0, 0x18 ;  /* 0x0000000007007211 */ /* 0x001fce00078ec0ff */
[----:B------:R-:W-:Y:S08]  /*0a10*/  @!P0 BAR.ARV 0x9, 0x100 ;  /* 0x0244000000008b1d */ /* 0x000ff00000002000 */
[----:B------:R-:W-:Y:S06]  /*0a20*/  BAR.SYNC.DEFER_BLOCKING 0x5, 0x180 ;  /* 0x0146000000007b1d */ /* 0x000fec0000010000 */
[----:B------:R-:W0:Y:S02]  /*0a30*/  LDS.128 R12, [R0+0x228d0] ;  /* 0x0228d000000c7984 */ /* 0x000e240000000c00 */
[----:B------:R-:W-:Y:S06]  /*0a40*/  BAR.ARV 0x4, 0x180 ;  /* 0x0106000000007b1d */ /* 0x000fec0000002000 */
[----:B0-----:R-:W-:-:S13]  /*0a50*/  ISETP.GE.AND P0, PT, R15, UR4, PT ;  /* 0x000000040f007c0c */ /* 0x001fda000bf06270 */
[----:B------:R-:W-:Y:S05]  /*0a60*/  @P0 EXIT ;  /* 0x000000000000094d */ /* 0x000fea0003800000 */
[----:B------:R-:W0:Y:S01]  /*0a70*/  S2R R2, SR_TID.X ;  /* 0x0000000000027919 */ /* 0x000e220000002100 */
[----:B------:R-:W-:Y:S01]  /*0a80*/  R2UR UR5, R13 ;  /* 0x000000000d0572ca */ /* 0x000fe200000e0000 */
[----:B------:R-:W-:Y:S01]  /*0a90*/  UMOV UR61, URZ ;  /* 0x0000003f003d7c82 */ /* 0x000fe20008000000 */
[----:B------:R-:W-:Y:S02]  /*0aa0*/  R2UR UR6, R14 ;  /* 0x000000000e0672ca */ /* 0x000fe400000e0000 */
[----:B------:R-:W-:Y:S01]  /*0ab0*/  R2UR UR7, R15 ;  /* 0x000000000f0772ca */ /* 0x000fe200000e0000 */
[----:B0-----:R-:W-:-:S05]  /*0ac0*/  VIADD R214, R2, 0xffffff80 ;  /* 0xffffff8002d67836 */ /* 0x001fca0000000000 */
[----:B------:R-:W-:-:S04]  /*0ad0*/  SHF.R.S32.HI R3, RZ, 0x1f, R214 ;  /* 0x0000001fff037819 */ /* 0x000fc800000114d6 */
[CC--:B------:R-:W-:Y:S02]  /*0ae0*/  LEA.HI R0, R3.reuse, R214.reuse, RZ, 0x7 ;  /* 0x000000d603007211 */ /* 0x0c0fe400078f38ff */
[----:B------:R-:W-:Y:S02]  /*0af0*/  LEA.HI R4, R3, R214, RZ, 0x5 ;  /* 0x000000d603047211 */ /* 0x000fe400078f28ff */
[----:B------:R-:W-:-:S03]  /*0b00*/  LOP3.LUT R5, R0, 0xffffff80, RZ, 0xc0, !PT ;  /* 0xffffff8000057812 */ /* 0x000fc600078ec0ff */
[----:B------:R-:W-:Y:S02]  /*0b10*/  IMAD.SHL.U32 R6, R4, 0x20, RZ ;  /* 0x0000002004067824 */ /* 0x000fe400078e00ff */
[----:B------:R-:W-:Y:S01]  /*0b20*/  IMAD.IADD R19, R214, 0x1, -R5 ;  /* 0x00000001d6137824 */ /* 0x000fe200078e0a05 */
[----:B------:R-:W-:Y:S02]  /*0b30*/  LEA.HI R5, R3, R214, RZ, 0x4 ;  /* 0x000000d603057211 */ /* 0x000fe400078f20ff */
[----:B------:R-:W-:Y:S02]  /*0b40*/  LOP3.LUT R12, R6, 0xfffffc00, RZ, 0xc0, !PT ;  /* 0xfffffc00060c7812 */ /* 0x000fe400078ec0ff */
[----:B------:R-:W-:Y:S01]  /*0b50*/  SHF.R.S32.HI R8, RZ, 0x4, R5 ;  /* 0x00000004ff087819 */ /* 0x000fe20000011405 */
[----:B------:R-:W-:Y:S01]  /*0b60*/  STL [R1+0x454], R19 ;  /* 0x0004541301007387 */ /* 0x000fe20000100800 */
[----:B------:R-:W-:Y:S02]  /*0b70*/  SHF.R.S32.HI R2, RZ, 0x1f, R19 ;  /* 0x0000001fff027819 */ /* 0x000fe40000011413 */
[----:B------:R-:W-:-:S02]  /*0b80*/  LEA.HI R10, R5, R8, RZ, 0x1 ;  /* 0x00000008050a7211 */ /* 0x000fc400078f08ff */
[----:B------:R-:W-:Y:S02]  /*0b90*/  LEA.HI R4, R2, R19, RZ, 0x2 ;  /* 0x0000001302047211 */ /* 0x000fe400078f10ff */
[----:B------:R-:W-:Y:S02]  /*0ba0*/  LOP3.LUT R11, R10, 0x1ffffffe, RZ, 0xc0, !PT ;  /* 0x1ffffffe0a0b7812 */ /* 0x000fe400078ec0ff */
[----:B------:R-:W-:Y:S02]  /*0bb0*/  LOP3.LUT R9, R5, 0x3fffff0, RZ, 0xc0, !PT ;  /* 0x03fffff005097812 */ /* 0x000fe400078ec0ff */
[--C-:B------:R-:W-:Y:S01]  /*0bc0*/  SHF.R.S32.HI R5, RZ, 0x2, R4.reuse ;  /* 0x00000002ff057819 */ /* 0x100fe20000011404 */
[----:B------:R-:W-:Y:S01]  /*0bd0*/  IMAD.IADD R11, R8, 0x1, -R11 ;  /* 0x00000001080b7824 */ /* 0x000fe200078e0a0b */
[----:B------:R-:W-:Y:S01]  /*0be0*/  SHF.R.S32.HI R6, RZ, 0x1f, R4 ;  /* 0x0000001fff067819 */ /* 0x000fe20000011404 */
[----:B------:R-:W-:Y:S01]  /*0bf0*/  IMAD.IADD R9, R214, 0x1, -R9 ;  /* 0x00000001d6097824 */ /* 0x000fe200078e0a09 */
[----:B------:R-:W-:-:S02]  /*0c00*/  SHF.R.S32.HI R8, RZ, 0x7, R0 ;  /* 0x00000007ff087819 */ /* 0x000fc40000011400 */
[----:B------:R-:W-:Y:S01]  /*0c10*/  LEA.HI R6, R6, R5, RZ, 0x3 ;  /* 0x0000000506067211 */ /* 0x000fe200078f18ff */
[----:B------:R-:W-:Y:S01]  /*0c20*/  IMAD R12, R9, 0x40, R12 ;  /* 0x00000040090c7824 */ /* 0x000fe200078e020c */
[----:B------:R-:W-:Y:S01]  /*0c30*/  LOP3.LUT R4, R4, 0x7ffffffc, RZ, 0xc0, !PT ;  /* 0x7ffffffc04047812 */ /* 0x000fe200078ec0ff */
[----:B------:R-:W-:Y:S01]  /*0c40*/  STL [R1+0x458], R8 ;  /* 0x0004580801007387 */ /* 0x000fe20000100800 */
[----:B------:R-:W-:Y:S01]  /*0c50*/  LOP3.LUT R6, R6, 0xfffffff8, RZ, 0xc0, !PT ;  /* 0xfffffff806067812 */ /* 0x000fe200078ec0ff */
[----:B------:R-:W-:Y:S01]  /*0c60*/  IMAD R10, R11, 0x8, R12 ;  /* 0x000000080b0a7824 */ /* 0x000fe200078e020c */
[----:B------:R-:W-:Y:S01]  /*0c70*/  LEA.HI R2, R2, R19, RZ, 0x5 ;  /* 0x0000001302027211 */ /* 0x000fe200078f28ff */
[----:B------:R-:W-:Y:S01]  /*0c80*/  IMAD.IADD R4, R19, 0x1, -R4 ;  /* 0x0000000113047824 */ /* 0x000fe200078e0a04 */
[----:B------:R-:W-:Y:S01]  /*0c90*/  LEA.HI R0, R0, R8, RZ, 0x1 ;  /* 0x0000000800007211 */ /* 0x000fe200078f08ff */
[----:B------:R-:W-:Y:S01]  /*0ca0*/  IMAD.IADD R5, R5, 0x1, -R6 ;  /* 0x0000000105057824 */ /* 0x000fe200078e0a06 */
[----:B------:R-:W-:Y:S01]  /*0cb0*/  SHF.R.S32.HI R2, RZ, 0x5, R2 ;  /* 0x00000005ff027819 */ /* 0x000fe20000011402 */
[----:B------:R-:W-:Y:S01]  /*0cc0*/  IMAD.SHL.U32 R177, R4, 0x2, RZ ;  /* 0x0000000204b17824 */ /* 0x000fe200078e00ff */
[----:B------:R-:W-:Y:S01]  /*0cd0*/  LOP3.LUT R0, R0, 0x3fffffe, RZ, 0xc0, !PT ;  /* 0x03fffffe00007812 */ /* 0x000fe200078ec0ff */
[----:B------:R-:W-:Y:S01]  /*0ce0*/  STL [R1+0x460], R10 ;  /* 0x0004600a01007387 */ /* 0x000fe20000100800 */
[CC--:B------:R-:W-:Y:S01]  /*0cf0*/  LEA.HI R9, R3.reuse, R214.reuse, RZ, 0x2 ;  /* 0x000000d603097211 */ /* 0x0c0fe200078f10ff */
[----:B------:R-:W-:Y:S01]  /*0d00*/  IMAD R5, R2, 0x10, R5 ;  /* 0x0000001002057824 */ /* 0x000fe200078e0205 */
[----:B------:R-:W-:Y:S01]  /*0d10*/  LEA.HI R3, R3, R214, RZ, 0x3 ;  /* 0x000000d603037211 */ /* 0x000fe200078f18ff */
[----:B------:R-:W-:Y:S01]  /*0d20*/  IMAD.IADD R0, R8, 0x1, -R0 ;  /* 0x0000000108007824 */ /* 0x000fe200078e0a00 */
[----:B------:R-:W-:Y:S01]  /*0d30*/  LOP3.LUT R9, R9, 0xfffffffc, RZ, 0xc0, !PT ;  /* 0xfffffffc09097812 */ /* 0x000fe200078ec0ff */
[----:B------:R-:W-:Y:S01]  /*0d40*/  VIADD R209, R177, 0x10 ;  /* 0x00000010b1d17836 */ /* 0x000fe20000000000 */
[----:B------:R-:W-:Y:S01]  /*0d50*/  LOP3.LUT R215, R3, 0xfffffff8, RZ, 0xc0, !PT ;  /* 0xfffffff803d77812 */ /* 0x000fe200078ec0ff */
[----:B------:R-:W-:Y:S01]  /*0d60*/  IMAD R176, R0, 0x40, R5 ;  /* 0x0000004000b07824 */ /* 0x000fe200078e0205 */
[----:B------:R-:W-:Y:S01]  /*0d70*/  SHF.R.S32.HI R213, RZ, 0x3, R3 ;  /* 0x00000003ffd57819 */ /* 0x000fe20000011403 */
[C---:B------:R-:W-:Y:S01]  /*0d80*/  VIADD R210, R177.reuse, 0x8 ;  /* 0x00000008b1d27836 */ /* 0x040fe20000000000 */
[----:B------:R-:W-:Y:S01]  /*0d90*/  SHF.R.S32.HI R0, RZ, 0x1f, R209 ;  /* 0x0000001fff007819 */ /* 0x000fe200000114d1 */
[----:B------:R-:W-:-:S02]  /*0da0*/  VIADD R206, R177, 0x28 ;  /* 0x00000028b1ce7836 */ /* 0x000fc40000000000 */
[C---:B------:R-:W-:Y:S01]  /*0db0*/  VIADD R208, R177.reuse, 0x18 ;  /* 0x00000018b1d07836 */ /* 0x040fe20000000000 */
[----:B------:R-:W-:Y:S01]  /*0dc0*/  SHF.R.S32.HI R2, RZ, 0x1f, R210 ;  /* 0x0000001fff027819 */ /* 0x000fe200000114d2 */
[----:B------:R0:W-:Y:S01]  /*0dd0*/  STL [R1+0x440], R0 ;  /* 0x0004400001007387 */ /* 0x0001e20000100800 */
[C---:B------:R-:W-:Y:S02]  /*0de0*/  VIADD R207, R177.reuse, 0x20 ;  /* 0x00000020b1cf7836 */ /* 0x040fe40000000000 */
[C---:B------:R-:W-:Y:S01]  /*0df0*/  VIADD R203, R177.reuse, 0x40 ;  /* 0x00000040b1cb7836 */ /* 0x040fe20000000000 */
[----:B------:R1:W-:Y:S01]  /*0e00*/  STL [R1+0x444], R2 ;  /* 0x0004440201007387 */ /* 0x0003e20000100800 */
[----:B------:R-:W-:Y:S01]  /*0e10*/  SHF.R.S32.HI R3, RZ, 0x1f, R208 ;  /* 0x0000001fff037819 */ /* 0x000fe200000114d0 */
[C---:B------:R-:W-:Y:S02]  /*0e20*/  VIADD R205, R177.reuse, 0x30 ;  /* 0x00000030b1cd7836 */ /* 0x040fe40000000000 */
[C---:B------:R-:W-:Y:S01]  /*0e30*/  VIADD R204, R177.reuse, 0x38 ;  /* 0x00000038b1cc7836 */ /* 0x040fe20000000000 */
[----:B0-----:R-:W-:Y:S01]  /*0e40*/  SHF.R.S32.HI R0, RZ, 0x1f, R206 ;  /* 0x0000001fff007819 */ /* 0x001fe200000114ce */
[C---:B------:R-:W-:Y:S01]  /*0e50*/  VIADD R200, R177.reuse, 0x58 ;  /* 0x00000058b1c87836 */ /* 0x040fe20000000000 */
[----:B------:R0:W-:Y:S01]  /*0e60*/  STL [R1+0x43c], R3 ;  /* 0x00043c0301007387 */ /* 0x0001e20000100800 */
[----:B------:R-:W-:Y:S01]  /*0e70*/  IMAD.IADD R9, R214, 0x1, -R9 ;  /* 0x00000001d6097824 */ /* 0x000fe200078e0a09 */
[----:B-1----:R-:W-:Y:S01]  /*0e80*/  SHF.R.S32.HI R2, RZ, 0x1f, R207 ;  /* 0x0000001fff027819 */ /* 0x002fe200000114cf */
[C---:B------:R-:W-:Y:S01]  /*0e90*/  VIADD R202, R177.reuse, 0x48 ;  /* 0x00000048b1ca7836 */ /* 0x040fe20000000000 */
[----:B------:R1:W-:Y:S01]  /*0ea0*/  STL [R1+0x434], R0 ;  /* 0x0004340001007387 */ /* 0x0003e20000100800 */
[----:B------:R-:W-:Y:S01]  /*0eb0*/  VIADD R201, R177, 0x50 ;  /* 0x00000050b1c97836 */ /* 0x000fe20000000000 */
[----:B------:R-:W-:Y:S01]  /*0ec0*/  LEA.HI R6, R9, R9, RZ, 0x1 ;  /* 0x0000000909067211 */ /* 0x000fe200078f08ff */
[C---:B------:R-:W-:Y:S01]  /*0ed0*/  VIADD R197, R177.reuse, 0x70 ;  /* 0x00000070b1c57836 */ /* 0x040fe20000000000 */
[----:B------:R2:W-:Y:S01]  /*0ee0*/  STL [R1+0x438], R2 ;  /* 0x0004380201007387 */ /* 0x0005e20000100800 */
[C---:B------:R-:W-:Y:S01]  /*0ef0*/  VIADD R199, R177.reuse, 0x60 ;  /* 0x00000060b1c77836 */ /* 0x040fe20000000000 */
[----:B0-----:R-:W-:Y:S01]  /*0f00*/  SHF.R.S32.HI R3, RZ, 0x1f, R205 ;  /* 0x0000001fff037819 */ /* 0x001fe200000114cd */
[C---:B------:R-:W-:Y:S01]  /*0f10*/  VIADD R198, R177.reuse, 0x68 ;  /* 0x00000068b1c67836 */ /* 0x040fe20000000000 */
[----:B------:R-:W-:Y:S01]  /*0f20*/  LOP3.LUT R6, R6, 0x1ffffffe, RZ, 0xc0, !PT ;  /* 0x1ffffffe06067812 */ /* 0x000fe200078ec0ff */
[C---:B------:R-:W-:Y:S01]  /*0f30*/  VIADD R194, R177.reuse, 0x88 ;  /* 0x00000088b1c27836 */ /* 0x040fe20000000000 */
[----:B-1----:R-:W-:Y:S01]  /*0f40*/  SHF.R.S32.HI R0, RZ, 0x1f, R203 ;  /* 0x0000001fff007819 */ /* 0x002fe200000114cb */
[----:B------:R0:W-:Y:S01]  /*0f50*/  STL [R1+0x430], R3 ;  /* 0x0004300301007387 */ /* 0x0001e20000100800 */
[----:B------:R-:W-:Y:S01]  /*0f60*/  VIADD R196, R177, 0x78 ;  /* 0x00000078b1c47836 */ /* 0x000fe20000000000 */
[----:B--2---:R-:W-:-:S02]  /*0f70*/  SHF.R.S32.HI R2, RZ, 0x1f, R204 ;  /* 0x0000001fff027819 */ /* 0x004fc400000114cc */
[----:B------:R1:W-:Y:S01]  /*0f80*/  STL [R1+0x428], R0 ;  /* 0x0004280001007387 */ /* 0x0003e20000100800 */
[----:B------:R-:W-:Y:S02]  /*0f90*/  VIADD R195, R177, 0x80 ;  /* 0x00000080b1c37836 */ /* 0x000fe40000000000 */
[----:B------:R-:W-:Y:S01]  /*0fa0*/  IMAD.IADD R9, R9, 0x1, -R6 ;  /* 0x0000000109097824 */ /* 0x000fe200078e0a06 */
[----:B------:R2:W-:Y:S01]  /*0fb0*/  STL [R1+0x42c], R2 ;  /* 0x00042c0201007387 */ /* 0x0005e20000100800 */
[----:B------:R-:W-:Y:S01]  /*0fc0*/  IMAD.IADD R215, R214, 0x1, -R215 ;  /* 0x00000001d6d77824 */ /* 0x000fe200078e0ad7 */
[----:B0-----:R-:W-:Y:S01]  /*0fd0*/  SHF.R.S32.HI R3, RZ, 0x1f, R202 ;  /* 0x0000001fff037819 */ /* 0x001fe200000114ca */
[----:B------:R-:W-:Y:S02]  /*0fe0*/  VIADD R193, R177, 0x90 ;  /* 0x00000090b1c17836 */ /* 0x000fe40000000000 */
[----:B------:R-:W-:Y:S01]  /*0ff0*/  IMAD.SHL.U32 R18, R215, 0x8, RZ ;  /* 0x00000008d7127824 */ /* 0x000fe200078e00ff */
[----:B-1----:R-:W-:Y:S01]  /*1000*/  SHF.R.S32.HI R0, RZ, 0x1f, R200 ;  /* 0x0000001fff007819 */ /* 0x002fe200000114c8 */
[----:B------:R0:W-:Y:S01]  /*1010*/  STL [R1+0x424], R3 ;  /* 0x0004240301007387 */ /* 0x0001e20000100800 */
[C---:B------:R-:W-:Y:S01]  /*1020*/  VIADD R192, R177.reuse, 0x98 ;  /* 0x00000098b1c07836 */ /* 0x040fe20000000000 */
[----:B------:R-:W-:Y:S01]  /*1030*/  SHF.R.S32.HI R229, RZ, 0x1f, R193 ;  /* 0x0000001fffe57819 */ /* 0x000fe200000114c1 */
[C---:B------:R-:W-:Y:S01]  /*1040*/  VIADD R22, R18.reuse, 0x40 ;  /* 0x0000004012167836 */ /* 0x040fe20000000000 */
[----:B------:R1:W-:Y:S01]  /*1050*/  STL [R1+0x41c], R0 ;  /* 0x00041c0001007387 */ /* 0x0003e20000100800 */
[----:B--2---:R-:W-:Y:S01]  /*1060*/  SHF.R.S32.HI R2, RZ, 0x1f, R201 ;  /* 0x0000001fff027819 */ /* 0x004fe200000114c9 */
[C---:B------:R-:W-:Y:S01]  /*1070*/  VIADD R19, R18.reuse, 0x80 ;  /* 0x0000008012137836 */ /* 0x040fe20000000000 */
[----:B------:R-:W-:Y:S01]  /*1080*/  SHF.R.S32.HI R181, RZ, 0x1f, R18 ;  /* 0x0000001fffb57819 */ /* 0x000fe20000011412 */
[----:B------:R-:W-:Y:S01]  /*1090*/  VIADD R23, R18, 0xc0 ;  /* 0x000000c012177836 */ /* 0x000fe20000000000 */
[----:B------:R-:W-:Y:S01]  /*10a0*/  SHF.R.S32.HI R180, RZ, 0x1f, R22 ;  /* 0x0000001fffb47819 */ /* 0x000fe20000011416 */
[----:B------:R2:W-:Y:S01]  /*10b0*/  STL [R1+0x420], R2 ;  /* 0x0004200201007387 */ /* 0x0005e20000100800 */
[----:B0-----:R-:W-:Y:S01]  /*10c0*/  SHF.R.S32.HI R3, RZ, 0x1f, R199 ;  /* 0x0000001fff037819 */ /* 0x001fe200000114c7 */
[C---:B------:R-:W-:Y:S01]  /*10d0*/  VIADD R191, R177.reuse, 0xa0 ;  /* 0x000000a0b1bf7836 */ /* 0x040fe20000000000 */
[----:B------:R-:W-:Y:S01]  /*10e0*/  SHF.R.S32.HI R179, RZ, 0x1f, R19 ;  /* 0x0000001fffb37819 */ /* 0x000fe20000011413 */
[C---:B------:R-:W-:Y:S01]  /*10f0*/  VIADD R190, R177.reuse, 0xa8 ;  /* 0x000000a8b1be7836 */ /* 0x040fe20000000000 */
        /* <DEDUP_REMOVED lines=9> */
[C---:B------:R-:W-:Y:S01]  /*1190*/  VIADD R186, R177.reuse, 0xc8 ;  /* 0x000000c8b1ba7836 */ /* 0x040fe20000000000 */
[----:B------:R-:W-:Y:S01]  /*11a0*/  SHF.R.S32.HI R227, RZ, 0x1f, R191 ;  /* 0x0000001fffe37819 */ /* 0x000fe200000114bf */
[----:B------:R2:W-:Y:S01]  /*11b0*/  STL [R1+0x414], R2 ;  /* 0x0004140201007387 */ /* 0x0005e20000100800 */
[----:B0-----:R-:W-:Y:S01]  /*11c0*/  SHF.R.S32.HI R3, RZ, 0x1f, R196 ;  /* 0x0000001fff037819 */ /* 0x001fe200000114c4 */
[C---:B------:R-:W-:Y:S01]  /*11d0*/  VIADD R185, R177.reuse, 0xd0 ;  /* 0x000000d0b1b97836 */ /* 0x040fe20000000000 */
[----:B------:R-:W-:Y:S01]  /*11e0*/  SHF.R.S32.HI R226, RZ, 0x1f, R190 ;  /* 0x0000001fffe27819 */ /* 0x000fe200000114be */
[C---:B------:R-:W-:Y:S01]  /*11f0*/  VIADD R184, R177.reuse, 0xd8 ;  /* 0x000000d8b1b87836 */ /* 0x040fe20000000000 */
[----:B-1----:R-:W-:Y:S01]  /*1200*/  SHF.R.S32.HI R0, RZ, 0x1f, R194 ;  /* 0x0000001fff007819 */ /* 0x002fe200000114c2 */
[----:B------:R-:W-:Y:S01]  /*1210*/  STL [R1+0x40c], R3 ;  /* 0x00040c0301007387 */ /* 0x000fe20000100800 */
        /* <DEDUP_REMOVED lines=10> */
[----:B------:R-:W-:-:S02]  /*12c0*/  SHF.R.S32.HI R222, RZ, 0x1f, R186 ;  /* 0x0000001fffde7819 */ /* 0x000fc400000114ba */
[----:B------:R-:W-:Y:S01]  /*12d0*/  SHF.R.S32.HI R221, RZ, 0x1f, R185 ;  /* 0x0000001fffdd7819 */ /* 0x000fe200000114b9 */
[----:B0-----:R-:W-:Y:S01]  /*12e0*/  IMAD R0, R9, 0x8, R176 ;  /* 0x0000000809007824 */ /* 0x001fe200078e02b0 */
[----:B------:R-:W-:Y:S02]  /*12f0*/  SHF.R.S32.HI R220, RZ, 0x1f, R184 ;  /* 0x0000001fffdc7819 */ /* 0x000fe400000114b8 */
[----:B------:R-:W-:Y:S02]  /*1300*/  SHF.R.S32.HI R219, RZ, 0x1f, R183 ;  /* 0x0000001fffdb7819 */ /* 0x000fe400000114b7 */
[----:B------:R1:W-:Y:S01]  /*1310*/  STL [R1+0x45c], R0 ;  /* 0x00045c0001007387 */ /* 0x0003e20000100800 */
[----:B------:R-:W-:Y:S02]  /*1320*/  SHF.R.S32.HI R218, RZ, 0x1f, R182 ;  /* 0x0000001fffda7819 */ /* 0x000fe400000114b6 */
[----:B------:R-:W-:Y:S02]  /*1330*/  SHF.R.S32.HI R217, RZ, 0x1f, R212 ;  /* 0x0000001fffd97819 */ /* 0x000fe400000114d4 */
[----:B------:R-:W-:-:S07]  /*1340*/  SHF.R.S32.HI R216, RZ, 0x1f, R211 ;  /* 0x0000001fffd87819 */ /* 0x000fce00000114d3 */
.L_x_11707:
[----:B------:R-:W-:Y:S01]  /*1350*/  ULDC.64 UR8, c[0x0][0xa28] ;  /* 0x00028a0000087ab9 */ /* 0x000fe20000000a00 */
[----:B------:R-:W-:Y:S01]  /*1360*/  ULDC.64 UR10, c[0x0][0xa20] ;  /* 0x00028800000a7ab9 */ /* 0x000fe20000000a00 */
        /* <DEDUP_REMOVED lines=10> */
[----:B012-4-:R-:W-:Y:S02]  /*1410*/  IMAD.U32 R2, RZ, RZ, UR8 ;  /* 0x00000008ff027e24 */ /* 0x017fe4000f8e00ff */
[----:B------:R-:W-:Y:S01]  /*1420*/  IMAD.U32 R3, RZ, RZ, UR9 ;  /* 0x00000009ff037e24 */ /* 0x000fe2000f8e00ff */
[----:B------:R-:W-:Y:S02]  /*1430*/  @UP1 ULDC.64 UR8, c[0x0][0xa18] ;  /* 0x0002860000081ab9 */ /* 0x000fe40000000a00 */
[----:B------:R-:W-:Y:S02]  /*1440*/  @UP1 UIMAD.WIDE UR8, UR7, 0x4, UR8 ;  /* 0x00000004070818a5 */ /* 0x000fe4000f8e0208 */
[----:B------:R-:W2:Y:S04]  /*1450*/  @P0 LDG.E R2, desc[UR36][R2.64] ;  /* 0x0000002402020981 */ /* 0x000ea8000c1e1900 */
[----:B------:R-:W-:-:S02]  /*1460*/  IMAD.U32 R4, RZ, RZ, UR8 ;  /* 0x00000008ff047e24 */ /* 0x000fc4000f8e00ff */
[----:B------:R-:W-:Y:S01]  /*1470*/  IMAD.U32 R5, RZ, RZ, UR9 ;  /* 0x00000009ff057e24 */ /* 0x000fe2000f8e00ff */
[----:B------:R-:W-:-:S04]  /*1480*/  ULDC.64 UR8, c[0x0][0x418] ;  /* 0x0001060000087ab9 */ /* 0x000fc80000000a00 */
[----:B---3--:R-:W3:Y:S01]  /*1490*/  @P2 LDG.E R4, desc[UR36][R4.64] ;  /* 0x0000002404042981 */ /* 0x008ee2000c1e1900 */
[----:B------:R-:W-:Y:S01]  /*14a0*/  UISETP.NE.U32.AND UP0, UPT, UR8, URZ, UPT ;  /* 0x0000003f0800728c */ /* 0x000fe2000bf05070 */
[----:B------:R-:W-:Y:S01]  /*14b0*/  ISETP.NE.U32.AND P1, PT, RZ, UR10, PT ;  /* 0x0000000aff007c0c */ /* 0x000fe2000bf25070 */
[----:B------:R-:W-:Y:S01]  /*14c0*/  UMOV UR4, URZ ;  /* 0x0000003f00047c82 */ /* 0x000fe20008000000 */
[----:B------:R-:W-:Y:S01]  /*14d0*/  ULDC UR8, c[0x0][0x424] ;  /* 0x0001090000087ab9 */ /* 0x000fe20000000800 */
[----:B------:R-:W-:Y:S01]  /*14e0*/  UISETP.NE.AND.EX UP0, UPT, UR9, URZ, UPT, UP0 ;  /* 0x0000003f0900728c */ /* 0x000fe2000bf05300 */
[----:B------:R-:W-:Y:S01]  /*14f0*/  ISETP.NE.AND.EX P1, PT, RZ, UR11, PT, P1 ;  /* 0x0000000bff007c0c */ /* 0x000fe2000bf25310 */
[----:B------:R-:W-:Y:S02]  /*1500*/  ULOP3.LUT UR58, UR6, 0xffff, URZ, 0xc0, !UPT ;  /* 0x0000ffff063a7892 */ /* 0x000fe4000f8ec03f */
[----:B------:R-:W-:-:S04]  /*1510*/  USEL UR8, UR8, 0x1, UP0 ;  /* 0x0000000108087887 */ /* 0x000fc80008000000 */
        /* <DEDUP_REMOVED lines=18> */
.L_x_11578:
        /* <DEDUP_REMOVED lines=9> */
.L_x_11579:
        /* <DEDUP_REMOVED lines=13> */
.L_x_11580:
[----:B------:R-:W2:Y:S01]  /*17a0*/  LDL R0, [R1+0x450] ;  /* 0x0004500001007983 */ /* 0x000ea20000100800 */
[----:B------:R-:W-:Y:S01]  /*17b0*/  MOV R2, 0x400 ;  /* 0x0000040000027802 */ /* 0x000fe20000000f00 */
[----:B------:R-:W0:Y:S01]  /*17c0*/  LDC R10, c[0x0][0x988] ;  /* 0x00026200ff0a7b82 */ /* 0x000e220000000800 */
[----:B------:R-:W-:Y:S01]  /*17d0*/  IMAD.MOV.U32 R5, RZ, RZ, 0x80 ;  /* 0x00000080ff057424 */ /* 0x000fe200078e00ff */
[----:B------:R-:W1:Y:S01]  /*17e0*/  S2R R25, SR_CgaCtaId ;  /* 0x0000000000197919 */ /* 0x000e620000008800 */
[----:B------:R-:W-:Y:S01]  /*17f0*/  IMAD.MOV.U32 R6, RZ, RZ, 0x100 ;  /* 0x00000100ff067424 */ /* 0x000fe200078e00ff */
[----:B------:R-:W-:Y:S01]  /*1800*/  UIADD3 UR47, -UR4, UR47, URZ ;  /* 0x0000002f042f7290 */ /* 0x000fe2000fffe13f */
[----:B------:R-:W-:Y:S01]  /*1810*/  IMAD.MOV.U32 R21, RZ, RZ, 0x80 ;  /* 0x00000080ff157424 */ /* 0x000fe200078e00ff */
[----:B------:R-:W-:Y:S01]  /*1820*/  USHF.L.U32 UR38, UR5, 0x7, URZ ;  /* 0x0000000705267899 */ /* 0x000fe2000800063f */
[----:B------:R-:W-:Y:S01]  /*1830*/  IMAD.MOV.U32 R24, RZ, RZ, 0x100 ;  /* 0x00000100ff187424 */ /* 0x000fe200078e00ff */
[----:B------:R-:W-:Y:S01]  /*1840*/  ULDC UR4, c[0x0][0x448] ;  /* 0x0001120000047ab9 */ /* 0x000fe20000000800 */
[----:B------:R-:W-:Y:S01]  /*1850*/  IMAD.U32 R14, RZ, RZ, UR5 ;  /* 0x00000005ff0e7e24 */ /* 0x000fe2000f8e00ff */
[----:B------:R-:W-:Y:S01]  /*1860*/  UISETP.NE.AND UP1, UPT, UR4, 0x1, UPT ;  /* 0x000000010400788c */ /* 0x000fe2000bf25270 */
[----:B------:R-:W-:Y:S01]  /*1870*/  STL.128 [R1+0x1d0], RZ ;  /* 0x0001d0ff01007387 */ /* 0x000fe20000100c00 */
[----:B------:R-:W-:Y:S01]  /*1880*/  UIADD3 UR9, UR38, 0x7f, URZ ;  /* 0x0000007f26097890 */ /* 0x000fe2000fffe03f */
[----:B------:R-:W-:-:S02]  /*1890*/  ULDC.64 UR4, c[0x0][0x9e0] ;  /* 0x0002780000047ab9 */ /* 0x000fc40000000a00 */
[----:B------:R-:W-:Y:S01]  /*18a0*/  STL [R1+0x50], R14 ;  /* 0x0000500e01007387 */ /* 0x000fe20000100800 */
[----:B------:R-:W-:Y:S02]  /*18b0*/  UISETP.GE.AND UP0, UPT, UR5, 0x1, UPT ;  /* 0x000000010500788c */ /* 0x000fe4000bf06270 */
[----:B------:R-:W-:Y:S01]  /*18c0*/  ULOP3.LUT UR8, UR6, 0xff000000, URZ, 0xc0, !UPT ;  /* 0xff00000006087892 */ /* 0x000fe2000f8ec03f */
[----:B------:R-:W-:Y:S01]  /*18d0*/  STL.128 [R1+0x1e0], RZ ;  /* 0x0001e0ff01007387 */ /* 0x000fe20000100c00 */
[----:B------:R-:W-:Y:S01]  /*18e0*/  ULOP3.LUT UR43, UR6, 0xff0000, URZ, 0xc0, !UPT ;  /* 0x00ff0000062b7892 */ /* 0x000fe2000f8ec03f */
[----:B------:R-:W-:Y:S02]  /*18f0*/  @UP1 ULDC UR10, c[0x0][0x450] ;  /* 0x00011400000a1ab9 */ /* 0x000fe40000000800 */
[----:B------:R-:W-:Y:S01]  /*1900*/  STL.128 [R1+0x200], RZ ;  /* 0x000200ff01007387 */ /* 0x000fe20000100c00 */
[----:B------:R-:W-:Y:S01]  /*1910*/  @UP1 ULDC UR6, c[0x0][0x44c] ;  /* 0x0001130000061ab9 */ /* 0x000fe20000000800 */
[----:B------:R-:W-:-:S02]  /*1920*/  UIADD3 UR39, UR47, 0x1, -UR46 ;  /* 0x000000012f277890 */ /* 0x000fc4000fffe82e */
[----:B0-----:R-:W-:Y:S01]  /*1930*/  STL [R1+0x1f0], R10 ;  /* 0x0001f00a01007387 */ /* 0x001fe20000100800 */
[----:B------:R-:W-:Y:S02]  /*1940*/  USHF.R.U32.HI UR8, URZ, 0x8, UR8 ;  /* 0x000000083f087899 */ /* 0x000fe40008011608 */
[----:B------:R-:W-:Y:S01]  /*1950*/  UP2UR UR40, UPR, URZ, 0x2 ;  /* 0x000000023f287883 */ /* 0x000fe20008000000 */
[----:B------:R-:W-:Y:S01]  /*1960*/  STL.128 [R1+0x210], RZ ;  /* 0x000210ff01007387 */ /* 0x000fe20000100c00 */
[----:B------:R-:W-:Y:S01]  /*1970*/  UP2UR UR42, UPR, URZ, 0x1 ;  /* 0x000000013f2a7883 */ /* 0x000fe20008000000 */
[----:B-1----:R-:W-:Y:S02]  /*1980*/  LEA R49, R25, R2, 0x18 ;  /* 0x0000000219317211 */ /* 0x002fe400078ec0ff */
[----:B------:R-:W-:Y:S01]  /*1990*/  STL.64 [R1+0x30], R24 ;  /* 0x0000301801007387 */ /* 0x000fe20000100a00 */
[----:B------:R-:W-:-:S03]  /*19a0*/  ULEA.HI UR43, UR43, UR8, URZ, 0x10 ;  /* 0x000000082b2b7291 */ /* 0x000fc6000f8f803f */
        /* <DEDUP_REMOVED lines=30> */
[----:B------:R-:W-:Y:S04]  /*1b90*/  STL [R1+0x10], RZ ;  /* 0x000010ff01007387 */ /* 0x000fe80000100800 */
[----:B------:R-:W-:Y:S01]  /*1ba0*/  STL [R1+0x38], RZ ;  /* 0x000038ff01007387 */ /* 0x000fe20000100800 */
[----:B--2---:R-:W-:-:S02]  /*1bb0*/  R2UR UR7, R0 ;  /* 0x00000000000772ca */ /* 0x004fc400000e0000 */
[----:B------:R-:W0:Y:S11]  /*1bc0*/  S2R R0, SR_SWINHI ;  /* 0x0000000000007919 */ /* 0x000e360000002f00 */
[----:B------:R-:W-:-:S02]  /*1bd0*/  IMAD.U32 R4, RZ, RZ, UR7 ;  /* 0x00000007ff047e24 */ /* 0x000fc4000f8e00ff */
[----:B------:R-:W-:Y:S01]  /*1be0*/  IMAD.U32 R20, RZ, RZ, UR7 ;  /* 0x00000007ff147e24 */ /* 0x000fe2000f8e00ff */
[----:B------:R-:W-:Y:S02]  /*1bf0*/  UIMAD.WIDE.U32 UR6, UR9, UR6, URZ ;  /* 0x00000006090672a5 */ /* 0x000fe4000f8e003f */
[----:B------:R1:W-:Y:S02]  /*1c00*/  STL.128 [R1], R4 ;  /* 0x0000000401007387 */ /* 0x0003e40000100c00 */
[----:B------:R-:W-:Y:S02]  /*1c10*/  @UP1 USHF.R.U32.HI UR9, URZ, UR10, UR7 ;  /* 0x0000000a3f091299 */ /* 0x000fe40008011607 */
[----:B------:R2:W-:Y:S02]  /*1c20*/  STL.64 [R1+0x28], R20 ;  /* 0x0000281401007387 */ /* 0x0005e40000100a00 */
[----:B------:R-:W-:-:S04]  /*1c30*/  UIADD3 UR9, UR39, UR9, URZ ;  /* 0x0000000927097290 */ /* 0x000fc8000fffe03f */
[----:B------:R-:W-:Y:S01]  /*1c40*/  UIADD3 UR4, UR9, UR4, URZ ;  /* 0x0000000409047290 */ /* 0x000fe2000fffe03f */
[----:B------:R-:W-:Y:S02]  /*1c50*/  MOV R2, R49 ;  /* 0x0000003100027202 */ /* 0x000fe40000000f00 */
[----:B0-----:R-:W-:Y:S02]  /*1c60*/  MOV R3, R0 ;  /* 0x0000000000037202 */ /* 0x001fe40000000f00 */
[C---:B------:R-:W-:Y:S02]  /*1c70*/  IADD3 R8, P2, R2.reuse, 0x22850, RZ ;  /* 0x0002285002087810 */ /* 0x040fe40007f5e0ff */
[C---:B------:R-:W-:Y:S02]  /*1c80*/  IADD3 R0, P3, R2.reuse, 0x22860, RZ ;  /* 0x0002286002007810 */ /* 0x040fe40007f7e0ff */
[C---:B------:R-:W-:Y:S01]  /*1c90*/  IADD3 R12, P0, R2.reuse, 0x22830, RZ ;  /* 0x00022830020c7810 */ /* 0x040fe20007f1e0ff */
[--C-:B------:R-:W-:Y:S01]  /*1ca0*/  IMAD.X R11, RZ, RZ, R3.reuse, P2 ;  /* 0x000000ffff0b7224 */ /* 0x100fe200010e0603 */
[----:B------:R-:W-:Y:S01]  /*1cb0*/  IADD3 R2, P1, R2, 0x22840, RZ ;  /* 0x0002284002027810 */ /* 0x000fe20007f3e0ff */
[--C-:B------:R-:W-:Y:S01]  /*1cc0*/  IMAD.X R9, RZ, RZ, R3.reuse, P3 ;  /* 0x000000ffff097224 */ /* 0x100fe200018e0603 */
[----:B------:R-:W-:Y:S01]  /*1cd0*/  PLOP3.LUT P3, PT, PT, PT, UP0, 0x40, 0x0 ;  /* 0x000000000000781c */ /* 0x000fe20003f6e808 */
[--C-:B------:R-:W-:Y:S01]  /*1ce0*/  IMAD.X R13, RZ, RZ, R3.reuse, P0 ;  /* 0x000000ffff0d7224 */ /* 0x100fe200000e0603 */
[C---:B------:R-:W-:Y:S01]  /*1cf0*/  IADD3 R37, P0, R16.reuse, 0x1d0, RZ ;  /* 0x000001d010257810 */ /* 0x040fe20007f1e0ff */
[----:B------:R-:W-:Y:S01]  /*1d00*/  IMAD.X R3, RZ, RZ, R3, P1 ;  /* 0x000000ffff037224 */ /* 0x000fe200008e0603 */
[C---:B------:R-:W-:Y:S01]  /*1d10*/  IADD3 R28, P1, R16.reuse, 0x200, RZ ;  /* 0x00000200101c7810 */ /* 0x040fe20007f3e0ff */
[----:B-1----:R-:W-:Y:S01]  /*1d20*/  IMAD.MOV.U32 R4, RZ, RZ, R8 ;  /* 0x000000ffff047224 */ /* 0x002fe200078e0008 */
[----:B------:R2:W-:Y:S01]  /*1d30*/  STL.64 [R1+0x18], R12 ;  /* 0x0000180c01007387 */ /* 0x0005e20000100a00 */
[----:B------:R-:W-:Y:S01]  /*1d40*/  IMAD.MOV.U32 R5, RZ, RZ, R11 ;  /* 0x000000ffff057224 */ /* 0x000fe200078e000b */
[----:B------:R-:W-:Y:S01]  /*1d50*/  IADD3 R36, P2, R16, 0x28, RZ ;  /* 0x0000002810247810 */ /* 0x000fe20007f5e0ff */
[----:B------:R-:W-:Y:S01]  /*1d60*/  IMAD.MOV.U32 R6, RZ, RZ, R0 ;  /* 0x000000ffff067224 */ /* 0x000fe200078e0000 */
[----:B------:R2:W-:Y:S01]  /*1d70*/  STL.64 [R1+0x20], R2 ;  /* 0x0000200201007387 */ /* 0x0005e20000100a00 */
[----:B------:R-:W-:-:S02]  /*1d80*/  IMAD.MOV.U32 R7, RZ, RZ, R9 ;  /* 0x000000ffff077224 */ /* 0x000fc400078e0009 */
[--C-:B------:R-:W-:Y:S02]  /*1d90*/  IMAD.X R44, RZ, RZ, R17.reuse, P0 ;  /* 0x000000ffff2c7224 */ /* 0x100fe400000e0611 */
[--C-:B------:R-:W-:Y:S01]  /*1da0*/  IMAD.X R39, RZ, RZ, R17.reuse, P1 ;  /* 0x000000ffff277224 */ /* 0x100fe200008e0611 */
[----:B------:R2:W-:Y:S01]  /*1db0*/  STL.128 [R1+0x40], R4 ;  /* 0x0000400401007387 */ /* 0x0005e20000100c00 */
[----:B------:R-:W-:Y:S01]  /*1dc0*/  IMAD.X R45, RZ, RZ, R17, P2 ;  /* 0x000000ffff2d7224 */ /* 0x000fe200010e0611 */
[----:B------:R-:W-:Y:S06]  /*1dd0*/  @P3 BRA `(.L_x_11581) ;  /* 0x0000000000443947 */ /* 0x000fec0003800000 */
        /* <DEDUP_REMOVED lines=10> */
.L_x_11582:
[----:B------:R-:W-:-:S11]  /*1e80*/  UISETP.NE.AND UP0, UPT, UR5, 0x1, UPT ;  /* 0x000000010500788c */ /* 0x000fd6000bf05270 */
[----:B------:R-:W-:Y:S02]  /*1e90*/  @UP0 ULDC.64 UR10, c[0x0][0x9e8] ;  /* 0x00027a00000a0ab9 */ /* 0x000fe40000000a00 */
[----:B------:R-:W-:-:S04]  /*1ea0*/  UIMAD.WIDE.U32 UR6, UR8, UR10, URZ ;  /* 0x0000000a080672a5 */ /* 0x000fc8000f8e003f */
[----:B------:R-:W-:-:S12]  /*1eb0*/  @UP0 USHF.R.U32.HI UR8, URZ, UR11, UR7 ;  /* 0x0000000b3f080299 */ /* 0x000fd80008011607 */
.L_x_11583:
[----:B------:R-:W-:-:S04]  /*1ec0*/  UIMAD UR8, UR8, UR5, UR5 ;  /* 0x00000005080872a4 */ /* 0x000fc8000f8e0205 */
[----:B------:R-:W-:-:S04]  /*1ed0*/  UISETP.LT.AND UP0, UPT, UR4, UR8, UPT ;  /* 0x000000080400728c */ /* 0x000fc8000bf01270 */
[----:B------:R-:W-:-:S12]  /*1ee0*/  USEL UR4, UR4, UR8, UP0 ;  /* 0x0000000804047287 */ /* 0x000fd80008000000 */
.L_x_11581:
        /* <DEDUP_REMOVED lines=12> */
[----:B------:R-:W-:Y:S01]  /*1fb0*/  UMOV UR12, UR38 ;  /* 0x00000026000c7c82 */ /* 0x000fe20008000000 */
        /* <DEDUP_REMOVED lines=20> */
.L_x_11585:
[----:B------:R-:W-:-:S11]  /*2100*/  UISETP.NE.AND UP0, UPT, UR5, 0x1, UPT ;  /* 0x000000010500788c */ /* 0x000fd6000bf05270 */
[----:B------:R-:W-:Y:S02]  /*2110*/  @UP0 ULDC.64 UR12, c[0x0][0x9e8] ;  /* 0x00027a00000c0ab9 */ /* 0x000fe40000000a00 */
[----:B------:R-:W-:-:S04]  /*2120*/  UIMAD.WIDE.U32 UR8, UR7, UR12, URZ ;  /* 0x0000000c070872a5 */ /* 0x000fc8000f8e003f */
[----:B------:R-:W-:-:S12]  /*2130*/  @UP0 USHF.R.U32.HI UR7, URZ, UR13, UR9 ;  /* 0x0000000d3f070299 */ /* 0x000fd80008011609 */
.L_x_11586:
[----:B------:R-:W-:-:S04]  /*2140*/  UIMAD UR5, UR7, UR5, URZ ;  /* 0x00000005070572a4 */ /* 0x000fc8000f8e023f */
[----:B------:R-:W-:-:S04]  /*2150*/  UISETP.LT.AND UP0, UPT, UR10, UR5, UPT ;  /* 0x000000050a00728c */ /* 0x000fc8000bf01270 */
[----:B------:R-:W-:-:S12]  /*2160*/  USEL UR10, UR10, UR5, !UP0 ;  /* 0x000000050a0a7287 */ /* 0x000fd8000c000000 */
.L_x_11584:
[----:B------:R-:W-:Y:S02]  /*2170*/  UIMAD.WIDE UR4, UR10, 0x2aaaaaab, URZ ;  /* 0x2aaaaaab0a0478a5 */ /* 0x000fe4000f8e023f */
[----:B------:R-:W-:Y:S02]  /*2180*/  ULOP3.LUT UR59, UR43, 0xff, URZ, 0xc0, !UPT ;  /* 0x000000ff2b3b7892 */ /* 0x000fe4000f8ec03f */
[----:B------:R-:W-:Y:S02]  /*2190*/  USHF.R.U32.HI UR4, URZ, 0x1f, UR5 ;  /* 0x0000001f3f047899 */ /* 0x000fe40008011605 */
[----:B------:R-:W-:Y:S02]  /*21a0*/  USHF.R.U32.HI UR43, URZ, 0x10, UR43 ;  /* 0x000000103f2b7899 */ /* 0x000fe4000801162b */
[----:B------:R-:W-:-:S04]  /*21b0*/  ULEA.HI.SX32 UR4, UR5, UR4, 0x1c ;  /* 0x0000000405047291 */ /* 0x000fc8000f8fe23f */
[----:B------:R-:W-:-:S04]  /*21c0*/  UISETP.LT.AND UP0, UPT, URZ, UR4, UPT ;  /* 0x000000043f00728c */ /* 0x000fc8000bf01270 */
[----:B------:R-:W-:-:S03]  /*21d0*/  USEL UR41, URZ, UR4, !UP0 ;  /* 0x000000043f297287 */ /* 0x000fc6000c000000 */
[----:B------:R-:W-:Y:S01]  /*21e0*/  UMOV UR4, URZ ;  /* 0x0000003f00047c82 */ /* 0x000fe20008000000 */
[----:B------:R-:W-:-:S06]  /*21f0*/  UISETP.GT.AND UP0, UPT, UR6, UR41, UPT ;  /* 0x000000290600728c */ /* 0x000fcc000bf04270 */
[----:B------:R-:W-:-:S13]  /*2200*/  PLOP3.LUT P0, PT, PT, PT, UP0, 0x80, 0x0 ;  /* 0x000000000000781c */ /* 0x000fda0003f0f008 */
[----:B------:R-:W-:Y:S05]  /*2210*/  @!P0 BRA `(.L_x_11587) ;  /* 0x0000000000948947 */ /* 0x000fea0003800000 */
[----:B------:R-:W-:Y:S01]  /*2220*/  UISETP.NE.AND UP0, UPT, UR43, URZ, UPT ;  /* 0x0000003f2b00728c */ /* 0x000fe2000bf05270 */
[----:B------:R-:W-:-:S03]  /*2230*/  ULDC UR4, c[0x0][0x9f0] ;  /* 0x00027c0000047ab9 */ /* 0x000fc60000000800 */
[----:B------:R-:W-:-:S04]  /*2240*/  USEL UR10, UR43, UR4, UP0 ;  /* 0x000000042b0a7287 */ /* 0x000fc80008000000 */
[----:B------:R-:W-:Y:S02]  /*2250*/  UIADD3 UR4, UR10, -0x1, UR6 ;  /* 0xffffffff0a047890 */ /* 0x000fe4000fffe006 */
[----:B--2---:R-:W-:Y:S02]  /*2260*/  IMAD.U32 R3, RZ, RZ, UR10 ;  /* 0x0000000aff037e24 */ /* 0x004fe4000f8e00ff */
[----:B------:R-:W-:-:S03]  /*2270*/  UIADD3 UR7, -UR41, UR4, URZ ;  /* 0x0000000429077290 */ /* 0x000fc6000fffe13f */
[-C--:B------:R-:W-:Y:S01]  /*2280*/  IABS R0, R3.reuse ;  /* 0x0000000300007213 */ /* 0x080fe20000000000 */
[----:B------:R-:W-:Y:S01]  /*2290*/  UMOV UR4, URZ ;  /* 0x0000003f00047c82 */ /* 0x000fe20008000000 */
[----:B------:R-:W-:Y:S01]  /*22a0*/  IABS R5, R3 ;  /* 0x0000000300057213 */ /* 0x000fe20000000000 */
[----:B------:R-:W-:Y:S01]  /*22b0*/  IMAD.U32 R4, RZ, RZ, UR7 ;  /* 0x00000007ff047e24 */ /* 0x000fe2000f8e00ff */
[----:B------:R-:W-:Y:S01]  /*22c0*/  R2UR UR11, R0 ;  /* 0x00000000000b72ca */ /* 0x000fe200000e0000 */
[----:B------:R-:W-:-:S03]  /*22d0*/  ULOP3.LUT UR7, UR7, UR10, URZ, 0x3c, !UPT ;  /* 0x0000000a07077292 */ /* 0x000fc6000f8e3c3f */
[----:B------:R-:W-:-:S05]  /*22e0*/  IABS R4, R4 ;  /* 0x0000000400047213 */ /* 0x000fca0000000000 */
[----:B------:R-:W-:-:S04]  /*22f0*/  IMAD.MOV.U32 R3, RZ, RZ, R4 ;  /* 0x000000ffff037224 */ /* 0x000fc800078e0004 */
[----:B------:R-:W0:Y:S01]  /*2300*/  I2F.RP R0, UR11 ;  /* 0x0000000b00007d06 */ /* 0x000e220008209400 */
[----:B------:R-:W-:-:S07]  /*2310*/  R2UR UR9, R3 ;  /* 0x00000000030972ca */ /* 0x000fce00000e0000 */
        /* <DEDUP_REMOVED lines=21> */
.L_x_11587:
[----:B------:R-:W-:Y:S01]  /*2470*/  UIMAD UR41, UR59, UR4, UR41 ;  /* 0x000000043b2972a4 */ /* 0x000fe2000f8e0229 */
[----:B------:R-:W-:Y:S01]  /*2480*/  IMAD.U32 R0, RZ, RZ, UR6 ;  /* 0x00000006ff007e24 */ /* 0x000fe2000f8e00ff */
[----:B------:R-:W-:Y:S01]  /*2490*/  PLOP3.LUT P0, PT, PT, PT, PT, 0x80, 0x0 ;  /* 0x000000000000781c */ /* 0x000fe20003f0f070 */
[----:B--2---:R-:W-:-:S05]  /*24a0*/  IMAD.U32 R3, RZ, RZ, UR4 ;  /* 0x00000004ff037e24 */ /* 0x004fca000f8e00ff */
[----:B------:R-:W-:-:S04]  /*24b0*/  VIADDMNMX R0, R3, UR41, R0, PT ;  /* 0x0000002903007c46 */ /* 0x000fc8000b800100 */
[----:B------:R-:W-:-:S13]  /*24c0*/  R2UR UR45, R0 ;  /* 0x00000000002d72ca */ /* 0x000fda00000e0000 */
[----:B------:R-:W-:-:S06]  /*24d0*/  UISETP.GT.AND UP0, UPT, UR45, UR41, UPT ;  /* 0x000000292d00728c */ /* 0x000fcc000bf04270 */
[----:B------:R-:W-:-:S13]  /*24e0*/  PLOP3.LUT P1, PT, PT, PT, UP0, 0x80, 0x0 ;  /* 0x000000000000781c */ /* 0x000fda0003f2f008 */
[----:B------:R-:W-:Y:S05]  /*24f0*/  @!P1 BRA `(.L_x_11588) ;  /* 0x00000154002c9947 */ /* 0x000fea0003800000 */
[----:B------:R-:W2:Y:S01]  /*2500*/  LDL R2, [R1+0x458] ;  /* 0x0004580001027983 */ /* 0x000ea20000100800 */
[----:B------:R-:W-:Y:S01]  /*2510*/  VIADD R8, R49, 0x18400 ;  /* 0x0001840031087836 */ /* 0x000fe20000000000 */
[----:B------:R-:W-:Y:S01]  /*2520*/  IADD3 R26, P6, R16, 0x58, RZ ;  /* 0x00000058101a7810 */ /* 0x000fe20007fde0ff */
[----:B------:R-:W-:Y:S01]  /*2530*/  IMAD.MOV.U32 R4, RZ, RZ, 0x1 ;  /* 0x00000001ff047424 */ /* 0x000fe200078e00ff */
[----:B------:R-:W-:Y:S01]  /*2540*/  STL.64 [R1+0x58], RZ ;  /* 0x000058ff01007387 */ /* 0x000fe20000100a00 */
[----:B------:R-:W-:Y:S01]  /*2550*/  IMAD.MOV.U32 R5, RZ, RZ, RZ ;  /* 0x000000ffff057224 */ /* 0x000fe200078e00ff */
[----:B------:R-:W-:Y:S01]  /*2560*/  LOP3.LUT P0, RZ, R8, 0x1bf, RZ, 0xc0, !PT ;  /* 0x000001bf08ff7812 */ /* 0x000fe2000780c0ff */
[----:B------:R-:W-:Y:S01]  /*2570*/  IMAD.MOV.U32 R6, RZ, RZ, 0x1 ;  /* 0x00000001ff067424 */ /* 0x000fe200078e00ff */
[----:B------:R-:W-:Y:S01]  /*2580*/  STL.128 [R1+0x90], RZ ;  /* 0x000090ff01007387 */ /* 0x000fe20000100c00 */
[----:B------:R-:W-:Y:S01]  /*2590*/  IMAD.MOV.U32 R7, RZ, RZ, RZ ;  /* 0x000000ffff077224 */ /* 0x000fe200078e00ff */
[C---:B------:R-:W-:Y:S01]  /*25a0*/  IADD3 R34, P5, R16.reuse, 0x60, RZ ;  /* 0x0000006010227810 */ /* 0x040fe20007fbe0ff */
[----:B------:R-:W-:Y:S01]  /*25b0*/  IMAD.X R27, RZ, RZ, R17, P6 ;  /* 0x000000ffff1b7224 */ /* 0x000fe200030e0611 */
[----:B------:R-:W-:Y:S01]  /*25c0*/  STL.128 [R1+0xa0], RZ ;  /* 0x0000a0ff01007387 */ /* 0x000fe20000100c00 */
[----:B------:R-:W-:-:S02]  /*25d0*/  IADD3 R33, P4, R16, 0x68, RZ ;  /* 0x0000006810217810 */ /* 0x000fc40007f9e0ff */
[C---:B------:R-:W-:Y:S01]  /*25e0*/  IADD3 R32, P3, R16.reuse, 0x70, RZ ;  /* 0x0000007010207810 */ /* 0x040fe20007f7e0ff */
[----:B------:R0:W-:Y:S01]  /*25f0*/  STL.128 [R1+0x60], R4 ;  /* 0x0000600401007387 */ /* 0x0001e20000100c00 */
[C---:B------:R-:W-:Y:S01]  /*2600*/  IADD3 R31, P2, R16.reuse, 0x78, RZ ;  /* 0x00000078101f7810 */ /* 0x040fe20007f5e0ff */
[--C-:B------:R-:W-:Y:S01]  /*2610*/  IMAD.X R35, RZ, RZ, R17.reuse, P5 ;  /* 0x000000ffff237224 */ /* 0x100fe200028e0611 */
[C---:B------:R-:W-:Y:S01]  /*2620*/  IADD3 R30, P1, R16.reuse, 0x80, RZ ;  /* 0x00000080101e7810 */ /* 0x040fe20007f3e0ff */
[----:B------:R-:W-:Y:S01]  /*2630*/  STL.128 [R1+0xb0], RZ ;  /* 0x0000b0ff01007387 */ /* 0x000fe20000100c00 */
[----:B------:R-:W-:Y:S01]  /*2640*/  IADD3 R29, P6, R16, 0x90, RZ ;  /* 0x00000090101d7810 */ /* 0x000fe20007fde0ff */
[--C-:B------:R-:W-:Y:S02]  /*2650*/  IMAD.X R42, RZ, RZ, R17.reuse, P4 ;  /* 0x000000ffff2a7224 */ /* 0x100fe400020e0611 */
[----:B------:R-:W-:Y:S01]  /*2660*/  STL.128 [R1+0xc0], RZ ;  /* 0x0000c0ff01007387 */ /* 0x000fe20000100c00 */
[----:B------:R-:W-:-:S02]  /*2670*/  IMAD.X R43, RZ, RZ, R17, P3 ;  /* 0x000000ffff2b7224 */ /* 0x000fc400018e0611 */
[--C-:B------:R-:W-:Y:S01]  /*2680*/  IMAD.X R40, RZ, RZ, R17.reuse, P2 ;  /* 0x000000ffff287224 */ /* 0x100fe200010e0611 */
[----:B------:R-:W-:Y:S01]  /*2690*/  STL.128 [R1+0xd0], RZ ;  /* 0x0000d0ff01007387 */ /* 0x000fe20000100c00 */
[--C-:B------:R-:W-:Y:S02]  /*26a0*/  IMAD.X R41, RZ, RZ, R17.reuse, P1 ;  /* 0x000000ffff297224 */ /* 0x100fe400008e0611 */
[----:B------:R-:W-:Y:S01]  /*26b0*/  IMAD.X R38, RZ, RZ, R17, P6 ;  /* 0x000000ffff267224 */ /* 0x000fe200030e0611 */
[----:B------:R-:W-:Y:S01]  /*26c0*/  STL.128 [R1+0xe0], RZ ;  /* 0x0000e0ff01007387 */ /* 0x000fe20000100c00 */
[----:B0-----:R-:W-:Y:S02]  /*26d0*/  IMAD.MOV.U32 R7, RZ, RZ, 0x40000040 ;  /* 0x40000040ff077424 */ /* 0x001fe400078e00ff */
[----:B------:R-:W-:Y:S01]  /*26e0*/  IMAD.MOV.U32 R5, RZ, RZ, 0x40000040 ;  /* 0x40000040ff057424 */ /* 0x000fe200078e00ff */
[----:B--2---:R-:W0:Y:S02]  /*26f0*/  SHFL.IDX PT, R0, R2, RZ, 0x1f ;  /* 0x00001fff02007589 */ /* 0x004e2400000e0000 */
        /* <DEDUP_REMOVED lines=13> */
[----:B------:R-:W-:Y:S02]  /*27d0*/  LOP3.LUT R0, R0, 0x10000, RZ, 0xfc, !PT ;  /* 0x0001000000007812 */ /* 0x000fe400078efcff */
[----:B------:R-:W-:Y:S01]  /*27e0*/  LOP3.LUT R9, R3, 0x10000, RZ, 0xfc, !PT ;  /* 0x0001000003097812 */ /* 0x000fe200078efcff */
[----:B------:R-:W-:Y:S02]  /*27f0*/  IMAD.MOV.U32 R3, RZ, RZ, 0x40000040 ;  /* 0x40000040ff037424 */ /* 0x000fe400078e00ff */
[----:B------:R-:W-:Y:S02]  /*2800*/  IMAD.MOV.U32 R6, RZ, RZ, R0 ;  /* 0x000000ffff067224 */ /* 0x000fe400078e0000 */
[----:B------:R-:W-:Y:S01]  /*2810*/  IMAD.MOV.U32 R4, RZ, RZ, R9 ;  /* 0x000000ffff047224 */ /* 0x000fe200078e0009 */
[----:B------:R0:W-:Y:S04]  /*2820*/  STL.64 [R1+0x80], R2 ;  /* 0x0000800201007387 */ /* 0x0001e80000100a00 */
[----:B------:R0:W-:Y:S01]  /*2830*/  STL.128 [R1+0x70], R4 ;  /* 0x0000700401007387 */ /* 0x0001e20000100c00 */
[----:B------:R-:W-:Y:S05]  /*2840*/  @!P0 BRA `(.L_x_11589) ;  /* 0x0000000000408947 */ /* 0x000fea0003800000 */
[----:B0-----:R-:W-:Y:S01]  /*2850*/  MOV R2, 0x0 ;  /* 0x0000000000027802 */ /* 0x001fe20000000f00 */
        /* <DEDUP_REMOVED lines=15> */
.L_x_11589:
[----:B------:R-:W1:Y:S01]  /*2950*/  S2R R48, SR_TID.X ;  /* 0x0000000000307919 */ /* 0x000e620000002100 */
[----:B------:R-:W2:Y:S01]  /*2960*/  LDC.64 R46, c[0x0][0x9d8] ;  /* 0x00027600ff2e7b82 */ /* 0x000ea20000000a00 */
[----:B------:R-:W-:Y:S01]  /*2970*/  ULEA.HI UR4, UR61, UR61, URZ, 0x1 ;  /* 0x0000003d3d047291 */ /* 0x000fe2000f8f083f */
[C---:B------:R-:W-:Y:S01]  /*2980*/  IADD3 R10, P0, R16.reuse, 0xf0, RZ ;  /* 0x000000f0100a7810 */ /* 0x040fe20007f1e0ff */
[----:B------:R3:W-:Y:S01]  /*2990*/  STL.64 [R1+0x100], R26 ;  /* 0x0001001a01007387 */ /* 0x0007e20000100a00 */
[----:B------:R-:W-:Y:S01]  /*29a0*/  IMAD.U32 R13, RZ, RZ, UR47 ;  /* 0x0000002fff0d7e24 */ /* 0x000fe2000f8e00ff */
[----:B------:R-:W-:Y:S01]  /*29b0*/  ULOP3.LUT UR4, UR4, 0xfffffffe, URZ, 0xc0, !UPT ;  /* 0xfffffffe04047892 */ /* 0x000fe2000f8ec03f */
[----:B------:R-:W-:Y:S01]  /*29c0*/  IMAD.U32 R12, RZ, RZ, UR46 ;  /* 0x0000002eff0c7e24 */ /* 0x000fe2000f8e00ff */
[----:B------:R4:W-:Y:S01]  /*29d0*/  STL.64 [R1+0xf0], R176 ;  /* 0x0000f0b001007387 */ /* 0x0009e20000100a00 */
[----:B0-----:R-:W0:Y:S01]  /*29e0*/  LDC.64 R2, c[0x0][0x9e0] ;  /* 0x00027800ff027b82 */ /* 0x001e220000000a00 */
[----:B------:R-:W-:Y:S01]  /*29f0*/  UIADD3 UR4, UR61, -UR4, URZ ;  /* 0x800000043d047290 */ /* 0x000fe2000fffe03f */
[--C-:B------:R-:W-:Y:S01]  /*2a00*/  IMAD.X R11, RZ, RZ, R17.reuse, P0 ;  /* 0x000000ffff0b7224 */ /* 0x100fe200000e0611 */
[----:B------:R-:W-:Y:S01]  /*2a10*/  IADD3 R20, P0, R16, 0x13c, RZ ;  /* 0x0000013c10147810 */ /* 0x000fe20007f1e0ff */
[----:B------:R-:W-:Y:S01]  /*2a20*/  IMAD.MOV.U32 R24, RZ, RZ, RZ ;  /* 0x000000ffff187224 */ /* 0x000fe200078e00ff */
[----:B------:R4:W-:Y:S02]  /*2a30*/  STL.U8 [R1+0x108], RZ ;  /* 0x000108ff01007387 */ /* 0x0009e40000100000 */
[----:B------:R-:W-:Y:S01]  /*2a40*/  IMAD.U32 R0, RZ, RZ, UR4 ;  /* 0x00000004ff007e24 */ /* 0x000fe2000f8e00ff */
[----:B------:R-:W3:Y:S01]  /*2a50*/  LDC.64 R8, c[0x0][0x9e8] ;  /* 0x00027a00ff087b82 */ /* 0x000ee20000000a00 */
[----:B------:R-:W-:Y:S01]  /*2a60*/  IMAD.X R21, RZ, RZ, R17, P0 ;  /* 0x000000ffff157224 */ /* 0x000fe200000e0611 */
[----:B------:R4:W-:Y:S02]  /*2a70*/  STL.64 [R1+0xf8], R10 ;  /* 0x0000f80a01007387 */ /* 0x0009e40000100a00 */
[----:B------:R-:W-:-:S02]  /*2a80*/  SHF.L.U32 R0, R0, 0x1f, RZ ;  /* 0x0000001f00007819 */ /* 0x000fc400000006ff */
[----:B------:R4:W-:Y:S02]  /*2a90*/  STL.64 [R1+0x140], R20 ;  /* 0x0001401401007387 */ /* 0x0009e40000100a00 */
[----:B------:R-:W5:Y:S01]  /*2aa0*/  LDC R6, c[0x0][0x450] ;  /* 0x00011400ff067b82 */ /* 0x000f620000000800 */
[----:B--2---:R-:W-:Y:S02]  /*2ab0*/  IMAD.MOV.U32 R14, RZ, RZ, R47 ;  /* 0x000000ffff0e7224 */ /* 0x004fe400078e002f */
[----:B------:R-:W-:Y:S02]  /*2ac0*/  IMAD.MOV.U32 R7, RZ, RZ, R46 ;  /* 0x000000ffff077224 */ /* 0x000fe400078e002e */
[----:B-1----:R-:W-:-:S03]  /*2ad0*/  VIADD R214, R48, 0xffffff80 ;  /* 0xffffff8030d67836 */ /* 0x002fc60000000000 */
[----:B------:R-:W5:Y:S01]  /*2ae0*/  LDC.64 R4, c[0x0][0x448] ;  /* 0x00011200ff047b82 */ /* 0x000f620000000a00 */
[----:B0-----:R-:W-:Y:S02]  /*2af0*/  IMAD.MOV.U32 R15, RZ, RZ, R2 ;  /* 0x000000ffff0f7224 */ /* 0x001fe400078e0002 */
[----:B------:R-:W-:Y:S01]  /*2b00*/  IMAD.MOV.U32 R25, RZ, RZ, R3 ;  /* 0x000000ffff197224 */ /* 0x000fe200078e0003 */
[----:B------:R4:W-:Y:S01]  /*2b10*/  STL [R1+0x10c], R214 ;  /* 0x00010cd601007387 */ /* 0x0009e20000100800 */
[----:B---3--:R-:W-:-:S03]  /*2b20*/  IMAD.MOV.U32 R26, RZ, RZ, R8 ;  /* 0x000000ffff1a7224 */ /* 0x008fc600078e0008 */
[----:B------:R4:W-:Y:S01]  /*2b30*/  STL.128 [R1+0x110], R12 ;  /* 0x0001100c01007387 */ /* 0x0009e20000100c00 */
[----:B------:R-:W-:-:S05]  /*2b40*/  IMAD.MOV.U32 R27, RZ, RZ, R9 ;  /* 0x000000ffff1b7224 */ /* 0x000fca00078e0009 */
[----:B------:R4:W-:Y:S04]  /*2b50*/  STL.128 [R1+0x120], R24 ;  /* 0x0001201801007387 */ /* 0x0009e80000100c00 */
[----:B-----5:R4:W-:Y:S01]  /*2b60*/  STL.128 [R1+0x130], R4 ;  /* 0x0001300401007387 */ /* 0x0209e20000100c00 */
[----:B------:R-:W0:Y:S02]  /*2b70*/  SYNCS.PHASECHK.TRANS64.TRYWAIT P0, [R49+URZ+0x22800], R0 ;  /* 0x02280000310075a7 */ /* 0x000e24000800017f */
[----:B0---4-:R-:W-:Y:S05]  /*2b80*/  @!P0 BRA `(.L_x_11590) ;  /* 0x000001fc00408947 */ /* 0x011fea0003800000 */
.L_x_11802:
[----:B------:R-:W2:Y:S04]  /*2b90*/  LDL.64 R26, [R1+0x448] ;  /* 0x00044800011a7983 */ /* 0x000ea80000100a00 */
[----:B------:R-:W3:Y:S04]  /*2ba0*/  LDL R24, [R1] ;  /* 0x0000000001187983 */ /* 0x000ee80000100800 */
[----:B------:R1:W5:Y:S01]  /*2bb0*/  LDL.64 R10, [R1+0x1c0] ;  /* 0x0001c000010a7983 */ /* 0x0003620000100a00 */
[C---:B------:R-:W-:Y:S01]  /*2bc0*/  IADD3 R14, P0, R16.reuse, 0x108, RZ ;  /* 0x00000108100e7810 */ /* 0x040fe20007f1e0ff */
[----:B------:R-:W-:Y:S01]  /*2bd0*/  IMAD.MOV.U32 R12, RZ, RZ, R34 ;  /* 0x000000ffff0c7224 */ /* 0x000fe200078e0022 */
[C---:B------:R-:W-:Y:S01]  /*2be0*/  IADD3 R4, P1, R16.reuse, 0x140, RZ ;  /* 0x0000014010047810 */ /* 0x040fe20007f3e0ff */
[----:B------:R-:W-:Y:S01]  /*2bf0*/  IMAD.MOV.U32 R13, RZ, RZ, R35 ;  /* 0x000000ffff0d7224 */ /* 0x000fe200078e0023 */
[----:B------:R-:W4:Y:S01]  /*2c00*/  S2R R25, SR_TID.X ;  /* 0x0000000000197919 */ /* 0x000f220000002100 */
[--C-:B------:R-:W-:Y:S01]  /*2c10*/  IMAD.X R15, RZ, RZ, R17.reuse, P0 ;  /* 0x000000ffff0f7224 */ /* 0x100fe200000e0611 */
[C---:B0-----:R-:W-:Y:S01]  /*2c20*/  IADD3 R0, P0, R16.reuse, 0x1cc, RZ ;  /* 0x000001cc10007810 */ /* 0x041fe20007f1e0ff */
[--C-:B------:R-:W-:Y:S01]  /*2c30*/  IMAD.X R21, RZ, RZ, R17.reuse, P1 ;  /* 0x000000ffff157224 */ /* 0x100fe200008e0611 */
[----:B------:R-:W-:Y:S05]  /*2c40*/  WARPSYNC.ALL ;  /* 0x0000000000007948 */ /* 0x000fea0003800000 */
[----:B------:R0:W-:Y:S01]  /*2c50*/  STL.128 [R1+0x150], R12 ;  /* 0x0001500c01007387 */ /* 0x0001e20000100c00 */
[----:B------:R-:W-:Y:S01]  /*2c60*/  IMAD.X R7, RZ, RZ, R17, P0 ;  /* 0x000000ffff077224 */ /* 0x000fe200000e0611 */
[----:B------:R-:W-:Y:S01]  /*2c70*/  IADD3 R20, P0, R16, 0xf8, RZ ;  /* 0x000000f810147810 */ /* 0x000fe20007f1e0ff */
[----:B------:R-:W-:Y:S01]  /*2c80*/  BSSY B0, `(.L_x_11591) ;  /* 0x0000028000007945 */ /* 0x000fe20003800000 */
[----:B0-----:R-:W-:-:S02]  /*2c90*/  IMAD.MOV.U32 R14, RZ, RZ, R32 ;  /* 0x000000ffff0e7224 */ /* 0x001fc400078e0020 */
[----:B------:R-:W-:Y:S02]  /*2ca0*/  IMAD.MOV.U32 R15, RZ, RZ, R43 ;  /* 0x000000ffff0f7224 */ /* 0x000fe400078e002b */
[----:B------:R-:W-:Y:S02]  /*2cb0*/  IMAD.MOV.U32 R12, RZ, RZ, R16 ;  /* 0x000000ffff0c7224 */ /* 0x000fe400078e0010 */
[----:B------:R-:W-:Y:S01]  /*2cc0*/  IMAD.MOV.U32 R13, RZ, RZ, R17 ;  /* 0x000000ffff0d7224 */ /* 0x000fe200078e0011 */
[----:B----4-:R-:W-:-:S04]  /*2cd0*/  SHF.R.U32.HI R25, RZ, 0x7, R25 ;  /* 0x00000007ff197819 */ /* 0x010fc80000011619 */
[----:B------:R0:W-:Y:S02]  /*2ce0*/  STL.128 [R1+0x160], R12 ;  /* 0x0001600c01007387 */ /* 0x0001e40000100c00 */
[----:B0-----:R-:W-:Y:S02]  /*2cf0*/  IMAD.MOV.U32 R12, RZ, RZ, R31 ;  /* 0x000000ffff0c7224 */ /* 0x001fe400078e001f */
[----:B------:R-:W-:Y:S02]  /*2d00*/  IMAD.MOV.U32 R13, RZ, RZ, R40 ;  /* 0x000000ffff0d7224 */ /* 0x000fe400078e0028 */
[----:B------:R-:W-:Y:S02]  /*2d10*/  IMAD.MOV.U32 R14, RZ, RZ, R0 ;  /* 0x000000ffff0e7224 */ /* 0x000fe400078e0000 */
[----:B------:R-:W-:Y:S02]  /*2d20*/  IMAD.MOV.U32 R15, RZ, RZ, R7 ;  /* 0x000000ffff0f7224 */ /* 0x000fe400078e0007 */
[----:B------:R-:W-:-:S03]  /*2d30*/  IMAD.X R7, RZ, RZ, R17, P0 ;  /* 0x000000ffff077224 */ /* 0x000fc600000e0611 */
[----:B------:R0:W-:Y:S02]  /*2d40*/  STL.128 [R1+0x170], R12 ;  /* 0x0001700c01007387 */ /* 0x0001e40000100c00 */
[----:B0-----:R-:W-:Y:S02]  /*2d50*/  IMAD.MOV.U32 R14, RZ, RZ, R37 ;  /* 0x000000ffff0e7224 */ /* 0x001fe400078e0025 */
[----:B------:R-:W-:Y:S02]  /*2d60*/  IMAD.MOV.U32 R15, RZ, RZ, R44 ;  /* 0x000000ffff0f7224 */ /* 0x000fe400078e002c */
[----:B------:R-:W-:Y:S02]  /*2d70*/  IMAD.MOV.U32 R12, RZ, RZ, R4 ;  /* 0x000000ffff0c7224 */ /* 0x000fe400078e0004 */
[----:B------:R-:W-:Y:S02]  /*2d80*/  IMAD.MOV.U32 R13, RZ, RZ, R21 ;  /* 0x000000ffff0d7224 */ /* 0x000fe400078e0015 */
[----:B------:R-:W-:-:S03]  /*2d90*/  VIADD R4, R25, 0x8 ;  /* 0x0000000819047836 */ /* 0x000fc60000000000 */
        /* <DEDUP_REMOVED lines=15> */
[----:B------:R1:W-:Y:S04]  /*2e90*/  STL.128 [R1+0x1b0], R12 ;  /* 0x0001b00c01007387 */ /* 0x0003e80000100c00 */
[----:B--2---:R1:W-:Y:S01]  /*2ea0*/  STL.64 [R1+0x148], R26 ;  /* 0x0001481a01007387 */ /* 0x0043e20000100a00 */
[----:B---3--:R-:W-:Y:S01]  /*2eb0*/  LOP3.LUT R0, R24, 0x1, RZ, 0xfc, !PT ;  /* 0x0000000118007812 */ /* 0x008fe200078efcff */
[----:B------:R1:W-:Y:S03]  /*2ec0*/  BAR.SYNC.DEFER_BLOCKING R4, 0x100 ;  /* 0x000400040000751d */ /* 0x0003e60000010000 */
[----:B------:R-:W-:-:S13]  /*2ed0*/  ISETP.NE.AND P1, PT, R0, 0x3, PT ;  /* 0x000000030000780c */ /* 0x000fda0003f25270 */
[----:B-1----:R-:W-:Y:S05]  /*2ee0*/  @!P1 BRA `(.L_x_11592) ;  /* 0x0000000000049947 */ /* 0x002fea0003800000 */
[----:B------:R-:W-:Y:S01]  /*2ef0*/  BPT.TRAP 0x1 ;  /* 0x000000040000795c */ /* 0x000fe20000300000 */
.L_x_11592:
[----:B------:R-:W-:Y:S05]  /*2f00*/  BSYNC B0 ;  /* 0x0000000000007941 */ /* 0x000fea0003800000 */
.L_x_11591:
        /* <DEDUP_REMOVED lines=8> */
.L_x_11594:
[----:B------:R-:W-:Y:S05]  /*2f90*/  BSYNC B0 ;  /* 0x0000000000007941 */ /* 0x000fea0003800000 */
.L_x_11593:
[----:B------:R-:W-:Y:S04]  /*2fa0*/  BSSY B0, `(.L_x_11595) ;  /* 0x0000004000007945 */ /* 0x000fe80003800000 */
[----:B-1----:R-:W-:Y:S05]  /*2fb0*/  @P0 BRA `(.L_x_11596) ;  /* 0x0000000000080947 */ /* 0x002fea0003800000 */
[----:B------:R-:W1:Y:S02]  /*2fc0*/  SYNCS.PHASECHK.TRANS64.TRYWAIT P0, [R10+URZ], R11 ;  /* 0x0000000b0a0075a7 */ /* 0x000e64000800017f */
[----:B-1----:R-:W-:Y:S05]  /*2fd0*/  @!P0 BRA `(.L_x_11597) ;  /* 0x000001f800408947 */ /* 0x002fea0003800000 */
.L_x_11596:
[----:B------:R-:W-:Y:S05]  /*2fe0*/  BSYNC B0 ;  /* 0x0000000000007941 */ /* 0x000fea0003800000 */
.L_x_11595:
        /* <DEDUP_REMOVED lines=8> */
[----:B------:R-:W-:Y:S02]  /*3070*/  R2UR UR7, R11 ;  /* 0x000000000b0772ca */ /* 0x000fe400000e0000 */
[C---:B------:R-:W-:Y:S01]  /*3080*/  R2UR UR6, R10.reuse ;  /* 0x000000000a0672ca */ /* 0x040fe200000e0000 */
[----:B------:R-:W2:Y:S01]  /*3090*/  LDL R74, [R1] ;  /* 0x00000000014a7983 */ /* 0x000ea20000100800 */
[----:B------:R-:W-:Y:S02]  /*30a0*/  VIADD R72, R10, 0x2 ;  /* 0x000000020a487836 */ /* 0x000fe40000000000 */
[----:B------:R-:W-:Y:S01]  /*30b0*/  IMAD.MOV.U32 R73, RZ, RZ, R11 ;  /* 0x000000ffff497224 */ /* 0x000fe200078e000b */
[----:B------:R0:W5:Y:S04]  /*30c0*/  LDL R7, [R1+0x1c0] ;  /* 0x0001c00001077983 */ /* 0x0001680000100800 */
[----:B------:R0:W5:Y:S01]  /*30d0*/  LDL R76, [R1+0xc] ;  /* 0x00000c00014c7983 */ /* 0x0001620000100800 */
[----:B---3--:R-:W-:-:S02]  /*30e0*/  R2UR UR4, R24 ;  /* 0x00000000180472ca */ /* 0x008fc400000e0000 */
[----:B------:R-:W-:Y:S02]  /*30f0*/  R2UR UR5, R25 ;  /* 0x00000000190572ca */ /* 0x000fe400000e0000 */
[----:B------:R-:W-:-:S11]  /*3100*/  WARPGROUP.ARRIVE ;  /* 0x00000000000079c5 */ /* 0x000fd60000000000 */
[----:B------:R-:W-:Y:S01]  /*3110*/  HGMMA.64x96x16.F32.BF16 R24, gdesc[UR4], RZ, !UPT, gsb0 ;  /* 0x01600000041879f0 */ /* 0x000fe2000c0018ff */
[----:B----4-:R-:W-:Y:S01]  /*3120*/  VIADD R12, R12, 0x2 ;  /* 0x000000020c0c7836 */ /* 0x010fe20000000000 */
        /* <DEDUP_REMOVED lines=23> */
[----:B------:R-:W1:Y:S01]  /*32a0*/  S2R R0, SR_TID.X ;  /* 0x0000000000007919 */ /* 0x000e620000002100 */
[----:B------:R0:W-:Y:S01]  /*32b0*/  STL [R1+0x60], RZ ;  /* 0x000060ff01007387 */ /* 0x0001e20000100800 */
[----:B------:R-:W-:Y:S01]  /*32c0*/  LOP3.LUT R74, R74, 0x1, RZ, 0xfc, !PT ;  /* 0x000000014a4a7812 */ /* 0x000fe200078efcff */
[----:B------:R-:W-:-:S02]  /*32d0*/  WARPGROUP.DEPBAR.LE gsb0, 0x0 ;  /* 0x00008000000079c5 */ /* 0x000fc40000010000 */
[----:B------:R-:W-:-:S07]  /*32e0*/  WARPGROUP.ARRIVE ;  /* 0x00000000000079c5 */ /* 0x000fce0000000000 */
[----:B------:R-:W-:Y:S01]  /*32f0*/  HGMMA.64x96x16.F32.BF16 R24, gdesc[UR4], R24, gsb0 ;  /* 0x01600000041879f0 */ /* 0x000fe20008001818 */
[----:B-1----:R-:W-:-:S04]  /*3300*/  SHF.R.U32.HI R0, RZ, 0x7, R0 ;  /* 0x00000007ff007819 */ /* 0x002fc80000011600 */
[----:B------:R-:W-:Y:S01]  /*3310*/  IADD3 R10, -R0, 0xb, RZ ;  /* 0x0000000b000a7810 */ /* 0x000fe20007ffe1ff */
[----:B------:R-:W-:-:S05]  /*3320*/  IMAD.MOV.U32 R0, RZ, RZ, 0x1 ;  /* 0x00000001ff007424 */ /* 0x000fca00078e00ff */
[----:B------:R0:W-:Y:S04]  /*3330*/  STL [R1+0x60], R0 ;  /* 0x0000600001007387 */ /* 0x0001e80000100800 */
[----:B------:R0:W-:Y:S04]  /*3340*/  STL [R1+0x60], R0 ;  /* 0x0000600001007387 */ /* 0x0001e80000100800 */
[----:B------:R0:W-:Y:S04]  /*3350*/  STL [R1+0x60], R0 ;  /* 0x0000600001007387 */ /* 0x0001e80000100800 */
[----:B------:R0:W-:Y:S01]  /*3360*/  STL [R1+0x60], R0 ;  /* 0x0000600001007387 */ /* 0x0001e20000100800 */
[----:B------:R-:W-:Y:S01]  /*3370*/  ISETP.NE.AND P0, PT, R74, 0x3, PT ;  /* 0x000000034a00780c */ /* 0x000fe20003f05270 */
[----:B------:R-:W-:Y:S01]  /*3380*/  BSSY B0, `(.L_x_11598) ;  /* 0x0000005000007945 */ /* 0x000fe20003800000 */
[----:B------:R-:W-:-:S02]  /*3390*/  WARPGROUP.DEPBAR.LE gsb0, 0x0 ;  /* 0x00008000000079c5 */ /* 0x000fc40000010000 */
[----:B------:R0:W-:Y:S09]  /*33a0*/  BAR.ARV R10, 0x100 ;  /* 0x0004000a0000751d */ /* 0x0001f20000002000 */
[----:B0-----:R-:W-:Y:S05]  /*33b0*/  @!P0 BRA `(.L_x_11599) ;  /* 0x0000000000048947 */ /* 0x001fea0003800000 */
[----:B------:R-:W-:Y:S01]  /*33c0*/  BPT.TRAP 0x1 ;  /* 0x000000040000795c */ /* 0x000fe20000300000 */
.L_x_11599:
[----:B------:R-:W-:Y:S05]  /*33d0*/  BSYNC B0 ;  /* 0x0000000000007941 */ /* 0x000fea0003800000 */
.L_x_11598:
        /* <DEDUP_REMOVED lines=13> */
[----:B---3--:R-:W-:Y:S01]  /*34b0*/  ISETP.NE.AND P0, PT, R10, 0x1, PT ;  /* 0x000000010a00780c */ /* 0x008fe20003f05270 */
[----:B------:R-:W-:-:S02]  /*34c0*/  UMOV UR4, 0xffffffa0 ;  /* 0xffffffa000047882 */ /* 0x000fc40000000000 */
[----:B------:R-:W-:Y:S01]  /*34d0*/  UIMAD UR4, UR45, UR4, 0x60 ;  /* 0x000000602d0474a4 */ /* 0x000fe2000f8e0204 */
[----:B----4-:R-:W-:-:S05]  /*34e0*/  ISETP.GE.AND P1, PT, R73, 0x1, PT ;  /* 0x000000014900780c */ /* 0x010fca0003f26270 */
[----:B------:R-:W-:Y:S01]  /*34f0*/  VIADD R72, R72, UR4 ;  /* 0x0000000448487c36 */ /* 0x000fe20008000000 */
[----:B------:R-:W-:Y:S01]  /*3500*/  BSSY B0, `(.L_x_11600) ;  /* 0x00000a1000007945 */ /* 0x000fe20003800000 */
[-C--:B--2---:R-:W-:Y:S01]  /*3510*/  FMUL.FTZ R83, R36, R76.reuse ;  /* 0x0000004c24537220 */ /* 0x084fe20000410000 */
[-C--:B------:R-:W-:Y:S01]  /*3520*/  FMUL.FTZ R36, R50, R76.reuse ;  /* 0x0000004c32247220 */ /* 0x080fe20000410000 */
[-C--:B------:R-:W-:Y:S01]  /*3530*/  FMUL.FTZ R50, R52, R76.reuse ;  /* 0x0000004c34327220 */ /* 0x080fe20000410000 */
[-C--:B------:R-:W-:Y:S01]  /*3540*/  FMUL.FTZ R52, R56, R76.reuse ;  /* 0x0000004c38347220 */ /* 0x080fe20000410000 */
[-C--:B------:R-:W-:Y:S01]  /*3550*/  FMUL.FTZ R84, R37, R76.reuse ;  /* 0x0000004c25547220 */ /* 0x080fe20000410000 */
[----:B------:R-:W-:Y:S01]  /*3560*/  SHF.R.S32.HI R56, RZ, 0x1f, R79 ;  /* 0x0000001fff387819 */ /* 0x000fe2000001144f */
[-C--:B------:R-:W-:Y:S01]  /*3570*/  FMUL.FTZ R37, R51, R76.reuse ;  /* 0x0000004c33257220 */ /* 0x080fe20000410000 */
[-C--:B------:R-:W-:Y:S01]  /*3580*/  FMUL.FTZ R51, R53, R76.reuse ;  /* 0x0000004c35337220 */ /* 0x080fe20000410000 */
[-C--:B------:R-:W-:Y:S01]  /*3590*/  FMUL.FTZ R20, R24, R76.reuse ;  /* 0x0000004c18147220 */ /* 0x080fe20000410000 */
        /* <DEDUP_REMOVED lines=9> */
[-C--:B------:R-:W-:Y:S01]  /*3630*/  FMUL.FTZ R43, R58, R76.reuse ;  /* 0x0000004c3a2b7220 */ /* 0x080fe20000410000 */
[----:B------:R-:W-:Y:S01]  /*3640*/  FMUL.FTZ R21, R27, R76 ;  /* 0x0000004c1b157220 */ /* 0x000fe20000410000 */
[----:B------:R-:W-:-:S02]  /*3650*/  IMAD.IADD R58, R79, 0x1, -R46 ;  /* 0x000000014f3a7824 */ /* 0x000fc400078e0a2e */
[-C--:B------:R-:W-:Y:S01]  /*3660*/  FMUL.FTZ R27, R31, R76.reuse ;  /* 0x0000004c1f1b7220 */ /* 0x080fe20000410000 */
[-C--:B------:R-:W-:Y:S01]  /*3670*/  FMUL.FTZ R31, R39, R76.reuse ;  /* 0x0000004c271f7220 */ /* 0x080fe20000410000 */
[-C--:B------:R-:W-:Y:S01]  /*3680*/  FMUL.FTZ R39, R55, R76.reuse ;  /* 0x0000004c37277220 */ /* 0x080fe20000410000 */
[-C--:B0-----:R-:W-:Y:S01]  /*3690*/  FMUL.FTZ R7, R26, R76.reuse ;  /* 0x0000004c1a077220 */ /* 0x081fe20000410000 */
[-C--:B------:R-:W-:Y:S01]  /*36a0*/  FMUL.FTZ R55, R61, R76.reuse ;  /* 0x0000004c3d377220 */ /* 0x080fe20000410000 */
[-C--:B------:R-:W-:Y:S01]  /*36b0*/  FMUL.FTZ R26, R30, R76.reuse ;  /* 0x0000004c1e1a7220 */ /* 0x080fe20000410000 */
[----:B------:R-:W-:Y:S01]  /*36c0*/  SHF.R.S32.HI R61, RZ, 0x1f, R58 ;  /* 0x0000001fff3d7819 */ /* 0x000fe2000001143a */
[-C--:B------:R-:W-:Y:S01]  /*36d0*/  FMUL.FTZ R30, R38, R76.reuse ;  /* 0x0000004c261e7220 */ /* 0x080fe20000410000 */
[-C--:B------:R-:W-:Y:S01]  /*36e0*/  FMUL.FTZ R38, R54, R76.reuse ;  /* 0x0000004c36267220 */ /* 0x080fe20000410000 */
[----:B------:R-:W-:Y:S01]  /*36f0*/  FMUL.FTZ R54, R60, R76 ;  /* 0x0000004c3c367220 */ /* 0x000fe20000410000 */
[----:B------:R-:W-:Y:S01]  /*3700*/  LEA.HI R60, R61, R58, RZ, 0x2 ;  /* 0x0000003a3d3c7211 */ /* 0x000fe200078f10ff */
[-C--:B------:R-:W-:Y:S01]  /*3710*/  FMUL.FTZ R81, R32, R76.reuse ;  /* 0x0000004c20517220 */ /* 0x080fe20000410000 */
[-C--:B------:R-:W-:Y:S01]  /*3720*/  FMUL.FTZ R32, R42, R76.reuse ;  /* 0x0000004c2a207220 */ /* 0x080fe20000410000 */
[-C--:B------:R-:W-:Y:S01]  /*3730*/  FMUL.FTZ R42, R59, R76.reuse ;  /* 0x0000004c3b2a7220 */ /* 0x080fe20000410000 */
[----:B------:R-:W-:Y:S01]  /*3740*/  FMUL.FTZ R46, R62, R76 ;  /* 0x0000004c3e2e7220 */ /* 0x000fe20000410000 */
[----:B------:R-:W-:-:S02]  /*3750*/  LEA.HI R56, R56, R79, RZ, 0x2 ;  /* 0x0000004f38387211 */ /* 0x000fc400078f10ff */
[--C-:B------:R-:W-:Y:S02]  /*3760*/  SHF.R.S32.HI R62, RZ, 0x2, R60.reuse ;  /* 0x00000002ff3e7819 */ /* 0x100fe4000001143c */
[----:B------:R-:W-:Y:S01]  /*3770*/  SHF.R.S32.HI R59, RZ, 0x1f, R60 ;  /* 0x0000001fff3b7819 */ /* 0x000fe2000001143c */
[-C--:B------:R-:W-:Y:S01]  /*3780*/  FMUL.FTZ R80, R29, R76.reuse ;  /* 0x0000004c1d507220 */ /* 0x080fe20000410000 */
[----:B------:R-:W-:Y:S01]  /*3790*/  LOP3.LUT R56, R56, 0xfffffffc, RZ, 0xc0, !PT ;  /* 0xfffffffc38387812 */ /* 0x000fe200078ec0ff */
[----:B------:R-:W-:Y:S01]  /*37a0*/  FMUL.FTZ R29, R35, R76 ;  /* 0x0000004c231d7220 */ /* 0x000fe20000410000 */
[----:B------:R-:W-:Y:S01]  /*37b0*/  LEA.HI R59, R59, R62, RZ, 0x3 ;  /* 0x0000003e3b3b7211 */ /* 0x000fe200078f18ff */
[-C--:B------:R-:W-:Y:S01]  /*37c0*/  FMUL.FTZ R35, R47, R76.reuse ;  /* 0x0000004c2f237220 */ /* 0x080fe20000410000 */
[----:B------:R-:W-:Y:S01]  /*37d0*/  FMUL.FTZ R47, R63, R76 ;  /* 0x0000004c3f2f7220 */ /* 0x000fe20000410000 */
[----:B------:R-:W-:Y:S01]  /*37e0*/  IMAD.IADD R79, R79, 0x1, -R56 ;  /* 0x000000014f4f7824 */ /* 0x000fe200078e0a38 */
[----:B------:R-:W-:-:S02]  /*37f0*/  LOP3.LUT R63, R59, 0xfffffff8, RZ, 0xc0, !PT ;  /* 0xfffffff83b3f7812 */ /* 0x000fc400078ec0ff */
[----:B------:R-:W-:Y:S02]  /*3800*/  SHF.R.S32.HI R56, RZ, 0x7, R57 ;  /* 0x00000007ff387819 */ /* 0x000fe40000011439 */
[----:B------:R-:W-:Y:S01]  /*3810*/  LEA.HI R61, R61, R58, RZ, 0x5 ;  /* 0x0000003a3d3d7211 */ /* 0x000fe200078f28ff */
[----:B------:R-:W-:Y:S01]  /*3820*/  IMAD.IADD R62, R62, 0x1, -R63 ;  /* 0x000000013e3e7824 */ /* 0x000fe200078e0a3f */
[----:B------:R-:W-:Y:S02]  /*3830*/  LEA.HI R57, R57, R56, RZ, 0x1 ;  /* 0x0000003839397211 */ /* 0x000fe400078f08ff */
[----:B------:R-:W-:Y:S01]  /*3840*/  SHF.R.S32.HI R63, RZ, 0x5, R61 ;  /* 0x00000005ff3f7819 */ /* 0x000fe2000001143d */
[----:B------:R-:W-:Y:S01]  /*3850*/  FMUL.FTZ R59, R64, R76 ;  /* 0x0000004c403b7220 */ /* 0x000fe20000410000 */
[----:B------:R-:W-:Y:S02]  /*3860*/  LOP3.LUT R57, R57, 0x3fffffe, RZ, 0xc0, !PT ;  /* 0x03fffffe39397812 */ /* 0x000fe400078ec0ff */
[----:B------:R-:W-:Y:S01]  /*3870*/  LEA.HI R64, R79, R79, RZ, 0x1 ;  /* 0x0000004f4f407211 */ /* 0x000fe200078f08ff */
[----:B------:R-:W-:-:S02]  /*3880*/  IMAD R63, R78, 0x8, R63 ;  /* 0x000000084e3f7824 */ /* 0x000fc400078e023f */
[----:B------:R-:W-:Y:S01]  /*3890*/  IMAD.IADD R57, R56, 0x1, -R57 ;  /* 0x0000000138397824 */ /* 0x000fe200078e0a39 */
[----:B------:R-:W-:Y:S01]  /*38a0*/  LOP3.LUT R64, R64, 0x1ffffffe, RZ, 0xc0, !PT ;  /* 0x1ffffffe40407812 */ /* 0x000fe200078ec0ff */
[----:B------:R-:W-:-:S04]  /*38b0*/  IMAD.U32 R62, R63, 0x10, R62 ;  /* 0x000000103f3e7824 */ /* 0x000fc800078e003e */
[----:B------:R-:W-:Y:S02]  /*38c0*/  IMAD.IADD R64, R79, 0x1, -R64 ;  /* 0x000000014f407824 */ /* 0x000fe400078e0a40 */
[----:B------:R-:W-:-:S04]  /*38d0*/  IMAD R57, R57, 0x40, R62 ;  /* 0x0000004039397824 */ /* 0x000fc800078e023e */
[----:B------:R-:W-:-:S04]  /*38e0*/  IMAD R10, R64, 0x8, R57 ;  /* 0x00000008400a7824 */ /* 0x000fc800078e0239 */
[----:B------:R-:W-:-:S04]  /*38f0*/  @P0 IMAD.HI.U32 R62, R10, R11, RZ ;  /* 0x0000000b0a3e0227 */ /* 0x000fc800078e00ff */
[----:B------:R-:W-:Y:S01]  /*3900*/  FMUL.FTZ R57, R67, R76 ;  /* 0x0000004c43397220 */ /* 0x000fe20000410000 */
[----:B------:R-:W-:Y:S01]  /*3910*/  @P0 SHF.R.U32.HI R10, RZ, R77, R62 ;  /* 0x0000004dff0a0219 */ /* 0x000fe2000001163e */
[----:B------:R-:W-:Y:S01]  /*3920*/  IMAD.U32 R62, RZ, RZ, UR45 ;  /* 0x0000002dff3e7e24 */ /* 0x000fe2000f8e00ff */
[----:B------:R-:W-:-:S03]  /*3930*/  LOP3.LUT R11, R60, 0x7ffffffc, RZ, 0xc0, !PT ;  /* 0x7ffffffc3c0b7812 */ /* 0x000fc600078ec0ff */
[----:B------:R-:W0:Y:S01]  /*3940*/  SHFL.IDX PT, R67, R10, RZ, 0x1c1f ;  /* 0x001c1fff0a437589 */ /* 0x000e2200000e0000 */
[----:B------:R-:W-:Y:S02]  /*3950*/  IMAD R62, R62, -0x60, R13 ;  /* 0xffffffa03e3e7824 */ /* 0x000fe400078e020d */
        /* <DEDUP_REMOVED lines=12> */
[-C--:B------:R-:W-:Y:S01]  /*3a20*/  FMUL.FTZ R58, R71, R76.reuse ;  /* 0x0000004c473a7220 */ /* 0x080fe20000410000 */
[----:B------:R-:W-:Y:S01]  /*3a30*/  FMUL.FTZ R69, R69, R76 ;  /* 0x0000004c45457220 */ /* 0x000fe20000410000 */
[----:B------:R-:W-:Y:S01]  /*3a40*/  IMAD R65, R60, -0x2, R63 ;  /* 0xfffffffe3c417824 */ /* 0x000fe200078e023f */
[----:B------:R-:W1:Y:S01]  /*3a50*/  MUFU.TANH R20, R20 ;  /* 0x0000001400147308 */ /* 0x000e620000002400 */
[----:B------:R-:W-:Y:S02]  /*3a60*/  VIADD R63, R62, 0x60 ;  /* 0x000000603e3f7836 */ /* 0x000fe40000000000 */
[----:B------:R-:W-:Y:S01]  /*3a70*/  IMAD.IADD R62, R65, 0x1, -R12 ;  /* 0x00000001413e7824 */ /* 0x000fe200078e0a0c */
[----:B------:R-:W-:-:S04]  /*3a80*/  LOP3.LUT R65, RZ, R14, RZ, 0x33, !PT ;  /* 0x0000000eff417212 */ /* 0x000fc800078e33ff */
[----:B------:R-:W2:Y:S01]  /*3a90*/  MUFU.TANH R24, R24 ;  /* 0x0000001800187308 */ /* 0x000ea20000002400 */
[----:B------:R-:W-:-:S07]  /*3aa0*/  IMAD.U32 R71, RZ, RZ, UR4 ;  /* 0x00000004ff477e24 */ /* 0x000fce000f8e00ff */
        /* <DEDUP_REMOVED lines=48> */
[----:B------:R-:W-:Y:S01]  /*3db0*/  IMAD.IADD R70, R62, 0x1, R65 ;  /* 0x000000013e467824 */ /* 0x000fe200078e0241 */
[----:B0-----:R-:W-:Y:S01]  /*3dc0*/  VIADDMNMX R14, R67, R95, R66, PT ;  /* 0x0000005f430e7246 */ /* 0x001fe20003800142 */
[----:B------:R-:W-:-:S02]  /*3dd0*/  IMAD R76, R60, -0x2, R71 ;  /* 0xfffffffe3c4c7824 */ /* 0x000fc400078e0247 */
        /* <DEDUP_REMOVED lines=12> */
.L_x_11603:
[----:B------:R-:W-:-:S13]  /*3ea0*/  ISETP.NE.AND P0, PT, R73, 0x1, PT ;  /* 0x000000014900780c */ /* 0x000fda0003f05270 */
[----:B------:R-:W-:-:S05]  /*3eb0*/  @P0 IMAD.HI.U32 R62, R15, R74, RZ ;  /* 0x0000004a0f3e0227 */ /* 0x000fca00078e00ff */
[----:B------:R-:W-:-:S07]  /*3ec0*/  @P0 SHF.R.U32.HI R15, RZ, R75, R62 ;  /* 0x0000004bff0f0219 */ /* 0x000fce000001163e */
.L_x_11604:
[----:B------:R-:W-:Y:S05]  /*3ed0*/  BSYNC B1 ;  /* 0x0000000000017941 */ /* 0x000fea0003800000 */
.L_x_11602:
[----:B------:R-:W-:-:S05]  /*3ee0*/  IMAD R15, R15, R73, R76 ;  /* 0x000000490f0f7224 */ /* 0x000fca00078e024c */
[----:B------:R-:W-:Y:S02]  /*3ef0*/  VIMNMX R60, R60, R15, !PT ;  /* 0x0000000f3c3c7248 */ /* 0x000fe40007fe0100 */
[----:B------:R-:W-:-:S07]  /*3f00*/  VIADDMNMX R14, R15, R73, R14, PT ;  /* 0x000000490f0e7246 */ /* 0x000fce000380010e */
.L_x_11601:
[----:B------:R-:W-:Y:S05]  /*3f10*/  BSYNC B0 ;  /* 0x0000000000007941 */ /* 0x000fea0003800000 */
.L_x_11600:
        /* <DEDUP_REMOVED lines=111> */
[----:B0-----:R-:W-:Y:S01]  /*4610*/  IMAD.IADD R20, R70, 0x1, R97 ;  /* 0x0000000146147824 */ /* 0x001fe200078e0261 */
        /* <DEDUP_REMOVED lines=18> */
.L_x_11608:
[----:B------:R-:W-:-:S13]  /*4740*/  ISETP.NE.AND P6, PT, R73, 0x1, PT ;  /* 0x000000014900780c */ /* 0x000fda0003fc5270 */
[----:B------:R-:W-:-:S05]  /*4750*/  @P6 IMAD.HI.U32 R74, R12, R74, RZ ;  /* 0x0000004a0c4a6227 */ /* 0x000fca00078e00ff */
[----:B------:R-:W-:-:S07]  /*4760*/  @P6 SHF.R.U32.HI R12, RZ, R75, R74 ;  /* 0x0000004bff0c6219 */ /* 0x000fce000001164a */
.L_x_11609:
[----:B------:R-:W-:Y:S05]  /*4770*/  BSYNC B1 ;  /* 0x0000000000017941 */ /* 0x000fea0003800000 */
.L_x_11607:
[----:B------:R-:W-:-:S05]  /*4780*/  IMAD R13, R12, R73, R76 ;  /* 0x000000490c0d7224 */ /* 0x000fca00078e024c */
[----:B------:R-:W-:Y:S02]  /*4790*/  VIADDMNMX R14, R13, R73, R14, PT ;  /* 0x000000490d0e7246 */ /* 0x000fe4000380010e */
[----:B------:R-:W-:-:S07]  /*47a0*/  VIMNMX R20, R20, R13, !PT ;  /* 0x0000000d14147248 */ /* 0x000fce0007fe0100 */
.L_x_11606:
[----:B------:R-:W-:Y:S05]  /*47b0*/  BSYNC B0 ;  /* 0x0000000000007941 */ /* 0x000fea0003800000 */
.L_x_11605:
        /* <DEDUP_REMOVED lines=25> */
[----:B------:R-:W-:Y:S02]  /*4950*/  ISETP.GT.AND P0, PT, R20, 0x18, !P6 ;  /* 0x000000181400780c */ /* 0x000fe40007704270 */
[----:B------:R-:W-:Y:S02]  /*4960*/  FMNMX.FTZ R10, R83, R10, !PT ;  /* 0x0000000a530a7209 */ /* 0x000fe40007810000 */
[----:B------:R-:W-:Y:S02]  /*4970*/  ISETP.LT.OR P0, PT, R14, 0x19, P0 ;  /* 0x000000190e00780c */ /* 0x000fe40000701670 */
[----:B------:R-:W-:Y:S02]  /*4980*/  FMNMX.FTZ R10, R81, R10, !PT ;  /* 0x0000000a510a7209 */ /* 0x000fe40007810000 */
[----:B------:R-:W-:Y:S02]  /*4990*/  FSEL R30, R30, -INF , !P0 ;  /* 0xff8000001e1e7808 */ /* 0x000fe40004000000 */
[----:B------:R-:W-:-:S02]  /*49a0*/  ISETP.NE.AND P0, PT, R82, RZ, PT ;  /* 0x000000ff5200720c */ /* 0x000fc40003f05270 */
[----:B------:R-:W-:Y:S02]  /*49b0*/  FMNMX.FTZ R10, R79, R10, !PT ;  /* 0x0000000a4f0a7209 */ /* 0x000fe40007810000 */
[----:B------:R-:W-:Y:S02]  /*49c0*/  ISETP.GT.AND P0, PT, R20, 0x19, !P0 ;  /* 0x000000191400780c */ /* 0x000fe40004704270 */
[----:B------:R-:W-:Y:S02]  /*49d0*/  ISETP.NE.AND P1, PT, R98, RZ, PT ;  /* 0x000000ff6200720c */ /* 0x000fe40003f25270 */
        /* <DEDUP_REMOVED lines=36> */
[----:B------:R-:W-:Y:S02]  /*4c20*/  ISETP.GT.AND P2, PT, R20, 0x49, !P2 ;  /* 0x000000491400780c */ /* 0x000fe40005744270 */
[----:B------:R-:W-:Y:S02]  /*4c30*/  FSEL R36, R36, -INF , !P0 ;  /* 0xff80000024247808 */ /* 0x000fe40004000000 */
[----:B------:R-:W-:-:S02]  /*4c40*/  ISETP.NE.AND P0, PT, R94, RZ, PT ;  /* 0x000000ff5e00720c */ /* 0x000fc40003f05270 */
[C---:B------:R-:W-:Y:S02]  /*4c50*/  ISETP.GT.AND P3, PT, R20.reuse, 0x50, !P3 ;  /* 0x000000501400780c */ /* 0x040fe40005f64270 */
[----:B------:R-:W-:Y:S02]  /*4c60*/  ISETP.GT.AND P0, PT, R20, 0x31, !P0 ;  /* 0x000000311400780c */ /* 0x000fe40004704270 */
[C---:B------:R-:W-:Y:S02]  /*4c70*/  ISETP.LT.OR P2, PT, R14.reuse, 0x4a, P2 ;  /* 0x0000004a0e00780c */ /* 0x040fe40001741670 */
[----:B------:R-:W-:Y:S02]  /*4c80*/  ISETP.LT.OR P0, PT, R14, 0x32, P0 ;  /* 0x000000320e00780c */ /* 0x000fe40000701670 */
[----:B------:R-:W-:Y:S02]  /*4c90*/  ISETP.GT.AND P4, PT, R20, 0x51, !P4 ;  /* 0x000000511400780c */ /* 0x000fe40006784270 */
[----:B------:R-:W-:-:S02]  /*4ca0*/  FSEL R37, R37, -INF , !P0 ;  /* 0xff80000025257808 */ /* 0x000fc40004000000 */
[----:B------:R-:W-:Y:S02]  /*4cb0*/  ISETP.NE.AND P0, PT, R96, RZ, PT ;  /* 0x000000ff6000720c */ /* 0x000fe40003f05270 */
[----:B------:R-:W-:Y:S02]  /*4cc0*/  ISETP.LT.OR P3, PT, R14, 0x51, P3 ;  /* 0x000000510e00780c */ /* 0x000fe40001f61670 */
[----:B------:R-:W-:Y:S02]  /*4cd0*/  ISETP.GT.AND P0, PT, R20, 0x38, !P0 ;  /* 0x000000381400780c */ /* 0x000fe40004704270 */
[----:B------:R-:W-:Y:S02]  /*4ce0*/  FSEL R47, R47, -INF , !P2 ;  /* 0xff8000002f2f7808 */ /* 0x000fe40005000000 */
        /* <DEDUP_REMOVED lines=8> */
[----:B------:R-:W-:Y:S02]  /*4d70*/  ISETP.LT.OR P5, PT, R14, 0x59, P5 ;  /* 0x000000590e00780c */ /* 0x000fe40002fa1670 */
[----:B------:R-:W-:Y:S02]  /*4d80*/  FSEL R39, R39, -INF , !P0 ;  /* 0xff80000027277808 */ /* 0x000fe40004000000 */
[----:B------:R-:W-:Y:S02]  /*4d90*/  ISETP.GT.AND P0, PT, R20, 0x40, !P1 ;  /* 0x000000401400780c */ /* 0x000fe40004f04270 */
[----:B------:R-:W-:Y:S02]  /*4da0*/  ISETP.NE.AND P1, PT, R99, RZ, PT ;  /* 0x000000ff6300720c */ /* 0x000fe40003f25270 */
[----:B------:R-:W-:Y:S02]  /*4db0*/  ISETP.LT.OR P0, PT, R14, 0x41, P0 ;  /* 0x000000410e00780c */ /* 0x000fe40000701670 */
[----:B------:R-:W-:-:S02]  /*4dc0*/  ISETP.GT.AND P1, PT, R20, 0x48, !P1 ;  /* 0x000000481400780c */ /* 0x000fc40004f24270 */
[----:B------:R-:W-:Y:S02]  /*4dd0*/  FSEL R43, R43, -INF , !P0 ;  /* 0xff8000002b2b7808 */ /* 0x000fe40004000000 */
[----:B------:R-:W-:Y:S02]  /*4de0*/  ISETP.GT.AND P0, PT, R20, RZ, !P6 ;  /* 0x000000ff1400720c */ /* 0x000fe40007704270 */
[C---:B------:R-:W-:Y:S02]  /*4df0*/  ISETP.LT.OR P1, PT, R14.reuse, 0x49, P1 ;  /* 0x000000490e00780c */ /* 0x040fe40000f21670 */
[----:B------:R-:W-:Y:S02]  /*4e00*/  ISETP.LT.OR P0, PT, R14, 0x1, P0 ;  /* 0x000000010e00780c */ /* 0x000fe40000701670 */
[----:B------:R-:W-:Y:S02]  /*4e10*/  FSEL R46, R46, -INF , !P1 ;  /* 0xff8000002e2e7808 */ /* 0x000fe40004800000 */
        /* <DEDUP_REMOVED lines=8> */
[----:B------:R-:W-:Y:S02]  /*4ea0*/  FMNMX.FTZ R10, R28, R7, !PT ;  /* 0x000000071c0a7209 */ /* 0x000fe40007810000 */
[----:B------:R-:W-:Y:S02]  /*4eb0*/  ISETP.NE.AND P6, PT, R54, RZ, PT ;  /* 0x000000ff3600720c */ /* 0x000fe40003fc5270 */
[----:B------:R-:W-:Y:S02]  /*4ec0*/  FMNMX.FTZ R7, R29, R10, !PT ;  /* 0x0000000a1d077209 */ /* 0x000fe40007810000 */
[----:B------:R-:W-:Y:S02]  /*4ed0*/  ISETP.GT.AND P0, PT, R20, 0x59, !P6 ;  /* 0x000000591400780c */ /* 0x000fe40007704270 */
[----:B------:R-:W-:-:S02]  /*4ee0*/  FMNMX.FTZ R10, R30, R7, !PT ;  /* 0x000000071e0a7209 */ /* 0x000fc40007810000 */
[----:B------:R-:W-:Y:S02]  /*4ef0*/  FSEL R57, R57, -INF , !P4 ;  /* 0xff80000039397808 */ /* 0x000fe40006000000 */
[----:B------:R-:W-:Y:S02]  /*4f00*/  FMNMX.FTZ R7, R31, R10, !PT ;  /* 0x0000000a1f077209 */ /* 0x000fe40007810000 */
[----:B------:R-:W-:Y:S02]  /*4f10*/  ISETP.LT.OR P0, PT, R14, 0x5a, P0 ;  /* 0x0000005a0e00780c */ /* 0x000fe40000701670 */
[----:B------:R-:W-:Y:S02]  /*4f20*/  FMNMX.FTZ R10, R32, R7, !PT ;  /* 0x00000007200a7209 */ /* 0x000fe40007810000 */
[----:B------:R-:W-:Y:S02]  /*4f30*/  FSEL R48, R11, -INF , !P5 ;  /* 0xff8000000b307808 */ /* 0x000fe40006800000 */
[----:B------:R-:W-:-:S02]  /*4f40*/  FMNMX.FTZ R7, R33, R10, !PT ;  /* 0x0000000a21077209 */ /* 0x000fc40007810000 */
[----:B------:R-:W-:Y:S02]  /*4f50*/  FMNMX.FTZ R10, R59, R12, !PT ;  /* 0x0000000c3b0a7209 */ /* 0x000fe40007810000 */
[----:B------:R-:W-:Y:S02]  /*4f60*/  FMNMX.FTZ R12, R34, R7, !PT ;  /* 0x00000007220c7209 */ /* 0x000fe40007810000 */
[----:B------:R-:W-:Y:S01]  /*4f70*/  FSEL R58, R58, -INF , !P0 ;  /* 0xff8000003a3a7808 */ /* 0x000fe20004000000 */
        /* <DEDUP_REMOVED lines=16> */
[----:B0-----:R-:W-:-:S03]  /*5080*/  FMNMX.FTZ R12, R13, R26, !PT ;  /* 0x0000001a0d0c7209 */ /* 0x001fc60007810000 */
[----:B------:R-:W-:Y:S04]  /*5090*/  STL.64 [R1+0x1d0], R10 ;  /* 0x0001d00a01007387 */ /* 0x000fe80000100a00 */
[----:B------:R-:W-:Y:S04]  /*50a0*/  STL [R1+0x1d0], R12 ;  /* 0x0001d00c01007387 */ /* 0x000fe80000100800 */
[----:B------:R-:W2:Y:S04]  /*50b0*/  LDL R13, [R1+0x1d0] ;  /* 0x0001d000010d7983 */ /* 0x000ea80000100800 */
[----:B------:R-:W3:Y:S04]  /*50c0*/  LDL R20, [R1+0x1d4] ;  /* 0x0001d40001147983 */ /* 0x000ee80000100800 */
[----:B------:R0:W5:Y:S01]  /*50d0*/  LDL.64 R26, [R1+0x1c0] ;  /* 0x0001c000011a7983 */ /* 0x0001620000100a00 */
[----:B--2---:R-:W-:Y:S01]  /*50e0*/  FMUL.FTZ R7, R75, R13 ;  /* 0x0000000d4b077220 */ /* 0x004fe20000410000 */
[----:B------:R-:W-:-:S04]  /*50f0*/  FSETP.NEU.FTZ.AND P0, PT, R13, -INF , PT ;  /* 0xff8000000d00780b */ /* 0x000fc80003f1d000 */
[----:B------:R-:W-:Y:S02]  /*5100*/  FSEL R14, R7, RZ, P0 ;  /* 0x000000ff070e7208 */ /* 0x000fe40000000000 */
[----:B------:R-:W2:Y:S04]  /*5110*/  LDL R7, [R1+0x28] ;  /* 0x0000280001077983 */ /* 0x000ea80000100800 */
[----:B---3--:R-:W1:Y:S02]  /*5120*/  SHFL.BFLY PT, R11, R20, 0x2, 0x1f ;  /* 0x0c401f00140b7f89 */ /* 0x008e6400000e0000 */
[----:B-1----:R-:W-:-:S05]  /*5130*/  FMNMX.FTZ R11, R11, R20, !PT ;  /* 0x000000140b0b7209 */ /* 0x002fca0007810000 */
[----:B------:R-:W1:Y:S01]  /*5140*/  SHFL.BFLY PT, R12, R11, 0x1, 0x1f ;  /* 0x0c201f000b0c7f89 */ /* 0x000e6200000e0000 */
        /* <DEDUP_REMOVED lines=10> */
[----:B-1----:R-:W-:-:S04]  /*51f0*/  FMNMX.FTZ R12, R11, R12, !PT ;  /* 0x0000000c0b0c7209 */ /* 0x002fc80007810000 */
[C---:B------:R-:W-:Y:S01]  /*5200*/  FSETP.NEU.FTZ.AND P0, PT, R12.reuse, -INF , PT ;  /* 0xff8000000c00780b */ /* 0x040fe20003f1d000 */
[-C--:B------:R-:W-:Y:S01]  /*5210*/  FMUL.FTZ R10, R12, R75.reuse ;  /* 0x0000004b0c0a7220 */ /* 0x080fe20000410000 */
[----:B------:R-:W-:-:S04]  /*5220*/  FFMA.FTZ R156, R87, R75, -R14 ;  /* 0x0000004b579c7223 */ /* 0x000fc8000001080e */
        /* <DEDUP_REMOVED lines=15> */
[-CC-:B------:R-:W-:Y:S01]  /*5320*/  FFMA.FTZ R14, R44, R75.reuse, -R10.reuse ;  /* 0x0000004b2c0e7223 */ /* 0x180fe2000001080a */
[-CC-:B------:R-:W-:Y:S01]  /*5330*/  FFMA.FTZ R155, R24, R75.reuse, -R10.reuse ;  /* 0x0000004b189b7223 */ /* 0x180fe2000001080a */
[----:B------:R-:W-:Y:S01]  /*5340*/  MUFU.EX2 R152, R152 ;  /* 0x0000009800987308 */ /* 0x000fe20000000800 */
[----:B------:R-:W-:-:S07]  /*5350*/  FFMA.FTZ R20, R40, R75, -R10 ;  /* 0x0000004b28147223 */ /* 0x000fce000001080a */
[----:B------:R-:W1:Y:S01]  /*5360*/  MUFU.EX2 R13, R13 ;  /* 0x0000000d000d7308 */ /* 0x000e620000000800 */
[----:B------:R-:W-:-:S07]  /*5370*/  FFMA.FTZ R157, R28, R75, -R10 ;  /* 0x0000004b1c9d7223 */ /* 0x000fce000001080a */
[----:B------:R-:W-:Y:S08]  /*5380*/  MUFU.EX2 R153, R153 ;  /* 0x0000009900997308 */ /* 0x000ff00000000800 */
[----:B------:R-:W3:Y:S01]  /*5390*/  MUFU.EX2 R14, R14 ;  /* 0x0000000e000e7308 */ /* 0x000ee20000000800 */
[----:B------:R-:W-:-:S07]  /*53a0*/  FFMA.FTZ R24, R29, R75, -R10 ;  /* 0x0000004b1d187223 */ /* 0x000fce000001080a */
[----:B------:R-:W4:Y:S08]  /*53b0*/  MUFU.EX2 R154, R154 ;  /* 0x0000009a009a7308 */ /* 0x000f300000000800 */
[----:B------:R-:W0:Y:S01]  /*53c0*/  MUFU.EX2 R155, R155 ;  /* 0x0000009b009b7308 */ /* 0x000e220000000800 */
[----:B------:R-:W-:-:S07]  /*53d0*/  FFMA.FTZ R159, R30, R75, -R10 ;  /* 0x0000004b1e9f7223 */ /* 0x000fce000001080a */
[----:B------:R-:W0:Y:S08]  /*53e0*/  MUFU.EX2 R15, R15 ;  /* 0x0000000f000f7308 */ /* 0x000e300000000800 */
[----:B------:R-:W0:Y:S01]  /*53f0*/  MUFU.EX2 R20, R20 ;  /* 0x0000001400147308 */ /* 0x000e220000000800 */
[----:B------:R-:W-:Y:S01]  /*5400*/  FFMA.FTZ R165, R36, R75, -R10 ;  /* 0x0000004b24a57223 */ /* 0x000fe2000001080a */
[----:B-1----:R-:W-:Y:S01]  /*5410*/  FADD.FTZ R11, R152, R13 ;  /* 0x0000000d980b7221 */ /* 0x002fe20000010000 */
[----:B---3--:R-:W-:-:S05]  /*5420*/  FADD.FTZ R36, R153, R14 ;  /* 0x0000000e99247221 */ /* 0x008fca0000010000 */
[----:B------:R-:W1:Y:S01]  /*5430*/  MUFU.EX2 R156, R156 ;  /* 0x0000009c009c7308 */ /* 0x000e620000000800 */
[----:B------:R-:W-:-:S07]  /*5440*/  FFMA.FTZ R28, R31, R75, -R10 ;  /* 0x0000004b1f1c7223 */ /* 0x000fce000001080a */
[----:B------:R-:W3:Y:S01]  /*5450*/  MUFU.EX2 R157, R157 ;  /* 0x0000009d009d7308 */ /* 0x000ee20000000800 */
[----:B------:R-:W-:Y:S01]  /*5460*/  FFMA.FTZ R167, R38, R75, -R10 ;  /* 0x0000004b26a77223 */ /* 0x000fe2000001080a */
[----:B----4-:R-:W-:Y:S01]  /*5470*/  FADD.FTZ R38, R154, R11 ;  /* 0x0000000b9a267221 */ /* 0x010fe20000010000 */
[----:B0-----:R-:W-:-:S05]  /*5480*/  FADD.FTZ R11, R155, R36 ;  /* 0x000000249b0b7221 */ /* 0x001fca0000010000 */
[----:B------:R-:W0:Y:S01]  /*5490*/  MUFU.EX2 R85, R85 ;  /* 0x0000005500557308 */ /* 0x000e220000000800 */
[----:B------:R-:W-:-:S07]  /*54a0*/  FFMA.FTZ R161, R32, R75, -R10 ;  /* 0x0000004b20a17223 */ /* 0x000fce000001080a */
[----:B------:R-:W4:Y:S01]  /*54b0*/  MUFU.EX2 R24, R24 ;  /* 0x0000001800187308 */ /* 0x000f220000000800 */
[----:B------:R-:W-:Y:S01]  /*54c0*/  FADD.FTZ R29, R15, R38 ;  /* 0x000000260f1d7221 */ /* 0x000fe20000010000 */
[----:B------:R-:W-:-:S06]  /*54d0*/  FADD.FTZ R38, R20, R11 ;  /* 0x0000000b14267221 */ /* 0x000fcc0000010000 */
[----:B------:R-:W4:Y:S01]  /*54e0*/  MUFU.EX2 R158, R158 ;  /* 0x0000009e009e7308 */ /* 0x000f220000000800 */
[----:B------:R-:W-:-:S07]  /*54f0*/  FFMA.FTZ R30, R33, R75, -R10 ;  /* 0x0000004b211e7223 */ /* 0x000fce000001080a */
[----:B------:R-:W4:Y:S01]  /*5500*/  MUFU.EX2 R159, R159 ;  /* 0x0000009f009f7308 */ /* 0x000f220000000800 */
[----:B-1----:R-:W-:Y:S01]  /*5510*/  FADD.FTZ R40, R156, R29 ;  /* 0x0000001d9c287221 */ /* 0x002fe20000010000 */
[----:B---3--:R-:W-:-:S06]  /*5520*/  FADD.FTZ R11, R157, R38 ;  /* 0x000000269d0b7221 */ /* 0x008fcc0000010000 */
[----:B------:R-:W1:Y:S01]  /*5530*/  MUFU.EX2 R21, R21 ;  /* 0x0000001500157308 */ /* 0x000e620000000800 */
[----:B------:R-:W-:-:S07]  /*5540*/  FFMA.FTZ R163, R34, R75, -R10 ;  /* 0x0000004b22a37223 */ /* 0x000fce000001080a */
[----:B------:R-:W3:Y:S01]  /*5550*/  MUFU.EX2 R28, R28 ;  /* 0x0000001c001c7308 */ /* 0x000ee20000000800 */
[----:B0-----:R-:W-:Y:S01]  /*5560*/  FADD.FTZ R29, R85, R40 ;  /* 0x00000028551d7221 */ /* 0x001fe20000010000 */
[----:B----4-:R-:W-:-:S06]  /*5570*/  FADD.FTZ R38, R24, R11 ;  /* 0x0000000b18267221 */ /* 0x010fcc0000010000 */
[----:B------:R-:W0:Y:S01]  /*5580*/  MUFU.EX2 R160, R160 ;  /* 0x000000a000a07308 */ /* 0x000e220000000800 */
[----:B------:R-:W-:-:S07]  /*5590*/  FFMA.FTZ R32, R35, R75, -R10 ;  /* 0x0000004b23207223 */ /* 0x000fce000001080a */
[----:B------:R-:W4:Y:S01]  /*55a0*/  MUFU.EX2 R161, R161 ;  /* 0x000000a100a17308 */ /* 0x000f220000000800 */
[----:B------:R-:W-:Y:S01]  /*55b0*/  FADD.FTZ R40, R158, R29 ;  /* 0x0000001d9e287221 */ /* 0x000fe20000010000 */
[----:B------:R-:W-:-:S06]  /*55c0*/  FADD.FTZ R11, R159, R38 ;  /* 0x000000269f0b7221 */ /* 0x000fcc0000010000 */
[----:B------:R-:W4:Y:S08]  /*55d0*/  MUFU.EX2 R25, R25 ;  /* 0x0000001900197308 */ /* 0x000f300000000800 */
        /* <DEDUP_REMOVED lines=8> */
[----:B------:R-:W0:Y:S08]  /*5660*/  MUFU.EX2 R71, R71 ;  /* 0x0000004700477308 */ /* 0x000e300000000800 */
[----:B------:R-:W4:Y:S01]  /*5670*/  MUFU.EX2 R32, R32 ;  /* 0x0000002000207308 */ /* 0x000f220000000800 */
[----:B------:R-:W-:Y:S01]  /*5680*/  FADD.FTZ R29, R25, R40 ;  /* 0x00000028191d7221 */ /* 0x000fe20000010000 */
[----:B------:R-:W-:-:S06]  /*5690*/  FADD.FTZ R38, R30, R11 ;  /* 0x0000000b1e267221 */ /* 0x000fcc0000010000 */
[----:B------:R-:W2:Y:S08]  /*56a0*/  MUFU.EX2 R164, R164 ;  /* 0x000000a400a47308 */ /* 0x000eb00000000800 */
[----:B------:R-:W2:Y:S01]  /*56b0*/  MUFU.EX2 R165, R165 ;  /* 0x000000a500a57308 */ /* 0x000ea20000000800 */
[----:B------:R-:W-:Y:S01]  /*56c0*/  FFMA.FTZ R39, R39, R75, -R10 ;  /* 0x0000004b27277223 */ /* 0x000fe2000001080a */
[----:B-1----:R-:W-:Y:S01]  /*56d0*/  FADD.FTZ R40, R162, R29 ;  /* 0x0000001da2287221 */ /* 0x002fe20000010000 */
[----:B---3--:R-:W-:-:S05]  /*56e0*/  FADD.FTZ R11, R163, R38 ;  /* 0x00000026a30b7221 */ /* 0x008fca0000010000 */
        /* <DEDUP_REMOVED lines=8> */
[----:B--2---:R-:W-:Y:S01]  /*5770*/  FADD.FTZ R40, R164, R29 ;  /* 0x0000001da4287221 */ /* 0x004fe20000010000 */
[----:B------:R-:W-:-:S06]  /*5780*/  FADD.FTZ R11, R165, R38 ;  /* 0x00000026a50b7221 */ /* 0x000fcc0000010000 */
[----:B------:R-:W2:Y:S01]  /*5790*/  MUFU.EX2 R49, R49 ;  /* 0x0000003100317308 */ /* 0x000ea20000000800 */
[----:B------:R-:W-:-:S07]  /*57a0*/  FFMA.FTZ R46, R46, R75, -R10 ;  /* 0x0000004b2e2e7223 */ /* 0x000fce000001080a */
[----:B------:R-:W2:Y:S01]  /*57b0*/  MUFU.EX2 R36, R39 ;  /* 0x0000002700247308 */ /* 0x000ea20000000800 */
        /* <DEDUP_REMOVED lines=24> */
[----:B------:R-:W-:Y:S01]  /*5940*/  FFMA.FTZ R58, R58, R75, -R10 ;  /* 0x0000004b3a3a7223 */ /* 0x000fe2000001080a */
[----:B--2---:R-:W-:Y:S01]  /*5950*/  FADD.FTZ R10, R170, R29 ;  /* 0x0000001daa0a7221 */ /* 0x004fe20000010000 */
[----:B------:R-:W-:-:S05]  /*5960*/  FADD.FTZ R38, R46, R11 ;  /* 0x0000000b2e267221 */ /* 0x000fca0000010000 */
[----:B------:R-:W2:Y:S08]  /*5970*/  MUFU.EX2 R55, R55 ;  /* 0x0000003700377308 */ /* 0x000eb00000000800 */
        /* <DEDUP_REMOVED lines=9> */
[----:B--2---:R-:W-:Y:S01]  /*5a10*/  FADD.FTZ R11, R55, R10 ;  /* 0x0000000a370b7221 */ /* 0x004fe20000010000 */
[----:B------:R-:W-:-:S03]  /*5a20*/  FADD.FTZ R29, R57, R38 ;  /* 0x00000026391d7221 */ /* 0x000fc60000010000 */
[----:B-1----:R-:W-:Y:S01]  /*5a30*/  FADD.FTZ R10, R174, R11 ;  /* 0x0000000bae0a7221 */ /* 0x002fe20000010000 */
[----:B---3--:R-:W-:-:S03]  /*5a40*/  FADD.FTZ R38, R48, R29 ;  /* 0x0000001d30267221 */ /* 0x008fc60000010000 */
[----:B0-----:R-:W-:Y:S01]  /*5a50*/  FADD.FTZ R10, R41, R10 ;  /* 0x0000000a290a7221 */ /* 0x001fe20000010000 */
[----:B------:R0:W-:Y:S01]  /*5a60*/  STL [R1+0x1d4], R12 ;  /* 0x0001d40c01007387 */ /* 0x0001e20000100800 */
[----:B------:R-:W-:Y:S01]  /*5a70*/  LOP3.LUT R7, R7, 0x1, RZ, 0xfc, !PT ;  /* 0x0000000107077812 */ /* 0x000fe200078efcff */
[----:B----4-:R-:W-:-:S05]  /*5a80*/  FADD.FTZ R11, R175, R38 ;  /* 0x00000026af0b7221 */ /* 0x010fca0000010000 */
[----:B------:R0:W-:Y:S01]  /*5a90*/  STL.64 [R1+0x1e0], R10 ;  /* 0x0001e00a01007387 */ /* 0x0001e20000100a00 */
[----:B------:R-:W-:Y:S01]  /*5aa0*/  ISETP.NE.AND P1, PT, R7, 0x3, PT ;  /* 0x000000030700780c */ /* 0x000fe20003f25270 */
[----:B------:R-:W-:Y:S01]  /*5ab0*/  BSSY B0, `(.L_x_11610) ;  /* 0x000001b000007945 */ /* 0x000fe20003800000 */
        /* <DEDUP_REMOVED lines=26> */
.L_x_11611:
[----:B------:R-:W-:Y:S05]  /*5c60*/  BSYNC B0 ;  /* 0x0000000000007941 */ /* 0x000fea0003800000 */
.L_x_11610:
        /* <DEDUP_REMOVED lines=8> */
.L_x_11613:
[----:B------:R-:W-:Y:S05]  /*5cf0*/  BSYNC B0 ;  /* 0x0000000000007941 */ /* 0x000fea0003800000 */
.L_x_11612:
[----:B------:R-:W-:Y:S04]  /*5d00*/  BSSY B0, `(.L_x_11614) ;  /* 0x0000004000007945 */ /* 0x000fe80003800000 */
[----:B-1----:R-:W-:Y:S05]  /*5d10*/  @P0 BRA `(.L_x_11615) ;  /* 0x0000000000080947 */ /* 0x002fea0003800000 */
[----:B------:R-:W1:Y:S02]  /*5d20*/  SYNCS.PHASECHK.TRANS64.TRYWAIT P0, [R26+URZ], R27 ;  /* 0x0000001b1a0075a7 */ /* 0x000e64000800017f */
[----:B-1----:R-:W-:Y:S05]  /*5d30*/  @!P0 BRA `(.L_x_11616) ;  /* 0x000001c800fc8947 */ /* 0x002fea0003800000 */
.L_x_11615:
[----:B------:R-:W-:Y:S05]  /*5d40*/  BSYNC B0 ;  /* 0x0000000000007941 */ /* 0x000fea0003800000 */
.L_x_11614:
[----:B------:R-:W2:Y:S04]  /*5d50*/  LDL R144, [R1+0x1c0] ;  /* 0x0001c00001907983 */ /* 0x000ea80000100800 */
[----:B------:R-:W2:Y:S04]  /*5d60*/  LDL.64 R10, [R1+0x80] ;  /* 0x00008000010a7983 */ /* 0x000ea80000100a00 */
[----:B------:R-:W3:Y:S04]  /*5d70*/  LDL R24, [R1+0x20c] ;  /* 0x00020c0001187983 */ /* 0x000ee80000100800 */
        /* <DEDUP_REMOVED lines=123> */
[----:B------:R-:W4:Y:S04]  /*6530*/  LDL R15, [R1+0x200] ;  /* 0x00020000010f7983 */ /* 0x000f280000100800 */
[----:B0-----:R-:W4:Y:S04]  /*6540*/  LDL R4, [R1+0x3ec] ;  /* 0x0003ec0001047983 */ /* 0x001f280000100800 */
[----:B------:R-:W4:Y:S04]  /*6550*/  LDL R7, [R1+0x3f0] ;  /* 0x0003f00001077983 */ /* 0x000f280000100800 */
[----:B------:R-:W4:Y:S04]  /*6560*/  LDL R12, [R1+0x3f4] ;  /* 0x0003f400010c7983 */ /* 0x000f280000100800 */
[----:B------:R-:W4:Y:S04]  /*6570*/  LDL R13, [R1+0x3f8] ;  /* 0x0003f800010d7983 */ /* 0x000f280000100800 */
[----:B------:R-:W4:Y:S01]  /*6580*/  LDL R14, [R1+0x3fc] ;  /* 0x0003fc00010e7983 */ /* 0x000f220000100800 */
        /* <DEDUP_REMOVED lines=134> */
[----:B------:R0:W-:Y:S04]  /*6df0*/  STL [R1+0x3f4], R12 ;  /* 0x0003f40c01007387 */ /* 0x0001e80000100800 */
[----:B------:R1:W-:Y:S04]  /*6e00*/  STL [R1+0x3f8], R13 ;  /* 0x0003f80d01007387 */ /* 0x0003e80000100800 */
[----:B------:R-:W-:Y:S01]  /*6e10*/  STL [R1+0x3fc], R14 ;  /* 0x0003fc0e01007387 */ /* 0x000fe20000100800 */
[----:B0-----:R-:W-:-:S03]  /*6e20*/  VIADD R12, R10, 0x100 ;  /* 0x000001000a0c7836 */ /* 0x001fc60000000000 */
[----:B------:R0:W5:Y:S01]  /*6e30*/  LDL R7, [R1+0x1c0] ;  /* 0x0001c00001077983 */ /* 0x0001620000100800 */
[----:B-1----:R-:W-:Y:S01]  /*6e40*/  IMAD.MOV.U32 R13, RZ, RZ, R11 ;  /* 0x000000ffff0d7224 */ /* 0x002fe200078e000b */
        /* <DEDUP_REMOVED lines=490> */
.L_x_11618:
[----:B------:R-:W-:Y:S05]  /*8cf0*/  BSYNC B0 ;  /* 0x0000000000007941 */ /* 0x000fea0003800000 */
.L_x_11617:
        /* <DEDUP_REMOVED lines=31> */
.L_x_11621:
[----:B------:R-:W-:-:S13]  /*8ef0*/  ISETP.NE.AND P0, PT, R3, 0x1, PT ;  /* 0x000000010300780c */ /* 0x000fda0003f05270 */
[----:B------:R-:W-:-:S05]  /*8f00*/  @P0 IMAD.HI.U32 R8, R4, R8, RZ ;  /* 0x0000000804080227 */ /* 0x000fca00078e00ff */
[----:B------:R-:W-:-:S07]  /*8f10*/  @P0 SHF.R.U32.HI R4, RZ, R9, R8 ;  /* 0x00000009ff040219 */ /* 0x000fce0000011608 */
.L_x_11622:
[----:B------:R-:W-:Y:S05]  /*8f20*/  BSYNC B0 ;  /* 0x0000000000007941 */ /* 0x000fea0003800000 */
.L_x_11620:
[----:B------:R-:W-:-:S05]  /*8f30*/  IMAD R3, R4, R3, R3 ;  /* 0x0000000304037224 */ /* 0x000fca00078e0203 */
[----:B------:R-:W-:-:S07]  /*8f40*/  VIMNMX R2, R2, R3, PT ;  /* 0x0000000302027248 */ /* 0x000fce0003fe0100 */
.L_x_11619:
        /* <DEDUP_REMOVED lines=8> */
.L_x_11626:
[C---:B------:R-:W-:Y:S01]  /*8fd0*/  IADD3 R74, P0, R16.reuse, 0x50, RZ ;  /* 0x00000050104a7810 */ /* 0x040fe20007f1e0ff */
[C---:B------:R-:W-:Y:S01]  /*8fe0*/  VIADD R0, R16.reuse, 0x148 ;  /* 0x0000014810007836 */ /* 0x040fe20000000000 */
[----:B------:R-:W-:Y:S02]  /*8ff0*/  IADD3 R24, P1, R16, 0x10c, RZ ;  /* 0x0000010c10187810 */ /* 0x000fe40007f3e0ff */
[----:B------:R-:W-:Y:S01]  /*9000*/  MOV R13, 0x9040 ;  /* 0x00009040000d7802 */ /* 0x000fe20000000f00 */
[--C-:B------:R-:W-:Y:S02]  /*9010*/  IMAD.X R75, RZ, RZ, R17.reuse, P0 ;  /* 0x000000ffff4b7224 */ /* 0x100fe400000e0611 */
[----:B------:R-:W-:-:S08]  /*9020*/  IMAD.X R27, RZ, RZ, R17, P1 ;  /* 0x000000ffff1b7224 */ /* 0x000fd000008e0611 */
[----:B------:R-:W-:Y:S05]  /*9030*/  CALL.REL.NOINC `($_ZN7cutlass13device_kernelIN5flash11enable_sm90INS1_16FlashAttnFwdSm90INS1_25CollectiveMainloopFwdSm90ILi2EN4cute5tupleIJNS5_1CILi1EEES8_S8_EEENS6_IJNS7_ILi128EEENS7_ILi96EEENS7_ILi64EEEEEELi256ENS_10bfloat16_tEfNS_4arch4Sm90ELb0ELb1ELb1ELb1ELb1ELb0ELb0ELb1ELb0ELb1ELb1ELb0EEENS1_21CollectiveEpilogueFwdINS6_IJSA_NS7_ILi256EEESB_EEES9_SE_SG_Li256ELb1ELb1ELb1ELb0EEENS1_36VarlenDynamicPersistentTileSchedulerILi128ELi96ELi256ELi128ELb1ELb1ELb1ELb1ELb0ELb1EEEEEEEEEvNT_6ParamsE$_ZZN5flash25CollectiveMainloopFwdSm90ILi2EN4cute5tupleIJNS1_1CILi1EEES4_S4_EEENS2_IJNS3_ILi128EEENS3_ILi96EEENS3_ILi64EEEEEELi256EN7cutlass10bfloat16_tEfNSA_4arch4Sm90ELb0ELb1ELb1ELb1ELb1ELb0ELb0ELb1ELb0ELb1ELb1ELb0EE3mmaINS_16FlashAttnFwdSm90ISE_NS_21CollectiveEpilogueFwdINS2_IJS6_NS3_ILi256EEES7_EEES5_SB_SD_Li256ELb1ELb1ELb1ELb0EEENS_36VarlenDynamicPersistentTileSchedulerILi128ELi96ELi256ELi128ELb1ELb1ELb1ELb1ELb0ELb1EEEE13SharedStorageENS1_6TensorINS1_11ArrayEngineIfLm128EEENS1_6LayoutINS2_IJNS2_IJNS3_ILi2EEEST_NS3_ILi32EEEEEES4_S4_EEENS2_IJNS2_IJS4_ST_NS3_ILi4EEEEEENS3_ILi0EEESZ_EEEEEEENS_7SoftmaxILi2ELi0EEEEEbRKNSE_6ParamsENSA_13PipelineAsyncILi2EEES19_RNSA_13PipelineStateILj2EEERT0_RT1_iRiRKNS_16SeqlenInfoQKNewKILb1ELb0EEENS2_IJiiiiEEERT_ENKUliT_T0_T1_E_clIZSF_ISO_S12_S14_EbS17_S19_S19_S1C_S1E_S1G_iS1H_S1L_S1M_S1O_EUlRS1P_iE1_NS3_ILb0EEENS3_ILb1EEEEEDaiS1P_S1Q_S1R_) ;  /* 0x000001d0009c7944 */ /* 0x000fea0003c00000 */
[C---:B------:R-:W-:Y:S01]  /*9040*/  ISETP.GT.AND P0, PT, R10.reuse, R11, PT ;  /* 0x0000000b0a00720c */ /* 0x040fe20003f04270 */
[----:B------:R-:W-:-:S12]  /*9050*/  VIADD R10, R10, 0xffffffff ;  /* 0xffffffff0a0a7836 */ /* 0x000fd80000000000 */
[----:B------:R-:W-:Y:S05]  /*9060*/  @P0 BRA `(.L_x_11626) ;  /* 0xfffffffc00d80947 */ /* 0x000fea000383ffff */
[----:B------:R-:W-:Y:S05]  /*9070*/  BSYNC B0 ;  /* 0x0000000000007941 */ /* 0x000fea0003800000 */
.L_x_11625:
[----:B------:R-:W2:Y:S02]  /*9080*/  LDL R0, [R1+0x50] ;  /* 0x0000500001007983 */ /* 0x000ea40000100800 */
[----:B--2---:R-:W-:-:S07]  /*9090*/  IMAD.SHL.U32 R0, R0, 0x80, RZ ;  /* 0x0000008000007824 */ /* 0x004fce00078e00ff */
.L_x_11624:
[----:B------:R-:W-:Y:S05]  /*90a0*/  BSYNC B1 ;  /* 0x0000000000017941 */ /* 0x000fea0003800000 */
.L_x_11623:
        /* <DEDUP_REMOVED lines=26> */
.L_x_11629:
[----:B------:R-:W-:Y:S02]  /*9250*/  ULDC UR4, c[0x0][0x9e4] ;  /* 0x0002790000047ab9 */ /* 0x000fe40000000800 */
[----:B------:R-:W-:-:S05]  /*9260*/  IMAD.U32 R5, RZ, RZ, UR4 ;  /* 0x00000004ff057e24 */ /* 0x000fca000f8e00ff */
[----:B------:R-:W-:-:S13]  /*9270*/  ISETP.NE.AND P0, PT, R5, 0x1, PT ;  /* 0x000000010500780c */ /* 0x000fda0003f05270 */
[----:B------:R-:W0:Y:S02]  /*9280*/  @P0 LDC.64 R6, c[0x0][0x9e8] ;  /* 0x00027a00ff060b82 */ /* 0x000e240000000a00 */
[----:B0-----:R-:W-:-:S05]  /*9290*/  @P0 IMAD.HI.U32 R4, R0, R6, RZ ;  /* 0x0000000600040227 */ /* 0x001fca00078e00ff */
[----:B------:R-:W-:-:S07]  /*92a0*/  @P0 SHF.R.U32.HI R0, RZ, R7, R4 ;  /* 0x00000007ff000219 */ /* 0x000fce0000011604 */
.L_x_11630:
[----:B------:R-:W-:Y:S05]  /*92b0*/  BSYNC B0 ;  /* 0x0000000000007941 */ /* 0x000fea0003800000 */
.L_x_11628:
[----:B------:R-:W-:-:S05]  /*92c0*/  IMAD R3, R0, R5, RZ ;  /* 0x0000000500037224 */ /* 0x000fca00078e02ff */
[----:B------:R-:W-:-:S07]  /*92d0*/  VIMNMX R2, R2, R3, !PT ;  /* 0x0000000302027248 */ /* 0x000fce0007fe0100 */
.L_x_11627:
[----:B------:R-:W-:-:S04]  /*92e0*/  VIADD R2, R2, 0x5f ;  /* 0x0000005f02027836 */ /* 0x000fc80000000000 */
[----:B------:R-:W-:-:S05]  /*92f0*/  IMAD.HI R2, R2, 0x2aaaaaab, RZ ;  /* 0x2aaaaaab02027827 */ /* 0x000fca00078e02ff */
[----:B------:R-:W-:-:S04]  /*9300*/  SHF.R.U32.HI R3, RZ, 0x1f, R2 ;  /* 0x0000001fff037819 */ /* 0x000fc80000011602 */
[----:B------:R-:W-:-:S04]  /*9310*/  LEA.HI.SX32 R0, R2, R3, 0x1c ;  /* 0x0000000302007211 */ /* 0x000fc800078fe2ff */
[----:B------:R-:W-:-:S04]  /*9320*/  VIMNMX R0, R0, UR41, !PT ;  /* 0x0000002900007c48 */ /* 0x000fc8000ffe0100 */
[----:B------:R-:W-:-:S13]  /*9330*/  ISETP.GE.AND P0, PT, R10, R0, PT ;  /* 0x000000000a00720c */ /* 0x000fda0003f06270 */
[----:B------:R-:W-:Y:S05]  /*9340*/  @!P0 BRA `(.L_x_11631) ;  /* 0x0000005c00f08947 */ /* 0x000fea0003800000 */
.L_x_11650:
        /* <DEDUP_REMOVED lines=20> */
.L_x_11633:
[----:B------:R-:W-:Y:S05]  /*9490*/  BSYNC B0 ;  /* 0x0000000000007941 */ /* 0x000fea0003800000 */
.L_x_11632:
        /* <DEDUP_REMOVED lines=9> */
.L_x_11635:
[----:B------:R-:W-:Y:S05]  /*9530*/  BSYNC B0 ;  /* 0x0000000000007941 */ /* 0x000fea0003800000 */
.L_x_11634:
[----:B------:R-:W-:Y:S04]  /*9540*/  BSSY B0, `(.L_x_11636) ;  /* 0x0000006000007945 */ /* 0x000fe80003800000 */
[----:B-1----:R-:W-:Y:S05]  /*9550*/  @P0 BRA `(.L_x_11637) ;  /* 0x0000000000100947 */ /* 0x002fea0003800000 */
[----:B-----5:R-:W-:Y:S01]  /*9560*/  IMAD R6, R6, 0x8, R3 ;  /* 0x0000000806067824 */ /* 0x020fe200078e0203 */
[----:B------:R-:W-:-:S04]  /*9570*/  SHF.L.U32 R7, R7, 0x1f, RZ ;  /* 0x0000001f07077819 */ /* 0x000fc800000006ff */
[----:B------:R-:W1:Y:S02]  /*9580*/  SYNCS.PHASECHK.TRANS64.TRYWAIT P0, [R6+URZ], R7 ;  /* 0x00000007060075a7 */ /* 0x000e64000800017f */
[----:B-1----:R-:W-:Y:S05]  /*9590*/  @!P0 BRA `(.L_x_11638) ;  /* 0x0000019000f88947 */ /* 0x002fea0003800000 */
.L_x_11637:
[----:B------:R-:W-:Y:S05]  /*95a0*/  BSYNC B0 ;  /* 0x0000000000007941 */ /* 0x000fea0003800000 */
.L_x_11636:
[----:B------:R-:W0:Y:S01]  /*95b0*/  S2R R2, SR_TID.X ;  /* 0x0000000000027919 */ /* 0x000e220000002100 */
[----:B------:R-:W2:Y:S01]  /*95c0*/  LDL R11, [R1+0x1c0] ;  /* 0x0001c000010b7983 */ /* 0x000ea20000100800 */
[----:B0-----:R-:W-:-:S03]  /*95d0*/  SHF.R.U32.HI R4, RZ, 0x7, R2 ;  /* 0x00000007ff047819 */ /* 0x001fc60000011602 */
[----:B------:R-:W2:Y:S01]  /*95e0*/  LDL.64 R2, [R1+0x78] ;  /* 0x0000780001027983 */ /* 0x000ea20000100a00 */
[----:B------:R-:W-:Y:S05]  /*95f0*/  WARPSYNC.ALL ;  /* 0x0000000000007948 */ /* 0x000fea0003800000 */
[----:B------:R-:W-:Y:S01]  /*9600*/  IADD3 R15, -R4, 0xb, RZ ;  /* 0x0000000b040f7810 */ /* 0x000fe20007ffe1ff */
[----:B------:R-:W3:Y:S04]  /*9610*/  LDL.64 R12, [R1+0x70] ;  /* 0x00007000010c7983 */ /* 0x000ee80000100a00 */
[----:B------:R-:W4:Y:S04]  /*9620*/  LDL.64 R4, [R1+0x70] ;  /* 0x0000700001047983 */ /* 0x000f280000100a00 */
[----:B-1---5:R-:W4:Y:S01]  /*9630*/  LDL.64 R6, [R1+0x70] ;  /* 0x0000700001067983 */ /* 0x022f220000100a00 */
        /* <DEDUP_REMOVED lines=47> */
[----:B------:R-:W-:Y:S01]  /*9930*/  ISETP.NE.AND P0, PT, R14, 0x3, PT ;  /* 0x000000030e00780c */ /* 0x000fe20003f05270 */
[----:B------:R-:W-:Y:S01]  /*9940*/  BSSY B0, `(.L_x_11639) ;  /* 0x0000005000007945 */ /* 0x000fe20003800000 */
[----:B------:R-:W-:Y:S02]  /*9950*/  WARPGROUP.DEPBAR.LE gsb0, 0x0 ;  /* 0x00008000000079c5 */ /* 0x000fe40000010000 */
[----:B------:R0:W-:Y:S09]  /*9960*/  BAR.ARV R15, 0x100 ;  /* 0x0004000f0000751d */ /* 0x0001f20000002000 */
[----:B0-----:R-:W-:Y:S05]  /*9970*/  @!P0 BRA `(.L_x_11640) ;  /* 0x0000000000048947 */ /* 0x001fea0003800000 */
[----:B------:R-:W-:Y:S01]  /*9980*/  BPT.TRAP 0x1 ;  /* 0x000000040000795c */ /* 0x000fe20000300000 */
.L_x_11640:
[----:B------:R-:W-:Y:S05]  /*9990*/  BSYNC B0 ;  /* 0x0000000000007941 */ /* 0x000fea0003800000 */
.L_x_11639:
[----:B------:R-:W2:Y:S02]  /*99a0*/  LDL.64 R4, [R1+0x20] ;  /* 0x0000200001047983 */ /* 0x000ea40000100a00 */
[----:B--2---:R-:W-:-:S05]  /*99b0*/  MOV R4, R4 ;  /* 0x0000000400047202 */ /* 0x004fca0000000f00 */
[----:B-----5:R-:W-:-:S05]  /*99c0*/  IMAD R11, R11, 0x8, R4 ;  /* 0x000000080b0b7824 */ /* 0x020fca00078e0204 */
[----:B------:R-:W-:-:S04]  /*99d0*/  PRMT R11, R20, 0x654, R11 ;  /* 0x00000654140b7816 */ /* 0x000fc8000000000b */
[----:B------:R0:W-:Y:S01]  /*99e0*/  SYNCS.ARRIVE.TRANS64.RED.A1T0 RZ, [R11+URZ], RZ ;  /* 0x000000ff0bff79a7 */ /* 0x0001e2000810043f */
[----:B------:R-:W2:Y:S04]  /*99f0*/  LDL.64 R4, [R1+0x140] ;  /* 0x0001400001047983 */ /* 0x000ea80000100a00 */
[----:B------:R-:W3:Y:S04]  /*9a00*/  LDL.64 R8, [R1+0x1d0] ;  /* 0x0001d00001087983 */ /* 0x000ee80000100a00 */
[----:B------:R-:W4:Y:S04]  /*9a10*/  LDL.64 R110, [R1+0x330] ;  /* 0x00033000016e7983 */ /* 0x000f280000100a00 */
[----:B------:R-:W4:Y:S04]  /*9a20*/  LDL R125, [R1+0x28] ;  /* 0x00002800017d7983 */ /* 0x000f280000100800 */
[----:B--2---:R-:W0:Y:S02]  /*9a30*/  LD.E R5, desc[UR36][R4.64] ;  /* 0x0000002404057980 */ /* 0x004e24000c101900 */
[-C--:B0-----:R-:W-:Y:S01]  /*9a40*/  FMUL.FTZ R11, R24, R5.reuse ;  /* 0x00000005180b7220 */ /* 0x081fe20000410000 */
[-C--:B------:R-:W-:Y:S01]  /*9a50*/  FMUL.FTZ R7, R25, R5.reuse ;  /* 0x0000000519077220 */ /* 0x080fe20000410000 */
[----:B------:R-:W-:-:S04]  /*9a60*/  FMUL.FTZ R13, R28, R5 ;  /* 0x000000051c0d7220 */ /* 0x000fc80000410000 */
[----:B------:R-:W3:Y:S01]  /*9a70*/  MUFU.TANH R11, R11 ;  /* 0x0000000b000b7308 */ /* 0x000ee20000002400 */
[-C--:B------:R-:W-:Y:S01]  /*9a80*/  FMUL.FTZ R15, R29, R5.reuse ;  /* 0x000000051d0f7220 */ /* 0x080fe20000410000 */
[----:B------:R-:W-:-:S06]  /*9a90*/  FMUL.FTZ R21, R32, R5 ;  /* 0x0000000520157220 */ /* 0x000fcc0000410000 */
[----:B------:R-:W0:Y:S01]  /*9aa0*/  MUFU.TANH R7, R7 ;  /* 0x0000000700077308 */ /* 0x000e220000002400 */
[----:B------:R-:W-:-:S07]  /*9ab0*/  FMUL.FTZ R25, R33, R5 ;  /* 0x0000000521197220 */ /* 0x000fce0000410000 */
[----:B------:R-:W1:Y:S01]  /*9ac0*/  MUFU.TANH R13, R13 ;  /* 0x0000000d000d7308 */ /* 0x000e620000002400 */
[----:B---3--:R-:W-:Y:S01]  /*9ad0*/  FMNMX.FTZ R4, R11, R8, !PT ;  /* 0x000000080b047209 */ /* 0x008fe20007810000 */
[----:B------:R-:W-:-:S06]  /*9ae0*/  FMUL.FTZ R29, R36, R5 ;  /* 0x00000005241d7220 */ /* 0x000fcc0000410000 */
[----:B------:R-:W2:Y:S01]  /*9af0*/  MUFU.TANH R15, R15 ;  /* 0x0000000f000f7308 */ /* 0x000ea20000002400 */
[----:B------:R-:W-:Y:S01]  /*9b00*/  FMUL.FTZ R82, R31, R5 ;  /* 0x000000051f527220 */ /* 0x000fe20000410000 */
[----:B0-----:R-:W-:-:S06]  /*9b10*/  FMNMX.FTZ R4, R7, R4, !PT ;  /* 0x0000000407047209 */ /* 0x001fcc0007810000 */
[----:B------:R-:W0:Y:S01]  /*9b20*/  MUFU.TANH R21, R21 ;  /* 0x0000001500157308 */ /* 0x000e220000002400 */
[----:B------:R-:W-:Y:S01]  /*9b30*/  FMUL.FTZ R31, R37, R5 ;  /* 0x00000005251f7220 */ /* 0x000fe20000410000 */
[----:B-1----:R-:W-:-:S06]  /*9b40*/  FMNMX.FTZ R4, R13, R4, !PT ;  /* 0x000000040d047209 */ /* 0x002fcc0007810000 */
[----:B------:R-:W1:Y:S01]  /*9b50*/  MUFU.TANH R25, R25 ;  /* 0x0000001900197308 */ /* 0x000e620000002400 */
[----:B------:R-:W-:Y:S01]  /*9b60*/  FMUL.FTZ R103, R40, R5 ;  /* 0x0000000528677220 */ /* 0x000fe20000410000 */
[----:B--2---:R-:W-:-:S06]  /*9b70*/  FMNMX.FTZ R4, R15, R4, !PT ;  /* 0x000000040f047209 */ /* 0x004fcc0007810000 */
        /* <DEDUP_REMOVED lines=37> */
[----:B------:R-:W3:Y:S03]  /*9dd0*/  LDL.64 R40, [R1+0x2a0] ;  /* 0x0002a00001287983 */ /* 0x000ee60000100a00 */
[----:B------:R-:W1:Y:S01]  /*9de0*/  MUFU.TANH R85, R85 ;  /* 0x0000005500557308 */ /* 0x000e620000002400 */
[----:B--2---:R-:W-:Y:S01]  /*9df0*/  FMNMX.FTZ R4, R37, R4, !PT ;  /* 0x0000000425047209 */ /* 0x004fe20007810000 */
[----:B------:R-:W-:-:S06]  /*9e00*/  FMUL.FTZ R45, R53, R5 ;  /* 0x00000005352d7220 */ /* 0x000fcc0000410000 */
[----:B------:R-:W2:Y:S01]  /*9e10*/  MUFU.TANH R99, R99 ;  /* 0x0000006300637308 */ /* 0x000ea20000002400 */
[----:B0-----:R-:W-:Y:S01]  /*9e20*/  FMNMX.FTZ R4, R75, R4, !PT ;  /* 0x000000044b047209 */ /* 0x001fe20007810000 */
[----:B------:R-:W-:-:S06]  /*9e30*/  FMUL.FTZ R49, R64, R5 ;  /* 0x0000000540317220 */ /* 0x000fcc0000410000 */
[----:B------:R-:W-:Y:S08]  /*9e40*/  MUFU.TANH R82, R82 ;  /* 0x0000005200527308 */ /* 0x000ff00000002400 */
[----:B------:R-:W0:Y:S01]  /*9e50*/  MUFU.TANH R73, R73 ;  /* 0x0000004900497308 */ /* 0x000e220000002400 */
[----:B-1----:R-:W-:Y:S01]  /*9e60*/  FMNMX.FTZ R4, R85, R4, !PT ;  /* 0x0000000455047209 */ /* 0x002fe20007810000 */
[----:B------:R-:W-:Y:S01]  /*9e70*/  FMUL.FTZ R48, R50, R5 ;  /* 0x0000000532307220 */ /* 0x000fe20000410000 */
[----:B------:R-:W4:Y:S05]  /*9e80*/  LDL.64 R56, [R1+0x2b0] ;  /* 0x0002b00001387983 */ /* 0x000f2a0000100a00 */
[----:B------:R-:W-:Y:S08]  /*9e90*/  MUFU.TANH R79, R79 ;  /* 0x0000004f004f7308 */ /* 0x000ff00000002400 */
[----:B------:R-:W1:Y:S01]  /*9ea0*/  MUFU.TANH R76, R76 ;  /* 0x0000004c004c7308 */ /* 0x000e620000002400 */
[----:B--2---:R-:W-:-:S07]  /*9eb0*/  FMNMX.FTZ R4, R99, R4, !PT ;  /* 0x0000000463047209 */ /* 0x004fce0007810000 */
[----:B------:R-:W2:Y:S08]  /*9ec0*/  MUFU.TANH R3, R3 ;  /* 0x0000000300037308 */ /* 0x000eb00000002400 */
[----:B------:R-:W-:Y:S08]  /*9ed0*/  MUFU.TANH R97, R97 ;  /* 0x0000006100617308 */ /* 0x000ff00000002400 */
[----:B------:R-:W-:Y:S08]  /*9ee0*/  MUFU.TANH R80, R80 ;  /* 0x0000005000507308 */ /* 0x000ff00000002400 */
[----:B------:R-:W-:Y:S08]  /*9ef0*/  MUFU.TANH R83, R83 ;  /* 0x0000005300537308 */ /* 0x000ff00000002400 */
[----:B------:R-:W-:Y:S08]  /*9f00*/  MUFU.TANH R81, R81 ;  /* 0x0000005100517308 */ /* 0x000ff00000002400 */
[----:B------:R-:W-:Y:S01]  /*9f10*/  MUFU.TANH R84, R84 ;  /* 0x0000005400547308 */ /* 0x000fe20000002400 */
[-C--:B------:R-:W-:Y:S01]  /*9f20*/  FMUL.FTZ R61, R68, R5.reuse ;  /* 0x00000005443d7220 */ /* 0x080fe20000410000 */
[-C--:B------:R-:W-:Y:S01]  /*9f30*/  FMUL.FTZ R60, R71, R5.reuse ;  /* 0x00000005473c7220 */ /* 0x080fe20000410000 */
[----:B------:R-:W3:Y:S05]  /*9f40*/  LDL.64 R34, [R1+0x1e0] ;  /* 0x0001e00001227983 */ /* 0x000eea0000100a00 */
[----:B------:R-:W-:Y:S08]  /*9f50*/  MUFU.TANH R77, R77 ;  /* 0x0000004d004d7308 */ /* 0x000ff00000002400 */
[----:B------:R-:W-:Y:S01]  /*9f60*/  MUFU.TANH R86, R86 ;  /* 0x0000005600567308 */ /* 0x000fe20000002400 */
[----:B------:R-:W-:Y:S01]  /*9f70*/  FMUL.FTZ R47, R69, R5 ;  /* 0x00000005452f7220 */ /* 0x000fe20000410000 */
[----:B------:R-:W4:Y:S04]  /*9f80*/  LDL R43, [R1+0x1f0] ;  /* 0x0001f000012b7983 */ /* 0x000f280000100800 */
[----:B------:R-:W3:Y:S02]  /*9f90*/  LDL.64 R38, [R1+0x290] ;  /* 0x0002900001267983 */ /* 0x000ee40000100a00 */
[----:B------:R-:W2:Y:S01]  /*9fa0*/  MUFU.TANH R45, R45 ;  /* 0x0000002d002d7308 */ /* 0x000ea20000002400 */
[----:B0-----:R-:W-:Y:S01]  /*9fb0*/  FMNMX.FTZ R6, R73, R4, !PT ;  /* 0x0000000449067209 */ /* 0x001fe20007810000 */
[----:B------:R-:W3:Y:S01]  /*9fc0*/  LDL.64 R54, [R1+0x2c0] ;  /* 0x0002c00001367983 */ /* 0x000ee20000100a00 */
[----:B-1----:R-:W-:-:S02]  /*9fd0*/  FMNMX.FTZ R4, R76, R9, !PT ;  /* 0x000000094c047209 */ /* 0x002fc40007810000 */
[----:B------:R-:W-:Y:S01]  /*9fe0*/  FMNMX.FTZ R6, R79, R6, !PT ;  /* 0x000000064f067209 */ /* 0x000fe20007810000 */
[-C--:B------:R-:W-:Y:S01]  /*9ff0*/  FMUL.FTZ R50, R51, R5.reuse ;  /* 0x0000000533327220 */ /* 0x080fe20000410000 */
[----:B------:R-:W-:Y:S01]  /*a000*/  FMUL.FTZ R51, R65, R5 ;  /* 0x0000000541337220 */ /* 0x000fe20000410000 */
[----:B--2---:R-:W-:Y:S01]  /*a010*/  FMNMX.FTZ R27, R3, R4, !PT ;  /* 0x00000004031b7209 */ /* 0x004fe20007810000 */
[----:B------:R-:W0:Y:S08]  /*a020*/  MUFU.TANH R49, R49 ;  /* 0x0000003100317308 */ /* 0x000e300000002400 */
[----:B------:R-:W1:Y:S01]  /*a030*/  MUFU.TANH R88, R88 ;  /* 0x0000005800587308 */ /* 0x000e620000002400 */
[----:B------:R-:W-:-:S07]  /*a040*/  FMNMX.FTZ R6, R45, R6, !PT ;  /* 0x000000062d067209 */ /* 0x000fce0007810000 */
[----:B------:R-:W-:Y:S01]  /*a050*/  MUFU.TANH R90, R90 ;  /* 0x0000005a005a7308 */ /* 0x000fe20000002400 */
        /* <DEDUP_REMOVED lines=11> */
[----:B------:R-:W-:Y:S08]  /*a110*/  MUFU.TANH R114, R114 ;  /* 0x0000007200727308 */ /* 0x000ff00000002400 */
[----:B------:R-:W-:Y:S01]  /*a120*/  MUFU.TANH R58, R58 ;  /* 0x0000003a003a7308 */ /* 0x000fe20000002400 */
[----:B------:R-:W-:Y:S01]  /*a130*/  FMUL.FTZ R62, R70, R5 ;  /* 0x00000005463e7220 */ /* 0x000fe20000410000 */
[----:B------:R-:W2:Y:S06]  /*a140*/  LDL.64 R52, [R1+0x2d0] ;  /* 0x0002d00001347983 */ /* 0x000eac0000100a00 */
[----:B------:R-:W1:Y:S01]  /*a150*/  MUFU.TANH R51, R51 ;  /* 0x0000003300337308 */ /* 0x000e620000002400 */
[----:B------:R-:W-:-:S07]  /*a160*/  FMNMX.FTZ R6, R77, R6, !PT ;  /* 0x000000064d067209 */ /* 0x000fce0007810000 */
[----:B------:R-:W-:Y:S01]  /*a170*/  MUFU.TANH R48, R48 ;  /* 0x0000003000307308 */ /* 0x000fe20000002400 */
[----:B------:R-:W-:Y:S01]  /*a180*/  FMNMX.FTZ R27, R86, R27, !PT ;  /* 0x0000001b561b7209 */ /* 0x000fe20007810000 */
[----:B------:R-:W-:-:S06]  /*a190*/  FMUL.FTZ R68, R59, R5 ;  /* 0x000000053b447220 */ /* 0x000fcc0000410000 */
[----:B------:R-:W1:Y:S01]  /*a1a0*/  MUFU.TANH R61, R61 ;  /* 0x0000003d003d7308 */ /* 0x000e620000002400 */
[----:B0-----:R-:W-:Y:S01]  /*a1b0*/  FMNMX.FTZ R6, R49, R6, !PT ;  /* 0x0000000631067209 */ /* 0x001fe20007810000 */
[----:B------:R-:W-:-:S06]  /*a1c0*/  FMUL.FTZ R64, R67, R5 ;  /* 0x0000000543407220 */ /* 0x000fcc0000410000 */
[----:B------:R-:W0:Y:S01]  /*a1d0*/  MUFU.TANH R47, R47 ;  /* 0x0000002f002f7308 */ /* 0x000e220000002400 */
[----:B-1----:R-:W-:Y:S01]  /*a1e0*/  FMNMX.FTZ R27, R88, R27, !PT ;  /* 0x0000001b581b7209 */ /* 0x002fe20007810000 */
[----:B------:R-:W2:Y:S01]  /*a1f0*/  LDL.64 R70, [R1+0x300] ;  /* 0x0003000001467983 */ /* 0x000ea20000100a00 */
[----:B------:R-:W-:Y:S02]  /*a200*/  FMNMX.FTZ R6, R51, R6, !PT ;  /* 0x0000000633067209 */ /* 0x000fe40007810000 */
[----:B------:R-:W-:Y:S02]  /*a210*/  FMNMX.FTZ R27, R90, R27, !PT ;  /* 0x0000001b5a1b7209 */ /* 0x000fe40007810000 */
[----:B------:R-:W-:Y:S02]  /*a220*/  FMNMX.FTZ R4, R61, R6, !PT ;  /* 0x000000063d047209 */ /* 0x000fe40007810000 */
[----:B------:R-:W-:Y:S01]  /*a230*/  FMNMX.FTZ R27, R42, R27, !PT ;  /* 0x0000001b2a1b7209 */ /* 0x000fe20007810000 */
[----:B------:R-:W1:Y:S03]  /*a240*/  MUFU.TANH R50, R50 ;  /* 0x0000003200327308 */ /* 0x000e660000002400 */
[----:B------:R-:W-:-:S02]  /*a250*/  FMNMX.FTZ R27, R92, R27, !PT ;  /* 0x0000001b5c1b7209 */ /* 0x000fc40007810000 */
[----:B0-----:R-:W-:Y:S02]  /*a260*/  FMNMX.FTZ R4, R47, R4, !PT ;  /* 0x000000042f047209 */ /* 0x001fe40007810000 */
[----:B------:R-:W-:-:S03]  /*a270*/  FMNMX.FTZ R27, R46, R27, !PT ;  /* 0x0000001b2e1b7209 */ /* 0x000fc60007810000 */
[----:B------:R-:W0:Y:S01]  /*a280*/  SHFL.BFLY PT, R33, R4, 0x2, 0x1f ;  /* 0x0c401f0004217f89 */ /* 0x000e2200000e0000 */
[----:B------:R-:W-:Y:S01]  /*a290*/  FMNMX.FTZ R27, R94, R27, !PT ;  /* 0x0000001b5e1b7209 */ /* 0x000fe20007810000 */
[----:B------:R-:W0:Y:S03]  /*a2a0*/  MUFU.TANH R68, R68 ;  /* 0x0000004400447308 */ /* 0x000e260000002400 */
[----:B------:R-:W-:-:S04]  /*a2b0*/  FMNMX.FTZ R27, R48, R27, !PT ;  /* 0x0000001b301b7209 */ /* 0x000fc80007810000 */
[----:B-1----:R-:W-:Y:S01]  /*a2c0*/  FMNMX.FTZ R27, R50, R27, !PT ;  /* 0x0000001b321b7209 */ /* 0x002fe20007810000 */
[----:B------:R-:W1:Y:S03]  /*a2d0*/  MUFU.TANH R128, R128 ;  /* 0x0000008000807308 */ /* 0x000e660000002400 */
[----:B------:R-:W-:-:S04]  /*a2e0*/  FMNMX.FTZ R27, R100, R27, !PT ;  /* 0x0000001b641b7209 */ /* 0x000fc80007810000 */
[----:B------:R-:W-:Y:S01]  /*a2f0*/  FMNMX.FTZ R27, R114, R27, !PT ;  /* 0x0000001b721b7209 */ /* 0x000fe20007810000 */
[----:B------:R-:W1:Y:S03]  /*a300*/  MUFU.TANH R126, R126 ;  /* 0x0000007e007e7308 */ /* 0x000e660000002400 */
[----:B------:R-:W-:Y:S02]  /*a310*/  FMNMX.FTZ R27, R58, R27, !PT ;  /* 0x0000001b3a1b7209 */ /* 0x000fe40007810000 */
[----:B0-----:R-:W-:-:S03]  /*a320*/  FMNMX.FTZ R33, R4, R33, !PT ;  /* 0x0000002104217209 */ /* 0x001fc60007810000 */
[----:B------:R-:W0:Y:S01]  /*a330*/  MUFU.TANH R66, R66 ;  /* 0x0000004200427308 */ /* 0x000e220000002400 */
[----:B------:R-:W-:Y:S01]  /*a340*/  FMNMX.FTZ R27, R68, R27, !PT ;  /* 0x0000001b441b7209 */ /* 0x000fe20007810000 */
[----:B------:R-:W0:Y:S06]  /*a350*/  SHFL.BFLY PT, R6, R33, 0x1, 0x1f ;  /* 0x0c201f0021067f89 */ /* 0x000e2c00000e0000 */
[----:B------:R-:W0:Y:S01]  /*a360*/  MUFU.TANH R64, R64 ;  /* 0x0000004000407308 */ /* 0x000e220000002400 */
[----:B-1----:R-:W-:-:S07]  /*a370*/  FMNMX.FTZ R27, R128, R27, !PT ;  /* 0x0000001b801b7209 */ /* 0x002fce0007810000 */
[----:B------:R-:W1:Y:S01]  /*a380*/  MUFU.TANH R62, R62 ;  /* 0x0000003e003e7308 */ /* 0x000e620000002400 */
[----:B------:R-:W-:-:S07]  /*a390*/  FMNMX.FTZ R27, R126, R27, !PT ;  /* 0x0000001b7e1b7209 */ /* 0x000fce0007810000 */
[----:B------:R-:W1:Y:S01]  /*a3a0*/  MUFU.TANH R60, R60 ;  /* 0x0000003c003c7308 */ /* 0x000e620000002400 */
[----:B0-----:R-:W-:-:S04]  /*a3b0*/  FMNMX.FTZ R27, R66, R27, !PT ;  /* 0x0000001b421b7209 */ /* 0x001fc80007810000 */
[----:B------:R-:W-:-:S04]  /*a3c0*/  FMNMX.FTZ R27, R64, R27, !PT ;  /* 0x0000001b401b7209 */ /* 0x000fc80007810000 */
[----:B-1----:R-:W-:Y:S02]  /*a3d0*/  FMNMX.FTZ R5, R62, R27, !PT ;  /* 0x0000001b3e057209 */ /* 0x002fe40007810000 */
[----:B------:R-:W-:Y:S01]  /*a3e0*/  FMNMX.FTZ R6, R33, R6, !PT ;  /* 0x0000000621067209 */ /* 0x000fe20007810000 */
[----:B------:R-:W2:Y:S04]  /*a3f0*/  LDL.64 R26, [R1+0x3f8] ;  /* 0x0003f800011a7983 */ /* 0x000ea80000100a00 */
[----:B------:R-:W2:Y:S01]  /*a400*/  LDL.64 R32, [R1+0x270] ;  /* 0x0002700001207983 */ /* 0x000ea20000100a00 */
[----:B------:R-:W-:-:S05]  /*a410*/  FMNMX.FTZ R5, R60, R5, !PT ;  /* 0x000000053c057209 */ /* 0x000fca0007810000 */
[----:B------:R0:W-:Y:S04]  /*a420*/  STL.64 [R1+0x1d0], R4 ;  /* 0x0001d00401007387 */ /* 0x0001e80000100a00 */
[----:B------:R1:W-:Y:S04]  /*a430*/  STL [R1+0x1d0], R6 ;  /* 0x0001d00601007387 */ /* 0x0003e80000100800 */
[----:B------:R-:W4:Y:S04]  /*a440*/  LDL R12, [R1+0x1d0] ;  /* 0x0001d000010c7983 */ /* 0x000f280000100800 */
[----:B------:R-:W3:Y:S04]  /*a450*/  LDL R96, [R1+0x1d4] ;  /* 0x0001d40001607983 */ /* 0x000ee80000100800 */
[----:B0-----:R-:W2:Y:S01]  /*a460*/  LDL.64 R4, [R1+0x200] ;  /* 0x0002000001047983 */ /* 0x001ea20000100a00 */
[----:B----4-:R-:W-:-:S04]  /*a470*/  FADD.FTZ R8, R8, -R12 ;  /* 0x8000000c08087221 */ /* 0x010fc80000010000 */
[----:B------:R-:W-:Y:S01]  /*a480*/  FMUL.FTZ R121, R8, R43 ;  /* 0x0000002b08797220 */ /* 0x000fe20000410000 */
[----:B------:R-:W-:-:S04]  /*a490*/  FMUL.FTZ R8, R43, R12 ;  /* 0x0000000c2b087220 */ /* 0x000fc80000410000 */
        /* <DEDUP_REMOVED lines=11> */
[----:B-1----:R-:W4:Y:S04]  /*a550*/  LDL.64 R6, [R1+0x3f0] ;  /* 0x0003f00001067983 */ /* 0x002f280000100a00 */
        /* <DEDUP_REMOVED lines=10> */
[----:B------:R-:W-:-:S03]  /*a600*/  FFMA.FTZ R166, R45, R43, -R8 ;  /* 0x0000002b2da67223 */ /* 0x000fc60000010808 */
[----:B------:R-:W2:Y:S01]  /*a610*/  LDL.64 R44, [R1+0x320] ;  /* 0x00032000012c7983 */ /* 0x000ea20000100a00 */
[----:B------:R-:W-:-:S03]  /*a620*/  FFMA.FTZ R152, R11, R43, -R8 ;  /* 0x0000002b0b987223 */ /* 0x000fc60000010808 */
[----:B---3--:R-:W0:Y:S02]  /*a630*/  SHFL.BFLY PT, R11, R96, 0x2, 0x1f ;  /* 0x0c401f00600b7f89 */ /* 0x008e2400000e0000 */
        /* <DEDUP_REMOVED lines=13> */
[----:B0-----:R-:W-:-:S05]  /*a710*/  FMNMX.FTZ R124, R11, R124, !PT ;  /* 0x0000007c0b7c7209 */ /* 0x001fca0007810000 */
[----:B------:R-:W-:Y:S01]  /*a720*/  FADD.FTZ R8, R9, -R124 ;  /* 0x8000007c09087221 */ /* 0x000fe20000010000 */
[----:B------:R-:W-:-:S04]  /*a730*/  FMUL.FTZ R9, R124, R43 ;  /* 0x0000002b7c097220 */ /* 0x000fc80000410000 */
[-CC-:B------:R-:W-:Y:S01]  /*a740*/  FFMA.FTZ R122, R76, R43.reuse, -R9.reuse ;  /* 0x0000002b4c7a7223 */ /* 0x180fe20000010809 */
[----:B------:R-:W-:Y:S01]  /*a750*/  FMUL.FTZ R8, R43, R8 ;  /* 0x000000082b087220 */ /* 0x000fe20000410000 */
[-CC-:B------:R-:W-:Y:S01]  /*a760*/  FFMA.FTZ R153, R3, R43.reuse, -R9.reuse ;  /* 0x0000002b03997223 */ /* 0x180fe20000010809 */
[----:B------:R-:W4:Y:S01]  /*a770*/  MUFU.EX2 R121, R121 ;  /* 0x0000007900797308 */ /* 0x000f220000000800 */
[-CC-:B------:R-:W-:Y:S01]  /*a780*/  FFMA.FTZ R155, R80, R43.reuse, -R9.reuse ;  /* 0x0000002b509b7223 */ /* 0x180fe20000010809 */
[----:B------:R-:W-:-:S06]  /*a790*/  FFMA.FTZ R107, R82, R43, -R9 ;  /* 0x0000002b526b7223 */ /* 0x000fcc0000010809 */
[----:B------:R-:W-:Y:S01]  /*a7a0*/  MUFU.EX2 R152, R152 ;  /* 0x0000009800987308 */ /* 0x000fe20000000800 */
[----:B------:R-:W-:-:S07]  /*a7b0*/  FFMA.FTZ R105, R84, R43, -R9 ;  /* 0x0000002b54697223 */ /* 0x000fce0000010809 */
[----:B------:R-:W-:Y:S08]  /*a7c0*/  MUFU.EX2 R120, R120 ;  /* 0x0000007800787308 */ /* 0x000ff00000000800 */
[----:B------:R-:W-:Y:S08]  /*a7d0*/  MUFU.EX2 R123, R8 ;  /* 0x00000008007b7308 */ /* 0x000ff00000000800 */
[----:B------:R-:W0:Y:S08]  /*a7e0*/  MUFU.EX2 R122, R122 ;  /* 0x0000007a007a7308 */ /* 0x000e300000000800 */
[----:B------:R-:W1:Y:S01]  /*a7f0*/  MUFU.EX2 R153, R153 ;  /* 0x0000009900997308 */ /* 0x000e620000000800 */
        /* <DEDUP_REMOVED lines=23> */
[----:B------:R-:W-:Y:S08]  /*a970*/  MUFU.EX2 R164, R164 ;  /* 0x000000a400a47308 */ /* 0x000ff00000000800 */
        /* <DEDUP_REMOVED lines=9> */
[----:B------:R-:W-:Y:S08]  /*aa10*/  MUFU.EX2 R170, R170 ;  /* 0x000000aa00aa7308 */ /* 0x000ff00000000800 */
[----:B------:R-:W-:Y:S08]  /*aa20*/  MUFU.EX2 R112, R112 ;  /* 0x0000007000707308 */ /* 0x000ff00000000800 */
[----:B------:R-:W-:Y:S08]  /*aa30*/  MUFU.EX2 R172, R172 ;  /* 0x000000ac00ac7308 */ /* 0x000ff00000000800 */
[----:B------:R-:W-:Y:S08]  /*aa40*/  MUFU.EX2 R174, R174 ;  /* 0x000000ae00ae7308 */ /* 0x000ff00000000800 */
[----:B------:R-:W-:Y:S01]  /*aa50*/  MUFU.EX2 R109, R109 ;  /* 0x0000006d006d7308 */ /* 0x000fe20000000800 */
[C---:B----4-:R-:W-:Y:S01]  /*aa60*/  FMUL.FTZ R7, R121.reuse, R7 ;  /* 0x0000000779077220 */ /* 0x050fe20000410000 */
[C---:B------:R-:W-:Y:S01]  /*aa70*/  FMUL.FTZ R6, R121.reuse, R6 ;  /* 0x0000000679067220 */ /* 0x040fe20000410000 */
[C---:B--2---:R-:W-:Y:S01]  /*aa80*/  FMUL.FTZ R5, R121.reuse, R5 ;  /* 0x0000000579057220 */ /* 0x044fe20000410000 */
[C---:B------:R-:W-:Y:S01]  /*aa90*/  FMUL.FTZ R4, R121.reuse, R4 ;  /* 0x0000000479047220 */ /* 0x040fe20000410000 */
[C---:B------:R-:W-:Y:S01]  /*aaa0*/  FMUL.FTZ R13, R121.reuse, R13 ;  /* 0x0000000d790d7220 */ /* 0x040fe20000410000 */
[C---:B------:R-:W-:Y:S01]  /*aab0*/  FMUL.FTZ R12, R121.reuse, R12 ;  /* 0x0000000c790c7220 */ /* 0x040fe20000410000 */
[----:B------:R-:W-:Y:S01]  /*aac0*/  FMUL.FTZ R15, R121, R15 ;  /* 0x0000000f790f7220 */ /* 0x000fe20000410000 */
[----:B------:R-:W2:Y:S01]  /*aad0*/  MUFU.EX2 R155, R155 ;  /* 0x0000009b009b7308 */ /* 0x000ea20000000800 */
[----:B0-----:R-:W-:Y:S01]  /*aae0*/  FFMA.FTZ R8, R35, R123, R122 ;  /* 0x0000007b23087223 */ /* 0x001fe2000001007a */
[C---:B------:R-:W-:Y:S01]  /*aaf0*/  FFMA.FTZ R3, R121.reuse, R34, R152 ;  /* 0x0000002279037223 */ /* 0x040fe20000010098 */
        /* <DEDUP_REMOVED lines=9> */
[C---:B------:R-:W-:Y:S01]  /*ab90*/  FMUL.FTZ R28, R121.reuse, R28 ;  /* 0x0000001c791c7220 */ /* 0x040fe20000410000 */
[C---:B------:R-:W-:Y:S01]  /*aba0*/  FMUL.FTZ R31, R121.reuse, R31 ;  /* 0x0000001f791f7220 */ /* 0x040fe20000410000 */
[C---:B------:R-:W-:Y:S01]  /*abb0*/  FMUL.FTZ R30, R121.reuse, R30 ;  /* 0x0000001e791e7220 */ /* 0x040fe20000410000 */
[----:B------:R-:W-:Y:S01]  /*abc0*/  FMUL.FTZ R33, R121, R33 ;  /* 0x0000002179217220 */ /* 0x000fe20000410000 */
[----:B------:R-:W1:Y:S01]  /*abd0*/  MUFU.EX2 R105, R105 ;  /* 0x0000006900697308 */ /* 0x000e620000000800 */
[----:B--2---:R-:W-:Y:S01]  /*abe0*/  FADD.FTZ R8, R155, R8 ;  /* 0x000000089b087221 */ /* 0x004fe20000010000 */
[----:B------:R-:W-:Y:S01]  /*abf0*/  FADD.FTZ R3, R108, R3 ;  /* 0x000000036c037221 */ /* 0x000fe20000010000 */
[C---:B------:R-:W-:Y:S01]  /*ac00*/  FMUL.FTZ R27, R123.reuse, R27 ;  /* 0x0000001b7b1b7220 */ /* 0x040fe20000410000 */
[----:B------:R-:W-:Y:S01]  /*ac10*/  FMUL.FTZ R26, R123, R26 ;  /* 0x0000001a7b1a7220 */ /* 0x000fe20000410000 */
[C---:B------:R-:W-:Y:S01]  /*ac20*/  FMUL.FTZ R32, R121.reuse, R32 ;  /* 0x0000002079207220 */ /* 0x040fe20000410000 */
[C---:B------:R-:W-:Y:S01]  /*ac30*/  FMUL.FTZ R37, R121.reuse, R37 ;  /* 0x0000002579257220 */ /* 0x040fe20000410000 */
[----:B------:R-:W-:Y:S01]  /*ac40*/  FMUL.FTZ R36, R121, R36 ;  /* 0x0000002479247220 */ /* 0x000fe20000410000 */
[----:B------:R-:W2:Y:S01]  /*ac50*/  MUFU.EX2 R157, R157 ;  /* 0x0000009d009d7308 */ /* 0x000ea20000000800 */
[----:B0-----:R-:W-:Y:S01]  /*ac60*/  FADD.FTZ R8, R107, R8 ;  /* 0x000000086b087221 */ /* 0x001fe20000010000 */
[----:B------:R-:W-:Y:S01]  /*ac70*/  FADD.FTZ R3, R154, R3 ;  /* 0x000000039a037221 */ /* 0x000fe20000010000 */
        /* <DEDUP_REMOVED lines=22> */
[----:B0-----:R-:W-:Y:S01]  /*ade0*/  FADD.FTZ R8, R159, R8 ;  /* 0x000000089f087221 */ /* 0x001fe20000010000 */
[----:B------:R-:W-:Y:S01]  /*adf0*/  FADD.FTZ R3, R158, R3 ;  /* 0x000000039e037221 */ /* 0x000fe20000010000 */
[C---:B------:R-:W-:Y:S01]  /*ae00*/  FMUL.FTZ R79, R121.reuse, R79 ;  /* 0x0000004f794f7220 */ /* 0x040fe20000410000 */
[----:B------:R-:W-:Y:S01]  /*ae10*/  FMUL.FTZ R78, R121, R78 ;  /* 0x0000004e794e7220 */ /* 0x000fe20000410000 */
[----:B------:R-:W3:Y:S03]  /*ae20*/  LDL.64 R100, [R1+0x340] ;  /* 0x0003400001647983 */ /* 0x000ee60000100a00 */
[----:B------:R-:W0:Y:S01]  /*ae30*/  MUFU.EX2 R118, R118 ;  /* 0x0000007600767308 */ /* 0x000e220000000800 */
[----:B-1----:R-:W-:Y:S01]  /*ae40*/  FADD.FTZ R34, R119, R8 ;  /* 0x0000000877227221 */ /* 0x002fe20000010000 */
[----:B------:R-:W-:Y:S01]  /*ae50*/  FADD.FTZ R8, R104, R3 ;  /* 0x0000000368087221 */ /* 0x000fe20000010000 */
[----:B------:R-:W4:Y:S04]  /*ae60*/  LDL.64 R50, [R1+0x3a0] ;  /* 0x0003a00001327983 */ /* 0x000f280000100a00 */
[----:B------:R-:W4:Y:S01]  /*ae70*/  LDL.64 R46, [R1+0x3b0] ;  /* 0x0003b000012e7983 */ /* 0x000f220000100a00 */
[----:B------:R-:W1:Y:S01]  /*ae80*/  MUFU.EX2 R163, R163 ;  /* 0x000000a300a37308 */ /* 0x000e620000000800 */
[----:B--2---:R-:W-:Y:S01]  /*ae90*/  FADD.FTZ R11, R161, R34 ;  /* 0x00000022a10b7221 */ /* 0x004fe20000010000 */
[----:B------:R-:W-:Y:S01]  /*aea0*/  FADD.FTZ R3, R103, R8 ;  /* 0x0000000867037221 */ /* 0x000fe20000010000 */
[----:B------:R-:W2:Y:S04]  /*aeb0*/  LDL.64 R48, [R1+0x3c0] ;  /* 0x0003c00001307983 */ /* 0x000ea80000100a00 */
[----:B------:R-:W2:Y:S01]  /*aec0*/  LDL.64 R80, [R1+0x378] ;  /* 0x0003780001507983 */ /* 0x000ea20000100a00 */
[----:B------:R-:W1:Y:S01]  /*aed0*/  MUFU.EX2 R117, R117 ;  /* 0x0000007500757308 */ /* 0x000e620000000800 */
[----:B0-----:R-:W-:Y:S01]  /*aee0*/  FADD.FTZ R8, R118, R11 ;  /* 0x0000000b76087221 */ /* 0x001fe20000010000 */
[----:B------:R-:W-:Y:S01]  /*aef0*/  FADD.FTZ R3, R160, R3 ;  /* 0x00000003a0037221 */ /* 0x000fe20000010000 */
[----:B------:R-:W2:Y:S04]  /*af00*/  LDL.64 R82, [R1+0x388] ;  /* 0x0003880001527983 */ /* 0x000ea80000100a00 */
[----:B------:R-:W2:Y:S01]  /*af10*/  LDL.64 R84, [R1+0x398] ;  /* 0x0003980001547983 */ /* 0x000ea20000100a00 */
[----:B------:R-:W0:Y:S01]  /*af20*/  MUFU.EX2 R165, R165 ;  /* 0x000000a500a57308 */ /* 0x000e220000000800 */
[----:B-1----:R-:W-:Y:S01]  /*af30*/  FADD.FTZ R8, R163, R8 ;  /* 0x00000008a3087221 */ /* 0x002fe20000010000 */
[----:B------:R-:W-:Y:S01]  /*af40*/  FADD.FTZ R3, R102, R3 ;  /* 0x0000000366037221 */ /* 0x000fe20000010000 */
[----:B------:R-:W2:Y:S04]  /*af50*/  LDL.64 R86, [R1+0x3a8] ;  /* 0x0003a80001567983 */ /* 0x000ea80000100a00 */
[----:B------:R-:W2:Y:S01]  /*af60*/  LDL.64 R88, [R1+0x3b8] ;  /* 0x0003b80001587983 */ /* 0x000ea20000100a00 */
[----:B------:R-:W1:Y:S01]  /*af70*/  MUFU.EX2 R116, R116 ;  /* 0x0000007400747308 */ /* 0x000e620000000800 */
[----:B------:R-:W-:Y:S01]  /*af80*/  FADD.FTZ R34, R117, R8 ;  /* 0x0000000875227221 */ /* 0x000fe20000010000 */
[----:B------:R-:W-:Y:S01]  /*af90*/  FFMA.FTZ R114, R68, R43, -R9 ;  /* 0x0000002b44727223 */ /* 0x000fe20000010809 */
[----:B------:R-:W2:Y:S04]  /*afa0*/  LDL.64 R90, [R1+0x3c8] ;  /* 0x0003c800015a7983 */ /* 0x000ea80000100a00 */
[----:B------:R-:W2:Y:S01]  /*afb0*/  LDL.64 R92, [R1+0x3d8] ;  /* 0x0003d800015c7983 */ /* 0x000ea20000100a00 */
[----:B------:R-:W1:Y:S01]  /*afc0*/  MUFU.EX2 R167, R167 ;  /* 0x000000a700a77308 */ /* 0x000e620000000800 */
[----:B------:R-:W-:Y:S01]  /*afd0*/  FADD.FTZ R8, R162, R3 ;  /* 0x00000003a2087221 */ /* 0x000fe20000010000 */
[----:B0-----:R-:W-:Y:S01]  /*afe0*/  FADD.FTZ R11, R165, R34 ;  /* 0x00000022a50b7221 */ /* 0x001fe20000010000 */
[----:B------:R-:W2:Y:S05]  /*aff0*/  LDL.64 R94, [R1+0x3e8] ;  /* 0x0003e800015e7983 */ /* 0x000eaa0000100a00 */
[----:B------:R-:W0:Y:S01]  /*b000*/  MUFU.EX2 R115, R115 ;  /* 0x0000007300737308 */ /* 0x000e220000000800 */
[----:B------:R-:W-:Y:S01]  /*b010*/  FADD.FTZ R3, R99, R8 ;  /* 0x0000000863037221 */ /* 0x000fe20000010000 */
[----:B-1----:R-:W-:Y:S01]  /*b020*/  FADD.FTZ R8, R116, R11 ;  /* 0x0000000b74087221 */ /* 0x002fe20000010000 */
[----:B------:R-:W-:Y:S01]  /*b030*/  FMUL.FTZ R58, R121, R52 ;  /* 0x00000034793a7220 */ /* 0x000fe20000410000 */
[----:B------:R-:W2:Y:S04]  /*b040*/  LDL.64 R66, [R1+0x360] ;  /* 0x0003600001427983 */ /* 0x000ea80000100a00 */
[----:B------:R-:W1:Y:S01]  /*b050*/  MUFU.EX2 R169, R169 ;  /* 0x000000a900a97308 */ /* 0x000e620000000800 */
[----:B------:R-:W-:Y:S01]  /*b060*/  FADD.FTZ R3, R164, R3 ;  /* 0x00000003a4037221 */ /* 0x000fe20000010000 */
[----:B------:R-:W-:Y:S01]  /*b070*/  FADD.FTZ R8, R167, R8 ;  /* 0x00000008a7087221 */ /* 0x000fe20000010000 */
[----:B------:R-:W2:Y:S05]  /*b080*/  LDL.64 R62, [R1+0x380] ;  /* 0x00038000013e7983 */ /* 0x000eaa0000100a00 */
[----:B------:R-:W-:Y:S01]  /*b090*/  MUFU.EX2 R171, R171 ;  /* 0x000000ab00ab7308 */ /* 0x000fe20000000800 */
[----:B------:R-:W-:-:S07]  /*b0a0*/  FADD.FTZ R3, R98, R3 ;  /* 0x0000000362037221 */ /* 0x000fce0000010000 */
[----:B------:R-:W-:Y:S08]  /*b0b0*/  MUFU.EX2 R113, R113 ;  /* 0x0000007100717308 */ /* 0x000ff00000000800 */
[----:B------:R-:W-:Y:S08]  /*b0c0*/  MUFU.EX2 R173, R173 ;  /* 0x000000ad00ad7308 */ /* 0x000ff00000000800 */
[----:B------:R-:W-:Y:S01]  /*b0d0*/  MUFU.EX2 R175, R175 ;  /* 0x000000af00af7308 */ /* 0x000fe20000000800 */
[----:B------:R-:W-:Y:S04]  /*b0e0*/  STL.64 [R1+0x3f0], R6 ;  /* 0x0003f00601007387 */ /* 0x000fe80000100a00 */
[----:B------:R-:W-:Y:S03]  /*b0f0*/  STL.64 [R1+0x3f8], R26 ;  /* 0x0003f81a01007387 */ /* 0x000fe60000100a00 */
[----:B------:R-:W1:Y:S01]  /*b100*/  MUFU.EX2 R114, R114 ;  /* 0x0000007200727308 */ /* 0x000e620000000800 */
[----:B0-----:R-:W-:Y:S01]  /*b110*/  FADD.FTZ R34, R115, R8 ;  /* 0x0000000873227221 */ /* 0x001fe20000010000 */
[----:B------:R-:W-:Y:S01]  /*b120*/  FFMA.FTZ R11, R64, R43, -R9 ;  /* 0x0000002b400b7223 */ /* 0x000fe20000010809 */
[----:B------:R-:W-:Y:S01]  /*b130*/  FADD.FTZ R8, R166, R3 ;  /* 0x00000003a6087221 */ /* 0x000fe20000010000 */
[----:B------:R0:W-:Y:S01]  /*b140*/  STL.64 [R1+0x200], R4 ;  /* 0x0002000401007387 */ /* 0x0001e20000100a00 */
[----:B-1----:R-:W-:-:S02]  /*b150*/  FADD.FTZ R35, R169, R34 ;  /* 0x00000022a9237221 */ /* 0x002fc40000010000 */
[----:B------:R-:W-:Y:S01]  /*b160*/  FADD.FTZ R3, R97, R8 ;  /* 0x0000000861037221 */ /* 0x000fe20000010000 */
[----:B------:R-:W1:Y:S01]  /*b170*/  MUFU.EX2 R11, R11 ;  /* 0x0000000b000b7308 */ /* 0x000e620000000800 */
[----:B------:R-:W-:Y:S04]  /*b180*/  STL.64 [R1+0x210], R12 ;  /* 0x0002100c01007387 */ /* 0x000fe80000100a00 */
[----:B------:R-:W-:Y:S01]  /*b190*/  STL.64 [R1+0x220], R14 ;  /* 0x0002200e01007387 */ /* 0x000fe20000100a00 */
[----:B------:R-:W-:Y:S01]  /*b1a0*/  FADD.FTZ R8, R114, R35 ;  /* 0x0000002372087221 */ /* 0x000fe20000010000 */
[----:B------:R-:W-:Y:S01]  /*b1b0*/  FADD.FTZ R35, R168, R3 ;  /* 0x00000003a8237221 */ /* 0x000fe20000010000 */
[----:B------:R-:W-:Y:S01]  /*b1c0*/  FFMA.FTZ R3, R60, R43, -R9 ;  /* 0x0000002b3c037223 */ /* 0x000fe20000010809 */
[----:B------:R-:W-:Y:S01]  /*b1d0*/  STL.64 [R1+0x230], R20 ;  /* 0x0002301401007387 */ /* 0x000fe20000100a00 */
[----:B------:R-:W-:Y:S01]  /*b1e0*/  FADD.FTZ R8, R171, R8 ;  /* 0x00000008ab087221 */ /* 0x000fe20000010000 */
[----:B------:R-:W-:-:S02]  /*b1f0*/  FADD.FTZ R35, R96, R35 ;  /* 0x0000002360237221 */ /* 0x000fc40000010000 */
[----:B------:R-:W-:Y:S01]  /*b200*/  STL.64 [R1+0x240], R24 ;  /* 0x0002401801007387 */ /* 0x000fe20000100a00 */
[----:B------:R-:W0:Y:S01]  /*b210*/  MUFU.EX2 R3, R3 ;  /* 0x0000000300037308 */ /* 0x000e220000000800 */
[----:B------:R-:W-:Y:S01]  /*b220*/  FADD.FTZ R8, R113, R8 ;  /* 0x0000000871087221 */ /* 0x000fe20000010000 */
[----:B------:R-:W-:Y:S01]  /*b230*/  FADD.FTZ R35, R170, R35 ;  /* 0x00000023aa237221 */ /* 0x000fe20000010000 */
[----:B------:R-:W-:Y:S02]  /*b240*/  STL.64 [R1+0x250], R28 ;  /* 0x0002501c01007387 */ /* 0x000fe40000100a00 */
[----:B------:R-:W-:Y:S01]  /*b250*/  FADD.FTZ R8, R173, R8 ;  /* 0x00000008ad087221 */ /* 0x000fe20000010000 */
[----:B------:R-:W-:Y:S01]  /*b260*/  FADD.FTZ R35, R112, R35 ;  /* 0x0000002370237221 */ /* 0x000fe20000010000 */
[----:B------:R-:W-:Y:S02]  /*b270*/  STL.64 [R1+0x260], R30 ;  /* 0x0002601e01007387 */ /* 0x000fe40000100a00 */
[----:B-1----:R-:W-:Y:S01]  /*b280*/  FADD.FTZ R8, R11, R8 ;  /* 0x000000080b087221 */ /* 0x002fe20000010000 */
[----:B------:R-:W-:Y:S01]  /*b290*/  FADD.FTZ R35, R172, R35 ;  /* 0x00000023ac237221 */ /* 0x000fe20000010000 */
[----:B------:R-:W-:Y:S02]  /*b2a0*/  STL.64 [R1+0x270], R32 ;  /* 0x0002702001007387 */ /* 0x000fe40000100a00 */
[----:B------:R-:W-:Y:S01]  /*b2b0*/  FADD.FTZ R34, R175, R8 ;  /* 0x00000008af227221 */ /* 0x000fe20000010000 */
[----:B------:R-:W-:Y:S01]  /*b2c0*/  FADD.FTZ R8, R174, R35 ;  /* 0x00000023ae087221 */ /* 0x000fe20000010000 */
[----:B------:R-:W-:Y:S02]  /*b2d0*/  STL.64 [R1+0x280], R36 ;  /* 0x0002802401007387 */ /* 0x000fe40000100a00 */
[----:B0-----:R-:W-:Y:S01]  /*b2e0*/  FADD.FTZ R9, R3, R34 ;  /* 0x0000002203097221 */ /* 0x001fe20000010000 */
[----:B------:R-:W-:Y:S01]  /*b2f0*/  FADD.FTZ R8, R109, R8 ;  /* 0x000000086d087221 */ /* 0x000fe20000010000 */
        /* <DEDUP_REMOVED lines=10> */
[----:B------:R-:W2:Y:S04]  /*b3a0*/  LDL.64 R68, [R1+0x350] ;  /* 0x0003500001447983 */ /* 0x000ea80000100a00 */
[----:B------:R-:W2:Y:S04]  /*b3b0*/  LDL.64 R64, [R1+0x370] ;  /* 0x0003700001407983 */ /* 0x000ea80000100a00 */
[----:B------:R-:W2:Y:S04]  /*b3c0*/  LDL.64 R60, [R1+0x390] ;  /* 0x00039000013c7983 */ /* 0x000ea80000100a00 */
[----:B------:R-:W2:Y:S04]  /*b3d0*/  LDL.64 R4, [R1+0x3d0] ;  /* 0x0003d00001047983 */ /* 0x000ea80000100a00 */
[----:B------:R-:W2:Y:S04]  /*b3e0*/  LDL.64 R6, [R1+0x3e0] ;  /* 0x0003e00001067983 */ /* 0x000ea80000100a00 */
[----:B0-----:R-:W2:Y:S04]  /*b3f0*/  LDL.64 R8, [R1+0x208] ;  /* 0x0002080001087983 */ /* 0x001ea80000100a00 */
        /* <DEDUP_REMOVED lines=22> */
[C---:B------:R-:W-:Y:S01]  /*b560*/  FMUL.FTZ R45, R121.reuse, R45 ;  /* 0x0000002d792d7220 */ /* 0x040fe20000410000 */
[----:B------:R-:W-:-:S05]  /*b570*/  FMUL.FTZ R44, R121, R44 ;  /* 0x0000002c792c7220 */ /* 0x000fca0000410000 */
[----:B------:R0:W-:Y:S02]  /*b580*/  STL.64 [R1+0x320], R44 ;  /* 0x0003202c01007387 */ /* 0x0001e40000100a00 */
[C---:B0-----:R-:W-:Y:S01]  /*b590*/  FMUL.FTZ R45, R121.reuse, R111 ;  /* 0x0000006f792d7220 */ /* 0x041fe20000410000 */
[----:B------:R-:W-:-:S05]  /*b5a0*/  FMUL.FTZ R44, R121, R110 ;  /* 0x0000006e792c7220 */ /* 0x000fca0000410000 */
[----:B------:R0:W-:Y:S04]  /*b5b0*/  STL.64 [R1+0x330], R44 ;  /* 0x0003302c01007387 */ /* 0x0001e80000100a00 */
[----:B0-----:R0:W5:Y:S01]  /*b5c0*/  LDL.64 R44, [R1+0x1c0] ;  /* 0x0001c000012c7983 */ /* 0x0011620000100a00 */
[C---:B---3--:R-:W-:Y:S01]  /*b5d0*/  FMUL.FTZ R101, R121.reuse, R101 ;  /* 0x0000006579657220 */ /* 0x048fe20000410000 */
[C---:B------:R-:W-:Y:S01]  /*b5e0*/  FMUL.FTZ R100, R121.reuse, R100 ;  /* 0x0000006479647220 */ /* 0x040fe20000410000 */
[C---:B----4-:R-:W-:Y:S01]  /*b5f0*/  FMUL.FTZ R51, R121.reuse, R51 ;  /* 0x0000003379337220 */ /* 0x050fe20000410000 */
        /* <DEDUP_REMOVED lines=23> */
[----:B------:R0:W-:Y:S01]  /*b770*/  STL.64 [R1+0x340], R100 ;  /* 0x0003406401007387 */ /* 0x0001e20000100a00 */
[C---:B------:R-:W-:Y:S01]  /*b780*/  FMUL.FTZ R63, R121.reuse, R63 ;  /* 0x0000003f793f7220 */ /* 0x040fe20000410000 */
[----:B------:R-:W-:-:S02]  /*b790*/  FMUL.FTZ R62, R121, R62 ;  /* 0x0000003e793e7220 */ /* 0x000fc40000410000 */
[----:B------:R0:W-:Y:S01]  /*b7a0*/  STL.64 [R1+0x360], R66 ;  /* 0x0003604201007387 */ /* 0x0001e20000100a00 */
[----:B------:R-:W-:-:S03]  /*b7b0*/  LOP3.LUT R125, R125, 0x1, RZ, 0xfc, !PT ;  /* 0x000000017d7d7812 */ /* 0x000fc600078efcff */
[----:B------:R0:W-:Y:S04]  /*b7c0*/  STL.64 [R1+0x380], R62 ;  /* 0x0003803e01007387 */ /* 0x0001e80000100a00 */
[----:B------:R0:W-:Y:S04]  /*b7d0*/  STL.64 [R1+0x3a0], R50 ;  /* 0x0003a03201007387 */ /* 0x0001e80000100a00 */
        /* <DEDUP_REMOVED lines=11> */
[----:B------:R-:W-:Y:S01]  /*b890*/  ISETP.NE.AND P1, PT, R125, 0x3, PT ;  /* 0x000000037d00780c */ /* 0x000fe20003f25270 */
[----:B------:R-:W-:Y:S01]  /*b8a0*/  BSSY B0, `(.L_x_11641) ;  /* 0x000006f000007945 */ /* 0x000fe20003800000 */
        /* <DEDUP_REMOVED lines=104> */
[----:B------:R-:W-:-:S02]  /*bf30*/  F2FP.BF16.F32.PACK_AB R172, R172, R112 ;  /* 0x00000070acac723e */ /* 0x000fc400000010ff */
[----:B------:R-:W-:Y:S02]  /*bf40*/  F2FP.BF16.F32.PACK_AB R173, R11, R173 ;  /* 0x000000ad0bad723e */ /* 0x000fe400000010ff */
[----:B------:R-:W-:Y:S02]  /*bf50*/  F2FP.BF16.F32.PACK_AB R174, R109, R174 ;  /* 0x000000ae6dae723e */ /* 0x000fe400000010ff */
[----:B------:R-:W-:Y:S01]  /*bf60*/  F2FP.BF16.F32.PACK_AB R175, R3, R175 ;  /* 0x000000af03af723e */ /* 0x000fe200000010ff */
[----:B------:R-:W-:Y:S06]  /*bf70*/  @!P1 BRA `(.L_x_11642) ;  /* 0x0000000000049947 */ /* 0x000fec0003800000 */
[----:B------:R-:W-:Y:S01]  /*bf80*/  BPT.TRAP 0x1 ;  /* 0x000000040000795c */ /* 0x000fe20000300000 */
.L_x_11642:
[----:B------:R-:W-:Y:S05]  /*bf90*/  BSYNC B0 ;  /* 0x0000000000007941 */ /* 0x000fea0003800000 */
.L_x_11641:
[----:B0-----:R-:W2:Y:S01]  /*bfa0*/  LDL.64 R4, [R1+0x40] ;  /* 0x0000400001047983 */ /* 0x001ea20000100a00 */
[----:B-----5:R-:W-:Y:S01]  /*bfb0*/  SHF.L.U32 R45, R45, 0x1f, RZ ;  /* 0x0000001f2d2d7819 */ /* 0x020fe200000006ff */
[----:B------:R-:W-:Y:S01]  /*bfc0*/  BSSY B0, `(.L_x_11643) ;  /* 0x0000006000007945 */ /* 0x000fe20003800000 */
[----:B--2---:R-:W-:-:S05]  /*bfd0*/  MOV R3, R4 ;  /* 0x0000000400037202 */ /* 0x004fca0000000f00 */
[----:B------:R-:W-:-:S04]  /*bfe0*/  IMAD R44, R44, 0x8, R3 ;  /* 0x000000082c2c7824 */ /* 0x000fc800078e0203 */
[----:B------:R0:W1:Y:S01]  /*bff0*/  SYNCS.PHASECHK.TRANS64.TRYWAIT P0, [R44+URZ], R45 ;  /* 0x0000002d2c0075a7 */ /* 0x000062000800017f */
[----:B------:R-:W-:Y:S05]  /*c000*/  @!P1 BRA `(.L_x_11644) ;  /* 0x0000000000049947 */ /* 0x000fea0003800000 */
[----:B------:R-:W-:Y:S01]  /*c010*/  BPT.TRAP 0x1 ;  /* 0x000000040000795c */ /* 0x000fe20000300000 */
.L_x_11644:
[----:B------:R-:W-:Y:S05]  /*c020*/  BSYNC B0 ;  /* 0x0000000000007941 */ /* 0x000fea0003800000 */
.L_x_11643:
[----:B------:R-:W-:Y:S04]  /*c030*/  BSSY B0, `(.L_x_11645) ;  /* 0x0000004000007945 */ /* 0x000fe80003800000 */
[----:B-1----:R-:W-:Y:S05]  /*c040*/  @P0 BRA `(.L_x_11646) ;  /* 0x0000000000080947 */ /* 0x002fea0003800000 */
[----:B------:R-:W1:Y:S02]  /*c050*/  SYNCS.PHASECHK.TRANS64.TRYWAIT P0, [R44+URZ], R45 ;  /* 0x0000002d2c0075a7 */ /* 0x000e64000800017f */
[----:B-1----:R-:W-:Y:S05]  /*c060*/  @!P0 BRA `(.L_x_11647) ;  /* 0x0000016800588947 */ /* 0x002fea0003800000 */
.L_x_11646:
[----:B------:R-:W-:Y:S05]  /*c070*/  BSYNC B0 ;  /* 0x0000000000007941 */ /* 0x000fea0003800000 */
.L_x_11645:
        /* <DEDUP_REMOVED lines=128> */
[----:B------:R-:W0:Y:S01]  /*c880*/  S2R R4, SR_TID.X ;  /* 0x0000000000047919 */ /* 0x000e220000002100 */
[----:B------:R-:W-:Y:S05]  /*c890*/  WARPSYNC.ALL ;  /* 0x0000000000007948 */ /* 0x000fea0003800000 */
[----:B0-----:R-:W-:-:S05]  /*c8a0*/  SHF.R.U32.HI R4, RZ, 0x7, R4 ;  /* 0x00000007ff047819 */ /* 0x001fca0000011604 */
[----:B------:R-:W-:-:S05]  /*c8b0*/  VIADD R4, R4, 0x8 ;  /* 0x0000000804047836 */ /* 0x000fca0000000000 */
[----:B------:R0:W-:Y:S06]  /*c8c0*/  BAR.SYNC.DEFER_BLOCKING R4, 0x100 ;  /* 0x000400040000751d */ /* 0x0001ec0000010000 */
[----:B0-----:R-:W4:Y:S04]  /*c8d0*/  LD.E.64 R4, desc[UR36][R16.64+0x80] ;  /* 0x0000802410047980 */ /* 0x001f28000c101b00 */
[----:B--2---:R0:W-:Y:S04]  /*c8e0*/  STL [R1+0x200], R3 ;  /* 0x0002000301007387 */ /* 0x0041e80000100800 */
[----:B---3--:R1:W-:Y:S04]  /*c8f0*/  STL [R1+0x204], R6 ;  /* 0x0002040601007387 */ /* 0x0083e80000100800 */
[----:B0-----:R-:W2:Y:S04]  /*c900*/  LDL R3, [R1+0x68] ;  /* 0x0000680001037983 */ /* 0x001ea80000100800 */
[----:B-1----:R-:W3:Y:S04]  /*c910*/  LDL R6, [R1+0x1c0] ;  /* 0x0001c00001067983 */ /* 0x002ee80000100800 */
        /* <DEDUP_REMOVED lines=126> */
[----:B0-----:R-:W3:Y:S04]  /*d100*/  LDL.128 R24, [R1+0x200] ;  /* 0x0002000001187983 */ /* 0x001ee80000100c00 */
[----:B-1----:R-:W3:Y:S04]  /*d110*/  LDL.128 R28, [R1+0x210] ;  /* 0x00021000011c7983 */ /* 0x002ee80000100c00 */
[----:B----4-:R-:W4:Y:S04]  /*d120*/  LDL.128 R32, [R1+0x220] ;  /* 0x0002200001207983 */ /* 0x010f280000100c00 */
        /* <DEDUP_REMOVED lines=9> */
[----:B--2---:R-:W4:Y:S04]  /*d1c0*/  LDL.128 R72, [R1+0x2c0] ;  /* 0x0002c00001487983 */ /* 0x004f280000100c00 */
[----:B------:R-:W4:Y:S04]  /*d1d0*/  LDL.128 R76, [R1+0x2d0] ;  /* 0x0002d000014c7983 */ /* 0x000f280000100c00 */
[----:B------:R-:W4:Y:S04]  /*d1e0*/  LDL.128 R80, [R1+0x2e0] ;  /* 0x0002e00001507983 */ /* 0x000f280000100c00 */
[----:B---3--:R-:W4:Y:S04]  /*d1f0*/  LDL.128 R84, [R1+0x2f0] ;  /* 0x0002f00001547983 */ /* 0x008f280000100c00 */
        /* <DEDUP_REMOVED lines=19> */
[C---:B------:R-:W-:Y:S01]  /*d330*/  VIADD R6, R4.reuse, 0x80 ;  /* 0x0000008004067836 */ /* 0x040fe20000000000 */
[----:B------:R-:W-:Y:S01]  /*d340*/  R2UR UR6, R4 ;  /* 0x00000000040672ca */ /* 0x000fe200000e0000 */
[----:B------:R-:W-:Y:S01]  /*d350*/  IMAD.MOV.U32 R7, RZ, RZ, R5 ;  /* 0x000000ffff077224 */ /* 0x000fe200078e0005 */
[----:B------:R0:W5:Y:S07]  /*d360*/  LDL R3, [R1+0x1c0] ;  /* 0x0001c00001037983 */ /* 0x00016e0000100800 */
[----:B------:R-:W-:Y:S01]  /*d370*/  VOTEU.ANY UP0, P0 ;  /* 0x00000000003f7886 */ /* 0x000fe20000000100 */
        /* <DEDUP_REMOVED lines=230> */
[----:B------:R-:W2:Y:S04]  /*e1e0*/  LDL R78, [R1+0x208] ;  /* 0x00020800014e7983 */ /* 0x000ea80000100800 */
[----:B---3--:R-:W3:Y:S04]  /*e1f0*/  LDL R80, [R1+0x20c] ;  /* 0x00020c0001507983 */ /* 0x008ee80000100800 */
[----:B------:R-:W3:Y:S04]  /*e200*/  LDL R6, [R1+0x210] ;  /* 0x0002100001067983 */ /* 0x000ee80000100800 */
        /* <DEDUP_REMOVED lines=262> */
.L_x_11649:
[----:B------:R-:W-:Y:S05]  /*f270*/  BSYNC B0 ;  /* 0x0000000000007941 */ /* 0x000fea0003800000 */
.L_x_11648:
        /* <DEDUP_REMOVED lines=9> */
.L_x_11631:
[----:B------:R-:W-:-:S13]  /*f310*/  ISETP.GE.AND P0, PT, R10, UR41, PT ;  /* 0x000000290a007c0c */ /* 0x000fda000bf06270 */
[----:B------:R-:W-:Y:S05]  /*f320*/  @!P0 BRA `(.L_x_11651) ;  /* 0x0000007000bc8947 */ /* 0x000fea0003800000 */
.L_x_11680:
[----:B0-----:R-:W2:Y:S04]  /*f330*/  LDL R2, [R1+0x1c0] ;  /* 0x0001c00001027983 */ /* 0x001ea80000100800 */
[----:B-1----:R-:W3:Y:S04]  /*f340*/  LDL R0, [R1+0x1c8] ;  /* 0x0001c80001007983 */ /* 0x002ee80000100800 */
        /* <DEDUP_REMOVED lines=18> */
.L_x_11653:
[----:B------:R-:W-:Y:S05]  /*f470*/  BSYNC B0 ;  /* 0x0000000000007941 */ /* 0x000fea0003800000 */
.L_x_11652:
        /* <DEDUP_REMOVED lines=9> */
.L_x_11655:
[----:B------:R-:W-:Y:S05]  /*f510*/  BSYNC B0 ;  /* 0x0000000000007941 */ /* 0x000fea0003800000 */
.L_x_11654:
[----:B------:R-:W-:Y:S04]  /*f520*/  BSSY B0, `(.L_x_11656) ;  /* 0x0000006000007945 */ /* 0x000fe80003800000 */
[----:B--2---:R-:W-:Y:S05]  /*f530*/  @P0 BRA `(.L_x_11657) ;  /* 0x0000000000100947 */ /* 0x004fea0003800000 */
[----:B-----5:R-:W-:Y:S01]  /*f540*/  IMAD R6, R6, 0x8, R3 ;  /* 0x0000000806067824 */ /* 0x020fe200078e0203 */
[----:B------:R-:W-:-:S04]  /*f550*/  SHF.L.U32 R7, R7, 0x1f, RZ ;  /* 0x0000001f07077819 */ /* 0x000fc800000006ff */
[----:B------:R-:W2:Y:S02]  /*f560*/  SYNCS.PHASECHK.TRANS64.TRYWAIT P0, [R6+URZ], R7 ;  /* 0x00000007060075a7 */ /* 0x000ea4000800017f */
[----:B--2---:R-:W-:Y:S05]  /*f570*/  @!P0 BRA `(.L_x_11658) ;  /* 0x0000013400288947 */ /* 0x004fea0003800000 */
.L_x_11657:
[----:B------:R-:W-:Y:S05]  /*f580*/  BSYNC B0 ;  /* 0x0000000000007941 */ /* 0x000fea0003800000 */
.L_x_11656:
[----:B------:R-:W3:Y:S04]  /*f590*/  LDL R11, [R1+0x1c0] ;  /* 0x0001c000010b7983 */ /* 0x000ee80000100800 */
[----:B-1----:R-:W3:Y:S01]  /*f5a0*/  LDL.64 R2, [R1+0x78] ;  /* 0x0000780001027983 */ /* 0x002ee20000100a00 */
[----:B------:R-:W-:Y:S05]  /*f5b0*/  WARPSYNC.ALL ;  /* 0x0000000000007948 */ /* 0x000fea0003800000 */
[----:B------:R-:W4:Y:S04]  /*f5c0*/  LDL.64 R12, [R1+0x70] ;  /* 0x00007000010c7983 */ /* 0x000f280000100a00 */
[----:B0-----:R-:W4:Y:S04]  /*f5d0*/  LDL.64 R4, [R1+0x70] ;  /* 0x0000700001047983 */ /* 0x001f280000100a00 */
[----:B--2--5:R-:W2:Y:S01]  /*f5e0*/  LDL.64 R6, [R1+0x70] ;  /* 0x0000700001067983 */ /* 0x024ea20000100a00 */
[----:B---3--:R-:W-:-:S03]  /*f5f0*/  IMAD R2, R11, 0x300, R2 ;  /* 0x000003000b027824 */ /* 0x008fc600078e0202 */
[----:B------:R-:W3:Y:S01]  /*f600*/  LDL.64 R8, [R1+0x70] ;  /* 0x0000700001087983 */ /* 0x000ee20000100a00 */
[----:B------:R-:W-:Y:S01]  /*f610*/  R2UR UR7, R3 ;  /* 0x00000000030772ca */ /* 0x000fe200000e0000 */
[----:B------:R-:W-:Y:S01]  /*f620*/  WARPGROUP.ARRIVE ;  /* 0x00000000000079c5 */ /* 0x000fe20000000000 */
[----:B------:R-:W-:Y:S01]  /*f630*/  R2UR UR6, R2 ;  /* 0x00000000020672ca */ /* 0x000fe200000e0000 */
[----:B------:R-:W3:Y:S04]  /*f640*/  LDL R14, [R1] ;  /* 0x00000000010e7983 */ /* 0x000ee80000100800 */
[----:B------:R0:W5:Y:S04]  /*f650*/  LDL R11, [R1+0x1c0] ;  /* 0x0001c000010b7983 */ /* 0x0001680000100800 */
[----:B------:R0:W5:Y:S01]  /*f660*/  LDL R20, [R1+0xc] ;  /* 0x00000c0001147983 */ /* 0x0001620000100800 */
[----:B----4-:R-:W-:-:S02]  /*f670*/  R2UR UR4, R12 ;  /* 0x000000000c0472ca */ /* 0x010fc400000e0000 */
[----:B------:R-:W-:-:S13]  /*f680*/  R2UR UR5, R13 ;  /* 0x000000000d0572ca */ /* 0x000fda00000e0000 */
[----:B------:R-:W-:Y:S01]  /*f690*/  HGMMA.64x96x16.F32.BF16 R24, gdesc[UR4], RZ, !UPT, gsb0 ;  /* 0x01600000041879f0 */ /* 0x000fe2000c0018ff */
        /* <DEDUP_REMOVED lines=18> */
[----:B---3--:R-:W-:Y:S01]  /*f7c0*/  VIADD R8, R8, 0x6 ;  /* 0x0000000608087836 */ /* 0x008fe20000000000 */
[----:B------:R-:W-:Y:S02]  /*f7d0*/  WARPGROUP.DEPBAR.LE gsb0, 0x0 ;  /* 0x00008000000079c5 */ /* 0x000fe40000010000 */
        /* <DEDUP_REMOVED lines=25> */
.L_x_11660:
[----:B------:R-:W-:Y:S05]  /*f970*/  BSYNC B0 ;  /* 0x0000000000007941 */ /* 0x000fea0003800000 */
.L_x_11659:
        /* <DEDUP_REMOVED lines=18> */
[-C--:B------:R-:W-:Y:S01]  /*faa0*/  FMUL.FTZ R77, R35, R20.reuse ;  /* 0x00000014234d7220 */ /* 0x080fe20000410000 */
[-C--:B------:R-:W-:Y:S02]  /*fab0*/  FMUL.FTZ R111, R31, R20.reuse ;  /* 0x000000141f6f7220 */ /* 0x080fe40000410000 */
[----:B------:R-:W-:Y:S01]  /*fac0*/  LEA.HI R35, R34, R73, RZ, 0x7 ;  /* 0x0000004922237211 */ /* 0x000fe200078f38ff */
[----:B------:R-:W-:-:S03]  /*fad0*/  FMUL.FTZ R31, R36, R20 ;  /* 0x00000014241f7220 */ /* 0x000fc60000410000 */
[----:B------:R-:W-:Y:S01]  /*fae0*/  LOP3.LUT R36, R35, 0xffffff80, RZ, 0xc0, !PT ;  /* 0xffffff8023247812 */ /* 0x000fe200078ec0ff */
[-C--:B------:R-:W-:Y:S01]  /*faf0*/  FMUL.FTZ R8, R26, R20.reuse ;  /* 0x000000141a087220 */ /* 0x080fe20000410000 */
[----:B------:R-:W-:-:S03]  /*fb00*/  FMUL.FTZ R26, R29, R20 ;  /* 0x000000141d1a7220 */ /* 0x000fc60000410000 */
[----:B------:R-:W-:Y:S02]  /*fb10*/  IMAD.IADD R36, R73, 0x1, -R36 ;  /* 0x0000000149247824 */ /* 0x000fe400078e0a24 */
[-C--:B------:R-:W-:Y:S01]  /*fb20*/  FMUL.FTZ R29, R32, R20.reuse ;  /* 0x00000014201d7220 */ /* 0x080fe20000410000 */
[-C--:B------:R-:W-:Y:S02]  /*fb30*/  FMUL.FTZ R32, R37, R20.reuse ;  /* 0x0000001425207220 */ /* 0x080fe40000410000 */
[----:B------:R-:W-:Y:S01]  /*fb40*/  SHF.R.S32.HI R37, RZ, 0x1f, R36 ;  /* 0x0000001fff257819 */ /* 0x000fe20000011424 */
        /* <DEDUP_REMOVED lines=27> */
[-C--:B------:R-:W-:Y:S01]  /*fd00*/  FMUL.FTZ R24, R25, R20.reuse ;  /* 0x0000001419187220 */ /* 0x080fe20000410000 */
[-C--:B------:R-:W-:Y:S01]  /*fd10*/  FMUL.FTZ R25, R28, R20.reuse ;  /* 0x000000141c197220 */ /* 0x080fe20000410000 */
[----:B------:R-:W-:Y:S01]  /*fd20*/  @P0 SHF.R.U32.HI R2, RZ, R21, R34 ;  /* 0x00000015ff020219 */ /* 0x000fe20000011622 */
[-C--:B------:R-:W-:Y:S01]  /*fd30*/  FMUL.FTZ R28, R47, R20.reuse ;  /* 0x000000142f1c7220 */ /* 0x080fe20000410000 */
[-C--:B------:R-:W-:Y:S01]  /*fd40*/  FMUL.FTZ R47, R50, R20.reuse ;  /* 0x00000014322f7220 */ /* 0x080fe20000410000 */
[----:B------:R-:W-:Y:S02]  /*fd50*/  LOP3.LUT R3, R38, 0x7ffffffc, RZ, 0xc0, !PT ;  /* 0x7ffffffc26037812 */ /* 0x000fe400078ec0ff */
[----:B------:R-:W1:Y:S01]  /*fd60*/  SHFL.IDX PT, R50, R2, RZ, 0x1c1f ;  /* 0x001c1fff02327589 */ /* 0x000e6200000e0000 */
[----:B------:R-:W-:Y:S02]  /*fd70*/  IMAD.MOV.U32 R21, RZ, RZ, -0x60 ;  /* 0xffffffa0ff157424 */ /* 0x000fe400078e00ff */
        /* <DEDUP_REMOVED lines=30> */
[-C--:B------:R-:W-:Y:S01]  /*ff60*/  FMUL.FTZ R35, R71, R20.reuse ;  /* 0x0000001447237220 */ /* 0x080fe20000410000 */
[-C--:B------:R-:W-:Y:S01]  /*ff70*/  FMUL.FTZ R65, R65, R20.reuse ;  /* 0x0000001441417220 */ /* 0x080fe20000410000 */
[-C--:B------:R-:W-:Y:S01]  /*ff80*/  FMUL.FTZ R68, R68, R20.reuse ;  /* 0x0000001444447220 */ /* 0x080fe20000410000 */
[----:B------:R-:W-:Y:S01]  /*ff90*/  FMUL.FTZ R69, R69, R20 ;  /* 0x0000001445457220 */ /* 0x000fe20000410000 */
[----:B------:R-:W-:Y:S01]  /*ffa0*/  IMAD R3, R3, -0x2, R34 ;  /* 0xfffffffe03037824 */ /* 0x000fe200078e0222 */
[----:B------:R-:W0:Y:S01]  /*ffb0*/  MUFU.TANH R9, R9 ;  /* 0x0000000900097308 */ /* 0x000e220000002400 */
        /* <DEDUP_REMOVED lines=47> */
[----:B------:R-:W0:Y:S08]  /*102b0*/  MUFU.TANH R37, R37 ;  /* 0x0000002500257308 */ /* 0x000e300000002400 */
[----:B------:R-:W0:Y:S01]  /*102c0*/  MUFU.TANH R35, R35 ;  /* 0x0000002300237308 */ /* 0x000e220000002400 */
        /* <DEDUP_REMOVED lines=17> */
.L_x_11664:
[----:B------:R-:W-:-:S13]  /*103e0*/  ISETP.NE.AND P0, PT, R13, 0x1, PT ;  /* 0x000000010d00780c */ /* 0x000fda0003f05270 */
[----:B------:R-:W-:-:S05]  /*103f0*/  @P0 IMAD.HI.U32 R12, R7, R14, RZ ;  /* 0x0000000e070c0227 */ /* 0x000fca00078e00ff */
[----:B------:R-:W-:-:S07]  /*10400*/  @P0 SHF.R.U32.HI R7, RZ, R15, R12 ;  /* 0x0000000fff070219 */ /* 0x000fce000001160c */
.L_x_11665:
[----:B------:R-:W-:Y:S05]  /*10410*/  BSYNC B1 ;  /* 0x0000000000017941 */ /* 0x000fea0003800000 */
.L_x_11663:
[----:B------:R-:W-:-:S05]  /*10420*/  IMAD R12, R7, R13, R44 ;  /* 0x0000000d070c7224 */ /* 0x000fca00078e022c */
[----:B------:R-:W-:Y:S02]  /*10430*/  VIMNMX R3, R3, R12, !PT ;  /* 0x0000000c03037248 */ /* 0x000fe40007fe0100 */
[----:B------:R-:W-:-:S07]  /*10440*/  VIADDMNMX R6, R12, R13, R6, PT ;  /* 0x0000000d0c067246 */ /* 0x000fce0003800106 */
.L_x_11662:
[----:B------:R-:W-:Y:S05]  /*10450*/  BSYNC B0 ;  /* 0x0000000000007941 */ /* 0x000fea0003800000 */
.L_x_11661:
        /* <DEDUP_REMOVED lines=115> */
[----:B------:R-:W-:-:S03]  /*10b90*/  IMAD.IADD R3, R21, 0x1, R2 ;  /* 0x0000000115037824 */ /* 0x000fc600078e0202 */
        /* <DEDUP_REMOVED lines=14> */
.L_x_11669:
[----:B------:R-:W-:-:S13]  /*10c80*/  ISETP.NE.AND P6, PT, R13, 0x1, PT ;  /* 0x000000010d00780c */ /* 0x000fda0003fc5270 */
[----:B------:R-:W-:-:S05]  /*10c90*/  @P6 IMAD.HI.U32 R14, R4, R14, RZ ;  /* 0x0000000e040e6227 */ /* 0x000fca00078e00ff */
[----:B------:R-:W-:-:S07]  /*10ca0*/  @P6 SHF.R.U32.HI R4, RZ, R15, R14 ;  /* 0x0000000fff046219 */ /* 0x000fce000001160e */
.L_x_11670:
[----:B------:R-:W-:Y:S05]  /*10cb0*/  BSYNC B1 ;  /* 0x0000000000017941 */ /* 0x000fea0003800000 */
.L_x_11668:
[----:B------:R-:W-:-:S05]  /*10cc0*/  IMAD R4, R4, R13, R44 ;  /* 0x0000000d04047224 */ /* 0x000fca00078e022c */
[----:B------:R-:W-:Y:S02]  /*10cd0*/  VIADDMNMX R30, R4, R13, R30, PT ;  /* 0x0000000d041e7246 */ /* 0x000fe4000380011e */
[----:B------:R-:W-:-:S07]  /*10ce0*/  VIMNMX R3, R3, R4, !PT ;  /* 0x0000000403037248 */ /* 0x000fce0007fe0100 */
.L_x_11667:
[----:B------:R-:W-:Y:S05]  /*10cf0*/  BSYNC B0 ;  /* 0x0000000000007941 */ /* 0x000fea0003800000 */
.L_x_11666:
        /* <DEDUP_REMOVED lines=23> */
[C---:B------:R-:W-:Y:S01]  /*10e70*/  ISETP.GT.AND P3, PT, R3.reuse, 0x50, !P3 ;  /* 0x000000500300780c */ /* 0x040fe20005f64270 */
        /* <DEDUP_REMOVED lines=9> */
[----:B------:R-:W4:Y:S03]  /*10f10*/  LDL R124, [R1+0x28] ;  /* 0x00002800017c7983 */ /* 0x000f260000100800 */
        /* <DEDUP_REMOVED lines=27> */
[----:B------:R-:W-:Y:S01]  /*110d0*/  ISETP.NE.AND P0, PT, R55, RZ, PT ;  /* 0x000000ff3700720c */ /* 0x000fe20003f05270 */
[----:B------:R-:W4:Y:S03]  /*110e0*/  LDL.64 R28, [R1+0x200] ;  /* 0x00020000011c7983 */ /* 0x000f260000100a00 */
[----:B------:R-:W-:Y:S01]  /*110f0*/  ISETP.GT.AND P0, PT, R3, 0x30, !P0 ;  /* 0x000000300300780c */ /* 0x000fe20004704270 */
[----:B------:R-:W4:Y:S03]  /*11100*/  LDL.64 R54, [R1+0x2b0] ;  /* 0x0002b00001367983 */ /* 0x000f260000100a00 */
        /* <DEDUP_REMOVED lines=12> */
[----:B------:R-:W-:Y:S02]  /*111d0*/  ISETP.NE.AND P0, PT, R58, RZ, PT ;  /* 0x000000ff3a00720c */ /* 0x000fe40003f05270 */
[----:B------:R-:W-:Y:S01]  /*111e0*/  FSEL R85, R85, -INF , !P2 ;  /* 0xff80000055557808 */ /* 0x000fe20005000000 */
[----:B------:R-:W4:Y:S01]  /*111f0*/  LDL.64 R58, [R1+0x2a0] ;  /* 0x0002a000013a7983 */ /* 0x000f220000100a00 */
[----:B------:R-:W-:-:S04]  /*11200*/  ISETP.GT.AND P0, PT, R3, 0x39, !P0 ;  /* 0x000000390300780c */ /* 0x000fc80004704270 */
[----:B------:R-:W-:-:S04]  /*11210*/  ISETP.LT.OR P0, PT, R30, 0x3a, P0 ;  /* 0x0000003a1e00780c */ /* 0x000fc80000701670 */
[----:B------:R-:W-:Y:S02]  /*11220*/  FSEL R41, R41, -INF , !P0 ;  /* 0xff80000029297808 */ /* 0x000fe40004000000 */
[----:B------:R-:W-:Y:S02]  /*11230*/  ISETP.GT.AND P0, PT, R3, 0x40, !P1 ;  /* 0x000000400300780c */ /* 0x000fe40004f04270 */
[----:B------:R-:W-:Y:S02]  /*11240*/  ISETP.NE.AND P1, PT, R61, RZ, PT ;  /* 0x000000ff3d00720c */ /* 0x000fe40003f25270 */
[----:B------:R-:W-:-:S04]  /*11250*/  ISETP.LT.OR P0, PT, R30, 0x41, P0 ;  /* 0x000000411e00780c */ /* 0x000fc80000701670 */
[----:B------:R-:W-:Y:S02]  /*11260*/  FSEL R39, R39, -INF , !P0 ;  /* 0xff80000027277808 */ /* 0x000fe40004000000 */
[C---:B------:R-:W-:Y:S02]  /*11270*/  ISETP.GT.AND P0, PT, R3.reuse, RZ, !P6 ;  /* 0x000000ff0300720c */ /* 0x040fe40007704270 */
[----:B------:R-:W-:Y:S02]  /*11280*/  ISETP.GT.AND P1, PT, R3, 0x48, !P1 ;  /* 0x000000480300780c */ /* 0x000fe40004f24270 */
[----:B------:R-:W-:Y:S02]  /*11290*/  ISETP.LT.OR P0, PT, R30, 0x1, P0 ;  /* 0x000000011e00780c */ /* 0x000fe40000701670 */
[----:B------:R-:W-:Y:S02]  /*112a0*/  ISETP.NE.AND P6, PT, R9, RZ, PT ;  /* 0x000000ff0900720c */ /* 0x000fe40003fc5270 */
[----:B------:R-:W-:-:S02]  /*112b0*/  FSEL R44, R8, -INF , !P0 ;  /* 0xff800000082c7808 */ /* 0x000fc40004000000 */
        /* <DEDUP_REMOVED lines=38> */
[----:B------:R-:W-:-:S02]  /*11520*/  ISETP.GT.AND P0, PT, R3, 0x41, !P0 ;  /* 0x000000410300780c */ /* 0x000fc40004704270 */
[----:B------:R-:W-:Y:S02]  /*11530*/  FMNMX.FTZ R2, R43, R2, !PT ;  /* 0x000000022b027209 */ /* 0x000fe40007810000 */
[----:B------:R-:W-:Y:S02]  /*11540*/  FMNMX.FTZ R7, R40, R7, !PT ;  /* 0x0000000728077209 */ /* 0x000fe40007810000 */
[----:B------:R-:W-:Y:S02]  /*11550*/  ISETP.LT.OR P0, PT, R30, 0x42, P0 ;  /* 0x000000421e00780c */ /* 0x000fe40000701670 */
[----:B------:R-:W-:Y:S02]  /*11560*/  FMNMX.FTZ R2, R41, R2, !PT ;  /* 0x0000000229027209 */ /* 0x000fe40007810000 */
[----:B------:R-:W-:Y:S02]  /*11570*/  FMNMX.FTZ R6, R38, R7, !PT ;  /* 0x0000000726067209 */ /* 0x000fe40007810000 */
[----:B------:R-:W-:-:S02]  /*11580*/  ISETP.LT.OR P1, PT, R30, 0x49, P1 ;  /* 0x000000491e00780c */ /* 0x000fc40000f21670 */
[----:B------:R-:W-:Y:S02]  /*11590*/  FSEL R93, R93, -INF , !P0 ;  /* 0xff8000005d5d7808 */ /* 0x000fe40004000000 */
[----:B------:R-:W-:Y:S01]  /*115a0*/  FMNMX.FTZ R2, R39, R2, !PT ;  /* 0x0000000227027209 */ /* 0x000fe20007810000 */
[----:B------:R-:W0:Y:S01]  /*115b0*/  SHFL.BFLY PT, R7, R6, 0x2, 0x1f ;  /* 0x0c401f0006077f89 */ /* 0x000e2200000e0000 */
[----:B------:R-:W-:Y:S02]  /*115c0*/  FSEL R89, R89, -INF , !P1 ;  /* 0xff80000059597808 */ /* 0x000fe40004800000 */
[----:B------:R-:W-:-:S04]  /*115d0*/  FMNMX.FTZ R2, R93, R2, !PT ;  /* 0x000000025d027209 */ /* 0x000fc80007810000 */
[----:B------:R-:W-:Y:S02]  /*115e0*/  FMNMX.FTZ R2, R89, R2, !PT ;  /* 0x0000000259027209 */ /* 0x000fe40007810000 */
[----:B------:R-:W-:Y:S02]  /*115f0*/  ISETP.GT.AND P5, PT, R3, 0x58, !P5 ;  /* 0x000000580300780c */ /* 0x000fe40006fa4270 */
[----:B------:R-:W-:Y:S02]  /*11600*/  ISETP.LT.OR P4, PT, R30, 0x52, P4 ;  /* 0x000000521e00780c */ /* 0x000fe40002781670 */
[----:B------:R-:W-:Y:S02]  /*11610*/  FSEL R81, R81, -INF , !P3 ;  /* 0xff80000051517808 */ /* 0x000fe40005800000 */
[----:B------:R-:W-:Y:S02]  /*11620*/  FMNMX.FTZ R2, R85, R2, !PT ;  /* 0x0000000255027209 */ /* 0x000fe40007810000 */
[----:B------:R-:W-:-:S02]  /*11630*/  ISETP.GT.AND P0, PT, R3, 0x59, !P6 ;  /* 0x000000590300780c */ /* 0x000fc40007704270 */
[C---:B------:R-:W-:Y:S02]  /*11640*/  ISETP.LT.OR P5, PT, R30.reuse, 0x59, P5 ;  /* 0x000000591e00780c */ /* 0x040fe40002fa1670 */
[----:B------:R-:W-:Y:S02]  /*11650*/  FSEL R49, R49, -INF , !P4 ;  /* 0xff80000031317808 */ /* 0x000fe40006000000 */
[----:B------:R-:W-:Y:S02]  /*11660*/  FMNMX.FTZ R2, R81, R2, !PT ;  /* 0x0000000251027209 */ /* 0x000fe40007810000 */
[----:B------:R-:W-:Y:S02]  /*11670*/  ISETP.LT.OR P0, PT, R30, 0x5a, P0 ;  /* 0x0000005a1e00780c */ /* 0x000fe40000701670 */
[----:B------:R-:W-:Y:S02]  /*11680*/  FSEL R37, R37, -INF , !P5 ;  /* 0xff80000025257808 */ /* 0x000fe40006800000 */
[----:B------:R-:W-:-:S02]  /*11690*/  FMNMX.FTZ R2, R49, R2, !PT ;  /* 0x0000000231027209 */ /* 0x000fc40007810000 */
[----:B------:R-:W-:Y:S02]  /*116a0*/  FSEL R35, R35, -INF , !P0 ;  /* 0xff80000023237808 */ /* 0x000fe40004000000 */
[----:B------:R-:W-:Y:S02]  /*116b0*/  FMNMX.FTZ R2, R37, R2, !PT ;  /* 0x0000000225027209 */ /* 0x000fe40007810000 */
[----:B0-----:R-:W-:Y:S02]  /*116c0*/  FMNMX.FTZ R8, R6, R7, !PT ;  /* 0x0000000706087209 */ /* 0x001fe40007810000 */
[----:B------:R-:W-:Y:S02]  /*116d0*/  FMNMX.FTZ R7, R35, R2, !PT ;  /* 0x0000000223077209 */ /* 0x000fe40007810000 */
[----:B------:R-:W4:Y:S04]  /*116e0*/  LDL.64 R2, [R1+0x1e0] ;  /* 0x0001e00001027983 */ /* 0x000f280000100a00 */
[----:B------:R-:W0:Y:S04]  /*116f0*/  SHFL.BFLY PT, R9, R8, 0x1, 0x1f ;  /* 0x0c201f0008097f89 */ /* 0x000e2800000e0000 */
[----:B------:R1:W-:Y:S04]  /*11700*/  STL.64 [R1+0x1d0], R6 ;  /* 0x0001d00601007387 */ /* 0x0003e80000100a00 */
[----:B------:R-:W3:Y:S04]  /*11710*/  LDL R34, [R1+0x1d4] ;  /* 0x0001d40001227983 */ /* 0x000ee80000100800 */
[----:B-1----:R-:W2:Y:S01]  /*11720*/  LDL.64 R6, [R1+0x3f0] ;  /* 0x0003f00001067983 */ /* 0x002ea20000100a00 */
[----:B0-----:R-:W-:-:S05]  /*11730*/  FMNMX.FTZ R8, R8, R9, !PT ;  /* 0x0000000908087209 */ /* 0x001fca0007810000 */
[----:B------:R0:W-:Y:S04]  /*11740*/  STL [R1+0x1d0], R8 ;  /* 0x0001d00801007387 */ /* 0x0001e80000100800 */
[----:B------:R-:W4:Y:S04]  /*11750*/  LDL R30, [R1+0x1d0] ;  /* 0x0001d000011e7983 */ /* 0x000f280000100800 */
[----:B0-----:R-:W2:Y:S04]  /*11760*/  LDL.64 R8, [R1+0x260] ;  /* 0x0002600001087983 */ /* 0x001ea80000100a00 */
[----:B---3--:R-:W0:Y:S02]  /*11770*/  SHFL.BFLY PT, R31, R34, 0x2, 0x1f ;  /* 0x0c401f00221f7f89 */ /* 0x008e2400000e0000 */
[----:B0-----:R-:W-:Y:S01]  /*11780*/  FMNMX.FTZ R31, R31, R34, !PT ;  /* 0x000000221f1f7209 */ /* 0x001fe20007810000 */
[----:B----4-:R-:W-:Y:S01]  /*11790*/  FMUL.FTZ R11, R36, R30 ;  /* 0x0000001e240b7220 */ /* 0x010fe20000410000 */
[----:B------:R-:W-:-:S03]  /*117a0*/  FSETP.NEU.FTZ.AND P0, PT, R30, -INF , PT ;  /* 0xff8000001e00780b */ /* 0x000fc60003f1d000 */
[----:B------:R-:W0:Y:S01]  /*117b0*/  SHFL.BFLY PT, R34, R31, 0x1, 0x1f ;  /* 0x0c201f001f227f89 */ /* 0x000e2200000e0000 */
[----:B------:R-:W-:-:S05]  /*117c0*/  FSEL R11, R11, RZ, P0 ;  /* 0x000000ff0b0b7208 */ /* 0x000fca0000000000 */
[-CC-:B------:R-:W-:Y:S01]  /*117d0*/  FFMA.FTZ R120, R24, R36.reuse, -R11.reuse ;  /* 0x0000002418787223 */ /* 0x180fe2000001080b */
[-CC-:B------:R-:W-:Y:S01]  /*117e0*/  FFMA.FTZ R107, R20, R36.reuse, -R11.reuse ;  /* 0x00000024146b7223 */ /* 0x180fe2000001080b */
[-CC-:B------:R-:W-:Y:S01]  /*117f0*/  FFMA.FTZ R154, R26, R36.reuse, -R11.reuse ;  /* 0x000000241a9a7223 */ /* 0x180fe2000001080b */
[----:B------:R-:W-:Y:S01]  /*11800*/  FFMA.FTZ R105, R12, R36, -R11 ;  /* 0x000000240c697223 */ /* 0x000fe2000001080b */
[----:B------:R-:W3:Y:S04]  /*11810*/  LDL.64 R26, [R1+0x210] ;  /* 0x00021000011a7983 */ /* 0x000ee80000100a00 */
[----:B------:R-:W4:Y:S04]  /*11820*/  LDL.64 R24, [R1+0x220] ;  /* 0x0002200001187983 */ /* 0x000f280000100a00 */
[----:B------:R-:W4:Y:S04]  /*11830*/  LDL.64 R20, [R1+0x230] ;  /* 0x0002300001147983 */ /* 0x000f280000100a00 */
[----:B------:R-:W4:Y:S01]  /*11840*/  LDL.64 R12, [R1+0x250] ;  /* 0x00025000010c7983 */ /* 0x000f220000100a00 */
[----:B0-----:R-:W-:-:S02]  /*11850*/  FMNMX.FTZ R121, R31, R34, !PT ;  /* 0x000000221f797209 */ /* 0x001fc40007810000 */
[----:B------:R-:W-:Y:S02]  /*11860*/  FSEL R113, R30, RZ, P0 ;  /* 0x000000ff1e717208 */ /* 0x000fe40000000000 */
[C---:B------:R-:W-:Y:S01]  /*11870*/  FSETP.NEU.FTZ.AND P0, PT, R121.reuse, -INF , PT ;  /* 0xff8000007900780b */ /* 0x040fe20003f1d000 */
[----:B------:R-:W-:-:S05]  /*11880*/  FMUL.FTZ R30, R121, R36 ;  /* 0x00000024791e7220 */ /* 0x000fca0000410000 */
[----:B------:R-:W-:-:S05]  /*11890*/  FSEL R30, R30, RZ, P0 ;  /* 0x000000ff1e1e7208 */ /* 0x000fca0000000000 */
[-CC-:B------:R-:W-:Y:S02]  /*118a0*/  FFMA.FTZ R117, R109, R36.reuse, -R30.reuse ;  /* 0x000000246d757223 */ /* 0x180fe4000001081e */
[----:B------:R-:W4:Y:S01]  /*118b0*/  LDL.64 R108, [R1+0x330] ;  /* 0x00033000016c7983 */ /* 0x000f220000100a00 */
[----:B------:R-:W-:Y:S01]  /*118c0*/  FADD.FTZ R113, R4, -R113 ;  /* 0x8000007104717221 */ /* 0x000fe20000010000 */
[----:B------:R-:W-:Y:S01]  /*118d0*/  FSEL R4, R121, RZ, P0 ;  /* 0x000000ff79047208 */ /* 0x000fe20000000000 */
[-C--:B------:R-:W-:Y:S01]  /*118e0*/  FFMA.FTZ R152, R152, R36.reuse, -R11 ;  /* 0x0000002498987223 */ /* 0x080fe2000001080b */
[----:B------:R-:W-:-:S03]  /*118f0*/  FFMA.FTZ R153, R44, R36, -R30 ;  /* 0x000000242c997223 */ /* 0x000fc6000001081e */
[----:B------:R-:W-:Y:S01]  /*11900*/  FADD.FTZ R5, R5, -R4 ;  /* 0x8000000405057221 */ /* 0x000fe20000010000 */
[----:B------:R-:W-:-:S03]  /*11910*/  FMUL.FTZ R113, R113, R36 ;  /* 0x0000002471717220 */ /* 0x000fc60000410000 */
[----:B------:R-:W-:Y:S01]  /*11920*/  FMUL.FTZ R5, R36, R5 ;  /* 0x0000000524057220 */ /* 0x000fe20000410000 */
[----:B------:R-:W-:Y:S01]  /*11930*/  MUFU.EX2 R152, R152 ;  /* 0x0000009800987308 */ /* 0x000fe20000000800 */
[----:B------:R-:W-:-:S07]  /*11940*/  FFMA.FTZ R155, R155, R36, -R30 ;  /* 0x000000249b9b7223 */ /* 0x000fce000001081e */
[----:B------:R-:W0:Y:S01]  /*11950*/  MUFU.EX2 R122, R113 ;  /* 0x00000071007a7308 */ /* 0x000e220000000800 */
[----:B------:R-:W-:-:S07]  /*11960*/  FFMA.FTZ R96, R111, R36, -R30 ;  /* 0x000000246f607223 */ /* 0x000fce000001081e */
[----:B------:R-:W-:Y:S08]  /*11970*/  MUFU.EX2 R153, R153 ;  /* 0x0000009900997308 */ /* 0x000ff00000000800 */
[----:B------:R-:W1:Y:S01]  /*11980*/  MUFU.EX2 R123, R5 ;  /* 0x00000005007b7308 */ /* 0x000e620000000800 */
[----:B------:R-:W-:-:S07]  /*11990*/  FFMA.FTZ R106, R106, R36, -R11 ;  /* 0x000000246a6a7223 */ /* 0x000fce000001080b */
[----:B------:R-:W2:Y:S01]  /*119a0*/  MUFU.EX2 R120, R120 ;  /* 0x0000007800787308 */ /* 0x000ea20000000800 */
[----:B------:R-:W-:-:S07]  /*119b0*/  FFMA.FTZ R157, R99, R36, -R30 ;  /* 0x00000024639d7223 */ /* 0x000fce000001081e */
[----:B------:R-:W2:Y:S01]  /*119c0*/  MUFU.EX2 R117, R117 ;  /* 0x0000007500757308 */ /* 0x000ea20000000800 */
[----:B------:R-:W-:-:S07]  /*119d0*/  FFMA.FTZ R156, R156, R36, -R11 ;  /* 0x000000249c9c7223 */ /* 0x000fce000001080b */
[----:B------:R-:W2:Y:S01]  /*119e0*/  MUFU.EX2 R107, R107 ;  /* 0x0000006b006b7308 */ /* 0x000ea20000000800 */
[----:B------:R-:W-:-:S07]  /*119f0*/  FFMA.FTZ R77, R77, R36, -R30 ;  /* 0x000000244d4d7223 */ /* 0x000fce000001081e */
[----:B------:R-:W2:Y:S01]  /*11a00*/  MUFU.EX2 R155, R155 ;  /* 0x0000009b009b7308 */ /* 0x000ea20000000800 */
[-CC-:B------:R-:W-:Y:S01]  /*11a10*/  FFMA.FTZ R158, R158, R36.reuse, -R11.reuse ;  /* 0x000000249e9e7223 */ /* 0x180fe2000001080b */
[-CC-:B------:R-:W-:Y:S01]  /*11a20*/  FFMA.FTZ R104, R104, R36.reuse, -R11.reuse ;  /* 0x0000002468687223 */ /* 0x180fe2000001080b */
[-CC-:B------:R-:W-:Y:S01]  /*11a30*/  FFMA.FTZ R160, R160, R36.reuse, -R11.reuse ;  /* 0x00000024a0a07223 */ /* 0x180fe2000001080b */
[----:B------:R-:W-:-:S04]  /*11a40*/  FFMA.FTZ R103, R50, R36, -R11 ;  /* 0x0000002432677223 */ /* 0x000fc8000001080b */
        /* <DEDUP_REMOVED lines=15> */
[----:B------:R-:W-:Y:S01]  /*11b40*/  FFMA.FTZ R118, R38, R36, -R11 ;  /* 0x0000002426767223 */ /* 0x000fe2000001080b */
[----:B0-----:R-:W-:Y:S01]  /*11b50*/  FFMA.FTZ R11, R122, R2, R152 ;  /* 0x000000027a0b7223 */ /* 0x001fe20000010098 */
[----:B-1----:R-:W-:Y:S01]  /*11b60*/  FFMA.FTZ R2, R3, R123, R153 ;  /* 0x0000007b03027223 */ /* 0x002fe20000010099 */
[-CC-:B------:R-:W-:Y:S01]  /*11b70*/  FFMA.FTZ R159, R95, R36.reuse, -R30.reuse ;  /* 0x000000245f9f7223 */ /* 0x180fe2000001081e */
[----:B------:R-:W-:-:S03]  /*11b80*/  FFMA.FTZ R116, R91, R36, -R30 ;  /* 0x000000245b747223 */ /* 0x000fc6000001081e */
[----:B------:R-:W-:Y:S01]  /*11b90*/  MUFU.EX2 R105, R105 ;  /* 0x0000006900697308 */ /* 0x000fe20000000800 */
[----:B--2---:R-:W-:Y:S01]  /*11ba0*/  FADD.FTZ R4, R120, R11 ;  /* 0x0000000b78047221 */ /* 0x004fe20000010000 */
[----:B------:R-:W-:Y:S01]  /*11bb0*/  FADD.FTZ R2, R117, R2 ;  /* 0x0000000275027221 */ /* 0x000fe20000010000 */
[-CC-:B------:R-:W-:Y:S01]  /*11bc0*/  FFMA.FTZ R161, R87, R36.reuse, -R30.reuse ;  /* 0x0000002457a17223 */ /* 0x180fe2000001081e */
[-CC-:B------:R-:W-:Y:S01]  /*11bd0*/  FFMA.FTZ R115, R83, R36.reuse, -R30.reuse ;  /* 0x0000002453737223 */ /* 0x180fe2000001081e */
[-CC-:B------:R-:W-:Y:S01]  /*11be0*/  FFMA.FTZ R163, R53, R36.reuse, -R30.reuse ;  /* 0x0000002435a37223 */ /* 0x180fe2000001081e */
[-CC-:B------:R-:W-:Y:S01]  /*11bf0*/  FFMA.FTZ R114, R51, R36.reuse, -R30.reuse ;  /* 0x0000002433727223 */ /* 0x180fe2000001081e */
[-C--:B------:R-:W-:Y:S01]  /*11c00*/  FFMA.FTZ R165, R47, R36.reuse, -R30 ;  /* 0x000000242fa57223 */ /* 0x080fe2000001081e */
[----:B------:R-:W0:Y:S01]  /*11c10*/  MUFU.EX2 R157, R157 ;  /* 0x0000009d009d7308 */ /* 0x000e220000000800 */
[----:B------:R-:W-:Y:S01]  /*11c20*/  FADD.FTZ R3, R107, R4 ;  /* 0x000000046b037221 */ /* 0x000fe20000010000 */
[----:B------:R-:W-:Y:S01]  /*11c30*/  FADD.FTZ R5, R155, R2 ;  /* 0x000000029b057221 */ /* 0x000fe20000010000 */
        /* <DEDUP_REMOVED lines=11> */
[C---:B------:R-:W-:Y:S01]  /*11cf0*/  FMUL.FTZ R80, R122.reuse, R66 ;  /* 0x000000427a507220 */ /* 0x040fe20000410000 */
[----:B------:R-:W-:Y:S01]  /*11d00*/  FMUL.FTZ R7, R122, R7 ;  /* 0x000000077a077220 */ /* 0x000fe20000410000 */
[----:B------:R-:W2:Y:S01]  /*11d10*/  MUFU.EX2 R77, R77 ;  /* 0x0000004d004d7308 */ /* 0x000ea20000000800 */
[----:B------:R-:W-:Y:S01]  /*11d20*/  FADD.FTZ R3, R154, R3 ;  /* 0x000000039a037221 */ /* 0x000fe20000010000 */
[----:B------:R-:W-:Y:S01]  /*11d30*/  FADD.FTZ R2, R96, R5 ;  /* 0x0000000560027221 */ /* 0x000fe20000010000 */
[C---:B------:R-:W-:Y:S01]  /*11d40*/  FMUL.FTZ R6, R122.reuse, R6 ;  /* 0x000000067a067220 */ /* 0x040fe20000410000 */
[C---:B------:R-:W-:Y:S01]  /*11d50*/  FMUL.FTZ R29, R122.reuse, R29 ;  /* 0x0000001d7a1d7220 */ /* 0x040fe20000410000 */
[C---:B------:R-:W-:Y:S01]  /*11d60*/  FMUL.FTZ R33, R123.reuse, R33 ;  /* 0x000000217b217220 */ /* 0x040fe20000410000 */
[----:B------:R-:W-:Y:S01]  /*11d70*/  FMUL.FTZ R32, R123, R32 ;  /* 0x000000207b207220 */ /* 0x000fe20000410000 */
[----:B------:R-:W-:Y:S01]  /*11d80*/  FMUL.FTZ R28, R122, R28 ;  /* 0x0000001c7a1c7220 */ /* 0x000fe20000410000 */
[----:B------:R-:W2:Y:S01]  /*11d90*/  MUFU.EX2 R159, R159 ;  /* 0x0000009f009f7308 */ /* 0x000ea20000000800 */
[----:B------:R-:W-:Y:S01]  /*11da0*/  FADD.FTZ R3, R106, R3 ;  /* 0x000000036a037221 */ /* 0x000fe20000010000 */
[----:B0-----:R-:W-:Y:S01]  /*11db0*/  FADD.FTZ R2, R157, R2 ;  /* 0x000000029d027221 */ /* 0x001fe20000010000 */
        /* <DEDUP_REMOVED lines=20> */
[C---:B------:R-:W-:Y:S01]  /*11f00*/  FMUL.FTZ R71, R122.reuse, R71 ;  /* 0x000000477a477220 */ /* 0x040fe20000410000 */
[----:B------:R-:W1:Y:S01]  /*11f10*/  MUFU.EX2 R104, R104 ;  /* 0x0000006800687308 */ /* 0x000e620000000800 */
[C---:B------:R-:W-:Y:S01]  /*11f20*/  FMUL.FTZ R70, R122.reuse, R70 ;  /* 0x000000467a467220 */ /* 0x040fe20000410000 */
[C---:B------:R-:W-:Y:S01]  /*11f30*/  FMUL.FTZ R69, R122.reuse, R69 ;  /* 0x000000457a457220 */ /* 0x040fe20000410000 */
[C---:B------:R-:W-:Y:S01]  /*11f40*/  FMUL.FTZ R68, R122.reuse, R68 ;  /* 0x000000447a447220 */ /* 0x040fe20000410000 */
[C---:B------:R-:W-:Y:S01]  /*11f50*/  FMUL.FTZ R79, R122.reuse, R79 ;  /* 0x0000004f7a4f7220 */ /* 0x040fe20000410000 */
[----:B------:R-:W-:Y:S01]  /*11f60*/  FMUL.FTZ R78, R122, R78 ;  /* 0x0000004e7a4e7220 */ /* 0x000fe20000410000 */
[----:B------:R-:W2:Y:S02]  /*11f70*/  LDL.64 R98, [R1+0x340] ;  /* 0x0003400001627983 */ /* 0x000ea40000100a00 */
[----:B------:R-:W1:Y:S01]  /*11f80*/  MUFU.EX2 R161, R161 ;  /* 0x000000a100a17308 */ /* 0x000e620000000800 */
[----:B------:R-:W-:Y:S01]  /*11f90*/  FADD.FTZ R3, R105, R4 ;  /* 0x0000000469037221 */ /* 0x000fe20000010000 */
[----:B------:R-:W-:-:S06]  /*11fa0*/  FADD.FTZ R5, R159, R2 ;  /* 0x000000029f057221 */ /* 0x000fcc0000010000 */
[----:B------:R-:W4:Y:S08]  /*11fb0*/  MUFU.EX2 R160, R160 ;  /* 0x000000a000a07308 */ /* 0x000f300000000800 */
        /* <DEDUP_REMOVED lines=10> */
[----:B------:R-:W-:Y:S01]  /*12060*/  FFMA.FTZ R11, R35, R36, -R30 ;  /* 0x00000024230b7223 */ /* 0x000fe2000001081e */
[----:B------:R-:W2:Y:S04]  /*12070*/  LDL.64 R82, [R1+0x388] ;  /* 0x0003880001527983 */ /* 0x000ea80000100a00 */
[----:B------:R-:W2:Y:S02]  /*12080*/  LDL.64 R86, [R1+0x3a8] ;  /* 0x0003a80001567983 */ /* 0x000ea40000100a00 */
[----:B------:R-:W4:Y:S01]  /*12090*/  MUFU.EX2 R115, R115 ;  /* 0x0000007300737308 */ /* 0x000f220000000800 */
[----:B0-----:R-:W-:Y:S01]  /*120a0*/  FADD.FTZ R3, R158, R3 ;  /* 0x000000039e037221 */ /* 0x001fe20000010000 */
[----:B------:R-:W-:Y:S01]  /*120b0*/  FADD.FTZ R2, R116, R5 ;  /* 0x0000000574027221 */ /* 0x000fe20000010000 */
[----:B------:R-:W2:Y:S04]  /*120c0*/  LDL.64 R52, [R1+0x350] ;  /* 0x0003500001347983 */ /* 0x000ea80000100a00 */
[----:B------:R-:W2:Y:S01]  /*120d0*/  LDL.64 R50, [R1+0x360] ;  /* 0x0003600001327983 */ /* 0x000ea20000100a00 */
[----:B------:R-:W0:Y:S01]  /*120e0*/  MUFU.EX2 R163, R163 ;  /* 0x000000a300a37308 */ /* 0x000e220000000800 */
[----:B-1----:R-:W-:Y:S01]  /*120f0*/  FADD.FTZ R3, R104, R3 ;  /* 0x0000000368037221 */ /* 0x002fe20000010000 */
[----:B------:R-:W-:Y:S01]  /*12100*/  FADD.FTZ R2, R161, R2 ;  /* 0x00000002a1027221 */ /* 0x000fe20000010000 */
[C---:B---3--:R-:W-:Y:S01]  /*12110*/  FMUL.FTZ R27, R122.reuse, R27 ;  /* 0x0000001b7a1b7220 */ /* 0x048fe20000410000 */
[C---:B------:R-:W-:Y:S01]  /*12120*/  FMUL.FTZ R26, R122.reuse, R26 ;  /* 0x0000001a7a1a7220 */ /* 0x040fe20000410000 */
[C---:B----4-:R-:W-:Y:S01]  /*12130*/  FMUL.FTZ R25, R122.reuse, R25 ;  /* 0x000000197a197220 */ /* 0x050fe20000410000 */
[----:B------:R-:W-:Y:S01]  /*12140*/  FMUL.FTZ R24, R122, R24 ;  /* 0x000000187a187220 */ /* 0x000fe20000410000 */
[----:B------:R-:W3:Y:S01]  /*12150*/  LDL.64 R46, [R1+0x380] ;  /* 0x00038000012e7983 */ /* 0x000ee20000100a00 */
[----:B------:R-:W1:Y:S01]  /*12160*/  MUFU.EX2 R114, R114 ;  /* 0x0000007200727308 */ /* 0x000e620000000800 */
[----:B------:R-:W-:Y:S01]  /*12170*/  FADD.FTZ R4, R160, R3 ;  /* 0x00000003a0047221 */ /* 0x000fe20000010000 */
[----:B------:R-:W-:Y:S01]  /*12180*/  FADD.FTZ R2, R115, R2 ;  /* 0x0000000273027221 */ /* 0x000fe20000010000 */
[C---:B------:R-:W-:Y:S01]  /*12190*/  FMUL.FTZ R21, R122.reuse, R21 ;  /* 0x000000157a157220 */ /* 0x040fe20000410000 */
[C---:B------:R-:W-:Y:S01]  /*121a0*/  FMUL.FTZ R20, R122.reuse, R20 ;  /* 0x000000147a147220 */ /* 0x040fe20000410000 */
[C---:B------:R-:W-:Y:S01]  /*121b0*/  FMUL.FTZ R13, R122.reuse, R13 ;  /* 0x0000000d7a0d7220 */ /* 0x040fe20000410000 */
[----:B------:R-:W-:Y:S01]  /*121c0*/  FMUL.FTZ R12, R122, R12 ;  /* 0x0000000c7a0c7220 */ /* 0x000fe20000410000 */
[----:B------:R-:W4:Y:S01]  /*121d0*/  LDL.64 R44, [R1+0x3d0] ;  /* 0x0003d000012c7983 */ /* 0x000f220000100a00 */
[----:B------:R-:W1:Y:S01]  /*121e0*/  MUFU.EX2 R165, R165 ;  /* 0x000000a500a57308 */ /* 0x000e620000000800 */
[----:B------:R-:W-:Y:S01]  /*121f0*/  FADD.FTZ R3, R103, R4 ;  /* 0x0000000467037221 */ /* 0x000fe20000010000 */
[----:B0-----:R-:W-:Y:S01]  /*12200*/  FADD.FTZ R5, R163, R2 ;  /* 0x00000002a3057221 */ /* 0x001fe20000010000 */
[----:B------:R-:W4:Y:S04]  /*12210*/  LDL.64 R42, [R1+0x3e0] ;  /* 0x0003e000012a7983 */ /* 0x000f280000100a00 */
[----:B------:R-:W4:Y:S01]  /*12220*/  LDL.64 R90, [R1+0x3c8] ;  /* 0x0003c800015a7983 */ /* 0x000f220000100a00 */
[----:B------:R-:W0:Y:S01]  /*12230*/  MUFU.EX2 R113, R113 ;  /* 0x0000007100717308 */ /* 0x000e220000000800 */
[----:B------:R-:W-:Y:S01]  /*12240*/  FADD.FTZ R3, R162, R3 ;  /* 0x00000003a2037221 */ /* 0x000fe20000010000 */
[----:B-1----:R-:W-:Y:S01]  /*12250*/  FADD.FTZ R2, R114, R5 ;  /* 0x0000000572027221 */ /* 0x002fe20000010000 */
[----:B------:R-:W4:Y:S04]  /*12260*/  LDL.64 R40, [R1+0x208] ;  /* 0x0002080001287983 */ /* 0x000f280000100a00 */
[----:B------:R-:W4:Y:S01]  /*12270*/  LDL.64 R94, [R1+0x3e8] ;  /* 0x0003e800015e7983 */ /* 0x000f220000100a00 */
[----:B------:R-:W1:Y:S01]  /*12280*/  MUFU.EX2 R167, R167 ;  /* 0x000000a700a77308 */ /* 0x000e620000000800 */
[----:B------:R-:W-:Y:S01]  /*12290*/  FADD.FTZ R3, R102, R3 ;  /* 0x0000000366037221 */ /* 0x000fe20000010000 */
[----:B------:R-:W-:Y:S01]  /*122a0*/  FADD.FTZ R2, R165, R2 ;  /* 0x00000002a5027221 */ /* 0x000fe20000010000 */
[----:B------:R-:W4:Y:S05]  /*122b0*/  LDL.64 R38, [R1+0x218] ;  /* 0x0002180001267983 */ /* 0x000f2a0000100a00 */
        /* <DEDUP_REMOVED lines=8> */
[----:B------:R-:W4:Y:S05]  /*12340*/  LDL.64 R88, [R1+0x3b8] ;  /* 0x0003b80001587983 */ /* 0x000f2a0000100a00 */
[----:B------:R-:W1:Y:S01]  /*12350*/  MUFU.EX2 R111, R111 ;  /* 0x0000006f006f7308 */ /* 0x000e620000000800 */
[----:B------:R-:W-:Y:S01]  /*12360*/  FADD.FTZ R5, R101, R4 ;  /* 0x0000000465057221 */ /* 0x000fe20000010000 */
[----:B------:R-:W-:-:S06]  /*12370*/  FADD.FTZ R2, R112, R3 ;  /* 0x0000000370027221 */ /* 0x000fcc0000010000 */
[----:B------:R-:W1:Y:S01]  /*12380*/  MUFU.EX2 R171, R171 ;  /* 0x000000ab00ab7308 */ /* 0x000e620000000800 */
[----:B------:R-:W-:Y:S01]  /*12390*/  FADD.FTZ R5, R168, R5 ;  /* 0x00000005a8057221 */ /* 0x000fe20000010000 */
[----:B0-----:R-:W-:-:S06]  /*123a0*/  FADD.FTZ R2, R169, R2 ;  /* 0x00000002a9027221 */ /* 0x001fcc0000010000 */
[----:B------:R-:W0:Y:S01]  /*123b0*/  MUFU.EX2 R110, R110 ;  /* 0x0000006e006e7308 */ /* 0x000e220000000800 */
[----:B------:R-:W-:Y:S01]  /*123c0*/  FADD.FTZ R5, R100, R5 ;  /* 0x0000000564057221 */ /* 0x000fe20000010000 */
[----:B-1----:R-:W-:-:S06]  /*123d0*/  FADD.FTZ R2, R111, R2 ;  /* 0x000000026f027221 */ /* 0x002fcc0000010000 */
[----:B------:R-:W1:Y:S08]  /*123e0*/  MUFU.EX2 R172, R172 ;  /* 0x000000ac00ac7308 */ /* 0x000e700000000800 */
[----:B------:R-:W1:Y:S01]  /*123f0*/  MUFU.EX2 R173, R173 ;  /* 0x000000ad00ad7308 */ /* 0x000e620000000800 */
[----:B------:R-:W-:Y:S01]  /*12400*/  FADD.FTZ R4, R170, R5 ;  /* 0x00000005aa047221 */ /* 0x000fe20000010000 */
[----:B------:R-:W-:-:S06]  /*12410*/  FADD.FTZ R3, R171, R2 ;  /* 0x00000002ab037221 */ /* 0x000fcc0000010000 */
[----:B------:R-:W1:Y:S08]  /*12420*/  MUFU.EX2 R119, R119 ;  /* 0x0000007700777308 */ /* 0x000e700000000800 */
[----:B------:R-:W-:Y:S08]  /*12430*/  MUFU.EX2 R174, R174 ;  /* 0x000000ae00ae7308 */ /* 0x000ff00000000800 */
[----:B------:R-:W-:Y:S01]  /*12440*/  MUFU.EX2 R118, R118 ;  /* 0x0000007600767308 */ /* 0x000fe20000000800 */
[----:B------:R-:W-:Y:S01]  /*12450*/  FMUL.FTZ R81, R122, R67 ;  /* 0x000000437a517220 */ /* 0x000fe20000410000 */
[----:B------:R-:W4:Y:S06]  /*12460*/  LDL.64 R48, [R1+0x370] ;  /* 0x0003700001307983 */ /* 0x000f2c0000100a00 */
[----:B------:R-:W1:Y:S01]  /*12470*/  MUFU.EX2 R76, R76 ;  /* 0x0000004c004c7308 */ /* 0x000e620000000800 */
[----:B------:R-:W-:Y:S01]  /*12480*/  FADD.FTZ R5, R97, R4 ;  /* 0x0000000461057221 */ /* 0x000fe20000010000 */
[----:B0-----:R-:W-:-:S06]  /*12490*/  FADD.FTZ R2, R110, R3 ;  /* 0x000000036e027221 */ /* 0x001fcc0000010000 */
[----:B------:R-:W0:Y:S01]  /*124a0*/  MUFU.EX2 R175, R175 ;  /* 0x000000af00af7308 */ /* 0x000e220000000800 */
[----:B-1----:R-:W-:Y:S01]  /*124b0*/  FADD.FTZ R4, R172, R5 ;  /* 0x00000005ac047221 */ /* 0x002fe20000010000 */
[----:B------:R-:W-:Y:S01]  /*124c0*/  FADD.FTZ R3, R173, R2 ;  /* 0x00000002ad037221 */ /* 0x000fe20000010000 */
[----:B------:R-:W-:Y:S04]  /*124d0*/  STL.64 [R1+0x3f0], R6 ;  /* 0x0003f00601007387 */ /* 0x000fe80000100a00 */
[----:B------:R-:W-:Y:S01]  /*124e0*/  STL.64 [R1+0x3f8], R32 ;  /* 0x0003f82001007387 */ /* 0x000fe20000100a00 */
[----:B------:R-:W1:Y:S01]  /*124f0*/  MUFU.EX2 R11, R11 ;  /* 0x0000000b000b7308 */ /* 0x000e620000000800 */
[----:B------:R-:W-:Y:S01]  /*12500*/  FADD.FTZ R31, R119, R4 ;  /* 0x00000004771f7221 */ /* 0x000fe20000010000 */
[----:B------:R-:W-:Y:S01]  /*12510*/  FADD.FTZ R30, R76, R3 ;  /* 0x000000034c1e7221 */ /* 0x000fe20000010000 */
[----:B------:R1:W-:Y:S02]  /*12520*/  STL.64 [R1+0x2f0], R80 ;  /* 0x0002f05001007387 */ /* 0x0003e40000100a00 */
[----:B------:R-:W-:-:S02]  /*12530*/  FADD.FTZ R31, R174, R31 ;  /* 0x0000001fae1f7221 */ /* 0x000fc40000010000 */
[----:B------:R-:W-:Y:S01]  /*12540*/  STL.64 [R1+0x200], R28 ;  /* 0x0002001c01007387 */ /* 0x000fe20000100a00 */
[----:B0-----:R-:W-:Y:S01]  /*12550*/  FADD.FTZ R34, R175, R30 ;  /* 0x0000001eaf227221 */ /* 0x001fe20000010000 */
[----:B------:R-:W-:Y:S02]  /*12560*/  FADD.FTZ R30, R118, R31 ;  /* 0x0000001f761e7221 */ /* 0x000fe40000010000 */
[----:B------:R0:W-:Y:S01]  /*12570*/  STL.64 [R1+0x210], R26 ;  /* 0x0002101a01007387 */ /* 0x0001e20000100a00 */
[C---:B-1----:R-:W-:Y:S01]  /*12580*/  FMUL.FTZ R81, R122.reuse, R75 ;  /* 0x0000004b7a517220 */ /* 0x042fe20000410000 */
[C---:B------:R-:W-:Y:S01]  /*12590*/  FMUL.FTZ R80, R122.reuse, R74 ;  /* 0x0000004a7a507220 */ /* 0x040fe20000410000 */
[----:B------:R-:W-:Y:S01]  /*125a0*/  FADD.FTZ R31, R11, R34 ;  /* 0x000000220b1f7221 */ /* 0x000fe20000010000 */
[----:B------:R-:W-:Y:S04]  /*125b0*/  STL.64 [R1+0x220], R24 ;  /* 0x0002201801007387 */ /* 0x000fe80000100a00 */
[----:B------:R1:W-:Y:S04]  /*125c0*/  STL.64 [R1+0x1e0], R30 ;  /* 0x0001e01e01007387 */ /* 0x0003e80000100a00 */
        /* <DEDUP_REMOVED lines=11> */
[----:B------:R1:W-:Y:S04]  /*12680*/  STL.64 [R1+0x2e0], R68 ;  /* 0x0002e04401007387 */ /* 0x0003e80000100a00 */
[----:B------:R-:W-:Y:S04]  /*12690*/  STL.64 [R1+0x300], R80 ;  /* 0x0003005001007387 */ /* 0x000fe80000100a00 */
[----:B------:R1:W-:Y:S04]  /*126a0*/  STL.64 [R1+0x310], R78 ;  /* 0x0003104e01007387 */ /* 0x0003e80000100a00 */
[----:B------:R-:W4:Y:S04]  /*126b0*/  LDL.64 R2, [R1+0x390] ;  /* 0x0003900001027983 */ /* 0x000f280000100a00 */
[----:B------:R-:W4:Y:S04]  /*126c0*/  LDL.64 R4, [R1+0x3a0] ;  /* 0x0003a00001047983 */ /* 0x000f280000100a00 */
[----:B------:R-:W4:Y:S04]  /*126d0*/  LDL.64 R6, [R1+0x3b0] ;  /* 0x0003b00001067983 */ /* 0x000f280000100a00 */
[----:B------:R-:W4:Y:S04]  /*126e0*/  LDL.64 R36, [R1+0x3c0] ;  /* 0x0003c00001247983 */ /* 0x000f280000100a00 */
[----:B0-----:R-:W4:Y:S04]  /*126f0*/  LDL.64 R26, [R1+0x228] ;  /* 0x00022800011a7983 */ /* 0x001f280000100a00 */
        /* <DEDUP_REMOVED lines=21> */
[C---:B------:R-:W-:Y:S01]  /*12850*/  FMUL.FTZ R65, R122.reuse, R65 ;  /* 0x000000417a417220 */ /* 0x040fe20000410000 */
[----:B------:R-:W-:-:S05]  /*12860*/  FMUL.FTZ R64, R122, R64 ;  /* 0x000000407a407220 */ /* 0x000fca0000410000 */
[----:B------:R0:W-:Y:S02]  /*12870*/  STL.64 [R1+0x320], R64 ;  /* 0x0003204001007387 */ /* 0x0001e40000100a00 */
[C---:B0-----:R-:W-:Y:S01]  /*12880*/  FMUL.FTZ R65, R122.reuse, R109 ;  /* 0x0000006d7a417220 */ /* 0x041fe20000410000 */
[----:B------:R-:W-:-:S05]  /*12890*/  FMUL.FTZ R64, R122, R108 ;  /* 0x0000006c7a407220 */ /* 0x000fca0000410000 */
[----:B------:R0:W-:Y:S04]  /*128a0*/  STL.64 [R1+0x330], R64 ;  /* 0x0003304001007387 */ /* 0x0001e80000100a00 */
[----:B0-----:R0:W5:Y:S01]  /*128b0*/  LDL.64 R64, [R1+0x1c0] ;  /* 0x0001c00001407983 */ /* 0x0011620000100a00 */
[C---:B--2---:R-:W-:Y:S01]  /*128c0*/  FMUL.FTZ R99, R122.reuse, R99 ;  /* 0x000000637a637220 */ /* 0x044fe20000410000 */
        /* <DEDUP_REMOVED lines=29> */
[----:B------:R0:W-:Y:S01]  /*12aa0*/  STL.64 [R1+0x340], R98 ;  /* 0x0003406201007387 */ /* 0x0001e20000100a00 */
[----:B------:R-:W-:-:S03]  /*12ab0*/  LOP3.LUT R124, R124, 0x1, RZ, 0xfc, !PT ;  /* 0x000000017c7c7812 */ /* 0x000fc600078efcff */
[----:B------:R0:W-:Y:S04]  /*12ac0*/  STL.64 [R1+0x350], R52 ;  /* 0x0003503401007387 */ /* 0x0001e80000100a00 */
[----:B------:R0:W-:Y:S04]  /*12ad0*/  STL.64 [R1+0x360], R50 ;  /* 0x0003603201007387 */ /* 0x0001e80000100a00 */
[----:B------:R0:W-:Y:S04]  /*12ae0*/  STL.64 [R1+0x380], R46 ;  /* 0x0003802e01007387 */ /* 0x0001e80000100a00 */
[----:B------:R0:W-:Y:S04]  /*12af0*/  STL [R1+0x1d4], R121 ;  /* 0x0001d47901007387 */ /* 0x0001e80000100800 */
[----:B------:R0:W-:Y:S01]  /*12b00*/  STL.64 [R1+0x3d0], R44 ;  /* 0x0003d02c01007387 */ /* 0x0001e20000100a00 */
[C---:B------:R-:W-:Y:S01]  /*12b10*/  FMUL.FTZ R49, R122.reuse, R49 ;  /* 0x000000317a317220 */ /* 0x040fe20000410000 */
[----:B------:R-:W-:-:S02]  /*12b20*/  FMUL.FTZ R48, R122, R48 ;  /* 0x000000307a307220 */ /* 0x000fc40000410000 */
        /* <DEDUP_REMOVED lines=112> */
[----:B------:R-:W-:Y:S02]  /*13230*/  F2FP.BF16.F32.PACK_AB R171, R110, R171 ;  /* 0x000000ab6eab723e */ /* 0x000fe400000010ff */
[----:B------:R-:W-:Y:S02]  /*13240*/  F2FP.BF16.F32.PACK_AB R173, R76, R173 ;  /* 0x000000ad4cad723e */ /* 0x000fe400000010ff */
[----:B------:R-:W-:Y:S01]  /*13250*/  F2FP.BF16.F32.PACK_AB R175, R11, R175 ;  /* 0x000000af0baf723e */ /* 0x000fe200000010ff */
[----:B0-----:R-:W-:Y:S06]  /*13260*/  @!P1 BRA `(.L_x_11672) ;  /* 0x0000000000049947 */ /* 0x001fec0003800000 */
[----:B------:R-:W-:Y:S01]  /*13270*/  BPT.TRAP 0x1 ;  /* 0x000000040000795c */ /* 0x000fe20000300000 */
.L_x_11672:
[----:B------:R-:W-:Y:S05]  /*13280*/  BSYNC B0 ;  /* 0x0000000000007941 */ /* 0x000fea0003800000 */
.L_x_11671:
        /* <DEDUP_REMOVED lines=8> */
.L_x_11674:
[----:B------:R-:W-:Y:S05]  /*13310*/  BSYNC B0 ;  /* 0x0000000000007941 */ /* 0x000fea0003800000 */
.L_x_11673:
[----:B------:R-:W-:Y:S04]  /*13320*/  BSSY B0, `(.L_x_11675) ;  /* 0x0000004000007945 */ /* 0x000fe80003800000 */
[----:B-1----:R-:W-:Y:S05]  /*13330*/  @P0 BRA `(.L_x_11676) ;  /* 0x0000000000080947 */ /* 0x002fea0003800000 */
[----:B------:R-:W1:Y:S02]  /*13340*/  SYNCS.PHASECHK.TRANS64.TRYWAIT P0, [R64+URZ], R65 ;  /* 0x00000041400075a7 */ /* 0x000e64000800017f */
[----:B-1----:R-:W-:Y:S05]  /*13350*/  @!P0 BRA `(.L_x_11677) ;  /* 0x000000f400c48947 */ /* 0x002fea0003800000 */
.L_x_11676:
[----:B------:R-:W-:Y:S05]  /*13360*/  BSYNC B0 ;  /* 0x0000000000007941 */ /* 0x000fea0003800000 */
.L_x_11675:
        /* <DEDUP_REMOVED lines=132> */
[----:B------:R0:W-:Y:S01]  /*13bb0*/  BAR.SYNC.DEFER_BLOCKING R2, 0x100 ;  /* 0x000400020000751d */ /* 0x0001e20000010000 */
[----:B------:R-:W-:Y:S02]  /*13bc0*/  IMAD.MOV.U32 R3, RZ, RZ, R17 ;  /* 0x000000ffff037224 */ /* 0x000fe400078e0011 */
[----:B0-----:R-:W-:-:S06]  /*13bd0*/  IMAD.MOV.U32 R2, RZ, RZ, R16 ;  /* 0x000000ffff027224 */ /* 0x001fcc00078e0010 */
[----:B------:R-:W4:Y:S04]  /*13be0*/  LD.E.64 R2, desc[UR36][R2.64+0x80] ;  /* 0x0000802402027980 */ /* 0x000f28000c101b00 */
        /* <DEDUP_REMOVED lines=164> */
[----:B------:R-:W-:Y:S02]  /*14630*/  R2UR UR7, R3 ;  /* 0x00000000030772ca */ /* 0x000fe400000e0000 */
[----:B------:R-:W-:-:S09]  /*14640*/  R2UR UR6, R2 ;  /* 0x00000000020672ca */ /* 0x000fd200000e0000 */
[----:B------:R-:W-:Y:S01]  /*14650*/  VOTEU.ANY UP0, P0 ;  /* 0x00000000003f7886 */ /* 0x000fe20000000100 */
[----:B------:R-:W-:Y:S02]  /*14660*/  VIADD R4, R2, 0x80 ;  /* 0x0000008002047836 */ /* 0x000fe40000000000 */
[----:B------:R-:W-:Y:S01]  /*14670*/  IMAD.MOV.U32 R5, RZ, RZ, R3 ;  /* 0x000000ffff057224 */ /* 0x000fe200078e0003 */
        /* <DEDUP_REMOVED lines=496> */
.L_x_11679:
[----:B------:R-:W-:Y:S05]  /*16580*/  BSYNC B0 ;  /* 0x0000000000007941 */ /* 0x000fea0003800000 */
.L_x_11678:
        /* <DEDUP_REMOVED lines=9> */
.L_x_11651:
[----:B------:R-:W1:Y:S01]  /*16620*/  LDL R5, [R1+0x1e0] ;  /* 0x0001e00001057983 */ /* 0x000e620000100800 */
[----:B------:R-:W-:Y:S05]  /*16630*/  WARPSYNC.ALL ;  /* 0x0000000000007948 */ /* 0x000fea0003800000 */
        /* <DEDUP_REMOVED lines=63> */
[----:B------:R-:W5:Y:S04]  /*16a30*/  LDL.64 R10, [R1+0x378] ;  /* 0x00037800010a7983 */ /* 0x000f680000100a00 */
[----:B-1----:R-:W1:Y:S02]  /*16a40*/  SHFL.BFLY PT, R0, R5, 0x2, 0x1f ;  /* 0x0c401f0005007f89 */ /* 0x002e6400000e0000 */
[----:B-1----:R-:W-:-:S05]  /*16a50*/  FADD.FTZ R0, R5, R0 ;  /* 0x0000000005007221 */ /* 0x002fca0000010000 */
[----:B------:R-:W0:Y:S02]  /*16a60*/  SHFL.BFLY PT, R3, R0, 0x1, 0x1f ;  /* 0x0c201f0000037f89 */ /* 0x000e2400000e0000 */
[----:B0-----:R-:W-:Y:S02]  /*16a70*/  FADD.FTZ R2, R0, R3 ;  /* 0x0000000300027221 */ /* 0x001fe40000010000 */
[----:B------:R-:W5:Y:S04]  /*16a80*/  LDL R0, [R1+0x1c0] ;  /* 0x0001c00001007983 */ /* 0x000f680000100800 */
[----:B------:R-:W-:Y:S04]  /*16a90*/  STL [R1+0x1e0], R2 ;  /* 0x0001e00201007387 */ /* 0x000fe80000100800 */
[----:B------:R-:W3:Y:S04]  /*16aa0*/  LDL R146, [R1+0x1e0] ;  /* 0x0001e00001927983 */ /* 0x000ee80000100800 */
[----:B--2---:R-:W0:Y:S02]  /*16ab0*/  SHFL.BFLY PT, R3, R4, 0x2, 0x1f ;  /* 0x0c401f0004037f89 */ /* 0x004e2400000e0000 */
[----:B0-----:R-:W-:-:S02]  /*16ac0*/  FADD.FTZ R3, R3, R4 ;  /* 0x0000000403037221 */ /* 0x001fc40000010000 */
[----:B------:R-:W2:Y:S04]  /*16ad0*/  LDL.64 R4, [R1+0x3e8] ;  /* 0x0003e80001047983 */ /* 0x000ea80000100a00 */
[----:B------:R-:W0:Y:S02]  /*16ae0*/  SHFL.BFLY PT, R140, R3, 0x1, 0x1f ;  /* 0x0c201f00038c7f89 */ /* 0x000e2400000e0000 */
[----:B0-----:R-:W-:Y:S02]  /*16af0*/  FADD.FTZ R140, R3, R140 ;  /* 0x0000008c038c7221 */ /* 0x001fe40000010000 */
[----:B------:R-:W2:Y:S03]  /*16b00*/  LDL.64 R2, [R1+0x3c8] ;  /* 0x0003c80001027983 */ /* 0x000ea60000100a00 */
[----:B------:R-:W-:-:S13]  /*16b10*/  FSETP.NE.FTZ.AND P1, PT, R140, RZ, PT ;  /* 0x000000ff8c00720b */ /* 0x000fda0003f35000 */
[----:B------:R-:W2:Y:S04]  /*16b20*/  @P1 LDL R144, [R1+0x1f0] ;  /* 0x0001f00001901983 */ /* 0x000ea80000100800 */
[----:B------:R-:W2:Y:S01]  /*16b30*/  @P1 LDL R139, [R1+0x1d4] ;  /* 0x0001d400018b1983 */ /* 0x000ea20000100800 */
[----:B---3--:R-:W-:-:S13]  /*16b40*/  FSETP.NE.FTZ.AND P0, PT, R146, RZ, PT ;  /* 0x000000ff9200720b */ /* 0x008fda0003f15000 */
[----:B------:R-:W3:Y:S04]  /*16b50*/  @P0 LDL R138, [R1+0x1f0] ;  /* 0x0001f000018a0983 */ /* 0x000ee80000100800 */
[----:B------:R-:W3:Y:S01]  /*16b60*/  @P0 LDL R141, [R1+0x1d0] ;  /* 0x0001d000018d0983 */ /* 0x000ee20000100800 */
[----:B------:R-:W-:-:S06]  /*16b70*/  IMAD.MOV.U32 R137, RZ, RZ, RZ ;  /* 0x000000ffff897224 */ /* 0x000fcc00078e00ff */
[----:B------:R-:W0:Y:S01]  /*16b80*/  @P0 MUFU.RCP R137, R146 ;  /* 0x0000009200890308 */ /* 0x000e220000001000 */
[----:B------:R-:W1:Y:S07]  /*16b90*/  S2R R147, SR_TID.X ;  /* 0x0000000000937919 */ /* 0x000e6e0000002100 */
[----:B------:R-:W4:Y:S01]  /*16ba0*/  @P0 MUFU.LG2 R142, R146 ;  /* 0x00000092008e0308 */ /* 0x000f220000000c00 */
[-C--:B0-----:R-:W-:Y:S01]  /*16bb0*/  FMUL.FTZ R131, R131, R137.reuse ;  /* 0x0000008983837220 */ /* 0x081fe20000410000 */
[----:B------:R-:W-:-:S06]  /*16bc0*/  FMUL.FTZ R130, R130, R137 ;  /* 0x0000008982827220 */ /* 0x000fcc0000410000 */
[----:B------:R-:W0:Y:S01]  /*16bd0*/  @P1 MUFU.LG2 R145, R140 ;  /* 0x0000008c00911308 */ /* 0x000e220000000c00 */
[----:B------:R5:W-:Y:S02]  /*16be0*/  STL.64 [R1+0x220], R130 ;  /* 0x0002208201007387 */ /* 0x000be40000100a00 */
[----:B-----5:R-:W-:-:S06]  /*16bf0*/  IMAD.MOV.U32 R130, RZ, RZ, RZ ;  /* 0x000000ffff827224 */ /* 0x020fcc00078e00ff */
[----:B------:R-:W5:Y:S01]  /*16c00*/  @P1 MUFU.RCP R130, R140 ;  /* 0x0000008c00821308 */ /* 0x000f620000001000 */
[----:B----4-:R-:W-:Y:S01]  /*16c10*/  @P0 FMUL.FTZ R143, R142, 0.69314718246459960938 ;  /* 0x3f3172188e8f0820 */ /* 0x010fe20000410000 */
[----:B0-----:R-:W-:Y:S01]  /*16c20*/  @P1 FMUL.FTZ R145, R145, 0.69314718246459960938 ;  /* 0x3f31721891911820 */ /* 0x001fe20000410000 */
[----:B------:R-:W-:Y:S02]  /*16c30*/  IMAD.MOV.U32 R142, RZ, RZ, -0x800000 ;  /* 0xff800000ff8e7424 */ /* 0x000fe400078e00ff */
[-C--:B------:R-:W-:Y:S01]  /*16c40*/  FMUL.FTZ R135, R135, R137.reuse ;  /* 0x0000008987877220 */ /* 0x080fe20000410000 */
[-C--:B------:R-:W-:Y:S01]  /*16c50*/  FMUL.FTZ R134, R134, R137.reuse ;  /* 0x0000008986867220 */ /* 0x080fe20000410000 */
[-C--:B------:R-:W-:Y:S01]  /*16c60*/  FMUL.FTZ R133, R133, R137.reuse ;  /* 0x0000008985857220 */ /* 0x080fe20000410000 */
[-C--:B------:R-:W-:Y:S01]  /*16c70*/  FMUL.FTZ R132, R132, R137.reuse ;  /* 0x0000008984847220 */ /* 0x080fe20000410000 */
        /* <DEDUP_REMOVED lines=149> */
[----:B---3--:R-:W-:-:S04]  /*175d0*/  @P0 FMUL.FTZ R138, R138, 0.69314718246459960938 ;  /* 0x3f3172188a8a0820 */ /* 0x008fc80000410000 */
[----:B------:R-:W-:Y:S01]  /*175e0*/  @P0 FFMA.FTZ R142, R138, R141, R143 ;  /* 0x0000008d8a8e0223 */ /* 0x000fe2000001008f */
[----:B------:R-:W-:Y:S02]  /*175f0*/  IMAD.MOV.U32 R138, RZ, RZ, -0x800000 ;  /* 0xff800000ff8a7424 */ /* 0x000fe400078e00ff */
[----:B------:R-:W-:Y:S01]  /*17600*/  @P1 FFMA.FTZ R138, R144, R139, R145 ;  /* 0x0000008b908a1223 */ /* 0x000fe20000010091 */
[----:B------:R-:W-:Y:S04]  /*17610*/  STL.64 [R1+0x3a0], R84 ;  /* 0x0003a05401007387 */ /* 0x000fe80000100a00 */
[----:B------:R-:W-:Y:S04]  /*17620*/  STL [R1+0x1e0], R142 ;  /* 0x0001e08e01007387 */ /* 0x000fe80000100800 */
        /* <DEDUP_REMOVED lines=39> */
[-C--:B------:R-:W-:Y:S01]  /*178a0*/  FMUL.FTZ R11, R11, R130.reuse ;  /* 0x000000820b0b7220 */ /* 0x080fe20000410000 */
[----:B------:R-:W-:Y:S01]  /*178b0*/  FMUL.FTZ R10, R10, R130 ;  /* 0x000000820a0a7220 */ /* 0x000fe20000410000 */
[----:B------:R-:W-:-:S02]  /*178c0*/  ISETP.NE.AND P1, PT, R0, 0x2, PT ;  /* 0x000000020000780c */ /* 0x000fc40003f25270 */
[----:B-1----:R-:W-:Y:S02]  /*178d0*/  SHF.R.U32.HI R147, RZ, 0x7, R147 ;  /* 0x00000007ff937819 */ /* 0x002fe40000011693 */
[----:B------:R0:W-:Y:S01]  /*178e0*/  STL.64 [R1+0x378], R10 ;  /* 0x0003780a01007387 */ /* 0x0001e20000100a00 */
[----:B------:R-:W-:Y:S01]  /*178f0*/  BSSY B0, `(.L_x_11681) ;  /* 0x000000a000007945 */ /* 0x000fe20003800000 */
[----:B------:R-:W-:Y:S02]  /*17900*/  PLOP3.LUT P0, PT, PT, PT, PT, 0x8, 0x0 ;  /* 0x000000000000781c */ /* 0x000fe40003f0e170 */
[----:B0-----:R-:W-:-:S05]  /*17910*/  IADD3 R10, -R147, 0xb, RZ ;  /* 0x0000000b930a7810 */ /* 0x001fca0007ffe1ff */
[----:B------:R0:W-:Y:S08]  /*17920*/  BAR.ARV R10, 0x100 ;  /* 0x0004000a0000751d */ /* 0x0001f00000002000 */
[----:B------:R-:W-:Y:S06]  /*17930*/  BAR.ARV 0x8, 0x180 ;  /* 0x0206000000007b1d */ /* 0x000fec0000002000 */
[----:B------:R-:W-:Y:S05]  /*17940*/  @P1 BRA `(.L_x_11682) ;  /* 0x0000000000101947 */ /* 0x000fea0003800000 */
[----:B------:R-:W2:Y:S04]  /*17950*/  LDL R0, [R1+0x1c4] ;  /* 0x0001c40001007983 */ /* 0x000ea80000100800 */
[----:B------:R1:W-:Y:S01]  /*17960*/  STL [R1+0x1c0], RZ ;  /* 0x0001c0ff01007387 */ /* 0x0003e20000100800 */
[----:B--2---:R-:W-:-:S05]  /*17970*/  LOP3.LUT R0, R0, 0x1, RZ, 0x3c, !PT ;  /* 0x0000000100007812 */ /* 0x004fca00078e3cff */
[----:B------:R1:W-:Y:S02]  /*17980*/  STL [R1+0x1c4], R0 ;  /* 0x0001c40001007387 */ /* 0x0003e40000100800 */
.L_x_11682:
[----:B------:R-:W-:Y:S05]  /*17990*/  BSYNC B0 ;  /* 0x0000000000007941 */ /* 0x000fea0003800000 */
.L_x_11681:
[----:B------:R-:W-:-:S12]  /*179a0*/  UIADD3 UR61, UR61, 0x1, URZ ;  /* 0x000000013d3d7890 */ /* 0x000fd8000fffe03f */
.L_x_11588:
[----:B------:R-:W2:Y:S01]  /*179b0*/  S2R R7, SR_CgaCtaId ;  /* 0x0000000000077919 */ /* 0x000ea20000008800 */
[----:B-1----:R-:W-:Y:S01]  /*179c0*/  MOV R0, 0x400 ;  /* 0x0000040000007802 */ /* 0x002fe20000000f00 */
[----:B------:R-:W-:Y:S01]  /*179d0*/  BSSY B0, `(.L_x_11683) ;  /* 0x00004a7000007945 */ /* 0x000fe20003800000 */
[----:B------:R-:W-:Y:S02]  /*179e0*/  BAR.SYNC.DEFER_BLOCKING 0x5, 0x180 ;  /* 0x0146000000007b1d */ /* 0x000fe40000010000 */
[----:B--2---:R-:W-:-:S05]  /*179f0*/  LEA R0, R7, R0, 0x18 ;  /* 0x0000000007007211 */ /* 0x004fca00078ec0ff */
[----:B0-----:R-:W0:Y:S02]  /*17a00*/  LDS.128 R8, [R0+0x228d0] ;  /* 0x0228d00000087984 */ /* 0x001e240000000c00 */
[----:B0-----:R-:W-:Y:S02]  /*17a10*/  R2UR UR5, R9 ;  /* 0x00000000090572ca */ /* 0x001fe400000e0000 */
[----:B------:R-:W-:Y:S02]  /*17a20*/  R2UR UR6, R10 ;  /* 0x000000000a0672ca */ /* 0x000fe400000e0000 */
[----:B------:R-:W-:Y:S01]  /*17a30*/  R2UR UR7, R11 ;  /* 0x000000000b0772ca */ /* 0x000fe200000e0000 */
[----:B------:R-:W-:Y:S06]  /*17a40*/  BAR.ARV 0x4, 0x180 ;  /* 0x0106000000007b1d */ /* 0x000fec0000002000 */
[----:B------:R-:W-:Y:S08]  /*17a50*/  @P0 BRA `(.L_x_11684) ;  /* 0x0000003800e00947 */ /* 0x000ff00003800000 */
[----:B------:R-:W2:Y:S01]  /*17a60*/  LDL R4, [R1+0x460] ;  /* 0x0004600001047983 */ /* 0x000ea20000100800 */
[----:B------:R-:W-:Y:S01]  /*17a70*/  ULDC.64 UR8, c[0x0][0xc00] ;  /* 0x0003000000087ab9 */ /* 0x000fe20000000a00 */
[----:B------:R-:W-:Y:S02]  /*17a80*/  ULDC.64 UR10, c[0x0][0xc00] ;  /* 0x00030000000a7ab9 */ /* 0x000fe40000000a00 */
[----:B------:R-:W3:Y:S04]  /*17a90*/  LDL.128 R140, [R1+0x200] ;  /* 0x00020000018c7983 */ /* 0x000ee80000100c00 */
        /* <DEDUP_REMOVED lines=31> */
[----:B------:R-:W0:Y:S01]  /*17c90*/  S2R R5, SR_SWINHI ;  /* 0x0000000000057919 */ /* 0x000e220000002f00 */
[----:B------:R-:W-:-:S02]  /*17ca0*/  MOV R2, R0 ;  /* 0x0000000000027202 */ /* 0x000fc40000000f00 */
[----:B0-----:R-:W-:Y:S01]  /*17cb0*/  MOV R3, R5 ;  /* 0x0000000500037202 */ /* 0x001fe20000000f00 */
[----:B------:R-:W-:Y:S01]  /*17cc0*/  UIMAD.WIDE UR8, UR60, 0x4, UR8 ;  /* 0x000000043c0878a5 */ /* 0x000fe2000f8e0208 */
[----:B------:R-:W-:Y:S01]  /*17cd0*/  ULDC UR4, c[0x0][0xa88] ;  /* 0x0002a20000047ab9 */ /* 0x000fe20000000800 */
[----:B--2---:R-:W-:Y:S01]  /*17ce0*/  IMAD.WIDE R4, R4, 0x2, R2 ;  /* 0x0000000204047825 */ /* 0x004fe200078e0202 */
[----:B---3--:R-:W-:Y:S02]  /*17cf0*/  F2FP.BF16.F32.PACK_AB R140, R141, R140 ;  /* 0x0000008c8d8c723e */ /* 0x008fe400000010ff */
[----:B------:R-:W-:Y:S02]  /*17d00*/  LOP3.LUT R21, R4, 0x380, RZ, 0xc0, !PT ;  /* 0x0000038004157812 */ /* 0x000fe400078ec0ff */
[----:B------:R-:W-:Y:S02]  /*17d10*/  F2FP.BF16.F32.PACK_AB R141, R143, R142 ;  /* 0x0000008e8f8d723e */ /* 0x000fe400000010ff */
[----:B----4-:R-:W-:-:S02]  /*17d20*/  F2FP.BF16.F32.PACK_AB R142, R9, R8 ;  /* 0x00000008098e723e */ /* 0x010fc400000010ff */
[----:B------:R-:W-:Y:S02]  /*17d30*/  IADD3 R9, P0, R4, 0x20, RZ ;  /* 0x0000002004097810 */ /* 0x000fe40007f1e0ff */
[----:B------:R-:W-:Y:S02]  /*17d40*/  SHF.R.U64 R21, R21, 0x3, RZ ;  /* 0x0000000315157819 */ /* 0x000fe400000012ff */
[----:B------:R-:W-:Y:S02]  /*17d50*/  LOP3.LUT R8, R9, 0x380, RZ, 0xc0, !PT ;  /* 0x0000038009087812 */ /* 0x000fe400078ec0ff */
[----:B------:R-:W-:Y:S01]  /*17d60*/  LOP3.LUT R20, R21, R4, RZ, 0x3c, !PT ;  /* 0x0000000415147212 */ /* 0x000fe200078e3cff */
[----:B------:R-:W-:Y:S01]  /*17d70*/  IMAD.MOV.U32 R21, RZ, RZ, R5 ;  /* 0x000000ffff157224 */ /* 0x000fe200078e0005 */
[----:B------:R-:W-:Y:S02]  /*17d80*/  SHF.R.U64 R8, R8, 0x3, RZ ;  /* 0x0000000308087819 */ /* 0x000fe400000012ff */
[----:B------:R-:W-:-:S02]  /*17d90*/  F2FP.BF16.F32.PACK_AB R143, R11, R10 ;  /* 0x0000000a0b8f723e */ /* 0x000fc400000010ff */
[----:B------:R-:W-:Y:S01]  /*17da0*/  MOV R20, R20 ;  /* 0x0000001400147202 */ /* 0x000fe20000000f00 */
[----:B------:R-:W-:Y:S01]  /*17db0*/  BAR.SYNC.DEFER_BLOCKING 0x1, 0x100 ;  /* 0x0044000000007b1d */ /* 0x000fe20000010000 */
[----:B------:R-:W-:Y:S01]  /*17dc0*/  LOP3.LUT R8, R8, R9, RZ, 0x3c, !PT ;  /* 0x0000000908087212 */ /* 0x000fe200078e3cff */
[----:B------:R-:W-:Y:S01]  /*17dd0*/  IMAD.X R9, RZ, RZ, R5, P0 ;  /* 0x000000ffff097224 */ /* 0x000fe200000e0605 */
[----:B------:R-:W-:Y:S02]  /*17de0*/  F2FP.BF16.F32.PACK_AB R12, R13, R12 ;  /* 0x0000000c0d0c723e */ /* 0x000fe400000010ff */
[----:B------:R-:W-:Y:S02]  /*17df0*/  IADD3 R151, P3, R4, 0x40, RZ ;  /* 0x0000004004977810 */ /* 0x000fe40007f7e0ff */
[----:B------:R-:W-:Y:S02]  /*17e00*/  F2FP.BF16.F32.PACK_AB R13, R15, R14 ;  /* 0x0000000e0f0d723e */ /* 0x000fe400000010ff */
[----:B------:R-:W-:-:S02]  /*17e10*/  MOV R8, R8 ;  /* 0x0000000800087202 */ /* 0x000fc40000000f00 */
[----:B------:R-:W-:Y:S02]  /*17e20*/  F2FP.BF16.F32.PACK_AB R14, R25, R24 ;  /* 0x00000018190e723e */ /* 0x000fe400000010ff */
[----:B------:R-:W-:Y:S02]  /*17e30*/  F2FP.BF16.F32.PACK_AB R15, R27, R26 ;  /* 0x0000001a1b0f723e */ /* 0x000fe400000010ff */
[C---:B------:R-:W-:Y:S02]  /*17e40*/  IADD3 R149, P5, R4.reuse, 0x4000, RZ ;  /* 0x0000400004957810 */ /* 0x040fe40007fbe0ff */
[C---:B------:R-:W-:Y:S02]  /*17e50*/  IADD3 R147, P6, R4.reuse, 0x4020, RZ ;  /* 0x0000402004937810 */ /* 0x040fe40007fde0ff */
[----:B------:R-:W-:Y:S01]  /*17e60*/  LOP3.LUT R150, R151, 0x380, RZ, 0xc0, !PT ;  /* 0x0000038097967812 */ /* 0x000fe200078ec0ff */
[----:B------:R0:W-:Y:S01]  /*17e70*/  STSM.16.M88.4 [R20], R140 ;  /* 0x0000008c14007844 */ /* 0x0001e20000000200 */
[----:B------:R-:W-:-:S02]  /*17e80*/  IADD3 R145, P0, R4, 0x4040, RZ ;  /* 0x0000404004917810 */ /* 0x000fc40007f1e0ff */
[----:B------:R-:W-:Y:S01]  /*17e90*/  LOP3.LUT R148, R149, 0x380, RZ, 0xc0, !PT ;  /* 0x0000038095947812 */ /* 0x000fe200078ec0ff */
[----:B------:R1:W-:Y:S01]  /*17ea0*/  STSM.16.M88.4 [R8], R12 ;  /* 0x0000000c08007844 */ /* 0x0003e20000000200 */
[----:B------:R-:W-:Y:S02]  /*17eb0*/  LOP3.LUT R146, R147, 0x380, RZ, 0xc0, !PT ;  /* 0x0000038093927812 */ /* 0x000fe400078ec0ff */
[----:B------:R-:W-:Y:S02]  /*17ec0*/  SHF.R.U64 R150, R150, 0x3, RZ ;  /* 0x0000000396967819 */ /* 0x000fe400000012ff */
[----:B------:R-:W-:Y:S02]  /*17ed0*/  LOP3.LUT R144, R145, 0x380, RZ, 0xc0, !PT ;  /* 0x0000038091907812 */ /* 0x000fe400078ec0ff */
[C---:B0-----:R-:W-:Y:S02]  /*17ee0*/  IADD3 R141, P4, R4.reuse, 0x60, RZ ;  /* 0x00000060048d7810 */ /* 0x041fe40007f9e0ff */
[----:B------:R-:W-:-:S02]  /*17ef0*/  IADD3 R143, P1, R4, 0x4060, RZ ;  /* 0x00004060048f7810 */ /* 0x000fc40007f3e0ff */
[----:B------:R-:W-:Y:S02]  /*17f00*/  LOP3.LUT R140, R141, 0x380, RZ, 0xc0, !PT ;  /* 0x000003808d8c7812 */ /* 0x000fe400078ec0ff */
[----:B-1----:R-:W-:Y:S02]  /*17f10*/  IADD3 R13, P2, R4, 0x8000, RZ ;  /* 0x00008000040d7810 */ /* 0x002fe40007f5e0ff */
[----:B------:R-:W-:Y:S02]  /*17f20*/  SHF.R.U64 R140, R140, 0x3, RZ ;  /* 0x000000038c8c7819 */ /* 0x000fe400000012ff */
[----:B------:R-:W-:Y:S02]  /*17f30*/  LOP3.LUT R142, R143, 0x380, RZ, 0xc0, !PT ;  /* 0x000003808f8e7812 */ /* 0x000fe400078ec0ff */
[----:B------:R-:W-:Y:S02]  /*17f40*/  SHF.R.U64 R148, R148, 0x3, RZ ;  /* 0x0000000394947819 */ /* 0x000fe400000012ff */
[----:B------:R-:W-:-:S02]  /*17f50*/  SHF.R.U64 R146, R146, 0x3, RZ ;  /* 0x0000000392927819 */ /* 0x000fc400000012ff */
[----:B------:R-:W-:Y:S01]  /*17f60*/  LOP3.LUT R150, R150, R151, RZ, 0x3c, !PT ;  /* 0x0000009796967212 */ /* 0x000fe200078e3cff */
[--C-:B------:R-:W-:Y:S01]  /*17f70*/  IMAD.X R151, RZ, RZ, R5.reuse, P3 ;  /* 0x000000ffff977224 */ /* 0x100fe200018e0605 */
[----:B------:R-:W-:Y:S02]  /*17f80*/  SHF.R.U64 R144, R144, 0x3, RZ ;  /* 0x0000000390907819 */ /* 0x000fe400000012ff */
[----:B------:R-:W-:Y:S02]  /*17f90*/  LOP3.LUT R12, R13, 0x380, RZ, 0xc0, !PT ;  /* 0x000003800d0c7812 */ /* 0x000fe400078ec0ff */
[----:B------:R-:W-:Y:S01]  /*17fa0*/  LOP3.LUT R140, R140, R141, RZ, 0x3c, !PT ;  /* 0x0000008d8c8c7212 */ /* 0x000fe200078e3cff */
[--C-:B------:R-:W-:Y:S01]  /*17fb0*/  IMAD.X R141, RZ, RZ, R5.reuse, P4 ;  /* 0x000000ffff8d7224 */ /* 0x100fe200020e0605 */
[----:B------:R-:W-:Y:S02]  /*17fc0*/  SHF.R.U64 R142, R142, 0x3, RZ ;  /* 0x000000038e8e7819 */ /* 0x000fe400000012ff */
[----:B------:R-:W-:Y:S01]  /*17fd0*/  LOP3.LUT R148, R148, R149, RZ, 0x3c, !PT ;  /* 0x0000009594947212 */ /* 0x000fe200078e3cff */
[----:B------:R-:W-:Y:S01]  /*17fe0*/  IMAD.X R149, RZ, RZ, R5, P5 ;  /* 0x000000ffff957224 */ /* 0x000fe200028e0605 */
[----:B------:R-:W-:-:S02]  /*17ff0*/  IADD3 R27, P3, R4, 0x8020, RZ ;  /* 0x00008020041b7810 */ /* 0x000fc40007f7e0ff */
[----:B------:R-:W-:Y:S01]  /*18000*/  LOP3.LUT R146, R146, R147, RZ, 0x3c, !PT ;  /* 0x0000009392927212 */ /* 0x000fe200078e3cff */
[--C-:B------:R-:W-:Y:S01]  /*18010*/  IMAD.X R147, RZ, RZ, R5.reuse, P6 ;  /* 0x000000ffff937224 */ /* 0x100fe200030e0605 */
[----:B------:R-:W-:Y:S02]  /*18020*/  IADD3 R25, P4, R4, 0x8040, RZ ;  /* 0x0000804004197810 */ /* 0x000fe40007f9e0ff */
[----:B------:R-:W-:Y:S01]  /*18030*/  LOP3.LUT R144, R144, R145, RZ, 0x3c, !PT ;  /* 0x0000009190907212 */ /* 0x000fe200078e3cff */
[--C-:B------:R-:W-:Y:S01]  /*18040*/  IMAD.X R145, RZ, RZ, R5.reuse, P0 ;  /* 0x000000ffff917224 */ /* 0x100fe200000e0605 */
[----:B------:R-:W-:Y:S02]  /*18050*/  SHF.R.U64 R12, R12, 0x3, RZ ;  /* 0x000000030c0c7819 */ /* 0x000fe400000012ff */
[----:B------:R-:W-:Y:S02]  /*18060*/  IADD3 R21, P5, R4, 0x8060, RZ ;  /* 0x0000806004157810 */ /* 0x000fe40007fbe0ff */
[----:B------:R-:W-:Y:S01]  /*18070*/  LOP3.LUT R142, R142, R143, RZ, 0x3c, !PT ;  /* 0x0000008f8e8e7212 */ /* 0x000fe200078e3cff */
[----:B------:R-:W-:Y:S01]  /*18080*/  IMAD.X R143, RZ, RZ, R5, P1 ;  /* 0x000000ffff8f7224 */ /* 0x000fe200008e0605 */
[----:B------:R-:W-:-:S02]  /*18090*/  IADD3 R14, P6, R4, 0xc000, RZ ;  /* 0x0000c000040e7810 */ /* 0x000fc40007fde0ff */
[----:B------:R-:W-:Y:S02]  /*180a0*/  LOP3.LUT R26, R27, 0x380, RZ, 0xc0, !PT ;  /* 0x000003801b1a7812 */ /* 0x000fe400078ec0ff */
[C---:B------:R-:W-:Y:S02]  /*180b0*/  IADD3 R10, P0, R4.reuse, 0xc020, RZ ;  /* 0x0000c020040a7810 */ /* 0x040fe40007f1e0ff */
[----:B------:R-:W-:Y:S02]  /*180c0*/  LOP3.LUT R24, R25, 0x380, RZ, 0xc0, !PT ;  /* 0x0000038019187812 */ /* 0x000fe400078ec0ff */
[----:B------:R-:W-:Y:S02]  /*180d0*/  IADD3 R8, P1, R4, 0xc040, RZ ;  /* 0x0000c04004087810 */ /* 0x000fe40007f3e0ff */
[----:B------:R-:W-:Y:S01]  /*180e0*/  LOP3.LUT R12, R12, R13, RZ, 0x3c, !PT ;  /* 0x0000000d0c0c7212 */ /* 0x000fe200078e3cff */
[----:B------:R-:W-:Y:S01]  /*180f0*/  IMAD.X R13, RZ, RZ, R5, P2 ;  /* 0x000000ffff0d7224 */ /* 0x000fe200010e0605 */
[----:B------:R-:W-:-:S02]  /*18100*/  LOP3.LUT R20, R21, 0x380, RZ, 0xc0, !PT ;  /* 0x0000038015147812 */ /* 0x000fc400078ec0ff */
[----:B------:R-:W-:Y:S02]  /*18110*/  LOP3.LUT R15, R14, 0x380, RZ, 0xc0, !PT ;  /* 0x000003800e0f7812 */ /* 0x000fe400078ec0ff */
[----:B------:R-:W-:Y:S02]  /*18120*/  SHF.R.U64 R26, R26, 0x3, RZ ;  /* 0x000000031a1a7819 */ /* 0x000fe400000012ff */
[----:B------:R-:W-:Y:S02]  /*18130*/  LOP3.LUT R11, R10, 0x380, RZ, 0xc0, !PT ;  /* 0x000003800a0b7812 */ /* 0x000fe400078ec0ff */
[----:B------:R-:W-:Y:S02]  /*18140*/  IADD3 R4, P2, R4, 0xc060, RZ ;  /* 0x0000c06004047810 */ /* 0x000fe40007f5e0ff */
[----:B------:R-:W-:Y:S02]  /*18150*/  SHF.R.U64 R24, R24, 0x3, RZ ;  /* 0x0000000318187819 */ /* 0x000fe400000012ff */
[----:B------:R-:W-:-:S02]  /*18160*/  LOP3.LUT R9, R8, 0x380, RZ, 0xc0, !PT ;  /* 0x0000038008097812 */ /* 0x000fc400078ec0ff */
[----:B------:R-:W-:Y:S02]  /*18170*/  F2FP.BF16.F32.PACK_AB R28, R29, R28 ;  /* 0x0000001c1d1c723e */ /* 0x000fe400000010ff */
[----:B------:R-:W-:Y:S02]  /*18180*/  SHF.R.U64 R20, R20, 0x3, RZ ;  /* 0x0000000314147819 */ /* 0x000fe400000012ff */
[----:B------:R-:W-:Y:S02]  /*18190*/  F2FP.BF16.F32.PACK_AB R29, R31, R30 ;  /* 0x0000001e1f1d723e */ /* 0x000fe400000010ff */
[----:B------:R-:W-:Y:S02]  /*181a0*/  F2FP.BF16.F32.PACK_AB R36, R37, R36 ;  /* 0x000000242524723e */ /* 0x000fe400000010ff */
[----:B------:R-:W-:Y:S02]  /*181b0*/  SHF.R.U64 R15, R15, 0x3, RZ ;  /* 0x000000030f0f7819 */ /* 0x000fe400000012ff */
[----:B------:R-:W-:-:S02]  /*181c0*/  MOV R150, R150 ;  /* 0x0000009600967202 */ /* 0x000fc40000000f00 */
[----:B------:R-:W-:Y:S02]  /*181d0*/  F2FP.BF16.F32.PACK_AB R30, R33, R32 ;  /* 0x00000020211e723e */ /* 0x000fe400000010ff */
[----:B------:R-:W-:Y:S02]  /*181e0*/  F2FP.BF16.F32.PACK_AB R31, R35, R34 ;  /* 0x00000022231f723e */ /* 0x000fe400000010ff */
[----:B------:R-:W-:Y:S02]  /*181f0*/  F2FP.BF16.F32.PACK_AB R37, R39, R38 ;  /* 0x000000262725723e */ /* 0x000fe400000010ff */
[----:B------:R-:W-:Y:S02]  /*18200*/  F2FP.BF16.F32.PACK_AB R44, R45, R44 ;  /* 0x0000002c2d2c723e */ /* 0x000fe400000010ff */
[----:B------:R-:W-:Y:S01]  /*18210*/  LOP3.LUT R26, R26, R27, RZ, 0x3c, !PT ;  /* 0x0000001b1a1a7212 */ /* 0x000fe200078e3cff */
[----:B------:R-:W-:Y:S01]  /*18220*/  IMAD.X R27, RZ, RZ, R5, P3 ;  /* 0x000000ffff1b7224 */ /* 0x000fe200018e0605 */
[----:B------:R-:W-:-:S02]  /*18230*/  SHF.R.U64 R11, R11, 0x3, RZ ;  /* 0x000000030b0b7819 */ /* 0x000fc400000012ff */
[----:B------:R-:W-:Y:S02]  /*18240*/  LOP3.LUT R6, R4, 0x380, RZ, 0xc0, !PT ;  /* 0x0000038004067812 */ /* 0x000fe400078ec0ff */
[----:B------:R-:W-:Y:S02]  /*18250*/  MOV R140, R140 ;  /* 0x0000008c008c7202 */ /* 0x000fe40000000f00 */
        /* <DEDUP_REMOVED lines=11> */
[----:B------:R-:W-:Y:S02]  /*18310*/  F2FP.BF16.F32.PACK_AB R60, R61, R60 ;  /* 0x0000003c3d3c723e */ /* 0x000fe400000010ff */
[----:B------:R-:W-:Y:S01]  /*18320*/  LOP3.LUT R20, R20, R21, RZ, 0x3c, !PT ;  /* 0x0000001514147212 */ /* 0x000fe200078e3cff */
[----:B------:R-:W-:Y:S01]  /*18330*/  IMAD.X R21, RZ, RZ, R5, P5 ;  /* 0x000000ffff157224 */ /* 0x000fe200028e0605 */
[----:B------:R-:W-:Y:S02]  /*18340*/  MOV R146, R146 ;  /* 0x0000009200927202 */ /* 0x000fe40000000f00 */
[----:B------:R-:W-:Y:S02]  /*18350*/  F2FP.BF16.F32.PACK_AB R54, R57, R56 ;  /* 0x000000383936723e */ /* 0x000fe400000010ff */
[----:B------:R-:W-:Y:S02]  /*18360*/  F2FP.BF16.F32.PACK_AB R55, R59, R58 ;  /* 0x0000003a3b37723e */ /* 0x000fe400000010ff */
[----:B------:R-:W-:-:S02]  /*18370*/  F2FP.BF16.F32.PACK_AB R61, R63, R62 ;  /* 0x0000003e3f3d723e */ /* 0x000fc400000010ff */
[----:B------:R-:W-:Y:S01]  /*18380*/  F2FP.BF16.F32.PACK_AB R68, R69, R68 ;  /* 0x000000444544723e */ /* 0x000fe200000010ff */
[----:B------:R-:W-:Y:S01]  /*18390*/  STSM.16.M88.4 [R150], R28 ;  /* 0x0000001c96007844 */ /* 0x000fe20000000200 */
        /* <DEDUP_REMOVED lines=10> */
[----:B------:R-:W-:Y:S02]  /*18440*/  SHF.R.U64 R6, R6, 0x3, RZ ;  /* 0x0000000306067819 */ /* 0x000fe400000012ff */
[----:B------:R-:W-:Y:S02]  /*18450*/  MOV R142, R142 ;  /* 0x0000008e008e7202 */ /* 0x000fe40000000f00 */
[----:B------:R-:W-:Y:S02]  /*18460*/  F2FP.BF16.F32.PACK_AB R70, R73, R72 ;  /* 0x000000484946723e */ /* 0x000fe400000010ff */
[----:B------:R-:W-:-:S02]  /*18470*/  F2FP.BF16.F32.PACK_AB R71, R75, R74 ;  /* 0x0000004a4b47723e */ /* 0x000fc400000010ff */
[----:B------:R-:W-:Y:S02]  /*18480*/  F2FP.BF16.F32.PACK_AB R77, R79, R78 ;  /* 0x0000004e4f4d723e */ /* 0x000fe400000010ff */
[----:B------:R-:W-:Y:S01]  /*18490*/  F2FP.BF16.F32.PACK_AB R84, R85, R84 ;  /* 0x000000545554723e */ /* 0x000fe200000010ff */
[----:B------:R-:W-:Y:S01]  /*184a0*/  STSM.16.M88.4 [R148], R44 ;  /* 0x0000002c94007844 */ /* 0x000fe20000000200 */
[----:B------:R-:W-:Y:S01]  /*184b0*/  LOP3.LUT R8, R9, R8, RZ, 0x3c, !PT ;  /* 0x0000000809087212 */ /* 0x000fe200078e3cff */
[----:B------:R-:W-:Y:S01]  /*184c0*/  IMAD.X R9, RZ, RZ, R5, P1 ;  /* 0x000000ffff097224 */ /* 0x000fe200008e0605 */
[----:B------:R-:W-:Y:S02]  /*184d0*/  MOV R12, R12 ;  /* 0x0000000c000c7202 */ /* 0x000fe40000000f00 */
[----:B------:R-:W-:Y:S02]  /*184e0*/  F2FP.BF16.F32.PACK_AB R78, R81, R80 ;  /* 0x00000050514e723e */ /* 0x000fe400000010ff */
[----:B------:R-:W-:-:S02]  /*184f0*/  F2FP.BF16.F32.PACK_AB R79, R83, R82 ;  /* 0x00000052534f723e */ /* 0x000fc400000010ff */
[----:B------:R-:W-:Y:S02]  /*18500*/  F2FP.BF16.F32.PACK_AB R85, R87, R86 ;  /* 0x000000565755723e */ /* 0x000fe400000010ff */
[----:B------:R-:W-:Y:S01]  /*18510*/  F2FP.BF16.F32.PACK_AB R92, R93, R92 ;  /* 0x0000005c5d5c723e */ /* 0x000fe200000010ff */
[----:B------:R-:W-:Y:S01]  /*18520*/  IMAD.X R5, RZ, RZ, R5, P2 ;  /* 0x000000ffff057224 */ /* 0x000fe200010e0605 */
[----:B------:R-:W-:Y:S01]  /*18530*/  MOV R26, R26 ;  /* 0x0000001a001a7202 */ /* 0x000fe20000000f00 */
[----:B------:R-:W-:Y:S01]  /*18540*/  STSM.16.M88.4 [R146], R52 ;  /* 0x0000003492007844 */ /* 0x000fe20000000200 */
[----:B------:R-:W-:Y:S02]  /*18550*/  F2FP.BF16.F32.PACK_AB R86, R89, R88 ;  /* 0x000000585956723e */ /* 0x000fe400000010ff */
[----:B------:R-:W-:Y:S02]  /*18560*/  F2FP.BF16.F32.PACK_AB R87, R91, R90 ;  /* 0x0000005a5b57723e */ /* 0x000fe400000010ff */
[----:B------:R-:W-:-:S02]  /*18570*/  F2FP.BF16.F32.PACK_AB R93, R95, R94 ;  /* 0x0000005e5f5d723e */ /* 0x000fc400000010ff */
[----:B------:R-:W-:Y:S01]  /*18580*/  F2FP.BF16.F32.PACK_AB R100, R101, R100 ;  /* 0x000000646564723e */ /* 0x000fe200000010ff */
[----:B------:R-:W-:Y:S01]  /*18590*/  STSM.16.M88.4 [R144], R60 ;  /* 0x0000003c90007844 */ /* 0x000fe20000000200 */
[----:B------:R-:W-:Y:S02]  /*185a0*/  MOV R24, R24 ;  /* 0x0000001800187202 */ /* 0x000fe40000000f00 */
[----:B------:R-:W-:Y:S02]  /*185b0*/  F2FP.BF16.F32.PACK_AB R94, R97, R96 ;  /* 0x00000060615e723e */ /* 0x000fe400000010ff */
[----:B------:R-:W-:Y:S02]  /*185c0*/  F2FP.BF16.F32.PACK_AB R95, R99, R98 ;  /* 0x00000062635f723e */ /* 0x000fe400000010ff */
[----:B------:R-:W-:Y:S02]  /*185d0*/  F2FP.BF16.F32.PACK_AB R101, R103, R102 ;  /* 0x000000666765723e */ /* 0x000fe400000010ff */
[----:B------:R-:W-:Y:S01]  /*185e0*/  F2FP.BF16.F32.PACK_AB R108, R109, R108 ;  /* 0x0000006c6d6c723e */ /* 0x000fe200000010ff */
[----:B------:R-:W-:Y:S01]  /*185f0*/  STSM.16.M88.4 [R142], R68 ;  /* 0x000000448e007844 */ /* 0x000fe20000000200 */
[----:B------:R-:W-:-:S02]  /*18600*/  LOP3.LUT R4, R6, R4, RZ, 0x3c, !PT ;  /* 0x0000000406047212 */ /* 0x000fc400078e3cff */
        /* <DEDUP_REMOVED lines=9> */
[----:B------:R-:W-:Y:S02]  /*186a0*/  F2FP.BF16.F32.PACK_AB R117, R119, R118 ;  /* 0x000000767775723e */ /* 0x000fe400000010ff */
[----:B------:R-:W-:Y:S01]  /*186b0*/  F2FP.BF16.F32.PACK_AB R124, R125, R124 ;  /* 0x0000007c7d7c723e */ /* 0x000fe200000010ff */
[----:B------:R-:W-:Y:S01]  /*186c0*/  STSM.16.M88.4 [R26], R84 ;  /* 0x000000541a007844 */ /* 0x000fe20000000200 */
[----:B------:R-:W-:Y:S01]  /*186d0*/  MOV R10, R10 ;  /* 0x0000000a000a7202 */ /* 0x000fe20000000f00 */
[----:B------:R-:W-:Y:S01]  /*186e0*/  IMAD.U32 R13, RZ, RZ, UR9 ;  /* 0x00000009ff0d7e24 */ /* 0x000fe2000f8e00ff */
[----:B------:R-:W-:-:S02]  /*186f0*/  F2FP.BF16.F32.PACK_AB R118, R121, R120 ;  /* 0x000000787976723e */ /* 0x000fc400000010ff */
[----:B------:R-:W-:Y:S01]  /*18700*/  F2FP.BF16.F32.PACK_AB R119, R123, R122 ;  /* 0x0000007a7b77723e */ /* 0x000fe200000010ff */
[----:B0-----:R-:W-:Y:S01]  /*18710*/  IMAD.U32 R12, RZ, RZ, UR8 ;  /* 0x00000008ff0c7e24 */ /* 0x001fe2000f8e00ff */
[----:B------:R-:W-:Y:S02]  /*18720*/  F2FP.BF16.F32.PACK_AB R125, R127, R126 ;  /* 0x0000007e7f7d723e */ /* 0x000fe400000010ff */
[----:B------:R-:W-:Y:S01]  /*18730*/  F2FP.BF16.F32.PACK_AB R132, R133, R132 ;  /* 0x000000848584723e */ /* 0x000fe200000010ff */
[----:B------:R-:W-:Y:S01]  /*18740*/  STSM.16.M88.4 [R24], R92 ;  /* 0x0000005c18007844 */ /* 0x000fe20000000200 */
[----:B------:R-:W-:Y:S01]  /*18750*/  MOV R8, R8 ;  /* 0x0000000800087202 */ /* 0x000fe20000000f00 */
[----:B------:R-:W-:Y:S01]  /*18760*/  ULDC.64 UR8, c[0x0][0xc08] ;  /* 0x0003020000087ab9 */ /* 0x000fe20000000a00 */
[----:B------:R-:W-:Y:S02]  /*18770*/  F2FP.BF16.F32.PACK_AB R126, R129, R128 ;  /* 0x00000080817e723e */ /* 0x000fe400000010ff */
[----:B------:R-:W-:-:S02]  /*18780*/  F2FP.BF16.F32.PACK_AB R127, R131, R130 ;  /* 0x00000082837f723e */ /* 0x000fc400000010ff */
[----:B------:R-:W-:Y:S01]  /*18790*/  F2FP.BF16.F32.PACK_AB R133, R135, R134 ;  /* 0x000000868785723e */ /* 0x000fe200000010ff */
[----:B------:R0:W-:Y:S01]  /*187a0*/  STSM.16.M88.4 [R20], R100 ;  /* 0x0000006414007844 */ /* 0x0001e20000000200 */
[----:B------:R-:W-:Y:S02]  /*187b0*/  MOV R4, R4 ;  /* 0x0000000400047202 */ /* 0x000fe40000000f00 */
[----:B------:R-:W-:Y:S02]  /*187c0*/  F2FP.BF16.F32.PACK_AB R134, R137, R136 ;  /* 0x000000888986723e */ /* 0x000fe400000010ff */
[----:B------:R-:W-:Y:S01]  /*187d0*/  F2FP.BF16.F32.PACK_AB R135, R139, R138 ;  /* 0x0000008a8b87723e */ /* 0x000fe200000010ff */
[----:B------:R-:W-:Y:S01]  /*187e0*/  STSM.16.M88.4 [R14], R108 ;  /* 0x0000006c0e007844 */ /* 0x000fe20000000200 */
[----:B------:R-:W-:-:S03]  /*187f0*/  UISETP.NE.U32.AND UP0, UPT, UR8, URZ, UPT ;  /* 0x0000003f0800728c */ /* 0x000fc6000bf05070 */
[----:B------:R-:W-:Y:S01]  /*18800*/  STSM.16.M88.4 [R10], R116 ;  /* 0x000000740a007844 */ /* 0x000fe20000000200 */
[----:B------:R-:W-:-:S03]  /*18810*/  UISETP.NE.AND.EX UP0, UPT, UR9, URZ, UPT, UP0 ;  /* 0x0000003f0900728c */ /* 0x000fc6000bf05300 */
[----:B------:R-:W-:Y:S01]  /*18820*/  STSM.16.M88.4 [R8], R124 ;  /* 0x0000007c08007844 */ /* 0x000fe20000000200 */
[----:B------:R-:W-:Y:S01]  /*18830*/  ISETP.NE.U32.AND P1, PT, RZ, UR10, PT ;  /* 0x0000000aff007c0c */ /* 0x000fe2000bf25070 */
[----:B------:R-:W-:Y:S01]  /*18840*/  IMAD.U32 R9, RZ, RZ, UR4 ;  /* 0x00000004ff097e24 */ /* 0x000fe2000f8e00ff */
[----:B------:R-:W-:Y:S01]  /*18850*/  PLOP3.LUT P0, PT, PT, PT, UP0, 0x80, 0x0 ;  /* 0x000000000000781c */ /* 0x000fe20003f0f008 */
[----:B------:R1:W-:Y:S01]  /*18860*/  STSM.16.M88.4 [R4], R132 ;  /* 0x0000008404007844 */ /* 0x0003e20000000200 */
[----:B------:R-:W-:Y:S01]  /*18870*/  BAR.SYNC.DEFER_BLOCKING 0x1, 0x100 ;  /* 0x0044000000007b1d */ /* 0x000fe20000010000 */
[----:B------:R-:W-:-:S05]  /*18880*/  ISETP.NE.AND.EX P1, PT, RZ, UR11, PT, P1 ;  /* 0x0000000bff007c0c */ /* 0x000fca000bf25310 */
[----:B------:R-:W-:Y:S02]  /*18890*/  @UP0 ULDC.64 UR8, c[0x0][0xc08] ;  /* 0x0003020000080ab9 */ /* 0x000fe40000000a00 */
[----:B0-----:R-:W0:Y:S01]  /*188a0*/  LDC R20, c[0x0][0xbe8] ;  /* 0x0002fa00ff147b82 */ /* 0x001e220000000800 */
[----:B------:R-:W-:Y:S01]  /*188b0*/  @UP0 UIMAD.WIDE UR8, UR60, 0x4, UR8 ;  /* 0x000000043c0808a5 */ /* 0x000fe2000f8e0208 */
[----:B------:R-:W-:-:S05]  /*188c0*/  ULDC UR4, c[0x0][0xad4] ;  /* 0x0002b50000047ab9 */ /* 0x000fca0000000800 */
[----:B-1----:R-:W-:Y:S02]  /*188d0*/  IMAD.U32 R4, RZ, RZ, UR8 ;  /* 0x00000008ff047e24 */ /* 0x002fe4000f8e00ff */
[----:B------:R-:W-:Y:S01]  /*188e0*/  IMAD.U32 R5, RZ, RZ, UR9 ;  /* 0x00000009ff057e24 */ /* 0x000fe2000f8e00ff */
[----:B------:R1:W5:Y:S04]  /*188f0*/  @P1 LDG.E R11, desc[UR36][R12.64] ;  /* 0x000000240c0b1981 */ /* 0x000368000c1e1900 */
[----:B------:R1:W5:Y:S01]  /*18900*/  @P0 LDG.E R9, desc[UR36][R4.64] ;  /* 0x0000002404090981 */ /* 0x000362000c1e1900 */
[----:B------:R-:W-:-:S04]  /*18910*/  UISETP.NE.AND UP0, UPT, UR43, URZ, UPT ;  /* 0x0000003f2b00728c */ /* 0x000fc8000bf05270 */
[----:B------:R-:W-:Y:S01]  /*18920*/  USEL UR4, UR43, UR4, UP0 ;  /* 0x000000042b047287 */ /* 0x000fe20008000000 */
[----:B------:R-:W-:Y:S11]  /*18930*/  @P0 BRA `(.L_x_11685) ;  /* 0x0000000000100947 */ /* 0x000ff60003800000 */
[----:B------:R-:W-:Y:S05]  /*18940*/  @!P1 BRA `(.L_x_11685) ;  /* 0x00000000000c9947 */ /* 0x000fea0003800000 */
[----:B-1----:R-:W2:Y:S04]  /*18950*/  LDG.E R4, desc[UR36][R12.64] ;  /* 0x000000240c047981 */ /* 0x002ea8000c1e1900 */
[----:B-----5:R-:W2:Y:S02]  /*18960*/  LDG.E R9, desc[UR36][R12.64+0x4] ;  /* 0x000004240c097981 */ /* 0x020ea4000c1e1900 */
[----:B--2---:R-:W-:-:S07]  /*18970*/  IMAD.IADD R9, R9, 0x1, -R4 ;  /* 0x0000000109097824 */ /* 0x004fce00078e0a04 */
.L_x_11685:
[----:B-1----:R-:W2:Y:S04]  /*18980*/  LDL R4, [R1+0x454] ;  /* 0x0004540001047983 */ /* 0x002ea80000100800 */
[----:B------:R-:W3:Y:S01]  /*18990*/  LDL R8, [R1+0x45c] ;  /* 0x00045c0001087983 */ /* 0x000ee20000100800 */
[----:B0----5:R-:W-:Y:S02]  /*189a0*/  IMAD R6, R9, R20, RZ ;  /* 0x0000001409067224 */ /* 0x021fe400078e02ff */
[----:B------:R-:W-:Y:S01]  /*189b0*/  VIADD R25, R176, UR38 ;  /* 0x00000026b0197c36 */ /* 0x000fe20008000000 */
[----:B------:R-:W-:Y:S01]  /*189c0*/  ISETP.NE.AND P2, PT, R20, 0x1, PT ;  /* 0x000000011400780c */ /* 0x000fe20003f45270 */
[----:B------:R-:W-:Y:S01]  /*189d0*/  UISETP.GT.AND UP1, UPT, UR4, 0x1, UPT ;  /* 0x000000010400788c */ /* 0x000fe2000bf24270 */
[----:B------:R-:W-:-:S03]  /*189e0*/  UMOV UR19, 0x9b8 ;  /* 0x000009b800137882 */ /* 0x000fc60000000000 */
[----:B------:R-:W-:-:S08]  /*189f0*/  USEL UR19, UR19, 0x978, UP1 ;  /* 0x0000097813137887 */ /* 0x000fd00008800000 */
[----:B------:R-:W0:Y:S01]  /*18a00*/  @P2 LDC R5, c[0x0][0xbf0] ;  /* 0x0002fc00ff052b82 */ /* 0x000e220000000800 */
[----:B------:R-:W-:Y:S01]  /*18a10*/  UISETP.NE.U32.AND UP0, UPT, UR10, URZ, UPT ;  /* 0x0000003f0a00728c */ /* 0x000fe2000bf05070 */
[----:B------:R-:W-:Y:S01]  /*18a20*/  UMOV UR4, URZ ;  /* 0x0000003f00047c82 */ /* 0x000fe20008000000 */
[----:B------:R-:W-:Y:S01]  /*18a30*/  USHF.R.S32.HI UR10, URZ, 0x1f, UR60 ;  /* 0x0000001f3f0a7899 */ /* 0x000fe2000801143c */
[----:B------:R-:W-:Y:S01]  /*18a40*/  @P1 R2UR UR4, R11 ;  /* 0x000000000b0412ca */ /* 0x000fe200000e0000 */
[----:B------:R-:W-:Y:S02]  /*18a50*/  UISETP.NE.AND.EX UP0, UPT, UR11, URZ, UPT, UP0 ;  /* 0x0000003f0b00728c */ /* 0x000fe4000bf05300 */
[----:B------:R-:W-:Y:S02]  /*18a60*/  USEL UR9, UR59, URZ, UP1 ;  /* 0x0000003f3b097287 */ /* 0x000fe40008800000 */
[----:B------:R-:W-:Y:S02]  /*18a70*/  USEL UR8, UR60, URZ, !UP0 ;  /* 0x0000003f3c087287 */ /* 0x000fe4000c000000 */
[----:B------:R-:W-:Y:S01]  /*18a80*/  USEL UR18, UR10, URZ, !UP0 ;  /* 0x0000003f0a127287 */ /* 0x000fe2000c000000 */
[----:B------:R-:W-:-:S02]  /*18a90*/  ULDC.64 UR12, c[0x0][UR19+0x220] ;  /* 0x00008800130c7abb */ /* 0x000fc40008000a00 */
[----:B------:R-:W-:Y:S01]  /*18aa0*/  ULDC.64 UR10, c[0x0][UR19+0x218] ;  /* 0x00008600130a7abb */ /* 0x000fe20008000a00 */
[----:B------:R-:W-:Y:S01]  /*18ab0*/  ULDC.64 UR14, c[0x0][UR19+0x228] ;  /* 0x00008a00130e7abb */ /* 0x000fe20008000a00 */
[----:B------:R-:W-:Y:S02]  /*18ac0*/  UIMAD UR13, UR13, UR8, URZ ;  /* 0x000000080d0d72a4 */ /* 0x000fe4000f8e023f */
[----:B------:R-:W-:Y:S02]  /*18ad0*/  UIMAD.WIDE.U32 UR16, UR10, UR58, URZ ;  /* 0x0000003a0a1072a5 */ /* 0x000fe4000f8e003f */
[----:B------:R-:W-:Y:S01]  /*18ae0*/  UIMAD UR20, UR11, UR58, URZ ;  /* 0x0000003a0b1472a4 */ /* 0x000fe2000f8e023f */
[----:B--2---:R-:W-:Y:S02]  /*18af0*/  LOP3.LUT P0, RZ, R4, 0x3, RZ, 0xc0, !PT ;  /* 0x0000000304ff7812 */ /* 0x004fe4000780c0ff */
[----:B------:R-:W1:Y:S02]  /*18b00*/  @P2 LDC R4, c[0x0][0xbec] ;  /* 0x0002fb00ff042b82 */ /* 0x000e640000000800 */
[----:B------:R-:W-:-:S13]  /*18b10*/  ISETP.GE.OR P3, PT, R25, R6, P0 ;  /* 0x000000061900720c */ /* 0x000fda0000766670 */
[----:B------:R-:W2:Y:S01]  /*18b20*/  @!P3 LDL R13, [R1+0x1e0] ;  /* 0x0001e000010db983 */ /* 0x000ea20000100800 */
[----:B---3--:R-:W-:Y:S01]  /*18b30*/  VIADD R21, R8, UR38 ;  /* 0x0000002608157c36 */ /* 0x008fe20008000000 */
[----:B------:R-:W-:Y:S02]  /*18b40*/  UIMAD.WIDE.U32 UR10, UR12, UR8, URZ ;  /* 0x000000080c0a72a5 */ /* 0x000fe4000f8e003f */
[----:B------:R-:W-:Y:S01]  /*18b50*/  UIMAD.WIDE.U32 UR22, UR14, UR9, URZ ;  /* 0x000000090e1672a5 */ /* 0x000fe2000f8e003f */
[----:B------:R-:W-:Y:S01]  /*18b60*/  IMAD.MOV.U32 R9, RZ, RZ, R21 ;  /* 0x000000ffff097224 */ /* 0x000fe200078e0015 */
[----:B------:R-:W-:Y:S02]  /*18b70*/  UIMAD UR9, UR15, UR9, URZ ;  /* 0x000000090f0972a4 */ /* 0x000fe4000f8e023f */
[----:B------:R-:W-:Y:S01]  /*18b80*/  UIMAD UR13, UR12, UR18, UR13 ;  /* 0x000000120c0d72a4 */ /* 0x000fe2000f8e020d */
[----:B-1----:R-:W-:Y:S01]  /*18b90*/  @P2 IMAD.HI.U32 R4, R21, R4, RZ ;  /* 0x0000000415042227 */ /* 0x002fe200078e00ff */
[----:B------:R-:W-:-:S02]  /*18ba0*/  UIADD3 UR16, UP0, UP2, UR10, UR16, UR4 ;  /* 0x000000100a107290 */ /* 0x000fc4000fa1e004 */
[----:B------:R-:W-:Y:S02]  /*18bb0*/  UIADD3 UR10, UR23, UR9, URZ ;  /* 0x00000009170a7290 */ /* 0x000fe4000fffe03f */
[----:B0-----:R-:W-:Y:S01]  /*18bc0*/  @P2 SHF.R.U32.HI R9, RZ, R5, R4 ;  /* 0x00000005ff092219 */ /* 0x001fe20000011604 */
[----:B------:R-:W-:Y:S01]  /*18bd0*/  UIADD3 UR20, UR17, UR20, URZ ;  /* 0x0000001411147290 */ /* 0x000fe2000fffe03f */
[----:B------:R-:W-:Y:S01]  /*18be0*/  IMAD.U32 R4, RZ, RZ, UR22 ;  /* 0x00000016ff047e24 */ /* 0x000fe2000f8e00ff */
[----:B------:R-:W-:Y:S01]  /*18bf0*/  UIADD3 UR9, UR11, UR13, URZ ;  /* 0x0000000d0b097290 */ /* 0x000fe2000fffe03f */
[----:B------:R-:W-:Y:S01]  /*18c00*/  IMAD.U32 R5, RZ, RZ, UR23 ;  /* 0x00000017ff057e24 */ /* 0x000fe2000f8e00ff */
[----:B------:R-:W-:Y:S01]  /*18c10*/  USHF.R.S32.HI UR14, URZ, 0x1f, UR4 ;  /* 0x0000001f3f0e7899 */ /* 0x000fe20008011404 */
[----:B------:R-:W-:Y:S01]  /*18c20*/  IMAD.MOV R11, RZ, RZ, -R9 ;  /* 0x000000ffff0b7224 */ /* 0x000fe200078e0a09 */
[----:B------:R-:W-:Y:S01]  /*18c30*/  IADD3 R4, P1, P4, R9, UR16, R4 ;  /* 0x0000001009047c10 */ /* 0x000fe2000fc3e004 */
[----:B------:R-:W-:Y:S01]  /*18c40*/  IMAD.U32 R10, RZ, RZ, UR10 ;  /* 0x0000000aff0a7e24 */ /* 0x000fe2000f8e00ff */
[----:B------:R-:W-:Y:S01]  /*18c50*/  UIADD3.X UR9, UR9, UR20, UR14, UP0, UP2 ;  /* 0x0000001409097290 */ /* 0x000fe200087e440e */
[----:B------:R-:W-:Y:S01]  /*18c60*/  IMAD R11, R20, R11, R21 ;  /* 0x0000000b140b7224 */ /* 0x000fe200078e0215 */
[----:B------:R-:W-:Y:S01]  /*18c70*/  SHF.R.S32.HI R5, RZ, 0x1f, R9 ;  /* 0x0000001fff057819 */ /* 0x000fe20000011409 */
[----:B------:R-:W-:Y:S01]  /*18c80*/  ULDC.64 UR10, c[0x0][UR19+0x210] ;  /* 0x00008400130a7abb */ /* 0x000fe20008000a00 */
[----:B------:R-:W-:Y:S01]  /*18c90*/  ULDC.64 UR12, c[0x0][0xba8] ;  /* 0x0002ea00000c7ab9 */ /* 0x000fe20000000a00 */
[----:B------:R-:W-:Y:S01]  /*18ca0*/  IMAD R9, R11, UR11, RZ ;  /* 0x0000000b0b097c24 */ /* 0x000fe2000f8e02ff */
[----:B------:R-:W-:Y:S01]  /*18cb0*/  SHF.R.S32.HI R8, RZ, 0x1f, R11 ;  /* 0x0000001fff087819 */ /* 0x000fe2000001140b */
[----:B------:R-:W-:Y:S01]  /*18cc0*/  @!UP1 ULDC UR12, c[0x0][0xb50] ;  /* 0x0002d400000c9ab9 */ /* 0x000fe20000000800 */
[----:B------:R-:W-:Y:S01]  /*18cd0*/  IADD3.X R5, R5, UR9, R10, P1, P4 ;  /* 0x0000000905057c10 */ /* 0x000fe20008fe840a */
[----:B------:R-:W-:-:S02]  /*18ce0*/  @!UP1 ULDC UR13, c[0x0][0xb54] ;  /* 0x0002d500000d9ab9 */ /* 0x000fc40000000800 */
[----:B------:R-:W-:Y:S02]  /*18cf0*/  IMAD R9, R8, UR10, R9 ;  /* 0x0000000a08097c24 */ /* 0x000fe4000f8e0209 */
[----:B------:R-:W-:-:S04]  /*18d00*/  IMAD.WIDE.U32 R4, R11, UR10, R4 ;  /* 0x0000000a0b047c25 */ /* 0x000fc8000f8e0004 */
[----:B------:R-:W-:Y:S01]  /*18d10*/  IMAD.IADD R5, R5, 0x1, R9 ;  /* 0x0000000105057824 */ /* 0x000fe200078e0209 */
[----:B------:R-:W-:Y:S01]  /*18d20*/  LEA R10, P1, R4, UR12, 0x2 ;  /* 0x0000000c040a7c11 */ /* 0x000fe2000f8210ff */
[----:B------:R-:W-:-:S03]  /*18d30*/  VIADD R11, R25, 0x8 ;  /* 0x00000008190b7836 */ /* 0x000fc60000000000 */
[----:B------:R-:W-:Y:S01]  /*18d40*/  LEA.HI.X R12, R4, UR13, R5, 0x2, P1 ;  /* 0x0000000d040c7c11 */ /* 0x000fe200088f1405 */
[----:B------:R-:W-:Y:S01]  /*18d50*/  SHFL.IDX PT, R8, R10, RZ, 0x1c1f ;  /* 0x001c1fff0a087589 */ /* 0x000fe200000e0000 */
[----:B------:R-:W-:-:S03]  /*18d60*/  ISETP.GE.OR P0, PT, R11, R6, P0 ;  /* 0x000000060b00720c */ /* 0x000fc60000706670 */
[----:B------:R-:W2:Y:S04]  /*18d70*/  SHFL.IDX PT, R9, R12, RZ, 0x1c1f ;  /* 0x001c1fff0c097589 */ /* 0x000ea800000e0000 */
[----:B--2---:R-:W-:Y:S06]  /*18d80*/  @!P3 ST.E desc[UR36][R8.64], R13 ;  /* 0x0000000d0800b985 */ /* 0x004fec000c101924 */
[----:B------:R-:W2:Y:S01]  /*18d90*/  @!P0 LDL R15, [R1+0x1e4] ;  /* 0x0001e400010f8983 */ /* 0x000ea20000100800 */
[----:B------:R-:W-:-:S02]  /*18da0*/  PLOP3.LUT P1, PT, PT, PT, UP1, 0x80, 0x0 ;  /* 0x000000000000781c */ /* 0x000fc40003f2f018 */
[-C--:B------:R-:W-:Y:S01]  /*18db0*/  ISETP.GE.AND P3, PT, R25, R6.reuse, PT ;  /* 0x000000061900720c */ /* 0x080fe20003f66270 */
[----:B------:R-:W-:Y:S04]  /*18dc0*/  SHFL.IDX PT, R4, R10, 0x1, 0x1c1f ;  /* 0x003c1f000a047f89 */ /* 0x000fe800000e0000 */
[----:B------:R-:W2:Y:S04]  /*18dd0*/  SHFL.IDX PT, R5, R12, 0x1, 0x1c1f ;  /* 0x003c1f000c057f89 */ /* 0x000ea800000e0000 */
[----:B--2---:R0:W-:Y:S01]  /*18de0*/  @!P0 ST.E desc[UR36][R4.64], R15 ;  /* 0x0000000f04008985 */ /* 0x0041e2000c101924 */
[----:B------:R-:W-:Y:S01]  /*18df0*/  ISETP.GE.AND P0, PT, R11, R6, PT ;  /* 0x000000060b00720c */ /* 0x000fe20003f06270 */
[----:B------:R-:W-:-:S12]  /*18e00*/  @P1 BRA `(.L_x_11686) ;  /* 0x0000000c00c81947 */ /* 0x000fd80003800000 */
[----:B0-----:R-:W-:Y:S01]  /*18e10*/  IMAD R5, R213, 0x40, R18 ;  /* 0x00000040d5057824 */ /* 0x001fe200078e0212 */
[----:B------:R-:W-:Y:S01]  /*18e20*/  ULDC.64 UR12, c[0x0][0xaa0] ;  /* 0x0002a800000c7ab9 */ /* 0x000fe20000000a00 */
[----:B------:R-:W0:Y:S02]  /*18e30*/  @P2 LDC R21, c[0x0][0xbf0] ;  /* 0x0002fc00ff152b82 */ /* 0x000e240000000800 */
        /* <DEDUP_REMOVED lines=12> */
[----:B------:R-:W-:Y:S01]  /*18f00*/  IMAD.X R25, RZ, RZ, R3, P3 ;  /* 0x000000ffff197224 */ /* 0x000fe200018e0603 */
[C---:B------:R-:W-:Y:S02]  /*18f10*/  IADD3 R33, P0, R2.reuse, 0x4000, RZ ;  /* 0x0000400002217810 */ /* 0x040fe40007f1e0ff */
[C---:B------:R-:W-:Y:S01]  /*18f20*/  IADD3 R37, P6, R2.reuse, 0x5000, RZ ;  /* 0x0000500002257810 */ /* 0x040fe20007fde0ff */
[----:B------:R-:W-:Y:S01]  /*18f30*/  UIMAD UR9, UR14, UR12, URZ ;  /* 0x0000000c0e0972a4 */ /* 0x000fe2000f8e023f */
[C---:B------:R-:W-:Y:S01]  /*18f40*/  IADD3 R41, P5, R2.reuse, 0x6000, RZ ;  /* 0x0000600002297810 */ /* 0x040fe20007fbe0ff */
[----:B------:R-:W-:Y:S01]  /*18f50*/  UIMAD.WIDE.U32 UR10, UR4, UR12, URZ ;  /* 0x0000000c040a72a5 */ /* 0x000fe2000f8e003f */
[C---:B------:R-:W-:Y:S01]  /*18f60*/  IADD3 R45, P4, R2.reuse, 0x7000, RZ ;  /* 0x00007000022d7810 */ /* 0x040fe20007f9e0ff */
[----:B------:R-:W5:Y:S01]  /*18f70*/  LD.E.128 R12, desc[UR36][R12.64] ;  /* 0x000000240c0c7980 */ /* 0x000f62000c101d00 */
[----:B------:R-:W-:-:S02]  /*18f80*/  IADD3 R49, P3, R2, 0x8000, RZ ;  /* 0x0000800002317810 */ /* 0x000fc40007f7e0ff */
[----:B------:R-:W-:Y:S01]  /*18f90*/  SHF.R.U64 R28, R28, 0x3, RZ ;  /* 0x000000031c1c7819 */ /* 0x000fe200000012ff */
[----:B------:R-:W5:Y:S01]  /*18fa0*/  LD.E.128 R24, desc[UR36][R24.64] ;  /* 0x0000002418187980 */ /* 0x000f62000c101d00 */
[----:B------:R-:W-:Y:S02]  /*18fb0*/  LOP3.LUT R32, R33, 0x380, RZ, 0xc0, !PT ;  /* 0x0000038021207812 */ /* 0x000fe400078ec0ff */
[----:B------:R-:W-:Y:S02]  /*18fc0*/  LOP3.LUT R36, R37, 0x380, RZ, 0xc0, !PT ;  /* 0x0000038025247812 */ /* 0x000fe400078ec0ff */
[----:B------:R-:W-:Y:S02]  /*18fd0*/  LOP3.LUT R40, R41, 0x380, RZ, 0xc0, !PT ;  /* 0x0000038029287812 */ /* 0x000fe400078ec0ff */
[----:B------:R-:W-:Y:S02]  /*18fe0*/  LOP3.LUT R44, R45, 0x380, RZ, 0xc0, !PT ;  /* 0x000003802d2c7812 */ /* 0x000fe400078ec0ff */
[----:B------:R-:W-:-:S02]  /*18ff0*/  LOP3.LUT R48, R49, 0x380, RZ, 0xc0, !PT ;  /* 0x0000038031307812 */ /* 0x000fc400078ec0ff */
[----:B------:R-:W-:Y:S01]  /*19000*/  LOP3.LUT R28, R28, R29, RZ, 0x3c, !PT ;  /* 0x0000001d1c1c7212 */ /* 0x000fe200078e3cff */
[----:B------:R-:W-:Y:S01]  /*19010*/  IMAD.X R29, RZ, RZ, R3, P1 ;  /* 0x000000ffff1d7224 */ /* 0x000fe200008e0603 */
[----:B------:R-:W-:Y:S02]  /*19020*/  IADD3 R53, P1, R2, 0x9000, RZ ;  /* 0x0000900002357810 */ /* 0x000fe40007f3e0ff */
[----:B------:R-:W-:Y:S02]  /*19030*/  SHF.R.U64 R32, R32, 0x3, RZ ;  /* 0x0000000320207819 */ /* 0x000fe400000012ff */
[----:B------:R-:W-:Y:S02]  /*19040*/  SHF.R.U64 R36, R36, 0x3, RZ ;  /* 0x0000000324247819 */ /* 0x000fe400000012ff */
[----:B------:R-:W-:Y:S01]  /*19050*/  LOP3.LUT R9, R2, 0x380, RZ, 0xc0, !PT ;  /* 0x0000038002097812 */ /* 0x000fe200078ec0ff */
[----:B------:R-:W-:Y:S01]  /*19060*/  UIMAD UR9, UR4, UR13, UR9 ;  /* 0x0000000d040972a4 */ /* 0x000fe2000f8e0209 */
[----:B------:R-:W-:Y:S01]  /*19070*/  SHF.R.U64 R40, R40, 0x3, RZ ;  /* 0x0000000328287819 */ /* 0x000fe200000012ff */
[----:B------:R-:W5:Y:S01]  /*19080*/  LD.E.128 R28, desc[UR36][R28.64] ;  /* 0x000000241c1c7980 */ /* 0x000f62000c101d00 */
[----:B------:R-:W-:Y:S01]  /*19090*/  SHF.R.U64 R44, R44, 0x3, RZ ;  /* 0x000000032c2c7819 */ /* 0x000fe200000012ff */
[----:B------:R-:W-:Y:S01]  /*190a0*/  ULDC.64 UR12, c[0x0][0xae8] ;  /* 0x0002ba00000c7ab9 */ /* 0x000fe20000000a00 */
[----:B------:R-:W-:-:S02]  /*190b0*/  SHF.R.U64 R48, R48, 0x3, RZ ;  /* 0x0000000330307819 */ /* 0x000fc400000012ff */
        /* <DEDUP_REMOVED lines=13> */
[----:B------:R-:W-:Y:S01]  /*19190*/  UIADD3 UR11, UR11, UR9, URZ ;  /* 0x000000090b0b7290 */ /* 0x000fe2000fffe03f */
[C---:B------:R-:W-:Y:S01]  /*191a0*/  IADD3 R61, P6, R2.reuse, 0xb000, RZ ;  /* 0x0000b000023d7810 */ /* 0x040fe20007fde0ff */
[----:B------:R-:W-:Y:S01]  /*191b0*/  USHF.R.S32.HI UR4, URZ, 0x1f, UR8 ;  /* 0x0000001f3f047899 */ /* 0x000fe20008011408 */
[C---:B------:R-:W-:Y:S01]  /*191c0*/  IADD3 R65, P5, R2.reuse, 0xc000, RZ ;  /* 0x0000c00002417810 */ /* 0x040fe20007fbe0ff */
[----:B------:R-:W5:Y:S01]  /*191d0*/  LD.E.128 R32, desc[UR36][R32.64] ;  /* 0x0000002420207980 */ /* 0x000f62000c101d00 */
[C---:B------:R-:W-:Y:S02]  /*191e0*/  IADD3 R69, P4, R2.reuse, 0xd000, RZ ;  /* 0x0000d00002457810 */ /* 0x040fe40007f9e0ff */
[----:B------:R-:W-:Y:S01]  /*191f0*/  IADD3 R73, P3, R2, 0xe000, RZ ;  /* 0x0000e00002497810 */ /* 0x000fe20007f7e0ff */
[----:B------:R-:W5:Y:S01]  /*19200*/  LD.E.128 R36, desc[UR36][R36.64] ;  /* 0x0000002424247980 */ /* 0x000f62000c101d00 */
[----:B------:R-:W-:-:S02]  /*19210*/  SHF.R.U64 R52, R52, 0x3, RZ ;  /* 0x0000000334347819 */ /* 0x000fc400000012ff */
        /* <DEDUP_REMOVED lines=8> */
[----:B------:R-:W-:Y:S01]  /*192a0*/  LOP3.LUT R52, R52, R53, RZ, 0x3c, !PT ;  /* 0x0000003534347212 */ /* 0x000fe200078e3cff */
[----:B------:R-:W-:Y:S01]  /*192b0*/  IMAD.X R53, RZ, RZ, R3, P1 ;  /* 0x000000ffff357224 */ /* 0x000fe200008e0603 */
[----:B------:R-:W-:-:S02]  /*192c0*/  IADD3 R5, P1, R2, 0xf000, RZ ;  /* 0x0000f00002057810 */ /* 0x000fc40007f3e0ff */
[----:B------:R-:W-:Y:S02]  /*192d0*/  SHF.R.U64 R56, R56, 0x3, RZ ;  /* 0x0000000338387819 */ /* 0x000fe400000012ff */
[----:B------:R-:W-:Y:S01]  /*192e0*/  SHF.R.U64 R60, R60, 0x3, RZ ;  /* 0x000000033c3c7819 */ /* 0x000fe200000012ff */
[----:B------:R-:W-:Y:S01]  /*192f0*/  IMAD.X R77, RZ, RZ, R3, P1 ;  /* 0x000000ffff4d7224 */ /* 0x000fe200008e0603 */
[----:B------:R-:W-:Y:S01]  /*19300*/  SHF.R.U64 R64, R64, 0x3, RZ ;  /* 0x0000000340407819 */ /* 0x000fe200000012ff */
[----:B------:R-:W-:Y:S01]  /*19310*/  UIMAD.WIDE.U32 UR10, UR58, UR12, UR10 ;  /* 0x0000000c3a0a72a5 */ /* 0x000fe2000f8e000a */
[----:B------:R-:W-:Y:S01]  /*19320*/  SHF.R.U64 R68, R68, 0x3, RZ ;  /* 0x0000000344447819 */ /* 0x000fe200000012ff */
[----:B------:R-:W5:Y:S01]  /*19330*/  LD.E.128 R52, desc[UR36][R52.64] ;  /* 0x0000002434347980 */ /* 0x000f62000c101d00 */
[----:B------:R-:W-:Y:S02]  /*19340*/  SHF.R.U64 R72, R72, 0x3, RZ ;  /* 0x0000000348487819 */ /* 0x000fe400000012ff */
[----:B------:R-:W-:-:S02]  /*19350*/  LOP3.LUT R2, R9, R2, RZ, 0x3c, !PT ;  /* 0x0000000209027212 */ /* 0x000fc400078e3cff */
        /* <DEDUP_REMOVED lines=11> */
[----:B------:R-:W-:Y:S01]  /*19410*/  LOP3.LUT R4, R5, 0x380, RZ, 0xc0, !PT ;  /* 0x0000038005047812 */ /* 0x000fe200078ec0ff */
[----:B------:R-:W-:-:S02]  /*19420*/  UIMAD UR11, UR58, UR13, UR11 ;  /* 0x0000000d3a0b72a4 */ /* 0x000fc4000f8e020b */
[----:B------:R-:W5:Y:S01]  /*19430*/  LD.E.128 R56, desc[UR36][R56.64] ;  /* 0x0000002438387980 */ /* 0x000f62000c101d00 */
[----:B------:R-:W-:Y:S01]  /*19440*/  SHF.R.U64 R4, R4, 0x3, RZ ;  /* 0x0000000304047819 */ /* 0x000fe200000012ff */
[----:B------:R-:W-:Y:S02]  /*19450*/  ULDC.64 UR12, c[0x0][0xaf0] ;  /* 0x0002bc00000c7ab9 */ /* 0x000fe40000000a00 */
[----:B------:R-:W5:Y:S01]  /*19460*/  LD.E.128 R60, desc[UR36][R60.64] ;  /* 0x000000243c3c7980 */ /* 0x000f62000c101d00 */
[----:B-1----:R-:W1:Y:S01]  /*19470*/  @P2 LDC R3, c[0x0][0xbec] ;  /* 0x0002fb00ff032b82 */ /* 0x002e620000000800 */
[----:B------:R-:W-:Y:S01]  /*19480*/  IMAD R2, R215, 0x20, R213 ;  /* 0x00000020d7027824 */ /* 0x000fe200078e02d5 */
[----:B------:R-:W-:Y:S01]  /*19490*/  LOP3.LUT R76, R4, R5, RZ, 0x3c, !PT ;  /* 0x00000005044c7212 */ /* 0x000fe200078e3cff */
[----:B------:R-:W5:Y:S02]  /*194a0*/  LD.E.128 R64, desc[UR36][R64.64] ;  /* 0x0000002440407980 */ /* 0x000f64000c101d00 */
[----:B------:R-:W-:Y:S01]  /*194b0*/  VIADD R80, R2, UR38 ;  /* 0x0000002602507c36 */ /* 0x000fe20008000000 */
[----:B------:R-:W-:Y:S01]  /*194c0*/  UIMAD UR4, UR4, UR12, URZ ;  /* 0x0000000c040472a4 */ /* 0x000fe2000f8e023f */
[----:B------:R-:W5:Y:S02]  /*194d0*/  LD.E.128 R68, desc[UR36][R68.64] ;  /* 0x0000002444447980 */ /* 0x000f64000c101d00 */
[----:B------:R-:W-:Y:S01]  /*194e0*/  IMAD.MOV.U32 R5, RZ, RZ, R80 ;  /* 0x000000ffff057224 */ /* 0x000fe200078e0050 */
[----:B------:R-:W-:Y:S01]  /*194f0*/  UIMAD UR4, UR8, UR13, UR4 ;  /* 0x0000000d080472a4 */ /* 0x000fe2000f8e0204 */
[----:B------:R-:W5:Y:S01]  /*19500*/  LD.E.128 R72, desc[UR36][R72.64] ;  /* 0x0000002448487980 */ /* 0x000f62000c101d00 */
[----:B------:R-:W-:-:S03]  /*19510*/  UIMAD.WIDE.U32 UR8, UR8, UR12, UR10 ;  /* 0x0000000c080872a5 */ /* 0x000fc6000f8e000a */
[----:B------:R-:W-:Y:S01]  /*19520*/  ULDC.64 UR10, c[0x0][0xae0] ;  /* 0x0002b800000a7ab9 */ /* 0x000fe20000000a00 */
[----:B------:R-:W5:Y:S01]  /*19530*/  LD.E.128 R76, desc[UR36][R76.64] ;  /* 0x000000244c4c7980 */ /* 0x000f62000c101d00 */
[----:B-1----:R-:W-:Y:S01]  /*19540*/  @P2 IMAD.HI.U32 R2, R80, R3, RZ ;  /* 0x0000000350022227 */ /* 0x002fe200078e00ff */
[----:B------:R-:W-:Y:S01]  /*19550*/  UIADD3 UR4, UR9, UR4, URZ ;  /* 0x0000000409047290 */ /* 0x000fe2000fffe03f */
[----:B------:R-:W-:Y:S01]  /*19560*/  @!PT LDS RZ, [RZ] ;  /* 0x00000000fffff984 */ /* 0x000fe20000000800 */
[----:B------:R-:W-:Y:S01]  /*19570*/  @!PT LDS RZ, [RZ] ;  /* 0x00000000fffff984 */ /* 0x000fe20000000800 */
[----:B------:R-:W-:Y:S01]  /*19580*/  @!PT LDS RZ, [RZ] ;  /* 0x00000000fffff984 */ /* 0x000fe20000000800 */
[----:B------:R-:W-:Y:S01]  /*19590*/  @!PT LDS RZ, [RZ] ;  /* 0x00000000fffff984 */ /* 0x000fe20000000800 */
[----:B------:R1:W-:Y:S06]  /*195a0*/  MEMBAR.ALL.CTA ;  /* 0x0000000000007992 */ /* 0x0003ec0000008000 */
[----:B-1----:R-:W1:Y:S01]  /*195b0*/  FENCE.VIEW.ASYNC.S ;  /* 0x00000000000073c6 */ /* 0x002e620000000000 */
[----:B0-----:R-:W-:-:S04]  /*195c0*/  @P2 SHF.R.U32.HI R5, RZ, R21, R2 ;  /* 0x00000015ff052219 */ /* 0x001fc80000011602 */
[--C-:B------:R-:W-:Y:S01]  /*195d0*/  SHF.R.S32.HI R4, RZ, 0x1f, R5.reuse ;  /* 0x0000001fff047819 */ /* 0x100fe20000011405 */
[----:B------:R-:W-:Y:S02]  /*195e0*/  IMAD.MOV R21, RZ, RZ, -R5 ;  /* 0x000000ffff157224 */ /* 0x000fe400078e0a05 */
[----:B------:R-:W-:Y:S02]  /*195f0*/  IMAD.U32 R3, RZ, RZ, UR9 ;  /* 0x00000009ff037e24 */ /* 0x000fe4000f8e00ff */
[----:B------:R-:W-:Y:S02]  /*19600*/  IMAD R4, R4, UR10, RZ ;  /* 0x0000000a04047c24 */ /* 0x000fe4000f8e02ff */
[----:B------:R-:W-:Y:S02]  /*19610*/  IMAD R21, R20, R21, R80 ;  /* 0x0000001514157224 */ /* 0x000fe400078e0250 */
[----:B------:R-:W-:Y:S01]  /*19620*/  IMAD.U32 R2, RZ, RZ, UR8 ;  /* 0x00000008ff027e24 */ /* 0x000fe2000f8e00ff */
[----:B------:R-:W-:Y:S01]  /*19630*/  ULDC.64 UR8, c[0x0][0xad8] ;  /* 0x0002b60000087ab9 */ /* 0x000fe20000000a00 */
[----:B------:R-:W-:-:S02]  /*19640*/  IMAD.U32 R3, RZ, RZ, UR4 ;  /* 0x00000004ff037e24 */ /* 0x000fc4000f8e00ff */
        /* <DEDUP_REMOVED lines=14> */
[----:B------:R-:W-:Y:S02]  /*19730*/  PRMT R0, RZ, 0x654, R0 ;  /* 0x00000654ff007816 */ /* 0x000fe40000000000 */
[----:B------:R-:W-:Y:S02]  /*19740*/  LEA.HI.X R83, R2, UR9, R3, 0x1, P3 ;  /* 0x0000000902537c11 */ /* 0x000fe400098f0c03 */
[-C--:B------:R-:W-:Y:S01]  /*19750*/  ISETP.GE.AND P1, PT, R5, R6.reuse, PT ;  /* 0x000000060500720c */ /* 0x080fe20003f26270 */
[----:B------:R-:W-:Y:S01]  /*19760*/  VIADD R5, R85, 0x40 ;  /* 0x0000004055057836 */ /* 0x000fe20000000000 */
[----:B-1----:R0:W-:Y:S01]  /*19770*/  SYNCS.ARRIVE.TRANS64.RED.A1T0 RZ, [R0+URZ], RZ ;  /* 0x000000ff00ff79a7 */ /* 0x0021e2000810043f */
[----:B------:R1:W2:Y:S01]  /*19780*/  SHFL.IDX PT, R80, R82, RZ, 0x181f ;  /* 0x00181fff52507589 */ /* 0x0002a200000e0000 */
[----:B------:R-:W-:Y:S02]  /*19790*/  BSSY B1, `(.L_x_11687) ;  /* 0x0000015000017945 */ /* 0x000fe40003800000 */
[----:B------:R-:W-:Y:S01]  /*197a0*/  ISETP.GE.AND P0, PT, R5, R6, PT ;  /* 0x000000060500720c */ /* 0x000fe20003f06270 */
[----:B0-----:R1:W0:Y:S01]  /*197b0*/  SHFL.IDX PT, R0, R83, RZ, 0x181f ;  /* 0x00181fff53007589 */ /* 0x00122200000e0000 */
[----:B------:R-:W-:Y:S11]  /*197c0*/  @P2 BRA `(.L_x_11688) ;  /* 0x0000000000442947 */ /* 0x000ff60003800000 */
[----:B------:R-:W-:Y:S02]  /*197d0*/  ULDC UR4, c[0x0][0xac8] ;  /* 0x0002b20000047ab9 */ /* 0x000fe40000000800 */
[----:B------:R-:W-:Y:S02]  /*197e0*/  ISETP.GE.AND P5, PT, R18, UR4, PT ;  /* 0x0000000412007c0c */ /* 0x000fe4000bfa6270 */
[----:B------:R-:W-:Y:S02]  /*197f0*/  ISETP.GE.AND P4, PT, R22, UR4, PT ;  /* 0x0000000416007c0c */ /* 0x000fe4000bf86270 */
[----:B------:R-:W-:Y:S02]  /*19800*/  ISETP.GE.AND P3, PT, R19, UR4, PT ;  /* 0x0000000413007c0c */ /* 0x000fe4000bf66270 */
[----:B------:R-:W-:-:S07]  /*19810*/  ISETP.GE.AND P2, PT, R23, UR4, PT ;  /* 0x0000000417007c0c */ /* 0x000fce000bf46270 */
[----:B--2---:R-:W-:-:S04]  /*19820*/  @!P5 LEA R2, P6, R18, R80, 0x1 ;  /* 0x000000501202d211 */ /* 0x004fc800078c08ff */
[----:B0-----:R-:W-:Y:S02]  /*19830*/  @!P5 LEA.HI.X R3, R18, R0, R181, 0x1, P6 ;  /* 0x000000001203d211 */ /* 0x001fe400030f0cb5 */
        /* <DEDUP_REMOVED lines=10> */
.L_x_11688:
[----:B------:R-:W-:Y:S05]  /*198e0*/  BSYNC B1 ;  /* 0x0000000000017941 */ /* 0x000fea0003800000 */
.L_x_11687:
[----:B0-----:R0:W4:Y:S01]  /*198f0*/  SHFL.IDX PT, R0, R83, 0x1, 0x181f ;  /* 0x00381f0053007f89 */ /* 0x00112200000e0000 */
[----:B------:R-:W-:Y:S03]  /*19900*/  BSSY B1, `(.L_x_11689) ;  /* 0x0000014000017945 */ /* 0x000fe60003800000 */
[----:B---3-5:R0:W3:Y:S01]  /*19910*/  SHFL.IDX PT, R10, R82, 0x1, 0x181f ;  /* 0x00381f00520a7f89 */ /* 0x0280e200000e0000 */
[----:B------:R-:W-:Y:S05]  /*19920*/  @P1 BRA `(.L_x_11690) ;  /* 0x0000000000441947 */ /* 0x000fea0003800000 */
[----:B------:R-:W-:Y:S02]  /*19930*/  ULDC UR4, c[0x0][0xac8] ;  /* 0x0002b20000047ab9 */ /* 0x000fe40000000800 */
[----:B------:R-:W-:Y:S02]  /*19940*/  ISETP.GE.AND P4, PT, R18, UR4, PT ;  /* 0x0000000412007c0c */ /* 0x000fe4000bf86270 */
[----:B------:R-:W-:Y:S02]  /*19950*/  ISETP.GE.AND P3, PT, R22, UR4, PT ;  /* 0x0000000416007c0c */ /* 0x000fe4000bf66270 */
[----:B------:R-:W-:Y:S02]  /*19960*/  ISETP.GE.AND P2, PT, R19, UR4, PT ;  /* 0x0000000413007c0c */ /* 0x000fe4000bf46270 */
[----:B------:R-:W-:-:S07]  /*19970*/  ISETP.GE.AND P1, PT, R23, UR4, PT ;  /* 0x0000000417007c0c */ /* 0x000fce000bf26270 */
[-C--:B---3--:R-:W-:Y:S02]  /*19980*/  @!P4 LEA R2, P6, R18, R10.reuse, 0x1 ;  /* 0x0000000a1202c211 */ /* 0x088fe400078c08ff */
[----:B------:R-:W-:Y:S02]  /*19990*/  @!P3 LEA R4, P5, R22, R10, 0x1 ;  /* 0x0000000a1604b211 */ /* 0x000fe400078a08ff */
[----:B----4-:R-:W-:Y:S02]  /*199a0*/  @!P4 LEA.HI.X R3, R18, R0, R181, 0x1, P6 ;  /* 0x000000001203c211 */ /* 0x010fe400030f0cb5 */
        /* <DEDUP_REMOVED lines=9> */
.L_x_11690:
[----:B------:R-:W-:Y:S05]  /*19a40*/  BSYNC B1 ;  /* 0x0000000000017941 */ /* 0x000fea0003800000 */
.L_x_11689:
[----:B----4-:R4:W0:Y:S01]  /*19a50*/  SHFL.IDX PT, R0, R83, 0x2, 0x181f ;  /* 0x00581f0053007f89 */ /* 0x01082200000e0000 */
[----:B------:R-:W-:Y:S03]  /*19a60*/  BSSY B1, `(.L_x_11691) ;  /* 0x0000014000017945 */ /* 0x000fe60003800000 */
[----:B---3--:R4:W3:Y:S01]  /*19a70*/  SHFL.IDX PT, R10, R82, 0x2, 0x181f ;  /* 0x00581f00520a7f89 */ /* 0x0088e200000e0000 */
[----:B------:R-:W-:Y:S05]  /*19a80*/  @P0 BRA `(.L_x_11692) ;  /* 0x0000000000440947 */ /* 0x000fea0003800000 */
[----:B------:R-:W-:Y:S02]  /*19a90*/  ULDC UR4, c[0x0][0xac8] ;  /* 0x0002b20000047ab9 */ /* 0x000fe40000000800 */
[----:B------:R-:W-:Y:S02]  /*19aa0*/  ISETP.GE.AND P3, PT, R18, UR4, PT ;  /* 0x0000000412007c0c */ /* 0x000fe4000bf66270 */
[----:B------:R-:W-:Y:S02]  /*19ab0*/  ISETP.GE.AND P2, PT, R22, UR4, PT ;  /* 0x0000000416007c0c */ /* 0x000fe4000bf46270 */
[----:B------:R-:W-:Y:S02]  /*19ac0*/  ISETP.GE.AND P1, PT, R19, UR4, PT ;  /* 0x0000000413007c0c */ /* 0x000fe4000bf26270 */
[----:B------:R-:W-:-:S07]  /*19ad0*/  ISETP.GE.AND P0, PT, R23, UR4, PT ;  /* 0x0000000417007c0c */ /* 0x000fce000bf06270 */
[-C--:B---3--:R-:W-:Y:S02]  /*19ae0*/  @!P3 LEA R2, P6, R18, R10.reuse, 0x1 ;  /* 0x0000000a1202b211 */ /* 0x088fe400078c08ff */
[-C--:B------:R-:W-:Y:S02]  /*19af0*/  @!P2 LEA R4, P5, R22, R10.reuse, 0x1 ;  /* 0x0000000a1604a211 */ /* 0x080fe400078a08ff */
[----:B------:R-:W-:Y:S02]  /*19b00*/  @!P1 LEA R8, P4, R19, R10, 0x1 ;  /* 0x0000000a13089211 */ /* 0x000fe400078808ff */
[----:B0-----:R-:W-:Y:S02]  /*19b10*/  @!P3 LEA.HI.X R3, R18, R0, R181, 0x1, P6 ;  /* 0x000000001203b211 */ /* 0x001fe400030f0cb5 */
        /* <DEDUP_REMOVED lines=8> */
.L_x_11692:
[----:B------:R-:W-:Y:S05]  /*19ba0*/  BSYNC B1 ;  /* 0x0000000000017941 */ /* 0x000fea0003800000 */
.L_x_11691:
[----:B0-----:R-:W-:Y:S01]  /*19bb0*/  VIADD R3, R85, 0x60 ;  /* 0x0000006055037836 */ /* 0x001fe20000000000 */
[----:B-1--4-:R-:W0:Y:S04]  /*19bc0*/  SHFL.IDX PT, R83, R83, 0x3, 0x181f ;  /* 0x00781f0053537f89 */ /* 0x012e2800000e0000 */
[----:B------:R-:W-:Y:S01]  /*19bd0*/  ISETP.GE.AND P0, PT, R3, R6, PT ;  /* 0x000000060300720c */ /* 0x000fe20003f06270 */
[----:B------:R-:W1:-:S12]  /*19be0*/  SHFL.IDX PT, R82, R82, 0x3, 0x181f ;  /* 0x00781f0052527f89 */ /* 0x000e5800000e0000 */
[----:B------:R-:W-:Y:S05]  /*19bf0*/  @P0 BRA `(.L_x_11693) ;  /* 0x0000002800100947 */ /* 0x000fea0003800000 */
[----:B------:R-:W-:Y:S02]  /*19c00*/  ULDC UR4, c[0x0][0xac8] ;  /* 0x0002b20000047ab9 */ /* 0x000fe40000000800 */
[----:B------:R-:W-:Y:S02]  /*19c10*/  ISETP.GE.AND P3, PT, R18, UR4, PT ;  /* 0x0000000412007c0c */ /* 0x000fe4000bf66270 */
[----:B------:R-:W-:Y:S02]  /*19c20*/  ISETP.GE.AND P4, PT, R22, UR4, PT ;  /* 0x0000000416007c0c */ /* 0x000fe4000bf86270 */
[----:B------:R-:W-:-:S09]  /*19c30*/  ISETP.GE.AND P5, PT, R19, UR4, PT ;  /* 0x0000000413007c0c */ /* 0x000fd2000bfa6270 */
[-C--:B-1----:R-:W-:Y:S02]  /*19c40*/  @!P3 LEA R2, P0, R18, R82.reuse, 0x1 ;  /* 0x000000521202b211 */ /* 0x082fe400078008ff */
[-C--:B------:R-:W-:Y:S02]  /*19c50*/  @!P4 LEA R4, P1, R22, R82.reuse, 0x1 ;  /* 0x000000521604c211 */ /* 0x080fe400078208ff */
[C---:B------:R-:W-:Y:S02]  /*19c60*/  @!P5 LEA R8, P2, R19.reuse, R82, 0x1 ;  /* 0x000000521308d211 */ /* 0x040fe400078408ff */
[-C--:B0-----:R-:W-:Y:S02]  /*19c70*/  @!P3 LEA.HI.X R3, R18, R83.reuse, R181, 0x1, P0 ;  /* 0x000000531203b211 */ /* 0x081fe400000f0cb5 */
[-C--:B------:R-:W-:Y:S02]  /*19c80*/  @!P4 LEA.HI.X R5, R22, R83.reuse, R180, 0x1, P1 ;  /* 0x000000531605c211 */ /* 0x080fe400008f0cb4 */
[----:B------:R-:W-:Y:S01]  /*19c90*/  @!P5 LEA.HI.X R9, R19, R83, R179, 0x1, P2 ;  /* 0x000000531309d211 */ /* 0x000fe200010f0cb3 */
        /* <DEDUP_REMOVED lines=9> */
.L_x_11686:
[----:B------:R1:W5:Y:S01]  /*19d30*/  LDL R40, [R1+0x444] ;  /* 0x0004440001287983 */ /* 0x0003620000100800 */
[----:B------:R-:W-:Y:S01]  /*19d40*/  ULDC.64 UR12, c[0x0][0xb08] ;  /* 0x0002c200000c7ab9 */ /* 0x000fe20000000a00 */
[----:B------:R-:W2:Y:S02]  /*19d50*/  @P2 LDC R2, c[0x0][0xbec] ;  /* 0x0002fb00ff022b82 */ /* 0x000ea40000000800 */
[----:B------:R1:W5:Y:S04]  /*19d60*/  LDL R39, [R1+0x440] ;  /* 0x0004400001277983 */ /* 0x0003680000100800 */
        /* <DEDUP_REMOVED lines=14> */
[----:B------:R1:W5:Y:S01]  /*19e50*/  LDL R24, [R1+0x404] ;  /* 0x0004040001187983 */ /* 0x0003620000100800 */
[----:B------:R-:W-:Y:S01]  /*19e60*/  UIMAD UR9, UR14, UR12, URZ ;  /* 0x0000000c0e0972a4 */ /* 0x000fe2000f8e023f */
[----:B------:R-:W3:Y:S01]  /*19e70*/  @P2 LDC R3, c[0x0][0xbf0] ;  /* 0x0002fc00ff032b82 */ /* 0x000ee20000000800 */
[----:B------:R-:W-:Y:S01]  /*19e80*/  UIMAD.WIDE.U32 UR10, UR4, UR12, URZ ;  /* 0x0000000c040a72a5 */ /* 0x000fe2000f8e003f */
[----:B--2---:R-:W-:Y:S01]  /*19e90*/  @P2 IMAD.HI.U32 R2, R21, R2, RZ ;  /* 0x0000000215022227 */ /* 0x004fe200078e00ff */
[----:B------:R-:W-:Y:S01]  /*19ea0*/  UIMAD UR9, UR4, UR13, UR9 ;  /* 0x0000000d040972a4 */ /* 0x000fe2000f8e0209 */
[----:B------:R-:W-:Y:S01]  /*19eb0*/  BSSY B1, `(.L_x_11694) ;  /* 0x00000ca000017945 */ /* 0x000fe20003800000 */
[----:B------:R-:W-:Y:S01]  /*19ec0*/  USHF.R.S32.HI UR4, URZ, 0x1f, UR8 ;  /* 0x0000001f3f047899 */ /* 0x000fe20008011408 */
[----:B0-----:R-:W-:Y:S01]  /*19ed0*/  IMAD.MOV.U32 R5, RZ, RZ, R21 ;  /* 0x000000ffff057224 */ /* 0x001fe200078e0015 */
[----:B------:R-:W-:Y:S01]  /*19ee0*/  UIADD3 UR11, UR11, UR9, URZ ;  /* 0x000000090b0b7290 */ /* 0x000fe2000fffe03f */
[----:B------:R-:W-:-:S03]  /*19ef0*/  ULDC.64 UR12, c[0x0][0xb38] ;  /* 0x0002ce00000c7ab9 */ /* 0x000fc60000000a00 */
[----:B------:R-:W-:-:S04]  /*19f00*/  UIMAD.WIDE.U32 UR10, UR58, UR12, UR10 ;  /* 0x0000000c3a0a72a5 */ /* 0x000fc8000f8e000a */
[----:B------:R-:W-:-:S03]  /*19f10*/  UIMAD UR11, UR58, UR13, UR11 ;  /* 0x0000000d3a0b72a4 */ /* 0x000fc6000f8e020b */
[----:B------:R-:W-:Y:S02]  /*19f20*/  ULDC.64 UR12, c[0x0][0xb40] ;  /* 0x0002d000000c7ab9 */ /* 0x000fe40000000a00 */
[----:B------:R-:W-:-:S04]  /*19f30*/  UIMAD UR4, UR4, UR12, URZ ;  /* 0x0000000c040472a4 */ /* 0x000fc8000f8e023f */
[----:B------:R-:W-:Y:S01]  /*19f40*/  UIMAD UR4, UR8, UR13, UR4 ;  /* 0x0000000d080472a4 */ /* 0x000fe2000f8e0204 */
[----:B---3--:R-:W-:Y:S01]  /*19f50*/  @P2 SHF.R.U32.HI R5, RZ, R3, R2 ;  /* 0x00000003ff052219 */ /* 0x008fe20000011602 */
[----:B------:R-:W-:-:S03]  /*19f60*/  UIMAD.WIDE.U32 UR8, UR8, UR12, UR10 ;  /* 0x0000000c080872a5 */ /* 0x000fc6000f8e000a */
[----:B------:R-:W-:Y:S01]  /*19f70*/  ULDC.64 UR10, c[0x0][0xb48] ;  /* 0x0002d200000a7ab9 */ /* 0x000fe20000000a00 */
[----:B------:R-:W-:Y:S01]  /*19f80*/  UIADD3 UR9, UR9, UR4, URZ ;  /* 0x0000000409097290 */ /* 0x000fe2000fffe03f */
[--C-:B------:R-:W-:Y:S01]  /*19f90*/  SHF.R.S32.HI R2, RZ, 0x1f, R5.reuse ;  /* 0x0000001fff027819 */ /* 0x100fe20000011405 */
[----:B------:R-:W-:Y:S02]  /*19fa0*/  IMAD.MOV R9, RZ, RZ, -R5 ;  /* 0x000000ffff097224 */ /* 0x000fe400078e0a05 */
[----:B------:R-:W-:Y:S02]  /*19fb0*/  UIMAD.WIDE.U32 UR8, UR59, UR10, UR8 ;  /* 0x0000000a3b0872a5 */ /* 0x000fe4000f8e0008 */
[----:B------:R-:W-:Y:S02]  /*19fc0*/  IMAD R9, R20, R9, R21 ;  /* 0x0000000914097224 */ /* 0x000fe400078e0215 */
[----:B------:R-:W-:Y:S02]  /*19fd0*/  UIMAD UR59, UR59, UR11, UR9 ;  /* 0x0000000b3b3b72a4 */ /* 0x000fe4000f8e0209 */
[----:B------:R-:W-:Y:S01]  /*19fe0*/  IMAD.U32 R3, RZ, RZ, UR9 ;  /* 0x00000009ff037e24 */ /* 0x000fe2000f8e00ff */
[----:B------:R-:W-:-:S02]  /*19ff0*/  ULDC.64 UR10, c[0x0][0xb30] ;  /* 0x0002cc00000a7ab9 */ /* 0x000fc40000000a00 */
[----:B------:R-:W-:Y:S02]  /*1a000*/  IMAD R4, R2, UR10, RZ ;  /* 0x0000000a02047c24 */ /* 0x000fe4000f8e02ff */
        /* <DEDUP_REMOVED lines=11> */
[----:B------:R-:W-:Y:S01]  /*1a0c0*/  VIADD R4, R0, 0x22820 ;  /* 0x0002282000047836 */ /* 0x000fe20000000000 */
[----:B------:R-:W-:Y:S01]  /*1a0d0*/  LEA R0, P1, R2, UR8, 0x2 ;  /* 0x0000000802007c11 */ /* 0x000fe2000f8210ff */
[----:B------:R-:W-:-:S03]  /*1a0e0*/  IMAD.IADD R3, R3, 0x1, R5 ;  /* 0x0000000103037824 */ /* 0x000fc600078e0205 */
[----:B------:R-:W-:Y:S01]  /*1a0f0*/  PRMT R4, RZ, 0x654, R4 ;  /* 0x00000654ff047816 */ /* 0x000fe20000000004 */
[----:B------:R1:W0:Y:S01]  /*1a100*/  SHFL.IDX PT, R10, R0, RZ, 0x1c1f ;  /* 0x001c1fff000a7589 */ /* 0x00022200000e0000 */
[----:B------:R-:W-:Y:S02]  /*1a110*/  LEA.HI.X R6, R2, UR9, R3, 0x2, P1 ;  /* 0x0000000902067c11 */ /* 0x000fe400088f1403 */
[----:B------:R1:W-:Y:S03]  /*1a120*/  SYNCS.ARRIVE.TRANS64.RED.A1T0 RZ, [R4+URZ], RZ ;  /* 0x000000ff04ff79a7 */ /* 0x0003e6000810043f */
[----:B------:R1:W2:Y:S01]  /*1a130*/  SHFL.IDX PT, R11, R6, RZ, 0x1c1f ;  /* 0x001c1fff060b7589 */ /* 0x0002a200000e0000 */
[----:B------:R-:W-:Y:S05]  /*1a140*/  @P3 BRA `(.L_x_11695) ;  /* 0x0000000800803947 */ /* 0x000fea0003800000 */
[----:B------:R-:W-:Y:S02]  /*1a150*/  ULDC UR4, c[0x0][0xac8] ;  /* 0x0002b20000047ab9 */ /* 0x000fe40000000800 */
[----:B------:R-:W-:-:S13]  /*1a160*/  ISETP.GE.AND P1, PT, R177, UR4, PT ;  /* 0x00000004b1007c0c */ /* 0x000fda000bf26270 */
[----:B------:R-:W3:Y:S01]  /*1a170*/  @!P1 LDL.64 R20, [R1+0x200] ;  /* 0x0002000001149983 */ /* 0x000ee20000100a00 */
[----:B------:R-:W-:Y:S01]  /*1a180*/  ISETP.GE.AND P2, PT, R210, UR4, PT ;  /* 0x00000004d2007c0c */ /* 0x000fe2000bf46270 */
[----:B0-2---:R-:W-:-:S05]  /*1a190*/  @!P1 IMAD.WIDE R2, R177, 0x4, R10 ;  /* 0x00000004b1029825 */ /* 0x005fca00078e020a */
[----:B---3--:R0:W-:Y:S07]  /*1a1a0*/  @!P1 ST.E.64 desc[UR36][R2.64], R20 ;  /* 0x0000001402009985 */ /* 0x0081ee000c101b24 */
[----:B-1----:R-:W2:Y:S01]  /*1a1b0*/  @!P2 LDL.64 R4, [R1+0x210] ;  /* 0x000210000104a983 */ /* 0x002ea20000100a00 */
[----:B------:R-:W-:Y:S02]  /*1a1c0*/  ISETP.GE.AND P1, PT, R209, UR4, PT ;  /* 0x00000004d1007c0c */ /* 0x000fe4000bf26270 */
[----:B------:R-:W-:-:S04]  /*1a1d0*/  @!P2 LEA R12, P3, R210, R10, 0x2 ;  /* 0x0000000ad20ca211 */ /* 0x000fc800078610ff */
[----:B-----5:R-:W-:-:S05]  /*1a1e0*/  @!P2 LEA.HI.X R13, R210, R11, R40, 0x2, P3 ;  /* 0x0000000bd20da211 */ /* 0x020fca00018f1428 */
[----:B--2---:R1:W-:Y:S04]  /*1a1f0*/  @!P2 ST.E.64 desc[UR36][R12.64], R4 ;  /* 0x000000040c00a985 */ /* 0x0043e8000c101b24 */
[----:B------:R-:W2:Y:S01]  /*1a200*/  @!P1 LDL.64 R8, [R1+0x220] ;  /* 0x0002200001089983 */ /* 0x000ea20000100a00 */
[----:B------:R-:W-:Y:S02]  /*1a210*/  ISETP.GE.AND P2, PT, R208, UR4, PT ;  /* 0x00000004d0007c0c */ /* 0x000fe4000bf46270 */
[----:B------:R-:W-:-:S04]  /*1a220*/  @!P1 LEA R14, P3, R209, R10, 0x2 ;  /* 0x0000000ad10e9211 */ /* 0x000fc800078610ff */
[----:B------:R-:W-:-:S05]  /*1a230*/  @!P1 LEA.HI.X R15, R209, R11, R39, 0x2, P3 ;  /* 0x0000000bd10f9211 */ /* 0x000fca00018f1427 */
[----:B--2---:R2:W-:Y:S04]  /*1a240*/  @!P1 ST.E.64 desc[UR36][R14.64], R8 ;  /* 0x000000080e009985 */ /* 0x0045e8000c101b24 */
[----:B0-----:R-:W3:Y:S01]  /*1a250*/  @!P2 LDL.64 R2, [R1+0x230] ;  /* 0x000230000102a983 */ /* 0x001ee20000100a00 */
[----:B------:R-:W-:Y:S02]  /*1a260*/  ISETP.GE.AND P1, PT, R207, UR4, PT ;  /* 0x00000004cf007c0c */ /* 0x000fe4000bf26270 */
[----:B------:R-:W-:-:S04]  /*1a270*/  @!P2 LEA R20, P3, R208, R10, 0x2 ;  /* 0x0000000ad014a211 */ /* 0x000fc800078610ff */
[----:B------:R-:W-:-:S05]  /*1a280*/  @!P2 LEA.HI.X R21, R208, R11, R38, 0x2, P3 ;  /* 0x0000000bd015a211 */ /* 0x000fca00018f1426 */
[----:B---3--:R0:W-:Y:S04]  /*1a290*/  @!P2 ST.E.64 desc[UR36][R20.64], R2 ;  /* 0x000000021400a985 */ /* 0x0081e8000c101b24 */
[----:B-1----:R-:W3:Y:S01]  /*1a2a0*/  @!P1 LDL.64 R4, [R1+0x240] ;  /* 0x0002400001049983 */ /* 0x002ee20000100a00 */
[----:B------:R-:W-:Y:S02]  /*1a2b0*/  ISETP.GE.AND P2, PT, R206, UR4, PT ;  /* 0x00000004ce007c0c */ /* 0x000fe4000bf46270 */
[----:B------:R-:W-:-:S04]  /*1a2c0*/  @!P1 LEA R12, P3, R207, R10, 0x2 ;  /* 0x0000000acf0c9211 */ /* 0x000fc800078610ff */
[----:B------:R-:W-:-:S05]  /*1a2d0*/  @!P1 LEA.HI.X R13, R207, R11, R37, 0x2, P3 ;  /* 0x0000000bcf0d9211 */ /* 0x000fca00018f1425 */
[----:B---3--:R1:W-:Y:S04]  /*1a2e0*/  @!P1 ST.E.64 desc[UR36][R12.64], R4 ;  /* 0x000000040c009985 */ /* 0x0083e8000c101b24 */
[----:B--2---:R-:W2:Y:S01]  /*1a2f0*/  @!P2 LDL.64 R8, [R1+0x250] ;  /* 0x000250000108a983 */ /* 0x004ea20000100a00 */
        /* <DEDUP_REMOVED lines=129> */
[----:B-1----:R-:W2:Y:S01]  /*1ab10*/  @!P2 LDL.64 R4, [R1+0x3f0] ;  /* 0x0003f0000104a983 */ /* 0x002ea20000100a00 */
[----:B------:R-:W-:-:S04]  /*1ab20*/  @!P2 LEA R10, P1, R211, R10, 0x2 ;  /* 0x0000000ad30aa211 */ /* 0x000fc800078210ff */
[----:B------:R-:W-:-:S05]  /*1ab30*/  @!P2 LEA.HI.X R11, R211, R11, R216, 0x2, P1 ;  /* 0x0000000bd30ba211 */ /* 0x000fca00008f14d8 */
[----:B--2---:R3:W-:Y:S04]  /*1ab40*/  @!P2 ST.E.64 desc[UR36][R10.64], R4 ;  /* 0x000000040a00a985 */ /* 0x0047e8000c101b24 */
.L_x_11695:
[----:B------:R-:W-:Y:S05]  /*1ab50*/  BSYNC B1 ;  /* 0x0000000000017941 */ /* 0x000fea0003800000 */
.L_x_11694:
[----:B--23--:R2:W3:Y:S04]  /*1ab60*/  SHFL.IDX PT, R11, R6, 0x1, 0x1c1f ;  /* 0x003c1f00060b7f89 */ /* 0x00c4e800000e0000 */
[----:B0-----:R2:W0:Y:S01]  /*1ab70*/  SHFL.IDX PT, R10, R0, 0x1, 0x1c1f ;  /* 0x003c1f00000a7f89 */ /* 0x00142200000e0000 */
[----:B------:R-:W-:Y:S05]  /*1ab80*/  @P0 BRA `(.L_x_11693) ;  /* 0x00000018002c0947 */ /* 0x000fea0003800000 */
[----:B-12---:R-:W1:Y:S02]  /*1ab90*/  LDC R0, c[0x0][0xac8] ;  /* 0x0002b200ff007b82 */ /* 0x006e640000000800 */
[----:B-1----:R-:W-:-:S13]  /*1aba0*/  ISETP.GE.AND P0, PT, R177, R0, PT ;  /* 0x00000000b100720c */ /* 0x002fda0003f06270 */
[----:B------:R-:W2:Y:S01]  /*1abb0*/  @!P0 LDL.64 R20, [R1+0x208] ;  /* 0x0002080001148983 */ /* 0x000ea20000100a00 */
[-C--:B------:R-:W-:Y:S01]  /*1abc0*/  ISETP.GE.AND P1, PT, R210, R0.reuse, PT ;  /* 0x00000000d200720c */ /* 0x080fe20003f26270 */
[----:B0--3--:R-:W-:Y:S01]  /*1abd0*/  @!P0 IMAD.WIDE R2, R177, 0x4, R10 ;  /* 0x00000004b1028825 */ /* 0x009fe200078e020a */
[----:B------:R-:W-:-:S04]  /*1abe0*/  ISETP.GE.AND P2, PT, R209, R0, PT ;  /* 0x00000000d100720c */ /* 0x000fc80003f46270 */
[----:B--2---:R0:W-:Y:S07]  /*1abf0*/  @!P0 ST.E.64 desc[UR36][R2.64], R20 ;  /* 0x0000001402008985 */ /* 0x0041ee000c101b24 */
[----:B------:R-:W2:Y:S01]  /*1ac00*/  @!P1 LDL.64 R4, [R1+0x218] ;  /* 0x0002180001049983 */ /* 0x000ea20000100a00 */
[----:B------:R-:W-:-:S04]  /*1ac10*/  @!P1 LEA R12, P0, R210, R10, 0x2 ;  /* 0x0000000ad20c9211 */ /* 0x000fc800078010ff */
[----:B-----5:R-:W-:Y:S02]  /*1ac20*/  @!P1 LEA.HI.X R13, R210, R11, R40, 0x2, P0 ;  /* 0x0000000bd20d9211 */ /* 0x020fe400000f1428 */
[----:B------:R-:W-:-:S03]  /*1ac30*/  @!P2 LEA R14, P0, R209, R10, 0x2 ;  /* 0x0000000ad10ea211 */ /* 0x000fc600078010ff */
[----:B--2---:R1:W-:Y:S04]  /*1ac40*/  @!P1 ST.E.64 desc[UR36][R12.64], R4 ;  /* 0x000000040c009985 */ /* 0x0043e8000c101b24 */
[----:B------:R-:W2:Y:S01]  /*1ac50*/  @!P2 LDL.64 R8, [R1+0x228] ;  /* 0x000228000108a983 */ /* 0x000ea20000100a00 */
[----:B------:R-:W-:Y:S02]  /*1ac60*/  ISETP.GE.AND P1, PT, R208, R0, PT ;  /* 0x00000000d000720c */ /* 0x000fe40003f26270 */
[----:B------:R-:W-:-:S05]  /*1ac70*/  @!P2 LEA.HI.X R15, R209, R11, R39, 0x2, P0 ;  /* 0x0000000bd10fa211 */ /* 0x000fca00000f1427 */
[----:B--2---:R2:W-:Y:S06]  /*1ac80*/  @!P2 ST.E.64 desc[UR36][R14.64], R8 ;  /* 0x000000080e00a985 */ /* 0x0045ec000c101b24 */
[----:B0-----:R-:W3:Y:S01]  /*1ac90*/  @!P1 LDL.64 R2, [R1+0x238] ;  /* 0x0002380001029983 */ /* 0x001ee20000100a00 */
[----:B------:R-:W-:Y:S02]  /*1aca0*/  ISETP.GE.AND P2, PT, R207, R0, PT ;  /* 0x00000000cf00720c */ /* 0x000fe40003f46270 */
[----:B------:R-:W-:-:S04]  /*1acb0*/  @!P1 LEA R20, P0, R208, R10, 0x2 ;  /* 0x0000000ad0149211 */ /* 0x000fc800078010ff */
[----:B------:R-:W-:-:S05]  /*1acc0*/  @!P1 LEA.HI.X R21, R208, R11, R38, 0x2, P0 ;  /* 0x0000000bd0159211 */ /* 0x000fca00000f1426 */
[----:B---3--:R0:W-:Y:S04]  /*1acd0*/  @!P1 ST.E.64 desc[UR36][R20.64], R2 ;  /* 0x0000000214009985 */ /* 0x0081e8000c101b24 */
[----:B-1----:R-:W3:Y:S01]  /*1ace0*/  @!P2 LDL.64 R4, [R1+0x248] ;  /* 0x000248000104a983 */ /* 0x002ee20000100a00 */
[----:B------:R-:W-:Y:S02]  /*1acf0*/  ISETP.GE.AND P1, PT, R206, R0, PT ;  /* 0x00000000ce00720c */ /* 0x000fe40003f26270 */
[----:B------:R-:W-:-:S04]  /*1ad00*/  @!P2 LEA R12, P0, R207, R10, 0x2 ;  /* 0x0000000acf0ca211 */ /* 0x000fc800078010ff */
[----:B------:R-:W-:-:S05]  /*1ad10*/  @!P2 LEA.HI.X R13, R207, R11, R37, 0x2, P0 ;  /* 0x0000000bcf0da211 */ /* 0x000fca00000f1425 */
[----:B---3--:R1:W-:Y:S04]  /*1ad20*/  @!P2 ST.E.64 desc[UR36][R12.64], R4 ;  /* 0x000000040c00a985 */ /* 0x0083e8000c101b24 */
[----:B--2---:R-:W2:Y:S01]  /*1ad30*/  @!P1 LDL.64 R8, [R1+0x258] ;  /* 0x0002580001089983 */ /* 0x004ea20000100a00 */
[----:B------:R-:W-:Y:S02]  /*1ad40*/  ISETP.GE.AND P2, PT, R205, R0, PT ;  /* 0x00000000cd00720c */ /* 0x000fe40003f46270 */
[----:B------:R-:W-:-:S04]  /*1ad50*/  @!P1 LEA R14, P0, R206, R10, 0x2 ;  /* 0x0000000ace0e9211 */ /* 0x000fc800078010ff */
[----:B------:R-:W-:-:S05]  /*1ad60*/  @!P1 LEA.HI.X R15, R206, R11, R36, 0x2, P0 ;  /* 0x0000000bce0f9211 */ /* 0x000fca00000f1424 */
[----:B--2---:R2:W-:Y:S04]  /*1ad70*/  @!P1 ST.E.64 desc[UR36][R14.64], R8 ;  /* 0x000000080e009985 */ /* 0x0045e8000c101b24 */
        /* <DEDUP_REMOVED lines=113> */
[----:B------:R-:W-:-:S07]  /*1b490*/  @!P2 LEA.HI.X R13, R183, R11, R219, 0x2, P0 ;  /* 0x0000000bb70da211 */ /* 0x000fce00000f14db */
[C---:B--2---:R-:W-:Y:S01]  /*1b4a0*/  @!P1 LEA R14, P0, R182.reuse, R10, 0x2 ;  /* 0x0000000ab60e9211 */ /* 0x044fe200078010ff */
[----:B---3--:R0:W-:Y:S04]  /*1b4b0*/  @!P2 ST.E.64 desc[UR36][R12.64], R4 ;  /* 0x000000040c00a985 */ /* 0x0081e8000c101b24 */
[----:B------:R-:W2:Y:S01]  /*1b4c0*/  @!P1 LDL.64 R8, [R1+0x3d8] ;  /* 0x0003d80001089983 */ /* 0x000ea20000100a00 */
[----:B------:R-:W-:Y:S01]  /*1b4d0*/  @!P1 LEA.HI.X R15, R182, R11, R218, 0x2, P0 ;  /* 0x0000000bb60f9211 */ /* 0x000fe200000f14da */
[----:B------:R-:W-:Y:S01]  /*1b4e0*/  BSSY B1, `(.L_x_11696) ;  /* 0x0000009000017945 */ /* 0x000fe20003800000 */
[----:B------:R-:W-:-:S03]  /*1b4f0*/  ISETP.GE.AND P0, PT, R212, R0, PT ;  /* 0x00000000d400720c */ /* 0x000fc60003f06270 */
[----:B--2---:R0:W-:Y:S01]  /*1b500*/  @!P1 ST.E.64 desc[UR36][R14.64], R8 ;  /* 0x000000080e009985 */ /* 0x0041e2000c101b24 */
[----:B------:R-:W-:-:S09]  /*1b510*/  ISETP.GE.AND P1, PT, R211, R0, PT ;  /* 0x00000000d300720c */ /* 0x000fd20003f26270 */
[----:B------:R-:W-:Y:S05]  /*1b520*/  @P0 BRA `(.L_x_11697) ;  /* 0x0000000000100947 */ /* 0x000fea0003800000 */
[----:B0-----:R-:W2:Y:S01]  /*1b530*/  LDL.64 R4, [R1+0x3e8] ;  /* 0x0003e80001047983 */ /* 0x001ea20000100a00 */
[----:B------:R-:W-:-:S04]  /*1b540*/  LEA R2, P0, R212, R10, 0x2 ;  /* 0x0000000ad4027211 */ /* 0x000fc800078010ff */
[----:B------:R-:W-:-:S05]  /*1b550*/  LEA.HI.X R3, R212, R11, R217, 0x2, P0 ;  /* 0x0000000bd4037211 */ /* 0x000fca00000f14d9 */
[----:B--2---:R1:W-:Y:S04]  /*1b560*/  ST.E.64 desc[UR36][R2.64], R4 ;  /* 0x0000000402007985 */ /* 0x0043e8000c101b24 */
.L_x_11697:
[----:B------:R-:W-:Y:S05]  /*1b570*/  BSYNC B1 ;  /* 0x0000000000017941 */ /* 0x000fea0003800000 */
.L_x_11696:
[----:B------:R-:W-:Y:S05]  /*1b580*/  @P1 BRA `(.L_x_11693) ;  /* 0x0000000c00ac1947 */ /* 0x000fea0003800000 */
[----:B01----:R-:W2:Y:S01]  /*1b590*/  LDL.64 R4, [R1+0x3f8] ;  /* 0x0003f80001047983 */ /* 0x003ea20000100a00 */
[----:B------:R-:W-:-:S04]  /*1b5a0*/  LEA R2, P0, R211, R10, 0x2 ;  /* 0x0000000ad3027211 */ /* 0x000fc800078010ff */
[----:B------:R-:W-:-:S05]  /*1b5b0*/  LEA.HI.X R3, R211, R11, R216, 0x2, P0 ;  /* 0x0000000bd3037211 */ /* 0x000fca00000f14d8 */
[----:B--2---:R4:W-:Y:S01]  /*1b5c0*/  ST.E.64 desc[UR36][R2.64], R4 ;  /* 0x0000000402007985 */ /* 0x0049e2000c101b24 */
[----:B------:R-:W-:Y:S05]  /*1b5d0*/  BRA `(.L_x_11693) ;  /* 0x0000000c00987947 */ /* 0x000fea0003800000 */
.L_x_11684:
        /* <DEDUP_REMOVED lines=21> */
[----:B------:R-:W-:Y:S01]  /*1b730*/  ISETP.GT.AND P0, PT, R214, 0x7f, PT ;  /* 0x0000007fd600780c */ /* 0x000fe20003f04270 */
[----:B------:R-:W-:-:S09]  /*1b740*/  UMOV UR4, URZ ;  /* 0x0000003f00047c82 */ /* 0x000fd20008000000 */
[----:B------:R-:W-:Y:S01]  /*1b750*/  @!UP1 ULDC UR43, c[0x0][0xad4] ;  /* 0x0002b500002b9ab9 */ /* 0x000fe20000000800 */
[----:B--2---:R-:W-:Y:S01]  /*1b760*/  @P1 R2UR UR4, R6 ;  /* 0x00000000060412ca */ /* 0x004fe200000e0000 */
[----:B0-----:R-:W-:-:S14]  /*1b770*/  @P2 BRA `(.L_x_11698) ;  /* 0x0000000000102947 */ /* 0x001fdc0003800000 */
[----:B------:R-:W-:Y:S05]  /*1b780*/  @!P1 BRA `(.L_x_11698) ;  /* 0x00000000000c9947 */ /* 0x000fea0003800000 */
[----:B------:R-:W2:Y:S04]  /*1b790*/  LDG.E R5, desc[UR36][R2.64] ;  /* 0x0000002402057981 */ /* 0x000ea8000c1e1900 */
[----:B-----5:R-:W2:Y:S02]  /*1b7a0*/  LDG.E R0, desc[UR36][R2.64+0x4] ;  /* 0x0000042402007981 */ /* 0x020ea4000c1e1900 */
[----:B--2---:R-:W-:-:S07]  /*1b7b0*/  IMAD.IADD R0, R0, 0x1, -R5 ;  /* 0x0000000100007824 */ /* 0x004fce00078e0a05 */
.L_x_11698:
[----:B------:R-:W-:Y:S01]  /*1b7c0*/  USHF.R.S32.HI UR9, URZ, 0x1f, UR60 ;  /* 0x0000001f3f097899 */ /* 0x000fe2000801143c */
[----:B------:R-:W-:Y:S01]  /*1b7d0*/  BSSY B1, `(.L_x_11699) ;  /* 0x000003a000017945 */ /* 0x000fe20003800000 */
[----:B------:R-:W-:Y:S02]  /*1b7e0*/  USHF.R.S32.HI UR21, URZ, 0x1f, UR4 ;  /* 0x0000001f3f157899 */ /* 0x000fe40008011404 */
        /* <DEDUP_REMOVED lines=12> */
[----:B------:R-:W-:Y:S01]  /*1b8b0*/  IMAD.MOV.U32 R5, RZ, RZ, R4 ;  /* 0x000000ffff057224 */ /* 0x000fe200078e0004 */
[----:B------:R-:W-:Y:S02]  /*1b8c0*/  UMOV UR19, 0x9b8 ;  /* 0x000009b800137882 */ /* 0x000fe40000000000 */
[----:B------:R-:W-:Y:S02]  /*1b8d0*/  USEL UR19, UR19, 0x978, UP0 ;  /* 0x0000097813137887 */ /* 0x000fe40008000000 */
[----:B------:R-:W-:-:S06]  /*1b8e0*/  USEL UR18, UR59, URZ, UP0 ;  /* 0x0000003f3b127287 */ /* 0x000fcc0008000000 */
[----:B------:R-:W0:Y:S04]  /*1b8f0*/  @P0 LDC R3, c[0x0][0xbec] ;  /* 0x0002fb00ff030b82 */ /* 0x000e280000000800 */
[----:B------:R-:W-:Y:S01]  /*1b900*/  ULDC.64 UR12, c[0x0][UR19+0x220] ;  /* 0x00008800130c7abb */ /* 0x000fe20008000a00 */
[----:B------:R-:W-:Y:S01]  /*1b910*/  ULDC.64 UR10, c[0x0][UR19+0x218] ;  /* 0x00008600130a7abb */ /* 0x000fe20008000a00 */
[----:B------:R-:W-:Y:S01]  /*1b920*/  ULDC.64 UR14, c[0x0][UR19+0x228] ;  /* 0x00008a00130e7abb */ /* 0x000fe20008000a00 */
[----:B------:R-:W-:Y:S01]  /*1b930*/  UIMAD UR13, UR13, UR8, URZ ;  /* 0x000000080d0d72a4 */ /* 0x000fe2000f8e023f */
[----:B------:R-:W1:Y:S01]  /*1b940*/  @P0 LDC R9, c[0x0][0xbf0] ;  /* 0x0002fc00ff090b82 */ /* 0x000e620000000800 */
[----:B------:R-:W-:Y:S02]  /*1b950*/  UIMAD.WIDE.U32 UR16, UR10, UR58, URZ ;  /* 0x0000003a0a1072a5 */ /* 0x000fe4000f8e003f */
        /* <DEDUP_REMOVED lines=10> */
[----:B------:R-:W-:Y:S02]  /*1ba00*/  IMAD.U32 R3, RZ, RZ, UR23 ;  /* 0x00000017ff037e24 */ /* 0x000fe4000f8e00ff */
[----:B------:R-:W-:Y:S01]  /*1ba10*/  IMAD.U32 R6, RZ, RZ, UR14 ;  /* 0x0000000eff067e24 */ /* 0x000fe2000f8e00ff */
[----:B------:R-:W-:Y:S01]  /*1ba20*/  UIADD3.X UR12, UR12, UR20, UR21, UP1, UP2 ;  /* 0x000000140c0c7290 */ /* 0x000fe20008fe4415 */
[----:B-1----:R-:W-:Y:S01]  /*1ba30*/  @P0 SHF.R.U32.HI R5, RZ, R9, R2 ;  /* 0x00000009ff050219 */ /* 0x002fe20000011602 */
[----:B------:R-:W-:Y:S01]  /*1ba40*/  IMAD.U32 R2, RZ, RZ, UR22 ;  /* 0x00000016ff027e24 */ /* 0x000fe2000f8e00ff */
[----:B------:R-:W-:-:S03]  /*1ba50*/  ULDC.64 UR10, c[0x0][UR19+0x210] ;  /* 0x00008400130a7abb */ /* 0x000fc60008000a00 */
[--C-:B------:R-:W-:Y:S01]  /*1ba60*/  IMAD.MOV R9, RZ, RZ, -R5.reuse ;  /* 0x000000ffff097224 */ /* 0x100fe200078e0a05 */
[----:B------:R-:W-:Y:S02]  /*1ba70*/  IADD3 R2, P0, P1, R5, UR16, R2 ;  /* 0x0000001005027c10 */ /* 0x000fe4000f91e002 */
[----:B------:R-:W-:Y:S01]  /*1ba80*/  SHF.R.S32.HI R5, RZ, 0x1f, R5 ;  /* 0x0000001fff057819 */ /* 0x000fe20000011405 */
[----:B------:R-:W-:-:S03]  /*1ba90*/  IMAD R9, R11, R9, R4 ;  /* 0x000000090b097224 */ /* 0x000fc600078e0204 */
        /* <DEDUP_REMOVED lines=13> */
.L_x_11700:
[----:B------:R-:W-:Y:S05]  /*1bb70*/  BSYNC B1 ;  /* 0x0000000000017941 */ /* 0x000fea0003800000 */
.L_x_11699:
[----:B------:R-:W-:-:S06]  /*1bb80*/  UISETP.GT.AND UP0, UPT, UR43, 0x1, UPT ;  /* 0x000000012b00788c */ /* 0x000fcc000bf04270 */
[----:B------:R-:W-:-:S13]  /*1bb90*/  PLOP3.LUT P0, PT, PT, PT, UP0, 0x80, 0x0 ;  /* 0x000000000000781c */ /* 0x000fda0003f0f008 */
[----:B------:R-:W-:Y:S05]  /*1bba0*/  @P0 BRA `(.L_x_11693) ;  /* 0x0000000800240947 */ /* 0x000fea0003800000 */
[----:B------:R-:W1:Y:S01]  /*1bbb0*/  LDC R13, c[0x0][0xbe8] ;  /* 0x0002fa00ff0d7b82 */ /* 0x000e620000000800 */
[----:B------:R-:W-:Y:S01]  /*1bbc0*/  ULDC.64 UR14, c[0x0][0xaa0] ;  /* 0x0002a800000e7ab9 */ /* 0x000fe20000000a00 */
[----:B------:R-:W-:Y:S01]  /*1bbd0*/  IMAD R2, R215, 0x20, R213 ;  /* 0x00000020d7027824 */ /* 0x000fe200078e02d5 */
[----:B------:R-:W-:Y:S01]  /*1bbe0*/  UIMAD UR12, UR21, UR14, URZ ;  /* 0x0000000e150c72a4 */ /* 0x000fe2000f8e023f */
[----:B------:R-:W-:Y:S01]  /*1bbf0*/  BSSY B1, `(.L_x_11701) ;  /* 0x0000042000017945 */ /* 0x000fe20003800000 */
[----:B------:R-:W-:Y:S01]  /*1bc00*/  UIMAD.WIDE.U32 UR10, UR4, UR14, URZ ;  /* 0x0000000e040a72a5 */ /* 0x000fe2000f8e003f */
[----:B------:R-:W-:Y:S01]  /*1bc10*/  VIADD R6, R2, UR38 ;  /* 0x0000002602067c36 */ /* 0x000fe20008000000 */
[----:B------:R-:W-:-:S03]  /*1bc20*/  UIMAD UR12, UR4, UR15, UR12 ;  /* 0x0000000f040c72a4 */ /* 0x000fc6000f8e020c */
[----:B0-----:R-:W-:Y:S01]  /*1bc30*/  IMAD.MOV.U32 R5, RZ, RZ, R6 ;  /* 0x000000ffff057224 */ /* 0x001fe200078e0006 */
[----:B------:R-:W-:-:S03]  /*1bc40*/  UIADD3 UR11, UR11, UR12, URZ ;  /* 0x0000000c0b0b7290 */ /* 0x000fc6000fffe03f */
[----:B------:R-:W-:Y:S02]  /*1bc50*/  ULDC.64 UR12, c[0x0][0xae8] ;  /* 0x0002ba00000c7ab9 */ /* 0x000fe40000000a00 */
[----:B------:R-:W-:-:S04]  /*1bc60*/  UIMAD.WIDE.U32 UR10, UR58, UR12, UR10 ;  /* 0x0000000c3a0a72a5 */ /* 0x000fc8000f8e000a */
[----:B------:R-:W-:-:S03]  /*1bc70*/  UIMAD UR11, UR58, UR13, UR11 ;  /* 0x0000000d3a0b72a4 */ /* 0x000fc6000f8e020b */
[----:B------:R-:W-:Y:S01]  /*1bc80*/  ULDC.64 UR12, c[0x0][0xaf0] ;  /* 0x0002bc00000c7ab9 */ /* 0x000fe20000000a00 */
[----:B-1----:R-:W-:Y:S01]  /*1bc90*/  ISETP.NE.AND P0, PT, R13, 0x1, PT ;  /* 0x000000010d00780c */ /* 0x002fe20003f05270 */
[----:B------:R-:W-:-:S04]  /*1bca0*/  UIMAD UR9, UR9, UR12, URZ ;  /* 0x0000000c090972a4 */ /* 0x000fc8000f8e023f */
[----:B------:R-:W-:Y:S02]  /*1bcb0*/  UIMAD UR4, UR8, UR13, UR9 ;  /* 0x0000000d080472a4 */ /* 0x000fe4000f8e0209 */
[----:B------:R-:W-:-:S03]  /*1bcc0*/  UIMAD.WIDE.U32 UR8, UR8, UR12, UR10 ;  /* 0x0000000c080872a5 */ /* 0x000fc6000f8e000a */
        /* <DEDUP_REMOVED lines=52> */
.L_x_11702:
[----:B------:R-:W-:Y:S05]  /*1c010*/  BSYNC B1 ;  /* 0x0000000000017941 */ /* 0x000fea0003800000 */
.L_x_11701:
        /* <DEDUP_REMOVED lines=21> */
.L_x_11704:
[----:B------:R-:W-:Y:S05]  /*1c170*/  BSYNC B1 ;  /* 0x0000000000017941 */ /* 0x000fea0003800000 */
.L_x_11703:
        /* <DEDUP_REMOVED lines=21> */
.L_x_11706:
[----:B------:R-:W-:Y:S05]  /*1c2d0*/  BSYNC B1 ;  /* 0x0000000000017941 */ /* 0x000fea0003800000 */
.L_x_11705:
        /* <DEDUP_REMOVED lines=10> */
[-C--:B--2---:R-:W-:Y:S02]  /*1c380*/  @!P3 LEA R8, P6, R18, R2.reuse, 0x1 ;  /* 0x000000021208b211 */ /* 0x084fe400078c08ff */
[-C--:B------:R-:W-:Y:S02]  /*1c390*/  @!P2 LEA R10, P5, R22, R2.reuse, 0x1 ;  /* 0x00000002160aa211 */ /* 0x080fe400078a08ff */
[-C--:B------:R-:W-:Y:S02]  /*1c3a0*/  @!P1 LEA R12, P4, R19, R2.reuse, 0x1 ;  /* 0x00000002130c9211 */ /* 0x080fe400078808ff */
[-C--:B0-----:R-:W-:Y:S02]  /*1c3b0*/  @!P3 LEA.HI.X R9, R18, R5.reuse, R181, 0x1, P6 ;  /* 0x000000051209b211 */ /* 0x081fe400030f0cb5 */
        /* <DEDUP_REMOVED lines=8> */
.L_x_11693:
[----:B------:R-:W-:Y:S05]  /*1c440*/  BSYNC B0 ;  /* 0x0000000000007941 */ /* 0x000fea0003800000 */
.L_x_11683:
[----:B------:R-:W-:Y:S02]  /*1c450*/  ULDC UR4, c[0x0][0xc3c] ;  /* 0x00030f0000047ab9 */ /* 0x000fe40000000800 */
[----:B------:R-:W-:-:S06]  /*1c460*/  UISETP.GE.AND UP0, UPT, UR7, UR4, UPT ;  /* 0x000000040700728c */ /* 0x000fcc000bf06270 */
[----:B------:R-:W-:-:S13]  /*1c470*/  PLOP3.LUT P0, PT, PT, PT, UP0, 0x80, 0x0 ;  /* 0x000000000000781c */ /* 0x000fda0003f0f008 */
[----:B------:R-:W-:Y:S05]  /*1c480*/  @!P0 BRA `(.L_x_11707) ;  /* 0xfffffe4c00b08947 */ /* 0x000fea000383ffff */
[----:B------:R-:W-:Y:S05]  /*1c490*/  EXIT ;  /* 0x000000000000794d */ /* 0x000fea0003800000 */
.L_x_11576:
        /* <DEDUP_REMOVED lines=16> */
.L_x_11708:
        /* <DEDUP_REMOVED lines=44> */
.L_x_11712:
        /* <DEDUP_REMOVED lines=35> */
.L_x_11710:
        /* <DEDUP_REMOVED lines=13> */
.L_x_11713:
        /* <DEDUP_REMOVED lines=62> */
.L_x_11714:
        /* <DEDUP_REMOVED lines=61> */
.L_x_11715:
[----:B------:R-:W-:-:S05]  /*1d310*/  LOP3.LUT R17, RZ, R2, RZ, 0x33, !PT ;  /* 0x00000002ff117212 */ /* 0x000fca00078e33ff */
[----:B------:R-:W-:Y:S01]  /*1d320*/  IMAD.IADD R17, R0, 0x1, R17 ;  /* 0x0000000100117824 */ /* 0x000fe200078e0211 */
[----:B------:R-:W-:Y:S06]  /*1d330*/  BRA `(.L_x_11716) ;  /* 0x0000000000147947 */ /* 0x000fec0003800000 */
.L_x_11711:
[----:B------:R-:W-:Y:S01]  /*1d340*/  ULDC UR4, c[0x0][0xc3c] ;  /* 0x00030f0000047ab9 */ /* 0x000fe20000000800 */
[----:B------:R-:W-:Y:S02]  /*1d350*/  IMAD.MOV.U32 R17, RZ, RZ, RZ ;  /* 0x000000ffff117224 */ /* 0x000fe400078e00ff */
[----:B------:R-:W-:Y:S02]  /*1d360*/  IMAD.U32 R16, RZ, RZ, UR6 ;  /* 0x00000006ff107e24 */ /* 0x000fe4000f8e00ff */
[----:B------:R-:W-:Y:S02]  /*1d370*/  IMAD.MOV.U32 R18, RZ, RZ, RZ ;  /* 0x000000ffff127224 */ /* 0x000fe400078e00ff */
[----:B------:R-:W-:-:S07]  /*1d380*/  IMAD.U32 R19, RZ, RZ, UR4 ;  /* 0x00000004ff137e24 */ /* 0x000fce000f8e00ff */
.L_x_11716:
[----:B------:R-:W-:-:S13]  /*1d390*/  ISETP.NE.AND P0, PT, R7, RZ, PT ;  /* 0x000000ff0700720c */ /* 0x000fda0003f05270 */
[----:B------:R-:W0:Y:S01]  /*1d3a0*/  @!P0 S2R R3, SR_CgaCtaId ;  /* 0x0000000000038919 */ /* 0x000e220000008800 */
[----:B------:R-:W-:-:S04]  /*1d3b0*/  @!P0 MOV R0, 0x400 ;  /* 0x0000040000008802 */ /* 0x000fc80000000f00 */
[----:B0-----:R-:W-:-:S05]  /*1d3c0*/  @!P0 LEA R0, R3, R0, 0x18 ;  /* 0x0000000003008211 */ /* 0x001fca00078ec0ff */
[----:B------:R1:W-:Y:S01]  /*1d3d0*/  @!P0 STS.128 [R0+0x228d0], R16 ;  /* 0x0228d01000008388 */ /* 0x0003e20000000c00 */
[----:B------:R-:W-:Y:S06]  /*1d3e0*/  BAR.ARV 0x5, 0x180 ;  /* 0x0146000000007b1d */ /* 0x000fec0000002000 */
.L_x_11709:
        /* <DEDUP_REMOVED lines=28> */
[C---:B------:R-:W-:Y:S01]  /*1d5b0*/  LOP3.LUT R2, R4.reuse, 0x80, RZ, 0xfc, !PT ;  /* 0x0000008004027812 */ /* 0x040fe200078efcff */
[----:B------:R-:W-:Y:S01]  /*1d5c0*/  IMAD.U32 R22, RZ, RZ, UR4 ;  /* 0x00000004ff167e24 */ /* 0x000fe2000f8e00ff */
[----:B------:R-:W-:-:S03]  /*1d5d0*/  LOP3.LUT R0, R4, 0xc0, RZ, 0xfc, !PT ;  /* 0x000000c004007812 */ /* 0x000fc600078efcff */
[----:B---3--:R-:W-:-:S07]  /*1d5e0*/  IMAD R36, R28, 0x2, R22 ;  /* 0x000000021c247824 */ /* 0x008fce00078e0216 */
.L_x_11788:
        /* <DEDUP_REMOVED lines=38> */
.L_x_11718:
        /* <DEDUP_REMOVED lines=8> */
.L_x_11719:
        /* <DEDUP_REMOVED lines=9> */
.L_x_11720:
        /* <DEDUP_REMOVED lines=28> */
.L_x_11723:
[----:B------:R-:W-:-:S13]  /*1db20*/  ISETP.NE.AND P0, PT, R3, 0x1, PT ;  /* 0x000000010300780c */ /* 0x000fda0003f05270 */
[----:B------:R-:W0:Y:S02]  /*1db30*/  @P0 LDC.64 R4, c[0x0][0x9e8] ;  /* 0x00027a00ff040b82 */ /* 0x000e240000000a00 */
[----:B0-----:R-:W-:-:S05]  /*1db40*/  @P0 IMAD.HI.U32 R4, R0, R4, RZ ;  /* 0x0000000400040227 */ /* 0x001fca00078e00ff */
[----:B------:R-:W-:-:S07]  /*1db50*/  @P0 SHF.R.U32.HI R0, RZ, R5, R4 ;  /* 0x00000005ff000219 */ /* 0x000fce0000011604 */
.L_x_11724:
[----:B------:R-:W-:Y:S05]  /*1db60*/  BSYNC B0 ;  /* 0x0000000000007941 */ /* 0x000fea0003800000 */
.L_x_11722:
[----:B------:R-:W-:-:S05]  /*1db70*/  IMAD R5, R0, R3, R3 ;  /* 0x0000000300057224 */ /* 0x000fca00078e0203 */
[----:B------:R-:W-:-:S07]  /*1db80*/  VIMNMX R2, R2, R5, PT ;  /* 0x0000000502027248 */ /* 0x000fce0003fe0100 */
.L_x_11721:
        /* <DEDUP_REMOVED lines=9> */
[----:B------:R-:W-:Y:S02]  /*1dc20*/  SHF.R.U32.HI R5, RZ, 0x1f, R2 ;  /* 0x0000001fff057819 */ /* 0x000fe40000011602 */
[----:B------:R-:W-:Y:S01]  /*1dc30*/  IADD3 R4, R4, R17, -R35 ;  /* 0x0000001104047210 */ /* 0x000fe20007ffe823 */
[----:B------:R-:W-:Y:S01]  /*1dc40*/  IMAD.HI R0, R0, 0x2aaaaaab, RZ ;  /* 0x2aaaaaab00007827 */ /* 0x000fe200078e02ff */
[----:B------:R-:W-:-:S03]  /*1dc50*/  LEA.HI.SX32 R7, R2, R5, 0x1c ;  /* 0x0000000502077211 */ /* 0x000fc600078fe2ff */
[----:B------:R-:W-:Y:S01]  /*1dc60*/  VIADD R2, R4, -UR4 ;  /* 0x8000000404027c36 */ /* 0x000fe20008000000 */
[----:B------:R-:W-:-:S04]  /*1dc70*/  SHF.R.U32.HI R5, RZ, 0x1f, R0 ;  /* 0x0000001fff057819 */ /* 0x000fc80000011600 */
[----:B------:R-:W-:-:S04]  /*1dc80*/  LEA.HI.SX32 R0, R0, R5, 0x1c ;  /* 0x0000000500007211 */ /* 0x000fc800078fe2ff */
[----:B------:R-:W-:Y:S01]  /*1dc90*/  VIMNMX R0, R0, R7, PT ;  /* 0x0000000700007248 */ /* 0x000fe20003fe0100 */
        /* <DEDUP_REMOVED lines=12> */
.L_x_11727:
[----:B------:R-:W-:-:S13]  /*1dd60*/  ISETP.NE.AND P0, PT, R3, 0x1, PT ;  /* 0x000000010300780c */ /* 0x000fda0003f05270 */
[----:B------:R-:W0:Y:S02]  /*1dd70*/  @P0 LDC.64 R4, c[0x0][0x9e8] ;  /* 0x00027a00ff040b82 */ /* 0x000e240000000a00 */
[----:B0-----:R-:W-:-:S05]  /*1dd80*/  @P0 IMAD.HI.U32 R4, R6, R4, RZ ;  /* 0x0000000406040227 */ /* 0x001fca00078e00ff */
[----:B------:R-:W-:-:S07]  /*1dd90*/  @P0 SHF.R.U32.HI R6, RZ, R5, R4 ;  /* 0x00000005ff060219 */ /* 0x000fce0000011604 */
.L_x_11728:
[----:B------:R-:W-:Y:S05]  /*1dda0*/  BSYNC B0 ;  /* 0x0000000000007941 */ /* 0x000fea0003800000 */
.L_x_11726:
[----:B------:R-:W-:-:S05]  /*1ddb0*/  IMAD R3, R6, R3, RZ ;  /* 0x0000000306037224 */ /* 0x000fca00078e02ff */
[----:B------:R-:W-:-:S07]  /*1ddc0*/  VIMNMX R2, R2, R3, !PT ;  /* 0x0000000302027248 */ /* 0x000fce0007fe0100 */
.L_x_11725:
[----:B------:R-:W-:Y:S01]  /*1ddd0*/  IMAD.HI R2, R2, 0x2aaaaaab, RZ ;  /* 0x2aaaaaab02027827 */ /* 0x000fe200078e02ff */
[----:B------:R-:W-:Y:S04]  /*1dde0*/  BSSY B0, `(.L_x_11729) ;  /* 0x0000029000007945 */ /* 0x000fe80003800000 */
[----:B------:R-:W-:-:S04]  /*1ddf0*/  SHF.R.U32.HI R3, RZ, 0x1f, R2 ;  /* 0x0000001fff037819 */ /* 0x000fc80000011602 */
[----:B------:R-:W-:Y:S02]  /*1de00*/  LEA.HI.SX32 R3, R2, R3, 0x1c ;  /* 0x0000000302037211 */ /* 0x000fe400078fe2ff */
[----:B------:R-:W-:Y:S02]  /*1de10*/  LOP3.LUT R2, R18, 0xff000000, RZ, 0xc0, !PT ;  /* 0xff00000012027812 */ /* 0x000fe400078ec0ff */
        /* <DEDUP_REMOVED lines=12> */
[----:B0-----:R-:W-:Y:S02]  /*1dee0*/  IABS R6, R5 ;  /* 0x0000000500067213 */ /* 0x001fe40000000000 */
[----:B------:R-:W-:Y:S02]  /*1def0*/  IADD3 R8, R5, -0x1, R0 ;  /* 0xffffffff05087810 */ /* 0x000fe40007ffe000 */
[----:B------:R-:W0:Y:S03]  /*1df00*/  I2F.RP R7, R6 ;  /* 0x0000000600077306 */ /* 0x000e260000209400 */
[----:B------:R-:W-:-:S05]  /*1df10*/  IMAD.IADD R8, R8, 0x1, -R29 ;  /* 0x0000000108087824 */ /* 0x000fca00078e0a1d */
        /* <DEDUP_REMOVED lines=21> */
.L_x_11730:
[----:B------:R-:W-:Y:S05]  /*1e070*/  BSYNC B0 ;  /* 0x0000000000007941 */ /* 0x000fea0003800000 */
.L_x_11729:
        /* <DEDUP_REMOVED lines=23> */
.L_x_11732:
        /* <DEDUP_REMOVED lines=20> */
.L_x_11735:
[----:B------:R-:W-:Y:S05]  /*1e330*/  BSYNC B6 ;  /* 0x0000000000067941 */ /* 0x000fea0003800000 */
.L_x_11734:
        /* <DEDUP_REMOVED lines=20> */
.L_x_11738:
        /* <DEDUP_REMOVED lines=15> */
.L_x_11737:
[----:B------:R-:W-:Y:S05]  /*1e570*/  BSYNC B6 ;  /* 0x0000000000067941 */ /* 0x000fea0003800000 */
.L_x_11736:
        /* <DEDUP_REMOVED lines=10> */
[----:B------:R-:W-:-:S04]  /*1e620*/  LOP3.LUT R21, R21, 0x38, RZ, 0xc0, !PT ;  /* 0x0000003815157812 */ /* 0x000fc800078ec0ff */
[----:B------:R-:W-:Y:S01]  /*1e630*/  LOP3.LUT R31, R21, 0x40, RZ, 0xfc, !PT ;  /* 0x00000040151f7812 */ /* 0x000fe200078efcff */
[----:B---3--:R-:W-:Y:S01]  /*1e640*/  @P0 IMAD.WIDE R2, R19, 0x4, R2 ;  /* 0x0000000413020825 */ /* 0x008fe200078e0202 */
[----:B------:R-:W-:-:S03]  /*1e650*/  LOP3.LUT R21, R21, 0x80, RZ, 0xfc, !PT ;  /* 0x0000008015157812 */ /* 0x000fc600078efcff */
[----:B-1----:R-:W-:Y:S01]  /*1e660*/  IMAD.SHL.U32 R25, R20, 0x8, RZ ;  /* 0x0000000814197824 */ /* 0x002fe200078e00ff */
[----:B------:R0:W5:Y:S01]  /*1e670*/  @P0 LDG.E R27, desc[UR36][R2.64] ;  /* 0x00000024021b0981 */ /* 0x000162000c1e1900 */
[----:B------:R-:W-:Y:S01]  /*1e680*/  ISETP.GE.AND P0, PT, R21, UR4, PT ;  /* 0x0000000415007c0c */ /* 0x000fe2000bf06270 */
[----:B------:R-:W-:Y:S01]  /*1e690*/  UMOV UR5, 0xffffffff ;  /* 0xffffffff00057882 */ /* 0x000fe20000000000 */
[----:B------:R-:W-:Y:S01]  /*1e6a0*/  ISETP.GE.AND P1, PT, R31, UR4, PT ;  /* 0x000000041f007c0c */ /* 0x000fe2000bf26270 */
[----:B------:R-:W1:Y:S01]  /*1e6b0*/  S2R R21, SR_TID.X ;  /* 0x0000000000157919 */ /* 0x000e620000002100 */
[----:B------:R-:W-:Y:S01]  /*1e6c0*/  LOP3.LUT R25, R25, 0x38, RZ, 0xc0, !PT ;  /* 0x0000003819197812 */ /* 0x000fe200078ec0ff */
[----:B------:R-:W-:Y:S01]  /*1e6d0*/  VIADD R0, R32, 0xffffffff ;  /* 0xffffffff20007836 */ /* 0x000fe20000000000 */
[----:B------:R-:W-:Y:S02]  /*1e6e0*/  LOP3.LUT R23, R23, 0xfffffffe, RZ, 0xc0, !PT ;  /* 0xfffffffe17177812 */ /* 0x000fe400078ec0ff */
[----:B------:R-:W-:-:S02]  /*1e6f0*/  ISETP.GE.AND P2, PT, R25, UR4, PT ;  /* 0x0000000419007c0c */ /* 0x000fc4000bf46270 */
[----:B------:R-:W-:Y:S02]  /*1e700*/  LOP3.LUT R23, R23, 0xffffffef, RZ, 0xc0, !PT ;  /* 0xffffffef17177812 */ /* 0x000fe400078ec0ff */
[----:B------:R-:W-:Y:S02]  /*1e710*/  LOP3.LUT R25, R25, 0xc0, RZ, 0xfc, !PT ;  /* 0x000000c019197812 */ /* 0x000fe400078efcff */
[----:B------:R-:W-:Y:S02]  /*1e720*/  LOP3.LUT R20, R20, 0x7f, RZ, 0xc0, !PT ;  /* 0x0000007f14147812 */ /* 0x000fe400078ec0ff */
[----:B------:R-:W-:Y:S02]  /*1e730*/  @P1 LOP3.LUT R23, R23, 0x10, RZ, 0xfc, !PT ;  /* 0x0000001017171812 */ /* 0x000fe400078efcff */
[----:B------:R-:W-:-:S03]  /*1e740*/  SHF.R.U32.HI R31, RZ, 0x3, R20 ;  /* 0x00000003ff1f7819 */ /* 0x000fc60000011614 */
[----:B------:R-:W-:-:S04]  /*1e750*/  @P2 LOP3.LUT R23, R23, 0x1, RZ, 0xfc, !PT ;  /* 0x0000000117172812 */ /* 0x000fc800078efcff */
[----:B------:R-:W-:-:S04]  /*1e760*/  LOP3.LUT R23, R23, 0xfffffff7, RZ, 0xc0, !PT ;  /* 0xfffffff717177812 */ /* 0x000fc800078ec0ff */
[----:B------:R-:W-:Y:S02]  /*1e770*/  @P0 LOP3.LUT R23, R23, 0x8, RZ, 0xfc, !PT ;  /* 0x0000000817170812 */ /* 0x000fe400078efcff */
[----:B------:R-:W-:Y:S02]  /*1e780*/  ISETP.GE.AND P0, PT, R25, UR4, PT ;  /* 0x0000000419007c0c */ /* 0x000fe4000bf06270 */
[----:B------:R-:W-:Y:S01]  /*1e790*/  LOP3.LUT R23, R23, 0xfffffffb, RZ, 0xc0, !PT ;  /* 0xfffffffb17177812 */ /* 0x000fe200078ec0ff */
[----:B-1----:R-:W-:-:S05]  /*1e7a0*/  IMAD.SHL.U32 R20, R21, 0x10, RZ ;  /* 0x0000001015147824 */ /* 0x002fca00078e00ff */
[----:B------:R-:W-:-:S05]  /*1e7b0*/  LOP3.LUT R20, R31, 0x70, R20, 0xf8, !PT ;  /* 0x000000701f147812 */ /* 0x000fca00078ef814 */
[----:B------:R-:W-:Y:S01]  /*1e7c0*/  @P0 LOP3.LUT R23, R23, 0x4, RZ, 0xfc, !PT ;  /* 0x0000000417170812 */ /* 0x000fe200078efcff */
[----:B------:R-:W-:Y:S01]  /*1e7d0*/  IMAD R34, R0, 0x60, R20 ;  /* 0x0000006000227824 */ /* 0x000fe200078e0214 */
[----:B0-2---:R-:W-:Y:S06]  /*1e7e0*/  BRA.DIV UR5, `(.L_x_11739) ;  /* 0x0000004205b47947 */ /* 0x005fec000b800000 */
.L_x_11805:
[----:B------:R-:W-:Y:S01]  /*1e7f0*/  ISETP.NE.AND P1, PT, R8, 0x1, PT ;  /* 0x000000010800780c */ /* 0x000fe20003f25270 */
[----:B------:R-:W-:Y:S01]  /*1e800*/  IMAD.MOV.U32 R32, RZ, RZ, RZ ;  /* 0x000000ffff207224 */ /* 0x000fe200078e00ff */
[C---:B------:R-:W-:Y:S01]  /*1e810*/  ISETP.GE.AND P0, PT, R34.reuse, R17, PT ;  /* 0x000000112200720c */ /* 0x040fe20003f06270 */
[----:B------:R-:W-:Y:S01]  /*1e820*/  IMAD.IADD R34, R34, 0x1, R30 ;  /* 0x0000000122227824 */ /* 0x000fe200078e021e */
[----:B-----5:R-:W-:Y:S02]  /*1e830*/  SHF.R.S32.HI R31, RZ, 0x1f, R27 ;  /* 0x0000001fff1f7819 */ /* 0x020fe4000001141b */
[----:B------:R-:W-:Y:S01]  /*1e840*/  ISETP.GT.U32.OR P0, PT, R20, 0x5f, P0 ;  /* 0x0000005f1400780c */ /* 0x000fe20000704470 */
[----:B------:R-:W-:Y:S01]  /*1e850*/  IMAD.MOV.U32 R6, RZ, RZ, R34 ;  /* 0x000000ffff067224 */ /* 0x000fe200078e0022 */
[----:B------:R-:W-:-:S05]  /*1e860*/  LOP3.LUT R23, R23, 0xffffff7f, RZ, 0xc0, !PT ;  /* 0xffffff7f17177812 */ /* 0x000fca00078ec0ff */
[----:B------:R-:W0:Y:S01]  /*1e870*/  @P1 LDC R3, c[0x0][0x434] ;  /* 0x00010d00ff031b82 */ /* 0x000e220000000800 */
[----:B------:R-:W-:-:S07]  /*1e880*/  @P1 LOP3.LUT R23, R23, 0x80, RZ, 0xfc, !PT ;  /* 0x0000008017171812 */ /* 0x000fce00078efcff */
[----:B------:R-:W1:Y:S08]  /*1e890*/  @P1 LDC R2, c[0x0][0x438] ;  /* 0x00010e00ff021b82 */ /* 0x000e700000000800 */
[----:B------:R-:W2:Y:S01]  /*1e8a0*/  @!P0 LDC.64 R4, c[0x0][0x428] ;  /* 0x00010a00ff048b82 */ /* 0x000ea20000000a00 */
[----:B0-----:R-:W-:-:S05]  /*1e8b0*/  @P1 IMAD.HI.U32 R3, R34, R3, RZ ;  /* 0x0000000322031227 */ /* 0x001fca00078e00ff */
[----:B-1----:R-:W-:-:S04]  /*1e8c0*/  @P1 SHF.R.U32.HI R6, RZ, R2, R3 ;  /* 0x00000002ff061219 */ /* 0x002fc80000011603 */
[--C-:B------:R-:W-:Y:S01]  /*1e8d0*/  @!P0 SHF.R.S32.HI R3, RZ, 0x1f, R6.reuse ;  /* 0x0000001fff038819 */ /* 0x100fe20000011406 */
[----:B------:R-:W-:Y:S02]  /*1e8e0*/  @!P0 IMAD.MOV.U32 R2, RZ, RZ, R6 ;  /* 0x000000ffff028224 */ /* 0x000fe400078e0006 */
[-C--:B--2---:R-:W-:Y:S02]  /*1e8f0*/  @!P0 IMAD R7, R31, R4.reuse, RZ ;  /* 0x000000041f078224 */ /* 0x084fe400078e02ff */
[----:B------:R-:W-:-:S04]  /*1e900*/  @!P0 IMAD.WIDE.U32 R2, R27, R4, R2 ;  /* 0x000000041b028225 */ /* 0x000fc800078e0002 */
[----:B------:R-:W-:Y:S02]  /*1e910*/  @!P0 IMAD R7, R27, R5, R7 ;  /* 0x000000051b078224 */ /* 0x000fe400078e0207 */
[----:B------:R-:W0:Y:S02]  /*1e920*/  @!P0 LDC.64 R4, c[0x0][0x418] ;  /* 0x00010600ff048b82 */ /* 0x000e240000000a00 */
[----:B------:R-:W-:Y:S02]  /*1e930*/  @!P0 IMAD.IADD R7, R3, 0x1, R7 ;  /* 0x0000000103078824 */ /* 0x000fe400078e0207 */
[----:B------:R-:W-:-:S04]  /*1e940*/  IMAD.MOV R3, RZ, RZ, -R6 ;  /* 0x000000ffff037224 */ /* 0x000fc800078e0a06 */
[----:B------:R-:W-:Y:S01]  /*1e950*/  IMAD R34, R8, R3, R34 ;  /* 0x0000000308227224 */ /* 0x000fe200078e0222 */
[----:B------:R-:W-:Y:S02]  /*1e960*/  SEL R3, RZ, 0x1, P2 ;  /* 0x00000001ff037807 */ /* 0x000fe40001000000 */
[----:B0-----:R-:W-:-:S04]  /*1e970*/  @!P0 LEA R4, P1, R2, R4, 0x2 ;  /* 0x0000000402048211 */ /* 0x001fc800078210ff */
[----:B------:R-:W-:Y:S01]  /*1e980*/  @!P0 LEA.HI.X R5, R2, R5, R7, 0x2, P1 ;  /* 0x0000000502058211 */ /* 0x000fe200008f1407 */
[----:B------:R-:W-:Y:S01]  /*1e990*/  IMAD.U32 R2, RZ, RZ, UR38 ;  /* 0x00000026ff027e24 */ /* 0x000fe2000f8e00ff */
[----:B------:R0:W-:Y:S04]  /*1e9a0*/  STL [R1+0x41c], R3 ;  /* 0x00041c0301007387 */ /* 0x0001e80000100800 */
[----:B------:R0:W5:Y:S01]  /*1e9b0*/  @!P0 LDG.E R32, desc[UR36][R4.64] ;  /* 0x0000002404208981 */ /* 0x000162000c1e1900 */
[----:B------:R-:W-:Y:S02]  /*1e9c0*/  ISETP.NE.AND P0, PT, R2, 0x3, PT ;  /* 0x000000030200780c */ /* 0x000fe40003f05270 */
[----:B------:R-:W-:Y:S02]  /*1e9d0*/  ISETP.GT.U32.AND P1, PT, R20, 0x5f, PT ;  /* 0x0000005f1400780c */ /* 0x000fe40003f24070 */
[----:B------:R-:W-:-:S02]  /*1e9e0*/  LOP3.LUT R23, R23, 0xffffffbf, RZ, 0xc0, !PT ;  /* 0xffffffbf17177812 */ /* 0x000fc400078ec0ff */
[----:B------:R-:W-:-:S07]  /*1e9f0*/  LOP3.LUT R18, R18, 0xffff, RZ, 0xc0, !PT ;  /* 0x0000ffff12127812 */ /* 0x000fce00078ec0ff */
[----:B------:R-:W-:-:S04]  /*1ea00*/  @P0 LOP3.LUT R23, R23, 0x40, RZ, 0xfc, !PT ;  /* 0x0000004017170812 */ /* 0x000fc800078efcff */
[----:B------:R-:W-:-:S04]  /*1ea10*/  LOP3.LUT R23, R23, 0xffffffdf, RZ, 0xc0, !PT ;  /* 0xffffffdf17177812 */ /* 0x000fc800078ec0ff */
[----:B------:R-:W-:Y:S01]  /*1ea20*/  @P1 LOP3.LUT R23, R23, 0x20, RZ, 0xfc, !PT ;  /* 0x0000002017171812 */ /* 0x000fe200078efcff */
[----:B0-----:R-:W-:Y:S06]  /*1ea30*/  @!P0 BRA `(.L_x_11740) ;  /* 0x0000000000048947 */ /* 0x001fec0003800000 */
[----:B------:R-:W-:Y:S01]  /*1ea40*/  BPT.TRAP 0x1 ;  /* 0x000000040000795c */ /* 0x000fe20000300000 */
.L_x_11740:
[----:B------:R-:W-:Y:S01]  /*1ea50*/  IMAD R25, R0, -0x60, R17 ;  /* 0xffffffa000197824 */ /* 0x000fe200078e0211 */
[----:B------:R-:W-:Y:S01]  /*1ea60*/  SHF.L.U32 R0, R26, 0x1f, RZ ;  /* 0x0000001f1a007819 */ /* 0x000fe200000006ff */
[----:B------:R-:W-:Y:S01]  /*1ea70*/  IMAD R17, R24, 0x8, R22 ;  /* 0x0000000818117824 */ /* 0x000fe200078e0216 */
[----:B------:R-:W-:Y:S03]  /*1ea80*/  BSSY B0, `(.L_x_11741) ;  /* 0x0000003000007945 */ /* 0x000fe60003800000 */
[----:B------:R-:W0:Y:S02]  /*1ea90*/  SYNCS.PHASECHK.TRANS64.TRYWAIT P0, [R17+URZ+0x22840], R0 ;  /* 0x02284000110075a7 */ /* 0x000e24000800017f */
[----:B0-----:R-:W-:Y:S05]  /*1eaa0*/  @!P0 BRA `(.L_x_11742) ;  /* 0x0000004000348947 */ /* 0x001fea0003800000 */
.L_x_11806:
[----:B------:R-:W-:Y:S05]  /*1eab0*/  BSYNC B0 ;  /* 0x0000000000007941 */ /* 0x000fea0003800000 */
.L_x_11741:
[----:B0-----:R-:W-:Y:S01]  /*1eac0*/  SHF.R.S32.HI R0, RZ, 0x1f, R34 ;  /* 0x0000001fff007819 */ /* 0x001fe20000011422 */
[----:B------:R-:W-:Y:S01]  /*1ead0*/  ULDC.64 UR4, c[0x0][0x300] ;  /* 0x0000c00000047ab9 */ /* 0x000fe20000000a00 */
[----:B-----5:R-:W-:Y:S01]  /*1eae0*/  SHF.R.S32.HI R4, RZ, 0x1f, R32 ;  /* 0x0000001fff047819 */ /* 0x020fe20000011420 */
[----:B------:R-:W-:Y:S01]  /*1eaf0*/  ULDC.64 UR6, c[0x0][0x2e8] ;  /* 0x0000ba0000067ab9 */ /* 0x000fe20000000a00 */
[----:B------:R-:W-:Y:S01]  /*1eb00*/  LOP3.LUT R23, R23, 0xfffffffd, RZ, 0xc0, !PT ;  /* 0xfffffffd17177812 */ /* 0x000fe200078ec0ff */
[----:B------:R-:W-:Y:S01]  /*1eb10*/  IMAD R3, R0, UR4, RZ ;  /* 0x0000000400037c24 */ /* 0x000fe2000f8e02ff */
[----:B------:R0:W-:Y:S04]  /*1eb20*/  STL [R1+0x408], R0 ;  /* 0x0004080001007387 */ /* 0x0001e80000100800 */
[----:B------:R1:W-:Y:S01]  /*1eb30*/  STL [R1+0x40c], R4 ;  /* 0x00040c0401007387 */ /* 0x0003e20000100800 */
[----:B0-----:R-:W-:-:S02]  /*1eb40*/  IMAD R0, R34, UR5, R3 ;  /* 0x0000000522007c24 */ /* 0x001fc4000f8e0203 */
[----:B------:R-:W-:Y:S01]  /*1eb50*/  IMAD.WIDE.U32 R2, R34, UR4, RZ ;  /* 0x0000000422027c25 */ /* 0x000fe2000f8e00ff */
[----:B------:R-:W-:-:S03]  /*1eb60*/  ULDC.64 UR4, c[0x0][0x310] ;  /* 0x0000c40000047ab9 */ /* 0x000fc60000000a00 */
[----:B------:R-:W-:Y:S02]  /*1eb70*/  IMAD.IADD R3, R3, 0x1, R0 ;  /* 0x0000000103037824 */ /* 0x000fe400078e0200 */
[----:B------:R-:W-:Y:S02]  /*1eb80*/  IMAD R0, R4, UR4, RZ ;  /* 0x0000000404007c24 */ /* 0x000fe4000f8e02ff */
[----:B-1----:R-:W0:Y:S01]  /*1eb90*/  S2R R4, SR_TID.X ;  /* 0x0000000000047919 */ /* 0x002e220000002100 */
[----:B------:R-:W-:-:S04]  /*1eba0*/  IMAD.WIDE.U32 R2, R32, UR4, R2 ;  /* 0x0000000420027c25 */ /* 0x000fc8000f8e0002 */
[----:B------:R-:W-:Y:S01]  /*1ebb0*/  IMAD R0, R32, UR5, R0 ;  /* 0x0000000520007c24 */ /* 0x000fe2000f8e0200 */
[----:B------:R-:W-:-:S03]  /*1ebc0*/  ULDC.64 UR4, c[0x0][0x308] ;  /* 0x0000c20000047ab9 */ /* 0x000fc60000000a00 */
[----:B------:R-:W-:Y:S02]  /*1ebd0*/  IMAD.IADD R3, R3, 0x1, R0 ;  /* 0x0000000103037824 */ /* 0x000fe400078e0200 */
[----:B------:R-:W-:Y:S01]  /*1ebe0*/  IMAD.WIDE.U32 R2, R18, UR4, R2 ;  /* 0x0000000412027c25 */ /* 0x000fe2000f8e0002 */
[----:B------:R-:W-:Y:S02]  /*1ebf0*/  ULDC UR4, c[0x0][0x2f4] ;  /* 0x0000bd0000047ab9 */ /* 0x000fe40000000800 */
[----:B------:R-:W-:Y:S02]  /*1ec00*/  LEA R0, P0, R2, UR6, 0x1 ;  /* 0x0000000602007c11 */ /* 0x000fe4000f8008ff */
[----:B0-----:R-:W-:Y:S01]  /*1ec10*/  LOP3.LUT R5, R4, 0x7f, RZ, 0xc0, !PT ;  /* 0x0000007f04057812 */ /* 0x001fe200078ec0ff */
[----:B------:R-:W-:Y:S01]  /*1ec20*/  IMAD R4, R18, UR5, R3 ;  /* 0x0000000512047c24 */ /* 0x000fe2000f8e0203 */
[----:B------:R-:W-:Y:S02]  /*1ec30*/  UMOV UR5, 0xffffffff ;  /* 0xffffffff00057882 */ /* 0x000fe40000000000 */
[----:B------:R-:W-:-:S02]  /*1ec40*/  SHF.R.U32.HI R6, RZ, 0x3, R5 ;  /* 0x00000003ff067819 */ /* 0x000fc40000011605 */
[----:B------:R-:W0:Y:S01]  /*1ec50*/  S2R R5, SR_TID.X ;  /* 0x0000000000057919 */ /* 0x000e220000002100 */
[----:B------:R-:W-:Y:S02]  /*1ec60*/  LEA.HI.X R4, R2, UR7, R4, 0x1, P0 ;  /* 0x0000000702047c11 */ /* 0x000fe400080f0c04 */
[----:B------:R-:W-:-:S05]  /*1ec70*/  IMAD.IADD R25, R25, 0x1, -R6 ;  /* 0x0000000119197824 */ /* 0x000fca00078e0a06 */
        /* <DEDUP_REMOVED lines=59> */
.L_x_11820:
        /* <DEDUP_REMOVED lines=10> */
.L_x_11744:
        /* <DEDUP_REMOVED lines=10> */
.L_x_11745:
        /* <DEDUP_REMOVED lines=23> */
.L_x_11747:
[----:B------:R-:W-:Y:S05]  /*1f2e0*/  BSYNC B6 ;  /* 0x0000000000067941 */ /* 0x000fea0003800000 */
.L_x_11746:
[----:B------:R-:W2:Y:S01]  /*1f2f0*/  LDC R20, c[0x0][0x448] ;  /* 0x00011200ff147b82 */ /* 0x000ea20000000800 */
[----:B------:R-:W-:Y:S01]  /*1f300*/  SHF.R.S32.HI R0, RZ, 0x1f, R37 ;  /* 0x0000001fff007819 */ /* 0x000fe20000011425 */
[----:B------:R-:W-:Y:S01]  /*1f310*/  ULDC.64 UR4, c[0x0][0x298] ;  /* 0x0000a60000047ab9 */ /* 0x000fe20000000a00 */
[----:B------:R-:W-:Y:S01]  /*1f320*/  LOP3.LUT P6, RZ, R23, 0x200, RZ, 0xc0, !PT ;  /* 0x0000020017ff7812 */ /* 0x000fe200078cc0ff */
[----:B0-----:R-:W-:Y:S01]  /*1f330*/  IMAD.WIDE.U32 R2, R37, UR4, RZ ;  /* 0x0000000425027c25 */ /* 0x001fe2000f8e00ff */
[----:B------:R-:W-:Y:S01]  /*1f340*/  SHF.R.S32.HI R4, RZ, 0x1f, R19 ;  /* 0x0000001fff047819 */ /* 0x000fe20000011413 */
[----:B------:R-:W0:Y:S02]  /*1f350*/  S2R R21, SR_TID.X ;  /* 0x0000000000157919 */ /* 0x000e240000002100 */
[----:B------:R-:W-:Y:S01]  /*1f360*/  IMAD R0, R0, UR4, RZ ;  /* 0x0000000400007c24 */ /* 0x000fe2000f8e02ff */
[----:B------:R-:W-:-:S03]  /*1f370*/  SEL R4, R4, RZ, !P6 ;  /* 0x000000ff04047207 */ /* 0x000fc60007000000 */
[----:B------:R-:W-:Y:S01]  /*1f380*/  IMAD R0, R37, UR5, R0 ;  /* 0x0000000525007c24 */ /* 0x000fe2000f8e0200 */
[----:B------:R-:W-:-:S03]  /*1f390*/  ULDC.64 UR4, c[0x0][0x2d8] ;  /* 0x0000b60000047ab9 */ /* 0x000fc60000000a00 */
[----:B------:R-:W-:Y:S01]  /*1f3a0*/  IMAD.IADD R3, R3, 0x1, R0 ;  /* 0x0000000103037824 */ /* 0x000fe200078e0200 */
[----:B------:R-:W-:Y:S01]  /*1f3b0*/  SEL R0, R19, RZ, !P6 ;  /* 0x000000ff13007207 */ /* 0x000fe20007000000 */
[----:B------:R-:W-:Y:S01]  /*1f3c0*/  IMAD.WIDE.U32 R2, R18, UR4, R2 ;  /* 0x0000000412027c25 */ /* 0x000fe2000f8e0002 */
[----:B--2---:R-:W-:-:S03]  /*1f3d0*/  ISETP.NE.AND P6, PT, R20, 0x1, PT ;  /* 0x000000011400780c */ /* 0x004fc60003fc5270 */
[----:B------:R-:W-:Y:S01]  /*1f3e0*/  IMAD R3, R18, UR5, R3 ;  /* 0x0000000512037c24 */ /* 0x000fe2000f8e0203 */
[----:B------:R-:W2:Y:S01]  /*1f3f0*/  S2R R20, SR_TID.X ;  /* 0x0000000000147919 */ /* 0x000ea20000002100 */
[----:B------:R-:W-:Y:S02]  /*1f400*/  ULDC.64 UR4, c[0x0][0x2e0] ;  /* 0x0000b80000047ab9 */ /* 0x000fe40000000a00 */
[----:B------:R-:W-:Y:S02]  /*1f410*/  IMAD R4, R4, UR4, RZ ;  /* 0x0000000404047c24 */ /* 0x000fe4000f8e02ff */
[----:B------:R-:W-:-:S04]  /*1f420*/  IMAD.WIDE.U32 R2, R0, UR4, R2 ;  /* 0x0000000400027c25 */ /* 0x000fc8000f8e0002 */
[----:B------:R-:W-:Y:S01]  /*1f430*/  IMAD R4, R0, UR5, R4 ;  /* 0x0000000500047c24 */ /* 0x000fe2000f8e0204 */
[----:B------:R-:W-:Y:S01]  /*1f440*/  ULDC.64 UR4, c[0x0][0x2d0] ;  /* 0x0000b40000047ab9 */ /* 0x000fe20000000a00 */
[----:B------:R-:W3:Y:S01]  /*1f450*/  @P6 LDC R6, c[0x0][0x44c] ;  /* 0x00011300ff066b82 */ /* 0x000ee20000000800 */
[----:B0-----:R-:W-:Y:S01]  /*1f460*/  LOP3.LUT R21, R21, 0x7f, RZ, 0xc0, !PT ;  /* 0x0000007f15157812 */ /* 0x001fe200078ec0ff */
[----:B------:R-:W-:-:S03]  /*1f470*/  IMAD.IADD R3, R3, 0x1, R4 ;  /* 0x0000000103037824 */ /* 0x000fc600078e0204 */
[----:B------:R-:W-:-:S03]  /*1f480*/  SHF.R.U32.HI R21, RZ, 0x3, R21 ;  /* 0x00000003ff157819 */ /* 0x000fc60000011615 */
[----:B------:R-:W0:Y:S01]  /*1f490*/  @P6 LDC R5, c[0x0][0x450] ;  /* 0x00011400ff056b82 */ /* 0x000e220000000800 */
[----:B--2---:R-:W-:-:S05]  /*1f4a0*/  IMAD.SHL.U32 R20, R20, 0x10, RZ ;  /* 0x0000001014147824 */ /* 0x004fca00078e00ff */
[----:B------:R-:W-:-:S05]  /*1f4b0*/  LOP3.LUT R20, R21, 0x70, R20, 0xf8, !PT ;  /* 0x0000007015147812 */ /* 0x000fca00078ef814 */
[----:B------:R-:W-:Y:S02]  /*1f4c0*/  IMAD.IADD R0, R20, 0x1, R33 ;  /* 0x0000000114007824 */ /* 0x000fe400078e0221 */
[----:B------:R-:W2:Y:S02]  /*1f4d0*/  S2R R20, SR_TID.X ;  /* 0x0000000000147919 */ /* 0x000ea40000002100 */
[----:B---3--:R-:W-:-:S04]  /*1f4e0*/  @P6 IMAD.HI.U32 R6, R0, R6, RZ ;  /* 0x0000000600066227 */ /* 0x008fc800078e00ff */
[----:B------:R-:W-:Y:S01]  /*1f4f0*/  IMAD.MOV.U32 R4, RZ, RZ, R0 ;  /* 0x000000ffff047224 */ /* 0x000fe200078e0000 */
[----:B0-----:R-:W-:Y:S02]  /*1f500*/  @P6 SHF.R.U32.HI R4, RZ, R5, R6 ;  /* 0x00000005ff046219 */ /* 0x001fe40000011606 */
[----:B------:R-:W0:Y:S03]  /*1f510*/  LDC R6, c[0x0][0x448] ;  /* 0x00011200ff067b82 */ /* 0x000e260000000800 */
[----:B------:R-:W-:Y:S02]  /*1f520*/  IMAD.MOV R5, RZ, RZ, -R4 ;  /* 0x000000ffff057224 */ /* 0x000fe400078e0a04 */
[----:B------:R-:W-:-:S04]  /*1f530*/  IMAD.WIDE.U32 R2, R4, UR4, R2 ;  /* 0x0000000404027c25 */ /* 0x000fc8000f8e0002 */
[C---:B--2---:R-:W-:Y:S01]  /*1f540*/  IMAD.SHL.U32 R7, R20.reuse, 0x8, RZ ;  /* 0x0000000814077824 */ /* 0x044fe200078e00ff */
[----:B------:R-:W-:Y:S01]  /*1f550*/  LOP3.LUT R20, R20, 0x7f, RZ, 0xc0, !PT ;  /* 0x0000007f14147812 */ /* 0x000fe200078ec0ff */
[----:B0-----:R-:W-:Y:S01]  /*1f560*/  IMAD R0, R6, R5, R0 ;  /* 0x0000000506007224 */ /* 0x001fe200078e0200 */
[----:B------:R-:W-:Y:S02]  /*1f570*/  SHF.R.S32.HI R5, RZ, 0x1f, R4 ;  /* 0x0000001fff057819 */ /* 0x000fe40000011404 */
[----:B------:R-:W-:Y:S02]  /*1f580*/  LOP3.LUT R7, R7, 0x38, RZ, 0xc0, !PT ;  /* 0x0000003807077812 */ /* 0x000fe400078ec0ff */
[----:B------:R-:W-:Y:S01]  /*1f590*/  SHF.R.U32.HI R8, RZ, 0x3, R20 ;  /* 0x00000003ff087819 */ /* 0x000fe20000011614 */
        /* <DEDUP_REMOVED lines=17> */
[----:B------:R-:W-:Y:S02]  /*1f6b0*/  IMAD R35, R35, R6, RZ ;  /* 0x0000000623237224 */ /* 0x000fe400078e02ff */
[----:B------:R-:W-:Y:S01]  /*1f6c0*/  IMAD.IADD R33, R8, 0x1, R33 ;  /* 0x0000000108217824 */ /* 0x000fe200078e0221 */
[----:B------:R-:W2:Y:S03]  /*1f6d0*/  SHFL.IDX PT, R2, R4, RZ, 0x181f ;  /* 0x00181fff04027589 */ /* 0x000ea600000e0000 */
[C---:B------:R-:W-:Y:S01]  /*1f6e0*/  VIADD R5, R33.reuse, 0x10 ;  /* 0x0000001021057836 */ /* 0x040fe20000000000 */
[----:B------:R-:W-:Y:S01]  /*1f6f0*/  ISETP.GE.AND P0, PT, R33, R35, PT ;  /* 0x000000232100720c */ /* 0x000fe20003f06270 */
[----:B------:R-:W-:-:S12]  /*1f700*/  SHFL.IDX PT, R14, R0, 0x7, 0x181f ;  /* 0x00f81f00000e7f89 */ /* 0x000fd800000e0000 */
[----:B0-----:R-:W-:-:S05]  /*1f710*/  @!P0 LEA R3, P2, R7, R3, 0x1 ;  /* 0x0000000307038211 */ /* 0x001fca00078408ff */
[----:B--2---:R-:W-:-:S05]  /*1f720*/  @!P0 IMAD.X R2, RZ, RZ, R2, P2 ;  /* 0x000000ffff028224 */ /* 0x004fca00010e0602 */
[----:B------:R-:W-:-:S04]  /*1f730*/  @!P0 LOP3.LUT R3, R3, R2, RZ, 0x3c, !PT ;  /* 0x0000000203038212 */ /* 0x000fc800078e3cff */
[----:B------:R-:W-:-:S04]  /*1f740*/  @!P0 LOP3.LUT R2, R3, R2, RZ, 0x3c, !PT ;  /* 0x0000000203028212 */ /* 0x000fc800078e3cff */
[----:B------:R-:W-:-:S05]  /*1f750*/  @!P0 LOP3.LUT R3, R3, R2, RZ, 0x3c, !PT ;  /* 0x0000000203038212 */ /* 0x000fca00078e3cff */
[----:B------:R0:W-:Y:S01]  /*1f760*/  @!P0 LDGSTS.E.BYPASS.LTC128B.128 [R36+0x18400], desc[UR36][R2.64], !P1 ;  /* 0x1840000002248fae */ /* 0x0001e2000c901d64 */
[----:B------:R-:W-:Y:S01]  /*1f770*/  ISETP.GE.AND P0, PT, R5, R35, PT ;  /* 0x000000230500720c */ /* 0x000fe20003f06270 */
[----:B------:R-:W-:Y:S02]  /*1f780*/  VIADD R5, R33, 0x20 ;  /* 0x0000002021057836 */ /* 0x000fe40000000000 */
[----:B0-----:R-:W0:Y:S04]  /*1f790*/  SHFL.IDX PT, R3, R0, 0x1, 0x181f ;  /* 0x00381f0000037f89 */ /* 0x001e2800000e0000 */
[----:B------:R-:W2:Y:S06]  /*1f7a0*/  SHFL.IDX PT, R2, R4, 0x1, 0x181f ;  /* 0x00381f0004027f89 */ /* 0x000eac00000e0000 */
        /* <DEDUP_REMOVED lines=46> */
[----:B------:R-:W-:-:S03]  /*1fa90*/  ISETP.GE.AND P0, PT, R5, R35, PT ;  /* 0x000000230500720c */ /* 0x000fc60003f06270 */
[----:B0-----:R-:W0:Y:S04]  /*1faa0*/  SHFL.IDX PT, R3, R0, 0x6, 0x181f ;  /* 0x00d81f0000037f89 */ /* 0x001e2800000e0000 */
[----:B------:R-:W2:Y:S04]  /*1fab0*/  SHFL.IDX PT, R2, R4, 0x6, 0x181f ;  /* 0x00d81f0004027f89 */ /* 0x000ea800000e0000 */
[----:B------:R-:W3:Y:S02]  /*1fac0*/  SHFL.IDX PT, R4, R4, 0x7, 0x181f ;  /* 0x00f81f0004047f89 */ /* 0x000ee400000e0000 */
[----:B0-----:R-:W-:-:S05]  /*1fad0*/  @!P0 LEA R3, P2, R7, R3, 0x1 ;  /* 0x0000000307038211 */ /* 0x001fca00078408ff */
[----:B--2---:R-:W-:-:S05]  /*1fae0*/  @!P0 IMAD.X R2, RZ, RZ, R2, P2 ;  /* 0x000000ffff028224 */ /* 0x004fca00010e0602 */
[----:B------:R-:W-:-:S04]  /*1faf0*/  @!P0 LOP3.LUT R3, R3, R2, RZ, 0x3c, !PT ;  /* 0x0000000203038212 */ /* 0x000fc800078e3cff */
[----:B------:R-:W-:-:S04]  /*1fb00*/  @!P0 LOP3.LUT R2, R3, R2, RZ, 0x3c, !PT ;  /* 0x0000000203028212 */ /* 0x000fc800078e3cff */
[----:B------:R-:W-:-:S05]  /*1fb10*/  @!P0 LOP3.LUT R3, R3, R2, RZ, 0x3c, !PT ;  /* 0x0000000203038212 */ /* 0x000fca00078e3cff */
[----:B---3--:R0:W-:Y:S02]  /*1fb20*/  @!P0 LDGSTS.E.BYPASS.LTC128B.128 [R36+0x1b400], desc[UR36][R2.64], !P1 ;  /* 0x1b40000002248fae */ /* 0x0081e4000c901d64 */
.L_x_11837:
        /* <DEDUP_REMOVED lines=10> */
.L_x_11749:
        /* <DEDUP_REMOVED lines=18> */
.L_x_11838:
[----:B------:R-:W-:Y:S05]  /*1fcf0*/  BSYNC B0 ;  /* 0x0000000000007941 */ /* 0x000fea0003800000 */
.L_x_11750:
[----:B------:R-:W-:-:S13]  /*1fd00*/  LOP3.LUT P0, RZ, R23, 0x40, RZ, 0xc0, !PT ;  /* 0x0000004017ff7812 */ /* 0x000fda000780c0ff */
[----:B------:R-:W-:Y:S05]  /*1fd10*/  @!P0 BRA `(.L_x_11752) ;  /* 0x0000000000048947 */ /* 0x000fea0003800000 */
[----:B------:R-:W-:Y:S01]  /*1fd20*/  BPT.TRAP 0x1 ;  /* 0x000000040000795c */ /* 0x000fe20000300000 */
.L_x_11752:
[----:B------:R-:W-:Y:S01]  /*1fd30*/  SHF.L.U32 R0, R26, 0x1f, RZ ;  /* 0x0000001f1a007819 */ /* 0x000fe200000006ff */
[----:B------:R-:W-:Y:S03]  /*1fd40*/  BSSY B0, `(.L_x_11753) ;  /* 0x0000003000007945 */ /* 0x000fe60003800000 */
[----:B------:R-:W2:Y:S02]  /*1fd50*/  SYNCS.PHASECHK.TRANS64.TRYWAIT P0, [R17+URZ+0x22860], R0 ;  /* 0x02286000110075a7 */ /* 0x000ea4000800017f */
[----:B--2---:R-:W-:Y:S05]  /*1fd60*/  @!P0 BRA `(.L_x_11754) ;  /* 0x00000040004c8947 */ /* 0x004fea0003800000 */
.L_x_11839:
[----:B------:R-:W-:Y:S05]  /*1fd70*/  BSYNC B0 ;  /* 0x0000000000007941 */ /* 0x000fea0003800000 */
.L_x_11753:
[----:B------:R-:W0:Y:S01]  /*1fd80*/  LDL.LU R2, [R1+0x408] ;  /* 0x0004080001027983 */ /* 0x000e220000300800 */
[----:B------:R-:W-:Y:S01]  /*1fd90*/  ULDC.64 UR4, c[0x0][0x328] ;  /* 0x0000ca0000047ab9 */ /* 0x000fe20000000a00 */
[----:B------:R-:W-:Y:S02]  /*1fda0*/  ULDC.64 UR6, c[0x0][0x318] ;  /* 0x0000c60000067ab9 */ /* 0x000fe40000000a00 */
[----:B------:R-:W3:Y:S04]  /*1fdb0*/  LDL.LU R6, [R1+0x40c] ;  /* 0x00040c0001067983 */ /* 0x000ee80000300800 */
[----:B------:R-:W4:Y:S01]  /*1fdc0*/  LDL.LU R4, [R1+0x41c] ;  /* 0x00041c0001047983 */ /* 0x000f220000300800 */
[C---:B------:R-:W-:Y:S02]  /*1fdd0*/  LOP3.LUT P3, RZ, R23.reuse, 0x10, RZ, 0xc0, !PT ;  /* 0x0000001017ff7812 */ /* 0x040fe4000786c0ff */
[----:B------:R-:W-:-:S02]  /*1fde0*/  LOP3.LUT P2, RZ, R23, 0x8, RZ, 0xc0, !PT ;  /* 0x0000000817ff7812 */ /* 0x000fc4000784c0ff */
[C---:B------:R-:W-:Y:S02]  /*1fdf0*/  LOP3.LUT P1, RZ, R23.reuse, 0x4, RZ, 0xc0, !PT ;  /* 0x0000000417ff7812 */ /* 0x040fe4000782c0ff */
[----:B--2---:R-:W-:Y:S02]  /*1fe00*/  SEL R0, RZ, 0x2, P3 ;  /* 0x00000002ff007807 */ /* 0x004fe40001800000 */
[----:B------:R-:W-:Y:S02]  /*1fe10*/  SEL R7, RZ, 0x8, P1 ;  /* 0x00000008ff077807 */ /* 0x000fe40000800000 */
[----:B------:R-:W-:Y:S01]  /*1fe20*/  LOP3.LUT P4, RZ, R23, 0x1, RZ, 0xc0, !PT ;  /* 0x0000000117ff7812 */ /* 0x000fe2000788c0ff */
[----:B0-----:R-:W-:-:S04]  /*1fe30*/  IMAD R3, R2, UR4, RZ ;  /* 0x0000000402037c24 */ /* 0x001fc8000f8e02ff */
[C---:B------:R-:W-:Y:S02]  /*1fe40*/  IMAD R5, R34.reuse, UR5, R3 ;  /* 0x0000000522057c24 */ /* 0x040fe4000f8e0203 */
        /* <DEDUP_REMOVED lines=14> */
[----:B----4-:R-:W-:Y:S01]  /*1ff30*/  IADD3 R0, R3, R0, R4 ;  /* 0x0000000003007210 */ /* 0x010fe20007ffe004 */
[----:B------:R-:W-:-:S04]  /*1ff40*/  IMAD R4, R24, 0x6000, R28 ;  /* 0x0000600018047824 */ /* 0x000fc800078e021c */
[----:B------:R-:W-:Y:S01]  /*1ff50*/  IMAD.IADD R7, R0, 0x1, R7 ;  /* 0x0000000100077824 */ /* 0x000fe200078e0207 */
[----:B------:R-:W-:Y:S06]  /*1ff60*/  BRA.DIV UR4, `(.L_x_11755) ;  /* 0x0000003e04e07947 */ /* 0x000fec000b800000 */
[----:B------:R-:W0:Y:S01]  /*1ff70*/  S2R R2, SR_TID.X ;  /* 0x0000000000027919 */ /* 0x000e220000002100 */
[----:B------:R-:W-:Y:S01]  /*1ff80*/  IMAD R4, R4, 0x2, R22 ;  /* 0x0000000204047824 */ /* 0x000fe200078e0216 */
[C---:B------:R-:W-:Y:S01]  /*1ff90*/  LOP3.LUT P2, RZ, R7.reuse, 0x2, RZ, 0xc0, !PT ;  /* 0x0000000207ff7812 */ /* 0x040fe2000784c0ff */
[----:B------:R-:W2:Y:S01]  /*1ffa0*/  SHFL.IDX PT, R14, R5, RZ, 0x181f ;  /* 0x00181fff050e7589 */ /* 0x000ea200000e0000 */
[----:B------:R-:W-:-:S03]  /*1ffb0*/  LOP3.LUT P1, RZ, R7, 0x4, RZ, 0xc0, !PT ;  /* 0x0000000407ff7812 */ /* 0x000fc6000782c0ff */
[----:B------:R-:W3:Y:S01]  /*1ffc0*/  SHFL.IDX PT, R3, R6, RZ, 0x181f ;  /* 0x00181fff06037589 */ /* 0x000ee200000e0000 */
[----:B0-----:R-:W-:-:S05]  /*1ffd0*/  IMAD.SHL.U32 R2, R2, 0x8, RZ ;  /* 0x0000000802027824 */ /* 0x001fca00078e00ff */
[----:B------:R-:W-:-:S05]  /*1ffe0*/  LOP3.LUT R2, R2, 0x38, RZ, 0xc0, !PT ;  /* 0x0000003802027812 */ /* 0x000fca00078ec0ff */
[----:B------:R-:W-:-:S05]  /*1fff0*/  IMAD.SHL.U32 R0, R2, 0x2, RZ ;  /* 0x0000000202007824 */ /* 0x000fca00078e00ff */
[----:B--2---:R-:W-:Y:S02]  /*20000*/  IADD3 R2, P0, R14, R0, RZ ;  /* 0x000000000e027210 */ /* 0x004fe40007f1e0ff */
[----:B------:R-:W0:Y:S03]  /*20010*/  SHFL.IDX PT, R14, R5, 0x1, 0x181f ;  /* 0x00381f00050e7f89 */ /* 0x000e2600000e0000 */
[----:B---3--:R-:W-:Y:S01]  /*20020*/  IMAD.X R3, RZ, RZ, R3, P0 ;  /* 0x000000ffff037224 */ /* 0x008fe200000e0603 */
        /* <DEDUP_REMOVED lines=9> */
[----:B--2---:R-:W2:Y:S01]  /*200c0*/  SHFL.IDX PT, R3, R6, 0x1, 0x181f ;  /* 0x00381f0006037f89 */ /* 0x004ea200000e0000 */
[----:B0-----:R-:W-:-:S03]  /*200d0*/  IADD3 R2, P3, R14, R0, RZ ;  /* 0x000000000e027210 */ /* 0x001fc60007f7e0ff */
[----:B------:R-:W0:Y:S02]  /*200e0*/  SHFL.IDX PT, R14, R5, 0x2, 0x181f ;  /* 0x00581f00050e7f89 */ /* 0x000e2400000e0000 */
[----:B--2---:R-:W-:Y:S01]  /*200f0*/  IMAD.X R3, RZ, RZ, R3, P3 ;  /* 0x000000ffff037224 */ /* 0x004fe200018e0603 */
        /* <DEDUP_REMOVED lines=10> */
[----:B--2---:R-:W0:Y:S02]  /*201a0*/  SHFL.IDX PT, R3, R6, 0x2, 0x181f ;  /* 0x00581f0006037f89 */ /* 0x004e2400000e0000 */
        /* <DEDUP_REMOVED lines=11> */
[----:B------:R-:W2:Y:S02]  /*20260*/  SHFL.IDX PT, R14, R5, 0x4, 0x181f ;  /* 0x00981f00050e7f89 */ /* 0x000ea400000e0000 */
        /* <DEDUP_REMOVED lines=10> */
[----:B--2---:R-:W-:-:S03]  /*20310*/  IADD3 R2, P3, R14, R0, RZ ;  /* 0x000000000e027210 */ /* 0x004fc60007f7e0ff */
[----:B------:R-:W2:Y:S04]  /*20320*/  SHFL.IDX PT, R6, R6, 0x5, 0x181f ;  /* 0x00b81f0006067f89 */ /* 0x000ea800000e0000 */
[----:B------:R3:W4:Y:S01]  /*20330*/  SHFL.IDX PT, R14, R5, 0x5, 0x181f ;  /* 0x00b81f00050e7f89 */ /* 0x00072200000e0000 */
        /* <DEDUP_REMOVED lines=8> */
[----:B--2-4-:R3:W-:Y:S02]  /*203c0*/  LDGSTS.E.BYPASS.LTC128B.128 [R4+0xb400], desc[UR36][R2.64+0x180], !P3 ;  /* 0x0b40018002047fae */ /* 0x0147e4000d901d64 */
.L_x_11853:
        /* <DEDUP_REMOVED lines=15> */
.L_x_11756:
        /* <DEDUP_REMOVED lines=10> */
.L_x_11757:
[----:B0-----:R-:W2:Y:S01]  /*20560*/  LDL.LU R2, [R1+0x404] ;  /* 0x0004040001027983 */ /* 0x001ea20000300800 */
[----:B------:R0:W-:Y:S01]  /*20570*/  SYNCS.ARRIVE.TRANS64.A1T0 RZ, [R17+URZ+0x22850], RZ ;  /* 0x022850ff11ff79a7 */ /* 0x0001e2000810003f */
[----:B------:R-:W-:Y:S01]  /*20580*/  BSSY B0, `(.L_x_11758) ;  /* 0x00000d8000007945 */ /* 0x000fe20003800000 */
[----:B--2---:R-:W-:-:S05]  /*20590*/  VIADD R21, R2, 0xfffffffe ;  /* 0xfffffffe02157836 */ /* 0x004fca0000000000 */
[----:B------:R-:W-:-:S13]  /*205a0*/  ISETP.GE.AND P0, PT, R21, R29, PT ;  /* 0x0000001d1500720c */ /* 0x000fda0003f06270 */
[----:B0-----:R-:W-:Y:S05]  /*205b0*/  @!P0 BRA `(.L_x_11759) ;  /* 0x0000000c00508947 */ /* 0x001fea0003800000 */
.L_x_11772:
[----:B0-----:R-:W0:Y:S01]  /*205c0*/  S2R R2, SR_TID.X ;  /* 0x0000000000027919 */ /* 0x001e220000002100 */
[----:B------:R-:W-:Y:S01]  /*205d0*/  IMAD R8, R21, 0x60, R30 ;  /* 0x0000006015087824 */ /* 0x000fe200078e021e */
[----:B------:R-:W-:Y:S01]  /*205e0*/  LOP3.LUT P1, RZ, R23, 0x40, RZ, 0xc0, !PT ;  /* 0x0000004017ff7812 */ /* 0x000fe2000782c0ff */
[----:B------:R-:W-:Y:S01]  /*205f0*/  VIADD R24, R24, 0x1 ;  /* 0x0000000118187836 */ /* 0x000fe20000000000 */
[C---:B0-----:R-:W-:Y:S01]  /*20600*/  LOP3.LUT R3, R2.reuse, 0x7f, RZ, 0xc0, !PT ;  /* 0x0000007f02037812 */ /* 0x041fe200078ec0ff */
[----:B------:R-:W-:-:S03]  /*20610*/  IMAD.SHL.U32 R2, R2, 0x10, RZ ;  /* 0x0000001002027824 */ /* 0x000fc600078e00ff */
[----:B------:R-:W-:Y:S02]  /*20620*/  SHF.R.U32.HI R4, RZ, 0x3, R3 ;  /* 0x00000003ff047819 */ /* 0x000fe40000011603 */
[----:B------:R-:W0:Y:S02]  /*20630*/  LDC R3, c[0x0][0x430] ;  /* 0x00010c00ff037b82 */ /* 0x000e240000000800 */
[----:B------:R-:W-:-:S04]  /*20640*/  LOP3.LUT R2, R4, 0x70, R2, 0xf8, !PT ;  /* 0x0000007004027812 */ /* 0x000fc800078ef802 */
[C---:B------:R-:W-:Y:S01]  /*20650*/  ISETP.GT.U32.AND P2, PT, R2.reuse, 0x5f, PT ;  /* 0x0000005f0200780c */ /* 0x040fe20003f44070 */
[----:B------:R-:W-:-:S04]  /*20660*/  IMAD.IADD R8, R2, 0x1, R8 ;  /* 0x0000000102087824 */ /* 0x000fc800078e0208 */
[----:B------:R-:W-:-:S08]  /*20670*/  IMAD.MOV.U32 R9, RZ, RZ, R8 ;  /* 0x000000ffff097224 */ /* 0x000fd000078e0008 */
[----:B--2---:R-:W2:Y:S01]  /*20680*/  @!P2 LDC.64 R4, c[0x0][0x428] ;  /* 0x00010a00ff04ab82 */ /* 0x004ea20000000a00 */
[----:B0-----:R-:W-:-:S13]  /*20690*/  ISETP.NE.AND P0, PT, R3, 0x1, PT ;  /* 0x000000010300780c */ /* 0x001fda0003f05270 */
[----:B------:R-:W0:Y:S08]  /*206a0*/  @P0 LDC R3, c[0x0][0x434] ;  /* 0x00010d00ff030b82 */ /* 0x000e300000000800 */
[----:B------:R-:W3:Y:S01]  /*206b0*/  @P0 LDC R7, c[0x0][0x438] ;  /* 0x00010e00ff070b82 */ /* 0x000ee20000000800 */
[----:B0-----:R-:W-:-:S05]  /*206c0*/  @P0 IMAD.HI.U32 R2, R8, R3, RZ ;  /* 0x0000000308020227 */ /* 0x001fca00078e00ff */
[----:B---3--:R-:W-:Y:S01]  /*206d0*/  @P0 SHF.R.U32.HI R9, RZ, R7, R2 ;  /* 0x00000007ff090219 */ /* 0x008fe20000011602 */
[----:B--2---:R-:W-:Y:S01]  /*206e0*/  @!P2 IMAD R2, R31, R4, RZ ;  /* 0x000000041f02a224 */ /* 0x004fe200078e02ff */
[----:B------:R-:W0:Y:S02]  /*206f0*/  @!P2 LDC.64 R6, c[0x0][0x418] ;  /* 0x00010600ff06ab82 */ /* 0x000e240000000a00 */
[--C-:B------:R-:W-:Y:S01]  /*20700*/  @!P2 SHF.R.S32.HI R3, RZ, 0x1f, R9.reuse ;  /* 0x0000001fff03a819 */ /* 0x100fe20000011409 */
[----:B------:R-:W-:Y:S02]  /*20710*/  @!P2 IMAD R5, R27, R5, R2 ;  /* 0x000000051b05a224 */ /* 0x000fe400078e0202 */
[----:B------:R-:W-:-:S04]  /*20720*/  @!P2 IMAD.MOV.U32 R2, RZ, RZ, R9 ;  /* 0x000000ffff02a224 */ /* 0x000fc800078e0009 */
[----:B------:R-:W-:-:S04]  /*20730*/  @!P2 IMAD.WIDE.U32 R2, R27, R4, R2 ;  /* 0x000000041b02a225 */ /* 0x000fc800078e0002 */
[----:B------:R-:W-:Y:S01]  /*20740*/  @!P2 IMAD.IADD R3, R5, 0x1, R3 ;  /* 0x000000010503a824 */ /* 0x000fe200078e0203 */
[----:B------:R-:W-:Y:S05]  /*20750*/  YIELD ;  /* 0x0000000000007946 */ /* 0x000fea0003800000 */
[----:B------:R-:W-:Y:S01]  /*20760*/  IMAD.MOV.U32 R4, RZ, RZ, RZ ;  /* 0x000000ffff047224 */ /* 0x000fe200078e00ff */
[----:B------:R-:W-:Y:S01]  /*20770*/  ULDC UR4, c[0x0][0x430] ;  /* 0x00010c0000047ab9 */ /* 0x000fe20000000800 */
[----:B0-----:R-:W-:Y:S01]  /*20780*/  @!P2 LEA R6, P0, R2, R6, 0x2 ;  /* 0x000000060206a211 */ /* 0x001fe200078010ff */
[----:B------:R-:W-:-:S03]  /*20790*/  IMAD.MOV R5, RZ, RZ, -R9 ;  /* 0x000000ffff057224 */ /* 0x000fc600078e0a09 */
[----:B------:R-:W-:Y:S02]  /*207a0*/  @!P2 LEA.HI.X R7, R2, R7, R3, 0x2, P0 ;  /* 0x000000070207a211 */ /* 0x000fe400000f1403 */
[C---:B------:R-:W-:Y:S01]  /*207b0*/  ISETP.NE.AND P0, PT, R24.reuse, 0x2, PT ;  /* 0x000000021800780c */ /* 0x040fe20003f05270 */
[----:B------:R-:W-:Y:S02]  /*207c0*/  IMAD.MOV.U32 R2, RZ, RZ, R21 ;  /* 0x000000ffff027224 */ /* 0x000fe400078e0015 */
[----:B------:R-:W-:Y:S01]  /*207d0*/  IMAD R5, R5, UR4, R8 ;  /* 0x0000000405057c24 */ /* 0x000fe2000f8e0208 */
[----:B------:R-:W-:Y:S01]  /*207e0*/  SEL R3, RZ, 0x1, P0 ;  /* 0x00000001ff037807 */ /* 0x000fe20000000000 */
[----:B------:R0:W5:Y:S01]  /*207f0*/  @!P2 LDG.E R4, desc[UR36][R6.64] ;  /* 0x000000240604a981 */ /* 0x000162000c1e1900 */
[----:B------:R-:W-:Y:S01]  /*20800*/  SEL R24, R24, RZ, P0 ;  /* 0x000000ff18187207 */ /* 0x000fe20000000000 */
[----:B------:R-:W-:Y:S01]  /*20810*/  VIADD R21, R21, 0xffffffff ;  /* 0xffffffff15157836 */ /* 0x000fe20000000000 */
[----:B------:R-:W-:-:S02]  /*20820*/  LOP3.LUT R26, R26, R3, RZ, 0x3c, !PT ;  /* 0x000000031a1a7212 */ /* 0x000fc400078e3cff */
[----:B------:R-:W-:Y:S01]  /*20830*/  ISETP.GT.AND P2, PT, R2, R29, PT ;  /* 0x0000001d0200720c */ /* 0x000fe20003f44270 */
[----:B-1----:R-:W-:-:S12]  /*20840*/  @!P1 BRA `(.L_x_11760) ;  /* 0x0000000000049947 */ /* 0x002fd80003800000 */
[----:B------:R-:W-:Y:S01]  /*20850*/  BPT.TRAP 0x1 ;  /* 0x000000040000795c */ /* 0x000fe20000300000 */
.L_x_11760:
[----:B------:R-:W-:Y:S01]  /*20860*/  IMAD R10, R24, 0x8, R22 ;  /* 0x00000008180a7824 */ /* 0x000fe200078e0216 */
[----:B------:R-:W-:Y:S01]  /*20870*/  SHF.L.U32 R20, R26, 0x1f, RZ ;  /* 0x0000001f1a147819 */ /* 0x000fe200000006ff */
[----:B------:R-:W-:Y:S01]  /*20880*/  BSSY B1, `(.L_x_11761) ;  /* 0x0000004000017945 */ /* 0x000fe20003800000 */
[----:B------:R-:W-:Y:S02]  /*20890*/  SHF.R.S32.HI R9, RZ, 0x1f, R5 ;  /* 0x0000001fff097819 */ /* 0x000fe40000011405 */
[----:B------:R-:W2:Y:S02]  /*208a0*/  SYNCS.PHASECHK.TRANS64.TRYWAIT P0, [R10+URZ+0x22840], R20 ;  /* 0x022840140a0075a7 */ /* 0x000ea4000800017f */
[----:B--2---:R-:W-:Y:S05]  /*208b0*/  @!P0 BRA `(.L_x_11762) ;  /* 0x0000003c00cc8947 */ /* 0x004fea0003800000 */
.L_x_11854:
[----:B------:R-:W-:Y:S05]  /*208c0*/  BSYNC B1 ;  /* 0x0000000000017941 */ /* 0x000fea0003800000 */
.L_x_11761:
[----:B------:R-:W-:Y:S01]  /*208d0*/  ULDC.64 UR4, c[0x0][0x300] ;  /* 0x0000c00000047ab9 */ /* 0x000fe20000000a00 */
[----:B-1---5:R-:W-:Y:S01]  /*208e0*/  SHF.R.S32.HI R17, RZ, 0x1f, R4 ;  /* 0x0000001fff117819 */ /* 0x022fe20000011404 */
        /* <DEDUP_REMOVED lines=22> */
[----:B------:R-:W-:Y:S01]  /*20a50*/  SHFL.IDX PT, R14, R6, 0x5, 0x181f ;  /* 0x00b81f00060e7f89 */ /* 0x000fe200000e0000 */
[----:B0-----:R-:W-:-:S05]  /*20a60*/  IADD3 R2, P0, R2, R0, RZ ;  /* 0x0000000002027210 */ /* 0x001fca0007f1e0ff */
[----:B-1----:R-:W-:-:S05]  /*20a70*/  IMAD.X R3, RZ, RZ, R3, P0 ;  /* 0x000000ffff037224 */ /* 0x002fca00000e0603 */
[----:B------:R0:W-:Y:S04]  /*20a80*/  LDGSTS.E.BYPASS.LTC128B.128 [R7+0x1c400], desc[UR36][R2.64], !P1 ;  /* 0x1c40000002077fae */ /* 0x0001e8000c901d64 */
[----:B0-----:R-:W0:Y:S04]  /*20a90*/  SHFL.IDX PT, R2, R6, 0x1, 0x181f ;  /* 0x00381f0006027f89 */ /* 0x001e2800000e0000 */
[----:B------:R-:W1:Y:S01]  /*20aa0*/  SHFL.IDX PT, R3, R8, 0x1, 0x181f ;  /* 0x00381f0008037f89 */ /* 0x000e6200000e0000 */
        /* <DEDUP_REMOVED lines=14> */
[----:B------:R-:W1:Y:S04]  /*20b90*/  SHFL.IDX PT, R3, R8, 0x4, 0x181f ;  /* 0x00981f0008037f89 */ /* 0x000e6800000e0000 */
[----:B------:R-:W3:Y:S01]  /*20ba0*/  SHFL.IDX PT, R8, R8, 0x5, 0x181f ;  /* 0x00b81f0008087f89 */ /* 0x000ee200000e0000 */
[----:B0-----:R-:W-:-:S05]  /*20bb0*/  IADD3 R2, P0, R2, R0, RZ ;  /* 0x0000000002027210 */ /* 0x001fca0007f1e0ff */
[----:B-1----:R-:W-:-:S05]  /*20bc0*/  IMAD.X R3, RZ, RZ, R3, P0 ;  /* 0x000000ffff037224 */ /* 0x002fca00000e0603 */
[----:B---3--:R0:W-:Y:S03]  /*20bd0*/  LDGSTS.E.BYPASS.LTC128B.128 [R7+0x1e400], desc[UR36][R2.64], !P1 ;  /* 0x1e40000002077fae */ /* 0x0081e6000c901d64 */
.L_x_11868:
        /* <DEDUP_REMOVED lines=8> */
.L_x_11764:
        /* <DEDUP_REMOVED lines=10> */
.L_x_11765:
[----:B------:R1:W-:Y:S01]  /*20d00*/  SYNCS.ARRIVE.TRANS64.A1T0 RZ, [R10+URZ+0x22830], RZ ;  /* 0x022830ff0aff79a7 */ /* 0x0003e2000810003f */
[----:B------:R-:W-:Y:S05]  /*20d10*/  @!P3 BRA `(.L_x_11766) ;  /* 0x000000000004b947 */ /* 0x000fea0003800000 */
[----:B------:R-:W-:Y:S01]  /*20d20*/  BPT.TRAP 0x1 ;  /* 0x000000040000795c */ /* 0x000fe20000300000 */
.L_x_11766:
[----:B------:R-:W3:Y:S01]  /*20d30*/  SYNCS.PHASECHK.TRANS64.TRYWAIT P0, [R10+URZ+0x22860], R20 ;  /* 0x022860140a0075a7 */ /* 0x000ee2000800017f */
[----:B------:R-:W-:Y:S04]  /*20d40*/  BSSY B1, `(.L_x_11767) ;  /* 0x0000002000017945 */ /* 0x000fe80003800000 */
[----:B---3--:R-:W-:Y:S05]  /*20d50*/  @!P0 BRA `(.L_x_11768) ;  /* 0x0000004000588947 */ /* 0x008fea0003800000 */
.L_x_11869:
[----:B------:R-:W-:Y:S05]  /*20d60*/  BSYNC B1 ;  /* 0x0000000000017941 */ /* 0x000fea0003800000 */
.L_x_11767:
[----:B------:R-:W-:Y:S01]  /*20d70*/  ULDC.64 UR4, c[0x0][0x328] ;  /* 0x0000ca0000047ab9 */ /* 0x000fe20000000a00 */
[----:B------:R-:W-:Y:S01]  /*20d80*/  ULDC.64 UR6, c[0x0][0x318] ;  /* 0x0000c60000067ab9 */ /* 0x000fe20000000a00 */
[----:B0-----:R-:W-:Y:S01]  /*20d90*/  IMAD R2, R9, UR4, RZ ;  /* 0x0000000409027c24 */ /* 0x001fe2000f8e02ff */
[C---:B------:R-:W-:Y:S01]  /*20da0*/  LOP3.LUT P5, RZ, R23.reuse, 0x1, RZ, 0xc0, !PT ;  /* 0x0000000117ff7812 */ /* 0x040fe200078ac0ff */
[----:B--23--:R-:W-:Y:S01]  /*20db0*/  IMAD R20, R24, 0x6000, R28 ;  /* 0x0000600018147824 */ /* 0x00cfe200078e021c */
        /* <DEDUP_REMOVED lines=61> */
.L_x_11883:
        /* <DEDUP_REMOVED lines=11> */
.L_x_11770:
        /* <DEDUP_REMOVED lines=10> */
.L_x_11771:
[----:B------:R2:W-:Y:S01]  /*212e0*/  SYNCS.ARRIVE.TRANS64.A1T0 RZ, [R10+URZ+0x22850], RZ ;  /* 0x022850ff0aff79a7 */ /* 0x0005e2000810003f */
[----:B------:R-:W-:Y:S05]  /*212f0*/  @P2 BRA `(.L_x_11772) ;  /* 0xfffffff000b02947 */ /* 0x000fea000383ffff */
.L_x_11759:
[----:B------:R-:W-:Y:S05]  /*21300*/  BSYNC B0 ;  /* 0x0000000000007941 */ /* 0x000fea0003800000 */
.L_x_11758:
        /* <DEDUP_REMOVED lines=20> */
.L_x_11774:
[----:B------:R-:W-:Y:S05]  /*21450*/  BSYNC B0 ;  /* 0x0000000000007941 */ /* 0x000fea0003800000 */
.L_x_11773:
[----:B------:R-:W-:Y:S02]  /*21460*/  SEL R24, R24, RZ, P0 ;  /* 0x000000ff18187207 */ /* 0x000fe40000000000 */
[----:B------:R-:W-:-:S07]  /*21470*/  LOP3.LUT R26, R26, R5, RZ, 0x3c, !PT ;  /* 0x000000051a1a7212 */ /* 0x000fce00078e3cff */
.L_x_11733:
[----:B------:R-:W-:Y:S05]  /*21480*/  BSYNC B7 ;  /* 0x0000000000077941 */ /* 0x000fea0003800000 */
.L_x_11731:
        /* <DEDUP_REMOVED lines=8> */
[----:B-1----:R1:W3:Y:S01]  /*21510*/  LDS.128 R16, [R22+0x228d0] ;  /* 0x0228d00016107984 */ /* 0x0022e20000000c00 */
[----:B------:R-:W-:Y:S06]  /*21520*/  BAR.ARV 0x4, 0x180 ;  /* 0x0106000000007b1d */ /* 0x000fec0000002000 */
[----:B------:R-:W-:Y:S05]  /*21530*/  BRA `(.L_x_11776) ;  /* 0x0000000c00d47947 */ /* 0x000fea0003800000 */
.L_x_11775:
        /* <DEDUP_REMOVED lines=14> */
[----:B-1----:R-:W-:Y:S01]  /*21620*/  IMAD.MOV.U32 R17, RZ, RZ, RZ ;  /* 0x000000ffff117224 */ /* 0x002fe200078e00ff */
        /* <DEDUP_REMOVED lines=28> */
.L_x_11893:
[----:B------:R-:W-:Y:S02]  /*217f0*/  ULDC UR4, c[0x0][0xc38] ;  /* 0x00030e0000047ab9 */ /* 0x000fe40000000800 */
[----:B------:R-:W-:-:S04]  /*21800*/  IMAD.U32 R5, RZ, RZ, UR4 ;  /* 0x00000004ff057e24 */ /* 0x000fc8000f8e00ff */
[----:B-1----:R-:W-:-:S04]  /*21810*/  IMAD R14, R14, R5, RZ ;  /* 0x000000050e0e7224 */ /* 0x002fc800078e02ff */
[----:B------:R-:W-:-:S05]  /*21820*/  IMAD.IADD R7, R7, 0x1, R14 ;  /* 0x0000000107077824 */ /* 0x000fca00078e020e */
[----:B------:R-:W-:-:S13]  /*21830*/  ISETP.GT.AND P6, PT, R7, R0, PT ;  /* 0x000000000700720c */ /* 0x000fda0003fc4270 */
[----:B------:R-:W-:Y:S05]  /*21840*/  @P6 BRA `(.L_x_11778) ;  /* 0x0000000000a46947 */ /* 0x000fea0003800000 */
.L_x_11781:
        /* <DEDUP_REMOVED lines=12> */
[----:B------:R1:W3:Y:S02]  /*21910*/  @!P6 LDG.E R17, desc[UR36][R2.64] ;  /* 0x000000240211e981 */ /* 0x0002e4000c1e1900 */
[----:B-1----:R-:W-:-:S04]  /*21920*/  @!P6 IMAD.WIDE R2, R9, 0x4, R4 ;  /* 0x000000040902e825 */ /* 0x002fc800078e0204 */
        /* <DEDUP_REMOVED lines=21> */
.L_x_11901:
[----:B------:R-:W-:Y:S02]  /*21a80*/  ULDC UR4, c[0x0][0xc38] ;  /* 0x00030e0000047ab9 */ /* 0x000fe40000000800 */
[----:B------:R-:W-:-:S04]  /*21a90*/  IMAD.U32 R5, RZ, RZ, UR4 ;  /* 0x00000004ff057e24 */ /* 0x000fc8000f8e00ff */
[----:B-1----:R-:W-:-:S04]  /*21aa0*/  IMAD R14, R14, R5, RZ ;  /* 0x000000050e0e7224 */ /* 0x002fc800078e02ff */
[----:B------:R-:W-:-:S05]  /*21ab0*/  IMAD.IADD R7, R14, 0x1, R7 ;  /* 0x000000010e077824 */ /* 0x000fca00078e0207 */
[----:B------:R-:W-:-:S13]  /*21ac0*/  ISETP.GT.AND P6, PT, R7, R0, PT ;  /* 0x000000000700720c */ /* 0x000fda0003fc4270 */
[----:B------:R-:W-:Y:S05]  /*21ad0*/  @!P6 BRA `(.L_x_11781) ;  /* 0xfffffffc005ce947 */ /* 0x000fea000383ffff */
.L_x_11778:
[----:B------:R-:W-:Y:S01]  /*21ae0*/  IMAD.IADD R7, R7, 0x1, -R14 ;  /* 0x0000000107077824 */ /* 0x000fe200078e0a0e */
[----:B------:R-:W-:-:S03]  /*21af0*/  UMOV UR4, 0xffffffff ;  /* 0xffffffff00047882 */ /* 0x000fc60000000000 */
[----:B------:R-:W-:-:S05]  /*21b00*/  IMAD R3, R2, R5, R7 ;  /* 0x0000000502037224 */ /* 0x000fca00078e0207 */
[----:B------:R-:W-:Y:S01]  /*21b10*/  ISETP.GT.AND P6, PT, R3, R0, PT ;  /* 0x000000000300720c */ /* 0x000fe20003fc4270 */
[----:B------:R-:W-:-:S12]  /*21b20*/  BRA.DIV UR4, `(.L_x_11782) ;  /* 0x0000004204b87947 */ /* 0x000fd8000b800000 */
[----:B------:R-:W-:-:S04]  /*21b30*/  VOTE.ANY R3, PT, !P6 ;  /* 0x0000000000037806 */ /* 0x000fc800070e0100 */
[----:B------:R-:W1:Y:S02]  /*21b40*/  POPC R12, R3 ;  /* 0x00000003000c7309 */ /* 0x000e640000000000 */
[----:B-1----:R1:W3:Y:S01]  /*21b50*/  SHFL.IDX PT, R17, R17, R12, 0x1f ;  /* 0x00001f0c11117589 */ /* 0x0022e200000e0000 */
[----:B------:R-:W-:-:S03]  /*21b60*/  IMAD.IADD R19, R12, 0x1, R19 ;  /* 0x000000010c137824 */ /* 0x000fc600078e0213 */
[----:B------:R1:W4:Y:S04]  /*21b70*/  SHFL.IDX PT, R4, R4, R12, 0x1f ;  /* 0x00001f0c04047589 */ /* 0x00032800000e0000 */
.L_x_11906:
[----:B------:R-:W-:-:S13]  /*21b80*/  ISETP.NE.AND P0, PT, R3, RZ, PT ;  /* 0x000000ff0300720c */ /* 0x000fda0003f05270 */
[----:B------:R-:W-:Y:S05]  /*21b90*/  @!P0 BRA `(.L_x_11783) ;  /* 0x0000000000108947 */ /* 0x000fea0003800000 */
[----:B------:R-:W-:Y:S01]  /*21ba0*/  UMOV UR4, 0xffffffff ;  /* 0xffffffff00047882 */ /* 0x000fe20000000000 */
[----:B-1----:R-:W-:Y:S02]  /*21bb0*/  VIADD R12, R12, 0xffffffff ;  /* 0xffffffff0c0c7836 */ /* 0x002fe40000000000 */
[----:B------:R-:W-:Y:S05]  /*21bc0*/  BRA.DIV UR4, `(.L_x_11784) ;  /* 0x0000004204ec7947 */ /* 0x000fea000b800000 */
[----:B------:R1:W0:Y:S02]  /*21bd0*/  SHFL.IDX PT, R6, R2, R12, 0x1f ;  /* 0x00001f0c02067589 */ /* 0x00022400000e0000 */
.L_x_11783:
        /* <DEDUP_REMOVED lines=10> */
[----:B-1----:R-:W-:Y:S01]  /*21c80*/  VIADD R2, R7, 0xffffffe ;  /* 0x0ffffffe07027836 */ /* 0x002fe20000000000 */
        /* <DEDUP_REMOVED lines=38> */
[----:B------:R-:W-:-:S04]  /*21ef0*/  IMAD.MOV R2, RZ, RZ, -R7 ;  /* 0x000000ffff027224 */ /* 0x000fc800078e0a07 */
[----:B------:R-:W-:Y:S02]  /*21f00*/  IMAD R2, R17, R2, R0 ;  /* 0x0000000211027224 */ /* 0x000fe400078e0200 */
        /* <DEDUP_REMOVED lines=8> */
.L_x_11785:
[----:B-1----:R-:W0:Y:S02]  /*21f90*/  LDC.64 R2, c[0x0][0xc90] ;  /* 0x00032400ff027b82 */ /* 0x002e240000000a00 */
        /* <DEDUP_REMOVED lines=59> */
.L_x_11786:
[----:B------:R-:W-:-:S05]  /*22350*/  LOP3.LUT R2, RZ, R2, RZ, 0x33, !PT ;  /* 0x00000002ff027212 */ /* 0x000fca00078e33ff */
[----:B------:R-:W-:Y:S01]  /*22360*/  IMAD.IADD R17, R17, 0x1, R2 ;  /* 0x0000000111117824 */ /* 0x000fe200078e0202 */
[----:B------:R-:W-:Y:S06]  /*22370*/  BRA `(.L_x_11787) ;  /* 0x00000000001c7947 */ /* 0x000fec0003800000 */
.L_x_11779:
[----:B------:R-:W-:Y:S01]  /*22380*/  UMOV UR4, URZ ;  /* 0x0000003f00047c82 */ /* 0x000fe20008000000 */
[----:B------:R-:W-:Y:S01]  /*22390*/  UMOV UR5, URZ ;  /* 0x0000003f00057c82 */ /* 0x000fe20008000000 */
[----:B------:R-:W-:Y:S01]  /*223a0*/  ULDC UR6, c[0x0][0xc3c] ;  /* 0x00030f0000067ab9 */ /* 0x000fe20000000800 */
[----:B------:R-:W-:Y:S02]  /*223b0*/  IMAD.MOV.U32 R16, RZ, RZ, R0 ;  /* 0x000000ffff107224 */ /* 0x000fe400078e0000 */
[----:B------:R-:W-:Y:S02]  /*223c0*/  IMAD.U32 R17, RZ, RZ, UR4 ;  /* 0x00000004ff117e24 */ /* 0x000fe4000f8e00ff */
[----:B------:R-:W-:Y:S02]  /*223d0*/  IMAD.U32 R18, RZ, RZ, UR5 ;  /* 0x00000005ff127e24 */ /* 0x000fe4000f8e00ff */
[----:B------:R-:W-:-:S07]  /*223e0*/  IMAD.U32 R19, RZ, RZ, UR6 ;  /* 0x00000006ff137e24 */ /* 0x000fce000f8e00ff */
.L_x_11787:
        /* <DEDUP_REMOVED lines=10> */
.L_x_11776:
[----:B------:R-:W-:Y:S02]  /*22490*/  ULDC UR4, c[0x0][0xc3c] ;  /* 0x00030f0000047ab9 */ /* 0x000fe40000000800 */
[----:B---3--:R-:W-:-:S13]  /*224a0*/  ISETP.GE.AND P0, PT, R19, UR4, PT ;  /* 0x0000000413007c0c */ /* 0x008fda000bf06270 */
[----:B------:R-:W-:Y:S05]  /*224b0*/  @!P0 BRA `(.L_x_11788) ;  /* 0xffffffb0004c8947 */ /* 0x000fea000383ffff */
[----:B------:R-:W-:Y:S05]  /*224c0*/  BSYNC B8 ;  /* 0x0000000000087941 */ /* 0x000fea0003800000 */
.L_x_11717:
        /* <DEDUP_REMOVED lines=12> */
.L_x_11909:
[----:B------:R-:W-:Y:S05]  /*22590*/  BSYNC B0 ;  /* 0x0000000000007941 */ /* 0x000fea0003800000 */
.L_x_11789:
[----:B------:R-:W-:-:S03]  /*225a0*/  UMOV UR4, 0xffffffff ;  /* 0xffffffff00047882 */ /* 0x000fc60000000000 */
[----:B------:R-:W-:Y:S05]  /*225b0*/  BRA.DIV UR4, `(.L_x_11791) ;  /* 0x0000003a04ac7947 */ /* 0x000fea000b800000 */
[----:B-1----:R-:W1:Y:S02]  /*225c0*/  S2R R0, SR_TID.X ;  /* 0x0000000000007919 */ /* 0x002e640000002100 */
[----:B-1----:R-:W-:-:S04]  /*225d0*/  SHF.R.U32.HI R0, RZ, 0x5, R0 ;  /* 0x00000005ff007819 */ /* 0x002fc80000011600 */
[----:B------:R-:W-:-:S05]  /*225e0*/  LOP3.LUT R0, R0, 0x3, RZ, 0xc0, !PT ;  /* 0x0000000300007812 */ /* 0x000fca00078ec0ff */
[----:B------:R1:W3:Y:S02]  /*225f0*/  SHFL.IDX PT, R14, R0, RZ, 0x1f ;  /* 0x00001fff000e7589 */ /* 0x0002e400000e0000 */
.L_x_11912:
[----:B---3--:R-:W-:Y:S01]  /*22600*/  ISETP.NE.AND P0, PT, R14, RZ, PT ;  /* 0x000000ff0e00720c */ /* 0x008fe20003f05270 */
[----:B------:R-:W-:-:S12]  /*22610*/  BSSY B0, `(.L_x_11792) ;  /* 0x0000026000007945 */ /* 0x000fd80003800000 */
[----:B------:R-:W-:Y:S05]  /*22620*/  @P0 BRA `(.L_x_11793) ;  /* 0x0000000000900947 */ /* 0x000fea0003800000 */
[----:B------:R-:W-:-:S03]  /*22630*/  UMOV UR4, 0xffffffff ;  /* 0xffffffff00047882 */ /* 0x000fc60000000000 */
[----:B------:R-:W-:Y:S05]  /*22640*/  BRA.DIV UR4, `(.L_x_11794) ;  /* 0x0000003a04bc7947 */ /* 0x000fea000b800000 */
[----:B------:R-:W-:-:S13]  /*22650*/  ELECT P6, URZ, PT ;  /* 0x00000000003f782f */ /* 0x000fda00038c0000 */
.L_x_11915:
        /* <DEDUP_REMOVED lines=8> */
.L_x_11795:
[----:B------:R-:W-:Y:S01]  /*226e0*/  IMAD R5, R24, 0x8, R7 ;  /* 0x0000000818057824 */ /* 0x000fe200078e0207 */
[----:B------:R-:W-:Y:S01]  /*226f0*/  SHF.L.U32 R0, R26, 0x1f, RZ ;  /* 0x0000001f1a007819 */ /* 0x000fe200000006ff */
[----:B------:R-:W-:-:S03]  /*22700*/  VIADD R24, R24, 0x1 ;  /* 0x0000000118187836 */ /* 0x000fc60000000000 */
[----:B------:R-:W1:Y:S02]  /*22710*/  SYNCS.PHASECHK.TRANS64.TRYWAIT P1, [R5+URZ+0x22840], R0 ;  /* 0x02284000050075a7 */ /* 0x000e64000802017f */
[----:B------:R-:W-:-:S04]  /*22720*/  ISETP.NE.AND P2, PT, R24, 0x2, PT ;  /* 0x000000021800780c */ /* 0x000fc80003f45270 */
[----:B------:R-:W-:Y:S01]  /*22730*/  SEL R3, RZ, 0x1, P2 ;  /* 0x00000001ff037807 */ /* 0x000fe20001000000 */
[----:B-1----:R-:W-:Y:S08]  /*22740*/  @!P1 BRA `(.L_x_11796) ;  /* 0x00000038009c9947 */ /* 0x002ff00003800000 */
.L_x_11916:
[----:B------:R-:W-:Y:S02]  /*22750*/  SEL R24, R24, RZ, P2 ;  /* 0x000000ff18187207 */ /* 0x000fe40001000000 */
[----:B------:R-:W-:Y:S01]  /*22760*/  LOP3.LUT R2, R26, R3, RZ, 0x3c, !PT ;  /* 0x000000031a027212 */ /* 0x000fe200078e3cff */
[----:B------:R-:W-:Y:S06]  /*22770*/  @!P0 BRA `(.L_x_11797) ;  /* 0x0000000000048947 */ /* 0x000fec0003800000 */
[----:B------:R-:W-:Y:S01]  /*22780*/  BPT.TRAP 0x1 ;  /* 0x000000040000795c */ /* 0x000fe20000300000 */
.L_x_11797:
[----:B------:R-:W-:Y:S01]  /*22790*/  IMAD R3, R24, 0x8, R7 ;  /* 0x0000000818037824 */ /* 0x000fe200078e0207 */
[----:B------:R-:W-:-:S04]  /*227a0*/  SHF.L.U32 R2, R2, 0x1f, RZ ;  /* 0x0000001f02027819 */ /* 0x000fc800000006ff */
[----:B------:R-:W3:Y:S02]  /*227b0*/  SYNCS.PHASECHK.TRANS64.TRYWAIT P1, [R3+URZ+0x22840], R2 ;  /* 0x02284002030075a7 */ /* 0x000ee4000802017f */
[----:B---3--:R-:W-:Y:S05]  /*227c0*/  @!P1 BRA `(.L_x_11798) ;  /* 0x0000003800909947 */ /* 0x008fea0003800000 */
.L_x_11917:
[----:B------:R-:W-:Y:S05]  /*227d0*/  @!P0 BRA `(.L_x_11799) ;  /* 0x0000000000048947 */ /* 0x000fea0003800000 */
[----:B------:R-:W-:Y:S01]  /*227e0*/  BPT.TRAP 0x1 ;  /* 0x000000040000795c */ /* 0x000fe20000300000 */
.L_x_11799:
[----:B------:R-:W4:Y:S02]  /*227f0*/  SYNCS.PHASECHK.TRANS64.TRYWAIT P1, [R5+URZ+0x22860], R0 ;  /* 0x02286000050075a7 */ /* 0x000f24000802017f */
[----:B----4-:R-:W-:Y:S05]  /*22800*/  @!P1 BRA `(.L_x_11800) ;  /* 0x0000003800949947 */ /* 0x010fea0003800000 */
.L_x_11918:
[----:B------:R-:W-:Y:S05]  /*22810*/  @!P0 BRA `(.L_x_11801) ;  /* 0x0000000000048947 */ /* 0x000fea0003800000 */
[----:B------:R-:W-:Y:S01]  /*22820*/  BPT.TRAP 0x1 ;  /* 0x000000040000795c */ /* 0x000fe20000300000 */
.L_x_11801:
[----:B------:R0:W0:Y:S02]  /*22830*/  SYNCS.PHASECHK.TRANS64.TRYWAIT P0, [R3+URZ+0x22860], R2 ;  /* 0x02286002030075a7 */ /* 0x000024000800017f */
[----:B0-----:R-:W-:Y:S05]  /*22840*/  @!P0 NANOSLEEP.SYNCS 0x989680 ;  /* 0x009896800000895d */ /* 0x001fea0003900000 */
[----:B------:R-:W0:Y:S02]  /*22850*/  @!P0 SYNCS.PHASECHK.TRANS64 P0, [R3+URZ+0x22860], R2 ;  /* 0x02286002030085a7 */ /* 0x000e24000800007f */
[----:B0-----:R-:W-:Y:S05]  /*22860*/  @!P0 BRA `(.L_x_11801) ;  /* 0xfffffffc00f08947 */ /* 0x001fea000383ffff */
.L_x_11793:
[----:B------:R-:W-:Y:S05]  /*22870*/  BSYNC B0 ;  /* 0x0000000000007941 */ /* 0x000fea0003800000 */
.L_x_11792:
[----:B------:R-:W-:Y:S05]  /*22880*/  EXIT ;  /* 0x000000000000794d */ /* 0x000fea0003800000 */
.L_x_11590:
[----:B0-----:R0:W1:Y:S02]  /*22890*/  SYNCS.PHASECHK.TRANS64.TRYWAIT P0, [R49+URZ+0x22800], R0 ;  /* 0x02280000310075a7 */ /* 0x001064000800017f */
[----:B-1----:R-:W-:Y:S05]  /*228a0*/  @!P0 NANOSLEEP.SYNCS 0x989680 ;  /* 0x009896800000895d */ /* 0x002fea0003900000 */
[----:B------:R-:W1:Y:S02]  /*228b0*/  @!P0 SYNCS.PHASECHK.TRANS64 P0, [R49+URZ+0x22800], R0 ;  /* 0x02280000310085a7 */ /* 0x000e64000800007f */
[----:B-1----:R-:W-:Y:S05]  /*228c0*/  @!P0 BRA `(.L_x_11590) ;  /* 0xfffffffc00f08947 */ /* 0x002fea000383ffff */
[----:B------:R-:W-:Y:S05]  /*228d0*/  BRA `(.L_x_11802) ;  /* 0xfffffe0000ac7947 */ /* 0x000fea000383ffff */
.L_x_11597:
[----:B-1----:R1:W2:Y:S02]  /*228e0*/  SYNCS.PHASECHK.TRANS64.TRYWAIT P0, [R10+URZ], R11 ;  /* 0x0000000b0a0075a7 */ /* 0x0022a4000800017f */
[----:B--2---:R-:W-:Y:S05]  /*228f0*/  @!P0 NANOSLEEP.SYNCS 0x989680 ;  /* 0x009896800000895d */ /* 0x004fea0003900000 */
[----:B------:R-:W2:Y:S02]  /*22900*/  @!P0 SYNCS.PHASECHK.TRANS64 P0, [R10+URZ], R11 ;  /* 0x0000000b0a0085a7 */ /* 0x000ea4000800007f */
[----:B--2---:R-:W-:Y:S05]  /*22910*/  @!P0 BRA `(.L_x_11597) ;  /* 0xfffffffc00f08947 */ /* 0x004fea000383ffff */
[----:B------:R-:W-:Y:S05]  /*22920*/  BRA `(.L_x_11596) ;  /* 0xfffffe0400ac7947 */ /* 0x000fea000383ffff */
.L_x_11616:
[----:B-1----:R1:W2:Y:S02]  /*22930*/  SYNCS.PHASECHK.TRANS64.TRYWAIT P0, [R26+URZ], R27 ;  /* 0x0000001b1a0075a7 */ /* 0x0022a4000800017f */
[----:B--2---:R-:W-:Y:S05]  /*22940*/  @!P0 NANOSLEEP.SYNCS 0x989680 ;  /* 0x009896800000895d */ /* 0x004fea0003900000 */
[----:B------:R-:W2:Y:S02]  /*22950*/  @!P0 SYNCS.PHASECHK.TRANS64 P0, [R26+URZ], R27 ;  /* 0x0000001b1a0085a7 */ /* 0x000ea4000800007f */
[----:B--2---:R-:W-:Y:S05]  /*22960*/  @!P0 BRA `(.L_x_11616) ;  /* 0xfffffffc00f08947 */ /* 0x004fea000383ffff */
[----:B------:R-:W-:Y:S05]  /*22970*/  BRA `(.L_x_11615) ;  /* 0xfffffe3000f07947 */ /* 0x000fea000383ffff */
.L_x_11638:
[----:B-1----:R1:W2:Y:S02]  /*22980*/  SYNCS.PHASECHK.TRANS64.TRYWAIT P0, [R6+URZ], R7 ;  /* 0x00000007060075a7 */ /* 0x0022a4000800017f */
[----:B--2---:R-:W-:Y:S05]  /*22990*/  @!P0 NANOSLEEP.SYNCS 0x989680 ;  /* 0x009896800000895d */ /* 0x004fea0003900000 */
[----:B------:R-:W2:Y:S02]  /*229a0*/  @!P0 SYNCS.PHASECHK.TRANS64 P0, [R6+URZ], R7 ;  /* 0x00000007060085a7 */ /* 0x000ea4000800007f */
[----:B--2---:R-:W-:Y:S05]  /*229b0*/  @!P0 BRA `(.L_x_11638) ;  /* 0xfffffffc00f08947 */ /* 0x004fea000383ffff */
[----:B------:R-:W-:Y:S05]  /*229c0*/  BRA `(.L_x_11637) ;  /* 0xfffffe6800f47947 */ /* 0x000fea000383ffff */
.L_x_11647:
[----:B-1----:R1:W2:Y:S02]  /*229d0*/  SYNCS.PHASECHK.TRANS64.TRYWAIT P0, [R44+URZ], R45 ;  /* 0x0000002d2c0075a7 */ /* 0x0022a4000800017f */
[----:B--2---:R-:W-:Y:S05]  /*229e0*/  @!P0 NANOSLEEP.SYNCS 0x989680 ;  /* 0x009896800000895d */ /* 0x004fea0003900000 */
[----:B------:R-:W2:Y:S02]  /*229f0*/  @!P0 SYNCS.PHASECHK.TRANS64 P0, [R44+URZ], R45 ;  /* 0x0000002d2c0085a7 */ /* 0x000ea4000800007f */
[----:B--2---:R-:W-:Y:S05]  /*22a00*/  @!P0 BRA `(.L_x_11647) ;  /* 0xfffffffc00f08947 */ /* 0x004fea000383ffff */
[----:B------:R-:W-:Y:S05]  /*22a10*/  BRA `(.L_x_11646) ;  /* 0xfffffe9400947947 */ /* 0x000fea000383ffff */
.L_x_11658:
[----:B--2---:R2:W3:Y:S02]  /*22a20*/  SYNCS.PHASECHK.TRANS64.TRYWAIT P0, [R6+URZ], R7 ;  /* 0x00000007060075a7 */ /* 0x0044e4000800017f */
[----:B---3--:R-:W-:Y:S05]  /*22a30*/  @!P0 NANOSLEEP.SYNCS 0x989680 ;  /* 0x009896800000895d */ /* 0x008fea0003900000 */
[----:B------:R-:W3:Y:S02]  /*22a40*/  @!P0 SYNCS.PHASECHK.TRANS64 P0, [R6+URZ], R7 ;  /* 0x00000007060085a7 */ /* 0x000ee4000800007f */
[----:B---3--:R-:W-:Y:S05]  /*22a50*/  @!P0 BRA `(.L_x_11658) ;  /* 0xfffffffc00f08947 */ /* 0x008fea000383ffff */
[----:B------:R-:W-:Y:S05]  /*22a60*/  BRA `(.L_x_11657) ;  /* 0xfffffec800c47947 */ /* 0x000fea000383ffff */
.L_x_11677:
[----:B-1----:R1:W2:Y:S02]  /*22a70*/  SYNCS.PHASECHK.TRANS64.TRYWAIT P0, [R64+URZ], R65 ;  /* 0x00000041400075a7 */ /* 0x0022a4000800017f */
[----:B--2---:R-:W-:Y:S05]  /*22a80*/  @!P0 NANOSLEEP.SYNCS 0x989680 ;  /* 0x009896800000895d */ /* 0x004fea0003900000 */
[----:B------:R-:W2:Y:S02]  /*22a90*/  @!P0 SYNCS.PHASECHK.TRANS64 P0, [R64+URZ], R65 ;  /* 0x00000041400085a7 */ /* 0x000ea4000800007f */
[----:B--2---:R-:W-:Y:S05]  /*22aa0*/  @!P0 BRA `(.L_x_11677) ;  /* 0xfffffffc00f08947 */ /* 0x004fea000383ffff */
[----:B------:R-:W-:Y:S05]  /*22ab0*/  BRA `(.L_x_11676) ;  /* 0xffffff0800287947 */ /* 0x000fea000383ffff */
.L_x_11739:
        /* <DEDUP_REMOVED lines=10> */
.L_x_11804:
[----:B------:R-:W-:Y:S05]  /*22b60*/  BSYNC B0 ;  /* 0x0000000000007941 */ /* 0x000fea0003800000 */
.L_x_11803:
[----:B------:R-:W-:Y:S05]  /*22b70*/  BRA `(.L_x_11805) ;  /* 0xffffffbc001c7947 */ /* 0x000fea000383ffff */
.L_x_11742:
[----:B0-----:R0:W1:Y:S02]  /*22b80*/  SYNCS.PHASECHK.TRANS64.TRYWAIT P0, [R17+URZ+0x22840], R0 ;  /* 0x02284000110075a7 */ /* 0x001064000800017f */
[----:B-1----:R-:W-:Y:S05]  /*22b90*/  @!P0 NANOSLEEP.SYNCS 0x989680 ;  /* 0x009896800000895d */ /* 0x002fea0003900000 */
[----:B------:R-:W1:Y:S02]  /*22ba0*/  @!P0 SYNCS.PHASECHK.TRANS64 P0, [R17+URZ+0x22840], R0 ;  /* 0x02284000110085a7 */ /* 0x000e64000800007f */
[----:B-1----:R-:W-:Y:S05]  /*22bb0*/  @!P0 BRA `(.L_x_11742) ;  /* 0xfffffffc00f08947 */ /* 0x002fea000383ffff */
[----:B------:R-:W-:Y:S05]  /*22bc0*/  BRA `(.L_x_11806) ;  /* 0xffffffbc00b87947 */ /* 0x000fea000383ffff */
.L_x_11743:
        /* <DEDUP_REMOVED lines=8> */
.L_x_11808:
[----:B------:R-:W-:Y:S05]  /*22c50*/  BSYNC B0 ;  /* 0x0000000000007941 */ /* 0x000fea0003800000 */
.L_x_11807:
        /* <DEDUP_REMOVED lines=9> */
.L_x_11809:
[----:B------:R-:W-:Y:S02]  /*22cf0*/  IMAD.MOV.U32 R13, RZ, RZ, R4 ;  /* 0x000000ffff0d7224 */ /* 0x000fe400078e0004 */
[----:B------:R-:W-:Y:S02]  /*22d00*/  IMAD.MOV.U32 R12, RZ, RZ, 0x1 ;  /* 0x00000001ff0c7424 */ /* 0x000fe400078e00ff */
[----:B------:R-:W-:-:S07]  /*22d10*/  IMAD.MOV.U32 R3, RZ, RZ, R14 ;  /* 0x000000ffff037224 */ /* 0x000fce00078e000e */
[----:B------:R-:W-:Y:S05]  /*22d20*/  WARPSYNC.COLLECTIVE R15, `(.L_x_11810) ;  /* 0x000000000f087348 */ /* 0x000fea0003c00000 */
[----:B------:R0:W1:Y:S02]  /*22d30*/  SHFL.IDX P6, R14, R13, R12, R11 ;  /* 0x0000000c0d0e7389 */ /* 0x00006400000c000b */
[----:B01----:R-:W-:Y:S01]  /*22d40*/  ENDCOLLECTIVE ;  /* 0x000000000000791b */ /* 0x003fe20003800000 */
.L_x_11810:
        /* <DEDUP_REMOVED lines=15> */
.L_x_11811:
[----:B------:R-:W-:Y:S02]  /*22e40*/  @P0 IMAD R6, R5, 0x2, R22 ;  /* 0x0000000205060824 */ /* 0x000fe400078e0216 */
[----:B------:R-:W-:Y:S02]  /*22e50*/  IMAD.MOV.U32 R13, RZ, RZ, R4 ;  /* 0x000000ffff0d7224 */ /* 0x000fe400078e0004 */
[----:B------:R-:W-:Y:S02]  /*22e60*/  IMAD.MOV.U32 R12, RZ, RZ, 0x2 ;  /* 0x00000002ff0c7424 */ /* 0x000fe400078e00ff */
[----:B------:R-:W-:-:S07]  /*22e70*/  IMAD.MOV.U32 R3, RZ, RZ, R14 ;  /* 0x000000ffff037224 */ /* 0x000fce00078e000e */
[----:B------:R-:W-:Y:S05]  /*22e80*/  WARPSYNC.COLLECTIVE R15, `(.L_x_11812) ;  /* 0x000000000f087348 */ /* 0x000fea0003c00000 */
[----:B------:R0:W1:Y:S02]  /*22e90*/  SHFL.IDX P6, R14, R13, R12, R11 ;  /* 0x0000000c0d0e7389 */ /* 0x00006400000c000b */
[----:B01----:R-:W-:Y:S01]  /*22ea0*/  ENDCOLLECTIVE ;  /* 0x000000000000791b */ /* 0x003fe20003800000 */
.L_x_11812:
        /* <DEDUP_REMOVED lines=15> */
.L_x_11813:
[----:B------:R-:W-:Y:S02]  /*22fa0*/  @P0 IMAD R6, R5, 0x2, R22 ;  /* 0x0000000205060824 */ /* 0x000fe400078e0216 */
[----:B------:R-:W-:Y:S02]  /*22fb0*/  IMAD.MOV.U32 R13, RZ, RZ, R4 ;  /* 0x000000ffff0d7224 */ /* 0x000fe400078e0004 */
[----:B------:R-:W-:Y:S02]  /*22fc0*/  IMAD.MOV.U32 R12, RZ, RZ, 0x3 ;  /* 0x00000003ff0c7424 */ /* 0x000fe400078e00ff */
[----:B------:R-:W-:-:S07]  /*22fd0*/  IMAD.MOV.U32 R3, RZ, RZ, R14 ;  /* 0x000000ffff037224 */ /* 0x000fce00078e000e */
[----:B------:R-:W-:Y:S05]  /*22fe0*/  WARPSYNC.COLLECTIVE R15, `(.L_x_11814) ;  /* 0x000000000f087348 */ /* 0x000fea0003c00000 */
[----:B------:R0:W1:Y:S02]  /*22ff0*/  SHFL.IDX P6, R14, R13, R12, R11 ;  /* 0x0000000c0d0e7389 */ /* 0x00006400000c000b */
[----:B01----:R-:W-:Y:S01]  /*23000*/  ENDCOLLECTIVE ;  /* 0x000000000000791b */ /* 0x003fe20003800000 */
.L_x_11814:
        /* <DEDUP_REMOVED lines=15> */
.L_x_11815:
[----:B------:R-:W-:Y:S02]  /*23100*/  @P0 IMAD R6, R5, 0x2, R22 ;  /* 0x0000000205060824 */ /* 0x000fe400078e0216 */
[----:B------:R-:W-:Y:S02]  /*23110*/  IMAD.MOV.U32 R13, RZ, RZ, R4 ;  /* 0x000000ffff0d7224 */ /* 0x000fe400078e0004 */
[----:B------:R-:W-:Y:S02]  /*23120*/  IMAD.MOV.U32 R12, RZ, RZ, 0x4 ;  /* 0x00000004ff0c7424 */ /* 0x000fe400078e00ff */
[----:B------:R-:W-:-:S07]  /*23130*/  IMAD.MOV.U32 R3, RZ, RZ, R14 ;  /* 0x000000ffff037224 */ /* 0x000fce00078e000e */
[----:B------:R-:W-:Y:S05]  /*23140*/  WARPSYNC.COLLECTIVE R15, `(.L_x_11816) ;  /* 0x000000000f087348 */ /* 0x000fea0003c00000 */
[----:B------:R0:W1:Y:S02]  /*23150*/  SHFL.IDX P6, R14, R13, R12, R11 ;  /* 0x0000000c0d0e7389 */ /* 0x00006400000c000b */
[----:B01----:R-:W-:Y:S01]  /*23160*/  ENDCOLLECTIVE ;  /* 0x000000000000791b */ /* 0x003fe20003800000 */
.L_x_11816:
        /* <DEDUP_REMOVED lines=15> */
.L_x_11817:
[----:B------:R-:W-:Y:S02]  /*23260*/  @P0 IMAD R6, R5, 0x2, R22 ;  /* 0x0000000205060824 */ /* 0x000fe400078e0216 */
[----:B------:R-:W-:Y:S02]  /*23270*/  IMAD.MOV.U32 R13, RZ, RZ, R4 ;  /* 0x000000ffff0d7224 */ /* 0x000fe400078e0004 */
[----:B------:R-:W-:Y:S02]  /*23280*/  IMAD.MOV.U32 R12, RZ, RZ, 0x5 ;  /* 0x00000005ff0c7424 */ /* 0x000fe400078e00ff */
[----:B------:R-:W-:-:S07]  /*23290*/  IMAD.MOV.U32 R3, RZ, RZ, R14 ;  /* 0x000000ffff037224 */ /* 0x000fce00078e000e */
[----:B------:R-:W-:Y:S05]  /*232a0*/  WARPSYNC.COLLECTIVE R15, `(.L_x_11818) ;  /* 0x000000000f087348 */ /* 0x000fea0003c00000 */
[----:B------:R0:W1:Y:S02]  /*232b0*/  SHFL.IDX P6, R14, R13, R12, R11 ;  /* 0x0000000c0d0e7389 */ /* 0x00006400000c000b */
[----:B01----:R-:W-:Y:S01]  /*232c0*/  ENDCOLLECTIVE ;  /* 0x000000000000791b */ /* 0x003fe20003800000 */
.L_x_11818:
        /* <DEDUP_REMOVED lines=10> */
.L_x_11819:
[----:B------:R-:W-:Y:S01]  /*23370*/  @!PT LDS RZ, [RZ] ;  /* 0x00000000fffff984 */ /* 0x000fe20000000800 */
[----:B------:R-:W-:Y:S01]  /*23380*/  @!PT LDS RZ, [RZ] ;  /* 0x00000000fffff984 */ /* 0x000fe20000000800 */
[----:B------:R-:W-:Y:S01]  /*23390*/  @!PT LDS RZ, [RZ] ;  /* 0x00000000fffff984 */ /* 0x000fe20000000800 */
[----:B------:R0:W-:Y:S01]  /*233a0*/  @P0 LDGSTS.E.BYPASS.LTC128B.128 [R6+0x1e400], desc[UR36][R2.64], !P2 ;  /* 0x1e40000002060fae */ /* 0x0001e2000d101d64 */
[----:B------:R-:W-:Y:S01]  /*233b0*/  IMAD.MOV.U32 R0, RZ, RZ, R14 ;  /* 0x000000ffff007224 */ /* 0x000fe200078e000e */
[----:B------:R-:W-:Y:S06]  /*233c0*/  BRA `(.L_x_11820) ;  /* 0xffffffbc00187947 */ /* 0x000fec000383ffff */
.L_x_11748:
[----:B------:R-:W-:Y:S02]  /*233d0*/  IMAD.MOV.U32 R13, RZ, RZ, R4 ;  /* 0x000000ffff0d7224 */ /* 0x000fe400078e0004 */
[----:B------:R-:W-:Y:S02]  /*233e0*/  IMAD.MOV.U32 R12, RZ, RZ, RZ ;  /* 0x000000ffff0c7224 */ /* 0x000fe400078e00ff */
[----:B------:R-:W-:Y:S02]  /*233f0*/  IMAD.MOV.U32 R11, RZ, RZ, 0x181f ;  /* 0x0000181fff0b7424 */ /* 0x000fe400078e00ff */
[----:B------:R-:W-:Y:S02]  /*23400*/  IMAD.MOV.U32 R15, RZ, RZ, -0x1 ;  /* 0xffffffffff0f7424 */ /* 0x000fe400078e00ff */
[----:B------:R-:W-:Y:S02]  /*23410*/  IMAD R35, R35, R6, RZ ;  /* 0x0000000623237224 */ /* 0x000fe400078e02ff */
[----:B------:R-:W-:-:S07]  /*23420*/  IMAD.IADD R33, R8, 0x1, R33 ;  /* 0x0000000108217824 */ /* 0x000fce00078e0221 */
[----:B-1----:R-:W-:Y:S05]  /*23430*/  WARPSYNC.COLLECTIVE R15, `(.L_x_11821) ;  /* 0x000000000f087348 */ /* 0x002fea0003c00000 */
[----:B------:R0:W2:Y:S02]  /*23440*/  SHFL.IDX P6, R14, R13, R12, R11 ;  /* 0x0000000c0d0e7389 */ /* 0x0000a400000c000b */
[----:B012---:R-:W-:Y:S01]  /*23450*/  ENDCOLLECTIVE ;  /* 0x000000000000791b */ /* 0x007fe20003800000 */
.L_x_11821:
[C---:B------:R-:W-:Y:S01]  /*23460*/  VIADD R6, R33.reuse, 0x10 ;  /* 0x0000001021067836 */ /* 0x040fe20000000000 */
[----:B------:R-:W-:Y:S01]  /*23470*/  ISETP.GE.AND P0, PT, R33, R35, PT ;  /* 0x000000232100720c */ /* 0x000fe20003f06270 */
[----:B------:R-:W-:Y:S02]  /*23480*/  IMAD.MOV.U32 R13, RZ, RZ, R0 ;  /* 0x000000ffff0d7224 */ /* 0x000fe400078e0000 */
[----:B------:R-:W-:-:S10]  /*23490*/  IMAD.MOV.U32 R2, RZ, RZ, R14 ;  /* 0x000000ffff027224 */ /* 0x000fd400078e000e */
[----:B------:R-:W-:Y:S05]  /*234a0*/  WARPSYNC.COLLECTIVE R15, `(.L_x_11822) ;  /* 0x000000000f087348 */ /* 0x000fea0003c00000 */
[----:B------:R0:W1:Y:S02]  /*234b0*/  SHFL.IDX P6, R14, R13, R12, R11 ;  /* 0x0000000c0d0e7389 */ /* 0x00006400000c000b */
[----:B01----:R-:W-:Y:S01]  /*234c0*/  ENDCOLLECTIVE ;  /* 0x000000000000791b */ /* 0x003fe20003800000 */
.L_x_11822:
[----:B------:R-:W-:Y:S02]  /*234d0*/  IMAD.MOV.U32 R13, RZ, RZ, R4 ;  /* 0x000000ffff0d7224 */ /* 0x000fe400078e0004 */
[----:B------:R-:W-:Y:S02]  /*234e0*/  IMAD.MOV.U32 R12, RZ, RZ, 0x1 ;  /* 0x00000001ff0c7424 */ /* 0x000fe400078e00ff */
[----:B------:R-:W-:-:S07]  /*234f0*/  IMAD.MOV.U32 R3, RZ, RZ, R14 ;  /* 0x000000ffff037224 */ /* 0x000fce00078e000e */
[----:B------:R-:W-:Y:S05]  /*23500*/  WARPSYNC.COLLECTIVE R15, `(.L_x_11823) ;  /* 0x000000000f087348 */ /* 0x000fea0003c00000 */
[----:B------:R0:W1:Y:S02]  /*23510*/  SHFL.IDX P6, R14, R13, R12, R11 ;  /* 0x0000000c0d0e7389 */ /* 0x00006400000c000b */
[----:B01----:R-:W-:Y:S01]  /*23520*/  ENDCOLLECTIVE ;  /* 0x000000000000791b */ /* 0x003fe20003800000 */
.L_x_11823:
        /* <DEDUP_REMOVED lines=15> */
.L_x_11824:
[----:B------:R-:W-:Y:S02]  /*23620*/  IMAD.MOV.U32 R13, RZ, RZ, R4 ;  /* 0x000000ffff0d7224 */ /* 0x000fe400078e0004 */
[----:B------:R-:W-:Y:S02]  /*23630*/  IMAD.MOV.U32 R12, RZ, RZ, 0x2 ;  /* 0x00000002ff0c7424 */ /* 0x000fe400078e00ff */
[----:B------:R-:W-:-:S07]  /*23640*/  IMAD.MOV.U32 R3, RZ, RZ, R14 ;  /* 0x000000ffff037224 */ /* 0x000fce00078e000e */
[----:B------:R-:W-:Y:S05]  /*23650*/  WARPSYNC.COLLECTIVE R15, `(.L_x_11825) ;  /* 0x000000000f087348 */ /* 0x000fea0003c00000 */
[----:B------:R0:W1:Y:S02]  /*23660*/  SHFL.IDX P6, R14, R13, R12, R11 ;  /* 0x0000000c0d0e7389 */ /* 0x00006400000c000b */
[----:B01----:R-:W-:Y:S01]  /*23670*/  ENDCOLLECTIVE ;  /* 0x000000000000791b */ /* 0x003fe20003800000 */
.L_x_11825:
        /* <DEDUP_REMOVED lines=16> */
.L_x_11826:
[----:B------:R-:W-:Y:S02]  /*23780*/  IMAD.MOV.U32 R13, RZ, RZ, R4 ;  /* 0x000000ffff0d7224 */ /* 0x000fe400078e0004 */
[----:B------:R-:W-:Y:S02]  /*23790*/  IMAD.MOV.U32 R12, RZ, RZ, 0x3 ;  /* 0x00000003ff0c7424 */ /* 0x000fe400078e00ff */
[----:B------:R-:W-:-:S07]  /*237a0*/  IMAD.MOV.U32 R3, RZ, RZ, R14 ;  /* 0x000000ffff037224 */ /* 0x000fce00078e000e */
[----:B------:R-:W-:Y:S05]  /*237b0*/  WARPSYNC.COLLECTIVE R15, `(.L_x_11827) ;  /* 0x000000000f087348 */ /* 0x000fea0003c00000 */
[----:B------:R0:W1:Y:S02]  /*237c0*/  SHFL.IDX P6, R14, R13, R12, R11 ;  /* 0x0000000c0d0e7389 */ /* 0x00006400000c000b */
[----:B01----:R-:W-:Y:S01]  /*237d0*/  ENDCOLLECTIVE ;  /* 0x000000000000791b */ /* 0x003fe20003800000 */
.L_x_11827:
        /* <DEDUP_REMOVED lines=16> */
.L_x_11828:
[----:B------:R-:W-:Y:S02]  /*238e0*/  IMAD.MOV.U32 R13, RZ, RZ, R4 ;  /* 0x000000ffff0d7224 */ /* 0x000fe400078e0004 */
[----:B------:R-:W-:Y:S02]  /*238f0*/  IMAD.MOV.U32 R12, RZ, RZ, 0x4 ;  /* 0x00000004ff0c7424 */ /* 0x000fe400078e00ff */
[----:B------:R-:W-:-:S07]  /*23900*/  IMAD.MOV.U32 R3, RZ, RZ, R14 ;  /* 0x000000ffff037224 */ /* 0x000fce00078e000e */
[----:B------:R-:W-:Y:S05]  /*23910*/  WARPSYNC.COLLECTIVE R15, `(.L_x_11829) ;  /* 0x000000000f087348 */ /* 0x000fea0003c00000 */
[----:B------:R0:W1:Y:S02]  /*23920*/  SHFL.IDX P6, R14, R13, R12, R11 ;  /* 0x0000000c0d0e7389 */ /* 0x00006400000c000b */
[----:B01----:R-:W-:Y:S01]  /*23930*/  ENDCOLLECTIVE ;  /* 0x000000000000791b */ /* 0x003fe20003800000 */
.L_x_11829:
        /* <DEDUP_REMOVED lines=16> */
.L_x_11830:
[----:B------:R-:W-:Y:S02]  /*23a40*/  IMAD.MOV.U32 R13, RZ, RZ, R4 ;  /* 0x000000ffff0d7224 */ /* 0x000fe400078e0004 */
[----:B------:R-:W-:Y:S02]  /*23a50*/  IMAD.MOV.U32 R12, RZ, RZ, 0x5 ;  /* 0x00000005ff0c7424 */ /* 0x000fe400078e00ff */
[----:B------:R-:W-:-:S07]  /*23a60*/  IMAD.MOV.U32 R3, RZ, RZ, R14 ;  /* 0x000000ffff037224 */ /* 0x000fce00078e000e */
[----:B------:R-:W-:Y:S05]  /*23a70*/  WARPSYNC.COLLECTIVE R15, `(.L_x_11831) ;  /* 0x000000000f087348 */ /* 0x000fea0003c00000 */
[----:B------:R0:W1:Y:S02]  /*23a80*/  SHFL.IDX P6, R14, R13, R12, R11 ;  /* 0x0000000c0d0e7389 */ /* 0x00006400000c000b */
[----:B01----:R-:W-:Y:S01]  /*23a90*/  ENDCOLLECTIVE ;  /* 0x000000000000791b */ /* 0x003fe20003800000 */
.L_x_11831:
        /* <DEDUP_REMOVED lines=16> */
.L_x_11832:
[----:B------:R-:W-:Y:S02]  /*23ba0*/  IMAD.MOV.U32 R13, RZ, RZ, R4 ;  /* 0x000000ffff0d7224 */ /* 0x000fe400078e0004 */
[----:B------:R-:W-:Y:S02]  /*23bb0*/  IMAD.MOV.U32 R12, RZ, RZ, 0x6 ;  /* 0x00000006ff0c7424 */ /* 0x000fe400078e00ff */
[----:B------:R-:W-:-:S07]  /*23bc0*/  IMAD.MOV.U32 R3, RZ, RZ, R14 ;  /* 0x000000ffff037224 */ /* 0x000fce00078e000e */
[----:B------:R-:W-:Y:S05]  /*23bd0*/  WARPSYNC.COLLECTIVE R15, `(.L_x_11833) ;  /* 0x000000000f087348 */ /* 0x000fea0003c00000 */
[----:B------:R0:W1:Y:S02]  /*23be0*/  SHFL.IDX P6, R14, R13, R12, R11 ;  /* 0x0000000c0d0e7389 */ /* 0x00006400000c000b */
[----:B01----:R-:W-:Y:S01]  /*23bf0*/  ENDCOLLECTIVE ;  /* 0x000000000000791b */ /* 0x003fe20003800000 */
.L_x_11833:
        /* <DEDUP_REMOVED lines=16> */
.L_x_11834:
[----:B------:R-:W-:Y:S02]  /*23d00*/  IMAD.MOV.U32 R13, RZ, RZ, R4 ;  /* 0x000000ffff0d7224 */ /* 0x000fe400078e0004 */
[----:B------:R-:W-:Y:S02]  /*23d10*/  IMAD.MOV.U32 R12, RZ, RZ, 0x7 ;  /* 0x00000007ff0c7424 */ /* 0x000fe400078e00ff */
[----:B------:R-:W-:-:S07]  /*23d20*/  IMAD.MOV.U32 R3, RZ, RZ, R14 ;  /* 0x000000ffff037224 */ /* 0x000fce00078e000e */
[----:B------:R-:W-:Y:S05]  /*23d30*/  WARPSYNC.COLLECTIVE R15, `(.L_x_11835) ;  /* 0x000000000f087348 */ /* 0x000fea0003c00000 */
[----:B------:R0:W1:Y:S02]  /*23d40*/  SHFL.IDX P6, R14, R13, R12, R11 ;  /* 0x0000000c0d0e7389 */ /* 0x00006400000c000b */
[----:B01----:R-:W-:Y:S01]  /*23d50*/  ENDCOLLECTIVE ;  /* 0x000000000000791b */ /* 0x003fe20003800000 */
.L_x_11835:
        /* <DEDUP_REMOVED lines=14> */
.L_x_11836:
[----:B------:R-:W-:Y:S05]  /*23e40*/  BRA `(.L_x_11837) ;  /* 0xffffffbc00387947 */ /* 0x000fea000383ffff */
.L_x_11751:
[----:B0-----:R0:W2:Y:S02]  /*23e50*/  SYNCS.PHASECHK.TRANS64.TRYWAIT P0, [R22+URZ+0x22820], R3 ;  /* 0x02282003160075a7 */ /* 0x0010a4000800017f */
[----:B--2---:R-:W-:Y:S05]  /*23e60*/  @!P0 NANOSLEEP.SYNCS 0x989680 ;  /* 0x009896800000895d */ /* 0x004fea0003900000 */
[----:B------:R-:W2:Y:S02]  /*23e70*/  @!P0 SYNCS.PHASECHK.TRANS64 P0, [R22+URZ+0x22820], R3 ;  /* 0x02282003160085a7 */ /* 0x000ea4000800007f */
[----:B--2---:R-:W-:Y:S05]  /*23e80*/  @!P0 BRA `(.L_x_11751) ;  /* 0xfffffffc00f08947 */ /* 0x004fea000383ffff */
[----:B------:R-:W-:Y:S05]  /*23e90*/  BRA `(.L_x_11838) ;  /* 0xffffffbc00947947 */ /* 0x000fea000383ffff */
.L_x_11754:
[----:B--2---:R2:W3:Y:S02]  /*23ea0*/  SYNCS.PHASECHK.TRANS64.TRYWAIT P0, [R17+URZ+0x22860], R0 ;  /* 0x02286000110075a7 */ /* 0x0044e4000800017f */
[----:B---3--:R-:W-:Y:S05]  /*23eb0*/  @!P0 NANOSLEEP.SYNCS 0x989680 ;  /* 0x009896800000895d */ /* 0x008fea0003900000 */
[----:B------:R-:W3:Y:S02]  /*23ec0*/  @!P0 SYNCS.PHASECHK.TRANS64 P0, [R17+URZ+0x22860], R0 ;  /* 0x02286000110085a7 */ /* 0x000ee4000800007f */
[----:B---3--:R-:W-:Y:S05]  /*23ed0*/  @!P0 BRA `(.L_x_11754) ;  /* 0xfffffffc00f08947 */ /* 0x008fea000383ffff */
[----:B------:R-:W-:Y:S05]  /*23ee0*/  BRA `(.L_x_11839) ;  /* 0xffffffbc00a07947 */ /* 0x000fea000383ffff */
.L_x_11755:
        /* <DEDUP_REMOVED lines=8> */
.L_x_11841:
[----:B------:R-:W-:Y:S05]  /*23f70*/  BSYNC B0 ;  /* 0x0000000000007941 */ /* 0x000fea0003800000 */
.L_x_11840:
        /* <DEDUP_REMOVED lines=13> */
.L_x_11842:
        /* <DEDUP_REMOVED lines=9> */
.L_x_11843:
        /* <DEDUP_REMOVED lines=17> */
.L_x_11844:
[----:B------:R-:W-:Y:S02]  /*241f0*/  IMAD.MOV.U32 R13, RZ, RZ, R6 ;  /* 0x000000ffff0d7224 */ /* 0x000fe400078e0006 */
[----:B------:R-:W-:Y:S01]  /*24200*/  IMAD.MOV.U32 R12, RZ, RZ, 0x2 ;  /* 0x00000002ff0c7424 */ /* 0x000fe200078e00ff */
[----:B------:R-:W-:-:S13]  /*24210*/  IADD3 R2, P3, R14, R0, RZ ;  /* 0x000000000e027210 */ /* 0x000fda0007f7e0ff */
[----:B------:R-:W-:Y:S05]  /*24220*/  WARPSYNC.COLLECTIVE R15, `(.L_x_11845) ;  /* 0x000000000f087348 */ /* 0x000fea0003c00000 */
[----:B------:R0:W1:Y:S02]  /*24230*/  SHFL.IDX P6, R14, R13, R12, R11 ;  /* 0x0000000c0d0e7389 */ /* 0x00006400000c000b */
[----:B01----:R-:W-:Y:S01]  /*24240*/  ENDCOLLECTIVE ;  /* 0x000000000000791b */ /* 0x003fe20003800000 */
.L_x_11845:
        /* <DEDUP_REMOVED lines=17> */
.L_x_11846:
[----:B------:R-:W-:Y:S02]  /*24360*/  IMAD.MOV.U32 R13, RZ, RZ, R6 ;  /* 0x000000ffff0d7224 */ /* 0x000fe400078e0006 */
[----:B------:R-:W-:Y:S01]  /*24370*/  IMAD.MOV.U32 R12, RZ, RZ, 0x3 ;  /* 0x00000003ff0c7424 */ /* 0x000fe200078e00ff */
[----:B------:R-:W-:-:S13]  /*24380*/  IADD3 R2, P3, R14, R0, RZ ;  /* 0x000000000e027210 */ /* 0x000fda0007f7e0ff */
[----:B------:R-:W-:Y:S05]  /*24390*/  WARPSYNC.COLLECTIVE R15, `(.L_x_11847) ;  /* 0x000000000f087348 */ /* 0x000fea0003c00000 */
[----:B------:R0:W1:Y:S02]  /*243a0*/  SHFL.IDX P6, R14, R13, R12, R11 ;  /* 0x0000000c0d0e7389 */ /* 0x00006400000c000b */
[----:B01----:R-:W-:Y:S01]  /*243b0*/  ENDCOLLECTIVE ;  /* 0x000000000000791b */ /* 0x003fe20003800000 */
.L_x_11847:
        /* <DEDUP_REMOVED lines=17> */
.L_x_11848:
[----:B------:R-:W-:Y:S02]  /*244d0*/  IMAD.MOV.U32 R13, RZ, RZ, R6 ;  /* 0x000000ffff0d7224 */ /* 0x000fe400078e0006 */
[----:B------:R-:W-:Y:S01]  /*244e0*/  IMAD.MOV.U32 R12, RZ, RZ, 0x4 ;  /* 0x00000004ff0c7424 */ /* 0x000fe200078e00ff */
[----:B------:R-:W-:-:S13]  /*244f0*/  IADD3 R2, P3, R14, R0, RZ ;  /* 0x000000000e027210 */ /* 0x000fda0007f7e0ff */
[----:B------:R-:W-:Y:S05]  /*24500*/  WARPSYNC.COLLECTIVE R15, `(.L_x_11849) ;  /* 0x000000000f087348 */ /* 0x000fea0003c00000 */
[----:B------:R0:W1:Y:S02]  /*24510*/  SHFL.IDX P6, R14, R13, R12, R11 ;  /* 0x0000000c0d0e7389 */ /* 0x00006400000c000b */
[----:B01----:R-:W-:Y:S01]  /*24520*/  ENDCOLLECTIVE ;  /* 0x000000000000791b */ /* 0x003fe20003800000 */
.L_x_11849:
        /* <DEDUP_REMOVED lines=17> */
.L_x_11850:
[----:B------:R-:W-:Y:S02]  /*24640*/  IMAD.MOV.U32 R13, RZ, RZ, R6 ;  /* 0x000000ffff0d7224 */ /* 0x000fe400078e0006 */
[----:B------:R-:W-:Y:S01]  /*24650*/  IMAD.MOV.U32 R12, RZ, RZ, 0x5 ;  /* 0x00000005ff0c7424 */ /* 0x000fe200078e00ff */
[----:B------:R-:W-:-:S13]  /*24660*/  IADD3 R2, P3, R14, R0, RZ ;  /* 0x000000000e027210 */ /* 0x000fda0007f7e0ff */
[----:B------:R-:W-:Y:S05]  /*24670*/  WARPSYNC.COLLECTIVE R15, `(.L_x_11851) ;  /* 0x000000000f087348 */ /* 0x000fea0003c00000 */
[----:B------:R0:W1:Y:S02]  /*24680*/  SHFL.IDX P6, R14, R13, R12, R11 ;  /* 0x0000000c0d0e7389 */ /* 0x00006400000c000b */
[----:B01----:R-:W-:Y:S01]  /*24690*/  ENDCOLLECTIVE ;  /* 0x000000000000791b */ /* 0x003fe20003800000 */
.L_x_11851:
        /* <DEDUP_REMOVED lines=12> */
.L_x_11852:
        /* <DEDUP_REMOVED lines=9> */
.L_x_11762:
[----:B--2---:R2:W3:Y:S02]  /*247f0*/  SYNCS.PHASECHK.TRANS64.TRYWAIT P0, [R10+URZ+0x22840], R20 ;  /* 0x022840140a0075a7 */ /* 0x0044e4000800017f */
[----:B---3--:R-:W-:Y:S05]  /*24800*/  @!P0 NANOSLEEP.SYNCS 0x989680 ;  /* 0x009896800000895d */ /* 0x008fea0003900000 */
[----:B------:R-:W3:Y:S02]  /*24810*/  @!P0 SYNCS.PHASECHK.TRANS64 P0, [R10+URZ+0x22840], R20 ;  /* 0x022840140a0085a7 */ /* 0x000ee4000800007f */
[----:B---3--:R-:W-:Y:S05]  /*24820*/  @!P0 BRA `(.L_x_11762) ;  /* 0xfffffffc00f08947 */ /* 0x008fea000383ffff */
[----:B------:R-:W-:Y:S05]  /*24830*/  BRA `(.L_x_11854) ;  /* 0xffffffc000207947 */ /* 0x000fea000383ffff */
.L_x_11763:
        /* <DEDUP_REMOVED lines=8> */
.L_x_11856:
[----:B------:R-:W-:Y:S05]  /*248c0*/  BSYNC B1 ;  /* 0x0000000000017941 */ /* 0x000fea0003800000 */
.L_x_11855:
        /* <DEDUP_REMOVED lines=9> */
.L_x_11857:
[----:B------:R-:W-:Y:S02]  /*24960*/  IMAD.MOV.U32 R13, RZ, RZ, R8 ;  /* 0x000000ffff0d7224 */ /* 0x000fe400078e0008 */
[----:B------:R-:W-:Y:S02]  /*24970*/  IMAD.MOV.U32 R12, RZ, RZ, 0x1 ;  /* 0x00000001ff0c7424 */ /* 0x000fe400078e00ff */
[----:B------:R-:W-:-:S07]  /*24980*/  IMAD.MOV.U32 R2, RZ, RZ, R14 ;  /* 0x000000ffff027224 */ /* 0x000fce00078e000e */
[----:B------:R-:W-:Y:S05]  /*24990*/  WARPSYNC.COLLECTIVE R15, `(.L_x_11858) ;  /* 0x000000000f087348 */ /* 0x000fea0003c00000 */
[----:B------:R0:W1:Y:S02]  /*249a0*/  SHFL.IDX P6, R14, R13, R12, R11 ;  /* 0x0000000c0d0e7389 */ /* 0x00006400000c000b */
[----:B01----:R-:W-:Y:S01]  /*249b0*/  ENDCOLLECTIVE ;  /* 0x000000000000791b */ /* 0x003fe20003800000 */
.L_x_11858:
        /* <DEDUP_REMOVED lines=11> */
.L_x_11859:
[----:B------:R-:W-:Y:S02]  /*24a70*/  IMAD.MOV.U32 R13, RZ, RZ, R8 ;  /* 0x000000ffff0d7224 */ /* 0x000fe400078e0008 */
[----:B------:R-:W-:Y:S02]  /*24a80*/  IMAD.MOV.U32 R12, RZ, RZ, 0x2 ;  /* 0x00000002ff0c7424 */ /* 0x000fe400078e00ff */
[----:B------:R-:W-:-:S07]  /*24a90*/  IMAD.MOV.U32 R2, RZ, RZ, R14 ;  /* 0x000000ffff027224 */ /* 0x000fce00078e000e */
[----:B------:R-:W-:Y:S05]  /*24aa0*/  WARPSYNC.COLLECTIVE R15, `(.L_x_11860) ;  /* 0x000000000f087348 */ /* 0x000fea0003c00000 */
[----:B------:R0:W1:Y:S02]  /*24ab0*/  SHFL.IDX P6, R14, R13, R12, R11 ;  /* 0x0000000c0d0e7389 */ /* 0x00006400000c000b */
[----:B01----:R-:W-:Y:S01]  /*24ac0*/  ENDCOLLECTIVE ;  /* 0x000000000000791b */ /* 0x003fe20003800000 */
.L_x_11860:
        /* <DEDUP_REMOVED lines=11> */
.L_x_11861:
[----:B------:R-:W-:Y:S02]  /*24b80*/  IMAD.MOV.U32 R13, RZ, RZ, R8 ;  /* 0x000000ffff0d7224 */ /* 0x000fe400078e0008 */
[----:B------:R-:W-:Y:S02]  /*24b90*/  IMAD.MOV.U32 R12, RZ, RZ, 0x3 ;  /* 0x00000003ff0c7424 */ /* 0x000fe400078e00ff */
[----:B------:R-:W-:-:S07]  /*24ba0*/  IMAD.MOV.U32 R2, RZ, RZ, R14 ;  /* 0x000000ffff027224 */ /* 0x000fce00078e000e */
[----:B------:R-:W-:Y:S05]  /*24bb0*/  WARPSYNC.COLLECTIVE R15, `(.L_x_11862) ;  /* 0x000000000f087348 */ /* 0x000fea0003c00000 */
[----:B------:R0:W1:Y:S02]  /*24bc0*/  SHFL.IDX P6, R14, R13, R12, R11 ;  /* 0x0000000c0d0e7389 */ /* 0x00006400000c000b */
[----:B01----:R-:W-:Y:S01]  /*24bd0*/  ENDCOLLECTIVE ;  /* 0x000000000000791b */ /* 0x003fe20003800000 */
.L_x_11862:
        /* <DEDUP_REMOVED lines=11> */
.L_x_11863:
[----:B------:R-:W-:Y:S02]  /*24c90*/  IMAD.MOV.U32 R13, RZ, RZ, R8 ;  /* 0x000000ffff0d7224 */ /* 0x000fe400078e0008 */
[----:B------:R-:W-:Y:S02]  /*24ca0*/  IMAD.MOV.U32 R12, RZ, RZ, 0x4 ;  /* 0x00000004ff0c7424 */ /* 0x000fe400078e00ff */
[----:B------:R-:W-:-:S07]  /*24cb0*/  IMAD.MOV.U32 R2, RZ, RZ, R14 ;  /* 0x000000ffff027224 */ /* 0x000fce00078e000e */
[----:B------:R-:W-:Y:S05]  /*24cc0*/  WARPSYNC.COLLECTIVE R15, `(.L_x_11864) ;  /* 0x000000000f087348 */ /* 0x000fea0003c00000 */
[----:B------:R0:W1:Y:S02]  /*24cd0*/  SHFL.IDX P6, R14, R13, R12, R11 ;  /* 0x0000000c0d0e7389 */ /* 0x00006400000c000b */
[----:B01----:R-:W-:Y:S01]  /*24ce0*/  ENDCOLLECTIVE ;  /* 0x000000000000791b */ /* 0x003fe20003800000 */
.L_x_11864:
        /* <DEDUP_REMOVED lines=11> */
.L_x_11865:
[----:B------:R-:W-:Y:S02]  /*24da0*/  IMAD.MOV.U32 R13, RZ, RZ, R8 ;  /* 0x000000ffff0d7224 */ /* 0x000fe400078e0008 */
[----:B------:R-:W-:Y:S02]  /*24db0*/  IMAD.MOV.U32 R12, RZ, RZ, 0x5 ;  /* 0x00000005ff0c7424 */ /* 0x000fe400078e00ff */
[----:B------:R-:W-:-:S07]  /*24dc0*/  IMAD.MOV.U32 R2, RZ, RZ, R14 ;  /* 0x000000ffff027224 */ /* 0x000fce00078e000e */
[----:B------:R-:W-:Y:S05]  /*24dd0*/  WARPSYNC.COLLECTIVE R15, `(.L_x_11866) ;  /* 0x000000000f087348 */ /* 0x000fea0003c00000 */
[----:B------:R0:W1:Y:S02]  /*24de0*/  SHFL.IDX P6, R14, R13, R12, R11 ;  /* 0x0000000c0d0e7389 */ /* 0x00006400000c000b */
[----:B01----:R-:W-:Y:S01]  /*24df0*/  ENDCOLLECTIVE ;  /* 0x000000000000791b */ /* 0x003fe20003800000 */
.L_x_11866:
        /* <DEDUP_REMOVED lines=11> */
.L_x_11867:
[----:B------:R-:W-:Y:S05]  /*24eb0*/  BRA `(.L_x_11868) ;  /* 0xffffffbc00487947 */ /* 0x000fea000383ffff */
.L_x_11768:
[----:B---3--:R3:W4:Y:S02]  /*24ec0*/  SYNCS.PHASECHK.TRANS64.TRYWAIT P0, [R10+URZ+0x22860], R20 ;  /* 0x022860140a0075a7 */ /* 0x008724000800017f */
[----:B----4-:R-:W-:Y:S05]  /*24ed0*/  @!P0 NANOSLEEP.SYNCS 0x989680 ;  /* 0x009896800000895d */ /* 0x010fea0003900000 */
[----:B------:R-:W4:Y:S02]  /*24ee0*/  @!P0 SYNCS.PHASECHK.TRANS64 P0, [R10+URZ+0x22860], R20 ;  /* 0x022860140a0085a7 */ /* 0x000f24000800007f */
[----:B----4-:R-:W-:Y:S05]  /*24ef0*/  @!P0 BRA `(.L_x_11768) ;  /* 0xfffffffc00f08947 */ /* 0x010fea000383ffff */
[----:B------:R-:W-:Y:S05]  /*24f00*/  BRA `(.L_x_11869) ;  /* 0xffffffbc00947947 */ /* 0x000fea000383ffff */
.L_x_11769:
        /* <DEDUP_REMOVED lines=8> */
.L_x_11871:
[----:B------:R-:W-:Y:S05]  /*24f90*/  BSYNC B1 ;  /* 0x0000000000017941 */ /* 0x000fea0003800000 */
.L_x_11870:
        /* <DEDUP_REMOVED lines=9> */
.L_x_11872:
[----:B------:R-:W-:Y:S02]  /*25030*/  IMAD.MOV.U32 R13, RZ, RZ, R25 ;  /* 0x000000ffff0d7224 */ /* 0x000fe400078e0019 */
[----:B------:R-:W-:Y:S01]  /*25040*/  IMAD.MOV.U32 R12, RZ, RZ, 0x1 ;  /* 0x00000001ff0c7424 */ /* 0x000fe200078e00ff */
[----:B------:R-:W-:-:S13]  /*25050*/  IADD3 R2, P0, R14, R0, RZ ;  /* 0x000000000e027210 */ /* 0x000fda0007f1e0ff */
[----:B------:R-:W-:Y:S05]  /*25060*/  WARPSYNC.COLLECTIVE R15, `(.L_x_11873) ;  /* 0x000000000f087348 */ /* 0x000fea0003c00000 */
[----:B------:R0:W1:Y:S02]  /*25070*/  SHFL.IDX P6, R14, R13, R12, R11 ;  /* 0x0000000c0d0e7389 */ /* 0x00006400000c000b */
[----:B01----:R-:W-:Y:S01]  /*25080*/  ENDCOLLECTIVE ;  /* 0x000000000000791b */ /* 0x003fe20003800000 */
.L_x_11873:
        /* <DEDUP_REMOVED lines=13> */
.L_x_11874:
[----:B------:R-:W-:Y:S02]  /*25160*/  IMAD.MOV.U32 R13, RZ, RZ, R25 ;  /* 0x000000ffff0d7224 */ /* 0x000fe400078e0019 */
[----:B------:R-:W-:Y:S01]  /*25170*/  IMAD.MOV.U32 R12, RZ, RZ, 0x2 ;  /* 0x00000002ff0c7424 */ /* 0x000fe200078e00ff */
[----:B------:R-:W-:-:S13]  /*25180*/  IADD3 R2, P0, R14, R0, RZ ;  /* 0x000000000e027210 */ /* 0x000fda0007f1e0ff */
[----:B------:R-:W-:Y:S05]  /*25190*/  WARPSYNC.COLLECTIVE R15, `(.L_x_11875) ;  /* 0x000000000f087348 */ /* 0x000fea0003c00000 */
[----:B------:R0:W1:Y:S02]  /*251a0*/  SHFL.IDX P6, R14, R13, R12, R11 ;  /* 0x0000000c0d0e7389 */ /* 0x00006400000c000b */
[----:B01----:R-:W-:Y:S01]  /*251b0*/  ENDCOLLECTIVE ;  /* 0x000000000000791b */ /* 0x003fe20003800000 */
.L_x_11875:
        /* <DEDUP_REMOVED lines=13> */
.L_x_11876:
[----:B------:R-:W-:Y:S02]  /*25290*/  IMAD.MOV.U32 R13, RZ, RZ, R25 ;  /* 0x000000ffff0d7224 */ /* 0x000fe400078e0019 */
[----:B------:R-:W-:Y:S02]  /*252a0*/  IMAD.MOV.U32 R12, RZ, RZ, 0x3 ;  /* 0x00000003ff0c7424 */ /* 0x000fe400078e00ff */
[----:B------:R-:W-:-:S07]  /*252b0*/  IMAD.MOV.U32 R8, RZ, RZ, R14 ;  /* 0x000000ffff087224 */ /* 0x000fce00078e000e */
[----:B------:R-:W-:Y:S05]  /*252c0*/  WARPSYNC.COLLECTIVE R15, `(.L_x_11877) ;  /* 0x000000000f087348 */ /* 0x000fea0003c00000 */
[----:B------:R0:W1:Y:S02]  /*252d0*/  SHFL.IDX P6, R14, R13, R12, R11 ;  /* 0x0000000c0d0e7389 */ /* 0x00006400000c000b */
[----:B01----:R-:W-:Y:S01]  /*252e0*/  ENDCOLLECTIVE ;  /* 0x000000000000791b */ /* 0x003fe20003800000 */
.L_x_11877:
        /* <DEDUP_REMOVED lines=14> */
.L_x_11878:
[----:B------:R-:W-:Y:S02]  /*253d0*/  IMAD.MOV.U32 R13, RZ, RZ, R25 ;  /* 0x000000ffff0d7224 */ /* 0x000fe400078e0019 */
[----:B------:R-:W-:Y:S01]  /*253e0*/  IMAD.MOV.U32 R12, RZ, RZ, 0x4 ;  /* 0x00000004ff0c7424 */ /* 0x000fe200078e00ff */
[----:B------:R-:W-:-:S13]  /*253f0*/  IADD3 R2, P0, R14, R0, RZ ;  /* 0x000000000e027210 */ /* 0x000fda0007f1e0ff */
[----:B------:R-:W-:Y:S05]  /*25400*/  WARPSYNC.COLLECTIVE R15, `(.L_x_11879) ;  /* 0x000000000f087348 */ /* 0x000fea0003c00000 */
[----:B------:R0:W1:Y:S02]  /*25410*/  SHFL.IDX P6, R14, R13, R12, R11 ;  /* 0x0000000c0d0e7389 */ /* 0x00006400000c000b */
[----:B01----:R-:W-:Y:S01]  /*25420*/  ENDCOLLECTIVE ;  /* 0x000000000000791b */ /* 0x003fe20003800000 */
.L_x_11879:
        /* <DEDUP_REMOVED lines=13> */
.L_x_11880:
[----:B------:R-:W-:Y:S02]  /*25500*/  IMAD.MOV.U32 R13, RZ, RZ, R25 ;  /* 0x000000ffff0d7224 */ /* 0x000fe400078e0019 */
[----:B------:R-:W-:Y:S01]  /*25510*/  IMAD.MOV.U32 R12, RZ, RZ, 0x5 ;  /* 0x00000005ff0c7424 */ /* 0x000fe200078e00ff */
[----:B------:R-:W-:-:S13]  /*25520*/  IADD3 R2, P0, R14, R0, RZ ;  /* 0x000000000e027210 */ /* 0x000fda0007f1e0ff */
[----:B------:R-:W-:Y:S05]  /*25530*/  WARPSYNC.COLLECTIVE R15, `(.L_x_11881) ;  /* 0x000000000f087348 */ /* 0x000fea0003c00000 */
[----:B------:R0:W1:Y:S02]  /*25540*/  SHFL.IDX P6, R14, R13, R12, R11 ;  /* 0x0000000c0d0e7389 */ /* 0x00006400000c000b */
[----:B01----:R-:W-:Y:S01]  /*25550*/  ENDCOLLECTIVE ;  /* 0x000000000000791b */ /* 0x003fe20003800000 */
.L_x_11881:
        /* <DEDUP_REMOVED lines=13> */
.L_x_11882:
[----:B------:R-:W-:Y:S05]  /*25630*/  BRA `(.L_x_11883) ;  /* 0xffffffb800d47947 */ /* 0x000fea000383ffff */
.L_x_11777:
        /* <DEDUP_REMOVED lines=8> */
.L_x_11885:
[----:B------:R-:W-:Y:S05]  /*256c0*/  BSYNC B0 ;  /* 0x0000000000007941 */ /* 0x000fea0003800000 */
.L_x_11884:
        /* <DEDUP_REMOVED lines=9> */
.L_x_11886:
        /* <DEDUP_REMOVED lines=24> */
.L_x_11887:
[----:B------:R-:W-:Y:S01]  /*258e0*/  IMAD.MOV.U32 R12, RZ, RZ, 0x2 ;  /* 0x00000002ff0c7424 */ /* 0x000fe200078e00ff */
[----:B------:R-:W-:-:S05]  /*258f0*/  SEL R14, R14, RZ, P1 ;  /* 0x000000ff0e0e7207 */ /* 0x000fca0000800000 */
[----:B------:R-:W-:-:S04]  /*25900*/  IMAD.IADD R5, R13, 0x1, R14 ;  /* 0x000000010d057824 */ /* 0x000fc800078e020e */
[----:B------:R-:W-:-:S07]  /*25910*/  IMAD.MOV.U32 R13, RZ, RZ, R5 ;  /* 0x000000ffff0d7224 */ /* 0x000fce00078e0005 */
[----:B------:R-:W-:Y:S05]  /*25920*/  WARPSYNC.COLLECTIVE R15, `(.L_x_11888) ;  /* 0x000000000f087348 */ /* 0x000fea0003c00000 */
[----:B------:R0:W1:Y:S02]  /*25930*/  SHFL.UP P6, R14, R13, R12, R11 ;  /* 0x0400000c0d0e7389 */ /* 0x00006400000c000b */
[----:B01----:R-:W-:Y:S01]  /*25940*/  ENDCOLLECTIVE ;  /* 0x000000000000791b */ /* 0x003fe20003800000 */
.L_x_11888:
[----:B------:R-:W-:Y:S01]  /*25950*/  IMAD.MOV.U32 R12, RZ, RZ, 0x4 ;  /* 0x00000004ff0c7424 */ /* 0x000fe200078e00ff */
[----:B------:R-:W-:-:S05]  /*25960*/  SEL R2, R14, RZ, P2 ;  /* 0x000000ff0e027207 */ /* 0x000fca0001000000 */
[----:B------:R-:W-:-:S04]  /*25970*/  IMAD.IADD R2, R5, 0x1, R2 ;  /* 0x0000000105027824 */ /* 0x000fc800078e0202 */
[----:B------:R-:W-:-:S07]  /*25980*/  IMAD.MOV.U32 R13, RZ, RZ, R2 ;  /* 0x000000ffff0d7224 */ /* 0x000fce00078e0002 */
[----:B------:R-:W-:Y:S05]  /*25990*/  WARPSYNC.COLLECTIVE R15, `(.L_x_11889) ;  /* 0x000000000f087348 */ /* 0x000fea0003c00000 */
[----:B------:R0:W1:Y:S02]  /*259a0*/  SHFL.UP P6, R14, R13, R12, R11 ;  /* 0x0400000c0d0e7389 */ /* 0x00006400000c000b */
[----:B01----:R-:W-:Y:S01]  /*259b0*/  ENDCOLLECTIVE ;  /* 0x000000000000791b */ /* 0x003fe20003800000 */
.L_x_11889:
[----:B------:R-:W-:Y:S01]  /*259c0*/  IMAD.MOV.U32 R12, RZ, RZ, 0x8 ;  /* 0x00000008ff0c7424 */ /* 0x000fe200078e00ff */
[----:B------:R-:W-:-:S05]  /*259d0*/  SEL R3, R14, RZ, P3 ;  /* 0x000000ff0e037207 */ /* 0x000fca0001800000 */
[----:B------:R-:W-:-:S04]  /*259e0*/  IMAD.IADD R3, R2, 0x1, R3 ;  /* 0x0000000102037824 */ /* 0x000fc800078e0203 */
[----:B------:R-:W-:-:S07]  /*259f0*/  IMAD.MOV.U32 R13, RZ, RZ, R3 ;  /* 0x000000ffff0d7224 */ /* 0x000fce00078e0003 */
[----:B------:R-:W-:Y:S05]  /*25a00*/  WARPSYNC.COLLECTIVE R15, `(.L_x_11890) ;  /* 0x000000000f087348 */ /* 0x000fea0003c00000 */
[----:B------:R0:W1:Y:S02]  /*25a10*/  SHFL.UP P6, R14, R13, R12, R11 ;  /* 0x0400000c0d0e7389 */ /* 0x00006400000c000b */
[----:B01----:R-:W-:Y:S01]  /*25a20*/  ENDCOLLECTIVE ;  /* 0x000000000000791b */ /* 0x003fe20003800000 */
.L_x_11890:
[----:B------:R-:W-:Y:S01]  /*25a30*/  IMAD.MOV.U32 R12, RZ, RZ, 0x10 ;  /* 0x00000010ff0c7424 */ /* 0x000fe200078e00ff */
[----:B------:R-:W-:-:S05]  /*25a40*/  SEL R14, R14, RZ, P4 ;  /* 0x000000ff0e0e7207 */ /* 0x000fca0002000000 */
[----:B------:R-:W-:-:S04]  /*25a50*/  IMAD.IADD R5, R3, 0x1, R14 ;  /* 0x0000000103057824 */ /* 0x000fc800078e020e */
[----:B------:R-:W-:-:S07]  /*25a60*/  IMAD.MOV.U32 R13, RZ, RZ, R5 ;  /* 0x000000ffff0d7224 */ /* 0x000fce00078e0005 */
[----:B------:R-:W-:Y:S05]  /*25a70*/  WARPSYNC.COLLECTIVE R15, `(.L_x_11891) ;  /* 0x000000000f087348 */ /* 0x000fea0003c00000 */
[----:B------:R0:W1:Y:S02]  /*25a80*/  SHFL.UP P6, R14, R13, R12, R11 ;  /* 0x0400000c0d0e7389 */ /* 0x00006400000c000b */
[----:B01----:R-:W-:Y:S01]  /*25a90*/  ENDCOLLECTIVE ;  /* 0x000000000000791b */ /* 0x003fe20003800000 */
.L_x_11891:
        /* <DEDUP_REMOVED lines=8> */
.L_x_11892:
[----:B------:R-:W-:Y:S05]  /*25b20*/  BRA `(.L_x_11893) ;  /* 0xffffffbc00307947 */ /* 0x000fea000383ffff */
.L_x_11780:
[----:B------:R-:W-:Y:S01]  /*25b30*/  BSSY B0, `(.L_x_11894) ;  /* 0x0000007000007945 */ /* 0x000fe20003800000 */
[----:B------:R-:W-:Y:S02]  /*25b40*/  IMAD.MOV.U32 R12, RZ, RZ, 0x1 ;  /* 0x00000001ff0c7424 */ /* 0x000fe400078e00ff */
[----:B------:R-:W-:Y:S02]  /*25b50*/  IMAD.MOV.U32 R11, RZ, RZ, RZ ;  /* 0x000000ffff0b7224 */ /* 0x000fe400078e00ff */
[----:B------:R-:W-:-:S07]  /*25b60*/  IMAD.MOV.U32 R15, RZ, RZ, -0x1 ;  /* 0xffffffffff0f7424 */ /* 0x000fce00078e00ff */
[----:B--2---:R-:W-:Y:S05]  /*25b70*/  WARPSYNC.COLLECTIVE R15, `(.L_x_11895) ;  /* 0x000000000f087348 */ /* 0x004fea0003c00000 */
[----:B------:R0:W1:Y:S02]  /*25b80*/  SHFL.UP P6, R14, R13, R12, R11 ;  /* 0x0400000c0d0e7389 */ /* 0x00006400000c000b */
[----:B012---:R-:W-:Y:S01]  /*25b90*/  ENDCOLLECTIVE ;  /* 0x000000000000791b */ /* 0x007fe20003800000 */
.L_x_11895:
[----:B------:R-:W-:Y:S05]  /*25ba0*/  BSYNC B0 ;  /* 0x0000000000007941 */ /* 0x000fea0003800000 */
.L_x_11894:
        /* <DEDUP_REMOVED lines=8> */
.L_x_11896:
[----:B------:R-:W-:Y:S01]  /*25c30*/  IMAD.MOV.U32 R12, RZ, RZ, 0x4 ;  /* 0x00000004ff0c7424 */ /* 0x000fe200078e00ff */
[----:B------:R-:W-:-:S05]  /*25c40*/  SEL R2, R14, RZ, P2 ;  /* 0x000000ff0e027207 */ /* 0x000fca0001000000 */
[----:B------:R-:W-:-:S04]  /*25c50*/  IMAD.IADD R2, R13, 0x1, R2 ;  /* 0x000000010d027824 */ /* 0x000fc800078e0202 */
[----:B------:R-:W-:-:S07]  /*25c60*/  IMAD.MOV.U32 R13, RZ, RZ, R2 ;  /* 0x000000ffff0d7224 */ /* 0x000fce00078e0002 */
[----:B------:R-:W-:Y:S05]  /*25c70*/  WARPSYNC.COLLECTIVE R15, `(.L_x_11897) ;  /* 0x000000000f087348 */ /* 0x000fea0003c00000 */
[----:B------:R0:W1:Y:S02]  /*25c80*/  SHFL.UP P6, R14, R13, R12, R11 ;  /* 0x0400000c0d0e7389 */ /* 0x00006400000c000b */
[----:B01----:R-:W-:Y:S01]  /*25c90*/  ENDCOLLECTIVE ;  /* 0x000000000000791b */ /* 0x003fe20003800000 */
.L_x_11897:
[----:B------:R-:W-:Y:S01]  /*25ca0*/  IMAD.MOV.U32 R12, RZ, RZ, 0x8 ;  /* 0x00000008ff0c7424 */ /* 0x000fe200078e00ff */
[----:B------:R-:W-:-:S05]  /*25cb0*/  SEL R3, R14, RZ, P3 ;  /* 0x000000ff0e037207 */ /* 0x000fca0001800000 */
[----:B------:R-:W-:-:S04]  /*25cc0*/  IMAD.IADD R3, R2, 0x1, R3 ;  /* 0x0000000102037824 */ /* 0x000fc800078e0203 */
[----:B------:R-:W-:-:S07]  /*25cd0*/  IMAD.MOV.U32 R13, RZ, RZ, R3 ;  /* 0x000000ffff0d7224 */ /* 0x000fce00078e0003 */
[----:B------:R-:W-:Y:S05]  /*25ce0*/  WARPSYNC.COLLECTIVE R15, `(.L_x_11898) ;  /* 0x000000000f087348 */ /* 0x000fea0003c00000 */
[----:B------:R0:W1:Y:S02]  /*25cf0*/  SHFL.UP P6, R14, R13, R12, R11 ;  /* 0x0400000c0d0e7389 */ /* 0x00006400000c000b */
[----:B01----:R-:W-:Y:S01]  /*25d00*/  ENDCOLLECTIVE ;  /* 0x000000000000791b */ /* 0x003fe20003800000 */
.L_x_11898:
[----:B------:R-:W-:Y:S01]  /*25d10*/  IMAD.MOV.U32 R12, RZ, RZ, 0x10 ;  /* 0x00000010ff0c7424 */ /* 0x000fe200078e00ff */
[----:B------:R-:W-:-:S05]  /*25d20*/  SEL R14, R14, RZ, P4 ;  /* 0x000000ff0e0e7207 */ /* 0x000fca0002000000 */
[----:B------:R-:W-:-:S04]  /*25d30*/  IMAD.IADD R5, R3, 0x1, R14 ;  /* 0x0000000103057824 */ /* 0x000fc800078e020e */
[----:B------:R-:W-:-:S07]  /*25d40*/  IMAD.MOV.U32 R13, RZ, RZ, R5 ;  /* 0x000000ffff0d7224 */ /* 0x000fce00078e0005 */
[----:B------:R-:W-:Y:S05]  /*25d50*/  WARPSYNC.COLLECTIVE R15, `(.L_x_11899) ;  /* 0x000000000f087348 */ /* 0x000fea0003c00000 */
[----:B------:R0:W1:Y:S02]  /*25d60*/  SHFL.UP P6, R14, R13, R12, R11 ;  /* 0x0400000c0d0e7389 */ /* 0x00006400000c000b */
[----:B01----:R-:W-:Y:S01]  /*25d70*/  ENDCOLLECTIVE ;  /* 0x000000000000791b */ /* 0x003fe20003800000 */
.L_x_11899:
        /* <DEDUP_REMOVED lines=8> */
.L_x_11900:
[----:B------:R-:W-:Y:S05]  /*25e00*/  BRA `(.L_x_11901) ;  /* 0xffffffbc001c7947 */ /* 0x000fea000383ffff */
.L_x_11782:
[----:B------:R-:W-:Y:S01]  /*25e10*/  BSSY B0, `(.L_x_11902) ;  /* 0x0000006000007945 */ /* 0x000fe20003800000 */
[----:B------:R-:W-:Y:S01]  /*25e20*/  PLOP3.LUT P6, PT, P6, PT, PT, 0x8, 0x0 ;  /* 0x000000000000781c */ /* 0x000fe200037ce170 */
[----:B------:R-:W-:-:S12]  /*25e30*/  IMAD.MOV.U32 R15, RZ, RZ, -0x1 ;  /* 0xffffffffff0f7424 */ /* 0x000fd800078e00ff */
[----:B0-2---:R-:W-:Y:S05]  /*25e40*/  WARPSYNC.COLLECTIVE R15, `(.L_x_11903) ;  /* 0x000000000f087348 */ /* 0x005fea0003c00000 */
[----:B------:R-:W-:Y:S01]  /*25e50*/  VOTE.ANY R14, PT, P6 ;  /* 0x00000000000e7806 */ /* 0x000fe200030e0100 */
[----:B0-2---:R-:W-:Y:S06]  /*25e60*/  ENDCOLLECTIVE ;  /* 0x000000000000791b */ /* 0x005fec0003800000 */
.L_x_11903:
[----:B------:R-:W-:Y:S05]  /*25e70*/  BSYNC B0 ;  /* 0x0000000000007941 */ /* 0x000fea0003800000 */
.L_x_11902:
        /* <DEDUP_REMOVED lines=8> */
.L_x_11904:
[----:B------:R-:W-:Y:S02]  /*25f00*/  IMAD.IADD R19, R12, 0x1, R19 ;  /* 0x000000010c137824 */ /* 0x000fe400078e0213 */
[----:B------:R-:W-:Y:S02]  /*25f10*/  IMAD.MOV.U32 R13, RZ, RZ, R4 ;  /* 0x000000ffff0d7224 */ /* 0x000fe400078e0004 */
[----:B------:R-:W-:-:S07]  /*25f20*/  IMAD.MOV.U32 R17, RZ, RZ, R14 ;  /* 0x000000ffff117224 */ /* 0x000fce00078e000e */
[----:B------:R-:W-:Y:S05]  /*25f30*/  WARPSYNC.COLLECTIVE R15, `(.L_x_11905) ;  /* 0x000000000f087348 */ /* 0x000fea0003c00000 */
[----:B------:R0:W1:Y:S02]  /*25f40*/  SHFL.IDX P6, R14, R13, R12, R11 ;  /* 0x0000000c0d0e7389 */ /* 0x00006400000c000b */
[----:B01----:R-:W-:Y:S01]  /*25f50*/  ENDCOLLECTIVE ;  /* 0x000000000000791b */ /* 0x003fe20003800000 */
.L_x_11905:
[----:B------:R-:W-:Y:S01]  /*25f60*/  IMAD.MOV.U32 R4, RZ, RZ, R14 ;  /* 0x000000ffff047224 */ /* 0x000fe200078e000e */
[----:B------:R-:W-:Y:S06]  /*25f70*/  BRA `(.L_x_11906) ;  /* 0xffffffbc00007947 */ /* 0x000fec000383ffff */
.L_x_11784:
[----:B------:R-:W-:Y:S01]  /*25f80*/  BSSY B0, `(.L_x_11907) ;  /* 0x0000007000007945 */ /* 0x000fe20003800000 */
[----:B------:R-:W-:Y:S02]  /*25f90*/  IMAD.MOV.U32 R13, RZ, RZ, R2 ;  /* 0x000000ffff0d7224 */ /* 0x000fe400078e0002 */
[----:B------:R-:W-:Y:S02]  /*25fa0*/  IMAD.MOV.U32 R11, RZ, RZ, 0x1f ;  /* 0x0000001fff0b7424 */ /* 0x000fe400078e00ff */
[----:B------:R-:W-:-:S07]  /*25fb0*/  IMAD.MOV.U32 R15, RZ, RZ, -0x1 ;  /* 0xffffffffff0f7424 */ /* 0x000fce00078e00ff */
[----:B0-234-:R-:W-:Y:S05]  /*25fc0*/  WARPSYNC.COLLECTIVE R15, `(.L_x_11908) ;  /* 0x000000000f087348 */ /* 0x01dfea0003c00000 */
[----:B------:R1:W0:Y:S02]  /*25fd0*/  SHFL.IDX P6, R14, R13, R12, R11 ;  /* 0x0000000c0d0e7389 */ /* 0x00022400000c000b */
[----:B01234-:R-:W-:Y:S01]  /*25fe0*/  ENDCOLLECTIVE ;  /* 0x000000000000791b */ /* 0x01ffe20003800000 */
.L_x_11908:
[----:B------:R-:W-:Y:S05]  /*25ff0*/  BSYNC B0 ;  /* 0x0000000000007941 */ /* 0x000fea0003800000 */
.L_x_11907:
[----:B------:R-:W-:Y:S01]  /*26000*/  IMAD.MOV.U32 R6, RZ, RZ, R14 ;  /* 0x000000ffff067224 */ /* 0x000fe200078e000e */
[----:B------:R-:W-:Y:S06]  /*26010*/  BRA `(.L_x_11783) ;  /* 0xffffffb800f07947 */ /* 0x000fec000383ffff */
.L_x_11790:
[----:B-1----:R1:W3:Y:S02]  /*26020*/  SYNCS.PHASECHK.TRANS64.TRYWAIT P0, [R7+URZ+0x22820], R0 ;  /* 0x02282000070075a7 */ /* 0x0022e4000800017f */
[----:B---3--:R-:W-:Y:S05]  /*26030*/  @!P0 NANOSLEEP.SYNCS 0x989680 ;  /* 0x009896800000895d */ /* 0x008fea0003900000 */
[----:B------:R-:W3:Y:S02]  /*26040*/  @!P0 SYNCS.PHASECHK.TRANS64 P0, [R7+URZ+0x22820], R0 ;  /* 0x02282000070085a7 */ /* 0x000ee4000800007f */
[----:B---3--:R-:W-:Y:S05]  /*26050*/  @!P0 BRA `(.L_x_11790) ;  /* 0xfffffffc00f08947 */ /* 0x008fea000383ffff */
[----:B------:R-:W-:Y:S05]  /*26060*/  BRA `(.L_x_11909) ;  /* 0xffffffc400487947 */ /* 0x000fea000383ffff */
.L_x_11791:
        /* <DEDUP_REMOVED lines=11> */
.L_x_11911:
[----:B------:R-:W-:Y:S05]  /*26120*/  BSYNC B0 ;  /* 0x0000000000007941 */ /* 0x000fea0003800000 */
.L_x_11910:
[----:B------:R-:W-:Y:S05]  /*26130*/  BRA `(.L_x_11912) ;  /* 0xffffffc400307947 */ /* 0x000fea000383ffff */
.L_x_11794:
[----:B------:R-:W-:Y:S01]  /*26140*/  BSSY B1, `(.L_x_11913) ;  /* 0x0000006000017945 */ /* 0x000fe20003800000 */
[----:B------:R-:W-:-:S07]  /*26150*/  IMAD.MOV.U32 R15, RZ, RZ, -0x1 ;  /* 0xffffffffff0f7424 */ /* 0x000fce00078e00ff */
[----:B012---:R-:W-:Y:S05]  /*26160*/  WARPSYNC.COLLECTIVE R15, `(.L_x_11914) ;  /* 0x000000000f0c7348 */ /* 0x007fea0003c00000 */
[----:B------:R-:W-:Y:S02]  /*26170*/  ELECT P6, UR62, PT ;  /* 0x00000000003e782f */ /* 0x000fe400038c0000 */
[----:B------:R-:W-:Y:S01]  /*26180*/  MOV R14, UR62 ;  /* 0x0000003e000e7c02 */ /* 0x000fe20008000f00 */
[----:B012---:R-:W-:Y:S10]  /*26190*/  ENDCOLLECTIVE ;  /* 0x000000000000791b */ /* 0x007ff40003800000 */
.L_x_11914:
[----:B------:R-:W-:Y:S05]  /*261a0*/  BSYNC B1 ;  /* 0x0000000000017941 */ /* 0x000fea0003800000 */
.L_x_11913:
[----:B------:R-:W-:Y:S05]  /*261b0*/  BRA `(.L_x_11915) ;  /* 0xffffffc400287947 */ /* 0x000fea000383ffff */
.L_x_11796:
[----:B-1----:R1:W3:Y:S02]  /*261c0*/  SYNCS.PHASECHK.TRANS64.TRYWAIT P1, [R5+URZ+0x22840], R0 ;  /* 0x02284000050075a7 */ /* 0x0022e4000802017f */
[----:B---3--:R-:W-:Y:S05]  /*261d0*/  @!P1 NANOSLEEP.SYNCS 0x989680 ;  /* 0x009896800000995d */ /* 0x008fea0003900000 */
[----:B------:R-:W3:Y:S02]  /*261e0*/  @!P1 SYNCS.PHASECHK.TRANS64 P1, [R5+URZ+0x22840], R0 ;  /* 0x02284000050095a7 */ /* 0x000ee4000802007f */
[----:B---3--:R-:W-:Y:S05]  /*261f0*/  @!P1 BRA `(.L_x_11796) ;  /* 0xfffffffc00f09947 */ /* 0x008fea000383ffff */
[----:B------:R-:W-:Y:S05]  /*26200*/  BRA `(.L_x_11916) ;  /* 0xffffffc400507947 */ /* 0x000fea000383ffff */
.L_x_11798:
[----:B---3--:R3:W4:Y:S02]  /*26210*/  SYNCS.PHASECHK.TRANS64.TRYWAIT P1, [R3+URZ+0x22840], R2 ;  /* 0x02284002030075a7 */ /* 0x008724000802017f */
[----:B----4-:R-:W-:Y:S05]  /*26220*/  @!P1 NANOSLEEP.SYNCS 0x989680 ;  /* 0x009896800000995d */ /* 0x010fea0003900000 */
[----:B------:R-:W4:Y:S02]  /*26230*/  @!P1 SYNCS.PHASECHK.TRANS64 P1, [R3+URZ+0x22840], R2 ;  /* 0x02284002030095a7 */ /* 0x000f24000802007f */
[----:B----4-:R-:W-:Y:S05]  /*26240*/  @!P1 BRA `(.L_x_11798) ;  /* 0xfffffffc00f09947 */ /* 0x010fea000383ffff */
[----:B------:R-:W-:Y:S05]  /*26250*/  BRA `(.L_x_11917) ;  /* 0xffffffc4005c7947 */ /* 0x000fea000383ffff */
.L_x_11800:
[----:B----4-:R4:W0:Y:S02]  /*26260*/  SYNCS.PHASECHK.TRANS64.TRYWAIT P1, [R5+URZ+0x22860], R0 ;  /* 0x02286000050075a7 */ /* 0x010824000802017f */
[----:B0-----:R-:W-:Y:S05]  /*26270*/  @!P1 NANOSLEEP.SYNCS 0x989680 ;  /* 0x009896800000995d */ /* 0x001fea0003900000 */
[----:B------:R-:W0:Y:S02]  /*26280*/  @!P1 SYNCS.PHASECHK.TRANS64 P1, [R5+URZ+0x22860], R0 ;  /* 0x02286000050095a7 */ /* 0x000e24000802007f */
[----:B0-----:R-:W-:Y:S05]  /*26290*/  @!P1 BRA `(.L_x_11800) ;  /* 0xfffffffc00f09947 */ /* 0x001fea000383ffff */
[----:B------:R-:W-:Y:S05]  /*262a0*/  BRA `(.L_x_11918) ;  /* 0xffffffc400587947 */ /* 0x000fea000383ffff */
        .type           $_ZN7cutlass13device_kernelIN5flash11enable_sm90INS1_16FlashAttnFwdSm90INS1_25CollectiveMainloopFwdSm90ILi2EN4cute5tupleIJNS5_1CILi1EEES8_S8_EEENS6_IJNS7_ILi128EEENS7_ILi96EEENS7_ILi64EEEEEELi256ENS_10bfloat16_tEfNS_4arch4Sm90ELb0ELb1ELb1ELb1ELb1ELb0ELb0ELb1ELb0ELb1ELb1ELb0EEENS1_21CollectiveEpilogueFwdINS6_IJSA_NS7_ILi256EEESB_EEES9_SE_SG_Li256ELb1ELb1ELb1ELb0EEENS1_36VarlenDynamicPersistentTileSchedulerILi128ELi96ELi256ELi128ELb1ELb1ELb1ELb1ELb0ELb1EEEEEEEEEvNT_6ParamsE$_ZZN5flash25CollectiveMainloopFwdSm90ILi2EN4cute5tupleIJNS1_1CILi1EEES4_S4_EEENS2_IJNS3_ILi128EEENS3_ILi96EEENS3_ILi64EEEEEELi256EN7cutlass10bfloat16_tEfNSA_4arch4Sm90ELb0ELb1ELb1ELb1ELb1ELb0ELb0ELb1ELb0ELb1ELb1ELb0EE3mmaINS_16FlashAttnFwdSm90ISE_NS_21CollectiveEpilogueFwdINS2_IJS6_NS3_ILi256EEES7_EEES5_SB_SD_Li256ELb1ELb1ELb1ELb0EEENS_36VarlenDynamicPersistentTileSchedulerILi128ELi96ELi256ELi128ELb1ELb1ELb1ELb1ELb0ELb1EEEE13SharedStorageENS1_6TensorINS1_11ArrayEngineIfLm128EEENS1_6LayoutINS2_IJNS2_IJNS3_ILi2EEEST_NS3_ILi32EEEEEES4_S4_EEENS2_IJNS2_IJS4_ST_NS3_ILi4EEEEEENS3_ILi0EEESZ_EEEEEEENS_7SoftmaxILi2ELi0EEEEEbRKNSE_6ParamsENSA_13PipelineAsyncILi2EEES19_RNSA_13PipelineStateILj2EEERT0_RT1_iRiRKNS_16SeqlenInfoQKNewKILb1ELb0EEENS2_IJiiiiEEERT_ENKUliT_T0_T1_E_clIZSF_ISO_S12_S14_EbS17_S19_S19_S1C_S1E_S1G_iS1H_S1L_S1M_S1O_EUlRS1P_iE1_NS3_ILb0EEENS3_ILb1EEEEEDaiS1P_S1Q_S1R_,@function
        .size           $_ZN7cutlass13device_kernelIN5flash11enable_sm90INS1_16FlashAttnFwdSm90INS1_25CollectiveMainloopFwdSm90ILi2EN4cute5tupleIJNS5_1CILi1EEES8_S8_EEENS6_IJNS7_ILi128EEENS7_ILi96EEENS7_ILi64EEEEEELi256ENS_10bfloat16_tEfNS_4arch4Sm90ELb0ELb1ELb1ELb1ELb1ELb0ELb0ELb1ELb0ELb1ELb1ELb0EEENS1_21CollectiveEpilogueFwdINS6_IJSA_NS7_ILi256EEESB_EEES9_SE_SG_Li256ELb1ELb1ELb1ELb0EEENS1_36VarlenDynamicPersistentTileSchedulerILi128ELi96ELi256ELi128ELb1ELb1ELb1ELb1ELb0ELb1EEEEEEEEEvNT_6ParamsE$_ZZN5flash25CollectiveMainloopFwdSm90ILi2EN4cute5tupleIJNS1_1CILi1EEES4_S4_EEENS2_IJNS3_ILi128EEENS3_ILi96EEENS3_ILi64EEEEEELi256EN7cutlass10bfloat16_tEfNSA_4arch4Sm90ELb0ELb1ELb1ELb1ELb1ELb0ELb0ELb1ELb0ELb1ELb1ELb0EE3mmaINS_16FlashAttnFwdSm90ISE_NS_21CollectiveEpilogueFwdINS2_IJS6_NS3_ILi256EEES7_EEES5_SB_SD_Li256ELb1ELb1ELb1ELb0EEENS_36VarlenDynamicPersistentTileSchedulerILi128ELi96ELi256ELi128ELb1ELb1ELb1ELb1ELb0ELb1EEEE13SharedStorageENS1_6TensorINS1_11ArrayEngineIfLm128EEENS1_6LayoutINS2_IJNS2_IJNS3_ILi2EEEST_NS3_ILi32EEEEEES4_S4_EEENS2_IJNS2_IJS4_ST_NS3_ILi4EEEEEENS3_ILi0EEESZ_EEEEEEENS_7SoftmaxILi2ELi0EEEEEbRKNSE_6ParamsENSA_13PipelineAsyncILi2EEES19_RNSA_13PipelineStateILj2EEERT0_RT1_iRiRKNS_16SeqlenInfoQKNewKILb1ELb0EEENS2_IJiiiiEEERT_ENKUliT_T0_T1_E_clIZSF_ISO_S12_S14_EbS17_S19_S19_S1C_S1E_S1G_iS1H_S1L_S1M_S1O_EUlRS1P_iE1_NS3_ILb0EEENS3_ILb1EEEEEDaiS1P_S1Q_S1R_,(.L_x_15773 - $_ZN7cutlass13device_kernelIN5flash11enable_sm90INS1_16FlashAttnFwdSm90INS1_25CollectiveMainloopFwdSm90ILi2EN4cute5tupleIJNS5_1CILi1EEES8_S8_EEENS6_IJNS7_ILi128EEENS7_ILi96EEENS7_ILi64EEEEEELi256ENS_10bfloat16_tEfNS_4arch4Sm90ELb0ELb1ELb1ELb1ELb1ELb0ELb0ELb1ELb0ELb1ELb1ELb0EEENS1_21CollectiveEpilogueFwdINS6_IJSA_NS7_ILi256EEESB_EEES9_SE_SG_Li256ELb1ELb1ELb1ELb0EEENS1_36VarlenDynamicPersistentTileSchedulerILi128ELi96ELi256ELi128ELb1ELb1ELb1ELb1ELb0ELb1EEEEEEEEEvNT_6ParamsE$_ZZN5flash25CollectiveMainloopFwdSm90ILi2EN4cute5tupleIJNS1_1CILi1EEES4_S4_EEENS2_IJNS3_ILi128EEENS3_ILi96EEENS3_ILi64EEEEEELi256EN7cutlass10bfloat16_tEfNSA_4arch4Sm90ELb0ELb1ELb1ELb1ELb1ELb0ELb0ELb1ELb0ELb1ELb1ELb0EE3mmaINS_16FlashAttnFwdSm90ISE_NS_21CollectiveEpilogueFwdINS2_IJS6_NS3_ILi256EEES7_EEES5_SB_SD_Li256ELb1ELb1ELb1ELb0EEENS_36VarlenDynamicPersistentTileSchedulerILi128ELi96ELi256ELi128ELb1ELb1ELb1ELb1ELb0ELb1EEEE13SharedStorageENS1_6TensorINS1_11ArrayEngineIfLm128EEENS1_6LayoutINS2_IJNS2_IJNS3_ILi2EEEST_NS3_ILi32EEEEEES4_S4_EEENS2_IJNS2_IJS4_ST_NS3_ILi4EEEEEENS3_ILi0EEESZ_EEEEEEENS_7SoftmaxILi2ELi0EEEEEbRKNSE_6ParamsENSA_13PipelineAsyncILi2EEES19_RNSA_13PipelineStateILj2EEERT0_RT1_iRiRKNS_16SeqlenInfoQKNewKILb1ELb0EEENS2_IJiiiiEEERT_ENKUliT_T0_T1_E_clIZSF_ISO_S12_S14_EbS17_S19_S19_S1C_S1E_S1G_iS1H_S1L_S1M_S1O_EUlRS1P_iE1_NS3_ILb0EEENS3_ILb1EEEEEDaiS1P_S1Q_S1R_)
$_ZN7cutlass13device_kernelIN5flash11enable_sm90INS1_16FlashAttnFwdSm90INS1_25CollectiveMainloopFwdSm90ILi2EN4cute5tupleIJNS5_1CILi1EEES8_S8_EEENS6_IJNS7_ILi128EEENS7_ILi96EEENS7_ILi64EEEEEELi256ENS_10bfloat16_tEfNS_4arch4Sm90ELb0ELb1ELb1ELb1ELb1ELb0ELb0ELb1ELb0ELb1ELb1ELb0EEENS1_21CollectiveEpilogueFwdINS6_IJSA_NS7_ILi256EEESB_EEES9_SE_SG_Li256ELb1ELb1ELb1ELb0EEENS1_36VarlenDynamicPersistentTileSchedulerILi128ELi96ELi256ELi128ELb1ELb1ELb1ELb1ELb0ELb1EEEEEEEEEvNT_6ParamsE$_ZZN5flash25CollectiveMainloopFwdSm90ILi2EN4cute5tupleIJNS1_1CILi1EEES4_S4_EEENS2_IJNS3_ILi128EEENS3_ILi96EEENS3_ILi64EEEEEELi256EN7cutlass10bfloat16_tEfNSA_4arch4Sm90ELb0ELb1ELb1ELb1ELb1ELb0ELb0ELb1ELb0ELb1ELb1ELb0EE3mmaINS_16FlashAttnFwdSm90ISE_NS_21CollectiveEpilogueFwdINS2_IJS6_NS3_ILi256EEES7_EEES5_SB_SD_Li256ELb1ELb1ELb1ELb0EEENS_36VarlenDynamicPersistentTileSchedulerILi128ELi96ELi256ELi128ELb1ELb1ELb1ELb1ELb0ELb1EEEE13SharedStorageENS1_6TensorINS1_11ArrayEngineIfLm128EEENS1_6LayoutINS2_IJNS2_IJNS3_ILi2EEEST_NS3_ILi32EEEEEES4_S4_EEENS2_IJNS2_IJS4_ST_NS3_ILi4EEEEEENS3_ILi0EEESZ_EEEEEEENS_7SoftmaxILi2ELi0EEEEEbRKNSE_6ParamsENSA_13PipelineAsyncILi2EEES19_RNSA_13PipelineStateILj2EEERT0_RT1_iRiRKNS_16SeqlenInfoQKNewKILb1ELb0EEENS2_IJiiiiEEERT_ENKUliT_T0_T1_E_clIZSF_ISO_S12_S14_EbS17_S19_S19_S1C_S1E_S1G_iS1H_S1L_S1M_S1O_EUlRS1P_iE1_NS3_ILb0EEENS3_ILb1EEEEEDaiS1P_S1Q_S1R_:
        /* <DEDUP_REMOVED lines=24> */
[----:B------:R0:W-:Y:S08]  /*26430*/  ST.E desc[UR4][R2.64], R7 ;  /* 0x0000000702007985 */ /* 0x0001f0000c101904 */
[----:B------:R1:W-:Y:S01]  /*26440*/  @!P0 ST.E desc[UR8][R2.64], RZ ;  /* 0x000000ff02008985 */ /* 0x0003e2000c101908 */
[----:B--2---:R-:W-:-:S05]  /*26450*/  VIADD R21, R6, 0x1 ;  /* 0x0000000106157836 */ /* 0x004fca0000000000 */
[----:B------:R1:W-:Y:S01]  /*26460*/  ST.E desc[UR6][R2.64+0x8], R21 ;  /* 0x0000081502007985 */ /* 0x0003e2000c101906 */
        /* <DEDUP_REMOVED lines=12> */
[----:B0-----:R-:W-:-:S07]  /*26530*/  IMAD.MOV.U32 R7, RZ, RZ, R27 ;  /* 0x000000ffff077224 */ /* 0x001fce00078e001b */
[----:B---3--:R1:W5:Y:S04]  /*26540*/  LD.E R12, desc[UR4][R8.64] ;  /* 0x00000004080c7980 */ /* 0x008368000c101900 */
[----:B------:R1:W5:Y:S01]  /*26550*/  LD.E R20, desc[UR6][R8.64+0x4] ;  /* 0x0000040608147980 */ /* 0x000362000c101900 */
[----:B--2---:R-:W-:-:S04]  /*26560*/  LOP3.LUT R6, R6, 0x1, RZ, 0xfc, !PT ;  /* 0x0000000106067812 */ /* 0x004fc800078efcff */
[----:B------:R-:W-:Y:S01]  /*26570*/  ISETP.NE.AND P0, PT, R6, 0x3, PT ;  /* 0x000000030600780c */ /* 0x000fe20003f05270 */
[----:B------:R-:W-:-:S12]  /*26580*/  IMAD.MOV.U32 R6, RZ, RZ, R24 ;  /* 0x000000ffff067224 */ /* 0x000fd800078e0018 */
[----:B-1----:R-:W-:Y:S05]  /*26590*/  @!P0 BRA `(.L_x_11920) ;  /* 0x0000000000048947 */ /* 0x002fea0003800000 */
[----:B------:R-:W-:Y:S01]  /*265a0*/  BPT.TRAP 0x1 ;  /* 0x000000040000795c */ /* 0x000fe20000300000 */
.L_x_11920:
[----:B------:R-:W-:Y:S05]  /*265b0*/  BSYNC B2 ;  /* 0x0000000000027941 */ /* 0x000fea0003800000 */
.L_x_11919:
        /* <DEDUP_REMOVED lines=17> */
.L_x_11922:
[----:B------:R-:W-:Y:S05]  /*266d0*/  BSYNC B2 ;  /* 0x0000000000027941 */ /* 0x000fea0003800000 */
.L_x_11921:
        /* <DEDUP_REMOVED lines=10> */
.L_x_11924:
[----:B------:R-:W-:Y:S05]  /*26780*/  BSYNC B2 ;  /* 0x0000000000027941 */ /* 0x000fea0003800000 */
.L_x_11923:
[----:B------:R-:W2:Y:S04]  /*26790*/  LDL.64 R20, [R0] ;  /* 0x0000000000147983 */ /* 0x000ea80000100a00 */
[----:B0----5:R-:W3:Y:S01]  /*267a0*/  LDL.64 R2, [R0+0x28] ;  /* 0x0000280000027983 */ /* 0x021ee20000100a00 */
        /* <DEDUP_REMOVED lines=26> */
[----:B------:R-:W-:Y:S03]  /*26950*/  HGMMA.64x96x16.F32.BF16 R24, gdesc[UR4], RZ, !UPT, gsb0 ;  /* 0x01600000041879f0 */ /* 0x000fe6000c0018ff */
        /* <DEDUP_REMOVED lines=51> */
[----:B0-----:R-:W3:Y:S01]  /*26c90*/  LDL.64 R8, [R0] ;  /* 0x0000000000087983 */ /* 0x001ee20000100a00 */
        /* <DEDUP_REMOVED lines=12> */
.L_x_11927:
[----:B------:R-:W-:Y:S05]  /*26d60*/  BSYNC B2 ;  /* 0x0000000000027941 */ /* 0x000fea0003800000 */
.L_x_11926:
        /* <DEDUP_REMOVED lines=22> */
[C---:B------:R-:W-:Y:S01]  /*26ed0*/  R2UR UR7, R5.reuse ;  /* 0x00000000050772ca */ /* 0x040fe200000e0000 */
[----:B------:R-:W4:Y:S01]  /*26ee0*/  LD.E R9, desc[UR14][R6.64+0x18] ;  /* 0x0000180e06097980 */ /* 0x000f22000c101900 */
[C---:B------:R-:W-:Y:S02]  /*26ef0*/  R2UR UR11, R5.reuse ;  /* 0x00000000050b72ca */ /* 0x040fe400000e0000 */
[C---:B------:R-:W-:Y:S02]  /*26f00*/  R2UR UR8, R4.reuse ;  /* 0x00000000040872ca */ /* 0x040fe400000e0000 */
[----:B------:R-:W-:Y:S02]  /*26f10*/  R2UR UR9, R5 ;  /* 0x00000000050972ca */ /* 0x000fe400000e0000 */
[----:B------:R-:W-:-:S02]  /*26f20*/  R2UR UR12, R4 ;  /* 0x00000000040c72ca */ /* 0x000fc400000e0000 */
[----:B------:R-:W-:-:S03]  /*26f30*/  R2UR UR13, R5 ;  /* 0x00000000050d72ca */ /* 0x000fc600000e0000 */
[----:B------:R-:W3:Y:S04]  /*26f40*/  LD.E R8, desc[UR6][R6.64+0x4] ;  /* 0x0000040606087980 */ /* 0x000ee8000c101900 */
[----:B------:R-:W3:Y:S04]  /*26f50*/  LD.E R73, desc[UR10][R6.64+0xc] ;  /* 0x00000c0a06497980 */ /* 0x000ee8000c101900 */
[----:B--2---:R1:W0:Y:S02]  /*26f60*/  LD.E R72, desc[UR4][R2.64] ;  /* 0x0000000402487980 */ /* 0x004224000c101900 */
[----:B-1----:R-:W-:-:S02]  /*26f70*/  IMAD.MOV.U32 R2, RZ, RZ, R74 ;  /* 0x000000ffff027224 */ /* 0x002fc400078e004a */
[----:B------:R-:W-:Y:S01]  /*26f80*/  IMAD.MOV.U32 R3, RZ, RZ, R75 ;  /* 0x000000ffff037224 */ /* 0x000fe200078e004b */
[----:B------:R-:W2:Y:S04]  /*26f90*/  LD.E R74, desc[UR8][R6.64+0x10] ;  /* 0x00001008064a7980 */ /* 0x000ea8000c101900 */
[----:B------:R1:W3:Y:S01]  /*26fa0*/  LD.E R80, desc[UR4][R2.64] ;  /* 0x0000000402507980 */ /* 0x0002e2000c101900 */
[----:B------:R-:W-:Y:S02]  /*26fb0*/  @P0 R2UR UR4, R4 ;  /* 0x00000000040402ca */ /* 0x000fe400000e0000 */
[----:B------:R-:W-:Y:S01]  /*26fc0*/  @P0 R2UR UR5, R5 ;  /* 0x00000000050502ca */ /* 0x000fe200000e0000 */
[----:B------:R-:W2:-:S12]  /*26fd0*/  LD.E R75, desc[UR12][R6.64+0x14] ;  /* 0x0000140c064b7980 */ /* 0x000e98000c101900 */
[----:B------:R-:W2:Y:S01]  /*26fe0*/  @P0 LD.E R76, desc[UR4][R6.64+0x28] ;  /* 0x00002804064c0980 */ /* 0x000ea2000c101900 */
[----:B------:R-:W-:Y:S02]  /*26ff0*/  R2UR UR4, R4 ;  /* 0x00000000040472ca */ /* 0x000fe400000e0000 */
[----:B------:R-:W-:-:S13]  /*27000*/  R2UR UR5, R5 ;  /* 0x00000000050572ca */ /* 0x000fda00000e0000 */
[----:B------:R-:W2:Y:S01]  /*27010*/  LD.E R3, desc[UR4][R6.64+0x8] ;  /* 0x0000080406037980 */ /* 0x000ea2000c101900 */
[----:B----4-:R-:W-:Y:S01]  /*27020*/  ISETP.GE.AND P1, PT, R9, 0x1, PT ;  /* 0x000000010900780c */ /* 0x010fe20003f26270 */
[----:B------:R-:W-:Y:S01]  /*27030*/  BSSY B2, `(.L_x_11928) ;  /* 0x00000ae000027945 */ /* 0x000fe20003800000 */
[-C--:B0-----:R-:W-:Y:S01]  /*27040*/  FMUL.FTZ R15, R24, R72.reuse ;  /* 0x00000048180f7220 */ /* 0x081fe20000410000 */
[-C--:B------:R-:W-:Y:S01]  /*27050*/  FMUL.FTZ R24, R31, R72.reuse ;  /* 0x000000481f187220 */ /* 0x080fe20000410000 */
[-C--:B------:R-:W-:Y:S01]  /*27060*/  FMUL.FTZ R31, R46, R72.reuse ;  /* 0x000000482e1f7220 */ /* 0x080fe20000410000 */
[----:B------:R-:W-:Y:S01]  /*27070*/  SHF.R.S32.HI R46, RZ, 0x1f, R79 ;  /* 0x0000001fff2e7819 */ /* 0x000fe2000001144f */
[-C--:B------:R-:W-:Y:S01]  /*27080*/  FMUL.FTZ R81, R28, R72.reuse ;  /* 0x000000481c517220 */ /* 0x080fe20000410000 */
[-C--:B------:R-:W-:Y:S01]  /*27090*/  FMUL.FTZ R28, R39, R72.reuse ;  /* 0x00000048271c7220 */ /* 0x080fe20000410000 */
[-C--:B------:R-:W-:Y:S01]  /*270a0*/  FMUL.FTZ R39, R55, R72.reuse ;  /* 0x0000004837277220 */ /* 0x080fe20000410000 */
[-C--:B-1----:R-:W-:Y:S01]  /*270b0*/  FMUL.FTZ R2, R26, R72.reuse ;  /* 0x000000481a027220 */ /* 0x082fe20000410000 */
[----:B------:R-:W-:Y:S01]  /*270c0*/  LEA.HI R55, R46, R79, RZ, 0x7 ;  /* 0x0000004f2e377211 */ /* 0x000fe200078f38ff */
[-C--:B------:R-:W-:Y:S01]  /*270d0*/  FMUL.FTZ R26, R35, R72.reuse ;  /* 0x00000048231a7220 */ /* 0x080fe20000410000 */
[-C--:B------:R-:W-:Y:S01]  /*270e0*/  FMUL.FTZ R35, R51, R72.reuse ;  /* 0x0000004833237220 */ /* 0x080fe20000410000 */
        /* <DEDUP_REMOVED lines=12> */
[----:B------:R-:W-:Y:S02]  /*271b0*/  LEA.HI R46, R46, R79, RZ, 0x2 ;  /* 0x0000004f2e2e7211 */ /* 0x000fe400078f10ff */
        /* <DEDUP_REMOVED lines=13> */
[----:B------:R-:W-:Y:S01]  /*27290*/  LEA.HI R60, R56, R57, RZ, 0x5 ;  /* 0x00000039383c7211 */ /* 0x000fe200078f28ff */
[-C--:B------:R-:W-:Y:S01]  /*272a0*/  FMUL.FTZ R20, R27, R72.reuse ;  /* 0x000000481b147220 */ /* 0x080fe20000410000 */
[----:B------:R-:W-:Y:S01]  /*272b0*/  SHF.R.S32.HI R56, RZ, 0x7, R55 ;  /* 0x00000007ff387819 */ /* 0x000fe20000011437 */
[-C--:B------:R-:W-:Y:S01]  /*272c0*/  FMUL.FTZ R27, R38, R72.reuse ;  /* 0x00000048261b7220 */ /* 0x080fe20000410000 */
[----:B------:R-:W-:Y:S01]  /*272d0*/  LEA.HI R86, R86, R59, RZ, 0x3 ;  /* 0x0000003b56567211 */ /* 0x000fe200078f18ff */
[-C--:B------:R-:W-:Y:S01]  /*272e0*/  FMUL.FTZ R38, R54, R72.reuse ;  /* 0x0000004836267220 */ /* 0x080fe20000410000 */
[----:B------:R-:W-:Y:S01]  /*272f0*/  FMUL.FTZ R54, R61, R72 ;  /* 0x000000483d367220 */ /* 0x000fe20000410000 */
[----:B------:R-:W-:Y:S02]  /*27300*/  SHF.R.S32.HI R61, RZ, 0x5, R60 ;  /* 0x00000005ff3d7819 */ /* 0x000fe4000001143c */
[----:B------:R-:W-:-:S02]  /*27310*/  LEA.HI R55, R55, R56, RZ, 0x1 ;  /* 0x0000003837377211 */ /* 0x000fc400078f08ff */
[----:B------:R-:W-:Y:S01]  /*27320*/  LOP3.LUT R86, R86, 0xfffffff8, RZ, 0xc0, !PT ;  /* 0xfffffff856567812 */ /* 0x000fe200078ec0ff */
[----:B---3--:R-:W-:Y:S01]  /*27330*/  IMAD R61, R80, 0x8, R61 ;  /* 0x00000008503d7824 */ /* 0x008fe200078e023d */
[----:B------:R-:W-:Y:S02]  /*27340*/  LOP3.LUT R55, R55, 0x3fffffe, RZ, 0xc0, !PT ;  /* 0x03fffffe37377812 */ /* 0x000fe400078ec0ff */
[----:B------:R-:W-:Y:S01]  /*27350*/  LEA.HI R60, R79, R79, RZ, 0x1 ;  /* 0x0000004f4f3c7211 */ /* 0x000fe200078f08ff */
[----:B------:R-:W-:Y:S02]  /*27360*/  IMAD.IADD R86, R59, 0x1, -R86 ;  /* 0x000000013b567824 */ /* 0x000fe400078e0a56 */
[----:B------:R-:W-:Y:S01]  /*27370*/  IMAD.IADD R56, R56, 0x1, -R55 ;  /* 0x0000000138387824 */ /* 0x000fe200078e0a37 */
[----:B------:R-:W-:Y:S01]  /*27380*/  LOP3.LUT R60, R60, 0x1ffffffe, RZ, 0xc0, !PT ;  /* 0x1ffffffe3c3c7812 */ /* 0x000fe200078ec0ff */
[----:B------:R-:W-:Y:S02]  /*27390*/  IMAD.U32 R59, R61, 0x10, R86 ;  /* 0x000000103d3b7824 */ /* 0x000fe400078e0056 */
[----:B------:R-:W-:-:S02]  /*273a0*/  FMUL.FTZ R46, R63, R72 ;  /* 0x000000483f2e7220 */ /* 0x000fc40000410000 */
[----:B------:R-:W-:Y:S02]  /*273b0*/  IMAD.IADD R60, R79, 0x1, -R60 ;  /* 0x000000014f3c7824 */ /* 0x000fe400078e0a3c */
[----:B------:R-:W-:Y:S02]  /*273c0*/  IMAD R59, R56, 0x40, R59 ;  /* 0x00000040383b7824 */ /* 0x000fe400078e023b */
[----:B------:R-:W-:Y:S02]  /*273d0*/  FMUL.FTZ R63, R65, R72 ;  /* 0x00000048413f7220 */ /* 0x000fe40000410000 */
[----:B------:R-:W-:-:S04]  /*273e0*/  IMAD R65, R60, 0x8, R59 ;  /* 0x000000083c417824 */ /* 0x000fc800078e023b */
[----:B--2---:R-:W-:Y:S01]  /*273f0*/  @P0 IMAD.HI.U32 R76, R65, R76, RZ ;  /* 0x0000004c414c0227 */ /* 0x004fe200078e00ff */
[----:B------:R-:W-:-:S04]  /*27400*/  LOP3.LUT R58, R58, 0x7ffffffc, RZ, 0xc0, !PT ;  /* 0x7ffffffc3a3a7812 */ /* 0x000fc800078ec0ff */
[----:B------:R-:W-:Y:S01]  /*27410*/  @P0 SHF.R.U32.HI R65, RZ, R77, R76 ;  /* 0x0000004dff410219 */ /* 0x000fe2000001164c */
[----:B------:R-:W-:Y:S02]  /*27420*/  IMAD.MOV.U32 R59, RZ, RZ, -0x60 ;  /* 0xffffffa0ff3b7424 */ /* 0x000fe400078e00ff */
[-C--:B------:R-:W-:Y:S01]  /*27430*/  FMUL.FTZ R21, R30, R72.reuse ;  /* 0x000000481e157220 */ /* 0x080fe20000410000 */
[----:B------:R-:W-:Y:S01]  /*27440*/  IMAD.IADD R58, R57, 0x1, -R58 ;  /* 0x00000001393a7824 */ /* 0x000fe200078e0a3a */
[----:B------:R-:W0:Y:S01]  /*27450*/  SHFL.IDX PT, R76, R65, RZ, 0x1c1f ;  /* 0x001c1fff414c7589 */ /* 0x000e2200000e0000 */
[----:B------:R-:W-:Y:S02]  /*27460*/  IMAD R59, R10, R59, 0x1 ;  /* 0x000000010a3b7424 */ /* 0x000fe400078e023b */
[-C--:B------:R-:W-:Y:S01]  /*27470*/  FMUL.FTZ R30, R43, R72.reuse ;  /* 0x000000482b1e7220 */ /* 0x080fe20000410000 */
[-C--:B------:R-:W-:Y:S01]  /*27480*/  FMUL.FTZ R43, R44, R72.reuse ;  /* 0x000000482c2b7220 */ /* 0x080fe20000410000 */
[----:B------:R-:W-:Y:S01]  /*27490*/  FMUL.FTZ R44, R62, R72 ;  /* 0x000000483e2c7220 */ /* 0x000fe20000410000 */
[----:B------:R-:W-:-:S02]  /*274a0*/  IMAD R59, R58, -0x2, R59 ;  /* 0xfffffffe3a3b7824 */ /* 0x000fc400078e023b */
        /* <DEDUP_REMOVED lines=13> */
[----:B------:R-:W-:-:S02]  /*27580*/  IADD3 R61, -R8, R59, R3 ;  /* 0x0000003b083d7210 */ /* 0x000fc40007ffe103 */
[----:B------:R-:W-:-:S05]  /*27590*/  LOP3.LUT R60, RZ, R73, RZ, 0x33, !PT ;  /* 0x00000049ff3c7212 */ /* 0x000fca00078e33ff */
        /* <DEDUP_REMOVED lines=46> */
[----:B------:R-:W1:Y:S01]  /*27880*/  MUFU.TANH R58, R58 ;  /* 0x0000003a003a7308 */ /* 0x000e620000002400 */
[----:B------:R-:W-:-:S02]  /*27890*/  IMAD.IADD R74, R61, 0x1, R74 ;  /* 0x000000013d4a7824 */ /* 0x000fc400078e024a */
[----:B------:R-:W-:Y:S02]  /*278a0*/  IMAD.IADD R73, R61, 0x1, R60 ;  /* 0x000000013d497824 */ /* 0x000fe400078e023c */
        /* <DEDUP_REMOVED lines=21> */
.L_x_11933:
[----:B------:R-:W-:Y:S05]  /*27a00*/  BSYNC B4 ;  /* 0x0000000000047941 */ /* 0x000fea0003800000 */
.L_x_11932:
[----:B------:R-:W-:Y:S01]  /*27a10*/  LOP3.LUT R60, RZ, R60, RZ, 0x33, !PT ;  /* 0x0000003cff3c7212 */ /* 0x000fe200078e33ff */
[----:B------:R-:W-:Y:S06]  /*27a20*/  BRA `(.L_x_11934) ;  /* 0x0000000000287947 */ /* 0x000fec0003800000 */
.L_x_11931:
        /* <DEDUP_REMOVED lines=10> */
.L_x_11934:
[----:B------:R-:W-:Y:S05]  /*27ad0*/  BSYNC B3 ;  /* 0x0000000000037941 */ /* 0x000fea0003800000 */
.L_x_11930:
[----:B------:R-:W-:-:S05]  /*27ae0*/  IMAD R59, R9, R60, R70 ;  /* 0x0000003c093b7224 */ /* 0x000fca00078e0246 */
[----:B------:R-:W-:Y:S02]  /*27af0*/  VIMNMX R66, R66, R59, !PT ;  /* 0x0000003b42427248 */ /* 0x000fe40007fe0100 */
[----:B------:R-:W-:-:S07]  /*27b00*/  VIADDMNMX R64, R59, R9, R64, PT ;  /* 0x000000093b407246 */ /* 0x000fce0003800140 */
.L_x_11929:
[----:B------:R-:W-:Y:S05]  /*27b10*/  BSYNC B2 ;  /* 0x0000000000027941 */ /* 0x000fea0003800000 */
.L_x_11928:
        /* <DEDUP_REMOVED lines=15> */
[--C-:B0-----:R-:W-:Y:S01]  /*27c10*/  IMAD.IADD R76, R74, 0x1, R65.reuse ;  /* 0x000000014a4c7824 */ /* 0x101fe200078e0241 */
        /* <DEDUP_REMOVED lines=120> */
.L_x_11940:
[----:B------:R-:W-:Y:S05]  /*283a0*/  BSYNC B4 ;  /* 0x0000000000047941 */ /* 0x000fea0003800000 */
.L_x_11939:
[----:B------:R-:W-:Y:S01]  /*283b0*/  LOP3.LUT R8, RZ, R8, RZ, 0x33, !PT ;  /* 0x00000008ff087212 */ /* 0x000fe200078e33ff */
[----:B------:R-:W-:Y:S06]  /*283c0*/  BRA `(.L_x_11941) ;  /* 0x0000000000287947 */ /* 0x000fec0003800000 */
.L_x_11938:
        /* <DEDUP_REMOVED lines=10> */
.L_x_11941:
[----:B------:R-:W-:Y:S05]  /*28470*/  BSYNC B3 ;  /* 0x0000000000037941 */ /* 0x000fea0003800000 */
.L_x_11937:
[----:B------:R-:W-:-:S05]  /*28480*/  IMAD R8, R9, R8, R70 ;  /* 0x0000000809087224 */ /* 0x000fca00078e0246 */
[----:B------:R-:W-:Y:S02]  /*28490*/  VIADDMNMX R76, R8, R9, R76, PT ;  /* 0x00000009084c7246 */ /* 0x000fe4000380014c */
[----:B------:R-:W-:-:S07]  /*284a0*/  VIMNMX R73, R73, R8, !PT ;  /* 0x0000000849497248 */ /* 0x000fce0007fe0100 */
.L_x_11936:
[----:B------:R-:W-:Y:S05]  /*284b0*/  BSYNC B2 ;  /* 0x0000000000027941 */ /* 0x000fea0003800000 */
.L_x_11935:
[----:B------:R-:W2:Y:S01]  /*284c0*/  LDL.64 R8, [R0+0x40] ;  /* 0x0000400000087983 */ /* 0x000ea20000100a00 */
[C---:B------:R-:W-:Y:S02]  /*284d0*/  ISETP.GT.AND P0, PT, R73.reuse, 0x1, !P0 ;  /* 0x000000014900780c */ /* 0x040fe40004704270 */
[----:B------:R-:W-:Y:S02]  /*284e0*/  ISETP.NE.AND P6, PT, R72, RZ, PT ;  /* 0x000000ff4800720c */ /* 0x000fe40003fc5270 */
[----:B------:R-:W-:Y:S02]  /*284f0*/  ISETP.LT.OR P0, PT, R76, 0x2, P0 ;  /* 0x000000024c00780c */ /* 0x000fe40000701670 */
[----:B------:R-:W-:Y:S02]  /*28500*/  ISETP.GT.AND P1, PT, R73, 0x8, !P1 ;  /* 0x000000084900780c */ /* 0x000fe40004f24270 */
[----:B------:R-:W-:Y:S02]  /*28510*/  FSEL R72, R20, -INF , !P0 ;  /* 0xff80000014487808 */ /* 0x000fe40004000000 */
[----:B------:R-:W-:-:S02]  /*28520*/  ISETP.NE.AND P0, PT, R68, RZ, PT ;  /* 0x000000ff4400720c */ /* 0x000fc40003f05270 */
[C---:B------:R-:W-:Y:S02]  /*28530*/  ISETP.LT.OR P1, PT, R76.reuse, 0x9, P1 ;  /* 0x000000094c00780c */ /* 0x040fe40000f21670 */
[----:B------:R-:W-:Y:S02]  /*28540*/  ISETP.GT.AND P0, PT, R73, 0x9, !P0 ;  /* 0x000000094900780c */ /* 0x000fe40004704270 */
[----:B------:R-:W-:Y:S02]  /*28550*/  FSEL R20, R21, -INF , !P1 ;  /* 0xff80000015147808 */ /* 0x000fe40004800000 */
        /* <DEDUP_REMOVED lines=52> */
[----:B------:R-:W-:Y:S02]  /*288a0*/  R2UR UR4, R4 ;  /* 0x00000000040472ca */ /* 0x000fe400000e0000 */
[----:B------:R-:W-:Y:S02]  /*288b0*/  ISETP.LT.OR P0, PT, R76, 0x41, P0 ;  /* 0x000000414c00780c */ /* 0x000fe40000701670 */
[----:B------:R-:W-:Y:S02]  /*288c0*/  R2UR UR5, R5 ;  /* 0x00000000050572ca */ /* 0x000fe400000e0000 */
[----:B------:R-:W-:-:S02]  /*288d0*/  FSEL R65, R42, -INF , !P0 ;  /* 0xff8000002a417808 */ /* 0x000fc40004000000 */
[----:B------:R-:W-:Y:S02]  /*288e0*/  ISETP.GT.AND P0, PT, R73, RZ, !P6 ;  /* 0x000000ff4900720c */ /* 0x000fe40007704270 */
[----:B------:R-:W-:Y:S02]  /*288f0*/  ISETP.NE.AND P1, PT, R94, RZ, PT ;  /* 0x000000ff5e00720c */ /* 0x000fe40003f25270 */
[----:B------:R-:W-:Y:S02]  /*28900*/  ISETP.LT.OR P0, PT, R76, 0x1, P0 ;  /* 0x000000014c00780c */ /* 0x000fe40000701670 */
[----:B------:R-:W-:Y:S02]  /*28910*/  ISETP.NE.AND P6, PT, R75, RZ, PT ;  /* 0x000000ff4b00720c */ /* 0x000fe40003fc5270 */
[----:B------:R-:W-:Y:S02]  /*28920*/  FSEL R34, R2, -INF , !P0 ;  /* 0xff80000002227808 */ /* 0x000fe40004000000 */
[----:B------:R-:W-:Y:S01]  /*28930*/  ISETP.NE.AND P0, PT, R93, RZ, PT ;  /* 0x000000ff5d00720c */ /* 0x000fe20003f05270 */
[----:B--2---:R-:W2:Y:S03]  /*28940*/  LD.E.64 R2, desc[UR4][R8.64] ;  /* 0x0000000408027980 */ /* 0x004ea6000c101b00 */
[----:B------:R-:W-:-:S02]  /*28950*/  ISETP.GT.AND P0, PT, R73, 0x41, !P0 ;  /* 0x000000414900780c */ /* 0x000fc40004704270 */
[C---:B------:R-:W-:Y:S01]  /*28960*/  ISETP.GT.AND P1, PT, R73.reuse, 0x48, !P1 ;  /* 0x000000484900780c */ /* 0x040fe20004f24270 */
[----:B------:R-:W3:Y:S01]  /*28970*/  LD.E R27, desc[UR4][R8.64+0x10] ;  /* 0x00001004081b7980 */ /* 0x000ee2000c101900 */
[----:B------:R-:W-:Y:S02]  /*28980*/  ISETP.LT.OR P0, PT, R76, 0x42, P0 ;  /* 0x000000424c00780c */ /* 0x000fe40000701670 */
[C---:B------:R-:W-:Y:S02]  /*28990*/  ISETP.GT.AND P2, PT, R73.reuse, 0x49, !P2 ;  /* 0x000000494900780c */ /* 0x040fe40005744270 */
[C---:B------:R-:W-:Y:S02]  /*289a0*/  ISETP.GT.AND P3, PT, R73.reuse, 0x50, !P3 ;  /* 0x000000504900780c */ /* 0x040fe40005f64270 */
[C---:B------:R-:W-:Y:S02]  /*289b0*/  ISETP.GT.AND P4, PT, R73.reuse, 0x51, !P4 ;  /* 0x000000514900780c */ /* 0x040fe40006784270 */
[----:B------:R-:W-:-:S02]  /*289c0*/  ISETP.GT.AND P5, PT, R73, 0x58, !P5 ;  /* 0x000000584900780c */ /* 0x000fc40006fa4270 */
[----:B------:R-:W-:Y:S02]  /*289d0*/  ISETP.GT.AND P6, PT, R73, 0x59, !P6 ;  /* 0x000000594900780c */ /* 0x000fe400077c4270 */
[----:B------:R-:W-:Y:S02]  /*289e0*/  ISETP.LT.OR P1, PT, R76, 0x49, P1 ;  /* 0x000000494c00780c */ /* 0x000fe40000f21670 */
[----:B------:R-:W-:Y:S02]  /*289f0*/  FSEL R73, R40, -INF , !P0 ;  /* 0xff80000028497808 */ /* 0x000fe40004000000 */
[----:B------:R-:W-:Y:S02]  /*28a00*/  ISETP.LT.OR P2, PT, R76, 0x4a, P2 ;  /* 0x0000004a4c00780c */ /* 0x000fe40001741670 */
[----:B------:R-:W-:Y:S02]  /*28a10*/  FSEL R74, R44, -INF , !P1 ;  /* 0xff8000002c4a7808 */ /* 0x000fe40004800000 */
[----:B------:R-:W-:-:S02]  /*28a20*/  ISETP.LT.OR P3, PT, R76, 0x51, P3 ;  /* 0x000000514c00780c */ /* 0x000fc40001f61670 */
[----:B------:R-:W-:Y:S02]  /*28a30*/  FSEL R46, R46, -INF , !P2 ;  /* 0xff8000002e2e7808 */ /* 0x000fe40005000000 */
[C---:B------:R-:W-:Y:S02]  /*28a40*/  ISETP.LT.OR P4, PT, R76.reuse, 0x52, P4 ;  /* 0x000000524c00780c */ /* 0x040fe40002781670 */
[----:B------:R-:W-:Y:S02]  /*28a50*/  FSEL R55, R55, -INF , !P3 ;  /* 0xff80000037377808 */ /* 0x000fe40005800000 */
[----:B------:R-:W-:Y:S02]  /*28a60*/  ISETP.LT.OR P5, PT, R76, 0x59, P5 ;  /* 0x000000594c00780c */ /* 0x000fe40002fa1670 */
[----:B------:R-:W-:Y:S02]  /*28a70*/  FSEL R56, R56, -INF , !P4 ;  /* 0xff80000038387808 */ /* 0x000fe40006000000 */
[----:B------:R-:W-:-:S02]  /*28a80*/  ISETP.LT.OR P6, PT, R76, 0x5a, P6 ;  /* 0x0000005a4c00780c */ /* 0x000fc400037c1670 */
[----:B------:R-:W-:Y:S02]  /*28a90*/  FSEL R57, R57, -INF , !P5 ;  /* 0xff80000039397808 */ /* 0x000fe40006800000 */
[----:B------:R-:W-:Y:S02]  /*28aa0*/  R2UR UR6, R4 ;  /* 0x00000000040672ca */ /* 0x000fe400000e0000 */
[----:B------:R-:W-:Y:S02]  /*28ab0*/  R2UR UR7, R5 ;  /* 0x00000000050772ca */ /* 0x000fe400000e0000 */
[----:B------:R-:W-:-:S11]  /*28ac0*/  FSEL R58, R58, -INF , !P6 ;  /* 0xff8000003a3a7808 */ /* 0x000fd60007000000 */
        /* <DEDUP_REMOVED lines=49> */
[----:B------:R-:W-:-:S05]  /*28de0*/  FMNMX.FTZ R7, R58, R7, !PT ;  /* 0x000000073a077209 */ /* 0x000fca0007810000 */
[----:B------:R-:W-:Y:S04]  /*28df0*/  ST.E.64 desc[UR4][R8.64], R6 ;  /* 0x0000000608007985 */ /* 0x000fe8000c101b04 */
[----:B------:R-:W2:Y:S01]  /*28e00*/  LD.E R29, desc[UR6][R8.64+0x4] ;  /* 0x00000406081d7980 */ /* 0x000ea2000c101900 */
[----:B0-----:R-:W-:-:S05]  /*28e10*/  FMNMX.FTZ R21, R6, R21, !PT ;  /* 0x0000001506157209 */ /* 0x001fca0007810000 */
[----:B------:R-:W0:Y:S02]  /*28e20*/  SHFL.BFLY PT, R38, R21, 0x1, 0x1f ;  /* 0x0c201f0015267f89 */ /* 0x000e2400000e0000 */
[----:B0-----:R-:W-:Y:S02]  /*28e30*/  FMNMX.FTZ R25, R21, R38, !PT ;  /* 0x0000002615197209 */ /* 0x001fe40007810000 */
[----:B------:R-:W3:Y:S04]  /*28e40*/  LD.E R38, desc[UR4][R8.64+0x20] ;  /* 0x0000200408267980 */ /* 0x000ee8000c101900 */
[----:B------:R-:W-:Y:S04]  /*28e50*/  ST.E desc[UR4][R8.64], R25 ;  /* 0x0000001908007985 */ /* 0x000fe8000c101904 */
[----:B------:R-:W4:Y:S01]  /*28e60*/  LD.E R31, desc[UR6][R8.64] ;  /* 0x00000006081f7980 */ /* 0x000f22000c101900 */
[----:B------:R-:W-:-:S02]  /*28e70*/  R2UR UR8, R4 ;  /* 0x00000000040872ca */ /* 0x000fc400000e0000 */
[----:B------:R-:W-:Y:S01]  /*28e80*/  R2UR UR9, R5 ;  /* 0x00000000050972ca */ /* 0x000fe200000e0000 */
[----:B--2---:R-:W0:Y:S02]  /*28e90*/  SHFL.BFLY PT, R6, R29, 0x2, 0x1f ;  /* 0x0c401f001d067f89 */ /* 0x004e2400000e0000 */
[----:B0-----:R-:W-:-:S05]  /*28ea0*/  FMNMX.FTZ R7, R6, R29, !PT ;  /* 0x0000001d06077209 */ /* 0x001fca0007810000 */
[----:B------:R-:W0:Y:S01]  /*28eb0*/  SHFL.BFLY PT, R6, R7, 0x1, 0x1f ;  /* 0x0c201f0007067f89 */ /* 0x000e2200000e0000 */
[----:B----4-:R-:W-:Y:S02]  /*28ec0*/  FSETP.NEU.FTZ.AND P0, PT, R31, -INF , PT ;  /* 0xff8000001f00780b */ /* 0x010fe40003f1d000 */
[----:B0-----:R-:W-:Y:S02]  /*28ed0*/  FMNMX.FTZ R21, R7, R6, !PT ;  /* 0x0000000607157209 */ /* 0x001fe40007810000 */
[----:B------:R-:W-:Y:S02]  /*28ee0*/  FSEL R25, R31, RZ, P0 ;  /* 0x000000ff1f197208 */ /* 0x000fe40000000000 */
[----:B------:R-:W-:-:S03]  /*28ef0*/  FSETP.NEU.FTZ.AND P0, PT, R21, -INF , PT ;  /* 0xff8000001500780b */ /* 0x000fc60003f1d000 */
[----:B------:R-:W-:Y:S01]  /*28f00*/  FADD.FTZ R25, R2, -R25 ;  /* 0x8000001902197221 */ /* 0x000fe20000010000 */
[----:B------:R-:W-:-:S03]  /*28f10*/  FSEL R2, R21, RZ, P0 ;  /* 0x000000ff15027208 */ /* 0x000fc60000000000 */
[----:B---3--:R-:W-:Y:S02]  /*28f20*/  FMUL.FTZ R6, R25, R38 ;  /* 0x0000002619067220 */ /* 0x008fe40000410000 */
[----:B------:R-:W-:-:S04]  /*28f30*/  FADD.FTZ R3, R3, -R2 ;  /* 0x8000000203037221 */ /* 0x000fc80000010000 */
[----:B------:R-:W-:Y:S01]  /*28f40*/  FMUL.FTZ R38, R38, R3 ;  /* 0x0000000326267220 */ /* 0x000fe20000410000 */
[----:B------:R-:W0:Y:S08]  /*28f50*/  MUFU.EX2 R6, R6 ;  /* 0x0000000600067308 */ /* 0x000e300000000800 */
[----:B------:R-:W1:Y:S01]  /*28f60*/  MUFU.EX2 R7, R38 ;  /* 0x0000002600077308 */ /* 0x000e620000000800 */
[----:B------:R-:W-:Y:S01]  /*28f70*/  ST.E desc[UR4][R8.64+0x4], R21 ;  /* 0x0000041508007985 */ /* 0x000fe2000c101904 */
[----:B0-----:R-:W-:Y:S01]  /*28f80*/  FMUL.FTZ R27, R6, R27 ;  /* 0x0000001b061b7220 */ /* 0x001fe20000410000 */
[----:B-1----:R-:W-:-:S04]  /*28f90*/  FMUL.FTZ R25, R7, R40 ;  /* 0x0000002807197220 */ /* 0x002fc80000410000 */
        /* <DEDUP_REMOVED lines=9> */
[----:B------:R-:W-:-:S04]  /*29030*/  FSETP.NEU.FTZ.AND P0, PT, R38, -INF , PT ;  /* 0xff8000002600780b */ /* 0x000fc80003f1d000 */
[----:B------:R-:W-:Y:S02]  /*29040*/  FSEL R8, R8, RZ, P0 ;  /* 0x000000ff08087208 */ /* 0x000fe40000000000 */
[----:B---3--:R-:W-:-:S03]  /*29050*/  FSETP.NEU.FTZ.AND P0, PT, R40, -INF , PT ;  /* 0xff8000002800780b */ /* 0x008fc60003f1d000 */
[-CC-:B------:R-:W-:Y:S01]  /*29060*/  FFMA.FTZ R172, R15, R75.reuse, -R8.reuse ;  /* 0x0000004b0fac7223 */ /* 0x180fe20000010808 */
[-CC-:B------:R-:W-:Y:S01]  /*29070*/  FFMA.FTZ R15, R36, R75.reuse, -R8.reuse ;  /* 0x0000004b240f7223 */ /* 0x180fe20000010808 */
        /* <DEDUP_REMOVED lines=36> */
[----:B----4-:R-:W-:Y:S01]  /*292c0*/  FADD.FTZ R20, R172, R77 ;  /* 0x0000004dac147221 */ /* 0x010fe20000010000 */
[----:B0-----:R-:W-:-:S06]  /*292d0*/  FADD.FTZ R24, R44, R9 ;  /* 0x000000092c187221 */ /* 0x001fcc0000010000 */
        /* <DEDUP_REMOVED lines=58> */
[----:B------:R-:W-:Y:S01]  /*29680*/  FFMA.FTZ R167, R46, R75, -R8 ;  /* 0x0000004b2ea77223 */ /* 0x000fe20000010808 */
[----:B0-----:R-:W-:-:S06]  /*29690*/  FADD.FTZ R20, R160, R9 ;  /* 0x00000009a0147221 */ /* 0x001fcc0000010000 */
[----:B------:R-:W0:Y:S01]  /*296a0*/  MUFU.EX2 R41, R41 ;  /* 0x0000002900297308 */ /* 0x000e220000000800 */
[----:B----4-:R-:W-:Y:S01]  /*296b0*/  FADD.FTZ R46, R32, R45 ;  /* 0x0000002d202e7221 */ /* 0x010fe20000010000 */
[----:B------:R-:W-:-:S06]  /*296c0*/  FFMA.FTZ R26, R74, R75, -R8 ;  /* 0x0000004b4a1a7223 */ /* 0x000fcc0000010808 */
        /* <DEDUP_REMOVED lines=45> */
[----:B------:R-:W0:Y:S01]  /*299a0*/  LDL.64 R8, [R0+0x50] ;  /* 0x0000500000087983 */ /* 0x000e220000100a00 */
        /* <DEDUP_REMOVED lines=8> */
[----:B0-----:R-:W2:Y:S04]  /*29a30*/  LD.E R47, desc[UR8][R8.64+0x10] ;  /* 0x00001008082f7980 */ /* 0x001ea8000c101900 */
        /* <DEDUP_REMOVED lines=83> */
[----:B--2---:R-:W-:-:S03]  /*29f70*/  FMUL.FTZ R47, R6, R47 ;  /* 0x0000002f062f7220 */ /* 0x004fc60000410000 */
[----:B------:R-:W2:Y:S01]  /*29f80*/  LD.E R104, desc[UR18][R8.64+0xec] ;  /* 0x0000ec1208687980 */ /* 0x000ea2000c101900 */
[----:B---3--:R-:W-:-:S03]  /*29f90*/  FMUL.FTZ R49, R6, R49 ;  /* 0x0000003106317220 */ /* 0x008fc60000410000 */
[----:B------:R0:W-:Y:S01]  /*29fa0*/  ST.E desc[UR8][R8.64+0x10], R47 ;  /* 0x0000102f08007985 */ /* 0x0001e2000c101908 */
[----:B----4-:R-:W-:-:S03]  /*29fb0*/  FMUL.FTZ R51, R6, R51 ;  /* 0x0000003306337220 */ /* 0x010fc60000410000 */
[----:B------:R1:W-:Y:S01]  /*29fc0*/  ST.E desc[UR4][R8.64], R49 ;  /* 0x0000003108007985 */ /* 0x0003e2000c101904 */
[----:B------:R-:W-:-:S03]  /*29fd0*/  FMUL.FTZ R53, R6, R53 ;  /* 0x0000003506357220 */ /* 0x000fc60000410000 */
[----:B------:R3:W-:Y:S01]  /*29fe0*/  ST.E desc[UR6][R8.64+0x4], R51 ;  /* 0x0000043308007985 */ /* 0x0007e2000c101906 */
[----:B------:R-:W-:-:S03]  /*29ff0*/  FMUL.FTZ R55, R6, R55 ;  /* 0x0000003706377220 */ /* 0x000fc60000410000 */
[----:B0-----:R-:W4:Y:S01]  /*2a000*/  LD.E R47, desc[UR14][R8.64+0x170] ;  /* 0x0001700e082f7980 */ /* 0x001f22000c101900 */
[----:B------:R-:W-:-:S03]  /*2a010*/  FMUL.FTZ R57, R6, R57 ;  /* 0x0000003906397220 */ /* 0x000fc60000410000 */
[----:B-1----:R-:W2:Y:S01]  /*2a020*/  LD.E R49, desc[UR16][R8.64+0x174] ;  /* 0x0001741008317980 */ /* 0x002ea2000c101900 */
[----:B------:R-:W-:-:S03]  /*2a030*/  FMUL.FTZ R59, R6, R59 ;  /* 0x0000003b063b7220 */ /* 0x000fc60000410000 */
[----:B------:R0:W-:Y:S01]  /*2a040*/  ST.E desc[UR10][R8.64+0x14], R53 ;  /* 0x0000143508007985 */ /* 0x0001e2000c10190a */
[----:B------:R-:W-:-:S03]  /*2a050*/  FMUL.FTZ R61, R6, R61 ;  /* 0x0000003d063d7220 */ /* 0x000fc60000410000 */
[----:B---3--:R-:W3:Y:S01]  /*2a060*/  LD.E R51, desc[UR18][R8.64+0x180] ;  /* 0x0001801208337980 */ /* 0x008ee2000c101900 */
[----:B------:R-:W-:-:S03]  /*2a070*/  FMUL.FTZ R63, R6, R63 ;  /* 0x0000003f063f7220 */ /* 0x000fc60000410000 */
[----:B------:R1:W-:Y:S01]  /*2a080*/  ST.E desc[UR12][R8.64+0x20], R55 ;  /* 0x0000203708007985 */ /* 0x0003e2000c10190c */
[----:B------:R-:W-:-:S03]  /*2a090*/  FMUL.FTZ R65, R6, R65 ;  /* 0x0000004106417220 */ /* 0x000fc60000410000 */
[----:B0-----:R-:W3:Y:S01]  /*2a0a0*/  LD.E R53, desc[UR20][R8.64+0x184] ;  /* 0x0001841408357980 */ /* 0x001ee2000c101900 */
[----:B------:R-:W-:-:S03]  /*2a0b0*/  FMUL.FTZ R67, R6, R67 ;  /* 0x0000004306437220 */ /* 0x000fc60000410000 */
[----:B------:R0:W-:Y:S01]  /*2a0c0*/  ST.E desc[UR14][R8.64+0x24], R57 ;  /* 0x0000243908007985 */ /* 0x0001e2000c10190e */
[----:B------:R-:W-:-:S03]  /*2a0d0*/  FMUL.FTZ R69, R6, R69 ;  /* 0x0000004506457220 */ /* 0x000fc60000410000 */
[----:B-1----:R-:W3:Y:S01]  /*2a0e0*/  LD.E R55, desc[UR12][R8.64+0x190] ;  /* 0x0001900c08377980 */ /* 0x002ee2000c101900 */
[----:B------:R-:W-:-:S03]  /*2a0f0*/  FMUL.FTZ R71, R6, R71 ;  /* 0x0000004706477220 */ /* 0x000fc60000410000 */
[----:B------:R1:W-:Y:S04]  /*2a100*/  ST.E desc[UR16][R8.64+0x30], R59 ;  /* 0x0000303b08007985 */ /* 0x0003e8000c101910 */
[----:B0-----:R-:W3:Y:S01]  /*2a110*/  LD.E R57, desc[UR14][R8.64+0x194] ;  /* 0x0001940e08397980 */ /* 0x001ee2000c101900 */
[----:B------:R-:W-:-:S03]  /*2a120*/  FMUL.FTZ R73, R6, R73 ;  /* 0x0000004906497220 */ /* 0x000fc60000410000 */
[----:B------:R0:W-:Y:S01]  /*2a130*/  ST.E desc[UR4][R8.64+0x34], R61 ;  /* 0x0000343d08007985 */ /* 0x0001e2000c101904 */
[----:B------:R-:W-:-:S03]  /*2a140*/  FMUL.FTZ R75, R6, R75 ;  /* 0x0000004b064b7220 */ /* 0x000fc60000410000 */
[----:B-1----:R-:W3:Y:S01]  /*2a150*/  LD.E R59, desc[UR16][R8.64+0x1a0] ;  /* 0x0001a010083b7980 */ /* 0x002ee2000c101900 */
[----:B------:R-:W-:-:S03]  /*2a160*/  FMUL.FTZ R113, R6, R113 ;  /* 0x0000007106717220 */ /* 0x000fc60000410000 */
[----:B------:R1:W-:Y:S01]  /*2a170*/  ST.E desc[UR6][R8.64+0x40], R63 ;  /* 0x0000403f08007985 */ /* 0x0003e2000c101906 */
[----:B------:R-:W-:-:S03]  /*2a180*/  FMUL.FTZ R117, R6, R117 ;  /* 0x0000007506757220 */ /* 0x000fc60000410000 */
[----:B0-----:R-:W3:Y:S01]  /*2a190*/  LD.E R61, desc[UR18][R8.64+0x1a4] ;  /* 0x0001a412083d7980 */ /* 0x001ee2000c101900 */
[----:B------:R-:W-:-:S03]  /*2a1a0*/  FMUL.FTZ R115, R6, R115 ;  /* 0x0000007306737220 */ /* 0x000fc60000410000 */
[----:B------:R0:W-:Y:S04]  /*2a1b0*/  ST.E desc[UR8][R8.64+0x44], R65 ;  /* 0x0000444108007985 */ /* 0x0001e8000c101908 */
[----:B-1----:R-:W3:Y:S04]  /*2a1c0*/  LD.E R63, desc[UR12][R8.64+0x1b0] ;  /* 0x0001b00c083f7980 */ /* 0x002ee8000c101900 */
[----:B------:R1:W-:Y:S04]  /*2a1d0*/  ST.E desc[UR10][R8.64+0x50], R67 ;  /* 0x0000504308007985 */ /* 0x0003e8000c10190a */
[----:B0-----:R-:W3:Y:S04]  /*2a1e0*/  LD.E R65, desc[UR20][R8.64+0x1b4] ;  /* 0x0001b41408417980 */ /* 0x001ee8000c101900 */
[----:B------:R0:W-:Y:S04]  /*2a1f0*/  ST.E desc[UR12][R8.64+0x54], R69 ;  /* 0x0000544508007985 */ /* 0x0001e8000c10190c */
[----:B-1----:R-:W3:Y:S04]  /*2a200*/  LD.E R67, desc[UR14][R8.64+0x1c0] ;  /* 0x0001c00e08437980 */ /* 0x002ee8000c101900 */
[----:B------:R1:W-:Y:S04]  /*2a210*/  ST.E desc[UR14][R8.64+0x60], R71 ;  /* 0x0000604708007985 */ /* 0x0003e8000c10190e */
[----:B0-----:R-:W3:Y:S04]  /*2a220*/  LD.E R69, desc[UR10][R8.64+0x1c4] ;  /* 0x0001c40a08457980 */ /* 0x001ee8000c101900 */
[----:B------:R0:W-:Y:S04]  /*2a230*/  ST.E desc[UR16][R8.64+0x64], R73 ;  /* 0x0000644908007985 */ /* 0x0001e8000c101910 */
[----:B-1----:R-:W3:Y:S04]  /*2a240*/  LD.E R71, desc[UR12][R8.64+0x1d0] ;  /* 0x0001d00c08477980 */ /* 0x002ee8000c101900 */
[----:B------:R1:W-:Y:S04]  /*2a250*/  ST.E desc[UR4][R8.64+0x70], R75 ;  /* 0x0000704b08007985 */ /* 0x0003e8000c101904 */
[----:B------:R1:W-:Y:S04]  /*2a260*/  ST.E desc[UR6][R8.64+0x74], R113 ;  /* 0x0000747108007985 */ /* 0x0003e8000c101906 */
[----:B0-----:R-:W3:Y:S04]  /*2a270*/  LD.E R73, desc[UR16][R8.64+0x1d4] ;  /* 0x0001d41008497980 */ /* 0x001ee8000c101900 */
[----:B------:R0:W-:Y:S04]  /*2a280*/  ST.E desc[UR10][R8.64+0x84], R117 ;  /* 0x0000847508007985 */ /* 0x0001e8000c10190a */
[----:B-1----:R-:W3:Y:S01]  /*2a290*/  LD.E R75, desc[UR18][R8.64+0x1e0] ;  /* 0x0001e012084b7980 */ /* 0x002ee2000c101900 */
[----:B------:R-:W-:-:S03]  /*2a2a0*/  FMUL.FTZ R113, R6, R77 ;  /* 0x0000004d06717220 */ /* 0x000fc60000410000 */
[----:B------:R1:W-:Y:S04]  /*2a2b0*/  ST.E desc[UR8][R8.64+0x80], R115 ;  /* 0x0000807308007985 */ /* 0x0003e8000c101908 */
[----:B------:R-:W3:Y:S01]  /*2a2c0*/  LD.E R77, desc[UR10][R8.64+0x1e4] ;  /* 0x0001e40a084d7980 */ /* 0x000ee2000c101900 */
[----:B0-----:R-:W-:-:S03]  /*2a2d0*/  FMUL.FTZ R117, R6, R81 ;  /* 0x0000005106757220 */ /* 0x001fc60000410000 */
[----:B------:R-:W3:Y:S01]  /*2a2e0*/  LD.E R81, desc[UR14][R8.64+0x1f0] ;  /* 0x0001f00e08517980 */ /* 0x000ee2000c101900 */
[----:B-1----:R-:W-:-:S03]  /*2a2f0*/  FMUL.FTZ R115, R6, R79 ;  /* 0x0000004f06737220 */ /* 0x002fc60000410000 */
[----:B------:R-:W3:Y:S04]  /*2a300*/  LD.E R102, desc[UR22][R8.64+0xf8] ;  /* 0x0000f81608667980 */ /* 0x000ee8000c101900 */
[----:B------:R-:W3:Y:S01]  /*2a310*/  LD.E R79, desc[UR20][R8.64+0x1f4] ;  /* 0x0001f414084f7980 */ /* 0x000ee2000c101900 */
[----:B------:R-:W-:-:S03]  /*2a320*/  R2UR UR27, R5 ;  /* 0x00000000051b72ca */ /* 0x000fc600000e0000 */
        /* <DEDUP_REMOVED lines=9> */
[----:B------:R-:W-:-:S03]  /*2a3c0*/  FMUL.FTZ R83, R6, R83 ;  /* 0x0000005306537220 */ /* 0x000fc60000410000 */
[----:B------:R-:W3:Y:S01]  /*2a3d0*/  LD.E R110, desc[UR22][R8.64+0x148] ;  /* 0x00014816086e7980 */ /* 0x000ee2000c101900 */
[----:B------:R-:W-:-:S03]  /*2a3e0*/  FMUL.FTZ R85, R6, R85 ;  /* 0x0000005506557220 */ /* 0x000fc60000410000 */
[----:B------:R-:W3:Y:S04]  /*2a3f0*/  LD.E R106, desc[UR14][R8.64+0x14c] ;  /* 0x00014c0e086a7980 */ /* 0x000ee8000c101900 */
[----:B------:R-:W3:Y:S04]  /*2a400*/  LD.E R138, desc[UR16][R8.64+0x158] ;  /* 0x00015810088a7980 */ /* 0x000ee8000c101900 */
[----:B------:R-:W3:Y:S01]  /*2a410*/  LD.E R136, desc[UR24][R8.64+0x15c] ;  /* 0x00015c1808887980 */ /* 0x000ee2000c101900 */
[----:B------:R-:W-:-:S03]  /*2a420*/  FMUL.FTZ R99, R6, R99 ;  /* 0x0000006306637220 */ /* 0x000fc60000410000 */
[----:B------:R-:W3:Y:S04]  /*2a430*/  LD.E R128, desc[UR26][R8.64+0x168] ;  /* 0x0001681a08807980 */ /* 0x000ee8000c101900 */
[----:B------:R-:W3:Y:S04]  /*2a440*/  LD.E R134, desc[UR12][R8.64+0x16c] ;  /* 0x00016c0c08867980 */ /* 0x000ee8000c101900 */
[----:B------:R-:W3:Y:S01]  /*2a450*/  LD.E R132, desc[UR18][R8.64+0x178] ;  /* 0x0001781208847980 */ /* 0x000ee2000c101900 */
[----:B------:R-:W-:-:S03]  /*2a460*/  FMUL.FTZ R87, R6, R87 ;  /* 0x0000005706577220 */ /* 0x000fc60000410000 */
[----:B------:R-:W3:Y:S04]  /*2a470*/  LD.E R130, desc[UR20][R8.64+0x17c] ;  /* 0x00017c1408827980 */ /* 0x000ee8000c101900 */
[----:B------:R0:W-:Y:S04]  /*2a480*/  ST.E desc[UR4][R8.64+0x144], R83 ;  /* 0x0001445308007985 */ /* 0x0001e8000c101904 */
[----:B------:R-:W3:Y:S01]  /*2a490*/  LD.E R140, desc[UR6][R8.64+0x188] ;  /* 0x00018806088c7980 */ /* 0x000ee2000c101900 */
[----:B------:R-:W-:-:S03]  /*2a4a0*/  FMUL.FTZ R119, R6, R119 ;  /* 0x0000007706777220 */ /* 0x000fc60000410000 */
[----:B------:R1:W-:Y:S01]  /*2a4b0*/  ST.E desc[UR6][R8.64+0x140], R85 ;  /* 0x0001405508007985 */ /* 0x0003e2000c101906 */
[----:B------:R-:W-:-:S03]  /*2a4c0*/  FMUL.FTZ R121, R6, R121 ;  /* 0x0000007906797220 */ /* 0x000fc60000410000 */
[----:B0-----:R-:W3:Y:S01]  /*2a4d0*/  LD.E R83, desc[UR8][R8.64+0x18c] ;  /* 0x00018c0808537980 */ /* 0x001ee2000c101900 */
[C---:B------:R-:W-:Y:S01]  /*2a4e0*/  FMUL.FTZ R123, R6.reuse, R123 ;  /* 0x0000007b067b7220 */ /* 0x040fe20000410000 */
[C---:B------:R-:W-:Y:S02]  /*2a4f0*/  FMUL.FTZ R125, R6.reuse, R125 ;  /* 0x0000007d067d7220 */ /* 0x040fe40000410000 */
[----:B------:R-:W3:Y:S01]  /*2a500*/  LD.E R146, desc[UR10][R8.64+0x198] ;  /* 0x0001980a08927980 */ /* 0x000ee2000c101900 */
[C---:B------:R-:W-:Y:S01]  /*2a510*/  FMUL.FTZ R127, R6.reuse, R127 ;  /* 0x0000007f067f7220 */ /* 0x040fe20000410000 */
[C---:B------:R-:W-:Y:S01]  /*2a520*/  FMUL.FTZ R129, R6.reuse, R129 ;  /* 0x0000008106817220 */ /* 0x040fe20000410000 */
[C---:B-1----:R-:W-:Y:S01]  /*2a530*/  FMUL.FTZ R85, R6.reuse, R3 ;  /* 0x0000000306557220 */ /* 0x042fe20000410000 */
[C---:B------:R-:W-:Y:S01]  /*2a540*/  FMUL.FTZ R131, R6.reuse, R131 ;  /* 0x0000008306837220 */ /* 0x040fe20000410000 */
[----:B------:R-:W3:Y:S01]  /*2a550*/  LD.E R3, desc[UR12][R8.64+0x19c] ;  /* 0x00019c0c08037980 */ /* 0x000ee2000c101900 */
[C---:B------:R-:W-:Y:S01]  /*2a560*/  FMUL.FTZ R133, R6.reuse, R133 ;  /* 0x0000008506857220 */ /* 0x040fe20000410000 */
[C---:B------:R-:W-:Y:S01]  /*2a570*/  FMUL.FTZ R109, R6.reuse, R109 ;  /* 0x0000006d066d7220 */ /* 0x040fe20000410000 */
[C---:B------:R-:W-:Y:S01]  /*2a580*/  FMUL.FTZ R111, R6.reuse, R111 ;  /* 0x0000006f066f7220 */ /* 0x040fe20000410000 */
[C---:B------:R-:W-:Y:S01]  /*2a590*/  FMUL.FTZ R105, R6.reuse, R105 ;  /* 0x0000006906697220 */ /* 0x040fe20000410000 */
        /* <DEDUP_REMOVED lines=9> */
[----:B------:R-:W3:Y:S04]  /*2a630*/  LD.E R150, desc[UR14][R8.64+0x1a8] ;  /* 0x0001a80e08967980 */ /* 0x000ee8000c101900 */
[----:B------:R-:W3:Y:S01]  /*2a640*/  LD.E R148, desc[UR16][R8.64+0x1ac] ;  /* 0x0001ac1008947980 */ /* 0x000ee2000c101900 */
[----:B0-----:R-:W-:-:S03]  /*2a650*/  FMUL.FTZ R99, R6, R45 ;  /* 0x0000002d06637220 */ /* 0x001fc60000410000 */
[----:B------:R-:W3:Y:S04]  /*2a660*/  LD.E R144, desc[UR4][R8.64+0x1b8] ;  /* 0x0001b80408907980 */ /* 0x000ee8000c101900 */
[----:B------:R0:W-:Y:S04]  /*2a670*/  ST.E desc[UR10][R8.64+0x154], R87 ;  /* 0x0001545708007985 */ /* 0x0001e8000c10190a */
[----:B------:R-:W3:Y:S04]  /*2a680*/  LD.E R142, desc[UR6][R8.64+0x1bc] ;  /* 0x0001bc06088e7980 */ /* 0x000ee8000c101900 */
[----:B------:R1:W-:Y:S04]  /*2a690*/  ST.E desc[UR4][R8.64+0x160], R85 ;  /* 0x0001605508007985 */ /* 0x0003e8000c101904 */
[----:B0-----:R-:W3:Y:S04]  /*2a6a0*/  LD.E R87, desc[UR8][R8.64+0x1c8] ;  /* 0x0001c80808577980 */ /* 0x001ee8000c101900 */
        /* <DEDUP_REMOVED lines=19> */
[----:B------:R-:W-:Y:S04]  /*2a7e0*/  ST.E desc[UR4][R8.64+0x130], R93 ;  /* 0x0001305d08007985 */ /* 0x000fe8000c101904 */
[----:B------:R-:W-:Y:S04]  /*2a7f0*/  ST.E desc[UR6][R8.64+0x134], R91 ;  /* 0x0001345b08007985 */ /* 0x000fe8000c101906 */
[----:B------:R4:W-:Y:S04]  /*2a800*/  ST.E desc[UR8][R8.64+0x150], R89 ;  /* 0x0001505908007985 */ /* 0x0009e8000c101908 */
[----:B------:R-:W3:Y:S04]  /*2a810*/  LD.E R45, desc[UR10][R8.64+0x1cc] ;  /* 0x0001cc0a082d7980 */ /* 0x000ee8000c101900 */
[----:B-1----:R-:W3:Y:S04]  /*2a820*/  LD.E R85, desc[UR12][R8.64+0x1d8] ;  /* 0x0001d80c08557980 */ /* 0x002ee8000c101900 */
[----:B------:R-:W-:Y:S04]  /*2a830*/  ST.E desc[UR4][R8.64+0x164], R99 ;  /* 0x0001646308007985 */ /* 0x000fe8000c101904 */
[----:B0-----:R-:W3:Y:S04]  /*2a840*/  LD.E R97, desc[UR6][R8.64+0x1dc] ;  /* 0x0001dc0608617980 */ /* 0x001ee8000c101900 */
[----:B----4-:R-:W4:Y:S04]  /*2a850*/  LD.E R89, desc[UR14][R8.64+0x1e8] ;  /* 0x0001e80e08597980 */ /* 0x010f28000c101900 */
[----:B------:R-:W4:Y:S04]  /*2a860*/  LD.E R95, desc[UR16][R8.64+0x1ec] ;  /* 0x0001ec10085f7980 */ /* 0x000f28000c101900 */
[----:B------:R-:W4:Y:S04]  /*2a870*/  LD.E R93, desc[UR18][R8.64+0x1f8] ;  /* 0x0001f812085d7980 */ /* 0x000f28000c101900 */
[----:B------:R-:W4:Y:S01]  /*2a880*/  LD.E R91, desc[UR20][R8.64+0x1fc] ;  /* 0x0001fc14085b7980 */ /* 0x000f22000c101900 */
[C---:B------:R-:W-:Y:S01]  /*2a890*/  FMUL.FTZ R47, R6.reuse, R47 ;  /* 0x0000002f062f7220 */ /* 0x040fe20000410000 */
[C---:B--2---:R-:W-:Y:S01]  /*2a8a0*/  FMUL.FTZ R49, R6.reuse, R49 ;  /* 0x0000003106317220 */ /* 0x044fe20000410000 */
[C---:B---3--:R-:W-:Y:S01]  /*2a8b0*/  FMUL.FTZ R51, R6.reuse, R51 ;  /* 0x0000003306337220 */ /* 0x048fe20000410000 */
        /* <DEDUP_REMOVED lines=8> */
[----:B------:R-:W-:-:S02]  /*2a940*/  FMUL.FTZ R65, R6, R65 ;  /* 0x0000004106417220 */ /* 0x000fc40000410000 */
        /* <DEDUP_REMOVED lines=15> */
[----:B0-----:R-:W-:-:S03]  /*2aa40*/  FMUL.FTZ R47, R7, R52 ;  /* 0x00000034072f7220 */ /* 0x001fc60000410000 */
[----:B------:R-:W-:Y:S01]  /*2aa50*/  ST.E desc[UR6][R8.64+0x1c0], R67 ;  /* 0x0001c04308007985 */ /* 0x000fe2000c101906 */
[----:B------:R-:W-:-:S03]  /*2aa60*/  FMUL.FTZ R79, R6, R79 ;  /* 0x0000004f064f7220 */ /* 0x000fc60000410000 */
[----:B------:R-:W-:Y:S01]  /*2aa70*/  ST.E desc[UR8][R8.64+0x1c4], R69 ;  /* 0x0001c44508007985 */ /* 0x000fe2000c101908 */
[----:B-1----:R-:W-:-:S03]  /*2aa80*/  FMUL.FTZ R49, R7, R50 ;  /* 0x0000003207317220 */ /* 0x002fc60000410000 */
[----:B------:R-:W-:Y:S01]  /*2aa90*/  ST.E desc[UR4][R8.64+0x1d0], R71 ;  /* 0x0001d04708007985 */ /* 0x000fe2000c101904 */
[----:B--2---:R-:W-:-:S03]  /*2aaa0*/  FMUL.FTZ R51, R7, R48 ;  /* 0x0000003007337220 */ /* 0x004fc60000410000 */
[----:B------:R-:W-:Y:S01]  /*2aab0*/  ST.E desc[UR10][R8.64+0x1d4], R73 ;  /* 0x0001d44908007985 */ /* 0x000fe2000c10190a */
[----:B---3--:R-:W-:-:S03]  /*2aac0*/  FMUL.FTZ R53, R7, R2 ;  /* 0x0000000207357220 */ /* 0x008fc60000410000 */
[----:B------:R-:W-:Y:S01]  /*2aad0*/  ST.E desc[UR12][R8.64+0x1e0], R75 ;  /* 0x0001e04b08007985 */ /* 0x000fe2000c10190c */
[----:B------:R-:W-:-:S03]  /*2aae0*/  FMUL.FTZ R55, R7, R46 ;  /* 0x0000002e07377220 */ /* 0x000fc60000410000 */
[----:B------:R-:W-:Y:S04]  /*2aaf0*/  ST.E desc[UR6][R8.64+0x1e4], R77 ;  /* 0x0001e44d08007985 */ /* 0x000fe8000c101906 */
[----:B------:R-:W-:Y:S04]  /*2ab00*/  ST.E desc[UR4][R8.64+0x1f0], R81 ;  /* 0x0001f05108007985 */ /* 0x000fe8000c101904 */
[----:B------:R-:W-:Y:S01]  /*2ab10*/  ST.E desc[UR8][R8.64+0x1f4], R79 ;  /* 0x0001f44f08007985 */ /* 0x000fe2000c101908 */
[----:B------:R-:W-:-:S03]  /*2ab20*/  FMUL.FTZ R57, R7, R58 ;  /* 0x0000003a07397220 */ /* 0x000fc60000410000 */
        /* <DEDUP_REMOVED lines=9> */
[C---:B------:R-:W-:Y:S01]  /*2abc0*/  FMUL.FTZ R59, R7.reuse, R78 ;  /* 0x0000004e073b7220 */ /* 0x040fe20000410000 */
[C---:B0-----:R-:W-:Y:S02]  /*2abd0*/  FMUL.FTZ R53, R7.reuse, R76 ;  /* 0x0000004c07357220 */ /* 0x041fe40000410000 */
[----:B------:R0:W-:Y:S01]  /*2abe0*/  ST.E desc[UR8][R8.64+0x38], R49 ;  /* 0x0000383108007985 */ /* 0x0001e2000c101908 */
[----:B-1----:R-:W-:-:S03]  /*2abf0*/  FMUL.FTZ R55, R7, R80 ;  /* 0x0000005007377220 */ /* 0x002fc60000410000 */
[----:B------:R-:W-:Y:S01]  /*2ac00*/  ST.E desc[UR10][R8.64+0x3c], R57 ;  /* 0x00003c3908007985 */ /* 0x000fe2000c10190a */
[----:B--2---:R-:W-:-:S03]  /*2ac10*/  FMUL.FTZ R47, R7, R74 ;  /* 0x0000004a072f7220 */ /* 0x004fc60000410000 */
[----:B------:R1:W-:Y:S01]  /*2ac20*/  ST.E desc[UR6][R8.64+0x48], R51 ;  /* 0x0000483308007985 */ /* 0x0003e2000c101906 */
[----:B0-----:R-:W-:-:S03]  /*2ac30*/  FMUL.FTZ R49, R7, R72 ;  /* 0x0000004807317220 */ /* 0x001fc60000410000 */
[----:B------:R0:W-:Y:S04]  /*2ac40*/  ST.E desc[UR12][R8.64+0x4c], R53 ;  /* 0x00004c3508007985 */ /* 0x0001e8000c10190c */
[----:B------:R2:W-:Y:S01]  /*2ac50*/  ST.E desc[UR14][R8.64+0x58], R55 ;  /* 0x0000583708007985 */ /* 0x0005e2000c10190e */
[----:B-1----:R-:W-:-:S03]  /*2ac60*/  FMUL.FTZ R51, R7, R70 ;  /* 0x0000004607337220 */ /* 0x002fc60000410000 */
[----:B------:R1:W-:Y:S01]  /*2ac70*/  ST.E desc[UR16][R8.64+0x5c], R59 ;  /* 0x00005c3b08007985 */ /* 0x0003e2000c101910 */
[C---:B------:R-:W-:Y:S01]  /*2ac80*/  FMUL.FTZ R57, R7.reuse, R66 ;  /* 0x0000004207397220 */ /* 0x040fe20000410000 */
[C---:B0-----:R-:W-:Y:S02]  /*2ac90*/  FMUL.FTZ R53, R7.reuse, R62 ;  /* 0x0000003e07357220 */ /* 0x041fe40000410000 */
[----:B------:R0:W-:Y:S01]  /*2aca0*/  ST.E desc[UR4][R8.64+0x68], R47 ;  /* 0x0000682f08007985 */ /* 0x0001e2000c101904 */
[----:B--2---:R-:W-:-:S03]  /*2acb0*/  FMUL.FTZ R55, R7, R68 ;  /* 0x0000004407377220 */ /* 0x004fc60000410000 */
[----:B------:R2:W-:Y:S01]  /*2acc0*/  ST.E desc[UR8][R8.64+0x6c], R49 ;  /* 0x00006c3108007985 */ /* 0x0005e2000c101908 */
[----:B-1----:R-:W-:-:S03]  /*2acd0*/  FMUL.FTZ R59, R7, R64 ;  /* 0x00000040073b7220 */ /* 0x002fc60000410000 */
[----:B------:R1:W-:Y:S01]  /*2ace0*/  ST.E desc[UR6][R8.64+0x78], R51 ;  /* 0x0000783308007985 */ /* 0x0003e2000c101906 */
[----:B0-----:R-:W-:-:S03]  /*2acf0*/  FMUL.FTZ R47, R7, R92 ;  /* 0x0000005c072f7220 */ /* 0x001fc60000410000 */
        /* <DEDUP_REMOVED lines=10> */
[----:B------:R1:W-:Y:S04]  /*2ada0*/  ST.E desc[UR6][R8.64+0xa8], R49 ;  /* 0x0000a83108007985 */ /* 0x0003e8000c101906 */
[----:B------:R3:W-:Y:S01]  /*2adb0*/  ST.E desc[UR8][R8.64+0xac], R51 ;  /* 0x0000ac3308007985 */ /* 0x0007e2000c101908 */
[C---:B0-----:R-:W-:Y:S01]  /*2adc0*/  FMUL.FTZ R59, R7.reuse, R96 ;  /* 0x00000060073b7220 */ /* 0x041fe20000410000 */
[C---:B--2---:R-:W-:Y:S02]  /*2add0*/  FMUL.FTZ R47, R7.reuse, R98 ;  /* 0x00000062072f7220 */ /* 0x044fe40000410000 */
[----:B------:R0:W-:Y:S01]  /*2ade0*/  ST.E desc[UR10][R8.64+0xb8], R53 ;  /* 0x0000b83508007985 */ /* 0x0001e2000c10190a */
[----:B-1----:R-:W-:-:S03]  /*2adf0*/  FMUL.FTZ R49, R7, R94 ;  /* 0x0000005e07317220 */ /* 0x002fc60000410000 */
        /* <DEDUP_REMOVED lines=43> */
[----:B------:R1:W-:Y:S01]  /*2b0b0*/  ST.E desc[UR10][R8.64+0x168], R53 ;  /* 0x0001683508007985 */ /* 0x0003e2000c10190a */
[----:B------:R-:W-:-:S03]  /*2b0c0*/  FMUL.FTZ R3, R7, R3 ;  /* 0x0000000307037220 */ /* 0x000fc60000410000 */
[----:B------:R3:W-:Y:S01]  /*2b0d0*/  ST.E desc[UR12][R8.64+0x16c], R55 ;  /* 0x00016c3708007985 */ /* 0x0007e2000c10190c */
[C---:B--2---:R-:W-:Y:S01]  /*2b0e0*/  FMUL.FTZ R51, R7.reuse, R150 ;  /* 0x0000009607337220 */ /* 0x044fe20000410000 */
[C---:B0-----:R-:W-:Y:S02]  /*2b0f0*/  FMUL.FTZ R47, R7.reuse, R146 ;  /* 0x00000092072f7220 */ /* 0x041fe40000410000 */
[----:B------:R-:W-:Y:S01]  /*2b100*/  ST.E desc[UR14][R8.64+0x178], R57 ;  /* 0x0001783908007985 */ /* 0x000fe2000c10190e */
[----:B-1----:R-:W-:-:S03]  /*2b110*/  FMUL.FTZ R53, R7, R148 ;  /* 0x0000009407357220 */ /* 0x002fc60000410000 */
[----:B------:R-:W-:Y:S01]  /*2b120*/  ST.E desc[UR16][R8.64+0x17c], R59 ;  /* 0x00017c3b08007985 */ /* 0x000fe2000c101910 */
[----:B------:R-:W-:-:S03]  /*2b130*/  FMUL.FTZ R87, R7, R87 ;  /* 0x0000005707577220 */ /* 0x000fc60000410000 */
[----:B------:R0:W-:Y:S01]  /*2b140*/  ST.E desc[UR6][R8.64+0x188], R49 ;  /* 0x0001883108007985 */ /* 0x0001e2000c101906 */
[----:B---3--:R-:W-:-:S03]  /*2b150*/  FMUL.FTZ R55, R7, R142 ;  /* 0x0000008e07377220 */ /* 0x008fc60000410000 */
[----:B------:R-:W-:Y:S01]  /*2b160*/  ST.E desc[UR4][R8.64+0x18c], R83 ;  /* 0x00018c5308007985 */ /* 0x000fe2000c101904 */
[----:B------:R-:W-:-:S03]  /*2b170*/  FMUL.FTZ R45, R7, R45 ;  /* 0x0000002d072d7220 */ /* 0x000fc60000410000 */
[----:B------:R-:W-:Y:S01]  /*2b180*/  ST.E desc[UR8][R8.64+0x198], R47 ;  /* 0x0001982f08007985 */ /* 0x000fe2000c101908 */
[----:B0-----:R-:W-:-:S03]  /*2b190*/  FMUL.FTZ R49, R7, R144 ;  /* 0x0000009007317220 */ /* 0x001fc60000410000 */
[----:B------:R0:W-:Y:S01]  /*2b1a0*/  ST.E desc[UR10][R8.64+0x19c], R3 ;  /* 0x00019c0308007985 */ /* 0x0001e2000c10190a */
[C---:B------:R-:W-:Y:S01]  /*2b1b0*/  FMUL.FTZ R85, R7.reuse, R85 ;  /* 0x0000005507557220 */ /* 0x040fe20000410000 */
[C---:B------:R-:W-:Y:S02]  /*2b1c0*/  FMUL.FTZ R97, R7.reuse, R97 ;  /* 0x0000006107617220 */ /* 0x040fe40000410000 */
[----:B------:R-:W-:Y:S01]  /*2b1d0*/  ST.E desc[UR12][R8.64+0x1a8], R51 ;  /* 0x0001a83308007985 */ /* 0x000fe2000c10190c */
[----:B----4-:R-:W-:-:S03]  /*2b1e0*/  FMUL.FTZ R89, R7, R89 ;  /* 0x0000005907597220 */ /* 0x010fc60000410000 */
[----:B------:R-:W-:Y:S01]  /*2b1f0*/  ST.E desc[UR14][R8.64+0x1ac], R53 ;  /* 0x0001ac3508007985 */ /* 0x000fe2000c10190e */
[----:B------:R-:W-:-:S03]  /*2b200*/  FMUL.FTZ R95, R7, R95 ;  /* 0x0000005f075f7220 */ /* 0x000fc60000410000 */
[----:B------:R-:W-:Y:S01]  /*2b210*/  ST.E desc[UR6][R8.64+0x1b8], R49 ;  /* 0x0001b83108007985 */ /* 0x000fe2000c101906 */
[----:B------:R-:W-:-:S03]  /*2b220*/  FMUL.FTZ R93, R7, R93 ;  /* 0x0000005d075d7220 */ /* 0x000fc60000410000 */
[----:B------:R-:W-:Y:S01]  /*2b230*/  ST.E desc[UR16][R8.64+0x1bc], R55 ;  /* 0x0001bc3708007985 */ /* 0x000fe2000c101910 */
[----:B------:R-:W-:-:S03]  /*2b240*/  FMUL.FTZ R91, R7, R91 ;  /* 0x0000005b075b7220 */ /* 0x000fc60000410000 */
        /* <DEDUP_REMOVED lines=8> */
[----:B------:R-:W3:Y:S04]  /*2b2d0*/  LDL.64 R6, [R0+0x58] ;  /* 0x0000580000067983 */ /* 0x000ee80000100a00 */
[----:B0-----:R-:W1:Y:S04]  /*2b2e0*/  LDL.64 R2, [R0] ;  /* 0x0000000000027983 */ /* 0x001e680000100a00 */
[----:B---3--:R-:W3:Y:S01]  /*2b2f0*/  LD.E R47, desc[UR4][R6.64] ;  /* 0x00000004062f7980 */ /* 0x008ee2000c101900 */
[----:B------:R-:W-:Y:S03]  /*2b300*/  BSSY B2, `(.L_x_11942) ;  /* 0x000001f000027945 */ /* 0x000fe60003800000 */
[----:B-1----:R2:W5:Y:S01]  /*2b310*/  LD.E R45, desc[UR4][R2.64] ;  /* 0x00000004022d7980 */ /* 0x002562000c101900 */
        /* <DEDUP_REMOVED lines=25> */
[----:B---3--:R-:W-:-:S04]  /*2b4b0*/  LOP3.LUT R47, R47, 0x1, RZ, 0xfc, !PT ;  /* 0x000000012f2f7812 */ /* 0x008fc800078efcff */
[----:B------:R-:W-:-:S13]  /*2b4c0*/  ISETP.NE.AND P0, PT, R47, 0x3, PT ;  /* 0x000000032f00780c */ /* 0x000fda0003f05270 */
[----:B--2---:R-:W-:Y:S05]  /*2b4d0*/  @!P0 BRA `(.L_x_11943) ;  /* 0x0000000000048947 */ /* 0x004fea0003800000 */
[----:B------:R-:W-:Y:S01]  /*2b4e0*/  BPT.TRAP 0x1 ;  /* 0x000000040000795c */ /* 0x000fe20000300000 */
.L_x_11943:
[----:B------:R-:W-:Y:S05]  /*2b4f0*/  BSYNC B2 ;  /* 0x0000000000027941 */ /* 0x000fea0003800000 */
.L_x_11942:
        /* <DEDUP_REMOVED lines=17> */
.L_x_11945:
[----:B------:R-:W-:Y:S05]  /*2b610*/  BSYNC B2 ;  /* 0x0000000000027941 */ /* 0x000fea0003800000 */
.L_x_11944:
        /* <DEDUP_REMOVED lines=10> */
.L_x_11947:
[----:B------:R-:W-:Y:S05]  /*2b6c0*/  BSYNC B2 ;  /* 0x0000000000027941 */ /* 0x000fea0003800000 */
.L_x_11946:
[----:B------:R-:W2:Y:S01]  /*2b6d0*/  LDL.64 R2, [R0+0x50] ;  /* 0x0000500000027983 */ /* 0x000ea20000100a00 */
        /* <DEDUP_REMOVED lines=9> */
[----:B-1----:R-:W4:Y:S01]  /*2b770*/  LDL.64 R6, [R0+0x70] ;  /* 0x0000700000067983 */ /* 0x002f220000100a00 */
[C---:B------:R-:W-:Y:S02]  /*2b780*/  R2UR UR9, R5.reuse ;  /* 0x00000000050972ca */ /* 0x040fe400000e0000 */
[----:B------:R-:W-:Y:S01]  /*2b790*/  R2UR UR10, R4 ;  /* 0x00000000040a72ca */ /* 0x000fe200000e0000 */
[----:B0----5:R-:W4:Y:S01]  /*2b7a0*/  LDL.64 R8, [R0+0x60] ;  /* 0x0000600000087983 */ /* 0x021f220000100a00 */
        /* <DEDUP_REMOVED lines=813> */
[----:B------:R-:W2:Y:S01]  /*2ea80*/  LD.E R14, desc[UR6][R8.64] ;  /* 0x00000006080e7980 */ /* 0x000ea2000c101900 */
[----:B------:R-:W-:-:S02]  /*2ea90*/  R2UR UR6, R4 ;  /* 0x00000000040672ca */ /* 0x000fc400000e0000 */
[C---:B------:R-:W-:Y:S01]  /*2eaa0*/  R2UR UR7, R5.reuse ;  /* 0x00000000050772ca */ /* 0x040fe200000e0000 */
[----:B------:R-:W3:Y:S01]  /*2eab0*/  LD.E R24, desc[UR30][R2.64] ;  /* 0x0000001e02187980 */ /* 0x000ee2000c101900 */
[C---:B------:R-:W-:Y:S02]  /*2eac0*/  R2UR UR30, R4.reuse ;  /* 0x00000000041e72ca */ /* 0x040fe400000e0000 */
[C---:B------:R-:W-:Y:S01]  /*2ead0*/  R2UR UR31, R5.reuse ;  /* 0x00000000051f72ca */ /* 0x040fe200000e0000 */
[----:B0-----:R-:W3:Y:S01]  /*2eae0*/  LD.E R25, desc[UR28][R2.64+0x4] ;  /* 0x0000041c02197980 */ /* 0x001ee2000c101900 */
        /* <DEDUP_REMOVED lines=378> */
[----:B------:R0:W-:Y:S01]  /*30290*/  ST.E desc[UR4][R2.64], R24 ;  /* 0x0000001802007985 */ /* 0x0001e2000c101904 */
[----:B------:R-:W-:-:S02]  /*302a0*/  R2UR UR4, R4 ;  /* 0x00000000040472ca */ /* 0x000fc400000e0000 */
[C---:B------:R-:W-:Y:S01]  /*302b0*/  R2UR UR5, R5.reuse ;  /* 0x00000000050572ca */ /* 0x040fe200000e0000 */
[----:B------:R1:W-:Y:S01]  /*302c0*/  ST.E desc[UR6][R2.64+0x4], R25 ;  /* 0x0000041902007985 */ /* 0x0003e2000c101906 */
[----:B------:R-:W-:Y:S02]  /*302d0*/  R2UR UR6, R4 ;  /* 0x00000000040672ca */ /* 0x000fe400000e0000 */
[----:B------:R-:W-:-:S09]  /*302e0*/  R2UR UR7, R5 ;  /* 0x00000000050772ca */ /* 0x000fd200000e0000 */
        /* <DEDUP_REMOVED lines=765> */
[C---:B------:R-:W-:Y:S01]  /*332c0*/  R2UR UR52, R4.reuse ;  /* 0x00000000043472ca */ /* 0x040fe200000e0000 */
        /* <DEDUP_REMOVED lines=350> */
[----:B------:R-:W-:Y:S02]  /*348b0*/  R2UR UR8, R4 ;  /* 0x00000000040872ca */ /* 0x000fe400000e0000 */
[C---:B------:R-:W-:Y:S01]  /*348c0*/  R2UR UR9, R5.reuse ;  /* 0x00000000050972ca */ /* 0x040fe200000e0000 */
        /* <DEDUP_REMOVED lines=1207> */
[----:B------:R-:W-:-:S13]  /*39440*/  R2UR UR5, R5 ;  /* 0x00000000050572ca */ /* 0x000fda00000e0000 */
        /* <DEDUP_REMOVED lines=2689> */
.L_x_11950:
[----:B------:R-:W-:Y:S05]  /*43c60*/  BSYNC B2 ;  /* 0x0000000000027941 */ /* 0x000fea0003800000 */
.L_x_11949:
        /* <DEDUP_REMOVED lines=9> */
[----:B---3--:R-:W-:Y:S01]  /*43d00*/  PRMT R0, R0, 0x654, R3 ;  /* 0x0000065400007816 */ /* 0x008fe20000000003 */
[----:B------:R-:W-:-:S03]  /*43d10*/  IMAD.MOV.U32 R3, RZ, RZ, 0x0 ;  /* 0x00000000ff037424 */ /* 0x000fc600078e00ff */
[----:B------:R0:W-:Y:S02]  /*43d20*/  SYNCS.ARRIVE.TRANS64.RED.A1T0 RZ, [R0+URZ], RZ ;  /* 0x000000ff00ff79a7 */ /* 0x0001e4000810043f */
[----:B0-----:R-:W-:Y:S05]  /*43d30*/  RET.REL.NODEC R2 `(_ZN7cutlass13device_kernelIN5flash11enable_sm90INS1_16FlashAttnFwdSm90INS1_25CollectiveMainloopFwdSm90ILi2EN4cute5tupleIJNS5_1CILi1EEES8_S8_EEENS6_IJNS7_ILi128EEENS7_ILi96EEENS7_ILi64EEEEEELi256ENS_10bfloat16_tEfNS_4arch4Sm90ELb0ELb1ELb1ELb1ELb1ELb0ELb0ELb1ELb0ELb1ELb1ELb0EEENS1_21CollectiveEpilogueFwdINS6_IJSA_NS7_ILi256EEESB_EEES9_SE_SG_Li256ELb1ELb1ELb1ELb0EEENS1_36VarlenDynamicPersistentTileSchedulerILi128ELi96ELi256ELi128ELb1ELb1ELb1ELb1ELb0ELb1EEEEEEEEEvNT_6ParamsE) ;  /* 0xfffffbc002b07950 */ /* 0x001fea0003c3ffff */
.L_x_11925:
[----:B0-----:R0:W1:Y:S02]  /*43d40*/  SYNCS.PHASECHK.TRANS64.TRYWAIT P0, [R2+URZ], R3 ;  /* 0x00000003020075a7 */ /* 0x001064000800017f */
[----:B-1----:R-:W-:Y:S05]  /*43d50*/  @!P0 NANOSLEEP.SYNCS 0x989680 ;  /* 0x009896800000895d */ /* 0x002fea0003900000 */
[----:B------:R-:W1:Y:S02]  /*43d60*/  @!P0 SYNCS.PHASECHK.TRANS64 P0, [R2+URZ], R3 ;  /* 0x00000003020085a7 */ /* 0x000e64000800007f */
[----:B-1----:R-:W-:Y:S05]  /*43d70*/  @!P0 BRA `(.L_x_11925) ;  /* 0xfffffffc00f08947 */ /* 0x002fea000383ffff */
[----:B------:R-:W-:Y:S05]  /*43d80*/  BRA `(.L_x_11924) ;  /* 0xfffffe28007c7947 */ /* 0x000fea000383ffff */
.L_x_11948:
[----:B0-----:R0:W1:Y:S02]  /*43d90*/  SYNCS.PHASECHK.TRANS64.TRYWAIT P0, [R8+URZ], R9 ;  /* 0x00000009080075a7 */ /* 0x001064000800017f */
[----:B-1----:R-:W-:Y:S05]  /*43da0*/  @!P0 NANOSLEEP.SYNCS 0x989680 ;  /* 0x009896800000895d */ /* 0x002fea0003900000 */
[----:B------:R-:W1:Y:S02]  /*43db0*/  @!P0 SYNCS.PHASECHK.TRANS64 P0, [R8+URZ], R9 ;  /* 0x00000009080085a7 */ /* 0x000e64000800007f */
[----:B-1----:R-:W-:Y:S05]  /*43dc0*/  @!P0 BRA `(.L_x_11948) ;  /* 0xfffffffc00f08947 */ /* 0x002fea000383ffff */
[----:B------:R-:W-:Y:S05]  /*43dd0*/  BRA `(.L_x_11947) ;  /* 0xfffffe7800387947 */ /* 0x000fea000383ffff */
.L_x_11951:
        /* <DEDUP_REMOVED lines=10> */
.L_x_15773:


//--------------------- .text._ZN7cutlass13device_kernelIN5flash11enable_sm90INS1_16FlashAttnFwdSm90INS1_25CollectiveMainloopFwdSm90ILi2EN4cute5tupleIJNS5_1CILi1EEES8_S8_EEENS6_IJNS7_ILi128EEENS7_ILi96EEENS7_ILi64EEEEEELi256ENS_10bfloat16_tEfNS_4arch4Sm90ELb0ELb1ELb1ELb1ELb1ELb1ELb0ELb1ELb0ELb1ELb1ELb0EEENS1_21CollectiveEpilogueFwdINS6_IJSA_NS7_ILi256EEESB_EEES9_SE_SG_Li256ELb1ELb1ELb1ELb0EEENS1_36VarlenDynamicPersistentTileSchedulerILi128ELi96ELi256ELi128ELb1ELb1ELb1ELb1ELb0ELb1EEEEEEEEEvNT_6ParamsE --------------------------
	.section	.text._ZN7cutlass13device_kernelIN5flash11enable_sm90INS1_16FlashAttnFwdSm90INS1_25CollectiveMainloopFwdSm90ILi2EN4cute5tupleIJNS5_1CILi1EEES8_S8_EEENS6_IJNS7_ILi128EEENS7_ILi96EEENS7_ILi64EEEEEELi256ENS_10bfloat16_tEfNS_4arch4Sm90ELb0ELb1ELb1ELb1ELb1ELb1ELb0ELb1ELb0ELb1ELb1ELb0EEENS1_21CollectiveEpilogueFwdINS6_IJSA_NS7_ILi256EEESB_EEES9_SE_SG_Li256ELb1ELb1ELb1ELb0EEENS1_36VarlenDynamicPersistentTileSchedulerILi128ELi96ELi256ELi128ELb1ELb1ELb1ELb1ELb0ELb1EEEEEEEEEvNT_6ParamsE,"ax",@progbits
	.align	128
.text._ZN7cutlass13device_kernelIN5flash11enable_sm90INS1_16FlashAttnFwdSm90INS1_25CollectiveMainloopFwdSm90ILi2EN4cute5tupleIJNS5_1CILi1EEES8_S8_EEENS6_IJNS7_ILi128EEENS7_ILi96EEENS7_ILi64EEEEEELi256ENS_10bfloat16_tEfNS_4arch4Sm90ELb0ELb1ELb1ELb1ELb1ELb1ELb0ELb1ELb0ELb1ELb1ELb0EEENS1_21CollectiveEpilogueFwdINS6_IJSA_NS7_ILi256EEESB_EEES9_SE_SG_Li256ELb1ELb1ELb1ELb0EEENS1_36VarlenDynamicPersistentTileSchedulerILi128ELi96ELi256ELi128ELb1ELb1ELb1ELb1ELb0ELb1EEEEEEEEEvNT_6ParamsE:
        .type           _ZN7cutlass13device_kernelIN5flash11enable_sm90INS1_16FlashAttnFwdSm90INS1_25CollectiveMainloopFwdSm90ILi2EN4cute5tupleIJNS5_1CILi1EEES8_S8_EEENS6_IJNS7_ILi128EEENS7_ILi96EEENS7_ILi64EEEEEELi256ENS_10bfloat16_tEfNS_4arch4Sm90ELb0ELb1ELb1ELb1ELb1ELb1ELb0ELb1ELb0ELb1ELb1ELb0EEENS1_21CollectiveEpilogueFwdINS6_IJSA_NS7_ILi256EEESB_EEES9_SE_SG_Li256ELb1ELb1ELb1ELb0EEENS1_36VarlenDynamicPersistentTileSchedulerILi128ELi96ELi256ELi128ELb1ELb1ELb1ELb1ELb0ELb1EEEEEEEEEvNT_6ParamsE,@function
        .size           _ZN7cutlass13device_kernelIN5flash11enable_sm90INS1_16FlashAttnFwdSm90INS1_25CollectiveMainloopFwdSm90ILi2EN4cute5tupleIJNS5_1CILi1EEES8_S8_EEENS6_IJNS7_ILi128EEENS7_ILi96EEENS7_ILi64EEEEEELi256ENS_10bfloat16_tEfNS_4arch4Sm90ELb0ELb1ELb1ELb1ELb1ELb1ELb0ELb1ELb0ELb1ELb1ELb0EEENS1_21CollectiveEpilogueFwdINS6_IJSA_NS7_ILi256EEESB_EEES9_SE_SG_Li256ELb1ELb1ELb1ELb0EEENS1_36VarlenDynamicPersistentTileSchedulerILi128ELi96ELi256ELi128ELb1ELb1ELb1ELb1ELb0ELb1EEEEEEEEEvNT_6ParamsE,(.L_x_15775 - _ZN7cutlass13device_kernelIN5flash11enable_sm90INS1_16FlashAttnFwdSm90INS1_25CollectiveMainloopFwdSm90ILi2EN4cute5tupleIJNS5_1CILi1EEES8_S8_EEENS6_IJNS7_ILi128EEENS7_ILi96EEENS7_ILi64EEEEEELi256ENS_10bfloat16_tEfNS_4arch4Sm90ELb0ELb1ELb1ELb1ELb1ELb1ELb0ELb1ELb0ELb1ELb1ELb0EEENS1_21CollectiveEpilogueFwdINS6_IJSA_NS7_ILi256EEESB_EEES9_SE_SG_Li256ELb1ELb1ELb1ELb0EEENS1_36VarlenDynamicPersistentTileSchedulerILi128ELi96ELi256ELi128ELb1ELb1ELb1ELb1ELb0ELb1EEEEEEEEEvNT_6ParamsE)
        .other          _ZN7cutlass13device_kernelIN5flash11enable_sm90INS1_16FlashAttnFwdSm90INS1_25CollectiveMainloopFwdSm90ILi2EN4cute5tupleIJNS5_1CILi1EEES8_S8_EEENS6_IJNS7_ILi128EEENS7_ILi96EEENS7_ILi64EEEEEELi256ENS_10bfloat16_tEfNS_4arch4Sm90ELb0ELb1ELb1ELb1ELb1ELb1ELb0ELb1ELb0ELb1ELb1ELb0EEENS1_21CollectiveEpilogueFwdINS6_IJSA_NS7_ILi256EEESB_EEES9_SE_SG_Li256ELb1ELb1ELb1ELb0EEENS1_36VarlenDynamicPersistentTileSchedulerILi128ELi96ELi256ELi128ELb1ELb1ELb1ELb1ELb0ELb1EEEEEEEEEvNT_6ParamsE,@"STO_CUDA_ENTRY STV_DEFAULT"
_ZN7cutlass13device_kernelIN5flash11enable_sm90INS1_16FlashAttnFwdSm90INS1_25CollectiveMainloopFwdSm90ILi2EN4cute5tupleIJNS5_1CILi1EEES8_S8_EEENS6_IJNS7_ILi128EEENS7_ILi96EEENS7_ILi64EEEEEELi256ENS_10bfloat16_tEfNS_4arch4Sm90ELb0ELb1ELb1ELb1ELb1ELb1ELb0ELb1ELb0ELb1ELb1ELb0EEENS1_21CollectiveEpilogueFwdINS6_IJSA_NS7_ILi256EEESB_EEES9_SE_SG_Li256ELb1ELb1ELb1ELb0EEENS1_36VarlenDynamicPersistentTileSchedulerILi128ELi96ELi256ELi128ELb1ELb1ELb1ELb1ELb0ELb1EEEEEEEEEvNT_6ParamsE:
        /* <DEDUP_REMOVED lines=23> */
.L_x_11953:
[----:B------:R-:W-:Y:S05]  /*0170*/  BSYNC B0 ;  /* 0x0000000000007941 */ /* 0x000fea0003800000 */
.L_x_11952:
        /* <DEDUP_REMOVED lines=41> */
.L_x_11954:
        /* <DEDUP_REMOVED lines=22> */
.L_x_11955:
        /* <DEDUP_REMOVED lines=18> */
.L_x_11956:
        /* <DEDUP_REMOVED lines=22> */
.L_x_11957:
        /* <DEDUP_REMOVED lines=22> */
.L_x_11958:
        /* <DEDUP_REMOVED lines=8> */
.L_x_11961:
[----:B------:R-:W-:-:S08]  /*09d0*/  NOP ;  /* 0x0000000000007918 */ /* 0x000fd00000000000 */
[----:B------:R-:W0:Y:S02]  /*09e0*/  USETMAXREG.TRY_ALLOC.CTAPOOL UP0, 0xe8 ;  /* 0x000000e8000079c8 */ /* 0x000e240008000600 */
[----:B0-----:R-:W-:-:S13]  /*09f0*/  PLOP3.LUT P0, PT, PT, PT, UP0, 0x80, 0x0 ;  /* 0x000000000000781c */ /* 0x001fda0003f0f008 */
[----:B------:R-:W-:Y:S05]  /*0a00*/  @!P0 BRA `(.L_x_11961) ;  /* 0xfffffffc00f08947 */ /* 0x000fea000383ffff */
[----:B------:R-:W0:Y:S01]  /*0a10*/  S2R R0, SR_TID.X ;  /* 0x0000000000007919 */ /* 0x000e220000002100 */
[----:B------:R-:W1:Y:S01]  /*0a20*/  S2UR UR4, SR_CgaCtaId ;  /* 0x00000000000479c3 */ /* 0x000e620000008800 */
[----:B------:R-:W-:-:S07]  /*0a30*/  MOV R2, 0x400 ;  /* 0x0000040000027802 */ /* 0x000fce0000000f00 */
[----:B------:R-:W-:Y:S06]  /*0a40*/  BAR.ARV 0x8, 0x180 ;  /* 0x0206000000007b1d */ /* 0x000fec0000002000 */
[----:B------:R-:W-:Y:S04]  /*0a50*/  STL.64 [R1+0x1c0], RZ ;  /* 0x0001c0ff01007387 */ /* 0x000fe80000100a00 */
[----:B------:R-:W-:Y:S01]  /*0a60*/  STL [R1+0x1c8], RZ ;  /* 0x0001c8ff01007387 */ /* 0x000fe20000100800 */
[----:B-1----:R-:W-:Y:S01]  /*0a70*/  IMAD.U32 R27, RZ, RZ, UR4 ;  /* 0x00000004ff1b7e24 */ /* 0x002fe2000f8e00ff */
[----:B------:R-:W-:-:S04]  /*0a80*/  ULDC UR4, c[0x0][0xc3c] ;  /* 0x00030f0000047ab9 */ /* 0x000fc80000000800 */
[----:B------:R-:W-:Y:S02]  /*0a90*/  LEA R2, R27, R2, 0x18 ;  /* 0x000000021b027211 */ /* 0x000fe400078ec0ff */
[----:B0-----:R-:W-:-:S04]  /*0aa0*/  SHF.R.U32.HI R0, RZ, 0x7, R0 ;  /* 0x00000007ff007819 */ /* 0x001fc80000011600 */
[----:B------:R-:W-:-:S13]  /*0ab0*/  ISETP.NE.AND P0, PT, R0, 0x1, PT ;  /* 0x000000010000780c */ /* 0x000fda0003f05270 */
[----:B------:R-:W-:Y:S08]  /*0ac0*/  @!P0 BAR.ARV 0x9, 0x100 ;  /* 0x0244000000008b1d */ /* 0x000ff00000002000 */
[----:B------:R-:W-:Y:S06]  /*0ad0*/  BAR.SYNC.DEFER_BLOCKING 0x5, 0x180 ;  /* 0x0146000000007b1d */ /* 0x000fec0000010000 */
[----:B------:R-:W0:Y:S02]  /*0ae0*/  LDS.128 R100, [R2+0x228d0] ;  /* 0x0228d00002647984 */ /* 0x000e240000000c00 */
[----:B------:R-:W-:Y:S06]  /*0af0*/  BAR.ARV 0x4, 0x180 ;  /* 0x0106000000007b1d */ /* 0x000fec0000002000 */
[----:B0-----:R-:W-:-:S13]  /*0b00*/  ISETP.GE.AND P0, PT, R103, UR4, PT ;  /* 0x0000000467007c0c */ /* 0x001fda000bf06270 */
[----:B------:R-:W-:Y:S05]  /*0b10*/  @P0 BRA `(.L_x_11962) ;  /* 0x000002d800f40947 */ /* 0x000fea0003800000 */
[----:B------:R-:W0:Y:S01]  /*0b20*/  S2R R0, SR_TID.X ;  /* 0x0000000000007919 */ /* 0x000e220000002100 */
[----:B------:R-:W-:Y:S01]  /*0b30*/  IMAD.MOV.U32 R152, RZ, RZ, RZ ;  /* 0x000000ffff987224 */ /* 0x000fe200078e00ff */
[----:B------:R-:W-:Y:S01]  /*0b40*/  UMOV UR37, URZ ;  /* 0x0000003f00257c82 */ /* 0x000fe20008000000 */
[----:B------:R-:W-:Y:S02]  /*0b50*/  IMAD.MOV.U32 R185, RZ, RZ, RZ ;  /* 0x000000ffffb97224 */ /* 0x000fe400078e00ff */
[----:B0-----:R-:W-:-:S05]  /*0b60*/  VIADD R205, R0, 0xffffff80 ;  /* 0xffffff8000cd7836 */ /* 0x001fca0000000000 */
[----:B------:R-:W-:-:S04]  /*0b70*/  SHF.R.S32.HI R0, RZ, 0x1f, R205 ;  /* 0x0000001fff007819 */ /* 0x000fc800000114cd */
[CC--:B------:R-:W-:Y:S02]  /*0b80*/  LEA.HI R3, R0.reuse, R205.reuse, RZ, 0x7 ;  /* 0x000000cd00037211 */ /* 0x0c0fe400078f38ff */
[----:B------:R-:W-:Y:S02]  /*0b90*/  LEA.HI R8, R0, R205, RZ, 0x4 ;  /* 0x000000cd00087211 */ /* 0x000fe400078f20ff */
[----:B------:R-:W-:Y:S02]  /*0ba0*/  LOP3.LUT R4, R3, 0xffffff80, RZ, 0xc0, !PT ;  /* 0xffffff8003047812 */ /* 0x000fe400078ec0ff */
[----:B------:R-:W-:Y:S02]  /*0bb0*/  SHF.R.S32.HI R12, RZ, 0x7, R3 ;  /* 0x00000007ff0c7819 */ /* 0x000fe40000011403 */
[----:B------:R-:W-:Y:S01]  /*0bc0*/  SHF.R.S32.HI R9, RZ, 0x4, R8 ;  /* 0x00000004ff097819 */ /* 0x000fe20000011408 */
[----:B------:R-:W-:Y:S01]  /*0bd0*/  IMAD.IADD R11, R205, 0x1, -R4 ;  /* 0x00000001cd0b7824 */ /* 0x000fe200078e0a04 */
[----:B------:R-:W-:-:S02]  /*0be0*/  LEA.HI R3, R3, R12, RZ, 0x1 ;  /* 0x0000000c03037211 */ /* 0x000fc400078f08ff */
[----:B------:R-:W-:Y:S02]  /*0bf0*/  LEA.HI R10, R8, R9, RZ, 0x1 ;  /* 0x00000009080a7211 */ /* 0x000fe400078f08ff */
[----:B------:R-:W-:Y:S01]  /*0c00*/  SHF.R.S32.HI R4, RZ, 0x1f, R11 ;  /* 0x0000001fff047819 */ /* 0x000fe2000001140b */
[----:B------:R-:W-:Y:S01]  /*0c10*/  STL [R1+0x428], R11 ;  /* 0x0004280b01007387 */ /* 0x000fe20000100800 */
        /* <DEDUP_REMOVED lines=9> */
[----:B------:R-:W-:Y:S02]  /*0cb0*/  LOP3.LUT R7, R7, 0xfffffff8, RZ, 0xc0, !PT ;  /* 0xfffffff807077812 */ /* 0x000fe400078ec0ff */
[----:B------:R-:W-:Y:S01]  /*0cc0*/  LOP3.LUT R8, R8, 0x3fffff0, RZ, 0xc0, !PT ;  /* 0x03fffff008087812 */ /* 0x000fe200078ec0ff */
[----:B------:R-:W-:Y:S01]  /*0cd0*/  IMAD.IADD R10, R9, 0x1, -R10 ;  /* 0x00000001090a7824 */ /* 0x000fe200078e0a0a */
[-C--:B------:R-:W-:Y:S01]  /*0ce0*/  LEA.HI R188, R0, R205.reuse, RZ, 0x5 ;  /* 0x000000cd00bc7211 */ /* 0x080fe200078f28ff */
[----:B------:R-:W-:Y:S01]  /*0cf0*/  IMAD.IADD R7, R6, 0x1, -R7 ;  /* 0x0000000106077824 */ /* 0x000fe200078e0a07 */
[----:B------:R-:W-:-:S02]  /*0d00*/  LEA.HI R6, R0, R205, RZ, 0x2 ;  /* 0x000000cd00067211 */ /* 0x000fc400078f10ff */
[----:B------:R-:W-:Y:S01]  /*0d10*/  LEA.HI R9, R0, R205, RZ, 0x3 ;  /* 0x000000cd00097211 */ /* 0x000fe200078f18ff */
[----:B------:R-:W-:Y:S01]  /*0d20*/  IMAD R4, R4, 0x10, R7 ;  /* 0x0000001004047824 */ /* 0x000fe200078e0207 */
[----:B------:R-:W-:Y:S01]  /*0d30*/  SHF.R.S32.HI R18, RZ, 0x2, R6 ;  /* 0x00000002ff127819 */ /* 0x000fe20000011406 */
[----:B------:R-:W-:Y:S01]  /*0d40*/  IMAD.IADD R7, R205, 0x1, -R8 ;  /* 0x00000001cd077824 */ /* 0x000fe200078e0a08 */
[----:B------:R-:W-:Y:S01]  /*0d50*/  LOP3.LUT R0, R6, 0xfffffffc, RZ, 0xc0, !PT ;  /* 0xfffffffc06007812 */ /* 0x000fe200078ec0ff */
[----:B------:R-:W-:Y:S01]  /*0d60*/  IMAD R196, R3, 0x40, R4 ;  /* 0x0000004003c47824 */ /* 0x000fe200078e0204 */
[----:B------:R-:W-:Y:S01]  /*0d70*/  SHF.R.S32.HI R3, RZ, 0x1f, R6 ;  /* 0x0000001fff037819 */ /* 0x000fe20000011406 */
[----:B------:R-:W-:Y:S01]  /*0d80*/  VIADD R13, R18, 0x40 ;  /* 0x00000040120d7836 */ /* 0x000fe20000000000 */
[----:B------:R-:W-:Y:S01]  /*0d90*/  LOP3.LUT R8, R9, 0xfffffff8, RZ, 0xc0, !PT ;  /* 0xfffffff809087812 */ /* 0x000fe200078ec0ff */
[----:B------:R-:W-:Y:S01]  /*0da0*/  IMAD.IADD R12, R205, 0x1, -R0 ;  /* 0x00000001cd0c7824 */ /* 0x000fe200078e0a00 */
[----:B------:R-:W-:Y:S01]  /*0db0*/  LEA.HI R3, R3, R18, RZ, 0x3 ;  /* 0x0000001203037211 */ /* 0x000fe200078f18ff */
[----:B------:R-:W-:Y:S01]  /*0dc0*/  IMAD.SHL.U32 R195, R13, 0x40, RZ ;  /* 0x000000400dc37824 */ /* 0x000fe200078e00ff */
[----:B------:R-:W-:Y:S01]  /*0dd0*/  SHF.R.S32.HI R4, RZ, 0x3, R9 ;  /* 0x00000003ff047819 */ /* 0x000fe20000011409 */
[----:B------:R-:W-:Y:S01]  /*0de0*/  IMAD.IADD R205, R205, 0x1, -R8 ;  /* 0x00000001cdcd7824 */ /* 0x000fe200078e0a08 */
[----:B------:R-:W-:Y:S01]  /*0df0*/  SHF.R.S32.HI R4, RZ, 0x1f, R13 ;  /* 0x0000001fff047819 */ /* 0x000fe2000001140d */
[----:B------:R-:W-:Y:S01]  /*0e00*/  IMAD.SHL.U32 R22, R12, 0x4, RZ ;  /* 0x000000040c167824 */ /* 0x000fe200078e00ff */
[----:B------:R-:W-:Y:S01]  /*0e10*/  LOP3.LUT R3, R3, 0xfffffff8, RZ, 0xc0, !PT ;  /* 0xfffffff803037812 */ /* 0x000fe200078ec0ff */
[----:B------:R-:W-:Y:S01]  /*0e20*/  IMAD.SHL.U32 R187, R205, 0x8, RZ ;  /* 0x00000008cdbb7824 */ /* 0x000fe200078e00ff */
[----:B------:R-:W-:Y:S01]  /*0e30*/  SHF.R.S32.HI R188, RZ, 0x5, R188 ;  /* 0x00000005ffbc7819 */ /* 0x000fe200000114bc */
[----:B------:R-:W-:Y:S01]  /*0e40*/  VIADD R186, R22, 0x10 ;  /* 0x0000001016ba7836 */ /* 0x000fe20000000000 */
[----:B------:R-:W-:Y:S01]  /*0e50*/  LEA.HI R0, R12, R12, RZ, 0x1 ;  /* 0x0000000c0c007211 */ /* 0x000fe200078f08ff */
[----:B------:R-:W-:Y:S01]  /*0e60*/  IMAD.IADD R3, R18, 0x1, -R3 ;  /* 0x0000000112037824 */ /* 0x000fe200078e0a03 */
[----:B------:R-:W-:Y:S01]  /*0e70*/  LEA.HI R4, R4, R13, RZ, 0x3 ;  /* 0x0000000d04047211 */ /* 0x000fe200078f18ff */
[----:B------:R-:W-:Y:S01]  /*0e80*/  IMAD R7, R188, 0x10, R7 ;  /* 0x00000010bc077824 */ /* 0x000fe200078e0207 */
[----:B------:R-:W-:Y:S01]  /*0e90*/  LOP3.LUT R0, R0, 0x1ffffffe, RZ, 0xc0, !PT ;  /* 0x1ffffffe00007812 */ /* 0x000fe200078ec0ff */
[----:B------:R-:W-:Y:S01]  /*0ea0*/  IMAD.SHL.U32 R16, R12, 0x8, RZ ;  /* 0x000000080c107824 */ /* 0x000fe200078e00ff */
[----:B------:R-:W-:Y:S01]  /*0eb0*/  LOP3.LUT R195, R195, 0x1c0, RZ, 0xc0, !PT ;  /* 0x000001c0c3c37812 */ /* 0x000fe200078ec0ff */
[----:B------:R-:W-:Y:S01]  /*0ec0*/  IMAD.SHL.U32 R4, R4, 0x40, RZ ;  /* 0x0000004004047824 */ /* 0x000fe200078e00ff */
[----:B------:R0:W-:Y:S01]  /*0ed0*/  STL [R1+0x41c], R3 ;  /* 0x00041c0301007387 */ /* 0x0001e20000100800 */
[----:B------:R-:W-:Y:S01]  /*0ee0*/  IMAD R10, R7, 0x8, R10 ;  /* 0x00000008070a7824 */ /* 0x000fe200078e020a */
[----:B------:R-:W-:Y:S01]  /*0ef0*/  SHF.R.S32.HI R7, RZ, 0x1f, R186 ;  /* 0x0000001fff077819 */ /* 0x000fe200000114ba */
[C---:B------:R-:W-:Y:S01]  /*0f00*/  VIADD R202, R187.reuse, 0xc0 ;  /* 0x000000c0bbca7836 */ /* 0x040fe20000000000 */
[----:B------:R-:W-:Y:S01]  /*0f10*/  SHF.R.U32.HI R6, RZ, 0x3, R195 ;  /* 0x00000003ff067819 */ /* 0x000fe200000116c3 */
[----:B------:R-:W-:Y:S01]  /*0f20*/  VIADD R200, R187, 0x80 ;  /* 0x00000080bbc87836 */ /* 0x000fe20000000000 */
[----:B------:R-:W-:Y:S01]  /*0f30*/  LOP3.LUT R199, R4, 0xfffffe00, RZ, 0xc0, !PT ;  /* 0xfffffe0004c77812 */ /* 0x000fe200078ec0ff */
[----:B------:R1:W-:Y:S01]  /*0f40*/  STL [R1+0x424], R7 ;  /* 0x0004240701007387 */ /* 0x0003e20000100800 */
[----:B------:R-:W-:Y:S01]  /*0f50*/  LOP3.LUT R5, R5, 0x7ffffffc, RZ, 0xc0, !PT ;  /* 0x7ffffffc05057812 */ /* 0x000fe200078ec0ff */
[----:B------:R-:W-:Y:S01]  /*0f60*/  VIADD R201, R187, 0x40 ;  /* 0x00000040bbc97836 */ /* 0x000fe20000000000 */
[----:B0-----:R-:W-:Y:S01]  /*0f70*/  SHF.R.S32.HI R3, RZ, 0x1f, R187 ;  /* 0x0000001fff037819 */ /* 0x001fe200000114bb */
[----:B------:R-:W-:Y:S01]  /*0f80*/  IMAD.IADD R3, R12, 0x1, -R0 ;  /* 0x000000010c037824 */ /* 0x000fe200078e0a00 */
[----:B------:R-:W-:Y:S01]  /*0f90*/  LOP3.LUT R0, R195, 0x38, R16, 0xf8, !PT ;  /* 0x00000038c3007812 */ /* 0x000fe200078ef810 */
[----:B------:R-:W-:Y:S01]  /*0fa0*/  IMAD.IADD R5, R11, 0x1, -R5 ;  /* 0x000000010b057824 */ /* 0x000fe200078e0a05 */
[----:B------:R-:W-:Y:S01]  /*0fb0*/  STL [R1+0x420], R12 ;  /* 0x0004200c01007387 */ /* 0x000fe20000100800 */
[----:B------:R-:W-:Y:S01]  /*0fc0*/  SHF.R.S32.HI R4, RZ, 0x1f, R200 ;  /* 0x0000001fff047819 */ /* 0x000fe200000114c8 */
[----:B------:R-:W-:Y:S01]  /*0fd0*/  IMAD.SHL.U32 R4, R10, 0x8, RZ ;  /* 0x000000080a047824 */ /* 0x000fe200078e00ff */
[----:B-1----:R-:W-:Y:S01]  /*0fe0*/  LOP3.LUT R7, R199, R0, R6, 0xf6, !PT ;  /* 0x00000000c7077212 */ /* 0x002fe200078ef606 */
[----:B------:R-:W-:Y:S01]  /*0ff0*/  IMAD.SHL.U32 R197, R5, 0x2, RZ ;  /* 0x0000000205c57824 */ /* 0x000fe200078e00ff */
[----:B------:R-:W-:Y:S01]  /*1000*/  SHF.R.S32.HI R5, RZ, 0x1f, R202 ;  /* 0x0000001fff057819 */ /* 0x000fe200000114ca */
[----:B------:R-:W-:Y:S01]  /*1010*/  VIADD R19, R16, 0x20 ;  /* 0x0000002010137836 */ /* 0x000fe20000000000 */
[----:B------:R-:W-:Y:S01]  /*1020*/  SHF.R.S32.HI R8, RZ, 0x1f, R201 ;  /* 0x0000001fff087819 */ /* 0x000fe200000114c9 */
[----:B------:R-:W-:Y:S01]  /*1030*/  IMAD R0, R7, 0x2, R2 ;  /* 0x0000000207007824 */ /* 0x000fe200078e0202 */
[----:B------:R-:W-:Y:S01]  /*1040*/  STL [R1+0x438], R4 ;  /* 0x0004380401007387 */ /* 0x000fe20000100800 */
        /* <DEDUP_REMOVED lines=10> */
[C---:B------:R-:W-:Y:S02]  /*10f0*/  VIADD R213, R197.reuse, 0xe8 ;  /* 0x000000e8c5d57836 */ /* 0x040fe40000000000 */
[C---:B0-----:R-:W-:Y:S02]  /*1100*/  VIADD R0, R197.reuse, 0x60 ;  /* 0x00000060c5007836 */ /* 0x041fe40000000000 */
        /* <DEDUP_REMOVED lines=43> */
[----:B------:R-:W-:Y:S01]  /*13c0*/  VIADD R211, R197, 0xf8 ;  /* 0x000000f8c5d37836 */ /* 0x000fe20000000000 */
        /* <DEDUP_REMOVED lines=8> */
[----:B0-----:R-:W-:-:S07]  /*1450*/  SHF.R.S32.HI R4, RZ, 0x1f, R211 ;  /* 0x0000001fff047819 */ /* 0x001fce00000114d3 */
.L_x_12210:
[----:B------:R-:W-:Y:S05]  /*1460*/  YIELD ;  /* 0x0000000000007946 */ /* 0x000fea0003800000 */
[----:B------:R-:W-:Y:S01]  /*1470*/  ULDC.64 UR4, c[0x0][0xa28] ;  /* 0x00028a0000047ab9 */ /* 0x000fe20000000a00 */
[----:B-12-4-:R-:W0:Y:S01]  /*1480*/  LDC.64 R4, c[0x0][0xa08] ;  /* 0x00028200ff047b82 */ /* 0x016e220000000a00 */
[----:B------:R-:W-:Y:S01]  /*1490*/  ISETP.NE.U32.AND P1, PT, RZ, UR4, PT ;  /* 0x00000004ff007c0c */ /* 0x000fe2000bf25070 */
[----:B---3--:R-:W-:Y:S02]  /*14a0*/  IMAD.MOV.U32 R10, RZ, RZ, RZ ;  /* 0x000000ffff0a7224 */ /* 0x008fe400078e00ff */
[----:B------:R-:W-:Y:S01]  /*14b0*/  IMAD.MOV.U32 R32, RZ, RZ, RZ ;  /* 0x000000ffff207224 */ /* 0x000fe200078e00ff */
[----:B------:R-:W-:Y:S01]  /*14c0*/  ISETP.NE.AND.EX P1, PT, RZ, UR5, PT, P1 ;  /* 0x00000005ff007c0c */ /* 0x000fe2000bf25310 */
[----:B------:R-:W-:-:S02]  /*14d0*/  ULDC.64 UR4, c[0x0][0xa18] ;  /* 0x0002860000047ab9 */ /* 0x000fc40000000a00 */
        /* <DEDUP_REMOVED lines=25> */
[----:B--2---:R-:W-:Y:S06]  /*1670*/  @P2 BRA `(.L_x_11963) ;  /* 0x0000000000242947 */ /* 0x004fec0003800000 */
        /* <DEDUP_REMOVED lines=9> */
.L_x_11963:
[----:B------:R-:W-:Y:S01]  /*1710*/  ULDC.64 UR4, c[0x0][0xa20] ;  /* 0x0002880000047ab9 */ /* 0x000fe20000000a00 */
[C---:B------:R-:W-:Y:S01]  /*1720*/  LOP3.LUT R3, R102.reuse, 0xff000000, RZ, 0xc0, !PT ;  /* 0xff00000066037812 */ /* 0x040fe200078ec0ff */
[----:B------:R-:W-:Y:S01]  /*1730*/  IMAD.MOV.U32 R208, RZ, RZ, R103 ;  /* 0x000000ffffd07224 */ /* 0x000fe200078e0067 */
[----:B------:R-:W-:Y:S02]  /*1740*/  ISETP.NE.U32.AND P1, PT, RZ, UR4, PT ;  /* 0x00000004ff007c0c */ /* 0x000fe4000bf25070 */
[C---:B------:R-:W-:Y:S02]  /*1750*/  LOP3.LUT R0, R102.reuse, 0xff0000, RZ, 0xc0, !PT ;  /* 0x00ff000066007812 */ /* 0x040fe400078ec0ff */
[----:B------:R-:W-:Y:S02]  /*1760*/  ISETP.NE.AND.EX P1, PT, RZ, UR5, PT, P1 ;  /* 0x00000005ff007c0c */ /* 0x000fe4000bf25310 */
[----:B------:R-:W-:Y:S02]  /*1770*/  SHF.R.U32.HI R3, RZ, 0x8, R3 ;  /* 0x00000008ff037819 */ /* 0x000fe40000011603 */
[----:B------:R-:W-:-:S02]  /*1780*/  LOP3.LUT R153, R102, 0xffff, RZ, 0xc0, !PT ;  /* 0x0000ffff66997812 */ /* 0x000fc400078ec0ff */
[----:B------:R-:W-:-:S07]  /*1790*/  LEA.HI R204, R0, R3, RZ, 0x10 ;  /* 0x0000000300cc7211 */ /* 0x000fce00078f80ff */
[----:B------:R-:W-:Y:S05]  /*17a0*/  @!P1 BRA `(.L_x_11964) ;  /* 0x0000000000109947 */ /* 0x000fea0003800000 */
[----:B------:R-:W0:Y:S02]  /*17b0*/  LDC.64 R4, c[0x0][0xa20] ;  /* 0x00028800ff047b82 */ /* 0x000e240000000a00 */
[----:B0-----:R-:W-:-:S05]  /*17c0*/  IMAD.WIDE R4, R103, 0x4, R4 ;  /* 0x0000000467047825 */ /* 0x001fca00078e0204 */
[----:B------:R0:W5:Y:S01]  /*17d0*/  LDG.E R33, desc[UR42][R4.64] ;  /* 0x0000002a04217981 */ /* 0x000162000c1e1900 */
[----:B------:R-:W-:Y:S05]  /*17e0*/  BRA `(.L_x_11965) ;  /* 0x0000000000107947 */ /* 0x000fea0003800000 */
.L_x_11964:
[----:B------:R-:W-:Y:S05]  /*17f0*/  @!P0 BRA `(.L_x_11965) ;  /* 0x00000000000c8947 */ /* 0x000fea0003800000 */
[----:B------:R-:W2:Y:S04]  /*1800*/  LDG.E R0, desc[UR42][R4.64] ;  /* 0x0000002a04007981 */ /* 0x000ea8000c1e1900 */
[----:B------:R-:W2:Y:S02]  /*1810*/  LDG.E R33, desc[UR42][R4.64+0x4] ;  /* 0x0000042a04217981 */ /* 0x000ea4000c1e1900 */
[----:B--2---:R-:W-:-:S07]  /*1820*/  IMAD.IADD R33, R33, 0x1, -R0 ;  /* 0x0000000121217824 */ /* 0x004fce00078e0a00 */
.L_x_11965:
[----:B------:R-:W-:Y:S01]  /*1830*/  ULDC.64 UR4, c[0x0][0xa10] ;  /* 0x0002840000047ab9 */ /* 0x000fe20000000a00 */
[----:B0-----:R-:W0:Y:S01]  /*1840*/  LDC R4, c[0x0][0x448] ;  /* 0x00011200ff047b82 */ /* 0x001e220000000800 */
[----:B------:R-:W-:-:S04]  /*1850*/  ISETP.NE.U32.AND P0, PT, RZ, UR4, PT ;  /* 0x00000004ff007c0c */ /* 0x000fc8000bf05070 */
[----:B------:R-:W-:Y:S01]  /*1860*/  ISETP.NE.AND.EX P0, PT, RZ, UR5, PT, P0 ;  /* 0x00000005ff007c0c */ /* 0x000fe2000bf05300 */
[----:B------:R-:W-:Y:S02]  /*1870*/  ULDC.64 UR4, c[0x0][0xa30] ;  /* 0x00028c0000047ab9 */ /* 0x000fe40000000a00 */
[----:B------:R-:W-:-:S04]  /*1880*/  ISETP.NE.U32.AND P1, PT, RZ, UR4, PT ;  /* 0x00000004ff007c0c */ /* 0x000fc8000bf25070 */
[----:B------:R-:W-:-:S06]  /*1890*/  ISETP.NE.AND.EX P1, PT, RZ, UR5, PT, P1 ;  /* 0x00000005ff007c0c */ /* 0x000fcc000bf25310 */
[----:B------:R-:W1:Y:S08]  /*18a0*/  @P0 LDC.64 R6, c[0x0][0xa10] ;  /* 0x00028400ff060b82 */ /* 0x000e700000000a00 */
[----:B------:R-:W2:Y:S01]  /*18b0*/  @P1 LDC.64 R8, c[0x0][0xa30] ;  /* 0x00028c00ff081b82 */ /* 0x000ea20000000a00 */
[----:B-1----:R-:W-:-:S05]  /*18c0*/  @P0 IMAD.WIDE R6, R103, 0x4, R6 ;  /* 0x0000000467060825 */ /* 0x002fca00078e0206 */
[----:B------:R-:W3:Y:S04]  /*18d0*/  @P0 LDG.E R0, desc[UR42][R6.64] ;  /* 0x0000002a06000981 */ /* 0x000ee8000c1e1900 */
[----:B------:R-:W3:Y:S01]  /*18e0*/  @P0 LDG.E R3, desc[UR42][R6.64+0x4] ;  /* 0x0000042a06030981 */ /* 0x000ee2000c1e1900 */
[----:B-----5:R-:W-:Y:S02]  /*18f0*/  IMAD.MOV.U32 R44, RZ, RZ, R33 ;  /* 0x000000ffff2c7224 */ /* 0x020fe400078e0021 */
[----:B--2---:R-:W-:-:S05]  /*1900*/  @P1 IMAD.WIDE R8, R103, 0x4, R8 ;  /* 0x0000000467081825 */ /* 0x004fca00078e0208 */
[----:B------:R1:W5:Y:S01]  /*1910*/  @P1 LDG.E R44, desc[UR42][R8.64] ;  /* 0x0000002a082c1981 */ /* 0x000362000c1e1900 */
[----:B0-----:R-:W-:Y:S01]  /*1920*/  ISETP.NE.AND P1, PT, R4, 0x1, PT ;  /* 0x000000010400780c */ /* 0x001fe20003f25270 */
[----:B------:R-:W-:Y:S01]  /*1930*/  IMAD.SHL.U32 R203, R101, 0x80, RZ ;  /* 0x0000008065cb7824 */ /* 0x000fe200078e00ff */
[----:B------:R-:W0:Y:S01]  /*1940*/  LDC.64 R4, c[0x0][0x9e0] ;  /* 0x00027800ff047b82 */ /* 0x000e220000000a00 */
[----:B------:R-:W-:-:S10]  /*1950*/  IMAD.IADD R13, R33, 0x1, -R10 ;  /* 0x00000001210d7824 */ /* 0x000fd400078e0a0a */
[----:B------:R-:W2:Y:S08]  /*1960*/  @P1 LDC R12, c[0x0][0x44c] ;  /* 0x00011300ff0c1b82 */ /* 0x000eb00000000800 */
[----:B------:R-:W4:Y:S01]  /*1970*/  @P1 LDC R11, c[0x0][0x450] ;  /* 0x00011400ff0b1b82 */ /* 0x000f220000000800 */
[----:B0-----:R-:W-:Y:S01]  /*1980*/  ISETP.GE.AND P2, PT, R5, 0x1, PT ;  /* 0x000000010500780c */ /* 0x001fe20003f46270 */
[----:B---3--:R-:W-:-:S02]  /*1990*/  @P0 IMAD.IADD R24, R3, 0x1, -R0 ;  /* 0x0000000103180824 */ /* 0x008fc400078e0a00 */
[----:B------:R-:W-:Y:S02]  /*19a0*/  VIADD R3, R203, 0x7f ;  /* 0x0000007fcb037836 */ /* 0x000fe40000000000 */
[----:B------:R-:W-:Y:S02]  /*19b0*/  IMAD.IADD R29, R13, 0x1, R24 ;  /* 0x000000010d1d7824 */ /* 0x000fe400078e0218 */
[----:B--2---:R-:W-:-:S03]  /*19c0*/  @P1 IMAD.HI.U32 R6, R3, R12, RZ ;  /* 0x0000000c03061227 */ /* 0x004fc600078e00ff */
[C---:B------:R-:W-:Y:S01]  /*19d0*/  IADD3 R210, R29.reuse, 0x1, -R28 ;  /* 0x000000011dd27810 */ /* 0x040fe20007ffe81c */
[----:B------:R-:W-:Y:S02]  /*19e0*/  VIADD R0, R29, 0x5f ;  /* 0x0000005f1d007836 */ /* 0x000fe40000000000 */
[----:B------:R-:W-:Y:S01]  /*19f0*/  IMAD.MOV.U32 R7, RZ, RZ, R3 ;  /* 0x000000ffff077224 */ /* 0x000fe200078e0003 */
[----:B----4-:R-:W-:Y:S01]  /*1a00*/  @P1 SHF.R.U32.HI R7, RZ, R11, R6 ;  /* 0x0000000bff071219 */ /* 0x010fe20000011606 */
[----:B------:R-:W-:-:S04]  /*1a10*/  IMAD.HI R0, R0, 0x2aaaaaab, RZ ;  /* 0x2aaaaaab00007827 */ /* 0x000fc800078e02ff */
[----:B-1----:R-:W-:Y:S01]  /*1a20*/  IMAD.IADD R9, R210, 0x1, R7 ;  /* 0x00000001d2097824 */ /* 0x002fe200078e0207 */
        /* <DEDUP_REMOVED lines=15> */
.L_x_11968:
[----:B------:R-:W-:-:S13]  /*1b20*/  ISETP.NE.AND P0, PT, R5, 0x1, PT ;  /* 0x000000010500780c */ /* 0x000fda0003f05270 */
[----:B------:R-:W0:Y:S02]  /*1b30*/  @P0 LDC.64 R6, c[0x0][0x9e8] ;  /* 0x00027a00ff060b82 */ /* 0x000e240000000a00 */
[----:B0-----:R-:W-:-:S05]  /*1b40*/  @P0 IMAD.HI.U32 R6, R0, R6, RZ ;  /* 0x0000000600060227 */ /* 0x001fca00078e00ff */
[----:B------:R-:W-:-:S07]  /*1b50*/  @P0 SHF.R.U32.HI R0, RZ, R7, R6 ;  /* 0x00000007ff000219 */ /* 0x000fce0000011606 */
.L_x_11969:
[----:B------:R-:W-:Y:S05]  /*1b60*/  BSYNC B0 ;  /* 0x0000000000007941 */ /* 0x000fea0003800000 */
.L_x_11967:
[----:B------:R-:W-:-:S05]  /*1b70*/  IMAD R3, R0, R5, R5 ;  /* 0x0000000500037224 */ /* 0x000fca00078e0205 */
[----:B------:R-:W-:-:S07]  /*1b80*/  VIMNMX R4, R4, R3, PT ;  /* 0x0000000304047248 */ /* 0x000fce0003fe0100 */
.L_x_11966:
[----:B------:R-:W0:Y:S01]  /*1b90*/  @P1 LDC R6, c[0x0][0x44c] ;  /* 0x00011300ff061b82 */ /* 0x000e220000000800 */
[----:B------:R-:W-:Y:S01]  /*1ba0*/  VIADD R4, R4, 0x5f ;  /* 0x0000005f04047836 */ /* 0x000fe20000000000 */
[----:B------:R-:W-:Y:S01]  /*1bb0*/  ULDC UR4, c[0x0][0x9dc] ;  /* 0x0002770000047ab9 */ /* 0x000fe20000000800 */
[----:B------:R-:W-:Y:S02]  /*1bc0*/  IMAD.MOV.U32 R0, RZ, RZ, R203 ;  /* 0x000000ffff007224 */ /* 0x000fe400078e00cb */
[----:B------:R-:W-:-:S03]  /*1bd0*/  IMAD.HI R4, R4, 0x2aaaaaab, RZ ;  /* 0x2aaaaaab04047827 */ /* 0x000fc600078e02ff */
[----:B------:R-:W1:Y:S01]  /*1be0*/  @P1 LDC R7, c[0x0][0x450] ;  /* 0x00011400ff071b82 */ /* 0x000e620000000800 */
[----:B------:R-:W-:Y:S01]  /*1bf0*/  IMAD.IADD R207, R29, 0x1, -R28 ;  /* 0x000000011dcf7824 */ /* 0x000fe200078e0a1c */
[----:B------:R-:W-:-:S04]  /*1c00*/  SHF.R.U32.HI R3, RZ, 0x1f, R4 ;  /* 0x0000001fff037819 */ /* 0x000fc80000011604 */
[----:B------:R-:W-:-:S04]  /*1c10*/  LEA.HI.SX32 R3, R4, R3, 0x1c ;  /* 0x0000000304037211 */ /* 0x000fc800078fe2ff */
        /* <DEDUP_REMOVED lines=16> */
.L_x_11972:
[----:B------:R-:W-:-:S13]  /*1d20*/  ISETP.NE.AND P0, PT, R5, 0x1, PT ;  /* 0x000000010500780c */ /* 0x000fda0003f05270 */
[----:B------:R-:W0:Y:S02]  /*1d30*/  @P0 LDC.64 R6, c[0x0][0x9e8] ;  /* 0x00027a00ff060b82 */ /* 0x000e240000000a00 */
[----:B0-----:R-:W-:-:S05]  /*1d40*/  @P0 IMAD.HI.U32 R6, R0, R6, RZ ;  /* 0x0000000600060227 */ /* 0x001fca00078e00ff */
[----:B------:R-:W-:-:S07]  /*1d50*/  @P0 SHF.R.U32.HI R0, RZ, R7, R6 ;  /* 0x00000007ff000219 */ /* 0x000fce0000011606 */
.L_x_11973:
[----:B------:R-:W-:Y:S05]  /*1d60*/  BSYNC B0 ;  /* 0x0000000000007941 */ /* 0x000fea0003800000 */
.L_x_11971:
[----:B------:R-:W-:-:S05]  /*1d70*/  IMAD R0, R0, R5, RZ ;  /* 0x0000000500007224 */ /* 0x000fca00078e02ff */
[----:B------:R-:W-:-:S07]  /*1d80*/  VIMNMX R3, R3, R0, !PT ;  /* 0x0000000003037248 */ /* 0x000fce0007fe0100 */
.L_x_11970:
[----:B------:R-:W-:Y:S01]  /*1d90*/  IMAD.HI R3, R3, 0x2aaaaaab, RZ ;  /* 0x2aaaaaab03037827 */ /* 0x000fe200078e02ff */
[----:B------:R-:W-:Y:S01]  /*1da0*/  BSSY B0, `(.L_x_11974) ;  /* 0x0000028000007945 */ /* 0x000fe20003800000 */
[----:B------:R-:W-:Y:S02]  /*1db0*/  LOP3.LUT R209, R204, 0xff, RZ, 0xc0, !PT ;  /* 0x000000ffccd17812 */ /* 0x000fe400078ec0ff */
[----:B------:R-:W-:Y:S02]  /*1dc0*/  SHF.R.U32.HI R204, RZ, 0x10, R204 ;  /* 0x00000010ffcc7819 */ /* 0x000fe400000116cc */
[----:B------:R-:W-:-:S04]  /*1dd0*/  SHF.R.U32.HI R0, RZ, 0x1f, R3 ;  /* 0x0000001fff007819 */ /* 0x000fc80000011603 */
[----:B------:R-:W-:-:S04]  /*1de0*/  LEA.HI.SX32 R0, R3, R0, 0x1c ;  /* 0x0000000003007211 */ /* 0x000fc800078fe2ff */
[----:B------:R-:W-:Y:S01]  /*1df0*/  VIMNMX R9, RZ, R0, !PT ;  /* 0x00000000ff097248 */ /* 0x000fe20007fe0100 */
[----:B------:R-:W-:-:S03]  /*1e00*/  IMAD.MOV.U32 R0, RZ, RZ, RZ ;  /* 0x000000ffff007224 */ /* 0x000fc600078e00ff */
        /* <DEDUP_REMOVED lines=33> */
.L_x_11975:
[----:B------:R-:W-:Y:S05]  /*2020*/  BSYNC B0 ;  /* 0x0000000000007941 */ /* 0x000fea0003800000 */
.L_x_11974:
        /* <DEDUP_REMOVED lines=37> */
.L_x_11978:
[----:B------:R-:W-:Y:S05]  /*2280*/  BSYNC B6 ;  /* 0x0000000000067941 */ /* 0x000fea0003800000 */
.L_x_11977:
        /* <DEDUP_REMOVED lines=20> */
.L_x_11980:
[----:B------:R-:W-:Y:S05]  /*23d0*/  BSYNC B6 ;  /* 0x0000000000067941 */ /* 0x000fea0003800000 */
.L_x_11979:
[----:B------:R-:W2:Y:S01]  /*23e0*/  LDL R21, [R1+0x41c] ;  /* 0x00041c0001157983 */ /* 0x000ea20000100800 */
[----:B------:R-:W0:Y:S01]  /*23f0*/  LDC R3, c[0x0][0x3f4] ;  /* 0x0000fd00ff037b82 */ /* 0x000e220000000800 */
[----:B------:R-:W-:Y:S01]  /*2400*/  ULDC.64 UR4, c[0x0][0x9f8] ;  /* 0x00027e0000047ab9 */ /* 0x000fe20000000a00 */
[----:B------:R-:W-:Y:S01]  /*2410*/  IMAD.IADD R0, R32, 0x1, R33 ;  /* 0x0000000120007824 */ /* 0x000fe200078e0221 */
[----:B------:R-:W-:-:S04]  /*2420*/  ISETP.NE.U32.AND P0, PT, RZ, UR4, PT ;  /* 0x00000004ff007c0c */ /* 0x000fc8000bf05070 */
[----:B------:R-:W-:Y:S02]  /*2430*/  ISETP.NE.AND.EX P0, PT, RZ, UR5, PT, P0 ;  /* 0x00000005ff007c0c */ /* 0x000fe4000bf05300 */
[----:B0-----:R-:W-:-:S04]  /*2440*/  ISETP.GE.AND P1, PT, R16, R3, PT ;  /* 0x000000031000720c */ /* 0x001fc80003f26270 */
[----:B------:R-:W-:-:S05]  /*2450*/  SEL R3, R3, RZ, P1 ;  /* 0x000000ff03037207 */ /* 0x000fca0000800000 */
[----:B------:R-:W-:Y:S02]  /*2460*/  IMAD.IADD R6, R16, 0x1, R3 ;  /* 0x0000000110067824 */ /* 0x000fe400078e0203 */
[----:B------:R-:W-:-:S03]  /*2470*/  IMAD.MOV.U32 R3, RZ, RZ, R103 ;  /* 0x000000ffff037224 */ /* 0x000fc600078e0067 */
[----:B------:R-:W-:Y:S01]  /*2480*/  SHF.R.S32.HI R7, RZ, 0x1f, R6 ;  /* 0x0000001fff077819 */ /* 0x000fe20000011406 */
[----:B--2---:R-:W-:Y:S01]  /*2490*/  IMAD.SHL.U32 R20, R21, 0x40, RZ ;  /* 0x0000004015147824 */ /* 0x004fe200078e00ff */
[----:B------:R-:W-:Y:S06]  /*24a0*/  @!P0 BRA `(.L_x_11981) ;  /* 0x00000000000c8947 */ /* 0x000fec0003800000 */
[----:B------:R-:W0:Y:S02]  /*24b0*/  LDC.64 R4, c[0x0][0x9f8] ;  /* 0x00027e00ff047b82 */ /* 0x000e240000000a00 */
[----:B0-----:R-:W-:-:S05]  /*24c0*/  IMAD.WIDE R4, R103, 0x4, R4 ;  /* 0x0000000467047825 */ /* 0x001fca00078e0204 */
[----:B------:R0:W5:Y:S02]  /*24d0*/  LDG.E R3, desc[UR42][R4.64] ;  /* 0x0000002a04037981 */ /* 0x000164000c1e1900 */
.L_x_11981:
[----:B------:R-:W2:Y:S01]  /*24e0*/  LDL R10, [R1+0x420] ;  /* 0x00042000010a7983 */ /* 0x000ea20000100800 */
[----:B0-----:R-:W0:Y:S01]  /*24f0*/  S2R R4, SR_TID.X ;  /* 0x0000000000047919 */ /* 0x001e220000002100 */
[----:B------:R-:W-:Y:S02]  /*2500*/  LOP3.LUT R20, R20, 0x1c0, RZ, 0xc0, !PT ;  /* 0x000001c014147812 */ /* 0x000fe400078ec0ff */
[----:B------:R-:W-:Y:S02]  /*2510*/  LOP3.LUT P3, RZ, R21, 0x4, RZ, 0xc0, !PT ;  /* 0x0000000415ff7812 */ /* 0x000fe4000786c0ff */
[----:B------:R-:W-:Y:S02]  /*2520*/  LEA.HI R6, R7, R6, RZ, 0x3 ;  /* 0x0000000607067211 */ /* 0x000fe400078f18ff */
[----:B0-----:R-:W-:-:S04]  /*2530*/  SHF.R.U32.HI R4, RZ, 0x7, R4 ;  /* 0x00000007ff047819 */ /* 0x001fc80000011604 */
[----:B------:R-:W-:Y:S02]  /*2540*/  ISETP.NE.AND P0, PT, R4, 0x1, PT ;  /* 0x000000010400780c */ /* 0x000fe40003f05270 */
[----:B------:R-:W-:Y:S02]  /*2550*/  LOP3.LUT R8, R20, 0x18, R16, 0xf8, !PT ;  /* 0x0000001814087812 */ /* 0x000fe400078ef810 */
[----:B------:R-:W-:-:S09]  /*2560*/  SHF.R.U32.HI R21, RZ, 0x3, R20 ;  /* 0x00000003ff157819 */ /* 0x000fd20000011614 */
[----:B------:R-:W-:Y:S05]  /*2570*/  @!P0 WARPSYNC.ALL ;  /* 0x0000000000008948 */ /* 0x000fea0003800000 */
[----:B------:R-:W-:Y:S01]  /*2580*/  ULDC UR4, c[0x0][0x2f4] ;  /* 0x0000bd0000047ab9 */ /* 0x000fe20000000800 */
[----:B------:R-:W-:Y:S01]  /*2590*/  IMAD.MOV.U32 R46, RZ, RZ, 0x20 ;  /* 0x00000020ff2e7424 */ /* 0x000fe200078e00ff */
[----:B------:R-:W-:Y:S01]  /*25a0*/  @!P0 BAR.SYNC.DEFER_BLOCKING 0x9, 0x100 ;  /* 0x0244000000008b1d */ /* 0x000fe20000010000 */
[----:B------:R-:W-:-:S04]  /*25b0*/  ISETP.GE.AND P2, PT, R19, UR4, PT ;  /* 0x0000000413007c0c */ /* 0x000fc8000bf46270 */
[----:B------:R-:W-:Y:S02]  /*25c0*/  SEL R4, RZ, 0xffffffff, P2 ;  /* 0xffffffffff047807 */ /* 0x000fe40001000000 */
[----:B------:R-:W-:Y:S02]  /*25d0*/  LOP3.LUT R47, R8, R21, RZ, 0x3c, !PT ;  /* 0x00000015082f7212 */ /* 0x000fe400078e3cff */
[----:B------:R-:W-:Y:S01]  /*25e0*/  SHF.R.U32.HI R9, RZ, 0x3, R195 ;  /* 0x00000003ff097819 */ /* 0x000fe200000116c3 */
[----:B------:R-:W-:Y:S01]  /*25f0*/  IMAD.SHL.U32 R5, R4, 0x2, RZ ;  /* 0x0000000204057824 */ /* 0x000fe200078e00ff */
[----:B------:R-:W-:Y:S02]  /*2600*/  LOP3.LUT R4, R195, 0x38, R6, 0xf8, !PT ;  /* 0x00000038c3047812 */ /* 0x000fe400078ef806 */
[----:B------:R-:W-:Y:S01]  /*2610*/  ISETP.GE.AND P0, PT, R16, UR4, PT ;  /* 0x0000000410007c0c */ /* 0x000fe2000bf06270 */
[----:B------:R-:W-:Y:S01]  /*2620*/  IMAD R47, R188, 0x200, R47 ;  /* 0x00000200bc2f7824 */ /* 0x000fe200078e022f */
[----:B------:R-:W-:-:S02]  /*2630*/  SEL R46, R46, 0xffffffe0, !P3 ;  /* 0xffffffe02e2e7807 */ /* 0x000fc40005800000 */
[----:B------:R-:W-:Y:S02]  /*2640*/  LOP3.LUT R4, R4, R9, RZ, 0x3c, !PT ;  /* 0x0000000904047212 */ /* 0x000fe400078e3cff */
[----:B------:R-:W-:Y:S01]  /*2650*/  SEL R48, RZ, 0x1, P0 ;  /* 0x00000001ff307807 */ /* 0x000fe20000000000 */
[----:B------:R-:W-:Y:S01]  /*2660*/  IMAD.IADD R50, R46, 0x1, R47 ;  /* 0x000000012e327824 */ /* 0x000fe200078e022f */
[----:B-----5:R-:W-:Y:S01]  /*2670*/  SHF.R.S32.HI R51, RZ, 0x1f, R3 ;  /* 0x0000001fff337819 */ /* 0x020fe20000011403 */
[----:B------:R-:W-:Y:S01]  /*2680*/  IMAD.IADD R53, R199, 0x1, R4 ;  /* 0x00000001c7357824 */ /* 0x000fe200078e0204 */
[----:B------:R-:W-:Y:S02]  /*2690*/  LOP3.LUT R48, R5, 0x2, R48, 0xe2, !PT ;  /* 0x0000000205307812 */ /* 0x000fe400078ee230 */
[----:B------:R-:W-:Y:S01]  /*26a0*/  SHF.R.S32.HI R52, RZ, 0x3, R6 ;  /* 0x00000003ff347819 */ /* 0x000fe20000011406 */
[----:B--2---:R-:W-:-:S07]  /*26b0*/  IMAD R49, R10, 0x40, R18 ;  /* 0x000000400a317824 */ /* 0x004fce00078e0212 */
.L_x_12039:
        /* <DEDUP_REMOVED lines=13> */
[----:B----4-:R-:W4:Y:S01]  /*2790*/  @P2 LDC R10, c[0x0][0x438] ;  /* 0x00010e00ff0a2b82 */ /* 0x010f220000000800 */
        /* <DEDUP_REMOVED lines=12> */
[----:B------:R-:W-:Y:S05]  /*2860*/  YIELD ;  /* 0x0000000000007946 */ /* 0x000fea0003800000 */
[----:B------:R-:W-:Y:S01]  /*2870*/  IMAD R61, R61, R6, R12 ;  /* 0x000000063d3d7224 */ /* 0x000fe200078e020c */
[----:B------:R-:W-:Y:S01]  /*2880*/  BSSY B0, `(.L_x_11982) ;  /* 0x0000381000007945 */ /* 0x000fe20003800000 */
[----:B------:R-:W-:Y:S01]  /*2890*/  IMAD R6, R152, 0x1800, R47 ;  /* 0x0000180098067824 */ /* 0x000fe200078e022f */
[----:B------:R-:W-:Y:S01]  /*28a0*/  ISETP.GT.AND P2, PT, R26, R25, PT ;  /* 0x000000191a00720c */ /* 0x000fe20003f44270 */
[----:B------:R-:W-:-:S02]  /*28b0*/  IMAD R68, R152, 0x1800, R50 ;  /* 0x0000180098447824 */ /* 0x000fc400078e0232 */
[--C-:B------:R-:W-:Y:S02]  /*28c0*/  IMAD R69, R6, 0x2, R31.reuse ;  /* 0x0000000206457824 */ /* 0x100fe400078e021f */
[----:B------:R-:W-:Y:S01]  /*28d0*/  IMAD R68, R68, 0x2, R31 ;  /* 0x0000000244447824 */ /* 0x000fe200078e021f */
[----:B0-----:R-:W-:Y:S07]  /*28e0*/  @!P0 BRA `(.L_x_11983) ;  /* 0x0000003000d88947 */ /* 0x001fee0003800000 */
[----:B------:R-:W-:Y:S01]  /*28f0*/  SHF.R.S32.HI R64, RZ, 0x1f, R61 ;  /* 0x0000001fff407819 */ /* 0x000fe2000001143d */
[----:B------:R-:W-:Y:S01]  /*2900*/  ULDC.64 UR4, c[0x0][0x300] ;  /* 0x0000c00000047ab9 */ /* 0x000fe20000000a00 */
[----:B------:R-:W0:Y:S01]  /*2910*/  LDC.64 R10, c[0x0][0x3f8] ;  /* 0x0000fe00ff0a7b82 */ /* 0x000e220000000a00 */
[C---:B------:R-:W-:Y:S01]  /*2920*/  IMAD.WIDE.U32 R4, R61.reuse, UR4, RZ ;  /* 0x000000043d047c25 */ /* 0x040fe2000f8e00ff */
[----:B-----5:R-:W-:Y:S01]  /*2930*/  SHF.R.S32.HI R65, RZ, 0x1f, R60 ;  /* 0x0000001fff417819 */ /* 0x020fe2000001143c */
[----:B------:R-:W-:Y:S02]  /*2940*/  ULDC.U8 UR6, c[0x0][0x410] ;  /* 0x0001040000067ab9 */ /* 0x000fe40000000000 */
[----:B------:R-:W-:Y:S01]  /*2950*/  IMAD R6, R64, UR4, RZ ;  /* 0x0000000440067c24 */ /* 0x000fe2000f8e02ff */
[----:B------:R-:W-:Y:S02]  /*2960*/  ISETP.NE.AND P0, PT, RZ, UR6, PT ;  /* 0x00000006ff007c0c */ /* 0x000fe4000bf05270 */
[----:B------:R-:W1:Y:S01]  /*2970*/  LDC.64 R12, c[0x0][0x408] ;  /* 0x00010200ff0c7b82 */ /* 0x000e620000000a00 */
[----:B------:R-:W-:Y:S01]  /*2980*/  IMAD R7, R61, UR5, R6 ;  /* 0x000000053d077c24 */ /* 0x000fe2000f8e0206 */
[----:B------:R-:W-:-:S03]  /*2990*/  ULDC.64 UR4, c[0x0][0x310] ;  /* 0x0000c40000047ab9 */ /* 0x000fc60000000a00 */
[----:B------:R-:W-:Y:S02]  /*29a0*/  IMAD.IADD R5, R5, 0x1, R7 ;  /* 0x0000000105057824 */ /* 0x000fe400078e0207 */
[----:B------:R-:W-:Y:S02]  /*29b0*/  IMAD R7, R65, UR4, RZ ;  /* 0x0000000441077c24 */ /* 0x000fe4000f8e02ff */
[----:B------:R-:W-:-:S04]  /*29c0*/  IMAD.WIDE.U32 R4, R60, UR4, R4 ;  /* 0x000000043c047c25 */ /* 0x000fc8000f8e0004 */
[----:B------:R-:W-:Y:S01]  /*29d0*/  IMAD R7, R60, UR5, R7 ;  /* 0x000000053c077c24 */ /* 0x000fe2000f8e0207 */
[----:B------:R-:W-:Y:S01]  /*29e0*/  ULDC.64 UR4, c[0x0][0x308] ;  /* 0x0000c20000047ab9 */ /* 0x000fe20000000a00 */
[----:B0-----:R-:W-:-:S04]  /*29f0*/  IMAD.WIDE.U32 R14, R26, R10, RZ ;  /* 0x0000000a1a0e7225 */ /* 0x001fc800078e00ff */
[----:B------:R-:W-:Y:S01]  /*2a00*/  IMAD.IADD R5, R5, 0x1, R7 ;  /* 0x0000000105057824 */ /* 0x000fe200078e0207 */
[----:B------:R-:W-:Y:S01]  /*2a10*/  SHF.R.S32.HI R7, RZ, 0x1f, R26 ;  /* 0x0000001fff077819 */ /* 0x000fe2000001141a */
[----:B------:R-:W-:-:S04]  /*2a20*/  IMAD.WIDE.U32 R4, R153, UR4, R4 ;  /* 0x0000000499047c25 */ /* 0x000fc8000f8e0004 */
[----:B------:R-:W-:Y:S01]  /*2a30*/  IMAD R59, R153, UR5, R5 ;  /* 0x00000005993b7c24 */ /* 0x000fe2000f8e0205 */
[----:B------:R-:W-:Y:S01]  /*2a40*/  ULDC.64 UR4, c[0x0][0x2e8] ;  /* 0x0000ba0000047ab9 */ /* 0x000fe20000000a00 */
[C---:B------:R-:W-:Y:S01]  /*2a50*/  IMAD R5, R7.reuse, R10, RZ ;  /* 0x0000000a07057224 */ /* 0x040fe200078e02ff */
[----:B------:R-:W-:Y:S01]  /*2a60*/  LEA R58, P3, R4, UR4, 0x1 ;  /* 0x00000004043a7c11 */ /* 0x000fe2000f8608ff */
[-C--:B-1----:R-:W-:Y:S02]  /*2a70*/  IMAD R7, R7, R12.reuse, RZ ;  /* 0x0000000c07077224 */ /* 0x082fe400078e02ff */
[----:B------:R-:W-:Y:S01]  /*2a80*/  IMAD.WIDE.U32 R54, R26, R12, RZ ;  /* 0x0000000c1a367225 */ /* 0x000fe200078e00ff */
[----:B------:R-:W-:-:S03]  /*2a90*/  LEA.HI.X R59, R4, UR5, R59, 0x1, P3 ;  /* 0x00000005043b7c11 */ /* 0x000fc600098f0c3b */
[C---:B------:R-:W-:Y:S02]  /*2aa0*/  IMAD R5, R26.reuse, R11, R5 ;  /* 0x0000000b1a057224 */ /* 0x040fe400078e0205 */
[----:B------:R-:W-:Y:S02]  /*2ab0*/  IMAD R7, R26, R13, R7 ;  /* 0x0000000d1a077224 */ /* 0x000fe400078e0207 */
[----:B------:R-:W-:Y:S02]  /*2ac0*/  IMAD.IADD R63, R15, 0x1, R5 ;  /* 0x000000010f3f7824 */ /* 0x000fe400078e0205 */
[----:B------:R-:W-:Y:S01]  /*2ad0*/  IMAD.IADD R67, R55, 0x1, R7 ;  /* 0x0000000137437824 */ /* 0x000fe200078e0207 */
[----:B------:R-:W-:Y:S06]  /*2ae0*/  @!P0 BRA `(.L_x_11984) ;  /* 0x00000018002c8947 */ /* 0x000fec0003800000 */
[----:B------:R-:W-:Y:S01]  /*2af0*/  IMAD R66, R26, -0x60, R24 ;  /* 0xffffffa01a427824 */ /* 0x000fe200078e0218 */
[----:B------:R-:W-:Y:S01]  /*2b00*/  BSSY B1, `(.L_x_11985) ;  /* 0x0000036000017945 */ /* 0x000fe20003800000 */
[----:B------:R-:W-:Y:S01]  /*2b10*/  VIADD R32, R18, 0x40 ;  /* 0x0000004012207836 */ /* 0x000fe20000000000 */
[----:B------:R-:W-:Y:S02]  /*2b20*/  CS2R R8, SRZ ;  /* 0x0000000000087805 */ /* 0x000fe4000001ff00 */
[----:B------:R-:W-:Y:S02]  /*2b30*/  CS2R R38, SRZ ;  /* 0x0000000000267805 */ /* 0x000fe4000001ff00 */
[----:B------:R-:W-:Y:S02]  /*2b40*/  VIMNMX R66, R66, 0x60, PT ;  /* 0x0000006042427848 */ /* 0x000fe40003fe0100 */
[----:B------:R-:W-:Y:S02]  /*2b50*/  CS2R R42, SRZ ;  /* 0x00000000002a7805 */ /* 0x000fe4000001ff00 */
[----:B------:R-:W-:-:S02]  /*2b60*/  CS2R R40, SRZ ;  /* 0x0000000000287805 */ /* 0x000fc4000001ff00 */
[----:B------:R-:W-:Y:S02]  /*2b70*/  CS2R R34, SRZ ;  /* 0x0000000000227805 */ /* 0x000fe4000001ff00 */
[-C--:B------:R-:W-:Y:S02]  /*2b80*/  ISETP.GE.AND P0, PT, R18, R66.reuse, PT ;  /* 0x000000421200720c */ /* 0x080fe40003f06270 */
[----:B------:R-:W-:Y:S02]  /*2b90*/  CS2R R56, SRZ ;  /* 0x0000000000387805 */ /* 0x000fe4000001ff00 */
[----:B------:R-:W-:Y:S02]  /*2ba0*/  ISETP.GE.AND P4, PT, R32, R66, PT ;  /* 0x000000422000720c */ /* 0x000fe40003f86270 */
[----:B------:R-:W-:-:S07]  /*2bb0*/  CS2R R32, SRZ ;  /* 0x0000000000207805 */ /* 0x000fce000001ff00 */
[----:B------:R-:W-:Y:S05]  /*2bc0*/  @P0 BRA `(.L_x_11986) ;  /* 0x0000000000a40947 */ /* 0x000fea0003800000 */
[----:B------:R-:W-:Y:S01]  /*2bd0*/  SHF.R.S32.HI R5, RZ, 0x1f, R18 ;  /* 0x0000001fff057819 */ /* 0x000fe20000011412 */
[----:B------:R-:W-:Y:S01]  /*2be0*/  ULDC.64 UR4, c[0x0][0x3e8] ;  /* 0x0000fa0000047ab9 */ /* 0x000fe20000000a00 */
[----:B------:R-:W-:Y:S01]  /*2bf0*/  SHF.R.S32.HI R23, RZ, 0x1f, R22 ;  /* 0x0000001fff177819 */ /* 0x000fe20000011416 */
[----:B------:R-:W-:Y:S01]  /*2c00*/  ULDC.64 UR6, c[0x0][0x400] ;  /* 0x0001000000067ab9 */ /* 0x000fe20000000a00 */
[----:B------:R-:W-:Y:S01]  /*2c10*/  CS2R R42, SRZ ;  /* 0x00000000002a7805 */ /* 0x000fe2000001ff00 */
[C---:B------:R-:W-:Y:S01]  /*2c20*/  IMAD R4, R5.reuse, R10, RZ ;  /* 0x0000000a05047224 */ /* 0x040fe200078e02ff */
[----:B------:R-:W-:Y:S01]  /*2c30*/  CS2R R56, SRZ ;  /* 0x0000000000387805 */ /* 0x000fe2000001ff00 */
[----:B------:R-:W-:Y:S02]  /*2c40*/  IMAD R5, R5, R12, RZ ;  /* 0x0000000c05057224 */ /* 0x000fe400078e02ff */
[C---:B------:R-:W-:Y:S02]  /*2c50*/  IMAD R7, R18.reuse, R11, R4 ;  /* 0x0000000b12077224 */ /* 0x040fe400078e0204 */
[C---:B------:R-:W-:Y:S01]  /*2c60*/  IMAD R41, R18.reuse, R13, R5 ;  /* 0x0000000d12297224 */ /* 0x040fe200078e0205 */
[----:B------:R-:W-:Y:S01]  /*2c70*/  SHF.R.S32.HI R5, RZ, 0x1f, R44 ;  /* 0x0000001fff057819 */ /* 0x000fe2000001142c */
[----:B------:R-:W-:-:S04]  /*2c80*/  IMAD.WIDE.U32 R36, R18, R10, R22 ;  /* 0x0000000a12247225 */ /* 0x000fc800078e0016 */
[----:B------:R-:W-:-:S04]  /*2c90*/  IMAD.WIDE.U32 R38, R18, R12, R22 ;  /* 0x0000000c12267225 */ /* 0x000fc800078e0016 */
[----:B------:R-:W-:Y:S02]  /*2ca0*/  IMAD.IADD R37, R37, 0x1, R7 ;  /* 0x0000000125257824 */ /* 0x000fe400078e0207 */
[----:B------:R-:W-:Y:S01]  /*2cb0*/  IMAD.IADD R39, R39, 0x1, R41 ;  /* 0x0000000127277824 */ /* 0x000fe200078e0229 */
[----:B------:R-:W-:Y:S01]  /*2cc0*/  CS2R R40, SRZ ;  /* 0x0000000000287805 */ /* 0x000fe2000001ff00 */
[C---:B------:R-:W-:Y:S02]  /*2cd0*/  IMAD R4, R5.reuse, R10, RZ ;  /* 0x0000000a05047224 */ /* 0x040fe400078e02ff */
[----:B------:R-:W-:Y:S02]  /*2ce0*/  IMAD R6, R5, R12, RZ ;  /* 0x0000000c05067224 */ /* 0x000fe400078e02ff */
[C---:B------:R-:W-:Y:S02]  /*2cf0*/  IMAD R5, R44.reuse, R11, R4 ;  /* 0x0000000b2c057224 */ /* 0x040fe400078e0204 */
[----:B------:R-:W-:-:S02]  /*2d00*/  IMAD R7, R44, R13, R6 ;  /* 0x0000000d2c077224 */ /* 0x000fc400078e0206 */
[----:B------:R-:W-:-:S04]  /*2d10*/  IMAD.WIDE.U32 R36, R44, R10, R36 ;  /* 0x0000000a2c247225 */ /* 0x000fc800078e0024 */
[----:B------:R-:W-:-:S04]  /*2d20*/  IMAD.WIDE.U32 R38, R44, R12, R38 ;  /* 0x0000000c2c267225 */ /* 0x000fc800078e0026 */
[----:B------:R-:W-:Y:S02]  /*2d30*/  IMAD.IADD R37, R37, 0x1, R5 ;  /* 0x0000000125257824 */ /* 0x000fe400078e0205 */
[----:B------:R-:W-:Y:S02]  /*2d40*/  IMAD.IADD R39, R39, 0x1, R7 ;  /* 0x0000000127277824 */ /* 0x000fe400078e0207 */
[----:B------:R-:W-:Y:S02]  /*2d50*/  IMAD R5, R63, 0x60, RZ ;  /* 0x000000603f057824 */ /* 0x000fe400078e02ff */
[----:B------:R-:W-:-:S04]  /*2d60*/  IMAD.WIDE.U32 R36, R14, 0x60, R36 ;  /* 0x000000600e247825 */ /* 0x000fc800078e0024 */
[----:B------:R-:W-:Y:S01]  /*2d70*/  IMAD R7, R67, 0x60, RZ ;  /* 0x0000006043077824 */ /* 0x000fe200078e02ff */
[----:B------:R-:W-:Y:S01]  /*2d80*/  LEA R4, P3, R36, UR4, 0x1 ;  /* 0x0000000424047c11 */ /* 0x000fe2000f8608ff */
[----:B------:R-:W-:-:S04]  /*2d90*/  IMAD.WIDE.U32 R38, R54, 0x60, R38 ;  /* 0x0000006036267825 */ /* 0x000fc800078e0026 */
[----:B------:R-:W-:Y:S01]  /*2da0*/  IMAD.IADD R5, R37, 0x1, R5 ;  /* 0x0000000125057824 */ /* 0x000fe200078e0205 */
        /* <DEDUP_REMOVED lines=11> */
.L_x_11986:
[----:B------:R-:W-:Y:S05]  /*2e60*/  BSYNC B1 ;  /* 0x0000000000017941 */ /* 0x000fea0003800000 */
.L_x_11985:
[----:B------:R-:W-:Y:S01]  /*2e70*/  BSSY B1, `(.L_x_11987) ;  /* 0x0000035000017945 */ /* 0x000fe20003800000 */
[----:B-----5:R-:W-:Y:S01]  /*2e80*/  IMAD.MOV.U32 R70, RZ, RZ, R38 ;  /* 0x000000ffff467224 */ /* 0x020fe200078e0026 */
[----:B------:R-:W-:Y:S01]  /*2e90*/  CS2R R36, SRZ ;  /* 0x0000000000247805 */ /* 0x000fe2000001ff00 */
[----:B------:R-:W-:Y:S01]  /*2ea0*/  IMAD.MOV.U32 R71, RZ, RZ, R39 ;  /* 0x000000ffff477224 */ /* 0x000fe200078e0027 */
[----:B------:R-:W-:Y:S06]  /*2eb0*/  @P4 BRA `(.L_x_11988) ;  /* 0x0000000000c04947 */ /* 0x000fec0003800000 */
[----:B0-----:R-:W-:Y:S01]  /*2ec0*/  SHF.R.S32.HI R7, RZ, 0x1f, R18 ;  /* 0x0000001fff077819 */ /* 0x001fe20000011412 */
[--C-:B------:R-:W-:Y:S01]  /*2ed0*/  IMAD.MOV.U32 R4, RZ, RZ, R22.reuse ;  /* 0x000000ffff047224 */ /* 0x100fe200078e0016 */
[----:B------:R-:W-:Y:S01]  /*2ee0*/  SHF.R.S32.HI R5, RZ, 0x1f, R22 ;  /* 0x0000001fff057819 */ /* 0x000fe20000011416 */
[C---:B------:R-:W-:Y:S01]  /*2ef0*/  IMAD.SHL.U32 R8, R10.reuse, 0x40, RZ ;  /* 0x000000400a087824 */ /* 0x040fe200078e00ff */
[----:B------:R-:W-:Y:S01]  /*2f00*/  SHF.L.U64.HI R9, R10, 0x6, R11 ;  /* 0x000000060a097819 */ /* 0x000fe2000001020b */
[C---:B------:R-:W-:Y:S01]  /*2f10*/  IMAD R6, R7.reuse, R10, RZ ;  /* 0x0000000a07067224 */ /* 0x040fe200078e02ff */
[----:B------:R-:W-:Y:S01]  /*2f20*/  SHF.R.S32.HI R33, RZ, 0x1f, R44 ;  /* 0x0000001fff217819 */ /* 0x000fe2000001142c */
[----:B------:R-:W-:Y:S01]  /*2f30*/  IMAD R15, R7, R12, RZ ;  /* 0x0000000c070f7224 */ /* 0x000fe200078e02ff */
[----:B------:R-:W-:Y:S01]  /*2f40*/  ULDC.64 UR4, c[0x0][0x3e8] ;  /* 0x0000fa0000047ab9 */ /* 0x000fe20000000a00 */
[C---:B------:R-:W-:Y:S01]  /*2f50*/  IMAD R35, R18.reuse, R11, R6 ;  /* 0x0000000b12237224 */ /* 0x040fe200078e0206 */
[----:B------:R-:W-:Y:S01]  /*2f60*/  ULDC.64 UR6, c[0x0][0x400] ;  /* 0x0001000000067ab9 */ /* 0x000fe20000000a00 */
[----:B------:R-:W-:-:S04]  /*2f70*/  IMAD.WIDE.U32 R6, R18, R10, R4 ;  /* 0x0000000a12067225 */ /* 0x000fc800078e0004 */
[----:B------:R-:W-:-:S04]  /*2f80*/  IMAD.WIDE.U32 R4, R18, R12, R4 ;  /* 0x0000000c12047225 */ /* 0x000fc800078e0004 */
[----:B------:R-:W-:Y:S02]  /*2f90*/  IMAD R37, R18, R13, R15 ;  /* 0x0000000d12257224 */ /* 0x000fe400078e020f */
[----:B------:R-:W-:Y:S01]  /*2fa0*/  IMAD.WIDE.U32 R14, R14, 0x60, R8 ;  /* 0x000000600e0e7825 */ /* 0x000fe200078e0008 */
[----:B------:R-:W-:-:S03]  /*2fb0*/  SHF.L.U64.HI R9, R12, 0x6, R13 ;  /* 0x000000060c097819 */ /* 0x000fc6000001020d */
[----:B------:R-:W-:Y:S02]  /*2fc0*/  IMAD R32, R33, R10, RZ ;  /* 0x0000000a21207224 */ /* 0x000fe400078e02ff */
[----:B------:R-:W-:Y:S01]  /*2fd0*/  IMAD.IADD R7, R7, 0x1, R35 ;  /* 0x0000000107077824 */ /* 0x000fe200078e0223 */
[----:B------:R-:W-:Y:S01]  /*2fe0*/  CS2R R34, SRZ ;  /* 0x0000000000227805 */ /* 0x000fe2000001ff00 */
[----:B------:R-:W-:Y:S01]  /*2ff0*/  IMAD.IADD R5, R5, 0x1, R37 ;  /* 0x0000000105057824 */ /* 0x000fe200078e0225 */
[----:B------:R-:W-:Y:S01]  /*3000*/  CS2R R36, SRZ ;  /* 0x0000000000247805 */ /* 0x000fe2000001ff00 */
[----:B------:R-:W-:Y:S02]  /*3010*/  IMAD.SHL.U32 R8, R12, 0x40, RZ ;  /* 0x000000400c087824 */ /* 0x000fe400078e00ff */
[----:B------:R-:W-:Y:S02]  /*3020*/  IMAD R33, R33, R12, RZ ;  /* 0x0000000c21217224 */ /* 0x000fe400078e02ff */
[----:B------:R-:W-:-:S02]  /*3030*/  IMAD R11, R44, R11, R32 ;  /* 0x0000000b2c0b7224 */ /* 0x000fc400078e0220 */
[----:B------:R-:W-:-:S04]  /*3040*/  IMAD.WIDE.U32 R6, R44, R10, R6 ;  /* 0x0000000a2c067225 */ /* 0x000fc800078e0006 */
[----:B------:R-:W-:Y:S01]  /*3050*/  IMAD.WIDE.U32 R4, R44, R12, R4 ;  /* 0x0000000c2c047225 */ /* 0x000fe200078e0004 */
[----:B------:R-:W-:-:S03]  /*3060*/  IADD3 R10, P3, R6, R14, RZ ;  /* 0x0000000e060a7210 */ /* 0x000fc60007f7e0ff */
[----:B------:R-:W-:-:S04]  /*3070*/  IMAD.WIDE.U32 R8, R54, 0x60, R8 ;  /* 0x0000006036087825 */ /* 0x000fc800078e0008 */
[----:B------:R-:W-:Y:S02]  /*3080*/  IMAD R33, R44, R13, R33 ;  /* 0x0000000d2c217224 */ /* 0x000fe400078e0221 */
[----:B------:R-:W-:Y:S01]  /*3090*/  IMAD.IADD R11, R7, 0x1, R11 ;  /* 0x00000001070b7824 */ /* 0x000fe200078e020b */
[----:B------:R-:W-:Y:S01]  /*30a0*/  IADD3 R7, P5, R4, R8, RZ ;  /* 0x0000000804077210 */ /* 0x000fe20007fbe0ff */
[----:B------:R-:W-:Y:S02]  /*30b0*/  IMAD R63, R63, 0x60, RZ ;  /* 0x000000603f3f7824 */ /* 0x000fe400078e02ff */
[----:B------:R-:W-:Y:S02]  /*30c0*/  IMAD.IADD R33, R5, 0x1, R33 ;  /* 0x0000000105217824 */ /* 0x000fe400078e0221 */
[----:B------:R-:W-:Y:S01]  /*30d0*/  IMAD R8, R67, 0x60, RZ ;  /* 0x0000006043087824 */ /* 0x000fe200078e02ff */
[----:B------:R-:W-:Y:S02]  /*30e0*/  IADD3.X R15, R11, R63, R15, P3, !PT ;  /* 0x0000003f0b0f7210 */ /* 0x000fe40001ffe40f */
[----:B------:R-:W-:-:S02]  /*30f0*/  LEA R4, P3, R10, UR4, 0x1 ;  /* 0x000000040a047c11 */ /* 0x000fc4000f8608ff */
[----:B------:R-:W-:Y:S02]  /*3100*/  IADD3.X R8, R33, R8, R9, P5, !PT ;  /* 0x0000000821087210 */ /* 0x000fe40002ffe409 */
[----:B------:R-:W-:Y:S02]  /*3110*/  CS2R R32, SRZ ;  /* 0x0000000000207805 */ /* 0x000fe4000001ff00 */
[C---:B------:R-:W-:Y:S02]  /*3120*/  LEA R6, P5, R7.reuse, UR6, 0x1 ;  /* 0x0000000607067c11 */ /* 0x040fe4000f8a08ff */
[----:B------:R-:W-:Y:S02]  /*3130*/  LEA.HI.X R5, R10, UR5, R15, 0x1, P3 ;  /* 0x000000050a057c11 */ /* 0x000fe400098f0c0f */
[----:B------:R-:W-:Y:S02]  /*3140*/  LEA.HI.X R7, R7, UR7, R8, 0x1, P5 ;  /* 0x0000000707077c11 */ /* 0x000fe4000a8f0c08 */
[----:B------:R-:W-:-:S02]  /*3150*/  CS2R R8, SRZ ;  /* 0x0000000000087805 */ /* 0x000fc4000001ff00 */
[-C--:B------:R-:W-:Y:S02]  /*3160*/  ISETP.GE.AND P3, PT, R22, R62.reuse, PT ;  /* 0x0000003e1600720c */ /* 0x080fe40003f66270 */
[----:B------:R-:W-:-:S11]  /*3170*/  ISETP.GE.AND P5, PT, R186, R62, PT ;  /* 0x0000003eba00720c */ /* 0x000fd60003fa6270 */
[----:B------:R1:W5:Y:S04]  /*3180*/  @!P3 LDG.E.64 R34, desc[UR42][R4.64] ;  /* 0x0000002a0422b981 */ /* 0x000368000c1e1b00 */
[----:B------:R1:W5:Y:S04]  /*3190*/  @!P5 LDG.E.64 R8, desc[UR42][R4.64+0x20] ;  /* 0x0000202a0408d981 */ /* 0x000368000c1e1b00 */
[----:B------:R1:W5:Y:S04]  /*31a0*/  @!P3 LDG.E.64 R36, desc[UR42][R6.64] ;  /* 0x0000002a0624b981 */ /* 0x000368000c1e1b00 */
[----:B------:R1:W5:Y:S02]  /*31b0*/  @!P5 LDG.E.64 R32, desc[UR42][R6.64+0x20] ;  /* 0x0000202a0620d981 */ /* 0x000364000c1e1b00 */
.L_x_11988:
[----:B------:R-:W-:Y:S05]  /*31c0*/  BSYNC B1 ;  /* 0x0000000000017941 */ /* 0x000fea0003800000 */
.L_x_11987:
[----:B------:R-:W-:Y:S01]  /*31d0*/  ULOP3.LUT UR4, UR36, 0x1, URZ, 0xfc, !UPT ;  /* 0x0000000124047892 */ /* 0x000fe2000f8efc3f */
[----:B01----:R-:W-:Y:S01]  /*31e0*/  IMAD.MOV.U32 R4, RZ, RZ, R42 ;  /* 0x000000ffff047224 */ /* 0x003fe200078e002a */
[----:B------:R-:W-:Y:S01]  /*31f0*/  PRMT R67, R67, 0x5410, R70 ;  /* 0x0000541043437816 */ /* 0x000fe20000000046 */
[----:B------:R-:W-:Y:S01]  /*3200*/  IMAD.MOV.U32 R5, RZ, RZ, R43 ;  /* 0x000000ffff057224 */ /* 0x000fe200078e002b */
[----:B------:R-:W-:Y:S01]  /*3210*/  UISETP.NE.AND UP0, UPT, UR4, 0x3, UPT ;  /* 0x000000030400788c */ /* 0x000fe2000bf05270 */
[----:B------:R-:W-:Y:S01]  /*3220*/  IMAD.MOV.U32 R6, RZ, RZ, R40 ;  /* 0x000000ffff067224 */ /* 0x000fe200078e0028 */
[----:B------:R-:W-:Y:S01]  /*3230*/  PRMT R81, R4, 0x7610, R81 ;  /* 0x0000761004517816 */ /* 0x000fe20000000051 */
[----:B------:R-:W-:Y:S01]  /*3240*/  IMAD.MOV.U32 R4, RZ, RZ, R41 ;  /* 0x000000ffff047224 */ /* 0x000fe200078e0029 */
[----:B------:R-:W-:Y:S01]  /*3250*/  PRMT R82, R5, 0x7610, R82 ;  /* 0x0000761005527816 */ /* 0x000fe20000000052 */
[----:B------:R-:W-:Y:S01]  /*3260*/  IMAD.MOV.U32 R5, RZ, RZ, R56 ;  /* 0x000000ffff057224 */ /* 0x000fe200078e0038 */
[----:B------:R-:W-:Y:S01]  /*3270*/  PRMT R70, R70, 0x5410, R6 ;  /* 0x0000541046467816 */ /* 0x000fe20000000006 */
[----:B------:R-:W-:Y:S01]  /*3280*/  IMAD.MOV.U32 R6, RZ, RZ, R57 ;  /* 0x000000ffff067224 */ /* 0x000fe200078e0039 */
[----:B------:R-:W-:Y:S01]  /*3290*/  PLOP3.LUT P3, PT, PT, PT, UP0, 0x80, 0x0 ;  /* 0x000000000000781c */ /* 0x000fe20003f6f008 */
[----:B-----5:R-:W-:Y:S01]  /*32a0*/  IMAD.MOV.U32 R7, RZ, RZ, R8 ;  /* 0x000000ffff077224 */ /* 0x020fe200078e0008 */
[----:B------:R-:W-:-:S02]  /*32b0*/  PRMT R84, R71, 0x7610, R84 ;  /* 0x0000761047547816 */ /* 0x000fc40000000054 */
        /* <DEDUP_REMOVED lines=20> */
.L_x_11989:
[----:B------:R-:W-:Y:S01]  /*3400*/  IMAD R54, R152, 0x8, R2 ;  /* 0x0000000898367824 */ /* 0x000fe200078e0202 */
[----:B------:R-:W-:Y:S01]  /*3410*/  SHF.L.U32 R55, R185, 0x1f, RZ ;  /* 0x0000001fb9377819 */ /* 0x000fe200000006ff */
[----:B------:R-:W-:Y:S03]  /*3420*/  BSSY B1, `(.L_x_11990) ;  /* 0x0000003000017945 */ /* 0x000fe60003800000 */
[----:B------:R-:W0:Y:S02]  /*3430*/  SYNCS.PHASECHK.TRANS64.TRYWAIT P5, [R54+URZ+0x22890], R55 ;  /* 0x02289037360075a7 */ /* 0x000e2400080a017f */
[----:B0-----:R-:W-:Y:S05]  /*3440*/  @!P5 BRA `(.L_x_11991) ;  /* 0x000002b000b0d947 */ /* 0x001fea0003800000 */
.L_x_12351:
[----:B------:R-:W-:Y:S05]  /*3450*/  BSYNC B1 ;  /* 0x0000000000017941 */ /* 0x000fea0003800000 */
.L_x_11990:
[----:B------:R-:W-:-:S03]  /*3460*/  UMOV UR4, 0xffffffff ;  /* 0xffffffff00047882 */ /* 0x000fc60000000000 */
[----:B------:R-:W-:Y:S05]  /*3470*/  BRA.DIV UR4, `(.L_x_11992) ;  /* 0x000002b204b87947 */ /* 0x000fea000b800000 */
[----:B------:R1:W2:Y:S04]  /*3480*/  SHFL.IDX PT, R63, R59, RZ, 0x1c1f ;  /* 0x001c1fff3b3f7589 */ /* 0x0002a800000e0000 */
[----:B------:R1:W3:Y:S02]  /*3490*/  SHFL.IDX PT, R14, R58, RZ, 0x1c1f ;  /* 0x001c1fff3a0e7589 */ /* 0x0002e400000e0000 */
.L_x_12355:
[----:B------:R-:W-:Y:S04]  /*34a0*/  BSSY B1, `(.L_x_11993) ;  /* 0x0000075000017945 */ /* 0x000fe80003800000 */
[----:B------:R-:W-:Y:S05]  /*34b0*/  @P0 BRA `(.L_x_11994) ;  /* 0x0000000400cc0947 */ /* 0x000fea0003800000 */
[----:B------:R-:W-:Y:S01]  /*34c0*/  LOP3.LUT R4, R48, 0x1, RZ, 0xc0, !PT ;  /* 0x0000000130047812 */ /* 0x000fe200078ec0ff */
[----:B------:R-:W-:Y:S03]  /*34d0*/  BSSY B2, `(.L_x_11995) ;  /* 0x0000039000027945 */ /* 0x000fe60003800000 */
[----:B------:R-:W-:-:S13]  /*34e0*/  ISETP.NE.U32.AND P0, PT, R4, 0x1, PT ;  /* 0x000000010400780c */ /* 0x000fda0003f05070 */
[----:B------:R-:W-:Y:S05]  /*34f0*/  @P0 BRA `(.L_x_11996) ;  /* 0x0000000000d80947 */ /* 0x000fea0003800000 */
[----:B------:R4:W0:Y:S01]  /*3500*/  LDS.128 R4, [R69] ;  /* 0x0000000045047984 */ /* 0x0008220000000c00 */
[----:B------:R-:W-:Y:S01]  /*3510*/  ISETP.GE.AND P5, PT, R22, R62, PT ;  /* 0x0000003e1600720c */ /* 0x000fe20003fa6270 */
[----:B------:R-:W-:Y:S01]  /*3520*/  BSSY B3, `(.L_x_11997) ;  /* 0x0000032000037945 */ /* 0x000fe20003800000 */
[----:B---3--:R-:W-:-:S04]  /*3530*/  LEA R10, P0, R16, R14, 0x1 ;  /* 0x0000000e100a7211 */ /* 0x008fc800078008ff */
[----:B--2---:R-:W-:-:S07]  /*3540*/  LEA.HI.X R11, R16, R63, R17, 0x1, P0 ;  /* 0x0000003f100b7211 */ /* 0x004fce00000f0c11 */
[----:B----4-:R-:W-:Y:S05]  /*3550*/  @P5 BRA `(.L_x_11998) ;  /* 0x0000000000b85947 */ /* 0x010fea0003800000 */
[----:B------:R-:W-:Y:S01]  /*3560*/  SHF.R.U64 R79, R42, 0x10, R43 ;  /* 0x000000102a4f7819 */ /* 0x000fe2000000122b */
[----:B0-----:R-:W-:Y:S01]  /*3570*/  IMAD.U32 R15, R7, 0x10000, RZ ;  /* 0x00010000070f7824 */ /* 0x001fe200078e00ff */
        /* <DEDUP_REMOVED lines=18> */
[----:B------:R-:W-:-:S02]  /*36a0*/  IMAD.U32 R6, R5, 0x10000, RZ ;  /* 0x0001000005067824 */ /* 0x000fc400078e00ff */
[-C--:B------:R-:W-:Y:S01]  /*36b0*/  FMUL.FTZ R82, R7, R56.reuse ;  /* 0x0000003807527220 */ /* 0x080fe20000410000 */
[----:B------:R-:W-:Y:S01]  /*36c0*/  LOP3.LUT R80, R80, 0xffff0000, RZ, 0xc0, !PT ;  /* 0xffff000050507812 */ /* 0x000fe200078ec0ff */
[C---:B------:R-:W-:Y:S01]  /*36d0*/  FMUL.FTZ R7, R13.reuse, R81 ;  /* 0x000000510d077220 */ /* 0x040fe20000410000 */
[-C--:B------:R-:W-:Y:S01]  /*36e0*/  FMUL.FTZ R13, R13, R77.reuse ;  /* 0x0000004d0d0d7220 */ /* 0x080fe20000410000 */
[----:B------:R-:W-:Y:S01]  /*36f0*/  LOP3.LUT R57, R57, 0xffff0000, RZ, 0xc0, !PT ;  /* 0xffff000039397812 */ /* 0x000fe200078ec0ff */
[----:B------:R-:W-:Y:S02]  /*3700*/  IMAD.U32 R5, R4, 0x10000, RZ ;  /* 0x0001000004057824 */ /* 0x000fe400078e00ff */
[----:B------:R-:W-:Y:S01]  /*3710*/  FFMA.FTZ R77, R12, R77, -R7 ;  /* 0x0000004d0c4d7223 */ /* 0x000fe20000010807 */
[----:B------:R-:W-:Y:S01]  /*3720*/  LOP3.LUT R4, R4, 0xffff0000, RZ, 0xc0, !PT ;  /* 0xffff000004047812 */ /* 0x000fe200078ec0ff */
[----:B------:R-:W-:Y:S01]  /*3730*/  FFMA.FTZ R83, R6, R56, -R83 ;  /* 0x0000003806537223 */ /* 0x000fe20000010853 */
[----:B------:R-:W-:Y:S01]  /*3740*/  FFMA.FTZ R12, R12, R81, R13 ;  /* 0x000000510c0c7223 */ /* 0x000fe2000001000d */
[C---:B------:R-:W-:Y:S01]  /*3750*/  FMUL.FTZ R56, R42.reuse, R80 ;  /* 0x000000502a387220 */ /* 0x040fe20000410000 */
        /* <DEDUP_REMOVED lines=14> */
.L_x_11998:
[----:B------:R-:W-:Y:S05]  /*3840*/  BSYNC B3 ;  /* 0x0000000000037941 */ /* 0x000fea0003800000 */
.L_x_11997:
[----:B0-----:R4:W-:Y:S02]  /*3850*/  ST.E.128 desc[UR42][R10.64], R4 ;  /* 0x000000040a007985 */ /* 0x0019e4000c101d2a */
.L_x_11996:
[----:B------:R-:W-:Y:S05]  /*3860*/  BSYNC B2 ;  /* 0x0000000000027941 */ /* 0x000fea0003800000 */
.L_x_11995:
[----:B------:R-:W-:-:S13]  /*3870*/  LOP3.LUT P0, RZ, R48, 0x2, RZ, 0xc0, !PT ;  /* 0x0000000230ff7812 */ /* 0x000fda000780c0ff */
[----:B------:R-:W-:Y:S05]  /*3880*/  @!P0 BRA `(.L_x_11994) ;  /* 0x0000000000d88947 */ /* 0x000fea0003800000 */
[----:B----4-:R4:W0:Y:S01]  /*3890*/  LDS.128 R4, [R68] ;  /* 0x0000000044047984 */ /* 0x0108220000000c00 */
        /* <DEDUP_REMOVED lines=51> */
.L_x_12000:
[----:B------:R-:W-:Y:S05]  /*3bd0*/  BSYNC B2 ;  /* 0x0000000000027941 */ /* 0x000fea0003800000 */
.L_x_11999:
[----:B0-----:R0:W-:Y:S02]  /*3be0*/  ST.E.128 desc[UR42][R10.64], R4 ;  /* 0x000000040a007985 */ /* 0x0011e4000c101d2a */
.L_x_11994:
[----:B------:R-:W-:Y:S05]  /*3bf0*/  BSYNC B1 ;  /* 0x0000000000017941 */ /* 0x000fea0003800000 */
.L_x_11993:
[----:B------:R-:W-:-:S03]  /*3c00*/  UMOV UR4, 0xffffffff ;  /* 0xffffffff00047882 */ /* 0x000fc60000000000 */
[----:B------:R-:W-:Y:S05]  /*3c10*/  BRA.DIV UR4, `(.L_x_12001) ;  /* 0x000002ae04187947 */ /* 0x000fea000b800000 */
[----:B-1----:R-:W1:Y:S04]  /*3c20*/  SHFL.IDX PT, R59, R59, 0x1, 0x1c1f ;  /* 0x003c1f003b3b7f89 */ /* 0x002e6800000e0000 */
[----:B---3--:R3:W0:Y:S02]  /*3c30*/  SHFL.IDX PT, R14, R58, 0x1, 0x1c1f ;  /* 0x003c1f003a0e7f89 */ /* 0x00862400000e0000 */
.L_x_12359:
[----:B------:R-:W-:Y:S05]  /*3c40*/  @P4 BRA `(.L_x_12002) ;  /* 0x0000002400104947 */ /* 0x000fea0003800000 */
[----:B0---4-:R-:W-:Y:S01]  /*3c50*/  LOP3.LUT R4, R48, 0x1, RZ, 0xc0, !PT ;  /* 0x0000000130047812 */ /* 0x011fe200078ec0ff */
[----:B------:R-:W-:Y:S03]  /*3c60*/  BSSY B1, `(.L_x_12003) ;  /* 0x000003a000017945 */ /* 0x000fe60003800000 */
[----:B------:R-:W-:-:S13]  /*3c70*/  ISETP.NE.U32.AND P0, PT, R4, 0x1, PT ;  /* 0x000000010400780c */ /* 0x000fda0003f05070 */
[----:B------:R-:W-:Y:S05]  /*3c80*/  @P0 BRA `(.L_x_12004) ;  /* 0x0000000000dc0947 */ /* 0x000fea0003800000 */
[----:B------:R0:W4:Y:S01]  /*3c90*/  LDS.128 R4, [R69+0x2000] ;  /* 0x0020000045047984 */ /* 0x0001220000000c00 */
        /* <DEDUP_REMOVED lines=31> */
[C---:B------:R-:W-:Y:S01]  /*3e90*/  IMAD.U32 R5, R4.reuse, 0x10000, RZ ;  /* 0x0001000004057824 */ /* 0x040fe200078e00ff */
[----:B------:R-:W-:Y:S01]  /*3ea0*/  LOP3.LUT R4, R4, 0xffff0000, RZ, 0xc0, !PT ;  /* 0xffff000004047812 */ /* 0x000fe200078ec0ff */
[C---:B------:R-:W-:Y:S01]  /*3eb0*/  FFMA.FTZ R7, R12.reuse, R36, -R7 ;  /* 0x000000240c077223 */ /* 0x040fe20000010807 */
[----:B------:R-:W-:Y:S01]  /*3ec0*/  FFMA.FTZ R12, R12, R38, R13 ;  /* 0x000000260c0c7223 */ /* 0x000fe2000001000d */
[C---:B------:R-:W-:Y:S01]  /*3ed0*/  FMUL.FTZ R36, R34.reuse, R76 ;  /* 0x0000004c22247220 */ /* 0x040fe20000410000 */
[-C--:B------:R-:W-:Y:S01]  /*3ee0*/  FMUL.FTZ R13, R34, R74.reuse ;  /* 0x0000004a220d7220 */ /* 0x080fe20000410000 */
[C---:B------:R-:W-:Y:S01]  /*3ef0*/  FFMA.FTZ R39, R6.reuse, R35, -R39 ;  /* 0x0000002306277223 */ /* 0x040fe20000010827 */
        /* <DEDUP_REMOVED lines=11> */
[----:B------:R-:W-:Y:S02]  /*3fb0*/  IMAD.MOV.U32 R7, RZ, RZ, R13 ;  /* 0x000000ffff077224 */ /* 0x000fe400078e000d */
[----:B------:R-:W-:Y:S02]  /*3fc0*/  IMAD.MOV.U32 R6, RZ, RZ, R12 ;  /* 0x000000ffff067224 */ /* 0x000fe400078e000c */
[----:B------:R-:W-:-:S07]  /*3fd0*/  IMAD.MOV.U32 R5, RZ, RZ, R39 ;  /* 0x000000ffff057224 */ /* 0x000fce00078e0027 */
.L_x_12006:
[----:B------:R-:W-:Y:S05]  /*3fe0*/  BSYNC B2 ;  /* 0x0000000000027941 */ /* 0x000fea0003800000 */
.L_x_12005:
[----:B----4-:R0:W-:Y:S02]  /*3ff0*/  ST.E.128 desc[UR42][R10.64], R4 ;  /* 0x000000040a007985 */ /* 0x0101e4000c101d2a */
.L_x_12004:
[----:B------:R-:W-:Y:S05]  /*4000*/  BSYNC B1 ;  /* 0x0000000000017941 */ /* 0x000fea0003800000 */
.L_x_12003:
[----:B------:R-:W-:-:S13]  /*4010*/  LOP3.LUT P0, RZ, R48, 0x2, RZ, 0xc0, !PT ;  /* 0x0000000230ff7812 */ /* 0x000fda000780c0ff */
[----:B------:R-:W-:Y:S05]  /*4020*/  @!P0 BRA `(.L_x_12002) ;  /* 0x0000002000188947 */ /* 0x000fea0003800000 */
[----:B0-----:R0:W4:Y:S01]  /*4030*/  LDS.128 R4, [R68+0x2000] ;  /* 0x0020000044047984 */ /* 0x0011220000000c00 */
[----:B------:R-:W-:Y:S01]  /*4040*/  ISETP.GE.AND P4, PT, R186, R62, PT ;  /* 0x0000003eba00720c */ /* 0x000fe20003f86270 */
[----:B------:R-:W-:Y:S01]  /*4050*/  BSSY B1, `(.L_x_12007) ;  /* 0x0000032000017945 */ /* 0x000fe20003800000 */
[----:B------:R-:W-:-:S04]  /*4060*/  LEA R10, P0, R19, R14, 0x1 ;  /* 0x0000000e130a7211 */ /* 0x000fc800078008ff */
[----:B-1----:R-:W-:-:S07]  /*4070*/  LEA.HI.X R11, R19, R59, R184, 0x1, P0 ;  /* 0x0000003b130b7211 */ /* 0x002fce00000f0cb8 */
[----:B0-----:R-:W-:Y:S05]  /*4080*/  @P4 BRA `(.L_x_12008) ;  /* 0x0000000000b84947 */ /* 0x001fea0003800000 */
[----:B------:R-:W-:Y:S01]  /*4090*/  SHF.R.U64 R14, R32, 0x10, R33 ;  /* 0x00000010200e7819 */ /* 0x000fe20000001221 */
[----:B----4-:R-:W-:Y:S01]  /*40a0*/  IMAD.U32 R12, R7, 0x10000, RZ ;  /* 0x00010000070c7824 */ /* 0x010fe200078e00ff */
[----:B------:R-:W-:Y:S01]  /*40b0*/  SHF.R.U64 R34, R8, 0x10, R9 ;  /* 0x0000001008227819 */ /* 0x000fe20000001209 */
[----:B------:R-:W-:Y:S01]  /*40c0*/  IMAD.U32 R8, R6, 0x10000, RZ ;  /* 0x0001000006087824 */ /* 0x000fe200078e00ff */
[----:B------:R-:W-:Y:S02]  /*40d0*/  SHF.R.U32.HI R33, RZ, 0x10, R33 ;  /* 0x00000010ff217819 */ /* 0x000fe40000011621 */
[----:B------:R-:W-:Y:S02]  /*40e0*/  SHF.R.U32.HI R15, RZ, 0x10, R9 ;  /* 0x00000010ff0f7819 */ /* 0x000fe40000011609 */
[----:B------:R-:W-:Y:S02]  /*40f0*/  PRMT R71, R71, 0x5410, R14 ;  /* 0x0000541047477816 */ /* 0x000fe4000000000e */
[----:B------:R-:W-:-:S02]  /*4100*/  PRMT R67, R67, 0x5410, R34 ;  /* 0x0000541043437816 */ /* 0x000fc40000000022 */
[----:B------:R-:W-:Y:S02]  /*4110*/  PRMT R72, R72, 0x5410, R33 ;  /* 0x0000541048487816 */ /* 0x000fe40000000021 */
[----:B------:R-:W-:Y:S02]  /*4120*/  LOP3.LUT R13, R7, 0xffff0000, RZ, 0xc0, !PT ;  /* 0xffff0000070d7812 */ /* 0x000fe400078ec0ff */
[----:B------:R-:W-:Y:S01]  /*4130*/  PRMT R70, R70, 0x5410, R15 ;  /* 0x0000541046467816 */ /* 0x000fe2000000000f */
[----:B------:R-:W-:Y:S01]  /*4140*/  IMAD.U32 R33, R72, 0x10000, RZ ;  /* 0x0001000048217824 */ /* 0x000fe200078e00ff */
[----:B------:R-:W-:Y:S02]  /*4150*/  LOP3.LUT R7, R5, 0xffff0000, RZ, 0xc0, !PT ;  /* 0xffff000005077812 */ /* 0x000fe400078ec0ff */
[----:B------:R-:W-:Y:S01]  /*4160*/  LOP3.LUT R32, R71, 0xffff0000, RZ, 0xc0, !PT ;  /* 0xffff000047207812 */ /* 0x000fe200078ec0ff */
[----:B------:R-:W-:Y:S01]  /*4170*/  IMAD.U32 R15, R70, 0x10000, RZ ;  /* 0x00010000460f7824 */ /* 0x000fe200078e00ff */
[----:B------:R-:W-:Y:S01]  /*4180*/  LOP3.LUT R14, R67, 0xffff0000, RZ, 0xc0, !PT ;  /* 0xffff0000430e7812 */ /* 0x000fe200078ec0ff */
[----:B------:R-:W-:Y:S01]  /*4190*/  IMAD.U32 R71, R71, 0x10000, RZ ;  /* 0x0001000047477824 */ /* 0x000fe200078e00ff */
[----:B------:R-:W-:Y:S01]  /*41a0*/  LOP3.LUT R9, R6, 0xffff0000, RZ, 0xc0, !PT ;  /* 0xffff000006097812 */ /* 0x000fe200078ec0ff */
[----:B------:R-:W-:-:S02]  /*41b0*/  IMAD.U32 R6, R5, 0x10000, RZ ;  /* 0x0001000005067824 */ /* 0x000fc400078e00ff */
[C---:B------:R-:W-:Y:S01]  /*41c0*/  FMUL.FTZ R35, R7.reuse, R32 ;  /* 0x0000002007237220 */ /* 0x040fe20000410000 */
[C---:B------:R-:W-:Y:S02]  /*41d0*/  IMAD.U32 R5, R4.reuse, 0x10000, RZ ;  /* 0x0001000004057824 */ /* 0x040fe400078e00ff */
[-C--:B------:R-:W-:Y:S01]  /*41e0*/  FMUL.FTZ R7, R7, R14.reuse ;  /* 0x0000000e07077220 */ /* 0x080fe20000410000 */
[----:B------:R-:W-:Y:S01]  /*41f0*/  LOP3.LUT R4, R4, 0xffff0000, RZ, 0xc0, !PT ;  /* 0xffff000004047812 */ /* 0x000fe200078ec0ff */
[C---:B------:R-:W-:Y:S01]  /*4200*/  FMUL.FTZ R37, R9.reuse, R33 ;  /* 0x0000002109257220 */ /* 0x040fe20000410000 */
[----:B------:R-:W-:Y:S01]  /*4210*/  LOP3.LUT R72, R72, 0xffff0000, RZ, 0xc0, !PT ;  /* 0xffff000048487812 */ /* 0x000fe200078ec0ff */
[-C--:B------:R-:W-:Y:S01]  /*4220*/  FMUL.FTZ R9, R9, R15.reuse ;  /* 0x0000000f09097220 */ /* 0x080fe20000410000 */
[----:B------:R-:W-:Y:S01]  /*4230*/  LOP3.LUT R70, R70, 0xffff0000, RZ, 0xc0, !PT ;  /* 0xffff000046467812 */ /* 0x000fe200078ec0ff */
[----:B------:R-:W-:Y:S02]  /*4240*/  IMAD.U32 R67, R67, 0x10000, RZ ;  /* 0x0001000043437824 */ /* 0x000fe400078e00ff */
[C---:B------:R-:W-:Y:S01]  /*4250*/  FFMA.FTZ R35, R6.reuse, R14, -R35 ;  /* 0x0000000e06237223 */ /* 0x040fe20000010823 */
[----:B------:R-:W-:Y:S01]  /*4260*/  FFMA.FTZ R32, R6, R32, R7 ;  /* 0x0000002006207223 */ /* 0x000fe20000010007 */
[----:B------:R-:W-:Y:S01]  /*4270*/  FFMA.FTZ R37, R8, R15, -R37 ;  /* 0x0000000f08257223 */ /* 0x000fe20000010825 */
[----:B------:R-:W-:Y:S01]  /*4280*/  FMUL.FTZ R6, R4, R71 ;  /* 0x0000004704067220 */ /* 0x000fe20000410000 */
[----:B------:R-:W-:Y:S01]  /*4290*/  FFMA.FTZ R8, R8, R33, R9 ;  /* 0x0000002108087223 */ /* 0x000fe20000010009 */
        /* <DEDUP_REMOVED lines=9> */
[----:B------:R-:W-:Y:S01]  /*4330*/  F2FP.BF16.F32.PACK_AB R4, R5, R6 ;  /* 0x000000060504723e */ /* 0x000fe200000010ff */
[----:B------:R-:W-:Y:S01]  /*4340*/  IMAD.MOV.U32 R5, RZ, RZ, R32 ;  /* 0x000000ffff057224 */ /* 0x000fe200078e0020 */
[----:B------:R-:W-:Y:S01]  /*4350*/  F2FP.BF16.F32.PACK_AB R7, R12, R7 ;  /* 0x000000070c07723e */ /* 0x000fe200000010ff */
[----:B------:R-:W-:-:S07]  /*4360*/  IMAD.MOV.U32 R6, RZ, RZ, R8 ;  /* 0x000000ffff067224 */ /* 0x000fce00078e0008 */
.L_x_12008:
[----:B------:R-:W-:Y:S05]  /*4370*/  BSYNC B1 ;  /* 0x0000000000017941 */ /* 0x000fea0003800000 */
.L_x_12007:
[----:B----4-:R0:W-:Y:S01]  /*4380*/  ST.E.128 desc[UR42][R10.64], R4 ;  /* 0x000000040a007985 */ /* 0x0101e2000c101d2a */
[----:B------:R-:W-:Y:S05]  /*4390*/  BRA `(.L_x_12002) ;  /* 0x0000001c003c7947 */ /* 0x000fea0003800000 */
.L_x_11984:
        /* <DEDUP_REMOVED lines=12> */
[----:B------:R-:W-:Y:S02]  /*4460*/  CS2R R4, SRZ ;  /* 0x0000000000047805 */ /* 0x000fe4000001ff00 */
[----:B------:R-:W-:-:S02]  /*4470*/  ISETP.GE.OR P0, PT, R16, R62, P0 ;  /* 0x0000003e1000720c */ /* 0x000fc40000706670 */
[----:B------:R-:W-:-:S11]  /*4480*/  ISETP.GE.OR P3, PT, R16, R62, P3 ;  /* 0x0000003e1000720c */ /* 0x000fd60001f66670 */
[----:B------:R-:W-:Y:S05]  /*4490*/  @P0 BRA `(.L_x_12010) ;  /* 0x0000000000800947 */ /* 0x000fea0003800000 */
[----:B------:R-:W-:Y:S01]  /*44a0*/  SHF.R.S32.HI R5, RZ, 0x1f, R18 ;  /* 0x0000001fff057819 */ /* 0x000fe20000011412 */
[CC--:B------:R-:W-:Y:S01]  /*44b0*/  IMAD.WIDE.U32 R6, R18.reuse, R12.reuse, R16 ;  /* 0x0000000c12067225 */ /* 0x0c0fe200078e0010 */
[----:B------:R-:W-:Y:S01]  /*44c0*/  ULDC.64 UR6, c[0x0][0x400] ;  /* 0x0001000000067ab9 */ /* 0x000fe20000000a00 */
[----:B------:R-:W-:Y:S02]  /*44d0*/  ULDC.64 UR4, c[0x0][0x3e8] ;  /* 0x0000fa0000047ab9 */ /* 0x000fe40000000a00 */
[C---:B------:R-:W-:Y:S02]  /*44e0*/  IMAD R9, R5.reuse, R12, RZ ;  /* 0x0000000c05097224 */ /* 0x040fe400078e02ff */
[-C--:B------:R-:W-:Y:S02]  /*44f0*/  IMAD R8, R5, R10.reuse, RZ ;  /* 0x0000000a05087224 */ /* 0x080fe400078e02ff */
[C---:B------:R-:W-:Y:S01]  /*4500*/  IMAD R39, R18.reuse, R13, R9 ;  /* 0x0000000d12277224 */ /* 0x040fe200078e0209 */
[----:B------:R-:W-:Y:S01]  /*4510*/  SHF.R.S32.HI R9, RZ, 0x1f, R44 ;  /* 0x0000001fff097819 */ /* 0x000fe2000001142c */
[----:B------:R-:W-:-:S04]  /*4520*/  IMAD.WIDE.U32 R4, R18, R10, R16 ;  /* 0x0000000a12047225 */ /* 0x000fc800078e0010 */
[-C--:B------:R-:W-:Y:S02]  /*4530*/  IMAD R37, R18, R11.reuse, R8 ;  /* 0x0000000b12257224 */ /* 0x080fe400078e0208 */
[----:B------:R-:W-:Y:S02]  /*4540*/  IMAD R8, R9, R10, RZ ;  /* 0x0000000a09087224 */ /* 0x000fe400078e02ff */
[----:B------:R-:W-:Y:S02]  /*4550*/  IMAD.IADD R5, R37, 0x1, R5 ;  /* 0x0000000125057824 */ /* 0x000fe400078e0205 */
[----:B------:R-:W-:Y:S02]  /*4560*/  IMAD.IADD R7, R39, 0x1, R7 ;  /* 0x0000000127077824 */ /* 0x000fe400078e0207 */
[----:B------:R-:W-:Y:S02]  /*4570*/  IMAD R36, R9, R12, RZ ;  /* 0x0000000c09247224 */ /* 0x000fe400078e02ff */
[----:B------:R-:W-:-:S02]  /*4580*/  IMAD R9, R44, R11, R8 ;  /* 0x0000000b2c097224 */ /* 0x000fc400078e0208 */
[----:B------:R-:W-:-:S04]  /*4590*/  IMAD.WIDE.U32 R4, R44, R10, R4 ;  /* 0x0000000a2c047225 */ /* 0x000fc800078e0004 */
[C---:B------:R-:W-:Y:S02]  /*45a0*/  IMAD R37, R44.reuse, R13, R36 ;  /* 0x0000000d2c257224 */ /* 0x040fe400078e0224 */
        /* <DEDUP_REMOVED lines=12> */
[----:B------:R-:W-:-:S03]  /*4670*/  LEA.HI.X R37, R6, UR7, R5, 0x1, P4 ;  /* 0x0000000706257c11 */ /* 0x000fc6000a0f0c05 */
[----:B------:R0:W5:Y:S04]  /*4680*/  LDG.E.128 R4, desc[UR42][R8.64] ;  /* 0x0000002a08047981 */ /* 0x000168000c1e1d00 */
[----:B------:R-:W5:Y:S02]  /*4690*/  LDG.E.128 R36, desc[UR42][R36.64] ;  /* 0x0000002a24247981 */ /* 0x000f64000c1e1d00 */
.L_x_12010:
[----:B------:R-:W-:Y:S05]  /*46a0*/  BSYNC B1 ;  /* 0x0000000000017941 */ /* 0x000fea0003800000 */
.L_x_12009:
[----:B------:R-:W-:Y:S01]  /*46b0*/  BSSY B1, `(.L_x_12011) ;  /* 0x000002d000017945 */ /* 0x000fe20003800000 */
[----:B-----5:R-:W-:Y:S01]  /*46c0*/  IMAD.MOV.U32 R56, RZ, RZ, R6 ;  /* 0x000000ffff387224 */ /* 0x020fe200078e0006 */
[----:B------:R-:W-:Y:S01]  /*46d0*/  CS2R R40, SRZ ;  /* 0x0000000000287805 */ /* 0x000fe2000001ff00 */
[----:B------:R-:W-:Y:S01]  /*46e0*/  IMAD.MOV.U32 R57, RZ, RZ, R7 ;  /* 0x000000ffff397224 */ /* 0x000fe200078e0007 */
[----:B------:R-:W-:Y:S06]  /*46f0*/  @P3 BRA `(.L_x_12012) ;  /* 0x0000000000a03947 */ /* 0x000fec0003800000 */
[----:B------:R-:W-:Y:S01]  /*4700*/  SHF.R.S32.HI R35, RZ, 0x1f, R18 ;  /* 0x0000001fff237819 */ /* 0x000fe20000011412 */
[----:B------:R-:W-:Y:S01]  /*4710*/  IMAD.MOV.U32 R40, RZ, RZ, R16 ;  /* 0x000000ffff287224 */ /* 0x000fe200078e0010 */
[----:B0-----:R-:W-:Y:S01]  /*4720*/  SHF.L.U64.HI R9, R10, 0x6, R11 ;  /* 0x000000060a097819 */ /* 0x001fe2000001020b */
[----:B------:R-:W-:Y:S01]  /*4730*/  IMAD.MOV.U32 R41, RZ, RZ, R17 ;  /* 0x000000ffff297224 */ /* 0x000fe200078e0011 */
[----:B------:R-:W-:Y:S01]  /*4740*/  SHF.R.S32.HI R15, RZ, 0x1f, R44 ;  /* 0x0000001fff0f7819 */ /* 0x000fe2000001142c */
[C---:B------:R-:W-:Y:S01]  /*4750*/  IMAD R42, R35.reuse, R10, RZ ;  /* 0x0000000a232a7224 */ /* 0x040fe200078e02ff */
[----:B------:R-:W-:Y:S01]  /*4760*/  SHF.L.U64.HI R33, R12, 0x6, R13 ;  /* 0x000000060c217819 */ /* 0x000fe2000001020d */
[----:B------:R-:W-:Y:S01]  /*4770*/  IMAD R55, R35, R12, RZ ;  /* 0x0000000c23377224 */ /* 0x000fe200078e02ff */
[----:B------:R-:W-:Y:S01]  /*4780*/  ULDC.64 UR4, c[0x0][0x3e8] ;  /* 0x0000fa0000047ab9 */ /* 0x000fe20000000a00 */
[----:B------:R-:W-:Y:S01]  /*4790*/  IMAD.SHL.U32 R8, R10, 0x40, RZ ;  /* 0x000000400a087824 */ /* 0x000fe200078e00ff */
[----:B------:R-:W-:Y:S01]  /*47a0*/  ULDC.64 UR6, c[0x0][0x400] ;  /* 0x0001000000067ab9 */ /* 0x000fe20000000a00 */
[----:B------:R-:W-:-:S04]  /*47b0*/  IMAD.WIDE.U32 R34, R18, R10, R40 ;  /* 0x0000000a12227225 */ /* 0x000fc800078e0028 */
[C---:B------:R-:W-:Y:S02]  /*47c0*/  IMAD R43, R18.reuse, R11, R42 ;  /* 0x0000000b122b7224 */ /* 0x040fe400078e022a */
[----:B------:R-:W-:-:S04]  /*47d0*/  IMAD.WIDE.U32 R40, R18, R12, R40 ;  /* 0x0000000c12287225 */ /* 0x000fc800078e0028 */
[----:B------:R-:W-:Y:S02]  /*47e0*/  IMAD R55, R18, R13, R55 ;  /* 0x0000000d12377224 */ /* 0x000fe400078e0237 */
[----:B------:R-:W-:-:S04]  /*47f0*/  IMAD.WIDE.U32 R8, R14, 0x60, R8 ;  /* 0x000000600e087825 */ /* 0x000fc800078e0008 */
[----:B------:R-:W-:Y:S02]  /*4800*/  IMAD R14, R15, R10, RZ ;  /* 0x0000000a0f0e7224 */ /* 0x000fe400078e02ff */
[----:B------:R-:W-:Y:S02]  /*4810*/  IMAD.IADD R35, R43, 0x1, R35 ;  /* 0x000000012b237824 */ /* 0x000fe400078e0223 */
[----:B------:R-:W-:Y:S02]  /*4820*/  IMAD.SHL.U32 R32, R12, 0x40, RZ ;  /* 0x000000400c207824 */ /* 0x000fe400078e00ff */
[----:B------:R-:W-:Y:S02]  /*4830*/  IMAD.IADD R41, R55, 0x1, R41 ;  /* 0x0000000137297824 */ /* 0x000fe400078e0229 */
[----:B------:R-:W-:Y:S02]  /*4840*/  IMAD R14, R44, R11, R14 ;  /* 0x0000000b2c0e7224 */ /* 0x000fe400078e020e */
[----:B------:R-:W-:-:S02]  /*4850*/  IMAD R63, R63, 0x60, RZ ;  /* 0x000000603f3f7824 */ /* 0x000fc400078e02ff */
[----:B------:R-:W-:-:S04]  /*4860*/  IMAD.WIDE.U32 R10, R44, R10, R34 ;  /* 0x0000000a2c0a7225 */ /* 0x000fc800078e0022 */
[----:B------:R-:W-:-:S04]  /*4870*/  IMAD.WIDE.U32 R32, R54, 0x60, R32 ;  /* 0x0000006036207825 */ /* 0x000fc800078e0020 */
[-C--:B------:R-:W-:Y:S02]  /*4880*/  IMAD R15, R15, R12.reuse, RZ ;  /* 0x0000000c0f0f7224 */ /* 0x080fe400078e02ff */
[----:B------:R-:W-:Y:S02]  /*4890*/  IMAD R67, R67, 0x60, RZ ;  /* 0x0000006043437824 */ /* 0x000fe400078e02ff */
[----:B------:R-:W-:-:S04]  /*48a0*/  IMAD.WIDE.U32 R40, R44, R12, R40 ;  /* 0x0000000c2c287225 */ /* 0x000fc800078e0028 */
[----:B------:R-:W-:Y:S01]  /*48b0*/  IMAD.IADD R63, R63, 0x1, R9 ;  /* 0x000000013f3f7824 */ /* 0x000fe200078e0209 */
[----:B------:R-:W-:Y:S01]  /*48c0*/  IADD3 R9, P0, R8, R10, RZ ;  /* 0x0000000a08097210 */ /* 0x000fe20007f1e0ff */
[----:B------:R-:W-:Y:S01]  /*48d0*/  IMAD R15, R44, R13, R15 ;  /* 0x0000000d2c0f7224 */ /* 0x000fe200078e020f */
[----:B------:R-:W-:Y:S01]  /*48e0*/  IADD3 R8, P3, R32, R40, RZ ;  /* 0x0000002820087210 */ /* 0x000fe20007f7e0ff */
[----:B------:R-:W-:Y:S01]  /*48f0*/  IMAD.IADD R67, R67, 0x1, R33 ;  /* 0x0000000143437824 */ /* 0x000fe200078e0221 */
[----:B------:R-:W-:Y:S02]  /*4900*/  IADD3.X R10, R63, R14, R11, P0, !PT ;  /* 0x0000000e3f0a7210 */ /* 0x000fe400007fe40b */
[----:B------:R-:W-:Y:S02]  /*4910*/  LEA R32, P0, R9, UR4, 0x1 ;  /* 0x0000000409207c11 */ /* 0x000fe4000f8008ff */
[----:B------:R-:W-:Y:S02]  /*4920*/  IADD3.X R41, R67, R15, R41, P3, !PT ;  /* 0x0000000f43297210 */ /* 0x000fe40001ffe429 */
[----:B------:R-:W-:-:S02]  /*4930*/  LEA R40, P3, R8, UR6, 0x1 ;  /* 0x0000000608287c11 */ /* 0x000fc4000f8608ff */
[----:B------:R-:W-:Y:S02]  /*4940*/  LEA.HI.X R33, R9, UR5, R10, 0x1, P0 ;  /* 0x0000000509217c11 */ /* 0x000fe400080f0c0a */
[----:B------:R-:W-:-:S04]  /*4950*/  LEA.HI.X R41, R8, UR7, R41, 0x1, P3 ;  /* 0x0000000708297c11 */ /* 0x000fc800098f0c29 */
[----:B------:R-:W5:Y:S04]  /*4960*/  LDG.E.128 R32, desc[UR42][R32.64] ;  /* 0x0000002a20207981 */ /* 0x000f68000c1e1d00 */
[----:B------:R-:W5:Y:S02]  /*4970*/  LDG.E.128 R40, desc[UR42][R40.64] ;  /* 0x0000002a28287981 */ /* 0x000f64000c1e1d00 */
.L_x_12012:
[----:B------:R-:W-:Y:S05]  /*4980*/  BSYNC B1 ;  /* 0x0000000000017941 */ /* 0x000fea0003800000 */
.L_x_12011:
[----:B------:R-:W-:Y:S01]  /*4990*/  ULOP3.LUT UR4, UR36, 0x1, URZ, 0xfc, !UPT ;  /* 0x0000000124047892 */ /* 0x000fe2000f8efc3f */
[----:B0-----:R-:W-:Y:S01]  /*49a0*/  IMAD.MOV.U32 R8, RZ, RZ, R4 ;  /* 0x000000ffff087224 */ /* 0x001fe200078e0004 */
        /* <DEDUP_REMOVED lines=27> */
[----:B------:R-:W-:Y:S02]  /*4b60*/  ISETP.GE.AND P4, PT, R16, R62, PT ;  /* 0x0000003e1000720c */ /* 0x000fe40003f86270 */
[----:B------:R-:W-:Y:S02]  /*4b70*/  PRMT R72, R8, 0x7610, R72 ;  /* 0x0000761008487816 */ /* 0x000fe40000000048 */
[----:B------:R-:W-:Y:S02]  /*4b80*/  PRMT R73, R9, 0x7610, R73 ;  /* 0x0000761009497816 */ /* 0x000fe40000000049 */
[----:B------:R-:W-:Y:S02]  /*4b90*/  PRMT R74, R10, 0x7610, R74 ;  /* 0x000076100a4a7816 */ /* 0x000fe4000000004a */
[----:B------:R-:W-:Y:S01]  /*4ba0*/  PRMT R75, R11, 0x7610, R75 ;  /* 0x000076100b4b7816 */ /* 0x000fe2000000004b */
[----:B------:R-:W-:Y:S06]  /*4bb0*/  @!P3 BRA `(.L_x_12013) ;  /* 0x000000000004b947 */ /* 0x000fec0003800000 */
[----:B------:R-:W-:Y:S01]  /*4bc0*/  BPT.TRAP 0x1 ;  /* 0x000000040000795c */ /* 0x000fe20000300000 */
.L_x_12013:
[----:B------:R-:W-:Y:S01]  /*4bd0*/  IMAD R54, R152, 0x8, R2 ;  /* 0x0000000898367824 */ /* 0x000fe200078e0202 */
[----:B------:R-:W-:Y:S01]  /*4be0*/  SHF.L.U32 R55, R185, 0x1f, RZ ;  /* 0x0000001fb9377819 */ /* 0x000fe200000006ff */
[----:B------:R-:W-:Y:S01]  /*4bf0*/  BSSY B1, `(.L_x_12014) ;  /* 0x0000005000017945 */ /* 0x000fe20003800000 */
[----:B------:R-:W-:Y:S02]  /*4c00*/  LOP3.LUT R8, R48, 0x1, RZ, 0xc0, !PT ;  /* 0x0000000130087812 */ /* 0x000fe400078ec0ff */
[----:B------:R-:W0:Y:S02]  /*4c10*/  SYNCS.PHASECHK.TRANS64.TRYWAIT P5, [R54+URZ+0x22890], R55 ;  /* 0x02289037360075a7 */ /* 0x000e2400080a017f */
[----:B------:R-:W-:Y:S01]  /*4c20*/  ISETP.NE.U32.AND P0, PT, R8, 0x1, PT ;  /* 0x000000010800780c */ /* 0x000fe20003f05070 */
[----:B0-----:R-:W-:-:S12]  /*4c30*/  @!P5 BRA `(.L_x_12015) ;  /* 0x0000029c0058d947 */ /* 0x001fd80003800000 */
.L_x_12360:
[----:B------:R-:W-:Y:S05]  /*4c40*/  BSYNC B1 ;  /* 0x0000000000017941 */ /* 0x000fea0003800000 */
.L_x_12014:
[----:B------:R-:W-:-:S03]  /*4c50*/  UMOV UR4, 0xffffffff ;  /* 0xffffffff00047882 */ /* 0x000fc60000000000 */
[----:B------:R-:W-:Y:S05]  /*4c60*/  BRA.DIV UR4, `(.L_x_12016) ;  /* 0x0000029e04607947 */ /* 0x000fea000b800000 */
[----:B------:R1:W2:Y:S04]  /*4c70*/  SHFL.IDX PT, R63, R59, RZ, 0x1c1f ;  /* 0x001c1fff3b3f7589 */ /* 0x0002a800000e0000 */
[----:B------:R1:W3:Y:S02]  /*4c80*/  SHFL.IDX PT, R14, R58, RZ, 0x1c1f ;  /* 0x001c1fff3a0e7589 */ /* 0x0002e400000e0000 */
.L_x_12364:
[----:B------:R-:W-:Y:S01]  /*4c90*/  ISETP.GE.OR P5, PT, R18, R66, P0 ;  /* 0x000000421200720c */ /* 0x000fe200007a6670 */
[----:B------:R-:W-:Y:S01]  /*4ca0*/  BSSY B1, `(.L_x_12017) ;  /* 0x000007c000017945 */ /* 0x000fe20003800000 */
[----:B------:R-:W-:Y:S02]  /*4cb0*/  IMAD.SHL.U32 R67, R62, 0x2, RZ ;  /* 0x000000023e437824 */ /* 0x000fe400078e00ff */
[----:B---3--:R-:W-:-:S09]  /*4cc0*/  IMAD.MOV.U32 R62, RZ, RZ, R14 ;  /* 0x000000ffff3e7224 */ /* 0x008fd200078e000e */
[----:B------:R-:W-:Y:S05]  /*4cd0*/  @P5 BRA `(.L_x_12018) ;  /* 0x0000000400e05947 */ /* 0x000fea0003800000 */
[----:B------:R-:W3:Y:S01]  /*4ce0*/  LDC R12, c[0x0][0x2f4] ;  /* 0x0000bd00ff0c7b82 */ /* 0x000ee20000000800 */
[----:B------:R-:W-:Y:S01]  /*4cf0*/  IMAD.SHL.U32 R57, R52, 0x8, RZ ;  /* 0x0000000834397824 */ /* 0x000fe200078e00ff */
[----:B------:R-:W-:Y:S01]  /*4d00*/  BSSY B2, `(.L_x_12019) ;  /* 0x0000073000027945 */ /* 0x000fe20003800000 */
[----:B---3--:R-:W-:-:S05]  /*4d10*/  IMAD.IADD R8, R12, 0x1, -R67 ;  /* 0x000000010c087824 */ /* 0x008fca00078e0a43 */
[----:B------:R-:W-:-:S04]  /*4d20*/  SEL R8, R67, R8, !P1 ;  /* 0x0000000843087207 */ /* 0x000fc80004800000 */
[----:B------:R-:W-:-:S04]  /*4d30*/  SHF.R.S32.HI R9, RZ, 0x1f, R8 ;  /* 0x0000001fff097819 */ /* 0x000fc80000011408 */
[----:B------:R-:W-:Y:S02]  /*4d40*/  LEA.HI R9, R9, R8, RZ, 0x4 ;  /* 0x0000000809097211 */ /* 0x000fe400078f20ff */
[----:B------:R-:W-:Y:S01]  /*4d50*/  LOP3.LUT R8, R20, 0x38, R57, 0xf8, !PT ;  /* 0x0000003814087812 */ /* 0x000fe200078ef839 */
[----:B--2---:R-:W-:Y:S01]  /*4d60*/  IMAD.WIDE R56, R57, 0x2, R62 ;  /* 0x0000000239387825 */ /* 0x004fe200078e023e */
[----:B------:R-:W-:-:S05]  /*4d70*/  LEA.HI.SX32 R9, R9, R52, 0x1c ;  /* 0x0000003409097211 */ /* 0x000fca00078fe2ff */
[----:B------:R-:W-:Y:S01]  /*4d80*/  IMAD.SHL.U32 R77, R9, 0x8, RZ ;  /* 0x00000008094d7824 */ /* 0x000fe200078e00ff */
[----:B------:R-:W-:-:S04]  /*4d90*/  LOP3.LUT R9, R8, R21, RZ, 0x3c, !PT ;  /* 0x0000001508097212 */ /* 0x000fc800078e3cff */
[----:B------:R-:W-:Y:S01]  /*4da0*/  LOP3.LUT R10, R20, 0x38, R77, 0xf8, !PT ;  /* 0x00000038140a7812 */ /* 0x000fe200078ef84d */
[----:B------:R-:W-:Y:S01]  /*4db0*/  IMAD R9, R188, 0x200, R9 ;  /* 0x00000200bc097824 */ /* 0x000fe200078e0209 */
[----:B------:R-:W-:Y:S02]  /*4dc0*/  ISETP.GE.AND P5, PT, R77, R12, PT ;  /* 0x0000000c4d00720c */ /* 0x000fe40003fa6270 */
[----:B------:R-:W-:Y:S01]  /*4dd0*/  LOP3.LUT R11, R10, R21, RZ, 0x3c, !PT ;  /* 0x000000150a0b7212 */ /* 0x000fe200078e3cff */
[----:B------:R-:W-:-:S04]  /*4de0*/  IMAD R9, R152, 0x1800, R9 ;  /* 0x0000180098097824 */ /* 0x000fc800078e0209 */
[----:B------:R-:W-:Y:S02]  /*4df0*/  IMAD R11, R188, 0x200, R11 ;  /* 0x00000200bc0b7824 */ /* 0x000fe400078e020b */
[----:B------:R-:W-:Y:S02]  /*4e00*/  IMAD R9, R9, 0x2, R2 ;  /* 0x0000000209097824 */ /* 0x000fe400078e0202 */
[----:B------:R-:W-:Y:S02]  /*4e10*/  IMAD R11, R152, 0x1800, R11 ;  /* 0x00001800980b7824 */ /* 0x000fe400078e020b */
[----:B------:R-:W-:-:S04]  /*4e20*/  @!P5 IMAD.WIDE R62, R77, 0x2, R62 ;  /* 0x000000024d3ed825 */ /* 0x000fc800078e023e */
[----:B------:R-:W-:Y:S02]  /*4e30*/  IMAD R12, R11, 0x2, R2 ;  /* 0x000000020b0c7824 */ /* 0x000fe400078e0202 */
[----:B------:R-:W2:Y:S04]  /*4e40*/  LDS.128 R8, [R9+0x1c400] ;  /* 0x01c4000009087984 */ /* 0x000ea80000000c00 */
[----:B------:R-:W3:Y:S01]  /*4e50*/  LDS.128 R12, [R12+0x1c400] ;  /* 0x01c400000c0c7984 */ /* 0x000ee20000000c00 */
[----:B------:R-:W-:Y:S05]  /*4e60*/  @P4 BRA `(.L_x_12020) ;  /* 0x0000000400704947 */ /* 0x000fea0003800000 */
[----:B------:R-:W-:Y:S01]  /*4e70*/  SHF.R.U32.HI R78, RZ, 0x10, R5 ;  /* 0x00000010ff4e7819 */ /* 0x000fe20000011605 */
[----:B---3--:R-:W-:Y:S01]  /*4e80*/  IMAD.U32 R76, R15, 0x10000, RZ ;  /* 0x000100000f4c7824 */ /* 0x008fe200078e00ff */
[----:B------:R-:W-:Y:S02]  /*4e90*/  SHF.R.U32.HI R82, RZ, 0x10, R37 ;  /* 0x00000010ff527819 */ /* 0x000fe40000011625 */
[----:B------:R-:W-:Y:S01]  /*4ea0*/  SHF.R.U64 R79, R6, 0x10, R7 ;  /* 0x00000010064f7819 */ /* 0x000fe20000001207 */
[----:B--2---:R-:W-:Y:S01]  /*4eb0*/  IMAD.U32 R6, R8, 0x10000, RZ ;  /* 0x0001000008067824 */ /* 0x004fe200078e00ff */
[----:B------:R-:W-:Y:S02]  /*4ec0*/  PRMT R78, R69, 0x5432, R78 ;  /* 0x00005432454e7816 */ /* 0x000fe4000000004e */
[----:B------:R-:W-:Y:S02]  /*4ed0*/  PRMT R82, R71, 0x5432, R82 ;  /* 0x0000543247527816 */ /* 0x000fe40000000052 */
[----:B------:R-:W-:Y:S01]  /*4ee0*/  SHF.R.U64 R81, R36, 0x10, R37 ;  /* 0x0000001024517819 */ /* 0x000fe20000001225 */
[----:B------:R-:W-:Y:S01]  /*4ef0*/  IMAD.U32 R36, R9, 0x10000, RZ ;  /* 0x0001000009247824 */ /* 0x000fe200078e00ff */
[--C-:B------:R-:W-:Y:S01]  /*4f00*/  SHF.R.U64 R84, R38, 0x10, R39.reuse ;  /* 0x0000001026547819 */ /* 0x100fe20000001227 */
[----:B------:R-:W-:Y:S01]  /*4f10*/  IMAD.U32 R38, R13, 0x10000, RZ ;  /* 0x000100000d267824 */ /* 0x000fe200078e00ff */
[----:B------:R-:W-:-:S02]  /*4f20*/  SHF.R.U32.HI R85, RZ, 0x10, R39 ;  /* 0x00000010ff557819 */ /* 0x000fc40000011627 */
[----:B------:R-:W-:Y:S02]  /*4f30*/  LOP3.LUT R37, R9, 0xffff0000, RZ, 0xc0, !PT ;  /* 0xffff000009257812 */ /* 0x000fe400078ec0ff */
[----:B------:R-:W-:Y:S01]  /*4f40*/  LOP3.LUT R39, R13, 0xffff0000, RZ, 0xc0, !PT ;  /* 0xffff00000d277812 */ /* 0x000fe200078ec0ff */
[C---:B------:R-:W-:Y:S01]  /*4f50*/  IMAD.U32 R13, R11.reuse, 0x10000, RZ ;  /* 0x000100000b0d7824 */ /* 0x040fe200078e00ff */
[----:B------:R-:W-:Y:S02]  /*4f60*/  LOP3.LUT R9, R11, 0xffff0000, RZ, 0xc0, !PT ;  /* 0xffff00000b097812 */ /* 0x000fe400078ec0ff */
[----:B------:R-:W-:Y:S01]  /*4f70*/  PRMT R11, R83, 0x5410, R79 ;  /* 0x00005410530b7816 */ /* 0x000fe2000000004f */
[----:B------:R-:W-:Y:S01]  /*4f80*/  IMAD.U32 R83, R82, 0x10000, RZ ;  /* 0x0001000052537824 */ /* 0x000fe200078e00ff */
[----:B------:R-:W-:Y:S01]  /*4f90*/  SHF.R.U32.HI R80, RZ, 0x10, R7 ;  /* 0x00000010ff507819 */ /* 0x000fe20000011607 */
[----:B------:R-:W-:Y:S01]  /*4fa0*/  IMAD.U32 R79, R78, 0x10000, RZ ;  /* 0x000100004e4f7824 */ /* 0x000fe200078e00ff */
[----:B------:R-:W-:Y:S01]  /*4fb0*/  SHF.R.U64 R77, R4, 0x10, R5 ;  /* 0x00000010044d7819 */ /* 0x000fe20000001205 */
[----:B------:R-:W-:Y:S01]  /*4fc0*/  IMAD.U32 R7, R12, 0x10000, RZ ;  /* 0x000100000c077824 */ /* 0x000fe200078e00ff */
[----:B------:R-:W-:Y:S01]  /*4fd0*/  PRMT R81, R87, 0x5410, R81 ;  /* 0x0000541057517816 */ /* 0x000fe20000000051 */
[----:B------:R-:W-:Y:S01]  /*4fe0*/  FMUL.FTZ R87, R38, R83 ;  /* 0x0000005326577220 */ /* 0x000fe20000410000 */
[----:B------:R-:W-:Y:S01]  /*4ff0*/  PRMT R85, R88, 0x5410, R85 ;  /* 0x0000541058557816 */ /* 0x000fe20000000055 */
[-C--:B------:R-:W-:Y:S01]  /*5000*/  FMUL.FTZ R89, R38, R79.reuse ;  /* 0x0000004f26597220 */ /* 0x080fe20000410000 */
[----:B------:R-:W-:Y:S01]  /*5010*/  LOP3.LUT R82, R82, 0xffff0000, RZ, 0xc0, !PT ;  /* 0xffff000052527812 */ /* 0x000fe200078ec0ff */
[----:B------:R-:W-:Y:S01]  /*5020*/  FFMA.FTZ R87, R36, R79, -R87 ;  /* 0x0000004f24577223 */ /* 0x000fe20000010857 */
[----:B------:R-:W-:Y:S01]  /*5030*/  PRMT R80, R68, 0x5432, R80 ;  /* 0x0000543244507816 */ /* 0x000fe20000000050 */
[----:B------:R-:W-:Y:S01]  /*5040*/  IMAD.U32 R38, R85, 0x10000, RZ ;  /* 0x0001000055267824 */ /* 0x000fe200078e00ff */
[----:B------:R-:W-:Y:S01]  /*5050*/  PRMT R77, R86, 0x5410, R77 ;  /* 0x00005410564d7816 */ /* 0x000fe2000000004d */
[----:B------:R-:W-:Y:S01]  /*5060*/  FMUL.FTZ R86, R39, R82 ;  /* 0x0000005227567220 */ /* 0x000fe20000410000 */
[----:B------:R-:W-:Y:S01]  /*5070*/  LOP3.LUT R78, R78, 0xffff0000, RZ, 0xc0, !PT ;  /* 0xffff00004e4e7812 */ /* 0x000fe200078ec0ff */
[----:B------:R-:W-:Y:S01]  /*5080*/  FFMA.FTZ R89, R36, R83, R89 ;  /* 0x0000005324597223 */ /* 0x000fe20000010059 */
[----:B------:R-:W-:-:S02]  /*5090*/  IMAD.U32 R36, R80, 0x10000, RZ ;  /* 0x0001000050247824 */ /* 0x000fc400078e00ff */
[C---:B------:R-:W-:Y:S01]  /*50a0*/  FMUL.FTZ R90, R76.reuse, R38 ;  /* 0x000000264c5a7220 */ /* 0x040fe20000410000 */
[----:B------:R-:W-:Y:S01]  /*50b0*/  LOP3.LUT R15, R15, 0xffff0000, RZ, 0xc0, !PT ;  /* 0xffff00000f0f7812 */ /* 0x000fe200078ec0ff */
[-C--:B------:R-:W-:Y:S01]  /*50c0*/  FMUL.FTZ R88, R39, R78.reuse ;  /* 0x0000004e27587220 */ /* 0x080fe20000410000 */
[----:B------:R-:W-:Y:S01]  /*50d0*/  FFMA.FTZ R86, R37, R78, -R86 ;  /* 0x0000004e25567223 */ /* 0x000fe20000010856 */
[----:B------:R-:W-:Y:S01]  /*50e0*/  LOP3.LUT R78, R85, 0xffff0000, RZ, 0xc0, !PT ;  /* 0xffff0000554e7812 */ /* 0x000fe200078ec0ff */
[-C--:B------:R-:W-:Y:S01]  /*50f0*/  FMUL.FTZ R39, R76, R36.reuse ;  /* 0x000000244c277220 */ /* 0x080fe20000410000 */
[----:B------:R-:W-:Y:S01]  /*5100*/  LOP3.LUT R80, R80, 0xffff0000, RZ, 0xc0, !PT ;  /* 0xffff000050507812 */ /* 0x000fe200078ec0ff */
[----:B------:R-:W-:Y:S01]  /*5110*/  FFMA.FTZ R90, R13, R36, -R90 ;  /* 0x000000240d5a7223 */ /* 0x000fe2000001085a */
[----:B------:R-:W-:Y:S02]  /*5120*/  IMAD.U32 R36, R81, 0x10000, RZ ;  /* 0x0001000051247824 */ /* 0x000fe400078e00ff */
[----:B------:R-:W-:Y:S01]  /*5130*/  FFMA.FTZ R39, R13, R38, R39 ;  /* 0x000000260d277223 */ /* 0x000fe20000010027 */
        /* <DEDUP_REMOVED lines=10> */
[----:B------:R-:W-:Y:S01]  /*51e0*/  PRMT R84, R70, 0x5432, R84 ;  /* 0x0000543246547816 */ /* 0x000fe20000000054 */
[----:B------:R-:W-:Y:S01]  /*51f0*/  FMUL.FTZ R7, R7, R13 ;  /* 0x0000000d07077220 */ /* 0x000fe20000410000 */
[----:B------:R-:W-:Y:S01]  /*5200*/  FMUL.FTZ R9, R12, R81 ;  /* 0x000000510c097220 */ /* 0x000fe20000410000 */
[----:B------:R-:W-:Y:S01]  /*5210*/  FFMA.FTZ R15, R6, R13, -R15 ;  /* 0x0000000d060f7223 */ /* 0x000fe2000001080f */
[----:B------:R-:W-:Y:S01]  /*5220*/  FMUL.FTZ R13, R12, R77 ;  /* 0x0000004d0c0d7220 */ /* 0x000fe20000410000 */
[----:B------:R-:W-:-:S02]  /*5230*/  IMAD.U32 R5, R14, 0x10000, RZ ;  /* 0x000100000e057824 */ /* 0x000fc400078e00ff */
        /* <DEDUP_REMOVED lines=8> */
[----:B------:R-:W-:Y:S01]  /*52c0*/  FFMA.FTZ R13, R8, R81, R13 ;  /* 0x00000051080d7223 */ /* 0x000fe2000001000d */
[C---:B------:R-:W-:Y:S02]  /*52d0*/  IMAD.U32 R4, R10.reuse, 0x10000, RZ ;  /* 0x000100000a047824 */ /* 0x040fe400078e00ff */
[C---:B------:R-:W-:Y:S01]  /*52e0*/  FMUL.FTZ R37, R5.reuse, R7 ;  /* 0x0000000705257220 */ /* 0x040fe20000410000 */
[-C--:B------:R-:W-:Y:S01]  /*52f0*/  FMUL.FTZ R8, R5, R6.reuse ;  /* 0x0000000605087220 */ /* 0x080fe20000410000 */
[----:B------:R-:W-:Y:S01]  /*5300*/  LOP3.LUT R10, R10, 0xffff0000, RZ, 0xc0, !PT ;  /* 0xffff00000a0a7812 */ /* 0x000fe200078ec0ff */
[C---:B------:R-:W-:Y:S01]  /*5310*/  FMUL.FTZ R5, R14.reuse, R9 ;  /* 0x000000090e057220 */ /* 0x040fe20000410000 */
[----:B------:R-:W-:Y:S01]  /*5320*/  FMUL.FTZ R14, R14, R11 ;  /* 0x0000000b0e0e7220 */ /* 0x000fe20000410000 */
[C---:B------:R-:W-:Y:S01]  /*5330*/  FFMA.FTZ R8, R4.reuse, R7, R8 ;  /* 0x0000000704087223 */ /* 0x040fe20000010008 */
[----:B------:R-:W-:Y:S01]  /*5340*/  FFMA.FTZ R37, R4, R6, -R37 ;  /* 0x0000000604257223 */ /* 0x000fe20000010825 */
[----:B------:R-:W-:Y:S01]  /*5350*/  F2FP.BF16.F32.PACK_AB R15, R12, R15 ;  /* 0x0000000f0c0f723e */ /* 0x000fe200000010ff */
        /* <DEDUP_REMOVED lines=13> */
.L_x_12020:
[----:B------:R-:W-:Y:S05]  /*5430*/  BSYNC B2 ;  /* 0x0000000000027941 */ /* 0x000fea0003800000 */
.L_x_12019:
[----:B--2---:R4:W-:Y:S04]  /*5440*/  ST.E.128 desc[UR42][R56.64], R8 ;  /* 0x0000000838007985 */ /* 0x0049e8000c101d2a */
[----:B---3--:R4:W-:Y:S02]  /*5450*/  @!P5 ST.E.128 desc[UR42][R62.64], R12 ;  /* 0x0000000c3e00d985 */ /* 0x0089e4000c101d2a */
.L_x_12018:
[----:B------:R-:W-:Y:S05]  /*5460*/  BSYNC B1 ;  /* 0x0000000000017941 */ /* 0x000fea0003800000 */
.L_x_12017:
[----:B------:R-:W-:-:S03]  /*5470*/  UMOV UR4, 0xffffffff ;  /* 0xffffffff00047882 */ /* 0x000fc60000000000 */
[----:B------:R-:W-:Y:S05]  /*5480*/  BRA.DIV UR4, `(.L_x_12021) ;  /* 0x0000029604a07947 */ /* 0x000fea000b800000 */
[----:B-1----:R-:W1:Y:S04]  /*5490*/  SHFL.IDX PT, R59, R59, 0x1, 0x1c1f ;  /* 0x003c1f003b3b7f89 */ /* 0x002e6800000e0000 */
[----:B----4-:R3:W4:Y:S02]  /*54a0*/  SHFL.IDX PT, R14, R58, 0x1, 0x1c1f ;  /* 0x003c1f003a0e7f89 */ /* 0x01072400000e0000 */
.L_x_12368:
[----:B------:R-:W-:Y:S02]  /*54b0*/  VIADD R4, R18, 0x40 ;  /* 0x0000004012047836 */ /* 0x000fe40000000000 */
[----:B----4-:R-:W-:Y:S02]  /*54c0*/  IMAD.MOV.U32 R12, RZ, RZ, R14 ;  /* 0x000000ffff0c7224 */ /* 0x010fe400078e000e */
[----:B-1----:R-:W-:Y:S01]  /*54d0*/  IMAD.MOV.U32 R13, RZ, RZ, R59 ;  /* 0x000000ffff0d7224 */ /* 0x002fe200078e003b */
[----:B------:R-:W-:-:S13]  /*54e0*/  ISETP.GE.OR P0, PT, R4, R66, P0 ;  /* 0x000000420400720c */ /* 0x000fda0000706670 */
[----:B------:R-:W-:Y:S05]  /*54f0*/  @P0 BRA `(.L_x_12002) ;  /* 0x0000000800e40947 */ /* 0x000fea0003800000 */
[----:B------:R-:W1:Y:S01]  /*5500*/  LDC R36, c[0x0][0x2f4] ;  /* 0x0000bd00ff247b82 */ /* 0x000e620000000800 */
[----:B------:R-:W-:Y:S01]  /*5510*/  SHF.R.U32.HI R5, RZ, 0x3, R195 ;  /* 0x00000003ff057819 */ /* 0x000fe200000116c3 */
[----:B------:R-:W-:Y:S01]  /*5520*/  IMAD.SHL.U32 R15, R52, 0x8, RZ ;  /* 0x00000008340f7824 */ /* 0x000fe200078e00ff */
[----:B------:R-:W-:Y:S03]  /*5530*/  BSSY B1, `(.L_x_12022) ;  /* 0x000006b000017945 */ /* 0x000fe60003800000 */
[----:B------:R-:W-:-:S04]  /*5540*/  IMAD.WIDE R14, R15, 0x2, R12 ;  /* 0x000000020f0e7825 */ /* 0x000fc800078e020c */
[----:B-1----:R-:W-:-:S05]  /*5550*/  @P1 IMAD.IADD R67, R36, 0x1, -R67 ;  /* 0x0000000124431824 */ /* 0x002fca00078e0a43 */
[----:B------:R-:W-:-:S04]  /*5560*/  SHF.R.S32.HI R4, RZ, 0x1f, R67 ;  /* 0x0000001fff047819 */ /* 0x000fc80000011443 */
[----:B------:R-:W-:-:S04]  /*5570*/  LEA.HI R67, R4, R67, RZ, 0x4 ;  /* 0x0000004304437211 */ /* 0x000fc800078f20ff */
[----:B------:R-:W-:-:S05]  /*5580*/  LEA.HI.SX32 R37, R67, R52, 0x1c ;  /* 0x0000003443257211 */ /* 0x000fca00078fe2ff */
[----:B------:R-:W-:-:S05]  /*5590*/  IMAD.SHL.U32 R37, R37, 0x8, RZ ;  /* 0x0000000825257824 */ /* 0x000fca00078e00ff */
[----:B------:R-:W-:-:S04]  /*55a0*/  LOP3.LUT R4, R195, 0x38, R37, 0xf8, !PT ;  /* 0x00000038c3047812 */ /* 0x000fc800078ef825 */
[----:B------:R-:W-:Y:S01]  /*55b0*/  LOP3.LUT R4, R4, R5, RZ, 0x3c, !PT ;  /* 0x0000000504047212 */ /* 0x000fe200078e3cff */
[----:B------:R-:W-:-:S04]  /*55c0*/  IMAD R5, R152, 0x1800, R53 ;  /* 0x0000180098057824 */ /* 0x000fc800078e0235 */
[----:B------:R-:W-:Y:S02]  /*55d0*/  IMAD.IADD R7, R199, 0x1, R4 ;  /* 0x00000001c7077824 */ /* 0x000fe400078e0204 */
[----:B------:R-:W-:Y:S02]  /*55e0*/  IMAD R5, R5, 0x2, R2 ;  /* 0x0000000205057824 */ /* 0x000fe400078e0202 */
[----:B------:R-:W-:-:S04]  /*55f0*/  IMAD R7, R152, 0x1800, R7 ;  /* 0x0000180098077824 */ /* 0x000fc800078e0207 */
[----:B------:R-:W-:Y:S02]  /*5600*/  IMAD R8, R7, 0x2, R2 ;  /* 0x0000000207087824 */ /* 0x000fe400078e0202 */
[----:B------:R-:W1:Y:S04]  /*5610*/  LDS.128 R4, [R5+0x1c400] ;  /* 0x01c4000005047984 */ /* 0x000e680000000c00 */
[----:B------:R-:W4:Y:S01]  /*5620*/  LDS.128 R8, [R8+0x1c400] ;  /* 0x01c4000008087984 */ /* 0x000f220000000c00 */
[----:B------:R-:W-:Y:S05]  /*5630*/  @P4 BRA `(.L_x_12023) ;  /* 0x0000000400684947 */ /* 0x000fea0003800000 */
[----:B------:R-:W-:Y:S01]  /*5640*/  SHF.R.U32.HI R56, RZ, 0x10, R41 ;  /* 0x00000010ff387819 */ /* 0x000fe20000011629 */
[----:B----4-:R-:W-:Y:S01]  /*5650*/  IMAD.U32 R38, R9, 0x10000, RZ ;  /* 0x0001000009267824 */ /* 0x010fe200078e00ff */
[----:B------:R-:W-:Y:S02]  /*5660*/  SHF.R.U32.HI R76, RZ, 0x10, R33 ;  /* 0x00000010ff4c7819 */ /* 0x000fe40000011621 */
[----:B------:R-:W-:Y:S02]  /*5670*/  PRMT R75, R75, 0x5410, R56 ;  /* 0x000054104b4b7816 */ /* 0x000fe40000000038 */
[----:B------:R-:W-:Y:S02]  /*5680*/  PRMT R71, R71, 0x5410, R76 ;  /* 0x0000541047477816 */ /* 0x000fe4000000004c */
[--C-:B------:R-:W-:Y:S02]  /*5690*/  SHF.R.U64 R57, R42, 0x10, R43.reuse ;  /* 0x000000102a397819 */ /* 0x100fe4000000122b */
[----:B---3--:R-:W-:Y:S01]  /*56a0*/  SHF.R.U32.HI R58, RZ, 0x10, R43 ;  /* 0x00000010ff3a7819 */ /* 0x008fe2000001162b */
[----:B------:R-:W-:Y:S01]  /*56b0*/  IMAD.U32 R43, R75, 0x10000, RZ ;  /* 0x000100004b2b7824 */ /* 0x000fe200078e00ff */
[----:B------:R-:W-:Y:S01]  /*56c0*/  SHF.R.U32.HI R62, RZ, 0x10, R35 ;  /* 0x00000010ff3e7819 */ /* 0x000fe20000011623 */
[----:B------:R-:W-:Y:S01]  /*56d0*/  IMAD.U32 R42, R71, 0x10000, RZ ;  /* 0x00010000472a7824 */ /* 0x000fe200078e00ff */
[----:B------:R-:W-:Y:S01]  /*56e0*/  SHF.R.U64 R67, R32, 0x10, R33 ;  /* 0x0000001020437819 */ /* 0x000fe20000001221 */
[-C--:B------:R-:W-:Y:S01]  /*56f0*/  FMUL.FTZ R56, R38, R43.reuse ;  /* 0x0000002b26387220 */ /* 0x080fe20000410000 */
[----:B------:R-:W-:Y:S01]  /*5700*/  SHF.R.U64 R59, R40, 0x10, R41 ;  /* 0x00000010283b7819 */ /* 0x000fe20000001229 */
[----:B-1----:R-:W-:Y:S01]  /*5710*/  IMAD.U32 R33, R5, 0x10000, RZ ;  /* 0x0001000005217824 */ /* 0x002fe200078e00ff */
[----:B------:R-:W-:Y:S01]  /*5720*/  LOP3.LUT R39, R9, 0xffff0000, RZ, 0xc0, !PT ;  /* 0xffff000009277812 */ /* 0x000fe200078ec0ff */
        /* <DEDUP_REMOVED lines=9> */
[----:B--2---:R-:W-:Y:S01]  /*57c0*/  SHF.R.U64 R63, R34, 0x10, R35 ;  /* 0x00000010223f7819 */ /* 0x004fe20000001223 */
[----:B------:R-:W-:Y:S01]  /*57d0*/  IMAD.U32 R9, R8, 0x10000, RZ ;  /* 0x0001000008097824 */ /* 0x000fe200078e00ff */
[----:B------:R-:W-:Y:S01]  /*57e0*/  PRMT R74, R74, 0x5410, R59 ;  /* 0x000054104a4a7816 */ /* 0x000fe2000000003b */
[----:B------:R-:W-:Y:S01]  /*57f0*/  FMUL.FTZ R59, R39, R75 ;  /* 0x0000004b273b7220 */ /* 0x000fe20000410000 */
[----:B------:R-:W-:Y:S01]  /*5800*/  PRMT R72, R72, 0x5410, R57 ;  /* 0x0000541048487816 */ /* 0x000fe20000000039 */
[----:B------:R-:W-:Y:S01]  /*5810*/  IMAD.U32 R57, R73, 0x10000, RZ ;  /* 0x0001000049397824 */ /* 0x000fe200078e00ff */
[----:B------:R-:W-:Y:S01]  /*5820*/  LOP3.LUT R34, R5, 0xffff0000, RZ, 0xc0, !PT ;  /* 0xffff000005227812 */ /* 0x000fe200078ec0ff */
[----:B------:R-:W-:Y:S01]  /*5830*/  FMUL.FTZ R39, R39, R71 ;  /* 0x0000004727277220 */ /* 0x000fe20000410000 */
[----:B------:R-:W-:Y:S01]  /*5840*/  PRMT R68, R68, 0x5410, R63 ;  /* 0x0000541044447816 */ /* 0x000fe2000000003f */
[----:B------:R-:W-:Y:S01]  /*5850*/  FMUL.FTZ R63, R40, R57 ;  /* 0x00000039283f7220 */ /* 0x000fe20000410000 */
[----:B------:R-:W-:Y:S01]  /*5860*/  LOP3.LUT R35, R8, 0xffff0000, RZ, 0xc0, !PT ;  /* 0xffff000008237812 */ /* 0x000fe200078ec0ff */
[----:B------:R-:W-:Y:S01]  /*5870*/  FMUL.FTZ R38, R40, R33 ;  /* 0x0000002128267220 */ /* 0x000fe20000410000 */
[----:B------:R-:W-:Y:S01]  /*5880*/  LOP3.LUT R41, R11, 0xffff0000, RZ, 0xc0, !PT ;  /* 0xffff00000b297812 */ /* 0x000fe200078ec0ff */
[----:B------:R-:W-:Y:S01]  /*5890*/  IMAD.U32 R8, R7, 0x10000, RZ ;  /* 0x0001000007087824 */ /* 0x000fe200078e00ff */
[----:B------:R-:W-:Y:S01]  /*58a0*/  LOP3.LUT R42, R73, 0xffff0000, RZ, 0xc0, !PT ;  /* 0xffff0000492a7812 */ /* 0x000fe200078ec0ff */
[C---:B------:R-:W-:Y:S01]  /*58b0*/  FFMA.FTZ R59, R34.reuse, R71, -R59 ;  /* 0x00000047223b7223 */ /* 0x040fe2000001083b */
[----:B------:R-:W-:Y:S01]  /*58c0*/  FFMA.FTZ R40, R34, R75, R39 ;  /* 0x0000004b22287223 */ /* 0x000fe20000010027 */
[----:B------:R-:W-:Y:S01]  /*58d0*/  PRMT R70, R70, 0x5410, R67 ;  /* 0x0000541046467816 */ /* 0x000fe20000000043 */
[C---:B------:R-:W-:Y:S01]  /*58e0*/  FFMA.FTZ R57, R8.reuse, R57, R38 ;  /* 0x0000003908397223 */ /* 0x040fe20000010026 */
[----:B------:R-:W-:Y:S01]  /*58f0*/  LOP3.LUT R34, R69, 0xffff0000, RZ, 0xc0, !PT ;  /* 0xffff000045227812 */ /* 0x000fe200078ec0ff */
[----:B------:R-:W-:Y:S01]  /*5900*/  FMUL.FTZ R58, R41, R42 ;  /* 0x0000002a293a7220 */ /* 0x000fe20000410000 */
[----:B------:R-:W-:Y:S01]  /*5910*/  LOP3.LUT R7, R7, 0xffff0000, RZ, 0xc0, !PT ;  /* 0xffff000007077812 */ /* 0x000fe200078ec0ff */
[----:B------:R-:W-:Y:S01]  /*5920*/  FFMA.FTZ R63, R8, R33, -R63 ;  /* 0x00000021083f7223 */ /* 0x000fe2000001083f */
[----:B------:R-:W-:-:S02]  /*5930*/  IMAD.U32 R38, R74, 0x10000, RZ ;  /* 0x000100004a267824 */ /* 0x000fc400078e00ff */
[-C--:B------:R-:W-:Y:S01]  /*5940*/  FMUL.FTZ R62, R41, R34.reuse ;  /* 0x00000022293e7220 */ /* 0x080fe20000410000 */
[----:B------:R-:W-:Y:S01]  /*5950*/  IMAD.U32 R8, R70, 0x10000, RZ ;  /* 0x0001000046087824 */ /* 0x000fe200078e00ff */
[----:B------:R-:W-:Y:S01]  /*5960*/  LOP3.LUT R74, R74, 0xffff0000, RZ, 0xc0, !PT ;  /* 0xffff00004a4a7812 */ /* 0x000fe200078ec0ff */
[----:B------:R-:W-:Y:S01]  /*5970*/  FFMA.FTZ R58, R7, R34, -R58 ;  /* 0x00000022073a7223 */ /* 0x000fe2000001083a */
[C---:B------:R-:W-:Y:S01]  /*5980*/  FMUL.FTZ R34, R9.reuse, R38 ;  /* 0x0000002609227220 */ /* 0x040fe20000410000 */
[C---:B------:R-:W-:Y:S01]  /*5990*/  IMAD.U32 R5, R4.reuse, 0x10000, RZ ;  /* 0x0001000004057824 */ /* 0x040fe200078e00ff */
[----:B------:R-:W-:Y:S01]  /*59a0*/  LOP3.LUT R32, R4, 0xffff0000, RZ, 0xc0, !PT ;  /* 0xffff000004207812 */ /* 0x000fe200078ec0ff */
[----:B------:R-:W-:Y:S01]  /*59b0*/  FMUL.FTZ R9, R9, R8 ;  /* 0x0000000809097220 */ /* 0x000fe20000410000 */
[----:B------:R-:W-:Y:S01]  /*59c0*/  LOP3.LUT R70, R70, 0xffff0000, RZ, 0xc0, !PT ;  /* 0xffff000046467812 */ /* 0x000fe200078ec0ff */
[----:B------:R-:W-:Y:S01]  /*59d0*/  FFMA.FTZ R62, R7, R42, R62 ;  /* 0x0000002a073e7223 */ /* 0x000fe2000001003e */
[----:B------:R-:W-:Y:S01]  /*59e0*/  FMUL.FTZ R7, R35, R74 ;  /* 0x0000004a23077220 */ /* 0x000fe20000410000 */
[----:B------:R-:W-:-:S02]  /*59f0*/  IMAD.U32 R11, R10, 0x10000, RZ ;  /* 0x000100000a0b7824 */ /* 0x000fc400078e00ff */
[C---:B------:R-:W-:Y:S01]  /*5a00*/  FFMA.FTZ R34, R5.reuse, R8, -R34 ;  /* 0x0000000805227223 */ /* 0x040fe20000010822 */
[----:B------:R-:W-:Y:S01]  /*5a10*/  FFMA.FTZ R38, R5, R38, R9 ;  /* 0x0000002605267223 */ /* 0x000fe20000010009 */
[----:B------:R-:W-:Y:S01]  /*5a20*/  LOP3.LUT R10, R10, 0xffff0000, RZ, 0xc0, !PT ;  /* 0xffff00000a0a7812 */ /* 0x000fe200078ec0ff */
[----:B------:R-:W-:Y:S01]  /*5a30*/  FFMA.FTZ R33, R32, R70, -R7 ;  /* 0x0000004620217223 */ /* 0x000fe20000010807 */
[C---:B------:R-:W-:Y:S01]  /*5a40*/  IMAD.U32 R8, R72.reuse, 0x10000, RZ ;  /* 0x0001000048087824 */ /* 0x040fe200078e00ff */
[----:B------:R-:W-:Y:S01]  /*5a50*/  LOP3.LUT R9, R72, 0xffff0000, RZ, 0xc0, !PT ;  /* 0xffff000048097812 */ /* 0x000fe200078ec0ff */
[C---:B------:R-:W-:Y:S01]  /*5a60*/  IMAD.U32 R5, R68.reuse, 0x10000, RZ ;  /* 0x0001000044057824 */ /* 0x040fe200078e00ff */
[----:B------:R-:W-:Y:S01]  /*5a70*/  LOP3.LUT R7, R68, 0xffff0000, RZ, 0xc0, !PT ;  /* 0xffff000044077812 */ /* 0x000fe200078ec0ff */
[C---:B------:R-:W-:Y:S02]  /*5a80*/  IMAD.U32 R4, R6.reuse, 0x10000, RZ ;  /* 0x0001000006047824 */ /* 0x040fe400078e00ff */
[C---:B------:R-:W-:Y:S01]  /*5a90*/  FMUL.FTZ R39, R11.reuse, R8 ;  /* 0x000000080b277220 */ /* 0x040fe20000410000 */
[----:B------:R-:W-:Y:S01]  /*5aa0*/  LOP3.LUT R6, R6, 0xffff0000, RZ, 0xc0, !PT ;  /* 0xffff000006067812 */ /* 0x000fe200078ec0ff */
[----:B------:R-:W-:Y:S01]  /*5ab0*/  FMUL.FTZ R11, R11, R5 ;  /* 0x000000050b0b7220 */ /* 0x000fe20000410000 */
[C---:B------:R-:W-:Y:S01]  /*5ac0*/  FMUL.FTZ R41, R10.reuse, R9 ;  /* 0x000000090a297220 */ /* 0x040fe20000410000 */
[----:B------:R-:W-:Y:S01]  /*5ad0*/  FMUL.FTZ R10, R10, R7 ;  /* 0x000000070a0a7220 */ /* 0x000fe20000410000 */
[----:B------:R-:W-:Y:S01]  /*5ae0*/  FMUL.FTZ R35, R35, R70 ;  /* 0x0000004623237220 */ /* 0x000fe20000410000 */
[C---:B------:R-:W-:Y:S01]  /*5af0*/  FFMA.FTZ R39, R4.reuse, R5, -R39 ;  /* 0x0000000504277223 */ /* 0x040fe20000010827 */
[----:B------:R-:W-:Y:S01]  /*5b00*/  FFMA.FTZ R11, R4, R8, R11 ;  /* 0x00000008040b7223 */ /* 0x000fe2000001000b */
[C---:B------:R-:W-:Y:S01]  /*5b10*/  FFMA.FTZ R4, R6.reuse, R7, -R41 ;  /* 0x0000000706047223 */ /* 0x040fe20000010829 */
[----:B------:R-:W-:Y:S01]  /*5b20*/  FFMA.FTZ R10, R6, R9, R10 ;  /* 0x00000009060a7223 */ /* 0x000fe2000001000a */
        /* <DEDUP_REMOVED lines=11> */
.L_x_12023:
[----:B------:R-:W-:Y:S05]  /*5be0*/  BSYNC B1 ;  /* 0x0000000000017941 */ /* 0x000fea0003800000 */
.L_x_12022:
[----:B-1----:R1:W-:Y:S01]  /*5bf0*/  ST.E.128 desc[UR42][R14.64], R4 ;  /* 0x000000040e007985 */ /* 0x0023e2000c101d2a */
[----:B------:R-:W-:-:S13]  /*5c00*/  ISETP.GE.AND P0, PT, R37, R36, PT ;  /* 0x000000242500720c */ /* 0x000fda0003f06270 */
[----:B------:R-:W-:Y:S05]  /*5c10*/  @P0 BRA `(.L_x_12002) ;  /* 0x00000004001c0947 */ /* 0x000fea0003800000 */
[----:B------:R-:W-:-:S05]  /*5c20*/  IMAD.WIDE R12, R37, 0x2, R12 ;  /* 0x00000002250c7825 */ /* 0x000fca00078e020c */
[----:B----4-:R4:W-:Y:S01]  /*5c30*/  ST.E.128 desc[UR42][R12.64], R8 ;  /* 0x000000080c007985 */ /* 0x0109e2000c101d2a */
[----:B------:R-:W-:Y:S05]  /*5c40*/  BRA `(.L_x_12002) ;  /* 0x0000000400107947 */ /* 0x000fea0003800000 */
.L_x_11983:
[----:B------:R-:W-:-:S04]  /*5c50*/  ULOP3.LUT UR4, UR36, 0x1, URZ, 0xfc, !UPT ;  /* 0x0000000124047892 */ /* 0x000fc8000f8efc3f */
[----:B------:R-:W-:-:S06]  /*5c60*/  UISETP.NE.AND UP0, UPT, UR4, 0x3, UPT ;  /* 0x000000030400788c */ /* 0x000fcc000bf05270 */
[----:B------:R-:W-:-:S13]  /*5c70*/  PLOP3.LUT P3, PT, PT, PT, UP0, 0x80, 0x0 ;  /* 0x000000000000781c */ /* 0x000fda0003f6f008 */
[----:B------:R-:W-:Y:S05]  /*5c80*/  @!P3 BRA `(.L_x_12024) ;  /* 0x000000000004b947 */ /* 0x000fea0003800000 */
[----:B------:R-:W-:Y:S01]  /*5c90*/  BPT.TRAP 0x1 ;  /* 0x000000040000795c */ /* 0x000fe20000300000 */
.L_x_12024:
[----:B------:R-:W-:Y:S01]  /*5ca0*/  IMAD R54, R152, 0x8, R2 ;  /* 0x0000000898367824 */ /* 0x000fe200078e0202 */
[----:B------:R-:W-:Y:S01]  /*5cb0*/  SHF.L.U32 R55, R185, 0x1f, RZ ;  /* 0x0000001fb9377819 */ /* 0x000fe200000006ff */
[----:B------:R-:W-:Y:S01]  /*5cc0*/  BSSY B1, `(.L_x_12025) ;  /* 0x0000004000017945 */ /* 0x000fe20003800000 */
[----:B------:R-:W-:Y:S02]  /*5cd0*/  SHF.R.S32.HI R64, RZ, 0x1f, R61 ;  /* 0x0000001fff407819 */ /* 0x000fe4000001143d */
[----:B------:R-:W0:Y:S02]  /*5ce0*/  SYNCS.PHASECHK.TRANS64.TRYWAIT P0, [R54+URZ+0x22890], R55 ;  /* 0x02289037360075a7 */ /* 0x000e24000800017f */
[----:B0-----:R-:W-:Y:S05]  /*5cf0*/  @!P0 BRA `(.L_x_12026) ;  /* 0x0000028c00cc8947 */ /* 0x001fea0003800000 */
.L_x_12369:
[----:B------:R-:W-:Y:S05]  /*5d00*/  BSYNC B1 ;  /* 0x0000000000017941 */ /* 0x000fea0003800000 */
.L_x_12025:
        /* <DEDUP_REMOVED lines=16> */
[C---:B------:R-:W-:Y:S01]  /*5e10*/  IMAD.WIDE.U32 R4, R153.reuse, UR4, R4 ;  /* 0x0000000499047c25 */ /* 0x040fe2000f8e0004 */
[----:B------:R-:W-:Y:S02]  /*5e20*/  UMOV UR4, 0xffffffff ;  /* 0xffffffff00047882 */ /* 0x000fe40000000000 */
[----:B------:R-:W-:Y:S01]  /*5e30*/  ISETP.GE.AND P0, PT, R34, 0x1, PT ;  /* 0x000000012200780c */ /* 0x000fe20003f06270 */
[----:B------:R-:W-:Y:S01]  /*5e40*/  IMAD R5, R153, UR5, R5 ;  /* 0x0000000599057c24 */ /* 0x000fe2000f8e0205 */
[----:B------:R-:W-:-:S04]  /*5e50*/  LEA R10, P4, R4, UR6, 0x1 ;  /* 0x00000006040a7c11 */ /* 0x000fc8000f8808ff */
[----:B------:R-:W-:Y:S01]  /*5e60*/  LEA.HI.X R32, R4, UR7, R5, 0x1, P4 ;  /* 0x0000000704207c11 */ /* 0x000fe2000a0f0c05 */
[----:B------:R-:W-:Y:S08]  /*5e70*/  BRA.DIV UR4, `(.L_x_12027) ;  /* 0x0000028e04807947 */ /* 0x000ff0000b800000 */
[----:B------:R1:W2:Y:S04]  /*5e80*/  SHFL.IDX PT, R33, R32, RZ, 0x1c1f ;  /* 0x001c1fff20217589 */ /* 0x0002a800000e0000 */
[----:B------:R1:W3:Y:S02]  /*5e90*/  SHFL.IDX PT, R14, R10, RZ, 0x1c1f ;  /* 0x001c1fff0a0e7589 */ /* 0x0002e400000e0000 */
.L_x_12373:
[----:B------:R-:W-:Y:S04]  /*5ea0*/  BSSY B1, `(.L_x_12028) ;  /* 0x000000d000017945 */ /* 0x000fe80003800000 */
[----:B------:R-:W-:Y:S05]  /*5eb0*/  @!P0 BRA `(.L_x_12029) ;  /* 0x00000000002c8947 */ /* 0x000fea0003800000 */
[----:B------:R-:W-:Y:S02]  /*5ec0*/  ULDC UR4, c[0x0][0x2f4] ;  /* 0x0000bd0000047ab9 */ /* 0x000fe40000000800 */
[----:B------:R-:W-:Y:S02]  /*5ed0*/  ISETP.GE.AND P4, PT, R16, UR4, PT ;  /* 0x0000000410007c0c */ /* 0x000fe4000bf86270 */
[----:B------:R-:W-:-:S11]  /*5ee0*/  ISETP.GE.AND P0, PT, R19, UR4, PT ;  /* 0x0000000413007c0c */ /* 0x000fd6000bf06270 */
[----:B------:R-:W4:Y:S01]  /*5ef0*/  @!P4 LDS.128 R4, [R69] ;  /* 0x000000004504c984 */ /* 0x000f220000000c00 */
[----:B---3--:R-:W-:-:S04]  /*5f00*/  @!P4 LEA R8, P5, R16, R14, 0x1 ;  /* 0x0000000e1008c211 */ /* 0x008fc800078a08ff */
[----:B--2---:R-:W-:-:S05]  /*5f10*/  @!P4 LEA.HI.X R9, R16, R33, R17, 0x1, P5 ;  /* 0x000000211009c211 */ /* 0x004fca00028f0c11 */
[----:B----4-:R2:W-:Y:S04]  /*5f20*/  @!P4 ST.E.128 desc[UR42][R8.64], R4 ;  /* 0x000000040800c985 */ /* 0x0105e8000c101d2a */
[----:B------:R-:W3:Y:S01]  /*5f30*/  @!P0 LDS.128 R4, [R68] ;  /* 0x0000000044048984 */ /* 0x000ee20000000c00 */
[----:B--2---:R-:W-:-:S04]  /*5f40*/  @!P0 LEA R8, P4, R19, R14, 0x1 ;  /* 0x0000000e13088211 */ /* 0x004fc800078808ff */
[----:B------:R-:W-:-:S05]  /*5f50*/  @!P0 LEA.HI.X R9, R19, R33, R184, 0x1, P4 ;  /* 0x0000002113098211 */ /* 0x000fca00020f0cb8 */
[----:B---3--:R4:W-:Y:S04]  /*5f60*/  @!P0 ST.E.128 desc[UR42][R8.64], R4 ;  /* 0x0000000408008985 */ /* 0x0089e8000c101d2a */
.L_x_12029:
[----:B------:R-:W-:Y:S05]  /*5f70*/  BSYNC B1 ;  /* 0x0000000000017941 */ /* 0x000fea0003800000 */
.L_x_12028:
[----:B------:R-:W-:-:S03]  /*5f80*/  UMOV UR4, 0xffffffff ;  /* 0xffffffff00047882 */ /* 0x000fc60000000000 */
[----:B------:R-:W-:Y:S05]  /*5f90*/  BRA.DIV UR4, `(.L_x_12030) ;  /* 0x0000028e04807947 */ /* 0x000fea000b800000 */
[----:B--2---:R2:W0:Y:S04]  /*5fa0*/  SHFL.IDX PT, R33, R32, 0x1, 0x1c1f ;  /* 0x003c1f0020217f89 */ /* 0x00442800000e0000 */
[----:B---3--:R2:W3:Y:S02]  /*5fb0*/  SHFL.IDX PT, R14, R10, 0x1, 0x1c1f ;  /* 0x003c1f000a0e7f89 */ /* 0x0084e400000e0000 */
.L_x_12377:
[----:B------:R-:W-:-:S13]  /*5fc0*/  ISETP.GE.AND P0, PT, R34, 0x41, PT ;  /* 0x000000412200780c */ /* 0x000fda0003f06270 */
[----:B------:R-:W-:Y:S05]  /*5fd0*/  @!P0 BRA `(.L_x_12002) ;  /* 0x00000000002c8947 */ /* 0x000fea0003800000 */
[----:B------:R-:W-:Y:S02]  /*5fe0*/  ULDC UR4, c[0x0][0x2f4] ;  /* 0x0000bd0000047ab9 */ /* 0x000fe40000000800 */
[----:B------:R-:W-:Y:S02]  /*5ff0*/  ISETP.GE.AND P5, PT, R16, UR4, PT ;  /* 0x0000000410007c0c */ /* 0x000fe4000bfa6270 */
[----:B------:R-:W-:-:S11]  /*6000*/  ISETP.GE.AND P0, PT, R19, UR4, PT ;  /* 0x0000000413007c0c */ /* 0x000fd6000bf06270 */
[----:B----4-:R-:W4:Y:S01]  /*6010*/  @!P5 LDS.128 R4, [R69+0x2000] ;  /* 0x002000004504d984 */ /* 0x010f220000000c00 */
[----:B---3--:R-:W-:-:S04]  /*6020*/  @!P5 LEA R8, P4, R16, R14, 0x1 ;  /* 0x0000000e1008d211 */ /* 0x008fc800078808ff */
[----:B0-----:R-:W-:-:S05]  /*6030*/  @!P5 LEA.HI.X R9, R16, R33, R17, 0x1, P4 ;  /* 0x000000211009d211 */ /* 0x001fca00020f0c11 */
[----:B----4-:R0:W-:Y:S04]  /*6040*/  @!P5 ST.E.128 desc[UR42][R8.64], R4 ;  /* 0x000000040800d985 */ /* 0x0101e8000c101d2a */
[----:B------:R-:W3:Y:S01]  /*6050*/  @!P0 LDS.128 R4, [R68+0x2000] ;  /* 0x0020000044048984 */ /* 0x000ee20000000c00 */
[----:B0-----:R-:W-:-:S04]  /*6060*/  @!P0 LEA R8, P4, R19, R14, 0x1 ;  /* 0x0000000e13088211 */ /* 0x001fc800078808ff */
[----:B------:R-:W-:-:S05]  /*6070*/  @!P0 LEA.HI.X R9, R19, R33, R184, 0x1, P4 ;  /* 0x0000002113098211 */ /* 0x000fca00020f0cb8 */
[----:B---3--:R0:W-:Y:S04]  /*6080*/  @!P0 ST.E.128 desc[UR42][R8.64], R4 ;  /* 0x0000000408008985 */ /* 0x0081e8000c101d2a */
.L_x_12002:
[----:B------:R-:W-:Y:S05]  /*6090*/  BSYNC B0 ;  /* 0x0000000000007941 */ /* 0x000fea0003800000 */
.L_x_11982:
[----:B01--4-:R-:W0:Y:S01]  /*60a0*/  S2R R4, SR_TID.X ;  /* 0x0000000000047919 */ /* 0x013e220000002100 */
        /* <DEDUP_REMOVED lines=8> */
[----:B0-----:R-:W-:-:S02]  /*6130*/  SHF.R.U32.HI R5, RZ, 0x7, R4 ;  /* 0x00000007ff057819 */ /* 0x001fc40000011604 */
[----:B------:R-:W-:-:S03]  /*6140*/  LOP3.LUT P0, RZ, R4, 0x7f, RZ, 0xc0, !PT ;  /* 0x0000007f04ff7812 */ /* 0x000fc6000780c0ff */
[----:B--2---:R-:W-:-:S10]  /*6150*/  VIADD R10, R5, 0x8 ;  /* 0x00000008050a7836 */ /* 0x004fd40000000000 */
[----:B------:R-:W-:-:S05]  /*6160*/  @!P0 VIADD R4, R54, 0x228a0 ;  /* 0x000228a036048836 */ /* 0x000fca0000000000 */
[----:B------:R-:W-:Y:S01]  /*6170*/  @!P0 PRMT R4, RZ, 0x654, R4 ;  /* 0x00000654ff048816 */ /* 0x000fe20000000004 */
[----:B-1----:R0:W-:Y:S06]  /*6180*/  BAR.SYNC.DEFER_BLOCKING R10, 0x80 ;  /* 0x0002000a0000751d */ /* 0x0021ec0000010000 */
[----:B------:R0:W-:Y:S01]  /*6190*/  @!P0 SYNCS.ARRIVE.TRANS64.RED.A1T0 RZ, [R4+URZ], RZ ;  /* 0x000000ff04ff89a7 */ /* 0x0001e2000810043f */
[----:B------:R-:W-:Y:S05]  /*61a0*/  @!P3 BRA `(.L_x_12032) ;  /* 0x000000000004b947 */ /* 0x000fea0003800000 */
[----:B------:R-:W-:Y:S01]  /*61b0*/  BPT.TRAP 0x1 ;  /* 0x000000040000795c */ /* 0x000fe20000300000 */
.L_x_12032:
[----:B------:R-:W-:Y:S05]  /*61c0*/  BSYNC B0 ;  /* 0x0000000000007941 */ /* 0x000fea0003800000 */
.L_x_12031:
[----:B------:R-:W1:Y:S01]  /*61d0*/  SYNCS.PHASECHK.TRANS64.TRYWAIT P3, [R54+URZ+0x228b0], R55 ;  /* 0x0228b037360075a7 */ /* 0x000e62000806017f */
[----:B------:R-:W-:Y:S01]  /*61e0*/  ULDC UR38, c[0x0][0x320] ;  /* 0x0000c80000267ab9 */ /* 0x000fe20000000800 */
[----:B------:R-:W-:Y:S04]  /*61f0*/  BSSY B0, `(.L_x_12033) ;  /* 0x0000002000007945 */ /* 0x000fe80003800000 */
[----:B-1----:R-:W-:Y:S05]  /*6200*/  @!P3 BRA `(.L_x_12034) ;  /* 0x0000028c002cb947 */ /* 0x002fea0003800000 */
.L_x_12378:
[----:B------:R-:W-:Y:S05]  /*6210*/  BSYNC B0 ;  /* 0x0000000000007941 */ /* 0x000fea0003800000 */
.L_x_12033:
[----:B------:R-:W-:Y:S01]  /*6220*/  ULDC.64 UR4, c[0x0][0x328] ;  /* 0x0000ca0000047ab9 */ /* 0x000fe20000000a00 */
[----:B------:R-:W-:Y:S01]  /*6230*/  IMAD.IADD R66, R66, 0x1, -R18 ;  /* 0x0000000142427824 */ /* 0x000fe200078e0a12 */
[----:B------:R-:W-:Y:S01]  /*6240*/  ULDC.64 UR6, c[0x0][0x318] ;  /* 0x0000c60000067ab9 */ /* 0x000fe20000000a00 */
[----:B------:R-:W-:Y:S01]  /*6250*/  IMAD R64, R64, UR4, RZ ;  /* 0x0000000440407c24 */ /* 0x000fe2000f8e02ff */
[----:B------:R-:W-:Y:S01]  /*6260*/  BSSY B0, `(.L_x_12035) ;  /* 0x0000057000007945 */ /* 0x000fe20003800000 */
[----:B0-----:R-:W-:Y:S01]  /*6270*/  IMAD.WIDE.U32 R4, R61, UR4, RZ ;  /* 0x000000043d047c25 */ /* 0x001fe2000f8e00ff */
[----:B------:R-:W-:-:S03]  /*6280*/  ISETP.GE.AND P3, PT, R66, 0x1, PT ;  /* 0x000000014200780c */ /* 0x000fc60003f66270 */
        /* <DEDUP_REMOVED lines=9> */
[----:B------:R-:W-:Y:S02]  /*6320*/  IMAD.IADD R6, R46, 0x1, R12 ;  /* 0x000000012e067824 */ /* 0x000fe400078e020c */
[----:B------:R-:W-:-:S04]  /*6330*/  IMAD.WIDE.U32 R4, R153, UR4, R4 ;  /* 0x0000000499047c25 */ /* 0x000fc8000f8e0004 */
[----:B------:R-:W-:Y:S01]  /*6340*/  IMAD R5, R153, UR5, R5 ;  /* 0x0000000599057c24 */ /* 0x000fe2000f8e0205 */
[----:B------:R-:W-:Y:S01]  /*6350*/  LEA R35, P4, R4, UR6, 0x1 ;  /* 0x0000000604237c11 */ /* 0x000fe2000f8808ff */
[--C-:B------:R-:W-:Y:S02]  /*6360*/  IMAD R12, R12, 0x2, R45.reuse ;  /* 0x000000020c0c7824 */ /* 0x100fe400078e022d */
[----:B------:R-:W-:Y:S01]  /*6370*/  IMAD R11, R6, 0x2, R45 ;  /* 0x00000002060b7824 */ /* 0x000fe200078e022d */
[----:B------:R-:W-:Y:S01]  /*6380*/  LEA.HI.X R36, R4, UR7, R5, 0x1, P4 ;  /* 0x0000000704247c11 */ /* 0x000fe2000a0f0c05 */
[----:B------:R0:W2:Y:S04]  /*6390*/  SHFL.IDX PT, R38, R35, RZ, 0x1c1f ;  /* 0x001c1fff23267589 */ /* 0x0000a800000e0000 */
[----:B------:R0:W4:Y:S01]  /*63a0*/  SHFL.IDX PT, R37, R36, RZ, 0x1c1f ;  /* 0x001c1fff24257589 */ /* 0x00012200000e0000 */
[----:B------:R-:W-:Y:S05]  /*63b0*/  @!P3 BRA `(.L_x_12036) ;  /* 0x000000040004b947 */ /* 0x000fea0003800000 */
[----:B------:R-:W-:Y:S02]  /*63c0*/  ISETP.GE.AND P3, PT, R16, UR38, PT ;  /* 0x0000002610007c0c */ /* 0x000fe4000bf66270 */
[----:B------:R-:W-:-:S11]  /*63d0*/  ISETP.GE.AND P5, PT, R19, UR38, PT ;  /* 0x0000002613007c0c */ /* 0x000fd6000bfa6270 */
[----:B------:R-:W5:Y:S01]  /*63e0*/  @!P3 LDS.128 R4, [R12] ;  /* 0x000000000c04b984 */ /* 0x000f620000000c00 */
[----:B--2---:R-:W-:-:S04]  /*63f0*/  @!P3 LEA R8, P4, R16, R38, 0x1 ;  /* 0x000000261008b211 */ /* 0x004fc800078808ff */
[----:B----4-:R-:W-:-:S05]  /*6400*/  @!P3 LEA.HI.X R9, R16, R37, R17, 0x1, P4 ;  /* 0x000000251009b211 */ /* 0x010fca00020f0c11 */
[----:B-----5:R2:W-:Y:S01]  /*6410*/  @!P3 ST.E.128 desc[UR42][R8.64], R4 ;  /* 0x000000040800b985 */ /* 0x0205e2000c101d2a */
[----:B------:R-:W-:-:S03]  /*6420*/  ISETP.GE.AND P3, PT, R162, UR38, PT ;  /* 0x00000026a2007c0c */ /* 0x000fc6000bf66270 */
[----:B------:R-:W4:Y:S01]  /*6430*/  @!P5 LDS.128 R4, [R11] ;  /* 0x000000000b04d984 */ /* 0x000f220000000c00 */
[----:B------:R-:W-:Y:S02]  /*6440*/  SEL R13, RZ, 0x3fffc, P3 ;  /* 0x0003fffcff0d7807 */ /* 0x000fe40001800000 */
[----:B------:R-:W-:Y:S02]  /*6450*/  SEL R32, RZ, 0x4, P3 ;  /* 0x00000004ff207807 */ /* 0x000fe40001800000 */
[----:B------:R-:W-:-:S04]  /*6460*/  ISETP.GE.AND P3, PT, R16, UR38, PT ;  /* 0x0000002610007c0c */ /* 0x000fc8000bf66270 */
[----:B------:R-:W-:Y:S02]  /*6470*/  SEL R33, RZ, 0x1, P3 ;  /* 0x00000001ff217807 */ /* 0x000fe40001800000 */
[----:B--2---:R-:W-:-:S04]  /*6480*/  @!P5 LEA R8, P4, R19, R38, 0x1 ;  /* 0x000000261308d211 */ /* 0x004fc800078808ff */
[----:B------:R-:W-:Y:S02]  /*6490*/  @!P5 LEA.HI.X R9, R19, R37, R184, 0x1, P4 ;  /* 0x000000251309d211 */ /* 0x000fe400020f0cb8 */
[----:B------:R-:W-:Y:S02]  /*64a0*/  LOP3.LUT P4, RZ, R13, 0x4, RZ, 0xc0, !PT ;  /* 0x000000040dff7812 */ /* 0x000fe4000788c0ff */
[----:B------:R-:W-:-:S04]  /*64b0*/  SEL R13, RZ, 0x2, P5 ;  /* 0x00000002ff0d7807 */ /* 0x000fc80002800000 */
[----:B------:R-:W-:Y:S01]  /*64c0*/  IADD3 R32, R32, R13, R33 ;  /* 0x0000000d20207210 */ /* 0x000fe20007ffe021 */
[----:B----4-:R2:W-:Y:S06]  /*64d0*/  @!P5 ST.E.128 desc[UR42][R8.64], R4 ;  /* 0x000000040800d985 */ /* 0x0105ec000c101d2a */
[----:B------:R-:W4:Y:S01]  /*64e0*/  @P4 LDS.128 R4, [R12+0x3000] ;  /* 0x003000000c044984 */ /* 0x000f220000000c00 */
[----:B--2---:R-:W-:-:S04]  /*64f0*/  @P4 LEA R8, P5, R162, R38, 0x1 ;  /* 0x00000026a2084211 */ /* 0x004fc800078a08ff */
[----:B------:R-:W-:Y:S02]  /*6500*/  @P4 LEA.HI.X R9, R162, R37, R194, 0x1, P5 ;  /* 0x00000025a2094211 */ /* 0x000fe400028f0cc2 */
[----:B------:R-:W-:-:S04]  /*6510*/  ISETP.GE.AND P5, PT, R161, UR38, PT ;  /* 0x00000026a1007c0c */ /* 0x000fc8000bfa6270 */
[----:B---3--:R-:W-:Y:S02]  /*6520*/  SEL R14, RZ, 0x7fff8, P5 ;  /* 0x0007fff8ff0e7807 */ /* 0x008fe40002800000 */
[----:B------:R-:W-:Y:S01]  /*6530*/  SEL R15, RZ, 0x8, P5 ;  /* 0x00000008ff0f7807 */ /* 0x000fe20002800000 */
[----:B----4-:R2:W-:Y:S01]  /*6540*/  @P4 ST.E.128 desc[UR42][R8.64], R4 ;  /* 0x0000000408004985 */ /* 0x0105e2000c101d2a */
[----:B------:R-:W-:-:S13]  /*6550*/  LOP3.LUT P4, RZ, R14, 0x8, RZ, 0xc0, !PT ;  /* 0x000000080eff7812 */ /* 0x000fda000788c0ff */
[----:B------:R-:W3:Y:S01]  /*6560*/  @P4 LDS.128 R4, [R11+0x3000] ;  /* 0x003000000b044984 */ /* 0x000ee20000000c00 */
[----:B--2---:R-:W-:-:S04]  /*6570*/  @P4 LEA R8, P3, R161, R38, 0x1 ;  /* 0x00000026a1084211 */ /* 0x004fc800078608ff */
[----:B------:R-:W-:Y:S02]  /*6580*/  @P4 LEA.HI.X R9, R161, R37, R193, 0x1, P3 ;  /* 0x00000025a1094211 */ /* 0x000fe400018f0cc1 */
[----:B------:R-:W-:-:S04]  /*6590*/  ISETP.GE.AND P3, PT, R160, UR38, PT ;  /* 0x00000026a0007c0c */ /* 0x000fc8000bf66270 */
[----:B------:R-:W-:Y:S02]  /*65a0*/  SEL R14, RZ, 0xffff0, P3 ;  /* 0x000ffff0ff0e7807 */ /* 0x000fe40001800000 */
[----:B------:R-:W-:-:S04]  /*65b0*/  SEL R34, RZ, 0x10, P3 ;  /* 0x00000010ff227807 */ /* 0x000fc80001800000 */
[----:B------:R-:W-:Y:S01]  /*65c0*/  IADD3 R15, R34, R32, R15 ;  /* 0x00000020220f7210 */ /* 0x000fe20007ffe00f */
[----:B---3--:R2:W-:Y:S01]  /*65d0*/  @P4 ST.E.128 desc[UR42][R8.64], R4 ;  /* 0x0000000408004985 */ /* 0x0085e2000c101d2a */
[----:B------:R-:W-:-:S13]  /*65e0*/  LOP3.LUT P4, RZ, R14, 0x10, RZ, 0xc0, !PT ;  /* 0x000000100eff7812 */ /* 0x000fda000788c0ff */
[----:B------:R-:W3:Y:S01]  /*65f0*/  @P4 LDS.128 R4, [R12+0x6000] ;  /* 0x006000000c044984 */ /* 0x000ee20000000c00 */
[----:B--2---:R-:W-:-:S04]  /*6600*/  @P4 LEA R8, P5, R160, R38, 0x1 ;  /* 0x00000026a0084211 */ /* 0x004fc800078a08ff */
[----:B------:R-:W-:Y:S02]  /*6610*/  @P4 LEA.HI.X R9, R160, R37, R192, 0x1, P5 ;  /* 0x00000025a0094211 */ /* 0x000fe400028f0cc0 */
[----:B------:R-:W-:-:S04]  /*6620*/  ISETP.GE.AND P5, PT, R155, UR38, PT ;  /* 0x000000269b007c0c */ /* 0x000fc8000bfa6270 */
[----:B------:R-:W-:Y:S02]  /*6630*/  SEL R14, RZ, 0x1fffe0, P5 ;  /* 0x001fffe0ff0e7807 */ /* 0x000fe40002800000 */
[----:B------:R-:W-:Y:S02]  /*6640*/  SEL R13, RZ, 0x20, P5 ;  /* 0x00000020ff0d7807 */ /* 0x000fe40002800000 */
[----:B------:R-:W-:-:S04]  /*6650*/  ISETP.GE.AND P5, PT, R163, UR38, PT ;  /* 0x00000026a3007c0c */ /* 0x000fc8000bfa6270 */
[----:B------:R-:W-:Y:S01]  /*6660*/  SEL R32, RZ, 0x7fff80, P5 ;  /* 0x007fff80ff207807 */ /* 0x000fe20002800000 */
[----:B---3--:R2:W-:Y:S01]  /*6670*/  @P4 ST.E.128 desc[UR42][R8.64], R4 ;  /* 0x0000000408004985 */ /* 0x0085e2000c101d2a */
[----:B------:R-:W-:-:S13]  /*6680*/  LOP3.LUT P4, RZ, R14, 0x20, RZ, 0xc0, !PT ;  /* 0x000000200eff7812 */ /* 0x000fda000788c0ff */
[----:B------:R-:W3:Y:S01]  /*6690*/  @P4 LDS.128 R4, [R11+0x6000] ;  /* 0x006000000b044984 */ /* 0x000ee20000000c00 */
[----:B--2---:R-:W-:-:S04]  /*66a0*/  @P4 LEA R8, P3, R155, R38, 0x1 ;  /* 0x000000269b084211 */ /* 0x004fc800078608ff */
[----:B------:R-:W-:Y:S02]  /*66b0*/  @P4 LEA.HI.X R9, R155, R37, R191, 0x1, P3 ;  /* 0x000000259b094211 */ /* 0x000fe400018f0cbf */
[----:B------:R-:W-:-:S04]  /*66c0*/  ISETP.GE.AND P3, PT, R154, UR38, PT ;  /* 0x000000269a007c0c */ /* 0x000fc8000bf66270 */
[----:B------:R-:W-:Y:S01]  /*66d0*/  SEL R14, RZ, 0x3fffc0, P3 ;  /* 0x003fffc0ff0e7807 */ /* 0x000fe20001800000 */
[----:B---3--:R2:W-:Y:S03]  /*66e0*/  @P4 ST.E.128 desc[UR42][R8.64], R4 ;  /* 0x0000000408004985 */ /* 0x0085e6000c101d2a */
[----:B------:R-:W-:Y:S02]  /*66f0*/  LOP3.LUT P4, RZ, R14, 0x40, RZ, 0xc0, !PT ;  /* 0x000000400eff7812 */ /* 0x000fe4000788c0ff */
[----:B------:R-:W-:-:S04]  /*6700*/  SEL R14, RZ, 0x40, P3 ;  /* 0x00000040ff0e7807 */ /* 0x000fc80001800000 */
[----:B------:R-:W-:-:S05]  /*6710*/  IADD3 R13, R14, R15, R13 ;  /* 0x0000000f0e0d7210 */ /* 0x000fca0007ffe00d */
[----:B------:R-:W-:Y:S02]  /*6720*/  IMAD.IADD R13, R13, 0x1, R32 ;  /* 0x000000010d0d7824 */ /* 0x000fe400078e0220 */
[----:B------:R-:W3:Y:S03]  /*6730*/  @P4 LDS.128 R4, [R12+0x9000] ;  /* 0x009000000c044984 */ /* 0x000ee60000000c00 */
[----:B--2---:R-:W-:-:S04]  /*6740*/  PRMT R8, R13, 0x8880, RZ ;  /* 0x000088800d087816 */ /* 0x004fc800000000ff */
[----:B------:R-:W-:Y:S02]  /*6750*/  ISETP.GT.AND P3, PT, R8, -0x1, PT ;  /* 0xffffffff0800780c */ /* 0x000fe40003f64270 */
[----:B------:R-:W-:-:S04]  /*6760*/  @P4 LEA R8, P5, R154, R38, 0x1 ;  /* 0x000000269a084211 */ /* 0x000fc800078a08ff */
[----:B------:R-:W-:-:S05]  /*6770*/  @P4 LEA.HI.X R9, R154, R37, R190, 0x1, P5 ;  /* 0x000000259a094211 */ /* 0x000fca00028f0cbe */
[----:B---3--:R2:W-:Y:S04]  /*6780*/  @P4 ST.E.128 desc[UR42][R8.64], R4 ;  /* 0x0000000408004985 */ /* 0x0085e8000c101d2a */
[----:B------:R-:W3:Y:S01]  /*6790*/  @!P3 LDS.128 R4, [R11+0x9000] ;  /* 0x009000000b04b984 */ /* 0x000ee20000000c00 */
[----:B--2---:R-:W-:-:S04]  /*67a0*/  @!P3 LEA R8, P4, R163, R38, 0x1 ;  /* 0x00000026a308b211 */ /* 0x004fc800078808ff */
[----:B------:R-:W-:-:S05]  /*67b0*/  @!P3 LEA.HI.X R9, R163, R37, R189, 0x1, P4 ;  /* 0x00000025a309b211 */ /* 0x000fca00020f0cbd */
[----:B---3--:R2:W-:Y:S04]  /*67c0*/  @!P3 ST.E.128 desc[UR42][R8.64], R4 ;  /* 0x000000040800b985 */ /* 0x0085e8000c101d2a */
.L_x_12036:
[----:B------:R-:W-:Y:S05]  /*67d0*/  BSYNC B0 ;  /* 0x0000000000007941 */ /* 0x000fea0003800000 */
.L_x_12035:
[----:B------:R-:W-:Y:S01]  /*67e0*/  ISETP.GE.AND P3, PT, R66, 0x41, PT ;  /* 0x000000414200780c */ /* 0x000fe20003f66270 */
[----:B------:R1:W1:Y:S01]  /*67f0*/  SHFL.IDX PT, R13, R36, 0x1, 0x1c1f ;  /* 0x003c1f00240d7f89 */ /* 0x00026200000e0000 */
[----:B------:R-:W-:Y:S03]  /*6800*/  BSSY B0, `(.L_x_12037) ;  /* 0x0000044000007945 */ /* 0x000fe60003800000 */
[----:B0-----:R-:W0:Y:S08]  /*6810*/  SHFL.IDX PT, R35, R35, 0x1, 0x1c1f ;  /* 0x003c1f0023237f89 */ /* 0x001e3000000e0000 */
[----:B------:R-:W-:Y:S05]  /*6820*/  @!P3 BRA `(.L_x_12038) ;  /* 0x000000040004b947 */ /* 0x000fea0003800000 */
[----:B------:R-:W-:Y:S02]  /*6830*/  ISETP.GE.AND P4, PT, R16, UR38, PT ;  /* 0x0000002610007c0c */ /* 0x000fe4000bf86270 */
[----:B------:R-:W-:-:S11]  /*6840*/  ISETP.GE.AND P5, PT, R19, UR38, PT ;  /* 0x0000002613007c0c */ /* 0x000fd6000bfa6270 */
[----:B--2---:R-:W2:Y:S01]  /*6850*/  @!P4 LDS.128 R4, [R12+0x2000] ;  /* 0x002000000c04c984 */ /* 0x004ea20000000c00 */
[----:B0-----:R-:W-:-:S04]  /*6860*/  @!P4 LEA R8, P3, R16, R35, 0x1 ;  /* 0x000000231008c211 */ /* 0x001fc800078608ff */
[----:B-1----:R-:W-:Y:S02]  /*6870*/  @!P4 LEA.HI.X R9, R16, R13, R17, 0x1, P3 ;  /* 0x0000000d1009c211 */ /* 0x002fe400018f0c11 */
[----:B------:R-:W-:-:S04]  /*6880*/  ISETP.GE.AND P3, PT, R162, UR38, PT ;  /* 0x00000026a2007c0c */ /* 0x000fc8000bf66270 */
[----:B---3--:R-:W-:Y:S02]  /*6890*/  SEL R14, RZ, 0x3fffc, P3 ;  /* 0x0003fffcff0e7807 */ /* 0x008fe40001800000 */
[----:B------:R-:W-:Y:S02]  /*68a0*/  SEL R33, RZ, 0x4, P3 ;  /* 0x00000004ff217807 */ /* 0x000fe40001800000 */
[----:B------:R-:W-:-:S04]  /*68b0*/  ISETP.GE.AND P3, PT, R16, UR38, PT ;  /* 0x0000002610007c0c */ /* 0x000fc8000bf66270 */
[----:B------:R-:W-:Y:S01]  /*68c0*/  SEL R34, RZ, 0x1, P3 ;  /* 0x00000001ff227807 */ /* 0x000fe20001800000 */
[----:B--2---:R0:W-:Y:S04]  /*68d0*/  @!P4 ST.E.128 desc[UR42][R8.64], R4 ;  /* 0x000000040800c985 */ /* 0x0041e8000c101d2a */
[----:B------:R-:W1:Y:S01]  /*68e0*/  @!P5 LDS.128 R4, [R11+0x2000] ;  /* 0x002000000b04d984 */ /* 0x000e620000000c00 */
[----:B0-----:R-:W-:-:S04]  /*68f0*/  @!P5 LEA R8, P4, R19, R35, 0x1 ;  /* 0x000000231308d211 */ /* 0x001fc800078808ff */
[----:B------:R-:W-:Y:S02]  /*6900*/  @!P5 LEA.HI.X R9, R19, R13, R184, 0x1, P4 ;  /* 0x0000000d1309d211 */ /* 0x000fe400020f0cb8 */
[----:B------:R-:W-:Y:S02]  /*6910*/  LOP3.LUT P4, RZ, R14, 0x4, RZ, 0xc0, !PT ;  /* 0x000000040eff7812 */ /* 0x000fe4000788c0ff */
[----:B------:R-:W-:-:S04]  /*6920*/  SEL R14, RZ, 0x2, P5 ;  /* 0x00000002ff0e7807 */ /* 0x000fc80002800000 */
[----:B------:R-:W-:Y:S01]  /*6930*/  IADD3 R33, R33, R14, R34 ;  /* 0x0000000e21217210 */ /* 0x000fe20007ffe022 */
[----:B-1----:R0:W-:Y:S06]  /*6940*/  @!P5 ST.E.128 desc[UR42][R8.64], R4 ;  /* 0x000000040800d985 */ /* 0x0021ec000c101d2a */
[----:B------:R-:W1:Y:S01]  /*6950*/  @P4 LDS.128 R4, [R12+0x5000] ;  /* 0x005000000c044984 */ /* 0x000e620000000c00 */
[----:B0-----:R-:W-:-:S04]  /*6960*/  @P4 LEA R8, P5, R162, R35, 0x1 ;  /* 0x00000023a2084211 */ /* 0x001fc800078a08ff */
[----:B------:R-:W-:Y:S02]  /*6970*/  @P4 LEA.HI.X R9, R162, R13, R194, 0x1, P5 ;  /* 0x0000000da2094211 */ /* 0x000fe400028f0cc2 */
[----:B------:R-:W-:-:S04]  /*6980*/  ISETP.GE.AND P5, PT, R161, UR38, PT ;  /* 0x00000026a1007c0c */ /* 0x000fc8000bfa6270 */
[----:B------:R-:W-:Y:S02]  /*6990*/  SEL R15, RZ, 0x7fff8, P5 ;  /* 0x0007fff8ff0f7807 */ /* 0x000fe40002800000 */
[----:B------:R-:W-:Y:S01]  /*69a0*/  SEL R32, RZ, 0x8, P5 ;  /* 0x00000008ff207807 */ /* 0x000fe20002800000 */
[----:B-1----:R0:W-:Y:S01]  /*69b0*/  @P4 ST.E.128 desc[UR42][R8.64], R4 ;  /* 0x0000000408004985 */ /* 0x0021e2000c101d2a */
[----:B------:R-:W-:-:S13]  /*69c0*/  LOP3.LUT P4, RZ, R15, 0x8, RZ, 0xc0, !PT ;  /* 0x000000080fff7812 */ /* 0x000fda000788c0ff */
[----:B------:R-:W1:Y:S01]  /*69d0*/  @P4 LDS.128 R4, [R11+0x5000] ;  /* 0x005000000b044984 */ /* 0x000e620000000c00 */
[----:B0-----:R-:W-:-:S04]  /*69e0*/  @P4 LEA R8, P3, R161, R35, 0x1 ;  /* 0x00000023a1084211 */ /* 0x001fc800078608ff */
[----:B------:R-:W-:Y:S02]  /*69f0*/  @P4 LEA.HI.X R9, R161, R13, R193, 0x1, P3 ;  /* 0x0000000da1094211 */ /* 0x000fe400018f0cc1 */
[----:B------:R-:W-:-:S04]  /*6a00*/  ISETP.GE.AND P3, PT, R160, UR38, PT ;  /* 0x00000026a0007c0c */ /* 0x000fc8000bf66270 */
[----:B------:R-:W-:Y:S02]  /*6a10*/  SEL R15, RZ, 0xffff0, P3 ;  /* 0x000ffff0ff0f7807 */ /* 0x000fe40001800000 */
[----:B----4-:R-:W-:-:S04]  /*6a20*/  SEL R37, RZ, 0x10, P3 ;  /* 0x00000010ff257807 */ /* 0x010fc80001800000 */
[----:B------:R-:W-:Y:S01]  /*6a30*/  IADD3 R32, R37, R33, R32 ;  /* 0x0000002125207210 */ /* 0x000fe20007ffe020 */
[----:B-1----:R0:W-:Y:S01]  /*6a40*/  @P4 ST.E.128 desc[UR42][R8.64], R4 ;  /* 0x0000000408004985 */ /* 0x0021e2000c101d2a */
[----:B------:R-:W-:-:S13]  /*6a50*/  LOP3.LUT P4, RZ, R15, 0x10, RZ, 0xc0, !PT ;  /* 0x000000100fff7812 */ /* 0x000fda000788c0ff */
[----:B------:R-:W1:Y:S01]  /*6a60*/  @P4 LDS.128 R4, [R12+0x8000] ;  /* 0x008000000c044984 */ /* 0x000e620000000c00 */
[----:B0-----:R-:W-:-:S04]  /*6a70*/  @P4 LEA R8, P5, R160, R35, 0x1 ;  /* 0x00000023a0084211 */ /* 0x001fc800078a08ff */
[----:B------:R-:W-:Y:S02]  /*6a80*/  @P4 LEA.HI.X R9, R160, R13, R192, 0x1, P5 ;  /* 0x0000000da0094211 */ /* 0x000fe400028f0cc0 */
[----:B------:R-:W-:-:S04]  /*6a90*/  ISETP.GE.AND P5, PT, R155, UR38, PT ;  /* 0x000000269b007c0c */ /* 0x000fc8000bfa6270 */
[----:B------:R-:W-:Y:S02]  /*6aa0*/  SEL R15, RZ, 0x1fffe0, P5 ;  /* 0x001fffe0ff0f7807 */ /* 0x000fe40002800000 */
[----:B------:R-:W-:Y:S02]  /*6ab0*/  SEL R14, RZ, 0x20, P5 ;  /* 0x00000020ff0e7807 */ /* 0x000fe40002800000 */
[----:B------:R-:W-:-:S04]  /*6ac0*/  ISETP.GE.AND P5, PT, R163, UR38, PT ;  /* 0x00000026a3007c0c */ /* 0x000fc8000bfa6270 */
[----:B------:R-:W-:Y:S01]  /*6ad0*/  SEL R33, RZ, 0x7fff80, P5 ;  /* 0x007fff80ff217807 */ /* 0x000fe20002800000 */
[----:B-1----:R0:W-:Y:S01]  /*6ae0*/  @P4 ST.E.128 desc[UR42][R8.64], R4 ;  /* 0x0000000408004985 */ /* 0x0021e2000c101d2a */
[----:B------:R-:W-:-:S13]  /*6af0*/  LOP3.LUT P4, RZ, R15, 0x20, RZ, 0xc0, !PT ;  /* 0x000000200fff7812 */ /* 0x000fda000788c0ff */
[----:B------:R-:W1:Y:S01]  /*6b00*/  @P4 LDS.128 R4, [R11+0x8000] ;  /* 0x008000000b044984 */ /* 0x000e620000000c00 */
[----:B0-----:R-:W-:-:S04]  /*6b10*/  @P4 LEA R8, P3, R155, R35, 0x1 ;  /* 0x000000239b084211 */ /* 0x001fc800078608ff */
[----:B------:R-:W-:Y:S02]  /*6b20*/  @P4 LEA.HI.X R9, R155, R13, R191, 0x1, P3 ;  /* 0x0000000d9b094211 */ /* 0x000fe400018f0cbf */
[----:B------:R-:W-:-:S04]  /*6b30*/  ISETP.GE.AND P3, PT, R154, UR38, PT ;  /* 0x000000269a007c0c */ /* 0x000fc8000bf66270 */
[----:B------:R-:W-:Y:S01]  /*6b40*/  SEL R15, RZ, 0x3fffc0, P3 ;  /* 0x003fffc0ff0f7807 */ /* 0x000fe20001800000 */
[----:B-1----:R0:W-:Y:S03]  /*6b50*/  @P4 ST.E.128 desc[UR42][R8.64], R4 ;  /* 0x0000000408004985 */ /* 0x0021e6000c101d2a */
[----:B------:R-:W-:Y:S02]  /*6b60*/  LOP3.LUT P4, RZ, R15, 0x40, RZ, 0xc0, !PT ;  /* 0x000000400fff7812 */ /* 0x000fe4000788c0ff */
[----:B------:R-:W-:-:S04]  /*6b70*/  SEL R15, RZ, 0x40, P3 ;  /* 0x00000040ff0f7807 */ /* 0x000fc80001800000 */
[----:B------:R-:W-:-:S05]  /*6b80*/  IADD3 R14, R15, R32, R14 ;  /* 0x000000200f0e7210 */ /* 0x000fca0007ffe00e */
[----:B------:R-:W-:Y:S02]  /*6b90*/  IMAD.IADD R14, R14, 0x1, R33 ;  /* 0x000000010e0e7824 */ /* 0x000fe400078e0221 */
[----:B------:R-:W1:Y:S03]  /*6ba0*/  @P4 LDS.128 R4, [R12+0xb000] ;  /* 0x00b000000c044984 */ /* 0x000e660000000c00 */
[----:B0-----:R-:W-:-:S04]  /*6bb0*/  PRMT R8, R14, 0x8880, RZ ;  /* 0x000088800e087816 */ /* 0x001fc800000000ff */
[----:B------:R-:W-:Y:S02]  /*6bc0*/  ISETP.GT.AND P3, PT, R8, -0x1, PT ;  /* 0xffffffff0800780c */ /* 0x000fe40003f64270 */
[----:B------:R-:W-:-:S04]  /*6bd0*/  @P4 LEA R8, P5, R154, R35, 0x1 ;  /* 0x000000239a084211 */ /* 0x000fc800078a08ff */
[----:B------:R-:W-:-:S05]  /*6be0*/  @P4 LEA.HI.X R9, R154, R13, R190, 0x1, P5 ;  /* 0x0000000d9a094211 */ /* 0x000fca00028f0cbe */
[----:B-1----:R0:W-:Y:S04]  /*6bf0*/  @P4 ST.E.128 desc[UR42][R8.64], R4 ;  /* 0x0000000408004985 */ /* 0x0021e8000c101d2a */
[----:B------:R-:W1:Y:S01]  /*6c00*/  @!P3 LDS.128 R4, [R11+0xb000] ;  /* 0x00b000000b04b984 */ /* 0x000e620000000c00 */
[----:B0-----:R-:W-:-:S04]  /*6c10*/  @!P3 LEA R8, P4, R163, R35, 0x1 ;  /* 0x00000023a308b211 */ /* 0x001fc800078808ff */
[----:B------:R-:W-:-:S05]  /*6c20*/  @!P3 LEA.HI.X R9, R163, R13, R189, 0x1, P4 ;  /* 0x0000000da309b211 */ /* 0x000fca00020f0cbd */
[----:B-1----:R0:W-:Y:S04]  /*6c30*/  @!P3 ST.E.128 desc[UR42][R8.64], R4 ;  /* 0x000000040800b985 */ /* 0x0021e8000c101d2a */
.L_x_12038:
[----:B------:R-:W-:Y:S05]  /*6c40*/  BSYNC B0 ;  /* 0x0000000000007941 */ /* 0x000fea0003800000 */
.L_x_12037:
[----:B------:R-:W-:Y:S01]  /*6c50*/  @!PT LDS RZ, [RZ] ;  /* 0x00000000fffff984 */ /* 0x000fe20000000800 */
[----:B------:R-:W-:Y:S01]  /*6c60*/  @!PT LDS RZ, [RZ] ;  /* 0x00000000fffff984 */ /* 0x000fe20000000800 */
[----:B------:R-:W-:Y:S01]  /*6c70*/  @!PT LDS RZ, [RZ] ;  /* 0x00000000fffff984 */ /* 0x000fe20000000800 */
[----:B------:R-:W-:Y:S01]  /*6c80*/  @!PT LDS RZ, [RZ] ;  /* 0x00000000fffff984 */ /* 0x000fe20000000800 */
[----:B------:R5:W-:Y:S06]  /*6c90*/  MEMBAR.ALL.CTA ;  /* 0x0000000000007992 */ /* 0x000bec0000008000 */
[----:B-----5:R-:W5:Y:S01]  /*6ca0*/  FENCE.VIEW.ASYNC.S ;  /* 0x00000000000073c6 */ /* 0x020f620000000000 */
[----:B-1----:R-:W-:Y:S02]  /*6cb0*/  @!P0 VIADD R54, R54, 0x228c0 ;  /* 0x000228c036368836 */ /* 0x002fe40000000000 */
[----:B------:R-:W-:-:S03]  /*6cc0*/  VIADD R152, R152, 0x1 ;  /* 0x0000000198987836 */ /* 0x000fc60000000000 */
[----:B------:R-:W-:Y:S01]  /*6cd0*/  @!P0 PRMT R54, RZ, 0x654, R54 ;  /* 0x00000654ff368816 */ /* 0x000fe20000000036 */
[----:B-----5:R1:W-:Y:S06]  /*6ce0*/  BAR.SYNC.DEFER_BLOCKING R10, 0x80 ;  /* 0x0002000a0000751d */ /* 0x0203ec0000010000 */
[----:B------:R1:W-:Y:S01]  /*6cf0*/  @!P0 SYNCS.ARRIVE.TRANS64.RED.A1T0 RZ, [R54+URZ], RZ ;  /* 0x000000ff36ff89a7 */ /* 0x0003e2000810043f */
[----:B------:R-:W-:-:S04]  /*6d00*/  ISETP.NE.AND P0, PT, R152, 0x2, PT ;  /* 0x000000029800780c */ /* 0x000fc80003f05270 */
[----:B0-2---:R-:W-:Y:S02]  /*6d10*/  SEL R4, RZ, 0x1, P0 ;  /* 0x00000001ff047807 */ /* 0x005fe40000000000 */
[----:B------:R-:W-:Y:S02]  /*6d20*/  SEL R152, R152, RZ, P0 ;  /* 0x000000ff98987207 */ /* 0x000fe40000000000 */
[----:B------:R-:W-:Y:S01]  /*6d30*/  LOP3.LUT R185, R185, R4, RZ, 0x3c, !PT ;  /* 0x00000004b9b97212 */ /* 0x000fe200078e3cff */
[----:B-1----:R-:W-:Y:S06]  /*6d40*/  @P2 BRA `(.L_x_12039) ;  /* 0xffffffb8005c2947 */ /* 0x002fec000383ffff */
[----:B------:R-:W0:Y:S01]  /*6d50*/  S2R R5, SR_TID.X ;  /* 0x0000000000057919 */ /* 0x000e220000002100 */
[----:B------:R-:W-:Y:S02]  /*6d60*/  PLOP3.LUT P0, PT, PT, PT, PT, 0x8, 0x0 ;  /* 0x000000000000781c */ /* 0x000fe40003f0e170 */
[----:B0-----:R-:W-:-:S04]  /*6d70*/  SHF.R.U32.HI R5, RZ, 0x7, R5 ;  /* 0x00000007ff057819 */ /* 0x001fc80000011605 */
[----:B------:R-:W-:-:S13]  /*6d80*/  ISETP.NE.AND P3, PT, R5, 0x1, PT ;  /* 0x000000010500780c */ /* 0x000fda0003f65270 */
[----:B------:R-:W-:Y:S05]  /*6d90*/  @!P3 WARPSYNC.ALL ;  /* 0x000000000000b948 */ /* 0x000fea0003800000 */
[----:B------:R-:W-:Y:S06]  /*6da0*/  @!P3 BAR.ARV 0x9, 0x100 ;  /* 0x024400000000bb1d */ /* 0x000fec0000002000 */
.L_x_11976:
[----:B------:R-:W0:Y:S01]  /*6db0*/  S2R R3, SR_SWINHI ;  /* 0x0000000000037919 */ /* 0x000e220000002f00 */
[----:B------:R-:W1:Y:S01]  /*6dc0*/  LDC R13, c[0x0][0x448] ;  /* 0x00011200ff0d7b82 */ /* 0x000e620000000800 */
[----:B---3--:R-:W-:Y:S02]  /*6dd0*/  IMAD.U32 R14, RZ, RZ, UR36 ;  /* 0x00000024ff0e7e24 */ /* 0x008fe4000f8e00ff */
[----:B------:R-:W-:Y:S01]  /*6de0*/  IMAD.MOV.U32 R15, RZ, RZ, 0x80 ;  /* 0x00000080ff0f7424 */ /* 0x000fe200078e00ff */
[----:B------:R-:W-:Y:S01]  /*6df0*/  STL [R1+0x50], R101 ;  /* 0x0000506501007387 */ /* 0x000fe20000100800 */
[----:B------:R-:W-:Y:S02]  /*6e00*/  IMAD.MOV.U32 R26, RZ, RZ, 0x100 ;  /* 0x00000100ff1a7424 */ /* 0x000fe400078e00ff */
[----:B------:R-:W-:Y:S01]  /*6e10*/  IMAD.U32 R24, RZ, RZ, UR36 ;  /* 0x00000024ff187e24 */ /* 0x000fe2000f8e00ff */
[----:B------:R-:W2:Y:S01]  /*6e20*/  LDC R12, c[0x0][0x988] ;  /* 0x00026200ff0c7b82 */ /* 0x000ea20000000800 */
[----:B------:R-:W-:Y:S01]  /*6e30*/  IMAD.MOV.U32 R25, RZ, RZ, 0x80 ;  /* 0x00000080ff197424 */ /* 0x000fe200078e00ff */
[----:B------:R-:W-:Y:S01]  /*6e40*/  STL.64 [R1+0x28], R14 ;  /* 0x0000280e01007387 */ /* 0x000fe20000100a00 */
[----:B------:R-:W-:-:S02]  /*6e50*/  IMAD.U32 R39, RZ, RZ, UR44 ;  /* 0x0000002cff277e24 */ /* 0x000fc4000f8e00ff */
[----:B------:R-:W-:Y:S01]  /*6e60*/  IMAD.U32 R35, RZ, RZ, UR44 ;  /* 0x0000002cff237e24 */ /* 0x000fe2000f8e00ff */
[----:B------:R-:W-:Y:S01]  /*6e70*/  STL.64 [R1+0x30], R26 ;  /* 0x0000301a01007387 */ /* 0x000fe20000100a00 */
[----:B------:R-:W-:Y:S02]  /*6e80*/  IMAD.U32 R34, RZ, RZ, UR44 ;  /* 0x0000002cff227e24 */ /* 0x000fe4000f8e00ff */
[----:B------:R-:W-:Y:S01]  /*6e90*/  IMAD.U32 R72, RZ, RZ, UR44 ;  /* 0x0000002cff487e24 */ /* 0x000fe2000f8e00ff */
[----:B------:R-:W-:Y:S04]  /*6ea0*/  STL.128 [R1], R24 ;  /* 0x0000001801007387 */ /* 0x000fe80000100c00 */
[----:B------:R-:W-:Y:S01]  /*6eb0*/  STL.128 [R1+0x1d0], RZ ;  /* 0x0001d0ff01007387 */ /* 0x000fe20000100c00 */
[----:B------:R-:W-:-:S03]  /*6ec0*/  IADD3 R72, P5, R72, 0x50, RZ ;  /* 0x0000005048487810 */ /* 0x000fc60007fbe0ff */
[----:B------:R-:W-:Y:S04]  /*6ed0*/  STL.128 [R1+0x1e0], RZ ;  /* 0x0001e0ff01007387 */ /* 0x000fe80000100c00 */
[----:B------:R-:W-:Y:S01]  /*6ee0*/  STL.128 [R1+0x200], RZ ;  /* 0x000200ff01007387 */ /* 0x000fe20000100c00 */
[----:B------:R-:W-:Y:S02]  /*6ef0*/  MOV R4, R2 ;  /* 0x0000000200047202 */ /* 0x000fe40000000f00 */
[----:B0-----:R-:W-:Y:S01]  /*6f00*/  MOV R5, R3 ;  /* 0x0000000300057202 */ /* 0x001fe20000000f00 */
[----:B--2---:R-:W-:Y:S01]  /*6f10*/  STL [R1+0x1f0], R12 ;  /* 0x0001f00c01007387 */ /* 0x004fe20000100800 */
[C---:B------:R-:W-:Y:S02]  /*6f20*/  IADD3 R8, P1, R4.reuse, 0x22830, RZ ;  /* 0x0002283004087810 */ /* 0x040fe40007f3e0ff */
[C---:B------:R-:W-:Y:S01]  /*6f30*/  IADD3 R0, P3, R4.reuse, 0x22850, RZ ;  /* 0x0002285004007810 */ /* 0x040fe20007f7e0ff */
[----:B------:R-:W-:Y:S01]  /*6f40*/  STL.128 [R1+0x210], RZ ;  /* 0x000210ff01007387 */ /* 0x000fe20000100c00 */
[C---:B------:R-:W-:Y:S01]  /*6f50*/  IADD3 R6, P4, R4.reuse, 0x22860, RZ ;  /* 0x0002286004067810 */ /* 0x040fe20007f9e0ff */
[--C-:B------:R-:W-:Y:S01]  /*6f60*/  IMAD.X R9, RZ, RZ, R5.reuse, P1 ;  /* 0x000000ffff097224 */ /* 0x100fe200008e0605 */
[----:B-1----:R-:W-:Y:S01]  /*6f70*/  ISETP.NE.AND P1, PT, R13, 0x1, PT ;  /* 0x000000010d00780c */ /* 0x002fe20003f25270 */
[--C-:B------:R-:W-:Y:S01]  /*6f80*/  IMAD.X R3, RZ, RZ, R5.reuse, P3 ;  /* 0x000000ffff037224 */ /* 0x100fe200018e0605 */
[----:B------:R-:W-:Y:S01]  /*6f90*/  IADD3 R10, P2, R4, 0x22840, RZ ;  /* 0x00022840040a7810 */ /* 0x000fe20007f5e0ff */
[--C-:B------:R-:W-:Y:S01]  /*6fa0*/  IMAD.X R7, RZ, RZ, R5.reuse, P4 ;  /* 0x000000ffff077224 */ /* 0x100fe200020e0605 */
[----:B------:R-:W-:Y:S01]  /*6fb0*/  STL.64 [R1+0x18], R8 ;  /* 0x0000180801007387 */ /* 0x000fe20000100a00 */
[----:B------:R-:W-:Y:S01]  /*6fc0*/  IMAD.MOV.U32 R4, RZ, RZ, R0 ;  /* 0x000000ffff047224 */ /* 0x000fe200078e0000 */
[----:B------:R-:W-:Y:S01]  /*6fd0*/  IADD3 R35, P3, R35, 0x200, RZ ;  /* 0x0000020023237810 */ /* 0x000fe20007f7e0ff */
[----:B------:R-:W-:Y:S01]  /*6fe0*/  IMAD.X R11, RZ, RZ, R5, P2 ;  /* 0x000000ffff0b7224 */ /* 0x000fe200010e0605 */
[----:B------:R-:W-:Y:S01]  /*6ff0*/  STL.128 [R1+0x220], RZ ;  /* 0x000220ff01007387 */ /* 0x000fe20000100c00 */
[----:B------:R-:W-:Y:S01]  /*7000*/  IMAD.MOV.U32 R5, RZ, RZ, R3 ;  /* 0x000000ffff057224 */ /* 0x000fe200078e0003 */
[----:B------:R-:W-:Y:S01]  /*7010*/  IADD3 R39, P2, R39, 0x1d0, RZ ;  /* 0x000001d027277810 */ /* 0x000fe20007f5e0ff */
[----:B------:R-:W-:Y:S01]  /*7020*/  VIADD R3, R203, 0x7f ;  /* 0x0000007fcb037836 */ /* 0x000fe20000000000 */
[----:B------:R-:W-:Y:S01]  /*7030*/  STL.64 [R1+0x20], R10 ;  /* 0x0000200a01007387 */ /* 0x000fe20000100a00 */
[----:B------:R-:W0:Y:S01]  /*7040*/  @P1 LDC R0, c[0x0][0x44c] ;  /* 0x00011300ff001b82 */ /* 0x000e220000000800 */
[----:B------:R-:W-:-:S02]  /*7050*/  IADD3 R34, P4, R34, 0x28, RZ ;  /* 0x0000002822227810 */ /* 0x000fc40007f9e0ff */
[----:B------:R1:W-:Y:S04]  /*7060*/  STL.128 [R1+0x40], R4 ;  /* 0x0000400401007387 */ /* 0x0003e80000100c00 */
[----:B------:R2:W-:Y:S04]  /*7070*/  STL.128 [R1+0x230], RZ ;  /* 0x000230ff01007387 */ /* 0x0005e80000100c00 */
[----:B------:R2:W-:Y:S04]  /*7080*/  STL.128 [R1+0x240], RZ ;  /* 0x000240ff01007387 */ /* 0x0005e80000100c00 */
[----:B------:R2:W-:Y:S01]  /*7090*/  STL.128 [R1+0x250], RZ ;  /* 0x000250ff01007387 */ /* 0x0005e20000100c00 */
[----:B-1----:R-:W1:Y:S03]  /*70a0*/  @P1 LDC R7, c[0x0][0x450] ;  /* 0x00011400ff071b82 */ /* 0x002e660000000800 */
[----:B------:R2:W-:Y:S04]  /*70b0*/  STL.128 [R1+0x260], RZ ;  /* 0x000260ff01007387 */ /* 0x0005e80000100c00 */
[----:B------:R2:W-:Y:S01]  /*70c0*/  STL.128 [R1+0x270], RZ ;  /* 0x000270ff01007387 */ /* 0x0005e20000100c00 */
[----:B0-----:R-:W-:Y:S01]  /*70d0*/  @P1 IMAD.HI.U32 R0, R3, R0, RZ ;  /* 0x0000000003001227 */ /* 0x001fe200078e00ff */
[----:B------:R-:W0:Y:S02]  /*70e0*/  LDC.64 R4, c[0x0][0x9e0] ;  /* 0x00027800ff047b82 */ /* 0x000e240000000a00 */
[----:B------:R2:W-:Y:S04]  /*70f0*/  STL.128 [R1+0x280], RZ ;  /* 0x000280ff01007387 */ /* 0x0005e80000100c00 */
[----:B------:R2:W-:Y:S04]  /*7100*/  STL.128 [R1+0x290], RZ ;  /* 0x000290ff01007387 */ /* 0x0005e80000100c00 */
[----:B------:R2:W-:Y:S04]  /*7110*/  STL.128 [R1+0x2a0], RZ ;  /* 0x0002a0ff01007387 */ /* 0x0005e80000100c00 */
[----:B------:R2:W-:Y:S01]  /*7120*/  STL.128 [R1+0x2b0], RZ ;  /* 0x0002b0ff01007387 */ /* 0x0005e20000100c00 */
[----:B-1----:R-:W-:-:S03]  /*7130*/  @P1 SHF.R.U32.HI R3, RZ, R7, R0 ;  /* 0x00000007ff031219 */ /* 0x002fc60000011600 */
[----:B------:R2:W-:Y:S04]  /*7140*/  STL.128 [R1+0x2c0], RZ ;  /* 0x0002c0ff01007387 */ /* 0x0005e80000100c00 */
[----:B------:R2:W-:Y:S01]  /*7150*/  STL.128 [R1+0x2d0], RZ ;  /* 0x0002d0ff01007387 */ /* 0x0005e20000100c00 */
[----:B0-----:R-:W-:-:S03]  /*7160*/  ISETP.GE.AND P6, PT, R5, 0x1, PT ;  /* 0x000000010500780c */ /* 0x001fc60003fc6270 */
        /* <DEDUP_REMOVED lines=21> */
[----:B------:R-:W0:Y:S01]  /*72c0*/  FENCE.VIEW.ASYNC.G ;  /* 0x00000000000073c6 */ /* 0x000e220000000100 */
[----:B------:R-:W-:Y:S05]  /*72d0*/  WARPSYNC.ALL ;  /* 0x0000000000007948 */ /* 0x000fea0003800000 */
[----:B0-----:R-:W-:Y:S06]  /*72e0*/  BAR.ARV 0xc, 0x180 ;  /* 0x0306000000007b1d */ /* 0x001fec0000002000 */
.L_x_12040:
[----:B------:R-:W-:Y:S02]  /*72f0*/  IMAD.IADD R3, R210, 0x1, R3 ;  /* 0x00000001d2037824 */ /* 0x000fe400078e0203 */
[----:B------:R-:W-:Y:S02]  /*7300*/  IMAD.X R46, RZ, RZ, UR45, P2 ;  /* 0x0000002dff2e7e24 */ /* 0x000fe400090e06ff */
[----:B------:R-:W-:Y:S02]  /*7310*/  IMAD.X R45, RZ, RZ, UR45, P3 ;  /* 0x0000002dff2d7e24 */ /* 0x000fe400098e06ff */
[----:B------:R-:W-:Y:S02]  /*7320*/  IMAD.X R43, RZ, RZ, UR45, P4 ;  /* 0x0000002dff2b7e24 */ /* 0x000fe4000a0e06ff */
[----:B------:R-:W-:Y:S02]  /*7330*/  IMAD.X R73, RZ, RZ, UR45, P5 ;  /* 0x0000002dff497e24 */ /* 0x000fe4000a8e06ff */
        /* <DEDUP_REMOVED lines=13> */
.L_x_12043:
[----:B------:R-:W-:-:S13]  /*7410*/  ISETP.NE.AND P0, PT, R5, 0x1, PT ;  /* 0x000000010500780c */ /* 0x000fda0003f05270 */
[----:B------:R-:W0:Y:S02]  /*7420*/  @P0 LDC.64 R6, c[0x0][0x9e8] ;  /* 0x00027a00ff060b82 */ /* 0x000e240000000a00 */
[----:B0-----:R-:W-:-:S05]  /*7430*/  @P0 IMAD.HI.U32 R6, R0, R6, RZ ;  /* 0x0000000600060227 */ /* 0x001fca00078e00ff */
[----:B------:R-:W-:-:S07]  /*7440*/  @P0 SHF.R.U32.HI R0, RZ, R7, R6 ;  /* 0x00000007ff000219 */ /* 0x000fce0000011606 */
.L_x_12044:
[----:B------:R-:W-:Y:S05]  /*7450*/  BSYNC B0 ;  /* 0x0000000000007941 */ /* 0x000fea0003800000 */
.L_x_12042:
[----:B------:R-:W-:-:S05]  /*7460*/  IMAD R3, R0, R5, R5 ;  /* 0x0000000500037224 */ /* 0x000fca00078e0205 */
[----:B------:R-:W-:-:S07]  /*7470*/  VIMNMX R4, R4, R3, PT ;  /* 0x0000000304047248 */ /* 0x000fce0003fe0100 */
.L_x_12041:
[----:B------:R-:W0:Y:S01]  /*7480*/  @P1 LDC R0, c[0x0][0x44c] ;  /* 0x00011300ff001b82 */ /* 0x000e220000000800 */
[----:B------:R-:W-:Y:S01]  /*7490*/  VIADD R4, R4, 0x5f ;  /* 0x0000005f04047836 */ /* 0x000fe20000000000 */
[----:B------:R-:W-:-:S03]  /*74a0*/  ULDC UR4, c[0x0][0x9dc] ;  /* 0x0002770000047ab9 */ /* 0x000fc60000000800 */
[----:B------:R-:W-:-:S03]  /*74b0*/  IMAD.HI R4, R4, 0x2aaaaaab, RZ ;  /* 0x2aaaaaab04047827 */ /* 0x000fc600078e02ff */
[----:B------:R-:W1:Y:S02]  /*74c0*/  @P1 LDC R7, c[0x0][0x450] ;  /* 0x00011400ff071b82 */ /* 0x000e640000000800 */
[----:B------:R-:W-:-:S04]  /*74d0*/  SHF.R.U32.HI R3, RZ, 0x1f, R4 ;  /* 0x0000001fff037819 */ /* 0x000fc80000011604 */
[----:B------:R-:W-:-:S04]  /*74e0*/  LEA.HI.SX32 R3, R4, R3, 0x1c ;  /* 0x0000000304037211 */ /* 0x000fc800078fe2ff */
[----:B------:R-:W-:Y:S01]  /*74f0*/  VIMNMX R11, R30, R3, PT ;  /* 0x000000031e0b7248 */ /* 0x000fe20003fe0100 */
[----:B0-----:R-:W-:-:S04]  /*7500*/  @P1 IMAD.HI.U32 R6, R203, R0, RZ ;  /* 0x00000000cb061227 */ /* 0x001fc800078e00ff */
[----:B------:R-:W-:Y:S01]  /*7510*/  IMAD.MOV.U32 R0, RZ, RZ, R203 ;  /* 0x000000ffff007224 */ /* 0x000fe200078e00cb */
        /* <DEDUP_REMOVED lines=14> */
.L_x_12047:
[----:B------:R-:W-:-:S13]  /*7600*/  ISETP.NE.AND P0, PT, R5, 0x1, PT ;  /* 0x000000010500780c */ /* 0x000fda0003f05270 */
[----:B------:R-:W0:Y:S02]  /*7610*/  @P0 LDC.64 R6, c[0x0][0x9e8] ;  /* 0x00027a00ff060b82 */ /* 0x000e240000000a00 */
[----:B0-----:R-:W-:-:S05]  /*7620*/  @P0 IMAD.HI.U32 R6, R0, R6, RZ ;  /* 0x0000000600060227 */ /* 0x001fca00078e00ff */
[----:B------:R-:W-:-:S07]  /*7630*/  @P0 SHF.R.U32.HI R0, RZ, R7, R6 ;  /* 0x00000007ff000219 */ /* 0x000fce0000011606 */
.L_x_12048:
[----:B------:R-:W-:Y:S05]  /*7640*/  BSYNC B0 ;  /* 0x0000000000007941 */ /* 0x000fea0003800000 */
.L_x_12046:
[----:B------:R-:W-:-:S05]  /*7650*/  IMAD R0, R0, R5, RZ ;  /* 0x0000000500007224 */ /* 0x000fca00078e02ff */
[----:B------:R-:W-:-:S07]  /*7660*/  VIMNMX R3, R3, R0, !PT ;  /* 0x0000000003037248 */ /* 0x000fce0007fe0100 */
.L_x_12045:
        /* <DEDUP_REMOVED lines=39> */
.L_x_12050:
[----:B------:R-:W-:Y:S05]  /*78e0*/  BSYNC B0 ;  /* 0x0000000000007941 */ /* 0x000fea0003800000 */
.L_x_12049:
[----:B------:R-:W-:Y:S01]  /*78f0*/  IMAD R198, R209, R206, R198 ;  /* 0x000000ced1c67224 */ /* 0x000fe200078e02c6 */
[----:B------:R-:W-:-:S04]  /*7900*/  PLOP3.LUT P0, PT, PT, PT, PT, 0x80, 0x0 ;  /* 0x000000000000781c */ /* 0x000fc80003f0f070 */
[----:B------:R-:W-:-:S04]  /*7910*/  VIADDMNMX R206, R198, R206, R11, PT ;  /* 0x000000cec6ce7246 */ /* 0x000fc8000380010b */
[----:B------:R-:W-:-:S13]  /*7920*/  ISETP.GT.AND P1, PT, R206, R198, PT ;  /* 0x000000c6ce00720c */ /* 0x000fda0003f24270 */
[----:B------:R-:W-:Y:S05]  /*7930*/  @!P1 BRA `(.L_x_12051) ;  /* 0x0000019c00449947 */ /* 0x000fea0003800000 */
[----:B------:R0:W-:Y:S01]  /*7940*/  STL.64 [R1+0x58], RZ ;  /* 0x000058ff01007387 */ /* 0x0001e20000100a00 */
[----:B------:R-:W-:Y:S01]  /*7950*/  IMAD.U32 R32, RZ, RZ, UR44 ;  /* 0x0000002cff207e24 */ /* 0x000fe2000f8e00ff */
[----:B------:R-:W-:Y:S01]  /*7960*/  UMOV UR4, 0xffffffff ;  /* 0xffffffff00047882 */ /* 0x000fe20000000000 */
[----:B------:R-:W-:Y:S02]  /*7970*/  IMAD.U32 R40, RZ, RZ, UR44 ;  /* 0x0000002cff287e24 */ /* 0x000fe4000f8e00ff */
[----:B------:R-:W-:Y:S01]  /*7980*/  IMAD.U32 R33, RZ, RZ, UR44 ;  /* 0x0000002cff217e24 */ /* 0x000fe2000f8e00ff */
[----:B------:R-:W-:Y:S01]  /*7990*/  IADD3 R32, P0, R32, 0x78, RZ ;  /* 0x0000007820207810 */ /* 0x000fe20007f1e0ff */
[----:B------:R-:W-:Y:S01]  /*79a0*/  IMAD.U32 R41, RZ, RZ, UR44 ;  /* 0x0000002cff297e24 */ /* 0x000fe2000f8e00ff */
[----:B------:R-:W-:Y:S01]  /*79b0*/  IADD3 R40, P1, R40, 0x70, RZ ;  /* 0x0000007028287810 */ /* 0x000fe20007f3e0ff */
[----:B------:R-:W-:Y:S01]  /*79c0*/  IMAD.U32 R24, RZ, RZ, UR44 ;  /* 0x0000002cff187e24 */ /* 0x000fe2000f8e00ff */
[----:B------:R-:W-:Y:S01]  /*79d0*/  IADD3 R33, P2, R33, 0x68, RZ ;  /* 0x0000006821217810 */ /* 0x000fe20007f5e0ff */
[----:B----4-:R-:W-:Y:S01]  /*79e0*/  IMAD.X R37, RZ, RZ, UR45, P0 ;  /* 0x0000002dff257e24 */ /* 0x010fe200080e06ff */
[----:B------:R-:W-:Y:S01]  /*79f0*/  IADD3 R41, P3, R41, 0x60, RZ ;  /* 0x0000006029297810 */ /* 0x000fe20007f7e0ff */
[----:B------:R-:W-:Y:S01]  /*7a00*/  IMAD.X R48, RZ, RZ, UR45, P1 ;  /* 0x0000002dff307e24 */ /* 0x000fe200088e06ff */
[----:B------:R-:W-:Y:S01]  /*7a10*/  IADD3 R24, P4, R24, 0x58, RZ ;  /* 0x0000005818187810 */ /* 0x000fe20007f9e0ff */
[----:B------:R-:W-:-:S02]  /*7a20*/  IMAD.X R42, RZ, RZ, UR45, P2 ;  /* 0x0000002dff2a7e24 */ /* 0x000fc400090e06ff */
[----:B------:R-:W-:Y:S02]  /*7a30*/  IMAD.X R50, RZ, RZ, UR45, P3 ;  /* 0x0000002dff327e24 */ /* 0x000fe400098e06ff */
[----:B------:R-:W-:Y:S01]  /*7a40*/  IMAD.X R25, RZ, RZ, UR45, P4 ;  /* 0x0000002dff197e24 */ /* 0x000fe2000a0e06ff */
[----:B0-----:R-:W-:Y:S07]  /*7a50*/  BRA.DIV UR4, `(.L_x_12052) ;  /* 0x00000276042c7947 */ /* 0x001fee000b800000 */
[----:B------:R-:W0:Y:S02]  /*7a60*/  S2R R0, SR_TID.X ;  /* 0x0000000000007919 */ /* 0x000e240000002100 */
[C---:B0-----:R-:W-:Y:S02]  /*7a70*/  VIADD R3, R0.reuse, 0xffffff80 ;  /* 0xffffff8000037836 */ /* 0x041fe40000000000 */
[----:B------:R-:W-:-:S05]  /*7a80*/  VIADD R0, R0, 0xffffff80 ;  /* 0xffffff8000007836 */ /* 0x000fca0000000000 */
[----:B------:R-:W-:-:S04]  /*7a90*/  SHF.R.S32.HI R0, RZ, 0x1f, R0 ;  /* 0x0000001fff007819 */ /* 0x000fc80000011400 */
[----:B------:R-:W-:-:S04]  /*7aa0*/  LEA.HI R0, R0, R3, RZ, 0x7 ;  /* 0x0000000300007211 */ /* 0x000fc800078f38ff */
[----:B------:R-:W-:-:S05]  /*7ab0*/  SHF.R.S32.HI R0, RZ, 0x7, R0 ;  /* 0x00000007ff007819 */ /* 0x000fca0000011400 */
[----:B------:R0:W1:Y:S02]  /*7ac0*/  SHFL.IDX PT, R14, R0, RZ, 0x1f ;  /* 0x00001fff000e7589 */ /* 0x00006400000e0000 */
.L_x_12381:
[----:B01----:R-:W-:Y:S01]  /*7ad0*/  LEA.HI R0, R14, R14, RZ, 0x1 ;  /* 0x0000000e0e007211 */ /* 0x003fe200078f08ff */
[C---:B------:R-:W-:Y:S01]  /*7ae0*/  VIADD R26, R2.reuse, 0x18400 ;  /* 0x00018400021a7836 */ /* 0x040fe20000000000 */
[----:B------:R-:W-:Y:S01]  /*7af0*/  STL.128 [R1+0x90], RZ ;  /* 0x000090ff01007387 */ /* 0x000fe20000100c00 */
[----:B------:R-:W-:Y:S01]  /*7b00*/  VIADD R7, R2, 0x400 ;  /* 0x0000040002077836 */ /* 0x000fe20000000000 */
[----:B------:R-:W-:Y:S01]  /*7b10*/  LOP3.LUT R3, R0, 0x1e, RZ, 0xc0, !PT ;  /* 0x0000001e00037812 */ /* 0x000fe200078ec0ff */
[----:B------:R-:W-:Y:S01]  /*7b20*/  VIADD R0, R2, 0x1c400 ;  /* 0x0001c40002007836 */ /* 0x000fe20000000000 */
[----:B------:R-:W-:Y:S01]  /*7b30*/  STL.128 [R1+0xa0], RZ ;  /* 0x0000a0ff01007387 */ /* 0x000fe20000100c00 */
[----:B------:R-:W-:Y:S01]  /*7b40*/  IMAD.MOV.U32 R4, RZ, RZ, 0x1 ;  /* 0x00000001ff047424 */ /* 0x000fe200078e00ff */
[----:B------:R-:W-:Y:S01]  /*7b50*/  SHF.R.U32.HI R7, RZ, 0x4, R7 ;  /* 0x00000004ff077819 */ /* 0x000fe20000011607 */
[----:B------:R-:W-:Y:S01]  /*7b60*/  IMAD.IADD R3, R14, 0x1, -R3 ;  /* 0x000000010e037824 */ /* 0x000fe200078e0a03 */
[----:B------:R-:W-:Y:S01]  /*7b70*/  SHF.R.U32.HI R0, RZ, 0x4, R0 ;  /* 0x00000004ff007819 */ /* 0x000fe20000011600 */
[----:B------:R-:W-:Y:S01]  /*7b80*/  IMAD.MOV.U32 R5, RZ, RZ, RZ ;  /* 0x000000ffff057224 */ /* 0x000fe200078e00ff */
[----:B------:R-:W-:Y:S01]  /*7b90*/  LOP3.LUT R8, R7, 0x3fff, RZ, 0xc0, !PT ;  /* 0x00003fff07087812 */ /* 0x000fe200078ec0ff */
[----:B------:R-:W-:Y:S01]  /*7ba0*/  IMAD R3, R3, 0x2000, R26 ;  /* 0x0000200003037824 */ /* 0x000fe200078e021a */
[----:B------:R-:W-:Y:S01]  /*7bb0*/  LOP3.LUT R0, R0, 0x3fff, RZ, 0xc0, !PT ;  /* 0x00003fff00007812 */ /* 0x000fe200078ec0ff */
[----:B------:R-:W-:Y:S01]  /*7bc0*/  IMAD.MOV.U32 R6, RZ, RZ, 0x1 ;  /* 0x00000001ff067424 */ /* 0x000fe200078e00ff */
[----:B------:R-:W-:Y:S01]  /*7bd0*/  LOP3.LUT R8, R8, 0x3000000, RZ, 0xfc, !PT ;  /* 0x0300000008087812 */ /* 0x000fe200078efcff */
[----:B------:R-:W-:Y:S01]  /*7be0*/  IMAD.MOV.U32 R7, RZ, RZ, RZ ;  /* 0x000000ffff077224 */ /* 0x000fe200078e00ff */
[----:B------:R-:W-:Y:S01]  /*7bf0*/  SHF.R.U32.HI R3, RZ, 0x4, R3 ;  /* 0x00000004ff037819 */ /* 0x000fe20000011603 */
[----:B------:R-:W-:Y:S01]  /*7c00*/  IMAD.MOV.U32 R9, RZ, RZ, 0x40000040 ;  /* 0x40000040ff097424 */ /* 0x000fe200078e00ff */
[----:B------:R-:W-:Y:S01]  /*7c10*/  LOP3.LUT R0, R0, 0x10000, RZ, 0xfc, !PT ;  /* 0x0001000000007812 */ /* 0x000fe200078efcff */
[----:B------:R-:W-:Y:S01]  /*7c20*/  STL.128 [R1+0xb0], RZ ;  /* 0x0000b0ff01007387 */ /* 0x000fe20000100c00 */
[----:B------:R-:W-:Y:S01]  /*7c30*/  LOP3.LUT R3, R3, 0x3fff, RZ, 0xc0, !PT ;  /* 0x00003fff03037812 */ /* 0x000fe200078ec0ff */
[----:B------:R-:W-:Y:S01]  /*7c40*/  IMAD.U32 R38, RZ, RZ, UR44 ;  /* 0x0000002cff267e24 */ /* 0x000fe2000f8e00ff */
[----:B------:R-:W-:Y:S01]  /*7c50*/  LOP3.LUT P0, RZ, R26, 0x1bf, RZ, 0xc0, !PT ;  /* 0x000001bf1aff7812 */ /* 0x000fe2000780c0ff */
[----:B------:R0:W-:Y:S01]  /*7c60*/  STL.128 [R1+0x60], R4 ;  /* 0x0000600401007387 */ /* 0x0001e20000100c00 */
[----:B------:R-:W-:Y:S01]  /*7c70*/  LOP3.LUT R3, R3, 0x10000, RZ, 0xfc, !PT ;  /* 0x0001000003037812 */ /* 0x000fe200078efcff */
[----:B------:R-:W-:Y:S01]  /*7c80*/  BSSY B6, `(.L_x_12053) ;  /* 0x000001d000067945 */ /* 0x000fe20003800000 */
[----:B------:R-:W-:Y:S01]  /*7c90*/  IADD3 R38, P1, R38, 0x90, RZ ;  /* 0x0000009026267810 */ /* 0x000fe20007f3e0ff */
[----:B------:R1:W-:Y:S04]  /*7ca0*/  STL.64 [R1+0x80], R8 ;  /* 0x0000800801007387 */ /* 0x0003e80000100a00 */
[----:B------:R1:W-:Y:S01]  /*7cb0*/  STL.128 [R1+0xc0], RZ ;  /* 0x0000c0ff01007387 */ /* 0x0003e20000100c00 */
[----:B------:R-:W-:-:S03]  /*7cc0*/  IMAD.X R36, RZ, RZ, UR45, P1 ;  /* 0x0000002dff247e24 */ /* 0x000fc600088e06ff */
[----:B------:R1:W-:Y:S01]  /*7cd0*/  STL.128 [R1+0xd0], RZ ;  /* 0x0000d0ff01007387 */ /* 0x0003e20000100c00 */
[----:B0-----:R-:W-:-:S03]  /*7ce0*/  IMAD.MOV.U32 R6, RZ, RZ, R0 ;  /* 0x000000ffff067224 */ /* 0x001fc600078e0000 */
[----:B------:R1:W-:Y:S01]  /*7cf0*/  STL.128 [R1+0xe0], RZ ;  /* 0x0000e0ff01007387 */ /* 0x0003e20000100c00 */
[----:B------:R-:W-:Y:S02]  /*7d00*/  IMAD.MOV.U32 R7, RZ, RZ, 0x40000040 ;  /* 0x40000040ff077424 */ /* 0x000fe400078e00ff */
[----:B------:R-:W-:Y:S02]  /*7d10*/  IMAD.MOV.U32 R4, RZ, RZ, R3 ;  /* 0x000000ffff047224 */ /* 0x000fe400078e0003 */
[----:B------:R-:W-:-:S05]  /*7d20*/  IMAD.MOV.U32 R5, RZ, RZ, 0x40000040 ;  /* 0x40000040ff057424 */ /* 0x000fca00078e00ff */
[----:B------:R1:W-:Y:S01]  /*7d30*/  STL.128 [R1+0x70], R4 ;  /* 0x0000700401007387 */ /* 0x0003e20000100c00 */
[----:B------:R-:W-:Y:S05]  /*7d40*/  @!P0 BRA `(.L_x_12054) ;  /* 0x0000000000408947 */ /* 0x000fea0003800000 */
[----:B------:R-:W-:Y:S01]  /*7d50*/  MOV R14, 0x0 ;  /* 0x00000000000e7802 */ /* 0x000fe20000000f00 */
[----:B------:R-:W-:Y:S01]  /*7d60*/  ULDC.64 UR4, c[0x4][0xf0] ;  /* 0x01003c0000047ab9 */ /* 0x000fe20000000a00 */
[----:B------:R-:W-:Y:S01]  /*7d70*/  ULDC.64 UR6, c[0x4][0xf8] ;  /* 0x01003e0000067ab9 */ /* 0x000fe20000000a00 */
[----:B-1----:R-:W-:Y:S02]  /*7d80*/  IMAD.U32 R4, RZ, RZ, UR4 ;  /* 0x00000004ff047e24 */ /* 0x002fe4000f8e00ff */
        /* <DEDUP_REMOVED lines=11> */
[----:B0-2--5:R-:W-:Y:S05]  /*7e40*/  CALL.ABS.NOINC R14 ;  /* 0x000000000e007343 */ /* 0x025fea0003c00000 */
.L_x_12054:
[----:B------:R-:W-:Y:S05]  /*7e50*/  BSYNC B6 ;  /* 0x0000000000067941 */ /* 0x000fea0003800000 */
.L_x_12053:
[----:B-1----:R-:W0:Y:S01]  /*7e60*/  LDC.64 R6, c[0x0][0x9e0] ;  /* 0x00027800ff067b82 */ /* 0x002e220000000a00 */
[----:B------:R-:W1:Y:S01]  /*7e70*/  S2R R27, SR_TID.X ;  /* 0x00000000001b7919 */ /* 0x000e620000002100 */
[----:B------:R-:W-:Y:S02]  /*7e80*/  UIADD3 UR5, UP0, UR44, 0xf0, URZ ;  /* 0x000000f02c057890 */ /* 0x000fe4000ff1e03f */
[----:B------:R-:W-:Y:S01]  /*7e90*/  IMAD.U32 R3, RZ, RZ, UR44 ;  /* 0x0000002cff037e24 */ /* 0x000fe2000f8e00ff */
[----:B------:R-:W-:Y:S01]  /*7ea0*/  STL.64 [R1+0x100], R24 ;  /* 0x0001001801007387 */ /* 0x000fe20000100a00 */
[----:B------:R-:W-:Y:S01]  /*7eb0*/  UIADD3.X UR6, URZ, UR45, URZ, UP0, !UPT ;  /* 0x0000002d3f067290 */ /* 0x000fe200087fe43f */
[----:B------:R-:W-:Y:S01]  /*7ec0*/  IMAD.U32 R49, RZ, RZ, UR44 ;  /* 0x0000002cff317e24 */ /* 0x000fe2000f8e00ff */
[----:B------:R-:W3:Y:S01]  /*7ed0*/  LDC.64 R14, c[0x0][0x9d8] ;  /* 0x00027600ff0e7b82 */ /* 0x000ee20000000a00 */
[----:B------:R-:W-:Y:S01]  /*7ee0*/  UIADD3 UR4, UP0, UR44, 0x13c, URZ ;  /* 0x0000013c2c047890 */ /* 0x000fe2000ff1e03f */
[----:B------:R-:W-:Y:S01]  /*7ef0*/  IMAD.U32 R4, RZ, RZ, UR5 ;  /* 0x00000005ff047e24 */ /* 0x000fe2000f8e00ff */
[----:B------:R-:W-:Y:S01]  /*7f00*/  STL.64 [R1+0xf0], R196 ;  /* 0x0000f0c401007387 */ /* 0x000fe20000100a00 */
[----:B------:R-:W-:Y:S01]  /*7f10*/  IMAD.U32 R5, RZ, RZ, UR6 ;  /* 0x00000006ff057e24 */ /* 0x000fe2000f8e00ff */
[----:B------:R-:W-:Y:S01]  /*7f20*/  UIADD3.X UR5, URZ, UR45, URZ, UP0, !UPT ;  /* 0x0000002d3f057290 */ /* 0x000fe200087fe43f */
[----:B------:R-:W-:Y:S01]  /*7f30*/  IADD3 R49, P3, R49, 0x108, RZ ;  /* 0x0000010831317810 */ /* 0x000fe20007f7e0ff */
[----:B------:R-:W-:Y:S01]  /*7f40*/  IMAD.U32 R12, RZ, RZ, UR4 ;  /* 0x00000004ff0c7e24 */ /* 0x000fe2000f8e00ff */
[----:B------:R-:W4:Y:S01]  /*7f50*/  LDC.64 R20, c[0x0][0x9e8] ;  /* 0x00027a00ff147b82 */ /* 0x000f220000000a00 */
[----:B------:R2:W-:Y:S01]  /*7f60*/  STL.64 [R1+0xf8], R4 ;  /* 0x0000f80401007387 */ /* 0x0005e20000100a00 */
[----:B------:R-:W-:Y:S01]  /*7f70*/  ULDC UR4, c[0x0][0x3f4] ;  /* 0x0000fd0000047ab9 */ /* 0x000fe20000000800 */
[----:B------:R-:W-:Y:S01]  /*7f80*/  IMAD.U32 R13, RZ, RZ, UR5 ;  /* 0x00000005ff0d7e24 */ /* 0x000fe2000f8e00ff */
[----:B------:R-:W-:Y:S01]  /*7f90*/  ISETP.LT.AND P0, PT, RZ, UR4, PT ;  /* 0x00000004ff007c0c */ /* 0x000fe2000bf01270 */
[----:B------:R-:W-:Y:S01]  /*7fa0*/  STL.U8 [R1+0x108], RZ ;  /* 0x000108ff01007387 */ /* 0x000fe20000100000 */
[----:B------:R-:W-:-:S02]  /*7fb0*/  IMAD.X R55, RZ, RZ, UR45, P3 ;  /* 0x0000002dff377e24 */ /* 0x000fc400098e06ff */
[----:B------:R-:W4:Y:S01]  /*7fc0*/  LDC R10, c[0x0][0x450] ;  /* 0x00011400ff0a7b82 */ /* 0x000f220000000800 */
[----:B0-----:R-:W-:Y:S01]  /*7fd0*/  IMAD.MOV.U32 R31, RZ, RZ, R6 ;  /* 0x000000ffff1f7224 */ /* 0x001fe200078e0006 */
[----:B------:R-:W-:Y:S01]  /*7fe0*/  STL.64 [R1+0x140], R12 ;  /* 0x0001400c01007387 */ /* 0x000fe20000100a00 */
[----:B--2---:R-:W-:Y:S02]  /*7ff0*/  IMAD.MOV.U32 R5, RZ, RZ, R7 ;  /* 0x000000ffff057224 */ /* 0x004fe400078e0007 */
[----:B------:R-:W-:-:S03]  /*8000*/  IMAD.MOV.U32 R4, RZ, RZ, RZ ;  /* 0x000000ffff047224 */ /* 0x000fc600078e00ff */
[----:B------:R-:W0:Y:S01]  /*8010*/  LDC.64 R8, c[0x0][0x448] ;  /* 0x00011200ff087b82 */ /* 0x000e220000000a00 */
[----:B---3--:R-:W-:Y:S02]  /*8020*/  IMAD.MOV.U32 R11, RZ, RZ, R14 ;  /* 0x000000ffff0b7224 */ /* 0x008fe400078e000e */
[----:B-1----:R-:W-:Y:S02]  /*8030*/  VIADD R0, R27, 0xffffff80 ;  /* 0xffffff801b007836 */ /* 0x002fe40000000000 */
[----:B------:R-:W-:Y:S02]  /*8040*/  IMAD.MOV.U32 R30, RZ, RZ, R15 ;  /* 0x000000ffff1e7224 */ /* 0x000fe400078e000f */
[----:B------:R-:W-:Y:S01]  /*8050*/  IMAD.U32 R14, RZ, RZ, UR44 ;  /* 0x0000002cff0e7e24 */ /* 0x000fe2000f8e00ff */
[----:B------:R1:W-:Y:S01]  /*8060*/  STL [R1+0x10c], R0 ;  /* 0x00010c0001007387 */ /* 0x0003e20000100800 */
[----:B----4-:R-:W-:Y:S02]  /*8070*/  IMAD.MOV.U32 R6, RZ, RZ, R20 ;  /* 0x000000ffff067224 */ /* 0x010fe400078e0014 */
[----:B------:R-:W-:Y:S01]  /*8080*/  IMAD.MOV.U32 R7, RZ, RZ, R21 ;  /* 0x000000ffff077224 */ /* 0x000fe200078e0015 */
[----:B------:R2:W-:Y:S04]  /*8090*/  STL.128 [R1+0x110], R28 ;  /* 0x0001101c01007387 */ /* 0x0005e80000100c00 */
[----:B------:R3:W-:Y:S01]  /*80a0*/  STL.128 [R1+0x120], R4 ;  /* 0x0001200401007387 */ /* 0x0007e20000100c00 */
[----:B-1----:R-:W-:-:S03]  /*80b0*/  IMAD.U32 R0, RZ, RZ, UR44 ;  /* 0x0000002cff007e24 */ /* 0x002fc6000f8e00ff */
[----:B0-----:R3:W-:Y:S02]  /*80c0*/  STL.128 [R1+0x130], R8 ;  /* 0x0001300801007387 */ /* 0x0017e40000100c00 */
[----:B--2---:R-:W-:Y:S02]  /*80d0*/  IADD3 R31, P1, R0, 0x140, RZ ;  /* 0x00000140001f7810 */ /* 0x004fe40007f3e0ff */
[----:B------:R-:W-:Y:S02]  /*80e0*/  IADD3 R29, P2, R3, 0x10c, RZ ;  /* 0x0000010c031d7810 */ /* 0x000fe40007f5e0ff */
[----:B------:R-:W-:Y:S01]  /*80f0*/  IADD3 R30, P4, R14, 0xf8, RZ ;  /* 0x000000f80e1e7810 */ /* 0x000fe20007f9e0ff */
[----:B------:R-:W-:Y:S02]  /*8100*/  IMAD.X R54, RZ, RZ, UR45, P1 ;  /* 0x0000002dff367e24 */ /* 0x000fe400088e06ff */
[----:B------:R-:W-:Y:S02]  /*8110*/  IMAD.X R47, RZ, RZ, UR45, P2 ;  /* 0x0000002dff2f7e24 */ /* 0x000fe400090e06ff */
[----:B------:R-:W-:Y:S01]  /*8120*/  IMAD.X R51, RZ, RZ, UR45, P4 ;  /* 0x0000002dff337e24 */ /* 0x000fe2000a0e06ff */
[----:B------:R-:W-:Y:S07]  /*8130*/  @P0 BRA `(.L_x_12055) ;  /* 0x0000000000400947 */ /* 0x000fee0003800000 */
[----:B------:R-:W-:-:S04]  /*8140*/  ULEA.HI UR4, UR37, UR37, URZ, 0x1 ;  /* 0x0000002525047291 */ /* 0x000fc8000f8f083f */
[----:B------:R-:W-:-:S04]  /*8150*/  ULOP3.LUT UR4, UR4, 0xfffffffe, URZ, 0xc0, !UPT ;  /* 0xfffffffe04047892 */ /* 0x000fc8000f8ec03f */
[----:B------:R-:W-:-:S06]  /*8160*/  UIADD3 UR4, UR37, -UR4, URZ ;  /* 0x8000000425047290 */ /* 0x000fcc000fffe03f */
[----:B------:R-:W-:-:S05]  /*8170*/  IMAD.U32 R3, RZ, RZ, UR4 ;  /* 0x00000004ff037e24 */ /* 0x000fca000f8e00ff */
[----:B------:R-:W-:-:S04]  /*8180*/  SHF.L.U32 R3, R3, 0x1f, RZ ;  /* 0x0000001f03037819 */ /* 0x000fc800000006ff */
[----:B------:R0:W1:Y:S03]  /*8190*/  SYNCS.PHASECHK.TRANS64.TRYWAIT P0, [R2+URZ+0x22800], R3 ;  /* 0x02280003020075a7 */ /* 0x000066000800017f */
[----:B-1----:R-:W-:Y:S05]  /*81a0*/  @!P0 NANOSLEEP.SYNCS 0x989680 ;  /* 0x009896800000895d */ /* 0x002fea0003900000 */
[----:B------:R-:W1:Y:S01]  /*81b0*/  @!P0 SYNCS.PHASECHK.TRANS64 P0, [R2+URZ+0x22800], R3 ;  /* 0x02280003020085a7 */ /* 0x000e62000800007f */
[----:B------:R-:W-:Y:S04]  /*81c0*/  BSSY B0, `(.L_x_12056) ;  /* 0x0000006000007945 */ /* 0x000fe80003800000 */
[----:B-1----:R-:W-:Y:S05]  /*81d0*/  @P0 BRA `(.L_x_12057) ;  /* 0x0000000000100947 */ /* 0x002fea0003800000 */
.L_x_12058:
[----:B-1----:R1:W2:Y:S02]  /*81e0*/  SYNCS.PHASECHK.TRANS64.TRYWAIT P0, [R2+URZ+0x22800], R3 ;  /* 0x02280003020075a7 */ /* 0x0022a4000800017f */
[----:B--2---:R-:W-:Y:S05]  /*81f0*/  @!P0 NANOSLEEP.SYNCS 0x989680 ;  /* 0x009896800000895d */ /* 0x004fea0003900000 */
[----:B------:R-:W2:Y:S02]  /*8200*/  @!P0 SYNCS.PHASECHK.TRANS64 P0, [R2+URZ+0x22800], R3 ;  /* 0x02280003020085a7 */ /* 0x000ea4000800007f */
[----:B--2---:R-:W-:Y:S05]  /*8210*/  @!P0 BRA `(.L_x_12058) ;  /* 0xfffffffc00f08947 */ /* 0x004fea000383ffff */
.L_x_12057:
[----:B------:R-:W-:Y:S05]  /*8220*/  BSYNC B0 ;  /* 0x0000000000007941 */ /* 0x000fea0003800000 */
.L_x_12056:
[----:B------:R-:W-:Y:S05]  /*8230*/  BRA `(.L_x_12059) ;  /* 0x0000002c00b07947 */ /* 0x000fea0003800000 */
.L_x_12055:
[----:B------:R-:W-:Y:S01]  /*8240*/  LOP3.LUT P0, RZ, R26, 0x3ff, RZ, 0xc0, !PT ;  /* 0x000003ff1aff7812 */ /* 0x000fe2000780c0ff */
[----:B------:R-:W-:Y:S01]  /*8250*/  ULDC.64 UR4, c[0x0][0x3f8] ;  /* 0x0000fe0000047ab9 */ /* 0x000fe20000000a00 */
[----:B-----5:R-:W-:Y:S01]  /*8260*/  SHF.R.S32.HI R0, RZ, 0x1f, R44 ;  /* 0x0000001fff007819 */ /* 0x020fe2000001142c */
[----:B------:R-:W-:Y:S01]  /*8270*/  ULDC.64 UR6, c[0x0][0x408] ;  /* 0x0001020000067ab9 */ /* 0x000fe20000000a00 */
[----:B------:R-:W-:Y:S01]  /*8280*/  IMAD.WIDE.U32 R24, R44, UR4, RZ ;  /* 0x000000042c187c25 */ /* 0x000fe2000f8e00ff */
[----:B------:R-:W-:Y:S03]  /*8290*/  BSSY B6, `(.L_x_12060) ;  /* 0x0000019000067945 */ /* 0x000fe60003800000 */
[C---:B------:R-:W-:Y:S02]  /*82a0*/  IMAD R3, R0.reuse, UR4, RZ ;  /* 0x0000000400037c24 */ /* 0x040fe4000f8e02ff */
[----:B---3--:R-:W-:-:S02]  /*82b0*/  IMAD R5, R0, UR6, RZ ;  /* 0x0000000600057c24 */ /* 0x008fc4000f8e02ff */
        /* <DEDUP_REMOVED lines=22> */
.L_x_12061:
[----:B------:R-:W-:Y:S05]  /*8420*/  BSYNC B6 ;  /* 0x0000000000067941 */ /* 0x000fea0003800000 */
.L_x_12060:
        /* <DEDUP_REMOVED lines=39> */
.L_x_12387:
        /* <DEDUP_REMOVED lines=31> */
.L_x_12066:
[----:B------:R-:W-:Y:S05]  /*8890*/  BSYNC B1 ;  /* 0x0000000000017941 */ /* 0x000fea0003800000 */
.L_x_12065:
[----:B-1---5:R-:W-:Y:S01]  /*88a0*/  IMAD.MOV.U32 R3, RZ, RZ, R24 ;  /* 0x000000ffff037224 */ /* 0x022fe200078e0018 */
[----:B------:R-:W-:Y:S01]  /*88b0*/  UMOV UR4, 0xffffffff ;  /* 0xffffffff00047882 */ /* 0x000fe20000000000 */
[----:B------:R-:W-:Y:S01]  /*88c0*/  IMAD.MOV.U32 R4, RZ, RZ, R25 ;  /* 0x000000ffff047224 */ /* 0x000fe200078e0019 */
[----:B----4-:R-:W-:Y:S01]  /*88d0*/  CS2R R8, SRZ ;  /* 0x0000000000087805 */ /* 0x010fe2000001ff00 */
[----:B------:R-:W-:Y:S01]  /*88e0*/  IMAD.MOV.U32 R5, RZ, RZ, R26 ;  /* 0x000000ffff057224 */ /* 0x000fe200078e001a */
[----:B------:R-:W-:Y:S01]  /*88f0*/  PRMT R65, R3, 0x7610, R65 ;  /* 0x0000761003417816 */ /* 0x000fe20000000041 */
[----:B--2---:R-:W-:Y:S01]  /*8900*/  IMAD.MOV.U32 R6, RZ, RZ, R27 ;  /* 0x000000ffff067224 */ /* 0x004fe200078e001b */
        /* <DEDUP_REMOVED lines=13> */
[----:B------:R1:W4:Y:S04]  /*89e0*/  SHFL.IDX PT, R6, R10, 0x1, 0x1c1f ;  /* 0x003c1f000a067f89 */ /* 0x00032800000e0000 */
[----:B---3--:R1:W3:Y:S04]  /*89f0*/  SHFL.IDX PT, R7, R57, 0x1, 0x1c1f ;  /* 0x003c1f0039077f89 */ /* 0x0082e800000e0000 */
[----:B------:R1:W0:Y:S02]  /*8a00*/  SHFL.IDX PT, R28, R56, 0x1, 0x1c1f ;  /* 0x003c1f00381c7f89 */ /* 0x00022400000e0000 */
.L_x_12393:
[----:B------:R-:W-:Y:S01]  /*8a10*/  VIADD R0, R0, 0x40 ;  /* 0x0000004000007836 */ /* 0x000fe20000000000 */
[----:B------:R-:W-:Y:S01]  /*8a20*/  BSSY B1, `(.L_x_12068) ;  /* 0x000001e000017945 */ /* 0x000fe20003800000 */
[----:B------:R-:W-:Y:S02]  /*8a30*/  CS2R R12, SRZ ;  /* 0x00000000000c7805 */ /* 0x000fe4000001ff00 */
[----:B01----:R-:W-:Y:S02]  /*8a40*/  CS2R R10, SRZ ;  /* 0x00000000000a7805 */ /* 0x003fe4000001ff00 */
[----:B------:R-:W-:Y:S02]  /*8a50*/  CS2R R14, SRZ ;  /* 0x00000000000e7805 */ /* 0x000fe4000001ff00 */
[----:B------:R-:W-:-:S13]  /*8a60*/  ISETP.GE.AND P0, PT, R0, R59, PT ;  /* 0x0000003b0000720c */ /* 0x000fda0003f06270 */
[----:B------:R-:W-:Y:S05]  /*8a70*/  @P0 BRA `(.L_x_12069) ;  /* 0x0000000000600947 */ /* 0x000fea0003800000 */
[----:B------:R-:W3:Y:S01]  /*8a80*/  LDL R44, [R1+0x424] ;  /* 0x00042400012c7983 */ /* 0x000ee20000100800 */
[----:B------:R-:W-:Y:S01]  /*8a90*/  ULDC UR4, c[0x0][0x3f4] ;  /* 0x0000fd0000047ab9 */ /* 0x000fe20000000800 */
[----:B----4-:R-:W-:Y:S01]  /*8aa0*/  IMAD.MOV.U32 R4, RZ, RZ, R6 ;  /* 0x000000ffff047224 */ /* 0x010fe200078e0006 */
[----:B------:R-:W-:Y:S01]  /*8ab0*/  ISETP.GE.AND P2, PT, R22, UR4, PT ;  /* 0x0000000416007c0c */ /* 0x000fe2000bf46270 */
[----:B--2---:R-:W-:Y:S01]  /*8ac0*/  IMAD.MOV.U32 R5, RZ, RZ, R3 ;  /* 0x000000ffff057224 */ /* 0x004fe200078e0003 */
[----:B------:R-:W-:Y:S02]  /*8ad0*/  ISETP.GE.AND P3, PT, R186, UR4, PT ;  /* 0x00000004ba007c0c */ /* 0x000fe4000bf66270 */
[----:B------:R-:W-:Y:S01]  /*8ae0*/  CS2R R12, SRZ ;  /* 0x00000000000c7805 */ /* 0x000fe2000001ff00 */
[----:B------:R-:W-:-:S08]  /*8af0*/  IMAD.MOV.U32 R8, RZ, RZ, R28 ;  /* 0x000000ffff087224 */ /* 0x000fd000078e001c */
[----:B------:R-:W-:-:S04]  /*8b00*/  @!P2 IMAD.WIDE R4, R22, 0x2, R4 ;  /* 0x000000021604a825 */ /* 0x000fc800078e0204 */
[----:B------:R-:W-:Y:S01]  /*8b10*/  @!P3 IMAD.SHL.U32 R9, R186, 0x2, RZ ;  /* 0x00000002ba09b824 */ /* 0x000fe200078e00ff */
[----:B------:R0:W5:Y:S01]  /*8b20*/  @!P2 LD.E.64 R12, desc[UR42][R4.64] ;  /* 0x0000002a040ca980 */ /* 0x000162000c101b00 */
[----:B------:R-:W-:Y:S02]  /*8b30*/  CS2R R14, SRZ ;  /* 0x00000000000e7805 */ /* 0x000fe4000001ff00 */
[----:B------:R-:W-:Y:S02]  /*8b40*/  CS2R R10, SRZ ;  /* 0x00000000000a7805 */ /* 0x000fe4000001ff00 */
[-C--:B0-----:R-:W-:Y:S02]  /*8b50*/  @!P3 IADD3 R4, P0, R6, R9.reuse, RZ ;  /* 0x000000090604b210 */ /* 0x081fe40007f1e0ff */
[----:B------:R-:W-:Y:S01]  /*8b60*/  @!P3 IADD3 R6, P1, R28, R9, RZ ;  /* 0x000000091c06b210 */ /* 0x000fe20007f3e0ff */
[----:B---3--:R-:W-:Y:S02]  /*8b70*/  IMAD.MOV.U32 R9, RZ, RZ, R7 ;  /* 0x000000ffff097224 */ /* 0x008fe400078e0007 */
[----:B------:R-:W-:Y:S01]  /*8b80*/  @!P2 IMAD.WIDE R56, R22, 0x2, R8 ;  /* 0x000000021638a825 */ /* 0x000fe200078e0208 */
[----:B------:R-:W-:-:S04]  /*8b90*/  CS2R R8, SRZ ;  /* 0x0000000000087805 */ /* 0x000fc8000001ff00 */
[----:B------:R0:W5:Y:S01]  /*8ba0*/  @!P2 LD.E.64 R14, desc[UR42][R56.64] ;  /* 0x0000002a380ea980 */ /* 0x000162000c101b00 */
[----:B------:R-:W-:-:S05]  /*8bb0*/  @!P3 SHF.L.U64.HI R0, R186, 0x1, R44 ;  /* 0x00000001ba00b819 */ /* 0x000fca000001022c */
[--C-:B------:R-:W-:Y:S02]  /*8bc0*/  @!P3 IMAD.X R5, R3, 0x1, R0.reuse, P0 ;  /* 0x000000010305b824 */ /* 0x100fe400000e0600 */
[----:B------:R-:W-:-:S03]  /*8bd0*/  @!P3 IMAD.X R7, R7, 0x1, R0, P1 ;  /* 0x000000010707b824 */ /* 0x000fc600008e0600 */
[----:B------:R0:W5:Y:S04]  /*8be0*/  @!P3 LD.E.64 R8, desc[UR42][R4.64] ;  /* 0x0000002a0408b980 */ /* 0x000168000c101b00 */
[----:B------:R0:W5:Y:S02]  /*8bf0*/  @!P3 LD.E.64 R10, desc[UR42][R6.64] ;  /* 0x0000002a060ab980 */ /* 0x000164000c101b00 */
.L_x_12069:
[----:B------:R-:W-:Y:S05]  /*8c00*/  BSYNC B1 ;  /* 0x0000000000017941 */ /* 0x000fea0003800000 */
.L_x_12068:
[----:B------:R-:W-:Y:S01]  /*8c10*/  ULEA.HI UR4, UR37, UR37, URZ, 0x1 ;  /* 0x0000002525047291 */ /* 0x000fe2000f8f083f */
[----:B------:R-:W-:Y:S03]  /*8c20*/  BSSY B1, `(.L_x_12070) ;  /* 0x0000007000017945 */ /* 0x000fe60003800000 */
[----:B------:R-:W-:-:S04]  /*8c30*/  ULOP3.LUT UR4, UR4, 0xfffffffe, URZ, 0xc0, !UPT ;  /* 0xfffffffe04047892 */ /* 0x000fc8000f8ec03f */
[----:B------:R-:W-:-:S06]  /*8c40*/  UIADD3 UR4, UR37, -UR4, URZ ;  /* 0x8000000425047290 */ /* 0x000fcc000fffe03f */
[----:B--2---:R-:W-:-:S05]  /*8c50*/  IMAD.U32 R3, RZ, RZ, UR4 ;  /* 0x00000004ff037e24 */ /* 0x004fca000f8e00ff */
[----:B------:R-:W-:-:S04]  /*8c60*/  SHF.L.U32 R3, R3, 0x1f, RZ ;  /* 0x0000001f03037819 */ /* 0x000fc800000006ff */
[----:B------:R-:W1:Y:S02]  /*8c70*/  SYNCS.PHASECHK.TRANS64.TRYWAIT P0, [R2+URZ+0x22800], R3 ;  /* 0x02280003020075a7 */ /* 0x000e64000800017f */
[----:B-1----:R-:W-:Y:S05]  /*8c80*/  @!P0 BRA `(.L_x_12071) ;  /* 0x0000026400c88947 */ /* 0x002fea0003800000 */
.L_x_12394:
[----:B------:R-:W-:Y:S05]  /*8c90*/  BSYNC B1 ;  /* 0x0000000000017941 */ /* 0x000fea0003800000 */
.L_x_12070:
[----:B0--3--:R-:W2:Y:S04]  /*8ca0*/  LDL R7, [R1+0x41c] ;  /* 0x00041c0001077983 */ /* 0x009ea80000100800 */
[----:B------:R-:W3:Y:S01]  /*8cb0*/  LDL R5, [R1+0x50] ;  /* 0x0000500001057983 */ /* 0x000ee20000100800 */
[----:B-----5:R-:W-:Y:S01]  /*8cc0*/  IMAD.MOV.U32 R4, RZ, RZ, R9 ;  /* 0x000000ffff047224 */ /* 0x020fe200078e0009 */
[----:B------:R-:W-:Y:S01]  /*8cd0*/  BSSY B1, `(.L_x_12072) ;  /* 0x0000081000017945 */ /* 0x000fe20003800000 */
[----:B----4-:R-:W-:-:S03]  /*8ce0*/  IMAD.MOV.U32 R6, RZ, RZ, R10 ;  /* 0x000000ffff067224 */ /* 0x010fc600078e000a */
[----:B------:R-:W-:Y:S01]  /*8cf0*/  PRMT R28, R4, 0x7610, R28 ;  /* 0x00007610041c7816 */ /* 0x000fe2000000001c */
[----:B------:R-:W-:Y:S01]  /*8d00*/  IMAD.MOV.U32 R4, RZ, RZ, R13 ;  /* 0x000000ffff047224 */ /* 0x000fe200078e000d */
[----:B------:R-:W-:Y:S01]  /*8d10*/  PRMT R44, R6, 0x7610, R44 ;  /* 0x00007610062c7816 */ /* 0x000fe2000000002c */
[----:B------:R-:W-:-:S05]  /*8d20*/  IMAD.MOV.U32 R6, RZ, RZ, R15 ;  /* 0x000000ffff067224 */ /* 0x000fca00078e000f */
[----:B------:R-:W-:Y:S01]  /*8d30*/  PRMT R58, R6, 0x7610, R58 ;  /* 0x00007610063a7816 */ /* 0x000fe2000000003a */
[C---:B--2---:R-:W-:Y:S01]  /*8d40*/  IMAD.SHL.U32 R0, R7.reuse, 0x40, RZ ;  /* 0x0000004007007824 */ /* 0x044fe200078e00ff */
[----:B------:R-:W-:Y:S01]  /*8d50*/  LOP3.LUT P1, RZ, R7, 0x4, RZ, 0xc0, !PT ;  /* 0x0000000407ff7812 */ /* 0x000fe2000782c0ff */
[----:B---3--:R-:W-:-:S03]  /*8d60*/  IMAD R5, R5, -0x80, R59 ;  /* 0xffffff8005057824 */ /* 0x008fc600078e023b */
[----:B-1----:R-:W-:Y:S02]  /*8d70*/  LOP3.LUT R3, R0, 0x1c0, RZ, 0xc0, !PT ;  /* 0x000001c000037812 */ /* 0x002fe400078ec0ff */
[----:B------:R-:W-:Y:S01]  /*8d80*/  PRMT R59, R4, 0x7610, R59 ;  /* 0x00007610043b7816 */ /* 0x000fe2000000003b */
[----:B------:R-:W-:Y:S01]  /*8d90*/  IMAD.MOV.U32 R4, RZ, RZ, R11 ;  /* 0x000000ffff047224 */ /* 0x000fe200078e000b */
[----:B------:R-:W-:Y:S02]  /*8da0*/  LOP3.LUT R0, R3, 0x18, R16, 0xf8, !PT ;  /* 0x0000001803007812 */ /* 0x000fe400078ef810 */
[----:B------:R-:W-:Y:S02]  /*8db0*/  SHF.R.U32.HI R3, RZ, 0x3, R3 ;  /* 0x00000003ff037819 */ /* 0x000fe40000011603 */
[----:B------:R-:W-:Y:S01]  /*8dc0*/  VIMNMX R57, R5, 0x80, PT ;  /* 0x0000008005397848 */ /* 0x000fe20003fe0100 */
[----:B------:R-:W-:Y:S01]  /*8dd0*/  IMAD.MOV.U32 R5, RZ, RZ, R14 ;  /* 0x000000ffff057224 */ /* 0x000fe200078e000e */
[----:B------:R-:W-:Y:S01]  /*8de0*/  LOP3.LUT R3, R0, R3, RZ, 0x3c, !PT ;  /* 0x0000000300037212 */ /* 0x000fe200078e3cff */
[----:B------:R-:W-:Y:S01]  /*8df0*/  IMAD.MOV.U32 R0, RZ, RZ, R8 ;  /* 0x000000ffff007224 */ /* 0x000fe200078e0008 */
[----:B------:R-:W-:-:S02]  /*8e00*/  ISETP.GE.AND P0, PT, R18, R57, PT ;  /* 0x000000391200720c */ /* 0x000fc40003f06270 */
[----:B------:R-:W-:Y:S01]  /*8e10*/  PRMT R56, R4, 0x7610, R56 ;  /* 0x0000761004387816 */ /* 0x000fe20000000038 */
[----:B------:R-:W-:Y:S01]  /*8e20*/  IMAD R3, R188, 0x200, R3 ;  /* 0x00000200bc037824 */ /* 0x000fe200078e0203 */
[----:B------:R-:W-:-:S03]  /*8e30*/  PRMT R60, R5, 0x7610, R60 ;  /* 0x00007610053c7816 */ /* 0x000fc6000000003c */
[----:B------:R-:W-:Y:S02]  /*8e40*/  IMAD R2, R3, 0x2, R2 ;  /* 0x0000000203027824 */ /* 0x000fe400078e0202 */
[----:B------:R-:W-:Y:S02]  /*8e50*/  IMAD.MOV.U32 R3, RZ, RZ, R12 ;  /* 0x000000ffff037224 */ /* 0x000fe400078e000c */
[----:B------:R-:W-:-:S03]  /*8e60*/  VIADD R7, R2, 0x18400 ;  /* 0x0001840002077836 */ /* 0x000fc60000000000 */
[----:B------:R-:W-:Y:S01]  /*8e70*/  PRMT R61, R3, 0x7610, R61 ;  /* 0x00007610033d7816 */ /* 0x000fe2000000003d */
[----:B------:R-:W-:Y:S02]  /*8e80*/  VIADD R3, R2, 0x18440 ;  /* 0x0001844002037836 */ /* 0x000fe40000000000 */
[----:B------:R-:W-:Y:S01]  /*8e90*/  @P1 VIADD R3, R7, 0xffffffc0 ;  /* 0xffffffc007031836 */ /* 0x000fe20000000000 */
[----:B------:R-:W-:Y:S06]  /*8ea0*/  @P0 BRA `(.L_x_12073) ;  /* 0x00000004008c0947 */ /* 0x000fec0003800000 */
        /* <DEDUP_REMOVED lines=51> */
.L_x_12075:
[----:B------:R-:W-:Y:S05]  /*91e0*/  BSYNC B2 ;  /* 0x0000000000027941 */ /* 0x000fea0003800000 */
.L_x_12074:
        /* <DEDUP_REMOVED lines=47> */
.L_x_12073:
[----:B------:R-:W-:Y:S05]  /*94e0*/  BSYNC B1 ;  /* 0x0000000000017941 */ /* 0x000fea0003800000 */
.L_x_12072:
        /* <DEDUP_REMOVED lines=54> */
.L_x_12078:
[----:B------:R-:W-:Y:S05]  /*9850*/  BSYNC B1 ;  /* 0x0000000000017941 */ /* 0x000fea0003800000 */
.L_x_12077:
[----:B------:R-:W-:Y:S05]  /*9860*/  @P1 BRA `(.L_x_12076) ;  /* 0x0000001800001947 */ /* 0x000fea0003800000 */
[----:B0-----:R-:W0:Y:S01]  /*9870*/  LDS.128 R4, [R3+0x2000] ;  /* 0x0020000003047984 */ /* 0x001e220000000c00 */
        /* <DEDUP_REMOVED lines=46> */
.L_x_12063:
        /* <DEDUP_REMOVED lines=40> */
[----:B--2---:R-:W-:-:S06]  /*9de0*/  @!P1 IMAD.X R9, R3, 0x1, R6, P2 ;  /* 0x0000000103099824 */ /* 0x004fcc00010e0606 */
[----:B------:R-:W2:Y:S01]  /*9df0*/  @!P1 LD.E.128 R8, desc[UR42][R8.64] ;  /* 0x0000002a08089980 */ /* 0x000ea2000c101d00 */
[----:B---3--:R-:W-:-:S05]  /*9e00*/  @!P1 IADD3 R4, P2, R14, R7, RZ ;  /* 0x000000070e049210 */ /* 0x008fca0007f5e0ff */
[----:B----4-:R-:W-:-:S06]  /*9e10*/  @!P1 IMAD.X R5, R5, 0x1, R6, P2 ;  /* 0x0000000105059824 */ /* 0x010fcc00010e0606 */
[----:B------:R-:W3:Y:S01]  /*9e20*/  @!P1 LD.E.128 R4, desc[UR42][R4.64] ;  /* 0x0000002a04049980 */ /* 0x000ee2000c101d00 */
[----:B------:R-:W-:Y:S02]  /*9e30*/  CS2R R20, SRZ ;  /* 0x0000000000147805 */ /* 0x000fe4000001ff00 */
[----:B------:R-:W-:Y:S02]  /*9e40*/  CS2R R52, SRZ ;  /* 0x0000000000347805 */ /* 0x000fe4000001ff00 */
[----:B------:R-:W-:Y:S01]  /*9e50*/  CS2R R58, SRZ ;  /* 0x00000000003a7805 */ /* 0x000fe2000001ff00 */
[----:B------:R-:W0:Y:S01]  /*9e60*/  SHFL.IDX PT, R25, R25, 0x1, 0x1c1f ;  /* 0x003c1f0019197f89 */ /* 0x000e2200000e0000 */
[----:B------:R-:W-:-:S03]  /*9e70*/  CS2R R56, SRZ ;  /* 0x0000000000387805 */ /* 0x000fc6000001ff00 */
[----:B------:R1:W4:Y:S04]  /*9e80*/  SHFL.IDX PT, R24, R44, 0x1, 0x1c1f ;  /* 0x003c1f002c187f89 */ /* 0x00032800000e0000 */
[----:B------:R5:W0:Y:S01]  /*9e90*/  SHFL.IDX PT, R14, R60, 0x1, 0x1c1f ;  /* 0x003c1f003c0e7f89 */ /* 0x000a2200000e0000 */
[----:B--2---:R-:W-:Y:S02]  /*9ea0*/  @!P1 IMAD.MOV.U32 R20, RZ, RZ, R10 ;  /* 0x000000ffff149224 */ /* 0x004fe400078e000a */
[----:B------:R-:W-:Y:S02]  /*9eb0*/  @!P1 IMAD.MOV.U32 R53, RZ, RZ, R9 ;  /* 0x000000ffff359224 */ /* 0x000fe400078e0009 */
[----:B------:R-:W-:Y:S02]  /*9ec0*/  IMAD.MOV.U32 R3, RZ, RZ, R20 ;  /* 0x000000ffff037224 */ /* 0x000fe400078e0014 */
[----:B------:R-:W-:-:S02]  /*9ed0*/  @!P1 IMAD.MOV.U32 R21, RZ, RZ, R11 ;  /* 0x000000ffff159224 */ /* 0x000fc400078e000b */
[----:B------:R-:W-:Y:S01]  /*9ee0*/  @!P1 IMAD.MOV.U32 R52, RZ, RZ, R8 ;  /* 0x000000ffff349224 */ /* 0x000fe200078e0008 */
[----:B------:R-:W-:Y:S01]  /*9ef0*/  PRMT R28, R28, 0x5410, R3 ;  /* 0x000054101c1c7816 */ /* 0x000fe20000000003 */
[----:B------:R-:W-:Y:S01]  /*9f00*/  IMAD.MOV.U32 R9, RZ, RZ, R53 ;  /* 0x000000ffff097224 */ /* 0x000fe200078e0035 */
[----:B------:R2:W0:Y:S01]  /*9f10*/  SHFL.IDX PT, R3, R27, 0x1, 0x1c1f ;  /* 0x003c1f001b037f89 */ /* 0x00042200000e0000 */
[----:B---3--:R-:W-:Y:S02]  /*9f20*/  @!P1 IMAD.MOV.U32 R58, RZ, RZ, R4 ;  /* 0x000000ffff3a9224 */ /* 0x008fe400078e0004 */
[----:B------:R-:W-:Y:S01]  /*9f30*/  @!P1 IMAD.MOV.U32 R59, RZ, RZ, R5 ;  /* 0x000000ffff3b9224 */ /* 0x000fe200078e0005 */
[----:B-1----:R-:W-:Y:S01]  /*9f40*/  PRMT R44, R9, 0x7610, R44 ;  /* 0x00007610092c7816 */ /* 0x002fe2000000002c */
[----:B------:R-:W-:Y:S02]  /*9f50*/  @!P1 IMAD.MOV.U32 R56, RZ, RZ, R6 ;  /* 0x000000ffff389224 */ /* 0x000fe400078e0006 */
[----:B------:R-:W-:-:S02]  /*9f60*/  @!P1 IMAD.MOV.U32 R57, RZ, RZ, R7 ;  /* 0x000000ffff399224 */ /* 0x000fc400078e0007 */
[----:B------:R-:W-:Y:S02]  /*9f70*/  IMAD.MOV.U32 R6, RZ, RZ, R58 ;  /* 0x000000ffff067224 */ /* 0x000fe400078e003a */
[----:B------:R-:W-:Y:S02]  /*9f80*/  IMAD.MOV.U32 R7, RZ, RZ, R59 ;  /* 0x000000ffff077224 */ /* 0x000fe400078e003b */
[----:B------:R-:W-:Y:S01]  /*9f90*/  IMAD.MOV.U32 R10, RZ, RZ, R21 ;  /* 0x000000ffff0a7224 */ /* 0x000fe200078e0015 */
[----:B-----5:R-:W-:Y:S01]  /*9fa0*/  PRMT R60, R60, 0x5410, R6 ;  /* 0x000054103c3c7816 */ /* 0x020fe20000000006 */
        /* <DEDUP_REMOVED lines=8> */
[----:B0-2-4-:R-:W-:-:S07]  /*a030*/  PRMT R75, R5, 0x7610, R75 ;  /* 0x00007610054b7816 */ /* 0x015fce000000004b */
.L_x_12404:
[----:B------:R-:W-:Y:S01]  /*a040*/  VIADD R0, R0, 0x40 ;  /* 0x0000004000007836 */ /* 0x000fe20000000000 */
[----:B------:R-:W-:Y:S01]  /*a050*/  BSSY B1, `(.L_x_12080) ;  /* 0x0000012000017945 */ /* 0x000fe20003800000 */
[----:B------:R-:W-:Y:S02]  /*a060*/  CS2R R4, SRZ ;  /* 0x0000000000047805 */ /* 0x000fe4000001ff00 */
[----:B------:R-:W-:Y:S02]  /*a070*/  CS2R R10, SRZ ;  /* 0x00000000000a7805 */ /* 0x000fe4000001ff00 */
[----:B------:R-:W-:Y:S02]  /*a080*/  CS2R R8, SRZ ;  /* 0x0000000000087805 */ /* 0x000fe4000001ff00 */
[----:B------:R-:W-:-:S13]  /*a090*/  ISETP.GE.AND P1, PT, R0, R61, PT ;  /* 0x0000003d0000720c */ /* 0x000fda0003f26270 */
[----:B------:R-:W-:Y:S05]  /*a0a0*/  @P1 BRA `(.L_x_12081) ;  /* 0x0000000000301947 */ /* 0x000fea0003800000 */
        /* <DEDUP_REMOVED lines=12> */
.L_x_12081:
[----:B------:R-:W-:Y:S05]  /*a170*/  BSYNC B1 ;  /* 0x0000000000017941 */ /* 0x000fea0003800000 */
.L_x_12080:
[----:B------:R-:W-:Y:S01]  /*a180*/  ULEA.HI UR4, UR37, UR37, URZ, 0x1 ;  /* 0x0000002525047291 */ /* 0x000fe2000f8f083f */
[----:B------:R-:W-:Y:S03]  /*a190*/  BSSY B1, `(.L_x_12082) ;  /* 0x0000007000017945 */ /* 0x000fe60003800000 */
[----:B------:R-:W-:-:S04]  /*a1a0*/  ULOP3.LUT UR4, UR4, 0xfffffffe, URZ, 0xc0, !UPT ;  /* 0xfffffffe04047892 */ /* 0x000fc8000f8ec03f */
[----:B------:R-:W-:-:S06]  /*a1b0*/  UIADD3 UR4, UR37, -UR4, URZ ;  /* 0x8000000425047290 */ /* 0x000fcc000fffe03f */
[----:B------:R-:W-:-:S05]  /*a1c0*/  IMAD.U32 R3, RZ, RZ, UR4 ;  /* 0x00000004ff037e24 */ /* 0x000fca000f8e00ff */
[----:B------:R-:W-:-:S04]  /*a1d0*/  SHF.L.U32 R3, R3, 0x1f, RZ ;  /* 0x0000001f03037819 */ /* 0x000fc800000006ff */
[----:B------:R-:W0:Y:S02]  /*a1e0*/  SYNCS.PHASECHK.TRANS64.TRYWAIT P1, [R2+URZ+0x22800], R3 ;  /* 0x02280003020075a7 */ /* 0x000e24000802017f */
[----:B0-----:R-:W-:Y:S05]  /*a1f0*/  @!P1 BRA `(.L_x_12083) ;  /* 0x0000025400e89947 */ /* 0x001fea0003800000 */
.L_x_12405:
[----:B------:R-:W-:Y:S05]  /*a200*/  BSYNC B1 ;  /* 0x0000000000017941 */ /* 0x000fea0003800000 */
.L_x_12082:
[----:B------:R-:W2:Y:S01]  /*a210*/  LDL R0, [R1+0x50] ;  /* 0x0000500001007983 */ /* 0x000ea20000100800 */
[----:B------:R-:W-:Y:S01]  /*a220*/  VIADD R14, R18, 0x40 ;  /* 0x00000040120e7836 */ /* 0x000fe20000000000 */
[----:B------:R-:W-:Y:S01]  /*a230*/  BSSY B1, `(.L_x_12084) ;  /* 0x000007d000017945 */ /* 0x000fe20003800000 */
[----:B-----5:R-:W-:Y:S02]  /*a240*/  IMAD.MOV.U32 R12, RZ, RZ, R6 ;  /* 0x000000ffff0c7224 */ /* 0x020fe400078e0006 */
[----:B------:R-:W-:-:S05]  /*a250*/  IMAD.MOV.U32 R13, RZ, RZ, R7 ;  /* 0x000000ffff0d7224 */ /* 0x000fca00078e0007 */
[----:B------:R-:W-:Y:S01]  /*a260*/  PRMT R60, R13, 0x7610, R60 ;  /* 0x000076100d3c7816 */ /* 0x000fe2000000003c */
[----:B------:R-:W-:-:S05]  /*a270*/  IMAD.MOV.U32 R13, RZ, RZ, R10 ;  /* 0x000000ffff0d7224 */ /* 0x000fca00078e000a */
[----:B------:R-:W-:Y:S01]  /*a280*/  PRMT R67, R13, 0x7610, R67 ;  /* 0x000076100d437816 */ /* 0x000fe20000000043 */
[----:B--2---:R-:W-:Y:S02]  /*a290*/  IMAD R0, R0, -0x80, R61 ;  /* 0xffffff8000007824 */ /* 0x004fe400078e023d */
[----:B------:R-:W-:-:S03]  /*a2a0*/  IMAD.MOV.U32 R61, RZ, RZ, R9 ;  /* 0x000000ffff3d7224 */ /* 0x000fc600078e0009 */
[----:B0-----:R-:W-:Y:S02]  /*a2b0*/  VIMNMX R3, R0, 0x80, PT ;  /* 0x0000008000037848 */ /* 0x001fe40003fe0100 */
[----:B------:R-:W-:Y:S01]  /*a2c0*/  PRMT R0, R12, 0x7610, R0 ;  /* 0x000076100c007816 */ /* 0x000fe20000000000 */
[----:B------:R-:W-:Y:S01]  /*a2d0*/  IMAD.MOV.U32 R12, RZ, RZ, R5 ;  /* 0x000000ffff0c7224 */ /* 0x000fe200078e0005 */
[-C--:B------:R-:W-:Y:S02]  /*a2e0*/  ISETP.GE.OR P1, PT, R18, R3.reuse, P0 ;  /* 0x000000031200720c */ /* 0x080fe40000726670 */
[----:B------:R-:W-:Y:S01]  /*a2f0*/  ISETP.GE.OR P0, PT, R14, R3, P0 ;  /* 0x000000030e00720c */ /* 0x000fe20000706670 */
[----:B------:R-:W-:Y:S01]  /*a300*/  IMAD.MOV.U32 R3, RZ, RZ, R4 ;  /* 0x000000ffff037224 */ /* 0x000fe200078e0004 */
[----:B------:R-:W-:Y:S01]  /*a310*/  PRMT R66, R12, 0x7610, R66 ;  /* 0x000076100c427816 */ /* 0x000fe20000000042 */
[----:B------:R-:W-:-:S03]  /*a320*/  IMAD.MOV.U32 R14, RZ, RZ, R11 ;  /* 0x000000ffff0e7224 */ /* 0x000fc600078e000b */
[----:B------:R-:W-:Y:S01]  /*a330*/  PRMT R65, R3, 0x7610, R65 ;  /* 0x0000761003417816 */ /* 0x000fe20000000041 */
[----:B------:R-:W-:Y:S01]  /*a340*/  IMAD.MOV.U32 R3, RZ, RZ, R8 ;  /* 0x000000ffff037224 */ /* 0x000fe200078e0008 */
[----:B------:R-:W-:-:S03]  /*a350*/  PRMT R68, R14, 0x7610, R68 ;  /* 0x000076100e447816 */ /* 0x000fc60000000044 */
[----:B------:R-:W-:Y:S05]  /*a360*/  @P1 BRA `(.L_x_12085) ;  /* 0x0000000400a41947 */ /* 0x000fea0003800000 */
[----:B------:R-:W2:Y:S01]  /*a370*/  LDL R15, [R1+0x41c] ;  /* 0x00041c00010f7983 */ /* 0x000ea20000100800 */
[----:B------:R-:W-:Y:S01]  /*a380*/  IMAD.IADD R14, R16, 0x1, R63 ;  /* 0x00000001100e7824 */ /* 0x000fe200078e023f */
[----:B------:R-:W-:Y:S02]  /*a390*/  SHF.R.U64 R74, R58, 0x10, R59 ;  /* 0x000000103a4a7819 */ /* 0x000fe4000000123b */
[----:B------:R-:W-:Y:S02]  /*a3a0*/  SHF.R.U64 R69, R52, 0x10, R53 ;  /* 0x0000001034457819 */ /* 0x000fe40000001235 */
[----:B------:R-:W-:Y:S02]  /*a3b0*/  SHF.R.U32.HI R79, RZ, 0x10, R57 ;  /* 0x00000010ff4f7819 */ /* 0x000fe40000011639 */
[----:B------:R-:W-:Y:S02]  /*a3c0*/  PRMT R74, R60, 0x5432, R74 ;  /* 0x000054323c4a7816 */ /* 0x000fe4000000004a */
[----:B------:R-:W-:-:S02]  /*a3d0*/  SHF.R.U64 R20, R20, 0x10, R21 ;  /* 0x0000001014147819 */ /* 0x000fc40000001215 */
[----:B------:R-:W-:Y:S02]  /*a3e0*/  SHF.R.U32.HI R21, RZ, 0x10, R21 ;  /* 0x00000010ff157819 */ /* 0x000fe40000011615 */
[----:B------:R-:W-:Y:S02]  /*a3f0*/  PRMT R69, R28, 0x5410, R69 ;  /* 0x000054101c457816 */ /* 0x000fe40000000045 */
[----:B------:R-:W-:Y:S02]  /*a400*/  SHF.R.U64 R78, R56, 0x10, R57 ;  /* 0x00000010384e7819 */ /* 0x000fe40000001239 */
[----:B------:R-:W-:Y:S01]  /*a410*/  PRMT R79, R75, 0x5410, R79 ;  /* 0x000054104b4f7816 */ /* 0x000fe2000000004f */
[----:B------:R-:W-:Y:S01]  /*a420*/  IMAD.U32 R75, R74, 0x10000, RZ ;  /* 0x000100004a4b7824 */ /* 0x000fe200078e00ff */
[----:B------:R-:W-:Y:S02]  /*a430*/  SHF.R.U32.HI R76, RZ, 0x10, R59 ;  /* 0x00000010ff4c7819 */ /* 0x000fe4000001163b */
[----:B------:R-:W-:Y:S01]  /*a440*/  PRMT R21, R71, 0x5410, R21 ;  /* 0x0000541047157816 */ /* 0x000fe20000000015 */
[----:B------:R-:W-:Y:S01]  /*a450*/  IMAD.U32 R71, R69, 0x10000, RZ ;  /* 0x0001000045477824 */ /* 0x000fe200078e00ff */
[----:B------:R-:W-:-:S02]  /*a460*/  SHF.R.U32.HI R53, RZ, 0x10, R53 ;  /* 0x00000010ff357819 */ /* 0x000fc40000011635 */
[----:B------:R-:W-:Y:S02]  /*a470*/  PRMT R20, R28, 0x5432, R20 ;  /* 0x000054321c147816 */ /* 0x000fe40000000014 */
[----:B------:R-:W-:Y:S02]  /*a480*/  LOP3.LUT R77, R74, 0xffff0000, RZ, 0xc0, !PT ;  /* 0xffff00004a4d7812 */ /* 0x000fe400078ec0ff */
[----:B------:R-:W-:Y:S02]  /*a490*/  PRMT R76, R65, 0x5432, R76 ;  /* 0x00005432414c7816 */ /* 0x000fe4000000004c */
[C---:B------:R-:W-:Y:S02]  /*a4a0*/  PRMT R70, R44.reuse, 0x5410, R53 ;  /* 0x000054102c467816 */ /* 0x040fe40000000035 */
[----:B------:R-:W-:Y:S02]  /*a4b0*/  LOP3.LUT R69, R69, 0xffff0000, RZ, 0xc0, !PT ;  /* 0xffff000045457812 */ /* 0x000fe400078ec0ff */
[----:B------:R-:W-:Y:S01]  /*a4c0*/  PRMT R78, R44, 0x5432, R78 ;  /* 0x000054322c4e7816 */ /* 0x000fe2000000004e */
[----:B--2---:R-:W-:-:S05]  /*a4d0*/  IMAD.SHL.U32 R12, R15, 0x40, RZ ;  /* 0x000000400f0c7824 */ /* 0x004fca00078e00ff */
[----:B------:R-:W-:-:S04]  /*a4e0*/  LOP3.LUT R15, R12, 0x1c0, RZ, 0xc0, !PT ;  /* 0x000001c00c0f7812 */ /* 0x000fc800078ec0ff */
[----:B------:R-:W-:Y:S02]  /*a4f0*/  SHF.R.U32.HI R25, RZ, 0x3, R15 ;  /* 0x00000003ff197819 */ /* 0x000fe4000001160f */
[C---:B------:R-:W-:Y:S02]  /*a500*/  LOP3.LUT R14, R15.reuse, 0x38, R14, 0xf8, !PT ;  /* 0x000000380f0e7812 */ /* 0x040fe400078ef80e */
[----:B------:R-:W-:Y:S02]  /*a510*/  LOP3.LUT R12, R15, 0x38, R16, 0xf8, !PT ;  /* 0x000000380f0c7812 */ /* 0x000fe400078ef810 */
[-C--:B------:R-:W-:Y:S02]  /*a520*/  LOP3.LUT R15, R14, R25.reuse, RZ, 0x3c, !PT ;  /* 0x000000190e0f7212 */ /* 0x080fe400078e3cff */
[----:B------:R-:W-:-:S03]  /*a530*/  LOP3.LUT R13, R12, R25, RZ, 0x3c, !PT ;  /* 0x000000190c0d7212 */ /* 0x000fc600078e3cff */
[C---:B------:R-:W-:Y:S02]  /*a540*/  IMAD R25, R188.reuse, 0x200, R15 ;  /* 0x00000200bc197824 */ /* 0x040fe400078e020f */
        /* <DEDUP_REMOVED lines=13> */
[----:B------:R-:W-:-:S02]  /*a620*/  IMAD.U32 R56, R76, 0x10000, RZ ;  /* 0x000100004c387824 */ /* 0x000fc400078e00ff */
[----:B------:R-:W-:Y:S01]  /*a630*/  FFMA.FTZ R81, R28, R71, -R81 ;  /* 0x000000471c517223 */ /* 0x000fe20000010851 */
[----:B------:R-:W-:Y:S01]  /*a640*/  FMUL.FTZ R71, R24, R77 ;  /* 0x0000004d18477220 */ /* 0x000fe20000410000 */
[----:B------:R-:W-:Y:S01]  /*a650*/  FFMA.FTZ R83, R28, R75, R83 ;  /* 0x0000004b1c537223 */ /* 0x000fe20000010053 */
[----:B------:R-:W-:Y:S02]  /*a660*/  IMAD.U32 R28, R70, 0x10000, RZ ;  /* 0x00010000461c7824 */ /* 0x000fe400078e00ff */
[-C--:B------:R-:W-:Y:S01]  /*a670*/  FMUL.FTZ R75, R24, R69.reuse ;  /* 0x00000045184b7220 */ /* 0x080fe20000410000 */
[----:B------:R-:W-:Y:S01]  /*a680*/  FFMA.FTZ R74, R12, R69, -R71 ;  /* 0x000000450c4a7223 */ /* 0x000fe20000010847 */
[----:B------:R-:W-:Y:S02]  /*a690*/  IMAD.U32 R44, R13, 0x10000, RZ ;  /* 0x000100000d2c7824 */ /* 0x000fe400078e00ff */
[C---:B------:R-:W-:Y:S01]  /*a6a0*/  FMUL.FTZ R69, R57.reuse, R56 ;  /* 0x0000003839457220 */ /* 0x040fe20000410000 */
[----:B------:R-:W-:Y:S01]  /*a6b0*/  LOP3.LUT R76, R76, 0xffff0000, RZ, 0xc0, !PT ;  /* 0xffff00004c4c7812 */ /* 0x000fe200078ec0ff */
[-C--:B------:R-:W-:Y:S01]  /*a6c0*/  FMUL.FTZ R57, R57, R28.reuse ;  /* 0x0000001c39397220 */ /* 0x080fe20000410000 */
[----:B------:R-:W-:Y:S01]  /*a6d0*/  LOP3.LUT R70, R70, 0xffff0000, RZ, 0xc0, !PT ;  /* 0xffff000046467812 */ /* 0x000fe200078ec0ff */
[----:B------:R-:W-:Y:S01]  /*a6e0*/  FFMA.FTZ R28, R44, R28, -R69 ;  /* 0x0000001c2c1c7223 */ /* 0x000fe20000010845 */
[----:B------:R-:W-:Y:S01]  /*a6f0*/  LOP3.LUT R13, R13, 0xffff0000, RZ, 0xc0, !PT ;  /* 0xffff00000d0d7812 */ /* 0x000fe200078ec0ff */
[----:B------:R-:W-:-:S02]  /*a700*/  IMAD.U32 R58, R26, 0x10000, RZ ;  /* 0x000100001a3a7824 */ /* 0x000fc400078e00ff */
[----:B------:R-:W-:Y:S01]  /*a710*/  FFMA.FTZ R80, R12, R77, R75 ;  /* 0x0000004d0c507223 */ /* 0x000fe2000001004b */
[----:B------:R-:W-:Y:S01]  /*a720*/  FFMA.FTZ R44, R44, R56, R57 ;  /* 0x000000382c2c7223 */ /* 0x000fe20000010039 */
[----:B------:R-:W-:Y:S02]  /*a730*/  IMAD.U32 R69, R78, 0x10000, RZ ;  /* 0x000100004e457824 */ /* 0x000fe400078e00ff */
[C---:B------:R-:W-:Y:S01]  /*a740*/  FMUL.FTZ R12, R25.reuse, R76 ;  /* 0x0000004c190c7220 */ /* 0x040fe20000410000 */
[----:B------:R-:W-:Y:S02]  /*a750*/  IMAD.U32 R57, R20, 0x10000, RZ ;  /* 0x0001000014397824 */ /* 0x000fe400078e00ff */
[----:B------:R-:W-:Y:S01]  /*a760*/  FMUL.FTZ R56, R25, R70 ;  /* 0x0000004619387220 */ /* 0x000fe20000410000 */
[----:B------:R-:W-:Y:S02]  /*a770*/  IMAD.U32 R59, R27, 0x10000, RZ ;  /* 0x000100001b3b7824 */ /* 0x000fe400078e00ff */
[----:B------:R-:W-:Y:S01]  /*a780*/  FMUL.FTZ R25, R58, R69 ;  /* 0x000000453a197220 */ /* 0x000fe20000410000 */
[----:B------:R-:W-:-:S02]  /*a790*/  IMAD.U32 R24, R79, 0x10000, RZ ;  /* 0x000100004f187824 */ /* 0x000fc400078e00ff */
[C---:B------:R-:W-:Y:S01]  /*a7a0*/  FFMA.FTZ R71, R13.reuse, R70, -R12 ;  /* 0x000000460d477223 */ /* 0x040fe2000001080c */
[----:B------:R-:W-:Y:S02]  /*a7b0*/  IMAD.U32 R52, R14, 0x10000, RZ ;  /* 0x000100000e347824 */ /* 0x000fe400078e00ff */
[-C--:B------:R-:W-:Y:S01]  /*a7c0*/  FMUL.FTZ R58, R58, R57.reuse ;  /* 0x000000393a3a7220 */ /* 0x080fe20000410000 */
[----:B------:R-:W-:Y:S01]  /*a7d0*/  FFMA.FTZ R75, R13, R76, R56 ;  /* 0x0000004c0d4b7223 */ /* 0x000fe20000010038 */
[----:B------:R-:W-:Y:S02]  /*a7e0*/  IMAD.U32 R53, R15, 0x10000, RZ ;  /* 0x000100000f357824 */ /* 0x000fe400078e00ff */
[----:B------:R-:W-:Y:S01]  /*a7f0*/  FMUL.FTZ R56, R59, R24 ;  /* 0x000000183b387220 */ /* 0x000fe20000410000 */
[----:B------:R-:W-:Y:S02]  /*a800*/  IMAD.U32 R12, R21, 0x10000, RZ ;  /* 0x00010000150c7824 */ /* 0x000fe400078e00ff */
        /* <DEDUP_REMOVED lines=10> */
[----:B------:R-:W-:-:S02]  /*a8b0*/  LOP3.LUT R20, R79, 0xffff0000, RZ, 0xc0, !PT ;  /* 0xffff00004f147812 */ /* 0x000fc400078ec0ff */
[----:B------:R-:W-:Y:S01]  /*a8c0*/  LOP3.LUT R12, R21, 0xffff0000, RZ, 0xc0, !PT ;  /* 0xffff0000150c7812 */ /* 0x000fe200078ec0ff */
[----:B------:R-:W-:Y:S01]  /*a8d0*/  FMUL.FTZ R21, R26, R25 ;  /* 0x000000191a157220 */ /* 0x000fe20000410000 */
        /* <DEDUP_REMOVED lines=18> */
.L_x_12085:
[----:B------:R-:W-:Y:S05]  /*aa00*/  BSYNC B1 ;  /* 0x0000000000017941 */ /* 0x000fea0003800000 */
.L_x_12084:
[----:B------:R-:W-:Y:S02]  /*aa10*/  PRMT R0, R0, 0x5410, R3 ;  /* 0x0000541000007816 */ /* 0x000fe40000000003 */
[----:B------:R-:W-:Y:S01]  /*aa20*/  PRMT R21, R21, 0x5410, R61 ;  /* 0x0000541015157816 */ /* 0x000fe2000000003d */
[----:B------:R-:W-:Y:S06]  /*aa30*/  @P0 BRA `(.L_x_12076) ;  /* 0x00000004008c0947 */ /* 0x000fec0003800000 */
[----:B------:R-:W2:Y:S01]  /*aa40*/  LDL R52, [R1+0x430] ;  /* 0x0004300001347983 */ /* 0x000ea20000100800 */
[----:B0-----:R-:W-:Y:S01]  /*aa50*/  IMAD.IADD R12, R16, 0x1, R63 ;  /* 0x00000001100c7824 */ /* 0x001fe200078e023f */
[----:B------:R-:W-:-:S04]  /*aa60*/  SHF.R.U32.HI R13, RZ, 0x3, R195 ;  /* 0x00000003ff0d7819 */ /* 0x000fc800000116c3 */
[----:B------:R-:W-:-:S04]  /*aa70*/  LOP3.LUT R3, R195, 0x38, R12, 0xf8, !PT ;  /* 0x00000038c3037812 */ /* 0x000fc800078ef80c */
[----:B------:R-:W-:-:S05]  /*aa80*/  LOP3.LUT R12, R3, R13, RZ, 0x3c, !PT ;  /* 0x0000000d030c7212 */ /* 0x000fca00078e3cff */
[----:B------:R-:W-:-:S04]  /*aa90*/  IMAD.IADD R3, R199, 0x1, R12 ;  /* 0x00000001c7037824 */ /* 0x000fc800078e020c */
[----:B------:R-:W-:-:S05]  /*aaa0*/  IMAD R2, R3, 0x2, R2 ;  /* 0x0000000203027824 */ /* 0x000fca00078e0202 */
[----:B------:R-:W0:Y:S01]  /*aab0*/  LDS.128 R24, [R2+0x18400] ;  /* 0x0184000002187984 */ /* 0x000e220000000c00 */
[----:B------:R-:W-:Y:S02]  /*aac0*/  SHF.R.U64 R28, R8, 0x10, R9 ;  /* 0x00000010081c7819 */ /* 0x000fe40000001209 */
[----:B------:R-:W-:Y:S02]  /*aad0*/  SHF.R.U64 R20, R4, 0x10, R5 ;  /* 0x0000001004147819 */ /* 0x000fe40000001205 */
[----:B------:R-:W-:Y:S02]  /*aae0*/  PRMT R28, R0, 0x5432, R28 ;  /* 0x00005432001c7816 */ /* 0x000fe4000000001c */
[----:B------:R-:W-:Y:S02]  /*aaf0*/  SHF.R.U32.HI R44, RZ, 0x10, R9 ;  /* 0x00000010ff2c7819 */ /* 0x000fe40000011609 */
[----:B------:R-:W-:Y:S02]  /*ab00*/  PRMT R65, R65, 0x5410, R20 ;  /* 0x0000541041417816 */ /* 0x000fe40000000014 */
[----:B------:R-:W-:-:S02]  /*ab10*/  SHF.R.U64 R4, R10, 0x10, R11 ;  /* 0x000000100a047819 */ /* 0x000fc4000000120b */
[----:B------:R-:W-:Y:S02]  /*ab20*/  SHF.R.U64 R3, R6, 0x10, R7 ;  /* 0x0000001006037819 */ /* 0x000fe40000001207 */
[----:B------:R-:W-:Y:S02]  /*ab30*/  SHF.R.U32.HI R5, RZ, 0x10, R5 ;  /* 0x00000010ff057819 */ /* 0x000fe40000011605 */
[----:B------:R-:W-:Y:S02]  /*ab40*/  SHF.R.U32.HI R11, RZ, 0x10, R11 ;  /* 0x00000010ff0b7819 */ /* 0x000fe4000001160b */
[----:B------:R-:W-:Y:S01]  /*ab50*/  PRMT R44, R21, 0x5432, R44 ;  /* 0x00005432152c7816 */ /* 0x000fe2000000002c */
[----:B------:R-:W-:Y:S01]  /*ab60*/  IMAD.U32 R21, R65, 0x10000, RZ ;  /* 0x0001000041157824 */ /* 0x000fe200078e00ff */
[----:B------:R-:W-:Y:S02]  /*ab70*/  SHF.R.U32.HI R7, RZ, 0x10, R7 ;  /* 0x00000010ff077819 */ /* 0x000fe40000011607 */
[----:B------:R-:W-:-:S02]  /*ab80*/  PRMT R20, R0, 0x5410, R3 ;  /* 0x0000541000147816 */ /* 0x000fc40000000003 */
[----:B------:R-:W-:Y:S02]  /*ab90*/  PRMT R66, R66, 0x5410, R5 ;  /* 0x0000541042427816 */ /* 0x000fe40000000005 */
[----:B------:R-:W-:Y:S02]  /*aba0*/  PRMT R67, R67, 0x5410, R4 ;  /* 0x0000541043437816 */ /* 0x000fe40000000004 */
[----:B------:R-:W-:Y:S02]  /*abb0*/  PRMT R68, R68, 0x5410, R11 ;  /* 0x0000541044447816 */ /* 0x000fe4000000000b */
[----:B------:R-:W-:Y:S01]  /*abc0*/  PRMT R60, R60, 0x5410, R7 ;  /* 0x000054103c3c7816 */ /* 0x000fe20000000007 */
[C---:B0-----:R-:W-:Y:S01]  /*abd0*/  IMAD.U32 R8, R24.reuse, 0x10000, RZ ;  /* 0x0001000018087824 */ /* 0x041fe200078e00ff */
[----:B------:R-:W-:Y:S01]  /*abe0*/  LOP3.LUT R9, R24, 0xffff0000, RZ, 0xc0, !PT ;  /* 0xffff000018097812 */ /* 0x000fe200078ec0ff */
[C---:B------:R-:W-:Y:S01]  /*abf0*/  IMAD.U32 R10, R25.reuse, 0x10000, RZ ;  /* 0x00010000190a7824 */ /* 0x040fe200078e00ff */
[----:B------:R-:W-:Y:S01]  /*ac00*/  LOP3.LUT R24, R25, 0xffff0000, RZ, 0xc0, !PT ;  /* 0xffff000019187812 */ /* 0x000fe200078ec0ff */
[----:B------:R-:W-:-:S02]  /*ac10*/  IMAD.U32 R25, R28, 0x10000, RZ ;  /* 0x000100001c197824 */ /* 0x000fc400078e00ff */
[C---:B------:R-:W-:Y:S02]  /*ac20*/  FMUL.FTZ R57, R8.reuse, R21 ;  /* 0x0000001508397220 */ /* 0x040fe40000410000 */
[----:B------:R-:W-:Y:S01]  /*ac30*/  FMUL.FTZ R53, R8, R25 ;  /* 0x0000001908357220 */ /* 0x000fe20000410000 */
[----:B------:R-:W-:Y:S02]  /*ac40*/  IMAD.U32 R11, R26, 0x10000, RZ ;  /* 0x000100001a0b7824 */ /* 0x000fe400078e00ff */
[----:B------:R-:W-:Y:S01]  /*ac50*/  IMAD.U32 R8, R68, 0x10000, RZ ;  /* 0x0001000044087824 */ /* 0x000fe200078e00ff */
[----:B------:R-:W-:Y:S01]  /*ac60*/  LOP3.LUT R28, R28, 0xffff0000, RZ, 0xc0, !PT ;  /* 0xffff00001c1c7812 */ /* 0x000fe200078ec0ff */
        /* <DEDUP_REMOVED lines=10> */
[----:B------:R-:W-:Y:S01]  /*ad10*/  LOP3.LUT R13, R26, 0xffff0000, RZ, 0xc0, !PT ;  /* 0xffff00001a0d7812 */ /* 0x000fe200078ec0ff */
[----:B------:R-:W-:Y:S01]  /*ad20*/  FFMA.FTZ R53, R0, R21, -R53 ;  /* 0x0000001500357223 */ /* 0x000fe20000010835 */
[----:B------:R-:W-:Y:S01]  /*ad30*/  LOP3.LUT R26, R27, 0xffff0000, RZ, 0xc0, !PT ;  /* 0xffff00001b1a7812 */ /* 0x000fe200078ec0ff */
[----:B------:R-:W-:-:S02]  /*ad40*/  IMAD.U32 R27, R44, 0x10000, RZ ;  /* 0x000100002c1b7824 */ /* 0x000fc400078e00ff */
[----:B------:R-:W-:Y:S01]  /*ad50*/  FFMA.FTZ R57, R0, R25, R57 ;  /* 0x0000001900397223 */ /* 0x000fe20000010039 */
[----:B------:R-:W-:Y:S02]  /*ad60*/  IMAD.U32 R21, R66, 0x10000, RZ ;  /* 0x0001000042157824 */ /* 0x000fe400078e00ff */
[----:B------:R-:W-:Y:S02]  /*ad70*/  IMAD.U32 R0, R60, 0x10000, RZ ;  /* 0x000100003c007824 */ /* 0x000fe400078e00ff */
[C---:B------:R-:W-:Y:S01]  /*ad80*/  FMUL.FTZ R59, R10.reuse, R27 ;  /* 0x0000001b0a3b7220 */ /* 0x040fe20000410000 */
[-C--:B------:R-:W-:Y:S01]  /*ad90*/  FMUL.FTZ R25, R10, R21.reuse ;  /* 0x000000150a197220 */ /* 0x080fe20000410000 */
[C---:B------:R-:W-:Y:S01]  /*ada0*/  FMUL.FTZ R10, R15.reuse, R8 ;  /* 0x000000080f0a7220 */ /* 0x040fe20000410000 */
[-C--:B------:R-:W-:Y:S01]  /*adb0*/  FMUL.FTZ R15, R15, R0.reuse ;  /* 0x000000000f0f7220 */ /* 0x080fe20000410000 */
[C---:B------:R-:W-:Y:S01]  /*adc0*/  FFMA.FTZ R59, R4.reuse, R21, -R59 ;  /* 0x00000015043b7223 */ /* 0x040fe2000001083b */
[----:B------:R-:W-:Y:S01]  /*add0*/  FFMA.FTZ R25, R4, R27, R25 ;  /* 0x0000001b04197223 */ /* 0x000fe20000010019 */
[----:B------:R-:W-:Y:S01]  /*ade0*/  FFMA.FTZ R21, R7, R0, -R10 ;  /* 0x0000000007157223 */ /* 0x000fe2000001080a */
[----:B------:R-:W-:Y:S01]  /*adf0*/  LOP3.LUT R0, R65, 0xffff0000, RZ, 0xc0, !PT ;  /* 0xffff000041007812 */ /* 0x000fe200078ec0ff */
[----:B------:R-:W-:Y:S01]  /*ae00*/  FFMA.FTZ R27, R7, R8, R15 ;  /* 0x00000008071b7223 */ /* 0x000fe2000001000f */
[----:B------:R-:W-:Y:S01]  /*ae10*/  FMUL.FTZ R4, R9, R28 ;  /* 0x0000001c09047220 */ /* 0x000fe20000410000 */
[----:B------:R-:W-:-:S02]  /*ae20*/  LOP3.LUT R7, R66, 0xffff0000, RZ, 0xc0, !PT ;  /* 0xffff000042077812 */ /* 0x000fc400078ec0ff */
[----:B------:R-:W-:Y:S01]  /*ae30*/  LOP3.LUT R15, R44, 0xffff0000, RZ, 0xc0, !PT ;  /* 0xffff00002c0f7812 */ /* 0x000fe200078ec0ff */
[-C--:B------:R-:W-:Y:S01]  /*ae40*/  FMUL.FTZ R10, R9, R0.reuse ;  /* 0x00000000090a7220 */ /* 0x080fe20000410000 */
[----:B------:R-:W-:Y:S01]  /*ae50*/  FFMA.FTZ R8, R3, R0, -R4 ;  /* 0x0000000003087223 */ /* 0x000fe20000010804 */
[----:B------:R-:W-:Y:S02]  /*ae60*/  IMAD.U32 R4, R67, 0x10000, RZ ;  /* 0x0001000043047824 */ /* 0x000fe400078e00ff */
[C---:B------:R-:W-:Y:S01]  /*ae70*/  FMUL.FTZ R44, R24.reuse, R7 ;  /* 0x00000007182c7220 */ /* 0x040fe20000410000 */
[----:B------:R-:W-:Y:S01]  /*ae80*/  FMUL.FTZ R9, R24, R15 ;  /* 0x0000000f18097220 */ /* 0x000fe20000410000 */
[----:B------:R-:W-:Y:S02]  /*ae90*/  IMAD.U32 R0, R20, 0x10000, RZ ;  /* 0x0001000014007824 */ /* 0x000fe400078e00ff */
[----:B------:R-:W-:Y:S01]  /*aea0*/  FFMA.FTZ R10, R3, R28, R10 ;  /* 0x0000001c030a7223 */ /* 0x000fe2000001000a */
[C---:B------:R-:W-:Y:S01]  /*aeb0*/  FMUL.FTZ R28, R11.reuse, R4 ;  /* 0x000000040b1c7220 */ /* 0x040fe20000410000 */
[C---:B------:R-:W-:Y:S01]  /*aec0*/  FFMA.FTZ R24, R12.reuse, R7, -R9 ;  /* 0x000000070c187223 */ /* 0x040fe20000010809 */
[----:B------:R-:W-:Y:S01]  /*aed0*/  FFMA.FTZ R44, R12, R15, R44 ;  /* 0x0000000f0c2c7223 */ /* 0x000fe2000001002c */
[----:B------:R-:W-:Y:S01]  /*aee0*/  LOP3.LUT R20, R20, 0xffff0000, RZ, 0xc0, !PT ;  /* 0xffff000014147812 */ /* 0x000fe200078ec0ff */
[----:B------:R-:W-:Y:S01]  /*aef0*/  FMUL.FTZ R12, R11, R0 ;  /* 0x000000000b0c7220 */ /* 0x000fe20000410000 */
[----:B------:R-:W-:-:S02]  /*af00*/  LOP3.LUT R67, R67, 0xffff0000, RZ, 0xc0, !PT ;  /* 0xffff000043437812 */ /* 0x000fc400078ec0ff */
[----:B------:R-:W-:Y:S02]  /*af10*/  LOP3.LUT R7, R68, 0xffff0000, RZ, 0xc0, !PT ;  /* 0xffff000044077812 */ /* 0x000fe400078ec0ff */
[----:B------:R-:W-:Y:S01]  /*af20*/  LOP3.LUT R3, R60, 0xffff0000, RZ, 0xc0, !PT ;  /* 0xffff00003c037812 */ /* 0x000fe200078ec0ff */
[C---:B------:R-:W-:Y:S01]  /*af30*/  FFMA.FTZ R28, R5.reuse, R0, -R28 ;  /* 0x00000000051c7223 */ /* 0x040fe2000001081c */
[----:B------:R-:W-:Y:S01]  /*af40*/  FFMA.FTZ R12, R5, R4, R12 ;  /* 0x00000004050c7223 */ /* 0x000fe2000001000c */
[CC--:B------:R-:W-:Y:S01]  /*af50*/  FMUL.FTZ R0, R13.reuse, R20.reuse ;  /* 0x000000140d007220 */ /* 0x0c0fe20000410000 */
[----:B------:R-:W-:Y:S01]  /*af60*/  FMUL.FTZ R5, R13, R67 ;  /* 0x000000430d057220 */ /* 0x000fe20000410000 */
[C---:B------:R-:W-:Y:S01]  /*af70*/  FMUL.FTZ R9, R26.reuse, R7 ;  /* 0x000000071a097220 */ /* 0x040fe20000410000 */
[----:B------:R-:W-:Y:S01]  /*af80*/  FMUL.FTZ R26, R26, R3 ;  /* 0x000000031a1a7220 */ /* 0x000fe20000410000 */
        /* <DEDUP_REMOVED lines=14> */
.L_x_12076:
[----:B------:R-:W-:Y:S05]  /*b070*/  BSYNC B0 ;  /* 0x0000000000007941 */ /* 0x000fea0003800000 */
.L_x_12062:
        /* <DEDUP_REMOVED lines=8> */
.L_x_12059:
[----:B------:R-:W4:Y:S01]  /*b100*/  S2R R0, SR_TID.X ;  /* 0x0000000000007919 */ /* 0x000f220000002100 */
[----:B0123--:R-:W-:Y:S02]  /*b110*/  IMAD.U32 R4, RZ, RZ, UR44 ;  /* 0x0000002cff047e24 */ /* 0x00ffe4000f8e00ff */
[----:B------:R-:W-:Y:S01]  /*b120*/  IMAD.U32 R5, RZ, RZ, UR45 ;  /* 0x0000002dff057e24 */ /* 0x000fe2000f8e00ff */
[----:B------:R-:W-:Y:S05]  /*b130*/  WARPSYNC.ALL ;  /* 0x0000000000007948 */ /* 0x000fea0003800000 */
[----:B------:R-:W-:Y:S01]  /*b140*/  IMAD.MOV.U32 R6, RZ, RZ, R40 ;  /* 0x000000ffff067224 */ /* 0x000fe200078e0028 */
[----:B------:R-:W-:Y:S01]  /*b150*/  UIADD3 UR4, UP0, UR44, 0x1cc, URZ ;  /* 0x000001cc2c047890 */ /* 0x000fe2000ff1e03f */
[----:B------:R-:W-:-:S02]  /*b160*/  IMAD.MOV.U32 R7, RZ, RZ, R48 ;  /* 0x000000ffff077224 */ /* 0x000fc400078e0030 */
[----:B------:R-:W-:Y:S01]  /*b170*/  IMAD.MOV.U32 R8, RZ, RZ, R41 ;  /* 0x000000ffff087224 */ /* 0x000fe200078e0029 */
[----:B------:R-:W-:Y:S01]  /*b180*/  UIADD3.X UR5, URZ, UR45, URZ, UP0, !UPT ;  /* 0x0000002d3f057290 */ /* 0x000fe200087fe43f */
[----:B------:R-:W-:Y:S01]  /*b190*/  IMAD.MOV.U32 R9, RZ, RZ, R50 ;  /* 0x000000ffff097224 */ /* 0x000fe200078e0032 */
[----:B------:R0:W-:Y:S01]  /*b1a0*/  STL.128 [R1+0x160], R4 ;  /* 0x0001600401007387 */ /* 0x0001e20000100c00 */
[----:B------:R-:W-:Y:S02]  /*b1b0*/  IMAD.MOV.U32 R10, RZ, RZ, R49 ;  /* 0x000000ffff0a7224 */ /* 0x000fe400078e0031 */
[----:B------:R-:W-:Y:S02]  /*b1c0*/  IMAD.MOV.U32 R11, RZ, RZ, R55 ;  /* 0x000000ffff0b7224 */ /* 0x000fe400078e0037 */
[----:B------:R-:W-:-:S03]  /*b1d0*/  IMAD.U32 R2, RZ, RZ, UR44 ;  /* 0x0000002cff027e24 */ /* 0x000fc6000f8e00ff */
[----:B------:R1:W-:Y:S02]  /*b1e0*/  STL.128 [R1+0x150], R8 ;  /* 0x0001500801007387 */ /* 0x0003e40000100c00 */
[----:B------:R-:W-:Y:S02]  /*b1f0*/  IADD3 R2, P1, R2, 0x1c0, RZ ;  /* 0x000001c002027810 */ /* 0x000fe40007f3e0ff */
[----:B----4-:R-:W-:Y:S01]  /*b200*/  SHF.R.U32.HI R3, RZ, 0x7, R0 ;  /* 0x00000007ff037819 */ /* 0x010fe20000011600 */
[----:B------:R-:W-:Y:S02]  /*b210*/  IMAD.U32 R0, RZ, RZ, UR44 ;  /* 0x0000002cff007e24 */ /* 0x000fe4000f8e00ff */
[----:B0-----:R-:W-:Y:S02]  /*b220*/  IMAD.MOV.U32 R4, RZ, RZ, R30 ;  /* 0x000000ffff047224 */ /* 0x001fe400078e001e */
[----:B------:R-:W-:Y:S01]  /*b230*/  IMAD.MOV.U32 R5, RZ, RZ, R51 ;  /* 0x000000ffff057224 */ /* 0x000fe200078e0033 */
[----:B------:R-:W-:Y:S01]  /*b240*/  IADD3 R0, P0, R0, 0x80, RZ ;  /* 0x0000008000007810 */ /* 0x000fe20007f1e0ff */
[----:B------:R-:W-:-:S02]  /*b250*/  IMAD.MOV.U32 R6, RZ, RZ, R35 ;  /* 0x000000ffff067224 */ /* 0x000fc400078e0023 */
[----:B------:R-:W-:Y:S02]  /*b260*/  IMAD.MOV.U32 R7, RZ, RZ, R45 ;  /* 0x000000ffff077224 */ /* 0x000fe400078e002d */
[----:B-1----:R-:W-:Y:S02]  /*b270*/  IMAD.MOV.U32 R8, RZ, RZ, R31 ;  /* 0x000000ffff087224 */ /* 0x002fe400078e001f */
[----:B------:R-:W-:Y:S01]  /*b280*/  IMAD.MOV.U32 R9, RZ, RZ, R54 ;  /* 0x000000ffff097224 */ /* 0x000fe200078e0036 */
[----:B------:R0:W-:Y:S01]  /*b290*/  STL.128 [R1+0x190], R4 ;  /* 0x0001900401007387 */ /* 0x0001e20000100c00 */
[----:B------:R-:W-:Y:S02]  /*b2a0*/  IMAD.MOV.U32 R10, RZ, RZ, R39 ;  /* 0x000000ffff0a7224 */ /* 0x000fe400078e0027 */
[----:B------:R-:W-:Y:S02]  /*b2b0*/  IMAD.MOV.U32 R11, RZ, RZ, R46 ;  /* 0x000000ffff0b7224 */ /* 0x000fe400078e002e */
[----:B------:R-:W-:-:S02]  /*b2c0*/  VIADD R12, R3, 0x8 ;  /* 0x00000008030c7836 */ /* 0x000fc40000000000 */
[----:B------:R-:W-:Y:S01]  /*b2d0*/  IMAD.X R3, RZ, RZ, UR45, P1 ;  /* 0x0000002dff037e24 */ /* 0x000fe200088e06ff */
[----:B------:R1:W-:Y:S04]  /*b2e0*/  STL.128 [R1+0x180], R8 ;  /* 0x0001800801007387 */ /* 0x0003e80000100c00 */
[----:B------:R-:W-:Y:S01]  /*b2f0*/  STL.64 [R1+0x148], R2 ;  /* 0x0001480201007387 */ /* 0x000fe20000100a00 */
[----:B0-----:R-:W-:Y:S02]  /*b300*/  IMAD.MOV.U32 R4, RZ, RZ, R34 ;  /* 0x000000ffff047224 */ /* 0x001fe400078e0022 */
[----:B------:R-:W-:Y:S02]  /*b310*/  IMAD.MOV.U32 R5, RZ, RZ, R43 ;  /* 0x000000ffff057224 */ /* 0x000fe400078e002b */
[----:B------:R-:W-:-:S02]  /*b320*/  IMAD.MOV.U32 R6, RZ, RZ, R33 ;  /* 0x000000ffff067224 */ /* 0x000fc400078e0021 */
[----:B------:R-:W-:Y:S02]  /*b330*/  IMAD.MOV.U32 R7, RZ, RZ, R42 ;  /* 0x000000ffff077224 */ /* 0x000fe400078e002a */
[----:B-1----:R-:W-:Y:S02]  /*b340*/  IMAD.X R9, RZ, RZ, UR45, P0 ;  /* 0x0000002dff097e24 */ /* 0x002fe400080e06ff */
[----:B------:R-:W-:Y:S01]  /*b350*/  IMAD.U32 R8, RZ, RZ, UR4 ;  /* 0x00000004ff087e24 */ /* 0x000fe2000f8e00ff */
[----:B------:R0:W-:Y:S01]  /*b360*/  STL.128 [R1+0x1a0], R4 ;  /* 0x0001a00401007387 */ /* 0x0001e20000100c00 */
[----:B------:R-:W-:Y:S02]  /*b370*/  IMAD.U32 R11, RZ, RZ, UR5 ;  /* 0x00000005ff0b7e24 */ /* 0x000fe4000f8e00ff */
[----:B0-----:R-:W-:Y:S02]  /*b380*/  IMAD.MOV.U32 R4, RZ, RZ, R38 ;  /* 0x000000ffff047224 */ /* 0x001fe400078e0026 */
[----:B------:R-:W-:-:S02]  /*b390*/  IMAD.MOV.U32 R5, RZ, RZ, R36 ;  /* 0x000000ffff057224 */ /* 0x000fc400078e0024 */
[----:B------:R-:W-:Y:S02]  /*b3a0*/  IMAD.MOV.U32 R6, RZ, RZ, R0 ;  /* 0x000000ffff067224 */ /* 0x000fe400078e0000 */
[----:B------:R-:W-:Y:S02]  /*b3b0*/  IMAD.MOV.U32 R7, RZ, RZ, R9 ;  /* 0x000000ffff077224 */ /* 0x000fe400078e0009 */
[----:B------:R-:W-:-:S03]  /*b3c0*/  VIADD R0, R206, 0xffffffff ;  /* 0xffffffffce007836 */ /* 0x000fc60000000000 */
[----:B------:R0:W-:Y:S02]  /*b3d0*/  STL.128 [R1+0x1b0], R4 ;  /* 0x0001b00401007387 */ /* 0x0001e40000100c00 */
[----:B0-----:R-:W-:Y:S02]  /*b3e0*/  IMAD.MOV.U32 R4, RZ, RZ, R32 ;  /* 0x000000ffff047224 */ /* 0x001fe400078e0020 */
[----:B------:R-:W-:Y:S02]  /*b3f0*/  IMAD.MOV.U32 R5, RZ, RZ, R37 ;  /* 0x000000ffff057224 */ /* 0x000fe400078e0025 */
[----:B------:R-:W-:Y:S02]  /*b400*/  IMAD.MOV.U32 R6, RZ, RZ, R8 ;  /* 0x000000ffff067224 */ /* 0x000fe400078e0008 */
[----:B------:R-:W-:Y:S02]  /*b410*/  IMAD.MOV.U32 R7, RZ, RZ, R11 ;  /* 0x000000ffff077224 */ /* 0x000fe400078e000b */
[----:B------:R-:W-:-:S03]  /*b420*/  IMAD.U32 R8, RZ, RZ, UR44 ;  /* 0x0000002cff087e24 */ /* 0x000fc6000f8e00ff */
[----:B------:R0:W-:Y:S01]  /*b430*/  STL.128 [R1+0x170], R4 ;  /* 0x0001700401007387 */ /* 0x0001e20000100c00 */
[----:B------:R-:W-:Y:S01]  /*b440*/  VIADD R8, R8, 0x148 ;  /* 0x0000014808087836 */ /* 0x000fe20000000000 */
[----:B------:R0:W-:Y:S06]  /*b450*/  BAR.SYNC.DEFER_BLOCKING R12, 0x100 ;  /* 0x0004000c0000751d */ /* 0x0001ec0000010000 */
[----:B0----5:R-:W-:Y:S05]  /*b460*/  CALL.REL.NOINC `($_ZN7cutlass13device_kernelIN5flash11enable_sm90INS1_16FlashAttnFwdSm90INS1_25CollectiveMainloopFwdSm90ILi2EN4cute5tupleIJNS5_1CILi1EEES8_S8_EEENS6_IJNS7_ILi128EEENS7_ILi96EEENS7_ILi64EEEEEELi256ENS_10bfloat16_tEfNS_4arch4Sm90ELb0ELb1ELb1ELb1ELb1ELb1ELb0ELb1ELb0ELb1ELb1ELb0EEENS1_21CollectiveEpilogueFwdINS6_IJSA_NS7_ILi256EEESB_EEES9_SE_SG_Li256ELb1ELb1ELb1ELb0EEENS1_36VarlenDynamicPersistentTileSchedulerILi128ELi96ELi256ELi128ELb1ELb1ELb1ELb1ELb0ELb1EEEEEEEEEvNT_6ParamsE$_ZZN5flash25CollectiveMainloopFwdSm90ILi2EN4cute5tupleIJNS1_1CILi1EEES4_S4_EEENS2_IJNS3_ILi128EEENS3_ILi96EEENS3_ILi64EEEEEELi256EN7cutlass10bfloat16_tEfNSA_4arch4Sm90ELb0ELb1ELb1ELb1ELb1ELb1ELb0ELb1ELb0ELb1ELb1ELb0EE3mmaINS_16FlashAttnFwdSm90ISE_NS_21CollectiveEpilogueFwdINS2_IJS6_NS3_ILi256EEES7_EEES5_SB_SD_Li256ELb1ELb1ELb1ELb0EEENS_36VarlenDynamicPersistentTileSchedulerILi128ELi96ELi256ELi128ELb1ELb1ELb1ELb1ELb0ELb1EEEE13SharedStorageENS1_6TensorINS1_11ArrayEngineIfLm128EEENS1_6LayoutINS2_IJNS2_IJNS3_ILi2EEEST_NS3_ILi32EEEEEES4_S4_EEENS2_IJNS2_IJS4_ST_NS3_ILi4EEEEEENS3_ILi0EEESZ_EEEEEEENS_7SoftmaxILi2ELi0EEEEEbRKNSE_6ParamsENSA_13PipelineAsyncILi2EEES19_RNSA_13PipelineStateILj2EEERT0_RT1_iRiRKNS_16SeqlenInfoQKNewKILb1ELb1EEENS2_IJiiiiEEERT_ENKUliT_T0_T1_E_clIZSF_ISO_S12_S14_EbS17_S19_S19_S1C_S1E_S1G_iS1H_S1L_S1M_S1O_EUlRS1P_iE0_NS3_ILb1EEES1W_EEDaiS1P_S1Q_S1R_) ;  /* 0x0000028c00307944 */ /* 0x021fea0003c00000 */
        /* <DEDUP_REMOVED lines=9> */
[----:B---3--:R-:W-:Y:S02]  /*b500*/  @P0 SHF.R.U32.HI R0, RZ, R6, R5 ;  /* 0x00000006ff000219 */ /* 0x008fe40000011605 */
[----:B-1----:R-:W-:-:S03]  /*b510*/  ISETP.GE.AND P0, PT, R3, 0x1, PT ;  /* 0x000000010300780c */ /* 0x002fc60003f06270 */
[----:B------:R-:W-:Y:S02]  /*b520*/  IMAD.IADD R207, R207, 0x1, R0 ;  /* 0x00000001cfcf7824 */ /* 0x000fe400078e0200 */
[----:B------:R-:W-:Y:S02]  /*b530*/  VIADD R0, R206, 0xfffffffe ;  /* 0xfffffffece007836 */ /* 0x000fe40000000000 */
        /* <DEDUP_REMOVED lines=13> */
.L_x_12088:
[----:B------:R-:W-:-:S13]  /*b610*/  ISETP.NE.AND P0, PT, R3, 0x1, PT ;  /* 0x000000010300780c */ /* 0x000fda0003f05270 */
[----:B------:R-:W0:Y:S02]  /*b620*/  @P0 LDC.64 R6, c[0x0][0x9e8] ;  /* 0x00027a00ff060b82 */ /* 0x000e240000000a00 */
[----:B0-----:R-:W-:-:S05]  /*b630*/  @P0 IMAD.HI.U32 R6, R5, R6, RZ ;  /* 0x0000000605060227 */ /* 0x001fca00078e00ff */
[----:B------:R-:W-:-:S07]  /*b640*/  @P0 SHF.R.U32.HI R5, RZ, R7, R6 ;  /* 0x00000007ff050219 */ /* 0x000fce0000011606 */
.L_x_12089:
[----:B------:R-:W-:Y:S05]  /*b650*/  BSYNC B0 ;  /* 0x0000000000007941 */ /* 0x000fea0003800000 */
.L_x_12087:
[----:B------:R-:W-:-:S05]  /*b660*/  IMAD R3, R5, R3, R3 ;  /* 0x0000000305037224 */ /* 0x000fca00078e0203 */
[----:B------:R-:W-:-:S07]  /*b670*/  VIMNMX R2, R2, R3, PT ;  /* 0x0000000302027248 */ /* 0x000fce0003fe0100 */
.L_x_12086:
[----:B------:R-:W-:-:S05]  /*b680*/  IMAD.HI R2, R2, 0x2aaaaaab, RZ ;  /* 0x2aaaaaab02027827 */ /* 0x000fca00078e02ff */
[----:B------:R-:W-:-:S04]  /*b690*/  SHF.R.U32.HI R3, RZ, 0x1f, R2 ;  /* 0x0000001fff037819 */ /* 0x000fc80000011602 */
[----:B------:R-:W-:-:S04]  /*b6a0*/  LEA.HI.SX32 R3, R2, R3, 0x1c ;  /* 0x0000000302037211 */ /* 0x000fc800078fe2ff */
[----:B------:R-:W-:-:S04]  /*b6b0*/  VIMNMX R3, R198, R3, !PT ;  /* 0x00000003c6037248 */ /* 0x000fc80007fe0100 */
[----:B------:R-:W-:-:S13]  /*b6c0*/  ISETP.GE.AND P0, PT, R0, R3, PT ;  /* 0x000000030000720c */ /* 0x000fda0003f06270 */
[----:B------:R-:W-:Y:S05]  /*b6d0*/  @!P0 BRA `(.L_x_12090) ;  /* 0x0000007400108947 */ /* 0x000fea0003800000 */
.L_x_12119:
[----:B------:R-:W2:Y:S04]  /*b6e0*/  LDL R4, [R1+0x1c0] ;  /* 0x0001c00001047983 */ /* 0x000ea80000100800 */
[----:B0-----:R-:W3:Y:S01]  /*b6f0*/  LDL R2, [R1+0x1c8] ;  /* 0x0001c80001027983 */ /* 0x001ee20000100800 */
[----:B--2---:R-:W-:-:S05]  /*b700*/  VIADD R4, R4, 0x1 ;  /* 0x0000000104047836 */ /* 0x004fca0000000000 */
[----:B------:R-:W-:-:S13]  /*b710*/  ISETP.NE.AND P0, PT, R4, 0x2, PT ;  /* 0x000000020400780c */ /* 0x000fda0003f05270 */
[----:B------:R0:W5:Y:S04]  /*b720*/  @P0 LDL R6, [R1+0x1c4] ;  /* 0x0001c40001060983 */ /* 0x0001680000100800 */
[----:B------:R-:W2:Y:S01]  /*b730*/  @!P0 LDL R5, [R1+0x1c4] ;  /* 0x0001c40001058983 */ /* 0x000ea20000100800 */
[----:B---3--:R-:W-:Y:S02]  /*b740*/  VIADD R2, R2, 0x1 ;  /* 0x0000000102027836 */ /* 0x008fe40000000000 */
[----:B------:R-:W-:Y:S02]  /*b750*/  IMAD.U32 R8, RZ, RZ, UR44 ;  /* 0x0000002cff087e24 */ /* 0x000fe4000f8e00ff */
[----:B------:R-:W-:Y:S01]  /*b760*/  IMAD.U32 R9, RZ, RZ, UR45 ;  /* 0x0000002dff097e24 */ /* 0x000fe2000f8e00ff */
        /* <DEDUP_REMOVED lines=13> */
.L_x_12092:
[----:B------:R-:W-:Y:S05]  /*b840*/  BSYNC B0 ;  /* 0x0000000000007941 */ /* 0x000fea0003800000 */
.L_x_12091:
[----:B------:R-:W-:Y:S02]  /*b850*/  IMAD.U32 R8, RZ, RZ, UR44 ;  /* 0x0000002cff087e24 */ /* 0x000fe4000f8e00ff */
[----:B------:R-:W-:-:S06]  /*b860*/  IMAD.U32 R9, RZ, RZ, UR45 ;  /* 0x0000002dff097e24 */ /* 0x000fcc000f8e00ff */
[----:B------:R-:W2:Y:S01]  /*b870*/  LD.E.64 R8, desc[UR42][R8.64+0x18] ;  /* 0x0000182a08087980 */ /* 0x000ea2000c101b00 */
[----:B-----5:R-:W-:Y:S01]  /*b880*/  SHF.L.U32 R11, R6, 0x1f, RZ ;  /* 0x0000001f060b7819 */ /* 0x020fe200000006ff */
[----:B------:R-:W-:Y:S02]  /*b890*/  IMAD.U32 R6, RZ, RZ, UR44 ;  /* 0x0000002cff067e24 */ /* 0x000fe4000f8e00ff */
[----:B------:R-:W-:Y:S01]  /*b8a0*/  IMAD.U32 R7, RZ, RZ, UR45 ;  /* 0x0000002dff077e24 */ /* 0x000fe2000f8e00ff */
        /* <DEDUP_REMOVED lines=10> */
.L_x_12094:
[----:B------:R-:W-:Y:S05]  /*b950*/  BSYNC B0 ;  /* 0x0000000000007941 */ /* 0x000fea0003800000 */
.L_x_12093:
[----:B------:R-:W-:Y:S04]  /*b960*/  BSSY B0, `(.L_x_12095) ;  /* 0x000000a000007945 */ /* 0x000fe80003800000 */
[----:B------:R-:W-:Y:S05]  /*b970*/  @P0 BRA `(.L_x_12096) ;  /* 0x0000000000200947 */ /* 0x000fea0003800000 */
[----:B------:R-:W-:Y:S02]  /*b980*/  IMAD.U32 R4, RZ, RZ, UR44 ;  /* 0x0000002cff047e24 */ /* 0x000fe4000f8e00ff */
[----:B------:R-:W-:-:S06]  /*b990*/  IMAD.U32 R5, RZ, RZ, UR45 ;  /* 0x0000002dff057e24 */ /* 0x000fcc000f8e00ff */
[----:B------:R-:W2:Y:S01]  /*b9a0*/  LD.E.64 R4, desc[UR42][R4.64+0x18] ;  /* 0x0000182a04047980 */ /* 0x000ea2000c101b00 */
[----:B-----5:R-:W-:Y:S02]  /*b9b0*/  SHF.L.U32 R9, R13, 0x1f, RZ ;  /* 0x0000001f0d097819 */ /* 0x020fe400000006ff */
[----:B--2---:R-:W-:-:S05]  /*b9c0*/  MOV R7, R4 ;  /* 0x0000000400077202 */ /* 0x004fca0000000f00 */
[----:B------:R-:W-:-:S04]  /*b9d0*/  IMAD R2, R12, 0x8, R7 ;  /* 0x000000080c027824 */ /* 0x000fc800078e0207 */
[----:B------:R-:W0:Y:S02]  /*b9e0*/  SYNCS.PHASECHK.TRANS64.TRYWAIT P0, [R2+URZ], R9 ;  /* 0x00000009020075a7 */ /* 0x000e24000800017f */
[----:B0-----:R-:W-:Y:S05]  /*b9f0*/  @!P0 BRA `(.L_x_12097) ;  /* 0x0000023c00fc8947 */ /* 0x001fea0003800000 */
.L_x_12096:
[----:B------:R-:W-:Y:S05]  /*ba00*/  BSYNC B0 ;  /* 0x0000000000007941 */ /* 0x000fea0003800000 */
.L_x_12095:
[----:B-----5:R-:W2:Y:S04]  /*ba10*/  LDL R13, [R1+0x1c0] ;  /* 0x0001c000010d7983 */ /* 0x020ea80000100800 */
[----:B------:R-:W2:Y:S01]  /*ba20*/  LDL.64 R4, [R1+0x78] ;  /* 0x0000780001047983 */ /* 0x000ea20000100a00 */
[----:B------:R-:W-:Y:S05]  /*ba30*/  WARPSYNC.ALL ;  /* 0x0000000000007948 */ /* 0x000fea0003800000 */
[----:B------:R-:W3:Y:S04]  /*ba40*/  LDL.64 R14, [R1+0x70] ;  /* 0x00007000010e7983 */ /* 0x000ee80000100a00 */
[----:B------:R-:W4:Y:S04]  /*ba50*/  LDL.64 R6, [R1+0x70] ;  /* 0x0000700001067983 */ /* 0x000f280000100a00 */
[----:B0-----:R-:W4:Y:S01]  /*ba60*/  LDL.64 R8, [R1+0x70] ;  /* 0x0000700001087983 */ /* 0x001f220000100a00 */
[----:B--2---:R-:W-:-:S03]  /*ba70*/  IMAD R4, R13, 0x300, R4 ;  /* 0x000003000d047824 */ /* 0x004fc600078e0204 */
[----:B------:R-:W2:Y:S01]  /*ba80*/  LDL.64 R10, [R1+0x70] ;  /* 0x00007000010a7983 */ /* 0x000ea20000100a00 */
[----:B------:R-:W-:Y:S01]  /*ba90*/  R2UR UR7, R5 ;  /* 0x00000000050772ca */ /* 0x000fe200000e0000 */
[----:B------:R-:W-:Y:S01]  /*baa0*/  WARPGROUP.ARRIVE ;  /* 0x00000000000079c5 */ /* 0x000fe20000000000 */
[C---:B------:R-:W-:Y:S01]  /*bab0*/  R2UR UR6, R4.reuse ;  /* 0x00000000040672ca */ /* 0x040fe200000e0000 */
[----:B------:R-:W-:-:S04]  /*bac0*/  VIADD R12, R4, 0x2 ;  /* 0x00000002040c7836 */ /* 0x000fc80000000000 */
[----:B------:R-:W0:Y:S01]  /*bad0*/  S2R R20, SR_TID.X ;  /* 0x0000000000147919 */ /* 0x000e220000002100 */
[----:B------:R-:W-:Y:S02]  /*bae0*/  IMAD.MOV.U32 R13, RZ, RZ, R5 ;  /* 0x000000ffff0d7224 */ /* 0x000fe400078e0005 */
[----:B------:R-:W-:Y:S01]  /*baf0*/  IMAD.MOV.U32 R2, RZ, RZ, 0x1 ;  /* 0x00000001ff027424 */ /* 0x000fe200078e00ff */
[----:B------:R1:W-:Y:S04]  /*bb00*/  STL [R1+0x60], RZ ;  /* 0x000060ff01007387 */ /* 0x0003e80000100800 */
[----:B------:R1:W-:Y:S04]  /*bb10*/  STL [R1+0x60], R2 ;  /* 0x0000600201007387 */ /* 0x0003e80000100800 */
[----:B------:R1:W-:Y:S04]  /*bb20*/  STL [R1+0x60], R2 ;  /* 0x0000600201007387 */ /* 0x0003e80000100800 */
[----:B------:R1:W-:Y:S04]  /*bb30*/  STL [R1+0x60], R2 ;  /* 0x0000600201007387 */ /* 0x0003e80000100800 */
[----:B------:R1:W-:Y:S01]  /*bb40*/  STL [R1+0x60], R2 ;  /* 0x0000600201007387 */ /* 0x0003e20000100800 */
[----:B0-----:R-:W-:-:S02]  /*bb50*/  SHF.R.U32.HI R20, RZ, 0x7, R20 ;  /* 0x00000007ff147819 */ /* 0x001fc40000011614 */
[----:B---3--:R-:W-:Y:S02]  /*bb60*/  R2UR UR4, R14 ;  /* 0x000000000e0472ca */ /* 0x008fe400000e0000 */
[----:B------:R-:W-:Y:S01]  /*bb70*/  R2UR UR5, R15 ;  /* 0x000000000f0572ca */ /* 0x000fe200000e0000 */
[----:B----4-:R-:W-:Y:S02]  /*bb80*/  VIADD R6, R6, 0x2 ;  /* 0x0000000206067836 */ /* 0x010fe40000000000 */
        /* <DEDUP_REMOVED lines=17> */
[----:B------:R1:W5:Y:S01]  /*bca0*/  LDL R8, [R1+0x1c0] ;  /* 0x0001c00001087983 */ /* 0x0003620000100800 */
[----:B------:R-:W-:Y:S01]  /*bcb0*/  IADD3 R6, -R20, 0xb, RZ ;  /* 0x0000000b14067810 */ /* 0x000fe20007ffe1ff */
[----:B------:R-:W-:-:S02]  /*bcc0*/  WARPGROUP.DEPBAR.LE gsb0, 0x0 ;  /* 0x00008000000079c5 */ /* 0x000fc40000010000 */
[----:B------:R-:W-:-:S08]  /*bcd0*/  WARPGROUP.ARRIVE ;  /* 0x00000000000079c5 */ /* 0x000fd00000000000 */
[----:B------:R-:W-:Y:S01]  /*bce0*/  HGMMA.64x96x16.F32.BF16 R24, gdesc[UR4], R24, gsb0 ;  /* 0x01600000041879f0 */ /* 0x000fe20008001818 */
[----:B------:R-:W-:Y:S01]  /*bcf0*/  R2UR UR6, R4 ;  /* 0x00000000040672ca */ /* 0x000fe200000e0000 */
[----:B------:R-:W-:Y:S01]  /*bd00*/  IMAD.U32 R4, RZ, RZ, UR44 ;  /* 0x0000002cff047e24 */ /* 0x000fe2000f8e00ff */
[----:B------:R-:W-:Y:S01]  /*bd10*/  R2UR UR7, R5 ;  /* 0x00000000050772ca */ /* 0x000fe200000e0000 */
[----:B------:R-:W-:Y:S01]  /*bd20*/  IMAD.U32 R5, RZ, RZ, UR45 ;  /* 0x0000002dff057e24 */ /* 0x000fe2000f8e00ff */
[----:B------:R-:W-:Y:S02]  /*bd30*/  R2UR UR4, R10 ;  /* 0x000000000a0472ca */ /* 0x000fe400000e0000 */
[----:B------:R-:W-:Y:S01]  /*bd40*/  R2UR UR5, R11 ;  /* 0x000000000b0572ca */ /* 0x000fe200000e0000 */
[----:B------:R-:W-:Y:S02]  /*bd50*/  WARPGROUP.DEPBAR.LE gsb0, 0x0 ;  /* 0x00008000000079c5 */ /* 0x000fe40000010000 */
[----:B------:R-:W-:-:S10]  /*bd60*/  WARPGROUP.ARRIVE ;  /* 0x00000000000079c5 */ /* 0x000fd40000000000 */
[----:B------:R-:W-:Y:S03]  /*bd70*/  HGMMA.64x96x16.F32.BF16 R24, gdesc[UR4], R24, gsb0 ;  /* 0x01600000041879f0 */ /* 0x000fe60008001818 */
[----:B------:R-:W-:Y:S02]  /*bd80*/  WARPGROUP.DEPBAR.LE gsb0, 0x0 ;  /* 0x00008000000079c5 */ /* 0x000fe40000010000 */
[----:B------:R1:W-:Y:S06]  /*bd90*/  BAR.ARV R6, 0x100 ;  /* 0x000400060000751d */ /* 0x0003ec0000002000 */
[----:B------:R-:W2:Y:S01]  /*bda0*/  LD.E R4, desc[UR42][R4.64] ;  /* 0x0000002a04047980 */ /* 0x000ea2000c101900 */
[----:B------:R-:W-:Y:S01]  /*bdb0*/  BSSY B0, `(.L_x_12098) ;  /* 0x0000005000007945 */ /* 0x000fe20003800000 */
[----:B--2---:R-:W-:-:S04]  /*bdc0*/  LOP3.LUT R7, R4, 0x1, RZ, 0xfc, !PT ;  /* 0x0000000104077812 */ /* 0x004fc800078efcff */
[----:B------:R-:W-:-:S13]  /*bdd0*/  ISETP.NE.AND P0, PT, R7, 0x3, PT ;  /* 0x000000030700780c */ /* 0x000fda0003f05270 */
[----:B-1----:R-:W-:Y:S05]  /*bde0*/  @!P0 BRA `(.L_x_12099) ;  /* 0x0000000000048947 */ /* 0x002fea0003800000 */
[----:B------:R-:W-:Y:S01]  /*bdf0*/  BPT.TRAP 0x1 ;  /* 0x000000040000795c */ /* 0x000fe20000300000 */
.L_x_12099:
[----:B------:R-:W-:Y:S05]  /*be00*/  BSYNC B0 ;  /* 0x0000000000007941 */ /* 0x000fea0003800000 */
.L_x_12098:
[----:B------:R-:W-:Y:S02]  /*be10*/  IMAD.U32 R4, RZ, RZ, UR44 ;  /* 0x0000002cff047e24 */ /* 0x000fe4000f8e00ff */
[----:B------:R-:W-:Y:S02]  /*be20*/  IMAD.U32 R5, RZ, RZ, UR45 ;  /* 0x0000002dff057e24 */ /* 0x000fe4000f8e00ff */
[----:B------:R-:W-:-:S04]  /*be30*/  IMAD.U32 R6, RZ, RZ, UR44 ;  /* 0x0000002cff067e24 */ /* 0x000fc8000f8e00ff */
[----:B------:R-:W2:Y:S01]  /*be40*/  LD.E.64 R4, desc[UR42][R4.64+0x20] ;  /* 0x0000202a04047980 */ /* 0x000ea2000c101b00 */
[----:B------:R-:W-:-:S05]  /*be50*/  IMAD.U32 R7, RZ, RZ, UR45 ;  /* 0x0000002dff077e24 */ /* 0x000fca000f8e00ff */
        /* <DEDUP_REMOVED lines=10> */
[----:B0-----:R-:W4:Y:S04]  /*bf00*/  LDL.128 R8, [R1+0x120] ;  /* 0x0001200001087983 */ /* 0x001f280000100c00 */
[----:B--2---:R-:W2:Y:S04]  /*bf10*/  LD.E R21, desc[UR42][R4.64] ;  /* 0x0000002a04157980 */ /* 0x004ea8000c101900 */
[----:B------:R-:W2:Y:S01]  /*bf20*/  LDL.128 R4, [R1+0x110] ;  /* 0x0001100001047983 */ /* 0x000ea20000100c00 */
[----:B---3--:R-:W-:-:S02]  /*bf30*/  ISETP.NE.AND P0, PT, R12, 0x1, PT ;  /* 0x000000010c00780c */ /* 0x008fc40003f05270 */
[----:B----4-:R-:W-:Y:S01]  /*bf40*/  ISETP.GE.AND P1, PT, R9, 0x1, PT ;  /* 0x000000010900780c */ /* 0x010fe20003f26270 */
[----:B------:R-:W-:Y:S01]  /*bf50*/  BSSY B0, `(.L_x_12100) ;  /* 0x000009e000007945 */ /* 0x000fe20003800000 */
[-C--:B--2---:R-:W-:Y:S01]  /*bf60*/  FMUL.FTZ R134, R31, R21.reuse ;  /* 0x000000151f867220 */ /* 0x084fe20000410000 */
[-C--:B------:R-:W-:Y:S01]  /*bf70*/  FMUL.FTZ R31, R37, R21.reuse ;  /* 0x00000015251f7220 */ /* 0x080fe20000410000 */
[----:B------:R-:W-:Y:S01]  /*bf80*/  SHF.R.S32.HI R37, RZ, 0x1f, R74 ;  /* 0x0000001fff257819 */ /* 0x000fe2000001144a */
[----:B------:R-:W-:-:S03]  /*bf90*/  FMUL.FTZ R130, R38, R21 ;  /* 0x0000001526827220 */ /* 0x000fc60000410000 */
[----:B------:R-:W-:Y:S01]  /*bfa0*/  LEA.HI R38, R37, R74, RZ, 0x7 ;  /* 0x0000004a25267211 */ /* 0x000fe200078f38ff */
[-C--:B------:R-:W-:Y:S01]  /*bfb0*/  FMUL.FTZ R128, R39, R21.reuse ;  /* 0x0000001527807220 */ /* 0x080fe20000410000 */
[-C--:B------:R-:W-:Y:S01]  /*bfc0*/  FMUL.FTZ R15, R24, R21.reuse ;  /* 0x00000015180f7220 */ /* 0x080fe20000410000 */
[-C--:B------:R-:W-:Y:S01]  /*bfd0*/  FMUL.FTZ R24, R25, R21.reuse ;  /* 0x0000001519187220 */ /* 0x080fe20000410000 */
[----:B------:R-:W-:Y:S01]  /*bfe0*/  LOP3.LUT R39, R38, 0xffffff80, RZ, 0xc0, !PT ;  /* 0xffffff8026277812 */ /* 0x000fe200078ec0ff */
[-C--:B------:R-:W-:Y:S01]  /*bff0*/  FMUL.FTZ R25, R28, R21.reuse ;  /* 0x000000151c197220 */ /* 0x080fe20000410000 */
[-C--:B------:R-:W-:Y:S01]  /*c000*/  FMUL.FTZ R28, R32, R21.reuse ;  /* 0x00000015201c7220 */ /* 0x080fe20000410000 */
[-C--:B------:R-:W-:Y:S02]  /*c010*/  FMUL.FTZ R32, R40, R21.reuse ;  /* 0x0000001528207220 */ /* 0x080fe40000410000 */
[----:B------:R-:W-:Y:S02]  /*c020*/  IMAD.IADD R40, R74, 0x1, -R39 ;  /* 0x000000014a287824 */ /* 0x000fe400078e0a27 */
[----:B------:R-:W-:-:S03]  /*c030*/  FMUL.FTZ R126, R42, R21 ;  /* 0x000000152a7e7220 */ /* 0x000fc60000410000 */
[----:B------:R-:W-:Y:S01]  /*c040*/  SHF.R.S32.HI R39, RZ, 0x1f, R40 ;  /* 0x0000001fff277819 */ /* 0x000fe20000011428 */
[-C--:B------:R-:W-:Y:S01]  /*c050*/  FMUL.FTZ R20, R27, R21.reuse ;  /* 0x000000151b147220 */ /* 0x080fe20000410000 */
[-C--:B------:R-:W-:Y:S02]  /*c060*/  FMUL.FTZ R27, R34, R21.reuse ;  /* 0x00000015221b7220 */ /* 0x080fe40000410000 */
[----:B------:R-:W-:Y:S01]  /*c070*/  LEA.HI R42, R39, R40, RZ, 0x2 ;  /* 0x00000028272a7211 */ /* 0x000fe200078f10ff */
[-C--:B------:R-:W-:Y:S01]  /*c080*/  FMUL.FTZ R124, R43, R21.reuse ;  /* 0x000000152b7c7220 */ /* 0x080fe20000410000 */
[----:B------:R-:W-:Y:S02]  /*c090*/  FMUL.FTZ R34, R44, R21 ;  /* 0x000000152c227220 */ /* 0x000fe40000410000 */
[--C-:B------:R-:W-:Y:S02]  /*c0a0*/  SHF.R.S32.HI R43, RZ, 0x2, R42.reuse ;  /* 0x00000002ff2b7819 */ /* 0x100fe4000001142a */
[----:B------:R-:W-:-:S02]  /*c0b0*/  SHF.R.S32.HI R44, RZ, 0x1f, R42 ;  /* 0x0000001fff2c7819 */ /* 0x000fc4000001142a */
[----:B------:R-:W-:Y:S02]  /*c0c0*/  LEA.HI R37, R37, R74, RZ, 0x2 ;  /* 0x0000004a25257211 */ /* 0x000fe400078f10ff */
[----:B------:R-:W-:Y:S01]  /*c0d0*/  LEA.HI R44, R44, R43, RZ, 0x3 ;  /* 0x0000002b2c2c7211 */ /* 0x000fe200078f18ff */
[-C--:B------:R-:W-:Y:S01]  /*c0e0*/  FMUL.FTZ R104, R29, R21.reuse ;  /* 0x000000151d687220 */ /* 0x080fe20000410000 */
[-C--:B------:R-:W-:Y:S01]  /*c0f0*/  FMUL.FTZ R29, R33, R21.reuse ;  /* 0x00000015211d7220 */ /* 0x080fe20000410000 */
[----:B------:R-:W-:Y:S01]  /*c100*/  LOP3.LUT R37, R37, 0xfffffffc, RZ, 0xc0, !PT ;  /* 0xfffffffc25257812 */ /* 0x000fe200078ec0ff */
[----:B------:R-:W-:Y:S01]  /*c110*/  FMUL.FTZ R33, R41, R21 ;  /* 0x0000001529217220 */ /* 0x000fe20000410000 */
[----:B------:R-:W-:Y:S02]  /*c120*/  LOP3.LUT R44, R44, 0xfffffff8, RZ, 0xc0, !PT ;  /* 0xfffffff82c2c7812 */ /* 0x000fe400078ec0ff */
[----:B------:R-:W-:Y:S02]  /*c130*/  SHF.R.S32.HI R41, RZ, 0x7, R38 ;  /* 0x00000007ff297819 */ /* 0x000fe40000011426 */
[----:B------:R-:W-:Y:S01]  /*c140*/  LEA.HI R39, R39, R40, RZ, 0x5 ;  /* 0x0000002827277211 */ /* 0x000fe200078f28ff */
[----:B------:R-:W-:Y:S01]  /*c150*/  IMAD.IADD R74, R74, 0x1, -R37 ;  /* 0x000000014a4a7824 */ /* 0x000fe200078e0a25 */
[----:B------:R-:W-:Y:S01]  /*c160*/  LEA.HI R38, R38, R41, RZ, 0x1 ;  /* 0x0000002926267211 */ /* 0x000fe200078f08ff */
[----:B------:R-:W-:Y:S01]  /*c170*/  IMAD.IADD R43, R43, 0x1, -R44 ;  /* 0x000000012b2b7824 */ /* 0x000fe200078e0a2c */
[----:B------:R-:W-:Y:S01]  /*c180*/  SHF.R.S32.HI R44, RZ, 0x5, R39 ;  /* 0x00000005ff2c7819 */ /* 0x000fe20000011427 */
[----:B------:R-:W-:Y:S01]  /*c190*/  FMUL.FTZ R170, R45, R21 ;  /* 0x000000152daa7220 */ /* 0x000fe20000410000 */
[----:B------:R-:W-:-:S02]  /*c1a0*/  LOP3.LUT R38, R38, 0x3fffffe, RZ, 0xc0, !PT ;  /* 0x03fffffe26267812 */ /* 0x000fc400078ec0ff */
[----:B------:R-:W-:Y:S01]  /*c1b0*/  LEA.HI R45, R74, R74, RZ, 0x1 ;  /* 0x0000004a4a2d7211 */ /* 0x000fe200078f08ff */
[----:B------:R-:W-:Y:S02]  /*c1c0*/  IMAD R44, R73, 0x8, R44 ;  /* 0x00000008492c7824 */ /* 0x000fe400078e022c */
[----:B------:R-:W-:Y:S01]  /*c1d0*/  IMAD.IADD R38, R41, 0x1, -R38 ;  /* 0x0000000129267824 */ /* 0x000fe200078e0a26 */
[----:B------:R-:W-:Y:S01]  /*c1e0*/  LOP3.LUT R45, R45, 0x1ffffffe, RZ, 0xc0, !PT ;  /* 0x1ffffffe2d2d7812 */ /* 0x000fe200078ec0ff */
[----:B------:R-:W-:Y:S02]  /*c1f0*/  IMAD.U32 R43, R44, 0x10, R43 ;  /* 0x000000102c2b7824 */ /* 0x000fe400078e002b */
[----:B------:R-:W-:Y:S02]  /*c200*/  FMUL.FTZ R116, R54, R21 ;  /* 0x0000001536747220 */ /* 0x000fe40000410000 */
[----:B------:R-:W-:Y:S02]  /*c210*/  IMAD.IADD R45, R74, 0x1, -R45 ;  /* 0x000000014a2d7824 */ /* 0x000fe400078e0a2d */
[----:B------:R-:W-:-:S04]  /*c220*/  IMAD R38, R38, 0x40, R43 ;  /* 0x0000004026267824 */ /* 0x000fc800078e022b */
[----:B------:R-:W-:-:S04]  /*c230*/  IMAD R54, R45, 0x8, R38 ;  /* 0x000000082d367824 */ /* 0x000fc800078e0226 */
[----:B------:R-:W-:-:S05]  /*c240*/  @P0 IMAD.HI.U32 R13, R54, R13, RZ ;  /* 0x0000000d360d0227 */ /* 0x000fca00078e00ff */
[----:B------:R-:W-:Y:S02]  /*c250*/  @P0 SHF.R.U32.HI R54, RZ, R72, R13 ;  /* 0x00000048ff360219 */ /* 0x000fe4000001160d */
[----:B------:R-:W-:Y:S01]  /*c260*/  LOP3.LUT R13, R42, 0x7ffffffc, RZ, 0xc0, !PT ;  /* 0x7ffffffc2a0d7812 */ /* 0x000fe200078ec0ff */
[----:B------:R-:W-:Y:S02]  /*c270*/  IMAD.MOV.U32 R41, RZ, RZ, -0x60 ;  /* 0xffffffa0ff297424 */ /* 0x000fe400078e00ff */
        /* <DEDUP_REMOVED lines=32> */
[----:B------:R-:W1:Y:S01]  /*c480*/  MUFU.TANH R15, R15 ;  /* 0x0000000f000f7308 */ /* 0x000e620000002400 */
[----:B------:R-:W-:Y:S01]  /*c490*/  IMAD R12, R13, -0x2, R12 ;  /* 0xfffffffe0d0c7824 */ /* 0x000fe200078e020c */
[----:B------:R-:W-:-:S06]  /*c4a0*/  LOP3.LUT R13, RZ, R6, RZ, 0x33, !PT ;  /* 0x00000006ff0d7212 */ /* 0x000fcc00078e33ff */
[----:B------:R-:W2:Y:S01]  /*c4b0*/  MUFU.TANH R24, R24 ;  /* 0x0000001800187308 */ /* 0x000ea20000002400 */
[----:B------:R-:W-:-:S07]  /*c4c0*/  IADD3 R38, -R4, R12, R5 ;  /* 0x0000000c04267210 */ /* 0x000fce0007ffe105 */
        /* <DEDUP_REMOVED lines=63> */
.L_x_12103:
[----:B------:R-:W-:-:S13]  /*c8c0*/  ISETP.NE.AND P0, PT, R9, 0x1, PT ;  /* 0x000000010900780c */ /* 0x000fda0003f05270 */
[----:B------:R-:W-:-:S05]  /*c8d0*/  @P0 IMAD.HI.U32 R12, R8, R10, RZ ;  /* 0x0000000a080c0227 */ /* 0x000fca00078e00ff */
[----:B------:R-:W-:-:S07]  /*c8e0*/  @P0 SHF.R.U32.HI R8, RZ, R11, R12 ;  /* 0x0000000bff080219 */ /* 0x000fce000001160c */
.L_x_12104:
[----:B------:R-:W-:Y:S05]  /*c8f0*/  BSYNC B1 ;  /* 0x0000000000017941 */ /* 0x000fea0003800000 */
.L_x_12102:
[----:B------:R-:W-:-:S05]  /*c900*/  IMAD R8, R8, R9, R45 ;  /* 0x0000000908087224 */ /* 0x000fca00078e022d */
[----:B------:R-:W-:Y:S02]  /*c910*/  VIMNMX R7, R7, R8, !PT ;  /* 0x0000000807077248 */ /* 0x000fe40007fe0100 */
[----:B------:R-:W-:-:S07]  /*c920*/  VIADDMNMX R6, R8, R9, R6, PT ;  /* 0x0000000908067246 */ /* 0x000fce0003800106 */
.L_x_12101:
[----:B------:R-:W-:Y:S05]  /*c930*/  BSYNC B0 ;  /* 0x0000000000007941 */ /* 0x000fea0003800000 */
.L_x_12100:
[C---:B------:R-:W-:Y:S01]  /*c940*/  ISETP.GE.AND P0, PT, R43.reuse, 0x2, PT ;  /* 0x000000022b00780c */ /* 0x040fe20003f06270 */
[----:B------:R-:W0:Y:S01]  /*c950*/  SHFL.IDX PT, R54, R54, 0x1, 0x1c1f ;  /* 0x003c1f0036367f89 */ /* 0x000e2200000e0000 */
[----:B------:R-:W-:Y:S01]  /*c960*/  ISETP.GE.AND P4, PT, R43, 0xa, PT ;  /* 0x0000000a2b00780c */ /* 0x000fe20003f86270 */
[----:B------:R-:W-:Y:S01]  /*c970*/  BSSY B0, `(.L_x_12105) ;  /* 0x0000086000007945 */ /* 0x000fe20003800000 */
[----:B------:R-:W-:Y:S02]  /*c980*/  ISETP.GT.AND P2, PT, R7, 0x1, !P0 ;  /* 0x000000010700780c */ /* 0x000fe40004744270 */
[----:B------:R-:W-:Y:S02]  /*c990*/  ISETP.GE.AND P1, PT, R43, 0x9, PT ;  /* 0x000000092b00780c */ /* 0x000fe40003f26270 */
[----:B------:R-:W-:Y:S02]  /*c9a0*/  ISETP.LT.OR P2, PT, R6, 0x2, P2 ;  /* 0x000000020600780c */ /* 0x000fe40001741670 */
[----:B------:R-:W-:-:S02]  /*c9b0*/  ISETP.GT.AND P3, PT, R7, 0x8, !P1 ;  /* 0x000000080700780c */ /* 0x000fc40004f64270 */
[----:B------:R-:W-:Y:S02]  /*c9c0*/  FSEL R98, R24, -INF , !P2 ;  /* 0xff80000018627808 */ /* 0x000fe40005000000 */
[----:B------:R-:W-:Y:S02]  /*c9d0*/  ISETP.GT.AND P2, PT, R7, 0x9, !P4 ;  /* 0x000000090700780c */ /* 0x000fe40006744270 */
[----:B------:R-:W-:Y:S02]  /*c9e0*/  P2R R24, PR, RZ, 0x10 ;  /* 0x00000010ff187803 */ /* 0x000fe40000000000 */
[----:B------:R-:W-:Y:S02]  /*c9f0*/  ISETP.LT.OR P2, PT, R6, 0xa, P2 ;  /* 0x0000000a0600780c */ /* 0x000fe40001741670 */
[----:B------:R-:W-:Y:S02]  /*ca00*/  ISETP.GE.AND P4, PT, R43, 0x11, PT ;  /* 0x000000112b00780c */ /* 0x000fe40003f86270 */
[----:B------:R-:W-:-:S02]  /*ca10*/  FSEL R104, R104, -INF , !P2 ;  /* 0xff80000068687808 */ /* 0x000fc40005000000 */
[C---:B------:R-:W-:Y:S02]  /*ca20*/  ISETP.LT.OR P3, PT, R6.reuse, 0x9, P3 ;  /* 0x000000090600780c */ /* 0x040fe40001f61670 */
        /* <DEDUP_REMOVED lines=115> */
.L_x_12108:
[----:B------:R-:W-:-:S13]  /*d160*/  ISETP.NE.AND P6, PT, R9, 0x1, PT ;  /* 0x000000010900780c */ /* 0x000fda0003fc5270 */
[----:B------:R-:W-:-:S05]  /*d170*/  @P6 IMAD.HI.U32 R10, R4, R10, RZ ;  /* 0x0000000a040a6227 */ /* 0x000fca00078e00ff */
[----:B------:R-:W-:-:S07]  /*d180*/  @P6 SHF.R.U32.HI R4, RZ, R11, R10 ;  /* 0x0000000bff046219 */ /* 0x000fce000001160a */
.L_x_12109:
[----:B------:R-:W-:Y:S05]  /*d190*/  BSYNC B1 ;  /* 0x0000000000017941 */ /* 0x000fea0003800000 */
.L_x_12107:
[----:B------:R-:W-:-:S05]  /*d1a0*/  IMAD R4, R4, R9, R45 ;  /* 0x0000000904047224 */ /* 0x000fca00078e022d */
[----:B------:R-:W-:Y:S02]  /*d1b0*/  VIADDMNMX R6, R4, R9, R6, PT ;  /* 0x0000000904067246 */ /* 0x000fe40003800106 */
[----:B------:R-:W-:-:S07]  /*d1c0*/  VIMNMX R7, R7, R4, !PT ;  /* 0x0000000407077248 */ /* 0x000fce0007fe0100 */
.L_x_12106:
[----:B------:R-:W-:Y:S05]  /*d1d0*/  BSYNC B0 ;  /* 0x0000000000007941 */ /* 0x000fea0003800000 */
.L_x_12105:
[----:B------:R-:W2:Y:S01]  /*d1e0*/  LDL.64 R78, [R1+0x1d0] ;  /* 0x0001d000014e7983 */ /* 0x000ea20000100a00 */
[C---:B------:R-:W-:Y:S02]  /*d1f0*/  ISETP.GT.AND P0, PT, R7.reuse, 0x1, !P0 ;  /* 0x000000010700780c */ /* 0x040fe40004704270 */
[----:B------:R-:W-:Y:S01]  /*d200*/  ISETP.NE.AND P6, PT, R28, RZ, PT ;  /* 0x000000ff1c00720c */ /* 0x000fe20003fc5270 */
[----:B------:R-:W3:Y:S01]  /*d210*/  LDL R80, [R1+0x1f0] ;  /* 0x0001f00001507983 */ /* 0x000ee20000100800 */
[----:B------:R-:W-:Y:S02]  /*d220*/  ISETP.LT.OR P0, PT, R6, 0x2, P0 ;  /* 0x000000020600780c */ /* 0x000fe40000701670 */
[----:B------:R-:W-:Y:S01]  /*d230*/  ISETP.GT.AND P1, PT, R7, 0x8, !P1 ;  /* 0x000000080700780c */ /* 0x000fe20004f24270 */
[----:B------:R-:W4:Y:S01]  /*d240*/  LDL.64 R74, [R1+0x1e0] ;  /* 0x0001e000014a7983 */ /* 0x000f220000100a00 */
[----:B------:R-:W-:Y:S02]  /*d250*/  FSEL R28, R20, -INF , !P0 ;  /* 0xff800000141c7808 */ /* 0x000fe40004000000 */
[----:B------:R-:W-:Y:S01]  /*d260*/  ISETP.NE.AND P0, PT, R24, RZ, PT ;  /* 0x000000ff1800720c */ /* 0x000fe20003f05270 */
[----:B------:R-:W4:Y:S01]  /*d270*/  LDL.64 R60, [R1+0x2d0] ;  /* 0x0002d000013c7983 */ /* 0x000f220000100a00 */
[----:B------:R-:W-:-:S02]  /*d280*/  ISETP.LT.OR P1, PT, R6, 0x9, P1 ;  /* 0x000000090600780c */ /* 0x000fc40000f21670 */
[----:B------:R-:W-:Y:S01]  /*d290*/  ISETP.GT.AND P0, PT, R7, 0x9, !P0 ;  /* 0x000000090700780c */ /* 0x000fe20004704270 */
[----:B------:R-:W4:Y:S01]  /*d2a0*/  LDL.64 R68, [R1+0x210] ;  /* 0x0002100001447983 */ /* 0x000f220000100a00 */
[----:B------:R-:W-:Y:S02]  /*d2b0*/  FSEL R24, R26, -INF , !P1 ;  /* 0xff8000001a187808 */ /* 0x000fe40004800000 */
        /* <DEDUP_REMOVED lines=13> */
[----:B------:R-:W4:Y:S01]  /*d390*/  LDL R107, [R1+0x28] ;  /* 0x00002800016b7983 */ /* 0x000f220000100800 */
        /* <DEDUP_REMOVED lines=63> */
[----:B------:R-:W-:Y:S02]  /*d790*/  FSEL R110, R110, -INF , !P2 ;  /* 0xff8000006e6e7808 */ /* 0x000fe40005000000 */
[----:B------:R-:W-:Y:S02]  /*d7a0*/  FMNMX.FTZ R4, R104, R4, !PT ;  /* 0x0000000468047209 */ /* 0x000fe40007810000 */
[----:B------:R-:W-:Y:S02]  /*d7b0*/  ISETP.NE.AND P6, PT, R15, RZ, PT ;  /* 0x000000ff0f00720c */ /* 0x000fe40003fc5270 */
[----:B------:R-:W-:Y:S01]  /*d7c0*/  FMNMX.FTZ R4, R8, R4, !PT ;  /* 0x0000000408047209 */ /* 0x000fe20007810000 */
        /* <DEDUP_REMOVED lines=33> */
[----:B------:R-:W-:-:S03]  /*d9e0*/  FMNMX.FTZ R5, R120, R5, !PT ;  /* 0x0000000578057209 */ /* 0x000fc60007810000 */
[----:B------:R-:W0:Y:S01]  /*d9f0*/  SHFL.BFLY PT, R9, R4, 0x2, 0x1f ;  /* 0x0c401f0004097f89 */ /* 0x000e2200000e0000 */
[----:B------:R-:W-:Y:S02]  /*da00*/  FMNMX.FTZ R5, R116, R5, !PT ;  /* 0x0000000574057209 */ /* 0x000fe40007810000 */
[----:B------:R-:W-:Y:S02]  /*da10*/  ISETP.GT.AND P0, PT, R7, 0x48, !P1 ;  /* 0x000000480700780c */ /* 0x000fe40004f04270 */
[----:B------:R-:W-:Y:S02]  /*da20*/  FMNMX.FTZ R5, R90, R5, !PT ;  /* 0x000000055a057209 */ /* 0x000fe40007810000 */
[----:B------:R-:W-:Y:S02]  /*da30*/  ISETP.LT.OR P0, PT, R6, 0x49, P0 ;  /* 0x000000490600780c */ /* 0x000fe40000701670 */
[----:B------:R-:W-:Y:S02]  /*da40*/  FMNMX.FTZ R5, R114, R5, !PT ;  /* 0x0000000572057209 */ /* 0x000fe40007810000 */
[----:B------:R-:W-:-:S02]  /*da50*/  FSEL R112, R112, -INF , !P0 ;  /* 0xff80000070707808 */ /* 0x000fc40004000000 */
[----:B------:R-:W-:-:S04]  /*da60*/  FMNMX.FTZ R5, R94, R5, !PT ;  /* 0x000000055e057209 */ /* 0x000fc80007810000 */
[----:B------:R-:W-:Y:S02]  /*da70*/  FMNMX.FTZ R5, R112, R5, !PT ;  /* 0x0000000570057209 */ /* 0x000fe40007810000 */
[C---:B------:R-:W-:Y:S02]  /*da80*/  ISETP.GT.AND P5, PT, R7.reuse, 0x58, !P5 ;  /* 0x000000580700780c */ /* 0x040fe40006fa4270 */
[----:B------:R-:W-:Y:S02]  /*da90*/  ISETP.LT.OR P4, PT, R6, 0x52, P4 ;  /* 0x000000520600780c */ /* 0x000fe40002781670 */
[----:B------:R-:W-:Y:S02]  /*daa0*/  FSEL R108, R108, -INF , !P3 ;  /* 0xff8000006c6c7808 */ /* 0x000fe40005800000 */
[----:B------:R-:W-:Y:S02]  /*dab0*/  FMNMX.FTZ R5, R110, R5, !PT ;  /* 0x000000056e057209 */ /* 0x000fe40007810000 */
[----:B------:R-:W-:-:S02]  /*dac0*/  ISETP.GT.AND P0, PT, R7, 0x59, !P6 ;  /* 0x000000590700780c */ /* 0x000fc40007704270 */
[----:B------:R-:W-:Y:S02]  /*dad0*/  ISETP.LT.OR P5, PT, R6, 0x59, P5 ;  /* 0x000000590600780c */ /* 0x000fe40002fa1670 */
[----:B------:R-:W-:Y:S02]  /*dae0*/  FSEL R92, R92, -INF , !P4 ;  /* 0xff8000005c5c7808 */ /* 0x000fe40006000000 */
[----:B------:R-:W-:Y:S02]  /*daf0*/  FMNMX.FTZ R5, R108, R5, !PT ;  /* 0x000000056c057209 */ /* 0x000fe40007810000 */
[----:B0-----:R-:W-:Y:S02]  /*db00*/  FMNMX.FTZ R9, R4, R9, !PT ;  /* 0x0000000904097209 */ /* 0x001fe40007810000 */
[----:B------:R-:W-:Y:S02]  /*db10*/  ISETP.LT.OR P0, PT, R6, 0x5a, P0 ;  /* 0x0000005a0600780c */ /* 0x000fe40000701670 */
[----:B------:R-:W-:-:S02]  /*db20*/  FSEL R82, R82, -INF , !P5 ;  /* 0xff80000052527808 */ /* 0x000fc40006800000 */
[----:B------:R-:W-:Y:S01]  /*db30*/  FMNMX.FTZ R5, R92, R5, !PT ;  /* 0x000000055c057209 */ /* 0x000fe20007810000 */
[----:B------:R-:W0:Y:S01]  /*db40*/  SHFL.BFLY PT, R10, R9, 0x1, 0x1f ;  /* 0x0c201f00090a7f89 */ /* 0x000e2200000e0000 */
[----:B------:R-:W-:Y:S02]  /*db50*/  FSEL R58, R58, -INF , !P0 ;  /* 0xff8000003a3a7808 */ /* 0x000fe40004000000 */
[----:B------:R-:W-:-:S04]  /*db60*/  FMNMX.FTZ R5, R82, R5, !PT ;  /* 0x0000000552057209 */ /* 0x000fc80007810000 */
[----:B------:R-:W-:-:S05]  /*db70*/  FMNMX.FTZ R5, R58, R5, !PT ;  /* 0x000000053a057209 */ /* 0x000fca0007810000 */
[----:B------:R1:W-:Y:S04]  /*db80*/  STL.64 [R1+0x1d0], R4 ;  /* 0x0001d00401007387 */ /* 0x0003e80000100a00 */
[----:B------:R-:W3:Y:S01]  /*db90*/  LDL R26, [R1+0x1d4] ;  /* 0x0001d400011a7983 */ /* 0x000ee20000100800 */
[----:B0-----:R-:W-:-:S03]  /*dba0*/  FMNMX.FTZ R6, R9, R10, !PT ;  /* 0x0000000a09067209 */ /* 0x001fc60007810000 */
[----:B-1----:R-:W2:Y:S04]  /*dbb0*/  LDL.64 R4, [R1+0x240] ;  /* 0x0002400001047983 */ /* 0x002ea80000100a00 */
[----:B------:R0:W-:Y:S04]  /*dbc0*/  STL [R1+0x1d0], R6 ;  /* 0x0001d00601007387 */ /* 0x0001e80000100800 */
[----:B------:R-:W4:Y:S04]  /*dbd0*/  LDL R20, [R1+0x1d0] ;  /* 0x0001d00001147983 */ /* 0x000f280000100800 */
[----:B------:R-:W2:Y:S04]  /*dbe0*/  LDL.64 R10, [R1+0x250] ;  /* 0x00025000010a7983 */ /* 0x000ea80000100a00 */
[----:B0-----:R-:W2:Y:S04]  /*dbf0*/  LDL.64 R6, [R1+0x3f8] ;  /* 0x0003f80001067983 */ /* 0x001ea80000100a00 */
[----:B---3--:R-:W0:Y:S01]  /*dc00*/  SHFL.BFLY PT, R25, R26, 0x2, 0x1f ;  /* 0x0c401f001a197f89 */ /* 0x008e2200000e0000 */
[----:B----4-:R-:W-:Y:S01]  /*dc10*/  FMUL.FTZ R21, R80, R20 ;  /* 0x0000001450157220 */ /* 0x010fe20000410000 */
[----:B------:R-:W-:-:S04]  /*dc20*/  FSETP.NEU.FTZ.AND P0, PT, R20, -INF , PT ;  /* 0xff8000001400780b */ /* 0x000fc80003f1d000 */
[----:B------:R-:W-:Y:S02]  /*dc30*/  FSEL R21, R21, RZ, P0 ;  /* 0x000000ff15157208 */ /* 0x000fe40000000000 */
[----:B0-----:R-:W-:Y:S02]  /*dc40*/  FMNMX.FTZ R25, R25, R26, !PT ;  /* 0x0000001a19197209 */ /* 0x001fe40007810000 */
[----:B------:R-:W-:Y:S01]  /*dc50*/  FSEL R29, R20, RZ, P0 ;  /* 0x000000ff141d7208 */ /* 0x000fe20000000000 */
[-CC-:B------:R-:W-:Y:S01]  /*dc60*/  FFMA.FTZ R85, R30, R80.reuse, -R21.reuse ;  /* 0x000000501e557223 */ /* 0x180fe20000010815 */
[-CC-:B------:R-:W-:Y:S01]  /*dc70*/  FFMA.FTZ R166, R40, R80.reuse, -R21.reuse ;  /* 0x0000005028a67223 */ /* 0x180fe20000010815 */
[----:B------:R-:W0:Y:S01]  /*dc80*/  SHFL.BFLY PT, R30, R25, 0x1, 0x1f ;  /* 0x0c201f00191e7f89 */ /* 0x000e2200000e0000 */
[-CC-:B------:R-:W-:Y:S01]  /*dc90*/  FFMA.FTZ R102, R42, R80.reuse, -R21.reuse ;  /* 0x000000502a667223 */ /* 0x180fe20000010815 */
[-C--:B------:R-:W-:Y:S01]  /*dca0*/  FFMA.FTZ R100, R52, R80.reuse, -R21 ;  /* 0x0000005034647223 */ /* 0x080fe20000010815 */
[----:B------:R-:W-:Y:S01]  /*dcb0*/  FADD.FTZ R29, R78, -R29 ;  /* 0x8000001d4e1d7221 */ /* 0x000fe20000010000 */
[----:B------:R-:W3:Y:S04]  /*dcc0*/  LDL.64 R40, [R1+0x2a0] ;  /* 0x0002a00001287983 */ /* 0x000ee80000100a00 */
[----:B------:R-:W4:Y:S04]  /*dcd0*/  LDL.64 R42, [R1+0x2b0] ;  /* 0x0002b000012a7983 */ /* 0x000f280000100a00 */
[----:B------:R-:W2:Y:S01]  /*dce0*/  LDL.64 R52, [R1+0x330] ;  /* 0x0003300001347983 */ /* 0x000ea20000100a00 */
        /* <DEDUP_REMOVED lines=9> */
[----:B------:R-:W2:Y:S01]  /*dd80*/  LDL.64 R26, [R1+0x290] ;  /* 0x00029000011a7983 */ /* 0x000ea20000100a00 */
[----:B0-----:R-:W-:Y:S01]  /*dd90*/  FMNMX.FTZ R99, R25, R30, !PT ;  /* 0x0000001e19637209 */ /* 0x001fe20007810000 */
[----:B------:R-:W-:-:S02]  /*dda0*/  FMUL.FTZ R106, R29, R80 ;  /* 0x000000501d6a7220 */ /* 0x000fc40000410000 */
[----:B------:R-:W2:Y:S01]  /*ddb0*/  LDL.64 R8, [R1+0x200] ;  /* 0x0002000001087983 */ /* 0x000ea20000100a00 */
[C---:B------:R-:W-:Y:S01]  /*ddc0*/  FSETP.NEU.FTZ.AND P0, PT, R99.reuse, -INF , PT ;  /* 0xff8000006300780b */ /* 0x040fe20003f1d000 */
[-C--:B------:R-:W-:Y:S02]  /*ddd0*/  FMUL.FTZ R89, R99, R80.reuse ;  /* 0x0000005063597220 */ /* 0x080fe40000410000 */
[----:B------:R-:W2:Y:S03]  /*dde0*/  LDL.64 R12, [R1+0x260] ;  /* 0x00026000010c7983 */ /* 0x000ea60000100a00 */
[----:B------:R-:W-:Y:S01]  /*ddf0*/  FSEL R89, R89, RZ, P0 ;  /* 0x000000ff59597208 */ /* 0x000fe20000000000 */
[----:B------:R-:W2:Y:S04]  /*de00*/  LDL.64 R34, [R1+0x2e0] ;  /* 0x0002e00001227983 */ /* 0x000ea80000100a00 */
[-CC-:B------:R-:W-:Y:S01]  /*de10*/  FFMA.FTZ R157, R32, R80.reuse, -R89.reuse ;  /* 0x00000050209d7223 */ /* 0x180fe20000010859 */
[-CC-:B------:R-:W-:Y:S01]  /*de20*/  FFMA.FTZ R66, R28, R80.reuse, -R89.reuse ;  /* 0x000000501c427223 */ /* 0x180fe20000010859 */
[-C--:B------:R-:W-:Y:S01]  /*de30*/  FFMA.FTZ R65, R24, R80.reuse, -R89 ;  /* 0x0000005018417223 */ /* 0x080fe20000010859 */
        /* <DEDUP_REMOVED lines=20> */
[----:B------:R-:W-:-:S02]  /*df80*/  FFMA.FTZ R178, R178, R80, -R21 ;  /* 0x00000050b2b27223 */ /* 0x000fc40000010815 */
[----:B------:R-:W2:Y:S01]  /*df90*/  LDL.64 R20, [R1+0x3a0] ;  /* 0x0003a00001147983 */ /* 0x000ea20000100a00 */
[----:B------:R-:W-:-:S03]  /*dfa0*/  FFMA.FTZ R95, R90, R80, -R89 ;  /* 0x000000505a5f7223 */ /* 0x000fc60000010859 */
[----:B------:R-:W2:Y:S01]  /*dfb0*/  LDL.64 R90, [R1+0x3c0] ;  /* 0x0003c000015a7983 */ /* 0x000ea20000100a00 */
[----:B------:R-:W-:-:S05]  /*dfc0*/  FSEL R78, R99, RZ, P0 ;  /* 0x000000ff634e7208 */ /* 0x000fca0000000000 */
[----:B------:R-:W-:-:S04]  /*dfd0*/  FADD.FTZ R79, R79, -R78 ;  /* 0x8000004e4f4f7221 */ /* 0x000fc80000010000 */
[----:B------:R-:W-:Y:S01]  /*dfe0*/  FMUL.FTZ R79, R80, R79 ;  /* 0x0000004f504f7220 */ /* 0x000fe20000410000 */
[----:B------:R-:W-:Y:S01]  /*dff0*/  MUFU.EX2 R156, R156 ;  /* 0x0000009c009c7308 */ /* 0x000fe20000000800 */
[----:B------:R-:W-:-:S07]  /*e000*/  FFMA.FTZ R159, R134, R80, -R89 ;  /* 0x00000050869f7223 */ /* 0x000fce0000010859 */
[----:B------:R-:W0:Y:S08]  /*e010*/  MUFU.EX2 R106, R106 ;  /* 0x0000006a006a7308 */ /* 0x000e300000000800 */
[----:B------:R-:W-:Y:S08]  /*e020*/  MUFU.EX2 R157, R157 ;  /* 0x0000009d009d7308 */ /* 0x000ff00000000800 */
[----:B------:R0:W1:Y:S01]  /*e030*/  MUFU.EX2 R105, R79 ;  /* 0x0000004f00697308 */ /* 0x0000620000000800 */
[----:B------:R-:W-:-:S07]  /*e040*/  FFMA.FTZ R64, R64, R80, -R89 ;  /* 0x0000005040407223 */ /* 0x000fce0000010859 */
[----:B------:R-:W1:Y:S08]  /*e050*/  MUFU.EX2 R98, R98 ;  /* 0x0000006200627308 */ /* 0x000e700000000800 */
[----:B------:R-:W1:Y:S01]  /*e060*/  MUFU.EX2 R66, R66 ;  /* 0x0000004200427308 */ /* 0x000e620000000800 */
[----:B------:R-:W-:-:S07]  /*e070*/  FFMA.FTZ R165, R132, R80, -R89 ;  /* 0x0000005084a57223 */ /* 0x000fce0000010859 */
[----:B------:R-:W1:Y:S08]  /*e080*/  MUFU.EX2 R158, R158 ;  /* 0x0000009e009e7308 */ /* 0x000e700000000800 */
[----:B------:R-:W1:Y:S01]  /*e090*/  MUFU.EX2 R65, R65 ;  /* 0x0000004100417308 */ /* 0x000e620000000800 */
[----:B0-----:R-:W-:Y:S01]  /*e0a0*/  FFMA.FTZ R79, R106, R74, R156 ;  /* 0x0000004a6a4f7223 */ /* 0x001fe2000001009c */
[----:B-1----:R-:W-:-:S06]  /*e0b0*/  FFMA.FTZ R75, R75, R105, R157 ;  /* 0x000000694b4b7223 */ /* 0x002fcc000001009d */
[----:B------:R-:W0:Y:S01]  /*e0c0*/  MUFU.EX2 R104, R104 ;  /* 0x0000006800687308 */ /* 0x000e220000000800 */
[----:B------:R-:W-:-:S07]  /*e0d0*/  FFMA.FTZ R167, R130, R80, -R89 ;  /* 0x0000005082a77223 */ /* 0x000fce0000010859 */
[----:B------:R-:W1:Y:S01]  /*e0e0*/  MUFU.EX2 R159, R159 ;  /* 0x0000009f009f7308 */ /* 0x000e620000000800 */
[----:B------:R-:W-:Y:S01]  /*e0f0*/  FADD.FTZ R79, R98, R79 ;  /* 0x0000004f624f7221 */ /* 0x000fe20000010000 */
[----:B------:R-:W-:-:S06]  /*e100*/  FADD.FTZ R74, R66, R75 ;  /* 0x0000004b424a7221 */ /* 0x000fcc0000010000 */
[----:B------:R-:W1:Y:S01]  /*e110*/  MUFU.EX2 R103, R103 ;  /* 0x0000006700677308 */ /* 0x000e620000000800 */
[----:B------:R-:W-:-:S07]  /*e120*/  FFMA.FTZ R59, R128, R80, -R89 ;  /* 0x00000050803b7223 */ /* 0x000fce0000010859 */
[----:B------:R-:W1:Y:S01]  /*e130*/  MUFU.EX2 R64, R64 ;  /* 0x0000004000407308 */ /* 0x000e620000000800 */
[----:B------:R-:W-:Y:S01]  /*e140*/  FADD.FTZ R79, R158, R79 ;  /* 0x0000004f9e4f7221 */ /* 0x000fe20000010000 */
[----:B------:R-:W-:-:S06]  /*e150*/  FADD.FTZ R74, R65, R74 ;  /* 0x0000004a414a7221 */ /* 0x000fcc0000010000 */
[----:B------:R-:W1:Y:S01]  /*e160*/  MUFU.EX2 R164, R164 ;  /* 0x000000a400a47308 */ /* 0x000e620000000800 */
[----:B------:R-:W-:-:S07]  /*e170*/  FFMA.FTZ R169, R126, R80, -R89 ;  /* 0x000000507ea97223 */ /* 0x000fce0000010859 */
[----:B------:R-:W1:Y:S01]  /*e180*/  MUFU.EX2 R165, R165 ;  /* 0x000000a500a57308 */ /* 0x000e620000000800 */
[-CC-:B------:R-:W-:Y:S01]  /*e190*/  FFMA.FTZ R97, R124, R80.reuse, -R89.reuse ;  /* 0x000000507c617223 */ /* 0x180fe20000010859 */
[-CC-:B------:R-:W-:Y:S01]  /*e1a0*/  FFMA.FTZ R171, R122, R80.reuse, -R89.reuse ;  /* 0x000000507aab7223 */ /* 0x180fe20000010859 */
[-CC-:B------:R-:W-:Y:S01]  /*e1b0*/  FFMA.FTZ R96, R96, R80.reuse, -R89.reuse ;  /* 0x0000005060607223 */ /* 0x180fe20000010859 */
[-CC-:B------:R-:W-:Y:S01]  /*e1c0*/  FFMA.FTZ R173, R118, R80.reuse, -R89.reuse ;  /* 0x0000005076ad7223 */ /* 0x180fe20000010859 */
[----:B------:R-:W-:-:S03]  /*e1d0*/  FFMA.FTZ R78, R120, R80, -R89 ;  /* 0x00000050784e7223 */ /* 0x000fc60000010859 */
        /* <DEDUP_REMOVED lines=10> */
[----:B------:R-:W-:Y:S01]  /*e280*/  FFMA.FTZ R89, R58, R80, -R89 ;  /* 0x000000503a597223 */ /* 0x000fe20000010859 */
[----:B0-----:R-:W-:Y:S01]  /*e290*/  FADD.FTZ R80, R104, R79 ;  /* 0x0000004f68507221 */ /* 0x001fe20000010000 */
[----:B-1----:R-:W-:Y:S02]  /*e2a0*/  FADD.FTZ R75, R159, R74 ;  /* 0x0000004a9f4b7221 */ /* 0x002fe40000010000 */
[----:B------:R-:W-:Y:S01]  /*e2b0*/  MUFU.EX2 R102, R102 ;  /* 0x0000006600667308 */ /* 0x000fe20000000800 */
[----:B------:R-:W-:Y:S01]  /*e2c0*/  FADD.FTZ R79, R103, R80 ;  /* 0x00000050674f7221 */ /* 0x000fe20000010000 */
[----:B------:R-:W-:-:S06]  /*e2d0*/  FADD.FTZ R74, R64, R75 ;  /* 0x0000004b404a7221 */ /* 0x000fcc0000010000 */
[----:B------:R-:W-:Y:S08]  /*e2e0*/  MUFU.EX2 R101, R101 ;  /* 0x0000006500657308 */ /* 0x000ff00000000800 */
[----:B------:R-:W0:Y:S01]  /*e2f0*/  MUFU.EX2 R59, R59 ;  /* 0x0000003b003b7308 */ /* 0x000e220000000800 */
[----:B------:R-:W-:Y:S01]  /*e300*/  FADD.FTZ R79, R164, R79 ;  /* 0x0000004fa44f7221 */ /* 0x000fe20000010000 */
[----:B------:R-:W-:-:S06]  /*e310*/  FADD.FTZ R74, R165, R74 ;  /* 0x0000004aa54a7221 */ /* 0x000fcc0000010000 */
[----:B------:R-:W-:Y:S08]  /*e320*/  MUFU.EX2 R168, R168 ;  /* 0x000000a800a87308 */ /* 0x000ff00000000800 */
[----:B------:R-:W1:Y:S01]  /*e330*/  MUFU.EX2 R169, R169 ;  /* 0x000000a900a97308 */ /* 0x000e620000000800 */
[----:B------:R-:W-:Y:S01]  /*e340*/  FADD.FTZ R79, R166, R79 ;  /* 0x0000004fa64f7221 */ /* 0x000fe20000010000 */
[----:B------:R-:W-:-:S06]  /*e350*/  FADD.FTZ R74, R167, R74 ;  /* 0x0000004aa74a7221 */ /* 0x000fcc0000010000 */
[----:B------:R-:W-:Y:S08]  /*e360*/  MUFU.EX2 R100, R100 ;  /* 0x0000006400647308 */ /* 0x000ff00000000800 */
[----:B------:R-:W2:Y:S01]  /*e370*/  MUFU.EX2 R97, R97 ;  /* 0x0000006100617308 */ /* 0x000ea20000000800 */
[----:B0-----:R-:W-:-:S07]  /*e380*/  FADD.FTZ R74, R59, R74 ;  /* 0x0000004a3b4a7221 */ /* 0x001fce0000010000 */
[----:B------:R-:W-:Y:S08]  /*e390*/  MUFU.EX2 R170, R170 ;  /* 0x000000aa00aa7308 */ /* 0x000ff00000000800 */
[----:B------:R-:W0:Y:S01]  /*e3a0*/  MUFU.EX2 R171, R171 ;  /* 0x000000ab00ab7308 */ /* 0x000e220000000800 */
[----:B-1----:R-:W-:-:S07]  /*e3b0*/  FADD.FTZ R74, R169, R74 ;  /* 0x0000004aa94a7221 */ /* 0x002fce0000010000 */
        /* <DEDUP_REMOVED lines=13> */
[C---:B------:R-:W-:Y:S01]  /*e490*/  FMUL.FTZ R61, R106.reuse, R61 ;  /* 0x0000003d6a3d7220 */ /* 0x040fe20000410000 */
[C---:B------:R-:W-:Y:S01]  /*e4a0*/  FMUL.FTZ R60, R106.reuse, R60 ;  /* 0x0000003c6a3c7220 */ /* 0x040fe20000410000 */
[C---:B------:R-:W-:Y:S01]  /*e4b0*/  FMUL.FTZ R69, R106.reuse, R69 ;  /* 0x000000456a457220 */ /* 0x040fe20000410000 */
[C---:B------:R-:W-:Y:S01]  /*e4c0*/  FMUL.FTZ R68, R106.reuse, R68 ;  /* 0x000000446a447220 */ /* 0x040fe20000410000 */
[C---:B------:R-:W-:Y:S01]  /*e4d0*/  FMUL.FTZ R63, R106.reuse, R63 ;  /* 0x0000003f6a3f7220 */ /* 0x040fe20000410000 */
[C---:B------:R-:W-:Y:S01]  /*e4e0*/  FMUL.FTZ R62, R106.reuse, R62 ;  /* 0x0000003e6a3e7220 */ /* 0x040fe20000410000 */
[C---:B---3--:R-:W-:Y:S01]  /*e4f0*/  FMUL.FTZ R41, R106.reuse, R41 ;  /* 0x000000296a297220 */ /* 0x048fe20000410000 */
[----:B------:R-:W1:Y:S01]  /*e500*/  MUFU.EX2 R96, R96 ;  /* 0x0000006000607308 */ /* 0x000e620000000800 */
[C---:B------:R-:W-:Y:S01]  /*e510*/  FMUL.FTZ R40, R106.reuse, R40 ;  /* 0x000000286a287220 */ /* 0x040fe20000410000 */
[C---:B----4-:R-:W-:Y:S01]  /*e520*/  FMUL.FTZ R43, R106.reuse, R43 ;  /* 0x0000002b6a2b7220 */ /* 0x050fe20000410000 */
[C---:B------:R-:W-:Y:S01]  /*e530*/  FMUL.FTZ R42, R106.reuse, R42 ;  /* 0x0000002a6a2a7220 */ /* 0x040fe20000410000 */
[C---:B------:R-:W-:Y:S01]  /*e540*/  FMUL.FTZ R57, R106.reuse, R57 ;  /* 0x000000396a397220 */ /* 0x040fe20000410000 */
[C---:B------:R-:W-:Y:S01]  /*e550*/  FMUL.FTZ R56, R106.reuse, R56 ;  /* 0x000000386a387220 */ /* 0x040fe20000410000 */
[C---:B--2---:R-:W-:Y:S01]  /*e560*/  FMUL.FTZ R7, R105.reuse, R7 ;  /* 0x0000000769077220 */ /* 0x044fe20000410000 */
[----:B------:R-:W-:Y:S01]  /*e570*/  FMUL.FTZ R6, R105, R6 ;  /* 0x0000000669067220 */ /* 0x000fe20000410000 */
[----:B------:R2:W-:Y:S01]  /*e580*/  MUFU.EX2 R58, R78 ;  /* 0x0000004e003a7308 */ /* 0x0005e20000000800 */
[----:B------:R-:W-:Y:S01]  /*e590*/  FADD.FTZ R74, R97, R74 ;  /* 0x0000004a614a7221 */ /* 0x000fe20000010000 */
[C---:B------:R-:W-:Y:S01]  /*e5a0*/  FMUL.FTZ R9, R106.reuse, R9 ;  /* 0x000000096a097220 */ /* 0x040fe20000410000 */
[C---:B------:R-:W-:Y:S01]  /*e5b0*/  FMUL.FTZ R8, R106.reuse, R8 ;  /* 0x000000086a087220 */ /* 0x040fe20000410000 */
[C---:B------:R-:W-:Y:S01]  /*e5c0*/  FMUL.FTZ R71, R106.reuse, R71 ;  /* 0x000000476a477220 */ /* 0x040fe20000410000 */
[C---:B------:R-:W-:Y:S01]  /*e5d0*/  FMUL.FTZ R70, R106.reuse, R70 ;  /* 0x000000466a467220 */ /* 0x040fe20000410000 */
[C---:B------:R-:W-:Y:S01]  /*e5e0*/  FMUL.FTZ R73, R106.reuse, R73 ;  /* 0x000000496a497220 */ /* 0x040fe20000410000 */
[----:B------:R-:W-:Y:S01]  /*e5f0*/  FMUL.FTZ R72, R106, R72 ;  /* 0x000000486a487220 */ /* 0x000fe20000410000 */
[----:B------:R-:W3:Y:S01]  /*e600*/  MUFU.EX2 R173, R173 ;  /* 0x000000ad00ad7308 */ /* 0x000ee20000000800 */
[----:B--2---:R-:W-:Y:S01]  /*e610*/  FADD.FTZ R78, R102, R79 ;  /* 0x0000004f664e7221 */ /* 0x004fe20000010000 */
[C---:B------:R-:W-:Y:S01]  /*e620*/  FMUL.FTZ R5, R106.reuse, R5 ;  /* 0x000000056a057220 */ /* 0x040fe20000410000 */
[C---:B------:R-:W-:Y:S01]  /*e630*/  FMUL.FTZ R4, R106.reuse, R4 ;  /* 0x000000046a047220 */ /* 0x040fe20000410000 */
[C---:B------:R-:W-:Y:S01]  /*e640*/  FMUL.FTZ R11, R106.reuse, R11 ;  /* 0x0000000b6a0b7220 */ /* 0x040fe20000410000 */
[----:B------:R-:W-:Y:S01]  /*e650*/  FADD.FTZ R75, R101, R78 ;  /* 0x0000004e654b7221 */ /* 0x000fe20000010000 */
[C---:B------:R-:W-:Y:S01]  /*e660*/  FMUL.FTZ R10, R106.reuse, R10 ;  /* 0x0000000a6a0a7220 */ /* 0x040fe20000410000 */
[----:B------:R-:W-:Y:S01]  /*e670*/  FMUL.FTZ R13, R106, R13 ;  /* 0x0000000d6a0d7220 */ /* 0x000fe20000410000 */
[----:B------:R-:W2:Y:S01]  /*e680*/  MUFU.EX2 R175, R175 ;  /* 0x000000af00af7308 */ /* 0x000ea20000000800 */
[----:B------:R-:W-:Y:S01]  /*e690*/  FADD.FTZ R75, R168, R75 ;  /* 0x0000004ba84b7221 */ /* 0x000fe20000010000 */
[----:B0-----:R-:W-:Y:S01]  /*e6a0*/  FADD.FTZ R79, R171, R74 ;  /* 0x0000004aab4f7221 */ /* 0x001fe20000010000 */
[C---:B------:R-:W-:Y:S01]  /*e6b0*/  FMUL.FTZ R12, R106.reuse, R12 ;  /* 0x0000000c6a0c7220 */ /* 0x040fe20000410000 */
[----:B------:R-:W-:Y:S01]  /*e6c0*/  FMUL.FTZ R15, R106, R15 ;  /* 0x0000000f6a0f7220 */ /* 0x000fe20000410000 */
[----:B------:R-:W-:Y:S01]  /*e6d0*/  FADD.FTZ R75, R100, R75 ;  /* 0x0000004b644b7221 */ /* 0x000fe20000010000 */
[----:B-1----:R-:W-:Y:S01]  /*e6e0*/  FADD.FTZ R74, R96, R79 ;  /* 0x0000004f604a7221 */ /* 0x002fe20000010000 */
[----:B------:R-:W-:Y:S01]  /*e6f0*/  FMUL.FTZ R14, R106, R14 ;  /* 0x0000000e6a0e7220 */ /* 0x000fe20000410000 */
[----:B------:R-:W0:Y:S01]  /*e700*/  MUFU.EX2 R177, R177 ;  /* 0x000000b100b17308 */ /* 0x000e220000000800 */
[----:B------:R-:W-:Y:S01]  /*e710*/  FADD.FTZ R75, R170, R75 ;  /* 0x0000004baa4b7221 */ /* 0x000fe20000010000 */
[----:B---3--:R-:W-:Y:S01]  /*e720*/  FADD.FTZ R79, R173, R74 ;  /* 0x0000004aad4f7221 */ /* 0x008fe20000010000 */
[C---:B------:R-:W-:Y:S01]  /*e730*/  FMUL.FTZ R27, R106.reuse, R27 ;  /* 0x0000001b6a1b7220 */ /* 0x040fe20000410000 */
[----:B------:R-:W-:Y:S01]  /*e740*/  FMUL.FTZ R26, R106, R26 ;  /* 0x0000001a6a1a7220 */ /* 0x000fe20000410000 */
[----:B------:R-:W-:Y:S01]  /*e750*/  FADD.FTZ R75, R172, R75 ;  /* 0x0000004bac4b7221 */ /* 0x000fe20000010000 */
[----:B------:R-:W-:Y:S01]  /*e760*/  FADD.FTZ R74, R58, R79 ;  /* 0x0000004f3a4a7221 */ /* 0x000fe20000010000 */
[----:B------:R-:W-:Y:S01]  /*e770*/  FMUL.FTZ R39, R106, R39 ;  /* 0x000000276a277220 */ /* 0x000fe20000410000 */
[----:B------:R-:W1:Y:S01]  /*e780*/  MUFU.EX2 R94, R94 ;  /* 0x0000005e005e7308 */ /* 0x000e620000000800 */
[----:B------:R-:W-:Y:S01]  /*e790*/  FADD.FTZ R75, R88, R75 ;  /* 0x0000004b584b7221 */ /* 0x000fe20000010000 */
[----:B--2---:R-:W-:Y:S01]  /*e7a0*/  FADD.FTZ R74, R175, R74 ;  /* 0x0000004aaf4a7221 */ /* 0x004fe20000010000 */
[C---:B------:R-:W-:Y:S01]  /*e7b0*/  FMUL.FTZ R38, R106.reuse, R38 ;  /* 0x000000266a267220 */ /* 0x040fe20000410000 */
[----:B------:R-:W-:Y:S01]  /*e7c0*/  FMUL.FTZ R55, R106, R55 ;  /* 0x000000376a377220 */ /* 0x000fe20000410000 */
[----:B------:R-:W-:-:S03]  /*e7d0*/  FADD.FTZ R78, R174, R75 ;  /* 0x0000004bae4e7221 */ /* 0x000fc60000010000 */
[----:B------:R-:W2:Y:S01]  /*e7e0*/  MUFU.EX2 R179, R179 ;  /* 0x000000b300b37308 */ /* 0x000ea20000000800 */
[----:B------:R-:W-:Y:S01]  /*e7f0*/  FADD.FTZ R75, R87, R78 ;  /* 0x0000004e574b7221 */ /* 0x000fe20000010000 */
[----:B------:R-:W-:Y:S01]  /*e800*/  FADD.FTZ R74, R95, R74 ;  /* 0x0000004a5f4a7221 */ /* 0x000fe20000010000 */
[C---:B------:R-:W-:Y:S01]  /*e810*/  FMUL.FTZ R54, R106.reuse, R54 ;  /* 0x000000366a367220 */ /* 0x040fe20000410000 */
[----:B------:R-:W-:-:S04]  /*e820*/  FMUL.FTZ R47, R106, R47 ;  /* 0x0000002f6a2f7220 */ /* 0x000fc80000410000 */
[----:B------:R-:W3:Y:S01]  /*e830*/  MUFU.EX2 R93, R93 ;  /* 0x0000005d005d7308 */ /* 0x000ee20000000800 */
[----:B------:R-:W-:Y:S01]  /*e840*/  FADD.FTZ R75, R176, R75 ;  /* 0x0000004bb04b7221 */ /* 0x000fe20000010000 */
[----:B0-----:R-:W-:Y:S01]  /*e850*/  FADD.FTZ R79, R177, R74 ;  /* 0x0000004ab14f7221 */ /* 0x001fe20000010000 */
[C---:B------:R-:W-:Y:S01]  /*e860*/  FMUL.FTZ R46, R106.reuse, R46 ;  /* 0x0000002e6a2e7220 */ /* 0x040fe20000410000 */
[----:B------:R-:W-:-:S04]  /*e870*/  FMUL.FTZ R49, R106, R49 ;  /* 0x000000316a317220 */ /* 0x000fc80000410000 */
[----:B------:R-:W0:Y:S01]  /*e880*/  MUFU.EX2 R181, R181 ;  /* 0x000000b500b57308 */ /* 0x000e220000000800 */
[----:B------:R-:W-:Y:S01]  /*e890*/  FADD.FTZ R75, R86, R75 ;  /* 0x0000004b564b7221 */ /* 0x000fe20000010000 */
[----:B-1----:R-:W-:Y:S01]  /*e8a0*/  FADD.FTZ R74, R94, R79 ;  /* 0x0000004f5e4a7221 */ /* 0x002fe20000010000 */
[C---:B------:R-:W-:Y:S01]  /*e8b0*/  FMUL.FTZ R48, R106.reuse, R48 ;  /* 0x000000306a307220 */ /* 0x040fe20000410000 */
[----:B------:R-:W-:-:S04]  /*e8c0*/  FMUL.FTZ R29, R106, R29 ;  /* 0x0000001d6a1d7220 */ /* 0x000fc80000410000 */
[----:B------:R-:W1:Y:S01]  /*e8d0*/  MUFU.EX2 R92, R92 ;  /* 0x0000005c005c7308 */ /* 0x000e620000000800 */
[----:B------:R-:W-:Y:S01]  /*e8e0*/  FADD.FTZ R78, R178, R75 ;  /* 0x0000004bb24e7221 */ /* 0x000fe20000010000 */
[----:B--2---:R-:W-:Y:S01]  /*e8f0*/  FADD.FTZ R74, R179, R74 ;  /* 0x0000004ab34a7221 */ /* 0x004fe20000010000 */
[C---:B------:R-:W-:Y:S01]  /*e900*/  FMUL.FTZ R28, R106.reuse, R28 ;  /* 0x0000001c6a1c7220 */ /* 0x040fe20000410000 */
[C---:B------:R-:W-:Y:S01]  /*e910*/  FMUL.FTZ R33, R106.reuse, R33 ;  /* 0x000000216a217220 */ /* 0x040fe20000410000 */
[----:B------:R-:W-:Y:S01]  /*e920*/  FMUL.FTZ R32, R106, R32 ;  /* 0x000000206a207220 */ /* 0x000fe20000410000 */
[----:B------:R-:W2:Y:S02]  /*e930*/  LDL.64 R82, [R1+0x3e8] ;  /* 0x0003e80001527983 */ /* 0x000ea40000100a00 */
[----:B------:R-:W4:Y:S01]  /*e940*/  MUFU.EX2 R183, R183 ;  /* 0x000000b700b77308 */ /* 0x000f220000000800 */
[----:B------:R-:W-:Y:S01]  /*e950*/  FADD.FTZ R75, R85, R78 ;  /* 0x0000004e554b7221 */ /* 0x000fe20000010000 */
[----:B---3--:R-:W-:-:S06]  /*e960*/  FADD.FTZ R74, R93, R74 ;  /* 0x0000004a5d4a7221 */ /* 0x008fcc0000010000 */
[----:B------:R-:W3:Y:S01]  /*e970*/  MUFU.EX2 R89, R89 ;  /* 0x0000005900597308 */ /* 0x000ee20000000800 */
[----:B------:R-:W-:Y:S01]  /*e980*/  FADD.FTZ R75, R180, R75 ;  /* 0x0000004bb44b7221 */ /* 0x000fe20000010000 */
[----:B0-----:R-:W-:-:S03]  /*e990*/  FADD.FTZ R79, R181, R74 ;  /* 0x0000004ab54f7221 */ /* 0x001fc60000010000 */
[----:B------:R-:W-:Y:S01]  /*e9a0*/  FADD.FTZ R75, R84, R75 ;  /* 0x0000004b544b7221 */ /* 0x000fe20000010000 */
[----:B-1----:R-:W-:-:S03]  /*e9b0*/  FADD.FTZ R74, R92, R79 ;  /* 0x0000004f5c4a7221 */ /* 0x002fc60000010000 */
[----:B------:R-:W-:Y:S01]  /*e9c0*/  FADD.FTZ R78, R182, R75 ;  /* 0x0000004bb64e7221 */ /* 0x000fe20000010000 */
[----:B----4-:R-:W-:Y:S01]  /*e9d0*/  FADD.FTZ R80, R183, R74 ;  /* 0x0000004ab7507221 */ /* 0x010fe20000010000 */
[----:B------:R0:W-:Y:S02]  /*e9e0*/  STL.64 [R1+0x2d0], R60 ;  /* 0x0002d03c01007387 */ /* 0x0001e40000100a00 */
[----:B------:R-:W-:Y:S02]  /*e9f0*/  FADD.FTZ R74, R67, R78 ;  /* 0x0000004e434a7221 */ /* 0x000fe40000010000 */
[----:B------:R1:W-:Y:S01]  /*ea00*/  STL.64 [R1+0x210], R68 ;  /* 0x0002104401007387 */ /* 0x0003e20000100a00 */
[----:B---3--:R-:W-:-:S03]  /*ea10*/  FADD.FTZ R75, R89, R80 ;  /* 0x00000050594b7221 */ /* 0x008fc60000010000 */
[----:B------:R3:W-:Y:S01]  /*ea20*/  STL.64 [R1+0x280], R62 ;  /* 0x0002803e01007387 */ /* 0x0007e20000100a00 */
[C---:B0-----:R-:W-:Y:S01]  /*ea30*/  FMUL.FTZ R61, R106.reuse, R53 ;  /* 0x000000356a3d7220 */ /* 0x041fe20000410000 */
[C---:B------:R-:W-:Y:S02]  /*ea40*/  FMUL.FTZ R60, R106.reuse, R52 ;  /* 0x000000346a3c7220 */ /* 0x040fe40000410000 */
[----:B------:R0:W-:Y:S01]  /*ea50*/  STL.64 [R1+0x1e0], R74 ;  /* 0x0001e04a01007387 */ /* 0x0001e20000100a00 */
[C---:B-1----:R-:W-:Y:S01]  /*ea60*/  FMUL.FTZ R69, R106.reuse, R25 ;  /* 0x000000196a457220 */ /* 0x042fe20000410000 */
[C---:B------:R-:W-:Y:S02]  /*ea70*/  FMUL.FTZ R68, R106.reuse, R24 ;  /* 0x000000186a447220 */ /* 0x040fe40000410000 */
[----:B------:R1:W-:Y:S01]  /*ea80*/  STL.64 [R1+0x2a0], R40 ;  /* 0x0002a02801007387 */ /* 0x0003e20000100a00 */
[C---:B---3--:R-:W-:Y:S01]  /*ea90*/  FMUL.FTZ R63, R106.reuse, R31 ;  /* 0x0000001f6a3f7220 */ /* 0x048fe20000410000 */
[----:B------:R-:W-:-:S02]  /*eaa0*/  FMUL.FTZ R62, R106, R30 ;  /* 0x0000001e6a3e7220 */ /* 0x000fc40000410000 */
[----:B------:R3:W-:Y:S04]  /*eab0*/  STL.64 [R1+0x2b0], R42 ;  /* 0x0002b02a01007387 */ /* 0x0007e80000100a00 */
[----:B------:R4:W-:Y:S01]  /*eac0*/  STL.64 [R1+0x2c0], R56 ;  /* 0x0002c03801007387 */ /* 0x0009e20000100a00 */
[C---:B0-----:R-:W-:Y:S01]  /*ead0*/  FMUL.FTZ R75, R106.reuse, R77 ;  /* 0x0000004d6a4b7220 */ /* 0x041fe20000410000 */
[C---:B------:R-:W-:Y:S02]  /*eae0*/  FMUL.FTZ R74, R106.reuse, R76 ;  /* 0x0000004c6a4a7220 */ /* 0x040fe40000410000 */
[----:B------:R0:W-:Y:S01]  /*eaf0*/  STL.64 [R1+0x330], R60 ;  /* 0x0003303c01007387 */ /* 0x0001e20000100a00 */
[C---:B-1----:R-:W-:Y:S01]  /*eb00*/  FMUL.FTZ R41, R106.reuse, R35 ;  /* 0x000000236a297220 */ /* 0x042fe20000410000 */
[C---:B------:R-:W-:Y:S01]  /*eb10*/  FMUL.FTZ R40, R106.reuse, R34 ;  /* 0x000000226a287220 */ /* 0x040fe20000410000 */
[C---:B---3--:R-:W-:Y:S01]  /*eb20*/  FMUL.FTZ R43, R106.reuse, R37 ;  /* 0x000000256a2b7220 */ /* 0x048fe20000410000 */
[C---:B------:R-:W-:Y:S01]  /*eb30*/  FMUL.FTZ R42, R106.reuse, R36 ;  /* 0x000000246a2a7220 */ /* 0x040fe20000410000 */
[----:B------:R-:W-:Y:S01]  /*eb40*/  STL.64 [R1+0x3f8], R6 ;  /* 0x0003f80601007387 */ /* 0x000fe20000100a00 */
[C---:B----4-:R-:W-:Y:S01]  /*eb50*/  FMUL.FTZ R57, R106.reuse, R51 ;  /* 0x000000336a397220 */ /* 0x050fe20000410000 */
[----:B------:R-:W-:-:S02]  /*eb60*/  FMUL.FTZ R56, R106, R50 ;  /* 0x000000326a387220 */ /* 0x000fc40000410000 */
[----:B------:R1:W-:Y:S01]  /*eb70*/  STL.64 [R1+0x200], R8 ;  /* 0x0002000801007387 */ /* 0x0003e20000100a00 */
[C---:B0-----:R-:W-:Y:S01]  /*eb80*/  FMUL.FTZ R61, R106.reuse, R45 ;  /* 0x0000002d6a3d7220 */ /* 0x041fe20000410000 */
[C---:B------:R-:W-:Y:S02]  /*eb90*/  FMUL.FTZ R60, R106.reuse, R44 ;  /* 0x0000002c6a3c7220 */ /* 0x040fe40000410000 */
        /* <DEDUP_REMOVED lines=20> */
[----:B-1----:R-:W2:Y:S04]  /*ece0*/  LDL.64 R8, [R1+0x3d0] ;  /* 0x0003d00001087983 */ /* 0x002ea80000100a00 */
[----:B------:R-:W2:Y:S04]  /*ecf0*/  LDL.64 R6, [R1+0x3e0] ;  /* 0x0003e00001067983 */ /* 0x000ea80000100a00 */
[----:B0-----:R-:W2:Y:S04]  /*ed00*/  LDL.64 R4, [R1+0x208] ;  /* 0x0002080001047983 */ /* 0x001ea80000100a00 */
[----:B---3--:R-:W3:Y:S04]  /*ed10*/  LDL.64 R10, [R1+0x218] ;  /* 0x00021800010a7983 */ /* 0x008ee80000100a00 */
[----:B----4-:R-:W4:Y:S04]  /*ed20*/  LDL.64 R12, [R1+0x228] ;  /* 0x00022800010c7983 */ /* 0x010f280000100a00 */
        /* <DEDUP_REMOVED lines=35> */
[----:B------:R-:W-:Y:S01]  /*ef60*/  FMUL.FTZ R82, R105, R82 ;  /* 0x0000005269527220 */ /* 0x000fe20000410000 */
[----:B------:R-:W-:Y:S01]  /*ef70*/  LOP3.LUT R107, R107, 0x1, RZ, 0xfc, !PT ;  /* 0x000000016b6b7812 */ /* 0x000fe200078efcff */
[----:B------:R0:W-:Y:S04]  /*ef80*/  STL [R1+0x1d4], R99 ;  /* 0x0001d46301007387 */ /* 0x0001e80000100800 */
        /* <DEDUP_REMOVED lines=30> */
[----:B------:R-:W-:Y:S01]  /*f170*/  FMUL.FTZ R6, R106, R6 ;  /* 0x000000066a067220 */ /* 0x000fe20000410000 */
        /* <DEDUP_REMOVED lines=92> */
[----:B------:R-:W-:Y:S05]  /*f740*/  @!P1 BRA `(.L_x_12111) ;  /* 0x0000000000049947 */ /* 0x000fea0003800000 */
[----:B------:R-:W-:Y:S01]  /*f750*/  BPT.TRAP 0x1 ;  /* 0x000000040000795c */ /* 0x000fe20000300000 */
.L_x_12111:
[----:B------:R-:W-:Y:S05]  /*f760*/  BSYNC B0 ;  /* 0x0000000000007941 */ /* 0x000fea0003800000 */
.L_x_12110:
        /* <DEDUP_REMOVED lines=8> */
.L_x_12113:
[----:B------:R-:W-:Y:S05]  /*f7f0*/  BSYNC B0 ;  /* 0x0000000000007941 */ /* 0x000fea0003800000 */
.L_x_12112:
[----:B------:R-:W-:Y:S04]  /*f800*/  BSSY B0, `(.L_x_12114) ;  /* 0x0000004000007945 */ /* 0x000fe80003800000 */
[----:B-1----:R-:W-:Y:S05]  /*f810*/  @P0 BRA `(.L_x_12115) ;  /* 0x0000000000080947 */ /* 0x002fea0003800000 */
[----:B------:R-:W1:Y:S02]  /*f820*/  SYNCS.PHASECHK.TRANS64.TRYWAIT P0, [R20+URZ], R21 ;  /* 0x00000015140075a7 */ /* 0x000e64000800017f */
[----:B-1----:R-:W-:Y:S05]  /*f830*/  @!P0 BRA `(.L_x_12116) ;  /* 0x0000020000808947 */ /* 0x002fea0003800000 */
.L_x_12115:
[----:B------:R-:W-:Y:S05]  /*f840*/  BSYNC B0 ;  /* 0x0000000000007941 */ /* 0x000fea0003800000 */
.L_x_12114:
        /* <DEDUP_REMOVED lines=133> */
[----:B------:R-:W-:Y:S02]  /*100a0*/  IMAD.U32 R5, RZ, RZ, UR45 ;  /* 0x0000002dff057e24 */ /* 0x000fe4000f8e00ff */
[----:B0-----:R-:W-:-:S06]  /*100b0*/  IMAD.U32 R4, RZ, RZ, UR44 ;  /* 0x0000002cff047e24 */ /* 0x001fcc000f8e00ff */
        /* <DEDUP_REMOVED lines=666> */
.L_x_12118:
[----:B------:R-:W-:Y:S05]  /*12a60*/  BSYNC B0 ;  /* 0x0000000000007941 */ /* 0x000fea0003800000 */
.L_x_12117:
        /* <DEDUP_REMOVED lines=11> */
.L_x_12090:
[----:B0-----:R-:W0:Y:S01]  /*12b20*/  LDC R2, c[0x0][0x448] ;  /* 0x00011200ff027b82 */ /* 0x001e220000000800 */
[----:B------:R-:W-:Y:S01]  /*12b30*/  VIADD R3, R4, 0x7f ;  /* 0x0000007f04037836 */ /* 0x000fe20000000000 */
[----:B------:R-:W-:-:S06]  /*12b40*/  ULDC UR4, c[0x0][0x9dc] ;  /* 0x0002770000047ab9 */ /* 0x000fcc0000000800 */
[----:B------:R-:W1:Y:S01]  /*12b50*/  LDC R6, c[0x0][0x9e4] ;  /* 0x00027900ff067b82 */ /* 0x000e620000000800 */
[----:B0-----:R-:W-:-:S13]  /*12b60*/  ISETP.NE.AND P0, PT, R2, 0x1, PT ;  /* 0x000000010200780c */ /* 0x001fda0003f05270 */
[----:B------:R-:W0:Y:S08]  /*12b70*/  @P0 LDC R2, c[0x0][0x44c] ;  /* 0x00011300ff020b82 */ /* 0x000e300000000800 */
[----:B------:R-:W2:Y:S01]  /*12b80*/  @P0 LDC R5, c[0x0][0x450] ;  /* 0x00011400ff050b82 */ /* 0x000ea20000000800 */
[----:B0-----:R-:W-:-:S05]  /*12b90*/  @P0 IMAD.HI.U32 R2, R3, R2, RZ ;  /* 0x0000000203020227 */ /* 0x001fca00078e00ff */
[----:B--2---:R-:W-:Y:S02]  /*12ba0*/  @P0 SHF.R.U32.HI R3, RZ, R5, R2 ;  /* 0x00000005ff030219 */ /* 0x004fe40000011602 */
[----:B-1----:R-:W-:-:S03]  /*12bb0*/  ISETP.GE.AND P0, PT, R6, 0x1, PT ;  /* 0x000000010600780c */ /* 0x002fc60003f06270 */
[----:B------:R-:W-:-:S04]  /*12bc0*/  IMAD.IADD R3, R210, 0x1, R3 ;  /* 0x00000001d2037824 */ /* 0x000fc800078e0203 */
[----:B------:R-:W-:-:S06]  /*12bd0*/  VIADD R2, R3, -UR4 ;  /* 0x8000000403027c36 */ /* 0x000fcc0008000000 */
[----:B------:R-:W-:Y:S05]  /*12be0*/  @!P0 BRA `(.L_x_12120) ;  /* 0x0000000000448947 */ /* 0x000fea0003800000 */
        /* <DEDUP_REMOVED lines=10> */
.L_x_12122:
[----:B------:R-:W-:-:S13]  /*12c90*/  ISETP.NE.AND P0, PT, R6, 0x1, PT ;  /* 0x000000010600780c */ /* 0x000fda0003f05270 */
[----:B------:R-:W0:Y:S02]  /*12ca0*/  @P0 LDC.64 R4, c[0x0][0x9e8] ;  /* 0x00027a00ff040b82 */ /* 0x000e240000000a00 */
[----:B0-----:R-:W-:-:S05]  /*12cb0*/  @P0 IMAD.HI.U32 R4, R3, R4, RZ ;  /* 0x0000000403040227 */ /* 0x001fca00078e00ff */
[----:B------:R-:W-:-:S07]  /*12cc0*/  @P0 SHF.R.U32.HI R3, RZ, R5, R4 ;  /* 0x00000005ff030219 */ /* 0x000fce0000011604 */
.L_x_12123:
[----:B------:R-:W-:Y:S05]  /*12cd0*/  BSYNC B0 ;  /* 0x0000000000007941 */ /* 0x000fea0003800000 */
.L_x_12121:
[----:B------:R-:W-:-:S05]  /*12ce0*/  IMAD R3, R3, R6, RZ ;  /* 0x0000000603037224 */ /* 0x000fca00078e02ff */
[----:B------:R-:W-:-:S07]  /*12cf0*/  VIMNMX R2, R2, R3, !PT ;  /* 0x0000000302027248 */ /* 0x000fce0007fe0100 */
.L_x_12120:
[----:B------:R-:W-:-:S04]  /*12d00*/  VIADD R2, R2, 0x5f ;  /* 0x0000005f02027836 */ /* 0x000fc80000000000 */
[----:B------:R-:W-:-:S05]  /*12d10*/  IMAD.HI R2, R2, 0x2aaaaaab, RZ ;  /* 0x2aaaaaab02027827 */ /* 0x000fca00078e02ff */
[----:B------:R-:W-:-:S04]  /*12d20*/  SHF.R.U32.HI R3, RZ, 0x1f, R2 ;  /* 0x0000001fff037819 */ /* 0x000fc80000011602 */
[----:B------:R-:W-:-:S04]  /*12d30*/  LEA.HI.SX32 R3, R2, R3, 0x1c ;  /* 0x0000000302037211 */ /* 0x000fc800078fe2ff */
[----:B------:R-:W-:-:S04]  /*12d40*/  VIMNMX R2, R198, R3, !PT ;  /* 0x00000003c6027248 */ /* 0x000fc80007fe0100 */
[----:B------:R-:W-:-:S13]  /*12d50*/  ISETP.GE.AND P0, PT, R0, R2, PT ;  /* 0x000000020000720c */ /* 0x000fda0003f06270 */
[----:B------:R-:W-:Y:S05]  /*12d60*/  @!P0 BRA `(.L_x_12124) ;  /* 0x0000006000448947 */ /* 0x000fea0003800000 */
.L_x_12143:
[----:B------:R-:W2:Y:S04]  /*12d70*/  LDL R6, [R1+0x1c0] ;  /* 0x0001c00001067983 */ /* 0x000ea80000100800 */
[----:B------:R-:W3:Y:S01]  /*12d80*/  LDL R4, [R1+0x1c8] ;  /* 0x0001c80001047983 */ /* 0x000ee20000100800 */
[----:B--2---:R-:W-:-:S05]  /*12d90*/  VIADD R6, R6, 0x1 ;  /* 0x0000000106067836 */ /* 0x004fca0000000000 */
[----:B------:R-:W-:-:S13]  /*12da0*/  ISETP.NE.AND P0, PT, R6, 0x2, PT ;  /* 0x000000020600780c */ /* 0x000fda0003f05270 */
[----:B0-----:R0:W5:Y:S04]  /*12db0*/  @P0 LDL R8, [R1+0x1c4] ;  /* 0x0001c40001080983 */ /* 0x0011680000100800 */
        /* <DEDUP_REMOVED lines=17> */
.L_x_12126:
[----:B------:R-:W-:Y:S05]  /*12ed0*/  BSYNC B0 ;  /* 0x0000000000007941 */ /* 0x000fea0003800000 */
.L_x_12125:
        /* <DEDUP_REMOVED lines=16> */
.L_x_12128:
[----:B------:R-:W-:Y:S05]  /*12fe0*/  BSYNC B0 ;  /* 0x0000000000007941 */ /* 0x000fea0003800000 */
.L_x_12127:
        /* <DEDUP_REMOVED lines=10> */
.L_x_12130:
[----:B------:R-:W-:Y:S05]  /*13090*/  BSYNC B0 ;  /* 0x0000000000007941 */ /* 0x000fea0003800000 */
.L_x_12129:
[----:B------:R-:W1:Y:S01]  /*130a0*/  S2R R4, SR_TID.X ;  /* 0x0000000000047919 */ /* 0x000e620000002100 */
[----:B0-----:R-:W2:Y:S01]  /*130b0*/  LDL R3, [R1+0x1c0] ;  /* 0x0001c00001037983 */ /* 0x001ea20000100800 */
[----:B-1----:R-:W-:-:S03]  /*130c0*/  SHF.R.U32.HI R7, RZ, 0x7, R4 ;  /* 0x00000007ff077819 */ /* 0x002fc60000011604 */
[----:B------:R-:W2:Y:S01]  /*130d0*/  LDL.64 R4, [R1+0x78] ;  /* 0x0000780001047983 */ /* 0x000ea20000100a00 */
[----:B------:R-:W-:Y:S05]  /*130e0*/  WARPSYNC.ALL ;  /* 0x0000000000007948 */ /* 0x000fea0003800000 */
[----:B------:R-:W-:Y:S01]  /*130f0*/  IADD3 R14, -R7, 0xb, RZ ;  /* 0x0000000b070e7810 */ /* 0x000fe20007ffe1ff */
[----:B------:R-:W3:Y:S04]  /*13100*/  LDL.64 R12, [R1+0x70] ;  /* 0x00007000010c7983 */ /* 0x000ee80000100a00 */
[----:B------:R-:W4:Y:S04]  /*13110*/  LDL.64 R6, [R1+0x70] ;  /* 0x0000700001067983 */ /* 0x000f280000100a00 */
[----:B------:R-:W4:Y:S01]  /*13120*/  LDL.64 R8, [R1+0x70] ;  /* 0x0000700001087983 */ /* 0x000f220000100a00 */
[----:B--2---:R-:W-:-:S03]  /*13130*/  IMAD R4, R3, 0x300, R4 ;  /* 0x0000030003047824 */ /* 0x004fc600078e0204 */
[----:B-----5:R-:W2:Y:S01]  /*13140*/  LDL.64 R10, [R1+0x70] ;  /* 0x00007000010a7983 */ /* 0x020ea20000100a00 */
[----:B------:R-:W-:Y:S01]  /*13150*/  R2UR UR7, R5 ;  /* 0x00000000050772ca */ /* 0x000fe200000e0000 */
[----:B------:R-:W-:Y:S01]  /*13160*/  WARPGROUP.ARRIVE ;  /* 0x00000000000079c5 */ /* 0x000fe20000000000 */
[----:B------:R-:W-:Y:S01]  /*13170*/  R2UR UR6, R4 ;  /* 0x00000000040672ca */ /* 0x000fe200000e0000 */
[----:B------:R-:W-:Y:S01]  /*13180*/  IMAD.MOV.U32 R3, RZ, RZ, 0x1 ;  /* 0x00000001ff037424 */ /* 0x000fe200078e00ff */
[----:B------:R0:W-:Y:S04]  /*13190*/  STL [R1+0x60], RZ ;  /* 0x000060ff01007387 */ /* 0x0001e80000100800 */
[----:B------:R0:W-:Y:S04]  /*131a0*/  STL [R1+0x60], R3 ;  /* 0x0000600301007387 */ /* 0x0001e80000100800 */
[----:B------:R0:W-:Y:S04]  /*131b0*/  STL [R1+0x60], R3 ;  /* 0x0000600301007387 */ /* 0x0001e80000100800 */
[----:B------:R0:W-:Y:S04]  /*131c0*/  STL [R1+0x60], R3 ;  /* 0x0000600301007387 */ /* 0x0001e80000100800 */
[----:B------:R0:W-:Y:S01]  /*131d0*/  STL [R1+0x60], R3 ;  /* 0x0000600301007387 */ /* 0x0001e20000100800 */
[----:B---3--:R-:W-:Y:S01]  /*131e0*/  R2UR UR4, R12 ;  /* 0x000000000c0472ca */ /* 0x008fe200000e0000 */
[----:B------:R-:W-:Y:S01]  /*131f0*/  VIADD R12, R4, 0x2 ;  /* 0x00000002040c7836 */ /* 0x000fe20000000000 */
[----:B------:R-:W-:Y:S01]  /*13200*/  R2UR UR5, R13 ;  /* 0x000000000d0572ca */ /* 0x000fe200000e0000 */
[----:B------:R-:W-:-:S02]  /*13210*/  IMAD.MOV.U32 R13, RZ, RZ, R5 ;  /* 0x000000ffff0d7224 */ /* 0x000fc400078e0005 */
[----:B----4-:R-:W-:Y:S02]  /*13220*/  VIADD R6, R6, 0x2 ;  /* 0x0000000206067836 */ /* 0x010fe40000000000 */
[----:B------:R-:W-:Y:S02]  /*13230*/  VIADD R8, R8, 0x4 ;  /* 0x0000000408087836 */ /* 0x000fe40000000000 */
[----:B--2---:R-:W-:-:S06]  /*13240*/  VIADD R10, R10, 0x6 ;  /* 0x000000060a0a7836 */ /* 0x004fcc0000000000 */
        /* <DEDUP_REMOVED lines=16> */
[----:B------:R-:W-:Y:S02]  /*13350*/  WARPGROUP.DEPBAR.LE gsb0, 0x0 ;  /* 0x00008000000079c5 */ /* 0x000fe40000010000 */
[----:B------:R-:W-:-:S09]  /*13360*/  WARPGROUP.ARRIVE ;  /* 0x00000000000079c5 */ /* 0x000fd20000000000 */
        /* <DEDUP_REMOVED lines=18> */
.L_x_12133:
[----:B------:R-:W-:Y:S05]  /*13490*/  BSYNC B0 ;  /* 0x0000000000007941 */ /* 0x000fea0003800000 */
.L_x_12132:
        /* <DEDUP_REMOVED lines=10> */
[----:B------:R-:W0:Y:S04]  /*13540*/  LDL.64 R4, [R1+0x140] ;  /* 0x0001400001047983 */ /* 0x000e280000100a00 */
[----:B------:R-:W2:Y:S04]  /*13550*/  LDL R116, [R1+0x1f0] ;  /* 0x0001f00001747983 */ /* 0x000ea80000100800 */
[----:B------:R-:W3:Y:S04]  /*13560*/  LDL.64 R80, [R1+0x1e0] ;  /* 0x0001e00001507983 */ /* 0x000ee80000100a00 */
[----:B------:R-:W4:Y:S04]  /*13570*/  LDL.64 R82, [R1+0x3f0] ;  /* 0x0003f00001527983 */ /* 0x000f280000100a00 */
[----:B0-----:R-:W2:Y:S04]  /*13580*/  LD.E R9, desc[UR42][R4.64] ;  /* 0x0000002a04097980 */ /* 0x001ea8000c101900 */
[----:B------:R-:W3:Y:S01]  /*13590*/  LDL.64 R4, [R1+0x1d0] ;  /* 0x0001d00001047983 */ /* 0x000ee20000100a00 */
[-C--:B--2---:R-:W-:Y:S01]  /*135a0*/  FMUL.FTZ R10, R24, R9.reuse ;  /* 0x00000009180a7220 */ /* 0x084fe20000410000 */
        /* <DEDUP_REMOVED lines=22> */
[----:B---3--:R-:W-:Y:S01]  /*13710*/  FMNMX.FTZ R11, R10, R4, !PT ;  /* 0x000000040a0b7209 */ /* 0x008fe20007810000 */
[-C--:B------:R-:W-:Y:S01]  /*13720*/  FMUL.FTZ R20, R30, R9.reuse ;  /* 0x000000091e147220 */ /* 0x080fe20000410000 */
[-C--:B------:R-:W-:Y:S01]  /*13730*/  FMUL.FTZ R96, R46, R9.reuse ;  /* 0x000000092e607220 */ /* 0x080fe20000410000 */
[-C--:B------:R-:W-:Y:S01]  /*13740*/  FMUL.FTZ R46, R56, R9.reuse ;  /* 0x00000009382e7220 */ /* 0x080fe20000410000 */
[-C--:B------:R-:W-:Y:S01]  /*13750*/  FMUL.FTZ R14, R31, R9.reuse ;  /* 0x000000091f0e7220 */ /* 0x080fe20000410000 */
[-C--:B------:R-:W-:Y:S01]  /*13760*/  FMUL.FTZ R176, R57, R9.reuse ;  /* 0x0000000939b07220 */ /* 0x080fe20000410000 */
[----:B------:R-:W-:Y:S01]  /*13770*/  FMUL.FTZ R7, R34, R9 ;  /* 0x0000000922077220 */ /* 0x000fe20000410000 */
        /* <DEDUP_REMOVED lines=29> */
[----:B------:R-:W-:Y:S01]  /*13950*/  FMUL.FTZ R115, R71, R9 ;  /* 0x0000000947737220 */ /* 0x000fe20000410000 */
[----:B------:R-:W3:Y:S02]  /*13960*/  LDL.64 R60, [R1+0x300] ;  /* 0x00030000013c7983 */ /* 0x000ee40000100a00 */
[----:B------:R-:W0:Y:S01]  /*13970*/  MUFU.TANH R78, R78 ;  /* 0x0000004e004e7308 */ /* 0x000e220000002400 */
[----:B-1----:R-:W-:Y:S01]  /*13980*/  FMNMX.FTZ R11, R76, R11, !PT ;  /* 0x0000000b4c0b7209 */ /* 0x002fe20007810000 */
[----:B------:R-:W4:Y:S04]  /*13990*/  LDL.64 R70, [R1+0x230] ;  /* 0x0002300001467983 */ /* 0x000f280000100a00 */
[----:B------:R-:W3:Y:S02]  /*139a0*/  LDL.64 R62, [R1+0x310] ;  /* 0x00031000013e7983 */ /* 0x000ee40000100a00 */
[----:B------:R-:W1:Y:S01]  /*139b0*/  MUFU.TANH R38, R38 ;  /* 0x0000002600267308 */ /* 0x000e620000002400 */
[----:B--2---:R-:W-:Y:S01]  /*139c0*/  FMNMX.FTZ R11, R36, R11, !PT ;  /* 0x0000000b240b7209 */ /* 0x004fe20007810000 */
[----:B------:R-:W2:Y:S04]  /*139d0*/  LDL.64 R56, [R1+0x320] ;  /* 0x0003200001387983 */ /* 0x000ea80000100a00 */
[----:B------:R-:W2:Y:S02]  /*139e0*/  LDL.64 R54, [R1+0x330] ;  /* 0x0003300001367983 */ /* 0x000ea40000100a00 */
[----:B------:R-:W1:Y:S01]  /*139f0*/  MUFU.TANH R40, R40 ;  /* 0x0000002800287308 */ /* 0x000e620000002400 */
[----:B0-----:R-:W-:Y:S01]  /*13a00*/  FMNMX.FTZ R11, R78, R11, !PT ;  /* 0x0000000b4e0b7209 */ /* 0x001fe20007810000 */
[----:B------:R-:W2:Y:S06]  /*13a10*/  LDL.64 R58, [R1+0x340] ;  /* 0x00034000013a7983 */ /* 0x000eac0000100a00 */
        /* <DEDUP_REMOVED lines=51> */
[----:B------:R-:W-:-:S05]  /*13d50*/  FMNMX.FTZ R8, R28, R13, !PT ;  /* 0x0000000d1c087209 */ /* 0x000fca0007810000 */
[----:B------:R-:W1:Y:S02]  /*13d60*/  SHFL.BFLY PT, R13, R8, 0x2, 0x1f ;  /* 0x0c401f00080d7f89 */ /* 0x000e6400000e0000 */
[----:B------:R-:W1:Y:S01]  /*13d70*/  MUFU.TANH R98, R98 ;  /* 0x0000006200627308 */ /* 0x000e620000002400 */
[----:B0-----:R-:W-:-:S07]  /*13d80*/  FMNMX.FTZ R26, R96, R11, !PT ;  /* 0x0000000b601a7209 */ /* 0x001fce0007810000 */
[----:B------:R-:W0:Y:S01]  /*13d90*/  MUFU.TANH R106, R106 ;  /* 0x0000006a006a7308 */ /* 0x000e220000002400 */
[----:B-1----:R-:W-:-:S07]  /*13da0*/  FMNMX.FTZ R11, R97, R26, !PT ;  /* 0x0000001a610b7209 */ /* 0x002fce0007810000 */
[----:B------:R-:W1:Y:S01]  /*13db0*/  MUFU.TANH R107, R107 ;  /* 0x0000006b006b7308 */ /* 0x000e620000002400 */
[----:B------:R-:W-:Y:S02]  /*13dc0*/  FMNMX.FTZ R11, R98, R11, !PT ;  /* 0x0000000b620b7209 */ /* 0x000fe40007810000 */
[----:B------:R-:W-:-:S05]  /*13dd0*/  FMNMX.FTZ R13, R8, R13, !PT ;  /* 0x0000000d080d7209 */ /* 0x000fca0007810000 */
[----:B------:R-:W1:Y:S01]  /*13de0*/  MUFU.TANH R108, R108 ;  /* 0x0000006c006c7308 */ /* 0x000e620000002400 */
[----:B0-----:R-:W-:Y:S01]  /*13df0*/  FMNMX.FTZ R26, R106, R11, !PT ;  /* 0x0000000b6a1a7209 */ /* 0x001fe20007810000 */
[----:B------:R-:W0:Y:S06]  /*13e00*/  SHFL.BFLY PT, R50, R13, 0x1, 0x1f ;  /* 0x0c201f000d327f89 */ /* 0x000e2c00000e0000 */
[----:B------:R-:W0:Y:S01]  /*13e10*/  MUFU.TANH R109, R109 ;  /* 0x0000006d006d7308 */ /* 0x000e220000002400 */
[----:B-1----:R-:W-:-:S07]  /*13e20*/  FMNMX.FTZ R11, R107, R26, !PT ;  /* 0x0000001a6b0b7209 */ /* 0x002fce0007810000 */
[----:B------:R-:W1:Y:S01]  /*13e30*/  MUFU.TANH R110, R110 ;  /* 0x0000006e006e7308 */ /* 0x000e620000002400 */
[----:B------:R-:W-:-:S07]  /*13e40*/  FMNMX.FTZ R26, R108, R11, !PT ;  /* 0x0000000b6c1a7209 */ /* 0x000fce0007810000 */
[----:B------:R-:W4:Y:S01]  /*13e50*/  MUFU.TANH R111, R111 ;  /* 0x0000006f006f7308 */ /* 0x000f220000002400 */
[----:B0-----:R-:W-:-:S07]  /*13e60*/  FMNMX.FTZ R11, R109, R26, !PT ;  /* 0x0000001a6d0b7209 */ /* 0x001fce0007810000 */
[----:B------:R-:W0:Y:S01]  /*13e70*/  MUFU.TANH R112, R112 ;  /* 0x0000007000707308 */ /* 0x000e220000002400 */
[----:B-1----:R-:W-:-:S07]  /*13e80*/  FMNMX.FTZ R26, R110, R11, !PT ;  /* 0x0000000b6e1a7209 */ /* 0x002fce0007810000 */
[----:B------:R-:W1:Y:S01]  /*13e90*/  MUFU.TANH R66, R66 ;  /* 0x0000004200427308 */ /* 0x000e620000002400 */
[----:B----4-:R-:W-:-:S07]  /*13ea0*/  FMNMX.FTZ R9, R111, R26, !PT ;  /* 0x0000001a6f097209 */ /* 0x010fce0007810000 */
[----:B------:R-:W4:Y:S01]  /*13eb0*/  MUFU.TANH R113, R113 ;  /* 0x0000007100717308 */ /* 0x000f220000002400 */
[----:B0-----:R-:W-:-:S07]  /*13ec0*/  FMNMX.FTZ R9, R112, R9, !PT ;  /* 0x0000000970097209 */ /* 0x001fce0007810000 */
[----:B------:R-:W0:Y:S01]  /*13ed0*/  MUFU.TANH R114, R114 ;  /* 0x0000007200727308 */ /* 0x000e220000002400 */
[----:B-1----:R-:W-:-:S07]  /*13ee0*/  FMNMX.FTZ R26, R66, R9, !PT ;  /* 0x00000009421a7209 */ /* 0x002fce0007810000 */
[----:B------:R-:W1:Y:S01]  /*13ef0*/  MUFU.TANH R115, R115 ;  /* 0x0000007300737308 */ /* 0x000e620000002400 */
[----:B----4-:R-:W-:-:S04]  /*13f00*/  FMNMX.FTZ R9, R113, R26, !PT ;  /* 0x0000001a71097209 */ /* 0x010fc80007810000 */
[----:B0-----:R-:W-:-:S04]  /*13f10*/  FMNMX.FTZ R26, R114, R9, !PT ;  /* 0x00000009721a7209 */ /* 0x001fc80007810000 */
[----:B-1----:R-:W-:Y:S02]  /*13f20*/  FMNMX.FTZ R9, R115, R26, !PT ;  /* 0x0000001a73097209 */ /* 0x002fe40007810000 */
[----:B------:R-:W-:Y:S02]  /*13f30*/  FMNMX.FTZ R26, R13, R50, !PT ;  /* 0x000000320d1a7209 */ /* 0x000fe40007810000 */
[----:B------:R-:W4:Y:S04]  /*13f40*/  LDL.64 R50, [R1+0x220] ;  /* 0x0002200001327983 */ /* 0x000f280000100a00 */
[----:B------:R0:W-:Y:S04]  /*13f50*/  STL.64 [R1+0x1d0], R8 ;  /* 0x0001d00801007387 */ /* 0x0001e80000100a00 */
[----:B------:R1:W-:Y:S04]  /*13f60*/  STL [R1+0x1d0], R26 ;  /* 0x0001d01a01007387 */ /* 0x0003e80000100800 */
[----:B------:R-:W3:Y:S04]  /*13f70*/  LDL R21, [R1+0x1d0] ;  /* 0x0001d00001157983 */ /* 0x000ee80000100800 */
[----:B------:R-:W2:Y:S04]  /*13f80*/  LDL R25, [R1+0x1d4] ;  /* 0x0001d40001197983 */ /* 0x000ea80000100800 */
[----:B0-----:R-:W4:Y:S04]  /*13f90*/  LDL.64 R8, [R1+0x3f8] ;  /* 0x0003f80001087983 */ /* 0x001f280000100a00 */
[----:B-1----:R-:W4:Y:S01]  /*13fa0*/  LDL.64 R26, [R1+0x280] ;  /* 0x00028000011a7983 */ /* 0x002f220000100a00 */
[----:B---3--:R-:W-:-:S03]  /*13fb0*/  FADD.FTZ R11, R4, -R21 ;  /* 0x80000015040b7221 */ /* 0x008fc60000010000 */
[----:B--2---:R-:W0:Y:S02]  /*13fc0*/  SHFL.BFLY PT, R4, R25, 0x2, 0x1f ;  /* 0x0c401f0019047f89 */ /* 0x004e2400000e0000 */
[----:B0-----:R-:W-:-:S05]  /*13fd0*/  FMNMX.FTZ R4, R4, R25, !PT ;  /* 0x0000001904047209 */ /* 0x001fca0007810000 */
[----:B------:R-:W0:Y:S01]  /*13fe0*/  SHFL.BFLY PT, R25, R4, 0x1, 0x1f ;  /* 0x0c201f0004197f89 */ /* 0x000e2200000e0000 */
[----:B------:R-:W-:Y:S01]  /*13ff0*/  FMUL.FTZ R11, R11, R116 ;  /* 0x000000740b0b7220 */ /* 0x000fe20000410000 */
[----:B------:R-:W-:-:S03]  /*14000*/  FMUL.FTZ R21, R116, R21 ;  /* 0x0000001574157220 */ /* 0x000fc60000410000 */
[----:B------:R1:W-:Y:S01]  /*14010*/  MUFU.EX2 R86, R11 ;  /* 0x0000000b00567308 */ /* 0x0003e20000000800 */
[-CC-:B------:R-:W-:Y:S01]  /*14020*/  FFMA.FTZ R156, R10, R116.reuse, -R21.reuse ;  /* 0x000000740a9c7223 */ /* 0x180fe20000010815 */
[-CC-:B------:R-:W-:Y:S01]  /*14030*/  FFMA.FTZ R91, R12, R116.reuse, -R21.reuse ;  /* 0x000000740c5b7223 */ /* 0x180fe20000010815 */
[-CC-:B------:R-:W-:Y:S01]  /*14040*/  FFMA.FTZ R158, R24, R116.reuse, -R21.reuse ;  /* 0x00000074189e7223 */ /* 0x180fe20000010815 */
[-CC-:B------:R-:W-:Y:S01]  /*14050*/  FFMA.FTZ R105, R72, R116.reuse, -R21.reuse ;  /* 0x0000007448697223 */ /* 0x180fe20000010815 */
[-CC-:B------:R-:W-:Y:S01]  /*14060*/  FFMA.FTZ R104, R74, R116.reuse, -R21.reuse ;  /* 0x000000744a687223 */ /* 0x180fe20000010815 */
[----:B0-----:R-:W-:Y:S01]  /*14070*/  FMNMX.FTZ R92, R4, R25, !PT ;  /* 0x00000019045c7209 */ /* 0x001fe20007810000 */
[-CC-:B------:R-:W-:Y:S01]  /*14080*/  FFMA.FTZ R164, R76, R116.reuse, -R21.reuse ;  /* 0x000000744ca47223 */ /* 0x180fe20000010815 */
[-CC-:B------:R-:W-:Y:S01]  /*14090*/  FFMA.FTZ R166, R36, R116.reuse, -R21.reuse ;  /* 0x0000007424a67223 */ /* 0x180fe20000010815 */
[-CC-:B------:R-:W-:Y:S01]  /*140a0*/  FFMA.FTZ R103, R78, R116.reuse, -R21.reuse ;  /* 0x000000744e677223 */ /* 0x180fe20000010815 */
[-CC-:B------:R-:W-:Y:S01]  /*140b0*/  FFMA.FTZ R102, R38, R116.reuse, -R21.reuse ;  /* 0x0000007426667223 */ /* 0x180fe20000010815 */
[----:B------:R-:W-:Y:S01]  /*140c0*/  FADD.FTZ R5, R5, -R92 ;  /* 0x8000005c05057221 */ /* 0x000fe20000010000 */
[-CC-:B------:R-:W-:Y:S01]  /*140d0*/  FFMA.FTZ R168, R40, R116.reuse, -R21.reuse ;  /* 0x0000007428a87223 */ /* 0x180fe20000010815 */
[-CC-:B------:R-:W-:Y:S01]  /*140e0*/  FFMA.FTZ R100, R44, R116.reuse, -R21.reuse ;  /* 0x000000742c647223 */ /* 0x180fe20000010815 */
[-CC-:B------:R-:W-:Y:S01]  /*140f0*/  FFMA.FTZ R170, R170, R116.reuse, -R21.reuse ;  /* 0x00000074aaaa7223 */ /* 0x180fe20000010815 */
[----:B------:R-:W-:Y:S01]  /*14100*/  FMUL.FTZ R93, R116, R5 ;  /* 0x00000005745d7220 */ /* 0x000fe20000410000 */
        /* <DEDUP_REMOVED lines=16> */
[----:B-1----:R-:W2:Y:S04]  /*14210*/  LDL.64 R10, [R1+0x200] ;  /* 0x00020000010a7983 */ /* 0x002ea80000100a00 */
        /* <DEDUP_REMOVED lines=18> */
[----:B------:R-:W3:Y:S01]  /*14340*/  LDL.64 R20, [R1+0x3b0] ;  /* 0x0003b00001147983 */ /* 0x000ee20000100a00 */
        /* <DEDUP_REMOVED lines=21> */
[----:B------:R-:W3:Y:S04]  /*144a0*/  LDL.64 R84, [R1+0x3c0] ;  /* 0x0003c00001547983 */ /* 0x000ee80000100a00 */
[----:B------:R-:W3:Y:S04]  /*144b0*/  LDL.64 R6, [R1+0x3d0] ;  /* 0x0003d00001067983 */ /* 0x000ee80000100a00 */
[----:B------:R-:W3:Y:S01]  /*144c0*/  LDL.64 R4, [R1+0x3e0] ;  /* 0x0003e00001047983 */ /* 0x000ee20000100a00 */
[----:B------:R-:W-:Y:S08]  /*144d0*/  MUFU.EX2 R93, R93 ;  /* 0x0000005d005d7308 */ /* 0x000ff00000000800 */
[----:B------:R-:W0:Y:S08]  /*144e0*/  MUFU.EX2 R90, R90 ;  /* 0x0000005a005a7308 */ /* 0x000e300000000800 */
[----:B------:R-:W1:Y:S08]  /*144f0*/  MUFU.EX2 R156, R156 ;  /* 0x0000009c009c7308 */ /* 0x000e700000000800 */
[----:B------:R-:W4:Y:S08]  /*14500*/  MUFU.EX2 R157, R157 ;  /* 0x0000009d009d7308 */ /* 0x000f300000000800 */
[----:B------:R-:W4:Y:S08]  /*14510*/  MUFU.EX2 R91, R91 ;  /* 0x0000005b005b7308 */ /* 0x000f300000000800 */
[----:B------:R-:W4:Y:S08]  /*14520*/  MUFU.EX2 R159, R159 ;  /* 0x0000009f009f7308 */ /* 0x000f300000000800 */
[----:B------:R-:W4:Y:S01]  /*14530*/  MUFU.EX2 R158, R158 ;  /* 0x0000009e009e7308 */ /* 0x000f220000000800 */
[----:B0-----:R-:W-:Y:S01]  /*14540*/  FFMA.FTZ R66, R81, R93, R90 ;  /* 0x0000005d51427223 */ /* 0x001fe2000001005a */
[----:B-1----:R-:W-:-:S06]  /*14550*/  FFMA.FTZ R80, R86, R80, R156 ;  /* 0x0000005056507223 */ /* 0x002fcc000001009c */
[----:B------:R-:W0:Y:S08]  /*14560*/  MUFU.EX2 R89, R89 ;  /* 0x0000005900597308 */ /* 0x000e300000000800 */
[----:B------:R-:W1:Y:S01]  /*14570*/  MUFU.EX2 R105, R105 ;  /* 0x0000006900697308 */ /* 0x000e620000000800 */
[----:B----4-:R-:W-:Y:S01]  /*14580*/  FADD.FTZ R66, R157, R66 ;  /* 0x000000429d427221 */ /* 0x010fe20000010000 */
[----:B------:R-:W-:-:S06]  /*14590*/  FADD.FTZ R81, R91, R80 ;  /* 0x000000505b517221 */ /* 0x000fcc0000010000 */
[----:B------:R-:W4:Y:S08]  /*145a0*/  MUFU.EX2 R88, R88 ;  /* 0x0000005800587308 */ /* 0x000f300000000800 */
[----:B------:R-:W4:Y:S01]  /*145b0*/  MUFU.EX2 R104, R104 ;  /* 0x0000006800687308 */ /* 0x000f220000000800 */
[----:B------:R-:W-:Y:S01]  /*145c0*/  FADD.FTZ R106, R159, R66 ;  /* 0x000000429f6a7221 */ /* 0x000fe20000010000 */
[----:B------:R-:W-:-:S06]  /*145d0*/  FADD.FTZ R80, R158, R81 ;  /* 0x000000519e507221 */ /* 0x000fcc0000010000 */
[----:B------:R-:W4:Y:S08]  /*145e0*/  MUFU.EX2 R165, R165 ;  /* 0x000000a500a57308 */ /* 0x000f300000000800 */
[----:B------:R-:W4:Y:S01]  /*145f0*/  MUFU.EX2 R164, R164 ;  /* 0x000000a400a47308 */ /* 0x000f220000000800 */
[----:B0-----:R-:W-:Y:S01]  /*14600*/  FADD.FTZ R87, R89, R106 ;  /* 0x0000006a59577221 */ /* 0x001fe20000010000 */
[----:B-1----:R-:W-:-:S06]  /*14610*/  FADD.FTZ R81, R105, R80 ;  /* 0x0000005069517221 */ /* 0x002fcc0000010000 */
[----:B------:R-:W0:Y:S08]  /*14620*/  MUFU.EX2 R167, R167 ;  /* 0x000000a700a77308 */ /* 0x000e300000000800 */
[----:B------:R-:W1:Y:S01]  /*14630*/  MUFU.EX2 R166, R166 ;  /* 0x000000a600a67308 */ /* 0x000e620000000800 */
[----:B----4-:R-:W-:Y:S01]  /*14640*/  FADD.FTZ R80, R88, R87 ;  /* 0x0000005758507221 */ /* 0x010fe20000010000 */
[----:B------:R-:W-:-:S06]  /*14650*/  FADD.FTZ R81, R104, R81 ;  /* 0x0000005168517221 */ /* 0x000fcc0000010000 */
[----:B------:R-:W-:Y:S08]  /*14660*/  MUFU.EX2 R103, R103 ;  /* 0x0000006700677308 */ /* 0x000ff00000000800 */
[----:B------:R-:W4:Y:S01]  /*14670*/  MUFU.EX2 R69, R69 ;  /* 0x0000004500457308 */ /* 0x000f220000000800 */
[----:B------:R-:W-:Y:S01]  /*14680*/  FADD.FTZ R80, R165, R80 ;  /* 0x00000050a5507221 */ /* 0x000fe20000010000 */
[----:B------:R-:W-:-:S06]  /*14690*/  FADD.FTZ R81, R164, R81 ;  /* 0x00000051a4517221 */ /* 0x000fcc0000010000 */
[----:B------:R-:W-:Y:S08]  /*146a0*/  MUFU.EX2 R102, R102 ;  /* 0x0000006600667308 */ /* 0x000ff00000000800 */
[----:B------:R-:W4:Y:S01]  /*146b0*/  MUFU.EX2 R169, R169 ;  /* 0x000000a900a97308 */ /* 0x000f220000000800 */
        /* <DEDUP_REMOVED lines=8> */
[----:B------:R-:W-:Y:S01]  /*14740*/  FADD.FTZ R106, R169, R106 ;  /* 0x0000006aa96a7221 */ /* 0x000fe20000010000 */
[----:B------:R-:W-:-:S06]  /*14750*/  FADD.FTZ R81, R102, R81 ;  /* 0x0000005166517221 */ /* 0x000fcc0000010000 */
[----:B------:R-:W-:Y:S08]  /*14760*/  MUFU.EX2 R170, R170 ;  /* 0x000000aa00aa7308 */ /* 0x000ff00000000800 */
[----:B------:R-:W4:Y:S01]  /*14770*/  MUFU.EX2 R99, R99 ;  /* 0x0000006300637308 */ /* 0x000f220000000800 */
        /* <DEDUP_REMOVED lines=8> */
[----:B----4-:R-:W-:Y:S01]  /*14800*/  FADD.FTZ R106, R99, R106 ;  /* 0x0000006a636a7221 */ /* 0x010fe20000010000 */
        /* <DEDUP_REMOVED lines=37> */
[----:B------:R-:W4:Y:S08]  /*14a60*/  MUFU.EX2 R182, R182 ;  /* 0x000000b600b67308 */ /* 0x000f300000000800 */
[----:B------:R-:W3:Y:S01]  /*14a70*/  MUFU.EX2 R94, R94 ;  /* 0x0000005e005e7308 */ /* 0x000ee20000000800 */
[----:B0-----:R-:W-:Y:S01]  /*14a80*/  FADD.FTZ R106, R95, R106 ;  /* 0x0000006a5f6a7221 */ /* 0x001fe20000010000 */
[----:B------:R-:W-:-:S03]  /*14a90*/  FADD.FTZ R81, R180, R81 ;  /* 0x00000051b4517221 */ /* 0x000fc60000010000 */
[----:B-1----:R-:W-:Y:S01]  /*14aa0*/  FADD.FTZ R107, R183, R106 ;  /* 0x0000006ab76b7221 */ /* 0x002fe20000010000 */
[----:B------:R-:W-:Y:S01]  /*14ab0*/  FADD.FTZ R87, R52, R81 ;  /* 0x0000005134577221 */ /* 0x000fe20000010000 */
[C---:B------:R-:W-:Y:S01]  /*14ac0*/  FMUL.FTZ R71, R86.reuse, R71 ;  /* 0x0000004756477220 */ /* 0x040fe20000410000 */
[----:B------:R-:W-:Y:S01]  /*14ad0*/  FMUL.FTZ R70, R86, R70 ;  /* 0x0000004656467220 */ /* 0x000fe20000410000 */
[C---:B------:R-:W-:Y:S01]  /*14ae0*/  FMUL.FTZ R9, R93.reuse, R9 ;  /* 0x000000095d097220 */ /* 0x040fe20000410000 */
[----:B----4-:R-:W-:Y:S01]  /*14af0*/  FADD.FTZ R80, R182, R87 ;  /* 0x00000057b6507221 */ /* 0x010fe20000010000 */
[----:B------:R-:W-:Y:S01]  /*14b00*/  FMUL.FTZ R8, R93, R8 ;  /* 0x000000085d087220 */ /* 0x000fe20000410000 */
[C---:B--2---:R-:W-:Y:S01]  /*14b10*/  FMUL.FTZ R11, R86.reuse, R11 ;  /* 0x0000000b560b7220 */ /* 0x044fe20000410000 */
[C---:B------:R-:W-:Y:S01]  /*14b20*/  FMUL.FTZ R10, R86.reuse, R10 ;  /* 0x0000000a560a7220 */ /* 0x040fe20000410000 */
[C---:B---3--:R-:W-:Y:S01]  /*14b30*/  FMUL.FTZ R13, R86.reuse, R13 ;  /* 0x0000000d560d7220 */ /* 0x048fe20000410000 */
[C---:B------:R-:W-:Y:S01]  /*14b40*/  FMUL.FTZ R12, R86.reuse, R12 ;  /* 0x0000000c560c7220 */ /* 0x040fe20000410000 */
[----:B------:R-:W-:Y:S01]  /*14b50*/  FMUL.FTZ R51, R86, R51 ;  /* 0x0000003356337220 */ /* 0x000fe20000410000 */
[----:B------:R-:W-:Y:S01]  /*14b60*/  FADD.FTZ R81, R94, R107 ;  /* 0x0000006b5e517221 */ /* 0x000fe20000010000 */
[----:B------:R-:W-:Y:S01]  /*14b70*/  STL.64 [R1+0x230], R70 ;  /* 0x0002304601007387 */ /* 0x000fe20000100a00 */
        /* <DEDUP_REMOVED lines=53> */
[----:B------:R0:W-:Y:S04]  /*14ed0*/  STL.64 [R1+0x3f8], R8 ;  /* 0x0003f80801007387 */ /* 0x0001e80000100a00 */
[----:B------:R1:W-:Y:S04]  /*14ee0*/  STL.64 [R1+0x200], R10 ;  /* 0x0002000a01007387 */ /* 0x0003e80000100a00 */
        /* <DEDUP_REMOVED lines=23> */
[----:B------:R-:W-:Y:S04]  /*15060*/  STL.64 [R1+0x390], R70 ;  /* 0x0003904601007387 */ /* 0x000fe80000100a00 */
[----:B------:R4:W-:Y:S04]  /*15070*/  STL.64 [R1+0x3a0], R14 ;  /* 0x0003a00e01007387 */ /* 0x0009e80000100a00 */
[----:B------:R4:W-:Y:S04]  /*15080*/  STL.64 [R1+0x3b0], R20 ;  /* 0x0003b01401007387 */ /* 0x0009e80000100a00 */
[----:B0-----:R-:W4:Y:S04]  /*15090*/  LDL.64 R8, [R1+0x208] ;  /* 0x0002080001087983 */ /* 0x001f280000100a00 */
[----:B-1----:R-:W4:Y:S04]  /*150a0*/  LDL.64 R10, [R1+0x218] ;  /* 0x00021800010a7983 */ /* 0x002f280000100a00 */
[----:B--2---:R-:W2:Y:S04]  /*150b0*/  LDL.64 R12, [R1+0x228] ;  /* 0x00022800010c7983 */ /* 0x004ea80000100a00 */
        /* <DEDUP_REMOVED lines=29> */
[C---:B------:R-:W-:Y:S01]  /*15290*/  FMUL.FTZ R85, R86.reuse, R85 ;  /* 0x0000005556557220 */ /* 0x040fe20000410000 */
[C---:B------:R-:W-:Y:S01]  /*152a0*/  FMUL.FTZ R84, R86.reuse, R84 ;  /* 0x0000005456547220 */ /* 0x040fe20000410000 */
[C---:B------:R-:W-:Y:S01]  /*152b0*/  FMUL.FTZ R7, R86.reuse, R7 ;  /* 0x0000000756077220 */ /* 0x040fe20000410000 */
[C---:B------:R-:W-:Y:S01]  /*152c0*/  FMUL.FTZ R6, R86.reuse, R6 ;  /* 0x0000000656067220 */ /* 0x040fe20000410000 */
[C---:B------:R-:W-:Y:S01]  /*152d0*/  FMUL.FTZ R87, R86.reuse, R5 ;  /* 0x0000000556577220 */ /* 0x040fe20000410000 */
[----:B------:R-:W-:-:S02]  /*152e0*/  FMUL.FTZ R86, R86, R4 ;  /* 0x0000000456567220 */ /* 0x000fc40000410000 */
[----:B------:R0:W5:Y:S04]  /*152f0*/  LDL.64 R4, [R1+0x1c0] ;  /* 0x0001c00001047983 */ /* 0x0001680000100a00 */
[----:B------:R0:W-:Y:S04]  /*15300*/  STL.64 [R1+0x3c0], R84 ;  /* 0x0003c05401007387 */ /* 0x0001e80000100a00 */
[----:B------:R0:W-:Y:S04]  /*15310*/  STL.64 [R1+0x3d0], R6 ;  /* 0x0003d00601007387 */ /* 0x0001e80000100a00 */
[----:B------:R0:W-:Y:S04]  /*15320*/  STL.64 [R1+0x3e0], R86 ;  /* 0x0003e05601007387 */ /* 0x0001e80000100a00 */
[----:B------:R0:W-:Y:S01]  /*15330*/  STL [R1+0x1d4], R92 ;  /* 0x0001d45c01007387 */ /* 0x0001e20000100800 */
        /* <DEDUP_REMOVED lines=29> */
[C---:B--2---:R-:W-:Y:S01]  /*15510*/  FMUL.FTZ R13, R93.reuse, R13 ;  /* 0x0000000d5d0d7220 */ /* 0x044fe20000410000 */
        /* <DEDUP_REMOVED lines=89> */
[----:B------:R-:W-:-:S13]  /*15ab0*/  ISETP.NE.AND P1, PT, R106, 0x3, PT ;  /* 0x000000036a00780c */ /* 0x000fda0003f25270 */
[----:B0-----:R-:W-:Y:S05]  /*15ac0*/  @!P1 BRA `(.L_x_12135) ;  /* 0x0000000000049947 */ /* 0x001fea0003800000 */
[----:B------:R-:W-:Y:S01]  /*15ad0*/  BPT.TRAP 0x1 ;  /* 0x000000040000795c */ /* 0x000fe20000300000 */
.L_x_12135:
[----:B------:R-:W-:Y:S05]  /*15ae0*/  BSYNC B0 ;  /* 0x0000000000007941 */ /* 0x000fea0003800000 */
.L_x_12134:
        /* <DEDUP_REMOVED lines=8> */
.L_x_12137:
[----:B------:R-:W-:Y:S05]  /*15b70*/  BSYNC B0 ;  /* 0x0000000000007941 */ /* 0x000fea0003800000 */
.L_x_12136:
[----:B------:R-:W-:Y:S04]  /*15b80*/  BSSY B0, `(.L_x_12138) ;  /* 0x0000004000007945 */ /* 0x000fe80003800000 */
[----:B-1----:R-:W-:Y:S05]  /*15b90*/  @P0 BRA `(.L_x_12139) ;  /* 0x0000000000080947 */ /* 0x002fea0003800000 */
[----:B------:R-:W1:Y:S02]  /*15ba0*/  SYNCS.PHASECHK.TRANS64.TRYWAIT P0, [R4+URZ], R5 ;  /* 0x00000005040075a7 */ /* 0x000e64000800017f */
[----:B-1----:R-:W-:Y:S05]  /*15bb0*/  @!P0 BRA `(.L_x_12140) ;  /* 0x0000019c00c88947 */ /* 0x002fea0003800000 */
.L_x_12139:
[----:B------:R-:W-:Y:S05]  /*15bc0*/  BSYNC B0 ;  /* 0x0000000000007941 */ /* 0x000fea0003800000 */
.L_x_12138:
[----:B------:R-:W2:Y:S01]  /*15bd0*/  S2R R137, SR_TID.X ;  /* 0x0000000000897919 */ /* 0x000ea20000002100 */
[----:B------:R-:W3:Y:S04]  /*15be0*/  LDL R6, [R1+0x200] ;  /* 0x0002000001067983 */ /* 0x000ee80000100800 */
[----:B------:R-:W4:Y:S04]  /*15bf0*/  LDL R7, [R1+0x204] ;  /* 0x0002040001077983 */ /* 0x000f280000100800 */
[----:B------:R-:W4:Y:S04]  /*15c00*/  LDL R8, [R1+0x208] ;  /* 0x0002080001087983 */ /* 0x000f280000100800 */
[----:B------:R-:W4:Y:S04]  /*15c10*/  LDL R9, [R1+0x20c] ;  /* 0x00020c0001097983 */ /* 0x000f280000100800 */
[----:B------:R-:W4:Y:S04]  /*15c20*/  LDL R10, [R1+0x210] ;  /* 0x00021000010a7983 */ /* 0x000f280000100800 */
[----:B------:R-:W4:Y:S04]  /*15c30*/  LDL R11, [R1+0x214] ;  /* 0x00021400010b7983 */ /* 0x000f280000100800 */
[----:B------:R-:W4:Y:S01]  /*15c40*/  LDL R12, [R1+0x218] ;  /* 0x00021800010c7983 */ /* 0x000f220000100800 */
[----:B--2---:R-:W-:-:S03]  /*15c50*/  SHF.R.U32.HI R140, RZ, 0x7, R137 ;  /* 0x00000007ff8c7819 */ /* 0x004fc60000011689 */
        /* <DEDUP_REMOVED lines=121> */
[----:B01----:R-:W-:Y:S01]  /*163f0*/  VIADD R4, R140, 0x8 ;  /* 0x000000088c047836 */ /* 0x003fe20000000000 */
[----:B------:R-:W-:Y:S05]  /*16400*/  WARPSYNC.ALL ;  /* 0x0000000000007948 */ /* 0x000fea0003800000 */
[----:B------:R0:W-:Y:S01]  /*16410*/  BAR.SYNC.DEFER_BLOCKING R4, 0x100 ;  /* 0x000400040000751d */ /* 0x0001e20000010000 */
[----:B------:R-:W-:-:S02]  /*16420*/  IMAD.U32 R5, RZ, RZ, UR45 ;  /* 0x0000002dff057e24 */ /* 0x000fc4000f8e00ff */
[----:B0-----:R-:W-:-:S06]  /*16430*/  IMAD.U32 R4, RZ, RZ, UR44 ;  /* 0x0000002cff047e24 */ /* 0x001fcc000f8e00ff */
[----:B------:R-:W2:Y:S04]  /*16440*/  LD.E.64 R4, desc[UR42][R4.64+0x80] ;  /* 0x0000802a04047980 */ /* 0x000ea8000c101b00 */
[----:B---3--:R0:W-:Y:S04]  /*16450*/  STL [R1+0x200], R6 ;  /* 0x0002000601007387 */ /* 0x0081e80000100800 */
[----:B----4-:R1:W-:Y:S04]  /*16460*/  STL [R1+0x204], R7 ;  /* 0x0002040701007387 */ /* 0x0103e80000100800 */
[----:B------:R-:W-:Y:S04]  /*16470*/  STL [R1+0x208], R8 ;  /* 0x0002080801007387 */ /* 0x000fe80000100800 */
[----:B0-----:R-:W3:Y:S04]  /*16480*/  LDL R6, [R1+0x68] ;  /* 0x0000680001067983 */ /* 0x001ee80000100800 */
[----:B-1----:R-:W4:Y:S04]  /*16490*/  LDL R7, [R1+0x1c0] ;  /* 0x0001c00001077983 */ /* 0x002f280000100800 */
        /* <DEDUP_REMOVED lines=660> */
.L_x_12142:
[----:B------:R-:W-:Y:S05]  /*18de0*/  BSYNC B0 ;  /* 0x0000000000007941 */ /* 0x000fea0003800000 */
.L_x_12141:
        /* <DEDUP_REMOVED lines=9> */
.L_x_12124:
[----:B------:R-:W-:-:S13]  /*18e80*/  ISETP.GE.AND P0, PT, R0, R198, PT ;  /* 0x000000c60000720c */ /* 0x000fda0003f06270 */
[----:B------:R-:W-:Y:S05]  /*18e90*/  @!P0 BRA `(.L_x_12144) ;  /* 0x0000007400088947 */ /* 0x000fea0003800000 */
.L_x_12173:
[----:B------:R-:W2:Y:S04]  /*18ea0*/  LDL R4, [R1+0x1c0] ;  /* 0x0001c00001047983 */ /* 0x000ea80000100800 */
[----:B-1----:R-:W3:Y:S01]  /*18eb0*/  LDL R2, [R1+0x1c8] ;  /* 0x0001c80001027983 */ /* 0x002ee20000100800 */
[----:B--2---:R-:W-:-:S05]  /*18ec0*/  VIADD R4, R4, 0x1 ;  /* 0x0000000104047836 */ /* 0x004fca0000000000 */
[----:B------:R-:W-:-:S13]  /*18ed0*/  ISETP.NE.AND P0, PT, R4, 0x2, PT ;  /* 0x000000020400780c */ /* 0x000fda0003f05270 */
[----:B------:R1:W5:Y:S04]  /*18ee0*/  @P0 LDL R6, [R1+0x1c4] ;  /* 0x0001c40001060983 */ /* 0x0003680000100800 */
[----:B0-----:R-:W2:Y:S01]  /*18ef0*/  @!P0 LDL R3, [R1+0x1c4] ;  /* 0x0001c40001038983 */ /* 0x001ea20000100800 */
        /* <DEDUP_REMOVED lines=11> */
[----:B0-----:R-:W-:Y:S01]  /*18fb0*/  @!P0 IMAD.MOV.U32 R4, RZ, RZ, RZ ;  /* 0x000000ffff048224 */ /* 0x001fe200078e00ff */
[----:B--2---:R-:W-:-:S04]  /*18fc0*/  LOP3.LUT R3, R3, 0x1, RZ, 0xfc, !PT ;  /* 0x0000000103037812 */ /* 0x004fc800078efcff */
[----:B------:R-:W-:-:S13]  /*18fd0*/  ISETP.NE.AND P1, PT, R3, 0x3, PT ;  /* 0x000000030300780c */ /* 0x000fda0003f25270 */
[----:B-1----:R-:W-:Y:S05]  /*18fe0*/  @!P1 BRA `(.L_x_12146) ;  /* 0x0000000000049947 */ /* 0x002fea0003800000 */
[----:B------:R-:W-:Y:S01]  /*18ff0*/  BPT.TRAP 0x1 ;  /* 0x000000040000795c */ /* 0x000fe20000300000 */
.L_x_12146:
[----:B------:R-:W-:Y:S05]  /*19000*/  BSYNC B0 ;  /* 0x0000000000007941 */ /* 0x000fea0003800000 */
.L_x_12145:
[----:B------:R-:W-:Y:S02]  /*19010*/  IMAD.U32 R8, RZ, RZ, UR44 ;  /* 0x0000002cff087e24 */ /* 0x000fe4000f8e00ff */
[----:B------:R-:W-:-:S05]  /*19020*/  IMAD.U32 R9, RZ, RZ, UR45 ;  /* 0x0000002dff097e24 */ /* 0x000fca000f8e00ff */
        /* <DEDUP_REMOVED lines=14> */
.L_x_12148:
[----:B------:R-:W-:Y:S05]  /*19110*/  BSYNC B0 ;  /* 0x0000000000007941 */ /* 0x000fea0003800000 */
.L_x_12147:
        /* <DEDUP_REMOVED lines=10> */
.L_x_12150:
[----:B------:R-:W-:Y:S05]  /*191c0*/  BSYNC B0 ;  /* 0x0000000000007941 */ /* 0x000fea0003800000 */
.L_x_12149:
[----:B-----5:R-:W2:Y:S04]  /*191d0*/  LDL R11, [R1+0x1c0] ;  /* 0x0001c000010b7983 */ /* 0x020ea80000100800 */
[----:B------:R-:W2:Y:S01]  /*191e0*/  LDL.64 R2, [R1+0x78] ;  /* 0x0000780001027983 */ /* 0x000ea20000100a00 */
        /* <DEDUP_REMOVED lines=9> */
[----:B------:R-:W-:-:S04]  /*19280*/  VIADD R10, R2, 0x2 ;  /* 0x00000002020a7836 */ /* 0x000fc80000000000 */
[----:B------:R-:W0:Y:S01]  /*19290*/  S2R R14, SR_TID.X ;  /* 0x00000000000e7919 */ /* 0x000e220000002100 */
[----:B------:R-:W-:Y:S01]  /*192a0*/  IMAD.MOV.U32 R11, RZ, RZ, R3 ;  /* 0x000000ffff0b7224 */ /* 0x000fe200078e0003 */
[----:B------:R1:W-:Y:S01]  /*192b0*/  STL [R1+0x60], RZ ;  /* 0x000060ff01007387 */ /* 0x0003e20000100800 */
[----:B0-----:R-:W-:Y:S02]  /*192c0*/  SHF.R.U32.HI R14, RZ, 0x7, R14 ;  /* 0x00000007ff0e7819 */ /* 0x001fe4000001160e */
[----:B---3--:R-:W-:Y:S02]  /*192d0*/  R2UR UR4, R12 ;  /* 0x000000000c0472ca */ /* 0x008fe400000e0000 */
[----:B------:R-:W-:Y:S01]  /*192e0*/  R2UR UR5, R13 ;  /* 0x000000000d0572ca */ /* 0x000fe200000e0000 */
[----:B----4-:R-:W-:Y:S02]  /*192f0*/  VIADD R4, R4, 0x2 ;  /* 0x0000000204047836 */ /* 0x010fe40000000000 */
[----:B------:R-:W-:-:S02]  /*19300*/  VIADD R6, R6, 0x4 ;  /* 0x0000000406067836 */ /* 0x000fc40000000000 */
        /* <DEDUP_REMOVED lines=12> */
[----:B------:R-:W-:Y:S01]  /*193d0*/  R2UR UR6, R4 ;  /* 0x00000000040672ca */ /* 0x000fe200000e0000 */
[----:B------:R-:W-:Y:S01]  /*193e0*/  IMAD.U32 R4, RZ, RZ, UR44 ;  /* 0x0000002cff047e24 */ /* 0x000fe2000f8e00ff */
[----:B------:R-:W-:Y:S01]  /*193f0*/  R2UR UR7, R5 ;  /* 0x00000000050772ca */ /* 0x000fe200000e0000 */
[----:B------:R-:W-:Y:S01]  /*19400*/  IMAD.U32 R5, RZ, RZ, UR45 ;  /* 0x0000002dff057e24 */ /* 0x000fe2000f8e00ff */
[----:B------:R-:W-:Y:S02]  /*19410*/  R2UR UR4, R6 ;  /* 0x00000000060472ca */ /* 0x000fe400000e0000 */
[----:B------:R-:W-:Y:S02]  /*19420*/  R2UR UR5, R7 ;  /* 0x00000000070572ca */ /* 0x000fe400000e0000 */
[----:B------:R-:W-:Y:S01]  /*19430*/  IADD3 R7, -R14, 0xb, RZ ;  /* 0x0000000b0e077810 */ /* 0x000fe20007ffe1ff */
[----:B------:R-:W-:-:S02]  /*19440*/  WARPGROUP.DEPBAR.LE gsb0, 0x0 ;  /* 0x00008000000079c5 */ /* 0x000fc40000010000 */
[----:B------:R-:W-:-:S08]  /*19450*/  WARPGROUP.ARRIVE ;  /* 0x00000000000079c5 */ /* 0x000fd00000000000 */
        /* <DEDUP_REMOVED lines=22> */
.L_x_12153:
[----:B------:R-:W-:Y:S05]  /*195c0*/  BSYNC B0 ;  /* 0x0000000000007941 */ /* 0x000fea0003800000 */
.L_x_12152:
        /* <DEDUP_REMOVED lines=16> */
[----:B--2---:R-:W0:Y:S04]  /*196d0*/  LD.E R20, desc[UR42][R4.64] ;  /* 0x0000002a04147980 */ /* 0x004e28000c101900 */
[----:B------:R-:W2:Y:S01]  /*196e0*/  LDL.128 R4, [R1+0x110] ;  /* 0x0001100001047983 */ /* 0x000ea20000100c00 */
[----:B---3--:R-:W-:-:S02]  /*196f0*/  ISETP.NE.AND P0, PT, R12, 0x1, PT ;  /* 0x000000010c00780c */ /* 0x008fc40003f05270 */
[----:B----4-:R-:W-:Y:S01]  /*19700*/  ISETP.GE.AND P1, PT, R9, 0x1, PT ;  /* 0x000000010900780c */ /* 0x010fe20003f26270 */
[----:B------:R-:W-:Y:S01]  /*19710*/  BSSY B0, `(.L_x_12154) ;  /* 0x000009e000007945 */ /* 0x000fe20003800000 */
[-C--:B0-----:R-:W-:Y:S01]  /*19720*/  FMUL.FTZ R3, R26, R20.reuse ;  /* 0x000000141a037220 */ /* 0x081fe20000410000 */
[----:B------:R-:W-:Y:S01]  /*19730*/  SHF.R.S32.HI R26, RZ, 0x1f, R73 ;  /* 0x0000001fff1a7819 */ /* 0x000fe20000011449 */
[-C--:B------:R-:W-:Y:S01]  /*19740*/  FMUL.FTZ R121, R34, R20.reuse ;  /* 0x0000001422797220 */ /* 0x080fe20000410000 */
[-C--:B------:R-:W-:Y:S02]  /*19750*/  FMUL.FTZ R125, R30, R20.reuse ;  /* 0x000000141e7d7220 */ /* 0x080fe40000410000 */
[----:B------:R-:W-:Y:S01]  /*19760*/  LEA.HI R34, R26, R73, RZ, 0x7 ;  /* 0x000000491a227211 */ /* 0x000fe200078f38ff */
[----:B------:R-:W-:-:S03]  /*19770*/  FMUL.FTZ R30, R36, R20 ;  /* 0x00000014241e7220 */ /* 0x000fc60000410000 */
[----:B------:R-:W-:Y:S01]  /*19780*/  LOP3.LUT R36, R34, 0xffffff80, RZ, 0xc0, !PT ;  /* 0xffffff8022247812 */ /* 0x000fe200078ec0ff */
[----:B------:R-:W-:-:S04]  /*19790*/  FMUL.FTZ R115, R39, R20 ;  /* 0x0000001427737220 */ /* 0x000fc80000410000 */
[----:B------:R-:W-:Y:S02]  /*197a0*/  IMAD.IADD R36, R73, 0x1, -R36 ;  /* 0x0000000149247824 */ /* 0x000fe400078e0a24 */
[-C--:B------:R-:W-:Y:S01]  /*197b0*/  FMUL.FTZ R123, R31, R20.reuse ;  /* 0x000000141f7b7220 */ /* 0x080fe20000410000 */
[-C--:B------:R-:W-:Y:S02]  /*197c0*/  FMUL.FTZ R31, R41, R20.reuse ;  /* 0x00000014291f7220 */ /* 0x080fe40000410000 */
        /* <DEDUP_REMOVED lines=12> */
[----:B------:R-:W-:Y:S01]  /*19890*/  FMUL.FTZ R113, R42, R20 ;  /* 0x000000142a717220 */ /* 0x000fe20000410000 */
[----:B------:R-:W-:Y:S02]  /*198a0*/  LOP3.LUT R42, R40, 0xfffffffc, RZ, 0xc0, !PT ;  /* 0xfffffffc282a7812 */ /* 0x000fe400078ec0ff */
[----:B------:R-:W-:Y:S01]  /*198b0*/  LEA.HI R40, R37, R38, RZ, 0x3 ;  /* 0x0000002625287211 */ /* 0x000fe200078f18ff */
[----:B------:R-:W-:Y:S01]  /*198c0*/  FMUL.FTZ R101, R43, R20 ;  /* 0x000000142b657220 */ /* 0x000fe20000410000 */
[----:B------:R-:W-:Y:S02]  /*198d0*/  SHF.R.S32.HI R37, RZ, 0x7, R34 ;  /* 0x00000007ff257819 */ /* 0x000fe40000011422 */
[----:B------:R-:W-:Y:S01]  /*198e0*/  LEA.HI R39, R39, R36, RZ, 0x5 ;  /* 0x0000002427277211 */ /* 0x000fe200078f28ff */
        /* <DEDUP_REMOVED lines=52> */
[----:B------:R-:W-:Y:S01]  /*19c30*/  FMUL.FTZ R69, R69, R20 ;  /* 0x0000001445457220 */ /* 0x000fe20000410000 */
[----:B------:R-:W-:Y:S01]  /*19c40*/  IMAD R12, R41, -0x2, R12 ;  /* 0xfffffffe290c7824 */ /* 0x000fe200078e020c */
[----:B------:R-:W1:Y:S01]  /*19c50*/  MUFU.TANH R14, R14 ;  /* 0x0000000e000e7308 */ /* 0x000e620000002400 */
[----:B--2---:R-:W-:-:S03]  /*19c60*/  LOP3.LUT R13, RZ, R6, RZ, 0x33, !PT ;  /* 0x00000006ff0d7212 */ /* 0x004fc600078e33ff */
        /* <DEDUP_REMOVED lines=65> */
.L_x_12157:
[----:B------:R-:W-:-:S13]  /*1a080*/  ISETP.NE.AND P0, PT, R9, 0x1, PT ;  /* 0x000000010900780c */ /* 0x000fda0003f05270 */
[----:B------:R-:W-:-:S05]  /*1a090*/  @P0 IMAD.HI.U32 R12, R8, R10, RZ ;  /* 0x0000000a080c0227 */ /* 0x000fca00078e00ff */
[----:B------:R-:W-:-:S07]  /*1a0a0*/  @P0 SHF.R.U32.HI R8, RZ, R11, R12 ;  /* 0x0000000bff080219 */ /* 0x000fce000001160c */
.L_x_12158:
[----:B------:R-:W-:Y:S05]  /*1a0b0*/  BSYNC B1 ;  /* 0x0000000000017941 */ /* 0x000fea0003800000 */
.L_x_12156:
[----:B------:R-:W-:-:S05]  /*1a0c0*/  IMAD R8, R8, R9, R41 ;  /* 0x0000000908087224 */ /* 0x000fca00078e0229 */
[----:B------:R-:W-:Y:S02]  /*1a0d0*/  VIMNMX R7, R7, R8, !PT ;  /* 0x0000000807077248 */ /* 0x000fe40007fe0100 */
[----:B------:R-:W-:-:S07]  /*1a0e0*/  VIADDMNMX R6, R8, R9, R6, PT ;  /* 0x0000000908067246 */ /* 0x000fce0003800106 */
.L_x_12155:
[----:B------:R-:W-:Y:S05]  /*1a0f0*/  BSYNC B0 ;  /* 0x0000000000007941 */ /* 0x000fea0003800000 */
.L_x_12154:
[C---:B------:R-:W-:Y:S01]  /*1a100*/  ISETP.GE.AND P0, PT, R39.reuse, 0x2, PT ;  /* 0x000000022700780c */ /* 0x040fe20003f06270 */
[----:B------:R-:W0:Y:S01]  /*1a110*/  SHFL.IDX PT, R38, R38, 0x1, 0x1c1f ;  /* 0x003c1f0026267f89 */ /* 0x000e2200000e0000 */
[----:B------:R-:W-:Y:S01]  /*1a120*/  ISETP.GE.AND P4, PT, R39, 0xa, PT ;  /* 0x0000000a2700780c */ /* 0x000fe20003f86270 */
[----:B------:R-:W-:Y:S01]  /*1a130*/  BSSY B0, `(.L_x_12159) ;  /* 0x0000086000007945 */ /* 0x000fe20003800000 */
        /* <DEDUP_REMOVED lines=126> */
.L_x_12162:
[----:B------:R-:W-:-:S13]  /*1a920*/  ISETP.NE.AND P6, PT, R9, 0x1, PT ;  /* 0x000000010900780c */ /* 0x000fda0003fc5270 */
[----:B------:R-:W-:-:S05]  /*1a930*/  @P6 IMAD.HI.U32 R10, R4, R10, RZ ;  /* 0x0000000a040a6227 */ /* 0x000fca00078e00ff */
[----:B------:R-:W-:-:S07]  /*1a940*/  @P6 SHF.R.U32.HI R4, RZ, R11, R10 ;  /* 0x0000000bff046219 */ /* 0x000fce000001160a */
.L_x_12163:
[----:B------:R-:W-:Y:S05]  /*1a950*/  BSYNC B1 ;  /* 0x0000000000017941 */ /* 0x000fea0003800000 */
.L_x_12161:
[----:B------:R-:W-:-:S05]  /*1a960*/  IMAD R4, R4, R9, R41 ;  /* 0x0000000904047224 */ /* 0x000fca00078e0229 */
[----:B------:R-:W-:Y:S02]  /*1a970*/  VIADDMNMX R6, R4, R9, R6, PT ;  /* 0x0000000904067246 */ /* 0x000fe40003800106 */
[----:B------:R-:W-:-:S07]  /*1a980*/  VIMNMX R7, R7, R4, !PT ;  /* 0x0000000407077248 */ /* 0x000fce0007fe0100 */
.L_x_12160:
[----:B------:R-:W-:Y:S05]  /*1a990*/  BSYNC B0 ;  /* 0x0000000000007941 */ /* 0x000fea0003800000 */
.L_x_12159:
        /* <DEDUP_REMOVED lines=29> */
[----:B------:R-:W-:Y:S01]  /*1ab70*/  ISETP.NE.AND P0, PT, R27, RZ, PT ;  /* 0x000000ff1b00720c */ /* 0x000fe20003f05270 */
[----:B------:R-:W4:Y:S03]  /*1ab80*/  LDL R108, [R1+0x28] ;  /* 0x00002800016c7983 */ /* 0x000f260000100800 */
        /* <DEDUP_REMOVED lines=61> */
[----:B--2---:R-:W-:-:S04]  /*1af60*/  FMNMX.FTZ R3, R14, R70, !PT ;  /* 0x000000460e037209 */ /* 0x004fc80007810000 */
        /* <DEDUP_REMOVED lines=43> */
[----:B0-----:R-:W-:-:S02]  /*1b220*/  FMNMX.FTZ R3, R4, R3, !PT ;  /* 0x0000000304037209 */ /* 0x001fc40007810000 */
[----:B------:R-:W-:Y:S02]  /*1b230*/  FSEL R179, R179, -INF , !P0 ;  /* 0xff800000b3b37808 */ /* 0x000fe40004000000 */
[----:B------:R-:W-:Y:S01]  /*1b240*/  FMNMX.FTZ R10, R97, R10, !PT ;  /* 0x0000000a610a7209 */ /* 0x000fe20007810000 */
[----:B------:R-:W0:Y:S03]  /*1b250*/  SHFL.BFLY PT, R38, R3, 0x1, 0x1f ;  /* 0x0c201f0003267f89 */ /* 0x000e2600000e0000 */
[----:B------:R-:W-:Y:S02]  /*1b260*/  FMNMX.FTZ R10, R179, R10, !PT ;  /* 0x0000000ab30a7209 */ /* 0x000fe40007810000 */
[----:B------:R-:W-:Y:S02]  /*1b270*/  ISETP.GT.AND P5, PT, R7, 0x58, !P5 ;  /* 0x000000580700780c */ /* 0x000fe40006fa4270 */
[----:B------:R-:W-:-:S02]  /*1b280*/  ISETP.LT.OR P4, PT, R6, 0x52, P4 ;  /* 0x000000520600780c */ /* 0x000fc40002781670 */
[----:B------:R-:W-:Y:S02]  /*1b290*/  FSEL R75, R75, -INF , !P3 ;  /* 0xff8000004b4b7808 */ /* 0x000fe40005800000 */
[----:B------:R-:W-:Y:S02]  /*1b2a0*/  FMNMX.FTZ R10, R73, R10, !PT ;  /* 0x0000000a490a7209 */ /* 0x000fe40007810000 */
[----:B------:R-:W-:Y:S02]  /*1b2b0*/  ISETP.GT.AND P0, PT, R7, 0x59, !P6 ;  /* 0x000000590700780c */ /* 0x000fe40007704270 */
[----:B------:R-:W-:Y:S02]  /*1b2c0*/  ISETP.LT.OR P5, PT, R6, 0x59, P5 ;  /* 0x000000590600780c */ /* 0x000fe40002fa1670 */
[----:B------:R-:W-:Y:S02]  /*1b2d0*/  FSEL R77, R77, -INF , !P4 ;  /* 0xff8000004d4d7808 */ /* 0x000fe40006000000 */
[----:B------:R-:W-:-:S02]  /*1b2e0*/  FMNMX.FTZ R10, R75, R10, !PT ;  /* 0x0000000a4b0a7209 */ /* 0x000fc40007810000 */
[----:B------:R-:W-:Y:S02]  /*1b2f0*/  ISETP.LT.OR P0, PT, R6, 0x5a, P0 ;  /* 0x0000005a0600780c */ /* 0x000fe40000701670 */
[----:B------:R-:W-:Y:S02]  /*1b300*/  FSEL R79, R79, -INF , !P5 ;  /* 0xff8000004f4f7808 */ /* 0x000fe40006800000 */
[----:B------:R-:W-:Y:S02]  /*1b310*/  FMNMX.FTZ R10, R77, R10, !PT ;  /* 0x0000000a4d0a7209 */ /* 0x000fe40007810000 */
[----:B------:R-:W-:Y:S02]  /*1b320*/  FSEL R95, R95, -INF , !P0 ;  /* 0xff8000005f5f7808 */ /* 0x000fe40004000000 */
[----:B------:R-:W-:Y:S02]  /*1b330*/  FMNMX.FTZ R10, R79, R10, !PT ;  /* 0x0000000a4f0a7209 */ /* 0x000fe40007810000 */
[----:B0-----:R-:W-:-:S02]  /*1b340*/  FMNMX.FTZ R6, R3, R38, !PT ;  /* 0x0000002603067209 */ /* 0x001fc40007810000 */
[----:B------:R-:W-:Y:S01]  /*1b350*/  FMNMX.FTZ R5, R95, R10, !PT ;  /* 0x0000000a5f057209 */ /* 0x000fe20007810000 */
[----:B------:R-:W2:Y:S04]  /*1b360*/  LDL.64 R38, [R1+0x2c0] ;  /* 0x0002c00001267983 */ /* 0x000ea80000100a00 */
[----:B------:R0:W-:Y:S04]  /*1b370*/  STL.64 [R1+0x1d0], R4 ;  /* 0x0001d00401007387 */ /* 0x0001e80000100a00 */
[----:B------:R1:W-:Y:S04]  /*1b380*/  STL [R1+0x1d0], R6 ;  /* 0x0001d00601007387 */ /* 0x0003e80000100800 */
[----:B------:R-:W3:Y:S04]  /*1b390*/  LDL R26, [R1+0x1d0] ;  /* 0x0001d000011a7983 */ /* 0x000ee80000100800 */
[----:B------:R-:W4:Y:S04]  /*1b3a0*/  LDL R27, [R1+0x1d4] ;  /* 0x0001d400011b7983 */ /* 0x000f280000100800 */
[----:B------:R-:W2:Y:S04]  /*1b3b0*/  LDL.64 R10, [R1+0x3f8] ;  /* 0x0003f800010a7983 */ /* 0x000ea80000100a00 */
[----:B0-----:R-:W2:Y:S04]  /*1b3c0*/  LDL.64 R4, [R1+0x220] ;  /* 0x0002200001047983 */ /* 0x001ea80000100a00 */
[----:B-1----:R-:W2:Y:S01]  /*1b3d0*/  LDL.64 R6, [R1+0x230] ;  /* 0x0002300001067983 */ /* 0x002ea20000100a00 */
[----:B---3--:R-:W-:Y:S01]  /*1b3e0*/  FMUL.FTZ R3, R72, R26 ;  /* 0x0000001a48037220 */ /* 0x008fe20000410000 */
[----:B------:R-:W-:-:S04]  /*1b3f0*/  FSETP.NEU.FTZ.AND P0, PT, R26, -INF , PT ;  /* 0xff8000001a00780b */ /* 0x000fc80003f1d000 */
[----:B------:R-:W-:-:S05]  /*1b400*/  FSEL R3, R3, RZ, P0 ;  /* 0x000000ff03037208 */ /* 0x000fca0000000000 */
[----:B------:R-:W-:Y:S02]  /*1b410*/  FFMA.FTZ R104, R28, R72, -R3 ;  /* 0x000000481c687223 */ /* 0x000fe40000010803 */
[----:B----4-:R-:W0:Y:S02]  /*1b420*/  SHFL.BFLY PT, R28, R27, 0x2, 0x1f ;  /* 0x0c401f001b1c7f89 */ /* 0x010e2400000e0000 */
[----:B0-----:R-:W-:-:S05]  /*1b430*/  FMNMX.FTZ R28, R28, R27, !PT ;  /* 0x0000001b1c1c7209 */ /* 0x001fca0007810000 */
[----:B------:R-:W0:Y:S01]  /*1b440*/  SHFL.BFLY PT, R27, R28, 0x1, 0x1f ;  /* 0x0c201f001c1b7f89 */ /* 0x000e2200000e0000 */
[----:B------:R-:W-:-:S05]  /*1b450*/  FSEL R49, R26, RZ, P0 ;  /* 0x000000ff1a317208 */ /* 0x000fca0000000000 */
[----:B------:R-:W-:Y:S01]  /*1b460*/  FADD.FTZ R49, R70, -R49 ;  /* 0x8000003146317221 */ /* 0x000fe20000010000 */
[-CC-:B------:R-:W-:Y:S01]  /*1b470*/  FFMA.FTZ R89, R36, R72.reuse, -R3.reuse ;  /* 0x0000004824597223 */ /* 0x180fe20000010803 */
[-CC-:B------:R-:W-:Y:S01]  /*1b480*/  FFMA.FTZ R87, R8, R72.reuse, -R3.reuse ;  /* 0x0000004808577223 */ /* 0x180fe20000010803 */
[----:B------:R-:W3:Y:S04]  /*1b490*/  LDL.64 R36, [R1+0x2b0] ;  /* 0x0002b00001247983 */ /* 0x000ee80000100a00 */
[----:B------:R-:W4:Y:S01]  /*1b4a0*/  LDL.64 R8, [R1+0x240] ;  /* 0x0002400001087983 */ /* 0x000f220000100a00 */
[----:B0-----:R-:W-:Y:S01]  /*1b4b0*/  FMNMX.FTZ R92, R28, R27, !PT ;  /* 0x0000001b1c5c7209 */ /* 0x001fe20007810000 */
[-CC-:B------:R-:W-:Y:S01]  /*1b4c0*/  FFMA.FTZ R156, R14, R72.reuse, -R3.reuse ;  /* 0x000000480e9c7223 */ /* 0x180fe20000010803 */
[-CC-:B------:R-:W-:Y:S01]  /*1b4d0*/  FFMA.FTZ R164, R34, R72.reuse, -R3.reuse ;  /* 0x0000004822a47223 */ /* 0x180fe20000010803 */
[-CC-:B------:R-:W-:Y:S01]  /*1b4e0*/  FFMA.FTZ R105, R32, R72.reuse, -R3.reuse ;  /* 0x0000004820697223 */ /* 0x180fe20000010803 */
[C---:B------:R-:W-:Y:S01]  /*1b4f0*/  FSETP.NEU.FTZ.AND P0, PT, R92.reuse, -INF , PT ;  /* 0xff8000005c00780b */ /* 0x040fe20003f1d000 */
[-C--:B------:R-:W-:Y:S01]  /*1b500*/  FMUL.FTZ R70, R92, R72.reuse ;  /* 0x000000485c467220 */ /* 0x080fe20000410000 */
[-CC-:B------:R-:W-:Y:S01]  /*1b510*/  FFMA.FTZ R166, R30, R72.reuse, -R3.reuse ;  /* 0x000000481ea67223 */ /* 0x180fe20000010803 */
[-CC-:B------:R-:W-:Y:S01]  /*1b520*/  FFMA.FTZ R168, R24, R72.reuse, -R3.reuse ;  /* 0x0000004818a87223 */ /* 0x180fe20000010803 */
[-CC-:B------:R-:W-:Y:S01]  /*1b530*/  FFMA.FTZ R103, R12, R72.reuse, -R3.reuse ;  /* 0x000000480c677223 */ /* 0x180fe20000010803 */
[-CC-:B------:R-:W-:Y:S01]  /*1b540*/  FFMA.FTZ R85, R20, R72.reuse, -R3.reuse ;  /* 0x0000004814557223 */ /* 0x180fe20000010803 */
[----:B------:R-:W-:Y:S01]  /*1b550*/  FSEL R70, R70, RZ, P0 ;  /* 0x000000ff46467208 */ /* 0x000fe20000000000 */
[-CC-:B------:R-:W-:Y:S01]  /*1b560*/  FFMA.FTZ R83, R42, R72.reuse, -R3.reuse ;  /* 0x000000482a537223 */ /* 0x180fe20000010803 */
[-CC-:B------:R-:W-:Y:S01]  /*1b570*/  FFMA.FTZ R180, R40, R72.reuse, -R3.reuse ;  /* 0x0000004828b47223 */ /* 0x180fe20000010803 */
[-CC-:B------:R-:W-:Y:S01]  /*1b580*/  FFMA.FTZ R82, R50, R72.reuse, -R3.reuse ;  /* 0x0000004832527223 */ /* 0x180fe20000010803 */
[-C--:B------:R-:W-:Y:S01]  /*1b590*/  FFMA.FTZ R182, R48, R72.reuse, -R3 ;  /* 0x0000004830b67223 */ /* 0x080fe20000010803 */
[-C--:B------:R-:W-:Y:S01]  /*1b5a0*/  FMUL.FTZ R107, R49, R72.reuse ;  /* 0x00000048316b7220 */ /* 0x080fe20000410000 */
[-CC-:B------:R-:W-:Y:S01]  /*1b5b0*/  FFMA.FTZ R81, R51, R72.reuse, -R70.reuse ;  /* 0x0000004833517223 */ /* 0x180fe20000010846 */
[-CC-:B------:R-:W-:Y:S01]  /*1b5c0*/  FFMA.FTZ R157, R29, R72.reuse, -R70.reuse ;  /* 0x000000481d9d7223 */ /* 0x180fe20000010846 */
        /* <DEDUP_REMOVED lines=13> */
[----:B------:R-:W-:-:S03]  /*1b6a0*/  FFMA.FTZ R100, R91, R72, -R70 ;  /* 0x000000485b647223 */ /* 0x000fc60000010846 */
[----:B------:R-:W4:Y:S01]  /*1b6b0*/  LDL.64 R90, [R1+0x3b0] ;  /* 0x0003b000015a7983 */ /* 0x000f220000100a00 */
[----:B------:R-:W-:Y:S01]  /*1b6c0*/  FSEL R74, R92, RZ, P0 ;  /* 0x000000ff5c4a7208 */ /* 0x000fe20000000000 */
[----:B------:R-:W-:-:S04]  /*1b6d0*/  FFMA.FTZ R171, R93, R72, -R70 ;  /* 0x000000485dab7223 */ /* 0x000fc80000010846 */
[----:B------:R-:W-:-:S04]  /*1b6e0*/  FADD.FTZ R93, R71, -R74 ;  /* 0x8000004a475d7221 */ /* 0x000fc80000010000 */
[----:B------:R-:W-:Y:S01]  /*1b6f0*/  FMUL.FTZ R93, R72, R93 ;  /* 0x0000005d485d7220 */ /* 0x000fe20000410000 */
[----:B------:R-:W-:Y:S01]  /*1b700*/  MUFU.EX2 R156, R156 ;  /* 0x0000009c009c7308 */ /* 0x000fe20000000800 */
[-C--:B------:R-:W-:Y:S01]  /*1b710*/  FFMA.FTZ R158, R158, R72.reuse, -R3 ;  /* 0x000000489e9e7223 */ /* 0x080fe20000010803 */
[----:B------:R-:W-:-:S06]  /*1b720*/  FFMA.FTZ R159, R125, R72, -R70 ;  /* 0x000000487d9f7223 */ /* 0x000fcc0000010846 */
[----:B------:R-:W0:Y:S01]  /*1b730*/  MUFU.EX2 R107, R107 ;  /* 0x0000006b006b7308 */ /* 0x000e220000000800 */
[-C--:B------:R-:W-:Y:S01]  /*1b740*/  FFMA.FTZ R106, R106, R72.reuse, -R3 ;  /* 0x000000486a6a7223 */ /* 0x080fe20000010803 */
[----:B------:R-:W-:-:S06]  /*1b750*/  FFMA.FTZ R80, R123, R72, -R70 ;  /* 0x000000487b507223 */ /* 0x000fcc0000010846 */
[----:B------:R-:W-:Y:S08]  /*1b760*/  MUFU.EX2 R81, R81 ;  /* 0x0000005100517308 */ /* 0x000ff00000000800 */
[----:B------:R-:W1:Y:S01]  /*1b770*/  MUFU.EX2 R93, R93 ;  /* 0x0000005d005d7308 */ /* 0x000e620000000800 */
[----:B------:R-:W-:-:S07]  /*1b780*/  FFMA.FTZ R165, R121, R72, -R70 ;  /* 0x0000004879a57223 */ /* 0x000fce0000010846 */
[----:B------:R-:W2:Y:S08]  /*1b790*/  MUFU.EX2 R89, R89 ;  /* 0x0000005900597308 */ /* 0x000eb00000000800 */
[----:B------:R-:W2:Y:S01]  /*1b7a0*/  MUFU.EX2 R157, R157 ;  /* 0x0000009d009d7308 */ /* 0x000ea20000000800 */
[-CC-:B------:R-:W-:Y:S01]  /*1b7b0*/  FFMA.FTZ R170, R170, R72.reuse, -R3.reuse ;  /* 0x00000048aaaa7223 */ /* 0x180fe20000010803 */
[----:B------:R-:W-:-:S06]  /*1b7c0*/  FFMA.FTZ R88, R88, R72, -R3 ;  /* 0x0000004858587223 */ /* 0x000fcc0000010803 */
[----:B------:R-:W2:Y:S01]  /*1b7d0*/  MUFU.EX2 R158, R158 ;  /* 0x0000009e009e7308 */ /* 0x000ea20000000800 */
[-CC-:B------:R-:W-:Y:S01]  /*1b7e0*/  FFMA.FTZ R172, R172, R72.reuse, -R3.reuse ;  /* 0x00000048acac7223 */ /* 0x180fe20000010803 */
[-CC-:B------:R-:W-:Y:S01]  /*1b7f0*/  FFMA.FTZ R174, R174, R72.reuse, -R3.reuse ;  /* 0x00000048aeae7223 */ /* 0x180fe20000010803 */
[----:B------:R-:W-:-:S05]  /*1b800*/  FFMA.FTZ R86, R86, R72, -R3 ;  /* 0x0000004856567223 */ /* 0x000fca0000010803 */
[----:B------:R-:W2:Y:S01]  /*1b810*/  MUFU.EX2 R159, R159 ;  /* 0x0000009f009f7308 */ /* 0x000ea20000000800 */
[-CC-:B------:R-:W-:Y:S01]  /*1b820*/  FFMA.FTZ R176, R176, R72.reuse, -R3.reuse ;  /* 0x00000048b0b07223 */ /* 0x180fe20000010803 */
[-CC-:B------:R-:W-:Y:S01]  /*1b830*/  FFMA.FTZ R84, R84, R72.reuse, -R3.reuse ;  /* 0x0000004854547223 */ /* 0x180fe20000010803 */
[-C--:B------:R-:W-:Y:S01]  /*1b840*/  FFMA.FTZ R178, R178, R72.reuse, -R3 ;  /* 0x00000048b2b27223 */ /* 0x080fe20000010803 */
[----:B------:R-:W-:-:S04]  /*1b850*/  FFMA.FTZ R3, R119, R72, -R70 ;  /* 0x0000004877037223 */ /* 0x000fc80000010846 */
        /* <DEDUP_REMOVED lines=18> */
[----:B------:R-:W-:Y:S01]  /*1b980*/  FFMA.FTZ R94, R95, R72, -R70 ;  /* 0x000000485f5e7223 */ /* 0x000fe20000010846 */
[----:B0-----:R-:W-:Y:S01]  /*1b990*/  FFMA.FTZ R66, R107, R66, R156 ;  /* 0x000000426b427223 */ /* 0x001fe2000001009c */
[----:B-1----:R-:W-:Y:S01]  /*1b9a0*/  FFMA.FTZ R70, R67, R93, R81 ;  /* 0x0000005d43467223 */ /* 0x002fe20000010051 */
[----:B------:R-:W0:Y:S08]  /*1b9b0*/  MUFU.EX2 R165, R165 ;  /* 0x000000a500a57308 */ /* 0x000e300000000800 */
[----:B------:R-:W1:Y:S01]  /*1b9c0*/  MUFU.EX2 R105, R105 ;  /* 0x0000006900697308 */ /* 0x000e620000000800 */
[----:B--2---:R-:W-:Y:S01]  /*1b9d0*/  FADD.FTZ R67, R89, R66 ;  /* 0x0000004259437221 */ /* 0x004fe20000010000 */
[----:B------:R-:W-:-:S06]  /*1b9e0*/  FADD.FTZ R70, R157, R70 ;  /* 0x000000469d467221 */ /* 0x000fcc0000010000 */
[----:B------:R-:W-:Y:S01]  /*1b9f0*/  MUFU.EX2 R166, R166 ;  /* 0x000000a600a67308 */ /* 0x000fe20000000800 */
[----:B------:R-:W-:Y:S01]  /*1ba00*/  FADD.FTZ R67, R158, R67 ;  /* 0x000000439e437221 */ /* 0x000fe20000010000 */
[----:B------:R-:W-:-:S06]  /*1ba10*/  FADD.FTZ R71, R159, R70 ;  /* 0x000000469f477221 */ /* 0x000fcc0000010000 */
[----:B------:R-:W-:Y:S08]  /*1ba20*/  MUFU.EX2 R104, R104 ;  /* 0x0000006800687308 */ /* 0x000ff00000000800 */
[----:B------:R-:W2:Y:S01]  /*1ba30*/  MUFU.EX2 R3, R3 ;  /* 0x0000000300037308 */ /* 0x000ea20000000800 */
[----:B------:R-:W-:Y:S01]  /*1ba40*/  FADD.FTZ R67, R106, R67 ;  /* 0x000000436a437221 */ /* 0x000fe20000010000 */
[----:B------:R-:W-:-:S06]  /*1ba50*/  FADD.FTZ R66, R80, R71 ;  /* 0x0000004750427221 */ /* 0x000fcc0000010000 */
[----:B------:R-:W-:Y:S08]  /*1ba60*/  MUFU.EX2 R168, R168 ;  /* 0x000000a800a87308 */ /* 0x000ff00000000800 */
[----:B------:R-:W2:Y:S01]  /*1ba70*/  MUFU.EX2 R167, R167 ;  /* 0x000000a700a77308 */ /* 0x000ea20000000800 */
[----:B------:R-:W-:Y:S01]  /*1ba80*/  FADD.FTZ R70, R164, R67 ;  /* 0x00000043a4467221 */ /* 0x000fe20000010000 */
[----:B0-----:R-:W-:-:S06]  /*1ba90*/  FADD.FTZ R66, R165, R66 ;  /* 0x00000042a5427221 */ /* 0x001fcc0000010000 */
[----:B------:R-:W-:Y:S08]  /*1baa0*/  MUFU.EX2 R103, R103 ;  /* 0x0000006700677308 */ /* 0x000ff00000000800 */
[----:B------:R-:W0:Y:S01]  /*1bab0*/  MUFU.EX2 R102, R102 ;  /* 0x0000006600667308 */ /* 0x000e220000000800 */
[----:B-1----:R-:W-:Y:S01]  /*1bac0*/  FADD.FTZ R67, R105, R70 ;  /* 0x0000004669437221 */ /* 0x002fe20000010000 */
[----:B--2---:R-:W-:-:S06]  /*1bad0*/  FADD.FTZ R66, R3, R66 ;  /* 0x0000004203427221 */ /* 0x004fcc0000010000 */
[----:B------:R-:W-:Y:S08]  /*1bae0*/  MUFU.EX2 R171, R171 ;  /* 0x000000ab00ab7308 */ /* 0x000ff00000000800 */
[----:B------:R-:W1:Y:S01]  /*1baf0*/  MUFU.EX2 R169, R169 ;  /* 0x000000a900a97308 */ /* 0x000e620000000800 */
        /* <DEDUP_REMOVED lines=8> */
[----:B------:R-:W-:Y:S01]  /*1bb80*/  FADD.FTZ R70, R168, R67 ;  /* 0x00000043a8467221 */ /* 0x000fe20000010000 */
[----:B-1----:R-:W-:-:S06]  /*1bb90*/  FADD.FTZ R66, R169, R66 ;  /* 0x00000042a9427221 */ /* 0x002fcc0000010000 */
[----:B------:R-:W-:Y:S08]  /*1bba0*/  MUFU.EX2 R85, R85 ;  /* 0x0000005500557308 */ /* 0x000ff00000000800 */
[----:B------:R-:W1:Y:S01]  /*1bbb0*/  MUFU.EX2 R88, R88 ;  /* 0x0000005800587308 */ /* 0x000e620000000800 */
[----:B------:R-:W-:Y:S01]  /*1bbc0*/  FADD.FTZ R67, R103, R70 ;  /* 0x0000004667437221 */ /* 0x000fe20000010000 */
[----:B--2---:R-:W-:-:S06]  /*1bbd0*/  FADD.FTZ R66, R101, R66 ;  /* 0x0000004265427221 */ /* 0x004fcc0000010000 */
[----:B------:R-:W-:Y:S08]  /*1bbe0*/  MUFU.EX2 R83, R83 ;  /* 0x0000005300537308 */ /* 0x000ff00000000800 */
[----:B------:R-:W2:Y:S08]  /*1bbf0*/  MUFU.EX2 R172, R172 ;  /* 0x000000ac00ac7308 */ /* 0x000eb00000000800 */
[----:B------:R-:W3:Y:S01]  /*1bc00*/  MUFU.EX2 R173, R173 ;  /* 0x000000ad00ad7308 */ /* 0x000ee20000000800 */
[----:B0-----:R-:W-:Y:S01]  /*1bc10*/  FADD.FTZ R67, R170, R67 ;  /* 0x00000043aa437221 */ /* 0x001fe20000010000 */
[----:B------:R-:W-:-:S06]  /*1bc20*/  FADD.FTZ R71, R171, R66 ;  /* 0x00000042ab477221 */ /* 0x000fcc0000010000 */
[----:B------:R-:W-:Y:S08]  /*1bc30*/  MUFU.EX2 R180, R180 ;  /* 0x000000b400b47308 */ /* 0x000ff00000000800 */
[----:B------:R-:W0:Y:S01]  /*1bc40*/  MUFU.EX2 R99, R99 ;  /* 0x0000006300637308 */ /* 0x000e220000000800 */
[----:B-1----:R-:W-:Y:S01]  /*1bc50*/  FADD.FTZ R67, R88, R67 ;  /* 0x0000004358437221 */ /* 0x002fe20000010000 */
[----:B------:R-:W-:-:S06]  /*1bc60*/  FADD.FTZ R66, R100, R71 ;  /* 0x0000004764427221 */ /* 0x000fcc0000010000 */
[----:B------:R-:W-:Y:S08]  /*1bc70*/  MUFU.EX2 R82, R82 ;  /* 0x0000005200527308 */ /* 0x000ff00000000800 */
[----:B------:R-:W1:Y:S08]  /*1bc80*/  MUFU.EX2 R174, R174 ;  /* 0x000000ae00ae7308 */ /* 0x000e700000000800 */
[----:B------:R-:W4:Y:S01]  /*1bc90*/  MUFU.EX2 R175, R175 ;  /* 0x000000af00af7308 */ /* 0x000f220000000800 */
[----:B--2---:R-:W-:Y:S01]  /*1bca0*/  FADD.FTZ R70, R172, R67 ;  /* 0x00000043ac467221 */ /* 0x004fe20000010000 */
[----:B---3--:R-:W-:-:S06]  /*1bcb0*/  FADD.FTZ R66, R173, R66 ;  /* 0x00000042ad427221 */ /* 0x008fcc0000010000 */
[----:B------:R-:W-:Y:S08]  /*1bcc0*/  MUFU.EX2 R182, R182 ;  /* 0x000000b600b67308 */ /* 0x000ff00000000800 */
[----:B------:R-:W2:Y:S08]  /*1bcd0*/  MUFU.EX2 R86, R86 ;  /* 0x0000005600567308 */ /* 0x000eb00000000800 */
[----:B------:R-:W3:Y:S01]  /*1bce0*/  MUFU.EX2 R98, R98 ;  /* 0x0000006200627308 */ /* 0x000ee20000000800 */
[----:B------:R-:W-:Y:S01]  /*1bcf0*/  FADD.FTZ R67, R87, R70 ;  /* 0x0000004657437221 */ /* 0x000fe20000010000 */
[----:B0-----:R-:W-:Y:S01]  /*1bd00*/  FADD.FTZ R66, R99, R66 ;  /* 0x0000004263427221 */ /* 0x001fe20000010000 */
[C---:B------:R-:W-:Y:S01]  /*1bd10*/  FMUL.FTZ R63, R107.reuse, R63 ;  /* 0x0000003f6b3f7220 */ /* 0x040fe20000410000 */
[----:B------:R-:W-:-:S04]  /*1bd20*/  FMUL.FTZ R62, R107, R62 ;  /* 0x0000003e6b3e7220 */ /* 0x000fc80000410000 */
[----:B------:R-:W0:Y:S08]  /*1bd30*/  MUFU.EX2 R176, R176 ;  /* 0x000000b000b07308 */ /* 0x000e300000000800 */
[----:B------:R-:W0:Y:S01]  /*1bd40*/  MUFU.EX2 R177, R177 ;  /* 0x000000b100b17308 */ /* 0x000e220000000800 */
[----:B-1----:R-:W-:Y:S01]  /*1bd50*/  FADD.FTZ R67, R174, R67 ;  /* 0x00000043ae437221 */ /* 0x002fe20000010000 */
[----:B----4-:R-:W-:Y:S01]  /*1bd60*/  FADD.FTZ R71, R175, R66 ;  /* 0x00000042af477221 */ /* 0x010fe20000010000 */
[C---:B------:R-:W-:Y:S01]  /*1bd70*/  FMUL.FTZ R65, R107.reuse, R65 ;  /* 0x000000416b417220 */ /* 0x040fe20000410000 */
[----:B------:R-:W-:-:S04]  /*1bd80*/  FMUL.FTZ R64, R107, R64 ;  /* 0x000000406b407220 */ /* 0x000fc80000410000 */
[----:B------:R-:W1:Y:S01]  /*1bd90*/  MUFU.EX2 R97, R97 ;  /* 0x0000006100617308 */ /* 0x000e620000000800 */
[----:B--2---:R-:W-:Y:S01]  /*1bda0*/  FADD.FTZ R67, R86, R67 ;  /* 0x0000004356437221 */ /* 0x004fe20000010000 */
[----:B---3--:R-:W-:Y:S01]  /*1bdb0*/  FADD.FTZ R66, R98, R71 ;  /* 0x0000004762427221 */ /* 0x008fe20000010000 */
[C---:B------:R-:W-:Y:S01]  /*1bdc0*/  FMUL.FTZ R61, R107.reuse, R61 ;  /* 0x0000003d6b3d7220 */ /* 0x040fe20000410000 */
[----:B------:R-:W-:-:S04]  /*1bdd0*/  FMUL.FTZ R60, R107, R60 ;  /* 0x0000003c6b3c7220 */ /* 0x000fc80000410000 */
[----:B------:R-:W2:Y:S08]  /*1bde0*/  MUFU.EX2 R84, R84 ;  /* 0x0000005400547308 */ /* 0x000eb00000000800 */
[----:B------:R-:W3:Y:S01]  /*1bdf0*/  MUFU.EX2 R179, R179 ;  /* 0x000000b300b37308 */ /* 0x000ee20000000800 */
[----:B0-----:R-:W-:Y:S01]  /*1be00*/  FADD.FTZ R70, R176, R67 ;  /* 0x00000043b0467221 */ /* 0x001fe20000010000 */
[----:B------:R-:W-:Y:S01]  /*1be10*/  FADD.FTZ R66, R177, R66 ;  /* 0x00000042b1427221 */ /* 0x000fe20000010000 */
[C---:B------:R-:W-:Y:S01]  /*1be20*/  FMUL.FTZ R37, R107.reuse, R37 ;  /* 0x000000256b257220 */ /* 0x040fe20000410000 */
[C---:B------:R-:W-:Y:S01]  /*1be30*/  FMUL.FTZ R36, R107.reuse, R36 ;  /* 0x000000246b247220 */ /* 0x040fe20000410000 */
[C---:B------:R-:W-:Y:S01]  /*1be40*/  FMUL.FTZ R39, R107.reuse, R39 ;  /* 0x000000276b277220 */ /* 0x040fe20000410000 */
[C---:B------:R-:W-:Y:S01]  /*1be50*/  FMUL.FTZ R38, R107.reuse, R38 ;  /* 0x000000266b267220 */ /* 0x040fe20000410000 */
[----:B------:R-:W-:Y:S01]  /*1be60*/  FMUL.FTZ R69, R107, R69 ;  /* 0x000000456b457220 */ /* 0x000fe20000410000 */
[----:B------:R-:W0:Y:S08]  /*1be70*/  MUFU.EX2 R178, R178 ;  /* 0x000000b200b27308 */ /* 0x000e300000000800 */
[----:B------:R-:W4:Y:S01]  /*1be80*/  MUFU.EX2 R96, R96 ;  /* 0x0000006000607308 */ /* 0x000f220000000800 */
[----:B------:R-:W-:Y:S01]  /*1be90*/  FADD.FTZ R67, R85, R70 ;  /* 0x0000004655437221 */ /* 0x000fe20000010000 */
[----:B-1----:R-:W-:Y:S01]  /*1bea0*/  FADD.FTZ R66, R97, R66 ;  /* 0x0000004261427221 */ /* 0x002fe20000010000 */
[----:B------:R-:W-:Y:S01]  /*1beb0*/  FMUL.FTZ R68, R107, R68 ;  /* 0x000000446b447220 */ /* 0x000fe20000410000 */
[C---:B------:R-:W-:Y:S01]  /*1bec0*/  FMUL.FTZ R11, R93.reuse, R11 ;  /* 0x0000000b5d0b7220 */ /* 0x040fe20000410000 */
[----:B------:R-:W-:Y:S01]  /*1bed0*/  FMUL.FTZ R10, R93, R10 ;  /* 0x0000000a5d0a7220 */ /* 0x000fe20000410000 */
[C---:B------:R-:W-:Y:S01]  /*1bee0*/  FMUL.FTZ R5, R107.reuse, R5 ;  /* 0x000000056b057220 */ /* 0x040fe20000410000 */
[----:B------:R-:W-:Y:S01]  /*1bef0*/  FMUL.FTZ R4, R107, R4 ;  /* 0x000000046b047220 */ /* 0x000fe20000410000 */
[----:B------:R-:W1:Y:S01]  /*1bf00*/  MUFU.EX2 R181, R181 ;  /* 0x000000b500b57308 */ /* 0x000e620000000800 */
[----:B--2---:R-:W-:Y:S01]  /*1bf10*/  FADD.FTZ R67, R84, R67 ;  /* 0x0000004354437221 */ /* 0x004fe20000010000 */
[----:B---3--:R-:W-:Y:S01]  /*1bf20*/  FADD.FTZ R71, R179, R66 ;  /* 0x00000042b3477221 */ /* 0x008fe20000010000 */
[C---:B------:R-:W-:Y:S01]  /*1bf30*/  FMUL.FTZ R7, R107.reuse, R7 ;  /* 0x000000076b077220 */ /* 0x040fe20000410000 */
[C---:B------:R-:W-:Y:S01]  /*1bf40*/  FMUL.FTZ R6, R107.reuse, R6 ;  /* 0x000000066b067220 */ /* 0x040fe20000410000 */
[C---:B------:R-:W-:Y:S01]  /*1bf50*/  FMUL.FTZ R13, R107.reuse, R13 ;  /* 0x0000000d6b0d7220 */ /* 0x040fe20000410000 */
[C---:B------:R-:W-:Y:S01]  /*1bf60*/  FMUL.FTZ R12, R107.reuse, R12 ;  /* 0x0000000c6b0c7220 */ /* 0x040fe20000410000 */
[C---:B------:R-:W-:Y:S01]  /*1bf70*/  FMUL.FTZ R15, R107.reuse, R15 ;  /* 0x0000000f6b0f7220 */ /* 0x040fe20000410000 */
[----:B------:R-:W2:Y:S01]  /*1bf80*/  MUFU.EX2 R95, R77 ;  /* 0x0000004d005f7308 */ /* 0x000ea20000000800 */
[----:B0-----:R-:W-:Y:S01]  /*1bf90*/  FADD.FTZ R66, R178, R67 ;  /* 0x00000043b2427221 */ /* 0x001fe20000010000 */
[----:B----4-:R-:W-:Y:S01]  /*1bfa0*/  FADD.FTZ R70, R96, R71 ;  /* 0x0000004760467221 */ /* 0x010fe20000010000 */
[C---:B------:R-:W-:Y:S01]  /*1bfb0*/  FMUL.FTZ R14, R107.reuse, R14 ;  /* 0x0000000e6b0e7220 */ /* 0x040fe20000410000 */
[C---:B------:R-:W-:Y:S01]  /*1bfc0*/  FMUL.FTZ R47, R107.reuse, R47 ;  /* 0x0000002f6b2f7220 */ /* 0x040fe20000410000 */
[C---:B------:R-:W-:Y:S01]  /*1bfd0*/  FMUL.FTZ R46, R107.reuse, R46 ;  /* 0x0000002e6b2e7220 */ /* 0x040fe20000410000 */
[C---:B------:R-:W-:Y:S01]  /*1bfe0*/  FMUL.FTZ R21, R107.reuse, R21 ;  /* 0x000000156b157220 */ /* 0x040fe20000410000 */
[----:B------:R-:W-:Y:S01]  /*1bff0*/  FMUL.FTZ R20, R107, R20 ;  /* 0x000000146b147220 */ /* 0x000fe20000410000 */
[----:B------:R-:W0:Y:S01]  /*1c000*/  MUFU.EX2 R183, R183 ;  /* 0x000000b700b77308 */ /* 0x000e220000000800 */
[----:B------:R-:W-:Y:S01]  /*1c010*/  FADD.FTZ R67, R83, R66 ;  /* 0x0000004253437221 */ /* 0x000fe20000010000 */
[----:B-1----:R-:W-:Y:S01]  /*1c020*/  FADD.FTZ R70, R181, R70 ;  /* 0x00000046b5467221 */ /* 0x002fe20000010000 */
[C---:B------:R-:W-:Y:S01]  /*1c030*/  FMUL.FTZ R25, R107.reuse, R25 ;  /* 0x000000196b197220 */ /* 0x040fe20000410000 */
[C---:B------:R-:W-:Y:S01]  /*1c040*/  FMUL.FTZ R24, R107.reuse, R24 ;  /* 0x000000186b187220 */ /* 0x040fe20000410000 */
[C---:B------:R-:W-:Y:S01]  /*1c050*/  FMUL.FTZ R35, R107.reuse, R35 ;  /* 0x000000236b237220 */ /* 0x040fe20000410000 */
[C---:B------:R-:W-:Y:S01]  /*1c060*/  FMUL.FTZ R34, R107.reuse, R34 ;  /* 0x000000226b227220 */ /* 0x040fe20000410000 */
[----:B------:R-:W-:Y:S01]  /*1c070*/  FMUL.FTZ R41, R107, R41 ;  /* 0x000000296b297220 */ /* 0x000fe20000410000 */
[----:B------:R-:W1:Y:S01]  /*1c080*/  MUFU.EX2 R94, R94 ;  /* 0x0000005e005e7308 */ /* 0x000e620000000800 */
[----:B------:R-:W-:Y:S01]  /*1c090*/  FADD.FTZ R67, R180, R67 ;  /* 0x00000043b4437221 */ /* 0x000fe20000010000 */
[----:B--2---:R-:W-:Y:S01]  /*1c0a0*/  FADD.FTZ R70, R95, R70 ;  /* 0x000000465f467221 */ /* 0x004fe20000010000 */
[----:B------:R2:W-:Y:S02]  /*1c0b0*/  STL.64 [R1+0x200], R62 ;  /* 0x0002003e01007387 */ /* 0x0005e40000100a00 */
[----:B------:R-:W-:Y:S01]  /*1c0c0*/  FADD.FTZ R67, R82, R67 ;  /* 0x0000004352437221 */ /* 0x000fe20000010000 */
[----:B------:R-:W-:Y:S01]  /*1c0d0*/  FMUL.FTZ R40, R107, R40 ;  /* 0x000000286b287220 */ /* 0x000fe20000410000 */
[----:B------:R-:W-:Y:S01]  /*1c0e0*/  STL.64 [R1+0x210], R64 ;  /* 0x0002104001007387 */ /* 0x000fe20000100a00 */
[----:B0-----:R-:W-:Y:S01]  /*1c0f0*/  FADD.FTZ R71, R183, R70 ;  /* 0x00000046b7477221 */ /* 0x001fe20000010000 */
[----:B------:R-:W-:-:S02]  /*1c100*/  FADD.FTZ R66, R182, R67 ;  /* 0x00000043b6427221 */ /* 0x000fc40000010000 */
[----:B------:R-:W-:Y:S01]  /*1c110*/  STL.64 [R1+0x280], R60 ;  /* 0x0002803c01007387 */ /* 0x000fe20000100a00 */
[C---:B--2---:R-:W-:Y:S01]  /*1c120*/  FMUL.FTZ R63, R107.reuse, R9 ;  /* 0x000000096b3f7220 */ /* 0x044fe20000410000 */
[C---:B------:R-:W-:Y:S02]  /*1c130*/  FMUL.FTZ R62, R107.reuse, R8 ;  /* 0x000000086b3e7220 */ /* 0x040fe40000410000 */
[----:B------:R0:W-:Y:S01]  /*1c140*/  STL.64 [R1+0x2b0], R36 ;  /* 0x0002b02401007387 */ /* 0x0001e20000100a00 */
[----:B-1----:R-:W-:Y:S01]  /*1c150*/  FADD.FTZ R67, R94, R71 ;  /* 0x000000475e437221 */ /* 0x002fe20000010000 */
[C---:B------:R-:W-:Y:S01]  /*1c160*/  FMUL.FTZ R43, R107.reuse, R43 ;  /* 0x0000002b6b2b7220 */ /* 0x040fe20000410000 */
[C---:B------:R-:W-:Y:S01]  /*1c170*/  FMUL.FTZ R42, R107.reuse, R42 ;  /* 0x0000002a6b2a7220 */ /* 0x040fe20000410000 */
        /* <DEDUP_REMOVED lines=22> */
[----:B------:R-:W-:Y:S04]  /*1c2e0*/  STL.64 [R1+0x1e0], R66 ;  /* 0x0001e04201007387 */ /* 0x000fe80000100a00 */
[----:B------:R-:W-:Y:S04]  /*1c2f0*/  STL.64 [R1+0x3f0], R68 ;  /* 0x0003f04401007387 */ /* 0x000fe80000100a00 */
[----:B------:R0:W-:Y:S04]  /*1c300*/  STL.64 [R1+0x3f8], R10 ;  /* 0x0003f80a01007387 */ /* 0x0001e80000100a00 */
[----:B------:R-:W-:Y:S04]  /*1c310*/  STL.64 [R1+0x220], R4 ;  /* 0x0002200401007387 */ /* 0x000fe80000100a00 */
[----:B------:R1:W-:Y:S04]  /*1c320*/  STL.64 [R1+0x230], R6 ;  /* 0x0002300601007387 */ /* 0x0003e80000100a00 */
[----:B------:R2:W-:Y:S04]  /*1c330*/  STL.64 [R1+0x250], R12 ;  /* 0x0002500c01007387 */ /* 0x0005e80000100a00 */
[----:B------:R3:W-:Y:S04]  /*1c340*/  STL.64 [R1+0x260], R14 ;  /* 0x0002600e01007387 */ /* 0x0007e80000100a00 */
[----:B------:R-:W-:Y:S04]  /*1c350*/  STL.64 [R1+0x270], R46 ;  /* 0x0002702e01007387 */ /* 0x000fe80000100a00 */
        /* <DEDUP_REMOVED lines=15> */
[----:B0-----:R-:W4:Y:S04]  /*1c450*/  LDL.64 R10, [R1+0x3c0] ;  /* 0x0003c000010a7983 */ /* 0x001f280000100a00 */
[----:B------:R-:W4:Y:S04]  /*1c460*/  LDL.64 R8, [R1+0x3d0] ;  /* 0x0003d00001087983 */ /* 0x000f280000100a00 */
[----:B-1----:R-:W4:Y:S04]  /*1c470*/  LDL.64 R6, [R1+0x3e0] ;  /* 0x0003e00001067983 */ /* 0x002f280000100a00 */
[----:B------:R-:W4:Y:S04]  /*1c480*/  LDL.64 R4, [R1+0x208] ;  /* 0x0002080001047983 */ /* 0x000f280000100a00 */
        /* <DEDUP_REMOVED lines=37> */
[----:B------:R-:W-:-:S03]  /*1c6e0*/  LOP3.LUT R108, R108, 0x1, RZ, 0xfc, !PT ;  /* 0x000000016c6c7812 */ /* 0x000fc600078efcff */
[----:B------:R0:W-:Y:S01]  /*1c6f0*/  STL [R1+0x1d4], R92 ;  /* 0x0001d45c01007387 */ /* 0x0001e20000100800 */
        /* <DEDUP_REMOVED lines=130> */
.L_x_12165:
[----:B------:R-:W-:Y:S05]  /*1cf20*/  BSYNC B0 ;  /* 0x0000000000007941 */ /* 0x000fea0003800000 */
.L_x_12164:
        /* <DEDUP_REMOVED lines=8> */
.L_x_12167:
[----:B------:R-:W-:Y:S05]  /*1cfb0*/  BSYNC B0 ;  /* 0x0000000000007941 */ /* 0x000fea0003800000 */
.L_x_12166:
[----:B------:R-:W-:Y:S04]  /*1cfc0*/  BSSY B0, `(.L_x_12168) ;  /* 0x0000004000007945 */ /* 0x000fe80003800000 */
[----:B-1----:R-:W-:Y:S05]  /*1cfd0*/  @P0 BRA `(.L_x_12169) ;  /* 0x0000000000080947 */ /* 0x002fea0003800000 */
[----:B------:R-:W1:Y:S02]  /*1cfe0*/  SYNCS.PHASECHK.TRANS64.TRYWAIT P0, [R26+URZ], R27 ;  /* 0x0000001b1a0075a7 */ /* 0x000e64000800017f */
[----:B-1----:R-:W-:Y:S05]  /*1cff0*/  @!P0 BRA `(.L_x_12170) ;  /* 0x0000012800e08947 */ /* 0x002fea0003800000 */
.L_x_12169:
[----:B------:R-:W-:Y:S05]  /*1d000*/  BSYNC B0 ;  /* 0x0000000000007941 */ /* 0x000fea0003800000 */
.L_x_12168:
        /* <DEDUP_REMOVED lines=801> */
.L_x_12172:
[----:B------:R-:W-:Y:S05]  /*20220*/  BSYNC B0 ;  /* 0x0000000000007941 */ /* 0x000fea0003800000 */
.L_x_12171:
        /* <DEDUP_REMOVED lines=9> */
.L_x_12144:
[----:B------:R-:W2:Y:S01]  /*202c0*/  LDL R5, [R1+0x1e0] ;  /* 0x0001e00001057983 */ /* 0x000ea20000100800 */
[----:B------:R-:W-:Y:S05]  /*202d0*/  WARPSYNC.ALL ;  /* 0x0000000000007948 */ /* 0x000fea0003800000 */
[----:B------:R-:W3:Y:S04]  /*202e0*/  LDL R4, [R1+0x1e4] ;  /* 0x0001e40001047983 */ /* 0x000ee80000100800 */
[----:B------:R-:W4:Y:S04]  /*202f0*/  LDL.64 R8, [R1+0x210] ;  /* 0x0002100001087983 */ /* 0x000f280000100a00 */
[----:B------:R-:W5:Y:S04]  /*20300*/  LDL.64 R6, [R1+0x220] ;  /* 0x0002200001067983 */ /* 0x000f680000100a00 */
[----:B------:R-:W5:Y:S04]  /*20310*/  LDL.64 R10, [R1+0x200] ;  /* 0x00020000010a7983 */ /* 0x000f680000100a00 */
[----:B------:R-:W5:Y:S01]  /*20320*/  LDL.64 R114, [R1+0x2a0] ;  /* 0x0002a00001727983 */ /* 0x000f620000100a00 */
[----:B------:R-:W-:-:S02]  /*20330*/  IMAD.MOV.U32 R129, RZ, RZ, -0x800000 ;  /* 0xff800000ff817424 */ /* 0x000fc400078e00ff */
[----:B------:R-:W-:Y:S01]  /*20340*/  IMAD.MOV.U32 R130, RZ, RZ, -0x800000 ;  /* 0xff800000ff827424 */ /* 0x000fe200078e00ff */
        /* <DEDUP_REMOVED lines=50> */
[----:B------:R-:W5:Y:S04]  /*20670*/  LDL R126, [R1+0x1c0] ;  /* 0x0001c000017e7983 */ /* 0x000f680000100800 */
[----:B--2---:R-:W2:Y:S02]  /*20680*/  SHFL.BFLY PT, R0, R5, 0x2, 0x1f ;  /* 0x0c401f0005007f89 */ /* 0x004ea400000e0000 */
[----:B--2---:R-:W-:-:S05]  /*20690*/  FADD.FTZ R0, R5, R0 ;  /* 0x0000000005007221 */ /* 0x004fca0000010000 */
[----:B0-----:R-:W1:Y:S02]  /*206a0*/  SHFL.BFLY PT, R3, R0, 0x1, 0x1f ;  /* 0x0c201f0000037f89 */ /* 0x001e6400000e0000 */
[----:B-1----:R-:W-:-:S05]  /*206b0*/  FADD.FTZ R2, R0, R3 ;  /* 0x0000000300027221 */ /* 0x002fca0000010000 */
[----:B------:R-:W-:Y:S04]  /*206c0*/  STL [R1+0x1e0], R2 ;  /* 0x0001e00201007387 */ /* 0x000fe80000100800 */
[----:B------:R-:W2:Y:S04]  /*206d0*/  LDL R25, [R1+0x1e0] ;  /* 0x0001e00001197983 */ /* 0x000ea80000100800 */
[----:B---3--:R-:W0:Y:S02]  /*206e0*/  SHFL.BFLY PT, R3, R4, 0x2, 0x1f ;  /* 0x0c401f0004037f89 */ /* 0x008e2400000e0000 */
[----:B0-----:R-:W-:-:S02]  /*206f0*/  FADD.FTZ R3, R3, R4 ;  /* 0x0000000403037221 */ /* 0x001fc40000010000 */
[----:B------:R-:W3:Y:S04]  /*20700*/  LDL.64 R4, [R1+0x230] ;  /* 0x0002300001047983 */ /* 0x000ee80000100a00 */
[----:B------:R-:W0:Y:S02]  /*20710*/  SHFL.BFLY PT, R128, R3, 0x1, 0x1f ;  /* 0x0c201f0003807f89 */ /* 0x000e2400000e0000 */
[----:B0-----:R-:W-:Y:S02]  /*20720*/  FADD.FTZ R128, R3, R128 ;  /* 0x0000008003807221 */ /* 0x001fe40000010000 */
[----:B------:R-:W3:Y:S03]  /*20730*/  LDL.64 R2, [R1+0x240] ;  /* 0x0002400001027983 */ /* 0x000ee60000100a00 */
[----:B------:R-:W-:-:S13]  /*20740*/  FSETP.NE.FTZ.AND P1, PT, R128, RZ, PT ;  /* 0x000000ff8000720b */ /* 0x000fda0003f35000 */
[----:B------:R-:W3:Y:S04]  /*20750*/  @P1 LDL R20, [R1+0x1f0] ;  /* 0x0001f00001141983 */ /* 0x000ee80000100800 */
[----:B------:R-:W3:Y:S01]  /*20760*/  @P1 LDL R21, [R1+0x1d4] ;  /* 0x0001d40001151983 */ /* 0x000ee20000100800 */
[----:B--2---:R-:W-:-:S13]  /*20770*/  FSETP.NE.FTZ.AND P0, PT, R25, RZ, PT ;  /* 0x000000ff1900720b */ /* 0x004fda0003f15000 */
[----:B------:R-:W2:Y:S04]  /*20780*/  @P0 LDL R12, [R1+0x1f0] ;  /* 0x0001f000010c0983 */ /* 0x000ea80000100800 */
[----:B------:R-:W2:Y:S01]  /*20790*/  @P0 LDL R13, [R1+0x1d0] ;  /* 0x0001d000010d0983 */ /* 0x000ea20000100800 */
[----:B------:R-:W-:Y:S01]  /*207a0*/  IMAD.MOV.U32 R0, RZ, RZ, RZ ;  /* 0x000000ffff007224 */ /* 0x000fe200078e00ff */
[----:B------:R-:W0:Y:S08]  /*207b0*/  @P0 MUFU.LG2 R14, R25 ;  /* 0x00000019000e0308 */ /* 0x000e300000000c00 */
[----:B------:R-:W-:Y:S08]  /*207c0*/  @P1 MUFU.LG2 R24, R128 ;  /* 0x0000008000181308 */ /* 0x000ff00000000c00 */
[----:B------:R-:W4:Y:S01]  /*207d0*/  @P0 MUFU.RCP R0, R25 ;  /* 0x0000001900000308 */ /* 0x000f220000001000 */
[----:B0-----:R-:W-:Y:S01]  /*207e0*/  @P0 FMUL.FTZ R15, R14, 0.69314718246459960938 ;  /* 0x3f3172180e0f0820 */ /* 0x001fe20000410000 */
[-C--:B----4-:R-:W-:Y:S01]  /*207f0*/  FMUL.FTZ R9, R9, R0.reuse ;  /* 0x0000000009097220 */ /* 0x090fe20000410000 */
[-C--:B------:R-:W-:Y:S01]  /*20800*/  FMUL.FTZ R8, R8, R0.reuse ;  /* 0x0000000008087220 */ /* 0x080fe20000410000 */
[-C--:B-----5:R-:W-:Y:S01]  /*20810*/  FMUL.FTZ R7, R7, R0.reuse ;  /* 0x0000000007077220 */ /* 0x0a0fe20000410000 */
[-C--:B------:R-:W-:Y:S01]  /*20820*/  FMUL.FTZ R6, R6, R0.reuse ;  /* 0x0000000006067220 */ /* 0x080fe20000410000 */
[-C--:B---3--:R-:W-:Y:S01]  /*20830*/  FMUL.FTZ R5, R5, R0.reuse ;  /* 0x0000000005057220 */ /* 0x088fe20000410000 */
[-C--:B------:R-:W-:Y:S01]  /*20840*/  FMUL.FTZ R4, R4, R0.reuse ;  /* 0x0000000004047220 */ /* 0x080fe20000410000 */
[-C--:B------:R-:W-:Y:S01]  /*20850*/  FMUL.FTZ R3, R3, R0.reuse ;  /* 0x0000000003037220 */ /* 0x080fe20000410000 */
[----:B------:R-:W-:Y:S01]  /*20860*/  FMUL.FTZ R2, R2, R0 ;  /* 0x0000000002027220 */ /* 0x000fe20000410000 */
[----:B------:R-:W-:Y:S04]  /*20870*/  STL.64 [R1+0x210], R8 ;  /* 0x0002100801007387 */ /* 0x000fe80000100a00 */
[----:B------:R0:W-:Y:S04]  /*20880*/  STL.64 [R1+0x220], R6 ;  /* 0x0002200601007387 */ /* 0x0001e80000100a00 */
[----:B------:R1:W-:Y:S01]  /*20890*/  STL.64 [R1+0x230], R4 ;  /* 0x0002300401007387 */ /* 0x0003e20000100a00 */
[----:B------:R-:W-:-:S03]  /*208a0*/  @P1 FMUL.FTZ R20, R20, 0.69314718246459960938 ;  /* 0x3f31721814141820 */ /* 0x000fc60000410000 */
[----:B------:R3:W-:Y:S04]  /*208b0*/  STL.64 [R1+0x240], R2 ;  /* 0x0002400201007387 */ /* 0x0007e80000100a00 */
[----:B0-----:R-:W4:Y:S04]  /*208c0*/  LDL.64 R6, [R1+0x3d8] ;  /* 0x0003d80001067983 */ /* 0x001f280000100a00 */
[----:B-1----:R-:W5:Y:S04]  /*208d0*/  LDL.64 R4, [R1+0x3e8] ;  /* 0x0003e80001047983 */ /* 0x002f680000100a00 */
[----:B---3--:R-:W3:Y:S04]  /*208e0*/  LDL.64 R2, [R1+0x3c8] ;  /* 0x0003c80001027983 */ /* 0x008ee80000100a00 */
[----:B------:R-:W5:Y:S01]  /*208f0*/  LDL.64 R8, [R1+0x3f8] ;  /* 0x0003f80001087983 */ /* 0x000f620000100a00 */
[-C--:B------:R-:W-:Y:S01]  /*20900*/  FMUL.FTZ R11, R11, R0.reuse ;  /* 0x000000000b0b7220 */ /* 0x080fe20000410000 */
[----:B------:R-:W-:-:S05]  /*20910*/  FMUL.FTZ R10, R10, R0 ;  /* 0x000000000a0a7220 */ /* 0x000fca0000410000 */
[----:B------:R0:W-:Y:S04]  /*20920*/  STL.64 [R1+0x200], R10 ;  /* 0x0002000a01007387 */ /* 0x0001e80000100a00 */
[----:B0-----:R-:W5:Y:S01]  /*20930*/  LDL.64 R10, [R1+0x378] ;  /* 0x00037800010a7983 */ /* 0x001f620000100a00 */
[----:B--2---:R-:W-:-:S04]  /*20940*/  @P0 FMUL.FTZ R12, R12, 0.69314718246459960938 ;  /* 0x3f3172180c0c0820 */ /* 0x004fc80000410000 */
[----:B------:R-:W-:Y:S01]  /*20950*/  @P0 FFMA.FTZ R129, R12, R13, R15 ;  /* 0x0000000d0c810223 */ /* 0x000fe2000001000f */
[----:B------:R-:W-:Y:S01]  /*20960*/  @P1 FMUL.FTZ R13, R24, 0.69314718246459960938 ;  /* 0x3f317218180d1820 */ /* 0x000fe20000410000 */
[----:B------:R-:W2:Y:S03]  /*20970*/  LDL.64 R14, [R1+0x3a8] ;  /* 0x0003a800010e7983 */ /* 0x000ea60000100a00 */
[----:B------:R-:W-:Y:S01]  /*20980*/  @P1 FFMA.FTZ R130, R20, R21, R13 ;  /* 0x0000001514821223 */ /* 0x000fe2000001000d */
[----:B------:R-:W2:Y:S04]  /*20990*/  LDL.64 R24, [R1+0x388] ;  /* 0x0003880001187983 */ /* 0x000ea80000100a00 */
[----:B------:R-:W2:Y:S04]  /*209a0*/  LDL.64 R20, [R1+0x398] ;  /* 0x0003980001147983 */ /* 0x000ea80000100a00 */
[----:B------:R-:W2:Y:S01]  /*209b0*/  LDL.64 R12, [R1+0x3b8] ;  /* 0x0003b800010c7983 */ /* 0x000ea20000100a00 */
[-C--:B------:R-:W-:Y:S01]  /*209c0*/  FMUL.FTZ R115, R115, R0.reuse ;  /* 0x0000000073737220 */ /* 0x080fe20000410000 */
[----:B------:R-:W-:-:S05]  /*209d0*/  FMUL.FTZ R114, R114, R0 ;  /* 0x0000000072727220 */ /* 0x000fca0000410000 */
[----:B------:R0:W-:Y:S01]  /*209e0*/  STL.64 [R1+0x2a0], R114 ;  /* 0x0002a07201007387 */ /* 0x0001e20000100a00 */
[----:B------:R-:W1:Y:S01]  /*209f0*/  S2R R131, SR_TID.X ;  /* 0x0000000000837919 */ /* 0x000e620000002100 */
[----:B0-----:R-:W-:-:S06]  /*20a00*/  IMAD.MOV.U32 R114, RZ, RZ, RZ ;  /* 0x000000ffff727224 */ /* 0x001fcc00078e00ff */
        /* <DEDUP_REMOVED lines=103> */
[-C--:B-----5:R-:W-:Y:S01]  /*21080*/  FMUL.FTZ R5, R5, R114.reuse ;  /* 0x0000007205057220 */ /* 0x0a0fe20000410000 */
        /* <DEDUP_REMOVED lines=90> */
.L_x_12175:
[----:B------:R-:W-:Y:S05]  /*21630*/  BSYNC B0 ;  /* 0x0000000000007941 */ /* 0x000fea0003800000 */
.L_x_12174:
[----:B------:R-:W-:-:S12]  /*21640*/  UIADD3 UR37, UR37, 0x1, URZ ;  /* 0x0000000125257890 */ /* 0x000fd8000fffe03f */
.L_x_12051:
[----:B------:R-:W-:Y:S05]  /*21650*/  WARPSYNC.ALL ;  /* 0x0000000000007948 */ /* 0x000fea0003800000 */
[----:B------:R-:W3:Y:S08]  /*21660*/  S2UR UR4, SR_CgaCtaId ;  /* 0x00000000000479c3 */ /* 0x000ef00000008800 */
[----:B------:R-:W-:Y:S01]  /*21670*/  BAR.SYNC.DEFER_BLOCKING 0x5, 0x180 ;  /* 0x0146000000007b1d */ /* 0x000fe20000010000 */
[----:B------:R-:W-:-:S05]  /*21680*/  MOV R2, 0x400 ;  /* 0x0000040000027802 */ /* 0x000fca0000000f00 */
[----:B------:R-:W-:Y:S01]  /*21690*/  BSSY B0, `(.L_x_12176) ;  /* 0x000050c000007945 */ /* 0x000fe20003800000 */
[----:B---3--:R-:W-:-:S05]  /*216a0*/  IMAD.U32 R27, RZ, RZ, UR4 ;  /* 0x00000004ff1b7e24 */ /* 0x008fca000f8e00ff */
[----:B------:R-:W-:-:S05]  /*216b0*/  LEA R2, R27, R2, 0x18 ;  /* 0x000000021b027211 */ /* 0x000fca00078ec0ff */
[----:B------:R3:W0:Y:S01]  /*216c0*/  LDS.128 R100, [R2+0x228d0] ;  /* 0x0228d00002647984 */ /* 0x0006220000000c00 */
[----:B------:R-:W-:Y:S06]  /*216d0*/  BAR.ARV 0x4, 0x180 ;  /* 0x0106000000007b1d */ /* 0x000fec0000002000 */
[----:B------:R-:W-:Y:S05]  /*216e0*/  @P0 BRA `(.L_x_12177) ;  /* 0x0000004000440947 */ /* 0x000fea0003800000 */
[----:B-1----:R-:W2:Y:S01]  /*216f0*/  LDL R0, [R1+0x438] ;  /* 0x0004380001007983 */ /* 0x002ea20000100800 */
[----:B------:R-:W-:-:S03]  /*21700*/  ULDC UR4, c[0x0][0xad4] ;  /* 0x0002b50000047ab9 */ /* 0x000fc60000000800 */
[----:B------:R-:W4:Y:S04]  /*21710*/  LDL.128 R52, [R1+0x200] ;  /* 0x0002000001347983 */ /* 0x000f280000100c00 */
[----:B------:R-:W3:Y:S04]  /*21720*/  LDL.128 R4, [R1+0x210] ;  /* 0x0002100001047983 */ /* 0x000ee80000100c00 */
[----:B------:R-:W3:Y:S04]  /*21730*/  LDL.128 R56, [R1+0x220] ;  /* 0x0002200001387983 */ /* 0x000ee80000100c00 */
[----:B------:R-:W3:Y:S04]  /*21740*/  LDL.128 R32, [R1+0x230] ;  /* 0x0002300001207983 */ /* 0x000ee80000100c00 */
[----:B------:R-:W3:Y:S04]  /*21750*/  LDL.128 R92, [R1+0x240] ;  /* 0x00024000015c7983 */ /* 0x000ee80000100c00 */
[----:B------:R-:W3:Y:S01]  /*21760*/  LDL.128 R72, [R1+0x250] ;  /* 0x0002500001487983 */ /* 0x000ee20000100c00 */
[----:B------:R-:W1:Y:S03]  /*21770*/  S2R R3, SR_SWINHI ;  /* 0x0000000000037919 */ /* 0x000e660000002f00 */
[----:B------:R-:W3:Y:S04]  /*21780*/  LDL.128 R120, [R1+0x260] ;  /* 0x0002600001787983 */ /* 0x000ee80000100c00 */
[----:B-----5:R-:W3:Y:S04]  /*21790*/  LDL.128 R44, [R1+0x2e0] ;  /* 0x0002e000012c7983 */ /* 0x020ee80000100c00 */
[----:B------:R-:W3:Y:S04]  /*217a0*/  LDL.128 R40, [R1+0x2d0] ;  /* 0x0002d00001287983 */ /* 0x000ee80000100c00 */
[----:B------:R-:W3:Y:S04]  /*217b0*/  LDL.128 R48, [R1+0x2f0] ;  /* 0x0002f00001307983 */ /* 0x000ee80000100c00 */
[----:B------:R-:W3:Y:S04]  /*217c0*/  LDL.128 R60, [R1+0x320] ;  /* 0x00032000013c7983 */ /* 0x000ee80000100c00 */
[----:B------:R-:W3:Y:S04]  /*217d0*/  LDL.128 R68, [R1+0x340] ;  /* 0x0003400001447983 */ /* 0x000ee80000100c00 */
[----:B------:R-:W3:Y:S01]  /*217e0*/  LDL.128 R64, [R1+0x330] ;  /* 0x0003300001407983 */ /* 0x000ee20000100c00 */
[----:B------:R-:W-:-:S02]  /*217f0*/  MOV R20, R2 ;  /* 0x0000000200147202 */ /* 0x000fc40000000f00 */
[----:B-1----:R-:W-:Y:S01]  /*21800*/  MOV R21, R3 ;  /* 0x0000000300157202 */ /* 0x002fe20000000f00 */
[----:B------:R-:W3:Y:S04]  /*21810*/  LDL.128 R84, [R1+0x380] ;  /* 0x0003800001547983 */ /* 0x000ee80000100c00 */
[----:B------:R-:W3:Y:S04]  /*21820*/  LDL.128 R88, [R1+0x390] ;  /* 0x0003900001587983 */ /* 0x000ee80000100c00 */
[----:B------:R-:W3:Y:S04]  /*21830*/  LDL.128 R112, [R1+0x3e0] ;  /* 0x0003e00001707983 */ /* 0x000ee80000100c00 */
[----:B------:R-:W3:Y:S01]  /*21840*/  LDL.128 R116, [R1+0x3f0] ;  /* 0x0003f00001747983 */ /* 0x000ee20000100c00 */
[----:B--2---:R-:W-:Y:S01]  /*21850*/  IMAD.WIDE R108, R0, 0x2, R20 ;  /* 0x00000002006c7825 */ /* 0x004fe200078e0214 */
[----:B----4-:R-:W-:-:S02]  /*21860*/  F2FP.BF16.F32.PACK_AB R52, R53, R52 ;  /* 0x000000343534723e */ /* 0x010fc400000010ff */
        /* <DEDUP_REMOVED lines=8> */
[C---:B------:R-:W-:Y:S02]  /*218f0*/  IADD3 R13, P3, R108.reuse, 0x8020, RZ ;  /* 0x000080206c0d7810 */ /* 0x040fe40007f7e0ff */
[----:B------:R-:W-:Y:S02]  /*21900*/  IADD3 R37, P4, R108, 0x4000, RZ ;  /* 0x000040006c257810 */ /* 0x000fe40007f9e0ff */
[----:B------:R-:W-:Y:S02]  /*21910*/  LOP3.LUT R12, R13, 0x380, RZ, 0xc0, !PT ;  /* 0x000003800d0c7812 */ /* 0x000fe400078ec0ff */
[----:B------:R-:W-:Y:S02]  /*21920*/  LOP3.LUT R8, R9, 0x380, RZ, 0xc0, !PT ;  /* 0x0000038009087812 */ /* 0x000fe400078ec0ff */
[----:B------:R-:W-:-:S02]  /*21930*/  SHF.R.U64 R12, R12, 0x3, RZ ;  /* 0x000000030c0c7819 */ /* 0x000fc400000012ff */
[----:B------:R-:W-:Y:S02]  /*21940*/  SHF.R.U64 R110, R110, 0x3, RZ ;  /* 0x000000036e6e7819 */ /* 0x000fe400000012ff */
[----:B------:R-:W-:Y:S02]  /*21950*/  LOP3.LUT R36, R37, 0x380, RZ, 0xc0, !PT ;  /* 0x0000038025247812 */ /* 0x000fe400078ec0ff */
[----:B------:R-:W-:Y:S01]  /*21960*/  LOP3.LUT R12, R12, R13, RZ, 0x3c, !PT ;  /* 0x0000000d0c0c7212 */ /* 0x000fe200078e3cff */
[--C-:B------:R-:W-:Y:S01]  /*21970*/  IMAD.X R13, RZ, RZ, R109.reuse, P3 ;  /* 0x000000ffff0d7224 */ /* 0x100fe200018e066d */
[----:B------:R-:W-:Y:S02]  /*21980*/  SHF.R.U64 R8, R8, 0x3, RZ ;  /* 0x0000000308087819 */ /* 0x000fe400000012ff */
[----:B------:R-:W-:Y:S02]  /*21990*/  ISETP.NE.AND P3, PT, R204, RZ, PT ;  /* 0x000000ffcc00720c */ /* 0x000fe40003f65270 */
[----:B------:R-:W-:Y:S01]  /*219a0*/  LOP3.LUT R110, R110, R111, RZ, 0x3c, !PT ;  /* 0x0000006f6e6e7212 */ /* 0x000fe200078e3cff */
[----:B------:R-:W-:Y:S01]  /*219b0*/  IMAD.X R111, RZ, RZ, R109, P2 ;  /* 0x000000ffff6f7224 */ /* 0x000fe200010e066d */
[----:B------:R-:W-:-:S02]  /*219c0*/  SHF.R.U64 R36, R36, 0x3, RZ ;  /* 0x0000000324247819 */ /* 0x000fc400000012ff */
[----:B------:R-:W-:Y:S01]  /*219d0*/  LOP3.LUT R8, R8, R9, RZ, 0x3c, !PT ;  /* 0x0000000908087212 */ /* 0x000fe200078e3cff */
[--C-:B------:R-:W-:Y:S01]  /*219e0*/  IMAD.X R9, RZ, RZ, R109.reuse, P1 ;  /* 0x000000ffff097224 */ /* 0x100fe200008e066d */
[C---:B------:R-:W-:Y:S02]  /*219f0*/  IADD3 R31, P5, R108.reuse, 0x4020, RZ ;  /* 0x000040206c1f7810 */ /* 0x040fe40007fbe0ff */
[----:B------:R-:W-:Y:S02]  /*21a00*/  IADD3 R15, P2, R108, 0x8000, RZ ;  /* 0x000080006c0f7810 */ /* 0x000fe40007f5e0ff */
[----:B------:R-:W-:Y:S01]  /*21a10*/  SEL R204, R204, UR4, P3 ;  /* 0x00000004cccc7c07 */ /* 0x000fe20009800000 */
[----:B------:R-:W-:Y:S05]  /*21a20*/  WARPSYNC.ALL ;  /* 0x0000000000007948 */ /* 0x000fea0003800000 */
[C---:B------:R-:W-:Y:S01]  /*21a30*/  IADD3 R125, P0, R108.reuse, 0x4040, RZ ;  /* 0x000040406c7d7810 */ /* 0x040fe20007f1e0ff */
[----:B------:R-:W-:Y:S01]  /*21a40*/  ULDC.64 UR6, c[0x0][0xc08] ;  /* 0x0003020000067ab9 */ /* 0x000fe20000000a00 */
[----:B------:R-:W-:Y:S01]  /*21a50*/  IADD3 R29, P1, R108, 0x4060, RZ ;  /* 0x000040606c1d7810 */ /* 0x000fe20007f3e0ff */
[----:B------:R-:W-:Y:S01]  /*21a60*/  ULDC.64 UR4, c[0x0][0xc00] ;  /* 0x0003000000047ab9 */ /* 0x000fe20000000a00 */
[----:B------:R-:W-:Y:S01]  /*21a70*/  LOP3.LUT R36, R36, R37, RZ, 0x3c, !PT ;  /* 0x0000002524247212 */ /* 0x000fe200078e3cff */
[----:B------:R-:W-:Y:S01]  /*21a80*/  IMAD.X R37, RZ, RZ, R109, P4 ;  /* 0x000000ffff257224 */ /* 0x000fe200020e066d */
[----:B------:R-:W-:-:S02]  /*21a90*/  LOP3.LUT R30, R31, 0x380, RZ, 0xc0, !PT ;  /* 0x000003801f1e7812 */ /* 0x000fc400078ec0ff */
[C---:B------:R-:W-:Y:S02]  /*21aa0*/  IADD3 R11, P4, R108.reuse, 0x8040, RZ ;  /* 0x000080406c0b7810 */ /* 0x040fe40007f9e0ff */
[----:B------:R-:W-:Y:S02]  /*21ab0*/  LOP3.LUT R14, R15, 0x380, RZ, 0xc0, !PT ;  /* 0x000003800f0e7812 */ /* 0x000fe400078ec0ff */
[----:B------:R-:W-:Y:S02]  /*21ac0*/  LOP3.LUT R124, R125, 0x380, RZ, 0xc0, !PT ;  /* 0x000003807d7c7812 */ /* 0x000fe400078ec0ff */
[----:B------:R-:W-:Y:S02]  /*21ad0*/  LOP3.LUT R28, R29, 0x380, RZ, 0xc0, !PT ;  /* 0x000003801d1c7812 */ /* 0x000fe400078ec0ff */
[----:B------:R-:W-:Y:S02]  /*21ae0*/  LOP3.LUT R39, R108, 0x380, RZ, 0xc0, !PT ;  /* 0x000003806c277812 */ /* 0x000fe400078ec0ff */
[----:B------:R-:W-:-:S02]  /*21af0*/  SHF.R.U64 R30, R30, 0x3, RZ ;  /* 0x000000031e1e7819 */ /* 0x000fc400000012ff */
[----:B0-----:R-:W-:Y:S02]  /*21b00*/  LOP3.LUT R10, R11, 0x380, RZ, 0xc0, !PT ;  /* 0x000003800b0a7812 */ /* 0x001fe400078ec0ff */
[----:B------:R-:W-:Y:S02]  /*21b10*/  SHF.R.U64 R14, R14, 0x3, RZ ;  /* 0x000000030e0e7819 */ /* 0x000fe400000012ff */
[----:B------:R-:W-:Y:S02]  /*21b20*/  SHF.R.U64 R124, R124, 0x3, RZ ;  /* 0x000000037c7c7819 */ /* 0x000fe400000012ff */
[----:B------:R-:W-:Y:S02]  /*21b30*/  SHF.R.U64 R28, R28, 0x3, RZ ;  /* 0x000000031c1c7819 */ /* 0x000fe400000012ff */
[----:B------:R-:W-:Y:S02]  /*21b40*/  SHF.R.U64 R39, R39, 0x3, RZ ;  /* 0x0000000327277819 */ /* 0x000fe400000012ff */
[----:B------:R-:W-:Y:S01]  /*21b50*/  LOP3.LUT R30, R30, R31, RZ, 0x3c, !PT ;  /* 0x0000001f1e1e7212 */ /* 0x000fe200078e3cff */
[----:B------:R-:W-:Y:S01]  /*21b60*/  IMAD.X R31, RZ, RZ, R109, P5 ;  /* 0x000000ffff1f7224 */ /* 0x000fe200028e066d */
[----:B------:R-:W-:-:S02]  /*21b70*/  SHF.R.U64 R10, R10, 0x3, RZ ;  /* 0x000000030a0a7819 */ /* 0x000fc400000012ff */
[----:B------:R-:W-:Y:S01]  /*21b80*/  LOP3.LUT R14, R14, R15, RZ, 0x3c, !PT ;  /* 0x0000000f0e0e7212 */ /* 0x000fe200078e3cff */
[--C-:B------:R-:W-:Y:S01]  /*21b90*/  IMAD.X R15, RZ, RZ, R109.reuse, P2 ;  /* 0x000000ffff0f7224 */ /* 0x100fe200010e066d */
[----:B------:R-:W-:Y:S01]  /*21ba0*/  LOP3.LUT R124, R124, R125, RZ, 0x3c, !PT ;  /* 0x0000007d7c7c7212 */ /* 0x000fe200078e3cff */
[--C-:B------:R-:W-:Y:S01]  /*21bb0*/  IMAD.X R125, RZ, RZ, R109.reuse, P0 ;  /* 0x000000ffff7d7224 */ /* 0x100fe200000e066d */
[----:B------:R-:W-:Y:S01]  /*21bc0*/  LOP3.LUT R28, R28, R29, RZ, 0x3c, !PT ;  /* 0x0000001d1c1c7212 */ /* 0x000fe200078e3cff */
[----:B------:R-:W-:Y:S01]  /*21bd0*/  IMAD.X R29, RZ, RZ, R109, P1 ;  /* 0x000000ffff1d7224 */ /* 0x000fe200008e066d */
[C---:B------:R-:W-:Y:S02]  /*21be0*/  IADD3 R107, P5, R108.reuse, 0x8060, RZ ;  /* 0x000080606c6b7810 */ /* 0x040fe40007fbe0ff */
[C---:B------:R-:W-:Y:S02]  /*21bf0*/  IADD3 R105, P2, R108.reuse, 0xc040, RZ ;  /* 0x0000c0406c697810 */ /* 0x040fe40007f5e0ff */
[----:B------:R-:W-:-:S02]  /*21c00*/  IADD3 R99, P0, R108, 0xc000, RZ ;  /* 0x0000c0006c637810 */ /* 0x000fc40007f1e0ff */
[----:B------:R-:W-:Y:S02]  /*21c10*/  IADD3 R97, P1, R108, 0xc020, RZ ;  /* 0x0000c0206c617810 */ /* 0x000fe40007f3e0ff */
[----:B------:R-:W-:Y:S01]  /*21c20*/  LOP3.LUT R38, R39, R108, RZ, 0x3c, !PT ;  /* 0x0000006c27267212 */ /* 0x000fe200078e3cff */
[--C-:B------:R-:W-:Y:S01]  /*21c30*/  IMAD.MOV.U32 R39, RZ, RZ, R109.reuse ;  /* 0x000000ffff277224 */ /* 0x100fe200078e006d */
[----:B------:R-:W-:Y:S01]  /*21c40*/  LOP3.LUT R10, R10, R11, RZ, 0x3c, !PT ;  /* 0x0000000b0a0a7212 */ /* 0x000fe200078e3cff */
[----:B------:R-:W-:Y:S01]  /*21c50*/  IMAD.X R11, RZ, RZ, R109, P4 ;  /* 0x000000ffff0b7224 */ /* 0x000fe200020e066d */
[----:B------:R-:W-:Y:S02]  /*21c60*/  LOP3.LUT R106, R107, 0x380, RZ, 0xc0, !PT ;  /* 0x000003806b6a7812 */ /* 0x000fe400078ec0ff */
[----:B------:R-:W-:Y:S02]  /*21c70*/  LOP3.LUT R104, R105, 0x380, RZ, 0xc0, !PT ;  /* 0x0000038069687812 */ /* 0x000fe400078ec0ff */
[----:B------:R-:W-:-:S02]  /*21c80*/  LOP3.LUT R98, R99, 0x380, RZ, 0xc0, !PT ;  /* 0x0000038063627812 */ /* 0x000fc400078ec0ff */
[----:B------:R-:W-:Y:S02]  /*21c90*/  LOP3.LUT R96, R97, 0x380, RZ, 0xc0, !PT ;  /* 0x0000038061607812 */ /* 0x000fe400078ec0ff */
[----:B------:R-:W-:Y:S02]  /*21ca0*/  F2FP.BF16.F32.PACK_AB R53, R55, R54 ;  /* 0x000000363735723e */ /* 0x000fe400000010ff */
[----:B------:R-:W-:Y:S02]  /*21cb0*/  MOV R76, R38 ;  /* 0x00000026004c7202 */ /* 0x000fe40000000f00 */
[----:B------:R-:W-:Y:S02]  /*21cc0*/  MOV R25, R24 ;  /* 0x0000001800197202 */ /* 0x000fe40000000f00 */
[----:B---3--:R-:W-:Y:S02]  /*21cd0*/  F2FP.BF16.F32.PACK_AB R54, R5, R4 ;  /* 0x000000040536723e */ /* 0x008fe400000010ff */
[----:B------:R-:W-:Y:S01]  /*21ce0*/  F2FP.BF16.F32.PACK_AB R55, R7, R6 ;  /* 0x000000060737723e */ /* 0x000fe200000010ff */
[----:B------:R-:W-:Y:S01]  /*21cf0*/  BAR.SYNC.DEFER_BLOCKING 0x1, 0x100 ;  /* 0x0044000000007b1d */ /* 0x000fe20000010000 */
[----:B------:R-:W-:-:S02]  /*21d00*/  F2FP.BF16.F32.PACK_AB R56, R57, R56 ;  /* 0x000000383938723e */ /* 0x000fc400000010ff */
[----:B------:R-:W-:Y:S02]  /*21d10*/  SHF.R.U64 R106, R106, 0x3, RZ ;  /* 0x000000036a6a7819 */ /* 0x000fe400000012ff */
[----:B------:R-:W-:Y:S02]  /*21d20*/  SHF.R.U64 R104, R104, 0x3, RZ ;  /* 0x0000000368687819 */ /* 0x000fe400000012ff */
[----:B------:R-:W-:Y:S01]  /*21d30*/  MOV R80, R8 ;  /* 0x0000000800507202 */ /* 0x000fe20000000f00 */
[----:B------:R-:W2:Y:S01]  /*21d40*/  LDL.128 R4, [R1+0x270] ;  /* 0x0002700001047983 */ /* 0x000ea20000100c00 */
[----:B------:R-:W-:Y:S02]  /*21d50*/  MOV R124, R124 ;  /* 0x0000007c007c7202 */ /* 0x000fe40000000f00 */
[----:B------:R-:W-:Y:S02]  /*21d60*/  MOV R24, R10 ;  /* 0x0000000a00187202 */ /* 0x000fe40000000f00 */
[----:B------:R-:W-:Y:S01]  /*21d70*/  F2FP.BF16.F32.PACK_AB R57, R59, R58 ;  /* 0x0000003a3b39723e */ /* 0x000fe200000010ff */
[----:B------:R-:W3:Y:S01]  /*21d80*/  LDL.128 R8, [R1+0x280] ;  /* 0x0002800001087983 */ /* 0x000ee20000100c00 */
[----:B------:R-:W-:-:S02]  /*21d90*/  SHF.R.U64 R98, R98, 0x3, RZ ;  /* 0x0000000362627819 */ /* 0x000fc400000012ff */
[----:B------:R-:W-:Y:S02]  /*21da0*/  SHF.R.U64 R96, R96, 0x3, RZ ;  /* 0x0000000360607819 */ /* 0x000fe400000012ff */
[----:B------:R-:W-:Y:S02]  /*21db0*/  MOV R100, R30 ;  /* 0x0000001e00647202 */ /* 0x000fe40000000f00 */
[----:B------:R-:W-:Y:S02]  /*21dc0*/  MOV R125, R28 ;  /* 0x0000001c007d7202 */ /* 0x000fe40000000f00 */
[----:B------:R-:W-:Y:S01]  /*21dd0*/  F2FP.BF16.F32.PACK_AB R58, R33, R32 ;  /* 0x00000020213a723e */ /* 0x000fe200000010ff */
[----:B------:R-:W4:Y:S01]  /*21de0*/  LDL.128 R28, [R1+0x2a0] ;  /* 0x0002a000011c7983 */ /* 0x000f220000100c00 */
[----:B------:R-:W-:Y:S02]  /*21df0*/  F2FP.BF16.F32.PACK_AB R59, R35, R34 ;  /* 0x00000022233b723e */ /* 0x000fe400000010ff */
[----:B------:R-:W-:Y:S01]  /*21e00*/  MOV R26, R36 ;  /* 0x00000024001a7202 */ /* 0x000fe20000000f00 */
[----:B------:R-:W4:Y:S01]  /*21e10*/  LDL.128 R32, [R1+0x2b0] ;  /* 0x0002b00001207983 */ /* 0x000f220000100c00 */
[----:B------:R-:W-:-:S02]  /*21e20*/  MOV R0, R14 ;  /* 0x0000000e00007202 */ /* 0x000fc40000000f00 */
[----:B------:R-:W-:Y:S01]  /*21e30*/  MOV R3, R12 ;  /* 0x0000000c00037202 */ /* 0x000fe20000000f00 */
[----:B------:R-:W4:Y:S01]  /*21e40*/  LDL.128 R36, [R1+0x2c0] ;  /* 0x0002c00001247983 */ /* 0x000f220000100c00 */
[----:B------:R-:W-:Y:S02]  /*21e50*/  F2FP.BF16.F32.PACK_AB R92, R93, R92 ;  /* 0x0000005c5d5c723e */ /* 0x000fe400000010ff */
[----:B------:R-:W-:Y:S01]  /*21e60*/  F2FP.BF16.F32.PACK_AB R93, R95, R94 ;  /* 0x0000005e5f5d723e */ /* 0x000fe200000010ff */
[----:B------:R-:W4:Y:S01]  /*21e70*/  LDL.128 R12, [R1+0x290] ;  /* 0x00029000010c7983 */ /* 0x000f220000100c00 */
[----:B------:R-:W-:Y:S01]  /*21e80*/  LOP3.LUT R106, R106, R107, RZ, 0x3c, !PT ;  /* 0x0000006b6a6a7212 */ /* 0x000fe200078e3cff */
[--C-:B------:R-:W-:Y:S01]  /*21e90*/  IMAD.X R107, RZ, RZ, R109.reuse, P5 ;  /* 0x000000ffff6b7224 */ /* 0x100fe200028e066d */
[----:B------:R-:W-:Y:S01]  /*21ea0*/  LOP3.LUT R104, R104, R105, RZ, 0x3c, !PT ;  /* 0x0000006968687212 */ /* 0x000fe200078e3cff */
[----:B------:R0:W-:Y:S01]  /*21eb0*/  STSM.16.M88.4 [R76], R52 ;  /* 0x000000344c007844 */ /* 0x0001e20000000200 */
[----:B------:R-:W-:Y:S01]  /*21ec0*/  MOV R110, R110 ;  /* 0x0000006e006e7202 */ /* 0x000fe20000000f00 */
[----:B------:R-:W-:Y:S01]  /*21ed0*/  IMAD.X R105, RZ, RZ, R109, P2 ;  /* 0x000000ffff697224 */ /* 0x000fe200010e066d */
[----:B------:R-:W-:-:S02]  /*21ee0*/  F2FP.BF16.F32.PACK_AB R94, R73, R72 ;  /* 0x00000048495e723e */ /* 0x000fc400000010ff */
[----:B------:R-:W-:Y:S01]  /*21ef0*/  F2FP.BF16.F32.PACK_AB R95, R75, R74 ;  /* 0x0000004a4b5f723e */ /* 0x000fe200000010ff */
[----:B------:R1:W-:Y:S01]  /*21f00*/  STSM.16.M88.4 [R80], R56 ;  /* 0x0000003850007844 */ /* 0x0003e20000000200 */
[----:B------:R-:W-:Y:S01]  /*21f10*/  LOP3.LUT R98, R98, R99, RZ, 0x3c, !PT ;  /* 0x0000006362627212 */ /* 0x000fe200078e3cff */
[--C-:B------:R-:W-:Y:S01]  /*21f20*/  IMAD.X R99, RZ, RZ, R109.reuse, P0 ;  /* 0x000000ffff637224 */ /* 0x100fe200000e066d */
[----:B------:R-:W-:Y:S01]  /*21f30*/  LOP3.LUT R96, R96, R97, RZ, 0x3c, !PT ;  /* 0x0000006160607212 */ /* 0x000fe200078e3cff */
[----:B------:R-:W-:Y:S01]  /*21f40*/  IMAD.X R97, RZ, RZ, R109, P1 ;  /* 0x000000ffff617224 */ /* 0x000fe200008e066d */
[----:B------:R-:W-:Y:S01]  /*21f50*/  IADD3 R126, P3, R108, 0xc060, RZ ;  /* 0x0000c0606c7e7810 */ /* 0x000fe20007f7e0ff */
[----:B------:R-:W4:Y:S04]  /*21f60*/  LDL.128 R72, [R1+0x350] ;  /* 0x0003500001487983 */ /* 0x000f280000100c00 */
[----:B0-----:R-:W4:Y:S01]  /*21f70*/  LDL.128 R52, [R1+0x300] ;  /* 0x0003000001347983 */ /* 0x001f220000100c00 */
[----:B------:R-:W-:-:S03]  /*21f80*/  MOV R130, R106 ;  /* 0x0000006a00827202 */ /* 0x000fc60000000f00 */
[----:B------:R-:W4:Y:S01]  /*21f90*/  LDL.128 R76, [R1+0x360] ;  /* 0x00036000014c7983 */ /* 0x000f220000100c00 */
[----:B------:R-:W-:-:S03]  /*21fa0*/  MOV R129, R104 ;  /* 0x0000006800817202 */ /* 0x000fc60000000f00 */
[----:B-1----:R-:W4:Y:S01]  /*21fb0*/  LDL.128 R56, [R1+0x310] ;  /* 0x0003100001387983 */ /* 0x002f220000100c00 */
[----:B------:R-:W-:-:S03]  /*21fc0*/  MOV R131, R98 ;  /* 0x0000006200837202 */ /* 0x000fc60000000f00 */
[----:B------:R0:W-:Y:S01]  /*21fd0*/  STSM.16.M88.4 [R110], R92 ;  /* 0x0000005c6e007844 */ /* 0x0001e20000000200 */
[----:B------:R-:W-:Y:S01]  /*21fe0*/  MOV R128, R96 ;  /* 0x0000006000807202 */ /* 0x000fe20000000f00 */
[----:B------:R-:W-:Y:S02]  /*21ff0*/  IMAD.X R127, RZ, RZ, R109, P3 ;  /* 0x000000ffff7f7224 */ /* 0x000fe400018e066d */
[----:B------:R-:W4:Y:S04]  /*22000*/  LDL.128 R80, [R1+0x370] ;  /* 0x0003700001507983 */ /* 0x000f280000100c00 */
[----:B------:R-:W4:Y:S04]  /*22010*/  LDL.128 R104, [R1+0x3c0] ;  /* 0x0003c00001687983 */ /* 0x000f280000100c00 */
[----:B------:R-:W4:Y:S04]  /*22020*/  LDL.128 R96, [R1+0x3b0] ;  /* 0x0003b00001607983 */ /* 0x000f280000100c00 */
[----:B0-----:R-:W4:Y:S04]  /*22030*/  LDL.128 R92, [R1+0x3a0] ;  /* 0x0003a000015c7983 */ /* 0x001f280000100c00 */
[----:B------:R-:W4:Y:S01]  /*22040*/  LDL.128 R108, [R1+0x3d0] ;  /* 0x0003d000016c7983 */ /* 0x000f220000100c00 */
[----:B------:R-:W-:-:S02]  /*22050*/  ISETP.NE.U32.AND P0, PT, RZ, UR6, PT ;  /* 0x00000006ff007c0c */ /* 0x000fc4000bf05070 */
[----:B------:R-:W-:Y:S02]  /*22060*/  F2FP.BF16.F32.PACK_AB R120, R121, R120 ;  /* 0x000000787978723e */ /* 0x000fe400000010ff */
[----:B------:R-:W-:Y:S02]  /*22070*/  F2FP.BF16.F32.PACK_AB R121, R123, R122 ;  /* 0x0000007a7b79723e */ /* 0x000fe400000010ff */
[----:B------:R-:W-:Y:S02]  /*22080*/  LOP3.LUT R133, R126, 0x380, RZ, 0xc0, !PT ;  /* 0x000003807e857812 */ /* 0x000fe400078ec0ff */
[----:B------:R-:W-:Y:S02]  /*22090*/  ISETP.NE.AND.EX P0, PT, RZ, UR7, PT, P0 ;  /* 0x00000007ff007c0c */ /* 0x000fe4000bf05300 */
[----:B------:R-:W-:Y:S02]  /*220a0*/  F2FP.BF16.F32.PACK_AB R44, R45, R44 ;  /* 0x0000002c2d2c723e */ /* 0x000fe400000010ff */
[----:B------:R-:W-:-:S02]  /*220b0*/  F2FP.BF16.F32.PACK_AB R45, R47, R46 ;  /* 0x0000002e2f2d723e */ /* 0x000fc400000010ff */
[----:B------:R-:W-:Y:S02]  /*220c0*/  SHF.R.U64 R133, R133, 0x3, RZ ;  /* 0x0000000385857819 */ /* 0x000fe400000012ff */
        /* <DEDUP_REMOVED lines=9> */
[----:B------:R-:W-:Y:S02]  /*22160*/  LOP3.LUT R126, R133, R126, RZ, 0x3c, !PT ;  /* 0x0000007e857e7212 */ /* 0x000fe400078e3cff */
[----:B------:R-:W-:-:S02]  /*22170*/  F2FP.BF16.F32.PACK_AB R85, R87, R86 ;  /* 0x000000565755723e */ /* 0x000fc400000010ff */
[----:B------:R-:W-:Y:S02]  /*22180*/  F2FP.BF16.F32.PACK_AB R86, R89, R88 ;  /* 0x000000585956723e */ /* 0x000fe400000010ff */
[----:B------:R-:W-:Y:S02]  /*22190*/  F2FP.BF16.F32.PACK_AB R87, R91, R90 ;  /* 0x0000005a5b57723e */ /* 0x000fe400000010ff */
[----:B------:R-:W-:Y:S02]  /*221a0*/  F2FP.BF16.F32.PACK_AB R112, R113, R112 ;  /* 0x000000707170723e */ /* 0x000fe400000010ff */
[----:B------:R-:W-:Y:S02]  /*221b0*/  F2FP.BF16.F32.PACK_AB R113, R115, R114 ;  /* 0x000000727371723e */ /* 0x000fe400000010ff */
[----:B------:R-:W-:Y:S02]  /*221c0*/  MOV R126, R126 ;  /* 0x0000007e007e7202 */ /* 0x000fe40000000f00 */
[----:B------:R-:W-:-:S02]  /*221d0*/  F2FP.BF16.F32.PACK_AB R114, R117, R116 ;  /* 0x000000747572723e */ /* 0x000fc400000010ff */
[----:B------:R-:W-:Y:S02]  /*221e0*/  F2FP.BF16.F32.PACK_AB R115, R119, R118 ;  /* 0x000000767773723e */ /* 0x000fe400000010ff */
[----:B------:R-:W-:-:S04]  /*221f0*/  ISETP.NE.U32.AND P1, PT, RZ, UR4, PT ;  /* 0x00000004ff007c0c */ /* 0x000fc8000bf25070 */
[----:B------:R-:W-:Y:S01]  /*22200*/  ISETP.NE.AND.EX P1, PT, RZ, UR5, PT, P1 ;  /* 0x00000005ff007c0c */ /* 0x000fe2000bf25310 */
[----:B------:R-:W-:Y:S01]  /*22210*/  ULDC UR6, c[0x0][0xa88] ;  /* 0x0002a20000067ab9 */ /* 0x000fe20000000800 */
[----:B--2---:R-:W-:Y:S02]  /*22220*/  F2FP.BF16.F32.PACK_AB R122, R5, R4 ;  /* 0x00000004057a723e */ /* 0x004fe400000010ff */
[----:B------:R-:W-:Y:S01]  /*22230*/  F2FP.BF16.F32.PACK_AB R123, R7, R6 ;  /* 0x00000006077b723e */ /* 0x000fe200000010ff */
[----:B------:R-:W0:Y:S01]  /*22240*/  LDC.64 R4, c[0x0][0xc00] ;  /* 0x00030000ff047b82 */ /* 0x000e220000000a00 */
[----:B---3--:R-:W-:Y:S02]  /*22250*/  F2FP.BF16.F32.PACK_AB R8, R9, R8 ;  /* 0x000000080908723e */ /* 0x008fe400000010ff */
[----:B------:R-:W-:Y:S01]  /*22260*/  F2FP.BF16.F32.PACK_AB R9, R11, R10 ;  /* 0x0000000a0b09723e */ /* 0x000fe200000010ff */
[----:B------:R-:W-:Y:S04]  /*22270*/  STSM.16.M88.4 [R25], R120 ;  /* 0x0000007819007844 */ /* 0x000fe80000000200 */
[----:B------:R-:W1:Y:S01]  /*22280*/  @P0 LDC.64 R6, c[0x0][0xc08] ;  /* 0x00030200ff060b82 */ /* 0x000e620000000a00 */
[----:B----4-:R-:W-:-:S02]  /*22290*/  F2FP.BF16.F32.PACK_AB R28, R29, R28 ;  /* 0x0000001c1d1c723e */ /* 0x010fc400000010ff */
        /* <DEDUP_REMOVED lines=11> */
[----:B------:R-:W-:Y:S01]  /*22350*/  STSM.16.M88.4 [R124], R36 ;  /* 0x000000247c007844 */ /* 0x000fe20000000200 */
        /* <DEDUP_REMOVED lines=13> */
[----:B------:R-:W-:Y:S01]  /*22430*/  F2FP.BF16.F32.PACK_AB R105, R107, R106 ;  /* 0x0000006a6b69723e */ /* 0x000fe200000010ff */
[----:B------:R3:W-:Y:S01]  /*22440*/  STSM.16.M88.4 [R3], R60 ;  /* 0x0000003c03007844 */ /* 0x0007e20000000200 */
[----:B------:R-:W-:-:S02]  /*22450*/  F2FP.BF16.F32.PACK_AB R92, R93, R92 ;  /* 0x0000005c5d5c723e */ /* 0x000fc400000010ff */
[----:B------:R-:W-:Y:S02]  /*22460*/  F2FP.BF16.F32.PACK_AB R93, R95, R94 ;  /* 0x0000005e5f5d723e */ /* 0x000fe400000010ff */
[----:B------:R-:W-:Y:S02]  /*22470*/  F2FP.BF16.F32.PACK_AB R94, R97, R96 ;  /* 0x00000060615e723e */ /* 0x000fe400000010ff */
[----:B------:R-:W-:Y:S01]  /*22480*/  F2FP.BF16.F32.PACK_AB R95, R99, R98 ;  /* 0x00000062635f723e */ /* 0x000fe200000010ff */
[----:B------:R4:W-:Y:S01]  /*22490*/  STSM.16.M88.4 [R24], R68 ;  /* 0x0000004418007844 */ /* 0x0009e20000000200 */
[----:B------:R-:W-:Y:S02]  /*224a0*/  F2FP.BF16.F32.PACK_AB R106, R109, R108 ;  /* 0x0000006c6d6a723e */ /* 0x000fe400000010ff */
[----:B------:R-:W-:Y:S01]  /*224b0*/  F2FP.BF16.F32.PACK_AB R107, R111, R110 ;  /* 0x0000006e6f6b723e */ /* 0x000fe200000010ff */
[----:B------:R4:W-:Y:S01]  /*224c0*/  STSM.16.M88.4 [R130], R76 ;  /* 0x0000004c82007844 */ /* 0x0009e20000000200 */
[----:B--2---:R-:W-:Y:S01]  /*224d0*/  IMAD.MOV.U32 R8, RZ, RZ, RZ ;  /* 0x000000ffff087224 */ /* 0x004fe200078e00ff */
[----:B---3--:R-:W2:Y:S02]  /*224e0*/  LDC R3, c[0x0][0xbe8] ;  /* 0x0002fa00ff037b82 */ /* 0x008ea40000000800 */
[----:B------:R4:W-:Y:S04]  /*224f0*/  STSM.16.M88.4 [R131], R84 ;  /* 0x0000005483007844 */ /* 0x0009e80000000200 */
[----:B------:R4:W-:Y:S04]  /*22500*/  STSM.16.M88.4 [R128], R92 ;  /* 0x0000005c80007844 */ /* 0x0009e80000000200 */
[----:B------:R4:W-:Y:S04]  /*22510*/  STSM.16.M88.4 [R129], R104 ;  /* 0x0000006881007844 */ /* 0x0009e80000000200 */
[----:B------:R4:W-:Y:S01]  /*22520*/  STSM.16.M88.4 [R126], R112 ;  /* 0x000000707e007844 */ /* 0x0009e20000000200 */
[----:B------:R-:W-:-:S02]  /*22530*/  IMAD.U32 R0, RZ, RZ, UR6 ;  /* 0x00000006ff007e24 */ /* 0x000fc4000f8e00ff */
[C---:B0-----:R-:W-:Y:S01]  /*22540*/  IMAD.WIDE R4, R208.reuse, 0x4, R4 ;  /* 0x00000004d0047825 */ /* 0x041fe200078e0204 */
[----:B------:R-:W-:Y:S03]  /*22550*/  BAR.SYNC.DEFER_BLOCKING 0x1, 0x100 ;  /* 0x0044000000007b1d */ /* 0x000fe60000010000 */
[----:B-1----:R-:W-:-:S03]  /*22560*/  @P0 IMAD.WIDE R6, R208, 0x4, R6 ;  /* 0x00000004d0060825 */ /* 0x002fc600078e0206 */
[----:B------:R4:W5:Y:S04]  /*22570*/  @P1 LDG.E R8, desc[UR42][R4.64] ;  /* 0x0000002a04081981 */ /* 0x000968000c1e1900 */
[----:B------:R4:W5:Y:S01]  /*22580*/  @P0 LDG.E R0, desc[UR42][R6.64] ;  /* 0x0000002a06000981 */ /* 0x000962000c1e1900 */
[----:B------:R-:W-:Y:S05]  /*22590*/  @P0 BRA `(.L_x_12178) ;  /* 0x0000000000100947 */ /* 0x000fea0003800000 */
[----:B------:R-:W-:Y:S05]  /*225a0*/  @!P1 BRA `(.L_x_12178) ;  /* 0x00000000000c9947 */ /* 0x000fea0003800000 */
[----:B----4-:R-:W3:Y:S04]  /*225b0*/  LDG.E R7, desc[UR42][R4.64] ;  /* 0x0000002a04077981 */ /* 0x010ee8000c1e1900 */
[----:B-----5:R-:W3:Y:S02]  /*225c0*/  LDG.E R0, desc[UR42][R4.64+0x4] ;  /* 0x0000042a04007981 */ /* 0x020ee4000c1e1900 */
[----:B---3--:R-:W-:-:S07]  /*225d0*/  IMAD.IADD R0, R0, 0x1, -R7 ;  /* 0x0000000100007824 */ /* 0x008fce00078e0a07 */
.L_x_12178:
[----:B----4-:R-:W3:Y:S04]  /*225e0*/  LDL R4, [R1+0x428] ;  /* 0x0004280001047983 */ /* 0x010ee80000100800 */
[----:B------:R-:W4:Y:S01]  /*225f0*/  LDL R28, [R1+0x434] ;  /* 0x00043400011c7983 */ /* 0x000f220000100800 */
[----:B--2--5:R-:W-:Y:S02]  /*22600*/  IMAD R0, R0, R3, RZ ;  /* 0x0000000300007224 */ /* 0x024fe400078e02ff */
[----:B------:R-:W-:Y:S01]  /*22610*/  IMAD.IADD R37, R196, 0x1, R203 ;  /* 0x00000001c4257824 */ /* 0x000fe200078e02cb */
[----:B------:R-:W-:Y:S01]  /*22620*/  ISETP.GT.AND P3, PT, R204, 0x1, PT ;  /* 0x00000001cc00780c */ /* 0x000fe20003f64270 */
[----:B------:R-:W-:Y:S01]  /*22630*/  IMAD.MOV.U32 R9, RZ, RZ, 0x9b8 ;  /* 0x000009b8ff097424 */ /* 0x000fe200078e00ff */
[----:B------:R-:W-:Y:S01]  /*22640*/  ISETP.NE.AND P2, PT, R3, 0x1, PT ;  /* 0x000000010300780c */ /* 0x000fe20003f45270 */
[----:B------:R-:W0:Y:S03]  /*22650*/  LDC.64 R24, c[0x0][0xba8] ;  /* 0x0002ea00ff187b82 */ /* 0x000e260000000a00 */
[----:B------:R-:W-:-:S05]  /*22660*/  SEL R9, R9, 0x978, P3 ;  /* 0x0000097809097807 */ /* 0x000fca0001800000 */
[----:B------:R-:W1:Y:S08]  /*22670*/  LDC.64 R6, c[0x0][R9+0x220] ;  /* 0x0000880009067b82 */ /* 0x000e700000000a00 */
[----:B------:R2:W2:Y:S08]  /*22680*/  LDC.64 R12, c[0x0][R9+0x218] ;  /* 0x00008600090c7b82 */ /* 0x0004b00000000a00 */
[----:B------:R2:W2:Y:S01]  /*22690*/  LDC.64 R10, c[0x0][R9+0x210] ;  /* 0x00008400090a7b82 */ /* 0x0004a20000000a00 */
[----:B------:R-:W-:-:S07]  /*226a0*/  ISETP.NE.U32.AND P1, PT, RZ, UR4, PT ;  /* 0x00000004ff007c0c */ /* 0x000fce000bf25070 */
[----:B------:R-:W2:Y:S01]  /*226b0*/  @P2 LDC R14, c[0x0][0xbec] ;  /* 0x0002fb00ff0e2b82 */ /* 0x000ea20000000800 */
[----:B------:R-:W-:-:S07]  /*226c0*/  ISETP.NE.AND.EX P1, PT, RZ, UR5, PT, P1 ;  /* 0x00000005ff007c0c */ /* 0x000fce000bf25310 */
[----:B------:R-:W2:Y:S01]  /*226d0*/  @P2 LDC R39, c[0x0][0xbf0] ;  /* 0x0002fc00ff272b82 */ /* 0x000ea20000000800 */
[----:B------:R-:W-:Y:S02]  /*226e0*/  SHF.R.S32.HI R26, RZ, 0x1f, R208 ;  /* 0x0000001fff1a7819 */ /* 0x000fe400000114d0 */
[----:B------:R-:W-:Y:S02]  /*226f0*/  SEL R15, R208, RZ, !P1 ;  /* 0x000000ffd00f7207 */ /* 0x000fe40004800000 */
[----:B---3--:R-:W-:-:S03]  /*22700*/  LOP3.LUT P0, RZ, R4, 0x3, RZ, 0xc0, !PT ;  /* 0x0000000304ff7812 */ /* 0x008fc6000780c0ff */
[----:B0-----:R-:W0:Y:S01]  /*22710*/  @!P3 LDC R24, c[0x0][0xb50] ;  /* 0x0002d400ff18bb82 */ /* 0x001e220000000800 */
[----:B------:R-:W-:Y:S01]  /*22720*/  ISETP.GE.OR P4, PT, R37, R0, P0 ;  /* 0x000000002500720c */ /* 0x000fe20000786670 */
[----:B----4-:R-:W-:-:S06]  /*22730*/  IMAD.IADD R41, R28, 0x1, R203 ;  /* 0x000000011c297824 */ /* 0x010fcc00078e02cb */
[----:B------:R-:W3:Y:S06]  /*22740*/  @!P3 LDC R25, c[0x0][0xb54] ;  /* 0x0002d500ff19bb82 */ /* 0x000eec0000000800 */
[----:B------:R-:W4:Y:S02]  /*22750*/  @!P4 LDL R31, [R1+0x1e0] ;  /* 0x0001e000011fc983 */ /* 0x000f240000100800 */
[----:B------:R2:W0:Y:S01]  /*22760*/  LDC.64 R4, c[0x0][R9+0x228] ;  /* 0x00008a0009047b82 */ /* 0x0004220000000a00 */
[----:B------:R-:W-:Y:S01]  /*22770*/  SEL R29, R26, RZ, !P1 ;  /* 0x000000ff1a1d7207 */ /* 0x000fe20004800000 */
[----:B-1----:R-:W-:-:S02]  /*22780*/  IMAD R7, R7, R15, RZ ;  /* 0x0000000f07077224 */ /* 0x002fc400078e02ff */
[----:B--2---:R-:W-:-:S04]  /*22790*/  @P2 IMAD.HI.U32 R14, R41, R14, RZ ;  /* 0x0000000e290e2227 */ /* 0x004fc800078e00ff */
[C---:B------:R-:W-:Y:S01]  /*227a0*/  IMAD R35, R6.reuse, R29, R7 ;  /* 0x0000001d06237224 */ /* 0x040fe200078e0207 */
[----:B------:R-:W-:Y:S01]  /*227b0*/  SEL R29, R209, RZ, P3 ;  /* 0x000000ffd11d7207 */ /* 0x000fe20001800000 */
[----:B------:R-:W-:Y:S01]  /*227c0*/  IMAD.WIDE.U32 R6, R6, R15, RZ ;  /* 0x0000000f06067225 */ /* 0x000fe200078e00ff */
[----:B------:R-:W-:-:S03]  /*227d0*/  SHF.R.S32.HI R9, RZ, 0x1f, R8 ;  /* 0x0000001fff097819 */ /* 0x000fc60000011408 */
[-C--:B------:R-:W-:Y:S02]  /*227e0*/  IMAD R33, R13, R153.reuse, RZ ;  /* 0x000000990d217224 */ /* 0x080fe400078e02ff */
[----:B------:R-:W-:-:S04]  /*227f0*/  IMAD.WIDE.U32 R12, R12, R153, RZ ;  /* 0x000000990c0c7225 */ /* 0x000fc800078e00ff */
[----:B------:R-:W-:Y:S01]  /*22800*/  IMAD.IADD R35, R7, 0x1, R35 ;  /* 0x0000000107237824 */ /* 0x000fe200078e0223 */
[----:B------:R-:W-:Y:S01]  /*22810*/  IADD3 R6, P1, P5, R6, R12, R8 ;  /* 0x0000000c06067210 */ /* 0x000fe20007d3e008 */
[----:B------:R-:W-:Y:S01]  /*22820*/  IMAD.MOV.U32 R7, RZ, RZ, R41 ;  /* 0x000000ffff077224 */ /* 0x000fe200078e0029 */
[----:B------:R-:W-:Y:S01]  /*22830*/  @P2 SHF.R.U32.HI R7, RZ, R39, R14 ;  /* 0x00000027ff072219 */ /* 0x000fe2000001160e */
[----:B------:R-:W-:-:S04]  /*22840*/  IMAD.IADD R26, R13, 0x1, R33 ;  /* 0x000000010d1a7824 */ /* 0x000fc800078e0221 */
[----:B------:R-:W-:Y:S01]  /*22850*/  IMAD.MOV R14, RZ, RZ, -R7 ;  /* 0x000000ffff0e7224 */ /* 0x000fe200078e0a07 */
[----:B------:R-:W-:Y:S01]  /*22860*/  IADD3.X R12, R35, R26, R9, P1, P5 ;  /* 0x0000001a230c7210 */ /* 0x000fe20000fea409 */
[-C--:B0-----:R-:W-:Y:S02]  /*22870*/  IMAD R13, R5, R29.reuse, RZ ;  /* 0x0000001d050d7224 */ /* 0x081fe400078e02ff */
[----:B------:R-:W-:-:S04]  /*22880*/  IMAD.WIDE.U32 R4, R4, R29, RZ ;  /* 0x0000001d04047225 */ /* 0x000fc800078e00ff */
[----:B------:R-:W-:Y:S01]  /*22890*/  IMAD.IADD R13, R5, 0x1, R13 ;  /* 0x00000001050d7824 */ /* 0x000fe200078e020d */
        /* <DEDUP_REMOVED lines=8> */
[C---:B------:R-:W-:Y:S01]  /*22920*/  LEA R24, P1, R4.reuse, R24, 0x2 ;  /* 0x0000001804187211 */ /* 0x040fe200078210ff */
[----:B------:R-:W-:Y:S02]  /*22930*/  VIADD R7, R37, 0x8 ;  /* 0x0000000825077836 */ /* 0x000fe40000000000 */
[----:B------:R-:W-:Y:S02]  /*22940*/  IMAD.IADD R5, R5, 0x1, R13 ;  /* 0x0000000105057824 */ /* 0x000fe400078e020d */
[----:B------:R-:W-:Y:S01]  /*22950*/  SHFL.IDX PT, R10, R24, RZ, 0x1c1f ;  /* 0x001c1fff180a7589 */ /* 0x000fe200000e0000 */
[----:B------:R-:W-:Y:S02]  /*22960*/  ISETP.GE.OR P0, PT, R7, R0, P0 ;  /* 0x000000000700720c */ /* 0x000fe40000706670 */
[----:B---3--:R-:W-:-:S05]  /*22970*/  LEA.HI.X R25, R4, R25, R5, 0x2, P1 ;  /* 0x0000001904197211 */ /* 0x008fca00008f1405 */
[----:B------:R-:W4:Y:S04]  /*22980*/  SHFL.IDX PT, R11, R25, RZ, 0x1c1f ;  /* 0x001c1fff190b7589 */ /* 0x000f2800000e0000 */
[----:B----4-:R-:W-:Y:S04]  /*22990*/  @!P4 ST.E desc[UR42][R10.64], R31 ;  /* 0x0000001f0a00c985 */ /* 0x010fe8000c10192a */
[----:B------:R-:W2:Y:S04]  /*229a0*/  @!P0 LDL R13, [R1+0x1e4] ;  /* 0x0001e400010d8983 */ /* 0x000ea80000100800 */
[----:B------:R-:W-:Y:S04]  /*229b0*/  SHFL.IDX PT, R4, R24, 0x1, 0x1c1f ;  /* 0x003c1f0018047f89 */ /* 0x000fe800000e0000 */
[----:B------:R-:W2:Y:S04]  /*229c0*/  SHFL.IDX PT, R5, R25, 0x1, 0x1c1f ;  /* 0x003c1f0019057f89 */ /* 0x000ea800000e0000 */
[----:B--2---:R0:W-:Y:S01]  /*229d0*/  @!P0 ST.E desc[UR42][R4.64], R13 ;  /* 0x0000000d04008985 */ /* 0x0041e2000c10192a */
[----:B------:R-:W-:Y:S05]  /*229e0*/  @P3 BRA `(.L_x_12179) ;  /* 0x0000001000383947 */ /* 0x000fea0003800000 */
[----:B------:R-:W1:Y:S01]  /*229f0*/  S2R R28, SR_TID.X ;  /* 0x00000000001c7919 */ /* 0x000e620000002100 */
[----:B0-----:R-:W0:Y:S01]  /*22a00*/  @P2 LDC R13, c[0x0][0xbec] ;  /* 0x0002fb00ff0d2b82 */ /* 0x001e220000000800 */
[----:B------:R-:W-:Y:S01]  /*22a10*/  ULDC.64 UR4, c[0x0][0xaa0] ;  /* 0x0002a80000047ab9 */ /* 0x000fe20000000a00 */
[C---:B-1----:R-:W-:Y:S02]  /*22a20*/  VIADD R88, R28.reuse, 0xffffff80 ;  /* 0xffffff801c587836 */ /* 0x042fe40000000000 */
[----:B------:R-:W-:-:S03]  /*22a30*/  VIADD R89, R28, 0xffffff80 ;  /* 0xffffff801c597836 */ /* 0x000fc60000000000 */
[----:B------:R-:W-:-:S04]  /*22a40*/  SHF.R.S32.HI R88, RZ, 0x1f, R88 ;  /* 0x0000001fff587819 */ /* 0x000fc80000011458 */
[----:B------:R-:W-:-:S04]  /*22a50*/  LEA.HI R88, R88, R89, RZ, 0x3 ;  /* 0x0000005958587211 */ /* 0x000fc800078f18ff */
[----:B------:R-:W-:-:S05]  /*22a60*/  SHF.R.S32.HI R88, RZ, 0x3, R88 ;  /* 0x00000003ff587819 */ /* 0x000fca0000011458 */
[----:B------:R-:W-:-:S04]  /*22a70*/  IMAD R5, R88, 0x40, R187 ;  /* 0x0000004058057824 */ /* 0x000fc800078e02bb */
[----:B------:R-:W-:-:S03]  /*22a80*/  IMAD.WIDE R20, R5, 0x2, R20 ;  /* 0x0000000205147825 */ /* 0x000fc600078e0214 */
[C---:B------:R-:W-:Y:S02]  /*22a90*/  IADD3 R29, P0, R20.reuse, 0x1000, RZ ;  /* 0x00001000141d7810 */ /* 0x040fe40007f1e0ff */
[C---:B------:R-:W-:Y:S02]  /*22aa0*/  IADD3 R33, P1, R20.reuse, 0x2000, RZ ;  /* 0x0000200014217810 */ /* 0x040fe40007f3e0ff */
[C---:B------:R-:W-:Y:S02]  /*22ab0*/  IADD3 R37, P3, R20.reuse, 0x3000, RZ ;  /* 0x0000300014257810 */ /* 0x040fe40007f7e0ff */
[----:B------:R-:W-:Y:S02]  /*22ac0*/  IADD3 R41, P4, R20, 0x4000, RZ ;  /* 0x0000400014297810 */ /* 0x000fe40007f9e0ff */
[----:B------:R-:W-:Y:S02]  /*22ad0*/  LOP3.LUT R28, R29, 0x380, RZ, 0xc0, !PT ;  /* 0x000003801d1c7812 */ /* 0x000fe400078ec0ff */
[----:B------:R-:W-:-:S02]  /*22ae0*/  LOP3.LUT R32, R33, 0x380, RZ, 0xc0, !PT ;  /* 0x0000038021207812 */ /* 0x000fc400078ec0ff */
[----:B------:R-:W-:Y:S02]  /*22af0*/  LOP3.LUT R36, R37, 0x380, RZ, 0xc0, !PT ;  /* 0x0000038025247812 */ /* 0x000fe400078ec0ff */
[----:B------:R-:W-:Y:S02]  /*22b00*/  LOP3.LUT R40, R41, 0x380, RZ, 0xc0, !PT ;  /* 0x0000038029287812 */ /* 0x000fe400078ec0ff */
[----:B------:R-:W-:Y:S02]  /*22b10*/  SHF.R.U64 R28, R28, 0x3, RZ ;  /* 0x000000031c1c7819 */ /* 0x000fe400000012ff */
[----:B------:R-:W-:Y:S02]  /*22b20*/  SHF.R.U64 R32, R32, 0x3, RZ ;  /* 0x0000000320207819 */ /* 0x000fe400000012ff */
[----:B------:R-:W-:Y:S02]  /*22b30*/  IADD3 R45, P5, R20, 0x5000, RZ ;  /* 0x00005000142d7810 */ /* 0x000fe40007fbe0ff */
[----:B------:R-:W-:-:S02]  /*22b40*/  SHF.R.U64 R36, R36, 0x3, RZ ;  /* 0x0000000324247819 */ /* 0x000fc400000012ff */
[----:B------:R-:W-:Y:S02]  /*22b50*/  SHF.R.U64 R40, R40, 0x3, RZ ;  /* 0x0000000328287819 */ /* 0x000fe400000012ff */
[----:B------:R-:W-:Y:S01]  /*22b60*/  LOP3.LUT R28, R28, R29, RZ, 0x3c, !PT ;  /* 0x0000001d1c1c7212 */ /* 0x000fe200078e3cff */
[--C-:B------:R-:W-:Y:S01]  /*22b70*/  IMAD.X R29, RZ, RZ, R21.reuse, P0 ;  /* 0x000000ffff1d7224 */ /* 0x100fe200000e0615 */
[----:B------:R-:W-:Y:S01]  /*22b80*/  LOP3.LUT R32, R32, R33, RZ, 0x3c, !PT ;  /* 0x0000002120207212 */ /* 0x000fe200078e3cff */
[--C-:B------:R-:W-:Y:S01]  /*22b90*/  IMAD.X R33, RZ, RZ, R21.reuse, P1 ;  /* 0x000000ffff217224 */ /* 0x100fe200008e0615 */
[----:B------:R-:W-:Y:S02]  /*22ba0*/  LOP3.LUT R44, R45, 0x380, RZ, 0xc0, !PT ;  /* 0x000003802d2c7812 */ /* 0x000fe400078ec0ff */
[----:B------:R-:W-:Y:S01]  /*22bb0*/  LOP3.LUT R36, R36, R37, RZ, 0x3c, !PT ;  /* 0x0000002524247212 */ /* 0x000fe200078e3cff */
[--C-:B------:R-:W-:Y:S01]  /*22bc0*/  IMAD.X R37, RZ, RZ, R21.reuse, P3 ;  /* 0x000000ffff257224 */ /* 0x100fe200018e0615 */
[----:B------:R-:W-:Y:S01]  /*22bd0*/  LOP3.LUT R40, R40, R41, RZ, 0x3c, !PT ;  /* 0x0000002928287212 */ /* 0x000fe200078e3cff */
[----:B------:R-:W-:Y:S01]  /*22be0*/  IMAD.X R41, RZ, RZ, R21, P4 ;  /* 0x000000ffff297224 */ /* 0x000fe200020e0615 */
[C---:B------:R-:W-:Y:S01]  /*22bf0*/  IADD3 R49, P0, R20.reuse, 0x6000, RZ ;  /* 0x0000600014317810 */ /* 0x040fe20007f1e0ff */
[----:B------:R-:W-:Y:S01]  /*22c00*/  IMAD R9, R9, UR4, RZ ;  /* 0x0000000409097c24 */ /* 0x000fe2000f8e02ff */
[C---:B------:R-:W-:Y:S01]  /*22c10*/  IADD3 R53, P1, R20.reuse, 0x7000, RZ ;  /* 0x0000700014357810 */ /* 0x040fe20007f3e0ff */
[----:B------:R-:W-:Y:S01]  /*22c20*/  IMAD R10, R205, 0x20, R88 ;  /* 0x00000020cd0a7824 */ /* 0x000fe200078e0258 */
[C---:B------:R-:W-:Y:S01]  /*22c30*/  IADD3 R57, P3, R20.reuse, 0x8000, RZ ;  /* 0x0000800014397810 */ /* 0x040fe20007f7e0ff */
[----:B------:R-:W5:Y:S01]  /*22c40*/  LD.E.128 R28, desc[UR42][R28.64] ;  /* 0x0000002a1c1c7980 */ /* 0x000f62000c101d00 */
[----:B------:R-:W-:-:S02]  /*22c50*/  IADD3 R61, P4, R20, 0x9000, RZ ;  /* 0x00009000143d7810 */ /* 0x000fc40007f9e0ff */
[----:B------:R-:W-:Y:S01]  /*22c60*/  SHF.R.U64 R44, R44, 0x3, RZ ;  /* 0x000000032c2c7819 */ /* 0x000fe200000012ff */
        /* <DEDUP_REMOVED lines=9> */
[----:B------:R-:W-:-:S02]  /*22d00*/  SHF.R.U64 R48, R48, 0x3, RZ ;  /* 0x0000000330307819 */ /* 0x000fc400000012ff */
[----:B------:R-:W-:Y:S02]  /*22d10*/  IADD3 R65, P5, R20, 0xa000, RZ ;  /* 0x0000a00014417810 */ /* 0x000fe40007fbe0ff */
[----:B------:R-:W-:Y:S02]  /*22d20*/  SHF.R.U64 R52, R52, 0x3, RZ ;  /* 0x0000000334347819 */ /* 0x000fe400000012ff */
[----:B------:R-:W-:Y:S01]  /*22d30*/  LOP3.LUT R5, R20, 0x380, RZ, 0xc0, !PT ;  /* 0x0000038014057812 */ /* 0x000fe200078ec0ff */
[----:B------:R-:W-:Y:S01]  /*22d40*/  IMAD R11, R8, UR5, R9 ;  /* 0x00000005080b7c24 */ /* 0x000fe2000f8e0209 */
[----:B------:R-:W-:Y:S01]  /*22d50*/  SHF.R.U64 R56, R56, 0x3, RZ ;  /* 0x0000000338387819 */ /* 0x000fe200000012ff */
[----:B------:R-:W5:Y:S01]  /*22d60*/  LD.E.128 R44, desc[UR42][R44.64] ;  /* 0x0000002a2c2c7980 */ /* 0x000f62000c101d00 */
[----:B------:R-:W-:Y:S02]  /*22d70*/  SHF.R.U64 R60, R60, 0x3, RZ ;  /* 0x000000033c3c7819 */ /* 0x000fe400000012ff */
[----:B------:R-:W-:Y:S01]  /*22d80*/  LOP3.LUT R48, R48, R49, RZ, 0x3c, !PT ;  /* 0x0000003130307212 */ /* 0x000fe200078e3cff */
[----:B------:R-:W-:Y:S01]  /*22d90*/  IMAD.X R49, RZ, RZ, R21, P0 ;  /* 0x000000ffff317224 */ /* 0x000fe200000e0615 */
[----:B------:R-:W-:-:S02]  /*22da0*/  LOP3.LUT R64, R65, 0x380, RZ, 0xc0, !PT ;  /* 0x0000038041407812 */ /* 0x000fc400078ec0ff */
[----:B------:R-:W-:Y:S01]  /*22db0*/  LOP3.LUT R52, R52, R53, RZ, 0x3c, !PT ;  /* 0x0000003534347212 */ /* 0x000fe200078e3cff */
[--C-:B------:R-:W-:Y:S01]  /*22dc0*/  IMAD.X R53, RZ, RZ, R21.reuse, P1 ;  /* 0x000000ffff357224 */ /* 0x100fe200008e0615 */
[----:B------:R-:W-:Y:S01]  /*22dd0*/  LOP3.LUT R56, R56, R57, RZ, 0x3c, !PT ;  /* 0x0000003938387212 */ /* 0x000fe200078e3cff */
[--C-:B------:R-:W-:Y:S01]  /*22de0*/  IMAD.X R57, RZ, RZ, R21.reuse, P3 ;  /* 0x000000ffff397224 */ /* 0x100fe200018e0615 */
[----:B------:R-:W-:Y:S01]  /*22df0*/  LOP3.LUT R60, R60, R61, RZ, 0x3c, !PT ;  /* 0x0000003d3c3c7212 */ /* 0x000fe200078e3cff */
[----:B------:R-:W-:Y:S01]  /*22e00*/  IMAD.X R61, RZ, RZ, R21, P4 ;  /* 0x000000ffff3d7224 */ /* 0x000fe200020e0615 */
[----:B------:R-:W-:Y:S02]  /*22e10*/  IADD3 R69, P0, R20, 0xb000, RZ ;  /* 0x0000b00014457810 */ /* 0x000fe40007f1e0ff */
[----:B------:R-:W-:Y:S01]  /*22e20*/  SHF.R.U64 R5, R5, 0x3, RZ ;  /* 0x0000000305057819 */ /* 0x000fe200000012ff */
[----:B------:R-:W-:Y:S01]  /*22e30*/  IMAD.WIDE.U32 R8, R8, UR4, RZ ;  /* 0x0000000408087c25 */ /* 0x000fe2000f8e00ff */
[C---:B------:R-:W-:Y:S01]  /*22e40*/  IADD3 R73, P1, R20.reuse, 0xc000, RZ ;  /* 0x0000c00014497810 */ /* 0x040fe20007f3e0ff */
[----:B------:R-:W5:Y:S01]  /*22e50*/  LD.E.128 R48, desc[UR42][R48.64] ;  /* 0x0000002a30307980 */ /* 0x000f62000c101d00 */
[C---:B------:R-:W-:Y:S01]  /*22e60*/  IADD3 R77, P3, R20.reuse, 0xd000, RZ ;  /* 0x0000d000144d7810 */ /* 0x040fe20007f7e0ff */
[----:B------:R-:W-:Y:S01]  /*22e70*/  ULDC.64 UR4, c[0x0][0xae8] ;  /* 0x0002ba0000047ab9 */ /* 0x000fe20000000a00 */
        /* <DEDUP_REMOVED lines=9> */
[----:B------:R-:W-:Y:S01]  /*22f10*/  LOP3.LUT R64, R64, R65, RZ, 0x3c, !PT ;  /* 0x0000004140407212 */ /* 0x000fe200078e3cff */
[----:B------:R-:W-:Y:S01]  /*22f20*/  IMAD.X R65, RZ, RZ, R21, P5 ;  /* 0x000000ffff417224 */ /* 0x000fe200028e0615 */
[----:B------:R-:W-:-:S02]  /*22f30*/  SHF.R.U64 R68, R68, 0x3, RZ ;  /* 0x0000000344447819 */ /* 0x000fc400000012ff */
[----:B------:R-:W-:Y:S02]  /*22f40*/  SHF.R.U64 R72, R72, 0x3, RZ ;  /* 0x0000000348487819 */ /* 0x000fe400000012ff */
[----:B------:R-:W-:Y:S01]  /*22f50*/  SHF.R.U64 R76, R76, 0x3, RZ ;  /* 0x000000034c4c7819 */ /* 0x000fe200000012ff */
[----:B------:R-:W5:Y:S01]  /*22f60*/  LD.E.128 R64, desc[UR42][R64.64] ;  /* 0x0000002a40407980 */ /* 0x000f62000c101d00 */
[----:B------:R-:W-:Y:S02]  /*22f70*/  SHF.R.U64 R80, R80, 0x3, RZ ;  /* 0x0000000350507819 */ /* 0x000fe400000012ff */
[----:B------:R-:W-:Y:S02]  /*22f80*/  IADD3 R7, P5, R20, 0xf000, RZ ;  /* 0x0000f00014077810 */ /* 0x000fe40007fbe0ff */
        /* <DEDUP_REMOVED lines=9> */
[--C-:B------:R-:W-:Y:S01]  /*23020*/  IMAD.X R85, RZ, RZ, R21.reuse, P5 ;  /* 0x000000ffff557224 */ /* 0x100fe200028e0615 */
[----:B------:R-:W-:Y:S01]  /*23030*/  LOP3.LUT R4, R5, R20, RZ, 0x3c, !PT ;  /* 0x0000001405047212 */ /* 0x000fe200078e3cff */
[----:B------:R-:W-:Y:S01]  /*23040*/  IMAD.MOV.U32 R5, RZ, RZ, R21 ;  /* 0x000000ffff057224 */ /* 0x000fe200078e0015 */
[----:B------:R-:W-:Y:S01]  /*23050*/  SHF.R.U64 R6, R6, 0x3, RZ ;  /* 0x0000000306067819 */ /* 0x000fe200000012ff */
[----:B------:R-:W1:Y:S01]  /*23060*/  @P2 LDC R21, c[0x0][0xbf0] ;  /* 0x0002fc00ff152b82 */ /* 0x000e620000000800 */
[----:B------:R-:W5:Y:S02]  /*23070*/  LD.E.128 R68, desc[UR42][R68.64] ;  /* 0x0000002a44447980 */ /* 0x000f64000c101d00 */
[----:B------:R-:W-:-:S02]  /*23080*/  LOP3.LUT R84, R6, R7, RZ, 0x3c, !PT ;  /* 0x0000000706547212 */ /* 0x000fc400078e3cff */
[----:B------:R-:W5:Y:S01]  /*23090*/  LD.E.128 R4, desc[UR42][R4.64] ;  /* 0x0000002a04047980 */ /* 0x000f62000c101d00 */
[----:B------:R-:W-:-:S03]  /*230a0*/  IMAD.IADD R9, R9, 0x1, R11 ;  /* 0x0000000109097824 */ /* 0x000fc600078e020b */
[----:B------:R-:W5:Y:S01]  /*230b0*/  LD.E.128 R72, desc[UR42][R72.64] ;  /* 0x0000002a48487980 */ /* 0x000f62000c101d00 */
[----:B------:R-:W-:-:S03]  /*230c0*/  IMAD.IADD R20, R203, 0x1, R10 ;  /* 0x00000001cb147824 */ /* 0x000fc600078e020a */
        /* <DEDUP_REMOVED lines=8> */
[----:B--2---:R-:W2:Y:S01]  /*23150*/  FENCE.VIEW.ASYNC.S ;  /* 0x00000000000073c6 */ /* 0x004ea20000000000 */
[----:B------:R-:W-:Y:S01]  /*23160*/  IMAD.WIDE.U32 R8, R153, UR4, R8 ;  /* 0x0000000499087c25 */ /* 0x000fe2000f8e0008 */
[----:B------:R-:W-:-:S03]  /*23170*/  SHF.R.S32.HI R12, RZ, 0x1f, R15 ;  /* 0x0000001fff0c7819 */ /* 0x000fc6000001140f */
[----:B0-----:R-:W-:-:S04]  /*23180*/  @P2 IMAD.HI.U32 R10, R20, R13, RZ ;  /* 0x0000000d140a2227 */ /* 0x001fc800078e00ff */
[----:B------:R-:W-:Y:S01]  /*23190*/  IMAD R9, R153, UR5, R9 ;  /* 0x0000000599097c24 */ /* 0x000fe2000f8e0209 */
[----:B------:R-:W-:Y:S01]  /*231a0*/  ULDC.64 UR4, c[0x0][0xaf0] ;  /* 0x0002bc0000047ab9 */ /* 0x000fe20000000a00 */
[----:B------:R-:W-:Y:S01]  /*231b0*/  IMAD.MOV.U32 R11, RZ, RZ, R20 ;  /* 0x000000ffff0b7224 */ /* 0x000fe200078e0014 */
[----:B-1----:R-:W-:Y:S01]  /*231c0*/  @P2 SHF.R.U32.HI R11, RZ, R21, R10 ;  /* 0x00000015ff0b2219 */ /* 0x002fe2000001160a */
[----:B------:R-:W-:Y:S02]  /*231d0*/  IMAD R12, R12, UR4, RZ ;  /* 0x000000040c0c7c24 */ /* 0x000fe4000f8e02ff */
[----:B------:R-:W-:Y:S02]  /*231e0*/  VIADD R10, R2, 0x22820 ;  /* 0x00022820020a7836 */ /* 0x000fe40000000000 */
[----:B------:R-:W-:Y:S01]  /*231f0*/  IMAD R13, R15, UR5, R12 ;  /* 0x000000050f0d7c24 */ /* 0x000fe2000f8e020c */
[--C-:B------:R-:W-:Y:S01]  /*23200*/  SHF.R.S32.HI R12, RZ, 0x1f, R11.reuse ;  /* 0x0000001fff0c7819 */ /* 0x100fe2000001140b */
[----:B------:R-:W-:-:S02]  /*23210*/  IMAD.MOV R14, RZ, RZ, -R11 ;  /* 0x000000ffff0e7224 */ /* 0x000fc400078e0a0b */
[----:B------:R-:W-:Y:S01]  /*23220*/  IMAD.WIDE.U32 R8, R15, UR4, R8 ;  /* 0x000000040f087c25 */ /* 0x000fe2000f8e0008 */
[----:B------:R-:W-:Y:S01]  /*23230*/  ULDC.64 UR4, c[0x0][0xae0] ;  /* 0x0002b80000047ab9 */ /* 0x000fe20000000a00 */
[----:B------:R-:W-:Y:S02]  /*23240*/  PRMT R10, RZ, 0x654, R10 ;  /* 0x00000654ff0a7816 */ /* 0x000fe4000000000a */
[----:B------:R-:W-:Y:S02]  /*23250*/  IMAD R3, R3, R14, R20 ;  /* 0x0000000e03037224 */ /* 0x000fe400078e0214 */
[----:B------:R-:W-:Y:S01]  /*23260*/  IMAD.IADD R9, R9, 0x1, R13 ;  /* 0x0000000109097824 */ /* 0x000fe200078e020d */
[----:B--2---:R0:W-:Y:S01]  /*23270*/  SYNCS.ARRIVE.TRANS64.RED.A1T0 RZ, [R10+URZ], RZ ;  /* 0x000000ff0aff79a7 */ /* 0x0041e2000810043f */
[----:B------:R-:W-:Y:S02]  /*23280*/  IMAD R12, R12, UR4, RZ ;  /* 0x000000040c0c7c24 */ /* 0x000fe4000f8e02ff */
[----:B------:R-:W-:-:S04]  /*23290*/  IMAD.WIDE.U32 R8, R11, UR4, R8 ;  /* 0x000000040b087c25 */ /* 0x000fc8000f8e0008 */
[----:B------:R-:W-:Y:S01]  /*232a0*/  IMAD R13, R11, UR5, R12 ;  /* 0x000000050b0d7c24 */ /* 0x000fe2000f8e020c */
[----:B0-----:R-:W-:Y:S01]  /*232b0*/  SHF.R.S32.HI R10, RZ, 0x1f, R3 ;  /* 0x0000001fff0a7819 */ /* 0x001fe20000011403 */
        /* <DEDUP_REMOVED lines=13> */
.L_x_12408:
[----:B------:R-:W-:Y:S01]  /*23390*/  IMAD.IADD R203, R88, 0x1, R203 ;  /* 0x0000000158cb7824 */ /* 0x000fe200078e02cb */
[----:B------:R-:W-:Y:S04]  /*233a0*/  BSSY B1, `(.L_x_12181) ;  /* 0x0000018000017945 */ /* 0x000fe80003800000 */
[----:B------:R-:W-:-:S13]  /*233b0*/  ISETP.GE.AND P0, PT, R203, R0, PT ;  /* 0x00000000cb00720c */ /* 0x000fda0003f06270 */
[----:B------:R-:W-:Y:S05]  /*233c0*/  @P0 BRA `(.L_x_12182) ;  /* 0x0000000000540947 */ /* 0x000fea0003800000 */
[----:B------:R-:W-:Y:S01]  /*233d0*/  ULDC UR4, c[0x0][0xac8] ;  /* 0x0002b20000047ab9 */ /* 0x000fe20000000800 */
[----:B------:R-:W-:Y:S02]  /*233e0*/  SHF.R.S32.HI R12, RZ, 0x1f, R187 ;  /* 0x0000001fff0c7819 */ /* 0x000fe400000114bb */
[----:B------:R-:W-:Y:S02]  /*233f0*/  ISETP.GE.AND P3, PT, R187, UR4, PT ;  /* 0x00000004bb007c0c */ /* 0x000fe4000bf66270 */
[----:B------:R-:W-:Y:S02]  /*23400*/  ISETP.GE.AND P2, PT, R201, UR4, PT ;  /* 0x00000004c9007c0c */ /* 0x000fe4000bf46270 */
[----:B------:R-:W-:Y:S02]  /*23410*/  ISETP.GE.AND P1, PT, R200, UR4, PT ;  /* 0x00000004c8007c0c */ /* 0x000fe4000bf26270 */
[----:B------:R-:W-:Y:S02]  /*23420*/  ISETP.GE.AND P0, PT, R202, UR4, PT ;  /* 0x00000004ca007c0c */ /* 0x000fe4000bf06270 */
[----:B------:R-:W-:-:S02]  /*23430*/  SHF.R.S32.HI R15, RZ, 0x1f, R201 ;  /* 0x0000001fff0f7819 */ /* 0x000fc400000114c9 */
[----:B------:R-:W-:Y:S02]  /*23440*/  SHF.R.S32.HI R25, RZ, 0x1f, R200 ;  /* 0x0000001fff197819 */ /* 0x000fe400000114c8 */
[----:B------:R-:W-:Y:S02]  /*23450*/  SHF.R.S32.HI R24, RZ, 0x1f, R202 ;  /* 0x0000001fff187819 */ /* 0x000fe400000114ca */
[-C--:B--2---:R-:W-:Y:S02]  /*23460*/  @!P3 LEA R8, P5, R187, R14.reuse, 0x1 ;  /* 0x0000000ebb08b211 */ /* 0x084fe400078a08ff */
[-C--:B------:R-:W-:Y:S02]  /*23470*/  @!P2 LEA R10, P4, R201, R14.reuse, 0x1 ;  /* 0x0000000ec90aa211 */ /* 0x080fe400078808ff */
[----:B-1----:R-:W-:Y:S02]  /*23480*/  @!P3 LEA.HI.X R9, R187, R3, R12, 0x1, P5 ;  /* 0x00000003bb09b211 */ /* 0x002fe400028f0c0c */
[----:B------:R-:W-:-:S02]  /*23490*/  @!P1 LEA R12, P5, R200, R14, 0x1 ;  /* 0x0000000ec80c9211 */ /* 0x000fc400078a08ff */
[-C--:B------:R-:W-:Y:S01]  /*234a0*/  @!P2 LEA.HI.X R11, R201, R3.reuse, R15, 0x1, P4 ;  /* 0x00000003c90ba211 */ /* 0x080fe200020f0c0f */
[----:B-----5:R3:W-:Y:S01]  /*234b0*/  @!P3 ST.E.128 desc[UR42][R8.64], R4 ;  /* 0x000000040800b985 */ /* 0x0207e2000c101d2a */
[----:B------:R-:W-:Y:S02]  /*234c0*/  @!P0 LEA R14, P4, R202, R14, 0x1 ;  /* 0x0000000eca0e8211 */ /* 0x000fe400078808ff */
[-C--:B------:R-:W-:Y:S01]  /*234d0*/  @!P1 LEA.HI.X R13, R200, R3.reuse, R25, 0x1, P5 ;  /* 0x00000003c80d9211 */ /* 0x080fe200028f0c19 */
[----:B------:R3:W-:Y:S01]  /*234e0*/  @!P2 ST.E.128 desc[UR42][R10.64], R40 ;  /* 0x000000280a00a985 */ /* 0x0007e2000c101d2a */
[----:B------:R-:W-:-:S03]  /*234f0*/  @!P0 LEA.HI.X R15, R202, R3, R24, 0x1, P4 ;  /* 0x00000003ca0f8211 */ /* 0x000fc600020f0c18 */
[----:B------:R3:W-:Y:S04]  /*23500*/  @!P1 ST.E.128 desc[UR42][R12.64], R56 ;  /* 0x000000380c009985 */ /* 0x0007e8000c101d2a */
[----:B------:R3:W-:Y:S02]  /*23510*/  @!P0 ST.E.128 desc[UR42][R14.64], R72 ;  /* 0x000000480e008985 */ /* 0x0007e4000c101d2a */
.L_x_12182:
[----:B------:R-:W-:Y:S05]  /*23520*/  BSYNC B1 ;  /* 0x0000000000017941 */ /* 0x000fea0003800000 */
.L_x_12181:
[----:B------:R-:W-:-:S03]  /*23530*/  UMOV UR4, 0xffffffff ;  /* 0xffffffff00047882 */ /* 0x000fc60000000000 */
[----:B------:R-:W-:Y:S05]  /*23540*/  BRA.DIV UR4, `(.L_x_12183) ;  /* 0x000000c604d47947 */ /* 0x000fea000b800000 */
[----:B-1----:R1:W4:Y:S04]  /*23550*/  SHFL.IDX PT, R3, R21, 0x1, 0x181f ;  /* 0x00381f0015037f89 */ /* 0x00232800000e0000 */
[----:B--23--:R1:W2:Y:S02]  /*23560*/  SHFL.IDX PT, R14, R20, 0x1, 0x181f ;  /* 0x00381f00140e7f89 */ /* 0x00c2a400000e0000 */
.L_x_12412:
[----:B-----5:R-:W-:Y:S01]  /*23570*/  VIADD R5, R203, 0x20 ;  /* 0x00000020cb057836 */ /* 0x020fe20000000000 */
        /* <DEDUP_REMOVED lines=14> */
[----:B----4-:R-:W-:Y:S02]  /*23660*/  @!P3 LEA.HI.X R5, R187, R3, R8, 0x1, P5 ;  /* 0x00000003bb05b211 */ /* 0x010fe400028f0c08 */
[----:B------:R-:W-:-:S02]  /*23670*/  @!P1 LEA R8, P5, R200, R14, 0x1 ;  /* 0x0000000ec8089211 */ /* 0x000fc400078a08ff */
[-C--:B------:R-:W-:Y:S01]  /*23680*/  @!P2 LEA.HI.X R7, R201, R3.reuse, R10, 0x1, P4 ;  /* 0x00000003c907a211 */ /* 0x080fe200020f0c0a */
[----:B------:R3:W-:Y:S01]  /*23690*/  @!P3 ST.E.128 desc[UR42][R4.64], R28 ;  /* 0x0000001c0400b985 */ /* 0x0007e2000c101d2a */
[----:B------:R-:W-:Y:S02]  /*236a0*/  @!P0 LEA R10, P4, R202, R14, 0x1 ;  /* 0x0000000eca0a8211 */ /* 0x000fe400078808ff */
[-C--:B------:R-:W-:Y:S01]  /*236b0*/  @!P1 LEA.HI.X R9, R200, R3.reuse, R13, 0x1, P5 ;  /* 0x00000003c8099211 */ /* 0x080fe200028f0c0d */
[----:B------:R3:W-:Y:S01]  /*236c0*/  @!P2 ST.E.128 desc[UR42][R6.64], R44 ;  /* 0x0000002c0600a985 */ /* 0x0007e2000c101d2a */
[----:B------:R-:W-:-:S03]  /*236d0*/  @!P0 LEA.HI.X R11, R202, R3, R12, 0x1, P4 ;  /* 0x00000003ca0b8211 */ /* 0x000fc600020f0c0c */
[----:B------:R3:W-:Y:S04]  /*236e0*/  @!P1 ST.E.128 desc[UR42][R8.64], R60 ;  /* 0x0000003c08009985 */ /* 0x0007e8000c101d2a */
[----:B------:R3:W-:Y:S02]  /*236f0*/  @!P0 ST.E.128 desc[UR42][R10.64], R76 ;  /* 0x0000004c0a008985 */ /* 0x0007e4000c101d2a */
.L_x_12185:
[----:B------:R-:W-:Y:S05]  /*23700*/  BSYNC B1 ;  /* 0x0000000000017941 */ /* 0x000fea0003800000 */
.L_x_12184:
[----:B------:R-:W-:-:S03]  /*23710*/  UMOV UR4, 0xffffffff ;  /* 0xffffffff00047882 */ /* 0x000fc60000000000 */
[----:B------:R-:W-:Y:S05]  /*23720*/  BRA.DIV UR4, `(.L_x_12186) ;  /* 0x000000c604a47947 */ /* 0x000fea000b800000 */
[----:B----4-:R4:W0:Y:S04]  /*23730*/  SHFL.IDX PT, R3, R21, 0x2, 0x181f ;  /* 0x00581f0015037f89 */ /* 0x01082800000e0000 */
[----:B--2---:R4:W2:Y:S02]  /*23740*/  SHFL.IDX PT, R14, R20, 0x2, 0x181f ;  /* 0x00581f00140e7f89 */ /* 0x0048a400000e0000 */
.L_x_12416:
[----:B---3--:R-:W-:Y:S01]  /*23750*/  VIADD R5, R203, 0x40 ;  /* 0x00000040cb057836 */ /* 0x008fe20000000000 */
        /* <DEDUP_REMOVED lines=14> */
[----:B0-----:R-:W-:Y:S02]  /*23840*/  @!P3 LEA.HI.X R5, R187, R3, R8, 0x1, P5 ;  /* 0x00000003bb05b211 */ /* 0x001fe400028f0c08 */
        /* <DEDUP_REMOVED lines=9> */
.L_x_12188:
[----:B------:R-:W-:Y:S05]  /*238e0*/  BSYNC B1 ;  /* 0x0000000000017941 */ /* 0x000fea0003800000 */
.L_x_12187:
[----:B------:R-:W-:-:S03]  /*238f0*/  UMOV UR4, 0xffffffff ;  /* 0xffffffff00047882 */ /* 0x000fc60000000000 */
[----:B------:R-:W-:Y:S05]  /*23900*/  BRA.DIV UR4, `(.L_x_12189) ;  /* 0x000000c604747947 */ /* 0x000fea000b800000 */
[----:B0-----:R0:W0:Y:S04]  /*23910*/  SHFL.IDX PT, R3, R21, 0x3, 0x181f ;  /* 0x00781f0015037f89 */ /* 0x00102800000e0000 */
[----:B--2---:R2:W0:Y:S02]  /*23920*/  SHFL.IDX PT, R14, R20, 0x3, 0x181f ;  /* 0x00781f00140e7f89 */ /* 0x00442400000e0000 */
.L_x_12420:
[----:B---3--:R-:W-:-:S05]  /*23930*/  VIADD R5, R203, 0x60 ;  /* 0x00000060cb057836 */ /* 0x008fca0000000000 */
[----:B------:R-:W-:-:S13]  /*23940*/  ISETP.GE.AND P0, PT, R5, R0, PT ;  /* 0x000000000500720c */ /* 0x000fda0003f06270 */
[----:B------:R-:W-:Y:S05]  /*23950*/  @P0 BRA `(.L_x_12190) ;  /* 0x0000002c007c0947 */ /* 0x000fea0003800000 */
[----:B------:R-:W-:Y:S01]  /*23960*/  ULDC UR4, c[0x0][0xac8] ;  /* 0x0002b20000047ab9 */ /* 0x000fe20000000800 */
[----:B------:R-:W-:Y:S02]  /*23970*/  SHF.R.S32.HI R12, RZ, 0x1f, R187 ;  /* 0x0000001fff0c7819 */ /* 0x000fe400000114bb */
[----:B------:R-:W-:Y:S02]  /*23980*/  ISETP.GE.AND P3, PT, R187, UR4, PT ;  /* 0x00000004bb007c0c */ /* 0x000fe4000bf66270 */
[----:B------:R-:W-:Y:S02]  /*23990*/  ISETP.GE.AND P4, PT, R201, UR4, PT ;  /* 0x00000004c9007c0c */ /* 0x000fe4000bf86270 */
[----:B------:R-:W-:Y:S02]  /*239a0*/  ISETP.GE.AND P5, PT, R200, UR4, PT ;  /* 0x00000004c8007c0c */ /* 0x000fe4000bfa6270 */
[----:B------:R-:W-:Y:S02]  /*239b0*/  SHF.R.S32.HI R11, RZ, 0x1f, R201 ;  /* 0x0000001fff0b7819 */ /* 0x000fe400000114c9 */
[----:B------:R-:W-:-:S05]  /*239c0*/  SHF.R.S32.HI R10, RZ, 0x1f, R200 ;  /* 0x0000001fff0a7819 */ /* 0x000fca00000114c8 */
[-C--:B0-----:R-:W-:Y:S02]  /*239d0*/  @!P3 LEA R4, P0, R187, R14.reuse, 0x1 ;  /* 0x0000000ebb04b211 */ /* 0x081fe400078008ff */
[-C--:B------:R-:W-:Y:S02]  /*239e0*/  @!P4 LEA R6, P1, R201, R14.reuse, 0x1 ;  /* 0x0000000ec906c211 */ /* 0x080fe400078208ff */
[C---:B------:R-:W-:Y:S02]  /*239f0*/  @!P5 LEA R8, P2, R200.reuse, R14, 0x1 ;  /* 0x0000000ec808d211 */ /* 0x040fe400078408ff */
        /* <DEDUP_REMOVED lines=8> */
[----:B------:R-:W-:Y:S02]  /*23a80*/  SHF.R.S32.HI R10, RZ, 0x1f, R202 ;  /* 0x0000001fff0a7819 */ /* 0x000fe400000114ca */
[----:B------:R-:W-:-:S04]  /*23a90*/  LEA R14, P0, R202, R14, 0x1 ;  /* 0x0000000eca0e7211 */ /* 0x000fc800078008ff */
[----:B------:R-:W-:-:S05]  /*23aa0*/  LEA.HI.X R15, R202, R3, R10, 0x1, P0 ;  /* 0x00000003ca0f7211 */ /* 0x000fca00000f0c0a */
[----:B------:R3:W-:Y:S01]  /*23ab0*/  ST.E.128 desc[UR42][R14.64], R84 ;  /* 0x000000540e007985 */ /* 0x0007e2000c101d2a */
[----:B------:R-:W-:Y:S05]  /*23ac0*/  BRA `(.L_x_12190) ;  /* 0x0000002c00207947 */ /* 0x000fea0003800000 */
.L_x_12179:
[----:B------:R-:W1:Y:S01]  /*23ad0*/  @P2 LDC R10, c[0x0][0xbec] ;  /* 0x0002fb00ff0a2b82 */ /* 0x000e620000000800 */
[----:B------:R-:W-:Y:S01]  /*23ae0*/  ULDC.64 UR4, c[0x0][0xb08] ;  /* 0x0002c20000047ab9 */ /* 0x000fe20000000a00 */
[----:B------:R-:W-:Y:S01]  /*23af0*/  SHF.R.S32.HI R6, RZ, 0x1f, R15 ;  /* 0x0000001fff067819 */ /* 0x000fe2000001140f */
[----:B------:R-:W-:Y:S01]  /*23b00*/  IMAD R9, R9, UR4, RZ ;  /* 0x0000000409097c24 */ /* 0x000fe2000f8e02ff */
[----:B------:R-:W-:Y:S01]  /*23b10*/  ULDC.64 UR6, c[0x0][0xb30] ;  /* 0x0002cc0000067ab9 */ /* 0x000fe20000000a00 */
[----:B0-----:R-:W-:-:S03]  /*23b20*/  IMAD.WIDE.U32 R4, R8, UR4, RZ ;  /* 0x0000000408047c25 */ /* 0x001fc6000f8e00ff */
[----:B------:R-:W0:Y:S01]  /*23b30*/  @P2 LDC R13, c[0x0][0xbf0] ;  /* 0x0002fc00ff0d2b82 */ /* 0x000e220000000800 */
[----:B------:R-:W-:Y:S01]  /*23b40*/  IMAD R9, R8, UR5, R9 ;  /* 0x0000000508097c24 */ /* 0x000fe2000f8e0209 */
[----:B------:R-:W-:Y:S01]  /*23b50*/  ULDC.64 UR4, c[0x0][0xb38] ;  /* 0x0002ce0000047ab9 */ /* 0x000fe20000000a00 */
[----:B------:R-:W-:Y:S02]  /*23b60*/  VIADD R20, R197, 0x8 ;  /* 0x00000008c5147836 */ /* 0x000fe40000000000 */
[----:B------:R-:W-:Y:S02]  /*23b70*/  IMAD.IADD R5, R5, 0x1, R9 ;  /* 0x0000000105057824 */ /* 0x000fe400078e0209 */
[----:B------:R-:W-:Y:S01]  /*23b80*/  IMAD.MOV.U32 R9, RZ, RZ, R41 ;  /* 0x000000ffff097224 */ /* 0x000fe200078e0029 */
[----:B------:R-:W-:Y:S01]  /*23b90*/  SHF.R.S32.HI R30, RZ, 0x1f, R20 ;  /* 0x0000001fff1e7819 */ /* 0x000fe20000011414 */
[----:B------:R-:W-:-:S04]  /*23ba0*/  IMAD.WIDE.U32 R4, R153, UR4, R4 ;  /* 0x0000000499047c25 */ /* 0x000fc8000f8e0004 */
[----:B------:R-:W-:Y:S01]  /*23bb0*/  IMAD R5, R153, UR5, R5 ;  /* 0x0000000599057c24 */ /* 0x000fe2000f8e0205 */
[----:B------:R-:W-:Y:S01]  /*23bc0*/  ULDC.64 UR4, c[0x0][0xb40] ;  /* 0x0002d00000047ab9 */ /* 0x000fe20000000a00 */
[----:B------:R-:W-:Y:S02]  /*23bd0*/  VIADD R21, R197, 0x10 ;  /* 0x00000010c5157836 */ /* 0x000fe40000000000 */
[----:B------:R-:W-:Y:S02]  /*23be0*/  IMAD R6, R6, UR4, RZ ;  /* 0x0000000406067c24 */ /* 0x000fe4000f8e02ff */
[----:B-1----:R-:W-:Y:S01]  /*23bf0*/  @P2 IMAD.HI.U32 R10, R41, R10, RZ ;  /* 0x0000000a290a2227 */ /* 0x002fe200078e00ff */
[----:B------:R-:W-:-:S03]  /*23c00*/  SHF.R.S32.HI R31, RZ, 0x1f, R21 ;  /* 0x0000001fff1f7819 */ /* 0x000fc60000011415 */
[C---:B------:R-:W-:Y:S01]  /*23c10*/  IMAD R11, R15.reuse, UR5, R6 ;  /* 0x000000050f0b7c24 */ /* 0x040fe2000f8e0206 */
[----:B0-----:R-:W-:Y:S01]  /*23c20*/  @P2 SHF.R.U32.HI R9, RZ, R13, R10 ;  /* 0x0000000dff092219 */ /* 0x001fe2000001160a */
[----:B------:R-:W-:Y:S01]  /*23c30*/  IMAD.WIDE.U32 R4, R15, UR4, R4 ;  /* 0x000000040f047c25 */ /* 0x000fe2000f8e0004 */
[----:B------:R-:W-:Y:S02]  /*23c40*/  ULDC.64 UR4, c[0x0][0xb48] ;  /* 0x0002d20000047ab9 */ /* 0x000fe40000000a00 */
[----:B------:R-:W-:Y:S01]  /*23c50*/  SHF.R.S32.HI R6, RZ, 0x1f, R9 ;  /* 0x0000001fff067819 */ /* 0x000fe20000011409 */
[----:B------:R-:W-:Y:S02]  /*23c60*/  IMAD.IADD R5, R5, 0x1, R11 ;  /* 0x0000000105057824 */ /* 0x000fe400078e020b */
[----:B------:R-:W-:Y:S02]  /*23c70*/  IMAD.MOV R8, RZ, RZ, -R9 ;  /* 0x000000ffff087224 */ /* 0x000fe400078e0a09 */
        /* <DEDUP_REMOVED lines=10> */
[----:B------:R-:W-:Y:S02]  /*23d20*/  VIADD R8, R2, 0x22820 ;  /* 0x0002282002087836 */ /* 0x000fe40000000000 */
[C---:B------:R-:W-:Y:S02]  /*23d30*/  IMAD R9, R3.reuse, UR5, R6 ;  /* 0x0000000503097c24 */ /* 0x040fe4000f8e0206 */
[----:B------:R-:W-:Y:S01]  /*23d40*/  IMAD.WIDE.U32 R4, R3, UR4, R4 ;  /* 0x0000000403047c25 */ /* 0x000fe2000f8e0004 */
[----:B------:R-:W-:Y:S01]  /*23d50*/  ULDC.64 UR4, c[0x0][0xb00] ;  /* 0x0002c00000047ab9 */ /* 0x000fe20000000a00 */
[----:B------:R-:W-:-:S02]  /*23d60*/  PRMT R8, RZ, 0x654, R8 ;  /* 0x00000654ff087816 */ /* 0x000fc40000000008 */
[----:B------:R-:W-:Y:S01]  /*23d70*/  IMAD.IADD R5, R5, 0x1, R9 ;  /* 0x0000000105057824 */ /* 0x000fe200078e0209 */
[C---:B------:R-:W-:Y:S01]  /*23d80*/  LEA R3, P0, R4.reuse, UR4, 0x2 ;  /* 0x0000000404037c11 */ /* 0x040fe2000f8010ff */
[C---:B------:R-:W-:Y:S01]  /*23d90*/  VIADD R24, R197.reuse, 0x18 ;  /* 0x00000018c5187836 */ /* 0x040fe20000000000 */
[----:B------:R-:W-:Y:S01]  /*23da0*/  UMOV UR4, 0xffffffff ;  /* 0xffffffff00047882 */ /* 0x000fe20000000000 */
[C---:B------:R-:W-:Y:S01]  /*23db0*/  VIADD R25, R197.reuse, 0x20 ;  /* 0x00000020c5197836 */ /* 0x040fe20000000000 */
[----:B------:R0:W-:Y:S01]  /*23dc0*/  SYNCS.ARRIVE.TRANS64.RED.A1T0 RZ, [R8+URZ], RZ ;  /* 0x000000ff08ff79a7 */ /* 0x0001e2000810043f */
[C---:B------:R-:W-:Y:S01]  /*23dd0*/  VIADD R26, R197.reuse, 0x28 ;  /* 0x00000028c51a7836 */ /* 0x040fe20000000000 */
[----:B------:R-:W-:Y:S01]  /*23de0*/  LEA.HI.X R4, R4, UR5, R5, 0x2, P0 ;  /* 0x0000000504047c11 */ /* 0x000fe200080f1405 */
[C---:B------:R-:W-:Y:S01]  /*23df0*/  VIADD R28, R197.reuse, 0x30 ;  /* 0x00000030c51c7836 */ /* 0x040fe20000000000 */
[----:B------:R-:W-:Y:S01]  /*23e00*/  SHF.R.S32.HI R32, RZ, 0x1f, R24 ;  /* 0x0000001fff207819 */ /* 0x000fe20000011418 */
[----:B------:R-:W-:Y:S01]  /*23e10*/  VIADD R29, R197, 0x38 ;  /* 0x00000038c51d7836 */ /* 0x000fe20000000000 */
[----:B------:R-:W-:-:S02]  /*23e20*/  SHF.R.S32.HI R33, RZ, 0x1f, R25 ;  /* 0x0000001fff217819 */ /* 0x000fc40000011419 */
[----:B------:R-:W-:Y:S02]  /*23e30*/  SHF.R.S32.HI R34, RZ, 0x1f, R26 ;  /* 0x0000001fff227819 */ /* 0x000fe4000001141a */
[----:B------:R-:W-:Y:S02]  /*23e40*/  SHF.R.S32.HI R35, RZ, 0x1f, R28 ;  /* 0x0000001fff237819 */ /* 0x000fe4000001141c */
[----:B------:R-:W-:Y:S01]  /*23e50*/  SHF.R.S32.HI R36, RZ, 0x1f, R29 ;  /* 0x0000001fff247819 */ /* 0x000fe2000001141d */
[----:B0-----:R-:W-:Y:S06]  /*23e60*/  BRA.DIV UR4, `(.L_x_12191) ;  /* 0x000000c204647947 */ /* 0x001fec000b800000 */
[----:B------:R0:W1:Y:S04]  /*23e70*/  SHFL.IDX PT, R5, R4, RZ, 0x1c1f ;  /* 0x001c1fff04057589 */ /* 0x00006800000e0000 */
[----:B------:R0:W2:Y:S02]  /*23e80*/  SHFL.IDX PT, R6, R3, RZ, 0x1c1f ;  /* 0x001c1fff03067589 */ /* 0x0000a400000e0000 */
.L_x_12423:
[----:B------:R-:W-:Y:S01]  /*23e90*/  ISETP.GE.AND P0, PT, R37, R0, PT ;  /* 0x000000002500720c */ /* 0x000fe20003f06270 */
[----:B------:R-:W-:-:S12]  /*23ea0*/  BSSY B1, `(.L_x_12192) ;  /* 0x00000c6000017945 */ /* 0x000fd80003800000 */
[----:B------:R-:W-:Y:S05]  /*23eb0*/  @P0 BRA `(.L_x_12193) ;  /* 0x0000000c00100947 */ /* 0x000fea0003800000 */
[----:B------:R-:W-:Y:S02]  /*23ec0*/  ULDC UR4, c[0x0][0xac8] ;  /* 0x0002b20000047ab9 */ /* 0x000fe40000000800 */
[----:B------:R-:W-:-:S13]  /*23ed0*/  ISETP.GE.AND P0, PT, R197, UR4, PT ;  /* 0x00000004c5007c0c */ /* 0x000fda000bf06270 */
[----:B------:R-:W3:Y:S01]  /*23ee0*/  @!P0 LDL.64 R10, [R1+0x200] ;  /* 0x00020000010a8983 */ /* 0x000ee20000100a00 */
[----:B------:R-:W-:Y:S01]  /*23ef0*/  ISETP.GE.AND P1, PT, R20, UR4, PT ;  /* 0x0000000414007c0c */ /* 0x000fe2000bf26270 */
[----:B--2---:R-:W-:Y:S02]  /*23f00*/  @!P0 IMAD.MOV.U32 R8, RZ, RZ, R6 ;  /* 0x000000ffff088224 */ /* 0x004fe400078e0006 */
[----:B-1----:R-:W-:Y:S02]  /*23f10*/  @!P0 IMAD.MOV.U32 R9, RZ, RZ, R5 ;  /* 0x000000ffff098224 */ /* 0x002fe400078e0005 */
[----:B------:R-:W-:-:S05]  /*23f20*/  @!P0 IMAD.WIDE R8, R197, 0x4, R8 ;  /* 0x00000004c5088825 */ /* 0x000fca00078e0208 */
[----:B---3--:R1:W-:Y:S04]  /*23f30*/  @!P0 ST.E.64 desc[UR42][R8.64], R10 ;  /* 0x0000000a08008985 */ /* 0x0083e8000c101b2a */
[----:B-1----:R-:W2:Y:S01]  /*23f40*/  @!P1 LDL.64 R8, [R1+0x210] ;  /* 0x0002100001089983 */ /* 0x002ea20000100a00 */
[----:B------:R-:W-:Y:S02]  /*23f50*/  ISETP.GE.AND P0, PT, R21, UR4, PT ;  /* 0x0000000415007c0c */ /* 0x000fe4000bf06270 */
[----:B------:R-:W-:-:S04]  /*23f60*/  @!P1 LEA R10, P2, R20, R6, 0x2 ;  /* 0x00000006140a9211 */ /* 0x000fc800078410ff */
[----:B------:R-:W-:-:S05]  /*23f70*/  @!P1 LEA.HI.X R11, R20, R5, R30, 0x2, P2 ;  /* 0x00000005140b9211 */ /* 0x000fca00010f141e */
[----:B--2---:R1:W-:Y:S04]  /*23f80*/  @!P1 ST.E.64 desc[UR42][R10.64], R8 ;  /* 0x000000080a009985 */ /* 0x0043e8000c101b2a */
        /* <DEDUP_REMOVED lines=21> */
[----:B------:R-:W-:Y:S01]  /*240e0*/  ISETP.GE.AND P1, PT, R29, UR4, PT ;  /* 0x000000041d007c0c */ /* 0x000fe2000bf26270 */
[----:B------:R-:W-:Y:S01]  /*240f0*/  VIADD R13, R197, 0x40 ;  /* 0x00000040c50d7836 */ /* 0x000fe20000000000 */
[----:B------:R-:W-:-:S04]  /*24100*/  @!P0 LEA R10, P2, R28, R6, 0x2 ;  /* 0x000000061c0a8211 */ /* 0x000fc800078410ff */
[----:B------:R-:W-:-:S05]  /*24110*/  @!P0 LEA.HI.X R11, R28, R5, R35, 0x2, P2 ;  /* 0x000000051c0b8211 */ /* 0x000fca00010f1423 */
[----:B--2---:R1:W-:Y:S04]  /*24120*/  @!P0 ST.E.64 desc[UR42][R10.64], R8 ;  /* 0x000000080a008985 */ /* 0x0043e8000c101b2a */
[----:B-1----:R-:W2:Y:S01]  /*24130*/  @!P1 LDL.64 R8, [R1+0x270] ;  /* 0x0002700001089983 */ /* 0x002ea20000100a00 */
[----:B------:R-:W-:Y:S01]  /*24140*/  ISETP.GE.AND P0, PT, R13, UR4, PT ;  /* 0x000000040d007c0c */ /* 0x000fe2000bf06270 */
[----:B------:R-:W-:Y:S01]  /*24150*/  VIADD R12, R197, 0x48 ;  /* 0x00000048c50c7836 */ /* 0x000fe20000000000 */
[----:B------:R-:W-:-:S04]  /*24160*/  @!P1 LEA R10, P2, R29, R6, 0x2 ;  /* 0x000000061d0a9211 */ /* 0x000fc800078410ff */
[----:B------:R-:W-:Y:S01]  /*24170*/  @!P1 LEA.HI.X R11, R29, R5, R36, 0x2, P2 ;  /* 0x000000051d0b9211 */ /* 0x000fe200010f1424 */
[----:B------:R-:W-:-:S04]  /*24180*/  VIADD R15, R197, 0x40 ;  /* 0x00000040c50f7836 */ /* 0x000fc80000000000 */
[----:B--2---:R1:W-:Y:S04]  /*24190*/  @!P1 ST.E.64 desc[UR42][R10.64], R8 ;  /* 0x000000080a009985 */ /* 0x0043e8000c101b2a */
[----:B-1----:R-:W2:Y:S01]  /*241a0*/  @!P0 LDL.64 R8, [R1+0x280] ;  /* 0x0002800001088983 */ /* 0x002ea20000100a00 */
[----:B------:R-:W-:Y:S01]  /*241b0*/  ISETP.GE.AND P1, PT, R12, UR4, PT ;  /* 0x000000040c007c0c */ /* 0x000fe2000bf26270 */
[----:B------:R-:W-:Y:S01]  /*241c0*/  VIADD R14, R197, 0x50 ;  /* 0x00000050c50e7836 */ /* 0x000fe20000000000 */
[----:B------:R-:W-:Y:S02]  /*241d0*/  SHF.R.S32.HI R15, RZ, 0x1f, R15 ;  /* 0x0000001fff0f7819 */ /* 0x000fe4000001140f */
        /* <DEDUP_REMOVED lines=18> */
[----:B------:R-:W-:-:S05]  /*24300*/  VIADD R14, R197, 0x58 ;  /* 0x00000058c50e7836 */ /* 0x000fca0000000000 */
[----:B------:R-:W-:Y:S01]  /*24310*/  SHF.R.S32.HI R14, RZ, 0x1f, R14 ;  /* 0x0000001fff0e7819 */ /* 0x000fe2000001140e */
[----:B--2---:R1:W-:Y:S04]  /*24320*/  @!P0 ST.E.64 desc[UR42][R10.64], R8 ;  /* 0x000000080a008985 */ /* 0x0043e8000c101b2a */
[----:B-1----:R-:W2:Y:S01]  /*24330*/  @!P1 LDL.64 R8, [R1+0x2b0] ;  /* 0x0002b00001089983 */ /* 0x002ea20000100a00 */
[----:B------:R-:W-:Y:S02]  /*24340*/  ISETP.GE.AND P0, PT, R12, UR4, PT ;  /* 0x000000040c007c0c */ /* 0x000fe4000bf06270 */
        /* <DEDUP_REMOVED lines=8> */
[----:B------:R-:W-:Y:S02]  /*243d0*/  @!P0 LEA.HI.X R11, R12, R5, R13, 0x2, P2 ;  /* 0x000000050c0b8211 */ /* 0x000fe400010f140d */
[----:B------:R-:W-:-:S03]  /*243e0*/  SHF.R.S32.HI R12, RZ, 0x1f, R229 ;  /* 0x0000001fff0c7819 */ /* 0x000fc600000114e5 */
        /* <DEDUP_REMOVED lines=110> */
[----:B------:R-:W-:-:S04]  /*24ad0*/  @!P1 LEA R10, P0, R211, R6, 0x2 ;  /* 0x00000006d30a9211 */ /* 0x000fc800078010ff */
[----:B------:R-:W-:-:S05]  /*24ae0*/  @!P1 LEA.HI.X R11, R211, R5, R12, 0x2, P0 ;  /* 0x00000005d30b9211 */ /* 0x000fca00000f140c */
[----:B--2---:R3:W-:Y:S04]  /*24af0*/  @!P1 ST.E.64 desc[UR42][R10.64], R8 ;  /* 0x000000080a009985 */ /* 0x0047e8000c101b2a */
.L_x_12193:
[----:B------:R-:W-:Y:S05]  /*24b00*/  BSYNC B1 ;  /* 0x0000000000017941 */ /* 0x000fea0003800000 */
.L_x_12192:
[----:B------:R-:W-:-:S03]  /*24b10*/  UMOV UR4, 0xffffffff ;  /* 0xffffffff00047882 */ /* 0x000fc60000000000 */
[----:B------:R-:W-:Y:S05]  /*24b20*/  BRA.DIV UR4, `(.L_x_12194) ;  /* 0x000000b6046c7947 */ /* 0x000fea000b800000 */
[----:B------:R4:W0:Y:S04]  /*24b30*/  SHFL.IDX PT, R37, R4, 0x1, 0x1c1f ;  /* 0x003c1f0004257f89 */ /* 0x00082800000e0000 */
[----:B------:R4:W0:Y:S02]  /*24b40*/  SHFL.IDX PT, R14, R3, 0x1, 0x1c1f ;  /* 0x003c1f00030e7f89 */ /* 0x00082400000e0000 */
.L_x_12427:
[----:B------:R-:W-:-:S13]  /*24b50*/  ISETP.GE.AND P0, PT, R7, R0, PT ;  /* 0x000000000700720c */ /* 0x000fda0003f06270 */
[----:B------:R-:W-:Y:S05]  /*24b60*/  @P0 BRA `(.L_x_12190) ;  /* 0x0000001800f80947 */ /* 0x000fea0003800000 */
[----:B------:R-:W5:Y:S02]  /*24b70*/  LDC R0, c[0x0][0xac8] ;  /* 0x0002b200ff007b82 */ /* 0x000f640000000800 */
[----:B-----5:R-:W-:-:S13]  /*24b80*/  ISETP.GE.AND P0, PT, R197, R0, PT ;  /* 0x00000000c500720c */ /* 0x020fda0003f06270 */
[----:B---3--:R-:W3:Y:S01]  /*24b90*/  @!P0 LDL.64 R10, [R1+0x208] ;  /* 0x00020800010a8983 */ /* 0x008ee20000100a00 */
[-C--:B------:R-:W-:Y:S01]  /*24ba0*/  ISETP.GE.AND P1, PT, R20, R0.reuse, PT ;  /* 0x000000001400720c */ /* 0x080fe20003f26270 */
[----:B0---4-:R-:W-:Y:S02]  /*24bb0*/  @!P0 IMAD.MOV.U32 R4, RZ, RZ, R14 ;  /* 0x000000ffff048224 */ /* 0x011fe400078e000e */
[----:B-1----:R-:W-:Y:S02]  /*24bc0*/  @!P0 IMAD.MOV.U32 R5, RZ, RZ, R37 ;  /* 0x000000ffff058224 */ /* 0x002fe400078e0025 */
[----:B------:R-:W-:Y:S01]  /*24bd0*/  @!P0 IMAD.WIDE R4, R197, 0x4, R4 ;  /* 0x00000004c5048825 */ /* 0x000fe200078e0204 */
[----:B------:R-:W-:-:S04]  /*24be0*/  ISETP.GE.AND P2, PT, R21, R0, PT ;  /* 0x000000001500720c */ /* 0x000fc80003f46270 */
[----:B---3--:R0:W-:Y:S04]  /*24bf0*/  @!P0 ST.E.64 desc[UR42][R4.64], R10 ;  /* 0x0000000a04008985 */ /* 0x0081e8000c101b2a */
[----:B--2---:R-:W2:Y:S01]  /*24c00*/  @!P1 LDL.64 R6, [R1+0x218] ;  /* 0x0002180001069983 */ /* 0x004ea20000100a00 */
[----:B------:R-:W-:-:S04]  /*24c10*/  @!P1 LEA R8, P0, R20, R14, 0x2 ;  /* 0x0000000e14089211 */ /* 0x000fc800078010ff */
[----:B------:R-:W-:Y:S02]  /*24c20*/  @!P1 LEA.HI.X R9, R20, R37, R30, 0x2, P0 ;  /* 0x0000002514099211 */ /* 0x000fe400000f141e */
        /* <DEDUP_REMOVED lines=16> */
[----:B------:R-:W3:Y:S01]  /*24d30*/  @!P1 LDL.64 R8, [R1+0x258] ;  /* 0x0002580001089983 */ /* 0x000ee20000100a00 */
[----:B------:R-:W-:Y:S02]  /*24d40*/  ISETP.GE.AND P2, PT, R28, R0, PT ;  /* 0x000000001c00720c */ /* 0x000fe40003f46270 */
[----:B--2---:R-:W-:-:S04]  /*24d50*/  @!P1 LEA R12, P0, R26, R14, 0x2 ;  /* 0x0000000e1a0c9211 */ /* 0x004fc800078010ff */
[----:B------:R-:W-:-:S05]  /*24d60*/  @!P1 LEA.HI.X R13, R26, R37, R34, 0x2, P0 ;  /* 0x000000251a0d9211 */ /* 0x000fca00000f1422 */
[----:B---3--:R2:W-:Y:S04]  /*24d70*/  @!P1 ST.E.64 desc[UR42][R12.64], R8 ;  /* 0x000000080c009985 */ /* 0x0085e8000c101b2a */
[----:B0-----:R-:W3:Y:S01]  /*24d80*/  @!P2 LDL.64 R4, [R1+0x268] ;  /* 0x000268000104a983 */ /* 0x001ee20000100a00 */
[----:B------:R-:W-:Y:S01]  /*24d90*/  ISETP.GE.AND P1, PT, R29, R0, PT ;  /* 0x000000001d00720c */ /* 0x000fe20003f26270 */
[----:B------:R-:W-:Y:S01]  /*24da0*/  VIADD R15, R197, 0x40 ;  /* 0x00000040c50f7836 */ /* 0x000fe20000000000 */
[----:B------:R-:W-:-:S04]  /*24db0*/  @!P2 LEA R10, P0, R28, R14, 0x2 ;  /* 0x0000000e1c0aa211 */ /* 0x000fc800078010ff */
[----:B------:R-:W-:-:S05]  /*24dc0*/  @!P2 LEA.HI.X R11, R28, R37, R35, 0x2, P0 ;  /* 0x000000251c0ba211 */ /* 0x000fca00000f1423 */
[----:B---3--:R0:W-:Y:S04]  /*24dd0*/  @!P2 ST.E.64 desc[UR42][R10.64], R4 ;  /* 0x000000040a00a985 */ /* 0x0081e8000c101b2a */
[----:B-1----:R-:W3:Y:S01]  /*24de0*/  @!P1 LDL.64 R6, [R1+0x278] ;  /* 0x0002780001069983 */ /* 0x002ee20000100a00 */
[----:B------:R-:W-:Y:S01]  /*24df0*/  ISETP.GE.AND P2, PT, R15, R0, PT ;  /* 0x000000000f00720c */ /* 0x000fe20003f46270 */
[----:B------:R-:W-:Y:S01]  /*24e00*/  VIADD R3, R197, 0x48 ;  /* 0x00000048c5037836 */ /* 0x000fe20000000000 */
[----:B------:R-:W-:-:S04]  /*24e10*/  @!P1 LEA R20, P0, R29, R14, 0x2 ;  /* 0x0000000e1d149211 */ /* 0x000fc800078010ff */
[----:B------:R-:W-:Y:S01]  /*24e20*/  @!P1 LEA.HI.X R21, R29, R37, R36, 0x2, P0 ;  /* 0x000000251d159211 */ /* 0x000fe200000f1424 */
[----:B------:R-:W-:-:S04]  /*24e30*/  VIADD R39, R197, 0x40 ;  /* 0x00000040c5277836 */ /* 0x000fc80000000000 */
[----:B---3--:R1:W-:Y:S04]  /*24e40*/  @!P1 ST.E.64 desc[UR42][R20.64], R6 ;  /* 0x0000000614009985 */ /* 0x0083e8000c101b2a */
[----:B--2---:R-:W2:Y:S01]  /*24e50*/  @!P2 LDL.64 R8, [R1+0x288] ;  /* 0x000288000108a983 */ /* 0x004ea20000100a00 */
[----:B------:R-:W-:Y:S01]  /*24e60*/  ISETP.GE.AND P1, PT, R3, R0, PT ;  /* 0x000000000300720c */ /* 0x000fe20003f26270 */
[----:B------:R-:W-:Y:S01]  /*24e70*/  VIADD R38, R197, 0x50 ;  /* 0x00000050c5267836 */ /* 0x000fe20000000000 */
[----:B------:R-:W-:Y:S02]  /*24e80*/  SHF.R.S32.HI R39, RZ, 0x1f, R39 ;  /* 0x0000001fff277819 */ /* 0x000fe40000011427 */
[----:B------:R-:W-:-:S04]  /*24e90*/  @!P2 LEA R12, P0, R15, R14, 0x2 ;  /* 0x0000000e0f0ca211 */ /* 0x000fc800078010ff */
[----:B------:R-:W-:Y:S01]  /*24ea0*/  @!P2 LEA.HI.X R13, R15, R37, R39, 0x2, P0 ;  /* 0x000000250f0da211 */ /* 0x000fe200000f1427 */
[----:B------:R-:W-:-:S04]  /*24eb0*/  VIADD R39, R197, 0x48 ;  /* 0x00000048c5277836 */ /* 0x000fc80000000000 */
[----:B--2---:R2:W-:Y:S04]  /*24ec0*/  @!P2 ST.E.64 desc[UR42][R12.64], R8 ;  /* 0x000000080c00a985 */ /* 0x0045e8000c101b2a */
[----:B0-----:R-:W3:Y:S01]  /*24ed0*/  @!P1 LDL.64 R4, [R1+0x298] ;  /* 0x0002980001049983 */ /* 0x001ee20000100a00 */
[----:B------:R-:W-:Y:S01]  /*24ee0*/  ISETP.GE.AND P2, PT, R38, R0, PT ;  /* 0x000000002600720c */ /* 0x000fe20003f46270 */
[----:B------:R-:W-:Y:S01]  /*24ef0*/  VIADD R15, R197, 0x58 ;  /* 0x00000058c50f7836 */ /* 0x000fe20000000000 */
[----:B------:R-:W-:Y:S02]  /*24f00*/  SHF.R.S32.HI R39, RZ, 0x1f, R39 ;  /* 0x0000001fff277819 */ /* 0x000fe40000011427 */
[----:B------:R-:W-:-:S04]  /*24f10*/  @!P1 LEA R10, P0, R3, R14, 0x2 ;  /* 0x0000000e030a9211 */ /* 0x000fc800078010ff */
[----:B------:R-:W-:Y:S01]  /*24f20*/  @!P1 LEA.HI.X R11, R3, R37, R39, 0x2, P0 ;  /* 0x00000025030b9211 */ /* 0x000fe200000f1427 */
[----:B------:R-:W-:-:S04]  /*24f30*/  VIADD R39, R197, 0x50 ;  /* 0x00000050c5277836 */ /* 0x000fc80000000000 */
[----:B---3--:R0:W-:Y:S04]  /*24f40*/  @!P1 ST.E.64 desc[UR42][R10.64], R4 ;  /* 0x000000040a009985 */ /* 0x0081e8000c101b2a */
[----:B-1----:R-:W3:Y:S01]  /*24f50*/  @!P2 LDL.64 R6, [R1+0x2a8] ;  /* 0x0002a8000106a983 */ /* 0x002ee20000100a00 */
[----:B------:R-:W-:Y:S01]  /*24f60*/  ISETP.GE.AND P1, PT, R15, R0, PT ;  /* 0x000000000f00720c */ /* 0x000fe20003f26270 */
[----:B------:R-:W-:Y:S01]  /*24f70*/  VIADD R3, R197, 0x60 ;  /* 0x00000060c5037836 */ /* 0x000fe20000000000 */
[----:B------:R-:W-:Y:S02]  /*24f80*/  SHF.R.S32.HI R39, RZ, 0x1f, R39 ;  /* 0x0000001fff277819 */ /* 0x000fe40000011427 */
[----:B------:R-:W-:-:S04]  /*24f90*/  @!P2 LEA R20, P0, R38, R14, 0x2 ;  /* 0x0000000e2614a211 */ /* 0x000fc800078010ff */
[----:B------:R-:W-:Y:S01]  /*24fa0*/  @!P2 LEA.HI.X R21, R38, R37, R39, 0x2, P0 ;  /* 0x000000252615a211 */ /* 0x000fe200000f1427 */
[----:B------:R-:W-:-:S04]  /*24fb0*/  VIADD R38, R197, 0x58 ;  /* 0x00000058c5267836 */ /* 0x000fc80000000000 */
[----:B--2---:R-:W-:Y:S02]  /*24fc0*/  @!P1 LEA R12, P0, R15, R14, 0x2 ;  /* 0x0000000e0f0c9211 */ /* 0x004fe400078010ff */
[----:B------:R-:W-:Y:S01]  /*24fd0*/  SHF.R.S32.HI R38, RZ, 0x1f, R38 ;  /* 0x0000001fff267819 */ /* 0x000fe20000011426 */
[----:B---3--:R1:W-:Y:S04]  /*24fe0*/  @!P2 ST.E.64 desc[UR42][R20.64], R6 ;  /* 0x000000061400a985 */ /* 0x0083e8000c101b2a */
[----:B------:R-:W2:Y:S01]  /*24ff0*/  @!P1 LDL.64 R8, [R1+0x2b8] ;  /* 0x0002b80001089983 */ /* 0x000ea20000100a00 */
[----:B------:R-:W-:Y:S02]  /*25000*/  ISETP.GE.AND P2, PT, R3, R0, PT ;  /* 0x000000000300720c */ /* 0x000fe40003f46270 */
[----:B------:R-:W-:Y:S01]  /*25010*/  @!P1 LEA.HI.X R13, R15, R37, R38, 0x2, P0 ;  /* 0x000000250f0d9211 */ /* 0x000fe200000f1426 */
[----:B------:R-:W-:-:S05]  /*25020*/  VIADD R15, R197, 0x60 ;  /* 0x00000060c50f7836 */ /* 0x000fca0000000000 */
[----:B------:R-:W-:Y:S01]  /*25030*/  SHF.R.S32.HI R15, RZ, 0x1f, R15 ;  /* 0x0000001fff0f7819 */ /* 0x000fe2000001140f */
[----:B--2---:R2:W-:Y:S04]  /*25040*/  @!P1 ST.E.64 desc[UR42][R12.64], R8 ;  /* 0x000000080c009985 */ /* 0x0045e8000c101b2a */
[----:B0-----:R-:W3:Y:S01]  /*25050*/  @!P2 LDL.64 R4, [R1+0x2c8] ;  /* 0x0002c8000104a983 */ /* 0x001ee20000100a00 */
[----:B------:R-:W-:Y:S02]  /*25060*/  ISETP.GE.AND P1, PT, R229, R0, PT ;  /* 0x00000000e500720c */ /* 0x000fe40003f26270 */
[----:B------:R-:W-:-:S04]  /*25070*/  @!P2 LEA R10, P0, R3, R14, 0x2 ;  /* 0x0000000e030aa211 */ /* 0x000fc800078010ff */
[----:B------:R-:W-:Y:S02]  /*25080*/  @!P2 LEA.HI.X R11, R3, R37, R15, 0x2, P0 ;  /* 0x00000025030ba211 */ /* 0x000fe400000f140f */
[----:B------:R-:W-:-:S03]  /*25090*/  SHF.R.S32.HI R3, RZ, 0x1f, R229 ;  /* 0x0000001fff037819 */ /* 0x000fc600000114e5 */
[----:B---3--:R0:W-:Y:S04]  /*250a0*/  @!P2 ST.E.64 desc[UR42][R10.64], R4 ;  /* 0x000000040a00a985 */ /* 0x0081e8000c101b2a */
[----:B-1----:R-:W3:Y:S01]  /*250b0*/  @!P1 LDL.64 R6, [R1+0x2d8] ;  /* 0x0002d80001069983 */ /* 0x002ee20000100a00 */
[----:B------:R-:W-:Y:S02]  /*250c0*/  ISETP.GE.AND P2, PT, R228, R0, PT ;  /* 0x00000000e400720c */ /* 0x000fe40003f46270 */
[----:B------:R-:W-:-:S04]  /*250d0*/  @!P1 LEA R20, P0, R229, R14, 0x2 ;  /* 0x0000000ee5149211 */ /* 0x000fc800078010ff */
[----:B------:R-:W-:Y:S02]  /*250e0*/  @!P1 LEA.HI.X R21, R229, R37, R3, 0x2, P0 ;  /* 0x00000025e5159211 */ /* 0x000fe400000f1403 */
[----:B------:R-:W-:-:S03]  /*250f0*/  SHF.R.S32.HI R3, RZ, 0x1f, R228 ;  /* 0x0000001fff037819 */ /* 0x000fc600000114e4 */
[----:B---3--:R1:W-:Y:S04]  /*25100*/  @!P1 ST.E.64 desc[UR42][R20.64], R6 ;  /* 0x0000000614009985 */ /* 0x0083e8000c101b2a */
[----:B--2---:R-:W2:Y:S01]  /*25110*/  @!P2 LDL.64 R8, [R1+0x2e8] ;  /* 0x0002e8000108a983 */ /* 0x004ea20000100a00 */
[----:B------:R-:W-:Y:S02]  /*25120*/  ISETP.GE.AND P1, PT, R227, R0, PT ;  /* 0x00000000e300720c */ /* 0x000fe40003f26270 */
[----:B------:R-:W-:-:S04]  /*25130*/  @!P2 LEA R12, P0, R228, R14, 0x2 ;  /* 0x0000000ee40ca211 */ /* 0x000fc800078010ff */
[----:B------:R-:W-:Y:S02]  /*25140*/  @!P2 LEA.HI.X R13, R228, R37, R3, 0x2, P0 ;  /* 0x00000025e40da211 */ /* 0x000fe400000f1403 */
[----:B------:R-:W-:-:S03]  /*25150*/  SHF.R.S32.HI R3, RZ, 0x1f, R227 ;  /* 0x0000001fff037819 */ /* 0x000fc600000114e3 */
        /* <DEDUP_REMOVED lines=83> */
[----:B------:R-:W-:-:S05]  /*25690*/  SHF.R.S32.HI R3, RZ, 0x1f, R213 ;  /* 0x0000001fff037819 */ /* 0x000fca00000114d5 */
        /* <DEDUP_REMOVED lines=10> */
[----:B------:R-:W-:Y:S02]  /*25740*/  SHF.R.S32.HI R3, RZ, 0x1f, R212 ;  /* 0x0000001fff037819 */ /* 0x000fe400000114d4 */
[----:B------:R-:W-:-:S04]  /*25750*/  LEA R4, P0, R212, R14, 0x2 ;  /* 0x0000000ed4047211 */ /* 0x000fc800078010ff */
[----:B------:R-:W-:-:S05]  /*25760*/  LEA.HI.X R5, R212, R37, R3, 0x2, P0 ;  /* 0x00000025d4057211 */ /* 0x000fca00000f1403 */
[----:B--2---:R1:W-:Y:S04]  /*25770*/  ST.E.64 desc[UR42][R4.64], R6 ;  /* 0x0000000604007985 */ /* 0x0043e8000c101b2a */
.L_x_12196:
[----:B------:R-:W-:Y:S05]  /*25780*/  BSYNC B1 ;  /* 0x0000000000017941 */ /* 0x000fea0003800000 */
.L_x_12195:
[----:B------:R-:W-:Y:S05]  /*25790*/  @P1 BRA `(.L_x_12190) ;  /* 0x0000000c00ec1947 */ /* 0x000fea0003800000 */
[----:B01----:R-:W2:Y:S01]  /*257a0*/  LDL.64 R4, [R1+0x3f8] ;  /* 0x0003f80001047983 */ /* 0x003ea20000100a00 */
[----:B------:R-:W-:Y:S02]  /*257b0*/  SHF.R.S32.HI R0, RZ, 0x1f, R211 ;  /* 0x0000001fff007819 */ /* 0x000fe400000114d3 */
[----:B------:R-:W-:-:S04]  /*257c0*/  LEA R14, P0, R211, R14, 0x2 ;  /* 0x0000000ed30e7211 */ /* 0x000fc800078010ff */
[----:B------:R-:W-:-:S05]  /*257d0*/  LEA.HI.X R15, R211, R37, R0, 0x2, P0 ;  /* 0x00000025d30f7211 */ /* 0x000fca00000f1400 */
[----:B--2---:R0:W-:Y:S01]  /*257e0*/  ST.E.64 desc[UR42][R14.64], R4 ;  /* 0x000000040e007985 */ /* 0x0041e2000c101b2a */
[----:B------:R-:W-:Y:S05]  /*257f0*/  BRA `(.L_x_12190) ;  /* 0x0000000c00d47947 */ /* 0x000fea0003800000 */
.L_x_12177:
[----:B------:R-:W-:Y:S01]  /*25800*/  ULDC.64 UR4, c[0x0][0xc08] ;  /* 0x0003020000047ab9 */ /* 0x000fe20000000a00 */
[----:B------:R-:W1:Y:S01]  /*25810*/  LDC.64 R4, c[0x0][0xc00] ;  /* 0x00030000ff047b82 */ /* 0x000e620000000a00 */
        /* <DEDUP_REMOVED lines=9> */
[----:B-1----:R-:W-:-:S05]  /*258b0*/  IMAD.WIDE R4, R208, 0x4, R4 ;  /* 0x00000004d0047825 */ /* 0x002fca00078e0204 */
[----:B------:R1:W5:Y:S01]  /*258c0*/  @P0 LDG.E R3, desc[UR42][R4.64] ;  /* 0x0000002a04030981 */ /* 0x000362000c1e1900 */
[----:B------:R-:W4:Y:S01]  /*258d0*/  S2R R30, SR_TID.X ;  /* 0x00000000001e7919 */ /* 0x000f220000002100 */
[----:B--2---:R-:W-:-:S05]  /*258e0*/  @P1 IMAD.WIDE R6, R208, 0x4, R6 ;  /* 0x00000004d0061825 */ /* 0x004fca00078e0206 */
[----:B------:R1:W5:Y:S01]  /*258f0*/  @P1 LDG.E R20, desc[UR42][R6.64] ;  /* 0x0000002a06141981 */ /* 0x000362000c1e1900 */
[----:B------:R-:W-:Y:S02]  /*25900*/  ISETP.NE.AND P2, PT, R204, RZ, PT ;  /* 0x000000ffcc00720c */ /* 0x000fe40003f45270 */
[----:B------:R-:W-:-:S11]  /*25910*/  SHF.R.S32.HI R28, RZ, 0x1f, R208 ;  /* 0x0000001fff1c7819 */ /* 0x000fd600000114d0 */
[----:B------:R-:W2:Y:S01]  /*25920*/  @!P2 LDC R204, c[0x0][0xad4] ;  /* 0x0002b500ffccab82 */ /* 0x000ea20000000800 */
[----:B----4-:R-:W-:-:S05]  /*25930*/  VIADD R0, R30, 0xffffff80 ;  /* 0xffffff801e007836 */ /* 0x010fca0000000000 */
[----:B------:R-:W-:Y:S02]  /*25940*/  ISETP.GT.AND P3, PT, R0, 0x7f, PT ;  /* 0x0000007f0000780c */ /* 0x000fe40003f64270 */
[----:B--2---:R-:W-:Y:S01]  /*25950*/  ISETP.GT.AND P2, PT, R204, 0x1, PT ;  /* 0x00000001cc00780c */ /* 0x004fe20003f44270 */
[----:B-1----:R-:W-:-:S12]  /*25960*/  @P1 BRA `(.L_x_12197) ;  /* 0x0000000000101947 */ /* 0x002fd80003800000 */
[----:B------:R-:W-:Y:S05]  /*25970*/  @!P0 BRA `(.L_x_12197) ;  /* 0x00000000000c8947 */ /* 0x000fea0003800000 */
[----:B------:R-:W2:Y:S04]  /*25980*/  LDG.E R7, desc[UR42][R4.64] ;  /* 0x0000002a04077981 */ /* 0x000ea8000c1e1900 */
[----:B-----5:R-:W2:Y:S02]  /*25990*/  LDG.E R20, desc[UR42][R4.64+0x4] ;  /* 0x0000042a04147981 */ /* 0x020ea4000c1e1900 */
[----:B--2---:R-:W-:-:S07]  /*259a0*/  IMAD.IADD R20, R20, 0x1, -R7 ;  /* 0x0000000114147824 */ /* 0x004fce00078e0a07 */
.L_x_12197:
[----:B------:R-:W-:Y:S01]  /*259b0*/  BSSY B1, `(.L_x_12198) ;  /* 0x0000035000017945 */ /* 0x000fe20003800000 */
[----:B------:R-:W-:Y:S02]  /*259c0*/  SEL R29, R208, RZ, !P0 ;  /* 0x000000ffd01d7207 */ /* 0x000fe40004000000 */
[----:B------:R-:W-:Y:S02]  /*259d0*/  SEL R28, R28, RZ, !P0 ;  /* 0x000000ff1c1c7207 */ /* 0x000fe40004000000 */
[----:B-----5:R-:W-:Y:S01]  /*259e0*/  SHF.R.S32.HI R26, RZ, 0x1f, R3 ;  /* 0x0000001fff1a7819 */ /* 0x020fe20000011403 */
[----:B------:R-:W-:Y:S06]  /*259f0*/  @P3 BRA `(.L_x_12199) ;  /* 0x0000000000c03947 */ /* 0x000fec0003800000 */
[----:B------:R-:W1:Y:S01]  /*25a00*/  LDC R33, c[0x0][0xbe8] ;  /* 0x0002fa00ff217b82 */ /* 0x000e620000000800 */
[----:B------:R-:W-:Y:S01]  /*25a10*/  IADD3 R31, R203, -0x80, R30 ;  /* 0xffffff80cb1f7810 */ /* 0x000fe20007ffe01e */
[----:B-1----:R-:W-:-:S05]  /*25a20*/  IMAD R0, R20, R33, RZ ;  /* 0x0000002114007224 */ /* 0x002fca00078e02ff */
[----:B------:R-:W-:-:S13]  /*25a30*/  ISETP.GE.AND P0, PT, R31, R0, PT ;  /* 0x000000001f00720c */ /* 0x000fda0003f06270 */
[----:B------:R-:W-:Y:S05]  /*25a40*/  @P0 BRA `(.L_x_12199) ;  /* 0x0000000000ac0947 */ /* 0x000fea0003800000 */
[----:B------:R-:W-:Y:S01]  /*25a50*/  IMAD.MOV.U32 R24, RZ, RZ, 0x9b8 ;  /* 0x000009b8ff187424 */ /* 0x000fe200078e00ff */
[----:B------:R-:W-:Y:S01]  /*25a60*/  ISETP.GT.AND P0, PT, R204, 0x1, PT ;  /* 0x00000001cc00780c */ /* 0x000fe20003f04270 */
[----:B------:R-:W1:Y:S01]  /*25a70*/  LDC.64 R4, c[0x0][0xba8] ;  /* 0x0002ea00ff047b82 */ /* 0x000e620000000a00 */
[----:B------:R-:W-:Y:S01]  /*25a80*/  ISETP.NE.AND P1, PT, R33, 0x1, PT ;  /* 0x000000012100780c */ /* 0x000fe20003f25270 */
[----:B------:R-:W-:Y:S01]  /*25a90*/  IMAD.MOV.U32 R21, RZ, RZ, R31 ;  /* 0x000000ffff157224 */ /* 0x000fe200078e001f */
[----:B------:R-:W-:Y:S02]  /*25aa0*/  SEL R24, R24, 0x978, P0 ;  /* 0x0000097818187807 */ /* 0x000fe40000000000 */
[----:B------:R-:W-:-:S03]  /*25ab0*/  SEL R209, R209, RZ, P0 ;  /* 0x000000ffd1d17207 */ /* 0x000fc60000000000 */
[----:B0-----:R-:W0:Y:S08]  /*25ac0*/  LDC.64 R10, c[0x0][R24+0x220] ;  /* 0x00008800180a7b82 */ /* 0x001e300000000a00 */
[----:B------:R-:W2:Y:S08]  /*25ad0*/  LDC.64 R14, c[0x0][R24+0x218] ;  /* 0x00008600180e7b82 */ /* 0x000eb00000000a00 */
[----:B------:R-:W4:Y:S08]  /*25ae0*/  LDC.64 R8, c[0x0][R24+0x228] ;  /* 0x00008a0018087b82 */ /* 0x000f300000000a00 */
[----:B------:R-:W5:Y:S08]  /*25af0*/  LDC.64 R6, c[0x0][R24+0x210] ;  /* 0x0000840018067b82 */ /* 0x000f700000000a00 */
[----:B------:R-:W3:Y:S08]  /*25b00*/  @P1 LDC R0, c[0x0][0xbec] ;  /* 0x0002fb00ff001b82 */ /* 0x000ef00000000800 */
[----:B------:R-:W4:Y:S01]  /*25b10*/  @P1 LDC R35, c[0x0][0xbf0] ;  /* 0x0002fc00ff231b82 */ /* 0x000f220000000800 */
[----:B0-----:R-:W-:-:S07]  /*25b20*/  IMAD R11, R11, R29, RZ ;  /* 0x0000001d0b0b7224 */ /* 0x001fce00078e02ff */
[----:B-1----:R-:W0:Y:S01]  /*25b30*/  @!P0 LDC R4, c[0x0][0xb50] ;  /* 0x0002d400ff048b82 */ /* 0x002e220000000800 */
[----:B------:R-:W-:-:S04]  /*25b40*/  IMAD.WIDE.U32 R12, R10, R29, RZ ;  /* 0x0000001d0a0c7225 */ /* 0x000fc800078e00ff */
[----:B------:R-:W-:Y:S02]  /*25b50*/  IMAD R11, R10, R28, R11 ;  /* 0x0000001c0a0b7224 */ /* 0x000fe400078e020b */
[----:B---3--:R-:W-:Y:S01]  /*25b60*/  @P1 IMAD.HI.U32 R0, R31, R0, RZ ;  /* 0x000000001f001227 */ /* 0x008fe200078e00ff */
[----:B------:R-:W1:Y:S03]  /*25b70*/  @!P0 LDC R5, c[0x0][0xb54] ;  /* 0x0002d500ff058b82 */ /* 0x000e660000000800 */
[-C--:B--2---:R-:W-:Y:S02]  /*25b80*/  IMAD R25, R15, R153.reuse, RZ ;  /* 0x000000990f197224 */ /* 0x084fe400078e02ff */
[----:B------:R-:W-:Y:S01]  /*25b90*/  IMAD.WIDE.U32 R14, R14, R153, RZ ;  /* 0x000000990e0e7225 */ /* 0x000fe200078e00ff */
[----:B----4-:R-:W-:-:S03]  /*25ba0*/  @P1 SHF.R.U32.HI R21, RZ, R35, R0 ;  /* 0x00000023ff151219 */ /* 0x010fc60000011600 */
        /* <DEDUP_REMOVED lines=12> */
[-C--:B-----5:R-:W-:Y:S01]  /*25c70*/  IMAD R0, R7, R11.reuse, RZ ;  /* 0x0000000b07007224 */ /* 0x0a0fe200078e02ff */
[----:B------:R-:W-:Y:S01]  /*25c80*/  SHF.R.S32.HI R13, RZ, 0x1f, R11 ;  /* 0x0000001fff0d7819 */ /* 0x000fe2000001140b */
[----:B------:R-:W-:Y:S02]  /*25c90*/  IMAD.MOV.U32 R7, RZ, RZ, -0x800000 ;  /* 0xff800000ff077424 */ /* 0x000fe400078e00ff */
[----:B------:R-:W-:-:S04]  /*25ca0*/  IMAD.WIDE.U32 R8, R6, R11, R8 ;  /* 0x0000000b06087225 */ /* 0x000fc800078e0008 */
[----:B------:R-:W-:Y:S01]  /*25cb0*/  IMAD R13, R6, R13, R0 ;  /* 0x0000000d060d7224 */ /* 0x000fe200078e0200 */
[----:B0-----:R-:W-:-:S03]  /*25cc0*/  LEA R4, P0, R8, R4, 0x2 ;  /* 0x0000000408047211 */ /* 0x001fc600078010ff */
[----:B------:R-:W-:-:S05]  /*25cd0*/  IMAD.IADD R0, R9, 0x1, R13 ;  /* 0x0000000109007824 */ /* 0x000fca00078e020d */
[----:B-1----:R-:W-:-:S05]  /*25ce0*/  LEA.HI.X R5, R8, R5, R0, 0x2, P0 ;  /* 0x0000000508057211 */ /* 0x002fca00000f1400 */
[----:B------:R1:W-:Y:S02]  /*25cf0*/  STG.E desc[UR42][R4.64], R7 ;  /* 0x0000000704007986 */ /* 0x0003e4000c10192a */
.L_x_12199:
[----:B------:R-:W-:Y:S05]  /*25d00*/  BSYNC B1 ;  /* 0x0000000000017941 */ /* 0x000fea0003800000 */
.L_x_12198:
[----:B------:R-:W-:Y:S05]  /*25d10*/  @P2 BRA `(.L_x_12190) ;  /* 0x00000008008c2947 */ /* 0x000fea0003800000 */
[----:B------:R-:W2:Y:S01]  /*25d20*/  LDC R21, c[0x0][0xbe8] ;  /* 0x0002fa00ff157b82 */ /* 0x000ea20000000800 */
[C---:B------:R-:W-:Y:S01]  /*25d30*/  VIADD R8, R30.reuse, 0xffffff80 ;  /* 0xffffff801e087836 */ /* 0x040fe20000000000 */
[----:B------:R-:W-:Y:S01]  /*25d40*/  ULDC.64 UR4, c[0x0][0xaa0] ;  /* 0x0002a80000047ab9 */ /* 0x000fe20000000a00 */
[----:B0-----:R-:W-:Y:S01]  /*25d50*/  VIADD R10, R30, 0xffffff80 ;  /* 0xffffff801e0a7836 */ /* 0x001fe20000000000 */
[----:B------:R-:W-:Y:S01]  /*25d60*/  ULDC.64 UR6, c[0x0][0xaf0] ;  /* 0x0002bc0000067ab9 */ /* 0x000fe20000000a00 */
[----:B------:R-:W-:Y:S01]  /*25d70*/  IMAD R0, R26, UR4, RZ ;  /* 0x000000041a007c24 */ /* 0x000fe2000f8e02ff */
[----:B------:R-:W-:Y:S01]  /*25d80*/  SHF.R.S32.HI R8, RZ, 0x1f, R8 ;  /* 0x0000001fff087819 */ /* 0x000fe20000011408 */
[----:B-1----:R-:W-:-:S03]  /*25d90*/  IMAD.WIDE.U32 R4, R3, UR4, RZ ;  /* 0x0000000403047c25 */ /* 0x002fc6000f8e00ff */
[----:B------:R-:W-:Y:S01]  /*25da0*/  LEA.HI R8, R8, R10, RZ, 0x3 ;  /* 0x0000000a08087211 */ /* 0x000fe200078f18ff */
[----:B------:R-:W-:Y:S01]  /*25db0*/  IMAD R7, R3, UR5, R0 ;  /* 0x0000000503077c24 */ /* 0x000fe2000f8e0200 */
[----:B------:R-:W-:Y:S02]  /*25dc0*/  ULDC.64 UR4, c[0x0][0xae8] ;  /* 0x0002ba0000047ab9 */ /* 0x000fe40000000a00 */
[----:B------:R-:W-:Y:S01]  /*25dd0*/  SHF.R.S32.HI R8, RZ, 0x3, R8 ;  /* 0x00000003ff087819 */ /* 0x000fe20000011408 */
[----:B------:R-:W-:-:S04]  /*25de0*/  IMAD.IADD R5, R5, 0x1, R7 ;  /* 0x0000000105057824 */ /* 0x000fc800078e0207 */
[----:B------:R-:W-:Y:S02]  /*25df0*/  IMAD R0, R205, 0x20, R8 ;  /* 0x00000020cd007824 */ /* 0x000fe400078e0208 */
[----:B------:R-:W-:Y:S01]  /*25e00*/  IMAD.WIDE.U32 R4, R153, UR4, R4 ;  /* 0x0000000499047c25 */ /* 0x000fe2000f8e0004 */
[----:B--2---:R-:W-:-:S03]  /*25e10*/  ISETP.NE.AND P0, PT, R21, 0x1, PT ;  /* 0x000000011500780c */ /* 0x004fc60003f05270 */
[----:B------:R-:W-:Y:S02]  /*25e20*/  IMAD.IADD R9, R203, 0x1, R0 ;  /* 0x00000001cb097824 */ /* 0x000fe400078e0200 */
[----:B------:R-:W-:Y:S01]  /*25e30*/  IMAD R5, R153, UR5, R5 ;  /* 0x0000000599057c24 */ /* 0x000fe2000f8e0205 */
[----:B------:R-:W-:Y:S01]  /*25e40*/  ULDC.64 UR4, c[0x0][0xae0] ;  /* 0x0002b80000047ab9 */ /* 0x000fe20000000a00 */
[----:B------:R-:W-:Y:S02]  /*25e50*/  IMAD.MOV.U32 R3, RZ, RZ, R9 ;  /* 0x000000ffff037224 */ /* 0x000fe400078e0009 */
[----:B------:R-:W-:-:S04]  /*25e60*/  IMAD.WIDE.U32 R4, R29, UR6, R4 ;  /* 0x000000061d047c25 */ /* 0x000fc8000f8e0004 */
        /* <DEDUP_REMOVED lines=27> */
.L_x_12430:
[----:B------:R-:W-:Y:S01]  /*26020*/  IMAD R20, R20, R21, RZ ;  /* 0x0000001514147224 */ /* 0x000fe200078e02ff */
[----:B------:R-:W-:Y:S01]  /*26030*/  BSSY B1, `(.L_x_12201) ;  /* 0x0000019000017945 */ /* 0x000fe20003800000 */
[----:B------:R-:W-:-:S05]  /*26040*/  IMAD.IADD R203, R8, 0x1, R203 ;  /* 0x0000000108cb7824 */ /* 0x000fca00078e02cb */
        /* <DEDUP_REMOVED lines=9> */
[----:B------:R-:W-:-:S03]  /*260e0*/  SHF.R.S32.HI R12, RZ, 0x1f, R200 ;  /* 0x0000001fff0c7819 */ /* 0x000fc600000114c8 */
[-C--:B--2---:R-:W-:Y:S02]  /*260f0*/  @!P3 LEA R6, P5, R187, R14.reuse, 0x1 ;  /* 0x0000000ebb06b211 */ /* 0x084fe400078a08ff */
[----:B------:R-:W-:Y:S02]  /*26100*/  @!P2 LEA R8, P4, R201, R14, 0x1 ;  /* 0x0000000ec908a211 */ /* 0x000fe400078808ff */
[----:B-1----:R-:W-:Y:S02]  /*26110*/  @!P3 LEA.HI.X R7, R187, R0, R5, 0x1, P5 ;  /* 0x00000000bb07b211 */ /* 0x002fe400028f0c05 */
[----:B------:R-:W-:Y:S02]  /*26120*/  @!P1 LEA R10, P5, R200, R14, 0x1 ;  /* 0x0000000ec80a9211 */ /* 0x000fe400078a08ff */
[----:B------:R-:W-:Y:S01]  /*26130*/  @!P2 LEA.HI.X R9, R201, R0, R13, 0x1, P4 ;  /* 0x00000000c909a211 */ /* 0x000fe200020f0c0d */
[----:B------:R4:W-:Y:S01]  /*26140*/  @!P3 ST.E.128 desc[UR42][R6.64], RZ ;  /* 0x000000ff0600b985 */ /* 0x0009e2000c101d2a */
[----:B------:R-:W-:-:S02]  /*26150*/  SHF.R.S32.HI R5, RZ, 0x1f, R202 ;  /* 0x0000001fff057819 */ /* 0x000fc400000114ca */
[----:B------:R-:W-:Y:S01]  /*26160*/  @!P0 LEA R14, P4, R202, R14, 0x1 ;  /* 0x0000000eca0e8211 */ /* 0x000fe200078808ff */
[----:B------:R4:W-:Y:S01]  /*26170*/  @!P2 ST.E.128 desc[UR42][R8.64], RZ ;  /* 0x000000ff0800a985 */ /* 0x0009e2000c101d2a */
[-C--:B------:R-:W-:Y:S02]  /*26180*/  @!P1 LEA.HI.X R11, R200, R0.reuse, R12, 0x1, P5 ;  /* 0x00000000c80b9211 */ /* 0x080fe400028f0c0c */
[----:B------:R-:W-:-:S03]  /*26190*/  @!P0 LEA.HI.X R15, R202, R0, R5, 0x1, P4 ;  /* 0x00000000ca0f8211 */ /* 0x000fc600020f0c05 */
[----:B------:R4:W-:Y:S04]  /*261a0*/  @!P1 ST.E.128 desc[UR42][R10.64], RZ ;  /* 0x000000ff0a009985 */ /* 0x0009e8000c101d2a */
[----:B------:R4:W-:Y:S02]  /*261b0*/  @!P0 ST.E.128 desc[UR42][R14.64], RZ ;  /* 0x000000ff0e008985 */ /* 0x0009e4000c101d2a */
.L_x_12202:
[----:B------:R-:W-:Y:S05]  /*261c0*/  BSYNC B1 ;  /* 0x0000000000017941 */ /* 0x000fea0003800000 */
.L_x_12201:
[----:B------:R-:W-:-:S03]  /*261d0*/  UMOV UR4, 0xffffffff ;  /* 0xffffffff00047882 */ /* 0x000fc60000000000 */
[----:B------:R-:W-:Y:S05]  /*261e0*/  BRA.DIV UR4, `(.L_x_12203) ;  /* 0x000000a204387947 */ /* 0x000fea000b800000 */
[----:B-1----:R1:W0:Y:S04]  /*261f0*/  SHFL.IDX PT, R0, R4, 0x1, 0x181f ;  /* 0x00381f0004007f89 */ /* 0x00222800000e0000 */
[----:B--2-4-:R1:W2:Y:S02]  /*26200*/  SHFL.IDX PT, R14, R3, 0x1, 0x181f ;  /* 0x00381f00030e7f89 */ /* 0x0142a400000e0000 */
.L_x_12434:
[----:B------:R-:W-:Y:S01]  /*26210*/  VIADD R5, R203, 0x20 ;  /* 0x00000020cb057836 */ /* 0x000fe20000000000 */
        /* <DEDUP_REMOVED lines=13> */
[----:B------:R-:W-:Y:S02]  /*262f0*/  @!P2 LEA R8, P4, R201, R14, 0x1 ;  /* 0x0000000ec908a211 */ /* 0x000fe400078808ff */
[----:B0-----:R-:W-:Y:S02]  /*26300*/  @!P3 LEA.HI.X R7, R187, R0, R10, 0x1, P5 ;  /* 0x00000000bb07b211 */ /* 0x001fe400028f0c0a */
[----:B------:R-:W-:-:S02]  /*26310*/  @!P1 LEA R10, P5, R200, R14, 0x1 ;  /* 0x0000000ec80a9211 */ /* 0x000fc400078a08ff */
[----:B------:R-:W-:Y:S01]  /*26320*/  @!P2 LEA.HI.X R9, R201, R0, R15, 0x1, P4 ;  /* 0x00000000c909a211 */ /* 0x000fe200020f0c0f */
[----:B------:R4:W-:Y:S01]  /*26330*/  @!P3 ST.E.128 desc[UR42][R6.64], RZ ;  /* 0x000000ff0600b985 */ /* 0x0009e2000c101d2a */
[----:B------:R-:W-:Y:S02]  /*26340*/  @!P0 LEA R14, P4, R202, R14, 0x1 ;  /* 0x0000000eca0e8211 */ /* 0x000fe400078808ff */
[-C--:B------:R-:W-:Y:S01]  /*26350*/  @!P1 LEA.HI.X R11, R200, R0.reuse, R13, 0x1, P5 ;  /* 0x00000000c80b9211 */ /* 0x080fe200028f0c0d */
[----:B------:R4:W-:Y:S01]  /*26360*/  @!P2 ST.E.128 desc[UR42][R8.64], RZ ;  /* 0x000000ff0800a985 */ /* 0x0009e2000c101d2a */
[----:B------:R-:W-:-:S03]  /*26370*/  @!P0 LEA.HI.X R15, R202, R0, R12, 0x1, P4 ;  /* 0x00000000ca0f8211 */ /* 0x000fc600020f0c0c */
[----:B------:R4:W-:Y:S04]  /*26380*/  @!P1 ST.E.128 desc[UR42][R10.64], RZ ;  /* 0x000000ff0a009985 */ /* 0x0009e8000c101d2a */
[----:B------:R4:W-:Y:S02]  /*26390*/  @!P0 ST.E.128 desc[UR42][R14.64], RZ ;  /* 0x000000ff0e008985 */ /* 0x0009e4000c101d2a */
.L_x_12205:
[----:B------:R-:W-:Y:S05]  /*263a0*/  BSYNC B1 ;  /* 0x0000000000017941 */ /* 0x000fea0003800000 */
.L_x_12204:
[----:B------:R-:W-:-:S03]  /*263b0*/  UMOV UR4, 0xffffffff ;  /* 0xffffffff00047882 */ /* 0x000fc60000000000 */
[----:B------:R-:W-:Y:S05]  /*263c0*/  BRA.DIV UR4, `(.L_x_12206) ;  /* 0x000000a204087947 */ /* 0x000fea000b800000 */
[----:B0-----:R0:W0:Y:S04]  /*263d0*/  SHFL.IDX PT, R0, R4, 0x2, 0x181f ;  /* 0x00581f0004007f89 */ /* 0x00102800000e0000 */
[----:B--2-4-:R2:W4:Y:S02]  /*263e0*/  SHFL.IDX PT, R14, R3, 0x2, 0x181f ;  /* 0x00581f00030e7f89 */ /* 0x01452400000e0000 */
.L_x_12438:
        /* <DEDUP_REMOVED lines=13> */
[-C--:B----4-:R-:W-:Y:S02]  /*264c0*/  @!P3 LEA R6, P5, R187, R14.reuse, 0x1 ;  /* 0x0000000ebb06b211 */ /* 0x090fe400078a08ff */
        /* <DEDUP_REMOVED lines=11> */
.L_x_12208:
[----:B------:R-:W-:Y:S05]  /*26580*/  BSYNC B1 ;  /* 0x0000000000017941 */ /* 0x000fea0003800000 */
.L_x_12207:
[----:B------:R-:W-:-:S03]  /*26590*/  UMOV UR4, 0xffffffff ;  /* 0xffffffff00047882 */ /* 0x000fc60000000000 */
[----:B------:R-:W-:Y:S05]  /*265a0*/  BRA.DIV UR4, `(.L_x_12209) ;  /* 0x0000009e04d87947 */ /* 0x000fea000b800000 */
[----:B0-----:R0:W0:Y:S04]  /*265b0*/  SHFL.IDX PT, R0, R4, 0x3, 0x181f ;  /* 0x00781f0004007f89 */ /* 0x00102800000e0000 */
[----:B----4-:R4:W0:Y:S02]  /*265c0*/  SHFL.IDX PT, R14, R3, 0x3, 0x181f ;  /* 0x00781f00030e7f89 */ /* 0x01082400000e0000 */
.L_x_12442:
[----:B-12-4-:R-:W-:-:S05]  /*265d0*/  VIADD R3, R203, 0x60 ;  /* 0x00000060cb037836 */ /* 0x016fca0000000000 */
        /* <DEDUP_REMOVED lines=11> */
[-C--:B0-----:R-:W-:Y:S02]  /*26690*/  @!P3 LEA R4, P5, R187, R14.reuse, 0x1 ;  /* 0x0000000ebb04b211 */ /* 0x081fe400078a08ff */
[----:B------:R-:W-:Y:S02]  /*266a0*/  @!P2 LEA R6, P4, R201, R14, 0x1 ;  /* 0x0000000ec906a211 */ /* 0x000fe400078808ff */
[----:B------:R-:W-:Y:S02]  /*266b0*/  @!P3 LEA.HI.X R5, R187, R0, R8, 0x1, P5 ;  /* 0x00000000bb05b211 */ /* 0x000fe400028f0c08 */
        /* <DEDUP_REMOVED lines=9> */
.L_x_12190:
[----:B------:R-:W-:Y:S05]  /*26750*/  BSYNC B0 ;  /* 0x0000000000007941 */ /* 0x000fea0003800000 */
.L_x_12176:
[----:B------:R-:W-:Y:S02]  /*26760*/  ULDC UR4, c[0x0][0xc3c] ;  /* 0x00030f0000047ab9 */ /* 0x000fe40000000800 */
[----:B0-----:R-:W-:-:S13]  /*26770*/  ISETP.GE.AND P0, PT, R103, UR4, PT ;  /* 0x0000000467007c0c */ /* 0x001fda000bf06270 */
[----:B------:R-:W-:Y:S05]  /*26780*/  @!P0 BRA `(.L_x_12210) ;  /* 0xfffffdac00348947 */ /* 0x000fea000383ffff */
[----:B------:R-:W-:Y:S05]  /*26790*/  BRA `(.L_x_11962) ;  /* 0x0000007c00d47947 */ /* 0x000fea0003800000 */
.L_x_11960:
        /* <DEDUP_REMOVED lines=16> */
.L_x_12211:
        /* <DEDUP_REMOVED lines=44> */
.L_x_12215:
        /* <DEDUP_REMOVED lines=37> */
.L_x_12213:
        /* <DEDUP_REMOVED lines=13> */
.L_x_12216:
        /* <DEDUP_REMOVED lines=62> */
.L_x_12217:
        /* <DEDUP_REMOVED lines=61> */
.L_x_12218:
[----:B------:R-:W-:-:S05]  /*27630*/  LOP3.LUT R17, RZ, R2, RZ, 0x33, !PT ;  /* 0x00000002ff117212 */ /* 0x000fca00078e33ff */
[----:B------:R-:W-:Y:S01]  /*27640*/  IMAD.IADD R17, R0, 0x1, R17 ;  /* 0x0000000100117824 */ /* 0x000fe200078e0211 */
[----:B------:R-:W-:Y:S06]  /*27650*/  BRA `(.L_x_12219) ;  /* 0x00000000000c7947 */ /* 0x000fec0003800000 */
.L_x_12214:
[----:B------:R-:W-:Y:S02]  /*27660*/  IMAD.MOV.U32 R17, RZ, RZ, RZ ;  /* 0x000000ffff117224 */ /* 0x000fe400078e00ff */
[----:B------:R-:W-:Y:S02]  /*27670*/  IMAD.U32 R16, RZ, RZ, UR6 ;  /* 0x00000006ff107e24 */ /* 0x000fe4000f8e00ff */
[----:B------:R-:W-:-:S07]  /*27680*/  IMAD.MOV.U32 R18, RZ, RZ, RZ ;  /* 0x000000ffff127224 */ /* 0x000fce00078e00ff */
.L_x_12219:
[----:B------:R-:W-:-:S13]  /*27690*/  ISETP.NE.AND P0, PT, R7, RZ, PT ;  /* 0x000000ff0700720c */ /* 0x000fda0003f05270 */
[----:B------:R-:W0:Y:S01]  /*276a0*/  @!P0 S2R R3, SR_CgaCtaId ;  /* 0x0000000000038919 */ /* 0x000e220000008800 */
[----:B------:R-:W-:-:S04]  /*276b0*/  @!P0 MOV R0, 0x400 ;  /* 0x0000040000008802 */ /* 0x000fc80000000f00 */
[----:B0-----:R-:W-:-:S05]  /*276c0*/  @!P0 LEA R0, R3, R0, 0x18 ;  /* 0x0000000003008211 */ /* 0x001fca00078ec0ff */
[----:B------:R0:W-:Y:S01]  /*276d0*/  @!P0 STS.128 [R0+0x228d0], R16 ;  /* 0x0228d01000008388 */ /* 0x0001e20000000c00 */
[----:B------:R-:W-:Y:S06]  /*276e0*/  BAR.ARV 0x5, 0x180 ;  /* 0x0146000000007b1d */ /* 0x000fec0000002000 */
.L_x_12212:
[----:B------:R2:W-:Y:S01]  /*276f0*/  STL [R1+0x420], RZ ;  /* 0x000420ff01007387 */ /* 0x0005e20000100800 */
[----:B------:R-:W-:Y:S01]  /*27700*/  ULDC UR4, c[0x0][0xc3c] ;  /* 0x00030f0000047ab9 */ /* 0x000fe20000000800 */
[----:B------:R-:W-:Y:S01]  /*27710*/  IMAD.MOV.U32 R26, RZ, RZ, 0x1 ;  /* 0x00000001ff1a7424 */ /* 0x000fe200078e00ff */
[----:B-1----:R-:W-:Y:S01]  /*27720*/  ISETP.GE.AND P0, PT, R19, UR4, PT ;  /* 0x0000000413007c0c */ /* 0x002fe2000bf06270 */
[----:B------:R-:W-:-:S12]  /*27730*/  IMAD.MOV.U32 R25, RZ, RZ, RZ ;  /* 0x000000ffff197224 */ /* 0x000fd800078e00ff */
[----:B--2---:R-:W-:Y:S05]  /*27740*/  @P0 BRA `(.L_x_12220) ;  /* 0x0000006c000c0947 */ /* 0x004fea0003800000 */
[----:B------:R-:W1:Y:S01]  /*27750*/  S2R R4, SR_TID.X ;  /* 0x0000000000047919 */ /* 0x000e620000002100 */
[----:B------:R-:W2:Y:S01]  /*27760*/  S2UR UR5, SR_CgaCtaId ;  /* 0x00000000000579c3 */ /* 0x000ea20000008800 */
[----:B------:R-:W-:Y:S01]  /*27770*/  UMOV UR4, 0x400 ;  /* 0x0000040000047882 */ /* 0x000fe20000000000 */
[----:B------:R-:W-:Y:S01]  /*27780*/  BSSY B8, `(.L_x_12220) ;  /* 0x00006bf000087945 */ /* 0x000fe20003800000 */
[----:B------:R3:W-:Y:S01]  /*27790*/  STL [R1+0x420], RZ ;  /* 0x000420ff01007387 */ /* 0x0007e20000100800 */
[----:B------:R-:W-:Y:S01]  /*277a0*/  IMAD.MOV.U32 R27, RZ, RZ, 0x1 ;  /* 0x00000001ff1b7424 */ /* 0x000fe200078e00ff */
[----:B------:R-:W-:Y:S01]  /*277b0*/  CS2R R24, SRZ ;  /* 0x0000000000187805 */ /* 0x000fe2000001ff00 */
[----:B------:R-:W-:Y:S01]  /*277c0*/  IMAD.MOV.U32 R26, RZ, RZ, 0x1 ;  /* 0x00000001ff1a7424 */ /* 0x000fe200078e00ff */
[----:B------:R-:W-:Y:S01]  /*277d0*/  ULDC.64 UR40, c[0x0][0x198] ;  /* 0x0000660000287ab9 */ /* 0x000fe20000000a00 */
[----:B------:R-:W-:Y:S01]  /*277e0*/  ULOP3.LUT UR38, UR36, 0x2, URZ, 0xfc, !UPT ;  /* 0x0000000224267892 */ /* 0x000fe2000f8efc3f */
[----:B------:R-:W-:Y:S01]  /*277f0*/  ULDC UR37, c[0x0][0xc] ;  /* 0x0000030000257ab9 */ /* 0x000fe20000000800 */
[----:B--2---:R-:W-:-:S06]  /*27800*/  ULEA UR4, UR5, UR4, 0x18 ;  /* 0x0000000405047291 */ /* 0x004fcc000f8ec03f */
[----:B------:R-:W-:Y:S01]  /*27810*/  IMAD.U32 R22, RZ, RZ, UR4 ;  /* 0x00000004ff167e24 */ /* 0x000fe2000f8e00ff */
[C---:B-1----:R-:W-:Y:S01]  /*27820*/  LOP3.LUT R3, R4.reuse, 0x7f, RZ, 0xc0, !PT ;  /* 0x0000007f04037812 */ /* 0x042fe200078ec0ff */
[----:B0-----:R-:W-:-:S04]  /*27830*/  IMAD.SHL.U32 R0, R4, 0x8, RZ ;  /* 0x0000000804007824 */ /* 0x001fc800078e00ff */
[----:B------:R-:W-:Y:S01]  /*27840*/  IMAD.SHL.U32 R29, R3, 0x8, RZ ;  /* 0x00000008031d7824 */ /* 0x000fe200078e00ff */
[----:B------:R-:W-:Y:S02]  /*27850*/  LOP3.LUT R2, R0, 0x1f8, RZ, 0xc0, !PT ;  /* 0x000001f800027812 */ /* 0x000fe400078ec0ff */
[----:B------:R-:W-:Y:S02]  /*27860*/  SHF.R.U32.HI R3, RZ, 0x3, R3 ;  /* 0x00000003ff037819 */ /* 0x000fe40000011603 */
[----:B------:R-:W-:Y:S02]  /*27870*/  LOP3.LUT R2, R2, 0x38, R4, 0x78, !PT ;  /* 0x0000003802027812 */ /* 0x000fe400078e7804 */
[----:B------:R-:W-:Y:S02]  /*27880*/  LOP3.LUT R0, R0, 0x38, RZ, 0xc0, !PT ;  /* 0x0000003800007812 */ /* 0x000fe400078ec0ff */
[----:B------:R-:W-:Y:S01]  /*27890*/  LOP3.LUT R29, R2, 0x200, R29, 0xf8, !PT ;  /* 0x00000200021d7812 */ /* 0x000fe200078ef81d */
[----:B------:R-:W-:Y:S01]  /*278a0*/  IMAD.SHL.U32 R2, R4, 0x10, RZ ;  /* 0x0000001004027824 */ /* 0x000fe200078e00ff */
[----:B------:R-:W-:-:S04]  /*278b0*/  LOP3.LUT R4, R0, 0x40, RZ, 0xfc, !PT ;  /* 0x0000004000047812 */ /* 0x000fc800078efcff */
[----:B------:R-:W-:Y:S02]  /*278c0*/  LOP3.LUT R2, R3, 0x70, R2, 0xf8, !PT ;  /* 0x0000007003027812 */ /* 0x000fe400078ef802 */
[C---:B------:R-:W-:Y:S02]  /*278d0*/  LOP3.LUT R3, R0.reuse, 0x80, RZ, 0xfc, !PT ;  /* 0x0000008000037812 */ /* 0x040fe400078efcff */
[----:B------:R-:W-:Y:S01]  /*278e0*/  LOP3.LUT R2, R0, 0xc0, RZ, 0xfc, !PT ;  /* 0x000000c000027812 */ /* 0x000fe200078efcff */
[----:B------:R-:W-:-:S05]  /*278f0*/  IMAD R0, R29, 0x2, R22 ;  /* 0x000000021d007824 */ /* 0x000fca00078e0216 */
[----:B------:R3:W-:Y:S02]  /*27900*/  STL [R1+0x404], R0 ;  /* 0x0004040001007387 */ /* 0x0007e40000100800 */
.L_x_12339:
        /* <DEDUP_REMOVED lines=22> */
[----:B--2---:R-:W1:Y:S08]  /*27a70*/  @P2 LDC.64 R6, c[0x0][0xa18] ;  /* 0x00028600ff062b82 */ /* 0x004e700000000a00 */
[----:B------:R-:W2:Y:S01]  /*27a80*/  @P0 LDG.E R8, desc[UR42][R4.64] ;  /* 0x0000002a04080981 */ /* 0x000ea2000c1e1900 */
[----:B------:R-:W-:Y:S01]  /*27a90*/  ULDC UR4, c[0x0][0x288] ;  /* 0x0000a20000047ab9 */ /* 0x000fe20000000800 */
[----:B0-----:R-:W-:-:S05]  /*27aa0*/  IMAD.WIDE R2, R19, 0x4, R2 ;  /* 0x0000000413027825 */ /* 0x001fca00078e0202 */
[----:B------:R-:W5:Y:S01]  /*27ab0*/  @P1 LDG.E R0, desc[UR42][R2.64] ;  /* 0x0000002a02001981 */ /* 0x000f62000c1e1900 */
[----:B-1----:R-:W-:-:S03]  /*27ac0*/  @P2 IMAD.WIDE R6, R19, 0x4, R6 ;  /* 0x0000000413062825 */ /* 0x002fc600078e0206 */
[----:B--2---:R0:W-:Y:S02]  /*27ad0*/  STL [R1+0x408], R8 ;  /* 0x0004080801007387 */ /* 0x0041e40000100800 */
[----:B0-----:R-:W-:Y:S01]  /*27ae0*/  IMAD.U32 R8, RZ, RZ, UR4 ;  /* 0x00000004ff087e24 */ /* 0x001fe2000f8e00ff */
[----:B------:R-:W-:-:S05]  /*27af0*/  ULDC.64 UR4, c[0x0][0x418] ;  /* 0x0001060000047ab9 */ /* 0x000fca0000000a00 */
        /* <DEDUP_REMOVED lines=12> */
[----:B------:R-:W-:Y:S06]  /*27bc0*/  @P2 BRA `(.L_x_12221) ;  /* 0x0000000000142947 */ /* 0x000fec0003800000 */
[----:B------:R-:W-:Y:S05]  /*27bd0*/  @!P0 BRA `(.L_x_12221) ;  /* 0x0000000000108947 */ /* 0x000fea0003800000 */
[----:B------:R-:W2:Y:S04]  /*27be0*/  LDG.E R9, desc[UR42][R4.64] ;  /* 0x0000002a04097981 */ /* 0x000ea8000c1e1900 */
[----:B------:R-:W2:Y:S02]  /*27bf0*/  LDG.E R6, desc[UR42][R4.64+0x4] ;  /* 0x0000042a04067981 */ /* 0x000ea4000c1e1900 */
[----:B--2---:R-:W-:-:S05]  /*27c00*/  IMAD.IADD R12, R6, 0x1, -R9 ;  /* 0x00000001060c7824 */ /* 0x004fca00078e0a09 */
[----:B------:R1:W-:Y:S02]  /*27c10*/  STL [R1+0x400], R12 ;  /* 0x0004000c01007387 */ /* 0x0003e40000100800 */
.L_x_12221:
        /* <DEDUP_REMOVED lines=13> */
.L_x_12222:
        /* <DEDUP_REMOVED lines=9> */
.L_x_12223:
[----:B--2---:R-:W2:Y:S01]  /*27d80*/  @P1 LDG.E R5, desc[UR42][R2.64] ;  /* 0x0000002a02051981 */ /* 0x004ea2000c1e1900 */
[----:B0-----:R-:W0:Y:S03]  /*27d90*/  LDC R8, c[0x0][0x448] ;  /* 0x00011200ff087b82 */ /* 0x001e260000000800 */
[----:B------:R3:W2:Y:S01]  /*27da0*/  @P1 LDG.E R4, desc[UR42][R2.64+0x4] ;  /* 0x0000042a02041981 */ /* 0x0006a2000c1e1900 */
[----:B------:R-:W-:Y:S02]  /*27db0*/  IMAD.SHL.U32 R35, R17, 0x80, RZ ;  /* 0x0000008011237824 */ /* 0x000fe400078e00ff */
[----:B-----5:R-:W-:Y:S02]  /*27dc0*/  IMAD.IADD R10, R10, 0x1, -R31 ;  /* 0x000000010a0a7824 */ /* 0x020fe400078e0a1f */
[----:B---3--:R-:W3:Y:S01]  /*27dd0*/  LDC.64 R2, c[0x0][0x9e0] ;  /* 0x00027800ff027b82 */ /* 0x008ee20000000a00 */
[----:B0-----:R-:W-:Y:S01]  /*27de0*/  ISETP.NE.AND P2, PT, R8, 0x1, PT ;  /* 0x000000010800780c */ /* 0x001fe20003f45270 */
[----:B------:R-:W-:-:S12]  /*27df0*/  VIADD R8, R35, 0x7f ;  /* 0x0000007f23087836 */ /* 0x000fd80000000000 */
[----:B------:R-:W0:Y:S01]  /*27e00*/  @P2 LDC R9, c[0x0][0x44c] ;  /* 0x00011300ff092b82 */ /* 0x000e220000000800 */
[----:B---3--:R-:W-:-:S07]  /*27e10*/  ISETP.GE.AND P3, PT, R3, 0x1, PT ;  /* 0x000000010300780c */ /* 0x008fce0003f66270 */
[----:B------:R-:W3:Y:S01]  /*27e20*/  @P2 LDC R11, c[0x0][0x450] ;  /* 0x00011400ff0b2b82 */ /* 0x000ee20000000800 */
[----:B--2---:R-:W-:Y:S02]  /*27e30*/  @P1 IMAD.IADD R7, R4, 0x1, -R5 ;  /* 0x0000000104071824 */ /* 0x004fe400078e0a05 */
[----:B0-----:R-:W-:-:S04]  /*27e40*/  @P2 IMAD.HI.U32 R4, R8, R9, RZ ;  /* 0x0000000908042227 */ /* 0x001fc800078e00ff */
[----:B------:R-:W-:Y:S01]  /*27e50*/  IMAD.IADD R17, R10, 0x1, R7 ;  /* 0x000000010a117824 */ /* 0x000fe200078e0207 */
[----:B---3--:R-:W-:-:S03]  /*27e60*/  @P2 SHF.R.U32.HI R8, RZ, R11, R4 ;  /* 0x0000000bff082219 */ /* 0x008fc60000011604 */
[C---:B------:R-:W-:Y:S01]  /*27e70*/  VIADD R4, R17.reuse, 0x5f ;  /* 0x0000005f11047836 */ /* 0x040fe20000000000 */
[----:B------:R-:W-:-:S03]  /*27e80*/  IADD3 R9, R17, 0x1, -R12 ;  /* 0x0000000111097810 */ /* 0x000fc60007ffe80c */
        /* <DEDUP_REMOVED lines=17> */
.L_x_12226:
[----:B------:R-:W-:-:S13]  /*27fa0*/  ISETP.NE.AND P0, PT, R3, 0x1, PT ;  /* 0x000000010300780c */ /* 0x000fda0003f05270 */
[----:B------:R-:W0:Y:S02]  /*27fb0*/  @P0 LDC.64 R4, c[0x0][0x9e8] ;  /* 0x00027a00ff040b82 */ /* 0x000e240000000a00 */
[----:B0-----:R-:W-:-:S05]  /*27fc0*/  @P0 IMAD.HI.U32 R4, R11, R4, RZ ;  /* 0x000000040b040227 */ /* 0x001fca00078e00ff */
[----:B------:R-:W-:-:S07]  /*27fd0*/  @P0 SHF.R.U32.HI R11, RZ, R5, R4 ;  /* 0x00000005ff0b0219 */ /* 0x000fce0000011604 */
.L_x_12227:
[----:B------:R-:W-:Y:S05]  /*27fe0*/  BSYNC B0 ;  /* 0x0000000000007941 */ /* 0x000fea0003800000 */
.L_x_12225:
[----:B------:R-:W-:-:S05]  /*27ff0*/  IMAD R11, R11, R3, R3 ;  /* 0x000000030b0b7224 */ /* 0x000fca00078e0203 */
[----:B------:R-:W-:-:S07]  /*28000*/  VIMNMX R2, R2, R11, PT ;  /* 0x0000000b02027248 */ /* 0x000fce0003fe0100 */
.L_x_12224:
[----:B------:R-:W0:Y:S01]  /*28010*/  @P2 LDC R8, c[0x0][0x44c] ;  /* 0x00011300ff082b82 */ /* 0x000e220000000800 */
[----:B------:R-:W-:Y:S01]  /*28020*/  VIADD R2, R2, 0x5f ;  /* 0x0000005f02027836 */ /* 0x000fe20000000000 */
[----:B------:R-:W-:Y:S01]  /*28030*/  ULDC UR4, c[0x0][0x9dc] ;  /* 0x0002770000047ab9 */ /* 0x000fe20000000800 */
[----:B------:R-:W-:Y:S02]  /*28040*/  IMAD.MOV.U32 R5, RZ, RZ, R35 ;  /* 0x000000ffff057224 */ /* 0x000fe400078e0023 */
[----:B------:R-:W-:-:S03]  /*28050*/  IMAD.HI R2, R2, 0x2aaaaaab, RZ ;  /* 0x2aaaaaab02027827 */ /* 0x000fc600078e02ff */
[----:B------:R-:W2:Y:S01]  /*28060*/  @P2 LDC R4, c[0x0][0x450] ;  /* 0x00011400ff042b82 */ /* 0x000ea20000000800 */
[----:B0-----:R-:W-:-:S04]  /*28070*/  @P2 IMAD.HI.U32 R11, R35, R8, RZ ;  /* 0x00000008230b2227 */ /* 0x001fc800078e00ff */
[----:B------:R-:W-:Y:S01]  /*28080*/  IMAD.IADD R8, R17, 0x1, -R12 ;  /* 0x0000000111087824 */ /* 0x000fe200078e0a0c */
[----:B--2---:R-:W-:Y:S02]  /*28090*/  @P2 SHF.R.U32.HI R5, RZ, R4, R11 ;  /* 0x00000004ff052219 */ /* 0x004fe4000001160b */
[----:B------:R-:W-:-:S03]  /*280a0*/  SHF.R.U32.HI R11, RZ, 0x1f, R2 ;  /* 0x0000001fff0b7819 */ /* 0x000fc60000011602 */
[----:B-1----:R-:W-:Y:S01]  /*280b0*/  IMAD.IADD R12, R8, 0x1, R5 ;  /* 0x00000001080c7824 */ /* 0x002fe200078e0205 */
        /* <DEDUP_REMOVED lines=14> */
.L_x_12230:
[----:B------:R-:W-:-:S13]  /*281a0*/  ISETP.NE.AND P0, PT, R3, 0x1, PT ;  /* 0x000000010300780c */ /* 0x000fda0003f05270 */
[----:B------:R-:W0:Y:S02]  /*281b0*/  @P0 LDC.64 R4, c[0x0][0x9e8] ;  /* 0x00027a00ff040b82 */ /* 0x000e240000000a00 */
[----:B0-----:R-:W-:-:S05]  /*281c0*/  @P0 IMAD.HI.U32 R4, R12, R4, RZ ;  /* 0x000000040c040227 */ /* 0x001fca00078e00ff */
[----:B------:R-:W-:-:S07]  /*281d0*/  @P0 SHF.R.U32.HI R12, RZ, R5, R4 ;  /* 0x00000005ff0c0219 */ /* 0x000fce0000011604 */
.L_x_12231:
[----:B------:R-:W-:Y:S05]  /*281e0*/  BSYNC B0 ;  /* 0x0000000000007941 */ /* 0x000fea0003800000 */
.L_x_12229:
[----:B------:R-:W-:-:S05]  /*281f0*/  IMAD R3, R12, R3, RZ ;  /* 0x000000030c037224 */ /* 0x000fca00078e02ff */
[----:B------:R-:W-:-:S07]  /*28200*/  VIMNMX R2, R2, R3, !PT ;  /* 0x0000000302027248 */ /* 0x000fce0007fe0100 */
.L_x_12228:
        /* <DEDUP_REMOVED lines=39> */
.L_x_12233:
[----:B------:R-:W-:Y:S05]  /*28480*/  BSYNC B0 ;  /* 0x0000000000007941 */ /* 0x000fea0003800000 */
.L_x_12232:
[-C--:B------:R-:W-:Y:S01]  /*28490*/  IMAD R3, R30, R14.reuse, R4 ;  /* 0x0000000e1e037224 */ /* 0x080fe200078e0204 */
        /* <DEDUP_REMOVED lines=24> */
.L_x_12445:
[----:B-1----:R-:W-:Y:S02]  /*28620*/  ISETP.NE.AND P0, PT, R14, RZ, PT ;  /* 0x000000ff0e00720c */ /* 0x002fe40003f05270 */
[----:B------:R-:W-:-:S11]  /*28630*/  PLOP3.LUT P6, PT, PT, PT, PT, 0x8, 0x0 ;  /* 0x000000000000781c */ /* 0x000fd60003fce170 */
[----:B------:R-:W-:Y:S05]  /*28640*/  @P0 BRA `(.L_x_12237) ;  /* 0x00000000000c0947 */ /* 0x000fea0003800000 */
[----:B------:R-:W-:-:S03]  /*28650*/  UMOV UR4, 0xffffffff ;  /* 0xffffffff00047882 */ /* 0x000fc60000000000 */
[----:B------:R-:W-:Y:S05]  /*28660*/  BRA.DIV UR4, `(.L_x_12238) ;  /* 0x0000008204247947 */ /* 0x000fea000b800000 */
[----:B------:R-:W-:-:S13]  /*28670*/  ELECT P6, URZ, PT ;  /* 0x00000000003f782f */ /* 0x000fda00038c0000 */
.L_x_12237:
        /* <DEDUP_REMOVED lines=9> */
.L_x_12448:
[----:B------:R-:W-:Y:S05]  /*28710*/  BSYNC B1 ;  /* 0x0000000000017941 */ /* 0x000fea0003800000 */
.L_x_12239:
        /* <DEDUP_REMOVED lines=10> */
.L_x_12449:
[----:B------:R-:W-:Y:S05]  /*287c0*/  BSYNC B2 ;  /* 0x0000000000027941 */ /* 0x000fea0003800000 */
.L_x_12243:
[----:B------:R-:W-:Y:S04]  /*287d0*/  BSSY B2, `(.L_x_12245) ;  /* 0x0000009000027945 */ /* 0x000fe80003800000 */
[----:B------:R-:W-:Y:S05]  /*287e0*/  @P1 BRA `(.L_x_12246) ;  /* 0x00000000001c1947 */ /* 0x000fea0003800000 */
[----:B0-----:R-:W0:Y:S02]  /*287f0*/  S2R R3, SR_TID.X ;  /* 0x0000000000037919 */ /* 0x001e240000002100 */
[----:B0-----:R-:W-:Y:S01]  /*28800*/  LOP3.LUT R7, R3, 0x1f, RZ, 0xc0, !PT ;  /* 0x0000001f03077812 */ /* 0x001fe200078ec0ff */
[----:B------:R-:W-:-:S03]  /*28810*/  IMAD.MOV.U32 R3, RZ, RZ, 0x3000 ;  /* 0x00003000ff037424 */ /* 0x000fc600078e00ff */
[----:B------:R-:W-:Y:S01]  /*28820*/  ISETP.NE.AND P0, PT, R7, RZ, PT ;  /* 0x000000ff0700720c */ /* 0x000fe20003f05270 */
[----:B------:R2:W-:-:S12]  /*28830*/  SYNCS.ARRIVE.TRANS64 RZ, [R12+URZ+0x22890], R3 ;  /* 0x022890030cff79a7 */ /* 0x0005d8000800003f */
[----:B--2---:R-:W-:Y:S05]  /*28840*/  @!P0 BRA `(.L_x_12246) ;  /* 0x0000000000048947 */ /* 0x004fea0003800000 */
[----:B------:R-:W-:Y:S01]  /*28850*/  BPT.TRAP 0x1 ;  /* 0x000000040000795c */ /* 0x000fe20000300000 */
.L_x_12246:
[----:B------:R-:W-:Y:S05]  /*28860*/  BSYNC B2 ;  /* 0x0000000000027941 */ /* 0x000fea0003800000 */
.L_x_12245:
[----:B------:R-:W-:Y:S01]  /*28870*/  IMAD.MOV.U32 R7, RZ, RZ, RZ ;  /* 0x000000ffff077224 */ /* 0x000fe200078e00ff */
[----:B------:R-:W-:Y:S01]  /*28880*/  UIADD3 UR4, UP0, UR40, 0x570, URZ ;  /* 0x0000057028047890 */ /* 0x000fe2000ff1e03f */
[----:B0-----:R-:W-:Y:S01]  /*28890*/  IMAD R3, R2, 0x60, R0 ;  /* 0x0000006002037824 */ /* 0x001fe200078e0200 */
        /* <DEDUP_REMOVED lines=9> */
.L_x_12247:
        /* <DEDUP_REMOVED lines=13> */
.L_x_12450:
[----:B------:R-:W-:Y:S05]  /*28a00*/  BSYNC B2 ;  /* 0x0000000000027941 */ /* 0x000fea0003800000 */
.L_x_12248:
        /* <DEDUP_REMOVED lines=11> */
.L_x_12251:
[----:B------:R-:W-:Y:S05]  /*28ac0*/  BSYNC B2 ;  /* 0x0000000000027941 */ /* 0x000fea0003800000 */
.L_x_12250:
        /* <DEDUP_REMOVED lines=9> */
.L_x_12252:
        /* <DEDUP_REMOVED lines=15> */
.L_x_12253:
        /* <DEDUP_REMOVED lines=15> */
.L_x_12254:
        /* <DEDUP_REMOVED lines=15> */
.L_x_12255:
        /* <DEDUP_REMOVED lines=10> */
.L_x_12242:
[----:B------:R-:W-:Y:S05]  /*28ed0*/  BSYNC B1 ;  /* 0x0000000000017941 */ /* 0x000fea0003800000 */
.L_x_12241:
        /* <DEDUP_REMOVED lines=9> */
.L_x_12271:
        /* <DEDUP_REMOVED lines=11> */
.L_x_12451:
[----:B------:R-:W-:Y:S05]  /*29020*/  BSYNC B2 ;  /* 0x0000000000027941 */ /* 0x000fea0003800000 */
.L_x_12258:
        /* <DEDUP_REMOVED lines=9> */
.L_x_12261:
[----:B------:R-:W-:Y:S05]  /*290c0*/  BSYNC B2 ;  /* 0x0000000000027941 */ /* 0x000fea0003800000 */
.L_x_12260:
        /* <DEDUP_REMOVED lines=11> */
.L_x_12262:
        /* <DEDUP_REMOVED lines=13> */
.L_x_12452:
[----:B------:R-:W-:Y:S05]  /*29250*/  BSYNC B2 ;  /* 0x0000000000027941 */ /* 0x000fea0003800000 */
.L_x_12263:
        /* <DEDUP_REMOVED lines=11> */
.L_x_12266:
[----:B------:R-:W-:Y:S05]  /*29310*/  BSYNC B2 ;  /* 0x0000000000027941 */ /* 0x000fea0003800000 */
.L_x_12265:
        /* <DEDUP_REMOVED lines=9> */
.L_x_12267:
        /* <DEDUP_REMOVED lines=15> */
.L_x_12268:
        /* <DEDUP_REMOVED lines=15> */
.L_x_12269:
        /* <DEDUP_REMOVED lines=15> */
.L_x_12270:
        /* <DEDUP_REMOVED lines=10> */
.L_x_12257:
[----:B------:R-:W-:Y:S05]  /*29720*/  BSYNC B1 ;  /* 0x0000000000017941 */ /* 0x000fea0003800000 */
.L_x_12256:
        /* <DEDUP_REMOVED lines=8> */
.L_x_12235:
[----:B------:R-:W-:Y:S05]  /*297b0*/  BSYNC B0 ;  /* 0x0000000000007941 */ /* 0x000fea0003800000 */
.L_x_12234:
[----:B------:R-:W1:Y:S01]  /*297c0*/  LDC R0, c[0x0][0x448] ;  /* 0x00011200ff007b82 */ /* 0x000e620000000800 */
[----:B------:R-:W-:Y:S07]  /*297d0*/  @!P0 WARPSYNC.ALL ;  /* 0x0000000000008948 */ /* 0x000fee0003800000 */
[----:B------:R-:W-:Y:S01]  /*297e0*/  @!P0 BAR.SYNC.DEFER_BLOCKING 0xc, 0x180 ;  /* 0x0306000000008b1d */ /* 0x000fe20000010000 */
[----:B-1----:R-:W-:Y:S01]  /*297f0*/  ISETP.NE.AND P1, PT, R0, 0x1, PT ;  /* 0x000000010000780c */ /* 0x002fe20003f25270 */
[----:B------:R-:W-:-:S12]  /*29800*/  VIADD R0, R35, 0x7f ;  /* 0x0000007f23007836 */ /* 0x000fd80000000000 */
[----:B0-----:R-:W0:Y:S08]  /*29810*/  @P1 LDC R3, c[0x0][0x44c] ;  /* 0x00011300ff031b82 */ /* 0x001e300000000800 */
[----:B------:R-:W1:Y:S01]  /*29820*/  @P1 LDC R2, c[0x0][0x450] ;  /* 0x00011400ff021b82 */ /* 0x000e620000000800 */
[----:B0-----:R-:W-:-:S05]  /*29830*/  @P1 IMAD.HI.U32 R3, R0, R3, RZ ;  /* 0x0000000300031227 */ /* 0x001fca00078e00ff */
[----:B-1----:R-:W-:Y:S02]  /*29840*/  @P1 SHF.R.U32.HI R0, RZ, R2, R3 ;  /* 0x00000002ff001219 */ /* 0x002fe40000011603 */
[----:B------:R-:W0:Y:S03]  /*29850*/  LDC.64 R2, c[0x0][0x9e0] ;  /* 0x00027800ff027b82 */ /* 0x000e260000000a00 */
[----:B------:R-:W-:Y:S01]  /*29860*/  IMAD.IADD R7, R9, 0x1, R0 ;  /* 0x0000000109077824 */ /* 0x000fe200078e0200 */
[----:B0-----:R-:W-:-:S03]  /*29870*/  ISETP.GE.AND P2, PT, R3, 0x1, PT ;  /* 0x000000010300780c */ /* 0x001fc60003f46270 */
[----:B------:R-:W-:-:S10]  /*29880*/  IMAD.IADD R2, R7, 0x1, R2 ;  /* 0x0000000107027824 */ /* 0x000fd400078e0202 */
        /* <DEDUP_REMOVED lines=12> */
.L_x_12274:
[----:B------:R-:W-:-:S13]  /*29950*/  ISETP.NE.AND P0, PT, R3, 0x1, PT ;  /* 0x000000010300780c */ /* 0x000fda0003f05270 */
[----:B------:R-:W0:Y:S02]  /*29960*/  @P0 LDC.64 R4, c[0x0][0x9e8] ;  /* 0x00027a00ff040b82 */ /* 0x000e240000000a00 */
[----:B0-----:R-:W-:-:S05]  /*29970*/  @P0 IMAD.HI.U32 R4, R0, R4, RZ ;  /* 0x0000000400040227 */ /* 0x001fca00078e00ff */
[----:B------:R-:W-:-:S07]  /*29980*/  @P0 SHF.R.U32.HI R0, RZ, R5, R4 ;  /* 0x00000005ff000219 */ /* 0x000fce0000011604 */
.L_x_12275:
[----:B------:R-:W-:Y:S05]  /*29990*/  BSYNC B0 ;  /* 0x0000000000007941 */ /* 0x000fea0003800000 */
.L_x_12273:
[----:B------:R-:W-:-:S05]  /*299a0*/  IMAD R5, R0, R3, R3 ;  /* 0x0000000300057224 */ /* 0x000fca00078e0203 */
[----:B------:R-:W-:-:S07]  /*299b0*/  VIMNMX R2, R2, R5, PT ;  /* 0x0000000502027248 */ /* 0x000fce0003fe0100 */
.L_x_12272:
[----:B------:R-:W0:Y:S01]  /*299c0*/  @P1 LDC R4, c[0x0][0x44c] ;  /* 0x00011300ff041b82 */ /* 0x000e220000000800 */
[----:B------:R-:W-:Y:S01]  /*299d0*/  VIADD R2, R2, 0x5f ;  /* 0x0000005f02027836 */ /* 0x000fe20000000000 */
[----:B------:R-:W-:Y:S01]  /*299e0*/  ULDC UR4, c[0x0][0x9dc] ;  /* 0x0002770000047ab9 */ /* 0x000fe20000000800 */
[----:B------:R-:W-:Y:S02]  /*299f0*/  IMAD.MOV.U32 R7, RZ, RZ, R35 ;  /* 0x000000ffff077224 */ /* 0x000fe400078e0023 */
[----:B------:R-:W-:-:S03]  /*29a00*/  IMAD.HI R2, R2, 0x2aaaaaab, RZ ;  /* 0x2aaaaaab02027827 */ /* 0x000fc600078e02ff */
[----:B------:R-:W1:Y:S02]  /*29a10*/  @P1 LDC R0, c[0x0][0x450] ;  /* 0x00011400ff001b82 */ /* 0x000e640000000800 */
[----:B------:R-:W-:-:S04]  /*29a20*/  SHF.R.U32.HI R5, RZ, 0x1f, R2 ;  /* 0x0000001fff057819 */ /* 0x000fc80000011602 */
[----:B------:R-:W-:Y:S01]  /*29a30*/  LEA.HI.SX32 R5, R2, R5, 0x1c ;  /* 0x0000000502057211 */ /* 0x000fe200078fe2ff */
[----:B0-----:R-:W-:-:S05]  /*29a40*/  @P1 IMAD.HI.U32 R9, R35, R4, RZ ;  /* 0x0000000423091227 */ /* 0x001fca00078e00ff */
[----:B-1----:R-:W-:-:S05]  /*29a50*/  @P1 SHF.R.U32.HI R7, RZ, R0, R9 ;  /* 0x00000000ff071219 */ /* 0x002fca0000011609 */
[----:B------:R-:W-:Y:S01]  /*29a60*/  IMAD.IADD R8, R8, 0x1, R7 ;  /* 0x0000000108087824 */ /* 0x000fe200078e0207 */
[----:B------:R-:W-:-:S03]  /*29a70*/  VIMNMX R7, R20, R5, PT ;  /* 0x0000000514077248 */ /* 0x000fc60003fe0100 */
        /* <DEDUP_REMOVED lines=12> */
.L_x_12278:
[----:B------:R-:W-:-:S13]  /*29b40*/  ISETP.NE.AND P0, PT, R3, 0x1, PT ;  /* 0x000000010300780c */ /* 0x000fda0003f05270 */
[----:B------:R-:W0:Y:S02]  /*29b50*/  @P0 LDC.64 R4, c[0x0][0x9e8] ;  /* 0x00027a00ff040b82 */ /* 0x000e240000000a00 */
[----:B0-----:R-:W-:-:S05]  /*29b60*/  @P0 IMAD.HI.U32 R4, R8, R4, RZ ;  /* 0x0000000408040227 */ /* 0x001fca00078e00ff */
[----:B------:R-:W-:-:S07]  /*29b70*/  @P0 SHF.R.U32.HI R8, RZ, R5, R4 ;  /* 0x00000005ff080219 */ /* 0x000fce0000011604 */
.L_x_12279:
[----:B------:R-:W-:Y:S05]  /*29b80*/  BSYNC B0 ;  /* 0x0000000000007941 */ /* 0x000fea0003800000 */
.L_x_12277:
[----:B------:R-:W-:-:S05]  /*29b90*/  IMAD R3, R8, R3, RZ ;  /* 0x0000000308037224 */ /* 0x000fca00078e02ff */
[----:B------:R-:W-:-:S07]  /*29ba0*/  VIMNMX R0, R0, R3, !PT ;  /* 0x0000000300007248 */ /* 0x000fce0007fe0100 */
.L_x_12276:
[----:B------:R-:W-:Y:S01]  /*29bb0*/  ISETP.NE.AND P1, PT, R6, RZ, PT ;  /* 0x000000ff0600720c */ /* 0x000fe20003f25270 */
[----:B------:R-:W-:Y:S01]  /*29bc0*/  IMAD.HI R0, R0, 0x2aaaaaab, RZ ;  /* 0x2aaaaaab00007827 */ /* 0x000fe200078e02ff */
[----:B------:R-:W-:Y:S04]  /*29bd0*/  BSSY B0, `(.L_x_12280) ;  /* 0x0000023000007945 */ /* 0x000fe80003800000 */
[----:B------:R-:W-:-:S04]  /*29be0*/  SHF.R.U32.HI R3, RZ, 0x1f, R0 ;  /* 0x0000001fff037819 */ /* 0x000fc80000011600 */
[----:B------:R-:W-:Y:S01]  /*29bf0*/  LEA.HI.SX32 R0, R0, R3, 0x1c ;  /* 0x0000000300007211 */ /* 0x000fe200078fe2ff */
[----:B------:R-:W-:Y:S02]  /*29c00*/  IMAD.MOV.U32 R3, RZ, RZ, RZ ;  /* 0x000000ffff037224 */ /* 0x000fe400078e00ff */
[----:B------:R-:W0:Y:S01]  /*29c10*/  @!P1 LDC R6, c[0x0][0x9f0] ;  /* 0x00027c00ff069b82 */ /* 0x000e220000000800 */
[----:B------:R-:W-:-:S04]  /*29c20*/  VIMNMX R0, RZ, R0, !PT ;  /* 0x00000000ff007248 */ /* 0x000fc80007fe0100 */
[----:B------:R-:W-:-:S13]  /*29c30*/  ISETP.GT.AND P0, PT, R7, R0, PT ;  /* 0x000000000700720c */ /* 0x000fda0003f04270 */
[----:B------:R-:W-:Y:S05]  /*29c40*/  @!P0 BRA `(.L_x_12281) ;  /* 0x00000000006c8947 */ /* 0x000fea0003800000 */
[----:B0-----:R-:W-:Y:S01]  /*29c50*/  IABS R4, R6 ;  /* 0x0000000600047213 */ /* 0x001fe20000000000 */
[----:B------:R-:W-:-:S03]  /*29c60*/  IMAD.MOV.U32 R2, RZ, RZ, RZ ;  /* 0x000000ffff027224 */ /* 0x000fc600078e00ff */
[----:B------:R-:W0:Y:S08]  /*29c70*/  I2F.RP R5, R4 ;  /* 0x0000000400057306 */ /* 0x000e300000209400 */
[----:B0-----:R-:W0:Y:S02]  /*29c80*/  MUFU.RCP R5, R5 ;  /* 0x0000000500057308 */ /* 0x001e240000001000 */
[----:B0-----:R-:W-:-:S06]  /*29c90*/  VIADD R8, R5, 0xffffffe ;  /* 0x0ffffffe05087836 */ /* 0x001fcc0000000000 */
[----:B------:R-:W0:Y:S02]  /*29ca0*/  F2I.FTZ.U32.TRUNC.NTZ R3, R8 ;  /* 0x0000000800037305 */ /* 0x000e24000021f000 */
[----:B0-----:R-:W-:-:S04]  /*29cb0*/  IMAD.MOV R9, RZ, RZ, -R3 ;  /* 0x000000ffff097224 */ /* 0x001fc800078e0a03 */
[----:B------:R-:W-:-:S04]  /*29cc0*/  IMAD R9, R9, R4, RZ ;  /* 0x0000000409097224 */ /* 0x000fc800078e02ff */
[----:B------:R-:W-:Y:S01]  /*29cd0*/  IMAD.HI.U32 R2, R3, R9, R2 ;  /* 0x0000000903027227 */ /* 0x000fe200078e0002 */
[----:B------:R-:W-:Y:S02]  /*29ce0*/  IADD3 R3, R6, -0x1, R7 ;  /* 0xffffffff06037810 */ /* 0x000fe40007ffe007 */
[----:B------:R-:W-:-:S03]  /*29cf0*/  IABS R9, R6 ;  /* 0x0000000600097213 */ /* 0x000fc60000000000 */
[----:B------:R-:W-:Y:S02]  /*29d00*/  IMAD.IADD R3, R3, 0x1, -R0 ;  /* 0x0000000103037824 */ /* 0x000fe400078e0a00 */
[----:B------:R-:W-:-:S03]  /*29d10*/  IMAD.MOV R8, RZ, RZ, -R9 ;  /* 0x000000ffff087224 */ /* 0x000fc600078e0a09 */
        /* <DEDUP_REMOVED lines=14> */
.L_x_12281:
[----:B------:R-:W-:Y:S05]  /*29e00*/  BSYNC B0 ;  /* 0x0000000000007941 */ /* 0x000fea0003800000 */
.L_x_12280:
[-C--:B------:R-:W-:Y:S01]  /*29e10*/  IMAD R30, R30, R3.reuse, R0 ;  /* 0x000000031e1e7224 */ /* 0x080fe200078e0200 */
        /* <DEDUP_REMOVED lines=22> */
.L_x_12283:
        /* <DEDUP_REMOVED lines=11> */
[----:B0-----:R-:W-:Y:S02]  /*2a030*/  IMAD.U32 R6, RZ, RZ, UR8 ;  /* 0x00000008ff067e24 */ /* 0x001fe4000f8e00ff */
[----:B------:R-:W-:-:S02]  /*2a040*/  IMAD.U32 R7, RZ, RZ, UR9 ;  /* 0x00000009ff077e24 */ /* 0x000fc4000f8e00ff */
[----:B------:R-:W-:Y:S02]  /*2a050*/  IMAD.U32 R10, RZ, RZ, UR4 ;  /* 0x00000004ff0a7e24 */ /* 0x000fe4000f8e00ff */
[----:B------:R-:W-:Y:S02]  /*2a060*/  IMAD.U32 R11, RZ, RZ, UR5 ;  /* 0x00000005ff0b7e24 */ /* 0x000fe4000f8e00ff */
[----:B------:R-:W-:Y:S02]  /*2a070*/  IMAD.MOV.U32 R8, RZ, RZ, 0x70 ;  /* 0x00000070ff087424 */ /* 0x000fe400078e00ff */
[----:B------:R-:W-:Y:S02]  /*2a080*/  IMAD.MOV.U32 R12, RZ, RZ, 0x1 ;  /* 0x00000001ff0c7424 */ /* 0x000fe400078e00ff */
[----:B------:R-:W-:-:S07]  /*2a090*/  IMAD.MOV.U32 R13, RZ, RZ, RZ ;  /* 0x000000ffff0d7224 */ /* 0x000fce00078e00ff */
[----:B------:R-:W-:-:S07]  /*2a0a0*/  LEPC R20, `(.L_x_12286) ;  /* 0x000000001014794e */ /* 0x000fce0000000000 */
[----:B-1----:R-:W-:Y:S05]  /*2a0b0*/  CALL.ABS.NOINC R2 ;  /* 0x0000000002007343 */ /* 0x002fea0003c00000 */
.L_x_12286:
[----:B------:R-:W-:Y:S05]  /*2a0c0*/  BSYNC B6 ;  /* 0x0000000000067941 */ /* 0x000fea0003800000 */
.L_x_12285:
        /* <DEDUP_REMOVED lines=11> */
[----:B0-----:R-:W-:Y:S02]  /*2a180*/  IMAD.U32 R6, RZ, RZ, UR8 ;  /* 0x00000008ff067e24 */ /* 0x001fe4000f8e00ff */
[----:B------:R-:W-:-:S02]  /*2a190*/  IMAD.U32 R7, RZ, RZ, UR9 ;  /* 0x00000009ff077e24 */ /* 0x000fc4000f8e00ff */
[----:B------:R-:W-:Y:S02]  /*2a1a0*/  IMAD.U32 R10, RZ, RZ, UR4 ;  /* 0x00000004ff0a7e24 */ /* 0x000fe4000f8e00ff */
[----:B------:R-:W-:Y:S02]  /*2a1b0*/  IMAD.U32 R11, RZ, RZ, UR5 ;  /* 0x00000005ff0b7e24 */ /* 0x000fe4000f8e00ff */
[----:B------:R-:W-:Y:S02]  /*2a1c0*/  IMAD.MOV.U32 R8, RZ, RZ, 0x70 ;  /* 0x00000070ff087424 */ /* 0x000fe400078e00ff */
[----:B------:R-:W-:Y:S02]  /*2a1d0*/  IMAD.MOV.U32 R12, RZ, RZ, 0x1 ;  /* 0x00000001ff0c7424 */ /* 0x000fe400078e00ff */
[----:B-1----:R-:W-:-:S07]  /*2a1e0*/  IMAD.MOV.U32 R13, RZ, RZ, RZ ;  /* 0x000000ffff0d7224 */ /* 0x002fce00078e00ff */
[----:B------:R-:W-:-:S07]  /*2a1f0*/  LEPC R20, `(.L_x_12289) ;  /* 0x000000001014794e */ /* 0x000fce0000000000 */
[----:B--2---:R-:W-:Y:S05]  /*2a200*/  CALL.ABS.NOINC R2 ;  /* 0x0000000002007343 */ /* 0x004fea0003c00000 */
.L_x_12289:
        /* <DEDUP_REMOVED lines=15> */
.L_x_12288:
[----:B------:R-:W-:Y:S05]  /*2a300*/  BSYNC B6 ;  /* 0x0000000000067941 */ /* 0x000fea0003800000 */
.L_x_12287:
[----:B------:R-:W1:Y:S01]  /*2a310*/  S2R R2, SR_TID.X ;  /* 0x0000000000027919 */ /* 0x000e620000002100 */
[----:B------:R-:W-:Y:S01]  /*2a320*/  ULDC.64 UR4, c[0x0][0x9f8] ;  /* 0x00027e0000047ab9 */ /* 0x000fe20000000a00 */
[----:B------:R-:W-:Y:S01]  /*2a330*/  IMAD.MOV.U32 R28, RZ, RZ, R19 ;  /* 0x000000ffff1c7224 */ /* 0x000fe200078e0013 */
[----:B------:R-:W-:Y:S01]  /*2a340*/  ISETP.NE.U32.AND P0, PT, RZ, UR4, PT ;  /* 0x00000004ff007c0c */ /* 0x000fe2000bf05070 */
[----:B------:R-:W2:Y:S01]  /*2a350*/  S2R R21, SR_TID.X ;  /* 0x0000000000157919 */ /* 0x000ea20000002100 */
[----:B------:R-:W3:Y:S01]  /*2a360*/  LDC R8, c[0x0][0x430] ;  /* 0x00010c00ff087b82 */ /* 0x000ee20000000800 */
[----:B------:R-:W-:Y:S01]  /*2a370*/  VIADD R0, R32, 0xffffffff ;  /* 0xffffffff20007836 */ /* 0x000fe20000000000 */
[----:B------:R-:W-:Y:S01]  /*2a380*/  ISETP.NE.AND.EX P0, PT, RZ, UR5, PT, P0 ;  /* 0x00000005ff007c0c */ /* 0x000fe2000bf05300 */
[----:B------:R-:W4:Y:S01]  /*2a390*/  S2R R11, SR_TID.X ;  /* 0x00000000000b7919 */ /* 0x000f220000002100 */
[----:B------:R-:W-:Y:S01]  /*2a3a0*/  IMAD.U32 R9, RZ, RZ, UR38 ;  /* 0x00000026ff097e24 */ /* 0x000fe2000f8e00ff */
[----:B------:R-:W-:Y:S01]  /*2a3b0*/  ULDC UR4, c[0x0][0x2f4] ;  /* 0x0000bd0000047ab9 */ /* 0x000fe20000000800 */
[----:B------:R-:W-:Y:S01]  /*2a3c0*/  LOP3.LUT R23, R23, 0xffffffbf, RZ, 0xc0, !PT ;  /* 0xffffffbf17177812 */ /* 0x000fe200078ec0ff */
[----:B------:R-:W-:Y:S01]  /*2a3d0*/  ULDC UR5, c[0x0][0x320] ;  /* 0x0000c80000057ab9 */ /* 0x000fe20000000800 */
[----:B-1----:R-:W-:-:S07]  /*2a3e0*/  LOP3.LUT R20, R2, 0x7f, RZ, 0xc0, !PT ;  /* 0x0000007f02147812 */ /* 0x002fce00078ec0ff */
[----:B------:R-:W1:Y:S01]  /*2a3f0*/  @P0 LDC.64 R2, c[0x0][0x9f8] ;  /* 0x00027e00ff020b82 */ /* 0x000e620000000a00 */
[----:B------:R-:W-:Y:S01]  /*2a400*/  SHF.R.U32.HI R33, RZ, 0x3, R20 ;  /* 0x00000003ff217819 */ /* 0x000fe20000011614 */
[----:B-1----:R-:W-:-:S05]  /*2a410*/  @P0 IMAD.WIDE R2, R19, 0x4, R2 ;  /* 0x0000000413020825 */ /* 0x002fca00078e0202 */
[----:B------:R1:W4:Y:S01]  /*2a420*/  @P0 LDG.E R28, desc[UR42][R2.64] ;  /* 0x0000002a021c0981 */ /* 0x000322000c1e1900 */
[----:B--2---:R-:W-:Y:S01]  /*2a430*/  IMAD.SHL.U32 R20, R21, 0x10, RZ ;  /* 0x0000001015147824 */ /* 0x004fe200078e00ff */
[----:B---3--:R-:W-:Y:S01]  /*2a440*/  ISETP.NE.AND P1, PT, R8, 0x1, PT ;  /* 0x000000010800780c */ /* 0x008fe20003f25270 */
[----:B------:R-:W-:-:S03]  /*2a450*/  IMAD.MOV.U32 R36, RZ, RZ, RZ ;  /* 0x000000ffff247224 */ /* 0x000fc600078e00ff */
[----:B------:R-:W-:-:S05]  /*2a460*/  LOP3.LUT R20, R33, 0x70, R20, 0xf8, !PT ;  /* 0x0000007021147812 */ /* 0x000fca00078ef814 */
[----:B0-----:R-:W-:-:S04]  /*2a470*/  IMAD R6, R0, 0x60, R20 ;  /* 0x0000006000067824 */ /* 0x001fc800078e0214 */
[----:B------:R-:W0:Y:S01]  /*2a480*/  @P1 LDC R10, c[0x0][0x434] ;  /* 0x00010d00ff0a1b82 */ /* 0x000e220000000800 */
[C---:B------:R-:W-:Y:S01]  /*2a490*/  ISETP.GE.AND P0, PT, R6.reuse, R17, PT ;  /* 0x000000110600720c */ /* 0x040fe20003f06270 */
[----:B------:R-:W-:-:S03]  /*2a4a0*/  IMAD.IADD R37, R6, 0x1, R31 ;  /* 0x0000000106257824 */ /* 0x000fc600078e021f */
[----:B------:R-:W-:Y:S01]  /*2a4b0*/  ISETP.GT.U32.OR P0, PT, R20, 0x5f, P0 ;  /* 0x0000005f1400780c */ /* 0x000fe20000704470 */
[----:B------:R-:W-:Y:S02]  /*2a4c0*/  IMAD.MOV.U32 R6, RZ, RZ, R37 ;  /* 0x000000ffff067224 */ /* 0x000fe400078e0025 */
[----:B------:R-:W2:Y:S10]  /*2a4d0*/  @P1 LDC R4, c[0x0][0x438] ;  /* 0x00010e00ff041b82 */ /* 0x000eb40000000800 */
[----:B-1----:R-:W1:Y:S01]  /*2a4e0*/  @!P0 LDC.64 R2, c[0x0][0x428] ;  /* 0x00010a00ff028b82 */ /* 0x002e620000000a00 */
[----:B0-----:R-:W-:-:S05]  /*2a4f0*/  @P1 IMAD.HI.U32 R5, R37, R10, RZ ;  /* 0x0000000a25051227 */ /* 0x001fca00078e00ff */
[----:B--2---:R-:W-:-:S04]  /*2a500*/  @P1 SHF.R.U32.HI R6, RZ, R4, R5 ;  /* 0x00000004ff061219 */ /* 0x004fc80000011605 */
[--C-:B------:R-:W-:Y:S01]  /*2a510*/  @!P0 SHF.R.S32.HI R5, RZ, 0x1f, R6.reuse ;  /* 0x0000001fff058819 */ /* 0x100fe20000011406 */
[----:B------:R-:W-:Y:S01]  /*2a520*/  @!P0 IMAD.MOV.U32 R4, RZ, RZ, R6 ;  /* 0x000000ffff048224 */ /* 0x000fe200078e0006 */
[----:B------:R-:W-:Y:S01]  /*2a530*/  ISETP.NE.AND P2, PT, R9, 0x3, PT ;  /* 0x000000030900780c */ /* 0x000fe20003f45270 */
[C---:B----4-:R-:W-:Y:S02]  /*2a540*/  IMAD.SHL.U32 R9, R11.reuse, 0x8, RZ ;  /* 0x000000080b097824 */ /* 0x050fe400078e00ff */
[----:B------:R-:W-:-:S03]  /*2a550*/  IMAD.SHL.U32 R33, R11, 0x8, RZ ;  /* 0x000000080b217824 */ /* 0x000fc600078e00ff */
[----:B------:R-:W-:Y:S02]  /*2a560*/  LOP3.LUT R9, R9, 0x38, RZ, 0xc0, !PT ;  /* 0x0000003809097812 */ /* 0x000fe400078ec0ff */
[----:B------:R-:W-:-:S04]  /*2a570*/  LOP3.LUT R33, R33, 0x38, RZ, 0xc0, !PT ;  /* 0x0000003821217812 */ /* 0x000fc800078ec0ff */
[----:B------:R-:W-:Y:S02]  /*2a580*/  LOP3.LUT R11, R33, 0x40, RZ, 0xfc, !PT ;  /* 0x00000040210b7812 */ /* 0x000fe400078efcff */
[----:B------:R-:W-:Y:S02]  /*2a590*/  @P2 LOP3.LUT R23, R23, 0x40, RZ, 0xfc, !PT ;  /* 0x0000004017172812 */ /* 0x000fe400078efcff */
[----:B------:R-:W-:Y:S02]  /*2a5a0*/  ISETP.GE.AND P4, PT, R11, UR5, PT ;  /* 0x000000050b007c0c */ /* 0x000fe4000bf86270 */
[----:B------:R-:W-:Y:S02]  /*2a5b0*/  LOP3.LUT R23, R23, 0xfffffffe, RZ, 0xc0, !PT ;  /* 0xfffffffe17177812 */ /* 0x000fe400078ec0ff */
[----:B------:R-:W-:-:S04]  /*2a5c0*/  LOP3.LUT R11, R9, 0x80, RZ, 0xfc, !PT ;  /* 0x00000080090b7812 */ /* 0x000fc800078efcff */
[----:B------:R-:W-:Y:S01]  /*2a5d0*/  ISETP.GE.AND P3, PT, R11, UR5, PT ;  /* 0x000000050b007c0c */ /* 0x000fe2000bf66270 */
[----:B------:R-:W-:Y:S01]  /*2a5e0*/  UMOV UR6, 0xffffffff ;  /* 0xffffffff00067882 */ /* 0x000fe20000000000 */
[----:B------:R-:W-:Y:S01]  /*2a5f0*/  SHF.R.S32.HI R32, RZ, 0x1f, R28 ;  /* 0x0000001fff207819 */ /* 0x000fe2000001141c */
[----:B-1----:R-:W-:-:S04]  /*2a600*/  @!P0 IMAD.WIDE.U32 R4, R28, R2, R4 ;  /* 0x000000021c048225 */ /* 0x002fc800078e0004 */
[----:B------:R-:W-:-:S04]  /*2a610*/  @!P0 IMAD R7, R32, R2, RZ ;  /* 0x0000000220078224 */ /* 0x000fc800078e02ff */
[----:B------:R-:W-:Y:S02]  /*2a620*/  @!P0 IMAD R7, R28, R3, R7 ;  /* 0x000000031c078224 */ /* 0x000fe400078e0207 */
[----:B------:R-:W0:Y:S02]  /*2a630*/  @!P0 LDC.64 R2, c[0x0][0x418] ;  /* 0x00010600ff028b82 */ /* 0x000e240000000a00 */
[----:B------:R-:W-:Y:S01]  /*2a640*/  @!P0 IMAD.IADD R7, R5, 0x1, R7 ;  /* 0x0000000105078824 */ /* 0x000fe200078e0207 */
[----:B0-----:R-:W-:-:S04]  /*2a650*/  @!P0 LEA R2, P1, R4, R2, 0x2 ;  /* 0x0000000204028211 */ /* 0x001fc800078210ff */
[----:B------:R-:W-:Y:S02]  /*2a660*/  @!P0 LEA.HI.X R3, R4, R3, R7, 0x2, P1 ;  /* 0x0000000304038211 */ /* 0x000fe400008f1407 */
[----:B------:R-:W-:-:S03]  /*2a670*/  ISETP.GE.AND P1, PT, R9, UR4, PT ;  /* 0x0000000409007c0c */ /* 0x000fc6000bf26270 */
[----:B------:R0:W5:Y:S01]  /*2a680*/  @!P0 LDG.E R36, desc[UR42][R2.64] ;  /* 0x0000002a02248981 */ /* 0x000162000c1e1900 */
[C---:B------:R-:W-:Y:S01]  /*2a690*/  ISETP.GE.AND P0, PT, R9.reuse, UR5, PT ;  /* 0x0000000509007c0c */ /* 0x040fe2000bf06270 */
[----:B------:R-:W-:Y:S01]  /*2a6a0*/  IMAD.MOV R4, RZ, RZ, -R6 ;  /* 0x000000ffff047224 */ /* 0x000fe200078e0a06 */
[----:B------:R-:W-:-:S03]  /*2a6b0*/  LOP3.LUT R9, R9, 0xc0, RZ, 0xfc, !PT ;  /* 0x000000c009097812 */ /* 0x000fc600078efcff */
[----:B------:R-:W-:-:S04]  /*2a6c0*/  IMAD R37, R8, R4, R37 ;  /* 0x0000000408257224 */ /* 0x000fc800078e0225 */
[----:B------:R-:W-:Y:S02]  /*2a6d0*/  @P1 LOP3.LUT R23, R23, 0x1, RZ, 0xfc, !PT ;  /* 0x0000000117171812 */ /* 0x000fe400078efcff */
[----:B------:R-:W-:Y:S02]  /*2a6e0*/  ISETP.GE.AND P1, PT, R9, UR5, PT ;  /* 0x0000000509007c0c */ /* 0x000fe4000bf26270 */
[----:B------:R-:W-:-:S04]  /*2a6f0*/  LOP3.LUT R23, R23, 0xfffffff7, RZ, 0xc0, !PT ;  /* 0xfffffff717177812 */ /* 0x000fc800078ec0ff */
        /* <DEDUP_REMOVED lines=8> */
.L_x_12455:
[----:B------:R-:W-:Y:S02]  /*2a780*/  SEL R6, RZ, 0x1, P0 ;  /* 0x00000001ff067807 */ /* 0x000fe40000000000 */
[----:B------:R-:W-:Y:S02]  /*2a790*/  ISETP.GT.U32.AND P0, PT, R20, 0x5f, PT ;  /* 0x0000005f1400780c */ /* 0x000fe40003f04070 */
[----:B------:R-:W-:-:S11]  /*2a7a0*/  LOP3.LUT R23, R23, 0xffffffdf, RZ, 0xc0, !PT ;  /* 0xffffffdf17177812 */ /* 0x000fd600078ec0ff */
[----:B------:R-:W-:Y:S01]  /*2a7b0*/  @P0 LOP3.LUT R23, R23, 0x20, RZ, 0xfc, !PT ;  /* 0x0000002017170812 */ /* 0x000fe200078efcff */
[----:B------:R-:W-:Y:S06]  /*2a7c0*/  @!P2 BRA `(.L_x_12291) ;  /* 0x000000000004a947 */ /* 0x000fec0003800000 */
[----:B------:R-:W-:Y:S01]  /*2a7d0*/  BPT.TRAP 0x1 ;  /* 0x000000040000795c */ /* 0x000fe20000300000 */
.L_x_12291:
[----:B------:R-:W-:Y:S01]  /*2a7e0*/  IMAD R17, R0, -0x60, R17 ;  /* 0xffffffa000117824 */ /* 0x000fe200078e0211 */
[----:B------:R-:W-:Y:S01]  /*2a7f0*/  SHF.L.U32 R0, R26, 0x1f, RZ ;  /* 0x0000001f1a007819 */ /* 0x000fe200000006ff */
[----:B------:R-:W-:Y:S01]  /*2a800*/  IMAD R33, R25, 0x8, R22 ;  /* 0x0000000819217824 */ /* 0x000fe200078e0216 */
[----:B------:R-:W-:Y:S03]  /*2a810*/  BSSY B0, `(.L_x_12292) ;  /* 0x0000003000007945 */ /* 0x000fe60003800000 */
[----:B------:R-:W0:Y:S02]  /*2a820*/  SYNCS.PHASECHK.TRANS64.TRYWAIT P0, [R33+URZ+0x22840], R0 ;  /* 0x02284000210075a7 */ /* 0x000e24000800017f */
[----:B0-----:R-:W-:Y:S05]  /*2a830*/  @!P0 BRA `(.L_x_12293) ;  /* 0x0000006000648947 */ /* 0x001fea0003800000 */
.L_x_12456:
[----:B------:R-:W-:Y:S05]  /*2a840*/  BSYNC B0 ;  /* 0x0000000000007941 */ /* 0x000fea0003800000 */
.L_x_12292:
[----:B0-----:R-:W-:Y:S01]  /*2a850*/  SHF.R.S32.HI R0, RZ, 0x1f, R37 ;  /* 0x0000001fff007819 */ /* 0x001fe20000011425 */
[----:B------:R-:W-:Y:S01]  /*2a860*/  ULDC.64 UR4, c[0x0][0x300] ;  /* 0x0000c00000047ab9 */ /* 0x000fe20000000a00 */
[----:B-----5:R-:W-:Y:S01]  /*2a870*/  SHF.R.S32.HI R4, RZ, 0x1f, R36 ;  /* 0x0000001fff047819 */ /* 0x020fe20000011424 */
[----:B------:R-:W-:Y:S01]  /*2a880*/  IMAD.WIDE.U32 R2, R37, UR4, RZ ;  /* 0x0000000425027c25 */ /* 0x000fe2000f8e00ff */
[----:B------:R-:W0:Y:S01]  /*2a890*/  S2R R7, SR_TID.X ;  /* 0x0000000000077919 */ /* 0x000e220000002100 */
[----:B------:R-:W-:Y:S01]  /*2a8a0*/  ULDC.64 UR6, c[0x0][0x2e8] ;  /* 0x0000ba0000067ab9 */ /* 0x000fe20000000a00 */
[----:B------:R-:W-:Y:S01]  /*2a8b0*/  LOP3.LUT P2, RZ, R23, 0x1, RZ, 0xc0, !PT ;  /* 0x0000000117ff7812 */ /* 0x000fe2000784c0ff */
[----:B------:R1:W-:Y:S04]  /*2a8c0*/  STL [R1+0x424], R0 ;  /* 0x0004240001007387 */ /* 0x0003e80000100800 */
        /* <DEDUP_REMOVED lines=14> */
[----:B------:R-:W-:Y:S02]  /*2a9b0*/  UMOV UR4, 0xffffffff ;  /* 0xffffffff00047882 */ /* 0x000fe40000000000 */
[----:B------:R-:W-:Y:S02]  /*2a9c0*/  LEA R0, P0, R2, UR6, 0x1 ;  /* 0x0000000602007c11 */ /* 0x000fe4000f8008ff */
[----:B-1----:R-:W-:Y:S01]  /*2a9d0*/  LOP3.LUT R5, R4, 0x7f, RZ, 0xc0, !PT ;  /* 0x0000007f04057812 */ /* 0x002fe200078ec0ff */
[----:B------:R-:W-:-:S03]  /*2a9e0*/  IMAD R4, R18, UR5, R3 ;  /* 0x0000000512047c24 */ /* 0x000fc6000f8e0203 */
[----:B------:R-:W-:Y:S02]  /*2a9f0*/  SHF.R.U32.HI R5, RZ, 0x3, R5 ;  /* 0x00000003ff057819 */ /* 0x000fe40000011605 */
[----:B------:R-:W-:-:S03]  /*2aa00*/  LEA.HI.X R4, R2, UR7, R4, 0x1, P0 ;  /* 0x0000000702047c11 */ /* 0x000fc600080f0c04 */
[----:B------:R-:W-:Y:S02]  /*2aa10*/  IMAD.IADD R17, R17, 0x1, -R5 ;  /* 0x0000000111117824 */ /* 0x000fe400078e0a05 */
        /* <DEDUP_REMOVED lines=55> */
.L_x_12470:
        /* <DEDUP_REMOVED lines=10> */
.L_x_12295:
        /* <DEDUP_REMOVED lines=11> */
.L_x_12296:
[----:B0-----:R0:W5:Y:S01]  /*2aee0*/  LDL.LU R3, [R1+0x408] ;  /* 0x0004080001037983 */ /* 0x0011620000300800 */
        /* <DEDUP_REMOVED lines=9> */
[----:B------:R-:W-:Y:S01]  /*2af80*/  SEL R34, RZ, 0x8, P0 ;  /* 0x00000008ff227807 */ /* 0x000fe20000000000 */
[----:B------:R-:W-:Y:S01]  /*2af90*/  BSSY B6, `(.L_x_12297) ;  /* 0x0000025000067945 */ /* 0x000fe20003800000 */
[----:B------:R-:W-:-:S02]  /*2afa0*/  IADD3 R0, R2, R0, R6 ;  /* 0x0000000002007210 */ /* 0x000fc40007ffe006 */
[----:B------:R-:W-:-:S03]  /*2afb0*/  ISETP.NE.U32.AND P0, PT, RZ, UR4, PT ;  /* 0x00000004ff007c0c */ /* 0x000fc6000bf05070 */
[----:B------:R-:W-:Y:S01]  /*2afc0*/  IMAD.IADD R34, R0, 0x1, R34 ;  /* 0x0000000100227824 */ /* 0x000fe200078e0222 */
[----:B------:R-:W-:Y:S01]  /*2afd0*/  ISETP.NE.AND.EX P0, PT, RZ, UR5, PT, P0 ;  /* 0x00000005ff007c0c */ /* 0x000fe2000bf05300 */
[----:B------:R-:W-:Y:S01]  /*2afe0*/  VIADD R0, R22, 0x18400 ;  /* 0x0001840016007836 */ /* 0x000fe20000000000 */
[----:B------:R-:W-:Y:S02]  /*2aff0*/  ULDC.64 UR4, c[0x0][0x298] ;  /* 0x0000a60000047ab9 */ /* 0x000fe40000000a00 */
[----:B------:R-:W-:Y:S02]  /*2b000*/  SEL R2, R19, RZ, !P0 ;  /* 0x000000ff13027207 */ /* 0x000fe40004000000 */
[----:B------:R-:W-:Y:S02]  /*2b010*/  LOP3.LUT P1, RZ, R0, 0x3ff, RZ, 0xc0, !PT ;  /* 0x000003ff00ff7812 */ /* 0x000fe4000782c0ff */
[----:B------:R-:W-:Y:S01]  /*2b020*/  SHF.R.S32.HI R0, RZ, 0x1f, R19 ;  /* 0x0000001fff007819 */ /* 0x000fe20000011413 */
[----:B------:R-:W-:Y:S03]  /*2b030*/  STL [R1+0x418], R2 ;  /* 0x0004180201007387 */ /* 0x000fe60000100800 */
[----:B------:R-:W-:-:S05]  /*2b040*/  SEL R0, R0, RZ, !P0 ;  /* 0x000000ff00007207 */ /* 0x000fca0004000000 */
[----:B------:R1:W-:Y:S02]  /*2b050*/  STL [R1+0x42c], R0 ;  /* 0x00042c0001007387 */ /* 0x0003e40000100800 */
[----:B-1---5:R-:W-:-:S05]  /*2b060*/  SHF.R.S32.HI R0, RZ, 0x1f, R3 ;  /* 0x0000001fff007819 */ /* 0x022fca0000011403 */
[----:B------:R-:W-:-:S04]  /*2b070*/  IMAD R0, R0, UR4, RZ ;  /* 0x0000000400007c24 */ /* 0x000fc8000f8e02ff */
[C---:B------:R-:W-:Y:S02]  /*2b080*/  IMAD R0, R3.reuse, UR5, R0 ;  /* 0x0000000503007c24 */ /* 0x040fe4000f8e0200 */
[----:B------:R-:W-:-:S04]  /*2b090*/  IMAD.WIDE.U32 R2, R3, UR4, RZ ;  /* 0x0000000403027c25 */ /* 0x000fc8000f8e00ff */
[----:B------:R-:W-:Y:S01]  /*2b0a0*/  IMAD.IADD R0, R3, 0x1, R0 ;  /* 0x0000000103007824 */ /* 0x000fe200078e0200 */
[----:B------:R1:W-:Y:S04]  /*2b0b0*/  STL.64 [R1+0x410], R2 ;  /* 0x0004100201007387 */ /* 0x0003e80000100a00 */
[----:B------:R1:W-:Y:S01]  /*2b0c0*/  STL [R1+0x408], R0 ;  /* 0x0004080001007387 */ /* 0x0003e20000100800 */
[----:B------:R-:W-:Y:S05]  /*2b0d0*/  @!P1 BRA `(.L_x_12298) ;  /* 0x0000000000409947 */ /* 0x000fea0003800000 */
        /* <DEDUP_REMOVED lines=16> */
.L_x_12298:
[----:B------:R-:W-:Y:S05]  /*2b1e0*/  BSYNC B6 ;  /* 0x0000000000067941 */ /* 0x000fea0003800000 */
.L_x_12297:
[----:B------:R-:W2:Y:S01]  /*2b1f0*/  LDL.LU R21, [R1+0x408] ;  /* 0x0004080001157983 */ /* 0x000ea20000300800 */
[----:B------:R-:W-:Y:S01]  /*2b200*/  ULDC.64 UR4, c[0x0][0x2d8] ;  /* 0x0000b60000047ab9 */ /* 0x000fe20000000a00 */
[----:B------:R-:W3:Y:S02]  /*2b210*/  LDC R7, c[0x0][0x448] ;  /* 0x00011200ff077b82 */ /* 0x000ee40000000800 */
[----:B-1----:R-:W2:Y:S04]  /*2b220*/  LDL.LU.64 R2, [R1+0x410] ;  /* 0x0004100001027983 */ /* 0x002ea80000300a00 */
[----:B------:R-:W4:Y:S04]  /*2b230*/  LDL.LU R0, [R1+0x42c] ;  /* 0x00042c0001007983 */ /* 0x000f280000300800 */
[----:B------:R-:W4:Y:S04]  /*2b240*/  LDL.LU R20, [R1+0x418] ;  /* 0x0004180001147983 */ /* 0x000f280000300800 */
[----:B------:R1:W5:Y:S01]  /*2b250*/  LDL R8, [R1+0x404] ;  /* 0x0004040001087983 */ /* 0x0003620000100800 */
[----:B---3--:R-:W-:-:S13]  /*2b260*/  ISETP.NE.AND P0, PT, R7, 0x1, PT ;  /* 0x000000010700780c */ /* 0x008fda0003f05270 */
[----:B------:R-:W3:Y:S01]  /*2b270*/  @P0 LDC R6, c[0x0][0x44c] ;  /* 0x00011300ff060b82 */ /* 0x000ee20000000800 */
[----:B--2---:R-:W-:Y:S02]  /*2b280*/  IMAD.MOV.U32 R3, RZ, RZ, R21 ;  /* 0x000000ffff037224 */ /* 0x004fe400078e0015 */
[----:B------:R-:W2:Y:S01]  /*2b290*/  S2R R21, SR_TID.X ;  /* 0x0000000000157919 */ /* 0x000ea20000002100 */
[----:B------:R-:W-:-:S04]  /*2b2a0*/  IMAD.WIDE.U32 R2, R18, UR4, R2 ;  /* 0x0000000412027c25 */ /* 0x000fc8000f8e0002 */
[----:B------:R-:W-:Y:S01]  /*2b2b0*/  IMAD R3, R18, UR5, R3 ;  /* 0x0000000512037c24 */ /* 0x000fe2000f8e0203 */
[----:B------:R-:W-:Y:S02]  /*2b2c0*/  ULDC.64 UR4, c[0x0][0x2e0] ;  /* 0x0000b80000047ab9 */ /* 0x000fe40000000a00 */
[----:B----4-:R-:W-:Y:S02]  /*2b2d0*/  IMAD R0, R0, UR4, RZ ;  /* 0x0000000400007c24 */ /* 0x010fe4000f8e02ff */
[----:B------:R-:W-:-:S04]  /*2b2e0*/  IMAD.WIDE.U32 R2, R20, UR4, R2 ;  /* 0x0000000414027c25 */ /* 0x000fc8000f8e0002 */
[----:B------:R-:W-:Y:S01]  /*2b2f0*/  IMAD R0, R20, UR5, R0 ;  /* 0x0000000514007c24 */ /* 0x000fe2000f8e0200 */
[----:B------:R-:W4:Y:S01]  /*2b300*/  S2R R10, SR_TID.X ;  /* 0x00000000000a7919 */ /* 0x000f220000002100 */
[----:B------:R-:W-:Y:S02]  /*2b310*/  ULDC.64 UR4, c[0x0][0x2d0] ;  /* 0x0000b40000047ab9 */ /* 0x000fe40000000a00 */
[----:B------:R-:W-:Y:S01]  /*2b320*/  IMAD.IADD R3, R3, 0x1, R0 ;  /* 0x0000000103037824 */ /* 0x000fe200078e0200 */
[----:B------:R-:W0:Y:S01]  /*2b330*/  S2R R20, SR_TID.X ;  /* 0x0000000000147919 */ /* 0x000e220000002100 */
[----:B------:R-:W1:Y:S01]  /*2b340*/  @P0 LDC R0, c[0x0][0x450] ;  /* 0x00011400ff000b82 */ /* 0x000e620000000800 */
[----:B--2---:R-:W-:-:S04]  /*2b350*/  LOP3.LUT R21, R21, 0x7f, RZ, 0xc0, !PT ;  /* 0x0000007f15157812 */ /* 0x004fc800078ec0ff */
[----:B------:R-:W-:Y:S01]  /*2b360*/  SHF.R.U32.HI R21, RZ, 0x3, R21 ;  /* 0x00000003ff157819 */ /* 0x000fe20000011615 */
[----:B0-----:R-:W-:-:S05]  /*2b370*/  IMAD.SHL.U32 R20, R20, 0x10, RZ ;  /* 0x0000001014147824 */ /* 0x001fca00078e00ff */
[----:B------:R-:W-:-:S05]  /*2b380*/  LOP3.LUT R20, R21, 0x70, R20, 0xf8, !PT ;  /* 0x0000007015147812 */ /* 0x000fca00078ef814 */
[----:B------:R-:W-:Y:S02]  /*2b390*/  IMAD.IADD R5, R20, 0x1, R35 ;  /* 0x0000000114057824 */ /* 0x000fe400078e0223 */
[----:B------:R0:W5:Y:S02]  /*2b3a0*/  LDL R20, [R1+0x400] ;  /* 0x0004000001147983 */ /* 0x0001640000100800 */
[----:B---3--:R-:W-:-:S04]  /*2b3b0*/  @P0 IMAD.HI.U32 R6, R5, R6, RZ ;  /* 0x0000000605060227 */ /* 0x008fc800078e00ff */
[----:B------:R-:W-:Y:S01]  /*2b3c0*/  IMAD.MOV.U32 R4, RZ, RZ, R5 ;  /* 0x000000ffff047224 */ /* 0x000fe200078e0005 */
[----:B-1----:R-:W-:-:S05]  /*2b3d0*/  @P0 SHF.R.U32.HI R4, RZ, R0, R6 ;  /* 0x00000000ff040219 */ /* 0x002fca0000011606 */
        /* <DEDUP_REMOVED lines=13> */
[----:B----4-:R-:W-:Y:S01]  /*2b4b0*/  IMAD.SHL.U32 R9, R10, 0x8, RZ ;  /* 0x000000080a097824 */ /* 0x010fe200078e00ff */
[C---:B------:R-:W-:Y:S01]  /*2b4c0*/  LEA R0, P0, R2.reuse, UR4, 0x1 ;  /* 0x0000000402007c11 */ /* 0x040fe2000f8008ff */
[----:B------:R-:W-:Y:S01]  /*2b4d0*/  IMAD.IADD R4, R3, 0x1, R4 ;  /* 0x0000000103047824 */ /* 0x000fe200078e0204 */
[----:B------:R-:W-:Y:S02]  /*2b4e0*/  ULDC UR4, c[0x0][0x2b8] ;  /* 0x0000ae0000047ab9 */ /* 0x000fe40000000800 */
[----:B------:R-:W-:Y:S02]  /*2b4f0*/  LOP3.LUT R9, R9, 0x38, RZ, 0xc0, !PT ;  /* 0x0000003809097812 */ /* 0x000fe400078ec0ff */
[----:B------:R-:W-:Y:S01]  /*2b500*/  LEA.HI.X R4, R2, UR5, R4, 0x1, P0 ;  /* 0x0000000502047c11 */ /* 0x000fe200080f0c04 */
[----:B------:R-:W-:Y:S01]  /*2b510*/  UMOV UR5, 0xffffffff ;  /* 0xffffffff00057882 */ /* 0x000fe20000000000 */
[----:B------:R-:W-:-:S02]  /*2b520*/  LOP3.LUT R21, R10, 0x7f, RZ, 0xc0, !PT ;  /* 0x0000007f0a157812 */ /* 0x000fc400078ec0ff */
[----:B------:R-:W-:Y:S02]  /*2b530*/  ISETP.GE.AND P1, PT, R9, UR4, PT ;  /* 0x0000000409007c0c */ /* 0x000fe4000bf26270 */
[----:B------:R-:W-:Y:S01]  /*2b540*/  SHF.R.U32.HI R10, RZ, 0x3, R21 ;  /* 0x00000003ff0a7819 */ /* 0x000fe20000011615 */
[----:B0-----:R-:W-:Y:S10]  /*2b550*/  BRA.DIV UR5, `(.L_x_12299) ;  /* 0x0000005e05307947 */ /* 0x001ff4000b800000 */
        /* <DEDUP_REMOVED lines=74> */
.L_x_12487:
        /* <DEDUP_REMOVED lines=10> */
.L_x_12300:
        /* <DEDUP_REMOVED lines=18> */
.L_x_12488:
[----:B------:R-:W-:Y:S05]  /*2bbc0*/  BSYNC B0 ;  /* 0x0000000000007941 */ /* 0x000fea0003800000 */
.L_x_12301:
[----:B------:R-:W-:-:S05]  /*2bbd0*/  IMAD.U32 R0, RZ, RZ, UR38 ;  /* 0x00000026ff007e24 */ /* 0x000fca000f8e00ff */
[----:B------:R-:W-:-:S13]  /*2bbe0*/  ISETP.NE.AND P0, PT, R0, 0x3, PT ;  /* 0x000000030000780c */ /* 0x000fda0003f05270 */
[----:B------:R-:W-:Y:S05]  /*2bbf0*/  @!P0 BRA `(.L_x_12303) ;  /* 0x0000000000048947 */ /* 0x000fea0003800000 */
[----:B------:R-:W-:Y:S01]  /*2bc00*/  BPT.TRAP 0x1 ;  /* 0x000000040000795c */ /* 0x000fe20000300000 */
.L_x_12303:
[----:B------:R-:W-:Y:S01]  /*2bc10*/  SHF.L.U32 R0, R26, 0x1f, RZ ;  /* 0x0000001f1a007819 */ /* 0x000fe200000006ff */
[----:B------:R-:W-:Y:S03]  /*2bc20*/  BSSY B0, `(.L_x_12304) ;  /* 0x0000003000007945 */ /* 0x000fe60003800000 */
[----:B------:R-:W1:Y:S02]  /*2bc30*/  SYNCS.PHASECHK.TRANS64.TRYWAIT P0, [R33+URZ+0x22860], R0 ;  /* 0x02286000210075a7 */ /* 0x000e64000800017f */
[----:B-1----:R-:W-:Y:S05]  /*2bc40*/  @!P0 BRA `(.L_x_12305) ;  /* 0x00000060002c8947 */ /* 0x002fea0003800000 */
.L_x_12489:
[----:B------:R-:W-:Y:S05]  /*2bc50*/  BSYNC B0 ;  /* 0x0000000000007941 */ /* 0x000fea0003800000 */
.L_x_12304:
        /* <DEDUP_REMOVED lines=93> */
.L_x_12503:
[C---:B------:R-:W-:Y:S02]  /*2c230*/  ISETP.LT.OR P3, PT, R17.reuse, 0x51, P3 ;  /* 0x000000511100780c */ /* 0x040fe40001f61670 */
[C---:B------:R-:W-:Y:S02]  /*2c240*/  ISETP.LT.OR P2, PT, R17.reuse, 0x51, !P2 ;  /* 0x000000511100780c */ /* 0x040fe40005741670 */
[C---:B------:R-:W-:Y:S02]  /*2c250*/  ISETP.LT.OR P1, PT, R17.reuse, 0x51, !P1 ;  /* 0x000000511100780c */ /* 0x040fe40004f21670 */
        /* <DEDUP_REMOVED lines=12> */
.L_x_12307:
        /* <DEDUP_REMOVED lines=11> */
.L_x_12308:
[----:B------:R-:W2:Y:S01]  /*2c3d0*/  LDL.LU R2, [R1+0x41c] ;  /* 0x00041c0001027983 */ /* 0x000ea20000300800 */
[----:B------:R0:W-:Y:S01]  /*2c3e0*/  SYNCS.ARRIVE.TRANS64.A1T0 RZ, [R33+URZ+0x22850], RZ ;  /* 0x022850ff21ff79a7 */ /* 0x0001e2000810003f */
[----:B------:R-:W-:Y:S01]  /*2c3f0*/  BSSY B0, `(.L_x_12309) ;  /* 0x00000dc000007945 */ /* 0x000fe20003800000 */
[----:B--2---:R-:W-:-:S05]  /*2c400*/  VIADD R10, R2, 0xfffffffe ;  /* 0xfffffffe020a7836 */ /* 0x004fca0000000000 */
[----:B------:R-:W-:-:S13]  /*2c410*/  ISETP.GE.AND P0, PT, R10, R30, PT ;  /* 0x0000001e0a00720c */ /* 0x000fda0003f06270 */
[----:B0-----:R-:W-:Y:S05]  /*2c420*/  @!P0 BRA `(.L_x_12310) ;  /* 0x0000000c00608947 */ /* 0x001fea0003800000 */
.L_x_12323:
[----:B0-----:R-:W0:Y:S01]  /*2c430*/  S2R R2, SR_TID.X ;  /* 0x0000000000027919 */ /* 0x001e220000002100 */
[----:B------:R-:W1:Y:S01]  /*2c440*/  LDC R8, c[0x0][0x430] ;  /* 0x00010c00ff087b82 */ /* 0x000e620000000800 */
[----:B------:R-:W-:Y:S01]  /*2c450*/  IMAD R9, R10, 0x60, R31 ;  /* 0x000000600a097824 */ /* 0x000fe200078e021f */
[----:B--2---:R-:W2:Y:S01]  /*2c460*/  S2R R3, SR_TID.X ;  /* 0x0000000000037919 */ /* 0x004ea20000002100 */
        /* <DEDUP_REMOVED lines=12> */
[----:B---3--:R-:W3:Y:S01]  /*2c530*/  @!P1 LDC.64 R6, c[0x0][0x418] ;  /* 0x00010600ff069b82 */ /* 0x008ee20000000a00 */
[----:B-1----:R-:W-:-:S05]  /*2c540*/  @P0 IMAD.HI.U32 R2, R9, R2, RZ ;  /* 0x0000000209020227 */ /* 0x002fca00078e00ff */
[----:B0-----:R-:W-:-:S04]  /*2c550*/  @P0 SHF.R.U32.HI R11, RZ, R3, R2 ;  /* 0x00000003ff0b0219 */ /* 0x001fc80000011602 */
[----:B------:R-:W-:Y:S01]  /*2c560*/  @!P1 SHF.R.S32.HI R3, RZ, 0x1f, R11 ;  /* 0x0000001fff039819 */ /* 0x000fe2000001140b */
[----:B--2---:R-:W-:-:S04]  /*2c570*/  @!P1 IMAD R2, R32, R4, RZ ;  /* 0x0000000420029224 */ /* 0x004fc800078e02ff */
[----:B------:R-:W-:Y:S02]  /*2c580*/  @!P1 IMAD R5, R28, R5, R2 ;  /* 0x000000051c059224 */ /* 0x000fe400078e0202 */
[----:B------:R-:W-:-:S04]  /*2c590*/  @!P1 IMAD.MOV.U32 R2, RZ, RZ, R11 ;  /* 0x000000ffff029224 */ /* 0x000fc800078e000b */
[----:B------:R-:W-:-:S04]  /*2c5a0*/  @!P1 IMAD.WIDE.U32 R2, R28, R4, R2 ;  /* 0x000000041c029225 */ /* 0x000fc800078e0002 */
[----:B------:R-:W-:Y:S01]  /*2c5b0*/  @!P1 IMAD.IADD R5, R5, 0x1, R3 ;  /* 0x0000000105059824 */ /* 0x000fe200078e0203 */
[C---:B---3--:R-:W-:Y:S01]  /*2c5c0*/  @!P1 LEA R6, P0, R2.reuse, R6, 0x2 ;  /* 0x0000000602069211 */ /* 0x048fe200078010ff */
[----:B------:R-:W-:Y:S02]  /*2c5d0*/  IMAD.MOV.U32 R4, RZ, RZ, RZ ;  /* 0x000000ffff047224 */ /* 0x000fe400078e00ff */
[----:B------:R-:W-:Y:S01]  /*2c5e0*/  IMAD.U32 R12, RZ, RZ, UR38 ;  /* 0x00000026ff0c7e24 */ /* 0x000fe2000f8e00ff */
[----:B------:R-:W-:Y:S02]  /*2c5f0*/  @!P1 LEA.HI.X R7, R2, R7, R5, 0x2, P0 ;  /* 0x0000000702079211 */ /* 0x000fe400000f1405 */
[----:B------:R-:W-:-:S03]  /*2c600*/  ISETP.NE.AND P0, PT, R25, 0x2, PT ;  /* 0x000000021900780c */ /* 0x000fc60003f05270 */
[----:B------:R0:W5:Y:S01]  /*2c610*/  @!P1 LDG.E R4, desc[UR42][R6.64] ;  /* 0x0000002a06049981 */ /* 0x000162000c1e1900 */
[----:B------:R-:W-:Y:S02]  /*2c620*/  ISETP.NE.AND P1, PT, R12, 0x3, PT ;  /* 0x000000030c00780c */ /* 0x000fe40003f25270 */
[----:B------:R-:W-:Y:S01]  /*2c630*/  SEL R3, RZ, 0x1, P0 ;  /* 0x00000001ff037807 */ /* 0x000fe20000000000 */
[----:B------:R-:W-:Y:S01]  /*2c640*/  IMAD.MOV R5, RZ, RZ, -R11 ;  /* 0x000000ffff057224 */ /* 0x000fe200078e0a0b */
[----:B------:R-:W-:Y:S05]  /*2c650*/  YIELD ;  /* 0x0000000000007946 */ /* 0x000fea0003800000 */
[----:B------:R-:W-:Y:S01]  /*2c660*/  LOP3.LUT R26, R26, R3, RZ, 0x3c, !PT ;  /* 0x000000031a1a7212 */ /* 0x000fe200078e3cff */
[----:B------:R-:W-:Y:S01]  /*2c670*/  IMAD.MOV.U32 R3, RZ, RZ, R10 ;  /* 0x000000ffff037224 */ /* 0x000fe200078e000a */
[----:B------:R-:W-:Y:S01]  /*2c680*/  SEL R25, R25, RZ, P0 ;  /* 0x000000ff19197207 */ /* 0x000fe20000000000 */
[----:B------:R-:W-:-:S02]  /*2c690*/  IMAD R5, R8, R5, R9 ;  /* 0x0000000508057224 */ /* 0x000fc400078e0209 */
[----:B------:R-:W-:Y:S01]  /*2c6a0*/  VIADD R10, R10, 0xffffffff ;  /* 0xffffffff0a0a7836 */ /* 0x000fe20000000000 */
[----:B------:R-:W-:Y:S01]  /*2c6b0*/  ISETP.GT.AND P2, PT, R3, R30, PT ;  /* 0x0000001e0300720c */ /* 0x000fe20003f44270 */
[----:B0-----:R-:W-:-:S12]  /*2c6c0*/  @!P1 BRA `(.L_x_12311) ;  /* 0x0000000000049947 */ /* 0x001fd80003800000 */
[----:B------:R-:W-:Y:S01]  /*2c6d0*/  BPT.TRAP 0x1 ;  /* 0x000000040000795c */ /* 0x000fe20000300000 */
.L_x_12311:
[----:B------:R-:W-:Y:S01]  /*2c6e0*/  IMAD R6, R25, 0x8, R22 ;  /* 0x0000000819067824 */ /* 0x000fe200078e0216 */
[----:B------:R-:W-:Y:S01]  /*2c6f0*/  SHF.L.U32 R21, R26, 0x1f, RZ ;  /* 0x0000001f1a157819 */ /* 0x000fe200000006ff */
[----:B------:R-:W-:Y:S01]  /*2c700*/  BSSY B1, `(.L_x_12312) ;  /* 0x0000004000017945 */ /* 0x000fe20003800000 */
[----:B------:R-:W-:Y:S02]  /*2c710*/  SHF.R.S32.HI R17, RZ, 0x1f, R5 ;  /* 0x0000001fff117819 */ /* 0x000fe40000011405 */
[----:B------:R-:W0:Y:S02]  /*2c720*/  SYNCS.PHASECHK.TRANS64.TRYWAIT P0, [R6+URZ+0x22840], R21 ;  /* 0x02284015060075a7 */ /* 0x000e24000800017f */
[----:B0-----:R-:W-:Y:S05]  /*2c730*/  @!P0 BRA `(.L_x_12313) ;  /* 0x0000005c00cc8947 */ /* 0x001fea0003800000 */
.L_x_12504:
[----:B------:R-:W-:Y:S05]  /*2c740*/  BSYNC B1 ;  /* 0x0000000000017941 */ /* 0x000fea0003800000 */
.L_x_12312:
        /* <DEDUP_REMOVED lines=50> */
.L_x_12518:
        /* <DEDUP_REMOVED lines=8> */
.L_x_12315:
        /* <DEDUP_REMOVED lines=11> */
.L_x_12316:
[----:B------:R2:W-:Y:S01]  /*2cba0*/  SYNCS.ARRIVE.TRANS64.A1T0 RZ, [R6+URZ+0x22830], RZ ;  /* 0x022830ff06ff79a7 */ /* 0x0005e2000810003f */
[----:B------:R-:W-:Y:S05]  /*2cbb0*/  @!P3 BRA `(.L_x_12317) ;  /* 0x000000000004b947 */ /* 0x000fea0003800000 */
[----:B------:R-:W-:Y:S01]  /*2cbc0*/  BPT.TRAP 0x1 ;  /* 0x000000040000795c */ /* 0x000fe20000300000 */
.L_x_12317:
[----:B------:R-:W3:Y:S01]  /*2cbd0*/  SYNCS.PHASECHK.TRANS64.TRYWAIT P0, [R6+URZ+0x22860], R21 ;  /* 0x02286015060075a7 */ /* 0x000ee2000800017f */
[----:B------:R-:W-:Y:S04]  /*2cbe0*/  BSSY B1, `(.L_x_12318) ;  /* 0x0000002000017945 */ /* 0x000fe80003800000 */
[----:B---3--:R-:W-:Y:S05]  /*2cbf0*/  @!P0 BRA `(.L_x_12319) ;  /* 0x0000006000548947 */ /* 0x008fea0003800000 */
.L_x_12519:
[----:B------:R-:W-:Y:S05]  /*2cc00*/  BSYNC B1 ;  /* 0x0000000000017941 */ /* 0x000fea0003800000 */
.L_x_12318:
[----:B------:R-:W-:Y:S01]  /*2cc10*/  ULDC.64 UR4, c[0x0][0x328] ;  /* 0x0000ca0000047ab9 */ /* 0x000fe20000000a00 */
[----:B------:R-:W-:Y:S01]  /*2cc20*/  ULDC.64 UR6, c[0x0][0x318] ;  /* 0x0000c60000067ab9 */ /* 0x000fe20000000a00 */
[----:B------:R-:W-:Y:S01]  /*2cc30*/  IMAD R2, R17, UR4, RZ ;  /* 0x0000000411027c24 */ /* 0x000fe2000f8e02ff */
[C---:B------:R-:W-:Y:S02]  /*2cc40*/  LOP3.LUT P5, RZ, R23.reuse, 0x10, RZ, 0xc0, !PT ;  /* 0x0000001017ff7812 */ /* 0x040fe400078ac0ff */
        /* <DEDUP_REMOVED lines=16> */
[----:B-1----:R-:W-:-:S04]  /*2cd50*/  LEA R8, P0, R2, UR6, 0x1 ;  /* 0x0000000602087c11 */ /* 0x002fc8000f8008ff */
[----:B------:R-:W-:Y:S01]  /*2cd60*/  LEA.HI.X R9, R2, UR7, R9, 0x1, P0 ;  /* 0x0000000702097c11 */ /* 0x000fe200080f0c09 */
[----:B------:R-:W-:Y:S08]  /*2cd70*/  BRA.DIV UR4, `(.L_x_12320) ;  /* 0x0000006204087947 */ /* 0x000ff0000b800000 */
[----:B------:R-:W1:Y:S01]  /*2cd80*/  SHFL.IDX PT, R14, R8, RZ, 0x181f ;  /* 0x00181fff080e7589 */ /* 0x000e6200000e0000 */
[----:B------:R-:W-:-:S03]  /*2cd90*/  IMAD R7, R7, 0x2, R22 ;  /* 0x0000000207077824 */ /* 0x000fc600078e0216 */
[----:B------:R-:W4:Y:S04]  /*2cda0*/  SHFL.IDX PT, R3, R9, RZ, 0x181f ;  /* 0x00181fff09037589 */ /* 0x000f2800000e0000 */
[----:B------:R-:W-:Y:S04]  /*2cdb0*/  SHFL.IDX PT, R5, R9, 0x1, 0x181f ;  /* 0x00381f0009057f89 */ /* 0x000fe800000e0000 */
[----:B------:R-:W-:Y:S01]  /*2cdc0*/  SHFL.IDX PT, R17, R9, 0x2, 0x181f ;  /* 0x00581f0009117f89 */ /* 0x000fe200000e0000 */
[----:B-1----:R-:W-:-:S03]  /*2cdd0*/  IADD3 R2, P0, R14, R0, RZ ;  /* 0x000000000e027210 */ /* 0x002fc60007f1e0ff */
[----:B------:R-:W1:Y:S02]  /*2cde0*/  SHFL.IDX PT, R14, R8, 0x1, 0x181f ;  /* 0x00381f00080e7f89 */ /* 0x000e6400000e0000 */
[----:B----4-:R-:W-:-:S05]  /*2cdf0*/  IMAD.X R3, RZ, RZ, R3, P0 ;  /* 0x000000ffff037224 */ /* 0x010fca00000e0603 */
[----:B------:R-:W-:Y:S04]  /*2ce00*/  LDGSTS.E.BYPASS.LTC128B.128 [R7+0x400], desc[UR42][R2.64], !P5 ;  /* 0x0040000002077fae */ /* 0x000fe8000e901d6a */
[----:B------:R-:W-:Y:S04]  /*2ce10*/  LDGSTS.E.BYPASS.LTC128B.128 [R7+0x3400], desc[UR42][R2.64+0x80], !P4 ;  /* 0x0340008002077fae */ /* 0x000fe8000e101d6a */
[----:B------:R-:W-:Y:S04]  /*2ce20*/  LDGSTS.E.BYPASS.LTC128B.128 [R7+0x6400], desc[UR42][R2.64+0x100], !P3 ;  /* 0x0640010002077fae */ /* 0x000fe8000d901d6a */
[----:B------:R4:W-:Y:S01]  /*2ce30*/  LDGSTS.E.BYPASS.LTC128B.128 [R7+0x9400], desc[UR42][R2.64+0x180], !P1 ;  /* 0x0940018002077fae */ /* 0x0009e2000c901d6a */
[----:B-1----:R-:W-:-:S03]  /*2ce40*/  IADD3 R4, P0, R14, R0, RZ ;  /* 0x000000000e047210 */ /* 0x002fc60007f1e0ff */
[----:B------:R-:W4:Y:S02]  /*2ce50*/  SHFL.IDX PT, R14, R8, 0x2, 0x181f ;  /* 0x00581f00080e7f89 */ /* 0x000f2400000e0000 */
[----:B------:R-:W-:-:S05]  /*2ce60*/  IMAD.X R5, RZ, RZ, R5, P0 ;  /* 0x000000ffff057224 */ /* 0x000fca00000e0605 */
[----:B------:R-:W-:Y:S04]  /*2ce70*/  LDGSTS.E.BYPASS.LTC128B.128 [R7+0xc00], desc[UR42][R4.64], !P5 ;  /* 0x00c0000004077fae */ /* 0x000fe8000e901d6a */
[----:B------:R-:W-:Y:S04]  /*2ce80*/  LDGSTS.E.BYPASS.LTC128B.128 [R7+0x3c00], desc[UR42][R4.64+0x80], !P4 ;  /* 0x03c0008004077fae */ /* 0x000fe8000e101d6a */
[----:B------:R-:W-:Y:S04]  /*2ce90*/  LDGSTS.E.BYPASS.LTC128B.128 [R7+0x6c00], desc[UR42][R4.64+0x100], !P3 ;  /* 0x06c0010004077fae */ /* 0x000fe8000d901d6a */
[----:B------:R1:W-:Y:S01]  /*2cea0*/  LDGSTS.E.BYPASS.LTC128B.128 [R7+0x9c00], desc[UR42][R4.64+0x180], !P1 ;  /* 0x09c0018004077fae */ /* 0x0003e2000c901d6a */
[----:B----4-:R-:W-:-:S03]  /*2ceb0*/  IADD3 R2, P0, R14, R0, RZ ;  /* 0x000000000e027210 */ /* 0x010fc60007f1e0ff */
[----:B------:R-:W4:Y:S02]  /*2cec0*/  SHFL.IDX PT, R14, R8, 0x3, 0x181f ;  /* 0x00781f00080e7f89 */ /* 0x000f2400000e0000 */
[----:B------:R-:W-:Y:S02]  /*2ced0*/  IMAD.X R3, RZ, RZ, R17, P0 ;  /* 0x000000ffff037224 */ /* 0x000fe400000e0611 */
[----:B------:R-:W-:Y:S04]  /*2cee0*/  SHFL.IDX PT, R17, R9, 0x4, 0x181f ;  /* 0x00981f0009117f89 */ /* 0x000fe800000e0000 */
[----:B-1----:R-:W1:Y:S04]  /*2cef0*/  SHFL.IDX PT, R5, R9, 0x3, 0x181f ;  /* 0x00781f0009057f89 */ /* 0x002e6800000e0000 */
[----:B------:R-:W-:Y:S04]  /*2cf00*/  LDGSTS.E.BYPASS.LTC128B.128 [R7+0x1400], desc[UR42][R2.64], !P5 ;  /* 0x0140000002077fae */ /* 0x000fe8000e901d6a */
[----:B------:R-:W-:Y:S04]  /*2cf10*/  LDGSTS.E.BYPASS.LTC128B.128 [R7+0x4400], desc[UR42][R2.64+0x80], !P4 ;  /* 0x0440008002077fae */ /* 0x000fe8000e101d6a */
[----:B------:R-:W-:Y:S01]  /*2cf20*/  LDGSTS.E.BYPASS.LTC128B.128 [R7+0x7400], desc[UR42][R2.64+0x100], !P3 ;  /* 0x0740010002077fae */ /* 0x000fe2000d901d6a */
[----:B----4-:R-:W-:-:S03]  /*2cf30*/  IADD3 R4, P0, R14, R0, RZ ;  /* 0x000000000e047210 */ /* 0x010fc60007f1e0ff */
[----:B------:R4:W-:Y:S04]  /*2cf40*/  LDGSTS.E.BYPASS.LTC128B.128 [R7+0xa400], desc[UR42][R2.64+0x180], !P1 ;  /* 0x0a40018002077fae */ /* 0x0009e8000c901d6a */
[----:B------:R-:W4:Y:S01]  /*2cf50*/  SHFL.IDX PT, R14, R8, 0x4, 0x181f ;  /* 0x00981f00080e7f89 */ /* 0x000f2200000e0000 */
[----:B-1----:R-:W-:-:S03]  /*2cf60*/  IMAD.X R5, RZ, RZ, R5, P0 ;  /* 0x000000ffff057224 */ /* 0x002fc600000e0605 */
[----:B------:R-:W1:Y:S04]  /*2cf70*/  SHFL.IDX PT, R9, R9, 0x5, 0x181f ;  /* 0x00b81f0009097f89 */ /* 0x000e6800000e0000 */
[----:B------:R0:W-:Y:S04]  /*2cf80*/  LDGSTS.E.BYPASS.LTC128B.128 [R7+0x1c00], desc[UR42][R4.64], !P5 ;  /* 0x01c0000004077fae */ /* 0x0001e8000e901d6a */
[----:B------:R0:W-:Y:S04]  /*2cf90*/  LDGSTS.E.BYPASS.LTC128B.128 [R7+0x4c00], desc[UR42][R4.64+0x80], !P4 ;  /* 0x04c0008004077fae */ /* 0x0001e8000e101d6a */
[----:B------:R0:W-:Y:S04]  /*2cfa0*/  LDGSTS.E.BYPASS.LTC128B.128 [R7+0x7c00], desc[UR42][R4.64+0x100], !P3 ;  /* 0x07c0010004077fae */ /* 0x0001e8000d901d6a */
[----:B------:R0:W-:Y:S01]  /*2cfb0*/  LDGSTS.E.BYPASS.LTC128B.128 [R7+0xac00], desc[UR42][R4.64+0x180], !P1 ;  /* 0x0ac0018004077fae */ /* 0x0001e2000c901d6a */
[----:B----4-:R-:W-:-:S03]  /*2cfc0*/  IADD3 R2, P0, R14, R0, RZ ;  /* 0x000000000e027210 */ /* 0x010fc60007f1e0ff */
[----:B------:R0:W4:Y:S02]  /*2cfd0*/  SHFL.IDX PT, R14, R8, 0x5, 0x181f ;  /* 0x00b81f00080e7f89 */ /* 0x00012400000e0000 */
[----:B------:R-:W-:-:S05]  /*2cfe0*/  IMAD.X R3, RZ, RZ, R17, P0 ;  /* 0x000000ffff037224 */ /* 0x000fca00000e0611 */
[----:B------:R0:W-:Y:S04]  /*2cff0*/  LDGSTS.E.BYPASS.LTC128B.128 [R7+0x2400], desc[UR42][R2.64], !P5 ;  /* 0x0240000002077fae */ /* 0x0001e8000e901d6a */
[----:B------:R0:W-:Y:S04]  /*2d000*/  LDGSTS.E.BYPASS.LTC128B.128 [R7+0x5400], desc[UR42][R2.64+0x80], !P4 ;  /* 0x0540008002077fae */ /* 0x0001e8000e101d6a */
[----:B------:R0:W-:Y:S04]  /*2d010*/  LDGSTS.E.BYPASS.LTC128B.128 [R7+0x8400], desc[UR42][R2.64+0x100], !P3 ;  /* 0x0840010002077fae */ /* 0x0001e8000d901d6a */
[----:B-1----:R0:W-:Y:S02]  /*2d020*/  LDGSTS.E.BYPASS.LTC128B.128 [R7+0xb400], desc[UR42][R2.64+0x180], !P1 ;  /* 0x0b40018002077fae */ /* 0x0021e4000c901d6a */
.L_x_12533:
[----:B0---4-:R-:W-:-:S05]  /*2d030*/  IADD3 R2, P0, R14, R0, RZ ;  /* 0x000000000e027210 */ /* 0x011fca0007f1e0ff */
        /* <DEDUP_REMOVED lines=10> */
.L_x_12321:
        /* <DEDUP_REMOVED lines=11> */
.L_x_12322:
[----:B------:R0:W-:Y:S01]  /*2d190*/  SYNCS.ARRIVE.TRANS64.A1T0 RZ, [R6+URZ+0x22850], RZ ;  /* 0x022850ff06ff79a7 */ /* 0x0001e2000810003f */
[----:B------:R-:W-:Y:S05]  /*2d1a0*/  @P2 BRA `(.L_x_12323) ;  /* 0xfffffff000a02947 */ /* 0x000fea000383ffff */
.L_x_12310:
[----:B------:R-:W-:Y:S05]  /*2d1b0*/  BSYNC B0 ;  /* 0x0000000000007941 */ /* 0x000fea0003800000 */
.L_x_12309:
[----:B------:R-:W1:Y:S01]  /*2d1c0*/  S2R R2, SR_TID.X ;  /* 0x0000000000027919 */ /* 0x000e620000002100 */
[----:B------:R-:W-:Y:S01]  /*2d1d0*/  VIADD R25, R25, 0x1 ;  /* 0x0000000119197836 */ /* 0x000fe20000000000 */
[----:B------:R-:W-:Y:S04]  /*2d1e0*/  BSSY B0, `(.L_x_12324) ;  /* 0x0000012000007945 */ /* 0x000fe80003800000 */
[----:B------:R-:W-:-:S04]  /*2d1f0*/  ISETP.NE.AND P0, PT, R25, 0x2, PT ;  /* 0x000000021900780c */ /* 0x000fc80003f05270 */
[----:B------:R-:W-:Y:S02]  /*2d200*/  SEL R5, RZ, 0x1, P0 ;  /* 0x00000001ff057807 */ /* 0x000fe40000000000 */
        /* <DEDUP_REMOVED lines=10> */
[----:B------:R-:W1:Y:S02]  /*2d2b0*/  S2R R4, SR_LTMASK ;  /* 0x0000000000047919 */ /* 0x000e640000003900 */
[----:B-1----:R-:W-:-:S04]  /*2d2c0*/  LOP3.LUT R4, R4, UR4, RZ, 0xc0, !PT ;  /* 0x0000000404047c12 */ /* 0x002fc8000f8ec0ff */
[----:B------:R-:W1:Y:S01]  /*2d2d0*/  POPC R9, R4 ;  /* 0x0000000400097309 */ /* 0x000e620000000000 */
[----:B----4-:R-:W1:Y:S02]  /*2d2e0*/  SHFL.IDX PT, R0, R3, R0, 0x1f ;  /* 0x00001f0003007589 */ /* 0x010e6400000e0000 */
[----:B-1----:R-:W-:-:S07]  /*2d2f0*/  IADD3 R16, R0, UR37, R9 ;  /* 0x0000002500107c10 */ /* 0x002fce000fffe009 */
.L_x_12325:
[----:B------:R-:W-:Y:S05]  /*2d300*/  BSYNC B0 ;  /* 0x0000000000007941 */ /* 0x000fea0003800000 */
.L_x_12324:
[----:B------:R-:W-:Y:S02]  /*2d310*/  LOP3.LUT R26, R26, R5, RZ, 0x3c, !PT ;  /* 0x000000051a1a7212 */ /* 0x000fe400078e3cff */
[----:B------:R-:W-:-:S07]  /*2d320*/  SEL R25, R25, RZ, P0 ;  /* 0x000000ff19197207 */ /* 0x000fce0000000000 */
.L_x_12284:
[----:B------:R-:W-:Y:S05]  /*2d330*/  BSYNC B7 ;  /* 0x0000000000077941 */ /* 0x000fea0003800000 */
.L_x_12282:
[----:B------:R-:W-:-:S13]  /*2d340*/  LOP3.LUT P0, RZ, R23, 0x80, RZ, 0xc0, !PT ;  /* 0x0000008017ff7812 */ /* 0x000fda000780c0ff */
[----:B------:R-:W-:Y:S05]  /*2d350*/  @!P0 BRA `(.L_x_12326) ;  /* 0x0000000000248947 */ /* 0x000fea0003800000 */
[----:B------:R-:W-:Y:S05]  /*2d360*/  WARPSYNC.ALL ;  /* 0x0000000000007948 */ /* 0x000fea0003800000 */
[----:B------:R-:W1:Y:S08]  /*2d370*/  S2UR UR5, SR_CgaCtaId ;  /* 0x00000000000579c3 */ /* 0x000e700000008800 */
[----:B------:R-:W-:Y:S06]  /*2d380*/  BAR.SYNC.DEFER_BLOCKING 0x5, 0x180 ;  /* 0x0146000000007b1d */ /* 0x000fec0000010000 */
[----:B------:R-:W-:-:S02]  /*2d390*/  UMOV UR4, 0x400 ;  /* 0x0000040000047882 */ /* 0x000fc40000000000 */
[----:B-1----:R-:W-:-:S06]  /*2d3a0*/  ULEA UR4, UR5, UR4, 0x18 ;  /* 0x0000000405047291 */ /* 0x002fcc000f8ec03f */
[----:B------:R-:W-:-:S05]  /*2d3b0*/  IMAD.U32 R22, RZ, RZ, UR4 ;  /* 0x00000004ff167e24 */ /* 0x000fca000f8e00ff */
[----:B------:R1:W4:Y:S01]  /*2d3c0*/  LDS.128 R16, [R22+0x228d0] ;  /* 0x0228d00016107984 */ /* 0x0003220000000c00 */
[----:B------:R-:W-:Y:S06]  /*2d3d0*/  BAR.ARV 0x4, 0x180 ;  /* 0x0106000000007b1d */ /* 0x000fec0000002000 */
[----:B------:R-:W-:Y:S05]  /*2d3e0*/  BRA `(.L_x_12327) ;  /* 0x0000000c00d47947 */ /* 0x000fea0003800000 */
.L_x_12326:
        /* <DEDUP_REMOVED lines=8> */
[----:B------:R-:W1:Y:S08]  /*2d470*/  @!P1 LDC.64 R2, c[0x0][0xc80] ;  /* 0x00032000ff029b82 */ /* 0x000e700000000a00 */
[----:B------:R-:W4:Y:S01]  /*2d480*/  @!P1 LDC.64 R4, c[0x0][0xc78] ;  /* 0x00031e00ff049b82 */ /* 0x000f220000000a00 */
[----:B-1----:R-:W-:-:S05]  /*2d490*/  @!P1 IMAD.WIDE R2, R7, 0x4, R2 ;  /* 0x0000000407029825 */ /* 0x002fca00078e0202 */
[----:B0-23--:R4:W2:Y:S02]  /*2d4a0*/  @!P1 LDG.E R6, desc[UR42][R2.64] ;  /* 0x0000002a02069981 */ /* 0x00d8a4000c1e1900 */
[----:B----4-:R-:W-:-:S05]  /*2d4b0*/  @!P1 IMAD.WIDE R2, R7, 0x4, R4 ;  /* 0x0000000407029825 */ /* 0x010fca00078e0204 */
        /* <DEDUP_REMOVED lines=30> */
.L_x_12543:
[----:B------:R-:W-:Y:S02]  /*2d6a0*/  ULDC UR4, c[0x0][0xc38] ;  /* 0x00030e0000047ab9 */ /* 0x000fe40000000800 */
[----:B------:R-:W-:-:S04]  /*2d6b0*/  IMAD.U32 R5, RZ, RZ, UR4 ;  /* 0x00000004ff057e24 */ /* 0x000fc8000f8e00ff */
[----:B-1----:R-:W-:-:S04]  /*2d6c0*/  IMAD R14, R14, R5, RZ ;  /* 0x000000050e0e7224 */ /* 0x002fc800078e02ff */
[----:B------:R-:W-:-:S05]  /*2d6d0*/  IMAD.IADD R7, R7, 0x1, R14 ;  /* 0x0000000107077824 */ /* 0x000fca00078e020e */
[----:B------:R-:W-:-:S13]  /*2d6e0*/  ISETP.GT.AND P6, PT, R7, R0, PT ;  /* 0x000000000700720c */ /* 0x000fda0003fc4270 */
[----:B------:R-:W-:Y:S05]  /*2d6f0*/  @P6 BRA `(.L_x_12329) ;  /* 0x0000000000a46947 */ /* 0x000fea0003800000 */
.L_x_12332:
        /* <DEDUP_REMOVED lines=35> */
.L_x_12551:
[----:B------:R-:W-:Y:S02]  /*2d930*/  ULDC UR4, c[0x0][0xc38] ;  /* 0x00030e0000047ab9 */ /* 0x000fe40000000800 */
[----:B------:R-:W-:-:S04]  /*2d940*/  IMAD.U32 R5, RZ, RZ, UR4 ;  /* 0x00000004ff057e24 */ /* 0x000fc8000f8e00ff */
[----:B-1----:R-:W-:-:S04]  /*2d950*/  IMAD R14, R14, R5, RZ ;  /* 0x000000050e0e7224 */ /* 0x002fc800078e02ff */
[----:B------:R-:W-:-:S05]  /*2d960*/  IMAD.IADD R7, R14, 0x1, R7 ;  /* 0x000000010e077824 */ /* 0x000fca00078e0207 */
[----:B------:R-:W-:-:S13]  /*2d970*/  ISETP.GT.AND P6, PT, R7, R0, PT ;  /* 0x000000000700720c */ /* 0x000fda0003fc4270 */
[----:B------:R-:W-:Y:S05]  /*2d980*/  @!P6 BRA `(.L_x_12332) ;  /* 0xfffffffc005ce947 */ /* 0x000fea000383ffff */
.L_x_12329:
        /* <DEDUP_REMOVED lines=10> */
.L_x_12556:
[----:B------:R-:W-:-:S13]  /*2da30*/  ISETP.NE.AND P0, PT, R3, RZ, PT ;  /* 0x000000ff0300720c */ /* 0x000fda0003f05270 */
[----:B------:R-:W-:Y:S05]  /*2da40*/  @!P0 BRA `(.L_x_12334) ;  /* 0x0000000000108947 */ /* 0x000fea0003800000 */
[----:B------:R-:W-:Y:S01]  /*2da50*/  UMOV UR4, 0xffffffff ;  /* 0xffffffff00047882 */ /* 0x000fe20000000000 */
[----:B-1----:R-:W-:Y:S02]  /*2da60*/  VIADD R12, R12, 0xffffffff ;  /* 0xffffffff0c0c7836 */ /* 0x002fe40000000000 */
[----:B------:R-:W-:Y:S05]  /*2da70*/  BRA.DIV UR4, `(.L_x_12335) ;  /* 0x0000006204e07947 */ /* 0x000fea000b800000 */
[----:B------:R4:W1:Y:S02]  /*2da80*/  SHFL.IDX PT, R6, R2, R12, 0x1f ;  /* 0x00001f0c02067589 */ /* 0x00086400000e0000 */
.L_x_12334:
        /* <DEDUP_REMOVED lines=59> */
.L_x_12336:
        /* <DEDUP_REMOVED lines=60> */
.L_x_12337:
[----:B------:R-:W-:-:S05]  /*2e200*/  LOP3.LUT R2, RZ, R2, RZ, 0x33, !PT ;  /* 0x00000002ff027212 */ /* 0x000fca00078e33ff */
[----:B------:R-:W-:Y:S01]  /*2e210*/  IMAD.IADD R17, R17, 0x1, R2 ;  /* 0x0000000111117824 */ /* 0x000fe200078e0202 */
[----:B------:R-:W-:Y:S06]  /*2e220*/  BRA `(.L_x_12338) ;  /* 0x00000000001c7947 */ /* 0x000fec0003800000 */
.L_x_12330:
[----:B------:R-:W-:Y:S01]  /*2e230*/  UMOV UR4, URZ ;  /* 0x0000003f00047c82 */ /* 0x000fe20008000000 */
[----:B------:R-:W-:Y:S01]  /*2e240*/  UMOV UR5, URZ ;  /* 0x0000003f00057c82 */ /* 0x000fe20008000000 */
[----:B------:R-:W-:Y:S01]  /*2e250*/  ULDC UR6, c[0x0][0xc3c] ;  /* 0x00030f0000067ab9 */ /* 0x000fe20000000800 */
[----:B------:R-:W-:Y:S02]  /*2e260*/  IMAD.MOV.U32 R16, RZ, RZ, R0 ;  /* 0x000000ffff107224 */ /* 0x000fe400078e0000 */
[----:B------:R-:W-:Y:S02]  /*2e270*/  IMAD.U32 R17, RZ, RZ, UR4 ;  /* 0x00000004ff117e24 */ /* 0x000fe4000f8e00ff */
[----:B------:R-:W-:Y:S02]  /*2e280*/  IMAD.U32 R18, RZ, RZ, UR5 ;  /* 0x00000005ff127e24 */ /* 0x000fe4000f8e00ff */
[----:B------:R-:W-:-:S07]  /*2e290*/  IMAD.U32 R19, RZ, RZ, UR6 ;  /* 0x00000006ff137e24 */ /* 0x000fce000f8e00ff */
.L_x_12338:
        /* <DEDUP_REMOVED lines=10> */
.L_x_12327:
[----:B------:R-:W-:Y:S02]  /*2e340*/  ULDC UR4, c[0x0][0xc3c] ;  /* 0x00030f0000047ab9 */ /* 0x000fe40000000800 */
[----:B----4-:R-:W-:-:S13]  /*2e350*/  ISETP.GE.AND P0, PT, R19, UR4, PT ;  /* 0x0000000413007c0c */ /* 0x010fda000bf06270 */
[----:B------:R-:W-:Y:S05]  /*2e360*/  @!P0 BRA `(.L_x_12339) ;  /* 0xffffff9400688947 */ /* 0x000fea000383ffff */
[----:B------:R-:W-:Y:S05]  /*2e370*/  BSYNC B8 ;  /* 0x0000000000087941 */ /* 0x000fea0003800000 */
.L_x_12220:
[----:B0-----:R-:W4:Y:S01]  /*2e380*/  LDL.LU R0, [R1+0x420] ;  /* 0x0004200001007983 */ /* 0x001f220000300800 */
[----:B------:R-:W-:Y:S01]  /*2e390*/  BSSY B0, `(.L_x_12340) ;  /* 0x000000b000007945 */ /* 0x000fe20003800000 */
[----:B------:R-:W0:Y:S01]  /*2e3a0*/  S2R R5, SR_CgaCtaId ;  /* 0x0000000000057919 */ /* 0x000e220000008800 */
[----:B----4-:R-:W-:-:S05]  /*2e3b0*/  VIADD R0, R0, 0x1 ;  /* 0x0000000100007836 */ /* 0x010fca0000000000 */
        /* <DEDUP_REMOVED lines=8> */
.L_x_12559:
[----:B------:R-:W-:Y:S05]  /*2e440*/  BSYNC B0 ;  /* 0x0000000000007941 */ /* 0x000fea0003800000 */
.L_x_12340:
[----:B------:R-:W-:-:S03]  /*2e450*/  UMOV UR4, 0xffffffff ;  /* 0xffffffff00047882 */ /* 0x000fc60000000000 */
[----:B------:R-:W-:Y:S05]  /*2e460*/  BRA.DIV UR4, `(.L_x_12342) ;  /* 0x0000005a04a07947 */ /* 0x000fea000b800000 */
[----:B0-----:R-:W0:Y:S02]  /*2e470*/  S2R R0, SR_TID.X ;  /* 0x0000000000007919 */ /* 0x001e240000002100 */
[----:B0-----:R-:W-:-:S04]  /*2e480*/  SHF.R.U32.HI R0, RZ, 0x5, R0 ;  /* 0x00000005ff007819 */ /* 0x001fc80000011600 */
[----:B------:R-:W-:-:S05]  /*2e490*/  LOP3.LUT R0, R0, 0x3, RZ, 0xc0, !PT ;  /* 0x0000000300007812 */ /* 0x000fca00078ec0ff */
[----:B------:R0:W4:Y:S02]  /*2e4a0*/  SHFL.IDX PT, R14, R0, RZ, 0x1f ;  /* 0x00001fff000e7589 */ /* 0x00012400000e0000 */
.L_x_12562:
[----:B----4-:R-:W-:-:S13]  /*2e4b0*/  ISETP.NE.AND P0, PT, R14, RZ, PT ;  /* 0x000000ff0e00720c */ /* 0x010fda0003f05270 */
[----:B------:R-:W-:Y:S05]  /*2e4c0*/  @P0 BRA `(.L_x_11962) ;  /* 0x0000000000880947 */ /* 0x000fea0003800000 */
[----:B------:R-:W-:-:S03]  /*2e4d0*/  UMOV UR4, 0xffffffff ;  /* 0xffffffff00047882 */ /* 0x000fc60000000000 */
[----:B------:R-:W-:Y:S05]  /*2e4e0*/  BRA.DIV UR4, `(.L_x_12343) ;  /* 0x0000005a04b47947 */ /* 0x000fea000b800000 */
[----:B------:R-:W-:-:S13]  /*2e4f0*/  ELECT P6, URZ, PT ;  /* 0x00000000003f782f */ /* 0x000fda00038c0000 */
.L_x_12565:
[----:B------:R-:W-:Y:S05]  /*2e500*/  @!P6 BRA `(.L_x_11962) ;  /* 0x000000000078e947 */ /* 0x000fea0003800000 */
[----:B------:R-:W-:-:S06]  /*2e510*/  ULOP3.LUT UR4, UR36, 0x2, URZ, 0xfc, !UPT ;  /* 0x0000000224047892 */ /* 0x000fcc000f8efc3f */
[----:B0-----:R-:W-:-:S05]  /*2e520*/  IMAD.U32 R0, RZ, RZ, UR4 ;  /* 0x00000004ff007e24 */ /* 0x001fca000f8e00ff */
[----:B------:R-:W-:-:S13]  /*2e530*/  ISETP.NE.AND P0, PT, R0, 0x3, PT ;  /* 0x000000030000780c */ /* 0x000fda0003f05270 */
[----:B------:R-:W-:Y:S05]  /*2e540*/  @!P0 BRA `(.L_x_12344) ;  /* 0x0000000000048947 */ /* 0x000fea0003800000 */
[----:B------:R-:W-:Y:S01]  /*2e550*/  BPT.TRAP 0x1 ;  /* 0x000000040000795c */ /* 0x000fe20000300000 */
.L_x_12344:
[C---:B------:R-:W-:Y:S01]  /*2e560*/  IMAD R5, R25.reuse, 0x8, R4 ;  /* 0x0000000819057824 */ /* 0x040fe200078e0204 */
[----:B------:R-:W-:Y:S01]  /*2e570*/  SHF.L.U32 R0, R26, 0x1f, RZ ;  /* 0x0000001f1a007819 */ /* 0x000fe200000006ff */
[----:B------:R-:W-:-:S03]  /*2e580*/  VIADD R25, R25, 0x1 ;  /* 0x0000000119197836 */ /* 0x000fc60000000000 */
[----:B------:R-:W0:Y:S02]  /*2e590*/  SYNCS.PHASECHK.TRANS64.TRYWAIT P1, [R5+URZ+0x22840], R0 ;  /* 0x02284000050075a7 */ /* 0x000e24000802017f */
[----:B------:R-:W-:-:S04]  /*2e5a0*/  ISETP.NE.AND P2, PT, R25, 0x2, PT ;  /* 0x000000021900780c */ /* 0x000fc80003f45270 */
[----:B------:R-:W-:Y:S01]  /*2e5b0*/  SEL R3, RZ, 0x1, P2 ;  /* 0x00000001ff037807 */ /* 0x000fe20001000000 */
[----:B0-----:R-:W-:Y:S08]  /*2e5c0*/  @!P1 BRA `(.L_x_12345) ;  /* 0x00000058009c9947 */ /* 0x001ff00003800000 */
.L_x_12566:
[----:B------:R-:W-:Y:S02]  /*2e5d0*/  SEL R25, R25, RZ, P2 ;  /* 0x000000ff19197207 */ /* 0x000fe40001000000 */
[----:B------:R-:W-:Y:S01]  /*2e5e0*/  LOP3.LUT R2, R26, R3, RZ, 0x3c, !PT ;  /* 0x000000031a027212 */ /* 0x000fe200078e3cff */
[----:B------:R-:W-:Y:S06]  /*2e5f0*/  @!P0 BRA `(.L_x_12346) ;  /* 0x0000000000048947 */ /* 0x000fec0003800000 */
[----:B------:R-:W-:Y:S01]  /*2e600*/  BPT.TRAP 0x1 ;  /* 0x000000040000795c */ /* 0x000fe20000300000 */
.L_x_12346:
[----:B------:R-:W-:Y:S01]  /*2e610*/  IMAD R25, R25, 0x8, R4 ;  /* 0x0000000819197824 */ /* 0x000fe200078e0204 */
[----:B------:R-:W-:-:S04]  /*2e620*/  SHF.L.U32 R2, R2, 0x1f, RZ ;  /* 0x0000001f02027819 */ /* 0x000fc800000006ff */
[----:B------:R-:W4:Y:S02]  /*2e630*/  SYNCS.PHASECHK.TRANS64.TRYWAIT P1, [R25+URZ+0x22840], R2 ;  /* 0x02284002190075a7 */ /* 0x000f24000802017f */
[----:B----4-:R-:W-:Y:S05]  /*2e640*/  @!P1 BRA `(.L_x_12347) ;  /* 0x0000005800909947 */ /* 0x010fea0003800000 */
.L_x_12567:
[----:B------:R-:W-:Y:S05]  /*2e650*/  @!P0 BRA `(.L_x_12348) ;  /* 0x0000000000048947 */ /* 0x000fea0003800000 */
[----:B------:R-:W-:Y:S01]  /*2e660*/  BPT.TRAP 0x1 ;  /* 0x000000040000795c */ /* 0x000fe20000300000 */
.L_x_12348:
[----:B------:R-:W5:Y:S02]  /*2e670*/  SYNCS.PHASECHK.TRANS64.TRYWAIT P1, [R5+URZ+0x22860], R0 ;  /* 0x02286000050075a7 */ /* 0x000f64000802017f */
[----:B-----5:R-:W-:Y:S05]  /*2e680*/  @!P1 BRA `(.L_x_12349) ;  /* 0x0000005800949947 */ /* 0x020fea0003800000 */
.L_x_12568:
[----:B------:R-:W-:Y:S05]  /*2e690*/  @!P0 BRA `(.L_x_12350) ;  /* 0x0000000000048947 */ /* 0x000fea0003800000 */
[----:B------:R-:W-:Y:S01]  /*2e6a0*/  BPT.TRAP 0x1 ;  /* 0x000000040000795c */ /* 0x000fe20000300000 */
.L_x_12350:
[----:B------:R0:W0:Y:S02]  /*2e6b0*/  SYNCS.PHASECHK.TRANS64.TRYWAIT P0, [R25+URZ+0x22860], R2 ;  /* 0x02286002190075a7 */ /* 0x000024000800017f */
[----:B0-----:R-:W-:Y:S05]  /*2e6c0*/  @!P0 NANOSLEEP.SYNCS 0x989680 ;  /* 0x009896800000895d */ /* 0x001fea0003900000 */
[----:B------:R-:W0:Y:S02]  /*2e6d0*/  @!P0 SYNCS.PHASECHK.TRANS64 P0, [R25+URZ+0x22860], R2 ;  /* 0x02286002190085a7 */ /* 0x000e24000800007f */
[----:B0-----:R-:W-:Y:S05]  /*2e6e0*/  @!P0 BRA `(.L_x_12350) ;  /* 0xfffffffc00f08947 */ /* 0x001fea000383ffff */
.L_x_11962:
[----:B------:R-:W-:Y:S05]  /*2e6f0*/  BSYNC B9 ;  /* 0x0000000000097941 */ /* 0x000fea0003800000 */
.L_x_11959:
[----:B------:R-:W-:Y:S05]  /*2e700*/  EXIT ;  /* 0x000000000000794d */ /* 0x000fea0003800000 */
.L_x_11991:
[----:B0-----:R0:W1:Y:S02]  /*2e710*/  SYNCS.PHASECHK.TRANS64.TRYWAIT P5, [R54+URZ+0x22890], R55 ;  /* 0x02289037360075a7 */ /* 0x00106400080a017f */
[----:B-1----:R-:W-:Y:S05]  /*2e720*/  @!P5 NANOSLEEP.SYNCS 0x989680 ;  /* 0x009896800000d95d */ /* 0x002fea0003900000 */
[----:B------:R-:W1:Y:S02]  /*2e730*/  @!P5 SYNCS.PHASECHK.TRANS64 P5, [R54+URZ+0x22890], R55 ;  /* 0x022890373600d5a7 */ /* 0x000e6400080a007f */
[----:B-1----:R-:W-:Y:S05]  /*2e740*/  @!P5 BRA `(.L_x_11991) ;  /* 0xfffffffc00f0d947 */ /* 0x002fea000383ffff */
[----:B------:R-:W-:Y:S05]  /*2e750*/  BRA `(.L_x_12351) ;  /* 0xfffffd4c003c7947 */ /* 0x000fea000383ffff */
.L_x_11992:
        /* <DEDUP_REMOVED lines=8> */
.L_x_12353:
[----:B------:R-:W-:Y:S05]  /*2e7e0*/  BSYNC B1 ;  /* 0x0000000000017941 */ /* 0x000fea0003800000 */
.L_x_12352:
        /* <DEDUP_REMOVED lines=8> */
.L_x_12354:
[----:B------:R-:W-:Y:S05]  /*2e870*/  BRA `(.L_x_12355) ;  /* 0xfffffd4c00087947 */ /* 0x000fea000383ffff */
.L_x_12001:
[----:B------:R-:W-:Y:S01]  /*2e880*/  BSSY B1, `(.L_x_12356) ;  /* 0x0000008000017945 */ /* 0x000fe20003800000 */
[----:B------:R-:W-:Y:S02]  /*2e890*/  IMAD.MOV.U32 R13, RZ, RZ, R59 ;  /* 0x000000ffff0d7224 */ /* 0x000fe400078e003b */
[----:B------:R-:W-:Y:S02]  /*2e8a0*/  IMAD.MOV.U32 R12, RZ, RZ, 0x1 ;  /* 0x00000001ff0c7424 */ /* 0x000fe400078e00ff */
[----:B0---4-:R-:W-:Y:S02]  /*2e8b0*/  IMAD.MOV.U32 R11, RZ, RZ, 0x1c1f ;  /* 0x00001c1fff0b7424 */ /* 0x011fe400078e00ff */
[----:B------:R-:W-:-:S07]  /*2e8c0*/  IMAD.MOV.U32 R15, RZ, RZ, -0x1 ;  /* 0xffffffffff0f7424 */ /* 0x000fce00078e00ff */
[----:B-123--:R-:W-:Y:S05]  /*2e8d0*/  WARPSYNC.COLLECTIVE R15, `(.L_x_12357) ;  /* 0x000000000f087348 */ /* 0x00efea0003c00000 */
[----:B---3--:R0:W3:Y:S02]  /*2e8e0*/  SHFL.IDX P6, R14, R13, R12, R11 ;  /* 0x0000000c0d0e7389 */ /* 0x0080e400000c000b */
[----:B0123--:R-:W-:Y:S01]  /*2e8f0*/  ENDCOLLECTIVE ;  /* 0x000000000000791b */ /* 0x00ffe20003800000 */
.L_x_12357:
[----:B------:R-:W-:Y:S05]  /*2e900*/  BSYNC B1 ;  /* 0x0000000000017941 */ /* 0x000fea0003800000 */
.L_x_12356:
        /* <DEDUP_REMOVED lines=8> */
.L_x_12358:
[----:B------:R-:W-:Y:S05]  /*2e990*/  BRA `(.L_x_12359) ;  /* 0xfffffd5000a87947 */ /* 0x000fea000383ffff */
.L_x_12015:
[----:B0-----:R0:W1:Y:S02]  /*2e9a0*/  SYNCS.PHASECHK.TRANS64.TRYWAIT P5, [R54+URZ+0x22890], R55 ;  /* 0x02289037360075a7 */ /* 0x00106400080a017f */
[----:B-1----:R-:W-:Y:S05]  /*2e9b0*/  @!P5 NANOSLEEP.SYNCS 0x989680 ;  /* 0x009896800000d95d */ /* 0x002fea0003900000 */
[----:B------:R-:W1:Y:S02]  /*2e9c0*/  @!P5 SYNCS.PHASECHK.TRANS64 P5, [R54+URZ+0x22890], R55 ;  /* 0x022890373600d5a7 */ /* 0x000e6400080a007f */
[----:B-1----:R-:W-:Y:S05]  /*2e9d0*/  @!P5 BRA `(.L_x_12015) ;  /* 0xfffffffc00f0d947 */ /* 0x002fea000383ffff */
[----:B------:R-:W-:Y:S05]  /*2e9e0*/  BRA `(.L_x_12360) ;  /* 0xfffffd6000947947 */ /* 0x000fea000383ffff */
.L_x_12016:
        /* <DEDUP_REMOVED lines=8> */
.L_x_12362:
[----:B------:R-:W-:Y:S05]  /*2ea70*/  BSYNC B1 ;  /* 0x0000000000017941 */ /* 0x000fea0003800000 */
.L_x_12361:
        /* <DEDUP_REMOVED lines=8> */
.L_x_12363:
[----:B------:R-:W-:Y:S05]  /*2eb00*/  BRA `(.L_x_12364) ;  /* 0xfffffd6000607947 */ /* 0x000fea000383ffff */
.L_x_12021:
[----:B------:R-:W-:Y:S01]  /*2eb10*/  BSSY B1, `(.L_x_12365) ;  /* 0x0000008000017945 */ /* 0x000fe20003800000 */
[----:B----4-:R-:W-:Y:S02]  /*2eb20*/  IMAD.MOV.U32 R13, RZ, RZ, R59 ;  /* 0x000000ffff0d7224 */ /* 0x010fe400078e003b */
[----:B------:R-:W-:Y:S02]  /*2eb30*/  IMAD.MOV.U32 R12, RZ, RZ, 0x1 ;  /* 0x00000001ff0c7424 */ /* 0x000fe400078e00ff */
[----:B------:R-:W-:Y:S02]  /*2eb40*/  IMAD.MOV.U32 R11, RZ, RZ, 0x1c1f ;  /* 0x00001c1fff0b7424 */ /* 0x000fe400078e00ff */
[----:B------:R-:W-:-:S07]  /*2eb50*/  IMAD.MOV.U32 R15, RZ, RZ, -0x1 ;  /* 0xffffffffff0f7424 */ /* 0x000fce00078e00ff */
[----:B012---:R-:W-:Y:S05]  /*2eb60*/  WARPSYNC.COLLECTIVE R15, `(.L_x_12366) ;  /* 0x000000000f087348 */ /* 0x007fea0003c00000 */
[----:B------:R3:W4:Y:S02]  /*2eb70*/  SHFL.IDX P6, R14, R13, R12, R11 ;  /* 0x0000000c0d0e7389 */ /* 0x00072400000c000b */
[----:B01234-:R-:W-:Y:S01]  /*2eb80*/  ENDCOLLECTIVE ;  /* 0x000000000000791b */ /* 0x01ffe20003800000 */
.L_x_12366:
[----:B------:R-:W-:Y:S05]  /*2eb90*/  BSYNC B1 ;  /* 0x0000000000017941 */ /* 0x000fea0003800000 */
.L_x_12365:
        /* <DEDUP_REMOVED lines=8> */
.L_x_12367:
[----:B------:R-:W-:Y:S05]  /*2ec20*/  BRA `(.L_x_12368) ;  /* 0xfffffd6800207947 */ /* 0x000fea000383ffff */
.L_x_12026:
[----:B0-----:R0:W1:Y:S02]  /*2ec30*/  SYNCS.PHASECHK.TRANS64.TRYWAIT P0, [R54+URZ+0x22890], R55 ;  /* 0x02289037360075a7 */ /* 0x001064000800017f */
[----:B-1----:R-:W-:Y:S05]  /*2ec40*/  @!P0 NANOSLEEP.SYNCS 0x989680 ;  /* 0x009896800000895d */ /* 0x002fea0003900000 */
[----:B------:R-:W1:Y:S02]  /*2ec50*/  @!P0 SYNCS.PHASECHK.TRANS64 P0, [R54+URZ+0x22890], R55 ;  /* 0x02289037360085a7 */ /* 0x000e64000800007f */
[----:B-1----:R-:W-:Y:S05]  /*2ec60*/  @!P0 BRA `(.L_x_12026) ;  /* 0xfffffffc00f08947 */ /* 0x002fea000383ffff */
[----:B------:R-:W-:Y:S05]  /*2ec70*/  BRA `(.L_x_12369) ;  /* 0xfffffd7000207947 */ /* 0x000fea000383ffff */
.L_x_12027:
        /* <DEDUP_REMOVED lines=8> */
.L_x_12371:
[----:B------:R-:W-:Y:S05]  /*2ed00*/  BSYNC B1 ;  /* 0x0000000000017941 */ /* 0x000fea0003800000 */
.L_x_12370:
        /* <DEDUP_REMOVED lines=8> */
.L_x_12372:
[----:B------:R-:W-:Y:S05]  /*2ed90*/  BRA `(.L_x_12373) ;  /* 0xfffffd7000407947 */ /* 0x000fea000383ffff */
.L_x_12030:
[----:B------:R-:W-:Y:S01]  /*2eda0*/  BSSY B1, `(.L_x_12374) ;  /* 0x0000008000017945 */ /* 0x000fe20003800000 */
[----:B------:R-:W-:Y:S02]  /*2edb0*/  IMAD.MOV.U32 R13, RZ, RZ, R32 ;  /* 0x000000ffff0d7224 */ /* 0x000fe400078e0020 */
[----:B------:R-:W-:Y:S02]  /*2edc0*/  IMAD.MOV.U32 R12, RZ, RZ, 0x1 ;  /* 0x00000001ff0c7424 */ /* 0x000fe400078e00ff */
[----:B------:R-:W-:Y:S02]  /*2edd0*/  IMAD.MOV.U32 R11, RZ, RZ, 0x1c1f ;  /* 0x00001c1fff0b7424 */ /* 0x000fe400078e00ff */
[----:B------:R-:W-:-:S07]  /*2ede0*/  IMAD.MOV.U32 R15, RZ, RZ, -0x1 ;  /* 0xffffffffff0f7424 */ /* 0x000fce00078e00ff */
[----:B01234-:R-:W-:Y:S05]  /*2edf0*/  WARPSYNC.COLLECTIVE R15, `(.L_x_12375) ;  /* 0x000000000f087348 */ /* 0x01ffea0003c00000 */
[----:B---3--:R3:W0:Y:S02]  /*2ee00*/  SHFL.IDX P6, R14, R13, R12, R11 ;  /* 0x0000000c0d0e7389 */ /* 0x00862400000c000b */
[----:B01234-:R-:W-:Y:S01]  /*2ee10*/  ENDCOLLECTIVE ;  /* 0x000000000000791b */ /* 0x01ffe20003800000 */
.L_x_12375:
[----:B------:R-:W-:Y:S05]  /*2ee20*/  BSYNC B1 ;  /* 0x0000000000017941 */ /* 0x000fea0003800000 */
.L_x_12374:
        /* <DEDUP_REMOVED lines=8> */
.L_x_12376:
[----:B------:R-:W-:Y:S05]  /*2eeb0*/  BRA `(.L_x_12377) ;  /* 0xfffffd7000407947 */ /* 0x000fea000383ffff */
.L_x_12034:
[----:B-1----:R1:W2:Y:S02]  /*2eec0*/  SYNCS.PHASECHK.TRANS64.TRYWAIT P3, [R54+URZ+0x228b0], R55 ;  /* 0x0228b037360075a7 */ /* 0x0022a4000806017f */
[----:B--2---:R-:W-:Y:S05]  /*2eed0*/  @!P3 NANOSLEEP.SYNCS 0x989680 ;  /* 0x009896800000b95d */ /* 0x004fea0003900000 */
[----:B------:R-:W2:Y:S02]  /*2eee0*/  @!P3 SYNCS.PHASECHK.TRANS64 P3, [R54+URZ+0x228b0], R55 ;  /* 0x0228b0373600b5a7 */ /* 0x000ea4000806007f */
[----:B--2---:R-:W-:Y:S05]  /*2eef0*/  @!P3 BRA `(.L_x_12034) ;  /* 0xfffffffc00f0b947 */ /* 0x004fea000383ffff */
[----:B------:R-:W-:Y:S05]  /*2ef00*/  BRA `(.L_x_12378) ;  /* 0xfffffd7000c07947 */ /* 0x000fea000383ffff */
.L_x_12052:
[----:B------:R-:W0:Y:S01]  /*2ef10*/  S2R R0, SR_TID.X ;  /* 0x0000000000007919 */ /* 0x000e220000002100 */
[----:B------:R-:W-:Y:S01]  /*2ef20*/  BSSY B0, `(.L_x_12379) ;  /* 0x000000d000007945 */ /* 0x000fe20003800000 */
[----:B------:R-:W-:Y:S02]  /*2ef30*/  IMAD.MOV.U32 R12, RZ, RZ, RZ ;  /* 0x000000ffff0c7224 */ /* 0x000fe400078e00ff */
[----:B------:R-:W-:Y:S02]  /*2ef40*/  IMAD.MOV.U32 R11, RZ, RZ, 0x1f ;  /* 0x0000001fff0b7424 */ /* 0x000fe400078e00ff */
[----:B------:R-:W-:Y:S02]  /*2ef50*/  IMAD.MOV.U32 R15, RZ, RZ, -0x1 ;  /* 0xffffffffff0f7424 */ /* 0x000fe400078e00ff */
[C---:B0-----:R-:W-:Y:S02]  /*2ef60*/  VIADD R3, R0.reuse, 0xffffff80 ;  /* 0xffffff8000037836 */ /* 0x041fe40000000000 */
[----:B------:R-:W-:-:S05]  /*2ef70*/  VIADD R0, R0, 0xffffff80 ;  /* 0xffffff8000007836 */ /* 0x000fca0000000000 */
[----:B------:R-:W-:-:S04]  /*2ef80*/  SHF.R.S32.HI R0, RZ, 0x1f, R0 ;  /* 0x0000001fff007819 */ /* 0x000fc80000011400 */
[----:B------:R-:W-:-:S04]  /*2ef90*/  LEA.HI R0, R0, R3, RZ, 0x7 ;  /* 0x0000000300007211 */ /* 0x000fc800078f38ff */
[----:B------:R-:W-:-:S05]  /*2efa0*/  SHF.R.S32.HI R0, RZ, 0x7, R0 ;  /* 0x00000007ff007819 */ /* 0x000fca0000011400 */
[----:B------:R-:W-:-:S07]  /*2efb0*/  IMAD.MOV.U32 R13, RZ, RZ, R0 ;  /* 0x000000ffff0d7224 */ /* 0x000fce00078e0000 */
[----:B--2--5:R-:W-:Y:S05]  /*2efc0*/  WARPSYNC.COLLECTIVE R15, `(.L_x_12380) ;  /* 0x000000000f087348 */ /* 0x024fea0003c00000 */
[----:B------:R0:W1:Y:S02]  /*2efd0*/  SHFL.IDX P6, R14, R13, R12, R11 ;  /* 0x0000000c0d0e7389 */ /* 0x00006400000c000b */
[----:B012--5:R-:W-:Y:S01]  /*2efe0*/  ENDCOLLECTIVE ;  /* 0x000000000000791b */ /* 0x027fe20003800000 */
.L_x_12380:
[----:B------:R-:W-:Y:S05]  /*2eff0*/  BSYNC B0 ;  /* 0x0000000000007941 */ /* 0x000fea0003800000 */
.L_x_12379:
[----:B------:R-:W-:Y:S05]  /*2f000*/  BRA `(.L_x_12381) ;  /* 0xfffffd8800b07947 */ /* 0x000fea000383ffff */
.L_x_12064:
        /* <DEDUP_REMOVED lines=8> */
.L_x_12383:
[----:B------:R-:W-:Y:S05]  /*2f090*/  BSYNC B1 ;  /* 0x0000000000017941 */ /* 0x000fea0003800000 */
.L_x_12382:
        /* <DEDUP_REMOVED lines=8> */
.L_x_12384:
[----:B------:R-:W-:Y:S02]  /*2f120*/  IMAD.MOV.U32 R13, RZ, RZ, R57 ;  /* 0x000000ffff0d7224 */ /* 0x000fe400078e0039 */
[----:B------:R-:W-:-:S07]  /*2f130*/  IMAD.MOV.U32 R6, RZ, RZ, R14 ;  /* 0x000000ffff067224 */ /* 0x000fce00078e000e */
[----:B------:R-:W-:Y:S05]  /*2f140*/  WARPSYNC.COLLECTIVE R15, `(.L_x_12385) ;  /* 0x000000000f087348 */ /* 0x000fea0003c00000 */
[----:B------:R0:W1:Y:S02]  /*2f150*/  SHFL.IDX P6, R14, R13, R12, R11 ;  /* 0x0000000c0d0e7389 */ /* 0x00006400000c000b */
[----:B01----:R-:W-:Y:S01]  /*2f160*/  ENDCOLLECTIVE ;  /* 0x000000000000791b */ /* 0x003fe20003800000 */
.L_x_12385:
[----:B------:R-:W-:Y:S02]  /*2f170*/  IMAD.MOV.U32 R13, RZ, RZ, R56 ;  /* 0x000000ffff0d7224 */ /* 0x000fe400078e0038 */
[----:B------:R-:W-:-:S07]  /*2f180*/  IMAD.MOV.U32 R7, RZ, RZ, R14 ;  /* 0x000000ffff077224 */ /* 0x000fce00078e000e */
[----:B------:R-:W-:Y:S05]  /*2f190*/  WARPSYNC.COLLECTIVE R15, `(.L_x_12386) ;  /* 0x000000000f087348 */ /* 0x000fea0003c00000 */
[----:B------:R0:W1:Y:S02]  /*2f1a0*/  SHFL.IDX P6, R14, R13, R12, R11 ;  /* 0x0000000c0d0e7389 */ /* 0x00006400000c000b */
[----:B01----:R-:W-:Y:S01]  /*2f1b0*/  ENDCOLLECTIVE ;  /* 0x000000000000791b */ /* 0x003fe20003800000 */
.L_x_12386:
[----:B------:R-:W-:Y:S01]  /*2f1c0*/  IMAD.MOV.U32 R8, RZ, RZ, R14 ;  /* 0x000000ffff087224 */ /* 0x000fe200078e000e */
[----:B------:R-:W-:Y:S06]  /*2f1d0*/  BRA `(.L_x_12387) ;  /* 0xfffffd9400307947 */ /* 0x000fec000383ffff */
.L_x_12067:
[----:B------:R-:W-:Y:S01]  /*2f1e0*/  BSSY B1, `(.L_x_12388) ;  /* 0x0000008000017945 */ /* 0x000fe20003800000 */
[----:B------:R-:W-:Y:S02]  /*2f1f0*/  IMAD.MOV.U32 R13, RZ, RZ, R44 ;  /* 0x000000ffff0d7224 */ /* 0x000fe400078e002c */
[----:B------:R-:W-:Y:S02]  /*2f200*/  IMAD.MOV.U32 R12, RZ, RZ, 0x1 ;  /* 0x00000001ff0c7424 */ /* 0x000fe400078e00ff */
[----:B------:R-:W-:Y:S02]  /*2f210*/  IMAD.MOV.U32 R11, RZ, RZ, 0x1c1f ;  /* 0x00001c1fff0b7424 */ /* 0x000fe400078e00ff */
[----:B------:R-:W-:-:S07]  /*2f220*/  IMAD.MOV.U32 R15, RZ, RZ, -0x1 ;  /* 0xffffffffff0f7424 */ /* 0x000fce00078e00ff */
[----:B0--3--:R-:W-:Y:S05]  /*2f230*/  WARPSYNC.COLLECTIVE R15, `(.L_x_12389) ;  /* 0x000000000f087348 */ /* 0x009fea0003c00000 */
[----:B------:R1:W2:Y:S02]  /*2f240*/  SHFL.IDX P6, R14, R13, R12, R11 ;  /* 0x0000000c0d0e7389 */ /* 0x0002a400000c000b */
[----:B0123--:R-:W-:Y:S01]  /*2f250*/  ENDCOLLECTIVE ;  /* 0x000000000000791b */ /* 0x00ffe20003800000 */
.L_x_12389:
[----:B------:R-:W-:Y:S05]  /*2f260*/  BSYNC B1 ;  /* 0x0000000000017941 */ /* 0x000fea0003800000 */
.L_x_12388:
        /* <DEDUP_REMOVED lines=8> */
.L_x_12390:
[----:B------:R-:W-:Y:S02]  /*2f2f0*/  IMAD.MOV.U32 R13, RZ, RZ, R57 ;  /* 0x000000ffff0d7224 */ /* 0x000fe400078e0039 */
[----:B------:R-:W-:-:S07]  /*2f300*/  IMAD.MOV.U32 R6, RZ, RZ, R14 ;  /* 0x000000ffff067224 */ /* 0x000fce00078e000e */
[----:B------:R-:W-:Y:S05]  /*2f310*/  WARPSYNC.COLLECTIVE R15, `(.L_x_12391) ;  /* 0x000000000f087348 */ /* 0x000fea0003c00000 */
[----:B------:R0:W1:Y:S02]  /*2f320*/  SHFL.IDX P6, R14, R13, R12, R11 ;  /* 0x0000000c0d0e7389 */ /* 0x00006400000c000b */
[----:B01----:R-:W-:Y:S01]  /*2f330*/  ENDCOLLECTIVE ;  /* 0x000000000000791b */ /* 0x003fe20003800000 */
.L_x_12391:
[----:B------:R-:W-:Y:S02]  /*2f340*/  IMAD.MOV.U32 R13, RZ, RZ, R56 ;  /* 0x000000ffff0d7224 */ /* 0x000fe400078e0038 */
[----:B------:R-:W-:-:S07]  /*2f350*/  IMAD.MOV.U32 R7, RZ, RZ, R14 ;  /* 0x000000ffff077224 */ /* 0x000fce00078e000e */
[----:B------:R-:W-:Y:S05]  /*2f360*/  WARPSYNC.COLLECTIVE R15, `(.L_x_12392) ;  /* 0x000000000f087348 */ /* 0x000fea0003c00000 */
[----:B------:R0:W1:Y:S02]  /*2f370*/  SHFL.IDX P6, R14, R13, R12, R11 ;  /* 0x0000000c0d0e7389 */ /* 0x00006400000c000b */
[----:B01----:R-:W-:Y:S01]  /*2f380*/  ENDCOLLECTIVE ;  /* 0x000000000000791b */ /* 0x003fe20003800000 */
.L_x_12392:
[----:B------:R-:W-:Y:S01]  /*2f390*/  IMAD.MOV.U32 R28, RZ, RZ, R14 ;  /* 0x000000ffff1c7224 */ /* 0x000fe200078e000e */
[----:B------:R-:W-:Y:S06]  /*2f3a0*/  BRA `(.L_x_12393) ;  /* 0xfffffd9400987947 */ /* 0x000fec000383ffff */
.L_x_12071:
[----:B-1----:R1:W2:Y:S02]  /*2f3b0*/  SYNCS.PHASECHK.TRANS64.TRYWAIT P0, [R2+URZ+0x22800], R3 ;  /* 0x02280003020075a7 */ /* 0x0022a4000800017f */
[----:B--2---:R-:W-:Y:S05]  /*2f3c0*/  @!P0 NANOSLEEP.SYNCS 0x989680 ;  /* 0x009896800000895d */ /* 0x004fea0003900000 */
[----:B------:R-:W2:Y:S02]  /*2f3d0*/  @!P0 SYNCS.PHASECHK.TRANS64 P0, [R2+URZ+0x22800], R3 ;  /* 0x02280003020085a7 */ /* 0x000ea4000800007f */
[----:B--2---:R-:W-:Y:S05]  /*2f3e0*/  @!P0 BRA `(.L_x_12071) ;  /* 0xfffffffc00f08947 */ /* 0x004fea000383ffff */
[----:B------:R-:W-:Y:S05]  /*2f3f0*/  BRA `(.L_x_12394) ;  /* 0xfffffd9800247947 */ /* 0x000fea000383ffff */
.L_x_12079:
        /* <DEDUP_REMOVED lines=9> */
.L_x_12396:
[----:B------:R-:W-:Y:S05]  /*2f490*/  BSYNC B1 ;  /* 0x0000000000017941 */ /* 0x000fea0003800000 */
.L_x_12395:
        /* <DEDUP_REMOVED lines=10> */
.L_x_12397:
        /* <DEDUP_REMOVED lines=8> */
.L_x_12398:
[----:B------:R-:W-:-:S05]  /*2f5c0*/  @!P1 IADD3 R8, P2, R4, R7, RZ ;  /* 0x0000000704089210 */ /* 0x000fca0007f5e0ff */
[----:B------:R-:W-:Y:S02]  /*2f5d0*/  @!P1 IMAD.X R9, R3, 0x1, R6, P2 ;  /* 0x0000000103099824 */ /* 0x000fe400010e0606 */
[----:B------:R-:W-:Y:S02]  /*2f5e0*/  IMAD.MOV.U32 R13, RZ, RZ, R60 ;  /* 0x000000ffff0d7224 */ /* 0x000fe400078e003c */
[----:B------:R-:W-:-:S07]  /*2f5f0*/  IMAD.MOV.U32 R5, RZ, RZ, R14 ;  /* 0x000000ffff057224 */ /* 0x000fce00078e000e */
[----:B------:R-:W-:Y:S05]  /*2f600*/  WARPSYNC.COLLECTIVE R15, `(.L_x_12399) ;  /* 0x000000000f087348 */ /* 0x000fea0003c00000 */
[----:B------:R0:W1:Y:S02]  /*2f610*/  SHFL.IDX P6, R14, R13, R12, R11 ;  /* 0x0000000c0d0e7389 */ /* 0x00006400000c000b */
[----:B01----:R-:W-:Y:S01]  /*2f620*/  ENDCOLLECTIVE ;  /* 0x000000000000791b */ /* 0x003fe20003800000 */
.L_x_12399:
[----:B------:R-:W2:Y:S01]  /*2f630*/  @!P1 LD.E.128 R8, desc[UR42][R8.64] ;  /* 0x0000002a08089980 */ /* 0x000ea2000c101d00 */
[----:B------:R-:W-:-:S05]  /*2f640*/  @!P1 IADD3 R4, P2, R14, R7, RZ ;  /* 0x000000070e049210 */ /* 0x000fca0007f5e0ff */
[----:B------:R-:W-:-:S06]  /*2f650*/  @!P1 IMAD.X R5, R5, 0x1, R6, P2 ;  /* 0x0000000105059824 */ /* 0x000fcc00010e0606 */
[----:B------:R-:W5:Y:S01]  /*2f660*/  @!P1 LD.E.128 R4, desc[UR42][R4.64] ;  /* 0x0000002a04049980 */ /* 0x000f62000c101d00 */
[----:B------:R-:W-:Y:S01]  /*2f670*/  CS2R R20, SRZ ;  /* 0x0000000000147805 */ /* 0x000fe2000001ff00 */
[----:B------:R-:W-:Y:S01]  /*2f680*/  IMAD.MOV.U32 R13, RZ, RZ, R27 ;  /* 0x000000ffff0d7224 */ /* 0x000fe200078e001b */
[----:B------:R-:W-:Y:S01]  /*2f690*/  CS2R R52, SRZ ;  /* 0x0000000000347805 */ /* 0x000fe2000001ff00 */
[----:B------:R-:W-:Y:S01]  /*2f6a0*/  IMAD.MOV.U32 R12, RZ, RZ, 0x1 ;  /* 0x00000001ff0c7424 */ /* 0x000fe200078e00ff */
[----:B------:R-:W-:Y:S02]  /*2f6b0*/  CS2R R58, SRZ ;  /* 0x00000000003a7805 */ /* 0x000fe4000001ff00 */
[----:B------:R-:W-:Y:S01]  /*2f6c0*/  CS2R R56, SRZ ;  /* 0x0000000000387805 */ /* 0x000fe2000001ff00 */
[----:B--2---:R-:W-:Y:S02]  /*2f6d0*/  @!P1 IMAD.MOV.U32 R21, RZ, RZ, R11 ;  /* 0x000000ffff159224 */ /* 0x004fe400078e000b */
[----:B------:R-:W-:-:S02]  /*2f6e0*/  IMAD.MOV.U32 R11, RZ, RZ, 0x1c1f ;  /* 0x00001c1fff0b7424 */ /* 0x000fc400078e00ff */
[----:B------:R-:W-:Y:S02]  /*2f6f0*/  @!P1 IMAD.MOV.U32 R20, RZ, RZ, R10 ;  /* 0x000000ffff149224 */ /* 0x000fe400078e000a */
[----:B------:R-:W-:-:S07]  /*2f700*/  @!P1 IMAD.MOV.U32 R53, RZ, RZ, R9 ;  /* 0x000000ffff359224 */ /* 0x000fce00078e0009 */
[----:B-----5:R-:W-:Y:S05]  /*2f710*/  WARPSYNC.COLLECTIVE R15, `(.L_x_12400) ;  /* 0x000000000f087348 */ /* 0x020fea0003c00000 */
[----:B------:R0:W1:Y:S02]  /*2f720*/  SHFL.IDX P6, R14, R13, R12, R11 ;  /* 0x0000000c0d0e7389 */ /* 0x00006400000c000b */
[----:B01---5:R-:W-:Y:S01]  /*2f730*/  ENDCOLLECTIVE ;  /* 0x000000000000791b */ /* 0x023fe20003800000 */
.L_x_12400:
[----:B------:R-:W-:Y:S02]  /*2f740*/  IMAD.MOV.U32 R3, RZ, RZ, R20 ;  /* 0x000000ffff037224 */ /* 0x000fe400078e0014 */
[----:B------:R-:W-:Y:S02]  /*2f750*/  @!P1 IMAD.MOV.U32 R52, RZ, RZ, R8 ;  /* 0x000000ffff349224 */ /* 0x000fe400078e0008 */
[----:B------:R-:W-:Y:S01]  /*2f760*/  IMAD.MOV.U32 R9, RZ, RZ, R53 ;  /* 0x000000ffff097224 */ /* 0x000fe200078e0035 */
[----:B------:R-:W-:Y:S01]  /*2f770*/  PRMT R28, R28, 0x5410, R3 ;  /* 0x000054101c1c7816 */ /* 0x000fe20000000003 */
[----:B------:R-:W-:Y:S02]  /*2f780*/  IMAD.MOV.U32 R10, RZ, RZ, R21 ;  /* 0x000000ffff0a7224 */ /* 0x000fe400078e0015 */
[----:B------:R-:W-:-:S03]  /*2f790*/  IMAD.MOV.U32 R8, RZ, RZ, R52 ;  /* 0x000000ffff087224 */ /* 0x000fc600078e0034 */
[----:B------:R-:W-:Y:S01]  /*2f7a0*/  PRMT R71, R10, 0x7610, R71 ;  /* 0x000076100a477816 */ /* 0x000fe20000000047 */
[--C-:B------:R-:W-:Y:S01]  /*2f7b0*/  IMAD.MOV.U32 R13, RZ, RZ, R44.reuse ;  /* 0x000000ffff0d7224 */ /* 0x100fe200078e002c */
[----:B------:R-:W-:Y:S01]  /*2f7c0*/  PRMT R44, R9, 0x7610, R44 ;  /* 0x00007610092c7816 */ /* 0x000fe2000000002c */
[----:B------:R-:W-:Y:S01]  /*2f7d0*/  @!P1 IMAD.MOV.U32 R58, RZ, RZ, R4 ;  /* 0x000000ffff3a9224 */ /* 0x000fe200078e0004 */
[----:B------:R-:W-:Y:S01]  /*2f7e0*/  PRMT R28, R8, 0x7610, R28 ;  /* 0x00007610081c7816 */ /* 0x000fe2000000001c */
[----:B------:R-:W-:Y:S02]  /*2f7f0*/  @!P1 IMAD.MOV.U32 R59, RZ, RZ, R5 ;  /* 0x000000ffff3b9224 */ /* 0x000fe400078e0005 */
[----:B------:R-:W-:Y:S02]  /*2f800*/  @!P1 IMAD.MOV.U32 R56, RZ, RZ, R6 ;  /* 0x000000ffff389224 */ /* 0x000fe400078e0006 */
[----:B------:R-:W-:Y:S02]  /*2f810*/  @!P1 IMAD.MOV.U32 R57, RZ, RZ, R7 ;  /* 0x000000ffff399224 */ /* 0x000fe400078e0007 */
[----:B------:R-:W-:-:S07]  /*2f820*/  IMAD.MOV.U32 R3, RZ, RZ, R14 ;  /* 0x000000ffff037224 */ /* 0x000fce00078e000e */
[----:B------:R-:W-:Y:S05]  /*2f830*/  WARPSYNC.COLLECTIVE R15, `(.L_x_12401) ;  /* 0x000000000f087348 */ /* 0x000fea0003c00000 */
[----:B------:R0:W1:Y:S02]  /*2f840*/  SHFL.IDX P6, R14, R13, R12, R11 ;  /* 0x0000000c0d0e7389 */ /* 0x00006400000c000b */
[----:B01----:R-:W-:Y:S01]  /*2f850*/  ENDCOLLECTIVE ;  /* 0x000000000000791b */ /* 0x003fe20003800000 */
.L_x_12401:
[----:B------:R-:W-:Y:S02]  /*2f860*/  IMAD.MOV.U32 R6, RZ, RZ, R58 ;  /* 0x000000ffff067224 */ /* 0x000fe400078e003a */
[----:B------:R-:W-:Y:S02]  /*2f870*/  IMAD.MOV.U32 R7, RZ, RZ, R59 ;  /* 0x000000ffff077224 */ /* 0x000fe400078e003b */
[----:B------:R-:W-:Y:S02]  /*2f880*/  IMAD.MOV.U32 R4, RZ, RZ, R56 ;  /* 0x000000ffff047224 */ /* 0x000fe400078e0038 */
[----:B------:R-:W-:Y:S01]  /*2f890*/  IMAD.MOV.U32 R5, RZ, RZ, R57 ;  /* 0x000000ffff057224 */ /* 0x000fe200078e0039 */
[----:B------:R-:W-:Y:S02]  /*2f8a0*/  PRMT R65, R65, 0x5410, R7 ;  /* 0x0000541041417816 */ /* 0x000fe40000000007 */
[----:B------:R-:W-:Y:S02]  /*2f8b0*/  PRMT R44, R44, 0x5410, R4 ;  /* 0x000054102c2c7816 */ /* 0x000fe40000000004 */
[----:B------:R-:W-:Y:S01]  /*2f8c0*/  PRMT R75, R5, 0x7610, R75 ;  /* 0x00007610054b7816 */ /* 0x000fe2000000004b */
[----:B------:R-:W-:-:S02]  /*2f8d0*/  IMAD.MOV.U32 R13, RZ, RZ, R25 ;  /* 0x000000ffff0d7224 */ /* 0x000fc400078e0019 */
[----:B------:R-:W-:-:S07]  /*2f8e0*/  IMAD.MOV.U32 R24, RZ, RZ, R14 ;  /* 0x000000ffff187224 */ /* 0x000fce00078e000e */
[----:B------:R-:W-:Y:S05]  /*2f8f0*/  WARPSYNC.COLLECTIVE R15, `(.L_x_12402) ;  /* 0x000000000f087348 */ /* 0x000fea0003c00000 */
[----:B------:R0:W1:Y:S02]  /*2f900*/  SHFL.IDX P6, R14, R13, R12, R11 ;  /* 0x0000000c0d0e7389 */ /* 0x00006400000c000b */
[----:B01----:R-:W-:Y:S01]  /*2f910*/  ENDCOLLECTIVE ;  /* 0x000000000000791b */ /* 0x003fe20003800000 */
.L_x_12402:
[----:B------:R-:W-:Y:S01]  /*2f920*/  IMAD.MOV.U32 R13, RZ, RZ, R60 ;  /* 0x000000ffff0d7224 */ /* 0x000fe200078e003c */
[----:B------:R-:W-:Y:S02]  /*2f930*/  PRMT R60, R60, 0x5410, R6 ;  /* 0x000054103c3c7816 */ /* 0x000fe40000000006 */
[----:B------:R-:W-:Y:S01]  /*2f940*/  CS2R R6, SRZ ;  /* 0x0000000000067805 */ /* 0x000fe2000001ff00 */
[----:B------:R-:W-:-:S07]  /*2f950*/  IMAD.MOV.U32 R25, RZ, RZ, R14 ;  /* 0x000000ffff197224 */ /* 0x000fce00078e000e */
[----:B------:R-:W-:Y:S05]  /*2f960*/  WARPSYNC.COLLECTIVE R15, `(.L_x_12403) ;  /* 0x000000000f087348 */ /* 0x000fea0003c00000 */
[----:B------:R0:W1:Y:S02]  /*2f970*/  SHFL.IDX P6, R14, R13, R12, R11 ;  /* 0x0000000c0d0e7389 */ /* 0x00006400000c000b */
[----:B01----:R-:W-:Y:S01]  /*2f980*/  ENDCOLLECTIVE ;  /* 0x000000000000791b */ /* 0x003fe20003800000 */
.L_x_12403:
[----:B------:R-:W-:Y:S05]  /*2f990*/  BRA `(.L_x_12404) ;  /* 0xfffffda400a87947 */ /* 0x000fea000383ffff */
.L_x_12083:
[----:B0-----:R0:W1:Y:S02]  /*2f9a0*/  SYNCS.PHASECHK.TRANS64.TRYWAIT P1, [R2+URZ+0x22800], R3 ;  /* 0x02280003020075a7 */ /* 0x001064000802017f */
[----:B-1----:R-:W-:Y:S05]  /*2f9b0*/  @!P1 NANOSLEEP.SYNCS 0x989680 ;  /* 0x009896800000995d */ /* 0x002fea0003900000 */
[----:B------:R-:W1:Y:S02]  /*2f9c0*/  @!P1 SYNCS.PHASECHK.TRANS64 P1, [R2+URZ+0x22800], R3 ;  /* 0x02280003020095a7 */ /* 0x000e64000802007f */
[----:B-1----:R-:W-:Y:S05]  /*2f9d0*/  @!P1 BRA `(.L_x_12083) ;  /* 0xfffffffc00f09947 */ /* 0x002fea000383ffff */
[----:B------:R-:W-:Y:S05]  /*2f9e0*/  BRA `(.L_x_12405) ;  /* 0xfffffda800047947 */ /* 0x000fea000383ffff */
.L_x_12097:
[----:B0-----:R0:W1:Y:S02]  /*2f9f0*/  SYNCS.PHASECHK.TRANS64.TRYWAIT P0, [R2+URZ], R9 ;  /* 0x00000009020075a7 */ /* 0x001064000800017f */
[----:B-1----:R-:W-:Y:S05]  /*2fa00*/  @!P0 NANOSLEEP.SYNCS 0x989680 ;  /* 0x009896800000895d */ /* 0x002fea0003900000 */
[----:B------:R-:W1:Y:S02]  /*2fa10*/  @!P0 SYNCS.PHASECHK.TRANS64 P0, [R2+URZ], R9 ;  /* 0x00000009020085a7 */ /* 0x000e64000800007f */
[----:B-1----:R-:W-:Y:S05]  /*2fa20*/  @!P0 BRA `(.L_x_12097) ;  /* 0xfffffffc00f08947 */ /* 0x002fea000383ffff */
[----:B------:R-:W-:Y:S05]  /*2fa30*/  BRA `(.L_x_12096) ;  /* 0xfffffdbc00f07947 */ /* 0x000fea000383ffff */
.L_x_12116:
[----:B-1----:R1:W2:Y:S02]  /*2fa40*/  SYNCS.PHASECHK.TRANS64.TRYWAIT P0, [R20+URZ], R21 ;  /* 0x00000015140075a7 */ /* 0x0022a4000800017f */
[----:B--2---:R-:W-:Y:S05]  /*2fa50*/  @!P0 NANOSLEEP.SYNCS 0x989680 ;  /* 0x009896800000895d */ /* 0x004fea0003900000 */
[----:B------:R-:W2:Y:S02]  /*2fa60*/  @!P0 SYNCS.PHASECHK.TRANS64 P0, [R20+URZ], R21 ;  /* 0x00000015140085a7 */ /* 0x000ea4000800007f */
[----:B--2---:R-:W-:Y:S05]  /*2fa70*/  @!P0 BRA `(.L_x_12116) ;  /* 0xfffffffc00f08947 */ /* 0x004fea000383ffff */
[----:B------:R-:W-:Y:S05]  /*2fa80*/  BRA `(.L_x_12115) ;  /* 0xfffffdfc006c7947 */ /* 0x000fea000383ffff */
.L_x_12131:
[----:B0-----:R0:W1:Y:S02]  /*2fa90*/  SYNCS.PHASECHK.TRANS64.TRYWAIT P0, [R3+URZ], R6 ;  /* 0x00000006030075a7 */ /* 0x001064000800017f */
[----:B-1----:R-:W-:Y:S05]  /*2faa0*/  @!P0 NANOSLEEP.SYNCS 0x989680 ;  /* 0x009896800000895d */ /* 0x002fea0003900000 */
[----:B------:R-:W1:Y:S02]  /*2fab0*/  @!P0 SYNCS.PHASECHK.TRANS64 P0, [R3+URZ], R6 ;  /* 0x00000006030085a7 */ /* 0x000e64000800007f */
[----:B-1----:R-:W-:Y:S05]  /*2fac0*/  @!P0 BRA `(.L_x_12131) ;  /* 0xfffffffc00f08947 */ /* 0x002fea000383ffff */
[----:B------:R-:W-:Y:S05]  /*2fad0*/  BRA `(.L_x_12130) ;  /* 0xfffffe34006c7947 */ /* 0x000fea000383ffff */
.L_x_12140:
[----:B-1----:R1:W2:Y:S02]  /*2fae0*/  SYNCS.PHASECHK.TRANS64.TRYWAIT P0, [R4+URZ], R5 ;  /* 0x00000005040075a7 */ /* 0x0022a4000800017f */
[----:B--2---:R-:W-:Y:S05]  /*2faf0*/  @!P0 NANOSLEEP.SYNCS 0x989680 ;  /* 0x009896800000895d */ /* 0x004fea0003900000 */
[----:B------:R-:W2:Y:S02]  /*2fb00*/  @!P0 SYNCS.PHASECHK.TRANS64 P0, [R4+URZ], R5 ;  /* 0x00000005040085a7 */ /* 0x000ea4000800007f */
[----:B--2---:R-:W-:Y:S05]  /*2fb10*/  @!P0 BRA `(.L_x_12140) ;  /* 0xfffffffc00f08947 */ /* 0x004fea000383ffff */
[----:B------:R-:W-:Y:S05]  /*2fb20*/  BRA `(.L_x_12139) ;  /* 0xfffffe6000247947 */ /* 0x000fea000383ffff */
.L_x_12151:
[----:B0-----:R0:W1:Y:S02]  /*2fb30*/  SYNCS.PHASECHK.TRANS64.TRYWAIT P0, [R4+URZ], R7 ;  /* 0x00000007040075a7 */ /* 0x001064000800017f */
[----:B-1----:R-:W-:Y:S05]  /*2fb40*/  @!P0 NANOSLEEP.SYNCS 0x989680 ;  /* 0x009896800000895d */ /* 0x002fea0003900000 */
[----:B------:R-:W1:Y:S02]  /*2fb50*/  @!P0 SYNCS.PHASECHK.TRANS64 P0, [R4+URZ], R7 ;  /* 0x00000007040085a7 */ /* 0x000e64000800007f */
[----:B-1----:R-:W-:Y:S05]  /*2fb60*/  @!P0 BRA `(.L_x_12151) ;  /* 0xfffffffc00f08947 */ /* 0x002fea000383ffff */
[----:B------:R-:W-:Y:S05]  /*2fb70*/  BRA `(.L_x_12150) ;  /* 0xfffffe9400907947 */ /* 0x000fea000383ffff */
.L_x_12170:
[----:B-1----:R1:W2:Y:S02]  /*2fb80*/  SYNCS.PHASECHK.TRANS64.TRYWAIT P0, [R26+URZ], R27 ;  /* 0x0000001b1a0075a7 */ /* 0x0022a4000800017f */
[----:B--2---:R-:W-:Y:S05]  /*2fb90*/  @!P0 NANOSLEEP.SYNCS 0x989680 ;  /* 0x009896800000895d */ /* 0x004fea0003900000 */
[----:B------:R-:W2:Y:S02]  /*2fba0*/  @!P0 SYNCS.PHASECHK.TRANS64 P0, [R26+URZ], R27 ;  /* 0x0000001b1a0085a7 */ /* 0x000ea4000800007f */
[----:B--2---:R-:W-:Y:S05]  /*2fbb0*/  @!P0 BRA `(.L_x_12170) ;  /* 0xfffffffc00f08947 */ /* 0x004fea000383ffff */
[----:B------:R-:W-:Y:S05]  /*2fbc0*/  BRA `(.L_x_12169) ;  /* 0xfffffed4000c7947 */ /* 0x000fea000383ffff */
.L_x_12180:
[----:B------:R-:W-:Y:S02]  /*2fbd0*/  IMAD.MOV.U32 R13, RZ, RZ, R21 ;  /* 0x000000ffff0d7224 */ /* 0x000fe400078e0015 */
[----:B------:R-:W-:Y:S02]  /*2fbe0*/  IMAD.MOV.U32 R12, RZ, RZ, RZ ;  /* 0x000000ffff0c7224 */ /* 0x000fe400078e00ff */
[----:B------:R-:W-:Y:S02]  /*2fbf0*/  IMAD.MOV.U32 R11, RZ, RZ, 0x181f ;  /* 0x0000181fff0b7424 */ /* 0x000fe400078e00ff */
[----:B------:R-:W-:-:S07]  /*2fc00*/  IMAD.MOV.U32 R15, RZ, RZ, -0x1 ;  /* 0xffffffffff0f7424 */ /* 0x000fce00078e00ff */
[----:B-----5:R-:W-:Y:S05]  /*2fc10*/  WARPSYNC.COLLECTIVE R15, `(.L_x_12406) ;  /* 0x000000000f087348 */ /* 0x020fea0003c00000 */
[----:B------:R0:W1:Y:S02]  /*2fc20*/  SHFL.IDX P6, R14, R13, R12, R11 ;  /* 0x0000000c0d0e7389 */ /* 0x00006400000c000b */
[----:B01---5:R-:W-:Y:S01]  /*2fc30*/  ENDCOLLECTIVE ;  /* 0x000000000000791b */ /* 0x023fe20003800000 */
.L_x_12406:
[----:B------:R-:W-:Y:S02]  /*2fc40*/  IMAD.MOV.U32 R13, RZ, RZ, R20 ;  /* 0x000000ffff0d7224 */ /* 0x000fe400078e0014 */
[----:B------:R-:W-:-:S07]  /*2fc50*/  IMAD.MOV.U32 R3, RZ, RZ, R14 ;  /* 0x000000ffff037224 */ /* 0x000fce00078e000e */
[----:B------:R-:W-:Y:S05]  /*2fc60*/  WARPSYNC.COLLECTIVE R15, `(.L_x_12407) ;  /* 0x000000000f087348 */ /* 0x000fea0003c00000 */
[----:B------:R0:W1:Y:S02]  /*2fc70*/  SHFL.IDX P6, R14, R13, R12, R11 ;  /* 0x0000000c0d0e7389 */ /* 0x00006400000c000b */
[----:B01----:R-:W-:Y:S01]  /*2fc80*/  ENDCOLLECTIVE ;  /* 0x000000000000791b */ /* 0x003fe20003800000 */
.L_x_12407:
[----:B------:R-:W-:Y:S05]  /*2fc90*/  BRA `(.L_x_12408) ;  /* 0xffffff3400bc7947 */ /* 0x000fea000383ffff */
.L_x_12183:
        /* <DEDUP_REMOVED lines=8> */
.L_x_12410:
[----:B------:R-:W-:Y:S05]  /*2fd20*/  BSYNC B1 ;  /* 0x0000000000017941 */ /* 0x000fea0003800000 */
.L_x_12409:
        /* <DEDUP_REMOVED lines=8> */
.L_x_12411:
[----:B------:R-:W-:Y:S05]  /*2fdb0*/  BRA `(.L_x_12412) ;  /* 0xffffff3400ec7947 */ /* 0x000fea000383ffff */
.L_x_12186:
        /* <DEDUP_REMOVED lines=8> */
.L_x_12414:
[----:B------:R-:W-:Y:S05]  /*2fe40*/  BSYNC B1 ;  /* 0x0000000000017941 */ /* 0x000fea0003800000 */
.L_x_12413:
        /* <DEDUP_REMOVED lines=8> */
.L_x_12415:
[----:B------:R-:W-:Y:S05]  /*2fed0*/  BRA `(.L_x_12416) ;  /* 0xffffff38001c7947 */ /* 0x000fea000383ffff */
.L_x_12189:
        /* <DEDUP_REMOVED lines=8> */
.L_x_12418:
[----:B------:R-:W-:Y:S05]  /*2ff60*/  BSYNC B1 ;  /* 0x0000000000017941 */ /* 0x000fea0003800000 */
.L_x_12417:
        /* <DEDUP_REMOVED lines=8> */
.L_x_12419:
[----:B------:R-:W-:Y:S05]  /*2fff0*/  BRA `(.L_x_12420) ;  /* 0xffffff38004c7947 */ /* 0x000fea000383ffff */
.L_x_12191:
[----:B------:R-:W-:Y:S02]  /*30000*/  IMAD.MOV.U32 R13, RZ, RZ, R4 ;  /* 0x000000ffff0d7224 */ /* 0x000fe400078e0004 */
[----:B------:R-:W-:Y:S02]  /*30010*/  IMAD.MOV.U32 R12, RZ, RZ, RZ ;  /* 0x000000ffff0c7224 */ /* 0x000fe400078e00ff */
[----:B------:R-:W-:Y:S02]  /*30020*/  IMAD.MOV.U32 R11, RZ, RZ, 0x1c1f ;  /* 0x00001c1fff0b7424 */ /* 0x000fe400078e00ff */
[----:B------:R-:W-:-:S07]  /*30030*/  IMAD.MOV.U32 R15, RZ, RZ, -0x1 ;  /* 0xffffffffff0f7424 */ /* 0x000fce00078e00ff */
[----:B------:R-:W-:Y:S05]  /*30040*/  WARPSYNC.COLLECTIVE R15, `(.L_x_12421) ;  /* 0x000000000f087348 */ /* 0x000fea0003c00000 */
[----:B------:R0:W1:Y:S02]  /*30050*/  SHFL.IDX P6, R14, R13, R12, R11 ;  /* 0x0000000c0d0e7389 */ /* 0x00006400000c000b */
[----:B01----:R-:W-:Y:S01]  /*30060*/  ENDCOLLECTIVE ;  /* 0x000000000000791b */ /* 0x003fe20003800000 */
.L_x_12421:
[----:B------:R-:W-:Y:S02]  /*30070*/  IMAD.MOV.U32 R13, RZ, RZ, R3 ;  /* 0x000000ffff0d7224 */ /* 0x000fe400078e0003 */
[----:B------:R-:W-:-:S07]  /*30080*/  IMAD.MOV.U32 R5, RZ, RZ, R14 ;  /* 0x000000ffff057224 */ /* 0x000fce00078e000e */
[----:B------:R-:W-:Y:S05]  /*30090*/  WARPSYNC.COLLECTIVE R15, `(.L_x_12422) ;  /* 0x000000000f087348 */ /* 0x000fea0003c00000 */
[----:B------:R0:W1:Y:S02]  /*300a0*/  SHFL.IDX P6, R14, R13, R12, R11 ;  /* 0x0000000c0d0e7389 */ /* 0x00006400000c000b */
[----:B01----:R-:W-:Y:S01]  /*300b0*/  ENDCOLLECTIVE ;  /* 0x000000000000791b */ /* 0x003fe20003800000 */
.L_x_12422:
[----:B------:R-:W-:Y:S01]  /*300c0*/  IMAD.MOV.U32 R6, RZ, RZ, R14 ;  /* 0x000000ffff067224 */ /* 0x000fe200078e000e */
[----:B------:R-:W-:Y:S06]  /*300d0*/  BRA `(.L_x_12423) ;  /* 0xffffff3c006c7947 */ /* 0x000fec000383ffff */
.L_x_12194:
[----:B------:R-:W-:Y:S01]  /*300e0*/  BSSY B1, `(.L_x_12424) ;  /* 0x0000008000017945 */ /* 0x000fe20003800000 */
[----:B------:R-:W-:Y:S02]  /*300f0*/  IMAD.MOV.U32 R13, RZ, RZ, R4 ;  /* 0x000000ffff0d7224 */ /* 0x000fe400078e0004 */
[----:B------:R-:W-:Y:S02]  /*30100*/  IMAD.MOV.U32 R12, RZ, RZ, 0x1 ;  /* 0x00000001ff0c7424 */ /* 0x000fe400078e00ff */
[----:B---3--:R-:W-:Y:S02]  /*30110*/  IMAD.MOV.U32 R11, RZ, RZ, 0x1c1f ;  /* 0x00001c1fff0b7424 */ /* 0x008fe400078e00ff */
[----:B------:R-:W-:-:S07]  /*30120*/  IMAD.MOV.U32 R15, RZ, RZ, -0x1 ;  /* 0xffffffffff0f7424 */ /* 0x000fce00078e00ff */
[----:B012---:R-:W-:Y:S05]  /*30130*/  WARPSYNC.COLLECTIVE R15, `(.L_x_12425) ;  /* 0x000000000f087348 */ /* 0x007fea0003c00000 */
[----:B------:R3:W4:Y:S02]  /*30140*/  SHFL.IDX P6, R14, R13, R12, R11 ;  /* 0x0000000c0d0e7389 */ /* 0x00072400000c000b */
[----:B01234-:R-:W-:Y:S01]  /*30150*/  ENDCOLLECTIVE ;  /* 0x000000000000791b */ /* 0x01ffe20003800000 */
.L_x_12425:
[----:B------:R-:W-:Y:S05]  /*30160*/  BSYNC B1 ;  /* 0x0000000000017941 */ /* 0x000fea0003800000 */
.L_x_12424:
        /* <DEDUP_REMOVED lines=8> */
.L_x_12426:
[----:B------:R-:W-:Y:S05]  /*301f0*/  BRA `(.L_x_12427) ;  /* 0xffffff4800547947 */ /* 0x000fea000383ffff */
.L_x_12200:
[----:B------:R-:W-:Y:S02]  /*30200*/  IMAD.MOV.U32 R13, RZ, RZ, R4 ;  /* 0x000000ffff0d7224 */ /* 0x000fe400078e0004 */
[----:B------:R-:W-:Y:S02]  /*30210*/  IMAD.MOV.U32 R12, RZ, RZ, RZ ;  /* 0x000000ffff0c7224 */ /* 0x000fe400078e00ff */
[----:B------:R-:W-:Y:S02]  /*30220*/  IMAD.MOV.U32 R11, RZ, RZ, 0x181f ;  /* 0x0000181fff0b7424 */ /* 0x000fe400078e00ff */
[----:B------:R-:W-:-:S07]  /*30230*/  IMAD.MOV.U32 R15, RZ, RZ, -0x1 ;  /* 0xffffffffff0f7424 */ /* 0x000fce00078e00ff */
[----:B---3--:R-:W-:Y:S05]  /*30240*/  WARPSYNC.COLLECTIVE R15, `(.L_x_12428) ;  /* 0x000000000f087348 */ /* 0x008fea0003c00000 */
[----:B------:R0:W1:Y:S02]  /*30250*/  SHFL.IDX P6, R14, R13, R12, R11 ;  /* 0x0000000c0d0e7389 */ /* 0x00006400000c000b */
[----:B01-3--:R-:W-:Y:S01]  /*30260*/  ENDCOLLECTIVE ;  /* 0x000000000000791b */ /* 0x00bfe20003800000 */
.L_x_12428:
[----:B------:R-:W-:Y:S02]  /*30270*/  IMAD.MOV.U32 R13, RZ, RZ, R3 ;  /* 0x000000ffff0d7224 */ /* 0x000fe400078e0003 */
[----:B------:R-:W-:-:S07]  /*30280*/  IMAD.MOV.U32 R0, RZ, RZ, R14 ;  /* 0x000000ffff007224 */ /* 0x000fce00078e000e */
[----:B------:R-:W-:Y:S05]  /*30290*/  WARPSYNC.COLLECTIVE R15, `(.L_x_12429) ;  /* 0x000000000f087348 */ /* 0x000fea0003c00000 */
[----:B------:R0:W1:Y:S02]  /*302a0*/  SHFL.IDX P6, R14, R13, R12, R11 ;  /* 0x0000000c0d0e7389 */ /* 0x00006400000c000b */
[----:B01----:R-:W-:Y:S01]  /*302b0*/  ENDCOLLECTIVE ;  /* 0x000000000000791b */ /* 0x003fe20003800000 */
.L_x_12429:
[----:B------:R-:W-:Y:S05]  /*302c0*/  BRA `(.L_x_12430) ;  /* 0xffffff5c00547947 */ /* 0x000fea000383ffff */
.L_x_12203:
[----:B------:R-:W-:Y:S01]  /*302d0*/  BSSY B1, `(.L_x_12431) ;  /* 0x0000008000017945 */ /* 0x000fe20003800000 */
[----:B------:R-:W-:Y:S02]  /*302e0*/  IMAD.MOV.U32 R13, RZ, RZ, R4 ;  /* 0x000000ffff0d7224 */ /* 0x000fe400078e0004 */
[----:B------:R-:W-:Y:S02]  /*302f0*/  IMAD.MOV.U32 R12, RZ, RZ, 0x1 ;  /* 0x00000001ff0c7424 */ /* 0x000fe400078e00ff */
[----:B----4-:R-:W-:Y:S02]  /*30300*/  IMAD.MOV.U32 R11, RZ, RZ, 0x181f ;  /* 0x0000181fff0b7424 */ /* 0x010fe400078e00ff */
[----:B------:R-:W-:-:S07]  /*30310*/  IMAD.MOV.U32 R15, RZ, RZ, -0x1 ;  /* 0xffffffffff0f7424 */ /* 0x000fce00078e00ff */
[----:B0123--:R-:W-:Y:S05]  /*30320*/  WARPSYNC.COLLECTIVE R15, `(.L_x_12432) ;  /* 0x000000000f087348 */ /* 0x00ffea0003c00000 */
[----:B--2---:R2:W4:Y:S02]  /*30330*/  SHFL.IDX P6, R14, R13, R12, R11 ;  /* 0x0000000c0d0e7389 */ /* 0x00452400000c000b */
[----:B01234-:R-:W-:Y:S01]  /*30340*/  ENDCOLLECTIVE ;  /* 0x000000000000791b */ /* 0x01ffe20003800000 */
.L_x_12432:
[----:B------:R-:W-:Y:S05]  /*30350*/  BSYNC B1 ;  /* 0x0000000000017941 */ /* 0x000fea0003800000 */
.L_x_12431:
        /* <DEDUP_REMOVED lines=8> */
.L_x_12433:
[----:B------:R-:W-:Y:S05]  /*303e0*/  BRA `(.L_x_12434) ;  /* 0xffffff5c00887947 */ /* 0x000fea000383ffff */
.L_x_12206:
        /* <DEDUP_REMOVED lines=8> */
.L_x_12436:
[----:B------:R-:W-:Y:S05]  /*30470*/  BSYNC B1 ;  /* 0x0000000000017941 */ /* 0x000fea0003800000 */
.L_x_12435:
        /* <DEDUP_REMOVED lines=8> */
.L_x_12437:
[----:B------:R-:W-:Y:S05]  /*30500*/  BRA `(.L_x_12438) ;  /* 0xffffff5c00b87947 */ /* 0x000fea000383ffff */
.L_x_12209:
[----:B------:R-:W-:Y:S01]  /*30510*/  BSSY B1, `(.L_x_12439) ;  /* 0x0000008000017945 */ /* 0x000fe20003800000 */
[----:B------:R-:W-:Y:S02]  /*30520*/  IMAD.MOV.U32 R13, RZ, RZ, R4 ;  /* 0x000000ffff0d7224 */ /* 0x000fe400078e0004 */
[----:B------:R-:W-:Y:S02]  /*30530*/  IMAD.MOV.U32 R12, RZ, RZ, 0x3 ;  /* 0x00000003ff0c7424 */ /* 0x000fe400078e00ff */
[----:B0-----:R-:W-:Y:S02]  /*30540*/  IMAD.MOV.U32 R11, RZ, RZ, 0x181f ;  /* 0x0000181fff0b7424 */ /* 0x001fe400078e00ff */
[----:B------:R-:W-:-:S07]  /*30550*/  IMAD.MOV.U32 R15, RZ, RZ, -0x1 ;  /* 0xffffffffff0f7424 */ /* 0x000fce00078e00ff */
[----:B-1234-:R-:W-:Y:S05]  /*30560*/  WARPSYNC.COLLECTIVE R15, `(.L_x_12440) ;  /* 0x000000000f087348 */ /* 0x01efea0003c00000 */
[----:B----4-:R0:W4:Y:S02]  /*30570*/  SHFL.IDX P6, R14, R13, R12, R11 ;  /* 0x0000000c0d0e7389 */ /* 0x01012400000c000b */
[----:B01234-:R-:W-:Y:S01]  /*30580*/  ENDCOLLECTIVE ;  /* 0x000000000000791b */ /* 0x01ffe20003800000 */
.L_x_12440:
[----:B------:R-:W-:Y:S05]  /*30590*/  BSYNC B1 ;  /* 0x0000000000017941 */ /* 0x000fea0003800000 */
.L_x_12439:
        /* <DEDUP_REMOVED lines=8> */
.L_x_12441:
[----:B------:R-:W-:Y:S05]  /*30620*/  BRA `(.L_x_12442) ;  /* 0xffffff5c00e87947 */ /* 0x000fea000383ffff */
.L_x_12236:
        /* <DEDUP_REMOVED lines=11> */
.L_x_12444:
[----:B------:R-:W-:Y:S05]  /*306e0*/  BSYNC B1 ;  /* 0x0000000000017941 */ /* 0x000fea0003800000 */
.L_x_12443:
[----:B------:R-:W-:Y:S05]  /*306f0*/  BRA `(.L_x_12445) ;  /* 0xffffff7c00c87947 */ /* 0x000fea000383ffff */
.L_x_12238:
[----:B------:R-:W-:Y:S01]  /*30700*/  BSSY B1, `(.L_x_12446) ;  /* 0x0000006000017945 */ /* 0x000fe20003800000 */
[----:B------:R-:W-:-:S07]  /*30710*/  IMAD.MOV.U32 R15, RZ, RZ, -0x1 ;  /* 0xffffffffff0f7424 */ /* 0x000fce00078e00ff */
[----:B0-----:R-:W-:Y:S05]  /*30720*/  WARPSYNC.COLLECTIVE R15, `(.L_x_12447) ;  /* 0x000000000f0c7348 */ /* 0x001fea0003c00000 */
[----:B------:R-:W-:Y:S02]  /*30730*/  ELECT P6, UR62, PT ;  /* 0x00000000003e782f */ /* 0x000fe400038c0000 */
[----:B------:R-:W-:Y:S01]  /*30740*/  MOV R14, UR62 ;  /* 0x0000003e000e7c02 */ /* 0x000fe20008000f00 */
[----:B0-----:R-:W-:Y:S10]  /*30750*/  ENDCOLLECTIVE ;  /* 0x000000000000791b */ /* 0x001ff40003800000 */
.L_x_12447:
[----:B------:R-:W-:Y:S05]  /*30760*/  BSYNC B1 ;  /* 0x0000000000017941 */ /* 0x000fea0003800000 */
.L_x_12446:
[----:B------:R-:W-:Y:S05]  /*30770*/  BRA `(.L_x_12237) ;  /* 0xffffff7c00c07947 */ /* 0x000fea000383ffff */
.L_x_12240:
[----:B0-----:R0:W1:Y:S02]  /*30780*/  SYNCS.PHASECHK.TRANS64.TRYWAIT P0, [R22+URZ+0x22820], R3 ;  /* 0x02282003160075a7 */ /* 0x001064000800017f */
[----:B-1----:R-:W-:Y:S05]  /*30790*/  @!P0 NANOSLEEP.SYNCS 0x989680 ;  /* 0x009896800000895d */ /* 0x002fea0003900000 */
[----:B------:R-:W1:Y:S02]  /*307a0*/  @!P0 SYNCS.PHASECHK.TRANS64 P0, [R22+URZ+0x22820], R3 ;  /* 0x02282003160085a7 */ /* 0x000e64000800007f */
[----:B-1----:R-:W-:Y:S05]  /*307b0*/  @!P0 BRA `(.L_x_12240) ;  /* 0xfffffffc00f08947 */ /* 0x002fea000383ffff */
[----:B------:R-:W-:Y:S05]  /*307c0*/  BRA `(.L_x_12448) ;  /* 0xffffff7c00d07947 */ /* 0x000fea000383ffff */
.L_x_12244:
[----:B-1----:R1:W2:Y:S02]  /*307d0*/  SYNCS.PHASECHK.TRANS64.TRYWAIT P0, [R12+URZ+0x228a0], R10 ;  /* 0x0228a00a0c0075a7 */ /* 0x0022a4000800017f */
[----:B--2---:R-:W-:Y:S05]  /*307e0*/  @!P0 NANOSLEEP.SYNCS 0x989680 ;  /* 0x009896800000895d */ /* 0x004fea0003900000 */
[----:B------:R-:W2:Y:S02]  /*307f0*/  @!P0 SYNCS.PHASECHK.TRANS64 P0, [R12+URZ+0x228a0], R10 ;  /* 0x0228a00a0c0085a7 */ /* 0x000ea4000800007f */
[----:B--2---:R-:W-:Y:S05]  /*30800*/  @!P0 BRA `(.L_x_12244) ;  /* 0xfffffffc00f08947 */ /* 0x004fea000383ffff */
[----:B------:R-:W-:Y:S05]  /*30810*/  BRA `(.L_x_12449) ;  /* 0xffffff7c00e87947 */ /* 0x000fea000383ffff */
.L_x_12249:
[----:B0-----:R0:W2:Y:S02]  /*30820*/  SYNCS.PHASECHK.TRANS64.TRYWAIT P0, [R12+URZ+0x228c0], R10 ;  /* 0x0228c00a0c0075a7 */ /* 0x0010a4000800017f */
[----:B--2---:R-:W-:Y:S05]  /*30830*/  @!P0 NANOSLEEP.SYNCS 0x989680 ;  /* 0x009896800000895d */ /* 0x004fea0003900000 */
[----:B------:R-:W2:Y:S02]  /*30840*/  @!P0 SYNCS.PHASECHK.TRANS64 P0, [R12+URZ+0x228c0], R10 ;  /* 0x0228c00a0c0085a7 */ /* 0x000ea4000800007f */
[----:B--2---:R-:W-:Y:S05]  /*30850*/  @!P0 BRA `(.L_x_12249) ;  /* 0xfffffffc00f08947 */ /* 0x004fea000383ffff */
[----:B------:R-:W-:Y:S05]  /*30860*/  BRA `(.L_x_12450) ;  /* 0xffffff8000647947 */ /* 0x000fea000383ffff */
.L_x_12259:
[----:B0-----:R0:W1:Y:S02]  /*30870*/  SYNCS.PHASECHK.TRANS64.TRYWAIT P1, [R10+URZ+0x228a0], R2 ;  /* 0x0228a0020a0075a7 */ /* 0x001064000802017f */
[----:B-1----:R-:W-:Y:S05]  /*30880*/  @!P1 NANOSLEEP.SYNCS 0x989680 ;  /* 0x009896800000995d */ /* 0x002fea0003900000 */
[----:B------:R-:W1:Y:S02]  /*30890*/  @!P1 SYNCS.PHASECHK.TRANS64 P1, [R10+URZ+0x228a0], R2 ;  /* 0x0228a0020a0095a7 */ /* 0x000e64000802007f */
[----:B-1----:R-:W-:Y:S05]  /*308a0*/  @!P1 BRA `(.L_x_12259) ;  /* 0xfffffffc00f09947 */ /* 0x002fea000383ffff */
[----:B------:R-:W-:Y:S05]  /*308b0*/  BRA `(.L_x_12451) ;  /* 0xffffff8400d87947 */ /* 0x000fea000383ffff */
.L_x_12264:
[----:B-1----:R1:W2:Y:S02]  /*308c0*/  SYNCS.PHASECHK.TRANS64.TRYWAIT P1, [R10+URZ+0x228c0], R2 ;  /* 0x0228c0020a0075a7 */ /* 0x0022a4000802017f */
[----:B--2---:R-:W-:Y:S05]  /*308d0*/  @!P1 NANOSLEEP.SYNCS 0x989680 ;  /* 0x009896800000995d */ /* 0x004fea0003900000 */
[----:B------:R-:W2:Y:S02]  /*308e0*/  @!P1 SYNCS.PHASECHK.TRANS64 P1, [R10+URZ+0x228c0], R2 ;  /* 0x0228c0020a0095a7 */ /* 0x000ea4000802007f */
[----:B--2---:R-:W-:Y:S05]  /*308f0*/  @!P1 BRA `(.L_x_12264) ;  /* 0xfffffffc00f09947 */ /* 0x004fea000383ffff */
[----:B------:R-:W-:Y:S05]  /*30900*/  BRA `(.L_x_12452) ;  /* 0xffffff8800507947 */ /* 0x000fea000383ffff */
.L_x_12290:
        /* <DEDUP_REMOVED lines=10> */
.L_x_12454:
[----:B------:R-:W-:Y:S05]  /*309b0*/  BSYNC B0 ;  /* 0x0000000000007941 */ /* 0x000fea0003800000 */
.L_x_12453:
[----:B------:R-:W-:Y:S05]  /*309c0*/  BRA `(.L_x_12455) ;  /* 0xffffff9c006c7947 */ /* 0x000fea000383ffff */
.L_x_12293:
[----:B0-----:R0:W1:Y:S02]  /*309d0*/  SYNCS.PHASECHK.TRANS64.TRYWAIT P0, [R33+URZ+0x22840], R0 ;  /* 0x02284000210075a7 */ /* 0x001064000800017f */
[----:B-1----:R-:W-:Y:S05]  /*309e0*/  @!P0 NANOSLEEP.SYNCS 0x989680 ;  /* 0x009896800000895d */ /* 0x002fea0003900000 */
[----:B------:R-:W1:Y:S02]  /*309f0*/  @!P0 SYNCS.PHASECHK.TRANS64 P0, [R33+URZ+0x22840], R0 ;  /* 0x02284000210085a7 */ /* 0x000e64000800007f */
[----:B-1----:R-:W-:Y:S05]  /*30a00*/  @!P0 BRA `(.L_x_12293) ;  /* 0xfffffffc00f08947 */ /* 0x002fea000383ffff */
[----:B------:R-:W-:Y:S05]  /*30a10*/  BRA `(.L_x_12456) ;  /* 0xffffff9c00887947 */ /* 0x000fea000383ffff */
.L_x_12294:
        /* <DEDUP_REMOVED lines=8> */
.L_x_12458:
[----:B------:R-:W-:Y:S05]  /*30aa0*/  BSYNC B0 ;  /* 0x0000000000007941 */ /* 0x000fea0003800000 */
.L_x_12457:
        /* <DEDUP_REMOVED lines=9> */
.L_x_12459:
[----:B------:R-:W-:Y:S02]  /*30b40*/  IMAD.MOV.U32 R13, RZ, RZ, R4 ;  /* 0x000000ffff0d7224 */ /* 0x000fe400078e0004 */
[----:B------:R-:W-:Y:S02]  /*30b50*/  IMAD.MOV.U32 R12, RZ, RZ, 0x1 ;  /* 0x00000001ff0c7424 */ /* 0x000fe400078e00ff */
[----:B------:R-:W-:-:S07]  /*30b60*/  IMAD.MOV.U32 R3, RZ, RZ, R14 ;  /* 0x000000ffff037224 */ /* 0x000fce00078e000e */
[----:B------:R-:W-:Y:S05]  /*30b70*/  WARPSYNC.COLLECTIVE R15, `(.L_x_12460) ;  /* 0x000000000f087348 */ /* 0x000fea0003c00000 */
[----:B------:R0:W1:Y:S02]  /*30b80*/  SHFL.IDX P6, R14, R13, R12, R11 ;  /* 0x0000000c0d0e7389 */ /* 0x00006400000c000b */
[----:B01----:R-:W-:Y:S01]  /*30b90*/  ENDCOLLECTIVE ;  /* 0x000000000000791b */ /* 0x003fe20003800000 */
.L_x_12460:
        /* <DEDUP_REMOVED lines=15> */
.L_x_12461:
[----:B------:R-:W-:Y:S02]  /*30c90*/  @P0 IMAD R7, R5, 0x2, R22 ;  /* 0x0000000205070824 */ /* 0x000fe400078e0216 */
[----:B------:R-:W-:Y:S02]  /*30ca0*/  IMAD.MOV.U32 R13, RZ, RZ, R4 ;  /* 0x000000ffff0d7224 */ /* 0x000fe400078e0004 */
[----:B------:R-:W-:Y:S02]  /*30cb0*/  IMAD.MOV.U32 R12, RZ, RZ, 0x2 ;  /* 0x00000002ff0c7424 */ /* 0x000fe400078e00ff */
[----:B------:R-:W-:-:S07]  /*30cc0*/  IMAD.MOV.U32 R3, RZ, RZ, R14 ;  /* 0x000000ffff037224 */ /* 0x000fce00078e000e */
[----:B------:R-:W-:Y:S05]  /*30cd0*/  WARPSYNC.COLLECTIVE R15, `(.L_x_12462) ;  /* 0x000000000f087348 */ /* 0x000fea0003c00000 */
[----:B------:R0:W1:Y:S02]  /*30ce0*/  SHFL.IDX P6, R14, R13, R12, R11 ;  /* 0x0000000c0d0e7389 */ /* 0x00006400000c000b */
[----:B01----:R-:W-:Y:S01]  /*30cf0*/  ENDCOLLECTIVE ;  /* 0x000000000000791b */ /* 0x003fe20003800000 */
.L_x_12462:
        /* <DEDUP_REMOVED lines=15> */
.L_x_12463:
[----:B------:R-:W-:Y:S02]  /*30df0*/  @P0 IMAD R7, R5, 0x2, R22 ;  /* 0x0000000205070824 */ /* 0x000fe400078e0216 */
[----:B------:R-:W-:Y:S02]  /*30e00*/  IMAD.MOV.U32 R13, RZ, RZ, R4 ;  /* 0x000000ffff0d7224 */ /* 0x000fe400078e0004 */
[----:B------:R-:W-:Y:S02]  /*30e10*/  IMAD.MOV.U32 R12, RZ, RZ, 0x3 ;  /* 0x00000003ff0c7424 */ /* 0x000fe400078e00ff */
[----:B------:R-:W-:-:S07]  /*30e20*/  IMAD.MOV.U32 R3, RZ, RZ, R14 ;  /* 0x000000ffff037224 */ /* 0x000fce00078e000e */
[----:B------:R-:W-:Y:S05]  /*30e30*/  WARPSYNC.COLLECTIVE R15, `(.L_x_12464) ;  /* 0x000000000f087348 */ /* 0x000fea0003c00000 */
[----:B------:R0:W1:Y:S02]  /*30e40*/  SHFL.IDX P6, R14, R13, R12, R11 ;  /* 0x0000000c0d0e7389 */ /* 0x00006400000c000b */
[----:B01----:R-:W-:Y:S01]  /*30e50*/  ENDCOLLECTIVE ;  /* 0x000000000000791b */ /* 0x003fe20003800000 */
.L_x_12464:
        /* <DEDUP_REMOVED lines=15> */
.L_x_12465:
[----:B------:R-:W-:Y:S02]  /*30f50*/  @P0 IMAD R7, R5, 0x2, R22 ;  /* 0x0000000205070824 */ /* 0x000fe400078e0216 */
[----:B------:R-:W-:Y:S02]  /*30f60*/  IMAD.MOV.U32 R13, RZ, RZ, R4 ;  /* 0x000000ffff0d7224 */ /* 0x000fe400078e0004 */
[----:B------:R-:W-:Y:S02]  /*30f70*/  IMAD.MOV.U32 R12, RZ, RZ, 0x4 ;  /* 0x00000004ff0c7424 */ /* 0x000fe400078e00ff */
[----:B------:R-:W-:-:S07]  /*30f80*/  IMAD.MOV.U32 R3, RZ, RZ, R14 ;  /* 0x000000ffff037224 */ /* 0x000fce00078e000e */
[----:B------:R-:W-:Y:S05]  /*30f90*/  WARPSYNC.COLLECTIVE R15, `(.L_x_12466) ;  /* 0x000000000f087348 */ /* 0x000fea0003c00000 */
[----:B------:R0:W1:Y:S02]  /*30fa0*/  SHFL.IDX P6, R14, R13, R12, R11 ;  /* 0x0000000c0d0e7389 */ /* 0x00006400000c000b */
[----:B01----:R-:W-:Y:S01]  /*30fb0*/  ENDCOLLECTIVE ;  /* 0x000000000000791b */ /* 0x003fe20003800000 */
.L_x_12466:
        /* <DEDUP_REMOVED lines=15> */
.L_x_12467:
[----:B------:R-:W-:Y:S02]  /*310b0*/  @P0 IMAD R7, R5, 0x2, R22 ;  /* 0x0000000205070824 */ /* 0x000fe400078e0216 */
[----:B------:R-:W-:Y:S02]  /*310c0*/  IMAD.MOV.U32 R13, RZ, RZ, R4 ;  /* 0x000000ffff0d7224 */ /* 0x000fe400078e0004 */
[----:B------:R-:W-:Y:S02]  /*310d0*/  IMAD.MOV.U32 R12, RZ, RZ, 0x5 ;  /* 0x00000005ff0c7424 */ /* 0x000fe400078e00ff */
[----:B------:R-:W-:-:S07]  /*310e0*/  IMAD.MOV.U32 R3, RZ, RZ, R14 ;  /* 0x000000ffff037224 */ /* 0x000fce00078e000e */
[----:B------:R-:W-:Y:S05]  /*310f0*/  WARPSYNC.COLLECTIVE R15, `(.L_x_12468) ;  /* 0x000000000f087348 */ /* 0x000fea0003c00000 */
[----:B------:R0:W1:Y:S02]  /*31100*/  SHFL.IDX P6, R14, R13, R12, R11 ;  /* 0x0000000c0d0e7389 */ /* 0x00006400000c000b */
[----:B01----:R-:W-:Y:S01]  /*31110*/  ENDCOLLECTIVE ;  /* 0x000000000000791b */ /* 0x003fe20003800000 */
.L_x_12468:
        /* <DEDUP_REMOVED lines=10> */
.L_x_12469:
[----:B------:R-:W-:Y:S01]  /*311c0*/  @!PT LDS RZ, [RZ] ;  /* 0x00000000fffff984 */ /* 0x000fe20000000800 */
[----:B------:R-:W-:Y:S01]  /*311d0*/  @!PT LDS RZ, [RZ] ;  /* 0x00000000fffff984 */ /* 0x000fe20000000800 */
[----:B------:R-:W-:Y:S01]  /*311e0*/  @!PT LDS RZ, [RZ] ;  /* 0x00000000fffff984 */ /* 0x000fe20000000800 */
[----:B------:R1:W-:Y:S01]  /*311f0*/  @P0 LDGSTS.E.BYPASS.LTC128B.128 [R7+0x1e400], desc[UR42][R2.64], !P2 ;  /* 0x1e40000002070fae */ /* 0x0003e2000d101d6a */
[----:B------:R-:W-:Y:S01]  /*31200*/  IMAD.MOV.U32 R0, RZ, RZ, R14 ;  /* 0x000000ffff007224 */ /* 0x000fe200078e000e */
[----:B------:R-:W-:Y:S06]  /*31210*/  BRA `(.L_x_12470) ;  /* 0xffffff9800dc7947 */ /* 0x000fec000383ffff */
.L_x_12299:
        /* <DEDUP_REMOVED lines=9> */
.L_x_12471:
[C---:B------:R-:W-:Y:S01]  /*312b0*/  VIADD R6, R35.reuse, 0x10 ;  /* 0x0000001023067836 */ /* 0x040fe20000000000 */
[----:B------:R-:W-:Y:S01]  /*312c0*/  ISETP.GE.AND P0, PT, R35, R5, PT ;  /* 0x000000052300720c */ /* 0x000fe20003f06270 */
[----:B------:R-:W-:Y:S02]  /*312d0*/  IMAD.MOV.U32 R13, RZ, RZ, R0 ;  /* 0x000000ffff0d7224 */ /* 0x000fe400078e0000 */
[----:B------:R-:W-:-:S10]  /*312e0*/  IMAD.MOV.U32 R2, RZ, RZ, R14 ;  /* 0x000000ffff027224 */ /* 0x000fd400078e000e */
[----:B------:R-:W-:Y:S05]  /*312f0*/  WARPSYNC.COLLECTIVE R15, `(.L_x_12472) ;  /* 0x000000000f087348 */ /* 0x000fea0003c00000 */
[----:B------:R0:W1:Y:S02]  /*31300*/  SHFL.IDX P6, R14, R13, R12, R11 ;  /* 0x0000000c0d0e7389 */ /* 0x00006400000c000b */
[----:B01----:R-:W-:Y:S01]  /*31310*/  ENDCOLLECTIVE ;  /* 0x000000000000791b */ /* 0x003fe20003800000 */
.L_x_12472:
[----:B------:R-:W-:Y:S02]  /*31320*/  IMAD.MOV.U32 R13, RZ, RZ, R4 ;  /* 0x000000ffff0d7224 */ /* 0x000fe400078e0004 */
[----:B------:R-:W-:Y:S02]  /*31330*/  IMAD.MOV.U32 R12, RZ, RZ, 0x1 ;  /* 0x00000001ff0c7424 */ /* 0x000fe400078e00ff */
[----:B------:R-:W-:-:S07]  /*31340*/  IMAD.MOV.U32 R3, RZ, RZ, R14 ;  /* 0x000000ffff037224 */ /* 0x000fce00078e000e */
[----:B------:R-:W-:Y:S05]  /*31350*/  WARPSYNC.COLLECTIVE R15, `(.L_x_12473) ;  /* 0x000000000f087348 */ /* 0x000fea0003c00000 */
[----:B------:R0:W1:Y:S02]  /*31360*/  SHFL.IDX P6, R14, R13, R12, R11 ;  /* 0x0000000c0d0e7389 */ /* 0x00006400000c000b */
[----:B01----:R-:W-:Y:S01]  /*31370*/  ENDCOLLECTIVE ;  /* 0x000000000000791b */ /* 0x003fe20003800000 */
.L_x_12473:
        /* <DEDUP_REMOVED lines=15> */
.L_x_12474:
[----:B------:R-:W-:Y:S02]  /*31470*/  IMAD.MOV.U32 R13, RZ, RZ, R4 ;  /* 0x000000ffff0d7224 */ /* 0x000fe400078e0004 */
[----:B------:R-:W-:Y:S02]  /*31480*/  IMAD.MOV.U32 R12, RZ, RZ, 0x2 ;  /* 0x00000002ff0c7424 */ /* 0x000fe400078e00ff */
[----:B------:R-:W-:-:S07]  /*31490*/  IMAD.MOV.U32 R3, RZ, RZ, R14 ;  /* 0x000000ffff037224 */ /* 0x000fce00078e000e */
[----:B------:R-:W-:Y:S05]  /*314a0*/  WARPSYNC.COLLECTIVE R15, `(.L_x_12475) ;  /* 0x000000000f087348 */ /* 0x000fea0003c00000 */
[----:B------:R0:W1:Y:S02]  /*314b0*/  SHFL.IDX P6, R14, R13, R12, R11 ;  /* 0x0000000c0d0e7389 */ /* 0x00006400000c000b */
[----:B01----:R-:W-:Y:S01]  /*314c0*/  ENDCOLLECTIVE ;  /* 0x000000000000791b */ /* 0x003fe20003800000 */
.L_x_12475:
        /* <DEDUP_REMOVED lines=16> */
.L_x_12476:
[----:B------:R-:W-:Y:S02]  /*315d0*/  IMAD.MOV.U32 R13, RZ, RZ, R4 ;  /* 0x000000ffff0d7224 */ /* 0x000fe400078e0004 */
[----:B------:R-:W-:Y:S02]  /*315e0*/  IMAD.MOV.U32 R12, RZ, RZ, 0x3 ;  /* 0x00000003ff0c7424 */ /* 0x000fe400078e00ff */
[----:B------:R-:W-:-:S07]  /*315f0*/  IMAD.MOV.U32 R3, RZ, RZ, R14 ;  /* 0x000000ffff037224 */ /* 0x000fce00078e000e */
[----:B------:R-:W-:Y:S05]  /*31600*/  WARPSYNC.COLLECTIVE R15, `(.L_x_12477) ;  /* 0x000000000f087348 */ /* 0x000fea0003c00000 */
[----:B------:R0:W1:Y:S02]  /*31610*/  SHFL.IDX P6, R14, R13, R12, R11 ;  /* 0x0000000c0d0e7389 */ /* 0x00006400000c000b */
[----:B01----:R-:W-:Y:S01]  /*31620*/  ENDCOLLECTIVE ;  /* 0x000000000000791b */ /* 0x003fe20003800000 */
.L_x_12477:
        /* <DEDUP_REMOVED lines=16> */
.L_x_12478:
[----:B------:R-:W-:Y:S02]  /*31730*/  IMAD.MOV.U32 R13, RZ, RZ, R4 ;  /* 0x000000ffff0d7224 */ /* 0x000fe400078e0004 */
[----:B------:R-:W-:Y:S02]  /*31740*/  IMAD.MOV.U32 R12, RZ, RZ, 0x4 ;  /* 0x00000004ff0c7424 */ /* 0x000fe400078e00ff */
[----:B------:R-:W-:-:S07]  /*31750*/  IMAD.MOV.U32 R3, RZ, RZ, R14 ;  /* 0x000000ffff037224 */ /* 0x000fce00078e000e */
[----:B------:R-:W-:Y:S05]  /*31760*/  WARPSYNC.COLLECTIVE R15, `(.L_x_12479) ;  /* 0x000000000f087348 */ /* 0x000fea0003c00000 */
[----:B------:R0:W1:Y:S02]  /*31770*/  SHFL.IDX P6, R14, R13, R12, R11 ;  /* 0x0000000c0d0e7389 */ /* 0x00006400000c000b */
[----:B01----:R-:W-:Y:S01]  /*31780*/  ENDCOLLECTIVE ;  /* 0x000000000000791b */ /* 0x003fe20003800000 */
.L_x_12479:
        /* <DEDUP_REMOVED lines=16> */
.L_x_12480:
[----:B------:R-:W-:Y:S02]  /*31890*/  IMAD.MOV.U32 R13, RZ, RZ, R4 ;  /* 0x000000ffff0d7224 */ /* 0x000fe400078e0004 */
[----:B------:R-:W-:Y:S02]  /*318a0*/  IMAD.MOV.U32 R12, RZ, RZ, 0x5 ;  /* 0x00000005ff0c7424 */ /* 0x000fe400078e00ff */
[----:B------:R-:W-:-:S07]  /*318b0*/  IMAD.MOV.U32 R3, RZ, RZ, R14 ;  /* 0x000000ffff037224 */ /* 0x000fce00078e000e */
[----:B------:R-:W-:Y:S05]  /*318c0*/  WARPSYNC.COLLECTIVE R15, `(.L_x_12481) ;  /* 0x000000000f087348 */ /* 0x000fea0003c00000 */
[----:B------:R0:W1:Y:S02]  /*318d0*/  SHFL.IDX P6, R14, R13, R12, R11 ;  /* 0x0000000c0d0e7389 */ /* 0x00006400000c000b */
[----:B01----:R-:W-:Y:S01]  /*318e0*/  ENDCOLLECTIVE ;  /* 0x000000000000791b */ /* 0x003fe20003800000 */
.L_x_12481:
        /* <DEDUP_REMOVED lines=16> */
.L_x_12482:
[----:B------:R-:W-:Y:S02]  /*319f0*/  IMAD.MOV.U32 R13, RZ, RZ, R4 ;  /* 0x000000ffff0d7224 */ /* 0x000fe400078e0004 */
[----:B------:R-:W-:Y:S02]  /*31a00*/  IMAD.MOV.U32 R12, RZ, RZ, 0x6 ;  /* 0x00000006ff0c7424 */ /* 0x000fe400078e00ff */
[----:B------:R-:W-:-:S07]  /*31a10*/  IMAD.MOV.U32 R3, RZ, RZ, R14 ;  /* 0x000000ffff037224 */ /* 0x000fce00078e000e */
[----:B------:R-:W-:Y:S05]  /*31a20*/  WARPSYNC.COLLECTIVE R15, `(.L_x_12483) ;  /* 0x000000000f087348 */ /* 0x000fea0003c00000 */
[----:B------:R0:W1:Y:S02]  /*31a30*/  SHFL.IDX P6, R14, R13, R12, R11 ;  /* 0x0000000c0d0e7389 */ /* 0x00006400000c000b */
[----:B01----:R-:W-:Y:S01]  /*31a40*/  ENDCOLLECTIVE ;  /* 0x000000000000791b */ /* 0x003fe20003800000 */
.L_x_12483:
        /* <DEDUP_REMOVED lines=16> */
.L_x_12484:
[----:B------:R-:W-:Y:S02]  /*31b50*/  IMAD.MOV.U32 R13, RZ, RZ, R4 ;  /* 0x000000ffff0d7224 */ /* 0x000fe400078e0004 */
[----:B------:R-:W-:Y:S02]  /*31b60*/  IMAD.MOV.U32 R12, RZ, RZ, 0x7 ;  /* 0x00000007ff0c7424 */ /* 0x000fe400078e00ff */
[----:B------:R-:W-:-:S07]  /*31b70*/  IMAD.MOV.U32 R3, RZ, RZ, R14 ;  /* 0x000000ffff037224 */ /* 0x000fce00078e000e */
[----:B------:R-:W-:Y:S05]  /*31b80*/  WARPSYNC.COLLECTIVE R15, `(.L_x_12485) ;  /* 0x000000000f087348 */ /* 0x000fea0003c00000 */
[----:B------:R0:W1:Y:S02]  /*31b90*/  SHFL.IDX P6, R14, R13, R12, R11 ;  /* 0x0000000c0d0e7389 */ /* 0x00006400000c000b */
[----:B01----:R-:W-:Y:S01]  /*31ba0*/  ENDCOLLECTIVE ;  /* 0x000000000000791b */ /* 0x003fe20003800000 */
.L_x_12485:
        /* <DEDUP_REMOVED lines=10> */
.L_x_12486:
[----:B------:R-:W-:Y:S01]  /*31c50*/  @!PT LDS RZ, [RZ] ;  /* 0x00000000fffff984 */ /* 0x000fe20000000800 */
[----:B------:R-:W-:Y:S01]  /*31c60*/  @!PT LDS RZ, [RZ] ;  /* 0x00000000fffff984 */ /* 0x000fe20000000800 */
[----:B------:R-:W-:Y:S01]  /*31c70*/  @!PT LDS RZ, [RZ] ;  /* 0x00000000fffff984 */ /* 0x000fe20000000800 */
[----:B------:R0:W-:Y:S01]  /*31c80*/  @!P0 LDGSTS.E.BYPASS.LTC128B.128 [R8+0x1b400], desc[UR42][R2.64], !P1 ;  /* 0x1b40000002088fae */ /* 0x0001e2000c901d6a */
[----:B------:R-:W-:Y:S01]  /*31c90*/  IMAD.MOV.U32 R0, RZ, RZ, R14 ;  /* 0x000000ffff007224 */ /* 0x000fe200078e000e */
[----:B------:R-:W-:Y:S06]  /*31ca0*/  BRA `(.L_x_12487) ;  /* 0xffffff9c00547947 */ /* 0x000fec000383ffff */
.L_x_12302:
[----:B0-----:R0:W1:Y:S02]  /*31cb0*/  SYNCS.PHASECHK.TRANS64.TRYWAIT P0, [R22+URZ+0x22820], R3 ;  /* 0x02282003160075a7 */ /* 0x001064000800017f */
[----:B-1----:R-:W-:Y:S05]  /*31cc0*/  @!P0 NANOSLEEP.SYNCS 0x989680 ;  /* 0x009896800000895d */ /* 0x002fea0003900000 */
[----:B------:R-:W1:Y:S02]  /*31cd0*/  @!P0 SYNCS.PHASECHK.TRANS64 P0, [R22+URZ+0x22820], R3 ;  /* 0x02282003160085a7 */ /* 0x000e64000800007f */
[----:B-1----:R-:W-:Y:S05]  /*31ce0*/  @!P0 BRA `(.L_x_12302) ;  /* 0xfffffffc00f08947 */ /* 0x002fea000383ffff */
[----:B------:R-:W-:Y:S05]  /*31cf0*/  BRA `(.L_x_12488) ;  /* 0xffffff9c00b07947 */ /* 0x000fea000383ffff */
.L_x_12305:
[----:B-1----:R1:W2:Y:S02]  /*31d00*/  SYNCS.PHASECHK.TRANS64.TRYWAIT P0, [R33+URZ+0x22860], R0 ;  /* 0x02286000210075a7 */ /* 0x0022a4000800017f */
[----:B--2---:R-:W-:Y:S05]  /*31d10*/  @!P0 NANOSLEEP.SYNCS 0x989680 ;  /* 0x009896800000895d */ /* 0x004fea0003900000 */
[----:B------:R-:W2:Y:S02]  /*31d20*/  @!P0 SYNCS.PHASECHK.TRANS64 P0, [R33+URZ+0x22860], R0 ;  /* 0x02286000210085a7 */ /* 0x000ea4000800007f */
[----:B--2---:R-:W-:Y:S05]  /*31d30*/  @!P0 BRA `(.L_x_12305) ;  /* 0xfffffffc00f08947 */ /* 0x004fea000383ffff */
[----:B------:R-:W-:Y:S05]  /*31d40*/  BRA `(.L_x_12489) ;  /* 0xffffff9c00c07947 */ /* 0x000fea000383ffff */
.L_x_12306:
        /* <DEDUP_REMOVED lines=8> */
.L_x_12491:
[----:B------:R-:W-:Y:S05]  /*31dd0*/  BSYNC B0 ;  /* 0x0000000000007941 */ /* 0x000fea0003800000 */
.L_x_12490:
        /* <DEDUP_REMOVED lines=13> */
.L_x_12492:
        /* <DEDUP_REMOVED lines=11> */
.L_x_12493:
        /* <DEDUP_REMOVED lines=17> */
.L_x_12494:
[----:B------:R-:W-:Y:S02]  /*32070*/  IMAD.MOV.U32 R13, RZ, RZ, R6 ;  /* 0x000000ffff0d7224 */ /* 0x000fe400078e0006 */
[----:B------:R-:W-:Y:S01]  /*32080*/  IMAD.MOV.U32 R12, RZ, RZ, 0x2 ;  /* 0x00000002ff0c7424 */ /* 0x000fe200078e00ff */
[----:B------:R-:W-:-:S13]  /*32090*/  IADD3 R2, P4, R14, R0, RZ ;  /* 0x000000000e027210 */ /* 0x000fda0007f9e0ff */
[----:B------:R-:W-:Y:S05]  /*320a0*/  WARPSYNC.COLLECTIVE R15, `(.L_x_12495) ;  /* 0x000000000f087348 */ /* 0x000fea0003c00000 */
[----:B------:R0:W1:Y:S02]  /*320b0*/  SHFL.IDX P6, R14, R13, R12, R11 ;  /* 0x0000000c0d0e7389 */ /* 0x00006400000c000b */
[----:B01----:R-:W-:Y:S01]  /*320c0*/  ENDCOLLECTIVE ;  /* 0x000000000000791b */ /* 0x003fe20003800000 */
.L_x_12495:
        /* <DEDUP_REMOVED lines=17> */
.L_x_12496:
[----:B------:R-:W-:Y:S02]  /*321e0*/  IMAD.MOV.U32 R13, RZ, RZ, R6 ;  /* 0x000000ffff0d7224 */ /* 0x000fe400078e0006 */
[----:B------:R-:W-:Y:S01]  /*321f0*/  IMAD.MOV.U32 R12, RZ, RZ, 0x3 ;  /* 0x00000003ff0c7424 */ /* 0x000fe200078e00ff */
[----:B------:R-:W-:-:S13]  /*32200*/  IADD3 R2, P4, R14, R0, RZ ;  /* 0x000000000e027210 */ /* 0x000fda0007f9e0ff */
[----:B------:R-:W-:Y:S05]  /*32210*/  WARPSYNC.COLLECTIVE R15, `(.L_x_12497) ;  /* 0x000000000f087348 */ /* 0x000fea0003c00000 */
[----:B------:R0:W1:Y:S02]  /*32220*/  SHFL.IDX P6, R14, R13, R12, R11 ;  /* 0x0000000c0d0e7389 */ /* 0x00006400000c000b */
[----:B01----:R-:W-:Y:S01]  /*32230*/  ENDCOLLECTIVE ;  /* 0x000000000000791b */ /* 0x003fe20003800000 */
.L_x_12497:
        /* <DEDUP_REMOVED lines=17> */
.L_x_12498:
[----:B------:R-:W-:Y:S02]  /*32350*/  IMAD.MOV.U32 R13, RZ, RZ, R6 ;  /* 0x000000ffff0d7224 */ /* 0x000fe400078e0006 */
[----:B------:R-:W-:Y:S01]  /*32360*/  IMAD.MOV.U32 R12, RZ, RZ, 0x4 ;  /* 0x00000004ff0c7424 */ /* 0x000fe200078e00ff */
[----:B------:R-:W-:-:S13]  /*32370*/  IADD3 R2, P4, R14, R0, RZ ;  /* 0x000000000e027210 */ /* 0x000fda0007f9e0ff */
[----:B------:R-:W-:Y:S05]  /*32380*/  WARPSYNC.COLLECTIVE R15, `(.L_x_12499) ;  /* 0x000000000f087348 */ /* 0x000fea0003c00000 */
[----:B------:R0:W1:Y:S02]  /*32390*/  SHFL.IDX P6, R14, R13, R12, R11 ;  /* 0x0000000c0d0e7389 */ /* 0x00006400000c000b */
[----:B01----:R-:W-:Y:S01]  /*323a0*/  ENDCOLLECTIVE ;  /* 0x000000000000791b */ /* 0x003fe20003800000 */
.L_x_12499:
        /* <DEDUP_REMOVED lines=17> */
.L_x_12500:
[----:B------:R-:W-:Y:S02]  /*324c0*/  IMAD.MOV.U32 R13, RZ, RZ, R6 ;  /* 0x000000ffff0d7224 */ /* 0x000fe400078e0006 */
[----:B------:R-:W-:Y:S01]  /*324d0*/  IMAD.MOV.U32 R12, RZ, RZ, 0x5 ;  /* 0x00000005ff0c7424 */ /* 0x000fe200078e00ff */
[----:B------:R-:W-:-:S13]  /*324e0*/  IADD3 R2, P4, R14, R0, RZ ;  /* 0x000000000e027210 */ /* 0x000fda0007f9e0ff */
[----:B------:R-:W-:Y:S05]  /*324f0*/  WARPSYNC.COLLECTIVE R15, `(.L_x_12501) ;  /* 0x000000000f087348 */ /* 0x000fea0003c00000 */
[----:B------:R0:W1:Y:S02]  /*32500*/  SHFL.IDX P6, R14, R13, R12, R11 ;  /* 0x0000000c0d0e7389 */ /* 0x00006400000c000b */
[----:B01----:R-:W-:Y:S01]  /*32510*/  ENDCOLLECTIVE ;  /* 0x000000000000791b */ /* 0x003fe20003800000 */
.L_x_12501:
        /* <DEDUP_REMOVED lines=12> */
.L_x_12502:
        /* <DEDUP_REMOVED lines=9> */
.L_x_12313:
[----:B0-----:R0:W1:Y:S02]  /*32670*/  SYNCS.PHASECHK.TRANS64.TRYWAIT P0, [R6+URZ+0x22840], R21 ;  /* 0x02284015060075a7 */ /* 0x001064000800017f */
[----:B-1----:R-:W-:Y:S05]  /*32680*/  @!P0 NANOSLEEP.SYNCS 0x989680 ;  /* 0x009896800000895d */ /* 0x002fea0003900000 */
[----:B------:R-:W1:Y:S02]  /*32690*/  @!P0 SYNCS.PHASECHK.TRANS64 P0, [R6+URZ+0x22840], R21 ;  /* 0x02284015060085a7 */ /* 0x000e64000800007f */
[----:B-1----:R-:W-:Y:S05]  /*326a0*/  @!P0 BRA `(.L_x_12313) ;  /* 0xfffffffc00f08947 */ /* 0x002fea000383ffff */
[----:B------:R-:W-:Y:S05]  /*326b0*/  BRA `(.L_x_12504) ;  /* 0xffffffa000207947 */ /* 0x000fea000383ffff */
.L_x_12314:
        /* <DEDUP_REMOVED lines=8> */
.L_x_12506:
[----:B------:R-:W-:Y:S05]  /*32740*/  BSYNC B1 ;  /* 0x0000000000017941 */ /* 0x000fea0003800000 */
.L_x_12505:
        /* <DEDUP_REMOVED lines=9> */
.L_x_12507:
[----:B------:R-:W-:Y:S02]  /*327e0*/  IMAD.MOV.U32 R13, RZ, RZ, R9 ;  /* 0x000000ffff0d7224 */ /* 0x000fe400078e0009 */
[----:B------:R-:W-:Y:S02]  /*327f0*/  IMAD.MOV.U32 R12, RZ, RZ, 0x1 ;  /* 0x00000001ff0c7424 */ /* 0x000fe400078e00ff */
[----:B------:R-:W-:-:S07]  /*32800*/  IMAD.MOV.U32 R2, RZ, RZ, R14 ;  /* 0x000000ffff027224 */ /* 0x000fce00078e000e */
[----:B------:R-:W-:Y:S05]  /*32810*/  WARPSYNC.COLLECTIVE R15, `(.L_x_12508) ;  /* 0x000000000f087348 */ /* 0x000fea0003c00000 */
[----:B------:R0:W1:Y:S02]  /*32820*/  SHFL.IDX P6, R14, R13, R12, R11 ;  /* 0x0000000c0d0e7389 */ /* 0x00006400000c000b */
[----:B01----:R-:W-:Y:S01]  /*32830*/  ENDCOLLECTIVE ;  /* 0x000000000000791b */ /* 0x003fe20003800000 */
.L_x_12508:
        /* <DEDUP_REMOVED lines=11> */
.L_x_12509:
[----:B------:R-:W-:Y:S02]  /*328f0*/  IMAD.MOV.U32 R13, RZ, RZ, R9 ;  /* 0x000000ffff0d7224 */ /* 0x000fe400078e0009 */
[----:B------:R-:W-:Y:S02]  /*32900*/  IMAD.MOV.U32 R12, RZ, RZ, 0x2 ;  /* 0x00000002ff0c7424 */ /* 0x000fe400078e00ff */
[----:B------:R-:W-:-:S07]  /*32910*/  IMAD.MOV.U32 R2, RZ, RZ, R14 ;  /* 0x000000ffff027224 */ /* 0x000fce00078e000e */
[----:B------:R-:W-:Y:S05]  /*32920*/  WARPSYNC.COLLECTIVE R15, `(.L_x_12510) ;  /* 0x000000000f087348 */ /* 0x000fea0003c00000 */
[----:B------:R0:W1:Y:S02]  /*32930*/  SHFL.IDX P6, R14, R13, R12, R11 ;  /* 0x0000000c0d0e7389 */ /* 0x00006400000c000b */
[----:B01----:R-:W-:Y:S01]  /*32940*/  ENDCOLLECTIVE ;  /* 0x000000000000791b */ /* 0x003fe20003800000 */
.L_x_12510:
        /* <DEDUP_REMOVED lines=11> */
.L_x_12511:
[----:B------:R-:W-:Y:S02]  /*32a00*/  IMAD.MOV.U32 R13, RZ, RZ, R9 ;  /* 0x000000ffff0d7224 */ /* 0x000fe400078e0009 */
[----:B------:R-:W-:Y:S02]  /*32a10*/  IMAD.MOV.U32 R12, RZ, RZ, 0x3 ;  /* 0x00000003ff0c7424 */ /* 0x000fe400078e00ff */
[----:B------:R-:W-:-:S07]  /*32a20*/  IMAD.MOV.U32 R2, RZ, RZ, R14 ;  /* 0x000000ffff027224 */ /* 0x000fce00078e000e */
[----:B------:R-:W-:Y:S05]  /*32a30*/  WARPSYNC.COLLECTIVE R15, `(.L_x_12512) ;  /* 0x000000000f087348 */ /* 0x000fea0003c00000 */
[----:B------:R0:W1:Y:S02]  /*32a40*/  SHFL.IDX P6, R14, R13, R12, R11 ;  /* 0x0000000c0d0e7389 */ /* 0x00006400000c000b */
[----:B01----:R-:W-:Y:S01]  /*32a50*/  ENDCOLLECTIVE ;  /* 0x000000000000791b */ /* 0x003fe20003800000 */
.L_x_12512:
        /* <DEDUP_REMOVED lines=11> */
.L_x_12513:
[----:B------:R-:W-:Y:S02]  /*32b10*/  IMAD.MOV.U32 R13, RZ, RZ, R9 ;  /* 0x000000ffff0d7224 */ /* 0x000fe400078e0009 */
[----:B------:R-:W-:Y:S02]  /*32b20*/  IMAD.MOV.U32 R12, RZ, RZ, 0x4 ;  /* 0x00000004ff0c7424 */ /* 0x000fe400078e00ff */
[----:B------:R-:W-:-:S07]  /*32b30*/  IMAD.MOV.U32 R2, RZ, RZ, R14 ;  /* 0x000000ffff027224 */ /* 0x000fce00078e000e */
[----:B------:R-:W-:Y:S05]  /*32b40*/  WARPSYNC.COLLECTIVE R15, `(.L_x_12514) ;  /* 0x000000000f087348 */ /* 0x000fea0003c00000 */
[----:B------:R0:W1:Y:S02]  /*32b50*/  SHFL.IDX P6, R14, R13, R12, R11 ;  /* 0x0000000c0d0e7389 */ /* 0x00006400000c000b */
[----:B01----:R-:W-:Y:S01]  /*32b60*/  ENDCOLLECTIVE ;  /* 0x000000000000791b */ /* 0x003fe20003800000 */
.L_x_12514:
        /* <DEDUP_REMOVED lines=11> */
.L_x_12515:
[----:B------:R-:W-:Y:S02]  /*32c20*/  IMAD.MOV.U32 R13, RZ, RZ, R9 ;  /* 0x000000ffff0d7224 */ /* 0x000fe400078e0009 */
[----:B------:R-:W-:Y:S02]  /*32c30*/  IMAD.MOV.U32 R12, RZ, RZ, 0x5 ;  /* 0x00000005ff0c7424 */ /* 0x000fe400078e00ff */
[----:B------:R-:W-:-:S07]  /*32c40*/  IMAD.MOV.U32 R2, RZ, RZ, R14 ;  /* 0x000000ffff027224 */ /* 0x000fce00078e000e */
[----:B------:R-:W-:Y:S05]  /*32c50*/  WARPSYNC.COLLECTIVE R15, `(.L_x_12516) ;  /* 0x000000000f087348 */ /* 0x000fea0003c00000 */
[----:B------:R0:W1:Y:S02]  /*32c60*/  SHFL.IDX P6, R14, R13, R12, R11 ;  /* 0x0000000c0d0e7389 */ /* 0x00006400000c000b */
[----:B01----:R-:W-:Y:S01]  /*32c70*/  ENDCOLLECTIVE ;  /* 0x000000000000791b */ /* 0x003fe20003800000 */
.L_x_12516:
        /* <DEDUP_REMOVED lines=11> */
.L_x_12517:
[----:B------:R-:W-:Y:S01]  /*32d30*/  IMAD.MOV.U32 R2, RZ, RZ, R14 ;  /* 0x000000ffff027224 */ /* 0x000fe200078e000e */
[----:B------:R-:W-:Y:S06]  /*32d40*/  BRA `(.L_x_12518) ;  /* 0xffffff9c00487947 */ /* 0x000fec000383ffff */
.L_x_12319:
[----:B---3--:R3:W4:Y:S02]  /*32d50*/  SYNCS.PHASECHK.TRANS64.TRYWAIT P0, [R6+URZ+0x22860], R21 ;  /* 0x02286015060075a7 */ /* 0x008724000800017f */
[----:B----4-:R-:W-:Y:S05]  /*32d60*/  @!P0 NANOSLEEP.SYNCS 0x989680 ;  /* 0x009896800000895d */ /* 0x010fea0003900000 */
[----:B------:R-:W4:Y:S02]  /*32d70*/  @!P0 SYNCS.PHASECHK.TRANS64 P0, [R6+URZ+0x22860], R21 ;  /* 0x02286015060085a7 */ /* 0x000f24000800007f */
[----:B----4-:R-:W-:Y:S05]  /*32d80*/  @!P0 BRA `(.L_x_12319) ;  /* 0xfffffffc00f08947 */ /* 0x010fea000383ffff */
[----:B------:R-:W-:Y:S05]  /*32d90*/  BRA `(.L_x_12519) ;  /* 0xffffff9c00987947 */ /* 0x000fea000383ffff */
.L_x_12320:
        /* <DEDUP_REMOVED lines=8> */
.L_x_12521:
[----:B------:R-:W-:Y:S05]  /*32e20*/  BSYNC B1 ;  /* 0x0000000000017941 */ /* 0x000fea0003800000 */
.L_x_12520:
        /* <DEDUP_REMOVED lines=9> */
.L_x_12522:
[----:B------:R-:W-:Y:S02]  /*32ec0*/  IMAD.MOV.U32 R13, RZ, RZ, R9 ;  /* 0x000000ffff0d7224 */ /* 0x000fe400078e0009 */
[----:B------:R-:W-:Y:S01]  /*32ed0*/  IMAD.MOV.U32 R12, RZ, RZ, 0x1 ;  /* 0x00000001ff0c7424 */ /* 0x000fe200078e00ff */
[----:B------:R-:W-:-:S13]  /*32ee0*/  IADD3 R2, P0, R14, R0, RZ ;  /* 0x000000000e027210 */ /* 0x000fda0007f1e0ff */
[----:B------:R-:W-:Y:S05]  /*32ef0*/  WARPSYNC.COLLECTIVE R15, `(.L_x_12523) ;  /* 0x000000000f087348 */ /* 0x000fea0003c00000 */
[----:B------:R0:W1:Y:S02]  /*32f00*/  SHFL.IDX P6, R14, R13, R12, R11 ;  /* 0x0000000c0d0e7389 */ /* 0x00006400000c000b */
[----:B01----:R-:W-:Y:S01]  /*32f10*/  ENDCOLLECTIVE ;  /* 0x000000000000791b */ /* 0x003fe20003800000 */
.L_x_12523:
        /* <DEDUP_REMOVED lines=13> */
.L_x_12524:
[----:B------:R-:W-:Y:S02]  /*32ff0*/  IMAD.MOV.U32 R13, RZ, RZ, R9 ;  /* 0x000000ffff0d7224 */ /* 0x000fe400078e0009 */
[----:B------:R-:W-:Y:S01]  /*33000*/  IMAD.MOV.U32 R12, RZ, RZ, 0x2 ;  /* 0x00000002ff0c7424 */ /* 0x000fe200078e00ff */
[----:B------:R-:W-:-:S13]  /*33010*/  IADD3 R2, P0, R14, R0, RZ ;  /* 0x000000000e027210 */ /* 0x000fda0007f1e0ff */
[----:B------:R-:W-:Y:S05]  /*33020*/  WARPSYNC.COLLECTIVE R15, `(.L_x_12525) ;  /* 0x000000000f087348 */ /* 0x000fea0003c00000 */
[----:B------:R0:W1:Y:S02]  /*33030*/  SHFL.IDX P6, R14, R13, R12, R11 ;  /* 0x0000000c0d0e7389 */ /* 0x00006400000c000b */
[----:B01----:R-:W-:Y:S01]  /*33040*/  ENDCOLLECTIVE ;  /* 0x000000000000791b */ /* 0x003fe20003800000 */
.L_x_12525:
        /* <DEDUP_REMOVED lines=13> */
.L_x_12526:
[----:B------:R-:W-:Y:S02]  /*33120*/  IMAD.MOV.U32 R13, RZ, RZ, R9 ;  /* 0x000000ffff0d7224 */ /* 0x000fe400078e0009 */
[----:B------:R-:W-:Y:S01]  /*33130*/  IMAD.MOV.U32 R12, RZ, RZ, 0x3 ;  /* 0x00000003ff0c7424 */ /* 0x000fe200078e00ff */
[----:B------:R-:W-:-:S13]  /*33140*/  IADD3 R2, P0, R14, R0, RZ ;  /* 0x000000000e027210 */ /* 0x000fda0007f1e0ff */
[----:B------:R-:W-:Y:S05]  /*33150*/  WARPSYNC.COLLECTIVE R15, `(.L_x_12527) ;  /* 0x000000000f087348 */ /* 0x000fea0003c00000 */
[----:B------:R0:W1:Y:S02]  /*33160*/  SHFL.IDX P6, R14, R13, R12, R11 ;  /* 0x0000000c0d0e7389 */ /* 0x00006400000c000b */
[----:B01----:R-:W-:Y:S01]  /*33170*/  ENDCOLLECTIVE ;  /* 0x000000000000791b */ /* 0x003fe20003800000 */
.L_x_12527:
        /* <DEDUP_REMOVED lines=13> */
.L_x_12528:
[----:B------:R-:W-:Y:S02]  /*33250*/  IMAD.MOV.U32 R13, RZ, RZ, R9 ;  /* 0x000000ffff0d7224 */ /* 0x000fe400078e0009 */
[----:B------:R-:W-:Y:S01]  /*33260*/  IMAD.MOV.U32 R12, RZ, RZ, 0x4 ;  /* 0x00000004ff0c7424 */ /* 0x000fe200078e00ff */
[----:B------:R-:W-:-:S13]  /*33270*/  IADD3 R2, P0, R14, R0, RZ ;  /* 0x000000000e027210 */ /* 0x000fda0007f1e0ff */
[----:B------:R-:W-:Y:S05]  /*33280*/  WARPSYNC.COLLECTIVE R15, `(.L_x_12529) ;  /* 0x000000000f087348 */ /* 0x000fea0003c00000 */
[----:B------:R0:W1:Y:S02]  /*33290*/  SHFL.IDX P6, R14, R13, R12, R11 ;  /* 0x0000000c0d0e7389 */ /* 0x00006400000c000b */
[----:B01----:R-:W-:Y:S01]  /*332a0*/  ENDCOLLECTIVE ;  /* 0x000000000000791b */ /* 0x003fe20003800000 */
.L_x_12529:
        /* <DEDUP_REMOVED lines=13> */
.L_x_12530:
[----:B------:R-:W-:Y:S02]  /*33380*/  IMAD.MOV.U32 R13, RZ, RZ, R9 ;  /* 0x000000ffff0d7224 */ /* 0x000fe400078e0009 */
[----:B------:R-:W-:Y:S01]  /*33390*/  IMAD.MOV.U32 R12, RZ, RZ, 0x5 ;  /* 0x00000005ff0c7424 */ /* 0x000fe200078e00ff */
[----:B------:R-:W-:-:S13]  /*333a0*/  IADD3 R2, P0, R14, R0, RZ ;  /* 0x000000000e027210 */ /* 0x000fda0007f1e0ff */
[----:B------:R-:W-:Y:S05]  /*333b0*/  WARPSYNC.COLLECTIVE R15, `(.L_x_12531) ;  /* 0x000000000f087348 */ /* 0x000fea0003c00000 */
[----:B------:R0:W1:Y:S02]  /*333c0*/  SHFL.IDX P6, R14, R13, R12, R11 ;  /* 0x0000000c0d0e7389 */ /* 0x00006400000c000b */
[----:B01----:R-:W-:Y:S01]  /*333d0*/  ENDCOLLECTIVE ;  /* 0x000000000000791b */ /* 0x003fe20003800000 */
.L_x_12531:
        /* <DEDUP_REMOVED lines=13> */
.L_x_12532:
[----:B------:R-:W-:Y:S05]  /*334b0*/  BRA `(.L_x_12533) ;  /* 0xffffff9800dc7947 */ /* 0x000fea000383ffff */
.L_x_12328:
        /* <DEDUP_REMOVED lines=8> */
.L_x_12535:
[----:B------:R-:W-:Y:S05]  /*33540*/  BSYNC B0 ;  /* 0x0000000000007941 */ /* 0x000fea0003800000 */
.L_x_12534:
        /* <DEDUP_REMOVED lines=9> */
.L_x_12536:
        /* <DEDUP_REMOVED lines=24> */
.L_x_12537:
[----:B------:R-:W-:Y:S01]  /*33760*/  IMAD.MOV.U32 R12, RZ, RZ, 0x2 ;  /* 0x00000002ff0c7424 */ /* 0x000fe200078e00ff */
[----:B------:R-:W-:-:S05]  /*33770*/  SEL R14, R14, RZ, P1 ;  /* 0x000000ff0e0e7207 */ /* 0x000fca0000800000 */
[----:B------:R-:W-:-:S04]  /*33780*/  IMAD.IADD R5, R13, 0x1, R14 ;  /* 0x000000010d057824 */ /* 0x000fc800078e020e */
[----:B------:R-:W-:-:S07]  /*33790*/  IMAD.MOV.U32 R13, RZ, RZ, R5 ;  /* 0x000000ffff0d7224 */ /* 0x000fce00078e0005 */
[----:B------:R-:W-:Y:S05]  /*337a0*/  WARPSYNC.COLLECTIVE R15, `(.L_x_12538) ;  /* 0x000000000f087348 */ /* 0x000fea0003c00000 */
[----:B------:R0:W1:Y:S02]  /*337b0*/  SHFL.UP P6, R14, R13, R12, R11 ;  /* 0x0400000c0d0e7389 */ /* 0x00006400000c000b */
[----:B01----:R-:W-:Y:S01]  /*337c0*/  ENDCOLLECTIVE ;  /* 0x000000000000791b */ /* 0x003fe20003800000 */
.L_x_12538:
[----:B------:R-:W-:Y:S01]  /*337d0*/  IMAD.MOV.U32 R12, RZ, RZ, 0x4 ;  /* 0x00000004ff0c7424 */ /* 0x000fe200078e00ff */
[----:B------:R-:W-:-:S05]  /*337e0*/  SEL R2, R14, RZ, P2 ;  /* 0x000000ff0e027207 */ /* 0x000fca0001000000 */
[----:B------:R-:W-:-:S04]  /*337f0*/  IMAD.IADD R2, R5, 0x1, R2 ;  /* 0x0000000105027824 */ /* 0x000fc800078e0202 */
[----:B------:R-:W-:-:S07]  /*33800*/  IMAD.MOV.U32 R13, RZ, RZ, R2 ;  /* 0x000000ffff0d7224 */ /* 0x000fce00078e0002 */
[----:B------:R-:W-:Y:S05]  /*33810*/  WARPSYNC.COLLECTIVE R15, `(.L_x_12539) ;  /* 0x000000000f087348 */ /* 0x000fea0003c00000 */
[----:B------:R0:W1:Y:S02]  /*33820*/  SHFL.UP P6, R14, R13, R12, R11 ;  /* 0x0400000c0d0e7389 */ /* 0x00006400000c000b */
[----:B01----:R-:W-:Y:S01]  /*33830*/  ENDCOLLECTIVE ;  /* 0x000000000000791b */ /* 0x003fe20003800000 */
.L_x_12539:
[----:B------:R-:W-:Y:S01]  /*33840*/  IMAD.MOV.U32 R12, RZ, RZ, 0x8 ;  /* 0x00000008ff0c7424 */ /* 0x000fe200078e00ff */
[----:B------:R-:W-:-:S05]  /*33850*/  SEL R3, R14, RZ, P3 ;  /* 0x000000ff0e037207 */ /* 0x000fca0001800000 */
[----:B------:R-:W-:-:S04]  /*33860*/  IMAD.IADD R3, R2, 0x1, R3 ;  /* 0x0000000102037824 */ /* 0x000fc800078e0203 */
[----:B------:R-:W-:-:S07]  /*33870*/  IMAD.MOV.U32 R13, RZ, RZ, R3 ;  /* 0x000000ffff0d7224 */ /* 0x000fce00078e0003 */
[----:B------:R-:W-:Y:S05]  /*33880*/  WARPSYNC.COLLECTIVE R15, `(.L_x_12540) ;  /* 0x000000000f087348 */ /* 0x000fea0003c00000 */
[----:B------:R0:W1:Y:S02]  /*33890*/  SHFL.UP P6, R14, R13, R12, R11 ;  /* 0x0400000c0d0e7389 */ /* 0x00006400000c000b */
[----:B01----:R-:W-:Y:S01]  /*338a0*/  ENDCOLLECTIVE ;  /* 0x000000000000791b */ /* 0x003fe20003800000 */
.L_x_12540:
[----:B------:R-:W-:Y:S01]  /*338b0*/  IMAD.MOV.U32 R12, RZ, RZ, 0x10 ;  /* 0x00000010ff0c7424 */ /* 0x000fe200078e00ff */
[----:B------:R-:W-:-:S05]  /*338c0*/  SEL R14, R14, RZ, P4 ;  /* 0x000000ff0e0e7207 */ /* 0x000fca0002000000 */
[----:B------:R-:W-:-:S04]  /*338d0*/  IMAD.IADD R5, R3, 0x1, R14 ;  /* 0x0000000103057824 */ /* 0x000fc800078e020e */
[----:B------:R-:W-:-:S07]  /*338e0*/  IMAD.MOV.U32 R13, RZ, RZ, R5 ;  /* 0x000000ffff0d7224 */ /* 0x000fce00078e0005 */
[----:B------:R-:W-:Y:S05]  /*338f0*/  WARPSYNC.COLLECTIVE R15, `(.L_x_12541) ;  /* 0x000000000f087348 */ /* 0x000fea0003c00000 */
[----:B------:R0:W1:Y:S02]  /*33900*/  SHFL.UP P6, R14, R13, R12, R11 ;  /* 0x0400000c0d0e7389 */ /* 0x00006400000c000b */
[----:B01----:R-:W-:Y:S01]  /*33910*/  ENDCOLLECTIVE ;  /* 0x000000000000791b */ /* 0x003fe20003800000 */
.L_x_12541:
        /* <DEDUP_REMOVED lines=8> */
.L_x_12542:
[----:B------:R-:W-:Y:S05]  /*339a0*/  BRA `(.L_x_12543) ;  /* 0xffffff9c003c7947 */ /* 0x000fea000383ffff */
.L_x_12331:
[----:B------:R-:W-:Y:S01]  /*339b0*/  BSSY B0, `(.L_x_12544) ;  /* 0x0000007000007945 */ /* 0x000fe20003800000 */
[----:B------:R-:W-:Y:S02]  /*339c0*/  IMAD.MOV.U32 R12, RZ, RZ, 0x1 ;  /* 0x00000001ff0c7424 */ /* 0x000fe400078e00ff */
[----:B------:R-:W-:Y:S02]  /*339d0*/  IMAD.MOV.U32 R11, RZ, RZ, RZ ;  /* 0x000000ffff0b7224 */ /* 0x000fe400078e00ff */
[----:B------:R-:W-:-:S07]  /*339e0*/  IMAD.MOV.U32 R15, RZ, RZ, -0x1 ;  /* 0xffffffffff0f7424 */ /* 0x000fce00078e00ff */
[----:B------:R-:W-:Y:S05]  /*339f0*/  WARPSYNC.COLLECTIVE R15, `(.L_x_12545) ;  /* 0x000000000f087348 */ /* 0x000fea0003c00000 */
[----:B------:R0:W1:Y:S02]  /*33a00*/  SHFL.UP P6, R14, R13, R12, R11 ;  /* 0x0400000c0d0e7389 */ /* 0x00006400000c000b */
[----:B01----:R-:W-:Y:S01]  /*33a10*/  ENDCOLLECTIVE ;  /* 0x000000000000791b */ /* 0x003fe20003800000 */
.L_x_12545:
[----:B------:R-:W-:Y:S05]  /*33a20*/  BSYNC B0 ;  /* 0x0000000000007941 */ /* 0x000fea0003800000 */
.L_x_12544:
        /* <DEDUP_REMOVED lines=8> */
.L_x_12546:
[----:B------:R-:W-:Y:S01]  /*33ab0*/  IMAD.MOV.U32 R12, RZ, RZ, 0x4 ;  /* 0x00000004ff0c7424 */ /* 0x000fe200078e00ff */
[----:B------:R-:W-:-:S05]  /*33ac0*/  SEL R2, R14, RZ, P2 ;  /* 0x000000ff0e027207 */ /* 0x000fca0001000000 */
[----:B------:R-:W-:-:S04]  /*33ad0*/  IMAD.IADD R2, R13, 0x1, R2 ;  /* 0x000000010d027824 */ /* 0x000fc800078e0202 */
[----:B------:R-:W-:-:S07]  /*33ae0*/  IMAD.MOV.U32 R13, RZ, RZ, R2 ;  /* 0x000000ffff0d7224 */ /* 0x000fce00078e0002 */
[----:B------:R-:W-:Y:S05]  /*33af0*/  WARPSYNC.COLLECTIVE R15, `(.L_x_12547) ;  /* 0x000000000f087348 */ /* 0x000fea0003c00000 */
[----:B------:R0:W1:Y:S02]  /*33b00*/  SHFL.UP P6, R14, R13, R12, R11 ;  /* 0x0400000c0d0e7389 */ /* 0x00006400000c000b */
[----:B01----:R-:W-:Y:S01]  /*33b10*/  ENDCOLLECTIVE ;  /* 0x000000000000791b */ /* 0x003fe20003800000 */
.L_x_12547:
[----:B------:R-:W-:Y:S01]  /*33b20*/  IMAD.MOV.U32 R12, RZ, RZ, 0x8 ;  /* 0x00000008ff0c7424 */ /* 0x000fe200078e00ff */
[----:B------:R-:W-:-:S05]  /*33b30*/  SEL R3, R14, RZ, P3 ;  /* 0x000000ff0e037207 */ /* 0x000fca0001800000 */
[----:B------:R-:W-:-:S04]  /*33b40*/  IMAD.IADD R3, R2, 0x1, R3 ;  /* 0x0000000102037824 */ /* 0x000fc800078e0203 */
[----:B------:R-:W-:-:S07]  /*33b50*/  IMAD.MOV.U32 R13, RZ, RZ, R3 ;  /* 0x000000ffff0d7224 */ /* 0x000fce00078e0003 */
[----:B------:R-:W-:Y:S05]  /*33b60*/  WARPSYNC.COLLECTIVE R15, `(.L_x_12548) ;  /* 0x000000000f087348 */ /* 0x000fea0003c00000 */
[----:B------:R0:W1:Y:S02]  /*33b70*/  SHFL.UP P6, R14, R13, R12, R11 ;  /* 0x0400000c0d0e7389 */ /* 0x00006400000c000b */
[----:B01----:R-:W-:Y:S01]  /*33b80*/  ENDCOLLECTIVE ;  /* 0x000000000000791b */ /* 0x003fe20003800000 */
.L_x_12548:
[----:B------:R-:W-:Y:S01]  /*33b90*/  IMAD.MOV.U32 R12, RZ, RZ, 0x10 ;  /* 0x00000010ff0c7424 */ /* 0x000fe200078e00ff */
[----:B------:R-:W-:-:S05]  /*33ba0*/  SEL R14, R14, RZ, P4 ;  /* 0x000000ff0e0e7207 */ /* 0x000fca0002000000 */
[----:B------:R-:W-:-:S04]  /*33bb0*/  IMAD.IADD R5, R3, 0x1, R14 ;  /* 0x0000000103057824 */ /* 0x000fc800078e020e */
[----:B------:R-:W-:-:S07]  /*33bc0*/  IMAD.MOV.U32 R13, RZ, RZ, R5 ;  /* 0x000000ffff0d7224 */ /* 0x000fce00078e0005 */
[----:B------:R-:W-:Y:S05]  /*33bd0*/  WARPSYNC.COLLECTIVE R15, `(.L_x_12549) ;  /* 0x000000000f087348 */ /* 0x000fea0003c00000 */
[----:B------:R0:W1:Y:S02]  /*33be0*/  SHFL.UP P6, R14, R13, R12, R11 ;  /* 0x0400000c0d0e7389 */ /* 0x00006400000c000b */
[----:B01----:R-:W-:Y:S01]  /*33bf0*/  ENDCOLLECTIVE ;  /* 0x000000000000791b */ /* 0x003fe20003800000 */
.L_x_12549:
        /* <DEDUP_REMOVED lines=8> */
.L_x_12550:
[----:B------:R-:W-:Y:S05]  /*33c80*/  BRA `(.L_x_12551) ;  /* 0xffffff9c00287947 */ /* 0x000fea000383ffff */
.L_x_12333:
[----:B------:R-:W-:Y:S01]  /*33c90*/  BSSY B0, `(.L_x_12552) ;  /* 0x0000006000007945 */ /* 0x000fe20003800000 */
[----:B------:R-:W-:Y:S01]  /*33ca0*/  PLOP3.LUT P6, PT, P6, PT, PT, 0x8, 0x0 ;  /* 0x000000000000781c */ /* 0x000fe200037ce170 */
[----:B------:R-:W-:-:S12]  /*33cb0*/  IMAD.MOV.U32 R15, RZ, RZ, -0x1 ;  /* 0xffffffffff0f7424 */ /* 0x000fd800078e00ff */
[----:B0-----:R-:W-:Y:S05]  /*33cc0*/  WARPSYNC.COLLECTIVE R15, `(.L_x_12553) ;  /* 0x000000000f087348 */ /* 0x001fea0003c00000 */
[----:B------:R-:W-:Y:S01]  /*33cd0*/  VOTE.ANY R14, PT, P6 ;  /* 0x00000000000e7806 */ /* 0x000fe200030e0100 */
[----:B0-----:R-:W-:Y:S06]  /*33ce0*/  ENDCOLLECTIVE ;  /* 0x000000000000791b */ /* 0x001fec0003800000 */
.L_x_12553:
[----:B------:R-:W-:Y:S05]  /*33cf0*/  BSYNC B0 ;  /* 0x0000000000007941 */ /* 0x000fea0003800000 */
.L_x_12552:
        /* <DEDUP_REMOVED lines=8> */
.L_x_12554:
[----:B------:R-:W-:Y:S02]  /*33d80*/  IMAD.IADD R19, R12, 0x1, R19 ;  /* 0x000000010c137824 */ /* 0x000fe400078e0213 */
[----:B------:R-:W-:Y:S02]  /*33d90*/  IMAD.MOV.U32 R13, RZ, RZ, R4 ;  /* 0x000000ffff0d7224 */ /* 0x000fe400078e0004 */
[----:B------:R-:W-:-:S07]  /*33da0*/  IMAD.MOV.U32 R17, RZ, RZ, R14 ;  /* 0x000000ffff117224 */ /* 0x000fce00078e000e */
[----:B------:R-:W-:Y:S05]  /*33db0*/  WARPSYNC.COLLECTIVE R15, `(.L_x_12555) ;  /* 0x000000000f087348 */ /* 0x000fea0003c00000 */
[----:B------:R0:W1:Y:S02]  /*33dc0*/  SHFL.IDX P6, R14, R13, R12, R11 ;  /* 0x0000000c0d0e7389 */ /* 0x00006400000c000b */
[----:B01----:R-:W-:Y:S01]  /*33dd0*/  ENDCOLLECTIVE ;  /* 0x000000000000791b */ /* 0x003fe20003800000 */
.L_x_12555:
[----:B------:R-:W-:Y:S01]  /*33de0*/  IMAD.MOV.U32 R4, RZ, RZ, R14 ;  /* 0x000000ffff047224 */ /* 0x000fe200078e000e */
[----:B------:R-:W-:Y:S06]  /*33df0*/  BRA `(.L_x_12556) ;  /* 0xffffff9c000c7947 */ /* 0x000fec000383ffff */
.L_x_12335:
[----:B------:R-:W-:Y:S01]  /*33e00*/  BSSY B0, `(.L_x_12557) ;  /* 0x0000007000007945 */ /* 0x000fe20003800000 */
[----:B------:R-:W-:Y:S02]  /*33e10*/  IMAD.MOV.U32 R13, RZ, RZ, R2 ;  /* 0x000000ffff0d7224 */ /* 0x000fe400078e0002 */
[----:B------:R-:W-:Y:S02]  /*33e20*/  IMAD.MOV.U32 R11, RZ, RZ, 0x1f ;  /* 0x0000001fff0b7424 */ /* 0x000fe400078e00ff */
[----:B------:R-:W-:-:S07]  /*33e30*/  IMAD.MOV.U32 R15, RZ, RZ, -0x1 ;  /* 0xffffffffff0f7424 */ /* 0x000fce00078e00ff */
[----:B0-23--:R-:W-:Y:S05]  /*33e40*/  WARPSYNC.COLLECTIVE R15, `(.L_x_12558) ;  /* 0x000000000f087348 */ /* 0x00dfea0003c00000 */
[----:B------:R1:W4:Y:S02]  /*33e50*/  SHFL.IDX P6, R14, R13, R12, R11 ;  /* 0x0000000c0d0e7389 */ /* 0x00032400000c000b */
[----:B01234-:R-:W-:Y:S01]  /*33e60*/  ENDCOLLECTIVE ;  /* 0x000000000000791b */ /* 0x01ffe20003800000 */
.L_x_12558:
[----:B------:R-:W-:Y:S05]  /*33e70*/  BSYNC B0 ;  /* 0x0000000000007941 */ /* 0x000fea0003800000 */
.L_x_12557:
[----:B------:R-:W-:Y:S01]  /*33e80*/  IMAD.MOV.U32 R6, RZ, RZ, R14 ;  /* 0x000000ffff067224 */ /* 0x000fe200078e000e */
[----:B------:R-:W-:Y:S06]  /*33e90*/  BRA `(.L_x_12334) ;  /* 0xffffff9800fc7947 */ /* 0x000fec000383ffff */
.L_x_12341:
[----:B0-----:R0:W4:Y:S02]  /*33ea0*/  SYNCS.PHASECHK.TRANS64.TRYWAIT P0, [R4+URZ+0x22820], R0 ;  /* 0x02282000040075a7 */ /* 0x001124000800017f */
[----:B----4-:R-:W-:Y:S05]  /*33eb0*/  @!P0 NANOSLEEP.SYNCS 0x989680 ;  /* 0x009896800000895d */ /* 0x010fea0003900000 */
[----:B------:R-:W4:Y:S02]  /*33ec0*/  @!P0 SYNCS.PHASECHK.TRANS64 P0, [R4+URZ+0x22820], R0 ;  /* 0x02282000040085a7 */ /* 0x000f24000800007f */
[----:B----4-:R-:W-:Y:S05]  /*33ed0*/  @!P0 BRA `(.L_x_12341) ;  /* 0xfffffffc00f08947 */ /* 0x010fea000383ffff */
[----:B------:R-:W-:Y:S05]  /*33ee0*/  BRA `(.L_x_12559) ;  /* 0xffffffa400547947 */ /* 0x000fea000383ffff */
.L_x_12342:
        /* <DEDUP_REMOVED lines=11> */
.L_x_12561:
[----:B------:R-:W-:Y:S05]  /*33fa0*/  BSYNC B0 ;  /* 0x0000000000007941 */ /* 0x000fea0003800000 */
.L_x_12560:
[----:B------:R-:W-:Y:S05]  /*33fb0*/  BRA `(.L_x_12562) ;  /* 0xffffffa4003c7947 */ /* 0x000fea000383ffff */
.L_x_12343:
[----:B------:R-:W-:Y:S01]  /*33fc0*/  BSSY B0, `(.L_x_12563) ;  /* 0x0000006000007945 */ /* 0x000fe20003800000 */
[----:B------:R-:W-:-:S07]  /*33fd0*/  IMAD.MOV.U32 R15, RZ, RZ, -0x1 ;  /* 0xffffffffff0f7424 */ /* 0x000fce00078e00ff */
[----:B0123--:R-:W-:Y:S05]  /*33fe0*/  WARPSYNC.COLLECTIVE R15, `(.L_x_12564) ;  /* 0x000000000f0c7348 */ /* 0x00ffea0003c00000 */
[----:B------:R-:W-:Y:S02]  /*33ff0*/  ELECT P6, UR62, PT ;  /* 0x00000000003e782f */ /* 0x000fe400038c0000 */
[----:B------:R-:W-:Y:S01]  /*34000*/  MOV R14, UR62 ;  /* 0x0000003e000e7c02 */ /* 0x000fe20008000f00 */
[----:B0123--:R-:W-:Y:S10]  /*34010*/  ENDCOLLECTIVE ;  /* 0x000000000000791b */ /* 0x00fff40003800000 */
.L_x_12564:
[----:B------:R-:W-:Y:S05]  /*34020*/  BSYNC B0 ;  /* 0x0000000000007941 */ /* 0x000fea0003800000 */
.L_x_12563:
[----:B------:R-:W-:Y:S05]  /*34030*/  BRA `(.L_x_12565) ;  /* 0xffffffa400307947 */ /* 0x000fea000383ffff */
.L_x_12345:
[----:B0-----:R0:W4:Y:S02]  /*34040*/  SYNCS.PHASECHK.TRANS64.TRYWAIT P1, [R5+URZ+0x22840], R0 ;  /* 0x02284000050075a7 */ /* 0x001124000802017f */
[----:B----4-:R-:W-:Y:S05]  /*34050*/  @!P1 NANOSLEEP.SYNCS 0x989680 ;  /* 0x009896800000995d */ /* 0x010fea0003900000 */
[----:B------:R-:W4:Y:S02]  /*34060*/  @!P1 SYNCS.PHASECHK.TRANS64 P1, [R5+URZ+0x22840], R0 ;  /* 0x02284000050095a7 */ /* 0x000f24000802007f */
[----:B----4-:R-:W-:Y:S05]  /*34070*/  @!P1 BRA `(.L_x_12345) ;  /* 0xfffffffc00f09947 */ /* 0x010fea000383ffff */
[----:B------:R-:W-:Y:S05]  /*34080*/  BRA `(.L_x_12566) ;  /* 0xffffffa400507947 */ /* 0x000fea000383ffff */
.L_x_12347:
[----:B----4-:R4:W0:Y:S02]  /*34090*/  SYNCS.PHASECHK.TRANS64.TRYWAIT P1, [R25+URZ+0x22840], R2 ;  /* 0x02284002190075a7 */ /* 0x010824000802017f */
[----:B0-----:R-:W-:Y:S05]  /*340a0*/  @!P1 NANOSLEEP.SYNCS 0x989680 ;  /* 0x009896800000995d */ /* 0x001fea0003900000 */
[----:B------:R-:W0:Y:S02]  /*340b0*/  @!P1 SYNCS.PHASECHK.TRANS64 P1, [R25+URZ+0x22840], R2 ;  /* 0x02284002190095a7 */ /* 0x000e24000802007f */
[----:B0-----:R-:W-:Y:S05]  /*340c0*/  @!P1 BRA `(.L_x_12347) ;  /* 0xfffffffc00f09947 */ /* 0x001fea000383ffff */
[----:B------:R-:W-:Y:S05]  /*340d0*/  BRA `(.L_x_12567) ;  /* 0xffffffa4005c7947 */ /* 0x000fea000383ffff */
.L_x_12349:
[----:B------:R0:W0:Y:S02]  /*340e0*/  SYNCS.PHASECHK.TRANS64.TRYWAIT P1, [R5+URZ+0x22860], R0 ;  /* 0x02286000050075a7 */ /* 0x000024000802017f */
[----:B0-----:R-:W-:Y:S05]  /*340f0*/  @!P1 NANOSLEEP.SYNCS 0x989680 ;  /* 0x009896800000995d */ /* 0x001fea0003900000 */
[----:B------:R-:W0:Y:S02]  /*34100*/  @!P1 SYNCS.PHASECHK.TRANS64 P1, [R5+URZ+0x22860], R0 ;  /* 0x02286000050095a7 */ /* 0x000e24000802007f */
[----:B0-----:R-:W-:Y:S05]  /*34110*/  @!P1 BRA `(.L_x_12349) ;  /* 0xfffffffc00f09947 */ /* 0x001fea000383ffff */
[----:B------:R-:W-:Y:S05]  /*34120*/  BRA `(.L_x_12568) ;  /* 0xffffffa400587947 */ /* 0x000fea000383ffff */
        .type           $_ZN7cutlass13device_kernelIN5flash11enable_sm90INS1_16FlashAttnFwdSm90INS1_25CollectiveMainloopFwdSm90ILi2EN4cute5tupleIJNS5_1CILi1EEES8_S8_EEENS6_IJNS7_ILi128EEENS7_ILi96EEENS7_ILi64EEEEEELi256ENS_10bfloat16_tEfNS_4arch4Sm90ELb0ELb1ELb1ELb1ELb1ELb1ELb0ELb1ELb0ELb1ELb1ELb0EEENS1_21CollectiveEpilogueFwdINS6_IJSA_NS7_ILi256EEESB_EEES9_SE_SG_Li256ELb1ELb1ELb1ELb0EEENS1_36VarlenDynamicPersistentTileSchedulerILi128ELi96ELi256ELi128ELb1ELb1ELb1ELb1ELb0ELb1EEEEEEEEEvNT_6ParamsE$_ZZN5flash25CollectiveMainloopFwdSm90ILi2EN4cute5tupleIJNS1_1CILi1EEES4_S4_EEENS2_IJNS3_ILi128EEENS3_ILi96EEENS3_ILi64EEEEEELi256EN7cutlass10bfloat16_tEfNSA_4arch4Sm90ELb0ELb1ELb1ELb1ELb1ELb1ELb0ELb1ELb0ELb1ELb1ELb0EE3mmaINS_16FlashAttnFwdSm90ISE_NS_21CollectiveEpilogueFwdINS2_IJS6_NS3_ILi256EEES7_EEES5_SB_SD_Li256ELb1ELb1ELb1ELb0EEENS_36VarlenDynamicPersistentTileSchedulerILi128ELi96ELi256ELi128ELb1ELb1ELb1ELb1ELb0ELb1EEEE13SharedStorageENS1_6TensorINS1_11ArrayEngineIfLm128EEENS1_6LayoutINS2_IJNS2_IJNS3_ILi2EEEST_NS3_ILi32EEEEEES4_S4_EEENS2_IJNS2_IJS4_ST_NS3_ILi4EEEEEENS3_ILi0EEESZ_EEEEEEENS_7SoftmaxILi2ELi0EEEEEbRKNSE_6ParamsENSA_13PipelineAsyncILi2EEES19_RNSA_13PipelineStateILj2EEERT0_RT1_iRiRKNS_16SeqlenInfoQKNewKILb1ELb1EEENS2_IJiiiiEEERT_ENKUliT_T0_T1_E_clIZSF_ISO_S12_S14_EbS17_S19_S19_S1C_S1E_S1G_iS1H_S1L_S1M_S1O_EUlRS1P_iE0_NS3_ILb1EEES1W_EEDaiS1P_S1Q_S1R_,@function
        .size           $_ZN7cutlass13device_kernelIN5flash11enable_sm90INS1_16FlashAttnFwdSm90INS1_25CollectiveMainloopFwdSm90ILi2EN4cute5tupleIJNS5_1CILi1EEES8_S8_EEENS6_IJNS7_ILi128EEENS7_ILi96EEENS7_ILi64EEEEEELi256ENS_10bfloat16_tEfNS_4arch4Sm90ELb0ELb1ELb1ELb1ELb1ELb1ELb0ELb1ELb0ELb1ELb1ELb0EEENS1_21CollectiveEpilogueFwdINS6_IJSA_NS7_ILi256EEESB_EEES9_SE_SG_Li256ELb1ELb1ELb1ELb0EEENS1_36VarlenDynamicPersistentTileSchedulerILi128ELi96ELi256ELi128ELb1ELb1ELb1ELb1ELb0ELb1EEEEEEEEEvNT_6ParamsE$_ZZN5flash25CollectiveMainloopFwdSm90ILi2EN4cute5tupleIJNS1_1CILi1EEES4_S4_EEENS2_IJNS3_ILi128EEENS3_ILi96EEENS3_ILi64EEEEEELi256EN7cutlass10bfloat16_tEfNSA_4arch4Sm90ELb0ELb1ELb1ELb1ELb1ELb1ELb0ELb1ELb0ELb1ELb1ELb0EE3mmaINS_16FlashAttnFwdSm90ISE_NS_21CollectiveEpilogueFwdINS2_IJS6_NS3_ILi256EEES7_EEES5_SB_SD_Li256ELb1ELb1ELb1ELb0EEENS_36VarlenDynamicPersistentTileSchedulerILi128ELi96ELi256ELi128ELb1ELb1ELb1ELb1ELb0ELb1EEEE13SharedStorageENS1_6TensorINS1_11ArrayEngineIfLm128EEENS1_6LayoutINS2_IJNS2_IJNS3_ILi2EEEST_NS3_ILi32EEEEEES4_S4_EEENS2_IJNS2_IJS4_ST_NS3_ILi4EEEEEENS3_ILi0EEESZ_EEEEEEENS_7SoftmaxILi2ELi0EEEEEbRKNSE_6ParamsENSA_13PipelineAsyncILi2EEES19_RNSA_13PipelineStateILj2EEERT0_RT1_iRiRKNS_16SeqlenInfoQKNewKILb1ELb1EEENS2_IJiiiiEEERT_ENKUliT_T0_T1_E_clIZSF_ISO_S12_S14_EbS17_S19_S19_S1C_S1E_S1G_iS1H_S1L_S1M_S1O_EUlRS1P_iE0_NS3_ILb1EEES1W_EEDaiS1P_S1Q_S1R_,(.L_x_15775 - $_ZN7cutlass13device_kernelIN5flash11enable_sm90INS1_16FlashAttnFwdSm90INS1_25CollectiveMainloopFwdSm90ILi2EN4cute5tupleIJNS5_1CILi1EEES8_S8_EEENS6_IJNS7_ILi128EEENS7_ILi96EEENS7_ILi64EEEEEELi256ENS_10bfloat16_tEfNS_4arch4Sm90ELb0ELb1ELb1ELb1ELb1ELb1ELb0ELb1ELb0ELb1ELb1ELb0EEENS1_21CollectiveEpilogueFwdINS6_IJSA_NS7_ILi256EEESB_EEES9_SE_SG_Li256ELb1ELb1ELb1ELb0EEENS1_36VarlenDynamicPersistentTileSchedulerILi128ELi96ELi256ELi128ELb1ELb1ELb1ELb1ELb0ELb1EEEEEEEEEvNT_6ParamsE$_ZZN5flash25CollectiveMainloopFwdSm90ILi2EN4cute5tupleIJNS1_1CILi1EEES4_S4_EEENS2_IJNS3_ILi128EEENS3_ILi96EEENS3_ILi64EEEEEELi256EN7cutlass10bfloat16_tEfNSA_4arch4Sm90ELb0ELb1ELb1ELb1ELb1ELb1ELb0ELb1ELb0ELb1ELb1ELb0EE3mmaINS_16FlashAttnFwdSm90ISE_NS_21CollectiveEpilogueFwdINS2_IJS6_NS3_ILi256EEES7_EEES5_SB_SD_Li256ELb1ELb1ELb1ELb0EEENS_36VarlenDynamicPersistentTileSchedulerILi128ELi96ELi256ELi128ELb1ELb1ELb1ELb1ELb0ELb1EEEE13SharedStorageENS1_6TensorINS1_11ArrayEngineIfLm128EEENS1_6LayoutINS2_IJNS2_IJNS3_ILi2EEEST_NS3_ILi32EEEEEES4_S4_EEENS2_IJNS2_IJS4_ST_NS3_ILi4EEEEEENS3_ILi0EEESZ_EEEEEEENS_7SoftmaxILi2ELi0EEEEEbRKNSE_6ParamsENSA_13PipelineAsyncILi2EEES19_RNSA_13PipelineStateILj2EEERT0_RT1_iRiRKNS_16SeqlenInfoQKNewKILb1ELb1EEENS2_IJiiiiEEERT_ENKUliT_T0_T1_E_clIZSF_ISO_S12_S14_EbS17_S19_S19_S1C_S1E_S1G_iS1H_S1L_S1M_S1O_EUlRS1P_iE0_NS3_ILb1EEES1W_EEDaiS1P_S1Q_S1R_)
$_ZN7cutlass13device_kernelIN5flash11enable_sm90INS1_16FlashAttnFwdSm90INS1_25CollectiveMainloopFwdSm90ILi2EN4cute5tupleIJNS5_1CILi1EEES8_S8_EEENS6_IJNS7_ILi128EEENS7_ILi96EEENS7_ILi64EEEEEELi256ENS_10bfloat16_tEfNS_4arch4Sm90ELb0ELb1ELb1ELb1ELb1ELb1ELb0ELb1ELb0ELb1ELb1ELb0EEENS1_21CollectiveEpilogueFwdINS6_IJSA_NS7_ILi256EEESB_EEES9_SE_SG_Li256ELb1ELb1ELb1ELb0EEENS1_36VarlenDynamicPersistentTileSchedulerILi128ELi96ELi256ELi128ELb1ELb1ELb1ELb1ELb0ELb1EEEEEEEEEvNT_6ParamsE$_ZZN5flash25CollectiveMainloopFwdSm90ILi2EN4cute5tupleIJNS1_1CILi1EEES4_S4_EEENS2_IJNS3_ILi128EEENS3_ILi96EEENS3_ILi64EEEEEELi256EN7cutlass10bfloat16_tEfNSA_4arch4Sm90ELb0ELb1ELb1ELb1ELb1ELb1ELb0ELb1ELb0ELb1ELb1ELb0EE3mmaINS_16FlashAttnFwdSm90ISE_NS_21CollectiveEpilogueFwdINS2_IJS6_NS3_ILi256EEES7_EEES5_SB_SD_Li256ELb1ELb1ELb1ELb0EEENS_36VarlenDynamicPersistentTileSchedulerILi128ELi96ELi256ELi128ELb1ELb1ELb1ELb1ELb0ELb1EEEE13SharedStorageENS1_6TensorINS1_11ArrayEngineIfLm128EEENS1_6LayoutINS2_IJNS2_IJNS3_ILi2EEEST_NS3_ILi32EEEEEES4_S4_EEENS2_IJNS2_IJS4_ST_NS3_ILi4EEEEEENS3_ILi0EEESZ_EEEEEEENS_7SoftmaxILi2ELi0EEEEEbRKNSE_6ParamsENSA_13PipelineAsyncILi2EEES19_RNSA_13PipelineStateILj2EEERT0_RT1_iRiRKNS_16SeqlenInfoQKNewKILb1ELb1EEENS2_IJiiiiEEERT_ENKUliT_T0_T1_E_clIZSF_ISO_S12_S14_EbS17_S19_S19_S1C_S1E_S1G_iS1H_S1L_S1M_S1O_EUlRS1P_iE0_NS3_ILb1EEES1W_EEDaiS1P_S1Q_S1R_:
[----:B------:R-:W-:Y:S01]  /*34130*/  R2UR UR5, R8 ;  /* 0x00000000080572ca */ /* 0x000fe200000e0000 */
[----:B------:R-:W-:-:S12]  /*34140*/  ULDC UR4, c[0x0][0x20] ;  /* 0x0000080000047ab9 */ /* 0x000fd80000000800 */
[----:B------:R-:W-:-:S09]  /*34150*/  UIADD3 UR4, -UR4, UR5, URZ ;  /* 0x0000000504047290 */ /* 0x000fd2000fffe13f */
[----:B------:R-:W2:Y:S04]  /*34160*/  LDL.64 R6, [UR4+0x18] ;  /* 0x00001804ff067983 */ /* 0x000ea80008100a00 */
[----:B------:R-:W3:Y:S01]  /*34170*/  LDL.64 R2, [UR4] ;  /* 0x00000004ff027983 */ /* 0x000ee20008100a00 */
[----:B------:R-:W-:-:S03]  /*34180*/  ULDC.64 UR6, c[0x0][0x208] ;  /* 0x0000820000067ab9 */ /* 0x000fc60000000a00 */
[----:B--2---:R-:W2:Y:S04]  /*34190*/  LD.E R4, desc[UR6][R6.64] ;  /* 0x0000000606047980 */ /* 0x004ea8000c101900 */
[----:B---3--:R0:W5:Y:S04]  /*341a0*/  LD.E R10, desc[UR6][R2.64] ;  /* 0x00000006020a7980 */ /* 0x008168000c101900 */
[----:B------:R0:W5:Y:S01]  /*341b0*/  LD.E R11, desc[UR6][R2.64+0x4] ;  /* 0x00000406020b7980 */ /* 0x000162000c101900 */
[----:B------:R-:W-:Y:S01]  /*341c0*/  BSSY B0, `(.L_x_12569) ;  /* 0x0000007000007945 */ /* 0x000fe20003800000 */
[----:B------:R-:W-:Y:S01]  /*341d0*/  IMAD.MOV.U32 R5, RZ, RZ, R47 ;  /* 0x000000ffff057224 */ /* 0x000fe200078e002f */
[----:B--2---:R-:W-:-:S04]  /*341e0*/  LOP3.LUT R4, R4, 0x1, RZ, 0xfc, !PT ;  /* 0x0000000104047812 */ /* 0x004fc800078efcff */
[----:B------:R-:W-:Y:S01]  /*341f0*/  ISETP.NE.AND P0, PT, R4, 0x3, PT ;  /* 0x000000030400780c */ /* 0x000fe20003f05270 */
[----:B------:R-:W-:-:S12]  /*34200*/  IMAD.MOV.U32 R4, RZ, RZ, R29 ;  /* 0x000000ffff047224 */ /* 0x000fd800078e001d */
[----:B0-----:R-:W-:Y:S05]  /*34210*/  @!P0 BRA `(.L_x_12570) ;  /* 0x0000000000048947 */ /* 0x001fea0003800000 */
[----:B------:R-:W-:Y:S01]  /*34220*/  BPT.TRAP 0x1 ;  /* 0x000000040000795c */ /* 0x000fe20000300000 */
.L_x_12570:
[----:B------:R-:W-:Y:S05]  /*34230*/  BSYNC B0 ;  /* 0x0000000000007941 */ /* 0x000fea0003800000 */
.L_x_12569:
[----:B------:R-:W2:Y:S01]  /*34240*/  LD.E.64 R8, desc[UR6][R6.64+0x18] ;  /* 0x0000180606087980 */ /* 0x000ea2000c101b00 */
[----:B-----5:R-:W-:Y:S02]  /*34250*/  SHF.L.U32 R13, R11, 0x1f, RZ ;  /* 0x0000001f0b0d7819 */ /* 0x020fe400000006ff */
[----:B--2---:R-:W-:-:S05]  /*34260*/  MOV R9, R8 ;  /* 0x0000000800097202 */ /* 0x004fca0000000f00 */
[----:B------:R-:W-:-:S04]  /*34270*/  IMAD R10, R10, 0x8, R9 ;  /* 0x000000080a0a7824 */ /* 0x000fc800078e0209 */
[----:B------:R0:W1:Y:S01]  /*34280*/  SYNCS.PHASECHK.TRANS64.TRYWAIT P0, [R10+URZ], R13 ;  /* 0x0000000d0a0075a7 */ /* 0x000062000800017f */
[----:B------:R-:W2:Y:S04]  /*34290*/  LD.E R11, desc[UR6][R6.64] ;  /* 0x00000006060b7980 */ /* 0x000ea8000c101900 */
[----:B------:R0:W5:Y:S04]  /*342a0*/  LD.E R8, desc[UR6][R2.64] ;  /* 0x0000000602087980 */ /* 0x000168000c101900 */
[----:B------:R0:W5:Y:S01]  /*342b0*/  LD.E R9, desc[UR6][R2.64+0x4] ;  /* 0x0000040602097980 */ /* 0x000162000c101900 */
[----:B------:R-:W-:Y:S01]  /*342c0*/  BSSY B0, `(.L_x_12571) ;  /* 0x0000005000007945 */ /* 0x000fe20003800000 */
[----:B--2---:R-:W-:-:S04]  /*342d0*/  LOP3.LUT R11, R11, 0x1, RZ, 0xfc, !PT ;  /* 0x000000010b0b7812 */ /* 0x004fc800078efcff */
[----:B------:R-:W-:-:S13]  /*342e0*/  ISETP.NE.AND P1, PT, R11, 0x3, PT ;  /* 0x000000030b00780c */ /* 0x000fda0003f25270 */
[----:B01----:R-:W-:Y:S05]  /*342f0*/  @!P1 BRA `(.L_x_12572) ;  /* 0x0000000000049947 */ /* 0x003fea0003800000 */
[----:B------:R-:W-:Y:S01]  /*34300*/  BPT.TRAP 0x1 ;  /* 0x000000040000795c */ /* 0x000fe20000300000 */
.L_x_12572:
[----:B------:R-:W-:Y:S05]  /*34310*/  BSYNC B0 ;  /* 0x0000000000007941 */ /* 0x000fea0003800000 */
.L_x_12571:
        /* <DEDUP_REMOVED lines=8> */
.L_x_12574:
[----:B------:R-:W-:Y:S05]  /*343a0*/  BSYNC B0 ;  /* 0x0000000000007941 */ /* 0x000fea0003800000 */
.L_x_12573:
[----:B------:R-:W2:Y:S04]  /*343b0*/  LDL.64 R10, [UR4] ;  /* 0x00000004ff0a7983 */ /* 0x000ea80008100a00 */
[----:B------:R-:W3:Y:S04]  /*343c0*/  LDL.64 R2, [UR4+0x28] ;  /* 0x00002804ff027983 */ /* 0x000ee80008100a00 */
[----:B0----5:R-:W4:Y:S04]  /*343d0*/  LDL.64 R8, [UR4+0x20] ;  /* 0x00002004ff087983 */ /* 0x021f280008100a00 */
[----:B------:R-:W4:Y:S04]  /*343e0*/  LDL.64 R6, [UR4+0x8] ;  /* 0x00000804ff067983 */ /* 0x000f280008100a00 */
[----:B--2---:R-:W2:Y:S04]  /*343f0*/  LD.E R13, desc[UR6][R10.64] ;  /* 0x000000060a0d7980 */ /* 0x004ea8000c101900 */
[----:B---3--:R-:W2:Y:S01]  /*34400*/  LD.E.64 R2, desc[UR6][R2.64] ;  /* 0x0000000602027980 */ /* 0x008ea2000c101b00 */
[----:B------:R-:W-:Y:S05]  /*34410*/  WARPSYNC.ALL ;  /* 0x0000000000007948 */ /* 0x000fea0003800000 */
[----:B----4-:R-:W-:Y:S04]  /*34420*/  ST.E desc[UR6][R6.64], RZ ;  /* 0x000000ff06007985 */ /* 0x010fe8000c101906 */
[----:B------:R-:W3:Y:S01]  /*34430*/  LD.E.64 R10, desc[UR6][R8.64] ;  /* 0x00000006080a7980 */ /* 0x000ee2000c101b00 */
[----:B--2---:R-:W-:Y:S01]  /*34440*/  IMAD R2, R13, 0x300, R2 ;  /* 0x000003000d027824 */ /* 0x004fe200078e0202 */
[----:B------:R-:W-:Y:S01]  /*34450*/  R2UR UR11, R3 ;  /* 0x00000000030b72ca */ /* 0x000fe200000e0000 */
[----:B------:R-:W-:Y:S01]  /*34460*/  WARPGROUP.ARRIVE ;  /* 0x00000000000079c5 */ /* 0x000fe20000000000 */
[----:B------:R-:W-:-:S02]  /*34470*/  IMAD.MOV.U32 R14, RZ, RZ, 0x1 ;  /* 0x00000001ff0e7424 */ /* 0x000fc400078e00ff */
        /* <DEDUP_REMOVED lines=9> */
[----:B------:R-:W-:-:S03]  /*34510*/  IMAD.MOV.U32 R13, RZ, RZ, R3 ;  /* 0x000000ffff0d7224 */ /* 0x000fc600078e0003 */
        /* <DEDUP_REMOVED lines=23> */
[----:B------:R-:W-:-:S03]  /*34690*/  WARPGROUP.ARRIVE ;  /* 0x00000000000079c5 */ /* 0x000fc60000000000 */
[----:B------:R-:W-:Y:S01]  /*346a0*/  R2UR UR10, R2 ;  /* 0x00000000020a72ca */ /* 0x000fe200000e0000 */
[----:B--2---:R-:W-:Y:S01]  /*346b0*/  VIADD R8, R8, 0x6 ;  /* 0x0000000608087836 */ /* 0x004fe20000000000 */
[----:B------:R-:W-:-:S04]  /*346c0*/  R2UR UR9, R9 ;  /* 0x00000000090972ca */ /* 0x000fc800000e0000 */
[----:B------:R-:W-:-:S13]  /*346d0*/  R2UR UR8, R8 ;  /* 0x00000000080872ca */ /* 0x000fda00000e0000 */
[----:B------:R-:W-:Y:S03]  /*346e0*/  HGMMA.64x96x16.F32.BF16 R24, gdesc[UR8], R24, gsb0 ;  /* 0x01600000081879f0 */ /* 0x000fe60008001818 */
[----:B------:R-:W-:Y:S02]  /*346f0*/  WARPGROUP.DEPBAR.LE gsb0, 0x0 ;  /* 0x00008000000079c5 */ /* 0x000fe40000010000 */
[----:B------:R0:W-:Y:S04]  /*34700*/  ST.E desc[UR6][R6.64], R14 ;  /* 0x0000000e06007985 */ /* 0x0001e8000c101906 */
[----:B------:R-:W2:Y:S04]  /*34710*/  LDL.64 R2, [UR4+0x18] ;  /* 0x00001804ff027983 */ /* 0x000ea80008100a00 */
[----:B0-----:R-:W3:Y:S01]  /*34720*/  LDL.64 R6, [UR4] ;  /* 0x00000004ff067983 */ /* 0x001ee20008100a00 */
[----:B------:R-:W0:Y:S02]  /*34730*/  S2R R8, SR_TID.X ;  /* 0x0000000000087919 */ /* 0x000e240000002100 */
[----:B0-----:R-:W-:-:S04]  /*34740*/  SHF.R.U32.HI R9, RZ, 0x7, R8 ;  /* 0x00000007ff097819 */ /* 0x001fc80000011608 */
[----:B------:R-:W-:-:S05]  /*34750*/  IADD3 R9, -R9, 0xb, RZ ;  /* 0x0000000b09097810 */ /* 0x000fca0007ffe1ff */
[----:B------:R0:W-:Y:S06]  /*34760*/  BAR.ARV R9, 0x100 ;  /* 0x000400090000751d */ /* 0x0001ec0000002000 */
[----:B--2---:R-:W2:Y:S04]  /*34770*/  LD.E R11, desc[UR6][R2.64] ;  /* 0x00000006020b7980 */ /* 0x004ea8000c101900 */
[----:B---3--:R0:W5:Y:S01]  /*34780*/  LD.E R10, desc[UR6][R6.64] ;  /* 0x00000006060a7980 */ /* 0x008162000c101900 */
[----:B------:R-:W-:Y:S01]  /*34790*/  BSSY B0, `(.L_x_12576) ;  /* 0x0000005000007945 */ /* 0x000fe20003800000 */
[----:B--2---:R-:W-:-:S04]  /*347a0*/  LOP3.LUT R11, R11, 0x1, RZ, 0xfc, !PT ;  /* 0x000000010b0b7812 */ /* 0x004fc800078efcff */
[----:B------:R-:W-:-:S13]  /*347b0*/  ISETP.NE.AND P0, PT, R11, 0x3, PT ;  /* 0x000000030b00780c */ /* 0x000fda0003f05270 */
[----:B0-----:R-:W-:Y:S05]  /*347c0*/  @!P0 BRA `(.L_x_12577) ;  /* 0x0000000000048947 */ /* 0x001fea0003800000 */
[----:B------:R-:W-:Y:S01]  /*347d0*/  BPT.TRAP 0x1 ;  /* 0x000000040000795c */ /* 0x000fe20000300000 */
.L_x_12577:
[----:B------:R-:W-:Y:S05]  /*347e0*/  BSYNC B0 ;  /* 0x0000000000007941 */ /* 0x000fea0003800000 */
.L_x_12576:
[----:B------:R-:W2:Y:S04]  /*347f0*/  LD.E.64 R6, desc[UR6][R2.64+0x20] ;  /* 0x0000200602067980 */ /* 0x000ea8000c101b00 */
[----:B------:R-:W3:Y:S01]  /*34800*/  LD.E R9, desc[UR6][R2.64+0xc] ;  /* 0x00000c0602097980 */ /* 0x000ee2000c101900 */
[----:B--2---:R-:W-:-:S05]  /*34810*/  MOV R7, R6 ;  /* 0x0000000600077202 */ /* 0x004fca0000000f00 */
[----:B-----5:R-:W-:-:S05]  /*34820*/  IMAD R10, R10, 0x8, R7 ;  /* 0x000000080a0a7824 */ /* 0x020fca00078e0207 */
[----:B---3--:R-:W-:-:S04]  /*34830*/  PRMT R9, R9, 0x654, R10 ;  /* 0x0000065409097816 */ /* 0x008fc8000000000a */
[----:B------:R0:W-:Y:S01]  /*34840*/  SYNCS.ARRIVE.TRANS64.RED.A1T0 RZ, [R9+URZ], RZ ;  /* 0x000000ff09ff79a7 */ /* 0x0001e2000810043f */
[----:B------:R-:W2:Y:S04]  /*34850*/  LDL.64 R2, [UR4+0x38] ;  /* 0x00003804ff027983 */ /* 0x000ea80008100a00 */
[----:B------:R-:W3:Y:S04]  /*34860*/  LD.E R6, desc[UR6][R4.64+0x24] ;  /* 0x0000240604067980 */ /* 0x000ee8000c101900 */
[----:B------:R-:W4:Y:S04]  /*34870*/  LD.E R80, desc[UR6][R4.64] ;  /* 0x0000000604507980 */ /* 0x000f28000c101900 */
[----:B------:R1:W4:Y:S04]  /*34880*/  LD.E R82, desc[UR6][R72.64] ;  /* 0x0000000648527980 */ /* 0x000328000c101900 */
[----:B------:R-:W4:Y:S04]  /*34890*/  LD.E R10, desc[UR6][R4.64+0x8] ;  /* 0x00000806040a7980 */ /* 0x000f28000c101900 */
[----:B------:R-:W4:Y:S04]  /*348a0*/  LD.E R77, desc[UR6][R4.64+0xc] ;  /* 0x00000c06044d7980 */ /* 0x000f28000c101900 */
[----:B------:R-:W4:Y:S04]  /*348b0*/  LD.E R7, desc[UR6][R4.64+0x4] ;  /* 0x0000040604077980 */ /* 0x000f28000c101900 */
[----:B------:R-:W4:Y:S04]  /*348c0*/  LD.E R76, desc[UR6][R4.64+0x10] ;  /* 0x00001006044c7980 */ /* 0x000f28000c101900 */
[----:B------:R-:W4:Y:S04]  /*348d0*/  LD.E R75, desc[UR6][R4.64+0x14] ;  /* 0x00001406044b7980 */ /* 0x000f28000c101900 */
[----:B--2---:R-:W2:Y:S01]  /*348e0*/  LD.E.64 R2, desc[UR6][R2.64] ;  /* 0x0000000602027980 */ /* 0x004ea2000c101b00 */
[----:B---3--:R-:W-:-:S03]  /*348f0*/  ISETP.NE.AND P0, PT, R6, 0x1, PT ;  /* 0x000000010600780c */ /* 0x008fc60003f05270 */
[----:B------:R-:W3:Y:S10]  /*34900*/  LD.E R6, desc[UR6][R4.64+0x18] ;  /* 0x0000180604067980 */ /* 0x000ef4000c101900 */
[----:B------:R-:W4:Y:S04]  /*34910*/  @P0 LD.E R78, desc[UR6][R4.64+0x28] ;  /* 0x00002806044e0980 */ /* 0x000f28000c101900 */
[----:B------:R-:W4:Y:S04]  /*34920*/  @P0 LD.E R79, desc[UR6][R4.64+0x2c] ;  /* 0x00002c06044f0980 */ /* 0x000f28000c101900 */
[----:B--2---:R-:W2:Y:S01]  /*34930*/  LD.E R74, desc[UR6][R2.64] ;  /* 0x00000006024a7980 */ /* 0x004ea2000c101900 */
[----:B---3--:R-:W-:Y:S01]  /*34940*/  ISETP.GE.AND P1, PT, R6, 0x1, PT ;  /* 0x000000010600780c */ /* 0x008fe20003f26270 */
[----:B------:R-:W-:Y:S01]  /*34950*/  BSSY B0, `(.L_x_12578) ;  /* 0x00000a8000007945 */ /* 0x000fe20003800000 */
[----:B----4-:R-:W-:-:S02]  /*34960*/  IMAD R75, R0, -0x60, R75 ;  /* 0xffffffa0004b7824 */ /* 0x010fc400078e024b */
[-C--:B--2---:R-:W-:Y:S01]  /*34970*/  FMUL.FTZ R12, R31, R74.reuse ;  /* 0x0000004a1f0c7220 */ /* 0x084fe20000410000 */
[-C--:B------:R-:W-:Y:S01]  /*34980*/  FMUL.FTZ R31, R32, R74.reuse ;  /* 0x0000004a201f7220 */ /* 0x080fe20000410000 */
[-C--:B------:R-:W-:Y:S01]  /*34990*/  FMUL.FTZ R32, R33, R74.reuse ;  /* 0x0000004a21207220 */ /* 0x080fe20000410000 */
[-C--:B------:R-:W-:Y:S01]  /*349a0*/  FMUL.FTZ R33, R36, R74.reuse ;  /* 0x0000004a24217220 */ /* 0x080fe20000410000 */
        /* <DEDUP_REMOVED lines=8> */
[----:B------:R-:W-:-:S02]  /*34a30*/  FMUL.FTZ R48, R53, R74 ;  /* 0x0000004a35307220 */ /* 0x000fc40000410000 */
[----:B------:R-:W-:Y:S01]  /*34a40*/  LOP3.LUT R53, R46, 0xffffff80, RZ, 0xc0, !PT ;  /* 0xffffff802e357812 */ /* 0x000fe200078ec0ff */
[-C--:B------:R-:W-:Y:S01]  /*34a50*/  FMUL.FTZ R11, R30, R74.reuse ;  /* 0x0000004a1e0b7220 */ /* 0x080fe20000410000 */
[-C--:B------:R-:W-:Y:S01]  /*34a60*/  FMUL.FTZ R30, R54, R74.reuse ;  /* 0x0000004a361e7220 */ /* 0x080fe20000410000 */
[-C--:B------:R-:W-:Y:S02]  /*34a70*/  FMUL.FTZ R2, R24, R74.reuse ;  /* 0x0000004a18027220 */ /* 0x080fe40000410000 */
[----:B------:R-:W-:Y:S02]  /*34a80*/  IMAD.IADD R54, R80, 0x1, -R53 ;  /* 0x0000000150367824 */ /* 0x000fe400078e0a35 */
[----:B------:R-:W-:Y:S01]  /*34a90*/  FMUL.FTZ R24, R42, R74 ;  /* 0x0000004a2a187220 */ /* 0x000fe20000410000 */
[----:B------:R-:W-:Y:S01]  /*34aa0*/  LEA.HI R42, R45, R80, RZ, 0x2 ;  /* 0x000000502d2a7211 */ /* 0x000fe200078f10ff */
[-C--:B------:R-:W-:Y:S01]  /*34ab0*/  FMUL.FTZ R81, R29, R74.reuse ;  /* 0x0000004a1d517220 */ /* 0x080fe20000410000 */
[----:B------:R-:W-:Y:S01]  /*34ac0*/  SHF.R.S32.HI R45, RZ, 0x1f, R54 ;  /* 0x0000001fff2d7819 */ /* 0x000fe20000011436 */
[-C--:B------:R-:W-:Y:S01]  /*34ad0*/  FMUL.FTZ R14, R35, R74.reuse ;  /* 0x0000004a230e7220 */ /* 0x080fe20000410000 */
[-C--:B------:R-:W-:Y:S01]  /*34ae0*/  FMUL.FTZ R29, R55, R74.reuse ;  /* 0x0000004a371d7220 */ /* 0x080fe20000410000 */
[-C--:B------:R-:W-:Y:S01]  /*34af0*/  FMUL.FTZ R35, R40, R74.reuse ;  /* 0x0000004a28237220 */ /* 0x080fe20000410000 */
[----:B------:R-:W-:Y:S01]  /*34b00*/  LOP3.LUT R53, R42, 0xfffffffc, RZ, 0xc0, !PT ;  /* 0xfffffffc2a357812 */ /* 0x000fe200078ec0ff */
[----:B-1----:R-:W-:Y:S01]  /*34b10*/  FMUL.FTZ R73, R28, R74 ;  /* 0x0000004a1c497220 */ /* 0x002fe20000410000 */
[----:B------:R-:W-:Y:S01]  /*34b20*/  LEA.HI R55, R45, R54, RZ, 0x2 ;  /* 0x000000362d377211 */ /* 0x000fe200078f10ff */
[-C--:B------:R-:W-:Y:S01]  /*34b30*/  FMUL.FTZ R40, R44, R74.reuse ;  /* 0x0000004a2c287220 */ /* 0x080fe20000410000 */
[-C--:B------:R-:W-:Y:S01]  /*34b40*/  FMUL.FTZ R44, R49, R74.reuse ;  /* 0x0000004a312c7220 */ /* 0x080fe20000410000 */
[-C--:B------:R-:W-:Y:S01]  /*34b50*/  FMUL.FTZ R28, R50, R74.reuse ;  /* 0x0000004a321c7220 */ /* 0x080fe20000410000 */
[-C--:B------:R-:W-:Y:S01]  /*34b60*/  FMUL.FTZ R49, R56, R74.reuse ;  /* 0x0000004a38317220 */ /* 0x080fe20000410000 */
[----:B------:R-:W-:Y:S01]  /*34b70*/  FMUL.FTZ R50, R57, R74 ;  /* 0x0000004a39327220 */ /* 0x000fe20000410000 */
[----:B------:R-:W-:Y:S01]  /*34b80*/  SHF.R.S32.HI R57, RZ, 0x2, R55 ;  /* 0x00000002ff397819 */ /* 0x000fe20000011437 */
[----:B------:R-:W-:Y:S01]  /*34b90*/  IMAD.IADD R80, R80, 0x1, -R53 ;  /* 0x0000000150507824 */ /* 0x000fe200078e0a35 */
[----:B------:R-:W-:-:S02]  /*34ba0*/  SHF.R.S32.HI R56, RZ, 0x1f, R55 ;  /* 0x0000001fff387819 */ /* 0x000fc40000011437 */
[----:B------:R-:W-:Y:S01]  /*34bb0*/  LEA.HI R53, R45, R54, RZ, 0x5 ;  /* 0x000000362d357211 */ /* 0x000fe200078f28ff */
[-C--:B------:R-:W-:Y:S01]  /*34bc0*/  FMUL.FTZ R20, R38, R74.reuse ;  /* 0x0000004a26147220 */ /* 0x080fe20000410000 */
[----:B------:R-:W-:Y:S01]  /*34bd0*/  SHF.R.S32.HI R45, RZ, 0x7, R46 ;  /* 0x00000007ff2d7819 */ /* 0x000fe2000001142e */
[-C--:B------:R-:W-:Y:S01]  /*34be0*/  FMUL.FTZ R13, R34, R74.reuse ;  /* 0x0000004a220d7220 */ /* 0x080fe20000410000 */
[----:B------:R-:W-:Y:S01]  /*34bf0*/  LEA.HI R56, R56, R57, RZ, 0x3 ;  /* 0x0000003938387211 */ /* 0x000fe200078f18ff */
[-C--:B------:R-:W-:Y:S01]  /*34c00*/  FMUL.FTZ R38, R59, R74.reuse ;  /* 0x0000004a3b267220 */ /* 0x080fe20000410000 */
[-C--:B------:R-:W-:Y:S01]  /*34c10*/  FMUL.FTZ R34, R37, R74.reuse ;  /* 0x0000004a25227220 */ /* 0x080fe20000410000 */
        /* <DEDUP_REMOVED lines=8> */
[----:B------:R-:W-:Y:S01]  /*34ca0*/  IMAD R61, R82, 0x8, R59 ;  /* 0x00000008523d7824 */ /* 0x000fe200078e023b */
[----:B------:R-:W-:-:S02]  /*34cb0*/  LOP3.LUT R46, R46, 0x3fffffe, RZ, 0xc0, !PT ;  /* 0x03fffffe2e2e7812 */ /* 0x000fc400078ec0ff */
[----:B------:R-:W-:Y:S01]  /*34cc0*/  LEA.HI R59, R80, R80, RZ, 0x1 ;  /* 0x00000050503b7211 */ /* 0x000fe200078f08ff */
[----:B------:R-:W-:Y:S02]  /*34cd0*/  IMAD.IADD R58, R57, 0x1, -R58 ;  /* 0x00000001393a7824 */ /* 0x000fe400078e0a3a */
        /* <DEDUP_REMOVED lines=8> */
[----:B------:R-:W-:Y:S02]  /*34d60*/  @P0 SHF.R.U32.HI R61, RZ, R79, R78 ;  /* 0x0000004fff3d0219 */ /* 0x000fe4000001164e */
[----:B------:R-:W-:Y:S01]  /*34d70*/  LOP3.LUT R55, R55, 0x7ffffffc, RZ, 0xc0, !PT ;  /* 0x7ffffffc37377812 */ /* 0x000fe200078ec0ff */
[-C--:B------:R-:W-:Y:S02]  /*34d80*/  FMUL.FTZ R53, R64, R74.reuse ;  /* 0x0000004a40357220 */ /* 0x080fe40000410000 */
[----:B------:R-:W1:Y:S01]  /*34d90*/  SHFL.IDX PT, R69, R61, RZ, 0x1c1f ;  /* 0x001c1fff3d457589 */ /* 0x000e6200000e0000 */
[----:B------:R-:W-:Y:S02]  /*34da0*/  IMAD R64, R0, -0x60, R10 ;  /* 0xffffffa000407824 */ /* 0x000fe400078e020a */
[-C--:B0-----:R-:W-:Y:S01]  /*34db0*/  FMUL.FTZ R9, R27, R74.reuse ;  /* 0x0000004a1b097220 */ /* 0x081fe20000410000 */
[-C--:B------:R-:W-:Y:S01]  /*34dc0*/  FMUL.FTZ R42, R63, R74.reuse ;  /* 0x0000004a3f2a7220 */ /* 0x080fe20000410000 */
[-C--:B------:R-:W-:Y:S01]  /*34dd0*/  FMUL.FTZ R15, R39, R74.reuse ;  /* 0x0000004a270f7220 */ /* 0x080fe20000410000 */
[----:B------:R-:W-:Y:S01]  /*34de0*/  FMUL.FTZ R27, R51, R74 ;  /* 0x0000004a331b7220 */ /* 0x000fe20000410000 */
[----:B------:R-:W-:-:S02]  /*34df0*/  IMAD.IADD R63, R54, 0x1, -R55 ;  /* 0x00000001363f7824 */ /* 0x000fc400078e0a37 */
        /* <DEDUP_REMOVED lines=8> */
[----:B------:R-:W-:Y:S01]  /*34e80*/  VIADD R60, R64, 0x1 ;  /* 0x00000001403c7836 */ /* 0x000fe20000000000 */
[----:B------:R-:W0:Y:S03]  /*34e90*/  MUFU.TANH R2, R2 ;  /* 0x0000000200027308 */ /* 0x000e260000002400 */
[----:B------:R-:W-:Y:S01]  /*34ea0*/  IMAD R60, R63, -0x2, R60 ;  /* 0xfffffffe3f3c7824 */ /* 0x000fe200078e023c */
[----:B------:R-:W-:-:S04]  /*34eb0*/  LOP3.LUT R62, RZ, R77, RZ, 0x33, !PT ;  /* 0x0000004dff3e7212 */ /* 0x000fc800078e33ff */
[----:B------:R-:W2:Y:S01]  /*34ec0*/  MUFU.TANH R72, R72 ;  /* 0x0000004800487308 */ /* 0x000ea20000002400 */
[----:B------:R-:W-:-:S07]  /*34ed0*/  IMAD.IADD R59, R60, 0x1, -R7 ;  /* 0x000000013c3b7824 */ /* 0x000fce00078e0a07 */
[----:B------:R-:W3:Y:S01]  /*34ee0*/  MUFU.TANH R3, R3 ;  /* 0x0000000300037308 */ /* 0x000ee20000002400 */
[----:B------:R-:W-:-:S07]  /*34ef0*/  IMAD.SHL.U32 R65, R63, 0x2, RZ ;  /* 0x000000023f417824 */ /* 0x000fce00078e00ff */
        /* <DEDUP_REMOVED lines=47> */
[----:B------:R-:W-:Y:S01]  /*351f0*/  IMAD.IADD R62, R59, 0x1, R62 ;  /* 0x000000013b3e7824 */ /* 0x000fe200078e023e */
[----:B-1----:R-:W-:Y:S01]  /*35200*/  VIADDMNMX R67, R69, R76, R63, PT ;  /* 0x0000004c45437246 */ /* 0x002fe2000380013f */
[----:B------:R-:W-:-:S02]  /*35210*/  IMAD R65, R0, -0x60, -R65 ;  /* 0xffffffa000417824 */ /* 0x000fc400078e0a41 */
        /* <DEDUP_REMOVED lines=10> */
[----:B------:R-:W2:Y:S04]  /*352c0*/  LD.E R59, desc[UR6][R4.64+0x1c] ;  /* 0x00001c06043b7980 */ /* 0x000ea8000c101900 */
[----:B------:R-:W3:Y:S01]  /*352d0*/  LD.E R69, desc[UR6][R4.64+0x20] ;  /* 0x0000200604457980 */ /* 0x000ee2000c101900 */
[----:B--2---:R-:W-:-:S05]  /*352e0*/  IMAD.HI.U32 R0, R0, R59, RZ ;  /* 0x0000003b00007227 */ /* 0x004fca00078e00ff */
[----:B---3--:R-:W-:-:S07]  /*352f0*/  SHF.R.U32.HI R0, RZ, R69, R0 ;  /* 0x00000045ff007219 */ /* 0x008fce0000011600 */
.L_x_12583:
[----:B------:R-:W-:Y:S05]  /*35300*/  BSYNC B2 ;  /* 0x0000000000027941 */ /* 0x000fea0003800000 */
.L_x_12582:
[----:B------:R-:W-:Y:S01]  /*35310*/  LOP3.LUT R0, RZ, R0, RZ, 0x33, !PT ;  /* 0x00000000ff007212 */ /* 0x000fe200078e33ff */
[----:B------:R-:W-:Y:S06]  /*35320*/  BRA `(.L_x_12584) ;  /* 0x0000000000187947 */ /* 0x000fec0003800000 */
.L_x_12581:
[----:B------:R-:W-:-:S13]  /*35330*/  ISETP.NE.AND P0, PT, R6, 0x1, PT ;  /* 0x000000010600780c */ /* 0x000fda0003f05270 */
[----:B------:R-:W-:Y:S05]  /*35340*/  @!P0 BRA `(.L_x_12584) ;  /* 0x0000000000108947 */ /* 0x000fea0003800000 */
[----:B------:R-:W2:Y:S04]  /*35350*/  LD.E R59, desc[UR6][R4.64+0x1c] ;  /* 0x00001c06043b7980 */ /* 0x000ea8000c101900 */
[----:B------:R-:W3:Y:S01]  /*35360*/  LD.E R69, desc[UR6][R4.64+0x20] ;  /* 0x0000200604457980 */ /* 0x000ee2000c101900 */
[----:B--2---:R-:W-:-:S05]  /*35370*/  IMAD.HI.U32 R0, R0, R59, RZ ;  /* 0x0000003b00007227 */ /* 0x004fca00078e00ff */
[----:B---3--:R-:W-:-:S07]  /*35380*/  SHF.R.U32.HI R0, RZ, R69, R0 ;  /* 0x00000045ff007219 */ /* 0x008fce0000011600 */
.L_x_12584:
[----:B------:R-:W-:Y:S05]  /*35390*/  BSYNC B1 ;  /* 0x0000000000017941 */ /* 0x000fea0003800000 */
.L_x_12580:
[----:B------:R-:W-:-:S05]  /*353a0*/  IMAD R59, R6, R0, R65 ;  /* 0x00000000063b7224 */ /* 0x000fca00078e0241 */
[----:B------:R-:W-:Y:S02]  /*353b0*/  VIMNMX R60, R60, R59, !PT ;  /* 0x0000003b3c3c7248 */ /* 0x000fe40007fe0100 */
[----:B------:R-:W-:-:S07]  /*353c0*/  VIADDMNMX R67, R59, R6, R67, PT ;  /* 0x000000063b437246 */ /* 0x000fce0003800143 */
.L_x_12579:
[----:B------:R-:W-:Y:S05]  /*353d0*/  BSYNC B0 ;  /* 0x0000000000007941 */ /* 0x000fea0003800000 */
.L_x_12578:
[C---:B------:R-:W-:Y:S01]  /*353e0*/  ISETP.GE.AND P0, PT, R75.reuse, 0x2, PT ;  /* 0x000000024b00780c */ /* 0x040fe20003f06270 */
[----:B------:R-:W1:Y:S01]  /*353f0*/  SHFL.IDX PT, R61, R61, 0x1, 0x1c1f ;  /* 0x003c1f003d3d7f89 */ /* 0x000e6200000e0000 */
[C---:B------:R-:W-:Y:S01]  /*35400*/  ISETP.GE.AND P4, PT, R75.reuse, 0xa, PT ;  /* 0x0000000a4b00780c */ /* 0x040fe20003f86270 */
        /* <DEDUP_REMOVED lines=88> */
[----:B-1----:R-:W-:-:S02]  /*35990*/  VIADDMNMX R63, R61, R76, R63, PT ;  /* 0x0000004c3d3f7246 */ /* 0x002fc4000380013f */
        /* <DEDUP_REMOVED lines=40> */
.L_x_12590:
[----:B------:R-:W-:Y:S05]  /*35c20*/  BSYNC B2 ;  /* 0x0000000000027941 */ /* 0x000fea0003800000 */
.L_x_12589:
[----:B------:R-:W-:Y:S01]  /*35c30*/  LOP3.LUT R7, RZ, R7, RZ, 0x33, !PT ;  /* 0x00000007ff077212 */ /* 0x000fe200078e33ff */
[----:B------:R-:W-:Y:S06]  /*35c40*/  BRA `(.L_x_12591) ;  /* 0x0000000000187947 */ /* 0x000fec0003800000 */
.L_x_12588:
[----:B------:R-:W-:-:S13]  /*35c50*/  ISETP.NE.AND P6, PT, R6, 0x1, PT ;  /* 0x000000010600780c */ /* 0x000fda0003fc5270 */
[----:B------:R-:W-:Y:S05]  /*35c60*/  @!P6 BRA `(.L_x_12591) ;  /* 0x000000000010e947 */ /* 0x000fea0003800000 */
[----:B------:R-:W2:Y:S04]  /*35c70*/  LD.E R2, desc[UR6][R4.64+0x1c] ;  /* 0x00001c0604027980 */ /* 0x000ea8000c101900 */
[----:B------:R-:W3:Y:S01]  /*35c80*/  LD.E R10, desc[UR6][R4.64+0x20] ;  /* 0x00002006040a7980 */ /* 0x000ee2000c101900 */
[----:B--2---:R-:W-:-:S05]  /*35c90*/  IMAD.HI.U32 R7, R7, R2, RZ ;  /* 0x0000000207077227 */ /* 0x004fca00078e00ff */
[----:B---3--:R-:W-:-:S07]  /*35ca0*/  SHF.R.U32.HI R7, RZ, R10, R7 ;  /* 0x0000000aff077219 */ /* 0x008fce0000011607 */
.L_x_12591:
[----:B------:R-:W-:Y:S05]  /*35cb0*/  BSYNC B1 ;  /* 0x0000000000017941 */ /* 0x000fea0003800000 */
.L_x_12587:
[----:B------:R-:W-:-:S05]  /*35cc0*/  IMAD R7, R6, R7, R65 ;  /* 0x0000000706077224 */ /* 0x000fca00078e0241 */
[----:B------:R-:W-:Y:S02]  /*35cd0*/  VIADDMNMX R63, R7, R6, R63, PT ;  /* 0x00000006073f7246 */ /* 0x000fe4000380013f */
[----:B------:R-:W-:-:S07]  /*35ce0*/  VIMNMX R58, R58, R7, !PT ;  /* 0x000000073a3a7248 */ /* 0x000fce0007fe0100 */
.L_x_12586:
[----:B------:R-:W-:Y:S05]  /*35cf0*/  BSYNC B0 ;  /* 0x0000000000007941 */ /* 0x000fea0003800000 */
.L_x_12585:
        /* <DEDUP_REMOVED lines=68> */
[C---:B------:R-:W-:Y:S02]  /*36140*/  ISETP.GT.AND P0, PT, R58.reuse, RZ, !P6 ;  /* 0x000000ff3a00720c */ /* 0x040fe40007704270 */
[C---:B------:R-:W-:Y:S02]  /*36150*/  ISETP.GT.AND P2, PT, R58.reuse, 0x49, !P2 ;  /* 0x000000493a00780c */ /* 0x040fe40005744270 */
[----:B------:R-:W-:Y:S02]  /*36160*/  ISETP.LT.OR P0, PT, R63, 0x1, P0 ;  /* 0x000000013f00780c */ /* 0x000fe40000701670 */
[----:B------:R-:W-:Y:S02]  /*36170*/  ISETP.GT.AND P3, PT, R58, 0x50, !P3 ;  /* 0x000000503a00780c */ /* 0x000fe40005f64270 */
[----:B------:R-:W-:-:S02]  /*36180*/  FSEL R4, R3, -INF , !P0 ;  /* 0xff80000003047808 */ /* 0x000fc40004000000 */
[----:B------:R-:W2:Y:S01]  /*36190*/  LDL.64 R2, [UR4+0x40] ;  /* 0x00004004ff027983 */ /* 0x000ea20008100a00 */
[----:B------:R-:W-:Y:S02]  /*361a0*/  ISETP.GT.AND P4, PT, R58, 0x51, !P4 ;  /* 0x000000513a00780c */ /* 0x000fe40006784270 */
[----:B------:R-:W-:Y:S02]  /*361b0*/  FMNMX.FTZ R6, R4, R9, !PT ;  /* 0x0000000904067209 */ /* 0x000fe40007810000 */
[----:B------:R-:W-:Y:S02]  /*361c0*/  ISETP.NE.AND P6, PT, R75, RZ, PT ;  /* 0x000000ff4b00720c */ /* 0x000fe40003fc5270 */
        /* <DEDUP_REMOVED lines=20> */
[----:B------:R-:W-:Y:S02]  /*36310*/  ISETP.LT.OR P3, PT, R63, 0x51, P3 ;  /* 0x000000513f00780c */ /* 0x000fe40001f61670 */
[----:B------:R-:W-:Y:S02]  /*36320*/  FSEL R42, R42, -INF , !P2 ;  /* 0xff8000002a2a7808 */ /* 0x000fe40005000000 */
[----:B------:R-:W-:Y:S02]  /*36330*/  FMNMX.FTZ R5, R39, R6, !PT ;  /* 0x0000000627057209 */ /* 0x000fe40007810000 */
[----:B------:R-:W-:-:S02]  /*36340*/  ISETP.GT.AND P5, PT, R58, 0x58, !P5 ;  /* 0x000000583a00780c */ /* 0x000fc40006fa4270 */
[----:B------:R-:W-:Y:S02]  /*36350*/  ISETP.LT.OR P4, PT, R63, 0x52, P4 ;  /* 0x000000523f00780c */ /* 0x000fe40002781670 */
[----:B------:R-:W-:Y:S02]  /*36360*/  FSEL R45, R45, -INF , !P3 ;  /* 0xff8000002d2d7808 */ /* 0x000fe40005800000 */
[----:B------:R-:W-:Y:S02]  /*36370*/  FMNMX.FTZ R6, R42, R5, !PT ;  /* 0x000000052a067209 */ /* 0x000fe40007810000 */
[----:B------:R-:W-:Y:S02]  /*36380*/  ISETP.GT.AND P0, PT, R58, 0x59, !P6 ;  /* 0x000000593a00780c */ /* 0x000fe40007704270 */
[----:B------:R-:W-:Y:S02]  /*36390*/  ISETP.LT.OR P5, PT, R63, 0x59, P5 ;  /* 0x000000593f00780c */ /* 0x000fe40002fa1670 */
[----:B------:R-:W-:-:S02]  /*363a0*/  FSEL R46, R46, -INF , !P4 ;  /* 0xff8000002e2e7808 */ /* 0x000fc40006000000 */
[----:B------:R-:W-:Y:S02]  /*363b0*/  FMNMX.FTZ R5, R45, R6, !PT ;  /* 0x000000062d057209 */ /* 0x000fe40007810000 */
[----:B------:R-:W-:Y:S02]  /*363c0*/  ISETP.LT.OR P0, PT, R63, 0x5a, P0 ;  /* 0x0000005a3f00780c */ /* 0x000fe40000701670 */
[----:B------:R-:W-:Y:S02]  /*363d0*/  FSEL R54, R54, -INF , !P5 ;  /* 0xff80000036367808 */ /* 0x000fe40006800000 */
[----:B------:R-:W-:Y:S02]  /*363e0*/  FMNMX.FTZ R5, R46, R5, !PT ;  /* 0x000000052e057209 */ /* 0x000fe40007810000 */
[----:B------:R-:W-:Y:S02]  /*363f0*/  FSEL R55, R55, -INF , !P0 ;  /* 0xff80000037377808 */ /* 0x000fe40004000000 */
        /* <DEDUP_REMOVED lines=38> */
[----:B------:R-:W2:Y:S04]  /*36660*/  LDL.64 R6, [UR4+0x40] ;  /* 0x00004004ff067983 */ /* 0x000ea80008100a00 */
[----:B--2---:R-:W2:Y:S04]  /*36670*/  LD.E R10, desc[UR6][R6.64+0x20] ;  /* 0x00002006060a7980 */ /* 0x004ea8000c101900 */
[----:B------:R-:W2:Y:S04]  /*36680*/  LD.E R65, desc[UR6][R6.64] ;  /* 0x0000000606417980 */ /* 0x000ea8000c101900 */
[----:B------:R-:W0:Y:S01]  /*36690*/  LD.E R67, desc[UR6][R6.64+0x4] ;  /* 0x0000040606437980 */ /* 0x000e22000c101900 */
[C---:B--2---:R-:W-:Y:S01]  /*366a0*/  FMUL.FTZ R58, R65.reuse, R10 ;  /* 0x0000000a413a7220 */ /* 0x044fe20000410000 */
[----:B------:R-:W-:Y:S01]  /*366b0*/  FSETP.NEU.FTZ.AND P0, PT, R65, -INF , PT ;  /* 0xff8000004100780b */ /* 0x000fe20003f1d000 */
[----:B0-----:R-:W-:-:S03]  /*366c0*/  FMUL.FTZ R3, R10, R67 ;  /* 0x000000430a037220 */ /* 0x001fc60000410000 */
[----:B------:R-:W-:Y:S02]  /*366d0*/  FSEL R65, R58, RZ, P0 ;  /* 0x000000ff3a417208 */ /* 0x000fe40000000000 */
[----:B------:R-:W-:-:S04]  /*366e0*/  FSETP.NEU.FTZ.AND P0, PT, R67, -INF , PT ;  /* 0xff8000004300780b */ /* 0x000fc80003f1d000 */
[----:B------:R-:W-:Y:S01]  /*366f0*/  FSEL R3, R3, RZ, P0 ;  /* 0x000000ff03037208 */ /* 0x000fe20000000000 */
[-CC-:B------:R-:W-:Y:S01]  /*36700*/  FFMA.FTZ R164, R59, R10.reuse, -R65.reuse ;  /* 0x0000000a3ba47223 */ /* 0x180fe20000010841 */
[-CC-:B------:R-:W-:Y:S01]  /*36710*/  FFMA.FTZ R59, R72, R10.reuse, -R65.reuse ;  /* 0x0000000a483b7223 */ /* 0x180fe20000010841 */
[-C--:B------:R-:W-:Y:S02]  /*36720*/  FFMA.FTZ R182, R0, R10.reuse, -R65 ;  /* 0x0000000a00b67223 */ /* 0x080fe40000010841 */
[-CC-:B------:R-:W-:Y:S01]  /*36730*/  FFMA.FTZ R165, R4, R10.reuse, -R3.reuse ;  /* 0x0000000a04a57223 */ /* 0x180fe20000010803 */
[-C--:B------:R-:W-:Y:S01]  /*36740*/  FFMA.FTZ R0, R9, R10.reuse, -R3 ;  /* 0x0000000a09007223 */ /* 0x080fe20000010803 */
[-C--:B------:R-:W-:Y:S01]  /*36750*/  FFMA.FTZ R166, R73, R10.reuse, -R65 ;  /* 0x0000000a49a67223 */ /* 0x080fe20000010841 */
[-C--:B------:R-:W-:Y:S01]  /*36760*/  FFMA.FTZ R167, R11, R10.reuse, -R3 ;  /* 0x0000000a0ba77223 */ /* 0x080fe20000010803 */
        /* <DEDUP_REMOVED lines=9> */
[----:B------:R-:W2:Y:S01]  /*36800*/  MUFU.EX2 R166, R166 ;  /* 0x000000a600a67308 */ /* 0x000ea20000000800 */
[----:B------:R-:W-:-:S07]  /*36810*/  FFMA.FTZ R14, R14, R10, -R3 ;  /* 0x0000000a0e0e7223 */ /* 0x000fce0000010803 */
[----:B------:R-:W3:Y:S01]  /*36820*/  MUFU.EX2 R167, R167 ;  /* 0x000000a700a77308 */ /* 0x000ee20000000800 */
[-C--:B------:R-:W-:Y:S01]  /*36830*/  FFMA.FTZ R158, R33, R10.reuse, -R65 ;  /* 0x0000000a219e7223 */ /* 0x080fe20000010841 */
[----:B------:R-:W-:-:S06]  /*36840*/  FFMA.FTZ R159, R20, R10, -R3 ;  /* 0x0000000a149f7223 */ /* 0x000fcc0000010803 */
[----:B------:R-:W4:Y:S08]  /*36850*/  MUFU.EX2 R61, R61 ;  /* 0x0000003d003d7308 */ /* 0x000f300000000800 */
[----:B------:R-:W4:Y:S01]  /*36860*/  MUFU.EX2 R12, R12 ;  /* 0x0000000c000c7308 */ /* 0x000f220000000800 */
[----:B0-----:R-:W-:Y:S01]  /*36870*/  FADD.FTZ R5, R164, R59 ;  /* 0x0000003ba4057221 */ /* 0x001fe20000010000 */
[----:B-1----:R-:W-:-:S06]  /*36880*/  FADD.FTZ R2, R165, R0 ;  /* 0x00000000a5027221 */ /* 0x002fcc0000010000 */
[----:B------:R-:W0:Y:S01]  /*36890*/  MUFU.EX2 R156, R156 ;  /* 0x0000009c009c7308 */ /* 0x000e220000000800 */
[-C--:B------:R-:W-:Y:S01]  /*368a0*/  FFMA.FTZ R33, R34, R10.reuse, -R65 ;  /* 0x0000000a22217223 */ /* 0x080fe20000010841 */
[----:B------:R-:W-:-:S06]  /*368b0*/  FFMA.FTZ R20, R15, R10, -R3 ;  /* 0x0000000a0f147223 */ /* 0x000fcc0000010803 */
[----:B------:R-:W1:Y:S01]  /*368c0*/  MUFU.EX2 R157, R157 ;  /* 0x0000009d009d7308 */ /* 0x000e620000000800 */
[----:B--2---:R-:W-:Y:S01]  /*368d0*/  FADD.FTZ R4, R166, R5 ;  /* 0x00000005a6047221 */ /* 0x004fe20000010000 */
[----:B---3--:R-:W-:-:S06]  /*368e0*/  FADD.FTZ R5, R167, R2 ;  /* 0x00000002a7057221 */ /* 0x008fcc0000010000 */
[----:B------:R-:W2:Y:S01]  /*368f0*/  MUFU.EX2 R31, R31 ;  /* 0x0000001f001f7308 */ /* 0x000ea20000000800 */
[-C--:B------:R-:W-:Y:S01]  /*36900*/  FFMA.FTZ R168, R35, R10.reuse, -R65 ;  /* 0x0000000a23a87223 */ /* 0x080fe20000010841 */
[----:B------:R-:W-:-:S06]  /*36910*/  FFMA.FTZ R169, R24, R10, -R3 ;  /* 0x0000000a18a97223 */ /* 0x000fcc0000010803 */
[----:B------:R-:W3:Y:S01]  /*36920*/  MUFU.EX2 R14, R14 ;  /* 0x0000000e000e7308 */ /* 0x000ee20000000800 */
[----:B----4-:R-:W-:Y:S01]  /*36930*/  FADD.FTZ R9, R61, R4 ;  /* 0x000000043d097221 */ /* 0x010fe20000010000 */
[----:B------:R-:W-:-:S06]  /*36940*/  FADD.FTZ R2, R12, R5 ;  /* 0x000000050c027221 */ /* 0x000fcc0000010000 */
[----:B------:R-:W4:Y:S01]  /*36950*/  MUFU.EX2 R158, R158 ;  /* 0x0000009e009e7308 */ /* 0x000f220000000800 */
[-C--:B------:R-:W-:Y:S01]  /*36960*/  FFMA.FTZ R35, R36, R10.reuse, -R65 ;  /* 0x0000000a24237223 */ /* 0x080fe20000010841 */
[----:B------:R-:W-:-:S06]  /*36970*/  FFMA.FTZ R24, R21, R10, -R3 ;  /* 0x0000000a15187223 */ /* 0x000fcc0000010803 */
        /* <DEDUP_REMOVED lines=83> */
[----:B------:R-:W-:Y:S01]  /*36eb0*/  FFMA.FTZ R3, R55, R10, -R3 ;  /* 0x0000000a37037223 */ /* 0x000fe20000010803 */
[----:B----4-:R-:W-:Y:S01]  /*36ec0*/  FADD.FTZ R4, R178, R9 ;  /* 0x00000009b2047221 */ /* 0x010fe20000010000 */
[----:B------:R-:W-:-:S05]  /*36ed0*/  FADD.FTZ R5, R179, R2 ;  /* 0x00000002b3057221 */ /* 0x000fca0000010000 */
[----:B------:R-:W4:Y:S08]  /*36ee0*/  MUFU.EX2 R53, R53 ;  /* 0x0000003500357308 */ /* 0x000f300000000800 */
[----:B------:R-:W4:Y:S01]  /*36ef0*/  MUFU.EX2 R46, R46 ;  /* 0x0000002e002e7308 */ /* 0x000f220000000800 */
[----:B0-----:R-:W-:Y:S01]  /*36f00*/  FADD.FTZ R9, R51, R4 ;  /* 0x0000000433097221 */ /* 0x001fe20000010000 */
[----:B-1----:R-:W-:-:S06]  /*36f10*/  FADD.FTZ R2, R42, R5 ;  /* 0x000000052a027221 */ /* 0x002fcc0000010000 */
[----:B------:R-:W0:Y:S08]  /*36f20*/  MUFU.EX2 R182, R182 ;  /* 0x000000b600b67308 */ /* 0x000e300000000800 */
[----:B------:R-:W1:Y:S01]  /*36f30*/  MUFU.EX2 R54, R54 ;  /* 0x0000003600367308 */ /* 0x000e620000000800 */
[----:B--2---:R-:W-:Y:S01]  /*36f40*/  FADD.FTZ R4, R180, R9 ;  /* 0x00000009b4047221 */ /* 0x004fe20000010000 */
[----:B---3--:R-:W-:-:S06]  /*36f50*/  FADD.FTZ R5, R45, R2 ;  /* 0x000000022d057221 */ /* 0x008fcc0000010000 */
[----:B------:R-:W2:Y:S08]  /*36f60*/  MUFU.EX2 R57, R57 ;  /* 0x0000003900397308 */ /* 0x000eb00000000800 */
[----:B------:R-:W3:Y:S01]  /*36f70*/  MUFU.EX2 R183, R3 ;  /* 0x0000000300b77308 */ /* 0x000ee20000000800 */
[----:B----4-:R-:W-:Y:S01]  /*36f80*/  FADD.FTZ R9, R53, R4 ;  /* 0x0000000435097221 */ /* 0x010fe20000010000 */
[----:B------:R-:W-:-:S03]  /*36f90*/  FADD.FTZ R5, R46, R5 ;  /* 0x000000052e057221 */ /* 0x000fc60000010000 */
[----:B0-----:R-:W-:Y:S01]  /*36fa0*/  FADD.FTZ R2, R182, R9 ;  /* 0x00000009b6027221 */ /* 0x001fe20000010000 */
[----:B-1----:R-:W-:-:S03]  /*36fb0*/  FADD.FTZ R4, R54, R5 ;  /* 0x0000000536047221 */ /* 0x002fc60000010000 */
[----:B--2---:R-:W-:Y:S01]  /*36fc0*/  FADD.FTZ R9, R57, R2 ;  /* 0x0000000239097221 */ /* 0x004fe20000010000 */
[----:B---3--:R-:W-:-:S04]  /*36fd0*/  FADD.FTZ R11, R183, R4 ;  /* 0x00000004b70b7221 */ /* 0x008fc80000010000 */
[----:B------:R0:W-:Y:S04]  /*36fe0*/  ST.E desc[UR6][R6.64+0x10], R9 ;  /* 0x0000100906007985 */ /* 0x0001e8000c101906 */
[----:B------:R0:W-:Y:S04]  /*36ff0*/  ST.E desc[UR6][R6.64+0x14], R11 ;  /* 0x0000140b06007985 */ /* 0x0001e8000c101906 */
[----:B------:R-:W2:Y:S04]  /*37000*/  LDL.64 R2, [UR4+0x58] ;  /* 0x00005804ff027983 */ /* 0x000ea80008100a00 */
[----:B------:R-:W3:Y:S04]  /*37010*/  LDL.64 R4, [UR4] ;  /* 0x00000004ff047983 */ /* 0x000ee80008100a00 */
[----:B--2---:R-:W2:Y:S04]  /*37020*/  LD.E R15, desc[UR6][R2.64] ;  /* 0x00000006020f7980 */ /* 0x004ea8000c101900 */
[----:B---3--:R0:W5:Y:S04]  /*37030*/  LD.E R10, desc[UR6][R4.64] ;  /* 0x00000006040a7980 */ /* 0x008168000c101900 */
[----:B------:R0:W5:Y:S01]  /*37040*/  LD.E R13, desc[UR6][R4.64+0x4] ;  /* 0x00000406040d7980 */ /* 0x000162000c101900 */
        /* <DEDUP_REMOVED lines=27> */
[----:B0-----:R-:W-:Y:S05]  /*37200*/  @!P0 BRA `(.L_x_12593) ;  /* 0x0000000000048947 */ /* 0x001fea0003800000 */
[----:B------:R-:W-:Y:S01]  /*37210*/  BPT.TRAP 0x1 ;  /* 0x000000040000795c */ /* 0x000fe20000300000 */
.L_x_12593:
[----:B------:R-:W-:Y:S05]  /*37220*/  BSYNC B0 ;  /* 0x0000000000007941 */ /* 0x000fea0003800000 */
.L_x_12592:
        /* <DEDUP_REMOVED lines=13> */
.L_x_12595:
[----:B------:R-:W-:Y:S05]  /*37300*/  BSYNC B0 ;  /* 0x0000000000007941 */ /* 0x000fea0003800000 */
.L_x_12594:
        /* <DEDUP_REMOVED lines=8> */
.L_x_12597:
[----:B------:R-:W-:Y:S05]  /*37390*/  BSYNC B0 ;  /* 0x0000000000007941 */ /* 0x000fea0003800000 */
.L_x_12596:
[----:B------:R-:W2:Y:S04]  /*373a0*/  LDL.64 R4, [UR4] ;  /* 0x00000004ff047983 */ /* 0x000ea80008100a00 */
[----:B0----5:R-:W3:Y:S04]  /*373b0*/  LDL.64 R6, [UR4+0x70] ;  /* 0x00007004ff067983 */ /* 0x021ee80008100a00 */
[----:B------:R-:W4:Y:S01]  /*373c0*/  LDL.64 R2, [UR4+0x50] ;  /* 0x00005004ff027983 */ /* 0x000f220008100a00 */
[----:B------:R-:W-:Y:S01]  /*373d0*/  LEA.HI R8, R8, 0x8, RZ, 0x19 ;  /* 0x0000000808087811 */ /* 0x000fe200078fc8ff */
[----:B------:R-:W-:Y:S05]  /*373e0*/  WARPSYNC.ALL ;  /* 0x0000000000007948 */ /* 0x000fea0003800000 */
[----:B------:R0:W-:Y:S06]  /*373f0*/  BAR.SYNC.DEFER_BLOCKING R8, 0x100 ;  /* 0x000400080000751d */ /* 0x0001ec0000010000 */
[----:B--2---:R-:W2:Y:S04]  /*37400*/  LD.E R9, desc[UR6][R4.64] ;  /* 0x0000000604097980 */ /* 0x004ea8000c101900 */
[----:B----4-:R-:W4:Y:S04]  /*37410*/  LD.E R15, desc[UR6][R2.64] ;  /* 0x00000006020f7980 */ /* 0x010f28000c101900 */
[----:B---3--:R-:W2:Y:S04]  /*37420*/  LD.E.64 R4, desc[UR6][R6.64] ;  /* 0x0000000606047980 */ /* 0x008ea8000c101b00 */
[----:B------:R-:W3:Y:S04]  /*37430*/  LD.E R21, desc[UR6][R2.64+0x4] ;  /* 0x0000040602157980 */ /* 0x000ee8000c101900 */
[----:B------:R-:W3:Y:S04]  /*37440*/  LD.E R25, desc[UR6][R2.64+0x8] ;  /* 0x0000080602197980 */ /* 0x000ee8000c101900 */
[----:B------:R-:W3:Y:S04]  /*37450*/  LD.E R27, desc[UR6][R2.64+0xc] ;  /* 0x00000c06021b7980 */ /* 0x000ee8000c101900 */
[----:B------:R-:W3:Y:S04]  /*37460*/  LDL.64 R6, [UR4+0x60] ;  /* 0x00006004ff067983 */ /* 0x000ee80008100a00 */
[----:B------:R-:W3:Y:S04]  /*37470*/  LD.E R0, desc[UR6][R2.64+0x10] ;  /* 0x0000100602007980 */ /* 0x000ee8000c101900 */
[----:B0-----:R-:W3:Y:S04]  /*37480*/  LD.E R8, desc[UR6][R2.64+0x14] ;  /* 0x0000140602087980 */ /* 0x001ee8000c101900 */
        /* <DEDUP_REMOVED lines=67> */
[----:B----4-:R0:W-:Y:S01]  /*378c0*/  ST.E desc[UR6][R2.64], R15 ;  /* 0x0000000f02007985 */ /* 0x0101e2000c101906 */
[----:B--2---:R-:W-:-:S03]  /*378d0*/  IMAD R4, R9, 0xc00, R4 ;  /* 0x00000c0009047824 */ /* 0x004fc600078e0204 */
[----:B------:R-:W2:Y:S04]  /*378e0*/  LD.E R87, desc[UR6][R2.64+0x138] ;  /* 0x0001380602577980 */ /* 0x000ea8000c101900 */
[----:B---3--:R1:W-:Y:S04]  /*378f0*/  ST.E desc[UR6][R2.64+0x4], R21 ;  /* 0x0000041502007985 */ /* 0x0083e8000c101906 */
[----:B------:R3:W-:Y:S04]  /*37900*/  ST.E desc[UR6][R2.64+0x8], R25 ;  /* 0x0000081902007985 */ /* 0x0007e8000c101906 */
[----:B------:R4:W-:Y:S04]  /*37910*/  ST.E desc[UR6][R2.64+0xc], R27 ;  /* 0x00000c1b02007985 */ /* 0x0009e8000c101906 */
[----:B------:R-:W2:Y:S04]  /*37920*/  LD.E R9, desc[UR6][R2.64+0x18] ;  /* 0x0000180602097980 */ /* 0x000ea8000c101900 */
[----:B0-----:R-:W2:Y:S04]  /*37930*/  LD.E R15, desc[UR6][R2.64+0x30] ;  /* 0x00003006020f7980 */ /* 0x001ea8000c101900 */
[----:B-1----:R-:W2:Y:S04]  /*37940*/  LD.E R21, desc[UR6][R2.64+0x38] ;  /* 0x0000380602157980 */ /* 0x002ea8000c101900 */
        /* <DEDUP_REMOVED lines=76> */
[----:B------:R-:W-:Y:S04]  /*37e10*/  ST.E desc[UR6][R2.64+0x38], R21 ;  /* 0x0000381502007985 */ /* 0x000fe8000c101906 */
        /* <DEDUP_REMOVED lines=100> */
[----:B------:R-:W-:Y:S01]  /*38460*/  ST.E desc[UR6][R6.64], RZ ;  /* 0x000000ff06007985 */ /* 0x000fe2000c101906 */
[----:B0-----:R-:W-:-:S06]  /*38470*/  WARPGROUP.ARRIVE ;  /* 0x00000000000079c5 */ /* 0x001fcc0000000000 */
[----:B------:R-:W-:Y:S01]  /*38480*/  HGMMA.64x256x16.F32.BF16 R24, R164, gdesc[UR8].tnspB, RZ, !UPT, gsb0 ;  /* 0x43e00008a4187df0 */ /* 0x000fe2000c0018ff */
[----:B------:R-:W-:Y:S02]  /*38490*/  IMAD.MOV.U32 R0, RZ, RZ, 0x1 ;  /* 0x00000001ff007424 */ /* 0x000fe400078e00ff */
[----:B------:R-:W-:Y:S02]  /*384a0*/  WARPGROUP.DEPBAR.LE gsb0, 0x0 ;  /* 0x00008000000079c5 */ /* 0x000fe40000010000 */
        /* <DEDUP_REMOVED lines=128> */
[----:B------:R-:W-:Y:S04]  /*38cb0*/  ST.E desc[UR6][R6.64], R0 ;  /* 0x0000000006007985 */ /* 0x000fe8000c101906 */
[----:B0-----:R-:W4:Y:S04]  /*38cc0*/  LD.E R24, desc[UR6][R2.64] ;  /* 0x0000000602187980 */ /* 0x001f28000c101900 */
[----:B-1----:R-:W4:Y:S04]  /*38cd0*/  LD.E R25, desc[UR6][R2.64+0x4] ;  /* 0x0000040602197980 */ /* 0x002f28000c101900 */
[----:B--2---:R-:W2:Y:S04]  /*38ce0*/  LD.E R26, desc[UR6][R2.64+0x8] ;  /* 0x00000806021a7980 */ /* 0x004ea8000c101900 */
[----:B---3--:R-:W2:Y:S04]  /*38cf0*/  LD.E R27, desc[UR6][R2.64+0xc] ;  /* 0x00000c06021b7980 */ /* 0x008ea8000c101900 */
        /* <DEDUP_REMOVED lines=127> */
[----:B------:R-:W-:Y:S01]  /*394f0*/  R2UR UR11, R9 ;  /* 0x00000000090b72ca */ /* 0x000fe200000e0000 */
[----:B--2---:R-:W-:-:S12]  /*39500*/  WARPGROUP.ARRIVE ;  /* 0x00000000000079c5 */ /* 0x004fd80000000000 */
[----:B------:R-:W-:Y:S03]  /*39510*/  HGMMA.64x256x16.F32.BF16 R24, R156, gdesc[UR8].tnspB, R24, gsb0 ;  /* 0x43e000089c187df0 */ /* 0x000fe60008001818 */
        /* <DEDUP_REMOVED lines=1052> */
[----:B------:R-:W-:Y:S01]  /*3d6e0*/  R2UR UR10, R4 ;  /* 0x00000000040a72ca */ /* 0x000fe200000e0000 */
[----:B--2---:R-:W-:-:S12]  /*3d6f0*/  WARPGROUP.ARRIVE ;  /* 0x00000000000079c5 */ /* 0x004fd80000000000 */
        /* <DEDUP_REMOVED lines=131> */
[----:B------:R-:W2:Y:S04]  /*3df30*/  LD.E R4, desc[UR6][R2.64] ;  /* 0x0000000602047980 */ /* 0x000ea8000c101900 */
[----:B------:R-:W3:Y:S04]  /*3df40*/  LD.E R5, desc[UR6][R2.64+0x4] ;  /* 0x0000040602057980 */ /* 0x000ee8000c101900 */
[----:B0-----:R-:W4:Y:S04]  /*3df50*/  LD.E R0, desc[UR6][R2.64+0x1fc] ;  /* 0x0001fc0602007980 */ /* 0x001f28000c101900 */
        /* <DEDUP_REMOVED lines=126> */
[----:B--2---:R-:W-:Y:S04]  /*3e740*/  ST.E desc[UR6][R2.64], R4 ;  /* 0x0000000402007985 */ /* 0x004fe8000c101906 */
[----:B---3--:R-:W-:Y:S04]  /*3e750*/  ST.E desc[UR6][R2.64+0x4], R5 ;  /* 0x0000040502007985 */ /* 0x008fe8000c101906 */
        /* <DEDUP_REMOVED lines=125> */
[----:B0-----:R-:W2:Y:S04]  /*3ef30*/  LDL.64 R6, [UR4+0x58] ;  /* 0x00005804ff067983 */ /* 0x001ea80008100a00 */
[----:B------:R-:W3:Y:S04]  /*3ef40*/  LDL.64 R4, [UR4] ;  /* 0x00000004ff047983 */ /* 0x000ee80008100a00 */
[----:B--2---:R-:W2:Y:S04]  /*3ef50*/  LD.E R0, desc[UR6][R6.64] ;  /* 0x0000000606007980 */ /* 0x004ea8000c101900 */
[----:B---3--:R1:W5:Y:S01]  /*3ef60*/  LD.E R4, desc[UR6][R4.64] ;  /* 0x0000000604047980 */ /* 0x008362000c101900 */
[----:B------:R-:W-:Y:S01]  /*3ef70*/  BSSY B0, `(.L_x_12599) ;  /* 0x0000005000007945 */ /* 0x000fe20003800000 */
[----:B--2---:R-:W-:-:S04]  /*3ef80*/  LOP3.LUT R0, R0, 0x1, RZ, 0xfc, !PT ;  /* 0x0000000100007812 */ /* 0x004fc800078efcff */
[----:B------:R-:W-:-:S13]  /*3ef90*/  ISETP.NE.AND P0, PT, R0, 0x3, PT ;  /* 0x000000030000780c */ /* 0x000fda0003f05270 */
[----:B-1----:R-:W-:Y:S05]  /*3efa0*/  @!P0 BRA `(.L_x_12600) ;  /* 0x0000000000048947 */ /* 0x002fea0003800000 */
[----:B------:R-:W-:Y:S01]  /*3efb0*/  BPT.TRAP 0x1 ;  /* 0x000000040000795c */ /* 0x000fe20000300000 */
.L_x_12600:
[----:B------:R-:W-:Y:S05]  /*3efc0*/  BSYNC B0 ;  /* 0x0000000000007941 */ /* 0x000fea0003800000 */
.L_x_12599:
        /* <DEDUP_REMOVED lines=9> */
[----:B0-----:R-:W-:Y:S05]  /*3f060*/  RET.REL.NODEC R2 `(_ZN7cutlass13device_kernelIN5flash11enable_sm90INS1_16FlashAttnFwdSm90INS1_25CollectiveMainloopFwdSm90ILi2EN4cute5tupleIJNS5_1CILi1EEES8_S8_EEENS6_IJNS7_ILi128EEENS7_ILi96EEENS7_ILi64EEEEEELi256ENS_10bfloat16_tEfNS_4arch4Sm90ELb0ELb1ELb1ELb1ELb1ELb1ELb0ELb1ELb0ELb1ELb1ELb0EEENS1_21CollectiveEpilogueFwdINS6_IJSA_NS7_ILi256EEESB_EEES9_SE_SG_Li256ELb1ELb1ELb1ELb0EEENS1_36VarlenDynamicPersistentTileSchedulerILi128ELi96ELi256ELi128ELb1ELb1ELb1ELb1ELb0ELb1EEEEEEEEEvNT_6ParamsE) ;  /* 0xfffffc0c02e47950 */ /* 0x001fea0003c3ffff */
.L_x_12575:
[----:B0-----:R0:W1:Y:S02]  /*3f070*/  SYNCS.PHASECHK.TRANS64.TRYWAIT P0, [R8+URZ], R9 ;  /* 0x00000009080075a7 */ /* 0x001064000800017f */
[----:B-1----:R-:W-:Y:S05]  /*3f080*/  @!P0 NANOSLEEP.SYNCS 0x989680 ;  /* 0x009896800000895d */ /* 0x002fea0003900000 */
[----:B------:R-:W1:Y:S02]  /*3f090*/  @!P0 SYNCS.PHASECHK.TRANS64 P0, [R8+URZ], R9 ;  /* 0x00000009080085a7 */ /* 0x000e64000800007f */
[----:B-1----:R-:W-:Y:S05]  /*3f0a0*/  @!P0 BRA `(.L_x_12575) ;  /* 0xfffffffc00f08947 */ /* 0x002fea000383ffff */
[----:B------:R-:W-:Y:S05]  /*3f0b0*/  BRA `(.L_x_12574) ;  /* 0xffffff5000b87947 */ /* 0x000fea000383ffff */
.L_x_12598:
[----:B0-----:R0:W1:Y:S02]  /*3f0c0*/  SYNCS.PHASECHK.TRANS64.TRYWAIT P0, [R0+URZ], R7 ;  /* 0x00000007000075a7 */ /* 0x001064000800017f */
[----:B-1----:R-:W-:Y:S05]  /*3f0d0*/  @!P0 NANOSLEEP.SYNCS 0x989680 ;  /* 0x009896800000895d */ /* 0x002fea0003900000 */
[----:B------:R-:W1:Y:S02]  /*3f0e0*/  @!P0 SYNCS.PHASECHK.TRANS64 P0, [R0+URZ], R7 ;  /* 0x00000007000085a7 */ /* 0x000e64000800007f */
[----:B-1----:R-:W-:Y:S05]  /*3f0f0*/  @!P0 BRA `(.L_x_12598) ;  /* 0xfffffffc00f08947 */ /* 0x002fea000383ffff */
[----:B------:R-:W-:Y:S05]  /*3f100*/  BRA `(.L_x_12597) ;  /* 0xffffff8000a07947 */ /* 0x000fea000383ffff */
.L_x_12601:
        /* <DEDUP_REMOVED lines=15> */
.L_x_15775:


//--------------------- .text._ZN7cutlass13device_kernelIN5flash11enable_sm90INS1_16FlashAttnFwdSm90INS1_25CollectiveMainloopFwdSm90ILi2EN4cute5tupleIJNS5_1CILi1EEES8_S8_EEENS6_IJNS7_ILi128EEENS7_ILi96EEENS7_ILi64EEEEEELi256ENS_10bfloat16_tEfNS_4arch4Sm90ELb0ELb1ELb1ELb1ELb1ELb0ELb1ELb1ELb0ELb1ELb1ELb0EEENS1_21CollectiveEpilogueFwdINS6_IJSA_NS7_ILi256EEESB_EEES9_SE_SG_Li256ELb1ELb1ELb1ELb0EEENS1_36VarlenDynamicPersistentTileSchedulerILi128ELi96ELi256ELi128ELb1ELb1ELb1ELb1ELb0ELb1EEEEEEEEEvNT_6ParamsE --------------------------
	.section	.text._ZN7cutlass13device_kernelIN5flash11enable_sm90INS1_16FlashAttnFwdSm90INS1_25CollectiveMainloopFwdSm90ILi2EN4cute5tupleIJNS5_1CILi1EEES8_S8_EEENS6_IJNS7_ILi128EEENS7_ILi96EEENS7_ILi64EEEEEELi256ENS_10bfloat16_tEfNS_4arch4Sm90ELb0ELb1ELb1ELb1ELb1ELb0ELb1ELb1ELb0ELb1ELb1ELb0EEENS1_21CollectiveEpilogueFwdINS6_IJSA_NS7_ILi256EEESB_EEES9_SE_SG_Li256ELb1ELb1ELb1ELb0EEENS1_36VarlenDynamicPersistentTileSchedulerILi128ELi96ELi256ELi128ELb1ELb1ELb1ELb1ELb0ELb1EEEEEEEEEvNT_6ParamsE,"ax",@progbits
	.align	128
.text._ZN7cutlass13device_kernelIN5flash11enable_sm90INS1_16FlashAttnFwdSm90INS1_25CollectiveMainloopFwdSm90ILi2EN4cute5tupleIJNS5_1CILi1EEES8_S8_EEENS6_IJNS7_ILi128EEENS7_ILi96EEENS7_ILi64EEEEEELi256ENS_10bfloat16_tEfNS_4arch4Sm90ELb0ELb1ELb1ELb1ELb1ELb0ELb1ELb1ELb0ELb1ELb1ELb0EEENS1_21CollectiveEpilogueFwdINS6_IJSA_NS7_ILi256EEESB_EEES9_SE_SG_Li256ELb1ELb1ELb1ELb0EEENS1_36VarlenDynamicPersistentTileSchedulerILi128ELi96ELi256ELi128ELb1ELb1ELb1ELb1ELb0ELb1EEEEEEEEEvNT_6ParamsE:
        .type           _ZN7cutlass13device_kernelIN5flash11enable_sm90INS1_16FlashAttnFwdSm90INS1_25CollectiveMainloopFwdSm90ILi2EN4cute5tupleIJNS5_1CILi1EEES8_S8_EEENS6_IJNS7_ILi128EEENS7_ILi96EEENS7_ILi64EEEEEELi256ENS_10bfloat16_tEfNS_4arch4Sm90ELb0ELb1ELb1ELb1ELb1ELb0ELb1ELb1ELb0ELb1ELb1ELb0EEENS1_21CollectiveEpilogueFwdINS6_IJSA_NS7_ILi256EEESB_EEES9_SE_SG_Li256ELb1ELb1ELb1ELb0EEENS1_36VarlenDynamicPersistentTileSchedulerILi128ELi96ELi256ELi128ELb1ELb1ELb1ELb1ELb0ELb1EEEEEEEEEvNT_6ParamsE,@function
        .size           _ZN7cutlass13device_kernelIN5flash11enable_sm90INS1_16FlashAttnFwdSm90INS1_25CollectiveMainloopFwdSm90ILi2EN4cute5tupleIJNS5_1CILi1EEES8_S8_EEENS6_IJNS7_ILi128EEENS7_ILi96EEENS7_ILi64EEEEEELi256ENS_10bfloat16_tEfNS_4arch4Sm90ELb0ELb1ELb1ELb1ELb1ELb0ELb1ELb1ELb0ELb1ELb1ELb0EEENS1_21CollectiveEpilogueFwdINS6_IJSA_NS7_ILi256EEESB_EEES9_SE_SG_Li256ELb1ELb1ELb1ELb0EEENS1_36VarlenDynamicPersistentTileSchedulerILi128ELi96ELi256ELi128ELb1ELb1ELb1ELb1ELb0ELb1EEEEEEEEEvNT_6ParamsE,(.L_x_15777 - _ZN7cutlass13device_kernelIN5flash11enable_sm90INS1_16FlashAttnFwdSm90INS1_25CollectiveMainloopFwdSm90ILi2EN4cute5tupleIJNS5_1CILi1EEES8_S8_EEENS6_IJNS7_ILi128EEENS7_ILi96EEENS7_ILi64EEEEEELi256ENS_10bfloat16_tEfNS_4arch4Sm90ELb0ELb1ELb1ELb1ELb1ELb0ELb1ELb1ELb0ELb1ELb1ELb0EEENS1_21CollectiveEpilogueFwdINS6_IJSA_NS7_ILi256EEESB_EEES9_SE_SG_Li256ELb1ELb1ELb1ELb0EEENS1_36VarlenDynamicPersistentTileSchedulerILi128ELi96ELi256ELi128ELb1ELb1ELb1ELb1ELb0ELb1EEEEEEEEEvNT_6ParamsE)
        .other          _ZN7cutlass13device_kernelIN5flash11enable_sm90INS1_16FlashAttnFwdSm90INS1_25CollectiveMainloopFwdSm90ILi2EN4cute5tupleIJNS5_1CILi1EEES8_S8_EEENS6_IJNS7_ILi128EEENS7_ILi96EEENS7_ILi64EEEEEELi256ENS_10bfloat16_tEfNS_4arch4Sm90ELb0ELb1ELb1ELb1ELb1ELb0ELb1ELb1ELb0ELb1ELb1ELb0EEENS1_21CollectiveEpilogueFwdINS6_IJSA_NS7_ILi256EEESB_EEES9_SE_SG_Li256ELb1ELb1ELb1ELb0EEENS1_36VarlenDynamicPersistentTileSchedulerILi128ELi96ELi256ELi128ELb1ELb1ELb1ELb1ELb0ELb1EEEEEEEEEvNT_6ParamsE,@"STO_CUDA_ENTRY STV_DEFAULT"
_ZN7cutlass13device_kernelIN5flash11enable_sm90INS1_16FlashAttnFwdSm90INS1_25CollectiveMainloopFwdSm90ILi2EN4cute5tupleIJNS5_1CILi1EEES8_S8_EEENS6_IJNS7_ILi128EEENS7_ILi96EEENS7_ILi64EEEEEELi256ENS_10bfloat16_tEfNS_4arch4Sm90ELb0ELb1ELb1ELb1ELb1ELb0ELb1ELb1ELb0ELb1ELb1ELb0EEENS1_21CollectiveEpilogueFwdINS6_IJSA_NS7_ILi256EEESB_EEES9_SE_SG_Li256ELb1ELb1ELb1ELb0EEENS1_36VarlenDynamicPersistentTileSchedulerILi128ELi96ELi256ELi128ELb1ELb1ELb1ELb1ELb0ELb1EEEEEEEEEvNT_6ParamsE:
        /* <DEDUP_REMOVED lines=47> */
.L_x_12602:
        /* <DEDUP_REMOVED lines=22> */
.L_x_12603:
        /* <DEDUP_REMOVED lines=18> */
.L_x_12604:
        /* <DEDUP_REMOVED lines=22> */
.L_x_12605:
        /* <DEDUP_REMOVED lines=23> */
.L_x_12606:
[----:B------:R-:W-:Y:S01]  /*0840*/  UISETP.NE.AND UP0, UPT, UR9, URZ, UPT ;  /* 0x0000003f0900728c */ /* 0x000fe2000bf05270 */
[----:B------:R-:W-:Y:S01]  /*0850*/  NOP ;  /* 0x0000000000007918 */ /* 0x000fe20000000000 */
[----:B0-----:R-:W-:Y:S01]  /*0860*/  UMOV UR4, 0x1 ;  /* 0x0000000100047882 */ /* 0x001fe20000000000 */
[----:B------:R-:W-:Y:S01]  /*0870*/  ULDC UR5, c[0x0][0x20] ;  /* 0x0000080000057ab9 */ /* 0x000fe20000000800 */
[----:B------:R-:W-:Y:S01]  /*0880*/  USEL UR4, UR4, 0x2, !UP0 ;  /* 0x0000000204047887 */ /* 0x000fe2000c000000 */
[----:B-1234-:R-:W-:Y:S01]  /*0890*/  BAR.SYNC.DEFER_BLOCKING 0x0 ;  /* 0x0000000000007b1d */ /* 0x01efe20000010000 */
[----:B------:R-:W-:Y:S02]  /*08a0*/  PLOP3.LUT P1, PT, PT, PT, UP0, 0x80, 0x0 ;  /* 0x000000000000781c */ /* 0x000fe40003f2f008 */
[----:B------:R-:W-:Y:S02]  /*08b0*/  IADD3 R16, P0, R1, UR5, RZ ;  /* 0x0000000501107c10 */ /* 0x000fe4000ff1e0ff */
[----:B------:R-:W-:Y:S01]  /*08c0*/  IMAD.U32 R2, RZ, RZ, UR4 ;  /* 0x00000004ff027e24 */ /* 0x000fe2000f8e00ff */
[----:B------:R-:W-:Y:S01]  /*08d0*/  ULDC UR6, c[0x0][0x24] ;  /* 0x0000090000067ab9 */ /* 0x000fe20000000800 */
[----:B------:R-:W-:Y:S01]  /*08e0*/  ULDC.64 UR36, c[0x0][0x208] ;  /* 0x0000820000247ab9 */ /* 0x000fe20000000a00 */
[----:B------:R-:W-:-:S02]  /*08f0*/  IMAD.X R17, RZ, RZ, UR6, P0 ;  /* 0x00000006ff117e24 */ /* 0x000fc400080e06ff */
[----:B------:R0:W-:Y:S04]  /*0900*/  STL [R1+0x4c8], R2 ;  /* 0x0004c80201007387 */ /* 0x0001e80000100800 */
[----:B------:R-:W-:Y:S05]  /*0910*/  @!P1 BRA `(.L_x_12607) ;  /* 0x0000024800849947 */ /* 0x000fea0003800000 */
.L_x_12608:
        /* <DEDUP_REMOVED lines=12> */
[----:B------:R-:W-:Y:S04]  /*09e0*/  STL [R1+0x200], RZ ;  /* 0x000200ff01007387 */ /* 0x000fe80000100800 */
[----:B------:R-:W-:Y:S01]  /*09f0*/  STL [R1+0x204], RZ ;  /* 0x000204ff01007387 */ /* 0x000fe20000100800 */
[----:B-1----:R-:W-:-:S04]  /*0a00*/  SHF.R.U32.HI R0, RZ, 0x7, R0 ;  /* 0x00000007ff007819 */ /* 0x002fc80000011600 */
[----:B------:R-:W-:Y:S02]  /*0a10*/  ISETP.NE.AND P0, PT, R0, 0x1, PT ;  /* 0x000000010000780c */ /* 0x000fe40003f05270 */
[----:B------:R-:W-:-:S04]  /*0a20*/  MOV R0, 0x400 ;  /* 0x0000040000007802 */ /* 0x000fc80000000f00 */
[----:B0-----:R-:W-:-:S07]  /*0a30*/  LEA R0, R7, R0, 0x18 ;  /* 0x0000000007007211 */ /* 0x001fce00078ec0ff */
[----:B------:R-:W-:Y:S08]  /*0a40*/  @!P0 BAR.ARV 0x9, 0x100 ;  /* 0x0244000000008b1d */ /* 0x000ff00000002000 */
[----:B------:R-:W-:Y:S06]  /*0a50*/  BAR.SYNC.DEFER_BLOCKING 0x5, 0x180 ;  /* 0x0146000000007b1d */ /* 0x000fec0000010000 */
[----:B------:R0:W1:Y:S02]  /*0a60*/  LDS.128 R12, [R0+0x324d0] ;  /* 0x0324d000000c7984 */ /* 0x0000640000000c00 */
[----:B------:R-:W-:Y:S06]  /*0a70*/  BAR.ARV 0x4, 0x180 ;  /* 0x0106000000007b1d */ /* 0x000fec0000002000 */
[----:B0-----:R-:W-:-:S05]  /*0a80*/  IADD3 R0, P2, R16, 0x204, RZ ;  /* 0x0000020410007810 */ /* 0x001fca0007f5e0ff */
[----:B------:R0:W-:Y:S02]  /*0a90*/  STL [R1+0x4c0], R0 ;  /* 0x0004c00001007387 */ /* 0x0001e40000100800 */
[----:B0-----:R-:W-:-:S05]  /*0aa0*/  IMAD.X R0, RZ, RZ, R17, P2 ;  /* 0x000000ffff007224 */ /* 0x001fca00010e0611 */
[----:B------:R0:W-:Y:S01]  /*0ab0*/  STL [R1+0x4bc], R0 ;  /* 0x0004bc0001007387 */ /* 0x0001e20000100800 */
[----:B-1----:R-:W-:-:S13]  /*0ac0*/  ISETP.GE.AND P0, PT, R15, UR4, PT ;  /* 0x000000040f007c0c */ /* 0x002fda000bf06270 */
[----:B0-----:R-:W-:Y:S05]  /*0ad0*/  @P0 EXIT ;  /* 0x000000000000094d */ /* 0x001fea0003800000 */
[----:B------:R-:W0:Y:S01]  /*0ae0*/  S2R R2, SR_TID.X ;  /* 0x0000000000027919 */ /* 0x000e220000002100 */
[----:B------:R-:W-:Y:S02]  /*0af0*/  R2UR UR5, R13 ;  /* 0x000000000d0572ca */ /* 0x000fe400000e0000 */
[----:B------:R-:W-:Y:S02]  /*0b00*/  R2UR UR6, R14 ;  /* 0x000000000e0672ca */ /* 0x000fe400000e0000 */
[----:B------:R-:W-:Y:S01]  /*0b10*/  R2UR UR7, R15 ;  /* 0x000000000f0772ca */ /* 0x000fe200000e0000 */
[----:B0-----:R-:W-:-:S05]  /*0b20*/  VIADD R217, R2, 0xffffff80 ;  /* 0xffffff8002d97836 */ /* 0x001fca0000000000 */
[----:B------:R-:W-:-:S04]  /*0b30*/  SHF.R.S32.HI R0, RZ, 0x1f, R217 ;  /* 0x0000001fff007819 */ /* 0x000fc800000114d9 */
[CC--:B------:R-:W-:Y:S02]  /*0b40*/  LEA.HI R2, R0.reuse, R217.reuse, RZ, 0x7 ;  /* 0x000000d900027211 */ /* 0x0c0fe400078f38ff */
[-C--:B------:R-:W-:Y:S02]  /*0b50*/  LEA.HI R5, R0, R217.reuse, RZ, 0x4 ;  /* 0x000000d900057211 */ /* 0x080fe400078f20ff */
[----:B------:R-:W-:Y:S02]  /*0b60*/  LOP3.LUT R4, R2, 0xffffff80, RZ, 0xc0, !PT ;  /* 0xffffff8002047812 */ /* 0x000fe400078ec0ff */
[----:B------:R-:W-:Y:S02]  /*0b70*/  SHF.R.S32.HI R10, RZ, 0x4, R5 ;  /* 0x00000004ff0a7819 */ /* 0x000fe40000011405 */
[----:B------:R-:W-:Y:S01]  /*0b80*/  LOP3.LUT R8, R5, 0x3fffff0, RZ, 0xc0, !PT ;  /* 0x03fffff005087812 */ /* 0x000fe200078ec0ff */
[----:B------:R-:W-:Y:S01]  /*0b90*/  IMAD.IADD R12, R217, 0x1, -R4 ;  /* 0x00000001d90c7824 */ /* 0x000fe200078e0a04 */
[----:B------:R-:W-:-:S02]  /*0ba0*/  LEA.HI R4, R0, R217, RZ, 0x5 ;  /* 0x000000d900047211 */ /* 0x000fc400078f28ff */
[----:B------:R-:W-:Y:S01]  /*0bb0*/  LEA.HI R9, R5, R10, RZ, 0x1 ;  /* 0x0000000a05097211 */ /* 0x000fe200078f08ff */
[----:B------:R-:W-:Y:S01]  /*0bc0*/  IMAD.IADD R8, R217, 0x1, -R8 ;  /* 0x00000001d9087824 */ /* 0x000fe200078e0a08 */
[----:B------:R-:W-:Y:S01]  /*0bd0*/  SHF.R.S32.HI R3, RZ, 0x1f, R12 ;  /* 0x0000001fff037819 */ /* 0x000fe2000001140c */
[----:B------:R-:W-:Y:S01]  /*0be0*/  IMAD.SHL.U32 R6, R4, 0x20, RZ ;  /* 0x0000002004067824 */ /* 0x000fe200078e00ff */
[----:B------:R-:W-:Y:S01]  /*0bf0*/  LOP3.LUT R9, R9, 0x1ffffffe, RZ, 0xc0, !PT ;  /* 0x1ffffffe09097812 */ /* 0x000fe200078ec0ff */
[----:B------:R-:W-:Y:S01]  /*0c00*/  STL [R1+0x4b8], R12 ;  /* 0x0004b80c01007387 */ /* 0x000fe20000100800 */
[----:B------:R-:W-:Y:S02]  /*0c10*/  LEA.HI R4, R3, R12, RZ, 0x2 ;  /* 0x0000000c03047211 */ /* 0x000fe400078f10ff */
[----:B------:R-:W-:Y:S01]  /*0c20*/  LOP3.LUT R11, R6, 0xfffffc00, RZ, 0xc0, !PT ;  /* 0xfffffc00060b7812 */ /* 0x000fe200078ec0ff */
[----:B------:R-:W-:Y:S01]  /*0c30*/  IMAD.IADD R9, R10, 0x1, -R9 ;  /* 0x000000010a097824 */ /* 0x000fe200078e0a09 */
[----:B------:R-:W-:-:S02]  /*0c40*/  SHF.R.S32.HI R5, RZ, 0x2, R4 ;  /* 0x00000002ff057819 */ /* 0x000fc40000011404 */
[----:B------:R-:W-:Y:S01]  /*0c50*/  SHF.R.S32.HI R6, RZ, 0x1f, R4 ;  /* 0x0000001fff067819 */ /* 0x000fe20000011404 */
[----:B------:R-:W-:Y:S01]  /*0c60*/  IMAD R8, R8, 0x40, R11 ;  /* 0x0000004008087824 */ /* 0x000fe200078e020b */
[----:B------:R-:W-:Y:S02]  /*0c70*/  LOP3.LUT R4, R4, 0x7ffffffc, RZ, 0xc0, !PT ;  /* 0x7ffffffc04047812 */ /* 0x000fe400078ec0ff */
[----:B------:R-:W-:Y:S01]  /*0c80*/  LEA.HI R11, R0, R217, RZ, 0x2 ;  /* 0x000000d9000b7211 */ /* 0x000fe200078f10ff */
[----:B------:R-:W-:Y:S01]  /*0c90*/  IMAD R8, R9, 0x8, R8 ;  /* 0x0000000809087824 */ /* 0x000fe200078e0208 */
[----:B------:R-:W-:Y:S01]  /*0ca0*/  LEA.HI R6, R6, R5, RZ, 0x3 ;  /* 0x0000000506067211 */ /* 0x000fe200078f18ff */
[----:B------:R-:W-:Y:S01]  /*0cb0*/  IMAD.IADD R4, R12, 0x1, -R4 ;  /* 0x000000010c047824 */ /* 0x000fe200078e0a04 */
[----:B------:R-:W-:Y:S02]  /*0cc0*/  LOP3.LUT R10, R11, 0xfffffffc, RZ, 0xc0, !PT ;  /* 0xfffffffc0b0a7812 */ /* 0x000fe400078ec0ff */
[----:B------:R-:W-:Y:S01]  /*0cd0*/  SHF.R.S32.HI R11, RZ, 0x7, R2 ;  /* 0x00000007ff0b7819 */ /* 0x000fe20000011402 */
[----:B------:R-:W-:Y:S01]  /*0ce0*/  IMAD.SHL.U32 R179, R4, 0x2, RZ ;  /* 0x0000000204b37824 */ /* 0x000fe200078e00ff */
[----:B------:R-:W-:Y:S01]  /*0cf0*/  LOP3.LUT R6, R6, 0xfffffff8, RZ, 0xc0, !PT ;  /* 0xfffffff806067812 */ /* 0x000fe200078ec0ff */
[----:B------:R0:W-:Y:S01]  /*0d00*/  STL [R1+0x4d0], R8 ;  /* 0x0004d00801007387 */ /* 0x0001e20000100800 */
[----:B------:R-:W-:Y:S01]  /*0d10*/  LEA.HI R3, R3, R12, RZ, 0x5 ;  /* 0x0000000c03037211 */ /* 0x000fe200078f28ff */
[----:B------:R-:W-:Y:S01]  /*0d20*/  VIADD R210, R179, 0x18 ;  /* 0x00000018b3d27836 */ /* 0x000fe20000000000 */
[----:B------:R-:W-:Y:S01]  /*0d30*/  LEA.HI R2, R2, R11, RZ, 0x1 ;  /* 0x0000000b02027211 */ /* 0x000fe200078f08ff */
[----:B------:R-:W-:Y:S01]  /*0d40*/  IMAD.IADD R6, R5, 0x1, -R6 ;  /* 0x0000000105067824 */ /* 0x000fe200078e0a06 */
[----:B------:R-:W-:Y:S01]  /*0d50*/  LEA.HI R0, R0, R217, RZ, 0x3 ;  /* 0x000000d900007211 */ /* 0x000fe200078f18ff */
[C---:B------:R-:W-:Y:S01]  /*0d60*/  VIADD R212, R179.reuse, 0x8 ;  /* 0x00000008b3d47836 */ /* 0x040fe20000000000 */
[----:B------:R-:W-:Y:S01]  /*0d70*/  SHF.R.S32.HI R3, RZ, 0x5, R3 ;  /* 0x00000005ff037819 */ /* 0x000fe20000011403 */
[C---:B------:R-:W-:Y:S01]  /*0d80*/  VIADD R211, R179.reuse, 0x10 ;  /* 0x00000010b3d37836 */ /* 0x040fe20000000000 */
[----:B------:R-:W-:Y:S01]  /*0d90*/  LOP3.LUT R2, R2, 0x3fffffe, RZ, 0xc0, !PT ;  /* 0x03fffffe02027812 */ /* 0x000fe200078ec0ff */
[----:B------:R-:W-:Y:S01]  /*0da0*/  VIADD R207, R179, 0x30 ;  /* 0x00000030b3cf7836 */ /* 0x000fe20000000000 */
[----:B0-----:R-:W-:Y:S01]  /*0db0*/  LOP3.LUT R8, R0, 0xfffffff8, RZ, 0xc0, !PT ;  /* 0xfffffff800087812 */ /* 0x001fe200078ec0ff */
[----:B------:R-:W-:Y:S01]  /*0dc0*/  IMAD R3, R3, 0x10, R6 ;  /* 0x0000001003037824 */ /* 0x000fe200078e0206 */
[----:B------:R-:W-:Y:S01]  /*0dd0*/  SHF.R.S32.HI R215, RZ, 0x3, R0 ;  /* 0x00000003ffd77819 */ /* 0x000fe20000011400 */
[----:B------:R-:W-:Y:S01]  /*0de0*/  IMAD.IADD R2, R11, 0x1, -R2 ;  /* 0x000000010b027824 */ /* 0x000fe200078e0a02 */
[----:B------:R-:W-:Y:S01]  /*0df0*/  SHF.R.S32.HI R0, RZ, 0x1f, R210 ;  /* 0x0000001fff007819 */ /* 0x000fe200000114d2 */
[C---:B------:R-:W-:Y:S01]  /*0e00*/  VIADD R209, R179.reuse, 0x20 ;  /* 0x00000020b3d17836 */ /* 0x040fe20000000000 */
[----:B------:R-:W-:Y:S01]  /*0e10*/  STL [R1+0x4c4], R11 ;  /* 0x0004c40b01007387 */ /* 0x000fe20000100800 */
[----:B------:R-:W-:Y:S01]  /*0e20*/  IMAD R178, R2, 0x40, R3 ;  /* 0x0000004002b27824 */ /* 0x000fe200078e0203 */
[----:B------:R-:W-:Y:S01]  /*0e30*/  SHF.R.S32.HI R3, RZ, 0x1f, R212 ;  /* 0x0000001fff037819 */ /* 0x000fe200000114d4 */
[C---:B------:R-:W-:Y:S01]  /*0e40*/  VIADD R208, R179.reuse, 0x28 ;  /* 0x00000028b3d07836 */ /* 0x040fe20000000000 */
[----:B------:R0:W-:Y:S01]  /*0e50*/  STL [R1+0x4a4], R0 ;  /* 0x0004a40001007387 */ /* 0x0001e20000100800 */
[----:B------:R-:W-:Y:S01]  /*0e60*/  SHF.R.S32.HI R2, RZ, 0x1f, R211 ;  /* 0x0000001fff027819 */ /* 0x000fe200000114d3 */
[----:B------:R-:W-:-:S02]  /*0e70*/  VIADD R204, R179, 0x48 ;  /* 0x00000048b3cc7836 */ /* 0x000fc40000000000 */
[----:B------:R1:W-:Y:S01]  /*0e80*/  STL [R1+0x4ac], R3 ;  /* 0x0004ac0301007387 */ /* 0x0003e20000100800 */
[C---:B------:R-:W-:Y:S02]  /*0e90*/  VIADD R206, R179.reuse, 0x38 ;  /* 0x00000038b3ce7836 */ /* 0x040fe40000000000 */
[C---:B------:R-:W-:Y:S01]  /*0ea0*/  VIADD R205, R179.reuse, 0x40 ;  /* 0x00000040b3cd7836 */ /* 0x040fe20000000000 */
[----:B------:R2:W-:Y:S01]  /*0eb0*/  STL [R1+0x4a8], R2 ;  /* 0x0004a80201007387 */ /* 0x0005e20000100800 */
[C---:B------:R-:W-:Y:S01]  /*0ec0*/  VIADD R201, R179.reuse, 0x60 ;  /* 0x00000060b3c97836 */ /* 0x040fe20000000000 */
[----:B0-----:R-:W-:Y:S01]  /*0ed0*/  SHF.R.S32.HI R0, RZ, 0x1f, R207 ;  /* 0x0000001fff007819 */ /* 0x001fe200000114cf */
[C---:B------:R-:W-:Y:S02]  /*0ee0*/  VIADD R203, R179.reuse, 0x50 ;  /* 0x00000050b3cb7836 */ /* 0x040fe40000000000 */
[C---:B------:R-:W-:Y:S01]  /*0ef0*/  VIADD R202, R179.reuse, 0x58 ;  /* 0x00000058b3ca7836 */ /* 0x040fe20000000000 */
[----:B-1----:R-:W-:Y:S01]  /*0f00*/  SHF.R.S32.HI R3, RZ, 0x1f, R209 ;  /* 0x0000001fff037819 */ /* 0x002fe200000114d1 */
[----:B------:R0:W-:Y:S01]  /*0f10*/  STL [R1+0x498], R0 ;  /* 0x0004980001007387 */ /* 0x0001e20000100800 */
[----:B------:R-:W-:Y:S01]  /*0f20*/  VIADD R198, R179, 0x78 ;  /* 0x00000078b3c67836 */ /* 0x000fe20000000000 */
[----:B--2---:R-:W-:-:S02]  /*0f30*/  SHF.R.S32.HI R2, RZ, 0x1f, R208 ;  /* 0x0000001fff027819 */ /* 0x004fc400000114d0 */
        /* <DEDUP_REMOVED lines=13> */
[----:B------:R-:W-:Y:S02]  /*1010*/  IMAD.IADD R10, R217, 0x1, -R10 ;  /* 0x00000001d90a7824 */ /* 0x000fe400078e0a0a */
[C---:B------:R-:W-:Y:S01]  /*1020*/  VIADD R194, R179.reuse, 0x98 ;  /* 0x00000098b3c27836 */ /* 0x040fe20000000000 */
[----:B------:R2:W-:Y:S01]  /*1030*/  STL [R1+0x490], R2 ;  /* 0x0004900201007387 */ /* 0x0005e20000100800 */
[C---:B------:R-:W-:Y:S01]  /*1040*/  VIADD R193, R179.reuse, 0xa0 ;  /* 0x000000a0b3c17836 */ /* 0x040fe20000000000 */
[----:B0-----:R-:W-:Y:S01]  /*1050*/  SHF.R.S32.HI R0, RZ, 0x1f, R201 ;  /* 0x0000001fff007819 */ /* 0x001fe200000114c9 */
[C---:B------:R-:W-:Y:S01]  /*1060*/  VIADD R189, R179.reuse, 0xc0 ;  /* 0x000000c0b3bd7836 */ /* 0x040fe20000000000 */
[----:B------:R-:W-:Y:S01]  /*1070*/  LEA.HI R5, R10, R10, RZ, 0x1 ;  /* 0x0000000a0a057211 */ /* 0x000fe200078f08ff */
[C---:B------:R-:W-:Y:S01]  /*1080*/  VIADD R191, R179.reuse, 0xb0 ;  /* 0x000000b0b3bf7836 */ /* 0x040fe20000000000 */
[----:B-1----:R-:W-:Y:S01]  /*1090*/  SHF.R.S32.HI R3, RZ, 0x1f, R203 ;  /* 0x0000001fff037819 */ /* 0x002fe200000114cb */
[----:B------:R0:W-:Y:S01]  /*10a0*/  STL [R1+0x480], R0 ;  /* 0x0004800001007387 */ /* 0x0001e20000100800 */
[----:B------:R-:W-:Y:S01]  /*10b0*/  VIADD R190, R179, 0xb8 ;  /* 0x000000b8b3be7836 */ /* 0x000fe20000000000 */
[----:B------:R-:W-:Y:S01]  /*10c0*/  LOP3.LUT R5, R5, 0x1ffffffe, RZ, 0xc0, !PT ;  /* 0x1ffffffe05057812 */ /* 0x000fe200078ec0ff */
[C---:B------:R-:W-:Y:S01]  /*10d0*/  VIADD R186, R179.reuse, 0xd8 ;  /* 0x000000d8b3ba7836 */ /* 0x040fe20000000000 */
[----:B--2---:R-:W-:Y:S01]  /*10e0*/  SHF.R.S32.HI R2, RZ, 0x1f, R202 ;  /* 0x0000001fff027819 */ /* 0x004fe200000114ca */
[----:B------:R1:W-:Y:S01]  /*10f0*/  STL [R1+0x488], R3 ;  /* 0x0004880301007387 */ /* 0x0003e20000100800 */
[----:B------:R-:W-:-:S02]  /*1100*/  VIADD R188, R179, 0xc8 ;  /* 0x000000c8b3bc7836 */ /* 0x000fc40000000000 */
[----:B------:R-:W-:Y:S01]  /*1110*/  VIADD R187, R179, 0xd0 ;  /* 0x000000d0b3bb7836 */ /* 0x000fe20000000000 */
[----:B------:R2:W-:Y:S01]  /*1120*/  STL [R1+0x484], R2 ;  /* 0x0004840201007387 */ /* 0x0005e20000100800 */
[----:B0-----:R-:W-:Y:S01]  /*1130*/  SHF.R.S32.HI R0, RZ, 0x1f, R198 ;  /* 0x0000001fff007819 */ /* 0x001fe200000114c6 */
[----:B------:R-:W-:Y:S02]  /*1140*/  IMAD.IADD R5, R10, 0x1, -R5 ;  /* 0x000000010a057824 */ /* 0x000fe400078e0a05 */
[----:B------:R-:W-:Y:S02]  /*1150*/  IMAD.IADD R225, R217, 0x1, -R8 ;  /* 0x00000001d9e17824 */ /* 0x000fe400078e0a08 */
[----:B------:R0:W-:Y:S01]  /*1160*/  STL [R1+0x474], R0 ;  /* 0x0004740001007387 */ /* 0x0001e20000100800 */
[----:B-1----:R-:W-:Y:S01]  /*1170*/  SHF.R.S32.HI R3, RZ, 0x1f, R200 ;  /* 0x0000001fff037819 */ /* 0x002fe200000114c8 */
[----:B------:R-:W-:Y:S01]  /*1180*/  IMAD.SHL.U32 R22, R225, 0x8, RZ ;  /* 0x00000008e1167824 */ /* 0x000fe200078e00ff */
[----:B--2---:R-:W-:Y:S01]  /*1190*/  SHF.R.S32.HI R2, RZ, 0x1f, R199 ;  /* 0x0000001fff027819 */ /* 0x004fe200000114c7 */
[----:B------:R-:W-:-:S02]  /*11a0*/  VIADD R185, R179, 0xe0 ;  /* 0x000000e0b3b97836 */ /* 0x000fc40000000000 */
[----:B------:R1:W-:Y:S01]  /*11b0*/  STL [R1+0x47c], R3 ;  /* 0x00047c0301007387 */ /* 0x0003e20000100800 */
[C---:B------:R-:W-:Y:S01]  /*11c0*/  VIADD R176, R22.reuse, 0x40 ;  /* 0x0000004016b07836 */ /* 0x040fe20000000000 */
[----:B------:R-:W-:Y:S01]  /*11d0*/  SHF.R.S32.HI R183, RZ, 0x1f, R22 ;  /* 0x0000001fffb77819 */ /* 0x000fe20000011416 */
[C---:B------:R-:W-:Y:S01]  /*11e0*/  VIADD R23, R22.reuse, 0x80 ;  /* 0x0000008016177836 */ /* 0x040fe20000000000 */
[----:B0-----:R-:W-:Y:S01]  /*11f0*/  SHF.R.S32.HI R0, RZ, 0x1f, R195 ;  /* 0x0000001fff007819 */ /* 0x001fe200000114c3 */
[----:B------:R0:W-:Y:S01]  /*1200*/  STL [R1+0x478], R2 ;  /* 0x0004780201007387 */ /* 0x0001e20000100800 */
[----:B------:R-:W-:Y:S01]  /*1210*/  VIADD R177, R22, 0xc0 ;  /* 0x000000c016b17836 */ /* 0x000fe20000000000 */
[----:B------:R-:W-:Y:S01]  /*1220*/  SHF.R.S32.HI R182, RZ, 0x1f, R176 ;  /* 0x0000001fffb67819 */ /* 0x000fe200000114b0 */
[C---:B------:R-:W-:Y:S01]  /*1230*/  VIADD R184, R179.reuse, 0xe8 ;  /* 0x000000e8b3b87836 */ /* 0x040fe20000000000 */
[----:B------:R2:W-:Y:S01]  /*1240*/  STL [R1+0x468], R0 ;  /* 0x0004680001007387 */ /* 0x0005e20000100800 */
[----:B-1----:R-:W-:Y:S01]  /*1250*/  SHF.R.S32.HI R3, RZ, 0x1f, R197 ;  /* 0x0000001fff037819 */ /* 0x002fe200000114c5 */
[C---:B------:R-:W-:Y:S01]  /*1260*/  VIADD R214, R179.reuse, 0xf0 ;  /* 0x000000f0b3d67836 */ /* 0x040fe20000000000 */
[----:B------:R-:W-:Y:S01]  /*1270*/  SHF.R.S32.HI R181, RZ, 0x1f, R23 ;  /* 0x0000001fffb57819 */ /* 0x000fe20000011417 */
[----:B------:R-:W-:Y:S01]  /*1280*/  VIADD R213, R179, 0xf8 ;  /* 0x000000f8b3d57836 */ /* 0x000fe20000000000 */
[----:B------:R-:W-:Y:S01]  /*1290*/  SHF.R.S32.HI R180, RZ, 0x1f, R177 ;  /* 0x0000001fffb47819 */ /* 0x000fe200000114b1 */
[----:B------:R1:W-:Y:S01]  /*12a0*/  STL [R1+0x470], R3 ;  /* 0x0004700301007387 */ /* 0x0003e20000100800 */
[----:B0-----:R-:W-:-:S02]  /*12b0*/  SHF.R.S32.HI R2, RZ, 0x1f, R196 ;  /* 0x0000001fff027819 */ /* 0x001fc400000114c4 */
[----:B------:R-:W-:Y:S02]  /*12c0*/  SHF.R.S32.HI R229, RZ, 0x1f, R185 ;  /* 0x0000001fffe57819 */ /* 0x000fe400000114b9 */
[----:B--2---:R-:W-:Y:S01]  /*12d0*/  SHF.R.S32.HI R0, RZ, 0x1f, R192 ;  /* 0x0000001fff007819 */ /* 0x004fe200000114c0 */
[----:B------:R0:W-:Y:S01]  /*12e0*/  STL [R1+0x46c], R2 ;  /* 0x00046c0201007387 */ /* 0x0001e20000100800 */
[----:B------:R-:W-:Y:S02]  /*12f0*/  SHF.R.S32.HI R228, RZ, 0x1f, R184 ;  /* 0x0000001fffe47819 */ /* 0x000fe400000114b8 */
[----:B------:R-:W-:Y:S01]  /*1300*/  SHF.R.S32.HI R227, RZ, 0x1f, R214 ;  /* 0x0000001fffe37819 */ /* 0x000fe200000114d6 */
[----:B------:R2:W-:Y:S01]  /*1310*/  STL [R1+0x45c], R0 ;  /* 0x00045c0001007387 */ /* 0x0005e20000100800 */
[----:B-1----:R-:W-:Y:S02]  /*1320*/  SHF.R.S32.HI R3, RZ, 0x1f, R194 ;  /* 0x0000001fff037819 */ /* 0x002fe400000114c2 */
[----:B------:R-:W-:-:S02]  /*1330*/  SHF.R.S32.HI R226, RZ, 0x1f, R213 ;  /* 0x0000001fffe27819 */ /* 0x000fc400000114d5 */
[----:B0-----:R-:W-:Y:S01]  /*1340*/  SHF.R.S32.HI R2, RZ, 0x1f, R193 ;  /* 0x0000001fff027819 */ /* 0x001fe200000114c1 */
[----:B------:R0:W-:Y:S01]  /*1350*/  STL [R1+0x464], R3 ;  /* 0x0004640301007387 */ /* 0x0001e20000100800 */
[----:B--2---:R-:W-:-:S03]  /*1360*/  SHF.R.S32.HI R0, RZ, 0x1f, R189 ;  /* 0x0000001fff007819 */ /* 0x004fc600000114bd */
[----:B------:R1:W-:Y:S04]  /*1370*/  STL [R1+0x460], R2 ;  /* 0x0004600201007387 */ /* 0x0003e80000100800 */
[----:B------:R2:W-:Y:S01]  /*1380*/  STL [R1+0x450], R0 ;  /* 0x0004500001007387 */ /* 0x0005e20000100800 */
[----:B0-----:R-:W-:Y:S02]  /*1390*/  SHF.R.S32.HI R3, RZ, 0x1f, R191 ;  /* 0x0000001fff037819 */ /* 0x001fe400000114bf */
[----:B-1----:R-:W-:-:S03]  /*13a0*/  SHF.R.S32.HI R2, RZ, 0x1f, R190 ;  /* 0x0000001fff027819 */ /* 0x002fc600000114be */
[----:B------:R0:W-:Y:S01]  /*13b0*/  STL [R1+0x458], R3 ;  /* 0x0004580301007387 */ /* 0x0001e20000100800 */
[----:B--2---:R-:W-:-:S03]  /*13c0*/  SHF.R.S32.HI R0, RZ, 0x1f, R186 ;  /* 0x0000001fff007819 */ /* 0x004fc600000114ba */
[----:B------:R1:W-:Y:S04]  /*13d0*/  STL [R1+0x454], R2 ;  /* 0x0004540201007387 */ /* 0x0003e80000100800 */
[----:B------:R2:W-:Y:S01]  /*13e0*/  STL [R1+0x444], R0 ;  /* 0x0004440001007387 */ /* 0x0005e20000100800 */
[----:B0-----:R-:W-:Y:S02]  /*13f0*/  SHF.R.S32.HI R3, RZ, 0x1f, R188 ;  /* 0x0000001fff037819 */ /* 0x001fe400000114bc */
[----:B-1----:R-:W-:-:S03]  /*1400*/  SHF.R.S32.HI R2, RZ, 0x1f, R187 ;  /* 0x0000001fff027819 */ /* 0x002fc600000114bb */
[----:B------:R0:W-:Y:S01]  /*1410*/  STL [R1+0x44c], R3 ;  /* 0x00044c0301007387 */ /* 0x0001e20000100800 */
[----:B--2---:R-:W-:-:S03]  /*1420*/  IMAD R0, R5, 0x8, R178 ;  /* 0x0000000805007824 */ /* 0x004fc600078e02b2 */
[----:B------:R0:W-:Y:S04]  /*1430*/  STL [R1+0x448], R2 ;  /* 0x0004480201007387 */ /* 0x0001e80000100800 */
[----:B------:R0:W-:Y:S02]  /*1440*/  STL [R1+0x4cc], R0 ;  /* 0x0004cc0001007387 */ /* 0x0001e40000100800 */
.L_x_12739:
        /* <DEDUP_REMOVED lines=12> */
[----:B01-3--:R-:W-:Y:S02]  /*1510*/  IMAD.U32 R2, RZ, RZ, UR8 ;  /* 0x00000008ff027e24 */ /* 0x00bfe4000f8e00ff */
[----:B------:R-:W-:Y:S01]  /*1520*/  IMAD.U32 R3, RZ, RZ, UR9 ;  /* 0x00000009ff037e24 */ /* 0x000fe2000f8e00ff */
[----:B------:R-:W-:Y:S02]  /*1530*/  @UP1 ULDC.64 UR8, c[0x0][0xb10] ;  /* 0x0002c40000081ab9 */ /* 0x000fe40000000a00 */
[----:B------:R-:W-:Y:S02]  /*1540*/  @UP1 UIMAD.WIDE UR8, UR7, 0x4, UR8 ;  /* 0x00000004070818a5 */ /* 0x000fe4000f8e0208 */
[----:B--2---:R-:W2:Y:S04]  /*1550*/  @P0 LDG.E R2, desc[UR36][R2.64] ;  /* 0x0000002402020981 */ /* 0x004ea8000c1e1900 */
[----:B------:R-:W-:-:S02]  /*1560*/  IMAD.U32 R4, RZ, RZ, UR8 ;  /* 0x00000008ff047e24 */ /* 0x000fc4000f8e00ff */
[----:B------:R-:W-:Y:S01]  /*1570*/  IMAD.U32 R5, RZ, RZ, UR9 ;  /* 0x00000009ff057e24 */ /* 0x000fe2000f8e00ff */
[----:B------:R-:W-:-:S04]  /*1580*/  ULDC.64 UR8, c[0x0][0x418] ;  /* 0x0001060000087ab9 */ /* 0x000fc80000000a00 */
[----:B------:R-:W3:Y:S01]  /*1590*/  @P2 LDG.E R4, desc[UR36][R4.64] ;  /* 0x0000002404042981 */ /* 0x000ee2000c1e1900 */
[----:B------:R-:W-:Y:S01]  /*15a0*/  UISETP.NE.U32.AND UP0, UPT, UR8, URZ, UPT ;  /* 0x0000003f0800728c */ /* 0x000fe2000bf05070 */
[----:B------:R-:W-:Y:S01]  /*15b0*/  ISETP.NE.U32.AND P1, PT, RZ, UR10, PT ;  /* 0x0000000aff007c0c */ /* 0x000fe2000bf25070 */
[----:B------:R-:W-:Y:S01]  /*15c0*/  UMOV UR4, URZ ;  /* 0x0000003f00047c82 */ /* 0x000fe20008000000 */
[----:B------:R-:W-:Y:S01]  /*15d0*/  ULDC UR8, c[0x0][0x424] ;  /* 0x0001090000087ab9 */ /* 0x000fe20000000800 */
[----:B------:R-:W-:Y:S01]  /*15e0*/  UISETP.NE.AND.EX UP0, UPT, UR9, URZ, UPT, UP0 ;  /* 0x0000003f0900728c */ /* 0x000fe2000bf05300 */
[----:B------:R-:W-:Y:S01]  /*15f0*/  ISETP.NE.AND.EX P1, PT, RZ, UR11, PT, P1 ;  /* 0x0000000bff007c0c */ /* 0x000fe2000bf25310 */
[----:B------:R-:W-:Y:S01]  /*1600*/  ULDC UR44, c[0x0][0x288] ;  /* 0x0000a200002c7ab9 */ /* 0x000fe20000000800 */
[----:B------:R-:W-:Y:S02]  /*1610*/  ULOP3.LUT UR60, UR6, 0xffff, URZ, 0xc0, !UPT ;  /* 0x0000ffff063c7892 */ /* 0x000fe4000f8ec03f */
[----:B------:R-:W-:-:S04]  /*1620*/  USEL UR8, UR8, 0x1, UP0 ;  /* 0x0000000108087887 */ /* 0x000fc80008000000 */
[----:B------:R-:W-:Y:S01]  /*1630*/  UIMAD UR45, UR8, UR45, URZ ;  /* 0x0000002d082d72a4 */ /* 0x000fe2000f8e023f */
[----:B--2---:R-:W-:Y:S02]  /*1640*/  @P0 R2UR UR4, R2 ;  /* 0x00000000020402ca */ /* 0x004fe400000e0000 */
        /* <DEDUP_REMOVED lines=15> */
.L_x_12609:
[----:B------:R-:W-:Y:S01]  /*1740*/  IMAD.U32 R216, RZ, RZ, UR7 ;  /* 0x00000007ffd87e24 */ /* 0x000fe2000f8e00ff */
[----:B------:R-:W-:Y:S06]  /*1750*/  @!P1 BRA `(.L_x_12610) ;  /* 0x00000000001c9947 */ /* 0x000fec0003800000 */
[----:B------:R-:W-:Y:S02]  /*1760*/  ULDC.64 UR8, c[0x0][0xb18] ;  /* 0x0002c60000087ab9 */ /* 0x000fe40000000a00 */
[----:B------:R-:W-:-:S06]  /*1770*/  UIMAD.WIDE UR8, UR7, 0x4, UR8 ;  /* 0x00000004070878a5 */ /* 0x000fcc000f8e0208 */
[----:B------:R-:W-:Y:S02]  /*1780*/  IMAD.U32 R2, RZ, RZ, UR8 ;  /* 0x00000008ff027e24 */ /* 0x000fe4000f8e00ff */
[----:B------:R-:W-:-:S05]  /*1790*/  IMAD.U32 R3, RZ, RZ, UR9 ;  /* 0x00000009ff037e24 */ /* 0x000fca000f8e00ff */
[----:B------:R-:W2:Y:S02]  /*17a0*/  LDG.E R2, desc[UR36][R2.64] ;  /* 0x0000002402027981 */ /* 0x000ea4000c1e1900 */
[----:B--2---:R-:W-:Y:S01]  /*17b0*/  R2UR UR45, R2 ;  /* 0x00000000022d72ca */ /* 0x004fe200000e0000 */
[----:B------:R-:W-:-:S14]  /*17c0*/  BRA `(.L_x_12611) ;  /* 0x0000000000347947 */ /* 0x000fdc0003800000 */
.L_x_12610:
        /* <DEDUP_REMOVED lines=13> */
.L_x_12611:
        /* <DEDUP_REMOVED lines=8> */
[----:B------:R-:W3:Y:S01]  /*1920*/  S2R R3, SR_SWINHI ;  /* 0x0000000000037919 */ /* 0x000ee20000002f00 */
[----:B------:R-:W-:Y:S01]  /*1930*/  ULDC UR4, c[0x0][0x448] ;  /* 0x0001120000047ab9 */ /* 0x000fe20000000800 */
[----:B------:R-:W-:Y:S01]  /*1940*/  IMAD.MOV.U32 R20, RZ, RZ, 0x100 ;  /* 0x00000100ff147424 */ /* 0x000fe200078e00ff */
[----:B------:R-:W-:Y:S01]  /*1950*/  UISETP.NE.AND UP1, UPT, UR4, 0x1, UPT ;  /* 0x000000010400788c */ /* 0x000fe2000bf25270 */
[----:B------:R-:W-:Y:S01]  /*1960*/  IMAD.U32 R14, RZ, RZ, UR5 ;  /* 0x00000005ff0e7e24 */ /* 0x000fe2000f8e00ff */
[----:B------:R-:W-:Y:S01]  /*1970*/  USHF.L.U32 UR58, UR5, 0x7, URZ ;  /* 0x00000007053a7899 */ /* 0x000fe2000800063f */
[----:B------:R-:W-:Y:S01]  /*1980*/  STL.128 [R1+0x210], RZ ;  /* 0x000210ff01007387 */ /* 0x000fe20000100c00 */
[----:B------:R-:W-:Y:S01]  /*1990*/  ULOP3.LUT UR8, UR6, 0xff000000, URZ, 0xc0, !UPT ;  /* 0xff00000006087892 */ /* 0x000fe2000f8ec03f */
[----:B------:R-:W-:-:S02]  /*19a0*/  ULDC.64 UR4, c[0x0][0xad8] ;  /* 0x0002b60000047ab9 */ /* 0x000fc40000000a00 */
[----:B------:R-:W-:Y:S01]  /*19b0*/  STL [R1+0x50], R14 ;  /* 0x0000500e01007387 */ /* 0x000fe20000100800 */
[----:B------:R-:W-:Y:S02]  /*19c0*/  UISETP.GE.AND UP0, UPT, UR5, 0x1, UPT ;  /* 0x000000010500788c */ /* 0x000fe4000bf06270 */
[----:B------:R-:W-:Y:S01]  /*19d0*/  UIADD3 UR9, UR58, 0x7f, URZ ;  /* 0x0000007f3a097890 */ /* 0x000fe2000fffe03f */
[----:B------:R-:W-:Y:S01]  /*19e0*/  STL.128 [R1+0x220], RZ ;  /* 0x000220ff01007387 */ /* 0x000fe20000100c00 */
[----:B------:R-:W-:Y:S01]  /*19f0*/  ULOP3.LUT UR59, UR6, 0xff0000, URZ, 0xc0, !UPT ;  /* 0x00ff0000063b7892 */ /* 0x000fe2000f8ec03f */
[----:B------:R-:W-:Y:S02]  /*1a00*/  @UP1 ULDC UR10, c[0x0][0x450] ;  /* 0x00011400000a1ab9 */ /* 0x000fe40000000800 */
[----:B0-----:R-:W-:Y:S01]  /*1a10*/  STL [R1+0x230], R8 ;  /* 0x0002300801007387 */ /* 0x001fe20000100800 */
[----:B------:R-:W-:Y:S01]  /*1a20*/  @UP1 ULDC UR6, c[0x0][0x44c] ;  /* 0x0001130000061ab9 */ /* 0x000fe20000000800 */
[----:B------:R-:W-:-:S02]  /*1a30*/  UIADD3 UR38, UR45, 0x1, -UR44 ;  /* 0x000000012d267890 */ /* 0x000fc4000fffe82c */
[----:B------:R-:W-:Y:S01]  /*1a40*/  STL.128 [R1+0x240], RZ ;  /* 0x000240ff01007387 */ /* 0x000fe20000100c00 */
[----:B------:R-:W-:Y:S02]  /*1a50*/  USHF.R.U32.HI UR8, URZ, 0x8, UR8 ;  /* 0x000000083f087899 */ /* 0x000fe40008011608 */
[----:B------:R-:W-:Y:S01]  /*1a60*/  UP2UR UR39, UPR, URZ, 0x2 ;  /* 0x000000023f277883 */ /* 0x000fe20008000000 */
[----:B------:R-:W-:Y:S01]  /*1a70*/  STL.128 [R1+0x250], RZ ;  /* 0x000250ff01007387 */ /* 0x000fe20000100c00 */
[----:B------:R-:W-:Y:S01]  /*1a80*/  UP2UR UR41, UPR, URZ, 0x1 ;  /* 0x000000013f297883 */ /* 0x000fe20008000000 */
[----:B-1----:R-:W-:Y:S01]  /*1a90*/  LEA R72, R21, R72, 0x18 ;  /* 0x0000004815487211 */ /* 0x002fe200078ec0ff */
[----:B------:R-:W-:Y:S01]  /*1aa0*/  ULEA.HI UR59, UR59, UR8, URZ, 0x10 ;  /* 0x000000083b3b7291 */ /* 0x000fe2000f8f803f */
[----:B------:R-:W-:Y:S02]  /*1ab0*/  STL.64 [R1+0x30], R20 ;  /* 0x0000301401007387 */ /* 0x000fe40000100a00 */
[----:B------:R-:W-:-:S02]  /*1ac0*/  MOV R26, R72 ;  /* 0x00000048001a7202 */ /* 0x000fc40000000f00 */
[----:B---3--:R-:W-:Y:S01]  /*1ad0*/  MOV R27, R3 ;  /* 0x00000003001b7202 */ /* 0x008fe20000000f00 */
[----:B------:R-:W-:Y:S01]  /*1ae0*/  STL.128 [R1+0x260], RZ ;  /* 0x000260ff01007387 */ /* 0x000fe20000100c00 */
[C---:B------:R-:W-:Y:S02]  /*1af0*/  IADD3 R2, P2, R26.reuse, 0x32450, RZ ;  /* 0x000324501a027810 */ /* 0x040fe40007f5e0ff */
[C---:B------:R-:W-:Y:S01]  /*1b00*/  IADD3 R10, P0, R26.reuse, 0x32430, RZ ;  /* 0x000324301a0a7810 */ /* 0x040fe20007f1e0ff */
[----:B------:R-:W-:Y:S01]  /*1b10*/  STL.128 [R1+0x270], RZ ;  /* 0x000270ff01007387 */ /* 0x000fe20000100c00 */
[----:B------:R-:W-:Y:S01]  /*1b20*/  IADD3 R12, P1, R26, 0x32440, RZ ;  /* 0x000324401a0c7810 */ /* 0x000fe20007f3e0ff */
[--C-:B------:R-:W-:Y:S01]  /*1b30*/  IMAD.X R9, RZ, RZ, R27.reuse, P2 ;  /* 0x000000ffff097224 */ /* 0x100fe200010e061b */
[C---:B------:R-:W-:Y:S01]  /*1b40*/  IADD3 R36, P2, R16.reuse, 0x28, RZ ;  /* 0x0000002810247810 */ /* 0x040fe20007f5e0ff */
[--C-:B------:R-:W-:Y:S01]  /*1b50*/  IMAD.X R11, RZ, RZ, R27.reuse, P0 ;  /* 0x000000ffff0b7224 */ /* 0x100fe200000e061b */
[----:B------:R-:W-:Y:S01]  /*1b60*/  STL.128 [R1+0x280], RZ ;  /* 0x000280ff01007387 */ /* 0x000fe20000100c00 */
[----:B------:R-:W-:Y:S01]  /*1b70*/  IMAD.X R13, RZ, RZ, R27, P1 ;  /* 0x000000ffff0d7224 */ /* 0x000fe200008e061b */
[C---:B------:R-:W-:Y:S01]  /*1b80*/  IADD3 R35, P0, R16.reuse, 0x210, RZ ;  /* 0x0000021010237810 */ /* 0x040fe20007f1e0ff */
[----:B------:R-:W-:Y:S01]  /*1b90*/  IMAD.X R47, RZ, RZ, R17, P2 ;  /* 0x000000ffff2f7224 */ /* 0x000fe200010e0611 */
[----:B------:R-:W-:Y:S01]  /*1ba0*/  STL.64 [R1+0x18], R10 ;  /* 0x0000180a01007387 */ /* 0x000fe20000100a00 */
[----:B------:R-:W-:-:S02]  /*1bb0*/  IADD3 R34, P1, R16, 0x240, RZ ;  /* 0x0000024010227810 */ /* 0x000fc40007f3e0ff */
[--C-:B------:R-:W-:Y:S01]  /*1bc0*/  IMAD.X R44, RZ, RZ, R17.reuse, P0 ;  /* 0x000000ffff2c7224 */ /* 0x100fe200000e0611 */
[----:B------:R-:W-:Y:S02]  /*1bd0*/  STL.64 [R1+0x20], R12 ;  /* 0x0000200c01007387 */ /* 0x000fe40000100a00 */
[----:B------:R-:W-:Y:S02]  /*1be0*/  IMAD.X R45, RZ, RZ, R17, P1 ;  /* 0x000000ffff2d7224 */ /* 0x000fe400008e0611 */
        /* <DEDUP_REMOVED lines=30> */
[----:B------:R-:W-:-:S05]  /*1dd0*/  IADD3 R0, P3, R26, 0x32460, RZ ;  /* 0x000324601a007810 */ /* 0x000fca0007f7e0ff */
[----:B------:R-:W-:Y:S01]  /*1de0*/  IMAD.X R3, RZ, RZ, R27, P3 ;  /* 0x000000ffff037224 */ /* 0x000fe200018e061b */
[----:B------:R-:W-:-:S05]  /*1df0*/  PLOP3.LUT P3, PT, PT, PT, UP0, 0x40, 0x0 ;  /* 0x000000000000781c */ /* 0x000fca0003f6e808 */
[----:B------:R-:W-:Y:S02]  /*1e00*/  IMAD.U32 R4, RZ, RZ, UR7 ;  /* 0x00000007ff047e24 */ /* 0x000fe4000f8e00ff */
[----:B------:R-:W-:Y:S01]  /*1e10*/  IMAD.U32 R18, RZ, RZ, UR7 ;  /* 0x00000007ff127e24 */ /* 0x000fe2000f8e00ff */
[----:B------:R-:W-:Y:S02]  /*1e20*/  UIMAD.WIDE.U32 UR6, UR9, UR6, URZ ;  /* 0x00000006090672a5 */ /* 0x000fe4000f8e003f */
[----:B------:R0:W-:Y:S02]  /*1e30*/  STL.128 [R1], R4 ;  /* 0x0000000401007387 */ /* 0x0001e40000100c00 */
[----:B------:R-:W-:Y:S02]  /*1e40*/  @UP1 USHF.R.U32.HI UR9, URZ, UR10, UR7 ;  /* 0x0000000a3f091299 */ /* 0x000fe40008011607 */
[----:B------:R1:W-:Y:S02]  /*1e50*/  STL.64 [R1+0x28], R18 ;  /* 0x0000281201007387 */ /* 0x0003e40000100a00 */
[----:B------:R-:W-:-:S04]  /*1e60*/  UIADD3 UR9, UR38, UR9, URZ ;  /* 0x0000000926097290 */ /* 0x000fc8000fffe03f */
[----:B------:R-:W-:Y:S01]  /*1e70*/  UIADD3 UR4, UR9, UR4, URZ ;  /* 0x0000000409047290 */ /* 0x000fe2000fffe03f */
[----:B0-----:R-:W-:Y:S02]  /*1e80*/  IMAD.MOV.U32 R4, RZ, RZ, R2 ;  /* 0x000000ffff047224 */ /* 0x001fe400078e0002 */
[----:B------:R-:W-:Y:S02]  /*1e90*/  IMAD.MOV.U32 R5, RZ, RZ, R9 ;  /* 0x000000ffff057224 */ /* 0x000fe400078e0009 */
[----:B------:R-:W-:Y:S02]  /*1ea0*/  IMAD.MOV.U32 R6, RZ, RZ, R0 ;  /* 0x000000ffff067224 */ /* 0x000fe400078e0000 */
[----:B------:R-:W-:-:S05]  /*1eb0*/  IMAD.MOV.U32 R7, RZ, RZ, R3 ;  /* 0x000000ffff077224 */ /* 0x000fca00078e0003 */
[----:B------:R1:W-:Y:S01]  /*1ec0*/  STL.128 [R1+0x40], R4 ;  /* 0x0000400401007387 */ /* 0x0003e20000100c00 */
        /* <DEDUP_REMOVED lines=11> */
.L_x_12613:
[----:B------:R-:W-:-:S11]  /*1f80*/  UISETP.NE.AND UP0, UPT, UR5, 0x1, UPT ;  /* 0x000000010500788c */ /* 0x000fd6000bf05270 */
[----:B------:R-:W-:Y:S02]  /*1f90*/  @UP0 ULDC.64 UR10, c[0x0][0xae0] ;  /* 0x0002b800000a0ab9 */ /* 0x000fe40000000a00 */
[----:B------:R-:W-:-:S04]  /*1fa0*/  UIMAD.WIDE.U32 UR6, UR8, UR10, URZ ;  /* 0x0000000a080672a5 */ /* 0x000fc8000f8e003f */
[----:B------:R-:W-:-:S12]  /*1fb0*/  @UP0 USHF.R.U32.HI UR8, URZ, UR11, UR7 ;  /* 0x0000000b3f080299 */ /* 0x000fd80008011607 */
.L_x_12614:
[----:B------:R-:W-:-:S04]  /*1fc0*/  UIMAD UR8, UR8, UR5, UR5 ;  /* 0x00000005080872a4 */ /* 0x000fc8000f8e0205 */
[----:B------:R-:W-:-:S04]  /*1fd0*/  UISETP.LT.AND UP0, UPT, UR4, UR8, UPT ;  /* 0x000000080400728c */ /* 0x000fc8000bf01270 */
[----:B------:R-:W-:-:S12]  /*1fe0*/  USEL UR4, UR4, UR8, UP0 ;  /* 0x0000000804047287 */ /* 0x000fd80008000000 */
.L_x_12612:
        /* <DEDUP_REMOVED lines=33> */
.L_x_12616:
[----:B------:R-:W-:-:S11]  /*2200*/  UISETP.NE.AND UP0, UPT, UR5, 0x1, UPT ;  /* 0x000000010500788c */ /* 0x000fd6000bf05270 */
[----:B------:R-:W-:Y:S02]  /*2210*/  @UP0 ULDC.64 UR12, c[0x0][0xae0] ;  /* 0x0002b800000c0ab9 */ /* 0x000fe40000000a00 */
[----:B------:R-:W-:-:S04]  /*2220*/  UIMAD.WIDE.U32 UR8, UR7, UR12, URZ ;  /* 0x0000000c070872a5 */ /* 0x000fc8000f8e003f */
[----:B------:R-:W-:-:S12]  /*2230*/  @UP0 USHF.R.U32.HI UR7, URZ, UR13, UR9 ;  /* 0x0000000d3f070299 */ /* 0x000fd80008011609 */
.L_x_12617:
[----:B------:R-:W-:-:S04]  /*2240*/  UIMAD UR5, UR7, UR5, URZ ;  /* 0x00000005070572a4 */ /* 0x000fc8000f8e023f */
[----:B------:R-:W-:-:S04]  /*2250*/  UISETP.LT.AND UP0, UPT, UR10, UR5, UPT ;  /* 0x000000050a00728c */ /* 0x000fc8000bf01270 */
[----:B------:R-:W-:-:S12]  /*2260*/  USEL UR10, UR10, UR5, !UP0 ;  /* 0x000000050a0a7287 */ /* 0x000fd8000c000000 */
.L_x_12615:
        /* <DEDUP_REMOVED lines=15> */
[----:B------:R-:W-:Y:S02]  /*2360*/  IMAD.U32 R3, RZ, RZ, UR10 ;  /* 0x0000000aff037e24 */ /* 0x000fe4000f8e00ff */
[----:B------:R-:W-:-:S03]  /*2370*/  UIADD3 UR7, -UR40, UR4, URZ ;  /* 0x0000000428077290 */ /* 0x000fc6000fffe13f */
[-C--:B------:R-:W-:Y:S01]  /*2380*/  IABS R0, R3.reuse ;  /* 0x0000000300007213 */ /* 0x080fe20000000000 */
[----:B------:R-:W-:Y:S01]  /*2390*/  UMOV UR4, URZ ;  /* 0x0000003f00047c82 */ /* 0x000fe20008000000 */
[----:B-1----:R-:W-:Y:S01]  /*23a0*/  IABS R5, R3 ;  /* 0x0000000300057213 */ /* 0x002fe20000000000 */
        /* <DEDUP_REMOVED lines=28> */
.L_x_12618:
        /* <DEDUP_REMOVED lines=9> */
[----:B------:R-:W2:Y:S01]  /*2600*/  LDL R2, [R1+0x4c4] ;  /* 0x0004c40001027983 */ /* 0x000ea20000100800 */
[----:B------:R-:W-:Y:S01]  /*2610*/  VIADD R8, R72, 0x400 ;  /* 0x0000040048087836 */ /* 0x000fe20000000000 */
[----:B-1----:R-:W-:Y:S01]  /*2620*/  IADD3 R18, P5, R16, 0x58, RZ ;  /* 0x0000005810127810 */ /* 0x002fe20007fbe0ff */
[----:B------:R-:W-:Y:S01]  /*2630*/  IMAD.MOV.U32 R4, RZ, RZ, 0x1 ;  /* 0x00000001ff047424 */ /* 0x000fe200078e00ff */
[----:B------:R-:W-:Y:S01]  /*2640*/  STL.64 [R1+0x58], RZ ;  /* 0x000058ff01007387 */ /* 0x000fe20000100a00 */
[----:B------:R-:W-:Y:S01]  /*2650*/  IMAD.MOV.U32 R5, RZ, RZ, RZ ;  /* 0x000000ffff057224 */ /* 0x000fe200078e00ff */
[----:B------:R-:W-:Y:S01]  /*2660*/  SHF.R.U32.HI R8, RZ, 0x4, R8 ;  /* 0x00000004ff087819 */ /* 0x000fe20000011608 */
[----:B------:R-:W-:Y:S01]  /*2670*/  IMAD.MOV.U32 R6, RZ, RZ, 0x1 ;  /* 0x00000001ff067424 */ /* 0x000fe200078e00ff */
[----:B------:R-:W-:Y:S01]  /*2680*/  STL.128 [R1+0x90], RZ ;  /* 0x000090ff01007387 */ /* 0x000fe20000100c00 */
[----:B------:R-:W-:Y:S01]  /*2690*/  IMAD.MOV.U32 R7, RZ, RZ, RZ ;  /* 0x000000ffff077224 */ /* 0x000fe200078e00ff */
[----:B------:R-:W-:Y:S01]  /*26a0*/  LOP3.LUT R8, R8, 0x3fff, RZ, 0xc0, !PT ;  /* 0x00003fff08087812 */ /* 0x000fe200078ec0ff */
[----:B------:R-:W-:Y:S01]  /*26b0*/  IMAD.MOV.U32 R10, RZ, RZ, 0x1 ;  /* 0x00000001ff0a7424 */ /* 0x000fe200078e00ff */
[----:B------:R-:W-:Y:S01]  /*26c0*/  STL.128 [R1+0xa0], RZ ;  /* 0x0000a0ff01007387 */ /* 0x000fe20000100c00 */
[----:B------:R-:W-:Y:S01]  /*26d0*/  IMAD.MOV.U32 R11, RZ, RZ, RZ ;  /* 0x000000ffff0b7224 */ /* 0x000fe200078e00ff */
[C---:B------:R-:W-:Y:S01]  /*26e0*/  IADD3 R42, P6, R16.reuse, 0x60, RZ ;  /* 0x00000060102a7810 */ /* 0x040fe20007fde0ff */
[----:B------:R-:W-:Y:S01]  /*26f0*/  IMAD.X R19, RZ, RZ, R17, P5 ;  /* 0x000000ffff137224 */ /* 0x000fe200028e0611 */
[----:B------:R0:W-:Y:S01]  /*2700*/  STL.128 [R1+0x60], R4 ;  /* 0x0000600401007387 */ /* 0x0001e20000100c00 */
[----:B------:R-:W-:-:S02]  /*2710*/  IADD3 R41, P1, R16, 0x68, RZ ;  /* 0x0000006810297810 */ /* 0x000fc40007f3e0ff */
[C---:B------:R-:W-:Y:S01]  /*2720*/  IADD3 R40, P2, R16.reuse, 0x70, RZ ;  /* 0x0000007010287810 */ /* 0x040fe20007f5e0ff */
[----:B------:R-:W-:Y:S01]  /*2730*/  STL.64 [R1+0x70], R10 ;  /* 0x0000700a01007387 */ /* 0x000fe20000100a00 */
[--C-:B------:R-:W-:Y:S01]  /*2740*/  IMAD.X R43, RZ, RZ, R17.reuse, P6 ;  /* 0x000000ffff2b7224 */ /* 0x100fe200030e0611 */
[C---:B------:R-:W-:Y:S01]  /*2750*/  IADD3 R39, P3, R16.reuse, 0x78, RZ ;  /* 0x0000007810277810 */ /* 0x040fe20007f7e0ff */
[--C-:B------:R-:W-:Y:S01]  /*2760*/  IMAD.X R56, RZ, RZ, R17.reuse, P1 ;  /* 0x000000ffff387224 */ /* 0x100fe200008e0611 */
[----:B------:R-:W-:Y:S01]  /*2770*/  STL.128 [R1+0xb0], RZ ;  /* 0x0000b0ff01007387 */ /* 0x000fe20000100c00 */
[--C-:B------:R-:W-:Y:S01]  /*2780*/  IMAD.X R55, RZ, RZ, R17.reuse, P2 ;  /* 0x000000ffff377224 */ /* 0x100fe200010e0611 */
[C---:B------:R-:W-:Y:S01]  /*2790*/  IADD3 R38, P4, R16.reuse, 0x80, RZ ;  /* 0x0000008010267810 */ /* 0x040fe20007f9e0ff */
[----:B------:R-:W-:Y:S01]  /*27a0*/  IMAD.X R54, RZ, RZ, R17, P3 ;  /* 0x000000ffff367224 */ /* 0x000fe200018e0611 */
[----:B------:R-:W-:Y:S01]  /*27b0*/  STL.128 [R1+0xc0], RZ ;  /* 0x0000c0ff01007387 */ /* 0x000fe20000100c00 */
[----:B------:R-:W-:-:S02]  /*27c0*/  IADD3 R32, P5, R16, 0x88, RZ ;  /* 0x0000008810207810 */ /* 0x000fc40007fbe0ff */
[----:B------:R-:W-:Y:S01]  /*27d0*/  IADD3 R37, P6, R16, 0x90, RZ ;  /* 0x0000009010257810 */ /* 0x000fe20007fde0ff */
[----:B0-----:R-:W-:Y:S01]  /*27e0*/  IMAD.MOV.U32 R5, RZ, RZ, 0x40000040 ;  /* 0x40000040ff057424 */ /* 0x001fe200078e00ff */
[C---:B------:R-:W-:Y:S01]  /*27f0*/  LOP3.LUT R6, R8.reuse, 0x3000000, RZ, 0xfc, !PT ;  /* 0x0300000008067812 */ /* 0x040fe200078efcff */
[----:B------:R-:W-:Y:S01]  /*2800*/  IMAD.MOV.U32 R7, RZ, RZ, 0x40000040 ;  /* 0x40000040ff077424 */ /* 0x000fe200078e00ff */
[----:B------:R-:W-:Y:S01]  /*2810*/  LOP3.LUT R8, R8, 0x10000, RZ, 0xfc, !PT ;  /* 0x0001000008087812 */ /* 0x000fe200078efcff */
[----:B------:R-:W-:Y:S01]  /*2820*/  STL.128 [R1+0xd0], RZ ;  /* 0x0000d0ff01007387 */ /* 0x000fe20000100c00 */
[C---:B------:R-:W-:Y:S01]  /*2830*/  IADD3 R50, P1, R16.reuse, 0xf0, RZ ;  /* 0x000000f010327810 */ /* 0x040fe20007f3e0ff */
[--C-:B------:R-:W-:Y:S01]  /*2840*/  IMAD.X R53, RZ, RZ, R17.reuse, P4 ;  /* 0x000000ffff357224 */ /* 0x100fe200020e0611 */
[----:B------:R-:W-:Y:S01]  /*2850*/  IADD3 R48, P2, R16, 0xf8, RZ ;  /* 0x000000f810307810 */ /* 0x000fe20007f5e0ff */
[----:B------:R-:W-:Y:S01]  /*2860*/  STL.128 [R1+0xe0], RZ ;  /* 0x0000e0ff01007387 */ /* 0x000fe20000100c00 */
[----:B------:R-:W-:-:S02]  /*2870*/  IMAD.X R33, RZ, RZ, R17, P5 ;  /* 0x000000ffff217224 */ /* 0x000fc400028e0611 */
[--C-:B------:R-:W-:Y:S02]  /*2880*/  IMAD.X R52, RZ, RZ, R17.reuse, P6 ;  /* 0x000000ffff347224 */ /* 0x100fe400030e0611 */
[--C-:B------:R-:W-:Y:S02]  /*2890*/  IMAD.X R51, RZ, RZ, R17.reuse, P1 ;  /* 0x000000ffff337224 */ /* 0x100fe400008e0611 */
[----:B------:R-:W-:Y:S01]  /*28a0*/  IMAD.X R49, RZ, RZ, R17, P2 ;  /* 0x000000ffff317224 */ /* 0x000fe200010e0611 */
[----:B--2---:R-:W0:Y:S02]  /*28b0*/  SHFL.IDX PT, R0, R2, RZ, 0x1f ;  /* 0x00001fff02007589 */ /* 0x004e2400000e0000 */
[----:B0-----:R-:W-:-:S04]  /*28c0*/  LEA.HI R2, R0, R0, RZ, 0x1 ;  /* 0x0000000000027211 */ /* 0x001fc800078f08ff */
[----:B------:R-:W-:Y:S01]  /*28d0*/  LOP3.LUT R3, R2, 0x7fffe, RZ, 0xc0, !PT ;  /* 0x0007fffe02037812 */ /* 0x000fe200078ec0ff */
[----:B------:R-:W-:-:S04]  /*28e0*/  VIADD R2, R72, 0x1c400 ;  /* 0x0001c40048027836 */ /* 0x000fc80000000000 */
[----:B------:R-:W-:Y:S01]  /*28f0*/  IMAD.IADD R0, R0, 0x1, -R3 ;  /* 0x0000000100007824 */ /* 0x000fe200078e0a03 */
[----:B------:R-:W-:Y:S01]  /*2900*/  SHF.R.U32.HI R2, RZ, 0x4, R2 ;  /* 0x00000004ff027819 */ /* 0x000fe20000011602 */
[----:B------:R-:W-:-:S03]  /*2910*/  VIADD R3, R72, 0x18400 ;  /* 0x0001840048037836 */ /* 0x000fc60000000000 */
[----:B------:R-:W-:Y:S01]  /*2920*/  LOP3.LUT R2, R2, 0x3fff, RZ, 0xc0, !PT ;  /* 0x00003fff02027812 */ /* 0x000fe200078ec0ff */
[----:B------:R-:W-:Y:S01]  /*2930*/  IMAD R0, R0, 0x2000, R3 ;  /* 0x0000200000007824 */ /* 0x000fe200078e0203 */
[----:B------:R-:W-:Y:S02]  /*2940*/  LOP3.LUT P0, RZ, R3, 0x1bf, RZ, 0xc0, !PT ;  /* 0x000001bf03ff7812 */ /* 0x000fe4000780c0ff */
[----:B------:R-:W-:Y:S01]  /*2950*/  LOP3.LUT R4, R2, 0x10000, RZ, 0xfc, !PT ;  /* 0x0001000002047812 */ /* 0x000fe200078efcff */
[----:B------:R-:W-:Y:S01]  /*2960*/  VIADD R3, R0, 0xa000 ;  /* 0x0000a00000037836 */ /* 0x000fe20000000000 */
[----:B------:R-:W-:-:S03]  /*2970*/  SHF.R.U32.HI R0, RZ, 0x4, R0 ;  /* 0x00000004ff007819 */ /* 0x000fc60000011600 */
[----:B------:R0:W-:Y:S01]  /*2980*/  STL.128 [R1+0x80], R4 ;  /* 0x0000800401007387 */ /* 0x0001e20000100c00 */
[----:B------:R-:W-:Y:S02]  /*2990*/  SHF.R.U32.HI R3, RZ, 0x4, R3 ;  /* 0x00000004ff037819 */ /* 0x000fe40000011603 */
[----:B------:R-:W-:Y:S02]  /*29a0*/  LOP3.LUT R0, R0, 0x3fff, RZ, 0xc0, !PT ;  /* 0x00003fff00007812 */ /* 0x000fe400078ec0ff */
[----:B------:R-:W-:Y:S02]  /*29b0*/  LOP3.LUT R3, R3, 0x3fff, RZ, 0xc0, !PT ;  /* 0x00003fff03037812 */ /* 0x000fe400078ec0ff */
[----:B------:R-:W-:Y:S02]  /*29c0*/  LOP3.LUT R2, R0, 0x10000, RZ, 0xfc, !PT ;  /* 0x0001000000027812 */ /* 0x000fe400078efcff */
[----:B------:R-:W-:Y:S01]  /*29d0*/  LOP3.LUT R0, R3, 0x10000, RZ, 0xfc, !PT ;  /* 0x0001000003007812 */ /* 0x000fe200078efcff */
[----:B------:R-:W-:-:S05]  /*29e0*/  IMAD.MOV.U32 R3, RZ, RZ, 0x40000040 ;  /* 0x40000040ff037424 */ /* 0x000fca00078e00ff */
[----:B------:R1:W-:Y:S01]  /*29f0*/  STL.64 [R1+0x78], R2 ;  /* 0x0000780201007387 */ /* 0x0003e20000100a00 */
[----:B0-----:R-:W-:Y:S02]  /*2a00*/  IMAD.MOV.U32 R6, RZ, RZ, R8 ;  /* 0x000000ffff067224 */ /* 0x001fe400078e0008 */
[----:B------:R-:W-:-:S05]  /*2a10*/  IMAD.MOV.U32 R4, RZ, RZ, R0 ;  /* 0x000000ffff047224 */ /* 0x000fca00078e0000 */
[----:B------:R1:W-:Y:S01]  /*2a20*/  STL.128 [R1+0xf0], R4 ;  /* 0x0000f00401007387 */ /* 0x0003e20000100c00 */
[----:B------:R-:W-:Y:S05]  /*2a30*/  @!P0 BRA `(.L_x_12620) ;  /* 0x0000000000408947 */ /* 0x000fea0003800000 */
[----:B-1----:R-:W-:Y:S01]  /*2a40*/  MOV R2, 0x0 ;  /* 0x0000000000027802 */ /* 0x002fe20000000f00 */
        /* <DEDUP_REMOVED lines=15> */
.L_x_12620:
[----:B------:R-:W2:Y:S01]  /*2b40*/  LDL R46, [R1+0x204] ;  /* 0x00020400012e7983 */ /* 0x000ea20000100800 */
[----:B------:R-:W0:Y:S01]  /*2b50*/  LDC.64 R10, c[0x0][0xad0] ;  /* 0x0002b400ff0a7b82 */ /* 0x000e220000000a00 */
[C---:B------:R-:W-:Y:S01]  /*2b60*/  IADD3 R24, P0, R16.reuse, 0x100, RZ ;  /* 0x0000010010187810 */ /* 0x040fe20007f1e0ff */
[----:B------:R-:W-:Y:S01]  /*2b70*/  IMAD.U32 R13, RZ, RZ, UR45 ;  /* 0x0000002dff0d7e24 */ /* 0x000fe2000f8e00ff */
[----:B------:R-:W3:Y:S01]  /*2b80*/  S2R R57, SR_TID.X ;  /* 0x0000000000397919 */ /* 0x000ee20000002100 */
[----:B------:R-:W-:Y:S01]  /*2b90*/  IMAD.U32 R12, RZ, RZ, UR44 ;  /* 0x0000002cff0c7e24 */ /* 0x000fe2000f8e00ff */
[----:B------:R-:W-:Y:S01]  /*2ba0*/  BSSY B0, `(.L_x_12621) ;  /* 0x000001f000007945 */ /* 0x000fe20003800000 */
[--C-:B------:R-:W-:Y:S01]  /*2bb0*/  IMAD.X R25, RZ, RZ, R17.reuse, P0 ;  /* 0x000000ffff197224 */ /* 0x100fe200000e0611 */
[----:B------:R-:W-:Y:S01]  /*2bc0*/  IADD3 R20, P0, R16, 0x14c, RZ ;  /* 0x0000014c10147810 */ /* 0x000fe20007f1e0ff */
[----:B-1----:R-:W1:Y:S01]  /*2bd0*/  LDC.64 R2, c[0x0][0xad8] ;  /* 0x0002b600ff027b82 */ /* 0x002e620000000a00 */
[----:B------:R-:W-:Y:S01]  /*2be0*/  IMAD.MOV.U32 R28, RZ, RZ, RZ ;  /* 0x000000ffff1c7224 */ /* 0x000fe200078e00ff */
[----:B------:R4:W-:Y:S02]  /*2bf0*/  STL.64 [R1+0x110], R18 ;  /* 0x0001101201007387 */ /* 0x0009e40000100a00 */
[----:B------:R-:W-:-:S02]  /*2c00*/  IMAD.X R21, RZ, RZ, R17, P0 ;  /* 0x000000ffff157224 */ /* 0x000fc400000e0611 */
[----:B------:R4:W-:Y:S02]  /*2c10*/  STL.64 [R1+0x108], R24 ;  /* 0x0001081801007387 */ /* 0x0009e40000100a00 */
[----:B------:R-:W5:Y:S02]  /*2c20*/  LDC.64 R8, c[0x0][0xae0] ;  /* 0x0002b800ff087b82 */ /* 0x000f640000000a00 */
[----:B------:R4:W-:Y:S04]  /*2c30*/  STL.64 [R1+0x150], R20 ;  /* 0x0001501401007387 */ /* 0x0009e80000100a00 */
[----:B------:R4:W-:Y:S02]  /*2c40*/  STL.64 [R1+0x100], R178 ;  /* 0x000100b201007387 */ /* 0x0009e40000100a00 */
[----:B------:R-:W4:Y:S01]  /*2c50*/  LDC R6, c[0x0][0x450] ;  /* 0x00011400ff067b82 */ /* 0x000f220000000800 */
[----:B0-----:R-:W-:Y:S01]  /*2c60*/  IMAD.MOV.U32 R14, RZ, RZ, R11 ;  /* 0x000000ffff0e7224 */ /* 0x001fe200078e000b */
[----:B------:R0:W-:Y:S01]  /*2c70*/  STL.U8 [R1+0x118], RZ ;  /* 0x000118ff01007387 */ /* 0x0001e20000100000 */
[----:B------:R-:W-:-:S05]  /*2c80*/  IMAD.MOV.U32 R7, RZ, RZ, R10 ;  /* 0x000000ffff077224 */ /* 0x000fca00078e000a */
[----:B------:R-:W4:Y:S01]  /*2c90*/  LDC.64 R4, c[0x0][0x448] ;  /* 0x00011200ff047b82 */ /* 0x000f220000000a00 */
[----:B-1----:R-:W-:Y:S02]  /*2ca0*/  IMAD.MOV.U32 R15, RZ, RZ, R2 ;  /* 0x000000ffff0f7224 */ /* 0x002fe400078e0002 */
[----:B------:R-:W-:Y:S02]  /*2cb0*/  IMAD.MOV.U32 R29, RZ, RZ, R3 ;  /* 0x000000ffff1d7224 */ /* 0x000fe400078e0003 */
[----:B---3--:R-:W-:Y:S01]  /*2cc0*/  VIADD R217, R57, 0xffffff80 ;  /* 0xffffff8039d97836 */ /* 0x008fe20000000000 */
[----:B------:R0:W-:Y:S01]  /*2cd0*/  STL.128 [R1+0x120], R12 ;  /* 0x0001200c01007387 */ /* 0x0001e20000100c00 */
[----:B-----5:R-:W-:Y:S02]  /*2ce0*/  IMAD.MOV.U32 R30, RZ, RZ, R8 ;  /* 0x000000ffff1e7224 */ /* 0x020fe400078e0008 */
[----:B------:R-:W-:Y:S01]  /*2cf0*/  IMAD.MOV.U32 R31, RZ, RZ, R9 ;  /* 0x000000ffff1f7224 */ /* 0x000fe200078e0009 */
[----:B------:R0:W-:Y:S04]  /*2d00*/  STL [R1+0x11c], R217 ;  /* 0x00011cd901007387 */ /* 0x0001e80000100800 */
[----:B------:R0:W-:Y:S04]  /*2d10*/  STL.128 [R1+0x130], R28 ;  /* 0x0001301c01007387 */ /* 0x0001e80000100c00 */
[----:B----4-:R0:W-:Y:S01]  /*2d20*/  STL.128 [R1+0x140], R4 ;  /* 0x0001400401007387 */ /* 0x0101e20000100c00 */
[----:B--2---:R-:W-:-:S04]  /*2d30*/  LEA.HI R0, R46, R46, RZ, 0x1 ;  /* 0x0000002e2e007211 */ /* 0x004fc800078f08ff */
[----:B------:R-:W-:-:S05]  /*2d40*/  LOP3.LUT R11, R0, 0xfffffffe, RZ, 0xc0, !PT ;  /* 0xfffffffe000b7812 */ /* 0x000fca00078ec0ff */
[----:B------:R-:W-:-:S05]  /*2d50*/  IMAD.IADD R0, R46, 0x1, -R11 ;  /* 0x000000012e007824 */ /* 0x000fca00078e0a0b */
[----:B------:R-:W-:-:S04]  /*2d60*/  SHF.L.U32 R11, R0, 0x1f, RZ ;  /* 0x0000001f000b7819 */ /* 0x000fc800000006ff */
[----:B------:R-:W1:Y:S02]  /*2d70*/  SYNCS.PHASECHK.TRANS64.TRYWAIT P0, [R72+URZ+0x32400], R11 ;  /* 0x0324000b480075a7 */ /* 0x000e64000800017f */
[----:B01----:R-:W-:Y:S05]  /*2d80*/  @!P0 BRA `(.L_x_12622) ;  /* 0x00000294009c8947 */ /* 0x003fea0003800000 */
.L_x_12840:
[----:B------:R-:W-:Y:S05]  /*2d90*/  BSYNC B0 ;  /* 0x0000000000007941 */ /* 0x000fea0003800000 */
.L_x_12621:
[----:B------:R-:W2:Y:S04]  /*2da0*/  LDL R4, [R1+0x4bc] ;  /* 0x0004bc0001047983 */ /* 0x000ea80000100800 */
[----:B------:R-:W3:Y:S04]  /*2db0*/  LDL R0, [R1+0x4c0] ;  /* 0x0004c00001007983 */ /* 0x000ee80000100800 */
[----:B------:R-:W4:Y:S04]  /*2dc0*/  LDL.64 R28, [R1+0x4b0] ;  /* 0x0004b000011c7983 */ /* 0x000f280000100a00 */
[----:B------:R-:W4:Y:S04]  /*2dd0*/  LDL R20, [R1] ;  /* 0x0000000001147983 */ /* 0x000f280000100800 */
[----:B0-----:R0:W5:Y:S01]  /*2de0*/  LDL.64 R10, [R1+0x1f8] ;  /* 0x0001f800010a7983 */ /* 0x0011620000100a00 */
[C---:B------:R-:W-:Y:S01]  /*2df0*/  IADD3 R14, P0, R16.reuse, 0x118, RZ ;  /* 0x00000118100e7810 */ /* 0x040fe20007f1e0ff */
[----:B------:R-:W-:Y:S01]  /*2e00*/  IMAD.MOV.U32 R12, RZ, RZ, R42 ;  /* 0x000000ffff0c7224 */ /* 0x000fe200078e002a */
[----:B------:R-:W-:Y:S05]  /*2e10*/  WARPSYNC.ALL ;  /* 0x0000000000007948 */ /* 0x000fea0003800000 */
[----:B------:R-:W-:Y:S01]  /*2e20*/  IMAD.X R15, RZ, RZ, R17, P0 ;  /* 0x000000ffff0f7224 */ /* 0x000fe200000e0611 */
[----:B------:R-:W-:Y:S01]  /*2e30*/  IADD3 R18, P0, R16, 0x150, RZ ;  /* 0x0000015010127810 */ /* 0x000fe20007f1e0ff */
[----:B------:R-:W-:Y:S01]  /*2e40*/  IMAD.MOV.U32 R13, RZ, RZ, R43 ;  /* 0x000000ffff0d7224 */ /* 0x000fe200078e002b */
[----:B------:R-:W1:Y:S01]  /*2e50*/  S2R R21, SR_TID.X ;  /* 0x0000000000157919 */ /* 0x000e620000002100 */
[----:B------:R-:W-:Y:S01]  /*2e60*/  IMAD.MOV.U32 R24, RZ, RZ, R38 ;  /* 0x000000ffff187224 */ /* 0x000fe200078e0026 */
[----:B------:R-:W-:Y:S01]  /*2e70*/  BSSY B0, `(.L_x_12623) ;  /* 0x0000033000007945 */ /* 0x000fe20003800000 */
[----:B------:R-:W-:Y:S01]  /*2e80*/  IMAD.X R19, RZ, RZ, R17, P0 ;  /* 0x000000ffff137224 */ /* 0x000fe200000e0611 */
[----:B------:R0:W-:Y:S01]  /*2e90*/  STL.128 [R1+0x160], R12 ;  /* 0x0001600c01007387 */ /* 0x0001e20000100c00 */
[----:B------:R-:W-:-:S03]  /*2ea0*/  IMAD.MOV.U32 R25, RZ, RZ, R53 ;  /* 0x000000ffff197224 */ /* 0x000fc600078e0035 */
[----:B------:R-:W-:Y:S04]  /*2eb0*/  STL.64 [R1+0x1f0], R32 ;  /* 0x0001f02001007387 */ /* 0x000fe80000100a00 */
[----:B------:R-:W-:Y:S01]  /*2ec0*/  STL.128 [R1+0x180], R24 ;  /* 0x0001801801007387 */ /* 0x000fe20000100c00 */
[----:B0-----:R-:W-:Y:S02]  /*2ed0*/  IMAD.MOV.U32 R14, RZ, RZ, R36 ;  /* 0x000000ffff0e7224 */ /* 0x001fe400078e0024 */
[----:B------:R-:W-:Y:S01]  /*2ee0*/  IMAD.MOV.U32 R15, RZ, RZ, R47 ;  /* 0x000000ffff0f7224 */ /* 0x000fe200078e002f */
[----:B-1----:R-:W-:Y:S01]  /*2ef0*/  SHF.R.U32.HI R21, RZ, 0x7, R21 ;  /* 0x00000007ff157819 */ /* 0x002fe20000011615 */
[----:B--2---:R-:W-:Y:S02]  /*2f00*/  IMAD.MOV.U32 R13, RZ, RZ, R4 ;  /* 0x000000ffff0d7224 */ /* 0x004fe400078e0004 */
[----:B---3--:R-:W-:Y:S01]  /*2f10*/  IMAD.MOV.U32 R12, RZ, RZ, R0 ;  /* 0x000000ffff0c7224 */ /* 0x008fe200078e0000 */
[C---:B------:R-:W-:Y:S01]  /*2f20*/  IADD3 R0, P1, R16.reuse, 0x208, RZ ;  /* 0x0000020810007810 */ /* 0x040fe20007f3e0ff */
[----:B----4-:R-:W-:Y:S04]  /*2f30*/  STL.64 [R1+0x158], R28 ;  /* 0x0001581c01007387 */ /* 0x010fe80000100a00 */
[----:B------:R-:W-:Y:S01]  /*2f40*/  IMAD.X R7, RZ, RZ, R17, P1 ;  /* 0x000000ffff077224 */ /* 0x000fe200008e0611 */
[----:B------:R-:W-:Y:S01]  /*2f50*/  IADD3 R4, P1, R16, 0x108, RZ ;  /* 0x0000010810047810 */ /* 0x000fe20007f3e0ff */
[----:B------:R0:W-:Y:S02]  /*2f60*/  STL.128 [R1+0x190], R12 ;  /* 0x0001900c01007387 */ /* 0x0001e40000100c00 */
[----:B0-----:R-:W-:-:S02]  /*2f70*/  IMAD.MOV.U32 R12, RZ, RZ, R40 ;  /* 0x000000ffff0c7224 */ /* 0x001fc400078e0028 */
[----:B------:R-:W-:Y:S02]  /*2f80*/  IMAD.MOV.U32 R13, RZ, RZ, R55 ;  /* 0x000000ffff0d7224 */ /* 0x000fe400078e0037 */
[----:B------:R-:W-:Y:S02]  /*2f90*/  IMAD.MOV.U32 R14, RZ, RZ, R50 ;  /* 0x000000ffff0e7224 */ /* 0x000fe400078e0032 */
[----:B------:R-:W-:-:S05]  /*2fa0*/  IMAD.MOV.U32 R15, RZ, RZ, R51 ;  /* 0x000000ffff0f7224 */ /* 0x000fca00078e0033 */
[----:B------:R0:W-:Y:S02]  /*2fb0*/  STL.128 [R1+0x1a0], R12 ;  /* 0x0001a00c01007387 */ /* 0x0001e40000100c00 */
[----:B0-----:R-:W-:Y:S02]  /*2fc0*/  IMAD.MOV.U32 R12, RZ, RZ, R48 ;  /* 0x000000ffff0c7224 */ /* 0x001fe400078e0030 */
[----:B------:R-:W-:Y:S02]  /*2fd0*/  IMAD.MOV.U32 R13, RZ, RZ, R49 ;  /* 0x000000ffff0d7224 */ /* 0x000fe400078e0031 */
[----:B------:R-:W-:Y:S01]  /*2fe0*/  IMAD.MOV.U32 R14, RZ, RZ, R0 ;  /* 0x000000ffff0e7224 */ /* 0x000fe200078e0000 */
[----:B------:R-:W-:Y:S01]  /*2ff0*/  LOP3.LUT R0, R20, 0x1, RZ, 0xfc, !PT ;  /* 0x0000000114007812 */ /* 0x000fe200078efcff */
[----:B------:R-:W-:Y:S02]  /*3000*/  IMAD.MOV.U32 R15, RZ, RZ, R7 ;  /* 0x000000ffff0f7224 */ /* 0x000fe400078e0007 */
[----:B------:R-:W-:Y:S01]  /*3010*/  IMAD.X R7, RZ, RZ, R17, P1 ;  /* 0x000000ffff077224 */ /* 0x000fe200008e0611 */
[----:B------:R-:W-:-:S02]  /*3020*/  ISETP.NE.AND P1, PT, R0, 0x3, PT ;  /* 0x000000030000780c */ /* 0x000fc40003f25270 */
[----:B------:R0:W-:Y:S02]  /*3030*/  STL.128 [R1+0x1b0], R12 ;  /* 0x0001b00c01007387 */ /* 0x0001e40000100c00 */
[----:B0-----:R-:W-:Y:S02]  /*3040*/  IMAD.MOV.U32 R14, RZ, RZ, R35 ;  /* 0x000000ffff0e7224 */ /* 0x001fe400078e0023 */
[----:B------:R-:W-:Y:S02]  /*3050*/  IMAD.MOV.U32 R15, RZ, RZ, R44 ;  /* 0x000000ffff0f7224 */ /* 0x000fe400078e002c */
[----:B------:R-:W-:Y:S02]  /*3060*/  IMAD.MOV.U32 R12, RZ, RZ, R18 ;  /* 0x000000ffff0c7224 */ /* 0x000fe400078e0012 */
[----:B------:R-:W-:Y:S02]  /*3070*/  IMAD.MOV.U32 R13, RZ, RZ, R19 ;  /* 0x000000ffff0d7224 */ /* 0x000fe400078e0013 */
[----:B------:R-:W-:-:S02]  /*3080*/  IMAD.MOV.U32 R18, RZ, RZ, R39 ;  /* 0x000000ffff127224 */ /* 0x000fc400078e0027 */
[----:B------:R-:W-:Y:S01]  /*3090*/  IMAD.MOV.U32 R19, RZ, RZ, R54 ;  /* 0x000000ffff137224 */ /* 0x000fe200078e0036 */
[----:B------:R0:W-:Y:S04]  /*30a0*/  STL.128 [R1+0x1c0], R12 ;  /* 0x0001c00c01007387 */ /* 0x0001e80000100c00 */
[----:B------:R-:W-:Y:S01]  /*30b0*/  STL.128 [R1+0x170], R16 ;  /* 0x0001701001007387 */ /* 0x000fe20000100c00 */
[----:B0-----:R-:W-:Y:S02]  /*30c0*/  IMAD.MOV.U32 R14, RZ, RZ, R34 ;  /* 0x000000ffff0e7224 */ /* 0x001fe400078e0022 */
[----:B------:R-:W-:Y:S02]  /*30d0*/  IMAD.MOV.U32 R15, RZ, RZ, R45 ;  /* 0x000000ffff0f7224 */ /* 0x000fe400078e002d */
[----:B------:R-:W-:-:S02]  /*30e0*/  IMAD.MOV.U32 R12, RZ, RZ, R4 ;  /* 0x000000ffff0c7224 */ /* 0x000fc400078e0004 */
[----:B------:R-:W-:Y:S02]  /*30f0*/  IMAD.MOV.U32 R13, RZ, RZ, R7 ;  /* 0x000000ffff0d7224 */ /* 0x000fe400078e0007 */
[----:B------:R-:W-:-:S03]  /*3100*/  VIADD R4, R21, 0x8 ;  /* 0x0000000815047836 */ /* 0x000fc60000000000 */
[----:B------:R0:W-:Y:S02]  /*3110*/  STL.128 [R1+0x1d0], R12 ;  /* 0x0001d00c01007387 */ /* 0x0001e40000100c00 */
[----:B0-----:R-:W-:Y:S02]  /*3120*/  IMAD.MOV.U32 R12, RZ, RZ, R41 ;  /* 0x000000ffff0c7224 */ /* 0x001fe400078e0029 */
[----:B------:R-:W-:Y:S02]  /*3130*/  IMAD.MOV.U32 R13, RZ, RZ, R56 ;  /* 0x000000ffff0d7224 */ /* 0x000fe400078e0038 */
[----:B------:R-:W-:Y:S02]  /*3140*/  IMAD.MOV.U32 R14, RZ, RZ, R37 ;  /* 0x000000ffff0e7224 */ /* 0x000fe400078e0025 */
[----:B------:R-:W-:-:S05]  /*3150*/  IMAD.MOV.U32 R15, RZ, RZ, R52 ;  /* 0x000000ffff0f7224 */ /* 0x000fca00078e0034 */
[----:B------:R0:W-:Y:S01]  /*3160*/  STL.128 [R1+0x1e0], R12 ;  /* 0x0001e00c01007387 */ /* 0x0001e20000100c00 */
[----:B------:R0:W-:Y:S06]  /*3170*/  BAR.SYNC.DEFER_BLOCKING R4, 0x100 ;  /* 0x000400040000751d */ /* 0x0001ec0000010000 */
[----:B------:R-:W-:Y:S05]  /*3180*/  @!P1 BRA `(.L_x_12624) ;  /* 0x0000000000049947 */ /* 0x000fea0003800000 */
[----:B------:R-:W-:Y:S01]  /*3190*/  BPT.TRAP 0x1 ;  /* 0x000000040000795c */ /* 0x000fe20000300000 */
.L_x_12624:
[----:B------:R-:W-:Y:S05]  /*31a0*/  BSYNC B0 ;  /* 0x0000000000007941 */ /* 0x000fea0003800000 */
.L_x_12623:
        /* <DEDUP_REMOVED lines=8> */
.L_x_12626:
[----:B------:R-:W-:Y:S05]  /*3230*/  BSYNC B0 ;  /* 0x0000000000007941 */ /* 0x000fea0003800000 */
.L_x_12625:
[----:B------:R-:W-:Y:S04]  /*3240*/  BSSY B0, `(.L_x_12627) ;  /* 0x0000004000007945 */ /* 0x000fe80003800000 */
[----:B-1----:R-:W-:Y:S05]  /*3250*/  @P0 BRA `(.L_x_12628) ;  /* 0x0000000000080947 */ /* 0x002fea0003800000 */
[----:B------:R-:W1:Y:S02]  /*3260*/  SYNCS.PHASECHK.TRANS64.TRYWAIT P0, [R10+URZ], R11 ;  /* 0x0000000b0a0075a7 */ /* 0x000e64000800017f */
[----:B-1----:R-:W-:Y:S05]  /*3270*/  @!P0 BRA `(.L_x_12629) ;  /* 0x0000029000748947 */ /* 0x002fea0003800000 */
.L_x_12628:
[----:B------:R-:W-:Y:S05]  /*3280*/  BSYNC B0 ;  /* 0x0000000000007941 */ /* 0x000fea0003800000 */
.L_x_12627:
[----:B------:R-:W2:Y:S04]  /*3290*/  LDL R21, [R1+0x1f8] ;  /* 0x0001f80001157983 */ /* 0x000ea80000100800 */
[----:B01----:R-:W2:Y:S01]  /*32a0*/  LDL.64 R10, [R1+0x80] ;  /* 0x00008000010a7983 */ /* 0x003ea20000100a00 */
[----:B------:R-:W-:Y:S05]  /*32b0*/  WARPSYNC.ALL ;  /* 0x0000000000007948 */ /* 0x000fea0003800000 */
[----:B------:R-:W3:Y:S04]  /*32c0*/  LDL.64 R24, [R1+0x78] ;  /* 0x0000780001187983 */ /* 0x000ee80000100a00 */
[----:B------:R-:W4:Y:S04]  /*32d0*/  LDL.64 R12, [R1+0x78] ;  /* 0x00007800010c7983 */ /* 0x000f280000100a00 */
[----:B------:R-:W5:Y:S01]  /*32e0*/  LDL.64 R14, [R1+0x78] ;  /* 0x00007800010e7983 */ /* 0x000f620000100a00 */
[----:B--2---:R-:W-:-:S03]  /*32f0*/  IMAD R10, R21, 0x300, R10 ;  /* 0x00000300150a7824 */ /* 0x004fc600078e020a */
[----:B------:R-:W2:Y:S01]  /*3300*/  LDL.64 R18, [R1+0x78] ;  /* 0x0000780001127983 */ /* 0x000ea20000100a00 */
[----:B------:R-:W-:Y:S02]  /*3310*/  R2UR UR7, R11 ;  /* 0x000000000b0772ca */ /* 0x000fe400000e0000 */
[C---:B------:R-:W-:Y:S01]  /*3320*/  R2UR UR6, R10.reuse ;  /* 0x000000000a0672ca */ /* 0x040fe200000e0000 */
[----:B------:R-:W2:Y:S01]  /*3330*/  LDL R7, [R1+0x204] ;  /* 0x0002040001077983 */ /* 0x000ea20000100800 */
[----:B------:R-:W-:Y:S01]  /*3340*/  VIADD R20, R10, 0x2 ;  /* 0x000000020a147836 */ /* 0x000fe20000000000 */
[----:B------:R-:W-:Y:S01]  /*3350*/  BSSY B0, `(.L_x_12630) ;  /* 0x000002e000007945 */ /* 0x000fe20003800000 */
[----:B------:R-:W-:Y:S01]  /*3360*/  IMAD.MOV.U32 R21, RZ, RZ, R11 ;  /* 0x000000ffff157224 */ /* 0x000fe200078e000b */
[----:B------:R0:W-:Y:S01]  /*3370*/  STL [R1+0x60], RZ ;  /* 0x000060ff01007387 */ /* 0x0001e20000100800 */
[----:B---3--:R-:W-:Y:S02]  /*3380*/  R2UR UR4, R24 ;  /* 0x00000000180472ca */ /* 0x008fe400000e0000 */
[----:B------:R-:W-:-:S02]  /*3390*/  R2UR UR5, R25 ;  /* 0x00000000190572ca */ /* 0x000fc400000e0000 */
[----:B------:R-:W-:Y:S01]  /*33a0*/  WARPGROUP.ARRIVE ;  /* 0x00000000000079c5 */ /* 0x000fe20000000000 */
[----:B----4-:R-:W-:Y:S02]  /*33b0*/  VIADD R12, R12, 0x2 ;  /* 0x000000020c0c7836 */ /* 0x010fe40000000000 */
[----:B-----5:R-:W-:Y:S02]  /*33c0*/  VIADD R14, R14, 0x4 ;  /* 0x000000040e0e7836 */ /* 0x020fe40000000000 */
[----:B--2---:R-:W-:-:S06]  /*33d0*/  VIADD R18, R18, 0x6 ;  /* 0x0000000612127836 */ /* 0x004fcc0000000000 */
[----:B------:R-:W-:Y:S01]  /*33e0*/  HGMMA.64x96x16.F32.BF16 R24, gdesc[UR4], RZ, !UPT, gsb0 ;  /* 0x01600000041879f0 */ /* 0x000fe2000c0018ff */
[----:B------:R-:W-:Y:S02]  /*33f0*/  R2UR UR6, R20 ;  /* 0x00000000140672ca */ /* 0x000fe400000e0000 */
[----:B------:R-:W-:Y:S02]  /*3400*/  R2UR UR7, R21 ;  /* 0x00000000150772ca */ /* 0x000fe400000e0000 */
[----:B------:R-:W-:Y:S01]  /*3410*/  R2UR UR4, R12 ;  /* 0x000000000c0472ca */ /* 0x000fe200000e0000 */
[C---:B------:R-:W-:Y:S01]  /*3420*/  VIADD R12, R10.reuse, 0x4 ;  /* 0x000000040a0c7836 */ /* 0x040fe20000000000 */
[----:B------:R-:W-:Y:S01]  /*3430*/  R2UR UR5, R13 ;  /* 0x000000000d0572ca */ /* 0x000fe200000e0000 */
[----:B------:R-:W-:Y:S01]  /*3440*/  IMAD.MOV.U32 R13, RZ, RZ, R11 ;  /* 0x000000ffff0d7224 */ /* 0x000fe200078e000b */
[----:B------:R-:W-:Y:S01]  /*3450*/  LEA.HI R0, R7, R7, RZ, 0x1 ;  /* 0x0000000707007211 */ /* 0x000fe200078f08ff */
        /* <DEDUP_REMOVED lines=25> */
[----:B------:R-:W-:Y:S03]  /*35f0*/  HGMMA.64x96x16.F32.BF16 R24, gdesc[UR4], R24, gsb0 ;  /* 0x01600000041879f0 */ /* 0x000fe60008001818 */
[----:B------:R-:W-:Y:S02]  /*3600*/  WARPGROUP.DEPBAR.LE gsb0, 0x0 ;  /* 0x00008000000079c5 */ /* 0x000fe40000010000 */
[----:B------:R-:W1:Y:S02]  /*3610*/  SYNCS.PHASECHK.TRANS64.TRYWAIT P0, [R72+URZ+0x32410], R7 ;  /* 0x03241007480075a7 */ /* 0x000e64000800017f */
[----:B01----:R-:W-:Y:S05]  /*3620*/  @!P0 BRA `(.L_x_12631) ;  /* 0x0000028c009c8947 */ /* 0x003fea0003800000 */
.L_x_12841:
[----:B------:R-:W-:Y:S05]  /*3630*/  BSYNC B0 ;  /* 0x0000000000007941 */ /* 0x000fea0003800000 */
.L_x_12630:
[----:B0-----:R-:W2:Y:S04]  /*3640*/  LDL R7, [R1+0x28] ;  /* 0x0000280001077983 */ /* 0x001ea80000100800 */
[----:B------:R0:W5:Y:S01]  /*3650*/  LDL.64 R10, [R1+0x1f8] ;  /* 0x0001f800010a7983 */ /* 0x0001620000100a00 */
[----:B------:R-:W-:Y:S01]  /*3660*/  BSSY B0, `(.L_x_12632) ;  /* 0x0000005000007945 */ /* 0x000fe20003800000 */
[----:B--2---:R-:W-:-:S04]  /*3670*/  LOP3.LUT R7, R7, 0x1, RZ, 0xfc, !PT ;  /* 0x0000000107077812 */ /* 0x004fc800078efcff */
[----:B------:R-:W-:-:S13]  /*3680*/  ISETP.NE.AND P1, PT, R7, 0x3, PT ;  /* 0x000000030700780c */ /* 0x000fda0003f25270 */
[----:B0-----:R-:W-:Y:S05]  /*3690*/  @!P1 BRA `(.L_x_12633) ;  /* 0x0000000000049947 */ /* 0x001fea0003800000 */
[----:B------:R-:W-:Y:S01]  /*36a0*/  BPT.TRAP 0x1 ;  /* 0x000000040000795c */ /* 0x000fe20000300000 */
.L_x_12633:
[----:B------:R-:W-:Y:S05]  /*36b0*/  BSYNC B0 ;  /* 0x0000000000007941 */ /* 0x000fea0003800000 */
.L_x_12632:
        /* <DEDUP_REMOVED lines=8> */
.L_x_12635:
[----:B------:R-:W-:Y:S05]  /*3740*/  BSYNC B0 ;  /* 0x0000000000007941 */ /* 0x000fea0003800000 */
.L_x_12634:
[----:B------:R-:W-:Y:S04]  /*3750*/  BSSY B0, `(.L_x_12636) ;  /* 0x0000004000007945 */ /* 0x000fe80003800000 */
[----:B-1----:R-:W-:Y:S05]  /*3760*/  @P0 BRA `(.L_x_12637) ;  /* 0x0000000000080947 */ /* 0x002fea0003800000 */
[----:B------:R-:W1:Y:S02]  /*3770*/  SYNCS.PHASECHK.TRANS64.TRYWAIT P0, [R10+URZ], R11 ;  /* 0x0000000b0a0075a7 */ /* 0x000e64000800017f */
[----:B-1----:R-:W-:Y:S05]  /*3780*/  @!P0 BRA `(.L_x_12638) ;  /* 0x0000028c00588947 */ /* 0x002fea0003800000 */
.L_x_12637:
[----:B------:R-:W-:Y:S05]  /*3790*/  BSYNC B0 ;  /* 0x0000000000007941 */ /* 0x000fea0003800000 */
.L_x_12636:
[----:B------:R-:W2:Y:S04]  /*37a0*/  LDL R73, [R1+0x1f8] ;  /* 0x0001f80001497983 */ /* 0x000ea80000100800 */
[----:B01----:R-:W2:Y:S04]  /*37b0*/  LDL.64 R10, [R1+0xf8] ;  /* 0x0000f800010a7983 */ /* 0x003ea80000100a00 */
[----:B------:R-:W3:Y:S04]  /*37c0*/  LDL R7, [R1+0x70] ;  /* 0x0000700001077983 */ /* 0x000ee80000100800 */
[----:B------:R-:W4:Y:S04]  /*37d0*/  LDL.64 R12, [R1+0xf0] ;  /* 0x0000f000010c7983 */ /* 0x000f280000100a00 */
[----:B------:R-:W4:Y:S04]  /*37e0*/  LDL.64 R20, [R1+0xf0] ;  /* 0x0000f00001147983 */ /* 0x000f280000100a00 */
[----:B------:R-:W4:Y:S04]  /*37f0*/  LDL.64 R18, [R1+0xf0] ;  /* 0x0000f00001127983 */ /* 0x000f280000100a00 */
[----:B------:R-:W4:Y:S01]  /*3800*/  LDL.64 R14, [R1+0xf0] ;  /* 0x0000f000010e7983 */ /* 0x000f220000100a00 */
[----:B------:R-:W-:Y:S05]  /*3810*/  WARPSYNC.ALL ;  /* 0x0000000000007948 */ /* 0x000fea0003800000 */
[----:B------:R-:W-:Y:S01]  /*3820*/  WARPGROUP.ARRIVE ;  /* 0x00000000000079c5 */ /* 0x000fe20000000000 */
[----:B------:R0:W5:Y:S01]  /*3830*/  LDL R74, [R1+0xc] ;  /* 0x00000c00014a7983 */ /* 0x0001620000100800 */
[----:B--2---:R-:W-:Y:S01]  /*3840*/  IMAD R10, R73, 0xc00, R10 ;  /* 0x00000c00490a7824 */ /* 0x004fe200078e020a */
[----:B------:R-:W-:-:S02]  /*3850*/  R2UR UR7, R11 ;  /* 0x000000000b0772ca */ /* 0x000fc400000e0000 */
[----:B---3--:R-:W-:Y:S02]  /*3860*/  ISETP.NE.U32.AND P0, PT, R7, RZ, PT ;  /* 0x000000ff0700720c */ /* 0x008fe40003f05070 */
[----:B------:R-:W-:Y:S02]  /*3870*/  R2UR UR6, R10 ;  /* 0x000000000a0672ca */ /* 0x000fe400000e0000 */
[----:B----4-:R-:W-:Y:S02]  /*3880*/  R2UR UR4, R12 ;  /* 0x000000000c0472ca */ /* 0x010fe400000e0000 */
[----:B------:R-:W-:Y:S01]  /*3890*/  R2UR UR5, R13 ;  /* 0x000000000d0572ca */ /* 0x000fe200000e0000 */
[----:B------:R-:W-:Y:S01]  /*38a0*/  VIADD R72, R10, 0x2 ;  /* 0x000000020a487836 */ /* 0x000fe20000000000 */
[----:B------:R-:W2:Y:S01]  /*38b0*/  LDL.64 R12, [R1+0xf0] ;  /* 0x0000f000010c7983 */ /* 0x000ea20000100a00 */
[----:B------:R-:W-:Y:S02]  /*38c0*/  VIADD R20, R20, 0x2 ;  /* 0x0000000214147836 */ /* 0x000fe40000000000 */
[----:B------:R-:W-:Y:S01]  /*38d0*/  IMAD.MOV.U32 R73, RZ, RZ, R11 ;  /* 0x000000ffff497224 */ /* 0x000fe200078e000b */
[----:B------:R0:W5:Y:S01]  /*38e0*/  LDL R7, [R1+0x1f8] ;  /* 0x0001f80001077983 */ /* 0x0001620000100800 */
[----:B------:R-:W-:-:S06]  /*38f0*/  VOTEU.ANY UP0, P0 ;  /* 0x00000000003f7886 */ /* 0x000fcc0000000100 */
[----:B------:R-:W-:Y:S01]  /*3900*/  HGMMA.64x96x16.F32.BF16 R24, gdesc[UR4], R24, UP0, gsb0 ;  /* 0x01600000041879f0 */ /* 0x000fe2000b801818 */
[----:B------:R-:W-:Y:S02]  /*3910*/  R2UR UR6, R72 ;  /* 0x00000000480672ca */ /* 0x000fe400000e0000 */
[----:B------:R-:W-:Y:S02]  /*3920*/  R2UR UR7, R73 ;  /* 0x00000000490772ca */ /* 0x000fe400000e0000 */
[----:B------:R-:W-:Y:S02]  /*3930*/  R2UR UR4, R20 ;  /* 0x00000000140472ca */ /* 0x000fe400000e0000 */
[----:B------:R-:W-:Y:S02]  /*3940*/  R2UR UR5, R21 ;  /* 0x00000000150572ca */ /* 0x000fe400000e0000 */
[----:B------:R-:W3:Y:S01]  /*3950*/  LDL.64 R20, [R1+0xf0] ;  /* 0x0000f00001147983 */ /* 0x000ee20000100a00 */
[----:B------:R-:W-:-:S02]  /*3960*/  VIADD R18, R18, 0x4 ;  /* 0x0000000412127836 */ /* 0x000fc40000000000 */
[----:B------:R-:W-:Y:S02]  /*3970*/  VIADD R72, R10, 0x4 ;  /* 0x000000040a487836 */ /* 0x000fe40000000000 */
[----:B------:R-:W-:Y:S01]  /*3980*/  IMAD.MOV.U32 R73, RZ, RZ, R11 ;  /* 0x000000ffff497224 */ /* 0x000fe200078e000b */
[----:B------:R-:W-:Y:S02]  /*3990*/  WARPGROUP.DEPBAR.LE gsb0, 0x0 ;  /* 0x00008000000079c5 */ /* 0x000fe40000010000 */
[----:B------:R-:W-:-:S06]  /*39a0*/  WARPGROUP.ARRIVE ;  /* 0x00000000000079c5 */ /* 0x000fcc0000000000 */
[----:B------:R-:W-:Y:S01]  /*39b0*/  HGMMA.64x96x16.F32.BF16 R24, gdesc[UR4], R24, gsb0 ;  /* 0x01600000041879f0 */ /* 0x000fe20008001818 */
[----:B------:R-:W-:Y:S02]  /*39c0*/  R2UR UR6, R72 ;  /* 0x00000000480672ca */ /* 0x000fe400000e0000 */
[----:B------:R-:W-:Y:S02]  /*39d0*/  R2UR UR7, R73 ;  /* 0x00000000490772ca */ /* 0x000fe400000e0000 */
[----:B------:R-:W-:Y:S02]  /*39e0*/  R2UR UR4, R18 ;  /* 0x00000000120472ca */ /* 0x000fe400000e0000 */
[----:B------:R-:W-:Y:S02]  /*39f0*/  R2UR UR5, R19 ;  /* 0x00000000130572ca */ /* 0x000fe400000e0000 */
[----:B------:R-:W4:Y:S01]  /*3a00*/  LDL.64 R18, [R1+0xf0] ;  /* 0x0000f00001127983 */ /* 0x000f220000100a00 */
        /* <DEDUP_REMOVED lines=12> */
[----:B------:R-:W-:Y:S01]  /*3ad0*/  IMAD.MOV.U32 R73, RZ, RZ, R11 ;  /* 0x000000ffff497224 */ /* 0x000fe200078e000b */
[----:B------:R-:W-:Y:S02]  /*3ae0*/  WARPGROUP.DEPBAR.LE gsb0, 0x0 ;  /* 0x00008000000079c5 */ /* 0x000fe40000010000 */
[----:B------:R-:W-:-:S06]  /*3af0*/  WARPGROUP.ARRIVE ;  /* 0x00000000000079c5 */ /* 0x000fcc0000000000 */
[----:B------:R-:W-:Y:S01]  /*3b00*/  HGMMA.64x96x16.F32.BF16 R24, gdesc[UR4], R24, gsb0 ;  /* 0x01600000041879f0 */ /* 0x000fe20008001818 */
[----:B--2---:R-:W-:Y:S01]  /*3b10*/  VIADD R12, R12, 0x400 ;  /* 0x000004000c0c7836 */ /* 0x004fe20000000000 */
[----:B------:R-:W-:Y:S02]  /*3b20*/  R2UR UR6, R72 ;  /* 0x00000000480672ca */ /* 0x000fe400000e0000 */
[----:B------:R-:W-:Y:S02]  /*3b30*/  R2UR UR7, R73 ;  /* 0x00000000490772ca */ /* 0x000fe400000e0000 */
[----:B------:R-:W-:Y:S02]  /*3b40*/  R2UR UR4, R12 ;  /* 0x000000000c0472ca */ /* 0x000fe400000e0000 */
[----:B------:R-:W-:Y:S02]  /*3b50*/  R2UR UR5, R13 ;  /* 0x000000000d0572ca */ /* 0x000fe400000e0000 */
[----:B------:R-:W2:Y:S01]  /*3b60*/  LDL.64 R12, [R1+0xf0] ;  /* 0x0000f000010c7983 */ /* 0x000ea20000100a00 */
[----:B---3--:R-:W-:-:S02]  /*3b70*/  VIADD R20, R20, 0x402 ;  /* 0x0000040214147836 */ /* 0x008fc40000000000 */
[----:B------:R-:W-:Y:S01]  /*3b80*/  VIADD R72, R10, 0x302 ;  /* 0x000003020a487836 */ /* 0x000fe20000000000 */
[----:B------:R-:W-:Y:S02]  /*3b90*/  WARPGROUP.DEPBAR.LE gsb0, 0x0 ;  /* 0x00008000000079c5 */ /* 0x000fe40000010000 */
[----:B------:R-:W-:-:S06]  /*3ba0*/  WARPGROUP.ARRIVE ;  /* 0x00000000000079c5 */ /* 0x000fcc0000000000 */
[----:B------:R-:W-:Y:S01]  /*3bb0*/  HGMMA.64x96x16.F32.BF16 R24, gdesc[UR4], R24, gsb0 ;  /* 0x01600000041879f0 */ /* 0x000fe20008001818 */
[----:B------:R-:W-:Y:S01]  /*3bc0*/  IMAD.MOV.U32 R73, RZ, RZ, R11 ;  /* 0x000000ffff497224 */ /* 0x000fe200078e000b */
[----:B------:R-:W-:Y:S02]  /*3bd0*/  R2UR UR6, R72 ;  /* 0x00000000480672ca */ /* 0x000fe400000e0000 */
[----:B------:R-:W-:Y:S02]  /*3be0*/  R2UR UR4, R20 ;  /* 0x00000000140472ca */ /* 0x000fe400000e0000 */
[----:B------:R-:W-:Y:S02]  /*3bf0*/  R2UR UR7, R73 ;  /* 0x00000000490772ca */ /* 0x000fe400000e0000 */
[----:B------:R-:W-:Y:S02]  /*3c00*/  R2UR UR5, R21 ;  /* 0x00000000150572ca */ /* 0x000fe400000e0000 */
[----:B------:R-:W3:Y:S01]  /*3c10*/  LDL.64 R20, [R1+0xf0] ;  /* 0x0000f00001147983 */ /* 0x000ee20000100a00 */
[----:B----4-:R-:W-:-:S02]  /*3c20*/  VIADD R18, R18, 0x404 ;  /* 0x0000040412127836 */ /* 0x010fc40000000000 */
        /* <DEDUP_REMOVED lines=9> */
[----:B------:R-:W4:Y:S01]  /*3cc0*/  LDL.64 R18, [R1+0xf0] ;  /* 0x0000f00001127983 */ /* 0x000f220000100a00 */
[----:B------:R-:W-:-:S02]  /*3cd0*/  VIADD R14, R14, 0x406 ;  /* 0x000004060e0e7836 */ /* 0x000fc40000000000 */
        /* <DEDUP_REMOVED lines=10> */
[----:B--2---:R-:W-:-:S02]  /*3d80*/  VIADD R12, R12, 0x800 ;  /* 0x000008000c0c7836 */ /* 0x004fc40000000000 */
        /* <DEDUP_REMOVED lines=50> */
[----:B------:R-:W-:Y:S01]  /*40b0*/  R2UR UR4, R12 ;  /* 0x000000000c0472ca */ /* 0x000fe200000e0000 */
[----:B------:R-:W2:Y:S01]  /*40c0*/  LDL R72, [R1] ;  /* 0x0000000001487983 */ /* 0x000ea20000100800 */
[----:B------:R-:W-:Y:S02]  /*40d0*/  R2UR UR7, R73 ;  /* 0x00000000490772ca */ /* 0x000fe400000e0000 */
[----:B------:R-:W-:Y:S01]  /*40e0*/  R2UR UR5, R13 ;  /* 0x000000000d0572ca */ /* 0x000fe200000e0000 */
[----:B---3--:R-:W-:Y:S02]  /*40f0*/  VIADD R20, R20, 0xc02 ;  /* 0x00000c0214147836 */ /* 0x008fe40000000000 */
        /* <DEDUP_REMOVED lines=9> */
[----:B----4-:R-:W-:Y:S02]  /*4190*/  VIADD R18, R18, 0xc04 ;  /* 0x00000c0412127836 */ /* 0x010fe40000000000 */
        /* <DEDUP_REMOVED lines=39> */
[----:B------:R-:W-:Y:S02]  /*4410*/  ISETP.NE.AND P0, PT, R72, 0x3, PT ;  /* 0x000000034800780c */ /* 0x000fe40003f05270 */
[----:B-1----:R-:W-:-:S04]  /*4420*/  SHF.R.U32.HI R75, RZ, 0x7, R75 ;  /* 0x00000007ff4b7819 */ /* 0x002fc8000001164b */
[----:B------:R-:W-:Y:S01]  /*4430*/  IADD3 R10, -R75, 0xb, RZ ;  /* 0x0000000b4b0a7810 */ /* 0x000fe20007ffe1ff */
[----:B------:R-:W-:Y:S01]  /*4440*/  BSSY B0, `(.L_x_12639) ;  /* 0x0000005000007945 */ /* 0x000fe20003800000 */
[----:B------:R-:W-:-:S03]  /*4450*/  WARPGROUP.DEPBAR.LE gsb0, 0x0 ;  /* 0x00008000000079c5 */ /* 0x000fc60000010000 */
[----:B------:R0:W-:Y:S06]  /*4460*/  BAR.ARV R10, 0x100 ;  /* 0x0004000a0000751d */ /* 0x0001ec0000002000 */
[----:B------:R-:W-:Y:S05]  /*4470*/  @!P0 BRA `(.L_x_12640) ;  /* 0x0000000000048947 */ /* 0x000fea0003800000 */
[----:B------:R-:W-:Y:S01]  /*4480*/  BPT.TRAP 0x1 ;  /* 0x000000040000795c */ /* 0x000fe20000300000 */
.L_x_12640:
[----:B------:R-:W-:Y:S05]  /*4490*/  BSYNC B0 ;  /* 0x0000000000007941 */ /* 0x000fea0003800000 */
.L_x_12639:
[----:B0-----:R-:W2:Y:S02]  /*44a0*/  LDL.64 R10, [R1+0x20] ;  /* 0x00002000010a7983 */ /* 0x001ea40000100a00 */
        /* <DEDUP_REMOVED lines=8> */
[----:B------:R-:W4:Y:S04]  /*4530*/  LDL.128 R12, [R1+0x120] ;  /* 0x00012000010c7983 */ /* 0x000f280000100c00 */
[----:B------:R-:W3:Y:S04]  /*4540*/  LDL.128 R72, [R1+0x130] ;  /* 0x0001300001487983 */ /* 0x000ee80000100c00 */
[----:B--2---:R-:W2:Y:S04]  /*4550*/  LD.E R20, desc[UR36][R10.64] ;  /* 0x000000240a147980 */ /* 0x004ea8000c101900 */
[----:B------:R-:W4:Y:S01]  /*4560*/  LDL.64 R10, [R1+0x140] ;  /* 0x00014000010a7983 */ /* 0x000f220000100a00 */
[----:B------:R-:W-:-:S02]  /*4570*/  UMOV UR4, 0xffffffa0 ;  /* 0xffffffa000047882 */ /* 0x000fc40000000000 */
[----:B------:R-:W-:Y:S01]  /*4580*/  UIMAD UR4, UR43, UR4, 0x60 ;  /* 0x000000602b0474a4 */ /* 0x000fe2000f8e0204 */
[----:B---3--:R-:W-:-:S05]  /*4590*/  ISETP.GE.AND P1, PT, R73, 0x1, PT ;  /* 0x000000014900780c */ /* 0x008fca0003f26270 */
[----:B------:R-:W-:Y:S01]  /*45a0*/  VIADD R72, R72, UR4 ;  /* 0x0000000448487c36 */ /* 0x000fe20008000000 */
[----:B------:R-:W-:Y:S01]  /*45b0*/  BSSY B0, `(.L_x_12641) ;  /* 0x00000a2000007945 */ /* 0x000fe20003800000 */
[-C--:B--2---:R-:W-:Y:S01]  /*45c0*/  FMUL.FTZ R80, R34, R20.reuse ;  /* 0x0000001422507220 */ /* 0x084fe20000410000 */
[----:B------:R-:W-:Y:S01]  /*45d0*/  SHF.R.S32.HI R34, RZ, 0x1f, R77 ;  /* 0x0000001fff227819 */ /* 0x000fe2000001144d */
[-C--:B0-----:R-:W-:Y:S01]  /*45e0*/  FMUL.FTZ R7, R26, R20.reuse ;  /* 0x000000141a077220 */ /* 0x081fe20000410000 */
[-C--:B------:R-:W-:Y:S02]  /*45f0*/  FMUL.FTZ R26, R33, R20.reuse ;  /* 0x00000014211a7220 */ /* 0x080fe40000410000 */
[----:B------:R-:W-:Y:S01]  /*4600*/  LEA.HI R33, R34, R77, RZ, 0x7 ;  /* 0x0000004d22217211 */ /* 0x000fe200078f38ff */
[----:B------:R-:W-:-:S03]  /*4610*/  FMUL.FTZ R149, R36, R20 ;  /* 0x0000001424957220 */ /* 0x000fc60000410000 */
[----:B------:R-:W-:Y:S01]  /*4620*/  LOP3.LUT R36, R33, 0xffffff80, RZ, 0xc0, !PT ;  /* 0xffffff8021247812 */ /* 0x000fe200078ec0ff */
[----:B------:R-:W-:-:S04]  /*4630*/  FMUL.FTZ R138, R35, R20 ;  /* 0x00000014238a7220 */ /* 0x000fc80000410000 */
[----:B------:R-:W-:Y:S02]  /*4640*/  IMAD.IADD R36, R77, 0x1, -R36 ;  /* 0x000000014d247824 */ /* 0x000fe400078e0a24 */
[----:B------:R-:W-:-:S03]  /*4650*/  FMUL.FTZ R82, R38, R20 ;  /* 0x0000001426527220 */ /* 0x000fc60000410000 */
[----:B------:R-:W-:Y:S01]  /*4660*/  SHF.R.S32.HI R35, RZ, 0x1f, R36 ;  /* 0x0000001fff237819 */ /* 0x000fe20000011424 */
[----:B------:R-:W-:-:S03]  /*4670*/  FMUL.FTZ R19, R27, R20 ;  /* 0x000000141b137220 */ /* 0x000fc60000410000 */
[----:B------:R-:W-:Y:S01]  /*4680*/  LEA.HI R38, R35, R36, RZ, 0x2 ;  /* 0x0000002423267211 */ /* 0x000fe200078f10ff */
[-C--:B------:R-:W-:Y:S01]  /*4690*/  FMUL.FTZ R27, R37, R20.reuse ;  /* 0x00000014251b7220 */ /* 0x080fe20000410000 */
[-C--:B------:R-:W-:Y:S01]  /*46a0*/  FMUL.FTZ R147, R40, R20.reuse ;  /* 0x0000001428937220 */ /* 0x080fe20000410000 */
[----:B------:R-:W-:Y:S02]  /*46b0*/  LEA.HI R34, R34, R77, RZ, 0x2 ;  /* 0x0000004d22227211 */ /* 0x000fe400078f10ff */
        /* <DEDUP_REMOVED lines=18> */
[----:B----4-:R-:W-:Y:S01]  /*47e0*/  IMAD R41, R76, 0x8, R41 ;  /* 0x000000084c297824 */ /* 0x010fe200078e0229 */
[----:B------:R-:W-:Y:S01]  /*47f0*/  ISETP.NE.AND P0, PT, R10, 0x1, PT ;  /* 0x000000010a00780c */ /* 0x000fe20003f05270 */
        /* <DEDUP_REMOVED lines=10> */
[----:B------:R-:W0:Y:S01]  /*48a0*/  SHFL.IDX PT, R41, R10, RZ, 0x1c1f ;  /* 0x001c1fff0a297589 */ /* 0x000e2200000e0000 */
[----:B------:R-:W-:Y:S02]  /*48b0*/  IMAD R21, R40, -0x60, R13 ;  /* 0xffffffa028157824 */ /* 0x000fe400078e020d */
[-C--:B------:R-:W-:Y:S01]  /*48c0*/  FMUL.FTZ R135, R29, R20.reuse ;  /* 0x000000141d877220 */ /* 0x080fe20000410000 */
        /* <DEDUP_REMOVED lines=34> */
[----:B------:R-:W-:Y:S01]  /*4af0*/  FMUL.FTZ R44, R71, R20 ;  /* 0x00000014472c7220 */ /* 0x000fe20000410000 */
[----:B------:R-:W1:Y:S01]  /*4b00*/  MUFU.TANH R18, R18 ;  /* 0x0000001200127308 */ /* 0x000e620000002400 */
[----:B------:R-:W-:Y:S02]  /*4b10*/  IMAD R33, R36, -0x2, R33 ;  /* 0xfffffffe24217824 */ /* 0x000fe400078e0221 */
[----:B------:R-:W-:Y:S02]  /*4b20*/  VIADD R21, R21, 0x60 ;  /* 0x0000006015157836 */ /* 0x000fe40000000000 */
[----:B------:R-:W-:-:S03]  /*4b30*/  IMAD.IADD R20, R33, 0x1, -R12 ;  /* 0x0000000121147824 */ /* 0x000fc600078e0a0c */
[----:B------:R-:W2:Y:S01]  /*4b40*/  MUFU.TANH R24, R24 ;  /* 0x0000001800187308 */ /* 0x000ea20000002400 */
[----:B------:R-:W-:-:S07]  /*4b50*/  LOP3.LUT R33, RZ, R14, RZ, 0x33, !PT ;  /* 0x0000000eff217212 */ /* 0x000fce00078e33ff */
        /* <DEDUP_REMOVED lines=48> */
[----:B------:R-:W-:-:S02]  /*4e60*/  IMAD.U32 R43, RZ, RZ, UR4 ;  /* 0x00000004ff2b7e24 */ /* 0x000fc4000f8e00ff */
[----:B------:R-:W-:Y:S01]  /*4e70*/  IMAD.IADD R40, R20, 0x1, R33 ;  /* 0x0000000114287824 */ /* 0x000fe200078e0221 */
[----:B0-----:R-:W-:Y:S01]  /*4e80*/  VIADDMNMX R14, R41, R45, R38, PT ;  /* 0x0000002d290e7246 */ /* 0x001fe20003800126 */
[----:B------:R-:W-:Y:S02]  /*4e90*/  IMAD R42, R36, -0x2, R43 ;  /* 0xfffffffe242a7824 */ /* 0x000fe400078e022b */
        /* <DEDUP_REMOVED lines=12> */
.L_x_12644:
[----:B------:R-:W-:-:S13]  /*4f60*/  ISETP.NE.AND P0, PT, R73, 0x1, PT ;  /* 0x000000014900780c */ /* 0x000fda0003f05270 */
[----:B------:R-:W-:-:S05]  /*4f70*/  @P0 IMAD.HI.U32 R36, R15, R74, RZ ;  /* 0x0000004a0f240227 */ /* 0x000fca00078e00ff */
[----:B------:R-:W-:-:S07]  /*4f80*/  @P0 SHF.R.U32.HI R15, RZ, R75, R36 ;  /* 0x0000004bff0f0219 */ /* 0x000fce0000011624 */
.L_x_12645:
[----:B------:R-:W-:Y:S05]  /*4f90*/  BSYNC B1 ;  /* 0x0000000000017941 */ /* 0x000fea0003800000 */
.L_x_12643:
[----:B------:R-:W-:-:S05]  /*4fa0*/  IMAD R15, R15, R73, R42 ;  /* 0x000000490f0f7224 */ /* 0x000fca00078e022a */
[----:B------:R-:W-:Y:S02]  /*4fb0*/  VIMNMX R20, R20, R15, !PT ;  /* 0x0000000f14147248 */ /* 0x000fe40007fe0100 */
[----:B------:R-:W-:-:S07]  /*4fc0*/  VIADDMNMX R14, R15, R73, R14, PT ;  /* 0x000000490f0e7246 */ /* 0x000fce000380010e */
.L_x_12642:
[----:B------:R-:W-:Y:S05]  /*4fd0*/  BSYNC B0 ;  /* 0x0000000000007941 */ /* 0x000fea0003800000 */
.L_x_12641:
        /* <DEDUP_REMOVED lines=130> */
.L_x_12649:
[----:B------:R-:W-:-:S13]  /*5800*/  ISETP.NE.AND P6, PT, R73, 0x1, PT ;  /* 0x000000014900780c */ /* 0x000fda0003fc5270 */
[----:B------:R-:W-:-:S05]  /*5810*/  @P6 IMAD.HI.U32 R74, R12, R74, RZ ;  /* 0x0000004a0c4a6227 */ /* 0x000fca00078e00ff */
[----:B------:R-:W-:-:S07]  /*5820*/  @P6 SHF.R.U32.HI R12, RZ, R75, R74 ;  /* 0x0000004bff0c6219 */ /* 0x000fce000001164a */
.L_x_12650:
[----:B------:R-:W-:Y:S05]  /*5830*/  BSYNC B1 ;  /* 0x0000000000017941 */ /* 0x000fea0003800000 */
.L_x_12648:
[----:B------:R-:W-:-:S05]  /*5840*/  IMAD R13, R12, R73, R42 ;  /* 0x000000490c0d7224 */ /* 0x000fca00078e022a */
[----:B------:R-:W-:Y:S02]  /*5850*/  VIADDMNMX R14, R13, R73, R14, PT ;  /* 0x000000490d0e7246 */ /* 0x000fe4000380010e */
[----:B------:R-:W-:-:S07]  /*5860*/  VIMNMX R18, R18, R13, !PT ;  /* 0x0000000d12127248 */ /* 0x000fce0007fe0100 */
.L_x_12647:
[----:B------:R-:W-:Y:S05]  /*5870*/  BSYNC B0 ;  /* 0x0000000000007941 */ /* 0x000fea0003800000 */
.L_x_12646:
        /* <DEDUP_REMOVED lines=22> */
[----:B------:R-:W4:Y:S01]  /*59e0*/  LDL R68, [R1+0x264] ;  /* 0x0002640001447983 */ /* 0x000f220000100800 */
[----:B------:R-:W-:Y:S02]  /*59f0*/  FMNMX.FTZ R10, R153, R10, !PT ;  /* 0x0000000a990a7209 */ /* 0x000fe40007810000 */
[----:B------:R-:W-:Y:S01]  /*5a00*/  ISETP.LT.OR P0, PT, R14, 0x11, P0 ;  /* 0x000000110e00780c */ /* 0x000fe20000701670 */
[----:B------:R-:W4:Y:S01]  /*5a10*/  LDL R70, [R1+0x268] ;  /* 0x0002680001467983 */ /* 0x000f220000100800 */
[----:B------:R-:W-:-:S02]  /*5a20*/  FMNMX.FTZ R10, R135, R10, !PT ;  /* 0x0000000a870a7209 */ /* 0x000fc40007810000 */
[----:B------:R-:W-:Y:S01]  /*5a30*/  FSEL R80, R80, -INF , !P0 ;  /* 0xff80000050507808 */ /* 0x000fe20004000000 */
[----:B------:R-:W4:Y:S01]  /*5a40*/  LDL R38, [R1+0x274] ;  /* 0x0002740001267983 */ /* 0x000f220000100800 */
[----:B------:R-:W-:Y:S02]  /*5a50*/  ISETP.GT.AND P0, PT, R18, 0x11, !P1 ;  /* 0x000000111200780c */ /* 0x000fe40004f04270 */
[----:B------:R-:W-:Y:S01]  /*5a60*/  ISETP.NE.AND P1, PT, R58, RZ, PT ;  /* 0x000000ff3a00720c */ /* 0x000fe20003f25270 */
[----:B------:R-:W4:Y:S01]  /*5a70*/  LDL R48, [R1+0x280] ;  /* 0x0002800001307983 */ /* 0x000f220000100800 */
[----:B------:R-:W-:Y:S02]  /*5a80*/  ISETP.LT.OR P0, PT, R14, 0x12, P0 ;  /* 0x000000120e00780c */ /* 0x000fe40000701670 */
[----:B------:R-:W-:Y:S01]  /*5a90*/  FMNMX.FTZ R10, R151, R10, !PT ;  /* 0x0000000a970a7209 */ /* 0x000fe20007810000 */
[----:B------:R-:W4:Y:S01]  /*5aa0*/  LDL R58, [R1+0x250] ;  /* 0x00025000013a7983 */ /* 0x000f220000100800 */
[----:B------:R-:W-:-:S02]  /*5ab0*/  FSEL R138, R138, -INF , !P0 ;  /* 0xff8000008a8a7808 */ /* 0x000fc40004000000 */
[----:B------:R-:W-:Y:S01]  /*5ac0*/  ISETP.GT.AND P0, PT, R18, 0x18, !P6 ;  /* 0x000000181200780c */ /* 0x000fe20007704270 */
[----:B------:R-:W4:Y:S01]  /*5ad0*/  LDL R46, [R1+0x28c] ;  /* 0x00028c00012e7983 */ /* 0x000f220000100800 */
[----:B------:R-:W-:Y:S02]  /*5ae0*/  ISETP.NE.AND P6, PT, R24, RZ, PT ;  /* 0x000000ff1800720c */ /* 0x000fe40003fc5270 */
[----:B------:R-:W-:Y:S01]  /*5af0*/  ISETP.LT.OR P0, PT, R14, 0x19, P0 ;  /* 0x000000190e00780c */ /* 0x000fe20000701670 */
[----:B------:R-:W4:Y:S01]  /*5b00*/  LDL.64 R24, [R1+0x88] ;  /* 0x0000880001187983 */ /* 0x000f220000100a00 */
[----:B------:R-:W-:Y:S02]  /*5b10*/  FMNMX.FTZ R10, R43, R10, !PT ;  /* 0x0000000a2b0a7209 */ /* 0x000fe40007810000 */
[----:B------:R-:W-:Y:S01]  /*5b20*/  FSEL R82, R82, -INF , !P0 ;  /* 0xff80000052527808 */ /* 0x000fe20004000000 */
[----:B------:R-:W4:Y:S01]  /*5b30*/  LDL R42, [R1+0x290] ;  /* 0x00029000012a7983 */ /* 0x000f220000100800 */
[----:B------:R-:W-:-:S02]  /*5b40*/  ISETP.NE.AND P0, PT, R50, RZ, PT ;  /* 0x000000ff3200720c */ /* 0x000fc40003f05270 */
[----:B------:R-:W-:Y:S01]  /*5b50*/  FMNMX.FTZ R10, R149, R10, !PT ;  /* 0x0000000a950a7209 */ /* 0x000fe20007810000 */
[----:B------:R-:W4:Y:S01]  /*5b60*/  LDL R50, [R1+0x27c] ;  /* 0x00027c0001327983 */ /* 0x000f220000100800 */
[----:B------:R-:W-:Y:S02]  /*5b70*/  ISETP.GT.AND P0, PT, R18, 0x19, !P0 ;  /* 0x000000191200780c */ /* 0x000fe40004704270 */
[----:B------:R-:W-:Y:S01]  /*5b80*/  FMNMX.FTZ R10, R47, R10, !PT ;  /* 0x0000000a2f0a7209 */ /* 0x000fe20007810000 */
[----:B------:R-:W4:Y:S01]  /*5b90*/  LDL R129, [R1+0x2a4] ;  /* 0x0002a40001817983 */ /* 0x000f220000100800 */
[----:B------:R-:W-:Y:S02]  /*5ba0*/  ISETP.LT.OR P0, PT, R14, 0x1a, P0 ;  /* 0x0000001a0e00780c */ /* 0x000fe40000701670 */
[----:B------:R-:W-:Y:S01]  /*5bb0*/  FMNMX.FTZ R10, R147, R10, !PT ;  /* 0x0000000a930a7209 */ /* 0x000fe20007810000 */
        /* <DEDUP_REMOVED lines=34> */
[----:B------:R-:W-:Y:S02]  /*5de0*/  ISETP.NE.AND P0, PT, R54, RZ, PT ;  /* 0x000000ff3600720c */ /* 0x000fe40003f05270 */
[C---:B------:R-:W-:Y:S01]  /*5df0*/  ISETP.GT.AND P2, PT, R18.reuse, 0x49, !P2 ;  /* 0x000000491200780c */ /* 0x040fe20005744270 */
[----:B------:R-:W4:Y:S01]  /*5e00*/  LDL R54, [R1+0x26c] ;  /* 0x00026c0001367983 */ /* 0x000f220000100800 */
[----:B------:R-:W-:-:S02]  /*5e10*/  ISETP.GT.AND P0, PT, R18, 0x29, !P0 ;  /* 0x000000291200780c */ /* 0x000fc40004704270 */
[----:B------:R-:W-:Y:S01]  /*5e20*/  FMNMX.FTZ R10, R39, R10, !PT ;  /* 0x0000000a270a7209 */ /* 0x000fe20007810000 */
[----:B------:R-:W4:Y:S01]  /*5e30*/  LDL R119, [R1+0x2d4] ;  /* 0x0002d40001777983 */ /* 0x000f220000100800 */
[----:B------:R-:W-:Y:S02]  /*5e40*/  ISETP.LT.OR P0, PT, R14, 0x2a, P0 ;  /* 0x0000002a0e00780c */ /* 0x000fe40000701670 */
[----:B------:R-:W-:Y:S01]  /*5e50*/  ISETP.GT.AND P3, PT, R18, 0x50, !P3 ;  /* 0x000000501200780c */ /* 0x000fe20005f64270 */
[----:B------:R-:W4:Y:S01]  /*5e60*/  LDL R118, [R1+0x2d8] ;  /* 0x0002d80001767983 */ /* 0x000f220000100800 */
[----:B------:R-:W-:Y:S02]  /*5e70*/  FSEL R86, R86, -INF , !P0 ;  /* 0xff80000056567808 */ /* 0x000fe40004000000 */
[----:B------:R-:W-:Y:S01]  /*5e80*/  ISETP.NE.AND P0, PT, R29, RZ, PT ;  /* 0x000000ff1d00720c */ /* 0x000fe20003f05270 */
[----:B------:R-:W4:Y:S01]  /*5e90*/  LDL R117, [R1+0x2dc] ;  /* 0x0002dc0001757983 */ /* 0x000f220000100800 */
[----:B------:R-:W-:-:S02]  /*5ea0*/  ISETP.LT.OR P2, PT, R14, 0x4a, P2 ;  /* 0x0000004a0e00780c */ /* 0x000fc40001741670 */
[----:B------:R-:W-:Y:S01]  /*5eb0*/  ISETP.GT.AND P0, PT, R18, 0x30, !P0 ;  /* 0x000000301200780c */ /* 0x000fe20004704270 */
[----:B------:R-:W4:Y:S01]  /*5ec0*/  LDL R29, [R1+0x230] ;  /* 0x00023000011d7983 */ /* 0x000f220000100800 */
[----:B------:R-:W-:Y:S02]  /*5ed0*/  FMNMX.FTZ R10, R21, R10, !PT ;  /* 0x0000000a150a7209 */ /* 0x000fe40007810000 */
[----:B------:R-:W-:Y:S01]  /*5ee0*/  ISETP.LT.OR P0, PT, R14, 0x31, P0 ;  /* 0x000000310e00780c */ /* 0x000fe20000701670 */
[----:B------:R-:W4:Y:S01]  /*5ef0*/  LDL R116, [R1+0x2e0] ;  /* 0x0002e00001747983 */ /* 0x000f220000100800 */
[----:B------:R-:W-:Y:S02]  /*5f00*/  ISETP.GT.AND P4, PT, R18, 0x51, !P4 ;  /* 0x000000511200780c */ /* 0x000fe40006784270 */
[----:B------:R-:W-:Y:S01]  /*5f10*/  FSEL R174, R174, -INF , !P0 ;  /* 0xff800000aeae7808 */ /* 0x000fe20004000000 */
[----:B------:R-:W4:Y:S01]  /*5f20*/  LDL R115, [R1+0x2e8] ;  /* 0x0002e80001737983 */ /* 0x000f220000100800 */
[----:B------:R-:W-:-:S02]  /*5f30*/  ISETP.NE.AND P0, PT, R30, RZ, PT ;  /* 0x000000ff1e00720c */ /* 0x000fc40003f05270 */
[----:B------:R-:W-:Y:S01]  /*5f40*/  ISETP.LT.OR P3, PT, R14, 0x51, P3 ;  /* 0x000000510e00780c */ /* 0x000fe20001f61670 */
[----:B------:R-:W4:Y:S01]  /*5f50*/  LDL R30, [R1+0x278] ;  /* 0x00027800011e7983 */ /* 0x000f220000100800 */
[----:B------:R-:W-:Y:S02]  /*5f60*/  ISETP.GT.AND P0, PT, R18, 0x31, !P0 ;  /* 0x000000311200780c */ /* 0x000fe40004704270 */
[----:B------:R-:W-:Y:S01]  /*5f70*/  FSEL R94, R94, -INF , !P2 ;  /* 0xff8000005e5e7808 */ /* 0x000fe20005000000 */
[----:B------:R-:W4:Y:S01]  /*5f80*/  LDL R114, [R1+0x2ec] ;  /* 0x0002ec0001727983 */ /* 0x000f220000100800 */
[----:B------:R-:W-:Y:S02]  /*5f90*/  ISETP.LT.OR P0, PT, R14, 0x32, P0 ;  /* 0x000000320e00780c */ /* 0x000fe40000701670 */
[----:B------:R-:W-:Y:S01]  /*5fa0*/  FMNMX.FTZ R10, R37, R10, !PT ;  /* 0x0000000a250a7209 */ /* 0x000fe20007810000 */
[----:B------:R-:W4:Y:S01]  /*5fb0*/  LDL R113, [R1+0x2f0] ;  /* 0x0002f00001717983 */ /* 0x000f220000100800 */
[----:B------:R-:W-:-:S02]  /*5fc0*/  FSEL R88, R88, -INF , !P0 ;  /* 0xff80000058587808 */ /* 0x000fc40004000000 */
[----:B------:R-:W-:Y:S01]  /*5fd0*/  ISETP.NE.AND P0, PT, R56, RZ, PT ;  /* 0x000000ff3800720c */ /* 0x000fe20003f05270 */
[----:B------:R-:W4:Y:S01]  /*5fe0*/  LDL R112, [R1+0x2f4] ;  /* 0x0002f40001707983 */ /* 0x000f220000100800 */
[C---:B------:R-:W-:Y:S02]  /*5ff0*/  ISETP.GT.AND P5, PT, R18.reuse, 0x58, !P5 ;  /* 0x000000581200780c */ /* 0x040fe40006fa4270 */
[----:B------:R-:W-:Y:S01]  /*6000*/  ISETP.GT.AND P0, PT, R18, 0x38, !P0 ;  /* 0x000000381200780c */ /* 0x000fe20004704270 */
[----:B------:R-:W4:Y:S01]  /*6010*/  LDL R56, [R1+0x24c] ;  /* 0x00024c0001387983 */ /* 0x000f220000100800 */
[C---:B------:R-:W-:Y:S02]  /*6020*/  ISETP.LT.OR P4, PT, R14.reuse, 0x52, P4 ;  /* 0x000000520e00780c */ /* 0x040fe40002781670 */
[----:B------:R-:W-:Y:S01]  /*6030*/  ISETP.LT.OR P0, PT, R14, 0x39, P0 ;  /* 0x000000390e00780c */ /* 0x000fe20000701670 */
[----:B------:R-:W4:Y:S01]  /*6040*/  LDL R111, [R1+0x2f8] ;  /* 0x0002f800016f7983 */ /* 0x000f220000100800 */
[----:B------:R-:W-:-:S02]  /*6050*/  FSEL R76, R76, -INF , !P3 ;  /* 0xff8000004c4c7808 */ /* 0x000fc40005800000 */
[----:B------:R-:W-:Y:S01]  /*6060*/  FSEL R218, R218, -INF , !P0 ;  /* 0xff800000dada7808 */ /* 0x000fe20004000000 */
[----:B------:R-:W4:Y:S01]  /*6070*/  LDL R110, [R1+0x2fc] ;  /* 0x0002fc00016e7983 */ /* 0x000f220000100800 */
[----:B------:R-:W-:Y:S02]  /*6080*/  ISETP.NE.AND P0, PT, R31, RZ, PT ;  /* 0x000000ff1f00720c */ /* 0x000fe40003f05270 */
[----:B------:R-:W-:Y:S01]  /*6090*/  FMNMX.FTZ R10, R35, R10, !PT ;  /* 0x0000000a230a7209 */ /* 0x000fe20007810000 */
[----:B------:R-:W4:Y:S01]  /*60a0*/  LDL R31, [R1+0x298] ;  /* 0x00029800011f7983 */ /* 0x000f220000100800 */
[----:B------:R-:W-:Y:S02]  /*60b0*/  ISETP.GT.AND P0, PT, R18, 0x39, !P0 ;  /* 0x000000391200780c */ /* 0x000fe40004704270 */
[C---:B------:R-:W-:Y:S01]  /*60c0*/  ISETP.LT.OR P5, PT, R14.reuse, 0x59, P5 ;  /* 0x000000590e00780c */ /* 0x040fe20002fa1670 */
[----:B------:R-:W4:Y:S01]  /*60d0*/  LDL R109, [R1+0x304] ;  /* 0x00030400016d7983 */ /* 0x000f220000100800 */
[----:B------:R-:W-:-:S02]  /*60e0*/  ISETP.LT.OR P0, PT, R14, 0x3a, P0 ;  /* 0x0000003a0e00780c */ /* 0x000fc40000701670 */
[----:B------:R-:W-:Y:S01]  /*60f0*/  FSEL R74, R34, -INF , !P4 ;  /* 0xff800000224a7808 */ /* 0x000fe20006000000 */
        /* <DEDUP_REMOVED lines=10> */
[----:B------:R-:W-:Y:S02]  /*61a0*/  ISETP.GT.AND P0, PT, R18, RZ, !P6 ;  /* 0x000000ff1200720c */ /* 0x000fe40007704270 */
[C---:B------:R-:W-:Y:S01]  /*61b0*/  ISETP.LT.OR P1, PT, R14.reuse, 0x49, P1 ;  /* 0x000000490e00780c */ /* 0x040fe20000f21670 */
[----:B------:R-:W4:Y:S01]  /*61c0*/  LDL R105, [R1+0x314] ;  /* 0x0003140001697983 */ /* 0x000f220000100800 */
[----:B------:R-:W-:Y:S02]  /*61d0*/  ISETP.LT.OR P0, PT, R14, 0x1, P0 ;  /* 0x000000010e00780c */ /* 0x000fe40000701670 */
[----:B------:R-:W-:Y:S01]  /*61e0*/  FSEL R168, R168, -INF , !P1 ;  /* 0xff800000a8a87808 */ /* 0x000fe20004800000 */
        /* <DEDUP_REMOVED lines=14> */
[----:B------:R-:W-:Y:S01]  /*62d0*/  ISETP.NE.AND P6, PT, R32, RZ, PT ;  /* 0x000000ff2000720c */ /* 0x000fe20003fc5270 */
[----:B------:R-:W4:Y:S01]  /*62e0*/  LDL R100, [R1+0x32c] ;  /* 0x00032c0001647983 */ /* 0x000f220000100800 */
[----:B------:R-:W-:Y:S02]  /*62f0*/  FMNMX.FTZ R7, R138, R7, !PT ;  /* 0x000000078a077209 */ /* 0x000fe40007810000 */
[----:B------:R-:W-:Y:S01]  /*6300*/  ISETP.GT.AND P6, PT, R18, 0x59, !P6 ;  /* 0x000000591200780c */ /* 0x000fe200077c4270 */
[----:B------:R-:W4:Y:S01]  /*6310*/  LDL R32, [R1+0x244] ;  /* 0x0002440001207983 */ /* 0x000f220000100800 */
[----:B------:R-:W-:-:S02]  /*6320*/  FMNMX.FTZ R7, R82, R7, !PT ;  /* 0x0000000752077209 */ /* 0x000fc40007810000 */
[----:B------:R-:W-:Y:S01]  /*6330*/  FMNMX.FTZ R10, R15, R10, !PT ;  /* 0x0000000a0f0a7209 */ /* 0x000fe20007810000 */
[----:B------:R-:W4:Y:S01]  /*6340*/  LDL R99, [R1+0x330] ;  /* 0x0003300001637983 */ /* 0x000f220000100800 */
[----:B------:R-:W-:Y:S02]  /*6350*/  FMNMX.FTZ R7, R132, R7, !PT ;  /* 0x0000000784077209 */ /* 0x000fe40007810000 */
[----:B------:R-:W-:Y:S01]  /*6360*/  ISETP.LT.OR P6, PT, R14, 0x5a, P6 ;  /* 0x0000005a0e00780c */ /* 0x000fe200037c1670 */
[----:B------:R-:W4:Y:S01]  /*6370*/  LDL R98, [R1+0x334] ;  /* 0x0003340001627983 */ /* 0x000f220000100800 */
[----:B------:R-:W-:Y:S02]  /*6380*/  FMNMX.FTZ R7, R136, R7, !PT ;  /* 0x0000000788077209 */ /* 0x000fe40007810000 */
[----:B------:R-:W-:Y:S01]  /*6390*/  FSEL R72, R11, -INF , !P5 ;  /* 0xff8000000b487808 */ /* 0x000fe20006800000 */
[----:B------:R-:W4:Y:S01]  /*63a0*/  LDL R97, [R1+0x33c] ;  /* 0x00033c0001617983 */ /* 0x000f220000100800 */
[----:B------:R-:W-:-:S02]  /*63b0*/  FMNMX.FTZ R7, R84, R7, !PT ;  /* 0x0000000754077209 */ /* 0x000fc40007810000 */
[----:B------:R-:W-:Y:S01]  /*63c0*/  FMNMX.FTZ R10, R33, R10, !PT ;  /* 0x0000000a210a7209 */ /* 0x000fe20007810000 */
[----:B------:R-:W4:Y:S01]  /*63d0*/  LDL R96, [R1+0x340] ;  /* 0x0003400001607983 */ /* 0x000f220000100800 */
[----:B------:R-:W-:Y:S02]  /*63e0*/  FMNMX.FTZ R7, R134, R7, !PT ;  /* 0x0000000786077209 */ /* 0x000fe40007810000 */
[----:B------:R-:W-:Y:S01]  /*63f0*/  FSEL R44, R44, -INF , !P6 ;  /* 0xff8000002c2c7808 */ /* 0x000fe20007000000 */
[----:B------:R-:W0:Y:S01]  /*6400*/  SHFL.BFLY PT, R13, R10, 0x2, 0x1f ;  /* 0x0c401f000a0d7f89 */ /* 0x000e2200000e0000 */
[----:B------:R-:W-:-:S03]  /*6410*/  FMNMX.FTZ R7, R86, R7, !PT ;  /* 0x0000000756077209 */ /* 0x000fc60007810000 */
[----:B------:R-:W4:Y:S01]  /*6420*/  LDL R95, [R1+0x344] ;  /* 0x00034400015f7983 */ /* 0x000f220000100800 */
        /* <DEDUP_REMOVED lines=23> */
[----:B------:R-:W4:Y:S04]  /*65a0*/  LDL R71, [R1+0x3b4] ;  /* 0x0003b40001477983 */ /* 0x000f280000100800 */
[----:B------:R-:W-:Y:S04]  /*65b0*/  STL.64 [R1+0x210], R10 ;  /* 0x0002100a01007387 */ /* 0x000fe80000100a00 */
[----:B------:R-:W4:Y:S01]  /*65c0*/  LDL R14, [R1+0x214] ;  /* 0x00021400010e7983 */ /* 0x000f220000100800 */
[----:B0-----:R-:W-:-:S03]  /*65d0*/  FMNMX.FTZ R7, R10, R13, !PT ;  /* 0x0000000d0a077209 */ /* 0x001fc60007810000 */
[----:B---3--:R-:W-:Y:S04]  /*65e0*/  STL [R1+0x248], R40 ;  /* 0x0002482801007387 */ /* 0x008fe80000100800 */
[----:B------:R-:W0:Y:S04]  /*65f0*/  SHFL.BFLY PT, R12, R7, 0x1, 0x1f ;  /* 0x0c201f00070c7f89 */ /* 0x000e2800000e0000 */
[----:B--2---:R1:W-:Y:S04]  /*6600*/  STL [R1+0x284], R36 ;  /* 0x0002842401007387 */ /* 0x0043e80000100800 */
[----:B----4-:R-:W-:Y:S04]  /*6610*/  STL [R1+0x258], R62 ;  /* 0x0002583e01007387 */ /* 0x010fe80000100800 */
[----:B------:R2:W-:Y:S04]  /*6620*/  STL [R1+0x240], R26 ;  /* 0x0002401a01007387 */ /* 0x0005e80000100800 */
[----:B-1----:R-:W3:Y:S04]  /*6630*/  LDL R36, [R1+0x38c] ;  /* 0x00038c0001247983 */ /* 0x002ee80000100800 */
[----:B------:R-:W-:Y:S01]  /*6640*/  STL [R1+0x25c], R64 ;  /* 0x00025c4001007387 */ /* 0x000fe20000100800 */
[----:B0-----:R-:W-:-:S03]  /*6650*/  FMNMX.FTZ R12, R7, R12, !PT ;  /* 0x0000000c070c7209 */ /* 0x001fc60007810000 */
[----:B--2---:R-:W2:Y:S04]  /*6660*/  LDL R26, [R1+0x2a0] ;  /* 0x0002a000011a7983 */ /* 0x004ea80000100800 */
[----:B------:R-:W-:Y:S04]  /*6670*/  STL [R1+0x210], R12 ;  /* 0x0002100c01007387 */ /* 0x000fe80000100800 */
[----:B------:R-:W4:Y:S04]  /*6680*/  LDL R18, [R1+0x210] ;  /* 0x0002100001127983 */ /* 0x000f280000100800 */
        /* <DEDUP_REMOVED lines=10> */
[----:B0-----:R-:W2:Y:S04]  /*6730*/  LDL R27, [R1+0x418] ;  /* 0x00041800011b7983 */ /* 0x001ea80000100800 */
[----:B------:R-:W-:Y:S04]  /*6740*/  STL [R1+0x270], R52 ;  /* 0x0002703401007387 */ /* 0x000fe80000100800 */
[----:B------:R-:W2:Y:S04]  /*6750*/  LDL R40, [R1+0x2b4] ;  /* 0x0002b40001287983 */ /* 0x000ea80000100800 */
[----:B------:R-:W2:Y:S04]  /*6760*/  LDL R38, [R1+0x31c] ;  /* 0x00031c0001267983 */ /* 0x000ea80000100800 */
[----:B------:R0:W-:Y:S04]  /*6770*/  STL [R1+0x288], R28 ;  /* 0x0002881c01007387 */ /* 0x0001e80000100800 */
[----:B------:R-:W2:Y:S04]  /*6780*/  LDL R70, [R1+0x3b8] ;  /* 0x0003b80001467983 */ /* 0x000ea80000100800 */
[----:B------:R-:W2:Y:S04]  /*6790*/  LDL R69, [R1+0x3bc] ;  /* 0x0003bc0001457983 */ /* 0x000ea80000100800 */
[----:B0-----:R-:W2:Y:S04]  /*67a0*/  LDL R28, [R1+0x3a8] ;  /* 0x0003a800011c7983 */ /* 0x001ea80000100800 */
[----:B------:R-:W-:Y:S04]  /*67b0*/  STL [R1+0x26c], R54 ;  /* 0x00026c3601007387 */ /* 0x000fe80000100800 */
[----:B------:R-:W2:Y:S04]  /*67c0*/  LDL R68, [R1+0x3c0] ;  /* 0x0003c00001447983 */ /* 0x000ea80000100800 */
[----:B------:R-:W2:Y:S04]  /*67d0*/  LDL R67, [R1+0x3c8] ;  /* 0x0003c80001437983 */ /* 0x000ea80000100800 */
[----:B------:R-:W2:Y:S04]  /*67e0*/  LDL R66, [R1+0x3cc] ;  /* 0x0003cc0001427983 */ /* 0x000ea80000100800 */
[----:B------:R-:W2:Y:S04]  /*67f0*/  LDL R65, [R1+0x3d0] ;  /* 0x0003d00001417983 */ /* 0x000ea80000100800 */
[----:B------:R-:W2:Y:S04]  /*6800*/  LDL R64, [R1+0x3d4] ;  /* 0x0003d40001407983 */ /* 0x000ea80000100800 */
[----:B------:R0:W-:Y:S04]  /*6810*/  STL [R1+0x278], R30 ;  /* 0x0002781e01007387 */ /* 0x0001e80000100800 */
[----:B------:R-:W2:Y:S04]  /*6820*/  LDL R63, [R1+0x3d8] ;  /* 0x0003d800013f7983 */ /* 0x000ea80000100800 */
[----:B------:R-:W2:Y:S04]  /*6830*/  LDL R62, [R1+0x3dc] ;  /* 0x0003dc00013e7983 */ /* 0x000ea80000100800 */
[----:B0-----:R-:W2:Y:S04]  /*6840*/  LDL R30, [R1+0x338] ;  /* 0x00033800011e7983 */ /* 0x001ea80000100800 */
[----:B------:R0:W-:Y:S04]  /*6850*/  STL [R1+0x24c], R56 ;  /* 0x00024c3801007387 */ /* 0x0001e80000100800 */
[----:B------:R-:W2:Y:S04]  /*6860*/  LDL R61, [R1+0x3e4] ;  /* 0x0003e400013d7983 */ /* 0x000ea80000100800 */
[----:B------:R-:W2:Y:S04]  /*6870*/  LDL R58, [R1+0x3f0] ;  /* 0x0003f000013a7983 */ /* 0x000ea80000100800 */
[----:B------:R1:W-:Y:S04]  /*6880*/  STL [R1+0x298], R31 ;  /* 0x0002981f01007387 */ /* 0x0003e80000100800 */
[----:B0-----:R-:W2:Y:S04]  /*6890*/  LDL R56, [R1+0x3f8] ;  /* 0x0003f80001387983 */ /* 0x001ea80000100800 */
[----:B------:R-:W2:Y:S04]  /*68a0*/  LDL R54, [R1+0x404] ;  /* 0x0004040001367983 */ /* 0x000ea80000100800 */
[----:B------:R0:W-:Y:S04]  /*68b0*/  STL [R1+0x294], R34 ;  /* 0x0002942201007387 */ /* 0x0001e80000100800 */
[----:B-1----:R-:W2:Y:S04]  /*68c0*/  LDL R31, [R1+0x3e0] ;  /* 0x0003e000011f7983 */ /* 0x002ea80000100800 */
[----:B------:R-:W2:Y:S04]  /*68d0*/  LDL R52, [R1+0x40c] ;  /* 0x00040c0001347983 */ /* 0x000ea80000100800 */
[----:B0-----:R-:W3:Y:S04]  /*68e0*/  LDL R34, [R1+0x3fc] ;  /* 0x0003fc0001227983 */ /* 0x001ee80000100800 */
[----:B------:R-:W2:Y:S04]  /*68f0*/  LDL R50, [R1+0x414] ;  /* 0x0004140001327983 */ /* 0x000ea80000100800 */
[----:B------:R-:W2:Y:S04]  /*6900*/  LDL R48, [R1+0x420] ;  /* 0x0004200001307983 */ /* 0x000ea80000100800 */
[----:B------:R0:W-:Y:S04]  /*6910*/  STL [R1+0x254], R60 ;  /* 0x0002543c01007387 */ /* 0x0001e80000100800 */
[----:B------:R-:W2:Y:S04]  /*6920*/  LDL R46, [R1+0x428] ;  /* 0x00042800012e7983 */ /* 0x000ea80000100800 */
[----:B------:R-:W2:Y:S04]  /*6930*/  LDL R42, [R1+0x438] ;  /* 0x00043800012a7983 */ /* 0x000ea80000100800 */
[----:B0-----:R-:W2:Y:S04]  /*6940*/  LDL R60, [R1+0x3e8] ;  /* 0x0003e800013c7983 */ /* 0x001ea80000100800 */
[----:B------:R-:W0:Y:S02]  /*6950*/  SHFL.BFLY PT, R7, R14, 0x2, 0x1f ;  /* 0x0c401f000e077f89 */ /* 0x000e2400000e0000 */
[----:B0-----:R-:W-:-:S05]  /*6960*/  FMNMX.FTZ R7, R7, R14, !PT ;  /* 0x0000000e07077209 */ /* 0x001fca0007810000 */
[----:B------:R-:W0:Y:S01]  /*6970*/  SHFL.BFLY PT, R10, R7, 0x1, 0x1f ;  /* 0x0c201f00070a7f89 */ /* 0x000e2200000e0000 */
[----:B------:R0:W-:Y:S01]  /*6980*/  BAR.SYNC.DEFER_BLOCKING R4, 0x100 ;  /* 0x000400040000751d */ /* 0x0001e20000010000 */
[----:B----4-:R-:W-:Y:S01]  /*6990*/  FMUL.FTZ R11, R29, R18 ;  /* 0x000000121d0b7220 */ /* 0x010fe20000410000 */
[----:B------:R-:W-:-:S04]  /*69a0*/  FSETP.NEU.FTZ.AND P0, PT, R18, -INF , PT ;  /* 0xff8000001200780b */ /* 0x000fc80003f1d000 */
[----:B------:R-:W-:Y:S02]  /*69b0*/  FSEL R12, R11, RZ, P0 ;  /* 0x000000ff0b0c7208 */ /* 0x000fe40000000000 */
[----:B0-----:R-:W-:-:S03]  /*69c0*/  FMNMX.FTZ R4, R7, R10, !PT ;  /* 0x0000000a07047209 */ /* 0x001fc60007810000 */
[-CC-:B------:R-:W-:Y:S01]  /*69d0*/  FFMA.FTZ R20, R39, R29.reuse, -R12.reuse ;  /* 0x0000001d27147223 */ /* 0x180fe2000001080c */
[C---:B------:R-:W-:Y:S01]  /*69e0*/  FSETP.NEU.FTZ.AND P0, PT, R4.reuse, -INF , PT ;  /* 0xff8000000400780b */ /* 0x040fe20003f1d000 */
[-C--:B------:R-:W-:Y:S01]  /*69f0*/  FMUL.FTZ R7, R4, R29.reuse ;  /* 0x0000001d04077220 */ /* 0x080fe20000410000 */
[-CC-:B------:R-:W-:Y:S02]  /*6a00*/  FFMA.FTZ R10, R35, R29.reuse, -R12.reuse ;  /* 0x0000001d230a7223 */ /* 0x180fe4000001080c */
[----:B------:R-:W4:Y:S02]  /*6a10*/  LDL R35, [R1+0x3c4] ;  /* 0x0003c40001237983 */ /* 0x000f240000100800 */
[----:B------:R-:W-:Y:S01]  /*6a20*/  FSEL R39, R7, RZ, P0 ;  /* 0x000000ff07277208 */ /* 0x000fe20000000000 */
[-C--:B------:R-:W-:Y:S02]  /*6a30*/  FFMA.FTZ R7, R37, R29.reuse, -R12 ;  /* 0x0000001d25077223 */ /* 0x080fe4000001080c */
[----:B------:R-:W4:Y:S02]  /*6a40*/  LDL R37, [R1+0x354] ;  /* 0x0003540001257983 */ /* 0x000f240000100800 */
[----:B------:R-:W-:Y:S01]  /*6a50*/  FFMA.FTZ R18, R44, R29, -R39 ;  /* 0x0000001d2c127223 */ /* 0x000fe20000010827 */
[----:B------:R-:W-:-:S02]  /*6a60*/  IMAD R44, R45, 0xc00, R24 ;  /* 0x00000c002d2c7824 */ /* 0x000fc400078e0218 */
        /* <DEDUP_REMOVED lines=20> */
[----:B------:R-:W4:Y:S01]  /*6bb0*/  LDL R24, [R1+0x300] ;  /* 0x0003000001187983 */ /* 0x000f220000100800 */
        /* <DEDUP_REMOVED lines=24> */
[----:B------:R-:W4:Y:S04]  /*6d40*/  LDL R45, [R1+0x42c] ;  /* 0x00042c00012d7983 */ /* 0x000f280000100800 */
[----:B------:R-:W4:Y:S04]  /*6d50*/  LDL R29, [R1+0x370] ;  /* 0x00037000011d7983 */ /* 0x000f280000100800 */
        /* <DEDUP_REMOVED lines=25> */
[----:B------:R-:W-:Y:S08]  /*6ef0*/  MUFU.EX2 R152, R152 ;  /* 0x0000009800987308 */ /* 0x000ff00000000800 */
[----:B------:R-:W0:Y:S08]  /*6f00*/  MUFU.EX2 R130, R130 ;  /* 0x0000008200827308 */ /* 0x000e300000000800 */
[----:B------:R-:W1:Y:S08]  /*6f10*/  MUFU.EX2 R153, R153 ;  /* 0x0000009900997308 */ /* 0x000e700000000800 */
[----:B------:R-:W2:Y:S01]  /*6f20*/  MUFU.EX2 R135, R135 ;  /* 0x0000008700877308 */ /* 0x000ea20000000800 */
[----:B---3--:R0:W-:Y:S07]  /*6f30*/  STL [R1+0x3fc], R34 ;  /* 0x0003fc2201007387 */ /* 0x0081ee0000100800 */
[----:B------:R-:W-:Y:S08]  /*6f40*/  MUFU.EX2 R143, R143 ;  /* 0x0000008f008f7308 */ /* 0x000ff00000000800 */
[----:B------:R-:W3:Y:S01]  /*6f50*/  MUFU.EX2 R142, R142 ;  /* 0x0000008e008e7308 */ /* 0x000ee20000000800 */
[----:B0-----:R-:W-:-:S07]  /*6f60*/  FADD.FTZ R34, R152, R130 ;  /* 0x0000008298227221 */ /* 0x001fce0000010000 */
[----:B------:R-:W-:Y:S08]  /*6f70*/  MUFU.EX2 R151, R151 ;  /* 0x0000009700977308 */ /* 0x000ff00000000800 */
[----:B------:R-:W0:Y:S01]  /*6f80*/  MUFU.EX2 R141, R141 ;  /* 0x0000008d008d7308 */ /* 0x000e220000000800 */
[----:B-1----:R-:W-:-:S07]  /*6f90*/  FADD.FTZ R34, R153, R34 ;  /* 0x0000002299227221 */ /* 0x002fce0000010000 */
[----:B------:R-:W-:Y:S01]  /*6fa0*/  MUFU.EX2 R150, R150 ;  /* 0x0000009600967308 */ /* 0x000fe20000000800 */
[----:B------:R2:W-:Y:S07]  /*6fb0*/  STL [R1+0x38c], R36 ;  /* 0x00038c2401007387 */ /* 0x0005ee0000100800 */
[----:B------:R-:W1:Y:S01]  /*6fc0*/  MUFU.EX2 R140, R140 ;  /* 0x0000008c008c7308 */ /* 0x000e620000000800 */
[----:B--2---:R-:W-:-:S07]  /*6fd0*/  FADD.FTZ R36, R135, R34 ;  /* 0x0000002287247221 */ /* 0x004fce0000010000 */
[----:B------:R-:W-:Y:S01]  /*6fe0*/  MUFU.EX2 R149, R149 ;  /* 0x0000009500957308 */ /* 0x000fe20000000800 */
[----:B---3--:R-:W-:-:S07]  /*6ff0*/  FADD.FTZ R34, R143, R142 ;  /* 0x0000008e8f227221 */ /* 0x008fce0000010000 */
[----:B------:R-:W2:Y:S01]  /*7000*/  MUFU.EX2 R139, R139 ;  /* 0x0000008b008b7308 */ /* 0x000ea20000000800 */
[----:B------:R3:W-:Y:S07]  /*7010*/  STL [R1+0x3e0], R31 ;  /* 0x0003e01f01007387 */ /* 0x0007ee0000100800 */
[----:B------:R-:W2:Y:S01]  /*7020*/  MUFU.EX2 R148, R148 ;  /* 0x0000009400947308 */ /* 0x000ea20000000800 */
[----:B------:R0:W-:Y:S07]  /*7030*/  STL [R1+0x418], R27 ;  /* 0x0004181b01007387 */ /* 0x0001ee0000100800 */
[----:B------:R-:W2:Y:S01]  /*7040*/  MUFU.EX2 R138, R138 ;  /* 0x0000008a008a7308 */ /* 0x000ea20000000800 */
[----:B---3--:R-:W-:-:S02]  /*7050*/  IMAD.MOV.U32 R31, RZ, RZ, R25 ;  /* 0x000000ffff1f7224 */ /* 0x008fc400078e0019 */
[----:B0-----:R-:W-:-:S05]  /*7060*/  IMAD.MOV.U32 R27, RZ, RZ, R25 ;  /* 0x000000ffff1b7224 */ /* 0x001fca00078e0019 */
[----:B------:R-:W0:Y:S01]  /*7070*/  MUFU.EX2 R147, R147 ;  /* 0x0000009300937308 */ /* 0x000e220000000800 */
[----:B------:R3:W-:Y:S07]  /*7080*/  STL [R1+0x3a8], R28 ;  /* 0x0003a81c01007387 */ /* 0x0007ee0000100800 */
[----:B------:R-:W-:Y:S01]  /*7090*/  MUFU.EX2 R137, R137 ;  /* 0x0000008900897308 */ /* 0x000fe20000000800 */
[----:B------:R1:W-:Y:S01]  /*70a0*/  STL [R1+0x2a0], R26 ;  /* 0x0002a01a01007387 */ /* 0x0003e20000100800 */
[----:B------:R-:W-:Y:S01]  /*70b0*/  R2UR UR15, R31 ;  /* 0x000000001f0f72ca */ /* 0x000fe200000e0000 */
[----:B---3--:R-:W-:-:S05]  /*70c0*/  VIADD R28, R44, 0x180 ;  /* 0x000001802c1c7836 */ /* 0x008fca0000000000 */
[----:B------:R-:W3:Y:S01]  /*70d0*/  MUFU.EX2 R146, R146 ;  /* 0x0000009200927308 */ /* 0x000ee20000000800 */
[----:B------:R-:W-:Y:S01]  /*70e0*/  R2UR UR11, R27 ;  /* 0x000000001b0b72ca */ /* 0x000fe200000e0000 */
[----:B-1----:R-:W-:-:S06]  /*70f0*/  VIADD R26, R44, 0x80 ;  /* 0x000000802c1a7836 */ /* 0x002fcc0000000000 */
[----:B------:R-:W1:Y:S01]  /*7100*/  MUFU.EX2 R132, R132 ;  /* 0x0000008400847308 */ /* 0x000e620000000800 */
[----:B----4-:R4:W-:Y:S04]  /*7110*/  STL [R1+0x3c4], R35 ;  /* 0x0003c42301007387 */ /* 0x0109e80000100800 */
[----:B------:R2:W-:Y:S01]  /*7120*/  STL [R1+0x354], R37 ;  /* 0x0003542501007387 */ /* 0x0005e20000100800 */
[----:B----4-:R-:W-:Y:S01]  /*7130*/  FADD.FTZ R35, R141, R34 ;  /* 0x000000228d237221 */ /* 0x010fe20000010000 */
[----:B--2---:R-:W-:-:S03]  /*7140*/  FADD.FTZ R37, R151, R36 ;  /* 0x0000002497257221 */ /* 0x004fc60000010000 */
[----:B------:R-:W-:Y:S01]  /*7150*/  FADD.FTZ R34, R140, R35 ;  /* 0x000000238c227221 */ /* 0x000fe20000010000 */
[----:B------:R-:W-:Y:S01]  /*7160*/  FADD.FTZ R36, R150, R37 ;  /* 0x0000002596247221 */ /* 0x000fe20000010000 */
[----:B------:R-:W2:Y:S02]  /*7170*/  MUFU.EX2 R145, R145 ;  /* 0x0000009100917308 */ /* 0x000ea40000000800 */
[----:B------:R-:W-:Y:S01]  /*7180*/  FADD.FTZ R27, R139, R34 ;  /* 0x000000228b1b7221 */ /* 0x000fe20000010000 */
[----:B------:R-:W-:Y:S01]  /*7190*/  FADD.FTZ R31, R149, R36 ;  /* 0x00000024951f7221 */ /* 0x000fe20000010000 */
[----:B------:R-:W-:-:S04]  /*71a0*/  R2UR UR18, R28 ;  /* 0x000000001c1272ca */ /* 0x000fc800000e0000 */
[----:B------:R-:W4:Y:S01]  /*71b0*/  MUFU.EX2 R136, R136 ;  /* 0x0000008800887308 */ /* 0x000f220000000800 */
[----:B------:R-:W-:Y:S01]  /*71c0*/  R2UR UR10, R26 ;  /* 0x000000001a0a72ca */ /* 0x000fe200000e0000 */
[----:B------:R-:W-:Y:S01]  /*71d0*/  FADD.FTZ R28, R148, R31 ;  /* 0x0000001f941c7221 */ /* 0x000fe20000010000 */
[----:B------:R3:W-:Y:S01]  /*71e0*/  STL [R1+0x300], R24 ;  /* 0x0003001801007387 */ /* 0x0007e20000100800 */
[----:B------:R-:W-:-:S04]  /*71f0*/  FADD.FTZ R26, R138, R27 ;  /* 0x0000001b8a1a7221 */ /* 0x000fc80000010000 */
[----:B------:R-:W4:Y:S01]  /*7200*/  MUFU.EX2 R133, R133 ;  /* 0x0000008500857308 */ /* 0x000f220000000800 */
[----:B------:R-:W-:Y:S01]  /*7210*/  R2UR UR23, R25 ;  /* 0x00000000191772ca */ /* 0x000fe200000e0000 */
[----:B0-----:R-:W-:Y:S01]  /*7220*/  FADD.FTZ R27, R147, R28 ;  /* 0x0000001c931b7221 */ /* 0x001fe20000010000 */
[----:B---3--:R-:W-:-:S05]  /*7230*/  VIADD R24, R44, 0x200 ;  /* 0x000002002c187836 */ /* 0x008fca0000000000 */
[----:B------:R-:W0:Y:S01]  /*7240*/  MUFU.EX2 R134, R134 ;  /* 0x0000008600867308 */ /* 0x000e220000000800 */
[----:B------:R-:W-:Y:S01]  /*7250*/  R2UR UR22, R24 ;  /* 0x00000000181672ca */ /* 0x000fe200000e0000 */
[----:B------:R-:W-:Y:S01]  /*7260*/  FADD.FTZ R24, R146, R27 ;  /* 0x0000001b92187221 */ /* 0x000fe20000010000 */
[----:B------:R3:W-:Y:S04]  /*7270*/  STL [R1+0x42c], R45 ;  /* 0x00042c2d01007387 */ /* 0x0007e80000100800 */
[----:B------:R1:W-:Y:S04]  /*7280*/  STL [R1+0x370], R29 ;  /* 0x0003701d01007387 */ /* 0x0003e80000100800 */
[----:B------:R2:W-:Y:S01]  /*7290*/  STL [R1+0x434], R33 ;  /* 0x0004342101007387 */ /* 0x0005e20000100800 */
[----:B---3--:R-:W-:-:S02]  /*72a0*/  IMAD.MOV.U32 R45, RZ, RZ, R25 ;  /* 0x000000ffff2d7224 */ /* 0x008fc400078e0019 */
[--C-:B-1----:R-:W-:Y:S02]  /*72b0*/  IMAD.MOV.U32 R29, RZ, RZ, R25.reuse ;  /* 0x000000ffff1d7224 */ /* 0x102fe400078e0019 */
[----:B--2---:R-:W-:Y:S02]  /*72c0*/  IMAD.MOV.U32 R33, RZ, RZ, R25 ;  /* 0x000000ffff217224 */ /* 0x004fe400078e0019 */
[----:B------:R-:W-:Y:S01]  /*72d0*/  FADD.FTZ R25, R137, R26 ;  /* 0x0000001a89197221 */ /* 0x000fe20000010000 */
[----:B------:R-:W1:Y:S03]  /*72e0*/  MUFU.EX2 R144, R144 ;  /* 0x0000009000907308 */ /* 0x000e660000000800 */
[----:B------:R-:W-:Y:S01]  /*72f0*/  FADD.FTZ R25, R132, R25 ;  /* 0x0000001984197221 */ /* 0x000fe20000010000 */
[----:B------:R-:W-:-:S04]  /*7300*/  FADD.FTZ R219, R145, R24 ;  /* 0x0000001891db7221 */ /* 0x000fc80000010000 */
[----:B------:R-:W2:Y:S01]  /*7310*/  MUFU.EX2 R131, R131 ;  /* 0x0000008300837308 */ /* 0x000ea20000000800 */
[----:B----4-:R-:W-:Y:S01]  /*7320*/  FADD.FTZ R24, R136, R25 ;  /* 0x0000001988187221 */ /* 0x010fe20000010000 */
[----:B------:R3:W-:Y:S01]  /*7330*/  STL [R1+0x2cc], R32 ;  /* 0x0002cc2001007387 */ /* 0x0007e20000100800 */
[----:B------:R-:W-:Y:S02]  /*7340*/  R2UR UR6, R44 ;  /* 0x000000002c0672ca */ /* 0x000fe400000e0000 */
[----:B------:R-:W-:Y:S01]  /*7350*/  FADD.FTZ R25, R133, R24 ;  /* 0x0000001885197221 */ /* 0x000fe20000010000 */
[----:B------:R4:W-:Y:S01]  /*7360*/  STL [R1+0x338], R30 ;  /* 0x0003381e01007387 */ /* 0x0009e20000100800 */
[----:B------:R-:W-:Y:S02]  /*7370*/  R2UR UR7, R45 ;  /* 0x000000002d0772ca */ /* 0x000fe400000e0000 */
[----:B------:R-:W-:Y:S01]  /*7380*/  F2FP.BF16.F32.PACK_AB R154, R135, R153 ;  /* 0x00000099879a723e */ /* 0x000fe200000010ff */
[----:B0-----:R-:W-:Y:S01]  /*7390*/  FADD.FTZ R220, R134, R25 ;  /* 0x0000001986dc7221 */ /* 0x001fe20000010000 */
[----:B---3--:R-:W-:Y:S01]  /*73a0*/  VIADD R32, R44, 0x280 ;  /* 0x000002802c207836 */ /* 0x008fe20000000000 */
[----:B------:R-:W-:Y:S01]  /*73b0*/  F2FP.BF16.F32.PACK_AB R152, R130, R152 ;  /* 0x000000988298723e */ /* 0x000fe200000010ff */
[----:B----4-:R-:W-:Y:S01]  /*73c0*/  VIADD R30, R44, 0x100 ;  /* 0x000001002c1e7836 */ /* 0x010fe20000000000 */
[----:B------:R-:W-:-:S02]  /*73d0*/  F2FP.BF16.F32.PACK_AB R153, R142, R143 ;  /* 0x0000008f8e99723e */ /* 0x000fc400000010ff */
[----:B------:R-:W-:Y:S01]  /*73e0*/  F2FP.BF16.F32.PACK_AB R155, R140, R141 ;  /* 0x0000008d8c9b723e */ /* 0x000fe200000010ff */
[----:B------:R-:W-:Y:S01]  /*73f0*/  STL [R1+0x2a4], R129 ;  /* 0x0002a48101007387 */ /* 0x000fe20000100800 */
[----:B------:R-:W-:Y:S01]  /*7400*/  R2UR UR14, R30 ;  /* 0x000000001e0e72ca */ /* 0x000fe200000e0000 */
[----:B-1----:R-:W-:Y:S01]  /*7410*/  FADD.FTZ R219, R144, R219 ;  /* 0x000000db90db7221 */ /* 0x002fe20000010000 */
[----:B------:R-:W-:Y:S01]  /*7420*/  R2UR UR19, R29 ;  /* 0x000000001d1372ca */ /* 0x000fe200000e0000 */
[----:B------:R-:W-:Y:S01]  /*7430*/  STL [R1+0x2a8], R128 ;  /* 0x0002a88001007387 */ /* 0x000fe20000100800 */
[----:B------:R-:W-:Y:S01]  /*7440*/  R2UR UR26, R32 ;  /* 0x00000000201a72ca */ /* 0x000fe200000e0000 */
[----:B--2---:R-:W-:Y:S01]  /*7450*/  FADD.FTZ R220, R131, R220 ;  /* 0x000000dc83dc7221 */ /* 0x004fe20000010000 */
[----:B------:R-:W-:Y:S01]  /*7460*/  R2UR UR27, R33 ;  /* 0x00000000211b72ca */ /* 0x000fe200000e0000 */
[----:B------:R-:W-:Y:S01]  /*7470*/  STL [R1+0x2ac], R127 ;  /* 0x0002ac7f01007387 */ /* 0x000fe20000100800 */
[----:B------:R-:W-:-:S02]  /*7480*/  F2FP.BF16.F32.PACK_AB R156, R150, R151 ;  /* 0x00000097969c723e */ /* 0x000fc400000010ff */
[----:B------:R-:W-:Y:S01]  /*7490*/  F2FP.BF16.F32.PACK_AB R158, R148, R149 ;  /* 0x00000095949e723e */ /* 0x000fe200000010ff */
[----:B------:R-:W-:Y:S01]  /*74a0*/  STL [R1+0x2b0], R126 ;  /* 0x0002b07e01007387 */ /* 0x000fe20000100800 */
[----:B------:R-:W-:Y:S02]  /*74b0*/  F2FP.BF16.F32.PACK_AB R160, R146, R147 ;  /* 0x0000009392a0723e */ /* 0x000fe400000010ff */
[----:B------:R-:W-:Y:S01]  /*74c0*/  F2FP.BF16.F32.PACK_AB R162, R144, R145 ;  /* 0x0000009190a2723e */ /* 0x000fe200000010ff */
[----:B------:R-:W-:Y:S01]  /*74d0*/  STL [R1+0x2b4], R40 ;  /* 0x0002b42801007387 */ /* 0x000fe20000100800 */
[----:B------:R-:W-:Y:S02]  /*74e0*/  F2FP.BF16.F32.PACK_AB R157, R138, R139 ;  /* 0x0000008b8a9d723e */ /* 0x000fe400000010ff */
[----:B------:R-:W-:Y:S01]  /*74f0*/  F2FP.BF16.F32.PACK_AB R159, R132, R137 ;  /* 0x00000089849f723e */ /* 0x000fe200000010ff */
[----:B------:R-:W-:Y:S01]  /*7500*/  STL [R1+0x2b8], R125 ;  /* 0x0002b87d01007387 */ /* 0x000fe20000100800 */
[----:B------:R-:W-:-:S02]  /*7510*/  F2FP.BF16.F32.PACK_AB R161, R133, R136 ;  /* 0x0000008885a1723e */ /* 0x000fc400000010ff */
[----:B------:R-:W-:Y:S01]  /*7520*/  F2FP.BF16.F32.PACK_AB R163, R131, R134 ;  /* 0x0000008683a3723e */ /* 0x000fe200000010ff */
        /* <DEDUP_REMOVED lines=85> */
[----:B------:R-:W-:Y:S03]  /*7a80*/  HGMMA.64x256x16.F32.BF16 R24, R152, gdesc[UR4].tnspB, RZ, !UPT, gsb0 ;  /* 0x43e0000498187df0 */ /* 0x000fe6000c0018ff */
        /* <DEDUP_REMOVED lines=43> */
[----:B0-----:R-:W-:-:S02]  /*7d40*/  F2FP.BF16.F32.PACK_AB R154, R173, R172 ;  /* 0x000000acad9a723e */ /* 0x001fc400000010ff */
[----:B-1----:R-:W-:Y:S01]  /*7d50*/  F2FP.BF16.F32.PACK_AB R155, R169, R218 ;  /* 0x000000daa99b723e */ /* 0x002fe200000010ff */
        /* <DEDUP_REMOVED lines=36> */
[----:B------:R-:W-:Y:S01]  /*7fa0*/  FADD.FTZ R157, R153, R220 ;  /* 0x000000dc999d7221 */ /* 0x000fe20000010000 */
[----:B------:R-:W-:Y:S02]  /*7fb0*/  F2FP.BF16.F32.PACK_AB R152, R171, R152 ;  /* 0x00000098ab98723e */ /* 0x000fe400000010ff */
[----:B------:R-:W-:Y:S01]  /*7fc0*/  F2FP.BF16.F32.PACK_AB R153, R175, R153 ;  /* 0x00000099af99723e */ /* 0x000fe200000010ff */
[----:B------:R-:W-:Y:S01]  /*7fd0*/  MUFU.EX2 R164, R164 ;  /* 0x000000a400a47308 */ /* 0x000fe20000000800 */
[----:B------:R-:W-:Y:S01]  /*7fe0*/  FADD.FTZ R156, R171, R156 ;  /* 0x0000009cab9c7221 */ /* 0x000fe20000010000 */
[----:B------:R-:W-:-:S06]  /*7ff0*/  FADD.FTZ R157, R175, R157 ;  /* 0x0000009daf9d7221 */ /* 0x000fcc0000010000 */
[----:B------:R-:W-:Y:S08]  /*8000*/  MUFU.EX2 R20, R20 ;  /* 0x0000001400147308 */ /* 0x000ff00000000800 */
[----:B------:R-:W-:Y:S08]  /*8010*/  MUFU.EX2 R167, R167 ;  /* 0x000000a700a77308 */ /* 0x000ff00000000800 */
[----:B------:R-:W0:Y:S08]  /*8020*/  MUFU.EX2 R21, R21 ;  /* 0x0000001500157308 */ /* 0x000e300000000800 */
[----:B------:R-:W-:Y:S08]  /*8030*/  MUFU.EX2 R168, R168 ;  /* 0x000000a800a87308 */ /* 0x000ff00000000800 */
[----:B------:R-:W1:Y:S01]  /*8040*/  MUFU.EX2 R19, R19 ;  /* 0x0000001300137308 */ /* 0x000e620000000800 */
        /* <DEDUP_REMOVED lines=48> */
[----:B------:R-:W2:Y:S08]  /*8350*/  MUFU.EX2 R152, R165 ;  /* 0x000000a500987308 */ /* 0x000eb00000000800 */
[----:B------:R-:W3:Y:S01]  /*8360*/  MUFU.EX2 R153, R166 ;  /* 0x000000a600997308 */ /* 0x000ee20000000800 */
[----:B0-----:R-:W-:Y:S02]  /*8370*/  F2FP.BF16.F32.PACK_AB R154, R21, R20 ;  /* 0x00000014159a723e */ /* 0x001fe400000010ff */
[----:B-1----:R-:W-:Y:S01]  /*8380*/  F2FP.BF16.F32.PACK_AB R155, R19, R168 ;  /* 0x000000a8139b723e */ /* 0x002fe200000010ff */
[----:B------:R-:W-:Y:S01]  /*8390*/  STL.128 [R1+0x240], R24 ;  /* 0x0002401801007387 */ /* 0x000fe20000100c00 */
[----:B--2---:R-:W-:Y:S01]  /*83a0*/  FADD.FTZ R156, R152, R156 ;  /* 0x0000009c989c7221 */ /* 0x004fe20000010000 */
[----:B------:R-:W-:-:S02]  /*83b0*/  F2FP.BF16.F32.PACK_AB R152, R164, R152 ;  /* 0x00000098a498723e */ /* 0x000fc400000010ff */
[----:B------:R-:W-:Y:S01]  /*83c0*/  STL.128 [R1+0x250], R28 ;  /* 0x0002501c01007387 */ /* 0x000fe20000100c00 */
[----:B---3--:R-:W-:Y:S01]  /*83d0*/  FADD.FTZ R157, R153, R157 ;  /* 0x0000009d999d7221 */ /* 0x008fe20000010000 */
[----:B------:R-:W-:Y:S02]  /*83e0*/  F2FP.BF16.F32.PACK_AB R153, R167, R153 ;  /* 0x00000099a799723e */ /* 0x000fe400000010ff */
        /* <DEDUP_REMOVED lines=39> */
[----:B------:R-:W-:-:S04]  /*8660*/  FADD.FTZ R19, R7, R156 ;  /* 0x0000009c07137221 */ /* 0x000fc80000010000 */
[C---:B------:R-:W-:Y:S01]  /*8670*/  FADD.FTZ R19, R10.reuse, R19 ;  /* 0x000000130a137221 */ /* 0x040fe20000010000 */
[----:B------:R-:W-:Y:S02]  /*8680*/  WARPGROUP.DEPBAR.LE gsb0, 0x0 ;  /* 0x00008000000079c5 */ /* 0x000fe40000010000 */
[----:B------:R-:W-:Y:S02]  /*8690*/  F2FP.BF16.F32.PACK_AB R152, R10, R7 ;  /* 0x000000070a98723e */ /* 0x000fe400000010ff */
[----:B------:R-:W-:Y:S02]  /*86a0*/  F2FP.BF16.F32.PACK_AB R153, R14, R13 ;  /* 0x0000000d0e99723e */ /* 0x000fe400000010ff */
        /* <DEDUP_REMOVED lines=34> */
[----:B------:R-:W-:-:S03]  /*88d0*/  FADD.FTZ R7, R14, R20 ;  /* 0x000000140e077221 */ /* 0x000fc60000010000 */
[----:B------:R1:W5:Y:S01]  /*88e0*/  LDL R10, [R1+0x1f8] ;  /* 0x0001f800010a7983 */ /* 0x0003620000100800 */
        /* <DEDUP_REMOVED lines=38> */
[----:B0-----:R-:W4:Y:S04]  /*8b50*/  LDL R24, [R1+0x24c] ;  /* 0x00024c0001187983 */ /* 0x001f280000100800 */
        /* <DEDUP_REMOVED lines=125> */
[----:B------:R-:W-:Y:S01]  /*9330*/  FADD.FTZ R19, R11, R19 ;  /* 0x000000130b137221 */ /* 0x000fe20000010000 */
[----:B------:R-:W-:-:S02]  /*9340*/  FADD.FTZ R7, R15, R7 ;  /* 0x000000070f077221 */ /* 0x000fc40000010000 */
[----:B------:R0:W-:Y:S01]  /*9350*/  STL [R1+0x68], RZ ;  /* 0x000068ff01007387 */ /* 0x0001e20000100800 */
[----:B------:R-:W-:Y:S01]  /*9360*/  FADD.FTZ R12, R12, R19 ;  /* 0x000000130c0c7221 */ /* 0x000fe20000010000 */
[----:B------:R-:W-:Y:S02]  /*9370*/  FADD.FTZ R13, R18, R7 ;  /* 0x00000007120d7221 */ /* 0x000fe40000010000 */
[----:B------:R0:W-:Y:S04]  /*9380*/  STL [R1+0x68], R0 ;  /* 0x0000680001007387 */ /* 0x0001e80000100800 */
[----:B------:R0:W-:Y:S04]  /*9390*/  STL [R1+0x68], R0 ;  /* 0x0000680001007387 */ /* 0x0001e80000100800 */
[----:B------:R0:W-:Y:S04]  /*93a0*/  STL [R1+0x68], R0 ;  /* 0x0000680001007387 */ /* 0x0001e80000100800 */
[----:B------:R0:W-:Y:S04]  /*93b0*/  STL [R1+0x68], R0 ;  /* 0x0000680001007387 */ /* 0x0001e80000100800 */
[----:B------:R0:W-:Y:S04]  /*93c0*/  STL [R1+0x68], R0 ;  /* 0x0000680001007387 */ /* 0x0001e80000100800 */
[----:B------:R0:W-:Y:S04]  /*93d0*/  STL [R1+0x68], R0 ;  /* 0x0000680001007387 */ /* 0x0001e80000100800 */
[----:B------:R0:W-:Y:S04]  /*93e0*/  STL [R1+0x214], R4 ;  /* 0x0002140401007387 */ /* 0x0001e80000100800 */
        /* <DEDUP_REMOVED lines=134> */
.L_x_12652:
[----:B------:R-:W-:Y:S05]  /*9c50*/  BSYNC B0 ;  /* 0x0000000000007941 */ /* 0x000fea0003800000 */
.L_x_12651:
        /* <DEDUP_REMOVED lines=31> */
.L_x_12655:
[----:B------:R-:W-:-:S13]  /*9e50*/  ISETP.NE.AND P0, PT, R3, 0x1, PT ;  /* 0x000000010300780c */ /* 0x000fda0003f05270 */
[----:B------:R-:W-:-:S05]  /*9e60*/  @P0 IMAD.HI.U32 R8, R4, R8, RZ ;  /* 0x0000000804080227 */ /* 0x000fca00078e00ff */
[----:B------:R-:W-:-:S07]  /*9e70*/  @P0 SHF.R.U32.HI R4, RZ, R9, R8 ;  /* 0x00000009ff040219 */ /* 0x000fce0000011608 */
.L_x_12656:
[----:B------:R-:W-:Y:S05]  /*9e80*/  BSYNC B0 ;  /* 0x0000000000007941 */ /* 0x000fea0003800000 */
.L_x_12654:
[----:B------:R-:W-:-:S05]  /*9e90*/  IMAD R3, R4, R3, R3 ;  /* 0x0000000304037224 */ /* 0x000fca00078e0203 */
[----:B------:R-:W-:-:S07]  /*9ea0*/  VIMNMX R2, R2, R3, PT ;  /* 0x0000000302027248 */ /* 0x000fce0003fe0100 */
.L_x_12653:
        /* <DEDUP_REMOVED lines=8> */
.L_x_12660:
[C---:B------:R-:W-:Y:S01]  /*9f30*/  IADD3 R2, P0, R16.reuse, 0x50, RZ ;  /* 0x0000005010027810 */ /* 0x040fe20007f1e0ff */
[C---:B------:R-:W-:Y:S01]  /*9f40*/  VIADD R0, R16.reuse, 0x158 ;  /* 0x0000015810007836 */ /* 0x040fe20000000000 */
[----:B------:R-:W-:Y:S02]  /*9f50*/  IADD3 R24, P1, R16, 0x11c, RZ ;  /* 0x0000011c10187810 */ /* 0x000fe40007f3e0ff */
[----:B------:R-:W-:Y:S01]  /*9f60*/  MOV R218, 0x9fa0 ;  /* 0x00009fa000da7802 */ /* 0x000fe20000000f00 */
[--C-:B------:R-:W-:Y:S02]  /*9f70*/  IMAD.X R3, RZ, RZ, R17.reuse, P0 ;  /* 0x000000ffff037224 */ /* 0x100fe400000e0611 */
[----:B------:R-:W-:-:S08]  /*9f80*/  IMAD.X R25, RZ, RZ, R17, P1 ;  /* 0x000000ffff197224 */ /* 0x000fd000008e0611 */
[----:B------:R-:W-:Y:S05]  /*9f90*/  CALL.REL.NOINC `($_ZN7cutlass13device_kernelIN5flash11enable_sm90INS1_16FlashAttnFwdSm90INS1_25CollectiveMainloopFwdSm90ILi2EN4cute5tupleIJNS5_1CILi1EEES8_S8_EEENS6_IJNS7_ILi128EEENS7_ILi96EEENS7_ILi64EEEEEELi256ENS_10bfloat16_tEfNS_4arch4Sm90ELb0ELb1ELb1ELb1ELb1ELb0ELb1ELb1ELb0ELb1ELb1ELb0EEENS1_21CollectiveEpilogueFwdINS6_IJSA_NS7_ILi256EEESB_EEES9_SE_SG_Li256ELb1ELb1ELb1ELb0EEENS1_36VarlenDynamicPersistentTileSchedulerILi128ELi96ELi256ELi128ELb1ELb1ELb1ELb1ELb0ELb1EEEEEEEEEvNT_6ParamsE$_ZZN5flash25CollectiveMainloopFwdSm90ILi2EN4cute5tupleIJNS1_1CILi1EEES4_S4_EEENS2_IJNS3_ILi128EEENS3_ILi96EEENS3_ILi64EEEEEELi256EN7cutlass10bfloat16_tEfNSA_4arch4Sm90ELb0ELb1ELb1ELb1ELb1ELb0ELb1ELb1ELb0ELb1ELb1ELb0EE3mmaINS_16FlashAttnFwdSm90ISE_NS_21CollectiveEpilogueFwdINS2_IJS6_NS3_ILi256EEES7_EEES5_SB_SD_Li256ELb1ELb1ELb1ELb0EEENS_36VarlenDynamicPersistentTileSchedulerILi128ELi96ELi256ELi128ELb1ELb1ELb1ELb1ELb0ELb1EEEE13SharedStorageENS1_6TensorINS1_11ArrayEngineIfLm128EEENS1_6LayoutINS2_IJNS2_IJNS3_ILi2EEEST_NS3_ILi32EEEEEES4_S4_EEENS2_IJNS2_IJS4_ST_NS3_ILi4EEEEEENS3_ILi0EEESZ_EEEEEEENS_7SoftmaxILi2ELi0EEEEEbRKNSE_6ParamsENSA_13PipelineAsyncILi2EEES19_RNSA_13PipelineStateILj2EEERT0_RT1_iRiRKNS_16SeqlenInfoQKNewKILb1ELb0EEENS2_IJiiiiEEERT_ENKUliT_T0_T1_E_clIZSF_ISO_S12_S14_EbS17_S19_S19_S1C_S1E_S1G_iS1H_S1L_S1M_S1O_EUlRS1P_iE1_NS3_ILb0EEENS3_ILb1EEEEEDaiS1P_S1Q_S1R_) ;  /* 0x0000026800847944 */ /* 0x000fea0003c00000 */
[C---:B------:R-:W-:Y:S01]  /*9fa0*/  ISETP.GT.AND P0, PT, R10.reuse, R11, PT ;  /* 0x0000000b0a00720c */ /* 0x040fe20003f04270 */
[----:B------:R-:W-:-:S12]  /*9fb0*/  VIADD R10, R10, 0xffffffff ;  /* 0xffffffff0a0a7836 */ /* 0x000fd80000000000 */
[----:B------:R-:W-:Y:S05]  /*9fc0*/  @P0 BRA `(.L_x_12660) ;  /* 0xfffffffc00d80947 */ /* 0x000fea000383ffff */
[----:B------:R-:W-:Y:S05]  /*9fd0*/  BSYNC B0 ;  /* 0x0000000000007941 */ /* 0x000fea0003800000 */
.L_x_12659:
[----:B------:R-:W2:Y:S02]  /*9fe0*/  LDL R0, [R1+0x50] ;  /* 0x0000500001007983 */ /* 0x000ea40000100800 */
[----:B--2---:R-:W-:-:S07]  /*9ff0*/  IMAD.SHL.U32 R0, R0, 0x80, RZ ;  /* 0x0000008000007824 */ /* 0x004fce00078e00ff */
.L_x_12658:
[----:B------:R-:W-:Y:S05]  /*a000*/  BSYNC B1 ;  /* 0x0000000000017941 */ /* 0x000fea0003800000 */
.L_x_12657:
        /* <DEDUP_REMOVED lines=26> */
.L_x_12663:
[----:B------:R-:W-:Y:S02]  /*a1b0*/  ULDC UR4, c[0x0][0xadc] ;  /* 0x0002b70000047ab9 */ /* 0x000fe40000000800 */
[----:B------:R-:W-:-:S05]  /*a1c0*/  IMAD.U32 R5, RZ, RZ, UR4 ;  /* 0x00000004ff057e24 */ /* 0x000fca000f8e00ff */
[----:B------:R-:W-:-:S13]  /*a1d0*/  ISETP.NE.AND P0, PT, R5, 0x1, PT ;  /* 0x000000010500780c */ /* 0x000fda0003f05270 */
[----:B------:R-:W0:Y:S02]  /*a1e0*/  @P0 LDC.64 R6, c[0x0][0xae0] ;  /* 0x0002b800ff060b82 */ /* 0x000e240000000a00 */
[----:B0-----:R-:W-:-:S05]  /*a1f0*/  @P0 IMAD.HI.U32 R4, R0, R6, RZ ;  /* 0x0000000600040227 */ /* 0x001fca00078e00ff */
[----:B------:R-:W-:-:S07]  /*a200*/  @P0 SHF.R.U32.HI R0, RZ, R7, R4 ;  /* 0x00000007ff000219 */ /* 0x000fce0000011604 */
.L_x_12664:
[----:B------:R-:W-:Y:S05]  /*a210*/  BSYNC B0 ;  /* 0x0000000000007941 */ /* 0x000fea0003800000 */
.L_x_12662:
[----:B------:R-:W-:-:S05]  /*a220*/  IMAD R3, R0, R5, RZ ;  /* 0x0000000500037224 */ /* 0x000fca00078e02ff */
[----:B------:R-:W-:-:S07]  /*a230*/  VIMNMX R2, R2, R3, !PT ;  /* 0x0000000302027248 */ /* 0x000fce0007fe0100 */
.L_x_12661:
[----:B------:R-:W-:-:S04]  /*a240*/  VIADD R2, R2, 0x5f ;  /* 0x0000005f02027836 */ /* 0x000fc80000000000 */
[----:B------:R-:W-:-:S05]  /*a250*/  IMAD.HI R2, R2, 0x2aaaaaab, RZ ;  /* 0x2aaaaaab02027827 */ /* 0x000fca00078e02ff */
[----:B------:R-:W-:-:S04]  /*a260*/  SHF.R.U32.HI R3, RZ, 0x1f, R2 ;  /* 0x0000001fff037819 */ /* 0x000fc80000011602 */
[----:B------:R-:W-:-:S04]  /*a270*/  LEA.HI.SX32 R2, R2, R3, 0x1c ;  /* 0x0000000302027211 */ /* 0x000fc800078fe2ff */
[----:B------:R-:W-:-:S04]  /*a280*/  VIMNMX R2, R2, UR40, !PT ;  /* 0x0000002802027c48 */ /* 0x000fc8000ffe0100 */
[----:B------:R-:W-:-:S13]  /*a290*/  ISETP.GE.AND P0, PT, R10, R2, PT ;  /* 0x000000020a00720c */ /* 0x000fda0003f06270 */
[----:B------:R-:W-:Y:S05]  /*a2a0*/  @!P0 BRA `(.L_x_12665) ;  /* 0x0000009c00ac8947 */ /* 0x000fea0003800000 */
.L_x_12684:
        /* <DEDUP_REMOVED lines=20> */
.L_x_12667:
[----:B------:R-:W-:Y:S05]  /*a3f0*/  BSYNC B0 ;  /* 0x0000000000007941 */ /* 0x000fea0003800000 */
.L_x_12666:
[----:B------:R-:W2:Y:S01]  /*a400*/  LDL.64 R8, [R1+0x18] ;  /* 0x0000180001087983 */ /* 0x000ea20000100a00 */
[----:B-----5:R-:W-:Y:S02]  /*a410*/  SHF.L.U32 R5, R6, 0x1f, RZ ;  /* 0x0000001f06057819 */ /* 0x020fe400000006ff */
[----:B--2---:R-:W-:-:S05]  /*a420*/  MOV R3, R8 ;  /* 0x0000000800037202 */ /* 0x004fca0000000f00 */
[----:B------:R-:W-:-:S04]  /*a430*/  IMAD R4, R4, 0x8, R3 ;  /* 0x0000000804047824 */ /* 0x000fc800078e0203 */
[----:B------:R1:W2:Y:S01]  /*a440*/  SYNCS.PHASECHK.TRANS64.TRYWAIT P0, [R4+URZ], R5 ;  /* 0x00000005040075a7 */ /* 0x0002a2000800017f */
[----:B0-----:R1:W5:Y:S01]  /*a450*/  LDL.64 R6, [R1+0x1f8] ;  /* 0x0001f80001067983 */ /* 0x0013620000100a00 */
[----:B------:R-:W-:Y:S04]  /*a460*/  BSSY B0, `(.L_x_12668) ;  /* 0x0000003000007945 */ /* 0x000fe80003800000 */
[----:B------:R-:W-:Y:S05]  /*a470*/  @!P1 BRA `(.L_x_12669) ;  /* 0x0000000000049947 */ /* 0x000fea0003800000 */
[----:B------:R-:W-:Y:S01]  /*a480*/  BPT.TRAP 0x1 ;  /* 0x000000040000795c */ /* 0x000fe20000300000 */
.L_x_12669:
[----:B------:R-:W-:Y:S05]  /*a490*/  BSYNC B0 ;  /* 0x0000000000007941 */ /* 0x000fea0003800000 */
.L_x_12668:
[----:B------:R-:W-:Y:S04]  /*a4a0*/  BSSY B0, `(.L_x_12670) ;  /* 0x0000006000007945 */ /* 0x000fe80003800000 */
[----:B--2---:R-:W-:Y:S05]  /*a4b0*/  @P0 BRA `(.L_x_12671) ;  /* 0x0000000000100947 */ /* 0x004fea0003800000 */
[----:B-----5:R-:W-:Y:S01]  /*a4c0*/  IMAD R6, R6, 0x8, R3 ;  /* 0x0000000806067824 */ /* 0x020fe200078e0203 */
[----:B------:R-:W-:-:S04]  /*a4d0*/  SHF.L.U32 R7, R7, 0x1f, RZ ;  /* 0x0000001f07077819 */ /* 0x000fc800000006ff */
[----:B------:R-:W0:Y:S02]  /*a4e0*/  SYNCS.PHASECHK.TRANS64.TRYWAIT P0, [R6+URZ], R7 ;  /* 0x00000007060075a7 */ /* 0x000e24000800017f */
[----:B0-----:R-:W-:Y:S05]  /*a4f0*/  @!P0 BRA `(.L_x_12672) ;  /* 0x0000022000108947 */ /* 0x001fea0003800000 */
.L_x_12671:
[----:B------:R-:W-:Y:S05]  /*a500*/  BSYNC B0 ;  /* 0x0000000000007941 */ /* 0x000fea0003800000 */
.L_x_12670:
[----:B------:R-:W2:Y:S04]  /*a510*/  LDL R3, [R1+0x1f8] ;  /* 0x0001f80001037983 */ /* 0x000ea80000100800 */
[----:B-1----:R-:W2:Y:S01]  /*a520*/  LDL.64 R4, [R1+0x80] ;  /* 0x0000800001047983 */ /* 0x002ea20000100a00 */
[----:B------:R-:W-:Y:S05]  /*a530*/  WARPSYNC.ALL ;  /* 0x0000000000007948 */ /* 0x000fea0003800000 */
[----:B0----5:R-:W3:Y:S04]  /*a540*/  LDL.64 R6, [R1+0x78] ;  /* 0x0000780001067983 */ /* 0x021ee80000100a00 */
[----:B------:R-:W4:Y:S04]  /*a550*/  LDL.64 R8, [R1+0x78] ;  /* 0x0000780001087983 */ /* 0x000f280000100a00 */
[----:B------:R-:W4:Y:S01]  /*a560*/  LDL.64 R12, [R1+0x78] ;  /* 0x00007800010c7983 */ /* 0x000f220000100a00 */
[----:B--2---:R-:W-:Y:S01]  /*a570*/  IMAD R4, R3, 0x300, R4 ;  /* 0x0000030003047824 */ /* 0x004fe200078e0204 */
[----:B------:R-:W-:-:S02]  /*a580*/  R2UR UR7, R5 ;  /* 0x00000000050772ca */ /* 0x000fc400000e0000 */
[----:B------:R-:W2:Y:S01]  /*a590*/  LDL.64 R14, [R1+0x78] ;  /* 0x00007800010e7983 */ /* 0x000ea20000100a00 */
        /* <DEDUP_REMOVED lines=10> */
[----:B---3--:R-:W-:Y:S02]  /*a640*/  R2UR UR4, R6 ;  /* 0x00000000060472ca */ /* 0x008fe400000e0000 */
        /* <DEDUP_REMOVED lines=9> */
[----:B------:R-:W3:Y:S01]  /*a6e0*/  LD.E R3, desc[UR36][R16.64+0x28] ;  /* 0x0000282410037980 */ /* 0x000ee2000c101900 */
        /* <DEDUP_REMOVED lines=13> */
[----:B--2---:R-:W-:Y:S01]  /*a7c0*/  VIADD R14, R14, 0x6 ;  /* 0x000000060e0e7836 */ /* 0x004fe20000000000 */
        /* <DEDUP_REMOVED lines=8> */
[----:B---3--:R-:W-:-:S04]  /*a850*/  LOP3.LUT R3, R3, 0x1, RZ, 0xfc, !PT ;  /* 0x0000000103037812 */ /* 0x008fc800078efcff */
[----:B------:R-:W-:Y:S01]  /*a860*/  ISETP.NE.AND P0, PT, R3, 0x3, PT ;  /* 0x000000030300780c */ /* 0x000fe20003f05270 */
[----:B------:R-:W-:-:S12]  /*a870*/  WARPGROUP.DEPBAR.LE gsb0, 0x0 ;  /* 0x00008000000079c5 */ /* 0x000fd80000010000 */
[----:B0-----:R-:W-:Y:S05]  /*a880*/  @!P0 BRA `(.L_x_12674) ;  /* 0x0000000000048947 */ /* 0x001fea0003800000 */
[----:B------:R-:W-:Y:S01]  /*a890*/  BPT.TRAP 0x1 ;  /* 0x000000040000795c */ /* 0x000fe20000300000 */
.L_x_12674:
[----:B------:R-:W-:Y:S05]  /*a8a0*/  BSYNC B0 ;  /* 0x0000000000007941 */ /* 0x000fea0003800000 */
.L_x_12673:
[----:B------:R-:W2:Y:S01]  /*a8b0*/  LD.E.64 R4, desc[UR36][R16.64+0x40] ;  /* 0x0000402410047980 */ /* 0x000ea2000c101b00 */
[----:B-----5:R-:W-:Y:S02]  /*a8c0*/  SHF.L.U32 R7, R7, 0x1f, RZ ;  /* 0x0000001f07077819 */ /* 0x020fe400000006ff */
[----:B--2---:R-:W-:-:S05]  /*a8d0*/  MOV R3, R4 ;  /* 0x0000000400037202 */ /* 0x004fca0000000f00 */
[----:B------:R-:W-:-:S04]  /*a8e0*/  IMAD R3, R6, 0x8, R3 ;  /* 0x0000000806037824 */ /* 0x000fc800078e0203 */
[----:B------:R0:W1:Y:S01]  /*a8f0*/  SYNCS.PHASECHK.TRANS64.TRYWAIT P0, [R3+URZ], R7 ;  /* 0x00000007030075a7 */ /* 0x000062000800017f */
[----:B------:R-:W2:Y:S01]  /*a900*/  LD.E R4, desc[UR36][R16.64+0x28] ;  /* 0x0000282410047980 */ /* 0x000ea2000c101900 */
[----:B------:R-:W-:Y:S01]  /*a910*/  BSSY B0, `(.L_x_12675) ;  /* 0x0000005000007945 */ /* 0x000fe20003800000 */
[----:B--2---:R-:W-:-:S04]  /*a920*/  LOP3.LUT R4, R4, 0x1, RZ, 0xfc, !PT ;  /* 0x0000000104047812 */ /* 0x004fc800078efcff */
[----:B------:R-:W-:-:S13]  /*a930*/  ISETP.NE.AND P1, PT, R4, 0x3, PT ;  /* 0x000000030400780c */ /* 0x000fda0003f25270 */
[----:B01----:R-:W-:Y:S05]  /*a940*/  @!P1 BRA `(.L_x_12676) ;  /* 0x0000000000049947 */ /* 0x003fea0003800000 */
[----:B------:R-:W-:Y:S01]  /*a950*/  BPT.TRAP 0x1 ;  /* 0x000000040000795c */ /* 0x000fe20000300000 */
.L_x_12676:
[----:B------:R-:W-:Y:S05]  /*a960*/  BSYNC B0 ;  /* 0x0000000000007941 */ /* 0x000fea0003800000 */
.L_x_12675:
[----:B------:R-:W-:Y:S04]  /*a970*/  BSSY B0, `(.L_x_12677) ;  /* 0x0000007000007945 */ /* 0x000fe80003800000 */
[----:B------:R-:W-:Y:S05]  /*a980*/  @P0 BRA `(.L_x_12678) ;  /* 0x0000000000140947 */ /* 0x000fea0003800000 */
[----:B------:R-:W2:Y:S02]  /*a990*/  LD.E.64 R4, desc[UR36][R16.64+0x40] ;  /* 0x0000402410047980 */ /* 0x000ea4000c101b00 */
[----:B--2---:R-:W-:-:S05]  /*a9a0*/  MOV R5, R4 ;  /* 0x0000000400057202 */ /* 0x004fca0000000f00 */
[----:B------:R-:W-:-:S04]  /*a9b0*/  IMAD R6, R6, 0x8, R5 ;  /* 0x0000000806067824 */ /* 0x000fc800078e0205 */
[----:B------:R-:W0:Y:S02]  /*a9c0*/  SYNCS.PHASECHK.TRANS64.TRYWAIT P0, [R6+URZ], R7 ;  /* 0x00000007060075a7 */ /* 0x000e24000800017f */
[----:B0-----:R-:W-:Y:S05]  /*a9d0*/  @!P0 BRA `(.L_x_12679) ;  /* 0x0000021800ec8947 */ /* 0x001fea0003800000 */
.L_x_12678:
[----:B------:R-:W-:Y:S05]  /*a9e0*/  BSYNC B0 ;  /* 0x0000000000007941 */ /* 0x000fea0003800000 */
.L_x_12677:
[----:B------:R-:W2:Y:S04]  /*a9f0*/  LDL R11, [R1+0x1f8] ;  /* 0x0001f800010b7983 */ /* 0x000ea80000100800 */
[----:B------:R-:W2:Y:S04]  /*aa00*/  LDL.64 R4, [R1+0xf8] ;  /* 0x0000f80001047983 */ /* 0x000ea80000100a00 */
[----:B------:R-:W3:Y:S04]  /*aa10*/  LDL R3, [R1+0x70] ;  /* 0x0000700001037983 */ /* 0x000ee80000100800 */
[----:B0-----:R-:W4:Y:S04]  /*aa20*/  LDL.64 R6, [R1+0xf0] ;  /* 0x0000f00001067983 */ /* 0x001f280000100a00 */
[----:B------:R-:W4:Y:S04]  /*aa30*/  LDL.64 R14, [R1+0xf0] ;  /* 0x0000f000010e7983 */ /* 0x000f280000100a00 */
[----:B------:R-:W4:Y:S04]  /*aa40*/  LDL.64 R12, [R1+0xf0] ;  /* 0x0000f000010c7983 */ /* 0x000f280000100a00 */
[----:B------:R-:W4:Y:S01]  /*aa50*/  LDL.64 R8, [R1+0xf0] ;  /* 0x0000f00001087983 */ /* 0x000f220000100a00 */
[----:B------:R-:W-:Y:S05]  /*aa60*/  WARPSYNC.ALL ;  /* 0x0000000000007948 */ /* 0x000fea0003800000 */
[----:B------:R-:W-:Y:S01]  /*aa70*/  WARPGROUP.ARRIVE ;  /* 0x00000000000079c5 */ /* 0x000fe20000000000 */
[----:B--2---:R-:W-:Y:S01]  /*aa80*/  IMAD R4, R11, 0xc00, R4 ;  /* 0x00000c000b047824 */ /* 0x004fe200078e0204 */
[----:B------:R-:W-:Y:S01]  /*aa90*/  R2UR UR7, R5 ;  /* 0x00000000050772ca */ /* 0x000fe200000e0000 */
[----:B------:R-:W-:Y:S01]  /*aaa0*/  IMAD.MOV.U32 R19, RZ, RZ, R5 ;  /* 0x000000ffff137224 */ /* 0x000fe200078e0005 */
[----:B------:R-:W2:Y:S01]  /*aab0*/  LDL R11, [R1] ;  /* 0x00000000010b7983 */ /* 0x000ea20000100800 */
[----:B---3--:R-:W-:-:S02]  /*aac0*/  ISETP.NE.U32.AND P0, PT, R3, RZ, PT ;  /* 0x000000ff0300720c */ /* 0x008fc40003f05070 */
[----:B------:R-:W-:Y:S02]  /*aad0*/  R2UR UR6, R4 ;  /* 0x00000000040672ca */ /* 0x000fe400000e0000 */
[----:B----4-:R-:W-:Y:S02]  /*aae0*/  R2UR UR4, R6 ;  /* 0x00000000060472ca */ /* 0x010fe400000e0000 */
[----:B------:R-:W-:Y:S01]  /*aaf0*/  R2UR UR5, R7 ;  /* 0x00000000070572ca */ /* 0x000fe200000e0000 */
[----:B------:R-:W-:Y:S01]  /*ab00*/  VIADD R18, R4, 0x2 ;  /* 0x0000000204127836 */ /* 0x000fe20000000000 */
[----:B------:R-:W3:Y:S01]  /*ab10*/  LDL.64 R6, [R1+0xf0] ;  /* 0x0000f00001067983 */ /* 0x000ee20000100a00 */
[----:B------:R-:W-:Y:S02]  /*ab20*/  VIADD R14, R14, 0x2 ;  /* 0x000000020e0e7836 */ /* 0x000fe40000000000 */
[----:B------:R-:W-:Y:S02]  /*ab30*/  VIADD R12, R12, 0x4 ;  /* 0x000000040c0c7836 */ /* 0x000fe40000000000 */
[----:B------:R-:W-:Y:S01]  /*ab40*/  VOTEU.ANY UP0, P0 ;  /* 0x00000000003f7886 */ /* 0x000fe20000000100 */
[----:B------:R0:W5:Y:S05]  /*ab50*/  LDL R3, [R1+0x1f8] ;  /* 0x0001f80001037983 */ /* 0x00016a0000100800 */
[----:B------:R-:W-:Y:S01]  /*ab60*/  HGMMA.64x96x16.F32.BF16 R24, gdesc[UR4], R24, UP0, gsb0 ;  /* 0x01600000041879f0 */ /* 0x000fe2000b801818 */
[----:B------:R-:W-:-:S02]  /*ab70*/  R2UR UR6, R18 ;  /* 0x00000000120672ca */ /* 0x000fc400000e0000 */
[----:B------:R-:W-:Y:S02]  /*ab80*/  R2UR UR7, R19 ;  /* 0x00000000130772ca */ /* 0x000fe400000e0000 */
[----:B------:R-:W-:Y:S02]  /*ab90*/  R2UR UR4, R14 ;  /* 0x000000000e0472ca */ /* 0x000fe400000e0000 */
[----:B------:R-:W-:Y:S02]  /*aba0*/  R2UR UR5, R15 ;  /* 0x000000000f0572ca */ /* 0x000fe400000e0000 */
[----:B------:R-:W4:Y:S01]  /*abb0*/  LDL.64 R14, [R1+0xf0] ;  /* 0x0000f000010e7983 */ /* 0x000f220000100a00 */
        /* <DEDUP_REMOVED lines=8> */
[----:B------:R-:W-:Y:S02]  /*ac40*/  R2UR UR5, R13 ;  /* 0x000000000d0572ca */ /* 0x000fe400000e0000 */
[----:B------:R-:W2:Y:S01]  /*ac50*/  LDL.64 R12, [R1+0xf0] ;  /* 0x0000f000010c7983 */ /* 0x000ea20000100a00 */
        /* <DEDUP_REMOVED lines=12> */
[----:B------:R-:W-:Y:S01]  /*ad20*/  IMAD.MOV.U32 R19, RZ, RZ, R5 ;  /* 0x000000ffff137224 */ /* 0x000fe200078e0005 */
[----:B------:R-:W-:Y:S02]  /*ad30*/  WARPGROUP.DEPBAR.LE gsb0, 0x0 ;  /* 0x00008000000079c5 */ /* 0x000fe40000010000 */
[----:B------:R-:W-:-:S06]  /*ad40*/  WARPGROUP.ARRIVE ;  /* 0x00000000000079c5 */ /* 0x000fcc0000000000 */
[----:B------:R-:W-:Y:S01]  /*ad50*/  HGMMA.64x96x16.F32.BF16 R24, gdesc[UR4], R24, gsb0 ;  /* 0x01600000041879f0 */ /* 0x000fe20008001818 */
[----:B---3--:R-:W-:Y:S01]  /*ad60*/  VIADD R6, R6, 0x400 ;  /* 0x0000040006067836 */ /* 0x008fe20000000000 */
        /* <DEDUP_REMOVED lines=91> */
[----:B------:R-:W-:Y:S01]  /*b320*/  R2UR UR5, R7 ;  /* 0x00000000070572ca */ /* 0x000fe200000e0000 */
[----:B----4-:R-:W-:Y:S01]  /*b330*/  VIADD R14, R14, 0xc02 ;  /* 0x00000c020e0e7836 */ /* 0x010fe20000000000 */
[----:B------:R0:W5:Y:S01]  /*b340*/  LDL R18, [R1+0xc] ;  /* 0x00000c0001127983 */ /* 0x0001620000100800 */
        /* <DEDUP_REMOVED lines=9> */
[----:B--2---:R-:W-:Y:S02]  /*b3e0*/  VIADD R12, R12, 0xc04 ;  /* 0x00000c040c0c7836 */ /* 0x004fe40000000000 */
        /* <DEDUP_REMOVED lines=47> */
.L_x_12681:
[----:B------:R-:W-:Y:S05]  /*b6e0*/  BSYNC B0 ;  /* 0x0000000000007941 */ /* 0x000fea0003800000 */
.L_x_12680:
[----:B0-----:R-:W2:Y:S02]  /*b6f0*/  LDL.64 R4, [R1+0x20] ;  /* 0x0000200001047983 */ /* 0x001ea40000100a00 */
[----:B--2---:R-:W-:-:S05]  /*b700*/  MOV R4, R4 ;  /* 0x0000000400047202 */ /* 0x004fca0000000f00 */
[----:B-----5:R-:W-:-:S05]  /*b710*/  IMAD R3, R3, 0x8, R4 ;  /* 0x0000000803037824 */ /* 0x020fca00078e0204 */
[----:B------:R-:W-:-:S04]  /*b720*/  PRMT R3, R18, 0x654, R3 ;  /* 0x0000065412037816 */ /* 0x000fc80000000003 */
[----:B------:R0:W-:Y:S01]  /*b730*/  SYNCS.ARRIVE.TRANS64.RED.A1T0 RZ, [R3+URZ], RZ ;  /* 0x000000ff03ff79a7 */ /* 0x0001e2000810043f */
[----:B------:R-:W2:Y:S04]  /*b740*/  LD.E.64 R4, desc[UR36][R16.64+0x150] ;  /* 0x0001502410047980 */ /* 0x000ea8000c101b00 */
[----:B--2---:R-:W2:Y:S04]  /*b750*/  LD.E R6, desc[UR36][R4.64] ;  /* 0x0000002404067980 */ /* 0x004ea8000c101900 */
[----:B------:R-:W3:Y:S01]  /*b760*/  LDL.64 R4, [R1+0x210] ;  /* 0x0002100001047983 */ /* 0x000ee20000100a00 */
[-C--:B--2---:R-:W-:Y:S01]  /*b770*/  FMUL.FTZ R11, R24, R6.reuse ;  /* 0x00000006180b7220 */ /* 0x084fe20000410000 */
[-C--:B------:R-:W-:Y:S01]  /*b780*/  FMUL.FTZ R14, R25, R6.reuse ;  /* 0x00000006190e7220 */ /* 0x080fe20000410000 */
[-C--:B------:R-:W-:Y:S01]  /*b790*/  FMUL.FTZ R18, R28, R6.reuse ;  /* 0x000000061c127220 */ /* 0x080fe20000410000 */
[-C--:B------:R-:W-:Y:S01]  /*b7a0*/  FMUL.FTZ R21, R29, R6.reuse ;  /* 0x000000061d157220 */ /* 0x080fe20000410000 */
[-C--:B0-----:R-:W-:Y:S01]  /*b7b0*/  FMUL.FTZ R3, R27, R6.reuse ;  /* 0x000000061b037220 */ /* 0x081fe20000410000 */
        /* <DEDUP_REMOVED lines=18> */
[----:B---3--:R-:W-:Y:S01]  /*b8e0*/  FMNMX.FTZ R7, R11, R4, !PT ;  /* 0x000000040b077209 */ /* 0x008fe20007810000 */
        /* <DEDUP_REMOVED lines=36> */
[----:B------:R-:W3:Y:S02]  /*bb30*/  LDL R25, [R1+0x230] ;  /* 0x0002300001197983 */ /* 0x000ee40000100800 */
        /* <DEDUP_REMOVED lines=56> */
[----:B------:R-:W1:Y:S02]  /*bec0*/  SHFL.BFLY PT, R9, R8, 0x2, 0x1f ;  /* 0x0c401f0008097f89 */ /* 0x000e6400000e0000 */
[----:B------:R-:W4:Y:S01]  /*bed0*/  MUFU.TANH R46, R46 ;  /* 0x0000002e002e7308 */ /* 0x000f220000002400 */
[----:B--2---:R-:W-:-:S07]  /*bee0*/  FMNMX.FTZ R7, R42, R7, !PT ;  /* 0x000000072a077209 */ /* 0x004fce0007810000 */
[----:B------:R-:W2:Y:S01]  /*bef0*/  MUFU.TANH R48, R48 ;  /* 0x0000003000307308 */ /* 0x000ea20000002400 */
[----:B0-----:R-:W-:-:S07]  /*bf00*/  FMNMX.FTZ R7, R44, R7, !PT ;  /* 0x000000072c077209 */ /* 0x001fce0007810000 */
[----:B------:R-:W0:Y:S01]  /*bf10*/  MUFU.TANH R50, R50 ;  /* 0x0000003200327308 */ /* 0x000e220000002400 */
[----:B----4-:R-:W-:Y:S02]  /*bf20*/  FMNMX.FTZ R7, R46, R7, !PT ;  /* 0x000000072e077209 */ /* 0x010fe40007810000 */
[----:B-1----:R-:W-:-:S05]  /*bf30*/  FMNMX.FTZ R13, R8, R9, !PT ;  /* 0x00000009080d7209 */ /* 0x002fca0007810000 */
[----:B------:R-:W1:Y:S01]  /*bf40*/  MUFU.TANH R52, R52 ;  /* 0x0000003400347308 */ /* 0x000e620000002400 */
[----:B--2---:R-:W-:Y:S01]  /*bf50*/  FMNMX.FTZ R7, R48, R7, !PT ;  /* 0x0000000730077209 */ /* 0x004fe20007810000 */
[----:B------:R-:W2:Y:S06]  /*bf60*/  SHFL.BFLY PT, R20, R13, 0x1, 0x1f ;  /* 0x0c201f000d147f89 */ /* 0x000eac00000e0000 */
[----:B------:R-:W4:Y:S01]  /*bf70*/  MUFU.TANH R54, R54 ;  /* 0x0000003600367308 */ /* 0x000f220000002400 */
[----:B0-----:R-:W-:-:S07]  /*bf80*/  FMNMX.FTZ R7, R50, R7, !PT ;  /* 0x0000000732077209 */ /* 0x001fce0007810000 */
[----:B------:R-:W0:Y:S01]  /*bf90*/  MUFU.TANH R56, R56 ;  /* 0x0000003800387308 */ /* 0x000e220000002400 */
[----:B-1----:R-:W-:-:S07]  /*bfa0*/  FMNMX.FTZ R7, R52, R7, !PT ;  /* 0x0000000734077209 */ /* 0x002fce0007810000 */
[----:B------:R-:W1:Y:S01]  /*bfb0*/  MUFU.TANH R58, R58 ;  /* 0x0000003a003a7308 */ /* 0x000e620000002400 */
[----:B----4-:R-:W-:Y:S02]  /*bfc0*/  FMNMX.FTZ R7, R54, R7, !PT ;  /* 0x0000000736077209 */ /* 0x010fe40007810000 */
[----:B--2---:R-:W-:-:S05]  /*bfd0*/  FMNMX.FTZ R20, R13, R20, !PT ;  /* 0x000000140d147209 */ /* 0x004fca0007810000 */
        /* <DEDUP_REMOVED lines=11> */
[----:B--2---:R-:W-:-:S04]  /*c090*/  FMNMX.FTZ R7, R66, R7, !PT ;  /* 0x0000000742077209 */ /* 0x004fc80007810000 */
[----:B0-----:R-:W-:-:S04]  /*c0a0*/  FMNMX.FTZ R7, R68, R7, !PT ;  /* 0x0000000744077209 */ /* 0x001fc80007810000 */
[----:B-1----:R-:W-:Y:S02]  /*c0b0*/  FMNMX.FTZ R9, R70, R7, !PT ;  /* 0x0000000746097209 */ /* 0x002fe40007810000 */
[----:B------:R-:W2:Y:S04]  /*c0c0*/  LDL.64 R6, [R1+0x220] ;  /* 0x0002200001067983 */ /* 0x000ea80000100a00 */
[----:B------:R-:W-:Y:S04]  /*c0d0*/  STL.64 [R1+0x210], R8 ;  /* 0x0002100801007387 */ /* 0x000fe80000100a00 */
[----:B------:R-:W-:Y:S04]  /*c0e0*/  STL [R1+0x210], R20 ;  /* 0x0002101401007387 */ /* 0x000fe80000100800 */
[----:B------:R-:W4:Y:S04]  /*c0f0*/  LDL R24, [R1+0x210] ;  /* 0x0002100001187983 */ /* 0x000f280000100800 */
[----:B------:R-:W2:Y:S01]  /*c100*/  LDL R19, [R1+0x214] ;  /* 0x0002140001137983 */ /* 0x000ea20000100800 */
[----:B----4-:R-:W-:-:S04]  /*c110*/  FADD.FTZ R4, R4, -R24 ;  /* 0x8000001804047221 */ /* 0x010fc80000010000 */
[----:B---3--:R-:W-:-:S04]  /*c120*/  FMUL.FTZ R4, R4, R25 ;  /* 0x0000001904047220 */ /* 0x008fc80000410000 */
[----:B------:R2:W-:Y:S02]  /*c130*/  MUFU.EX2 R13, R4 ;  /* 0x00000004000d7308 */ /* 0x0005e40000000800 */
[----:B--2---:R-:W0:Y:S02]  /*c140*/  SHFL.BFLY PT, R4, R19, 0x2, 0x1f ;  /* 0x0c401f0013047f89 */ /* 0x004e2400000e0000 */
[----:B0-----:R-:W-:-:S05]  /*c150*/  FMNMX.FTZ R4, R4, R19, !PT ;  /* 0x0000001304047209 */ /* 0x001fca0007810000 */
[----:B------:R-:W0:Y:S01]  /*c160*/  SHFL.BFLY PT, R9, R4, 0x1, 0x1f ;  /* 0x0c201f0004097f89 */ /* 0x000e2200000e0000 */
[----:B------:R-:W-:-:S04]  /*c170*/  FMUL.FTZ R24, R25, R24 ;  /* 0x0000001819187220 */ /* 0x000fc80000410000 */
        /* <DEDUP_REMOVED lines=30> */
[----:B------:R-:W-:Y:S01]  /*c360*/  MUFU.EX2 R152, R152 ;  /* 0x0000009800987308 */ /* 0x000fe20000000800 */
[-CC-:B------:R-:W-:Y:S01]  /*c370*/  FFMA.FTZ R35, R26, R25.reuse, -R5.reuse ;  /* 0x000000191a237223 */ /* 0x180fe20000010805 */
[----:B------:R-:W-:-:S06]  /*c380*/  FFMA.FTZ R155, R72, R25, -R5 ;  /* 0x00000019489b7223 */ /* 0x000fcc0000010805 */
[----:B------:R-:W-:Y:S08]  /*c390*/  MUFU.EX2 R24, R4 ;  /* 0x0000000400187308 */ /* 0x000ff00000000800 */
[----:B------:R-:W0:Y:S01]  /*c3a0*/  MUFU.EX2 R37, R37 ;  /* 0x0000002500257308 */ /* 0x000e220000000800 */
[----:B------:R-:W-:-:S07]  /*c3b0*/  FFMA.FTZ R33, R74, R25, -R5 ;  /* 0x000000194a217223 */ /* 0x000fce0000010805 */
[----:B------:R-:W-:Y:S08]  /*c3c0*/  MUFU.EX2 R15, R15 ;  /* 0x0000000f000f7308 */ /* 0x000ff00000000800 */
[----:B------:R-:W1:Y:S01]  /*c3d0*/  MUFU.EX2 R153, R153 ;  /* 0x0000009900997308 */ /* 0x000e620000000800 */
[----:B------:R-:W-:-:S07]  /*c3e0*/  FFMA.FTZ R157, R76, R25, -R5 ;  /* 0x000000194c9d7223 */ /* 0x000fce0000010805 */
[----:B------:R-:W-:Y:S08]  /*c3f0*/  MUFU.EX2 R154, R154 ;  /* 0x0000009a009a7308 */ /* 0x000ff00000000800 */
[----:B------:R-:W2:Y:S01]  /*c400*/  MUFU.EX2 R35, R35 ;  /* 0x0000002300237308 */ /* 0x000ea20000000800 */
[----:B0-----:R-:W-:Y:S01]  /*c410*/  FFMA.FTZ R4, R7, R24, R37 ;  /* 0x0000001807047223 */ /* 0x001fe20000010025 */
[----:B------:R-:W-:-:S06]  /*c420*/  FFMA.FTZ R6, R13, R6, R152 ;  /* 0x000000060d067223 */ /* 0x000fcc0000010098 */
        /* <DEDUP_REMOVED lines=105> */
[----:B------:R-:W-:Y:S01]  /*cac0*/  STL [R1+0x214], R8 ;  /* 0x0002140801007387 */ /* 0x000fe20000100800 */
[----:B---3--:R-:W-:-:S05]  /*cad0*/  FADD.FTZ R5, R11, R6 ;  /* 0x000000060b057221 */ /* 0x008fca0000010000 */
[----:B------:R0:W-:Y:S04]  /*cae0*/  STL.64 [R1+0x220], R4 ;  /* 0x0002200401007387 */ /* 0x0001e80000100a00 */
[----:B------:R-:W2:Y:S01]  /*caf0*/  LD.E R12, desc[UR36][R16.64+0x240] ;  /* 0x00024024100c7980 */ /* 0x000ea2000c101900 */
[----:B------:R-:W-:-:S05]  /*cb00*/  IADD3 R6, P0, R16, 0x240, RZ ;  /* 0x0000024010067810 */ /* 0x000fca0007f1e0ff */
[----:B0-----:R-:W-:Y:S01]  /*cb10*/  IMAD.X R5, RZ, RZ, R17, P0 ;  /* 0x000000ffff057224 */ /* 0x001fe200000e0611 */
[----:B------:R-:W-:Y:S01]  /*cb20*/  LOP3.LUT R4, R6, 0x4, RZ, 0xfc, !PT ;  /* 0x0000000406047812 */ /* 0x000fe200078efcff */
[----:B--2---:R-:W-:-:S05]  /*cb30*/  FMUL.FTZ R7, R13, R12 ;  /* 0x0000000c0d077220 */ /* 0x004fca0000410000 */
[----:B------:R-:W-:Y:S04]  /*cb40*/  ST.E desc[UR36][R16.64+0x240], R7 ;  /* 0x0002400710007985 */ /* 0x000fe8000c101924 */
[----:B------:R-:W2:Y:S02]  /*cb50*/  LD.E R12, desc[UR36][R4.64] ;  /* 0x00000024040c7980 */ /* 0x000ea4000c101900 */
[----:B--2---:R-:W-:-:S05]  /*cb60*/  FMUL.FTZ R9, R13, R12 ;  /* 0x0000000c0d097220 */ /* 0x004fca0000410000 */
[----:B------:R0:W-:Y:S04]  /*cb70*/  ST.E desc[UR36][R4.64], R9 ;  /* 0x0000000904007985 */ /* 0x0001e8000c101924 */
[----:B------:R-:W0:Y:S04]  /*cb80*/  LD.E R118, desc[UR36][R16.64+0x254] ;  /* 0x0002542410767980 */ /* 0x000e28000c101900 */
[----:B------:R-:W2:Y:S04]  /*cb90*/  LD.E R8, desc[UR36][R16.64+0x434] ;  /* 0x0004342410087980 */ /* 0x000ea8000c101900 */
[----:B------:R-:W3:Y:S04]  /*cba0*/  LD.E R132, desc[UR36][R16.64+0x290] ;  /* 0x0002902410847980 */ /* 0x000ee8000c101900 */
[----:B------:R-:W4:Y:S04]  /*cbb0*/  LD.E R116, desc[UR36][R16.64+0x250] ;  /* 0x0002502410747980 */ /* 0x000f28000c101900 */
        /* <DEDUP_REMOVED lines=58> */
[C---:B0-----:R-:W-:Y:S01]  /*cf60*/  FMUL.FTZ R9, R13.reuse, R118 ;  /* 0x000000760d097220 */ /* 0x041fe20000410000 */
[----:B--2---:R-:W-:-:S04]  /*cf70*/  FMUL.FTZ R45, R13, R8 ;  /* 0x000000080d2d7220 */ /* 0x004fc80000410000 */
[----:B------:R3:W-:Y:S04]  /*cf80*/  ST.E desc[UR36][R16.64+0x254], R9 ;  /* 0x0002540910007985 */ /* 0x0007e8000c101924 */
[----:B------:R0:W-:Y:S01]  /*cf90*/  ST.E desc[UR36][R16.64+0x434], R45 ;  /* 0x0004342d10007985 */ /* 0x0001e2000c101924 */
[C---:B----4-:R-:W-:Y:S01]  /*cfa0*/  FMUL.FTZ R7, R13.reuse, R116 ;  /* 0x000000740d077220 */ /* 0x050fe20000410000 */
[C---:B---3--:R-:W-:Y:S01]  /*cfb0*/  FMUL.FTZ R9, R13.reuse, R132 ;  /* 0x000000840d097220 */ /* 0x048fe20000410000 */
[C---:B------:R-:W-:Y:S01]  /*cfc0*/  FMUL.FTZ R25, R13.reuse, R120 ;  /* 0x000000780d197220 */ /* 0x040fe20000410000 */
[----:B------:R-:W-:-:S03]  /*cfd0*/  FMUL.FTZ R27, R13, R122 ;  /* 0x0000007a0d1b7220 */ /* 0x000fc60000410000 */
[----:B------:R1:W-:Y:S01]  /*cfe0*/  ST.E desc[UR36][R16.64+0x290], R9 ;  /* 0x0002900910007985 */ /* 0x0003e2000c101924 */
[C---:B------:R-:W-:Y:S01]  /*cff0*/  FMUL.FTZ R39, R13.reuse, R124 ;  /* 0x0000007c0d277220 */ /* 0x040fe20000410000 */
[C---:B------:R-:W-:Y:S01]  /*d000*/  FMUL.FTZ R41, R13.reuse, R126 ;  /* 0x0000007e0d297220 */ /* 0x040fe20000410000 */
[C---:B------:R-:W-:Y:S01]  /*d010*/  FMUL.FTZ R43, R13.reuse, R128 ;  /* 0x000000800d2b7220 */ /* 0x040fe20000410000 */
[C---:B0-----:R-:W-:Y:S01]  /*d020*/  FMUL.FTZ R45, R13.reuse, R134 ;  /* 0x000000860d2d7220 */ /* 0x041fe20000410000 */
[C---:B------:R-:W-:Y:S01]  /*d030*/  FMUL.FTZ R47, R13.reuse, R136 ;  /* 0x000000880d2f7220 */ /* 0x040fe20000410000 */
        /* <DEDUP_REMOVED lines=13> */
[C---:B0-----:R-:W-:Y:S01]  /*d110*/  FMUL.FTZ R41, R13.reuse, R146 ;  /* 0x000000920d297220 */ /* 0x041fe20000410000 */
[C---:B-1----:R-:W-:Y:S02]  /*d120*/  FMUL.FTZ R43, R13.reuse, R148 ;  /* 0x000000940d2b7220 */ /* 0x042fe40000410000 */
[----:B------:R0:W-:Y:S01]  /*d130*/  ST.E desc[UR36][R16.64+0x2e0], R9 ;  /* 0x0002e00910007985 */ /* 0x0001e2000c101924 */
[C---:B--2---:R-:W-:Y:S01]  /*d140*/  FMUL.FTZ R45, R13.reuse, R114 ;  /* 0x000000720d2d7220 */ /* 0x044fe20000410000 */
[C---:B---3--:R-:W-:Y:S02]  /*d150*/  FMUL.FTZ R47, R13.reuse, R112 ;  /* 0x000000700d2f7220 */ /* 0x048fe40000410000 */
[----:B------:R1:W-:Y:S01]  /*d160*/  ST.E desc[UR36][R16.64+0x284], R7 ;  /* 0x0002840710007985 */ /* 0x0003e2000c101924 */
[----:B0-----:R-:W-:-:S03]  /*d170*/  FMUL.FTZ R9, R13, R92 ;  /* 0x0000005c0d097220 */ /* 0x001fc60000410000 */
[----:B------:R0:W-:Y:S01]  /*d180*/  ST.E desc[UR36][R16.64+0x2b0], R25 ;  /* 0x0002b01910007985 */ /* 0x0001e2000c101924 */
[----:B------:R-:W-:-:S03]  /*d190*/  FMUL.FTZ R49, R13, R138 ;  /* 0x0000008a0d317220 */ /* 0x000fc60000410000 */
[----:B------:R2:W-:Y:S01]  /*d1a0*/  ST.E desc[UR36][R16.64+0x2b4], R27 ;  /* 0x0002b41b10007985 */ /* 0x0005e2000c101924 */
[----:B-1----:R-:W-:-:S03]  /*d1b0*/  FMUL.FTZ R7, R13, R150 ;  /* 0x000000960d077220 */ /* 0x002fc60000410000 */
[----:B------:R1:W-:Y:S04]  /*d1c0*/  ST.E desc[UR36][R16.64+0x2c0], R39 ;  /* 0x0002c02710007985 */ /* 0x0003e8000c101924 */
[----:B------:R3:W-:Y:S01]  /*d1d0*/  ST.E desc[UR36][R16.64+0x2c4], R41 ;  /* 0x0002c42910007985 */ /* 0x0007e2000c101924 */
[----:B0-----:R-:W-:-:S03]  /*d1e0*/  FMUL.FTZ R25, R13, R110 ;  /* 0x0000006e0d197220 */ /* 0x001fc60000410000 */
[----:B------:R0:W-:Y:S01]  /*d1f0*/  ST.E desc[UR36][R16.64+0x2d0], R43 ;  /* 0x0002d02b10007985 */ /* 0x0001e2000c101924 */
[----:B--2---:R-:W-:-:S03]  /*d200*/  FMUL.FTZ R27, R13, R102 ;  /* 0x000000660d1b7220 */ /* 0x004fc60000410000 */
[----:B------:R2:W-:Y:S01]  /*d210*/  ST.E desc[UR36][R16.64+0x2f0], R45 ;  /* 0x0002f02d10007985 */ /* 0x0005e2000c101924 */
[----:B-1----:R-:W-:-:S03]  /*d220*/  FMUL.FTZ R39, R13, R108 ;  /* 0x0000006c0d277220 */ /* 0x002fc60000410000 */
[----:B------:R1:W-:Y:S01]  /*d230*/  ST.E desc[UR36][R16.64+0x2f4], R47 ;  /* 0x0002f42f10007985 */ /* 0x0003e2000c101924 */
[C---:B---3--:R-:W-:Y:S01]  /*d240*/  FMUL.FTZ R41, R13.reuse, R106 ;  /* 0x0000006a0d297220 */ /* 0x048fe20000410000 */
[C---:B0-----:R-:W-:Y:S02]  /*d250*/  FMUL.FTZ R43, R13.reuse, R104 ;  /* 0x000000680d2b7220 */ /* 0x041fe40000410000 */
[----:B------:R0:W-:Y:S01]  /*d260*/  ST.E desc[UR36][R16.64+0x330], R9 ;  /* 0x0003300910007985 */ /* 0x0001e2000c101924 */
[C---:B--2---:R-:W-:Y:S01]  /*d270*/  FMUL.FTZ R45, R13.reuse, R98 ;  /* 0x000000620d2d7220 */ /* 0x044fe20000410000 */
[C---:B-1----:R-:W-:Y:S02]  /*d280*/  FMUL.FTZ R47, R13.reuse, R96 ;  /* 0x000000600d2f7220 */ /* 0x042fe40000410000 */
[----:B------:R1:W-:Y:S01]  /*d290*/  ST.E desc[UR36][R16.64+0x2a4], R49 ;  /* 0x0002a43110007985 */ /* 0x0003e2000c101924 */
[----:B0-----:R-:W-:-:S03]  /*d2a0*/  FMUL.FTZ R9, R13, R72 ;  /* 0x000000480d097220 */ /* 0x001fc60000410000 */
[----:B------:R0:W-:Y:S04]  /*d2b0*/  ST.E desc[UR36][R16.64+0x2d4], R7 ;  /* 0x0002d40710007985 */ /* 0x0001e8000c101924 */
        /* <DEDUP_REMOVED lines=10> */
[----:B---3--:R-:W-:-:S03]  /*d360*/  FMUL.FTZ R39, R13, R88 ;  /* 0x000000580d277220 */ /* 0x008fc60000410000 */
[----:B------:R3:W-:Y:S01]  /*d370*/  ST.E desc[UR36][R16.64+0x340], R47 ;  /* 0x0003402f10007985 */ /* 0x0007e2000c101924 */
[C---:B0-----:R-:W-:Y:S01]  /*d380*/  FMUL.FTZ R41, R13.reuse, R86 ;  /* 0x000000560d297220 */ /* 0x041fe20000410000 */
[C---:B--2---:R-:W-:Y:S02]  /*d390*/  FMUL.FTZ R43, R13.reuse, R84 ;  /* 0x000000540d2b7220 */ /* 0x044fe40000410000 */
[----:B------:R0:W-:Y:S01]  /*d3a0*/  ST.E desc[UR36][R16.64+0x380], R9 ;  /* 0x0003800910007985 */ /* 0x0001e2000c101924 */
[C---:B-1----:R-:W-:Y:S01]  /*d3b0*/  FMUL.FTZ R45, R13.reuse, R78 ;  /* 0x0000004e0d2d7220 */ /* 0x042fe20000410000 */
[C---:B---3--:R-:W-:Y:S02]  /*d3c0*/  FMUL.FTZ R47, R13.reuse, R76 ;  /* 0x0000004c0d2f7220 */ /* 0x048fe40000410000 */
        /* <DEDUP_REMOVED lines=22> */
[----:B------:R0:W-:Y:S01]  /*d530*/  ST.E desc[UR36][R16.64+0x394], R49 ;  /* 0x0003943110007985 */ /* 0x0001e2000c101924 */
[----:B------:R-:W-:-:S03]  /*d540*/  FMUL.FTZ R51, R13, R51 ;  /* 0x000000330d337220 */ /* 0x000fc60000410000 */
[----:B------:R2:W-:Y:S01]  /*d550*/  ST.E desc[UR36][R16.64+0x3a0], R25 ;  /* 0x0003a01910007985 */ /* 0x0005e2000c101924 */
[----:B------:R-:W-:Y:S01]  /*d560*/  LOP3.LUT R8, R6, 0x8, RZ, 0xfc, !PT ;  /* 0x0000000806087812 */ /* 0x000fe200078efcff */
[C---:B-1----:R-:W-:Y:S02]  /*d570*/  FMUL.FTZ R7, R13.reuse, R60 ;  /* 0x0000003c0d077220 */ /* 0x042fe40000410000 */
        /* <DEDUP_REMOVED lines=14> */
[C---:B---3--:R-:W-:Y:S01]  /*d660*/  FMUL.FTZ R47, R13.reuse, R26 ;  /* 0x0000001a0d2f7220 */ /* 0x048fe20000410000 */
[----:B------:R-:W-:Y:S01]  /*d670*/  FMUL.FTZ R13, R13, R38 ;  /* 0x000000260d0d7220 */ /* 0x000fe20000410000 */
[--C-:B0-----:R-:W-:Y:S01]  /*d680*/  IMAD.MOV.U32 R9, RZ, RZ, R5.reuse ;  /* 0x000000ffff097224 */ /* 0x101fe200078e0005 */
[----:B------:R-:W-:Y:S04]  /*d690*/  ST.E desc[UR36][R16.64+0x2e4], R51 ;  /* 0x0002e43310007985 */ /* 0x000fe8000c101924 */
[----:B------:R0:W-:Y:S04]  /*d6a0*/  ST.E desc[UR36][R16.64+0x3c4], R7 ;  /* 0x0003c40710007985 */ /* 0x0001e8000c101924 */
[----:B------:R-:W-:Y:S04]  /*d6b0*/  ST.E desc[UR36][R16.64+0x3e4], R49 ;  /* 0x0003e43110007985 */ /* 0x000fe8000c101924 */
[----:B------:R1:W-:Y:S04]  /*d6c0*/  ST.E desc[UR36][R16.64+0x3f0], R25 ;  /* 0x0003f01910007985 */ /* 0x0003e8000c101924 */
[----:B------:R2:W-:Y:S04]  /*d6d0*/  ST.E desc[UR36][R16.64+0x3f4], R27 ;  /* 0x0003f41b10007985 */ /* 0x0005e8000c101924 */
[----:B------:R-:W-:Y:S04]  /*d6e0*/  ST.E desc[UR36][R16.64+0x400], R39 ;  /* 0x0004002710007985 */ /* 0x000fe8000c101924 */
[----:B------:R3:W-:Y:S04]  /*d6f0*/  ST.E desc[UR36][R16.64+0x404], R41 ;  /* 0x0004042910007985 */ /* 0x0007e8000c101924 */
[----:B------:R-:W-:Y:S04]  /*d700*/  ST.E desc[UR36][R16.64+0x410], R43 ;  /* 0x0004102b10007985 */ /* 0x000fe8000c101924 */
[----:B------:R-:W-:Y:S04]  /*d710*/  ST.E desc[UR36][R16.64+0x420], R45 ;  /* 0x0004202d10007985 */ /* 0x000fe8000c101924 */
[----:B------:R4:W-:Y:S04]  /*d720*/  ST.E desc[UR36][R16.64+0x424], R47 ;  /* 0x0004242f10007985 */ /* 0x0009e8000c101924 */
[----:B------:R4:W-:Y:S04]  /*d730*/  ST.E desc[UR36][R16.64+0x430], R13 ;  /* 0x0004300d10007985 */ /* 0x0009e8000c101924 */
[----:B0-----:R-:W1:Y:S01]  /*d740*/  LD.E R7, desc[UR36][R8.64] ;  /* 0x0000002408077980 */ /* 0x001e62000c101900 */
[----:B------:R-:W-:Y:S01]  /*d750*/  LOP3.LUT R6, R6, 0xc, RZ, 0xfc, !PT ;  /* 0x0000000c06067812 */ /* 0x000fe200078efcff */
[----:B-1----:R-:W-:Y:S01]  /*d760*/  FMUL.FTZ R25, R24, R7 ;  /* 0x0000000718197220 */ /* 0x002fe20000410000 */
[----:B------:R-:W-:-:S04]  /*d770*/  IMAD.MOV.U32 R7, RZ, RZ, R5 ;  /* 0x000000ffff077224 */ /* 0x000fc800078e0005 */
[----:B------:R0:W-:Y:S04]  /*d780*/  ST.E desc[UR36][R8.64], R25 ;  /* 0x0000001908007985 */ /* 0x0001e8000c101924 */
[----:B--2---:R-:W2:Y:S01]  /*d790*/  LD.E R27, desc[UR36][R6.64] ;  /* 0x00000024061b7980 */ /* 0x004ea2000c101900 */
[----:B------:R-:W1:Y:S01]  /*d7a0*/  S2R R116, SR_TID.X ;  /* 0x0000000000747919 */ /* 0x000e620000002100 */
[----:B--2---:R-:W-:-:S05]  /*d7b0*/  FMUL.FTZ R27, R24, R27 ;  /* 0x0000001b181b7220 */ /* 0x004fca0000410000 */
[----:B------:R2:W-:Y:S04]  /*d7c0*/  ST.E desc[UR36][R6.64], R27 ;  /* 0x0000001b06007985 */ /* 0x0005e8000c101924 */
        /* <DEDUP_REMOVED lines=54> */
[----:B---3--:R-:W3:Y:S04]  /*db30*/  LD.E R41, desc[UR36][R16.64+0x3fc] ;  /* 0x0003fc2410297980 */ /* 0x008ee8000c101900 */
[----:B----4-:R-:W4:Y:S04]  /*db40*/  LD.E R47, desc[UR36][R16.64+0x408] ;  /* 0x00040824102f7980 */ /* 0x010f28000c101900 */
[----:B------:R-:W4:Y:S04]  /*db50*/  LD.E R45, desc[UR36][R16.64+0x40c] ;  /* 0x00040c24102d7980 */ /* 0x000f28000c101900 */
[----:B------:R-:W4:Y:S04]  /*db60*/  LD.E R43, desc[UR36][R16.64+0x418] ;  /* 0x00041824102b7980 */ /* 0x000f28000c101900 */
[----:B------:R-:W4:Y:S04]  /*db70*/  LD.E R39, desc[UR36][R16.64+0x41c] ;  /* 0x00041c2410277980 */ /* 0x000f28000c101900 */
[----:B------:R-:W4:Y:S04]  /*db80*/  LD.E R13, desc[UR36][R16.64+0x428] ;  /* 0x00042824100d7980 */ /* 0x000f28000c101900 */
[----:B0-----:R-:W4:Y:S04]  /*db90*/  LD.E R25, desc[UR36][R16.64+0x42c] ;  /* 0x00042c2410197980 */ /* 0x001f28000c101900 */
[----:B--2---:R-:W2:Y:S01]  /*dba0*/  LD.E R27, desc[UR36][R16.64+0x438] ;  /* 0x00043824101b7980 */ /* 0x004ea2000c101900 */
[----:B-1----:R-:W-:Y:S01]  /*dbb0*/  SHF.R.U32.HI R116, RZ, 0x7, R116 ;  /* 0x00000007ff747819 */ /* 0x002fe20000011674 */
[C---:B------:R-:W-:Y:S01]  /*dbc0*/  FMUL.FTZ R119, R24.reuse, R119 ;  /* 0x0000007718777220 */ /* 0x040fe20000410000 */
[C---:B------:R-:W-:Y:S01]  /*dbd0*/  FMUL.FTZ R51, R24.reuse, R51 ;  /* 0x0000003318337220 */ /* 0x040fe20000410000 */
[C---:B------:R-:W-:Y:S01]  /*dbe0*/  FMUL.FTZ R55, R24.reuse, R55 ;  /* 0x0000003718377220 */ /* 0x040fe20000410000 */
[C---:B------:R-:W-:Y:S01]  /*dbf0*/  FMUL.FTZ R53, R24.reuse, R53 ;  /* 0x0000003518357220 */ /* 0x040fe20000410000 */
[C---:B------:R-:W-:Y:S01]  /*dc00*/  FMUL.FTZ R26, R24.reuse, R26 ;  /* 0x0000001a181a7220 */ /* 0x040fe20000410000 */
        /* <DEDUP_REMOVED lines=9> */
[C---:B------:R-:W-:Y:S01]  /*dca0*/  FMUL.FTZ R129, R24.reuse, R129 ;  /* 0x0000008118817220 */ /* 0x040fe20000410000 */
[C---:B------:R-:W-:Y:S01]  /*dcb0*/  FMUL.FTZ R131, R24.reuse, R131 ;  /* 0x0000008318837220 */ /* 0x040fe20000410000 */
[----:B------:R-:W-:Y:S01]  /*dcc0*/  FMUL.FTZ R133, R24, R133 ;  /* 0x0000008518857220 */ /* 0x000fe20000410000 */
[----:B0-----:R-:W-:Y:S02]  /*dcd0*/  VIADD R26, R116, 0x8 ;  /* 0x00000008741a7836 */ /* 0x001fe40000000000 */
        /* <DEDUP_REMOVED lines=43> */
[C---:B----4-:R-:W-:Y:S01]  /*df90*/  FMUL.FTZ R47, R24.reuse, R47 ;  /* 0x0000002f182f7220 */ /* 0x050fe20000410000 */
[C---:B------:R-:W-:Y:S01]  /*dfa0*/  FMUL.FTZ R45, R24.reuse, R45 ;  /* 0x0000002d182d7220 */ /* 0x040fe20000410000 */
[C---:B------:R-:W-:Y:S01]  /*dfb0*/  FMUL.FTZ R43, R24.reuse, R43 ;  /* 0x0000002b182b7220 */ /* 0x040fe20000410000 */
[C---:B------:R-:W-:Y:S01]  /*dfc0*/  FMUL.FTZ R39, R24.reuse, R39 ;  /* 0x0000002718277220 */ /* 0x040fe20000410000 */
[C---:B------:R-:W-:Y:S01]  /*dfd0*/  FMUL.FTZ R51, R24.reuse, R13 ;  /* 0x0000000d18337220 */ /* 0x040fe20000410000 */
[C---:B------:R-:W-:Y:S01]  /*dfe0*/  FMUL.FTZ R53, R24.reuse, R25 ;  /* 0x0000001918357220 */ /* 0x040fe20000410000 */
[----:B--2---:R-:W-:Y:S01]  /*dff0*/  FMUL.FTZ R55, R24, R27 ;  /* 0x0000001b18377220 */ /* 0x004fe20000410000 */
        /* <DEDUP_REMOVED lines=53> */
[----:B------:R1:W-:Y:S04]  /*e350*/  ST.E desc[UR36][R16.64+0x41c], R39 ;  /* 0x00041c2710007985 */ /* 0x0003e8000c101924 */
[----:B------:R-:W-:Y:S04]  /*e360*/  ST.E desc[UR36][R16.64+0x428], R51 ;  /* 0x0004283310007985 */ /* 0x000fe8000c101924 */
[----:B------:R-:W-:Y:S04]  /*e370*/  ST.E desc[UR36][R16.64+0x42c], R53 ;  /* 0x00042c3510007985 */ /* 0x000fe8000c101924 */
[----:B------:R-:W-:Y:S01]  /*e380*/  ST.E desc[UR36][R16.64+0x438], R55 ;  /* 0x0004383710007985 */ /* 0x000fe2000c101924 */
[----:B------:R2:W-:Y:S06]  /*e390*/  BAR.SYNC.DEFER_BLOCKING R26, 0x100 ;  /* 0x0004001a0000751d */ /* 0x0005ec0000010000 */
[----:B------:R-:W3:Y:S04]  /*e3a0*/  LDL R24, [R1+0x1f8] ;  /* 0x0001f80001187983 */ /* 0x000ee80000100800 */
[----:B0-----:R-:W4:Y:S04]  /*e3b0*/  LD.E R45, desc[UR36][R16.64+0x240] ;  /* 0x00024024102d7980 */ /* 0x001f28000c101900 */
[----:B------:R-:W3:Y:S04]  /*e3c0*/  LD.E.64 R12, desc[UR36][R16.64+0x88] ;  /* 0x00008824100c7980 */ /* 0x000ee8000c101b00 */
[----:B----4-:R0:W-:Y:S04]  /*e3d0*/  ST.E desc[UR36][R16.64+0x240], R45 ;  /* 0x0002402d10007985 */ /* 0x0101e8000c101924 */
[----:B------:R-:W4:Y:S04]  /*e3e0*/  LD.E R25, desc[UR36][R4.64] ;  /* 0x0000002404197980 */ /* 0x000f28000c101900 */
[----:B----4-:R4:W-:Y:S04]  /*e3f0*/  ST.E desc[UR36][R4.64], R25 ;  /* 0x0000001904007985 */ /* 0x0109e8000c101924 */
[----:B------:R-:W2:Y:S04]  /*e400*/  LD.E R27, desc[UR36][R8.64] ;  /* 0x00000024081b7980 */ /* 0x000ea8000c101900 */
[----:B--2---:R2:W-:Y:S04]  /*e410*/  ST.E desc[UR36][R8.64], R27 ;  /* 0x0000001b08007985 */ /* 0x0045e8000c101924 */
[----:B-1----:R-:W3:Y:S04]  /*e420*/  LD.E R39, desc[UR36][R6.64] ;  /* 0x0000002406277980 */ /* 0x002ee8000c101900 */
[----:B---3--:R1:W-:Y:S04]  /*e430*/  ST.E desc[UR36][R6.64], R39 ;  /* 0x0000002706007985 */ /* 0x0083e8000c101924 */
[----:B------:R-:W3:Y:S04]  /*e440*/  LD.E R41, desc[UR36][R16.64+0x250] ;  /* 0x0002502410297980 */ /* 0x000ee8000c101900 */
[----:B------:R-:W3:Y:S04]  /*e450*/  LD.E R43, desc[UR36][R16.64+0x254] ;  /* 0x00025424102b7980 */ /* 0x000ee8000c101900 */
        /* <DEDUP_REMOVED lines=16> */
[----:B--2---:R-:W2:Y:S04]  /*e560*/  LD.E R27, desc[UR36][R16.64+0x298] ;  /* 0x00029824101b7980 */ /* 0x004ea8000c101900 */
        /* <DEDUP_REMOVED lines=121> */
[----:B------:R0:W-:Y:S04]  /*ed00*/  ST.E desc[UR36][R16.64+0x290], R25 ;  /* 0x0002901910007985 */ /* 0x0001e8000c101924 */
[----:B------:R-:W-:Y:S04]  /*ed10*/  ST.E desc[UR36][R16.64+0x294], R26 ;  /* 0x0002941a10007985 */ /* 0x000fe8000c101924 */
[----:B--2---:R1:W-:Y:S04]  /*ed20*/  ST.E desc[UR36][R16.64+0x298], R27 ;  /* 0x0002981b10007985 */ /* 0x0043e8000c101924 */
[----:B------:R2:W-:Y:S04]  /*ed30*/  ST.E desc[UR36][R16.64+0x29c], R38 ;  /* 0x00029c2610007985 */ /* 0x0005e8000c101924 */
[----:B------:R2:W-:Y:S04]  /*ed40*/  ST.E desc[UR36][R16.64+0x2a0], R39 ;  /* 0x0002a02710007985 */ /* 0x0005e8000c101924 */
        /* <DEDUP_REMOVED lines=103> */
[----:B0-----:R-:W4:Y:S01]  /*f3c0*/  LDL R25, [R1+0x68] ;  /* 0x0000680001197983 */ /* 0x001f220000100800 */
[----:B------:R-:W-:-:S02]  /*f3d0*/  IMAD R12, R24, 0xc00, R12 ;  /* 0x00000c00180c7824 */ /* 0x000fc400078e020c */
[----:B-1----:R-:W-:Y:S01]  /*f3e0*/  IMAD.MOV.U32 R27, RZ, RZ, R13 ;  /* 0x000000ffff1b7224 */ /* 0x002fe200078e000d */
[----:B------:R-:W-:Y:S01]  /*f3f0*/  F2FP.BF16.F32.PACK_AB R153, R153, R37 ;  /* 0x000000259999723e */ /* 0x000fe200000010ff */
[----:B------:R-:W-:Y:S01]  /*f400*/  VIADD R24, R12, 0x80 ;  /* 0x000000800c187836 */ /* 0x000fe20000000000 */
[----:B------:R-:W-:Y:S01]  /*f410*/  F2FP.BF16.F32.PACK_AB R154, R36, R154 ;  /* 0x0000009a249a723e */ /* 0x000fe200000010ff */
[----:B------:R-:W-:Y:S01]  /*f420*/  VIADD R26, R12, 0x100 ;  /* 0x000001000c1a7836 */ /* 0x000fe20000000000 */
[----:B------:R-:W-:Y:S01]  /*f430*/  R2UR UR15, R27 ;  /* 0x000000001b0f72ca */ /* 0x000fe200000e0000 */
[----:B------:R-:W4:Y:S01]  /*f440*/  LD.E R36, desc[UR36][R16.64+0x270] ;  /* 0x0002702410247980 */ /* 0x000f22000c101900 */
[----:B------:R-:W-:Y:S02]  /*f450*/  R2UR UR10, R24 ;  /* 0x00000000180a72ca */ /* 0x000fe400000e0000 */
[----:B------:R-:W-:Y:S01]  /*f460*/  R2UR UR14, R26 ;  /* 0x000000001a0e72ca */ /* 0x000fe200000e0000 */
[----:B------:R-:W4:Y:S01]  /*f470*/  LD.E R24, desc[UR36][R16.64+0x240] ;  /* 0x0002402410187980 */ /* 0x000f22000c101900 */
[----:B------:R-:W-:-:S02]  /*f480*/  F2FP.BF16.F32.PACK_AB R155, R155, R35 ;  /* 0x000000239b9b723e */ /* 0x000fc400000010ff */
[----:B------:R-:W-:Y:S01]  /*f490*/  F2FP.BF16.F32.PACK_AB R156, R156, R34 ;  /* 0x000000229c9c723e */ /* 0x000fe200000010ff */
[----:B------:R-:W4:Y:S01]  /*f4a0*/  LD.E R35, desc[UR36][R16.64+0x26c] ;  /* 0x00026c2410237980 */ /* 0x000f22000c101900 */
[----:B------:R-:W-:Y:S02]  /*f4b0*/  F2FP.BF16.F32.PACK_AB R157, R157, R33 ;  /* 0x000000219d9d723e */ /* 0x000fe400000010ff */
[----:B------:R-:W-:Y:S01]  /*f4c0*/  F2FP.BF16.F32.PACK_AB R158, R158, R32 ;  /* 0x000000209e9e723e */ /* 0x000fe200000010ff */
[----:B------:R-:W4:Y:S01]  /*f4d0*/  LD.E R33, desc[UR36][R16.64+0x264] ;  /* 0x0002642410217980 */ /* 0x000f22000c101900 */
[----:B------:R-:W-:Y:S02]  /*f4e0*/  F2FP.BF16.F32.PACK_AB R159, R159, R31 ;  /* 0x0000001f9f9f723e */ /* 0x000fe400000010ff */
[----:B------:R-:W-:Y:S01]  /*f4f0*/  F2FP.BF16.F32.PACK_AB R160, R160, R30 ;  /* 0x0000001ea0a0723e */ /* 0x000fe200000010ff */
[----:B------:R-:W4:Y:S01]  /*f500*/  LD.E R31, desc[UR36][R16.64+0x25c] ;  /* 0x00025c24101f7980 */ /* 0x000f22000c101900 */
[----:B------:R-:W-:-:S02]  /*f510*/  F2FP.BF16.F32.PACK_AB R161, R161, R29 ;  /* 0x0000001da1a1723e */ /* 0x000fc400000010ff */
[----:B------:R-:W-:Y:S01]  /*f520*/  F2FP.BF16.F32.PACK_AB R162, R162, R28 ;  /* 0x0000001ca2a2723e */ /* 0x000fe200000010ff */
[----:B------:R-:W4:Y:S04]  /*f530*/  LD.E R29, desc[UR36][R16.64+0x254] ;  /* 0x00025424101d7980 */ /* 0x000f28000c101900 */
[----:B------:R-:W4:Y:S04]  /*f540*/  LD.E R28, desc[UR36][R16.64+0x250] ;  /* 0x00025024101c7980 */ /* 0x000f28000c101900 */
[----:B------:R-:W4:Y:S04]  /*f550*/  LD.E R30, desc[UR36][R16.64+0x258] ;  /* 0x00025824101e7980 */ /* 0x000f28000c101900 */
[----:B------:R-:W4:Y:S04]  /*f560*/  LD.E R32, desc[UR36][R16.64+0x260] ;  /* 0x0002602410207980 */ /* 0x000f28000c101900 */
[----:B------:R-:W4:Y:S04]  /*f570*/  LD.E R34, desc[UR36][R16.64+0x268] ;  /* 0x0002682410227980 */ /* 0x000f28000c101900 */
        /* <DEDUP_REMOVED lines=8> */
[----:B---3--:R-:W2:Y:S04]  /*f600*/  LD.E R45, desc[UR36][R16.64+0x294] ;  /* 0x00029424102d7980 */ /* 0x008ea8000c101900 */
        /* <DEDUP_REMOVED lines=54> */
[----:B------:R-:W-:Y:S01]  /*f970*/  ISETP.NE.U32.AND P0, PT, R25, RZ, PT ;  /* 0x000000ff1900720c */ /* 0x000fe20003f05070 */
[----:B------:R-:W-:-:S02]  /*f980*/  IMAD.MOV.U32 R25, RZ, RZ, R13 ;  /* 0x000000ffff197224 */ /* 0x000fc400078e000d */
[----:B------:R-:W2:Y:S03]  /*f990*/  LD.E R100, desc[UR36][R16.64+0x370] ;  /* 0x0003702410647980 */ /* 0x000ea6000c101900 */
        /* <DEDUP_REMOVED lines=56> */
[----:B------:R-:W-:Y:S02]  /*fd20*/  R2UR UR7, R13 ;  /* 0x000000000d0772ca */ /* 0x000fe400000e0000 */
[----:B------:R-:W-:Y:S01]  /*fd30*/  F2FP.BF16.F32.PACK_AB R152, R15, R152 ;  /* 0x000000980f98723e */ /* 0x000fe200000010ff */
[----:B------:R-:W-:-:S03]  /*fd40*/  VOTEU.ANY UP0, P0 ;  /* 0x00000000003f7886 */ /* 0x000fc60000000100 */
[----:B--2---:R-:W-:-:S07]  /*fd50*/  WARPGROUP.ARRIVE ;  /* 0x00000000000079c5 */ /* 0x004fce0000000000 */
[----:B------:R-:W-:Y:S01]  /*fd60*/  HGMMA.64x256x16.F32.BF16 R24, R152, gdesc[UR4].tnspB, R24, UP0, gsb0 ;  /* 0x43e0000498187df0 */ /* 0x000fe2000b801818 */
[----:B------:R-:W-:Y:S02]  /*fd70*/  F2FP.BF16.F32.PACK_AB R163, R14, R163 ;  /* 0x000000a30ea3723e */ /* 0x000fe400000010ff */
        /* <DEDUP_REMOVED lines=131> */
[----:B------:R-:W-:Y:S01]  /*105b0*/  STL [R1+0x68], R0 ;  /* 0x0000680001007387 */ /* 0x000fe20000100800 */
[----:B------:R-:W-:Y:S02]  /*105c0*/  VIADD R14, R12, 0x180 ;  /* 0x000001800c0e7836 */ /* 0x000fe40000000000 */
[----:B------:R-:W-:-:S03]  /*105d0*/  IMAD.MOV.U32 R15, RZ, RZ, R13 ;  /* 0x000000ffff0f7224 */ /* 0x000fc600078e000d */
[----:B------:R-:W-:Y:S02]  /*105e0*/  R2UR UR6, R14 ;  /* 0x000000000e0672ca */ /* 0x000fe400000e0000 */
[----:B------:R-:W-:Y:S02]  /*105f0*/  R2UR UR7, R15 ;  /* 0x000000000f0772ca */ /* 0x000fe400000e0000 */
[----:B------:R-:W-:Y:S02]  /*10600*/  F2FP.BF16.F32.PACK_AB R152, R223, R222 ;  /* 0x000000dedf98723e */ /* 0x000fe400000010ff */
[----:B------:R-:W-:Y:S02]  /*10610*/  F2FP.BF16.F32.PACK_AB R153, R221, R220 ;  /* 0x000000dcdd99723e */ /* 0x000fe400000010ff */
[----:B------:R-:W-:Y:S02]  /*10620*/  F2FP.BF16.F32.PACK_AB R154, R219, R218 ;  /* 0x000000dadb9a723e */ /* 0x000fe400000010ff */
[----:B------:R-:W-:Y:S01]  /*10630*/  F2FP.BF16.F32.PACK_AB R155, R175, R174 ;  /* 0x000000aeaf9b723e */ /* 0x000fe200000010ff */
[----:B------:R-:W-:-:S02]  /*10640*/  WARPGROUP.DEPBAR.LE gsb0, 0x0 ;  /* 0x00008000000079c5 */ /* 0x000fc40000010000 */
        /* <DEDUP_REMOVED lines=132> */
[----:B------:R-:W-:Y:S01]  /*10e90*/  IMAD.MOV.U32 R15, RZ, RZ, R13 ;  /* 0x000000ffff0f7224 */ /* 0x000fe200078e000d */
        /* <DEDUP_REMOVED lines=131> */
[----:B------:R-:W-:Y:S01]  /*116d0*/  R2UR UR6, R14 ;  /* 0x000000000e0672ca */ /* 0x000fe200000e0000 */
[----:B------:R-:W-:Y:S01]  /*116e0*/  STL [R1+0x68], R0 ;  /* 0x0000680001007387 */ /* 0x000fe20000100800 */
[----:B------:R-:W-:Y:S01]  /*116f0*/  R2UR UR7, R15 ;  /* 0x000000000f0772ca */ /* 0x000fe200000e0000 */
[----:B------:R-:W-:Y:S01]  /*11700*/  VIADD R12, R12, 0x280 ;  /* 0x000002800c0c7836 */ /* 0x000fe20000000000 */
[----:B------:R-:W-:Y:S02]  /*11710*/  WARPGROUP.DEPBAR.LE gsb0, 0x0 ;  /* 0x00008000000079c5 */ /* 0x000fe40000010000 */
[----:B------:R-:W-:Y:S01]  /*11720*/  ST.E desc[UR36][R16.64+0x240], R24 ;  /* 0x0002401810007985 */ /* 0x000fe2000c101924 */
[----:B------:R-:W-:Y:S02]  /*11730*/  F2FP.BF16.F32.PACK_AB R152, R173, R172 ;  /* 0x000000acad98723e */ /* 0x000fe400000010ff */
[----:B------:R-:W-:Y:S01]  /*11740*/  F2FP.BF16.F32.PACK_AB R153, R171, R170 ;  /* 0x000000aaab99723e */ /* 0x000fe200000010ff */
[----:B------:R-:W-:Y:S01]  /*11750*/  ST.E desc[UR36][R4.64], R25 ;  /* 0x0000001904007985 */ /* 0x000fe2000c101924 */
[----:B------:R-:W-:-:S02]  /*11760*/  F2FP.BF16.F32.PACK_AB R154, R168, R169 ;  /* 0x000000a9a89a723e */ /* 0x000fc400000010ff */
[----:B------:R-:W-:Y:S01]  /*11770*/  F2FP.BF16.F32.PACK_AB R155, R167, R166 ;  /* 0x000000a6a79b723e */ /* 0x000fe200000010ff */
        /* <DEDUP_REMOVED lines=266> */
[----:B------:R-:W-:Y:S02]  /*12820*/  STL [R1+0x68], R0 ;  /* 0x0000680001007387 */ /* 0x000fe40000100800 */
        /* <DEDUP_REMOVED lines=129> */
[----:B------:R0:W-:Y:S04]  /*13040*/  STL [R1+0x68], R0 ;  /* 0x0000680001007387 */ /* 0x0001e80000100800 */
[----:B------:R-:W2:Y:S04]  /*13050*/  LD.E R3, desc[UR36][R16.64+0x240] ;  /* 0x0002402410037980 */ /* 0x000ea8000c101900 */
[----:B--2---:R1:W-:Y:S04]  /*13060*/  ST.E desc[UR36][R16.64+0x240], R3 ;  /* 0x0002400310007985 */ /* 0x0043e8000c101924 */
[----:B------:R-:W2:Y:S04]  /*13070*/  LD.E R11, desc[UR36][R4.64] ;  /* 0x00000024040b7980 */ /* 0x000ea8000c101900 */
[----:B--2---:R2:W-:Y:S04]  /*13080*/  ST.E desc[UR36][R4.64], R11 ;  /* 0x0000000b04007985 */ /* 0x0045e8000c101924 */
[----:B------:R-:W3:Y:S04]  /*13090*/  LD.E R13, desc[UR36][R8.64] ;  /* 0x00000024080d7980 */ /* 0x000ee8000c101900 */
[----:B---3--:R3:W-:Y:S04]  /*130a0*/  ST.E desc[UR36][R8.64], R13 ;  /* 0x0000000d08007985 */ /* 0x0087e8000c101924 */
[----:B------:R-:W4:Y:S04]  /*130b0*/  LD.E R15, desc[UR36][R6.64] ;  /* 0x00000024060f7980 */ /* 0x000f28000c101900 */
[----:B----4-:R4:W-:Y:S04]  /*130c0*/  ST.E desc[UR36][R6.64], R15 ;  /* 0x0000000f06007985 */ /* 0x0109e8000c101924 */
[----:B0-----:R-:W4:Y:S04]  /*130d0*/  LD.E R0, desc[UR36][R16.64+0x3b0] ;  /* 0x0003b02410007980 */ /* 0x001f28000c101900 */
        /* <DEDUP_REMOVED lines=124> */
[----:B0-----:R-:W4:Y:S04]  /*138a0*/  LD.E R0, desc[UR36][R16.64+0x28] ;  /* 0x0000282410007980 */ /* 0x001f28000c101900 */
[----:B------:R-:W-:Y:S04]  /*138b0*/  ST.E desc[UR36][R16.64+0x250], R19 ;  /* 0x0002501310007985 */ /* 0x000fe8000c101924 */
[----:B------:R-:W-:Y:S04]  /*138c0*/  ST.E desc[UR36][R16.64+0x254], R21 ;  /* 0x0002541510007985 */ /* 0x000fe8000c101924 */
[----:B------:R-:W-:Y:S04]  /*138d0*/  ST.E desc[UR36][R16.64+0x258], R25 ;  /* 0x0002581910007985 */ /* 0x000fe8000c101924 */
[----:B------:R-:W-:Y:S04]  /*138e0*/  ST.E desc[UR36][R16.64+0x25c], R27 ;  /* 0x00025c1b10007985 */ /* 0x000fe8000c101924 */
[----:B------:R0:W-:Y:S04]  /*138f0*/  ST.E desc[UR36][R16.64+0x260], R3 ;  /* 0x0002600310007985 */ /* 0x0001e8000c101924 */
[----:B------:R1:W-:Y:S04]  /*13900*/  ST.E desc[UR36][R16.64+0x264], R29 ;  /* 0x0002641d10007985 */ /* 0x0003e8000c101924 */
[----:B--2---:R1:W-:Y:S04]  /*13910*/  ST.E desc[UR36][R16.64+0x268], R5 ;  /* 0x0002680510007985 */ /* 0x0043e8000c101924 */
[----:B------:R1:W-:Y:S04]  /*13920*/  ST.E desc[UR36][R16.64+0x26c], R11 ;  /* 0x00026c0b10007985 */ /* 0x0003e8000c101924 */
[----:B---3--:R1:W-:Y:S04]  /*13930*/  ST.E desc[UR36][R16.64+0x270], R9 ;  /* 0x0002700910007985 */ /* 0x0083e8000c101924 */
        /* <DEDUP_REMOVED lines=114> */
[----:B0-----:R1:W5:Y:S01]  /*14060*/  LDL R3, [R1+0x1f8] ;  /* 0x0001f80001037983 */ /* 0x0013620000100800 */
[----:B------:R-:W-:-:S04]  /*14070*/  LOP3.LUT R0, R0, 0x1, RZ, 0xfc, !PT ;  /* 0x0000000100007812 */ /* 0x000fc800078efcff */
[----:B------:R-:W-:Y:S01]  /*14080*/  ISETP.NE.AND P0, PT, R0, 0x3, PT ;  /* 0x000000030000780c */ /* 0x000fe20003f05270 */
[----:B------:R-:W-:-:S12]  /*14090*/  BSSY B0, `(.L_x_12682) ;  /* 0x0000003000007945 */ /* 0x000fd80003800000 */
[----:B-1----:R-:W-:Y:S05]  /*140a0*/  @!P0 BRA `(.L_x_12683) ;  /* 0x0000000000048947 */ /* 0x002fea0003800000 */
[----:B------:R-:W-:Y:S01]  /*140b0*/  BPT.TRAP 0x1 ;  /* 0x000000040000795c */ /* 0x000fe20000300000 */
.L_x_12683:
[----:B------:R-:W-:Y:S05]  /*140c0*/  BSYNC B0 ;  /* 0x0000000000007941 */ /* 0x000fea0003800000 */
.L_x_12682:
[----:B------:R-:W2:Y:S04]  /*140d0*/  LD.E.64 R4, desc[UR36][R16.64+0x48] ;  /* 0x0000482410047980 */ /* 0x000ea8000c101b00 */
[----:B------:R-:W3:Y:S01]  /*140e0*/  LD.E R0, desc[UR36][R16.64+0x34] ;  /* 0x0000342410007980 */ /* 0x000ee2000c101900 */
[C---:B------:R-:W-:Y:S01]  /*140f0*/  ISETP.GT.AND P0, PT, R10.reuse, R2, PT ;  /* 0x000000020a00720c */ /* 0x040fe20003f04270 */
[----:B------:R-:W-:Y:S01]  /*14100*/  VIADD R10, R10, 0xffffffff ;  /* 0xffffffff0a0a7836 */ /* 0x000fe20000000000 */
[----:B--2---:R-:W-:-:S05]  /*14110*/  MOV R4, R4 ;  /* 0x0000000400047202 */ /* 0x004fca0000000f00 */
[----:B-----5:R-:W-:-:S05]  /*14120*/  IMAD R3, R3, 0x8, R4 ;  /* 0x0000000803037824 */ /* 0x020fca00078e0204 */
[----:B---3--:R-:W-:-:S04]  /*14130*/  PRMT R0, R0, 0x654, R3 ;  /* 0x0000065400007816 */ /* 0x008fc80000000003 */
[----:B------:R0:W-:Y:S01]  /*14140*/  SYNCS.ARRIVE.TRANS64.RED.A1T0 RZ, [R0+URZ], RZ ;  /* 0x000000ff00ff79a7 */ /* 0x0001e2000810043f */
[----:B------:R-:W-:Y:S05]  /*14150*/  @P0 BRA `(.L_x_12684) ;  /* 0xffffff6000540947 */ /* 0x000fea000383ffff */
.L_x_12665:
[----:B------:R-:W-:-:S13]  /*14160*/  ISETP.GE.AND P0, PT, R10, UR40, PT ;  /* 0x000000280a007c0c */ /* 0x000fda000bf06270 */
[----:B------:R-:W-:Y:S05]  /*14170*/  @!P0 BRA `(.L_x_12685) ;  /* 0x000000b000988947 */ /* 0x000fea0003800000 */
[----:B------:R1:W5:Y:S01]  /*14180*/  LDL.64 R2, [R1+0x158] ;  /* 0x0001580001027983 */ /* 0x0003620000100a00 */
[----:B------:R-:W-:-:S05]  /*14190*/  IADD3 R4, P0, R16, 0x28, RZ ;  /* 0x0000002810047810 */ /* 0x000fca0007f1e0ff */
[----:B------:R-:W-:-:S08]  /*141a0*/  IMAD.X R5, RZ, RZ, R17, P0 ;  /* 0x000000ffff057224 */ /* 0x000fd000000e0611 */
.L_x_12714:
[----:B--2--5:R-:W2:Y:S04]  /*141b0*/  LD.E R7, desc[UR36][R2.64] ;  /* 0x0000002402077980 */ /* 0x024ea8000c101900 */
[----:B0-----:R-:W3:Y:S01]  /*141c0*/  LD.E R0, desc[UR36][R2.64+0x8] ;  /* 0x0000082402007980 */ /* 0x001ee2000c101900 */
        /* <DEDUP_REMOVED lines=10> */
[----:B------:R-:W2:Y:S01]  /*14270*/  LDL R0, [R1] ;  /* 0x0000000001007983 */ /* 0x000ea20000100800 */
[----:B------:R-:W-:Y:S05]  /*14280*/  YIELD ;  /* 0x0000000000007946 */ /* 0x000fea0003800000 */
[----:B------:R-:W-:Y:S01]  /*14290*/  BSSY B0, `(.L_x_12686) ;  /* 0x0000006000007945 */ /* 0x000fe20003800000 */
[----:B---3--:R-:W-:Y:S01]  /*142a0*/  @!P0 IMAD.MOV.U32 R7, RZ, RZ, RZ ;  /* 0x000000ffff078224 */ /* 0x008fe200078e00ff */
[----:B--2---:R-:W-:-:S04]  /*142b0*/  LOP3.LUT R0, R0, 0x1, RZ, 0xfc, !PT ;  /* 0x0000000100007812 */ /* 0x004fc800078efcff */
[----:B------:R-:W-:-:S13]  /*142c0*/  ISETP.NE.AND P1, PT, R0, 0x3, PT ;  /* 0x000000030000780c */ /* 0x000fda0003f25270 */
[----:B0-----:R-:W-:Y:S05]  /*142d0*/  @!P1 BRA `(.L_x_12687) ;  /* 0x0000000000049947 */ /* 0x001fea0003800000 */
[----:B------:R-:W-:Y:S01]  /*142e0*/  BPT.TRAP 0x1 ;  /* 0x000000040000795c */ /* 0x000fe20000300000 */
.L_x_12687:
[----:B------:R-:W-:Y:S05]  /*142f0*/  BSYNC B0 ;  /* 0x0000000000007941 */ /* 0x000fea0003800000 */
.L_x_12686:
[----:B------:R-:W2:Y:S01]  /*14300*/  LDL.64 R8, [R1+0x18] ;  /* 0x0000180001087983 */ /* 0x000ea20000100a00 */
[----:B-----5:R-:W-:Y:S02]  /*14310*/  SHF.L.U32 R12, R11, 0x1f, RZ ;  /* 0x0000001f0b0c7819 */ /* 0x020fe400000006ff */
[----:B--2---:R-:W-:-:S05]  /*14320*/  MOV R8, R8 ;  /* 0x0000000800087202 */ /* 0x004fca0000000f00 */
[----:B------:R-:W-:-:S04]  /*14330*/  IMAD R7, R7, 0x8, R8 ;  /* 0x0000000807077824 */ /* 0x000fc800078e0208 */
[----:B------:R0:W2:Y:S01]  /*14340*/  SYNCS.PHASECHK.TRANS64.TRYWAIT P0, [R7+URZ], R12 ;  /* 0x0000000c070075a7 */ /* 0x0000a2000800017f */
[----:B------:R0:W5:Y:S04]  /*14350*/  LD.E R0, desc[UR36][R2.64] ;  /* 0x0000002402007980 */ /* 0x000168000c101900 */
[----:B------:R0:W5:Y:S01]  /*14360*/  LD.E R6, desc[UR36][R2.64+0x4] ;  /* 0x0000042402067980 */ /* 0x000162000c101900 */
[----:B------:R-:W-:Y:S04]  /*14370*/  BSSY B0, `(.L_x_12688) ;  /* 0x0000003000007945 */ /* 0x000fe80003800000 */
[----:B------:R-:W-:Y:S05]  /*14380*/  @!P1 BRA `(.L_x_12689) ;  /* 0x0000000000049947 */ /* 0x000fea0003800000 */
[----:B------:R-:W-:Y:S01]  /*14390*/  BPT.TRAP 0x1 ;  /* 0x000000040000795c */ /* 0x000fe20000300000 */
.L_x_12689:
[----:B------:R-:W-:Y:S05]  /*143a0*/  BSYNC B0 ;  /* 0x0000000000007941 */ /* 0x000fea0003800000 */
.L_x_12688:
[----:B------:R-:W-:Y:S04]  /*143b0*/  BSSY B0, `(.L_x_12690) ;  /* 0x0000006000007945 */ /* 0x000fe80003800000 */
[----:B--2---:R-:W-:Y:S05]  /*143c0*/  @P0 BRA `(.L_x_12691) ;  /* 0x0000000000100947 */ /* 0x004fea0003800000 */
[----:B-----5:R-:W-:Y:S01]  /*143d0*/  IMAD R0, R0, 0x8, R8 ;  /* 0x0000000800007824 */ /* 0x020fe200078e0208 */
[----:B0-----:R-:W-:-:S04]  /*143e0*/  SHF.L.U32 R7, R6, 0x1f, RZ ;  /* 0x0000001f06077819 */ /* 0x001fc800000006ff */
[----:B------:R-:W0:Y:S02]  /*143f0*/  SYNCS.PHASECHK.TRANS64.TRYWAIT P0, [R0+URZ], R7 ;  /* 0x00000007000075a7 */ /* 0x000e24000800017f */
[----:B0-----:R-:W-:Y:S05]  /*14400*/  @!P0 BRA `(.L_x_12692) ;  /* 0x0000018000748947 */ /* 0x001fea0003800000 */
.L_x_12691:
[----:B------:R-:W-:Y:S05]  /*14410*/  BSYNC B0 ;  /* 0x0000000000007941 */ /* 0x000fea0003800000 */
.L_x_12690:
[----:B------:R-:W2:Y:S04]  /*14420*/  LD.E R11, desc[UR36][R2.64] ;  /* 0x00000024020b7980 */ /* 0x000ea8000c101900 */
[----:B------:R-:W2:Y:S01]  /*14430*/  LDL.64 R14, [R1+0x80] ;  /* 0x00008000010e7983 */ /* 0x000ea20000100a00 */
[----:B------:R-:W-:Y:S05]  /*14440*/  WARPSYNC.ALL ;  /* 0x0000000000007948 */ /* 0x000fea0003800000 */
[----:B------:R-:W3:Y:S04]  /*14450*/  LDL.64 R18, [R1+0x78] ;  /* 0x0000780001127983 */ /* 0x000ee80000100a00 */
[----:B0----5:R-:W4:Y:S04]  /*14460*/  LDL.64 R6, [R1+0x78] ;  /* 0x0000780001067983 */ /* 0x021f280000100a00 */
[----:B------:R-:W4:Y:S01]  /*14470*/  LDL.64 R8, [R1+0x78] ;  /* 0x0000780001087983 */ /* 0x000f220000100a00 */
[----:B--2---:R-:W-:Y:S01]  /*14480*/  IMAD R14, R11, 0x300, R14 ;  /* 0x000003000b0e7824 */ /* 0x004fe200078e020e */
[----:B------:R-:W-:-:S02]  /*14490*/  R2UR UR7, R15 ;  /* 0x000000000f0772ca */ /* 0x000fc400000e0000 */
[----:B------:R-:W2:Y:S01]  /*144a0*/  LDL.64 R12, [R1+0x78] ;  /* 0x00007800010c7983 */ /* 0x000ea20000100a00 */
        /* <DEDUP_REMOVED lines=26> */
[--C-:B------:R-:W-:Y:S01]  /*14650*/  IMAD.MOV.U32 R7, RZ, RZ, R15.reuse ;  /* 0x000000ffff077224 */ /* 0x100fe200078e000f */
[----:B------:R-:W-:Y:S01]  /*14660*/  HGMMA.64x96x16.F32.BF16 R24, gdesc[UR4], R24, gsb0 ;  /* 0x01600000041879f0 */ /* 0x000fe20008001818 */
[----:B------:R-:W-:Y:S01]  /*14670*/  R2UR UR4, R8 ;  /* 0x00000000080472ca */ /* 0x000fe200000e0000 */
[----:B--2---:R-:W-:Y:S01]  /*14680*/  VIADD R12, R12, 0x6 ;  /* 0x000000060c0c7836 */ /* 0x004fe20000000000 */
[----:B------:R-:W-:Y:S01]  /*14690*/  R2UR UR6, R6 ;  /* 0x00000000060672ca */ /* 0x000fe200000e0000 */
[----:B------:R-:W-:Y:S01]  /*146a0*/  VIADD R6, R14, 0x6 ;  /* 0x000000060e067836 */ /* 0x000fe20000000000 */
[----:B------:R-:W-:Y:S01]  /*146b0*/  R2UR UR7, R7 ;  /* 0x00000000070772ca */ /* 0x000fe200000e0000 */
[----:B------:R-:W-:Y:S01]  /*146c0*/  IMAD.MOV.U32 R7, RZ, RZ, R15 ;  /* 0x000000ffff077224 */ /* 0x000fe200078e000f */
        /* <DEDUP_REMOVED lines=14> */
[----:B0-----:R-:W-:Y:S05]  /*147b0*/  @!P0 BRA `(.L_x_12694) ;  /* 0x0000000000048947 */ /* 0x001fea0003800000 */
[----:B------:R-:W-:Y:S01]  /*147c0*/  BPT.TRAP 0x1 ;  /* 0x000000040000795c */ /* 0x000fe20000300000 */
.L_x_12694:
[----:B------:R-:W-:Y:S05]  /*147d0*/  BSYNC B0 ;  /* 0x0000000000007941 */ /* 0x000fea0003800000 */
.L_x_12693:
        /* <DEDUP_REMOVED lines=11> */
[----:B0-2---:R-:W-:Y:S05]  /*14890*/  @!P1 BRA `(.L_x_12696) ;  /* 0x0000000000049947 */ /* 0x005fea0003800000 */
[----:B------:R-:W-:Y:S01]  /*148a0*/  BPT.TRAP 0x1 ;  /* 0x000000040000795c */ /* 0x000fe20000300000 */
.L_x_12696:
[----:B------:R-:W-:Y:S05]  /*148b0*/  BSYNC B0 ;  /* 0x0000000000007941 */ /* 0x000fea0003800000 */
.L_x_12695:
        /* <DEDUP_REMOVED lines=8> */
.L_x_12698:
[----:B------:R-:W-:Y:S05]  /*14940*/  BSYNC B0 ;  /* 0x0000000000007941 */ /* 0x000fea0003800000 */
.L_x_12697:
[----:B------:R-:W2:Y:S04]  /*14950*/  LD.E R19, desc[UR36][R2.64] ;  /* 0x0000002402137980 */ /* 0x000ea8000c101900 */
[----:B------:R-:W2:Y:S04]  /*14960*/  LDL.64 R4, [R1+0xf8] ;  /* 0x0000f80001047983 */ /* 0x000ea80000100a00 */
[----:B------:R-:W3:Y:S04]  /*14970*/  LDL R11, [R1+0x70] ;  /* 0x00007000010b7983 */ /* 0x000ee80000100800 */
[----:B0----5:R-:W4:Y:S04]  /*14980*/  LDL.64 R6, [R1+0xf0] ;  /* 0x0000f00001067983 */ /* 0x021f280000100a00 */
[----:B------:R-:W4:Y:S04]  /*14990*/  LDL.64 R14, [R1+0xf0] ;  /* 0x0000f000010e7983 */ /* 0x000f280000100a00 */
[----:B------:R-:W4:Y:S04]  /*149a0*/  LDL.64 R12, [R1+0xf0] ;  /* 0x0000f000010c7983 */ /* 0x000f280000100a00 */
[----:B------:R-:W4:Y:S01]  /*149b0*/  LDL.64 R8, [R1+0xf0] ;  /* 0x0000f00001087983 */ /* 0x000f220000100a00 */
[----:B------:R-:W-:Y:S05]  /*149c0*/  WARPSYNC.ALL ;  /* 0x0000000000007948 */ /* 0x000fea0003800000 */
[----:B------:R-:W-:Y:S01]  /*149d0*/  WARPGROUP.ARRIVE ;  /* 0x00000000000079c5 */ /* 0x000fe20000000000 */
[----:B--2---:R-:W-:Y:S01]  /*149e0*/  IMAD R4, R19, 0xc00, R4 ;  /* 0x00000c0013047824 */ /* 0x004fe200078e0204 */
[----:B------:R-:W-:-:S02]  /*149f0*/  R2UR UR7, R5 ;  /* 0x00000000050772ca */ /* 0x000fc400000e0000 */
[----:B---3--:R-:W-:Y:S02]  /*14a00*/  ISETP.NE.U32.AND P0, PT, R11, RZ, PT ;  /* 0x000000ff0b00720c */ /* 0x008fe40003f05070 */
[----:B------:R-:W-:Y:S02]  /*14a10*/  R2UR UR6, R4 ;  /* 0x00000000040672ca */ /* 0x000fe400000e0000 */
[----:B----4-:R-:W-:Y:S02]  /*14a20*/  R2UR UR4, R6 ;  /* 0x00000000060472ca */ /* 0x010fe400000e0000 */
[----:B------:R-:W-:Y:S02]  /*14a30*/  R2UR UR5, R7 ;  /* 0x00000000070572ca */ /* 0x000fe400000e0000 */
[----:B------:R-:W2:Y:S05]  /*14a40*/  LDL.64 R6, [R1+0xf0] ;  /* 0x0000f00001067983 */ /* 0x000eaa0000100a00 */
        /* <DEDUP_REMOVED lines=150> */
[----:B------:R-:W-:Y:S01]  /*153b0*/  VIADD R8, R8, 0xc06 ;  /* 0x00000c0608087836 */ /* 0x000fe20000000000 */
[----:B------:R-:W0:Y:S01]  /*153c0*/  S2R R20, SR_TID.X ;  /* 0x0000000000147919 */ /* 0x000e220000002100 */
[----:B------:R-:W-:Y:S01]  /*153d0*/  VIADD R4, R4, 0x906 ;  /* 0x0000090604047836 */ /* 0x000fe20000000000 */
[----:B------:R2:W-:Y:S01]  /*153e0*/  STL [R1+0x70], R0 ;  /* 0x0000700001007387 */ /* 0x0005e20000100800 */
[----:B------:R-:W-:-:S02]  /*153f0*/  WARPGROUP.DEPBAR.LE gsb0, 0x0 ;  /* 0x00008000000079c5 */ /* 0x000fc40000010000 */
[----:B------:R-:W-:Y:S01]  /*15400*/  WARPGROUP.ARRIVE ;  /* 0x00000000000079c5 */ /* 0x000fe20000000000 */
[----:B------:R2:W5:Y:S05]  /*15410*/  LDL R7, [R1+0xc] ;  /* 0x00000c0001077983 */ /* 0x00056a0000100800 */
[----:B------:R-:W-:Y:S01]  /*15420*/  HGMMA.64x96x16.F32.BF16 R24, gdesc[UR4], R24, gsb0 ;  /* 0x01600000041879f0 */ /* 0x000fe20008001818 */
[----:B------:R-:W-:Y:S02]  /*15430*/  R2UR UR4, R8 ;  /* 0x00000000080472ca */ /* 0x000fe400000e0000 */
[----:B------:R-:W-:Y:S02]  /*15440*/  R2UR UR5, R9 ;  /* 0x00000000090572ca */ /* 0x000fe400000e0000 */
[----:B------:R-:W-:-:S02]  /*15450*/  R2UR UR6, R4 ;  /* 0x00000000040672ca */ /* 0x000fc400000e0000 */
[----:B------:R-:W-:Y:S01]  /*15460*/  R2UR UR7, R5 ;  /* 0x00000000050772ca */ /* 0x000fe200000e0000 */
[----:B------:R-:W3:Y:S04]  /*15470*/  LDL R4, [R1] ;  /* 0x0000000001047983 */ /* 0x000ee80000100800 */
[----:B------:R2:W-:Y:S01]  /*15480*/  STL [R1+0x70], R0 ;  /* 0x0000700001007387 */ /* 0x0005e20000100800 */
[----:B------:R-:W-:Y:S02]  /*15490*/  WARPGROUP.DEPBAR.LE gsb0, 0x0 ;  /* 0x00008000000079c5 */ /* 0x000fe40000010000 */
[----:B------:R-:W-:-:S06]  /*154a0*/  WARPGROUP.ARRIVE ;  /* 0x00000000000079c5 */ /* 0x000fcc0000000000 */
[----:B------:R-:W-:Y:S01]  /*154b0*/  HGMMA.64x96x16.F32.BF16 R24, gdesc[UR4], R24, gsb0 ;  /* 0x01600000041879f0 */ /* 0x000fe20008001818 */
[----:B------:R2:W-:Y:S01]  /*154c0*/  STL [R1+0x70], R0 ;  /* 0x0000700001007387 */ /* 0x0005e20000100800 */
[----:B0-----:R-:W-:-:S03]  /*154d0*/  SHF.R.U32.HI R20, RZ, 0x7, R20 ;  /* 0x00000007ff147819 */ /* 0x001fc60000011614 */
[----:B------:R2:W-:Y:S04]  /*154e0*/  STL [R1+0x70], R0 ;  /* 0x0000700001007387 */ /* 0x0005e80000100800 */
[----:B------:R2:W-:Y:S04]  /*154f0*/  STL [R1+0x70], R0 ;  /* 0x0000700001007387 */ /* 0x0005e80000100800 */
[----:B------:R2:W-:Y:S04]  /*15500*/  STL [R1+0x70], R0 ;  /* 0x0000700001007387 */ /* 0x0005e80000100800 */
[----:B------:R2:W-:Y:S01]  /*15510*/  STL [R1+0x70], R0 ;  /* 0x0000700001007387 */ /* 0x0005e20000100800 */
[----:B------:R-:W-:-:S03]  /*15520*/  IADD3 R5, -R20, 0xb, RZ ;  /* 0x0000000b14057810 */ /* 0x000fc60007ffe1ff */
        /* <DEDUP_REMOVED lines=11> */
[----:B------:R2:W5:Y:S01]  /*155e0*/  LD.E R6, desc[UR36][R2.64] ;  /* 0x0000002402067980 */ /* 0x000562000c101900 */
[----:B------:R-:W-:Y:S01]  /*155f0*/  BSSY B0, `(.L_x_12700) ;  /* 0x0000005000007945 */ /* 0x000fe20003800000 */
[----:B---3--:R-:W-:-:S04]  /*15600*/  LOP3.LUT R4, R4, 0x1, RZ, 0xfc, !PT ;  /* 0x0000000104047812 */ /* 0x008fc800078efcff */
[----:B------:R-:W-:-:S13]  /*15610*/  ISETP.NE.AND P0, PT, R4, 0x3, PT ;  /* 0x000000030400780c */ /* 0x000fda0003f05270 */
[----:B--2---:R-:W-:Y:S05]  /*15620*/  @!P0 BRA `(.L_x_12701) ;  /* 0x0000000000048947 */ /* 0x004fea0003800000 */
[----:B------:R-:W-:Y:S01]  /*15630*/  BPT.TRAP 0x1 ;  /* 0x000000040000795c */ /* 0x000fe20000300000 */
.L_x_12701:
[----:B------:R-:W-:Y:S05]  /*15640*/  BSYNC B0 ;  /* 0x0000000000007941 */ /* 0x000fea0003800000 */
.L_x_12700:
[----:B------:R-:W2:Y:S02]  /*15650*/  LDL.64 R4, [R1+0x20] ;  /* 0x0000200001047983 */ /* 0x000ea40000100a00 */
[----:B--2---:R-:W-:-:S05]  /*15660*/  MOV R5, R4 ;  /* 0x0000000400057202 */ /* 0x004fca0000000f00 */
[----:B-----5:R-:W-:-:S05]  /*15670*/  IMAD R6, R6, 0x8, R5 ;  /* 0x0000000806067824 */ /* 0x020fca00078e0205 */
[----:B------:R-:W-:-:S04]  /*15680*/  PRMT R6, R7, 0x654, R6 ;  /* 0x0000065407067816 */ /* 0x000fc80000000006 */
[----:B------:R0:W-:Y:S01]  /*15690*/  SYNCS.ARRIVE.TRANS64.RED.A1T0 RZ, [R6+URZ], RZ ;  /* 0x000000ff06ff79a7 */ /* 0x0001e2000810043f */
[----:B------:R-:W2:Y:S04]  /*156a0*/  LD.E.64 R4, desc[UR36][R16.64+0x150] ;  /* 0x0001502410047980 */ /* 0x000ea8000c101b00 */
[----:B------:R-:W3:Y:S04]  /*156b0*/  LDL R73, [R1+0x11c] ;  /* 0x00011c0001497983 */ /* 0x000ee80000100800 */
[----:B------:R-:W4:Y:S04]  /*156c0*/  LDL R72, [R1+0x50] ;  /* 0x0000500001487983 */ /* 0x000f280000100800 */
[----:B------:R-:W3:Y:S04]  /*156d0*/  LDL.64 R8, [R1+0x140] ;  /* 0x0001400001087983 */ /* 0x000ee80000100a00 */
[----:B------:R-:W4:Y:S04]  /*156e0*/  LDL R21, [R1+0x148] ;  /* 0x0001480001157983 */ /* 0x000f280000100800 */
[----:B------:R-:W4:Y:S04]  /*156f0*/  LDL.128 R12, [R1+0x130] ;  /* 0x00013000010c7983 */ /* 0x000f280000100c00 */
[----:B--2---:R-:W2:Y:S04]  /*15700*/  LD.E R20, desc[UR36][R4.64] ;  /* 0x0000002404147980 */ /* 0x004ea8000c101900 */
[----:B0-----:R-:W2:Y:S01]  /*15710*/  LDL.128 R4, [R1+0x120] ;  /* 0x0001200001047983 */ /* 0x001ea20000100c00 */
[----:B---3--:R-:W-:-:S02]  /*15720*/  ISETP.NE.AND P0, PT, R8, 0x1, PT ;  /* 0x000000010800780c */ /* 0x008fc40003f05270 */
[----:B----4-:R-:W-:Y:S01]  /*15730*/  ISETP.GE.AND P1, PT, R13, 0x1, PT ;  /* 0x000000010d00780c */ /* 0x010fe20003f26270 */
[----:B------:R-:W-:Y:S01]  /*15740*/  BSSY B0, `(.L_x_12702) ;  /* 0x000009e000007945 */ /* 0x000fe20003800000 */
[-C--:B--2---:R-:W-:Y:S01]  /*15750*/  FMUL.FTZ R77, R36, R20.reuse ;  /* 0x00000014244d7220 */ /* 0x084fe20000410000 */
[-C--:B------:R-:W-:Y:S01]  /*15760*/  FMUL.FTZ R36, R50, R20.reuse ;  /* 0x0000001432247220 */ /* 0x080fe20000410000 */
        /* <DEDUP_REMOVED lines=25> */
[-C--:B------:R-:W-:Y:S01]  /*15900*/  FMUL.FTZ R54, R60, R20.reuse ;  /* 0x000000143c367220 */ /* 0x080fe20000410000 */
[----:B------:R-:W-:Y:S01]  /*15910*/  FMUL.FTZ R46, R48, R20 ;  /* 0x00000014302e7220 */ /* 0x000fe20000410000 */
[----:B------:R-:W-:Y:S01]  /*15920*/  LEA.HI R60, R53, R58, RZ, 0x2 ;  /* 0x0000003a353c7211 */ /* 0x000fe200078f10ff */
[-C--:B------:R-:W-:Y:S01]  /*15930*/  FMUL.FTZ R48, R52, R20.reuse ;  /* 0x0000001434307220 */ /* 0x080fe20000410000 */
[-C--:B------:R-:W-:Y:S01]  /*15940*/  FMUL.FTZ R78, R37, R20.reuse ;  /* 0x00000014254e7220 */ /* 0x080fe20000410000 */
[-C--:B------:R-:W-:Y:S01]  /*15950*/  FMUL.FTZ R52, R57, R20.reuse ;  /* 0x0000001439347220 */ /* 0x080fe20000410000 */
[-C--:B------:R-:W-:Y:S01]  /*15960*/  FMUL.FTZ R19, R27, R20.reuse ;  /* 0x000000141b137220 */ /* 0x080fe20000410000 */
[-C--:B------:R-:W-:Y:S01]  /*15970*/  FMUL.FTZ R37, R59, R20.reuse ;  /* 0x000000143b257220 */ /* 0x080fe20000410000 */
[----:B------:R-:W-:Y:S01]  /*15980*/  LEA.HI R57, R56, R73, RZ, 0x2 ;  /* 0x0000004938397211 */ /* 0x000fe200078f10ff */
[-C--:B------:R-:W-:Y:S01]  /*15990*/  FMUL.FTZ R27, R31, R20.reuse ;  /* 0x000000141f1b7220 */ /* 0x080fe20000410000 */
[--C-:B------:R-:W-:Y:S01]  /*159a0*/  SHF.R.S32.HI R59, RZ, 0x2, R60.reuse ;  /* 0x00000002ff3b7819 */ /* 0x100fe2000001143c */
[-C--:B------:R-:W-:Y:S01]  /*159b0*/  FMUL.FTZ R31, R39, R20.reuse ;  /* 0x00000014271f7220 */ /* 0x080fe20000410000 */
[----:B------:R-:W-:Y:S01]  /*159c0*/  SHF.R.S32.HI R56, RZ, 0x1f, R60 ;  /* 0x0000001fff387819 */ /* 0x000fe2000001143c */
[----:B------:R-:W-:Y:S01]  /*159d0*/  FMUL.FTZ R39, R62, R20 ;  /* 0x000000143e277220 */ /* 0x000fe20000410000 */
[----:B------:R-:W-:-:S02]  /*159e0*/  LOP3.LUT R62, R57, 0xfffffffc, RZ, 0xc0, !PT ;  /* 0xfffffffc393e7812 */ /* 0x000fc400078ec0ff */
[----:B------:R-:W-:Y:S02]  /*159f0*/  LEA.HI R57, R56, R59, RZ, 0x3 ;  /* 0x0000003b38397211 */ /* 0x000fe400078f18ff */
[----:B------:R-:W-:Y:S02]  /*15a00*/  SHF.R.S32.HI R56, RZ, 0x7, R51 ;  /* 0x00000007ff387819 */ /* 0x000fe40000011433 */
[----:B------:R-:W-:Y:S01]  /*15a10*/  LEA.HI R53, R53, R58, RZ, 0x5 ;  /* 0x0000003a35357211 */ /* 0x000fe200078f28ff */
[----:B------:R-:W-:Y:S02]  /*15a20*/  IMAD.IADD R73, R73, 0x1, -R62 ;  /* 0x0000000149497824 */ /* 0x000fe400078e0a3e */
[-C--:B------:R-:W-:Y:S01]  /*15a30*/  FMUL.FTZ R75, R32, R20.reuse ;  /* 0x00000014204b7220 */ /* 0x080fe20000410000 */
[----:B------:R-:W-:Y:S01]  /*15a40*/  LOP3.LUT R62, R57, 0xfffffff8, RZ, 0xc0, !PT ;  /* 0xfffffff8393e7812 */ /* 0x000fe200078ec0ff */
[----:B------:R-:W-:Y:S01]  /*15a50*/  FMUL.FTZ R32, R42, R20 ;  /* 0x000000142a207220 */ /* 0x000fe20000410000 */
[----:B------:R-:W-:-:S02]  /*15a60*/  LEA.HI R51, R51, R56, RZ, 0x1 ;  /* 0x0000003833337211 */ /* 0x000fc400078f08ff */
[----:B------:R-:W-:Y:S01]  /*15a70*/  SHF.R.S32.HI R53, RZ, 0x5, R53 ;  /* 0x00000005ff357819 */ /* 0x000fe20000011435 */
[-C--:B------:R-:W-:Y:S01]  /*15a80*/  FMUL.FTZ R42, R55, R20.reuse ;  /* 0x00000014372a7220 */ /* 0x080fe20000410000 */
[-C--:B------:R-:W-:Y:S01]  /*15a90*/  FMUL.FTZ R55, R61, R20.reuse ;  /* 0x000000143d377220 */ /* 0x080fe20000410000 */
[----:B------:R-:W-:Y:S01]  /*15aa0*/  LOP3.LUT R51, R51, 0x3fffffe, RZ, 0xc0, !PT ;  /* 0x03fffffe33337812 */ /* 0x000fe200078ec0ff */
[----:B------:R-:W-:Y:S01]  /*15ab0*/  IMAD.IADD R62, R59, 0x1, -R62 ;  /* 0x000000013b3e7824 */ /* 0x000fe200078e0a3e */
[----:B------:R-:W-:Y:S01]  /*15ac0*/  LEA.HI R61, R73, R73, RZ, 0x1 ;  /* 0x00000049493d7211 */ /* 0x000fe200078f08ff */
[----:B------:R-:W-:Y:S02]  /*15ad0*/  IMAD R53, R72, 0x8, R53 ;  /* 0x0000000848357824 */ /* 0x000fe400078e0235 */
[----:B------:R-:W-:Y:S01]  /*15ae0*/  FMUL.FTZ R57, R64, R20 ;  /* 0x0000001440397220 */ /* 0x000fe20000410000 */
[----:B------:R-:W-:Y:S01]  /*15af0*/  IMAD.IADD R56, R56, 0x1, -R51 ;  /* 0x0000000138387824 */ /* 0x000fe200078e0a33 */
[----:B------:R-:W-:Y:S01]  /*15b00*/  LOP3.LUT R64, R61, 0x1ffffffe, RZ, 0xc0, !PT ;  /* 0x1ffffffe3d407812 */ /* 0x000fe200078ec0ff */
[----:B------:R-:W-:-:S04]  /*15b10*/  IMAD.U32 R53, R53, 0x10, R62 ;  /* 0x0000001035357824 */ /* 0x000fc800078e003e */
[----:B------:R-:W-:Y:S02]  /*15b20*/  IMAD.IADD R64, R73, 0x1, -R64 ;  /* 0x0000000149407824 */ /* 0x000fe400078e0a40 */
[----:B------:R-:W-:-:S04]  /*15b30*/  IMAD R53, R56, 0x40, R53 ;  /* 0x0000004038357824 */ /* 0x000fc800078e0235 */
[----:B------:R-:W-:-:S04]  /*15b40*/  IMAD R8, R64, 0x8, R53 ;  /* 0x0000000840087824 */ /* 0x000fc800078e0235 */
[----:B------:R-:W-:Y:S01]  /*15b50*/  @P0 IMAD.HI.U32 R56, R8, R9, RZ ;  /* 0x0000000908380227 */ /* 0x000fe200078e00ff */
[----:B------:R-:W-:-:S04]  /*15b60*/  LOP3.LUT R9, R60, 0x7ffffffc, RZ, 0xc0, !PT ;  /* 0x7ffffffc3c097812 */ /* 0x000fc800078ec0ff */
[----:B------:R-:W-:Y:S01]  /*15b70*/  @P0 SHF.R.U32.HI R8, RZ, R21, R56 ;  /* 0x00000015ff080219 */ /* 0x000fe20000011638 */
[----:B------:R-:W-:Y:S02]  /*15b80*/  IMAD.MOV.U32 R21, RZ, RZ, -0x60 ;  /* 0xffffffa0ff157424 */ /* 0x000fe400078e00ff */
[----:B------:R-:W-:Y:S02]  /*15b90*/  IMAD.IADD R58, R58, 0x1, -R9 ;  /* 0x000000013a3a7824 */ /* 0x000fe400078e0a09 */
        /* <DEDUP_REMOVED lines=15> */
[----:B------:R-:W-:Y:S02]  /*15c90*/  IADD3 R20, -R4, R58, R5 ;  /* 0x0000003a04147210 */ /* 0x000fe40007ffe105 */
[----:B------:R-:W-:-:S05]  /*15ca0*/  LOP3.LUT R61, RZ, R6, RZ, 0x33, !PT ;  /* 0x00000006ff3d7212 */ /* 0x000fca00078e33ff */
        /* <DEDUP_REMOVED lines=64> */
.L_x_12705:
[----:B------:R-:W-:-:S13]  /*160b0*/  ISETP.NE.AND P0, PT, R13, 0x1, PT ;  /* 0x000000010d00780c */ /* 0x000fda0003f05270 */
[----:B------:R-:W-:-:S05]  /*160c0*/  @P0 IMAD.HI.U32 R20, R12, R14, RZ ;  /* 0x0000000e0c140227 */ /* 0x000fca00078e00ff */
[----:B------:R-:W-:-:S07]  /*160d0*/  @P0 SHF.R.U32.HI R12, RZ, R15, R20 ;  /* 0x0000000fff0c0219 */ /* 0x000fce0000011614 */
.L_x_12706:
[----:B------:R-:W-:Y:S05]  /*160e0*/  BSYNC B1 ;  /* 0x0000000000017941 */ /* 0x000fea0003800000 */
.L_x_12704:
[----:B------:R-:W-:-:S05]  /*160f0*/  IMAD R12, R12, R13, R73 ;  /* 0x0000000d0c0c7224 */ /* 0x000fca00078e0249 */
[----:B------:R-:W-:Y:S02]  /*16100*/  VIMNMX R7, R7, R12, !PT ;  /* 0x0000000c07077248 */ /* 0x000fe40007fe0100 */
[----:B------:R-:W-:-:S07]  /*16110*/  VIADDMNMX R6, R12, R13, R6, PT ;  /* 0x0000000d0c067246 */ /* 0x000fce0003800106 */
.L_x_12703:
[----:B------:R-:W-:Y:S05]  /*16120*/  BSYNC B0 ;  /* 0x0000000000007941 */ /* 0x000fea0003800000 */
.L_x_12702:
[C---:B------:R-:W-:Y:S01]  /*16130*/  ISETP.GE.AND P0, PT, R71.reuse, 0x9, PT ;  /* 0x000000094700780c */ /* 0x040fe20003f06270 */
[----:B------:R-:W0:Y:S01]  /*16140*/  SHFL.IDX PT, R8, R8, 0x1, 0x1c1f ;  /* 0x003c1f0008087f89 */ /* 0x000e2200000e0000 */
[----:B------:R-:W-:Y:S01]  /*16150*/  ISETP.GE.AND P1, PT, R71, 0x2, PT ;  /* 0x000000024700780c */ /* 0x000fe20003f26270 */
[----:B------:R-:W-:Y:S01]  /*16160*/  BSSY B0, `(.L_x_12707) ;  /* 0x0000086000007945 */ /* 0x000fe20003800000 */
[----:B------:R-:W-:Y:S02]  /*16170*/  P2R R81, PR, RZ, 0x1 ;  /* 0x00000001ff517803 */ /* 0x000fe40000000000 */
[----:B------:R-:W-:Y:S02]  /*16180*/  ISETP.GT.AND P0, PT, R7, 0x8, !P0 ;  /* 0x000000080700780c */ /* 0x000fe40004704270 */
[----:B------:R-:W-:Y:S02]  /*16190*/  P2R R61, PR, RZ, 0x2 ;  /* 0x00000002ff3d7803 */ /* 0x000fe40000000000 */
[----:B------:R-:W-:-:S02]  /*161a0*/  ISETP.LT.OR P0, PT, R6, 0x9, P0 ;  /* 0x000000090600780c */ /* 0x000fc40000701670 */
[----:B------:R-:W-:Y:S02]  /*161b0*/  ISETP.GT.AND P1, PT, R7, 0x1, !P1 ;  /* 0x000000010700780c */ /* 0x000fe40004f24270 */
[----:B------:R-:W-:Y:S02]  /*161c0*/  ISETP.GE.AND P2, PT, R71, 0x11, PT ;  /* 0x000000114700780c */ /* 0x000fe40003f46270 */
[----:B------:R-:W-:Y:S02]  /*161d0*/  FSEL R154, R25, -INF , !P0 ;  /* 0xff800000199a7808 */ /* 0x000fe40004000000 */
[----:B------:R-:W-:Y:S02]  /*161e0*/  ISETP.LT.OR P1, PT, R6, 0x2, P1 ;  /* 0x000000020600780c */ /* 0x000fe40000f21670 */
[----:B------:R-:W-:Y:S02]  /*161f0*/  ISETP.GT.AND P0, PT, R7, 0x10, !P2 ;  /* 0x000000100700780c */ /* 0x000fe40005704270 */
[----:B------:R-:W-:-:S02]  /*16200*/  ISETP.GE.AND P3, PT, R71, 0xa, PT ;  /* 0x0000000a4700780c */ /* 0x000fc40003f66270 */
[----:B------:R-:W-:Y:S01]  /*16210*/  FSEL R82, R24, -INF , !P1 ;  /* 0xff80000018527808 */ /* 0x000fe20004800000 */
[----:B0-----:R-:W-:Y:S01]  /*16220*/  IMAD.IADD R12, R65, 0x1, R8 ;  /* 0x00000001410c7824 */ /* 0x001fe200078e0208 */
[----:B------:R-:W-:Y:S02]  /*16230*/  P2R R85, PR, RZ, 0x4 ;  /* 0x00000004ff557803 */ /* 0x000fe40000000000 */
[----:B------:R-:W-:Y:S02]  /*16240*/  ISETP.LT.OR P0, PT, R6, 0x11, P0 ;  /* 0x000000110600780c */ /* 0x000fe40000701670 */
[----:B------:R-:W-:Y:S02]  /*16250*/  ISETP.GT.AND P1, PT, R7, 0x9, !P3 ;  /* 0x000000090700780c */ /* 0x000fe40005f24270 */
[----:B------:R-:W-:Y:S02]  /*16260*/  ISETP.GE.AND P2, PT, R71, 0x12, PT ;  /* 0x000000124700780c */ /* 0x000fe40003f46270 */
[----:B------:R-:W-:-:S02]  /*16270*/  FSEL R24, R75, -INF , !P0 ;  /* 0xff8000004b187808 */ /* 0x000fc40004000000 */
        /* <DEDUP_REMOVED lines=64> */
[----:B------:R-:W-:Y:S02]  /*16680*/  P2R R25, PR, RZ, 0x4 ;  /* 0x00000004ff197803 */ /* 0x000fe40000000000 */
[----:B------:R-:W-:-:S02]  /*16690*/  FSEL R52, R52, -INF , !P0 ;  /* 0xff80000034347808 */ /* 0x000fc40004000000 */
        /* <DEDUP_REMOVED lines=43> */
.L_x_12710:
[----:B------:R-:W-:-:S13]  /*16950*/  ISETP.NE.AND P6, PT, R13, 0x1, PT ;  /* 0x000000010d00780c */ /* 0x000fda0003fc5270 */
[----:B------:R-:W-:-:S05]  /*16960*/  @P6 IMAD.HI.U32 R14, R4, R14, RZ ;  /* 0x0000000e040e6227 */ /* 0x000fca00078e00ff */
[----:B------:R-:W-:-:S07]  /*16970*/  @P6 SHF.R.U32.HI R4, RZ, R15, R14 ;  /* 0x0000000fff046219 */ /* 0x000fce000001160e */
.L_x_12711:
[----:B------:R-:W-:Y:S05]  /*16980*/  BSYNC B1 ;  /* 0x0000000000017941 */ /* 0x000fea0003800000 */
.L_x_12709:
[----:B------:R-:W-:-:S05]  /*16990*/  IMAD R4, R4, R13, R73 ;  /* 0x0000000d04047224 */ /* 0x000fca00078e0249 */
[----:B------:R-:W-:Y:S02]  /*169a0*/  VIADDMNMX R12, R4, R13, R12, PT ;  /* 0x0000000d040c7246 */ /* 0x000fe4000380010c */
[----:B------:R-:W-:-:S07]  /*169b0*/  VIMNMX R11, R11, R4, !PT ;  /* 0x000000040b0b7248 */ /* 0x000fce0007fe0100 */
.L_x_12708:
[----:B------:R-:W-:Y:S05]  /*169c0*/  BSYNC B0 ;  /* 0x0000000000007941 */ /* 0x000fea0003800000 */
.L_x_12707:
[----:B------:R-:W2:Y:S01]  /*169d0*/  LDL.64 R6, [R1+0x210] ;  /* 0x0002100001067983 */ /* 0x000ea20000100a00 */
        /* <DEDUP_REMOVED lines=33> */
[C---:B------:R-:W-:Y:S01]  /*16bf0*/  ISETP.GT.AND P0, PT, R11.reuse, 0x48, !P0 ;  /* 0x000000480b00780c */ /* 0x040fe20004704270 */
[----:B------:R-:W3:Y:S01]  /*16c00*/  LDL R86, [R1+0x230] ;  /* 0x0002300001567983 */ /* 0x000ee20000100800 */
        /* <DEDUP_REMOVED lines=35> */
[----:B------:R-:W-:Y:S02]  /*16e40*/  ISETP.NE.AND P5, PT, R93, RZ, PT ;  /* 0x000000ff5d00720c */ /* 0x000fe40003fa5270 */
        /* <DEDUP_REMOVED lines=35> */
[----:B------:R-:W0:Y:S01]  /*17080*/  SHFL.BFLY PT, R13, R8, 0x2, 0x1f ;  /* 0x0c401f00080d7f89 */ /* 0x000e2200000e0000 */
[----:B------:R-:W-:-:S04]  /*17090*/  FMNMX.FTZ R4, R18, R5, !PT ;  /* 0x0000000512047209 */ /* 0x000fc80007810000 */
[----:B------:R-:W-:-:S04]  /*170a0*/  FMNMX.FTZ R5, R19, R4, !PT ;  /* 0x0000000413057209 */ /* 0x000fc80007810000 */
[----:B------:R-:W-:Y:S02]  /*170b0*/  FMNMX.FTZ R5, R38, R5, !PT ;  /* 0x0000000526057209 */ /* 0x000fe40007810000 */
[C---:B------:R-:W-:Y:S02]  /*170c0*/  ISETP.GT.AND P5, PT, R11.reuse, 0x41, !P5 ;  /* 0x000000410b00780c */ /* 0x040fe40006fa4270 */
[----:B------:R-:W-:Y:S02]  /*170d0*/  FMNMX.FTZ R5, R40, R5, !PT ;  /* 0x0000000528057209 */ /* 0x000fe40007810000 */
[----:B------:R-:W-:Y:S02]  /*170e0*/  ISETP.LT.OR P5, PT, R12, 0x42, P5 ;  /* 0x000000420c00780c */ /* 0x000fe40002fa1670 */
[----:B------:R-:W-:Y:S02]  /*170f0*/  FMNMX.FTZ R4, R42, R5, !PT ;  /* 0x000000052a047209 */ /* 0x000fe40007810000 */
[----:B------:R-:W-:-:S02]  /*17100*/  ISETP.GT.AND P1, PT, R11, 0x49, !P1 ;  /* 0x000000490b00780c */ /* 0x000fc40004f24270 */
[----:B------:R-:W-:Y:S02]  /*17110*/  ISETP.LT.OR P0, PT, R12, 0x49, P0 ;  /* 0x000000490c00780c */ /* 0x000fe40000701670 */
[----:B------:R-:W-:Y:S02]  /*17120*/  FSEL R59, R37, -INF , !P5 ;  /* 0xff800000253b7808 */ /* 0x000fe40006800000 */
[----:B------:R-:W-:Y:S02]  /*17130*/  FMNMX.FTZ R4, R43, R4, !PT ;  /* 0x000000042b047209 */ /* 0x000fe40007810000 */
[----:B------:R-:W-:Y:S02]  /*17140*/  ISETP.GT.AND P2, PT, R11, 0x50, !P2 ;  /* 0x000000500b00780c */ /* 0x000fe40005744270 */
[----:B0-----:R-:W-:Y:S02]  /*17150*/  FMNMX.FTZ R13, R8, R13, !PT ;  /* 0x0000000d080d7209 */ /* 0x001fe40007810000 */
[----:B------:R-:W-:-:S02]  /*17160*/  ISETP.LT.OR P1, PT, R12, 0x4a, P1 ;  /* 0x0000004a0c00780c */ /* 0x000fc40000f21670 */
[----:B------:R-:W-:Y:S02]  /*17170*/  FSEL R39, R39, -INF , !P0 ;  /* 0xff80000027277808 */ /* 0x000fe40004000000 */
[----:B------:R-:W-:Y:S01]  /*17180*/  FMNMX.FTZ R4, R59, R4, !PT ;  /* 0x000000043b047209 */ /* 0x000fe20007810000 */
[----:B------:R-:W0:Y:S01]  /*17190*/  SHFL.BFLY PT, R14, R13, 0x1, 0x1f ;  /* 0x0c201f000d0e7f89 */ /* 0x000e2200000e0000 */
        /* <DEDUP_REMOVED lines=8> */
[----:B------:R-:W-:Y:S02]  /*17220*/  ISETP.GT.AND P0, PT, R11, 0x59, !P6 ;  /* 0x000000590b00780c */ /* 0x000fe40007704270 */
[----:B------:R-:W-:-:S02]  /*17230*/  ISETP.LT.OR P4, PT, R12, 0x59, P4 ;  /* 0x000000590c00780c */ /* 0x000fc40002781670 */
[----:B------:R-:W-:Y:S02]  /*17240*/  FSEL R53, R53, -INF , !P3 ;  /* 0xff80000035357808 */ /* 0x000fe40005800000 */
[----:B------:R-:W-:Y:S02]  /*17250*/  FMNMX.FTZ R4, R51, R4, !PT ;  /* 0x0000000433047209 */ /* 0x000fe40007810000 */
[----:B------:R-:W-:Y:S02]  /*17260*/  ISETP.LT.OR P0, PT, R12, 0x5a, P0 ;  /* 0x0000005a0c00780c */ /* 0x000fe40000701670 */
[----:B------:R-:W-:Y:S02]  /*17270*/  FSEL R61, R9, -INF , !P4 ;  /* 0xff800000093d7808 */ /* 0x000fe40006000000 */
[----:B------:R-:W-:Y:S02]  /*17280*/  FMNMX.FTZ R4, R53, R4, !PT ;  /* 0x0000000435047209 */ /* 0x000fe40007810000 */
[----:B-1----:R-:W-:-:S02]  /*17290*/  FSEL R63, R21, -INF , !P0 ;  /* 0xff800000153f7808 */ /* 0x002fc40004000000 */
[----:B------:R-:W-:-:S04]  /*172a0*/  FMNMX.FTZ R4, R61, R4, !PT ;  /* 0x000000043d047209 */ /* 0x000fc80007810000 */
[----:B------:R-:W-:Y:S02]  /*172b0*/  FMNMX.FTZ R9, R63, R4, !PT ;  /* 0x000000043f097209 */ /* 0x000fe40007810000 */
[----:B0-----:R-:W-:Y:S01]  /*172c0*/  FMNMX.FTZ R12, R13, R14, !PT ;  /* 0x0000000e0d0c7209 */ /* 0x001fe20007810000 */
[----:B------:R-:W2:Y:S04]  /*172d0*/  LDL.64 R4, [R1+0x220] ;  /* 0x0002200001047983 */ /* 0x000ea80000100a00 */
[----:B------:R-:W-:Y:S04]  /*172e0*/  STL.64 [R1+0x210], R8 ;  /* 0x0002100801007387 */ /* 0x000fe80000100a00 */
[----:B------:R-:W4:Y:S04]  /*172f0*/  LDL R13, [R1+0x214] ;  /* 0x00021400010d7983 */ /* 0x000f280000100800 */
[----:B------:R-:W-:Y:S04]  /*17300*/  STL [R1+0x210], R12 ;  /* 0x0002100c01007387 */ /* 0x000fe80000100800 */
[----:B------:R-:W3:Y:S04]  /*17310*/  LDL R14, [R1+0x210] ;  /* 0x00021000010e7983 */ /* 0x000ee80000100800 */
[----:B----4-:R-:W0:Y:S02]  /*17320*/  SHFL.BFLY PT, R8, R13, 0x2, 0x1f ;  /* 0x0c401f000d087f89 */ /* 0x010e2400000e0000 */
[----:B0-----:R-:W-:-:S05]  /*17330*/  FMNMX.FTZ R8, R8, R13, !PT ;  /* 0x0000000d08087209 */ /* 0x001fca0007810000 */
[----:B------:R-:W0:Y:S01]  /*17340*/  SHFL.BFLY PT, R9, R8, 0x1, 0x1f ;  /* 0x0c201f0008097f89 */ /* 0x000e2200000e0000 */
[----:B---3--:R-:W-:Y:S01]  /*17350*/  FSETP.NEU.FTZ.AND P0, PT, R14, -INF , PT ;  /* 0xff8000000e00780b */ /* 0x008fe20003f1d000 */
[----:B------:R-:W-:-:S03]  /*17360*/  FMUL.FTZ R11, R86, R14 ;  /* 0x0000000e560b7220 */ /* 0x000fc60000410000 */
[----:B------:R-:W-:Y:S02]  /*17370*/  FSEL R13, R14, RZ, P0 ;  /* 0x000000ff0e0d7208 */ /* 0x000fe40000000000 */
[----:B------:R-:W-:-:S03]  /*17380*/  FSEL R11, R11, RZ, P0 ;  /* 0x000000ff0b0b7208 */ /* 0x000fc60000000000 */
[----:B------:R-:W-:Y:S01]  /*17390*/  FADD.FTZ R13, R6, -R13 ;  /* 0x8000000d060d7221 */ /* 0x000fe20000010000 */
[----:B0-----:R-:W-:-:S04]  /*173a0*/  FMNMX.FTZ R8, R8, R9, !PT ;  /* 0x0000000908087209 */ /* 0x001fc80007810000 */
[C---:B------:R-:W-:Y:S01]  /*173b0*/  FSETP.NEU.FTZ.AND P0, PT, R8.reuse, -INF , PT ;  /* 0xff8000000800780b */ /* 0x040fe20003f1d000 */
[----:B------:R-:W-:-:S03]  /*173c0*/  FMUL.FTZ R6, R8, R86 ;  /* 0x0000005608067220 */ /* 0x000fc60000410000 */
[----:B------:R-:W-:Y:S02]  /*173d0*/  FSEL R12, R8, RZ, P0 ;  /* 0x000000ff080c7208 */ /* 0x000fe40000000000 */
[----:B------:R-:W-:Y:S01]  /*173e0*/  FSEL R6, R6, RZ, P0 ;  /* 0x000000ff06067208 */ /* 0x000fe20000000000 */
[-CC-:B------:R-:W-:Y:S01]  /*173f0*/  FFMA.FTZ R152, R152, R86.reuse, -R11.reuse ;  /* 0x0000005698987223 */ /* 0x180fe2000001080b */
[-C--:B------:R-:W-:Y:S01]  /*17400*/  FMUL.FTZ R13, R13, R86.reuse ;  /* 0x000000560d0d7220 */ /* 0x080fe20000410000 */
[----:B------:R-:W-:Y:S02]  /*17410*/  FADD.FTZ R7, R7, -R12 ;  /* 0x8000000c07077221 */ /* 0x000fe40000010000 */
[-CC-:B------:R-:W-:Y:S01]  /*17420*/  FFMA.FTZ R32, R84, R86.reuse, -R6.reuse ;  /* 0x0000005654207223 */ /* 0x180fe20000010806 */
[-CC-:B------:R-:W-:Y:S01]  /*17430*/  FFMA.FTZ R15, R82, R86.reuse, -R11.reuse ;  /* 0x00000056520f7223 */ /* 0x180fe2000001080b */
[----:B------:R-:W-:Y:S01]  /*17440*/  FMUL.FTZ R7, R86, R7 ;  /* 0x0000000756077220 */ /* 0x000fe20000410000 */
[-CC-:B------:R-:W-:Y:S01]  /*17450*/  FFMA.FTZ R153, R57, R86.reuse, -R6.reuse ;  /* 0x0000005639997223 */ /* 0x180fe20000010806 */
[----:B------:R-:W-:Y:S01]  /*17460*/  MUFU.EX2 R152, R152 ;  /* 0x0000009800987308 */ /* 0x000fe20000000800 */
[-C--:B------:R-:W-:Y:S01]  /*17470*/  FFMA.FTZ R154, R154, R86.reuse, -R11 ;  /* 0x000000569a9a7223 */ /* 0x080fe2000001080b */
[----:B------:R-:W-:-:S06]  /*17480*/  FFMA.FTZ R31, R26, R86, -R6 ;  /* 0x000000561a1f7223 */ /* 0x000fcc0000010806 */
[----:B------:R-:W2:Y:S01]  /*17490*/  MUFU.EX2 R13, R13 ;  /* 0x0000000d000d7308 */ /* 0x000ea20000000800 */
[-C--:B------:R-:W-:Y:S01]  /*174a0*/  FFMA.FTZ R37, R74, R86.reuse, -R11 ;  /* 0x000000564a257223 */ /* 0x080fe2000001080b */
[----:B------:R-:W-:-:S06]  /*174b0*/  FFMA.FTZ R155, R55, R86, -R6 ;  /* 0x00000056379b7223 */ /* 0x000fcc0000010806 */
[----:B------:R-:W-:Y:S08]  /*174c0*/  MUFU.EX2 R32, R32 ;  /* 0x0000002000207308 */ /* 0x000ff00000000800 */
[----:B------:R-:W0:Y:S01]  /*174d0*/  MUFU.EX2 R12, R7 ;  /* 0x00000007000c7308 */ /* 0x000e220000000800 */
[----:B------:R-:W-:-:S07]  /*174e0*/  FFMA.FTZ R36, R24, R86, -R11 ;  /* 0x0000005618247223 */ /* 0x000fce000001080b */
[----:B------:R-:W1:Y:S01]  /*174f0*/  MUFU.EX2 R15, R15 ;  /* 0x0000000f000f7308 */ /* 0x000e620000000800 */
[----:B------:R-:W-:-:S07]  /*17500*/  FFMA.FTZ R30, R28, R86, -R6 ;  /* 0x000000561c1e7223 */ /* 0x000fce0000010806 */
[----:B------:R-:W3:Y:S01]  /*17510*/  MUFU.EX2 R153, R153 ;  /* 0x0000009900997308 */ /* 0x000ee20000000800 */
[----:B------:R-:W-:-:S07]  /*17520*/  FFMA.FTZ R156, R76, R86, -R11 ;  /* 0x000000564c9c7223 */ /* 0x000fce000001080b */
[----:B------:R-:W4:Y:S01]  /*17530*/  MUFU.EX2 R154, R154 ;  /* 0x0000009a009a7308 */ /* 0x000f220000000800 */
[----:B------:R-:W-:-:S07]  /*17540*/  FFMA.FTZ R157, R29, R86, -R6 ;  /* 0x000000561d9d7223 */ /* 0x000fce0000010806 */
[----:B------:R-:W4:Y:S01]  /*17550*/  MUFU.EX2 R31, R31 ;  /* 0x0000001f001f7308 */ /* 0x000f220000000800 */
[----:B------:R-:W-:Y:S01]  /*17560*/  FFMA.FTZ R14, R18, R86, -R6 ;  /* 0x00000056120e7223 */ /* 0x000fe20000010806 */
[----:B--2---:R-:W-:-:S06]  /*17570*/  FFMA.FTZ R4, R13, R4, R152 ;  /* 0x000000040d047223 */ /* 0x004fcc0000010098 */
[----:B------:R-:W2:Y:S01]  /*17580*/  MUFU.EX2 R37, R37 ;  /* 0x0000002500257308 */ /* 0x000ea20000000800 */
[----:B------:R-:W-:Y:S01]  /*17590*/  FFMA.FTZ R35, R56, R86, -R11 ;  /* 0x0000005638237223 */ /* 0x000fe2000001080b */
[----:B0-----:R-:W-:-:S06]  /*175a0*/  FFMA.FTZ R18, R5, R12, R32 ;  /* 0x0000000c05127223 */ /* 0x001fcc0000010020 */
[----:B------:R-:W0:Y:S01]  /*175b0*/  MUFU.EX2 R155, R155 ;  /* 0x0000009b009b7308 */ /* 0x000e220000000800 */
[----:B------:R-:W-:Y:S01]  /*175c0*/  FFMA.FTZ R29, R25, R86, -R6 ;  /* 0x00000056191d7223 */ /* 0x000fe20000010806 */
[----:B-1----:R-:W-:-:S06]  /*175d0*/  FADD.FTZ R5, R15, R4 ;  /* 0x000000040f057221 */ /* 0x002fcc0000010000 */
[----:B------:R-:W1:Y:S01]  /*175e0*/  MUFU.EX2 R36, R36 ;  /* 0x0000002400247308 */ /* 0x000e620000000800 */
[----:B------:R-:W-:Y:S01]  /*175f0*/  FFMA.FTZ R158, R78, R86, -R11 ;  /* 0x000000564e9e7223 */ /* 0x000fe2000001080b */
[----:B---3--:R-:W-:-:S06]  /*17600*/  FADD.FTZ R18, R153, R18 ;  /* 0x0000001299127221 */ /* 0x008fcc0000010000 */
[----:B------:R-:W3:Y:S01]  /*17610*/  MUFU.EX2 R30, R30 ;  /* 0x0000001e001e7308 */ /* 0x000ee20000000800 */
[----:B------:R-:W-:Y:S01]  /*17620*/  FFMA.FTZ R159, R49, R86, -R6 ;  /* 0x00000056319f7223 */ /* 0x000fe20000010806 */
[----:B----4-:R-:W-:-:S06]  /*17630*/  FADD.FTZ R4, R154, R5 ;  /* 0x000000059a047221 */ /* 0x010fcc0000010000 */
[----:B------:R-:W4:Y:S01]  /*17640*/  MUFU.EX2 R156, R156 ;  /* 0x0000009c009c7308 */ /* 0x000f220000000800 */
[----:B------:R-:W-:Y:S01]  /*17650*/  FFMA.FTZ R34, R58, R86, -R11 ;  /* 0x000000563a227223 */ /* 0x000fe2000001080b */
[----:B------:R-:W-:-:S06]  /*17660*/  FADD.FTZ R18, R31, R18 ;  /* 0x000000121f127221 */ /* 0x000fcc0000010000 */
[----:B------:R-:W4:Y:S01]  /*17670*/  MUFU.EX2 R157, R157 ;  /* 0x0000009d009d7308 */ /* 0x000f220000000800 */
[----:B------:R-:W-:Y:S01]  /*17680*/  FFMA.FTZ R28, R27, R86, -R6 ;  /* 0x000000561b1c7223 */ /* 0x000fe20000010806 */
[----:B--2---:R-:W-:-:S06]  /*17690*/  FADD.FTZ R5, R37, R4 ;  /* 0x0000000425057221 */ /* 0x004fcc0000010000 */
[----:B------:R-:W2:Y:S01]  /*176a0*/  MUFU.EX2 R35, R35 ;  /* 0x0000002300237308 */ /* 0x000ea20000000800 */
[----:B------:R-:W-:Y:S01]  /*176b0*/  FFMA.FTZ R160, R80, R86, -R11 ;  /* 0x0000005650a07223 */ /* 0x000fe2000001080b */
[----:B0-----:R-:W-:-:S06]  /*176c0*/  FADD.FTZ R7, R155, R18 ;  /* 0x000000129b077221 */ /* 0x001fcc0000010000 */
        /* <DEDUP_REMOVED lines=13> */
[----:B--2---:R-:W-:Y:S01]  /*177a0*/  FADD.FTZ R5, R35, R18 ;  /* 0x0000001223057221 */ /* 0x004fe20000010000 */
[----:B------:R-:W-:-:S06]  /*177b0*/  FFMA.FTZ R223, R46, R86, -R11 ;  /* 0x000000562edf7223 */ /* 0x000fcc000001080b */
[----:B------:R-:W2:Y:S01]  /*177c0*/  MUFU.EX2 R160, R160 ;  /* 0x000000a000a07308 */ /* 0x000ea20000000800 */
[----:B0-----:R-:W-:Y:S01]  /*177d0*/  FADD.FTZ R4, R29, R4 ;  /* 0x000000041d047221 */ /* 0x001fe20000010000 */
[----:B------:R-:W-:-:S06]  /*177e0*/  FFMA.FTZ R219, R19, R86, -R6 ;  /* 0x0000005613db7223 */ /* 0x000fcc0000010806 */
[----:B------:R-:W0:Y:S01]  /*177f0*/  MUFU.EX2 R161, R161 ;  /* 0x000000a100a17308 */ /* 0x000e220000000800 */
[----:B-1----:R-:W-:Y:S01]  /*17800*/  FADD.FTZ R5, R158, R5 ;  /* 0x000000059e057221 */ /* 0x002fe20000010000 */
[----:B------:R-:W-:-:S06]  /*17810*/  FFMA.FTZ R224, R62, R86, -R11 ;  /* 0x000000563ee07223 */ /* 0x000fcc000001080b */
[----:B------:R-:W1:Y:S01]  /*17820*/  MUFU.EX2 R33, R33 ;  /* 0x0000002100217308 */ /* 0x000e620000000800 */
[----:B---3--:R-:W-:Y:S01]  /*17830*/  FADD.FTZ R7, R159, R4 ;  /* 0x000000049f077221 */ /* 0x008fe20000010000 */
[----:B------:R-:W-:-:S06]  /*17840*/  FFMA.FTZ R220, R38, R86, -R6 ;  /* 0x0000005626dc7223 */ /* 0x000fcc0000010806 */
[----:B------:R-:W3:Y:S01]  /*17850*/  MUFU.EX2 R163, R163 ;  /* 0x000000a300a37308 */ /* 0x000ee20000000800 */
[----:B----4-:R-:W-:Y:S01]  /*17860*/  FADD.FTZ R5, R34, R5 ;  /* 0x0000000522057221 */ /* 0x010fe20000010000 */
[----:B------:R-:W-:-:S06]  /*17870*/  FFMA.FTZ R221, R48, R86, -R11 ;  /* 0x0000005630dd7223 */ /* 0x000fcc000001080b */
[----:B------:R-:W4:Y:S01]  /*17880*/  MUFU.EX2 R162, R162 ;  /* 0x000000a200a27308 */ /* 0x000f220000000800 */
[----:B------:R-:W-:Y:S01]  /*17890*/  FADD.FTZ R4, R28, R7 ;  /* 0x000000071c047221 */ /* 0x000fe20000010000 */
[----:B------:R-:W-:-:S06]  /*178a0*/  FFMA.FTZ R175, R40, R86, -R6 ;  /* 0x0000005628af7223 */ /* 0x000fcc0000010806 */
        /* <DEDUP_REMOVED lines=52> */
[----:B------:R-:W-:Y:S01]  /*17bf0*/  FADD.FTZ R4, R170, R5 ;  /* 0x00000005aa047221 */ /* 0x000fe20000010000 */
[----:B------:R-:W-:-:S06]  /*17c00*/  FFMA.FTZ R18, R63, R86, -R6 ;  /* 0x000000563f127223 */ /* 0x000fcc0000010806 */
[----:B------:R-:W4:Y:S01]  /*17c10*/  MUFU.EX2 R19, R19 ;  /* 0x0000001300137308 */ /* 0x000f220000000800 */
[----:B--2---:R-:W-:Y:S01]  /*17c20*/  FADD.FTZ R6, R172, R7 ;  /* 0x00000007ac067221 */ /* 0x004fe20000010000 */
[----:B0-----:R-:W-:-:S06]  /*17c30*/  FADD.FTZ R5, R167, R4 ;  /* 0x00000004a7057221 */ /* 0x001fcc0000010000 */
[----:B------:R-:W0:Y:S08]  /*17c40*/  MUFU.EX2 R166, R166 ;  /* 0x000000a600a67308 */ /* 0x000e300000000800 */
[----:B------:R-:W2:Y:S01]  /*17c50*/  MUFU.EX2 R20, R20 ;  /* 0x0000001400147308 */ /* 0x000ea20000000800 */
[----:B-1----:R-:W-:Y:S01]  /*17c60*/  FADD.FTZ R6, R171, R6 ;  /* 0x00000006ab067221 */ /* 0x002fe20000010000 */
[----:B---3--:R-:W-:-:S06]  /*17c70*/  FADD.FTZ R4, R168, R5 ;  /* 0x00000005a8047221 */ /* 0x008fcc0000010000 */
[----:B------:R-:W1:Y:S08]  /*17c80*/  MUFU.EX2 R164, R164 ;  /* 0x000000a400a47308 */ /* 0x000e700000000800 */
[----:B------:R-:W3:Y:S01]  /*17c90*/  MUFU.EX2 R11, R11 ;  /* 0x0000000b000b7308 */ /* 0x000ee20000000800 */
[----:B----4-:R-:W-:Y:S01]  /*17ca0*/  FADD.FTZ R5, R165, R6 ;  /* 0x00000006a5057221 */ /* 0x010fe20000010000 */
[----:B------:R-:W-:-:S06]  /*17cb0*/  FADD.FTZ R7, R19, R4 ;  /* 0x0000000413077221 */ /* 0x000fcc0000010000 */
[----:B------:R-:W4:Y:S08]  /*17cc0*/  MUFU.EX2 R21, R21 ;  /* 0x0000001500157308 */ /* 0x000f300000000800 */
[----:B------:R-:W4:Y:S01]  /*17cd0*/  MUFU.EX2 R18, R18 ;  /* 0x0000001200127308 */ /* 0x000f220000000800 */
[----:B0-----:R-:W-:Y:S01]  /*17ce0*/  FADD.FTZ R5, R166, R5 ;  /* 0x00000005a6057221 */ /* 0x001fe20000010000 */
[----:B--2---:R-:W-:-:S03]  /*17cf0*/  FADD.FTZ R4, R20, R7 ;  /* 0x0000000714047221 */ /* 0x004fc60000010000 */
[----:B-1----:R-:W-:Y:S01]  /*17d00*/  FADD.FTZ R6, R164, R5 ;  /* 0x00000005a4067221 */ /* 0x002fe20000010000 */
[----:B---3--:R-:W-:-:S03]  /*17d10*/  FADD.FTZ R5, R11, R4 ;  /* 0x000000040b057221 */ /* 0x008fc60000010000 */
[----:B----4-:R-:W-:Y:S01]  /*17d20*/  FADD.FTZ R4, R21, R6 ;  /* 0x0000000615047221 */ /* 0x010fe20000010000 */
[----:B------:R-:W-:Y:S01]  /*17d30*/  STL [R1+0x214], R8 ;  /* 0x0002140801007387 */ /* 0x000fe20000100800 */
[----:B------:R-:W-:-:S05]  /*17d40*/  FADD.FTZ R5, R18, R5 ;  /* 0x0000000512057221 */ /* 0x000fca0000010000 */
        /* <DEDUP_REMOVED lines=85> */
[----:B------:R0:W-:Y:S01]  /*182a0*/  ST.E desc[UR36][R16.64+0x250], R7 ;  /* 0x0002500710007985 */ /* 0x0001e2000c101924 */
[----:B-1----:R-:W-:-:S03]  /*182b0*/  FMUL.FTZ R9, R13, R114 ;  /* 0x000000720d097220 */ /* 0x002fc60000410000 */
[----:B------:R1:W-:Y:S04]  /*182c0*/  ST.E desc[UR36][R16.64+0x260], R25 ;  /* 0x0002601910007985 */ /* 0x0003e8000c101924 */
[----:B------:R2:W-:Y:S01]  /*182d0*/  ST.E desc[UR36][R16.64+0x264], R27 ;  /* 0x0002641b10007985 */ /* 0x0005e2000c101924 */
[----:B------:R-:W-:-:S03]  /*182e0*/  FMUL.FTZ R47, R13, R138 ;  /* 0x0000008a0d2f7220 */ /* 0x000fc60000410000 */
[----:B------:R3:W-:Y:S01]  /*182f0*/  ST.E desc[UR36][R16.64+0x270], R39 ;  /* 0x0002702710007985 */ /* 0x0007e2000c101924 */
[----:B0-----:R-:W-:-:S03]  /*18300*/  FMUL.FTZ R7, R13, R132 ;  /* 0x000000840d077220 */ /* 0x001fc60000410000 */
[----:B------:R0:W-:Y:S01]  /*18310*/  ST.E desc[UR36][R16.64+0x274], R41 ;  /* 0x0002742910007985 */ /* 0x0001e2000c101924 */
[----:B-1----:R-:W-:-:S03]  /*18320*/  FMUL.FTZ R25, R13, R142 ;  /* 0x0000008e0d197220 */ /* 0x002fc60000410000 */
[----:B------:R1:W-:Y:S01]  /*18330*/  ST.E desc[UR36][R16.64+0x280], R43 ;  /* 0x0002802b10007985 */ /* 0x0003e2000c101924 */
[----:B--2---:R-:W-:-:S03]  /*18340*/  FMUL.FTZ R27, R13, R144 ;  /* 0x000000900d1b7220 */ /* 0x004fc60000410000 */
[----:B------:R2:W-:Y:S01]  /*18350*/  ST.E desc[UR36][R16.64+0x294], R45 ;  /* 0x0002942d10007985 */ /* 0x0005e2000c101924 */
[C---:B---3--:R-:W-:Y:S01]  /*18360*/  FMUL.FTZ R39, R13.reuse, R146 ;  /* 0x000000920d277220 */ /* 0x048fe20000410000 */
[C---:B0-----:R-:W-:Y:S02]  /*18370*/  FMUL.FTZ R41, R13.reuse, R148 ;  /* 0x000000940d297220 */ /* 0x041fe40000410000 */
[----:B------:R0:W-:Y:S01]  /*18380*/  ST.E desc[UR36][R16.64+0x2f0], R9 ;  /* 0x0002f00910007985 */ /* 0x0001e2000c101924 */
[C---:B-1----:R-:W-:Y:S01]  /*18390*/  FMUL.FTZ R43, R13.reuse, R150 ;  /* 0x000000960d2b7220 */ /* 0x042fe20000410000 */
[C---:B--2---:R-:W-:Y:S02]  /*183a0*/  FMUL.FTZ R45, R13.reuse, R112 ;  /* 0x000000700d2d7220 */ /* 0x044fe40000410000 */
[----:B------:R1:W-:Y:S01]  /*183b0*/  ST.E desc[UR36][R16.64+0x284], R7 ;  /* 0x0002840710007985 */ /* 0x0003e2000c101924 */
[----:B0-----:R-:W-:-:S03]  /*183c0*/  FMUL.FTZ R9, R13, R92 ;  /* 0x0000005c0d097220 */ /* 0x001fc60000410000 */
[----:B------:R-:W-:Y:S01]  /*183d0*/  ST.E desc[UR36][R16.64+0x2a0], R47 ;  /* 0x0002a02f10007985 */ /* 0x000fe2000c101924 */
[----:B------:R-:W-:-:S03]  /*183e0*/  FMUL.FTZ R49, R13, R140 ;  /* 0x0000008c0d317220 */ /* 0x000fc60000410000 */
        /* <DEDUP_REMOVED lines=10> */
[C---:B---3--:R-:W-:Y:S02]  /*18490*/  FMUL.FTZ R41, R13.reuse, R106 ;  /* 0x0000006a0d297220 */ /* 0x048fe40000410000 */
[----:B------:R2:W-:Y:S01]  /*184a0*/  ST.E desc[UR36][R16.64+0x330], R9 ;  /* 0x0003300910007985 */ /* 0x0005e2000c101924 */
[C---:B0-----:R-:W-:Y:S01]  /*184b0*/  FMUL.FTZ R43, R13.reuse, R104 ;  /* 0x000000680d2b7220 */ /* 0x041fe20000410000 */
[C---:B------:R-:W-:Y:S01]  /*184c0*/  FMUL.FTZ R47, R13.reuse, R96 ;  /* 0x000000600d2f7220 */ /* 0x040fe20000410000 */
[C---:B-1----:R-:W-:Y:S01]  /*184d0*/  FMUL.FTZ R45, R13.reuse, R98 ;  /* 0x000000620d2d7220 */ /* 0x042fe20000410000 */
[----:B------:R0:W-:Y:S01]  /*184e0*/  ST.E desc[UR36][R16.64+0x2a4], R49 ;  /* 0x0002a43110007985 */ /* 0x0001e2000c101924 */
[----:B--2---:R-:W-:-:S03]  /*184f0*/  FMUL.FTZ R9, R13, R72 ;  /* 0x000000480d097220 */ /* 0x004fc60000410000 */
[----:B------:R1:W-:Y:S04]  /*18500*/  ST.E desc[UR36][R16.64+0x2e4], R7 ;  /* 0x0002e40710007985 */ /* 0x0003e8000c101924 */
[----:B------:R2:W-:Y:S01]  /*18510*/  ST.E desc[UR36][R16.64+0x300], R25 ;  /* 0x0003001910007985 */ /* 0x0005e2000c101924 */
[----:B0-----:R-:W-:-:S03]  /*18520*/  FMUL.FTZ R49, R13, R94 ;  /* 0x0000005e0d317220 */ /* 0x001fc60000410000 */
[----:B------:R0:W-:Y:S04]  /*18530*/  ST.E desc[UR36][R16.64+0x304], R27 ;  /* 0x0003041b10007985 */ /* 0x0001e8000c101924 */
[----:B------:R3:W-:Y:S01]  /*18540*/  ST.E desc[UR36][R16.64+0x310], R39 ;  /* 0x0003102710007985 */ /* 0x0007e2000c101924 */
[----:B-1----:R-:W-:-:S03]  /*18550*/  FMUL.FTZ R7, R13, R100 ;  /* 0x000000640d077220 */ /* 0x002fc60000410000 */
[----:B------:R1:W-:Y:S01]  /*18560*/  ST.E desc[UR36][R16.64+0x314], R41 ;  /* 0x0003142910007985 */ /* 0x0003e2000c101924 */
[----:B--2---:R-:W-:-:S03]  /*18570*/  FMUL.FTZ R25, R13, R90 ;  /* 0x0000005a0d197220 */ /* 0x004fc60000410000 */
[----:B------:R2:W-:Y:S01]  /*18580*/  ST.E desc[UR36][R16.64+0x320], R43 ;  /* 0x0003202b10007985 */ /* 0x0005e2000c101924 */
[----:B0-----:R-:W-:-:S03]  /*18590*/  FMUL.FTZ R27, R13, R82 ;  /* 0x000000520d1b7220 */ /* 0x001fc60000410000 */
[----:B------:R0:W-:Y:S01]  /*185a0*/  ST.E desc[UR36][R16.64+0x334], R45 ;  /* 0x0003342d10007985 */ /* 0x0001e2000c101924 */
[----:B---3--:R-:W-:-:S03]  /*185b0*/  FMUL.FTZ R39, R13, R88 ;  /* 0x000000580d277220 */ /* 0x008fc60000410000 */
[----:B------:R3:W-:Y:S01]  /*185c0*/  ST.E desc[UR36][R16.64+0x340], R47 ;  /* 0x0003402f10007985 */ /* 0x0007e2000c101924 */
[C---:B-1----:R-:W-:Y:S01]  /*185d0*/  FMUL.FTZ R41, R13.reuse, R86 ;  /* 0x000000560d297220 */ /* 0x042fe20000410000 */
[C---:B--2---:R-:W-:Y:S02]  /*185e0*/  FMUL.FTZ R43, R13.reuse, R84 ;  /* 0x000000540d2b7220 */ /* 0x044fe40000410000 */
[----:B------:R1:W-:Y:S01]  /*185f0*/  ST.E desc[UR36][R16.64+0x380], R9 ;  /* 0x0003800910007985 */ /* 0x0003e2000c101924 */
[C---:B0-----:R-:W-:Y:S01]  /*18600*/  FMUL.FTZ R45, R13.reuse, R78 ;  /* 0x0000004e0d2d7220 */ /* 0x041fe20000410000 */
[C---:B---3--:R-:W-:Y:S02]  /*18610*/  FMUL.FTZ R47, R13.reuse, R76 ;  /* 0x0000004c0d2f7220 */ /* 0x048fe40000410000 */
[----:B------:R0:W-:Y:S01]  /*18620*/  ST.E desc[UR36][R16.64+0x324], R7 ;  /* 0x0003240710007985 */ /* 0x0001e2000c101924 */
[----:B-1----:R-:W-:-:S03]  /*18630*/  FMUL.FTZ R9, R13, R52 ;  /* 0x000000340d097220 */ /* 0x002fc60000410000 */
        /* <DEDUP_REMOVED lines=20> */
[----:B------:R1:W-:Y:S01]  /*18780*/  ST.E desc[UR36][R16.64+0x394], R49 ;  /* 0x0003943110007985 */ /* 0x0003e2000c101924 */
[C---:B------:R-:W-:Y:S01]  /*18790*/  FMUL.FTZ R51, R13.reuse, R51 ;  /* 0x000000330d337220 */ /* 0x040fe20000410000 */
[C---:B------:R-:W-:Y:S02]  /*187a0*/  FMUL.FTZ R53, R13.reuse, R53 ;  /* 0x000000350d357220 */ /* 0x040fe40000410000 */
[----:B------:R2:W-:Y:S01]  /*187b0*/  ST.E desc[UR36][R16.64+0x3a0], R25 ;  /* 0x0003a01910007985 */ /* 0x0005e2000c101924 */
[----:B------:R-:W-:Y:S01]  /*187c0*/  LOP3.LUT R8, R6, 0x8, RZ, 0xfc, !PT ;  /* 0x0000000806087812 */ /* 0x000fe200078efcff */
[C---:B0-----:R-:W-:Y:S02]  /*187d0*/  FMUL.FTZ R7, R13.reuse, R60 ;  /* 0x0000003c0d077220 */ /* 0x041fe40000410000 */
        /* <DEDUP_REMOVED lines=14> */
[C---:B---3--:R-:W-:Y:S01]  /*188c0*/  FMUL.FTZ R47, R13.reuse, R26 ;  /* 0x0000001a0d2f7220 */ /* 0x048fe20000410000 */
[----:B------:R-:W-:Y:S01]  /*188d0*/  FMUL.FTZ R13, R13, R38 ;  /* 0x000000260d0d7220 */ /* 0x000fe20000410000 */
[--C-:B-1----:R-:W-:Y:S01]  /*188e0*/  IMAD.MOV.U32 R9, RZ, RZ, R5.reuse ;  /* 0x000000ffff097224 */ /* 0x102fe200078e0005 */
[----:B------:R-:W-:Y:S04]  /*188f0*/  ST.E desc[UR36][R16.64+0x2d4], R51 ;  /* 0x0002d43310007985 */ /* 0x000fe8000c101924 */
        /* <DEDUP_REMOVED lines=203> */
[----:B------:R1:W-:Y:S04]  /*195b0*/  ST.E desc[UR36][R16.64+0x418], R43 ;  /* 0x0004182b10007985 */ /* 0x0003e8000c101924 */
[----:B------:R2:W-:Y:S04]  /*195c0*/  ST.E desc[UR36][R16.64+0x41c], R39 ;  /* 0x00041c2710007985 */ /* 0x0005e8000c101924 */
[----:B------:R-:W-:Y:S04]  /*195d0*/  ST.E desc[UR36][R16.64+0x428], R51 ;  /* 0x0004283310007985 */ /* 0x000fe8000c101924 */
[----:B------:R3:W-:Y:S04]  /*195e0*/  ST.E desc[UR36][R16.64+0x42c], R25 ;  /* 0x00042c1910007985 */ /* 0x0007e8000c101924 */
[----:B------:R4:W-:Y:S01]  /*195f0*/  ST.E desc[UR36][R16.64+0x438], R27 ;  /* 0x0004381b10007985 */ /* 0x0009e2000c101924 */
[----:B------:R4:W-:Y:S06]  /*19600*/  BAR.SYNC.DEFER_BLOCKING R26, 0x100 ;  /* 0x0004001a0000751d */ /* 0x0009ec0000010000 */
[----:B0-----:R-:W2:Y:S04]  /*19610*/  LD.E R41, desc[UR36][R16.64+0x240] ;  /* 0x0002402410297980 */ /* 0x001ea8000c101900 */
[----:B------:R-:W4:Y:S04]  /*19620*/  LD.E R24, desc[UR36][R2.64] ;  /* 0x0000002402187980 */ /* 0x000f28000c101900 */
[----:B------:R-:W4:Y:S04]  /*19630*/  LD.E.64 R12, desc[UR36][R16.64+0x88] ;  /* 0x00008824100c7980 */ /* 0x000f28000c101b00 */
[----:B--2---:R0:W-:Y:S04]  /*19640*/  ST.E desc[UR36][R16.64+0x240], R41 ;  /* 0x0002402910007985 */ /* 0x0041e8000c101924 */
[----:B-1----:R-:W2:Y:S04]  /*19650*/  LD.E R43, desc[UR36][R4.64] ;  /* 0x00000024042b7980 */ /* 0x002ea8000c101900 */
[----:B--2---:R1:W-:Y:S04]  /*19660*/  ST.E desc[UR36][R4.64], R43 ;  /* 0x0000002b04007985 */ /* 0x0043e8000c101924 */
[----:B------:R-:W2:Y:S04]  /*19670*/  LD.E R39, desc[UR36][R8.64] ;  /* 0x0000002408277980 */ /* 0x000ea8000c101900 */
[----:B--2---:R2:W-:Y:S04]  /*19680*/  ST.E desc[UR36][R8.64], R39 ;  /* 0x0000002708007985 */ /* 0x0045e8000c101924 */
[----:B---3--:R-:W3:Y:S04]  /*19690*/  LD.E R25, desc[UR36][R6.64] ;  /* 0x0000002406197980 */ /* 0x008ee8000c101900 */
[----:B---3--:R3:W-:Y:S04]  /*196a0*/  ST.E desc[UR36][R6.64], R25 ;  /* 0x0000001906007985 */ /* 0x0087e8000c101924 */
[----:B----4-:R-:W4:Y:S04]  /*196b0*/  LD.E R27, desc[UR36][R16.64+0x250] ;  /* 0x00025024101b7980 */ /* 0x010f28000c101900 */
[----:B------:R-:W4:Y:S04]  /*196c0*/  LD.E R45, desc[UR36][R16.64+0x254] ;  /* 0x00025424102d7980 */ /* 0x000f28000c101900 */
[----:B------:R-:W4:Y:S04]  /*196d0*/  LD.E R47, desc[UR36][R16.64+0x258] ;  /* 0x00025824102f7980 */ /* 0x000f28000c101900 */
[----:B0-----:R-:W4:Y:S04]  /*196e0*/  LD.E R41, desc[UR36][R16.64+0x25c] ;  /* 0x00025c2410297980 */ /* 0x001f28000c101900 */
[----:B------:R-:W4:Y:S04]  /*196f0*/  LD.E R49, desc[UR36][R16.64+0x260] ;  /* 0x0002602410317980 */ /* 0x000f28000c101900 */
[----:B------:R-:W4:Y:S04]  /*19700*/  LD.E R51, desc[UR36][R16.64+0x264] ;  /* 0x0002642410337980 */ /* 0x000f28000c101900 */
        /* <DEDUP_REMOVED lines=69> */
[----:B----4-:R0:W-:Y:S04]  /*19b60*/  ST.E desc[UR36][R16.64+0x250], R27 ;  /* 0x0002501b10007985 */ /* 0x0101e8000c101924 */
[----:B------:R-:W-:Y:S04]  /*19b70*/  ST.E desc[UR36][R16.64+0x254], R45 ;  /* 0x0002542d10007985 */ /* 0x000fe8000c101924 */
[----:B------:R-:W-:Y:S04]  /*19b80*/  ST.E desc[UR36][R16.64+0x258], R47 ;  /* 0x0002582f10007985 */ /* 0x000fe8000c101924 */
[----:B------:R-:W-:Y:S04]  /*19b90*/  ST.E desc[UR36][R16.64+0x25c], R41 ;  /* 0x00025c2910007985 */ /* 0x000fe8000c101924 */
[----:B------:R-:W-:Y:S04]  /*19ba0*/  ST.E desc[UR36][R16.64+0x260], R49 ;  /* 0x0002603110007985 */ /* 0x000fe8000c101924 */
[----:B------:R-:W-:Y:S04]  /*19bb0*/  ST.E desc[UR36][R16.64+0x264], R51 ;  /* 0x0002643310007985 */ /* 0x000fe8000c101924 */
[----:B------:R-:W-:Y:S04]  /*19bc0*/  ST.E desc[UR36][R16.64+0x268], R43 ;  /* 0x0002682b10007985 */ /* 0x000fe8000c101924 */
[----:B------:R-:W-:Y:S04]  /*19bd0*/  ST.E desc[UR36][R16.64+0x26c], R53 ;  /* 0x00026c3510007985 */ /* 0x000fe8000c101924 */
        /* <DEDUP_REMOVED lines=8> */
[----:B0-----:R-:W3:Y:S04]  /*19c60*/  LD.E R27, desc[UR36][R16.64+0x298] ;  /* 0x00029824101b7980 */ /* 0x001ee8000c101900 */
[----:B-1----:R-:W3:Y:S04]  /*19c70*/  LD.E R39, desc[UR36][R16.64+0x2a0] ;  /* 0x0002a02410277980 */ /* 0x002ee8000c101900 */
[----:B------:R-:W3:Y:S04]  /*19c80*/  LD.E R41, desc[UR36][R16.64+0x2a8] ;  /* 0x0002a82410297980 */ /* 0x000ee8000c101900 */
[----:B------:R-:W3:Y:S04]  /*19c90*/  LD.E R43, desc[UR36][R16.64+0x2b0] ;  /* 0x0002b024102b7980 */ /* 0x000ee8000c101900 */
[----:B------:R-:W3:Y:S04]  /*19ca0*/  LD.E R45, desc[UR36][R16.64+0x2b8] ;  /* 0x0002b824102d7980 */ /* 0x000ee8000c101900 */
[----:B------:R-:W3:Y:S04]  /*19cb0*/  LD.E R47, desc[UR36][R16.64+0x2c0] ;  /* 0x0002c024102f7980 */ /* 0x000ee8000c101900 */
[----:B------:R-:W3:Y:S04]  /*19cc0*/  LD.E R49, desc[UR36][R16.64+0x2c8] ;  /* 0x0002c82410317980 */ /* 0x000ee8000c101900 */
[----:B------:R-:W3:Y:S04]  /*19cd0*/  LD.E R51, desc[UR36][R16.64+0x2d0] ;  /* 0x0002d02410337980 */ /* 0x000ee8000c101900 */
[----:B------:R-:W3:Y:S04]  /*19ce0*/  LD.E R53, desc[UR36][R16.64+0x2d8] ;  /* 0x0002d82410357980 */ /* 0x000ee8000c101900 */
[----:B--2---:R-:W2:Y:S04]  /*19cf0*/  LD.E R55, desc[UR36][R16.64+0x2e0] ;  /* 0x0002e02410377980 */ /* 0x004ea8000c101900 */
        /* <DEDUP_REMOVED lines=39> */
[----:B---3--:R0:W-:Y:S04]  /*19f70*/  ST.E desc[UR36][R16.64+0x290], R25 ;  /* 0x0002901910007985 */ /* 0x0081e8000c101924 */
        /* <DEDUP_REMOVED lines=34> */
[----:B--2---:R2:W-:Y:S04]  /*1a1a0*/  ST.E desc[UR36][R16.64+0x2e0], R55 ;  /* 0x0002e03710007985 */ /* 0x0045e8000c101924 */
        /* <DEDUP_REMOVED lines=101> */
[----:B------:R-:W4:Y:S04]  /*1a800*/  LD.E R38, desc[UR36][R16.64+0x278] ;  /* 0x0002782410267980 */ /* 0x000f28000c101900 */
        /* <DEDUP_REMOVED lines=16> */
[----:B--2---:R-:W3:Y:S04]  /*1a910*/  LD.E R55, desc[UR36][R16.64+0x2bc] ;  /* 0x0002bc2410377980 */ /* 0x004ee8000c101900 */
[----:B------:R-:W3:Y:S04]  /*1a920*/  LD.E R56, desc[UR36][R16.64+0x2c0] ;  /* 0x0002c02410387980 */ /* 0x000ee8000c101900 */
[----:B----4-:R-:W3:Y:S04]  /*1a930*/  LD.E R57, desc[UR36][R16.64+0x2c4] ;  /* 0x0002c42410397980 */ /* 0x010ee8000c101900 */
        /* <DEDUP_REMOVED lines=42> */
[----:B------:R-:W-:Y:S01]  /*1abe0*/  ISETP.NE.U32.AND P0, PT, R25, RZ, PT ;  /* 0x000000ff1900720c */ /* 0x000fe20003f05070 */
[----:B------:R-:W-:-:S02]  /*1abf0*/  IMAD.MOV.U32 R25, RZ, RZ, R13 ;  /* 0x000000ffff197224 */ /* 0x000fc400078e000d */
[----:B------:R-:W3:Y:S03]  /*1ac00*/  LD.E R100, desc[UR36][R16.64+0x370] ;  /* 0x0003702410647980 */ /* 0x000ee6000c101900 */
        /* <DEDUP_REMOVED lines=55> */
[----:B------:R-:W-:-:S02]  /*1af80*/  R2UR UR6, R12 ;  /* 0x000000000c0672ca */ /* 0x000fc400000e0000 */
[----:B------:R-:W-:Y:S02]  /*1af90*/  R2UR UR7, R13 ;  /* 0x000000000d0772ca */ /* 0x000fe400000e0000 */
[----:B------:R-:W-:Y:S01]  /*1afa0*/  F2FP.BF16.F32.PACK_AB R152, R15, R152 ;  /* 0x000000980f98723e */ /* 0x000fe200000010ff */
[----:B------:R-:W-:-:S03]  /*1afb0*/  VOTEU.ANY UP0, P0 ;  /* 0x00000000003f7886 */ /* 0x000fc60000000100 */
[----:B---3--:R-:W-:-:S07]  /*1afc0*/  WARPGROUP.ARRIVE ;  /* 0x00000000000079c5 */ /* 0x008fce0000000000 */
        /* <DEDUP_REMOVED lines=687> */
[----:B------:R0:W-:Y:S04]  /*1dac0*/  ST.E desc[UR36][R4.64], R25 ;  /* 0x0000001904007985 */ /* 0x0001e8000c101924 */
[----:B------:R-:W-:Y:S04]  /*1dad0*/  ST.E desc[UR36][R8.64], R26 ;  /* 0x0000001a08007985 */ /* 0x000fe8000c101924 */
[----:B------:R1:W-:Y:S04]  /*1dae0*/  ST.E desc[UR36][R6.64], R27 ;  /* 0x0000001b06007985 */ /* 0x0003e8000c101924 */
[----:B------:R-:W-:Y:S04]  /*1daf0*/  ST.E desc[UR36][R16.64+0x250], R28 ;  /* 0x0002501c10007985 */ /* 0x000fe8000c101924 */
        /* <DEDUP_REMOVED lines=123> */
[----:B------:R-:W-:Y:S04]  /*1e2b0*/  STL [R1+0x68], R0 ;  /* 0x0000680001007387 */ /* 0x000fe80000100800 */
[----:B------:R-:W3:Y:S04]  /*1e2c0*/  LD.E R11, desc[UR36][R16.64+0x240] ;  /* 0x00024024100b7980 */ /* 0x000ee8000c101900 */
[----:B---3--:R3:W-:Y:S04]  /*1e2d0*/  ST.E desc[UR36][R16.64+0x240], R11 ;  /* 0x0002400b10007985 */ /* 0x0087e8000c101924 */
[----:B------:R-:W4:Y:S04]  /*1e2e0*/  LD.E R13, desc[UR36][R4.64] ;  /* 0x00000024040d7980 */ /* 0x000f28000c101900 */
[----:B----4-:R4:W-:Y:S04]  /*1e2f0*/  ST.E desc[UR36][R4.64], R13 ;  /* 0x0000000d04007985 */ /* 0x0109e8000c101924 */
[----:B------:R-:W2:Y:S04]  /*1e300*/  LD.E R15, desc[UR36][R8.64] ;  /* 0x00000024080f7980 */ /* 0x000ea8000c101900 */
[----:B--2---:R2:W-:Y:S04]  /*1e310*/  ST.E desc[UR36][R8.64], R15 ;  /* 0x0000000f08007985 */ /* 0x0045e8000c101924 */
[----:B------:R-:W3:Y:S04]  /*1e320*/  LD.E R19, desc[UR36][R6.64] ;  /* 0x0000002406137980 */ /* 0x000ee8000c101900 */
[----:B---3--:R3:W-:Y:S04]  /*1e330*/  ST.E desc[UR36][R6.64], R19 ;  /* 0x0000001306007985 */ /* 0x0087e8000c101924 */
[----:B------:R-:W3:Y:S04]  /*1e340*/  LD.E R21, desc[UR36][R16.64+0x250] ;  /* 0x0002502410157980 */ /* 0x000ee8000c101900 */
[----:B0-----:R-:W3:Y:S04]  /*1e350*/  LD.E R25, desc[UR36][R16.64+0x254] ;  /* 0x0002542410197980 */ /* 0x001ee8000c101900 */
[----:B-1----:R-:W3:Y:S04]  /*1e360*/  LD.E R27, desc[UR36][R16.64+0x258] ;  /* 0x00025824101b7980 */ /* 0x002ee8000c101900 */
[----:B------:R-:W3:Y:S04]  /*1e370*/  LD.E R29, desc[UR36][R16.64+0x25c] ;  /* 0x00025c24101d7980 */ /* 0x000ee8000c101900 */
[----:B------:R-:W3:Y:S04]  /*1e380*/  LD.E R11, desc[UR36][R16.64+0x260] ;  /* 0x00026024100b7980 */ /* 0x000ee8000c101900 */
[----:B------:R-:W3:Y:S04]  /*1e390*/  LD.E R31, desc[UR36][R16.64+0x264] ;  /* 0x00026424101f7980 */ /* 0x000ee8000c101900 */
[----:B----4-:R-:W4:Y:S04]  /*1e3a0*/  LD.E R5, desc[UR36][R16.64+0x268] ;  /* 0x0002682410057980 */ /* 0x010f28000c101900 */
[----:B------:R-:W4:Y:S04]  /*1e3b0*/  LD.E R13, desc[UR36][R16.64+0x26c] ;  /* 0x00026c24100d7980 */ /* 0x000f28000c101900 */
        /* <DEDUP_REMOVED lines=116> */
[----:B------:R-:W-:Y:S04]  /*1eb00*/  ST.E desc[UR36][R16.64+0x250], R21 ;  /* 0x0002501510007985 */ /* 0x000fe8000c101924 */
[----:B------:R-:W-:Y:S04]  /*1eb10*/  ST.E desc[UR36][R16.64+0x254], R25 ;  /* 0x0002541910007985 */ /* 0x000fe8000c101924 */
[----:B------:R-:W-:Y:S04]  /*1eb20*/  ST.E desc[UR36][R16.64+0x258], R27 ;  /* 0x0002581b10007985 */ /* 0x000fe8000c101924 */
[----:B------:R-:W-:Y:S04]  /*1eb30*/  ST.E desc[UR36][R16.64+0x25c], R29 ;  /* 0x00025c1d10007985 */ /* 0x000fe8000c101924 */
[----:B------:R-:W-:Y:S04]  /*1eb40*/  ST.E desc[UR36][R16.64+0x260], R11 ;  /* 0x0002600b10007985 */ /* 0x000fe8000c101924 */
[----:B------:R-:W-:Y:S04]  /*1eb50*/  ST.E desc[UR36][R16.64+0x264], R31 ;  /* 0x0002641f10007985 */ /* 0x000fe8000c101924 */
[----:B----4-:R-:W-:Y:S04]  /*1eb60*/  ST.E desc[UR36][R16.64+0x268], R5 ;  /* 0x0002680510007985 */ /* 0x010fe8000c101924 */
        /* <DEDUP_REMOVED lines=125> */
.L_x_12713:
[----:B------:R-:W-:Y:S05]  /*1f340*/  BSYNC B0 ;  /* 0x0000000000007941 */ /* 0x000fea0003800000 */
.L_x_12712:
        /* <DEDUP_REMOVED lines=9> */
.L_x_12685:
[----:B0-----:R-:W0:Y:S01]  /*1f3e0*/  S2R R0, SR_TID.X ;  /* 0x0000000000007919 */ /* 0x001e220000002100 */
[----:B------:R-:W-:Y:S05]  /*1f3f0*/  WARPSYNC.ALL ;  /* 0x0000000000007948 */ /* 0x000fea0003800000 */
[----:B0-----:R-:W-:-:S04]  /*1f400*/  SHF.R.U32.HI R0, RZ, 0x7, R0 ;  /* 0x00000007ff007819 */ /* 0x001fc80000011600 */
[----:B------:R-:W-:Y:S01]  /*1f410*/  IADD3 R141, -R0, 0xb, RZ ;  /* 0x0000000b008d7810 */ /* 0x000fe20007ffe1ff */
[----:B------:R-:W3:Y:S04]  /*1f420*/  LDL R5, [R1+0x220] ;  /* 0x0002200001057983 */ /* 0x000ee80000100800 */
[----:B------:R-:W4:Y:S04]  /*1f430*/  LDL R8, [R1+0x224] ;  /* 0x0002240001087983 */ /* 0x000f280000100800 */
[----:B------:R-:W5:Y:S04]  /*1f440*/  LDL R135, [R1+0x1f8] ;  /* 0x0001f80001877983 */ /* 0x000f680000100800 */
[----:B------:R-:W2:Y:S01]  /*1f450*/  LDL.64 R122, [R1+0x290] ;  /* 0x00029000017a7983 */ /* 0x000ea20000100a00 */
[----:B------:R-:W-:-:S02]  /*1f460*/  IMAD.MOV.U32 R140, RZ, RZ, -0x800000 ;  /* 0xff800000ff8c7424 */ /* 0x000fc400078e00ff */
[----:B------:R-:W-:Y:S01]  /*1f470*/  IMAD.MOV.U32 R138, RZ, RZ, -0x800000 ;  /* 0xff800000ff8a7424 */ /* 0x000fe200078e00ff */
[----:B------:R-:W2:Y:S01]  /*1f480*/  LDL.64 R132, [R1+0x240] ;  /* 0x0002400001847983 */ /* 0x000ea20000100a00 */
[----:B------:R-:W-:-:S03]  /*1f490*/  IMAD.MOV.U32 R137, RZ, RZ, RZ ;  /* 0x000000ffff897224 */ /* 0x000fc600078e00ff */
        /* <DEDUP_REMOVED lines=58> */
[----:B------:R-:W2:Y:S04]  /*1f840*/  LDL R136, [R1+0x200] ;  /* 0x0002000001887983 */ /* 0x000ea80000100800 */
[----:B---3--:R-:W0:Y:S02]  /*1f850*/  SHFL.BFLY PT, R0, R5, 0x2, 0x1f ;  /* 0x0c401f0005007f89 */ /* 0x008e2400000e0000 */
[----:B0-----:R-:W-:-:S05]  /*1f860*/  FADD.FTZ R0, R5, R0 ;  /* 0x0000000005007221 */ /* 0x001fca0000010000 */
[----:B------:R-:W0:Y:S02]  /*1f870*/  SHFL.BFLY PT, R3, R0, 0x1, 0x1f ;  /* 0x0c201f0000037f89 */ /* 0x000e2400000e0000 */
[----:B0-----:R-:W-:-:S05]  /*1f880*/  FADD.FTZ R2, R0, R3 ;  /* 0x0000000300027221 */ /* 0x001fca0000010000 */
[----:B------:R-:W-:Y:S04]  /*1f890*/  STL [R1+0x220], R2 ;  /* 0x0002200201007387 */ /* 0x000fe80000100800 */
[----:B------:R-:W3:Y:S04]  /*1f8a0*/  LDL R134, [R1+0x220] ;  /* 0x0002200001867983 */ /* 0x000ee80000100800 */
[----:B----4-:R-:W0:Y:S02]  /*1f8b0*/  SHFL.BFLY PT, R3, R8, 0x2, 0x1f ;  /* 0x0c401f0008037f89 */ /* 0x010e2400000e0000 */
[----:B0-----:R-:W-:Y:S01]  /*1f8c0*/  FADD.FTZ R3, R3, R8 ;  /* 0x0000000803037221 */ /* 0x001fe20000010000 */
[----:B-----5:R-:W-:Y:S01]  /*1f8d0*/  VIADD R135, R135, 0x1 ;  /* 0x0000000187877836 */ /* 0x020fe20000000000 */
[----:B------:R-:W4:Y:S04]  /*1f8e0*/  LDL.64 R8, [R1+0x3f8] ;  /* 0x0003f80001087983 */ /* 0x000f280000100a00 */
[----:B------:R-:W0:Y:S02]  /*1f8f0*/  SHFL.BFLY PT, R4, R3, 0x1, 0x1f ;  /* 0x0c201f0003047f89 */ /* 0x000e2400000e0000 */
[----:B0-----:R-:W-:Y:S01]  /*1f900*/  FADD.FTZ R139, R3, R4 ;  /* 0x00000004038b7221 */ /* 0x001fe20000010000 */
[----:B------:R0:W-:Y:S08]  /*1f910*/  BAR.ARV R141, 0x100 ;  /* 0x0004008d0000751d */ /* 0x0001f00000002000 */
[----:B------:R-:W-:Y:S06]  /*1f920*/  BAR.ARV 0x8, 0x180 ;  /* 0x0206000000007b1d */ /* 0x000fec0000002000 */
[----:B------:R-:W-:-:S13]  /*1f930*/  FSETP.NE.FTZ.AND P1, PT, R139, RZ, PT ;  /* 0x000000ff8b00720b */ /* 0x000fda0003f35000 */
[----:B------:R-:W5:Y:S04]  /*1f940*/  @P1 LDL R6, [R1+0x230] ;  /* 0x0002300001061983 */ /* 0x000f680000100800 */
[----:B--2---:R-:W2:Y:S01]  /*1f950*/  @P1 LDL R7, [R1+0x214] ;  /* 0x0002140001071983 */ /* 0x004ea20000100800 */
[----:B---3--:R-:W-:-:S13]  /*1f960*/  FSETP.NE.FTZ.AND P0, PT, R134, RZ, PT ;  /* 0x000000ff8600720b */ /* 0x008fda0003f15000 */
[----:B------:R-:W3:Y:S04]  /*1f970*/  @P0 LDL R4, [R1+0x230] ;  /* 0x0002300001040983 */ /* 0x000ee80000100800 */
[----:B------:R-:W4:Y:S01]  /*1f980*/  @P0 LDL R5, [R1+0x210] ;  /* 0x0002100001050983 */ /* 0x000f220000100800 */
[----:B------:R-:W1:Y:S08]  /*1f990*/  @P0 MUFU.LG2 R0, R134 ;  /* 0x0000008600000308 */ /* 0x000e700000000c00 */
[----:B------:R-:W0:Y:S01]  /*1f9a0*/  @P1 MUFU.LG2 R2, R139 ;  /* 0x0000008b00021308 */ /* 0x000e220000000c00 */
[----:B-1----:R-:W-:-:S02]  /*1f9b0*/  @P0 FMUL.FTZ R3, R0, 0.69314718246459960938 ;  /* 0x3f31721800030820 */ /* 0x002fc40000410000 */
[----:B------:R-:W2:Y:S05]  /*1f9c0*/  LDL R0, [R1+0x204] ;  /* 0x0002040001007983 */ /* 0x000eaa0000100800 */
[----:B------:R1:W1:Y:S01]  /*1f9d0*/  @P0 MUFU.RCP R137, R134 ;  /* 0x0000008600890308 */ /* 0x0002620000001000 */
[----:B-----5:R-:W-:Y:S01]  /*1f9e0*/  @P1 FMUL.FTZ R6, R6, 0.69314718246459960938 ;  /* 0x3f31721806061820 */ /* 0x020fe20000410000 */
[----:B---3--:R-:W-:-:S04]  /*1f9f0*/  @P0 FMUL.FTZ R4, R4, 0.69314718246459960938 ;  /* 0x3f31721804040820 */ /* 0x008fc80000410000 */
[----:B----4-:R-:W-:Y:S01]  /*1fa00*/  @P0 FFMA.FTZ R140, R4, R5, R3 ;  /* 0x00000005048c0223 */ /* 0x010fe20000010003 */
[----:B0-----:R-:W-:Y:S01]  /*1fa10*/  @P1 FMUL.FTZ R3, R2, 0.69314718246459960938 ;  /* 0x3f31721802031820 */ /* 0x001fe20000410000 */
[----:B------:R-:W3:Y:S03]  /*1fa20*/  LDL.64 R4, [R1+0x408] ;  /* 0x0004080001047983 */ /* 0x000ee60000100a00 */
[----:B--2---:R-:W-:Y:S02]  /*1fa30*/  @P1 FFMA.FTZ R138, R6, R7, R3 ;  /* 0x00000007068a1223 */ /* 0x004fe40000010003 */
[----:B------:R-:W2:Y:S04]  /*1fa40*/  LDL.64 R2, [R1+0x428] ;  /* 0x0004280001027983 */ /* 0x000ea80000100a00 */
[----:B------:R-:W4:Y:S01]  /*1fa50*/  LDL.64 R6, [R1+0x438] ;  /* 0x0004380001067983 */ /* 0x000f220000100a00 */
[----:B------:R-:W-:-:S13]  /*1fa60*/  ISETP.NE.AND P0, PT, R135, 0x2, PT ;  /* 0x000000028700780c */ /* 0x000fda0003f05270 */
[----:B-1----:R-:W5:Y:S01]  /*1fa70*/  @!P0 LDL R134, [R1+0x1fc] ;  /* 0x0001fc0001868983 */ /* 0x002f620000100800 */
[-C--:B------:R-:W-:Y:S01]  /*1fa80*/  FMUL.FTZ R123, R123, R137.reuse ;  /* 0x000000897b7b7220 */ /* 0x080fe20000410000 */
[----:B------:R-:W-:-:S05]  /*1fa90*/  FMUL.FTZ R122, R122, R137 ;  /* 0x000000897a7a7220 */ /* 0x000fca0000410000 */
[----:B------:R0:W-:Y:S02]  /*1faa0*/  STL.64 [R1+0x290], R122 ;  /* 0x0002907a01007387 */ /* 0x0001e40000100a00 */
        /* <DEDUP_REMOVED lines=124> */
[----:B------:R0:W-:Y:S04]  /*20270*/  STL [R1+0x224], R139 ;  /* 0x0002248b01007387 */ /* 0x0001e80000100800 */
[----:B------:R0:W-:Y:S04]  /*20280*/  STL.64 [R1+0x240], R132 ;  /* 0x0002408401007387 */ /* 0x0001e80000100a00 */
[----:B------:R0:W-:Y:S04]  /*20290*/  STL.64 [R1+0x250], R130 ;  /* 0x0002508201007387 */ /* 0x0001e80000100a00 */
[----:B------:R0:W-:Y:S04]  /*202a0*/  STL.64 [R1+0x260], R128 ;  /* 0x0002608001007387 */ /* 0x0001e80000100a00 */
[----:B------:R0:W-:Y:S04]  /*202b0*/  STL.64 [R1+0x270], R126 ;  /* 0x0002707e01007387 */ /* 0x0001e80000100a00 */
[----:B------:R0:W-:Y:S04]  /*202c0*/  STL.64 [R1+0x280], R124 ;  /* 0x0002807c01007387 */ /* 0x0001e80000100a00 */
[----:B------:R0:W-:Y:S04]  /*202d0*/  STL [R1+0x220], R140 ;  /* 0x0002208c01007387 */ /* 0x0001e80000100800 */
        /* <DEDUP_REMOVED lines=26> */
[-C--:B--2---:R-:W-:Y:S01]  /*20480*/  FMUL.FTZ R3, R3, R122.reuse ;  /* 0x0000007a03037220 */ /* 0x084fe20000410000 */
[-C--:B------:R-:W-:Y:S01]  /*20490*/  FMUL.FTZ R2, R2, R122.reuse ;  /* 0x0000007a02027220 */ /* 0x080fe20000410000 */
[-C--:B----4-:R-:W-:Y:S01]  /*204a0*/  FMUL.FTZ R7, R7, R122.reuse ;  /* 0x0000007a07077220 */ /* 0x090fe20000410000 */
        /* <DEDUP_REMOVED lines=38> */
[----:B-----5:R-:W-:-:S03]  /*20710*/  @!P0 LOP3.LUT R134, R134, 0x1, RZ, 0x3c, !PT ;  /* 0x0000000186868812 */ /* 0x020fc600078e3cff */
[----:B------:R0:W-:Y:S04]  /*20720*/  STL [R1+0x1f8], R135 ;  /* 0x0001f88701007387 */ /* 0x0001e80000100800 */
[----:B------:R0:W-:Y:S04]  /*20730*/  @!P0 STL [R1+0x1fc], R134 ;  /* 0x0001fc8601008387 */ /* 0x0001e80000100800 */
[----:B------:R0:W-:Y:S01]  /*20740*/  @!P0 STL [R1+0x1f8], RZ ;  /* 0x0001f8ff01008387 */ /* 0x0001e20000100800 */
[----:B------:R-:W-:-:S13]  /*20750*/  PLOP3.LUT P0, PT, PT, PT, PT, 0x8, 0x0 ;  /* 0x000000000000781c */ /* 0x000fda0003f0e170 */
.L_x_12619:
[----:B01----:R-:W0:Y:S01]  /*20760*/  S2R R7, SR_CgaCtaId ;  /* 0x0000000000077919 */ /* 0x003e220000008800 */
        /* <DEDUP_REMOVED lines=10> */
[----:B------:R-:W2:Y:S01]  /*20810*/  LDL R4, [R1+0x4d0] ;  /* 0x0004d00001047983 */ /* 0x000ea20000100800 */
[----:B------:R-:W-:Y:S01]  /*20820*/  R2UR UR4, R216 ;  /* 0x00000000d80472ca */ /* 0x000fe200000e0000 */
[----:B------:R-:W-:Y:S01]  /*20830*/  ULDC.64 UR8, c[0x0][0xd00] ;  /* 0x0003400000087ab9 */ /* 0x000fe20000000a00 */
[----:B------:R-:W-:Y:S01]  /*20840*/  ULDC.64 UR10, c[0x0][0xd00] ;  /* 0x00034000000a7ab9 */ /* 0x000fe20000000a00 */
[----:B------:R-:W3:Y:S04]  /*20850*/  LDL.128 R8, [R1+0x240] ;  /* 0x0002400001087983 */ /* 0x000ee80000100c00 */
[----:B------:R-:W4:Y:S04]  /*20860*/  LDL.128 R12, [R1+0x260] ;  /* 0x00026000010c7983 */ /* 0x000f280000100c00 */
[----:B------:R-:W4:Y:S04]  /*20870*/  LDL.128 R28, [R1+0x250] ;  /* 0x00025000011c7983 */ /* 0x000f280000100c00 */
[----:B------:R-:W4:Y:S01]  /*20880*/  LDL.128 R24, [R1+0x270] ;  /* 0x0002700001187983 */ /* 0x000f220000100c00 */
[----:B------:R-:W0:Y:S03]  /*20890*/  S2R R5, SR_SWINHI ;  /* 0x0000000000057919 */ /* 0x000e260000002f00 */
[----:B------:R-:W4:Y:S04]  /*208a0*/  LDL.128 R124, [R1+0x280] ;  /* 0x00028000017c7983 */ /* 0x000f280000100c00 */
[----:B------:R-:W4:Y:S04]  /*208b0*/  LDL.128 R116, [R1+0x2a0] ;  /* 0x0002a00001747983 */ /* 0x000f280000100c00 */
[----:B------:R-:W4:Y:S04]  /*208c0*/  LDL.128 R120, [R1+0x290] ;  /* 0x0002900001787983 */ /* 0x000f280000100c00 */
[----:B------:R-:W4:Y:S04]  /*208d0*/  LDL.128 R108, [R1+0x2c0] ;  /* 0x0002c000016c7983 */ /* 0x000f280000100c00 */
[----:B------:R-:W4:Y:S04]  /*208e0*/  LDL.128 R112, [R1+0x2b0] ;  /* 0x0002b00001707983 */ /* 0x000f280000100c00 */
[----:B------:R-:W4:Y:S04]  /*208f0*/  LDL.128 R100, [R1+0x2e0] ;  /* 0x0002e00001647983 */ /* 0x000f280000100c00 */
[----:B------:R-:W4:Y:S01]  /*20900*/  LDL.128 R104, [R1+0x2d0] ;  /* 0x0002d00001687983 */ /* 0x000f220000100c00 */
[----:B------:R-:W-:-:S02]  /*20910*/  MOV R2, R0 ;  /* 0x0000000000027202 */ /* 0x000fc40000000f00 */
[----:B0-----:R-:W-:Y:S01]  /*20920*/  MOV R3, R5 ;  /* 0x0000000500037202 */ /* 0x001fe20000000f00 */
        /* <DEDUP_REMOVED lines=16> */
[----:B--2---:R-:W-:-:S03]  /*20a30*/  IMAD.WIDE R4, R4, 0x2, R2 ;  /* 0x0000000204047825 */ /* 0x004fc600078e0202 */
[C---:B------:R-:W-:Y:S02]  /*20a40*/  IADD3 R33, P1, R4.reuse, 0x20, RZ ;  /* 0x0000002004217810 */ /* 0x040fe40007f3e0ff */
[----:B------:R-:W-:Y:S02]  /*20a50*/  LOP3.LUT R35, R4, 0x380, RZ, 0xc0, !PT ;  /* 0x0000038004237812 */ /* 0x000fe400078ec0ff */
[----:B------:R-:W-:Y:S02]  /*20a60*/  LOP3.LUT R32, R33, 0x380, RZ, 0xc0, !PT ;  /* 0x0000038021207812 */ /* 0x000fe400078ec0ff */
[----:B------:R-:W-:Y:S02]  /*20a70*/  SHF.R.U64 R35, R35, 0x3, RZ ;  /* 0x0000000323237819 */ /* 0x000fe400000012ff */
[----:B------:R-:W-:Y:S02]  /*20a80*/  SHF.R.U64 R32, R32, 0x3, RZ ;  /* 0x0000000320207819 */ /* 0x000fe400000012ff */
[----:B------:R-:W-:Y:S01]  /*20a90*/  LOP3.LUT R34, R35, R4, RZ, 0x3c, !PT ;  /* 0x0000000423227212 */ /* 0x000fe200078e3cff */
[--C-:B------:R-:W-:Y:S01]  /*20aa0*/  IMAD.MOV.U32 R35, RZ, RZ, R5.reuse ;  /* 0x000000ffff237224 */ /* 0x100fe200078e0005 */
[----:B------:R-:W-:Y:S01]  /*20ab0*/  LOP3.LUT R32, R32, R33, RZ, 0x3c, !PT ;  /* 0x0000002120207212 */ /* 0x000fe200078e3cff */
[----:B------:R-:W-:Y:S01]  /*20ac0*/  IMAD.X R33, RZ, RZ, R5, P1 ;  /* 0x000000ffff217224 */ /* 0x000fe200008e0605 */
[----:B---3--:R-:W-:-:S02]  /*20ad0*/  F2FP.BF16.F32.PACK_AB R8, R9, R8 ;  /* 0x000000080908723e */ /* 0x008fc400000010ff */
[----:B------:R-:W-:Y:S02]  /*20ae0*/  F2FP.BF16.F32.PACK_AB R9, R11, R10 ;  /* 0x0000000a0b09723e */ /* 0x000fe400000010ff */
[----:B----4-:R-:W-:Y:S02]  /*20af0*/  F2FP.BF16.F32.PACK_AB R12, R13, R12 ;  /* 0x0000000c0d0c723e */ /* 0x010fe400000010ff */
[----:B------:R-:W-:Y:S02]  /*20b00*/  MOV R34, R34 ;  /* 0x0000002200227202 */ /* 0x000fe40000000f00 */
[----:B------:R-:W-:Y:S02]  /*20b10*/  F2FP.BF16.F32.PACK_AB R10, R29, R28 ;  /* 0x0000001c1d0a723e */ /* 0x000fe400000010ff */
[----:B------:R-:W-:Y:S01]  /*20b20*/  F2FP.BF16.F32.PACK_AB R11, R31, R30 ;  /* 0x0000001e1f0b723e */ /* 0x000fe200000010ff */
[----:B------:R-:W-:Y:S01]  /*20b30*/  BAR.SYNC.DEFER_BLOCKING 0x1, 0x100 ;  /* 0x0044000000007b1d */ /* 0x000fe20000010000 */
[----:B------:R-:W-:-:S02]  /*20b40*/  F2FP.BF16.F32.PACK_AB R13, R15, R14 ;  /* 0x0000000e0f0d723e */ /* 0x000fc400000010ff */
[----:B------:R-:W-:Y:S02]  /*20b50*/  MOV R6, R32 ;  /* 0x0000002000067202 */ /* 0x000fe40000000f00 */
[----:B------:R-:W-:Y:S02]  /*20b60*/  F2FP.BF16.F32.PACK_AB R14, R25, R24 ;  /* 0x00000018190e723e */ /* 0x000fe400000010ff */
[----:B------:R-:W-:Y:S01]  /*20b70*/  F2FP.BF16.F32.PACK_AB R15, R27, R26 ;  /* 0x0000001a1b0f723e */ /* 0x000fe200000010ff */
[----:B------:R-:W2:Y:S04]  /*20b80*/  LDL.128 R28, [R1+0x400] ;  /* 0x00040000011c7983 */ /* 0x000ea80000100c00 */
[----:B------:R-:W3:Y:S04]  /*20b90*/  LDL.128 R24, [R1+0x410] ;  /* 0x0004100001187983 */ /* 0x000ee80000100c00 */
[----:B------:R0:W-:Y:S04]  /*20ba0*/  STSM.16.M88.4 [R34], R8 ;  /* 0x0000000822007844 */ /* 0x0001e80000000200 */
[----:B------:R1:W-:Y:S04]  /*20bb0*/  STSM.16.M88.4 [R6], R12 ;  /* 0x0000000c06007844 */ /* 0x0003e80000000200 */
[----:B0-----:R-:W4:Y:S04]  /*20bc0*/  LDL.128 R32, [R1+0x3f0] ;  /* 0x0003f00001207983 */ /* 0x001f280000100c00 */
[----:B-1----:R-:W4:Y:S04]  /*20bd0*/  LDL.128 R12, [R1+0x420] ;  /* 0x00042000010c7983 */ /* 0x002f280000100c00 */
[----:B------:R-:W4:Y:S01]  /*20be0*/  LDL.128 R8, [R1+0x430] ;  /* 0x0004300001087983 */ /* 0x000f220000100c00 */
[----:B------:R-:W-:-:S02]  /*20bf0*/  IADD3 R139, P0, R4, 0x40, RZ ;  /* 0x00000040048b7810 */ /* 0x000fc40007f1e0ff */
[C---:B------:R-:W-:Y:S02]  /*20c00*/  IADD3 R141, P4, R4.reuse, 0x60, RZ ;  /* 0x00000060048d7810 */ /* 0x040fe40007f9e0ff */
[C---:B------:R-:W-:Y:S02]  /*20c10*/  IADD3 R19, P3, R4.reuse, 0x4000, RZ ;  /* 0x0000400004137810 */ /* 0x040fe40007f7e0ff */
[C---:B------:R-:W-:Y:S02]  /*20c20*/  IADD3 R21, P6, R4.reuse, 0x4020, RZ ;  /* 0x0000402004157810 */ /* 0x040fe40007fde0ff */
[----:B------:R-:W-:Y:S02]  /*20c30*/  LOP3.LUT R138, R139, 0x380, RZ, 0xc0, !PT ;  /* 0x000003808b8a7812 */ /* 0x000fe400078ec0ff */
[----:B------:R-:W-:Y:S02]  /*20c40*/  IADD3 R129, P5, R4, 0x4040, RZ ;  /* 0x0000404004817810 */ /* 0x000fe40007fbe0ff */
[----:B------:R-:W-:-:S02]  /*20c50*/  LOP3.LUT R140, R141, 0x380, RZ, 0xc0, !PT ;  /* 0x000003808d8c7812 */ /* 0x000fc400078ec0ff */
[----:B------:R-:W-:Y:S02]  /*20c60*/  IADD3 R131, P2, R4, 0x4060, RZ ;  /* 0x0000406004837810 */ /* 0x000fe40007f5e0ff */
[----:B------:R-:W-:Y:S02]  /*20c70*/  LOP3.LUT R18, R19, 0x380, RZ, 0xc0, !PT ;  /* 0x0000038013127812 */ /* 0x000fe400078ec0ff */
[----:B------:R-:W-:Y:S02]  /*20c80*/  LOP3.LUT R20, R21, 0x380, RZ, 0xc0, !PT ;  /* 0x0000038015147812 */ /* 0x000fe400078ec0ff */
[----:B------:R-:W-:Y:S02]  /*20c90*/  SHF.R.U64 R138, R138, 0x3, RZ ;  /* 0x000000038a8a7819 */ /* 0x000fe400000012ff */
[----:B------:R-:W-:Y:S02]  /*20ca0*/  LOP3.LUT R128, R129, 0x380, RZ, 0xc0, !PT ;  /* 0x0000038081807812 */ /* 0x000fe400078ec0ff */
[----:B------:R-:W-:-:S02]  /*20cb0*/  IADD3 R133, P1, R4, 0x8000, RZ ;  /* 0x0000800004857810 */ /* 0x000fc40007f3e0ff */
[----:B------:R-:W-:Y:S02]  /*20cc0*/  SHF.R.U64 R140, R140, 0x3, RZ ;  /* 0x000000038c8c7819 */ /* 0x000fe400000012ff */
[----:B------:R-:W-:Y:S02]  /*20cd0*/  LOP3.LUT R130, R131, 0x380, RZ, 0xc0, !PT ;  /* 0x0000038083827812 */ /* 0x000fe400078ec0ff */
[----:B------:R-:W-:Y:S02]  /*20ce0*/  SHF.R.U64 R18, R18, 0x3, RZ ;  /* 0x0000000312127819 */ /* 0x000fe400000012ff */
[----:B------:R-:W-:Y:S02]  /*20cf0*/  SHF.R.U64 R20, R20, 0x3, RZ ;  /* 0x0000000314147819 */ /* 0x000fe400000012ff */
[----:B------:R-:W-:Y:S01]  /*20d00*/  LOP3.LUT R138, R138, R139, RZ, 0x3c, !PT ;  /* 0x0000008b8a8a7212 */ /* 0x000fe200078e3cff */
[----:B------:R-:W-:Y:S01]  /*20d10*/  IMAD.X R139, RZ, RZ, R5, P0 ;  /* 0x000000ffff8b7224 */ /* 0x000fe200000e0605 */
[----:B------:R-:W-:-:S02]  /*20d20*/  SHF.R.U64 R128, R128, 0x3, RZ ;  /* 0x0000000380807819 */ /* 0x000fc400000012ff */
[----:B------:R-:W-:Y:S02]  /*20d30*/  LOP3.LUT R132, R133, 0x380, RZ, 0xc0, !PT ;  /* 0x0000038085847812 */ /* 0x000fe400078ec0ff */
[----:B------:R-:W-:Y:S01]  /*20d40*/  LOP3.LUT R140, R140, R141, RZ, 0x3c, !PT ;  /* 0x0000008d8c8c7212 */ /* 0x000fe200078e3cff */
[--C-:B------:R-:W-:Y:S01]  /*20d50*/  IMAD.X R141, RZ, RZ, R5.reuse, P4 ;  /* 0x000000ffff8d7224 */ /* 0x100fe200020e0605 */
[----:B------:R-:W-:Y:S02]  /*20d60*/  SHF.R.U64 R130, R130, 0x3, RZ ;  /* 0x0000000382827819 */ /* 0x000fe400000012ff */
        /* <DEDUP_REMOVED lines=8> */
[----:B------:R-:W-:Y:S02]  /*20df0*/  SHF.R.U64 R132, R132, 0x3, RZ ;  /* 0x0000000384847819 */ /* 0x000fe400000012ff */
[----:B------:R-:W-:Y:S02]  /*20e00*/  IADD3 R135, P3, R4, 0x8060, RZ ;  /* 0x0000806004877810 */ /* 0x000fe40007f7e0ff */
[----:B------:R-:W-:Y:S01]  /*20e10*/  LOP3.LUT R130, R130, R131, RZ, 0x3c, !PT ;  /* 0x0000008382827212 */ /* 0x000fe200078e3cff */
[----:B------:R-:W-:Y:S01]  /*20e20*/  IMAD.X R131, RZ, RZ, R5, P2 ;  /* 0x000000ffff837224 */ /* 0x000fe200010e0605 */
[----:B------:R-:W-:Y:S02]  /*20e30*/  IADD3 R137, P6, R4, 0xc000, RZ ;  /* 0x0000c00004897810 */ /* 0x000fe40007fde0ff */
[----:B------:R-:W-:-:S02]  /*20e40*/  LOP3.LUT R142, R143, 0x380, RZ, 0xc0, !PT ;  /* 0x000003808f8e7812 */ /* 0x000fc400078ec0ff */
[C---:B------:R-:W-:Y:S02]  /*20e50*/  IADD3 R147, P5, R4.reuse, 0xc020, RZ ;  /* 0x0000c02004937810 */ /* 0x040fe40007fbe0ff */
[----:B------:R-:W-:Y:S02]  /*20e60*/  LOP3.LUT R144, R145, 0x380, RZ, 0xc0, !PT ;  /* 0x0000038091907812 */ /* 0x000fe400078ec0ff */
[----:B------:R-:W-:Y:S02]  /*20e70*/  IADD3 R149, P2, R4, 0xc040, RZ ;  /* 0x0000c04004957810 */ /* 0x000fe40007f5e0ff */
[----:B------:R-:W-:Y:S01]  /*20e80*/  LOP3.LUT R132, R132, R133, RZ, 0x3c, !PT ;  /* 0x0000008584847212 */ /* 0x000fe200078e3cff */
[----:B------:R-:W-:Y:S01]  /*20e90*/  IMAD.X R133, RZ, RZ, R5, P1 ;  /* 0x000000ffff857224 */ /* 0x000fe200008e0605 */
[----:B------:R-:W-:Y:S02]  /*20ea0*/  LOP3.LUT R134, R135, 0x380, RZ, 0xc0, !PT ;  /* 0x0000038087867812 */ /* 0x000fe400078ec0ff */
[----:B------:R-:W-:-:S02]  /*20eb0*/  LOP3.LUT R136, R137, 0x380, RZ, 0xc0, !PT ;  /* 0x0000038089887812 */ /* 0x000fc400078ec0ff */
[----:B------:R-:W-:Y:S02]  /*20ec0*/  SHF.R.U64 R142, R142, 0x3, RZ ;  /* 0x000000038e8e7819 */ /* 0x000fe400000012ff */
[----:B------:R-:W-:Y:S02]  /*20ed0*/  LOP3.LUT R146, R147, 0x380, RZ, 0xc0, !PT ;  /* 0x0000038093927812 */ /* 0x000fe400078ec0ff */
[----:B------:R-:W-:Y:S02]  /*20ee0*/  IADD3 R4, P1, R4, 0xc060, RZ ;  /* 0x0000c06004047810 */ /* 0x000fe40007f3e0ff */
[----:B------:R-:W-:Y:S02]  /*20ef0*/  SHF.R.U64 R144, R144, 0x3, RZ ;  /* 0x0000000390907819 */ /* 0x000fe400000012ff */
[----:B------:R-:W-:Y:S02]  /*20f00*/  LOP3.LUT R148, R149, 0x380, RZ, 0xc0, !PT ;  /* 0x0000038095947812 */ /* 0x000fe400078ec0ff */
[----:B------:R-:W-:-:S02]  /*20f10*/  F2FP.BF16.F32.PACK_AB R124, R125, R124 ;  /* 0x0000007c7d7c723e */ /* 0x000fc400000010ff */
[----:B------:R-:W-:Y:S02]  /*20f20*/  SHF.R.U64 R134, R134, 0x3, RZ ;  /* 0x0000000386867819 */ /* 0x000fe400000012ff */
[----:B------:R-:W-:Y:S02]  /*20f30*/  F2FP.BF16.F32.PACK_AB R125, R127, R126 ;  /* 0x0000007e7f7d723e */ /* 0x000fe400000010ff */
[----:B------:R-:W-:Y:S02]  /*20f40*/  F2FP.BF16.F32.PACK_AB R116, R117, R116 ;  /* 0x000000747574723e */ /* 0x000fe400000010ff */
[----:B------:R-:W-:Y:S02]  /*20f50*/  SHF.R.U64 R136, R136, 0x3, RZ ;  /* 0x0000000388887819 */ /* 0x000fe400000012ff */
[----:B------:R-:W-:Y:S02]  /*20f60*/  MOV R138, R138 ;  /* 0x0000008a008a7202 */ /* 0x000fe40000000f00 */
[----:B------:R-:W-:-:S02]  /*20f70*/  F2FP.BF16.F32.PACK_AB R126, R121, R120 ;  /* 0x00000078797e723e */ /* 0x000fc400000010ff */
[----:B------:R-:W-:Y:S02]  /*20f80*/  F2FP.BF16.F32.PACK_AB R127, R123, R122 ;  /* 0x0000007a7b7f723e */ /* 0x000fe400000010ff */
[----:B------:R-:W-:Y:S02]  /*20f90*/  F2FP.BF16.F32.PACK_AB R117, R119, R118 ;  /* 0x000000767775723e */ /* 0x000fe400000010ff */
[----:B------:R-:W-:Y:S02]  /*20fa0*/  F2FP.BF16.F32.PACK_AB R108, R109, R108 ;  /* 0x0000006c6d6c723e */ /* 0x000fe400000010ff */
[----:B------:R-:W-:Y:S01]  /*20fb0*/  LOP3.LUT R142, R142, R143, RZ, 0x3c, !PT ;  /* 0x0000008f8e8e7212 */ /* 0x000fe200078e3cff */
[----:B------:R-:W-:Y:S01]  /*20fc0*/  IMAD.X R143, RZ, RZ, R5, P0 ;  /* 0x000000ffff8f7224 */ /* 0x000fe200000e0605 */
[----:B------:R-:W-:Y:S02]  /*20fd0*/  SHF.R.U64 R146, R146, 0x3, RZ ;  /* 0x0000000392927819 */ /* 0x000fe400000012ff */
[----:B------:R-:W-:-:S02]  /*20fe0*/  MOV R140, R140 ;  /* 0x0000008c008c7202 */ /* 0x000fc40000000f00 */
[----:B------:R-:W-:Y:S02]  /*20ff0*/  LOP3.LUT R6, R4, 0x380, RZ, 0xc0, !PT ;  /* 0x0000038004067812 */ /* 0x000fe400078ec0ff */
[----:B------:R-:W-:Y:S02]  /*21000*/  F2FP.BF16.F32.PACK_AB R118, R113, R112 ;  /* 0x000000707176723e */ /* 0x000fe400000010ff */
[----:B------:R-:W-:Y:S02]  /*21010*/  F2FP.BF16.F32.PACK_AB R119, R115, R114 ;  /* 0x000000727377723e */ /* 0x000fe400000010ff */
[----:B------:R-:W-:Y:S02]  /*21020*/  F2FP.BF16.F32.PACK_AB R109, R111, R110 ;  /* 0x0000006e6f6d723e */ /* 0x000fe400000010ff */
[----:B------:R-:W-:Y:S02]  /*21030*/  F2FP.BF16.F32.PACK_AB R100, R101, R100 ;  /* 0x000000646564723e */ /* 0x000fe400000010ff */
[----:B------:R-:W-:Y:S01]  /*21040*/  LOP3.LUT R144, R144, R145, RZ, 0x3c, !PT ;  /* 0x0000009190907212 */ /* 0x000fe200078e3cff */
[----:B------:R-:W-:Y:S01]  /*21050*/  IMAD.X R145, RZ, RZ, R5, P4 ;  /* 0x000000ffff917224 */ /* 0x000fe200020e0605 */
[----:B------:R-:W-:-:S02]  /*21060*/  SHF.R.U64 R148, R148, 0x3, RZ ;  /* 0x0000000394947819 */ /* 0x000fc400000012ff */
[----:B------:R-:W-:Y:S02]  /*21070*/  MOV R18, R18 ;  /* 0x0000001200127202 */ /* 0x000fe40000000f00 */
[----:B------:R-:W-:Y:S02]  /*21080*/  F2FP.BF16.F32.PACK_AB R110, R105, R104 ;  /* 0x00000068696e723e */ /* 0x000fe400000010ff */
[----:B------:R-:W-:Y:S02]  /*21090*/  F2FP.BF16.F32.PACK_AB R111, R107, R106 ;  /* 0x0000006a6b6f723e */ /* 0x000fe400000010ff */
[----:B------:R-:W-:Y:S02]  /*210a0*/  F2FP.BF16.F32.PACK_AB R101, R103, R102 ;  /* 0x000000666765723e */ /* 0x000fe400000010ff */
[----:B------:R-:W-:Y:S02]  /*210b0*/  F2FP.BF16.F32.PACK_AB R92, R93, R92 ;  /* 0x0000005c5d5c723e */ /* 0x000fe400000010ff */
[----:B------:R-:W-:Y:S01]  /*210c0*/  LOP3.LUT R134, R134, R135, RZ, 0x3c, !PT ;  /* 0x0000008786867212 */ /* 0x000fe200078e3cff */
[----:B------:R-:W-:Y:S01]  /*210d0*/  IMAD.X R135, RZ, RZ, R5, P3 ;  /* 0x000000ffff877224 */ /* 0x000fe200018e0605 */
[----:B------:R-:W-:-:S02]  /*210e0*/  MOV R20, R20 ;  /* 0x0000001400147202 */ /* 0x000fc40000000f00 */
[----:B------:R-:W-:Y:S02]  /*210f0*/  F2FP.BF16.F32.PACK_AB R102, R97, R96 ;  /* 0x000000606166723e */ /* 0x000fe400000010ff */
[----:B------:R-:W-:Y:S02]  /*21100*/  F2FP.BF16.F32.PACK_AB R103, R99, R98 ;  /* 0x000000626367723e */ /* 0x000fe400000010ff */
[----:B------:R-:W-:Y:S02]  /*21110*/  F2FP.BF16.F32.PACK_AB R93, R95, R94 ;  /* 0x0000005e5f5d723e */ /* 0x000fe400000010ff */
[----:B------:R-:W-:Y:S01]  /*21120*/  F2FP.BF16.F32.PACK_AB R84, R85, R84 ;  /* 0x000000545554723e */ /* 0x000fe200000010ff */
[----:B------:R-:W-:Y:S01]  /*21130*/  STSM.16.M88.4 [R138], R124 ;  /* 0x0000007c8a007844 */ /* 0x000fe20000000200 */
        /* <DEDUP_REMOVED lines=10> */
[----:B------:R-:W-:Y:S01]  /*211e0*/  SHF.R.U64 R6, R6, 0x3, RZ ;  /* 0x0000000306067819 */ /* 0x000fe200000012ff */
[----:B------:R-:W-:Y:S01]  /*211f0*/  UIMAD.WIDE UR8, UR4, 0x4, UR8 ;  /* 0x00000004040878a5 */ /* 0x000fe2000f8e0208 */
[----:B------:R-:W-:-:S02]  /*21200*/  MOV R130, R130 ;  /* 0x0000008200827202 */ /* 0x000fc40000000f00 */
[----:B------:R-:W-:Y:S02]  /*21210*/  F2FP.BF16.F32.PACK_AB R86, R81, R80 ;  /* 0x000000505156723e */ /* 0x000fe400000010ff */
[----:B------:R-:W-:Y:S02]  /*21220*/  F2FP.BF16.F32.PACK_AB R87, R83, R82 ;  /* 0x000000525357723e */ /* 0x000fe400000010ff */
[----:B------:R-:W-:Y:S02]  /*21230*/  F2FP.BF16.F32.PACK_AB R77, R79, R78 ;  /* 0x0000004e4f4d723e */ /* 0x000fe400000010ff */
[----:B------:R-:W-:Y:S01]  /*21240*/  F2FP.BF16.F32.PACK_AB R68, R69, R68 ;  /* 0x000000444544723e */ /* 0x000fe200000010ff */
[----:B------:R0:W-:Y:S01]  /*21250*/  STSM.16.M88.4 [R18], R108 ;  /* 0x0000006c12007844 */ /* 0x0001e20000000200 */
[----:B------:R-:W-:Y:S01]  /*21260*/  LOP3.LUT R148, R148, R149, RZ, 0x3c, !PT ;  /* 0x0000009594947212 */ /* 0x000fe200078e3cff */
[----:B------:R-:W-:Y:S01]  /*21270*/  IMAD.X R149, RZ, RZ, R5, P2 ;  /* 0x000000ffff957224 */ /* 0x000fe200010e0605 */
[----:B------:R-:W-:-:S02]  /*21280*/  MOV R132, R132 ;  /* 0x0000008400847202 */ /* 0x000fc40000000f00 */
[----:B------:R-:W-:Y:S02]  /*21290*/  F2FP.BF16.F32.PACK_AB R78, R73, R72 ;  /* 0x00000048494e723e */ /* 0x000fe400000010ff */
[----:B------:R-:W-:Y:S02]  /*212a0*/  F2FP.BF16.F32.PACK_AB R79, R75, R74 ;  /* 0x0000004a4b4f723e */ /* 0x000fe400000010ff */
[----:B------:R-:W-:Y:S02]  /*212b0*/  F2FP.BF16.F32.PACK_AB R69, R71, R70 ;  /* 0x000000464745723e */ /* 0x000fe400000010ff */
[----:B------:R-:W-:Y:S01]  /*212c0*/  F2FP.BF16.F32.PACK_AB R60, R61, R60 ;  /* 0x0000003c3d3c723e */ /* 0x000fe200000010ff */
[----:B------:R-:W-:Y:S01]  /*212d0*/  IMAD.X R5, RZ, RZ, R5, P1 ;  /* 0x000000ffff057224 */ /* 0x000fe200008e0605 */
[----:B------:R-:W-:Y:S01]  /*212e0*/  MOV R142, R142 ;  /* 0x0000008e008e7202 */ /* 0x000fe20000000f00 */
[----:B------:R-:W-:Y:S01]  /*212f0*/  STSM.16.M88.4 [R20], R100 ;  /* 0x0000006414007844 */ /* 0x000fe20000000200 */
[----:B------:R-:W-:Y:S01]  /*21300*/  F2FP.BF16.F32.PACK_AB R70, R65, R64 ;  /* 0x000000404146723e */ /* 0x000fe200000010ff */
[----:B0-----:R-:W0:Y:S01]  /*21310*/  LDC R18, c[0x0][0xce8] ;  /* 0x00033a00ff127b82 */ /* 0x001e220000000800 */
[----:B------:R-:W-:-:S02]  /*21320*/  F2FP.BF16.F32.PACK_AB R71, R67, R66 ;  /* 0x000000424347723e */ /* 0x000fc400000010ff */
[----:B------:R-:W-:Y:S02]  /*21330*/  F2FP.BF16.F32.PACK_AB R61, R63, R62 ;  /* 0x0000003e3f3d723e */ /* 0x000fe400000010ff */
[----:B------:R-:W-:Y:S01]  /*21340*/  F2FP.BF16.F32.PACK_AB R52, R53, R52 ;  /* 0x000000343534723e */ /* 0x000fe200000010ff */
[----:B------:R-:W-:Y:S01]  /*21350*/  STSM.16.M88.4 [R128], R92 ;  /* 0x0000005c80007844 */ /* 0x000fe20000000200 */
[----:B------:R-:W-:Y:S02]  /*21360*/  MOV R144, R144 ;  /* 0x0000009000907202 */ /* 0x000fe40000000f00 */
[----:B------:R-:W-:Y:S02]  /*21370*/  F2FP.BF16.F32.PACK_AB R62, R57, R56 ;  /* 0x00000038393e723e */ /* 0x000fe400000010ff */
[----:B------:R-:W-:Y:S02]  /*21380*/  F2FP.BF16.F32.PACK_AB R63, R59, R58 ;  /* 0x0000003a3b3f723e */ /* 0x000fe400000010ff */
[----:B------:R-:W-:-:S02]  /*21390*/  F2FP.BF16.F32.PACK_AB R53, R55, R54 ;  /* 0x000000363735723e */ /* 0x000fc400000010ff */
[----:B------:R-:W-:Y:S01]  /*213a0*/  F2FP.BF16.F32.PACK_AB R44, R45, R44 ;  /* 0x0000002c2d2c723e */ /* 0x000fe200000010ff */
[----:B------:R-:W-:Y:S01]  /*213b0*/  STSM.16.M88.4 [R130], R84 ;  /* 0x0000005482007844 */ /* 0x000fe20000000200 */
[----:B------:R-:W-:Y:S02]  /*213c0*/  LOP3.LUT R4, R6, R4, RZ, 0x3c, !PT ;  /* 0x0000000406047212 */ /* 0x000fe400078e3cff */
[----:B------:R-:W-:Y:S02]  /*213d0*/  MOV R134, R134 ;  /* 0x0000008600867202 */ /* 0x000fe40000000f00 */
        /* <DEDUP_REMOVED lines=8> */
[----:B------:R-:W-:Y:S01]  /*21460*/  F2FP.BF16.F32.PACK_AB R37, R39, R38 ;  /* 0x000000262725723e */ /* 0x000fe200000010ff */
[----:B------:R-:W-:Y:S01]  /*21470*/  STSM.16.M88.4 [R142], R68 ;  /* 0x000000448e007844 */ /* 0x000fe20000000200 */
[----:B------:R-:W-:-:S02]  /*21480*/  MOV R146, R146 ;  /* 0x0000009200927202 */ /* 0x000fc40000000f00 */
[----:B------:R-:W-:Y:S01]  /*21490*/  MOV R148, R148 ;  /* 0x0000009400947202 */ /* 0x000fe20000000f00 */
[----:B------:R-:W-:Y:S01]  /*214a0*/  STSM.16.M88.4 [R144], R60 ;  /* 0x0000003c90007844 */ /* 0x000fe20000000200 */
[----:B------:R-:W-:-:S03]  /*214b0*/  MOV R4, R4 ;  /* 0x0000000400047202 */ /* 0x000fc60000000f00 */
[----:B------:R-:W-:Y:S04]  /*214c0*/  STSM.16.M88.4 [R134], R52 ;  /* 0x0000003486007844 */ /* 0x000fe80000000200 */
[----:B------:R-:W-:Y:S01]  /*214d0*/  STSM.16.M88.4 [R136], R44 ;  /* 0x0000002c88007844 */ /* 0x000fe20000000200 */
[----:B------:R-:W-:Y:S02]  /*214e0*/  ISETP.NE.U32.AND P1, PT, RZ, UR10, PT ;  /* 0x0000000aff007c0c */ /* 0x000fe4000bf25070 */
[----:B--2---:R-:W-:Y:S02]  /*214f0*/  F2FP.BF16.F32.PACK_AB R28, R29, R28 ;  /* 0x0000001c1d1c723e */ /* 0x004fe400000010ff */
[----:B------:R-:W-:Y:S02]  /*21500*/  F2FP.BF16.F32.PACK_AB R29, R31, R30 ;  /* 0x0000001e1f1d723e */ /* 0x000fe400000010ff */
[----:B---3--:R-:W-:-:S02]  /*21510*/  F2FP.BF16.F32.PACK_AB R30, R25, R24 ;  /* 0x00000018191e723e */ /* 0x008fc400000010ff */
[----:B------:R-:W-:Y:S02]  /*21520*/  F2FP.BF16.F32.PACK_AB R31, R27, R26 ;  /* 0x0000001a1b1f723e */ /* 0x000fe400000010ff */
[----:B------:R-:W-:Y:S02]  /*21530*/  ISETP.NE.AND.EX P1, PT, RZ, UR11, PT, P1 ;  /* 0x0000000bff007c0c */ /* 0x000fe4000bf25310 */
[----:B----4-:R-:W-:Y:S02]  /*21540*/  F2FP.BF16.F32.PACK_AB R38, R33, R32 ;  /* 0x000000202126723e */ /* 0x010fe400000010ff */
[----:B------:R-:W-:Y:S02]  /*21550*/  F2FP.BF16.F32.PACK_AB R39, R35, R34 ;  /* 0x000000222327723e */ /* 0x000fe400000010ff */
[----:B------:R-:W-:Y:S02]  /*21560*/  F2FP.BF16.F32.PACK_AB R12, R13, R12 ;  /* 0x0000000c0d0c723e */ /* 0x000fe400000010ff */
[----:B------:R-:W-:-:S02]  /*21570*/  F2FP.BF16.F32.PACK_AB R13, R15, R14 ;  /* 0x0000000e0f0d723e */ /* 0x000fc400000010ff */
[----:B------:R-:W-:Y:S01]  /*21580*/  F2FP.BF16.F32.PACK_AB R14, R9, R8 ;  /* 0x00000008090e723e */ /* 0x000fe200000010ff */
[----:B------:R-:W-:Y:S01]  /*21590*/  IMAD.U32 R8, RZ, RZ, UR8 ;  /* 0x00000008ff087e24 */ /* 0x000fe2000f8e00ff */
[----:B------:R-:W-:Y:S01]  /*215a0*/  F2FP.BF16.F32.PACK_AB R15, R11, R10 ;  /* 0x0000000a0b0f723e */ /* 0x000fe200000010ff */
[----:B------:R-:W-:Y:S01]  /*215b0*/  IMAD.U32 R9, RZ, RZ, UR9 ;  /* 0x00000009ff097e24 */ /* 0x000fe2000f8e00ff */
[----:B------:R-:W-:Y:S01]  /*215c0*/  ULDC.64 UR8, c[0x0][0xd08] ;  /* 0x0003420000087ab9 */ /* 0x000fe20000000a00 */
[----:B------:R-:W-:Y:S01]  /*215d0*/  STSM.16.M88.4 [R146], R36 ;  /* 0x0000002492007844 */ /* 0x000fe20000000200 */
[----:B------:R-:W-:-:S03]  /*215e0*/  UISETP.NE.U32.AND UP0, UPT, UR8, URZ, UPT ;  /* 0x0000003f0800728c */ /* 0x000fc6000bf05070 */
[----:B------:R-:W-:Y:S01]  /*215f0*/  STSM.16.M88.4 [R148], R28 ;  /* 0x0000001c94007844 */ /* 0x000fe20000000200 */
[----:B------:R-:W-:-:S03]  /*21600*/  UISETP.NE.AND.EX UP0, UPT, UR9, URZ, UPT, UP0 ;  /* 0x0000003f0900728c */ /* 0x000fc6000bf05300 */
[----:B------:R1:W-:Y:S01]  /*21610*/  STSM.16.M88.4 [R4], R12 ;  /* 0x0000000c04007844 */ /* 0x0003e20000000200 */
[----:B------:R-:W-:Y:S02]  /*21620*/  BAR.SYNC.DEFER_BLOCKING 0x1, 0x100 ;  /* 0x0044000000007b1d */ /* 0x000fe40000010000 */
[----:B------:R-:W-:-:S05]  /*21630*/  PLOP3.LUT P0, PT, PT, PT, UP0, 0x80, 0x0 ;  /* 0x000000000000781c */ /* 0x000fca0003f0f008 */
[----:B------:R-:W-:Y:S02]  /*21640*/  @UP0 ULDC.64 UR8, c[0x0][0xd08] ;  /* 0x0003420000080ab9 */ /* 0x000fe40000000a00 */
[----:B------:R-:W-:-:S03]  /*21650*/  @UP0 UIMAD.WIDE UR8, UR4, 0x4, UR8 ;  /* 0x00000004040808a5 */ /* 0x000fc6000f8e0208 */
[----:B------:R-:W-:Y:S02]  /*21660*/  ULDC UR4, c[0x0][0xb88] ;  /* 0x0002e20000047ab9 */ /* 0x000fe40000000800 */
[----:B------:R-:W-:Y:S01]  /*21670*/  IMAD.U32 R11, RZ, RZ, UR4 ;  /* 0x00000004ff0b7e24 */ /* 0x000fe2000f8e00ff */
[----:B------:R2:W5:Y:S01]  /*21680*/  @P1 LDG.E R10, desc[UR36][R8.64] ;  /* 0x00000024080a1981 */ /* 0x000562000c1e1900 */
[----:B-1----:R-:W-:Y:S01]  /*21690*/  IMAD.U32 R4, RZ, RZ, UR8 ;  /* 0x00000008ff047e24 */ /* 0x002fe2000f8e00ff */
[----:B------:R-:W-:Y:S01]  /*216a0*/  UISETP.NE.AND UP0, UPT, UR59, URZ, UPT ;  /* 0x0000003f3b00728c */ /* 0x000fe2000bf05270 */
[----:B------:R-:W-:Y:S01]  /*216b0*/  IMAD.U32 R5, RZ, RZ, UR9 ;  /* 0x00000009ff057e24 */ /* 0x000fe2000f8e00ff */
[----:B------:R-:W-:-:S04]  /*216c0*/  ULDC UR4, c[0x0][0xbd4] ;  /* 0x0002f50000047ab9 */ /* 0x000fc80000000800 */
[----:B------:R2:W5:Y:S01]  /*216d0*/  @P0 LDG.E R11, desc[UR36][R4.64] ;  /* 0x00000024040b0981 */ /* 0x000562000c1e1900 */
[----:B------:R-:W-:Y:S01]  /*216e0*/  USEL UR4, UR59, UR4, UP0 ;  /* 0x000000043b047287 */ /* 0x000fe20008000000 */
[----:B0-----:R-:W-:Y:S11]  /*216f0*/  @P0 BRA `(.L_x_12717) ;  /* 0x0000000000100947 */ /* 0x001ff60003800000 */
[----:B------:R-:W-:Y:S05]  /*21700*/  @!P1 BRA `(.L_x_12717) ;  /* 0x00000000000c9947 */ /* 0x000fea0003800000 */
[----:B--2---:R-:W2:Y:S04]  /*21710*/  LDG.E R4, desc[UR36][R8.64] ;  /* 0x0000002408047981 */ /* 0x004ea8000c1e1900 */
[----:B-----5:R-:W2:Y:S02]  /*21720*/  LDG.E R11, desc[UR36][R8.64+0x4] ;  /* 0x00000424080b7981 */ /* 0x020ea4000c1e1900 */
[----:B--2---:R-:W-:-:S07]  /*21730*/  IMAD.IADD R11, R11, 0x1, -R4 ;  /* 0x000000010b0b7824 */ /* 0x004fce00078e0a04 */
.L_x_12717:
[----:B--2---:R-:W2:Y:S04]  /*21740*/  LDL R4, [R1+0x4b8] ;  /* 0x0004b80001047983 */ /* 0x004ea80000100800 */
[----:B------:R-:W3:Y:S01]  /*21750*/  LDL R8, [R1+0x4cc] ;  /* 0x0004cc0001087983 */ /* 0x000ee20000100800 */
[----:B-----5:R-:W-:Y:S01]  /*21760*/  IMAD R6, R11, R18, RZ ;  /* 0x000000120b067224 */ /* 0x020fe200078e02ff */
[----:B------:R-:W-:Y:S01]  /*21770*/  R2UR UR8, R216 ;  /* 0x00000000d80872ca */ /* 0x000fe200000e0000 */
        /* <DEDUP_REMOVED lines=243> */
.L_x_12720:
[----:B------:R-:W-:Y:S05]  /*226b0*/  BSYNC B1 ;  /* 0x0000000000017941 */ /* 0x000fea0003800000 */
.L_x_12719:
        /* <DEDUP_REMOVED lines=21> */
.L_x_12722:
[----:B------:R-:W-:Y:S05]  /*22810*/  BSYNC B1 ;  /* 0x0000000000017941 */ /* 0x000fea0003800000 */
.L_x_12721:
        /* <DEDUP_REMOVED lines=21> */
.L_x_12724:
[----:B------:R-:W-:Y:S05]  /*22970*/  BSYNC B1 ;  /* 0x0000000000017941 */ /* 0x000fea0003800000 */
.L_x_12723:
        /* <DEDUP_REMOVED lines=24> */
.L_x_12718:
        /* <DEDUP_REMOVED lines=236> */
.L_x_12727:
[----:B------:R-:W-:Y:S05]  /*239c0*/  BSYNC B1 ;  /* 0x0000000000017941 */ /* 0x000fea0003800000 */
.L_x_12726:
[----:B--23--:R4:W2:Y:S04]  /*239d0*/  SHFL.IDX PT, R11, R6, 0x1, 0x1c1f ;  /* 0x003c1f00060b7f89 */ /* 0x00c8a800000e0000 */
[----:B0-----:R4:W0:Y:S01]  /*239e0*/  SHFL.IDX PT, R10, R0, 0x1, 0x1c1f ;  /* 0x003c1f00000a7f89 */ /* 0x00182200000e0000 */
[----:B------:R-:W-:Y:S05]  /*239f0*/  @P0 BRA `(.L_x_12725) ;  /* 0x0000001800340947 */ /* 0x000fea0003800000 */
[----:B-1--4-:R-:W1:Y:S02]  /*23a00*/  LDC R0, c[0x0][0xbc8] ;  /* 0x0002f200ff007b82 */ /* 0x012e640000000800 */
[----:B-1----:R-:W-:-:S13]  /*23a10*/  ISETP.GE.AND P0, PT, R179, R0, PT ;  /* 0x00000000b300720c */ /* 0x002fda0003f06270 */
[----:B------:R-:W3:Y:S01]  /*23a20*/  @!P0 LDL.64 R18, [R1+0x248] ;  /* 0x0002480001128983 */ /* 0x000ee20000100a00 */
[-C--:B------:R-:W-:Y:S01]  /*23a30*/  ISETP.GE.AND P1, PT, R212, R0.reuse, PT ;  /* 0x00000000d400720c */ /* 0x080fe20003f26270 */
[----:B0-2---:R-:W-:Y:S01]  /*23a40*/  @!P0 IMAD.WIDE R2, R179, 0x4, R10 ;  /* 0x00000004b3028825 */ /* 0x005fe200078e020a */
[----:B------:R-:W-:-:S04]  /*23a50*/  ISETP.GE.AND P2, PT, R211, R0, PT ;  /* 0x00000000d300720c */ /* 0x000fc80003f46270 */
[----:B---3--:R0:W-:Y:S07]  /*23a60*/  @!P0 ST.E.64 desc[UR36][R2.64], R18 ;  /* 0x0000001202008985 */ /* 0x0081ee000c101b24 */
        /* <DEDUP_REMOVED lines=151> */
.L_x_12729:
[----:B------:R-:W-:Y:S05]  /*243e0*/  BSYNC B1 ;  /* 0x0000000000017941 */ /* 0x000fea0003800000 */
.L_x_12728:
[----:B------:R-:W-:Y:S05]  /*243f0*/  @P1 BRA `(.L_x_12725) ;  /* 0x0000000c00b41947 */ /* 0x000fea0003800000 */
[----:B01----:R-:W2:Y:S01]  /*24400*/  LDL.64 R4, [R1+0x438] ;  /* 0x0004380001047983 */ /* 0x003ea20000100a00 */
[----:B------:R-:W-:-:S04]  /*24410*/  LEA R2, P0, R213, R10, 0x2 ;  /* 0x0000000ad5027211 */ /* 0x000fc800078010ff */
[----:B------:R-:W-:-:S05]  /*24420*/  LEA.HI.X R3, R213, R11, R226, 0x2, P0 ;  /* 0x0000000bd5037211 */ /* 0x000fca00000f14e2 */
[----:B--2---:R0:W-:Y:S01]  /*24430*/  ST.E.64 desc[UR36][R2.64], R4 ;  /* 0x0000000402007985 */ /* 0x0041e2000c101b24 */
[----:B------:R-:W-:Y:S05]  /*24440*/  BRA `(.L_x_12725) ;  /* 0x0000000c00a07947 */ /* 0x000fea0003800000 */
.L_x_12716:
[----:B------:R-:W-:Y:S01]  /*24450*/  R2UR UR4, R216 ;  /* 0x00000000d80472ca */ /* 0x000fe200000e0000 */
[----:B------:R-:W-:Y:S02]  /*24460*/  ULDC.64 UR8, c[0x0][0xd00] ;  /* 0x0003400000087ab9 */ /* 0x000fe40000000a00 */
[----:B------:R-:W-:-:S04]  /*24470*/  UISETP.NE.U32.AND UP0, UPT, UR8, URZ, UPT ;  /* 0x0000003f0800728c */ /* 0x000fc8000bf05070 */
        /* <DEDUP_REMOVED lines=11> */
[----:B------:R-:W-:Y:S02]  /*24530*/  @UP1 ULDC.64 UR8, c[0x0][0xd08] ;  /* 0x0003420000081ab9 */ /* 0x000fe40000000a00 */
[----:B------:R-:W-:-:S03]  /*24540*/  @UP1 UIMAD.WIDE UR8, UR4, 0x4, UR8 ;  /* 0x00000004040818a5 */ /* 0x000fc6000f8e0208 */
[----:B------:R-:W-:Y:S02]  /*24550*/  ULDC UR4, c[0x0][0xb88] ;  /* 0x0002e20000047ab9 */ /* 0x000fe40000000800 */
[----:B------:R-:W-:Y:S02]  /*24560*/  IMAD.U32 R0, RZ, RZ, UR4 ;  /* 0x00000004ff007e24 */ /* 0x000fe4000f8e00ff */
        /* <DEDUP_REMOVED lines=13> */
.L_x_12730:
[----:B------:R-:W-:Y:S01]  /*24640*/  R2UR UR8, R216 ;  /* 0x00000000d80872ca */ /* 0x000fe200000e0000 */
[----:B------:R-:W-:Y:S01]  /*24650*/  USHF.R.S32.HI UR20, URZ, 0x1f, UR4 ;  /* 0x0000001f3f147899 */ /* 0x000fe20008011404 */
[----:B------:R-:W-:Y:S11]  /*24660*/  BSSY B1, `(.L_x_12731) ;  /* 0x000003a000017945 */ /* 0x000ff60003800000 */
[----:B------:R-:W-:-:S02]  /*24670*/  USHF.R.S32.HI UR21, URZ, 0x1f, UR8 ;  /* 0x0000001f3f157899 */ /* 0x000fc40008011408 */
        /* <DEDUP_REMOVED lines=38> */
[----:B------:R-:W-:Y:S01]  /*248e0*/  ULDC.64 UR10, c[0x0][UR18+0x210] ;  /* 0x00008400120a7abb */ /* 0x000fe20008000a00 */
[----:B------:R-:W-:Y:S01]  /*248f0*/  ULDC.64 UR12, c[0x0][0xca8] ;  /* 0x00032a00000c7ab9 */ /* 0x000fe20000000a00 */
[----:B------:R-:W-:Y:S01]  /*24900*/  @!UP0 ULDC UR12, c[0x0][0xc50] ;  /* 0x00031400000c8ab9 */ /* 0x000fe20000000800 */
[--C-:B------:R-:W-:Y:S01]  /*24910*/  IMAD.MOV R9, RZ, RZ, -R5.reuse ;  /* 0x000000ffff097224 */ /* 0x100fe200078e0a05 */
[----:B------:R-:W-:Y:S01]  /*24920*/  IADD3 R2, P0, P1, R5, UR16, R2 ;  /* 0x0000001005027c10 */ /* 0x000fe2000f91e002 */
[----:B------:R-:W-:Y:S01]  /*24930*/  @!UP0 ULDC UR13, c[0x0][0xc54] ;  /* 0x00031500000d8ab9 */ /* 0x000fe20000000800 */
[----:B------:R-:W-:Y:S01]  /*24940*/  SHF.R.S32.HI R5, RZ, 0x1f, R5 ;  /* 0x0000001fff057819 */ /* 0x000fe20000011405 */
[----:B------:R-:W-:-:S03]  /*24950*/  IMAD R9, R11, R9, R4 ;  /* 0x000000090b097224 */ /* 0x000fc600078e0204 */
[----:B------:R-:W-:Y:S01]  /*24960*/  IADD3.X R3, R5, UR9, R6, P0, P1 ;  /* 0x0000000905037c10 */ /* 0x000fe200087e2406 */
        /* <DEDUP_REMOVED lines=9> */
.L_x_12732:
[----:B------:R-:W-:Y:S05]  /*24a00*/  BSYNC B1 ;  /* 0x0000000000017941 */ /* 0x000fea0003800000 */
.L_x_12731:
        /* <DEDUP_REMOVED lines=11> */
[----:B------:R-:W-:Y:S01]  /*24ac0*/  ULDC.64 UR12, c[0x0][0xbe8] ;  /* 0x0002fa00000c7ab9 */ /* 0x000fe20000000a00 */
[----:B------:R-:W-:Y:S01]  /*24ad0*/  UIADD3 UR11, UR11, UR9, URZ ;  /* 0x000000090b0b7290 */ /* 0x000fe2000fffe03f */
[----:B0-----:R-:W-:-:S03]  /*24ae0*/  IMAD.MOV.U32 R5, RZ, RZ, R6 ;  /* 0x000000ffff057224 */ /* 0x001fc600078e0006 */
        /* <DEDUP_REMOVED lines=59> */
.L_x_12734:
[----:B------:R-:W-:Y:S05]  /*24ea0*/  BSYNC B1 ;  /* 0x0000000000017941 */ /* 0x000fea0003800000 */
.L_x_12733:
        /* <DEDUP_REMOVED lines=21> */
.L_x_12736:
[----:B------:R-:W-:Y:S05]  /*25000*/  BSYNC B1 ;  /* 0x0000000000017941 */ /* 0x000fea0003800000 */
.L_x_12735:
        /* <DEDUP_REMOVED lines=21> */
.L_x_12738:
[----:B------:R-:W-:Y:S05]  /*25160*/  BSYNC B1 ;  /* 0x0000000000017941 */ /* 0x000fea0003800000 */
.L_x_12737:
[----:B0-----:R-:W-:Y:S01]  /*25170*/  VIADD R0, R6, 0x60 ;  /* 0x0000006006007836 */ /* 0x001fe20000000000 */
[----:B--2-4-:R-:W2:Y:S04]  /*25180*/  SHFL.IDX PT, R5, R5, 0x3, 0x181f ;  /* 0x00781f0005057f89 */ /* 0x014ea800000e0000 */
[----:B------:R-:W-:Y:S01]  /*25190*/  ISETP.GE.AND P0, PT, R0, R13, PT ;  /* 0x0000000d0000720c */ /* 0x000fe20003f06270 */
[----:B-1-3--:R1:W3:-:S12]  /*251a0*/  SHFL.IDX PT, R2, R4, 0x3, 0x181f ;  /* 0x00781f0004027f89 */ /* 0x00a2d800000e0000 */
[----:B-1----:R-:W-:Y:S05]  /*251b0*/  @P0 BRA `(.L_x_12725) ;  /* 0x0000000000440947 */ /* 0x002fea0003800000 */
[----:B------:R-:W-:Y:S02]  /*251c0*/  ULDC UR4, c[0x0][0xbc8] ;  /* 0x0002f20000047ab9 */ /* 0x000fe40000000800 */
[----:B------:R-:W-:Y:S02]  /*251d0*/  ISETP.GE.AND P3, PT, R22, UR4, PT ;  /* 0x0000000416007c0c */ /* 0x000fe4000bf66270 */
[----:B------:R-:W-:Y:S02]  /*251e0*/  ISETP.GE.AND P2, PT, R176, UR4, PT ;  /* 0x00000004b0007c0c */ /* 0x000fe4000bf46270 */
[----:B------:R-:W-:Y:S02]  /*251f0*/  ISETP.GE.AND P1, PT, R23, UR4, PT ;  /* 0x0000000417007c0c */ /* 0x000fe4000bf26270 */
[----:B------:R-:W-:-:S07]  /*25200*/  ISETP.GE.AND P0, PT, R177, UR4, PT ;  /* 0x00000004b1007c0c */ /* 0x000fce000bf06270 */
[-C--:B---3--:R-:W-:Y:S02]  /*25210*/  @!P3 LEA R8, P6, R22, R2.reuse, 0x1 ;  /* 0x000000021608b211 */ /* 0x088fe400078c08ff */
[-C--:B------:R-:W-:Y:S02]  /*25220*/  @!P2 LEA R10, P5, R176, R2.reuse, 0x1 ;  /* 0x00000002b00aa211 */ /* 0x080fe400078a08ff */
[-C--:B------:R-:W-:Y:S02]  /*25230*/  @!P1 LEA R12, P4, R23, R2.reuse, 0x1 ;  /* 0x00000002170c9211 */ /* 0x080fe400078808ff */
[-C--:B--2---:R-:W-:Y:S02]  /*25240*/  @!P3 LEA.HI.X R9, R22, R5.reuse, R183, 0x1, P6 ;  /* 0x000000051609b211 */ /* 0x084fe400030f0cb7 */
        /* <DEDUP_REMOVED lines=8> */
.L_x_12725:
[----:B------:R-:W-:Y:S05]  /*252d0*/  BSYNC B0 ;  /* 0x0000000000007941 */ /* 0x000fea0003800000 */
.L_x_12715:
[----:B------:R-:W-:Y:S02]  /*252e0*/  ULDC UR4, c[0x0][0xd3c] ;  /* 0x00034f0000047ab9 */ /* 0x000fe40000000800 */
[----:B------:R-:W-:-:S06]  /*252f0*/  UISETP.GE.AND UP0, UPT, UR7, UR4, UPT ;  /* 0x000000040700728c */ /* 0x000fcc000bf06270 */
[----:B------:R-:W-:-:S13]  /*25300*/  PLOP3.LUT P0, PT, PT, PT, UP0, 0x80, 0x0 ;  /* 0x000000000000781c */ /* 0x000fda0003f0f008 */
[----:B------:R-:W-:Y:S05]  /*25310*/  @!P0 BRA `(.L_x_12739) ;  /* 0xfffffdc0004c8947 */ /* 0x000fea000383ffff */
[----:B------:R-:W-:Y:S05]  /*25320*/  EXIT ;  /* 0x000000000000794d */ /* 0x000fea0003800000 */
.L_x_12607:
        /* <DEDUP_REMOVED lines=16> */
.L_x_12740:
        /* <DEDUP_REMOVED lines=44> */
.L_x_12744:
        /* <DEDUP_REMOVED lines=35> */
.L_x_12742:
        /* <DEDUP_REMOVED lines=13> */
.L_x_12745:
        /* <DEDUP_REMOVED lines=62> */
.L_x_12746:
        /* <DEDUP_REMOVED lines=61> */
.L_x_12747:
[----:B------:R-:W-:-:S05]  /*261a0*/  LOP3.LUT R17, RZ, R2, RZ, 0x33, !PT ;  /* 0x00000002ff117212 */ /* 0x000fca00078e33ff */
[----:B------:R-:W-:Y:S01]  /*261b0*/  IMAD.IADD R17, R0, 0x1, R17 ;  /* 0x0000000100117824 */ /* 0x000fe200078e0211 */
[----:B------:R-:W-:Y:S06]  /*261c0*/  BRA `(.L_x_12748) ;  /* 0x0000000000147947 */ /* 0x000fec0003800000 */
.L_x_12743:
[----:B------:R-:W-:Y:S01]  /*261d0*/  ULDC UR4, c[0x0][0xd3c] ;  /* 0x00034f0000047ab9 */ /* 0x000fe20000000800 */
[----:B------:R-:W-:Y:S02]  /*261e0*/  IMAD.MOV.U32 R17, RZ, RZ, RZ ;  /* 0x000000ffff117224 */ /* 0x000fe400078e00ff */
[----:B------:R-:W-:Y:S02]  /*261f0*/  IMAD.U32 R16, RZ, RZ, UR6 ;  /* 0x00000006ff107e24 */ /* 0x000fe4000f8e00ff */
[----:B------:R-:W-:Y:S02]  /*26200*/  IMAD.MOV.U32 R18, RZ, RZ, RZ ;  /* 0x000000ffff127224 */ /* 0x000fe400078e00ff */
[----:B------:R-:W-:-:S07]  /*26210*/  IMAD.U32 R19, RZ, RZ, UR4 ;  /* 0x00000004ff137e24 */ /* 0x000fce000f8e00ff */
.L_x_12748:
[----:B------:R-:W-:-:S13]  /*26220*/  ISETP.NE.AND P0, PT, R7, RZ, PT ;  /* 0x000000ff0700720c */ /* 0x000fda0003f05270 */
[----:B------:R-:W0:Y:S01]  /*26230*/  @!P0 S2R R3, SR_CgaCtaId ;  /* 0x0000000000038919 */ /* 0x000e220000008800 */
[----:B------:R-:W-:-:S04]  /*26240*/  @!P0 MOV R0, 0x400 ;  /* 0x0000040000008802 */ /* 0x000fc80000000f00 */
[----:B0-----:R-:W-:-:S05]  /*26250*/  @!P0 LEA R0, R3, R0, 0x18 ;  /* 0x0000000003008211 */ /* 0x001fca00078ec0ff */
[----:B------:R0:W-:Y:S01]  /*26260*/  @!P0 STS.128 [R0+0x324d0], R16 ;  /* 0x0324d01000008388 */ /* 0x0001e20000000c00 */
[----:B------:R-:W-:Y:S06]  /*26270*/  BAR.ARV 0x5, 0x180 ;  /* 0x0146000000007b1d */ /* 0x000fec0000002000 */
.L_x_12741:
        /* <DEDUP_REMOVED lines=32> */
.L_x_12826:
        /* <DEDUP_REMOVED lines=31> */
[----:B0-23--:R-:W-:Y:S06]  /*26670*/  @P1 BRA `(.L_x_12750) ;  /* 0x0000000000181947 */ /* 0x00dfec0003800000 */
[----:B------:R-:W-:Y:S02]  /*26680*/  ULDC UR4, c[0x0][0x288] ;  /* 0x0000a20000047ab9 */ /* 0x000fe40000000800 */
[----:B-----5:R-:W-:Y:S01]  /*26690*/  IMAD.U32 R37, RZ, RZ, UR4 ;  /* 0x00000004ff257e24 */ /* 0x020fe2000f8e00ff */
[----:B------:R-:W-:Y:S06]  /*266a0*/  @!P2 BRA `(.L_x_12750) ;  /* 0x00000000000ca947 */ /* 0x000fec0003800000 */
[----:B------:R-:W2:Y:S04]  /*266b0*/  LDG.E R4, desc[UR36][R2.64] ;  /* 0x0000002402047981 */ /* 0x000ea8000c1e1900 */
[----:B------:R-:W2:Y:S02]  /*266c0*/  LDG.E R37, desc[UR36][R2.64+0x4] ;  /* 0x0000042402257981 */ /* 0x000ea4000c1e1900 */
[----:B--2---:R-:W-:-:S07]  /*266d0*/  IMAD.IADD R37, R37, 0x1, -R4 ;  /* 0x0000000125257824 */ /* 0x004fce00078e0a04 */
.L_x_12750:
        /* <DEDUP_REMOVED lines=8> */
.L_x_12751:
        /* <DEDUP_REMOVED lines=9> */
.L_x_12752:
[----:B0-----:R-:W0:Y:S01]  /*267f0*/  LDC R2, c[0x0][0x448] ;  /* 0x00011200ff027b82 */ /* 0x001e220000000800 */
[----:B------:R-:W-:Y:S01]  /*26800*/  IMAD.SHL.U32 R36, R17, 0x80, RZ ;  /* 0x0000008011247824 */ /* 0x000fe200078e00ff */
[----:B------:R-:W-:Y:S01]  /*26810*/  LOP3.LUT R23, R23, 0xfffeffff, RZ, 0xc0, !PT ;  /* 0xfffeffff17177812 */ /* 0x000fe200078ec0ff */
[----:B-----5:R-:W-:Y:S02]  /*26820*/  IMAD.IADD R17, R0, 0x1, -R31 ;  /* 0x0000000100117824 */ /* 0x020fe400078e0a1f */
[----:B------:R-:W-:Y:S01]  /*26830*/  VIADD R4, R36, 0x7f ;  /* 0x0000007f24047836 */ /* 0x000fe20000000000 */
[----:B0-----:R-:W-:Y:S02]  /*26840*/  ISETP.NE.AND P2, PT, R2, 0x1, PT ;  /* 0x000000010200780c */ /* 0x001fe40003f45270 */
[----:B------:R-:W0:Y:S11]  /*26850*/  LDC.64 R2, c[0x0][0xad8] ;  /* 0x0002b600ff027b82 */ /* 0x000e360000000a00 */
[----:B------:R-:W1:Y:S01]  /*26860*/  @P2 LDC R5, c[0x0][0x44c] ;  /* 0x00011300ff052b82 */ /* 0x000e620000000800 */
[----:B------:R-:W-:-:S07]  /*26870*/  @P2 LOP3.LUT R23, R23, 0x10000, RZ, 0xfc, !PT ;  /* 0x0001000017172812 */ /* 0x000fce00078efcff */
[----:B------:R-:W2:Y:S01]  /*26880*/  @P2 LDC R6, c[0x0][0x450] ;  /* 0x00011400ff062b82 */ /* 0x000ea20000000800 */
[----:B0-----:R-:W-:Y:S01]  /*26890*/  ISETP.GE.AND P1, PT, R3, 0x1, PT ;  /* 0x000000010300780c */ /* 0x001fe20003f26270 */
[----:B-1----:R-:W-:-:S05]  /*268a0*/  @P2 IMAD.HI.U32 R5, R4, R5, RZ ;  /* 0x0000000504052227 */ /* 0x002fca00078e00ff */
[----:B--2---:R-:W-:Y:S02]  /*268b0*/  @P2 SHF.R.U32.HI R4, RZ, R6, R5 ;  /* 0x00000006ff042219 */ /* 0x004fe40000011605 */
[----:B------:R-:W-:-:S05]  /*268c0*/  IADD3 R5, R17, 0x1, -R37 ;  /* 0x0000000111057810 */ /* 0x000fca0007ffe825 */
        /* <DEDUP_REMOVED lines=14> */
.L_x_12755:
[----:B------:R-:W-:-:S13]  /*269b0*/  ISETP.NE.AND P0, PT, R3, 0x1, PT ;  /* 0x000000010300780c */ /* 0x000fda0003f05270 */
[----:B------:R-:W0:Y:S02]  /*269c0*/  @P0 LDC.64 R4, c[0x0][0xae0] ;  /* 0x0002b800ff040b82 */ /* 0x000e240000000a00 */
[----:B0-----:R-:W-:-:S05]  /*269d0*/  @P0 IMAD.HI.U32 R4, R0, R4, RZ ;  /* 0x0000000400040227 */ /* 0x001fca00078e00ff */
[----:B------:R-:W-:-:S07]  /*269e0*/  @P0 SHF.R.U32.HI R0, RZ, R5, R4 ;  /* 0x00000005ff000219 */ /* 0x000fce0000011604 */
.L_x_12756:
[----:B------:R-:W-:Y:S05]  /*269f0*/  BSYNC B0 ;  /* 0x0000000000007941 */ /* 0x000fea0003800000 */
.L_x_12754:
[----:B------:R-:W-:-:S05]  /*26a00*/  IMAD R5, R0, R3, R3 ;  /* 0x0000000300057224 */ /* 0x000fca00078e0203 */
[----:B------:R-:W-:-:S07]  /*26a10*/  VIMNMX R2, R2, R5, PT ;  /* 0x0000000502027248 */ /* 0x000fce0003fe0100 */
.L_x_12753:
[----:B------:R-:W0:Y:S01]  /*26a20*/  @P2 LDC R5, c[0x0][0x44c] ;  /* 0x00011300ff052b82 */ /* 0x000e220000000800 */
[----:B------:R-:W-:Y:S01]  /*26a30*/  VIADD R2, R2, 0x5f ;  /* 0x0000005f02027836 */ /* 0x000fe20000000000 */
[----:B------:R-:W-:Y:S01]  /*26a40*/  ULDC UR4, c[0x0][0xad4] ;  /* 0x0002b50000047ab9 */ /* 0x000fe20000000800 */
[----:B------:R-:W-:-:S05]  /*26a50*/  IMAD.MOV.U32 R0, RZ, RZ, R36 ;  /* 0x000000ffff007224 */ /* 0x000fca00078e0024 */
[----:B------:R-:W1:Y:S01]  /*26a60*/  @P2 LDC R7, c[0x0][0x450] ;  /* 0x00011400ff072b82 */ /* 0x000e620000000800 */
[----:B0-----:R-:W-:-:S05]  /*26a70*/  @P2 IMAD.HI.U32 R4, R36, R5, RZ ;  /* 0x0000000524042227 */ /* 0x001fca00078e00ff */
[----:B-1----:R-:W-:Y:S01]  /*26a80*/  @P2 SHF.R.U32.HI R0, RZ, R7, R4 ;  /* 0x00000007ff002219 */ /* 0x002fe20000011604 */
[----:B------:R-:W-:-:S04]  /*26a90*/  IMAD.HI R4, R2, 0x2aaaaaab, RZ ;  /* 0x2aaaaaab02047827 */ /* 0x000fc800078e02ff */
[----:B------:R-:W-:Y:S01]  /*26aa0*/  VIADD R2, R17, 0x5f ;  /* 0x0000005f11027836 */ /* 0x000fe20000000000 */
[----:B------:R-:W-:-:S03]  /*26ab0*/  SHF.R.U32.HI R5, RZ, 0x1f, R4 ;  /* 0x0000001fff057819 */ /* 0x000fc60000011604 */
[----:B------:R-:W-:Y:S01]  /*26ac0*/  IMAD.HI R2, R2, 0x2aaaaaab, RZ ;  /* 0x2aaaaaab02027827 */ /* 0x000fe200078e02ff */
[----:B------:R-:W-:-:S04]  /*26ad0*/  LEA.HI.SX32 R4, R4, R5, 0x1c ;  /* 0x0000000504047211 */ /* 0x000fc800078fe2ff */
[----:B------:R-:W-:-:S04]  /*26ae0*/  SHF.R.U32.HI R5, RZ, 0x1f, R2 ;  /* 0x0000001fff057819 */ /* 0x000fc80000011602 */
[----:B------:R-:W-:Y:S02]  /*26af0*/  LEA.HI.SX32 R5, R2, R5, 0x1c ;  /* 0x0000000502057211 */ /* 0x000fe400078fe2ff */
[----:B------:R-:W-:Y:S02]  /*26b00*/  IADD3 R2, R0, R17, -R37 ;  /* 0x0000001100027210 */ /* 0x000fe40007ffe825 */
        /* <DEDUP_REMOVED lines=13> */
.L_x_12759:
[----:B------:R-:W-:-:S13]  /*26be0*/  ISETP.NE.AND P0, PT, R3, 0x1, PT ;  /* 0x000000010300780c */ /* 0x000fda0003f05270 */
[----:B------:R-:W0:Y:S02]  /*26bf0*/  @P0 LDC.64 R4, c[0x0][0xae0] ;  /* 0x0002b800ff040b82 */ /* 0x000e240000000a00 */
[----:B0-----:R-:W-:-:S05]  /*26c00*/  @P0 IMAD.HI.U32 R4, R2, R4, RZ ;  /* 0x0000000402040227 */ /* 0x001fca00078e00ff */
[----:B------:R-:W-:-:S07]  /*26c10*/  @P0 SHF.R.U32.HI R2, RZ, R5, R4 ;  /* 0x00000005ff020219 */ /* 0x000fce0000011604 */
.L_x_12760:
[----:B------:R-:W-:Y:S05]  /*26c20*/  BSYNC B0 ;  /* 0x0000000000007941 */ /* 0x000fea0003800000 */
.L_x_12758:
[----:B------:R-:W-:-:S05]  /*26c30*/  IMAD R3, R2, R3, RZ ;  /* 0x0000000302037224 */ /* 0x000fca00078e02ff */
[----:B------:R-:W-:-:S07]  /*26c40*/  VIMNMX R0, R0, R3, !PT ;  /* 0x0000000300007248 */ /* 0x000fce0007fe0100 */
.L_x_12757:
        /* <DEDUP_REMOVED lines=17> */
[----:B0-----:R-:W-:-:S04]  /*26d60*/  IABS R4, R0 ;  /* 0x0000000000047213 */ /* 0x001fc80000000000 */
[----:B------:R-:W0:Y:S08]  /*26d70*/  I2F.RP R6, R4 ;  /* 0x0000000400067306 */ /* 0x000e300000209400 */
        /* <DEDUP_REMOVED lines=8> */
[----:B------:R-:W-:-:S05]  /*26e00*/  IADD3 R3, R0, -0x1, R7 ;  /* 0xffffffff00037810 */ /* 0x000fca0007ffe007 */
[----:B------:R-:W-:-:S05]  /*26e10*/  IMAD.IADD R3, R3, 0x1, -R30 ;  /* 0x0000000103037824 */ /* 0x000fca00078e0a1e */
[----:B------:R-:W-:Y:S02]  /*26e20*/  LOP3.LUT R9, R3, R0, RZ, 0x3c, !PT ;  /* 0x0000000003097212 */ /* 0x000fe400078e3cff */
[----:B------:R-:W-:Y:S02]  /*26e30*/  IABS R3, R3 ;  /* 0x0000000300037213 */ /* 0x000fe40000000000 */
[----:B------:R-:W-:-:S03]  /*26e40*/  ISETP.GE.AND P2, PT, R9, RZ, PT ;  /* 0x000000ff0900720c */ /* 0x000fc60003f46270 */
        /* <DEDUP_REMOVED lines=11> */
.L_x_12762:
[----:B------:R-:W-:Y:S05]  /*26f00*/  BSYNC B0 ;  /* 0x0000000000007941 */ /* 0x000fea0003800000 */
.L_x_12761:
        /* <DEDUP_REMOVED lines=23> */
.L_x_12764:
        /* <DEDUP_REMOVED lines=20> */
.L_x_12767:
[----:B------:R-:W-:Y:S05]  /*271c0*/  BSYNC B6 ;  /* 0x0000000000067941 */ /* 0x000fea0003800000 */
.L_x_12766:
        /* <DEDUP_REMOVED lines=20> */
.L_x_12770:
        /* <DEDUP_REMOVED lines=15> */
.L_x_12769:
[----:B------:R-:W-:Y:S05]  /*27400*/  BSYNC B6 ;  /* 0x0000000000067941 */ /* 0x000fea0003800000 */
.L_x_12768:
        /* <DEDUP_REMOVED lines=39> */
.L_x_12844:
        /* <DEDUP_REMOVED lines=21> */
[----:B------:R-:W-:Y:S01]  /*277d0*/  IMAD.MOV R5, RZ, RZ, -R7 ;  /* 0x000000ffff057224 */ /* 0x000fe200078e0a07 */
[----:B0-----:R-:W-:-:S04]  /*277e0*/  @!P0 LEA R2, P1, R4, R2, 0x2 ;  /* 0x0000000204028211 */ /* 0x001fc800078210ff */
[----:B------:R-:W-:-:S05]  /*277f0*/  @!P0 LEA.HI.X R3, R4, R3, R8, 0x2, P1 ;  /* 0x0000000304038211 */ /* 0x000fca00008f1408 */
[----:B------:R0:W5:Y:S01]  /*27800*/  @!P0 LDG.E R35, desc[UR36][R2.64] ;  /* 0x0000002402238981 */ /* 0x000162000c1e1900 */
[----:B------:R-:W-:Y:S01]  /*27810*/  IMAD.U32 R4, RZ, RZ, UR38 ;  /* 0x00000026ff047e24 */ /* 0x000fe2000f8e00ff */
[----:B------:R-:W-:Y:S02]  /*27820*/  ISETP.GT.U32.AND P1, PT, R20, 0x5f, PT ;  /* 0x0000005f1400780c */ /* 0x000fe40003f24070 */
[----:B------:R-:W-:Y:S02]  /*27830*/  LOP3.LUT R23, R23, 0xfffffbff, RZ, 0xc0, !PT ;  /* 0xfffffbff17177812 */ /* 0x000fe400078ec0ff */
[----:B------:R-:W-:Y:S02]  /*27840*/  ISETP.NE.AND P0, PT, R4, 0x3, PT ;  /* 0x000000030400780c */ /* 0x000fe40003f05270 */
[----:B------:R-:W-:Y:S01]  /*27850*/  LOP3.LUT R18, R18, 0xffff, RZ, 0xc0, !PT ;  /* 0x0000ffff12127812 */ /* 0x000fe200078ec0ff */
[----:B0-----:R-:W-:-:S05]  /*27860*/  IMAD R2, R9, R5, R6 ;  /* 0x0000000509027224 */ /* 0x001fca00078e0206 */
[----:B------:R0:W-:Y:S05]  /*27870*/  STL [R1+0x440], R2 ;  /* 0x0004400201007387 */ /* 0x0001ea0000100800 */
[----:B------:R-:W-:-:S04]  /*27880*/  @P0 LOP3.LUT R23, R23, 0x400, RZ, 0xfc, !PT ;  /* 0x0000040017170812 */ /* 0x000fc800078efcff */
[----:B------:R-:W-:Y:S02]  /*27890*/  LOP3.LUT R23, R23, 0xffffffdf, RZ, 0xc0, !PT ;  /* 0xffffffdf17177812 */ /* 0x000fe400078ec0ff */
[----:B0-----:R-:W-:Y:S02]  /*278a0*/  SEL R2, RZ, 0x1, P2 ;  /* 0x00000001ff027807 */ /* 0x001fe40001000000 */
[----:B------:R-:W-:-:S03]  /*278b0*/  @P1 LOP3.LUT R23, R23, 0x20, RZ, 0xfc, !PT ;  /* 0x0000002017171812 */ /* 0x000fc600078efcff */
[----:B------:R0:W-:Y:S01]  /*278c0*/  STL [R1+0x478], R2 ;  /* 0x0004780201007387 */ /* 0x0001e20000100800 */
[----:B------:R-:W-:Y:S05]  /*278d0*/  @!P0 BRA `(.L_x_12772) ;  /* 0x0000000000048947 */ /* 0x000fea0003800000 */
[----:B------:R-:W-:Y:S01]  /*278e0*/  BPT.TRAP 0x1 ;  /* 0x000000040000795c */ /* 0x000fe20000300000 */
.L_x_12772:
[----:B------:R-:W-:Y:S01]  /*278f0*/  IMAD R25, R0, -0x60, R17 ;  /* 0xffffffa000197824 */ /* 0x000fe200078e0211 */
[----:B------:R-:W-:Y:S01]  /*27900*/  SHF.L.U32 R0, R27, 0x1f, RZ ;  /* 0x0000001f1b007819 */ /* 0x000fe200000006ff */
[----:B------:R-:W-:Y:S01]  /*27910*/  IMAD R17, R24, 0x8, R22 ;  /* 0x0000000818117824 */ /* 0x000fe200078e0216 */
[----:B------:R-:W-:Y:S03]  /*27920*/  BSSY B0, `(.L_x_12773) ;  /* 0x0000003000007945 */ /* 0x000fe60003800000 */
[----:B------:R-:W1:Y:S02]  /*27930*/  SYNCS.PHASECHK.TRANS64.TRYWAIT P0, [R17+URZ+0x32440], R0 ;  /* 0x03244000110075a7 */ /* 0x000e64000800017f */
[----:B-1----:R-:W-:Y:S05]  /*27940*/  @!P0 BRA `(.L_x_12774) ;  /* 0x0000004c007c8947 */ /* 0x002fea0003800000 */
.L_x_12845:
[----:B------:R-:W-:Y:S05]  /*27950*/  BSYNC B0 ;  /* 0x0000000000007941 */ /* 0x000fea0003800000 */
.L_x_12773:
[----:B0-----:R-:W1:Y:S01]  /*27960*/  LDL R2, [R1+0x440] ;  /* 0x0004400001027983 */ /* 0x001e620000100800 */
[----:B------:R-:W-:Y:S01]  /*27970*/  ULDC.64 UR4, c[0x0][0x300] ;  /* 0x0000c00000047ab9 */ /* 0x000fe20000000a00 */
[----:B-----5:R-:W-:Y:S01]  /*27980*/  SHF.R.S32.HI R4, RZ, 0x1f, R35 ;  /* 0x0000001fff047819 */ /* 0x020fe20000011423 */
[----:B------:R-:W-:Y:S01]  /*27990*/  ULDC.64 UR6, c[0x0][0x2e8] ;  /* 0x0000ba0000067ab9 */ /* 0x000fe20000000a00 */
[----:B------:R-:W-:-:S03]  /*279a0*/  LOP3.LUT R23, R23, 0xfffffffd, RZ, 0xc0, !PT ;  /* 0xfffffffd17177812 */ /* 0x000fc600078ec0ff */
[----:B------:R-:W-:Y:S01]  /*279b0*/  STL [R1+0x460], R4 ;  /* 0x0004600401007387 */ /* 0x000fe20000100800 */
[----:B-1----:R-:W-:-:S05]  /*279c0*/  SHF.R.S32.HI R0, RZ, 0x1f, R2 ;  /* 0x0000001fff007819 */ /* 0x002fca0000011402 */
        /* <DEDUP_REMOVED lines=81> */
.L_x_12859:
        /* <DEDUP_REMOVED lines=10> */
.L_x_12776:
        /* <DEDUP_REMOVED lines=10> */
.L_x_12777:
        /* <DEDUP_REMOVED lines=31> */
.L_x_12779:
[----:B------:R-:W-:Y:S05]  /*28210*/  BSYNC B6 ;  /* 0x0000000000067941 */ /* 0x000fea0003800000 */
.L_x_12778:
[----:B------:R-:W3:Y:S01]  /*28220*/  LDL R20, [R1+0x450] ;  /* 0x0004500001147983 */ /* 0x000ee20000100800 */
[----:B------:R-:W-:Y:S01]  /*28230*/  IMAD.MOV.U32 R21, RZ, RZ, R34 ;  /* 0x000000ffff157224 */ /* 0x000fe200078e0022 */
[----:B------:R-:W-:Y:S01]  /*28240*/  ULDC.64 UR4, c[0x0][0x298] ;  /* 0x0000a60000047ab9 */ /* 0x000fe20000000a00 */
[----:B0-----:R-:W0:Y:S01]  /*28250*/  LDC R5, c[0x0][0x448] ;  /* 0x00011200ff057b82 */ /* 0x001e220000000800 */
[----:B------:R-:W4:Y:S01]  /*28260*/  S2R R2, SR_TID.X ;  /* 0x0000000000027919 */ /* 0x000f220000002100 */
[----:B------:R-:W5:Y:S01]  /*28270*/  S2R R34, SR_TID.X ;  /* 0x0000000000227919 */ /* 0x000f620000002100 */
[----:B----4-:R-:W-:-:S04]  /*28280*/  LOP3.LUT R2, R2, 0x7f, RZ, 0xc0, !PT ;  /* 0x0000007f02027812 */ /* 0x010fc800078ec0ff */
[----:B--2---:R-:W-:Y:S02]  /*28290*/  SHF.R.U32.HI R0, RZ, 0x3, R2 ;  /* 0x00000003ff007819 */ /* 0x004fe40000011602 */
[----:B------:R-:W2:Y:S01]  /*282a0*/  LDC R2, c[0x0][0x448] ;  /* 0x00011200ff027b82 */ /* 0x000ea20000000800 */
[----:B---3--:R-:W-:Y:S02]  /*282b0*/  IMAD.MOV.U32 R4, RZ, RZ, R20 ;  /* 0x000000ffff047224 */ /* 0x008fe400078e0014 */
[----:B------:R-:W3:Y:S01]  /*282c0*/  LDL R20, [R1+0x448] ;  /* 0x0004480001147983 */ /* 0x000ee20000100800 */
[----:B--2---:R-:W-:Y:S01]  /*282d0*/  ISETP.NE.AND P6, PT, R2, 0x1, PT ;  /* 0x000000010200780c */ /* 0x004fe20003fc5270 */
[----:B-----5:R-:W-:Y:S02]  /*282e0*/  IMAD.SHL.U32 R34, R34, 0x10, RZ ;  /* 0x0000001022227824 */ /* 0x020fe400078e00ff */
[----:B------:R-:W-:Y:S01]  /*282f0*/  IMAD R4, R4, UR4, RZ ;  /* 0x0000000404047c24 */ /* 0x000fe2000f8e02ff */
[----:B------:R-:W2:Y:S02]  /*28300*/  S2R R6, SR_TID.X ;  /* 0x0000000000067919 */ /* 0x000ea40000002100 */
[----:B------:R-:W-:Y:S01]  /*28310*/  LOP3.LUT R34, R0, 0x70, R34, 0xf8, !PT ;  /* 0x0000007000227812 */ /* 0x000fe200078ef822 */
[----:B------:R-:W-:-:S04]  /*28320*/  IMAD R4, R33, UR5, R4 ;  /* 0x0000000521047c24 */ /* 0x000fc8000f8e0204 */
[----:B------:R-:W-:Y:S02]  /*28330*/  IMAD.IADD R34, R34, 0x1, R36 ;  /* 0x0000000122227824 */ /* 0x000fe400078e0224 */
[----:B------:R-:W4:Y:S02]  /*28340*/  @P6 LDC R3, c[0x0][0x44c] ;  /* 0x00011300ff036b82 */ /* 0x000f240000000800 */
[----:B------:R-:W-:-:S06]  /*28350*/  IMAD.MOV.U32 R0, RZ, RZ, R34 ;  /* 0x000000ffff007224 */ /* 0x000fcc00078e0022 */
[----:B------:R-:W5:Y:S01]  /*28360*/  @P6 LDC R2, c[0x0][0x450] ;  /* 0x00011400ff026b82 */ /* 0x000f620000000800 */
[----:B----4-:R-:W-:-:S05]  /*28370*/  @P6 IMAD.HI.U32 R3, R34, R3, RZ ;  /* 0x0000000322036227 */ /* 0x010fca00078e00ff */
[----:B-----5:R-:W-:Y:S01]  /*28380*/  @P6 SHF.R.U32.HI R0, RZ, R2, R3 ;  /* 0x00000002ff006219 */ /* 0x020fe20000011603 */
[----:B------:R-:W-:Y:S01]  /*28390*/  IMAD.WIDE.U32 R2, R33, UR4, RZ ;  /* 0x0000000421027c25 */ /* 0x000fe2000f8e00ff */
[----:B------:R-:W-:-:S03]  /*283a0*/  ULDC.64 UR4, c[0x0][0x2d8] ;  /* 0x0000b60000047ab9 */ /* 0x000fc60000000a00 */
[----:B------:R-:W-:Y:S02]  /*283b0*/  IMAD.IADD R3, R3, 0x1, R4 ;  /* 0x0000000103037824 */ /* 0x000fe400078e0204 */
[----:B------:R-:W-:-:S04]  /*283c0*/  IMAD.WIDE.U32 R2, R18, UR4, R2 ;  /* 0x0000000412027c25 */ /* 0x000fc8000f8e0002 */
[----:B------:R-:W-:Y:S01]  /*283d0*/  IMAD R3, R18, UR5, R3 ;  /* 0x0000000512037c24 */ /* 0x000fe2000f8e0203 */
[----:B------:R-:W-:Y:S02]  /*283e0*/  ULDC.64 UR4, c[0x0][0x2e0] ;  /* 0x0000b80000047ab9 */ /* 0x000fe40000000a00 */
[----:B------:R-:W-:Y:S01]  /*283f0*/  IMAD R4, R21, UR4, RZ ;  /* 0x0000000415047c24 */ /* 0x000fe2000f8e02ff */
[----:B--2---:R-:W-:-:S04]  /*28400*/  LOP3.LUT R21, R6, 0x7f, RZ, 0xc0, !PT ;  /* 0x0000007f06157812 */ /* 0x004fc800078ec0ff */
[----:B------:R-:W-:Y:S01]  /*28410*/  SHF.R.U32.HI R21, RZ, 0x3, R21 ;  /* 0x00000003ff157819 */ /* 0x000fe20000011615 */
[C---:B---3--:R-:W-:Y:S02]  /*28420*/  IMAD R4, R20.reuse, UR5, R4 ;  /* 0x0000000514047c24 */ /* 0x048fe4000f8e0204 */
[----:B------:R-:W-:Y:S01]  /*28430*/  IMAD.WIDE.U32 R2, R20, UR4, R2 ;  /* 0x0000000414027c25 */ /* 0x000fe2000f8e0002 */
[----:B------:R-:W-:-:S03]  /*28440*/  ULDC.64 UR4, c[0x0][0x2d0] ;  /* 0x0000b40000047ab9 */ /* 0x000fc60000000a00 */
[----:B------:R-:W-:Y:S01]  /*28450*/  IMAD.IADD R3, R3, 0x1, R4 ;  /* 0x0000000103037824 */ /* 0x000fe200078e0204 */
[----:B------:R-:W-:Y:S01]  /*28460*/  SHF.R.S32.HI R4, RZ, 0x1f, R0 ;  /* 0x0000001fff047819 */ /* 0x000fe20000011400 */
[----:B------:R-:W-:Y:S02]  /*28470*/  IMAD.SHL.U32 R20, R6, 0x8, RZ ;  /* 0x0000000806147824 */ /* 0x000fe400078e00ff */
[----:B------:R-:W-:-:S03]  /*28480*/  IMAD.WIDE.U32 R2, R0, UR4, R2 ;  /* 0x0000000400027c25 */ /* 0x000fc6000f8e0002 */
[----:B------:R-:W-:Y:S01]  /*28490*/  LOP3.LUT R20, R20, 0x38, RZ, 0xc0, !PT ;  /* 0x0000003814147812 */ /* 0x000fe200078ec0ff */
[----:B------:R-:W-:-:S04]  /*284a0*/  IMAD R4, R4, UR4, RZ ;  /* 0x0000000404047c24 */ /* 0x000fc8000f8e02ff */
[----:B------:R-:W-:Y:S01]  /*284b0*/  IMAD R4, R0, UR5, R4 ;  /* 0x0000000500047c24 */ /* 0x000fe2000f8e0204 */
[----:B------:R-:W-:Y:S01]  /*284c0*/  ULDC.64 UR4, c[0x0][0x2c8] ;  /* 0x0000b20000047ab9 */ /* 0x000fe20000000a00 */
[----:B------:R-:W-:Y:S02]  /*284d0*/  IMAD.MOV R0, RZ, RZ, -R0 ;  /* 0x000000ffff007224 */ /* 0x000fe400078e0a00 */
[----:B------:R-:W-:Y:S02]  /*284e0*/  IMAD.IADD R3, R3, 0x1, R4 ;  /* 0x0000000103037824 */ /* 0x000fe400078e0204 */
[----:B0-----:R-:W-:-:S04]  /*284f0*/  IMAD R0, R5, R0, R34 ;  /* 0x0000000005007224 */ /* 0x001fc800078e0222 */
[----:B------:R-:W-:Y:S01]  /*28500*/  IMAD.WIDE.U32 R2, R0, UR4, R2 ;  /* 0x0000000400027c25 */ /* 0x000fe2000f8e0002 */
[----:B------:R-:W-:-:S05]  /*28510*/  SHF.R.S32.HI R4, RZ, 0x1f, R0 ;  /* 0x0000001fff047819 */ /* 0x000fca0000011400 */
[----:B------:R-:W-:-:S04]  /*28520*/  IMAD R4, R4, UR4, RZ ;  /* 0x0000000404047c24 */ /* 0x000fc8000f8e02ff */
        /* <DEDUP_REMOVED lines=10> */
[----:B------:R-:W-:Y:S01]  /*285d0*/  IMAD R37, R37, R5, RZ ;  /* 0x0000000525257224 */ /* 0x000fe200078e02ff */
[----:B------:R-:W-:Y:S01]  /*285e0*/  LOP3.LUT R23, R23, 0xffffdfff, RZ, 0xc0, !PT ;  /* 0xffffdfff17177812 */ /* 0x000fe200078ec0ff */
[----:B------:R-:W-:Y:S01]  /*285f0*/  IMAD.IADD R36, R21, 0x1, R36 ;  /* 0x0000000115247824 */ /* 0x000fe200078e0224 */
[----:B------:R-:W2:Y:S04]  /*28600*/  SHFL.IDX PT, R2, R4, RZ, 0x181f ;  /* 0x00181fff04027589 */ /* 0x000ea800000e0000 */
[----:B------:R-:W-:Y:S01]  /*28610*/  ISETP.GE.AND P6, PT, R36, R37, PT ;  /* 0x000000252400720c */ /* 0x000fe20003fc6270 */
[----:B------:R-:W3:Y:S04]  /*28620*/  SHFL.IDX PT, R11, R0, 0x1, 0x181f ;  /* 0x00381f00000b7f89 */ /* 0x000ee800000e0000 */
[----:B------:R-:W4:Y:S04]  /*28630*/  SHFL.IDX PT, R6, R4, 0x1, 0x181f ;  /* 0x00381f0004067f89 */ /* 0x000f2800000e0000 */
[----:B------:R-:W5:Y:S04]  /*28640*/  SHFL.IDX PT, R8, R0, 0x2, 0x181f ;  /* 0x00581f0000087f89 */ /* 0x000f6800000e0000 */
[----:B------:R-:W1:Y:S01]  /*28650*/  SHFL.IDX PT, R5, R4, 0x2, 0x181f ;  /* 0x00581f0004057f89 */ /* 0x000e6200000e0000 */
[----:B------:R-:W-:-:S02]  /*28660*/  @P6 LOP3.LUT R23, R23, 0x2000, RZ, 0xfc, !PT ;  /* 0x0000200017176812 */ /* 0x000fc400078efcff */
[----:B0-----:R-:W-:Y:S01]  /*28670*/  @!P6 LEA R3, P1, R20, R3, 0x1 ;  /* 0x000000031403e211 */ /* 0x001fe200078208ff */
[----:B------:R-:W0:Y:S01]  /*28680*/  SHFL.IDX PT, R9, R0, 0x3, 0x181f ;  /* 0x00781f0000097f89 */ /* 0x000e2200000e0000 */
[----:B------:R-:W-:-:S03]  /*28690*/  LOP3.LUT R23, R23, 0xffffefff, RZ, 0xc0, !PT ;  /* 0xffffefff17177812 */ /* 0x000fc600078ec0ff */
[----:B--2---:R-:W-:Y:S02]  /*286a0*/  @!P6 IMAD.X R7, RZ, RZ, R2, P1 ;  /* 0x000000ffff07e224 */ /* 0x004fe400008e0602 */
[----:B------:R-:W-:-:S05]  /*286b0*/  VIADD R2, R36, 0x10 ;  /* 0x0000001024027836 */ /* 0x000fca0000000000 */
[----:B------:R-:W-:Y:S01]  /*286c0*/  ISETP.GE.AND P5, PT, R2, R37, PT ;  /* 0x000000250200720c */ /* 0x000fe20003fa6270 */
[----:B------:R-:W-:-:S05]  /*286d0*/  VIADD R2, R36, 0x20 ;  /* 0x0000002024027836 */ /* 0x000fca0000000000 */
[----:B------:R-:W-:Y:S01]  /*286e0*/  ISETP.GE.AND P3, PT, R2, R37, PT ;  /* 0x000000250200720c */ /* 0x000fe20003f66270 */
[----:B------:R-:W-:-:S05]  /*286f0*/  VIADD R2, R36, 0x30 ;  /* 0x0000003024027836 */ /* 0x000fca0000000000 */
[----:B------:R-:W-:Y:S01]  /*28700*/  ISETP.GE.AND P2, PT, R2, R37, PT ;  /* 0x000000250200720c */ /* 0x000fe20003f46270 */
[----:B------:R-:W-:Y:S01]  /*28710*/  VIADD R2, R36, 0x40 ;  /* 0x0000004024027836 */ /* 0x000fe20000000000 */
[----:B---3--:R-:W-:Y:S02]  /*28720*/  @!P5 LEA R11, P1, R20, R11, 0x1 ;  /* 0x0000000b140bd211 */ /* 0x008fe400078208ff */
[----:B------:R-:W-:Y:S02]  /*28730*/  @P5 LOP3.LUT R23, R23, 0x1000, RZ, 0xfc, !PT ;  /* 0x0000100017175812 */ /* 0x000fe400078efcff */
[----:B------:R-:W-:Y:S01]  /*28740*/  ISETP.GE.AND P4, PT, R2, R37, PT ;  /* 0x000000250200720c */ /* 0x000fe20003f86270 */
[----:B----4-:R-:W-:Y:S01]  /*28750*/  @!P5 IMAD.X R6, RZ, RZ, R6, P1 ;  /* 0x000000ffff06d224 */ /* 0x010fe200008e0606 */
[----:B------:R-:W2:Y:S01]  /*28760*/  SHFL.IDX PT, R2, R4, 0x3, 0x181f ;  /* 0x00781f0004027f89 */ /* 0x000ea200000e0000 */
[----:B-----5:R-:W-:Y:S02]  /*28770*/  @!P3 LEA R8, P1, R20, R8, 0x1 ;  /* 0x000000081408b211 */ /* 0x020fe400078208ff */
[----:B------:R-:W-:-:S03]  /*28780*/  LOP3.LUT R23, R23, 0xfffff7ff, RZ, 0xc0, !PT ;  /* 0xfffff7ff17177812 */ /* 0x000fc600078ec0ff */
[----:B-1----:R-:W-:Y:S01]  /*28790*/  @!P3 IMAD.X R5, RZ, RZ, R5, P1 ;  /* 0x000000ffff05b224 */ /* 0x002fe200008e0605 */
[----:B0-----:R-:W-:Y:S02]  /*287a0*/  @!P2 LEA R12, P1, R20, R9, 0x1 ;  /* 0x00000009140ca211 */ /* 0x001fe400078208ff */
[----:B------:R-:W0:Y:S01]  /*287b0*/  SHFL.IDX PT, R9, R0, 0x4, 0x181f ;  /* 0x00981f0000097f89 */ /* 0x000e2200000e0000 */
[----:B------:R-:W-:-:S04]  /*287c0*/  @P3 LOP3.LUT R23, R23, 0x800, RZ, 0xfc, !PT ;  /* 0x0000080017173812 */ /* 0x000fc800078efcff */
[----:B------:R-:W-:-:S04]  /*287d0*/  LOP3.LUT R23, R23, 0xfffffdff, RZ, 0xc0, !PT ;  /* 0xfffffdff17177812 */ /* 0x000fc800078ec0ff */
[----:B------:R-:W-:-:S04]  /*287e0*/  @P2 LOP3.LUT R23, R23, 0x200, RZ, 0xfc, !PT ;  /* 0x0000020017172812 */ /* 0x000fc800078efcff */
[----:B------:R-:W-:Y:S01]  /*287f0*/  LOP3.LUT R23, R23, 0xfffffeff, RZ, 0xc0, !PT ;  /* 0xfffffeff17177812 */ /* 0x000fe200078ec0ff */
[----:B--2---:R-:W-:Y:S02]  /*28800*/  @!P2 IMAD.X R10, RZ, RZ, R2, P1 ;  /* 0x000000ffff0aa224 */ /* 0x004fe400008e0602 */
[----:B------:R-:W1:Y:S01]  /*28810*/  SHFL.IDX PT, R2, R4, 0x4, 0x181f ;  /* 0x00981f0004027f89 */ /* 0x000e6200000e0000 */
[----:B------:R-:W-:-:S04]  /*28820*/  @P4 LOP3.LUT R23, R23, 0x100, RZ, 0xfc, !PT ;  /* 0x0000010017174812 */ /* 0x000fc800078efcff */
[----:B------:R-:W-:Y:S02]  /*28830*/  LOP3.LUT R23, R23, 0xffffff7f, RZ, 0xc0, !PT ;  /* 0xffffff7f17177812 */ /* 0x000fe400078ec0ff */
[----:B0-----:R-:W-:-:S05]  /*28840*/  @!P4 LEA R13, P1, R20, R9, 0x1 ;  /* 0x00000009140dc211 */ /* 0x001fca00078208ff */
[----:B-1----:R-:W-:Y:S02]  /*28850*/  @!P4 IMAD.X R9, RZ, RZ, R2, P1 ;  /* 0x000000ffff09c224 */ /* 0x002fe400008e0602 */
[----:B------:R-:W-:Y:S02]  /*28860*/  @!P6 IMAD.MOV.U32 R2, RZ, RZ, R3 ;  /* 0x000000ffff02e224 */ /* 0x000fe400078e0003 */
[----:B------:R-:W-:Y:S02]  /*28870*/  @!P6 IMAD.MOV.U32 R3, RZ, RZ, R7 ;  /* 0x000000ffff03e224 */ /* 0x000fe400078e0007 */
[----:B------:R-:W0:Y:S04]  /*28880*/  SHFL.IDX PT, R7, R0, 0x5, 0x181f ;  /* 0x00b81f0000077f89 */ /* 0x000e2800000e0000 */
[----:B------:R1:W-:Y:S02]  /*28890*/  @!P6 LDGSTS.E.BYPASS.LTC128B.128 [R26+0x18400], desc[UR36][R2.64], !P0 ;  /* 0x18400000021aefae */ /* 0x0003e4000c101d64 */
[----:B-1----:R-:W-:-:S02]  /*288a0*/  @!P5 IMAD.MOV.U32 R2, RZ, RZ, R11 ;  /* 0x000000ffff02d224 */ /* 0x002fc400078e000b */
[----:B------:R-:W-:Y:S02]  /*288b0*/  @!P5 IMAD.MOV.U32 R3, RZ, RZ, R6 ;  /* 0x000000ffff03d224 */ /* 0x000fe400078e0006 */
[----:B------:R-:W1:Y:S04]  /*288c0*/  SHFL.IDX PT, R6, R4, 0x5, 0x181f ;  /* 0x00b81f0004067f89 */ /* 0x000e6800000e0000 */
[----:B------:R2:W-:Y:S02]  /*288d0*/  @!P5 LDGSTS.E.BYPASS.LTC128B.128 [R26+0x18c00], desc[UR36][R2.64], !P0 ;  /* 0x18c00000021adfae */ /* 0x0005e4000c101d64 */
[----:B--2---:R-:W-:Y:S02]  /*288e0*/  @!P3 IMAD.MOV.U32 R2, RZ, RZ, R8 ;  /* 0x000000ffff02b224 */ /* 0x004fe400078e0008 */
[----:B------:R-:W-:-:S02]  /*288f0*/  @!P3 IMAD.MOV.U32 R3, RZ, RZ, R5 ;  /* 0x000000ffff03b224 */ /* 0x000fc400078e0005 */
[----:B------:R-:W2:Y:S04]  /*28900*/  SHFL.IDX PT, R5, R0, 0x6, 0x181f ;  /* 0x00d81f0000057f89 */ /* 0x000ea800000e0000 */
[----:B------:R3:W-:Y:S04]  /*28910*/  @!P3 LDGSTS.E.BYPASS.LTC128B.128 [R26+0x19400], desc[UR36][R2.64], !P0 ;  /* 0x19400000021abfae */ /* 0x0007e8000c101d64 */
[----:B------:R-:W-:Y:S01]  /*28920*/  SHFL.IDX PT, R0, R0, 0x7, 0x181f ;  /* 0x00f81f0000007f89 */ /* 0x000fe200000e0000 */
[----:B---3--:R-:W-:Y:S02]  /*28930*/  VIADD R2, R36, 0x50 ;  /* 0x0000005024027836 */ /* 0x008fe40000000000 */
[----:B------:R-:W-:-:S03]  /*28940*/  @!P2 IMAD.MOV.U32 R3, RZ, RZ, R10 ;  /* 0x000000ffff03a224 */ /* 0x000fc600078e000a */
[----:B------:R-:W-:Y:S01]  /*28950*/  ISETP.GE.AND P3, PT, R2, R37, PT ;  /* 0x000000250200720c */ /* 0x000fe20003f66270 */
[----:B------:R-:W-:-:S05]  /*28960*/  @!P2 IMAD.MOV.U32 R2, RZ, RZ, R12 ;  /* 0x000000ffff02a224 */ /* 0x000fca00078e000c */
[----:B------:R3:W-:Y:S07]  /*28970*/  @!P2 LDGSTS.E.BYPASS.LTC128B.128 [R26+0x19c00], desc[UR36][R2.64], !P0 ;  /* 0x19c00000021aafae */ /* 0x0007ee000c101d64 */
[----:B0-----:R-:W-:Y:S02]  /*28980*/  @!P3 LEA R7, P1, R20, R7, 0x1 ;  /* 0x000000071407b211 */ /* 0x001fe400078208ff */
[----:B------:R-:W-:Y:S01]  /*28990*/  @P3 LOP3.LUT R23, R23, 0x80, RZ, 0xfc, !PT ;  /* 0x0000008017173812 */ /* 0x000fe200078efcff */
[----:B---3--:R-:W0:Y:S01]  /*289a0*/  SHFL.IDX PT, R2, R4, 0x6, 0x181f ;  /* 0x00d81f0004027f89 */ /* 0x008e2200000e0000 */
[----:B------:R-:W-:-:S02]  /*289b0*/  VIADD R3, R36, 0x60 ;  /* 0x0000006024037836 */ /* 0x000fc40000000000 */
[----:B------:R-:W-:Y:S01]  /*289c0*/  LOP3.LUT R23, R23, 0xffffffbf, RZ, 0xc0, !PT ;  /* 0xffffffbf17177812 */ /* 0x000fe200078ec0ff */
[----:B-1----:R-:W-:Y:S01]  /*289d0*/  @!P3 IMAD.X R6, RZ, RZ, R6, P1 ;  /* 0x000000ffff06b224 */ /* 0x002fe200008e0606 */
[----:B------:R-:W1:Y:S01]  /*289e0*/  SHFL.IDX PT, R4, R4, 0x7, 0x181f ;  /* 0x00f81f0004047f89 */ /* 0x000e6200000e0000 */
[----:B------:R-:W-:Y:S01]  /*289f0*/  ISETP.GE.AND P2, PT, R3, R37, PT ;  /* 0x000000250300720c */ /* 0x000fe20003f46270 */
[----:B------:R-:W-:-:S12]  /*28a00*/  @!P4 IMAD.MOV.U32 R3, RZ, RZ, R9 ;  /* 0x000000ffff03c224 */ /* 0x000fd800078e0009 */
[----:B--2---:R-:W-:Y:S02]  /*28a10*/  @!P2 LEA R5, P1, R20, R5, 0x1 ;  /* 0x000000051405a211 */ /* 0x004fe400078208ff */
[----:B------:R-:W-:-:S03]  /*28a20*/  @P2 LOP3.LUT R23, R23, 0x40, RZ, 0xfc, !PT ;  /* 0x0000004017172812 */ /* 0x000fc600078efcff */
[----:B0-----:R-:W-:Y:S02]  /*28a30*/  @!P2 IMAD.X R8, RZ, RZ, R2, P1 ;  /* 0x000000ffff08a224 */ /* 0x001fe400008e0602 */
[----:B------:R-:W-:-:S05]  /*28a40*/  @!P4 IMAD.MOV.U32 R2, RZ, RZ, R13 ;  /* 0x000000ffff02c224 */ /* 0x000fca00078e000d */
[----:B------:R0:W-:Y:S02]  /*28a50*/  @!P4 LDGSTS.E.BYPASS.LTC128B.128 [R26+0x1a400], desc[UR36][R2.64], !P0 ;  /* 0x1a400000021acfae */ /* 0x0001e4000c101d64 */
[----:B0-----:R-:W-:Y:S02]  /*28a60*/  @!P3 IMAD.MOV.U32 R2, RZ, RZ, R7 ;  /* 0x000000ffff02b224 */ /* 0x001fe400078e0007 */
[----:B------:R-:W-:-:S05]  /*28a70*/  @!P3 IMAD.MOV.U32 R3, RZ, RZ, R6 ;  /* 0x000000ffff03b224 */ /* 0x000fca00078e0006 */
[----:B------:R0:W-:Y:S02]  /*28a80*/  @!P3 LDGSTS.E.BYPASS.LTC128B.128 [R26+0x1ac00], desc[UR36][R2.64], !P0 ;  /* 0x1ac00000021abfae */ /* 0x0001e4000c101d64 */
[----:B0-----:R-:W-:Y:S02]  /*28a90*/  @!P2 IMAD.MOV.U32 R2, RZ, RZ, R5 ;  /* 0x000000ffff02a224 */ /* 0x001fe400078e0005 */
[----:B------:R-:W-:-:S05]  /*28aa0*/  @!P2 IMAD.MOV.U32 R3, RZ, RZ, R8 ;  /* 0x000000ffff03a224 */ /* 0x000fca00078e0008 */
[----:B-1----:R0:W-:Y:S02]  /*28ab0*/  @!P2 LDGSTS.E.BYPASS.LTC128B.128 [R26+0x1b400], desc[UR36][R2.64], !P0 ;  /* 0x1b400000021aafae */ /* 0x0021e4000c101d64 */
.L_x_12876:
        /* <DEDUP_REMOVED lines=12> */
.L_x_12781:
        /* <DEDUP_REMOVED lines=28> */
.L_x_12783:
[----:B------:R-:W-:Y:S05]  /*28d40*/  BSYNC B6 ;  /* 0x0000000000067941 */ /* 0x000fea0003800000 */
.L_x_12782:
        /* <DEDUP_REMOVED lines=143> */
.L_x_12894:
        /* <DEDUP_REMOVED lines=12> */
.L_x_12786:
[----:B------:R-:W-:Y:S05]  /*29700*/  BSYNC B0 ;  /* 0x0000000000007941 */ /* 0x000fea0003800000 */
.L_x_12785:
[----:B------:R-:W-:Y:S01]  /*29710*/  NOP ;  /* 0x0000000000007918 */ /* 0x000fe20000000000 */
[----:B------:R-:W-:-:S13]  /*29720*/  PLOP3.LUT P0, PT, PT, PT, PT, 0x80, 0x0 ;  /* 0x000000000000781c */ /* 0x000fda0003f0f070 */
.L_x_12787:
        /* <DEDUP_REMOVED lines=18> */
.L_x_12895:
[----:B------:R-:W-:Y:S05]  /*29850*/  BSYNC B0 ;  /* 0x0000000000007941 */ /* 0x000fea0003800000 */
.L_x_12788:
[----:B------:R-:W-:-:S13]  /*29860*/  LOP3.LUT P0, RZ, R23, 0x400, RZ, 0xc0, !PT ;  /* 0x0000040017ff7812 */ /* 0x000fda000780c0ff */
[----:B------:R-:W-:Y:S05]  /*29870*/  @!P0 BRA `(.L_x_12790) ;  /* 0x0000000000048947 */ /* 0x000fea0003800000 */
[----:B------:R-:W-:Y:S01]  /*29880*/  BPT.TRAP 0x1 ;  /* 0x000000040000795c */ /* 0x000fe20000300000 */
.L_x_12790:
[----:B------:R-:W-:Y:S01]  /*29890*/  SHF.L.U32 R0, R27, 0x1f, RZ ;  /* 0x0000001f1b007819 */ /* 0x000fe200000006ff */
[----:B------:R-:W-:Y:S03]  /*298a0*/  BSSY B0, `(.L_x_12791) ;  /* 0x0000003000007945 */ /* 0x000fe60003800000 */
[----:B------:R-:W1:Y:S02]  /*298b0*/  SYNCS.PHASECHK.TRANS64.TRYWAIT P0, [R17+URZ+0x32460], R0 ;  /* 0x03246000110075a7 */ /* 0x000e64000800017f */
[----:B-1----:R-:W-:Y:S05]  /*298c0*/  @!P0 BRA `(.L_x_12792) ;  /* 0x0000004c00348947 */ /* 0x002fea0003800000 */
.L_x_12896:
[----:B------:R-:W-:Y:S05]  /*298d0*/  BSYNC B0 ;  /* 0x0000000000007941 */ /* 0x000fea0003800000 */
.L_x_12791:
[----:B0-----:R-:W1:Y:S01]  /*298e0*/  LDL.LU R3, [R1+0x45c] ;  /* 0x00045c0001037983 */ /* 0x001e620000300800 */
[----:B------:R-:W-:Y:S01]  /*298f0*/  ULDC.64 UR4, c[0x0][0x328] ;  /* 0x0000ca0000047ab9 */ /* 0x000fe20000000a00 */
[----:B------:R-:W-:Y:S02]  /*29900*/  ULDC.64 UR6, c[0x0][0x318] ;  /* 0x0000c60000067ab9 */ /* 0x000fe40000000a00 */
[----:B------:R-:W2:Y:S04]  /*29910*/  LDL.LU R2, [R1+0x440] ;  /* 0x0004400001027983 */ /* 0x000ea80000300800 */
[----:B------:R-:W3:Y:S04]  /*29920*/  LDL.LU R6, [R1+0x460] ;  /* 0x0004600001067983 */ /* 0x000ee80000300800 */
[----:B------:R-:W4:Y:S01]  /*29930*/  LDL.LU R4, [R1+0x478] ;  /* 0x0004780001047983 */ /* 0x000f220000300800 */
[----:B------:R-:W-:-:S02]  /*29940*/  LOP3.LUT P3, RZ, R23, 0x10, RZ, 0xc0, !PT ;  /* 0x0000001017ff7812 */ /* 0x000fc4000786c0ff */
[C---:B------:R-:W-:Y:S02]  /*29950*/  LOP3.LUT P2, RZ, R23.reuse, 0x8, RZ, 0xc0, !PT ;  /* 0x0000000817ff7812 */ /* 0x040fe4000784c0ff */
[C---:B------:R-:W-:Y:S02]  /*29960*/  LOP3.LUT P1, RZ, R23.reuse, 0x4, RZ, 0xc0, !PT ;  /* 0x0000000417ff7812 */ /* 0x040fe4000782c0ff */
[----:B------:R-:W-:Y:S02]  /*29970*/  LOP3.LUT P4, RZ, R23, 0x1, RZ, 0xc0, !PT ;  /* 0x0000000117ff7812 */ /* 0x000fe4000788c0ff */
[----:B------:R-:W-:Y:S01]  /*29980*/  SEL R7, RZ, 0x8, P1 ;  /* 0x00000008ff077807 */ /* 0x000fe20000800000 */
[----:B-1----:R-:W-:-:S04]  /*29990*/  IMAD R0, R3, UR4, RZ ;  /* 0x0000000403007c24 */ /* 0x002fc8000f8e02ff */
[C---:B--2---:R-:W-:Y:S02]  /*299a0*/  IMAD R5, R2.reuse, UR5, R0 ;  /* 0x0000000502057c24 */ /* 0x044fe4000f8e0200 */
[----:B------:R-:W-:Y:S01]  /*299b0*/  IMAD.WIDE.U32 R2, R2, UR4, RZ ;  /* 0x0000000402027c25 */ /* 0x000fe2000f8e00ff */
[----:B------:R-:W-:-:S03]  /*299c0*/  ULDC.64 UR4, c[0x0][0x338] ;  /* 0x0000ce0000047ab9 */ /* 0x000fc60000000a00 */
[----:B------:R-:W-:Y:S02]  /*299d0*/  IMAD.IADD R3, R3, 0x1, R5 ;  /* 0x0000000103037824 */ /* 0x000fe400078e0205 */
[----:B---3--:R-:W-:Y:S02]  /*299e0*/  IMAD R0, R6, UR4, RZ ;  /* 0x0000000406007c24 */ /* 0x008fe4000f8e02ff */
[----:B------:R-:W-:-:S04]  /*299f0*/  IMAD.WIDE.U32 R2, R35, UR4, R2 ;  /* 0x0000000423027c25 */ /* 0x000fc8000f8e0002 */
[----:B------:R-:W-:Y:S01]  /*29a00*/  IMAD R5, R35, UR5, R0 ;  /* 0x0000000523057c24 */ /* 0x000fe2000f8e0200 */
[----:B------:R-:W-:Y:S01]  /*29a10*/  ULDC.64 UR4, c[0x0][0x330] ;  /* 0x0000cc0000047ab9 */ /* 0x000fe20000000a00 */
[----:B------:R-:W-:Y:S02]  /*29a20*/  SEL R0, RZ, 0x2, P3 ;  /* 0x00000002ff007807 */ /* 0x000fe40001800000 */
        /* <DEDUP_REMOVED lines=81> */
.L_x_12910:
        /* <DEDUP_REMOVED lines=15> */
.L_x_12794:
        /* <DEDUP_REMOVED lines=10> */
.L_x_12795:
[----:B0-----:R-:W2:Y:S01]  /*2a0d0*/  LDL.LU R2, [R1+0x458] ;  /* 0x0004580001027983 */ /* 0x001ea20000300800 */
[----:B------:R0:W-:Y:S01]  /*2a0e0*/  SYNCS.ARRIVE.TRANS64.A1T0 RZ, [R17+URZ+0x32450], RZ ;  /* 0x032450ff11ff79a7 */ /* 0x0001e2000810003f */
[----:B------:R-:W-:Y:S01]  /*2a0f0*/  BSSY B0, `(.L_x_12796) ;  /* 0x00000d8000007945 */ /* 0x000fe20003800000 */
[----:B--2---:R-:W-:-:S05]  /*2a100*/  VIADD R21, R2, 0xfffffffe ;  /* 0xfffffffe02157836 */ /* 0x004fca0000000000 */
[----:B------:R-:W-:-:S13]  /*2a110*/  ISETP.GE.AND P0, PT, R21, R30, PT ;  /* 0x0000001e1500720c */ /* 0x000fda0003f06270 */
[----:B0-----:R-:W-:Y:S05]  /*2a120*/  @!P0 BRA `(.L_x_12797) ;  /* 0x0000000c00508947 */ /* 0x001fea0003800000 */
.L_x_12810:
        /* <DEDUP_REMOVED lines=12> */
[----:B-1----:R-:W1:Y:S01]  /*2a1f0*/  @!P2 LDC.64 R4, c[0x0][0x428] ;  /* 0x00010a00ff04ab82 */ /* 0x002e620000000a00 */
[----:B0-----:R-:W-:-:S13]  /*2a200*/  ISETP.NE.AND P0, PT, R3, 0x1, PT ;  /* 0x000000010300780c */ /* 0x001fda0003f05270 */
[----:B------:R-:W0:Y:S08]  /*2a210*/  @P0 LDC R3, c[0x0][0x434] ;  /* 0x00010d00ff030b82 */ /* 0x000e300000000800 */
[----:B--2---:R-:W2:Y:S01]  /*2a220*/  @P0 LDC R7, c[0x0][0x438] ;  /* 0x00010e00ff070b82 */ /* 0x004ea20000000800 */
[----:B0-----:R-:W-:-:S05]  /*2a230*/  @P0 IMAD.HI.U32 R2, R8, R3, RZ ;  /* 0x0000000308020227 */ /* 0x001fca00078e00ff */
[----:B--2---:R-:W-:Y:S01]  /*2a240*/  @P0 SHF.R.U32.HI R9, RZ, R7, R2 ;  /* 0x00000007ff090219 */ /* 0x004fe20000011602 */
[----:B-1----:R-:W-:Y:S01]  /*2a250*/  @!P2 IMAD R2, R32, R4, RZ ;  /* 0x000000042002a224 */ /* 0x002fe200078e02ff */
        /* <DEDUP_REMOVED lines=21> */
[----:B------:R-:W-:-:S12]  /*2a3b0*/  @!P1 BRA `(.L_x_12798) ;  /* 0x0000000000049947 */ /* 0x000fd80003800000 */
[----:B------:R-:W-:Y:S01]  /*2a3c0*/  BPT.TRAP 0x1 ;  /* 0x000000040000795c */ /* 0x000fe20000300000 */
.L_x_12798:
[----:B------:R-:W-:Y:S01]  /*2a3d0*/  IMAD R10, R24, 0x8, R22 ;  /* 0x00000008180a7824 */ /* 0x000fe200078e0216 */
[----:B------:R-:W-:Y:S01]  /*2a3e0*/  SHF.L.U32 R20, R27, 0x1f, RZ ;  /* 0x0000001f1b147819 */ /* 0x000fe200000006ff */
[----:B------:R-:W-:Y:S01]  /*2a3f0*/  BSSY B1, `(.L_x_12799) ;  /* 0x0000004000017945 */ /* 0x000fe20003800000 */
[----:B------:R-:W-:Y:S02]  /*2a400*/  SHF.R.S32.HI R9, RZ, 0x1f, R5 ;  /* 0x0000001fff097819 */ /* 0x000fe40000011405 */
[----:B------:R-:W1:Y:S02]  /*2a410*/  SYNCS.PHASECHK.TRANS64.TRYWAIT P0, [R10+URZ+0x32440], R20 ;  /* 0x032440140a0075a7 */ /* 0x000e64000800017f */
[----:B-1----:R-:W-:Y:S05]  /*2a420*/  @!P0 BRA `(.L_x_12800) ;  /* 0x0000004800b08947 */ /* 0x002fea0003800000 */
.L_x_12911:
[----:B------:R-:W-:Y:S05]  /*2a430*/  BSYNC B1 ;  /* 0x0000000000017941 */ /* 0x000fea0003800000 */
.L_x_12799:
        /* <DEDUP_REMOVED lines=49> */
.L_x_12925:
        /* <DEDUP_REMOVED lines=8> */
.L_x_12802:
        /* <DEDUP_REMOVED lines=10> */
.L_x_12803:
[----:B------:R2:W-:Y:S01]  /*2a870*/  SYNCS.ARRIVE.TRANS64.A1T0 RZ, [R10+URZ+0x32430], RZ ;  /* 0x032430ff0aff79a7 */ /* 0x0005e2000810003f */
[----:B------:R-:W-:Y:S05]  /*2a880*/  @!P3 BRA `(.L_x_12804) ;  /* 0x000000000004b947 */ /* 0x000fea0003800000 */
[----:B------:R-:W-:Y:S01]  /*2a890*/  BPT.TRAP 0x1 ;  /* 0x000000040000795c */ /* 0x000fe20000300000 */
.L_x_12804:
[----:B------:R-:W3:Y:S01]  /*2a8a0*/  SYNCS.PHASECHK.TRANS64.TRYWAIT P0, [R10+URZ+0x32460], R20 ;  /* 0x032460140a0075a7 */ /* 0x000ee2000800017f */
[----:B------:R-:W-:Y:S04]  /*2a8b0*/  BSSY B1, `(.L_x_12805) ;  /* 0x0000002000017945 */ /* 0x000fe80003800000 */
[----:B---3--:R-:W-:Y:S05]  /*2a8c0*/  @!P0 BRA `(.L_x_12806) ;  /* 0x0000004c003c8947 */ /* 0x008fea0003800000 */
.L_x_12926:
[----:B------:R-:W-:Y:S05]  /*2a8d0*/  BSYNC B1 ;  /* 0x0000000000017941 */ /* 0x000fea0003800000 */
.L_x_12805:
        /* <DEDUP_REMOVED lines=66> */
.L_x_12940:
        /* <DEDUP_REMOVED lines=11> */
.L_x_12808:
        /* <DEDUP_REMOVED lines=10> */
.L_x_12809:
[----:B------:R1:W-:Y:S01]  /*2ae50*/  SYNCS.ARRIVE.TRANS64.A1T0 RZ, [R10+URZ+0x32450], RZ ;  /* 0x032450ff0aff79a7 */ /* 0x0003e2000810003f */
[----:B------:R-:W-:Y:S05]  /*2ae60*/  @P2 BRA `(.L_x_12810) ;  /* 0xfffffff000b02947 */ /* 0x000fea000383ffff */
.L_x_12797:
[----:B------:R-:W-:Y:S05]  /*2ae70*/  BSYNC B0 ;  /* 0x0000000000007941 */ /* 0x000fea0003800000 */
.L_x_12796:
        /* <DEDUP_REMOVED lines=20> */
.L_x_12812:
[----:B------:R-:W-:Y:S05]  /*2afc0*/  BSYNC B0 ;  /* 0x0000000000007941 */ /* 0x000fea0003800000 */
.L_x_12811:
[----:B------:R-:W-:Y:S02]  /*2afd0*/  SEL R24, R24, RZ, P0 ;  /* 0x000000ff18187207 */ /* 0x000fe40000000000 */
[----:B------:R-:W-:-:S07]  /*2afe0*/  LOP3.LUT R27, R27, R0, RZ, 0x3c, !PT ;  /* 0x000000001b1b7212 */ /* 0x000fce00078e3cff */
.L_x_12765:
[----:B------:R-:W-:Y:S05]  /*2aff0*/  BSYNC B7 ;  /* 0x0000000000077941 */ /* 0x000fea0003800000 */
.L_x_12763:
        /* <DEDUP_REMOVED lines=8> */
[----:B------:R3:W4:Y:S01]  /*2b080*/  LDS.128 R16, [R22+0x324d0] ;  /* 0x0324d00016107984 */ /* 0x0007220000000c00 */
[----:B------:R-:W-:Y:S06]  /*2b090*/  BAR.ARV 0x4, 0x180 ;  /* 0x0106000000007b1d */ /* 0x000fec0000002000 */
[----:B------:R-:W-:Y:S05]  /*2b0a0*/  BRA `(.L_x_12814) ;  /* 0x0000000c00d47947 */ /* 0x000fea0003800000 */
.L_x_12813:
        /* <DEDUP_REMOVED lines=43> */
.L_x_12950:
[----:B------:R-:W-:Y:S02]  /*2b360*/  ULDC UR4, c[0x0][0xd38] ;  /* 0x00034e0000047ab9 */ /* 0x000fe40000000800 */
[----:B------:R-:W-:-:S04]  /*2b370*/  IMAD.U32 R5, RZ, RZ, UR4 ;  /* 0x00000004ff057e24 */ /* 0x000fc8000f8e00ff */
[----:B---3--:R-:W-:-:S04]  /*2b380*/  IMAD R14, R14, R5, RZ ;  /* 0x000000050e0e7224 */ /* 0x008fc800078e02ff */
[----:B------:R-:W-:-:S05]  /*2b390*/  IMAD.IADD R7, R7, 0x1, R14 ;  /* 0x0000000107077824 */ /* 0x000fca00078e020e */
[----:B------:R-:W-:-:S13]  /*2b3a0*/  ISETP.GT.AND P6, PT, R7, R0, PT ;  /* 0x000000000700720c */ /* 0x000fda0003fc4270 */
[----:B------:R-:W-:Y:S05]  /*2b3b0*/  @P6 BRA `(.L_x_12816) ;  /* 0x0000000000a46947 */ /* 0x000fea0003800000 */
.L_x_12819:
        /* <DEDUP_REMOVED lines=35> */
.L_x_12958:
[----:B------:R-:W-:Y:S02]  /*2b5f0*/  ULDC UR4, c[0x0][0xd38] ;  /* 0x00034e0000047ab9 */ /* 0x000fe40000000800 */
[----:B------:R-:W-:-:S04]  /*2b600*/  IMAD.U32 R5, RZ, RZ, UR4 ;  /* 0x00000004ff057e24 */ /* 0x000fc8000f8e00ff */
[----:B---3--:R-:W-:-:S04]  /*2b610*/  IMAD R14, R14, R5, RZ ;  /* 0x000000050e0e7224 */ /* 0x008fc800078e02ff */
[----:B------:R-:W-:-:S05]  /*2b620*/  IMAD.IADD R7, R14, 0x1, R7 ;  /* 0x000000010e077824 */ /* 0x000fca00078e0207 */
[----:B------:R-:W-:-:S13]  /*2b630*/  ISETP.GT.AND P6, PT, R7, R0, PT ;  /* 0x000000000700720c */ /* 0x000fda0003fc4270 */
[----:B------:R-:W-:Y:S05]  /*2b640*/  @!P6 BRA `(.L_x_12819) ;  /* 0xfffffffc005ce947 */ /* 0x000fea000383ffff */
.L_x_12816:
[----:B------:R-:W-:Y:S01]  /*2b650*/  IMAD.IADD R7, R7, 0x1, -R14 ;  /* 0x0000000107077824 */ /* 0x000fe200078e0a0e */
[----:B------:R-:W-:-:S03]  /*2b660*/  UMOV UR4, 0xffffffff ;  /* 0xffffffff00047882 */ /* 0x000fc60000000000 */
[----:B------:R-:W-:-:S05]  /*2b670*/  IMAD R3, R2, R5, R7 ;  /* 0x0000000502037224 */ /* 0x000fca00078e0207 */
[----:B------:R-:W-:Y:S01]  /*2b680*/  ISETP.GT.AND P6, PT, R3, R0, PT ;  /* 0x000000000300720c */ /* 0x000fe20003fc4270 */
[----:B------:R-:W-:-:S12]  /*2b690*/  BRA.DIV UR4, `(.L_x_12820) ;  /* 0x0000004e049c7947 */ /* 0x000fd8000b800000 */
[----:B------:R-:W-:-:S04]  /*2b6a0*/  VOTE.ANY R3, PT, !P6 ;  /* 0x0000000000037806 */ /* 0x000fc800070e0100 */
[----:B------:R-:W3:Y:S02]  /*2b6b0*/  POPC R12, R3 ;  /* 0x00000003000c7309 */ /* 0x000ee40000000000 */
[----:B---3--:R3:W4:Y:S01]  /*2b6c0*/  SHFL.IDX PT, R17, R17, R12, 0x1f ;  /* 0x00001f0c11117589 */ /* 0x00872200000e0000 */
[----:B------:R-:W-:-:S03]  /*2b6d0*/  IMAD.IADD R19, R12, 0x1, R19 ;  /* 0x000000010c137824 */ /* 0x000fc600078e0213 */
[----:B------:R3:W0:Y:S04]  /*2b6e0*/  SHFL.IDX PT, R4, R4, R12, 0x1f ;  /* 0x00001f0c04047589 */ /* 0x00062800000e0000 */
.L_x_12963:
[----:B------:R-:W-:-:S13]  /*2b6f0*/  ISETP.NE.AND P0, PT, R3, RZ, PT ;  /* 0x000000ff0300720c */ /* 0x000fda0003f05270 */
[----:B------:R-:W-:Y:S05]  /*2b700*/  @!P0 BRA `(.L_x_12821) ;  /* 0x0000000000108947 */ /* 0x000fea0003800000 */
[----:B------:R-:W-:Y:S01]  /*2b710*/  UMOV UR4, 0xffffffff ;  /* 0xffffffff00047882 */ /* 0x000fe20000000000 */
[----:B---3--:R-:W-:Y:S02]  /*2b720*/  VIADD R12, R12, 0xffffffff ;  /* 0xffffffff0c0c7836 */ /* 0x008fe40000000000 */
[----:B------:R-:W-:Y:S05]  /*2b730*/  BRA.DIV UR4, `(.L_x_12822) ;  /* 0x0000004e04d07947 */ /* 0x000fea000b800000 */
[----:B------:R3:W0:Y:S02]  /*2b740*/  SHFL.IDX PT, R6, R2, R12, 0x1f ;  /* 0x00001f0c02067589 */ /* 0x00062400000e0000 */
.L_x_12821:
[----:B0-----:R-:W-:Y:S01]  /*2b750*/  ISETP.NE.AND P0, PT, R4, 0x1, PT ;  /* 0x000000010400780c */ /* 0x001fe20003f05270 */
[----:B------:R-:W-:-:S04]  /*2b760*/  IMAD R16, R6, R5, R7 ;  /* 0x0000000506107224 */ /* 0x000fc800078e0207 */
[----:B------:R-:W-:-:S08]  /*2b770*/  IMAD.IADD R0, R0, 0x1, -R16 ;  /* 0x0000000100007824 */ /* 0x000fd000078e0a10 */
[----:B------:R-:W-:Y:S05]  /*2b780*/  @!P0 BRA `(.L_x_12823) ;  /* 0x0000000000dc8947 */ /* 0x000fea0003800000 */
[-C--:B----4-:R-:W-:Y:S02]  /*2b790*/  IABS R6, R17.reuse ;  /* 0x0000001100067213 */ /* 0x090fe40000000000 */
[----:B------:R-:W-:Y:S02]  /*2b7a0*/  IABS R5, R4 ;  /* 0x0000000400057213 */ /* 0x000fe40000000000 */
[----:B------:R-:W0:Y:S08]  /*2b7b0*/  I2F.RP R7, R6 ;  /* 0x0000000600077306 */ /* 0x000e300000209400 */
[----:B------:R-:W4:Y:S08]  /*2b7c0*/  I2F.RP R8, R5 ;  /* 0x0000000500087306 */ /* 0x000f300000209400 */
[----:B0-----:R-:W3:Y:S08]  /*2b7d0*/  MUFU.RCP R7, R7 ;  /* 0x0000000700077308 */ /* 0x001ef00000001000 */
[----:B----4-:R-:W-:Y:S01]  /*2b7e0*/  MUFU.RCP R8, R8 ;  /* 0x0000000800087308 */ /* 0x010fe20000001000 */
[----:B---3--:R-:W-:Y:S01]  /*2b7f0*/  VIADD R2, R7, 0xffffffe ;  /* 0x0ffffffe07027836 */ /* 0x008fe20000000000 */
[----:B------:R-:W-:-:S06]  /*2b800*/  IABS R7, R17 ;  /* 0x0000001100077213 */ /* 0x000fcc0000000000 */
[----:B------:R0:W3:Y:S02]  /*2b810*/  F2I.FTZ.U32.TRUNC.NTZ R3, R2 ;  /* 0x0000000200037305 */ /* 0x0000e4000021f000 */
[----:B0-----:R-:W-:Y:S02]  /*2b820*/  IMAD.MOV.U32 R2, RZ, RZ, RZ ;  /* 0x000000ffff027224 */ /* 0x001fe400078e00ff */
[----:B---3--:R-:W-:-:S04]  /*2b830*/  IMAD.MOV R9, RZ, RZ, -R3 ;  /* 0x000000ffff097224 */ /* 0x008fc800078e0a03 */
        /* <DEDUP_REMOVED lines=44> */
.L_x_12823:
[----:B---3--:R-:W0:Y:S02]  /*2bb00*/  LDC.64 R2, c[0x0][0xd90] ;  /* 0x00036400ff027b82 */ /* 0x008e240000000a00 */
[----:B0-----:R-:W-:-:S05]  /*2bb10*/  IMAD.WIDE R2, R19, 0x4, R2 ;  /* 0x0000000413027825 */ /* 0x001fca00078e0202 */
[----:B------:R0:W4:Y:S02]  /*2bb20*/  LDG.E R6, desc[UR36][R2.64] ;  /* 0x0000002402067981 */ /* 0x000124000c1e1900 */
[----:B0-----:R-:W-:Y:S02]  /*2bb30*/  IMAD.MOV.U32 R2, RZ, RZ, RZ ;  /* 0x000000ffff027224 */ /* 0x001fe400078e00ff */
[----:B----4-:R-:W-:-:S05]  /*2bb40*/  IMAD R7, R17, R6, RZ ;  /* 0x0000000611077224 */ /* 0x010fca00078e02ff */
        /* <DEDUP_REMOVED lines=55> */
.L_x_12824:
[----:B------:R-:W-:-:S05]  /*2bec0*/  LOP3.LUT R2, RZ, R2, RZ, 0x33, !PT ;  /* 0x00000002ff027212 */ /* 0x000fca00078e33ff */
[----:B------:R-:W-:Y:S01]  /*2bed0*/  IMAD.IADD R17, R17, 0x1, R2 ;  /* 0x0000000111117824 */ /* 0x000fe200078e0202 */
[----:B------:R-:W-:Y:S06]  /*2bee0*/  BRA `(.L_x_12825) ;  /* 0x00000000001c7947 */ /* 0x000fec0003800000 */
.L_x_12817:
[----:B------:R-:W-:Y:S01]  /*2bef0*/  UMOV UR4, URZ ;  /* 0x0000003f00047c82 */ /* 0x000fe20008000000 */
[----:B------:R-:W-:Y:S01]  /*2bf00*/  UMOV UR5, URZ ;  /* 0x0000003f00057c82 */ /* 0x000fe20008000000 */
[----:B------:R-:W-:Y:S01]  /*2bf10*/  ULDC UR6, c[0x0][0xd3c] ;  /* 0x00034f0000067ab9 */ /* 0x000fe20000000800 */
[----:B------:R-:W-:Y:S02]  /*2bf20*/  IMAD.MOV.U32 R16, RZ, RZ, R0 ;  /* 0x000000ffff107224 */ /* 0x000fe400078e0000 */
[----:B------:R-:W-:Y:S02]  /*2bf30*/  IMAD.U32 R17, RZ, RZ, UR4 ;  /* 0x00000004ff117e24 */ /* 0x000fe4000f8e00ff */
[----:B------:R-:W-:Y:S02]  /*2bf40*/  IMAD.U32 R18, RZ, RZ, UR5 ;  /* 0x00000005ff127e24 */ /* 0x000fe4000f8e00ff */
[----:B------:R-:W-:-:S07]  /*2bf50*/  IMAD.U32 R19, RZ, RZ, UR6 ;  /* 0x00000006ff137e24 */ /* 0x000fce000f8e00ff */
.L_x_12825:
        /* <DEDUP_REMOVED lines=10> */
.L_x_12814:
[----:B------:R-:W-:Y:S02]  /*2c000*/  ULDC UR4, c[0x0][0xd3c] ;  /* 0x00034f0000047ab9 */ /* 0x000fe40000000800 */
[----:B----4-:R-:W-:-:S13]  /*2c010*/  ISETP.GE.AND P0, PT, R19, UR4, PT ;  /* 0x0000000413007c0c */ /* 0x010fda000bf06270 */
[----:B------:R-:W-:Y:S05]  /*2c020*/  @!P0 BRA `(.L_x_12826) ;  /* 0xffffffa400148947 */ /* 0x000fea000383ffff */
[----:B------:R-:W-:Y:S05]  /*2c030*/  BSYNC B8 ;  /* 0x0000000000087941 */ /* 0x000fea0003800000 */
.L_x_12749:
        /* <DEDUP_REMOVED lines=12> */
.L_x_12966:
[----:B------:R-:W-:Y:S05]  /*2c100*/  BSYNC B0 ;  /* 0x0000000000007941 */ /* 0x000fea0003800000 */
.L_x_12827:
[----:B------:R-:W-:-:S03]  /*2c110*/  UMOV UR4, 0xffffffff ;  /* 0xffffffff00047882 */ /* 0x000fc60000000000 */
[----:B------:R-:W-:Y:S05]  /*2c120*/  BRA.DIV UR4, `(.L_x_12829) ;  /* 0x0000004604907947 */ /* 0x000fea000b800000 */
[----:B0-----:R-:W0:Y:S02]  /*2c130*/  S2R R0, SR_TID.X ;  /* 0x0000000000007919 */ /* 0x001e240000002100 */
[----:B0-----:R-:W-:-:S04]  /*2c140*/  SHF.R.U32.HI R0, RZ, 0x5, R0 ;  /* 0x00000005ff007819 */ /* 0x001fc80000011600 */
[----:B------:R-:W-:-:S05]  /*2c150*/  LOP3.LUT R0, R0, 0x3, RZ, 0xc0, !PT ;  /* 0x0000000300007812 */ /* 0x000fca00078ec0ff */
[----:B------:R0:W4:Y:S02]  /*2c160*/  SHFL.IDX PT, R14, R0, RZ, 0x1f ;  /* 0x00001fff000e7589 */ /* 0x00012400000e0000 */
.L_x_12969:
[----:B----4-:R-:W-:Y:S01]  /*2c170*/  ISETP.NE.AND P0, PT, R14, RZ, PT ;  /* 0x000000ff0e00720c */ /* 0x010fe20003f05270 */
[----:B------:R-:W-:-:S12]  /*2c180*/  BSSY B0, `(.L_x_12830) ;  /* 0x0000026000007945 */ /* 0x000fd80003800000 */
[----:B------:R-:W-:Y:S05]  /*2c190*/  @P0 BRA `(.L_x_12831) ;  /* 0x0000000000900947 */ /* 0x000fea0003800000 */
[----:B------:R-:W-:-:S03]  /*2c1a0*/  UMOV UR4, 0xffffffff ;  /* 0xffffffff00047882 */ /* 0x000fc60000000000 */
[----:B------:R-:W-:Y:S05]  /*2c1b0*/  BRA.DIV UR4, `(.L_x_12832) ;  /* 0x0000004604a07947 */ /* 0x000fea000b800000 */
[----:B------:R-:W-:-:S13]  /*2c1c0*/  ELECT P6, URZ, PT ;  /* 0x00000000003f782f */ /* 0x000fda00038c0000 */
.L_x_12972:
[----:B------:R-:W-:Y:S05]  /*2c1d0*/  @!P6 BRA `(.L_x_12831) ;  /* 0x000000000080e947 */ /* 0x000fea0003800000 */
[----:B0-----:R-:W4:Y:S02]  /*2c1e0*/  LDL R0, [R1+0x4c8] ;  /* 0x0004c80001007983 */ /* 0x001f240000100800 */
[----:B----4-:R-:W-:-:S13]  /*2c1f0*/  R2UR UR4, R0 ;  /* 0x00000000000472ca */ /* 0x010fda00000e0000 */
[----:B------:R-:W-:-:S06]  /*2c200*/  ULOP3.LUT UR4, UR4, 0x2, URZ, 0xfc, !UPT ;  /* 0x0000000204047892 */ /* 0x000fcc000f8efc3f */
[----:B------:R-:W-:-:S05]  /*2c210*/  IMAD.U32 R0, RZ, RZ, UR4 ;  /* 0x00000004ff007e24 */ /* 0x000fca000f8e00ff */
[----:B------:R-:W-:-:S13]  /*2c220*/  ISETP.NE.AND P0, PT, R0, 0x3, PT ;  /* 0x000000030000780c */ /* 0x000fda0003f05270 */
[----:B------:R-:W-:Y:S05]  /*2c230*/  @!P0 BRA `(.L_x_12833) ;  /* 0x0000000000048947 */ /* 0x000fea0003800000 */
[----:B------:R-:W-:Y:S01]  /*2c240*/  BPT.TRAP 0x1 ;  /* 0x000000040000795c */ /* 0x000fe20000300000 */
.L_x_12833:
[C---:B------:R-:W-:Y:S01]  /*2c250*/  IMAD R3, R24.reuse, 0x8, R5 ;  /* 0x0000000818037824 */ /* 0x040fe200078e0205 */
[----:B------:R-:W-:Y:S01]  /*2c260*/  SHF.L.U32 R2, R27, 0x1f, RZ ;  /* 0x0000001f1b027819 */ /* 0x000fe200000006ff */
[----:B------:R-:W-:-:S03]  /*2c270*/  VIADD R24, R24, 0x1 ;  /* 0x0000000118187836 */ /* 0x000fc60000000000 */
[----:B------:R-:W0:Y:S02]  /*2c280*/  SYNCS.PHASECHK.TRANS64.TRYWAIT P1, [R3+URZ+0x32440], R2 ;  /* 0x03244002030075a7 */ /* 0x000e24000802017f */
[----:B------:R-:W-:-:S04]  /*2c290*/  ISETP.NE.AND P2, PT, R24, 0x2, PT ;  /* 0x000000021800780c */ /* 0x000fc80003f45270 */
[----:B------:R-:W-:Y:S01]  /*2c2a0*/  SEL R0, RZ, 0x1, P2 ;  /* 0x00000001ff007807 */ /* 0x000fe20001000000 */
[----:B0-----:R-:W-:Y:S08]  /*2c2b0*/  @!P1 BRA `(.L_x_12834) ;  /* 0x0000004400809947 */ /* 0x001ff00003800000 */
.L_x_12973:
[----:B------:R-:W-:Y:S02]  /*2c2c0*/  SEL R24, R24, RZ, P2 ;  /* 0x000000ff18187207 */ /* 0x000fe40001000000 */
[----:B------:R-:W-:Y:S01]  /*2c2d0*/  LOP3.LUT R0, R27, R0, RZ, 0x3c, !PT ;  /* 0x000000001b007212 */ /* 0x000fe200078e3cff */
[----:B------:R-:W-:Y:S06]  /*2c2e0*/  @!P0 BRA `(.L_x_12835) ;  /* 0x0000000000048947 */ /* 0x000fec0003800000 */
[----:B------:R-:W-:Y:S01]  /*2c2f0*/  BPT.TRAP 0x1 ;  /* 0x000000040000795c */ /* 0x000fe20000300000 */
.L_x_12835:
[----:B------:R-:W-:Y:S01]  /*2c300*/  IMAD R5, R24, 0x8, R5 ;  /* 0x0000000818057824 */ /* 0x000fe200078e0205 */
[----:B------:R-:W-:-:S04]  /*2c310*/  SHF.L.U32 R0, R0, 0x1f, RZ ;  /* 0x0000001f00007819 */ /* 0x000fc800000006ff */
[----:B------:R-:W4:Y:S02]  /*2c320*/  SYNCS.PHASECHK.TRANS64.TRYWAIT P1, [R5+URZ+0x32440], R0 ;  /* 0x03244000050075a7 */ /* 0x000f24000802017f */
[----:B----4-:R-:W-:Y:S05]  /*2c330*/  @!P1 BRA `(.L_x_12836) ;  /* 0x0000004400749947 */ /* 0x010fea0003800000 */
.L_x_12974:
[----:B------:R-:W-:Y:S05]  /*2c340*/  @!P0 BRA `(.L_x_12837) ;  /* 0x0000000000048947 */ /* 0x000fea0003800000 */
[----:B------:R-:W-:Y:S01]  /*2c350*/  BPT.TRAP 0x1 ;  /* 0x000000040000795c */ /* 0x000fe20000300000 */
.L_x_12837:
[----:B------:R-:W5:Y:S02]  /*2c360*/  SYNCS.PHASECHK.TRANS64.TRYWAIT P1, [R3+URZ+0x32460], R2 ;  /* 0x03246002030075a7 */ /* 0x000f64000802017f */
[----:B-----5:R-:W-:Y:S05]  /*2c370*/  @!P1 BRA `(.L_x_12838) ;  /* 0x0000004400789947 */ /* 0x020fea0003800000 */
.L_x_12975:
[----:B------:R-:W-:Y:S05]  /*2c380*/  @!P0 BRA `(.L_x_12839) ;  /* 0x0000000000048947 */ /* 0x000fea0003800000 */
[----:B------:R-:W-:Y:S01]  /*2c390*/  BPT.TRAP 0x1 ;  /* 0x000000040000795c */ /* 0x000fe20000300000 */
.L_x_12839:
[----:B------:R0:W0:Y:S02]  /*2c3a0*/  SYNCS.PHASECHK.TRANS64.TRYWAIT P0, [R5+URZ+0x32460], R0 ;  /* 0x03246000050075a7 */ /* 0x000024000800017f */
[----:B0-----:R-:W-:Y:S05]  /*2c3b0*/  @!P0 NANOSLEEP.SYNCS 0x989680 ;  /* 0x009896800000895d */ /* 0x001fea0003900000 */
[----:B------:R-:W0:Y:S02]  /*2c3c0*/  @!P0 SYNCS.PHASECHK.TRANS64 P0, [R5+URZ+0x32460], R0 ;  /* 0x03246000050085a7 */ /* 0x000e24000800007f */
[----:B0-----:R-:W-:Y:S05]  /*2c3d0*/  @!P0 BRA `(.L_x_12839) ;  /* 0xfffffffc00f08947 */ /* 0x001fea000383ffff */
.L_x_12831:
[----:B------:R-:W-:Y:S05]  /*2c3e0*/  BSYNC B0 ;  /* 0x0000000000007941 */ /* 0x000fea0003800000 */
.L_x_12830:
[----:B------:R-:W-:Y:S05]  /*2c3f0*/  EXIT ;  /* 0x000000000000794d */ /* 0x000fea0003800000 */
.L_x_12622:
[----:B0-----:R0:W1:Y:S02]  /*2c400*/  SYNCS.PHASECHK.TRANS64.TRYWAIT P0, [R72+URZ+0x32400], R11 ;  /* 0x0324000b480075a7 */ /* 0x001064000800017f */
[----:B-1----:R-:W-:Y:S05]  /*2c410*/  @!P0 NANOSLEEP.SYNCS 0x989680 ;  /* 0x009896800000895d */ /* 0x002fea0003900000 */
[----:B------:R-:W1:Y:S02]  /*2c420*/  @!P0 SYNCS.PHASECHK.TRANS64 P0, [R72+URZ+0x32400], R11 ;  /* 0x0324000b480085a7 */ /* 0x000e64000800007f */
[----:B-1----:R-:W-:Y:S05]  /*2c430*/  @!P0 BRA `(.L_x_12622) ;  /* 0xfffffffc00f08947 */ /* 0x002fea000383ffff */
[----:B------:R-:W-:Y:S05]  /*2c440*/  BRA `(.L_x_12840) ;  /* 0xfffffd6800507947 */ /* 0x000fea000383ffff */
.L_x_12629:
[----:B-1----:R1:W2:Y:S02]  /*2c450*/  SYNCS.PHASECHK.TRANS64.TRYWAIT P0, [R10+URZ], R11 ;  /* 0x0000000b0a0075a7 */ /* 0x0022a4000800017f */
[----:B--2---:R-:W-:Y:S05]  /*2c460*/  @!P0 NANOSLEEP.SYNCS 0x989680 ;  /* 0x009896800000895d */ /* 0x004fea0003900000 */
[----:B------:R-:W2:Y:S02]  /*2c470*/  @!P0 SYNCS.PHASECHK.TRANS64 P0, [R10+URZ], R11 ;  /* 0x0000000b0a0085a7 */ /* 0x000ea4000800007f */
[----:B--2---:R-:W-:Y:S05]  /*2c480*/  @!P0 BRA `(.L_x_12629) ;  /* 0xfffffffc00f08947 */ /* 0x004fea000383ffff */
[----:B------:R-:W-:Y:S05]  /*2c490*/  BRA `(.L_x_12628) ;  /* 0xfffffd6c00787947 */ /* 0x000fea000383ffff */
.L_x_12631:
[----:B0-----:R0:W1:Y:S02]  /*2c4a0*/  SYNCS.PHASECHK.TRANS64.TRYWAIT P0, [R72+URZ+0x32410], R7 ;  /* 0x03241007480075a7 */ /* 0x001064000800017f */
[----:B-1----:R-:W-:Y:S05]  /*2c4b0*/  @!P0 NANOSLEEP.SYNCS 0x989680 ;  /* 0x009896800000895d */ /* 0x002fea0003900000 */
[----:B------:R-:W1:Y:S02]  /*2c4c0*/  @!P0 SYNCS.PHASECHK.TRANS64 P0, [R72+URZ+0x32410], R7 ;  /* 0x03241007480085a7 */ /* 0x000e64000800007f */
[----:B-1----:R-:W-:Y:S05]  /*2c4d0*/  @!P0 BRA `(.L_x_12631) ;  /* 0xfffffffc00f08947 */ /* 0x002fea000383ffff */
[----:B------:R-:W-:Y:S05]  /*2c4e0*/  BRA `(.L_x_12841) ;  /* 0xfffffd7000507947 */ /* 0x000fea000383ffff */
.L_x_12638:
[----:B-1----:R1:W2:Y:S02]  /*2c4f0*/  SYNCS.PHASECHK.TRANS64.TRYWAIT P0, [R10+URZ], R11 ;  /* 0x0000000b0a0075a7 */ /* 0x0022a4000800017f */
[----:B--2---:R-:W-:Y:S05]  /*2c500*/  @!P0 NANOSLEEP.SYNCS 0x989680 ;  /* 0x009896800000895d */ /* 0x004fea0003900000 */
[----:B------:R-:W2:Y:S02]  /*2c510*/  @!P0 SYNCS.PHASECHK.TRANS64 P0, [R10+URZ], R11 ;  /* 0x0000000b0a0085a7 */ /* 0x000ea4000800007f */
[----:B--2---:R-:W-:Y:S05]  /*2c520*/  @!P0 BRA `(.L_x_12638) ;  /* 0xfffffffc00f08947 */ /* 0x004fea000383ffff */
[----:B------:R-:W-:Y:S05]  /*2c530*/  BRA `(.L_x_12637) ;  /* 0xfffffd7000947947 */ /* 0x000fea000383ffff */
.L_x_12672:
[----:B0-----:R0:W2:Y:S02]  /*2c540*/  SYNCS.PHASECHK.TRANS64.TRYWAIT P0, [R6+URZ], R7 ;  /* 0x00000007060075a7 */ /* 0x0010a4000800017f */
[----:B--2---:R-:W-:Y:S05]  /*2c550*/  @!P0 NANOSLEEP.SYNCS 0x989680 ;  /* 0x009896800000895d */ /* 0x004fea0003900000 */
[----:B------:R-:W2:Y:S02]  /*2c560*/  @!P0 SYNCS.PHASECHK.TRANS64 P0, [R6+URZ], R7 ;  /* 0x00000007060085a7 */ /* 0x000ea4000800007f */
[----:B--2---:R-:W-:Y:S05]  /*2c570*/  @!P0 BRA `(.L_x_12672) ;  /* 0xfffffffc00f08947 */ /* 0x004fea000383ffff */
[----:B------:R-:W-:Y:S05]  /*2c580*/  BRA `(.L_x_12671) ;  /* 0xfffffddc00dc7947 */ /* 0x000fea000383ffff */
.L_x_12679:
[----:B0-----:R0:W1:Y:S02]  /*2c590*/  SYNCS.PHASECHK.TRANS64.TRYWAIT P0, [R6+URZ], R7 ;  /* 0x00000007060075a7 */ /* 0x001064000800017f */
[----:B-1----:R-:W-:Y:S05]  /*2c5a0*/  @!P0 NANOSLEEP.SYNCS 0x989680 ;  /* 0x009896800000895d */ /* 0x002fea0003900000 */
[----:B------:R-:W1:Y:S02]  /*2c5b0*/  @!P0 SYNCS.PHASECHK.TRANS64 P0, [R6+URZ], R7 ;  /* 0x00000007060085a7 */ /* 0x000e64000800007f */
[----:B-1----:R-:W-:Y:S05]  /*2c5c0*/  @!P0 BRA `(.L_x_12679) ;  /* 0xfffffffc00f08947 */ /* 0x002fea000383ffff */
[----:B------:R-:W-:Y:S05]  /*2c5d0*/  BRA `(.L_x_12678) ;  /* 0xfffffde400007947 */ /* 0x000fea000383ffff */
.L_x_12692:
[----:B0-----:R0:W2:Y:S02]  /*2c5e0*/  SYNCS.PHASECHK.TRANS64.TRYWAIT P0, [R0+URZ], R7 ;  /* 0x00000007000075a7 */ /* 0x0010a4000800017f */
[----:B--2---:R-:W-:Y:S05]  /*2c5f0*/  @!P0 NANOSLEEP.SYNCS 0x989680 ;  /* 0x009896800000895d */ /* 0x004fea0003900000 */
[----:B------:R-:W2:Y:S02]  /*2c600*/  @!P0 SYNCS.PHASECHK.TRANS64 P0, [R0+URZ], R7 ;  /* 0x00000007000085a7 */ /* 0x000ea4000800007f */
[----:B--2---:R-:W-:Y:S05]  /*2c610*/  @!P0 BRA `(.L_x_12692) ;  /* 0xfffffffc00f08947 */ /* 0x004fea000383ffff */
[----:B------:R-:W-:Y:S05]  /*2c620*/  BRA `(.L_x_12691) ;  /* 0xfffffe7c00787947 */ /* 0x000fea000383ffff */
.L_x_12699:
[----:B0-----:R0:W2:Y:S02]  /*2c630*/  SYNCS.PHASECHK.TRANS64.TRYWAIT P0, [R6+URZ], R7 ;  /* 0x00000007060075a7 */ /* 0x0010a4000800017f */
[----:B--2---:R-:W-:Y:S05]  /*2c640*/  @!P0 NANOSLEEP.SYNCS 0x989680 ;  /* 0x009896800000895d */ /* 0x004fea0003900000 */
[----:B------:R-:W2:Y:S02]  /*2c650*/  @!P0 SYNCS.PHASECHK.TRANS64 P0, [R6+URZ], R7 ;  /* 0x00000007060085a7 */ /* 0x000ea4000800007f */
[----:B--2---:R-:W-:Y:S05]  /*2c660*/  @!P0 BRA `(.L_x_12699) ;  /* 0xfffffffc00f08947 */ /* 0x004fea000383ffff */
[----:B------:R-:W-:Y:S05]  /*2c670*/  BRA `(.L_x_12698) ;  /* 0xfffffe8000b07947 */ /* 0x000fea000383ffff */
.L_x_12771:
        /* <DEDUP_REMOVED lines=10> */
.L_x_12843:
[----:B------:R-:W-:Y:S05]  /*2c720*/  BSYNC B0 ;  /* 0x0000000000007941 */ /* 0x000fea0003800000 */
.L_x_12842:
[----:B------:R-:W-:Y:S05]  /*2c730*/  BRA `(.L_x_12844) ;  /* 0xffffffac00d07947 */ /* 0x000fea000383ffff */
.L_x_12774:
[----:B-1----:R1:W2:Y:S02]  /*2c740*/  SYNCS.PHASECHK.TRANS64.TRYWAIT P0, [R17+URZ+0x32440], R0 ;  /* 0x03244000110075a7 */ /* 0x0022a4000800017f */
[----:B--2---:R-:W-:Y:S05]  /*2c750*/  @!P0 NANOSLEEP.SYNCS 0x989680 ;  /* 0x009896800000895d */ /* 0x004fea0003900000 */
[----:B------:R-:W2:Y:S02]  /*2c760*/  @!P0 SYNCS.PHASECHK.TRANS64 P0, [R17+URZ+0x32440], R0 ;  /* 0x03244000110085a7 */ /* 0x000ea4000800007f */
[----:B--2---:R-:W-:Y:S05]  /*2c770*/  @!P0 BRA `(.L_x_12774) ;  /* 0xfffffffc00f08947 */ /* 0x004fea000383ffff */
[----:B------:R-:W-:Y:S05]  /*2c780*/  BRA `(.L_x_12845) ;  /* 0xffffffb000707947 */ /* 0x000fea000383ffff */
.L_x_12775:
        /* <DEDUP_REMOVED lines=8> */
.L_x_12847:
[----:B------:R-:W-:Y:S05]  /*2c810*/  BSYNC B0 ;  /* 0x0000000000007941 */ /* 0x000fea0003800000 */
.L_x_12846:
        /* <DEDUP_REMOVED lines=9> */
.L_x_12848:
[----:B------:R-:W-:Y:S02]  /*2c8b0*/  IMAD.MOV.U32 R13, RZ, RZ, R4 ;  /* 0x000000ffff0d7224 */ /* 0x000fe400078e0004 */
[----:B------:R-:W-:Y:S02]  /*2c8c0*/  IMAD.MOV.U32 R12, RZ, RZ, 0x1 ;  /* 0x00000001ff0c7424 */ /* 0x000fe400078e00ff */
[----:B------:R-:W-:-:S07]  /*2c8d0*/  IMAD.MOV.U32 R3, RZ, RZ, R14 ;  /* 0x000000ffff037224 */ /* 0x000fce00078e000e */
[----:B------:R-:W-:Y:S05]  /*2c8e0*/  WARPSYNC.COLLECTIVE R15, `(.L_x_12849) ;  /* 0x000000000f087348 */ /* 0x000fea0003c00000 */
[----:B------:R0:W1:Y:S02]  /*2c8f0*/  SHFL.IDX P6, R14, R13, R12, R11 ;  /* 0x0000000c0d0e7389 */ /* 0x00006400000c000b */
[----:B01----:R-:W-:Y:S01]  /*2c900*/  ENDCOLLECTIVE ;  /* 0x000000000000791b */ /* 0x003fe20003800000 */
.L_x_12849:
        /* <DEDUP_REMOVED lines=15> */
.L_x_12850:
[----:B------:R-:W-:Y:S02]  /*2ca00*/  @P0 IMAD R6, R5, 0x2, R22 ;  /* 0x0000000205060824 */ /* 0x000fe400078e0216 */
[----:B------:R-:W-:Y:S02]  /*2ca10*/  IMAD.MOV.U32 R13, RZ, RZ, R4 ;  /* 0x000000ffff0d7224 */ /* 0x000fe400078e0004 */
[----:B------:R-:W-:Y:S02]  /*2ca20*/  IMAD.MOV.U32 R12, RZ, RZ, 0x2 ;  /* 0x00000002ff0c7424 */ /* 0x000fe400078e00ff */
[----:B------:R-:W-:-:S07]  /*2ca30*/  IMAD.MOV.U32 R3, RZ, RZ, R14 ;  /* 0x000000ffff037224 */ /* 0x000fce00078e000e */
[----:B------:R-:W-:Y:S05]  /*2ca40*/  WARPSYNC.COLLECTIVE R15, `(.L_x_12851) ;  /* 0x000000000f087348 */ /* 0x000fea0003c00000 */
[----:B------:R0:W1:Y:S02]  /*2ca50*/  SHFL.IDX P6, R14, R13, R12, R11 ;  /* 0x0000000c0d0e7389 */ /* 0x00006400000c000b */
[----:B01----:R-:W-:Y:S01]  /*2ca60*/  ENDCOLLECTIVE ;  /* 0x000000000000791b */ /* 0x003fe20003800000 */
.L_x_12851:
        /* <DEDUP_REMOVED lines=15> */
.L_x_12852:
[----:B------:R-:W-:Y:S02]  /*2cb60*/  @P0 IMAD R6, R5, 0x2, R22 ;  /* 0x0000000205060824 */ /* 0x000fe400078e0216 */
[----:B------:R-:W-:Y:S02]  /*2cb70*/  IMAD.MOV.U32 R13, RZ, RZ, R4 ;  /* 0x000000ffff0d7224 */ /* 0x000fe400078e0004 */
[----:B------:R-:W-:Y:S02]  /*2cb80*/  IMAD.MOV.U32 R12, RZ, RZ, 0x3 ;  /* 0x00000003ff0c7424 */ /* 0x000fe400078e00ff */
[----:B------:R-:W-:-:S07]  /*2cb90*/  IMAD.MOV.U32 R3, RZ, RZ, R14 ;  /* 0x000000ffff037224 */ /* 0x000fce00078e000e */
[----:B------:R-:W-:Y:S05]  /*2cba0*/  WARPSYNC.COLLECTIVE R15, `(.L_x_12853) ;  /* 0x000000000f087348 */ /* 0x000fea0003c00000 */
[----:B------:R0:W1:Y:S02]  /*2cbb0*/  SHFL.IDX P6, R14, R13, R12, R11 ;  /* 0x0000000c0d0e7389 */ /* 0x00006400000c000b */
[----:B01----:R-:W-:Y:S01]  /*2cbc0*/  ENDCOLLECTIVE ;  /* 0x000000000000791b */ /* 0x003fe20003800000 */
.L_x_12853:
        /* <DEDUP_REMOVED lines=15> */
.L_x_12854:
[----:B------:R-:W-:Y:S02]  /*2ccc0*/  @P0 IMAD R6, R5, 0x2, R22 ;  /* 0x0000000205060824 */ /* 0x000fe400078e0216 */
[----:B------:R-:W-:Y:S02]  /*2ccd0*/  IMAD.MOV.U32 R13, RZ, RZ, R4 ;  /* 0x000000ffff0d7224 */ /* 0x000fe400078e0004 */
[----:B------:R-:W-:Y:S02]  /*2cce0*/  IMAD.MOV.U32 R12, RZ, RZ, 0x4 ;  /* 0x00000004ff0c7424 */ /* 0x000fe400078e00ff */
[----:B------:R-:W-:-:S07]  /*2ccf0*/  IMAD.MOV.U32 R3, RZ, RZ, R14 ;  /* 0x000000ffff037224 */ /* 0x000fce00078e000e */
[----:B------:R-:W-:Y:S05]  /*2cd00*/  WARPSYNC.COLLECTIVE R15, `(.L_x_12855) ;  /* 0x000000000f087348 */ /* 0x000fea0003c00000 */
[----:B------:R0:W1:Y:S02]  /*2cd10*/  SHFL.IDX P6, R14, R13, R12, R11 ;  /* 0x0000000c0d0e7389 */ /* 0x00006400000c000b */
[----:B01----:R-:W-:Y:S01]  /*2cd20*/  ENDCOLLECTIVE ;  /* 0x000000000000791b */ /* 0x003fe20003800000 */
.L_x_12855:
        /* <DEDUP_REMOVED lines=15> */
.L_x_12856:
[----:B------:R-:W-:Y:S02]  /*2ce20*/  @P0 IMAD R6, R5, 0x2, R22 ;  /* 0x0000000205060824 */ /* 0x000fe400078e0216 */
[----:B------:R-:W-:Y:S02]  /*2ce30*/  IMAD.MOV.U32 R13, RZ, RZ, R4 ;  /* 0x000000ffff0d7224 */ /* 0x000fe400078e0004 */
[----:B------:R-:W-:Y:S02]  /*2ce40*/  IMAD.MOV.U32 R12, RZ, RZ, 0x5 ;  /* 0x00000005ff0c7424 */ /* 0x000fe400078e00ff */
[----:B------:R-:W-:-:S07]  /*2ce50*/  IMAD.MOV.U32 R3, RZ, RZ, R14 ;  /* 0x000000ffff037224 */ /* 0x000fce00078e000e */
[----:B------:R-:W-:Y:S05]  /*2ce60*/  WARPSYNC.COLLECTIVE R15, `(.L_x_12857) ;  /* 0x000000000f087348 */ /* 0x000fea0003c00000 */
[----:B------:R0:W1:Y:S02]  /*2ce70*/  SHFL.IDX P6, R14, R13, R12, R11 ;  /* 0x0000000c0d0e7389 */ /* 0x00006400000c000b */
[----:B01----:R-:W-:Y:S01]  /*2ce80*/  ENDCOLLECTIVE ;  /* 0x000000000000791b */ /* 0x003fe20003800000 */
.L_x_12857:
        /* <DEDUP_REMOVED lines=10> */
.L_x_12858:
[----:B------:R-:W-:Y:S01]  /*2cf30*/  @!PT LDS RZ, [RZ] ;  /* 0x00000000fffff984 */ /* 0x000fe20000000800 */
[----:B------:R-:W-:Y:S01]  /*2cf40*/  @!PT LDS RZ, [RZ] ;  /* 0x00000000fffff984 */ /* 0x000fe20000000800 */
[----:B------:R-:W-:Y:S01]  /*2cf50*/  @!PT LDS RZ, [RZ] ;  /* 0x00000000fffff984 */ /* 0x000fe20000000800 */
[----:B------:R1:W-:Y:S01]  /*2cf60*/  @P0 LDGSTS.E.BYPASS.LTC128B.128 [R6+0x1e400], desc[UR36][R2.64], !P2 ;  /* 0x1e40000002060fae */ /* 0x0003e2000d101d64 */
[----:B------:R-:W-:Y:S01]  /*2cf70*/  IMAD.MOV.U32 R0, RZ, RZ, R14 ;  /* 0x000000ffff007224 */ /* 0x000fe200078e000e */
[----:B------:R-:W-:Y:S06]  /*2cf80*/  BRA `(.L_x_12859) ;  /* 0xffffffac00d47947 */ /* 0x000fec000383ffff */
.L_x_12780:
[----:B------:R-:W-:Y:S01]  /*2cf90*/  IMAD.MOV.U32 R13, RZ, RZ, R4 ;  /* 0x000000ffff0d7224 */ /* 0x000fe200078e0004 */
[----:B------:R-:W-:Y:S01]  /*2cfa0*/  LOP3.LUT R23, R23, 0xffffdfff, RZ, 0xc0, !PT ;  /* 0xffffdfff17177812 */ /* 0x000fe200078ec0ff */
        /* <DEDUP_REMOVED lines=8> */
.L_x_12860:
        /* <DEDUP_REMOVED lines=8> */
.L_x_12861:
[----:B------:R-:W-:Y:S02]  /*2d0b0*/  IMAD.MOV.U32 R13, RZ, RZ, R4 ;  /* 0x000000ffff0d7224 */ /* 0x000fe400078e0004 */
[----:B------:R-:W-:Y:S02]  /*2d0c0*/  IMAD.MOV.U32 R12, RZ, RZ, 0x1 ;  /* 0x00000001ff0c7424 */ /* 0x000fe400078e00ff */
[----:B------:R-:W-:-:S07]  /*2d0d0*/  IMAD.MOV.U32 R3, RZ, RZ, R14 ;  /* 0x000000ffff037224 */ /* 0x000fce00078e000e */
[----:B------:R-:W-:Y:S05]  /*2d0e0*/  WARPSYNC.COLLECTIVE R15, `(.L_x_12862) ;  /* 0x000000000f087348 */ /* 0x000fea0003c00000 */
[----:B------:R0:W1:Y:S02]  /*2d0f0*/  SHFL.IDX P6, R14, R13, R12, R11 ;  /* 0x0000000c0d0e7389 */ /* 0x00006400000c000b */
[----:B01----:R-:W-:Y:S01]  /*2d100*/  ENDCOLLECTIVE ;  /* 0x000000000000791b */ /* 0x003fe20003800000 */
.L_x_12862:
        /* <DEDUP_REMOVED lines=13> */
.L_x_12863:
[----:B------:R-:W-:-:S05]  /*2d1e0*/  VIADD R2, R36, 0x10 ;  /* 0x0000001024027836 */ /* 0x000fca0000000000 */
[----:B------:R-:W-:Y:S01]  /*2d1f0*/  ISETP.GE.AND P2, PT, R2, R37, PT ;  /* 0x000000250200720c */ /* 0x000fe20003f46270 */
[----:B------:R-:W-:Y:S02]  /*2d200*/  IMAD.MOV.U32 R13, RZ, RZ, R4 ;  /* 0x000000ffff0d7224 */ /* 0x000fe400078e0004 */
[----:B------:R-:W-:-:S10]  /*2d210*/  IMAD.MOV.U32 R12, RZ, RZ, 0x2 ;  /* 0x00000002ff0c7424 */ /* 0x000fd400078e00ff */
[----:B------:R-:W-:Y:S01]  /*2d220*/  @P2 LOP3.LUT R23, R23, 0x1000, RZ, 0xfc, !PT ;  /* 0x0000100017172812 */ /* 0x000fe200078efcff */
[----:B------:R-:W-:-:S03]  /*2d230*/  IMAD.MOV.U32 R11, RZ, RZ, R14 ;  /* 0x000000ffff0b7224 */ /* 0x000fc600078e000e */
[----:B------:R-:W-:Y:S02]  /*2d240*/  LOP3.LUT R23, R23, 0xfffff7ff, RZ, 0xc0, !PT ;  /* 0xfffff7ff17177812 */ /* 0x000fe400078ec0ff */
[----:B------:R-:W-:-:S05]  /*2d250*/  @!P2 LEA R11, P1, R20, R11, 0x1 ;  /* 0x0000000b140ba211 */ /* 0x000fca00078208ff */
[----:B------:R-:W-:Y:S02]  /*2d260*/  @!P2 IMAD.MOV.U32 R2, RZ, RZ, R11 ;  /* 0x000000ffff02a224 */ /* 0x000fe400078e000b */
[----:B------:R-:W-:Y:S02]  /*2d270*/  IMAD.MOV.U32 R11, RZ, RZ, 0x181f ;  /* 0x0000181fff0b7424 */ /* 0x000fe400078e00ff */
[----:B------:R-:W-:-:S07]  /*2d280*/  @!P2 IMAD.X R6, RZ, RZ, R6, P1 ;  /* 0x000000ffff06a224 */ /* 0x000fce00008e0606 */
[----:B------:R-:W-:Y:S05]  /*2d290*/  WARPSYNC.COLLECTIVE R15, `(.L_x_12864) ;  /* 0x000000000f087348 */ /* 0x000fea0003c00000 */
[----:B------:R0:W1:Y:S02]  /*2d2a0*/  SHFL.IDX P6, R14, R13, R12, R11 ;  /* 0x0000000c0d0e7389 */ /* 0x00006400000c000b */
[----:B01----:R-:W-:Y:S01]  /*2d2b0*/  ENDCOLLECTIVE ;  /* 0x000000000000791b */ /* 0x003fe20003800000 */
.L_x_12864:
[----:B------:R-:W-:-:S05]  /*2d2c0*/  @!P2 IMAD.MOV.U32 R3, RZ, RZ, R6 ;  /* 0x000000ffff03a224 */ /* 0x000fca00078e0006 */
        /* <DEDUP_REMOVED lines=11> */
.L_x_12865:
        /* <DEDUP_REMOVED lines=8> */
.L_x_12866:
        /* <DEDUP_REMOVED lines=15> */
.L_x_12867:
[----:B------:R-:W-:Y:S01]  /*2d4f0*/  @P2 LOP3.LUT R23, R23, 0x200, RZ, 0xfc, !PT ;  /* 0x0000020017172812 */ /* 0x000fe200078efcff */
[----:B------:R-:W-:-:S03]  /*2d500*/  IMAD.MOV.U32 R13, RZ, RZ, R4 ;  /* 0x000000ffff0d7224 */ /* 0x000fc600078e0004 */
[----:B------:R-:W-:Y:S01]  /*2d510*/  LOP3.LUT R23, R23, 0xfffffeff, RZ, 0xc0, !PT ;  /* 0xfffffeff17177812 */ /* 0x000fe200078ec0ff */
        /* <DEDUP_REMOVED lines=9> */
.L_x_12868:
        /* <DEDUP_REMOVED lines=11> */
.L_x_12869:
[----:B------:R-:W-:-:S04]  /*2d660*/  @P2 LOP3.LUT R23, R23, 0x100, RZ, 0xfc, !PT ;  /* 0x0000010017172812 */ /* 0x000fc800078efcff */
[----:B------:R-:W-:Y:S01]  /*2d670*/  LOP3.LUT R23, R23, 0xffffff7f, RZ, 0xc0, !PT ;  /* 0xffffff7f17177812 */ /* 0x000fe200078ec0ff */
[----:B------:R-:W-:Y:S02]  /*2d680*/  IMAD.MOV.U32 R12, RZ, RZ, 0x5 ;  /* 0x00000005ff0c7424 */ /* 0x000fe400078e00ff */
[----:B------:R-:W-:-:S05]  /*2d690*/  IMAD.MOV.U32 R9, RZ, RZ, R14 ;  /* 0x000000ffff097224 */ /* 0x000fca00078e000e */
[----:B------:R-:W-:-:S05]  /*2d6a0*/  @!P2 LEA R13, P1, R20, R9, 0x1 ;  /* 0x00000009140da211 */ /* 0x000fca00078208ff */
[----:B------:R-:W-:Y:S02]  /*2d6b0*/  @!P2 IMAD.X R9, RZ, RZ, R2, P1 ;  /* 0x000000ffff09a224 */ /* 0x000fe400008e0602 */
[----:B------:R-:W-:Y:S02]  /*2d6c0*/  @!P2 IMAD.MOV.U32 R2, RZ, RZ, R13 ;  /* 0x000000ffff02a224 */ /* 0x000fe400078e000d */
[----:B------:R-:W-:Y:S02]  /*2d6d0*/  IMAD.MOV.U32 R13, RZ, RZ, R4 ;  /* 0x000000ffff0d7224 */ /* 0x000fe400078e0004 */
[----:B------:R-:W-:-:S07]  /*2d6e0*/  @!P2 IMAD.MOV.U32 R3, RZ, RZ, R9 ;  /* 0x000000ffff03a224 */ /* 0x000fce00078e0009 */
[----:B------:R-:W-:Y:S05]  /*2d6f0*/  WARPSYNC.COLLECTIVE R15, `(.L_x_12870) ;  /* 0x000000000f087348 */ /* 0x000fea0003c00000 */
[----:B------:R0:W1:Y:S02]  /*2d700*/  SHFL.IDX P6, R14, R13, R12, R11 ;  /* 0x0000000c0d0e7389 */ /* 0x00006400000c000b */
[----:B01----:R-:W-:Y:S01]  /*2d710*/  ENDCOLLECTIVE ;  /* 0x000000000000791b */ /* 0x003fe20003800000 */
.L_x_12870:
        /* <DEDUP_REMOVED lines=11> */
.L_x_12871:
        /* <DEDUP_REMOVED lines=8> */
.L_x_12872:
        /* <DEDUP_REMOVED lines=9> */
[----:B------:R0:W-:Y:S04]  /*2d8e0*/  @!P2 LDGSTS.E.BYPASS.LTC128B.128 [R26+0x1ac00], desc[UR36][R2.64], !P0 ;  /* 0x1ac00000021aafae */ /* 0x0001e8000c101d64 */
[----:B------:R-:W-:Y:S01]  /*2d8f0*/  ISETP.GE.AND P2, PT, R6, R37, PT ;  /* 0x000000250600720c */ /* 0x000fe20003f46270 */
[----:B0-----:R-:W-:-:S12]  /*2d900*/  IMAD.MOV.U32 R2, RZ, RZ, R14 ;  /* 0x000000ffff027224 */ /* 0x001fd800078e000e */
[----:B------:R-:W-:Y:S05]  /*2d910*/  WARPSYNC.COLLECTIVE R15, `(.L_x_12873) ;  /* 0x000000000f087348 */ /* 0x000fea0003c00000 */
[----:B------:R0:W1:Y:S02]  /*2d920*/  SHFL.IDX P6, R14, R13, R12, R11 ;  /* 0x0000000c0d0e7389 */ /* 0x00006400000c000b */
[----:B01----:R-:W-:Y:S01]  /*2d930*/  ENDCOLLECTIVE ;  /* 0x000000000000791b */ /* 0x003fe20003800000 */
.L_x_12873:
[----:B------:R-:W-:Y:S01]  /*2d940*/  @P2 LOP3.LUT R23, R23, 0x40, RZ, 0xfc, !PT ;  /* 0x0000004017172812 */ /* 0x000fe200078efcff */
[----:B------:R-:W-:Y:S02]  /*2d950*/  IMAD.MOV.U32 R13, RZ, RZ, R4 ;  /* 0x000000ffff0d7224 */ /* 0x000fe400078e0004 */
[----:B------:R-:W-:Y:S02]  /*2d960*/  IMAD.MOV.U32 R12, RZ, RZ, 0x7 ;  /* 0x00000007ff0c7424 */ /* 0x000fe400078e00ff */
[----:B------:R-:W-:-:S07]  /*2d970*/  IMAD.MOV.U32 R5, RZ, RZ, R14 ;  /* 0x000000ffff057224 */ /* 0x000fce00078e000e */
[----:B------:R-:W-:Y:S05]  /*2d980*/  WARPSYNC.COLLECTIVE R15, `(.L_x_12874) ;  /* 0x000000000f087348 */ /* 0x000fea0003c00000 */
[----:B------:R0:W1:Y:S02]  /*2d990*/  SHFL.IDX P6, R14, R13, R12, R11 ;  /* 0x0000000c0d0e7389 */ /* 0x00006400000c000b */
[----:B01----:R-:W-:Y:S01]  /*2d9a0*/  ENDCOLLECTIVE ;  /* 0x000000000000791b */ /* 0x003fe20003800000 */
.L_x_12874:
        /* <DEDUP_REMOVED lines=13> */
.L_x_12875:
[----:B------:R-:W-:Y:S01]  /*2da80*/  IMAD.MOV.U32 R0, RZ, RZ, R14 ;  /* 0x000000ffff007224 */ /* 0x000fe200078e000e */
[----:B------:R-:W-:Y:S06]  /*2da90*/  BRA `(.L_x_12876) ;  /* 0xffffffb000087947 */ /* 0x000fec000383ffff */
.L_x_12784:
        /* <DEDUP_REMOVED lines=8> */
.L_x_12878:
[----:B------:R-:W-:Y:S05]  /*2db20*/  BSYNC B0 ;  /* 0x0000000000007941 */ /* 0x000fea0003800000 */
.L_x_12877:
        /* <DEDUP_REMOVED lines=9> */
.L_x_12879:
[----:B------:R-:W-:Y:S02]  /*2dbc0*/  IMAD.MOV.U32 R13, RZ, RZ, R4 ;  /* 0x000000ffff0d7224 */ /* 0x000fe400078e0004 */
[----:B------:R-:W-:Y:S01]  /*2dbd0*/  IMAD.MOV.U32 R12, RZ, RZ, 0x1 ;  /* 0x00000001ff0c7424 */ /* 0x000fe200078e00ff */
[----:B------:R-:W-:-:S13]  /*2dbe0*/  @!P5 LEA R5, P0, R8, R14, 0x1 ;  /* 0x0000000e0805d211 */ /* 0x000fda00078008ff */
[----:B------:R-:W-:Y:S05]  /*2dbf0*/  WARPSYNC.COLLECTIVE R15, `(.L_x_12880) ;  /* 0x000000000f087348 */ /* 0x000fea0003c00000 */
[----:B------:R0:W1:Y:S02]  /*2dc00*/  SHFL.IDX P6, R14, R13, R12, R11 ;  /* 0x0000000c0d0e7389 */ /* 0x00006400000c000b */
[----:B01----:R-:W-:Y:S01]  /*2dc10*/  ENDCOLLECTIVE ;  /* 0x000000000000791b */ /* 0x003fe20003800000 */
.L_x_12880:
        /* <DEDUP_REMOVED lines=15> */
.L_x_12881:
        /* <DEDUP_REMOVED lines=17> */
.L_x_12882:
[----:B------:R-:W-:Y:S02]  /*2de20*/  IMAD.MOV.U32 R13, RZ, RZ, R0 ;  /* 0x000000ffff0d7224 */ /* 0x000fe400078e0000 */
[----:B------:R-:W-:-:S07]  /*2de30*/  IMAD.MOV.U32 R5, RZ, RZ, R14 ;  /* 0x000000ffff057224 */ /* 0x000fce00078e000e */
[----:B------:R-:W-:Y:S05]  /*2de40*/  WARPSYNC.COLLECTIVE R15, `(.L_x_12883) ;  /* 0x000000000f087348 */ /* 0x000fea0003c00000 */
[----:B------:R0:W1:Y:S02]  /*2de50*/  SHFL.IDX P6, R14, R13, R12, R11 ;  /* 0x0000000c0d0e7389 */ /* 0x00006400000c000b */
[----:B01----:R-:W-:Y:S01]  /*2de60*/  ENDCOLLECTIVE ;  /* 0x000000000000791b */ /* 0x003fe20003800000 */
.L_x_12883:
[----:B------:R-:W-:Y:S02]  /*2de70*/  IMAD.MOV.U32 R13, RZ, RZ, R4 ;  /* 0x000000ffff0d7224 */ /* 0x000fe400078e0004 */
[----:B------:R-:W-:Y:S01]  /*2de80*/  IMAD.MOV.U32 R12, RZ, RZ, 0x3 ;  /* 0x00000003ff0c7424 */ /* 0x000fe200078e00ff */
[----:B------:R-:W-:-:S13]  /*2de90*/  @!P5 LEA R6, P0, R8, R14, 0x1 ;  /* 0x0000000e0806d211 */ /* 0x000fda00078008ff */
[----:B------:R-:W-:Y:S05]  /*2dea0*/  WARPSYNC.COLLECTIVE R15, `(.L_x_12884) ;  /* 0x000000000f087348 */ /* 0x000fea0003c00000 */
[----:B------:R0:W1:Y:S02]  /*2deb0*/  SHFL.IDX P6, R14, R13, R12, R11 ;  /* 0x0000000c0d0e7389 */ /* 0x00006400000c000b */
[----:B01----:R-:W-:Y:S01]  /*2dec0*/  ENDCOLLECTIVE ;  /* 0x000000000000791b */ /* 0x003fe20003800000 */
.L_x_12884:
        /* <DEDUP_REMOVED lines=16> */
.L_x_12885:
        /* <DEDUP_REMOVED lines=17> */
.L_x_12886:
[----:B------:R-:W-:Y:S02]  /*2e0e0*/  IMAD.MOV.U32 R13, RZ, RZ, R0 ;  /* 0x000000ffff0d7224 */ /* 0x000fe400078e0000 */
[----:B------:R-:W-:-:S07]  /*2e0f0*/  IMAD.MOV.U32 R5, RZ, RZ, R14 ;  /* 0x000000ffff057224 */ /* 0x000fce00078e000e */
[----:B------:R-:W-:Y:S05]  /*2e100*/  WARPSYNC.COLLECTIVE R15, `(.L_x_12887) ;  /* 0x000000000f087348 */ /* 0x000fea0003c00000 */
[----:B------:R0:W1:Y:S02]  /*2e110*/  SHFL.IDX P6, R14, R13, R12, R11 ;  /* 0x0000000c0d0e7389 */ /* 0x00006400000c000b */
[----:B01----:R-:W-:Y:S01]  /*2e120*/  ENDCOLLECTIVE ;  /* 0x000000000000791b */ /* 0x003fe20003800000 */
.L_x_12887:
[----:B------:R-:W-:Y:S02]  /*2e130*/  IMAD.MOV.U32 R13, RZ, RZ, R4 ;  /* 0x000000ffff0d7224 */ /* 0x000fe400078e0004 */
[----:B------:R-:W-:Y:S01]  /*2e140*/  IMAD.MOV.U32 R12, RZ, RZ, 0x5 ;  /* 0x00000005ff0c7424 */ /* 0x000fe200078e00ff */
[----:B------:R-:W-:-:S13]  /*2e150*/  @!P5 LEA R6, P0, R8, R14, 0x1 ;  /* 0x0000000e0806d211 */ /* 0x000fda00078008ff */
[----:B------:R-:W-:Y:S05]  /*2e160*/  WARPSYNC.COLLECTIVE R15, `(.L_x_12888) ;  /* 0x000000000f087348 */ /* 0x000fea0003c00000 */
[----:B------:R0:W1:Y:S02]  /*2e170*/  SHFL.IDX P6, R14, R13, R12, R11 ;  /* 0x0000000c0d0e7389 */ /* 0x00006400000c000b */
[----:B01----:R-:W-:Y:S01]  /*2e180*/  ENDCOLLECTIVE ;  /* 0x000000000000791b */ /* 0x003fe20003800000 */
.L_x_12888:
        /* <DEDUP_REMOVED lines=16> */
.L_x_12889:
        /* <DEDUP_REMOVED lines=17> */
.L_x_12890:
[----:B------:R-:W-:Y:S02]  /*2e3a0*/  IMAD.MOV.U32 R13, RZ, RZ, R0 ;  /* 0x000000ffff0d7224 */ /* 0x000fe400078e0000 */
[----:B------:R-:W-:-:S07]  /*2e3b0*/  IMAD.MOV.U32 R5, RZ, RZ, R14 ;  /* 0x000000ffff057224 */ /* 0x000fce00078e000e */
[----:B------:R-:W-:Y:S05]  /*2e3c0*/  WARPSYNC.COLLECTIVE R15, `(.L_x_12891) ;  /* 0x000000000f087348 */ /* 0x000fea0003c00000 */
[----:B------:R0:W1:Y:S02]  /*2e3d0*/  SHFL.IDX P6, R14, R13, R12, R11 ;  /* 0x0000000c0d0e7389 */ /* 0x00006400000c000b */
[----:B01----:R-:W-:Y:S01]  /*2e3e0*/  ENDCOLLECTIVE ;  /* 0x000000000000791b */ /* 0x003fe20003800000 */
.L_x_12891:
[----:B------:R-:W-:Y:S02]  /*2e3f0*/  IMAD.MOV.U32 R13, RZ, RZ, R4 ;  /* 0x000000ffff0d7224 */ /* 0x000fe400078e0004 */
[----:B------:R-:W-:Y:S01]  /*2e400*/  IMAD.MOV.U32 R12, RZ, RZ, 0x7 ;  /* 0x00000007ff0c7424 */ /* 0x000fe200078e00ff */
[----:B------:R-:W-:-:S13]  /*2e410*/  @!P5 LEA R6, P0, R8, R14, 0x1 ;  /* 0x0000000e0806d211 */ /* 0x000fda00078008ff */
[----:B------:R-:W-:Y:S05]  /*2e420*/  WARPSYNC.COLLECTIVE R15, `(.L_x_12892) ;  /* 0x000000000f087348 */ /* 0x000fea0003c00000 */
[----:B------:R0:W1:Y:S02]  /*2e430*/  SHFL.IDX P6, R14, R13, R12, R11 ;  /* 0x0000000c0d0e7389 */ /* 0x00006400000c000b */
[----:B01----:R-:W-:Y:S01]  /*2e440*/  ENDCOLLECTIVE ;  /* 0x000000000000791b */ /* 0x003fe20003800000 */
.L_x_12892:
        /* <DEDUP_REMOVED lines=15> */
.L_x_12893:
[----:B------:R-:W-:Y:S05]  /*2e540*/  BRA `(.L_x_12894) ;  /* 0xffffffb0003c7947 */ /* 0x000fea000383ffff */
.L_x_12789:
[----:B0-----:R0:W1:Y:S02]  /*2e550*/  SYNCS.PHASECHK.TRANS64.TRYWAIT P0, [R22+URZ+0x32420], R3 ;  /* 0x03242003160075a7 */ /* 0x001064000800017f */
[----:B-1----:R-:W-:Y:S05]  /*2e560*/  @!P0 NANOSLEEP.SYNCS 0x989680 ;  /* 0x009896800000895d */ /* 0x002fea0003900000 */
[----:B------:R-:W1:Y:S02]  /*2e570*/  @!P0 SYNCS.PHASECHK.TRANS64 P0, [R22+URZ+0x32420], R3 ;  /* 0x03242003160085a7 */ /* 0x000e64000800007f */
[----:B-1----:R-:W-:Y:S05]  /*2e580*/  @!P0 BRA `(.L_x_12789) ;  /* 0xfffffffc00f08947 */ /* 0x002fea000383ffff */
[----:B------:R-:W-:Y:S05]  /*2e590*/  BRA `(.L_x_12895) ;  /* 0xffffffb000ac7947 */ /* 0x000fea000383ffff */
.L_x_12792:
[----:B-1----:R1:W2:Y:S02]  /*2e5a0*/  SYNCS.PHASECHK.TRANS64.TRYWAIT P0, [R17+URZ+0x32460], R0 ;  /* 0x03246000110075a7 */ /* 0x0022a4000800017f */
[----:B--2---:R-:W-:Y:S05]  /*2e5b0*/  @!P0 NANOSLEEP.SYNCS 0x989680 ;  /* 0x009896800000895d */ /* 0x004fea0003900000 */
[----:B------:R-:W2:Y:S02]  /*2e5c0*/  @!P0 SYNCS.PHASECHK.TRANS64 P0, [R17+URZ+0x32460], R0 ;  /* 0x03246000110085a7 */ /* 0x000ea4000800007f */
[----:B--2---:R-:W-:Y:S05]  /*2e5d0*/  @!P0 BRA `(.L_x_12792) ;  /* 0xfffffffc00f08947 */ /* 0x004fea000383ffff */
[----:B------:R-:W-:Y:S05]  /*2e5e0*/  BRA `(.L_x_12896) ;  /* 0xffffffb000b87947 */ /* 0x000fea000383ffff */
.L_x_12793:
        /* <DEDUP_REMOVED lines=8> */
.L_x_12898:
[----:B------:R-:W-:Y:S05]  /*2e670*/  BSYNC B0 ;  /* 0x0000000000007941 */ /* 0x000fea0003800000 */
.L_x_12897:
        /* <DEDUP_REMOVED lines=13> */
.L_x_12899:
        /* <DEDUP_REMOVED lines=9> */
.L_x_12900:
        /* <DEDUP_REMOVED lines=17> */
.L_x_12901:
[----:B------:R-:W-:Y:S02]  /*2e8f0*/  IMAD.MOV.U32 R13, RZ, RZ, R6 ;  /* 0x000000ffff0d7224 */ /* 0x000fe400078e0006 */
[----:B------:R-:W-:Y:S01]  /*2e900*/  IMAD.MOV.U32 R12, RZ, RZ, 0x2 ;  /* 0x00000002ff0c7424 */ /* 0x000fe200078e00ff */
[----:B------:R-:W-:-:S13]  /*2e910*/  IADD3 R2, P3, R14, R0, RZ ;  /* 0x000000000e027210 */ /* 0x000fda0007f7e0ff */
[----:B------:R-:W-:Y:S05]  /*2e920*/  WARPSYNC.COLLECTIVE R15, `(.L_x_12902) ;  /* 0x000000000f087348 */ /* 0x000fea0003c00000 */
[----:B------:R0:W1:Y:S02]  /*2e930*/  SHFL.IDX P6, R14, R13, R12, R11 ;  /* 0x0000000c0d0e7389 */ /* 0x00006400000c000b */
[----:B01----:R-:W-:Y:S01]  /*2e940*/  ENDCOLLECTIVE ;  /* 0x000000000000791b */ /* 0x003fe20003800000 */
.L_x_12902:
        /* <DEDUP_REMOVED lines=17> */
.L_x_12903:
[----:B------:R-:W-:Y:S02]  /*2ea60*/  IMAD.MOV.U32 R13, RZ, RZ, R6 ;  /* 0x000000ffff0d7224 */ /* 0x000fe400078e0006 */
[----:B------:R-:W-:Y:S01]  /*2ea70*/  IMAD.MOV.U32 R12, RZ, RZ, 0x3 ;  /* 0x00000003ff0c7424 */ /* 0x000fe200078e00ff */
[----:B------:R-:W-:-:S13]  /*2ea80*/  IADD3 R2, P3, R14, R0, RZ ;  /* 0x000000000e027210 */ /* 0x000fda0007f7e0ff */
[----:B------:R-:W-:Y:S05]  /*2ea90*/  WARPSYNC.COLLECTIVE R15, `(.L_x_12904) ;  /* 0x000000000f087348 */ /* 0x000fea0003c00000 */
[----:B------:R0:W1:Y:S02]  /*2eaa0*/  SHFL.IDX P6, R14, R13, R12, R11 ;  /* 0x0000000c0d0e7389 */ /* 0x00006400000c000b */
[----:B01----:R-:W-:Y:S01]  /*2eab0*/  ENDCOLLECTIVE ;  /* 0x000000000000791b */ /* 0x003fe20003800000 */
.L_x_12904:
        /* <DEDUP_REMOVED lines=17> */
.L_x_12905:
[----:B------:R-:W-:Y:S02]  /*2ebd0*/  IMAD.MOV.U32 R13, RZ, RZ, R6 ;  /* 0x000000ffff0d7224 */ /* 0x000fe400078e0006 */
[----:B------:R-:W-:Y:S01]  /*2ebe0*/  IMAD.MOV.U32 R12, RZ, RZ, 0x4 ;  /* 0x00000004ff0c7424 */ /* 0x000fe200078e00ff */
[----:B------:R-:W-:-:S13]  /*2ebf0*/  IADD3 R2, P3, R14, R0, RZ ;  /* 0x000000000e027210 */ /* 0x000fda0007f7e0ff */
[----:B------:R-:W-:Y:S05]  /*2ec00*/  WARPSYNC.COLLECTIVE R15, `(.L_x_12906) ;  /* 0x000000000f087348 */ /* 0x000fea0003c00000 */
[----:B------:R0:W1:Y:S02]  /*2ec10*/  SHFL.IDX P6, R14, R13, R12, R11 ;  /* 0x0000000c0d0e7389 */ /* 0x00006400000c000b */
[----:B01----:R-:W-:Y:S01]  /*2ec20*/  ENDCOLLECTIVE ;  /* 0x000000000000791b */ /* 0x003fe20003800000 */
.L_x_12906:
        /* <DEDUP_REMOVED lines=17> */
.L_x_12907:
[----:B------:R-:W-:Y:S02]  /*2ed40*/  IMAD.MOV.U32 R13, RZ, RZ, R6 ;  /* 0x000000ffff0d7224 */ /* 0x000fe400078e0006 */
[----:B------:R-:W-:Y:S01]  /*2ed50*/  IMAD.MOV.U32 R12, RZ, RZ, 0x5 ;  /* 0x00000005ff0c7424 */ /* 0x000fe200078e00ff */
[----:B------:R-:W-:-:S13]  /*2ed60*/  IADD3 R2, P3, R14, R0, RZ ;  /* 0x000000000e027210 */ /* 0x000fda0007f7e0ff */
[----:B------:R-:W-:Y:S05]  /*2ed70*/  WARPSYNC.COLLECTIVE R15, `(.L_x_12908) ;  /* 0x000000000f087348 */ /* 0x000fea0003c00000 */
[----:B------:R0:W1:Y:S02]  /*2ed80*/  SHFL.IDX P6, R14, R13, R12, R11 ;  /* 0x0000000c0d0e7389 */ /* 0x00006400000c000b */
[----:B01----:R-:W-:Y:S01]  /*2ed90*/  ENDCOLLECTIVE ;  /* 0x000000000000791b */ /* 0x003fe20003800000 */
.L_x_12908:
        /* <DEDUP_REMOVED lines=12> */
.L_x_12909:
        /* <DEDUP_REMOVED lines=9> */
.L_x_12800:
[----:B-1----:R1:W2:Y:S02]  /*2eef0*/  SYNCS.PHASECHK.TRANS64.TRYWAIT P0, [R10+URZ+0x32440], R20 ;  /* 0x032440140a0075a7 */ /* 0x0022a4000800017f */
[----:B--2---:R-:W-:Y:S05]  /*2ef00*/  @!P0 NANOSLEEP.SYNCS 0x989680 ;  /* 0x009896800000895d */ /* 0x004fea0003900000 */
[----:B------:R-:W2:Y:S02]  /*2ef10*/  @!P0 SYNCS.PHASECHK.TRANS64 P0, [R10+URZ+0x32440], R20 ;  /* 0x032440140a0085a7 */ /* 0x000ea4000800007f */
[----:B--2---:R-:W-:Y:S05]  /*2ef20*/  @!P0 BRA `(.L_x_12800) ;  /* 0xfffffffc00f08947 */ /* 0x004fea000383ffff */
[----:B------:R-:W-:Y:S05]  /*2ef30*/  BRA `(.L_x_12911) ;  /* 0xffffffb4003c7947 */ /* 0x000fea000383ffff */
.L_x_12801:
        /* <DEDUP_REMOVED lines=8> */
.L_x_12913:
[----:B------:R-:W-:Y:S05]  /*2efc0*/  BSYNC B1 ;  /* 0x0000000000017941 */ /* 0x000fea0003800000 */
.L_x_12912:
        /* <DEDUP_REMOVED lines=9> */
.L_x_12914:
[----:B------:R-:W-:Y:S02]  /*2f060*/  IMAD.MOV.U32 R13, RZ, RZ, R8 ;  /* 0x000000ffff0d7224 */ /* 0x000fe400078e0008 */
[----:B------:R-:W-:Y:S02]  /*2f070*/  IMAD.MOV.U32 R12, RZ, RZ, 0x1 ;  /* 0x00000001ff0c7424 */ /* 0x000fe400078e00ff */
[----:B------:R-:W-:-:S07]  /*2f080*/  IMAD.MOV.U32 R2, RZ, RZ, R14 ;  /* 0x000000ffff027224 */ /* 0x000fce00078e000e */
[----:B------:R-:W-:Y:S05]  /*2f090*/  WARPSYNC.COLLECTIVE R15, `(.L_x_12915) ;  /* 0x000000000f087348 */ /* 0x000fea0003c00000 */
[----:B------:R0:W1:Y:S02]  /*2f0a0*/  SHFL.IDX P6, R14, R13, R12, R11 ;  /* 0x0000000c0d0e7389 */ /* 0x00006400000c000b */
[----:B01----:R-:W-:Y:S01]  /*2f0b0*/  ENDCOLLECTIVE ;  /* 0x000000000000791b */ /* 0x003fe20003800000 */
.L_x_12915:
        /* <DEDUP_REMOVED lines=11> */
.L_x_12916:
[----:B------:R-:W-:Y:S02]  /*2f170*/  IMAD.MOV.U32 R13, RZ, RZ, R8 ;  /* 0x000000ffff0d7224 */ /* 0x000fe400078e0008 */
[----:B------:R-:W-:Y:S02]  /*2f180*/  IMAD.MOV.U32 R12, RZ, RZ, 0x2 ;  /* 0x00000002ff0c7424 */ /* 0x000fe400078e00ff */
[----:B------:R-:W-:-:S07]  /*2f190*/  IMAD.MOV.U32 R2, RZ, RZ, R14 ;  /* 0x000000ffff027224 */ /* 0x000fce00078e000e */
[----:B------:R-:W-:Y:S05]  /*2f1a0*/  WARPSYNC.COLLECTIVE R15, `(.L_x_12917) ;  /* 0x000000000f087348 */ /* 0x000fea0003c00000 */
[----:B------:R0:W1:Y:S02]  /*2f1b0*/  SHFL.IDX P6, R14, R13, R12, R11 ;  /* 0x0000000c0d0e7389 */ /* 0x00006400000c000b */
[----:B01----:R-:W-:Y:S01]  /*2f1c0*/  ENDCOLLECTIVE ;  /* 0x000000000000791b */ /* 0x003fe20003800000 */
.L_x_12917:
        /* <DEDUP_REMOVED lines=11> */
.L_x_12918:
[----:B------:R-:W-:Y:S02]  /*2f280*/  IMAD.MOV.U32 R13, RZ, RZ, R8 ;  /* 0x000000ffff0d7224 */ /* 0x000fe400078e0008 */
[----:B------:R-:W-:Y:S02]  /*2f290*/  IMAD.MOV.U32 R12, RZ, RZ, 0x3 ;  /* 0x00000003ff0c7424 */ /* 0x000fe400078e00ff */
[----:B------:R-:W-:-:S07]  /*2f2a0*/  IMAD.MOV.U32 R2, RZ, RZ, R14 ;  /* 0x000000ffff027224 */ /* 0x000fce00078e000e */
[----:B------:R-:W-:Y:S05]  /*2f2b0*/  WARPSYNC.COLLECTIVE R15, `(.L_x_12919) ;  /* 0x000000000f087348 */ /* 0x000fea0003c00000 */
[----:B------:R0:W1:Y:S02]  /*2f2c0*/  SHFL.IDX P6, R14, R13, R12, R11 ;  /* 0x0000000c0d0e7389 */ /* 0x00006400000c000b */
[----:B01----:R-:W-:Y:S01]  /*2f2d0*/  ENDCOLLECTIVE ;  /* 0x000000000000791b */ /* 0x003fe20003800000 */
.L_x_12919:
        /* <DEDUP_REMOVED lines=11> */
.L_x_12920:
[----:B------:R-:W-:Y:S02]  /*2f390*/  IMAD.MOV.U32 R13, RZ, RZ, R8 ;  /* 0x000000ffff0d7224 */ /* 0x000fe400078e0008 */
[----:B------:R-:W-:Y:S02]  /*2f3a0*/  IMAD.MOV.U32 R12, RZ, RZ, 0x4 ;  /* 0x00000004ff0c7424 */ /* 0x000fe400078e00ff */
[----:B------:R-:W-:-:S07]  /*2f3b0*/  IMAD.MOV.U32 R2, RZ, RZ, R14 ;  /* 0x000000ffff027224 */ /* 0x000fce00078e000e */
[----:B------:R-:W-:Y:S05]  /*2f3c0*/  WARPSYNC.COLLECTIVE R15, `(.L_x_12921) ;  /* 0x000000000f087348 */ /* 0x000fea0003c00000 */
[----:B------:R0:W1:Y:S02]  /*2f3d0*/  SHFL.IDX P6, R14, R13, R12, R11 ;  /* 0x0000000c0d0e7389 */ /* 0x00006400000c000b */
[----:B01----:R-:W-:Y:S01]  /*2f3e0*/  ENDCOLLECTIVE ;  /* 0x000000000000791b */ /* 0x003fe20003800000 */
.L_x_12921:
        /* <DEDUP_REMOVED lines=11> */
.L_x_12922:
[----:B------:R-:W-:Y:S02]  /*2f4a0*/  IMAD.MOV.U32 R13, RZ, RZ, R8 ;  /* 0x000000ffff0d7224 */ /* 0x000fe400078e0008 */
[----:B------:R-:W-:Y:S02]  /*2f4b0*/  IMAD.MOV.U32 R12, RZ, RZ, 0x5 ;  /* 0x00000005ff0c7424 */ /* 0x000fe400078e00ff */
[----:B------:R-:W-:-:S07]  /*2f4c0*/  IMAD.MOV.U32 R2, RZ, RZ, R14 ;  /* 0x000000ffff027224 */ /* 0x000fce00078e000e */
[----:B------:R-:W-:Y:S05]  /*2f4d0*/  WARPSYNC.COLLECTIVE R15, `(.L_x_12923) ;  /* 0x000000000f087348 */ /* 0x000fea0003c00000 */
[----:B------:R0:W1:Y:S02]  /*2f4e0*/  SHFL.IDX P6, R14, R13, R12, R11 ;  /* 0x0000000c0d0e7389 */ /* 0x00006400000c000b */
[----:B01----:R-:W-:Y:S01]  /*2f4f0*/  ENDCOLLECTIVE ;  /* 0x000000000000791b */ /* 0x003fe20003800000 */
.L_x_12923:
        /* <DEDUP_REMOVED lines=11> */
.L_x_12924:
[----:B------:R-:W-:Y:S05]  /*2f5b0*/  BRA `(.L_x_12925) ;  /* 0xffffffb000647947 */ /* 0x000fea000383ffff */
.L_x_12806:
[----:B---3--:R3:W4:Y:S02]  /*2f5c0*/  SYNCS.PHASECHK.TRANS64.TRYWAIT P0, [R10+URZ+0x32460], R20 ;  /* 0x032460140a0075a7 */ /* 0x008724000800017f */
[----:B----4-:R-:W-:Y:S05]  /*2f5d0*/  @!P0 NANOSLEEP.SYNCS 0x989680 ;  /* 0x009896800000895d */ /* 0x010fea0003900000 */
[----:B------:R-:W4:Y:S02]  /*2f5e0*/  @!P0 SYNCS.PHASECHK.TRANS64 P0, [R10+URZ+0x32460], R20 ;  /* 0x032460140a0085a7 */ /* 0x000f24000800007f */
[----:B----4-:R-:W-:Y:S05]  /*2f5f0*/  @!P0 BRA `(.L_x_12806) ;  /* 0xfffffffc00f08947 */ /* 0x010fea000383ffff */
[----:B------:R-:W-:Y:S05]  /*2f600*/  BRA `(.L_x_12926) ;  /* 0xffffffb000b07947 */ /* 0x000fea000383ffff */
.L_x_12807:
        /* <DEDUP_REMOVED lines=8> */
.L_x_12928:
[----:B------:R-:W-:Y:S05]  /*2f690*/  BSYNC B1 ;  /* 0x0000000000017941 */ /* 0x000fea0003800000 */
.L_x_12927:
        /* <DEDUP_REMOVED lines=9> */
.L_x_12929:
[----:B------:R-:W-:Y:S02]  /*2f730*/  IMAD.MOV.U32 R13, RZ, RZ, R25 ;  /* 0x000000ffff0d7224 */ /* 0x000fe400078e0019 */
[----:B------:R-:W-:Y:S01]  /*2f740*/  IMAD.MOV.U32 R12, RZ, RZ, 0x1 ;  /* 0x00000001ff0c7424 */ /* 0x000fe200078e00ff */
[----:B------:R-:W-:-:S13]  /*2f750*/  IADD3 R2, P0, R14, R0, RZ ;  /* 0x000000000e027210 */ /* 0x000fda0007f1e0ff */
[----:B------:R-:W-:Y:S05]  /*2f760*/  WARPSYNC.COLLECTIVE R15, `(.L_x_12930) ;  /* 0x000000000f087348 */ /* 0x000fea0003c00000 */
[----:B------:R0:W1:Y:S02]  /*2f770*/  SHFL.IDX P6, R14, R13, R12, R11 ;  /* 0x0000000c0d0e7389 */ /* 0x00006400000c000b */
[----:B01----:R-:W-:Y:S01]  /*2f780*/  ENDCOLLECTIVE ;  /* 0x000000000000791b */ /* 0x003fe20003800000 */
.L_x_12930:
        /* <DEDUP_REMOVED lines=13> */
.L_x_12931:
[----:B------:R-:W-:Y:S02]  /*2f860*/  IMAD.MOV.U32 R13, RZ, RZ, R25 ;  /* 0x000000ffff0d7224 */ /* 0x000fe400078e0019 */
[----:B------:R-:W-:Y:S01]  /*2f870*/  IMAD.MOV.U32 R12, RZ, RZ, 0x2 ;  /* 0x00000002ff0c7424 */ /* 0x000fe200078e00ff */
[----:B------:R-:W-:-:S13]  /*2f880*/  IADD3 R2, P0, R14, R0, RZ ;  /* 0x000000000e027210 */ /* 0x000fda0007f1e0ff */
[----:B------:R-:W-:Y:S05]  /*2f890*/  WARPSYNC.COLLECTIVE R15, `(.L_x_12932) ;  /* 0x000000000f087348 */ /* 0x000fea0003c00000 */
[----:B------:R0:W1:Y:S02]  /*2f8a0*/  SHFL.IDX P6, R14, R13, R12, R11 ;  /* 0x0000000c0d0e7389 */ /* 0x00006400000c000b */
[----:B01----:R-:W-:Y:S01]  /*2f8b0*/  ENDCOLLECTIVE ;  /* 0x000000000000791b */ /* 0x003fe20003800000 */
.L_x_12932:
        /* <DEDUP_REMOVED lines=13> */
.L_x_12933:
[----:B------:R-:W-:Y:S02]  /*2f990*/  IMAD.MOV.U32 R13, RZ, RZ, R25 ;  /* 0x000000ffff0d7224 */ /* 0x000fe400078e0019 */
[----:B------:R-:W-:Y:S02]  /*2f9a0*/  IMAD.MOV.U32 R12, RZ, RZ, 0x3 ;  /* 0x00000003ff0c7424 */ /* 0x000fe400078e00ff */
[----:B------:R-:W-:-:S07]  /*2f9b0*/  IMAD.MOV.U32 R8, RZ, RZ, R14 ;  /* 0x000000ffff087224 */ /* 0x000fce00078e000e */
[----:B------:R-:W-:Y:S05]  /*2f9c0*/  WARPSYNC.COLLECTIVE R15, `(.L_x_12934) ;  /* 0x000000000f087348 */ /* 0x000fea0003c00000 */
[----:B------:R0:W1:Y:S02]  /*2f9d0*/  SHFL.IDX P6, R14, R13, R12, R11 ;  /* 0x0000000c0d0e7389 */ /* 0x00006400000c000b */
[----:B01----:R-:W-:Y:S01]  /*2f9e0*/  ENDCOLLECTIVE ;  /* 0x000000000000791b */ /* 0x003fe20003800000 */
.L_x_12934:
        /* <DEDUP_REMOVED lines=14> */
.L_x_12935:
[----:B------:R-:W-:Y:S02]  /*2fad0*/  IMAD.MOV.U32 R13, RZ, RZ, R25 ;  /* 0x000000ffff0d7224 */ /* 0x000fe400078e0019 */
[----:B------:R-:W-:Y:S01]  /*2fae0*/  IMAD.MOV.U32 R12, RZ, RZ, 0x4 ;  /* 0x00000004ff0c7424 */ /* 0x000fe200078e00ff */
[----:B------:R-:W-:-:S13]  /*2faf0*/  IADD3 R2, P0, R14, R0, RZ ;  /* 0x000000000e027210 */ /* 0x000fda0007f1e0ff */
[----:B------:R-:W-:Y:S05]  /*2fb00*/  WARPSYNC.COLLECTIVE R15, `(.L_x_12936) ;  /* 0x000000000f087348 */ /* 0x000fea0003c00000 */
[----:B------:R0:W1:Y:S02]  /*2fb10*/  SHFL.IDX P6, R14, R13, R12, R11 ;  /* 0x0000000c0d0e7389 */ /* 0x00006400000c000b */
[----:B01----:R-:W-:Y:S01]  /*2fb20*/  ENDCOLLECTIVE ;  /* 0x000000000000791b */ /* 0x003fe20003800000 */
.L_x_12936:
        /* <DEDUP_REMOVED lines=13> */
.L_x_12937:
[----:B------:R-:W-:Y:S02]  /*2fc00*/  IMAD.MOV.U32 R13, RZ, RZ, R25 ;  /* 0x000000ffff0d7224 */ /* 0x000fe400078e0019 */
[----:B------:R-:W-:Y:S01]  /*2fc10*/  IMAD.MOV.U32 R12, RZ, RZ, 0x5 ;  /* 0x00000005ff0c7424 */ /* 0x000fe200078e00ff */
[----:B------:R-:W-:-:S13]  /*2fc20*/  IADD3 R2, P0, R14, R0, RZ ;  /* 0x000000000e027210 */ /* 0x000fda0007f1e0ff */
[----:B------:R-:W-:Y:S05]  /*2fc30*/  WARPSYNC.COLLECTIVE R15, `(.L_x_12938) ;  /* 0x000000000f087348 */ /* 0x000fea0003c00000 */
[----:B------:R0:W1:Y:S02]  /*2fc40*/  SHFL.IDX P6, R14, R13, R12, R11 ;  /* 0x0000000c0d0e7389 */ /* 0x00006400000c000b */
[----:B01----:R-:W-:Y:S01]  /*2fc50*/  ENDCOLLECTIVE ;  /* 0x000000000000791b */ /* 0x003fe20003800000 */
.L_x_12938:
        /* <DEDUP_REMOVED lines=13> */
.L_x_12939:
[----:B------:R-:W-:Y:S05]  /*2fd30*/  BRA `(.L_x_12940) ;  /* 0xffffffac00f07947 */ /* 0x000fea000383ffff */
.L_x_12815:
        /* <DEDUP_REMOVED lines=8> */
.L_x_12942:
[----:B------:R-:W-:Y:S05]  /*2fdc0*/  BSYNC B0 ;  /* 0x0000000000007941 */ /* 0x000fea0003800000 */
.L_x_12941:
        /* <DEDUP_REMOVED lines=9> */
.L_x_12943:
        /* <DEDUP_REMOVED lines=24> */
.L_x_12944:
[----:B------:R-:W-:Y:S01]  /*2ffe0*/  IMAD.MOV.U32 R12, RZ, RZ, 0x2 ;  /* 0x00000002ff0c7424 */ /* 0x000fe200078e00ff */
[----:B------:R-:W-:-:S05]  /*2fff0*/  SEL R14, R14, RZ, P1 ;  /* 0x000000ff0e0e7207 */ /* 0x000fca0000800000 */
[----:B------:R-:W-:-:S04]  /*30000*/  IMAD.IADD R5, R13, 0x1, R14 ;  /* 0x000000010d057824 */ /* 0x000fc800078e020e */
[----:B------:R-:W-:-:S07]  /*30010*/  IMAD.MOV.U32 R13, RZ, RZ, R5 ;  /* 0x000000ffff0d7224 */ /* 0x000fce00078e0005 */
[----:B------:R-:W-:Y:S05]  /*30020*/  WARPSYNC.COLLECTIVE R15, `(.L_x_12945) ;  /* 0x000000000f087348 */ /* 0x000fea0003c00000 */
[----:B------:R0:W1:Y:S02]  /*30030*/  SHFL.UP P6, R14, R13, R12, R11 ;  /* 0x0400000c0d0e7389 */ /* 0x00006400000c000b */
[----:B01----:R-:W-:Y:S01]  /*30040*/  ENDCOLLECTIVE ;  /* 0x000000000000791b */ /* 0x003fe20003800000 */
.L_x_12945:
[----:B------:R-:W-:Y:S01]  /*30050*/  IMAD.MOV.U32 R12, RZ, RZ, 0x4 ;  /* 0x00000004ff0c7424 */ /* 0x000fe200078e00ff */
[----:B------:R-:W-:-:S05]  /*30060*/  SEL R2, R14, RZ, P2 ;  /* 0x000000ff0e027207 */ /* 0x000fca0001000000 */
[----:B------:R-:W-:-:S04]  /*30070*/  IMAD.IADD R2, R5, 0x1, R2 ;  /* 0x0000000105027824 */ /* 0x000fc800078e0202 */
[----:B------:R-:W-:-:S07]  /*30080*/  IMAD.MOV.U32 R13, RZ, RZ, R2 ;  /* 0x000000ffff0d7224 */ /* 0x000fce00078e0002 */
[----:B------:R-:W-:Y:S05]  /*30090*/  WARPSYNC.COLLECTIVE R15, `(.L_x_12946) ;  /* 0x000000000f087348 */ /* 0x000fea0003c00000 */
[----:B------:R0:W1:Y:S02]  /*300a0*/  SHFL.UP P6, R14, R13, R12, R11 ;  /* 0x0400000c0d0e7389 */ /* 0x00006400000c000b */
[----:B01----:R-:W-:Y:S01]  /*300b0*/  ENDCOLLECTIVE ;  /* 0x000000000000791b */ /* 0x003fe20003800000 */
.L_x_12946:
[----:B------:R-:W-:Y:S01]  /*300c0*/  IMAD.MOV.U32 R12, RZ, RZ, 0x8 ;  /* 0x00000008ff0c7424 */ /* 0x000fe200078e00ff */
[----:B------:R-:W-:-:S05]  /*300d0*/  SEL R3, R14, RZ, P3 ;  /* 0x000000ff0e037207 */ /* 0x000fca0001800000 */
[----:B------:R-:W-:-:S04]  /*300e0*/  IMAD.IADD R3, R2, 0x1, R3 ;  /* 0x0000000102037824 */ /* 0x000fc800078e0203 */
[----:B------:R-:W-:-:S07]  /*300f0*/  IMAD.MOV.U32 R13, RZ, RZ, R3 ;  /* 0x000000ffff0d7224 */ /* 0x000fce00078e0003 */
[----:B------:R-:W-:Y:S05]  /*30100*/  WARPSYNC.COLLECTIVE R15, `(.L_x_12947) ;  /* 0x000000000f087348 */ /* 0x000fea0003c00000 */
[----:B------:R0:W1:Y:S02]  /*30110*/  SHFL.UP P6, R14, R13, R12, R11 ;  /* 0x0400000c0d0e7389 */ /* 0x00006400000c000b */
[----:B01----:R-:W-:Y:S01]  /*30120*/  ENDCOLLECTIVE ;  /* 0x000000000000791b */ /* 0x003fe20003800000 */
.L_x_12947:
[----:B------:R-:W-:Y:S01]  /*30130*/  IMAD.MOV.U32 R12, RZ, RZ, 0x10 ;  /* 0x00000010ff0c7424 */ /* 0x000fe200078e00ff */
[----:B------:R-:W-:-:S05]  /*30140*/  SEL R14, R14, RZ, P4 ;  /* 0x000000ff0e0e7207 */ /* 0x000fca0002000000 */
[----:B------:R-:W-:-:S04]  /*30150*/  IMAD.IADD R5, R3, 0x1, R14 ;  /* 0x0000000103057824 */ /* 0x000fc800078e020e */
[----:B------:R-:W-:-:S07]  /*30160*/  IMAD.MOV.U32 R13, RZ, RZ, R5 ;  /* 0x000000ffff0d7224 */ /* 0x000fce00078e0005 */
[----:B------:R-:W-:Y:S05]  /*30170*/  WARPSYNC.COLLECTIVE R15, `(.L_x_12948) ;  /* 0x000000000f087348 */ /* 0x000fea0003c00000 */
[----:B------:R0:W1:Y:S02]  /*30180*/  SHFL.UP P6, R14, R13, R12, R11 ;  /* 0x0400000c0d0e7389 */ /* 0x00006400000c000b */
[----:B01----:R-:W-:Y:S01]  /*30190*/  ENDCOLLECTIVE ;  /* 0x000000000000791b */ /* 0x003fe20003800000 */
.L_x_12948:
        /* <DEDUP_REMOVED lines=8> */
.L_x_12949:
[----:B------:R-:W-:Y:S05]  /*30220*/  BRA `(.L_x_12950) ;  /* 0xffffffb0004c7947 */ /* 0x000fea000383ffff */
.L_x_12818:
[----:B------:R-:W-:Y:S01]  /*30230*/  BSSY B0, `(.L_x_12951) ;  /* 0x0000007000007945 */ /* 0x000fe20003800000 */
[----:B------:R-:W-:Y:S02]  /*30240*/  IMAD.MOV.U32 R12, RZ, RZ, 0x1 ;  /* 0x00000001ff0c7424 */ /* 0x000fe400078e00ff */
[----:B------:R-:W-:Y:S02]  /*30250*/  IMAD.MOV.U32 R11, RZ, RZ, RZ ;  /* 0x000000ffff0b7224 */ /* 0x000fe400078e00ff */
[----:B------:R-:W-:-:S07]  /*30260*/  IMAD.MOV.U32 R15, RZ, RZ, -0x1 ;  /* 0xffffffffff0f7424 */ /* 0x000fce00078e00ff */
[----:B-12---:R-:W-:Y:S05]  /*30270*/  WARPSYNC.COLLECTIVE R15, `(.L_x_12952) ;  /* 0x000000000f087348 */ /* 0x006fea0003c00000 */
[----:B------:R0:W3:Y:S02]  /*30280*/  SHFL.UP P6, R14, R13, R12, R11 ;  /* 0x0400000c0d0e7389 */ /* 0x0000e400000c000b */
[----:B0123--:R-:W-:Y:S01]  /*30290*/  ENDCOLLECTIVE ;  /* 0x000000000000791b */ /* 0x00ffe20003800000 */
.L_x_12952:
[----:B------:R-:W-:Y:S05]  /*302a0*/  BSYNC B0 ;  /* 0x0000000000007941 */ /* 0x000fea0003800000 */
.L_x_12951:
        /* <DEDUP_REMOVED lines=8> */
.L_x_12953:
[----:B------:R-:W-:Y:S01]  /*30330*/  IMAD.MOV.U32 R12, RZ, RZ, 0x4 ;  /* 0x00000004ff0c7424 */ /* 0x000fe200078e00ff */
[----:B------:R-:W-:-:S05]  /*30340*/  SEL R2, R14, RZ, P2 ;  /* 0x000000ff0e027207 */ /* 0x000fca0001000000 */
[----:B------:R-:W-:-:S04]  /*30350*/  IMAD.IADD R2, R13, 0x1, R2 ;  /* 0x000000010d027824 */ /* 0x000fc800078e0202 */
[----:B------:R-:W-:-:S07]  /*30360*/  IMAD.MOV.U32 R13, RZ, RZ, R2 ;  /* 0x000000ffff0d7224 */ /* 0x000fce00078e0002 */
[----:B------:R-:W-:Y:S05]  /*30370*/  WARPSYNC.COLLECTIVE R15, `(.L_x_12954) ;  /* 0x000000000f087348 */ /* 0x000fea0003c00000 */
[----:B------:R0:W1:Y:S02]  /*30380*/  SHFL.UP P6, R14, R13, R12, R11 ;  /* 0x0400000c0d0e7389 */ /* 0x00006400000c000b */
[----:B01----:R-:W-:Y:S01]  /*30390*/  ENDCOLLECTIVE ;  /* 0x000000000000791b */ /* 0x003fe20003800000 */
.L_x_12954:
[----:B------:R-:W-:Y:S01]  /*303a0*/  IMAD.MOV.U32 R12, RZ, RZ, 0x8 ;  /* 0x00000008ff0c7424 */ /* 0x000fe200078e00ff */
[----:B------:R-:W-:-:S05]  /*303b0*/  SEL R3, R14, RZ, P3 ;  /* 0x000000ff0e037207 */ /* 0x000fca0001800000 */
[----:B------:R-:W-:-:S04]  /*303c0*/  IMAD.IADD R3, R2, 0x1, R3 ;  /* 0x0000000102037824 */ /* 0x000fc800078e0203 */
[----:B------:R-:W-:-:S07]  /*303d0*/  IMAD.MOV.U32 R13, RZ, RZ, R3 ;  /* 0x000000ffff0d7224 */ /* 0x000fce00078e0003 */
[----:B------:R-:W-:Y:S05]  /*303e0*/  WARPSYNC.COLLECTIVE R15, `(.L_x_12955) ;  /* 0x000000000f087348 */ /* 0x000fea0003c00000 */
[----:B------:R0:W1:Y:S02]  /*303f0*/  SHFL.UP P6, R14, R13, R12, R11 ;  /* 0x0400000c0d0e7389 */ /* 0x00006400000c000b */
[----:B01----:R-:W-:Y:S01]  /*30400*/  ENDCOLLECTIVE ;  /* 0x000000000000791b */ /* 0x003fe20003800000 */
.L_x_12955:
[----:B------:R-:W-:Y:S01]  /*30410*/  IMAD.MOV.U32 R12, RZ, RZ, 0x10 ;  /* 0x00000010ff0c7424 */ /* 0x000fe200078e00ff */
[----:B------:R-:W-:-:S05]  /*30420*/  SEL R14, R14, RZ, P4 ;  /* 0x000000ff0e0e7207 */ /* 0x000fca0002000000 */
[----:B------:R-:W-:-:S04]  /*30430*/  IMAD.IADD R5, R3, 0x1, R14 ;  /* 0x0000000103057824 */ /* 0x000fc800078e020e */
[----:B------:R-:W-:-:S07]  /*30440*/  IMAD.MOV.U32 R13, RZ, RZ, R5 ;  /* 0x000000ffff0d7224 */ /* 0x000fce00078e0005 */
[----:B------:R-:W-:Y:S05]  /*30450*/  WARPSYNC.COLLECTIVE R15, `(.L_x_12956) ;  /* 0x000000000f087348 */ /* 0x000fea0003c00000 */
[----:B------:R0:W1:Y:S02]  /*30460*/  SHFL.UP P6, R14, R13, R12, R11 ;  /* 0x0400000c0d0e7389 */ /* 0x00006400000c000b */
[----:B01----:R-:W-:Y:S01]  /*30470*/  ENDCOLLECTIVE ;  /* 0x000000000000791b */ /* 0x003fe20003800000 */
.L_x_12956:
        /* <DEDUP_REMOVED lines=8> */
.L_x_12957:
[----:B------:R-:W-:Y:S05]  /*30500*/  BRA `(.L_x_12958) ;  /* 0xffffffb000387947 */ /* 0x000fea000383ffff */
.L_x_12820:
[----:B------:R-:W-:Y:S01]  /*30510*/  BSSY B0, `(.L_x_12959) ;  /* 0x0000006000007945 */ /* 0x000fe20003800000 */
[----:B------:R-:W-:Y:S01]  /*30520*/  PLOP3.LUT P6, PT, P6, PT, PT, 0x8, 0x0 ;  /* 0x000000000000781c */ /* 0x000fe200037ce170 */
[----:B------:R-:W-:-:S12]  /*30530*/  IMAD.MOV.U32 R15, RZ, RZ, -0x1 ;  /* 0xffffffffff0f7424 */ /* 0x000fd800078e00ff */
[----:B012---:R-:W-:Y:S05]  /*30540*/  WARPSYNC.COLLECTIVE R15, `(.L_x_12960) ;  /* 0x000000000f087348 */ /* 0x007fea0003c00000 */
[----:B------:R-:W-:Y:S01]  /*30550*/  VOTE.ANY R14, PT, P6 ;  /* 0x00000000000e7806 */ /* 0x000fe200030e0100 */
[----:B012---:R-:W-:Y:S06]  /*30560*/  ENDCOLLECTIVE ;  /* 0x000000000000791b */ /* 0x007fec0003800000 */
.L_x_12960:
[----:B------:R-:W-:Y:S05]  /*30570*/  BSYNC B0 ;  /* 0x0000000000007941 */ /* 0x000fea0003800000 */
.L_x_12959:
        /* <DEDUP_REMOVED lines=8> */
.L_x_12961:
[----:B------:R-:W-:Y:S02]  /*30600*/  IMAD.IADD R19, R12, 0x1, R19 ;  /* 0x000000010c137824 */ /* 0x000fe400078e0213 */
[----:B------:R-:W-:Y:S02]  /*30610*/  IMAD.MOV.U32 R13, RZ, RZ, R4 ;  /* 0x000000ffff0d7224 */ /* 0x000fe400078e0004 */
[----:B------:R-:W-:-:S07]  /*30620*/  IMAD.MOV.U32 R17, RZ, RZ, R14 ;  /* 0x000000ffff117224 */ /* 0x000fce00078e000e */
[----:B------:R-:W-:Y:S05]  /*30630*/  WARPSYNC.COLLECTIVE R15, `(.L_x_12962) ;  /* 0x000000000f087348 */ /* 0x000fea0003c00000 */
[----:B------:R0:W1:Y:S02]  /*30640*/  SHFL.IDX P6, R14, R13, R12, R11 ;  /* 0x0000000c0d0e7389 */ /* 0x00006400000c000b */
[----:B01----:R-:W-:Y:S01]  /*30650*/  ENDCOLLECTIVE ;  /* 0x000000000000791b */ /* 0x003fe20003800000 */
.L_x_12962:
[----:B------:R-:W-:Y:S01]  /*30660*/  IMAD.MOV.U32 R4, RZ, RZ, R14 ;  /* 0x000000ffff047224 */ /* 0x000fe200078e000e */
[----:B------:R-:W-:Y:S06]  /*30670*/  BRA `(.L_x_12963) ;  /* 0xffffffb0001c7947 */ /* 0x000fec000383ffff */
.L_x_12822:
[----:B------:R-:W-:Y:S01]  /*30680*/  BSSY B0, `(.L_x_12964) ;  /* 0x0000007000007945 */ /* 0x000fe20003800000 */
[----:B------:R-:W-:Y:S02]  /*30690*/  IMAD.MOV.U32 R13, RZ, RZ, R2 ;  /* 0x000000ffff0d7224 */ /* 0x000fe400078e0002 */
[----:B------:R-:W-:Y:S02]  /*306a0*/  IMAD.MOV.U32 R11, RZ, RZ, 0x1f ;  /* 0x0000001fff0b7424 */ /* 0x000fe400078e00ff */
[----:B------:R-:W-:-:S07]  /*306b0*/  IMAD.MOV.U32 R15, RZ, RZ, -0x1 ;  /* 0xffffffffff0f7424 */ /* 0x000fce00078e00ff */
[----:B012-4-:R-:W-:Y:S05]  /*306c0*/  WARPSYNC.COLLECTIVE R15, `(.L_x_12965) ;  /* 0x000000000f087348 */ /* 0x017fea0003c00000 */
[----:B------:R3:W0:Y:S02]  /*306d0*/  SHFL.IDX P6, R14, R13, R12, R11 ;  /* 0x0000000c0d0e7389 */ /* 0x00062400000c000b */
[----:B01234-:R-:W-:Y:S01]  /*306e0*/  ENDCOLLECTIVE ;  /* 0x000000000000791b */ /* 0x01ffe20003800000 */
.L_x_12965:
[----:B------:R-:W-:Y:S05]  /*306f0*/  BSYNC B0 ;  /* 0x0000000000007941 */ /* 0x000fea0003800000 */
.L_x_12964:
[----:B------:R-:W-:Y:S01]  /*30700*/  IMAD.MOV.U32 R6, RZ, RZ, R14 ;  /* 0x000000ffff067224 */ /* 0x000fe200078e000e */
[----:B------:R-:W-:Y:S06]  /*30710*/  BRA `(.L_x_12821) ;  /* 0xffffffb0000c7947 */ /* 0x000fec000383ffff */
.L_x_12828:
[----:B0-----:R0:W4:Y:S02]  /*30720*/  SYNCS.PHASECHK.TRANS64.TRYWAIT P0, [R5+URZ+0x32420], R0 ;  /* 0x03242000050075a7 */ /* 0x001124000800017f */
[----:B----4-:R-:W-:Y:S05]  /*30730*/  @!P0 NANOSLEEP.SYNCS 0x989680 ;  /* 0x009896800000895d */ /* 0x010fea0003900000 */
[----:B------:R-:W4:Y:S02]  /*30740*/  @!P0 SYNCS.PHASECHK.TRANS64 P0, [R5+URZ+0x32420], R0 ;  /* 0x03242000050085a7 */ /* 0x000f24000800007f */
[----:B----4-:R-:W-:Y:S05]  /*30750*/  @!P0 BRA `(.L_x_12828) ;  /* 0xfffffffc00f08947 */ /* 0x010fea000383ffff */
[----:B------:R-:W-:Y:S05]  /*30760*/  BRA `(.L_x_12966) ;  /* 0xffffffb800647947 */ /* 0x000fea000383ffff */
.L_x_12829:
        /* <DEDUP_REMOVED lines=11> */
.L_x_12968:
[----:B------:R-:W-:Y:S05]  /*30820*/  BSYNC B0 ;  /* 0x0000000000007941 */ /* 0x000fea0003800000 */
.L_x_12967:
[----:B------:R-:W-:Y:S05]  /*30830*/  BRA `(.L_x_12969) ;  /* 0xffffffb8004c7947 */ /* 0x000fea000383ffff */
.L_x_12832:
[----:B------:R-:W-:Y:S01]  /*30840*/  BSSY B1, `(.L_x_12970) ;  /* 0x0000006000017945 */ /* 0x000fe20003800000 */
[----:B------:R-:W-:-:S07]  /*30850*/  IMAD.MOV.U32 R15, RZ, RZ, -0x1 ;  /* 0xffffffffff0f7424 */ /* 0x000fce00078e00ff */
[----:B0123--:R-:W-:Y:S05]  /*30860*/  WARPSYNC.COLLECTIVE R15, `(.L_x_12971) ;  /* 0x000000000f0c7348 */ /* 0x00ffea0003c00000 */
[----:B------:R-:W-:Y:S02]  /*30870*/  ELECT P6, UR62, PT ;  /* 0x00000000003e782f */ /* 0x000fe400038c0000 */
[----:B------:R-:W-:Y:S01]  /*30880*/  MOV R14, UR62 ;  /* 0x0000003e000e7c02 */ /* 0x000fe20008000f00 */
[----:B0123--:R-:W-:Y:S10]  /*30890*/  ENDCOLLECTIVE ;  /* 0x000000000000791b */ /* 0x00fff40003800000 */
.L_x_12971:
[----:B------:R-:W-:Y:S05]  /*308a0*/  BSYNC B1 ;  /* 0x0000000000017941 */ /* 0x000fea0003800000 */
.L_x_12970:
[----:B------:R-:W-:Y:S05]  /*308b0*/  BRA `(.L_x_12972) ;  /* 0xffffffb800447947 */ /* 0x000fea000383ffff */
.L_x_12834:
[----:B0-----:R0:W4:Y:S02]  /*308c0*/  SYNCS.PHASECHK.TRANS64.TRYWAIT P1, [R3+URZ+0x32440], R2 ;  /* 0x03244002030075a7 */ /* 0x001124000802017f */
[----:B----4-:R-:W-:Y:S05]  /*308d0*/  @!P1 NANOSLEEP.SYNCS 0x989680 ;  /* 0x009896800000995d */ /* 0x010fea0003900000 */
[----:B------:R-:W4:Y:S02]  /*308e0*/  @!P1 SYNCS.PHASECHK.TRANS64 P1, [R3+URZ+0x32440], R2 ;  /* 0x03244002030095a7 */ /* 0x000f24000802007f */
[----:B----4-:R-:W-:Y:S05]  /*308f0*/  @!P1 BRA `(.L_x_12834) ;  /* 0xfffffffc00f09947 */ /* 0x010fea000383ffff */
[----:B------:R-:W-:Y:S05]  /*30900*/  BRA `(.L_x_12973) ;  /* 0xffffffb8006c7947 */ /* 0x000fea000383ffff */
.L_x_12836:
[----:B----4-:R4:W0:Y:S02]  /*30910*/  SYNCS.PHASECHK.TRANS64.TRYWAIT P1, [R5+URZ+0x32440], R0 ;  /* 0x03244000050075a7 */ /* 0x010824000802017f */
[----:B0-----:R-:W-:Y:S05]  /*30920*/  @!P1 NANOSLEEP.SYNCS 0x989680 ;  /* 0x009896800000995d */ /* 0x001fea0003900000 */
[----:B------:R-:W0:Y:S02]  /*30930*/  @!P1 SYNCS.PHASECHK.TRANS64 P1, [R5+URZ+0x32440], R0 ;  /* 0x03244000050095a7 */ /* 0x000e24000802007f */
[----:B0-----:R-:W-:Y:S05]  /*30940*/  @!P1 BRA `(.L_x_12836) ;  /* 0xfffffffc00f09947 */ /* 0x001fea000383ffff */
[----:B------:R-:W-:Y:S05]  /*30950*/  BRA `(.L_x_12974) ;  /* 0xffffffb800787947 */ /* 0x000fea000383ffff */
.L_x_12838:
[----:B------:R0:W0:Y:S02]  /*30960*/  SYNCS.PHASECHK.TRANS64.TRYWAIT P1, [R3+URZ+0x32460], R2 ;  /* 0x03246002030075a7 */ /* 0x000024000802017f */
[----:B0-----:R-:W-:Y:S05]  /*30970*/  @!P1 NANOSLEEP.SYNCS 0x989680 ;  /* 0x009896800000995d */ /* 0x001fea0003900000 */
[----:B------:R-:W0:Y:S02]  /*30980*/  @!P1 SYNCS.PHASECHK.TRANS64 P1, [R3+URZ+0x32460], R2 ;  /* 0x03246002030095a7 */ /* 0x000e24000802007f */
[----:B0-----:R-:W-:Y:S05]  /*30990*/  @!P1 BRA `(.L_x_12838) ;  /* 0xfffffffc00f09947 */ /* 0x001fea000383ffff */
[----:B------:R-:W-:Y:S05]  /*309a0*/  BRA `(.L_x_12975) ;  /* 0xffffffb800747947 */ /* 0x000fea000383ffff */
        .type           $_ZN7cutlass13device_kernelIN5flash11enable_sm90INS1_16FlashAttnFwdSm90INS1_25CollectiveMainloopFwdSm90ILi2EN4cute5tupleIJNS5_1CILi1EEES8_S8_EEENS6_IJNS7_ILi128EEENS7_ILi96EEENS7_ILi64EEEEEELi256ENS_10bfloat16_tEfNS_4arch4Sm90ELb0ELb1ELb1ELb1ELb1ELb0ELb1ELb1ELb0ELb1ELb1ELb0EEENS1_21CollectiveEpilogueFwdINS6_IJSA_NS7_ILi256EEESB_EEES9_SE_SG_Li256ELb1ELb1ELb1ELb0EEENS1_36VarlenDynamicPersistentTileSchedulerILi128ELi96ELi256ELi128ELb1ELb1ELb1ELb1ELb0ELb1EEEEEEEEEvNT_6ParamsE$_ZZN5flash25CollectiveMainloopFwdSm90ILi2EN4cute5tupleIJNS1_1CILi1EEES4_S4_EEENS2_IJNS3_ILi128EEENS3_ILi96EEENS3_ILi64EEEEEELi256EN7cutlass10bfloat16_tEfNSA_4arch4Sm90ELb0ELb1ELb1ELb1ELb1ELb0ELb1ELb1ELb0ELb1ELb1ELb0EE3mmaINS_16FlashAttnFwdSm90ISE_NS_21CollectiveEpilogueFwdINS2_IJS6_NS3_ILi256EEES7_EEES5_SB_SD_Li256ELb1ELb1ELb1ELb0EEENS_36VarlenDynamicPersistentTileSchedulerILi128ELi96ELi256ELi128ELb1ELb1ELb1ELb1ELb0ELb1EEEE13SharedStorageENS1_6TensorINS1_11ArrayEngineIfLm128EEENS1_6LayoutINS2_IJNS2_IJNS3_ILi2EEEST_NS3_ILi32EEEEEES4_S4_EEENS2_IJNS2_IJS4_ST_NS3_ILi4EEEEEENS3_ILi0EEESZ_EEEEEEENS_7SoftmaxILi2ELi0EEEEEbRKNSE_6ParamsENSA_13PipelineAsyncILi2EEES19_RNSA_13PipelineStateILj2EEERT0_RT1_iRiRKNS_16SeqlenInfoQKNewKILb1ELb0EEENS2_IJiiiiEEERT_ENKUliT_T0_T1_E_clIZSF_ISO_S12_S14_EbS17_S19_S19_S1C_S1E_S1G_iS1H_S1L_S1M_S1O_EUlRS1P_iE1_NS3_ILb0EEENS3_ILb1EEEEEDaiS1P_S1Q_S1R_,@function
        .size           $_ZN7cutlass13device_kernelIN5flash11enable_sm90INS1_16FlashAttnFwdSm90INS1_25CollectiveMainloopFwdSm90ILi2EN4cute5tupleIJNS5_1CILi1EEES8_S8_EEENS6_IJNS7_ILi128EEENS7_ILi96EEENS7_ILi64EEEEEELi256ENS_10bfloat16_tEfNS_4arch4Sm90ELb0ELb1ELb1ELb1ELb1ELb0ELb1ELb1ELb0ELb1ELb1ELb0EEENS1_21CollectiveEpilogueFwdINS6_IJSA_NS7_ILi256EEESB_EEES9_SE_SG_Li256ELb1ELb1ELb1ELb0EEENS1_36VarlenDynamicPersistentTileSchedulerILi128ELi96ELi256ELi128ELb1ELb1ELb1ELb1ELb0ELb1EEEEEEEEEvNT_6ParamsE$_ZZN5flash25CollectiveMainloopFwdSm90ILi2EN4cute5tupleIJNS1_1CILi1EEES4_S4_EEENS2_IJNS3_ILi128EEENS3_ILi96EEENS3_ILi64EEEEEELi256EN7cutlass10bfloat16_tEfNSA_4arch4Sm90ELb0ELb1ELb1ELb1ELb1ELb0ELb1ELb1ELb0ELb1ELb1ELb0EE3mmaINS_16FlashAttnFwdSm90ISE_NS_21CollectiveEpilogueFwdINS2_IJS6_NS3_ILi256EEES7_EEES5_SB_SD_Li256ELb1ELb1ELb1ELb0EEENS_36VarlenDynamicPersistentTileSchedulerILi128ELi96ELi256ELi128ELb1ELb1ELb1ELb1ELb0ELb1EEEE13SharedStorageENS1_6TensorINS1_11ArrayEngineIfLm128EEENS1_6LayoutINS2_IJNS2_IJNS3_ILi2EEEST_NS3_ILi32EEEEEES4_S4_EEENS2_IJNS2_IJS4_ST_NS3_ILi4EEEEEENS3_ILi0EEESZ_EEEEEEENS_7SoftmaxILi2ELi0EEEEEbRKNSE_6ParamsENSA_13PipelineAsyncILi2EEES19_RNSA_13PipelineStateILj2EEERT0_RT1_iRiRKNS_16SeqlenInfoQKNewKILb1ELb0EEENS2_IJiiiiEEERT_ENKUliT_T0_T1_E_clIZSF_ISO_S12_S14_EbS17_S19_S19_S1C_S1E_S1G_iS1H_S1L_S1M_S1O_EUlRS1P_iE1_NS3_ILb0EEENS3_ILb1EEEEEDaiS1P_S1Q_S1R_,(.L_x_15777 - $_ZN7cutlass13device_kernelIN5flash11enable_sm90INS1_16FlashAttnFwdSm90INS1_25CollectiveMainloopFwdSm90ILi2EN4cute5tupleIJNS5_1CILi1EEES8_S8_EEENS6_IJNS7_ILi128EEENS7_ILi96EEENS7_ILi64EEEEEELi256ENS_10bfloat16_tEfNS_4arch4Sm90ELb0ELb1ELb1ELb1ELb1ELb0ELb1ELb1ELb0ELb1ELb1ELb0EEENS1_21CollectiveEpilogueFwdINS6_IJSA_NS7_ILi256EEESB_EEES9_SE_SG_Li256ELb1ELb1ELb1ELb0EEENS1_36VarlenDynamicPersistentTileSchedulerILi128ELi96ELi256ELi128ELb1ELb1ELb1ELb1ELb0ELb1EEEEEEEEEvNT_6ParamsE$_ZZN5flash25CollectiveMainloopFwdSm90ILi2EN4cute5tupleIJNS1_1CILi1EEES4_S4_EEENS2_IJNS3_ILi128EEENS3_ILi96EEENS3_ILi64EEEEEELi256EN7cutlass10bfloat16_tEfNSA_4arch4Sm90ELb0ELb1ELb1ELb1ELb1ELb0ELb1ELb1ELb0ELb1ELb1ELb0EE3mmaINS_16FlashAttnFwdSm90ISE_NS_21CollectiveEpilogueFwdINS2_IJS6_NS3_ILi256EEES7_EEES5_SB_SD_Li256ELb1ELb1ELb1ELb0EEENS_36VarlenDynamicPersistentTileSchedulerILi128ELi96ELi256ELi128ELb1ELb1ELb1ELb1ELb0ELb1EEEE13SharedStorageENS1_6TensorINS1_11ArrayEngineIfLm128EEENS1_6LayoutINS2_IJNS2_IJNS3_ILi2EEEST_NS3_ILi32EEEEEES4_S4_EEENS2_IJNS2_IJS4_ST_NS3_ILi4EEEEEENS3_ILi0EEESZ_EEEEEEENS_7SoftmaxILi2ELi0EEEEEbRKNSE_6ParamsENSA_13PipelineAsyncILi2EEES19_RNSA_13PipelineStateILj2EEERT0_RT1_iRiRKNS_16SeqlenInfoQKNewKILb1ELb0EEENS2_IJiiiiEEERT_ENKUliT_T0_T1_E_clIZSF_ISO_S12_S14_EbS17_S19_S19_S1C_S1E_S1G_iS1H_S1L_S1M_S1O_EUlRS1P_iE1_NS3_ILb0EEENS3_ILb1EEEEEDaiS1P_S1Q_S1R_)
$_ZN7cutlass13device_kernelIN5flash11enable_sm90INS1_16FlashAttnFwdSm90INS1_25CollectiveMainloopFwdSm90ILi2EN4cute5tupleIJNS5_1CILi1EEES8_S8_EEENS6_IJNS7_ILi128EEENS7_ILi96EEENS7_ILi64EEEEEELi256ENS_10bfloat16_tEfNS_4arch4Sm90ELb0ELb1ELb1ELb1ELb1ELb0ELb1ELb1ELb0ELb1ELb1ELb0EEENS1_21CollectiveEpilogueFwdINS6_IJSA_NS7_ILi256EEESB_EEES9_SE_SG_Li256ELb1ELb1ELb1ELb0EEENS1_36VarlenDynamicPersistentTileSchedulerILi128ELi96ELi256ELi128ELb1ELb1ELb1ELb1ELb0ELb1EEEEEEEEEvNT_6ParamsE$_ZZN5flash25CollectiveMainloopFwdSm90ILi2EN4cute5tupleIJNS1_1CILi1EEES4_S4_EEENS2_IJNS3_ILi128EEENS3_ILi96EEENS3_ILi64EEEEEELi256EN7cutlass10bfloat16_tEfNSA_4arch4Sm90ELb0ELb1ELb1ELb1ELb1ELb0ELb1ELb1ELb0ELb1ELb1ELb0EE3mmaINS_16FlashAttnFwdSm90ISE_NS_21CollectiveEpilogueFwdINS2_IJS6_NS3_ILi256EEES7_EEES5_SB_SD_Li256ELb1ELb1ELb1ELb0EEENS_36VarlenDynamicPersistentTileSchedulerILi128ELi96ELi256ELi128ELb1ELb1ELb1ELb1ELb0ELb1EEEE13SharedStorageENS1_6TensorINS1_11ArrayEngineIfLm128EEENS1_6LayoutINS2_IJNS2_IJNS3_ILi2EEEST_NS3_ILi32EEEEEES4_S4_EEENS2_IJNS2_IJS4_ST_NS3_ILi4EEEEEENS3_ILi0EEESZ_EEEEEEENS_7SoftmaxILi2ELi0EEEEEbRKNSE_6ParamsENSA_13PipelineAsyncILi2EEES19_RNSA_13PipelineStateILj2EEERT0_RT1_iRiRKNS_16SeqlenInfoQKNewKILb1ELb0EEENS2_IJiiiiEEERT_ENKUliT_T0_T1_E_clIZSF_ISO_S12_S14_EbS17_S19_S19_S1C_S1E_S1G_iS1H_S1L_S1M_S1O_EUlRS1P_iE1_NS3_ILb0EEENS3_ILb1EEEEEDaiS1P_S1Q_S1R_:
        /* <DEDUP_REMOVED lines=48> */
.L_x_12977:
[----:B------:R-:W-:Y:S05]  /*30cb0*/  BSYNC B2 ;  /* 0x0000000000027941 */ /* 0x000fea0003800000 */
.L_x_12976:
        /* <DEDUP_REMOVED lines=17> */
.L_x_12979:
[----:B------:R-:W-:Y:S05]  /*30dd0*/  BSYNC B2 ;  /* 0x0000000000027941 */ /* 0x000fea0003800000 */
.L_x_12978:
        /* <DEDUP_REMOVED lines=10> */
.L_x_12981:
[----:B------:R-:W-:Y:S05]  /*30e80*/  BSYNC B2 ;  /* 0x0000000000027941 */ /* 0x000fea0003800000 */
.L_x_12980:
        /* <DEDUP_REMOVED lines=20> */
[----:B------:R-:W-:Y:S02]  /*30fd0*/  R2UR UR8, R4 ;  /* 0x00000000040872ca */ /* 0x000fe400000e0000 */
[----:B------:R-:W-:-:S02]  /*30fe0*/  R2UR UR6, R6 ;  /* 0x00000000060672ca */ /* 0x000fc400000e0000 */
[C---:B------:R-:W-:Y:S02]  /*30ff0*/  R2UR UR9, R5.reuse ;  /* 0x00000000050972ca */ /* 0x040fe400000e0000 */
[----:B------:R-:W-:Y:S02]  /*31000*/  R2UR UR10, R4 ;  /* 0x00000000040a72ca */ /* 0x000fe400000e0000 */
[----:B------:R-:W-:Y:S02]  /*31010*/  R2UR UR11, R5 ;  /* 0x00000000050b72ca */ /* 0x000fe400000e0000 */
[----:B---3--:R-:W-:Y:S01]  /*31020*/  R2UR UR4, R12 ;  /* 0x000000000c0472ca */ /* 0x008fe200000e0000 */
[----:B------:R-:W-:Y:S01]  /*31030*/  IMAD.MOV.U32 R12, RZ, RZ, 0x1 ;  /* 0x00000001ff0c7424 */ /* 0x000fe200078e00ff */
        /* <DEDUP_REMOVED lines=65> */
.L_x_12984:
[----:B------:R-:W-:Y:S05]  /*31450*/  BSYNC B2 ;  /* 0x0000000000027941 */ /* 0x000fea0003800000 */
.L_x_12983:
        /* <DEDUP_REMOVED lines=17> */
.L_x_12986:
[----:B------:R-:W-:Y:S05]  /*31570*/  BSYNC B2 ;  /* 0x0000000000027941 */ /* 0x000fea0003800000 */
.L_x_12985:
        /* <DEDUP_REMOVED lines=10> */
.L_x_12988:
[----:B------:R-:W-:Y:S05]  /*31620*/  BSYNC B2 ;  /* 0x0000000000027941 */ /* 0x000fea0003800000 */
.L_x_12987:
        /* <DEDUP_REMOVED lines=29> */
[----:B------:R-:W-:Y:S03]  /*31800*/  HGMMA.64x96x16.F32.BF16 R24, gdesc[UR4], R24, UP0, gsb0 ;  /* 0x01600000041879f0 */ /* 0x000fe6000b801818 */
        /* <DEDUP_REMOVED lines=238> */
[----:B------:R0:W-:Y:S01]  /*326f0*/  ST.E desc[UR8][R14.64], R12 ;  /* 0x0000000c0e007985 */ /* 0x0001e2000c101908 */
[----:B------:R-:W1:Y:S01]  /*32700*/  S2R R6, SR_TID.X ;  /* 0x0000000000067919 */ /* 0x000e620000002100 */
[----:B------:R-:W-:Y:S02]  /*32710*/  R2UR UR4, R4 ;  /* 0x00000000040472ca */ /* 0x000fe400000e0000 */
[----:B------:R-:W-:Y:S01]  /*32720*/  R2UR UR5, R5 ;  /* 0x00000000050572ca */ /* 0x000fe200000e0000 */
[----:B------:R-:W2:Y:S04]  /*32730*/  LDL.64 R18, [R0] ;  /* 0x0000000000127983 */ /* 0x000ea80000100a00 */
[----:B0-----:R-:W3:Y:S01]  /*32740*/  LDL.64 R14, [R0+0x18] ;  /* 0x00001800000e7983 */ /* 0x001ee20000100a00 */
[----:B-1----:R-:W-:-:S04]  /*32750*/  SHF.R.U32.HI R7, RZ, 0x7, R6 ;  /* 0x00000007ff077819 */ /* 0x002fc80000011606 */
[----:B------:R-:W-:-:S05]  /*32760*/  IADD3 R7, -R7, 0xb, RZ ;  /* 0x0000000b07077810 */ /* 0x000fca0007ffe1ff */
[----:B------:R0:W-:Y:S06]  /*32770*/  BAR.ARV R7, 0x100 ;  /* 0x000400070000751d */ /* 0x0001ec0000002000 */
[----:B---3--:R-:W3:Y:S01]  /*32780*/  LD.E R20, desc[UR4][R14.64] ;  /* 0x000000040e147980 */ /* 0x008ee2000c101900 */
[----:B------:R-:W-:Y:S02]  /*32790*/  R2UR UR4, R4 ;  /* 0x00000000040472ca */ /* 0x000fe400000e0000 */
[----:B------:R-:W-:Y:S01]  /*327a0*/  R2UR UR5, R5 ;  /* 0x00000000050572ca */ /* 0x000fe200000e0000 */
[----:B------:R-:W-:-:S12]  /*327b0*/  BSSY B2, `(.L_x_12990) ;  /* 0x0000006000027945 */ /* 0x000fd80003800000 */
[----:B--2---:R0:W5:Y:S01]  /*327c0*/  LD.E R13, desc[UR4][R18.64] ;  /* 0x00000004120d7980 */ /* 0x004162000c101900 */
[----:B---3--:R-:W-:-:S04]  /*327d0*/  LOP3.LUT R20, R20, 0x1, RZ, 0xfc, !PT ;  /* 0x0000000114147812 */ /* 0x008fc800078efcff */
[----:B------:R-:W-:-:S13]  /*327e0*/  ISETP.NE.AND P0, PT, R20, 0x3, PT ;  /* 0x000000031400780c */ /* 0x000fda0003f05270 */
[----:B0-----:R-:W-:Y:S05]  /*327f0*/  @!P0 BRA `(.L_x_12991) ;  /* 0x0000000000048947 */ /* 0x001fea0003800000 */
[----:B------:R-:W-:Y:S01]  /*32800*/  BPT.TRAP 0x1 ;  /* 0x000000040000795c */ /* 0x000fe20000300000 */
.L_x_12991:
[----:B------:R-:W-:Y:S05]  /*32810*/  BSYNC B2 ;  /* 0x0000000000027941 */ /* 0x000fea0003800000 */
.L_x_12990:
        /* <DEDUP_REMOVED lines=30> */
[----:B------:R-:W4:Y:S04]  /*32a00*/  LD.E R7, desc[UR6][R8.64+0x4] ;  /* 0x0000040608077980 */ /* 0x000f28000c101900 */
[----:B------:R-:W4:Y:S04]  /*32a10*/  LD.E R73, desc[UR10][R8.64+0xc] ;  /* 0x00000c0a08497980 */ /* 0x000f28000c101900 */
[----:B------:R-:W4:Y:S04]  /*32a20*/  LD.E R74, desc[UR8][R8.64+0x10] ;  /* 0x00001008084a7980 */ /* 0x000f28000c101900 */
[----:B------:R-:W4:Y:S04]  /*32a30*/  LD.E R75, desc[UR12][R8.64+0x14] ;  /* 0x0000140c084b7980 */ /* 0x000f28000c101900 */
[----:B--2---:R-:W2:Y:S01]  /*32a40*/  LD.E R72, desc[UR4][R14.64] ;  /* 0x000000040e487980 */ /* 0x004ea2000c101900 */
[----:B------:R-:W-:-:S02]  /*32a50*/  @P0 R2UR UR4, R4 ;  /* 0x00000000040402ca */ /* 0x000fc400000e0000 */
[----:B------:R-:W-:-:S13]  /*32a60*/  @P0 R2UR UR5, R5 ;  /* 0x00000000050502ca */ /* 0x000fda00000e0000 */
[----:B------:R-:W2:Y:S01]  /*32a70*/  @P0 LD.E R76, desc[UR4][R8.64+0x28] ;  /* 0x00002804084c0980 */ /* 0x000ea2000c101900 */
[----:B------:R-:W-:Y:S02]  /*32a80*/  R2UR UR4, R4 ;  /* 0x00000000040472ca */ /* 0x000fe400000e0000 */
[----:B------:R-:W-:-:S13]  /*32a90*/  R2UR UR5, R5 ;  /* 0x00000000050572ca */ /* 0x000fda00000e0000 */
[----:B------:R-:W2:Y:S01]  /*32aa0*/  LD.E R14, desc[UR4][R8.64+0x8] ;  /* 0x00000804080e7980 */ /* 0x000ea2000c101900 */
[----:B---3--:R-:W-:Y:S01]  /*32ab0*/  ISETP.GE.AND P1, PT, R3, 0x1, PT ;  /* 0x000000010300780c */ /* 0x008fe20003f26270 */
[----:B------:R-:W-:Y:S01]  /*32ac0*/  BSSY B2, `(.L_x_12992) ;  /* 0x00000ae000027945 */ /* 0x000fe20003800000 */
[----:B----4-:R-:W-:Y:S02]  /*32ad0*/  IMAD R75, R10, -0x60, R75 ;  /* 0xffffffa00a4b7824 */ /* 0x010fe400078e024b */
[-C--:B--2---:R-:W-:Y:S01]  /*32ae0*/  FMUL.FTZ R13, R24, R72.reuse ;  /* 0x00000048180d7220 */ /* 0x084fe20000410000 */
        /* <DEDUP_REMOVED lines=15> */
[----:B------:R-:W-:Y:S01]  /*32be0*/  LEA.HI R54, R54, R79, RZ, 0x2 ;  /* 0x0000004f36367211 */ /* 0x000fe200078f10ff */
[-C--:B0-----:R-:W-:Y:S01]  /*32bf0*/  FMUL.FTZ R2, R26, R72.reuse ;  /* 0x000000481a027220 */ /* 0x081fe20000410000 */
[----:B------:R-:W-:Y:S01]  /*32c00*/  SHF.R.S32.HI R57, RZ, 0x1f, R56 ;  /* 0x0000001fff397819 */ /* 0x000fe20000011438 */
[-C--:B------:R-:W-:Y:S01]  /*32c10*/  FMUL.FTZ R26, R42, R72.reuse ;  /* 0x000000482a1a7220 */ /* 0x080fe20000410000 */
[-C--:B------:R-:W-:Y:S01]  /*32c20*/  FMUL.FTZ R18, R30, R72.reuse ;  /* 0x000000481e127220 */ /* 0x080fe20000410000 */
[-C--:B------:R-:W-:Y:S01]  /*32c30*/  FMUL.FTZ R42, R58, R72.reuse ;  /* 0x000000483a2a7220 */ /* 0x080fe20000410000 */
[-C--:B------:R-:W-:Y:S01]  /*32c40*/  FMUL.FTZ R30, R46, R72.reuse ;  /* 0x000000482e1e7220 */ /* 0x080fe20000410000 */
[----:B------:R-:W-:Y:S01]  /*32c50*/  LOP3.LUT R54, R54, 0xfffffffc, RZ, 0xc0, !PT ;  /* 0xfffffffc36367812 */ /* 0x000fe200078ec0ff */
[----:B------:R-:W-:Y:S01]  /*32c60*/  FMUL.FTZ R81, R40, R72 ;  /* 0x0000004828517220 */ /* 0x000fe20000410000 */
[----:B------:R-:W-:Y:S01]  /*32c70*/  LEA.HI R58, R57, R56, RZ, 0x2 ;  /* 0x00000038393a7211 */ /* 0x000fe200078f10ff */
[-C--:B------:R-:W-:Y:S01]  /*32c80*/  FMUL.FTZ R46, R48, R72.reuse ;  /* 0x00000048302e7220 */ /* 0x080fe20000410000 */
[-C--:B------:R-:W-:Y:S01]  /*32c90*/  FMUL.FTZ R48, R52, R72.reuse ;  /* 0x0000004834307220 */ /* 0x080fe20000410000 */
[-C--:B------:R-:W-:Y:S01]  /*32ca0*/  FMUL.FTZ R40, R59, R72.reuse ;  /* 0x000000483b287220 */ /* 0x080fe20000410000 */
[----:B------:R-:W-:Y:S01]  /*32cb0*/  FMUL.FTZ R52, R60, R72 ;  /* 0x000000483c347220 */ /* 0x000fe20000410000 */
[----:B------:R-:W-:Y:S01]  /*32cc0*/  LEA.HI R59, R57, R56, RZ, 0x5 ;  /* 0x00000038393b7211 */ /* 0x000fe200078f28ff */
[----:B------:R-:W-:Y:S01]  /*32cd0*/  IMAD.IADD R79, R79, 0x1, -R54 ;  /* 0x000000014f4f7824 */ /* 0x000fe200078e0a36 */
[----:B------:R-:W-:-:S02]  /*32ce0*/  SHF.R.S32.HI R57, RZ, 0x2, R58 ;  /* 0x00000002ff397819 */ /* 0x000fc4000001143a */
[----:B------:R-:W-:Y:S02]  /*32cf0*/  SHF.R.S32.HI R60, RZ, 0x1f, R58 ;  /* 0x0000001fff3c7819 */ /* 0x000fe4000001143a */
[----:B------:R-:W-:Y:S02]  /*32d00*/  SHF.R.S32.HI R54, RZ, 0x7, R55 ;  /* 0x00000007ff367819 */ /* 0x000fe40000011437 */
[----:B------:R-:W-:Y:S01]  /*32d10*/  LEA.HI R60, R60, R57, RZ, 0x3 ;  /* 0x000000393c3c7211 */ /* 0x000fe200078f18ff */
[-C--:B------:R-:W-:Y:S01]  /*32d20*/  FMUL.FTZ R19, R31, R72.reuse ;  /* 0x000000481f137220 */ /* 0x080fe20000410000 */
[----:B------:R-:W-:Y:S01]  /*32d30*/  SHF.R.S32.HI R59, RZ, 0x5, R59 ;  /* 0x00000005ff3b7819 */ /* 0x000fe2000001143b */
[----:B------:R-:W-:Y:S01]  /*32d40*/  FMUL.FTZ R31, R47, R72 ;  /* 0x000000482f1f7220 */ /* 0x000fe20000410000 */
[----:B------:R-:W-:Y:S01]  /*32d50*/  LEA.HI R55, R55, R54, RZ, 0x1 ;  /* 0x0000003637377211 */ /* 0x000fe200078f08ff */
[-C--:B------:R-:W-:Y:S01]  /*32d60*/  FMUL.FTZ R47, R49, R72.reuse ;  /* 0x00000048312f7220 */ /* 0x080fe20000410000 */
[----:B------:R-:W-:Y:S01]  /*32d70*/  LOP3.LUT R60, R60, 0xfffffff8, RZ, 0xc0, !PT ;  /* 0xfffffff83c3c7812 */ /* 0x000fe200078ec0ff */
[-C--:B------:R-:W-:Y:S01]  /*32d80*/  FMUL.FTZ R49, R53, R72.reuse ;  /* 0x0000004835317220 */ /* 0x080fe20000410000 */
[----:B------:R-:W-:Y:S01]  /*32d90*/  FMUL.FTZ R53, R61, R72 ;  /* 0x000000483d357220 */ /* 0x000fe20000410000 */
[----:B------:R-:W-:Y:S01]  /*32da0*/  LOP3.LUT R55, R55, 0x3fffffe, RZ, 0xc0, !PT ;  /* 0x03fffffe37377812 */ /* 0x000fe200078ec0ff */
[----:B------:R-:W-:Y:S01]  /*32db0*/  IMAD R61, R80, 0x8, R59 ;  /* 0x00000008503d7824 */ /* 0x000fe200078e023b */
[----:B------:R-:W-:Y:S01]  /*32dc0*/  LEA.HI R59, R79, R79, RZ, 0x1 ;  /* 0x0000004f4f3b7211 */ /* 0x000fe200078f08ff */
[----:B------:R-:W-:-:S02]  /*32dd0*/  IMAD.IADD R60, R57, 0x1, -R60 ;  /* 0x00000001393c7824 */ /* 0x000fc400078e0a3c */
[----:B------:R-:W-:Y:S01]  /*32de0*/  IMAD.IADD R55, R54, 0x1, -R55 ;  /* 0x0000000136377824 */ /* 0x000fe200078e0a37 */
[----:B------:R-:W-:Y:S01]  /*32df0*/  LOP3.LUT R54, R59, 0x1ffffffe, RZ, 0xc0, !PT ;  /* 0x1ffffffe3b367812 */ /* 0x000fe200078ec0ff */
[----:B------:R-:W-:Y:S02]  /*32e00*/  IMAD.U32 R60, R61, 0x10, R60 ;  /* 0x000000103d3c7824 */ /* 0x000fe400078e003c */
[-C--:B------:R-:W-:Y:S01]  /*32e10*/  FMUL.FTZ R82, R45, R72.reuse ;  /* 0x000000482d527220 */ /* 0x080fe20000410000 */
[-C--:B------:R-:W-:Y:S01]  /*32e20*/  FMUL.FTZ R45, R63, R72.reuse ;  /* 0x000000483f2d7220 */ /* 0x080fe20000410000 */
[----:B------:R-:W-:Y:S01]  /*32e30*/  FMUL.FTZ R63, R65, R72 ;  /* 0x00000048413f7220 */ /* 0x000fe20000410000 */
        /* <DEDUP_REMOVED lines=101> */
.L_x_12997:
[----:B------:R-:W-:Y:S05]  /*33490*/  BSYNC B4 ;  /* 0x0000000000047941 */ /* 0x000fea0003800000 */
.L_x_12996:
[----:B------:R-:W-:Y:S01]  /*334a0*/  LOP3.LUT R58, RZ, R58, RZ, 0x33, !PT ;  /* 0x0000003aff3a7212 */ /* 0x000fe200078e33ff */
[----:B------:R-:W-:Y:S06]  /*334b0*/  BRA `(.L_x_12998) ;  /* 0x0000000000287947 */ /* 0x000fec0003800000 */
.L_x_12995:
        /* <DEDUP_REMOVED lines=10> */
.L_x_12998:
[----:B------:R-:W-:Y:S05]  /*33560*/  BSYNC B3 ;  /* 0x0000000000037941 */ /* 0x000fea0003800000 */
.L_x_12994:
[----:B------:R-:W-:-:S05]  /*33570*/  IMAD R59, R3, R58, R67 ;  /* 0x0000003a033b7224 */ /* 0x000fca00078e0243 */
[----:B------:R-:W-:Y:S02]  /*33580*/  VIMNMX R66, R66, R59, !PT ;  /* 0x0000003b42427248 */ /* 0x000fe40007fe0100 */
[----:B------:R-:W-:-:S07]  /*33590*/  VIADDMNMX R64, R59, R3, R64, PT ;  /* 0x000000033b407246 */ /* 0x000fce0003800140 */
.L_x_12993:
[----:B------:R-:W-:Y:S05]  /*335a0*/  BSYNC B2 ;  /* 0x0000000000027941 */ /* 0x000fea0003800000 */
.L_x_12992:
        /* <DEDUP_REMOVED lines=136> */
.L_x_13004:
[----:B------:R-:W-:Y:S05]  /*33e30*/  BSYNC B4 ;  /* 0x0000000000047941 */ /* 0x000fea0003800000 */
.L_x_13003:
[----:B------:R-:W-:Y:S01]  /*33e40*/  LOP3.LUT R14, RZ, R14, RZ, 0x33, !PT ;  /* 0x0000000eff0e7212 */ /* 0x000fe200078e33ff */
[----:B------:R-:W-:Y:S06]  /*33e50*/  BRA `(.L_x_13005) ;  /* 0x0000000000287947 */ /* 0x000fec0003800000 */
.L_x_13002:
        /* <DEDUP_REMOVED lines=10> */
.L_x_13005:
[----:B------:R-:W-:Y:S05]  /*33f00*/  BSYNC B3 ;  /* 0x0000000000037941 */ /* 0x000fea0003800000 */
.L_x_13001:
[----:B------:R-:W-:-:S05]  /*33f10*/  IMAD R7, R3, R14, R67 ;  /* 0x0000000e03077224 */ /* 0x000fca00078e0243 */
[----:B------:R-:W-:Y:S02]  /*33f20*/  VIADDMNMX R74, R7, R3, R74, PT ;  /* 0x00000003074a7246 */ /* 0x000fe4000380014a */
[----:B------:R-:W-:-:S07]  /*33f30*/  VIMNMX R72, R72, R7, !PT ;  /* 0x0000000748487248 */ /* 0x000fce0007fe0100 */
.L_x_13000:
[----:B------:R-:W-:Y:S05]  /*33f40*/  BSYNC B2 ;  /* 0x0000000000027941 */ /* 0x000fea0003800000 */
.L_x_12999:
[----:B------:R-:W-:Y:S02]  /*33f50*/  ISETP.GT.AND P0, PT, R72, 0x1, !P0 ;  /* 0x000000014800780c */ /* 0x000fe40004704270 */
[----:B------:R-:W-:Y:S02]  /*33f60*/  ISETP.NE.AND P6, PT, R71, RZ, PT ;  /* 0x000000ff4700720c */ /* 0x000fe40003fc5270 */
[----:B------:R-:W-:Y:S02]  /*33f70*/  ISETP.LT.OR P0, PT, R74, 0x2, P0 ;  /* 0x000000024a00780c */ /* 0x000fe40000701670 */
[----:B------:R-:W-:Y:S02]  /*33f80*/  ISETP.GT.AND P1, PT, R72, 0x8, !P1 ;  /* 0x000000084800780c */ /* 0x000fe40004f24270 */
[----:B------:R-:W-:Y:S02]  /*33f90*/  FSEL R71, R15, -INF , !P0 ;  /* 0xff8000000f477808 */ /* 0x000fe40004000000 */
[----:B------:R-:W2:Y:S01]  /*33fa0*/  LDL.64 R14, [R0+0x70] ;  /* 0x00007000000e7983 */ /* 0x000ea20000100a00 */
[----:B------:R-:W-:-:S02]  /*33fb0*/  ISETP.NE.AND P0, PT, R70, RZ, PT ;  /* 0x000000ff4600720c */ /* 0x000fc40003f05270 */
[----:B------:R-:W-:Y:S02]  /*33fc0*/  ISETP.LT.OR P1, PT, R74, 0x9, P1 ;  /* 0x000000094a00780c */ /* 0x000fe40000f21670 */
        /* <DEDUP_REMOVED lines=66> */
[----:B------:R-:W-:Y:S01]  /*343f0*/  ISETP.GT.AND P1, PT, R72, 0x48, !P1 ;  /* 0x000000484800780c */ /* 0x000fe20004f24270 */
        /* <DEDUP_REMOVED lines=9> */
[C---:B------:R-:W-:Y:S02]  /*34490*/  ISETP.LT.OR P2, PT, R74.reuse, 0x4a, P2 ;  /* 0x0000004a4a00780c */ /* 0x040fe40001741670 */
[----:B------:R-:W-:Y:S02]  /*344a0*/  FSEL R43, R43, -INF , !P1 ;  /* 0xff8000002b2b7808 */ /* 0x000fe40004800000 */
[----:B------:R-:W-:-:S02]  /*344b0*/  ISETP.LT.OR P3, PT, R74, 0x51, P3 ;  /* 0x000000514a00780c */ /* 0x000fc40001f61670 */
[----:B------:R-:W-:Y:S02]  /*344c0*/  FSEL R45, R45, -INF , !P2 ;  /* 0xff8000002d2d7808 */ /* 0x000fe40005000000 */
[----:B------:R-:W-:Y:S02]  /*344d0*/  ISETP.LT.OR P4, PT, R74, 0x52, P4 ;  /* 0x000000524a00780c */ /* 0x000fe40002781670 */
[----:B------:R-:W-:Y:S02]  /*344e0*/  FSEL R54, R54, -INF , !P3 ;  /* 0xff80000036367808 */ /* 0x000fe40005800000 */
        /* <DEDUP_REMOVED lines=97> */
[----:B------:R-:W-:Y:S01]  /*34b00*/  FMUL.FTZ R44, R9, R74 ;  /* 0x0000004a092c7220 */ /* 0x000fe20000410000 */
[----:B------:R-:W-:-:S04]  /*34b10*/  FFMA.FTZ R30, R29, R9, -R14 ;  /* 0x000000091d1e7223 */ /* 0x000fc8000001080e */
[----:B------:R-:W-:Y:S01]  /*34b20*/  FSEL R44, R44, RZ, P0 ;  /* 0x000000ff2c2c7208 */ /* 0x000fe20000000000 */
[-CC-:B------:R-:W-:Y:S01]  /*34b30*/  FFMA.FTZ R29, R28, R9.reuse, -R14.reuse ;  /* 0x000000091c1d7223 */ /* 0x180fe2000001080e */
[----:B------:R-:W-:-:S03]  /*34b40*/  FFMA.FTZ R172, R37, R9, -R14 ;  /* 0x0000000925ac7223 */ /* 0x000fc6000001080e */
[-C--:B------:R-:W-:Y:S01]  /*34b50*/  FFMA.FTZ R28, R26, R9.reuse, -R44 ;  /* 0x000000091a1c7223 */ /* 0x080fe2000001082c */
[-C--:B------:R-:W-:Y:S01]  /*34b60*/  FFMA.FTZ R40, R78, R9.reuse, -R14 ;  /* 0x000000094e287223 */ /* 0x080fe2000001080e */
[-C--:B------:R-:W-:Y:S01]  /*34b70*/  FFMA.FTZ R173, R71, R9.reuse, -R44 ;  /* 0x0000000947ad7223 */ /* 0x080fe2000001082c */
[----:B------:R-:W4:Y:S01]  /*34b80*/  MUFU.EX2 R172, R172 ;  /* 0x000000ac00ac7308 */ /* 0x000f220000000800 */
[-C--:B------:R-:W-:Y:S01]  /*34b90*/  FFMA.FTZ R39, R58, R9.reuse, -R14 ;  /* 0x000000093a277223 */ /* 0x080fe2000001080e */
[----:B------:R-:W-:-:S06]  /*34ba0*/  FFMA.FTZ R27, R18, R9, -R44 ;  /* 0x00000009121b7223 */ /* 0x000fcc000001082c */
[----:B------:R-:W0:Y:S01]  /*34bb0*/  MUFU.EX2 R28, R28 ;  /* 0x0000001c001c7308 */ /* 0x000e220000000800 */
[-C--:B------:R-:W-:Y:S01]  /*34bc0*/  FFMA.FTZ R174, R59, R9.reuse, -R14 ;  /* 0x000000093bae7223 */ /* 0x080fe2000001080e */
[----:B------:R-:W-:-:S06]  /*34bd0*/  FFMA.FTZ R175, R70, R9, -R44 ;  /* 0x0000000946af7223 */ /* 0x000fcc000001082c */
[----:B------:R-:W1:Y:S01]  /*34be0*/  MUFU.EX2 R40, R40 ;  /* 0x0000002800287308 */ /* 0x000e620000000800 */
[-C--:B------:R-:W-:Y:S01]  /*34bf0*/  FFMA.FTZ R38, R32, R9.reuse, -R14 ;  /* 0x0000000920267223 */ /* 0x080fe2000001080e */
[----:B------:R-:W-:-:S06]  /*34c00*/  FFMA.FTZ R26, R64, R9, -R44 ;  /* 0x00000009401a7223 */ /* 0x000fcc000001082c */
[----:B------:R-:W2:Y:S01]  /*34c10*/  MUFU.EX2 R173, R173 ;  /* 0x000000ad00ad7308 */ /* 0x000ea20000000800 */
[-C--:B------:R-:W-:Y:S01]  /*34c20*/  FFMA.FTZ R152, R61, R9.reuse, -R14 ;  /* 0x000000093d987223 */ /* 0x080fe2000001080e */
[----:B------:R-:W-:-:S06]  /*34c30*/  FFMA.FTZ R153, R69, R9, -R44 ;  /* 0x0000000945997223 */ /* 0x000fcc000001082c */
[----:B------:R-:W3:Y:S01]  /*34c40*/  MUFU.EX2 R39, R39 ;  /* 0x0000002700277308 */ /* 0x000ee20000000800 */
[----:B------:R-:W-:-:S07]  /*34c50*/  FFMA.FTZ R37, R36, R9, -R14 ;  /* 0x0000000924257223 */ /* 0x000fce000001080e */
[----:B------:R-:W3:Y:S01]  /*34c60*/  MUFU.EX2 R27, R27 ;  /* 0x0000001b001b7308 */ /* 0x000ee20000000800 */
[-CC-:B------:R-:W-:Y:S01]  /*34c70*/  FFMA.FTZ R156, R33, R9.reuse, -R14.reuse ;  /* 0x00000009219c7223 */ /* 0x180fe2000001080e */
[-CC-:B------:R-:W-:Y:S01]  /*34c80*/  FFMA.FTZ R154, R60, R9.reuse, -R14.reuse ;  /* 0x000000093c9a7223 */ /* 0x180fe2000001080e */
[-CC-:B------:R-:W-:Y:S01]  /*34c90*/  FFMA.FTZ R36, R81, R9.reuse, -R14.reuse ;  /* 0x0000000951247223 */ /* 0x180fe2000001080e */
[----:B------:R-:W-:-:S04]  /*34ca0*/  FFMA.FTZ R158, R82, R9, -R14 ;  /* 0x00000009529e7223 */ /* 0x000fc8000001080e */
        /* <DEDUP_REMOVED lines=9> */
[-CC-:B------:R-:W-:Y:S01]  /*34d40*/  FFMA.FTZ R166, R53, R9.reuse, -R14.reuse ;  /* 0x0000000935a67223 */ /* 0x180fe2000001080e */
[-CC-:B------:R-:W-:Y:S01]  /*34d50*/  FFMA.FTZ R168, R41, R9.reuse, -R14.reuse ;  /* 0x0000000929a87223 */ /* 0x180fe2000001080e */
[-C--:B------:R-:W-:Y:S01]  /*34d60*/  FFMA.FTZ R170, R13, R9.reuse, -R14 ;  /* 0x000000090daa7223 */ /* 0x080fe2000001080e */
[----:B----4-:R-:W-:Y:S01]  /*34d70*/  FADD.FTZ R73, R172, R73 ;  /* 0x00000049ac497221 */ /* 0x010fe20000010000 */
[----:B------:R-:W4:Y:S01]  /*34d80*/  MUFU.EX2 R38, R38 ;  /* 0x0000002600267308 */ /* 0x000f220000000800 */
[----:B0-----:R-:W-:Y:S01]  /*34d90*/  FADD.FTZ R14, R28, R15 ;  /* 0x0000000f1c0e7221 */ /* 0x001fe20000010000 */
[----:B------:R-:W-:Y:S01]  /*34da0*/  FFMA.FTZ R25, R24, R9, -R44 ;  /* 0x0000000918197223 */ /* 0x000fe2000001082c */
[----:B-1----:R-:W-:-:S05]  /*34db0*/  FADD.FTZ R18, R40, R73 ;  /* 0x0000004928127221 */ /* 0x002fca0000010000 */
[----:B------:R-:W0:Y:S01]  /*34dc0*/  MUFU.EX2 R26, R26 ;  /* 0x0000001a001a7308 */ /* 0x000e220000000800 */
[----:B--2---:R-:W-:Y:S01]  /*34dd0*/  FADD.FTZ R14, R173, R14 ;  /* 0x0000000ead0e7221 */ /* 0x004fe20000010000 */
[----:B------:R-:W-:Y:S01]  /*34de0*/  FFMA.FTZ R155, R68, R9, -R44 ;  /* 0x00000009449b7223 */ /* 0x000fe2000001082c */
[----:B---3--:R-:W-:-:S05]  /*34df0*/  FADD.FTZ R13, R39, R18 ;  /* 0x00000012270d7221 */ /* 0x008fca0000010000 */
[----:B------:R-:W1:Y:S01]  /*34e00*/  MUFU.EX2 R152, R152 ;  /* 0x0000009800987308 */ /* 0x000e620000000800 */
[----:B------:R-:W-:Y:S01]  /*34e10*/  FADD.FTZ R14, R27, R14 ;  /* 0x0000000e1b0e7221 */ /* 0x000fe20000010000 */
[----:B------:R-:W-:-:S06]  /*34e20*/  FFMA.FTZ R24, R20, R9, -R44 ;  /* 0x0000000914187223 */ /* 0x000fcc000001082c */
[----:B------:R-:W2:Y:S01]  /*34e30*/  MUFU.EX2 R153, R153 ;  /* 0x0000009900997308 */ /* 0x000ea20000000800 */
[----:B------:R-:W-:Y:S01]  /*34e40*/  FADD.FTZ R13, R174, R13 ;  /* 0x0000000dae0d7221 */ /* 0x000fe20000010000 */
        /* <DEDUP_REMOVED lines=10> */
[----:B-1----:R-:W-:Y:S01]  /*34ef0*/  FADD.FTZ R42, R152, R13 ;  /* 0x0000000d982a7221 */ /* 0x002fe20000010000 */
[----:B--2---:R-:W-:-:S05]  /*34f00*/  FADD.FTZ R14, R153, R14 ;  /* 0x0000000e990e7221 */ /* 0x004fca0000010000 */
        /* <DEDUP_REMOVED lines=75> */
[----:B------:R-:W-:-:S03]  /*353c0*/  FADD.FTZ R42, R169, R42 ;  /* 0x0000002aa92a7221 */ /* 0x000fc60000010000 */
[----:B0-----:R-:W-:Y:S01]  /*353d0*/  FADD.FTZ R9, R29, R44 ;  /* 0x0000002c1d097221 */ /* 0x001fe20000010000 */
[----:B----4-:R-:W-:-:S03]  /*353e0*/  FADD.FTZ R42, R13, R42 ;  /* 0x0000002a0d2a7221 */ /* 0x010fc60000010000 */
[----:B-1----:R-:W-:Y:S01]  /*353f0*/  FADD.FTZ R9, R170, R9 ;  /* 0x00000009aa097221 */ /* 0x002fe20000010000 */
[----:B--2---:R-:W-:-:S04]  /*35400*/  FADD.FTZ R41, R171, R42 ;  /* 0x0000002aab297221 */ /* 0x004fc80000010000 */
[----:B------:R-:W-:Y:S04]  /*35410*/  ST.E desc[UR4][R2.64+0x10], R9 ;  /* 0x0000100902007985 */ /* 0x000fe8000c101904 */
[----:B------:R0:W-:Y:S04]  /*35420*/  ST.E desc[UR6][R2.64+0x14], R41 ;  /* 0x0000142902007985 */ /* 0x0001e8000c101906 */
[----:B0-----:R-:W2:Y:S01]  /*35430*/  LDL.64 R2, [R0+0x80] ;  /* 0x0000800000027983 */ /* 0x001ea20000100a00 */
        /* <DEDUP_REMOVED lines=100> */
[----:B------:R-:W3:Y:S04]  /*35a80*/  LD.E R90, desc[UR14][R2.64+0x6c] ;  /* 0x00006c0e025a7980 */ /* 0x000ee8000c101900 */
[----:B0-----:R-:W4:Y:S01]  /*35a90*/  LD.E R91, desc[UR12][R2.64+0x68] ;  /* 0x0000680c025b7980 */ /* 0x001f22000c101900 */
[C---:B------:R-:W-:Y:S01]  /*35aa0*/  FMUL.FTZ R83, R8.reuse, R83 ;  /* 0x0000005308537220 */ /* 0x040fe20000410000 */
[C---:B------:R-:W-:Y:S02]  /*35ab0*/  FMUL.FTZ R79, R8.reuse, R79 ;  /* 0x0000004f084f7220 */ /* 0x040fe40000410000 */
[----:B------:R0:W-:Y:S04]  /*35ac0*/  ST.E desc[UR4][R2.64+0x44], R85 ;  /* 0x0000445502007985 */ /* 0x0001e8000c101904 */
[----:B-1----:R-:W3:Y:S01]  /*35ad0*/  LD.E R89, desc[UR24][R2.64+0x78] ;  /* 0x0000781802597980 */ /* 0x002ee2000c101900 */
[----:B------:R-:W-:-:S03]  /*35ae0*/  FMUL.FTZ R81, R8, R81 ;  /* 0x0000005108517220 */ /* 0x000fc60000410000 */
[----:B------:R1:W-:Y:S04]  /*35af0*/  ST.E desc[UR6][R2.64+0x50], R87 ;  /* 0x0000505702007985 */ /* 0x0003e8000c101906 */
[----:B0-----:R-:W3:Y:S04]  /*35b00*/  LD.E R85, desc[UR26][R2.64+0x7c] ;  /* 0x00007c1a02557980 */ /* 0x001ee8000c101900 */
[----:B------:R-:W3:Y:S01]  /*35b10*/  LD.E R88, desc[UR16][R2.64+0x88] ;  /* 0x0000881002587980 */ /* 0x000ee2000c101900 */
[----:B------:R-:W-:-:S03]  /*35b20*/  FMUL.FTZ R77, R8, R77 ;  /* 0x0000004d084d7220 */ /* 0x000fc60000410000 */
[----:B-1----:R-:W3:Y:S04]  /*35b30*/  LD.E R87, desc[UR18][R2.64+0x8c] ;  /* 0x00008c1202577980 */ /* 0x002ee8000c101900 */
[----:B------:R-:W3:Y:S04]  /*35b40*/  LD.E R86, desc[UR20][R2.64+0x98] ;  /* 0x0000981402567980 */ /* 0x000ee8000c101900 */
[----:B------:R0:W-:Y:S04]  /*35b50*/  ST.E desc[UR8][R2.64+0x40], R83 ;  /* 0x0000405302007985 */ /* 0x0001e8000c101908 */
[----:B------:R-:W3:Y:S01]  /*35b60*/  LD.E R84, desc[UR6][R2.64+0x9c] ;  /* 0x00009c0602547980 */ /* 0x000ee2000c101900 */
[----:B------:R-:W-:-:S03]  /*35b70*/  FMUL.FTZ R73, R8, R73 ;  /* 0x0000004908497220 */ /* 0x000fc60000410000 */
[----:B------:R1:W-:Y:S04]  /*35b80*/  ST.E desc[UR4][R2.64+0x30], R79 ;  /* 0x0000304f02007985 */ /* 0x0003e8000c101904 */
[----:B0-----:R-:W3:Y:S01]  /*35b90*/  LD.E R83, desc[UR10][R2.64+0xa8] ;  /* 0x0000a80a02537980 */ /* 0x001ee2000c101900 */
[----:B------:R-:W-:-:S03]  /*35ba0*/  FMUL.FTZ R75, R8, R75 ;  /* 0x0000004b084b7220 */ /* 0x000fc60000410000 */
[----:B------:R0:W-:Y:S04]  /*35bb0*/  ST.E desc[UR6][R2.64+0x34], R81 ;  /* 0x0000345102007985 */ /* 0x0001e8000c101906 */
[----:B-1----:R-:W3:Y:S04]  /*35bc0*/  LD.E R79, desc[UR12][R2.64+0xac] ;  /* 0x0000ac0c024f7980 */ /* 0x002ee8000c101900 */
[----:B------:R-:W3:Y:S04]  /*35bd0*/  LD.E R82, desc[UR14][R2.64+0xb8] ;  /* 0x0000b80e02527980 */ /* 0x000ee8000c101900 */
[----:B0-----:R-:W3:Y:S04]  /*35be0*/  LD.E R81, desc[UR16][R2.64+0xbc] ;  /* 0x0000bc1002517980 */ /* 0x001ee8000c101900 */
[----:B------:R-:W3:Y:S01]  /*35bf0*/  LD.E R80, desc[UR18][R2.64+0xc8] ;  /* 0x0000c81202507980 */ /* 0x000ee2000c101900 */
[----:B------:R-:W-:-:S03]  /*35c00*/  FMUL.FTZ R71, R8, R71 ;  /* 0x0000004708477220 */ /* 0x000fc60000410000 */
[----:B------:R0:W-:Y:S04]  /*35c10*/  ST.E desc[UR10][R2.64+0x24], R77 ;  /* 0x0000244d02007985 */ /* 0x0001e8000c10190a */
[----:B------:R-:W3:Y:S01]  /*35c20*/  LD.E R78, desc[UR20][R2.64+0xcc] ;  /* 0x0000cc14024e7980 */ /* 0x000ee2000c101900 */
[----:B------:R-:W-:-:S03]  /*35c30*/  FMUL.FTZ R69, R8, R69 ;  /* 0x0000004508457220 */ /* 0x000fc60000410000 */
[----:B------:R1:W-:Y:S04]  /*35c40*/  ST.E desc[UR6][R2.64+0x14], R73 ;  /* 0x0000144902007985 */ /* 0x0003e8000c101906 */
[----:B0-----:R-:W3:Y:S04]  /*35c50*/  LD.E R77, desc[UR22][R2.64+0xd8] ;  /* 0x0000d816024d7980 */ /* 0x001ee8000c101900 */
[----:B------:R-:W3:Y:S01]  /*35c60*/  LD.E R76, desc[UR24][R2.64+0xdc] ;  /* 0x0000dc18024c7980 */ /* 0x000ee2000c101900 */
[----:B------:R-:W-:-:S03]  /*35c70*/  FMUL.FTZ R67, R8, R67 ;  /* 0x0000004308437220 */ /* 0x000fc60000410000 */
[----:B------:R0:W-:Y:S04]  /*35c80*/  ST.E desc[UR8][R2.64+0x20], R75 ;  /* 0x0000204b02007985 */ /* 0x0001e8000c101908 */
[----:B-1----:R-:W3:Y:S04]  /*35c90*/  LD.E R73, desc[UR10][R2.64+0xe8] ;  /* 0x0000e80a02497980 */ /* 0x002ee8000c101900 */
[----:B------:R-:W3:Y:S04]  /*35ca0*/  LD.E R74, desc[UR14][R2.64+0xf8] ;  /* 0x0000f80e024a7980 */ /* 0x000ee8000c101900 */
[----:B0-----:R-:W3:Y:S01]  /*35cb0*/  LD.E R75, desc[UR12][R2.64+0xec] ;  /* 0x0000ec0c024b7980 */ /* 0x001ee2000c101900 */
[----:B------:R-:W-:-:S03]  /*35cc0*/  FMUL.FTZ R63, R8, R63 ;  /* 0x0000003f083f7220 */ /* 0x000fc60000410000 */
[----:B------:R-:W3:Y:S01]  /*35cd0*/  LD.E R72, desc[UR16][R2.64+0xfc] ;  /* 0x0000fc1002487980 */ /* 0x000ee2000c101900 */
[----:B------:R-:W-:-:S03]  /*35ce0*/  FMUL.FTZ R65, R8, R65 ;  /* 0x0000004108417220 */ /* 0x000fc60000410000 */
[----:B------:R0:W-:Y:S04]  /*35cf0*/  ST.E desc[UR4][R2.64+0x10], R71 ;  /* 0x0000104702007985 */ /* 0x0001e8000c101904 */
[----:B------:R-:W3:Y:S04]  /*35d00*/  LD.E R70, desc[UR18][R2.64+0x108] ;  /* 0x0001081202467980 */ /* 0x000ee8000c101900 */
[----:B------:R1:W-:Y:S04]  /*35d10*/  ST.E desc[UR6][R2.64+0x4], R69 ;  /* 0x0000044502007985 */ /* 0x0003e8000c101906 */
[----:B0-----:R-:W3:Y:S01]  /*35d20*/  LD.E R71, desc[UR20][R2.64+0x10c] ;  /* 0x00010c1402477980 */ /* 0x001ee2000c101900 */
[----:B------:R-:W-:-:S03]  /*35d30*/  FMUL.FTZ R61, R8, R61 ;  /* 0x0000003d083d7220 */ /* 0x000fc60000410000 */
[----:B------:R0:W-:Y:S04]  /*35d40*/  ST.E desc[UR4][R2.64], R67 ;  /* 0x0000004302007985 */ /* 0x0001e8000c101904 */
[----:B-1----:R-:W3:Y:S04]  /*35d50*/  LD.E R69, desc[UR12][R2.64+0x118] ;  /* 0x0001180c02457980 */ /* 0x002ee8000c101900 */
[----:B------:R-:W3:Y:S04]  /*35d60*/  LD.E R68, desc[UR22][R2.64+0x128] ;  /* 0x0001281602447980 */ /* 0x000ee8000c101900 */
[----:B0-----:R-:W3:Y:S01]  /*35d70*/  LD.E R67, desc[UR14][R2.64+0x11c] ;  /* 0x00011c0e02437980 */ /* 0x001ee2000c101900 */
[----:B------:R-:W-:-:S03]  /*35d80*/  FMUL.FTZ R59, R8, R59 ;  /* 0x0000003b083b7220 */ /* 0x000fc60000410000 */
[----:B------:R0:W-:Y:S04]  /*35d90*/  ST.E desc[UR8][R2.64+0x74], R63 ;  /* 0x0000743f02007985 */ /* 0x0001e8000c101908 */
[----:B------:R-:W3:Y:S04]  /*35da0*/  LD.E R66, desc[UR16][R2.64+0x12c] ;  /* 0x00012c1002427980 */ /* 0x000ee8000c101900 */
[----:B------:R1:W-:Y:S04]  /*35db0*/  ST.E desc[UR10][R2.64+0x80], R65 ;  /* 0x0000804102007985 */ /* 0x0003e8000c10190a */
[----:B0-----:R-:W3:Y:S01]  /*35dc0*/  LD.E R63, desc[UR18][R2.64+0x138] ;  /* 0x00013812023f7980 */ /* 0x001ee2000c101900 */
[----:B------:R-:W-:-:S03]  /*35dd0*/  FMUL.FTZ R57, R8, R57 ;  /* 0x0000003908397220 */ /* 0x000fc60000410000 */
[----:B------:R-:W3:Y:S04]  /*35de0*/  LD.E R64, desc[UR24][R2.64+0x148] ;  /* 0x0001481802407980 */ /* 0x000ee8000c101900 */
[----:B-1----:R-:W3:Y:S04]  /*35df0*/  LD.E R65, desc[UR20][R2.64+0x13c] ;  /* 0x00013c1402417980 */ /* 0x002ee8000c101900 */
[----:B------:R0:W-:Y:S04]  /*35e00*/  ST.E desc[UR6][R2.64+0x70], R61 ;  /* 0x0000703d02007985 */ /* 0x0001e8000c101906 */
[----:B------:R-:W3:Y:S01]  /*35e10*/  LD.E R62, desc[UR6][R2.64+0x14c] ;  /* 0x00014c06023e7980 */ /* 0x000ee2000c101900 */
[----:B------:R-:W-:-:S03]  /*35e20*/  FMUL.FTZ R55, R8, R55 ;  /* 0x0000003708377220 */ /* 0x000fc60000410000 */
[----:B------:R-:W3:Y:S04]  /*35e30*/  LD.E R60, desc[UR12][R2.64+0x15c] ;  /* 0x00015c0c023c7980 */ /* 0x000ee8000c101900 */
[----:B0-----:R-:W3:Y:S04]  /*35e40*/  LD.E R61, desc[UR8][R2.64+0x158] ;  /* 0x00015808023d7980 */ /* 0x001ee8000c101900 */
[----:B------:R0:W-:Y:S04]  /*35e50*/  ST.E desc[UR4][R2.64+0x64], R59 ;  /* 0x0000643b02007985 */ /* 0x0001e8000c101904 */
[----:B------:R-:W3:Y:S01]  /*35e60*/  LD.E R56, desc[UR14][R2.64+0x168] ;  /* 0x0001680e02387980 */ /* 0x000ee2000c101900 */
[----:B------:R-:W-:-:S03]  /*35e70*/  FMUL.FTZ R53, R8, R53 ;  /* 0x0000003508357220 */ /* 0x000fc60000410000 */
[----:B------:R1:W-:Y:S04]  /*35e80*/  ST.E desc[UR4][R2.64+0x84], R57 ;  /* 0x0000843902007985 */ /* 0x0003e8000c101904 */
[----:B0-----:R-:W3:Y:S04]  /*35e90*/  LD.E R59, desc[UR16][R2.64+0x16c] ;  /* 0x00016c10023b7980 */ /* 0x001ee8000c101900 */
[----:B------:R-:W3:Y:S01]  /*35ea0*/  LD.E R58, desc[UR18][R2.64+0x178] ;  /* 0x00017812023a7980 */ /* 0x000ee2000c101900 */
[----:B------:R-:W-:-:S03]  /*35eb0*/  FMUL.FTZ R51, R8, R51 ;  /* 0x0000003308337220 */ /* 0x000fc60000410000 */
[----:B-1----:R-:W3:Y:S04]  /*35ec0*/  LD.E R57, desc[UR20][R2.64+0x17c] ;  /* 0x00017c1402397980 */ /* 0x002ee8000c101900 */
[----:B------:R0:W-:Y:S01]  /*35ed0*/  ST.E desc[UR8][R2.64+0xa0], R55 ;  /* 0x0000a03702007985 */ /* 0x0001e2000c101908 */
[----:B------:R-:W-:-:S03]  /*35ee0*/  FMUL.FTZ R47, R8, R47 ;  /* 0x0000002f082f7220 */ /* 0x000fc60000410000 */
[----:B------:R-:W3:Y:S01]  /*35ef0*/  LD.E R54, desc[UR24][R2.64+0x18c] ;  /* 0x00018c1802367980 */ /* 0x000ee2000c101900 */
[----:B------:R-:W-:-:S03]  /*35f00*/  FMUL.FTZ R45, R8, R45 ;  /* 0x0000002d082d7220 */ /* 0x000fc60000410000 */
[----:B------:R1:W-:Y:S04]  /*35f10*/  ST.E desc[UR6][R2.64+0x94], R53 ;  /* 0x0000943502007985 */ /* 0x0003e8000c101906 */
[----:B0-----:R-:W3:Y:S01]  /*35f20*/  LD.E R55, desc[UR22][R2.64+0x188] ;  /* 0x0001881602377980 */ /* 0x001ee2000c101900 */
[----:B------:R-:W-:-:S03]  /*35f30*/  FMUL.FTZ R46, R8, R49 ;  /* 0x00000031082e7220 */ /* 0x000fc60000410000 */
[----:B------:R-:W3:Y:S01]  /*35f40*/  LD.E R50, desc[UR26][R2.64+0x198] ;  /* 0x0001981a02327980 */ /* 0x000ee2000c101900 */
[----:B------:R-:W-:-:S03]  /*35f50*/  FMUL.FTZ R44, R8, R44 ;  /* 0x0000002c082c7220 */ /* 0x000fc60000410000 */
[----:B-1----:R-:W3:Y:S01]  /*35f60*/  LD.E R53, desc[UR12][R2.64+0x19c] ;  /* 0x00019c0c02357980 */ /* 0x002ee2000c101900 */
[----:B------:R-:W-:-:S03]  /*35f70*/  FMUL.FTZ R9, R8, R9 ;  /* 0x0000000908097220 */ /* 0x000fc60000410000 */
[----:B------:R0:W-:Y:S04]  /*35f80*/  ST.E desc[UR4][R2.64+0x90], R51 ;  /* 0x0000903302007985 */ /* 0x0001e8000c101904 */
[----:B------:R-:W3:Y:S01]  /*35f90*/  LD.E R52, desc[UR14][R2.64+0x1a8] ;  /* 0x0001a80e02347980 */ /* 0x000ee2000c101900 */
[----:B------:R-:W-:-:S03]  /*35fa0*/  FMUL.FTZ R43, R8, R43 ;  /* 0x0000002b082b7220 */ /* 0x000fc60000410000 */
[----:B------:R-:W3:Y:S04]  /*35fb0*/  LD.E R49, desc[UR4][R2.64+0x1b8] ;  /* 0x0001b80402317980 */ /* 0x000ee8000c101900 */
[----:B0-----:R-:W3:Y:S01]  /*35fc0*/  LD.E R51, desc[UR16][R2.64+0x1ac] ;  /* 0x0001ac1002337980 */ /* 0x001ee2000c101900 */
[C---:B------:R-:W-:Y:S01]  /*35fd0*/  FMUL.FTZ R42, R8.reuse, R42 ;  /* 0x0000002a082a7220 */ /* 0x040fe20000410000 */
[C---:B------:R-:W-:Y:S02]  /*35fe0*/  FMUL.FTZ R41, R8.reuse, R41 ;  /* 0x0000002908297220 */ /* 0x040fe40000410000 */
[----:B------:R0:W-:Y:S04]  /*35ff0*/  ST.E desc[UR8][R2.64+0xb4], R47 ;  /* 0x0000b42f02007985 */ /* 0x0001e8000c101908 */
[----:B------:R-:W3:Y:S04]  /*36000*/  LD.E R48, desc[UR6][R2.64+0x1bc] ;  /* 0x0001bc0602307980 */ /* 0x000ee8000c101900 */
        /* <DEDUP_REMOVED lines=14> */
[----:B-1----:R-:W3:Y:S01]  /*360f0*/  LD.E R41, desc[UR22][R2.64+0x1fc] ;  /* 0x0001fc1602297980 */ /* 0x002ee2000c101900 */
[C---:B------:R-:W-:Y:S01]  /*36100*/  FMUL.FTZ R136, R8.reuse, R136 ;  /* 0x0000008808887220 */ /* 0x040fe20000410000 */
[C---:B------:R-:W-:Y:S01]  /*36110*/  FMUL.FTZ R138, R8.reuse, R138 ;  /* 0x0000008a088a7220 */ /* 0x040fe20000410000 */
[C---:B------:R-:W-:Y:S01]  /*36120*/  FMUL.FTZ R137, R8.reuse, R137 ;  /* 0x0000008908897220 */ /* 0x040fe20000410000 */
[C---:B------:R-:W-:Y:S01]  /*36130*/  FMUL.FTZ R135, R8.reuse, R135 ;  /* 0x0000008708877220 */ /* 0x040fe20000410000 */
[C---:B------:R-:W-:Y:S01]  /*36140*/  FMUL.FTZ R134, R8.reuse, R134 ;  /* 0x0000008608867220 */ /* 0x040fe20000410000 */
[----:B------:R-:W-:Y:S01]  /*36150*/  ST.E desc[UR4][R2.64+0xe4], R136 ;  /* 0x0000e48802007985 */ /* 0x000fe2000c101904 */
[C---:B------:R-:W-:Y:S01]  /*36160*/  FMUL.FTZ R133, R8.reuse, R133 ;  /* 0x0000008508857220 */ /* 0x040fe20000410000 */
[C---:B------:R-:W-:Y:S01]  /*36170*/  FMUL.FTZ R132, R8.reuse, R132 ;  /* 0x0000008408847220 */ /* 0x040fe20000410000 */
[C---:B------:R-:W-:Y:S01]  /*36180*/  FMUL.FTZ R131, R8.reuse, R131 ;  /* 0x0000008308837220 */ /* 0x040fe20000410000 */
        /* <DEDUP_REMOVED lines=33> */
[----:B------:R-:W-:Y:S04]  /*363a0*/  ST.E desc[UR16][R2.64+0x170], R122 ;  /* 0x0001707a02007985 */ /* 0x000fe8000c101910 */
[----:B------:R-:W-:Y:S04]  /*363b0*/  ST.E desc[UR6][R2.64+0x174], R120 ;  /* 0x0001747802007985 */ /* 0x000fe8000c101906 */
[----:B------:R0:W-:Y:S01]  /*363c0*/  ST.E desc[UR8][R2.64+0x180], R119 ;  /* 0x0001807702007985 */ /* 0x0001e2000c101908 */
[----:B------:R-:W-:-:S03]  /*363d0*/  FMUL.FTZ R113, R8, R113 ;  /* 0x0000007108717220 */ /* 0x000fc60000410000 */
[----:B------:R-:W-:Y:S04]  /*363e0*/  ST.E desc[UR4][R2.64+0x184], R118 ;  /* 0x0001847602007985 */ /* 0x000fe8000c101904 */
[----:B------:R-:W-:Y:S04]  /*363f0*/  ST.E desc[UR10][R2.64+0x190], R114 ;  /* 0x0001907202007985 */ /* 0x000fe8000c10190a */
[----:B------:R1:W-:Y:S01]  /*36400*/  ST.E desc[UR12][R2.64+0x194], R117 ;  /* 0x0001947502007985 */ /* 0x0003e2000c10190c */
[----:B------:R-:W-:-:S03]  /*36410*/  FMUL.FTZ R111, R8, R111 ;  /* 0x0000006f086f7220 */ /* 0x000fc60000410000 */
[----:B------:R-:W-:Y:S01]  /*36420*/  ST.E desc[UR14][R2.64+0x1a0], R116 ;  /* 0x0001a07402007985 */ /* 0x000fe2000c10190e */
[----:B0-----:R-:W-:-:S03]  /*36430*/  FMUL.FTZ R119, R8, R110 ;  /* 0x0000006e08777220 */ /* 0x001fc60000410000 */
[----:B------:R0:W-:Y:S01]  /*36440*/  ST.E desc[UR16][R2.64+0x1a4], R115 ;  /* 0x0001a47302007985 */ /* 0x0001e2000c101910 */
[----:B-1----:R-:W-:-:S03]  /*36450*/  FMUL.FTZ R117, R8, R112 ;  /* 0x0000007008757220 */ /* 0x002fc60000410000 */
[----:B------:R1:W-:Y:S01]  /*36460*/  ST.E desc[UR6][R2.64+0x1b0], R113 ;  /* 0x0001b07102007985 */ /* 0x0003e2000c101906 */
[C---:B------:R-:W-:Y:S01]  /*36470*/  FMUL.FTZ R109, R8.reuse, R109 ;  /* 0x0000006d086d7220 */ /* 0x040fe20000410000 */
[C---:B------:R-:W-:Y:S01]  /*36480*/  FMUL.FTZ R107, R8.reuse, R107 ;  /* 0x0000006b086b7220 */ /* 0x040fe20000410000 */
[C---:B0-----:R-:W-:Y:S01]  /*36490*/  FMUL.FTZ R115, R8.reuse, R108 ;  /* 0x0000006c08737220 */ /* 0x041fe20000410000 */
[----:B------:R-:W-:Y:S01]  /*364a0*/  ST.E desc[UR4][R2.64+0x1b4], R117 ;  /* 0x0001b47502007985 */ /* 0x000fe2000c101904 */
[----:B------:R-:W-:-:S03]  /*364b0*/  FMUL.FTZ R105, R8, R105 ;  /* 0x0000006908697220 */ /* 0x000fc60000410000 */
[----:B------:R-:W-:Y:S01]  /*364c0*/  ST.E desc[UR8][R2.64+0x1c0], R115 ;  /* 0x0001c07302007985 */ /* 0x000fe2000c101908 */
[----:B-1----:R-:W-:-:S03]  /*364d0*/  FMUL.FTZ R113, R8, R106 ;  /* 0x0000006a08717220 */ /* 0x002fc60000410000 */
[----:B------:R0:W-:Y:S01]  /*364e0*/  ST.E desc[UR10][R2.64+0x1c4], R111 ;  /* 0x0001c46f02007985 */ /* 0x0001e2000c10190a */
[----:B------:R-:W-:-:S03]  /*364f0*/  FMUL.FTZ R103, R7, R103 ;  /* 0x0000006707677220 */ /* 0x000fc60000410000 */
[----:B------:R-:W-:Y:S04]  /*36500*/  ST.E desc[UR12][R2.64+0x1d0], R119 ;  /* 0x0001d07702007985 */ /* 0x000fe8000c10190c */
[----:B------:R1:W-:Y:S01]  /*36510*/  ST.E desc[UR14][R2.64+0x1d4], R109 ;  /* 0x0001d46d02007985 */ /* 0x0003e2000c10190e */
[----:B0-----:R-:W-:-:S03]  /*36520*/  FMUL.FTZ R111, R8, R102 ;  /* 0x00000066086f7220 */ /* 0x001fc60000410000 */
[----:B------:R0:W-:Y:S01]  /*36530*/  ST.E desc[UR6][R2.64+0x1e0], R107 ;  /* 0x0001e06b02007985 */ /* 0x0001e2000c101906 */
[----:B------:R-:W-:-:S03]  /*36540*/  FMUL.FTZ R101, R7, R101 ;  /* 0x0000006507657220 */ /* 0x000fc60000410000 */
[----:B------:R-:W-:Y:S01]  /*36550*/  ST.E desc[UR16][R2.64+0x1e4], R113 ;  /* 0x0001e47102007985 */ /* 0x000fe2000c101910 */
[----:B-1----:R-:W-:-:S03]  /*36560*/  FMUL.FTZ R109, R7, R104 ;  /* 0x00000068076d7220 */ /* 0x002fc60000410000 */
[----:B------:R1:W-:Y:S01]  /*36570*/  ST.E desc[UR4][R2.64+0x1f0], R105 ;  /* 0x0001f06902007985 */ /* 0x0003e2000c101904 */
[----:B------:R-:W-:-:S03]  /*36580*/  FMUL.FTZ R99, R7, R99 ;  /* 0x0000006307637220 */ /* 0x000fc60000410000 */
[----:B------:R-:W-:Y:S01]  /*36590*/  ST.E desc[UR8][R2.64+0x1f4], R111 ;  /* 0x0001f46f02007985 */ /* 0x000fe2000c101908 */
[----:B0-----:R-:W-:-:S03]  /*365a0*/  FMUL.FTZ R107, R7, R100 ;  /* 0x00000064076b7220 */ /* 0x001fc60000410000 */
[----:B------:R-:W-:Y:S01]  /*365b0*/  ST.E desc[UR10][R2.64+0x8], R109 ;  /* 0x0000086d02007985 */ /* 0x000fe2000c10190a */
[----:B------:R-:W-:-:S03]  /*365c0*/  FMUL.FTZ R97, R7, R97 ;  /* 0x0000006107617220 */ /* 0x000fc60000410000 */
[----:B------:R0:W-:Y:S01]  /*365d0*/  ST.E desc[UR12][R2.64+0xc], R103 ;  /* 0x00000c6702007985 */ /* 0x0001e2000c10190c */
[C---:B-1----:R-:W-:Y:S01]  /*365e0*/  FMUL.FTZ R105, R7.reuse, R96 ;  /* 0x0000006007697220 */ /* 0x042fe20000410000 */
[C---:B------:R-:W-:Y:S02]  /*365f0*/  FMUL.FTZ R95, R7.reuse, R95 ;  /* 0x0000005f075f7220 */ /* 0x040fe40000410000 */
[----:B------:R1:W-:Y:S01]  /*36600*/  ST.E desc[UR6][R2.64+0x18], R101 ;  /* 0x0000186502007985 */ /* 0x0003e2000c101906 */
[----:B--2---:R-:W-:-:S03]  /*36610*/  FMUL.FTZ R93, R7, R93 ;  /* 0x0000005d075d7220 */ /* 0x004fc60000410000 */
[----:B------:R2:W-:Y:S01]  /*36620*/  ST.E desc[UR14][R2.64+0x1c], R99 ;  /* 0x00001c6302007985 */ /* 0x0005e2000c10190e */
[----:B0-----:R-:W-:-:S03]  /*36630*/  FMUL.FTZ R103, R7, R98 ;  /* 0x0000006207677220 */ /* 0x001fc60000410000 */
[----:B------:R-:W-:Y:S01]  /*36640*/  ST.E desc[UR16][R2.64+0x28], R107 ;  /* 0x0000286b02007985 */ /* 0x000fe2000c101910 */
[----:B-1----:R-:W-:-:S03]  /*36650*/  FMUL.FTZ R101, R7, R94 ;  /* 0x0000005e07657220 */ /* 0x002fc60000410000 */
[----:B------:R-:W-:Y:S01]  /*36660*/  ST.E desc[UR4][R2.64+0x2c], R103 ;  /* 0x00002c6702007985 */ /* 0x000fe2000c101904 */
[----:B--2---:R-:W-:-:S03]  /*36670*/  FMUL.FTZ R99, R7, R92 ;  /* 0x0000005c07637220 */ /* 0x004fc60000410000 */
[----:B------:R-:W-:Y:S01]  /*36680*/  ST.E desc[UR8][R2.64+0x38], R105 ;  /* 0x0000386902007985 */ /* 0x000fe2000c101908 */
[----:B----4-:R-:W-:-:S03]  /*36690*/  FMUL.FTZ R91, R7, R91 ;  /* 0x0000005b075b7220 */ /* 0x010fc60000410000 */
[----:B------:R0:W-:Y:S01]  /*366a0*/  ST.E desc[UR10][R2.64+0x3c], R97 ;  /* 0x00003c6102007985 */ /* 0x0001e2000c10190a */
[----:B---3--:R-:W-:-:S03]  /*366b0*/  FMUL.FTZ R89, R7, R89 ;  /* 0x0000005907597220 */ /* 0x008fc60000410000 */
[----:B------:R1:W-:Y:S01]  /*366c0*/  ST.E desc[UR6][R2.64+0x48], R95 ;  /* 0x0000485f02007985 */ /* 0x0003e2000c101906 */
[----:B------:R-:W-:-:S03]  /*366d0*/  FMUL.FTZ R85, R7, R85 ;  /* 0x0000005507557220 */ /* 0x000fc60000410000 */
[----:B------:R-:W-:Y:S01]  /*366e0*/  ST.E desc[UR12][R2.64+0x4c], R99 ;  /* 0x00004c6302007985 */ /* 0x000fe2000c10190c */
[----:B0-----:R-:W-:-:S03]  /*366f0*/  FMUL.FTZ R97, R7, R90 ;  /* 0x0000005a07617220 */ /* 0x001fc60000410000 */
[----:B------:R-:W-:Y:S01]  /*36700*/  ST.E desc[UR14][R2.64+0x58], R101 ;  /* 0x0000586502007985 */ /* 0x000fe2000c10190e */
[----:B------:R-:W-:-:S03]  /*36710*/  FMUL.FTZ R87, R7, R87 ;  /* 0x0000005707577220 */ /* 0x000fc60000410000 */
[----:B------:R0:W-:Y:S01]  /*36720*/  ST.E desc[UR16][R2.64+0x5c], R93 ;  /* 0x00005c5d02007985 */ /* 0x0001e2000c101910 */
[----:B-1----:R-:W-:-:S03]  /*36730*/  FMUL.FTZ R95, R7, R86 ;  /* 0x00000056075f7220 */ /* 0x002fc60000410000 */
[----:B------:R1:W-:Y:S01]  /*36740*/  ST.E desc[UR4][R2.64+0x68], R91 ;  /* 0x0000685b02007985 */ /* 0x0003e2000c101904 */
[----:B------:R-:W-:-:S03]  /*36750*/  FMUL.FTZ R83, R7, R83 ;  /* 0x0000005307537220 */ /* 0x000fc60000410000 */
[----:B------:R-:W-:Y:S01]  /*36760*/  ST.E desc[UR8][R2.64+0x6c], R97 ;  /* 0x00006c6102007985 */ /* 0x000fe2000c101908 */
[----:B0-----:R-:W-:-:S03]  /*36770*/  FMUL.FTZ R93, R7, R88 ;  /* 0x00000058075d7220 */ /* 0x001fc60000410000 */
[----:B------:R0:W-:Y:S01]  /*36780*/  ST.E desc[UR6][R2.64+0x78], R89 ;  /* 0x0000785902007985 */ /* 0x0001e2000c101906 */
[C---:B------:R-:W-:Y:S01]  /*36790*/  FMUL.FTZ R79, R7.reuse, R79 ;  /* 0x0000004f074f7220 */ /* 0x040fe20000410000 */
[C---:B-1----:R-:W-:Y:S02]  /*367a0*/  FMUL.FTZ R91, R7.reuse, R84 ;  /* 0x00000054075b7220 */ /* 0x042fe40000410000 */
[----:B------:R1:W-:Y:S01]  /*367b0*/  ST.E desc[UR10][R2.64+0x7c], R85 ;  /* 0x00007c5502007985 */ /* 0x0003e2000c10190a */
[----:B------:R-:W-:-:S03]  /*367c0*/  FMUL.FTZ R81, R7, R81 ;  /* 0x0000005107517220 */ /* 0x000fc60000410000 */
[----:B------:R-:W-:Y:S04]  /*367d0*/  ST.E desc[UR12][R2.64+0x88], R93 ;  /* 0x0000885d02007985 */ /* 0x000fe8000c10190c */
[----:B------:R2:W-:Y:S01]  /*367e0*/  ST.E desc[UR14][R2.64+0x8c], R87 ;  /* 0x00008c5702007985 */ /* 0x0005e2000c10190e */
[C---:B0-----:R-:W-:Y:S01]  /*367f0*/  FMUL.FTZ R89, R7.reuse, R78 ;  /* 0x0000004e07597220 */ /* 0x041fe20000410000 */
[C---:B-1----:R-:W-:Y:S02]  /*36800*/  FMUL.FTZ R85, R7.reuse, R82 ;  /* 0x0000005207557220 */ /* 0x042fe40000410000 */
[----:B------:R-:W-:Y:S01]  /*36810*/  ST.E desc[UR16][R2.64+0x98], R95 ;  /* 0x0000985f02007985 */ /* 0x000fe2000c101910 */
[----:B------:R-:W-:-:S03]  /*36820*/  FMUL.FTZ R77, R7, R77 ;  /* 0x0000004d074d7220 */ /* 0x000fc60000410000 */
[----:B------:R-:W-:Y:S01]  /*36830*/  ST.E desc[UR4][R2.64+0x9c], R91 ;  /* 0x00009c5b02007985 */ /* 0x000fe2000c101904 */
[----:B--2---:R-:W-:-:S03]  /*36840*/  FMUL.FTZ R87, R7, R80 ;  /* 0x0000005007577220 */ /* 0x004fc60000410000 */
[----:B------:R-:W-:Y:S01]  /*36850*/  ST.E desc[UR6][R2.64+0xa8], R83 ;  /* 0x0000a85302007985 */ /* 0x000fe2000c101906 */
[----:B------:R-:W-:-:S03]  /*36860*/  FMUL.FTZ R73, R7, R73 ;  /* 0x0000004907497220 */ /* 0x000fc60000410000 */
[----:B------:R0:W-:Y:S01]  /*36870*/  ST.E desc[UR8][R2.64+0xac], R79 ;  /* 0x0000ac4f02007985 */ /* 0x0001e2000c101908 */
[----:B------:R-:W-:-:S03]  /*36880*/  FMUL.FTZ R75, R7, R75 ;  /* 0x0000004b074b7220 */ /* 0x000fc60000410000 */
[----:B------:R-:W-:Y:S04]  /*36890*/  ST.E desc[UR10][R2.64+0xb8], R85 ;  /* 0x0000b85502007985 */ /* 0x000fe8000c10190a */
[----:B------:R1:W-:Y:S01]  /*368a0*/  ST.E desc[UR12][R2.64+0xbc], R81 ;  /* 0x0000bc5102007985 */ /* 0x0003e2000c10190c */
[----:B0-----:R-:W-:-:S03]  /*368b0*/  FMUL.FTZ R79, R7, R76 ;  /* 0x0000004c074f7220 */ /* 0x001fc60000410000 */
[----:B------:R-:W-:Y:S01]  /*368c0*/  ST.E desc[UR14][R2.64+0xc8], R87 ;  /* 0x0000c85702007985 */ /* 0x000fe2000c10190e */
[----:B------:R-:W-:-:S03]  /*368d0*/  FMUL.FTZ R83, R7, R70 ;  /* 0x0000004607537220 */ /* 0x000fc60000410000 */
[----:B------:R-:W-:Y:S01]  /*368e0*/  ST.E desc[UR4][R2.64+0xcc], R89 ;  /* 0x0000cc5902007985 */ /* 0x000fe2000c101904 */
[----:B-1----:R-:W-:-:S03]  /*368f0*/  FMUL.FTZ R81, R7, R74 ;  /* 0x0000004a07517220 */ /* 0x002fc60000410000 */
[----:B------:R0:W-:Y:S01]  /*36900*/  ST.E desc[UR16][R2.64+0xd8], R77 ;  /* 0x0000d84d02007985 */ /* 0x0001e2000c101910 */
[----:B------:R-:W-:-:S03]  /*36910*/  FMUL.FTZ R71, R7, R71 ;  /* 0x0000004707477220 */ /* 0x000fc60000410000 */
[----:B------:R-:W-:Y:S01]  /*36920*/  ST.E desc[UR6][R2.64+0xdc], R79 ;  /* 0x0000dc4f02007985 */ /* 0x000fe2000c101906 */
[----:B------:R-:W-:-:S03]  /*36930*/  FMUL.FTZ R69, R7, R69 ;  /* 0x0000004507457220 */ /* 0x000fc60000410000 */
[----:B------:R1:W-:Y:S01]  /*36940*/  ST.E desc[UR8][R2.64+0xe8], R73 ;  /* 0x0000e84902007985 */ /* 0x0003e2000c101908 */
[----:B0-----:R-:W-:-:S03]  /*36950*/  FMUL.FTZ R77, R7, R72 ;  /* 0x00000048074d7220 */ /* 0x001fc60000410000 */
[----:B------:R0:W-:Y:S01]  /*36960*/  ST.E desc[UR10][R2.64+0xec], R75 ;  /* 0x0000ec4b02007985 */ /* 0x0001e2000c10190a */
[----:B------:R-:W-:-:S03]  /*36970*/  FMUL.FTZ R67, R7, R67 ;  /* 0x0000004307437220 */ /* 0x000fc60000410000 */
[----:B------:R-:W-:Y:S04]  /*36980*/  ST.E desc[UR12][R2.64+0xf8], R81 ;  /* 0x0000f85102007985 */ /* 0x000fe8000c10190c */
[----:B------:R-:W-:Y:S01]  /*36990*/  ST.E desc[UR4][R2.64+0xfc], R77 ;  /* 0x0000fc4d02007985 */ /* 0x000fe2000c101904 */
[----:B-1----:R-:W-:-:S03]  /*369a0*/  FMUL.FTZ R73, R7, R68 ;  /* 0x0000004407497220 */ /* 0x002fc60000410000 */
[----:B------:R-:W-:Y:S01]  /*369b0*/  ST.E desc[UR14][R2.64+0x108], R83 ;  /* 0x0001085302007985 */ /* 0x000fe2000c10190e */
[----:B------:R-:W-:-:S03]  /*369c0*/  FMUL.FTZ R63, R7, R63 ;  /* 0x0000003f073f7220 */ /* 0x000fc60000410000 */
[----:B------:R1:W-:Y:S01]  /*369d0*/  ST.E desc[UR16][R2.64+0x10c], R71 ;  /* 0x00010c4702007985 */ /* 0x0003e2000c101910 */
[C---:B------:R-:W-:Y:S01]  /*369e0*/  FMUL.FTZ R65, R7.reuse, R65 ;  /* 0x0000004107417220 */ /* 0x040fe20000410000 */
[C---:B0-----:R-:W-:Y:S02]  /*369f0*/  FMUL.FTZ R75, R7.reuse, R64 ;  /* 0x00000040074b7220 */ /* 0x041fe40000410000 */
[----:B------:R-:W-:Y:S01]  /*36a00*/  ST.E desc[UR6][R2.64+0x118], R69 ;  /* 0x0001184502007985 */ /* 0x000fe2000c101906 */
[----:B------:R-:W-:-:S03]  /*36a10*/  FMUL.FTZ R61, R7, R61 ;  /* 0x0000003d073d7220 */ /* 0x000fc60000410000 */
[----:B------:R0:W-:Y:S01]  /*36a20*/  ST.E desc[UR8][R2.64+0x11c], R67 ;  /* 0x00011c4302007985 */ /* 0x0001e2000c101908 */
[----:B-1----:R-:W-:-:S03]  /*36a30*/  FMUL.FTZ R71, R7, R66 ;  /* 0x0000004207477220 */ /* 0x002fc60000410000 */
[----:B------:R-:W-:Y:S04]  /*36a40*/  ST.E desc[UR10][R2.64+0x128], R73 ;  /* 0x0001284902007985 */ /* 0x000fe8000c10190a */
[----:B------:R-:W-:Y:S01]  /*36a50*/  ST.E desc[UR4][R2.64+0x12c], R71 ;  /* 0x00012c4702007985 */ /* 0x000fe2000c101904 */
[----:B0-----:R-:W-:-:S03]  /*36a60*/  FMUL.FTZ R67, R7, R62 ;  /* 0x0000003e07437220 */ /* 0x001fc60000410000 */
[----:B------:R0:W-:Y:S01]  /*36a70*/  ST.E desc[UR12][R2.64+0x138], R63 ;  /* 0x0001383f02007985 */ /* 0x0001e2000c10190c */
[----:B------:R-:W-:-:S03]  /*36a80*/  FMUL.FTZ R59, R7, R59 ;  /* 0x0000003b073b7220 */ /* 0x000fc60000410000 */
[----:B------:R1:W-:Y:S01]  /*36a90*/  ST.E desc[UR14][R2.64+0x13c], R65 ;  /* 0x00013c4102007985 */ /* 0x0003e2000c10190e */
[C---:B------:R-:W-:Y:S01]  /*36aa0*/  FMUL.FTZ R69, R7.reuse, R58 ;  /* 0x0000003a07457220 */ /* 0x040fe20000410000 */
[C---:B------:R-:W-:Y:S02]  /*36ab0*/  FMUL.FTZ R57, R7.reuse, R57 ;  /* 0x0000003907397220 */ /* 0x040fe40000410000 */
[----:B------:R-:W-:Y:S01]  /*36ac0*/  ST.E desc[UR16][R2.64+0x148], R75 ;  /* 0x0001484b02007985 */ /* 0x000fe2000c101910 */
[----:B0-----:R-:W-:-:S03]  /*36ad0*/  FMUL.FTZ R63, R7, R60 ;  /* 0x0000003c073f7220 */ /* 0x001fc60000410000 */
[----:B------:R-:W-:Y:S01]  /*36ae0*/  ST.E desc[UR6][R2.64+0x14c], R67 ;  /* 0x00014c4302007985 */ /* 0x000fe2000c101906 */
[----:B-1----:R-:W-:-:S03]  /*36af0*/  FMUL.FTZ R65, R7, R56 ;  /* 0x0000003807417220 */ /* 0x002fc60000410000 */
        /* <DEDUP_REMOVED lines=17> */
[C---:B-1----:R-:W-:Y:S01]  /*36c10*/  FMUL.FTZ R55, R7.reuse, R48 ;  /* 0x0000003007377220 */ /* 0x042fe20000410000 */
[C---:B------:R-:W-:Y:S02]  /*36c20*/  FMUL.FTZ R45, R7.reuse, R45 ;  /* 0x0000002d072d7220 */ /* 0x040fe40000410000 */
[----:B------:R0:W-:Y:S04]  /*36c30*/  ST.E desc[UR10][R2.64+0x19c], R53 ;  /* 0x00019c3502007985 */ /* 0x0001e8000c10190a */
[----:B------:R-:W-:Y:S04]  /*36c40*/  ST.E desc[UR12][R2.64+0x1a8], R61 ;  /* 0x0001a83d02007985 */ /* 0x000fe8000c10190c */
[----:B------:R1:W-:Y:S01]  /*36c50*/  ST.E desc[UR14][R2.64+0x1ac], R51 ;  /* 0x0001ac3302007985 */ /* 0x0003e2000c10190e */
[----:B------:R-:W-:-:S03]  /*36c60*/  FMUL.FTZ R43, R7, R43 ;  /* 0x0000002b072b7220 */ /* 0x000fc60000410000 */
[----:B------:R2:W-:Y:S01]  /*36c70*/  ST.E desc[UR6][R2.64+0x1b8], R49 ;  /* 0x0001b83102007985 */ /* 0x0005e2000c101906 */
[----:B0-----:R-:W-:-:S03]  /*36c80*/  FMUL.FTZ R53, R7, R9 ;  /* 0x0000000907357220 */ /* 0x001fc60000410000 */
[----:B------:R0:W-:Y:S01]  /*36c90*/  ST.E desc[UR16][R2.64+0x1bc], R55 ;  /* 0x0001bc3702007985 */ /* 0x0001e2000c101910 */
[----:B-1----:R-:W-:-:S03]  /*36ca0*/  FMUL.FTZ R51, R7, R46 ;  /* 0x0000002e07337220 */ /* 0x002fc60000410000 */
[----:B------:R-:W-:Y:S01]  /*36cb0*/  ST.E desc[UR4][R2.64+0x1c8], R47 ;  /* 0x0001c82f02007985 */ /* 0x000fe2000c101904 */
[----:B--2---:R-:W-:-:S03]  /*36cc0*/  FMUL.FTZ R49, R7, R44 ;  /* 0x0000002c07317220 */ /* 0x004fc60000410000 */
[----:B------:R-:W-:Y:S01]  /*36cd0*/  ST.E desc[UR8][R2.64+0x1cc], R45 ;  /* 0x0001cc2d02007985 */ /* 0x000fe2000c101908 */
[C---:B------:R-:W-:Y:S01]  /*36ce0*/  FMUL.FTZ R41, R7.reuse, R41 ;  /* 0x0000002907297220 */ /* 0x040fe20000410000 */
[----:B0-----:R-:W-:Y:S02]  /*36cf0*/  FMUL.FTZ R55, R7, R42 ;  /* 0x0000002a07377220 */ /* 0x001fe40000410000 */
[----:B------:R-:W-:Y:S04]  /*36d00*/  ST.E desc[UR10][R2.64+0x1d8], R51 ;  /* 0x0001d83302007985 */ /* 0x000fe8000c10190a */
[----:B------:R-:W-:Y:S04]  /*36d10*/  ST.E desc[UR6][R2.64+0x1dc], R49 ;  /* 0x0001dc3102007985 */ /* 0x000fe8000c101906 */
[----:B------:R-:W-:Y:S04]  /*36d20*/  ST.E desc[UR12][R2.64+0x1e8], R53 ;  /* 0x0001e83502007985 */ /* 0x000fe8000c10190c */
[----:B------:R-:W-:Y:S04]  /*36d30*/  ST.E desc[UR14][R2.64+0x1ec], R43 ;  /* 0x0001ec2b02007985 */ /* 0x000fe8000c10190e */
[----:B------:R-:W-:Y:S04]  /*36d40*/  ST.E desc[UR16][R2.64+0x1f8], R55 ;  /* 0x0001f83702007985 */ /* 0x000fe8000c101910 */
[----:B------:R0:W-:Y:S01]  /*36d50*/  ST.E desc[UR18][R2.64+0x1fc], R41 ;  /* 0x0001fc2902007985 */ /* 0x0001e2000c101912 */
[----:B------:R-:W-:-:S03]  /*36d60*/  LEA.HI R42, R6, 0x8, RZ, 0x19 ;  /* 0x00000008062a7811 */ /* 0x000fc600078fc8ff */
[----:B------:R-:W2:Y:S02]  /*36d70*/  LDL.64 R8, [R0] ;  /* 0x0000000000087983 */ /* 0x000ea40000100a00 */
[----:B------:R1:W-:Y:S06]  /*36d80*/  BAR.SYNC.DEFER_BLOCKING R42, 0x100 ;  /* 0x0004002a0000751d */ /* 0x0003ec0000010000 */
[----:B0-----:R-:W3:Y:S01]  /*36d90*/  LDL.64 R2, [R0+0x80] ;  /* 0x0000800000027983 */ /* 0x001ee20000100a00 */
[C---:B------:R-:W-:Y:S02]  /*36da0*/  R2UR UR28, R4.reuse ;  /* 0x00000000041c72ca */ /* 0x040fe400000e0000 */
[----:B------:R-:W-:Y:S01]  /*36db0*/  R2UR UR29, R5 ;  /* 0x00000000051d72ca */ /* 0x000fe200000e0000 */
[----:B------:R-:W4:Y:S04]  /*36dc0*/  LDL.64 R6, [R0+0x98] ;  /* 0x0000980000067983 */ /* 0x000f280000100a00 */
[----:B--2---:R-:W2:Y:S04]  /*36dd0*/  LD.E R41, desc[UR6][R8.64] ;  /* 0x0000000608297980 */ /* 0x004ea8000c101900 */
[----:B------:R-:W2:Y:S04]  /*36de0*/  LDL.64 R8, [R0+0x88] ;  /* 0x0000880000087983 */ /* 0x000ea80000100a00 */
[----:B---3--:R-:W3:Y:S04]  /*36df0*/  LD.E R45, desc[UR4][R2.64] ;  /* 0x00000004022d7980 */ /* 0x008ee8000c101900 */
        /* <DEDUP_REMOVED lines=64> */
[----:B----4-:R-:W4:Y:S04]  /*37200*/  LD.E.64 R6, desc[UR4][R6.64] ;  /* 0x0000000406067980 */ /* 0x010f28000c101b00 */
[----:B---3--:R-:W-:Y:S04]  /*37210*/  ST.E desc[UR8][R2.64], R45 ;  /* 0x0000002d02007985 */ /* 0x008fe8000c101908 */
        /* <DEDUP_REMOVED lines=64> */
[----:B0-----:R-:W3:Y:S04]  /*37620*/  LD.E R43, desc[UR28][R2.64+0x104] ;  /* 0x0001041c022b7980 */ /* 0x001ee8000c101900 */
[----:B---3--:R0:W-:Y:S04]  /*37630*/  ST.E desc[UR4][R2.64+0x104], R43 ;  /* 0x0001042b02007985 */ /* 0x0081e8000c101904 */
[----:B------:R-:W3:Y:S04]  /*37640*/  LD.E R45, desc[UR6][R2.64+0x108] ;  /* 0x00010806022d7980 */ /* 0x000ee8000c101900 */
[----:B-1----:R-:W4:Y:S04]  /*37650*/  LD.E R47, desc[UR8][R2.64+0x10c] ;  /* 0x00010c08022f7980 */ /* 0x002f28000c101900 */
        /* <DEDUP_REMOVED lines=60> */
[----:B---3--:R-:W-:Y:S04]  /*37a20*/  ST.E desc[UR4][R2.64+0x108], R45 ;  /* 0x0001082d02007985 */ /* 0x008fe8000c101904 */
[----:B----4-:R-:W-:Y:S04]  /*37a30*/  ST.E desc[UR6][R2.64+0x10c], R47 ;  /* 0x00010c2f02007985 */ /* 0x010fe8000c101906 */
[----:B--2---:R-:W-:Y:S04]  /*37a40*/  ST.E desc[UR8][R2.64+0x110], R49 ;  /* 0x0001103102007985 */ /* 0x004fe8000c101908 */
        /* <DEDUP_REMOVED lines=59> */
[----:B0-----:R-:W4:Y:S01]  /*37e00*/  LD.E R43, desc[UR28][R8.64] ;  /* 0x0000001c082b7980 */ /* 0x001f22000c101900 */
        /* <DEDUP_REMOVED lines=22> */
[----:B------:R-:W-:Y:S01]  /*37f70*/  IMAD R6, R41, 0xc00, R6 ;  /* 0x00000c0029067824 */ /* 0x000fe200078e0206 */
[----:B------:R-:W-:Y:S01]  /*37f80*/  F2FP.BF16.F32.PACK_AB R172, R40, R172 ;  /* 0x000000ac28ac723e */ /* 0x000fe200000010ff */
[----:B------:R-:W4:Y:S01]  /*37f90*/  LD.E R41, desc[UR30][R2.64+0x44] ;  /* 0x0000441e02297980 */ /* 0x000f22000c101900 */
[----:B------:R-:W-:Y:S02]  /*37fa0*/  F2FP.BF16.F32.PACK_AB R174, R174, R39 ;  /* 0x00000027aeae723e */ /* 0x000fe400000010ff */
[----:B------:R-:W-:Y:S01]  /*37fb0*/  F2FP.BF16.F32.PACK_AB R152, R152, R38 ;  /* 0x000000269898723e */ /* 0x000fe200000010ff */
        /* <DEDUP_REMOVED lines=77> */
[----:B------:R-:W-:-:S03]  /*38490*/  ISETP.NE.U32.AND P0, PT, R43, RZ, PT ;  /* 0x000000ff2b00720c */ /* 0x000fc60003f05070 */
        /* <DEDUP_REMOVED lines=65> */
[----:B------:R-:W-:Y:S01]  /*388b0*/  R2UR UR7, R7 ;  /* 0x00000000070772ca */ /* 0x000fe200000e0000 */
[----:B------:R-:W-:Y:S01]  /*388c0*/  VOTEU.ANY UP0, P0 ;  /* 0x00000000003f7886 */ /* 0x000fe20000000100 */
        /* <DEDUP_REMOVED lines=52> */
[----:B------:R-:W-:Y:S02]  /*38c10*/  R2UR UR4, R4 ;  /* 0x00000000040472ca */ /* 0x000fe400000e0000 */
        /* <DEDUP_REMOVED lines=721> */
[----:B------:R-:W-:Y:S01]  /*3b930*/  F2FP.BF16.F32.PACK_AB R167, R167, R15 ;  /* 0x0000000fa7a7723e */ /* 0x000fe200000010ff */
[----:B------:R-:W-:Y:S01]  /*3b940*/  IMAD.MOV.U32 R15, RZ, RZ, R7 ;  /* 0x000000ffff0f7224 */ /* 0x000fe200078e0007 */
[----:B------:R-:W-:Y:S01]  /*3b950*/  F2FP.BF16.F32.PACK_AB R169, R169, R14 ;  /* 0x0000000ea9a9723e */ /* 0x000fe200000010ff */
[----:B------:R-:W-:-:S03]  /*3b960*/  VIADD R14, R6, 0x80 ;  /* 0x00000080060e7836 */ /* 0x000fc60000000000 */
        /* <DEDUP_REMOVED lines=3117> */
[----:B------:R-:W-:Y:S02]  /*47c40*/  F2FP.BF16.F32.PACK_AB R171, R171, R13 ;  /* 0x0000000dabab723e */ /* 0x000fe400000010ff */
        /* <DEDUP_REMOVED lines=1158> */
[----:B0-----:R-:W1:Y:S01]  /*4c4b0*/  LDL.64 R8, [R0+0x40] ;  /* 0x0000400000087983 */ /* 0x001e620000100a00 */
[----:B------:R-:W-:-:S02]  /*4c4c0*/  R2UR UR4, R4 ;  /* 0x00000000040472ca */ /* 0x000fc400000e0000 */
[----:B------:R-:W-:Y:S01]  /*4c4d0*/  R2UR UR5, R5 ;  /* 0x00000000050572ca */ /* 0x000fe200000e0000 */
[----:B------:R-:W3:-:S12]  /*4c4e0*/  LDL.64 R6, [R0] ;  /* 0x0000000000067983 */ /* 0x000ed80000100a00 */
[----:B-1----:R-:W4:Y:S01]  /*4c4f0*/  LD.E R12, desc[UR4][R8.64] ;  /* 0x00000004080c7980 */ /* 0x002f22000c101900 */
[----:B------:R-:W-:Y:S02]  /*4c500*/  R2UR UR4, R4 ;  /* 0x00000000040472ca */ /* 0x000fe400000e0000 */
[----:B------:R-:W-:Y:S01]  /*4c510*/  R2UR UR5, R5 ;  /* 0x00000000050572ca */ /* 0x000fe200000e0000 */
[----:B------:R-:W-:-:S12]  /*4c520*/  BSSY B2, `(.L_x_13006) ;  /* 0x0000006000027945 */ /* 0x000fd80003800000 */
[----:B---3--:R2:W5:Y:S01]  /*4c530*/  LD.E R6, desc[UR4][R6.64] ;  /* 0x0000000406067980 */ /* 0x008562000c101900 */
[----:B----4-:R-:W-:-:S04]  /*4c540*/  LOP3.LUT R12, R12, 0x1, RZ, 0xfc, !PT ;  /* 0x000000010c0c7812 */ /* 0x010fc800078efcff */
[----:B------:R-:W-:-:S13]  /*4c550*/  ISETP.NE.AND P0, PT, R12, 0x3, PT ;  /* 0x000000030c00780c */ /* 0x000fda0003f05270 */
[----:B--2---:R-:W-:Y:S05]  /*4c560*/  @!P0 BRA `(.L_x_13007) ;  /* 0x0000000000048947 */ /* 0x004fea0003800000 */
[----:B------:R-:W-:Y:S01]  /*4c570*/  BPT.TRAP 0x1 ;  /* 0x000000040000795c */ /* 0x000fe20000300000 */
.L_x_13007:
[----:B------:R-:W-:Y:S05]  /*4c580*/  BSYNC B2 ;  /* 0x0000000000027941 */ /* 0x000fea0003800000 */
.L_x_13006:
        /* <DEDUP_REMOVED lines=11> */
[----:B0-----:R-:W-:Y:S05]  /*4c640*/  RET.REL.NODEC R218 `(_ZN7cutlass13device_kernelIN5flash11enable_sm90INS1_16FlashAttnFwdSm90INS1_25CollectiveMainloopFwdSm90ILi2EN4cute5tupleIJNS5_1CILi1EEES8_S8_EEENS6_IJNS7_ILi128EEENS7_ILi96EEENS7_ILi64EEEEEELi256ENS_10bfloat16_tEfNS_4arch4Sm90ELb0ELb1ELb1ELb1ELb1ELb0ELb1ELb1ELb0ELb1ELb1ELb0EEENS1_21CollectiveEpilogueFwdINS6_IJSA_NS7_ILi256EEESB_EEES9_SE_SG_Li256ELb1ELb1ELb1ELb0EEENS1_36VarlenDynamicPersistentTileSchedulerILi128ELi96ELi256ELi128ELb1ELb1ELb1ELb1ELb0ELb1EEEEEEEEEvNT_6ParamsE) ;  /* 0xfffffb38da6c7950 */ /* 0x001fea0003c3ffff */
.L_x_12982:
[----:B0-----:R0:W1:Y:S02]  /*4c650*/  SYNCS.PHASECHK.TRANS64.TRYWAIT P0, [R6+URZ], R7 ;  /* 0x00000007060075a7 */ /* 0x001064000800017f */
[----:B-1----:R-:W-:Y:S05]  /*4c660*/  @!P0 NANOSLEEP.SYNCS 0x989680 ;  /* 0x009896800000895d */ /* 0x002fea0003900000 */
[----:B------:R-:W1:Y:S02]  /*4c670*/  @!P0 SYNCS.PHASECHK.TRANS64 P0, [R6+URZ], R7 ;  /* 0x00000007060085a7 */ /* 0x000e64000800007f */
[----:B-1----:R-:W-:Y:S05]  /*4c680*/  @!P0 BRA `(.L_x_12982) ;  /* 0xfffffffc00f08947 */ /* 0x002fea000383ffff */
[----:B------:R-:W-:Y:S05]  /*4c690*/  BRA `(.L_x_12981) ;  /* 0xfffffe4400f87947 */ /* 0x000fea000383ffff */
.L_x_12989:
[----:B0-----:R0:W1:Y:S02]  /*4c6a0*/  SYNCS.PHASECHK.TRANS64.TRYWAIT P0, [R18+URZ], R19 ;  /* 0x00000013120075a7 */ /* 0x001064000800017f */
[----:B-1----:R-:W-:Y:S05]  /*4c6b0*/  @!P0 NANOSLEEP.SYNCS 0x989680 ;  /* 0x009896800000895d */ /* 0x002fea0003900000 */
[----:B------:R-:W1:Y:S02]  /*4c6c0*/  @!P0 SYNCS.PHASECHK.TRANS64 P0, [R18+URZ], R19 ;  /* 0x00000013120085a7 */ /* 0x000e64000800007f */
[----:B-1----:R-:W-:Y:S05]  /*4c6d0*/  @!P0 BRA `(.L_x_12989) ;  /* 0xfffffffc00f08947 */ /* 0x002fea000383ffff */
[----:B------:R-:W-:Y:S05]  /*4c6e0*/  BRA `(.L_x_12988) ;  /* 0xfffffe4c00cc7947 */ /* 0x000fea000383ffff */
.L_x_13008:
        /* <DEDUP_REMOVED lines=9> */
.L_x_15777:


//--------------------- .text._ZN7cutlass13device_kernelIN5flash11enable_sm90INS1_16FlashAttnFwdSm90INS1_25CollectiveMainloopFwdSm90ILi2EN4cute5tupleIJNS5_1CILi1EEES8_S8_EEENS6_IJNS7_ILi128EEENS7_ILi96EEENS7_ILi64EEEEEELi256ENS_10bfloat16_tEfNS_4arch4Sm90ELb0ELb1ELb1ELb1ELb1ELb1ELb1ELb1ELb0ELb1ELb1ELb0EEENS1_21CollectiveEpilogueFwdINS6_IJSA_NS7_ILi256EEESB_EEES9_SE_SG_Li256ELb1ELb1ELb1ELb0EEENS1_36VarlenDynamicPersistentTileSchedulerILi128ELi96ELi256ELi128ELb1ELb1ELb1ELb1ELb0ELb1EEEEEEEEEvNT_6ParamsE --------------------------
	.section	.text._ZN7cutlass13device_kernelIN5flash11enable_sm90INS1_16FlashAttnFwdSm90INS1_25CollectiveMainloopFwdSm90ILi2EN4cute5tupleIJNS5_1CILi1EEES8_S8_EEENS6_IJNS7_ILi128EEENS7_ILi96EEENS7_ILi64EEEEEELi256ENS_10bfloat16_tEfNS_4arch4Sm90ELb0ELb1ELb1ELb1ELb1ELb1ELb1ELb1ELb0ELb1ELb1ELb0EEENS1_21CollectiveEpilogueFwdINS6_IJSA_NS7_ILi256EEESB_EEES9_SE_SG_Li256ELb1ELb1ELb1ELb0EEENS1_36VarlenDynamicPersistentTileSchedulerILi128ELi96ELi256ELi128ELb1ELb1ELb1ELb1ELb0ELb1EEEEEEEEEvNT_6ParamsE,"ax",@progbits
	.align	128
.text._ZN7cutlass13device_kernelIN5flash11enable_sm90INS1_16FlashAttnFwdSm90INS1_25CollectiveMainloopFwdSm90ILi2EN4cute5tupleIJNS5_1CILi1EEES8_S8_EEENS6_IJNS7_ILi128EEENS7_ILi96EEENS7_ILi64EEEEEELi256ENS_10bfloat16_tEfNS_4arch4Sm90ELb0ELb1ELb1ELb1ELb1ELb1ELb1ELb1ELb0ELb1ELb1ELb0EEENS1_21CollectiveEpilogueFwdINS6_IJSA_NS7_ILi256EEESB_EEES9_SE_SG_Li256ELb1ELb1ELb1ELb0EEENS1_36VarlenDynamicPersistentTileSchedulerILi128ELi96ELi256ELi128ELb1ELb1ELb1ELb1ELb0ELb1EEEEEEEEEvNT_6ParamsE:
        .type           _ZN7cutlass13device_kernelIN5flash11enable_sm90INS1_16FlashAttnFwdSm90INS1_25CollectiveMainloopFwdSm90ILi2EN4cute5tupleIJNS5_1CILi1EEES8_S8_EEENS6_IJNS7_ILi128EEENS7_ILi96EEENS7_ILi64EEEEEELi256ENS_10bfloat16_tEfNS_4arch4Sm90ELb0ELb1ELb1ELb1ELb1ELb1ELb1ELb1ELb0ELb1ELb1ELb0EEENS1_21CollectiveEpilogueFwdINS6_IJSA_NS7_ILi256EEESB_EEES9_SE_SG_Li256ELb1ELb1ELb1ELb0EEENS1_36VarlenDynamicPersistentTileSchedulerILi128ELi96ELi256ELi128ELb1ELb1ELb1ELb1ELb0ELb1EEEEEEEEEvNT_6ParamsE,@function
        .size           _ZN7cutlass13device_kernelIN5flash11enable_sm90INS1_16FlashAttnFwdSm90INS1_25CollectiveMainloopFwdSm90ILi2EN4cute5tupleIJNS5_1CILi1EEES8_S8_EEENS6_IJNS7_ILi128EEENS7_ILi96EEENS7_ILi64EEEEEELi256ENS_10bfloat16_tEfNS_4arch4Sm90ELb0ELb1ELb1ELb1ELb1ELb1ELb1ELb1ELb0ELb1ELb1ELb0EEENS1_21CollectiveEpilogueFwdINS6_IJSA_NS7_ILi256EEESB_EEES9_SE_SG_Li256ELb1ELb1ELb1ELb0EEENS1_36VarlenDynamicPersistentTileSchedulerILi128ELi96ELi256ELi128ELb1ELb1ELb1ELb1ELb0ELb1EEEEEEEEEvNT_6ParamsE,(.L_x_15779 - _ZN7cutlass13device_kernelIN5flash11enable_sm90INS1_16FlashAttnFwdSm90INS1_25CollectiveMainloopFwdSm90ILi2EN4cute5tupleIJNS5_1CILi1EEES8_S8_EEENS6_IJNS7_ILi128EEENS7_ILi96EEENS7_ILi64EEEEEELi256ENS_10bfloat16_tEfNS_4arch4Sm90ELb0ELb1ELb1ELb1ELb1ELb1ELb1ELb1ELb0ELb1ELb1ELb0EEENS1_21CollectiveEpilogueFwdINS6_IJSA_NS7_ILi256EEESB_EEES9_SE_SG_Li256ELb1ELb1ELb1ELb0EEENS1_36VarlenDynamicPersistentTileSchedulerILi128ELi96ELi256ELi128ELb1ELb1ELb1ELb1ELb0ELb1EEEEEEEEEvNT_6ParamsE)
        .other          _ZN7cutlass13device_kernelIN5flash11enable_sm90INS1_16FlashAttnFwdSm90INS1_25CollectiveMainloopFwdSm90ILi2EN4cute5tupleIJNS5_1CILi1EEES8_S8_EEENS6_IJNS7_ILi128EEENS7_ILi96EEENS7_ILi64EEEEEELi256ENS_10bfloat16_tEfNS_4arch4Sm90ELb0ELb1ELb1ELb1ELb1ELb1ELb1ELb1ELb0ELb1ELb1ELb0EEENS1_21CollectiveEpilogueFwdINS6_IJSA_NS7_ILi256EEESB_EEES9_SE_SG_Li256ELb1ELb1ELb1ELb0EEENS1_36VarlenDynamicPersistentTileSchedulerILi128ELi96ELi256ELi128ELb1ELb1ELb1ELb1ELb0ELb1EEEEEEEEEvNT_6ParamsE,@"STO_CUDA_ENTRY STV_DEFAULT"
_ZN7cutlass13device_kernelIN5flash11enable_sm90INS1_16FlashAttnFwdSm90INS1_25CollectiveMainloopFwdSm90ILi2EN4cute5tupleIJNS5_1CILi1EEES8_S8_EEENS6_IJNS7_ILi128EEENS7_ILi96EEENS7_ILi64EEEEEELi256ENS_10bfloat16_tEfNS_4arch4Sm90ELb0ELb1ELb1ELb1ELb1ELb1ELb1ELb1ELb0ELb1ELb1ELb0EEENS1_21CollectiveEpilogueFwdINS6_IJSA_NS7_ILi256EEESB_EEES9_SE_SG_Li256ELb1ELb1ELb1ELb0EEENS1_36VarlenDynamicPersistentTileSchedulerILi128ELi96ELi256ELi128ELb1ELb1ELb1ELb1ELb0ELb1EEEEEEEEEvNT_6ParamsE:
        /* <DEDUP_REMOVED lines=23> */
.L_x_13010:
[----:B------:R-:W-:Y:S05]  /*0170*/  BSYNC B0 ;  /* 0x0000000000007941 */ /* 0x000fea0003800000 */
.L_x_13009:
        /* <DEDUP_REMOVED lines=43> */
.L_x_13011:
        /* <DEDUP_REMOVED lines=22> */
.L_x_13012:
        /* <DEDUP_REMOVED lines=18> */
.L_x_13013:
        /* <DEDUP_REMOVED lines=22> */
.L_x_13014:
        /* <DEDUP_REMOVED lines=22> */
.L_x_13015:
[----:B------:R-:W-:Y:S01]  /*0970*/  PLOP3.LUT P0, PT, PT, PT, UP0, 0x80, 0x0 ;  /* 0x000000000000781c */ /* 0x000fe20003f0f008 */
[----:B------:R-:W-:Y:S01]  /*0980*/  UMOV UR38, 0x1 ;  /* 0x0000000100267882 */ /* 0x000fe20000000000 */
[----:B------:R-:W-:Y:S01]  /*0990*/  NOP ;  /* 0x0000000000007918 */ /* 0x000fe20000000000 */
[----:B------:R-:W-:Y:S01]  /*09a0*/  USEL UR38, UR38, 0x2, !UP0 ;  /* 0x0000000226267887 */ /* 0x000fe2000c000000 */
[----:B------:R-:W-:Y:S01]  /*09b0*/  BSSY B9, `(.L_x_13016) ;  /* 0x0003a6e000097945 */ /* 0x000fe20003800000 */
[----:B------:R-:W-:Y:S01]  /*09c0*/  ULDC.64 UR44, c[0x0][0x208] ;  /* 0x00008200002c7ab9 */ /* 0x000fe20000000a00 */
[----:B------:R-:W-:Y:S02]  /*09d0*/  IMAD.U32 R16, RZ, RZ, UR37 ;  /* 0x00000025ff107e24 */ /* 0x000fe4000f8e00ff */
[----:B------:R-:W-:Y:S01]  /*09e0*/  IMAD.U32 R17, RZ, RZ, UR36 ;  /* 0x00000024ff117e24 */ /* 0x000fe2000f8e00ff */
[----:B0123--:R-:W-:Y:S06]  /*09f0*/  BAR.SYNC.DEFER_BLOCKING 0x0 ;  /* 0x0000000000007b1d */ /* 0x00ffec0000010000 */
[----:B------:R-:W-:Y:S05]  /*0a00*/  @!P0 BRA `(.L_x_13017) ;  /* 0x0000031800e08947 */ /* 0x000fea0003800000 */
.L_x_13018:
[----:B------:R-:W-:-:S08]  /*0a10*/  NOP ;  /* 0x0000000000007918 */ /* 0x000fd00000000000 */
[----:B------:R-:W0:Y:S02]  /*0a20*/  USETMAXREG.TRY_ALLOC.CTAPOOL UP0, 0xe8 ;  /* 0x000000e8000079c8 */ /* 0x000e240008000600 */
[----:B0-----:R-:W-:-:S13]  /*0a30*/  PLOP3.LUT P0, PT, PT, PT, UP0, 0x80, 0x0 ;  /* 0x000000000000781c */ /* 0x001fda0003f0f008 */
[----:B------:R-:W-:Y:S05]  /*0a40*/  @!P0 BRA `(.L_x_13018) ;  /* 0xfffffffc00f08947 */ /* 0x000fea000383ffff */
[----:B------:R-:W0:Y:S01]  /*0a50*/  S2R R0, SR_TID.X ;  /* 0x0000000000007919 */ /* 0x000e220000002100 */
[----:B------:R-:W1:Y:S01]  /*0a60*/  S2UR UR4, SR_CgaCtaId ;  /* 0x00000000000479c3 */ /* 0x000e620000008800 */
[----:B------:R-:W-:Y:S01]  /*0a70*/  MOV R2, 0x400 ;  /* 0x0000040000027802 */ /* 0x000fe20000000f00 */
[----:B------:R-:W-:-:S06]  /*0a80*/  UIADD3 URZ, UP0, UR37, 0x1f8, URZ ;  /* 0x000001f8253f7890 */ /* 0x000fcc000ff1e03f */
[----:B------:R-:W-:Y:S06]  /*0a90*/  BAR.ARV 0x8, 0x180 ;  /* 0x0206000000007b1d */ /* 0x000fec0000002000 */
[----:B------:R-:W-:Y:S01]  /*0aa0*/  UIADD3 URZ, UP1, UR37, 0x204, URZ ;  /* 0x00000204253f7890 */ /* 0x000fe2000ff3e03f */
[----:B------:R-:W-:Y:S01]  /*0ab0*/  STL.64 [R1+0x1f8], RZ ;  /* 0x0001f8ff01007387 */ /* 0x000fe20000100a00 */
[----:B------:R-:W-:Y:S02]  /*0ac0*/  UIADD3.X UR39, URZ, UR36, URZ, UP0, !UPT ;  /* 0x000000243f277290 */ /* 0x000fe400087fe43f */
[----:B------:R-:W-:Y:S01]  /*0ad0*/  UIADD3.X UR40, URZ, UR36, URZ, UP1, !UPT ;  /* 0x000000243f287290 */ /* 0x000fe20008ffe43f */
[----:B------:R-:W-:Y:S04]  /*0ae0*/  STL [R1+0x200], RZ ;  /* 0x000200ff01007387 */ /* 0x000fe80000100800 */
        /* <DEDUP_REMOVED lines=13> */
[----:B------:R-:W-:Y:S02]  /*0bc0*/  IMAD.MOV.U32 R153, RZ, RZ, RZ ;  /* 0x000000ffff997224 */ /* 0x000fe400078e00ff */
[----:B------:R-:W-:Y:S02]  /*0bd0*/  IMAD.MOV.U32 R159, RZ, RZ, RZ ;  /* 0x000000ffff9f7224 */ /* 0x000fe400078e00ff */
[----:B0-----:R-:W-:-:S05]  /*0be0*/  VIADD R11, R0, 0xffffff80 ;  /* 0xffffff80000b7836 */ /* 0x001fca0000000000 */
[----:B------:R-:W-:Y:S01]  /*0bf0*/  SHF.R.S32.HI R0, RZ, 0x1f, R11 ;  /* 0x0000001fff007819 */ /* 0x000fe2000001140b */
[----:B------:R-:W-:Y:S03]  /*0c00*/  STL [R1+0x4a0], R11 ;  /* 0x0004a00b01007387 */ /* 0x000fe60000100800 */
[CC--:B------:R-:W-:Y:S02]  /*0c10*/  LEA.HI R3, R0.reuse, R11.reuse, RZ, 0x7 ;  /* 0x0000000b00037211 */ /* 0x0c0fe400078f38ff */
[----:B------:R-:W-:Y:S02]  /*0c20*/  LEA.HI R8, R0, R11, RZ, 0x4 ;  /* 0x0000000b00087211 */ /* 0x000fe400078f20ff */
[----:B------:R-:W-:Y:S02]  /*0c30*/  LOP3.LUT R4, R3, 0xffffff80, RZ, 0xc0, !PT ;  /* 0xffffff8003047812 */ /* 0x000fe400078ec0ff */
[----:B------:R-:W-:-:S02]  /*0c40*/  SHF.R.S32.HI R12, RZ, 0x7, R3 ;  /* 0x00000007ff0c7819 */ /* 0x000fc40000011403 */
[----:B------:R-:W-:Y:S01]  /*0c50*/  SHF.R.S32.HI R9, RZ, 0x4, R8 ;  /* 0x00000004ff097819 */ /* 0x000fe20000011408 */
[----:B------:R-:W-:Y:S01]  /*0c60*/  IMAD.IADD R10, R11, 0x1, -R4 ;  /* 0x000000010b0a7824 */ /* 0x000fe200078e0a04 */
[----:B------:R-:W-:Y:S01]  /*0c70*/  LEA.HI R3, R3, R12, RZ, 0x1 ;  /* 0x0000000c03037211 */ /* 0x000fe200078f08ff */
[----:B------:R-:W-:Y:S01]  /*0c80*/  STL [R1+0x51c], R12 ;  /* 0x00051c0c01007387 */ /* 0x000fe20000100800 */
[----:B------:R-:W-:Y:S02]  /*0c90*/  LEA.HI R203, R0, R11, RZ, 0x5 ;  /* 0x0000000b00cb7211 */ /* 0x000fe400078f28ff */
[----:B------:R-:W-:Y:S01]  /*0ca0*/  SHF.R.S32.HI R4, RZ, 0x1f, R10 ;  /* 0x0000001fff047819 */ /* 0x000fe2000001140a */
[----:B------:R-:W-:Y:S01]  /*0cb0*/  STL [R1+0x518], R10 ;  /* 0x0005180a01007387 */ /* 0x000fe20000100800 */
[----:B------:R-:W-:Y:S02]  /*0cc0*/  LOP3.LUT R3, R3, 0x3fffffe, RZ, 0xc0, !PT ;  /* 0x03fffffe03037812 */ /* 0x000fe400078ec0ff */
[----:B------:R-:W-:-:S02]  /*0cd0*/  LEA.HI R5, R4, R10, RZ, 0x2 ;  /* 0x0000000a04057211 */ /* 0x000fc400078f10ff */
[----:B------:R-:W-:Y:S01]  /*0ce0*/  LEA.HI R4, R4, R10, RZ, 0x5 ;  /* 0x0000000a04047211 */ /* 0x000fe200078f28ff */
[----:B------:R-:W-:Y:S01]  /*0cf0*/  IMAD.IADD R3, R12, 0x1, -R3 ;  /* 0x000000010c037824 */ /* 0x000fe200078e0a03 */
[--C-:B------:R-:W-:Y:S02]  /*0d00*/  SHF.R.S32.HI R6, RZ, 0x2, R5.reuse ;  /* 0x00000002ff067819 */ /* 0x100fe40000011405 */
[----:B------:R-:W-:Y:S02]  /*0d10*/  SHF.R.S32.HI R7, RZ, 0x1f, R5 ;  /* 0x0000001fff077819 */ /* 0x000fe40000011405 */
[----:B------:R-:W-:Y:S02]  /*0d20*/  SHF.R.S32.HI R4, RZ, 0x5, R4 ;  /* 0x00000005ff047819 */ /* 0x000fe40000011404 */
[----:B------:R-:W-:Y:S02]  /*0d30*/  LEA.HI R7, R7, R6, RZ, 0x3 ;  /* 0x0000000607077211 */ /* 0x000fe400078f18ff */
[----:B------:R-:W-:-:S02]  /*0d40*/  SHF.R.S32.HI R203, RZ, 0x5, R203 ;  /* 0x00000005ffcb7819 */ /* 0x000fc400000114cb */
[----:B------:R-:W-:Y:S02]  /*0d50*/  LOP3.LUT R7, R7, 0xfffffff8, RZ, 0xc0, !PT ;  /* 0xfffffff807077812 */ /* 0x000fe400078ec0ff */
[----:B------:R-:W-:-:S03]  /*0d60*/  LOP3.LUT R5, R5, 0x7ffffffc, RZ, 0xc0, !PT ;  /* 0x7ffffffc05057812 */ /* 0x000fc600078ec0ff */
[----:B------:R-:W-:Y:S01]  /*0d70*/  IMAD.IADD R7, R6, 0x1, -R7 ;  /* 0x0000000106077824 */ /* 0x000fe200078e0a07 */
[----:B------:R-:W-:Y:S01]  /*0d80*/  LOP3.LUT R6, R8, 0x3fffff0, RZ, 0xc0, !PT ;  /* 0x03fffff008067812 */ /* 0x000fe200078ec0ff */
[----:B------:R-:W-:Y:S01]  /*0d90*/  IMAD.IADD R5, R10, 0x1, -R5 ;  /* 0x000000010a057824 */ /* 0x000fe200078e0a05 */
[----:B------:R-:W-:Y:S01]  /*0da0*/  LEA.HI R8, R8, R9, RZ, 0x1 ;  /* 0x0000000908087211 */ /* 0x000fe200078f08ff */
[----:B------:R-:W-:Y:S02]  /*0db0*/  IMAD R4, R4, 0x10, R7 ;  /* 0x0000001004047824 */ /* 0x000fe400078e0207 */
[----:B------:R-:W-:Y:S01]  /*0dc0*/  IMAD.IADD R6, R11, 0x1, -R6 ;  /* 0x000000010b067824 */ /* 0x000fe200078e0a06 */
[----:B------:R-:W-:Y:S01]  /*0dd0*/  LOP3.LUT R8, R8, 0x1ffffffe, RZ, 0xc0, !PT ;  /* 0x1ffffffe08087812 */ /* 0x000fe200078ec0ff */
[----:B------:R-:W-:Y:S01]  /*0de0*/  IMAD R204, R3, 0x40, R4 ;  /* 0x0000004003cc7824 */ /* 0x000fe200078e0204 */
[CC--:B------:R-:W-:Y:S01]  /*0df0*/  LEA.HI R3, R0.reuse, R11.reuse, RZ, 0x2 ;  /* 0x0000000b00037211 */ /* 0x0c0fe200078f10ff */
[----:B------:R-:W-:Y:S01]  /*0e00*/  IMAD.SHL.U32 R205, R5, 0x2, RZ ;  /* 0x0000000205cd7824 */ /* 0x000fe200078e00ff */
[----:B------:R-:W-:Y:S01]  /*0e10*/  LEA.HI R0, R0, R11, RZ, 0x3 ;  /* 0x0000000b00007211 */ /* 0x000fe200078f18ff */
[----:B------:R-:W-:Y:S01]  /*0e20*/  IMAD.IADD R8, R9, 0x1, -R8 ;  /* 0x0000000109087824 */ /* 0x000fe200078e0a08 */
[--C-:B------:R-:W-:Y:S01]  /*0e30*/  SHF.R.S32.HI R158, RZ, 0x2, R3.reuse ;  /* 0x00000002ff9e7819 */ /* 0x100fe20000011403 */
[----:B------:R-:W-:Y:S01]  /*0e40*/  IMAD R9, R203, 0x10, R6 ;  /* 0x00000010cb097824 */ /* 0x000fe200078e0206 */
[----:B------:R-:W-:Y:S01]  /*0e50*/  SHF.R.S32.HI R7, RZ, 0x1f, R3 ;  /* 0x0000001fff077819 */ /* 0x000fe20000011403 */
[----:B------:R-:W-:Y:S01]  /*0e60*/  VIADD R28, R205, 0x40 ;  /* 0x00000040cd1c7836 */ /* 0x000fe20000000000 */
[----:B------:R-:W-:Y:S01]  /*0e70*/  LOP3.LUT R3, R3, 0xfffffffc, RZ, 0xc0, !PT ;  /* 0xfffffffc03037812 */ /* 0x000fe200078ec0ff */
[----:B------:R-:W-:Y:S01]  /*0e80*/  VIADD R175, R158, 0x40 ;  /* 0x000000409eaf7836 */ /* 0x000fe20000000000 */
[----:B------:R-:W-:Y:S01]  /*0e90*/  SHF.R.S32.HI R4, RZ, 0x3, R0 ;  /* 0x00000003ff047819 */ /* 0x000fe20000011400 */
[----:B------:R-:W-:Y:S01]  /*0ea0*/  VIADD R25, R205, 0x50 ;  /* 0x00000050cd197836 */ /* 0x000fe20000000000 */
[----:B------:R-:W-:Y:S01]  /*0eb0*/  LOP3.LUT R0, R0, 0xfffffff8, RZ, 0xc0, !PT ;  /* 0xfffffff800007812 */ /* 0x000fe200078ec0ff */
[----:B------:R-:W-:Y:S01]  /*0ec0*/  IMAD.IADD R3, R11, 0x1, -R3 ;  /* 0x000000010b037824 */ /* 0x000fe200078e0a03 */
[----:B------:R-:W-:Y:S01]  /*0ed0*/  LEA.HI R7, R7, R158, RZ, 0x3 ;  /* 0x0000009e07077211 */ /* 0x000fe200078f18ff */
[----:B------:R0:W-:Y:S01]  /*0ee0*/  STL [R1+0x49c], R4 ;  /* 0x00049c0401007387 */ /* 0x0001e20000100800 */
[----:B------:R-:W-:-:S02]  /*0ef0*/  IMAD.SHL.U32 R206, R175, 0x40, RZ ;  /* 0x00000040afce7824 */ /* 0x000fc400078e00ff */
[----:B------:R-:W-:Y:S01]  /*0f00*/  IMAD.IADD R6, R11, 0x1, -R0 ;  /* 0x000000010b067824 */ /* 0x000fe200078e0a00 */
[C---:B------:R-:W-:Y:S01]  /*0f10*/  LEA.HI R0, R3.reuse, R3, RZ, 0x1 ;  /* 0x0000000303007211 */ /* 0x040fe200078f08ff */
[C---:B------:R-:W-:Y:S01]  /*0f20*/  IMAD.SHL.U32 R22, R3.reuse, 0x8, RZ ;  /* 0x0000000803167824 */ /* 0x040fe200078e00ff */
[----:B------:R-:W-:Y:S01]  /*0f30*/  LOP3.LUT R206, R206, 0x1c0, RZ, 0xc0, !PT ;  /* 0x000001c0cece7812 */ /* 0x000fe200078ec0ff */
[----:B------:R1:W-:Y:S01]  /*0f40*/  STL [R1+0x4a4], R3 ;  /* 0x0004a40301007387 */ /* 0x0003e20000100800 */
[----:B------:R-:W-:Y:S01]  /*0f50*/  LOP3.LUT R0, R0, 0x1ffffffe, RZ, 0xc0, !PT ;  /* 0x1ffffffe00007812 */ /* 0x000fe200078ec0ff */
[----:B------:R-:W-:Y:S01]  /*0f60*/  IMAD.SHL.U32 R154, R3, 0x4, RZ ;  /* 0x00000004039a7824 */ /* 0x000fe200078e00ff */
[----:B0-----:R-:W-:Y:S01]  /*0f70*/  SHF.R.S32.HI R4, RZ, 0x1f, R175 ;  /* 0x0000001fff047819 */ /* 0x001fe200000114af */
[----:B------:R0:W-:Y:S01]  /*0f80*/  STL [R1+0x4ac], R6 ;  /* 0x0004ac0601007387 */ /* 0x0001e20000100800 */
[----:B------:R-:W-:Y:S01]  /*0f90*/  LOP3.LUT R7, R7, 0xfffffff8, RZ, 0xc0, !PT ;  /* 0xfffffff807077812 */ /* 0x000fe200078ec0ff */
[----:B------:R-:W-:Y:S01]  /*0fa0*/  IMAD.SHL.U32 R198, R6, 0x8, RZ ;  /* 0x0000000806c67824 */ /* 0x000fe200078e00ff */
[----:B------:R-:W-:Y:S01]  /*0fb0*/  LEA.HI R4, R4, R175, RZ, 0x3 ;  /* 0x000000af04047211 */ /* 0x000fe200078f18ff */
[----:B------:R-:W-:Y:S01]  /*0fc0*/  VIADD R20, R205, 0x68 ;  /* 0x00000068cd147836 */ /* 0x000fe20000000000 */
[----:B------:R-:W-:Y:S01]  /*0fd0*/  SHF.R.U32.HI R207, RZ, 0x3, R206 ;  /* 0x00000003ffcf7819 */ /* 0x000fe200000116ce */
[----:B-1----:R-:W-:Y:S01]  /*0fe0*/  IMAD.IADD R3, R3, 0x1, -R0 ;  /* 0x0000000103037824 */ /* 0x002fe200078e0a00 */
[--C-:B------:R-:W-:Y:S01]  /*0ff0*/  LOP3.LUT R0, R206, 0x38, R22.reuse, 0xf8, !PT ;  /* 0x00000038ce007812 */ /* 0x100fe200078ef816 */
[----:B------:R-:W-:Y:S01]  /*1000*/  IMAD.SHL.U32 R4, R4, 0x40, RZ ;  /* 0x0000004004047824 */ /* 0x000fe200078e00ff */
[----:B------:R-:W-:Y:S01]  /*1010*/  STL [R1+0x488], R28 ;  /* 0x0004881c01007387 */ /* 0x000fe20000100800 */
[----:B0-----:R-:W-:Y:S01]  /*1020*/  IMAD.IADD R6, R158, 0x1, -R7 ;  /* 0x000000019e067824 */ /* 0x001fe200078e0a07 */
[----:B------:R-:W-:Y:S01]  /*1030*/  SHF.R.S32.HI R23, RZ, 0x1f, R22 ;  /* 0x0000001fff177819 */ /* 0x000fe20000011416 */
[C---:B------:R-:W-:Y:S01]  /*1040*/  VIADD R15, R205.reuse, 0x80 ;  /* 0x00000080cd0f7836 */ /* 0x040fe20000000000 */
[----:B------:R-:W-:Y:S01]  /*1050*/  LOP3.LUT R208, R4, 0xfffffe00, RZ, 0xc0, !PT ;  /* 0xfffffe0004d07812 */ /* 0x000fe200078ec0ff */
[----:B------:R-:W-:Y:S01]  /*1060*/  VIADD R12, R205, 0x98 ;  /* 0x00000098cd0c7836 */ /* 0x000fe20000000000 */
[----:B------:R0:W-:Y:S01]  /*1070*/  STL [R1+0x498], R6 ;  /* 0x0004980601007387 */ /* 0x0001e20000100800 */
[----:B------:R-:W-:Y:S01]  /*1080*/  VIADD R164, R154, 0x10 ;  /* 0x000000109aa47836 */ /* 0x000fe20000000000 */
[----:B------:R-:W-:Y:S01]  /*1090*/  LOP3.LUT R7, R208, R0, R207, 0xf6, !PT ;  /* 0x00000000d0077212 */ /* 0x000fe200078ef6cf */
[----:B------:R-:W-:Y:S01]  /*10a0*/  IMAD R8, R9, 0x8, R8 ;  /* 0x0000000809087824 */ /* 0x000fe200078e0208 */
[----:B------:R-:W-:Y:S01]  /*10b0*/  STL [R1+0x480], R25 ;  /* 0x0004801901007387 */ /* 0x000fe20000100800 */
[----:B------:R-:W-:Y:S01]  /*10c0*/  VIADD R9, R205, 0xb0 ;  /* 0x000000b0cd097836 */ /* 0x000fe20000000000 */
[----:B------:R-:W-:Y:S01]  /*10d0*/  SHF.R.S32.HI R216, RZ, 0x1f, R198 ;  /* 0x0000001fffd87819 */ /* 0x000fe200000114c6 */
[----:B------:R-:W-:Y:S01]  /*10e0*/  IMAD R0, R7, 0x2, R2 ;  /* 0x0000000207007824 */ /* 0x000fe200078e0202 */
[----:B------:R-:W-:Y:S01]  /*10f0*/  SHF.R.S32.HI R7, RZ, 0x1f, R28 ;  /* 0x0000001fff077819 */ /* 0x000fe2000001141c */
[----:B------:R-:W-:Y:S01]  /*1100*/  IMAD.SHL.U32 R4, R8, 0x8, RZ ;  /* 0x0000000808047824 */ /* 0x000fe200078e00ff */
[----:B0-----:R-:W-:Y:S01]  /*1110*/  SHF.R.S32.HI R6, RZ, 0x1f, R164 ;  /* 0x0000001fff067819 */ /* 0x001fe200000114a4 */
[C---:B------:R-:W-:Y:S01]  /*1120*/  VIADD R5, R205.reuse, 0xc8 ;  /* 0x000000c8cd057836 */ /* 0x040fe20000000000 */
[----:B------:R-:W-:Y:S01]  /*1130*/  STL [R1+0x450], R9 ;  /* 0x0004500901007387 */ /* 0x000fe20000100800 */
[----:B------:R-:W-:-:S02]  /*1140*/  VIADD R8, R205, 0xb8 ;  /* 0x000000b8cd087836 */ /* 0x000fc40000000000 */
[C---:B------:R-:W-:Y:S01]  /*1150*/  VIADD R228, R205.reuse, 0xd8 ;  /* 0x000000d8cde47836 */ /* 0x040fe20000000000 */
[----:B------:R0:W-:Y:S01]  /*1160*/  STL [R1+0x50c], R7 ;  /* 0x00050c0701007387 */ /* 0x0001e20000100800 */
[C---:B------:R-:W-:Y:S02]  /*1170*/  VIADD R229, R205.reuse, 0xd0 ;  /* 0x000000d0cde57836 */ /* 0x040fe40000000000 */
[C---:B------:R-:W-:Y:S01]  /*1180*/  VIADD R29, R205.reuse, 0x38 ;  /* 0x00000038cd1d7836 */ /* 0x040fe20000000000 */
[----:B------:R1:W-:Y:S01]  /*1190*/  STL [R1+0x4a8], R6 ;  /* 0x0004a80601007387 */ /* 0x0003e20000100800 */
[C---:B------:R-:W-:Y:S02]  /*11a0*/  VIADD R26, R205.reuse, 0x48 ;  /* 0x00000048cd1a7836 */ /* 0x040fe40000000000 */
[C---:B------:R-:W-:Y:S01]  /*11b0*/  VIADD R24, R205.reuse, 0x58 ;  /* 0x00000058cd187836 */ /* 0x040fe20000000000 */
[----:B------:R-:W-:Y:S01]  /*11c0*/  STL [R1+0x444], R5 ;  /* 0x0004440501007387 */ /* 0x000fe20000100800 */
[C---:B------:R-:W-:Y:S01]  /*11d0*/  VIADD R21, R205.reuse, 0x60 ;  /* 0x00000060cd157836 */ /* 0x040fe20000000000 */
[----:B0-----:R-:W-:Y:S01]  /*11e0*/  SHF.R.S32.HI R7, RZ, 0x1f, R25 ;  /* 0x0000001fff077819 */ /* 0x001fe20000011419 */
[C---:B------:R-:W-:Y:S01]  /*11f0*/  VIADD R19, R205.reuse, 0x70 ;  /* 0x00000070cd137836 */ /* 0x040fe20000000000 */
[----:B------:R0:W-:Y:S01]  /*1200*/  STL [R1+0x524], R4 ;  /* 0x0005240401007387 */ /* 0x0001e20000100800 */
[----:B------:R-:W-:-:S02]  /*1210*/  VIADD R18, R205, 0x78 ;  /* 0x00000078cd127836 */ /* 0x000fc40000000000 */
[C---:B-1----:R-:W-:Y:S01]  /*1220*/  VIADD R6, R205.reuse, 0xc0 ;  /* 0x000000c0cd067836 */ /* 0x042fe20000000000 */
[----:B------:R1:W-:Y:S01]  /*1230*/  STL [R1+0x504], R7 ;  /* 0x0005040701007387 */ /* 0x0003e20000100800 */
[C---:B------:R-:W-:Y:S02]  /*1240*/  VIADD R14, R205.reuse, 0x88 ;  /* 0x00000088cd0e7836 */ /* 0x040fe40000000000 */
[C---:B------:R-:W-:Y:S01]  /*1250*/  VIADD R13, R205.reuse, 0x90 ;  /* 0x00000090cd0d7836 */ /* 0x040fe20000000000 */
[----:B------:R-:W-:Y:S01]  /*1260*/  STL [R1+0x44c], R8 ;  /* 0x00044c0801007387 */ /* 0x000fe20000100800 */
[C---:B------:R-:W-:Y:S02]  /*1270*/  VIADD R11, R205.reuse, 0xa0 ;  /* 0x000000a0cd0b7836 */ /* 0x040fe40000000000 */
[C---:B0-----:R-:W-:Y:S01]  /*1280*/  VIADD R4, R205.reuse, 0xf0 ;  /* 0x000000f0cd047836 */ /* 0x041fe20000000000 */
[----:B------:R0:W-:Y:S01]  /*1290*/  STL [R1+0x514], R0 ;  /* 0x0005140001007387 */ /* 0x0001e20000100800 */
[C---:B------:R-:W-:Y:S01]  /*12a0*/  VIADD R10, R205.reuse, 0xa8 ;  /* 0x000000a8cd0a7836 */ /* 0x040fe20000000000 */
[----:B-1----:R-:W-:Y:S01]  /*12b0*/  SHF.R.S32.HI R7, RZ, 0x1f, R20 ;  /* 0x0000001fff077819 */ /* 0x002fe20000011414 */
[C---:B------:R-:W-:Y:S01]  /*12c0*/  VIADD R227, R205.reuse, 0xe0 ;  /* 0x000000e0cde37836 */ /* 0x040fe20000000000 */
[----:B------:R-:W-:Y:S01]  /*12d0*/  STL [R1+0x448], R6 ;  /* 0x0004480601007387 */ /* 0x000fe20000100800 */
[----:B------:R-:W-:-:S02]  /*12e0*/  VIADD R220, R205, 0xe8 ;  /* 0x000000e8cddc7836 */ /* 0x000fc40000000000 */
[C---:B------:R-:W-:Y:S01]  /*12f0*/  VIADD R152, R22.reuse, 0x20 ;  /* 0x0000002016987836 */ /* 0x040fe20000000000 */
[----:B------:R1:W-:Y:S01]  /*1300*/  STL [R1+0x4f8], R7 ;  /* 0x0004f80701007387 */ /* 0x0003e20000100800 */
[C---:B------:R-:W-:Y:S02]  /*1310*/  VIADD R172, R22.reuse, 0x40 ;  /* 0x0000004016ac7836 */ /* 0x040fe40000000000 */
[C---:B0-----:R-:W-:Y:S01]  /*1320*/  VIADD R0, R205.reuse, 0xf8 ;  /* 0x000000f8cd007836 */ /* 0x041fe20000000000 */
        /* <DEDUP_REMOVED lines=14> */
[----:B0-----:R-:W-:Y:S01]  /*1410*/  SHF.R.S32.HI R29, RZ, 0x1f, R29 ;  /* 0x0000001fff1d7819 */ /* 0x001fe2000001141d */
[----:B------:R-:W-:Y:S01]  /*1420*/  VIADD R201, R198, 0xc0 ;  /* 0x000000c0c6c97836 */ /* 0x000fe20000000000 */
[----:B------:R0:W-:Y:S01]  /*1430*/  STL [R1+0x47c], R24 ;  /* 0x00047c1801007387 */ /* 0x0001e20000100800 */
[----:B------:R-:W-:Y:S01]  /*1440*/  SHF.R.S32.HI R196, RZ, 0x1f, R167 ;  /* 0x0000001fffc47819 */ /* 0x000fe200000114a7 */
[----:B------:R-:W-:Y:S01]  /*1450*/  VIADD R218, R205, 0x30 ;  /* 0x00000030cdda7836 */ /* 0x000fe20000000000 */
[----:B-1----:R-:W-:Y:S01]  /*1460*/  SHF.R.S32.HI R26, RZ, 0x1f, R26 ;  /* 0x0000001fff1a7819 */ /* 0x002fe2000001141a */
[----:B------:R1:W-:Y:S01]  /*1470*/  STL [R1+0x478], R21 ;  /* 0x0004781501007387 */ /* 0x0003e20000100800 */
[----:B------:R-:W-:-:S02]  /*1480*/  SHF.R.S32.HI R195, RZ, 0x1f, R166 ;  /* 0x0000001fffc37819 */ /* 0x000fc400000114a6 */
[----:B--2---:R-:W-:Y:S01]  /*1490*/  SHF.R.S32.HI R7, RZ, 0x1f, R12 ;  /* 0x0000001fff077819 */ /* 0x004fe2000001140c */
[----:B------:R2:W-:Y:S01]  /*14a0*/  STL [R1+0x470], R19 ;  /* 0x0004701301007387 */ /* 0x0005e20000100800 */
[----:B------:R-:W-:Y:S02]  /*14b0*/  SHF.R.S32.HI R194, RZ, 0x1f, R165 ;  /* 0x0000001fffc27819 */ /* 0x000fe400000114a5 */
[----:B0-----:R-:W-:Y:S01]  /*14c0*/  SHF.R.S32.HI R24, RZ, 0x1f, R24 ;  /* 0x0000001fff187819 */ /* 0x001fe20000011418 */
[----:B------:R0:W-:Y:S01]  /*14d0*/  STL [R1+0x4e0], R7 ;  /* 0x0004e00701007387 */ /* 0x0001e20000100800 */
[----:B------:R-:W-:Y:S02]  /*14e0*/  SHF.R.S32.HI R193, RZ, 0x1f, R174 ;  /* 0x0000001fffc17819 */ /* 0x000fe400000114ae */
        /* <DEDUP_REMOVED lines=9> */
[----:B------:R-:W-:Y:S01]  /*1580*/  SHF.R.S32.HI R8, RZ, 0x1f, R6 ;  /* 0x0000001fff087819 */ /* 0x000fe20000011406 */
[----:B------:R3:W-:Y:S01]  /*1590*/  STL [R1+0x4d4], R7 ;  /* 0x0004d40701007387 */ /* 0x0007e20000100800 */
[----:B------:R-:W-:-:S02]  /*15a0*/  SHF.R.S32.HI R6, RZ, 0x1f, R229 ;  /* 0x0000001fff067819 */ /* 0x000fc400000114e5 */
[----:B-1----:R-:W-:Y:S01]  /*15b0*/  SHF.R.S32.HI R18, RZ, 0x1f, R18 ;  /* 0x0000001fff127819 */ /* 0x002fe20000011412 */
[----:B------:R1:W-:Y:S01]  /*15c0*/  STL [R1+0x458], R11 ;  /* 0x0004580b01007387 */ /* 0x0003e20000100800 */
[----:B--2---:R-:W-:Y:S02]  /*15d0*/  SHF.R.S32.HI R14, RZ, 0x1f, R14 ;  /* 0x0000001fff0e7819 */ /* 0x004fe4000001140e */
[----:B0-----:R-:W-:Y:S01]  /*15e0*/  SHF.R.S32.HI R13, RZ, 0x1f, R13 ;  /* 0x0000001fff0d7819 */ /* 0x001fe2000001140d */
[----:B------:R0:W-:Y:S01]  /*15f0*/  STL [R1+0x454], R10 ;  /* 0x0004540a01007387 */ /* 0x0001e20000100800 */
[----:B------:R-:W-:Y:S02]  /*1600*/  SHF.R.S32.HI R213, RZ, 0x1f, R199 ;  /* 0x0000001fffd57819 */ /* 0x000fe400000114c7 */
[----:B---3--:R-:W-:Y:S01]  /*1610*/  SHF.R.S32.HI R7, RZ, 0x1f, R5 ;  /* 0x0000001fff077819 */ /* 0x008fe20000011405 */
[----:B------:R-:W-:Y:S01]  /*1620*/  STL [R1+0x490], R0 ;  /* 0x0004900001007387 */ /* 0x000fe20000100800 */
[----:B------:R-:W-:-:S02]  /*1630*/  SHF.R.S32.HI R5, RZ, 0x1f, R228 ;  /* 0x0000001fff057819 */ /* 0x000fc400000114e4 */
[----:B-1----:R-:W-:Y:S01]  /*1640*/  SHF.R.S32.HI R11, RZ, 0x1f, R11 ;  /* 0x0000001fff0b7819 */ /* 0x002fe2000001140b */
[----:B------:R1:W-:Y:S01]  /*1650*/  STL [R1+0x4c8], R7 ;  /* 0x0004c80701007387 */ /* 0x0003e20000100800 */
[----:B------:R-:W-:Y:S02]  /*1660*/  SHF.R.S32.HI R212, RZ, 0x1f, R201 ;  /* 0x0000001fffd47819 */ /* 0x000fe400000114c9 */
[----:B0-----:R-:W-:Y:S01]  /*1670*/  SHF.R.S32.HI R10, RZ, 0x1f, R10 ;  /* 0x0000001fff0a7819 */ /* 0x001fe2000001140a */
[----:B------:R0:W-:Y:S04]  /*1680*/  STL [R1+0x4c0], R5 ;  /* 0x0004c00501007387 */ /* 0x0001e80000100800 */
[----:B------:R2:W-:Y:S01]  /*1690*/  STL [R1+0x4c4], R6 ;  /* 0x0004c40601007387 */ /* 0x0005e20000100800 */
[----:B-1----:R-:W-:-:S03]  /*16a0*/  SHF.R.S32.HI R7, RZ, 0x1f, R227 ;  /* 0x0000001fff077819 */ /* 0x002fc600000114e3 */
[----:B------:R1:W-:Y:S01]  /*16b0*/  STL [R1+0x474], R20 ;  /* 0x0004741401007387 */ /* 0x0003e20000100800 */
[----:B0-----:R-:W-:Y:S02]  /*16c0*/  SHF.R.S32.HI R5, RZ, 0x1f, R4 ;  /* 0x0000001fff057819 */ /* 0x001fe40000011404 */
[----:B------:R-:W-:Y:S01]  /*16d0*/  SHF.R.S32.HI R4, RZ, 0x1f, R0 ;  /* 0x0000001fff047819 */ /* 0x000fe20000011400 */
[----:B------:R-:W-:Y:S01]  /*16e0*/  IMAD R0, R3, 0x8, R204 ;  /* 0x0000000803007824 */ /* 0x000fe200078e02cc */
[----:B--2---:R-:W-:Y:S01]  /*16f0*/  SHF.R.S32.HI R6, RZ, 0x1f, R220 ;  /* 0x0000001fff067819 */ /* 0x004fe200000114dc */
        /* <DEDUP_REMOVED lines=18> */
[----:B------:R1:W-:Y:S02]  /*1820*/  STL [R1+0x4b0], R4 ;  /* 0x0004b00401007387 */ /* 0x0003e40000100800 */
.L_x_13262:
[----:B------:R-:W-:Y:S05]  /*1830*/  YIELD ;  /* 0x0000000000007946 */ /* 0x000fea0003800000 */
[----:B------:R-:W-:Y:S01]  /*1840*/  ULDC.64 UR4, c[0x0][0xb20] ;  /* 0x0002c80000047ab9 */ /* 0x000fe20000000a00 */
[----:B012---:R-:W0:Y:S01]  /*1850*/  LDC.64 R4, c[0x0][0xb00] ;  /* 0x0002c000ff047b82 */ /* 0x007e220000000a00 */
[----:B------:R-:W-:Y:S01]  /*1860*/  ISETP.NE.U32.AND P1, PT, RZ, UR4, PT ;  /* 0x00000004ff007c0c */ /* 0x000fe2000bf25070 */
[----:B----4-:R-:W-:Y:S02]  /*1870*/  IMAD.MOV.U32 R10, RZ, RZ, RZ ;  /* 0x000000ffff0a7224 */ /* 0x010fe400078e00ff */
[----:B------:R-:W-:Y:S01]  /*1880*/  IMAD.MOV.U32 R30, RZ, RZ, RZ ;  /* 0x000000ffff1e7224 */ /* 0x000fe200078e00ff */
[----:B------:R-:W-:Y:S01]  /*1890*/  ISETP.NE.AND.EX P1, PT, RZ, UR5, PT, P1 ;  /* 0x00000005ff007c0c */ /* 0x000fe2000bf25310 */
[----:B------:R-:W-:-:S02]  /*18a0*/  ULDC.64 UR4, c[0x0][0xb10] ;  /* 0x0002c40000047ab9 */ /* 0x000fc40000000a00 */
[----:B------:R-:W-:-:S04]  /*18b0*/  ISETP.NE.U32.AND P2, PT, RZ, UR4, PT ;  /* 0x00000004ff007c0c */ /* 0x000fc8000bf45070 */
[----:B------:R-:W-:Y:S01]  /*18c0*/  ISETP.NE.AND.EX P2, PT, RZ, UR5, PT, P2 ;  /* 0x00000005ff007c0c */ /* 0x000fe2000bf45320 */
[----:B------:R-:W-:Y:S02]  /*18d0*/  ULDC.64 UR4, c[0x0][0xb00] ;  /* 0x0002c00000047ab9 */ /* 0x000fe40000000a00 */
[----:B------:R-:W-:-:S03]  /*18e0*/  ISETP.NE.U32.AND P0, PT, RZ, UR4, PT ;  /* 0x00000004ff007c0c */ /* 0x000fc6000bf05070 */
[----:B---3--:R-:W1:Y:S01]  /*18f0*/  @P1 LDC.64 R6, c[0x0][0xb20] ;  /* 0x0002c800ff061b82 */ /* 0x008e620000000a00 */
        /* <DEDUP_REMOVED lines=30> */
.L_x_13020:
        /* <DEDUP_REMOVED lines=14> */
.L_x_13021:
[----:B------:R-:W-:Y:S05]  /*1bc0*/  @!P0 BRA `(.L_x_13022) ;  /* 0x00000000000c8947 */ /* 0x000fea0003800000 */
[----:B------:R-:W2:Y:S04]  /*1bd0*/  LDG.E R0, desc[UR44][R4.64] ;  /* 0x0000002c04007981 */ /* 0x000ea8000c1e1900 */
[----:B------:R-:W2:Y:S02]  /*1be0*/  LDG.E R31, desc[UR44][R4.64+0x4] ;  /* 0x0000042c041f7981 */ /* 0x000ea4000c1e1900 */
[----:B--2---:R-:W-:-:S07]  /*1bf0*/  IMAD.IADD R31, R31, 0x1, -R0 ;  /* 0x000000011f1f7824 */ /* 0x004fce00078e0a00 */
.L_x_13022:
[----:B------:R-:W-:Y:S02]  /*1c00*/  ULDC.64 UR4, c[0x0][0xb08] ;  /* 0x0002c20000047ab9 */ /* 0x000fe40000000a00 */
[----:B------:R-:W-:-:S04]  /*1c10*/  ISETP.NE.U32.AND P0, PT, RZ, UR4, PT ;  /* 0x00000004ff007c0c */ /* 0x000fc8000bf05070 */
[----:B------:R-:W-:Y:S01]  /*1c20*/  ISETP.NE.AND.EX P0, PT, RZ, UR5, PT, P0 ;  /* 0x00000005ff007c0c */ /* 0x000fe2000bf05300 */
[----:B------:R-:W-:Y:S02]  /*1c30*/  ULDC.64 UR4, c[0x0][0xb28] ;  /* 0x0002ca0000047ab9 */ /* 0x000fe40000000a00 */
[----:B------:R-:W-:-:S04]  /*1c40*/  ISETP.NE.U32.AND P1, PT, RZ, UR4, PT ;  /* 0x00000004ff007c0c */ /* 0x000fc8000bf25070 */
[----:B------:R-:W-:-:S06]  /*1c50*/  ISETP.NE.AND.EX P1, PT, RZ, UR5, PT, P1 ;  /* 0x00000005ff007c0c */ /* 0x000fcc000bf25310 */
[----:B------:R-:W1:Y:S08]  /*1c60*/  @P0 LDC.64 R8, c[0x0][0xb08] ;  /* 0x0002c200ff080b82 */ /* 0x000e700000000a00 */
[----:B0-----:R-:W0:Y:S01]  /*1c70*/  @P1 LDC.64 R4, c[0x0][0xb28] ;  /* 0x0002ca00ff041b82 */ /* 0x001e220000000a00 */
[----:B-1----:R-:W-:-:S05]  /*1c80*/  @P0 IMAD.WIDE R8, R99, 0x4, R8 ;  /* 0x0000000463080825 */ /* 0x002fca00078e0208 */
[----:B------:R-:W2:Y:S04]  /*1c90*/  @P0 LDG.E R0, desc[UR44][R8.64] ;  /* 0x0000002c08000981 */ /* 0x000ea8000c1e1900 */
[----:B------:R-:W2:Y:S01]  /*1ca0*/  @P0 LDG.E R3, desc[UR44][R8.64+0x4] ;  /* 0x0000042c08030981 */ /* 0x000ea2000c1e1900 */
[----:B0-----:R-:W-:Y:S02]  /*1cb0*/  @P1 IMAD.WIDE R6, R99, 0x4, R4 ;  /* 0x0000000463061825 */ /* 0x001fe400078e0204 */
[----:B------:R-:W0:Y:S02]  /*1cc0*/  LDC R4, c[0x0][0x448] ;  /* 0x00011200ff047b82 */ /* 0x000e240000000800 */
[----:B-----5:R-:W-:-:S06]  /*1cd0*/  IMAD.MOV.U32 R44, RZ, RZ, R31 ;  /* 0x000000ffff2c7224 */ /* 0x020fcc00078e001f */
[----:B------:R1:W5:Y:S01]  /*1ce0*/  @P1 LDG.E R44, desc[UR44][R6.64] ;  /* 0x0000002c062c1981 */ /* 0x000362000c1e1900 */
[----:B------:R-:W-:Y:S02]  /*1cf0*/  IMAD.SHL.U32 R209, R97, 0x80, RZ ;  /* 0x0000008061d17824 */ /* 0x000fe400078e00ff */
[----:B------:R-:W-:Y:S01]  /*1d00*/  IMAD.IADD R13, R31, 0x1, -R10 ;  /* 0x000000011f0d7824 */ /* 0x000fe200078e0a0a */
[----:B0-----:R-:W-:Y:S02]  /*1d10*/  ISETP.NE.AND P1, PT, R4, 0x1, PT ;  /* 0x000000010400780c */ /* 0x001fe40003f25270 */
[----:B------:R-:W0:Y:S11]  /*1d20*/  LDC.64 R4, c[0x0][0xad8] ;  /* 0x0002b600ff047b82 */ /* 0x000e360000000a00 */
        /* <DEDUP_REMOVED lines=8> */
[----:B------:R-:W-:Y:S01]  /*1db0*/  VIADD R0, R29, 0x5f ;  /* 0x0000005f1d007836 */ /* 0x000fe20000000000 */
[----:B---3--:R-:W-:-:S03]  /*1dc0*/  @P1 SHF.R.U32.HI R3, RZ, R11, R6 ;  /* 0x0000000bff031219 */ /* 0x008fc60000011606 */
        /* <DEDUP_REMOVED lines=17> */
.L_x_13025:
[----:B------:R-:W-:-:S13]  /*1ee0*/  ISETP.NE.AND P0, PT, R5, 0x1, PT ;  /* 0x000000010500780c */ /* 0x000fda0003f05270 */
[----:B------:R-:W0:Y:S02]  /*1ef0*/  @P0 LDC.64 R6, c[0x0][0xae0] ;  /* 0x0002b800ff060b82 */ /* 0x000e240000000a00 */
[----:B0-----:R-:W-:-:S05]  /*1f00*/  @P0 IMAD.HI.U32 R6, R0, R6, RZ ;  /* 0x0000000600060227 */ /* 0x001fca00078e00ff */
[----:B------:R-:W-:-:S07]  /*1f10*/  @P0 SHF.R.U32.HI R0, RZ, R7, R6 ;  /* 0x00000007ff000219 */ /* 0x000fce0000011606 */
.L_x_13026:
[----:B------:R-:W-:Y:S05]  /*1f20*/  BSYNC B0 ;  /* 0x0000000000007941 */ /* 0x000fea0003800000 */
.L_x_13024:
[----:B------:R-:W-:-:S05]  /*1f30*/  IMAD R3, R0, R5, R5 ;  /* 0x0000000500037224 */ /* 0x000fca00078e0205 */
[----:B------:R-:W-:-:S07]  /*1f40*/  VIMNMX R4, R4, R3, PT ;  /* 0x0000000304047248 */ /* 0x000fce0003fe0100 */
.L_x_13023:
        /* <DEDUP_REMOVED lines=25> */
.L_x_13029:
[----:B------:R-:W-:-:S13]  /*20e0*/  ISETP.NE.AND P0, PT, R5, 0x1, PT ;  /* 0x000000010500780c */ /* 0x000fda0003f05270 */
[----:B------:R-:W0:Y:S02]  /*20f0*/  @P0 LDC.64 R6, c[0x0][0xae0] ;  /* 0x0002b800ff060b82 */ /* 0x000e240000000a00 */
[----:B0-----:R-:W-:-:S05]  /*2100*/  @P0 IMAD.HI.U32 R6, R0, R6, RZ ;  /* 0x0000000600060227 */ /* 0x001fca00078e00ff */
[----:B------:R-:W-:-:S07]  /*2110*/  @P0 SHF.R.U32.HI R0, RZ, R7, R6 ;  /* 0x00000007ff000219 */ /* 0x000fce0000011606 */
.L_x_13030:
[----:B------:R-:W-:Y:S05]  /*2120*/  BSYNC B0 ;  /* 0x0000000000007941 */ /* 0x000fea0003800000 */
.L_x_13028:
[----:B------:R-:W-:-:S05]  /*2130*/  IMAD R0, R0, R5, RZ ;  /* 0x0000000500007224 */ /* 0x000fca00078e02ff */
[----:B------:R-:W-:-:S07]  /*2140*/  VIMNMX R3, R3, R0, !PT ;  /* 0x0000000003037248 */ /* 0x000fce0007fe0100 */
.L_x_13027:
        /* <DEDUP_REMOVED lines=41> */
.L_x_13032:
[----:B------:R-:W-:Y:S05]  /*23e0*/  BSYNC B0 ;  /* 0x0000000000007941 */ /* 0x000fea0003800000 */
.L_x_13031:
        /* <DEDUP_REMOVED lines=37> */
.L_x_13035:
[----:B------:R-:W-:Y:S05]  /*2640*/  BSYNC B6 ;  /* 0x0000000000067941 */ /* 0x000fea0003800000 */
.L_x_13034:
        /* <DEDUP_REMOVED lines=20> */
.L_x_13037:
[----:B------:R-:W-:Y:S05]  /*2790*/  BSYNC B6 ;  /* 0x0000000000067941 */ /* 0x000fea0003800000 */
.L_x_13036:
[----:B------:R-:W-:Y:S01]  /*27a0*/  ULDC.64 UR4, c[0x0][0xaf0] ;  /* 0x0002bc0000047ab9 */ /* 0x000fe20000000a00 */
[----:B------:R-:W2:Y:S01]  /*27b0*/  LDL R34, [R1+0x498] ;  /* 0x0004980001227983 */ /* 0x000ea20000100800 */
[----:B------:R-:W-:Y:S01]  /*27c0*/  ISETP.NE.U32.AND P0, PT, RZ, UR4, PT ;  /* 0x00000004ff007c0c */ /* 0x000fe2000bf05070 */
[----:B------:R-:W-:Y:S02]  /*27d0*/  IMAD.MOV.U32 R0, RZ, RZ, R99 ;  /* 0x000000ffff007224 */ /* 0x000fe400078e0063 */
[----:B------:R-:W3:Y:S01]  /*27e0*/  LDL R32, [R1+0x4a4] ;  /* 0x0004a40001207983 */ /* 0x000ee20000100800 */
[----:B------:R-:W-:Y:S01]  /*27f0*/  ISETP.NE.AND.EX P0, PT, RZ, UR5, PT, P0 ;  /* 0x00000005ff007c0c */ /* 0x000fe2000bf05300 */
[----:B------:R-:W-:Y:S01]  /*2800*/  ULDC UR8, c[0x0][0x320] ;  /* 0x0000c80000087ab9 */ /* 0x000fe20000000800 */
[----:B------:R-:W-:Y:S01]  /*2810*/  SHF.R.S32.HI R3, RZ, 0x1f, R158 ;  /* 0x0000001fff037819 */ /* 0x000fe2000001149e */
[----:B------:R-:W0:Y:S01]  /*2820*/  S2R R33, SR_TID.X ;  /* 0x0000000000217919 */ /* 0x000e220000002100 */
[----:B------:R-:W1:Y:S01]  /*2830*/  LDC R11, c[0x0][0x3f4] ;  /* 0x0000fd00ff0b7b82 */ /* 0x000e620000000800 */
[----:B------:R-:W-:Y:S01]  /*2840*/  ULDC.64 UR4, c[0x0][0x3f8] ;  /* 0x0000fe0000047ab9 */ /* 0x000fe20000000a00 */
[----:B------:R-:W-:Y:S01]  /*2850*/  SHF.R.S32.HI R155, RZ, 0x1f, R154 ;  /* 0x0000001fff9b7819 */ /* 0x000fe2000001149a */
[----:B------:R-:W-:-:S06]  /*2860*/  ULDC.64 UR6, c[0x0][0x408] ;  /* 0x0001020000067ab9 */ /* 0x000fcc0000000a00 */
[----:B------:R-:W4:Y:S02]  /*2870*/  @P0 LDC.64 R4, c[0x0][0xaf0] ;  /* 0x0002bc00ff040b82 */ /* 0x000f240000000a00 */
[----:B----4-:R-:W-:-:S05]  /*2880*/  @P0 IMAD.WIDE R4, R99, 0x4, R4 ;  /* 0x0000000463040825 */ /* 0x010fca00078e0204 */
[----:B------:R4:W3:Y:S01]  /*2890*/  @P0 LDG.E R0, desc[UR44][R4.64] ;  /* 0x0000002c04000981 */ /* 0x0008e2000c1e1900 */
[----:B------:R-:W-:Y:S01]  /*28a0*/  ISETP.GE.AND P1, PT, R152, UR8, PT ;  /* 0x0000000898007c0c */ /* 0x000fe2000bf26270 */
[C---:B------:R-:W-:Y:S01]  /*28b0*/  IMAD R7, R3.reuse, UR4, RZ ;  /* 0x0000000403077c24 */ /* 0x040fe2000f8e02ff */
[----:B0-----:R-:W-:Y:S01]  /*28c0*/  SHF.R.U32.HI R33, RZ, 0x7, R33 ;  /* 0x00000007ff217819 */ /* 0x001fe20000011621 */
[----:B------:R-:W-:Y:S01]  /*28d0*/  IMAD R9, R3, UR6, RZ ;  /* 0x0000000603097c24 */ /* 0x000fe2000f8e02ff */
[----:B------:R-:W-:Y:S01]  /*28e0*/  SEL R3, RZ, 0xffffffff, P1 ;  /* 0xffffffffff037807 */ /* 0x000fe20000800000 */
[----:B------:R-:W-:Y:S01]  /*28f0*/  IMAD.WIDE.U32 R18, R158, UR4, R154 ;  /* 0x000000049e127c25 */ /* 0x000fe2000f8e009a */
[----:B------:R-:W-:Y:S02]  /*2900*/  ISETP.GE.AND P0, PT, R22, UR8, PT ;  /* 0x0000000816007c0c */ /* 0x000fe4000bf06270 */
[----:B------:R-:W-:Y:S01]  /*2910*/  ISETP.NE.AND P6, PT, R33, 0x1, PT ;  /* 0x000000012100780c */ /* 0x000fe20003fc5270 */
[C---:B------:R-:W-:Y:S01]  /*2920*/  IMAD R7, R158.reuse, UR5, R7 ;  /* 0x000000059e077c24 */ /* 0x040fe2000f8e0207 */
[----:B----4-:R-:W-:Y:S01]  /*2930*/  SEL R4, RZ, 0x1, P0 ;  /* 0x00000001ff047807 */ /* 0x010fe20000000000 */
[----:B------:R-:W-:Y:S01]  /*2940*/  IMAD.WIDE.U32 R20, R158, UR4, R22 ;  /* 0x000000049e147c25 */ /* 0x000fe2000f8e0016 */
[----:B------:R-:W-:-:S02]  /*2950*/  ISETP.GE.AND P0, PT, R172, UR8, PT ;  /* 0x00000008ac007c0c */ /* 0x000fc4000bf06270 */
[----:B------:R-:W-:Y:S01]  /*2960*/  ISETP.GE.AND P1, PT, R167, UR8, PT ;  /* 0x00000008a7007c0c */ /* 0x000fe2000bf26270 */
[----:B------:R-:W-:Y:S01]  /*2970*/  IMAD.SHL.U32 R5, R3, 0x2, RZ ;  /* 0x0000000203057824 */ /* 0x000fe200078e00ff */
[----:B------:R-:W-:Y:S01]  /*2980*/  ISETP.GE.AND P2, PT, R173, UR8, PT ;  /* 0x00000008ad007c0c */ /* 0x000fe2000bf46270 */
[----:B------:R-:W-:Y:S01]  /*2990*/  IMAD.IADD R3, R30, 0x1, R31 ;  /* 0x000000011e037824 */ /* 0x000fe200078e021f */
[----:B------:R-:W-:Y:S01]  /*29a0*/  SEL R6, RZ, 0x8, P1 ;  /* 0x00000008ff067807 */ /* 0x000fe20000800000 */
[----:B------:R-:W-:Y:S01]  /*29b0*/  IMAD.IADD R19, R19, 0x1, R7 ;  /* 0x0000000113137824 */ /* 0x000fe200078e0207 */
[----:B------:R-:W-:Y:S01]  /*29c0*/  LOP3.LUT R4, R5, 0x2, R4, 0xe2, !PT ;  /* 0x0000000205047812 */ /* 0x000fe200078ee204 */
[----:B------:R-:W-:Y:S01]  /*29d0*/  IMAD.IADD R21, R7, 0x1, R21 ;  /* 0x0000000107157824 */ /* 0x000fe200078e0215 */
[----:B-----5:R-:W-:Y:S01]  /*29e0*/  SHF.R.S32.HI R7, RZ, 0x1f, R44 ;  /* 0x0000001fff077819 */ /* 0x020fe2000001142c */
[----:B------:R-:W-:Y:S01]  /*29f0*/  IMAD.WIDE.U32 R24, R158, UR6, R154 ;  /* 0x000000069e187c25 */ /* 0x000fe2000f8e009a */
[----:B------:R-:W-:-:S02]  /*2a00*/  SEL R5, RZ, 0x4, P0 ;  /* 0x00000004ff057807 */ /* 0x000fc40000000000 */
[----:B------:R-:W-:Y:S01]  /*2a10*/  ISETP.GE.AND P0, PT, R166, UR8, PT ;  /* 0x00000008a6007c0c */ /* 0x000fe2000bf06270 */
[C---:B------:R-:W-:Y:S01]  /*2a20*/  IMAD R9, R158.reuse, UR7, R9 ;  /* 0x000000079e097c24 */ /* 0x040fe2000f8e0209 */
[----:B------:R-:W-:Y:S01]  /*2a30*/  ISETP.GE.AND P1, PT, R165, UR8, PT ;  /* 0x00000008a5007c0c */ /* 0x000fe2000bf26270 */
[----:B------:R-:W-:Y:S01]  /*2a40*/  IMAD.WIDE.U32 R30, R158, UR6, R22 ;  /* 0x000000069e1e7c25 */ /* 0x000fe2000f8e0016 */
[----:B------:R-:W-:Y:S02]  /*2a50*/  LOP3.LUT R4, R6, R4, R5, 0xfe, !PT ;  /* 0x0000000406047212 */ /* 0x000fe400078efe05 */
[----:B------:R-:W-:Y:S01]  /*2a60*/  SEL R5, RZ, 0x10, P0 ;  /* 0x00000010ff057807 */ /* 0x000fe20000000000 */
[----:B------:R-:W-:Y:S01]  /*2a70*/  IMAD.IADD R25, R25, 0x1, R9 ;  /* 0x0000000119197824 */ /* 0x000fe200078e0209 */
[----:B------:R-:W-:Y:S01]  /*2a80*/  ISETP.GE.AND P0, PT, R174, UR8, PT ;  /* 0x00000008ae007c0c */ /* 0x000fe2000bf06270 */
[----:B------:R-:W-:Y:S01]  /*2a90*/  IMAD.IADD R31, R9, 0x1, R31 ;  /* 0x00000001091f7824 */ /* 0x000fe200078e021f */
[----:B------:R-:W-:Y:S01]  /*2aa0*/  SEL R6, RZ, 0x20, P1 ;  /* 0x00000020ff067807 */ /* 0x000fe20000800000 */
[C---:B------:R-:W-:Y:S01]  /*2ab0*/  IMAD R9, R7.reuse, UR4, RZ ;  /* 0x0000000407097c24 */ /* 0x040fe2000f8e02ff */
[----:B-1----:R-:W-:Y:S01]  /*2ac0*/  ISETP.GE.AND P1, PT, R22, R11, PT ;  /* 0x0000000b1600720c */ /* 0x002fe20003f26270 */
[----:B------:R-:W-:Y:S01]  /*2ad0*/  IMAD R7, R7, UR6, RZ ;  /* 0x0000000607077c24 */ /* 0x000fe2000f8e02ff */
[----:B------:R-:W-:Y:S01]  /*2ae0*/  LOP3.LUT R4, R6, R4, R5, 0xfe, !PT ;  /* 0x0000000406047212 */ /* 0x000fe200078efe05 */
[C---:B------:R-:W-:Y:S01]  /*2af0*/  IMAD R9, R44.reuse, UR5, R9 ;  /* 0x000000052c097c24 */ /* 0x040fe2000f8e0209 */
[----:B------:R-:W-:Y:S01]  /*2b00*/  SEL R51, RZ, 0x40, P0 ;  /* 0x00000040ff337807 */ /* 0x000fe20000000000 */
[----:B------:R-:W-:Y:S01]  /*2b10*/  IMAD.WIDE.U32 R18, R44, UR4, R18 ;  /* 0x000000042c127c25 */ /* 0x000fe2000f8e0012 */
[----:B------:R-:W-:-:S03]  /*2b20*/  SEL R5, RZ, 0x7fff80, P2 ;  /* 0x007fff80ff057807 */ /* 0x000fc60001000000 */
[----:B------:R-:W-:Y:S01]  /*2b30*/  IMAD.WIDE.U32 R20, R44, UR4, R20 ;  /* 0x000000042c147c25 */ /* 0x000fe2000f8e0014 */
[----:B------:R-:W-:-:S03]  /*2b40*/  LOP3.LUT R51, R5, R4, R51, 0xfe, !PT ;  /* 0x0000000405337212 */ /* 0x000fc600078efe33 */
[C---:B------:R-:W-:Y:S01]  /*2b50*/  IMAD R63, R44.reuse, UR7, R7 ;  /* 0x000000072c3f7c24 */ /* 0x040fe2000f8e0207 */
[----:B------:R-:W-:Y:S01]  /*2b60*/  SEL R7, R11, RZ, P1 ;  /* 0x000000ff0b077207 */ /* 0x000fe20000800000 */
[----:B------:R-:W-:Y:S01]  /*2b70*/  IMAD.WIDE.U32 R24, R44, UR6, R24 ;  /* 0x000000062c187c25 */ /* 0x000fe2000f8e0018 */
[----:B------:R-:W-:-:S03]  /*2b80*/  PRMT R68, R51, 0x8880, RZ ;  /* 0x0000888033447816 */ /* 0x000fc600000000ff */
[----:B------:R-:W-:Y:S01]  /*2b90*/  IMAD.WIDE.U32 R30, R44, UR6, R30 ;  /* 0x000000062c1e7c25 */ /* 0x000fe2000f8e001e */
[----:B------:R-:W-:Y:S05]  /*2ba0*/  @!P6 WARPSYNC.ALL ;  /* 0x000000000000e948 */ /* 0x000fea0003800000 */
[----:B------:R-:W-:Y:S01]  /*2bb0*/  ULDC UR4, c[0x0][0x2f4] ;  /* 0x0000bd0000047ab9 */ /* 0x000fe20000000800 */
[----:B------:R-:W-:Y:S01]  /*2bc0*/  IMAD.IADD R7, R22, 0x1, R7 ;  /* 0x0000000116077824 */ /* 0x000fe200078e0207 */
[----:B------:R-:W-:Y:S01]  /*2bd0*/  ISETP.GE.AND P3, PT, R152, UR4, PT ;  /* 0x0000000498007c0c */ /* 0x000fe2000bf66270 */
[----:B------:R-:W-:Y:S01]  /*2be0*/  IMAD.MOV.U32 R55, RZ, RZ, 0x20 ;  /* 0x00000020ff377424 */ /* 0x000fe200078e00ff */
[----:B------:R-:W-:Y:S01]  /*2bf0*/  ISETP.GE.AND P0, PT, R22, UR4, PT ;  /* 0x0000000416007c0c */ /* 0x000fe2000bf06270 */
[----:B------:R-:W-:Y:S01]  /*2c00*/  IMAD.U32 R58, RZ, RZ, UR38 ;  /* 0x00000026ff3a7e24 */ /* 0x000fe2000f8e00ff */
[----:B------:R-:W-:Y:S01]  /*2c10*/  SEL R6, RZ, 0xffffffff, P3 ;  /* 0xffffffffff067807 */ /* 0x000fe20001800000 */
[----:B------:R-:W-:Y:S01]  /*2c20*/  IMAD.IADD R62, R25, 0x1, R63 ;  /* 0x00000001193e7824 */ /* 0x000fe200078e023f */
[----:B------:R-:W-:Y:S01]  /*2c30*/  SHF.R.S32.HI R4, RZ, 0x1f, R7 ;  /* 0x0000001fff047819 */ /* 0x000fe20000011407 */
[----:B------:R-:W-:Y:S01]  /*2c40*/  VIADD R54, R33, 0x8 ;  /* 0x0000000821367836 */ /* 0x000fe20000000000 */
[----:B------:R-:W-:Y:S01]  /*2c50*/  SEL R52, RZ, 0x1, P0 ;  /* 0x00000001ff347807 */ /* 0x000fe20000000000 */
[----:B------:R-:W-:Y:S01]  /*2c60*/  IMAD.SHL.U32 R11, R6, 0x2, RZ ;  /* 0x00000002060b7824 */ /* 0x000fe200078e00ff */
[----:B------:R-:W-:Y:S01]  /*2c70*/  LEA.HI R7, R4, R7, RZ, 0x3 ;  /* 0x0000000704077211 */ /* 0x000fe200078f18ff */
[----:B------:R-:W-:Y:S01]  /*2c80*/  IMAD.IADD R60, R19, 0x1, R9 ;  /* 0x00000001133c7824 */ /* 0x000fe200078e0209 */
[----:B------:R-:W-:Y:S01]  /*2c90*/  LOP3.LUT R58, R58, 0x1, RZ, 0xfc, !PT ;  /* 0x000000013a3a7812 */ /* 0x000fe200078efcff */
[----:B------:R-:W-:Y:S01]  /*2ca0*/  IMAD.IADD R61, R9, 0x1, R21 ;  /* 0x00000001093d7824 */ /* 0x000fe200078e0215 */
[----:B------:R-:W-:Y:S01]  /*2cb0*/  LOP3.LUT R52, R11, 0x2, R52, 0xe2, !PT ;  /* 0x000000020b347812 */ /* 0x000fe200078ee234 */
[----:B------:R-:W-:Y:S01]  /*2cc0*/  IMAD.IADD R63, R63, 0x1, R31 ;  /* 0x000000013f3f7824 */ /* 0x000fe200078e021f */
[----:B------:R-:W-:-:S02]  /*2cd0*/  SHF.R.S32.HI R65, RZ, 0x3, R7 ;  /* 0x00000003ff417819 */ /* 0x000fc40000011407 */
[----:B------:R-:W-:Y:S01]  /*2ce0*/  PRMT R68, R68, 0x7710, RZ ;  /* 0x0000771044447816 */ /* 0x000fe200000000ff */
[C---:B--2---:R-:W-:Y:S01]  /*2cf0*/  IMAD.SHL.U32 R50, R34.reuse, 0x40, RZ ;  /* 0x0000004022327824 */ /* 0x044fe200078e00ff */
[----:B------:R-:W-:Y:S01]  /*2d00*/  @!P6 BAR.SYNC.DEFER_BLOCKING 0x9, 0x100 ;  /* 0x024400000000eb1d */ /* 0x000fe20000010000 */
[----:B------:R-:W-:Y:S01]  /*2d10*/  LOP3.LUT P0, RZ, R34, 0x4, RZ, 0xc0, !PT ;  /* 0x0000000422ff7812 */ /* 0x000fe2000780c0ff */
[----:B---3--:R-:W-:Y:S02]  /*2d20*/  IMAD R57, R32, 0x40, R158 ;  /* 0x0000004020397824 */ /* 0x008fe400078e029e */
[----:B------:R-:W-:Y:S02]  /*2d30*/  LOP3.LUT R50, R50, 0x1c0, RZ, 0xc0, !PT ;  /* 0x000001c032327812 */ /* 0x000fe400078ec0ff */
[----:B------:R-:W-:Y:S02]  /*2d40*/  SEL R55, R55, 0xffffffe0, !P0 ;  /* 0xffffffe037377807 */ /* 0x000fe40004000000 */
[----:B------:R-:W-:-:S02]  /*2d50*/  SHF.R.U32.HI R53, RZ, 0x3, R50 ;  /* 0x00000003ff357819 */ /* 0x000fc40000011632 */
[C---:B------:R-:W-:Y:S02]  /*2d60*/  LOP3.LUT R6, R50.reuse, 0x18, R22, 0xf8, !PT ;  /* 0x0000001832067812 */ /* 0x040fe400078ef816 */
[----:B------:R-:W-:Y:S02]  /*2d70*/  LOP3.LUT R4, R50, 0x38, R7, 0xf8, !PT ;  /* 0x0000003832047812 */ /* 0x000fe400078ef807 */
[-C--:B------:R-:W-:Y:S02]  /*2d80*/  LOP3.LUT R6, R6, R53.reuse, RZ, 0x3c, !PT ;  /* 0x0000003506067212 */ /* 0x080fe400078e3cff */
[----:B------:R-:W-:-:S03]  /*2d90*/  LOP3.LUT R4, R4, R53, RZ, 0x3c, !PT ;  /* 0x0000003504047212 */ /* 0x000fc600078e3cff */
[C---:B------:R-:W-:Y:S01]  /*2da0*/  IMAD R56, R203.reuse, 0x200, R6 ;  /* 0x00000200cb387824 */ /* 0x040fe200078e0206 */
[----:B------:R-:W-:Y:S01]  /*2db0*/  LOP3.LUT R6, R206, 0x38, R7, 0xf8, !PT ;  /* 0x00000038ce067812 */ /* 0x000fe200078ef807 */
[----:B------:R-:W-:Y:S02]  /*2dc0*/  IMAD R66, R203, 0x200, R4 ;  /* 0x00000200cb427824 */ /* 0x000fe400078e0204 */
[----:B------:R-:W-:Y:S01]  /*2dd0*/  IMAD.IADD R59, R55, 0x1, R56 ;  /* 0x00000001373b7824 */ /* 0x000fe200078e0238 */
[----:B------:R-:W-:-:S05]  /*2de0*/  LOP3.LUT R67, R6, R207, RZ, 0x3c, !PT ;  /* 0x000000cf06437212 */ /* 0x000fca00078e3cff */
[----:B------:R-:W-:Y:S01]  /*2df0*/  IMAD.IADD R67, R208, 0x1, R67 ;  /* 0x00000001d0437824 */ /* 0x000fe200078e0243 */
[----:B------:R-:W-:-:S07]  /*2e00*/  SHF.R.S32.HI R64, RZ, 0x1f, R0 ;  /* 0x0000001fff407819 */ /* 0x000fce0000011400 */
.L_x_13093:
[----:B------:R-:W0:Y:S01]  /*2e10*/  LDC R75, c[0x0][0x430] ;  /* 0x00010c00ff4b7b82 */ /* 0x000e220000000800 */
        /* <DEDUP_REMOVED lines=28> */
[C---:B------:R-:W-:Y:S01]  /*2fe0*/  IMAD R84, R153.reuse, 0x1800, R56 ;  /* 0x0000180099547824 */ /* 0x040fe200078e0238 */
        /* <DEDUP_REMOVED lines=44> */
[----:B------:R-:W-:Y:S02]  /*32b0*/  CS2R R72, SRZ ;  /* 0x0000000000487805 */ /* 0x000fe4000001ff00 */
[----:B------:R-:W-:-:S13]  /*32c0*/  ISETP.GE.AND P0, PT, R158, R78, PT ;  /* 0x0000004e9e00720c */ /* 0x000fda0003f06270 */
[----:B------:R-:W-:Y:S05]  /*32d0*/  @P0 BRA `(.L_x_13042) ;  /* 0x0000000000680947 */ /* 0x000fea0003800000 */
[----:B------:R-:W-:Y:S01]  /*32e0*/  IMAD.MOV.U32 R4, RZ, RZ, R18 ;  /* 0x000000ffff047224 */ /* 0x000fe200078e0012 */
[----:B------:R-:W-:Y:S01]  /*32f0*/  ULDC.64 UR4, c[0x0][0x3e8] ;  /* 0x0000fa0000047ab9 */ /* 0x000fe20000000a00 */
[----:B------:R-:W-:Y:S01]  /*3300*/  IMAD.MOV.U32 R5, RZ, RZ, R60 ;  /* 0x000000ffff057224 */ /* 0x000fe200078e003c */
[----:B------:R-:W-:Y:S01]  /*3310*/  ISETP.GE.AND P4, PT, R164, R81, PT ;  /* 0x00000051a400720c */ /* 0x000fe20003f86270 */
[----:B------:R-:W-:Y:S01]  /*3320*/  IMAD R33, R69, 0x60, RZ ;  /* 0x0000006045217824 */ /* 0x000fe200078e02ff */
[----:B------:R-:W-:Y:S01]  /*3330*/  CS2R R42, SRZ ;  /* 0x00000000002a7805 */ /* 0x000fe2000001ff00 */
[----:B------:R-:W-:Y:S01]  /*3340*/  IMAD.WIDE.U32 R6, R14, 0x60, R4 ;  /* 0x000000600e067825 */ /* 0x000fe200078e0004 */
[----:B------:R-:W-:Y:S02]  /*3350*/  CS2R R38, SRZ ;  /* 0x0000000000267805 */ /* 0x000fe4000001ff00 */
[----:B------:R-:W-:Y:S02]  /*3360*/  CS2R R72, SRZ ;  /* 0x0000000000487805 */ /* 0x000fe4000001ff00 */
[----:B------:R-:W-:Y:S01]  /*3370*/  CS2R R40, SRZ ;  /* 0x0000000000287805 */ /* 0x000fe2000001ff00 */
[----:B------:R-:W-:Y:S01]  /*3380*/  IMAD.IADD R5, R7, 0x1, R33 ;  /* 0x0000000107057824 */ /* 0x000fe200078e0221 */
[----:B------:R-:W-:Y:S01]  /*3390*/  LEA R4, P3, R6, UR4, 0x1 ;  /* 0x0000000406047c11 */ /* 0x000fe2000f8608ff */
[----:B------:R-:W-:-:S02]  /*33a0*/  IMAD.MOV.U32 R32, RZ, RZ, R24 ;  /* 0x000000ffff207224 */ /* 0x000fc400078e0018 */
[----:B------:R-:W-:Y:S01]  /*33b0*/  IMAD.MOV.U32 R33, RZ, RZ, R62 ;  /* 0x000000ffff217224 */ /* 0x000fe200078e003e */
[----:B------:R-:W-:Y:S01]  /*33c0*/  LEA.HI.X R5, R6, UR5, R5, 0x1, P3 ;  /* 0x0000000506057c11 */ /* 0x000fe200098f0c05 */
[----:B------:R-:W-:Y:S01]  /*33d0*/  IMAD R7, R82, 0x60, RZ ;  /* 0x0000006052077824 */ /* 0x000fe200078e02ff */
[----:B------:R-:W-:Y:S01]  /*33e0*/  ISETP.GE.AND P3, PT, R154, R81, PT ;  /* 0x000000519a00720c */ /* 0x000fe20003f66270 */
[----:B------:R-:W-:Y:S01]  /*33f0*/  IMAD.WIDE.U32 R32, R70, 0x60, R32 ;  /* 0x0000006046207825 */ /* 0x000fe200078e0020 */
[----:B------:R-:W-:Y:S01]  /*3400*/  ULDC.64 UR4, c[0x0][0x400] ;  /* 0x0001000000047ab9 */ /* 0x000fe20000000a00 */
[----:B------:R0:W5:Y:S02]  /*3410*/  @!P4 LDG.E.64 R38, desc[UR44][R4.64+0x20] ;  /* 0x0000202c0426c981 */ /* 0x000164000c1e1b00 */
[----:B------:R-:W-:Y:S01]  /*3420*/  IMAD.IADD R7, R33, 0x1, R7 ;  /* 0x0000000121077824 */ /* 0x000fe200078e0207 */
[----:B------:R-:W-:-:S04]  /*3430*/  LEA R6, P5, R32, UR4, 0x1 ;  /* 0x0000000420067c11 */ /* 0x000fc8000f8a08ff */
[----:B------:R-:W-:-:S03]  /*3440*/  LEA.HI.X R7, R32, UR5, R7, 0x1, P5 ;  /* 0x0000000520077c11 */ /* 0x000fc6000a8f0c07 */
[----:B------:R0:W5:Y:S04]  /*3450*/  @!P3 LDG.E.64 R42, desc[UR44][R4.64] ;  /* 0x0000002c042ab981 */ /* 0x000168000c1e1b00 */
[----:B------:R0:W5:Y:S04]  /*3460*/  @!P3 LDG.E.64 R72, desc[UR44][R6.64] ;  /* 0x0000002c0648b981 */ /* 0x000168000c1e1b00 */
[----:B------:R0:W5:Y:S02]  /*3470*/  @!P4 LDG.E.64 R40, desc[UR44][R6.64+0x20] ;  /* 0x0000202c0628c981 */ /* 0x000164000c1e1b00 */
.L_x_13042:
[----:B------:R-:W-:Y:S05]  /*3480*/  BSYNC B1 ;  /* 0x0000000000017941 */ /* 0x000fea0003800000 */
.L_x_13041:
[----:B------:R-:W-:Y:S01]  /*3490*/  ISETP.GE.AND P4, PT, R175, R78, PT ;  /* 0x0000004eaf00720c */ /* 0x000fe20003f86270 */
[----:B------:R-:W-:Y:S01]  /*34a0*/  BSSY B1, `(.L_x_13043) ;  /* 0x0000023000017945 */ /* 0x000fe20003800000 */
[----:B------:R-:W-:Y:S02]  /*34b0*/  CS2R R34, SRZ ;  /* 0x0000000000227805 */ /* 0x000fe4000001ff00 */
[----:B------:R-:W-:Y:S01]  /*34c0*/  CS2R R32, SRZ ;  /* 0x0000000000207805 */ /* 0x000fe2000001ff00 */
[----:B-----5:R-:W-:Y:S01]  /*34d0*/  IMAD.MOV.U32 R85, RZ, RZ, R38 ;  /* 0x000000ffff557224 */ /* 0x020fe200078e0026 */
[----:B------:R-:W-:Y:S01]  /*34e0*/  CS2R R36, SRZ ;  /* 0x0000000000247805 */ /* 0x000fe2000001ff00 */
[----:B------:R-:W-:-:S06]  /*34f0*/  IMAD.MOV.U32 R86, RZ, RZ, R39 ;  /* 0x000000ffff567224 */ /* 0x000fcc00078e0027 */
[----:B------:R-:W-:Y:S05]  /*3500*/  @P4 BRA `(.L_x_13044) ;  /* 0x0000000000704947 */ /* 0x000fea0003800000 */
[C---:B0-----:R-:W-:Y:S01]  /*3510*/  SHF.L.U64.HI R5, R10.reuse, 0x6, R11 ;  /* 0x000000060a057819 */ /* 0x041fe2000001020b */
[----:B------:R-:W-:Y:S01]  /*3520*/  IMAD.SHL.U32 R4, R10, 0x40, RZ ;  /* 0x000000400a047824 */ /* 0x000fe200078e00ff */
[C---:B------:R-:W-:Y:S01]  /*3530*/  SHF.L.U64.HI R7, R12.reuse, 0x6, R13 ;  /* 0x000000060c077819 */ /* 0x040fe2000001020d */
[----:B------:R-:W-:Y:S01]  /*3540*/  IMAD.SHL.U32 R6, R12, 0x40, RZ ;  /* 0x000000400c067824 */ /* 0x000fe200078e00ff */
[----:B------:R-:W-:Y:S01]  /*3550*/  ULDC.64 UR4, c[0x0][0x3e8] ;  /* 0x0000fa0000047ab9 */ /* 0x000fe20000000a00 */
[----:B------:R-:W-:Y:S01]  /*3560*/  IMAD.WIDE.U32 R4, R14, 0x60, R4 ;  /* 0x000000600e047825 */ /* 0x000fe200078e0004 */
[----:B------:R-:W-:Y:S01]  /*3570*/  ULDC.64 UR6, c[0x0][0x400] ;  /* 0x0001000000067ab9 */ /* 0x000fe20000000a00 */
[----:B------:R-:W-:Y:S02]  /*3580*/  CS2R R34, SRZ ;  /* 0x0000000000227805 */ /* 0x000fe4000001ff00 */
[----:B------:R-:W-:Y:S01]  /*3590*/  CS2R R36, SRZ ;  /* 0x0000000000247805 */ /* 0x000fe2000001ff00 */
[----:B------:R-:W-:Y:S01]  /*35a0*/  IMAD.WIDE.U32 R6, R70, 0x60, R6 ;  /* 0x0000006046067825 */ /* 0x000fe200078e0006 */
[----:B------:R-:W-:-:S02]  /*35b0*/  IADD3 R9, P3, R18, R4, RZ ;  /* 0x0000000412097210 */ /* 0x000fc40007f7e0ff */
[----:B------:R-:W-:Y:S01]  /*35c0*/  CS2R R32, SRZ ;  /* 0x0000000000207805 */ /* 0x000fe2000001ff00 */
[----:B------:R-:W-:Y:S01]  /*35d0*/  IMAD R69, R69, 0x60, RZ ;  /* 0x0000006045457824 */ /* 0x000fe200078e02ff */
[----:B------:R-:W-:Y:S01]  /*35e0*/  IADD3 R8, P5, R24, R6, RZ ;  /* 0x0000000618087210 */ /* 0x000fe20007fbe0ff */
[----:B------:R-:W-:-:S03]  /*35f0*/  IMAD R11, R82, 0x60, RZ ;  /* 0x00000060520b7824 */ /* 0x000fc600078e02ff */
[----:B------:R-:W-:Y:S02]  /*3600*/  IADD3.X R10, R60, R69, R5, P3, !PT ;  /* 0x000000453c0a7210 */ /* 0x000fe40001ffe405 */
[----:B------:R-:W-:Y:S02]  /*3610*/  IADD3.X R7, R62, R11, R7, P5, !PT ;  /* 0x0000000b3e077210 */ /* 0x000fe40002ffe407 */
[C---:B------:R-:W-:Y:S02]  /*3620*/  LEA R4, P3, R9.reuse, UR4, 0x1 ;  /* 0x0000000409047c11 */ /* 0x040fe4000f8608ff */
[C---:B------:R-:W-:Y:S02]  /*3630*/  LEA R6, P5, R8.reuse, UR6, 0x1 ;  /* 0x0000000608067c11 */ /* 0x040fe4000f8a08ff */
[----:B------:R-:W-:Y:S02]  /*3640*/  LEA.HI.X R5, R9, UR5, R10, 0x1, P3 ;  /* 0x0000000509057c11 */ /* 0x000fe400098f0c0a */
[----:B------:R-:W-:-:S02]  /*3650*/  LEA.HI.X R7, R8, UR7, R7, 0x1, P5 ;  /* 0x0000000708077c11 */ /* 0x000fc4000a8f0c07 */
[----:B------:R-:W-:Y:S02]  /*3660*/  CS2R R8, SRZ ;  /* 0x0000000000087805 */ /* 0x000fe4000001ff00 */
[-C--:B------:R-:W-:Y:S02]  /*3670*/  ISETP.GE.AND P3, PT, R154, R81.reuse, PT ;  /* 0x000000519a00720c */ /* 0x080fe40003f66270 */
[----:B------:R-:W-:-:S11]  /*3680*/  ISETP.GE.AND P5, PT, R164, R81, PT ;  /* 0x00000051a400720c */ /* 0x000fd60003fa6270 */
[----:B------:R1:W5:Y:S04]  /*3690*/  @!P3 LDG.E.64 R34, desc[UR44][R4.64] ;  /* 0x0000002c0422b981 */ /* 0x000368000c1e1b00 */
[----:B------:R1:W5:Y:S04]  /*36a0*/  @!P5 LDG.E.64 R8, desc[UR44][R4.64+0x20] ;  /* 0x0000202c0408d981 */ /* 0x000368000c1e1b00 */
[----:B------:R1:W5:Y:S04]  /*36b0*/  @!P3 LDG.E.64 R36, desc[UR44][R6.64] ;  /* 0x0000002c0624b981 */ /* 0x000368000c1e1b00 */
[----:B------:R1:W5:Y:S02]  /*36c0*/  @!P5 LDG.E.64 R32, desc[UR44][R6.64+0x20] ;  /* 0x0000202c0620d981 */ /* 0x000364000c1e1b00 */
.L_x_13044:
[----:B------:R-:W-:Y:S05]  /*36d0*/  BSYNC B1 ;  /* 0x0000000000017941 */ /* 0x000fea0003800000 */
.L_x_13043:
[----:B01----:R-:W-:Y:S01]  /*36e0*/  IMAD.MOV.U32 R4, RZ, RZ, R42 ;  /* 0x000000ffff047224 */ /* 0x003fe200078e002a */
[----:B------:R-:W-:Y:S01]  /*36f0*/  PRMT R70, R70, 0x5410, R85 ;  /* 0x0000541046467816 */ /* 0x000fe20000000055 */
[----:B------:R-:W-:Y:S01]  /*3700*/  IMAD.MOV.U32 R5, RZ, RZ, R43 ;  /* 0x000000ffff057224 */ /* 0x000fe200078e002b */
[----:B------:R-:W-:Y:S01]  /*3710*/  ISETP.NE.AND P3, PT, R58, 0x3, PT ;  /* 0x000000033a00780c */ /* 0x000fe20003f65270 */
[----:B------:R-:W-:Y:S01]  /*3720*/  IMAD.MOV.U32 R6, RZ, RZ, R72 ;  /* 0x000000ffff067224 */ /* 0x000fe200078e0048 */
[----:B------:R-:W-:Y:S01]  /*3730*/  PRMT R85, R85, 0x5410, R4 ;  /* 0x0000541055557816 */ /* 0x000fe20000000004 */
[----:B------:R-:W-:Y:S01]  /*3740*/  IMAD.MOV.U32 R4, RZ, RZ, R40 ;  /* 0x000000ffff047224 */ /* 0x000fe200078e0028 */
[----:B------:R-:W-:Y:S01]  /*3750*/  PRMT R94, R5, 0x7610, R94 ;  /* 0x00007610055e7816 */ /* 0x000fe2000000005e */
[----:B------:R-:W-:Y:S01]  /*3760*/  IMAD.MOV.U32 R5, RZ, RZ, R41 ;  /* 0x000000ffff057224 */ /* 0x000fe200078e0029 */
[C---:B------:R-:W-:Y:S01]  /*3770*/  PRMT R99, R86.reuse, 0x7610, R99 ;  /* 0x0000761056637816 */ /* 0x040fe20000000063 */
        /* <DEDUP_REMOVED lines=23> */
.L_x_13045:
[----:B------:R-:W-:Y:S01]  /*38f0*/  IMAD R69, R153, 0x8, R2 ;  /* 0x0000000899457824 */ /* 0x000fe200078e0202 */
[----:B------:R-:W-:Y:S01]  /*3900*/  SHF.L.U32 R82, R159, 0x1f, RZ ;  /* 0x0000001f9f527819 */ /* 0x000fe200000006ff */
[----:B------:R-:W-:Y:S03]  /*3910*/  BSSY B1, `(.L_x_13046) ;  /* 0x0000003000017945 */ /* 0x000fe60003800000 */
[----:B------:R-:W0:Y:S02]  /*3920*/  SYNCS.PHASECHK.TRANS64.TRYWAIT P5, [R69+URZ+0x32490], R82 ;  /* 0x03249052450075a7 */ /* 0x000e2400080a017f */
[----:B0-----:R-:W-:Y:S05]  /*3930*/  @!P5 BRA `(.L_x_13047) ;  /* 0x0000037400dcd947 */ /* 0x001fea0003800000 */
.L_x_13409:
[----:B------:R-:W-:Y:S05]  /*3940*/  BSYNC B1 ;  /* 0x0000000000017941 */ /* 0x000fea0003800000 */
.L_x_13046:
[----:B------:R-:W-:-:S03]  /*3950*/  UMOV UR4, 0xffffffff ;  /* 0xffffffff00047882 */ /* 0x000fc60000000000 */
[----:B------:R-:W-:Y:S05]  /*3960*/  BRA.DIV UR4, `(.L_x_13048) ;  /* 0x0000037604e47947 */ /* 0x000fea000b800000 */
[----:B------:R1:W2:Y:S04]  /*3970*/  SHFL.IDX PT, R71, R80, RZ, 0x1c1f ;  /* 0x001c1fff50477589 */ /* 0x0002a800000e0000 */
[----:B------:R1:W3:Y:S02]  /*3980*/  SHFL.IDX PT, R14, R79, RZ, 0x1c1f ;  /* 0x001c1fff4f0e7589 */ /* 0x0002e400000e0000 */
.L_x_13413:
        /* <DEDUP_REMOVED lines=19> */
[----:B------:R-:W-:Y:S02]  /*3ac0*/  PRMT R43, R85, 0x5432, R92 ;  /* 0x00005432552b7816 */ /* 0x000fe4000000005c */
[----:B------:R-:W-:Y:S01]  /*3ad0*/  PRMT R73, R94, 0x5410, R15 ;  /* 0x000054105e497816 */ /* 0x000fe2000000000f */
[----:B------:R-:W-:Y:S01]  /*3ae0*/  IMAD.U32 R96, R95, 0x10000, RZ ;  /* 0x000100005f607824 */ /* 0x000fe200078e00ff */
        /* <DEDUP_REMOVED lines=8> */
[----:B------:R-:W-:Y:S01]  /*3b70*/  LOP3.LUT R12, R7, 0xffff0000, RZ, 0xc0, !PT ;  /* 0xffff0000070c7812 */ /* 0x000fe200078ec0ff */
[----:B------:R-:W-:-:S02]  /*3b80*/  IMAD.U32 R7, R5, 0x10000, RZ ;  /* 0x0001000005077824 */ /* 0x000fc400078e00ff */
[C---:B------:R-:W-:Y:S01]  /*3b90*/  FMUL.FTZ R98, R15.reuse, R94 ;  /* 0x0000005e0f627220 */ /* 0x040fe20000410000 */
[C---:B------:R-:W-:Y:S02]  /*3ba0*/  IMAD.U32 R5, R4.reuse, 0x10000, RZ ;  /* 0x0001000004057824 */ /* 0x040fe400078e00ff */
[----:B------:R-:W-:Y:S01]  /*3bb0*/  FMUL.FTZ R15, R15, R72 ;  /* 0x000000480f0f7220 */ /* 0x000fe20000410000 */
[----:B------:R-:W-:Y:S01]  /*3bc0*/  LOP3.LUT R95, R95, 0xffff0000, RZ, 0xc0, !PT ;  /* 0xffff00005f5f7812 */ /* 0x000fe200078ec0ff */
[----:B------:R-:W-:Y:S01]  /*3bd0*/  IMAD.U32 R93, R93, 0x10000, RZ ;  /* 0x000100005d5d7824 */ /* 0x000fe200078e00ff */
[----:B------:R-:W-:Y:S01]  /*3be0*/  LOP3.LUT R73, R73, 0xffff0000, RZ, 0xc0, !PT ;  /* 0xffff000049497812 */ /* 0x000fe200078ec0ff */
[----:B------:R-:W-:Y:S01]  /*3bf0*/  FFMA.FTZ R100, R13, R92, -R100 ;  /* 0x0000005c0d647223 */ /* 0x000fe20000010864 */
[----:B------:R-:W-:Y:S01]  /*3c00*/  LOP3.LUT R4, R4, 0xffff0000, RZ, 0xc0, !PT ;  /* 0xffff000004047812 */ /* 0x000fe200078ec0ff */
[----:B------:R-:W-:Y:S02]  /*3c10*/  IMAD.U32 R43, R43, 0x10000, RZ ;  /* 0x000100002b2b7824 */ /* 0x000fe400078e00ff */
[C---:B------:R-:W-:Y:S01]  /*3c20*/  FFMA.FTZ R98, R7.reuse, R72, -R98 ;  /* 0x0000004807627223 */ /* 0x040fe20000010862 */
[----:B------:R-:W-:Y:S01]  /*3c30*/  FFMA.FTZ R15, R7, R94, R15 ;  /* 0x0000005e070f7223 */ /* 0x000fe2000001000f */
        /* <DEDUP_REMOVED lines=14> */
.L_x_13054:
[----:B------:R-:W-:Y:S05]  /*3d20*/  BSYNC B3 ;  /* 0x0000000000037941 */ /* 0x000fea0003800000 */
.L_x_13053:
[----:B0-----:R4:W-:Y:S02]  /*3d30*/  ST.E.128 desc[UR44][R10.64], R4 ;  /* 0x000000040a007985 */ /* 0x0019e4000c101d2c */
.L_x_13052:
[----:B------:R-:W-:Y:S05]  /*3d40*/  BSYNC B2 ;  /* 0x0000000000027941 */ /* 0x000fea0003800000 */
.L_x_13051:
        /* <DEDUP_REMOVED lines=30> */
[----:B------:R-:W-:Y:S01]  /*3f30*/  LOP3.LUT R40, R40, 0xffff0000, RZ, 0xc0, !PT ;  /* 0xffff000028287812 */ /* 0x000fe200078ec0ff */
[C---:B------:R-:W-:Y:S01]  /*3f40*/  FMUL.FTZ R7, R13.reuse, R72 ;  /* 0x000000480d077220 */ /* 0x040fe20000410000 */
[----:B------:R-:W-:Y:S01]  /*3f50*/  FMUL.FTZ R13, R13, R41 ;  /* 0x000000290d0d7220 */ /* 0x000fe20000410000 */
[----:B------:R-:W-:-:S02]  /*3f60*/  IMAD.U32 R6, R5, 0x10000, RZ ;  /* 0x0001000005067824 */ /* 0x000fc400078e00ff */
[----:B------:R-:W-:Y:S02]  /*3f70*/  IMAD.U32 R5, R4, 0x10000, RZ ;  /* 0x0001000004057824 */ /* 0x000fe400078e00ff */
[----:B------:R-:W-:Y:S01]  /*3f80*/  FFMA.FTZ R41, R12, R41, -R7 ;  /* 0x000000290c297223 */ /* 0x000fe20000010807 */
[----:B------:R-:W-:Y:S01]  /*3f90*/  LOP3.LUT R4, R4, 0xffff0000, RZ, 0xc0, !PT ;  /* 0xffff000004047812 */ /* 0x000fe200078ec0ff */
[----:B------:R-:W-:Y:S01]  /*3fa0*/  FFMA.FTZ R12, R12, R72, R13 ;  /* 0x000000480c0c7223 */ /* 0x000fe2000001000d */
[C---:B------:R-:W-:Y:S01]  /*3fb0*/  FMUL.FTZ R13, R15.reuse, R71 ;  /* 0x000000470f0d7220 */ /* 0x040fe20000410000 */
[----:B------:R-:W-:Y:S01]  /*3fc0*/  FMUL.FTZ R72, R15, R40 ;  /* 0x000000280f487220 */ /* 0x000fe20000410000 */
[C---:B------:R-:W-:Y:S01]  /*3fd0*/  FFMA.FTZ R73, R6.reuse, R39, -R73 ;  /* 0x0000002706497223 */ /* 0x040fe20000010849 */
        /* <DEDUP_REMOVED lines=13> */
.L_x_13056:
[----:B------:R-:W-:Y:S05]  /*40b0*/  BSYNC B2 ;  /* 0x0000000000027941 */ /* 0x000fea0003800000 */
.L_x_13055:
[----:B0-----:R0:W-:Y:S02]  /*40c0*/  ST.E.128 desc[UR44][R10.64], R4 ;  /* 0x000000040a007985 */ /* 0x0011e4000c101d2c */
.L_x_13050:
[----:B------:R-:W-:Y:S05]  /*40d0*/  BSYNC B1 ;  /* 0x0000000000017941 */ /* 0x000fea0003800000 */
.L_x_13049:
[----:B------:R-:W-:-:S03]  /*40e0*/  UMOV UR4, 0xffffffff ;  /* 0xffffffff00047882 */ /* 0x000fc60000000000 */
[----:B------:R-:W-:Y:S05]  /*40f0*/  BRA.DIV UR4, `(.L_x_13057) ;  /* 0x0000037204487947 */ /* 0x000fea000b800000 */
[----:B------:R0:W0:Y:S04]  /*4100*/  SHFL.IDX PT, R39, R80, 0x1, 0x1c1f ;  /* 0x003c1f0050277f89 */ /* 0x00002800000e0000 */
[----:B---3--:R3:W0:Y:S02]  /*4110*/  SHFL.IDX PT, R14, R79, 0x1, 0x1c1f ;  /* 0x003c1f004f0e7f89 */ /* 0x00862400000e0000 */
.L_x_13417:
        /* <DEDUP_REMOVED lines=9> */
[----:B------:R-:W-:-:S07]  /*41b0*/  LEA.HI.X R11, R22, R39, R23, 0x1, P0 ;  /* 0x00000027160b7211 */ /* 0x000fce00000f0c17 */
        /* <DEDUP_REMOVED lines=28> */
[C---:B------:R-:W-:Y:S01]  /*4380*/  FFMA.FTZ R36, R12.reuse, R36, -R7 ;  /* 0x000000240c247223 */ /* 0x040fe20000010807 */
[----:B------:R-:W-:Y:S01]  /*4390*/  FFMA.FTZ R13, R12, R38, R13 ;  /* 0x000000260c0d7223 */ /* 0x000fe2000001000d */
[----:B------:R-:W-:Y:S01]  /*43a0*/  LOP3.LUT R4, R4, 0xffff0000, RZ, 0xc0, !PT ;  /* 0xffff000004047812 */ /* 0x000fe200078ec0ff */
[C---:B------:R-:W-:Y:S01]  /*43b0*/  FMUL.FTZ R12, R34.reuse, R91 ;  /* 0x0000005b220c7220 */ /* 0x040fe20000410000 */
[----:B------:R-:W-:Y:S01]  /*43c0*/  FMUL.FTZ R34, R34, R89 ;  /* 0x0000005922227220 */ /* 0x000fe20000410000 */
        /* <DEDUP_REMOVED lines=14> */
.L_x_13062:
[----:B------:R-:W-:Y:S05]  /*44b0*/  BSYNC B2 ;  /* 0x0000000000027941 */ /* 0x000fea0003800000 */
.L_x_13061:
[----:B----4-:R0:W-:Y:S02]  /*44c0*/  ST.E.128 desc[UR44][R10.64], R4 ;  /* 0x000000040a007985 */ /* 0x0101e4000c101d2c */
.L_x_13060:
[----:B------:R-:W-:Y:S05]  /*44d0*/  BSYNC B1 ;  /* 0x0000000000017941 */ /* 0x000fea0003800000 */
.L_x_13059:
[----:B------:R-:W-:-:S13]  /*44e0*/  LOP3.LUT P0, RZ, R52, 0x2, RZ, 0xc0, !PT ;  /* 0x0000000234ff7812 */ /* 0x000fda000780c0ff */
[----:B------:R-:W-:Y:S05]  /*44f0*/  @!P0 BRA `(.L_x_13058) ;  /* 0x0000001c006c8947 */ /* 0x000fea0003800000 */
[----:B0-----:R0:W4:Y:S01]  /*4500*/  LDS.128 R4, [R83+0x2000] ;  /* 0x0020000053047984 */ /* 0x0011220000000c00 */
[----:B------:R-:W-:Y:S01]  /*4510*/  ISETP.GE.AND P4, PT, R164, R81, PT ;  /* 0x00000051a400720c */ /* 0x000fe20003f86270 */
[----:B------:R-:W-:Y:S01]  /*4520*/  BSSY B1, `(.L_x_13063) ;  /* 0x0000032000017945 */ /* 0x000fe20003800000 */
[----:B------:R-:W-:-:S04]  /*4530*/  LEA R10, P0, R152, R14, 0x1 ;  /* 0x0000000e980a7211 */ /* 0x000fc800078008ff */
[----:B------:R-:W-:-:S07]  /*4540*/  LEA.HI.X R11, R152, R39, R157, 0x1, P0 ;  /* 0x00000027980b7211 */ /* 0x000fce00000f0c9d */
[----:B0-----:R-:W-:Y:S05]  /*4550*/  @P4 BRA `(.L_x_13064) ;  /* 0x0000000000b84947 */ /* 0x001fea0003800000 */
[--C-:B------:R-:W-:Y:S01]  /*4560*/  SHF.R.U64 R15, R32, 0x10, R33.reuse ;  /* 0x00000010200f7819 */ /* 0x100fe20000001221 */
[----:B----4-:R-:W-:Y:S01]  /*4570*/  IMAD.U32 R12, R7, 0x10000, RZ ;  /* 0x00010000070c7824 */ /* 0x010fe200078e00ff */
[----:B------:R-:W-:Y:S02]  /*4580*/  SHF.R.U32.HI R32, RZ, 0x10, R33 ;  /* 0x00000010ff207819 */ /* 0x000fe40000011621 */
[--C-:B------:R-:W-:Y:S02]  /*4590*/  SHF.R.U32.HI R14, RZ, 0x10, R9.reuse ;  /* 0x00000010ff0e7819 */ /* 0x100fe40000011609 */
[----:B------:R-:W-:Y:S02]  /*45a0*/  PRMT R87, R87, 0x5410, R32 ;  /* 0x0000541057577816 */ /* 0x000fe40000000020 */
[----:B------:R-:W-:Y:S01]  /*45b0*/  SHF.R.U64 R35, R8, 0x10, R9 ;  /* 0x0000001008237819 */ /* 0x000fe20000001209 */
[----:B------:R-:W-:Y:S01]  /*45c0*/  IMAD.U32 R8, R6, 0x10000, RZ ;  /* 0x0001000006087824 */ /* 0x000fe200078e00ff */
[----:B------:R-:W-:Y:S01]  /*45d0*/  PRMT R85, R85, 0x5410, R14 ;  /* 0x0000541055557816 */ /* 0x000fe2000000000e */
[----:B------:R-:W-:Y:S01]  /*45e0*/  IMAD.U32 R33, R87, 0x10000, RZ ;  /* 0x0001000057217824 */ /* 0x000fe200078e00ff */
[----:B------:R-:W-:-:S02]  /*45f0*/  PRMT R86, R86, 0x5410, R15 ;  /* 0x0000541056567816 */ /* 0x000fc4000000000f */
[----:B------:R-:W-:Y:S01]  /*4600*/  LOP3.LUT R9, R6, 0xffff0000, RZ, 0xc0, !PT ;  /* 0xffff000006097812 */ /* 0x000fe200078ec0ff */
[----:B------:R-:W-:Y:S01]  /*4610*/  IMAD.U32 R15, R85, 0x10000, RZ ;  /* 0x00010000550f7824 */ /* 0x000fe200078e00ff */
[----:B------:R-:W-:Y:S01]  /*4620*/  LOP3.LUT R13, R7, 0xffff0000, RZ, 0xc0, !PT ;  /* 0xffff0000070d7812 */ /* 0x000fe200078ec0ff */
[----:B------:R-:W-:Y:S01]  /*4630*/  IMAD.U32 R6, R5, 0x10000, RZ ;  /* 0x0001000005067824 */ /* 0x000fe200078e00ff */
[----:B------:R-:W-:Y:S01]  /*4640*/  PRMT R70, R70, 0x5410, R35 ;  /* 0x0000541046467816 */ /* 0x000fe20000000023 */
[----:B------:R-:W-:Y:S01]  /*4650*/  FMUL.FTZ R37, R9, R33 ;  /* 0x0000002109257220 */ /* 0x000fe20000410000 */
[----:B------:R-:W-:Y:S01]  /*4660*/  LOP3.LUT R7, R5, 0xffff0000, RZ, 0xc0, !PT ;  /* 0xffff000005077812 */ /* 0x000fe200078ec0ff */
[-C--:B------:R-:W-:Y:S01]  /*4670*/  FMUL.FTZ R9, R9, R15.reuse ;  /* 0x0000000f09097220 */ /* 0x080fe20000410000 */
[----:B------:R-:W-:Y:S01]  /*4680*/  LOP3.LUT R32, R86, 0xffff0000, RZ, 0xc0, !PT ;  /* 0xffff000056207812 */ /* 0x000fe200078ec0ff */
[----:B------:R-:W-:Y:S01]  /*4690*/  IMAD.U32 R5, R4, 0x10000, RZ ;  /* 0x0001000004057824 */ /* 0x000fe200078e00ff */
[----:B------:R-:W-:Y:S01]  /*46a0*/  LOP3.LUT R14, R70, 0xffff0000, RZ, 0xc0, !PT ;  /* 0xffff0000460e7812 */ /* 0x000fe200078ec0ff */
[----:B------:R-:W-:Y:S01]  /*46b0*/  FFMA.FTZ R37, R8, R15, -R37 ;  /* 0x0000000f08257223 */ /* 0x000fe20000010825 */
[----:B------:R-:W-:Y:S01]  /*46c0*/  LOP3.LUT R87, R87, 0xffff0000, RZ, 0xc0, !PT ;  /* 0xffff000057577812 */ /* 0x000fe200078ec0ff */
[----:B------:R-:W-:Y:S01]  /*46d0*/  FMUL.FTZ R35, R7, R32 ;  /* 0x0000002007237220 */ /* 0x000fe20000410000 */
[----:B------:R-:W-:Y:S01]  /*46e0*/  LOP3.LUT R85, R85, 0xffff0000, RZ, 0xc0, !PT ;  /* 0xffff000055557812 */ /* 0x000fe200078ec0ff */
[-C--:B------:R-:W-:Y:S01]  /*46f0*/  FMUL.FTZ R7, R7, R14.reuse ;  /* 0x0000000e07077220 */ /* 0x080fe20000410000 */
[----:B------:R-:W-:Y:S01]  /*4700*/  LOP3.LUT R4, R4, 0xffff0000, RZ, 0xc0, !PT ;  /* 0xffff000004047812 */ /* 0x000fe200078ec0ff */
[----:B------:R-:W-:Y:S01]  /*4710*/  FFMA.FTZ R35, R6, R14, -R35 ;  /* 0x0000000e06237223 */ /* 0x000fe20000010823 */
[----:B------:R-:W-:Y:S01]  /*4720*/  FFMA.FTZ R8, R8, R33, R9 ;  /* 0x0000002108087223 */ /* 0x000fe20000010009 */
[----:B------:R-:W-:-:S02]  /*4730*/  IMAD.U32 R86, R86, 0x10000, RZ ;  /* 0x0001000056567824 */ /* 0x000fc400078e00ff */
[C---:B------:R-:W-:Y:S01]  /*4740*/  FMUL.FTZ R9, R13.reuse, R87 ;  /* 0x000000570d097220 */ /* 0x040fe20000410000 */
        /* <DEDUP_REMOVED lines=15> */
.L_x_13064:
[----:B------:R-:W-:Y:S05]  /*4840*/  BSYNC B1 ;  /* 0x0000000000017941 */ /* 0x000fea0003800000 */
.L_x_13063:
[----:B----4-:R0:W-:Y:S01]  /*4850*/  ST.E.128 desc[UR44][R10.64], R4 ;  /* 0x000000040a007985 */ /* 0x0101e2000c101d2c */
[----:B------:R-:W-:Y:S05]  /*4860*/  BRA `(.L_x_13058) ;  /* 0x0000001800907947 */ /* 0x000fea0003800000 */
.L_x_13040:
[----:B------:R-:W-:-:S05]  /*4870*/  IMAD R78, R48, -0x60, R26 ;  /* 0xffffffa0304e7824 */ /* 0x000fca00078e021a */
[----:B------:R-:W-:-:S04]  /*4880*/  VIMNMX R78, R78, 0x60, PT ;  /* 0x000000604e4e7848 */ /* 0x000fc80003fe0100 */
[----:B------:R-:W-:-:S04]  /*4890*/  ISETP.GE.AND P0, PT, R158, R78, PT ;  /* 0x0000004e9e00720c */ /* 0x000fc80003f06270 */
[----:B------:R-:W-:-:S13]  /*48a0*/  ISETP.GE.OR P0, PT, R22, R81, P0 ;  /* 0x000000511600720c */ /* 0x000fda0000706670 */
[----:B------:R-:W0:Y:S01]  /*48b0*/  @!P0 LDC.64 R36, c[0x0][0x3e8] ;  /* 0x0000fa00ff248b82 */ /* 0x000e220000000a00 */
[----:B------:R-:W-:Y:S02]  /*48c0*/  @!P0 IMAD.MOV.U32 R4, RZ, RZ, R20 ;  /* 0x000000ffff048224 */ /* 0x000fe400078e0014 */
[----:B------:R-:W-:Y:S02]  /*48d0*/  @!P0 IMAD.MOV.U32 R5, RZ, RZ, R61 ;  /* 0x000000ffff058224 */ /* 0x000fe400078e003d */
[----:B------:R-:W-:Y:S02]  /*48e0*/  @!P0 IMAD R33, R69, 0x60, RZ ;  /* 0x0000006045218824 */ /* 0x000fe400078e02ff */
[----:B------:R-:W-:Y:S01]  /*48f0*/  @!P0 IMAD.WIDE.U32 R6, R14, 0x60, R4 ;  /* 0x000000600e068825 */ /* 0x000fe200078e0004 */
[----:B------:R-:W1:Y:S03]  /*4900*/  @!P0 LDC.64 R8, c[0x0][0x400] ;  /* 0x00010000ff088b82 */ /* 0x000e660000000a00 */
[----:B------:R-:W-:-:S02]  /*4910*/  @!P0 IMAD.MOV.U32 R4, RZ, RZ, R30 ;  /* 0x000000ffff048224 */ /* 0x000fc400078e001e */
[----:B------:R-:W-:Y:S02]  /*4920*/  @!P0 IMAD.MOV.U32 R5, RZ, RZ, R63 ;  /* 0x000000ffff058224 */ /* 0x000fe400078e003f */
[----:B------:R-:W-:Y:S02]  /*4930*/  @!P0 IMAD R35, R82, 0x60, RZ ;  /* 0x0000006052238824 */ /* 0x000fe400078e02ff */
[----:B------:R-:W-:-:S04]  /*4940*/  @!P0 IMAD.WIDE.U32 R4, R70, 0x60, R4 ;  /* 0x0000006046048825 */ /* 0x000fc800078e0004 */
[----:B------:R-:W-:Y:S01]  /*4950*/  @!P0 IMAD.IADD R7, R33, 0x1, R7 ;  /* 0x0000000121078824 */ /* 0x000fe200078e0207 */
[----:B------:R-:W-:Y:S01]  /*4960*/  CS2R R32, SRZ ;  /* 0x0000000000207805 */ /* 0x000fe2000001ff00 */
[----:B------:R-:W-:Y:S01]  /*4970*/  @!P0 IMAD.IADD R5, R35, 0x1, R5 ;  /* 0x0000000123058824 */ /* 0x000fe200078e0205 */
[C---:B0-----:R-:W-:Y:S02]  /*4980*/  @!P0 LEA R36, P3, R6.reuse, R36, 0x1 ;  /* 0x0000002406248211 */ /* 0x041fe400078608ff */
[----:B------:R-:W-:Y:S02]  /*4990*/  CS2R R34, SRZ ;  /* 0x0000000000227805 */ /* 0x000fe4000001ff00 */
[----:B------:R-:W-:Y:S02]  /*49a0*/  @!P0 LEA.HI.X R37, R6, R37, R7, 0x1, P3 ;  /* 0x0000002506258211 */ /* 0x000fe400018f0c07 */
[----:B------:R-:W-:Y:S02]  /*49b0*/  CS2R R6, SRZ ;  /* 0x0000000000067805 */ /* 0x000fe4000001ff00 */
[----:B-1----:R-:W-:-:S04]  /*49c0*/  @!P0 LEA R8, P4, R4, R8, 0x1 ;  /* 0x0000000804088211 */ /* 0x002fc800078808ff */
[----:B------:R-:W-:Y:S02]  /*49d0*/  @!P0 LEA.HI.X R9, R4, R9, R5, 0x1, P4 ;  /* 0x0000000904098211 */ /* 0x000fe400020f0c05 */
[----:B------:R-:W-:-:S03]  /*49e0*/  CS2R R4, SRZ ;  /* 0x0000000000047805 */ /* 0x000fc6000001ff00 */
[----:B------:R-:W5:Y:S04]  /*49f0*/  @!P0 LDG.E.128 R32, desc[UR44][R8.64] ;  /* 0x0000002c08208981 */ /* 0x000f68000c1e1d00 */
[----:B------:R0:W5:Y:S01]  /*4a00*/  @!P0 LDG.E.128 R4, desc[UR44][R36.64] ;  /* 0x0000002c24048981 */ /* 0x000162000c1e1d00 */
[----:B------:R-:W-:-:S04]  /*4a10*/  ISETP.GE.AND P0, PT, R175, R78, PT ;  /* 0x0000004eaf00720c */ /* 0x000fc80003f06270 */
[----:B------:R-:W-:Y:S01]  /*4a20*/  ISETP.GE.OR P0, PT, R22, R81, P0 ;  /* 0x000000511600720c */ /* 0x000fe20000706670 */
[----:B------:R-:W-:Y:S01]  /*4a30*/  BSSY B1, `(.L_x_13065) ;  /* 0x000001a000017945 */ /* 0x000fe20003800000 */
[----:B------:R-:W-:Y:S02]  /*4a40*/  CS2R R38, SRZ ;  /* 0x0000000000267805 */ /* 0x000fe4000001ff00 */
[----:B------:R-:W-:Y:S02]  /*4a50*/  CS2R R42, SRZ ;  /* 0x00000000002a7805 */ /* 0x000fe4000001ff00 */
[----:B------:R-:W-:Y:S02]  /*4a60*/  CS2R R40, SRZ ;  /* 0x0000000000287805 */ /* 0x000fe4000001ff00 */
[----:B0-----:R-:W-:-:S05]  /*4a70*/  CS2R R36, SRZ ;  /* 0x0000000000247805 */ /* 0x001fca000001ff00 */
[----:B------:R-:W-:Y:S05]  /*4a80*/  @P0 BRA `(.L_x_13066) ;  /* 0x0000000000500947 */ /* 0x000fea0003800000 */
[C---:B------:R-:W-:Y:S01]  /*4a90*/  SHF.L.U64.HI R9, R10.reuse, 0x6, R11 ;  /* 0x000000060a097819 */ /* 0x040fe2000001020b */
[----:B------:R-:W-:Y:S01]  /*4aa0*/  IMAD.SHL.U32 R8, R10, 0x40, RZ ;  /* 0x000000400a087824 */ /* 0x000fe200078e00ff */
[C---:B------:R-:W-:Y:S01]  /*4ab0*/  SHF.L.U64.HI R11, R12.reuse, 0x6, R13 ;  /* 0x000000060c0b7819 */ /* 0x040fe2000001020d */
[----:B------:R-:W-:Y:S01]  /*4ac0*/  IMAD.SHL.U32 R10, R12, 0x40, RZ ;  /* 0x000000400c0a7824 */ /* 0x000fe200078e00ff */
[----:B------:R-:W-:Y:S01]  /*4ad0*/  ULDC.64 UR4, c[0x0][0x3e8] ;  /* 0x0000fa0000047ab9 */ /* 0x000fe20000000a00 */
[----:B------:R-:W-:Y:S01]  /*4ae0*/  IMAD.WIDE.U32 R8, R14, 0x60, R8 ;  /* 0x000000600e087825 */ /* 0x000fe200078e0008 */
[----:B------:R-:W-:-:S03]  /*4af0*/  ULDC.64 UR6, c[0x0][0x400] ;  /* 0x0001000000067ab9 */ /* 0x000fc60000000a00 */
[----:B------:R-:W-:Y:S01]  /*4b00*/  IMAD.WIDE.U32 R10, R70, 0x60, R10 ;  /* 0x00000060460a7825 */ /* 0x000fe200078e000a */
[----:B------:R-:W-:-:S03]  /*4b10*/  IADD3 R12, P0, R20, R8, RZ ;  /* 0x00000008140c7210 */ /* 0x000fc60007f1e0ff */
[----:B------:R-:W-:Y:S01]  /*4b20*/  IMAD R69, R69, 0x60, RZ ;  /* 0x0000006045457824 */ /* 0x000fe200078e02ff */
[----:B------:R-:W-:Y:S01]  /*4b30*/  IADD3 R8, P3, R30, R10, RZ ;  /* 0x0000000a1e087210 */ /* 0x000fe20007f7e0ff */
[----:B------:R-:W-:-:S03]  /*4b40*/  IMAD R82, R82, 0x60, RZ ;  /* 0x0000006052527824 */ /* 0x000fc600078e02ff */
[----:B------:R-:W-:Y:S02]  /*4b50*/  IADD3.X R9, R61, R69, R9, P0, !PT ;  /* 0x000000453d097210 */ /* 0x000fe400007fe409 */
[----:B------:R-:W-:Y:S02]  /*4b60*/  IADD3.X R11, R63, R82, R11, P3, !PT ;  /* 0x000000523f0b7210 */ /* 0x000fe40001ffe40b */
[----:B------:R-:W-:Y:S02]  /*4b70*/  LEA R36, P0, R12, UR4, 0x1 ;  /* 0x000000040c247c11 */ /* 0x000fe4000f8008ff */
[----:B------:R-:W-:Y:S02]  /*4b80*/  LEA R40, P3, R8, UR6, 0x1 ;  /* 0x0000000608287c11 */ /* 0x000fe4000f8608ff */
[----:B------:R-:W-:Y:S02]  /*4b90*/  LEA.HI.X R37, R12, UR5, R9, 0x1, P0 ;  /* 0x000000050c257c11 */ /* 0x000fe400080f0c09 */
[----:B------:R-:W-:-:S04]  /*4ba0*/  LEA.HI.X R41, R8, UR7, R11, 0x1, P3 ;  /* 0x0000000708297c11 */ /* 0x000fc800098f0c0b */
[----:B------:R-:W5:Y:S04]  /*4bb0*/  LDG.E.128 R36, desc[UR44][R36.64] ;  /* 0x0000002c24247981 */ /* 0x000f68000c1e1d00 */
[----:B------:R-:W5:Y:S02]  /*4bc0*/  LDG.E.128 R40, desc[UR44][R40.64] ;  /* 0x0000002c28287981 */ /* 0x000f64000c1e1d00 */
.L_x_13066:
[----:B------:R-:W-:Y:S05]  /*4bd0*/  BSYNC B1 ;  /* 0x0000000000017941 */ /* 0x000fea0003800000 */
.L_x_13065:
[----:B-----5:R-:W-:Y:S01]  /*4be0*/  IMAD.MOV.U32 R8, RZ, RZ, R38 ;  /* 0x000000ffff087224 */ /* 0x020fe200078e0026 */
[----:B------:R-:W-:Y:S01]  /*4bf0*/  ISETP.NE.AND P3, PT, R58, 0x3, PT ;  /* 0x000000033a00780c */ /* 0x000fe20003f65270 */
[----:B------:R-:W-:Y:S01]  /*4c00*/  IMAD.MOV.U32 R9, RZ, RZ, R39 ;  /* 0x000000ffff097224 */ /* 0x000fe200078e0027 */
[----:B------:R-:W-:Y:S01]  /*4c10*/  ISETP.GE.AND P4, PT, R22, R81, PT ;  /* 0x000000511600720c */ /* 0x000fe20003f86270 */
        /* <DEDUP_REMOVED lines=32> */
.L_x_13067:
[----:B------:R-:W-:Y:S01]  /*4e20*/  IMAD R69, R153, 0x8, R2 ;  /* 0x0000000899457824 */ /* 0x000fe200078e0202 */
[----:B------:R-:W-:Y:S01]  /*4e30*/  SHF.L.U32 R82, R159, 0x1f, RZ ;  /* 0x0000001f9f527819 */ /* 0x000fe200000006ff */
[----:B------:R-:W-:Y:S01]  /*4e40*/  BSSY B1, `(.L_x_13068) ;  /* 0x0000005000017945 */ /* 0x000fe20003800000 */
[----:B------:R-:W-:Y:S02]  /*4e50*/  LOP3.LUT R8, R52, 0x1, RZ, 0xc0, !PT ;  /* 0x0000000134087812 */ /* 0x000fe400078ec0ff */
[----:B------:R-:W0:Y:S02]  /*4e60*/  SYNCS.PHASECHK.TRANS64.TRYWAIT P5, [R69+URZ+0x32490], R82 ;  /* 0x03249052450075a7 */ /* 0x000e2400080a017f */
[----:B------:R-:W-:Y:S01]  /*4e70*/  ISETP.NE.U32.AND P0, PT, R8, 0x1, PT ;  /* 0x000000010800780c */ /* 0x000fe20003f05070 */
[----:B0-----:R-:W-:-:S12]  /*4e80*/  @!P5 BRA `(.L_x_13069) ;  /* 0x00000364002cd947 */ /* 0x001fd80003800000 */
.L_x_13418:
[----:B------:R-:W-:Y:S05]  /*4e90*/  BSYNC B1 ;  /* 0x0000000000017941 */ /* 0x000fea0003800000 */
.L_x_13068:
[----:B------:R-:W-:-:S03]  /*4ea0*/  UMOV UR4, 0xffffffff ;  /* 0xffffffff00047882 */ /* 0x000fc60000000000 */
[----:B------:R-:W-:Y:S05]  /*4eb0*/  BRA.DIV UR4, `(.L_x_13070) ;  /* 0x0000036604347947 */ /* 0x000fea000b800000 */
[----:B------:R1:W2:Y:S04]  /*4ec0*/  SHFL.IDX PT, R73, R80, RZ, 0x1c1f ;  /* 0x001c1fff50497589 */ /* 0x0002a800000e0000 */
[----:B------:R1:W3:Y:S02]  /*4ed0*/  SHFL.IDX PT, R72, R79, RZ, 0x1c1f ;  /* 0x001c1fff4f487589 */ /* 0x0002e400000e0000 */
.L_x_13422:
[----:B------:R-:W-:Y:S01]  /*4ee0*/  ISETP.GE.OR P5, PT, R158, R78, P0 ;  /* 0x0000004e9e00720c */ /* 0x000fe200007a6670 */
[----:B------:R-:W-:Y:S01]  /*4ef0*/  BSSY B1, `(.L_x_13071) ;  /* 0x0000079000017945 */ /* 0x000fe20003800000 */
[----:B------:R-:W-:-:S11]  /*4f00*/  IMAD.SHL.U32 R81, R81, 0x2, RZ ;  /* 0x0000000251517824 */ /* 0x000fd600078e00ff */
[----:B------:R-:W-:Y:S05]  /*4f10*/  @P5 BRA `(.L_x_13072) ;  /* 0x0000000400d85947 */ /* 0x000fea0003800000 */
[----:B------:R-:W4:Y:S01]  /*4f20*/  LDC R10, c[0x0][0x2f4] ;  /* 0x0000bd00ff0a7b82 */ /* 0x000f220000000800 */
[----:B------:R-:W-:Y:S01]  /*4f30*/  IMAD.SHL.U32 R71, R65, 0x8, RZ ;  /* 0x0000000841477824 */ /* 0x000fe200078e00ff */
[----:B------:R-:W-:Y:S03]  /*4f40*/  BSSY B2, `(.L_x_13073) ;  /* 0x0000071000027945 */ /* 0x000fe60003800000 */
[----:B--23--:R-:W-:-:S04]  /*4f50*/  IMAD.WIDE R70, R71, 0x2, R72 ;  /* 0x0000000247467825 */ /* 0x00cfc800078e0248 */
[----:B----4-:R-:W-:-:S05]  /*4f60*/  IMAD.IADD R8, R10, 0x1, -R81 ;  /* 0x000000010a087824 */ /* 0x010fca00078e0a51 */
[----:B------:R-:W-:-:S04]  /*4f70*/  SEL R8, R81, R8, !P1 ;  /* 0x0000000851087207 */ /* 0x000fc80004800000 */
[----:B------:R-:W-:-:S04]  /*4f80*/  SHF.R.S32.HI R9, RZ, 0x1f, R8 ;  /* 0x0000001fff097819 */ /* 0x000fc80000011408 */
[----:B------:R-:W-:Y:S01]  /*4f90*/  LEA.HI R8, R9, R8, RZ, 0x4 ;  /* 0x0000000809087211 */ /* 0x000fe200078f20ff */
[----:B------:R-:W-:-:S03]  /*4fa0*/  IMAD R9, R153, 0x1800, R66 ;  /* 0x0000180099097824 */ /* 0x000fc600078e0242 */
[----:B------:R-:W-:Y:S01]  /*4fb0*/  LEA.HI.SX32 R8, R8, R65, 0x1c ;  /* 0x0000004108087211 */ /* 0x000fe200078fe2ff */
[----:B------:R-:W-:-:S04]  /*4fc0*/  IMAD R9, R9, 0x2, R2 ;  /* 0x0000000209097824 */ /* 0x000fc800078e0202 */
[----:B------:R-:W-:-:S05]  /*4fd0*/  IMAD.SHL.U32 R91, R8, 0x8, RZ ;  /* 0x00000008085b7824 */ /* 0x000fca00078e00ff */
[----:B------:R-:W-:Y:S02]  /*4fe0*/  LOP3.LUT R8, R50, 0x38, R91, 0xf8, !PT ;  /* 0x0000003832087812 */ /* 0x000fe400078ef85b */
[----:B------:R-:W-:Y:S02]  /*4ff0*/  ISETP.GE.AND P5, PT, R91, R10, PT ;  /* 0x0000000a5b00720c */ /* 0x000fe40003fa6270 */
[----:B------:R-:W-:-:S05]  /*5000*/  LOP3.LUT R8, R8, R53, RZ, 0x3c, !PT ;  /* 0x0000003508087212 */ /* 0x000fca00078e3cff */
[----:B------:R-:W-:-:S04]  /*5010*/  IMAD R8, R203, 0x200, R8 ;  /* 0x00000200cb087824 */ /* 0x000fc800078e0208 */
        /* <DEDUP_REMOVED lines=8> */
[--C-:B------:R-:W-:Y:S01]  /*50a0*/  SHF.R.U32.HI R100, RZ, 0x10, R5.reuse ;  /* 0x00000010ff647819 */ /* 0x100fe20000011605 */
[----:B------:R-:W-:Y:S01]  /*50b0*/  IMAD.U32 R93, R15, 0x10000, RZ ;  /* 0x000100000f5d7824 */ /* 0x000fe200078e00ff */
[----:B------:R-:W-:Y:S01]  /*50c0*/  SHF.R.U64 R103, R4, 0x10, R5 ;  /* 0x0000001004677819 */ /* 0x000fe20000001205 */
[----:B--2---:R-:W-:Y:S01]  /*50d0*/  IMAD.U32 R91, R11, 0x10000, RZ ;  /* 0x000100000b5b7824 */ /* 0x004fe200078e00ff */
[----:B------:R-:W-:Y:S01]  /*50e0*/  PRMT R101, R107, 0x5410, R101 ;  /* 0x000054106b657816 */ /* 0x000fe20000000065 */
[----:B------:R-:W-:Y:S01]  /*50f0*/  IMAD.U32 R5, R12, 0x10000, RZ ;  /* 0x000100000c057824 */ /* 0x000fe200078e00ff */
[--C-:B------:R-:W-:Y:S01]  /*5100*/  SHF.R.U64 R95, R34, 0x10, R35.reuse ;  /* 0x00000010225f7819 */ /* 0x100fe20000001223 */
[----:B------:R-:W-:Y:S01]  /*5110*/  IMAD.U32 R34, R9, 0x10000, RZ ;  /* 0x0001000009227824 */ /* 0x000fe200078e00ff */
[----:B------:R-:W-:Y:S01]  /*5120*/  PRMT R100, R84, 0x5432, R100 ;  /* 0x0000543254647816 */ /* 0x000fe20000000064 */
[----:B------:R-:W-:Y:S01]  /*5130*/  IMAD.U32 R4, R8, 0x10000, RZ ;  /* 0x0001000008047824 */ /* 0x000fe200078e00ff */
[----:B------:R-:W-:-:S02]  /*5140*/  SHF.R.U32.HI R96, RZ, 0x10, R35 ;  /* 0x00000010ff607819 */ /* 0x000fc40000011623 */
[----:B------:R-:W-:Y:S02]  /*5150*/  SHF.R.U32.HI R99, RZ, 0x10, R7 ;  /* 0x00000010ff637819 */ /* 0x000fe40000011607 */
[----:B------:R-:W-:Y:S01]  /*5160*/  PRMT R35, R105, 0x5410, R103 ;  /* 0x0000541069237816 */ /* 0x000fe20000000067 */
[----:B------:R-:W-:Y:S01]  /*5170*/  IMAD.U32 R103, R101, 0x10000, RZ ;  /* 0x0001000065677824 */ /* 0x000fe200078e00ff */
[----:B------:R-:W-:Y:S02]  /*5180*/  SHF.R.U64 R94, R32, 0x10, R33 ;  /* 0x00000010205e7819 */ /* 0x000fe40000001221 */
[----:B------:R-:W-:Y:S01]  /*5190*/  LOP3.LUT R92, R13, 0xffff0000, RZ, 0xc0, !PT ;  /* 0xffff00000d5c7812 */ /* 0x000fe200078ec0ff */
[----:B------:R-:W-:Y:S01]  /*51a0*/  FMUL.FTZ R105, R98, R103 ;  /* 0x0000006762697220 */ /* 0x000fe20000410000 */
[----:B------:R-:W-:Y:S01]  /*51b0*/  SHF.R.U64 R102, R6, 0x10, R7 ;  /* 0x0000001006667819 */ /* 0x000fe20000001207 */
[----:B------:R-:W-:Y:S01]  /*51c0*/  IMAD.U32 R7, R14, 0x10000, RZ ;  /* 0x000100000e077824 */ /* 0x000fe200078e00ff */
[----:B------:R-:W-:Y:S01]  /*51d0*/  LOP3.LUT R32, R15, 0xffff0000, RZ, 0xc0, !PT ;  /* 0xffff00000f207812 */ /* 0x000fe200078ec0ff */
[----:B------:R-:W-:Y:S01]  /*51e0*/  IMAD.U32 R15, R100, 0x10000, RZ ;  /* 0x00010000640f7824 */ /* 0x000fe200078e00ff */
[----:B------:R-:W-:Y:S01]  /*51f0*/  PRMT R13, R106, 0x5410, R95 ;  /* 0x000054106a0d7816 */ /* 0x000fe2000000005f */
[----:B------:R-:W-:Y:S01]  /*5200*/  IMAD.U32 R6, R10, 0x10000, RZ ;  /* 0x000100000a067824 */ /* 0x000fe200078e00ff */
[----:B------:R-:W-:Y:S01]  /*5210*/  LOP3.LUT R101, R101, 0xffff0000, RZ, 0xc0, !PT ;  /* 0xffff000065657812 */ /* 0x000fe200078ec0ff */
[-C--:B------:R-:W-:Y:S01]  /*5220*/  FMUL.FTZ R107, R98, R15.reuse ;  /* 0x0000000f626b7220 */ /* 0x080fe20000410000 */
[----:B------:R-:W-:Y:S01]  /*5230*/  PRMT R95, R85, 0x5432, R96 ;  /* 0x00005432555f7816 */ /* 0x000fe20000000060 */
[C---:B------:R-:W-:Y:S01]  /*5240*/  FFMA.FTZ R15, R34.reuse, R15, -R105 ;  /* 0x0000000f220f7223 */ /* 0x040fe20000010869 */
[----:B------:R-:W-:Y:S01]  /*5250*/  LOP3.LUT R33, R9, 0xffff0000, RZ, 0xc0, !PT ;  /* 0xffff000009217812 */ /* 0x000fe200078ec0ff */
[----:B------:R-:W-:Y:S01]  /*5260*/  FFMA.FTZ R34, R34, R103, R107 ;  /* 0x0000006722227223 */ /* 0x000fe2000001006b */
[----:B------:R-:W-:Y:S01]  /*5270*/  PRMT R99, R104, 0x5410, R99 ;  /* 0x0000541068637816 */ /* 0x000fe20000000063 */
[----:B------:R-:W-:Y:S01]  /*5280*/  IMAD.U32 R98, R95, 0x10000, RZ ;  /* 0x000100005f627824 */ /* 0x000fe200078e00ff */
[----:B------:R-:W-:-:S02]  /*5290*/  LOP3.LUT R9, R11, 0xffff0000, RZ, 0xc0, !PT ;  /* 0xffff00000b097812 */ /* 0x000fc400078ec0ff */
[----:B------:R-:W-:Y:S01]  /*52a0*/  LOP3.LUT R100, R100, 0xffff0000, RZ, 0xc0, !PT ;  /* 0xffff000064647812 */ /* 0x000fe200078ec0ff */
[----:B------:R-:W-:Y:S01]  /*52b0*/  IMAD.U32 R96, R99, 0x10000, RZ ;  /* 0x0001000063607824 */ /* 0x000fe200078e00ff */
[----:B------:R-:W-:Y:S01]  /*52c0*/  PRMT R11, R83, 0x5432, R102 ;  /* 0x00005432530b7816 */ /* 0x000fe20000000066 */
[-C--:B------:R-:W-:Y:S01]  /*52d0*/  FMUL.FTZ R102, R92, R101.reuse ;  /* 0x000000655c667220 */ /* 0x080fe20000410000 */
[----:B------:R-:W-:Y:S01]  /*52e0*/  PRMT R94, R86, 0x5432, R94 ;  /* 0x00005432565e7816 */ /* 0x000fe2000000005e */
[-C--:B------:R-:W-:Y:S01]  /*52f0*/  FMUL.FTZ R104, R92, R100.reuse ;  /* 0x000000645c687220 */ /* 0x080fe20000410000 */
[----:B------:R-:W-:Y:S01]  /*5300*/  LOP3.LUT R99, R99, 0xffff0000, RZ, 0xc0, !PT ;  /* 0xffff000063637812 */ /* 0x000fe200078ec0ff */
[----:B------:R-:W-:Y:S01]  /*5310*/  FFMA.FTZ R92, R33, R100, -R102 ;  /* 0x00000064215c7223 */ /* 0x000fe20000010866 */
[----:B------:R-:W-:Y:S01]  /*5320*/  FMUL.FTZ R102, R93, R98 ;  /* 0x000000625d667220 */ /* 0x000fe20000410000 */
[----:B------:R-:W-:Y:S01]  /*5330*/  LOP3.LUT R100, R95, 0xffff0000, RZ, 0xc0, !PT ;  /* 0xffff00005f647812 */ /* 0x000fe200078ec0ff */
[-C--:B------:R-:W-:Y:S01]  /*5340*/  FMUL.FTZ R95, R93, R96.reuse ;  /* 0x000000605d5f7220 */ /* 0x080fe20000410000 */
[----:B------:R-:W-:Y:S01]  /*5350*/  FFMA.FTZ R33, R33, R101, R104 ;  /* 0x0000006521217223 */ /* 0x000fe20000010068 */
[----:B------:R-:W-:Y:S01]  /*5360*/  FFMA.FTZ R93, R91, R96, -R102 ;  /* 0x000000605b5d7223 */ /* 0x000fe20000010866 */
[----:B------:R-:W-:-:S02]  /*5370*/  IMAD.U32 R96, R94, 0x10000, RZ ;  /* 0x000100005e607824 */ /* 0x000fc400078e00ff */
[----:B------:R-:W-:Y:S01]  /*5380*/  FFMA.FTZ R91, R91, R98, R95 ;  /* 0x000000625b5b7223 */ /* 0x000fe2000001005f */
[C---:B------:R-:W-:Y:S01]  /*5390*/  FMUL.FTZ R98, R32.reuse, R100 ;  /* 0x0000006420627220 */ /* 0x040fe20000410000 */
[----:B------:R-:W-:Y:S02]  /*53a0*/  IMAD.U32 R95, R35, 0x10000, RZ ;  /* 0x00010000235f7824 */ /* 0x000fe400078e00ff */
[-C--:B------:R-:W-:Y:S01]  /*53b0*/  FMUL.FTZ R32, R32, R99.reuse ;  /* 0x0000006320207220 */ /* 0x080fe20000410000 */
[----:B------:R-:W-:Y:S01]  /*53c0*/  FMUL.FTZ R101, R5, R96 ;  /* 0x0000006005657220 */ /* 0x000fe20000410000 */
[----:B------:R-:W-:Y:S01]  /*53d0*/  FFMA.FTZ R98, R9, R99, -R98 ;  /* 0x0000006309627223 */ /* 0x000fe20000010862 */
[----:B------:R-:W-:Y:S01]  /*53e0*/  LOP3.LUT R12, R12, 0xffff0000, RZ, 0xc0, !PT ;  /* 0xffff00000c0c7812 */ /* 0x000fe200078ec0ff */
[-C--:B------:R-:W-:Y:S01]  /*53f0*/  FMUL.FTZ R5, R5, R95.reuse ;  /* 0x0000005f05057220 */ /* 0x080fe20000410000 */
[----:B------:R-:W-:Y:S01]  /*5400*/  LOP3.LUT R99, R94, 0xffff0000, RZ, 0xc0, !PT ;  /* 0xffff00005e637812 */ /* 0x000fe200078ec0ff */
[----:B------:R-:W-:Y:S01]  /*5410*/  FFMA.FTZ R32, R9, R100, R32 ;  /* 0x0000006409207223 */ /* 0x000fe20000010020 */
[----:B------:R-:W-:Y:S01]  /*5420*/  LOP3.LUT R35, R35, 0xffff0000, RZ, 0xc0, !PT ;  /* 0xffff000023237812 */ /* 0x000fe200078ec0ff */
[----:B------:R-:W-:Y:S01]  /*5430*/  FFMA.FTZ R101, R4, R95, -R101 ;  /* 0x0000005f04657223 */ /* 0x000fe20000010865 */
[----:B------:R-:W-:Y:S01]  /*5440*/  LOP3.LUT R8, R8, 0xffff0000, RZ, 0xc0, !PT ;  /* 0xffff000008087812 */ /* 0x000fe200078ec0ff */
[----:B------:R-:W-:Y:S01]  /*5450*/  FFMA.FTZ R96, R4, R96, R5 ;  /* 0x0000006004607223 */ /* 0x000fe20000010005 */
[C---:B------:R-:W-:Y:S01]  /*5460*/  FMUL.FTZ R9, R12.reuse, R99 ;  /* 0x000000630c097220 */ /* 0x040fe20000410000 */
        /* <DEDUP_REMOVED lines=10> */
[----:B------:R-:W-:Y:S01]  /*5510*/  LOP3.LUT R10, R10, 0xffff0000, RZ, 0xc0, !PT ;  /* 0xffff00000a0a7812 */ /* 0x000fe200078ec0ff */
        /* <DEDUP_REMOVED lines=19> */
.L_x_13074:
[----:B------:R-:W-:Y:S05]  /*5650*/  BSYNC B2 ;  /* 0x0000000000027941 */ /* 0x000fea0003800000 */
.L_x_13073:
[----:B--2---:R4:W-:Y:S04]  /*5660*/  ST.E.128 desc[UR44][R70.64], R8 ;  /* 0x0000000846007985 */ /* 0x0049e8000c101d2c */
[----:B---3--:R4:W-:Y:S02]  /*5670*/  @!P5 ST.E.128 desc[UR44][R72.64], R12 ;  /* 0x0000000c4800d985 */ /* 0x0089e4000c101d2c */
.L_x_13072:
[----:B------:R-:W-:Y:S05]  /*5680*/  BSYNC B1 ;  /* 0x0000000000017941 */ /* 0x000fea0003800000 */
.L_x_13071:
[----:B------:R-:W-:-:S03]  /*5690*/  UMOV UR4, 0xffffffff ;  /* 0xffffffff00047882 */ /* 0x000fc60000000000 */
[----:B------:R-:W-:Y:S05]  /*56a0*/  BRA.DIV UR4, `(.L_x_13075) ;  /* 0x0000035e04847947 */ /* 0x000fea000b800000 */
[----:B-1----:R-:W1:Y:S04]  /*56b0*/  SHFL.IDX PT, R80, R80, 0x1, 0x1c1f ;  /* 0x003c1f0050507f89 */ /* 0x002e6800000e0000 */
[----:B----4-:R4:W0:Y:S02]  /*56c0*/  SHFL.IDX PT, R14, R79, 0x1, 0x1c1f ;  /* 0x003c1f004f0e7f89 */ /* 0x01082400000e0000 */
.L_x_13426:
[----:B------:R-:W-:Y:S01]  /*56d0*/  ISETP.GE.OR P0, PT, R175, R78, P0 ;  /* 0x0000004eaf00720c */ /* 0x000fe20000706670 */
[----:B0-----:R-:W-:Y:S02]  /*56e0*/  IMAD.MOV.U32 R12, RZ, RZ, R14 ;  /* 0x000000ffff0c7224 */ /* 0x001fe400078e000e */
[----:B-1----:R-:W-:-:S10]  /*56f0*/  IMAD.MOV.U32 R13, RZ, RZ, R80 ;  /* 0x000000ffff0d7224 */ /* 0x002fd400078e0050 */
[----:B------:R-:W-:Y:S05]  /*5700*/  @P0 BRA `(.L_x_13058) ;  /* 0x0000000800e80947 */ /* 0x000fea0003800000 */
[----:B------:R-:W0:Y:S01]  /*5710*/  LDC R32, c[0x0][0x2f4] ;  /* 0x0000bd00ff207b82 */ /* 0x000e220000000800 */
[----:B------:R-:W-:Y:S01]  /*5720*/  IMAD.SHL.U32 R15, R65, 0x8, RZ ;  /* 0x00000008410f7824 */ /* 0x000fe200078e00ff */
[----:B------:R-:W-:Y:S03]  /*5730*/  BSSY B1, `(.L_x_13076) ;  /* 0x000006f000017945 */ /* 0x000fe60003800000 */
[----:B------:R-:W-:-:S04]  /*5740*/  IMAD.WIDE R14, R15, 0x2, R12 ;  /* 0x000000020f0e7825 */ /* 0x000fc800078e020c */
[----:B0-----:R-:W-:-:S05]  /*5750*/  @P1 IMAD.IADD R81, R32, 0x1, -R81 ;  /* 0x0000000120511824 */ /* 0x001fca00078e0a51 */
[----:B------:R-:W-:-:S04]  /*5760*/  SHF.R.S32.HI R4, RZ, 0x1f, R81 ;  /* 0x0000001fff047819 */ /* 0x000fc80000011451 */
[----:B------:R-:W-:-:S04]  /*5770*/  LEA.HI R4, R4, R81, RZ, 0x4 ;  /* 0x0000005104047211 */ /* 0x000fc800078f20ff */
[----:B------:R-:W-:-:S05]  /*5780*/  LEA.HI.SX32 R4, R4, R65, 0x1c ;  /* 0x0000004104047211 */ /* 0x000fca00078fe2ff */
[----:B------:R-:W-:-:S05]  /*5790*/  IMAD.SHL.U32 R33, R4, 0x8, RZ ;  /* 0x0000000804217824 */ /* 0x000fca00078e00ff */
[----:B------:R-:W-:-:S04]  /*57a0*/  LOP3.LUT R4, R206, 0x38, R33, 0xf8, !PT ;  /* 0x00000038ce047812 */ /* 0x000fc800078ef821 */
        /* <DEDUP_REMOVED lines=13> */
[----:B------:R-:W-:Y:S02]  /*5880*/  PRMT R90, R90, 0x5410, R81 ;  /* 0x000054105a5a7816 */ /* 0x000fe40000000051 */
[----:B------:R-:W-:Y:S02]  /*5890*/  PRMT R87, R87, 0x5410, R70 ;  /* 0x0000541057577816 */ /* 0x000fe40000000046 */
[----:B--2---:R-:W-:Y:S01]  /*58a0*/  SHF.R.U64 R73, R40, 0x10, R41 ;  /* 0x0000001028497819 */ /* 0x004fe20000001229 */
[----:B------:R-:W-:Y:S01]  /*58b0*/  IMAD.U32 R40, R9, 0x10000, RZ ;  /* 0x0001000009287824 */ /* 0x000fe200078e00ff */
[--C-:B------:R-:W-:Y:S01]  /*58c0*/  SHF.R.U64 R71, R42, 0x10, R43.reuse ;  /* 0x000000102a477819 */ /* 0x100fe2000000122b */
[----:B------:R-:W-:Y:S01]  /*58d0*/  IMAD.U32 R42, R11, 0x10000, RZ ;  /* 0x000100000b2a7824 */ /* 0x000fe200078e00ff */
[----:B---3--:R-:W-:-:S02]  /*58e0*/  SHF.R.U32.HI R72, RZ, 0x10, R43 ;  /* 0x00000010ff487819 */ /* 0x008fc4000001162b */
[----:B------:R-:W-:Y:S01]  /*58f0*/  LOP3.LUT R41, R9, 0xffff0000, RZ, 0xc0, !PT ;  /* 0xffff000009297812 */ /* 0x000fe200078ec0ff */
[----:B------:R-:W-:Y:S01]  /*5900*/  IMAD.U32 R9, R90, 0x10000, RZ ;  /* 0x000100005a097824 */ /* 0x000fe200078e00ff */
[----:B------:R-:W-:Y:S01]  /*5910*/  LOP3.LUT R43, R11, 0xffff0000, RZ, 0xc0, !PT ;  /* 0xffff00000b2b7812 */ /* 0x000fe200078ec0ff */
[----:B------:R-:W-:Y:S01]  /*5920*/  IMAD.U32 R11, R87, 0x10000, RZ ;  /* 0x00010000570b7824 */ /* 0x000fe200078e00ff */
[----:B------:R-:W-:Y:S02]  /*5930*/  SHF.R.U32.HI R80, RZ, 0x10, R39 ;  /* 0x00000010ff507819 */ /* 0x000fe40000011627 */
[----:B------:R-:W-:Y:S01]  /*5940*/  SHF.R.U64 R92, R36, 0x10, R37 ;  /* 0x00000010245c7819 */ /* 0x000fe20000001225 */
[----:B------:R-:W-:Y:S01]  /*5950*/  IMAD.U32 R37, R5, 0x10000, RZ ;  /* 0x0001000005257824 */ /* 0x000fe200078e00ff */
[----:B------:R-:W-:Y:S01]  /*5960*/  PRMT R85, R85, 0x5410, R72 ;  /* 0x0000541055557816 */ /* 0x000fe20000000048 */
[C---:B------:R-:W-:Y:S01]  /*5970*/  FMUL.FTZ R70, R40.reuse, R11 ;  /* 0x0000000b28467220 */ /* 0x040fe20000410000 */
[----:B------:R-:W-:Y:S01]  /*5980*/  LOP3.LUT R87, R87, 0xffff0000, RZ, 0xc0, !PT ;  /* 0xffff000057577812 */ /* 0x000fe200078ec0ff */
[-C--:B------:R-:W-:Y:S01]  /*5990*/  FMUL.FTZ R72, R40, R9.reuse ;  /* 0x0000000928487220 */ /* 0x080fe20000410000 */
[----:B------:R-:W-:Y:S01]  /*59a0*/  PRMT R83, R83, 0x5410, R80 ;  /* 0x0000541053537816 */ /* 0x000fe20000000050 */
[C---:B------:R-:W-:Y:S01]  /*59b0*/  FFMA.FTZ R9, R37.reuse, R9, -R70 ;  /* 0x0000000925097223 */ /* 0x040fe20000010846 */
[----:B----4-:R-:W-:Y:S01]  /*59c0*/  SHF.R.U64 R79, R38, 0x10, R39 ;  /* 0x00000010264f7819 */ /* 0x010fe20000001227 */
        /* <DEDUP_REMOVED lines=8> */
[----:B------:R-:W-:-:S02]  /*5a50*/  IMAD.U32 R39, R7, 0x10000, RZ ;  /* 0x0001000007277824 */ /* 0x000fc400078e00ff */
[----:B------:R-:W-:Y:S01]  /*5a60*/  FMUL.FTZ R70, R42, R40 ;  /* 0x000000282a467220 */ /* 0x000fe20000410000 */
[----:B------:R-:W-:Y:S01]  /*5a70*/  FFMA.FTZ R90, R38, R90, -R71 ;  /* 0x0000005a265a7223 */ /* 0x000fe20000010847 */
[----:B------:R-:W-:Y:S01]  /*5a80*/  LOP3.LUT R85, R85, 0xffff0000, RZ, 0xc0, !PT ;  /* 0xffff000055557812 */ /* 0x000fe200078ec0ff */
[-C--:B------:R-:W-:Y:S01]  /*5a90*/  FMUL.FTZ R71, R42, R37.reuse ;  /* 0x000000252a477220 */ /* 0x080fe20000410000 */
[----:B------:R-:W-:Y:S01]  /*5aa0*/  PRMT R86, R86, 0x5410, R73 ;  /* 0x0000541056567816 */ /* 0x000fe20000000049 */
[----:B------:R-:W-:Y:S01]  /*5ab0*/  FFMA.FTZ R70, R39, R37, -R70 ;  /* 0x0000002527467223 */ /* 0x000fe20000010846 */
[----:B------:R-:W-:Y:S01]  /*5ac0*/  LOP3.LUT R83, R83, 0xffff0000, RZ, 0xc0, !PT ;  /* 0xffff000053537812 */ /* 0x000fe200078ec0ff */
[----:B------:R-:W-:Y:S01]  /*5ad0*/  FFMA.FTZ R71, R39, R40, R71 ;  /* 0x0000002827477223 */ /* 0x000fe20000010047 */
[----:B------:R-:W-:Y:S01]  /*5ae0*/  LOP3.LUT R36, R7, 0xffff0000, RZ, 0xc0, !PT ;  /* 0xffff000007247812 */ /* 0x000fe200078ec0ff */
[----:B------:R-:W-:Y:S01]  /*5af0*/  FFMA.FTZ R42, R38, R87, R41 ;  /* 0x00000057262a7223 */ /* 0x000fe20000010029 */
[----:B------:R-:W-:Y:S01]  /*5b00*/  PRMT R89, R89, 0x5410, R92 ;  /* 0x0000541059597816 */ /* 0x000fe2000000005c */
[----:B------:R-:W-:Y:S01]  /*5b10*/  FMUL.FTZ R39, R43, R85 ;  /* 0x000000552b277220 */ /* 0x000fe20000410000 */
[----:B------:R-:W-:-:S02]  /*5b20*/  IMAD.U32 R38, R86, 0x10000, RZ ;  /* 0x0001000056267824 */ /* 0x000fc400078e00ff */
[-C--:B------:R-:W-:Y:S01]  /*5b30*/  FMUL.FTZ R43, R43, R83.reuse ;  /* 0x000000532b2b7220 */ /* 0x080fe20000410000 */
[----:B------:R-:W-:Y:S01]  /*5b40*/  LOP3.LUT R8, R8, 0xffff0000, RZ, 0xc0, !PT ;  /* 0xffff000008087812 */ /* 0x000fe200078ec0ff */
[----:B------:R-:W-:Y:S02]  /*5b50*/  IMAD.U32 R37, R89, 0x10000, RZ ;  /* 0x0001000059257824 */ /* 0x000fe400078e00ff */
[----:B------:R-:W-:Y:S01]  /*5b60*/  FFMA.FTZ R83, R36, R83, -R39 ;  /* 0x0000005324537223 */ /* 0x000fe20000010827 */
[----:B------:R-:W-:Y:S01]  /*5b70*/  LOP3.LUT R39, R86, 0xffff0000, RZ, 0xc0, !PT ;  /* 0xffff000056277812 */ /* 0x000fe200078ec0ff */
[----:B------:R-:W-:Y:S01]  /*5b80*/  FMUL.FTZ R41, R35, R38 ;  /* 0x0000002623297220 */ /* 0x000fe20000410000 */
[----:B------:R-:W-:Y:S01]  /*5b90*/  LOP3.LUT R89, R89, 0xffff0000, RZ, 0xc0, !PT ;  /* 0xffff000059597812 */ /* 0x000fe200078ec0ff */
[----:B------:R-:W-:Y:S01]  /*5ba0*/  FMUL.FTZ R35, R35, R37 ;  /* 0x0000002523237220 */ /* 0x000fe20000410000 */
[----:B------:R-:W-:Y:S01]  /*5bb0*/  PRMT R88, R88, 0x5410, R79 ;  /* 0x0000541058587816 */ /* 0x000fe2000000004f */
[----:B------:R-:W-:Y:S01]  /*5bc0*/  FFMA.FTZ R40, R36, R85, R43 ;  /* 0x0000005524287223 */ /* 0x000fe2000001002b */
[----:B------:R-:W-:Y:S01]  /*5bd0*/  FFMA.FTZ R41, R34, R37, -R41 ;  /* 0x0000002522297223 */ /* 0x000fe20000010829 */
[----:B------:R-:W-:Y:S01]  /*5be0*/  LOP3.LUT R4, R4, 0xffff0000, RZ, 0xc0, !PT ;  /* 0xffff000004047812 */ /* 0x000fe200078ec0ff */
[C---:B------:R-:W-:Y:S01]  /*5bf0*/  IMAD.U32 R5, R6.reuse, 0x10000, RZ ;  /* 0x0001000006057824 */ /* 0x040fe200078e00ff */
[----:B------:R-:W-:Y:S01]  /*5c00*/  LOP3.LUT R7, R6, 0xffff0000, RZ, 0xc0, !PT ;  /* 0xffff000006077812 */ /* 0x000fe200078ec0ff */
[C---:B------:R-:W-:Y:S01]  /*5c10*/  FMUL.FTZ R43, R8.reuse, R39 ;  /* 0x00000027082b7220 */ /* 0x040fe20000410000 */
[----:B------:R-:W-:Y:S01]  /*5c20*/  FMUL.FTZ R37, R8, R89 ;  /* 0x0000005908257220 */ /* 0x000fe20000410000 */
[C---:B------:R-:W-:Y:S01]  /*5c30*/  IMAD.U32 R6, R10.reuse, 0x10000, RZ ;  /* 0x000100000a067824 */ /* 0x040fe200078e00ff */
[----:B------:R-:W-:Y:S01]  /*5c40*/  LOP3.LUT R10, R10, 0xffff0000, RZ, 0xc0, !PT ;  /* 0xffff00000a0a7812 */ /* 0x000fe200078ec0ff */
[----:B------:R-:W-:-:S02]  /*5c50*/  IMAD.U32 R8, R88, 0x10000, RZ ;  /* 0x0001000058087824 */ /* 0x000fc400078e00ff */
[----:B------:R-:W-:Y:S01]  /*5c60*/  FFMA.FTZ R35, R34, R38, R35 ;  /* 0x0000002622237223 */ /* 0x000fe20000010023 */
[----:B------:R-:W-:Y:S01]  /*5c70*/  LOP3.LUT R88, R88, 0xffff0000, RZ, 0xc0, !PT ;  /* 0xffff000058587812 */ /* 0x000fe200078ec0ff */
[C---:B------:R-:W-:Y:S01]  /*5c80*/  IMAD.U32 R34, R84.reuse, 0x10000, RZ ;  /* 0x0001000054227824 */ /* 0x040fe200078e00ff */
[----:B------:R-:W-:Y:S01]  /*5c90*/  LOP3.LUT R84, R84, 0xffff0000, RZ, 0xc0, !PT ;  /* 0xffff000054547812 */ /* 0x000fe200078ec0ff */
[C---:B------:R-:W-:Y:S01]  /*5ca0*/  FFMA.FTZ R36, R4.reuse, R89, -R43 ;  /* 0x0000005904247223 */ /* 0x040fe2000001082b */
[----:B------:R-:W-:Y:S01]  /*5cb0*/  FFMA.FTZ R4, R4, R39, R37 ;  /* 0x0000002704047223 */ /* 0x000fe20000010025 */
[----:B------:R-:W-:Y:S01]  /*5cc0*/  FMUL.FTZ R37, R6, R8 ;  /* 0x0000000806257220 */ /* 0x000fe20000410000 */
[----:B------:R-:W-:Y:S01]  /*5cd0*/  FMUL.FTZ R39, R10, R88 ;  /* 0x000000580a277220 */ /* 0x000fe20000410000 */
[----:B------:R-:W-:Y:S01]  /*5ce0*/  FMUL.FTZ R38, R6, R34 ;  /* 0x0000002206267220 */ /* 0x000fe20000410000 */
[----:B------:R-:W-:Y:S01]  /*5cf0*/  FMUL.FTZ R6, R10, R84 ;  /* 0x000000540a067220 */ /* 0x000fe20000410000 */
[----:B------:R-:W-:Y:S01]  /*5d00*/  FFMA.FTZ R37, R5, R34, R37 ;  /* 0x0000002205257223 */ /* 0x000fe20000010025 */
[----:B------:R-:W-:Y:S01]  /*5d10*/  FFMA.FTZ R84, R7, R84, R39 ;  /* 0x0000005407547223 */ /* 0x000fe20000010027 */
[----:B------:R-:W-:Y:S01]  /*5d20*/  FFMA.FTZ R38, R5, R8, -R38 ;  /* 0x0000000805267223 */ /* 0x000fe20000010826 */
[----:B------:R-:W-:Y:S01]  /*5d30*/  FFMA.FTZ R5, R7, R88, -R6 ;  /* 0x0000005807057223 */ /* 0x000fe20000010806 */
        /* <DEDUP_REMOVED lines=12> */
[----:B------:R-:W-:Y:S02]  /*5e00*/  IMAD.MOV.U32 R10, RZ, RZ, R37 ;  /* 0x000000ffff0a7224 */ /* 0x000fe400078e0025 */
[----:B------:R-:W-:-:S07]  /*5e10*/  IMAD.MOV.U32 R11, RZ, RZ, R40 ;  /* 0x000000ffff0b7224 */ /* 0x000fce00078e0028 */
.L_x_13077:
[----:B------:R-:W-:Y:S05]  /*5e20*/  BSYNC B1 ;  /* 0x0000000000017941 */ /* 0x000fea0003800000 */
.L_x_13076:
[----:B0-----:R0:W-:Y:S01]  /*5e30*/  ST.E.128 desc[UR44][R14.64], R4 ;  /* 0x000000040e007985 */ /* 0x0011e2000c101d2c */
[----:B------:R-:W-:-:S13]  /*5e40*/  ISETP.GE.AND P0, PT, R33, R32, PT ;  /* 0x000000202100720c */ /* 0x000fda0003f06270 */
[----:B------:R-:W-:Y:S05]  /*5e50*/  @P0 BRA `(.L_x_13058) ;  /* 0x0000000400140947 */ /* 0x000fea0003800000 */
[----:B------:R-:W-:-:S05]  /*5e60*/  IMAD.WIDE R12, R33, 0x2, R12 ;  /* 0x00000002210c7825 */ /* 0x000fca00078e020c */
[----:B-1----:R1:W-:Y:S01]  /*5e70*/  ST.E.128 desc[UR44][R12.64], R8 ;  /* 0x000000080c007985 */ /* 0x0023e2000c101d2c */
[----:B------:R-:W-:Y:S05]  /*5e80*/  BRA `(.L_x_13058) ;  /* 0x0000000400087947 */ /* 0x000fea0003800000 */
.L_x_13039:
[----:B------:R-:W-:-:S13]  /*5e90*/  ISETP.NE.AND P3, PT, R58, 0x3, PT ;  /* 0x000000033a00780c */ /* 0x000fda0003f65270 */
[----:B------:R-:W-:Y:S05]  /*5ea0*/  @!P3 BRA `(.L_x_13078) ;  /* 0x000000000004b947 */ /* 0x000fea0003800000 */
[----:B------:R-:W-:Y:S01]  /*5eb0*/  BPT.TRAP 0x1 ;  /* 0x000000040000795c */ /* 0x000fe20000300000 */
.L_x_13078:
[----:B------:R-:W-:Y:S01]  /*5ec0*/  IMAD R69, R153, 0x8, R2 ;  /* 0x0000000899457824 */ /* 0x000fe200078e0202 */
[----:B------:R-:W-:Y:S01]  /*5ed0*/  SHF.L.U32 R82, R159, 0x1f, RZ ;  /* 0x0000001f9f527819 */ /* 0x000fe200000006ff */
[----:B------:R-:W-:Y:S01]  /*5ee0*/  BSSY B1, `(.L_x_13079) ;  /* 0x0000004000017945 */ /* 0x000fe20003800000 */
[----:B------:R-:W-:Y:S02]  /*5ef0*/  SHF.R.S32.HI R76, RZ, 0x1f, R75 ;  /* 0x0000001fff4c7819 */ /* 0x000fe4000001144b */
[----:B------:R-:W0:Y:S02]  /*5f00*/  SYNCS.PHASECHK.TRANS64.TRYWAIT P0, [R69+URZ+0x32490], R82 ;  /* 0x03249052450075a7 */ /* 0x000e24000800017f */
[----:B0-----:R-:W-:Y:S05]  /*5f10*/  @!P0 BRA `(.L_x_13080) ;  /* 0x0000035400b08947 */ /* 0x001fea0003800000 */
.L_x_13427:
[----:B------:R-:W-:Y:S05]  /*5f20*/  BSYNC B1 ;  /* 0x0000000000017941 */ /* 0x000fea0003800000 */
.L_x_13079:
        /* <DEDUP_REMOVED lines=25> */
.L_x_13431:
        /* <DEDUP_REMOVED lines=13> */
.L_x_13083:
[----:B------:R-:W-:Y:S05]  /*6190*/  BSYNC B1 ;  /* 0x0000000000017941 */ /* 0x000fea0003800000 */
.L_x_13082:
[----:B------:R-:W-:-:S03]  /*61a0*/  UMOV UR4, 0xffffffff ;  /* 0xffffffff00047882 */ /* 0x000fc60000000000 */
[----:B------:R-:W-:Y:S05]  /*61b0*/  BRA.DIV UR4, `(.L_x_13084) ;  /* 0x0000035604647947 */ /* 0x000fea000b800000 */
[----:B--2---:R2:W0:Y:S04]  /*61c0*/  SHFL.IDX PT, R33, R32, 0x1, 0x1c1f ;  /* 0x003c1f0020217f89 */ /* 0x00442800000e0000 */
[----:B---3--:R2:W3:Y:S02]  /*61d0*/  SHFL.IDX PT, R14, R10, 0x1, 0x1c1f ;  /* 0x003c1f000a0e7f89 */ /* 0x0084e400000e0000 */
.L_x_13435:
        /* <DEDUP_REMOVED lines=13> */
.L_x_13058:
[----:B------:R-:W-:Y:S05]  /*62b0*/  BSYNC B0 ;  /* 0x0000000000007941 */ /* 0x000fea0003800000 */
.L_x_13038:
[----:B0---4-:R-:W0:Y:S01]  /*62c0*/  S2R R4, SR_TID.X ;  /* 0x0000000000047919 */ /* 0x011e220000002100 */
        /* <DEDUP_REMOVED lines=8> */
[----:B----4-:R4:W-:Y:S01]  /*6350*/  BAR.SYNC.DEFER_BLOCKING R54, 0x80 ;  /* 0x000200360000751d */ /* 0x0109e20000010000 */
[----:B0-----:R-:W-:-:S13]  /*6360*/  LOP3.LUT P0, RZ, R4, 0x7f, RZ, 0xc0, !PT ;  /* 0x0000007f04ff7812 */ /* 0x001fda000780c0ff */
[----:B------:R-:W-:-:S05]  /*6370*/  @!P0 VIADD R4, R69, 0x324a0 ;  /* 0x000324a045048836 */ /* 0x000fca0000000000 */
[----:B------:R-:W-:-:S04]  /*6380*/  @!P0 PRMT R4, RZ, 0x654, R4 ;  /* 0x00000654ff048816 */ /* 0x000fc80000000004 */
[----:B------:R4:W-:Y:S01]  /*6390*/  @!P0 SYNCS.ARRIVE.TRANS64.RED.A1T0 RZ, [R4+URZ], RZ ;  /* 0x000000ff04ff89a7 */ /* 0x0009e2000810043f */
[----:B------:R-:W-:Y:S05]  /*63a0*/  @!P3 BRA `(.L_x_13086) ;  /* 0x000000000004b947 */ /* 0x000fea0003800000 */
[----:B------:R-:W-:Y:S01]  /*63b0*/  BPT.TRAP 0x1 ;  /* 0x000000040000795c */ /* 0x000fe20000300000 */
.L_x_13086:
[----:B------:R-:W-:Y:S05]  /*63c0*/  BSYNC B0 ;  /* 0x0000000000007941 */ /* 0x000fea0003800000 */
.L_x_13085:
[----:B------:R-:W0:Y:S01]  /*63d0*/  SYNCS.PHASECHK.TRANS64.TRYWAIT P3, [R69+URZ+0x324b0], R82 ;  /* 0x0324b052450075a7 */ /* 0x000e22000806017f */
[----:B------:R-:W-:Y:S04]  /*63e0*/  BSSY B0, `(.L_x_13087) ;  /* 0x0000002000007945 */ /* 0x000fe80003800000 */
[----:B0-----:R-:W-:Y:S05]  /*63f0*/  @!P3 BRA `(.L_x_13088) ;  /* 0x00000354001cb947 */ /* 0x001fea0003800000 */
.L_x_13436:
[----:B------:R-:W-:Y:S05]  /*6400*/  BSYNC B0 ;  /* 0x0000000000007941 */ /* 0x000fea0003800000 */
.L_x_13087:
[----:B------:R-:W-:Y:S01]  /*6410*/  ULDC.64 UR4, c[0x0][0x328] ;  /* 0x0000ca0000047ab9 */ /* 0x000fe20000000a00 */
[----:B------:R-:W-:Y:S01]  /*6420*/  IMAD.IADD R78, R78, 0x1, -R158 ;  /* 0x000000014e4e7824 */ /* 0x000fe200078e0a9e */
[----:B------:R-:W-:Y:S01]  /*6430*/  ULDC.64 UR6, c[0x0][0x318] ;  /* 0x0000c60000067ab9 */ /* 0x000fe20000000a00 */
[----:B------:R-:W-:Y:S01]  /*6440*/  IMAD R76, R76, UR4, RZ ;  /* 0x000000044c4c7c24 */ /* 0x000fe2000f8e02ff */
[----:B------:R-:W-:Y:S01]  /*6450*/  BSSY B0, `(.L_x_13089) ;  /* 0x0000040000007945 */ /* 0x000fe20003800000 */
[----:B----4-:R-:W-:Y:S01]  /*6460*/  IMAD.WIDE.U32 R4, R75, UR4, RZ ;  /* 0x000000044b047c25 */ /* 0x010fe2000f8e00ff */
[----:B------:R-:W-:-:S03]  /*6470*/  ISETP.GE.AND P3, PT, R78, 0x1, PT ;  /* 0x000000014e00780c */ /* 0x000fc60003f66270 */
[----:B------:R-:W-:Y:S01]  /*6480*/  IMAD R75, R75, UR5, R76 ;  /* 0x000000054b4b7c24 */ /* 0x000fe2000f8e024c */
[----:B------:R-:W-:Y:S01]  /*6490*/  ULDC.64 UR4, c[0x0][0x338] ;  /* 0x0000ce0000047ab9 */ /* 0x000fe20000000a00 */
[----:B-1----:R-:W-:Y:S02]  /*64a0*/  IMAD R11, R153, 0x6000, R56 ;  /* 0x00006000990b7824 */ /* 0x002fe400078e0238 */
        /* <DEDUP_REMOVED lines=8> */
[C---:B------:R-:W-:Y:S01]  /*6530*/  LEA R13, P4, R4.reuse, UR6, 0x1 ;  /* 0x00000006040d7c11 */ /* 0x040fe2000f8808ff */
[----:B------:R-:W-:Y:S02]  /*6540*/  IMAD.IADD R5, R55, 0x1, R11 ;  /* 0x0000000137057824 */ /* 0x000fe400078e020b */
[--C-:B------:R-:W-:Y:S01]  /*6550*/  IMAD R11, R11, 0x2, R46.reuse ;  /* 0x000000020b0b7824 */ /* 0x100fe200078e022e */
[----:B---3--:R-:W-:Y:S01]  /*6560*/  LEA.HI.X R14, R4, UR7, R7, 0x1, P4 ;  /* 0x00000007040e7c11 */ /* 0x008fe2000a0f0c07 */
[----:B------:R0:W1:Y:S01]  /*6570*/  SHFL.IDX PT, R33, R13, RZ, 0x1c1f ;  /* 0x001c1fff0d217589 */ /* 0x00006200000e0000 */
[----:B--2---:R-:W-:-:S03]  /*6580*/  IMAD R10, R5, 0x2, R46 ;  /* 0x00000002050a7824 */ /* 0x004fc600078e022e */
[----:B------:R0:W2:Y:S01]  /*6590*/  SHFL.IDX PT, R15, R14, RZ, 0x1c1f ;  /* 0x001c1fff0e0f7589 */ /* 0x0000a200000e0000 */
[----:B------:R-:W-:Y:S05]  /*65a0*/  @!P3 BRA `(.L_x_13090) ;  /* 0x0000000000a8b947 */ /* 0x000fea0003800000 */
[C---:B------:R-:W-:Y:S02]  /*65b0*/  LOP3.LUT R4, R68.reuse, 0x1, RZ, 0xc0, !PT ;  /* 0x0000000144047812 */ /* 0x040fe400078ec0ff */
[----:B------:R-:W-:Y:S02]  /*65c0*/  LOP3.LUT P3, RZ, R68, 0x2, RZ, 0xc0, !PT ;  /* 0x0000000244ff7812 */ /* 0x000fe4000786c0ff */
[----:B------:R-:W-:Y:S02]  /*65d0*/  ISETP.NE.U32.AND P4, PT, R4, 0x1, PT ;  /* 0x000000010400780c */ /* 0x000fe40003f85070 */
[----:B------:R-:W-:-:S11]  /*65e0*/  PRMT R12, R51, 0x8880, RZ ;  /* 0x00008880330c7816 */ /* 0x000fd600000000ff */
[----:B------:R-:W3:Y:S01]  /*65f0*/  @!P4 LDS.128 R4, [R11] ;  /* 0x000000000b04c984 */ /* 0x000ee20000000c00 */
[----:B-1----:R-:W-:-:S04]  /*6600*/  @!P4 LEA R8, P5, R22, R33, 0x1 ;  /* 0x000000211608c211 */ /* 0x002fc800078a08ff */
[----:B--2---:R-:W-:-:S05]  /*6610*/  @!P4 LEA.HI.X R9, R22, R15, R23, 0x1, P5 ;  /* 0x0000000f1609c211 */ /* 0x004fca00028f0c17 */
[----:B---3--:R1:W-:Y:S01]  /*6620*/  @!P4 ST.E.128 desc[UR44][R8.64], R4 ;  /* 0x000000040800c985 */ /* 0x0083e2000c101d2c */
[----:B------:R-:W-:-:S03]  /*6630*/  LOP3.LUT P4, RZ, R68, 0x4, RZ, 0xc0, !PT ;  /* 0x0000000444ff7812 */ /* 0x000fc6000788c0ff */
[----:B------:R-:W2:Y:S01]  /*6640*/  @P3 LDS.128 R4, [R10] ;  /* 0x000000000a043984 */ /* 0x000ea20000000c00 */
[----:B-1----:R-:W-:-:S04]  /*6650*/  @P3 LEA R8, P5, R152, R33, 0x1 ;  /* 0x0000002198083211 */ /* 0x002fc800078a08ff */
[----:B------:R-:W-:-:S05]  /*6660*/  @P3 LEA.HI.X R9, R152, R15, R157, 0x1, P5 ;  /* 0x0000000f98093211 */ /* 0x000fca00028f0c9d */
[----:B--2---:R1:W-:Y:S01]  /*6670*/  @P3 ST.E.128 desc[UR44][R8.64], R4 ;  /* 0x0000000408003985 */ /* 0x0043e2000c101d2c */
[----:B------:R-:W-:-:S03]  /*6680*/  LOP3.LUT P3, RZ, R68, 0x8, RZ, 0xc0, !PT ;  /* 0x0000000844ff7812 */ /* 0x000fc6000786c0ff */
[----:B------:R-:W2:Y:S01]  /*6690*/  @P4 LDS.128 R4, [R11+0x3000] ;  /* 0x003000000b044984 */ /* 0x000ea20000000c00 */
        /* <DEDUP_REMOVED lines=18> */
[----:B------:R-:W-:-:S03]  /*67c0*/  ISETP.GT.AND P3, PT, R12, -0x1, PT ;  /* 0xffffffff0c00780c */ /* 0x000fc60003f64270 */
[----:B------:R-:W2:Y:S01]  /*67d0*/  @P4 LDS.128 R4, [R11+0x9000] ;  /* 0x009000000b044984 */ /* 0x000ea20000000c00 */
[----:B-1----:R-:W-:-:S04]  /*67e0*/  @P4 LEA R8, P5, R174, R33, 0x1 ;  /* 0x00000021ae084211 */ /* 0x002fc800078a08ff */
[----:B------:R-:W-:-:S05]  /*67f0*/  @P4 LEA.HI.X R9, R174, R15, R193, 0x1, P5 ;  /* 0x0000000fae094211 */ /* 0x000fca00028f0cc1 */
[----:B--2---:R1:W-:Y:S04]  /*6800*/  @P4 ST.E.128 desc[UR44][R8.64], R4 ;  /* 0x0000000408004985 */ /* 0x0043e8000c101d2c */
[----:B------:R-:W2:Y:S01]  /*6810*/  @!P3 LDS.128 R4, [R10+0x9000] ;  /* 0x009000000a04b984 */ /* 0x000ea20000000c00 */
[----:B-1----:R-:W-:-:S04]  /*6820*/  @!P3 LEA R8, P4, R173, R33, 0x1 ;  /* 0x00000021ad08b211 */ /* 0x002fc800078808ff */
[----:B------:R-:W-:-:S05]  /*6830*/  @!P3 LEA.HI.X R9, R173, R15, R192, 0x1, P4 ;  /* 0x0000000fad09b211 */ /* 0x000fca00020f0cc0 */
[----:B--2---:R3:W-:Y:S04]  /*6840*/  @!P3 ST.E.128 desc[UR44][R8.64], R4 ;  /* 0x000000040800b985 */ /* 0x0047e8000c101d2c */
.L_x_13090:
[----:B------:R-:W-:Y:S05]  /*6850*/  BSYNC B0 ;  /* 0x0000000000007941 */ /* 0x000fea0003800000 */
.L_x_13089:
[----:B------:R-:W-:Y:S01]  /*6860*/  ISETP.GE.AND P3, PT, R78, 0x41, PT ;  /* 0x000000414e00780c */ /* 0x000fe20003f66270 */
[----:B--2---:R2:W4:Y:S01]  /*6870*/  SHFL.IDX PT, R15, R14, 0x1, 0x1c1f ;  /* 0x003c1f000e0f7f89 */ /* 0x00452200000e0000 */
[----:B------:R-:W-:Y:S03]  /*6880*/  BSSY B0, `(.L_x_13091) ;  /* 0x000002d000007945 */ /* 0x000fe60003800000 */
[----:B0-----:R-:W0:Y:S08]  /*6890*/  SHFL.IDX PT, R13, R13, 0x1, 0x1c1f ;  /* 0x003c1f000d0d7f89 */ /* 0x001e3000000e0000 */
[----:B--2---:R-:W-:Y:S05]  /*68a0*/  @!P3 BRA `(.L_x_13092) ;  /* 0x0000000000a8b947 */ /* 0x004fea0003800000 */
[C---:B---3--:R-:W-:Y:S02]  /*68b0*/  LOP3.LUT R4, R68.reuse, 0x1, RZ, 0xc0, !PT ;  /* 0x0000000144047812 */ /* 0x048fe400078ec0ff */
[----:B------:R-:W-:Y:S02]  /*68c0*/  LOP3.LUT P4, RZ, R68, 0x2, RZ, 0xc0, !PT ;  /* 0x0000000244ff7812 */ /* 0x000fe4000788c0ff */
[----:B------:R-:W-:Y:S02]  /*68d0*/  ISETP.NE.U32.AND P5, PT, R4, 0x1, PT ;  /* 0x000000010400780c */ /* 0x000fe40003fa5070 */
[----:B------:R-:W-:-:S11]  /*68e0*/  PRMT R12, R51, 0x8880, RZ ;  /* 0x00008880330c7816 */ /* 0x000fd600000000ff */
[----:B------:R-:W2:Y:S01]  /*68f0*/  @!P5 LDS.128 R4, [R11+0x2000] ;  /* 0x002000000b04d984 */ /* 0x000ea20000000c00 */
[----:B0-----:R-:W-:-:S04]  /*6900*/  @!P5 LEA R8, P3, R22, R13, 0x1 ;  /* 0x0000000d1608d211 */ /* 0x001fc800078608ff */
[----:B----4-:R-:W-:Y:S02]  /*6910*/  @!P5 LEA.HI.X R9, R22, R15, R23, 0x1, P3 ;  /* 0x0000000f1609d211 */ /* 0x010fe400018f0c17 */
[----:B------:R-:W-:-:S03]  /*6920*/  LOP3.LUT P3, RZ, R68, 0x4, RZ, 0xc0, !PT ;  /* 0x0000000444ff7812 */ /* 0x000fc6000786c0ff */
[----:B--2---:R0:W-:Y:S04]  /*6930*/  @!P5 ST.E.128 desc[UR44][R8.64], R4 ;  /* 0x000000040800d985 */ /* 0x0041e8000c101d2c */
[----:B------:R-:W2:Y:S01]  /*6940*/  @P4 LDS.128 R4, [R10+0x2000] ;  /* 0x002000000a044984 */ /* 0x000ea20000000c00 */
[----:B0-----:R-:W-:-:S04]  /*6950*/  @P4 LEA R8, P5, R152, R13, 0x1 ;  /* 0x0000000d98084211 */ /* 0x001fc800078a08ff */
[----:B------:R-:W-:-:S05]  /*6960*/  @P4 LEA.HI.X R9, R152, R15, R157, 0x1, P5 ;  /* 0x0000000f98094211 */ /* 0x000fca00028f0c9d */
[----:B--2---:R0:W-:Y:S01]  /*6970*/  @P4 ST.E.128 desc[UR44][R8.64], R4 ;  /* 0x0000000408004985 */ /* 0x0041e2000c101d2c */
[----:B------:R-:W-:-:S03]  /*6980*/  LOP3.LUT P4, RZ, R68, 0x8, RZ, 0xc0, !PT ;  /* 0x0000000844ff7812 */ /* 0x000fc6000788c0ff */
        /* <DEDUP_REMOVED lines=19> */
[----:B------:R-:W-:-:S03]  /*6ac0*/  ISETP.GT.AND P4, PT, R12, -0x1, PT ;  /* 0xffffffff0c00780c */ /* 0x000fc60003f84270 */
[----:B------:R-:W2:Y:S01]  /*6ad0*/  @P3 LDS.128 R4, [R11+0xb000] ;  /* 0x00b000000b043984 */ /* 0x000ea20000000c00 */
[----:B0-----:R-:W-:-:S04]  /*6ae0*/  @P3 LEA R8, P5, R174, R13, 0x1 ;  /* 0x0000000dae083211 */ /* 0x001fc800078a08ff */
[----:B------:R-:W-:-:S05]  /*6af0*/  @P3 LEA.HI.X R9, R174, R15, R193, 0x1, P5 ;  /* 0x0000000fae093211 */ /* 0x000fca00028f0cc1 */
[----:B--2---:R0:W-:Y:S04]  /*6b00*/  @P3 ST.E.128 desc[UR44][R8.64], R4 ;  /* 0x0000000408003985 */ /* 0x0041e8000c101d2c */
[----:B------:R-:W2:Y:S01]  /*6b10*/  @!P4 LDS.128 R4, [R10+0xb000] ;  /* 0x00b000000a04c984 */ /* 0x000ea20000000c00 */
[----:B0-----:R-:W-:-:S04]  /*6b20*/  @!P4 LEA R8, P3, R173, R13, 0x1 ;  /* 0x0000000dad08c211 */ /* 0x001fc800078608ff */
[----:B------:R-:W-:-:S05]  /*6b30*/  @!P4 LEA.HI.X R9, R173, R15, R192, 0x1, P3 ;  /* 0x0000000fad09c211 */ /* 0x000fca00018f0cc0 */
[----:B--2---:R2:W-:Y:S04]  /*6b40*/  @!P4 ST.E.128 desc[UR44][R8.64], R4 ;  /* 0x000000040800c985 */ /* 0x0045e8000c101d2c */
.L_x_13092:
[----:B------:R-:W-:Y:S05]  /*6b50*/  BSYNC B0 ;  /* 0x0000000000007941 */ /* 0x000fea0003800000 */
.L_x_13091:
[----:B------:R-:W-:Y:S01]  /*6b60*/  @!PT LDS RZ, [RZ] ;  /* 0x00000000fffff984 */ /* 0x000fe20000000800 */
[----:B------:R-:W-:Y:S01]  /*6b70*/  @!PT LDS RZ, [RZ] ;  /* 0x00000000fffff984 */ /* 0x000fe20000000800 */
[----:B------:R-:W-:Y:S01]  /*6b80*/  @!PT LDS RZ, [RZ] ;  /* 0x00000000fffff984 */ /* 0x000fe20000000800 */
[----:B------:R-:W-:Y:S01]  /*6b90*/  @!PT LDS RZ, [RZ] ;  /* 0x00000000fffff984 */ /* 0x000fe20000000800 */
[----:B------:R5:W-:Y:S06]  /*6ba0*/  MEMBAR.ALL.CTA ;  /* 0x0000000000007992 */ /* 0x000bec0000008000 */
[----:B-----5:R-:W5:Y:S01]  /*6bb0*/  FENCE.VIEW.ASYNC.S ;  /* 0x00000000000073c6 */ /* 0x020f620000000000 */
[----:B------:R-:W-:Y:S02]  /*6bc0*/  @!P0 VIADD R69, R69, 0x324c0 ;  /* 0x000324c045458836 */ /* 0x000fe40000000000 */
[----:B------:R-:W-:-:S03]  /*6bd0*/  VIADD R153, R153, 0x1 ;  /* 0x0000000199997836 */ /* 0x000fc60000000000 */
[----:B------:R-:W-:Y:S01]  /*6be0*/  @!P0 PRMT R69, RZ, 0x654, R69 ;  /* 0x00000654ff458816 */ /* 0x000fe20000000045 */
[----:B-----5:R0:W-:Y:S06]  /*6bf0*/  BAR.SYNC.DEFER_BLOCKING R54, 0x80 ;  /* 0x000200360000751d */ /* 0x0201ec0000010000 */
[----:B------:R0:W-:Y:S01]  /*6c00*/  @!P0 SYNCS.ARRIVE.TRANS64.RED.A1T0 RZ, [R69+URZ], RZ ;  /* 0x000000ff45ff89a7 */ /* 0x0001e2000810043f */
[----:B------:R-:W-:-:S04]  /*6c10*/  ISETP.NE.AND P0, PT, R153, 0x2, PT ;  /* 0x000000029900780c */ /* 0x000fc80003f05270 */
[----:B--23--:R-:W-:Y:S02]  /*6c20*/  SEL R4, RZ, 0x1, P0 ;  /* 0x00000001ff047807 */ /* 0x00cfe40000000000 */
[----:B------:R-:W-:Y:S02]  /*6c30*/  SEL R153, R153, RZ, P0 ;  /* 0x000000ff99997207 */ /* 0x000fe40000000000 */
[----:B------:R-:W-:Y:S01]  /*6c40*/  LOP3.LUT R159, R159, R4, RZ, 0x3c, !PT ;  /* 0x000000049f9f7212 */ /* 0x000fe200078e3cff */
[----:B0-----:R-:W-:Y:S06]  /*6c50*/  @P2 BRA `(.L_x_13093) ;  /* 0xffffffc0006c2947 */ /* 0x001fec000383ffff */
[----:B------:R-:W0:Y:S01]  /*6c60*/  S2R R5, SR_TID.X ;  /* 0x0000000000057919 */ /* 0x000e220000002100 */
[----:B------:R-:W-:Y:S02]  /*6c70*/  PLOP3.LUT P0, PT, PT, PT, PT, 0x8, 0x0 ;  /* 0x000000000000781c */ /* 0x000fe40003f0e170 */
[----:B0-----:R-:W-:-:S04]  /*6c80*/  SHF.R.U32.HI R5, RZ, 0x7, R5 ;  /* 0x00000007ff057819 */ /* 0x001fc80000011605 */
[----:B------:R-:W-:-:S13]  /*6c90*/  ISETP.NE.AND P3, PT, R5, 0x1, PT ;  /* 0x000000010500780c */ /* 0x000fda0003f65270 */
[----:B------:R-:W-:Y:S05]  /*6ca0*/  @!P3 WARPSYNC.ALL ;  /* 0x000000000000b948 */ /* 0x000fea0003800000 */
[----:B------:R-:W-:Y:S06]  /*6cb0*/  @!P3 BAR.ARV 0x9, 0x100 ;  /* 0x024400000000bb1d */ /* 0x000fec0000002000 */
.L_x_13033:
[----:B------:R-:W0:Y:S01]  /*6cc0*/  S2R R3, SR_SWINHI ;  /* 0x0000000000037919 */ /* 0x000e220000002f00 */
[----:B------:R-:W2:Y:S01]  /*6cd0*/  LDC R13, c[0x0][0x448] ;  /* 0x00011200ff0d7b82 */ /* 0x000ea20000000800 */
[----:B------:R-:W-:Y:S02]  /*6ce0*/  IMAD.U32 R6, RZ, RZ, UR38 ;  /* 0x00000026ff067e24 */ /* 0x000fe4000f8e00ff */
[----:B------:R-:W-:Y:S01]  /*6cf0*/  IMAD.MOV.U32 R7, RZ, RZ, 0x80 ;  /* 0x00000080ff077424 */ /* 0x000fe200078e00ff */
[----:B------:R-:W-:Y:S01]  /*6d00*/  STL [R1+0x50], R97 ;  /* 0x0000506101007387 */ /* 0x000fe20000100800 */
[----:B------:R-:W-:Y:S02]  /*6d10*/  IMAD.MOV.U32 R26, RZ, RZ, 0x100 ;  /* 0x00000100ff1a7424 */ /* 0x000fe400078e00ff */
[----:B------:R-:W-:Y:S01]  /*6d20*/  IMAD.U32 R24, RZ, RZ, UR38 ;  /* 0x00000026ff187e24 */ /* 0x000fe2000f8e00ff */
[----:B------:R-:W3:Y:S01]  /*6d30*/  LDC R14, c[0x0][0xa80] ;  /* 0x0002a000ff0e7b82 */ /* 0x000ee20000000800 */
[----:B------:R1:W-:Y:S01]  /*6d40*/  STL.64 [R1+0x28], R6 ;  /* 0x0000280601007387 */ /* 0x0003e20000100a00 */
[----:B------:R-:W-:-:S02]  /*6d50*/  IMAD.MOV.U32 R25, RZ, RZ, 0x80 ;  /* 0x00000080ff197424 */ /* 0x000fc400078e00ff */
[----:B------:R-:W-:Y:S01]  /*6d60*/  IMAD.U32 R72, RZ, RZ, UR37 ;  /* 0x00000025ff487e24 */ /* 0x000fe2000f8e00ff */
[----:B------:R-:W-:Y:S04]  /*6d70*/  STL.64 [R1+0x30], R26 ;  /* 0x0000301a01007387 */ /* 0x000fe80000100a00 */
[----:B------:R-:W-:Y:S04]  /*6d80*/  STL.128 [R1], R24 ;  /* 0x0000001801007387 */ /* 0x000fe80000100c00 */
[----:B------:R-:W-:Y:S04]  /*6d90*/  STL.128 [R1+0x210], RZ ;  /* 0x000210ff01007387 */ /* 0x000fe80000100c00 */
[----:B------:R-:W-:Y:S04]  /*6da0*/  STL.128 [R1+0x220], RZ ;  /* 0x000220ff01007387 */ /* 0x000fe80000100c00 */
[----:B------:R-:W-:Y:S01]  /*6db0*/  STL.128 [R1+0x240], RZ ;  /* 0x000240ff01007387 */ /* 0x000fe20000100c00 */
[----:B------:R-:W-:-:S02]  /*6dc0*/  MOV R4, R2 ;  /* 0x0000000200047202 */ /* 0x000fc40000000f00 */
[----:B0-----:R-:W-:Y:S01]  /*6dd0*/  MOV R5, R3 ;  /* 0x0000000300057202 */ /* 0x001fe20000000f00 */
[----:B---3--:R-:W-:Y:S01]  /*6de0*/  STL [R1+0x230], R14 ;  /* 0x0002300e01007387 */ /* 0x008fe20000100800 */
[C---:B------:R-:W-:Y:S02]  /*6df0*/  IADD3 R8, P1, R4.reuse, 0x32430, RZ ;  /* 0x0003243004087810 */ /* 0x040fe40007f3e0ff */
[C---:B------:R-:W-:Y:S01]  /*6e00*/  IADD3 R3, P3, R4.reuse, 0x32450, RZ ;  /* 0x0003245004037810 */ /* 0x040fe20007f7e0ff */
[----:B------:R-:W-:Y:S01]  /*6e10*/  STL.128 [R1+0x250], RZ ;  /* 0x000250ff01007387 */ /* 0x000fe20000100c00 */
[C---:B------:R-:W-:Y:S01]  /*6e20*/  IADD3 R0, P4, R4.reuse, 0x32460, RZ ;  /* 0x0003246004007810 */ /* 0x040fe20007f9e0ff */
[--C-:B------:R-:W-:Y:S01]  /*6e30*/  IMAD.X R9, RZ, RZ, R5.reuse, P1 ;  /* 0x000000ffff097224 */ /* 0x100fe200008e0605 */
[----:B--2---:R-:W-:Y:S01]  /*6e40*/  ISETP.NE.AND P1, PT, R13, 0x1, PT ;  /* 0x000000010d00780c */ /* 0x004fe20003f25270 */
[--C-:B------:R-:W-:Y:S01]  /*6e50*/  IMAD.X R12, RZ, RZ, R5.reuse, P3 ;  /* 0x000000ffff0c7224 */ /* 0x100fe200018e0605 */
[----:B------:R-:W-:Y:S01]  /*6e60*/  IADD3 R10, P2, R4, 0x32440, RZ ;  /* 0x00032440040a7810 */ /* 0x000fe20007f5e0ff */
[----:B-1----:R-:W-:Y:S01]  /*6e70*/  IMAD.X R7, RZ, RZ, R5, P4 ;  /* 0x000000ffff077224 */ /* 0x002fe200020e0605 */
[----:B------:R-:W-:Y:S01]  /*6e80*/  STL.64 [R1+0x18], R8 ;  /* 0x0000180801007387 */ /* 0x000fe20000100a00 */
[----:B------:R-:W-:Y:S01]  /*6e90*/  IMAD.MOV.U32 R4, RZ, RZ, R3 ;  /* 0x000000ffff047224 */ /* 0x000fe200078e0003 */
[----:B------:R-:W-:Y:S01]  /*6ea0*/  IADD3 R72, P3, R72, 0x50, RZ ;  /* 0x0000005048487810 */ /* 0x000fe20007f7e0ff */
[----:B------:R-:W-:Y:S01]  /*6eb0*/  IMAD.X R11, RZ, RZ, R5, P2 ;  /* 0x000000ffff0b7224 */ /* 0x000fe200010e0605 */
[----:B------:R-:W-:Y:S01]  /*6ec0*/  STL.128 [R1+0x260], RZ ;  /* 0x000260ff01007387 */ /* 0x000fe20000100c00 */
[----:B------:R-:W-:-:S02]  /*6ed0*/  IMAD.MOV.U32 R5, RZ, RZ, R12 ;  /* 0x000000ffff057224 */ /* 0x000fc400078e000c */
[----:B------:R-:W-:Y:S01]  /*6ee0*/  IMAD.MOV.U32 R6, RZ, RZ, R0 ;  /* 0x000000ffff067224 */ /* 0x000fe200078e0000 */
[----:B------:R-:W-:Y:S01]  /*6ef0*/  STL.64 [R1+0x20], R10 ;  /* 0x0000200a01007387 */ /* 0x000fe20000100a00 */
[----:B------:R-:W0:Y:S01]  /*6f00*/  @P1 LDC R3, c[0x0][0x44c] ;  /* 0x00011300ff031b82 */ /* 0x000e220000000800 */
[----:B------:R-:W-:Y:S02]  /*6f10*/  VIADD R0, R209, 0x7f ;  /* 0x0000007fd1007836 */ /* 0x000fe40000000000 */
        /* <DEDUP_REMOVED lines=16> */
[----:B------:R-:W-:Y:S01]  /*7020*/  IMAD.IADD R3, R225, 0x1, R0 ;  /* 0x00000001e1037824 */ /* 0x000fe200078e0200 */
[----:B0-----:R-:W-:Y:S02]  /*7030*/  ISETP.GE.AND P2, PT, R5, 0x1, PT ;  /* 0x000000010500780c */ /* 0x001fe40003f46270 */
        /* <DEDUP_REMOVED lines=24> */
.L_x_13094:
        /* <DEDUP_REMOVED lines=14> */
.L_x_13097:
[----:B------:R-:W-:-:S13]  /*72a0*/  ISETP.NE.AND P0, PT, R5, 0x1, PT ;  /* 0x000000010500780c */ /* 0x000fda0003f05270 */
[----:B------:R-:W0:Y:S02]  /*72b0*/  @P0 LDC.64 R6, c[0x0][0xae0] ;  /* 0x0002b800ff060b82 */ /* 0x000e240000000a00 */
[----:B0-----:R-:W-:-:S05]  /*72c0*/  @P0 IMAD.HI.U32 R6, R0, R6, RZ ;  /* 0x0000000600060227 */ /* 0x001fca00078e00ff */
[----:B------:R-:W-:-:S07]  /*72d0*/  @P0 SHF.R.U32.HI R0, RZ, R7, R6 ;  /* 0x00000007ff000219 */ /* 0x000fce0000011606 */
.L_x_13098:
[----:B------:R-:W-:Y:S05]  /*72e0*/  BSYNC B0 ;  /* 0x0000000000007941 */ /* 0x000fea0003800000 */
.L_x_13096:
[----:B------:R-:W-:-:S05]  /*72f0*/  IMAD R3, R0, R5, R5 ;  /* 0x0000000500037224 */ /* 0x000fca00078e0205 */
[----:B------:R-:W-:-:S07]  /*7300*/  VIMNMX R4, R4, R3, PT ;  /* 0x0000000304047248 */ /* 0x000fce0003fe0100 */
.L_x_13095:
        /* <DEDUP_REMOVED lines=24> */
.L_x_13101:
[----:B------:R-:W-:-:S13]  /*7490*/  ISETP.NE.AND P0, PT, R5, 0x1, PT ;  /* 0x000000010500780c */ /* 0x000fda0003f05270 */
[----:B------:R-:W0:Y:S02]  /*74a0*/  @P0 LDC.64 R6, c[0x0][0xae0] ;  /* 0x0002b800ff060b82 */ /* 0x000e240000000a00 */
[----:B0-----:R-:W-:-:S05]  /*74b0*/  @P0 IMAD.HI.U32 R6, R0, R6, RZ ;  /* 0x0000000600060227 */ /* 0x001fca00078e00ff */
[----:B------:R-:W-:-:S07]  /*74c0*/  @P0 SHF.R.U32.HI R0, RZ, R7, R6 ;  /* 0x00000007ff000219 */ /* 0x000fce0000011606 */
.L_x_13102:
[----:B------:R-:W-:Y:S05]  /*74d0*/  BSYNC B0 ;  /* 0x0000000000007941 */ /* 0x000fea0003800000 */
.L_x_13100:
[----:B------:R-:W-:-:S05]  /*74e0*/  IMAD R0, R0, R5, RZ ;  /* 0x0000000500007224 */ /* 0x000fca00078e02ff */
[----:B------:R-:W-:-:S07]  /*74f0*/  VIMNMX R3, R3, R0, !PT ;  /* 0x0000000003037248 */ /* 0x000fce0007fe0100 */
.L_x_13099:
        /* <DEDUP_REMOVED lines=39> */
.L_x_13104:
[----:B------:R-:W-:Y:S05]  /*7770*/  BSYNC B0 ;  /* 0x0000000000007941 */ /* 0x000fea0003800000 */
.L_x_13103:
        /* <DEDUP_REMOVED lines=12> */
[----:B------:R-:W-:Y:S02]  /*7840*/  IADD3 R19, P1, R19, 0x78, RZ ;  /* 0x0000007813137810 */ /* 0x000fe40007f3e0ff */
[----:B------:R-:W-:Y:S01]  /*7850*/  IADD3 R24, P2, R24, 0x58, RZ ;  /* 0x0000005818187810 */ /* 0x000fe20007f5e0ff */
[----:B------:R-:W-:Y:S01]  /*7860*/  IMAD.X R33, RZ, RZ, UR36, P0 ;  /* 0x00000024ff217e24 */ /* 0x000fe200080e06ff */
[----:B------:R-:W-:Y:S01]  /*7870*/  IADD3 R37, P3, R37, 0x60, RZ ;  /* 0x0000006025257810 */ /* 0x000fe20007f7e0ff */
[----:B------:R-:W-:-:S02]  /*7880*/  IMAD.X R18, RZ, RZ, UR36, P1 ;  /* 0x00000024ff127e24 */ /* 0x000fc400088e06ff */
[----:B------:R-:W-:Y:S02]  /*7890*/  IMAD.X R25, RZ, RZ, UR36, P2 ;  /* 0x00000024ff197e24 */ /* 0x000fe400090e06ff */
[----:B------:R-:W-:Y:S01]  /*78a0*/  IMAD.X R46, RZ, RZ, UR36, P3 ;  /* 0x00000024ff2e7e24 */ /* 0x000fe200098e06ff */
[----:B0-----:R-:W-:Y:S07]  /*78b0*/  BRA.DIV UR4, `(.L_x_13106) ;  /* 0x0000034204007947 */ /* 0x001fee000b800000 */
[----:B------:R-:W3:Y:S04]  /*78c0*/  LDL R0, [R1+0x51c] ;  /* 0x00051c0001007983 */ /* 0x000ee80000100800 */
[----:B---3--:R0:W1:Y:S02]  /*78d0*/  SHFL.IDX PT, R14, R0, RZ, 0x1f ;  /* 0x00001fff000e7589 */ /* 0x00806400000e0000 */
.L_x_13439:
[----:B01----:R-:W-:Y:S01]  /*78e0*/  LEA.HI R0, R14, R14, RZ, 0x1 ;  /* 0x0000000e0e007211 */ /* 0x003fe200078f08ff */
[C---:B------:R-:W-:Y:S01]  /*78f0*/  VIADD R26, R2.reuse, 0x18400 ;  /* 0x00018400021a7836 */ /* 0x040fe20000000000 */
[----:B------:R-:W-:Y:S01]  /*7900*/  STL.128 [R1+0x90], RZ ;  /* 0x000090ff01007387 */ /* 0x000fe20000100c00 */
[----:B------:R-:W-:Y:S01]  /*7910*/  VIADD R10, R2, 0x400 ;  /* 0x00000400020a7836 */ /* 0x000fe20000000000 */
[----:B------:R-:W-:Y:S01]  /*7920*/  LOP3.LUT R3, R0, 0x7fffe, RZ, 0xc0, !PT ;  /* 0x0007fffe00037812 */ /* 0x000fe200078ec0ff */
[----:B------:R-:W-:Y:S01]  /*7930*/  IMAD.MOV.U32 R4, RZ, RZ, 0x1 ;  /* 0x00000001ff047424 */ /* 0x000fe200078e00ff */
[----:B------:R-:W-:Y:S01]  /*7940*/  STL.128 [R1+0xa0], RZ ;  /* 0x0000a0ff01007387 */ /* 0x000fe20000100c00 */
[----:B------:R-:W-:Y:S01]  /*7950*/  IMAD.MOV.U32 R5, RZ, RZ, RZ ;  /* 0x000000ffff057224 */ /* 0x000fe200078e00ff */
[----:B------:R-:W-:Y:S01]  /*7960*/  SHF.R.U32.HI R10, RZ, 0x4, R10 ;  /* 0x00000004ff0a7819 */ /* 0x000fe2000001160a */
[----:B------:R-:W-:Y:S01]  /*7970*/  IMAD.IADD R11, R14, 0x1, -R3 ;  /* 0x000000010e0b7824 */ /* 0x000fe200078e0a03 */
[----:B------:R-:W-:Y:S01]  /*7980*/  STL.128 [R1+0xb0], RZ ;  /* 0x0000b0ff01007387 */ /* 0x000fe20000100c00 */
[----:B------:R-:W-:Y:S01]  /*7990*/  VIADD R3, R2, 0x1c400 ;  /* 0x0001c40002037836 */ /* 0x000fe20000000000 */
[----:B------:R-:W-:Y:S01]  /*79a0*/  LOP3.LUT R10, R10, 0x3fff, RZ, 0xc0, !PT ;  /* 0x00003fff0a0a7812 */ /* 0x000fe200078ec0ff */
[----:B------:R-:W-:Y:S01]  /*79b0*/  IMAD R0, R11, 0x2000, R26 ;  /* 0x000020000b007824 */ /* 0x000fe200078e021a */
[----:B------:R-:W-:Y:S01]  /*79c0*/  STL.128 [R1+0xc0], RZ ;  /* 0x0000c0ff01007387 */ /* 0x000fe20000100c00 */
[----:B------:R-:W-:Y:S01]  /*79d0*/  IMAD.MOV.U32 R6, RZ, RZ, 0x1 ;  /* 0x00000001ff067424 */ /* 0x000fe200078e00ff */
[----:B------:R-:W-:Y:S01]  /*79e0*/  SHF.R.U32.HI R3, RZ, 0x4, R3 ;  /* 0x00000004ff037819 */ /* 0x000fe20000011603 */
[----:B------:R-:W-:Y:S01]  /*79f0*/  VIADD R11, R0, 0xa000 ;  /* 0x0000a000000b7836 */ /* 0x000fe20000000000 */
[----:B------:R-:W-:Y:S01]  /*7a00*/  SHF.R.U32.HI R0, RZ, 0x4, R0 ;  /* 0x00000004ff007819 */ /* 0x000fe20000011600 */
[----:B------:R-:W-:Y:S01]  /*7a10*/  IMAD.MOV.U32 R7, RZ, RZ, RZ ;  /* 0x000000ffff077224 */ /* 0x000fe200078e00ff */
[----:B------:R-:W-:Y:S01]  /*7a20*/  LOP3.LUT R3, R3, 0x3fff, RZ, 0xc0, !PT ;  /* 0x00003fff03037812 */ /* 0x000fe200078ec0ff */
[----:B------:R-:W-:Y:S01]  /*7a30*/  IMAD.MOV.U32 R8, RZ, RZ, 0x1 ;  /* 0x00000001ff087424 */ /* 0x000fe200078e00ff */
[----:B------:R-:W-:Y:S01]  /*7a40*/  SHF.R.U32.HI R11, RZ, 0x4, R11 ;  /* 0x00000004ff0b7819 */ /* 0x000fe2000001160b */
[----:B------:R-:W-:Y:S01]  /*7a50*/  IMAD.MOV.U32 R9, RZ, RZ, RZ ;  /* 0x000000ffff097224 */ /* 0x000fe200078e00ff */
[----:B------:R-:W-:Y:S01]  /*7a60*/  LOP3.LUT R3, R3, 0x10000, RZ, 0xfc, !PT ;  /* 0x0001000003037812 */ /* 0x000fe200078efcff */
[----:B------:R0:W-:Y:S01]  /*7a70*/  STL.128 [R1+0x60], R4 ;  /* 0x0000600401007387 */ /* 0x0001e20000100c00 */
[----:B------:R-:W-:Y:S01]  /*7a80*/  LOP3.LUT R11, R11, 0x3fff, RZ, 0xc0, !PT ;  /* 0x00003fff0b0b7812 */ /* 0x000fe200078ec0ff */
[----:B------:R-:W-:Y:S01]  /*7a90*/  IMAD.U32 R34, RZ, RZ, UR37 ;  /* 0x00000025ff227e24 */ /* 0x000fe2000f8e00ff */
[----:B------:R-:W-:Y:S01]  /*7aa0*/  LOP3.LUT R0, R0, 0x3fff, RZ, 0xc0, !PT ;  /* 0x00003fff00007812 */ /* 0x000fe200078ec0ff */
[----:B------:R1:W-:Y:S01]  /*7ab0*/  STL.64 [R1+0x70], R8 ;  /* 0x0000700801007387 */ /* 0x0003e20000100a00 */
[----:B------:R-:W-:Y:S01]  /*7ac0*/  LOP3.LUT R11, R11, 0x10000, RZ, 0xfc, !PT ;  /* 0x000100000b0b7812 */ /* 0x000fe200078efcff */
[----:B------:R-:W-:Y:S01]  /*7ad0*/  IMAD.U32 R38, RZ, RZ, UR37 ;  /* 0x00000025ff267e24 */ /* 0x000fe2000f8e00ff */
[----:B------:R-:W-:Y:S01]  /*7ae0*/  LOP3.LUT P0, RZ, R26, 0x1bf, RZ, 0xc0, !PT ;  /* 0x000001bf1aff7812 */ /* 0x000fe2000780c0ff */
[----:B------:R-:W-:Y:S01]  /*7af0*/  STL.128 [R1+0xd0], RZ ;  /* 0x0000d0ff01007387 */ /* 0x000fe20000100c00 */
[----:B------:R-:W-:Y:S01]  /*7b00*/  IADD3 R34, P5, R34, 0x68, RZ ;  /* 0x0000006822227810 */ /* 0x000fe20007fbe0ff */
[----:B------:R-:W-:Y:S01]  /*7b10*/  IMAD.U32 R39, RZ, RZ, UR37 ;  /* 0x00000025ff277e24 */ /* 0x000fe2000f8e00ff */
[----:B------:R-:W-:Y:S01]  /*7b20*/  IADD3 R38, P4, R38, 0x70, RZ ;  /* 0x0000007026267810 */ /* 0x000fe20007f9e0ff */
[----:B------:R-:W-:Y:S01]  /*7b30*/  STL.128 [R1+0xe0], RZ ;  /* 0x0000e0ff01007387 */ /* 0x000fe20000100c00 */
[----:B------:R-:W-:Y:S01]  /*7b40*/  IMAD.U32 R41, RZ, RZ, UR37 ;  /* 0x00000025ff297e24 */ /* 0x000fe2000f8e00ff */
[----:B------:R-:W-:Y:S01]  /*7b50*/  BSSY B6, `(.L_x_13107) ;  /* 0x000002a000067945 */ /* 0x000fe20003800000 */
[----:B------:R-:W-:Y:S01]  /*7b60*/  IMAD.U32 R45, RZ, RZ, UR37 ;  /* 0x00000025ff2d7e24 */ /* 0x000fe2000f8e00ff */
[C---:B0-----:R-:W-:Y:S01]  /*7b70*/  LOP3.LUT R6, R10.reuse, 0x3000000, RZ, 0xfc, !PT ;  /* 0x030000000a067812 */ /* 0x041fe200078efcff */
[----:B------:R-:W-:Y:S01]  /*7b80*/  IMAD.MOV.U32 R4, RZ, RZ, R3 ;  /* 0x000000ffff047224 */ /* 0x000fe200078e0003 */
[----:B------:R-:W-:Y:S01]  /*7b90*/  LOP3.LUT R10, R10, 0x10000, RZ, 0xfc, !PT ;  /* 0x000100000a0a7812 */ /* 0x000fe200078efcff */
[----:B------:R-:W-:Y:S01]  /*7ba0*/  IMAD.MOV.U32 R5, RZ, RZ, 0x40000040 ;  /* 0x40000040ff057424 */ /* 0x000fe200078e00ff */
[----:B-1----:R-:W-:Y:S01]  /*7bb0*/  LOP3.LUT R8, R0, 0x10000, RZ, 0xfc, !PT ;  /* 0x0001000000087812 */ /* 0x002fe200078efcff */
[----:B------:R-:W-:Y:S01]  /*7bc0*/  IMAD.MOV.U32 R7, RZ, RZ, 0x40000040 ;  /* 0x40000040ff077424 */ /* 0x000fe200078e00ff */
[----:B------:R-:W-:Y:S01]  /*7bd0*/  IADD3 R39, P3, R39, 0x80, RZ ;  /* 0x0000008027277810 */ /* 0x000fe20007f7e0ff */
[----:B------:R-:W-:Y:S01]  /*7be0*/  IMAD.MOV.U32 R9, RZ, RZ, 0x40000040 ;  /* 0x40000040ff097424 */ /* 0x000fe200078e00ff */
[----:B------:R-:W-:Y:S01]  /*7bf0*/  IADD3 R41, P2, R41, 0x90, RZ ;  /* 0x0000009029297810 */ /* 0x000fe20007f5e0ff */
[----:B------:R-:W-:Y:S01]  /*7c00*/  IMAD.U32 R35, RZ, RZ, UR37 ;  /* 0x00000025ff237e24 */ /* 0x000fe2000f8e00ff */
[----:B------:R0:W-:Y:S01]  /*7c10*/  STL.128 [R1+0x80], R4 ;  /* 0x0000800401007387 */ /* 0x0001e20000100c00 */
[----:B------:R-:W-:Y:S01]  /*7c20*/  IMAD.X R42, RZ, RZ, UR36, P5 ;  /* 0x00000024ff2a7e24 */ /* 0x000fe2000a8e06ff */
[----:B------:R-:W-:Y:S01]  /*7c30*/  IADD3 R45, P1, R45, 0xf0, RZ ;  /* 0x000000f02d2d7810 */ /* 0x000fe20007f3e0ff */
[----:B------:R-:W-:Y:S01]  /*7c40*/  IMAD.X R48, RZ, RZ, UR36, P4 ;  /* 0x00000024ff307e24 */ /* 0x000fe2000a0e06ff */
[----:B------:R1:W-:Y:S01]  /*7c50*/  STL.64 [R1+0x78], R8 ;  /* 0x0000780801007387 */ /* 0x0003e20000100a00 */
[----:B------:R-:W-:Y:S01]  /*7c60*/  IADD3 R35, P5, R35, 0xf8, RZ ;  /* 0x000000f823237810 */ /* 0x000fe20007fbe0ff */
[----:B------:R-:W-:-:S02]  /*7c70*/  IMAD.X R49, RZ, RZ, UR36, P3 ;  /* 0x00000024ff317e24 */ /* 0x000fc400098e06ff */
[----:B------:R-:W-:Y:S02]  /*7c80*/  IMAD.X R40, RZ, RZ, UR36, P2 ;  /* 0x00000024ff287e24 */ /* 0x000fe400090e06ff */
[----:B------:R-:W-:Y:S02]  /*7c90*/  IMAD.X R47, RZ, RZ, UR36, P1 ;  /* 0x00000024ff2f7e24 */ /* 0x000fe400088e06ff */
[----:B------:R-:W-:Y:S02]  /*7ca0*/  IMAD.X R36, RZ, RZ, UR36, P5 ;  /* 0x00000024ff247e24 */ /* 0x000fe4000a8e06ff */
[----:B0-----:R-:W-:Y:S02]  /*7cb0*/  IMAD.MOV.U32 R6, RZ, RZ, R10 ;  /* 0x000000ffff067224 */ /* 0x001fe400078e000a */
[----:B------:R-:W-:-:S05]  /*7cc0*/  IMAD.MOV.U32 R4, RZ, RZ, R11 ;  /* 0x000000ffff047224 */ /* 0x000fca00078e000b */
[----:B------:R1:W-:Y:S01]  /*7cd0*/  STL.128 [R1+0xf0], R4 ;  /* 0x0000f00401007387 */ /* 0x0003e20000100c00 */
[----:B------:R-:W-:Y:S05]  /*7ce0*/  @!P0 BRA `(.L_x_13108) ;  /* 0x0000000000408947 */ /* 0x000fea0003800000 */
[----:B------:R-:W-:Y:S01]  /*7cf0*/  MOV R14, 0x0 ;  /* 0x00000000000e7802 */ /* 0x000fe20000000f00 */
[----:B------:R-:W-:Y:S01]  /*7d00*/  ULDC.64 UR4, c[0x4][0xf0] ;  /* 0x01003c0000047ab9 */ /* 0x000fe20000000a00 */
[----:B------:R-:W-:Y:S01]  /*7d10*/  ULDC.64 UR6, c[0x4][0xf8] ;  /* 0x01003e0000067ab9 */ /* 0x000fe20000000a00 */
[----:B-1----:R-:W-:Y:S02]  /*7d20*/  IMAD.U32 R4, RZ, RZ, UR4 ;  /* 0x00000004ff047e24 */ /* 0x002fe4000f8e00ff */
[----:B------:R-:W-:Y:S01]  /*7d30*/  IMAD.U32 R5, RZ, RZ, UR5 ;  /* 0x00000005ff057e24 */ /* 0x000fe2000f8e00ff */
[----:B----4-:R-:W0:Y:S01]  /*7d40*/  LDC.64 R14, c[0x4][R14] ;  /* 0x010000000e0e7b82 */ /* 0x010e220000000a00 */
        /* <DEDUP_REMOVED lines=10> */
.L_x_13108:
[----:B------:R-:W-:Y:S05]  /*7df0*/  BSYNC B6 ;  /* 0x0000000000067941 */ /* 0x000fea0003800000 */
.L_x_13107:
[----:B------:R-:W0:Y:S01]  /*7e00*/  LDC.64 R10, c[0x0][0xad0] ;  /* 0x0002b400ff0a7b82 */ /* 0x000e220000000a00 */
[----:B------:R-:W3:Y:S01]  /*7e10*/  S2R R27, SR_TID.X ;  /* 0x00000000001b7919 */ /* 0x000ee20000002100 */
[----:B------:R-:W-:Y:S02]  /*7e20*/  UIADD3 UR5, UP0, UR37, 0x100, URZ ;  /* 0x0000010025057890 */ /* 0x000fe4000ff1e03f */
[----:B------:R-:W-:Y:S01]  /*7e30*/  IMAD.U32 R54, RZ, RZ, UR37 ;  /* 0x00000025ff367e24 */ /* 0x000fe2000f8e00ff */
[----:B------:R-:W-:Y:S01]  /*7e40*/  STL.64 [R1+0x110], R24 ;  /* 0x0001101801007387 */ /* 0x000fe20000100a00 */
[----:B------:R-:W-:Y:S01]  /*7e50*/  UIADD3.X UR6, URZ, UR36, URZ, UP0, !UPT ;  /* 0x000000243f067290 */ /* 0x000fe200087fe43f */
[----:B------:R-:W-:Y:S01]  /*7e60*/  IMAD.U32 R3, RZ, RZ, UR37 ;  /* 0x00000025ff037e24 */ /* 0x000fe2000f8e00ff */
[----:B----4-:R-:W4:Y:S01]  /*7e70*/  LDC.64 R14, c[0x0][0xad8] ;  /* 0x0002b600ff0e7b82 */ /* 0x010f220000000a00 */
[----:B------:R-:W-:Y:S01]  /*7e80*/  UIADD3 UR4, UP0, UR37, 0x14c, URZ ;  /* 0x0000014c25047890 */ /* 0x000fe2000ff1e03f */
[----:B-1----:R-:W-:Y:S01]  /*7e90*/  IMAD.U32 R8, RZ, RZ, UR5 ;  /* 0x00000005ff087e24 */ /* 0x002fe2000f8e00ff */
[----:B------:R-:W-:Y:S01]  /*7ea0*/  STL.64 [R1+0x100], R204 ;  /* 0x000100cc01007387 */ /* 0x000fe20000100a00 */
[----:B------:R-:W-:Y:S01]  /*7eb0*/  IMAD.U32 R9, RZ, RZ, UR6 ;  /* 0x00000006ff097e24 */ /* 0x000fe2000f8e00ff */
[----:B------:R-:W-:Y:S01]  /*7ec0*/  UIADD3.X UR5, URZ, UR36, URZ, UP0, !UPT ;  /* 0x000000243f057290 */ /* 0x000fe200087fe43f */
[----:B------:R-:W-:Y:S01]  /*7ed0*/  IMAD.U32 R43, RZ, RZ, UR37 ;  /* 0x00000025ff2b7e24 */ /* 0x000fe2000f8e00ff */
[----:B------:R-:W-:Y:S01]  /*7ee0*/  STL.U8 [R1+0x118], RZ ;  /* 0x000118ff01007387 */ /* 0x000fe20000100000 */
[----:B------:R-:W1:Y:S01]  /*7ef0*/  LDC.64 R20, c[0x0][0xae0] ;  /* 0x0002b800ff147b82 */ /* 0x000e620000000a00 */
[----:B------:R-:W-:Y:S01]  /*7f00*/  IMAD.U32 R12, RZ, RZ, UR4 ;  /* 0x00000004ff0c7e24 */ /* 0x000fe2000f8e00ff */
[----:B------:R-:W-:Y:S01]  /*7f10*/  ULDC UR4, c[0x0][0x3f4] ;  /* 0x0000fd0000047ab9 */ /* 0x000fe20000000800 */
[----:B------:R2:W-:Y:S01]  /*7f20*/  STL.64 [R1+0x108], R8 ;  /* 0x0001080801007387 */ /* 0x0005e20000100a00 */
[----:B------:R-:W-:Y:S01]  /*7f30*/  IMAD.U32 R13, RZ, RZ, UR5 ;  /* 0x00000005ff0d7e24 */ /* 0x000fe2000f8e00ff */
[----:B------:R-:W-:-:S02]  /*7f40*/  ISETP.LT.AND P0, PT, RZ, UR4, PT ;  /* 0x00000004ff007c0c */ /* 0x000fc4000bf01270 */
[----:B------:R-:W-:Y:S01]  /*7f50*/  IADD3 R54, P2, R54, 0x118, RZ ;  /* 0x0000011836367810 */ /* 0x000fe20007f5e0ff */
[----:B------:R-:W1:Y:S01]  /*7f60*/  LDC R6, c[0x0][0x450] ;  /* 0x00011400ff067b82 */ /* 0x000e620000000800 */
[----:B0-----:R-:W-:Y:S01]  /*7f70*/  IMAD.MOV.U32 R30, RZ, RZ, R11 ;  /* 0x000000ffff1e7224 */ /* 0x001fe200078e000b */
[----:B------:R-:W-:Y:S01]  /*7f80*/  STL.64 [R1+0x150], R12 ;  /* 0x0001500c01007387 */ /* 0x000fe20000100a00 */
[----:B------:R-:W-:Y:S01]  /*7f90*/  IMAD.MOV.U32 R7, RZ, RZ, R10 ;  /* 0x000000ffff077224 */ /* 0x000fe200078e000a */
[----:B------:R-:W-:Y:S01]  /*7fa0*/  IADD3 R43, P4, R43, 0x150, RZ ;  /* 0x000001502b2b7810 */ /* 0x000fe20007f9e0ff */
[----:B------:R-:W-:Y:S02]  /*7fb0*/  IMAD.X R55, RZ, RZ, UR36, P2 ;  /* 0x00000024ff377e24 */ /* 0x000fe400090e06ff */
[----:B--2---:R-:W-:Y:S01]  /*7fc0*/  IMAD.MOV.U32 R8, RZ, RZ, RZ ;  /* 0x000000ffff087224 */ /* 0x004fe200078e00ff */
[----:B------:R-:W0:Y:S01]  /*7fd0*/  LDC.64 R4, c[0x0][0x448] ;  /* 0x00011200ff047b82 */ /* 0x000e220000000a00 */
[----:B----4-:R-:W-:-:S02]  /*7fe0*/  IMAD.MOV.U32 R9, RZ, RZ, R15 ;  /* 0x000000ffff097224 */ /* 0x010fc400078e000f */
[----:B---3--:R-:W-:Y:S02]  /*7ff0*/  VIADD R0, R27, 0xffffff80 ;  /* 0xffffff801b007836 */ /* 0x008fe40000000000 */
[----:B------:R-:W-:Y:S02]  /*8000*/  IMAD.MOV.U32 R31, RZ, RZ, R14 ;  /* 0x000000ffff1f7224 */ /* 0x000fe400078e000e */
[----:B------:R-:W-:Y:S01]  /*8010*/  IMAD.X R51, RZ, RZ, UR36, P4 ;  /* 0x00000024ff337e24 */ /* 0x000fe2000a0e06ff */
[----:B------:R-:W-:Y:S01]  /*8020*/  STL [R1+0x4a0], R0 ;  /* 0x0004a00001007387 */ /* 0x000fe20000100800 */
[----:B-1----:R-:W-:Y:S02]  /*8030*/  IMAD.MOV.U32 R10, RZ, RZ, R20 ;  /* 0x000000ffff0a7224 */ /* 0x002fe400078e0014 */
[----:B------:R-:W-:Y:S01]  /*8040*/  IMAD.MOV.U32 R11, RZ, RZ, R21 ;  /* 0x000000ffff0b7224 */ /* 0x000fe200078e0015 */
[----:B------:R1:W-:Y:S04]  /*8050*/  STL [R1+0x11c], R0 ;  /* 0x00011c0001007387 */ /* 0x0003e80000100800 */
[----:B------:R-:W-:Y:S04]  /*8060*/  STL.128 [R1+0x130], R8 ;  /* 0x0001300801007387 */ /* 0x000fe80000100c00 */
[----:B------:R2:W-:Y:S01]  /*8070*/  STL.128 [R1+0x120], R28 ;  /* 0x0001201c01007387 */ /* 0x0005e20000100c00 */
[----:B-1----:R-:W-:-:S03]  /*8080*/  IMAD.U32 R0, RZ, RZ, UR37 ;  /* 0x00000025ff007e24 */ /* 0x002fc6000f8e00ff */
[----:B0-----:R0:W-:Y:S02]  /*8090*/  STL.128 [R1+0x140], R4 ;  /* 0x0001400401007387 */ /* 0x0011e40000100c00 */
[----:B--2---:R-:W-:Y:S02]  /*80a0*/  IADD3 R29, P1, R0, 0x11c, RZ ;  /* 0x0000011c001d7810 */ /* 0x004fe40007f3e0ff */
[----:B------:R-:W-:-:S03]  /*80b0*/  IADD3 R30, P3, R3, 0x108, RZ ;  /* 0x00000108031e7810 */ /* 0x000fc60007f7e0ff */
[----:B------:R-:W-:Y:S02]  /*80c0*/  IMAD.X R31, RZ, RZ, UR36, P1 ;  /* 0x00000024ff1f7e24 */ /* 0x000fe400088e06ff */
[----:B------:R-:W-:Y:S01]  /*80d0*/  IMAD.X R50, RZ, RZ, UR36, P3 ;  /* 0x00000024ff327e24 */ /* 0x000fe200098e06ff */
[----:B------:R-:W-:Y:S07]  /*80e0*/  @P0 BRA `(.L_x_13109) ;  /* 0x0000000000400947 */ /* 0x000fee0003800000 */
        /* <DEDUP_REMOVED lines=10> */
.L_x_13112:
[----:B--2---:R2:W3:Y:S02]  /*8190*/  SYNCS.PHASECHK.TRANS64.TRYWAIT P0, [R2+URZ+0x32400], R3 ;  /* 0x03240003020075a7 */ /* 0x0044e4000800017f */
[----:B---3--:R-:W-:Y:S05]  /*81a0*/  @!P0 NANOSLEEP.SYNCS 0x989680 ;  /* 0x009896800000895d */ /* 0x008fea0003900000 */
[----:B------:R-:W3:Y:S02]  /*81b0*/  @!P0 SYNCS.PHASECHK.TRANS64 P0, [R2+URZ+0x32400], R3 ;  /* 0x03240003020085a7 */ /* 0x000ee4000800007f */
[----:B---3--:R-:W-:Y:S05]  /*81c0*/  @!P0 BRA `(.L_x_13112) ;  /* 0xfffffffc00f08947 */ /* 0x008fea000383ffff */
.L_x_13111:
[----:B------:R-:W-:Y:S05]  /*81d0*/  BSYNC B0 ;  /* 0x0000000000007941 */ /* 0x000fea0003800000 */
.L_x_13110:
[----:B------:R-:W-:Y:S05]  /*81e0*/  BRA `(.L_x_13113) ;  /* 0x0000002c00a07947 */ /* 0x000fea0003800000 */
.L_x_13109:
[----:B------:R-:W-:Y:S01]  /*81f0*/  LOP3.LUT P0, RZ, R26, 0x3ff, RZ, 0xc0, !PT ;  /* 0x000003ff1aff7812 */ /* 0x000fe2000780c0ff */
[----:B------:R-:W-:Y:S01]  /*8200*/  ULDC.64 UR4, c[0x0][0x3f8] ;  /* 0x0000fe0000047ab9 */ /* 0x000fe20000000a00 */
[----:B-----5:R-:W-:Y:S01]  /*8210*/  SHF.R.S32.HI R0, RZ, 0x1f, R44 ;  /* 0x0000001fff007819 */ /* 0x020fe2000001142c */
[----:B------:R-:W-:Y:S01]  /*8220*/  ULDC.64 UR6, c[0x0][0x408] ;  /* 0x0001020000067ab9 */ /* 0x000fe20000000a00 */
[----:B------:R-:W-:Y:S01]  /*8230*/  IMAD.WIDE.U32 R24, R44, UR4, RZ ;  /* 0x000000042c187c25 */ /* 0x000fe2000f8e00ff */
[----:B------:R-:W-:Y:S03]  /*8240*/  BSSY B6, `(.L_x_13114) ;  /* 0x0000019000067945 */ /* 0x000fe60003800000 */
[C---:B------:R-:W-:Y:S02]  /*8250*/  IMAD R3, R0.reuse, UR4, RZ ;  /* 0x0000000400037c24 */ /* 0x040fe4000f8e02ff */
[----:B0-----:R-:W-:-:S02]  /*8260*/  IMAD R5, R0, UR6, RZ ;  /* 0x0000000600057c24 */ /* 0x001fc4000f8e02ff */
        /* <DEDUP_REMOVED lines=22> */
.L_x_13115:
[----:B------:R-:W-:Y:S05]  /*83d0*/  BSYNC B6 ;  /* 0x0000000000067941 */ /* 0x000fea0003800000 */
.L_x_13114:
        /* <DEDUP_REMOVED lines=39> */
.L_x_13445:
        /* <DEDUP_REMOVED lines=31> */
.L_x_13120:
[----:B------:R-:W-:Y:S05]  /*8840*/  BSYNC B1 ;  /* 0x0000000000017941 */ /* 0x000fea0003800000 */
.L_x_13119:
[----:B-1---5:R-:W-:Y:S01]  /*8850*/  IMAD.MOV.U32 R3, RZ, RZ, R24 ;  /* 0x000000ffff037224 */ /* 0x022fe200078e0018 */
[----:B------:R-:W-:Y:S01]  /*8860*/  UMOV UR4, 0xffffffff ;  /* 0xffffffff00047882 */ /* 0x000fe20000000000 */
[----:B------:R-:W-:Y:S01]  /*8870*/  IMAD.MOV.U32 R4, RZ, RZ, R25 ;  /* 0x000000ffff047224 */ /* 0x000fe200078e0019 */
[----:B------:R-:W-:Y:S01]  /*8880*/  CS2R R20, SRZ ;  /* 0x0000000000147805 */ /* 0x000fe2000001ff00 */
[----:B------:R-:W-:Y:S02]  /*8890*/  IMAD.MOV.U32 R5, RZ, RZ, R52 ;  /* 0x000000ffff057224 */ /* 0x000fe400078e0034 */
        /* <DEDUP_REMOVED lines=14> */
[----:B------:R1:W0:Y:S04]  /*8980*/  SHFL.IDX PT, R6, R10, 0x1, 0x1c1f ;  /* 0x003c1f000a067f89 */ /* 0x00022800000e0000 */
[----:B---3--:R1:W3:Y:S04]  /*8990*/  SHFL.IDX PT, R7, R59, 0x1, 0x1c1f ;  /* 0x003c1f003b077f89 */ /* 0x0082e800000e0000 */
[----:B------:R1:W0:Y:S02]  /*89a0*/  SHFL.IDX PT, R14, R58, 0x1, 0x1c1f ;  /* 0x003c1f003a0e7f89 */ /* 0x00022400000e0000 */
.L_x_13451:
[----:B------:R-:W5:Y:S01]  /*89b0*/  LDL R5, [R1+0x204] ;  /* 0x0002040001057983 */ /* 0x000f620000100800 */
[----:B------:R-:W-:Y:S01]  /*89c0*/  VIADD R0, R0, 0x40 ;  /* 0x0000004000007836 */ /* 0x000fe20000000000 */
[----:B------:R-:W-:Y:S01]  /*89d0*/  BSSY B1, `(.L_x_13122) ;  /* 0x0000022000017945 */ /* 0x000fe20003800000 */
[----:B01----:R-:W-:Y:S02]  /*89e0*/  CS2R R10, SRZ ;  /* 0x00000000000a7805 */ /* 0x003fe4000001ff00 */
        /* <DEDUP_REMOVED lines=10> */
[----:B------:R-:W-:Y:S01]  /*8a90*/  IMAD.MOV.U32 R4, RZ, RZ, R6 ;  /* 0x000000ffff047224 */ /* 0x000fe200078e0006 */
        /* <DEDUP_REMOVED lines=12> */
[----:B---3--:R-:W-:Y:S01]  /*8b60*/  IMAD.MOV.U32 R9, RZ, RZ, R7 ;  /* 0x000000ffff097224 */ /* 0x008fe200078e0007 */
        /* <DEDUP_REMOVED lines=8> */
.L_x_13123:
[----:B------:R-:W-:Y:S05]  /*8bf0*/  BSYNC B1 ;  /* 0x0000000000017941 */ /* 0x000fea0003800000 */
.L_x_13122:
[----:B------:R-:W1:Y:S01]  /*8c00*/  SYNCS.PHASECHK.TRANS64.TRYWAIT P0, [R2+URZ+0x32400], R59 ;  /* 0x0324003b020075a7 */ /* 0x000e62000800017f */
[----:B------:R-:W-:Y:S04]  /*8c10*/  BSSY B1, `(.L_x_13124) ;  /* 0x0000002000017945 */ /* 0x000fe80003800000 */
[----:B-1----:R-:W-:Y:S05]  /*8c20*/  @!P0 BRA `(.L_x_13125) ;  /* 0x0000033000308947 */ /* 0x002fea0003800000 */
.L_x_13452:
[----:B------:R-:W-:Y:S05]  /*8c30*/  BSYNC B1 ;  /* 0x0000000000017941 */ /* 0x000fea0003800000 */
.L_x_13124:
[----:B0--3--:R-:W3:Y:S04]  /*8c40*/  LDL R7, [R1+0x498] ;  /* 0x0004980001077983 */ /* 0x009ee80000100800 */
[----:B------:R-:W4:Y:S01]  /*8c50*/  LDL R28, [R1+0x50] ;  /* 0x00005000011c7983 */ /* 0x000f220000100800 */
[----:B-----5:R-:W-:Y:S01]  /*8c60*/  IMAD.MOV.U32 R4, RZ, RZ, R20 ;  /* 0x000000ffff047224 */ /* 0x020fe200078e0014 */
[----:B------:R-:W-:Y:S01]  /*8c70*/  BSSY B1, `(.L_x_13126) ;  /* 0x0000082000017945 */ /* 0x000fe20003800000 */
[----:B------:R-:W-:Y:S02]  /*8c80*/  IMAD.MOV.U32 R5, RZ, RZ, R21 ;  /* 0x000000ffff057224 */ /* 0x000fe400078e0015 */
[----:B------:R-:W-:-:S03]  /*8c90*/  IMAD.MOV.U32 R6, RZ, RZ, R10 ;  /* 0x000000ffff067224 */ /* 0x000fc600078e000a */
[----:B------:R-:W-:Y:S01]  /*8ca0*/  PRMT R14, R5, 0x7610, R14 ;  /* 0x00007610050e7816 */ /* 0x000fe2000000000e */
[----:B------:R-:W-:Y:S01]  /*8cb0*/  IMAD.MOV.U32 R5, RZ, RZ, R8 ;  /* 0x000000ffff057224 */ /* 0x000fe200078e0008 */
[----:B-1----:R-:W-:Y:S01]  /*8cc0*/  PRMT R59, R6, 0x7610, R59 ;  /* 0x00007610063b7816 */ /* 0x002fe2000000003b */
[----:B------:R-:W-:-:S03]  /*8cd0*/  IMAD.MOV.U32 R6, RZ, RZ, R13 ;  /* 0x000000ffff067224 */ /* 0x000fc600078e000d */
[----:B------:R-:W-:Y:S01]  /*8ce0*/  PRMT R44, R5, 0x7610, R44 ;  /* 0x00007610052c7816 */ /* 0x000fe2000000002c */
[----:B------:R-:W-:-:S05]  /*8cf0*/  IMAD.MOV.U32 R5, RZ, RZ, R12 ;  /* 0x000000ffff057224 */ /* 0x000fca00078e000c */
[----:B------:R-:W-:Y:S01]  /*8d00*/  PRMT R76, R5, 0x7610, R76 ;  /* 0x00007610054c7816 */ /* 0x000fe2000000004c */
[C---:B---3--:R-:W-:Y:S01]  /*8d10*/  IMAD.SHL.U32 R0, R7.reuse, 0x40, RZ ;  /* 0x0000004007007824 */ /* 0x048fe200078e00ff */
[----:B------:R-:W-:Y:S01]  /*8d20*/  LOP3.LUT P1, RZ, R7, 0x4, RZ, 0xc0, !PT ;  /* 0x0000000407ff7812 */ /* 0x000fe2000782c0ff */
[----:B----4-:R-:W-:-:S03]  /*8d30*/  IMAD R28, R28, -0x80, R61 ;  /* 0xffffff801c1c7824 */ /* 0x010fc600078e023d */
[----:B--2---:R-:W-:-:S04]  /*8d40*/  LOP3.LUT R3, R0, 0x1c0, RZ, 0xc0, !PT ;  /* 0x000001c000037812 */ /* 0x004fc800078ec0ff */
[----:B------:R-:W-:Y:S02]  /*8d50*/  LOP3.LUT R0, R3, 0x18, R22, 0xf8, !PT ;  /* 0x0000001803007812 */ /* 0x000fe400078ef816 */
[----:B------:R-:W-:Y:S02]  /*8d60*/  SHF.R.U32.HI R3, RZ, 0x3, R3 ;  /* 0x00000003ff037819 */ /* 0x000fe40000011603 */
[----:B------:R-:W-:Y:S02]  /*8d70*/  VIMNMX R28, R28, 0x80, PT ;  /* 0x000000801c1c7848 */ /* 0x000fe40003fe0100 */
[----:B------:R-:W-:Y:S02]  /*8d80*/  LOP3.LUT R0, R0, R3, RZ, 0x3c, !PT ;  /* 0x0000000300007212 */ /* 0x000fe400078e3cff */
[----:B------:R-:W-:Y:S02]  /*8d90*/  ISETP.GE.AND P0, PT, R158, R28, PT ;  /* 0x0000001c9e00720c */ /* 0x000fe40003f06270 */
[----:B------:R-:W-:Y:S01]  /*8da0*/  PRMT R3, R4, 0x7610, R3 ;  /* 0x0000761004037816 */ /* 0x000fe20000000003 */
[----:B------:R-:W-:-:S02]  /*8db0*/  IMAD R15, R203, 0x200, R0 ;  /* 0x00000200cb0f7824 */ /* 0x000fc400078e0200 */
[----:B------:R-:W-:Y:S01]  /*8dc0*/  IMAD.MOV.U32 R4, RZ, RZ, R11 ;  /* 0x000000ffff047224 */ /* 0x000fe200078e000b */
[----:B------:R-:W-:Y:S01]  /*8dd0*/  PRMT R3, R3, 0x5410, R6 ;  /* 0x0000541003037816 */ /* 0x000fe20000000006 */
[----:B------:R-:W-:-:S03]  /*8de0*/  IMAD R15, R15, 0x2, R2 ;  /* 0x000000020f0f7824 */ /* 0x000fc600078e0202 */
[----:B------:R-:W-:Y:S01]  /*8df0*/  PRMT R61, R4, 0x7610, R61 ;  /* 0x00007610043d7816 */ /* 0x000fe2000000003d */
[----:B------:R-:W-:Y:S02]  /*8e00*/  IMAD.MOV.U32 R4, RZ, RZ, R9 ;  /* 0x000000ffff047224 */ /* 0x000fe400078e0009 */
[C---:B------:R-:W-:Y:S02]  /*8e10*/  VIADD R7, R15.reuse, 0x18400 ;  /* 0x000184000f077836 */ /* 0x040fe40000000000 */
[----:B------:R-:W-:Y:S01]  /*8e20*/  VIADD R0, R15, 0x18440 ;  /* 0x000184400f007836 */ /* 0x000fe20000000000 */
[----:B------:R-:W-:Y:S01]  /*8e30*/  PRMT R58, R4, 0x7610, R58 ;  /* 0x00007610043a7816 */ /* 0x000fe2000000003a */
        /* <DEDUP_REMOVED lines=10> */
[----:B------:R-:W-:Y:S02]  /*8ee0*/  PRMT R69, R70, 0x5410, R69 ;  /* 0x0000541046457816 */ /* 0x000fe40000000045 */
[----:B------:R-:W-:Y:S02]  /*8ef0*/  SHF.R.U64 R65, R52, 0x10, R53 ;  /* 0x0000001034417819 */ /* 0x000fe40000001235 */
[----:B------:R-:W-:Y:S01]  /*8f00*/  PRMT R66, R60, 0x5432, R66 ;  /* 0x000054323c427816 */ /* 0x000fe20000000042 */
[----:B------:R-:W-:Y:S01]  /*8f10*/  IMAD.U32 R70, R69, 0x10000, RZ ;  /* 0x0001000045467824 */ /* 0x000fe200078e00ff */
[----:B------:R-:W-:-:S02]  /*8f20*/  SHF.R.U64 R68, R56, 0x10, R57 ;  /* 0x0000001038447819 */ /* 0x000fc40000001239 */
[----:B------:R-:W-:Y:S01]  /*8f30*/  PRMT R65, R67, 0x5410, R65 ;  /* 0x0000541043417816 */ /* 0x000fe20000000041 */
[C---:B------:R-:W-:Y:S01]  /*8f40*/  IMAD.U32 R67, R66.reuse, 0x10000, RZ ;  /* 0x0001000042437824 */ /* 0x040fe200078e00ff */
[----:B------:R-:W-:Y:S02]  /*8f50*/  LOP3.LUT R69, R69, 0xffff0000, RZ, 0xc0, !PT ;  /* 0xffff000045457812 */ /* 0x000fe400078ec0ff */
        /* <DEDUP_REMOVED lines=35> */
.L_x_13129:
[----:B------:R-:W-:Y:S05]  /*9190*/  BSYNC B2 ;  /* 0x0000000000027941 */ /* 0x000fea0003800000 */
.L_x_13128:
        /* <DEDUP_REMOVED lines=30> */
[----:B------:R-:W-:-:S02]  /*9380*/  LOP3.LUT R5, R5, 0xffff0000, RZ, 0xc0, !PT ;  /* 0xffff000005057812 */ /* 0x000fc400078ec0ff */
[----:B------:R-:W-:Y:S01]  /*9390*/  LOP3.LUT R24, R63, 0xffff0000, RZ, 0xc0, !PT ;  /* 0xffff00003f187812 */ /* 0x000fe200078ec0ff */
[----:B------:R-:W-:Y:S01]  /*93a0*/  FFMA.FTZ R63, R26, R64, R53 ;  /* 0x000000401a3f7223 */ /* 0x000fe20000010035 */
[----:B------:R-:W-:Y:S01]  /*93b0*/  LOP3.LUT R60, R60, 0xffff0000, RZ, 0xc0, !PT ;  /* 0xffff00003c3c7812 */ /* 0x000fe200078ec0ff */
[C---:B------:R-:W-:Y:S01]  /*93c0*/  FMUL.FTZ R53, R4.reuse, R27 ;  /* 0x0000001b04357220 */ /* 0x040fe20000410000 */
[-C--:B------:R-:W-:Y:S01]  /*93d0*/  FMUL.FTZ R26, R4, R25.reuse ;  /* 0x00000019041a7220 */ /* 0x080fe20000410000 */
[C---:B------:R-:W-:Y:S02]  /*93e0*/  FMUL.FTZ R52, R5.reuse, R24 ;  /* 0x0000001805347220 */ /* 0x040fe40000410000 */
        /* <DEDUP_REMOVED lines=10> */
.L_x_13127:
[----:B------:R-:W-:Y:S05]  /*9490*/  BSYNC B1 ;  /* 0x0000000000017941 */ /* 0x000fea0003800000 */
.L_x_13126:
[----:B------:R-:W-:-:S13]  /*94a0*/  ISETP.GE.AND P0, PT, R175, R28, PT ;  /* 0x0000001caf00720c */ /* 0x000fda0003f06270 */
[----:B------:R-:W-:Y:S05]  /*94b0*/  @P0 BRA `(.L_x_13130) ;  /* 0x0000001800c80947 */ /* 0x000fea0003800000 */
[----:B01----:R-:W0:Y:S01]  /*94c0*/  LDC R5, c[0x0][0x3f4] ;  /* 0x0000fd00ff057b82 */ /* 0x003e220000000800 */
[----:B------:R-:W-:Y:S01]  /*94d0*/  BSSY B1, `(.L_x_13131) ;  /* 0x0000032000017945 */ /* 0x000fe20003800000 */
[-C--:B0-----:R-:W-:Y:S02]  /*94e0*/  ISETP.GE.AND P0, PT, R154, R5.reuse, PT ;  /* 0x000000059a00720c */ /* 0x081fe40003f06270 */
[----:B------:R-:W-:-:S11]  /*94f0*/  ISETP.GE.AND P1, PT, R164, R5, PT ;  /* 0x00000005a400720c */ /* 0x000fd60003f26270 */
[----:B------:R-:W-:Y:S05]  /*9500*/  @P0 BRA `(.L_x_13132) ;  /* 0x0000000000b80947 */ /* 0x000fea0003800000 */
[----:B------:R-:W0:Y:S01]  /*9510*/  LDS.128 R4, [R15+0x1a400] ;  /* 0x01a400000f047984 */ /* 0x000e220000000c00 */
[--C-:B------:R-:W-:Y:S02]  /*9520*/  SHF.R.U64 R24, R10, 0x10, R11.reuse ;  /* 0x000000100a187819 */ /* 0x100fe4000000120b */
[----:B------:R-:W-:Y:S02]  /*9530*/  SHF.R.U32.HI R10, RZ, 0x10, R11 ;  /* 0x00000010ff0a7819 */ /* 0x000fe4000001160b */
[--C-:B------:R-:W-:Y:S02]  /*9540*/  SHF.R.U32.HI R26, RZ, 0x10, R13.reuse ;  /* 0x00000010ff1a7819 */ /* 0x100fe4000001160d */
[----:B------:R-:W-:Y:S02]  /*9550*/  PRMT R61, R61, 0x5410, R10 ;  /* 0x000054103d3d7816 */ /* 0x000fe4000000000a */
[----:B------:R-:W-:Y:S02]  /*9560*/  PRMT R26, R3, 0x5432, R26 ;  /* 0x00005432031a7816 */ /* 0x000fe4000000001a */
[----:B------:R-:W-:Y:S01]  /*9570*/  PRMT R59, R59, 0x5410, R24 ;  /* 0x000054103b3b7816 */ /* 0x000fe20000000018 */
[----:B------:R-:W-:Y:S01]  /*9580*/  IMAD.U32 R24, R61, 0x10000, RZ ;  /* 0x000100003d187824 */ /* 0x000fe200078e00ff */
[----:B------:R-:W-:Y:S01]  /*9590*/  SHF.R.U64 R25, R12, 0x10, R13 ;  /* 0x000000100c197819 */ /* 0x000fe2000000120d */
[C---:B------:R-:W-:Y:S01]  /*95a0*/  IMAD.U32 R27, R26.reuse, 0x10000, RZ ;  /* 0x000100001a1b7824 */ /* 0x040fe200078e00ff */
[----:B------:R-:W-:-:S02]  /*95b0*/  LOP3.LUT R26, R26, 0xffff0000, RZ, 0xc0, !PT ;  /* 0xffff00001a1a7812 */ /* 0x000fc400078ec0ff */
[----:B------:R-:W-:Y:S02]  /*95c0*/  LOP3.LUT R61, R61, 0xffff0000, RZ, 0xc0, !PT ;  /* 0xffff00003d3d7812 */ /* 0x000fe400078ec0ff */
[----:B------:R-:W-:Y:S02]  /*95d0*/  PRMT R25, R76, 0x5410, R25 ;  /* 0x000054104c197816 */ /* 0x000fe40000000019 */
[C---:B0-----:R-:W-:Y:S01]  /*95e0*/  LOP3.LUT R11, R6.reuse, 0xffff0000, RZ, 0xc0, !PT ;  /* 0xffff0000060b7812 */ /* 0x041fe200078ec0ff */
[----:B------:R-:W-:Y:S01]  /*95f0*/  IMAD.U32 R10, R6, 0x10000, RZ ;  /* 0x00010000060a7824 */ /* 0x000fe200078e00ff */
[C---:B------:R-:W-:Y:S01]  /*9600*/  LOP3.LUT R13, R7.reuse, 0xffff0000, RZ, 0xc0, !PT ;  /* 0xffff0000070d7812 */ /* 0x040fe200078ec0ff */
[----:B------:R-:W-:Y:S02]  /*9610*/  IMAD.U32 R12, R7, 0x10000, RZ ;  /* 0x00010000070c7824 */ /* 0x000fe400078e00ff */
[C---:B------:R-:W-:Y:S01]  /*9620*/  FMUL.FTZ R28, R11.reuse, R24 ;  /* 0x000000180b1c7220 */ /* 0x040fe20000410000 */
[----:B------:R-:W-:Y:S01]  /*9630*/  FMUL.FTZ R53, R11, R27 ;  /* 0x0000001b0b357220 */ /* 0x000fe20000410000 */
[----:B------:R-:W-:Y:S01]  /*9640*/  FMUL.FTZ R11, R13, R26 ;  /* 0x0000001a0d0b7220 */ /* 0x000fe20000410000 */
[----:B------:R-:W-:-:S02]  /*9650*/  IMAD.U32 R6, R4, 0x10000, RZ ;  /* 0x0001000004067824 */ /* 0x000fc400078e00ff */
        /* <DEDUP_REMOVED lines=25> */
.L_x_13132:
[----:B------:R-:W-:Y:S05]  /*97f0*/  BSYNC B1 ;  /* 0x0000000000017941 */ /* 0x000fea0003800000 */
.L_x_13131:
        /* <DEDUP_REMOVED lines=15> */
[C---:B------:R-:W-:Y:S01]  /*98f0*/  IMAD.U32 R10, R7.reuse, 0x10000, RZ ;  /* 0x00010000070a7824 */ /* 0x040fe200078e00ff */
[----:B------:R-:W-:Y:S01]  /*9900*/  LOP3.LUT R7, R7, 0xffff0000, RZ, 0xc0, !PT ;  /* 0xffff000007077812 */ /* 0x000fe200078ec0ff */
[----:B------:R-:W-:-:S02]  /*9910*/  IMAD.U32 R8, R6, 0x10000, RZ ;  /* 0x0001000006087824 */ /* 0x000fc400078e00ff */
[C---:B------:R-:W-:Y:S01]  /*9920*/  FMUL.FTZ R20, R9.reuse, R12 ;  /* 0x0000000c09147220 */ /* 0x040fe20000410000 */
[-C--:B------:R-:W-:Y:S01]  /*9930*/  FMUL.FTZ R15, R9, R13.reuse ;  /* 0x0000000d090f7220 */ /* 0x080fe20000410000 */
[C---:B------:R-:W-:Y:S01]  /*9940*/  FMUL.FTZ R9, R7.reuse, R58 ;  /* 0x0000003a07097220 */ /* 0x040fe20000410000 */
[----:B------:R-:W-:Y:S02]  /*9950*/  IMAD.U32 R3, R4, 0x10000, RZ ;  /* 0x0001000004037824 */ /* 0x000fe400078e00ff */
[C---:B------:R-:W-:Y:S01]  /*9960*/  FFMA.FTZ R21, R8.reuse, R13, R20 ;  /* 0x0000000d08157223 */ /* 0x040fe20000010014 */
[----:B------:R-:W-:Y:S01]  /*9970*/  FFMA.FTZ R12, R8, R12, -R15 ;  /* 0x0000000c080c7223 */ /* 0x000fe2000001080f */
        /* <DEDUP_REMOVED lines=24> */
.L_x_13117:
        /* <DEDUP_REMOVED lines=40> */
[----:B--2---:R-:W-:Y:S01]  /*9d80*/  @!P1 IMAD.X R9, R4, 0x1, R21, P2 ;  /* 0x0000000104099824 */ /* 0x004fe200010e0615 */
[----:B---3--:R-:W-:-:S05]  /*9d90*/  @!P1 IADD3 R4, P2, R14, R7, RZ ;  /* 0x000000070e049210 */ /* 0x008fca0007f5e0ff */
[----:B----4-:R-:W-:Y:S01]  /*9da0*/  @!P1 IMAD.X R5, R6, 0x1, R21, P2 ;  /* 0x0000000106059824 */ /* 0x010fe200010e0615 */
[----:B------:R-:W2:Y:S05]  /*9db0*/  @!P1 LD.E.128 R8, desc[UR44][R8.64] ;  /* 0x0000002c08089980 */ /* 0x000eaa000c101d00 */
        /* <DEDUP_REMOVED lines=11> */
[----:B------:R-:W-:Y:S02]  /*9e70*/  @!P1 IMAD.MOV.U32 R21, RZ, RZ, R11 ;  /* 0x000000ffff159224 */ /* 0x000fe400078e000b */
[----:B---3--:R-:W-:Y:S02]  /*9e80*/  @!P1 IMAD.MOV.U32 R58, RZ, RZ, R4 ;  /* 0x000000ffff3a9224 */ /* 0x008fe400078e0004 */
[----:B------:R-:W-:Y:S02]  /*9e90*/  @!P1 IMAD.MOV.U32 R59, RZ, RZ, R5 ;  /* 0x000000ffff3b9224 */ /* 0x000fe400078e0005 */
[----:B------:R-:W-:Y:S02]  /*9ea0*/  IMAD.MOV.U32 R10, RZ, RZ, R20 ;  /* 0x000000ffff0a7224 */ /* 0x000fe400078e0014 */
[----:B------:R-:W-:Y:S02]  /*9eb0*/  @!P1 IMAD.MOV.U32 R52, RZ, RZ, R8 ;  /* 0x000000ffff349224 */ /* 0x000fe400078e0008 */
[----:B------:R-:W-:Y:S01]  /*9ec0*/  IMAD.MOV.U32 R9, RZ, RZ, R53 ;  /* 0x000000ffff097224 */ /* 0x000fe200078e0035 */
[----:B------:R-:W-:Y:S01]  /*9ed0*/  PRMT R28, R28, 0x5410, R10 ;  /* 0x000054101c1c7816 */ /* 0x000fe2000000000a */
[----:B------:R-:W-:-:S02]  /*9ee0*/  @!P1 IMAD.MOV.U32 R56, RZ, RZ, R6 ;  /* 0x000000ffff389224 */ /* 0x000fc400078e0006 */
[----:B------:R-:W-:Y:S01]  /*9ef0*/  @!P1 IMAD.MOV.U32 R57, RZ, RZ, R7 ;  /* 0x000000ffff399224 */ /* 0x000fe200078e0007 */
[----:B----4-:R-:W-:Y:S01]  /*9f00*/  PRMT R44, R9, 0x7610, R44 ;  /* 0x00007610092c7816 */ /* 0x010fe2000000002c */
        /* <DEDUP_REMOVED lines=12> */
[----:B01----:R-:W-:-:S07]  /*9fd0*/  PRMT R70, R5, 0x7610, R70 ;  /* 0x0000761005467816 */ /* 0x003fce0000000046 */
.L_x_13462:
        /* <DEDUP_REMOVED lines=24> */
.L_x_13135:
[----:B------:R-:W-:Y:S05]  /*a160*/  BSYNC B1 ;  /* 0x0000000000017941 */ /* 0x000fea0003800000 */
.L_x_13134:
[----:B------:R-:W0:Y:S01]  /*a170*/  SYNCS.PHASECHK.TRANS64.TRYWAIT P1, [R2+URZ+0x32400], R13 ;  /* 0x0324000d020075a7 */ /* 0x000e22000802017f */
[----:B------:R-:W-:Y:S04]  /*a180*/  BSSY B1, `(.L_x_13136) ;  /* 0x0000002000017945 */ /* 0x000fe80003800000 */
[----:B0-----:R-:W-:Y:S05]  /*a190*/  @!P1 BRA `(.L_x_13137) ;  /* 0x0000032000509947 */ /* 0x001fea0003800000 */
.L_x_13463:
[----:B------:R-:W-:Y:S05]  /*a1a0*/  BSYNC B1 ;  /* 0x0000000000017941 */ /* 0x000fea0003800000 */
.L_x_13136:
[----:B------:R-:W2:Y:S01]  /*a1b0*/  LDL R0, [R1+0x50] ;  /* 0x0000500001007983 */ /* 0x000ea20000100800 */
[----:B-----5:R-:W-:Y:S01]  /*a1c0*/  IMAD.MOV.U32 R12, RZ, RZ, R7 ;  /* 0x000000ffff0c7224 */ /* 0x020fe200078e0007 */
[----:B------:R-:W-:Y:S01]  /*a1d0*/  BSSY B1, `(.L_x_13138) ;  /* 0x000007b000017945 */ /* 0x000fe20003800000 */
[----:B0-----:R-:W-:Y:S02]  /*a1e0*/  IMAD.MOV.U32 R13, RZ, RZ, R10 ;  /* 0x000000ffff0d7224 */ /* 0x001fe400078e000a */
[----:B------:R-:W-:Y:S01]  /*a1f0*/  IMAD.MOV.U32 R14, RZ, RZ, R11 ;  /* 0x000000ffff0e7224 */ /* 0x000fe200078e000b */
[----:B------:R-:W-:Y:S01]  /*a200*/  PRMT R60, R12, 0x7610, R60 ;  /* 0x000076100c3c7816 */ /* 0x000fe2000000003c */
[----:B------:R-:W-:Y:S01]  /*a210*/  IMAD.MOV.U32 R12, RZ, RZ, R5 ;  /* 0x000000ffff0c7224 */ /* 0x000fe200078e0005 */
[----:B------:R-:W-:Y:S01]  /*a220*/  PRMT R66, R13, 0x7610, R66 ;  /* 0x000076100d427816 */ /* 0x000fe20000000042 */
[----:B------:R-:W-:Y:S01]  /*a230*/  IMAD.MOV.U32 R62, RZ, RZ, R9 ;  /* 0x000000ffff3e7224 */ /* 0x000fe200078e0009 */
[----:B------:R-:W-:-:S02]  /*a240*/  PRMT R65, R14, 0x7610, R65 ;  /* 0x000076100e417816 */ /* 0x000fc40000000041 */
[----:B------:R-:W-:Y:S01]  /*a250*/  PRMT R68, R12, 0x7610, R68 ;  /* 0x000076100c447816 */ /* 0x000fe20000000044 */
[----:B--2---:R-:W-:Y:S02]  /*a260*/  IMAD R3, R0, -0x80, R3 ;  /* 0xffffff8000037824 */ /* 0x004fe400078e0203 */
[----:B------:R-:W-:-:S03]  /*a270*/  IMAD.MOV.U32 R0, RZ, RZ, R6 ;  /* 0x000000ffff007224 */ /* 0x000fc600078e0006 */
[----:B------:R-:W-:-:S04]  /*a280*/  VIMNMX R3, R3, 0x80, PT ;  /* 0x0000008003037848 */ /* 0x000fc80003fe0100 */
[-C--:B------:R-:W-:Y:S02]  /*a290*/  ISETP.GE.OR P1, PT, R158, R3.reuse, P0 ;  /* 0x000000039e00720c */ /* 0x080fe40000726670 */
[----:B------:R-:W-:Y:S01]  /*a2a0*/  ISETP.GE.OR P0, PT, R175, R3, P0 ;  /* 0x00000003af00720c */ /* 0x000fe20000706670 */
[----:B------:R-:W-:-:S05]  /*a2b0*/  IMAD.MOV.U32 R3, RZ, RZ, R4 ;  /* 0x000000ffff037224 */ /* 0x000fca00078e0004 */
[----:B------:R-:W-:Y:S01]  /*a2c0*/  PRMT R67, R3, 0x7610, R67 ;  /* 0x0000761003437816 */ /* 0x000fe20000000043 */
[----:B------:R-:W-:-:S04]  /*a2d0*/  IMAD.MOV.U32 R3, RZ, RZ, R8 ;  /* 0x000000ffff037224 */ /* 0x000fc800078e0008 */
[----:B------:R-:W-:Y:S05]  /*a2e0*/  @P1 BRA `(.L_x_13139) ;  /* 0x0000000400a41947 */ /* 0x000fea0003800000 */
[----:B------:R-:W2:Y:S01]  /*a2f0*/  LDL R15, [R1+0x498] ;  /* 0x00049800010f7983 */ /* 0x000ea20000100800 */
[----:B------:R-:W-:Y:S01]  /*a300*/  IMAD.IADD R13, R22, 0x1, R61 ;  /* 0x00000001160d7824 */ /* 0x000fe200078e023d */
[----:B------:R-:W-:Y:S02]  /*a310*/  SHF.R.U64 R69, R52, 0x10, R53 ;  /* 0x0000001034457819 */ /* 0x000fe40000001235 */
[----:B------:R-:W-:Y:S02]  /*a320*/  SHF.R.U64 R74, R58, 0x10, R59 ;  /* 0x000000103a4a7819 */ /* 0x000fe4000000123b */
[----:B------:R-:W-:Y:S02]  /*a330*/  SHF.R.U32.HI R71, RZ, 0x10, R53 ;  /* 0x00000010ff477819 */ /* 0x000fe40000011635 */
[----:B------:R-:W-:Y:S02]  /*a340*/  SHF.R.U64 R52, R20, 0x10, R21 ;  /* 0x0000001014347819 */ /* 0x000fe40000001215 */
[----:B------:R-:W-:-:S02]  /*a350*/  SHF.R.U64 R78, R56, 0x10, R57 ;  /* 0x00000010384e7819 */ /* 0x000fc40000001239 */
[----:B------:R-:W-:Y:S02]  /*a360*/  SHF.R.U32.HI R20, RZ, 0x10, R21 ;  /* 0x00000010ff147819 */ /* 0x000fe40000011615 */
[----:B------:R-:W-:Y:S02]  /*a370*/  PRMT R74, R60, 0x5432, R74 ;  /* 0x000054323c4a7816 */ /* 0x000fe4000000004a */
[----:B------:R-:W-:Y:S02]  /*a380*/  SHF.R.U32.HI R79, RZ, 0x10, R57 ;  /* 0x00000010ff4f7819 */ /* 0x000fe40000011639 */
[----:B------:R-:W-:Y:S01]  /*a390*/  PRMT R69, R28, 0x5410, R69 ;  /* 0x000054101c457816 */ /* 0x000fe20000000045 */
[----:B------:R-:W-:Y:S01]  /*a3a0*/  IMAD.U32 R75, R74, 0x10000, RZ ;  /* 0x000100004a4b7824 */ /* 0x000fe200078e00ff */
[----:B------:R-:W-:Y:S02]  /*a3b0*/  PRMT R71, R44, 0x5410, R71 ;  /* 0x000054102c477816 */ /* 0x000fe40000000047 */
[----:B------:R-:W-:-:S02]  /*a3c0*/  PRMT R21, R28, 0x5432, R52 ;  /* 0x000054321c157816 */ /* 0x000fc40000000034 */
[----:B------:R-:W-:Y:S02]  /*a3d0*/  PRMT R78, R44, 0x5432, R78 ;  /* 0x000054322c4e7816 */ /* 0x000fe4000000004e */
[----:B------:R-:W-:Y:S02]  /*a3e0*/  SHF.R.U32.HI R76, RZ, 0x10, R59 ;  /* 0x00000010ff4c7819 */ /* 0x000fe4000001163b */
[----:B------:R-:W-:Y:S01]  /*a3f0*/  PRMT R79, R70, 0x5410, R79 ;  /* 0x00005410464f7816 */ /* 0x000fe2000000004f */
[C---:B------:R-:W-:Y:S01]  /*a400*/  IMAD.U32 R70, R69.reuse, 0x10000, RZ ;  /* 0x0001000045467824 */ /* 0x040fe200078e00ff */
[----:B------:R-:W-:Y:S02]  /*a410*/  LOP3.LUT R77, R74, 0xffff0000, RZ, 0xc0, !PT ;  /* 0xffff00004a4d7812 */ /* 0x000fe400078ec0ff */
[----:B------:R-:W-:Y:S02]  /*a420*/  PRMT R76, R66, 0x5432, R76 ;  /* 0x00005432424c7816 */ /* 0x000fe4000000004c */
[----:B------:R-:W-:-:S02]  /*a430*/  LOP3.LUT R69, R69, 0xffff0000, RZ, 0xc0, !PT ;  /* 0xffff000045457812 */ /* 0x000fc400078ec0ff */
[----:B------:R-:W-:Y:S01]  /*a440*/  PRMT R20, R65, 0x5432, R20 ;  /* 0x0000543241147816 */ /* 0x000fe20000000014 */
[----:B--2---:R-:W-:-:S05]  /*a450*/  IMAD.SHL.U32 R12, R15, 0x40, RZ ;  /* 0x000000400f0c7824 */ /* 0x004fca00078e00ff */
[----:B------:R-:W-:-:S04]  /*a460*/  LOP3.LUT R14, R12, 0x1c0, RZ, 0xc0, !PT ;  /* 0x000001c00c0e7812 */ /* 0x000fc800078ec0ff */
[C---:B------:R-:W-:Y:S02]  /*a470*/  LOP3.LUT R12, R14.reuse, 0x38, R22, 0xf8, !PT ;  /* 0x000000380e0c7812 */ /* 0x040fe400078ef816 */
[----:B------:R-:W-:Y:S02]  /*a480*/  SHF.R.U32.HI R15, RZ, 0x3, R14 ;  /* 0x00000003ff0f7819 */ /* 0x000fe4000001160e */
[----:B------:R-:W-:Y:S02]  /*a490*/  LOP3.LUT R13, R14, 0x38, R13, 0xf8, !PT ;  /* 0x000000380e0d7812 */ /* 0x000fe400078ef80d */
[----:B------:R-:W-:-:S05]  /*a4a0*/  LOP3.LUT R12, R12, R15, RZ, 0x3c, !PT ;  /* 0x0000000f0c0c7212 */ /* 0x000fca00078e3cff */
[----:B------:R-:W-:Y:S01]  /*a4b0*/  IMAD R63, R203, 0x200, R12 ;  /* 0x00000200cb3f7824 */ /* 0x000fe200078e020c */
[----:B------:R-:W-:-:S03]  /*a4c0*/  LOP3.LUT R12, R13, R15, RZ, 0x3c, !PT ;  /* 0x0000000f0d0c7212 */ /* 0x000fc600078e3cff */
[----:B------:R-:W-:Y:S02]  /*a4d0*/  IMAD R63, R63, 0x2, R2 ;  /* 0x000000023f3f7824 */ /* 0x000fe400078e0202 */
[----:B------:R-:W-:-:S03]  /*a4e0*/  IMAD R25, R203, 0x200, R12 ;  /* 0x00000200cb197824 */ /* 0x000fc600078e020c */
[----:B------:R-:W0:Y:S01]  /*a4f0*/  LDS.128 R12, [R63+0x18400] ;  /* 0x018400003f0c7984 */ /* 0x000e220000000c00 */
        /* <DEDUP_REMOVED lines=13> */
[-C--:B------:R-:W-:Y:S01]  /*a5d0*/  FMUL.FTZ R15, R15, R70.reuse ;  /* 0x000000460f0f7220 */ /* 0x080fe20000410000 */
[C---:B------:R-:W-:Y:S01]  /*a5e0*/  FMUL.FTZ R83, R24.reuse, R77 ;  /* 0x0000004d18537220 */ /* 0x040fe20000410000 */
[----:B------:R-:W-:Y:S01]  /*a5f0*/  FMUL.FTZ R85, R24, R69 ;  /* 0x0000004518557220 */ /* 0x000fe20000410000 */
[----:B------:R-:W-:Y:S01]  /*a600*/  FFMA.FTZ R81, R28, R70, -R81 ;  /* 0x000000461c517223 */ /* 0x000fe20000010851 */
[----:B------:R-:W-:-:S02]  /*a610*/  IMAD.U32 R70, R76, 0x10000, RZ ;  /* 0x000100004c467824 */ /* 0x000fc400078e00ff */
[----:B------:R-:W-:Y:S01]  /*a620*/  FFMA.FTZ R75, R28, R75, R15 ;  /* 0x0000004b1c4b7223 */ /* 0x000fe2000001000f */
[----:B------:R-:W-:Y:S02]  /*a630*/  IMAD.U32 R15, R71, 0x10000, RZ ;  /* 0x00010000470f7824 */ /* 0x000fe400078e00ff */
[----:B------:R-:W-:Y:S01]  /*a640*/  FFMA.FTZ R74, R44, R69, -R83 ;  /* 0x000000452c4a7223 */ /* 0x000fe20000010853 */
[-C--:B------:R-:W-:Y:S01]  /*a650*/  FMUL.FTZ R69, R57, R70.reuse ;  /* 0x0000004639457220 */ /* 0x080fe20000410000 */
[----:B------:R-:W-:Y:S01]  /*a660*/  IMAD.U32 R52, R13, 0x10000, RZ ;  /* 0x000100000d347824 */ /* 0x000fe200078e00ff */
[----:B------:R-:W-:Y:S01]  /*a670*/  LOP3.LUT R76, R76, 0xffff0000, RZ, 0xc0, !PT ;  /* 0xffff00004c4c7812 */ /* 0x000fe200078ec0ff */
[-C--:B------:R-:W-:Y:S01]  /*a680*/  FMUL.FTZ R57, R57, R15.reuse ;  /* 0x0000000f39397220 */ /* 0x080fe20000410000 */
[----:B------:R-:W-:Y:S01]  /*a690*/  LOP3.LUT R24, R71, 0xffff0000, RZ, 0xc0, !PT ;  /* 0xffff000047187812 */ /* 0x000fe200078ec0ff */
[C---:B------:R-:W-:Y:S01]  /*a6a0*/  FFMA.FTZ R69, R52.reuse, R15, -R69 ;  /* 0x0000000f34457223 */ /* 0x040fe20000010845 */
[----:B------:R-:W-:Y:S01]  /*a6b0*/  LOP3.LUT R13, R13, 0xffff0000, RZ, 0xc0, !PT ;  /* 0xffff00000d0d7812 */ /* 0x000fe200078ec0ff */
[----:B------:R-:W-:Y:S01]  /*a6c0*/  FFMA.FTZ R57, R52, R70, R57 ;  /* 0x0000004634397223 */ /* 0x000fe20000010039 */
[----:B------:R-:W-:-:S02]  /*a6d0*/  IMAD.U32 R58, R26, 0x10000, RZ ;  /* 0x000100001a3a7824 */ /* 0x000fc400078e00ff */
        /* <DEDUP_REMOVED lines=11> */
[-C--:B------:R-:W-:Y:S01]  /*a790*/  FMUL.FTZ R80, R58, R28.reuse ;  /* 0x0000001c3a507220 */ /* 0x080fe20000410000 */
[----:B------:R-:W-:Y:S01]  /*a7a0*/  FFMA.FTZ R71, R53, R28, R71 ;  /* 0x0000001c35477223 */ /* 0x000fe20000010047 */
[----:B------:R-:W-:Y:S01]  /*a7b0*/  LOP3.LUT R26, R26, 0xffff0000, RZ, 0xc0, !PT ;  /* 0xffff00001a1a7812 */ /* 0x000fe200078ec0ff */
[-C--:B------:R-:W-:Y:S01]  /*a7c0*/  FFMA.FTZ R28, R56, R24.reuse, -R13 ;  /* 0x00000018381c7223 */ /* 0x080fe2000001080d */
[----:B------:R-:W-:Y:S01]  /*a7d0*/  LOP3.LUT R13, R78, 0xffff0000, RZ, 0xc0, !PT ;  /* 0xffff00004e0d7812 */ /* 0x000fe200078ec0ff */
[----:B------:R-:W-:Y:S01]  /*a7e0*/  FMUL.FTZ R59, R59, R24 ;  /* 0x000000183b3b7220 */ /* 0x000fe20000410000 */
[----:B------:R-:W-:Y:S01]  /*a7f0*/  LOP3.LUT R27, R27, 0xffff0000, RZ, 0xc0, !PT ;  /* 0xffff00001b1b7812 */ /* 0x000fe200078ec0ff */
[----:B------:R-:W-:Y:S01]  /*a800*/  FFMA.FTZ R80, R53, R15, -R80 ;  /* 0x0000000f35507223 */ /* 0x000fe20000010850 */
[----:B------:R-:W-:Y:S01]  /*a810*/  LOP3.LUT R79, R79, 0xffff0000, RZ, 0xc0, !PT ;  /* 0xffff00004f4f7812 */ /* 0x000fe200078ec0ff */
[----:B------:R-:W-:Y:S01]  /*a820*/  FFMA.FTZ R59, R56, R25, R59 ;  /* 0x00000019383b7223 */ /* 0x000fe2000001003b */
[----:B------:R-:W-:Y:S01]  /*a830*/  LOP3.LUT R21, R21, 0xffff0000, RZ, 0xc0, !PT ;  /* 0xffff000015157812 */ /* 0x000fe200078ec0ff */
[----:B------:R-:W-:Y:S01]  /*a840*/  FMUL.FTZ R15, R26, R13 ;  /* 0x0000000d1a0f7220 */ /* 0x000fe20000410000 */
[----:B------:R-:W-:Y:S01]  /*a850*/  LOP3.LUT R20, R20, 0xffff0000, RZ, 0xc0, !PT ;  /* 0xffff000014147812 */ /* 0x000fe200078ec0ff */
[C---:B------:R-:W-:Y:S01]  /*a860*/  FMUL.FTZ R25, R27.reuse, R79 ;  /* 0x0000004f1b197220 */ /* 0x040fe20000410000 */
[----:B------:R-:W-:Y:S01]  /*a870*/  FFMA.FTZ R44, R44, R77, R85 ;  /* 0x0000004d2c2c7223 */ /* 0x000fe20000010055 */
        /* <DEDUP_REMOVED lines=16> */
.L_x_13139:
[----:B------:R-:W-:Y:S05]  /*a980*/  BSYNC B1 ;  /* 0x0000000000017941 */ /* 0x000fea0003800000 */
.L_x_13138:
[----:B------:R-:W-:Y:S02]  /*a990*/  PRMT R0, R0, 0x5410, R3 ;  /* 0x0000541000007816 */ /* 0x000fe40000000003 */
[----:B------:R-:W-:Y:S01]  /*a9a0*/  PRMT R20, R62, 0x7610, R20 ;  /* 0x000076103e147816 */ /* 0x000fe20000000014 */
[----:B------:R-:W-:Y:S06]  /*a9b0*/  @P0 BRA `(.L_x_13130) ;  /* 0x0000000400880947 */ /* 0x000fec0003800000 */
[----:B------:R-:W2:Y:S01]  /*a9c0*/  LDL R59, [R1+0x514] ;  /* 0x00051400013b7983 */ /* 0x000ea20000100800 */
[----:B------:R-:W-:Y:S01]  /*a9d0*/  IMAD.IADD R61, R22, 0x1, R61 ;  /* 0x00000001163d7824 */ /* 0x000fe200078e023d */
[--C-:B------:R-:W-:Y:S02]  /*a9e0*/  SHF.R.U64 R4, R4, 0x10, R5.reuse ;  /* 0x0000001004047819 */ /* 0x100fe40000001205 */
[----:B------:R-:W-:Y:S02]  /*a9f0*/  SHF.R.U32.HI R57, RZ, 0x10, R5 ;  /* 0x00000010ff397819 */ /* 0x000fe40000011605 */
[----:B0-----:R-:W-:Y:S02]  /*aa00*/  LOP3.LUT R12, R206, 0x38, R61, 0xf8, !PT ;  /* 0x00000038ce0c7812 */ /* 0x001fe400078ef83d */
[----:B------:R-:W-:Y:S02]  /*aa10*/  SHF.R.U64 R52, R8, 0x10, R9 ;  /* 0x0000001008347819 */ /* 0x000fe40000001209 */
[----:B------:R-:W-:-:S02]  /*aa20*/  LOP3.LUT R3, R12, R207, RZ, 0x3c, !PT ;  /* 0x000000cf0c037212 */ /* 0x000fc400078e3cff */
[--C-:B------:R-:W-:Y:S02]  /*aa30*/  SHF.R.U64 R5, R10, 0x10, R11.reuse ;  /* 0x000000100a057819 */ /* 0x100fe4000000120b */
[----:B------:R-:W-:Y:S01]  /*aa40*/  SHF.R.U32.HI R10, RZ, 0x10, R11 ;  /* 0x00000010ff0a7819 */ /* 0x000fe2000001160b */
[----:B------:R-:W-:Y:S01]  /*aa50*/  IMAD.IADD R3, R208, 0x1, R3 ;  /* 0x00000001d0037824 */ /* 0x000fe200078e0203 */
[----:B------:R-:W-:Y:S02]  /*aa60*/  PRMT R52, R0, 0x5432, R52 ;  /* 0x0000543200347816 */ /* 0x000fe40000000034 */
[----:B------:R-:W-:Y:S01]  /*aa70*/  SHF.R.U32.HI R53, RZ, 0x10, R9 ;  /* 0x00000010ff357819 */ /* 0x000fe20000011609 */
[----:B------:R-:W-:Y:S01]  /*aa80*/  IMAD R3, R3, 0x2, R2 ;  /* 0x0000000203037824 */ /* 0x000fe200078e0202 */
[----:B------:R-:W-:Y:S02]  /*aa90*/  PRMT R65, R65, 0x5410, R10 ;  /* 0x0000541041417816 */ /* 0x000fe4000000000a */
[----:B------:R-:W-:-:S02]  /*aaa0*/  SHF.R.U64 R21, R6, 0x10, R7 ;  /* 0x0000001006157819 */ /* 0x000fc40000001207 */
[----:B------:R-:W0:Y:S01]  /*aab0*/  LDS.128 R24, [R3+0x18400] ;  /* 0x0184000003187984 */ /* 0x000e220000000c00 */
[----:B------:R-:W-:Y:S02]  /*aac0*/  PRMT R67, R67, 0x5410, R4 ;  /* 0x0000541043437816 */ /* 0x000fe40000000004 */
[----:B------:R-:W-:Y:S02]  /*aad0*/  PRMT R44, R0, 0x5410, R21 ;  /* 0x00005410002c7816 */ /* 0x000fe40000000015 */
[----:B------:R-:W-:Y:S01]  /*aae0*/  SHF.R.U32.HI R7, RZ, 0x10, R7 ;  /* 0x00000010ff077819 */ /* 0x000fe20000011607 */
[----:B------:R-:W-:Y:S01]  /*aaf0*/  IMAD.U32 R21, R67, 0x10000, RZ ;  /* 0x0001000043157824 */ /* 0x000fe200078e00ff */
[----:B------:R-:W-:Y:S02]  /*ab00*/  PRMT R68, R68, 0x5410, R57 ;  /* 0x0000541044447816 */ /* 0x000fe40000000039 */
[----:B------:R-:W-:Y:S02]  /*ab10*/  PRMT R53, R20, 0x5410, R53 ;  /* 0x0000541014357816 */ /* 0x000fe40000000035 */
[----:B------:R-:W-:Y:S01]  /*ab20*/  PRMT R60, R60, 0x5410, R7 ;  /* 0x000054103c3c7816 */ /* 0x000fe20000000007 */
[----:B------:R-:W-:Y:S01]  /*ab30*/  IMAD.U32 R28, R68, 0x10000, RZ ;  /* 0x00010000441c7824 */ /* 0x000fe200078e00ff */
[----:B------:R-:W-:Y:S01]  /*ab40*/  PRMT R66, R66, 0x5410, R5 ;  /* 0x0000541042427816 */ /* 0x000fe20000000005 */
[----:B------:R-:W-:Y:S01]  /*ab50*/  IMAD.U32 R56, R53, 0x10000, RZ ;  /* 0x0001000035387824 */ /* 0x000fe200078e00ff */
[----:B------:R-:W-:-:S02]  /*ab60*/  LOP3.LUT R67, R67, 0xffff0000, RZ, 0xc0, !PT ;  /* 0xffff000043437812 */ /* 0x000fc400078ec0ff */
[----:B------:R-:W-:Y:S01]  /*ab70*/  LOP3.LUT R53, R53, 0xffff0000, RZ, 0xc0, !PT ;  /* 0xffff000035357812 */ /* 0x000fe200078ec0ff */
[C---:B0-----:R-:W-:Y:S01]  /*ab80*/  IMAD.U32 R9, R24.reuse, 0x10000, RZ ;  /* 0x0001000018097824 */ /* 0x041fe200078e00ff */
[----:B------:R-:W-:Y:S01]  /*ab90*/  LOP3.LUT R10, R24, 0xffff0000, RZ, 0xc0, !PT ;  /* 0xffff0000180a7812 */ /* 0x000fe200078ec0ff */
[C---:B------:R-:W-:Y:S01]  /*aba0*/  IMAD.U32 R11, R25.reuse, 0x10000, RZ ;  /* 0x00010000190b7824 */ /* 0x040fe200078e00ff */
[----:B------:R-:W-:Y:S01]  /*abb0*/  LOP3.LUT R24, R25, 0xffff0000, RZ, 0xc0, !PT ;  /* 0xffff000019187812 */ /* 0x000fe200078ec0ff */
[----:B------:R-:W-:Y:S02]  /*abc0*/  IMAD.U32 R25, R52, 0x10000, RZ ;  /* 0x0001000034197824 */ /* 0x000fe400078e00ff */
[----:B------:R-:W-:Y:S02]  /*abd0*/  IMAD.U32 R20, R27, 0x10000, RZ ;  /* 0x000100001b147824 */ /* 0x000fe400078e00ff */
[----:B------:R-:W-:Y:S01]  /*abe0*/  FMUL.FTZ R58, R11, R56 ;  /* 0x000000380b3a7220 */ /* 0x000fe20000410000 */
[C---:B------:R-:W-:Y:S01]  /*abf0*/  FMUL.FTZ R57, R9.reuse, R25 ;  /* 0x0000001909397220 */ /* 0x040fe20000410000 */
[-C--:B------:R-:W-:Y:S01]  /*ac00*/  FMUL.FTZ R9, R9, R21.reuse ;  /* 0x0000001509097220 */ /* 0x080fe20000410000 */
[----:B--2---:R-:W0:Y:S02]  /*ac10*/  LDS.128 R12, [R59+0x18400] ;  /* 0x018400003b0c7984 */ /* 0x004e240000000c00 */
[C---:B0-----:R-:W-:Y:S01]  /*ac20*/  IMAD.U32 R0, R12.reuse, 0x10000, RZ ;  /* 0x000100000c007824 */ /* 0x041fe200078e00ff */
[----:B------:R-:W-:Y:S01]  /*ac30*/  LOP3.LUT R4, R12, 0xffff0000, RZ, 0xc0, !PT ;  /* 0xffff00000c047812 */ /* 0x000fe200078ec0ff */
[C---:B------:R-:W-:Y:S01]  /*ac40*/  IMAD.U32 R6, R14.reuse, 0x10000, RZ ;  /* 0x000100000e067824 */ /* 0x040fe200078e00ff */
[----:B------:R-:W-:Y:S01]  /*ac50*/  LOP3.LUT R7, R14, 0xffff0000, RZ, 0xc0, !PT ;  /* 0xffff00000e077812 */ /* 0x000fe200078ec0ff */
[----:B------:R-:W-:Y:S01]  /*ac60*/  FFMA.FTZ R57, R0, R21, -R57 ;  /* 0x0000001500397223 */ /* 0x000fe20000010839 */
[----:B------:R-:W-:Y:S01]  /*ac70*/  IMAD.U32 R21, R65, 0x10000, RZ ;  /* 0x0001000041157824 */ /* 0x000fe200078e00ff */
[C---:B------:R-:W-:Y:S01]  /*ac80*/  LOP3.LUT R12, R13.reuse, 0xffff0000, RZ, 0xc0, !PT ;  /* 0xffff00000d0c7812 */ /* 0x040fe200078ec0ff */
[----:B------:R-:W-:Y:S01]  /*ac90*/  IMAD.U32 R5, R13, 0x10000, RZ ;  /* 0x000100000d057824 */ /* 0x000fe200078e00ff */
[C---:B------:R-:W-:Y:S01]  /*aca0*/  LOP3.LUT R14, R15.reuse, 0xffff0000, RZ, 0xc0, !PT ;  /* 0xffff00000f0e7812 */ /* 0x040fe200078ec0ff */
[----:B------:R-:W-:Y:S01]  /*acb0*/  IMAD.U32 R8, R15, 0x10000, RZ ;  /* 0x000100000f087824 */ /* 0x000fe200078e00ff */
[C---:B------:R-:W-:Y:S01]  /*acc0*/  LOP3.LUT R15, R26.reuse, 0xffff0000, RZ, 0xc0, !PT ;  /* 0xffff00001a0f7812 */ /* 0x040fe200078ec0ff */
[----:B------:R-:W-:-:S02]  /*acd0*/  IMAD.U32 R13, R26, 0x10000, RZ ;  /* 0x000100001a0d7824 */ /* 0x000fc400078e00ff */
[----:B------:R-:W-:Y:S01]  /*ace0*/  FFMA.FTZ R25, R0, R25, R9 ;  /* 0x0000001900197223 */ /* 0x000fe20000010009 */
[----:B------:R-:W-:Y:S01]  /*acf0*/  LOP3.LUT R26, R27, 0xffff0000, RZ, 0xc0, !PT ;  /* 0xffff00001b1a7812 */ /* 0x000fe200078ec0ff */
[----:B------:R-:W-:Y:S02]  /*ad00*/  IMAD.U32 R9, R60, 0x10000, RZ ;  /* 0x000100003c097824 */ /* 0x000fe400078e00ff */
[-C--:B------:R-:W-:Y:S01]  /*ad10*/  FMUL.FTZ R0, R11, R28.reuse ;  /* 0x0000001c0b007220 */ /* 0x080fe20000410000 */
[----:B------:R-:W-:Y:S01]  /*ad20*/  FMUL.FTZ R27, R20, R21 ;  /* 0x00000015141b7220 */ /* 0x000fe20000410000 */
[----:B------:R-:W-:Y:S01]  /*ad30*/  LOP3.LUT R11, R52, 0xffff0000, RZ, 0xc0, !PT ;  /* 0xffff0000340b7812 */ /* 0x000fe200078ec0ff */
[-C--:B------:R-:W-:Y:S01]  /*ad40*/  FMUL.FTZ R20, R20, R9.reuse ;  /* 0x0000000914147220 */ /* 0x080fe20000410000 */
[C---:B------:R-:W-:Y:S01]  /*ad50*/  FFMA.FTZ R58, R5.reuse, R28, -R58 ;  /* 0x0000001c053a7223 */ /* 0x040fe2000001083a */
[----:B------:R-:W-:Y:S01]  /*ad60*/  FFMA.FTZ R27, R8, R9, -R27 ;  /* 0x00000009081b7223 */ /* 0x000fe2000001081b */
[----:B------:R-:W-:Y:S01]  /*ad70*/  FFMA.FTZ R56, R5, R56, R0 ;  /* 0x0000003805387223 */ /* 0x000fe20000010000 */
[----:B------:R-:W-:Y:S01]  /*ad80*/  FMUL.FTZ R9, R10, R11 ;  /* 0x0000000b0a097220 */ /* 0x000fe20000410000 */
[----:B------:R-:W-:Y:S01]  /*ad90*/  FFMA.FTZ R28, R8, R21, R20 ;  /* 0x00000015081c7223 */ /* 0x000fe20000010014 */
[-C--:B------:R-:W-:Y:S01]  /*ada0*/  FMUL.FTZ R21, R10, R67.reuse ;  /* 0x000000430a157220 */ /* 0x080fe20000410000 */
[----:B------:R-:W-:Y:S01]  /*adb0*/  LOP3.LUT R5, R68, 0xffff0000, RZ, 0xc0, !PT ;  /* 0xffff000044057812 */ /* 0x000fe200078ec0ff */
[----:B------:R-:W-:Y:S01]  /*adc0*/  FFMA.FTZ R10, R4, R67, -R9 ;  /* 0x00000043040a7223 */ /* 0x000fe20000010809 */
[----:B------:R-:W-:-:S02]  /*add0*/  IMAD.U32 R8, R66, 0x10000, RZ ;  /* 0x0001000042087824 */ /* 0x000fc400078e00ff */
[----:B------:R-:W-:Y:S01]  /*ade0*/  FMUL.FTZ R9, R24, R53 ;  /* 0x0000003518097220 */ /* 0x000fe20000410000 */
[----:B------:R-:W-:Y:S01]  /*adf0*/  FFMA.FTZ R20, R4, R11, R21 ;  /* 0x0000000b04147223 */ /* 0x000fe20000010015 */
[----:B------:R-:W-:Y:S02]  /*ae00*/  IMAD.U32 R0, R44, 0x10000, RZ ;  /* 0x000100002c007824 */ /* 0x000fe400078e00ff */
[-C--:B------:R-:W-:Y:S01]  /*ae10*/  FMUL.FTZ R24, R24, R5.reuse ;  /* 0x0000000518187220 */ /* 0x080fe20000410000 */
[C---:B------:R-:W-:Y:S01]  /*ae20*/  FMUL.FTZ R11, R13.reuse, R8 ;  /* 0x000000080d0b7220 */ /* 0x040fe20000410000 */
[----:B------:R-:W-:Y:S01]  /*ae30*/  FFMA.FTZ R9, R12, R5, -R9 ;  /* 0x000000050c097223 */ /* 0x000fe20000010809 */
[----:B------:R-:W-:Y:S01]  /*ae40*/  LOP3.LUT R66, R66, 0xffff0000, RZ, 0xc0, !PT ;  /* 0xffff000042427812 */ /* 0x000fe200078ec0ff */
[-C--:B------:R-:W-:Y:S01]  /*ae50*/  FMUL.FTZ R13, R13, R0.reuse ;  /* 0x000000000d0d7220 */ /* 0x080fe20000410000 */
[----:B------:R-:W-:Y:S01]  /*ae60*/  LOP3.LUT R65, R65, 0xffff0000, RZ, 0xc0, !PT ;  /* 0xffff000041417812 */ /* 0x000fe200078ec0ff */
[----:B------:R-:W-:Y:S01]  /*ae70*/  FFMA.FTZ R11, R6, R0, -R11 ;  /* 0x00000000060b7223 */ /* 0x000fe2000001080b */
[----:B------:R-:W-:Y:S01]  /*ae80*/  LOP3.LUT R44, R44, 0xffff0000, RZ, 0xc0, !PT ;  /* 0xffff00002c2c7812 */ /* 0x000fe200078ec0ff */
[C---:B------:R-:W-:Y:S01]  /*ae90*/  FMUL.FTZ R0, R15.reuse, R66 ;  /* 0x000000420f007220 */ /* 0x040fe20000410000 */
[----:B------:R-:W-:Y:S01]  /*aea0*/  LOP3.LUT R5, R60, 0xffff0000, RZ, 0xc0, !PT ;  /* 0xffff00003c057812 */ /* 0x000fe200078ec0ff */
[----:B------:R-:W-:Y:S01]  /*aeb0*/  FMUL.FTZ R21, R26, R65 ;  /* 0x000000411a157220 */ /* 0x000fe20000410000 */
[----:B------:R-:W-:Y:S01]  /*aec0*/  FFMA.FTZ R53, R12, R53, R24 ;  /* 0x000000350c357223 */ /* 0x000fe20000010018 */
[-C--:B------:R-:W-:Y:S01]  /*aed0*/  FMUL.FTZ R15, R15, R44.reuse ;  /* 0x0000002c0f0f7220 */ /* 0x080fe20000410000 */
[C---:B------:R-:W-:Y:S01]  /*aee0*/  FFMA.FTZ R0, R7.reuse, R44, -R0 ;  /* 0x0000002c07007223 */ /* 0x040fe20000010800 */
[-C--:B------:R-:W-:Y:S01]  /*aef0*/  FMUL.FTZ R26, R26, R5.reuse ;  /* 0x000000051a1a7220 */ /* 0x080fe20000410000 */
        /* <DEDUP_REMOVED lines=14> */
.L_x_13130:
[----:B------:R-:W-:Y:S05]  /*afe0*/  BSYNC B0 ;  /* 0x0000000000007941 */ /* 0x000fea0003800000 */
.L_x_13116:
        /* <DEDUP_REMOVED lines=8> */
.L_x_13113:
[----:B-12---:R-:W1:Y:S01]  /*b070*/  S2R R0, SR_TID.X ;  /* 0x0000000000007919 */ /* 0x006e620000002100 */
[----:B------:R-:W-:Y:S01]  /*b080*/  IMAD.U32 R20, RZ, RZ, UR37 ;  /* 0x00000025ff147e24 */ /* 0x000fe2000f8e00ff */
[----:B------:R-:W-:Y:S05]  /*b090*/  WARPSYNC.ALL ;  /* 0x0000000000007948 */ /* 0x000fea0003800000 */
[----:B---3--:R-:W2:Y:S01]  /*b0a0*/  S2R R3, SR_SWINHI ;  /* 0x0000000000037919 */ /* 0x008ea20000002f00 */
[----:B0-----:R-:W-:Y:S01]  /*b0b0*/  IMAD.U32 R14, RZ, RZ, UR37 ;  /* 0x00000025ff0e7e24 */ /* 0x001fe2000f8e00ff */
[----:B------:R-:W-:Y:S01]  /*b0c0*/  IADD3 R20, P0, R20, 0x240, RZ ;  /* 0x0000024014147810 */ /* 0x000fe20007f1e0ff */
[----:B------:R-:W-:-:S03]  /*b0d0*/  IMAD.U32 R12, RZ, RZ, UR37 ;  /* 0x00000025ff0c7e24 */ /* 0x000fc6000f8e00ff */
[----:B------:R-:W-:Y:S01]  /*b0e0*/  IADD3 R14, P2, R14, 0x28, RZ ;  /* 0x000000280e0e7810 */ /* 0x000fe20007f5e0ff */
[----:B------:R-:W-:Y:S02]  /*b0f0*/  VIADD R12, R12, 0x1f8 ;  /* 0x000001f80c0c7836 */ /* 0x000fe40000000000 */
[----:B------:R-:W-:Y:S02]  /*b100*/  IMAD.X R21, RZ, RZ, UR36, P0 ;  /* 0x00000024ff157e24 */ /* 0x000fe400080e06ff */
[----:B------:R-:W-:Y:S01]  /*b110*/  IMAD.X R15, RZ, RZ, UR36, P2 ;  /* 0x00000024ff0f7e24 */ /* 0x000fe200090e06ff */
[----:B-1----:R-:W-:Y:S01]  /*b120*/  SHF.R.U32.HI R4, RZ, 0x7, R0 ;  /* 0x00000007ff047819 */ /* 0x002fe20000011600 */
[----:B------:R-:W-:-:S04]  /*b130*/  IMAD.U32 R0, RZ, RZ, UR37 ;  /* 0x00000025ff007e24 */ /* 0x000fc8000f8e00ff */
[----:B------:R-:W-:Y:S01]  /*b140*/  VIADD R4, R4, 0x8 ;  /* 0x0000000804047836 */ /* 0x000fe20000000000 */
[----:B------:R-:W-:Y:S02]  /*b150*/  IADD3 R0, P1, R0, 0x210, RZ ;  /* 0x0000021000007810 */ /* 0x000fe40007f3e0ff */
[----:B------:R-:W-:Y:S02]  /*b160*/  MOV R10, R2 ;  /* 0x00000002000a7202 */ /* 0x000fe40000000f00 */
[----:B--2---:R-:W-:Y:S01]  /*b170*/  MOV R11, R3 ;  /* 0x00000003000b7202 */ /* 0x004fe20000000f00 */
[----:B------:R-:W-:Y:S01]  /*b180*/  IMAD.X R3, RZ, RZ, UR36, P1 ;  /* 0x00000024ff037e24 */ /* 0x000fe200088e06ff */
[----:B------:R0:W-:Y:S01]  /*b190*/  BAR.SYNC.DEFER_BLOCKING R4, 0x100 ;  /* 0x000400040000751d */ /* 0x0001e20000010000 */
[----:B------:R-:W-:Y:S01]  /*b1a0*/  IMAD.MOV.U32 R5, RZ, RZ, R46 ;  /* 0x000000ffff057224 */ /* 0x000fe200078e002e */
[----:B------:R-:W-:Y:S01]  /*b1b0*/  UIADD3 UR6, UR37, 0x204, URZ ;  /* 0x0000020425067890 */ /* 0x000fe2000fffe03f */
[----:B------:R-:W-:Y:S01]  /*b1c0*/  IMAD.MOV.U32 R6, RZ, RZ, R54 ;  /* 0x000000ffff067224 */ /* 0x000fe200078e0036 */
[----:B------:R-:W-:Y:S01]  /*b1d0*/  UIADD3 UR4, UP0, UR37, 0x208, URZ ;  /* 0x0000020825047890 */ /* 0x000fe2000ff1e03f */
[----:B------:R-:W-:Y:S01]  /*b1e0*/  IMAD.MOV.U32 R7, RZ, RZ, R55 ;  /* 0x000000ffff077224 */ /* 0x000fe200078e0037 */
[-C--:B------:R-:W-:Y:S01]  /*b1f0*/  LOP3.LUT R19, R19, R18.reuse, RZ, 0x3c, !PT ;  /* 0x0000001213137212 */ /* 0x080fe200078e3cff */
[----:B------:R-:W-:Y:S01]  /*b200*/  IMAD.MOV.U32 R8, RZ, RZ, R39 ;  /* 0x000000ffff087224 */ /* 0x000fe200078e0027 */
[----:B------:R-:W-:Y:S01]  /*b210*/  UIADD3.X UR5, URZ, UR36, URZ, UP0, !UPT ;  /* 0x000000243f057290 */ /* 0x000fe200087fe43f */
[----:B0-----:R-:W-:Y:S01]  /*b220*/  IMAD.MOV.U32 R4, RZ, RZ, R37 ;  /* 0x000000ffff047224 */ /* 0x001fe200078e0025 */
[C---:B------:R-:W-:Y:S01]  /*b230*/  LOP3.LUT R18, R19.reuse, R18, RZ, 0x3c, !PT ;  /* 0x0000001213127212 */ /* 0x040fe200078e3cff */
[----:B------:R-:W-:Y:S01]  /*b240*/  IMAD.MOV.U32 R9, RZ, RZ, R49 ;  /* 0x000000ffff097224 */ /* 0x000fe200078e0031 */
[----:B------:R-:W-:Y:S01]  /*b250*/  STL.64 [R1+0x1f0], R32 ;  /* 0x0001f02001007387 */ /* 0x000fe20000100a00 */
[----:B------:R-:W-:Y:S01]  /*b260*/  IMAD.U32 R2, RZ, RZ, UR4 ;  /* 0x00000004ff027e24 */ /* 0x000fe2000f8e00ff */
[----:B------:R-:W-:Y:S01]  /*b270*/  LOP3.LUT R19, R19, R18, RZ, 0x3c, !PT ;  /* 0x0000001213137212 */ /* 0x000fe200078e3cff */
[----:B------:R-:W-:Y:S01]  /*b280*/  IMAD.U32 R13, RZ, RZ, UR39 ;  /* 0x00000027ff0d7e24 */ /* 0x000fe2000f8e00ff */
[----:B------:R0:W-:Y:S01]  /*b290*/  STL.128 [R1+0x160], R4 ;  /* 0x0001600401007387 */ /* 0x0001e20000100c00 */
[----:B------:R-:W-:-:S03]  /*b2a0*/  MOV R222, 0xb520 ;  /* 0x0000b52000de7802 */ /* 0x000fc60000000f00 */
[----:B------:R1:W-:Y:S04]  /*b2b0*/  STL.128 [R1+0x180], R8 ;  /* 0x0001800801007387 */ /* 0x0003e80000100c00 */
[----:B------:R-:W-:Y:S04]  /*b2c0*/  STL.128 [R1+0x170], R16 ;  /* 0x0001701001007387 */ /* 0x000fe80000100c00 */
[----:B------:R-:W-:Y:S01]  /*b2d0*/  STL.64 [R1+0x158], R12 ;  /* 0x0001580c01007387 */ /* 0x000fe20000100a00 */
[----:B0-----:R-:W-:Y:S02]  /*b2e0*/  IMAD.MOV.U32 R4, RZ, RZ, R38 ;  /* 0x000000ffff047224 */ /* 0x001fe400078e0026 */
[----:B------:R-:W-:-:S02]  /*b2f0*/  IMAD.MOV.U32 R5, RZ, RZ, R48 ;  /* 0x000000ffff057224 */ /* 0x000fc400078e0030 */
[----:B------:R-:W-:Y:S02]  /*b300*/  IMAD.MOV.U32 R6, RZ, RZ, R45 ;  /* 0x000000ffff067224 */ /* 0x000fe400078e002d */
[----:B------:R-:W-:Y:S02]  /*b310*/  IMAD.MOV.U32 R7, RZ, RZ, R47 ;  /* 0x000000ffff077224 */ /* 0x000fe400078e002f */
[----:B-1----:R-:W-:Y:S01]  /*b320*/  IMAD.U32 R9, RZ, RZ, UR5 ;  /* 0x00000005ff097e24 */ /* 0x002fe2000f8e00ff */
[----:B------:R-:W-:Y:S02]  /*b330*/  UIADD3 UR5, UR37, 0x158, URZ ;  /* 0x0000015825057890 */ /* 0x000fe4000fffe03f */
[----:B------:R0:W-:Y:S02]  /*b340*/  STL.128 [R1+0x1a0], R4 ;  /* 0x0001a00401007387 */ /* 0x0001e40000100c00 */
[----:B0-----:R-:W-:Y:S02]  /*b350*/  IMAD.MOV.U32 R4, RZ, RZ, R43 ;  /* 0x000000ffff047224 */ /* 0x001fe400078e002b */
[----:B------:R-:W-:-:S02]  /*b360*/  IMAD.MOV.U32 R5, RZ, RZ, R51 ;  /* 0x000000ffff057224 */ /* 0x000fc400078e0033 */
[----:B------:R-:W-:Y:S02]  /*b370*/  IMAD.MOV.U32 R6, RZ, RZ, R0 ;  /* 0x000000ffff067224 */ /* 0x000fe400078e0000 */
[----:B------:R-:W-:Y:S02]  /*b380*/  IMAD.MOV.U32 R7, RZ, RZ, R3 ;  /* 0x000000ffff077224 */ /* 0x000fe400078e0003 */
[----:B------:R-:W-:Y:S02]  /*b390*/  IMAD.U32 R3, RZ, RZ, UR40 ;  /* 0x00000028ff037e24 */ /* 0x000fe4000f8e00ff */
[----:B------:R-:W-:Y:S01]  /*b3a0*/  IMAD.U32 R0, RZ, RZ, UR6 ;  /* 0x00000006ff007e24 */ /* 0x000fe2000f8e00ff */
[----:B------:R0:W-:Y:S02]  /*b3b0*/  STL.128 [R1+0x1c0], R4 ;  /* 0x0001c00401007387 */ /* 0x0001e40000100c00 */
[----:B0-----:R-:W-:Y:S02]  /*b3c0*/  IMAD.MOV.U32 R4, RZ, RZ, R30 ;  /* 0x000000ffff047224 */ /* 0x001fe400078e001e */
[----:B------:R-:W-:-:S02]  /*b3d0*/  IMAD.MOV.U32 R5, RZ, RZ, R50 ;  /* 0x000000ffff057224 */ /* 0x000fc400078e0032 */
        /* <DEDUP_REMOVED lines=19> */
[----:B0----5:R-:W-:Y:S05]  /*b510*/  CALL.REL.NOINC `($_ZN7cutlass13device_kernelIN5flash11enable_sm90INS1_16FlashAttnFwdSm90INS1_25CollectiveMainloopFwdSm90ILi2EN4cute5tupleIJNS5_1CILi1EEES8_S8_EEENS6_IJNS7_ILi128EEENS7_ILi96EEENS7_ILi64EEEEEELi256ENS_10bfloat16_tEfNS_4arch4Sm90ELb0ELb1ELb1ELb1ELb1ELb1ELb1ELb1ELb0ELb1ELb1ELb0EEENS1_21CollectiveEpilogueFwdINS6_IJSA_NS7_ILi256EEESB_EEES9_SE_SG_Li256ELb1ELb1ELb1ELb0EEENS1_36VarlenDynamicPersistentTileSchedulerILi128ELi96ELi256ELi128ELb1ELb1ELb1ELb1ELb0ELb1EEEEEEEEEvNT_6ParamsE$_ZZN5flash25CollectiveMainloopFwdSm90ILi2EN4cute5tupleIJNS1_1CILi1EEES4_S4_EEENS2_IJNS3_ILi128EEENS3_ILi96EEENS3_ILi64EEEEEELi256EN7cutlass10bfloat16_tEfNSA_4arch4Sm90ELb0ELb1ELb1ELb1ELb1ELb1ELb1ELb1ELb0ELb1ELb1ELb0EE3mmaINS_16FlashAttnFwdSm90ISE_NS_21CollectiveEpilogueFwdINS2_IJS6_NS3_ILi256EEES7_EEES5_SB_SD_Li256ELb1ELb1ELb1ELb0EEENS_36VarlenDynamicPersistentTileSchedulerILi128ELi96ELi256ELi128ELb1ELb1ELb1ELb1ELb0ELb1EEEE13SharedStorageENS1_6TensorINS1_11ArrayEngineIfLm128EEENS1_6LayoutINS2_IJNS2_IJNS3_ILi2EEEST_NS3_ILi32EEEEEES4_S4_EEENS2_IJNS2_IJS4_ST_NS3_ILi4EEEEEENS3_ILi0EEESZ_EEEEEEENS_7SoftmaxILi2ELi0EEEEEbRKNSE_6ParamsENSA_13PipelineAsyncILi2EEES19_RNSA_13PipelineStateILj2EEERT0_RT1_iRiRKNS_16SeqlenInfoQKNewKILb1ELb1EEENS2_IJiiiiEEERT_ENKUliT_T0_T1_E_clIZSF_ISO_S12_S14_EbS17_S19_S19_S1C_S1E_S1G_iS1H_S1L_S1M_S1O_EUlRS1P_iE0_NS3_ILb1EEES1W_EEDaiS1P_S1Q_S1R_) ;  /* 0x0000036000b87944 */ /* 0x021fea0003c00000 */
        /* <DEDUP_REMOVED lines=26> */
.L_x_13142:
[----:B------:R-:W-:-:S13]  /*b6c0*/  ISETP.NE.AND P0, PT, R3, 0x1, PT ;  /* 0x000000010300780c */ /* 0x000fda0003f05270 */
[----:B------:R-:W0:Y:S02]  /*b6d0*/  @P0 LDC.64 R6, c[0x0][0xae0] ;  /* 0x0002b800ff060b82 */ /* 0x000e240000000a00 */
[----:B0-----:R-:W-:-:S05]  /*b6e0*/  @P0 IMAD.HI.U32 R6, R5, R6, RZ ;  /* 0x0000000605060227 */ /* 0x001fca00078e00ff */
[----:B------:R-:W-:-:S07]  /*b6f0*/  @P0 SHF.R.U32.HI R5, RZ, R7, R6 ;  /* 0x00000007ff050219 */ /* 0x000fce0000011606 */
.L_x_13143:
[----:B------:R-:W-:Y:S05]  /*b700*/  BSYNC B0 ;  /* 0x0000000000007941 */ /* 0x000fea0003800000 */
.L_x_13141:
[----:B------:R-:W-:-:S05]  /*b710*/  IMAD R3, R5, R3, R3 ;  /* 0x0000000305037224 */ /* 0x000fca00078e0203 */
[----:B------:R-:W-:-:S07]  /*b720*/  VIMNMX R2, R2, R3, PT ;  /* 0x0000000302027248 */ /* 0x000fce0003fe0100 */
.L_x_13140:
[----:B------:R-:W-:-:S05]  /*b730*/  IMAD.HI R2, R2, 0x2aaaaaab, RZ ;  /* 0x2aaaaaab02027827 */ /* 0x000fca00078e02ff */
[----:B------:R-:W-:-:S04]  /*b740*/  SHF.R.U32.HI R3, RZ, 0x1f, R2 ;  /* 0x0000001fff037819 */ /* 0x000fc80000011602 */
[----:B------:R-:W-:-:S04]  /*b750*/  LEA.HI.SX32 R3, R2, R3, 0x1c ;  /* 0x0000000302037211 */ /* 0x000fc800078fe2ff */
[----:B------:R-:W-:-:S04]  /*b760*/  VIMNMX R3, R202, R3, !PT ;  /* 0x00000003ca037248 */ /* 0x000fc80007fe0100 */
[----:B------:R-:W-:-:S13]  /*b770*/  ISETP.GE.AND P0, PT, R0, R3, PT ;  /* 0x000000030000720c */ /* 0x000fda0003f06270 */
[----:B------:R-:W-:Y:S05]  /*b780*/  @!P0 BRA `(.L_x_13144) ;  /* 0x000000b000948947 */ /* 0x000fea0003800000 */
.L_x_13173:
[----:B------:R-:W2:Y:S04]  /*b790*/  LDL R4, [R1+0x1f8] ;  /* 0x0001f80001047983 */ /* 0x000ea80000100800 */
[----:B0-----:R-:W3:Y:S01]  /*b7a0*/  LDL R2, [R1+0x200] ;  /* 0x0002000001027983 */ /* 0x001ee20000100800 */
        /* <DEDUP_REMOVED lines=18> */
.L_x_13146:
[----:B------:R-:W-:Y:S05]  /*b8d0*/  BSYNC B0 ;  /* 0x0000000000007941 */ /* 0x000fea0003800000 */
.L_x_13145:
        /* <DEDUP_REMOVED lines=12> */
.L_x_13148:
[----:B------:R-:W-:Y:S05]  /*b9a0*/  BSYNC B0 ;  /* 0x0000000000007941 */ /* 0x000fea0003800000 */
.L_x_13147:
        /* <DEDUP_REMOVED lines=8> */
.L_x_13150:
[----:B------:R-:W-:Y:S05]  /*ba30*/  BSYNC B0 ;  /* 0x0000000000007941 */ /* 0x000fea0003800000 */
.L_x_13149:
[----:B------:R-:W2:Y:S04]  /*ba40*/  LDL R15, [R1+0x1f8] ;  /* 0x0001f800010f7983 */ /* 0x000ea80000100800 */
[----:B------:R-:W2:Y:S01]  /*ba50*/  LDL.64 R4, [R1+0x80] ;  /* 0x0000800001047983 */ /* 0x000ea20000100a00 */
[----:B------:R-:W-:Y:S05]  /*ba60*/  WARPSYNC.ALL ;  /* 0x0000000000007948 */ /* 0x000fea0003800000 */
[----:B------:R1:W-:Y:S04]  /*ba70*/  STL [R1+0x60], RZ ;  /* 0x000060ff01007387 */ /* 0x0003e80000100800 */
[----:B0----5:R-:W3:Y:S01]  /*ba80*/  LD.E.64 R6, desc[UR44][R16.64+0x78] ;  /* 0x0000782c10067980 */ /* 0x021ee2000c101b00 */
[----:B------:R-:W-:-:S05]  /*ba90*/  IMAD.MOV.U32 R2, RZ, RZ, 0x1 ;  /* 0x00000001ff027424 */ /* 0x000fca00078e00ff */
[----:B------:R1:W-:Y:S04]  /*baa0*/  STL [R1+0x60], R2 ;  /* 0x0000600201007387 */ /* 0x0003e80000100800 */
[----:B------:R-:W4:Y:S04]  /*bab0*/  LD.E.64 R8, desc[UR44][R16.64+0x78] ;  /* 0x0000782c10087980 */ /* 0x000f28000c101b00 */
[----:B------:R1:W-:Y:S04]  /*bac0*/  STL [R1+0x60], R2 ;  /* 0x0000600201007387 */ /* 0x0003e80000100800 */
[----:B------:R-:W4:Y:S01]  /*bad0*/  LD.E.64 R10, desc[UR44][R16.64+0x78] ;  /* 0x0000782c100a7980 */ /* 0x000f22000c101b00 */
[----:B--2---:R-:W-:Y:S01]  /*bae0*/  IMAD R4, R15, 0x300, R4 ;  /* 0x000003000f047824 */ /* 0x004fe200078e0204 */
[----:B------:R-:W-:-:S02]  /*baf0*/  R2UR UR7, R5 ;  /* 0x00000000050772ca */ /* 0x000fc400000e0000 */
[----:B------:R1:W-:Y:S02]  /*bb00*/  STL [R1+0x60], R2 ;  /* 0x0000600201007387 */ /* 0x0003e40000100800 */
[----:B------:R-:W-:Y:S02]  /*bb10*/  R2UR UR6, R4 ;  /* 0x00000000040672ca */ /* 0x000fe400000e0000 */
[----:B------:R-:W2:Y:S01]  /*bb20*/  LD.E.64 R12, desc[UR44][R16.64+0x78] ;  /* 0x0000782c100c7980 */ /* 0x000ea2000c101b00 */
[----:B------:R-:W-:-:S03]  /*bb30*/  WARPGROUP.ARRIVE ;  /* 0x00000000000079c5 */ /* 0x000fc60000000000 */
[----:B------:R1:W-:Y:S01]  /*bb40*/  STL [R1+0x60], R2 ;  /* 0x0000600201007387 */ /* 0x0003e20000100800 */
[----:B------:R-:W-:Y:S02]  /*bb50*/  VIADD R14, R4, 0x2 ;  /* 0x00000002040e7836 */ /* 0x000fe40000000000 */
[----:B------:R-:W-:Y:S01]  /*bb60*/  IMAD.MOV.U32 R15, RZ, RZ, R5 ;  /* 0x000000ffff0f7224 */ /* 0x000fe200078e0005 */
[----:B---3--:R-:W-:Y:S02]  /*bb70*/  R2UR UR4, R6 ;  /* 0x00000000060472ca */ /* 0x008fe400000e0000 */
[----:B------:R-:W-:Y:S02]  /*bb80*/  R2UR UR5, R7 ;  /* 0x00000000070572ca */ /* 0x000fe400000e0000 */
[----:B------:R1:W5:Y:S11]  /*bb90*/  LDL.64 R6, [R1+0x1f8] ;  /* 0x0001f80001067983 */ /* 0x0003760000100a00 */
[----:B------:R-:W-:Y:S01]  /*bba0*/  HGMMA.64x96x16.F32.BF16 R24, gdesc[UR4], RZ, !UPT, gsb0 ;  /* 0x01600000041879f0 */ /* 0x000fe2000c0018ff */
[----:B----4-:R-:W-:Y:S01]  /*bbb0*/  VIADD R8, R8, 0x2 ;  /* 0x0000000208087836 */ /* 0x010fe20000000000 */
        /* <DEDUP_REMOVED lines=31> */
[----:B-1----:R-:W-:Y:S05]  /*bdb0*/  @!P0 BRA `(.L_x_13153) ;  /* 0x0000000000048947 */ /* 0x002fea0003800000 */
[----:B------:R-:W-:Y:S01]  /*bdc0*/  BPT.TRAP 0x1 ;  /* 0x000000040000795c */ /* 0x000fe20000300000 */
.L_x_13153:
[----:B------:R-:W-:Y:S05]  /*bdd0*/  BSYNC B0 ;  /* 0x0000000000007941 */ /* 0x000fea0003800000 */
.L_x_13152:
        /* <DEDUP_REMOVED lines=11> */
.L_x_13155:
[----:B------:R-:W-:Y:S05]  /*be90*/  BSYNC B0 ;  /* 0x0000000000007941 */ /* 0x000fea0003800000 */
.L_x_13154:
[----:B------:R-:W-:Y:S04]  /*bea0*/  BSSY B0, `(.L_x_13156) ;  /* 0x0000007000007945 */ /* 0x000fe80003800000 */
[----:B------:R-:W-:Y:S05]  /*beb0*/  @P0 BRA `(.L_x_13157) ;  /* 0x0000000000140947 */ /* 0x000fea0003800000 */
[----:B------:R-:W2:Y:S02]  /*bec0*/  LD.E.64 R4, desc[UR44][R16.64+0x40] ;  /* 0x0000402c10047980 */ /* 0x000ea4000c101b00 */
[----:B--2---:R-:W-:-:S05]  /*bed0*/  MOV R5, R4 ;  /* 0x0000000400057202 */ /* 0x004fca0000000f00 */
[----:B------:R-:W-:-:S04]  /*bee0*/  IMAD R6, R6, 0x8, R5 ;  /* 0x0000000806067824 */ /* 0x000fc800078e0205 */
[----:B------:R-:W0:Y:S02]  /*bef0*/  SYNCS.PHASECHK.TRANS64.TRYWAIT P0, [R6+URZ], R7 ;  /* 0x00000007060075a7 */ /* 0x000e24000800017f */
[----:B0-----:R-:W-:Y:S05]  /*bf00*/  @!P0 BRA `(.L_x_13158) ;  /* 0x00000304001c8947 */ /* 0x001fea0003800000 */
.L_x_13157:
[----:B------:R-:W-:Y:S05]  /*bf10*/  BSYNC B0 ;  /* 0x0000000000007941 */ /* 0x000fea0003800000 */
.L_x_13156:
        /* <DEDUP_REMOVED lines=163> */
[----:B------:R-:W-:Y:S01]  /*c950*/  R2UR UR4, R10 ;  /* 0x000000000a0472ca */ /* 0x000fe200000e0000 */
[----:B------:R-:W-:Y:S01]  /*c960*/  VIADD R8, R8, 0xc06 ;  /* 0x00000c0608087836 */ /* 0x000fe20000000000 */
[----:B------:R-:W-:Y:S01]  /*c970*/  R2UR UR7, R7 ;  /* 0x00000000070772ca */ /* 0x000fe200000e0000 */
[----:B------:R-:W-:Y:S01]  /*c980*/  VIADD R4, R4, 0x906 ;  /* 0x0000090604047836 */ /* 0x000fe20000000000 */
[----:B------:R-:W-:Y:S01]  /*c990*/  R2UR UR5, R11 ;  /* 0x000000000b0572ca */ /* 0x000fe200000e0000 */
[----:B------:R-:W0:Y:S01]  /*c9a0*/  S2R R18, SR_TID.X ;  /* 0x0000000000127919 */ /* 0x000e220000002100 */
[----:B------:R1:W-:Y:S01]  /*c9b0*/  STL [R1+0x70], R2 ;  /* 0x0000700201007387 */ /* 0x0003e20000100800 */
[----:B------:R-:W-:-:S02]  /*c9c0*/  WARPGROUP.DEPBAR.LE gsb0, 0x0 ;  /* 0x00008000000079c5 */ /* 0x000fc40000010000 */
[----:B------:R-:W-:Y:S01]  /*c9d0*/  WARPGROUP.ARRIVE ;  /* 0x00000000000079c5 */ /* 0x000fe20000000000 */
[----:B------:R1:W5:Y:S07]  /*c9e0*/  LDL R6, [R1+0x1f8] ;  /* 0x0001f80001067983 */ /* 0x00036e0000100800 */
[----:B------:R-:W-:Y:S01]  /*c9f0*/  HGMMA.64x96x16.F32.BF16 R24, gdesc[UR4], R24, gsb0 ;  /* 0x01600000041879f0 */ /* 0x000fe20008001818 */
[----:B------:R-:W-:Y:S02]  /*ca00*/  R2UR UR4, R8 ;  /* 0x00000000080472ca */ /* 0x000fe400000e0000 */
[----:B------:R-:W-:-:S02]  /*ca10*/  R2UR UR5, R9 ;  /* 0x00000000090572ca */ /* 0x000fc400000e0000 */
[----:B------:R-:W-:Y:S02]  /*ca20*/  R2UR UR6, R4 ;  /* 0x00000000040672ca */ /* 0x000fe400000e0000 */
[----:B------:R-:W-:Y:S01]  /*ca30*/  R2UR UR7, R5 ;  /* 0x00000000050772ca */ /* 0x000fe200000e0000 */
[----:B------:R1:W-:Y:S04]  /*ca40*/  STL [R1+0x70], R2 ;  /* 0x0000700201007387 */ /* 0x0003e80000100800 */
        /* <DEDUP_REMOVED lines=21> */
[----:B------:R-:W2:Y:S01]  /*cba0*/  LD.E R4, desc[UR44][R16.64] ;  /* 0x0000002c10047980 */ /* 0x000ea2000c101900 */
[----:B------:R-:W-:Y:S01]  /*cbb0*/  BSSY B0, `(.L_x_13159) ;  /* 0x0000005000007945 */ /* 0x000fe20003800000 */
[----:B--2---:R-:W-:-:S04]  /*cbc0*/  LOP3.LUT R4, R4, 0x1, RZ, 0xfc, !PT ;  /* 0x0000000104047812 */ /* 0x004fc800078efcff */
[----:B------:R-:W-:-:S13]  /*cbd0*/  ISETP.NE.AND P0, PT, R4, 0x3, PT ;  /* 0x000000030400780c */ /* 0x000fda0003f05270 */
[----:B-1----:R-:W-:Y:S05]  /*cbe0*/  @!P0 BRA `(.L_x_13160) ;  /* 0x0000000000048947 */ /* 0x002fea0003800000 */
[----:B------:R-:W-:Y:S01]  /*cbf0*/  BPT.TRAP 0x1 ;  /* 0x000000040000795c */ /* 0x000fe20000300000 */
.L_x_13160:
[----:B------:R-:W-:Y:S05]  /*cc00*/  BSYNC B0 ;  /* 0x0000000000007941 */ /* 0x000fea0003800000 */
.L_x_13159:
        /* <DEDUP_REMOVED lines=27> */
[----:B------:R-:W-:-:S03]  /*cdc0*/  FMUL.FTZ R79, R50, R19 ;  /* 0x00000013324f7220 */ /* 0x000fc60000410000 */
[----:B------:R-:W-:Y:S01]  /*cdd0*/  LOP3.LUT R50, R49, 0xffffff80, RZ, 0xc0, !PT ;  /* 0xffffff8031327812 */ /* 0x000fe200078ec0ff */
        /* <DEDUP_REMOVED lines=16> */
[-C--:B------:R-:W-:Y:S01]  /*cee0*/  FMUL.FTZ R44, R52, R19.reuse ;  /* 0x00000013342c7220 */ /* 0x080fe20000410000 */
[----:B------:R-:W-:Y:S01]  /*cef0*/  FMUL.FTZ R76, R56, R19 ;  /* 0x00000013384c7220 */ /* 0x000fe20000410000 */
[----:B------:R-:W-:-:S02]  /*cf00*/  LEA.HI R52, R36, R73, RZ, 0x2 ;  /* 0x0000004924347211 */ /* 0x000fc400078f10ff */
[--C-:B------:R-:W-:Y:S02]  /*cf10*/  SHF.R.S32.HI R56, RZ, 0x2, R54.reuse ;  /* 0x00000002ff387819 */ /* 0x100fe40000011436 */
[----:B------:R-:W-:Y:S02]  /*cf20*/  SHF.R.S32.HI R47, RZ, 0x1f, R54 ;  /* 0x0000001fff2f7819 */ /* 0x000fe40000011436 */
[----:B------:R-:W-:Y:S02]  /*cf30*/  LOP3.LUT R52, R52, 0xfffffffc, RZ, 0xc0, !PT ;  /* 0xfffffffc34347812 */ /* 0x000fe400078ec0ff */
        /* <DEDUP_REMOVED lines=10> */
[-C--:B------:R-:W-:Y:S01]  /*cfe0*/  FMUL.FTZ R78, R57, R19.reuse ;  /* 0x00000013394e7220 */ /* 0x080fe20000410000 */
        /* <DEDUP_REMOVED lines=14> */
[----:B------:R-:W-:Y:S01]  /*d0d0*/  FMUL.FTZ R14, R24, R19 ;  /* 0x00000013180e7220 */ /* 0x000fe20000410000 */
[----:B------:R-:W-:Y:S01]  /*d0e0*/  IMAD.IADD R50, R50, 0x1, -R13 ;  /* 0x0000000132327824 */ /* 0x000fe200078e0a0d */
[----:B------:R-:W0:Y:S01]  /*d0f0*/  SHFL.IDX PT, R54, R84, RZ, 0x1c1f ;  /* 0x001c1fff54367589 */ /* 0x000e2200000e0000 */
[----:B------:R-:W-:Y:S02]  /*d100*/  IMAD R21, R0, R21, 0x1 ;  /* 0x0000000100157424 */ /* 0x000fe400078e0215 */
[-C--:B------:R-:W-:Y:S01]  /*d110*/  FMUL.FTZ R24, R28, R19.reuse ;  /* 0x000000131c187220 */ /* 0x080fe20000410000 */
[-C--:B------:R-:W-:Y:S01]  /*d120*/  FMUL.FTZ R28, R33, R19.reuse ;  /* 0x00000013211c7220 */ /* 0x080fe20000410000 */
[-C--:B------:R-:W-:Y:S01]  /*d130*/  FMUL.FTZ R74, R42, R19.reuse ;  /* 0x000000132a4a7220 */ /* 0x080fe20000410000 */
        /* <DEDUP_REMOVED lines=84> */
.L_x_13164:
[----:B------:R-:W-:-:S13]  /*d680*/  ISETP.NE.AND P0, PT, R9, 0x1, PT ;  /* 0x000000010900780c */ /* 0x000fda0003f05270 */
[----:B------:R-:W-:-:S05]  /*d690*/  @P0 IMAD.HI.U32 R50, R8, R10, RZ ;  /* 0x0000000a08320227 */ /* 0x000fca00078e00ff */
[----:B------:R-:W-:-:S07]  /*d6a0*/  @P0 SHF.R.U32.HI R8, RZ, R11, R50 ;  /* 0x0000000bff080219 */ /* 0x000fce0000011632 */
.L_x_13165:
[----:B------:R-:W-:Y:S05]  /*d6b0*/  BSYNC B1 ;  /* 0x0000000000017941 */ /* 0x000fea0003800000 */
.L_x_13163:
[----:B------:R-:W-:-:S05]  /*d6c0*/  IMAD R8, R8, R9, R71 ;  /* 0x0000000908087224 */ /* 0x000fca00078e0247 */
[----:B------:R-:W-:Y:S02]  /*d6d0*/  VIMNMX R7, R7, R8, !PT ;  /* 0x0000000807077248 */ /* 0x000fe40007fe0100 */
[----:B------:R-:W-:-:S07]  /*d6e0*/  VIADDMNMX R6, R8, R9, R6, PT ;  /* 0x0000000908067246 */ /* 0x000fce0003800106 */
.L_x_13162:
[----:B------:R-:W-:Y:S05]  /*d6f0*/  BSYNC B0 ;  /* 0x0000000000007941 */ /* 0x000fea0003800000 */
.L_x_13161:
[C---:B------:R-:W-:Y:S01]  /*d700*/  ISETP.GE.AND P0, PT, R69.reuse, 0x2, PT ;  /* 0x000000024500780c */ /* 0x040fe20003f06270 */
[----:B------:R-:W0:Y:S01]  /*d710*/  SHFL.IDX PT, R84, R84, 0x1, 0x1c1f ;  /* 0x003c1f0054547f89 */ /* 0x000e2200000e0000 */
[----:B------:R-:W-:Y:S01]  /*d720*/  ISETP.GE.AND P2, PT, R69, 0xa, PT ;  /* 0x0000000a4500780c */ /* 0x000fe20003f46270 */
[----:B------:R-:W-:Y:S01]  /*d730*/  BSSY B0, `(.L_x_13166) ;  /* 0x0000086000007945 */ /* 0x000fe20003800000 */
[----:B------:R-:W-:Y:S02]  /*d740*/  P2R R8, PR, RZ, 0x1 ;  /* 0x00000001ff087803 */ /* 0x000fe40000000000 */
[----:B------:R-:W-:Y:S02]  /*d750*/  ISETP.GT.AND P0, PT, R7, 0x1, !P0 ;  /* 0x000000010700780c */ /* 0x000fe40004704270 */
[----:B------:R-:W-:Y:S02]  /*d760*/  ISETP.GE.AND P1, PT, R69, 0x9, PT ;  /* 0x000000094500780c */ /* 0x000fe40003f26270 */
[----:B------:R-:W-:-:S02]  /*d770*/  ISETP.LT.OR P0, PT, R6, 0x2, P0 ;  /* 0x000000020600780c */ /* 0x000fc40000701670 */
[----:B------:R-:W-:Y:S02]  /*d780*/  P2R R19, PR, RZ, 0x2 ;  /* 0x00000002ff137803 */ /* 0x000fe40000000000 */
[----:B------:R-:W-:Y:S02]  /*d790*/  FSEL R82, R20, -INF , !P0 ;  /* 0xff80000014527808 */ /* 0x000fe40004000000 */
[C---:B------:R-:W-:Y:S02]  /*d7a0*/  ISETP.GT.AND P0, PT, R7.reuse, 0x9, !P2 ;  /* 0x000000090700780c */ /* 0x040fe40005704270 */
[----:B------:R-:W-:Y:S02]  /*d7b0*/  P2R R73, PR, RZ, 0x4 ;  /* 0x00000004ff497803 */ /* 0x000fe40000000000 */
[----:B------:R-:W-:Y:S02]  /*d7c0*/  ISETP.LT.OR P0, PT, R6, 0xa, P0 ;  /* 0x0000000a0600780c */ /* 0x000fe40000701670 */
[----:B------:R-:W-:-:S02]  /*d7d0*/  ISETP.GT.AND P1, PT, R7, 0x8, !P1 ;  /* 0x000000080700780c */ /* 0x000fc40004f24270 */
[----:B------:R-:W-:Y:S02]  /*d7e0*/  ISETP.GE.AND P2, PT, R69, 0x11, PT ;  /* 0x000000114500780c */ /* 0x000fe40003f46270 */
[----:B------:R-:W-:Y:S02]  /*d7f0*/  FSEL R80, R80, -INF , !P0 ;  /* 0xff80000050507808 */ /* 0x000fe40004000000 */
[----:B------:R-:W-:Y:S02]  /*d800*/  ISETP.LT.OR P1, PT, R6, 0x9, P1 ;  /* 0x000000090600780c */ /* 0x000fe40000f21670 */
[----:B------:R-:W-:Y:S02]  /*d810*/  ISETP.GT.AND P0, PT, R7, 0x10, !P2 ;  /* 0x000000100700780c */ /* 0x000fe40005704270 */
[----:B------:R-:W-:Y:S02]  /*d820*/  FSEL R162, R24, -INF , !P1 ;  /* 0xff80000018a27808 */ /* 0x000fe40004800000 */
        /* <DEDUP_REMOVED lines=66> */
[----:B------:R-:W-:-:S02]  /*dc50*/  P2R R83, PR, RZ, 0x4 ;  /* 0x00000004ff537803 */ /* 0x000fc40000000000 */
        /* <DEDUP_REMOVED lines=17> */
[----:B0-----:R-:W-:Y:S01]  /*dd70*/  IMAD.IADD R59, R67, 0x1, R84 ;  /* 0x00000001433b7824 */ /* 0x001fe200078e0254 */
[----:B------:R-:W-:-:S04]  /*dd80*/  ISETP.GE.AND P4, PT, R69, 0x59, PT ;  /* 0x000000594500780c */ /* 0x000fc80003f86270 */
[----:B------:R-:W-:-:S04]  /*dd90*/  ISETP.GT.AND P5, PT, R7, 0x58, !P4 ;  /* 0x000000580700780c */ /* 0x000fc800067a4270 */
[----:B------:R-:W-:-:S04]  /*dda0*/  ISETP.LT.OR P5, PT, R6, 0x59, P5 ;  /* 0x000000590600780c */ /* 0x000fc80002fa1670 */
[----:B------:R-:W-:Y:S02]  /*ddb0*/  FSEL R24, R61, -INF , !P5 ;  /* 0xff8000003d187808 */ /* 0x000fe40006800000 */
[----:B------:R-:W-:-:S04]  /*ddc0*/  ISETP.GE.AND P5, PT, R69, 0x1, PT ;  /* 0x000000014500780c */ /* 0x000fc80003fa6270 */
        /* <DEDUP_REMOVED lines=21> */
.L_x_13169:
[----:B------:R-:W-:-:S13]  /*df20*/  ISETP.NE.AND P6, PT, R9, 0x1, PT ;  /* 0x000000010900780c */ /* 0x000fda0003fc5270 */
[----:B------:R-:W-:-:S05]  /*df30*/  @P6 IMAD.HI.U32 R10, R4, R10, RZ ;  /* 0x0000000a040a6227 */ /* 0x000fca00078e00ff */
[----:B------:R-:W-:-:S07]  /*df40*/  @P6 SHF.R.U32.HI R4, RZ, R11, R10 ;  /* 0x0000000bff046219 */ /* 0x000fce000001160a */
.L_x_13170:
[----:B------:R-:W-:Y:S05]  /*df50*/  BSYNC B1 ;  /* 0x0000000000017941 */ /* 0x000fea0003800000 */
.L_x_13168:
[----:B------:R-:W-:-:S05]  /*df60*/  IMAD R4, R4, R9, R71 ;  /* 0x0000000904047224 */ /* 0x000fca00078e0247 */
[----:B------:R-:W-:Y:S02]  /*df70*/  VIADDMNMX R14, R4, R9, R14, PT ;  /* 0x00000009040e7246 */ /* 0x000fe4000380010e */
[----:B------:R-:W-:-:S07]  /*df80*/  VIMNMX R59, R59, R4, !PT ;  /* 0x000000043b3b7248 */ /* 0x000fce0007fe0100 */
.L_x_13167:
[----:B------:R-:W-:Y:S05]  /*df90*/  BSYNC B0 ;  /* 0x0000000000007941 */ /* 0x000fea0003800000 */
.L_x_13166:
        /* <DEDUP_REMOVED lines=38> */
[----:B------:R-:W3:Y:S03]  /*e200*/  LDL R74, [R1+0x230] ;  /* 0x00023000014a7983 */ /* 0x000ee60000100800 */
        /* <DEDUP_REMOVED lines=34> */
[----:B--2---:R-:W-:Y:S02]  /*e430*/  FMNMX.FTZ R4, R160, R6, !PT ;  /* 0x00000006a0047209 */ /* 0x004fe40007810000 */
[----:B------:R-:W-:-:S02]  /*e440*/  FSEL R15, R55, -INF , !P5 ;  /* 0xff800000370f7808 */ /* 0x000fc40006800000 */
[----:B------:R-:W-:Y:S02]  /*e450*/  FMNMX.FTZ R4, R82, R4, !PT ;  /* 0x0000000452047209 */ /* 0x000fe40007810000 */
[C---:B------:R-:W-:Y:S02]  /*e460*/  ISETP.GT.AND P1, PT, R59.reuse, 0x49, !P1 ;  /* 0x000000493b00780c */ /* 0x040fe40004f24270 */
[----:B------:R-:W-:Y:S02]  /*e470*/  FMNMX.FTZ R4, R162, R4, !PT ;  /* 0x00000004a2047209 */ /* 0x000fe40007810000 */
[C---:B------:R-:W-:Y:S02]  /*e480*/  ISETP.GT.AND P2, PT, R59.reuse, 0x50, !P2 ;  /* 0x000000503b00780c */ /* 0x040fe40005744270 */
[----:B------:R-:W-:Y:S02]  /*e490*/  FMNMX.FTZ R4, R80, R4, !PT ;  /* 0x0000000450047209 */ /* 0x000fe40007810000 */
[----:B------:R-:W-:-:S02]  /*e4a0*/  ISETP.GT.AND P3, PT, R59, 0x51, !P3 ;  /* 0x000000513b00780c */ /* 0x000fc40005f64270 */
        /* <DEDUP_REMOVED lines=13> */
[----:B------:R-:W-:-:S04]  /*e580*/  FMNMX.FTZ R5, R70, R5, !PT ;  /* 0x0000000546057209 */ /* 0x000fc80007810000 */
[----:B------:R-:W-:Y:S02]  /*e590*/  FMNMX.FTZ R9, R72, R5, !PT ;  /* 0x0000000548097209 */ /* 0x000fe40007810000 */
        /* <DEDUP_REMOVED lines=22> */
[----:B------:R-:W-:-:S02]  /*e700*/  ISETP.LT.OR P0, PT, R14, 0x49, P0 ;  /* 0x000000490e00780c */ /* 0x000fc40000701670 */
[----:B------:R-:W-:Y:S01]  /*e710*/  FMNMX.FTZ R4, R18, R5, !PT ;  /* 0x0000000512047209 */ /* 0x000fe20007810000 */
[----:B------:R-:W0:Y:S01]  /*e720*/  SHFL.BFLY PT, R9, R8, 0x2, 0x1f ;  /* 0x0c401f0008097f89 */ /* 0x000e2200000e0000 */
[C---:B------:R-:W-:Y:S02]  /*e730*/  ISETP.LT.OR P1, PT, R14.reuse, 0x4a, P1 ;  /* 0x0000004a0e00780c */ /* 0x040fe40000f21670 */
[----:B------:R-:W-:Y:S02]  /*e740*/  FSEL R55, R35, -INF , !P0 ;  /* 0xff80000023377808 */ /* 0x000fe40004000000 */
[----:B------:R-:W-:Y:S02]  /*e750*/  FMNMX.FTZ R4, R15, R4, !PT ;  /* 0x000000040f047209 */ /* 0x000fe40007810000 */
[----:B------:R-:W-:Y:S02]  /*e760*/  ISETP.LT.OR P2, PT, R14, 0x51, P2 ;  /* 0x000000510e00780c */ /* 0x000fe40001741670 */
[----:B------:R-:W-:-:S02]  /*e770*/  FSEL R53, R36, -INF , !P1 ;  /* 0xff80000024357808 */ /* 0x000fc40004800000 */
        /* <DEDUP_REMOVED lines=15> */
[----:B------:R-:W-:-:S05]  /*e870*/  FMNMX.FTZ R9, R59, R4, !PT ;  /* 0x000000043b097209 */ /* 0x000fca0007810000 */
[----:B------:R-:W-:Y:S04]  /*e880*/  STL.64 [R1+0x210], R8 ;  /* 0x0002100801007387 */ /* 0x000fe80000100a00 */
[----:B------:R-:W2:Y:S04]  /*e890*/  LDL R12, [R1+0x214] ;  /* 0x00021400010c7983 */ /* 0x000ea80000100800 */
[----:B------:R-:W0:Y:S02]  /*e8a0*/  SHFL.BFLY PT, R5, R10, 0x1, 0x1f ;  /* 0x0c201f000a057f89 */ /* 0x000e2400000e0000 */
[----:B0-----:R-:W-:-:S02]  /*e8b0*/  FMNMX.FTZ R10, R10, R5, !PT ;  /* 0x000000050a0a7209 */ /* 0x001fc40007810000 */
[----:B------:R-:W4:Y:S04]  /*e8c0*/  LDL.64 R4, [R1+0x220] ;  /* 0x0002200001047983 */ /* 0x000f280000100a00 */
[----:B------:R-:W-:Y:S04]  /*e8d0*/  STL [R1+0x210], R10 ;  /* 0x0002100a01007387 */ /* 0x000fe80000100800 */
[----:B------:R-:W3:Y:S04]  /*e8e0*/  LDL R14, [R1+0x210] ;  /* 0x00021000010e7983 */ /* 0x000ee80000100800 */
[----:B--2---:R-:W0:Y:S02]  /*e8f0*/  SHFL.BFLY PT, R9, R12, 0x2, 0x1f ;  /* 0x0c401f000c097f89 */ /* 0x004e2400000e0000 */
        /* <DEDUP_REMOVED lines=37> */
[-C--:B------:R-:W-:Y:S01]  /*eb50*/  FMUL.FTZ R11, R61, R74.reuse ;  /* 0x0000004a3d0b7220 */ /* 0x080fe20000410000 */
[----:B------:R-:W-:-:S02]  /*eb60*/  FFMA.FTZ R32, R32, R74, -R6 ;  /* 0x0000004a20207223 */ /* 0x000fc40000010806 */
[----:B------:R-:W-:Y:S01]  /*eb70*/  FMUL.FTZ R7, R74, R7 ;  /* 0x000000074a077220 */ /* 0x000fe20000410000 */
[-CC-:B------:R-:W-:Y:S01]  /*eb80*/  FFMA.FTZ R161, R29, R74.reuse, -R6.reuse ;  /* 0x0000004a1da17223 */ /* 0x180fe20000010806 */
[----:B------:R-:W-:Y:S01]  /*eb90*/  MUFU.EX2 R160, R160 ;  /* 0x000000a000a07308 */ /* 0x000fe20000000800 */
[----:B------:R-:W-:-:S07]  /*eba0*/  FFMA.FTZ R31, R31, R74, -R6 ;  /* 0x0000004a1f1f7223 */ /* 0x000fce0000010806 */
[----:B------:R-:W4:Y:S01]  /*ebb0*/  MUFU.EX2 R11, R11 ;  /* 0x0000000b000b7308 */ /* 0x000f220000000800 */
[----:B------:R-:W-:-:S07]  /*ebc0*/  FFMA.FTZ R163, R40, R74, -R6 ;  /* 0x0000004a28a37223 */ /* 0x000fce0000010806 */
[----:B------:R-:W-:Y:S08]  /*ebd0*/  MUFU.EX2 R32, R32 ;  /* 0x0000002000207308 */ /* 0x000ff00000000800 */
[----:B------:R-:W0:Y:S01]  /*ebe0*/  MUFU.EX2 R10, R7 ;  /* 0x00000007000a7308 */ /* 0x000e220000000800 */
[----:B------:R-:W-:-:S07]  /*ebf0*/  FFMA.FTZ R30, R41, R74, -R6 ;  /* 0x0000004a291e7223 */ /* 0x000fce0000010806 */
[----:B------:R-:W1:Y:S08]  /*ec00*/  MUFU.EX2 R13, R13 ;  /* 0x0000000d000d7308 */ /* 0x000e700000000800 */
[----:B------:R-:W2:Y:S01]  /*ec10*/  MUFU.EX2 R161, R161 ;  /* 0x000000a100a17308 */ /* 0x000ea20000000800 */
[----:B------:R-:W-:-:S07]  /*ec20*/  FFMA.FTZ R169, R42, R74, -R6 ;  /* 0x0000004a2aa97223 */ /* 0x000fce0000010806 */
[----:B------:R-:W3:Y:S08]  /*ec30*/  MUFU.EX2 R162, R162 ;  /* 0x000000a200a27308 */ /* 0x000ef00000000800 */
[----:B------:R-:W3:Y:S01]  /*ec40*/  MUFU.EX2 R31, R31 ;  /* 0x0000001f001f7308 */ /* 0x000ee20000000800 */
[----:B----4-:R-:W-:Y:S01]  /*ec50*/  FFMA.FTZ R4, R11, R4, R160 ;  /* 0x000000040b047223 */ /* 0x010fe200000100a0 */
[----:B0-----:R-:W-:-:S06]  /*ec60*/  FFMA.FTZ R14, R5, R10, R32 ;  /* 0x0000000a050e7223 */ /* 0x001fcc0000010020 */
        /* <DEDUP_REMOVED lines=105> */
[----:B------:R-:W-:Y:S01]  /*f300*/  STL [R1+0x214], R8 ;  /* 0x0002140801007387 */ /* 0x000fe20000100800 */
[----:B------:R-:W-:-:S05]  /*f310*/  FADD.FTZ R5, R15, R6 ;  /* 0x000000060f057221 */ /* 0x000fca0000010000 */
[----:B------:R0:W-:Y:S04]  /*f320*/  STL.64 [R1+0x220], R4 ;  /* 0x0002200401007387 */ /* 0x0001e80000100a00 */
[----:B------:R-:W2:Y:S01]  /*f330*/  LD.E R6, desc[UR44][R16.64+0x240] ;  /* 0x0002402c10067980 */ /* 0x000ea2000c101900 */
[----:B------:R-:W-:-:S04]  /*f340*/  UIADD3 UR4, UP0, UR37, 0x240, URZ ;  /* 0x0000024025047890 */ /* 0x000fc8000ff1e03f */
[----:B------:R-:W-:Y:S02]  /*f350*/  ULOP3.LUT UR5, UR4, 0x4, URZ, 0xfc, !UPT ;  /* 0x0000000404057892 */ /* 0x000fe4000f8efc3f */
[----:B------:R-:W-:-:S04]  /*f360*/  UIADD3.X UR6, URZ, UR36, URZ, UP0, !UPT ;  /* 0x000000243f067290 */ /* 0x000fc800087fe43f */
[----:B0-----:R-:W-:Y:S02]  /*f370*/  IMAD.U32 R4, RZ, RZ, UR5 ;  /* 0x00000005ff047e24 */ /* 0x001fe4000f8e00ff */
[----:B------:R-:W-:Y:S02]  /*f380*/  IMAD.U32 R5, RZ, RZ, UR6 ;  /* 0x00000006ff057e24 */ /* 0x000fe4000f8e00ff */
        /* <DEDUP_REMOVED lines=67> */
[----:B------:R-:W-:Y:S01]  /*f7c0*/  ULOP3.LUT UR5, UR4, 0x8, URZ, 0xfc, !UPT ;  /* 0x0000000804057892 */ /* 0x000fe2000f8efc3f */
[C---:B0-----:R-:W-:Y:S01]  /*f7d0*/  FMUL.FTZ R9, R11.reuse, R150 ;  /* 0x000000960b097220 */ /* 0x041fe20000410000 */
[----:B--2---:R-:W-:-:S04]  /*f7e0*/  FMUL.FTZ R45, R11, R226 ;  /* 0x000000e20b2d7220 */ /* 0x004fc80000410000 */
[----:B------:R0:W-:Y:S01]  /*f7f0*/  ST.E desc[UR44][R16.64+0x254], R9 ;  /* 0x0002540910007985 */ /* 0x0001e2000c10192c */
[C---:B---3--:R-:W-:Y:S01]  /*f800*/  FMUL.FTZ R7, R11.reuse, R148 ;  /* 0x000000940b077220 */ /* 0x048fe20000410000 */
[C---:B----4-:R-:W-:Y:S01]  /*f810*/  FMUL.FTZ R25, R11.reuse, R146 ;  /* 0x000000920b197220 */ /* 0x050fe20000410000 */
[C---:B------:R-:W-:Y:S01]  /*f820*/  FMUL.FTZ R27, R11.reuse, R144 ;  /* 0x000000900b1b7220 */ /* 0x040fe20000410000 */
[C---:B------:R-:W-:Y:S01]  /*f830*/  FMUL.FTZ R39, R11.reuse, R142 ;  /* 0x0000008e0b277220 */ /* 0x040fe20000410000 */
[----:B------:R-:W-:Y:S01]  /*f840*/  ST.E desc[UR44][R16.64+0x434], R45 ;  /* 0x0004342d10007985 */ /* 0x000fe2000c10192c */
[----:B0-----:R-:W-:-:S03]  /*f850*/  FMUL.FTZ R9, R11, R134 ;  /* 0x000000860b097220 */ /* 0x001fc60000410000 */
[----:B------:R0:W-:Y:S01]  /*f860*/  ST.E desc[UR44][R16.64+0x250], R7 ;  /* 0x0002500710007985 */ /* 0x0001e2000c10192c */
[----:B------:R-:W-:-:S03]  /*f870*/  FMUL.FTZ R41, R11, R138 ;  /* 0x0000008a0b297220 */ /* 0x000fc60000410000 */
[----:B------:R1:W-:Y:S01]  /*f880*/  ST.E desc[UR44][R16.64+0x260], R25 ;  /* 0x0002601910007985 */ /* 0x0003e2000c10192c */
[----:B------:R-:W-:-:S03]  /*f890*/  FMUL.FTZ R43, R11, R140 ;  /* 0x0000008c0b2b7220 */ /* 0x000fc60000410000 */
[----:B------:R2:W-:Y:S04]  /*f8a0*/  ST.E desc[UR44][R16.64+0x264], R27 ;  /* 0x0002641b10007985 */ /* 0x0005e8000c10192c */
[----:B------:R3:W-:Y:S01]  /*f8b0*/  ST.E desc[UR44][R16.64+0x270], R39 ;  /* 0x0002702710007985 */ /* 0x0007e2000c10192c */
[C---:B0-----:R-:W-:Y:S01]  /*f8c0*/  FMUL.FTZ R7, R11.reuse, R136 ;  /* 0x000000880b077220 */ /* 0x041fe20000410000 */
[C---:B------:R-:W-:Y:S02]  /*f8d0*/  FMUL.FTZ R45, R11.reuse, R120 ;  /* 0x000000780b2d7220 */ /* 0x040fe40000410000 */
[----:B------:R0:W-:Y:S01]  /*f8e0*/  ST.E desc[UR44][R16.64+0x290], R9 ;  /* 0x0002900910007985 */ /* 0x0001e2000c10192c */
[C---:B------:R-:W-:Y:S01]  /*f8f0*/  FMUL.FTZ R47, R11.reuse, R130 ;  /* 0x000000820b2f7220 */ /* 0x040fe20000410000 */
[C---:B-1----:R-:W-:Y:S01]  /*f900*/  FMUL.FTZ R25, R11.reuse, R132 ;  /* 0x000000840b197220 */ /* 0x042fe20000410000 */
[C---:B--2---:R-:W-:Y:S01]  /*f910*/  FMUL.FTZ R27, R11.reuse, R128 ;  /* 0x000000800b1b7220 */ /* 0x044fe20000410000 */
[C---:B---3--:R-:W-:Y:S01]  /*f920*/  FMUL.FTZ R39, R11.reuse, R126 ;  /* 0x0000007e0b277220 */ /* 0x048fe20000410000 */
[----:B------:R1:W-:Y:S01]  /*f930*/  ST.E desc[UR44][R16.64+0x274], R41 ;  /* 0x0002742910007985 */ /* 0x0003e2000c10192c */
[----:B0-----:R-:W-:-:S03]  /*f940*/  FMUL.FTZ R9, R11, R118 ;  /* 0x000000760b097220 */ /* 0x001fc60000410000 */
[----:B------:R0:W-:Y:S04]  /*f950*/  ST.E desc[UR44][R16.64+0x280], R43 ;  /* 0x0002802b10007985 */ /* 0x0001e8000c10192c */
[----:B------:R2:W-:Y:S04]  /*f960*/  ST.E desc[UR44][R16.64+0x284], R7 ;  /* 0x0002840710007985 */ /* 0x0005e8000c10192c */
[----:B------:R3:W-:Y:S01]  /*f970*/  ST.E desc[UR44][R16.64+0x294], R45 ;  /* 0x0002942d10007985 */ /* 0x0007e2000c10192c */
[----:B-1----:R-:W-:-:S03]  /*f980*/  FMUL.FTZ R41, R11, R110 ;  /* 0x0000006e0b297220 */ /* 0x002fc60000410000 */
[----:B------:R1:W-:Y:S01]  /*f990*/  ST.E desc[UR44][R16.64+0x2a0], R47 ;  /* 0x0002a02f10007985 */ /* 0x0003e2000c10192c */
[----:B0-----:R-:W-:-:S03]  /*f9a0*/  FMUL.FTZ R43, R11, R122 ;  /* 0x0000007a0b2b7220 */ /* 0x001fc60000410000 */
[----:B------:R0:W-:Y:S01]  /*f9b0*/  ST.E desc[UR44][R16.64+0x2a4], R25 ;  /* 0x0002a41910007985 */ /* 0x0001e2000c10192c */
[----:B--2---:R-:W-:-:S03]  /*f9c0*/  FMUL.FTZ R7, R11, R124 ;  /* 0x0000007c0b077220 */ /* 0x004fc60000410000 */
[----:B------:R2:W-:Y:S01]  /*f9d0*/  ST.E desc[UR44][R16.64+0x2b0], R27 ;  /* 0x0002b01b10007985 */ /* 0x0005e2000c10192c */
[----:B---3--:R-:W-:-:S03]  /*f9e0*/  FMUL.FTZ R45, R11, R100 ;  /* 0x000000640b2d7220 */ /* 0x008fc60000410000 */
[----:B------:R3:W-:Y:S01]  /*f9f0*/  ST.E desc[UR44][R16.64+0x2b4], R39 ;  /* 0x0002b42710007985 */ /* 0x0007e2000c10192c */
[C---:B-1----:R-:W-:Y:S01]  /*fa00*/  FMUL.FTZ R47, R11.reuse, R112 ;  /* 0x000000700b2f7220 */ /* 0x042fe20000410000 */
[C---:B0-----:R-:W-:Y:S02]  /*fa10*/  FMUL.FTZ R25, R11.reuse, R116 ;  /* 0x000000740b197220 */ /* 0x041fe40000410000 */
[----:B------:R0:W-:Y:S01]  /*fa20*/  ST.E desc[UR44][R16.64+0x2d4], R9 ;  /* 0x0002d40910007985 */ /* 0x0001e2000c10192c */
[C---:B--2---:R-:W-:Y:S01]  /*fa30*/  FMUL.FTZ R27, R11.reuse, R114 ;  /* 0x000000720b1b7220 */ /* 0x044fe20000410000 */
        /* <DEDUP_REMOVED lines=60> */
[----:B------:R1:W-:Y:S01]  /*fe00*/  ST.E desc[UR44][R16.64+0x3b4], R43 ;  /* 0x0003b42b10007985 */ /* 0x0003e2000c10192c */
[----:B------:R-:W-:-:S03]  /*fe10*/  FMUL.FTZ R49, R11, R8 ;  /* 0x000000080b317220 */ /* 0x000fc60000410000 */
        /* <DEDUP_REMOVED lines=8> */
[----:B------:R-:W-:Y:S02]  /*fea0*/  IMAD.U32 R8, RZ, RZ, UR5 ;  /* 0x00000005ff087e24 */ /* 0x000fe4000f8e00ff */
[C---:B0-----:R-:W-:Y:S01]  /*feb0*/  FMUL.FTZ R39, R11.reuse, R44 ;  /* 0x0000002c0b277220 */ /* 0x041fe20000410000 */
[----:B------:R0:W-:Y:S01]  /*fec0*/  ST.E desc[UR44][R16.64+0x3e4], R9 ;  /* 0x0003e40910007985 */ /* 0x0001e2000c10192c */
[C---:B--2---:R-:W-:Y:S01]  /*fed0*/  FMUL.FTZ R45, R11.reuse, R26 ;  /* 0x0000001a0b2d7220 */ /* 0x044fe20000410000 */
[C---:B-1----:R-:W-:Y:S01]  /*fee0*/  FMUL.FTZ R47, R11.reuse, R6 ;  /* 0x000000060b2f7220 */ /* 0x042fe20000410000 */
[----:B------:R-:W-:Y:S01]  /*fef0*/  FMUL.FTZ R11, R11, R24 ;  /* 0x000000180b0b7220 */ /* 0x000fe20000410000 */
[----:B0-----:R-:W-:Y:S01]  /*ff00*/  IMAD.U32 R9, RZ, RZ, UR6 ;  /* 0x00000006ff097e24 */ /* 0x001fe2000f8e00ff */
[----:B------:R-:W-:Y:S04]  /*ff10*/  ST.E desc[UR44][R16.64+0x3d0], R7 ;  /* 0x0003d00710007985 */ /* 0x000fe8000c10192c */
[----:B------:R0:W-:Y:S04]  /*ff20*/  ST.E desc[UR44][R16.64+0x3f0], R25 ;  /* 0x0003f01910007985 */ /* 0x0001e8000c10192c */
[----:B------:R1:W-:Y:S04]  /*ff30*/  ST.E desc[UR44][R16.64+0x3f4], R27 ;  /* 0x0003f41b10007985 */ /* 0x0003e8000c10192c */
[----:B------:R-:W-:Y:S04]  /*ff40*/  ST.E desc[UR44][R16.64+0x400], R41 ;  /* 0x0004002910007985 */ /* 0x000fe8000c10192c */
[----:B------:R-:W-:Y:S04]  /*ff50*/  ST.E desc[UR44][R16.64+0x404], R43 ;  /* 0x0004042b10007985 */ /* 0x000fe8000c10192c */
[----:B------:R-:W-:Y:S04]  /*ff60*/  ST.E desc[UR44][R16.64+0x410], R39 ;  /* 0x0004102710007985 */ /* 0x000fe8000c10192c */
[----:B------:R-:W-:Y:S04]  /*ff70*/  ST.E desc[UR44][R16.64+0x414], R45 ;  /* 0x0004142d10007985 */ /* 0x000fe8000c10192c */
[----:B------:R2:W-:Y:S04]  /*ff80*/  ST.E desc[UR44][R16.64+0x420], R47 ;  /* 0x0004202f10007985 */ /* 0x0005e8000c10192c */
[----:B------:R3:W-:Y:S04]  /*ff90*/  ST.E desc[UR44][R16.64+0x424], R49 ;  /* 0x0004243110007985 */ /* 0x0007e8000c10192c */
[----:B------:R-:W-:Y:S04]  /*ffa0*/  ST.E desc[UR44][R16.64+0x430], R11 ;  /* 0x0004300b10007985 */ /* 0x000fe8000c10192c */
[----:B0-----:R-:W4:Y:S01]  /*ffb0*/  LD.E R25, desc[UR44][R8.64] ;  /* 0x0000002c08197980 */ /* 0x001f22000c101900 */
[----:B------:R-:W-:Y:S01]  /*ffc0*/  ULOP3.LUT UR4, UR4, 0xc, URZ, 0xfc, !UPT ;  /* 0x0000000c04047892 */ /* 0x000fe2000f8efc3f */
[----:B------:R-:W-:-:S05]  /*ffd0*/  IMAD.U32 R7, RZ, RZ, UR6 ;  /* 0x00000006ff077e24 */ /* 0x000fca000f8e00ff */
[----:B------:R-:W-:Y:S02]  /*ffe0*/  IMAD.U32 R6, RZ, RZ, UR4 ;  /* 0x00000004ff067e24 */ /* 0x000fe4000f8e00ff */
[----:B----4-:R-:W-:-:S05]  /*fff0*/  FMUL.FTZ R25, R10, R25 ;  /* 0x000000190a197220 */ /* 0x010fca0000410000 */
[----:B------:R-:W-:Y:S04]  /*10000*/  ST.E desc[UR44][R8.64], R25 ;  /* 0x0000001908007985 */ /* 0x000fe8000c10192c */
[----:B-1----:R-:W4:Y:S02]  /*10010*/  LD.E R27, desc[UR44][R6.64] ;  /* 0x0000002c061b7980 */ /* 0x002f24000c101900 */
[----:B----4-:R-:W-:-:S05]  /*10020*/  FMUL.FTZ R27, R10, R27 ;  /* 0x0000001b0a1b7220 */ /* 0x010fca0000410000 */
[----:B------:R0:W-:Y:S04]  /*10030*/  ST.E desc[UR44][R6.64], R27 ;  /* 0x0000001b06007985 */ /* 0x0001e8000c10192c */
        /* <DEDUP_REMOVED lines=22> */
[----:B--2---:R-:W2:Y:S04]  /*101a0*/  LD.E R47, desc[UR44][R16.64+0x3ac] ;  /* 0x0003ac2c102f7980 */ /* 0x004ea8000c101900 */
        /* <DEDUP_REMOVED lines=38> */
[----:B------:R-:W3:Y:S01]  /*10410*/  LD.E R25, desc[UR44][R16.64+0x438] ;  /* 0x0004382c10197980 */ /* 0x000ee2000c101900 */
[C---:B----4-:R-:W-:Y:S01]  /*10420*/  FMUL.FTZ R53, R10.reuse, R53 ;  /* 0x000000350a357220 */ /* 0x050fe20000410000 */
[----:B------:R-:W-:-:S04]  /*10430*/  FMUL.FTZ R93, R10, R93 ;  /* 0x0000005d0a5d7220 */ /* 0x000fc80000410000 */
        /* <DEDUP_REMOVED lines=22> */
[C---:B---3--:R-:W-:Y:S01]  /*105a0*/  FMUL.FTZ R49, R10.reuse, R49 ;  /* 0x000000310a317220 */ /* 0x048fe20000410000 */
[C---:B0-----:R-:W-:Y:S01]  /*105b0*/  FMUL.FTZ R53, R10.reuse, R46 ;  /* 0x0000002e0a357220 */ /* 0x041fe20000410000 */
[C---:B------:R-:W-:Y:S01]  /*105c0*/  FMUL.FTZ R45, R10.reuse, R45 ;  /* 0x0000002d0a2d7220 */ /* 0x040fe20000410000 */
[C---:B------:R-:W-:Y:S01]  /*105d0*/  FMUL.FTZ R43, R10.reuse, R43 ;  /* 0x0000002b0a2b7220 */ /* 0x040fe20000410000 */
        /* <DEDUP_REMOVED lines=9> */
[----:B0-----:R-:W-:-:S03]  /*10670*/  FMUL.FTZ R93, R10, R86 ;  /* 0x000000560a5d7220 */ /* 0x001fc60000410000 */
[----:B------:R0:W-:Y:S01]  /*10680*/  ST.E desc[UR44][R16.64+0x2ac], R83 ;  /* 0x0002ac5310007985 */ /* 0x0001e2000c10192c */
[----:B------:R-:W-:-:S03]  /*10690*/  FMUL.FTZ R99, R10, R82 ;  /* 0x000000520a637220 */ /* 0x000fc60000410000 */
[----:B------:R-:W-:Y:S01]  /*106a0*/  ST.E desc[UR44][R16.64+0x2b8], R81 ;  /* 0x0002b85110007985 */ /* 0x000fe2000c10192c */
[----:B------:R-:W-:-:S03]  /*106b0*/  FMUL.FTZ R101, R10, R84 ;  /* 0x000000540a657220 */ /* 0x000fc60000410000 */
[----:B------:R3:W-:Y:S01]  /*106c0*/  ST.E desc[UR44][R16.64+0x2bc], R77 ;  /* 0x0002bc4d10007985 */ /* 0x0007e2000c10192c */
[----:B-1----:R-:W-:-:S03]  /*106d0*/  FMUL.FTZ R87, R10, R80 ;  /* 0x000000500a577220 */ /* 0x002fc60000410000 */
[----:B------:R1:W-:Y:S01]  /*106e0*/  ST.E desc[UR44][R16.64+0x2cc], R79 ;  /* 0x0002cc4f10007985 */ /* 0x0003e2000c10192c */
[----:B--2---:R-:W-:-:S03]  /*106f0*/  FMUL.FTZ R89, R10, R78 ;  /* 0x0000004e0a597220 */ /* 0x004fc60000410000 */
[----:B------:R-:W-:Y:S01]  /*10700*/  ST.E desc[UR44][R16.64+0x2ec], R75 ;  /* 0x0002ec4b10007985 */ /* 0x000fe2000c10192c */
[----:B0-----:R-:W-:-:S03]  /*10710*/  FMUL.FTZ R83, R10, R76 ;  /* 0x0000004c0a537220 */ /* 0x001fc60000410000 */
[----:B------:R0:W-:Y:S01]  /*10720*/  ST.E desc[UR44][R16.64+0x2fc], R73 ;  /* 0x0002fc4910007985 */ /* 0x0001e2000c10192c */
[----:B------:R-:W-:-:S03]  /*10730*/  FMUL.FTZ R85, R10, R72 ;  /* 0x000000480a557220 */ /* 0x000fc60000410000 */
[----:B------:R-:W-:Y:S01]  /*10740*/  ST.E desc[UR44][R16.64+0x308], R71 ;  /* 0x0003084710007985 */ /* 0x000fe2000c10192c */
[----:B------:R-:W-:-:S03]  /*10750*/  FMUL.FTZ R91, R10, R74 ;  /* 0x0000004a0a5b7220 */ /* 0x000fc60000410000 */
[----:B------:R2:W-:Y:S01]  /*10760*/  ST.E desc[UR44][R16.64+0x30c], R67 ;  /* 0x00030c4310007985 */ /* 0x0005e2000c10192c */
[----:B---3--:R-:W-:-:S03]  /*10770*/  FMUL.FTZ R77, R10, R70 ;  /* 0x000000460a4d7220 */ /* 0x008fc60000410000 */
[----:B------:R3:W-:Y:S01]  /*10780*/  ST.E desc[UR44][R16.64+0x31c], R69 ;  /* 0x00031c4510007985 */ /* 0x0007e2000c10192c */
[----:B-1----:R-:W-:-:S03]  /*10790*/  FMUL.FTZ R79, R10, R68 ;  /* 0x000000440a4f7220 */ /* 0x002fc60000410000 */
[----:B------:R-:W-:Y:S01]  /*107a0*/  ST.E desc[UR44][R16.64+0x33c], R65 ;  /* 0x00033c4110007985 */ /* 0x000fe2000c10192c */
[----:B0-----:R-:W-:-:S03]  /*107b0*/  FMUL.FTZ R73, R10, R66 ;  /* 0x000000420a497220 */ /* 0x001fc60000410000 */
[----:B------:R0:W-:Y:S01]  /*107c0*/  ST.E desc[UR44][R16.64+0x34c], R63 ;  /* 0x00034c3f10007985 */ /* 0x0001e2000c10192c */
[----:B------:R-:W-:-:S03]  /*107d0*/  FMUL.FTZ R75, R10, R62 ;  /* 0x0000003e0a4b7220 */ /* 0x000fc60000410000 */
[----:B------:R-:W-:Y:S01]  /*107e0*/  ST.E desc[UR44][R16.64+0x358], R61 ;  /* 0x0003583d10007985 */ /* 0x000fe2000c10192c */
[----:B------:R-:W-:-:S03]  /*107f0*/  FMUL.FTZ R81, R10, R64 ;  /* 0x000000400a517220 */ /* 0x000fc60000410000 */
[----:B------:R1:W-:Y:S01]  /*10800*/  ST.E desc[UR44][R16.64+0x35c], R57 ;  /* 0x00035c3910007985 */ /* 0x0003e2000c10192c */
[----:B--2---:R-:W-:-:S03]  /*10810*/  FMUL.FTZ R67, R10, R60 ;  /* 0x0000003c0a437220 */ /* 0x004fc60000410000 */
[----:B------:R2:W-:Y:S01]  /*10820*/  ST.E desc[UR44][R16.64+0x36c], R59 ;  /* 0x00036c3b10007985 */ /* 0x0005e2000c10192c */
[----:B---3--:R-:W-:-:S03]  /*10830*/  FMUL.FTZ R69, R10, R58 ;  /* 0x0000003a0a457220 */ /* 0x008fc60000410000 */
[----:B------:R3:W-:Y:S01]  /*10840*/  ST.E desc[UR44][R16.64+0x38c], R55 ;  /* 0x00038c3710007985 */ /* 0x0007e2000c10192c */
[----:B0-----:R-:W-:-:S03]  /*10850*/  FMUL.FTZ R63, R10, R56 ;  /* 0x000000380a3f7220 */ /* 0x001fc60000410000 */
[----:B------:R-:W-:Y:S01]  /*10860*/  ST.E desc[UR44][R16.64+0x3a8], R51 ;  /* 0x0003a83310007985 */ /* 0x000fe2000c10192c */
[----:B------:R-:W-:-:S03]  /*10870*/  FMUL.FTZ R65, R10, R52 ;  /* 0x000000340a417220 */ /* 0x000fc60000410000 */
[----:B------:R0:W-:Y:S01]  /*10880*/  ST.E desc[UR44][R16.64+0x3ac], R47 ;  /* 0x0003ac2f10007985 */ /* 0x0001e2000c10192c */
[----:B------:R-:W-:-:S03]  /*10890*/  FMUL.FTZ R71, R10, R54 ;  /* 0x000000360a477220 */ /* 0x000fc60000410000 */
[----:B------:R4:W-:Y:S01]  /*108a0*/  ST.E desc[UR44][R16.64+0x3bc], R49 ;  /* 0x0003bc3110007985 */ /* 0x0009e2000c10192c */
[----:B-1----:R-:W-:-:S03]  /*108b0*/  FMUL.FTZ R57, R10, R50 ;  /* 0x000000320a397220 */ /* 0x002fc60000410000 */
[----:B------:R-:W-:Y:S01]  /*108c0*/  ST.E desc[UR44][R16.64+0x3cc], R53 ;  /* 0x0003cc3510007985 */ /* 0x000fe2000c10192c */
[----:B--2---:R-:W-:-:S03]  /*108d0*/  FMUL.FTZ R59, R10, R48 ;  /* 0x000000300a3b7220 */ /* 0x004fc60000410000 */
[----:B------:R-:W-:Y:S01]  /*108e0*/  ST.E desc[UR44][R16.64+0x3dc], R45 ;  /* 0x0003dc2d10007985 */ /* 0x000fe2000c10192c */
[----:B---3--:R-:W-:-:S03]  /*108f0*/  FMUL.FTZ R55, R10, R42 ;  /* 0x0000002a0a377220 */ /* 0x008fc60000410000 */
[----:B------:R1:W-:Y:S01]  /*10900*/  ST.E desc[UR44][R16.64+0x3ec], R43 ;  /* 0x0003ec2b10007985 */ /* 0x0003e2000c10192c */
[C---:B------:R-:W-:Y:S01]  /*10910*/  FMUL.FTZ R61, R10.reuse, R44 ;  /* 0x0000002c0a3d7220 */ /* 0x040fe20000410000 */
[C---:B------:R-:W-:Y:S01]  /*10920*/  FMUL.FTZ R41, R10.reuse, R41 ;  /* 0x000000290a297220 */ /* 0x040fe20000410000 */
[C---:B------:R-:W-:Y:S01]  /*10930*/  FMUL.FTZ R27, R10.reuse, R27 ;  /* 0x0000001b0a1b7220 */ /* 0x040fe20000410000 */
[C---:B0-----:R-:W-:Y:S01]  /*10940*/  FMUL.FTZ R47, R10.reuse, R40 ;  /* 0x000000280a2f7220 */ /* 0x041fe20000410000 */
[C---:B------:R-:W-:Y:S01]  /*10950*/  FMUL.FTZ R39, R10.reuse, R39 ;  /* 0x000000270a277220 */ /* 0x040fe20000410000 */
[C---:B----4-:R-:W-:Y:S01]  /*10960*/  FMUL.FTZ R49, R10.reuse, R38 ;  /* 0x000000260a317220 */ /* 0x050fe20000410000 */
[C---:B-1----:R-:W-:Y:S01]  /*10970*/  FMUL.FTZ R43, R10.reuse, R26 ;  /* 0x0000001a0a2b7220 */ /* 0x042fe20000410000 */
[----:B------:R-:W-:Y:S02]  /*10980*/  VIADD R26, R103, 0x8 ;  /* 0x00000008671a7836 */ /* 0x000fe40000000000 */
[C---:B------:R-:W-:Y:S01]  /*10990*/  FMUL.FTZ R45, R10.reuse, R11 ;  /* 0x0000000b0a2d7220 */ /* 0x040fe20000410000 */
[C---:B------:R-:W-:Y:S01]  /*109a0*/  FMUL.FTZ R51, R10.reuse, R24 ;  /* 0x000000180a337220 */ /* 0x040fe20000410000 */
        /* <DEDUP_REMOVED lines=33> */
[----:B------:R3:W-:Y:S04]  /*10bc0*/  ST.E desc[UR44][R16.64+0x428], R45 ;  /* 0x0004282d10007985 */ /* 0x0007e8000c10192c */
[----:B------:R-:W-:Y:S04]  /*10bd0*/  ST.E desc[UR44][R16.64+0x42c], R51 ;  /* 0x00042c3310007985 */ /* 0x000fe8000c10192c */
[----:B------:R-:W-:Y:S01]  /*10be0*/  ST.E desc[UR44][R16.64+0x438], R53 ;  /* 0x0004383510007985 */ /* 0x000fe2000c10192c */
[----:B------:R4:W-:Y:S06]  /*10bf0*/  BAR.SYNC.DEFER_BLOCKING R26, 0x100 ;  /* 0x0004001a0000751d */ /* 0x0009ec0000010000 */
[----:B------:R-:W4:Y:S04]  /*10c00*/  LDL R24, [R1+0x1f8] ;  /* 0x0001f80001187983 */ /* 0x000f280000100800 */
[----:B0-----:R-:W2:Y:S04]  /*10c10*/  LD.E R47, desc[UR44][R16.64+0x240] ;  /* 0x0002402c102f7980 */ /* 0x001ea8000c101900 */
[----:B------:R-:W4:Y:S04]  /*10c20*/  LD.E.64 R10, desc[UR44][R16.64+0x88] ;  /* 0x0000882c100a7980 */ /* 0x000f28000c101b00 */
[----:B--2---:R0:W-:Y:S04]  /*10c30*/  ST.E desc[UR44][R16.64+0x240], R47 ;  /* 0x0002402f10007985 */ /* 0x0041e8000c10192c */
[----:B------:R-:W2:Y:S04]  /*10c40*/  LD.E R25, desc[UR44][R4.64] ;  /* 0x0000002c04197980 */ /* 0x000ea8000c101900 */
[----:B--2---:R2:W-:Y:S04]  /*10c50*/  ST.E desc[UR44][R4.64], R25 ;  /* 0x0000001904007985 */ /* 0x0045e8000c10192c */
[----:B------:R-:W3:Y:S04]  /*10c60*/  LD.E R27, desc[UR44][R8.64] ;  /* 0x0000002c081b7980 */ /* 0x000ee8000c101900 */
[----:B---3--:R3:W-:Y:S04]  /*10c70*/  ST.E desc[UR44][R8.64], R27 ;  /* 0x0000001b08007985 */ /* 0x0087e8000c10192c */
[----:B-1----:R-:W4:Y:S04]  /*10c80*/  LD.E R39, desc[UR44][R6.64] ;  /* 0x0000002c06277980 */ /* 0x002f28000c101900 */
[----:B----4-:R1:W-:Y:S04]  /*10c90*/  ST.E desc[UR44][R6.64], R39 ;  /* 0x0000002706007985 */ /* 0x0103e8000c10192c */
        /* <DEDUP_REMOVED lines=18> */
[----:B---3--:R-:W3:Y:S04]  /*10dc0*/  LD.E R27, desc[UR44][R16.64+0x298] ;  /* 0x0002982c101b7980 */ /* 0x008ee8000c101900 */
[----:B------:R-:W3:Y:S04]  /*10dd0*/  LD.E R38, desc[UR44][R16.64+0x29c] ;  /* 0x00029c2c10267980 */ /* 0x000ee8000c101900 */
        /* <DEDUP_REMOVED lines=73> */
[----:B----4-:R-:W4:Y:S04]  /*11270*/  LD.E R45, desc[UR44][R16.64+0x2b8] ;  /* 0x0002b82c102d7980 */ /* 0x010f28000c101900 */
        /* <DEDUP_REMOVED lines=46> */
[----:B------:R0:W-:Y:S04]  /*11560*/  ST.E desc[UR44][R16.64+0x290], R25 ;  /* 0x0002901910007985 */ /* 0x0001e8000c10192c */
[----:B------:R-:W-:Y:S04]  /*11570*/  ST.E desc[UR44][R16.64+0x294], R26 ;  /* 0x0002941a10007985 */ /* 0x000fe8000c10192c */
[----:B---3--:R1:W-:Y:S04]  /*11580*/  ST.E desc[UR44][R16.64+0x298], R27 ;  /* 0x0002981b10007985 */ /* 0x0083e8000c10192c */
        /* <DEDUP_REMOVED lines=105> */
[----:B0-----:R-:W2:Y:S01]  /*11c20*/  LDL R25, [R1+0x68] ;  /* 0x0000680001197983 */ /* 0x001ea20000100800 */
[----:B------:R-:W-:-:S02]  /*11c30*/  IMAD R10, R24, 0xc00, R10 ;  /* 0x00000c00180a7824 */ /* 0x000fc400078e020a */
[----:B-1----:R-:W-:Y:S01]  /*11c40*/  IMAD.MOV.U32 R27, RZ, RZ, R11 ;  /* 0x000000ffff1b7224 */ /* 0x002fe200078e000b */
[----:B------:R-:W-:Y:S01]  /*11c50*/  F2FP.BF16.F32.PACK_AB R162, R37, R162 ;  /* 0x000000a225a2723e */ /* 0x000fe200000010ff */
[----:B------:R-:W-:Y:S01]  /*11c60*/  VIADD R24, R10, 0x80 ;  /* 0x000000800a187836 */ /* 0x000fe20000000000 */
[----:B------:R-:W-:Y:S01]  /*11c70*/  F2FP.BF16.F32.PACK_AB R168, R168, R36 ;  /* 0x00000024a8a8723e */ /* 0x000fe200000010ff */
[----:B------:R-:W-:Y:S01]  /*11c80*/  VIADD R26, R10, 0x100 ;  /* 0x000001000a1a7836 */ /* 0x000fe20000000000 */
[----:B------:R-:W-:Y:S01]  /*11c90*/  R2UR UR15, R27 ;  /* 0x000000001b0f72ca */ /* 0x000fe200000e0000 */
[----:B------:R-:W2:Y:S01]  /*11ca0*/  LD.E R36, desc[UR44][R16.64+0x270] ;  /* 0x0002702c10247980 */ /* 0x000ea2000c101900 */
[----:B------:R-:W-:Y:S02]  /*11cb0*/  R2UR UR10, R24 ;  /* 0x00000000180a72ca */ /* 0x000fe400000e0000 */
[----:B------:R-:W-:Y:S01]  /*11cc0*/  R2UR UR14, R26 ;  /* 0x000000001a0e72ca */ /* 0x000fe200000e0000 */
[----:B------:R-:W2:Y:S01]  /*11cd0*/  LD.E R24, desc[UR44][R16.64+0x240] ;  /* 0x0002402c10187980 */ /* 0x000ea2000c101900 */
[----:B------:R-:W-:-:S02]  /*11ce0*/  F2FP.BF16.F32.PACK_AB R170, R170, R35 ;  /* 0x00000023aaaa723e */ /* 0x000fc400000010ff */
[----:B------:R-:W-:Y:S01]  /*11cf0*/  F2FP.BF16.F32.PACK_AB R176, R176, R34 ;  /* 0x00000022b0b0723e */ /* 0x000fe200000010ff */
[----:B------:R-:W2:Y:S01]  /*11d00*/  LD.E R35, desc[UR44][R16.64+0x26c] ;  /* 0x00026c2c10237980 */ /* 0x000ea2000c101900 */
[----:B------:R-:W-:Y:S02]  /*11d10*/  F2FP.BF16.F32.PACK_AB R178, R178, R33 ;  /* 0x00000021b2b2723e */ /* 0x000fe400000010ff */
[----:B------:R-:W-:Y:S01]  /*11d20*/  F2FP.BF16.F32.PACK_AB R161, R161, R32 ;  /* 0x00000020a1a1723e */ /* 0x000fe200000010ff */
[----:B------:R-:W2:Y:S01]  /*11d30*/  LD.E R33, desc[UR44][R16.64+0x264] ;  /* 0x0002642c10217980 */ /* 0x000ea2000c101900 */
[----:B------:R-:W-:Y:S02]  /*11d40*/  F2FP.BF16.F32.PACK_AB R163, R163, R31 ;  /* 0x0000001fa3a3723e */ /* 0x000fe400000010ff */
[----:B------:R-:W-:Y:S01]  /*11d50*/  F2FP.BF16.F32.PACK_AB R169, R169, R30 ;  /* 0x0000001ea9a9723e */ /* 0x000fe200000010ff */
[----:B------:R-:W2:Y:S01]  /*11d60*/  LD.E R31, desc[UR44][R16.64+0x25c] ;  /* 0x00025c2c101f7980 */ /* 0x000ea2000c101900 */
[----:B------:R-:W-:-:S02]  /*11d70*/  F2FP.BF16.F32.PACK_AB R171, R171, R29 ;  /* 0x0000001dabab723e */ /* 0x000fc400000010ff */
[----:B------:R-:W-:Y:S01]  /*11d80*/  F2FP.BF16.F32.PACK_AB R177, R177, R28 ;  /* 0x0000001cb1b1723e */ /* 0x000fe200000010ff */
        /* <DEDUP_REMOVED lines=947> */
[----:B--2---:R-:W-:Y:S04]  /*158c0*/  ST.E desc[UR44][R16.64+0x240], R11 ;  /* 0x0002400b10007985 */ /* 0x004fe8000c10192c */
[----:B------:R-:W2:Y:S04]  /*158d0*/  LD.E R13, desc[UR44][R4.64] ;  /* 0x0000002c040d7980 */ /* 0x000ea8000c101900 */
[----:B--2---:R1:W-:Y:S04]  /*158e0*/  ST.E desc[UR44][R4.64], R13 ;  /* 0x0000000d04007985 */ /* 0x0043e8000c10192c */
[----:B------:R-:W2:Y:S04]  /*158f0*/  LD.E R15, desc[UR44][R8.64] ;  /* 0x0000002c080f7980 */ /* 0x000ea8000c101900 */
[----:B--2---:R-:W-:Y:S04]  /*15900*/  ST.E desc[UR44][R8.64], R15 ;  /* 0x0000000f08007985 */ /* 0x004fe8000c10192c */
[----:B------:R-:W2:Y:S04]  /*15910*/  LD.E R19, desc[UR44][R6.64] ;  /* 0x0000002c06137980 */ /* 0x000ea8000c101900 */
[----:B--2---:R2:W-:Y:S04]  /*15920*/  ST.E desc[UR44][R6.64], R19 ;  /* 0x0000001306007985 */ /* 0x0045e8000c10192c */
[----:B0-----:R-:W3:Y:S04]  /*15930*/  LD.E R2, desc[UR44][R16.64+0x250] ;  /* 0x0002502c10027980 */ /* 0x001ee8000c101900 */
        /* <DEDUP_REMOVED lines=124> */
[----:B0-----:R-:W3:Y:S04]  /*16100*/  LD.E R2, desc[UR44][R16.64+0x28] ;  /* 0x0000282c10027980 */ /* 0x001ee8000c101900 */
[----:B----4-:R-:W-:Y:S04]  /*16110*/  ST.E desc[UR44][R16.64+0x254], R4 ;  /* 0x0002540410007985 */ /* 0x010fe8000c10192c */
        /* <DEDUP_REMOVED lines=123> */
[----:B---3--:R-:W-:-:S04]  /*168d0*/  LOP3.LUT R2, R2, 0x1, RZ, 0xfc, !PT ;  /* 0x0000000102027812 */ /* 0x008fc800078efcff */
[----:B------:R-:W-:Y:S01]  /*168e0*/  ISETP.NE.AND P0, PT, R2, 0x3, PT ;  /* 0x000000030200780c */ /* 0x000fe20003f05270 */
[----:B------:R-:W-:-:S12]  /*168f0*/  BSSY B0, `(.L_x_13171) ;  /* 0x0000003000007945 */ /* 0x000fd80003800000 */
[----:B-1----:R-:W-:Y:S05]  /*16900*/  @!P0 BRA `(.L_x_13172) ;  /* 0x0000000000048947 */ /* 0x002fea0003800000 */
[----:B------:R-:W-:Y:S01]  /*16910*/  BPT.TRAP 0x1 ;  /* 0x000000040000795c */ /* 0x000fe20000300000 */
.L_x_13172:
[----:B------:R-:W-:Y:S05]  /*16920*/  BSYNC B0 ;  /* 0x0000000000007941 */ /* 0x000fea0003800000 */
.L_x_13171:
        /* <DEDUP_REMOVED lines=11> */
.L_x_13144:
        /* <DEDUP_REMOVED lines=23> */
.L_x_13176:
[----:B------:R-:W-:-:S13]  /*16b50*/  ISETP.NE.AND P0, PT, R7, 0x1, PT ;  /* 0x000000010700780c */ /* 0x000fda0003f05270 */
[----:B------:R-:W0:Y:S02]  /*16b60*/  @P0 LDC.64 R8, c[0x0][0xae0] ;  /* 0x0002b800ff080b82 */ /* 0x000e240000000a00 */
[----:B0-----:R-:W-:-:S05]  /*16b70*/  @P0 IMAD.HI.U32 R6, R4, R8, RZ ;  /* 0x0000000804060227 */ /* 0x001fca00078e00ff */
[----:B------:R-:W-:-:S07]  /*16b80*/  @P0 SHF.R.U32.HI R4, RZ, R9, R6 ;  /* 0x00000009ff040219 */ /* 0x000fce0000011606 */
.L_x_13177:
[----:B------:R-:W-:Y:S05]  /*16b90*/  BSYNC B0 ;  /* 0x0000000000007941 */ /* 0x000fea0003800000 */
.L_x_13175:
[----:B------:R-:W-:-:S05]  /*16ba0*/  IMAD R3, R4, R7, RZ ;  /* 0x0000000704037224 */ /* 0x000fca00078e02ff */
[----:B------:R-:W-:-:S07]  /*16bb0*/  VIMNMX R2, R2, R3, !PT ;  /* 0x0000000302027248 */ /* 0x000fce0007fe0100 */
.L_x_13174:
[----:B------:R-:W-:Y:S01]  /*16bc0*/  VIADD R2, R2, 0x5f ;  /* 0x0000005f02027836 */ /* 0x000fe20000000000 */
[----:B------:R-:W-:-:S03]  /*16bd0*/  UIADD3 UR4, UP0, UR37, 0x28, URZ ;  /* 0x0000002825047890 */ /* 0x000fc6000ff1e03f */
[----:B------:R-:W-:Y:S01]  /*16be0*/  IMAD.HI R2, R2, 0x2aaaaaab, RZ ;  /* 0x2aaaaaab02027827 */ /* 0x000fe200078e02ff */
[----:B------:R-:W-:-:S03]  /*16bf0*/  UIADD3.X UR5, URZ, UR36, URZ, UP0, !UPT ;  /* 0x000000243f057290 */ /* 0x000fc600087fe43f */
[----:B------:R-:W-:Y:S01]  /*16c00*/  IMAD.U32 R6, RZ, RZ, UR4 ;  /* 0x00000004ff067e24 */ /* 0x000fe2000f8e00ff */
[----:B------:R-:W-:Y:S02]  /*16c10*/  SHF.R.U32.HI R3, RZ, 0x1f, R2 ;  /* 0x0000001fff037819 */ /* 0x000fe40000011602 */
[----:B------:R-:W-:Y:S02]  /*16c20*/  IMAD.U32 R7, RZ, RZ, UR5 ;  /* 0x00000005ff077e24 */ /* 0x000fe4000f8e00ff */
[----:B------:R-:W-:-:S04]  /*16c30*/  LEA.HI.SX32 R3, R2, R3, 0x1c ;  /* 0x0000000302037211 */ /* 0x000fc800078fe2ff */
[----:B------:R-:W-:-:S04]  /*16c40*/  VIMNMX R4, R202, R3, !PT ;  /* 0x00000003ca047248 */ /* 0x000fc80007fe0100 */
[----:B------:R-:W-:-:S13]  /*16c50*/  ISETP.GE.AND P0, PT, R0, R4, PT ;  /* 0x000000040000720c */ /* 0x000fda0003f06270 */
[----:B------:R-:W-:Y:S05]  /*16c60*/  @!P0 BRA `(.L_x_13178) ;  /* 0x000000a0000c8947 */ /* 0x000fea0003800000 */
[----:B------:R0:W5:Y:S02]  /*16c70*/  LDL.64 R2, [R1+0x158] ;  /* 0x0001580001027983 */ /* 0x0001640000100a00 */
.L_x_13197:
[----:B-1---5:R-:W2:Y:S04]  /*16c80*/  LD.E R5, desc[UR44][R2.64] ;  /* 0x0000002c02057980 */ /* 0x022ea8000c101900 */
        /* <DEDUP_REMOVED lines=20> */
.L_x_13180:
[----:B------:R-:W-:Y:S05]  /*16dd0*/  BSYNC B0 ;  /* 0x0000000000007941 */ /* 0x000fea0003800000 */
.L_x_13179:
        /* <DEDUP_REMOVED lines=13> */
.L_x_13182:
[----:B------:R-:W-:Y:S05]  /*16eb0*/  BSYNC B0 ;  /* 0x0000000000007941 */ /* 0x000fea0003800000 */
.L_x_13181:
        /* <DEDUP_REMOVED lines=8> */
.L_x_13184:
[----:B------:R-:W-:Y:S05]  /*16f40*/  BSYNC B0 ;  /* 0x0000000000007941 */ /* 0x000fea0003800000 */
.L_x_13183:
[----:B------:R-:W2:Y:S04]  /*16f50*/  LD.E R25, desc[UR44][R2.64] ;  /* 0x0000002c02197980 */ /* 0x000ea8000c101900 */
[----:B------:R-:W2:Y:S01]  /*16f60*/  LDL.64 R14, [R1+0x80] ;  /* 0x00008000010e7983 */ /* 0x000ea20000100a00 */
[----:B------:R-:W-:Y:S05]  /*16f70*/  WARPSYNC.ALL ;  /* 0x0000000000007948 */ /* 0x000fea0003800000 */
[----:B------:R3:W-:Y:S04]  /*16f80*/  STL [R1+0x60], RZ ;  /* 0x000060ff01007387 */ /* 0x0007e80000100800 */
[----:B------:R-:W4:Y:S01]  /*16f90*/  LD.E.64 R20, desc[UR44][R16.64+0x78] ;  /* 0x0000782c10147980 */ /* 0x000f22000c101b00 */
[----:B------:R-:W-:-:S05]  /*16fa0*/  IMAD.MOV.U32 R5, RZ, RZ, 0x1 ;  /* 0x00000001ff057424 */ /* 0x000fca00078e00ff */
[----:B------:R3:W-:Y:S04]  /*16fb0*/  STL [R1+0x60], R5 ;  /* 0x0000600501007387 */ /* 0x0007e80000100800 */
[----:B------:R-:W3:Y:S04]  /*16fc0*/  LD.E.64 R8, desc[UR44][R16.64+0x78] ;  /* 0x0000782c10087980 */ /* 0x000ee8000c101b00 */
[----:B------:R0:W-:Y:S04]  /*16fd0*/  STL [R1+0x60], R5 ;  /* 0x0000600501007387 */ /* 0x0001e80000100800 */
[----:B-1---5:R-:W3:Y:S01]  /*16fe0*/  LD.E.64 R10, desc[UR44][R16.64+0x78] ;  /* 0x0000782c100a7980 */ /* 0x022ee2000c101b00 */
        /* <DEDUP_REMOVED lines=49> */
.L_x_13187:
[----:B------:R-:W-:Y:S05]  /*17300*/  BSYNC B0 ;  /* 0x0000000000007941 */ /* 0x000fea0003800000 */
.L_x_13186:
        /* <DEDUP_REMOVED lines=13> */
.L_x_13189:
[----:B------:R-:W-:Y:S05]  /*173e0*/  BSYNC B0 ;  /* 0x0000000000007941 */ /* 0x000fea0003800000 */
.L_x_13188:
        /* <DEDUP_REMOVED lines=8> */
.L_x_13191:
[----:B------:R-:W-:Y:S05]  /*17470*/  BSYNC B0 ;  /* 0x0000000000007941 */ /* 0x000fea0003800000 */
.L_x_13190:
        /* <DEDUP_REMOVED lines=175> */
[----:B------:R-:W0:Y:S01]  /*17f70*/  S2R R72, SR_TID.X ;  /* 0x0000000000487919 */ /* 0x000e220000002100 */
[----:B------:R1:W-:Y:S04]  /*17f80*/  STL [R1+0x70], R5 ;  /* 0x0000700501007387 */ /* 0x0003e80000100800 */
[----:B------:R1:W-:Y:S01]  /*17f90*/  STL [R1+0x70], R5 ;  /* 0x0000700501007387 */ /* 0x0003e20000100800 */
[----:B------:R-:W-:-:S02]  /*17fa0*/  WARPGROUP.DEPBAR.LE gsb0, 0x0 ;  /* 0x00008000000079c5 */ /* 0x000fc40000010000 */
        /* <DEDUP_REMOVED lines=27> */
.L_x_13194:
[----:B------:R-:W-:Y:S05]  /*18160*/  BSYNC B0 ;  /* 0x0000000000007941 */ /* 0x000fea0003800000 */
.L_x_13193:
[----:B------:R-:W2:Y:S04]  /*18170*/  LD.E.64 R6, desc[UR44][R18.64+0x20] ;  /* 0x0000202c12067980 */ /* 0x000ea8000c101b00 */
[----:B------:R-:W3:Y:S01]  /*18180*/  LD.E R9, desc[UR44][R18.64+0xc] ;  /* 0x00000c2c12097980 */ /* 0x000ee2000c101900 */
[----:B--2---:R-:W-:-:S05]  /*18190*/  MOV R7, R6 ;  /* 0x0000000600077202 */ /* 0x004fca0000000f00 */
[----:B-----5:R-:W-:-:S05]  /*181a0*/  IMAD R8, R8, 0x8, R7 ;  /* 0x0000000808087824 */ /* 0x020fca00078e0207 */
[----:B---3--:R-:W-:-:S04]  /*181b0*/  PRMT R8, R9, 0x654, R8 ;  /* 0x0000065409087816 */ /* 0x008fc80000000008 */
[----:B------:R0:W-:Y:S01]  /*181c0*/  SYNCS.ARRIVE.TRANS64.RED.A1T0 RZ, [R8+URZ], RZ ;  /* 0x000000ff08ff79a7 */ /* 0x0001e2000810043f */
[----:B------:R-:W2:Y:S04]  /*181d0*/  LDL.64 R6, [R1+0x150] ;  /* 0x0001500001067983 */ /* 0x000ea80000100a00 */
[----:B--2---:R-:W2:Y:S04]  /*181e0*/  LD.E R12, desc[UR44][R6.64] ;  /* 0x0000002c060c7980 */ /* 0x004ea8000c101900 */
[----:B------:R-:W3:Y:S01]  /*181f0*/  LD.E.64 R6, desc[UR44][R16.64+0x210] ;  /* 0x0002102c10067980 */ /* 0x000ee2000c101b00 */
[----:B------:R-:W-:-:S04]  /*18200*/  UIADD3 UR4, UP0, UR37, 0x210, URZ ;  /* 0x0000021025047890 */ /* 0x000fc8000ff1e03f */
[----:B------:R-:W-:Y:S02]  /*18210*/  ULOP3.LUT UR4, UR4, 0x4, URZ, 0xfc, !UPT ;  /* 0x0000000404047892 */ /* 0x000fe4000f8efc3f */
[----:B------:R-:W-:Y:S01]  /*18220*/  UIADD3.X UR5, URZ, UR36, URZ, UP0, !UPT ;  /* 0x000000243f057290 */ /* 0x000fe200087fe43f */
        /* <DEDUP_REMOVED lines=23> */
[----:B---3--:R-:W-:Y:S01]  /*183a0*/  FMNMX.FTZ R13, R11, R6, !PT ;  /* 0x000000060b0d7209 */ /* 0x008fe20007810000 */
[-C--:B------:R-:W-:Y:S01]  /*183b0*/  FMUL.FTZ R47, R49, R12.reuse ;  /* 0x0000000c312f7220 */ /* 0x080fe20000410000 */
[-C--:B0-----:R-:W-:Y:S01]  /*183c0*/  FMUL.FTZ R8, R26, R12.reuse ;  /* 0x0000000c1a087220 */ /* 0x081fe20000410000 */
        /* <DEDUP_REMOVED lines=68> */
[-C--:B------:R-:W-:Y:S01]  /*18810*/  FMUL.FTZ R52, R59, R12.reuse ;  /* 0x0000000c3b347220 */ /* 0x080fe20000410000 */
[----:B------:R-:W-:-:S05]  /*18820*/  FMUL.FTZ R59, R66, R12 ;  /* 0x0000000c423b7220 */ /* 0x000fca0000410000 */
        /* <DEDUP_REMOVED lines=12> */
[----:B------:R-:W-:-:S06]  /*188f0*/  FMUL.FTZ R54, R62, R12 ;  /* 0x0000000c3e367220 */ /* 0x000fcc0000410000 */
        /* <DEDUP_REMOVED lines=8> */
[----:B0-----:R-:W-:Y:S01]  /*18980*/  FMNMX.FTZ R62, R38, R13, !PT ;  /* 0x0000000d263e7209 */ /* 0x001fe20007810000 */
[----:B------:R-:W-:Y:S06]  /*18990*/  ST.E desc[UR44][R16.64+0x210], R25 ;  /* 0x0002101910007985 */ /* 0x000fec000c10192c */
[----:B------:R-:W0:Y:S01]  /*189a0*/  MUFU.TANH R42, R42 ;  /* 0x0000002a002a7308 */ /* 0x000e220000002400 */
[----:B-1----:R-:W-:-:S07]  /*189b0*/  FMNMX.FTZ R13, R39, R62, !PT ;  /* 0x0000003e270d7209 */ /* 0x002fce0007810000 */
[----:B------:R-:W1:Y:S01]  /*189c0*/  MUFU.TANH R41, R41 ;  /* 0x0000002900297308 */ /* 0x000e620000002400 */
[----:B---3--:R-:W-:Y:S02]  /*189d0*/  FMNMX.FTZ R13, R40, R13, !PT ;  /* 0x0000000d280d7209 */ /* 0x008fe40007810000 */
[----:B--2---:R-:W-:-:S05]  /*189e0*/  FMNMX.FTZ R68, R25, R68, !PT ;  /* 0x0000004419447209 */ /* 0x004fca0007810000 */
[----:B------:R-:W2:Y:S01]  /*189f0*/  MUFU.TANH R43, R43 ;  /* 0x0000002b002b7308 */ /* 0x000ea20000002400 */
[----:B0-----:R-:W-:Y:S01]  /*18a00*/  FMNMX.FTZ R62, R42, R13, !PT ;  /* 0x0000000d2a3e7209 */ /* 0x001fe20007810000 */
[----:B------:R-:W0:Y:S06]  /*18a10*/  SHFL.BFLY PT, R33, R68, 0x1, 0x1f ;  /* 0x0c201f0044217f89 */ /* 0x000e2c00000e0000 */
[----:B------:R-:W3:Y:S01]  /*18a20*/  MUFU.TANH R44, R44 ;  /* 0x0000002c002c7308 */ /* 0x000ee20000002400 */
[----:B-1----:R-:W-:-:S07]  /*18a30*/  FMNMX.FTZ R62, R41, R62, !PT ;  /* 0x0000003e293e7209 */ /* 0x002fce0007810000 */
[----:B------:R-:W1:Y:S01]  /*18a40*/  MUFU.TANH R45, R45 ;  /* 0x0000002d002d7308 */ /* 0x000e620000002400 */
[----:B--2---:R-:W-:Y:S01]  /*18a50*/  FMNMX.FTZ R13, R43, R62, !PT ;  /* 0x0000003e2b0d7209 */ /* 0x004fe20007810000 */
[----:B------:R-:W-:-:S06]  /*18a60*/  FMUL.FTZ R62, R70, R12 ;  /* 0x0000000c463e7220 */ /* 0x000fcc0000410000 */
[----:B------:R-:W2:Y:S01]  /*18a70*/  MUFU.TANH R52, R52 ;  /* 0x0000003400347308 */ /* 0x000ea20000002400 */
[----:B---3--:R-:W-:Y:S02]  /*18a80*/  FMNMX.FTZ R66, R44, R13, !PT ;  /* 0x0000000d2c427209 */ /* 0x008fe40007810000 */
[----:B0-----:R-:W-:-:S05]  /*18a90*/  FMNMX.FTZ R33, R68, R33, !PT ;  /* 0x0000002144217209 */ /* 0x001fca0007810000 */
        /* <DEDUP_REMOVED lines=12> */
[----:B------:R-:W-:-:S03]  /*18b60*/  IMAD.U32 R12, RZ, RZ, UR4 ;  /* 0x00000004ff0c7e24 */ /* 0x000fc6000f8e00ff */
[----:B-1----:R-:W-:Y:S01]  /*18b70*/  FMNMX.FTZ R66, R62, R13, !PT ;  /* 0x0000000d3e427209 */ /* 0x002fe20007810000 */
[----:B------:R-:W-:-:S03]  /*18b80*/  IMAD.U32 R13, RZ, RZ, UR5 ;  /* 0x00000005ff0d7e24 */ /* 0x000fc6000f8e00ff */
[----:B--2---:R-:W-:-:S05]  /*18b90*/  FMNMX.FTZ R31, R63, R66, !PT ;  /* 0x000000423f1f7209 */ /* 0x004fca0007810000 */
        /* <DEDUP_REMOVED lines=11> */
[----:B------:R-:W4:Y:S04]  /*18c50*/  LD.E R68, desc[UR44][R16.64+0x224] ;  /* 0x0002242c10447980 */ /* 0x000f28000c101900 */
[----:B------:R-:W4:Y:S01]  /*18c60*/  LD.E R66, desc[UR44][R16.64+0x240] ;  /* 0x0002402c10427980 */ /* 0x000f22000c101900 */
[----:B------:R-:W-:Y:S01]  /*18c70*/  FADD.FTZ R74, R7, -R70 ;  /* 0x80000046074a7221 */ /* 0x000fe20000010000 */
[----:B------:R-:W-:-:S04]  /*18c80*/  UIADD3 UR4, UP0, UR37, 0x240, URZ ;  /* 0x0000024025047890 */ /* 0x000fc8000ff1e03f */
[----:B------:R-:W-:Y:S02]  /*18c90*/  ULOP3.LUT UR6, UR4, 0x4, URZ, 0xfc, !UPT ;  /* 0x0000000404067892 */ /* 0x000fe4000f8efc3f */
[----:B------:R-:W-:Y:S01]  /*18ca0*/  UIADD3.X UR5, URZ, UR36, URZ, UP0, !UPT ;  /* 0x000000243f057290 */ /* 0x000fe200087fe43f */
[----:B--2---:R-:W-:-:S04]  /*18cb0*/  FADD.FTZ R6, R6, -R69 ;  /* 0x8000004506067221 */ /* 0x004fc80000010000 */
[-C--:B---3--:R-:W-:Y:S01]  /*18cc0*/  FMUL.FTZ R6, R6, R65.reuse ;  /* 0x0000004106067220 */ /* 0x088fe20000410000 */
[----:B0-----:R-:W-:-:S03]  /*18cd0*/  FMUL.FTZ R12, R69, R65 ;  /* 0x00000041450c7220 */ /* 0x001fc60000410000 */
[----:B------:R0:W-:Y:S01]  /*18ce0*/  MUFU.EX2 R7, R6 ;  /* 0x0000000600077308 */ /* 0x0001e20000000800 */
[-CC-:B------:R-:W-:Y:S01]  /*18cf0*/  FFMA.FTZ R160, R11, R65.reuse, -R12.reuse ;  /* 0x000000410ba07223 */ /* 0x180fe2000001080c */
[-CC-:B------:R-:W-:Y:S01]  /*18d00*/  FFMA.FTZ R176, R36, R65.reuse, -R12.reuse ;  /* 0x0000004124b07223 */ /* 0x180fe2000001080c */
[----:B------:R-:W-:Y:S01]  /*18d10*/  FMUL.FTZ R25, R65, R74 ;  /* 0x0000004a41197220 */ /* 0x000fe20000410000 */
[-C--:B0-----:R-:W-:Y:S01]  /*18d20*/  FMUL.FTZ R6, R70, R65.reuse ;  /* 0x0000004146067220 */ /* 0x081fe20000410000 */
[----:B------:R-:W-:-:S03]  /*18d30*/  FFMA.FTZ R37, R10, R65, -R12 ;  /* 0x000000410a257223 */ /* 0x000fc6000001080c */
[-CC-:B------:R-:W-:Y:S01]  /*18d40*/  FFMA.FTZ R36, R8, R65.reuse, -R6.reuse ;  /* 0x0000004108247223 */ /* 0x180fe20000010806 */
[-C--:B------:R-:W-:Y:S01]  /*18d50*/  FFMA.FTZ R161, R9, R65.reuse, -R6 ;  /* 0x0000004109a17223 */ /* 0x080fe20000010806 */
[----:B------:R-:W4:Y:S01]  /*18d60*/  MUFU.EX2 R160, R160 ;  /* 0x000000a000a07308 */ /* 0x000f220000000800 */
[-CC-:B------:R-:W-:Y:S01]  /*18d70*/  FFMA.FTZ R168, R29, R65.reuse, -R12.reuse ;  /* 0x000000411da87223 */ /* 0x180fe2000001080c */
[-CC-:B------:R-:W-:Y:S01]  /*18d80*/  FFMA.FTZ R35, R15, R65.reuse, -R12.reuse ;  /* 0x000000410f237223 */ /* 0x180fe2000001080c */
[-C--:B------:R-:W-:Y:S01]  /*18d90*/  FFMA.FTZ R29, R34, R65.reuse, -R12 ;  /* 0x00000041221d7223 */ /* 0x080fe2000001080c */
[----:B------:R-:W-:-:S04]  /*18da0*/  FFMA.FTZ R34, R14, R65, -R6 ;  /* 0x000000410e227223 */ /* 0x000fc80000010806 */
[----:B------:R-:W-:Y:S01]  /*18db0*/  MUFU.EX2 R25, R25 ;  /* 0x0000001900197308 */ /* 0x000fe20000000800 */
[-C--:B------:R-:W-:Y:S01]  /*18dc0*/  FFMA.FTZ R162, R20, R65.reuse, -R12 ;  /* 0x0000004114a27223 */ /* 0x080fe2000001080c */
[----:B------:R-:W-:-:S06]  /*18dd0*/  FFMA.FTZ R163, R18, R65, -R6 ;  /* 0x0000004112a37223 */ /* 0x000fcc0000010806 */
[----:B------:R-:W0:Y:S01]  /*18de0*/  MUFU.EX2 R36, R36 ;  /* 0x0000002400247308 */ /* 0x000e220000000800 */
[----:B------:R-:W-:-:S07]  /*18df0*/  FFMA.FTZ R170, R32, R65, -R12 ;  /* 0x0000004120aa7223 */ /* 0x000fce000001080c */
[----:B------:R-:W1:Y:S01]  /*18e00*/  MUFU.EX2 R37, R37 ;  /* 0x0000002500257308 */ /* 0x000e620000000800 */
[-C--:B------:R-:W-:Y:S01]  /*18e10*/  FFMA.FTZ R33, R21, R65.reuse, -R12 ;  /* 0x0000004115217223 */ /* 0x080fe2000001080c */
[----:B------:R-:W-:-:S06]  /*18e20*/  FFMA.FTZ R32, R19, R65, -R6 ;  /* 0x0000004113207223 */ /* 0x000fcc0000010806 */
[----:B------:R-:W2:Y:S01]  /*18e30*/  MUFU.EX2 R161, R161 ;  /* 0x000000a100a17308 */ /* 0x000ea20000000800 */
[----:B------:R-:W-:-:S07]  /*18e40*/  FFMA.FTZ R169, R24, R65, -R6 ;  /* 0x0000004118a97223 */ /* 0x000fce0000010806 */
[----:B------:R-:W3:Y:S08]  /*18e50*/  MUFU.EX2 R35, R35 ;  /* 0x0000002300237308 */ /* 0x000ef00000000800 */
[----:B------:R-:W3:Y:S01]  /*18e60*/  MUFU.EX2 R34, R34 ;  /* 0x0000002200227308 */ /* 0x000ee20000000800 */
[----:B----4-:R-:W-:Y:S01]  /*18e70*/  FFMA.FTZ R8, R7, R67, R160 ;  /* 0x0000004307087223 */ /* 0x010fe200000100a0 */
[----:B------:R-:W-:Y:S01]  /*18e80*/  FFMA.FTZ R31, R30, R65, -R12 ;  /* 0x000000411e1f7223 */ /* 0x000fe2000001080c */
[----:B0-----:R-:W-:-:S05]  /*18e90*/  FFMA.FTZ R68, R25, R68, R36 ;  /* 0x0000004419447223 */ /* 0x001fca0000010024 */
        /* <DEDUP_REMOVED lines=21> */
[-C--:B------:R-:W-:Y:S01]  /*18ff0*/  FFMA.FTZ R15, R72, R65.reuse, -R12 ;  /* 0x00000041480f7223 */ /* 0x080fe2000001080c */
[----:B------:R-:W-:-:S06]  /*19000*/  FFMA.FTZ R179, R39, R65, -R6 ;  /* 0x0000004127b37223 */ /* 0x000fcc0000010806 */
[----:B------:R-:W2:Y:S01]  /*19010*/  MUFU.EX2 R171, R171 ;  /* 0x000000ab00ab7308 */ /* 0x000ea20000000800 */
[----:B---3--:R-:W-:Y:S01]  /*19020*/  FADD.FTZ R10, R168, R11 ;  /* 0x0000000ba80a7221 */ /* 0x008fe20000010000 */
[----:B------:R-:W-:-:S06]  /*19030*/  FADD.FTZ R9, R169, R8 ;  /* 0x00000008a9097221 */ /* 0x000fcc0000010000 */
[----:B------:R-:W3:Y:S01]  /*19040*/  MUFU.EX2 R29, R29 ;  /* 0x0000001d001d7308 */ /* 0x000ee20000000800 */
[-C--:B------:R-:W-:Y:S01]  /*19050*/  FFMA.FTZ R178, R73, R65.reuse, -R12 ;  /* 0x0000004149b27223 */ /* 0x080fe2000001080c */
[----:B------:R-:W-:-:S06]  /*19060*/  FFMA.FTZ R14, R40, R65, -R6 ;  /* 0x00000041280e7223 */ /* 0x000fcc0000010806 */
[----:B------:R-:W3:Y:S01]  /*19070*/  MUFU.EX2 R28, R28 ;  /* 0x0000001c001c7308 */ /* 0x000ee20000000800 */
[----:B0-----:R-:W-:Y:S01]  /*19080*/  FADD.FTZ R11, R31, R10 ;  /* 0x0000000a1f0b7221 */ /* 0x001fe20000010000 */
[----:B----4-:R-:W-:-:S06]  /*19090*/  FADD.FTZ R8, R30, R9 ;  /* 0x000000091e087221 */ /* 0x010fcc0000010000 */
[----:B------:R-:W0:Y:S01]  /*190a0*/  MUFU.EX2 R176, R176 ;  /* 0x000000b000b07308 */ /* 0x000e220000000800 */
[-C--:B------:R-:W-:Y:S01]  /*190b0*/  FFMA.FTZ R225, R46, R65.reuse, -R12 ;  /* 0x000000412ee17223 */ /* 0x080fe2000001080c */
[----:B------:R-:W-:-:S06]  /*190c0*/  FFMA.FTZ R223, R42, R65, -R6 ;  /* 0x000000412adf7223 */ /* 0x000fcc0000010806 */
        /* <DEDUP_REMOVED lines=82> */
[----:B--2---:R-:W-:Y:S01]  /*195f0*/  FADD.FTZ R8, R18, R11 ;  /* 0x0000000b12087221 */ /* 0x004fe20000010000 */
[----:B------:R-:W-:Y:S01]  /*19600*/  FMUL.FTZ R27, R7, R66 ;  /* 0x00000042071b7220 */ /* 0x000fe20000410000 */
[----:B------:R-:W-:Y:S02]  /*19610*/  IMAD.U32 R10, RZ, RZ, UR6 ;  /* 0x00000006ff0a7e24 */ /* 0x000fe4000f8e00ff */
[----:B---3--:R-:W-:Y:S01]  /*19620*/  FADD.FTZ R9, R21, R6 ;  /* 0x0000000615097221 */ /* 0x008fe20000010000 */
[----:B------:R-:W-:Y:S01]  /*19630*/  IMAD.U32 R11, RZ, RZ, UR5 ;  /* 0x00000005ff0b7e24 */ /* 0x000fe2000f8e00ff */
[----:B------:R-:W-:Y:S01]  /*19640*/  ST.E desc[UR44][R16.64+0x240], R27 ;  /* 0x0002401b10007985 */ /* 0x000fe2000c10192c */
[----:B------:R-:W-:-:S03]  /*19650*/  FADD.FTZ R13, R19, R8 ;  /* 0x00000008130d7221 */ /* 0x000fc60000010000 */
[----:B------:R-:W-:Y:S04]  /*19660*/  ST.E desc[UR44][R16.64+0x220], R9 ;  /* 0x0002200910007985 */ /* 0x000fe8000c10192c */
[----:B------:R0:W-:Y:S04]  /*19670*/  ST.E desc[UR44][R16.64+0x224], R13 ;  /* 0x0002240d10007985 */ /* 0x0001e8000c10192c */
[----:B------:R-:W2:Y:S02]  /*19680*/  LD.E R6, desc[UR44][R10.64] ;  /* 0x0000002c0a067980 */ /* 0x000ea4000c101900 */
[----:B--2---:R-:W-:-:S05]  /*19690*/  FMUL.FTZ R39, R7, R6 ;  /* 0x0000000607277220 */ /* 0x004fca0000410000 */
[----:B------:R1:W-:Y:S04]  /*196a0*/  ST.E desc[UR44][R10.64], R39 ;  /* 0x000000270a007985 */ /* 0x0003e8000c10192c */
[----:B------:R-:W0:Y:S04]  /*196b0*/  LD.E R148, desc[UR44][R16.64+0x250] ;  /* 0x0002502c10947980 */ /* 0x000e28000c101900 */
[----:B------:R-:W2:Y:S04]  /*196c0*/  LD.E R150, desc[UR44][R16.64+0x434] ;  /* 0x0004342c10967980 */ /* 0x000ea8000c101900 */
[----:B------:R-:W3:Y:S04]  /*196d0*/  LD.E R146, desc[UR44][R16.64+0x254] ;  /* 0x0002542c10927980 */ /* 0x000ee8000c101900 */
[----:B------:R-:W1:Y:S04]  /*196e0*/  LD.E R144, desc[UR44][R16.64+0x260] ;  /* 0x0002602c10907980 */ /* 0x000e68000c101900 */
        /* <DEDUP_REMOVED lines=62> */
[----:B---3--:R-:W-:-:S03]  /*19ad0*/  FMUL.FTZ R27, R7, R146 ;  /* 0x00000092071b7220 */ /* 0x008fc60000410000 */
[----:B------:R2:W-:Y:S01]  /*19ae0*/  ST.E desc[UR44][R16.64+0x434], R9 ;  /* 0x0004340910007985 */ /* 0x0005e2000c10192c */
[C---:B-1----:R-:W-:Y:S01]  /*19af0*/  FMUL.FTZ R39, R7.reuse, R144 ;  /* 0x0000009007277220 */ /* 0x042fe20000410000 */
[C---:B----4-:R-:W-:Y:S01]  /*19b00*/  FMUL.FTZ R41, R7.reuse, R142 ;  /* 0x0000008e07297220 */ /* 0x050fe20000410000 */
[C---:B------:R-:W-:Y:S01]  /*19b10*/  FMUL.FTZ R43, R7.reuse, R128 ;  /* 0x00000080072b7220 */ /* 0x040fe20000410000 */
[C---:B0-----:R-:W-:Y:S01]  /*19b20*/  FMUL.FTZ R13, R7.reuse, R134 ;  /* 0x00000086070d7220 */ /* 0x041fe20000410000 */
[C---:B--2---:R-:W-:Y:S01]  /*19b30*/  FMUL.FTZ R9, R7.reuse, R136 ;  /* 0x0000008807097220 */ /* 0x044fe20000410000 */
        /* <DEDUP_REMOVED lines=29> */
[C---:B-1----:R-:W-:Y:S01]  /*19d10*/  FMUL.FTZ R41, R7.reuse, R112 ;  /* 0x0000007007297220 */ /* 0x042fe20000410000 */
[C---:B--2---:R-:W-:Y:S01]  /*19d20*/  FMUL.FTZ R43, R7.reuse, R106 ;  /* 0x0000006a072b7220 */ /* 0x044fe20000410000 */
[C---:B---3--:R-:W-:Y:S01]  /*19d30*/  FMUL.FTZ R13, R7.reuse, R102 ;  /* 0x00000066070d7220 */ /* 0x048fe20000410000 */
[C---:B0-----:R-:W-:Y:S01]  /*19d40*/  FMUL.FTZ R9, R7.reuse, R104 ;  /* 0x0000006807097220 */ /* 0x041fe20000410000 */
        /* <DEDUP_REMOVED lines=54> */
[----:B------:R0:W-:Y:S01]  /*1a0b0*/  ST.E desc[UR44][R16.64+0x3a4], R27 ;  /* 0x0003a41b10007985 */ /* 0x0001e2000c10192c */
        /* <DEDUP_REMOVED lines=16> */
[----:B------:R-:W-:Y:S02]  /*1a1c0*/  IMAD.U32 R8, RZ, RZ, UR6 ;  /* 0x00000006ff087e24 */ /* 0x000fe4000f8e00ff */
[----:B---3--:R-:W-:Y:S01]  /*1a1d0*/  FMUL.FTZ R13, R7, R24 ;  /* 0x00000018070d7220 */ /* 0x008fe20000410000 */
[----:B0-----:R-:W-:Y:S01]  /*1a1e0*/  IMAD.U32 R9, RZ, RZ, UR5 ;  /* 0x00000005ff097e24 */ /* 0x001fe2000f8e00ff */
[----:B------:R0:W-:Y:S04]  /*1a1f0*/  ST.E desc[UR44][R16.64+0x3f0], R27 ;  /* 0x0003f01b10007985 */ /* 0x0001e8000c10192c */
        /* <DEDUP_REMOVED lines=8> */
[----:B------:R-:W0:Y:S01]  /*1a280*/  LD.E R12, desc[UR44][R8.64] ;  /* 0x0000002c080c7980 */ /* 0x000e22000c101900 */
[----:B------:R-:W-:Y:S01]  /*1a290*/  ULOP3.LUT UR4, UR4, 0xc, URZ, 0xfc, !UPT ;  /* 0x0000000c04047892 */ /* 0x000fe2000f8efc3f */
[----:B------:R-:W-:-:S05]  /*1a2a0*/  IMAD.U32 R7, RZ, RZ, UR5 ;  /* 0x00000005ff077e24 */ /* 0x000fca000f8e00ff */
[----:B------:R-:W-:Y:S02]  /*1a2b0*/  IMAD.U32 R6, RZ, RZ, UR4 ;  /* 0x00000004ff067e24 */ /* 0x000fe4000f8e00ff */
[----:B0-----:R-:W-:-:S05]  /*1a2c0*/  FMUL.FTZ R27, R25, R12 ;  /* 0x0000000c191b7220 */ /* 0x001fca0000410000 */
[----:B------:R0:W-:Y:S04]  /*1a2d0*/  ST.E desc[UR44][R8.64], R27 ;  /* 0x0000001b08007985 */ /* 0x0001e8000c10192c */
[----:B------:R-:W1:Y:S02]  /*1a2e0*/  LD.E R12, desc[UR44][R6.64] ;  /* 0x0000002c060c7980 */ /* 0x000e64000c101900 */
[----:B-1----:R-:W-:-:S05]  /*1a2f0*/  FMUL.FTZ R13, R25, R12 ;  /* 0x0000000c190d7220 */ /* 0x002fca0000410000 */
[----:B------:R1:W-:Y:S04]  /*1a300*/  ST.E desc[UR44][R6.64], R13 ;  /* 0x0000000d06007985 */ /* 0x0003e8000c10192c */
        /* <DEDUP_REMOVED lines=60> */
[----:B-1----:R-:W2:Y:S04]  /*1a6d0*/  LD.E R13, desc[UR44][R16.64+0x42c] ;  /* 0x00042c2c100d7980 */ /* 0x002ea8000c101900 */
[----:B------:R-:W2:Y:S01]  /*1a6e0*/  LD.E R24, desc[UR44][R16.64+0x438] ;  /* 0x0004382c10187980 */ /* 0x000ea2000c101900 */
[C---:B---3--:R-:W-:Y:S01]  /*1a6f0*/  FMUL.FTZ R93, R25.reuse, R93 ;  /* 0x0000005d195d7220 */ /* 0x048fe20000410000 */
        /* <DEDUP_REMOVED lines=76> */
[C---:B------:R-:W-:Y:S01]  /*1abc0*/  FMUL.FTZ R55, R25.reuse, R42 ;  /* 0x0000002a19377220 */ /* 0x040fe20000410000 */
[C---:B------:R-:W-:Y:S01]  /*1abd0*/  FMUL.FTZ R61, R25.reuse, R44 ;  /* 0x0000002c193d7220 */ /* 0x040fe20000410000 */
[C---:B------:R-:W-:Y:S01]  /*1abe0*/  FMUL.FTZ R41, R25.reuse, R41 ;  /* 0x0000002919297220 */ /* 0x040fe20000410000 */
[C---:B------:R-:W-:Y:S01]  /*1abf0*/  FMUL.FTZ R27, R25.reuse, R27 ;  /* 0x0000001b191b7220 */ /* 0x040fe20000410000 */
[C---:B---3--:R-:W-:Y:S01]  /*1ac00*/  FMUL.FTZ R47, R25.reuse, R40 ;  /* 0x00000028192f7220 */ /* 0x048fe20000410000 */
[C---:B------:R-:W-:Y:S01]  /*1ac10*/  FMUL.FTZ R39, R25.reuse, R39 ;  /* 0x0000002719277220 */ /* 0x040fe20000410000 */
[C---:B-1----:R-:W-:Y:S01]  /*1ac20*/  FMUL.FTZ R49, R25.reuse, R38 ;  /* 0x0000002619317220 */ /* 0x042fe20000410000 */
[----:B0-----:R-:W-:Y:S01]  /*1ac30*/  FMUL.FTZ R43, R25, R26 ;  /* 0x0000001a192b7220 */ /* 0x001fe20000410000 */
        /* <DEDUP_REMOVED lines=49> */
[----:B------:R-:W3:Y:S04]  /*1af50*/  LD.E R43, desc[UR44][R6.64] ;  /* 0x0000002c062b7980 */ /* 0x000ee8000c101900 */
[----:B---3--:R3:W-:Y:S04]  /*1af60*/  ST.E desc[UR44][R6.64], R43 ;  /* 0x0000002b06007985 */ /* 0x0087e8000c10192c */
[----:B------:R-:W4:Y:S04]  /*1af70*/  LD.E R25, desc[UR44][R16.64+0x250] ;  /* 0x0002502c10197980 */ /* 0x000f28000c101900 */
        /* <DEDUP_REMOVED lines=76> */
[----:B------:R-:W-:Y:S04]  /*1b440*/  ST.E desc[UR44][R16.64+0x258], R47 ;  /* 0x0002582f10007985 */ /* 0x000fe8000c10192c */
[----:B------:R1:W-:Y:S04]  /*1b450*/  ST.E desc[UR44][R16.64+0x25c], R27 ;  /* 0x00025c1b10007985 */ /* 0x0003e8000c10192c */
[----:B------:R-:W-:Y:S04]  /*1b460*/  ST.E desc[UR44][R16.64+0x260], R49 ;  /* 0x0002603110007985 */ /* 0x000fe8000c10192c */
[----:B------:R-:W-:Y:S04]  /*1b470*/  ST.E desc[UR44][R16.64+0x264], R51 ;  /* 0x0002643310007985 */ /* 0x000fe8000c10192c */
[----:B------:R1:W-:Y:S04]  /*1b480*/  ST.E desc[UR44][R16.64+0x268], R39 ;  /* 0x0002682710007985 */ /* 0x0003e8000c10192c */
[----:B------:R-:W-:Y:S04]  /*1b490*/  ST.E desc[UR44][R16.64+0x26c], R53 ;  /* 0x00026c3510007985 */ /* 0x000fe8000c10192c */
[----:B--2---:R2:W-:Y:S04]  /*1b4a0*/  ST.E desc[UR44][R16.64+0x270], R41 ;  /* 0x0002702910007985 */ /* 0x0045e8000c10192c */
[----:B------:R-:W-:Y:S04]  /*1b4b0*/  ST.E desc[UR44][R16.64+0x274], R55 ;  /* 0x0002743710007985 */ /* 0x000fe8000c10192c */
[----:B---3--:R3:W-:Y:S04]  /*1b4c0*/  ST.E desc[UR44][R16.64+0x278], R43 ;  /* 0x0002782b10007985 */ /* 0x0087e8000c10192c */
[----:B------:R3:W-:Y:S04]  /*1b4d0*/  ST.E desc[UR44][R16.64+0x27c], R57 ;  /* 0x00027c3910007985 */ /* 0x0007e8000c10192c */
[----:B------:R3:W-:Y:S04]  /*1b4e0*/  ST.E desc[UR44][R16.64+0x280], R59 ;  /* 0x0002803b10007985 */ /* 0x0007e8000c10192c */
[----:B------:R3:W-:Y:S04]  /*1b4f0*/  ST.E desc[UR44][R16.64+0x284], R61 ;  /* 0x0002843d10007985 */ /* 0x0007e8000c10192c */
[----:B------:R3:W-:Y:S04]  /*1b500*/  ST.E desc[UR44][R16.64+0x288], R63 ;  /* 0x0002883f10007985 */ /* 0x0007e8000c10192c */
[----:B------:R3:W-:Y:S04]  /*1b510*/  ST.E desc[UR44][R16.64+0x28c], R65 ;  /* 0x00028c4110007985 */ /* 0x0007e8000c10192c */
[----:B0-----:R-:W4:Y:S04]  /*1b520*/  LD.E R25, desc[UR44][R16.64+0x290] ;  /* 0x0002902c10197980 */ /* 0x001f28000c101900 */
[----:B-1----:R-:W4:Y:S04]  /*1b530*/  LD.E R27, desc[UR44][R16.64+0x298] ;  /* 0x0002982c101b7980 */ /* 0x002f28000c101900 */
        /* <DEDUP_REMOVED lines=76> */
[----:B--2---:R2:W-:Y:S04]  /*1ba00*/  ST.E desc[UR44][R16.64+0x2a8], R41 ;  /* 0x0002a82910007985 */ /* 0x0045e8000c10192c */
[----:B---3--:R3:W-:Y:S04]  /*1ba10*/  ST.E desc[UR44][R16.64+0x2b0], R43 ;  /* 0x0002b02b10007985 */ /* 0x0087e8000c10192c */
        /* <DEDUP_REMOVED lines=77> */
[----:B0-----:R-:W3:Y:S01]  /*1bef0*/  LDL R25, [R1+0x68] ;  /* 0x0000680001197983 */ /* 0x001ee20000100800 */
[----:B------:R-:W-:-:S02]  /*1bf00*/  IMAD R12, R24, 0xc00, R12 ;  /* 0x00000c00180c7824 */ /* 0x000fc400078e020c */
[----:B-1----:R-:W-:Y:S01]  /*1bf10*/  IMAD.MOV.U32 R27, RZ, RZ, R13 ;  /* 0x000000ffff1b7224 */ /* 0x002fe200078e000d */
[----:B------:R-:W-:Y:S01]  /*1bf20*/  F2FP.BF16.F32.PACK_AB R160, R37, R160 ;  /* 0x000000a025a0723e */ /* 0x000fe200000010ff */
[C---:B------:R-:W-:Y:S01]  /*1bf30*/  VIADD R24, R12.reuse, 0x80 ;  /* 0x000000800c187836 */ /* 0x040fe20000000000 */
[----:B------:R-:W-:Y:S01]  /*1bf40*/  F2FP.BF16.F32.PACK_AB R161, R161, R36 ;  /* 0x00000024a1a1723e */ /* 0x000fe200000010ff */
[----:B------:R-:W-:Y:S01]  /*1bf50*/  VIADD R26, R12, 0x100 ;  /* 0x000001000c1a7836 */ /* 0x000fe20000000000 */
[----:B------:R-:W-:Y:S01]  /*1bf60*/  R2UR UR15, R27 ;  /* 0x000000001b0f72ca */ /* 0x000fe200000e0000 */
[----:B------:R-:W3:Y:S01]  /*1bf70*/  LD.E R36, desc[UR44][R16.64+0x270] ;  /* 0x0002702c10247980 */ /* 0x000ee2000c101900 */
[----:B------:R-:W-:Y:S02]  /*1bf80*/  R2UR UR10, R24 ;  /* 0x00000000180a72ca */ /* 0x000fe400000e0000 */
[----:B------:R-:W-:Y:S01]  /*1bf90*/  R2UR UR14, R26 ;  /* 0x000000001a0e72ca */ /* 0x000fe200000e0000 */
[----:B------:R-:W3:Y:S01]  /*1bfa0*/  LD.E R24, desc[UR44][R16.64+0x240] ;  /* 0x0002402c10187980 */ /* 0x000ee2000c101900 */
[----:B------:R-:W-:-:S02]  /*1bfb0*/  F2FP.BF16.F32.PACK_AB R162, R162, R35 ;  /* 0x00000023a2a2723e */ /* 0x000fc400000010ff */
[----:B------:R-:W-:Y:S01]  /*1bfc0*/  F2FP.BF16.F32.PACK_AB R163, R163, R34 ;  /* 0x00000022a3a3723e */ /* 0x000fe200000010ff */
[----:B------:R-:W3:Y:S01]  /*1bfd0*/  LD.E R35, desc[UR44][R16.64+0x26c] ;  /* 0x00026c2c10237980 */ /* 0x000ee2000c101900 */
[----:B------:R-:W-:Y:S02]  /*1bfe0*/  F2FP.BF16.F32.PACK_AB R168, R168, R33 ;  /* 0x00000021a8a8723e */ /* 0x000fe400000010ff */
[----:B------:R-:W-:Y:S01]  /*1bff0*/  F2FP.BF16.F32.PACK_AB R169, R169, R32 ;  /* 0x00000020a9a9723e */ /* 0x000fe200000010ff */
[----:B------:R-:W3:Y:S01]  /*1c000*/  LD.E R33, desc[UR44][R16.64+0x264] ;  /* 0x0002642c10217980 */ /* 0x000ee2000c101900 */
[----:B------:R-:W-:Y:S02]  /*1c010*/  F2FP.BF16.F32.PACK_AB R170, R170, R31 ;  /* 0x0000001faaaa723e */ /* 0x000fe400000010ff */
[----:B------:R-:W-:Y:S01]  /*1c020*/  F2FP.BF16.F32.PACK_AB R171, R171, R30 ;  /* 0x0000001eabab723e */ /* 0x000fe200000010ff */
[----:B------:R-:W3:Y:S01]  /*1c030*/  LD.E R31, desc[UR44][R16.64+0x25c] ;  /* 0x00025c2c101f7980 */ /* 0x000ee2000c101900 */
[----:B------:R-:W-:-:S02]  /*1c040*/  F2FP.BF16.F32.PACK_AB R176, R176, R29 ;  /* 0x0000001db0b0723e */ /* 0x000fc400000010ff */
[----:B------:R-:W-:Y:S01]  /*1c050*/  F2FP.BF16.F32.PACK_AB R177, R177, R28 ;  /* 0x0000001cb1b1723e */ /* 0x000fe200000010ff */
        /* <DEDUP_REMOVED lines=9> */
[----:B--2---:R-:W4:Y:S04]  /*1c0f0*/  LD.E R41, desc[UR44][R16.64+0x284] ;  /* 0x0002842c10297980 */ /* 0x004f28000c101900 */
[----:B------:R-:W4:Y:S04]  /*1c100*/  LD.E R42, desc[UR44][R16.64+0x288] ;  /* 0x0002882c102a7980 */ /* 0x000f28000c101900 */
[----:B---3--:R-:W4:Y:S04]  /*1c110*/  LD.E R43, desc[UR44][R16.64+0x28c] ;  /* 0x00028c2c102b7980 */ /* 0x008f28000c101900 */
        /* <DEDUP_REMOVED lines=56> */
[----:B------:R-:W-:Y:S01]  /*1c4a0*/  ISETP.NE.U32.AND P0, PT, R25, RZ, PT ;  /* 0x000000ff1900720c */ /* 0x000fe20003f05070 */
[----:B------:R-:W-:-:S02]  /*1c4b0*/  IMAD.MOV.U32 R25, RZ, RZ, R13 ;  /* 0x000000ffff197224 */ /* 0x000fc400078e000d */
[----:B------:R-:W4:Y:S03]  /*1c4c0*/  LD.E R100, desc[UR44][R16.64+0x370] ;  /* 0x0003702c10647980 */ /* 0x000f26000c101900 */
        /* <DEDUP_REMOVED lines=57> */
[----:B------:R-:W-:Y:S01]  /*1c860*/  VOTEU.ANY UP0, P0 ;  /* 0x00000000003f7886 */ /* 0x000fe20000000100 */
[----:B----4-:R-:W-:-:S11]  /*1c870*/  WARPGROUP.ARRIVE ;  /* 0x00000000000079c5 */ /* 0x010fd60000000000 */
[----:B------:R-:W-:Y:S01]  /*1c880*/  HGMMA.64x256x16.F32.BF16 R24, R160, gdesc[UR4].tnspB, R24, UP0, gsb0 ;  /* 0x43e00004a0187df0 */ /* 0x000fe2000b801818 */
[----:B------:R-:W-:Y:S02]  /*1c890*/  F2FP.BF16.F32.PACK_AB R178, R178, R15 ;  /* 0x0000000fb2b2723e */ /* 0x000fe400000010ff */
[----:B------:R-:W-:Y:S01]  /*1c8a0*/  F2FP.BF16.F32.PACK_AB R179, R14, R179 ;  /* 0x000000b30eb3723e */ /* 0x000fe200000010ff */
        /* <DEDUP_REMOVED lines=816> */
[----:B--2---:R-:W-:Y:S04]  /*1fbb0*/  ST.E desc[UR44][R10.64], R15 ;  /* 0x0000000f0a007985 */ /* 0x004fe8000c10192c */
[----:B------:R-:W2:Y:S04]  /*1fbc0*/  LD.E R19, desc[UR44][R8.64] ;  /* 0x0000002c08137980 */ /* 0x000ea8000c101900 */
[----:B--2---:R1:W-:Y:S04]  /*1fbd0*/  ST.E desc[UR44][R8.64], R19 ;  /* 0x0000001308007985 */ /* 0x0043e8000c10192c */
[----:B------:R-:W2:Y:S04]  /*1fbe0*/  LD.E R21, desc[UR44][R6.64] ;  /* 0x0000002c06157980 */ /* 0x000ea8000c101900 */
[----:B--2---:R2:W-:Y:S04]  /*1fbf0*/  ST.E desc[UR44][R6.64], R21 ;  /* 0x0000001506007985 */ /* 0x0045e8000c10192c */
[----:B0-----:R-:W3:Y:S04]  /*1fc00*/  LD.E R5, desc[UR44][R16.64+0x250] ;  /* 0x0002502c10057980 */ /* 0x001ee8000c101900 */
[----:B-1----:R-:W4:Y:S04]  /*1fc10*/  LD.E R8, desc[UR44][R16.64+0x25c] ;  /* 0x00025c2c10087980 */ /* 0x002f28000c101900 */
[----:B--2---:R-:W2:Y:S04]  /*1fc20*/  LD.E R6, desc[UR44][R16.64+0x254] ;  /* 0x0002542c10067980 */ /* 0x004ea8000c101900 */
        /* <DEDUP_REMOVED lines=121> */
[----:B---3--:R-:W-:Y:S04]  /*203c0*/  ST.E desc[UR44][R16.64+0x250], R5 ;  /* 0x0002500510007985 */ /* 0x008fe8000c10192c */
[----:B--2---:R-:W-:Y:S04]  /*203d0*/  ST.E desc[UR44][R16.64+0x254], R6 ;  /* 0x0002540610007985 */ /* 0x004fe8000c10192c */
        /* <DEDUP_REMOVED lines=130> */
.L_x_13196:
[----:B------:R-:W-:Y:S05]  /*20c00*/  BSYNC B0 ;  /* 0x0000000000007941 */ /* 0x000fea0003800000 */
.L_x_13195:
        /* <DEDUP_REMOVED lines=9> */
.L_x_13178:
[----:B------:R-:W-:-:S13]  /*20ca0*/  ISETP.GE.AND P0, PT, R0, R202, PT ;  /* 0x000000ca0000720c */ /* 0x000fda0003f06270 */
[----:B------:R-:W-:Y:S05]  /*20cb0*/  @!P0 BRA `(.L_x_13198) ;  /* 0x000000b000d08947 */ /* 0x000fea0003800000 */
[----:B------:R0:W5:Y:S02]  /*20cc0*/  LDL.64 R2, [R1+0x158] ;  /* 0x0001580001027983 */ /* 0x0001640000100a00 */
.L_x_13227:
        /* <DEDUP_REMOVED lines=21> */
.L_x_13200:
[----:B------:R-:W-:Y:S05]  /*20e20*/  BSYNC B0 ;  /* 0x0000000000007941 */ /* 0x000fea0003800000 */
.L_x_13199:
        /* <DEDUP_REMOVED lines=13> */
.L_x_13202:
[----:B------:R-:W-:Y:S05]  /*20f00*/  BSYNC B0 ;  /* 0x0000000000007941 */ /* 0x000fea0003800000 */
.L_x_13201:
        /* <DEDUP_REMOVED lines=8> */
.L_x_13204:
[----:B------:R-:W-:Y:S05]  /*20f90*/  BSYNC B0 ;  /* 0x0000000000007941 */ /* 0x000fea0003800000 */
.L_x_13203:
[----:B------:R-:W2:Y:S04]  /*20fa0*/  LD.E R5, desc[UR44][R2.64] ;  /* 0x0000002c02057980 */ /* 0x000ea8000c101900 */
[----:B------:R-:W2:Y:S01]  /*20fb0*/  LDL.64 R14, [R1+0x80] ;  /* 0x00008000010e7983 */ /* 0x000ea20000100a00 */
[----:B------:R-:W-:Y:S05]  /*20fc0*/  WARPSYNC.ALL ;  /* 0x0000000000007948 */ /* 0x000fea0003800000 */
[----:B------:R3:W-:Y:S04]  /*20fd0*/  STL [R1+0x60], RZ ;  /* 0x000060ff01007387 */ /* 0x0007e80000100800 */
[----:B------:R-:W4:Y:S01]  /*20fe0*/  LD.E.64 R20, desc[UR44][R16.64+0x78] ;  /* 0x0000782c10147980 */ /* 0x000f22000c101b00 */
[----:B------:R-:W-:-:S05]  /*20ff0*/  IMAD.MOV.U32 R4, RZ, RZ, 0x1 ;  /* 0x00000001ff047424 */ /* 0x000fca00078e00ff */
[----:B------:R3:W-:Y:S04]  /*21000*/  STL [R1+0x60], R4 ;  /* 0x0000600401007387 */ /* 0x0007e80000100800 */
[----:B-1---5:R-:W3:Y:S04]  /*21010*/  LD.E.64 R8, desc[UR44][R16.64+0x78] ;  /* 0x0000782c10087980 */ /* 0x022ee8000c101b00 */
        /* <DEDUP_REMOVED lines=51> */
.L_x_13207:
[----:B------:R-:W-:Y:S05]  /*21350*/  BSYNC B0 ;  /* 0x0000000000007941 */ /* 0x000fea0003800000 */
.L_x_13206:
        /* <DEDUP_REMOVED lines=13> */
.L_x_13209:
[----:B------:R-:W-:Y:S05]  /*21430*/  BSYNC B0 ;  /* 0x0000000000007941 */ /* 0x000fea0003800000 */
.L_x_13208:
        /* <DEDUP_REMOVED lines=8> */
.L_x_13211:
[----:B------:R-:W-:Y:S05]  /*214c0*/  BSYNC B0 ;  /* 0x0000000000007941 */ /* 0x000fea0003800000 */
.L_x_13210:
        /* <DEDUP_REMOVED lines=177> */
[----:B------:R2:W-:Y:S01]  /*21fe0*/  STL [R1+0x70], R4 ;  /* 0x0000700401007387 */ /* 0x0005e20000100800 */
[----:B------:R-:W-:-:S02]  /*21ff0*/  WARPGROUP.DEPBAR.LE gsb0, 0x0 ;  /* 0x00008000000079c5 */ /* 0x000fc40000010000 */
[----:B------:R-:W-:-:S06]  /*22000*/  WARPGROUP.ARRIVE ;  /* 0x00000000000079c5 */ /* 0x000fcc0000000000 */
[----:B------:R-:W-:Y:S01]  /*22010*/  HGMMA.64x96x16.F32.BF16 R24, gdesc[UR4], R24, gsb0 ;  /* 0x01600000041879f0 */ /* 0x000fe20008001818 */
[----:B------:R2:W-:Y:S01]  /*22020*/  STL [R1+0x70], R4 ;  /* 0x0000700401007387 */ /* 0x0005e20000100800 */
[----:B-1----:R-:W-:-:S03]  /*22030*/  SHF.R.U32.HI R103, RZ, 0x7, R72 ;  /* 0x00000007ff677819 */ /* 0x002fc60000011648 */
        /* <DEDUP_REMOVED lines=16> */
[----:B------:R-:W3:Y:S04]  /*22140*/  LD.E R6, desc[UR44][R18.64] ;  /* 0x0000002c12067980 */ /* 0x000ee8000c101900 */
[----:B------:R2:W5:Y:S01]  /*22150*/  LD.E R5, desc[UR44][R2.64] ;  /* 0x0000002c02057980 */ /* 0x000562000c101900 */
[----:B------:R-:W-:Y:S01]  /*22160*/  BSSY B0, `(.L_x_13213) ;  /* 0x0000005000007945 */ /* 0x000fe20003800000 */
[----:B---3--:R-:W-:-:S04]  /*22170*/  LOP3.LUT R6, R6, 0x1, RZ, 0xfc, !PT ;  /* 0x0000000106067812 */ /* 0x008fc800078efcff */
[----:B------:R-:W-:-:S13]  /*22180*/  ISETP.NE.AND P0, PT, R6, 0x3, PT ;  /* 0x000000030600780c */ /* 0x000fda0003f05270 */
[----:B--2---:R-:W-:Y:S05]  /*22190*/  @!P0 BRA `(.L_x_13214) ;  /* 0x0000000000048947 */ /* 0x004fea0003800000 */
[----:B------:R-:W-:Y:S01]  /*221a0*/  BPT.TRAP 0x1 ;  /* 0x000000040000795c */ /* 0x000fe20000300000 */
.L_x_13214:
[----:B------:R-:W-:Y:S05]  /*221b0*/  BSYNC B0 ;  /* 0x0000000000007941 */ /* 0x000fea0003800000 */
.L_x_13213:
        /* <DEDUP_REMOVED lines=19> */
[-C--:B------:R-:W-:Y:S01]  /*222f0*/  FMUL.FTZ R77, R33, R20.reuse ;  /* 0x00000014214d7220 */ /* 0x080fe20000410000 */
[----:B------:R-:W-:-:S02]  /*22300*/  FMUL.FTZ R33, R47, R20 ;  /* 0x000000142f217220 */ /* 0x000fc40000410000 */
[----:B------:R-:W-:Y:S01]  /*22310*/  LEA.HI R47, R39, R74, RZ, 0x7 ;  /* 0x0000004a272f7211 */ /* 0x000fe200078f38ff */
[-C--:B------:R-:W-:Y:S01]  /*22320*/  FMUL.FTZ R79, R37, R20.reuse ;  /* 0x00000014254f7220 */ /* 0x080fe20000410000 */
[-C--:B------:R-:W-:Y:S01]  /*22330*/  FMUL.FTZ R37, R55, R20.reuse ;  /* 0x0000001437257220 */ /* 0x080fe20000410000 */
[-C--:B-1----:R-:W-:Y:S01]  /*22340*/  FMUL.FTZ R5, R24, R20.reuse ;  /* 0x0000001418057220 */ /* 0x082fe20000410000 */
[----:B------:R-:W-:Y:S01]  /*22350*/  LOP3.LUT R55, R47, 0xffffff80, RZ, 0xc0, !PT ;  /* 0xffffff802f377812 */ /* 0x000fe200078ec0ff */
        /* <DEDUP_REMOVED lines=29> */
[--C-:B------:R-:W-:Y:S01]  /*22530*/  SHF.R.S32.HI R58, RZ, 0x2, R59.reuse ;  /* 0x00000002ff3a7819 */ /* 0x100fe2000001143b */
[----:B------:R-:W-:Y:S01]  /*22540*/  FMUL.FTZ R54, R61, R20 ;  /* 0x000000143d367220 */ /* 0x000fe20000410000 */
[----:B------:R-:W-:-:S02]  /*22550*/  SHF.R.S32.HI R55, RZ, 0x1f, R59 ;  /* 0x0000001fff377819 */ /* 0x000fc4000001143b */
[----:B------:R-:W-:Y:S02]  /*22560*/  LOP3.LUT R61, R48, 0xfffffffc, RZ, 0xc0, !PT ;  /* 0xfffffffc303d7812 */ /* 0x000fe400078ec0ff */
[----:B------:R-:W-:Y:S02]  /*22570*/  LEA.HI R55, R55, R58, RZ, 0x3 ;  /* 0x0000003a37377211 */ /* 0x000fe400078f18ff */
[----:B------:R-:W-:Y:S01]  /*22580*/  SHF.R.S32.HI R48, RZ, 0x7, R47 ;  /* 0x00000007ff307819 */ /* 0x000fe2000001142f */
[----:B------:R-:W-:Y:S01]  /*22590*/  IMAD.IADD R74, R74, 0x1, -R61 ;  /* 0x000000014a4a7824 */ /* 0x000fe200078e0a3d */
[----:B------:R-:W-:Y:S02]  /*225a0*/  LOP3.LUT R61, R55, 0xfffffff8, RZ, 0xc0, !PT ;  /* 0xfffffff8373d7812 */ /* 0x000fe400078ec0ff */
[----:B------:R-:W-:Y:S02]  /*225b0*/  LEA.HI R57, R57, R56, RZ, 0x5 ;  /* 0x0000003839397211 */ /* 0x000fe400078f28ff */
[----:B------:R-:W-:Y:S01]  /*225c0*/  LEA.HI R47, R47, R48, RZ, 0x1 ;  /* 0x000000302f2f7211 */ /* 0x000fe200078f08ff */
[----:B------:R-:W-:-:S02]  /*225d0*/  IMAD.IADD R61, R58, 0x1, -R61 ;  /* 0x000000013a3d7824 */ /* 0x000fc400078e0a3d */
[-C--:B------:R-:W-:Y:S01]  /*225e0*/  FMUL.FTZ R78, R36, R20.reuse ;  /* 0x00000014244e7220 */ /* 0x080fe20000410000 */
[----:B------:R-:W-:Y:S01]  /*225f0*/  SHF.R.S32.HI R58, RZ, 0x5, R57 ;  /* 0x00000005ff3a7819 */ /* 0x000fe20000011439 */
[-C--:B------:R-:W-:Y:S01]  /*22600*/  FMUL.FTZ R36, R50, R20.reuse ;  /* 0x0000001432247220 */ /* 0x080fe20000410000 */
[-C--:B------:R-:W-:Y:S01]  /*22610*/  FMUL.FTZ R50, R53, R20.reuse ;  /* 0x0000001435327220 */ /* 0x080fe20000410000 */
[----:B------:R-:W-:Y:S01]  /*22620*/  LOP3.LUT R47, R47, 0x3fffffe, RZ, 0xc0, !PT ;  /* 0x03fffffe2f2f7812 */ /* 0x000fe200078ec0ff */
[----:B------:R-:W-:Y:S01]  /*22630*/  FMUL.FTZ R53, R60, R20 ;  /* 0x000000143c357220 */ /* 0x000fe20000410000 */
        /* <DEDUP_REMOVED lines=11> */
[----:B------:R-:W-:Y:S02]  /*226f0*/  @P0 SHF.R.U32.HI R6, RZ, R72, R61 ;  /* 0x00000048ff060219 */ /* 0x000fe4000001163d */
[----:B------:R-:W-:Y:S01]  /*22700*/  LOP3.LUT R59, R59, 0x7ffffffc, RZ, 0xc0, !PT ;  /* 0x7ffffffc3b3b7812 */ /* 0x000fe200078ec0ff */
[----:B------:R-:W-:Y:S02]  /*22710*/  IMAD.MOV.U32 R61, RZ, RZ, -0x60 ;  /* 0xffffffa0ff3d7424 */ /* 0x000fe400078e00ff */
[----:B------:R-:W1:Y:S01]  /*22720*/  SHFL.IDX PT, R64, R6, RZ, 0x1c1f ;  /* 0x001c1fff06407589 */ /* 0x000e6200000e0000 */
        /* <DEDUP_REMOVED lines=11> */
[----:B------:R-:W-:Y:S01]  /*227e0*/  FMUL.FTZ R20, R71, R20 ;  /* 0x0000001447147220 */ /* 0x000fe20000410000 */
[----:B------:R-:W2:Y:S01]  /*227f0*/  MUFU.TANH R5, R5 ;  /* 0x0000000500057308 */ /* 0x000ea20000002400 */
[----:B------:R-:W-:Y:S01]  /*22800*/  IMAD R59, R59, -0x2, R60 ;  /* 0xfffffffe3b3b7824 */ /* 0x000fe200078e023c */
[----:B------:R-:W-:-:S06]  /*22810*/  LOP3.LUT R61, RZ, R10, RZ, 0x33, !PT ;  /* 0x0000000aff3d7212 */ /* 0x000fcc00078e33ff */
[----:B------:R-:W3:Y:S01]  /*22820*/  MUFU.TANH R21, R21 ;  /* 0x0000001500157308 */ /* 0x000ee20000002400 */
[----:B------:R-:W-:-:S07]  /*22830*/  IADD3 R60, -R8, R59, R9 ;  /* 0x0000003b083c7210 */ /* 0x000fce0007ffe109 */
        /* <DEDUP_REMOVED lines=47> */
[----:B------:R-:W-:Y:S02]  /*22b30*/  IMAD.IADD R61, R60, 0x1, R61 ;  /* 0x000000013c3d7824 */ /* 0x000fe400078e023d */
[----:B------:R-:W-:Y:S02]  /*22b40*/  IMAD R63, R0, -0x60, R12 ;  /* 0xffffffa0003f7824 */ /* 0x000fe400078e020c */
[----:B------:R-:W-:Y:S02]  /*22b50*/  VIADD R66, R59, 0xffffffff ;  /* 0xffffffff3b427836 */ /* 0x000fe40000000000 */
        /* <DEDUP_REMOVED lines=13> */
.L_x_13218:
[----:B------:R-:W-:-:S13]  /*22c30*/  ISETP.NE.AND P0, PT, R13, 0x1, PT ;  /* 0x000000010d00780c */ /* 0x000fda0003f05270 */
[----:B------:R-:W-:-:S05]  /*22c40*/  @P0 IMAD.HI.U32 R60, R10, R14, RZ ;  /* 0x0000000e0a3c0227 */ /* 0x000fca00078e00ff */
[----:B------:R-:W-:-:S07]  /*22c50*/  @P0 SHF.R.U32.HI R10, RZ, R15, R60 ;  /* 0x0000000fff0a0219 */ /* 0x000fce000001163c */
.L_x_13219:
[----:B------:R-:W-:Y:S05]  /*22c60*/  BSYNC B1 ;  /* 0x0000000000017941 */ /* 0x000fea0003800000 */
.L_x_13217:
[----:B------:R-:W-:-:S05]  /*22c70*/  IMAD R10, R10, R13, R66 ;  /* 0x0000000d0a0a7224 */ /* 0x000fca00078e0242 */
[----:B------:R-:W-:Y:S02]  /*22c80*/  VIMNMX R59, R59, R10, !PT ;  /* 0x0000000a3b3b7248 */ /* 0x000fe40007fe0100 */
[----:B------:R-:W-:-:S07]  /*22c90*/  VIADDMNMX R12, R10, R13, R12, PT ;  /* 0x0000000d0a0c7246 */ /* 0x000fce000380010c */
.L_x_13216:
[----:B------:R-:W-:Y:S05]  /*22ca0*/  BSYNC B0 ;  /* 0x0000000000007941 */ /* 0x000fea0003800000 */
.L_x_13215:
[C---:B------:R-:W-:Y:S01]  /*22cb0*/  ISETP.GE.AND P0, PT, R63.reuse, 0x2, PT ;  /* 0x000000023f00780c */ /* 0x040fe20003f06270 */
[----:B------:R-:W1:Y:S01]  /*22cc0*/  SHFL.IDX PT, R6, R6, 0x1, 0x1c1f ;  /* 0x003c1f0006067f89 */ /* 0x000e6200000e0000 */
        /* <DEDUP_REMOVED lines=12> */
[----:B------:R-:W-:Y:S01]  /*22d90*/  ISETP.GE.AND P2, PT, R63, 0x11, PT ;  /* 0x000000113f00780c */ /* 0x000fe20003f46270 */
[----:B-1----:R-:W-:Y:S01]  /*22da0*/  IMAD.IADD R64, R61, 0x1, R6 ;  /* 0x000000013d407824 */ /* 0x002fe200078e0206 */
[----:B0-----:R-:W-:Y:S02]  /*22db0*/  FSEL R75, R75, -INF , !P0 ;  /* 0xff8000004b4b7808 */ /* 0x001fe40004000000 */
        /* <DEDUP_REMOVED lines=113> */
.L_x_13223:
[----:B------:R-:W-:-:S13]  /*234d0*/  ISETP.NE.AND P6, PT, R13, 0x1, PT ;  /* 0x000000010d00780c */ /* 0x000fda0003fc5270 */
[----:B------:R-:W-:-:S05]  /*234e0*/  @P6 IMAD.HI.U32 R14, R8, R14, RZ ;  /* 0x0000000e080e6227 */ /* 0x000fca00078e00ff */
[----:B------:R-:W-:-:S07]  /*234f0*/  @P6 SHF.R.U32.HI R8, RZ, R15, R14 ;  /* 0x0000000fff086219 */ /* 0x000fce000001160e */
.L_x_13224:
[----:B------:R-:W-:Y:S05]  /*23500*/  BSYNC B1 ;  /* 0x0000000000017941 */ /* 0x000fea0003800000 */
.L_x_13222:
[----:B------:R-:W-:-:S05]  /*23510*/  IMAD R7, R8, R13, R66 ;  /* 0x0000000d08077224 */ /* 0x000fca00078e0242 */
[----:B------:R-:W-:Y:S02]  /*23520*/  VIADDMNMX R12, R7, R13, R12, PT ;  /* 0x0000000d070c7246 */ /* 0x000fe4000380010c */
[----:B------:R-:W-:-:S07]  /*23530*/  VIMNMX R64, R64, R7, !PT ;  /* 0x0000000740407248 */ /* 0x000fce0007fe0100 */
.L_x_13221:
[----:B------:R-:W-:Y:S05]  /*23540*/  BSYNC B0 ;  /* 0x0000000000007941 */ /* 0x000fea0003800000 */
.L_x_13220:
[----:B------:R-:W2:Y:S01]  /*23550*/  LD.E.64 R6, desc[UR44][R16.64+0x210] ;  /* 0x0002102c10067980 */ /* 0x000ea2000c101b00 */
        /* <DEDUP_REMOVED lines=74> */
[----:B------:R-:W-:Y:S02]  /*23a00*/  ISETP.GT.AND P1, PT, R64, 0x49, !P1 ;  /* 0x000000494000780c */ /* 0x000fe40004f24270 */
        /* <DEDUP_REMOVED lines=40> */
[----:B------:R-:W-:-:S04]  /*23c90*/  FMNMX.FTZ R9, R38, R9, !PT ;  /* 0x0000000926097209 */ /* 0x000fc80007810000 */
[----:B------:R-:W-:Y:S02]  /*23ca0*/  FMNMX.FTZ R9, R18, R9, !PT ;  /* 0x0000000912097209 */ /* 0x000fe40007810000 */
[----:B------:R-:W-:Y:S02]  /*23cb0*/  ISETP.LT.OR P0, PT, R12, 0x49, P0 ;  /* 0x000000490c00780c */ /* 0x000fe40000701670 */
[----:B------:R-:W-:Y:S02]  /*23cc0*/  FMNMX.FTZ R8, R42, R9, !PT ;  /* 0x000000092a087209 */ /* 0x000fe40007810000 */
[----:B0-----:R-:W-:Y:S02]  /*23cd0*/  FMNMX.FTZ R32, R19, R32, !PT ;  /* 0x0000002013207209 */ /* 0x001fe40007810000 */
[----:B------:R-:W-:Y:S02]  /*23ce0*/  ISETP.LT.OR P1, PT, R12, 0x4a, P1 ;  /* 0x0000004a0c00780c */ /* 0x000fe40000f21670 */
[----:B------:R-:W-:Y:S01]  /*23cf0*/  FSEL R40, R40, -INF , !P0 ;  /* 0xff80000028287808 */ /* 0x000fe20004000000 */
[----:B------:R-:W0:Y:S01]  /*23d00*/  SHFL.BFLY PT, R29, R32, 0x1, 0x1f ;  /* 0x0c201f00201d7f89 */ /* 0x000e2200000e0000 */
[----:B------:R-:W-:-:S02]  /*23d10*/  FMNMX.FTZ R9, R41, R8, !PT ;  /* 0x0000000829097209 */ /* 0x000fc40007810000 */
[----:B------:R-:W-:Y:S02]  /*23d20*/  ISETP.LT.OR P2, PT, R12, 0x51, P2 ;  /* 0x000000510c00780c */ /* 0x000fe40001741670 */
[----:B------:R-:W-:Y:S02]  /*23d30*/  FSEL R39, R39, -INF , !P1 ;  /* 0xff80000027277808 */ /* 0x000fe40004800000 */
[----:B------:R-:W-:Y:S02]  /*23d40*/  FMNMX.FTZ R8, R40, R9, !PT ;  /* 0x0000000928087209 */ /* 0x000fe40007810000 */
[----:B------:R-:W-:Y:S02]  /*23d50*/  ISETP.GT.AND P4, PT, R64, 0x58, !P4 ;  /* 0x000000584000780c */ /* 0x000fe40006784270 */
[----:B------:R-:W-:Y:S02]  /*23d60*/  ISETP.LT.OR P3, PT, R12, 0x52, P3 ;  /* 0x000000520c00780c */ /* 0x000fe40001f61670 */
[----:B------:R-:W-:-:S02]  /*23d70*/  FSEL R47, R47, -INF , !P2 ;  /* 0xff8000002f2f7808 */ /* 0x000fc40005000000 */
[----:B------:R-:W-:Y:S02]  /*23d80*/  FMNMX.FTZ R8, R39, R8, !PT ;  /* 0x0000000827087209 */ /* 0x000fe40007810000 */
[----:B------:R-:W-:Y:S02]  /*23d90*/  ISETP.GT.AND P0, PT, R64, 0x59, !P6 ;  /* 0x000000594000780c */ /* 0x000fe40007704270 */
[----:B------:R-:W-:Y:S02]  /*23da0*/  ISETP.LT.OR P4, PT, R12, 0x59, P4 ;  /* 0x000000590c00780c */ /* 0x000fe40002781670 */
[----:B------:R-:W-:Y:S02]  /*23db0*/  FSEL R48, R48, -INF , !P3 ;  /* 0xff80000030307808 */ /* 0x000fe40005800000 */
[----:B------:R-:W-:Y:S01]  /*23dc0*/  FMNMX.FTZ R9, R47, R8, !PT ;  /* 0x000000082f097209 */ /* 0x000fe20007810000 */
[----:B------:R-:W-:Y:S01]  /*23dd0*/  UIADD3 UR4, UP0, UR37, 0x210, URZ ;  /* 0x0000021025047890 */ /* 0x000fe2000ff1e03f */
[----:B------:R-:W-:-:S02]  /*23de0*/  ISETP.LT.OR P0, PT, R12, 0x5a, P0 ;  /* 0x0000005a0c00780c */ /* 0x000fc40000701670 */
[----:B------:R-:W-:Y:S02]  /*23df0*/  FSEL R56, R56, -INF , !P4 ;  /* 0xff80000038387808 */ /* 0x000fe40006000000 */
[----:B------:R-:W-:Y:S01]  /*23e00*/  FMNMX.FTZ R9, R48, R9, !PT ;  /* 0x0000000930097209 */ /* 0x000fe20007810000 */
[----:B------:R-:W-:Y:S02]  /*23e10*/  ULOP3.LUT UR4, UR4, 0x4, URZ, 0xfc, !UPT ;  /* 0x0000000404047892 */ /* 0x000fe4000f8efc3f */
[----:B------:R-:W-:Y:S01]  /*23e20*/  UIADD3.X UR5, URZ, UR36, URZ, UP0, !UPT ;  /* 0x000000243f057290 */ /* 0x000fe200087fe43f */
[----:B------:R-:W-:Y:S02]  /*23e30*/  FSEL R64, R20, -INF , !P0 ;  /* 0xff80000014407808 */ /* 0x000fe40004000000 */
[----:B------:R-:W-:Y:S01]  /*23e40*/  FMNMX.FTZ R15, R56, R9, !PT ;  /* 0x00000009380f7209 */ /* 0x000fe20007810000 */
[----:B------:R-:W-:Y:S01]  /*23e50*/  IMAD.U32 R8, RZ, RZ, UR4 ;  /* 0x00000004ff087e24 */ /* 0x000fe2000f8e00ff */
[----:B0-----:R-:W-:Y:S01]  /*23e60*/  FMNMX.FTZ R29, R32, R29, !PT ;  /* 0x0000001d201d7209 */ /* 0x001fe20007810000 */
[----:B------:R-:W-:Y:S01]  /*23e70*/  IMAD.U32 R9, RZ, RZ, UR5 ;  /* 0x00000005ff097e24 */ /* 0x000fe2000f8e00ff */
[----:B------:R-:W-:Y:S01]  /*23e80*/  FMNMX.FTZ R15, R64, R15, !PT ;  /* 0x0000000f400f7209 */ /* 0x000fe20007810000 */
        /* <DEDUP_REMOVED lines=14> */
[----:B------:R-:W-:-:S04]  /*23f70*/  FSETP.NEU.FTZ.AND P1, PT, R20, -INF , PT ;  /* 0xff8000001400780b */ /* 0x000fc80003f3d000 */
[----:B------:R-:W-:-:S05]  /*23f80*/  FSEL R32, R20, RZ, P1 ;  /* 0x000000ff14207208 */ /* 0x000fca0000800000 */
[----:B------:R-:W-:Y:S01]  /*23f90*/  FADD.FTZ R32, R7, -R32 ;  /* 0x8000002007207221 */ /* 0x000fe20000010000 */
[----:B------:R-:W-:-:S04]  /*23fa0*/  UIADD3 UR4, UP0, UR37, 0x240, URZ ;  /* 0x0000024025047890 */ /* 0x000fc8000ff1e03f */
[----:B------:R-:W-:Y:S02]  /*23fb0*/  ULOP3.LUT UR6, UR4, 0x4, URZ, 0xfc, !UPT ;  /* 0x0000000404067892 */ /* 0x000fe4000f8efc3f */
[----:B------:R-:W-:Y:S01]  /*23fc0*/  UIADD3.X UR5, URZ, UR36, URZ, UP0, !UPT ;  /* 0x000000243f057290 */ /* 0x000fe200087fe43f */
[C---:B--2---:R-:W-:Y:S01]  /*23fd0*/  FSETP.NEU.FTZ.AND P0, PT, R70.reuse, -INF , PT ;  /* 0xff8000004600780b */ /* 0x044fe20003f1d000 */
[----:B---3--:R-:W-:-:S05]  /*23fe0*/  FMUL.FTZ R7, R70, R67 ;  /* 0x0000004346077220 */ /* 0x008fca0000410000 */
[----:B0-----:R-:W-:Y:S01]  /*23ff0*/  FSEL R8, R7, RZ, P0 ;  /* 0x000000ff07087208 */ /* 0x001fe20000000000 */
[----:B------:R-:W-:-:S04]  /*24000*/  FMUL.FTZ R7, R20, R67 ;  /* 0x0000004314077220 */ /* 0x000fc80000410000 */
[-CC-:B------:R-:W-:Y:S01]  /*24010*/  FFMA.FTZ R20, R5, R67.reuse, -R8.reuse ;  /* 0x0000004305147223 */ /* 0x180fe20000010808 */
        /* <DEDUP_REMOVED lines=24> */
[----:B------:R-:W-:Y:S01]  /*241a0*/  FSEL R8, R7, RZ, P1 ;  /* 0x000000ff07087208 */ /* 0x000fe20000800000 */
[----:B------:R-:W-:Y:S01]  /*241b0*/  FADD.FTZ R6, R6, -R5 ;  /* 0x8000000506067221 */ /* 0x000fe20000010000 */
[----:B------:R-:W-:-:S03]  /*241c0*/  FMUL.FTZ R12, R67, R32 ;  /* 0x00000020430c7220 */ /* 0x000fc60000410000 */
[-CC-:B------:R-:W-:Y:S01]  /*241d0*/  FFMA.FTZ R36, R14, R67.reuse, -R8.reuse ;  /* 0x000000430e247223 */ /* 0x180fe20000010808 */
[-C--:B------:R-:W-:Y:S01]  /*241e0*/  FMUL.FTZ R6, R6, R67.reuse ;  /* 0x0000004306067220 */ /* 0x080fe20000410000 */
        /* <DEDUP_REMOVED lines=119> */
[C---:B------:R-:W-:Y:S01]  /*24960*/  FMUL.FTZ R25, R7.reuse, R66 ;  /* 0x0000004207197220 */ /* 0x040fe20000410000 */
[----:B------:R-:W-:Y:S02]  /*24970*/  IMAD.U32 R10, RZ, RZ, UR6 ;  /* 0x00000006ff0a7e24 */ /* 0x000fe4000f8e00ff */
[----:B---3--:R-:W-:Y:S02]  /*24980*/  FADD.FTZ R9, R20, R9 ;  /* 0x0000000914097221 */ /* 0x008fe40000010000 */
[----:B------:R-:W-:Y:S01]  /*24990*/  ST.E desc[UR44][R16.64+0x240], R25 ;  /* 0x0002401910007985 */ /* 0x000fe2000c10192c */
[----:B------:R-:W-:Y:S01]  /*249a0*/  FADD.FTZ R13, R18, R11 ;  /* 0x0000000b120d7221 */ /* 0x000fe20000010000 */
[----:B------:R-:W-:Y:S02]  /*249b0*/  IMAD.U32 R11, RZ, RZ, UR5 ;  /* 0x00000005ff0b7e24 */ /* 0x000fe4000f8e00ff */
        /* <DEDUP_REMOVED lines=8> */
[----:B------:R-:W4:Y:S04]  /*24a40*/  LD.E R146, desc[UR44][R16.64+0x260] ;  /* 0x0002602c10927980 */ /* 0x000f28000c101900 */
        /* <DEDUP_REMOVED lines=64> */
[C---:B----4-:R-:W-:Y:S01]  /*24e50*/  FMUL.FTZ R25, R7.reuse, R146 ;  /* 0x0000009207197220 */ /* 0x050fe20000410000 */
[C---:B-1----:R-:W-:Y:S01]  /*24e60*/  FMUL.FTZ R27, R7.reuse, R144 ;  /* 0x00000090071b7220 */ /* 0x042fe20000410000 */
        /* <DEDUP_REMOVED lines=111> */
[----:B------:R1:W-:Y:S04]  /*25560*/  ST.E desc[UR44][R16.64+0x3f4], R27 ;  /* 0x0003f41b10007985 */ /* 0x0003e8000c10192c */
[----:B------:R-:W-:Y:S04]  /*25570*/  ST.E desc[UR44][R16.64+0x400], R41 ;  /* 0x0004002910007985 */ /* 0x000fe8000c10192c */
[----:B------:R-:W-:Y:S04]  /*25580*/  ST.E desc[UR44][R16.64+0x404], R43 ;  /* 0x0004042b10007985 */ /* 0x000fe8000c10192c */
[----:B------:R-:W-:Y:S04]  /*25590*/  ST.E desc[UR44][R16.64+0x410], R39 ;  /* 0x0004102710007985 */ /* 0x000fe8000c10192c */
[----:B------:R-:W-:Y:S04]  /*255a0*/  ST.E desc[UR44][R16.64+0x414], R13 ;  /* 0x0004140d10007985 */ /* 0x000fe8000c10192c */
[----:B------:R-:W-:Y:S04]  /*255b0*/  ST.E desc[UR44][R16.64+0x420], R45 ;  /* 0x0004202d10007985 */ /* 0x000fe8000c10192c */
[----:B------:R2:W-:Y:S04]  /*255c0*/  ST.E desc[UR44][R16.64+0x424], R47 ;  /* 0x0004242f10007985 */ /* 0x0005e8000c10192c */
[----:B------:R3:W-:Y:S04]  /*255d0*/  ST.E desc[UR44][R16.64+0x430], R49 ;  /* 0x0004303110007985 */ /* 0x0007e8000c10192c */
        /* <DEDUP_REMOVED lines=155> */
[C---:B0-----:R-:W-:Y:S01]  /*25f90*/  FMUL.FTZ R43, R12.reuse, R26 ;  /* 0x0000001a0c2b7220 */ /* 0x041fe20000410000 */
        /* <DEDUP_REMOVED lines=1273> */
[----:B--2---:R-:W-:Y:S04]  /*2af30*/  ST.E desc[UR44][R8.64], R19 ;  /* 0x0000001308007985 */ /* 0x004fe8000c10192c */
[----:B------:R-:W2:Y:S04]  /*2af40*/  LD.E R21, desc[UR44][R6.64] ;  /* 0x0000002c06157980 */ /* 0x000ea8000c101900 */
[----:B--2---:R1:W-:Y:S04]  /*2af50*/  ST.E desc[UR44][R6.64], R21 ;  /* 0x0000001506007985 */ /* 0x0043e8000c10192c */
[----:B0-----:R-:W2:Y:S04]  /*2af60*/  LD.E R4, desc[UR44][R16.64+0x250] ;  /* 0x0002502c10047980 */ /* 0x001ea8000c101900 */
[----:B------:R-:W3:Y:S04]  /*2af70*/  LD.E R5, desc[UR44][R16.64+0x254] ;  /* 0x0002542c10057980 */ /* 0x000ee8000c101900 */
        /* <DEDUP_REMOVED lines=122> */
[----:B--2---:R-:W-:Y:S04]  /*2b720*/  ST.E desc[UR44][R16.64+0x250], R4 ;  /* 0x0002500410007985 */ /* 0x004fe8000c10192c */
[----:B---3--:R-:W-:Y:S04]  /*2b730*/  ST.E desc[UR44][R16.64+0x254], R5 ;  /* 0x0002540510007985 */ /* 0x008fe8000c10192c */
[----:B----4-:R-:W-:Y:S04]  /*2b740*/  ST.E desc[UR44][R16.64+0x258], R6 ;  /* 0x0002580610007985 */ /* 0x010fe8000c10192c */
        /* <DEDUP_REMOVED lines=122> */
[----:B------:R1:W5:Y:S04]  /*2bef0*/  LD.E R4, desc[UR44][R2.64] ;  /* 0x0000002c02047980 */ /* 0x000368000c101900 */
[----:B--2---:R-:W2:Y:S01]  /*2bf00*/  LD.E R5, desc[UR44][R6.64] ;  /* 0x0000002c06057980 */ /* 0x004ea2000c101900 */
[----:B------:R-:W-:Y:S01]  /*2bf10*/  BSSY B0, `(.L_x_13225) ;  /* 0x0000005000007945 */ /* 0x000fe20003800000 */
[----:B--2---:R-:W-:-:S04]  /*2bf20*/  LOP3.LUT R5, R5, 0x1, RZ, 0xfc, !PT ;  /* 0x0000000105057812 */ /* 0x004fc800078efcff */
[----:B------:R-:W-:-:S13]  /*2bf30*/  ISETP.NE.AND P0, PT, R5, 0x3, PT ;  /* 0x000000030500780c */ /* 0x000fda0003f05270 */
[----:B-1----:R-:W-:Y:S05]  /*2bf40*/  @!P0 BRA `(.L_x_13226) ;  /* 0x0000000000048947 */ /* 0x002fea0003800000 */
[----:B------:R-:W-:Y:S01]  /*2bf50*/  BPT.TRAP 0x1 ;  /* 0x000000040000795c */ /* 0x000fe20000300000 */
.L_x_13226:
[----:B------:R-:W-:Y:S05]  /*2bf60*/  BSYNC B0 ;  /* 0x0000000000007941 */ /* 0x000fea0003800000 */
.L_x_13225:
        /* <DEDUP_REMOVED lines=9> */
.L_x_13198:
[----:B------:R-:W3:Y:S01]  /*2c000*/  LDL R7, [R1+0x220] ;  /* 0x0002200001077983 */ /* 0x000ee20000100800 */
[----:B------:R-:W-:Y:S05]  /*2c010*/  WARPSYNC.ALL ;  /* 0x0000000000007948 */ /* 0x000fea0003800000 */
[----:B-1----:R-:W4:Y:S04]  /*2c020*/  LDL R5, [R1+0x224] ;  /* 0x0002240001057983 */ /* 0x002f280000100800 */
[----:B------:R-:W5:Y:S04]  /*2c030*/  LDL.64 R18, [R1+0x240] ;  /* 0x0002400001127983 */ /* 0x000f680000100a00 */
[----:B------:R-:W5:Y:S04]  /*2c040*/  LDL.64 R20, [R1+0x250] ;  /* 0x0002500001147983 */ /* 0x000f680000100a00 */
[----:B------:R-:W5:Y:S04]  /*2c050*/  LDL.64 R14, [R1+0x260] ;  /* 0x00026000010e7983 */ /* 0x000f680000100a00 */
[----:B------:R-:W5:Y:S04]  /*2c060*/  LDL.64 R12, [R1+0x270] ;  /* 0x00027000010c7983 */ /* 0x000f680000100a00 */
[----:B------:R-:W5:Y:S04]  /*2c070*/  LDL.64 R10, [R1+0x280] ;  /* 0x00028000010a7983 */ /* 0x000f680000100a00 */
[----:B------:R-:W5:Y:S04]  /*2c080*/  LDL.64 R8, [R1+0x290] ;  /* 0x0002900001087983 */ /* 0x000f680000100a00 */
[----:B------:R-:W5:Y:S01]  /*2c090*/  LDL R121, [R1+0x1f8] ;  /* 0x0001f80001797983 */ /* 0x000f620000100800 */
[----:B------:R-:W-:-:S03]  /*2c0a0*/  IMAD.MOV.U32 R116, RZ, RZ, RZ ;  /* 0x000000ffff747224 */ /* 0x000fc600078e00ff */
[----:B------:R-:W5:Y:S01]  /*2c0b0*/  LDL.64 R104, [R1+0x320] ;  /* 0x0003200001687983 */ /* 0x000f620000100a00 */
[----:B------:R-:W-:Y:S02]  /*2c0c0*/  IMAD.MOV.U32 R117, RZ, RZ, -0x800000 ;  /* 0xff800000ff757424 */ /* 0x000fe400078e00ff */
        /* <DEDUP_REMOVED lines=44> */
[----:B---3--:R-:W0:Y:S02]  /*2c390*/  SHFL.BFLY PT, R0, R7, 0x2, 0x1f ;  /* 0x0c401f0007007f89 */ /* 0x008e2400000e0000 */
[----:B0-----:R-:W-:-:S02]  /*2c3a0*/  FADD.FTZ R2, R7, R0 ;  /* 0x0000000007027221 */ /* 0x001fc40000010000 */
[----:B------:R-:W3:Y:S04]  /*2c3b0*/  LDL.64 R6, [R1+0x2c0] ;  /* 0x0002c00001067983 */ /* 0x000ee80000100a00 */
[----:B------:R-:W2:Y:S02]  /*2c3c0*/  SHFL.BFLY PT, R3, R2, 0x1, 0x1f ;  /* 0x0c201f0002037f89 */ /* 0x000ea400000e0000 */
[----:B--2---:R-:W-:-:S05]  /*2c3d0*/  FADD.FTZ R4, R2, R3 ;  /* 0x0000000302047221 */ /* 0x004fca0000010000 */
[----:B------:R-:W-:Y:S04]  /*2c3e0*/  STL [R1+0x220], R4 ;  /* 0x0002200401007387 */ /* 0x000fe80000100800 */
[----:B------:R-:W2:Y:S04]  /*2c3f0*/  LDL R30, [R1+0x220] ;  /* 0x00022000011e7983 */ /* 0x000ea80000100800 */
[----:B----4-:R-:W0:Y:S02]  /*2c400*/  SHFL.BFLY PT, R0, R5, 0x2, 0x1f ;  /* 0x0c401f0005007f89 */ /* 0x010e2400000e0000 */
[----:B0-----:R-:W-:-:S02]  /*2c410*/  FADD.FTZ R3, R0, R5 ;  /* 0x0000000500037221 */ /* 0x001fc40000010000 */
[----:B------:R-:W4:Y:S04]  /*2c420*/  LDL.64 R4, [R1+0x2b0] ;  /* 0x0002b00001047983 */ /* 0x000f280000100a00 */
[----:B------:R-:W0:Y:S02]  /*2c430*/  SHFL.BFLY PT, R0, R3, 0x1, 0x1f ;  /* 0x0c201f0003007f89 */ /* 0x000e2400000e0000 */
[----:B0-----:R-:W-:Y:S02]  /*2c440*/  FADD.FTZ R0, R3, R0 ;  /* 0x0000000003007221 */ /* 0x001fe40000010000 */
[----:B------:R-:W3:Y:S03]  /*2c450*/  LDL.64 R2, [R1+0x2a0] ;  /* 0x0002a00001027983 */ /* 0x000ee60000100a00 */
[----:B------:R-:W-:-:S13]  /*2c460*/  FSETP.NE.FTZ.AND P1, PT, R0, RZ, PT ;  /* 0x000000ff0000720b */ /* 0x000fda0003f35000 */
[----:B------:R-:W4:Y:S04]  /*2c470*/  @P1 LDL R28, [R1+0x230] ;  /* 0x00023000011c1983 */ /* 0x000f280000100800 */
[----:B------:R-:W4:Y:S01]  /*2c480*/  @P1 LDL R29, [R1+0x214] ;  /* 0x00021400011d1983 */ /* 0x000f220000100800 */
[----:B--2---:R-:W-:-:S13]  /*2c490*/  FSETP.NE.FTZ.AND P0, PT, R30, RZ, PT ;  /* 0x000000ff1e00720b */ /* 0x004fda0003f15000 */
[----:B------:R-:W2:Y:S04]  /*2c4a0*/  @P0 LDL R24, [R1+0x230] ;  /* 0x0002300001180983 */ /* 0x000ea80000100800 */
[----:B------:R-:W2:Y:S01]  /*2c4b0*/  @P0 LDL R25, [R1+0x210] ;  /* 0x0002100001190983 */ /* 0x000ea20000100800 */
[----:B------:R-:W0:Y:S08]  /*2c4c0*/  @P1 MUFU.LG2 R27, R0 ;  /* 0x00000000001b1308 */ /* 0x000e300000000c00 */
[----:B------:R-:W1:Y:S08]  /*2c4d0*/  @P0 MUFU.LG2 R26, R30 ;  /* 0x0000001e001a0308 */ /* 0x000e700000000c00 */
[----:B------:R-:W1:Y:S01]  /*2c4e0*/  @P0 MUFU.RCP R116, R30 ;  /* 0x0000001e00740308 */ /* 0x000e620000001000 */
[----:B0-----:R-:W-:Y:S01]  /*2c4f0*/  @P1 FMUL.FTZ R31, R27, 0.69314718246459960938 ;  /* 0x3f3172181b1f1820 */ /* 0x001fe20000410000 */
[----:B-----5:R-:W-:-:S02]  /*2c500*/  VIADD R121, R121, 0x1 ;  /* 0x0000000179797836 */ /* 0x020fc40000000000 */
[----:B-1----:R-:W-:Y:S01]  /*2c510*/  @P0 FMUL.FTZ R27, R26, 0.69314718246459960938 ;  /* 0x3f3172181a1b0820 */ /* 0x002fe20000410000 */
        /* <DEDUP_REMOVED lines=17> */
[----:B------:R-:W-:Y:S01]  /*2c630*/  FMUL.FTZ R6, R6, R116 ;  /* 0x0000007406067220 */ /* 0x000fe20000410000 */
[----:B------:R-:W-:Y:S01]  /*2c640*/  STL.64 [R1+0x240], R18 ;  /* 0x0002401201007387 */ /* 0x000fe20000100a00 */
[----:B------:R-:W-:-:S03]  /*2c650*/  @P1 FMUL.FTZ R28, R28, 0.69314718246459960938 ;  /* 0x3f3172181c1c1820 */ /* 0x000fc60000410000 */
[----:B------:R-:W-:Y:S01]  /*2c660*/  STL.64 [R1+0x250], R20 ;  /* 0x0002501401007387 */ /* 0x000fe20000100a00 */
[----:B------:R-:W-:-:S03]  /*2c670*/  @P1 FFMA.FTZ R118, R28, R29, R31 ;  /* 0x0000001d1c761223 */ /* 0x000fc6000001001f */
[----:B------:R-:W-:Y:S04]  /*2c680*/  STL.64 [R1+0x260], R14 ;  /* 0x0002600e01007387 */ /* 0x000fe80000100a00 */
[----:B------:R0:W-:Y:S04]  /*2c690*/  STL.64 [R1+0x270], R12 ;  /* 0x0002700c01007387 */ /* 0x0001e80000100a00 */
[----:B------:R-:W-:Y:S04]  /*2c6a0*/  STL.64 [R1+0x280], R10 ;  /* 0x0002800a01007387 */ /* 0x000fe80000100a00 */
[----:B------:R1:W-:Y:S04]  /*2c6b0*/  STL.64 [R1+0x290], R8 ;  /* 0x0002900801007387 */ /* 0x0003e80000100a00 */
[----:B------:R-:W-:Y:S04]  /*2c6c0*/  STL.64 [R1+0x2a0], R2 ;  /* 0x0002a00201007387 */ /* 0x000fe80000100a00 */
[----:B------:R3:W-:Y:S04]  /*2c6d0*/  STL.64 [R1+0x2b0], R4 ;  /* 0x0002b00401007387 */ /* 0x0007e80000100a00 */
[----:B------:R4:W-:Y:S04]  /*2c6e0*/  STL.64 [R1+0x2c0], R6 ;  /* 0x0002c00601007387 */ /* 0x0009e80000100a00 */
[----:B------:R-:W5:Y:S04]  /*2c6f0*/  LDL.64 R30, [R1+0x388] ;  /* 0x00038800011e7983 */ /* 0x000f680000100a00 */
[----:B------:R-:W5:Y:S04]  /*2c700*/  LDL.64 R28, [R1+0x398] ;  /* 0x00039800011c7983 */ /* 0x000f680000100a00 */
[----:B0-----:R-:W5:Y:S04]  /*2c710*/  LDL.64 R12, [R1+0x3a8] ;  /* 0x0003a800010c7983 */ /* 0x001f680000100a00 */
[----:B------:R-:W5:Y:S04]  /*2c720*/  LDL.64 R20, [R1+0x3c8] ;  /* 0x0003c80001147983 */ /* 0x000f680000100a00 */
[----:B------:R-:W5:Y:S04]  /*2c730*/  LDL.64 R18, [R1+0x3d8] ;  /* 0x0003d80001127983 */ /* 0x000f680000100a00 */
[----:B------:R-:W5:Y:S04]  /*2c740*/  LDL.64 R14, [R1+0x3e8] ;  /* 0x0003e800010e7983 */ /* 0x000f680000100a00 */
[----:B-1----:R-:W5:Y:S04]  /*2c750*/  LDL.64 R8, [R1+0x3f8] ;  /* 0x0003f80001087983 */ /* 0x002f680000100a00 */
[----:B---3--:R-:W3:Y:S04]  /*2c760*/  LDL.64 R4, [R1+0x408] ;  /* 0x0004080001047983 */ /* 0x008ee80000100a00 */
[----:B------:R-:W3:Y:S04]  /*2c770*/  LDL.64 R10, [R1+0x418] ;  /* 0x00041800010a7983 */ /* 0x000ee80000100a00 */
[----:B------:R-:W3:Y:S04]  /*2c780*/  LDL.64 R2, [R1+0x428] ;  /* 0x0004280001027983 */ /* 0x000ee80000100a00 */
[----:B----4-:R-:W4:Y:S01]  /*2c790*/  LDL.64 R6, [R1+0x438] ;  /* 0x0004380001067983 */ /* 0x010f220000100a00 */
[----:B--2---:R-:W-:-:S04]  /*2c7a0*/  @P0 FMUL.FTZ R24, R24, 0.69314718246459960938 ;  /* 0x3f31721818180820 */ /* 0x004fc80000410000 */
[----:B------:R-:W-:Y:S02]  /*2c7b0*/  @P0 FFMA.FTZ R117, R24, R25, R27 ;  /* 0x0000001918750223 */ /* 0x000fe4000001001b */
[----:B------:R-:W2:Y:S04]  /*2c7c0*/  LDL.64 R26, [R1+0x358] ;  /* 0x00035800011a7983 */ /* 0x000ea80000100a00 */
[----:B------:R-:W2:Y:S01]  /*2c7d0*/  LDL.64 R24, [R1+0x3b8] ;  /* 0x0003b80001187983 */ /* 0x000ea20000100a00 */
[----:B------:R-:W-:-:S13]  /*2c7e0*/  ISETP.NE.AND P0, PT, R121, 0x2, PT ;  /* 0x000000027900780c */ /* 0x000fda0003f05270 */
[----:B------:R-:W2:Y:S01]  /*2c7f0*/  @!P0 LDL R120, [R1+0x1fc] ;  /* 0x0001fc0001788983 */ /* 0x000ea20000100800 */
[----:B------:R-:W0:Y:S01]  /*2c800*/  S2R R123, SR_TID.X ;  /* 0x00000000007b7919 */ /* 0x000e220000002100 */
[-C--:B------:R-:W-:Y:S01]  /*2c810*/  FMUL.FTZ R105, R105, R116.reuse ;  /* 0x0000007469697220 */ /* 0x080fe20000410000 */
[----:B------:R-:W-:-:S05]  /*2c820*/  FMUL.FTZ R104, R104, R116 ;  /* 0x0000007468687220 */ /* 0x000fca0000410000 */
[----:B------:R1:W-:Y:S02]  /*2c830*/  STL.64 [R1+0x320], R104 ;  /* 0x0003206801007387 */ /* 0x0003e40000100a00 */
[----:B-1----:R-:W-:-:S06]  /*2c840*/  IMAD.MOV.U32 R104, RZ, RZ, RZ ;  /* 0x000000ffff687224 */ /* 0x002fcc00078e00ff */
[----:B------:R-:W1:Y:S01]  /*2c850*/  @P1 MUFU.RCP R104, R0 ;  /* 0x0000000000681308 */ /* 0x000e620000001000 */
[----:B------:R4:W-:Y:S01]  /*2c860*/  STL [R1+0x224], R0 ;  /* 0x0002240001007387 */ /* 0x0009e20000100800 */
[-C--:B------:R-:W-:Y:S01]  /*2c870*/  FMUL.FTZ R115, R115, R116.reuse ;  /* 0x0000007473737220 */ /* 0x080fe20000410000 */
[----:B0-----:R-:W-:Y:S01]  /*2c880*/  SHF.R.U32.HI R123, RZ, 0x7, R123 ;  /* 0x00000007ff7b7819 */ /* 0x001fe2000001167b */
        /* <DEDUP_REMOVED lines=102> */
[-C--:B----4-:R-:W-:Y:S01]  /*2cef0*/  FMUL.FTZ R7, R7, R104.reuse ;  /* 0x0000006807077220 */ /* 0x090fe20000410000 */
        /* <DEDUP_REMOVED lines=37> */
[-C--:B--2---:R-:W-:Y:S01]  /*2d150*/  FMUL.FTZ R27, R27, R104.reuse ;  /* 0x000000681b1b7220 */ /* 0x084fe20000410000 */
        /* <DEDUP_REMOVED lines=27> */
[----:B------:R-:W-:-:S03]  /*2d310*/  @!P0 LOP3.LUT R120, R120, 0x1, RZ, 0x3c, !PT ;  /* 0x0000000178788812 */ /* 0x000fc600078e3cff */
[----:B------:R0:W-:Y:S04]  /*2d320*/  STL [R1+0x1f8], R121 ;  /* 0x0001f87901007387 */ /* 0x0001e80000100800 */
[----:B------:R0:W-:Y:S04]  /*2d330*/  @!P0 STL [R1+0x1fc], R120 ;  /* 0x0001fc7801008387 */ /* 0x0001e80000100800 */
[----:B------:R0:W-:Y:S01]  /*2d340*/  @!P0 STL [R1+0x1f8], RZ ;  /* 0x0001f8ff01008387 */ /* 0x0001e20000100800 */
[----:B------:R0:W-:Y:S08]  /*2d350*/  BAR.ARV R105, 0x100 ;  /* 0x000400690000751d */ /* 0x0001f00000002000 */
[----:B------:R-:W-:Y:S06]  /*2d360*/  BAR.ARV 0x8, 0x180 ;  /* 0x0206000000007b1d */ /* 0x000fec0000002000 */
[----:B------:R-:W-:-:S13]  /*2d370*/  PLOP3.LUT P0, PT, PT, PT, PT, 0x8, 0x0 ;  /* 0x000000000000781c */ /* 0x000fda0003f0e170 */
.L_x_13105:
[----:B------:R-:W-:Y:S05]  /*2d380*/  WARPSYNC.ALL ;  /* 0x0000000000007948 */ /* 0x000fea0003800000 */
[----:B------:R-:W1:Y:S08]  /*2d390*/  S2UR UR4, SR_CgaCtaId ;  /* 0x00000000000479c3 */ /* 0x000e700000008800 */
[----:B------:R-:W-:Y:S01]  /*2d3a0*/  BAR.SYNC.DEFER_BLOCKING 0x5, 0x180 ;  /* 0x0146000000007b1d */ /* 0x000fe20000010000 */
[----:B0-----:R-:W-:-:S05]  /*2d3b0*/  MOV R2, 0x400 ;  /* 0x0000040000027802 */ /* 0x001fca0000000f00 */
[----:B------:R-:W-:Y:S01]  /*2d3c0*/  BSSY B0, `(.L_x_13228) ;  /* 0x0000518000007945 */ /* 0x000fe20003800000 */
[----:B-1----:R-:W-:-:S05]  /*2d3d0*/  IMAD.U32 R27, RZ, RZ, UR4 ;  /* 0x00000004ff1b7e24 */ /* 0x002fca000f8e00ff */
[----:B------:R-:W-:-:S05]  /*2d3e0*/  LEA R2, R27, R2, 0x18 ;  /* 0x000000021b027211 */ /* 0x000fca00078ec0ff */
[----:B------:R0:W1:Y:S01]  /*2d3f0*/  LDS.128 R96, [R2+0x324d0] ;  /* 0x0324d00002607984 */ /* 0x0000620000000c00 */
[----:B------:R-:W-:Y:S06]  /*2d400*/  BAR.ARV 0x4, 0x180 ;  /* 0x0106000000007b1d */ /* 0x000fec0000002000 */
[----:B------:R-:W-:Y:S05]  /*2d410*/  @P0 BRA `(.L_x_13229) ;  /* 0x0000004000c00947 */ /* 0x000fea0003800000 */
[----:B------:R-:W3:Y:S01]  /*2d420*/  LDL R0, [R1+0x524] ;  /* 0x0005240001007983 */ /* 0x000ee20000100800 */
[----:B------:R-:W-:-:S03]  /*2d430*/  ULDC UR4, c[0x0][0xbd4] ;  /* 0x0002f50000047ab9 */ /* 0x000fc60000000800 */
[----:B------:R-:W2:Y:S04]  /*2d440*/  LDL.128 R56, [R1+0x240] ;  /* 0x0002400001387983 */ /* 0x000ea80000100c00 */
[----:B------:R-:W2:Y:S04]  /*2d450*/  LDL.128 R52, [R1+0x260] ;  /* 0x0002600001347983 */ /* 0x000ea80000100c00 */
[----:B------:R-:W2:Y:S04]  /*2d460*/  LDL.128 R8, [R1+0x250] ;  /* 0x0002500001087983 */ /* 0x000ea80000100c00 */
[----:B------:R-:W2:Y:S04]  /*2d470*/  LDL.128 R4, [R1+0x270] ;  /* 0x0002700001047983 */ /* 0x000ea80000100c00 */
[----:B-----5:R-:W2:Y:S04]  /*2d480*/  LDL.128 R44, [R1+0x280] ;  /* 0x00028000012c7983 */ /* 0x020ea80000100c00 */
[----:B------:R-:W2:Y:S04]  /*2d490*/  LDL.128 R48, [R1+0x290] ;  /* 0x0002900001307983 */ /* 0x000ea80000100c00 */
[----:B------:R-:W2:Y:S04]  /*2d4a0*/  LDL.128 R88, [R1+0x2a0] ;  /* 0x0002a00001587983 */ /* 0x000ea80000100c00 */
[----:B------:R-:W2:Y:S01]  /*2d4b0*/  LDL.128 R40, [R1+0x2b0] ;  /* 0x0002b00001287983 */ /* 0x000ea20000100c00 */
[----:B------:R-:W4:Y:S03]  /*2d4c0*/  S2R R3, SR_SWINHI ;  /* 0x0000000000037919 */ /* 0x000f260000002f00 */
[----:B------:R-:W2:Y:S04]  /*2d4d0*/  LDL.128 R112, [R1+0x2c0] ;  /* 0x0002c00001707983 */ /* 0x000ea80000100c00 */
[----:B------:R-:W2:Y:S04]  /*2d4e0*/  LDL.128 R116, [R1+0x2d0] ;  /* 0x0002d00001747983 */ /* 0x000ea80000100c00 */
[----:B------:R-:W2:Y:S04]  /*2d4f0*/  LDL.128 R84, [R1+0x340] ;  /* 0x0003400001547983 */ /* 0x000ea80000100c00 */
[----:B------:R-:W2:Y:S04]  /*2d500*/  LDL.128 R76, [R1+0x360] ;  /* 0x00036000014c7983 */ /* 0x000ea80000100c00 */
[----:B------:R-:W2:Y:S04]  /*2d510*/  LDL.128 R80, [R1+0x350] ;  /* 0x0003500001507983 */ /* 0x000ea80000100c00 */
[----:B------:R-:W2:Y:S04]  /*2d520*/  LDL.128 R68, [R1+0x380] ;  /* 0x0003800001447983 */ /* 0x000ea80000100c00 */
[----:B------:R-:W2:Y:S01]  /*2d530*/  LDL.128 R72, [R1+0x370] ;  /* 0x0003700001487983 */ /* 0x000ea20000100c00 */
[----:B------:R-:W-:-:S02]  /*2d540*/  MOV R18, R2 ;  /* 0x0000000200127202 */ /* 0x000fc40000000f00 */
[----:B----4-:R-:W-:Y:S01]  /*2d550*/  MOV R19, R3 ;  /* 0x0000000300137202 */ /* 0x010fe20000000f00 */
[----:B------:R-:W4:Y:S04]  /*2d560*/  LDL.128 R64, [R1+0x390] ;  /* 0x0003900001407983 */ /* 0x000f280000100c00 */
[----:B------:R-:W4:Y:S04]  /*2d570*/  LDL.128 R104, [R1+0x420] ;  /* 0x0004200001687983 */ /* 0x000f280000100c00 */
[----:B------:R-:W4:Y:S01]  /*2d580*/  LDL.128 R108, [R1+0x430] ;  /* 0x00043000016c7983 */ /* 0x000f220000100c00 */
[----:B---3--:R-:W-:-:S03]  /*2d590*/  IMAD.WIDE R100, R0, 0x2, R18 ;  /* 0x0000000200647825 */ /* 0x008fc600078e0212 */
[----:B------:R-:W-:-:S04]  /*2d5a0*/  IADD3 R123, P0, R100, 0x4040, RZ ;  /* 0x00004040647b7810 */ /* 0x000fc80007f1e0ff */
[----:B------:R-:W-:-:S04]  /*2d5b0*/  LOP3.LUT R122, R123, 0x380, RZ, 0xc0, !PT ;  /* 0x000003807b7a7812 */ /* 0x000fc800078ec0ff */
[----:B------:R-:W-:-:S04]  /*2d5c0*/  SHF.R.U64 R122, R122, 0x3, RZ ;  /* 0x000000037a7a7819 */ /* 0x000fc800000012ff */
[----:B------:R-:W-:Y:S01]  /*2d5d0*/  LOP3.LUT R122, R122, R123, RZ, 0x3c, !PT ;  /* 0x0000007b7a7a7212 */ /* 0x000fe200078e3cff */
[----:B------:R-:W-:Y:S01]  /*2d5e0*/  IMAD.X R123, RZ, RZ, R101, P0 ;  /* 0x000000ffff7b7224 */ /* 0x000fe200000e0665 */
[C---:B------:R-:W-:Y:S02]  /*2d5f0*/  IADD3 R15, P0, R100.reuse, 0xc000, RZ ;  /* 0x0000c000640f7810 */ /* 0x040fe40007f1e0ff */
[C---:B------:R-:W-:Y:S02]  /*2d600*/  IADD3 R13, P1, R100.reuse, 0x20, RZ ;  /* 0x00000020640d7810 */ /* 0x040fe40007f3e0ff */
[----:B------:R-:W-:Y:S02]  /*2d610*/  IADD3 R103, P2, R100, 0x40, RZ ;  /* 0x0000004064677810 */ /* 0x000fe40007f5e0ff */
[----:B------:R-:W-:Y:S02]  /*2d620*/  LOP3.LUT R14, R15, 0x380, RZ, 0xc0, !PT ;  /* 0x000003800f0e7812 */ /* 0x000fe400078ec0ff */
[----:B------:R-:W-:-:S02]  /*2d630*/  LOP3.LUT R12, R13, 0x380, RZ, 0xc0, !PT ;  /* 0x000003800d0c7812 */ /* 0x000fc400078ec0ff */
[----:B------:R-:W-:Y:S02]  /*2d640*/  LOP3.LUT R102, R103, 0x380, RZ, 0xc0, !PT ;  /* 0x0000038067667812 */ /* 0x000fe400078ec0ff */
[C---:B------:R-:W-:Y:S02]  /*2d650*/  IADD3 R39, P4, R100.reuse, 0x4000, RZ ;  /* 0x0000400064277810 */ /* 0x040fe40007f9e0ff */
[C---:B------:R-:W-:Y:S02]  /*2d660*/  IADD3 R25, P3, R100.reuse, 0x60, RZ ;  /* 0x0000006064197810 */ /* 0x040fe40007f7e0ff */
[----:B------:R-:W-:Y:S02]  /*2d670*/  IADD3 R37, P5, R100, 0x4020, RZ ;  /* 0x0000402064257810 */ /* 0x000fe40007fbe0ff */
[----:B------:R-:W-:Y:S02]  /*2d680*/  SHF.R.U64 R14, R14, 0x3, RZ ;  /* 0x000000030e0e7819 */ /* 0x000fe400000012ff */
[----:B------:R-:W-:-:S02]  /*2d690*/  SHF.R.U64 R12, R12, 0x3, RZ ;  /* 0x000000030c0c7819 */ /* 0x000fc400000012ff */
[----:B------:R-:W-:Y:S02]  /*2d6a0*/  SHF.R.U64 R102, R102, 0x3, RZ ;  /* 0x0000000366667819 */ /* 0x000fe400000012ff */
[----:B------:R-:W-:Y:S02]  /*2d6b0*/  LOP3.LUT R38, R39, 0x380, RZ, 0xc0, !PT ;  /* 0x0000038027267812 */ /* 0x000fe400078ec0ff */
[----:B------:R-:W-:Y:S02]  /*2d6c0*/  LOP3.LUT R24, R25, 0x380, RZ, 0xc0, !PT ;  /* 0x0000038019187812 */ /* 0x000fe400078ec0ff */
[----:B------:R-:W-:Y:S02]  /*2d6d0*/  LOP3.LUT R36, R37, 0x380, RZ, 0xc0, !PT ;  /* 0x0000038025247812 */ /* 0x000fe400078ec0ff */
[----:B------:R-:W-:Y:S01]  /*2d6e0*/  LOP3.LUT R14, R14, R15, RZ, 0x3c, !PT ;  /* 0x0000000f0e0e7212 */ /* 0x000fe200078e3cff */
[--C-:B------:R-:W-:Y:S01]  /*2d6f0*/  IMAD.X R15, RZ, RZ, R101.reuse, P0 ;  /* 0x000000ffff0f7224 */ /* 0x100fe200000e0665 */
[----:B------:R-:W-:Y:S01]  /*2d700*/  LOP3.LUT R12, R12, R13, RZ, 0x3c, !PT ;  /* 0x0000000d0c0c7212 */ /* 0x000fe200078e3cff */
[--C-:B------:R-:W-:Y:S01]  /*2d710*/  IMAD.X R13, RZ, RZ, R101.reuse, P1 ;  /* 0x000000ffff0d7224 */ /* 0x100fe200008e0665 */
[----:B------:R-:W-:Y:S01]  /*2d720*/  LOP3.LUT R102, R102, R103, RZ, 0x3c, !PT ;  /* 0x0000006766667212 */ /* 0x000fe200078e3cff */
[----:B------:R-:W-:Y:S01]  /*2d730*/  IMAD.X R103, RZ, RZ, R101, P2 ;  /* 0x000000ffff677224 */ /* 0x000fe200010e0665 */
[----:B------:R-:W-:-:S02]  /*2d740*/  ISETP.NE.AND P0, PT, R210, RZ, PT ;  /* 0x000000ffd200720c */ /* 0x000fc40003f05270 */
[----:B------:R-:W-:Y:S02]  /*2d750*/  SHF.R.U64 R38, R38, 0x3, RZ ;  /* 0x0000000326267819 */ /* 0x000fe400000012ff */
[----:B------:R-:W-:Y:S02]  /*2d760*/  SHF.R.U64 R24, R24, 0x3, RZ ;  /* 0x0000000318187819 */ /* 0x000fe400000012ff */
[----:B------:R-:W-:Y:S02]  /*2d770*/  SHF.R.U64 R36, R36, 0x3, RZ ;  /* 0x0000000324247819 */ /* 0x000fe400000012ff */
[C---:B------:R-:W-:Y:S02]  /*2d780*/  IADD3 R35, P1, R100.reuse, 0x4060, RZ ;  /* 0x0000406064237810 */ /* 0x040fe40007f3e0ff */
[----:B------:R-:W-:Y:S02]  /*2d790*/  IADD3 R33, P2, R100, 0x8000, RZ ;  /* 0x0000800064217810 */ /* 0x000fe40007f5e0ff */
[----:B------:R-:W-:Y:S01]  /*2d7a0*/  SEL R210, R210, UR4, P0 ;  /* 0x00000004d2d27c07 */ /* 0x000fe20008000000 */
[----:B------:R-:W-:Y:S05]  /*2d7b0*/  WARPSYNC.ALL ;  /* 0x0000000000007948 */ /* 0x000fea0003800000 */
[----:B------:R-:W-:Y:S01]  /*2d7c0*/  LOP3.LUT R38, R38, R39, RZ, 0x3c, !PT ;  /* 0x0000002726267212 */ /* 0x000fe200078e3cff */
[--C-:B------:R-:W-:Y:S01]  /*2d7d0*/  IMAD.X R39, RZ, RZ, R101.reuse, P4 ;  /* 0x000000ffff277224 */ /* 0x100fe200020e0665 */
[----:B------:R-:W-:Y:S01]  /*2d7e0*/  LOP3.LUT R24, R24, R25, RZ, 0x3c, !PT ;  /* 0x0000001918187212 */ /* 0x000fe200078e3cff */
[--C-:B------:R-:W-:Y:S01]  /*2d7f0*/  IMAD.X R25, RZ, RZ, R101.reuse, P3 ;  /* 0x000000ffff197224 */ /* 0x100fe200018e0665 */
[----:B------:R-:W-:Y:S01]  /*2d800*/  LOP3.LUT R36, R36, R37, RZ, 0x3c, !PT ;  /* 0x0000002524247212 */ /* 0x000fe200078e3cff */
[----:B------:R-:W-:Y:S01]  /*2d810*/  IMAD.X R37, RZ, RZ, R101, P5 ;  /* 0x000000ffff257224 */ /* 0x000fe200028e0665 */
[----:B------:R-:W-:Y:S01]  /*2d820*/  LOP3.LUT R34, R35, 0x380, RZ, 0xc0, !PT ;  /* 0x0000038023227812 */ /* 0x000fe200078ec0ff */
[----:B------:R-:W-:Y:S01]  /*2d830*/  ULDC.64 UR6, c[0x0][0xd08] ;  /* 0x0003420000067ab9 */ /* 0x000fe20000000a00 */
[----:B------:R-:W-:Y:S01]  /*2d840*/  LOP3.LUT R32, R33, 0x380, RZ, 0xc0, !PT ;  /* 0x0000038021207812 */ /* 0x000fe200078ec0ff */
[----:B------:R-:W-:Y:S01]  /*2d850*/  ULDC.64 UR4, c[0x0][0xd00] ;  /* 0x0003400000047ab9 */ /* 0x000fe20000000a00 */
[----:B------:R-:W-:-:S02]  /*2d860*/  IADD3 R21, P4, R100, 0x8040, RZ ;  /* 0x0000804064157810 */ /* 0x000fc40007f9e0ff */
[C---:B------:R-:W-:Y:S02]  /*2d870*/  IADD3 R31, P3, R100.reuse, 0x8020, RZ ;  /* 0x00008020641f7810 */ /* 0x040fe40007f7e0ff */
[----:B------:R-:W-:Y:S02]  /*2d880*/  IADD3 R29, P5, R100, 0x8060, RZ ;  /* 0x00008060641d7810 */ /* 0x000fe40007fbe0ff */
[----:B------:R-:W-:Y:S02]  /*2d890*/  SHF.R.U64 R34, R34, 0x3, RZ ;  /* 0x0000000322227819 */ /* 0x000fe400000012ff */
[----:B------:R-:W-:Y:S02]  /*2d8a0*/  SHF.R.U64 R32, R32, 0x3, RZ ;  /* 0x0000000320207819 */ /* 0x000fe400000012ff */
[----:B------:R-:W-:Y:S02]  /*2d8b0*/  LOP3.LUT R20, R21, 0x380, RZ, 0xc0, !PT ;  /* 0x0000038015147812 */ /* 0x000fe400078ec0ff */
[----:B------:R-:W-:-:S02]  /*2d8c0*/  LOP3.LUT R61, R100, 0x380, RZ, 0xc0, !PT ;  /* 0x00000380643d7812 */ /* 0x000fc400078ec0ff */
[----:B------:R-:W-:Y:S02]  /*2d8d0*/  LOP3.LUT R30, R31, 0x380, RZ, 0xc0, !PT ;  /* 0x000003801f1e7812 */ /* 0x000fe400078ec0ff */
[----:B------:R-:W-:Y:S02]  /*2d8e0*/  LOP3.LUT R28, R29, 0x380, RZ, 0xc0, !PT ;  /* 0x000003801d1c7812 */ /* 0x000fe400078ec0ff */
[----:B------:R-:W-:Y:S01]  /*2d8f0*/  LOP3.LUT R34, R34, R35, RZ, 0x3c, !PT ;  /* 0x0000002322227212 */ /* 0x000fe200078e3cff */
[--C-:B------:R-:W-:Y:S01]  /*2d900*/  IMAD.X R35, RZ, RZ, R101.reuse, P1 ;  /* 0x000000ffff237224 */ /* 0x100fe200008e0665 */
[----:B------:R-:W-:Y:S01]  /*2d910*/  LOP3.LUT R32, R32, R33, RZ, 0x3c, !PT ;  /* 0x0000002120207212 */ /* 0x000fe200078e3cff */
[----:B------:R-:W-:Y:S01]  /*2d920*/  IMAD.X R33, RZ, RZ, R101, P2 ;  /* 0x000000ffff217224 */ /* 0x000fe200010e0665 */
[----:B------:R-:W-:Y:S02]  /*2d930*/  SHF.R.U64 R20, R20, 0x3, RZ ;  /* 0x0000000314147819 */ /* 0x000fe400000012ff */
[----:B------:R-:W-:-:S02]  /*2d940*/  SHF.R.U64 R61, R61, 0x3, RZ ;  /* 0x000000033d3d7819 */ /* 0x000fc400000012ff */
[----:B------:R-:W-:Y:S02]  /*2d950*/  SHF.R.U64 R30, R30, 0x3, RZ ;  /* 0x000000031e1e7819 */ /* 0x000fe400000012ff */
[C---:B------:R-:W-:Y:S02]  /*2d960*/  IADD3 R95, P1, R100.reuse, 0xc020, RZ ;  /* 0x0000c020645f7810 */ /* 0x040fe40007f3e0ff */
[----:B------:R-:W-:Y:S02]  /*2d970*/  IADD3 R93, P2, R100, 0xc040, RZ ;  /* 0x0000c040645d7810 */ /* 0x000fe40007f5e0ff */
[----:B------:R-:W-:Y:S02]  /*2d980*/  SHF.R.U64 R28, R28, 0x3, RZ ;  /* 0x000000031c1c7819 */ /* 0x000fe400000012ff */
[----:B------:R-:W-:Y:S01]  /*2d990*/  LOP3.LUT R20, R20, R21, RZ, 0x3c, !PT ;  /* 0x0000001514147212 */ /* 0x000fe200078e3cff */
[--C-:B------:R-:W-:Y:S01]  /*2d9a0*/  IMAD.X R21, RZ, RZ, R101.reuse, P4 ;  /* 0x000000ffff157224 */ /* 0x100fe200020e0665 */
[----:B------:R-:W-:Y:S01]  /*2d9b0*/  LOP3.LUT R60, R61, R100, RZ, 0x3c, !PT ;  /* 0x000000643d3c7212 */ /* 0x000fe200078e3cff */
[--C-:B------:R-:W-:Y:S01]  /*2d9c0*/  IMAD.MOV.U32 R61, RZ, RZ, R101.reuse ;  /* 0x000000ffff3d7224 */ /* 0x100fe200078e0065 */
[----:B------:R-:W-:Y:S01]  /*2d9d0*/  LOP3.LUT R30, R30, R31, RZ, 0x3c, !PT ;  /* 0x0000001f1e1e7212 */ /* 0x000fe200078e3cff */
[----:B------:R-:W-:Y:S01]  /*2d9e0*/  IMAD.X R31, RZ, RZ, R101, P3 ;  /* 0x000000ffff1f7224 */ /* 0x000fe200018e0665 */
[----:B------:R-:W-:-:S02]  /*2d9f0*/  LOP3.LUT R94, R95, 0x380, RZ, 0xc0, !PT ;  /* 0x000003805f5e7812 */ /* 0x000fc400078ec0ff */
[----:B------:R-:W-:Y:S02]  /*2da00*/  LOP3.LUT R92, R93, 0x380, RZ, 0xc0, !PT ;  /* 0x000003805d5c7812 */ /* 0x000fe400078ec0ff */
[----:B------:R-:W-:Y:S01]  /*2da10*/  LOP3.LUT R28, R28, R29, RZ, 0x3c, !PT ;  /* 0x0000001d1c1c7212 */ /* 0x000fe200078e3cff */
[----:B------:R-:W-:Y:S01]  /*2da20*/  IMAD.X R29, RZ, RZ, R101, P5 ;  /* 0x000000ffff1d7224 */ /* 0x000fe200028e0665 */
[----:B--2---:R-:W-:Y:S02]  /*2da30*/  F2FP.BF16.F32.PACK_AB R56, R57, R56 ;  /* 0x000000383938723e */ /* 0x004fe400000010ff */
[----:B------:R-:W-:Y:S02]  /*2da40*/  SHF.R.U64 R94, R94, 0x3, RZ ;  /* 0x000000035e5e7819 */ /* 0x000fe400000012ff */
[----:B------:R-:W-:Y:S02]  /*2da50*/  SHF.R.U64 R92, R92, 0x3, RZ ;  /* 0x000000035c5c7819 */ /* 0x000fe400000012ff */
[----:B------:R-:W-:-:S02]  /*2da60*/  F2FP.BF16.F32.PACK_AB R57, R59, R58 ;  /* 0x0000003a3b39723e */ /* 0x000fc400000010ff */
[----:B------:R-:W-:Y:S02]  /*2da70*/  F2FP.BF16.F32.PACK_AB R52, R53, R52 ;  /* 0x000000343534723e */ /* 0x000fe400000010ff */
[----:B------:R-:W-:Y:S02]  /*2da80*/  MOV R61, R60 ;  /* 0x0000003c003d7202 */ /* 0x000fe40000000f00 */
[----:B------:R-:W-:Y:S02]  /*2da90*/  MOV R26, R38 ;  /* 0x00000026001a7202 */ /* 0x000fe40000000f00 */
[----:B-1----:R-:W-:Y:S02]  /*2daa0*/  MOV R96, R36 ;  /* 0x0000002400607202 */ /* 0x002fe40000000f00 */
[----:B------:R-:W-:Y:S01]  /*2dab0*/  MOV R20, R20 ;  /* 0x0000001400147202 */ /* 0x000fe20000000f00 */
[----:B------:R-:W2:Y:S01]  /*2dac0*/  LDL.128 R36, [R1+0x2e0] ;  /* 0x0002e00001247983 */ /* 0x000ea20000100c00 */
[----:B------:R-:W-:-:S02]  /*2dad0*/  F2FP.BF16.F32.PACK_AB R58, R9, R8 ;  /* 0x00000008093a723e */ /* 0x000fc400000010ff */
[----:B------:R-:W-:Y:S01]  /*2dae0*/  F2FP.BF16.F32.PACK_AB R59, R11, R10 ;  /* 0x0000000a0b3b723e */ /* 0x000fe200000010ff */
[----:B------:R-:W-:Y:S01]  /*2daf0*/  BAR.SYNC.DEFER_BLOCKING 0x1, 0x100 ;  /* 0x0044000000007b1d */ /* 0x000fe20000010000 */
[----:B------:R-:W-:Y:S02]  /*2db00*/  F2FP.BF16.F32.PACK_AB R53, R55, R54 ;  /* 0x000000363735723e */ /* 0x000fe400000010ff */
[----:B------:R-:W-:Y:S02]  /*2db10*/  MOV R60, R12 ;  /* 0x0000000c003c7202 */ /* 0x000fe40000000f00 */
[----:B------:R-:W-:Y:S02]  /*2db20*/  MOV R3, R30 ;  /* 0x0000001e00037202 */ /* 0x000fe40000000f00 */
[----:B------:R-:W-:Y:S01]  /*2db30*/  MOV R21, R28 ;  /* 0x0000001c00157202 */ /* 0x000fe20000000f00 */
[----:B------:R-:W3:Y:S01]  /*2db40*/  LDL.128 R8, [R1+0x320] ;  /* 0x0003200001087983 */ /* 0x000ee20000100c00 */
[----:B------:R-:W-:-:S02]  /*2db50*/  F2FP.BF16.F32.PACK_AB R54, R5, R4 ;  /* 0x000000040536723e */ /* 0x000fc400000010ff */
[----:B------:R-:W-:Y:S01]  /*2db60*/  F2FP.BF16.F32.PACK_AB R55, R7, R6 ;  /* 0x000000060737723e */ /* 0x000fe200000010ff */
[----:B------:R-:W3:Y:S01]  /*2db70*/  LDL.128 R28, [R1+0x300] ;  /* 0x00030000011c7983 */ /* 0x000ee20000100c00 */
[----:B------:R-:W-:Y:S02]  /*2db80*/  F2FP.BF16.F32.PACK_AB R44, R45, R44 ;  /* 0x0000002c2d2c723e */ /* 0x000fe400000010ff */
[----:B------:R-:W-:Y:S01]  /*2db90*/  MOV R122, R122 ;  /* 0x0000007a007a7202 */ /* 0x000fe20000000f00 */
[----:B------:R-:W3:Y:S01]  /*2dba0*/  LDL.128 R4, [R1+0x2f0] ;  /* 0x0002f00001047983 */ /* 0x000ee20000100c00 */
[----:B------:R-:W-:Y:S02]  /*2dbb0*/  F2FP.BF16.F32.PACK_AB R45, R47, R46 ;  /* 0x0000002e2f2d723e */ /* 0x000fe400000010ff */
        /* <DEDUP_REMOVED lines=8> */
[----:B------:R-:W-:Y:S01]  /*2dc40*/  F2FP.BF16.F32.PACK_AB R46, R49, R48 ;  /* 0x00000030312e723e */ /* 0x000fe200000010ff */
[----:B------:R-:W3:Y:S01]  /*2dc50*/  LDL.128 R32, [R1+0x310] ;  /* 0x0003100001207983 */ /* 0x000ee20000100c00 */
[----:B------:R-:W-:Y:S02]  /*2dc60*/  F2FP.BF16.F32.PACK_AB R47, R51, R50 ;  /* 0x00000032332f723e */ /* 0x000fe400000010ff */
[----:B------:R-:W-:Y:S01]  /*2dc70*/  MOV R24, R14 ;  /* 0x0000000e00187202 */ /* 0x000fe20000000f00 */
[----:B------:R1:W-:Y:S01]  /*2dc80*/  STSM.16.M88.4 [R61], R56 ;  /* 0x000000383d007844 */ /* 0x0003e20000000200 */
[----:B------:R-:W-:-:S03]  /*2dc90*/  IADD3 R120, P0, R100, 0xc060, RZ ;  /* 0x0000c06064787810 */ /* 0x000fc60007f1e0ff */
[----:B------:R-:W3:Y:S01]  /*2dca0*/  LDL.128 R12, [R1+0x330] ;  /* 0x00033000010c7983 */ /* 0x000ee20000100c00 */
[----:B------:R-:W-:-:S03]  /*2dcb0*/  F2FP.BF16.F32.PACK_AB R88, R89, R88 ;  /* 0x000000585958723e */ /* 0x000fc600000010ff */
[----:B------:R0:W-:Y:S01]  /*2dcc0*/  STSM.16.M88.4 [R60], R52 ;  /* 0x000000343c007844 */ /* 0x0001e20000000200 */
[----:B------:R-:W-:Y:S02]  /*2dcd0*/  MOV R124, R94 ;  /* 0x0000005e007c7202 */ /* 0x000fe40000000f00 */
[----:B------:R-:W-:Y:S01]  /*2dce0*/  MOV R125, R92 ;  /* 0x0000005c007d7202 */ /* 0x000fe20000000f00 */
[----:B------:R4:W-:Y:S01]  /*2dcf0*/  STSM.16.M88.4 [R102], R44 ;  /* 0x0000002c66007844 */ /* 0x0009e20000000200 */
[----:B------:R-:W-:Y:S01]  /*2dd00*/  F2FP.BF16.F32.PACK_AB R89, R91, R90 ;  /* 0x0000005a5b59723e */ /* 0x000fe200000010ff */
[----:B------:R-:W-:Y:S01]  /*2dd10*/  IMAD.X R121, RZ, RZ, R101, P0 ;  /* 0x000000ffff797224 */ /* 0x000fe200000e0665 */
[----:B------:R-:W-:Y:S01]  /*2dd20*/  F2FP.BF16.F32.PACK_AB R90, R41, R40 ;  /* 0x00000028295a723e */ /* 0x000fe200000010ff */
[----:B-1----:R-:W3:Y:S01]  /*2dd30*/  LDL.128 R56, [R1+0x3b0] ;  /* 0x0003b00001387983 */ /* 0x002ee20000100c00 */
[----:B------:R-:W-:-:S03]  /*2dd40*/  F2FP.BF16.F32.PACK_AB R91, R43, R42 ;  /* 0x0000002a2b5b723e */ /* 0x000fc600000010ff */
[----:B------:R-:W3:Y:S04]  /*2dd50*/  LDL.128 R48, [R1+0x3d0] ;  /* 0x0003d00001307983 */ /* 0x000ee80000100c00 */
[----:B0-----:R-:W3:Y:S04]  /*2dd60*/  LDL.128 R60, [R1+0x3a0] ;  /* 0x0003a000013c7983 */ /* 0x001ee80000100c00 */
[----:B------:R-:W3:Y:S04]  /*2dd70*/  LDL.128 R52, [R1+0x3c0] ;  /* 0x0003c00001347983 */ /* 0x000ee80000100c00 */
[----:B----4-:R-:W4:Y:S04]  /*2dd80*/  LDL.128 R44, [R1+0x3e0] ;  /* 0x0003e000012c7983 */ /* 0x010f280000100c00 */
[----:B------:R-:W4:Y:S04]  /*2dd90*/  LDL.128 R92, [R1+0x400] ;  /* 0x00040000015c7983 */ /* 0x000f280000100c00 */
[----:B------:R-:W4:Y:S04]  /*2dda0*/  LDL.128 R40, [R1+0x3f0] ;  /* 0x0003f00001287983 */ /* 0x000f280000100c00 */
[----:B------:R-:W4:Y:S01]  /*2ddb0*/  LDL.128 R100, [R1+0x410] ;  /* 0x0004100001647983 */ /* 0x000f220000100c00 */
[----:B------:R-:W-:-:S02]  /*2ddc0*/  F2FP.BF16.F32.PACK_AB R112, R113, R112 ;  /* 0x000000707170723e */ /* 0x000fc400000010ff */
[----:B------:R-:W-:Y:S02]  /*2ddd0*/  LOP3.LUT R113, R120, 0x380, RZ, 0xc0, !PT ;  /* 0x0000038078717812 */ /* 0x000fe400078ec0ff */
[----:B------:R-:W-:Y:S02]  /*2dde0*/  ISETP.NE.U32.AND P0, PT, RZ, UR6, PT ;  /* 0x00000006ff007c0c */ /* 0x000fe4000bf05070 */
[----:B------:R-:W-:Y:S02]  /*2ddf0*/  SHF.R.U64 R113, R113, 0x3, RZ ;  /* 0x0000000371717819 */ /* 0x000fe400000012ff */
[----:B------:R-:W-:Y:S02]  /*2de00*/  ISETP.NE.AND.EX P0, PT, RZ, UR7, PT, P0 ;  /* 0x00000007ff007c0c */ /* 0x000fe4000bf05300 */
[----:B------:R-:W-:Y:S02]  /*2de10*/  LOP3.LUT R120, R113, R120, RZ, 0x3c, !PT ;  /* 0x0000007871787212 */ /* 0x000fe400078e3cff */
[----:B------:R-:W-:-:S02]  /*2de20*/  F2FP.BF16.F32.PACK_AB R113, R115, R114 ;  /* 0x000000727371723e */ /* 0x000fc400000010ff */
[----:B------:R-:W-:Y:S02]  /*2de30*/  F2FP.BF16.F32.PACK_AB R114, R117, R116 ;  /* 0x000000747572723e */ /* 0x000fe400000010ff */
[----:B------:R-:W-:Y:S02]  /*2de40*/  F2FP.BF16.F32.PACK_AB R115, R119, R118 ;  /* 0x000000767773723e */ /* 0x000fe400000010ff */
[----:B------:R-:W-:Y:S01]  /*2de50*/  F2FP.BF16.F32.PACK_AB R84, R85, R84 ;  /* 0x000000545554723e */ /* 0x000fe200000010ff */
[----:B------:R-:W-:Y:S01]  /*2de60*/  STSM.16.M88.4 [R25], R88 ;  /* 0x0000005819007844 */ /* 0x000fe20000000200 */
[----:B------:R-:W-:Y:S02]  /*2de70*/  F2FP.BF16.F32.PACK_AB R85, R87, R86 ;  /* 0x000000565755723e */ /* 0x000fe400000010ff */
[----:B------:R-:W-:Y:S01]  /*2de80*/  F2FP.BF16.F32.PACK_AB R76, R77, R76 ;  /* 0x0000004c4d4c723e */ /* 0x000fe200000010ff */
        /* <DEDUP_REMOVED lines=19> */
[----:B------:R-:W-:Y:S02]  /*2dfc0*/  F2FP.BF16.F32.PACK_AB R37, R39, R38 ;  /* 0x000000262725723e */ /* 0x000fe400000010ff */
[----:B---3--:R-:W-:Y:S02]  /*2dfd0*/  F2FP.BF16.F32.PACK_AB R8, R9, R8 ;  /* 0x000000080908723e */ /* 0x008fe400000010ff */
[----:B------:R-:W-:Y:S02]  /*2dfe0*/  F2FP.BF16.F32.PACK_AB R9, R11, R10 ;  /* 0x0000000a0b09723e */ /* 0x000fe400000010ff */
[----:B------:R-:W-:-:S02]  /*2dff0*/  F2FP.BF16.F32.PACK_AB R28, R29, R28 ;  /* 0x0000001c1d1c723e */ /* 0x000fc400000010ff */
[----:B------:R-:W-:Y:S02]  /*2e000*/  F2FP.BF16.F32.PACK_AB R29, R31, R30 ;  /* 0x0000001e1f1d723e */ /* 0x000fe400000010ff */
[----:B------:R-:W-:Y:S02]  /*2e010*/  F2FP.BF16.F32.PACK_AB R38, R5, R4 ;  /* 0x000000040526723e */ /* 0x000fe400000010ff */
[----:B------:R-:W-:Y:S01]  /*2e020*/  F2FP.BF16.F32.PACK_AB R39, R7, R6 ;  /* 0x000000060727723e */ /* 0x000fe200000010ff */
[----:B------:R-:W0:Y:S04]  /*2e030*/  LDC.64 R4, c[0x0][0xd00] ;  /* 0x00034000ff047b82 */ /* 0x000e280000000a00 */
[----:B------:R-:W-:Y:S04]  /*2e040*/  STSM.16.M88.4 [R96], R36 ;  /* 0x0000002460007844 */ /* 0x000fe80000000200 */
[----:B------:R-:W1:Y:S01]  /*2e050*/  @P0 LDC.64 R6, c[0x0][0xd08] ;  /* 0x00034200ff060b82 */ /* 0x000e620000000a00 */
[----:B------:R-:W-:-:S02]  /*2e060*/  F2FP.BF16.F32.PACK_AB R30, R33, R32 ;  /* 0x00000020211e723e */ /* 0x000fc400000010ff */
[----:B------:R-:W-:Y:S02]  /*2e070*/  F2FP.BF16.F32.PACK_AB R31, R35, R34 ;  /* 0x00000022231f723e */ /* 0x000fe400000010ff */
[----:B------:R-:W-:Y:S02]  /*2e080*/  F2FP.BF16.F32.PACK_AB R10, R13, R12 ;  /* 0x0000000c0d0a723e */ /* 0x000fe400000010ff */
[----:B------:R-:W-:Y:S01]  /*2e090*/  F2FP.BF16.F32.PACK_AB R11, R15, R14 ;  /* 0x0000000e0f0b723e */ /* 0x000fe200000010ff */
[----:B------:R-:W-:Y:S04]  /*2e0a0*/  STSM.16.M88.4 [R122], R28 ;  /* 0x0000001c7a007844 */ /* 0x000fe80000000200 */
[----:B------:R2:W-:Y:S04]  /*2e0b0*/  STSM.16.M88.4 [R123], R8 ;  /* 0x000000087b007844 */ /* 0x0005e80000000200 */
[----:B------:R3:W-:Y:S04]  /*2e0c0*/  STSM.16.M88.4 [R0], R84 ;  /* 0x0000005400007844 */ /* 0x0007e80000000200 */
[----:B------:R0:W-:Y:S01]  /*2e0d0*/  STSM.16.M88.4 [R3], R76 ;  /* 0x0000004c03007844 */ /* 0x0001e20000000200 */
[----:B------:R-:W-:-:S02]  /*2e0e0*/  F2FP.BF16.F32.PACK_AB R60, R61, R60 ;  /* 0x0000003c3d3c723e */ /* 0x000fc400000010ff */
[----:B------:R-:W-:Y:S02]  /*2e0f0*/  F2FP.BF16.F32.PACK_AB R61, R63, R62 ;  /* 0x0000003e3f3d723e */ /* 0x000fe400000010ff */
[----:B------:R-:W-:Y:S02]  /*2e100*/  F2FP.BF16.F32.PACK_AB R52, R53, R52 ;  /* 0x000000343534723e */ /* 0x000fe400000010ff */
[----:B------:R-:W-:Y:S02]  /*2e110*/  F2FP.BF16.F32.PACK_AB R62, R57, R56 ;  /* 0x00000038393e723e */ /* 0x000fe400000010ff */
[----:B------:R-:W-:Y:S02]  /*2e120*/  F2FP.BF16.F32.PACK_AB R63, R59, R58 ;  /* 0x0000003a3b3f723e */ /* 0x000fe400000010ff */
[----:B------:R-:W-:Y:S02]  /*2e130*/  F2FP.BF16.F32.PACK_AB R53, R55, R54 ;  /* 0x000000363735723e */ /* 0x000fe400000010ff */
[----:B----4-:R-:W-:-:S02]  /*2e140*/  F2FP.BF16.F32.PACK_AB R44, R45, R44 ;  /* 0x0000002c2d2c723e */ /* 0x010fc400000010ff */
[----:B------:R-:W-:Y:S01]  /*2e150*/  F2FP.BF16.F32.PACK_AB R92, R93, R92 ;  /* 0x0000005c5d5c723e */ /* 0x000fe200000010ff */
[----:B--2---:R-:W-:Y:S01]  /*2e160*/  IMAD.MOV.U32 R8, RZ, RZ, RZ ;  /* 0x000000ffff087224 */ /* 0x004fe200078e00ff */
[----:B------:R-:W-:Y:S01]  /*2e170*/  F2FP.BF16.F32.PACK_AB R54, R49, R48 ;  /* 0x000000303136723e */ /* 0x000fe200000010ff */
[----:B---3--:R-:W-:Y:S01]  /*2e180*/  IMAD.U32 R0, RZ, RZ, UR6 ;  /* 0x00000006ff007e24 */ /* 0x008fe2000f8e00ff */
[----:B------:R-:W-:Y:S01]  /*2e190*/  F2FP.BF16.F32.PACK_AB R55, R51, R50 ;  /* 0x000000323337723e */ /* 0x000fe200000010ff */
[----:B0-----:R-:W-:Y:S01]  /*2e1a0*/  IMAD.WIDE R4, R211, 0x4, R4 ;  /* 0x00000004d3047825 */ /* 0x001fe200078e0204 */
[----:B------:R-:W-:Y:S01]  /*2e1b0*/  F2FP.BF16.F32.PACK_AB R45, R47, R46 ;  /* 0x0000002e2f2d723e */ /* 0x000fe200000010ff */
[----:B------:R-:W0:Y:S01]  /*2e1c0*/  LDC R3, c[0x0][0xce8] ;  /* 0x00033a00ff037b82 */ /* 0x000e220000000800 */
[----:B------:R-:W-:Y:S02]  /*2e1d0*/  F2FP.BF16.F32.PACK_AB R46, R41, R40 ;  /* 0x00000028292e723e */ /* 0x000fe400000010ff */
[----:B------:R-:W-:-:S02]  /*2e1e0*/  F2FP.BF16.F32.PACK_AB R47, R43, R42 ;  /* 0x0000002a2b2f723e */ /* 0x000fc400000010ff */
[----:B------:R-:W-:Y:S01]  /*2e1f0*/  F2FP.BF16.F32.PACK_AB R93, R95, R94 ;  /* 0x0000005e5f5d723e */ /* 0x000fe200000010ff */
[----:B------:R2:W-:Y:S01]  /*2e200*/  STSM.16.M88.4 [R20], R68 ;  /* 0x0000004414007844 */ /* 0x0005e20000000200 */
[----:B------:R-:W-:Y:S02]  /*2e210*/  F2FP.BF16.F32.PACK_AB R94, R101, R100 ;  /* 0x00000064655e723e */ /* 0x000fe400000010ff */
[----:B------:R-:W-:Y:S01]  /*2e220*/  F2FP.BF16.F32.PACK_AB R95, R103, R102 ;  /* 0x00000066675f723e */ /* 0x000fe200000010ff */
[----:B------:R2:W-:Y:S04]  /*2e230*/  STSM.16.M88.4 [R21], R60 ;  /* 0x0000003c15007844 */ /* 0x0005e80000000200 */
[----:B------:R2:W-:Y:S04]  /*2e240*/  STSM.16.M88.4 [R24], R52 ;  /* 0x0000003418007844 */ /* 0x0005e80000000200 */
[----:B------:R2:W-:Y:S04]  /*2e250*/  STSM.16.M88.4 [R124], R44 ;  /* 0x0000002c7c007844 */ /* 0x0005e80000000200 */
[----:B------:R2:W-:Y:S04]  /*2e260*/  STSM.16.M88.4 [R125], R92 ;  /* 0x0000005c7d007844 */ /* 0x0005e80000000200 */
[----:B------:R2:W-:Y:S01]  /*2e270*/  STSM.16.M88.4 [R120], R104 ;  /* 0x0000006878007844 */ /* 0x0005e20000000200 */
[----:B------:R-:W-:Y:S01]  /*2e280*/  BAR.SYNC.DEFER_BLOCKING 0x1, 0x100 ;  /* 0x0044000000007b1d */ /* 0x000fe20000010000 */
[----:B-1----:R-:W-:-:S05]  /*2e290*/  @P0 IMAD.WIDE R6, R211, 0x4, R6 ;  /* 0x00000004d3060825 */ /* 0x002fca00078e0206 */
[----:B------:R2:W5:Y:S04]  /*2e2a0*/  @P1 LDG.E R8, desc[UR44][R4.64] ;  /* 0x0000002c04081981 */ /* 0x000568000c1e1900 */
[----:B------:R2:W5:Y:S01]  /*2e2b0*/  @P0 LDG.E R0, desc[UR44][R6.64] ;  /* 0x0000002c06000981 */ /* 0x000562000c1e1900 */
[----:B------:R-:W-:Y:S05]  /*2e2c0*/  @P0 BRA `(.L_x_13230) ;  /* 0x0000000000100947 */ /* 0x000fea0003800000 */
[----:B------:R-:W-:Y:S05]  /*2e2d0*/  @!P1 BRA `(.L_x_13230) ;  /* 0x00000000000c9947 */ /* 0x000fea0003800000 */
[----:B--2---:R-:W2:Y:S04]  /*2e2e0*/  LDG.E R7, desc[UR44][R4.64] ;  /* 0x0000002c04077981 */ /* 0x004ea8000c1e1900 */
[----:B-----5:R-:W2:Y:S02]  /*2e2f0*/  LDG.E R0, desc[UR44][R4.64+0x4] ;  /* 0x0000042c04007981 */ /* 0x020ea4000c1e1900 */
[----:B--2---:R-:W-:-:S07]  /*2e300*/  IMAD.IADD R0, R0, 0x1, -R7 ;  /* 0x0000000100007824 */ /* 0x004fce00078e0a07 */
.L_x_13230:
[----:B--2---:R-:W2:Y:S04]  /*2e310*/  LDL R4, [R1+0x518] ;  /* 0x0005180001047983 */ /* 0x004ea80000100800 */
[----:B------:R-:W3:Y:S01]  /*2e320*/  LDL R28, [R1+0x520] ;  /* 0x00052000011c7983 */ /* 0x000ee20000100800 */
[----:B0----5:R-:W-:Y:S02]  /*2e330*/  IMAD R0, R0, R3, RZ ;  /* 0x0000000300007224 */ /* 0x021fe400078e02ff */
[----:B------:R-:W-:Y:S01]  /*2e340*/  IMAD.IADD R33, R204, 0x1, R209 ;  /* 0x00000001cc217824 */ /* 0x000fe200078e02d1 */
[----:B------:R-:W-:Y:S01]  /*2e350*/  ISETP.GT.AND P3, PT, R210, 0x1, PT ;  /* 0x00000001d200780c */ /* 0x000fe20003f64270 */
[----:B------:R-:W-:Y:S01]  /*2e360*/  IMAD.MOV.U32 R9, RZ, RZ, 0xab8 ;  /* 0x00000ab8ff097424 */ /* 0x000fe200078e00ff */
[----:B------:R-:W-:Y:S01]  /*2e370*/  ISETP.NE.AND P2, PT, R3, 0x1, PT ;  /* 0x000000010300780c */ /* 0x000fe20003f45270 */
[----:B------:R-:W0:Y:S03]  /*2e380*/  LDC.64 R20, c[0x0][0xca8] ;  /* 0x00032a00ff147b82 */ /* 0x000e260000000a00 */
[----:B------:R-:W-:-:S05]  /*2e390*/  SEL R9, R9, 0xa78, P3 ;  /* 0x00000a7809097807 */ /* 0x000fca0001800000 */
[----:B------:R-:W1:Y:S08]  /*2e3a0*/  LDC.64 R6, c[0x0][R9+0x220] ;  /* 0x0000880009067b82 */ /* 0x000e700000000a00 */
[----:B------:R-:W4:Y:S08]  /*2e3b0*/  LDC.64 R10, c[0x0][R9+0x218] ;  /* 0x00008600090a7b82 */ /* 0x000f300000000a00 */
[----:B------:R4:W4:Y:S01]  /*2e3c0*/  LDC.64 R14, c[0x0][R9+0x228] ;  /* 0x00008a00090e7b82 */ /* 0x0009220000000a00 */
[----:B------:R-:W-:-:S07]  /*2e3d0*/  ISETP.NE.U32.AND P1, PT, RZ, UR4, PT ;  /* 0x00000004ff007c0c */ /* 0x000fce000bf25070 */
[----:B------:R-:W4:Y:S01]  /*2e3e0*/  @P2 LDC R13, c[0x0][0xcec] ;  /* 0x00033b00ff0d2b82 */ /* 0x000f220000000800 */
[----:B------:R-:W-:-:S07]  /*2e3f0*/  ISETP.NE.AND.EX P1, PT, RZ, UR5, PT, P1 ;  /* 0x00000005ff007c0c */ /* 0x000fce000bf25310 */
[----:B------:R-:W4:Y:S01]  /*2e400*/  @P2 LDC R26, c[0x0][0xcf0] ;  /* 0x00033c00ff1a2b82 */ /* 0x000f220000000800 */
[----:B------:R-:W-:Y:S02]  /*2e410*/  SHF.R.S32.HI R24, RZ, 0x1f, R211 ;  /* 0x0000001fff187819 */ /* 0x000fe400000114d3 */
[----:B------:R-:W-:Y:S02]  /*2e420*/  SEL R12, R211, RZ, !P1 ;  /* 0x000000ffd30c7207 */ /* 0x000fe40004800000 */
[----:B--2---:R-:W-:-:S03]  /*2e430*/  LOP3.LUT P0, RZ, R4, 0x3, RZ, 0xc0, !PT ;  /* 0x0000000304ff7812 */ /* 0x004fc6000780c0ff */
[----:B0-----:R-:W0:Y:S01]  /*2e440*/  @!P3 LDC R20, c[0x0][0xc50] ;  /* 0x00031400ff14bb82 */ /* 0x001e220000000800 */
[----:B------:R-:W-:Y:S01]  /*2e450*/  ISETP.GE.OR P4, PT, R33, R0, P0 ;  /* 0x000000002100720c */ /* 0x000fe20000786670 */
[----:B---3--:R-:W-:-:S06]  /*2e460*/  IMAD.IADD R28, R28, 0x1, R209 ;  /* 0x000000011c1c7824 */ /* 0x008fcc00078e02d1 */
[----:B------:R-:W2:Y:S06]  /*2e470*/  @!P3 LDC R21, c[0x0][0xc54] ;  /* 0x00031500ff15bb82 */ /* 0x000eac0000000800 */
[----:B------:R-:W3:Y:S02]  /*2e480*/  @!P4 LDL R29, [R1+0x220] ;  /* 0x00022000011dc983 */ /* 0x000ee40000100800 */
[----:B------:R4:W0:Y:S01]  /*2e490*/  LDC.64 R4, c[0x0][R9+0x210] ;  /* 0x0000840009047b82 */ /* 0x0008220000000a00 */
[----:B------:R-:W-:Y:S01]  /*2e4a0*/  SEL R25, R24, RZ, !P1 ;  /* 0x000000ff18197207 */ /* 0x000fe20004800000 */
[----:B-1----:R-:W-:-:S02]  /*2e4b0*/  IMAD R7, R7, R12, RZ ;  /* 0x0000000c07077224 */ /* 0x002fc400078e02ff */
[-C--:B----4-:R-:W-:Y:S02]  /*2e4c0*/  IMAD R31, R11, R156.reuse, RZ ;  /* 0x0000009c0b1f7224 */ /* 0x090fe400078e02ff */
[----:B------:R-:W-:Y:S01]  /*2e4d0*/  IMAD R35, R6, R25, R7 ;  /* 0x0000001906237224 */ /* 0x000fe200078e0207 */
[----:B------:R-:W-:Y:S01]  /*2e4e0*/  SEL R25, R219, RZ, P3 ;  /* 0x000000ffdb197207 */ /* 0x000fe20001800000 */
[----:B------:R-:W-:Y:S01]  /*2e4f0*/  IMAD.WIDE.U32 R10, R10, R156, RZ ;  /* 0x0000009c0a0a7225 */ /* 0x000fe200078e00ff */
[----:B------:R-:W-:-:S03]  /*2e500*/  SHF.R.S32.HI R9, RZ, 0x1f, R8 ;  /* 0x0000001fff097819 */ /* 0x000fc60000011408 */
[----:B------:R-:W-:-:S04]  /*2e510*/  IMAD.WIDE.U32 R6, R6, R12, RZ ;  /* 0x0000000c06067225 */ /* 0x000fc800078e00ff */
[----:B------:R-:W-:Y:S01]  /*2e520*/  @P2 IMAD.HI.U32 R13, R28, R13, RZ ;  /* 0x0000000d1c0d2227 */ /* 0x000fe200078e00ff */
[----:B------:R-:W-:-:S03]  /*2e530*/  IADD3 R6, P1, P5, R6, R10, R8 ;  /* 0x0000000a06067210 */ /* 0x000fc60007d3e008 */
[----:B------:R-:W-:Y:S02]  /*2e540*/  IMAD.IADD R24, R11, 0x1, R31 ;  /* 0x000000010b187824 */ /* 0x000fe400078e021f */
[----:B------:R-:W-:Y:S02]  /*2e550*/  IMAD.IADD R11, R7, 0x1, R35 ;  /* 0x00000001070b7824 */ /* 0x000fe400078e0223 */
[----:B------:R-:W-:Y:S01]  /*2e560*/  IMAD.MOV.U32 R7, RZ, RZ, R28 ;  /* 0x000000ffff077224 */ /* 0x000fe200078e001c */
[----:B------:R-:W-:Y:S01]  /*2e570*/  @P2 SHF.R.U32.HI R7, RZ, R26, R13 ;  /* 0x0000001aff072219 */ /* 0x000fe2000001160d */
[-C--:B------:R-:W-:Y:S01]  /*2e580*/  IMAD R31, R15, R25.reuse, RZ ;  /* 0x000000190f1f7224 */ /* 0x080fe200078e02ff */
[----:B------:R-:W-:Y:S01]  /*2e590*/  IADD3.X R11, R11, R24, R9, P1, P5 ;  /* 0x000000180b0b7210 */ /* 0x000fe20000fea409 */
[----:B------:R-:W-:-:S04]  /*2e5a0*/  IMAD.WIDE.U32 R14, R14, R25, RZ ;  /* 0x000000190e0e7225 */ /* 0x000fc800078e00ff */
[----:B------:R-:W-:Y:S01]  /*2e5b0*/  IMAD.MOV R10, RZ, RZ, -R7 ;  /* 0x000000ffff0a7224 */ /* 0x000fe200078e0a07 */
[----:B------:R-:W-:Y:S01]  /*2e5c0*/  IADD3 R14, P1, P5, R7, R6, R14 ;  /* 0x00000006070e7210 */ /* 0x000fe20007d3e00e */
[----:B------:R-:W-:Y:S01]  /*2e5d0*/  IMAD.IADD R31, R15, 0x1, R31 ;  /* 0x000000010f1f7824 */ /* 0x000fe200078e021f */
[----:B------:R-:W-:Y:S01]  /*2e5e0*/  SHF.R.S32.HI R6, RZ, 0x1f, R7 ;  /* 0x0000001fff067819 */ /* 0x000fe20000011407 */
[----:B------:R-:W-:-:S03]  /*2e5f0*/  IMAD R7, R3, R10, R28 ;  /* 0x0000000a03077224 */ /* 0x000fc600078e021c */
[----:B------:R-:W-:Y:S02]  /*2e600*/  IADD3.X R15, R6, R11, R31, P1, P5 ;  /* 0x0000000b060f7210 */ /* 0x000fe40000fea41f */
[----:B------:R-:W-:Y:S01]  /*2e610*/  SHF.R.S32.HI R11, RZ, 0x1f, R7 ;  /* 0x0000001fff0b7819 */ /* 0x000fe20000011407 */
[-C--:B0-----:R-:W-:Y:S02]  /*2e620*/  IMAD R5, R5, R7.reuse, RZ ;  /* 0x0000000705057224 */ /* 0x081fe400078e02ff */
[----:B------:R-:W-:-:S04]  /*2e630*/  IMAD.WIDE.U32 R14, R4, R7, R14 ;  /* 0x00000007040e7225 */ /* 0x000fc800078e000e */
[----:B------:R-:W-:Y:S01]  /*2e640*/  IMAD R5, R4, R11, R5 ;  /* 0x0000000b04057224 */ /* 0x000fe200078e0205 */
[C---:B------:R-:W-:Y:S01]  /*2e650*/  LEA R20, P1, R14.reuse, R20, 0x2 ;  /* 0x000000140e147211 */ /* 0x040fe200078210ff */
[----:B------:R-:W-:Y:S02]  /*2e660*/  VIADD R7, R33, 0x8 ;  /* 0x0000000821077836 */ /* 0x000fe40000000000 */
[----:B------:R-:W-:Y:S02]  /*2e670*/  IMAD.IADD R4, R15, 0x1, R5 ;  /* 0x000000010f047824 */ /* 0x000fe400078e0205 */
[----:B------:R-:W-:Y:S01]  /*2e680*/  SHFL.IDX PT, R10, R20, RZ, 0x1c1f ;  /* 0x001c1fff140a7589 */ /* 0x000fe200000e0000 */
[----:B------:R-:W-:Y:S02]  /*2e690*/  ISETP.GE.OR P0, PT, R7, R0, P0 ;  /* 0x000000000700720c */ /* 0x000fe40000706670 */
[----:B--2---:R-:W-:-:S05]  /*2e6a0*/  LEA.HI.X R21, R14, R21, R4, 0x2, P1 ;  /* 0x000000150e157211 */ /* 0x004fca00008f1404 */
[----:B------:R-:W3:Y:S04]  /*2e6b0*/  SHFL.IDX PT, R11, R21, RZ, 0x1c1f ;  /* 0x001c1fff150b7589 */ /* 0x000ee800000e0000 */
[----:B---3--:R-:W-:Y:S04]  /*2e6c0*/  @!P4 ST.E desc[UR44][R10.64], R29 ;  /* 0x0000001d0a00c985 */ /* 0x008fe8000c10192c */
[----:B------:R-:W2:Y:S04]  /*2e6d0*/  @!P0 LDL R13, [R1+0x224] ;  /* 0x00022400010d8983 */ /* 0x000ea80000100800 */
[----:B------:R-:W-:Y:S04]  /*2e6e0*/  SHFL.IDX PT, R4, R20, 0x1, 0x1c1f ;  /* 0x003c1f0014047f89 */ /* 0x000fe800000e0000 */
[----:B------:R-:W2:Y:S04]  /*2e6f0*/  SHFL.IDX PT, R5, R21, 0x1, 0x1c1f ;  /* 0x003c1f0015057f89 */ /* 0x000ea800000e0000 */
[----:B--2---:R0:W-:Y:S01]  /*2e700*/  @!P0 ST.E desc[UR44][R4.64], R13 ;  /* 0x0000000d04008985 */ /* 0x0041e2000c10192c */
[----:B------:R-:W-:Y:S05]  /*2e710*/  @P3 BRA `(.L_x_13231) ;  /* 0x0000000c00e83947 */ /* 0x000fea0003800000 */
[----:B------:R-:W2:Y:S01]  /*2e720*/  LDL R88, [R1+0x49c] ;  /* 0x00049c0001587983 */ /* 0x000ea20000100800 */
[----:B------:R-:W1:Y:S01]  /*2e730*/  @P2 LDC R14, c[0x0][0xcec] ;  /* 0x00033b00ff0e2b82 */ /* 0x000e620000000800 */
[----:B------:R-:W-:Y:S02]  /*2e740*/  ULDC.64 UR4, c[0x0][0xba0] ;  /* 0x0002e80000047ab9 */ /* 0x000fe40000000a00 */
[----:B------:R-:W3:Y:S01]  /*2e750*/  LDL R89, [R1+0x4ac] ;  /* 0x0004ac0001597983 */ /* 0x000ee20000100800 */
[----:B------:R-:W-:-:S04]  /*2e760*/  IMAD R9, R9, UR4, RZ ;  /* 0x0000000409097c24 */ /* 0x000fc8000f8e02ff */
[C---:B------:R-:W-:Y:S02]  /*2e770*/  IMAD R11, R8.reuse, UR5, R9 ;  /* 0x00000005080b7c24 */ /* 0x040fe4000f8e0209 */
[----:B------:R-:W-:Y:S01]  /*2e780*/  IMAD.WIDE.U32 R8, R8, UR4, RZ ;  /* 0x0000000408087c25 */ /* 0x000fe2000f8e00ff */
[----:B------:R-:W-:-:S03]  /*2e790*/  ULDC.64 UR4, c[0x0][0xbe8] ;  /* 0x0002fa0000047ab9 */ /* 0x000fc60000000a00 */
[----:B------:R-:W-:Y:S01]  /*2e7a0*/  IMAD.IADD R9, R9, 0x1, R11 ;  /* 0x0000000109097824 */ /* 0x000fe200078e020b */
[----:B0-----:R-:W-:Y:S01]  /*2e7b0*/  SHF.R.S32.HI R13, RZ, 0x1f, R12 ;  /* 0x0000001fff0d7819 */ /* 0x001fe2000001140c */
[----:B------:R-:W-:-:S04]  /*2e7c0*/  IMAD.WIDE.U32 R8, R156, UR4, R8 ;  /* 0x000000049c087c25 */ /* 0x000fc8000f8e0008 */
[----:B------:R-:W-:Y:S01]  /*2e7d0*/  IMAD R9, R156, UR5, R9 ;  /* 0x000000059c097c24 */ /* 0x000fe2000f8e0209 */
[----:B------:R-:W-:Y:S02]  /*2e7e0*/  ULDC.64 UR4, c[0x0][0xbf0] ;  /* 0x0002fc0000047ab9 */ /* 0x000fe40000000a00 */
[----:B------:R-:W-:Y:S02]  /*2e7f0*/  IMAD R13, R13, UR4, RZ ;  /* 0x000000040d0d7c24 */ /* 0x000fe4000f8e02ff */
[----:B------:R-:W-:-:S04]  /*2e800*/  IMAD.WIDE.U32 R8, R12, UR4, R8 ;  /* 0x000000040c087c25 */ /* 0x000fc8000f8e0008 */
[----:B------:R-:W-:Y:S01]  /*2e810*/  IMAD R13, R12, UR5, R13 ;  /* 0x000000050c0d7c24 */ /* 0x000fe2000f8e020d */
[----:B------:R-:W-:-:S03]  /*2e820*/  ULDC.64 UR4, c[0x0][0xbe0] ;  /* 0x0002f80000047ab9 */ /* 0x000fc60000000a00 */
[----:B------:R-:W-:Y:S02]  /*2e830*/  IMAD.IADD R9, R9, 0x1, R13 ;  /* 0x0000000109097824 */ /* 0x000fe400078e020d */
[----:B--2---:R-:W-:-:S04]  /*2e840*/  IMAD R5, R88, 0x40, R198 ;  /* 0x0000004058057824 */ /* 0x004fc800078e02c6 */
        /* <DEDUP_REMOVED lines=24> */
[----:B---3--:R-:W-:Y:S01]  /*2e9d0*/  IMAD R10, R89, 0x20, R88 ;  /* 0x00000020590a7824 */ /* 0x008fe200078e0258 */
[C---:B------:R-:W-:Y:S01]  /*2e9e0*/  IADD3 R53, P1, R18.reuse, 0x7000, RZ ;  /* 0x0000700012357810 */ /* 0x040fe20007f3e0ff */
[----:B------:R-:W5:Y:S01]  /*2e9f0*/  LD.E.128 R28, desc[UR44][R28.64] ;  /* 0x0000002c1c1c7980 */ /* 0x000f62000c101d00 */
[----:B------:R-:W-:-:S02]  /*2ea00*/  IADD3 R57, P3, R18, 0x8000, RZ ;  /* 0x0000800012397810 */ /* 0x000fc40007f7e0ff */
[----:B------:R-:W-:Y:S01]  /*2ea10*/  IADD3 R61, P4, R18, 0x9000, RZ ;  /* 0x00009000123d7810 */ /* 0x000fe20007f9e0ff */
[----:B------:R-:W5:Y:S01]  /*2ea20*/  LD.E.128 R32, desc[UR44][R32.64] ;  /* 0x0000002c20207980 */ /* 0x000f62000c101d00 */
[----:B------:R-:W-:Y:S02]  /*2ea30*/  SHF.R.U64 R44, R44, 0x3, RZ ;  /* 0x000000032c2c7819 */ /* 0x000fe400000012ff */
[----:B------:R-:W-:Y:S01]  /*2ea40*/  LOP3.LUT R48, R49, 0x380, RZ, 0xc0, !PT ;  /* 0x0000038031307812 */ /* 0x000fe200078ec0ff */
        /* <DEDUP_REMOVED lines=8> */
[----:B------:R-:W-:Y:S02]  /*2ead0*/  IADD3 R65, P5, R18, 0xa000, RZ ;  /* 0x0000a00012417810 */ /* 0x000fe40007fbe0ff */
[----:B------:R-:W-:Y:S01]  /*2eae0*/  SHF.R.U64 R52, R52, 0x3, RZ ;  /* 0x0000000334347819 */ /* 0x000fe200000012ff */
[----:B------:R-:W5:Y:S01]  /*2eaf0*/  LD.E.128 R44, desc[UR44][R44.64] ;  /* 0x0000002c2c2c7980 */ /* 0x000f62000c101d00 */
[----:B------:R-:W-:Y:S02]  /*2eb00*/  SHF.R.U64 R56, R56, 0x3, RZ ;  /* 0x0000000338387819 */ /* 0x000fe400000012ff */
[----:B------:R-:W-:-:S02]  /*2eb10*/  SHF.R.U64 R60, R60, 0x3, RZ ;  /* 0x000000033c3c7819 */ /* 0x000fc400000012ff */
[----:B------:R-:W-:Y:S01]  /*2eb20*/  LOP3.LUT R48, R48, R49, RZ, 0x3c, !PT ;  /* 0x0000003130307212 */ /* 0x000fe200078e3cff */
[--C-:B------:R-:W-:Y:S01]  /*2eb30*/  IMAD.X R49, RZ, RZ, R19.reuse, P0 ;  /* 0x000000ffff317224 */ /* 0x100fe200000e0613 */
[----:B------:R-:W-:Y:S02]  /*2eb40*/  LOP3.LUT R64, R65, 0x380, RZ, 0xc0, !PT ;  /* 0x0000038041407812 */ /* 0x000fe400078ec0ff */
        /* <DEDUP_REMOVED lines=41> */
[----:B------:R-:W5:Y:S01]  /*2ede0*/  LD.E.128 R68, desc[UR44][R68.64] ;  /* 0x0000002c44447980 */ /* 0x000f62000c101d00 */
[----:B------:R-:W0:Y:S01]  /*2edf0*/  @P2 LDC R19, c[0x0][0xcf0] ;  /* 0x00033c00ff132b82 */ /* 0x000e220000000800 */
[----:B------:R-:W-:-:S02]  /*2ee00*/  SHF.R.U64 R6, R6, 0x3, RZ ;  /* 0x0000000306067819 */ /* 0x000fc400000012ff */
[----:B------:R-:W5:Y:S02]  /*2ee10*/  LD.E.128 R72, desc[UR44][R72.64] ;  /* 0x0000002c48487980 */ /* 0x000f64000c101d00 */
[----:B------:R-:W-:Y:S02]  /*2ee20*/  LOP3.LUT R84, R6, R7, RZ, 0x3c, !PT ;  /* 0x0000000706547212 */ /* 0x000fe400078e3cff */
        /* <DEDUP_REMOVED lines=11> */
[----:B-1----:R-:W-:-:S04]  /*2eee0*/  @P2 IMAD.HI.U32 R10, R15, R14, RZ ;  /* 0x0000000e0f0a2227 */ /* 0x002fc800078e00ff */
[----:B------:R-:W-:Y:S01]  /*2eef0*/  IMAD.MOV.U32 R11, RZ, RZ, R15 ;  /* 0x000000ffff0b7224 */ /* 0x000fe200078e000f */
[----:B0-----:R-:W-:Y:S01]  /*2ef00*/  @P2 SHF.R.U32.HI R11, RZ, R19, R10 ;  /* 0x00000013ff0b2219 */ /* 0x001fe2000001160a */
[----:B------:R-:W-:-:S03]  /*2ef10*/  VIADD R10, R2, 0x32420 ;  /* 0x00032420020a7836 */ /* 0x000fc60000000000 */
[--C-:B------:R-:W-:Y:S01]  /*2ef20*/  SHF.R.S32.HI R12, RZ, 0x1f, R11.reuse ;  /* 0x0000001fff0c7819 */ /* 0x100fe2000001140b */
[----:B------:R-:W-:Y:S01]  /*2ef30*/  IMAD.MOV R14, RZ, RZ, -R11 ;  /* 0x000000ffff0e7224 */ /* 0x000fe200078e0a0b */
[----:B------:R-:W-:-:S03]  /*2ef40*/  PRMT R10, RZ, 0x654, R10 ;  /* 0x00000654ff0a7816 */ /* 0x000fc6000000000a */
[----:B------:R-:W-:Y:S02]  /*2ef50*/  IMAD R3, R3, R14, R15 ;  /* 0x0000000e03037224 */ /* 0x000fe400078e020f */
[----:B------:R-:W-:Y:S02]  /*2ef60*/  IMAD R12, R12, UR4, RZ ;  /* 0x000000040c0c7c24 */ /* 0x000fe4000f8e02ff */
[C---:B------:R-:W-:Y:S01]  /*2ef70*/  IMAD.WIDE.U32 R8, R11.reuse, UR4, R8 ;  /* 0x000000040b087c25 */ /* 0x040fe2000f8e0008 */
[----:B--2---:R0:W-:Y:S03]  /*2ef80*/  SYNCS.ARRIVE.TRANS64.RED.A1T0 RZ, [R10+URZ], RZ ;  /* 0x000000ff0aff79a7 */ /* 0x0041e6000810043f */
[----:B------:R-:W-:Y:S01]  /*2ef90*/  IMAD R13, R11, UR5, R12 ;  /* 0x000000050b0d7c24 */ /* 0x000fe2000f8e020c */
[----:B------:R-:W-:Y:S01]  /*2efa0*/  ULDC.64 UR4, c[0x0][0xbd8] ;  /* 0x0002f60000047ab9 */ /* 0x000fe20000000a00 */
[----:B0-----:R-:W-:-:S02]  /*2efb0*/  SHF.R.S32.HI R10, RZ, 0x1f, R3 ;  /* 0x0000001fff0a7819 */ /* 0x001fc40000011403 */
[----:B------:R-:W-:-:S03]  /*2efc0*/  IMAD.IADD R9, R9, 0x1, R13 ;  /* 0x0000000109097824 */ /* 0x000fc600078e020d */
        /* <DEDUP_REMOVED lines=11> */
.L_x_13466:
[----:B------:R-:W-:Y:S01]  /*2f080*/  IMAD.IADD R209, R88, 0x1, R209 ;  /* 0x0000000158d17824 */ /* 0x000fe200078e02d1 */
[----:B------:R-:W-:Y:S04]  /*2f090*/  BSSY B1, `(.L_x_13233) ;  /* 0x0000014000017945 */ /* 0x000fe80003800000 */
[----:B------:R-:W-:-:S13]  /*2f0a0*/  ISETP.GE.AND P0, PT, R209, R0, PT ;  /* 0x00000000d100720c */ /* 0x000fda0003f06270 */
[----:B------:R-:W-:Y:S05]  /*2f0b0*/  @P0 BRA `(.L_x_13234) ;  /* 0x0000000000440947 */ /* 0x000fea0003800000 */
[----:B------:R-:W-:Y:S02]  /*2f0c0*/  ULDC UR4, c[0x0][0xbc8] ;  /* 0x0002f20000047ab9 */ /* 0x000fe40000000800 */
[----:B------:R-:W-:Y:S02]  /*2f0d0*/  ISETP.GE.AND P3, PT, R198, UR4, PT ;  /* 0x00000004c6007c0c */ /* 0x000fe4000bf66270 */
[----:B------:R-:W-:Y:S02]  /*2f0e0*/  ISETP.GE.AND P2, PT, R200, UR4, PT ;  /* 0x00000004c8007c0c */ /* 0x000fe4000bf46270 */
[----:B------:R-:W-:Y:S02]  /*2f0f0*/  ISETP.GE.AND P1, PT, R199, UR4, PT ;  /* 0x00000004c7007c0c */ /* 0x000fe4000bf26270 */
[----:B------:R-:W-:-:S07]  /*2f100*/  ISETP.GE.AND P0, PT, R201, UR4, PT ;  /* 0x00000004c9007c0c */ /* 0x000fce000bf06270 */
[-C--:B--2---:R-:W-:Y:S02]  /*2f110*/  @!P3 LEA R8, P5, R198, R14.reuse, 0x1 ;  /* 0x0000000ec608b211 */ /* 0x084fe400078a08ff */
[-C--:B------:R-:W-:Y:S02]  /*2f120*/  @!P2 LEA R10, P4, R200, R14.reuse, 0x1 ;  /* 0x0000000ec80aa211 */ /* 0x080fe400078808ff */
[-C--:B-1----:R-:W-:Y:S02]  /*2f130*/  @!P3 LEA.HI.X R9, R198, R3.reuse, R216, 0x1, P5 ;  /* 0x00000003c609b211 */ /* 0x082fe400028f0cd8 */
[-C--:B------:R-:W-:Y:S02]  /*2f140*/  @!P1 LEA R12, P5, R199, R14.reuse, 0x1 ;  /* 0x0000000ec70c9211 */ /* 0x080fe400078a08ff */
[----:B------:R-:W-:Y:S01]  /*2f150*/  @!P2 LEA.HI.X R11, R200, R3, R214, 0x1, P4 ;  /* 0x00000003c80ba211 */ /* 0x000fe200020f0cd6 */
[----:B-----5:R3:W-:Y:S01]  /*2f160*/  @!P3 ST.E.128 desc[UR44][R8.64], R4 ;  /* 0x000000040800b985 */ /* 0x0207e2000c101d2c */
[----:B------:R-:W-:-:S02]  /*2f170*/  @!P0 LEA R14, P4, R201, R14, 0x1 ;  /* 0x0000000ec90e8211 */ /* 0x000fc400078808ff */
[-C--:B------:R-:W-:Y:S01]  /*2f180*/  @!P1 LEA.HI.X R13, R199, R3.reuse, R213, 0x1, P5 ;  /* 0x00000003c70d9211 */ /* 0x080fe200028f0cd5 */
[----:B------:R3:W-:Y:S01]  /*2f190*/  @!P2 ST.E.128 desc[UR44][R10.64], R40 ;  /* 0x000000280a00a985 */ /* 0x0007e2000c101d2c */
[----:B------:R-:W-:-:S03]  /*2f1a0*/  @!P0 LEA.HI.X R15, R201, R3, R212, 0x1, P4 ;  /* 0x00000003c90f8211 */ /* 0x000fc600020f0cd4 */
[----:B------:R3:W-:Y:S04]  /*2f1b0*/  @!P1 ST.E.128 desc[UR44][R12.64], R56 ;  /* 0x000000380c009985 */ /* 0x0007e8000c101d2c */
[----:B------:R3:W-:Y:S02]  /*2f1c0*/  @!P0 ST.E.128 desc[UR44][R14.64], R72 ;  /* 0x000000480e008985 */ /* 0x0007e4000c101d2c */
.L_x_13234:
[----:B------:R-:W-:Y:S05]  /*2f1d0*/  BSYNC B1 ;  /* 0x0000000000017941 */ /* 0x000fea0003800000 */
.L_x_13233:
[----:B------:R-:W-:-:S03]  /*2f1e0*/  UMOV UR4, 0xffffffff ;  /* 0xffffffff00047882 */ /* 0x000fc60000000000 */
[----:B------:R-:W-:Y:S05]  /*2f1f0*/  BRA.DIV UR4, `(.L_x_13235) ;  /* 0x000000d204f87947 */ /* 0x000fea000b800000 */
[----:B-1----:R1:W4:Y:S04]  /*2f200*/  SHFL.IDX PT, R3, R19, 0x1, 0x181f ;  /* 0x00381f0013037f89 */ /* 0x00232800000e0000 */
[----:B--23--:R1:W2:Y:S02]  /*2f210*/  SHFL.IDX PT, R14, R18, 0x1, 0x181f ;  /* 0x00381f00120e7f89 */ /* 0x00c2a400000e0000 */
.L_x_13470:
[----:B-----5:R-:W-:Y:S01]  /*2f220*/  VIADD R5, R209, 0x20 ;  /* 0x00000020d1057836 */ /* 0x020fe20000000000 */
        /* <DEDUP_REMOVED lines=10> */
[-C--:B----4-:R-:W-:Y:S02]  /*2f2d0*/  @!P3 LEA.HI.X R5, R198, R3.reuse, R216, 0x1, P5 ;  /* 0x00000003c605b211 */ /* 0x090fe400028f0cd8 */
[-C--:B------:R-:W-:Y:S02]  /*2f2e0*/  @!P1 LEA R8, P5, R199, R14.reuse, 0x1 ;  /* 0x0000000ec7089211 */ /* 0x080fe400078a08ff */
        /* <DEDUP_REMOVED lines=8> */
.L_x_13237:
[----:B------:R-:W-:Y:S05]  /*2f370*/  BSYNC B1 ;  /* 0x0000000000017941 */ /* 0x000fea0003800000 */
.L_x_13236:
[----:B------:R-:W-:-:S03]  /*2f380*/  UMOV UR4, 0xffffffff ;  /* 0xffffffff00047882 */ /* 0x000fc60000000000 */
[----:B------:R-:W-:Y:S05]  /*2f390*/  BRA.DIV UR4, `(.L_x_13238) ;  /* 0x000000d204d87947 */ /* 0x000fea000b800000 */
[----:B----4-:R4:W0:Y:S04]  /*2f3a0*/  SHFL.IDX PT, R3, R19, 0x2, 0x181f ;  /* 0x00581f0013037f89 */ /* 0x01082800000e0000 */
[----:B--2---:R4:W2:Y:S02]  /*2f3b0*/  SHFL.IDX PT, R14, R18, 0x2, 0x181f ;  /* 0x00581f00120e7f89 */ /* 0x0048a400000e0000 */
.L_x_13474:
[----:B---3--:R-:W-:Y:S01]  /*2f3c0*/  VIADD R5, R209, 0x40 ;  /* 0x00000040d1057836 */ /* 0x008fe20000000000 */
        /* <DEDUP_REMOVED lines=10> */
[-C--:B0-----:R-:W-:Y:S02]  /*2f470*/  @!P3 LEA.HI.X R5, R198, R3.reuse, R216, 0x1, P5 ;  /* 0x00000003c605b211 */ /* 0x081fe400028f0cd8 */
        /* <DEDUP_REMOVED lines=9> */
.L_x_13240:
[----:B------:R-:W-:Y:S05]  /*2f510*/  BSYNC B1 ;  /* 0x0000000000017941 */ /* 0x000fea0003800000 */
.L_x_13239:
[----:B------:R-:W-:-:S03]  /*2f520*/  UMOV UR4, 0xffffffff ;  /* 0xffffffff00047882 */ /* 0x000fc60000000000 */
[----:B------:R-:W-:Y:S05]  /*2f530*/  BRA.DIV UR4, `(.L_x_13241) ;  /* 0x000000d204b87947 */ /* 0x000fea000b800000 */
[----:B0-----:R0:W0:Y:S04]  /*2f540*/  SHFL.IDX PT, R3, R19, 0x3, 0x181f ;  /* 0x00781f0013037f89 */ /* 0x00102800000e0000 */
[----:B--2---:R2:W0:Y:S02]  /*2f550*/  SHFL.IDX PT, R14, R18, 0x3, 0x181f ;  /* 0x00781f00120e7f89 */ /* 0x00442400000e0000 */
.L_x_13478:
[----:B---3--:R-:W-:-:S05]  /*2f560*/  VIADD R5, R209, 0x60 ;  /* 0x00000060d1057836 */ /* 0x008fca0000000000 */
[----:B------:R-:W-:-:S13]  /*2f570*/  ISETP.GE.AND P0, PT, R5, R0, PT ;  /* 0x000000000500720c */ /* 0x000fda0003f06270 */
[----:B------:R-:W-:Y:S05]  /*2f580*/  @P0 BRA `(.L_x_13242) ;  /* 0x0000002c00ec0947 */ /* 0x000fea0003800000 */
[----:B------:R-:W-:Y:S02]  /*2f590*/  ULDC UR4, c[0x0][0xbc8] ;  /* 0x0002f20000047ab9 */ /* 0x000fe40000000800 */
[----:B------:R-:W-:Y:S02]  /*2f5a0*/  ISETP.GE.AND P3, PT, R198, UR4, PT ;  /* 0x00000004c6007c0c */ /* 0x000fe4000bf66270 */
[----:B------:R-:W-:Y:S02]  /*2f5b0*/  ISETP.GE.AND P4, PT, R200, UR4, PT ;  /* 0x00000004c8007c0c */ /* 0x000fe4000bf86270 */
[----:B------:R-:W-:-:S09]  /*2f5c0*/  ISETP.GE.AND P5, PT, R199, UR4, PT ;  /* 0x00000004c7007c0c */ /* 0x000fd2000bfa6270 */
        /* <DEDUP_REMOVED lines=11> */
[----:B------:R-:W-:-:S04]  /*2f680*/  LEA R14, P0, R201, R14, 0x1 ;  /* 0x0000000ec90e7211 */ /* 0x000fc800078008ff */
[----:B------:R-:W-:-:S05]  /*2f690*/  LEA.HI.X R15, R201, R3, R212, 0x1, P0 ;  /* 0x00000003c90f7211 */ /* 0x000fca00000f0cd4 */
[----:B------:R3:W-:Y:S01]  /*2f6a0*/  ST.E.128 desc[UR44][R14.64], R84 ;  /* 0x000000540e007985 */ /* 0x0007e2000c101d2c */
[----:B------:R-:W-:Y:S05]  /*2f6b0*/  BRA `(.L_x_13242) ;  /* 0x0000002c00a07947 */ /* 0x000fea0003800000 */
.L_x_13231:
[----:B0-----:R-:W0:Y:S01]  /*2f6c0*/  @P2 LDC R13, c[0x0][0xcec] ;  /* 0x00033b00ff0d2b82 */ /* 0x001e220000000800 */
[----:B------:R-:W-:Y:S01]  /*2f6d0*/  ULDC.64 UR4, c[0x0][0xc08] ;  /* 0x0003020000047ab9 */ /* 0x000fe20000000a00 */
[----:B------:R-:W-:Y:S01]  /*2f6e0*/  ULDC.64 UR6, c[0x0][0xc30] ;  /* 0x00030c0000067ab9 */ /* 0x000fe20000000a00 */
[----:B------:R-:W-:Y:S01]  /*2f6f0*/  IMAD R9, R9, UR4, RZ ;  /* 0x0000000409097c24 */ /* 0x000fe2000f8e02ff */
[----:B------:R-:W-:Y:S01]  /*2f700*/  SHF.R.S32.HI R25, RZ, 0x1f, R218 ;  /* 0x0000001fff197819 */ /* 0x000fe200000114da */
[----:B------:R-:W-:-:S03]  /*2f710*/  IMAD.WIDE.U32 R4, R8, UR4, RZ ;  /* 0x0000000408047c25 */ /* 0x000fc6000f8e00ff */
[----:B------:R-:W1:Y:S01]  /*2f720*/  @P2 LDC R6, c[0x0][0xcf0] ;  /* 0x00033c00ff062b82 */ /* 0x000e620000000800 */
[----:B------:R-:W-:Y:S01]  /*2f730*/  IMAD R9, R8, UR5, R9 ;  /* 0x0000000508097c24 */ /* 0x000fe2000f8e0209 */
[----:B------:R-:W-:Y:S01]  /*2f740*/  ULDC.64 UR4, c[0x0][0xc38] ;  /* 0x00030e0000047ab9 */ /* 0x000fe20000000a00 */
[----:B------:R-:W-:Y:S02]  /*2f750*/  VIADD R18, R205, 0x8 ;  /* 0x00000008cd127836 */ /* 0x000fe40000000000 */
[----:B------:R-:W-:Y:S01]  /*2f760*/  IMAD.IADD R5, R5, 0x1, R9 ;  /* 0x0000000105057824 */ /* 0x000fe200078e0209 */
[----:B------:R-:W-:Y:S01]  /*2f770*/  SHF.R.S32.HI R9, RZ, 0x1f, R12 ;  /* 0x0000001fff097819 */ /* 0x000fe2000001140c */
[----:B------:R-:W-:Y:S01]  /*2f780*/  VIADD R19, R205, 0x10 ;  /* 0x00000010cd137836 */ /* 0x000fe20000000000 */
[----:B------:R-:W-:Y:S01]  /*2f790*/  SHF.R.S32.HI R26, RZ, 0x1f, R18 ;  /* 0x0000001fff1a7819 */ /* 0x000fe20000011412 */
[----:B------:R-:W-:-:S04]  /*2f7a0*/  IMAD.WIDE.U32 R4, R156, UR4, R4 ;  /* 0x000000049c047c25 */ /* 0x000fc8000f8e0004 */
[----:B------:R-:W-:Y:S01]  /*2f7b0*/  IMAD R5, R156, UR5, R5 ;  /* 0x000000059c057c24 */ /* 0x000fe2000f8e0205 */
[----:B------:R-:W-:Y:S01]  /*2f7c0*/  ULDC.64 UR4, c[0x0][0xc40] ;  /* 0x0003100000047ab9 */ /* 0x000fe20000000a00 */
[----:B------:R-:W-:Y:S02]  /*2f7d0*/  VIADD R20, R205, 0x18 ;  /* 0x00000018cd147836 */ /* 0x000fe40000000000 */
[----:B------:R-:W-:Y:S02]  /*2f7e0*/  IMAD R9, R9, UR4, RZ ;  /* 0x0000000409097c24 */ /* 0x000fe4000f8e02ff */
[----:B0-----:R-:W-:Y:S01]  /*2f7f0*/  @P2 IMAD.HI.U32 R13, R28, R13, RZ ;  /* 0x0000000d1c0d2227 */ /* 0x001fe200078e00ff */
[----:B------:R-:W-:-:S03]  /*2f800*/  SHF.R.S32.HI R29, RZ, 0x1f, R20 ;  /* 0x0000001fff1d7819 */ /* 0x000fc60000011414 */
[C---:B------:R-:W-:Y:S02]  /*2f810*/  IMAD R11, R12.reuse, UR5, R9 ;  /* 0x000000050c0b7c24 */ /* 0x040fe4000f8e0209 */
[----:B------:R-:W-:Y:S01]  /*2f820*/  IMAD.WIDE.U32 R4, R12, UR4, R4 ;  /* 0x000000040c047c25 */ /* 0x000fe2000f8e0004 */
[----:B------:R-:W-:-:S03]  /*2f830*/  ULDC.64 UR4, c[0x0][0xc48] ;  /* 0x0003120000047ab9 */ /* 0x000fc60000000a00 */
[----:B------:R-:W-:Y:S01]  /*2f840*/  IMAD.MOV.U32 R9, RZ, RZ, R28 ;  /* 0x000000ffff097224 */ /* 0x000fe200078e001c */
[----:B-1----:R-:W-:Y:S01]  /*2f850*/  @P2 SHF.R.U32.HI R9, RZ, R6, R13 ;  /* 0x00000006ff092219 */ /* 0x002fe2000001160d */
[----:B------:R-:W-:Y:S02]  /*2f860*/  IMAD.IADD R5, R5, 0x1, R11 ;  /* 0x0000000105057824 */ /* 0x000fe400078e020b */
[----:B------:R-:W-:Y:S01]  /*2f870*/  VIADD R21, R205, 0x20 ;  /* 0x00000020cd157836 */ /* 0x000fe20000000000 */
[--C-:B------:R-:W-:Y:S01]  /*2f880*/  SHF.R.S32.HI R6, RZ, 0x1f, R9.reuse ;  /* 0x0000001fff067819 */ /* 0x100fe20000011409 */
[----:B------:R-:W-:Y:S02]  /*2f890*/  IMAD.MOV R8, RZ, RZ, -R9 ;  /* 0x000000ffff087224 */ /* 0x000fe400078e0a09 */
[----:B------:R-:W-:Y:S01]  /*2f8a0*/  IMAD.WIDE.U32 R4, R219, UR4, R4 ;  /* 0x00000004db047c25 */ /* 0x000fe2000f8e0004 */
[----:B------:R-:W-:-:S03]  /*2f8b0*/  SHF.R.S32.HI R30, RZ, 0x1f, R21 ;  /* 0x0000001fff1e7819 */ /* 0x000fc60000011415 */
[----:B------:R-:W-:Y:S01]  /*2f8c0*/  IMAD R3, R3, R8, R28 ;  /* 0x0000000803037224 */ /* 0x000fe200078e021c */
[----:B------:R-:W-:Y:S01]  /*2f8d0*/  SHF.R.S32.HI R28, RZ, 0x1f, R19 ;  /* 0x0000001fff1c7819 */ /* 0x000fe20000011413 */
        /* <DEDUP_REMOVED lines=15> */
[----:B------:R-:W-:Y:S01]  /*2f9d0*/  VIADD R24, R205, 0x28 ;  /* 0x00000028cd187836 */ /* 0x000fe20000000000 */
[----:B------:R-:W-:Y:S01]  /*2f9e0*/  UMOV UR4, 0xffffffff ;  /* 0xffffffff00047882 */ /* 0x000fe20000000000 */
[----:B------:R0:W-:Y:S01]  /*2f9f0*/  SYNCS.ARRIVE.TRANS64.RED.A1T0 RZ, [R8+URZ], RZ ;  /* 0x000000ff08ff79a7 */ /* 0x0001e2000810043f */
[----:B------:R-:W-:Y:S02]  /*2fa00*/  LEA.HI.X R4, R4, UR5, R5, 0x2, P0 ;  /* 0x0000000504047c11 */ /* 0x000fe400080f1405 */
[----:B------:R-:W-:Y:S01]  /*2fa10*/  SHF.R.S32.HI R31, RZ, 0x1f, R24 ;  /* 0x0000001fff1f7819 */ /* 0x000fe20000011418 */
[----:B------:R-:W-:Y:S06]  /*2fa20*/  BRA.DIV UR4, `(.L_x_13243) ;  /* 0x000000ce04c47947 */ /* 0x000fec000b800000 */
[----:B------:R1:W2:Y:S04]  /*2fa30*/  SHFL.IDX PT, R5, R4, RZ, 0x1c1f ;  /* 0x001c1fff04057589 */ /* 0x0002a800000e0000 */
[----:B------:R1:W3:Y:S02]  /*2fa40*/  SHFL.IDX PT, R6, R3, RZ, 0x1c1f ;  /* 0x001c1fff03067589 */ /* 0x0002e400000e0000 */
.L_x_13481:
[----:B------:R-:W-:Y:S01]  /*2fa50*/  ISETP.GE.AND P0, PT, R33, R0, PT ;  /* 0x000000002100720c */ /* 0x000fe20003f06270 */
[----:B------:R-:W-:-:S12]  /*2fa60*/  BSSY B1, `(.L_x_13244) ;  /* 0x00000d2000017945 */ /* 0x000fd80003800000 */
[----:B------:R-:W-:Y:S05]  /*2fa70*/  @P0 BRA `(.L_x_13245) ;  /* 0x0000000c00400947 */ /* 0x000fea0003800000 */
[----:B------:R-:W-:Y:S01]  /*2fa80*/  ULDC UR4, c[0x0][0xbc8] ;  /* 0x0002f20000047ab9 */ /* 0x000fe20000000800 */
[----:B------:R-:W4:Y:S01]  /*2fa90*/  LDL R15, [R1+0x48c] ;  /* 0x00048c00010f7983 */ /* 0x000f220000100800 */
[----:B------:R-:W-:-:S03]  /*2faa0*/  ISETP.GE.AND P0, PT, R205, UR4, PT ;  /* 0x00000004cd007c0c */ /* 0x000fc6000bf06270 */
[----:B------:R-:W5:Y:S04]  /*2fab0*/  LDL R36, [R1+0x488] ;  /* 0x0004880001247983 */ /* 0x000f680000100800 */
[----:B------:R-:W5:Y:S04]  /*2fac0*/  LDL R39, [R1+0x510] ;  /* 0x0005100001277983 */ /* 0x000f680000100800 */
[----:B------:R-:W5:Y:S04]  /*2fad0*/  LDL R32, [R1+0x484] ;  /* 0x0004840001207983 */ /* 0x000f680000100800 */
[----:B------:R-:W4:Y:S01]  /*2fae0*/  @!P0 LDL.64 R10, [R1+0x240] ;  /* 0x00024000010a8983 */ /* 0x000f220000100a00 */
[----:B------:R-:W-:Y:S01]  /*2faf0*/  ISETP.GE.AND P1, PT, R18, UR4, PT ;  /* 0x0000000412007c0c */ /* 0x000fe2000bf26270 */
[----:B0--3--:R-:W-:-:S02]  /*2fb00*/  @!P0 IMAD.MOV.U32 R8, RZ, RZ, R6 ;  /* 0x000000ffff088224 */ /* 0x009fc400078e0006 */
[----:B--2---:R-:W-:Y:S01]  /*2fb10*/  @!P0 IMAD.MOV.U32 R9, RZ, RZ, R5 ;  /* 0x000000ffff098224 */ /* 0x004fe200078e0005 */
[----:B------:R-:W2:Y:S01]  /*2fb20*/  LDL R37, [R1+0x50c] ;  /* 0x00050c0001257983 */ /* 0x000ea20000100800 */
[----:B------:R-:W-:-:S03]  /*2fb30*/  @!P0 IMAD.WIDE R8, R205, 0x4, R8 ;  /* 0x00000004cd088825 */ /* 0x000fc600078e0208 */
[----:B------:R-:W3:Y:S04]  /*2fb40*/  LDL R12, [R1+0x480] ;  /* 0x00048000010c7983 */ /* 0x000ee80000100800 */
[----:B------:R-:W3:Y:S04]  /*2fb50*/  LDL R38, [R1+0x508] ;  /* 0x0005080001267983 */ /* 0x000ee80000100800 */
[----:B------:R-:W3:Y:S04]  /*2fb60*/  LDL R13, [R1+0x47c] ;  /* 0x00047c00010d7983 */ /* 0x000ee80000100800 */
[----:B------:R-:W3:Y:S04]  /*2fb70*/  LDL R34, [R1+0x504] ;  /* 0x0005040001227983 */ /* 0x000ee80000100800 */
[----:B------:R-:W3:Y:S04]  /*2fb80*/  LDL R14, [R1+0x478] ;  /* 0x00047800010e7983 */ /* 0x000ee80000100800 */
[----:B------:R-:W3:Y:S04]  /*2fb90*/  LDL R35, [R1+0x500] ;  /* 0x0005000001237983 */ /* 0x000ee80000100800 */
[----:B------:R-:W3:Y:S04]  /*2fba0*/  LDL R33, [R1+0x4fc] ;  /* 0x0004fc0001217983 */ /* 0x000ee80000100800 */
[----:B----4-:R0:W-:Y:S04]  /*2fbb0*/  @!P0 ST.E.64 desc[UR44][R8.64], R10 ;  /* 0x0000000a08008985 */ /* 0x0101e8000c101b2c */
[----:B0-----:R-:W4:Y:S01]  /*2fbc0*/  @!P1 LDL.64 R8, [R1+0x250] ;  /* 0x0002500001089983 */ /* 0x001f220000100a00 */
[----:B------:R-:W-:-:S02]  /*2fbd0*/  ISETP.GE.AND P0, PT, R19, UR4, PT ;  /* 0x0000000413007c0c */ /* 0x000fc4000bf06270 */
[----:B------:R-:W-:-:S04]  /*2fbe0*/  @!P1 LEA R10, P2, R18, R6, 0x2 ;  /* 0x00000006120a9211 */ /* 0x000fc800078410ff */
[----:B------:R-:W-:-:S05]  /*2fbf0*/  @!P1 LEA.HI.X R11, R18, R5, R26, 0x2, P2 ;  /* 0x00000005120b9211 */ /* 0x000fca00010f141a */
[----:B----4-:R0:W-:Y:S04]  /*2fc00*/  @!P1 ST.E.64 desc[UR44][R10.64], R8 ;  /* 0x000000080a009985 */ /* 0x0101e8000c101b2c */
[----:B0-----:R-:W4:Y:S01]  /*2fc10*/  @!P0 LDL.64 R8, [R1+0x260] ;  /* 0x0002600001088983 */ /* 0x001f220000100a00 */
[----:B------:R-:W-:Y:S02]  /*2fc20*/  ISETP.GE.AND P1, PT, R20, UR4, PT ;  /* 0x0000000414007c0c */ /* 0x000fe4000bf26270 */
        /* <DEDUP_REMOVED lines=24> */
[----:B-----5:R-:W-:Y:S02]  /*2fdb0*/  ISETP.GE.AND P0, PT, R36, UR4, PT ;  /* 0x0000000424007c0c */ /* 0x020fe4000bf06270 */
[----:B------:R-:W-:-:S04]  /*2fdc0*/  @!P1 LEA R10, P2, R15, R6, 0x2 ;  /* 0x000000060f0a9211 */ /* 0x000fc800078410ff */
[----:B------:R-:W-:Y:S02]  /*2fdd0*/  @!P1 LEA.HI.X R11, R15, R5, R39, 0x2, P2 ;  /* 0x000000050f0b9211 */ /* 0x000fe400010f1427 */
[----:B------:R-:W5:Y:S04]  /*2fde0*/  LDL R15, [R1+0x474] ;  /* 0x00047400010f7983 */ /* 0x000f680000100800 */
[----:B------:R-:W5:Y:S04]  /*2fdf0*/  LDL R39, [R1+0x4e0] ;  /* 0x0004e00001277983 */ /* 0x000f680000100800 */
[----:B----4-:R0:W-:Y:S04]  /*2fe00*/  @!P1 ST.E.64 desc[UR44][R10.64], R8 ;  /* 0x000000080a009985 */ /* 0x0101e8000c101b2c */
[----:B0-----:R-:W4:Y:S01]  /*2fe10*/  @!P0 LDL.64 R8, [R1+0x2c0] ;  /* 0x0002c00001088983 */ /* 0x001f220000100a00 */
[----:B------:R-:W-:-:S02]  /*2fe20*/  ISETP.GE.AND P1, PT, R32, UR4, PT ;  /* 0x0000000420007c0c */ /* 0x000fc4000bf26270 */
[----:B------:R-:W-:-:S04]  /*2fe30*/  @!P0 LEA R10, P2, R36, R6, 0x2 ;  /* 0x00000006240a8211 */ /* 0x000fc800078410ff */
[----:B--2---:R-:W-:Y:S02]  /*2fe40*/  @!P0 LEA.HI.X R11, R36, R5, R37, 0x2, P2 ;  /* 0x00000005240b8211 */ /* 0x004fe400010f1425 */
[----:B------:R-:W2:Y:S04]  /*2fe50*/  LDL R37, [R1+0x470] ;  /* 0x0004700001257983 */ /* 0x000ea80000100800 */
[----:B------:R-:W2:Y:S04]  /*2fe60*/  LDL R36, [R1+0x4f8] ;  /* 0x0004f80001247983 */ /* 0x000ea80000100800 */
[----:B----4-:R0:W-:Y:S04]  /*2fe70*/  @!P0 ST.E.64 desc[UR44][R10.64], R8 ;  /* 0x000000080a008985 */ /* 0x0101e8000c101b2c */
[----:B0-----:R-:W4:Y:S01]  /*2fe80*/  @!P1 LDL.64 R8, [R1+0x2d0] ;  /* 0x0002d00001089983 */ /* 0x001f220000100a00 */
[----:B---3--:R-:W-:-:S02]  /*2fe90*/  ISETP.GE.AND P0, PT, R12, UR4, PT ;  /* 0x000000040c007c0c */ /* 0x008fc4000bf06270 */
[----:B------:R-:W-:-:S04]  /*2fea0*/  @!P1 LEA R10, P2, R32, R6, 0x2 ;  /* 0x00000006200a9211 */ /* 0x000fc800078410ff */
[----:B------:R-:W-:Y:S02]  /*2feb0*/  @!P1 LEA.HI.X R11, R32, R5, R38, 0x2, P2 ;  /* 0x00000005200b9211 */ /* 0x000fe400010f1426 */
[----:B------:R-:W3:Y:S04]  /*2fec0*/  LDL R32, [R1+0x46c] ;  /* 0x00046c0001207983 */ /* 0x000ee80000100800 */
[----:B------:R-:W3:Y:S04]  /*2fed0*/  LDL R38, [R1+0x4f4] ;  /* 0x0004f40001267983 */ /* 0x000ee80000100800 */
[----:B----4-:R0:W-:Y:S04]  /*2fee0*/  @!P1 ST.E.64 desc[UR44][R10.64], R8 ;  /* 0x000000080a009985 */ /* 0x0101e8000c101b2c */
[----:B0-----:R-:W4:Y:S01]  /*2fef0*/  @!P0 LDL.64 R8, [R1+0x2e0] ;  /* 0x0002e00001088983 */ /* 0x001f220000100a00 */
[----:B------:R-:W-:-:S02]  /*2ff00*/  ISETP.GE.AND P1, PT, R13, UR4, PT ;  /* 0x000000040d007c0c */ /* 0x000fc4000bf26270 */
        /* <DEDUP_REMOVED lines=13> */
[----:B-----5:R-:W-:-:S02]  /*2ffe0*/  ISETP.GE.AND P1, PT, R15, UR4, PT ;  /* 0x000000040f007c0c */ /* 0x020fc4000bf26270 */
[----:B------:R-:W-:-:S04]  /*2fff0*/  @!P0 LEA R10, P2, R14, R6, 0x2 ;  /* 0x000000060e0a8211 */ /* 0x000fc800078410ff */
[----:B------:R-:W-:Y:S02]  /*30000*/  @!P0 LEA.HI.X R11, R14, R5, R33, 0x2, P2 ;  /* 0x000000050e0b8211 */ /* 0x000fe400010f1421 */
[----:B------:R-:W5:Y:S04]  /*30010*/  LDL R14, [R1+0x460] ;  /* 0x00046000010e7983 */ /* 0x000f680000100800 */
[----:B------:R-:W5:Y:S04]  /*30020*/  LDL R33, [R1+0x4e8] ;  /* 0x0004e80001217983 */ /* 0x000f680000100800 */
[----:B----4-:R0:W-:Y:S04]  /*30030*/  @!P0 ST.E.64 desc[UR44][R10.64], R8 ;  /* 0x000000080a008985 */ /* 0x0101e8000c101b2c */
[----:B0-----:R-:W4:Y:S01]  /*30040*/  @!P1 LDL.64 R8, [R1+0x310] ;  /* 0x0003100001089983 */ /* 0x001f220000100a00 */
[----:B--2---:R-:W-:-:S02]  /*30050*/  ISETP.GE.AND P0, PT, R37, UR4, PT ;  /* 0x0000000425007c0c */ /* 0x004fc4000bf06270 */
[----:B------:R-:W-:-:S04]  /*30060*/  @!P1 LEA R10, P2, R15, R6, 0x2 ;  /* 0x000000060f0a9211 */ /* 0x000fc800078410ff */
[----:B------:R-:W-:Y:S02]  /*30070*/  @!P1 LEA.HI.X R11, R15, R5, R36, 0x2, P2 ;  /* 0x000000050f0b9211 */ /* 0x000fe400010f1424 */
        /* <DEDUP_REMOVED lines=43> */
[----:B----4-:R0:W-:Y:S04]  /*30330*/  @!P1 ST.E.64 desc[UR44][R10.64], R8 ;  /* 0x000000080a009985 */ /* 0x0101e8000c101b2c */
[----:B0-----:R-:W4:Y:S01]  /*30340*/  @!P0 LDL.64 R8, [R1+0x380] ;  /* 0x0003800001088983 */ /* 0x001f220000100a00 */
[----:B------:R-:W-:-:S02]  /*30350*/  ISETP.GE.AND P1, PT, R34, UR4, PT ;  /* 0x0000000422007c0c */ /* 0x000fc4000bf26270 */
        /* <DEDUP_REMOVED lines=14> */
[----:B-----5:R-:W-:Y:S02]  /*30440*/  @!P0 LEA.HI.X R11, R32, R5, R33, 0x2, P2 ;  /* 0x00000005200b8211 */ /* 0x020fe400010f1421 */
        /* <DEDUP_REMOVED lines=11> */
[----:B------:R-:W-:-:S02]  /*30500*/  ISETP.GE.AND P1, PT, R36, UR4, PT ;  /* 0x0000000424007c0c */ /* 0x000fc4000bf26270 */
[----:B------:R-:W-:-:S04]  /*30510*/  @!P0 LEA R10, P2, R13, R6, 0x2 ;  /* 0x000000060d0a8211 */ /* 0x000fc800078410ff */
[----:B---3--:R-:W-:Y:S02]  /*30520*/  @!P0 LEA.HI.X R11, R13, R5, R15, 0x2, P2 ;  /* 0x000000050d0b8211 */ /* 0x008fe400010f140f */
        /* <DEDUP_REMOVED lines=21> */
[----:B-----5:R-:W-:-:S05]  /*30680*/  @!P0 LEA.HI.X R11, R227, R5, R33, 0x2, P2 ;  /* 0x00000005e30b8211 */ /* 0x020fca00010f1421 */
[----:B----4-:R0:W-:Y:S04]  /*30690*/  @!P0 ST.E.64 desc[UR44][R10.64], R8 ;  /* 0x000000080a008985 */ /* 0x0101e8000c101b2c */
[----:B0-----:R-:W4:Y:S01]  /*306a0*/  @!P1 LDL.64 R8, [R1+0x410] ;  /* 0x0004100001089983 */ /* 0x001f220000100a00 */
[----:B--2---:R-:W-:Y:S02]  /*306b0*/  ISETP.GE.AND P0, PT, R14, UR4, PT ;  /* 0x000000040e007c0c */ /* 0x004fe4000bf06270 */
[----:B------:R-:W-:-:S04]  /*306c0*/  @!P1 LEA R10, P2, R220, R6, 0x2 ;  /* 0x00000006dc0a9211 */ /* 0x000fc800078410ff */
[----:B------:R-:W-:-:S05]  /*306d0*/  @!P1 LEA.HI.X R11, R220, R5, R32, 0x2, P2 ;  /* 0x00000005dc0b9211 */ /* 0x000fca00010f1420 */
[----:B----4-:R0:W-:Y:S04]  /*306e0*/  @!P1 ST.E.64 desc[UR44][R10.64], R8 ;  /* 0x000000080a009985 */ /* 0x0101e8000c101b2c */
[----:B0-----:R-:W2:Y:S01]  /*306f0*/  @!P0 LDL.64 R8, [R1+0x420] ;  /* 0x0004200001088983 */ /* 0x001ea20000100a00 */
[----:B------:R-:W-:Y:S02]  /*30700*/  ISETP.GE.AND P1, PT, R12, UR4, PT ;  /* 0x000000040c007c0c */ /* 0x000fe4000bf26270 */
[----:B------:R-:W-:-:S04]  /*30710*/  @!P0 LEA R10, P2, R14, R6, 0x2 ;  /* 0x000000060e0a8211 */ /* 0x000fc800078410ff */
[----:B---3--:R-:W-:-:S05]  /*30720*/  @!P0 LEA.HI.X R11, R14, R5, R15, 0x2, P2 ;  /* 0x000000050e0b8211 */ /* 0x008fca00010f140f */
[----:B--2---:R0:W-:Y:S04]  /*30730*/  @!P0 ST.E.64 desc[UR44][R10.64], R8 ;  /* 0x000000080a008985 */ /* 0x0041e8000c101b2c */
[----:B0-----:R-:W2:Y:S01]  /*30740*/  @!P1 LDL.64 R8, [R1+0x430] ;  /* 0x0004300001089983 */ /* 0x001ea20000100a00 */
[----:B------:R-:W-:-:S04]  /*30750*/  @!P1 LEA R10, P0, R12, R6, 0x2 ;  /* 0x000000060c0a9211 */ /* 0x000fc800078010ff */
[----:B------:R-:W-:-:S05]  /*30760*/  @!P1 LEA.HI.X R11, R12, R5, R13, 0x2, P0 ;  /* 0x000000050c0b9211 */ /* 0x000fca00000f140d */
[----:B--2---:R4:W-:Y:S04]  /*30770*/  @!P1 ST.E.64 desc[UR44][R10.64], R8 ;  /* 0x000000080a009985 */ /* 0x0049e8000c101b2c */
.L_x_13245:
[----:B------:R-:W-:Y:S05]  /*30780*/  BSYNC B1 ;  /* 0x0000000000017941 */ /* 0x000fea0003800000 */
.L_x_13244:
[----:B------:R-:W-:-:S03]  /*30790*/  UMOV UR4, 0xffffffff ;  /* 0xffffffff00047882 */ /* 0x000fc60000000000 */
[----:B------:R-:W-:Y:S05]  /*307a0*/  BRA.DIV UR4, `(.L_x_13246) ;  /* 0x000000c2049c7947 */ /* 0x000fea000b800000 */
[----:B------:R0:W0:Y:S04]  /*307b0*/  SHFL.IDX PT, R33, R4, 0x1, 0x1c1f ;  /* 0x003c1f0004217f89 */ /* 0x00002800000e0000 */
[----:B------:R0:W0:Y:S02]  /*307c0*/  SHFL.IDX PT, R14, R3, 0x1, 0x1c1f ;  /* 0x003c1f00030e7f89 */ /* 0x00002400000e0000 */
.L_x_13485:
[----:B------:R-:W-:-:S13]  /*307d0*/  ISETP.GE.AND P0, PT, R7, R0, PT ;  /* 0x000000000700720c */ /* 0x000fda0003f06270 */
[----:B------:R-:W-:Y:S05]  /*307e0*/  @P0 BRA `(.L_x_13242) ;  /* 0x0000001c00540947 */ /* 0x000fea0003800000 */
[----:B01----:R-:W0:Y:S01]  /*307f0*/  LDC R3, c[0x0][0xbc8] ;  /* 0x0002f200ff037b82 */ /* 0x003e220000000800 */
[----:B------:R-:W5:Y:S04]  /*30800*/  LDL R68, [R1+0x48c] ;  /* 0x00048c0001447983 */ /* 0x000f680000100800 */
[----:B------:R-:W5:Y:S04]  /*30810*/  LDL R65, [R1+0x488] ;  /* 0x0004880001417983 */ /* 0x000f680000100800 */
[----:B------:R-:W5:Y:S04]  /*30820*/  LDL R69, [R1+0x510] ;  /* 0x0005100001457983 */ /* 0x000f680000100800 */
[----:B------:R-:W5:Y:S04]  /*30830*/  LDL R63, [R1+0x484] ;  /* 0x00048400013f7983 */ /* 0x000f680000100800 */
[----:B------:R-:W5:Y:S04]  /*30840*/  LDL R61, [R1+0x50c] ;  /* 0x00050c00013d7983 */ /* 0x000f680000100800 */
[----:B------:R-:W5:Y:S01]  /*30850*/  LDL R60, [R1+0x508] ;  /* 0x00050800013c7983 */ /* 0x000f620000100800 */
[----:B0-----:R-:W-:-:S03]  /*30860*/  ISETP.GE.AND P0, PT, R205, R3, PT ;  /* 0x00000003cd00720c */ /* 0x001fc60003f06270 */
[----:B------:R-:W5:Y:S04]  /*30870*/  LDL R67, [R1+0x480] ;  /* 0x0004800001437983 */ /* 0x000f680000100800 */
[----:B------:R-:W5:Y:S04]  /*30880*/  LDL R59, [R1+0x470] ;  /* 0x00047000013b7983 */ /* 0x000f680000100800 */
[----:B------:R-:W5:Y:S04]  /*30890*/  LDL R57, [R1+0x504] ;  /* 0x0005040001397983 */ /* 0x000f680000100800 */
[----:B---3--:R-:W3:Y:S01]  /*308a0*/  @!P0 LDL.64 R6, [R1+0x248] ;  /* 0x0002480001068983 */ /* 0x008ee20000100a00 */
[----:B------:R-:W-:Y:S01]  /*308b0*/  ISETP.GE.AND P1, PT, R18, R3, PT ;  /* 0x000000031200720c */ /* 0x000fe20003f26270 */
[----:B------:R-:W-:-:S02]  /*308c0*/  @!P0 IMAD.MOV.U32 R4, RZ, RZ, R14 ;  /* 0x000000ffff048224 */ /* 0x000fc400078e000e */
[----:B--2---:R-:W-:Y:S01]  /*308d0*/  @!P0 IMAD.MOV.U32 R5, RZ, RZ, R33 ;  /* 0x000000ffff058224 */ /* 0x004fe200078e0021 */
[----:B------:R-:W2:Y:S01]  /*308e0*/  LDL R66, [R1+0x47c] ;  /* 0x00047c0001427983 */ /* 0x000ea20000100800 */
[----:B------:R-:W-:Y:S01]  /*308f0*/  @!P0 IMAD.WIDE R4, R205, 0x4, R4 ;  /* 0x00000004cd048825 */ /* 0x000fe200078e0204 */
[----:B------:R-:W-:Y:S02]  /*30900*/  ISETP.GE.AND P2, PT, R19, R3, PT ;  /* 0x000000031300720c */ /* 0x000fe40003f46270 */
        /* <DEDUP_REMOVED lines=28> */
[----:B---3--:R0:W-:Y:S04]  /*30ad0*/  @!P0 ST.E.64 desc[UR44][R4.64], R6 ;  /* 0x0000000604008985 */ /* 0x0081e8000c101b2c */
[----:B0-----:R-:W3:Y:S01]  /*30ae0*/  @!P1 LDL.64 R4, [R1+0x258] ;  /* 0x0002580001049983 */ /* 0x001ee20000100a00 */
[----:B------:R-:W-:-:S04]  /*30af0*/  @!P1 LEA R6, P0, R18, R14, 0x2 ;  /* 0x0000000e12069211 */ /* 0x000fc800078010ff */
[----:B------:R-:W-:Y:S02]  /*30b00*/  @!P1 LEA.HI.X R7, R18, R33, R26, 0x2, P0 ;  /* 0x0000002112079211 */ /* 0x000fe400000f141a */
[----:B----4-:R-:W-:-:S03]  /*30b10*/  @!P2 LEA R10, P0, R19, R14, 0x2 ;  /* 0x0000000e130aa211 */ /* 0x010fc600078010ff */
[----:B---3--:R0:W-:Y:S04]  /*30b20*/  @!P1 ST.E.64 desc[UR44][R6.64], R4 ;  /* 0x0000000406009985 */ /* 0x0081e8000c101b2c */
[----:B------:R-:W3:Y:S01]  /*30b30*/  @!P2 LDL.64 R8, [R1+0x268] ;  /* 0x000268000108a983 */ /* 0x000ee20000100a00 */
[----:B------:R-:W-:Y:S02]  /*30b40*/  ISETP.GE.AND P1, PT, R20, R3, PT ;  /* 0x000000031400720c */ /* 0x000fe40003f26270 */
[----:B------:R-:W-:-:S05]  /*30b50*/  @!P2 LEA.HI.X R11, R19, R33, R28, 0x2, P0 ;  /* 0x00000021130ba211 */ /* 0x000fca00000f141c */
[----:B---3--:R1:W-:Y:S06]  /*30b60*/  @!P2 ST.E.64 desc[UR44][R10.64], R8 ;  /* 0x000000080a00a985 */ /* 0x0083ec000c101b2c */
        /* <DEDUP_REMOVED lines=10> */
[----:B------:R-:W4:Y:S01]  /*30c10*/  @!P1 LDL.64 R6, [R1+0x298] ;  /* 0x0002980001069983 */ /* 0x000f220000100a00 */
[----:B------:R-:W-:Y:S02]  /*30c20*/  ISETP.GE.AND P2, PT, R218, R3, PT ;  /* 0x00000003da00720c */ /* 0x000fe40003f46270 */
[----:B-1----:R-:W-:-:S04]  /*30c30*/  @!P1 LEA R10, P0, R24, R14, 0x2 ;  /* 0x0000000e180a9211 */ /* 0x002fc800078010ff */
[----:B------:R-:W-:-:S05]  /*30c40*/  @!P1 LEA.HI.X R11, R24, R33, R31, 0x2, P0 ;  /* 0x00000021180b9211 */ /* 0x000fca00000f141f */
[----:B----4-:R1:W-:Y:S04]  /*30c50*/  @!P1 ST.E.64 desc[UR44][R10.64], R6 ;  /* 0x000000060a009985 */ /* 0x0103e8000c101b2c */
[----:B------:R-:W4:Y:S01]  /*30c60*/  @!P2 LDL.64 R8, [R1+0x2a8] ;  /* 0x0002a8000108a983 */ /* 0x000f220000100a00 */
[----:B-----5:R-:W-:Y:S02]  /*30c70*/  ISETP.GE.AND P1, PT, R68, R3, PT ;  /* 0x000000034400720c */ /* 0x020fe40003f26270 */
[----:B---3--:R-:W-:-:S04]  /*30c80*/  @!P2 LEA R12, P0, R218, R14, 0x2 ;  /* 0x0000000eda0ca211 */ /* 0x008fc800078010ff */
[----:B------:R-:W-:-:S05]  /*30c90*/  @!P2 LEA.HI.X R13, R218, R33, R25, 0x2, P0 ;  /* 0x00000021da0da211 */ /* 0x000fca00000f1419 */
[----:B----4-:R3:W-:Y:S04]  /*30ca0*/  @!P2 ST.E.64 desc[UR44][R12.64], R8 ;  /* 0x000000080c00a985 */ /* 0x0107e8000c101b2c */
[----:B0-----:R-:W4:Y:S01]  /*30cb0*/  @!P1 LDL.64 R4, [R1+0x2b8] ;  /* 0x0002b80001049983 */ /* 0x001f220000100a00 */
[----:B------:R-:W-:Y:S02]  /*30cc0*/  ISETP.GE.AND P2, PT, R65, R3, PT ;  /* 0x000000034100720c */ /* 0x000fe40003f46270 */
[----:B------:R-:W-:-:S04]  /*30cd0*/  @!P1 LEA R18, P0, R68, R14, 0x2 ;  /* 0x0000000e44129211 */ /* 0x000fc800078010ff */
[----:B------:R-:W-:Y:S01]  /*30ce0*/  @!P1 LEA.HI.X R19, R68, R33, R69, 0x2, P0 ;  /* 0x0000002144139211 */ /* 0x000fe200000f1445 */
[----:B------:R-:W-:-:S04]  /*30cf0*/  IMAD.MOV.U32 R68, RZ, RZ, R61 ;  /* 0x000000ffff447224 */ /* 0x000fc800078e003d */
[----:B----4-:R0:W-:Y:S04]  /*30d00*/  @!P1 ST.E.64 desc[UR44][R18.64], R4 ;  /* 0x0000000412009985 */ /* 0x0101e8000c101b2c */
[----:B-1----:R-:W4:Y:S01]  /*30d10*/  @!P2 LDL.64 R6, [R1+0x2c8] ;  /* 0x0002c8000106a983 */ /* 0x002f220000100a00 */
[----:B------:R-:W-:Y:S02]  /*30d20*/  ISETP.GE.AND P1, PT, R63, R3, PT ;  /* 0x000000033f00720c */ /* 0x000fe40003f26270 */
[----:B------:R-:W-:-:S04]  /*30d30*/  @!P2 LEA R10, P0, R65, R14, 0x2 ;  /* 0x0000000e410aa211 */ /* 0x000fc800078010ff */
[----:B------:R-:W-:Y:S01]  /*30d40*/  @!P2 LEA.HI.X R11, R65, R33, R68, 0x2, P0 ;  /* 0x00000021410ba211 */ /* 0x000fe200000f1444 */
[----:B------:R-:W-:-:S04]  /*30d50*/  IMAD.MOV.U32 R61, RZ, RZ, R60 ;  /* 0x000000ffff3d7224 */ /* 0x000fc800078e003c */
[----:B----4-:R1:W-:Y:S04]  /*30d60*/  @!P2 ST.E.64 desc[UR44][R10.64], R6 ;  /* 0x000000060a00a985 */ /* 0x0103e8000c101b2c */
[----:B---3--:R-:W3:Y:S01]  /*30d70*/  @!P1 LDL.64 R8, [R1+0x2d8] ;  /* 0x0002d80001089983 */ /* 0x008ee20000100a00 */
[----:B------:R-:W-:Y:S01]  /*30d80*/  ISETP.GE.AND P2, PT, R67, R3, PT ;  /* 0x000000034300720c */ /* 0x000fe20003f46270 */
[----:B------:R-:W-:Y:S01]  /*30d90*/  IMAD.MOV.U32 R65, RZ, RZ, R61 ;  /* 0x000000ffff417224 */ /* 0x000fe200078e003d */
[----:B------:R-:W-:-:S04]  /*30da0*/  @!P1 LEA R12, P0, R63, R14, 0x2 ;  /* 0x0000000e3f0c9211 */ /* 0x000fc800078010ff */
[----:B------:R-:W-:Y:S01]  /*30db0*/  @!P1 LEA.HI.X R13, R63, R33, R65, 0x2, P0 ;  /* 0x000000213f0d9211 */ /* 0x000fe200000f1441 */
[----:B------:R-:W-:Y:S02]  /*30dc0*/  IMAD.MOV.U32 R60, RZ, RZ, R59 ;  /* 0x000000ffff3c7224 */ /* 0x000fe400078e003b */
[----:B------:R-:W-:Y:S02]  /*30dd0*/  IMAD.MOV.U32 R59, RZ, RZ, R57 ;  /* 0x000000ffff3b7224 */ /* 0x000fe400078e0039 */
[----:B---3--:R3:W-:Y:S04]  /*30de0*/  @!P1 ST.E.64 desc[UR44][R12.64], R8 ;  /* 0x000000080c009985 */ /* 0x0087e8000c101b2c */
[----:B0-----:R-:W4:Y:S01]  /*30df0*/  @!P2 LDL.64 R4, [R1+0x2e8] ;  /* 0x0002e8000104a983 */ /* 0x001f220000100a00 */
[----:B------:R-:W-:Y:S01]  /*30e00*/  IMAD.MOV.U32 R61, RZ, RZ, R59 ;  /* 0x000000ffff3d7224 */ /* 0x000fe200078e003b */
[----:B--2---:R-:W-:-:S02]  /*30e10*/  ISETP.GE.AND P1, PT, R66, R3, PT ;  /* 0x000000034200720c */ /* 0x004fc40003f26270 */
[----:B------:R-:W-:Y:S01]  /*30e20*/  @!P2 LEA R18, P0, R67, R14, 0x2 ;  /* 0x0000000e4312a211 */ /* 0x000fe200078010ff */
[----:B------:R-:W-:-:S05]  /*30e30*/  IMAD.MOV.U32 R68, RZ, RZ, R61 ;  /* 0x000000ffff447224 */ /* 0x000fca00078e003d */
[----:B------:R-:W-:Y:S01]  /*30e40*/  @!P2 LEA.HI.X R19, R67, R33, R68, 0x2, P0 ;  /* 0x000000214313a211 */ /* 0x000fe200000f1444 */
[----:B------:R-:W-:-:S04]  /*30e50*/  IMAD.MOV.U32 R57, RZ, RZ, R56 ;  /* 0x000000ffff397224 */ /* 0x000fc800078e0038 */
[----:B------:R-:W-:Y:S01]  /*30e60*/  IMAD.MOV.U32 R59, RZ, RZ, R57 ;  /* 0x000000ffff3b7224 */ /* 0x000fe200078e0039 */
[----:B----4-:R0:W-:Y:S04]  /*30e70*/  @!P2 ST.E.64 desc[UR44][R18.64], R4 ;  /* 0x000000041200a985 */ /* 0x0101e8000c101b2c */
[----:B-1----:R-:W2:Y:S01]  /*30e80*/  @!P1 LDL.64 R6, [R1+0x2f8] ;  /* 0x0002f80001069983 */ /* 0x002ea20000100a00 */
[----:B------:R-:W-:Y:S01]  /*30e90*/  IMAD.MOV.U32 R65, RZ, RZ, R59 ;  /* 0x000000ffff417224 */ /* 0x000fe200078e003b */
[----:B------:R-:W-:Y:S02]  /*30ea0*/  ISETP.GE.AND P2, PT, R64, R3, PT ;  /* 0x000000034000720c */ /* 0x000fe40003f46270 */
[----:B------:R-:W-:Y:S01]  /*30eb0*/  @!P1 LEA R10, P0, R66, R14, 0x2 ;  /* 0x0000000e420a9211 */ /* 0x000fe200078010ff */
[----:B------:R-:W-:-:S05]  /*30ec0*/  IMAD.MOV.U32 R67, RZ, RZ, R65 ;  /* 0x000000ffff437224 */ /* 0x000fca00078e0041 */
[----:B------:R-:W-:Y:S01]  /*30ed0*/  @!P1 LEA.HI.X R11, R66, R33, R67, 0x2, P0 ;  /* 0x00000021420b9211 */ /* 0x000fe200000f1443 */
[----:B------:R-:W-:Y:S02]  /*30ee0*/  IMAD.MOV.U32 R56, RZ, RZ, R55 ;  /* 0x000000ffff387224 */ /* 0x000fe400078e0037 */
[----:B------:R-:W-:-:S04]  /*30ef0*/  IMAD.MOV.U32 R55, RZ, RZ, R54 ;  /* 0x000000ffff377224 */ /* 0x000fc800078e0036 */
[----:B------:R-:W-:Y:S01]  /*30f00*/  IMAD.MOV.U32 R57, RZ, RZ, R55 ;  /* 0x000000ffff397224 */ /* 0x000fe200078e0037 */
[----:B--2---:R1:W-:Y:S04]  /*30f10*/  @!P1 ST.E.64 desc[UR44][R10.64], R6 ;  /* 0x000000060a009985 */ /* 0x0043e8000c101b2c */
[----:B---3--:R-:W2:Y:S01]  /*30f20*/  @!P2 LDL.64 R8, [R1+0x308] ;  /* 0x000308000108a983 */ /* 0x008ea20000100a00 */
[----:B------:R-:W-:Y:S01]  /*30f30*/  IMAD.MOV.U32 R63, RZ, RZ, R57 ;  /* 0x000000ffff3f7224 */ /* 0x000fe200078e0039 */
[----:B------:R-:W-:Y:S02]  /*30f40*/  ISETP.GE.AND P1, PT, R62, R3, PT ;  /* 0x000000033e00720c */ /* 0x000fe40003f26270 */
[C---:B------:R-:W-:Y:S01]  /*30f50*/  @!P2 LEA R12, P0, R64.reuse, R14, 0x2 ;  /* 0x0000000e400ca211 */ /* 0x040fe200078010ff */
[----:B------:R-:W-:Y:S01]  /*30f60*/  IMAD.MOV.U32 R65, RZ, RZ, R63 ;  /* 0x000000ffff417224 */ /* 0x000fe200078e003f */
[----:B------:R-:W3:Y:S04]  /*30f70*/  LDL R57, [R1+0x4f4] ;  /* 0x0004f40001397983 */ /* 0x000ee80000100800 */
[----:B------:R-:W-:Y:S01]  /*30f80*/  @!P2 LEA.HI.X R13, R64, R33, R65, 0x2, P0 ;  /* 0x00000021400da211 */ /* 0x000fe200000f1441 */
[----:B------:R-:W-:-:S02]  /*30f90*/  IMAD.MOV.U32 R54, RZ, RZ, R53 ;  /* 0x000000ffff367224 */ /* 0x000fc400078e0035 */
[----:B------:R-:W-:-:S04]  /*30fa0*/  IMAD.MOV.U32 R53, RZ, RZ, R52 ;  /* 0x000000ffff357224 */ /* 0x000fc800078e0034 */
[----:B------:R-:W-:Y:S01]  /*30fb0*/  IMAD.MOV.U32 R55, RZ, RZ, R53 ;  /* 0x000000ffff377224 */ /* 0x000fe200078e0035 */
[----:B--2---:R2:W-:Y:S04]  /*30fc0*/  @!P2 ST.E.64 desc[UR44][R12.64], R8 ;  /* 0x000000080c00a985 */ /* 0x0045e8000c101b2c */
[----:B0-----:R-:W4:Y:S01]  /*30fd0*/  @!P1 LDL.64 R4, [R1+0x318] ;  /* 0x0003180001049983 */ /* 0x001f220000100a00 */
[----:B------:R-:W-:Y:S01]  /*30fe0*/  IMAD.MOV.U32 R61, RZ, RZ, R55 ;  /* 0x000000ffff3d7224 */ /* 0x000fe200078e0037 */
[----:B------:R-:W-:Y:S02]  /*30ff0*/  ISETP.GE.AND P2, PT, R60, R3, PT ;  /* 0x000000033c00720c */ /* 0x000fe40003f46270 */
[C---:B------:R-:W-:Y:S01]  /*31000*/  @!P1 LEA R18, P0, R62.reuse, R14, 0x2 ;  /* 0x0000000e3e129211 */ /* 0x040fe200078010ff */
[----:B------:R-:W-:Y:S01]  /*31010*/  IMAD.MOV.U32 R63, RZ, RZ, R61 ;  /* 0x000000ffff3f7224 */ /* 0x000fe200078e003d */
[----:B------:R-:W5:Y:S04]  /*31020*/  LDL R55, [R1+0x4e8] ;  /* 0x0004e80001377983 */ /* 0x000f680000100800 */
[----:B------:R-:W-:-:S05]  /*31030*/  @!P1 LEA.HI.X R19, R62, R33, R63, 0x2, P0 ;  /* 0x000000213e139211 */ /* 0x000fca00000f143f */
[----:B----4-:R0:W-:Y:S04]  /*31040*/  @!P1 ST.E.64 desc[UR44][R18.64], R4 ;  /* 0x0000000412009985 */ /* 0x0101e8000c101b2c */
[----:B-1----:R-:W4:Y:S01]  /*31050*/  @!P2 LDL.64 R6, [R1+0x328] ;  /* 0x000328000106a983 */ /* 0x002f220000100a00 */
[----:B------:R-:W-:Y:S01]  /*31060*/  ISETP.GE.AND P1, PT, R58, R3, PT ;  /* 0x000000033a00720c */ /* 0x000fe20003f26270 */
[----:B---3--:R-:W-:Y:S01]  /*31070*/  IMAD.MOV.U32 R61, RZ, RZ, R57 ;  /* 0x000000ffff3d7224 */ /* 0x008fe200078e0039 */
[----:B------:R-:W-:-:S04]  /*31080*/  @!P2 LEA R10, P0, R60, R14, 0x2 ;  /* 0x0000000e3c0aa211 */ /* 0x000fc800078010ff */
[----:B------:R-:W-:Y:S01]  /*31090*/  @!P2 LEA.HI.X R11, R60, R33, R61, 0x2, P0 ;  /* 0x000000213c0ba211 */ /* 0x000fe200000f143d */
[----:B------:R-:W-:-:S04]  /*310a0*/  IMAD.MOV.U32 R53, RZ, RZ, R48 ;  /* 0x000000ffff357224 */ /* 0x000fc800078e0030 */
[----:B----4-:R1:W-:Y:S04]  /*310b0*/  @!P2 ST.E.64 desc[UR44][R10.64], R6 ;  /* 0x000000060a00a985 */ /* 0x0103e8000c101b2c */
[----:B--2---:R-:W2:Y:S01]  /*310c0*/  @!P1 LDL.64 R8, [R1+0x338] ;  /* 0x0003380001089983 */ /* 0x004ea20000100a00 */
[----:B------:R-:W-:Y:S01]  /*310d0*/  ISETP.GE.AND P2, PT, R56, R3, PT ;  /* 0x000000033800720c */ /* 0x000fe20003f46270 */
[----:B------:R-:W-:Y:S01]  /*310e0*/  IMAD.MOV.U32 R59, RZ, RZ, R53 ;  /* 0x000000ffff3b7224 */ /* 0x000fe200078e0035 */
[----:B------:R-:W-:-:S04]  /*310f0*/  @!P1 LEA R12, P0, R58, R14, 0x2 ;  /* 0x0000000e3a0c9211 */ /* 0x000fc800078010ff */
[----:B------:R-:W-:Y:S01]  /*31100*/  @!P1 LEA.HI.X R13, R58, R33, R59, 0x2, P0 ;  /* 0x000000213a0d9211 */ /* 0x000fe200000f143b */
[----:B------:R-:W-:-:S04]  /*31110*/  IMAD.MOV.U32 R57, RZ, RZ, R51 ;  /* 0x000000ffff397224 */ /* 0x000fc800078e0033 */
[----:B--2---:R2:W-:Y:S04]  /*31120*/  @!P1 ST.E.64 desc[UR44][R12.64], R8 ;  /* 0x000000080c009985 */ /* 0x0045e8000c101b2c */
[----:B0-----:R-:W3:Y:S01]  /*31130*/  @!P2 LDL.64 R4, [R1+0x348] ;  /* 0x000348000104a983 */ /* 0x001ee20000100a00 */
[----:B------:R-:W-:Y:S02]  /*31140*/  ISETP.GE.AND P1, PT, R54, R3, PT ;  /* 0x000000033600720c */ /* 0x000fe40003f26270 */
[----:B------:R-:W-:-:S04]  /*31150*/  @!P2 LEA R18, P0, R56, R14, 0x2 ;  /* 0x0000000e3812a211 */ /* 0x000fc800078010ff */
[----:B------:R-:W-:Y:S01]  /*31160*/  @!P2 LEA.HI.X R19, R56, R33, R57, 0x2, P0 ;  /* 0x000000213813a211 */ /* 0x000fe200000f1439 */
[----:B------:R-:W-:-:S04]  /*31170*/  IMAD.MOV.U32 R52, RZ, RZ, R43 ;  /* 0x000000ffff347224 */ /* 0x000fc800078e002b */
[----:B---3--:R0:W-:Y:S04]  /*31180*/  @!P2 ST.E.64 desc[UR44][R18.64], R4 ;  /* 0x000000041200a985 */ /* 0x0081e8000c101b2c */
[----:B-1----:R-:W3:Y:S01]  /*31190*/  @!P1 LDL.64 R6, [R1+0x358] ;  /* 0x0003580001069983 */ /* 0x002ee20000100a00 */
[----:B------:R-:W-:Y:S01]  /*311a0*/  ISETP.GE.AND P2, PT, R52, R3, PT ;  /* 0x000000033400720c */ /* 0x000fe20003f46270 */
[----:B------:R-:W-:Y:S01]  /*311b0*/  IMAD.MOV.U32 R48, RZ, RZ, R47 ;  /* 0x000000ffff307224 */ /* 0x000fe200078e002f */
[C---:B------:R-:W-:Y:S01]  /*311c0*/  @!P1 LEA R10, P0, R54.reuse, R14, 0x2 ;  /* 0x0000000e360a9211 */ /* 0x040fe200078010ff */
[----:B------:R-:W4:Y:S03]  /*311d0*/  LDL R47, [R1+0x4e4] ;  /* 0x0004e400012f7983 */ /* 0x000f260000100800 */
[----:B-----5:R-:W-:-:S05]  /*311e0*/  @!P1 LEA.HI.X R11, R54, R33, R55, 0x2, P0 ;  /* 0x00000021360b9211 */ /* 0x020fca00000f1437 */
[----:B---3--:R1:W-:Y:S04]  /*311f0*/  @!P1 ST.E.64 desc[UR44][R10.64], R6 ;  /* 0x000000060a009985 */ /* 0x0083e8000c101b2c */
[----:B--2---:R-:W2:Y:S01]  /*31200*/  @!P2 LDL.64 R8, [R1+0x368] ;  /* 0x000368000108a983 */ /* 0x004ea20000100a00 */
[----:B------:R-:W-:Y:S01]  /*31210*/  ISETP.GE.AND P1, PT, R50, R3, PT ;  /* 0x000000033200720c */ /* 0x000fe20003f26270 */
[----:B----4-:R-:W-:Y:S01]  /*31220*/  IMAD.MOV.U32 R53, RZ, RZ, R47 ;  /* 0x000000ffff357224 */ /* 0x010fe200078e002f */
[C---:B------:R-:W-:Y:S01]  /*31230*/  @!P2 LEA R12, P0, R52.reuse, R14, 0x2 ;  /* 0x0000000e340ca211 */ /* 0x040fe200078010ff */
[----:B------:R-:W-:Y:S01]  /*31240*/  IMAD.MOV.U32 R51, RZ, RZ, R44 ;  /* 0x000000ffff337224 */ /* 0x000fe200078e002c */
[----:B------:R-:W3:Y:S02]  /*31250*/  LDL R47, [R1+0x4d8] ;  /* 0x0004d800012f7983 */ /* 0x000ee40000100800 */
[----:B------:R-:W-:-:S02]  /*31260*/  @!P2 LEA.HI.X R13, R52, R33, R53, 0x2, P0 ;  /* 0x00000021340da211 */ /* 0x000fc400000f1435 */
[----:B------:R-:W4:Y:S04]  /*31270*/  LDL R44, [R1+0x450] ;  /* 0x00045000012c7983 */ /* 0x000f280000100800 */
[----:B--2---:R2:W-:Y:S04]  /*31280*/  @!P2 ST.E.64 desc[UR44][R12.64], R8 ;  /* 0x000000080c00a985 */ /* 0x0045e8000c101b2c */
[----:B0-----:R-:W5:Y:S01]  /*31290*/  @!P1 LDL.64 R4, [R1+0x378] ;  /* 0x0003780001049983 */ /* 0x001f620000100a00 */
[----:B------:R-:W-:Y:S02]  /*312a0*/  ISETP.GE.AND P2, PT, R48, R3, PT ;  /* 0x000000033000720c */ /* 0x000fe40003f46270 */
[----:B------:R-:W-:-:S04]  /*312b0*/  @!P1 LEA R18, P0, R50, R14, 0x2 ;  /* 0x0000000e32129211 */ /* 0x000fc800078010ff */
[----:B------:R-:W-:-:S05]  /*312c0*/  @!P1 LEA.HI.X R19, R50, R33, R51, 0x2, P0 ;  /* 0x0000002132139211 */ /* 0x000fca00000f1433 */
[----:B-----5:R0:W-:Y:S04]  /*312d0*/  @!P1 ST.E.64 desc[UR44][R18.64], R4 ;  /* 0x0000000412009985 */ /* 0x0201e8000c101b2c */
[----:B-1----:R-:W5:Y:S01]  /*312e0*/  @!P2 LDL.64 R6, [R1+0x388] ;  /* 0x000388000106a983 */ /* 0x002f620000100a00 */
[----:B------:R-:W-:Y:S02]  /*312f0*/  ISETP.GE.AND P1, PT, R46, R3, PT ;  /* 0x000000032e00720c */ /* 0x000fe40003f26270 */
[----:B------:R-:W-:-:S04]  /*31300*/  @!P2 LEA R10, P0, R48, R14, 0x2 ;  /* 0x0000000e300aa211 */ /* 0x000fc800078010ff */
[----:B------:R-:W-:-:S05]  /*31310*/  @!P2 LEA.HI.X R11, R48, R33, R49, 0x2, P0 ;  /* 0x00000021300ba211 */ /* 0x000fca00000f1431 */
[----:B-----5:R1:W-:Y:S04]  /*31320*/  @!P2 ST.E.64 desc[UR44][R10.64], R6 ;  /* 0x000000060a00a985 */ /* 0x0203e8000c101b2c */
[----:B--2---:R-:W2:Y:S01]  /*31330*/  @!P1 LDL.64 R8, [R1+0x398] ;  /* 0x0003980001089983 */ /* 0x004ea20000100a00 */
[----:B----4-:R-:W-:Y:S02]  /*31340*/  ISETP.GE.AND P2, PT, R44, R3, PT ;  /* 0x000000032c00720c */ /* 0x010fe40003f46270 */
[----:B------:R-:W-:-:S04]  /*31350*/  @!P1 LEA R12, P0, R46, R14, 0x2 ;  /* 0x0000000e2e0c9211 */ /* 0x000fc800078010ff */
[----:B---3--:R-:W-:-:S05]  /*31360*/  @!P1 LEA.HI.X R13, R46, R33, R47, 0x2, P0 ;  /* 0x000000212e0d9211 */ /* 0x008fca00000f142f */
[----:B--2---:R2:W-:Y:S04]  /*31370*/  @!P1 ST.E.64 desc[UR44][R12.64], R8 ;  /* 0x000000080c009985 */ /* 0x0045e8000c101b2c */
[----:B0-----:R-:W3:Y:S01]  /*31380*/  @!P2 LDL.64 R4, [R1+0x3a8] ;  /* 0x0003a8000104a983 */ /* 0x001ee20000100a00 */
[----:B------:R-:W-:Y:S02]  /*31390*/  ISETP.GE.AND P1, PT, R42, R3, PT ;  /* 0x000000032a00720c */ /* 0x000fe40003f26270 */
[----:B------:R-:W-:-:S04]  /*313a0*/  @!P2 LEA R18, P0, R44, R14, 0x2 ;  /* 0x0000000e2c12a211 */ /* 0x000fc800078010ff */
[----:B------:R-:W-:Y:S01]  /*313b0*/  @!P2 LEA.HI.X R19, R44, R33, R45, 0x2, P0 ;  /* 0x000000212c13a211 */ /* 0x000fe200000f142d */
[----:B------:R-:W-:Y:S02]  /*313c0*/  IMAD.MOV.U32 R43, RZ, RZ, R32 ;  /* 0x000000ffff2b7224 */ /* 0x000fe400078e0020 */
[----:B------:R-:W4:Y:S04]  /*313d0*/  LDL R32, [R1+0x490] ;  /* 0x0004900001207983 */ /* 0x000f280000100800 */
[----:B---3--:R0:W-:Y:S04]  /*313e0*/  @!P2 ST.E.64 desc[UR44][R18.64], R4 ;  /* 0x000000041200a985 */ /* 0x0081e8000c101b2c */
[----:B-1----:R-:W3:Y:S01]  /*313f0*/  @!P1 LDL.64 R6, [R1+0x3b8] ;  /* 0x0003b80001069983 */ /* 0x002ee20000100a00 */
[----:B------:R-:W-:-:S02]  /*31400*/  ISETP.GE.AND P2, PT, R40, R3, PT ;  /* 0x000000032800720c */ /* 0x000fc40003f46270 */
        /* <DEDUP_REMOVED lines=26> */
[----:B------:R-:W-:-:S07]  /*315b0*/  @!P2 LEA.HI.X R19, R227, R33, R35, 0x2, P0 ;  /* 0x00000021e313a211 */ /* 0x000fce00000f1423 */
[C---:B-1----:R-:W-:Y:S01]  /*315c0*/  @!P1 LEA R10, P0, R220.reuse, R14, 0x2 ;  /* 0x0000000edc0a9211 */ /* 0x042fe200078010ff */
[----:B---3--:R2:W-:Y:S04]  /*315d0*/  @!P2 ST.E.64 desc[UR44][R18.64], R4 ;  /* 0x000000041200a985 */ /* 0x0085e8000c101b2c */
[----:B------:R-:W3:Y:S01]  /*315e0*/  @!P1 LDL.64 R6, [R1+0x418] ;  /* 0x0004180001069983 */ /* 0x000ee20000100a00 */
[----:B------:R-:W-:Y:S02]  /*315f0*/  @!P1 LEA.HI.X R11, R220, R33, R34, 0x2, P0 ;  /* 0x00000021dc0b9211 */ /* 0x000fe400000f1422 */
[-C--:B------:R-:W-:Y:S01]  /*31600*/  ISETP.GE.AND P0, PT, R15, R3.reuse, PT ;  /* 0x000000030f00720c */ /* 0x080fe20003f06270 */
[----:B------:R-:W-:Y:S02]  /*31610*/  BSSY B1, `(.L_x_13247) ;  /* 0x0000009000017945 */ /* 0x000fe40003800000 */
[----:B---3--:R2:W-:Y:S01]  /*31620*/  @!P1 ST.E.64 desc[UR44][R10.64], R6 ;  /* 0x000000060a009985 */ /* 0x0085e2000c101b2c */
[----:B----4-:R-:W-:-:S09]  /*31630*/  ISETP.GE.AND P1, PT, R32, R3, PT ;  /* 0x000000032000720c */ /* 0x010fd20003f26270 */
[----:B------:R-:W-:Y:S05]  /*31640*/  @P0 BRA `(.L_x_13248) ;  /* 0x0000000000140947 */ /* 0x000fea0003800000 */
[----:B------:R-:W3:Y:S04]  /*31650*/  LDL R34, [R1+0x4b4] ;  /* 0x0004b40001227983 */ /* 0x000ee80000100800 */
[----:B--2---:R-:W2:Y:S01]  /*31660*/  LDL.64 R6, [R1+0x428] ;  /* 0x0004280001067983 */ /* 0x004ea20000100a00 */
[----:B------:R-:W-:-:S04]  /*31670*/  LEA R4, P0, R15, R14, 0x2 ;  /* 0x0000000e0f047211 */ /* 0x000fc800078010ff */
[----:B---3--:R-:W-:-:S05]  /*31680*/  LEA.HI.X R5, R15, R33, R34, 0x2, P0 ;  /* 0x000000210f057211 */ /* 0x008fca00000f1422 */
[----:B--2---:R0:W-:Y:S04]  /*31690*/  ST.E.64 desc[UR44][R4.64], R6 ;  /* 0x0000000604007985 */ /* 0x0041e8000c101b2c */
.L_x_13248:
[----:B------:R-:W-:Y:S05]  /*316a0*/  BSYNC B1 ;  /* 0x0000000000017941 */ /* 0x000fea0003800000 */
.L_x_13247:
[----:B------:R-:W-:Y:S05]  /*316b0*/  @P1 BRA `(.L_x_13242) ;  /* 0x0000000c00a01947 */ /* 0x000fea0003800000 */
[----:B------:R-:W3:Y:S04]  /*316c0*/  LDL R0, [R1+0x4b0] ;  /* 0x0004b00001007983 */ /* 0x000ee80000100800 */
[----:B0-2---:R-:W2:Y:S01]  /*316d0*/  LDL.64 R4, [R1+0x438] ;  /* 0x0004380001047983 */ /* 0x005ea20000100a00 */
[----:B------:R-:W-:-:S04]  /*316e0*/  LEA R14, P0, R32, R14, 0x2 ;  /* 0x0000000e200e7211 */ /* 0x000fc800078010ff */
[----:B---3--:R-:W-:-:S05]  /*316f0*/  LEA.HI.X R15, R32, R33, R0, 0x2, P0 ;  /* 0x00000021200f7211 */ /* 0x008fca00000f1400 */
[----:B--2---:R0:W-:Y:S01]  /*31700*/  ST.E.64 desc[UR44][R14.64], R4 ;  /* 0x000000040e007985 */ /* 0x0041e2000c101b2c */
[----:B------:R-:W-:Y:S05]  /*31710*/  BRA `(.L_x_13242) ;  /* 0x0000000c00887947 */ /* 0x000fea0003800000 */
.L_x_13229:
        /* <DEDUP_REMOVED lines=17> */
[----:B------:R-:W-:-:S11]  /*31830*/  SHF.R.S32.HI R26, RZ, 0x1f, R211 ;  /* 0x0000001fff1a7819 */ /* 0x000fd600000114d3 */
[----:B------:R-:W4:Y:S02]  /*31840*/  @!P2 LDC R210, c[0x0][0xbd4] ;  /* 0x0002f500ffd2ab82 */ /* 0x000f240000000800 */
[----:B----4-:R-:W-:Y:S02]  /*31850*/  ISETP.GT.AND P2, PT, R210, 0x1, PT ;  /* 0x00000001d200780c */ /* 0x010fe40003f44270 */
[----:B--2---:R-:W-:Y:S01]  /*31860*/  ISETP.GT.AND P3, PT, R0, 0x7f, PT ;  /* 0x0000007f0000780c */ /* 0x004fe20003f64270 */
[----:B---3--:R-:W-:-:S12]  /*31870*/  @P1 BRA `(.L_x_13249) ;  /* 0x0000000000101947 */ /* 0x008fd80003800000 */
[----:B------:R-:W-:Y:S05]  /*31880*/  @!P0 BRA `(.L_x_13249) ;  /* 0x00000000000c8947 */ /* 0x000fea0003800000 */
[----:B------:R-:W2:Y:S04]  /*31890*/  LDG.E R7, desc[UR44][R4.64] ;  /* 0x0000002c04077981 */ /* 0x000ea8000c1e1900 */
[----:B-----5:R-:W2:Y:S02]  /*318a0*/  LDG.E R18, desc[UR44][R4.64+0x4] ;  /* 0x0000042c04127981 */ /* 0x020ea4000c1e1900 */
[----:B--2---:R-:W-:-:S07]  /*318b0*/  IMAD.IADD R18, R18, 0x1, -R7 ;  /* 0x0000000112127824 */ /* 0x004fce00078e0a07 */
.L_x_13249:
[----:B------:R-:W-:Y:S01]  /*318c0*/  BSSY B1, `(.L_x_13250) ;  /* 0x0000036000017945 */ /* 0x000fe20003800000 */
[----:B------:R-:W-:Y:S02]  /*318d0*/  SEL R29, R211, RZ, !P0 ;  /* 0x000000ffd31d7207 */ /* 0x000fe40004000000 */
[----:B------:R-:W-:Y:S02]  /*318e0*/  SEL R26, R26, RZ, !P0 ;  /* 0x000000ff1a1a7207 */ /* 0x000fe40004000000 */
[----:B-----5:R-:W-:Y:S01]  /*318f0*/  SHF.R.S32.HI R24, RZ, 0x1f, R3 ;  /* 0x0000001fff187819 */ /* 0x020fe20000011403 */
[----:B------:R-:W-:Y:S06]  /*31900*/  @P3 BRA `(.L_x_13251) ;  /* 0x0000000000c43947 */ /* 0x000fec0003800000 */
[----:B------:R-:W2:Y:S01]  /*31910*/  S2R R4, SR_TID.X ;  /* 0x0000000000047919 */ /* 0x000ea20000002100 */
[----:B------:R-:W3:Y:S02]  /*31920*/  LDC R33, c[0x0][0xce8] ;  /* 0x00033a00ff217b82 */ /* 0x000ee40000000800 */
[----:B---3--:R-:W-:Y:S01]  /*31930*/  IMAD R0, R18, R33, RZ ;  /* 0x0000002112007224 */ /* 0x008fe200078e02ff */
[----:B--2---:R-:W-:-:S04]  /*31940*/  IADD3 R31, R209, -0x80, R4 ;  /* 0xffffff80d11f7810 */ /* 0x004fc80007ffe004 */
        /* <DEDUP_REMOVED lines=38> */
[----:B------:R-:W-:Y:S02]  /*31bb0*/  IMAD.MOV.U32 R7, RZ, RZ, -0x800000 ;  /* 0xff800000ff077424 */ /* 0x000fe400078e00ff */
[----:B------:R-:W-:-:S04]  /*31bc0*/  IMAD.WIDE.U32 R8, R6, R11, R8 ;  /* 0x0000000b06087225 */ /* 0x000fc800078e0008 */
[----:B------:R-:W-:Y:S01]  /*31bd0*/  IMAD R13, R6, R13, R0 ;  /* 0x0000000d060d7224 */ /* 0x000fe200078e0200 */
[----:B0-----:R-:W-:-:S03]  /*31be0*/  LEA R4, P0, R8, R4, 0x2 ;  /* 0x0000000408047211 */ /* 0x001fc600078010ff */
[----:B------:R-:W-:-:S05]  /*31bf0*/  IMAD.IADD R0, R9, 0x1, R13 ;  /* 0x0000000109007824 */ /* 0x000fca00078e020d */
[----:B--2---:R-:W-:-:S05]  /*31c00*/  LEA.HI.X R5, R8, R5, R0, 0x2, P0 ;  /* 0x0000000508057211 */ /* 0x004fca00000f1400 */
[----:B------:R2:W-:Y:S02]  /*31c10*/  STG.E desc[UR44][R4.64], R7 ;  /* 0x0000000704007986 */ /* 0x0005e4000c10192c */
.L_x_13251:
[----:B------:R-:W-:Y:S05]  /*31c20*/  BSYNC B1 ;  /* 0x0000000000017941 */ /* 0x000fea0003800000 */
.L_x_13250:
[----:B------:R-:W-:Y:S05]  /*31c30*/  @P2 BRA `(.L_x_13242) ;  /* 0x0000000800402947 */ /* 0x000fea0003800000 */
[----:B------:R-:W3:Y:S01]  /*31c40*/  LDL R9, [R1+0x4ac] ;  /* 0x0004ac0001097983 */ /* 0x000ee20000100800 */
[----:B------:R-:W4:Y:S01]  /*31c50*/  LDC R19, c[0x0][0xce8] ;  /* 0x00033a00ff137b82 */ /* 0x000f220000000800 */
[----:B------:R-:W-:Y:S01]  /*31c60*/  ULDC.64 UR4, c[0x0][0xba0] ;  /* 0x0002e80000047ab9 */ /* 0x000fe20000000a00 */
[----:B------:R-:W-:Y:S01]  /*31c70*/  ULDC.64 UR6, c[0x0][0xbf0] ;  /* 0x0002fc0000067ab9 */ /* 0x000fe20000000a00 */
[----:B------:R-:W3:Y:S01]  /*31c80*/  LDL R8, [R1+0x49c] ;  /* 0x00049c0001087983 */ /* 0x000ee20000100800 */
[----:B------:R-:W-:Y:S02]  /*31c90*/  IMAD R0, R24, UR4, RZ ;  /* 0x0000000418007c24 */ /* 0x000fe4000f8e02ff */
[----:B--2---:R-:W-:-:S04]  /*31ca0*/  IMAD.WIDE.U32 R4, R3, UR4, RZ ;  /* 0x0000000403047c25 */ /* 0x004fc8000f8e00ff */
[----:B------:R-:W-:Y:S01]  /*31cb0*/  IMAD R7, R3, UR5, R0 ;  /* 0x0000000503077c24 */ /* 0x000fe2000f8e0200 */
[----:B------:R-:W-:-:S03]  /*31cc0*/  ULDC.64 UR4, c[0x0][0xbe8] ;  /* 0x0002fa0000047ab9 */ /* 0x000fc60000000a00 */
[----:B------:R-:W-:Y:S02]  /*31cd0*/  IMAD.IADD R5, R5, 0x1, R7 ;  /* 0x0000000105057824 */ /* 0x000fe400078e0207 */
[----:B------:R-:W-:-:S04]  /*31ce0*/  IMAD.WIDE.U32 R4, R156, UR4, R4 ;  /* 0x000000049c047c25 */ /* 0x000fc8000f8e0004 */
[----:B------:R-:W-:Y:S01]  /*31cf0*/  IMAD R5, R156, UR5, R5 ;  /* 0x000000059c057c24 */ /* 0x000fe2000f8e0205 */
[----:B------:R-:W-:Y:S01]  /*31d00*/  ULDC.64 UR4, c[0x0][0xbe0] ;  /* 0x0002f80000047ab9 */ /* 0x000fe20000000a00 */
[----:B----4-:R-:W-:Y:S01]  /*31d10*/  ISETP.NE.AND P0, PT, R19, 0x1, PT ;  /* 0x000000011300780c */ /* 0x010fe20003f05270 */
[----:B------:R-:W-:-:S12]  /*31d20*/  IMAD.WIDE.U32 R4, R29, UR6, R4 ;  /* 0x000000061d047c25 */ /* 0x000fd8000f8e0004 */
[----:B------:R-:W2:Y:S08]  /*31d30*/  @P0 LDC R6, c[0x0][0xcec] ;  /* 0x00033b00ff060b82 */ /* 0x000eb00000000800 */
[----:B------:R-:W4:Y:S01]  /*31d40*/  @P0 LDC R11, c[0x0][0xcf0] ;  /* 0x00033c00ff0b0b82 */ /* 0x000f220000000800 */
[----:B---3--:R-:W-:-:S04]  /*31d50*/  IMAD R0, R9, 0x20, R8 ;  /* 0x0000002009007824 */ /* 0x008fc800078e0208 */
[----:B------:R-:W-:-:S04]  /*31d60*/  IMAD.IADD R9, R209, 0x1, R0 ;  /* 0x00000001d1097824 */ /* 0x000fc800078e0200 */
[----:B--2---:R-:W-:-:S04]  /*31d70*/  @P0 IMAD.HI.U32 R0, R9, R6, RZ ;  /* 0x0000000609000227 */ /* 0x004fc800078e00ff */
[----:B------:R-:W-:Y:S01]  /*31d80*/  IMAD.MOV.U32 R3, RZ, RZ, R9 ;  /* 0x000000ffff037224 */ /* 0x000fe200078e0009 */
[----:B----4-:R-:W-:Y:S01]  /*31d90*/  @P0 SHF.R.U32.HI R3, RZ, R11, R0 ;  /* 0x0000000bff030219 */ /* 0x010fe20000011600 */
[----:B------:R-:W-:-:S03]  /*31da0*/  IMAD R6, R26, UR6, RZ ;  /* 0x000000061a067c24 */ /* 0x000fc6000f8e02ff */
[--C-:B------:R-:W-:Y:S01]  /*31db0*/  SHF.R.S32.HI R0, RZ, 0x1f, R3.reuse ;  /* 0x0000001fff007819 */ /* 0x100fe20000011403 */
[----:B------:R-:W-:Y:S02]  /*31dc0*/  IMAD R7, R29, UR7, R6 ;  /* 0x000000071d077c24 */ /* 0x000fe4000f8e0206 */
        /* <DEDUP_REMOVED lines=18> */
[----:B------:R2:W3:Y:S04]  /*31ef0*/  SHFL.IDX PT, R3, R4, RZ, 0x181f ;  /* 0x00181fff04037589 */ /* 0x0004e800000e0000 */
[----:B------:R2:W4:Y:S02]  /*31f00*/  SHFL.IDX PT, R14, R0, RZ, 0x181f ;  /* 0x00181fff000e7589 */ /* 0x00052400000e0000 */
.L_x_13488:
[----:B------:R-:W-:Y:S01]  /*31f10*/  IMAD R18, R18, R19, RZ ;  /* 0x0000001312127224 */ /* 0x000fe200078e02ff */
[----:B------:R-:W-:Y:S01]  /*31f20*/  BSSY B1, `(.L_x_13253) ;  /* 0x0000015000017945 */ /* 0x000fe20003800000 */
[----:B------:R-:W-:-:S05]  /*31f30*/  IMAD.IADD R209, R8, 0x1, R209 ;  /* 0x0000000108d17824 */ /* 0x000fca00078e02d1 */
[----:B------:R-:W-:-:S13]  /*31f40*/  ISETP.GE.AND P0, PT, R209, R18, PT ;  /* 0x00000012d100720c */ /* 0x000fda0003f06270 */
[----:B------:R-:W-:Y:S05]  /*31f50*/  @P0 BRA `(.L_x_13254) ;  /* 0x0000000000440947 */ /* 0x000fea0003800000 */
[----:B------:R-:W-:Y:S02]  /*31f60*/  ULDC UR4, c[0x0][0xbc8] ;  /* 0x0002f20000047ab9 */ /* 0x000fe40000000800 */
[----:B------:R-:W-:Y:S02]  /*31f70*/  ISETP.GE.AND P3, PT, R198, UR4, PT ;  /* 0x00000004c6007c0c */ /* 0x000fe4000bf66270 */
[----:B------:R-:W-:Y:S02]  /*31f80*/  ISETP.GE.AND P2, PT, R200, UR4, PT ;  /* 0x00000004c8007c0c */ /* 0x000fe4000bf46270 */
[----:B------:R-:W-:Y:S02]  /*31f90*/  ISETP.GE.AND P1, PT, R199, UR4, PT ;  /* 0x00000004c7007c0c */ /* 0x000fe4000bf26270 */
[----:B------:R-:W-:-:S07]  /*31fa0*/  ISETP.GE.AND P0, PT, R201, UR4, PT ;  /* 0x00000004c9007c0c */ /* 0x000fce000bf06270 */
[-C--:B----4-:R-:W-:Y:S02]  /*31fb0*/  @!P3 LEA R6, P5, R198, R14.reuse, 0x1 ;  /* 0x0000000ec606b211 */ /* 0x090fe400078a08ff */
[-C--:B------:R-:W-:Y:S02]  /*31fc0*/  @!P2 LEA R8, P4, R200, R14.reuse, 0x1 ;  /* 0x0000000ec808a211 */ /* 0x080fe400078808ff */
[-C--:B---3--:R-:W-:Y:S02]  /*31fd0*/  @!P3 LEA.HI.X R7, R198, R3.reuse, R216, 0x1, P5 ;  /* 0x00000003c607b211 */ /* 0x088fe400028f0cd8 */
[-C--:B------:R-:W-:Y:S02]  /*31fe0*/  @!P1 LEA R10, P5, R199, R14.reuse, 0x1 ;  /* 0x0000000ec70a9211 */ /* 0x080fe400078a08ff */
        /* <DEDUP_REMOVED lines=8> */
.L_x_13254:
[----:B------:R-:W-:Y:S05]  /*32070*/  BSYNC B1 ;  /* 0x0000000000017941 */ /* 0x000fea0003800000 */
.L_x_13253:
[----:B------:R-:W-:-:S03]  /*32080*/  UMOV UR4, 0xffffffff ;  /* 0xffffffff00047882 */ /* 0x000fc60000000000 */
[----:B------:R-:W-:Y:S05]  /*32090*/  BRA.DIV UR4, `(.L_x_13255) ;  /* 0x000000aa04dc7947 */ /* 0x000fea000b800000 */
[----:B---3--:R3:W0:Y:S04]  /*320a0*/  SHFL.IDX PT, R3, R4, 0x1, 0x181f ;  /* 0x00381f0004037f89 */ /* 0x00862800000e0000 */
[----:B----4-:R3:W4:Y:S02]  /*320b0*/  SHFL.IDX PT, R14, R0, 0x1, 0x181f ;  /* 0x00381f00000e7f89 */ /* 0x01072400000e0000 */
.L_x_13492:
[----:B------:R-:W-:Y:S01]  /*320c0*/  VIADD R5, R209, 0x20 ;  /* 0x00000020d1057836 */ /* 0x000fe20000000000 */
        /* <DEDUP_REMOVED lines=10> */
[-C--:B0-----:R-:W-:Y:S02]  /*32170*/  @!P3 LEA.HI.X R7, R198, R3.reuse, R216, 0x1, P5 ;  /* 0x00000003c607b211 */ /* 0x081fe400028f0cd8 */
        /* <DEDUP_REMOVED lines=9> */
.L_x_13257:
[----:B------:R-:W-:Y:S05]  /*32210*/  BSYNC B1 ;  /* 0x0000000000017941 */ /* 0x000fea0003800000 */
.L_x_13256:
[----:B------:R-:W-:-:S03]  /*32220*/  UMOV UR4, 0xffffffff ;  /* 0xffffffff00047882 */ /* 0x000fc60000000000 */
[----:B------:R-:W-:Y:S05]  /*32230*/  BRA.DIV UR4, `(.L_x_13258) ;  /* 0x000000aa04bc7947 */ /* 0x000fea000b800000 */
[----:B0-----:R0:W0:Y:S04]  /*32240*/  SHFL.IDX PT, R3, R4, 0x2, 0x181f ;  /* 0x00581f0004037f89 */ /* 0x00102800000e0000 */
[----:B----4-:R4:W0:Y:S02]  /*32250*/  SHFL.IDX PT, R14, R0, 0x2, 0x181f ;  /* 0x00581f00000e7f89 */ /* 0x01082400000e0000 */
.L_x_13496:
        /* <DEDUP_REMOVED lines=11> */
[-C--:B------:R-:W-:Y:S02]  /*32310*/  @!P3 LEA.HI.X R7, R198, R3.reuse, R216, 0x1, P5 ;  /* 0x00000003c607b211 */ /* 0x080fe400028f0cd8 */
        /* <DEDUP_REMOVED lines=9> */
.L_x_13260:
[----:B------:R-:W-:Y:S05]  /*323b0*/  BSYNC B1 ;  /* 0x0000000000017941 */ /* 0x000fea0003800000 */
.L_x_13259:
[----:B------:R-:W-:-:S03]  /*323c0*/  UMOV UR4, 0xffffffff ;  /* 0xffffffff00047882 */ /* 0x000fc60000000000 */
[----:B------:R-:W-:Y:S05]  /*323d0*/  BRA.DIV UR4, `(.L_x_13261) ;  /* 0x000000aa049c7947 */ /* 0x000fea000b800000 */
[----:B0-----:R0:W0:Y:S04]  /*323e0*/  SHFL.IDX PT, R3, R4, 0x3, 0x181f ;  /* 0x00781f0004037f89 */ /* 0x00102800000e0000 */
[----:B------:R0:W0:Y:S02]  /*323f0*/  SHFL.IDX PT, R14, R0, 0x3, 0x181f ;  /* 0x00781f00000e7f89 */ /* 0x00002400000e0000 */
.L_x_13500:
[----:B0-234-:R-:W-:-:S05]  /*32400*/  VIADD R0, R209, 0x60 ;  /* 0x00000060d1007836 */ /* 0x01dfca0000000000 */
[----:B------:R-:W-:-:S13]  /*32410*/  ISETP.GE.AND P0, PT, R0, R18, PT ;  /* 0x000000120000720c */ /* 0x000fda0003f06270 */
[----:B------:R-:W-:Y:S05]  /*32420*/  @P0 BRA `(.L_x_13242) ;  /* 0x0000000000440947 */ /* 0x000fea0003800000 */
[----:B------:R-:W-:Y:S02]  /*32430*/  ULDC UR4, c[0x0][0xbc8] ;  /* 0x0002f20000047ab9 */ /* 0x000fe40000000800 */
[----:B------:R-:W-:Y:S02]  /*32440*/  ISETP.GE.AND P3, PT, R198, UR4, PT ;  /* 0x00000004c6007c0c */ /* 0x000fe4000bf66270 */
[----:B------:R-:W-:Y:S02]  /*32450*/  ISETP.GE.AND P2, PT, R200, UR4, PT ;  /* 0x00000004c8007c0c */ /* 0x000fe4000bf46270 */
[----:B------:R-:W-:Y:S02]  /*32460*/  ISETP.GE.AND P1, PT, R199, UR4, PT ;  /* 0x00000004c7007c0c */ /* 0x000fe4000bf26270 */
[----:B------:R-:W-:-:S07]  /*32470*/  ISETP.GE.AND P0, PT, R201, UR4, PT ;  /* 0x00000004c9007c0c */ /* 0x000fce000bf06270 */
[-C--:B------:R-:W-:Y:S02]  /*32480*/  @!P3 LEA R4, P5, R198, R14.reuse, 0x1 ;  /* 0x0000000ec604b211 */ /* 0x080fe400078a08ff */
        /* <DEDUP_REMOVED lines=11> */
.L_x_13242:
[----:B------:R-:W-:Y:S05]  /*32540*/  BSYNC B0 ;  /* 0x0000000000007941 */ /* 0x000fea0003800000 */
.L_x_13228:
[----:B------:R-:W-:Y:S02]  /*32550*/  ULDC UR4, c[0x0][0xd3c] ;  /* 0x00034f0000047ab9 */ /* 0x000fe40000000800 */
[----:B-1----:R-:W-:-:S13]  /*32560*/  ISETP.GE.AND P0, PT, R99, UR4, PT ;  /* 0x0000000463007c0c */ /* 0x002fda000bf06270 */
[----:B------:R-:W-:Y:S05]  /*32570*/  @!P0 BRA `(.L_x_13262) ;  /* 0xfffffcf000ac8947 */ /* 0x000fea000383ffff */
[----:B------:R-:W-:Y:S05]  /*32580*/  BRA `(.L_x_13019) ;  /* 0x0000008800c07947 */ /* 0x000fea0003800000 */
.L_x_13017:
        /* <DEDUP_REMOVED lines=16> */
.L_x_13263:
        /* <DEDUP_REMOVED lines=44> */
.L_x_13267:
        /* <DEDUP_REMOVED lines=37> */
.L_x_13265:
        /* <DEDUP_REMOVED lines=13> */
.L_x_13268:
        /* <DEDUP_REMOVED lines=62> */
.L_x_13269:
        /* <DEDUP_REMOVED lines=61> */
.L_x_13270:
[----:B------:R-:W-:-:S05]  /*33420*/  LOP3.LUT R17, RZ, R2, RZ, 0x33, !PT ;  /* 0x00000002ff117212 */ /* 0x000fca00078e33ff */
[----:B------:R-:W-:Y:S01]  /*33430*/  IMAD.IADD R17, R0, 0x1, R17 ;  /* 0x0000000100117824 */ /* 0x000fe200078e0211 */
[----:B------:R-:W-:Y:S06]  /*33440*/  BRA `(.L_x_13271) ;  /* 0x00000000000c7947 */ /* 0x000fec0003800000 */
.L_x_13266:
[----:B------:R-:W-:Y:S02]  /*33450*/  IMAD.MOV.U32 R17, RZ, RZ, RZ ;  /* 0x000000ffff117224 */ /* 0x000fe400078e00ff */
[----:B------:R-:W-:Y:S02]  /*33460*/  IMAD.U32 R16, RZ, RZ, UR6 ;  /* 0x00000006ff107e24 */ /* 0x000fe4000f8e00ff */
[----:B------:R-:W-:-:S07]  /*33470*/  IMAD.MOV.U32 R18, RZ, RZ, RZ ;  /* 0x000000ffff127224 */ /* 0x000fce00078e00ff */
.L_x_13271:
[----:B------:R-:W-:-:S13]  /*33480*/  ISETP.NE.AND P0, PT, R7, RZ, PT ;  /* 0x000000ff0700720c */ /* 0x000fda0003f05270 */
[----:B------:R-:W0:Y:S01]  /*33490*/  @!P0 S2R R3, SR_CgaCtaId ;  /* 0x0000000000038919 */ /* 0x000e220000008800 */
[----:B------:R-:W-:-:S04]  /*334a0*/  @!P0 MOV R0, 0x400 ;  /* 0x0000040000008802 */ /* 0x000fc80000000f00 */
[----:B0-----:R-:W-:-:S05]  /*334b0*/  @!P0 LEA R0, R3, R0, 0x18 ;  /* 0x0000000003008211 */ /* 0x001fca00078ec0ff */
[----:B------:R1:W-:Y:S01]  /*334c0*/  @!P0 STS.128 [R0+0x324d0], R16 ;  /* 0x0324d01000008388 */ /* 0x0003e20000000c00 */
[----:B------:R-:W-:Y:S06]  /*334d0*/  BAR.ARV 0x5, 0x180 ;  /* 0x0146000000007b1d */ /* 0x000fec0000002000 */
.L_x_13264:
        /* <DEDUP_REMOVED lines=27> */
[----:B------:R-:W-:-:S03]  /*33690*/  SHF.R.U32.HI R3, RZ, 0x3, R4 ;  /* 0x00000003ff037819 */ /* 0x000fc60000011604 */
[----:B------:R-:W-:Y:S01]  /*336a0*/  IMAD R26, R30, 0x2, R23 ;  /* 0x000000021e1a7824 */ /* 0x000fe200078e0217 */
[----:B------:R-:W-:Y:S02]  /*336b0*/  LOP3.LUT R2, R3, 0x70, R2, 0xf8, !PT ;  /* 0x0000007003027812 */ /* 0x000fe400078ef802 */
[C---:B------:R-:W-:Y:S02]  /*336c0*/  LOP3.LUT R3, R0.reuse, 0x40, RZ, 0xfc, !PT ;  /* 0x0000004000037812 */ /* 0x040fe400078efcff */
[C---:B------:R-:W-:Y:S02]  /*336d0*/  LOP3.LUT R2, R0.reuse, 0x80, RZ, 0xfc, !PT ;  /* 0x0000008000027812 */ /* 0x040fe400078efcff */
[----:B---3--:R-:W-:-:S07]  /*336e0*/  LOP3.LUT R0, R0, 0xc0, RZ, 0xfc, !PT ;  /* 0x000000c000007812 */ /* 0x008fce00078efcff */
.L_x_13397:
        /* <DEDUP_REMOVED lines=8> */
[----:B-1----:R-:W1:Y:S02]  /*33770*/  @P0 LDC.64 R2, c[0x0][0xb20] ;  /* 0x0002c800ff020b82 */ /* 0x002e640000000a00 */
[----:B-1----:R-:W-:-:S05]  /*33780*/  @P0 IMAD.WIDE R2, R19, 0x4, R2 ;  /* 0x0000000413020825 */ /* 0x002fca00078e0202 */
[----:B------:R1:W5:Y:S01]  /*33790*/  @P0 LDG.E R33, desc[UR44][R2.64] ;  /* 0x0000002c02210981 */ /* 0x000362000c1e1900 */
[----:B------:R-:W-:Y:S01]  /*337a0*/  ISETP.NE.U32.AND P0, PT, RZ, UR4, PT ;  /* 0x00000004ff007c0c */ /* 0x000fe2000bf05070 */
[----:B------:R-:W-:Y:S01]  /*337b0*/  IMAD.MOV.U32 R37, RZ, RZ, RZ ;  /* 0x000000ffff257224 */ /* 0x000fe200078e00ff */
[----:B------:R-:W-:Y:S01]  /*337c0*/  ISETP.NE.U32.AND P1, PT, RZ, UR6, PT ;  /* 0x00000006ff007c0c */ /* 0x000fe2000bf25070 */
[----:B------:R-:W-:Y:S01]  /*337d0*/  IMAD.MOV.U32 R0, RZ, RZ, RZ ;  /* 0x000000ffff007224 */ /* 0x000fe200078e00ff */
[----:B------:R-:W-:Y:S01]  /*337e0*/  ISETP.NE.AND.EX P2, PT, RZ, UR5, PT, P0 ;  /* 0x00000005ff007c0c */ /* 0x000fe2000bf45300 */
[----:B------:R-:W-:Y:S01]  /*337f0*/  ULDC.64 UR4, c[0x0][0xaf8] ;  /* 0x0002be0000047ab9 */ /* 0x000fe20000000a00 */
[----:B------:R-:W-:Y:S01]  /*33800*/  ISETP.NE.AND.EX P1, PT, RZ, UR7, PT, P1 ;  /* 0x00000007ff007c0c */ /* 0x000fe2000bf25310 */
[----:B0-----:R-:W-:Y:S01]  /*33810*/  IMAD.WIDE R4, R19, 0x4, R4 ;  /* 0x0000000413047825 */ /* 0x001fe200078e0204 */
[----:B------:R-:W-:Y:S01]  /*33820*/  ISETP.NE.U32.AND P0, PT, RZ, UR4, PT ;  /* 0x00000004ff007c0c */ /* 0x000fe2000bf05070 */
[----:B-1----:R-:W0:Y:S08]  /*33830*/  LDC.64 R2, c[0x0][0xb08] ;  /* 0x0002c200ff027b82 */ /* 0x002e300000000a00 */
[----:B--23--:R-:W1:Y:S01]  /*33840*/  @P2 LDC.64 R6, c[0x0][0xb10] ;  /* 0x0002c400ff062b82 */ /* 0x00ce620000000a00 */
        /* <DEDUP_REMOVED lines=17> */
[----:B--2---:R0:W-:Y:S01]  /*33960*/  STL [R1+0x440], R8 ;  /* 0x0004400801007387 */ /* 0x0041e20000100800 */
[----:B------:R-:W-:Y:S02]  /*33970*/  IMAD.MOV.U32 R12, RZ, RZ, R8 ;  /* 0x000000ffff0c7224 */ /* 0x000fe400078e0008 */
[----:B0-----:R-:W-:Y:S01]  /*33980*/  IMAD.U32 R8, RZ, RZ, UR4 ;  /* 0x00000004ff087e24 */ /* 0x001fe2000f8e00ff */
[----:B----4-:R-:W-:Y:S06]  /*33990*/  @P2 BRA `(.L_x_13273) ;  /* 0x0000000000142947 */ /* 0x010fec0003800000 */
[----:B------:R-:W-:Y:S05]  /*339a0*/  @!P0 BRA `(.L_x_13273) ;  /* 0x0000000000108947 */ /* 0x000fea0003800000 */
[----:B------:R-:W2:Y:S04]  /*339b0*/  LDG.E R9, desc[UR44][R4.64] ;  /* 0x0000002c04097981 */ /* 0x000ea8000c1e1900 */
[----:B------:R-:W2:Y:S02]  /*339c0*/  LDG.E R6, desc[UR44][R4.64+0x4] ;  /* 0x0000042c04067981 */ /* 0x000ea4000c1e1900 */
[----:B--2---:R-:W-:-:S05]  /*339d0*/  IMAD.IADD R12, R6, 0x1, -R9 ;  /* 0x00000001060c7824 */ /* 0x004fca00078e0a09 */
[----:B------:R0:W-:Y:S02]  /*339e0*/  STL [R1+0x440], R12 ;  /* 0x0004400c01007387 */ /* 0x0001e40000100800 */
.L_x_13273:
        /* <DEDUP_REMOVED lines=13> */
.L_x_13274:
        /* <DEDUP_REMOVED lines=9> */
.L_x_13275:
[----:B-1----:R-:W2:Y:S01]  /*33b50*/  @P1 LDG.E R5, desc[UR44][R2.64] ;  /* 0x0000002c02051981 */ /* 0x002ea2000c1e1900 */
[----:B------:R-:W1:Y:S03]  /*33b60*/  LDC R9, c[0x0][0x448] ;  /* 0x00011200ff097b82 */ /* 0x000e660000000800 */
[----:B------:R3:W2:Y:S01]  /*33b70*/  @P1 LDG.E R4, desc[UR44][R2.64+0x4] ;  /* 0x0000042c02041981 */ /* 0x0006a2000c1e1900 */
[----:B------:R-:W-:-:S04]  /*33b80*/  IMAD.SHL.U32 R35, R17, 0x80, RZ ;  /* 0x0000008011237824 */ /* 0x000fc800078e00ff */
[----:B---3--:R-:W3:Y:S01]  /*33b90*/  LDC.64 R2, c[0x0][0xad8] ;  /* 0x0002b600ff027b82 */ /* 0x008ee20000000a00 */
[----:B-1----:R-:W-:-:S13]  /*33ba0*/  ISETP.NE.AND P2, PT, R9, 0x1, PT ;  /* 0x000000010900780c */ /* 0x002fda0003f45270 */
[----:B------:R-:W1:Y:S01]  /*33bb0*/  @P2 LDC R10, c[0x0][0x44c] ;  /* 0x00011300ff0a2b82 */ /* 0x000e620000000800 */
[----:B---3--:R-:W-:-:S07]  /*33bc0*/  ISETP.GE.AND P3, PT, R3, 0x1, PT ;  /* 0x000000010300780c */ /* 0x008fce0003f66270 */
[----:B------:R-:W3:Y:S01]  /*33bd0*/  @P2 LDC R9, c[0x0][0x450] ;  /* 0x00011400ff092b82 */ /* 0x000ee20000000800 */
[----:B--2---:R-:W-:Y:S02]  /*33be0*/  @P1 IMAD.IADD R7, R4, 0x1, -R5 ;  /* 0x0000000104071824 */ /* 0x004fe400078e0a05 */
[----:B------:R-:W-:-:S04]  /*33bf0*/  VIADD R5, R35, 0x7f ;  /* 0x0000007f23057836 */ /* 0x000fc80000000000 */
[----:B-1----:R-:W-:-:S05]  /*33c00*/  @P2 IMAD.HI.U32 R4, R5, R10, RZ ;  /* 0x0000000a05042227 */ /* 0x002fca00078e00ff */
[----:B---3--:R-:W-:Y:S01]  /*33c10*/  @P2 SHF.R.U32.HI R5, RZ, R9, R4 ;  /* 0x00000009ff052219 */ /* 0x008fe20000011604 */
[----:B-----5:R-:W-:-:S04]  /*33c20*/  IMAD.IADD R9, R8, 0x1, -R33 ;  /* 0x0000000108097824 */ /* 0x020fc800078e0a21 */
[----:B------:R-:W-:-:S04]  /*33c30*/  IMAD.IADD R17, R9, 0x1, R7 ;  /* 0x0000000109117824 */ /* 0x000fc800078e0207 */
        /* <DEDUP_REMOVED lines=19> */
.L_x_13278:
[----:B------:R-:W-:-:S13]  /*33d70*/  ISETP.NE.AND P0, PT, R3, 0x1, PT ;  /* 0x000000010300780c */ /* 0x000fda0003f05270 */
[----:B------:R-:W1:Y:S02]  /*33d80*/  @P0 LDC.64 R4, c[0x0][0xae0] ;  /* 0x0002b800ff040b82 */ /* 0x000e640000000a00 */
[----:B-1----:R-:W-:-:S05]  /*33d90*/  @P0 IMAD.HI.U32 R4, R11, R4, RZ ;  /* 0x000000040b040227 */ /* 0x002fca00078e00ff */
[----:B------:R-:W-:-:S07]  /*33da0*/  @P0 SHF.R.U32.HI R11, RZ, R5, R4 ;  /* 0x00000005ff0b0219 */ /* 0x000fce0000011604 */
.L_x_13279:
[----:B------:R-:W-:Y:S05]  /*33db0*/  BSYNC B0 ;  /* 0x0000000000007941 */ /* 0x000fea0003800000 */
.L_x_13277:
[----:B------:R-:W-:-:S05]  /*33dc0*/  IMAD R11, R11, R3, R3 ;  /* 0x000000030b0b7224 */ /* 0x000fca00078e0203 */
[----:B------:R-:W-:-:S07]  /*33dd0*/  VIMNMX R2, R2, R11, PT ;  /* 0x0000000b02027248 */ /* 0x000fce0003fe0100 */
.L_x_13276:
        /* <DEDUP_REMOVED lines=9> */
[----:B------:R-:W-:-:S03]  /*33e70*/  SHF.R.U32.HI R11, RZ, 0x1f, R2 ;  /* 0x0000001fff0b7819 */ /* 0x000fc60000011602 */
[----:B0-----:R-:W-:Y:S01]  /*33e80*/  IMAD.IADD R12, R8, 0x1, R5 ;  /* 0x00000001080c7824 */ /* 0x001fe200078e0205 */
        /* <DEDUP_REMOVED lines=14> */
.L_x_13282:
[----:B------:R-:W-:-:S13]  /*33f70*/  ISETP.NE.AND P0, PT, R3, 0x1, PT ;  /* 0x000000010300780c */ /* 0x000fda0003f05270 */
[----:B------:R-:W0:Y:S02]  /*33f80*/  @P0 LDC.64 R4, c[0x0][0xae0] ;  /* 0x0002b800ff040b82 */ /* 0x000e240000000a00 */
[----:B0-----:R-:W-:-:S05]  /*33f90*/  @P0 IMAD.HI.U32 R4, R12, R4, RZ ;  /* 0x000000040c040227 */ /* 0x001fca00078e00ff */
[----:B------:R-:W-:-:S07]  /*33fa0*/  @P0 SHF.R.U32.HI R12, RZ, R5, R4 ;  /* 0x00000005ff0c0219 */ /* 0x000fce0000011604 */
.L_x_13283:
[----:B------:R-:W-:Y:S05]  /*33fb0*/  BSYNC B0 ;  /* 0x0000000000007941 */ /* 0x000fea0003800000 */
.L_x_13281:
[----:B------:R-:W-:-:S05]  /*33fc0*/  IMAD R3, R12, R3, RZ ;  /* 0x000000030c037224 */ /* 0x000fca00078e02ff */
[----:B------:R-:W-:-:S07]  /*33fd0*/  VIMNMX R2, R2, R3, !PT ;  /* 0x0000000302027248 */ /* 0x000fce0007fe0100 */
.L_x_13280:
        /* <DEDUP_REMOVED lines=39> */
.L_x_13285:
[----:B------:R-:W-:Y:S05]  /*34250*/  BSYNC B0 ;  /* 0x0000000000007941 */ /* 0x000fea0003800000 */
.L_x_13284:
[-C--:B------:R-:W-:Y:S01]  /*34260*/  IMAD R4, R32, R14.reuse, R4 ;  /* 0x0000000e20047224 */ /* 0x080fe200078e0204 */
[----:B------:R-:W-:Y:S04]  /*34270*/  BSSY B0, `(.L_x_13286) ;  /* 0x0000131000007945 */ /* 0x000fe80003800000 */
        /* <DEDUP_REMOVED lines=23> */
.L_x_13503:
[----:B-1----:R-:W-:Y:S02]  /*343f0*/  ISETP.NE.AND P0, PT, R14, RZ, PT ;  /* 0x000000ff0e00720c */ /* 0x002fe40003f05270 */
[----:B------:R-:W-:-:S11]  /*34400*/  PLOP3.LUT P6, PT, PT, PT, PT, 0x8, 0x0 ;  /* 0x000000000000781c */ /* 0x000fd60003fce170 */
[----:B------:R-:W-:Y:S05]  /*34410*/  @P0 BRA `(.L_x_13289) ;  /* 0x00000000000c0947 */ /* 0x000fea0003800000 */
[----:B------:R-:W-:-:S03]  /*34420*/  UMOV UR4, 0xffffffff ;  /* 0xffffffff00047882 */ /* 0x000fc60000000000 */
[----:B------:R-:W-:Y:S05]  /*34430*/  BRA.DIV UR4, `(.L_x_13290) ;  /* 0x0000008e04007947 */ /* 0x000fea000b800000 */
[----:B------:R-:W-:-:S13]  /*34440*/  ELECT P6, URZ, PT ;  /* 0x00000000003f782f */ /* 0x000fda00038c0000 */
.L_x_13289:
        /* <DEDUP_REMOVED lines=9> */
.L_x_13506:
[----:B------:R-:W-:Y:S05]  /*344e0*/  BSYNC B1 ;  /* 0x0000000000017941 */ /* 0x000fea0003800000 */
.L_x_13291:
[----:B------:R-:W-:Y:S04]  /*344f0*/  BSSY B1, `(.L_x_13293) ;  /* 0x000007b000017945 */ /* 0x000fe80003800000 */
[----:B------:R-:W-:Y:S05]  /*34500*/  @!P6 BRA `(.L_x_13294) ;  /* 0x0000000400e4e947 */ /* 0x000fea0003800000 */
[----:B------:R-:W1:Y:S01]  /*34510*/  S2R R3, SR_TID.X ;  /* 0x0000000000037919 */ /* 0x000e620000002100 */
[----:B------:R-:W-:Y:S01]  /*34520*/  SHF.L.U32 R7, R28, 0x1f, RZ ;  /* 0x0000001f1c077819 */ /* 0x000fe200000006ff */
[----:B------:R-:W-:Y:S01]  /*34530*/  BSSY B2, `(.L_x_13295) ;  /* 0x0000006000027945 */ /* 0x000fe20003800000 */
[----:B-1----:R-:W-:Y:S01]  /*34540*/  LOP3.LUT R9, R3, 0x7f, RZ, 0xc0, !PT ;  /* 0x0000007f03097812 */ /* 0x002fe200078ec0ff */
[----:B------:R-:W-:-:S03]  /*34550*/  IMAD R3, R24, 0x8, R23 ;  /* 0x0000000818037824 */ /* 0x000fc600078e0217 */
[----:B------:R-:W-:Y:S01]  /*34560*/  ISETP.NE.AND P1, PT, R9, RZ, PT ;  /* 0x000000ff0900720c */ /* 0x000fe20003f25270 */
[----:B------:R-:W1:Y:S02]  /*34570*/  SYNCS.PHASECHK.TRANS64.TRYWAIT P0, [R3+URZ+0x324a0], R7 ;  /* 0x0324a007030075a7 */ /* 0x000e64000800017f */
[----:B-1----:R-:W-:Y:S10]  /*34580*/  @!P0 BRA `(.L_x_13296) ;  /* 0x0000008800e08947 */ /* 0x002ff40003800000 */
.L_x_13507:
[----:B------:R-:W-:Y:S05]  /*34590*/  BSYNC B2 ;  /* 0x0000000000027941 */ /* 0x000fea0003800000 */
.L_x_13295:
[----:B------:R-:W-:Y:S04]  /*345a0*/  BSSY B2, `(.L_x_13297) ;  /* 0x0000009000027945 */ /* 0x000fe80003800000 */
[----:B------:R-:W-:Y:S05]  /*345b0*/  @P1 BRA `(.L_x_13298) ;  /* 0x00000000001c1947 */ /* 0x000fea0003800000 */
[----:B------:R-:W2:Y:S02]  /*345c0*/  S2R R9, SR_TID.X ;  /* 0x0000000000097919 */ /* 0x000ea40000002100 */
[----:B--2---:R-:W-:Y:S01]  /*345d0*/  LOP3.LUT R11, R9, 0x1f, RZ, 0xc0, !PT ;  /* 0x0000001f090b7812 */ /* 0x004fe200078ec0ff */
[----:B------:R-:W-:-:S03]  /*345e0*/  IMAD.MOV.U32 R9, RZ, RZ, 0x3000 ;  /* 0x00003000ff097424 */ /* 0x000fc600078e00ff */
[----:B------:R-:W-:Y:S01]  /*345f0*/  ISETP.NE.AND P0, PT, R11, RZ, PT ;  /* 0x000000ff0b00720c */ /* 0x000fe20003f05270 */
[----:B------:R2:W-:-:S12]  /*34600*/  SYNCS.ARRIVE.TRANS64 RZ, [R3+URZ+0x32490], R9 ;  /* 0x0324900903ff79a7 */ /* 0x0005d8000800003f */
[----:B--2---:R-:W-:Y:S05]  /*34610*/  @!P0 BRA `(.L_x_13298) ;  /* 0x0000000000048947 */ /* 0x004fea0003800000 */
[----:B------:R-:W-:Y:S01]  /*34620*/  BPT.TRAP 0x1 ;  /* 0x000000040000795c */ /* 0x000fe20000300000 */
.L_x_13298:
[----:B------:R-:W-:Y:S05]  /*34630*/  BSYNC B2 ;  /* 0x0000000000027941 */ /* 0x000fea0003800000 */
.L_x_13297:
        /* <DEDUP_REMOVED lines=10> */
[----:B0-----:R-:W-:Y:S01]  /*346e0*/  VIADD R12, R3, 0x32490 ;  /* 0x00032490030c7836 */ /* 0x001fe20000000000 */
[----:B------:R-:W-:-:S09]  /*346f0*/  UMOV UR7, 0x12f00000 ;  /* 0x12f0000000077882 */ /* 0x000fd20000000000 */
.L_x_13299:
        /* <DEDUP_REMOVED lines=13> */
.L_x_13508:
[----:B------:R-:W-:Y:S05]  /*347d0*/  BSYNC B2 ;  /* 0x0000000000027941 */ /* 0x000fea0003800000 */
.L_x_13300:
        /* <DEDUP_REMOVED lines=11> */
.L_x_13303:
[----:B------:R-:W-:Y:S05]  /*34890*/  BSYNC B2 ;  /* 0x0000000000027941 */ /* 0x000fea0003800000 */
.L_x_13302:
        /* <DEDUP_REMOVED lines=9> */
.L_x_13304:
        /* <DEDUP_REMOVED lines=15> */
.L_x_13305:
        /* <DEDUP_REMOVED lines=15> */
.L_x_13306:
        /* <DEDUP_REMOVED lines=15> */
.L_x_13307:
        /* <DEDUP_REMOVED lines=10> */
.L_x_13294:
[----:B------:R-:W-:Y:S05]  /*34ca0*/  BSYNC B1 ;  /* 0x0000000000017941 */ /* 0x000fea0003800000 */
.L_x_13293:
        /* <DEDUP_REMOVED lines=9> */
.L_x_13323:
[----:B------:R-:W-:Y:S05]  /*34d40*/  YIELD ;  /* 0x0000000000007946 */ /* 0x000fea0003800000 */
[----:B------:R-:W-:Y:S04]  /*34d50*/  BSSY B1, `(.L_x_13308) ;  /* 0x000007a000017945 */ /* 0x000fe80003800000 */
[----:B------:R-:W-:Y:S05]  /*34d60*/  @!P6 BRA `(.L_x_13309) ;  /* 0x0000000400e0e947 */ /* 0x000fea0003800000 */
[----:B------:R-:W1:Y:S01]  /*34d70*/  S2R R2, SR_TID.X ;  /* 0x0000000000027919 */ /* 0x000e620000002100 */
[----:B------:R-:W-:Y:S01]  /*34d80*/  IMAD R9, R24, 0x8, R23 ;  /* 0x0000000818097824 */ /* 0x000fe200078e0217 */
[----:B------:R-:W-:Y:S01]  /*34d90*/  BSSY B2, `(.L_x_13310) ;  /* 0x0000006000027945 */ /* 0x000fe20003800000 */
[----:B-1----:R-:W-:Y:S02]  /*34da0*/  LOP3.LUT R3, R2, 0x7f, RZ, 0xc0, !PT ;  /* 0x0000007f02037812 */ /* 0x002fe400078ec0ff */
[----:B------:R-:W-:Y:S02]  /*34db0*/  SHF.L.U32 R2, R28, 0x1f, RZ ;  /* 0x0000001f1c027819 */ /* 0x000fe400000006ff */
[----:B------:R-:W-:Y:S02]  /*34dc0*/  ISETP.NE.AND P2, PT, R3, RZ, PT ;  /* 0x000000ff0300720c */ /* 0x000fe40003f45270 */
[----:B------:R-:W1:Y:S02]  /*34dd0*/  SYNCS.PHASECHK.TRANS64.TRYWAIT P1, [R9+URZ+0x324a0], R2 ;  /* 0x0324a002090075a7 */ /* 0x000e64000802017f */
[----:B-1----:R-:W-:Y:S09]  /*34de0*/  @!P1 BRA `(.L_x_13311) ;  /* 0x0000008000f09947 */ /* 0x002ff20003800000 */
.L_x_13509:
[----:B------:R-:W-:Y:S05]  /*34df0*/  BSYNC B2 ;  /* 0x0000000000027941 */ /* 0x000fea0003800000 */
.L_x_13310:
        /* <DEDUP_REMOVED lines=9> */
.L_x_13313:
[----:B------:R-:W-:Y:S05]  /*34e90*/  BSYNC B2 ;  /* 0x0000000000027941 */ /* 0x000fea0003800000 */
.L_x_13312:
        /* <DEDUP_REMOVED lines=11> */
.L_x_13314:
        /* <DEDUP_REMOVED lines=13> */
.L_x_13510:
[----:B------:R-:W-:Y:S05]  /*35020*/  BSYNC B2 ;  /* 0x0000000000027941 */ /* 0x000fea0003800000 */
.L_x_13315:
        /* <DEDUP_REMOVED lines=11> */
.L_x_13318:
[----:B------:R-:W-:Y:S05]  /*350e0*/  BSYNC B2 ;  /* 0x0000000000027941 */ /* 0x000fea0003800000 */
.L_x_13317:
        /* <DEDUP_REMOVED lines=9> */
.L_x_13319:
        /* <DEDUP_REMOVED lines=15> */
.L_x_13320:
        /* <DEDUP_REMOVED lines=15> */
.L_x_13321:
        /* <DEDUP_REMOVED lines=15> */
.L_x_13322:
        /* <DEDUP_REMOVED lines=10> */
.L_x_13309:
[----:B------:R-:W-:Y:S05]  /*354f0*/  BSYNC B1 ;  /* 0x0000000000017941 */ /* 0x000fea0003800000 */
.L_x_13308:
        /* <DEDUP_REMOVED lines=8> */
.L_x_13287:
[----:B------:R-:W-:Y:S05]  /*35580*/  BSYNC B0 ;  /* 0x0000000000007941 */ /* 0x000fea0003800000 */
.L_x_13286:
[----:B------:R-:W1:Y:S01]  /*35590*/  LDC R0, c[0x0][0x448] ;  /* 0x00011200ff007b82 */ /* 0x000e620000000800 */
[----:B------:R-:W-:Y:S01]  /*355a0*/  VIADD R5, R35, 0x7f ;  /* 0x0000007f23057836 */ /* 0x000fe20000000000 */
[----:B------:R-:W-:Y:S06]  /*355b0*/  @!P0 WARPSYNC.ALL ;  /* 0x0000000000008948 */ /* 0x000fec0003800000 */
[----:B------:R-:W-:Y:S01]  /*355c0*/  @!P0 BAR.SYNC.DEFER_BLOCKING 0xc, 0x180 ;  /* 0x0306000000008b1d */ /* 0x000fe20000010000 */
[----:B-1----:R-:W-:-:S13]  /*355d0*/  ISETP.NE.AND P1, PT, R0, 0x1, PT ;  /* 0x000000010000780c */ /* 0x002fda0003f25270 */
[----:B------:R-:W1:Y:S08]  /*355e0*/  @P1 LDC R0, c[0x0][0x44c] ;  /* 0x00011300ff001b82 */ /* 0x000e700000000800 */
[----:B------:R-:W2:Y:S01]  /*355f0*/  @P1 LDC R3, c[0x0][0x450] ;  /* 0x00011400ff031b82 */ /* 0x000ea20000000800 */
[----:B-1----:R-:W-:-:S05]  /*35600*/  @P1 IMAD.HI.U32 R0, R5, R0, RZ ;  /* 0x0000000005001227 */ /* 0x002fca00078e00ff */
[----:B--2---:R-:W-:Y:S02]  /*35610*/  @P1 SHF.R.U32.HI R5, RZ, R3, R0 ;  /* 0x00000003ff051219 */ /* 0x004fe40000011600 */
[----:B------:R-:W1:Y:S03]  /*35620*/  LDC.64 R2, c[0x0][0xad8] ;  /* 0x0002b600ff027b82 */ /* 0x000e660000000a00 */
[----:B------:R-:W-:Y:S01]  /*35630*/  IMAD.IADD R7, R10, 0x1, R5 ;  /* 0x000000010a077824 */ /* 0x000fe200078e0205 */
[----:B-1----:R-:W-:-:S03]  /*35640*/  ISETP.GE.AND P2, PT, R3, 0x1, PT ;  /* 0x000000010300780c */ /* 0x002fc60003f46270 */
        /* <DEDUP_REMOVED lines=13> */
.L_x_13326:
[----:B------:R-:W-:-:S13]  /*35720*/  ISETP.NE.AND P0, PT, R3, 0x1, PT ;  /* 0x000000010300780c */ /* 0x000fda0003f05270 */
[----:B------:R-:W1:Y:S02]  /*35730*/  @P0 LDC.64 R4, c[0x0][0xae0] ;  /* 0x0002b800ff040b82 */ /* 0x000e640000000a00 */
[----:B-1----:R-:W-:-:S05]  /*35740*/  @P0 IMAD.HI.U32 R4, R0, R4, RZ ;  /* 0x0000000400040227 */ /* 0x002fca00078e00ff */
[----:B------:R-:W-:-:S07]  /*35750*/  @P0 SHF.R.U32.HI R0, RZ, R5, R4 ;  /* 0x00000005ff000219 */ /* 0x000fce0000011604 */
.L_x_13327:
[----:B------:R-:W-:Y:S05]  /*35760*/  BSYNC B0 ;  /* 0x0000000000007941 */ /* 0x000fea0003800000 */
.L_x_13325:
[----:B------:R-:W-:-:S05]  /*35770*/  IMAD R5, R0, R3, R3 ;  /* 0x0000000300057224 */ /* 0x000fca00078e0203 */
[----:B------:R-:W-:-:S07]  /*35780*/  VIMNMX R2, R2, R5, PT ;  /* 0x0000000502027248 */ /* 0x000fce0003fe0100 */
.L_x_13324:
[----:B------:R-:W1:Y:S01]  /*35790*/  @P1 LDC R4, c[0x0][0x44c] ;  /* 0x00011300ff041b82 */ /* 0x000e620000000800 */
[----:B------:R-:W-:Y:S01]  /*357a0*/  VIADD R2, R2, 0x5f ;  /* 0x0000005f02027836 */ /* 0x000fe20000000000 */
[----:B------:R-:W-:Y:S01]  /*357b0*/  ULDC UR4, c[0x0][0xad4] ;  /* 0x0002b50000047ab9 */ /* 0x000fe20000000800 */
[----:B------:R-:W-:Y:S02]  /*357c0*/  IMAD.MOV.U32 R7, RZ, RZ, R35 ;  /* 0x000000ffff077224 */ /* 0x000fe400078e0023 */
[----:B------:R-:W-:-:S03]  /*357d0*/  IMAD.HI R2, R2, 0x2aaaaaab, RZ ;  /* 0x2aaaaaab02027827 */ /* 0x000fc600078e02ff */
[----:B------:R-:W2:Y:S02]  /*357e0*/  @P1 LDC R0, c[0x0][0x450] ;  /* 0x00011400ff001b82 */ /* 0x000ea40000000800 */
[----:B------:R-:W-:-:S04]  /*357f0*/  SHF.R.U32.HI R5, RZ, 0x1f, R2 ;  /* 0x0000001fff057819 */ /* 0x000fc80000011602 */
[----:B------:R-:W-:Y:S01]  /*35800*/  LEA.HI.SX32 R5, R2, R5, 0x1c ;  /* 0x0000000502057211 */ /* 0x000fe200078fe2ff */
[----:B-1----:R-:W-:-:S05]  /*35810*/  @P1 IMAD.HI.U32 R9, R35, R4, RZ ;  /* 0x0000000423091227 */ /* 0x002fca00078e00ff */
[----:B--2---:R-:W-:-:S05]  /*35820*/  @P1 SHF.R.U32.HI R7, RZ, R0, R9 ;  /* 0x00000000ff071219 */ /* 0x004fca0000011609 */
        /* <DEDUP_REMOVED lines=14> */
.L_x_13330:
[----:B------:R-:W-:-:S13]  /*35910*/  ISETP.NE.AND P0, PT, R3, 0x1, PT ;  /* 0x000000010300780c */ /* 0x000fda0003f05270 */
[----:B------:R-:W1:Y:S02]  /*35920*/  @P0 LDC.64 R4, c[0x0][0xae0] ;  /* 0x0002b800ff040b82 */ /* 0x000e640000000a00 */
[----:B-1----:R-:W-:-:S05]  /*35930*/  @P0 IMAD.HI.U32 R4, R8, R4, RZ ;  /* 0x0000000408040227 */ /* 0x002fca00078e00ff */
[----:B------:R-:W-:-:S07]  /*35940*/  @P0 SHF.R.U32.HI R8, RZ, R5, R4 ;  /* 0x00000005ff080219 */ /* 0x000fce0000011604 */
.L_x_13331:
[----:B------:R-:W-:Y:S05]  /*35950*/  BSYNC B0 ;  /* 0x0000000000007941 */ /* 0x000fea0003800000 */
.L_x_13329:
[----:B------:R-:W-:-:S05]  /*35960*/  IMAD R3, R8, R3, RZ ;  /* 0x0000000308037224 */ /* 0x000fca00078e02ff */
[----:B------:R-:W-:-:S07]  /*35970*/  VIMNMX R0, R0, R3, !PT ;  /* 0x0000000300007248 */ /* 0x000fce0007fe0100 */
.L_x_13328:
[----:B------:R-:W-:Y:S01]  /*35980*/  ISETP.NE.AND P1, PT, R6, RZ, PT ;  /* 0x000000ff0600720c */ /* 0x000fe20003f25270 */
[----:B------:R-:W-:Y:S01]  /*35990*/  IMAD.HI R0, R0, 0x2aaaaaab, RZ ;  /* 0x2aaaaaab00007827 */ /* 0x000fe200078e02ff */
[----:B------:R-:W-:Y:S04]  /*359a0*/  BSSY B0, `(.L_x_13332) ;  /* 0x0000023000007945 */ /* 0x000fe80003800000 */
[----:B------:R-:W-:-:S04]  /*359b0*/  SHF.R.U32.HI R3, RZ, 0x1f, R0 ;  /* 0x0000001fff037819 */ /* 0x000fc80000011600 */
[----:B------:R-:W-:Y:S01]  /*359c0*/  LEA.HI.SX32 R0, R0, R3, 0x1c ;  /* 0x0000000300007211 */ /* 0x000fe200078fe2ff */
[----:B------:R-:W-:Y:S02]  /*359d0*/  IMAD.MOV.U32 R3, RZ, RZ, RZ ;  /* 0x000000ffff037224 */ /* 0x000fe400078e00ff */
[----:B------:R-:W1:Y:S01]  /*359e0*/  @!P1 LDC R6, c[0x0][0xae8] ;  /* 0x0002ba00ff069b82 */ /* 0x000e620000000800 */
[----:B------:R-:W-:-:S04]  /*359f0*/  VIMNMX R0, RZ, R0, !PT ;  /* 0x00000000ff007248 */ /* 0x000fc80007fe0100 */
[----:B------:R-:W-:-:S13]  /*35a00*/  ISETP.GT.AND P0, PT, R7, R0, PT ;  /* 0x000000000700720c */ /* 0x000fda0003f04270 */
[----:B------:R-:W-:Y:S05]  /*35a10*/  @!P0 BRA `(.L_x_13333) ;  /* 0x00000000006c8947 */ /* 0x000fea0003800000 */
[----:B-1----:R-:W-:Y:S01]  /*35a20*/  IABS R4, R6 ;  /* 0x0000000600047213 */ /* 0x002fe20000000000 */
[----:B------:R-:W-:-:S03]  /*35a30*/  IMAD.MOV.U32 R2, RZ, RZ, RZ ;  /* 0x000000ffff027224 */ /* 0x000fc600078e00ff */
[----:B------:R-:W1:Y:S08]  /*35a40*/  I2F.RP R5, R4 ;  /* 0x0000000400057306 */ /* 0x000e700000209400 */
[----:B-1----:R-:W1:Y:S02]  /*35a50*/  MUFU.RCP R5, R5 ;  /* 0x0000000500057308 */ /* 0x002e640000001000 */
[----:B-1----:R-:W-:-:S06]  /*35a60*/  VIADD R8, R5, 0xffffffe ;  /* 0x0ffffffe05087836 */ /* 0x002fcc0000000000 */
[----:B------:R-:W1:Y:S02]  /*35a70*/  F2I.FTZ.U32.TRUNC.NTZ R3, R8 ;  /* 0x0000000800037305 */ /* 0x000e64000021f000 */
[----:B-1----:R-:W-:-:S04]  /*35a80*/  IMAD.MOV R9, RZ, RZ, -R3 ;  /* 0x000000ffff097224 */ /* 0x002fc800078e0a03 */
        /* <DEDUP_REMOVED lines=20> */
.L_x_13333:
[----:B------:R-:W-:Y:S05]  /*35bd0*/  BSYNC B0 ;  /* 0x0000000000007941 */ /* 0x000fea0003800000 */
.L_x_13332:
        /* <DEDUP_REMOVED lines=23> */
.L_x_13335:
        /* <DEDUP_REMOVED lines=13> */
[----:B------:R-:W-:Y:S02]  /*35e20*/  IMAD.U32 R10, RZ, RZ, UR4 ;  /* 0x00000004ff0a7e24 */ /* 0x000fe4000f8e00ff */
[----:B------:R-:W-:Y:S02]  /*35e30*/  IMAD.U32 R11, RZ, RZ, UR5 ;  /* 0x00000005ff0b7e24 */ /* 0x000fe4000f8e00ff */
[----:B------:R-:W-:Y:S02]  /*35e40*/  IMAD.MOV.U32 R8, RZ, RZ, 0x70 ;  /* 0x00000070ff087424 */ /* 0x000fe400078e00ff */
[----:B0-----:R-:W-:Y:S02]  /*35e50*/  IMAD.MOV.U32 R12, RZ, RZ, 0x1 ;  /* 0x00000001ff0c7424 */ /* 0x001fe400078e00ff */
[----:B------:R-:W-:-:S07]  /*35e60*/  IMAD.MOV.U32 R13, RZ, RZ, RZ ;  /* 0x000000ffff0d7224 */ /* 0x000fce00078e00ff */
[----:B------:R-:W-:-:S07]  /*35e70*/  LEPC R20, `(.L_x_13338) ;  /* 0x000000001014794e */ /* 0x000fce0000000000 */
[----:B--2---:R-:W-:Y:S05]  /*35e80*/  CALL.ABS.NOINC R2 ;  /* 0x0000000002007343 */ /* 0x004fea0003c00000 */
.L_x_13338:
[----:B------:R-:W-:Y:S05]  /*35e90*/  BSYNC B6 ;  /* 0x0000000000067941 */ /* 0x000fea0003800000 */
.L_x_13337:
        /* <DEDUP_REMOVED lines=13> */
[----:B------:R-:W-:Y:S02]  /*35f70*/  IMAD.U32 R10, RZ, RZ, UR4 ;  /* 0x00000004ff0a7e24 */ /* 0x000fe4000f8e00ff */
[----:B------:R-:W-:Y:S02]  /*35f80*/  IMAD.U32 R11, RZ, RZ, UR5 ;  /* 0x00000005ff0b7e24 */ /* 0x000fe4000f8e00ff */
[----:B------:R-:W-:Y:S02]  /*35f90*/  IMAD.MOV.U32 R8, RZ, RZ, 0x70 ;  /* 0x00000070ff087424 */ /* 0x000fe400078e00ff */
[----:B0-----:R-:W-:Y:S02]  /*35fa0*/  IMAD.MOV.U32 R12, RZ, RZ, 0x1 ;  /* 0x00000001ff0c7424 */ /* 0x001fe400078e00ff */
[----:B--2---:R-:W-:-:S07]  /*35fb0*/  IMAD.MOV.U32 R13, RZ, RZ, RZ ;  /* 0x000000ffff0d7224 */ /* 0x004fce00078e00ff */
[----:B------:R-:W-:-:S07]  /*35fc0*/  LEPC R20, `(.L_x_13341) ;  /* 0x000000001014794e */ /* 0x000fce0000000000 */
[----:B---3--:R-:W-:Y:S05]  /*35fd0*/  CALL.ABS.NOINC R2 ;  /* 0x0000000002007343 */ /* 0x008fea0003c00000 */
.L_x_13341:
        /* <DEDUP_REMOVED lines=15> */
.L_x_13340:
[----:B------:R-:W-:Y:S05]  /*360d0*/  BSYNC B6 ;  /* 0x0000000000067941 */ /* 0x000fea0003800000 */
.L_x_13339:
[----:B------:R-:W2:Y:S01]  /*360e0*/  S2R R2, SR_TID.X ;  /* 0x0000000000027919 */ /* 0x000ea20000002100 */
[----:B------:R-:W-:Y:S01]  /*360f0*/  ULDC.64 UR4, c[0x0][0xaf0] ;  /* 0x0002bc0000047ab9 */ /* 0x000fe20000000a00 */
[----:B------:R-:W-:Y:S01]  /*36100*/  IMAD.MOV.U32 R29, RZ, RZ, R19 ;  /* 0x000000ffff1d7224 */ /* 0x000fe200078e0013 */
[----:B------:R-:W-:Y:S01]  /*36110*/  ISETP.NE.U32.AND P0, PT, RZ, UR4, PT ;  /* 0x00000004ff007c0c */ /* 0x000fe2000bf05070 */
[----:B------:R-:W3:Y:S01]  /*36120*/  S2R R21, SR_TID.X ;  /* 0x0000000000157919 */ /* 0x000ee20000002100 */
[----:B------:R-:W4:Y:S01]  /*36130*/  LDC R9, c[0x0][0x430] ;  /* 0x00010c00ff097b82 */ /* 0x000f220000000800 */
[----:B------:R-:W-:Y:S01]  /*36140*/  VIADD R0, R31, 0xffffffff ;  /* 0xffffffff1f007836 */ /* 0x000fe20000000000 */
[----:B------:R-:W-:Y:S01]  /*36150*/  ISETP.NE.AND.EX P0, PT, RZ, UR5, PT, P0 ;  /* 0x00000005ff007c0c */ /* 0x000fe2000bf05300 */
[----:B------:R-:W-:Y:S01]  /*36160*/  IMAD.MOV.U32 R10, RZ, RZ, RZ ;  /* 0x000000ffff0a7224 */ /* 0x000fe200078e00ff */
[----:B------:R-:W5:Y:S01]  /*36170*/  S2R R11, SR_TID.X ;  /* 0x00000000000b7919 */ /* 0x000f620000002100 */
[----:B------:R-:W-:Y:S01]  /*36180*/  ULDC UR4, c[0x0][0x2f4] ;  /* 0x0000bd0000047ab9 */ /* 0x000fe20000000800 */
[----:B------:R-:W-:Y:S01]  /*36190*/  LOP3.LUT R22, R22, 0xfffff7ff, RZ, 0xc0, !PT ;  /* 0xfffff7ff16167812 */ /* 0x000fe200078ec0ff */
[----:B------:R-:W-:Y:S01]  /*361a0*/  ULDC UR5, c[0x0][0x320] ;  /* 0x0000c80000057ab9 */ /* 0x000fe20000000800 */
[----:B--2---:R-:W-:-:S07]  /*361b0*/  LOP3.LUT R20, R2, 0x7f, RZ, 0xc0, !PT ;  /* 0x0000007f02147812 */ /* 0x004fce00078ec0ff */
[----:B------:R-:W2:Y:S01]  /*361c0*/  @P0 LDC.64 R2, c[0x0][0xaf0] ;  /* 0x0002bc00ff020b82 */ /* 0x000ea20000000a00 */
[----:B------:R-:W-:Y:S01]  /*361d0*/  SHF.R.U32.HI R34, RZ, 0x3, R20 ;  /* 0x00000003ff227819 */ /* 0x000fe20000011614 */
[----:B--2---:R-:W-:-:S05]  /*361e0*/  @P0 IMAD.WIDE R2, R19, 0x4, R2 ;  /* 0x0000000413020825 */ /* 0x004fca00078e0202 */
[----:B------:R2:W5:Y:S01]  /*361f0*/  @P0 LDG.E R29, desc[UR44][R2.64] ;  /* 0x0000002c021d0981 */ /* 0x000562000c1e1900 */
[----:B---3--:R-:W-:Y:S01]  /*36200*/  IMAD.SHL.U32 R20, R21, 0x10, RZ ;  /* 0x0000001015147824 */ /* 0x008fe200078e00ff */
[----:B----4-:R-:W-:-:S04]  /*36210*/  ISETP.NE.AND P1, PT, R9, 0x1, PT ;  /* 0x000000010900780c */ /* 0x010fc80003f25270 */
[----:B------:R-:W-:-:S05]  /*36220*/  LOP3.LUT R20, R34, 0x70, R20, 0xf8, !PT ;  /* 0x0000007022147812 */ /* 0x000fca00078ef814 */
[----:B-1----:R-:W-:-:S04]  /*36230*/  IMAD R6, R0, 0x60, R20 ;  /* 0x0000006000067824 */ /* 0x002fc800078e0214 */
[----:B------:R-:W1:Y:S01]  /*36240*/  @P1 LDC R5, c[0x0][0x434] ;  /* 0x00010d00ff051b82 */ /* 0x000e620000000800 */
[C---:B------:R-:W-:Y:S01]  /*36250*/  ISETP.GE.AND P0, PT, R6.reuse, R17, PT ;  /* 0x000000110600720c */ /* 0x040fe20003f06270 */
[----:B------:R-:W-:-:S03]  /*36260*/  IMAD.IADD R6, R6, 0x1, R33 ;  /* 0x0000000106067824 */ /* 0x000fc600078e0221 */
[----:B------:R-:W-:Y:S01]  /*36270*/  ISETP.GT.U32.OR P0, PT, R20, 0x5f, P0 ;  /* 0x0000005f1400780c */ /* 0x000fe20000704470 */
[----:B------:R-:W-:Y:S02]  /*36280*/  IMAD.MOV.U32 R7, RZ, RZ, R6 ;  /* 0x000000ffff077224 */ /* 0x000fe400078e0006 */
[----:B------:R-:W3:Y:S10]  /*36290*/  @P1 LDC R4, c[0x0][0x438] ;  /* 0x00010e00ff041b82 */ /* 0x000ef40000000800 */
[----:B--2---:R-:W2:Y:S01]  /*362a0*/  @!P0 LDC.64 R2, c[0x0][0x428] ;  /* 0x00010a00ff028b82 */ /* 0x004ea20000000a00 */
[----:B-1----:R-:W-:-:S05]  /*362b0*/  @P1 IMAD.HI.U32 R5, R6, R5, RZ ;  /* 0x0000000506051227 */ /* 0x002fca00078e00ff */
[----:B---3--:R-:W-:-:S04]  /*362c0*/  @P1 SHF.R.U32.HI R7, RZ, R4, R5 ;  /* 0x00000004ff071219 */ /* 0x008fc80000011605 */
[--C-:B------:R-:W-:Y:S01]  /*362d0*/  @!P0 SHF.R.S32.HI R5, RZ, 0x1f, R7.reuse ;  /* 0x0000001fff058819 */ /* 0x100fe20000011407 */
[----:B------:R-:W-:Y:S01]  /*362e0*/  @!P0 IMAD.MOV.U32 R4, RZ, RZ, R7 ;  /* 0x000000ffff048224 */ /* 0x000fe200078e0007 */
[----:B-----5:R-:W-:-:S03]  /*362f0*/  SHF.R.S32.HI R34, RZ, 0x1f, R29 ;  /* 0x0000001fff227819 */ /* 0x020fc6000001141d */
[----:B--2---:R-:W-:-:S04]  /*36300*/  @!P0 IMAD.WIDE.U32 R4, R29, R2, R4 ;  /* 0x000000021d048225 */ /* 0x004fc800078e0004 */
[----:B------:R-:W-:-:S04]  /*36310*/  @!P0 IMAD R8, R34, R2, RZ ;  /* 0x0000000222088224 */ /* 0x000fc800078e02ff */
[----:B------:R-:W-:Y:S02]  /*36320*/  @!P0 IMAD R8, R29, R3, R8 ;  /* 0x000000031d088224 */ /* 0x000fe400078e0208 */
[----:B------:R-:W1:Y:S02]  /*36330*/  @!P0 LDC.64 R2, c[0x0][0x418] ;  /* 0x00010600ff028b82 */ /* 0x000e640000000a00 */
[----:B------:R-:W-:Y:S01]  /*36340*/  @!P0 IMAD.IADD R8, R5, 0x1, R8 ;  /* 0x0000000105088824 */ /* 0x000fe200078e0208 */
[----:B-1----:R-:W-:-:S04]  /*36350*/  @!P0 LEA R2, P1, R4, R2, 0x2 ;  /* 0x0000000204028211 */ /* 0x002fc800078210ff */
[----:B------:R-:W-:-:S05]  /*36360*/  @!P0 LEA.HI.X R3, R4, R3, R8, 0x2, P1 ;  /* 0x0000000304038211 */ /* 0x000fca00008f1408 */
[----:B------:R1:W2:Y:S01]  /*36370*/  @!P0 LDG.E R10, desc[UR44][R2.64] ;  /* 0x0000002c020a8981 */ /* 0x0002a2000c1e1900 */
[----:B------:R-:W-:Y:S01]  /*36380*/  IMAD.SHL.U32 R31, R11, 0x8, RZ ;  /* 0x000000080b1f7824 */ /* 0x000fe200078e00ff */
[----:B------:R-:W-:Y:S01]  /*36390*/  UMOV UR6, 0xffffffff ;  /* 0xffffffff00067882 */ /* 0x000fe20000000000 */
[----:B------:R-:W-:-:S03]  /*363a0*/  IMAD.MOV R4, RZ, RZ, -R7 ;  /* 0x000000ffff047224 */ /* 0x000fc600078e0a07 */
[----:B------:R-:W-:Y:S01]  /*363b0*/  LOP3.LUT R31, R31, 0x38, RZ, 0xc0, !PT ;  /* 0x000000381f1f7812 */ /* 0x000fe200078ec0ff */
[----:B-1----:R-:W-:Y:S02]  /*363c0*/  IMAD.U32 R2, RZ, RZ, UR40 ;  /* 0x00000028ff027e24 */ /* 0x002fe4000f8e00ff */
[----:B------:R-:W-:-:S03]  /*363d0*/  IMAD R3, R9, R4, R6 ;  /* 0x0000000409037224 */ /* 0x000fc600078e0206 */
[----:B------:R-:W-:Y:S02]  /*363e0*/  ISETP.NE.AND P2, PT, R2, 0x3, PT ;  /* 0x000000030200780c */ /* 0x000fe40003f45270 */
[----:B------:R-:W-:Y:S11]  /*363f0*/  STL [R1+0x448], R3 ;  /* 0x0004480301007387 */ /* 0x000ff60000100800 */
[----:B------:R-:W-:-:S04]  /*36400*/  @P2 LOP3.LUT R22, R22, 0x800, RZ, 0xfc, !PT ;  /* 0x0000080016162812 */ /* 0x000fc800078efcff */
[----:B------:R-:W-:Y:S01]  /*36410*/  LOP3.LUT R22, R22, 0xfffffffd, RZ, 0xc0, !PT ;  /* 0xfffffffd16167812 */ /* 0x000fe200078ec0ff */
[----:B--2---:R1:W-:Y:S02]  /*36420*/  STL [R1+0x444], R10 ;  /* 0x0004440a01007387 */ /* 0x0043e40000100800 */
[----:B-1----:R-:W-:Y:S01]  /*36430*/  IMAD.SHL.U32 R10, R11, 0x8, RZ ;  /* 0x000000080b0a7824 */ /* 0x002fe200078e00ff */
[----:B------:R-:W-:-:S04]  /*36440*/  LOP3.LUT R11, R31, 0x40, RZ, 0xfc, !PT ;  /* 0x000000401f0b7812 */ /* 0x000fc800078efcff */
[----:B------:R-:W-:Y:S02]  /*36450*/  LOP3.LUT R10, R10, 0x38, RZ, 0xc0, !PT ;  /* 0x000000380a0a7812 */ /* 0x000fe400078ec0ff */
[----:B------:R-:W-:Y:S02]  /*36460*/  ISETP.GE.AND P4, PT, R11, UR5, PT ;  /* 0x000000050b007c0c */ /* 0x000fe4000bf86270 */
[C---:B------:R-:W-:Y:S02]  /*36470*/  ISETP.GE.AND P1, PT, R10.reuse, UR4, PT ;  /* 0x000000040a007c0c */ /* 0x040fe4000bf26270 */
[C---:B------:R-:W-:Y:S02]  /*36480*/  LOP3.LUT R11, R10.reuse, 0x80, RZ, 0xfc, !PT ;  /* 0x000000800a0b7812 */ /* 0x040fe400078efcff */
[----:B------:R-:W-:Y:S02]  /*36490*/  ISETP.GE.AND P0, PT, R10, UR5, PT ;  /* 0x000000050a007c0c */ /* 0x000fe4000bf06270 */
[----:B------:R-:W-:-:S02]  /*364a0*/  ISETP.GE.AND P3, PT, R11, UR5, PT ;  /* 0x000000050b007c0c */ /* 0x000fc4000bf66270 */
[----:B------:R-:W-:-:S05]  /*364b0*/  LOP3.LUT R10, R10, 0xc0, RZ, 0xfc, !PT ;  /* 0x000000c00a0a7812 */ /* 0x000fca00078efcff */
        /* <DEDUP_REMOVED lines=10> */
[----:B------:R-:W-:Y:S06]  /*36560*/  BRA.DIV UR6, `(.L_x_13342) ;  /* 0x0000006e06387947 */ /* 0x000fec000b800000 */
.L_x_13513:
[----:B------:R-:W-:Y:S02]  /*36570*/  SEL R2, RZ, 0x1, P0 ;  /* 0x00000001ff027807 */ /* 0x000fe40000000000 */
[----:B------:R-:W-:Y:S02]  /*36580*/  ISETP.GT.U32.AND P0, PT, R20, 0x5f, PT ;  /* 0x0000005f1400780c */ /* 0x000fe40003f04070 */
[----:B------:R-:W-:Y:S01]  /*36590*/  LOP3.LUT R22, R22, 0xffffffdf, RZ, 0xc0, !PT ;  /* 0xffffffdf16167812 */ /* 0x000fe200078ec0ff */
[----:B------:R1:W-:Y:S10]  /*365a0*/  STL [R1+0x49c], R2 ;  /* 0x00049c0201007387 */ /* 0x0003f40000100800 */
[----:B------:R-:W-:Y:S01]  /*365b0*/  @P0 LOP3.LUT R22, R22, 0x20, RZ, 0xfc, !PT ;  /* 0x0000002016160812 */ /* 0x000fe200078efcff */
[----:B-1----:R-:W-:Y:S06]  /*365c0*/  @!P2 BRA `(.L_x_13343) ;  /* 0x000000000004a947 */ /* 0x002fec0003800000 */
[----:B------:R-:W-:Y:S01]  /*365d0*/  BPT.TRAP 0x1 ;  /* 0x000000040000795c */ /* 0x000fe20000300000 */
.L_x_13343:
[----:B------:R-:W-:Y:S01]  /*365e0*/  IMAD R31, R0, -0x60, R17 ;  /* 0xffffffa0001f7824 */ /* 0x000fe200078e0211 */
[----:B------:R-:W-:Y:S01]  /*365f0*/  SHF.L.U32 R0, R27, 0x1f, RZ ;  /* 0x0000001f1b007819 */ /* 0x000fe200000006ff */
[----:B------:R-:W-:Y:S01]  /*36600*/  IMAD R17, R25, 0x8, R23 ;  /* 0x0000000819117824 */ /* 0x000fe200078e0217 */
[----:B------:R-:W-:Y:S03]  /*36610*/  BSSY B0, `(.L_x_13344) ;  /* 0x0000003000007945 */ /* 0x000fe60003800000 */
[----:B------:R-:W1:Y:S02]  /*36620*/  SYNCS.PHASECHK.TRANS64.TRYWAIT P0, [R17+URZ+0x32440], R0 ;  /* 0x03244000110075a7 */ /* 0x000e64000800017f */
[----:B-1----:R-:W-:Y:S05]  /*36630*/  @!P0 BRA `(.L_x_13345) ;  /* 0x0000006c00348947 */ /* 0x002fea0003800000 */
.L_x_13514:
[----:B------:R-:W-:Y:S05]  /*36640*/  BSYNC B0 ;  /* 0x0000000000007941 */ /* 0x000fea0003800000 */
.L_x_13344:
[----:B------:R-:W1:Y:S01]  /*36650*/  LDL R2, [R1+0x448] ;  /* 0x0004480001027983 */ /* 0x000e620000100800 */
[----:B------:R-:W-:Y:S01]  /*36660*/  ULDC.64 UR4, c[0x0][0x300] ;  /* 0x0000c00000047ab9 */ /* 0x000fe20000000a00 */
[----:B------:R-:W-:Y:S02]  /*36670*/  ULDC.64 UR6, c[0x0][0x2e8] ;  /* 0x0000ba0000067ab9 */ /* 0x000fe40000000a00 */
[----:B------:R-:W2:Y:S01]  /*36680*/  LDL R4, [R1+0x444] ;  /* 0x0004440001047983 */ /* 0x000ea20000100800 */
[----:B------:R-:W-:Y:S01]  /*36690*/  LOP3.LUT P2, RZ, R22, 0x2, RZ, 0xc0, !PT ;  /* 0x0000000216ff7812 */ /* 0x000fe2000784c0ff */
[----:B------:R-:W3:Y:S02]  /*366a0*/  S2R R6, SR_TID.X ;  /* 0x0000000000067919 */ /* 0x000ee40000002100 */
[----:B---3--:R-:W-:-:S05]  /*366b0*/  IMAD.SHL.U32 R7, R6, 0x8, RZ ;  /* 0x0000000806077824 */ /* 0x008fca00078e00ff */
[----:B------:R-:W-:Y:S02]  /*366c0*/  LOP3.LUT R7, R7, 0x38, RZ, 0xc0, !PT ;  /* 0x0000003807077812 */ /* 0x000fe400078ec0ff */
[----:B-1----:R-:W-:Y:S02]  /*366d0*/  SHF.R.S32.HI R0, RZ, 0x1f, R2 ;  /* 0x0000001fff007819 */ /* 0x002fe40000011402 */
[----:B--2---:R-:W-:-:S03]  /*366e0*/  SHF.R.S32.HI R5, RZ, 0x1f, R4 ;  /* 0x0000001fff057819 */ /* 0x004fc60000011404 */
[----:B------:R1:W-:Y:S04]  /*366f0*/  STL [R1+0x484], R0 ;  /* 0x0004840001007387 */ /* 0x0003e80000100800 */
[----:B------:R2:W-:Y:S01]  /*36700*/  STL [R1+0x488], R5 ;  /* 0x0004880501007387 */ /* 0x0005e20000100800 */
[----:B-1----:R-:W-:-:S04]  /*36710*/  IMAD R0, R0, UR4, RZ ;  /* 0x0000000400007c24 */ /* 0x002fc8000f8e02ff */
        /* <DEDUP_REMOVED lines=8> */
[----:B------:R-:W2:Y:S02]  /*367a0*/  S2R R4, SR_TID.X ;  /* 0x0000000000047919 */ /* 0x000ea40000002100 */
[----:B------:R-:W-:Y:S02]  /*367b0*/  IMAD.IADD R3, R3, 0x1, R0 ;  /* 0x0000000103037824 */ /* 0x000fe400078e0200 */
[----:B------:R-:W-:Y:S01]  /*367c0*/  IMAD.WIDE.U32 R2, R18, UR4, R2 ;  /* 0x0000000412027c25 */ /* 0x000fe2000f8e0002 */
[----:B------:R-:W-:Y:S02]  /*367d0*/  UMOV UR4, 0xffffffff ;  /* 0xffffffff00047882 */ /* 0x000fe40000000000 */
[----:B------:R-:W-:Y:S02]  /*367e0*/  LEA R0, P0, R2, UR6, 0x1 ;  /* 0x0000000602007c11 */ /* 0x000fe4000f8008ff */
[----:B--2---:R-:W-:Y:S01]  /*367f0*/  LOP3.LUT R5, R4, 0x7f, RZ, 0xc0, !PT ;  /* 0x0000007f04057812 */ /* 0x004fe200078ec0ff */
[----:B------:R-:W-:-:S03]  /*36800*/  IMAD R4, R18, UR5, R3 ;  /* 0x0000000512047c24 */ /* 0x000fc6000f8e0203 */
[----:B------:R-:W-:Y:S02]  /*36810*/  SHF.R.U32.HI R5, RZ, 0x3, R5 ;  /* 0x00000003ff057819 */ /* 0x000fe40000011605 */
[----:B------:R-:W-:-:S03]  /*36820*/  LEA.HI.X R4, R2, UR7, R4, 0x1, P0 ;  /* 0x0000000702047c11 */ /* 0x000fc600080f0c04 */
[----:B------:R-:W-:Y:S02]  /*36830*/  IMAD.IADD R31, R31, 0x1, -R5 ;  /* 0x000000011f1f7824 */ /* 0x000fe400078e0a05 */
[----:B------:R-:W-:-:S03]  /*36840*/  IMAD R5, R25, 0x1800, R30 ;  /* 0x0000180019057824 */ /* 0x000fc600078e021e */
[----:B------:R-:W-:Y:S01]  /*36850*/  ISETP.GE.AND P0, PT, R31, 0x1, PT ;  /* 0x000000011f00780c */ /* 0x000fe20003f06270 */
[----:B------:R-:W-:-:S12]  /*36860*/  BRA.DIV UR4, `(.L_x_13346) ;  /* 0x0000006a04bc7947 */ /* 0x000fd8000b800000 */
[----:B------:R-:W1:Y:S01]  /*36870*/  SHFL.IDX PT, R3, R0, RZ, 0x181f ;  /* 0x00181fff00037589 */ /* 0x000e6200000e0000 */
[----:B------:R-:W-:-:S03]  /*36880*/  @P0 IMAD R6, R5, 0x2, R23 ;  /* 0x0000000205060824 */ /* 0x000fc600078e0217 */
[----:B------:R-:W2:Y:S01]  /*36890*/  SHFL.IDX PT, R2, R4, RZ, 0x181f ;  /* 0x00181fff04027589 */ /* 0x000ea200000e0000 */
[----:B-1----:R-:W-:-:S05]  /*368a0*/  @P0 LEA R3, P1, R7, R3, 0x1 ;  /* 0x0000000307030211 */ /* 0x002fca00078208ff */
[----:B--2---:R-:W-:-:S05]  /*368b0*/  @P0 IMAD.X R2, RZ, RZ, R2, P1 ;  /* 0x000000ffff020224 */ /* 0x004fca00008e0602 */
[----:B------:R-:W-:-:S04]  /*368c0*/  @P0 LOP3.LUT R3, R3, R2, RZ, 0x3c, !PT ;  /* 0x0000000203030212 */ /* 0x000fc800078e3cff */
[----:B------:R-:W-:-:S04]  /*368d0*/  @P0 LOP3.LUT R2, R3, R2, RZ, 0x3c, !PT ;  /* 0x0000000203020212 */ /* 0x000fc800078e3cff */
[----:B------:R-:W-:-:S05]  /*368e0*/  @P0 LOP3.LUT R3, R3, R2, RZ, 0x3c, !PT ;  /* 0x0000000203030212 */ /* 0x000fca00078e3cff */
[----:B------:R-:W-:Y:S01]  /*368f0*/  @!PT LDS RZ, [RZ] ;  /* 0x00000000fffff984 */ /* 0x000fe20000000800 */
[----:B------:R1:W-:Y:S01]  /*36900*/  @P0 LDGSTS.E.BYPASS.LTC128B.128 [R6+0x1c400], desc[UR44][R2.64], !P2 ;  /* 0x1c40000002060fae */ /* 0x0003e2000d101d6c */
[----:B------:R-:W-:-:S03]  /*36910*/  ISETP.GE.AND P0, PT, R31, 0x11, PT ;  /* 0x000000111f00780c */ /* 0x000fc60003f06270 */
[----:B-1----:R-:W1:Y:S10]  /*36920*/  SHFL.IDX PT, R3, R0, 0x1, 0x181f ;  /* 0x00381f0000037f89 */ /* 0x002e7400000e0000 */
[----:B------:R-:W-:Y:S01]  /*36930*/  @P0 IMAD R6, R5, 0x2, R23 ;  /* 0x0000000205060824 */ /* 0x000fe200078e0217 */
[----:B------:R-:W2:Y:S01]  /*36940*/  SHFL.IDX PT, R2, R4, 0x1, 0x181f ;  /* 0x00381f0004027f89 */ /* 0x000ea200000e0000 */
[----:B-1----:R-:W-:-:S05]  /*36950*/  @P0 LEA R3, P1, R7, R3, 0x1 ;  /* 0x0000000307030211 */ /* 0x002fca00078208ff */
[----:B--2---:R-:W-:-:S05]  /*36960*/  @P0 IMAD.X R2, RZ, RZ, R2, P1 ;  /* 0x000000ffff020224 */ /* 0x004fca00008e0602 */
[----:B------:R-:W-:-:S04]  /*36970*/  @P0 LOP3.LUT R3, R3, R2, RZ, 0x3c, !PT ;  /* 0x0000000203030212 */ /* 0x000fc800078e3cff */
[----:B------:R-:W-:-:S04]  /*36980*/  @P0 LOP3.LUT R2, R3, R2, RZ, 0x3c, !PT ;  /* 0x0000000203020212 */ /* 0x000fc800078e3cff */
[----:B------:R-:W-:-:S05]  /*36990*/  @P0 LOP3.LUT R3, R3, R2, RZ, 0x3c, !PT ;  /* 0x0000000203030212 */ /* 0x000fca00078e3cff */
        /* <DEDUP_REMOVED lines=24> */
[----:B------:R-:W2:Y:S04]  /*36b20*/  SHFL.IDX PT, R2, R4, 0x4, 0x181f ;  /* 0x00981f0004027f89 */ /* 0x000ea800000e0000 */
[----:B------:R-:W3:Y:S04]  /*36b30*/  SHFL.IDX PT, R4, R4, 0x5, 0x181f ;  /* 0x00b81f0004047f89 */ /* 0x000ee800000e0000 */
[----:B------:R-:W4:Y:S01]  /*36b40*/  SHFL.IDX PT, R0, R0, 0x5, 0x181f ;  /* 0x00b81f0000007f89 */ /* 0x000f2200000e0000 */
[----:B-1----:R-:W-:-:S05]  /*36b50*/  @P0 LEA R3, P1, R7, R3, 0x1 ;  /* 0x0000000307030211 */ /* 0x002fca00078208ff */
[----:B--2---:R-:W-:-:S05]  /*36b60*/  @P0 IMAD.X R2, RZ, RZ, R2, P1 ;  /* 0x000000ffff020224 */ /* 0x004fca00008e0602 */
[----:B------:R-:W-:-:S04]  /*36b70*/  @P0 LOP3.LUT R3, R3, R2, RZ, 0x3c, !PT ;  /* 0x0000000203030212 */ /* 0x000fc800078e3cff */
[----:B------:R-:W-:-:S04]  /*36b80*/  @P0 LOP3.LUT R2, R3, R2, RZ, 0x3c, !PT ;  /* 0x0000000203020212 */ /* 0x000fc800078e3cff */
[----:B------:R-:W-:-:S05]  /*36b90*/  @P0 LOP3.LUT R3, R3, R2, RZ, 0x3c, !PT ;  /* 0x0000000203030212 */ /* 0x000fca00078e3cff */
[----:B---34-:R1:W-:Y:S02]  /*36ba0*/  @P0 LDGSTS.E.BYPASS.LTC128B.128 [R6+0x1e400], desc[UR44][R2.64], !P2 ;  /* 0x1e40000002060fae */ /* 0x0183e4000d101d6c */
.L_x_13528:
[----:B------:R-:W-:-:S13]  /*36bb0*/  ISETP.GE.AND P0, PT, R31, 0x51, PT ;  /* 0x000000511f00780c */ /* 0x000fda0003f06270 */
[----:B-12---:R-:W-:Y:S01]  /*36bc0*/  @P0 LEA R2, P1, R7, R0, 0x1 ;  /* 0x0000000007020211 */ /* 0x006fe200078208ff */
        /* <DEDUP_REMOVED lines=8> */
.L_x_13347:
        /* <DEDUP_REMOVED lines=11> */
.L_x_13348:
        /* <DEDUP_REMOVED lines=10> */
[----:B-1----:R-:W-:Y:S02]  /*36da0*/  SEL R2, R19, RZ, !P0 ;  /* 0x000000ff13027207 */ /* 0x002fe40004000000 */
[----:B------:R-:W-:-:S03]  /*36db0*/  SEL R0, R0, RZ, !P0 ;  /* 0x000000ff00007207 */ /* 0x000fc60004000000 */
[----:B------:R-:W-:Y:S04]  /*36dc0*/  STL [R1+0x44c], R2 ;  /* 0x00044c0201007387 */ /* 0x000fe80000100800 */
[----:B------:R1:W-:Y:S02]  /*36dd0*/  STL [R1+0x474], R0 ;  /* 0x0004740001007387 */ /* 0x0003e40000100800 */
[----:B-1----:R-:W-:-:S05]  /*36de0*/  SHF.R.S32.HI R0, RZ, 0x1f, R37 ;  /* 0x0000001fff007819 */ /* 0x002fca0000011425 */
[----:B------:R1:W-:Y:S01]  /*36df0*/  STL [R1+0x468], R0 ;  /* 0x0004680001007387 */ /* 0x0003e20000100800 */
[----:B------:R-:W-:Y:S05]  /*36e00*/  @!P1 BRA `(.L_x_13350) ;  /* 0x0000000000409947 */ /* 0x000fea0003800000 */
[----:B------:R-:W-:Y:S01]  /*36e10*/  MOV R2, 0x0 ;  /* 0x0000000000027802 */ /* 0x000fe20000000f00 */
[----:B------:R-:W-:Y:S01]  /*36e20*/  ULDC.64 UR4, c[0x4][0xf0] ;  /* 0x01003c0000047ab9 */ /* 0x000fe20000000a00 */
[----:B------:R-:W-:Y:S01]  /*36e30*/  ULDC.64 UR6, c[0x4][0xf8] ;  /* 0x01003e0000067ab9 */ /* 0x000fe20000000a00 */
[----:B------:R-:W-:Y:S01]  /*36e40*/  ULDC.64 UR8, c[0x4][0x20] ;  /* 0x0100080000087ab9 */ /* 0x000fe20000000a00 */
[----:B------:R-:W-:Y:S02]  /*36e50*/  IMAD.U32 R4, RZ, RZ, UR4 ;  /* 0x00000004ff047e24 */ /* 0x000fe4000f8e00ff */
[----:B------:R-:W3:Y:S01]  /*36e60*/  LDC.64 R2, c[0x4][R2] ;  /* 0x0100000002027b82 */ /* 0x000ee20000000a00 */
[----:B------:R-:W-:Y:S02]  /*36e70*/  IMAD.U32 R5, RZ, RZ, UR5 ;  /* 0x00000005ff057e24 */ /* 0x000fe4000f8e00ff */
[----:B------:R-:W-:Y:S02]  /*36e80*/  IMAD.U32 R6, RZ, RZ, UR6 ;  /* 0x00000006ff067e24 */ /* 0x000fe4000f8e00ff */
[----:B------:R-:W-:-:S02]  /*36e90*/  IMAD.U32 R7, RZ, RZ, UR7 ;  /* 0x00000007ff077e24 */ /* 0x000fc4000f8e00ff */
[----:B------:R-:W-:Y:S02]  /*36ea0*/  IMAD.U32 R10, RZ, RZ, UR8 ;  /* 0x00000008ff0a7e24 */ /* 0x000fe4000f8e00ff */
[----:B------:R-:W-:Y:S02]  /*36eb0*/  IMAD.U32 R11, RZ, RZ, UR9 ;  /* 0x00000009ff0b7e24 */ /* 0x000fe4000f8e00ff */
[----:B------:R-:W-:Y:S02]  /*36ec0*/  IMAD.MOV.U32 R8, RZ, RZ, 0x70 ;  /* 0x00000070ff087424 */ /* 0x000fe400078e00ff */
[----:B0-----:R-:W-:Y:S02]  /*36ed0*/  IMAD.MOV.U32 R12, RZ, RZ, 0x1 ;  /* 0x00000001ff0c7424 */ /* 0x001fe400078e00ff */
[----:B------:R-:W-:-:S07]  /*36ee0*/  IMAD.MOV.U32 R13, RZ, RZ, RZ ;  /* 0x000000ffff0d7224 */ /* 0x000fce00078e00ff */
[----:B------:R-:W-:-:S07]  /*36ef0*/  LEPC R20, `(.L_x_13350) ;  /* 0x000000001014794e */ /* 0x000fce0000000000 */
[----:B-123--:R-:W-:Y:S05]  /*36f00*/  CALL.ABS.NOINC R2 ;  /* 0x0000000002007343 */ /* 0x00efea0003c00000 */
.L_x_13350:
[----:B------:R-:W-:Y:S05]  /*36f10*/  BSYNC B6 ;  /* 0x0000000000067941 */ /* 0x000fea0003800000 */
.L_x_13349:
[----:B-1----:R-:W3:Y:S01]  /*36f20*/  LDL R0, [R1+0x468] ;  /* 0x0004680001007983 */ /* 0x002ee20000100800 */
[----:B------:R-:W1:Y:S01]  /*36f30*/  LDC R6, c[0x0][0x448] ;  /* 0x00011200ff067b82 */ /* 0x000e620000000800 */
[----:B------:R-:W-:Y:S02]  /*36f40*/  ULDC.64 UR4, c[0x0][0x298] ;  /* 0x0000a60000047ab9 */ /* 0x000fe40000000a00 */
[----:B------:R-:W4:Y:S04]  /*36f50*/  LDL R21, [R1+0x474] ;  /* 0x0004740001157983 */ /* 0x000f280000100800 */
[----:B------:R-:W2:Y:S04]  /*36f60*/  LDL R20, [R1+0x44c] ;  /* 0x00044c0001147983 */ /* 0x000ea80000100800 */
[----:B------:R0:W5:Y:S01]  /*36f70*/  LDL R9, [R1+0x440] ;  /* 0x0004400001097983 */ /* 0x0001620000100800 */
[----:B------:R-:W0:Y:S01]  /*36f80*/  S2R R2, SR_TID.X ;  /* 0x0000000000027919 */ /* 0x000e220000002100 */
[----:B------:R-:W0:Y:S01]  /*36f90*/  S2R R5, SR_TID.X ;  /* 0x0000000000057919 */ /* 0x000e220000002100 */
[----:B-1----:R-:W-:-:S13]  /*36fa0*/  ISETP.NE.AND P0, PT, R6, 0x1, PT ;  /* 0x000000010600780c */ /* 0x002fda0003f05270 */
[----:B------:R-:W1:Y:S01]  /*36fb0*/  @P0 LDC R3, c[0x0][0x44c] ;  /* 0x00011300ff030b82 */ /* 0x000e620000000800 */
[----:B0-----:R-:W-:-:S04]  /*36fc0*/  LOP3.LUT R2, R2, 0x7f, RZ, 0xc0, !PT ;  /* 0x0000007f02027812 */ /* 0x001fc800078ec0ff */
[----:B------:R-:W-:Y:S01]  /*36fd0*/  SHF.R.U32.HI R2, RZ, 0x3, R2 ;  /* 0x00000003ff027819 */ /* 0x000fe20000011602 */
[----:B------:R-:W-:-:S05]  /*36fe0*/  IMAD.SHL.U32 R7, R5, 0x8, RZ ;  /* 0x0000000805077824 */ /* 0x000fca00078e00ff */
[----:B------:R-:W-:Y:S01]  /*36ff0*/  LOP3.LUT R7, R7, 0x38, RZ, 0xc0, !PT ;  /* 0x0000003807077812 */ /* 0x000fe200078ec0ff */
[----:B---3--:R-:W-:Y:S02]  /*37000*/  IMAD.MOV.U32 R4, RZ, RZ, R0 ;  /* 0x000000ffff047224 */ /* 0x008fe400078e0000 */
[----:B------:R-:W0:Y:S02]  /*37010*/  S2R R0, SR_TID.X ;  /* 0x0000000000007919 */ /* 0x000e240000002100 */
[----:B------:R-:W-:-:S04]  /*37020*/  IMAD R4, R4, UR4, RZ ;  /* 0x0000000404047c24 */ /* 0x000fc8000f8e02ff */
[----:B------:R-:W-:Y:S02]  /*37030*/  IMAD R4, R37, UR5, R4 ;  /* 0x0000000525047c24 */ /* 0x000fe4000f8e0204 */
[----:B0-----:R-:W-:-:S05]  /*37040*/  IMAD.SHL.U32 R0, R0, 0x10, RZ ;  /* 0x0000001000007824 */ /* 0x001fca00078e00ff */
[----:B------:R-:W-:Y:S02]  /*37050*/  LOP3.LUT R0, R2, 0x70, R0, 0xf8, !PT ;  /* 0x0000007002007812 */ /* 0x000fe400078ef800 */
[----:B------:R-:W0:Y:S03]  /*37060*/  @P0 LDC R2, c[0x0][0x450] ;  /* 0x00011400ff020b82 */ /* 0x000e260000000800 */
[----:B------:R-:W-:-:S04]  /*37070*/  IMAD.IADD R36, R0, 0x1, R35 ;  /* 0x0000000100247824 */ /* 0x000fc800078e0223 */
[----:B-1----:R-:W-:-:S04]  /*37080*/  @P0 IMAD.HI.U32 R3, R36, R3, RZ ;  /* 0x0000000324030227 */ /* 0x002fc800078e00ff */
[----:B------:R-:W-:Y:S01]  /*37090*/  IMAD.MOV.U32 R0, RZ, RZ, R36 ;  /* 0x000000ffff007224 */ /* 0x000fe200078e0024 */
[----:B0-----:R-:W-:Y:S01]  /*370a0*/  @P0 SHF.R.U32.HI R0, RZ, R2, R3 ;  /* 0x00000002ff000219 */ /* 0x001fe20000011603 */
[----:B------:R-:W-:Y:S01]  /*370b0*/  IMAD.WIDE.U32 R2, R37, UR4, RZ ;  /* 0x0000000425027c25 */ /* 0x000fe2000f8e00ff */
[----:B------:R-:W-:-:S03]  /*370c0*/  ULDC.64 UR4, c[0x0][0x2d8] ;  /* 0x0000b60000047ab9 */ /* 0x000fc60000000a00 */
[----:B------:R-:W-:Y:S02]  /*370d0*/  IMAD.IADD R3, R3, 0x1, R4 ;  /* 0x0000000103037824 */ /* 0x000fe400078e0204 */
[----:B------:R-:W-:-:S04]  /*370e0*/  IMAD.WIDE.U32 R2, R18, UR4, R2 ;  /* 0x0000000412027c25 */ /* 0x000fc8000f8e0002 */
[----:B------:R-:W-:Y:S01]  /*370f0*/  IMAD R3, R18, UR5, R3 ;  /* 0x0000000512037c24 */ /* 0x000fe2000f8e0203 */
[----:B------:R-:W-:Y:S02]  /*37100*/  ULDC.64 UR4, c[0x0][0x2e0] ;  /* 0x0000b80000047ab9 */ /* 0x000fe40000000a00 */
[----:B----4-:R-:W-:Y:S02]  /*37110*/  IMAD R4, R21, UR4, RZ ;  /* 0x0000000415047c24 */ /* 0x010fe4000f8e02ff */
[----:B--2---:R-:W-:-:S04]  /*37120*/  IMAD.WIDE.U32 R2, R20, UR4, R2 ;  /* 0x0000000414027c25 */ /* 0x004fc8000f8e0002 */
[----:B------:R-:W-:Y:S01]  /*37130*/  IMAD R4, R20, UR5, R4 ;  /* 0x0000000514047c24 */ /* 0x000fe2000f8e0204 */
[----:B------:R-:W-:-:S03]  /*37140*/  ULDC.64 UR4, c[0x0][0x2d0] ;  /* 0x0000b40000047ab9 */ /* 0x000fc60000000a00 */
[----:B------:R-:W-:Y:S01]  /*37150*/  IMAD.IADD R3, R3, 0x1, R4 ;  /* 0x0000000103037824 */ /* 0x000fe200078e0204 */
[----:B------:R-:W-:Y:S01]  /*37160*/  SHF.R.S32.HI R4, RZ, 0x1f, R0 ;  /* 0x0000001fff047819 */ /* 0x000fe20000011400 */
[----:B------:R-:W-:-:S04]  /*37170*/  IMAD.WIDE.U32 R2, R0, UR4, R2 ;  /* 0x0000000400027c25 */ /* 0x000fc8000f8e0002 */
[----:B------:R-:W-:-:S04]  /*37180*/  IMAD R4, R4, UR4, RZ ;  /* 0x0000000404047c24 */ /* 0x000fc8000f8e02ff */
[----:B------:R-:W-:Y:S01]  /*37190*/  IMAD R4, R0, UR5, R4 ;  /* 0x0000000500047c24 */ /* 0x000fe2000f8e0204 */
[----:B------:R-:W-:Y:S01]  /*371a0*/  ULDC.64 UR4, c[0x0][0x2c8] ;  /* 0x0000b20000047ab9 */ /* 0x000fe20000000a00 */
[----:B------:R-:W-:Y:S02]  /*371b0*/  IMAD.MOV R0, RZ, RZ, -R0 ;  /* 0x000000ffff007224 */ /* 0x000fe400078e0a00 */
[----:B------:R-:W-:Y:S02]  /*371c0*/  IMAD.IADD R3, R3, 0x1, R4 ;  /* 0x0000000103037824 */ /* 0x000fe400078e0204 */
[----:B------:R-:W-:-:S04]  /*371d0*/  IMAD R0, R6, R0, R36 ;  /* 0x0000000006007224 */ /* 0x000fc800078e0224 */
[----:B------:R-:W-:Y:S01]  /*371e0*/  IMAD.WIDE.U32 R2, R0, UR4, R2 ;  /* 0x0000000400027c25 */ /* 0x000fe2000f8e0002 */
[----:B------:R-:W-:-:S05]  /*371f0*/  SHF.R.S32.HI R4, RZ, 0x1f, R0 ;  /* 0x0000001fff047819 */ /* 0x000fca0000011400 */
        /* <DEDUP_REMOVED lines=19> */
[----:B------:R2:W-:Y:S04]  /*37330*/  STL [R1+0x458], R6 ;  /* 0x0004580601007387 */ /* 0x0005e80000100800 */
[----:B------:R-:W-:Y:S05]  /*37340*/  STL [R1+0x464], R8 ;  /* 0x0004640801007387 */ /* 0x000fea0000100800 */
        /* <DEDUP_REMOVED lines=71> */
.L_x_13545:
[----:B0-2---:R-:W-:-:S05]  /*377c0*/  VIADD R4, R35, 0x70 ;  /* 0x0000007023047836 */ /* 0x005fca0000000000 */
        /* <DEDUP_REMOVED lines=10> */
.L_x_13352:
        /* <DEDUP_REMOVED lines=28> */
.L_x_13354:
[----:B------:R-:W-:Y:S05]  /*37a30*/  BSYNC B6 ;  /* 0x0000000000067941 */ /* 0x000fea0003800000 */
.L_x_13353:
        /* <DEDUP_REMOVED lines=23> */
[----:B------:R-:W-:Y:S02]  /*37bb0*/  IMAD.SHL.U32 R20, R8, 0x8, RZ ;  /* 0x0000000808147824 */ /* 0x000fe400078e00ff */
[----:B------:R-:W-:Y:S02]  /*37bc0*/  IMAD.IADD R3, R3, 0x1, R0 ;  /* 0x0000000103037824 */ /* 0x000fe400078e0200 */
[----:B------:R-:W1:Y:S01]  /*37bd0*/  @P0 LDC R0, c[0x0][0x44c] ;  /* 0x00011300ff000b82 */ /* 0x000e620000000800 */
[----:B------:R-:W-:-:S04]  /*37be0*/  LOP3.LUT R20, R20, 0x38, RZ, 0xc0, !PT ;  /* 0x0000003814147812 */ /* 0x000fc800078ec0ff */
[C---:B------:R-:W-:Y:S02]  /*37bf0*/  LOP3.LUT R10, R20.reuse, 0x40, RZ, 0xfc, !PT ;  /* 0x00000040140a7812 */ /* 0x040fe400078efcff */
[C---:B------:R-:W-:Y:S02]  /*37c00*/  LOP3.LUT R9, R20.reuse, 0x80, RZ, 0xfc, !PT ;  /* 0x0000008014097812 */ /* 0x040fe400078efcff */
[----:B------:R-:W-:Y:S01]  /*37c10*/  LOP3.LUT R8, R20, 0xc0, RZ, 0xfc, !PT ;  /* 0x000000c014087812 */ /* 0x000fe200078efcff */
[----:B-1----:R-:W-:-:S05]  /*37c20*/  @P0 IMAD.HI.U32 R0, R36, R0, RZ ;  /* 0x0000000024000227 */ /* 0x002fca00078e00ff */
[----:B0-----:R-:W-:-:S04]  /*37c30*/  @P0 SHF.R.U32.HI R4, RZ, R5, R0 ;  /* 0x00000005ff040219 */ /* 0x001fc80000011600 */
        /* <DEDUP_REMOVED lines=27> */
[----:B------:R-:W5:Y:S04]  /*37df0*/  LDL.LU R8, [R1+0x45c] ;  /* 0x00045c0001087983 */ /* 0x000f680000300800 */
[----:B------:R-:W-:Y:S01]  /*37e00*/  SHFL.IDX PT, R2, R0, RZ, 0x181f ;  /* 0x00181fff00027589 */ /* 0x000fe200000e0000 */
[----:B--2---:R-:W-:-:S02]  /*37e10*/  IMAD R5, R11, R6, RZ ;  /* 0x000000060b057224 */ /* 0x004fc400078e02ff */
[----:B---3--:R-:W-:Y:S02]  /*37e20*/  IMAD.MOV.U32 R11, RZ, RZ, R3 ;  /* 0x000000ffff0b7224 */ /* 0x008fe400078e0003 */
[----:B------:R-:W0:Y:S01]  /*37e30*/  SHFL.IDX PT, R3, R4, RZ, 0x181f ;  /* 0x00181fff04037589 */ /* 0x000e2200000e0000 */
[----:B------:R-:W-:-:S13]  /*37e40*/  ISETP.GE.AND P0, PT, R35, R5, PT ;  /* 0x000000052300720c */ /* 0x000fda0003f06270 */
[----:B0-----:R-:W-:-:S05]  /*37e50*/  @!P0 LEA R3, P6, R7, R3, 0x1 ;  /* 0x0000000307038211 */ /* 0x001fca00078c08ff */
[----:B------:R-:W-:-:S05]  /*37e60*/  @!P0 IMAD.X R2, RZ, RZ, R2, P6 ;  /* 0x000000ffff028224 */ /* 0x000fca00030e0602 */
[----:B------:R-:W-:-:S04]  /*37e70*/  @!P0 LOP3.LUT R3, R3, R2, RZ, 0x3c, !PT ;  /* 0x0000000203038212 */ /* 0x000fc800078e3cff */
[----:B------:R-:W-:-:S04]  /*37e80*/  @!P0 LOP3.LUT R2, R3, R2, RZ, 0x3c, !PT ;  /* 0x0000000203028212 */ /* 0x000fc800078e3cff */
[----:B------:R-:W-:-:S05]  /*37e90*/  @!P0 LOP3.LUT R3, R3, R2, RZ, 0x3c, !PT ;  /* 0x0000000203038212 */ /* 0x000fca00078e3cff */
[----:B------:R-:W-:Y:S01]  /*37ea0*/  @!PT LDS RZ, [RZ] ;  /* 0x00000000fffff984 */ /* 0x000fe20000000800 */
[----:B------:R-:W-:Y:S04]  /*37eb0*/  @!P0 LDGSTS.E.BYPASS.LTC128B.128 [R26+0x22400], desc[UR44][R2.64], !P4 ;  /* 0x22400000021a8fae */ /* 0x000fe8000e101d6c */
[----:B------:R-:W-:Y:S04]  /*37ec0*/  @!P0 LDGSTS.E.BYPASS.LTC128B.128 [R26+0x26400], desc[UR44][R2.64+0x80], !P3 ;  /* 0x26400080021a8fae */ /* 0x000fe8000d901d6c */
[----:B------:R-:W-:Y:S04]  /*37ed0*/  @!P0 LDGSTS.E.BYPASS.LTC128B.128 [R26+0x2a400], desc[UR44][R2.64+0x100], !P2 ;  /* 0x2a400100021a8fae */ /* 0x000fe8000d101d6c */
[----:B------:R0:W-:Y:S01]  /*37ee0*/  @!P0 LDGSTS.E.BYPASS.LTC128B.128 [R26+0x2e400], desc[UR44][R2.64+0x180], !P1 ;  /* 0x2e400180021a8fae */ /* 0x0001e2000c901d6c */
[----:B----4-:R-:W-:Y:S01]  /*37ef0*/  ISETP.GE.AND P0, PT, R10, R5, PT ;  /* 0x000000050a00720c */ /* 0x010fe20003f06270 */
[----:B-----5:R-:W-:-:S02]  /*37f00*/  IMAD.MOV.U32 R10, RZ, RZ, R9 ;  /* 0x000000ffff0a7224 */ /* 0x020fc400078e0009 */
[----:B------:R-:W2:Y:S04]  /*37f10*/  LDL.LU R9, [R1+0x46c] ;  /* 0x00046c0001097983 */ /* 0x000ea80000300800 */
[----:B0-----:R-:W0:Y:S04]  /*37f20*/  SHFL.IDX PT, R2, R4, 0x1, 0x181f ;  /* 0x00381f0004027f89 */ /* 0x001e2800000e0000 */
[----:B------:R-:W1:Y:S02]  /*37f30*/  SHFL.IDX PT, R6, R0, 0x1, 0x181f ;  /* 0x00381f0000067f89 */ /* 0x000e6400000e0000 */
[----:B0-----:R-:W-:-:S05]  /*37f40*/  @!P0 LEA R2, P6, R7, R2, 0x1 ;  /* 0x0000000207028211 */ /* 0x001fca00078c08ff */
[----:B-1----:R-:W-:-:S05]  /*37f50*/  @!P0 IMAD.X R3, RZ, RZ, R6, P6 ;  /* 0x000000ffff038224 */ /* 0x002fca00030e0606 */
[----:B------:R-:W-:Y:S04]  /*37f60*/  @!P0 LDGSTS.E.BYPASS.LTC128B.128 [R26+0x22c00], desc[UR44][R2.64], !P4 ;  /* 0x22c00000021a8fae */ /* 0x000fe8000e101d6c */
[----:B------:R-:W-:Y:S04]  /*37f70*/  @!P0 LDGSTS.E.BYPASS.LTC128B.128 [R26+0x26c00], desc[UR44][R2.64+0x80], !P3 ;  /* 0x26c00080021a8fae */ /* 0x000fe8000d901d6c */
[----:B------:R-:W-:Y:S04]  /*37f80*/  @!P0 LDGSTS.E.BYPASS.LTC128B.128 [R26+0x2ac00], desc[UR44][R2.64+0x100], !P2 ;  /* 0x2ac00100021a8fae */ /* 0x000fe8000d101d6c */
[----:B------:R0:W-:Y:S01]  /*37f90*/  @!P0 LDGSTS.E.BYPASS.LTC128B.128 [R26+0x2ec00], desc[UR44][R2.64+0x180], !P1 ;  /* 0x2ec00180021a8fae */ /* 0x0001e2000c901d6c */
[----:B------:R-:W-:-:S03]  /*37fa0*/  ISETP.GE.AND P0, PT, R8, R5, PT ;  /* 0x000000050800720c */ /* 0x000fc60003f06270 */
[----:B------:R-:W3:Y:S04]  /*37fb0*/  LDL.LU R8, [R1+0x470] ;  /* 0x0004700001087983 */ /* 0x000ee80000300800 */
[----:B0-----:R-:W0:Y:S04]  /*37fc0*/  SHFL.IDX PT, R2, R4, 0x2, 0x181f ;  /* 0x00581f0004027f89 */ /* 0x001e2800000e0000 */
[----:B------:R-:W1:Y:S02]  /*37fd0*/  SHFL.IDX PT, R6, R0, 0x2, 0x181f ;  /* 0x00581f0000067f89 */ /* 0x000e6400000e0000 */
[----:B0-----:R-:W-:-:S05]  /*37fe0*/  @!P0 LEA R2, P6, R7, R2, 0x1 ;  /* 0x0000000207028211 */ /* 0x001fca00078c08ff */
[----:B-1----:R-:W-:-:S05]  /*37ff0*/  @!P0 IMAD.X R3, RZ, RZ, R6, P6 ;  /* 0x000000ffff038224 */ /* 0x002fca00030e0606 */
        /* <DEDUP_REMOVED lines=42> */
.L_x_13563:
        /* <DEDUP_REMOVED lines=13> */
.L_x_13357:
[----:B------:R-:W-:Y:S05]  /*38370*/  BSYNC B0 ;  /* 0x0000000000007941 */ /* 0x000fea0003800000 */
.L_x_13356:
[----:B------:R-:W-:Y:S01]  /*38380*/  NOP ;  /* 0x0000000000007918 */ /* 0x000fe20000000000 */
[----:B------:R-:W-:-:S13]  /*38390*/  PLOP3.LUT P0, PT, PT, PT, PT, 0x80, 0x0 ;  /* 0x000000000000781c */ /* 0x000fda0003f0f070 */
.L_x_13358:
        /* <DEDUP_REMOVED lines=18> */
.L_x_13564:
[----:B------:R-:W-:Y:S05]  /*384c0*/  BSYNC B0 ;  /* 0x0000000000007941 */ /* 0x000fea0003800000 */
.L_x_13359:
[----:B------:R-:W-:-:S05]  /*384d0*/  IMAD.U32 R2, RZ, RZ, UR40 ;  /* 0x00000028ff027e24 */ /* 0x000fca000f8e00ff */
[----:B------:R-:W-:-:S13]  /*384e0*/  ISETP.NE.AND P0, PT, R2, 0x3, PT ;  /* 0x000000030200780c */ /* 0x000fda0003f05270 */
[----:B------:R-:W-:Y:S05]  /*384f0*/  @!P0 BRA `(.L_x_13361) ;  /* 0x0000000000048947 */ /* 0x000fea0003800000 */
[----:B------:R-:W-:Y:S01]  /*38500*/  BPT.TRAP 0x1 ;  /* 0x000000040000795c */ /* 0x000fe20000300000 */
.L_x_13361:
[----:B0-----:R-:W-:Y:S01]  /*38510*/  SHF.L.U32 R0, R27, 0x1f, RZ ;  /* 0x0000001f1b007819 */ /* 0x001fe200000006ff */
[----:B------:R-:W-:Y:S03]  /*38520*/  BSSY B0, `(.L_x_13362) ;  /* 0x0000003000007945 */ /* 0x000fe60003800000 */
[----:B------:R-:W0:Y:S02]  /*38530*/  SYNCS.PHASECHK.TRANS64.TRYWAIT P0, [R17+URZ+0x32460], R0 ;  /* 0x03246000110075a7 */ /* 0x000e24000800017f */
[----:B0-----:R-:W-:Y:S05]  /*38540*/  @!P0 BRA `(.L_x_13363) ;  /* 0x0000006c00a88947 */ /* 0x001fea0003800000 */
.L_x_13565:
[----:B------:R-:W-:Y:S05]  /*38550*/  BSYNC B0 ;  /* 0x0000000000007941 */ /* 0x000fea0003800000 */
.L_x_13362:
[----:B------:R-:W0:Y:S01]  /*38560*/  LDL.LU R3, [R1+0x484] ;  /* 0x0004840001037983 */ /* 0x000e220000300800 */
[----:B------:R-:W-:Y:S01]  /*38570*/  ULDC.64 UR4, c[0x0][0x328] ;  /* 0x0000ca0000047ab9 */ /* 0x000fe20000000a00 */
[----:B------:R-:W-:Y:S02]  /*38580*/  ULDC.64 UR6, c[0x0][0x318] ;  /* 0x0000c60000067ab9 */ /* 0x000fe40000000a00 */
[----:B------:R-:W3:Y:S04]  /*38590*/  LDL.LU R2, [R1+0x448] ;  /* 0x0004480001027983 */ /* 0x000ee80000300800 */
[----:B------:R-:W4:Y:S04]  /*385a0*/  LDL.LU R7, [R1+0x488] ;  /* 0x0004880001077983 */ /* 0x000f280000300800 */
[----:B--2---:R-:W2:Y:S04]  /*385b0*/  LDL.LU R6, [R1+0x444] ;  /* 0x0004440001067983 */ /* 0x004ea80000300800 */
[----:B------:R-:W5:Y:S01]  /*385c0*/  LDL.LU R4, [R1+0x49c] ;  /* 0x00049c0001047983 */ /* 0x000f620000300800 */
[----:B------:R-:W-:-:S02]  /*385d0*/  LOP3.LUT P3, RZ, R22, 0x10, RZ, 0xc0, !PT ;  /* 0x0000001016ff7812 */ /* 0x000fc4000786c0ff */
[C---:B------:R-:W-:Y:S02]  /*385e0*/  LOP3.LUT P2, RZ, R22.reuse, 0x8, RZ, 0xc0, !PT ;  /* 0x0000000816ff7812 */ /* 0x040fe4000784c0ff */
[C---:B------:R-:W-:Y:S02]  /*385f0*/  LOP3.LUT P1, RZ, R22.reuse, 0x4, RZ, 0xc0, !PT ;  /* 0x0000000416ff7812 */ /* 0x040fe4000782c0ff */
[----:B------:R-:W-:Y:S01]  /*38600*/  LOP3.LUT P4, RZ, R22, 0x1, RZ, 0xc0, !PT ;  /* 0x0000000116ff7812 */ /* 0x000fe2000788c0ff */
[----:B0-----:R-:W-:-:S04]  /*38610*/  IMAD R0, R3, UR4, RZ ;  /* 0x0000000403007c24 */ /* 0x001fc8000f8e02ff */
[C---:B---3--:R-:W-:Y:S02]  /*38620*/  IMAD R5, R2.reuse, UR5, R0 ;  /* 0x0000000502057c24 */ /* 0x048fe4000f8e0200 */
[----:B------:R-:W-:Y:S01]  /*38630*/  IMAD.WIDE.U32 R2, R2, UR4, RZ ;  /* 0x0000000402027c25 */ /* 0x000fe2000f8e00ff */
[----:B------:R-:W-:-:S03]  /*38640*/  ULDC.64 UR4, c[0x0][0x338] ;  /* 0x0000ce0000047ab9 */ /* 0x000fc60000000a00 */
[----:B------:R-:W-:Y:S02]  /*38650*/  IMAD.IADD R3, R3, 0x1, R5 ;  /* 0x0000000103037824 */ /* 0x000fe400078e0205 */
[----:B----4-:R-:W-:Y:S01]  /*38660*/  IMAD R0, R7, UR4, RZ ;  /* 0x0000000407007c24 */ /* 0x010fe2000f8e02ff */
[----:B------:R-:W-:Y:S01]  /*38670*/  SEL R7, RZ, 0x8, P1 ;  /* 0x00000008ff077807 */ /* 0x000fe20000800000 */
[----:B--2---:R-:W-:-:S04]  /*38680*/  IMAD.WIDE.U32 R2, R6, UR4, R2 ;  /* 0x0000000406027c25 */ /* 0x004fc8000f8e0002 */
        /* <DEDUP_REMOVED lines=84> */
.L_x_13579:
        /* <DEDUP_REMOVED lines=15> */
.L_x_13365:
        /* <DEDUP_REMOVED lines=11> */
.L_x_13366:
[----:B------:R-:W2:Y:S01]  /*38d70*/  LDL.LU R2, [R1+0x47c] ;  /* 0x00047c0001027983 */ /* 0x000ea20000300800 */
[----:B------:R0:W-:Y:S01]  /*38d80*/  SYNCS.ARRIVE.TRANS64.A1T0 RZ, [R17+URZ+0x32450], RZ ;  /* 0x032450ff11ff79a7 */ /* 0x0001e2000810003f */
[----:B------:R-:W-:Y:S01]  /*38d90*/  BSSY B0, `(.L_x_13367) ;  /* 0x00000dc000007945 */ /* 0x000fe20003800000 */
[----:B--2---:R-:W-:-:S05]  /*38da0*/  VIADD R10, R2, 0xfffffffe ;  /* 0xfffffffe020a7836 */ /* 0x004fca0000000000 */
[----:B------:R-:W-:-:S13]  /*38db0*/  ISETP.GE.AND P0, PT, R10, R32, PT ;  /* 0x000000200a00720c */ /* 0x000fda0003f06270 */
[----:B0-----:R-:W-:Y:S05]  /*38dc0*/  @!P0 BRA `(.L_x_13368) ;  /* 0x0000000c00608947 */ /* 0x001fea0003800000 */
.L_x_13381:
        /* <DEDUP_REMOVED lines=31> */
[----:B------:R-:W-:Y:S01]  /*38fc0*/  ISETP.NE.AND P1, PT, R12, 0x3, PT ;  /* 0x000000030c00780c */ /* 0x000fe20003f25270 */
[----:B------:R-:W-:Y:S01]  /*38fd0*/  IMAD.MOV.U32 R3, RZ, RZ, R10 ;  /* 0x000000ffff037224 */ /* 0x000fe200078e000a */
[----:B------:R-:W-:Y:S01]  /*38fe0*/  SEL R2, RZ, 0x1, P0 ;  /* 0x00000001ff027807 */ /* 0x000fe20000000000 */
[----:B------:R-:W-:Y:S01]  /*38ff0*/  IMAD.MOV R5, RZ, RZ, -R11 ;  /* 0x000000ffff057224 */ /* 0x000fe200078e0a0b */
[----:B------:R-:W-:Y:S05]  /*39000*/  YIELD ;  /* 0x0000000000007946 */ /* 0x000fea0003800000 */
[----:B------:R-:W-:Y:S01]  /*39010*/  SEL R25, R25, RZ, P0 ;  /* 0x000000ff19197207 */ /* 0x000fe20000000000 */
[----:B------:R-:W-:Y:S01]  /*39020*/  IMAD R5, R8, R5, R9 ;  /* 0x0000000508057224 */ /* 0x000fe200078e0209 */
[----:B------:R-:W-:Y:S01]  /*39030*/  LOP3.LUT R27, R27, R2, RZ, 0x3c, !PT ;  /* 0x000000021b1b7212 */ /* 0x000fe200078e3cff */
[----:B------:R-:W-:Y:S01]  /*39040*/  VIADD R10, R10, 0xffffffff ;  /* 0xffffffff0a0a7836 */ /* 0x000fe20000000000 */
[----:B------:R-:W-:Y:S01]  /*39050*/  ISETP.GT.AND P2, PT, R3, R32, PT ;  /* 0x000000200300720c */ /* 0x000fe20003f44270 */
[----:B0-----:R-:W-:-:S12]  /*39060*/  @!P1 BRA `(.L_x_13369) ;  /* 0x0000000000049947 */ /* 0x001fd80003800000 */
[----:B------:R-:W-:Y:S01]  /*39070*/  BPT.TRAP 0x1 ;  /* 0x000000040000795c */ /* 0x000fe20000300000 */
.L_x_13369:
[----:B------:R-:W-:Y:S01]  /*39080*/  IMAD R6, R25, 0x8, R23 ;  /* 0x0000000819067824 */ /* 0x000fe200078e0217 */
[----:B------:R-:W-:Y:S01]  /*39090*/  SHF.L.U32 R21, R27, 0x1f, RZ ;  /* 0x0000001f1b157819 */ /* 0x000fe200000006ff */
[----:B------:R-:W-:Y:S01]  /*390a0*/  BSSY B1, `(.L_x_13370) ;  /* 0x0000004000017945 */ /* 0x000fe20003800000 */
[----:B------:R-:W-:Y:S02]  /*390b0*/  SHF.R.S32.HI R17, RZ, 0x1f, R5 ;  /* 0x0000001fff117819 */ /* 0x000fe40000011405 */
[----:B------:R-:W0:Y:S02]  /*390c0*/  SYNCS.PHASECHK.TRANS64.TRYWAIT P0, [R6+URZ+0x32440], R21 ;  /* 0x03244015060075a7 */ /* 0x000e24000800017f */
[----:B0-----:R-:W-:Y:S05]  /*390d0*/  @!P0 BRA `(.L_x_13371) ;  /* 0x0000006c00188947 */ /* 0x001fea0003800000 */
.L_x_13580:
[----:B------:R-:W-:Y:S05]  /*390e0*/  BSYNC B1 ;  /* 0x0000000000017941 */ /* 0x000fea0003800000 */
.L_x_13370:
        /* <DEDUP_REMOVED lines=50> */
.L_x_13594:
        /* <DEDUP_REMOVED lines=8> */
.L_x_13373:
        /* <DEDUP_REMOVED lines=11> */
.L_x_13374:
[----:B------:R2:W-:Y:S01]  /*39540*/  SYNCS.ARRIVE.TRANS64.A1T0 RZ, [R6+URZ+0x32430], RZ ;  /* 0x032430ff06ff79a7 */ /* 0x0005e2000810003f */
[----:B------:R-:W-:Y:S05]  /*39550*/  @!P3 BRA `(.L_x_13375) ;  /* 0x000000000004b947 */ /* 0x000fea0003800000 */
[----:B------:R-:W-:Y:S01]  /*39560*/  BPT.TRAP 0x1 ;  /* 0x000000040000795c */ /* 0x000fe20000300000 */
.L_x_13375:
[----:B------:R-:W3:Y:S01]  /*39570*/  SYNCS.PHASECHK.TRANS64.TRYWAIT P0, [R6+URZ+0x32460], R21 ;  /* 0x03246015060075a7 */ /* 0x000ee2000800017f */
[----:B------:R-:W-:Y:S04]  /*39580*/  BSSY B1, `(.L_x_13376) ;  /* 0x0000002000017945 */ /* 0x000fe80003800000 */
[----:B---3--:R-:W-:Y:S05]  /*39590*/  @!P0 BRA `(.L_x_13377) ;  /* 0x0000006c00a08947 */ /* 0x008fea0003800000 */
.L_x_13595:
[----:B------:R-:W-:Y:S05]  /*395a0*/  BSYNC B1 ;  /* 0x0000000000017941 */ /* 0x000fea0003800000 */
.L_x_13376:
[----:B------:R-:W-:Y:S01]  /*395b0*/  ULDC.64 UR4, c[0x0][0x328] ;  /* 0x0000ca0000047ab9 */ /* 0x000fe20000000a00 */
[----:B------:R-:W-:Y:S01]  /*395c0*/  ULDC.64 UR6, c[0x0][0x318] ;  /* 0x0000c60000067ab9 */ /* 0x000fe20000000a00 */
[----:B------:R-:W-:Y:S01]  /*395d0*/  IMAD R2, R17, UR4, RZ ;  /* 0x0000000411027c24 */ /* 0x000fe2000f8e02ff */
[C---:B------:R-:W-:Y:S01]  /*395e0*/  LOP3.LUT P5, RZ, R22.reuse, 0x1, RZ, 0xc0, !PT ;  /* 0x0000000116ff7812 */ /* 0x040fe200078ac0ff */
[----:B-1----:R-:W-:Y:S01]  /*395f0*/  IMAD R8, R25, 0x6000, R30 ;  /* 0x0000600019087824 */ /* 0x002fe200078e021e */
[C---:B------:R-:W-:Y:S01]  /*39600*/  LOP3.LUT P4, RZ, R22.reuse, 0x10, RZ, 0xc0, !PT ;  /* 0x0000001016ff7812 */ /* 0x040fe2000788c0ff */
[C---:B------:R-:W-:Y:S01]  /*39610*/  IMAD R7, R5.reuse, UR5, R2 ;  /* 0x0000000505077c24 */ /* 0x040fe2000f8e0202 */
[C---:B------:R-:W-:Y:S01]  /*39620*/  LOP3.LUT P3, RZ, R22.reuse, 0x8, RZ, 0xc0, !PT ;  /* 0x0000000816ff7812 */ /* 0x040fe2000786c0ff */
        /* <DEDUP_REMOVED lines=58> */
.L_x_13609:
        /* <DEDUP_REMOVED lines=11> */
.L_x_13379:
        /* <DEDUP_REMOVED lines=11> */
.L_x_13380:
[----:B------:R0:W-:Y:S01]  /*39b30*/  SYNCS.ARRIVE.TRANS64.A1T0 RZ, [R6+URZ+0x32450], RZ ;  /* 0x032450ff06ff79a7 */ /* 0x0001e2000810003f */
[----:B------:R-:W-:Y:S05]  /*39b40*/  @P2 BRA `(.L_x_13381) ;  /* 0xfffffff000a02947 */ /* 0x000fea000383ffff */
.L_x_13368:
[----:B------:R-:W-:Y:S05]  /*39b50*/  BSYNC B0 ;  /* 0x0000000000007941 */ /* 0x000fea0003800000 */
.L_x_13367:
        /* <DEDUP_REMOVED lines=20> */
.L_x_13383:
[----:B------:R-:W-:Y:S05]  /*39ca0*/  BSYNC B0 ;  /* 0x0000000000007941 */ /* 0x000fea0003800000 */
.L_x_13382:
[----:B------:R-:W-:Y:S02]  /*39cb0*/  LOP3.LUT R27, R27, R0, RZ, 0x3c, !PT ;  /* 0x000000001b1b7212 */ /* 0x000fe400078e3cff */
[----:B------:R-:W-:-:S07]  /*39cc0*/  SEL R25, R25, RZ, P0 ;  /* 0x000000ff19197207 */ /* 0x000fce0000000000 */
.L_x_13336:
[----:B------:R-:W-:Y:S05]  /*39cd0*/  BSYNC B7 ;  /* 0x0000000000077941 */ /* 0x000fea0003800000 */
.L_x_13334:
        /* <DEDUP_REMOVED lines=8> */
[----:B------:R4:W0:Y:S01]  /*39d60*/  LDS.128 R16, [R23+0x324d0] ;  /* 0x0324d00017107984 */ /* 0x0008220000000c00 */
[----:B------:R-:W-:Y:S06]  /*39d70*/  BAR.ARV 0x4, 0x180 ;  /* 0x0106000000007b1d */ /* 0x000fec0000002000 */
[----:B------:R-:W-:Y:S05]  /*39d80*/  BRA `(.L_x_13385) ;  /* 0x0000000c00d47947 */ /* 0x000fea0003800000 */
.L_x_13384:
        /* <DEDUP_REMOVED lines=9> */
[----:B------:R-:W5:Y:S01]  /*39e20*/  @!P1 LDC.64 R4, c[0x0][0xd78] ;  /* 0x00035e00ff049b82 */ /* 0x000f620000000a00 */
[----:B----4-:R-:W-:-:S05]  /*39e30*/  @!P1 IMAD.WIDE R2, R7, 0x4, R2 ;  /* 0x0000000407029825 */ /* 0x010fca00078e0202 */
[----:B0123--:R5:W2:Y:S02]  /*39e40*/  @!P1 LDG.E R6, desc[UR44][R2.64] ;  /* 0x0000002c02069981 */ /* 0x00faa4000c1e1900 */
[----:B-----5:R-:W-:-:S05]  /*39e50*/  @!P1 IMAD.WIDE R2, R7, 0x4, R4 ;  /* 0x0000000407029825 */ /* 0x020fca00078e0204 */
        /* <DEDUP_REMOVED lines=30> */
.L_x_13619:
[----:B------:R-:W-:Y:S02]  /*3a040*/  ULDC UR4, c[0x0][0xd38] ;  /* 0x00034e0000047ab9 */ /* 0x000fe40000000800 */
[----:B------:R-:W-:-:S04]  /*3a050*/  IMAD.U32 R5, RZ, RZ, UR4 ;  /* 0x00000004ff057e24 */ /* 0x000fc8000f8e00ff */
[----:B-1----:R-:W-:-:S04]  /*3a060*/  IMAD R14, R14, R5, RZ ;  /* 0x000000050e0e7224 */ /* 0x002fc800078e02ff */
[----:B------:R-:W-:-:S05]  /*3a070*/  IMAD.IADD R7, R7, 0x1, R14 ;  /* 0x0000000107077824 */ /* 0x000fca00078e020e */
[----:B------:R-:W-:-:S13]  /*3a080*/  ISETP.GT.AND P6, PT, R7, R0, PT ;  /* 0x000000000700720c */ /* 0x000fda0003fc4270 */
[----:B------:R-:W-:Y:S05]  /*3a090*/  @P6 BRA `(.L_x_13387) ;  /* 0x0000000000a46947 */ /* 0x000fea0003800000 */
.L_x_13390:
        /* <DEDUP_REMOVED lines=35> */
.L_x_13627:
[----:B------:R-:W-:Y:S02]  /*3a2d0*/  ULDC UR4, c[0x0][0xd38] ;  /* 0x00034e0000047ab9 */ /* 0x000fe40000000800 */
[----:B------:R-:W-:-:S04]  /*3a2e0*/  IMAD.U32 R5, RZ, RZ, UR4 ;  /* 0x00000004ff057e24 */ /* 0x000fc8000f8e00ff */
[----:B-1----:R-:W-:-:S04]  /*3a2f0*/  IMAD R14, R14, R5, RZ ;  /* 0x000000050e0e7224 */ /* 0x002fc800078e02ff */
[----:B------:R-:W-:-:S05]  /*3a300*/  IMAD.IADD R7, R14, 0x1, R7 ;  /* 0x000000010e077824 */ /* 0x000fca00078e0207 */
[----:B------:R-:W-:-:S13]  /*3a310*/  ISETP.GT.AND P6, PT, R7, R0, PT ;  /* 0x000000000700720c */ /* 0x000fda0003fc4270 */
[----:B------:R-:W-:Y:S05]  /*3a320*/  @!P6 BRA `(.L_x_13390) ;  /* 0xfffffffc005ce947 */ /* 0x000fea000383ffff */
.L_x_13387:
        /* <DEDUP_REMOVED lines=10> */
.L_x_13632:
[----:B------:R-:W-:-:S13]  /*3a3d0*/  ISETP.NE.AND P0, PT, R3, RZ, PT ;  /* 0x000000ff0300720c */ /* 0x000fda0003f05270 */
[----:B------:R-:W-:Y:S05]  /*3a3e0*/  @!P0 BRA `(.L_x_13392) ;  /* 0x0000000000108947 */ /* 0x000fea0003800000 */
[----:B------:R-:W-:Y:S01]  /*3a3f0*/  UMOV UR4, 0xffffffff ;  /* 0xffffffff00047882 */ /* 0x000fe20000000000 */
[----:B-1----:R-:W-:Y:S02]  /*3a400*/  VIADD R12, R12, 0xffffffff ;  /* 0xffffffff0c0c7836 */ /* 0x002fe40000000000 */
[----:B------:R-:W-:Y:S05]  /*3a410*/  BRA.DIV UR4, `(.L_x_13393) ;  /* 0x00000072042c7947 */ /* 0x000fea000b800000 */
[----:B------:R4:W1:Y:S02]  /*3a420*/  SHFL.IDX PT, R6, R2, R12, 0x1f ;  /* 0x00001f0c02067589 */ /* 0x00086400000e0000 */
.L_x_13392:
        /* <DEDUP_REMOVED lines=59> */
.L_x_13394:
        /* <DEDUP_REMOVED lines=60> */
.L_x_13395:
[----:B------:R-:W-:-:S05]  /*3aba0*/  LOP3.LUT R2, RZ, R2, RZ, 0x33, !PT ;  /* 0x00000002ff027212 */ /* 0x000fca00078e33ff */
[----:B------:R-:W-:Y:S01]  /*3abb0*/  IMAD.IADD R17, R17, 0x1, R2 ;  /* 0x0000000111117824 */ /* 0x000fe200078e0202 */
[----:B------:R-:W-:Y:S06]  /*3abc0*/  BRA `(.L_x_13396) ;  /* 0x00000000001c7947 */ /* 0x000fec0003800000 */
.L_x_13388:
[----:B------:R-:W-:Y:S01]  /*3abd0*/  UMOV UR4, URZ ;  /* 0x0000003f00047c82 */ /* 0x000fe20008000000 */
[----:B------:R-:W-:Y:S01]  /*3abe0*/  UMOV UR5, URZ ;  /* 0x0000003f00057c82 */ /* 0x000fe20008000000 */
[----:B------:R-:W-:Y:S01]  /*3abf0*/  ULDC UR6, c[0x0][0xd3c] ;  /* 0x00034f0000067ab9 */ /* 0x000fe20000000800 */
[----:B------:R-:W-:Y:S02]  /*3ac00*/  IMAD.MOV.U32 R16, RZ, RZ, R0 ;  /* 0x000000ffff107224 */ /* 0x000fe400078e0000 */
[----:B------:R-:W-:Y:S02]  /*3ac10*/  IMAD.U32 R17, RZ, RZ, UR4 ;  /* 0x00000004ff117e24 */ /* 0x000fe4000f8e00ff */
[----:B------:R-:W-:Y:S02]  /*3ac20*/  IMAD.U32 R18, RZ, RZ, UR5 ;  /* 0x00000005ff127e24 */ /* 0x000fe4000f8e00ff */
[----:B------:R-:W-:-:S07]  /*3ac30*/  IMAD.U32 R19, RZ, RZ, UR6 ;  /* 0x00000006ff137e24 */ /* 0x000fce000f8e00ff */
.L_x_13396:
        /* <DEDUP_REMOVED lines=10> */
.L_x_13385:
[----:B------:R-:W-:Y:S02]  /*3ace0*/  ULDC UR4, c[0x0][0xd3c] ;  /* 0x00034f0000047ab9 */ /* 0x000fe40000000800 */
[----:B0-----:R-:W-:-:S13]  /*3acf0*/  ISETP.GE.AND P0, PT, R19, UR4, PT ;  /* 0x0000000413007c0c */ /* 0x001fda000bf06270 */
[----:B------:R-:W-:Y:S05]  /*3ad00*/  @!P0 BRA `(.L_x_13397) ;  /* 0xffffff8800788947 */ /* 0x000fea000383ffff */
[----:B------:R-:W-:Y:S05]  /*3ad10*/  BSYNC B8 ;  /* 0x0000000000087941 */ /* 0x000fea0003800000 */
.L_x_13272:
        /* <DEDUP_REMOVED lines=12> */
.L_x_13635:
[----:B------:R-:W-:Y:S05]  /*3ade0*/  BSYNC B0 ;  /* 0x0000000000007941 */ /* 0x000fea0003800000 */
.L_x_13398:
[----:B------:R-:W-:-:S03]  /*3adf0*/  UMOV UR4, 0xffffffff ;  /* 0xffffffff00047882 */ /* 0x000fc60000000000 */
[----:B------:R-:W-:Y:S05]  /*3ae00*/  BRA.DIV UR4, `(.L_x_13400) ;  /* 0x0000006604ec7947 */ /* 0x000fea000b800000 */
[----:B0-----:R-:W0:Y:S02]  /*3ae10*/  S2R R0, SR_TID.X ;  /* 0x0000000000007919 */ /* 0x001e240000002100 */
[----:B0-----:R-:W-:-:S04]  /*3ae20*/  SHF.R.U32.HI R0, RZ, 0x5, R0 ;  /* 0x00000005ff007819 */ /* 0x001fc80000011600 */
[----:B------:R-:W-:-:S05]  /*3ae30*/  LOP3.LUT R0, R0, 0x3, RZ, 0xc0, !PT ;  /* 0x0000000300007812 */ /* 0x000fca00078ec0ff */
[----:B------:R0:W1:Y:S02]  /*3ae40*/  SHFL.IDX PT, R14, R0, RZ, 0x1f ;  /* 0x00001fff000e7589 */ /* 0x00006400000e0000 */
.L_x_13638:
[----:B-1----:R-:W-:-:S13]  /*3ae50*/  ISETP.NE.AND P0, PT, R14, RZ, PT ;  /* 0x000000ff0e00720c */ /* 0x002fda0003f05270 */
[----:B------:R-:W-:Y:S05]  /*3ae60*/  @P0 BRA `(.L_x_13019) ;  /* 0x0000000000880947 */ /* 0x000fea0003800000 */
[----:B------:R-:W-:-:S03]  /*3ae70*/  UMOV UR4, 0xffffffff ;  /* 0xffffffff00047882 */ /* 0x000fc60000000000 */
[----:B------:R-:W-:Y:S05]  /*3ae80*/  BRA.DIV UR4, `(.L_x_13401) ;  /* 0x0000006a04007947 */ /* 0x000fea000b800000 */
[----:B------:R-:W-:-:S13]  /*3ae90*/  ELECT P6, URZ, PT ;  /* 0x00000000003f782f */ /* 0x000fda00038c0000 */
.L_x_13641:
[----:B------:R-:W-:Y:S05]  /*3aea0*/  @!P6 BRA `(.L_x_13019) ;  /* 0x000000000078e947 */ /* 0x000fea0003800000 */
[----:B------:R-:W-:-:S06]  /*3aeb0*/  ULOP3.LUT UR4, UR38, 0x2, URZ, 0xfc, !UPT ;  /* 0x0000000226047892 */ /* 0x000fcc000f8efc3f */
[----:B0-----:R-:W-:-:S05]  /*3aec0*/  IMAD.U32 R0, RZ, RZ, UR4 ;  /* 0x00000004ff007e24 */ /* 0x001fca000f8e00ff */
[----:B------:R-:W-:-:S13]  /*3aed0*/  ISETP.NE.AND P0, PT, R0, 0x3, PT ;  /* 0x000000030000780c */ /* 0x000fda0003f05270 */
[----:B------:R-:W-:Y:S05]  /*3aee0*/  @!P0 BRA `(.L_x_13402) ;  /* 0x0000000000048947 */ /* 0x000fea0003800000 */
[----:B------:R-:W-:Y:S01]  /*3aef0*/  BPT.TRAP 0x1 ;  /* 0x000000040000795c */ /* 0x000fe20000300000 */
.L_x_13402:
[----:B------:R-:W-:Y:S01]  /*3af00*/  IMAD R3, R25, 0x8, R5 ;  /* 0x0000000819037824 */ /* 0x000fe200078e0205 */
[----:B------:R-:W-:Y:S01]  /*3af10*/  SHF.L.U32 R2, R27, 0x1f, RZ ;  /* 0x0000001f1b027819 */ /* 0x000fe200000006ff */
[----:B------:R-:W-:-:S03]  /*3af20*/  VIADD R25, R25, 0x1 ;  /* 0x0000000119197836 */ /* 0x000fc60000000000 */
[----:B------:R-:W0:Y:S02]  /*3af30*/  SYNCS.PHASECHK.TRANS64.TRYWAIT P1, [R3+URZ+0x32440], R2 ;  /* 0x03244002030075a7 */ /* 0x000e24000802017f */
[----:B------:R-:W-:-:S04]  /*3af40*/  ISETP.NE.AND P2, PT, R25, 0x2, PT ;  /* 0x000000021900780c */ /* 0x000fc80003f45270 */
[----:B------:R-:W-:Y:S01]  /*3af50*/  SEL R0, RZ, 0x1, P2 ;  /* 0x00000001ff007807 */ /* 0x000fe20001000000 */
[----:B0-----:R-:W-:Y:S08]  /*3af60*/  @!P1 BRA `(.L_x_13403) ;  /* 0x0000006400e89947 */ /* 0x001ff00003800000 */
.L_x_13642:
[----:B------:R-:W-:Y:S02]  /*3af70*/  SEL R25, R25, RZ, P2 ;  /* 0x000000ff19197207 */ /* 0x000fe40001000000 */
[----:B------:R-:W-:Y:S01]  /*3af80*/  LOP3.LUT R0, R27, R0, RZ, 0x3c, !PT ;  /* 0x000000001b007212 */ /* 0x000fe200078e3cff */
[----:B------:R-:W-:Y:S06]  /*3af90*/  @!P0 BRA `(.L_x_13404) ;  /* 0x0000000000048947 */ /* 0x000fec0003800000 */
[----:B------:R-:W-:Y:S01]  /*3afa0*/  BPT.TRAP 0x1 ;  /* 0x000000040000795c */ /* 0x000fe20000300000 */
.L_x_13404:
[----:B------:R-:W-:Y:S01]  /*3afb0*/  IMAD R25, R25, 0x8, R5 ;  /* 0x0000000819197824 */ /* 0x000fe200078e0205 */
[----:B------:R-:W-:-:S04]  /*3afc0*/  SHF.L.U32 R0, R0, 0x1f, RZ ;  /* 0x0000001f00007819 */ /* 0x000fc800000006ff */
[----:B------:R-:W1:Y:S02]  /*3afd0*/  SYNCS.PHASECHK.TRANS64.TRYWAIT P1, [R25+URZ+0x32440], R0 ;  /* 0x03244000190075a7 */ /* 0x000e64000802017f */
[----:B-1----:R-:W-:Y:S05]  /*3afe0*/  @!P1 BRA `(.L_x_13405) ;  /* 0x0000006400dc9947 */ /* 0x002fea0003800000 */
.L_x_13643:
[----:B------:R-:W-:Y:S05]  /*3aff0*/  @!P0 BRA `(.L_x_13406) ;  /* 0x0000000000048947 */ /* 0x000fea0003800000 */
[----:B------:R-:W-:Y:S01]  /*3b000*/  BPT.TRAP 0x1 ;  /* 0x000000040000795c */ /* 0x000fe20000300000 */
.L_x_13406:
[----:B------:R-:W5:Y:S02]  /*3b010*/  SYNCS.PHASECHK.TRANS64.TRYWAIT P1, [R3+URZ+0x32460], R2 ;  /* 0x03246002030075a7 */ /* 0x000f64000802017f */
[----:B-----5:R-:W-:Y:S05]  /*3b020*/  @!P1 BRA `(.L_x_13407) ;  /* 0x0000006400e09947 */ /* 0x020fea0003800000 */
.L_x_13644:
[----:B------:R-:W-:Y:S05]  /*3b030*/  @!P0 BRA `(.L_x_13408) ;  /* 0x0000000000048947 */ /* 0x000fea0003800000 */
[----:B------:R-:W-:Y:S01]  /*3b040*/  BPT.TRAP 0x1 ;  /* 0x000000040000795c */ /* 0x000fe20000300000 */
.L_x_13408:
[----:B------:R0:W0:Y:S02]  /*3b050*/  SYNCS.PHASECHK.TRANS64.TRYWAIT P0, [R25+URZ+0x32460], R0 ;  /* 0x03246000190075a7 */ /* 0x000024000800017f */
[----:B0-----:R-:W-:Y:S05]  /*3b060*/  @!P0 NANOSLEEP.SYNCS 0x989680 ;  /* 0x009896800000895d */ /* 0x001fea0003900000 */
[----:B------:R-:W0:Y:S02]  /*3b070*/  @!P0 SYNCS.PHASECHK.TRANS64 P0, [R25+URZ+0x32460], R0 ;  /* 0x03246000190085a7 */ /* 0x000e24000800007f */
[----:B0-----:R-:W-:Y:S05]  /*3b080*/  @!P0 BRA `(.L_x_13408) ;  /* 0xfffffffc00f08947 */ /* 0x001fea000383ffff */
.L_x_13019:
[----:B------:R-:W-:Y:S05]  /*3b090*/  BSYNC B9 ;  /* 0x0000000000097941 */ /* 0x000fea0003800000 */
.L_x_13016:
[----:B------:R-:W-:Y:S05]  /*3b0a0*/  EXIT ;  /* 0x000000000000794d */ /* 0x000fea0003800000 */
.L_x_13047:
[----:B0-----:R0:W1:Y:S02]  /*3b0b0*/  SYNCS.PHASECHK.TRANS64.TRYWAIT P5, [R69+URZ+0x32490], R82 ;  /* 0x03249052450075a7 */ /* 0x00106400080a017f */
[----:B-1----:R-:W-:Y:S05]  /*3b0c0*/  @!P5 NANOSLEEP.SYNCS 0x989680 ;  /* 0x009896800000d95d */ /* 0x002fea0003900000 */
[----:B------:R-:W1:Y:S02]  /*3b0d0*/  @!P5 SYNCS.PHASECHK.TRANS64 P5, [R69+URZ+0x32490], R82 ;  /* 0x032490524500d5a7 */ /* 0x000e6400080a007f */
[----:B-1----:R-:W-:Y:S05]  /*3b0e0*/  @!P5 BRA `(.L_x_13047) ;  /* 0xfffffffc00f0d947 */ /* 0x002fea000383ffff */
[----:B------:R-:W-:Y:S05]  /*3b0f0*/  BRA `(.L_x_13409) ;  /* 0xfffffc8800107947 */ /* 0x000fea000383ffff */
.L_x_13048:
        /* <DEDUP_REMOVED lines=8> */
.L_x_13411:
[----:B------:R-:W-:Y:S05]  /*3b180*/  BSYNC B1 ;  /* 0x0000000000017941 */ /* 0x000fea0003800000 */
.L_x_13410:
        /* <DEDUP_REMOVED lines=8> */
.L_x_13412:
[----:B------:R-:W-:Y:S05]  /*3b210*/  BRA `(.L_x_13413) ;  /* 0xfffffc8400dc7947 */ /* 0x000fea000383ffff */
.L_x_13057:
        /* <DEDUP_REMOVED lines=8> */
.L_x_13415:
[----:B------:R-:W-:Y:S05]  /*3b2a0*/  BSYNC B1 ;  /* 0x0000000000017941 */ /* 0x000fea0003800000 */
.L_x_13414:
        /* <DEDUP_REMOVED lines=8> */
.L_x_13416:
[----:B------:R-:W-:Y:S05]  /*3b330*/  BRA `(.L_x_13417) ;  /* 0xfffffc8c00787947 */ /* 0x000fea000383ffff */
.L_x_13069:
[----:B0-----:R0:W1:Y:S02]  /*3b340*/  SYNCS.PHASECHK.TRANS64.TRYWAIT P5, [R69+URZ+0x32490], R82 ;  /* 0x03249052450075a7 */ /* 0x00106400080a017f */
[----:B-1----:R-:W-:Y:S05]  /*3b350*/  @!P5 NANOSLEEP.SYNCS 0x989680 ;  /* 0x009896800000d95d */ /* 0x002fea0003900000 */
[----:B------:R-:W1:Y:S02]  /*3b360*/  @!P5 SYNCS.PHASECHK.TRANS64 P5, [R69+URZ+0x32490], R82 ;  /* 0x032490524500d5a7 */ /* 0x000e6400080a007f */
[----:B-1----:R-:W-:Y:S05]  /*3b370*/  @!P5 BRA `(.L_x_13069) ;  /* 0xfffffffc00f0d947 */ /* 0x002fea000383ffff */
[----:B------:R-:W-:Y:S05]  /*3b380*/  BRA `(.L_x_13418) ;  /* 0xfffffc9800c07947 */ /* 0x000fea000383ffff */
.L_x_13070:
        /* <DEDUP_REMOVED lines=8> */
.L_x_13420:
[----:B------:R-:W-:Y:S05]  /*3b410*/  BSYNC B1 ;  /* 0x0000000000017941 */ /* 0x000fea0003800000 */
.L_x_13419:
        /* <DEDUP_REMOVED lines=8> */
.L_x_13421:
[----:B------:R-:W-:Y:S01]  /*3b4a0*/  IMAD.MOV.U32 R72, RZ, RZ, R14 ;  /* 0x000000ffff487224 */ /* 0x000fe200078e000e */
[----:B------:R-:W-:Y:S06]  /*3b4b0*/  BRA `(.L_x_13422) ;  /* 0xfffffc9800887947 */ /* 0x000fec000383ffff */
.L_x_13075:
        /* <DEDUP_REMOVED lines=8> */
.L_x_13424:
[----:B------:R-:W-:Y:S05]  /*3b540*/  BSYNC B1 ;  /* 0x0000000000017941 */ /* 0x000fea0003800000 */
.L_x_13423:
        /* <DEDUP_REMOVED lines=8> */
.L_x_13425:
[----:B------:R-:W-:Y:S05]  /*3b5d0*/  BRA `(.L_x_13426) ;  /* 0xfffffca0003c7947 */ /* 0x000fea000383ffff */
.L_x_13080:
[----:B0-----:R0:W1:Y:S02]  /*3b5e0*/  SYNCS.PHASECHK.TRANS64.TRYWAIT P0, [R69+URZ+0x32490], R82 ;  /* 0x03249052450075a7 */ /* 0x001064000800017f */
[----:B-1----:R-:W-:Y:S05]  /*3b5f0*/  @!P0 NANOSLEEP.SYNCS 0x989680 ;  /* 0x009896800000895d */ /* 0x002fea0003900000 */
[----:B------:R-:W1:Y:S02]  /*3b600*/  @!P0 SYNCS.PHASECHK.TRANS64 P0, [R69+URZ+0x32490], R82 ;  /* 0x03249052450085a7 */ /* 0x000e64000800007f */
[----:B-1----:R-:W-:Y:S05]  /*3b610*/  @!P0 BRA `(.L_x_13080) ;  /* 0xfffffffc00f08947 */ /* 0x002fea000383ffff */
[----:B------:R-:W-:Y:S05]  /*3b620*/  BRA `(.L_x_13427) ;  /* 0xfffffca8003c7947 */ /* 0x000fea000383ffff */
.L_x_13081:
        /* <DEDUP_REMOVED lines=8> */
.L_x_13429:
[----:B------:R-:W-:Y:S05]  /*3b6b0*/  BSYNC B1 ;  /* 0x0000000000017941 */ /* 0x000fea0003800000 */
.L_x_13428:
        /* <DEDUP_REMOVED lines=8> */
.L_x_13430:
[----:B------:R-:W-:Y:S05]  /*3b740*/  BRA `(.L_x_13431) ;  /* 0xfffffca8005c7947 */ /* 0x000fea000383ffff */
.L_x_13084:
        /* <DEDUP_REMOVED lines=8> */
.L_x_13433:
[----:B------:R-:W-:Y:S05]  /*3b7d0*/  BSYNC B1 ;  /* 0x0000000000017941 */ /* 0x000fea0003800000 */
.L_x_13432:
        /* <DEDUP_REMOVED lines=8> */
.L_x_13434:
[----:B------:R-:W-:Y:S05]  /*3b860*/  BRA `(.L_x_13435) ;  /* 0xfffffca8005c7947 */ /* 0x000fea000383ffff */
.L_x_13088:
[----:B------:R0:W0:Y:S02]  /*3b870*/  SYNCS.PHASECHK.TRANS64.TRYWAIT P3, [R69+URZ+0x324b0], R82 ;  /* 0x0324b052450075a7 */ /* 0x000024000806017f */
[----:B0-----:R-:W-:Y:S05]  /*3b880*/  @!P3 NANOSLEEP.SYNCS 0x989680 ;  /* 0x009896800000b95d */ /* 0x001fea0003900000 */
[----:B------:R-:W0:Y:S02]  /*3b890*/  @!P3 SYNCS.PHASECHK.TRANS64 P3, [R69+URZ+0x324b0], R82 ;  /* 0x0324b0524500b5a7 */ /* 0x000e24000806007f */
[----:B0-----:R-:W-:Y:S05]  /*3b8a0*/  @!P3 BRA `(.L_x_13088) ;  /* 0xfffffffc00f0b947 */ /* 0x001fea000383ffff */
[----:B------:R-:W-:Y:S05]  /*3b8b0*/  BRA `(.L_x_13436) ;  /* 0xfffffca800d07947 */ /* 0x000fea000383ffff */
.L_x_13106:
[----:B------:R0:W5:Y:S01]  /*3b8c0*/  LDL R13, [R1+0x51c] ;  /* 0x00051c00010d7983 */ /* 0x0001620000100800 */
[----:B------:R-:W-:Y:S01]  /*3b8d0*/  BSSY B0, `(.L_x_13437) ;  /* 0x0000007000007945 */ /* 0x000fe20003800000 */
[----:B------:R-:W-:Y:S02]  /*3b8e0*/  IMAD.MOV.U32 R12, RZ, RZ, RZ ;  /* 0x000000ffff0c7224 */ /* 0x000fe400078e00ff */
[----:B------:R-:W-:Y:S02]  /*3b8f0*/  IMAD.MOV.U32 R11, RZ, RZ, 0x1f ;  /* 0x0000001fff0b7424 */ /* 0x000fe400078e00ff */
[----:B----4-:R-:W-:-:S07]  /*3b900*/  IMAD.MOV.U32 R15, RZ, RZ, -0x1 ;  /* 0xffffffffff0f7424 */ /* 0x010fce00078e00ff */
[----:B0-2--5:R-:W-:Y:S05]  /*3b910*/  WARPSYNC.COLLECTIVE R15, `(.L_x_13438) ;  /* 0x000000000f087348 */ /* 0x025fea0003c00000 */
[----:B-----5:R1:W3:Y:S02]  /*3b920*/  SHFL.IDX P6, R14, R13, R12, R11 ;  /* 0x0000000c0d0e7389 */ /* 0x0202e400000c000b */
[----:B0123--:R-:W-:Y:S01]  /*3b930*/  ENDCOLLECTIVE ;  /* 0x000000000000791b */ /* 0x00ffe20003800000 */
.L_x_13438:
[----:B------:R-:W-:Y:S05]  /*3b940*/  BSYNC B0 ;  /* 0x0000000000007941 */ /* 0x000fea0003800000 */
.L_x_13437:
[----:B------:R-:W-:Y:S05]  /*3b950*/  BRA `(.L_x_13439) ;  /* 0xfffffcbc00e07947 */ /* 0x000fea000383ffff */
.L_x_13118:
        /* <DEDUP_REMOVED lines=8> */
.L_x_13441:
[----:B------:R-:W-:Y:S05]  /*3b9e0*/  BSYNC B1 ;  /* 0x0000000000017941 */ /* 0x000fea0003800000 */
.L_x_13440:
        /* <DEDUP_REMOVED lines=8> */
.L_x_13442:
[----:B------:R-:W-:Y:S02]  /*3ba70*/  IMAD.MOV.U32 R13, RZ, RZ, R59 ;  /* 0x000000ffff0d7224 */ /* 0x000fe400078e003b */
[----:B------:R-:W-:-:S07]  /*3ba80*/  IMAD.MOV.U32 R6, RZ, RZ, R14 ;  /* 0x000000ffff067224 */ /* 0x000fce00078e000e */
[----:B------:R-:W-:Y:S05]  /*3ba90*/  WARPSYNC.COLLECTIVE R15, `(.L_x_13443) ;  /* 0x000000000f087348 */ /* 0x000fea0003c00000 */
[----:B------:R0:W1:Y:S02]  /*3baa0*/  SHFL.IDX P6, R14, R13, R12, R11 ;  /* 0x0000000c0d0e7389 */ /* 0x00006400000c000b */
[----:B01----:R-:W-:Y:S01]  /*3bab0*/  ENDCOLLECTIVE ;  /* 0x000000000000791b */ /* 0x003fe20003800000 */
.L_x_13443:
[----:B------:R-:W-:Y:S02]  /*3bac0*/  IMAD.MOV.U32 R13, RZ, RZ, R58 ;  /* 0x000000ffff0d7224 */ /* 0x000fe400078e003a */
[----:B------:R-:W-:-:S07]  /*3bad0*/  IMAD.MOV.U32 R7, RZ, RZ, R14 ;  /* 0x000000ffff077224 */ /* 0x000fce00078e000e */
[----:B------:R-:W-:Y:S05]  /*3bae0*/  WARPSYNC.COLLECTIVE R15, `(.L_x_13444) ;  /* 0x000000000f087348 */ /* 0x000fea0003c00000 */
[----:B------:R0:W1:Y:S02]  /*3baf0*/  SHFL.IDX P6, R14, R13, R12, R11 ;  /* 0x0000000c0d0e7389 */ /* 0x00006400000c000b */
[----:B01----:R-:W-:Y:S01]  /*3bb00*/  ENDCOLLECTIVE ;  /* 0x000000000000791b */ /* 0x003fe20003800000 */
.L_x_13444:
[----:B------:R-:W-:Y:S01]  /*3bb10*/  IMAD.MOV.U32 R8, RZ, RZ, R14 ;  /* 0x000000ffff087224 */ /* 0x000fe200078e000e */
[----:B------:R-:W-:Y:S06]  /*3bb20*/  BRA `(.L_x_13445) ;  /* 0xfffffcc800c87947 */ /* 0x000fec000383ffff */
.L_x_13121:
[----:B------:R-:W-:Y:S01]  /*3bb30*/  BSSY B1, `(.L_x_13446) ;  /* 0x0000008000017945 */ /* 0x000fe20003800000 */
[----:B------:R-:W-:Y:S02]  /*3bb40*/  IMAD.MOV.U32 R13, RZ, RZ, R44 ;  /* 0x000000ffff0d7224 */ /* 0x000fe400078e002c */
[----:B------:R-:W-:Y:S02]  /*3bb50*/  IMAD.MOV.U32 R12, RZ, RZ, 0x1 ;  /* 0x00000001ff0c7424 */ /* 0x000fe400078e00ff */
[----:B------:R-:W-:Y:S02]  /*3bb60*/  IMAD.MOV.U32 R11, RZ, RZ, 0x1c1f ;  /* 0x00001c1fff0b7424 */ /* 0x000fe400078e00ff */
[----:B------:R-:W-:-:S07]  /*3bb70*/  IMAD.MOV.U32 R15, RZ, RZ, -0x1 ;  /* 0xffffffffff0f7424 */ /* 0x000fce00078e00ff */
[----:B0--34-:R-:W-:Y:S05]  /*3bb80*/  WARPSYNC.COLLECTIVE R15, `(.L_x_13447) ;  /* 0x000000000f087348 */ /* 0x019fea0003c00000 */
[----:B------:R1:W2:Y:S02]  /*3bb90*/  SHFL.IDX P6, R14, R13, R12, R11 ;  /* 0x0000000c0d0e7389 */ /* 0x0002a400000c000b */
[----:B01234-:R-:W-:Y:S01]  /*3bba0*/  ENDCOLLECTIVE ;  /* 0x000000000000791b */ /* 0x01ffe20003800000 */
.L_x_13447:
[----:B------:R-:W-:Y:S05]  /*3bbb0*/  BSYNC B1 ;  /* 0x0000000000017941 */ /* 0x000fea0003800000 */
.L_x_13446:
        /* <DEDUP_REMOVED lines=8> */
.L_x_13448:
[----:B------:R-:W-:Y:S02]  /*3bc40*/  IMAD.MOV.U32 R13, RZ, RZ, R59 ;  /* 0x000000ffff0d7224 */ /* 0x000fe400078e003b */
[----:B------:R-:W-:-:S07]  /*3bc50*/  IMAD.MOV.U32 R6, RZ, RZ, R14 ;  /* 0x000000ffff067224 */ /* 0x000fce00078e000e */
[----:B------:R-:W-:Y:S05]  /*3bc60*/  WARPSYNC.COLLECTIVE R15, `(.L_x_13449) ;  /* 0x000000000f087348 */ /* 0x000fea0003c00000 */
[----:B------:R0:W1:Y:S02]  /*3bc70*/  SHFL.IDX P6, R14, R13, R12, R11 ;  /* 0x0000000c0d0e7389 */ /* 0x00006400000c000b */
[----:B01----:R-:W-:Y:S01]  /*3bc80*/  ENDCOLLECTIVE ;  /* 0x000000000000791b */ /* 0x003fe20003800000 */
.L_x_13449:
[----:B------:R-:W-:Y:S02]  /*3bc90*/  IMAD.MOV.U32 R13, RZ, RZ, R58 ;  /* 0x000000ffff0d7224 */ /* 0x000fe400078e003a */
[----:B------:R-:W-:-:S07]  /*3bca0*/  IMAD.MOV.U32 R7, RZ, RZ, R14 ;  /* 0x000000ffff077224 */ /* 0x000fce00078e000e */
[----:B------:R-:W-:Y:S05]  /*3bcb0*/  WARPSYNC.COLLECTIVE R15, `(.L_x_13450) ;  /* 0x000000000f087348 */ /* 0x000fea0003c00000 */
[----:B------:R0:W1:Y:S02]  /*3bcc0*/  SHFL.IDX P6, R14, R13, R12, R11 ;  /* 0x0000000c0d0e7389 */ /* 0x00006400000c000b */
[----:B01----:R-:W-:Y:S01]  /*3bcd0*/  ENDCOLLECTIVE ;  /* 0x000000000000791b */ /* 0x003fe20003800000 */
.L_x_13450:
[----:B------:R-:W-:Y:S05]  /*3bce0*/  BRA `(.L_x_13451) ;  /* 0xfffffccc00307947 */ /* 0x000fea000383ffff */
.L_x_13125:
[----:B-1----:R1:W4:Y:S02]  /*3bcf0*/  SYNCS.PHASECHK.TRANS64.TRYWAIT P0, [R2+URZ+0x32400], R59 ;  /* 0x0324003b020075a7 */ /* 0x002324000800017f */
[----:B----4-:R-:W-:Y:S05]  /*3bd00*/  @!P0 NANOSLEEP.SYNCS 0x989680 ;  /* 0x009896800000895d */ /* 0x010fea0003900000 */
[----:B------:R-:W4:Y:S02]  /*3bd10*/  @!P0 SYNCS.PHASECHK.TRANS64 P0, [R2+URZ+0x32400], R59 ;  /* 0x0324003b020085a7 */ /* 0x000f24000800007f */
[----:B----4-:R-:W-:Y:S05]  /*3bd20*/  @!P0 BRA `(.L_x_13125) ;  /* 0xfffffffc00f08947 */ /* 0x010fea000383ffff */
[----:B------:R-:W-:Y:S05]  /*3bd30*/  BRA `(.L_x_13452) ;  /* 0xfffffccc00bc7947 */ /* 0x000fea000383ffff */
.L_x_13133:
        /* <DEDUP_REMOVED lines=9> */
.L_x_13454:
[----:B------:R-:W-:Y:S05]  /*3bdd0*/  BSYNC B1 ;  /* 0x0000000000017941 */ /* 0x000fea0003800000 */
.L_x_13453:
        /* <DEDUP_REMOVED lines=10> */
.L_x_13455:
        /* <DEDUP_REMOVED lines=8> */
.L_x_13456:
[----:B------:R-:W-:-:S05]  /*3bf00*/  @!P1 IADD3 R8, P2, R5, R7, RZ ;  /* 0x0000000705089210 */ /* 0x000fca0007f5e0ff */
[----:B------:R-:W-:Y:S02]  /*3bf10*/  @!P1 IMAD.X R9, R4, 0x1, R21, P2 ;  /* 0x0000000104099824 */ /* 0x000fe400010e0615 */
[----:B------:R-:W-:Y:S02]  /*3bf20*/  IMAD.MOV.U32 R13, RZ, RZ, R60 ;  /* 0x000000ffff0d7224 */ /* 0x000fe400078e003c */
[----:B------:R-:W-:-:S07]  /*3bf30*/  IMAD.MOV.U32 R6, RZ, RZ, R14 ;  /* 0x000000ffff067224 */ /* 0x000fce00078e000e */
[----:B------:R-:W-:Y:S05]  /*3bf40*/  WARPSYNC.COLLECTIVE R15, `(.L_x_13457) ;  /* 0x000000000f087348 */ /* 0x000fea0003c00000 */
[----:B------:R0:W1:Y:S02]  /*3bf50*/  SHFL.IDX P6, R14, R13, R12, R11 ;  /* 0x0000000c0d0e7389 */ /* 0x00006400000c000b */
[----:B01----:R-:W-:Y:S01]  /*3bf60*/  ENDCOLLECTIVE ;  /* 0x000000000000791b */ /* 0x003fe20003800000 */
.L_x_13457:
        /* <DEDUP_REMOVED lines=11> */
[----:B------:R-:W-:-:S02]  /*3c020*/  @!P1 IMAD.MOV.U32 R20, RZ, RZ, R10 ;  /* 0x000000ffff149224 */ /* 0x000fc400078e000a */
[----:B------:R-:W-:Y:S02]  /*3c030*/  IMAD.MOV.U32 R11, RZ, RZ, R21 ;  /* 0x000000ffff0b7224 */ /* 0x000fe400078e0015 */
[----:B------:R-:W-:Y:S02]  /*3c040*/  @!P1 IMAD.MOV.U32 R53, RZ, RZ, R9 ;  /* 0x000000ffff359224 */ /* 0x000fe400078e0009 */
[----:B------:R-:W-:Y:S01]  /*3c050*/  IMAD.MOV.U32 R10, RZ, RZ, R20 ;  /* 0x000000ffff0a7224 */ /* 0x000fe200078e0014 */
[----:B------:R-:W-:Y:S01]  /*3c060*/  PRMT R65, R65, 0x5410, R11 ;  /* 0x0000541041417816 */ /* 0x000fe2000000000b */
[----:B------:R-:W-:Y:S02]  /*3c070*/  IMAD.MOV.U32 R11, RZ, RZ, 0x1c1f ;  /* 0x00001c1fff0b7424 */ /* 0x000fe400078e00ff */
[----:B------:R-:W-:Y:S01]  /*3c080*/  @!P1 IMAD.MOV.U32 R52, RZ, RZ, R8 ;  /* 0x000000ffff349224 */ /* 0x000fe200078e0008 */
[----:B------:R-:W-:Y:S01]  /*3c090*/  PRMT R28, R28, 0x5410, R10 ;  /* 0x000054101c1c7816 */ /* 0x000fe2000000000a */
[----:B------:R-:W-:-:S07]  /*3c0a0*/  IMAD.MOV.U32 R9, RZ, RZ, R53 ;  /* 0x000000ffff097224 */ /* 0x000fce00078e0035 */
[----:B-----5:R-:W-:Y:S05]  /*3c0b0*/  WARPSYNC.COLLECTIVE R15, `(.L_x_13458) ;  /* 0x000000000f087348 */ /* 0x020fea0003c00000 */
[----:B------:R0:W1:Y:S02]  /*3c0c0*/  SHFL.IDX P6, R14, R13, R12, R11 ;  /* 0x0000000c0d0e7389 */ /* 0x00006400000c000b */
[----:B01---5:R-:W-:Y:S01]  /*3c0d0*/  ENDCOLLECTIVE ;  /* 0x000000000000791b */ /* 0x023fe20003800000 */
.L_x_13458:
[----:B------:R-:W-:Y:S02]  /*3c0e0*/  IMAD.MOV.U32 R8, RZ, RZ, R52 ;  /* 0x000000ffff087224 */ /* 0x000fe400078e0034 */
[----:B------:R-:W-:-:S03]  /*3c0f0*/  @!P1 IMAD.MOV.U32 R58, RZ, RZ, R4 ;  /* 0x000000ffff3a9224 */ /* 0x000fc600078e0004 */
[----:B------:R-:W-:Y:S01]  /*3c100*/  PRMT R28, R8, 0x7610, R28 ;  /* 0x00007610081c7816 */ /* 0x000fe2000000001c */
[----:B------:R-:W-:Y:S02]  /*3c110*/  @!P1 IMAD.MOV.U32 R59, RZ, RZ, R5 ;  /* 0x000000ffff3b9224 */ /* 0x000fe400078e0005 */
[----:B------:R-:W-:Y:S02]  /*3c120*/  @!P1 IMAD.MOV.U32 R56, RZ, RZ, R6 ;  /* 0x000000ffff389224 */ /* 0x000fe400078e0006 */
[----:B------:R-:W-:Y:S02]  /*3c130*/  @!P1 IMAD.MOV.U32 R57, RZ, RZ, R7 ;  /* 0x000000ffff399224 */ /* 0x000fe400078e0007 */
[--C-:B------:R-:W-:Y:S01]  /*3c140*/  IMAD.MOV.U32 R13, RZ, RZ, R44.reuse ;  /* 0x000000ffff0d7224 */ /* 0x100fe200078e002c */
[----:B------:R-:W-:Y:S01]  /*3c150*/  PRMT R44, R9, 0x7610, R44 ;  /* 0x00007610092c7816 */ /* 0x000fe2000000002c */
[----:B------:R-:W-:Y:S02]  /*3c160*/  IMAD.MOV.U32 R6, RZ, RZ, R58 ;  /* 0x000000ffff067224 */ /* 0x000fe400078e003a */
[----:B------:R-:W-:-:S02]  /*3c170*/  IMAD.MOV.U32 R7, RZ, RZ, R59 ;  /* 0x000000ffff077224 */ /* 0x000fc400078e003b */
        /* <DEDUP_REMOVED lines=8> */
.L_x_13459:
[----:B------:R-:W-:Y:S01]  /*3c200*/  PRMT R70, R5, 0x7610, R70 ;  /* 0x0000761005467816 */ /* 0x000fe20000000046 */
[----:B------:R-:W-:Y:S02]  /*3c210*/  IMAD.MOV.U32 R13, RZ, RZ, R26 ;  /* 0x000000ffff0d7224 */ /* 0x000fe400078e001a */
[----:B------:R-:W-:-:S07]  /*3c220*/  IMAD.MOV.U32 R25, RZ, RZ, R14 ;  /* 0x000000ffff197224 */ /* 0x000fce00078e000e */
[----:B------:R-:W-:Y:S05]  /*3c230*/  WARPSYNC.COLLECTIVE R15, `(.L_x_13460) ;  /* 0x000000000f087348 */ /* 0x000fea0003c00000 */
[----:B------:R0:W1:Y:S02]  /*3c240*/  SHFL.IDX P6, R14, R13, R12, R11 ;  /* 0x0000000c0d0e7389 */ /* 0x00006400000c000b */
[----:B01----:R-:W-:Y:S01]  /*3c250*/  ENDCOLLECTIVE ;  /* 0x000000000000791b */ /* 0x003fe20003800000 */
.L_x_13460:
[----:B------:R-:W-:Y:S01]  /*3c260*/  IMAD.MOV.U32 R13, RZ, RZ, R60 ;  /* 0x000000ffff0d7224 */ /* 0x000fe200078e003c */
[----:B------:R-:W-:Y:S02]  /*3c270*/  PRMT R60, R60, 0x5410, R6 ;  /* 0x000054103c3c7816 */ /* 0x000fe40000000006 */
[----:B------:R-:W-:Y:S01]  /*3c280*/  CS2R R6, SRZ ;  /* 0x0000000000067805 */ /* 0x000fe2000001ff00 */
[----:B------:R-:W-:-:S07]  /*3c290*/  IMAD.MOV.U32 R26, RZ, RZ, R14 ;  /* 0x000000ffff1a7224 */ /* 0x000fce00078e000e */
[----:B------:R-:W-:Y:S05]  /*3c2a0*/  WARPSYNC.COLLECTIVE R15, `(.L_x_13461) ;  /* 0x000000000f087348 */ /* 0x000fea0003c00000 */
[----:B------:R0:W1:Y:S02]  /*3c2b0*/  SHFL.IDX P6, R14, R13, R12, R11 ;  /* 0x0000000c0d0e7389 */ /* 0x00006400000c000b */
[----:B01----:R-:W-:Y:S01]  /*3c2c0*/  ENDCOLLECTIVE ;  /* 0x000000000000791b */ /* 0x003fe20003800000 */
.L_x_13461:
[----:B------:R-:W-:Y:S05]  /*3c2d0*/  BRA `(.L_x_13462) ;  /* 0xfffffcdc00407947 */ /* 0x000fea000383ffff */
.L_x_13137:
[----:B0-----:R0:W1:Y:S02]  /*3c2e0*/  SYNCS.PHASECHK.TRANS64.TRYWAIT P1, [R2+URZ+0x32400], R13 ;  /* 0x0324000d020075a7 */ /* 0x001064000802017f */
[----:B-1----:R-:W-:Y:S05]  /*3c2f0*/  @!P1 NANOSLEEP.SYNCS 0x989680 ;  /* 0x009896800000995d */ /* 0x002fea0003900000 */
[----:B------:R-:W1:Y:S02]  /*3c300*/  @!P1 SYNCS.PHASECHK.TRANS64 P1, [R2+URZ+0x32400], R13 ;  /* 0x0324000d020095a7 */ /* 0x000e64000802007f */
[----:B-1----:R-:W-:Y:S05]  /*3c310*/  @!P1 BRA `(.L_x_13137) ;  /* 0xfffffffc00f09947 */ /* 0x002fea000383ffff */
[----:B------:R-:W-:Y:S05]  /*3c320*/  BRA `(.L_x_13463) ;  /* 0xfffffcdc009c7947 */ /* 0x000fea000383ffff */
.L_x_13151:
[----:B0-----:R0:W1:Y:S02]  /*3c330*/  SYNCS.PHASECHK.TRANS64.TRYWAIT P0, [R2+URZ], R7 ;  /* 0x00000007020075a7 */ /* 0x001064000800017f */
[----:B-1----:R-:W-:Y:S05]  /*3c340*/  @!P0 NANOSLEEP.SYNCS 0x989680 ;  /* 0x009896800000895d */ /* 0x002fea0003900000 */
[----:B------:R-:W1:Y:S02]  /*3c350*/  @!P0 SYNCS.PHASECHK.TRANS64 P0, [R2+URZ], R7 ;  /* 0x00000007020085a7 */ /* 0x000e64000800007f */
[----:B-1----:R-:W-:Y:S05]  /*3c360*/  @!P0 BRA `(.L_x_13151) ;  /* 0xfffffffc00f08947 */ /* 0x002fea000383ffff */
[----:B------:R-:W-:Y:S05]  /*3c370*/  BRA `(.L_x_13150) ;  /* 0xfffffcf400ac7947 */ /* 0x000fea000383ffff */
.L_x_13158:
[----:B0-----:R0:W1:Y:S02]  /*3c380*/  SYNCS.PHASECHK.TRANS64.TRYWAIT P0, [R6+URZ], R7 ;  /* 0x00000007060075a7 */ /* 0x001064000800017f */
[----:B-1----:R-:W-:Y:S05]  /*3c390*/  @!P0 NANOSLEEP.SYNCS 0x989680 ;  /* 0x009896800000895d */ /* 0x002fea0003900000 */
[----:B------:R-:W1:Y:S02]  /*3c3a0*/  @!P0 SYNCS.PHASECHK.TRANS64 P0, [R6+URZ], R7 ;  /* 0x00000007060085a7 */ /* 0x000e64000800007f */
[----:B-1----:R-:W-:Y:S05]  /*3c3b0*/  @!P0 BRA `(.L_x_13158) ;  /* 0xfffffffc00f08947 */ /* 0x002fea000383ffff */
[----:B------:R-:W-:Y:S05]  /*3c3c0*/  BRA `(.L_x_13157) ;  /* 0xfffffcf800d07947 */ /* 0x000fea000383ffff */
.L_x_13185:
[----:B-1----:R1:W2:Y:S02]  /*3c3d0*/  SYNCS.PHASECHK.TRANS64.TRYWAIT P0, [R10+URZ], R11 ;  /* 0x0000000b0a0075a7 */ /* 0x0022a4000800017f */
[----:B--2---:R-:W-:Y:S05]  /*3c3e0*/  @!P0 NANOSLEEP.SYNCS 0x989680 ;  /* 0x009896800000895d */ /* 0x004fea0003900000 */
[----:B------:R-:W2:Y:S02]  /*3c3f0*/  @!P0 SYNCS.PHASECHK.TRANS64 P0, [R10+URZ], R11 ;  /* 0x0000000b0a0085a7 */ /* 0x000ea4000800007f */
[----:B--2---:R-:W-:Y:S05]  /*3c400*/  @!P0 BRA `(.L_x_13185) ;  /* 0xfffffffc00f08947 */ /* 0x004fea000383ffff */
[----:B------:R-:W-:Y:S05]  /*3c410*/  BRA `(.L_x_13184) ;  /* 0xfffffda800c87947 */ /* 0x000fea000383ffff */
.L_x_13192:
[----:B0-----:R0:W1:Y:S02]  /*3c420*/  SYNCS.PHASECHK.TRANS64.TRYWAIT P0, [R8+URZ], R9 ;  /* 0x00000009080075a7 */ /* 0x001064000800017f */
[----:B-1----:R-:W-:Y:S05]  /*3c430*/  @!P0 NANOSLEEP.SYNCS 0x989680 ;  /* 0x009896800000895d */ /* 0x002fea0003900000 */
[----:B------:R-:W1:Y:S02]  /*3c440*/  @!P0 SYNCS.PHASECHK.TRANS64 P0, [R8+URZ], R9 ;  /* 0x00000009080085a7 */ /* 0x000e64000800007f */
[----:B-1----:R-:W-:Y:S05]  /*3c450*/  @!P0 BRA `(.L_x_13192) ;  /* 0xfffffffc00f08947 */ /* 0x002fea000383ffff */
[----:B------:R-:W-:Y:S05]  /*3c460*/  BRA `(.L_x_13191) ;  /* 0xfffffdb000007947 */ /* 0x000fea000383ffff */
.L_x_13205:
[----:B-1----:R1:W2:Y:S02]  /*3c470*/  SYNCS.PHASECHK.TRANS64.TRYWAIT P0, [R8+URZ], R9 ;  /* 0x00000009080075a7 */ /* 0x0022a4000800017f */
[----:B--2---:R-:W-:Y:S05]  /*3c480*/  @!P0 NANOSLEEP.SYNCS 0x989680 ;  /* 0x009896800000895d */ /* 0x004fea0003900000 */
[----:B------:R-:W2:Y:S02]  /*3c490*/  @!P0 SYNCS.PHASECHK.TRANS64 P0, [R8+URZ], R9 ;  /* 0x00000009080085a7 */ /* 0x000ea4000800007f */
[----:B--2---:R-:W-:Y:S05]  /*3c4a0*/  @!P0 BRA `(.L_x_13205) ;  /* 0xfffffffc00f08947 */ /* 0x004fea000383ffff */
[----:B------:R-:W-:Y:S05]  /*3c4b0*/  BRA `(.L_x_13204) ;  /* 0xfffffe4800b47947 */ /* 0x000fea000383ffff */
.L_x_13212:
[----:B-1----:R1:W2:Y:S02]  /*3c4c0*/  SYNCS.PHASECHK.TRANS64.TRYWAIT P0, [R8+URZ], R9 ;  /* 0x00000009080075a7 */ /* 0x0022a4000800017f */
[----:B--2---:R-:W-:Y:S05]  /*3c4d0*/  @!P0 NANOSLEEP.SYNCS 0x989680 ;  /* 0x009896800000895d */ /* 0x004fea0003900000 */
[----:B------:R-:W2:Y:S02]  /*3c4e0*/  @!P0 SYNCS.PHASECHK.TRANS64 P0, [R8+URZ], R9 ;  /* 0x00000009080085a7 */ /* 0x000ea4000800007f */
[----:B--2---:R-:W-:Y:S05]  /*3c4f0*/  @!P0 BRA `(.L_x_13212) ;  /* 0xfffffffc00f08947 */ /* 0x004fea000383ffff */
[----:B------:R-:W-:Y:S05]  /*3c500*/  BRA `(.L_x_13211) ;  /* 0xfffffe4c00ec7947 */ /* 0x000fea000383ffff */
.L_x_13232:
[----:B------:R-:W-:Y:S02]  /*3c510*/  IMAD.MOV.U32 R13, RZ, RZ, R19 ;  /* 0x000000ffff0d7224 */ /* 0x000fe400078e0013 */
[----:B------:R-:W-:Y:S02]  /*3c520*/  IMAD.MOV.U32 R12, RZ, RZ, RZ ;  /* 0x000000ffff0c7224 */ /* 0x000fe400078e00ff */
[----:B------:R-:W-:Y:S02]  /*3c530*/  IMAD.MOV.U32 R11, RZ, RZ, 0x181f ;  /* 0x0000181fff0b7424 */ /* 0x000fe400078e00ff */
[----:B------:R-:W-:-:S07]  /*3c540*/  IMAD.MOV.U32 R15, RZ, RZ, -0x1 ;  /* 0xffffffffff0f7424 */ /* 0x000fce00078e00ff */
[----:B-----5:R-:W-:Y:S05]  /*3c550*/  WARPSYNC.COLLECTIVE R15, `(.L_x_13464) ;  /* 0x000000000f087348 */ /* 0x020fea0003c00000 */
[----:B------:R0:W1:Y:S02]  /*3c560*/  SHFL.IDX P6, R14, R13, R12, R11 ;  /* 0x0000000c0d0e7389 */ /* 0x00006400000c000b */
[----:B01---5:R-:W-:Y:S01]  /*3c570*/  ENDCOLLECTIVE ;  /* 0x000000000000791b */ /* 0x023fe20003800000 */
.L_x_13464:
[----:B------:R-:W-:Y:S02]  /*3c580*/  IMAD.MOV.U32 R13, RZ, RZ, R18 ;  /* 0x000000ffff0d7224 */ /* 0x000fe400078e0012 */
[----:B------:R-:W-:-:S07]  /*3c590*/  IMAD.MOV.U32 R3, RZ, RZ, R14 ;  /* 0x000000ffff037224 */ /* 0x000fce00078e000e */
[----:B------:R-:W-:Y:S05]  /*3c5a0*/  WARPSYNC.COLLECTIVE R15, `(.L_x_13465) ;  /* 0x000000000f087348 */ /* 0x000fea0003c00000 */
[----:B------:R0:W1:Y:S02]  /*3c5b0*/  SHFL.IDX P6, R14, R13, R12, R11 ;  /* 0x0000000c0d0e7389 */ /* 0x00006400000c000b */
[----:B01----:R-:W-:Y:S01]  /*3c5c0*/  ENDCOLLECTIVE ;  /* 0x000000000000791b */ /* 0x003fe20003800000 */
.L_x_13465:
[----:B------:R-:W-:Y:S05]  /*3c5d0*/  BRA `(.L_x_13466) ;  /* 0xffffff2800a87947 */ /* 0x000fea000383ffff */
.L_x_13235:
        /* <DEDUP_REMOVED lines=8> */
.L_x_13468:
[----:B------:R-:W-:Y:S05]  /*3c660*/  BSYNC B1 ;  /* 0x0000000000017941 */ /* 0x000fea0003800000 */
.L_x_13467:
        /* <DEDUP_REMOVED lines=8> */
.L_x_13469:
[----:B------:R-:W-:Y:S05]  /*3c6f0*/  BRA `(.L_x_13470) ;  /* 0xffffff2800c87947 */ /* 0x000fea000383ffff */
.L_x_13238:
        /* <DEDUP_REMOVED lines=8> */
.L_x_13472:
[----:B------:R-:W-:Y:S05]  /*3c780*/  BSYNC B1 ;  /* 0x0000000000017941 */ /* 0x000fea0003800000 */
.L_x_13471:
        /* <DEDUP_REMOVED lines=8> */
.L_x_13473:
[----:B------:R-:W-:Y:S05]  /*3c810*/  BRA `(.L_x_13474) ;  /* 0xffffff2800e87947 */ /* 0x000fea000383ffff */
.L_x_13241:
        /* <DEDUP_REMOVED lines=8> */
.L_x_13476:
[----:B------:R-:W-:Y:S05]  /*3c8a0*/  BSYNC B1 ;  /* 0x0000000000017941 */ /* 0x000fea0003800000 */
.L_x_13475:
        /* <DEDUP_REMOVED lines=8> */
.L_x_13477:
[----:B------:R-:W-:Y:S05]  /*3c930*/  BRA `(.L_x_13478) ;  /* 0xffffff2c00087947 */ /* 0x000fea000383ffff */
.L_x_13243:
[----:B------:R-:W-:Y:S02]  /*3c940*/  IMAD.MOV.U32 R13, RZ, RZ, R4 ;  /* 0x000000ffff0d7224 */ /* 0x000fe400078e0004 */
[----:B------:R-:W-:Y:S02]  /*3c950*/  IMAD.MOV.U32 R12, RZ, RZ, RZ ;  /* 0x000000ffff0c7224 */ /* 0x000fe400078e00ff */
[----:B------:R-:W-:Y:S02]  /*3c960*/  IMAD.MOV.U32 R11, RZ, RZ, 0x1c1f ;  /* 0x00001c1fff0b7424 */ /* 0x000fe400078e00ff */
[----:B------:R-:W-:-:S07]  /*3c970*/  IMAD.MOV.U32 R15, RZ, RZ, -0x1 ;  /* 0xffffffffff0f7424 */ /* 0x000fce00078e00ff */
[----:B0-----:R-:W-:Y:S05]  /*3c980*/  WARPSYNC.COLLECTIVE R15, `(.L_x_13479) ;  /* 0x000000000f087348 */ /* 0x001fea0003c00000 */
[----:B------:R1:W2:Y:S02]  /*3c990*/  SHFL.IDX P6, R14, R13, R12, R11 ;  /* 0x0000000c0d0e7389 */ /* 0x0002a400000c000b */
[----:B012---:R-:W-:Y:S01]  /*3c9a0*/  ENDCOLLECTIVE ;  /* 0x000000000000791b */ /* 0x007fe20003800000 */
.L_x_13479:
[----:B------:R-:W-:Y:S02]  /*3c9b0*/  IMAD.MOV.U32 R13, RZ, RZ, R3 ;  /* 0x000000ffff0d7224 */ /* 0x000fe400078e0003 */
[----:B------:R-:W-:-:S07]  /*3c9c0*/  IMAD.MOV.U32 R5, RZ, RZ, R14 ;  /* 0x000000ffff057224 */ /* 0x000fce00078e000e */
[----:B------:R-:W-:Y:S05]  /*3c9d0*/  WARPSYNC.COLLECTIVE R15, `(.L_x_13480) ;  /* 0x000000000f087348 */ /* 0x000fea0003c00000 */
[----:B------:R0:W1:Y:S02]  /*3c9e0*/  SHFL.IDX P6, R14, R13, R12, R11 ;  /* 0x0000000c0d0e7389 */ /* 0x00006400000c000b */
[----:B01----:R-:W-:Y:S01]  /*3c9f0*/  ENDCOLLECTIVE ;  /* 0x000000000000791b */ /* 0x003fe20003800000 */
.L_x_13480:
[----:B------:R-:W-:Y:S01]  /*3ca00*/  IMAD.MOV.U32 R6, RZ, RZ, R14 ;  /* 0x000000ffff067224 */ /* 0x000fe200078e000e */
[----:B------:R-:W-:Y:S06]  /*3ca10*/  BRA `(.L_x_13481) ;  /* 0xffffff30000c7947 */ /* 0x000fec000383ffff */
.L_x_13246:
[----:B------:R-:W-:Y:S01]  /*3ca20*/  BSSY B1, `(.L_x_13482) ;  /* 0x0000008000017945 */ /* 0x000fe20003800000 */
[----:B------:R-:W-:Y:S02]  /*3ca30*/  IMAD.MOV.U32 R13, RZ, RZ, R4 ;  /* 0x000000ffff0d7224 */ /* 0x000fe400078e0004 */
[----:B------:R-:W-:Y:S02]  /*3ca40*/  IMAD.MOV.U32 R12, RZ, RZ, 0x1 ;  /* 0x00000001ff0c7424 */ /* 0x000fe400078e00ff */
[----:B----4-:R-:W-:Y:S02]  /*3ca50*/  IMAD.MOV.U32 R11, RZ, RZ, 0x1c1f ;  /* 0x00001c1fff0b7424 */ /* 0x010fe400078e00ff */
[----:B------:R-:W-:-:S07]  /*3ca60*/  IMAD.MOV.U32 R15, RZ, RZ, -0x1 ;  /* 0xffffffffff0f7424 */ /* 0x000fce00078e00ff */
[----:B0123--:R-:W-:Y:S05]  /*3ca70*/  WARPSYNC.COLLECTIVE R15, `(.L_x_13483) ;  /* 0x000000000f087348 */ /* 0x00ffea0003c00000 */
[----:B------:R4:W0:Y:S02]  /*3ca80*/  SHFL.IDX P6, R14, R13, R12, R11 ;  /* 0x0000000c0d0e7389 */ /* 0x00082400000c000b */
[----:B01234-:R-:W-:Y:S01]  /*3ca90*/  ENDCOLLECTIVE ;  /* 0x000000000000791b */ /* 0x01ffe20003800000 */
.L_x_13483:
[----:B------:R-:W-:Y:S05]  /*3caa0*/  BSYNC B1 ;  /* 0x0000000000017941 */ /* 0x000fea0003800000 */
.L_x_13482:
        /* <DEDUP_REMOVED lines=8> */
.L_x_13484:
[----:B------:R-:W-:Y:S05]  /*3cb30*/  BRA `(.L_x_13485) ;  /* 0xffffff3c00247947 */ /* 0x000fea000383ffff */
.L_x_13252:
[----:B------:R-:W-:Y:S02]  /*3cb40*/  IMAD.MOV.U32 R13, RZ, RZ, R4 ;  /* 0x000000ffff0d7224 */ /* 0x000fe400078e0004 */
[----:B------:R-:W-:Y:S02]  /*3cb50*/  IMAD.MOV.U32 R12, RZ, RZ, RZ ;  /* 0x000000ffff0c7224 */ /* 0x000fe400078e00ff */
[----:B------:R-:W-:Y:S02]  /*3cb60*/  IMAD.MOV.U32 R11, RZ, RZ, 0x181f ;  /* 0x0000181fff0b7424 */ /* 0x000fe400078e00ff */
[----:B------:R-:W-:-:S07]  /*3cb70*/  IMAD.MOV.U32 R15, RZ, RZ, -0x1 ;  /* 0xffffffffff0f7424 */ /* 0x000fce00078e00ff */
[----:B01----:R-:W-:Y:S05]  /*3cb80*/  WARPSYNC.COLLECTIVE R15, `(.L_x_13486) ;  /* 0x000000000f087348 */ /* 0x003fea0003c00000 */
[----:B------:R2:W3:Y:S02]  /*3cb90*/  SHFL.IDX P6, R14, R13, R12, R11 ;  /* 0x0000000c0d0e7389 */ /* 0x0004e400000c000b */
[----:B0123--:R-:W-:Y:S01]  /*3cba0*/  ENDCOLLECTIVE ;  /* 0x000000000000791b */ /* 0x00ffe20003800000 */
.L_x_13486:
[----:B------:R-:W-:Y:S02]  /*3cbb0*/  IMAD.MOV.U32 R13, RZ, RZ, R0 ;  /* 0x000000ffff0d7224 */ /* 0x000fe400078e0000 */
[----:B------:R-:W-:-:S07]  /*3cbc0*/  IMAD.MOV.U32 R3, RZ, RZ, R14 ;  /* 0x000000ffff037224 */ /* 0x000fce00078e000e */
[----:B------:R-:W-:Y:S05]  /*3cbd0*/  WARPSYNC.COLLECTIVE R15, `(.L_x_13487) ;  /* 0x000000000f087348 */ /* 0x000fea0003c00000 */
[----:B------:R0:W1:Y:S02]  /*3cbe0*/  SHFL.IDX P6, R14, R13, R12, R11 ;  /* 0x0000000c0d0e7389 */ /* 0x00006400000c000b */
[----:B01----:R-:W-:Y:S01]  /*3cbf0*/  ENDCOLLECTIVE ;  /* 0x000000000000791b */ /* 0x003fe20003800000 */
.L_x_13487:
[----:B------:R-:W-:Y:S05]  /*3cc00*/  BRA `(.L_x_13488) ;  /* 0xffffff5000c07947 */ /* 0x000fea000383ffff */
.L_x_13255:
[----:B------:R-:W-:Y:S01]  /*3cc10*/  BSSY B1, `(.L_x_13489) ;  /* 0x0000008000017945 */ /* 0x000fe20003800000 */
[----:B------:R-:W-:Y:S02]  /*3cc20*/  IMAD.MOV.U32 R13, RZ, RZ, R4 ;  /* 0x000000ffff0d7224 */ /* 0x000fe400078e0004 */
[----:B------:R-:W-:Y:S02]  /*3cc30*/  IMAD.MOV.U32 R12, RZ, RZ, 0x1 ;  /* 0x00000001ff0c7424 */ /* 0x000fe400078e00ff */
[----:B---3--:R-:W-:Y:S02]  /*3cc40*/  IMAD.MOV.U32 R11, RZ, RZ, 0x181f ;  /* 0x0000181fff0b7424 */ /* 0x008fe400078e00ff */
[----:B------:R-:W-:-:S07]  /*3cc50*/  IMAD.MOV.U32 R15, RZ, RZ, -0x1 ;  /* 0xffffffffff0f7424 */ /* 0x000fce00078e00ff */
[----:B012-4-:R-:W-:Y:S05]  /*3cc60*/  WARPSYNC.COLLECTIVE R15, `(.L_x_13490) ;  /* 0x000000000f087348 */ /* 0x017fea0003c00000 */
[----:B----4-:R3:W4:Y:S02]  /*3cc70*/  SHFL.IDX P6, R14, R13, R12, R11 ;  /* 0x0000000c0d0e7389 */ /* 0x01072400000c000b */
[----:B01234-:R-:W-:Y:S01]  /*3cc80*/  ENDCOLLECTIVE ;  /* 0x000000000000791b */ /* 0x01ffe20003800000 */
.L_x_13490:
[----:B------:R-:W-:Y:S05]  /*3cc90*/  BSYNC B1 ;  /* 0x0000000000017941 */ /* 0x000fea0003800000 */
.L_x_13489:
        /* <DEDUP_REMOVED lines=8> */
.L_x_13491:
[----:B------:R-:W-:Y:S05]  /*3cd20*/  BRA `(.L_x_13492) ;  /* 0xffffff5000e47947 */ /* 0x000fea000383ffff */
.L_x_13258:
        /* <DEDUP_REMOVED lines=8> */
.L_x_13494:
[----:B------:R-:W-:Y:S05]  /*3cdb0*/  BSYNC B1 ;  /* 0x0000000000017941 */ /* 0x000fea0003800000 */
.L_x_13493:
        /* <DEDUP_REMOVED lines=8> */
.L_x_13495:
[----:B------:R-:W-:Y:S05]  /*3ce40*/  BRA `(.L_x_13496) ;  /* 0xffffff5400047947 */ /* 0x000fea000383ffff */
.L_x_13261:
        /* <DEDUP_REMOVED lines=8> */
.L_x_13498:
[----:B------:R-:W-:Y:S05]  /*3ced0*/  BSYNC B1 ;  /* 0x0000000000017941 */ /* 0x000fea0003800000 */
.L_x_13497:
        /* <DEDUP_REMOVED lines=8> */
.L_x_13499:
[----:B------:R-:W-:Y:S05]  /*3cf60*/  BRA `(.L_x_13500) ;  /* 0xffffff5400247947 */ /* 0x000fea000383ffff */
.L_x_13288:
        /* <DEDUP_REMOVED lines=11> */
.L_x_13502:
[----:B------:R-:W-:Y:S05]  /*3d020*/  BSYNC B1 ;  /* 0x0000000000017941 */ /* 0x000fea0003800000 */
.L_x_13501:
[----:B------:R-:W-:Y:S05]  /*3d030*/  BRA `(.L_x_13503) ;  /* 0xffffff7000ec7947 */ /* 0x000fea000383ffff */
.L_x_13290:
[----:B------:R-:W-:Y:S01]  /*3d040*/  BSSY B1, `(.L_x_13504) ;  /* 0x0000006000017945 */ /* 0x000fe20003800000 */
[----:B------:R-:W-:-:S07]  /*3d050*/  IMAD.MOV.U32 R15, RZ, RZ, -0x1 ;  /* 0xffffffffff0f7424 */ /* 0x000fce00078e00ff */
[----:B0-----:R-:W-:Y:S05]  /*3d060*/  WARPSYNC.COLLECTIVE R15, `(.L_x_13505) ;  /* 0x000000000f0c7348 */ /* 0x001fea0003c00000 */
[----:B------:R-:W-:Y:S02]  /*3d070*/  ELECT P6, UR62, PT ;  /* 0x00000000003e782f */ /* 0x000fe400038c0000 */
[----:B------:R-:W-:Y:S01]  /*3d080*/  MOV R14, UR62 ;  /* 0x0000003e000e7c02 */ /* 0x000fe20008000f00 */
[----:B0-----:R-:W-:Y:S10]  /*3d090*/  ENDCOLLECTIVE ;  /* 0x000000000000791b */ /* 0x001ff40003800000 */
.L_x_13505:
[----:B------:R-:W-:Y:S05]  /*3d0a0*/  BSYNC B1 ;  /* 0x0000000000017941 */ /* 0x000fea0003800000 */
.L_x_13504:
[----:B------:R-:W-:Y:S05]  /*3d0b0*/  BRA `(.L_x_13289) ;  /* 0xffffff7000e47947 */ /* 0x000fea000383ffff */
.L_x_13292:
[----:B0-----:R0:W1:Y:S02]  /*3d0c0*/  SYNCS.PHASECHK.TRANS64.TRYWAIT P0, [R23+URZ+0x32420], R12 ;  /* 0x0324200c170075a7 */ /* 0x001064000800017f */
[----:B-1----:R-:W-:Y:S05]  /*3d0d0*/  @!P0 NANOSLEEP.SYNCS 0x989680 ;  /* 0x009896800000895d */ /* 0x002fea0003900000 */
[----:B------:R-:W1:Y:S02]  /*3d0e0*/  @!P0 SYNCS.PHASECHK.TRANS64 P0, [R23+URZ+0x32420], R12 ;  /* 0x0324200c170085a7 */ /* 0x000e64000800007f */
[----:B-1----:R-:W-:Y:S05]  /*3d0f0*/  @!P0 BRA `(.L_x_13292) ;  /* 0xfffffffc00f08947 */ /* 0x002fea000383ffff */
[----:B------:R-:W-:Y:S05]  /*3d100*/  BRA `(.L_x_13506) ;  /* 0xffffff7000f47947 */ /* 0x000fea000383ffff */
.L_x_13296:
[----:B-1----:R1:W2:Y:S02]  /*3d110*/  SYNCS.PHASECHK.TRANS64.TRYWAIT P0, [R3+URZ+0x324a0], R7 ;  /* 0x0324a007030075a7 */ /* 0x0022a4000800017f */
[----:B--2---:R-:W-:Y:S05]  /*3d120*/  @!P0 NANOSLEEP.SYNCS 0x989680 ;  /* 0x009896800000895d */ /* 0x004fea0003900000 */
[----:B------:R-:W2:Y:S02]  /*3d130*/  @!P0 SYNCS.PHASECHK.TRANS64 P0, [R3+URZ+0x324a0], R7 ;  /* 0x0324a007030085a7 */ /* 0x000ea4000800007f */
[----:B--2---:R-:W-:Y:S05]  /*3d140*/  @!P0 BRA `(.L_x_13296) ;  /* 0xfffffffc00f08947 */ /* 0x004fea000383ffff */
[----:B------:R-:W-:Y:S05]  /*3d150*/  BRA `(.L_x_13507) ;  /* 0xffffff74000c7947 */ /* 0x000fea000383ffff */
.L_x_13301:
[----:B0-----:R0:W2:Y:S02]  /*3d160*/  SYNCS.PHASECHK.TRANS64.TRYWAIT P0, [R3+URZ+0x324c0], R7 ;  /* 0x0324c007030075a7 */ /* 0x0010a4000800017f */
[----:B--2---:R-:W-:Y:S05]  /*3d170*/  @!P0 NANOSLEEP.SYNCS 0x989680 ;  /* 0x009896800000895d */ /* 0x004fea0003900000 */
[----:B------:R-:W2:Y:S02]  /*3d180*/  @!P0 SYNCS.PHASECHK.TRANS64 P0, [R3+URZ+0x324c0], R7 ;  /* 0x0324c007030085a7 */ /* 0x000ea4000800007f */
[----:B--2---:R-:W-:Y:S05]  /*3d190*/  @!P0 BRA `(.L_x_13301) ;  /* 0xfffffffc00f08947 */ /* 0x004fea000383ffff */
[----:B------:R-:W-:Y:S05]  /*3d1a0*/  BRA `(.L_x_13508) ;  /* 0xffffff7400887947 */ /* 0x000fea000383ffff */
.L_x_13311:
[----:B-1----:R1:W2:Y:S02]  /*3d1b0*/  SYNCS.PHASECHK.TRANS64.TRYWAIT P1, [R9+URZ+0x324a0], R2 ;  /* 0x0324a002090075a7 */ /* 0x0022a4000802017f */
[----:B--2---:R-:W-:Y:S05]  /*3d1c0*/  @!P1 NANOSLEEP.SYNCS 0x989680 ;  /* 0x009896800000995d */ /* 0x004fea0003900000 */
[----:B------:R-:W2:Y:S02]  /*3d1d0*/  @!P1 SYNCS.PHASECHK.TRANS64 P1, [R9+URZ+0x324a0], R2 ;  /* 0x0324a002090095a7 */ /* 0x000ea4000802007f */
[----:B--2---:R-:W-:Y:S05]  /*3d1e0*/  @!P1 BRA `(.L_x_13311) ;  /* 0xfffffffc00f09947 */ /* 0x004fea000383ffff */
[----:B------:R-:W-:Y:S05]  /*3d1f0*/  BRA `(.L_x_13509) ;  /* 0xffffff7800fc7947 */ /* 0x000fea000383ffff */
.L_x_13316:
[----:B0-----:R0:W2:Y:S02]  /*3d200*/  SYNCS.PHASECHK.TRANS64.TRYWAIT P1, [R9+URZ+0x324c0], R2 ;  /* 0x0324c002090075a7 */ /* 0x0010a4000802017f */
[----:B--2---:R-:W-:Y:S05]  /*3d210*/  @!P1 NANOSLEEP.SYNCS 0x989680 ;  /* 0x009896800000995d */ /* 0x004fea0003900000 */
[----:B------:R-:W2:Y:S02]  /*3d220*/  @!P1 SYNCS.PHASECHK.TRANS64 P1, [R9+URZ+0x324c0], R2 ;  /* 0x0324c002090095a7 */ /* 0x000ea4000802007f */
[----:B--2---:R-:W-:Y:S05]  /*3d230*/  @!P1 BRA `(.L_x_13316) ;  /* 0xfffffffc00f09947 */ /* 0x004fea000383ffff */
[----:B------:R-:W-:Y:S05]  /*3d240*/  BRA `(.L_x_13510) ;  /* 0xffffff7c00747947 */ /* 0x000fea000383ffff */
.L_x_13342:
[----:B------:R-:W-:Y:S01]  /*3d250*/  SHF.R.U32.HI R10, RZ, 0x5, R21 ;  /* 0x00000005ff0a7819 */ /* 0x000fe20000011615 */
[----:B------:R-:W-:Y:S01]  /*3d260*/  BSSY B0, `(.L_x_13511) ;  /* 0x0000009000007945 */ /* 0x000fe20003800000 */
[----:B0-----:R-:W-:Y:S02]  /*3d270*/  IMAD.MOV.U32 R12, RZ, RZ, RZ ;  /* 0x000000ffff0c7224 */ /* 0x001fe400078e00ff */
[----:B------:R-:W-:Y:S01]  /*3d280*/  LOP3.LUT R10, R10, 0x3, RZ, 0xc0, !PT ;  /* 0x000000030a0a7812 */ /* 0x000fe200078ec0ff */
[----:B------:R-:W-:Y:S02]  /*3d290*/  IMAD.MOV.U32 R11, RZ, RZ, 0x1f ;  /* 0x0000001fff0b7424 */ /* 0x000fe400078e00ff */
[----:B------:R-:W-:Y:S02]  /*3d2a0*/  IMAD.MOV.U32 R15, RZ, RZ, -0x1 ;  /* 0xffffffffff0f7424 */ /* 0x000fe400078e00ff */
[----:B------:R-:W-:-:S07]  /*3d2b0*/  IMAD.MOV.U32 R13, RZ, RZ, R10 ;  /* 0x000000ffff0d7224 */ /* 0x000fce00078e000a */
[----:B------:R-:W-:Y:S05]  /*3d2c0*/  WARPSYNC.COLLECTIVE R15, `(.L_x_13512) ;  /* 0x000000000f087348 */ /* 0x000fea0003c00000 */
[----:B------:R0:W1:Y:S02]  /*3d2d0*/  SHFL.IDX P6, R14, R13, R12, R11 ;  /* 0x0000000c0d0e7389 */ /* 0x00006400000c000b */
[----:B01----:R-:W-:Y:S01]  /*3d2e0*/  ENDCOLLECTIVE ;  /* 0x000000000000791b */ /* 0x003fe20003800000 */
.L_x_13512:
[----:B------:R-:W-:Y:S05]  /*3d2f0*/  BSYNC B0 ;  /* 0x0000000000007941 */ /* 0x000fea0003800000 */
.L_x_13511:
[----:B------:R-:W-:Y:S05]  /*3d300*/  BRA `(.L_x_13513) ;  /* 0xffffff9000987947 */ /* 0x000fea000383ffff */
.L_x_13345:
[----:B-1----:R1:W2:Y:S02]  /*3d310*/  SYNCS.PHASECHK.TRANS64.TRYWAIT P0, [R17+URZ+0x32440], R0 ;  /* 0x03244000110075a7 */ /* 0x0022a4000800017f */
[----:B--2---:R-:W-:Y:S05]  /*3d320*/  @!P0 NANOSLEEP.SYNCS 0x989680 ;  /* 0x009896800000895d */ /* 0x004fea0003900000 */
[----:B------:R-:W2:Y:S02]  /*3d330*/  @!P0 SYNCS.PHASECHK.TRANS64 P0, [R17+URZ+0x32440], R0 ;  /* 0x03244000110085a7 */ /* 0x000ea4000800007f */
[----:B--2---:R-:W-:Y:S05]  /*3d340*/  @!P0 BRA `(.L_x_13345) ;  /* 0xfffffffc00f08947 */ /* 0x004fea000383ffff */
[----:B------:R-:W-:Y:S05]  /*3d350*/  BRA `(.L_x_13514) ;  /* 0xffffff9000b87947 */ /* 0x000fea000383ffff */
.L_x_13346:
[----:B------:R-:W-:Y:S01]  /*3d360*/  BSSY B0, `(.L_x_13515) ;  /* 0x0000008000007945 */ /* 0x000fe20003800000 */
[----:B------:R-:W-:Y:S02]  /*3d370*/  IMAD.MOV.U32 R13, RZ, RZ, R4 ;  /* 0x000000ffff0d7224 */ /* 0x000fe400078e0004 */
[----:B0-----:R-:W-:Y:S02]  /*3d380*/  IMAD.MOV.U32 R12, RZ, RZ, RZ ;  /* 0x000000ffff0c7224 */ /* 0x001fe400078e00ff */
[----:B------:R-:W-:Y:S02]  /*3d390*/  IMAD.MOV.U32 R11, RZ, RZ, 0x181f ;  /* 0x0000181fff0b7424 */ /* 0x000fe400078e00ff */
[----:B------:R-:W-:-:S07]  /*3d3a0*/  IMAD.MOV.U32 R15, RZ, RZ, -0x1 ;  /* 0xffffffffff0f7424 */ /* 0x000fce00078e00ff */
[----:B------:R-:W-:Y:S05]  /*3d3b0*/  WARPSYNC.COLLECTIVE R15, `(.L_x_13516) ;  /* 0x000000000f087348 */ /* 0x000fea0003c00000 */
[----:B------:R0:W1:Y:S02]  /*3d3c0*/  SHFL.IDX P6, R14, R13, R12, R11 ;  /* 0x0000000c0d0e7389 */ /* 0x00006400000c000b */
[----:B01----:R-:W-:Y:S01]  /*3d3d0*/  ENDCOLLECTIVE ;  /* 0x000000000000791b */ /* 0x003fe20003800000 */
.L_x_13516:
[----:B------:R-:W-:Y:S05]  /*3d3e0*/  BSYNC B0 ;  /* 0x0000000000007941 */ /* 0x000fea0003800000 */
.L_x_13515:
        /* <DEDUP_REMOVED lines=9> */
.L_x_13517:
[----:B------:R-:W-:Y:S02]  /*3d480*/  IMAD.MOV.U32 R13, RZ, RZ, R4 ;  /* 0x000000ffff0d7224 */ /* 0x000fe400078e0004 */
[----:B------:R-:W-:Y:S02]  /*3d490*/  IMAD.MOV.U32 R12, RZ, RZ, 0x1 ;  /* 0x00000001ff0c7424 */ /* 0x000fe400078e00ff */
[----:B------:R-:W-:-:S07]  /*3d4a0*/  IMAD.MOV.U32 R3, RZ, RZ, R14 ;  /* 0x000000ffff037224 */ /* 0x000fce00078e000e */
[----:B------:R-:W-:Y:S05]  /*3d4b0*/  WARPSYNC.COLLECTIVE R15, `(.L_x_13518) ;  /* 0x000000000f087348 */ /* 0x000fea0003c00000 */
[----:B------:R0:W1:Y:S02]  /*3d4c0*/  SHFL.IDX P6, R14, R13, R12, R11 ;  /* 0x0000000c0d0e7389 */ /* 0x00006400000c000b */
[----:B01----:R-:W-:Y:S01]  /*3d4d0*/  ENDCOLLECTIVE ;  /* 0x000000000000791b */ /* 0x003fe20003800000 */
.L_x_13518:
        /* <DEDUP_REMOVED lines=15> */
.L_x_13519:
[----:B------:R-:W-:Y:S02]  /*3d5d0*/  @P0 IMAD R6, R5, 0x2, R23 ;  /* 0x0000000205060824 */ /* 0x000fe400078e0217 */
[----:B------:R-:W-:Y:S02]  /*3d5e0*/  IMAD.MOV.U32 R13, RZ, RZ, R4 ;  /* 0x000000ffff0d7224 */ /* 0x000fe400078e0004 */
[----:B------:R-:W-:Y:S02]  /*3d5f0*/  IMAD.MOV.U32 R12, RZ, RZ, 0x2 ;  /* 0x00000002ff0c7424 */ /* 0x000fe400078e00ff */
[----:B------:R-:W-:-:S07]  /*3d600*/  IMAD.MOV.U32 R3, RZ, RZ, R14 ;  /* 0x000000ffff037224 */ /* 0x000fce00078e000e */
[----:B------:R-:W-:Y:S05]  /*3d610*/  WARPSYNC.COLLECTIVE R15, `(.L_x_13520) ;  /* 0x000000000f087348 */ /* 0x000fea0003c00000 */
[----:B------:R0:W1:Y:S02]  /*3d620*/  SHFL.IDX P6, R14, R13, R12, R11 ;  /* 0x0000000c0d0e7389 */ /* 0x00006400000c000b */
[----:B01----:R-:W-:Y:S01]  /*3d630*/  ENDCOLLECTIVE ;  /* 0x000000000000791b */ /* 0x003fe20003800000 */
.L_x_13520:
        /* <DEDUP_REMOVED lines=15> */
.L_x_13521:
[----:B------:R-:W-:Y:S02]  /*3d730*/  @P0 IMAD R6, R5, 0x2, R23 ;  /* 0x0000000205060824 */ /* 0x000fe400078e0217 */
[----:B------:R-:W-:Y:S02]  /*3d740*/  IMAD.MOV.U32 R13, RZ, RZ, R4 ;  /* 0x000000ffff0d7224 */ /* 0x000fe400078e0004 */
[----:B------:R-:W-:Y:S02]  /*3d750*/  IMAD.MOV.U32 R12, RZ, RZ, 0x3 ;  /* 0x00000003ff0c7424 */ /* 0x000fe400078e00ff */
[----:B------:R-:W-:-:S07]  /*3d760*/  IMAD.MOV.U32 R3, RZ, RZ, R14 ;  /* 0x000000ffff037224 */ /* 0x000fce00078e000e */
[----:B------:R-:W-:Y:S05]  /*3d770*/  WARPSYNC.COLLECTIVE R15, `(.L_x_13522) ;  /* 0x000000000f087348 */ /* 0x000fea0003c00000 */
[----:B------:R0:W1:Y:S02]  /*3d780*/  SHFL.IDX P6, R14, R13, R12, R11 ;  /* 0x0000000c0d0e7389 */ /* 0x00006400000c000b */
[----:B01----:R-:W-:Y:S01]  /*3d790*/  ENDCOLLECTIVE ;  /* 0x000000000000791b */ /* 0x003fe20003800000 */
.L_x_13522:
        /* <DEDUP_REMOVED lines=15> */
.L_x_13523:
[----:B------:R-:W-:Y:S02]  /*3d890*/  @P0 IMAD R6, R5, 0x2, R23 ;  /* 0x0000000205060824 */ /* 0x000fe400078e0217 */
[----:B------:R-:W-:Y:S02]  /*3d8a0*/  IMAD.MOV.U32 R13, RZ, RZ, R4 ;  /* 0x000000ffff0d7224 */ /* 0x000fe400078e0004 */
[----:B------:R-:W-:Y:S02]  /*3d8b0*/  IMAD.MOV.U32 R12, RZ, RZ, 0x4 ;  /* 0x00000004ff0c7424 */ /* 0x000fe400078e00ff */
[----:B------:R-:W-:-:S07]  /*3d8c0*/  IMAD.MOV.U32 R3, RZ, RZ, R14 ;  /* 0x000000ffff037224 */ /* 0x000fce00078e000e */
[----:B------:R-:W-:Y:S05]  /*3d8d0*/  WARPSYNC.COLLECTIVE R15, `(.L_x_13524) ;  /* 0x000000000f087348 */ /* 0x000fea0003c00000 */
[----:B------:R0:W1:Y:S02]  /*3d8e0*/  SHFL.IDX P6, R14, R13, R12, R11 ;  /* 0x0000000c0d0e7389 */ /* 0x00006400000c000b */
[----:B01----:R-:W-:Y:S01]  /*3d8f0*/  ENDCOLLECTIVE ;  /* 0x000000000000791b */ /* 0x003fe20003800000 */
.L_x_13524:
        /* <DEDUP_REMOVED lines=15> */
.L_x_13525:
[----:B------:R-:W-:Y:S02]  /*3d9f0*/  @P0 IMAD R6, R5, 0x2, R23 ;  /* 0x0000000205060824 */ /* 0x000fe400078e0217 */
[----:B------:R-:W-:Y:S02]  /*3da00*/  IMAD.MOV.U32 R13, RZ, RZ, R4 ;  /* 0x000000ffff0d7224 */ /* 0x000fe400078e0004 */
[----:B------:R-:W-:Y:S02]  /*3da10*/  IMAD.MOV.U32 R12, RZ, RZ, 0x5 ;  /* 0x00000005ff0c7424 */ /* 0x000fe400078e00ff */
[----:B------:R-:W-:-:S07]  /*3da20*/  IMAD.MOV.U32 R3, RZ, RZ, R14 ;  /* 0x000000ffff037224 */ /* 0x000fce00078e000e */
[----:B------:R-:W-:Y:S05]  /*3da30*/  WARPSYNC.COLLECTIVE R15, `(.L_x_13526) ;  /* 0x000000000f087348 */ /* 0x000fea0003c00000 */
[----:B------:R0:W1:Y:S02]  /*3da40*/  SHFL.IDX P6, R14, R13, R12, R11 ;  /* 0x0000000c0d0e7389 */ /* 0x00006400000c000b */
[----:B01----:R-:W-:Y:S01]  /*3da50*/  ENDCOLLECTIVE ;  /* 0x000000000000791b */ /* 0x003fe20003800000 */
.L_x_13526:
        /* <DEDUP_REMOVED lines=10> */
.L_x_13527:
[----:B------:R-:W-:Y:S01]  /*3db00*/  @!PT LDS RZ, [RZ] ;  /* 0x00000000fffff984 */ /* 0x000fe20000000800 */
[----:B------:R-:W-:Y:S01]  /*3db10*/  @!PT LDS RZ, [RZ] ;  /* 0x00000000fffff984 */ /* 0x000fe20000000800 */
[----:B------:R-:W-:Y:S01]  /*3db20*/  @!PT LDS RZ, [RZ] ;  /* 0x00000000fffff984 */ /* 0x000fe20000000800 */
[----:B------:R2:W-:Y:S01]  /*3db30*/  @P0 LDGSTS.E.BYPASS.LTC128B.128 [R6+0x1e400], desc[UR44][R2.64], !P2 ;  /* 0x1e40000002060fae */ /* 0x0005e2000d101d6c */
[----:B------:R-:W-:Y:S01]  /*3db40*/  IMAD.MOV.U32 R0, RZ, RZ, R14 ;  /* 0x000000ffff007224 */ /* 0x000fe200078e000e */
[----:B------:R-:W-:Y:S06]  /*3db50*/  BRA `(.L_x_13528) ;  /* 0xffffff9000147947 */ /* 0x000fec000383ffff */
.L_x_13351:
        /* <DEDUP_REMOVED lines=9> */
.L_x_13529:
[C---:B------:R-:W-:Y:S01]  /*3dbf0*/  VIADD R10, R35.reuse, 0x10 ;  /* 0x00000010230a7836 */ /* 0x040fe20000000000 */
[C---:B------:R-:W-:Y:S01]  /*3dc00*/  ISETP.GE.AND P0, PT, R35.reuse, R2, PT ;  /* 0x000000022300720c */ /* 0x040fe20003f06270 */
[C---:B------:R-:W-:Y:S02]  /*3dc10*/  VIADD R6, R35.reuse, 0x20 ;  /* 0x0000002023067836 */ /* 0x040fe40000000000 */
[----:B------:R-:W-:Y:S01]  /*3dc20*/  VIADD R8, R35, 0x40 ;  /* 0x0000004023087836 */ /* 0x000fe20000000000 */
[----:B------:R0:W-:Y:S04]  /*3dc30*/  STL [R1+0x458], R10 ;  /* 0x0004580a01007387 */ /* 0x0001e80000100800 */
[----:B------:R0:W-:Y:S01]  /*3dc40*/  STL [R1+0x45c], R6 ;  /* 0x00045c0601007387 */ /* 0x0001e20000100800 */
[----:B------:R-:W-:-:S03]  /*3dc50*/  IMAD.MOV.U32 R13, RZ, RZ, R0 ;  /* 0x000000ffff0d7224 */ /* 0x000fc600078e0000 */
[----:B------:R0:W-:Y:S01]  /*3dc60*/  STL [R1+0x464], R8 ;  /* 0x0004640801007387 */ /* 0x0001e20000100800 */
[----:B------:R-:W-:-:S07]  /*3dc70*/  IMAD.MOV.U32 R4, RZ, RZ, R14 ;  /* 0x000000ffff047224 */ /* 0x000fce00078e000e */
[----:B0-----:R-:W-:Y:S05]  /*3dc80*/  WARPSYNC.COLLECTIVE R15, `(.L_x_13530) ;  /* 0x000000000f087348 */ /* 0x001fea0003c00000 */
[----:B------:R1:W2:Y:S02]  /*3dc90*/  SHFL.IDX P6, R14, R13, R12, R11 ;  /* 0x0000000c0d0e7389 */ /* 0x0002a400000c000b */
[----:B012---:R-:W-:Y:S01]  /*3dca0*/  ENDCOLLECTIVE ;  /* 0x000000000000791b */ /* 0x007fe20003800000 */
.L_x_13530:
[----:B------:R-:W-:Y:S02]  /*3dcb0*/  IMAD.MOV.U32 R13, RZ, RZ, R3 ;  /* 0x000000ffff0d7224 */ /* 0x000fe400078e0003 */
[----:B------:R-:W-:Y:S02]  /*3dcc0*/  IMAD.MOV.U32 R12, RZ, RZ, 0x1 ;  /* 0x00000001ff0c7424 */ /* 0x000fe400078e00ff */
[----:B------:R-:W-:-:S07]  /*3dcd0*/  IMAD.MOV.U32 R5, RZ, RZ, R14 ;  /* 0x000000ffff057224 */ /* 0x000fce00078e000e */
[----:B------:R-:W-:Y:S05]  /*3dce0*/  WARPSYNC.COLLECTIVE R15, `(.L_x_13531) ;  /* 0x000000000f087348 */ /* 0x000fea0003c00000 */
[----:B------:R0:W1:Y:S02]  /*3dcf0*/  SHFL.IDX P6, R14, R13, R12, R11 ;  /* 0x0000000c0d0e7389 */ /* 0x00006400000c000b */
[----:B01----:R-:W-:Y:S01]  /*3dd00*/  ENDCOLLECTIVE ;  /* 0x000000000000791b */ /* 0x003fe20003800000 */
.L_x_13531:
        /* <DEDUP_REMOVED lines=15> */
.L_x_13532:
[----:B------:R-:W-:Y:S02]  /*3de00*/  IMAD.MOV.U32 R13, RZ, RZ, R3 ;  /* 0x000000ffff0d7224 */ /* 0x000fe400078e0003 */
[----:B------:R-:W-:Y:S02]  /*3de10*/  IMAD.MOV.U32 R12, RZ, RZ, 0x2 ;  /* 0x00000002ff0c7424 */ /* 0x000fe400078e00ff */
[----:B------:R-:W-:-:S07]  /*3de20*/  IMAD.MOV.U32 R5, RZ, RZ, R14 ;  /* 0x000000ffff057224 */ /* 0x000fce00078e000e */
[----:B------:R-:W-:Y:S05]  /*3de30*/  WARPSYNC.COLLECTIVE R15, `(.L_x_13533) ;  /* 0x000000000f087348 */ /* 0x000fea0003c00000 */
[----:B------:R0:W1:Y:S02]  /*3de40*/  SHFL.IDX P6, R14, R13, R12, R11 ;  /* 0x0000000c0d0e7389 */ /* 0x00006400000c000b */
[----:B01----:R-:W-:Y:S01]  /*3de50*/  ENDCOLLECTIVE ;  /* 0x000000000000791b */ /* 0x003fe20003800000 */
.L_x_13533:
        /* <DEDUP_REMOVED lines=11> */
[----:B------:R-:W-:-:S05]  /*3df10*/  VIADD R6, R35, 0x30 ;  /* 0x0000003023067836 */ /* 0x000fca0000000000 */
[----:B------:R1:W-:Y:S01]  /*3df20*/  STL [R1+0x460], R6 ;  /* 0x0004600601007387 */ /* 0x0003e20000100800 */
[----:B0-----:R-:W-:-:S07]  /*3df30*/  IMAD.MOV.U32 R4, RZ, RZ, R14 ;  /* 0x000000ffff047224 */ /* 0x001fce00078e000e */
[----:B-1----:R-:W-:Y:S05]  /*3df40*/  WARPSYNC.COLLECTIVE R15, `(.L_x_13534) ;  /* 0x000000000f087348 */ /* 0x002fea0003c00000 */
[----:B------:R0:W2:Y:S02]  /*3df50*/  SHFL.IDX P6, R14, R13, R12, R11 ;  /* 0x0000000c0d0e7389 */ /* 0x0000a400000c000b */
[----:B012---:R-:W-:Y:S01]  /*3df60*/  ENDCOLLECTIVE ;  /* 0x000000000000791b */ /* 0x007fe20003800000 */
.L_x_13534:
[----:B------:R-:W-:Y:S02]  /*3df70*/  IMAD.MOV.U32 R13, RZ, RZ, R3 ;  /* 0x000000ffff0d7224 */ /* 0x000fe400078e0003 */
[----:B------:R-:W-:Y:S02]  /*3df80*/  IMAD.MOV.U32 R12, RZ, RZ, 0x3 ;  /* 0x00000003ff0c7424 */ /* 0x000fe400078e00ff */
[----:B------:R-:W-:-:S07]  /*3df90*/  IMAD.MOV.U32 R5, RZ, RZ, R14 ;  /* 0x000000ffff057224 */ /* 0x000fce00078e000e */
[----:B------:R-:W-:Y:S05]  /*3dfa0*/  WARPSYNC.COLLECTIVE R15, `(.L_x_13535) ;  /* 0x000000000f087348 */ /* 0x000fea0003c00000 */
[----:B------:R0:W1:Y:S02]  /*3dfb0*/  SHFL.IDX P6, R14, R13, R12, R11 ;  /* 0x0000000c0d0e7389 */ /* 0x00006400000c000b */
[----:B01----:R-:W-:Y:S01]  /*3dfc0*/  ENDCOLLECTIVE ;  /* 0x000000000000791b */ /* 0x003fe20003800000 */
.L_x_13535:
        /* <DEDUP_REMOVED lines=15> */
.L_x_13536:
[----:B------:R-:W-:Y:S02]  /*3e0c0*/  IMAD.MOV.U32 R13, RZ, RZ, R3 ;  /* 0x000000ffff0d7224 */ /* 0x000fe400078e0003 */
[----:B------:R-:W-:Y:S02]  /*3e0d0*/  IMAD.MOV.U32 R12, RZ, RZ, 0x4 ;  /* 0x00000004ff0c7424 */ /* 0x000fe400078e00ff */
[----:B------:R-:W-:-:S07]  /*3e0e0*/  IMAD.MOV.U32 R5, RZ, RZ, R14 ;  /* 0x000000ffff057224 */ /* 0x000fce00078e000e */
[----:B------:R-:W-:Y:S05]  /*3e0f0*/  WARPSYNC.COLLECTIVE R15, `(.L_x_13537) ;  /* 0x000000000f087348 */ /* 0x000fea0003c00000 */
[----:B------:R0:W1:Y:S02]  /*3e100*/  SHFL.IDX P6, R14, R13, R12, R11 ;  /* 0x0000000c0d0e7389 */ /* 0x00006400000c000b */
[----:B01----:R-:W-:Y:S01]  /*3e110*/  ENDCOLLECTIVE ;  /* 0x000000000000791b */ /* 0x003fe20003800000 */
.L_x_13537:
        /* <DEDUP_REMOVED lines=10> */
.L_x_13538:
        /* <DEDUP_REMOVED lines=13> */
.L_x_13539:
        /* <DEDUP_REMOVED lines=10> */
.L_x_13540:
        /* <DEDUP_REMOVED lines=13> */
.L_x_13541:
        /* <DEDUP_REMOVED lines=10> */
.L_x_13542:
        /* <DEDUP_REMOVED lines=11> */
.L_x_13543:
        /* <DEDUP_REMOVED lines=10> */
.L_x_13544:
[----:B------:R-:W-:Y:S01]  /*3e5f0*/  @!PT LDS RZ, [RZ] ;  /* 0x00000000fffff984 */ /* 0x000fe20000000800 */
[----:B------:R-:W-:Y:S01]  /*3e600*/  @!PT LDS RZ, [RZ] ;  /* 0x00000000fffff984 */ /* 0x000fe20000000800 */
[----:B------:R-:W-:Y:S01]  /*3e610*/  @!PT LDS RZ, [RZ] ;  /* 0x00000000fffff984 */ /* 0x000fe20000000800 */
[----:B------:R0:W-:Y:S01]  /*3e620*/  @!P0 LDGSTS.E.BYPASS.LTC128B.128 [R26+0x1b400], desc[UR44][R4.64], !P1 ;  /* 0x1b400000041a8fae */ /* 0x0001e2000c901d6c */
[----:B------:R-:W-:Y:S01]  /*3e630*/  IMAD.MOV.U32 R0, RZ, RZ, R14 ;  /* 0x000000ffff007224 */ /* 0x000fe200078e000e */
[----:B------:R-:W-:Y:S06]  /*3e640*/  BRA `(.L_x_13545) ;  /* 0xffffff90005c7947 */ /* 0x000fec000383ffff */
.L_x_13355:
[----:B------:R-:W2:Y:S04]  /*3e650*/  LDL.LU R14, [R1+0x440] ;  /* 0x00044000010e7983 */ /* 0x000ea80000300800 */
[----:B------:R-:W3:Y:S04]  /*3e660*/  LDL.LU R13, [R1+0x458] ;  /* 0x00045800010d7983 */ /* 0x000ee80000300800 */
[----:B------:R-:W4:Y:S04]  /*3e670*/  LDL.LU R12, [R1+0x45c] ;  /* 0x00045c00010c7983 */ /* 0x000f280000300800 */
[----:B------:R-:W5:Y:S04]  /*3e680*/  LDL.LU R11, [R1+0x460] ;  /* 0x00046000010b7983 */ /* 0x000f680000300800 */
[----:B------:R-:W5:Y:S04]  /*3e690*/  LDL.LU R10, [R1+0x464] ;  /* 0x00046400010a7983 */ /* 0x000f680000300800 */
[----:B------:R-:W5:Y:S04]  /*3e6a0*/  LDL.LU R9, [R1+0x46c] ;  /* 0x00046c0001097983 */ /* 0x000f680000300800 */
[----:B------:R-:W5:Y:S01]  /*3e6b0*/  LDL.LU R8, [R1+0x470] ;  /* 0x0004700001087983 */ /* 0x000f620000300800 */
[----:B------:R-:W-:Y:S01]  /*3e6c0*/  LOP3.LUT R22, R22, 0xfffffbff, RZ, 0xc0, !PT ;  /* 0xfffffbff16167812 */ /* 0x000fe200078ec0ff */
[----:B------:R-:W-:Y:S01]  /*3e6d0*/  BSSY B0, `(.L_x_13546) ;  /* 0x0000019000007945 */ /* 0x000fe20003800000 */
[----:B------:R-:W-:-:S02]  /*3e6e0*/  IMAD.MOV.U32 R15, RZ, RZ, -0x1 ;  /* 0xffffffffff0f7424 */ /* 0x000fc400078e00ff */
[----:B--2---:R-:W-:-:S05]  /*3e6f0*/  IMAD R5, R14, R6, RZ ;  /* 0x000000060e057224 */ /* 0x004fca00078e02ff */
[-C--:B------:R-:W-:Y:S02]  /*3e700*/  ISETP.GE.AND P0, PT, R35, R5.reuse, PT ;  /* 0x000000052300720c */ /* 0x080fe40003f06270 */
[-C--:B---3--:R-:W-:Y:S01]  /*3e710*/  ISETP.GE.AND P6, PT, R13, R5.reuse, PT ;  /* 0x000000050d00720c */ /* 0x088fe20003fc6270 */
[----:B------:R-:W-:Y:S01]  /*3e720*/  IMAD.MOV.U32 R13, RZ, RZ, R0 ;  /* 0x000000ffff0d7224 */ /* 0x000fe200078e0000 */
[----:B----4-:R-:W-:Y:S01]  /*3e730*/  ISETP.GE.AND P5, PT, R12, R5, PT ;  /* 0x000000050c00720c */ /* 0x010fe20003fa6270 */
[----:B------:R-:W-:-:S08]  /*3e740*/  IMAD.MOV.U32 R12, RZ, RZ, RZ ;  /* 0x000000ffff0c7224 */ /* 0x000fd000078e00ff */
[----:B------:R-:W-:Y:S02]  /*3e750*/  @P0 LOP3.LUT R22, R22, 0x400, RZ, 0xfc, !PT ;  /* 0x0000040016160812 */ /* 0x000fe400078efcff */
[----:B-----5:R-:W-:Y:S01]  /*3e760*/  ISETP.GE.AND P0, PT, R11, R5, PT ;  /* 0x000000050b00720c */ /* 0x020fe20003f06270 */
        /* <DEDUP_REMOVED lines=8> */
[----:B------:R-:W-:Y:S02]  /*3e7f0*/  @P0 LOP3.LUT R22, R22, 0x80, RZ, 0xfc, !PT ;  /* 0x0000008016160812 */ /* 0x000fe400078efcff */
[----:B------:R-:W-:Y:S02]  /*3e800*/  ISETP.GE.AND P0, PT, R8, R5, PT ;  /* 0x000000050800720c */ /* 0x000fe40003f06270 */
[----:B------:R-:W-:-:S04]  /*3e810*/  LOP3.LUT R22, R22, 0xffffffbf, RZ, 0xc0, !PT ;  /* 0xffffffbf16167812 */ /* 0x000fc800078ec0ff */
[----:B------:R-:W-:-:S07]  /*3e820*/  @P6 LOP3.LUT R22, R22, 0x40, RZ, 0xfc, !PT ;  /* 0x0000004016166812 */ /* 0x000fce00078efcff */
[----:B------:R-:W-:Y:S05]  /*3e830*/  WARPSYNC.COLLECTIVE R15, `(.L_x_13547) ;  /* 0x000000000f087348 */ /* 0x000fea0003c00000 */
[----:B------:R0:W1:Y:S02]  /*3e840*/  SHFL.IDX P6, R14, R13, R12, R11 ;  /* 0x0000000c0d0e7389 */ /* 0x00006400000c000b */
[----:B01----:R-:W-:Y:S01]  /*3e850*/  ENDCOLLECTIVE ;  /* 0x000000000000791b */ /* 0x003fe20003800000 */
.L_x_13547:
[----:B------:R-:W-:Y:S05]  /*3e860*/  BSYNC B0 ;  /* 0x0000000000007941 */ /* 0x000fea0003800000 */
.L_x_13546:
        /* <DEDUP_REMOVED lines=11> */
.L_x_13548:
[----:B------:R-:W-:-:S04]  /*3e920*/  LOP3.LUT R22, R22, 0xffefffff, RZ, 0xc0, !PT ;  /* 0xffefffff16167812 */ /* 0x000fc800078ec0ff */
[----:B------:R-:W-:-:S04]  /*3e930*/  @P0 LOP3.LUT R22, R22, 0x100000, RZ, 0xfc, !PT ;  /* 0x0010000016160812 */ /* 0x000fc800078efcff */
[----:B------:R-:W-:Y:S01]  /*3e940*/  LOP3.LUT P0, RZ, R22, 0x400, RZ, 0xc0, !PT ;  /* 0x0000040016ff7812 */ /* 0x000fe2000780c0ff */
[----:B------:R-:W-:Y:S02]  /*3e950*/  IMAD.MOV.U32 R13, RZ, RZ, R0 ;  /* 0x000000ffff0d7224 */ /* 0x000fe400078e0000 */
[----:B------:R-:W-:Y:S02]  /*3e960*/  IMAD.MOV.U32 R12, RZ, RZ, 0x1 ;  /* 0x00000001ff0c7424 */ /* 0x000fe400078e00ff */
[----:B------:R-:W-:-:S08]  /*3e970*/  IMAD.MOV.U32 R3, RZ, RZ, R14 ;  /* 0x000000ffff037224 */ /* 0x000fd000078e000e */
[----:B------:R-:W-:-:S05]  /*3e980*/  @!P0 LEA R3, P6, R7, R3, 0x1 ;  /* 0x0000000307038211 */ /* 0x000fca00078c08ff */
[----:B------:R-:W-:-:S05]  /*3e990*/  @!P0 IMAD.X R2, RZ, RZ, R2, P6 ;  /* 0x000000ffff028224 */ /* 0x000fca00030e0602 */
[----:B------:R-:W-:-:S07]  /*3e9a0*/  @!P0 LOP3.LUT R3, R3, R2, RZ, 0x3c, !PT ;  /* 0x0000000203038212 */ /* 0x000fce00078e3cff */
[----:B------:R-:W-:Y:S05]  /*3e9b0*/  WARPSYNC.COLLECTIVE R15, `(.L_x_13549) ;  /* 0x000000000f087348 */ /* 0x000fea0003c00000 */
[----:B------:R0:W1:Y:S02]  /*3e9c0*/  SHFL.IDX P6, R14, R13, R12, R11 ;  /* 0x0000000c0d0e7389 */ /* 0x00006400000c000b */
[----:B01----:R-:W-:Y:S01]  /*3e9d0*/  ENDCOLLECTIVE ;  /* 0x000000000000791b */ /* 0x003fe20003800000 */
.L_x_13549:
        /* <DEDUP_REMOVED lines=15> */
.L_x_13550:
        /* <DEDUP_REMOVED lines=12> */
.L_x_13551:
        /* <DEDUP_REMOVED lines=12> */
.L_x_13552:
        /* <DEDUP_REMOVED lines=12> */
.L_x_13553:
        /* <DEDUP_REMOVED lines=12> */
.L_x_13554:
        /* <DEDUP_REMOVED lines=12> */
.L_x_13555:
        /* <DEDUP_REMOVED lines=12> */
.L_x_13556:
        /* <DEDUP_REMOVED lines=12> */
.L_x_13557:
        /* <DEDUP_REMOVED lines=12> */
.L_x_13558:
        /* <DEDUP_REMOVED lines=12> */
.L_x_13559:
        /* <DEDUP_REMOVED lines=11> */
.L_x_13560:
[----:B------:R-:W-:Y:S02]  /*3f240*/  IMAD.MOV.U32 R13, RZ, RZ, R0 ;  /* 0x000000ffff0d7224 */ /* 0x000fe400078e0000 */
[----:B------:R-:W-:Y:S02]  /*3f250*/  IMAD.MOV.U32 R12, RZ, RZ, 0x7 ;  /* 0x00000007ff0c7424 */ /* 0x000fe400078e00ff */
[----:B------:R-:W-:-:S07]  /*3f260*/  IMAD.MOV.U32 R2, RZ, RZ, R14 ;  /* 0x000000ffff027224 */ /* 0x000fce00078e000e */
[----:B------:R-:W-:Y:S05]  /*3f270*/  WARPSYNC.COLLECTIVE R15, `(.L_x_13561) ;  /* 0x000000000f087348 */ /* 0x000fea0003c00000 */
[----:B------:R0:W1:Y:S02]  /*3f280*/  SHFL.IDX P6, R14, R13, R12, R11 ;  /* 0x0000000c0d0e7389 */ /* 0x00006400000c000b */
[----:B01----:R-:W-:Y:S01]  /*3f290*/  ENDCOLLECTIVE ;  /* 0x000000000000791b */ /* 0x003fe20003800000 */
.L_x_13561:
        /* <DEDUP_REMOVED lines=14> */
.L_x_13562:
[----:B------:R-:W-:Y:S01]  /*3f380*/  IMAD.MOV.U32 R2, RZ, RZ, R14 ;  /* 0x000000ffff027224 */ /* 0x000fe200078e000e */
[----:B------:R-:W-:Y:S06]  /*3f390*/  BRA `(.L_x_13563) ;  /* 0xffffff8c00c07947 */ /* 0x000fec000383ffff */
.L_x_13360:
[----:B0-----:R0:W1:Y:S02]  /*3f3a0*/  SYNCS.PHASECHK.TRANS64.TRYWAIT P0, [R23+URZ+0x32420], R0 ;  /* 0x03242000170075a7 */ /* 0x001064000800017f */
[----:B-1----:R-:W-:Y:S05]  /*3f3b0*/  @!P0 NANOSLEEP.SYNCS 0x989680 ;  /* 0x009896800000895d */ /* 0x002fea0003900000 */
[----:B------:R-:W1:Y:S02]  /*3f3c0*/  @!P0 SYNCS.PHASECHK.TRANS64 P0, [R23+URZ+0x32420], R0 ;  /* 0x03242000170085a7 */ /* 0x000e64000800007f */
[----:B-1----:R-:W-:Y:S05]  /*3f3d0*/  @!P0 BRA `(.L_x_13360) ;  /* 0xfffffffc00f08947 */ /* 0x002fea000383ffff */
[----:B------:R-:W-:Y:S05]  /*3f3e0*/  BRA `(.L_x_13564) ;  /* 0xffffff9000347947 */ /* 0x000fea000383ffff */
.L_x_13363:
[----:B0-----:R0:W1:Y:S02]  /*3f3f0*/  SYNCS.PHASECHK.TRANS64.TRYWAIT P0, [R17+URZ+0x32460], R0 ;  /* 0x03246000110075a7 */ /* 0x001064000800017f */
[----:B-1----:R-:W-:Y:S05]  /*3f400*/  @!P0 NANOSLEEP.SYNCS 0x989680 ;  /* 0x009896800000895d */ /* 0x002fea0003900000 */
[----:B------:R-:W1:Y:S02]  /*3f410*/  @!P0 SYNCS.PHASECHK.TRANS64 P0, [R17+URZ+0x32460], R0 ;  /* 0x03246000110085a7 */ /* 0x000e64000800007f */
[----:B-1----:R-:W-:Y:S05]  /*3f420*/  @!P0 BRA `(.L_x_13363) ;  /* 0xfffffffc00f08947 */ /* 0x002fea000383ffff */
[----:B------:R-:W-:Y:S05]  /*3f430*/  BRA `(.L_x_13565) ;  /* 0xffffff9000447947 */ /* 0x000fea000383ffff */
.L_x_13364:
        /* <DEDUP_REMOVED lines=8> */
.L_x_13567:
[----:B------:R-:W-:Y:S05]  /*3f4c0*/  BSYNC B0 ;  /* 0x0000000000007941 */ /* 0x000fea0003800000 */
.L_x_13566:
        /* <DEDUP_REMOVED lines=13> */
.L_x_13568:
        /* <DEDUP_REMOVED lines=9> */
.L_x_13569:
        /* <DEDUP_REMOVED lines=17> */
.L_x_13570:
[----:B------:R-:W-:Y:S02]  /*3f740*/  IMAD.MOV.U32 R13, RZ, RZ, R6 ;  /* 0x000000ffff0d7224 */ /* 0x000fe400078e0006 */
[----:B------:R-:W-:Y:S01]  /*3f750*/  IMAD.MOV.U32 R12, RZ, RZ, 0x2 ;  /* 0x00000002ff0c7424 */ /* 0x000fe200078e00ff */
[----:B------:R-:W-:-:S13]  /*3f760*/  IADD3 R2, P3, R14, R0, RZ ;  /* 0x000000000e027210 */ /* 0x000fda0007f7e0ff */
[----:B------:R-:W-:Y:S05]  /*3f770*/  WARPSYNC.COLLECTIVE R15, `(.L_x_13571) ;  /* 0x000000000f087348 */ /* 0x000fea0003c00000 */
[----:B------:R0:W1:Y:S02]  /*3f780*/  SHFL.IDX P6, R14, R13, R12, R11 ;  /* 0x0000000c0d0e7389 */ /* 0x00006400000c000b */
[----:B01----:R-:W-:Y:S01]  /*3f790*/  ENDCOLLECTIVE ;  /* 0x000000000000791b */ /* 0x003fe20003800000 */
.L_x_13571:
        /* <DEDUP_REMOVED lines=17> */
.L_x_13572:
[----:B------:R-:W-:Y:S02]  /*3f8b0*/  IMAD.MOV.U32 R13, RZ, RZ, R6 ;  /* 0x000000ffff0d7224 */ /* 0x000fe400078e0006 */
[----:B------:R-:W-:Y:S01]  /*3f8c0*/  IMAD.MOV.U32 R12, RZ, RZ, 0x3 ;  /* 0x00000003ff0c7424 */ /* 0x000fe200078e00ff */
[----:B------:R-:W-:-:S13]  /*3f8d0*/  IADD3 R2, P3, R14, R0, RZ ;  /* 0x000000000e027210 */ /* 0x000fda0007f7e0ff */
[----:B------:R-:W-:Y:S05]  /*3f8e0*/  WARPSYNC.COLLECTIVE R15, `(.L_x_13573) ;  /* 0x000000000f087348 */ /* 0x000fea0003c00000 */
[----:B------:R0:W1:Y:S02]  /*3f8f0*/  SHFL.IDX P6, R14, R13, R12, R11 ;  /* 0x0000000c0d0e7389 */ /* 0x00006400000c000b */
[----:B01----:R-:W-:Y:S01]  /*3f900*/  ENDCOLLECTIVE ;  /* 0x000000000000791b */ /* 0x003fe20003800000 */
.L_x_13573:
        /* <DEDUP_REMOVED lines=17> */
.L_x_13574:
[----:B------:R-:W-:Y:S02]  /*3fa20*/  IMAD.MOV.U32 R13, RZ, RZ, R6 ;  /* 0x000000ffff0d7224 */ /* 0x000fe400078e0006 */
[----:B------:R-:W-:Y:S01]  /*3fa30*/  IMAD.MOV.U32 R12, RZ, RZ, 0x4 ;  /* 0x00000004ff0c7424 */ /* 0x000fe200078e00ff */
[----:B------:R-:W-:-:S13]  /*3fa40*/  IADD3 R2, P3, R14, R0, RZ ;  /* 0x000000000e027210 */ /* 0x000fda0007f7e0ff */
[----:B------:R-:W-:Y:S05]  /*3fa50*/  WARPSYNC.COLLECTIVE R15, `(.L_x_13575) ;  /* 0x000000000f087348 */ /* 0x000fea0003c00000 */
[----:B------:R0:W1:Y:S02]  /*3fa60*/  SHFL.IDX P6, R14, R13, R12, R11 ;  /* 0x0000000c0d0e7389 */ /* 0x00006400000c000b */
[----:B01----:R-:W-:Y:S01]  /*3fa70*/  ENDCOLLECTIVE ;  /* 0x000000000000791b */ /* 0x003fe20003800000 */
.L_x_13575:
        /* <DEDUP_REMOVED lines=17> */
.L_x_13576:
[----:B------:R-:W-:Y:S02]  /*3fb90*/  IMAD.MOV.U32 R13, RZ, RZ, R6 ;  /* 0x000000ffff0d7224 */ /* 0x000fe400078e0006 */
[----:B------:R-:W-:Y:S01]  /*3fba0*/  IMAD.MOV.U32 R12, RZ, RZ, 0x5 ;  /* 0x00000005ff0c7424 */ /* 0x000fe200078e00ff */
[----:B------:R-:W-:-:S13]  /*3fbb0*/  IADD3 R2, P3, R14, R0, RZ ;  /* 0x000000000e027210 */ /* 0x000fda0007f7e0ff */
[----:B------:R-:W-:Y:S05]  /*3fbc0*/  WARPSYNC.COLLECTIVE R15, `(.L_x_13577) ;  /* 0x000000000f087348 */ /* 0x000fea0003c00000 */
[----:B------:R0:W1:Y:S02]  /*3fbd0*/  SHFL.IDX P6, R14, R13, R12, R11 ;  /* 0x0000000c0d0e7389 */ /* 0x00006400000c000b */
[----:B01----:R-:W-:Y:S01]  /*3fbe0*/  ENDCOLLECTIVE ;  /* 0x000000000000791b */ /* 0x003fe20003800000 */
.L_x_13577:
        /* <DEDUP_REMOVED lines=12> */
.L_x_13578:
        /* <DEDUP_REMOVED lines=9> */
.L_x_13371:
[----:B0-----:R0:W1:Y:S02]  /*3fd40*/  SYNCS.PHASECHK.TRANS64.TRYWAIT P0, [R6+URZ+0x32440], R21 ;  /* 0x03244015060075a7 */ /* 0x001064000800017f */
[----:B-1----:R-:W-:Y:S05]  /*3fd50*/  @!P0 NANOSLEEP.SYNCS 0x989680 ;  /* 0x009896800000895d */ /* 0x002fea0003900000 */
[----:B------:R-:W1:Y:S02]  /*3fd60*/  @!P0 SYNCS.PHASECHK.TRANS64 P0, [R6+URZ+0x32440], R21 ;  /* 0x03244015060085a7 */ /* 0x000e64000800007f */
[----:B-1----:R-:W-:Y:S05]  /*3fd70*/  @!P0 BRA `(.L_x_13371) ;  /* 0xfffffffc00f08947 */ /* 0x002fea000383ffff */
[----:B------:R-:W-:Y:S05]  /*3fd80*/  BRA `(.L_x_13580) ;  /* 0xffffff9000d47947 */ /* 0x000fea000383ffff */
.L_x_13372:
        /* <DEDUP_REMOVED lines=8> */
.L_x_13582:
[----:B------:R-:W-:Y:S05]  /*3fe10*/  BSYNC B1 ;  /* 0x0000000000017941 */ /* 0x000fea0003800000 */
.L_x_13581:
        /* <DEDUP_REMOVED lines=9> */
.L_x_13583:
[----:B------:R-:W-:Y:S02]  /*3feb0*/  IMAD.MOV.U32 R13, RZ, RZ, R9 ;  /* 0x000000ffff0d7224 */ /* 0x000fe400078e0009 */
[----:B------:R-:W-:Y:S02]  /*3fec0*/  IMAD.MOV.U32 R12, RZ, RZ, 0x1 ;  /* 0x00000001ff0c7424 */ /* 0x000fe400078e00ff */
[----:B------:R-:W-:-:S07]  /*3fed0*/  IMAD.MOV.U32 R2, RZ, RZ, R14 ;  /* 0x000000ffff027224 */ /* 0x000fce00078e000e */
[----:B------:R-:W-:Y:S05]  /*3fee0*/  WARPSYNC.COLLECTIVE R15, `(.L_x_13584) ;  /* 0x000000000f087348 */ /* 0x000fea0003c00000 */
[----:B------:R0:W1:Y:S02]  /*3fef0*/  SHFL.IDX P6, R14, R13, R12, R11 ;  /* 0x0000000c0d0e7389 */ /* 0x00006400000c000b */
[----:B01----:R-:W-:Y:S01]  /*3ff00*/  ENDCOLLECTIVE ;  /* 0x000000000000791b */ /* 0x003fe20003800000 */
.L_x_13584:
        /* <DEDUP_REMOVED lines=11> */
.L_x_13585:
[----:B------:R-:W-:Y:S02]  /*3ffc0*/  IMAD.MOV.U32 R13, RZ, RZ, R9 ;  /* 0x000000ffff0d7224 */ /* 0x000fe400078e0009 */
[----:B------:R-:W-:Y:S02]  /*3ffd0*/  IMAD.MOV.U32 R12, RZ, RZ, 0x2 ;  /* 0x00000002ff0c7424 */ /* 0x000fe400078e00ff */
[----:B------:R-:W-:-:S07]  /*3ffe0*/  IMAD.MOV.U32 R2, RZ, RZ, R14 ;  /* 0x000000ffff027224 */ /* 0x000fce00078e000e */
[----:B------:R-:W-:Y:S05]  /*3fff0*/  WARPSYNC.COLLECTIVE R15, `(.L_x_13586) ;  /* 0x000000000f087348 */ /* 0x000fea0003c00000 */
[----:B------:R0:W1:Y:S02]  /*40000*/  SHFL.IDX P6, R14, R13, R12, R11 ;  /* 0x0000000c0d0e7389 */ /* 0x00006400000c000b */
[----:B01----:R-:W-:Y:S01]  /*40010*/  ENDCOLLECTIVE ;  /* 0x000000000000791b */ /* 0x003fe20003800000 */
.L_x_13586:
        /* <DEDUP_REMOVED lines=11> */
.L_x_13587:
[----:B------:R-:W-:Y:S02]  /*400d0*/  IMAD.MOV.U32 R13, RZ, RZ, R9 ;  /* 0x000000ffff0d7224 */ /* 0x000fe400078e0009 */
[----:B------:R-:W-:Y:S02]  /*400e0*/  IMAD.MOV.U32 R12, RZ, RZ, 0x3 ;  /* 0x00000003ff0c7424 */ /* 0x000fe400078e00ff */
[----:B------:R-:W-:-:S07]  /*400f0*/  IMAD.MOV.U32 R2, RZ, RZ, R14 ;  /* 0x000000ffff027224 */ /* 0x000fce00078e000e */
[----:B------:R-:W-:Y:S05]  /*40100*/  WARPSYNC.COLLECTIVE R15, `(.L_x_13588) ;  /* 0x000000000f087348 */ /* 0x000fea0003c00000 */
[----:B------:R0:W1:Y:S02]  /*40110*/  SHFL.IDX P6, R14, R13, R12, R11 ;  /* 0x0000000c0d0e7389 */ /* 0x00006400000c000b */
[----:B01----:R-:W-:Y:S01]  /*40120*/  ENDCOLLECTIVE ;  /* 0x000000000000791b */ /* 0x003fe20003800000 */
.L_x_13588:
        /* <DEDUP_REMOVED lines=11> */
.L_x_13589:
[----:B------:R-:W-:Y:S02]  /*401e0*/  IMAD.MOV.U32 R13, RZ, RZ, R9 ;  /* 0x000000ffff0d7224 */ /* 0x000fe400078e0009 */
[----:B------:R-:W-:Y:S02]  /*401f0*/  IMAD.MOV.U32 R12, RZ, RZ, 0x4 ;  /* 0x00000004ff0c7424 */ /* 0x000fe400078e00ff */
[----:B------:R-:W-:-:S07]  /*40200*/  IMAD.MOV.U32 R2, RZ, RZ, R14 ;  /* 0x000000ffff027224 */ /* 0x000fce00078e000e */
[----:B------:R-:W-:Y:S05]  /*40210*/  WARPSYNC.COLLECTIVE R15, `(.L_x_13590) ;  /* 0x000000000f087348 */ /* 0x000fea0003c00000 */
[----:B------:R0:W1:Y:S02]  /*40220*/  SHFL.IDX P6, R14, R13, R12, R11 ;  /* 0x0000000c0d0e7389 */ /* 0x00006400000c000b */
[----:B01----:R-:W-:Y:S01]  /*40230*/  ENDCOLLECTIVE ;  /* 0x000000000000791b */ /* 0x003fe20003800000 */
.L_x_13590:
        /* <DEDUP_REMOVED lines=11> */
.L_x_13591:
[----:B------:R-:W-:Y:S02]  /*402f0*/  IMAD.MOV.U32 R13, RZ, RZ, R9 ;  /* 0x000000ffff0d7224 */ /* 0x000fe400078e0009 */
[----:B------:R-:W-:Y:S02]  /*40300*/  IMAD.MOV.U32 R12, RZ, RZ, 0x5 ;  /* 0x00000005ff0c7424 */ /* 0x000fe400078e00ff */
[----:B------:R-:W-:-:S07]  /*40310*/  IMAD.MOV.U32 R2, RZ, RZ, R14 ;  /* 0x000000ffff027224 */ /* 0x000fce00078e000e */
[----:B------:R-:W-:Y:S05]  /*40320*/  WARPSYNC.COLLECTIVE R15, `(.L_x_13592) ;  /* 0x000000000f087348 */ /* 0x000fea0003c00000 */
[----:B------:R0:W1:Y:S02]  /*40330*/  SHFL.IDX P6, R14, R13, R12, R11 ;  /* 0x0000000c0d0e7389 */ /* 0x00006400000c000b */
[----:B01----:R-:W-:Y:S01]  /*40340*/  ENDCOLLECTIVE ;  /* 0x000000000000791b */ /* 0x003fe20003800000 */
.L_x_13592:
        /* <DEDUP_REMOVED lines=11> */
.L_x_13593:
[----:B------:R-:W-:Y:S01]  /*40400*/  IMAD.MOV.U32 R2, RZ, RZ, R14 ;  /* 0x000000ffff027224 */ /* 0x000fe200078e000e */
[----:B------:R-:W-:Y:S06]  /*40410*/  BRA `(.L_x_13594) ;  /* 0xffffff8c00fc7947 */ /* 0x000fec000383ffff */
.L_x_13377:
[----:B---3--:R3:W4:Y:S02]  /*40420*/  SYNCS.PHASECHK.TRANS64.TRYWAIT P0, [R6+URZ+0x32460], R21 ;  /* 0x03246015060075a7 */ /* 0x008724000800017f */
[----:B----4-:R-:W-:Y:S05]  /*40430*/  @!P0 NANOSLEEP.SYNCS 0x989680 ;  /* 0x009896800000895d */ /* 0x010fea0003900000 */
[----:B------:R-:W4:Y:S02]  /*40440*/  @!P0 SYNCS.PHASECHK.TRANS64 P0, [R6+URZ+0x32460], R21 ;  /* 0x03246015060085a7 */ /* 0x000f24000800007f */
[----:B----4-:R-:W-:Y:S05]  /*40450*/  @!P0 BRA `(.L_x_13377) ;  /* 0xfffffffc00f08947 */ /* 0x010fea000383ffff */
[----:B------:R-:W-:Y:S05]  /*40460*/  BRA `(.L_x_13595) ;  /* 0xffffff90004c7947 */ /* 0x000fea000383ffff */
.L_x_13378:
        /* <DEDUP_REMOVED lines=8> */
.L_x_13597:
[----:B------:R-:W-:Y:S05]  /*404f0*/  BSYNC B1 ;  /* 0x0000000000017941 */ /* 0x000fea0003800000 */
.L_x_13596:
        /* <DEDUP_REMOVED lines=9> */
.L_x_13598:
[----:B------:R-:W-:Y:S02]  /*40590*/  IMAD.MOV.U32 R13, RZ, RZ, R9 ;  /* 0x000000ffff0d7224 */ /* 0x000fe400078e0009 */
[----:B------:R-:W-:Y:S01]  /*405a0*/  IMAD.MOV.U32 R12, RZ, RZ, 0x1 ;  /* 0x00000001ff0c7424 */ /* 0x000fe200078e00ff */
[----:B------:R-:W-:-:S13]  /*405b0*/  IADD3 R2, P0, R14, R0, RZ ;  /* 0x000000000e027210 */ /* 0x000fda0007f1e0ff */
[----:B------:R-:W-:Y:S05]  /*405c0*/  WARPSYNC.COLLECTIVE R15, `(.L_x_13599) ;  /* 0x000000000f087348 */ /* 0x000fea0003c00000 */
[----:B------:R0:W1:Y:S02]  /*405d0*/  SHFL.IDX P6, R14, R13, R12, R11 ;  /* 0x0000000c0d0e7389 */ /* 0x00006400000c000b */
[----:B01----:R-:W-:Y:S01]  /*405e0*/  ENDCOLLECTIVE ;  /* 0x000000000000791b */ /* 0x003fe20003800000 */
.L_x_13599:
        /* <DEDUP_REMOVED lines=13> */
.L_x_13600:
[----:B------:R-:W-:Y:S02]  /*406c0*/  IMAD.MOV.U32 R13, RZ, RZ, R9 ;  /* 0x000000ffff0d7224 */ /* 0x000fe400078e0009 */
[----:B------:R-:W-:Y:S01]  /*406d0*/  IMAD.MOV.U32 R12, RZ, RZ, 0x2 ;  /* 0x00000002ff0c7424 */ /* 0x000fe200078e00ff */
[----:B------:R-:W-:-:S13]  /*406e0*/  IADD3 R2, P0, R14, R0, RZ ;  /* 0x000000000e027210 */ /* 0x000fda0007f1e0ff */
[----:B------:R-:W-:Y:S05]  /*406f0*/  WARPSYNC.COLLECTIVE R15, `(.L_x_13601) ;  /* 0x000000000f087348 */ /* 0x000fea0003c00000 */
[----:B------:R0:W1:Y:S02]  /*40700*/  SHFL.IDX P6, R14, R13, R12, R11 ;  /* 0x0000000c0d0e7389 */ /* 0x00006400000c000b */
[----:B01----:R-:W-:Y:S01]  /*40710*/  ENDCOLLECTIVE ;  /* 0x000000000000791b */ /* 0x003fe20003800000 */
.L_x_13601:
        /* <DEDUP_REMOVED lines=13> */
.L_x_13602:
[----:B------:R-:W-:Y:S02]  /*407f0*/  IMAD.MOV.U32 R13, RZ, RZ, R9 ;  /* 0x000000ffff0d7224 */ /* 0x000fe400078e0009 */
[----:B------:R-:W-:Y:S01]  /*40800*/  IMAD.MOV.U32 R12, RZ, RZ, 0x3 ;  /* 0x00000003ff0c7424 */ /* 0x000fe200078e00ff */
[----:B------:R-:W-:-:S13]  /*40810*/  IADD3 R2, P0, R14, R0, RZ ;  /* 0x000000000e027210 */ /* 0x000fda0007f1e0ff */
[----:B------:R-:W-:Y:S05]  /*40820*/  WARPSYNC.COLLECTIVE R15, `(.L_x_13603) ;  /* 0x000000000f087348 */ /* 0x000fea0003c00000 */
[----:B------:R0:W1:Y:S02]  /*40830*/  SHFL.IDX P6, R14, R13, R12, R11 ;  /* 0x0000000c0d0e7389 */ /* 0x00006400000c000b */
[----:B01----:R-:W-:Y:S01]  /*40840*/  ENDCOLLECTIVE ;  /* 0x000000000000791b */ /* 0x003fe20003800000 */
.L_x_13603:
        /* <DEDUP_REMOVED lines=13> */
.L_x_13604:
[----:B------:R-:W-:Y:S02]  /*40920*/  IMAD.MOV.U32 R13, RZ, RZ, R9 ;  /* 0x000000ffff0d7224 */ /* 0x000fe400078e0009 */
[----:B------:R-:W-:Y:S01]  /*40930*/  IMAD.MOV.U32 R12, RZ, RZ, 0x4 ;  /* 0x00000004ff0c7424 */ /* 0x000fe200078e00ff */
[----:B------:R-:W-:-:S13]  /*40940*/  IADD3 R2, P0, R14, R0, RZ ;  /* 0x000000000e027210 */ /* 0x000fda0007f1e0ff */
[----:B------:R-:W-:Y:S05]  /*40950*/  WARPSYNC.COLLECTIVE R15, `(.L_x_13605) ;  /* 0x000000000f087348 */ /* 0x000fea0003c00000 */
[----:B------:R0:W1:Y:S02]  /*40960*/  SHFL.IDX P6, R14, R13, R12, R11 ;  /* 0x0000000c0d0e7389 */ /* 0x00006400000c000b */
[----:B01----:R-:W-:Y:S01]  /*40970*/  ENDCOLLECTIVE ;  /* 0x000000000000791b */ /* 0x003fe20003800000 */
.L_x_13605:
        /* <DEDUP_REMOVED lines=13> */
.L_x_13606:
[----:B------:R-:W-:Y:S02]  /*40a50*/  IMAD.MOV.U32 R13, RZ, RZ, R9 ;  /* 0x000000ffff0d7224 */ /* 0x000fe400078e0009 */
[----:B------:R-:W-:Y:S01]  /*40a60*/  IMAD.MOV.U32 R12, RZ, RZ, 0x5 ;  /* 0x00000005ff0c7424 */ /* 0x000fe200078e00ff */
[----:B------:R-:W-:-:S13]  /*40a70*/  IADD3 R2, P0, R14, R0, RZ ;  /* 0x000000000e027210 */ /* 0x000fda0007f1e0ff */
[----:B------:R-:W-:Y:S05]  /*40a80*/  WARPSYNC.COLLECTIVE R15, `(.L_x_13607) ;  /* 0x000000000f087348 */ /* 0x000fea0003c00000 */
[----:B------:R0:W1:Y:S02]  /*40a90*/  SHFL.IDX P6, R14, R13, R12, R11 ;  /* 0x0000000c0d0e7389 */ /* 0x00006400000c000b */
[----:B01----:R-:W-:Y:S01]  /*40aa0*/  ENDCOLLECTIVE ;  /* 0x000000000000791b */ /* 0x003fe20003800000 */
.L_x_13607:
        /* <DEDUP_REMOVED lines=13> */
.L_x_13608:
[----:B------:R-:W-:Y:S05]  /*40b80*/  BRA `(.L_x_13609) ;  /* 0xffffff8c00907947 */ /* 0x000fea000383ffff */
.L_x_13386:
[----:B------:R-:W-:Y:S01]  /*40b90*/  BSSY B0, `(.L_x_13610) ;  /* 0x0000008000007945 */ /* 0x000fe20003800000 */
[----:B------:R-:W-:Y:S02]  /*40ba0*/  IMAD.MOV.U32 R13, RZ, RZ, R16 ;  /* 0x000000ffff0d7224 */ /* 0x000fe400078e0010 */
[----:B0-----:R-:W-:Y:S02]  /*40bb0*/  IMAD.MOV.U32 R12, RZ, RZ, RZ ;  /* 0x000000ffff0c7224 */ /* 0x001fe400078e00ff */
[----:B------:R-:W-:Y:S02]  /*40bc0*/  IMAD.MOV.U32 R11, RZ, RZ, 0x1f ;  /* 0x0000001fff0b7424 */ /* 0x000fe400078e00ff */
[----:B------:R-:W-:-:S07]  /*40bd0*/  IMAD.MOV.U32 R15, RZ, RZ, -0x1 ;  /* 0xffffffffff0f7424 */ /* 0x000fce00078e00ff */
[----:B-123--:R-:W-:Y:S05]  /*40be0*/  WARPSYNC.COLLECTIVE R15, `(.L_x_13611) ;  /* 0x000000000f087348 */ /* 0x00efea0003c00000 */
[----:B------:R0:W4:Y:S02]  /*40bf0*/  SHFL.IDX P6, R14, R13, R12, R11 ;  /* 0x0000000c0d0e7389 */ /* 0x00012400000c000b */
[----:B01234-:R-:W-:Y:S01]  /*40c00*/  ENDCOLLECTIVE ;  /* 0x000000000000791b */ /* 0x01ffe20003800000 */
.L_x_13611:
[----:B------:R-:W-:Y:S05]  /*40c10*/  BSYNC B0 ;  /* 0x0000000000007941 */ /* 0x000fea0003800000 */
.L_x_13610:
        /* <DEDUP_REMOVED lines=9> */
.L_x_13612:
        /* <DEDUP_REMOVED lines=24> */
.L_x_13613:
[----:B------:R-:W-:Y:S01]  /*40e30*/  IMAD.MOV.U32 R12, RZ, RZ, 0x2 ;  /* 0x00000002ff0c7424 */ /* 0x000fe200078e00ff */
[----:B------:R-:W-:-:S05]  /*40e40*/  SEL R14, R14, RZ, P1 ;  /* 0x000000ff0e0e7207 */ /* 0x000fca0000800000 */
[----:B------:R-:W-:-:S04]  /*40e50*/  IMAD.IADD R5, R13, 0x1, R14 ;  /* 0x000000010d057824 */ /* 0x000fc800078e020e */
[----:B------:R-:W-:-:S07]  /*40e60*/  IMAD.MOV.U32 R13, RZ, RZ, R5 ;  /* 0x000000ffff0d7224 */ /* 0x000fce00078e0005 */
[----:B------:R-:W-:Y:S05]  /*40e70*/  WARPSYNC.COLLECTIVE R15, `(.L_x_13614) ;  /* 0x000000000f087348 */ /* 0x000fea0003c00000 */
[----:B------:R0:W1:Y:S02]  /*40e80*/  SHFL.UP P6, R14, R13, R12, R11 ;  /* 0x0400000c0d0e7389 */ /* 0x00006400000c000b */
[----:B01----:R-:W-:Y:S01]  /*40e90*/  ENDCOLLECTIVE ;  /* 0x000000000000791b */ /* 0x003fe20003800000 */
.L_x_13614:
[----:B------:R-:W-:Y:S01]  /*40ea0*/  IMAD.MOV.U32 R12, RZ, RZ, 0x4 ;  /* 0x00000004ff0c7424 */ /* 0x000fe200078e00ff */
[----:B------:R-:W-:-:S05]  /*40eb0*/  SEL R2, R14, RZ, P2 ;  /* 0x000000ff0e027207 */ /* 0x000fca0001000000 */
[----:B------:R-:W-:-:S04]  /*40ec0*/  IMAD.IADD R2, R5, 0x1, R2 ;  /* 0x0000000105027824 */ /* 0x000fc800078e0202 */
[----:B------:R-:W-:-:S07]  /*40ed0*/  IMAD.MOV.U32 R13, RZ, RZ, R2 ;  /* 0x000000ffff0d7224 */ /* 0x000fce00078e0002 */
[----:B------:R-:W-:Y:S05]  /*40ee0*/  WARPSYNC.COLLECTIVE R15, `(.L_x_13615) ;  /* 0x000000000f087348 */ /* 0x000fea0003c00000 */
[----:B------:R0:W1:Y:S02]  /*40ef0*/  SHFL.UP P6, R14, R13, R12, R11 ;  /* 0x0400000c0d0e7389 */ /* 0x00006400000c000b */
[----:B01----:R-:W-:Y:S01]  /*40f00*/  ENDCOLLECTIVE ;  /* 0x000000000000791b */ /* 0x003fe20003800000 */
.L_x_13615:
[----:B------:R-:W-:Y:S01]  /*40f10*/  IMAD.MOV.U32 R12, RZ, RZ, 0x8 ;  /* 0x00000008ff0c7424 */ /* 0x000fe200078e00ff */
[----:B------:R-:W-:-:S05]  /*40f20*/  SEL R3, R14, RZ, P3 ;  /* 0x000000ff0e037207 */ /* 0x000fca0001800000 */
[----:B------:R-:W-:-:S04]  /*40f30*/  IMAD.IADD R3, R2, 0x1, R3 ;  /* 0x0000000102037824 */ /* 0x000fc800078e0203 */
[----:B------:R-:W-:-:S07]  /*40f40*/  IMAD.MOV.U32 R13, RZ, RZ, R3 ;  /* 0x000000ffff0d7224 */ /* 0x000fce00078e0003 */
[----:B------:R-:W-:Y:S05]  /*40f50*/  WARPSYNC.COLLECTIVE R15, `(.L_x_13616) ;  /* 0x000000000f087348 */ /* 0x000fea0003c00000 */
[----:B------:R0:W1:Y:S02]  /*40f60*/  SHFL.UP P6, R14, R13, R12, R11 ;  /* 0x0400000c0d0e7389 */ /* 0x00006400000c000b */
[----:B01----:R-:W-:Y:S01]  /*40f70*/  ENDCOLLECTIVE ;  /* 0x000000000000791b */ /* 0x003fe20003800000 */
.L_x_13616:
[----:B------:R-:W-:Y:S01]  /*40f80*/  IMAD.MOV.U32 R12, RZ, RZ, 0x10 ;  /* 0x00000010ff0c7424 */ /* 0x000fe200078e00ff */
[----:B------:R-:W-:-:S05]  /*40f90*/  SEL R14, R14, RZ, P4 ;  /* 0x000000ff0e0e7207 */ /* 0x000fca0002000000 */
[----:B------:R-:W-:-:S04]  /*40fa0*/  IMAD.IADD R5, R3, 0x1, R14 ;  /* 0x0000000103057824 */ /* 0x000fc800078e020e */
[----:B------:R-:W-:-:S07]  /*40fb0*/  IMAD.MOV.U32 R13, RZ, RZ, R5 ;  /* 0x000000ffff0d7224 */ /* 0x000fce00078e0005 */
[----:B------:R-:W-:Y:S05]  /*40fc0*/  WARPSYNC.COLLECTIVE R15, `(.L_x_13617) ;  /* 0x000000000f087348 */ /* 0x000fea0003c00000 */
[----:B------:R0:W1:Y:S02]  /*40fd0*/  SHFL.UP P6, R14, R13, R12, R11 ;  /* 0x0400000c0d0e7389 */ /* 0x00006400000c000b */
[----:B01----:R-:W-:Y:S01]  /*40fe0*/  ENDCOLLECTIVE ;  /* 0x000000000000791b */ /* 0x003fe20003800000 */
.L_x_13617:
        /* <DEDUP_REMOVED lines=8> */
.L_x_13618:
[----:B------:R-:W-:Y:S05]  /*41070*/  BRA `(.L_x_13619) ;  /* 0xffffff8c00f07947 */ /* 0x000fea000383ffff */
.L_x_13389:
[----:B------:R-:W-:Y:S01]  /*41080*/  BSSY B0, `(.L_x_13620) ;  /* 0x0000007000007945 */ /* 0x000fe20003800000 */
[----:B------:R-:W-:Y:S02]  /*41090*/  IMAD.MOV.U32 R12, RZ, RZ, 0x1 ;  /* 0x00000001ff0c7424 */ /* 0x000fe400078e00ff */
[----:B------:R-:W-:Y:S02]  /*410a0*/  IMAD.MOV.U32 R11, RZ, RZ, RZ ;  /* 0x000000ffff0b7224 */ /* 0x000fe400078e00ff */
[----:B------:R-:W-:-:S07]  /*410b0*/  IMAD.MOV.U32 R15, RZ, RZ, -0x1 ;  /* 0xffffffffff0f7424 */ /* 0x000fce00078e00ff */
[----:B------:R-:W-:Y:S05]  /*410c0*/  WARPSYNC.COLLECTIVE R15, `(.L_x_13621) ;  /* 0x000000000f087348 */ /* 0x000fea0003c00000 */
[----:B------:R0:W1:Y:S02]  /*410d0*/  SHFL.UP P6, R14, R13, R12, R11 ;  /* 0x0400000c0d0e7389 */ /* 0x00006400000c000b */
[----:B01----:R-:W-:Y:S01]  /*410e0*/  ENDCOLLECTIVE ;  /* 0x000000000000791b */ /* 0x003fe20003800000 */
.L_x_13621:
[----:B------:R-:W-:Y:S05]  /*410f0*/  BSYNC B0 ;  /* 0x0000000000007941 */ /* 0x000fea0003800000 */
.L_x_13620:
        /* <DEDUP_REMOVED lines=8> */
.L_x_13622:
[----:B------:R-:W-:Y:S01]  /*41180*/  IMAD.MOV.U32 R12, RZ, RZ, 0x4 ;  /* 0x00000004ff0c7424 */ /* 0x000fe200078e00ff */
[----:B------:R-:W-:-:S05]  /*41190*/  SEL R2, R14, RZ, P2 ;  /* 0x000000ff0e027207 */ /* 0x000fca0001000000 */
[----:B------:R-:W-:-:S04]  /*411a0*/  IMAD.IADD R2, R13, 0x1, R2 ;  /* 0x000000010d027824 */ /* 0x000fc800078e0202 */
[----:B------:R-:W-:-:S07]  /*411b0*/  IMAD.MOV.U32 R13, RZ, RZ, R2 ;  /* 0x000000ffff0d7224 */ /* 0x000fce00078e0002 */
[----:B------:R-:W-:Y:S05]  /*411c0*/  WARPSYNC.COLLECTIVE R15, `(.L_x_13623) ;  /* 0x000000000f087348 */ /* 0x000fea0003c00000 */
[----:B------:R0:W1:Y:S02]  /*411d0*/  SHFL.UP P6, R14, R13, R12, R11 ;  /* 0x0400000c0d0e7389 */ /* 0x00006400000c000b */
[----:B01----:R-:W-:Y:S01]  /*411e0*/  ENDCOLLECTIVE ;  /* 0x000000000000791b */ /* 0x003fe20003800000 */
.L_x_13623:
[----:B------:R-:W-:Y:S01]  /*411f0*/  IMAD.MOV.U32 R12, RZ, RZ, 0x8 ;  /* 0x00000008ff0c7424 */ /* 0x000fe200078e00ff */
[----:B------:R-:W-:-:S05]  /*41200*/  SEL R3, R14, RZ, P3 ;  /* 0x000000ff0e037207 */ /* 0x000fca0001800000 */
[----:B------:R-:W-:-:S04]  /*41210*/  IMAD.IADD R3, R2, 0x1, R3 ;  /* 0x0000000102037824 */ /* 0x000fc800078e0203 */
[----:B------:R-:W-:-:S07]  /*41220*/  IMAD.MOV.U32 R13, RZ, RZ, R3 ;  /* 0x000000ffff0d7224 */ /* 0x000fce00078e0003 */
[----:B------:R-:W-:Y:S05]  /*41230*/  WARPSYNC.COLLECTIVE R15, `(.L_x_13624) ;  /* 0x000000000f087348 */ /* 0x000fea0003c00000 */
[----:B------:R0:W1:Y:S02]  /*41240*/  SHFL.UP P6, R14, R13, R12, R11 ;  /* 0x0400000c0d0e7389 */ /* 0x00006400000c000b */
[----:B01----:R-:W-:Y:S01]  /*41250*/  ENDCOLLECTIVE ;  /* 0x000000000000791b */ /* 0x003fe20003800000 */
.L_x_13624:
[----:B------:R-:W-:Y:S01]  /*41260*/  IMAD.MOV.U32 R12, RZ, RZ, 0x10 ;  /* 0x00000010ff0c7424 */ /* 0x000fe200078e00ff */
[----:B------:R-:W-:-:S05]  /*41270*/  SEL R14, R14, RZ, P4 ;  /* 0x000000ff0e0e7207 */ /* 0x000fca0002000000 */
[----:B------:R-:W-:-:S04]  /*41280*/  IMAD.IADD R5, R3, 0x1, R14 ;  /* 0x0000000103057824 */ /* 0x000fc800078e020e */
[----:B------:R-:W-:-:S07]  /*41290*/  IMAD.MOV.U32 R13, RZ, RZ, R5 ;  /* 0x000000ffff0d7224 */ /* 0x000fce00078e0005 */
[----:B------:R-:W-:Y:S05]  /*412a0*/  WARPSYNC.COLLECTIVE R15, `(.L_x_13625) ;  /* 0x000000000f087348 */ /* 0x000fea0003c00000 */
[----:B------:R0:W1:Y:S02]  /*412b0*/  SHFL.UP P6, R14, R13, R12, R11 ;  /* 0x0400000c0d0e7389 */ /* 0x00006400000c000b */
[----:B01----:R-:W-:Y:S01]  /*412c0*/  ENDCOLLECTIVE ;  /* 0x000000000000791b */ /* 0x003fe20003800000 */
.L_x_13625:
        /* <DEDUP_REMOVED lines=8> */
.L_x_13626:
[----:B------:R-:W-:Y:S05]  /*41350*/  BRA `(.L_x_13627) ;  /* 0xffffff8c00dc7947 */ /* 0x000fea000383ffff */
.L_x_13391:
[----:B------:R-:W-:Y:S01]  /*41360*/  BSSY B0, `(.L_x_13628) ;  /* 0x0000006000007945 */ /* 0x000fe20003800000 */
[----:B------:R-:W-:Y:S01]  /*41370*/  PLOP3.LUT P6, PT, P6, PT, PT, 0x8, 0x0 ;  /* 0x000000000000781c */ /* 0x000fe200037ce170 */
[----:B------:R-:W-:-:S12]  /*41380*/  IMAD.MOV.U32 R15, RZ, RZ, -0x1 ;  /* 0xffffffffff0f7424 */ /* 0x000fd800078e00ff */
[----:B0-----:R-:W-:Y:S05]  /*41390*/  WARPSYNC.COLLECTIVE R15, `(.L_x_13629) ;  /* 0x000000000f087348 */ /* 0x001fea0003c00000 */
[----:B------:R-:W-:Y:S01]  /*413a0*/  VOTE.ANY R14, PT, P6 ;  /* 0x00000000000e7806 */ /* 0x000fe200030e0100 */
[----:B0-----:R-:W-:Y:S06]  /*413b0*/  ENDCOLLECTIVE ;  /* 0x000000000000791b */ /* 0x001fec0003800000 */
.L_x_13629:
[----:B------:R-:W-:Y:S05]  /*413c0*/  BSYNC B0 ;  /* 0x0000000000007941 */ /* 0x000fea0003800000 */
.L_x_13628:
        /* <DEDUP_REMOVED lines=8> */
.L_x_13630:
[----:B------:R-:W-:Y:S02]  /*41450*/  IMAD.IADD R19, R12, 0x1, R19 ;  /* 0x000000010c137824 */ /* 0x000fe400078e0213 */
[----:B------:R-:W-:Y:S02]  /*41460*/  IMAD.MOV.U32 R13, RZ, RZ, R4 ;  /* 0x000000ffff0d7224 */ /* 0x000fe400078e0004 */
[----:B------:R-:W-:-:S07]  /*41470*/  IMAD.MOV.U32 R17, RZ, RZ, R14 ;  /* 0x000000ffff117224 */ /* 0x000fce00078e000e */
[----:B------:R-:W-:Y:S05]  /*41480*/  WARPSYNC.COLLECTIVE R15, `(.L_x_13631) ;  /* 0x000000000f087348 */ /* 0x000fea0003c00000 */
[----:B------:R0:W1:Y:S02]  /*41490*/  SHFL.IDX P6, R14, R13, R12, R11 ;  /* 0x0000000c0d0e7389 */ /* 0x00006400000c000b */
[----:B01----:R-:W-:Y:S01]  /*414a0*/  ENDCOLLECTIVE ;  /* 0x000000000000791b */ /* 0x003fe20003800000 */
.L_x_13631:
[----:B------:R-:W-:Y:S01]  /*414b0*/  IMAD.MOV.U32 R4, RZ, RZ, R14 ;  /* 0x000000ffff047224 */ /* 0x000fe200078e000e */
[----:B------:R-:W-:Y:S06]  /*414c0*/  BRA `(.L_x_13632) ;  /* 0xffffff8c00c07947 */ /* 0x000fec000383ffff */
.L_x_13393:
[----:B------:R-:W-:Y:S01]  /*414d0*/  BSSY B0, `(.L_x_13633) ;  /* 0x0000007000007945 */ /* 0x000fe20003800000 */
[----:B------:R-:W-:Y:S02]  /*414e0*/  IMAD.MOV.U32 R13, RZ, RZ, R2 ;  /* 0x000000ffff0d7224 */ /* 0x000fe400078e0002 */
[----:B------:R-:W-:Y:S02]  /*414f0*/  IMAD.MOV.U32 R11, RZ, RZ, 0x1f ;  /* 0x0000001fff0b7424 */ /* 0x000fe400078e00ff */
[----:B------:R-:W-:-:S07]  /*41500*/  IMAD.MOV.U32 R15, RZ, RZ, -0x1 ;  /* 0xffffffffff0f7424 */ /* 0x000fce00078e00ff */
[----:B0-23--:R-:W-:Y:S05]  /*41510*/  WARPSYNC.COLLECTIVE R15, `(.L_x_13634) ;  /* 0x000000000f087348 */ /* 0x00dfea0003c00000 */
[----:B------:R1:W4:Y:S02]  /*41520*/  SHFL.IDX P6, R14, R13, R12, R11 ;  /* 0x0000000c0d0e7389 */ /* 0x00032400000c000b */
[----:B01234-:R-:W-:Y:S01]  /*41530*/  ENDCOLLECTIVE ;  /* 0x000000000000791b */ /* 0x01ffe20003800000 */
.L_x_13634:
[----:B------:R-:W-:Y:S05]  /*41540*/  BSYNC B0 ;  /* 0x0000000000007941 */ /* 0x000fea0003800000 */
.L_x_13633:
[----:B------:R-:W-:Y:S01]  /*41550*/  IMAD.MOV.U32 R6, RZ, RZ, R14 ;  /* 0x000000ffff067224 */ /* 0x000fe200078e000e */
[----:B------:R-:W-:Y:S06]  /*41560*/  BRA `(.L_x_13392) ;  /* 0xffffff8c00b07947 */ /* 0x000fec000383ffff */
.L_x_13399:
[----:B0-----:R0:W1:Y:S02]  /*41570*/  SYNCS.PHASECHK.TRANS64.TRYWAIT P0, [R5+URZ+0x32420], R0 ;  /* 0x03242000050075a7 */ /* 0x001064000800017f */
[----:B-1----:R-:W-:Y:S05]  /*41580*/  @!P0 NANOSLEEP.SYNCS 0x989680 ;  /* 0x009896800000895d */ /* 0x002fea0003900000 */
[----:B------:R-:W1:Y:S02]  /*41590*/  @!P0 SYNCS.PHASECHK.TRANS64 P0, [R5+URZ+0x32420], R0 ;  /* 0x03242000050085a7 */ /* 0x000e64000800007f */
[----:B-1----:R-:W-:Y:S05]  /*415a0*/  @!P0 BRA `(.L_x_13399) ;  /* 0xfffffffc00f08947 */ /* 0x002fea000383ffff */
[----:B------:R-:W-:Y:S05]  /*415b0*/  BRA `(.L_x_13635) ;  /* 0xffffff9800087947 */ /* 0x000fea000383ffff */
.L_x_13400:
        /* <DEDUP_REMOVED lines=11> */
.L_x_13637:
[----:B------:R-:W-:Y:S05]  /*41670*/  BSYNC B0 ;  /* 0x0000000000007941 */ /* 0x000fea0003800000 */
.L_x_13636:
[----:B------:R-:W-:Y:S05]  /*41680*/  BRA `(.L_x_13638) ;  /* 0xffffff9400f07947 */ /* 0x000fea000383ffff */
.L_x_13401:
[----:B------:R-:W-:Y:S01]  /*41690*/  BSSY B0, `(.L_x_13639) ;  /* 0x0000006000007945 */ /* 0x000fe20003800000 */
[----:B------:R-:W-:-:S07]  /*416a0*/  IMAD.MOV.U32 R15, RZ, RZ, -0x1 ;  /* 0xffffffffff0f7424 */ /* 0x000fce00078e00ff */
[----:B0-234-:R-:W-:Y:S05]  /*416b0*/  WARPSYNC.COLLECTIVE R15, `(.L_x_13640) ;  /* 0x000000000f0c7348 */ /* 0x01dfea0003c00000 */
[----:B------:R-:W-:Y:S02]  /*416c0*/  ELECT P6, UR62, PT ;  /* 0x00000000003e782f */ /* 0x000fe400038c0000 */
[----:B------:R-:W-:Y:S01]  /*416d0*/  MOV R14, UR62 ;  /* 0x0000003e000e7c02 */ /* 0x000fe20008000f00 */
[----:B0-234-:R-:W-:Y:S10]  /*416e0*/  ENDCOLLECTIVE ;  /* 0x000000000000791b */ /* 0x01dff40003800000 */
.L_x_13640:
[----:B------:R-:W-:Y:S05]  /*416f0*/  BSYNC B0 ;  /* 0x0000000000007941 */ /* 0x000fea0003800000 */
.L_x_13639:
[----:B------:R-:W-:Y:S05]  /*41700*/  BRA `(.L_x_13641) ;  /* 0xffffff9400e47947 */ /* 0x000fea000383ffff */
.L_x_13403:
[----:B0-----:R0:W1:Y:S02]  /*41710*/  SYNCS.PHASECHK.TRANS64.TRYWAIT P1, [R3+URZ+0x32440], R2 ;  /* 0x03244002030075a7 */ /* 0x001064000802017f */
[----:B-1----:R-:W-:Y:S05]  /*41720*/  @!P1 NANOSLEEP.SYNCS 0x989680 ;  /* 0x009896800000995d */ /* 0x002fea0003900000 */
[----:B------:R-:W1:Y:S02]  /*41730*/  @!P1 SYNCS.PHASECHK.TRANS64 P1, [R3+URZ+0x32440], R2 ;  /* 0x03244002030095a7 */ /* 0x000e64000802007f */
[----:B-1----:R-:W-:Y:S05]  /*41740*/  @!P1 BRA `(.L_x_13403) ;  /* 0xfffffffc00f09947 */ /* 0x002fea000383ffff */
[----:B------:R-:W-:Y:S05]  /*41750*/  BRA `(.L_x_13642) ;  /* 0xffffff9800047947 */ /* 0x000fea000383ffff */
.L_x_13405:
[----:B-1----:R1:W0:Y:S02]  /*41760*/  SYNCS.PHASECHK.TRANS64.TRYWAIT P1, [R25+URZ+0x32440], R0 ;  /* 0x03244000190075a7 */ /* 0x002224000802017f */
[----:B0-----:R-:W-:Y:S05]  /*41770*/  @!P1 NANOSLEEP.SYNCS 0x989680 ;  /* 0x009896800000995d */ /* 0x001fea0003900000 */
[----:B------:R-:W0:Y:S02]  /*41780*/  @!P1 SYNCS.PHASECHK.TRANS64 P1, [R25+URZ+0x32440], R0 ;  /* 0x03244000190095a7 */ /* 0x000e24000802007f */
[----:B0-----:R-:W-:Y:S05]  /*41790*/  @!P1 BRA `(.L_x_13405) ;  /* 0xfffffffc00f09947 */ /* 0x001fea000383ffff */
[----:B------:R-:W-:Y:S05]  /*417a0*/  BRA `(.L_x_13643) ;  /* 0xffffff9800107947 */ /* 0x000fea000383ffff */
.L_x_13407:
[----:B------:R0:W0:Y:S02]  /*417b0*/  SYNCS.PHASECHK.TRANS64.TRYWAIT P1, [R3+URZ+0x32460], R2 ;  /* 0x03246002030075a7 */ /* 0x000024000802017f */
[----:B0-----:R-:W-:Y:S05]  /*417c0*/  @!P1 NANOSLEEP.SYNCS 0x989680 ;  /* 0x009896800000995d */ /* 0x001fea0003900000 */
[----:B------:R-:W0:Y:S02]  /*417d0*/  @!P1 SYNCS.PHASECHK.TRANS64 P1, [R3+URZ+0x32460], R2 ;  /* 0x03246002030095a7 */ /* 0x000e24000802007f */
[----:B0-----:R-:W-:Y:S05]  /*417e0*/  @!P1 BRA `(.L_x_13407) ;  /* 0xfffffffc00f09947 */ /* 0x001fea000383ffff */
[----:B------:R-:W-:Y:S05]  /*417f0*/  BRA `(.L_x_13644) ;  /* 0xffffff98000c7947 */ /* 0x000fea000383ffff */
        .type           $_ZN7cutlass13device_kernelIN5flash11enable_sm90INS1_16FlashAttnFwdSm90INS1_25CollectiveMainloopFwdSm90ILi2EN4cute5tupleIJNS5_1CILi1EEES8_S8_EEENS6_IJNS7_ILi128EEENS7_ILi96EEENS7_ILi64EEEEEELi256ENS_10bfloat16_tEfNS_4arch4Sm90ELb0ELb1ELb1ELb1ELb1ELb1ELb1ELb1ELb0ELb1ELb1ELb0EEENS1_21CollectiveEpilogueFwdINS6_IJSA_NS7_ILi256EEESB_EEES9_SE_SG_Li256ELb1ELb1ELb1ELb0EEENS1_36VarlenDynamicPersistentTileSchedulerILi128ELi96ELi256ELi128ELb1ELb1ELb1ELb1ELb0ELb1EEEEEEEEEvNT_6ParamsE$_ZZN5flash25CollectiveMainloopFwdSm90ILi2EN4cute5tupleIJNS1_1CILi1EEES4_S4_EEENS2_IJNS3_ILi128EEENS3_ILi96EEENS3_ILi64EEEEEELi256EN7cutlass10bfloat16_tEfNSA_4arch4Sm90ELb0ELb1ELb1ELb1ELb1ELb1ELb1ELb1ELb0ELb1ELb1ELb0EE3mmaINS_16FlashAttnFwdSm90ISE_NS_21CollectiveEpilogueFwdINS2_IJS6_NS3_ILi256EEES7_EEES5_SB_SD_Li256ELb1ELb1ELb1ELb0EEENS_36VarlenDynamicPersistentTileSchedulerILi128ELi96ELi256ELi128ELb1ELb1ELb1ELb1ELb0ELb1EEEE13SharedStorageENS1_6TensorINS1_11ArrayEngineIfLm128EEENS1_6LayoutINS2_IJNS2_IJNS3_ILi2EEEST_NS3_ILi32EEEEEES4_S4_EEENS2_IJNS2_IJS4_ST_NS3_ILi4EEEEEENS3_ILi0EEESZ_EEEEEEENS_7SoftmaxILi2ELi0EEEEEbRKNSE_6ParamsENSA_13PipelineAsyncILi2EEES19_RNSA_13PipelineStateILj2EEERT0_RT1_iRiRKNS_16SeqlenInfoQKNewKILb1ELb1EEENS2_IJiiiiEEERT_ENKUliT_T0_T1_E_clIZSF_ISO_S12_S14_EbS17_S19_S19_S1C_S1E_S1G_iS1H_S1L_S1M_S1O_EUlRS1P_iE0_NS3_ILb1EEES1W_EEDaiS1P_S1Q_S1R_,@function
        .size           $_ZN7cutlass13device_kernelIN5flash11enable_sm90INS1_16FlashAttnFwdSm90INS1_25CollectiveMainloopFwdSm90ILi2EN4cute5tupleIJNS5_1CILi1EEES8_S8_EEENS6_IJNS7_ILi128EEENS7_ILi96EEENS7_ILi64EEEEEELi256ENS_10bfloat16_tEfNS_4arch4Sm90ELb0ELb1ELb1ELb1ELb1ELb1ELb1ELb1ELb0ELb1ELb1ELb0EEENS1_21CollectiveEpilogueFwdINS6_IJSA_NS7_ILi256EEESB_EEES9_SE_SG_Li256ELb1ELb1ELb1ELb0EEENS1_36VarlenDynamicPersistentTileSchedulerILi128ELi96ELi256ELi128ELb1ELb1ELb1ELb1ELb0ELb1EEEEEEEEEvNT_6ParamsE$_ZZN5flash25CollectiveMainloopFwdSm90ILi2EN4cute5tupleIJNS1_1CILi1EEES4_S4_EEENS2_IJNS3_ILi128EEENS3_ILi96EEENS3_ILi64EEEEEELi256EN7cutlass10bfloat16_tEfNSA_4arch4Sm90ELb0ELb1ELb1ELb1ELb1ELb1ELb1ELb1ELb0ELb1ELb1ELb0EE3mmaINS_16FlashAttnFwdSm90ISE_NS_21CollectiveEpilogueFwdINS2_IJS6_NS3_ILi256EEES7_EEES5_SB_SD_Li256ELb1ELb1ELb1ELb0EEENS_36VarlenDynamicPersistentTileSchedulerILi128ELi96ELi256ELi128ELb1ELb1ELb1ELb1ELb0ELb1EEEE13SharedStorageENS1_6TensorINS1_11ArrayEngineIfLm128EEENS1_6LayoutINS2_IJNS2_IJNS3_ILi2EEEST_NS3_ILi32EEEEEES4_S4_EEENS2_IJNS2_IJS4_ST_NS3_ILi4EEEEEENS3_ILi0EEESZ_EEEEEEENS_7SoftmaxILi2ELi0EEEEEbRKNSE_6ParamsENSA_13PipelineAsyncILi2EEES19_RNSA_13PipelineStateILj2EEERT0_RT1_iRiRKNS_16SeqlenInfoQKNewKILb1ELb1EEENS2_IJiiiiEEERT_ENKUliT_T0_T1_E_clIZSF_ISO_S12_S14_EbS17_S19_S19_S1C_S1E_S1G_iS1H_S1L_S1M_S1O_EUlRS1P_iE0_NS3_ILb1EEES1W_EEDaiS1P_S1Q_S1R_,(.L_x_15779 - $_ZN7cutlass13device_kernelIN5flash11enable_sm90INS1_16FlashAttnFwdSm90INS1_25CollectiveMainloopFwdSm90ILi2EN4cute5tupleIJNS5_1CILi1EEES8_S8_EEENS6_IJNS7_ILi128EEENS7_ILi96EEENS7_ILi64EEEEEELi256ENS_10bfloat16_tEfNS_4arch4Sm90ELb0ELb1ELb1ELb1ELb1ELb1ELb1ELb1ELb0ELb1ELb1ELb0EEENS1_21CollectiveEpilogueFwdINS6_IJSA_NS7_ILi256EEESB_EEES9_SE_SG_Li256ELb1ELb1ELb1ELb0EEENS1_36VarlenDynamicPersistentTileSchedulerILi128ELi96ELi256ELi128ELb1ELb1ELb1ELb1ELb0ELb1EEEEEEEEEvNT_6ParamsE$_ZZN5flash25CollectiveMainloopFwdSm90ILi2EN4cute5tupleIJNS1_1CILi1EEES4_S4_EEENS2_IJNS3_ILi128EEENS3_ILi96EEENS3_ILi64EEEEEELi256EN7cutlass10bfloat16_tEfNSA_4arch4Sm90ELb0ELb1ELb1ELb1ELb1ELb1ELb1ELb1ELb0ELb1ELb1ELb0EE3mmaINS_16FlashAttnFwdSm90ISE_NS_21CollectiveEpilogueFwdINS2_IJS6_NS3_ILi256EEES7_EEES5_SB_SD_Li256ELb1ELb1ELb1ELb0EEENS_36VarlenDynamicPersistentTileSchedulerILi128ELi96ELi256ELi128ELb1ELb1ELb1ELb1ELb0ELb1EEEE13SharedStorageENS1_6TensorINS1_11ArrayEngineIfLm128EEENS1_6LayoutINS2_IJNS2_IJNS3_ILi2EEEST_NS3_ILi32EEEEEES4_S4_EEENS2_IJNS2_IJS4_ST_NS3_ILi4EEEEEENS3_ILi0EEESZ_EEEEEEENS_7SoftmaxILi2ELi0EEEEEbRKNSE_6ParamsENSA_13PipelineAsyncILi2EEES19_RNSA_13PipelineStateILj2EEERT0_RT1_iRiRKNS_16SeqlenInfoQKNewKILb1ELb1EEENS2_IJiiiiEEERT_ENKUliT_T0_T1_E_clIZSF_ISO_S12_S14_EbS17_S19_S19_S1C_S1E_S1G_iS1H_S1L_S1M_S1O_EUlRS1P_iE0_NS3_ILb1EEES1W_EEDaiS1P_S1Q_S1R_)
$_ZN7cutlass13device_kernelIN5flash11enable_sm90INS1_16FlashAttnFwdSm90INS1_25CollectiveMainloopFwdSm90ILi2EN4cute5tupleIJNS5_1CILi1EEES8_S8_EEENS6_IJNS7_ILi128EEENS7_ILi96EEENS7_ILi64EEEEEELi256ENS_10bfloat16_tEfNS_4arch4Sm90ELb0ELb1ELb1ELb1ELb1ELb1ELb1ELb1ELb0ELb1ELb1ELb0EEENS1_21CollectiveEpilogueFwdINS6_IJSA_NS7_ILi256EEESB_EEES9_SE_SG_Li256ELb1ELb1ELb1ELb0EEENS1_36VarlenDynamicPersistentTileSchedulerILi128ELi96ELi256ELi128ELb1ELb1ELb1ELb1ELb0ELb1EEEEEEEEEvNT_6ParamsE$_ZZN5flash25CollectiveMainloopFwdSm90ILi2EN4cute5tupleIJNS1_1CILi1EEES4_S4_EEENS2_IJNS3_ILi128EEENS3_ILi96EEENS3_ILi64EEEEEELi256EN7cutlass10bfloat16_tEfNSA_4arch4Sm90ELb0ELb1ELb1ELb1ELb1ELb1ELb1ELb1ELb0ELb1ELb1ELb0EE3mmaINS_16FlashAttnFwdSm90ISE_NS_21CollectiveEpilogueFwdINS2_IJS6_NS3_ILi256EEES7_EEES5_SB_SD_Li256ELb1ELb1ELb1ELb0EEENS_36VarlenDynamicPersistentTileSchedulerILi128ELi96ELi256ELi128ELb1ELb1ELb1ELb1ELb0ELb1EEEE13SharedStorageENS1_6TensorINS1_11ArrayEngineIfLm128EEENS1_6LayoutINS2_IJNS2_IJNS3_ILi2EEEST_NS3_ILi32EEEEEES4_S4_EEENS2_IJNS2_IJS4_ST_NS3_ILi4EEEEEENS3_ILi0EEESZ_EEEEEEENS_7SoftmaxILi2ELi0EEEEEbRKNSE_6ParamsENSA_13PipelineAsyncILi2EEES19_RNSA_13PipelineStateILj2EEERT0_RT1_iRiRKNS_16SeqlenInfoQKNewKILb1ELb1EEENS2_IJiiiiEEERT_ENKUliT_T0_T1_E_clIZSF_ISO_S12_S14_EbS17_S19_S19_S1C_S1E_S1G_iS1H_S1L_S1M_S1O_EUlRS1P_iE0_NS3_ILb1EEES1W_EEDaiS1P_S1Q_S1R_:
[----:B------:R-:W-:Y:S02]  /*41800*/  ULDC UR4, c[0x0][0x20] ;  /* 0x0000080000047ab9 */ /* 0x000fe40000000800 */
        /* <DEDUP_REMOVED lines=14> */
.L_x_13646:
[----:B------:R-:W-:Y:S05]  /*418f0*/  BSYNC B0 ;  /* 0x0000000000007941 */ /* 0x000fea0003800000 */
.L_x_13645:
        /* <DEDUP_REMOVED lines=13> */
.L_x_13648:
[----:B------:R-:W-:Y:S05]  /*419d0*/  BSYNC B0 ;  /* 0x0000000000007941 */ /* 0x000fea0003800000 */
.L_x_13647:
        /* <DEDUP_REMOVED lines=8> */
.L_x_13650:
[----:B------:R-:W-:Y:S05]  /*41a60*/  BSYNC B0 ;  /* 0x0000000000007941 */ /* 0x000fea0003800000 */
.L_x_13649:
[----:B------:R-:W2:Y:S04]  /*41a70*/  LDL.64 R6, [UR4] ;  /* 0x00000004ff067983 */ /* 0x000ea80008100a00 */
[----:B------:R-:W3:Y:S04]  /*41a80*/  LDL.64 R2, [UR4+0x28] ;  /* 0x00002804ff027983 */ /* 0x000ee80008100a00 */
[----:B0----5:R-:W4:Y:S04]  /*41a90*/  LDL.64 R8, [UR4+0x20] ;  /* 0x00002004ff087983 */ /* 0x021f280008100a00 */
[----:B--2---:R-:W2:Y:S04]  /*41aa0*/  LD.E R13, desc[UR6][R6.64] ;  /* 0x00000006060d7980 */ /* 0x004ea8000c101900 */
[----:B---3--:R-:W2:Y:S04]  /*41ab0*/  LD.E.64 R2, desc[UR6][R2.64] ;  /* 0x0000000602027980 */ /* 0x008ea8000c101b00 */
[----:B------:R-:W3:Y:S01]  /*41ac0*/  LDL.64 R6, [UR4+0x8] ;  /* 0x00000804ff067983 */ /* 0x000ee20008100a00 */
[----:B------:R-:W-:Y:S05]  /*41ad0*/  WARPSYNC.ALL ;  /* 0x0000000000007948 */ /* 0x000fea0003800000 */
[----:B---3--:R0:W-:Y:S04]  /*41ae0*/  ST.E desc[UR6][R6.64], RZ ;  /* 0x000000ff06007985 */ /* 0x0081e8000c101906 */
[----:B----4-:R-:W3:Y:S01]  /*41af0*/  LD.E.64 R10, desc[UR6][R8.64] ;  /* 0x00000006080a7980 */ /* 0x010ee2000c101b00 */
        /* <DEDUP_REMOVED lines=46> */
[----:B--2---:R-:W2:Y:S04]  /*41de0*/  LD.E R10, desc[UR6][R2.64] ;  /* 0x00000006020a7980 */ /* 0x004ea8000c101900 */
[----:B------:R-:W3:Y:S01]  /*41df0*/  LDL.64 R2, [UR4+0x30] ;  /* 0x00003004ff027983 */ /* 0x000ee20008100a00 */
        /* <DEDUP_REMOVED lines=8> */
.L_x_13679:
[----:B------:R-:W-:Y:S05]  /*41e80*/  BSYNC B0 ;  /* 0x0000000000007941 */ /* 0x000fea0003800000 */
.L_x_13652:
[----:B------:R-:W0:Y:S04]  /*41e90*/  LDL.64 R2, [UR4+0x40] ;  /* 0x00004004ff027983 */ /* 0x000e280008100a00 */
[----:B------:R-:W2:Y:S04]  /*41ea0*/  LDL.64 R6, [UR4] ;  /* 0x00000004ff067983 */ /* 0x000ea80008100a00 */
[----:B0-----:R-:W3:Y:S04]  /*41eb0*/  LD.E R8, desc[UR6][R2.64] ;  /* 0x0000000602087980 */ /* 0x001ee8000c101900 */
[----:B--2---:R0:W5:Y:S04]  /*41ec0*/  LD.E R10, desc[UR6][R6.64] ;  /* 0x00000006060a7980 */ /* 0x004168000c101900 */
[----:B------:R0:W5:Y:S01]  /*41ed0*/  LD.E R11, desc[UR6][R6.64+0x4] ;  /* 0x00000406060b7980 */ /* 0x000162000c101900 */
[----:B------:R-:W-:Y:S01]  /*41ee0*/  BSSY B0, `(.L_x_13654) ;  /* 0x0000005000007945 */ /* 0x000fe20003800000 */
[----:B---3--:R-:W-:-:S04]  /*41ef0*/  LOP3.LUT R8, R8, 0x1, RZ, 0xfc, !PT ;  /* 0x0000000108087812 */ /* 0x008fc800078efcff */
[----:B------:R-:W-:-:S13]  /*41f00*/  ISETP.NE.AND P0, PT, R8, 0x3, PT ;  /* 0x000000030800780c */ /* 0x000fda0003f05270 */
[----:B0-----:R-:W-:Y:S05]  /*41f10*/  @!P0 BRA `(.L_x_13655) ;  /* 0x0000000000048947 */ /* 0x001fea0003800000 */
[----:B------:R-:W-:Y:S01]  /*41f20*/  BPT.TRAP 0x1 ;  /* 0x000000040000795c */ /* 0x000fe20000300000 */
.L_x_13655:
[----:B------:R-:W-:Y:S05]  /*41f30*/  BSYNC B0 ;  /* 0x0000000000007941 */ /* 0x000fea0003800000 */
.L_x_13654:
        /* <DEDUP_REMOVED lines=13> */
.L_x_13657:
[----:B------:R-:W-:Y:S05]  /*42010*/  BSYNC B0 ;  /* 0x0000000000007941 */ /* 0x000fea0003800000 */
.L_x_13656:
        /* <DEDUP_REMOVED lines=8> */
.L_x_13659:
[----:B------:R-:W-:Y:S05]  /*420a0*/  BSYNC B0 ;  /* 0x0000000000007941 */ /* 0x000fea0003800000 */
.L_x_13658:
[----:B------:R-:W2:Y:S04]  /*420b0*/  LDL.64 R2, [UR4] ;  /* 0x00000004ff027983 */ /* 0x000ea80008100a00 */
[----:B------:R-:W3:Y:S04]  /*420c0*/  LDL.64 R10, [UR4+0x58] ;  /* 0x00005804ff0a7983 */ /* 0x000ee80008100a00 */
[----:B------:R-:W4:Y:S04]  /*420d0*/  LDL.64 R6, [UR4+0x48] ;  /* 0x00004804ff067983 */ /* 0x000f280008100a00 */
[----:B0----5:R-:W3:Y:S04]  /*420e0*/  LDL.64 R8, [UR4+0x50] ;  /* 0x00005004ff087983 */ /* 0x021ee80008100a00 */
[----:B--2---:R-:W2:Y:S04]  /*420f0*/  LD.E R13, desc[UR6][R2.64] ;  /* 0x00000006020d7980 */ /* 0x004ea8000c101900 */
[----:B----4-:R-:W4:Y:S04]  /*42100*/  LD.E R12, desc[UR6][R6.64] ;  /* 0x00000006060c7980 */ /* 0x010f28000c101900 */
[----:B---3--:R-:W2:Y:S04]  /*42110*/  LD.E.64 R2, desc[UR6][R10.64] ;  /* 0x000000060a027980 */ /* 0x008ea8000c101b00 */
[----:B------:R-:W3:Y:S01]  /*42120*/  LD.E.64 R10, desc[UR6][R8.64] ;  /* 0x00000006080a7980 */ /* 0x000ee2000c101b00 */
[----:B------:R-:W-:Y:S05]  /*42130*/  WARPSYNC.ALL ;  /* 0x0000000000007948 */ /* 0x000fea0003800000 */
[----:B------:R-:W-:Y:S01]  /*42140*/  WARPGROUP.ARRIVE ;  /* 0x00000000000079c5 */ /* 0x000fe20000000000 */
[----:B----4-:R-:W-:Y:S01]  /*42150*/  ISETP.NE.U32.AND P0, PT, R12, RZ, PT ;  /* 0x000000ff0c00720c */ /* 0x010fe20003f05070 */
[----:B--2---:R-:W-:Y:S01]  /*42160*/  IMAD R2, R13, 0xc00, R2 ;  /* 0x00000c000d027824 */ /* 0x004fe200078e0202 */
[----:B------:R-:W-:-:S04]  /*42170*/  R2UR UR11, R3 ;  /* 0x00000000030b72ca */ /* 0x000fc800000e0000 */
[----:B------:R-:W-:Y:S02]  /*42180*/  R2UR UR10, R2 ;  /* 0x00000000020a72ca */ /* 0x000fe400000e0000 */
[----:B---3--:R-:W-:Y:S02]  /*42190*/  R2UR UR8, R10 ;  /* 0x000000000a0872ca */ /* 0x008fe400000e0000 */
[----:B------:R-:W-:-:S03]  /*421a0*/  R2UR UR9, R11 ;  /* 0x000000000b0972ca */ /* 0x000fc600000e0000 */
[----:B------:R-:W-:-:S10]  /*421b0*/  VOTEU.ANY UP0, P0 ;  /* 0x00000000003f7886 */ /* 0x000fd40000000100 */
[----:B------:R-:W-:Y:S03]  /*421c0*/  HGMMA.64x96x16.F32.BF16 R24, gdesc[UR8], R24, UP0, gsb0 ;  /* 0x01600000081879f0 */ /* 0x000fe6000b801818 */
[----:B------:R-:W-:Y:S02]  /*421d0*/  WARPGROUP.DEPBAR.LE gsb0, 0x0 ;  /* 0x00008000000079c5 */ /* 0x000fe40000010000 */
[----:B------:R-:W-:Y:S04]  /*421e0*/  ST.E desc[UR6][R6.64], R221 ;  /* 0x000000dd06007985 */ /* 0x000fe8000c101906 */
[----:B------:R-:W2:Y:S01]  /*421f0*/  LD.E.64 R10, desc[UR6][R8.64] ;  /* 0x00000006080a7980 */ /* 0x000ea2000c101b00 */
[----:B------:R-:W-:-:S02]  /*42200*/  VIADD R12, R2, 0x2 ;  /* 0x00000002020c7836 */ /* 0x000fc40000000000 */
[----:B------:R-:W-:-:S03]  /*42210*/  IMAD.MOV.U32 R13, RZ, RZ, R3 ;  /* 0x000000ffff0d7224 */ /* 0x000fc600078e0003 */
[----:B------:R-:W-:Y:S02]  /*42220*/  R2UR UR10, R12 ;  /* 0x000000000c0a72ca */ /* 0x000fe400000e0000 */
[----:B------:R-:W-:Y:S01]  /*42230*/  R2UR UR11, R13 ;  /* 0x000000000d0b72ca */ /* 0x000fe200000e0000 */
[----:B------:R-:W-:Y:S01]  /*42240*/  WARPGROUP.ARRIVE ;  /* 0x00000000000079c5 */ /* 0x000fe20000000000 */
[----:B--2---:R-:W-:Y:S01]  /*42250*/  VIADD R10, R10, 0x2 ;  /* 0x000000020a0a7836 */ /* 0x004fe20000000000 */
[----:B------:R-:W-:-:S04]  /*42260*/  R2UR UR9, R11 ;  /* 0x000000000b0972ca */ /* 0x000fc800000e0000 */
[----:B------:R-:W-:-:S13]  /*42270*/  R2UR UR8, R10 ;  /* 0x000000000a0872ca */ /* 0x000fda00000e0000 */
[----:B------:R-:W-:Y:S03]  /*42280*/  HGMMA.64x96x16.F32.BF16 R24, gdesc[UR8], R24, gsb0 ;  /* 0x01600000081879f0 */ /* 0x000fe60008001818 */
        /* <DEDUP_REMOVED lines=160> */
[----:B------:R-:W-:-:S04]  /*42c90*/  R2UR UR11, R3 ;  /* 0x00000000030b72ca */ /* 0x000fc800000e0000 */
[----:B------:R-:W-:Y:S01]  /*42ca0*/  R2UR UR10, R2 ;  /* 0x00000000020a72ca */ /* 0x000fe200000e0000 */
[----:B------:R-:W-:Y:S01]  /*42cb0*/  WARPGROUP.ARRIVE ;  /* 0x00000000000079c5 */ /* 0x000fe20000000000 */
        /* <DEDUP_REMOVED lines=19> */
.L_x_13662:
[----:B------:R-:W-:Y:S05]  /*42df0*/  BSYNC B0 ;  /* 0x0000000000007941 */ /* 0x000fea0003800000 */
.L_x_13661:
        /* <DEDUP_REMOVED lines=10> */
[----:B0-----:R-:W4:Y:S04]  /*42ea0*/  LD.E R8, desc[UR6][R4.64+0x8] ;  /* 0x0000080604087980 */ /* 0x001f28000c101900 */
        /* <DEDUP_REMOVED lines=23> */
[----:B------:R-:W-:Y:S01]  /*43020*/  LEA.HI R29, R29, R82, RZ, 0x2 ;  /* 0x000000521d1d7211 */ /* 0x000fe200078f10ff */
[-C--:B------:R-:W-:Y:S01]  /*43030*/  FMUL.FTZ R35, R37, R76.reuse ;  /* 0x0000004c25237220 */ /* 0x080fe20000410000 */
[-C--:B------:R-:W-:Y:S01]  /*43040*/  FMUL.FTZ R37, R41, R76.reuse ;  /* 0x0000004c29257220 */ /* 0x080fe20000410000 */
[----:B------:R-:W-:Y:S01]  /*43050*/  SHF.R.S32.HI R33, RZ, 0x1f, R44 ;  /* 0x0000001fff217819 */ /* 0x000fe2000001142c */
[-C--:B-1----:R-:W-:Y:S01]  /*43060*/  FMUL.FTZ R72, R25, R76.reuse ;  /* 0x0000004c19487220 */ /* 0x082fe20000410000 */
[-C--:B------:R-:W-:Y:S01]  /*43070*/  FMUL.FTZ R41, R49, R76.reuse ;  /* 0x0000004c31297220 */ /* 0x080fe20000410000 */
[----:B------:R-:W-:Y:S01]  /*43080*/  FMUL.FTZ R25, R50, R76 ;  /* 0x0000004c32197220 */ /* 0x000fe20000410000 */
[----:B------:R-:W-:-:S02]  /*43090*/  LOP3.LUT R49, R29, 0xfffffffc, RZ, 0xc0, !PT ;  /* 0xfffffffc1d317812 */ /* 0x000fc400078ec0ff */
[----:B------:R-:W-:Y:S01]  /*430a0*/  LEA.HI R50, R33, R44, RZ, 0x2 ;  /* 0x0000002c21327211 */ /* 0x000fe200078f10ff */
[-C--:B------:R-:W-:Y:S01]  /*430b0*/  FMUL.FTZ R2, R24, R76.reuse ;  /* 0x0000004c18027220 */ /* 0x080fe20000410000 */
[-C--:B------:R-:W-:Y:S01]  /*430c0*/  FMUL.FTZ R18, R42, R76.reuse ;  /* 0x0000004c2a127220 */ /* 0x080fe20000410000 */
[-C--:B------:R-:W-:Y:S01]  /*430d0*/  FMUL.FTZ R24, R51, R76.reuse ;  /* 0x0000004c33187220 */ /* 0x080fe20000410000 */
[----:B------:R-:W-:Y:S01]  /*430e0*/  FMUL.FTZ R42, R52, R76 ;  /* 0x0000004c342a7220 */ /* 0x000fe20000410000 */
[----:B------:R-:W-:Y:S01]  /*430f0*/  IMAD.IADD R82, R82, 0x1, -R49 ;  /* 0x0000000152527824 */ /* 0x000fe200078e0a31 */
[--C-:B------:R-:W-:Y:S02]  /*43100*/  SHF.R.S32.HI R52, RZ, 0x2, R50.reuse ;  /* 0x00000002ff347819 */ /* 0x100fe40000011432 */
[----:B------:R-:W-:Y:S02]  /*43110*/  SHF.R.S32.HI R51, RZ, 0x1f, R50 ;  /* 0x0000001fff337819 */ /* 0x000fe40000011432 */
[----:B------:R-:W-:-:S02]  /*43120*/  LEA.HI R49, R33, R44, RZ, 0x5 ;  /* 0x0000002c21317211 */ /* 0x000fc400078f28ff */
[----:B------:R-:W-:Y:S01]  /*43130*/  SHF.R.S32.HI R33, RZ, 0x7, R32 ;  /* 0x00000007ff217819 */ /* 0x000fe20000011420 */
[----:B------:R-:W-:Y:S01]  /*43140*/  FMUL.FTZ R9, R27, R76 ;  /* 0x0000004c1b097220 */ /* 0x000fe20000410000 */
[----:B------:R-:W-:Y:S01]  /*43150*/  LEA.HI R51, R51, R52, RZ, 0x3 ;  /* 0x0000003433337211 */ /* 0x000fe200078f18ff */
[-C--:B------:R-:W-:Y:S01]  /*43160*/  FMUL.FTZ R27, R54, R76.reuse ;  /* 0x0000004c361b7220 */ /* 0x080fe20000410000 */
[-C--:B------:R-:W-:Y:S01]  /*43170*/  FMUL.FTZ R19, R43, R76.reuse ;  /* 0x0000004c2b137220 */ /* 0x080fe20000410000 */
[----:B------:R-:W-:Y:S01]  /*43180*/  SHF.R.S32.HI R54, RZ, 0x5, R49 ;  /* 0x00000005ff367819 */ /* 0x000fe20000011431 */
[-C--:B------:R-:W-:Y:S01]  /*43190*/  FMUL.FTZ R43, R53, R76.reuse ;  /* 0x0000004c352b7220 */ /* 0x080fe20000410000 */
        /* <DEDUP_REMOVED lines=17> */
[----:B------:R-:W-:Y:S01]  /*432b0*/  FMUL.FTZ R73, R28, R76 ;  /* 0x0000004c1c497220 */ /* 0x000fe20000410000 */
[----:B------:R-:W-:Y:S01]  /*432c0*/  @P0 SHF.R.U32.HI R54, RZ, R80, R79 ;  /* 0x00000050ff360219 */ /* 0x000fe2000001164f */
[-C--:B------:R-:W-:Y:S01]  /*432d0*/  FMUL.FTZ R26, R55, R76.reuse ;  /* 0x0000004c371a7220 */ /* 0x080fe20000410000 */
[-C--:B------:R-:W-:Y:S01]  /*432e0*/  FMUL.FTZ R28, R62, R76.reuse ;  /* 0x0000004c3e1c7220 */ /* 0x080fe20000410000 */
[----:B------:R-:W-:Y:S01]  /*432f0*/  LOP3.LUT R55, R50, 0x7ffffffc, RZ, 0xc0, !PT ;  /* 0x7ffffffc32377812 */ /* 0x000fe200078ec0ff */
[-C--:B------:R-:W-:Y:S01]  /*43300*/  FMUL.FTZ R20, R47, R76.reuse ;  /* 0x0000004c2f147220 */ /* 0x080fe20000410000 */
[----:B------:R-:W0:Y:S01]  /*43310*/  SHFL.IDX PT, R62, R54, RZ, 0x1c1f ;  /* 0x001c1fff363e7589 */ /* 0x000e2200000e0000 */
        /* <DEDUP_REMOVED lines=24> */
[----:B------:R-:W1:Y:S03]  /*434a0*/  MUFU.TANH R2, R2 ;  /* 0x0000000200027308 */ /* 0x000e660000002400 */
        /* <DEDUP_REMOVED lines=54> */
[----:B------:R-:W-:Y:S01]  /*43810*/  IMAD R55, R0, -0x60, -R59 ;  /* 0xffffffa000377824 */ /* 0x000fe200078e0a3b */
[----:B0-----:R-:W-:Y:S01]  /*43820*/  VIADDMNMX R59, R62, R56, R67, PT ;  /* 0x000000383e3b7246 */ /* 0x001fe20003800143 */
        /* <DEDUP_REMOVED lines=14> */
.L_x_13668:
[----:B------:R-:W-:Y:S05]  /*43910*/  BSYNC B2 ;  /* 0x0000000000027941 */ /* 0x000fea0003800000 */
.L_x_13667:
[----:B------:R-:W-:Y:S01]  /*43920*/  LOP3.LUT R0, RZ, R0, RZ, 0x33, !PT ;  /* 0x00000000ff007212 */ /* 0x000fe200078e33ff */
[----:B------:R-:W-:Y:S06]  /*43930*/  BRA `(.L_x_13669) ;  /* 0x0000000000187947 */ /* 0x000fec0003800000 */
.L_x_13666:
[----:B------:R-:W-:-:S13]  /*43940*/  ISETP.NE.AND P0, PT, R6, 0x1, PT ;  /* 0x000000010600780c */ /* 0x000fda0003f05270 */
[----:B------:R-:W-:Y:S05]  /*43950*/  @!P0 BRA `(.L_x_13669) ;  /* 0x0000000000108947 */ /* 0x000fea0003800000 */
[----:B------:R-:W2:Y:S04]  /*43960*/  LD.E R61, desc[UR6][R4.64+0x1c] ;  /* 0x00001c06043d7980 */ /* 0x000ea8000c101900 */
[----:B------:R-:W3:Y:S01]  /*43970*/  LD.E R63, desc[UR6][R4.64+0x20] ;  /* 0x00002006043f7980 */ /* 0x000ee2000c101900 */
[----:B--2---:R-:W-:-:S05]  /*43980*/  IMAD.HI.U32 R0, R0, R61, RZ ;  /* 0x0000003d00007227 */ /* 0x004fca00078e00ff */
[----:B---3--:R-:W-:-:S07]  /*43990*/  SHF.R.U32.HI R0, RZ, R63, R0 ;  /* 0x0000003fff007219 */ /* 0x008fce0000011600 */
.L_x_13669:
[----:B------:R-:W-:Y:S05]  /*439a0*/  BSYNC B1 ;  /* 0x0000000000017941 */ /* 0x000fea0003800000 */
.L_x_13665:
[----:B------:R-:W-:-:S05]  /*439b0*/  IMAD R61, R6, R0, R55 ;  /* 0x00000000063d7224 */ /* 0x000fca00078e0237 */
[----:B------:R-:W-:Y:S02]  /*439c0*/  VIMNMX R58, R58, R61, !PT ;  /* 0x0000003d3a3a7248 */ /* 0x000fe40007fe0100 */
[----:B------:R-:W-:-:S07]  /*439d0*/  VIADDMNMX R59, R61, R6, R59, PT ;  /* 0x000000063d3b7246 */ /* 0x000fce000380013b */
.L_x_13664:
[----:B------:R-:W-:Y:S05]  /*439e0*/  BSYNC B0 ;  /* 0x0000000000007941 */ /* 0x000fea0003800000 */
.L_x_13663:
[C---:B------:R-:W-:Y:S01]  /*439f0*/  ISETP.GE.AND P0, PT, R75.reuse, 0x2, PT ;  /* 0x000000024b00780c */ /* 0x040fe20003f06270 */
[----:B------:R-:W0:Y:S01]  /*43a00*/  SHFL.IDX PT, R54, R54, 0x1, 0x1c1f ;  /* 0x003c1f0036367f89 */ /* 0x000e2200000e0000 */
        /* <DEDUP_REMOVED lines=89> */
[----:B0-----:R-:W-:-:S02]  /*43fa0*/  VIADDMNMX R67, R54, R56, R67, PT ;  /* 0x0000003836437246 */ /* 0x001fc40003800143 */
        /* <DEDUP_REMOVED lines=40> */
.L_x_13675:
[----:B------:R-:W-:Y:S05]  /*44230*/  BSYNC B2 ;  /* 0x0000000000027941 */ /* 0x000fea0003800000 */
.L_x_13674:
[----:B------:R-:W-:Y:S01]  /*44240*/  LOP3.LUT R7, RZ, R7, RZ, 0x33, !PT ;  /* 0x00000007ff077212 */ /* 0x000fe200078e33ff */
[----:B------:R-:W-:Y:S06]  /*44250*/  BRA `(.L_x_13676) ;  /* 0x0000000000187947 */ /* 0x000fec0003800000 */
.L_x_13673:
[----:B------:R-:W-:-:S13]  /*44260*/  ISETP.NE.AND P6, PT, R6, 0x1, PT ;  /* 0x000000010600780c */ /* 0x000fda0003fc5270 */
[----:B------:R-:W-:Y:S05]  /*44270*/  @!P6 BRA `(.L_x_13676) ;  /* 0x000000000010e947 */ /* 0x000fea0003800000 */
[----:B------:R-:W2:Y:S04]  /*44280*/  LD.E R8, desc[UR6][R4.64+0x1c] ;  /* 0x00001c0604087980 */ /* 0x000ea8000c101900 */
[----:B------:R-:W3:Y:S01]  /*44290*/  LD.E R34, desc[UR6][R4.64+0x20] ;  /* 0x0000200604227980 */ /* 0x000ee2000c101900 */
[----:B--2---:R-:W-:-:S05]  /*442a0*/  IMAD.HI.U32 R7, R7, R8, RZ ;  /* 0x0000000807077227 */ /* 0x004fca00078e00ff */
[----:B---3--:R-:W-:-:S07]  /*442b0*/  SHF.R.U32.HI R7, RZ, R34, R7 ;  /* 0x00000022ff077219 */ /* 0x008fce0000011607 */
.L_x_13676:
[----:B------:R-:W-:Y:S05]  /*442c0*/  BSYNC B1 ;  /* 0x0000000000017941 */ /* 0x000fea0003800000 */
.L_x_13672:
[----:B------:R-:W-:-:S05]  /*442d0*/  IMAD R7, R6, R7, R55 ;  /* 0x0000000706077224 */ /* 0x000fca00078e0237 */
[----:B------:R-:W-:Y:S02]  /*442e0*/  VIADDMNMX R67, R7, R6, R67, PT ;  /* 0x0000000607437246 */ /* 0x000fe40003800143 */
[----:B------:R-:W-:-:S07]  /*442f0*/  VIMNMX R2, R2, R7, !PT ;  /* 0x0000000702027248 */ /* 0x000fce0007fe0100 */
.L_x_13671:
[----:B------:R-:W-:Y:S05]  /*44300*/  BSYNC B0 ;  /* 0x0000000000007941 */ /* 0x000fea0003800000 */
.L_x_13670:
[----:B------:R-:W2:Y:S01]  /*44310*/  LDL.64 R4, [UR4+0x70] ;  /* 0x00007004ff047983 */ /* 0x000ea20008100a00 */
        /* <DEDUP_REMOVED lines=113> */
[----:B--2---:R0:W-:Y:S04]  /*44a30*/  ST.E desc[UR6][R4.64+0x4], R15 ;  /* 0x0000040f04007985 */ /* 0x0041e8000c101906 */
        /* <DEDUP_REMOVED lines=23> */
[----:B0-----:R-:W-:-:S05]  /*44bb0*/  FMNMX.FTZ R15, R53, R2, !PT ;  /* 0x00000002350f7209 */ /* 0x001fca0007810000 */
[----:B------:R-:W0:Y:S02]  /*44bc0*/  SHFL.BFLY PT, R2, R15, 0x2, 0x1f ;  /* 0x0c401f000f027f89 */ /* 0x000e2400000e0000 */
[----:B0-----:R-:W-:-:S05]  /*44bd0*/  FMNMX.FTZ R19, R15, R2, !PT ;  /* 0x000000020f137209 */ /* 0x001fca0007810000 */
[----:B------:R-:W0:Y:S04]  /*44be0*/  SHFL.BFLY PT, R2, R19, 0x1, 0x1f ;  /* 0x0c201f0013027f89 */ /* 0x000e2800000e0000 */
[----:B------:R-:W-:Y:S01]  /*44bf0*/  ST.E desc[UR6][R4.64], R15 ;  /* 0x0000000f04007985 */ /* 0x000fe2000c101906 */
[----:B0-----:R-:W-:-:S05]  /*44c00*/  FMNMX.FTZ R21, R19, R2, !PT ;  /* 0x0000000213157209 */ /* 0x001fca0007810000 */
[----:B------:R-:W-:Y:S04]  /*44c10*/  ST.E desc[UR6][R4.64], R21 ;  /* 0x0000001504007985 */ /* 0x000fe8000c101906 */
[----:B--2---:R-:W0:Y:S02]  /*44c20*/  SHFL.BFLY PT, R3, R20, 0x2, 0x1f ;  /* 0x0c401f0014037f89 */ /* 0x004e2400000e0000 */
[----:B0-----:R-:W-:-:S05]  /*44c30*/  FMNMX.FTZ R24, R20, R3, !PT ;  /* 0x0000000314187209 */ /* 0x001fca0007810000 */
[----:B------:R-:W0:Y:S02]  /*44c40*/  SHFL.BFLY PT, R3, R24, 0x1, 0x1f ;  /* 0x0c201f0018037f89 */ /* 0x000e2400000e0000 */
[----:B0-----:R-:W-:-:S05]  /*44c50*/  FMNMX.FTZ R25, R24, R3, !PT ;  /* 0x0000000318197209 */ /* 0x001fca0007810000 */
        /* <DEDUP_REMOVED lines=48> */
[----:B------:R-:W4:Y:S01]  /*44f60*/  MUFU.EX2 R178, R178 ;  /* 0x000000b200b27308 */ /* 0x000f220000000800 */
[----:B------:R-:W-:-:S07]  /*44f70*/  FFMA.FTZ R169, R13, R67, -R4 ;  /* 0x000000430da97223 */ /* 0x000fce0000010804 */
[----:B------:R-:W4:Y:S01]  /*44f80*/  MUFU.EX2 R179, R179 ;  /* 0x000000b300b37308 */ /* 0x000f220000000800 */
[-CC-:B------:R-:W-:Y:S01]  /*44f90*/  FFMA.FTZ R13, R12, R67.reuse, -R4.reuse ;  /* 0x000000430c0d7223 */ /* 0x180fe20000010804 */
[----:B------:R-:W-:Y:S01]  /*44fa0*/  FFMA.FTZ R12, R8, R67, -R4 ;  /* 0x00000043080c7223 */ /* 0x000fe20000010804 */
[----:B0-----:R-:W-:-:S05]  /*44fb0*/  FADD.FTZ R0, R34, R176 ;  /* 0x000000b022007221 */ /* 0x001fca0000010000 */
[----:B------:R-:W0:Y:S01]  /*44fc0*/  MUFU.EX2 R32, R32 ;  /* 0x0000002000207308 */ /* 0x000e220000000800 */
[----:B-1----:R-:W-:Y:S01]  /*44fd0*/  FADD.FTZ R8, R20, R177 ;  /* 0x000000b114087221 */ /* 0x002fe20000010000 */
[----:B------:R-:W-:-:S06]  /*44fe0*/  FFMA.FTZ R163, R58, R67, -R4 ;  /* 0x000000433aa37223 */ /* 0x000fcc0000010804 */
[----:B------:R-:W1:Y:S01]  /*44ff0*/  MUFU.EX2 R18, R18 ;  /* 0x0000001200127308 */ /* 0x000e620000000800 */
[----:B--2---:R-:W-:Y:S01]  /*45000*/  FADD.FTZ R5, R33, R0 ;  /* 0x0000000021057221 */ /* 0x004fe20000010000 */
[----:B---3--:R-:W-:-:S06]  /*45010*/  FADD.FTZ R8, R19, R8 ;  /* 0x0000000813087221 */ /* 0x008fcc0000010000 */
[----:B------:R-:W2:Y:S01]  /*45020*/  MUFU.EX2 R160, R160 ;  /* 0x000000a000a07308 */ /* 0x000ea20000000800 */
[----:B------:R-:W-:-:S07]  /*45030*/  FFMA.FTZ R14, R11, R67, -R4 ;  /* 0x000000430b0e7223 */ /* 0x000fce0000010804 */
[----:B------:R-:W3:Y:S01]  /*45040*/  MUFU.EX2 R161, R161 ;  /* 0x000000a100a17308 */ /* 0x000ee20000000800 */
[----:B------:R-:W-:Y:S01]  /*45050*/  FFMA.FTZ R11, R9, R67, -R4 ;  /* 0x00000043090b7223 */ /* 0x000fe20000010804 */
[----:B----4-:R-:W-:-:S06]  /*45060*/  FADD.FTZ R5, R178, R5 ;  /* 0x00000005b2057221 */ /* 0x010fcc0000010000 */
[----:B------:R-:W4:Y:S01]  /*45070*/  MUFU.EX2 R31, R31 ;  /* 0x0000001f001f7308 */ /* 0x000f220000000800 */
[----:B------:R-:W-:-:S07]  /*45080*/  FADD.FTZ R9, R179, R8 ;  /* 0x00000008b3097221 */ /* 0x000fce0000010000 */
        /* <DEDUP_REMOVED lines=16> */
[----:B0-----:R-:W-:-:S06]  /*45190*/  FADD.FTZ R5, R162, R5 ;  /* 0x00000005a2057221 */ /* 0x001fcc0000010000 */
[----:B------:R-:W0:Y:S01]  /*451a0*/  MUFU.EX2 R29, R29 ;  /* 0x0000001d001d7308 */ /* 0x000e220000000800 */
[----:B-1----:R-:W-:Y:S01]  /*451b0*/  FADD.FTZ R7, R163, R0 ;  /* 0x00000000a3077221 */ /* 0x002fe20000010000 */
[----:B------:R-:W-:-:S06]  /*451c0*/  FFMA.FTZ R181, R56, R67, -R4 ;  /* 0x0000004338b57223 */ /* 0x000fcc0000010804 */
        /* <DEDUP_REMOVED lines=16> */
[----:B------:R-:W2:Y:S08]  /*452d0*/  MUFU.EX2 R27, R27 ;  /* 0x0000001b001b7308 */ /* 0x000eb00000000800 */
        /* <DEDUP_REMOVED lines=49> */
[----:B------:R-:W-:Y:S04]  /*455f0*/  ST.E desc[UR6][R2.64+0x10], R35 ;  /* 0x0000102302007985 */ /* 0x000fe8000c101906 */
[----:B------:R0:W-:Y:S04]  /*45600*/  ST.E desc[UR6][R2.64+0x14], R37 ;  /* 0x0000142502007985 */ /* 0x0001e8000c101906 */
[----:B------:R-:W2:Y:S04]  /*45610*/  LDL.64 R4, [UR4] ;  /* 0x00000004ff047983 */ /* 0x000ea80008100a00 */
[----:B------:R-:W3:Y:S04]  /*45620*/  LDL.64 R6, [UR4+0x98] ;  /* 0x00009804ff067983 */ /* 0x000ee80008100a00 */
[----:B0-----:R-:W4:Y:S01]  /*45630*/  LDL.64 R2, [UR4+0x80] ;  /* 0x00008004ff027983 */ /* 0x001f220008100a00 */
[----:B------:R-:W-:-:S05]  /*45640*/  LEA.HI R74, R74, 0x8, RZ, 0x19 ;  /* 0x000000084a4a7811 */ /* 0x000fca00078fc8ff */
[----:B------:R0:W-:Y:S06]  /*45650*/  BAR.SYNC.DEFER_BLOCKING R74, 0x100 ;  /* 0x0004004a0000751d */ /* 0x0001ec0000010000 */
[----:B--2---:R-:W2:Y:S04]  /*45660*/  LD.E R39, desc[UR6][R4.64] ;  /* 0x0000000604277980 */ /* 0x004ea8000c101900 */
[----:B----4-:R-:W4:Y:S04]  /*45670*/  LD.E R41, desc[UR6][R2.64] ;  /* 0x0000000602297980 */ /* 0x010f28000c101900 */
[----:B---3--:R-:W2:Y:S04]  /*45680*/  LD.E.64 R4, desc[UR6][R6.64] ;  /* 0x0000000606047980 */ /* 0x008ea8000c101b00 */
        /* <DEDUP_REMOVED lines=27> */
[----:B------:R-:W3:Y:S04]  /*45840*/  LDL.64 R6, [UR4+0x88] ;  /* 0x00008804ff067983 */ /* 0x000ee80008100a00 */
        /* <DEDUP_REMOVED lines=45> */
[----:B----4-:R-:W-:Y:S01]  /*45b20*/  ST.E desc[UR6][R2.64], R41 ;  /* 0x0000002902007985 */ /* 0x010fe2000c101906 */
[----:B--2---:R-:W-:-:S03]  /*45b30*/  IMAD R4, R39, 0xc00, R4 ;  /* 0x00000c0027047824 */ /* 0x004fc600078e0204 */
[----:B------:R-:W2:Y:S04]  /*45b40*/  LD.E R109, desc[UR6][R2.64+0x198] ;  /* 0x00019806026d7980 */ /* 0x000ea8000c101900 */
[----:B---3--:R-:W-:Y:S04]  /*45b50*/  ST.E desc[UR6][R2.64+0x4], R43 ;  /* 0x0000042b02007985 */ /* 0x008fe8000c101906 */
        /* <DEDUP_REMOVED lines=81> */
[----:B------:R-:W-:Y:S02]  /*46070*/  R2UR UR11, R5 ;  /* 0x00000000050b72ca */ /* 0x000fe400000e0000 */
[----:B------:R-:W-:Y:S02]  /*46080*/  F2FP.BF16.F32.PACK_AB R176, R176, R34 ;  /* 0x00000022b0b0723e */ /* 0x000fe400000010ff */
[----:B------:R-:W-:Y:S02]  /*46090*/  F2FP.BF16.F32.PACK_AB R178, R178, R33 ;  /* 0x00000021b2b2723e */ /* 0x000fe400000010ff */
[----:B------:R-:W-:Y:S02]  /*460a0*/  F2FP.BF16.F32.PACK_AB R177, R177, R20 ;  /* 0x00000014b1b1723e */ /* 0x000fe400000010ff */
[----:B------:R-:W-:Y:S01]  /*460b0*/  F2FP.BF16.F32.PACK_AB R179, R179, R19 ;  /* 0x00000013b3b3723e */ /* 0x000fe200000010ff */
[----:B------:R-:W-:Y:S01]  /*460c0*/  ST.E desc[UR6][R2.64+0x74], R36 ;  /* 0x0000742402007985 */ /* 0x000fe2000c101906 */
[----:B------:R-:W-:-:S02]  /*460d0*/  F2FP.BF16.F32.PACK_AB R160, R160, R32 ;  /* 0x00000020a0a0723e */ /* 0x000fc400000010ff */
[----:B------:R-:W-:Y:S01]  /*460e0*/  F2FP.BF16.F32.PACK_AB R162, R162, R31 ;  /* 0x0000001fa2a2723e */ /* 0x000fe200000010ff */
[----:B------:R-:W-:Y:S01]  /*460f0*/  ST.E desc[UR6][R2.64+0x7c], R38 ;  /* 0x00007c2602007985 */ /* 0x000fe2000c101906 */
[----:B------:R-:W-:Y:S02]  /*46100*/  F2FP.BF16.F32.PACK_AB R168, R168, R30 ;  /* 0x0000001ea8a8723e */ /* 0x000fe400000010ff */
[----:B------:R-:W-:Y:S01]  /*46110*/  F2FP.BF16.F32.PACK_AB R170, R170, R29 ;  /* 0x0000001daaaa723e */ /* 0x000fe200000010ff */
[----:B------:R-:W-:Y:S01]  /*46120*/  ST.E desc[UR6][R2.64+0x84], R40 ;  /* 0x0000842802007985 */ /* 0x000fe2000c101906 */
[----:B------:R-:W-:Y:S02]  /*46130*/  F2FP.BF16.F32.PACK_AB R180, R180, R28 ;  /* 0x0000001cb4b4723e */ /* 0x000fe400000010ff */
[----:B------:R-:W-:Y:S01]  /*46140*/  F2FP.BF16.F32.PACK_AB R182, R182, R27 ;  /* 0x0000001bb6b6723e */ /* 0x000fe200000010ff */
[----:B------:R-:W-:Y:S01]  /*46150*/  ST.E desc[UR6][R2.64+0x8c], R42 ;  /* 0x00008c2a02007985 */ /* 0x000fe2000c101906 */
[----:B------:R-:W-:-:S02]  /*46160*/  F2FP.BF16.F32.PACK_AB R184, R184, R26 ;  /* 0x0000001ab8b8723e */ /* 0x000fc400000010ff */
[----:B------:R-:W-:Y:S01]  /*46170*/  F2FP.BF16.F32.PACK_AB R186, R186, R25 ;  /* 0x00000019baba723e */ /* 0x000fe200000010ff */
[----:B------:R-:W-:Y:S01]  /*46180*/  ST.E desc[UR6][R2.64+0x94], R44 ;  /* 0x0000942c02007985 */ /* 0x000fe2000c101906 */
[----:B------:R-:W-:-:S03]  /*46190*/  F2FP.BF16.F32.PACK_AB R188, R188, R24 ;  /* 0x00000018bcbc723e */ /* 0x000fc600000010ff */
        /* <DEDUP_REMOVED lines=97> */
[----:B------:R-:W-:Y:S03]  /*467b0*/  HGMMA.64x256x16.F32.BF16 R24, R176, gdesc[UR8].tnspB, RZ, !UPT, gsb0 ;  /* 0x43e00008b0187df0 */ /* 0x000fe6000c0018ff */
        /* <DEDUP_REMOVED lines=264> */
[----:B------:R-:W-:Y:S02]  /*47840*/  F2FP.BF16.F32.PACK_AB R161, R161, R18 ;  /* 0x00000012a1a1723e */ /* 0x000fe400000010ff */
[----:B------:R-:W-:-:S04]  /*47850*/  F2FP.BF16.F32.PACK_AB R163, R163, R15 ;  /* 0x0000000fa3a3723e */ /* 0x000fc800000010ff */
[----:B--2---:R-:W-:-:S06]  /*47860*/  WARPGROUP.ARRIVE ;  /* 0x00000000000079c5 */ /* 0x004fcc0000000000 */
        /* <DEDUP_REMOVED lines=795> */
[----:B------:R-:W-:-:S04]  /*4aa20*/  F2FP.BF16.F32.PACK_AB R185, R185, R10 ;  /* 0x0000000ab9b9723e */ /* 0x000fc800000010ff */
[----:B--2---:R-:W-:-:S07]  /*4aa30*/  WARPGROUP.ARRIVE ;  /* 0x00000000000079c5 */ /* 0x004fce0000000000 */
        /* <DEDUP_REMOVED lines=263> */
[----:B------:R-:W-:-:S04]  /*4bab0*/  F2FP.BF16.F32.PACK_AB R191, R191, R0 ;  /* 0x00000000bfbf723e */ /* 0x000fc800000010ff */
[----:B--2---:R-:W-:-:S06]  /*4bac0*/  WARPGROUP.ARRIVE ;  /* 0x00000000000079c5 */ /* 0x004fcc0000000000 */
        /* <DEDUP_REMOVED lines=261> */
[----:B----4-:R0:W-:Y:S04]  /*4cb20*/  ST.E desc[UR6][R2.64+0x4], R5 ;  /* 0x0000040502007985 */ /* 0x0101e8000c101906 */
        /* <DEDUP_REMOVED lines=125> */
[----:B0-----:R-:W3:Y:S04]  /*4d300*/  LDL.64 R4, [UR4+0x40] ;  /* 0x00004004ff047983 */ /* 0x001ee80008100a00 */
[----:B-1----:R-:W4:Y:S04]  /*4d310*/  LDL.64 R6, [UR4] ;  /* 0x00000004ff067983 */ /* 0x002f280008100a00 */
[----:B---3--:R-:W3:Y:S04]  /*4d320*/  LD.E R0, desc[UR6][R4.64] ;  /* 0x0000000604007980 */ /* 0x008ee8000c101900 */
[----:B----4-:R2:W5:Y:S01]  /*4d330*/  LD.E R6, desc[UR6][R6.64] ;  /* 0x0000000606067980 */ /* 0x010562000c101900 */
[----:B------:R-:W-:Y:S01]  /*4d340*/  BSSY B0, `(.L_x_13677) ;  /* 0x0000005000007945 */ /* 0x000fe20003800000 */
[----:B---3--:R-:W-:-:S04]  /*4d350*/  LOP3.LUT R0, R0, 0x1, RZ, 0xfc, !PT ;  /* 0x0000000100007812 */ /* 0x008fc800078efcff */
[----:B------:R-:W-:-:S13]  /*4d360*/  ISETP.NE.AND P0, PT, R0, 0x3, PT ;  /* 0x000000030000780c */ /* 0x000fda0003f05270 */
[----:B--2---:R-:W-:Y:S05]  /*4d370*/  @!P0 BRA `(.L_x_13678) ;  /* 0x0000000000048947 */ /* 0x004fea0003800000 */
[----:B------:R-:W-:Y:S01]  /*4d380*/  BPT.TRAP 0x1 ;  /* 0x000000040000795c */ /* 0x000fe20000300000 */
.L_x_13678:
[----:B------:R-:W-:Y:S05]  /*4d390*/  BSYNC B0 ;  /* 0x0000000000007941 */ /* 0x000fea0003800000 */
.L_x_13677:
[----:B------:R-:W2:Y:S04]  /*4d3a0*/  LD.E.64 R2, desc[UR6][R4.64+0x20] ;  /* 0x0000200604027980 */ /* 0x000ea8000c101b00 */
[----:B------:R-:W3:Y:S01]  /*4d3b0*/  LD.E R0, desc[UR6][R4.64+0xc] ;  /* 0x00000c0604007980 */ /* 0x000ee2000c101900 */
[----:B------:R-:W-:Y:S01]  /*4d3c0*/  IMAD.MOV.U32 R223, RZ, RZ, 0x0 ;  /* 0x00000000ffdf7424 */ /* 0x000fe200078e00ff */
[----:B--2---:R-:W-:-:S05]  /*4d3d0*/  MOV R3, R2 ;  /* 0x0000000200037202 */ /* 0x004fca0000000f00 */
[----:B-----5:R-:W-:-:S05]  /*4d3e0*/  IMAD R3, R6, 0x8, R3 ;  /* 0x0000000806037824 */ /* 0x020fca00078e0203 */
[----:B---3--:R-:W-:-:S04]  /*4d3f0*/  PRMT R0, R0, 0x654, R3 ;  /* 0x0000065400007816 */ /* 0x008fc80000000003 */
[----:B------:R0:W-:Y:S02]  /*4d400*/  SYNCS.ARRIVE.TRANS64.RED.A1T0 RZ, [R0+URZ], RZ ;  /* 0x000000ff00ff79a7 */ /* 0x0001e4000810043f */
[----:B0-----:R-:W-:Y:S05]  /*4d410*/  RET.REL.NODEC R222 `(_ZN7cutlass13device_kernelIN5flash11enable_sm90INS1_16FlashAttnFwdSm90INS1_25CollectiveMainloopFwdSm90ILi2EN4cute5tupleIJNS5_1CILi1EEES8_S8_EEENS6_IJNS7_ILi128EEENS7_ILi96EEENS7_ILi64EEEEEELi256ENS_10bfloat16_tEfNS_4arch4Sm90ELb0ELb1ELb1ELb1ELb1ELb1ELb1ELb1ELb0ELb1ELb1ELb0EEENS1_21CollectiveEpilogueFwdINS6_IJSA_NS7_ILi256EEESB_EEES9_SE_SG_Li256ELb1ELb1ELb1ELb0EEENS1_36VarlenDynamicPersistentTileSchedulerILi128ELi96ELi256ELi128ELb1ELb1ELb1ELb1ELb0ELb1EEEEEEEEEvNT_6ParamsE) ;  /* 0xfffffb28def87950 */ /* 0x001fea0003c3ffff */
.L_x_13651:
[----:B0-----:R0:W1:Y:S02]  /*4d420*/  SYNCS.PHASECHK.TRANS64.TRYWAIT P0, [R8+URZ], R9 ;  /* 0x00000009080075a7 */ /* 0x001064000800017f */
[----:B-1----:R-:W-:Y:S05]  /*4d430*/  @!P0 NANOSLEEP.SYNCS 0x989680 ;  /* 0x009896800000895d */ /* 0x002fea0003900000 */
[----:B------:R-:W1:Y:S02]  /*4d440*/  @!P0 SYNCS.PHASECHK.TRANS64 P0, [R8+URZ], R9 ;  /* 0x00000009080085a7 */ /* 0x000e64000800007f */
[----:B-1----:R-:W-:Y:S05]  /*4d450*/  @!P0 BRA `(.L_x_13651) ;  /* 0xfffffffc00f08947 */ /* 0x002fea000383ffff */
[----:B------:R-:W-:Y:S05]  /*4d460*/  BRA `(.L_x_13650) ;  /* 0xffffff44007c7947 */ /* 0x000fea000383ffff */
.L_x_13653:
[----:B0-----:R0:W1:Y:S02]  /*4d470*/  SYNCS.PHASECHK.TRANS64.TRYWAIT P0, [R8+URZ+0x32410], R9 ;  /* 0x03241009080075a7 */ /* 0x001064000800017f */
[----:B-1----:R-:W-:Y:S05]  /*4d480*/  @!P0 NANOSLEEP.SYNCS 0x989680 ;  /* 0x009896800000895d */ /* 0x002fea0003900000 */
[----:B------:R-:W1:Y:S02]  /*4d490*/  @!P0 SYNCS.PHASECHK.TRANS64 P0, [R8+URZ+0x32410], R9 ;  /* 0x03241009080085a7 */ /* 0x000e64000800007f */
[----:B-1----:R-:W-:Y:S05]  /*4d4a0*/  @!P0 BRA `(.L_x_13653) ;  /* 0xfffffffc00f08947 */ /* 0x002fea000383ffff */
[----:B------:R-:W-:Y:S05]  /*4d4b0*/  BRA `(.L_x_13679) ;  /* 0xffffff4800707947 */ /* 0x000fea000383ffff */
.L_x_13660:
[----:B0-----:R0:W1:Y:S02]  /*4d4c0*/  SYNCS.PHASECHK.TRANS64.TRYWAIT P0, [R8+URZ], R9 ;  /* 0x00000009080075a7 */ /* 0x001064000800017f */
[----:B-1----:R-:W-:Y:S05]  /*4d4d0*/  @!P0 NANOSLEEP.SYNCS 0x989680 ;  /* 0x009896800000895d */ /* 0x002fea0003900000 */
[----:B------:R-:W1:Y:S02]  /*4d4e0*/  @!P0 SYNCS.PHASECHK.TRANS64 P0, [R8+URZ], R9 ;  /* 0x00000009080085a7 */ /* 0x000e64000800007f */
[----:B-1----:R-:W-:Y:S05]  /*4d4f0*/  @!P0 BRA `(.L_x_13660) ;  /* 0xfffffffc00f08947 */ /* 0x002fea000383ffff */
[----:B------:R-:W-:Y:S05]  /*4d500*/  BRA `(.L_x_13659) ;  /* 0xffffff4800e47947 */ /* 0x000fea000383ffff */
.L_x_13680:
        /* <DEDUP_REMOVED lines=15> */
.L_x_15779:


//--------------------- .text._ZN7cutlass13device_kernelIN5flash11enable_sm90INS1_16FlashAttnFwdSm90INS1_25CollectiveMainloopFwdSm90ILi2EN4cute5tupleIJNS5_1CILi1EEES8_S8_EEENS6_IJNS7_ILi128EEENS7_ILi96EEENS7_ILi64EEEEEELi256ENS_10bfloat16_tEfNS_4arch4Sm90ELb1ELb0ELb1ELb0ELb1ELb0ELb0ELb1ELb0ELb1ELb1ELb0EEENS1_21CollectiveEpilogueFwdINS6_IJSA_NS7_ILi256EEESB_EEES9_SE_SG_Li256ELb0ELb1ELb1ELb0EEENS1_19SingleTileSchedulerILb0ELb1ELb1ELi128EEEEEEEEEvNT_6ParamsE --------------------------
	.section	.text._ZN7cutlass13device_kernelIN5flash11enable_sm90INS1_16FlashAttnFwdSm90INS1_25CollectiveMainloopFwdSm90ILi2EN4cute5tupleIJNS5_1CILi1EEES8_S8_EEENS6_IJNS7_ILi128EEENS7_ILi96EEENS7_ILi64EEEEEELi256ENS_10bfloat16_tEfNS_4arch4Sm90ELb1ELb0ELb1ELb0ELb1ELb0ELb0ELb1ELb0ELb1ELb1ELb0EEENS1_21CollectiveEpilogueFwdINS6_IJSA_NS7_ILi256EEESB_EEES9_SE_SG_Li256ELb0ELb1ELb1ELb0EEENS1_19SingleTileSchedulerILb0ELb1ELb1ELi128EEEEEEEEEvNT_6ParamsE,"ax",@progbits
	.align	128
.text._ZN7cutlass13device_kernelIN5flash11enable_sm90INS1_16FlashAttnFwdSm90INS1_25CollectiveMainloopFwdSm90ILi2EN4cute5tupleIJNS5_1CILi1EEES8_S8_EEENS6_IJNS7_ILi128EEENS7_ILi96EEENS7_ILi64EEEEEELi256ENS_10bfloat16_tEfNS_4arch4Sm90ELb1ELb0ELb1ELb0ELb1ELb0ELb0ELb1ELb0ELb1ELb1ELb0EEENS1_21CollectiveEpilogueFwdINS6_IJSA_NS7_ILi256EEESB_EEES9_SE_SG_Li256ELb0ELb1ELb1ELb0EEENS1_19SingleTileSchedulerILb0ELb1ELb1ELi128EEEEEEEEEvNT_6ParamsE:
        .type           _ZN7cutlass13device_kernelIN5flash11enable_sm90INS1_16FlashAttnFwdSm90INS1_25CollectiveMainloopFwdSm90ILi2EN4cute5tupleIJNS5_1CILi1EEES8_S8_EEENS6_IJNS7_ILi128EEENS7_ILi96EEENS7_ILi64EEEEEELi256ENS_10bfloat16_tEfNS_4arch4Sm90ELb1ELb0ELb1ELb0ELb1ELb0ELb0ELb1ELb0ELb1ELb1ELb0EEENS1_21CollectiveEpilogueFwdINS6_IJSA_NS7_ILi256EEESB_EEES9_SE_SG_Li256ELb0ELb1ELb1ELb0EEENS1_19SingleTileSchedulerILb0ELb1ELb1ELi128EEEEEEEEEvNT_6ParamsE,@function
        .size           _ZN7cutlass13device_kernelIN5flash11enable_sm90INS1_16FlashAttnFwdSm90INS1_25CollectiveMainloopFwdSm90ILi2EN4cute5tupleIJNS5_1CILi1EEES8_S8_EEENS6_IJNS7_ILi128EEENS7_ILi96EEENS7_ILi64EEEEEELi256ENS_10bfloat16_tEfNS_4arch4Sm90ELb1ELb0ELb1ELb0ELb1ELb0ELb0ELb1ELb0ELb1ELb1ELb0EEENS1_21CollectiveEpilogueFwdINS6_IJSA_NS7_ILi256EEESB_EEES9_SE_SG_Li256ELb0ELb1ELb1ELb0EEENS1_19SingleTileSchedulerILb0ELb1ELb1ELi128EEEEEEEEEvNT_6ParamsE,(.L_x_15781 - _ZN7cutlass13device_kernelIN5flash11enable_sm90INS1_16FlashAttnFwdSm90INS1_25CollectiveMainloopFwdSm90ILi2EN4cute5tupleIJNS5_1CILi1EEES8_S8_EEENS6_IJNS7_ILi128EEENS7_ILi96EEENS7_ILi64EEEEEELi256ENS_10bfloat16_tEfNS_4arch4Sm90ELb1ELb0ELb1ELb0ELb1ELb0ELb0ELb1ELb0ELb1ELb1ELb0EEENS1_21CollectiveEpilogueFwdINS6_IJSA_NS7_ILi256EEESB_EEES9_SE_SG_Li256ELb0ELb1ELb1ELb0EEENS1_19SingleTileSchedulerILb0ELb1ELb1ELi128EEEEEEEEEvNT_6ParamsE)
        .other          _ZN7cutlass13device_kernelIN5flash11enable_sm90INS1_16FlashAttnFwdSm90INS1_25CollectiveMainloopFwdSm90ILi2EN4cute5tupleIJNS5_1CILi1EEES8_S8_EEENS6_IJNS7_ILi128EEENS7_ILi96EEENS7_ILi64EEEEEELi256ENS_10bfloat16_tEfNS_4arch4Sm90ELb1ELb0ELb1ELb0ELb1ELb0ELb0ELb1ELb0ELb1ELb1ELb0EEENS1_21CollectiveEpilogueFwdINS6_IJSA_NS7_ILi256EEESB_EEES9_SE_SG_Li256ELb0ELb1ELb1ELb0EEENS1_19SingleTileSchedulerILb0ELb1ELb1ELi128EEEEEEEEEvNT_6ParamsE,@"STO_CUDA_ENTRY STV_DEFAULT"
_ZN7cutlass13device_kernelIN5flash11enable_sm90INS1_16FlashAttnFwdSm90INS1_25CollectiveMainloopFwdSm90ILi2EN4cute5tupleIJNS5_1CILi1EEES8_S8_EEENS6_IJNS7_ILi128EEENS7_ILi96EEENS7_ILi64EEEEEELi256ENS_10bfloat16_tEfNS_4arch4Sm90ELb1ELb0ELb1ELb0ELb1ELb0ELb0ELb1ELb0ELb1ELb1ELb0EEENS1_21CollectiveEpilogueFwdINS6_IJSA_NS7_ILi256EEESB_EEES9_SE_SG_Li256ELb0ELb1ELb1ELb0EEENS1_19SingleTileSchedulerILb0ELb1ELb1ELi128EEEEEEEEEvNT_6ParamsE:
        /* <DEDUP_REMOVED lines=44> */
.L_x_13681:
        /* <DEDUP_REMOVED lines=22> */
.L_x_13682:
        /* <DEDUP_REMOVED lines=18> */
.L_x_13683:
        /* <DEDUP_REMOVED lines=22> */
.L_x_13684:
        /* <DEDUP_REMOVED lines=23> */
.L_x_13685:
        /* <DEDUP_REMOVED lines=9> */
.L_x_13688:
        /* <DEDUP_REMOVED lines=20> */
[----:B------:R-:W0:Y:S01]  /*09e0*/  S2UR UR45, SR_CTAID.X ;  /* 0x00000000002d79c3 */ /* 0x000e220000002500 */
[----:B------:R-:W-:Y:S01]  /*09f0*/  ULDC UR4, c[0x0][0x448] ;  /* 0x0001120000047ab9 */ /* 0x000fe20000000800 */
[----:B------:R-:W-:Y:S01]  /*0a00*/  ULDC UR40, c[0x0][0x424] ;  /* 0x0001090000287ab9 */ /* 0x000fe20000000800 */
[----:B------:R-:W-:Y:S01]  /*0a10*/  UISETP.NE.AND UP1, UPT, UR4, 0x1, UPT ;  /* 0x000000010400788c */ /* 0x000fe2000bf25270 */
[----:B------:R-:W-:Y:S02]  /*0a20*/  ULDC UR44, c[0x0][0x2f0] ;  /* 0x0000bc00002c7ab9 */ /* 0x000fe40000000800 */
[----:B------:R-:W-:Y:S01]  /*0a30*/  ULDC.64 UR4, c[0x0][0x418] ;  /* 0x0001060000047ab9 */ /* 0x000fe20000000a00 */
[----:B------:R-:W-:Y:S01]  /*0a40*/  ULDC UR7, c[0x0][0x288] ;  /* 0x0000a20000077ab9 */ /* 0x000fe20000000800 */
[----:B------:R-:W-:Y:S02]  /*0a50*/  UISETP.NE.U32.AND UP0, UPT, UR4, URZ, UPT ;  /* 0x0000003f0400728c */ /* 0x000fe4000bf05070 */
[----:B------:R-:W-:-:S02]  /*0a60*/  UP2UR UR43, UPR, URZ, 0x2 ;  /* 0x000000023f2b7883 */ /* 0x000fc40008000000 */
[----:B------:R-:W-:Y:S02]  /*0a70*/  UISETP.NE.AND.EX UP0, UPT, UR5, URZ, UPT, UP0 ;  /* 0x0000003f0500728c */ /* 0x000fe4000bf05300 */
[----:B------:R-:W-:Y:S01]  /*0a80*/  @UP1 ULDC UR4, c[0x0][0x44c] ;  /* 0x0001130000041ab9 */ /* 0x000fe20000000800 */
[----:B------:R-:W-:Y:S01]  /*0a90*/  @UP1 ULDC UR8, c[0x0][0x450] ;  /* 0x0001140000081ab9 */ /* 0x000fe20000000800 */
[----:B------:R-:W-:Y:S02]  /*0aa0*/  USEL UR40, UR40, 0x1, UP0 ;  /* 0x0000000128287887 */ /* 0x000fe40008000000 */
[----:B------:R-:W-:Y:S02]  /*0ab0*/  USHF.R.U32.HI UR10, URZ, 0x10, UR41 ;  /* 0x000000103f0a7899 */ /* 0x000fe40008011629 */
[----:B------:R-:W-:Y:S02]  /*0ac0*/  UIMAD UR44, UR40, UR44, URZ ;  /* 0x0000002c282c72a4 */ /* 0x000fe4000f8e023f */
[----:B------:R-:W-:-:S02]  /*0ad0*/  ULOP3.LUT UR41, UR41, 0xffff, URZ, 0xc0, !UPT ;  /* 0x0000ffff29297892 */ /* 0x000fc4000f8ec03f */
[----:B0-----:R-:W-:-:S04]  /*0ae0*/  USHF.L.U32 UR45, UR45, 0x7, URZ ;  /* 0x000000072d2d7899 */ /* 0x001fc8000800063f */
[----:B------:R-:W-:-:S04]  /*0af0*/  UIADD3 UR6, UR45, 0x7f, URZ ;  /* 0x0000007f2d067890 */ /* 0x000fc8000fffe03f */
[----:B------:R-:W-:Y:S02]  /*0b00*/  UIMAD.WIDE.U32 UR4, UR6, UR4, URZ ;  /* 0x00000004060472a5 */ /* 0x000fe4000f8e003f */
[----:B------:R-:W-:Y:S02]  /*0b10*/  UIADD3 UR4, UR44, 0x5f, URZ ;  /* 0x0000005f2c047890 */ /* 0x000fe4000fffe03f */
[----:B------:R-:W-:Y:S02]  /*0b20*/  @UP1 USHF.R.U32.HI UR6, URZ, UR8, UR5 ;  /* 0x000000083f061299 */ /* 0x000fe40008011605 */
[----:B------:R-:W-:-:S04]  /*0b30*/  UIADD3 UR5, UR44, 0x60, -UR7 ;  /* 0x000000602c057890 */ /* 0x000fc8000fffe807 */
[----:B------:R-:W-:Y:S02]  /*0b40*/  UIADD3 UR6, UR5, UR6, URZ ;  /* 0x0000000605067290 */ /* 0x000fe4000fffe03f */
[----:B------:R-:W-:Y:S02]  /*0b50*/  UIMAD.WIDE UR4, UR4, 0x2aaaaaab, URZ ;  /* 0x2aaaaaab040478a5 */ /* 0x000fe4000f8e023f */
[----:B------:R-:W-:Y:S02]  /*0b60*/  UIMAD.WIDE UR6, UR6, 0x2aaaaaab, URZ ;  /* 0x2aaaaaab060678a5 */ /* 0x000fe4000f8e023f */
[----:B------:R-:W-:Y:S02]  /*0b70*/  USHF.R.U32.HI UR4, URZ, 0x1f, UR5 ;  /* 0x0000001f3f047899 */ /* 0x000fe40008011605 */
[----:B------:R-:W-:Y:S02]  /*0b80*/  USHF.R.U32.HI UR6, URZ, 0x1f, UR7 ;  /* 0x0000001f3f067899 */ /* 0x000fe40008011607 */
[----:B------:R-:W-:-:S02]  /*0b90*/  ULEA.HI.SX32 UR4, UR5, UR4, 0x1c ;  /* 0x0000000405047291 */ /* 0x000fc4000f8fe23f */
[----:B------:R-:W-:-:S04]  /*0ba0*/  ULEA.HI.SX32 UR6, UR7, UR6, 0x1c ;  /* 0x0000000607067291 */ /* 0x000fc8000f8fe23f */
[----:B------:R-:W-:-:S04]  /*0bb0*/  UISETP.LT.AND UP0, UPT, UR4, UR6, UPT ;  /* 0x000000060400728c */ /* 0x000fc8000bf01270 */
[----:B------:R-:W-:Y:S02]  /*0bc0*/  USEL UR9, UR4, UR6, UP0 ;  /* 0x0000000604097287 */ /* 0x000fe40008000000 */
[----:B------:R-:W-:Y:S02]  /*0bd0*/  UISETP.NE.AND UP0, UPT, UR10, URZ, UPT ;  /* 0x0000003f0a00728c */ /* 0x000fe4000bf05270 */
[----:B------:R-:W-:Y:S01]  /*0be0*/  UISETP.GE.AND UP1, UPT, UR9, 0x1, UPT ;  /* 0x000000010900788c */ /* 0x000fe2000bf26270 */
[----:B------:R-:W-:-:S05]  /*0bf0*/  UMOV UR4, URZ ;  /* 0x0000003f00047c82 */ /* 0x000fca0008000000 */
[----:B------:R-:W-:-:S03]  /*0c00*/  PLOP3.LUT P0, PT, PT, PT, UP1, 0x80, 0x0 ;  /* 0x000000000000781c */ /* 0x000fc60003f0f018 */
[----:B------:R-:W-:-:S10]  /*0c10*/  @!UP0 ULDC UR10, c[0x0][0x9f0] ;  /* 0x00027c00000a8ab9 */ /* 0x000fd40000000800 */
        /* <DEDUP_REMOVED lines=34> */
.L_x_13690:
[----:B------:R-:W-:Y:S02]  /*0e40*/  UIMAD UR41, UR41, UR4, URZ ;  /* 0x00000004292972a4 */ /* 0x000fe4000f8e023f */
[----:B------:R-:W-:Y:S01]  /*0e50*/  IMAD.U32 R3, RZ, RZ, UR4 ;  /* 0x00000004ff037e24 */ /* 0x000fe2000f8e00ff */
[----:B------:R-:W-:Y:S01]  /*0e60*/  MOV R0, UR9 ;  /* 0x0000000900007c02 */ /* 0x000fe20008000f00 */
[----:B------:R-:W-:Y:S01]  /*0e70*/  VIADD R16, R16, 0xffffff80 ;  /* 0xffffff8010107836 */ /* 0x000fe20000000000 */
[----:B------:R-:W-:Y:S01]  /*0e80*/  PLOP3.LUT P0, PT, PT, PT, PT, 0x80, 0x0 ;  /* 0x000000000000781c */ /* 0x000fe20003f0f070 */
[----:B------:R-:W-:Y:S01]  /*0e90*/  IMAD.MOV.U32 R4, RZ, RZ, RZ ;  /* 0x000000ffff047224 */ /* 0x000fe200078e00ff */
[----:B------:R-:W-:Y:S02]  /*0ea0*/  VIADDMNMX R0, R3, UR41, R0, PT ;  /* 0x0000002903007c46 */ /* 0x000fe4000b800100 */
[----:B------:R-:W-:Y:S02]  /*0eb0*/  CS2R R150, SRZ ;  /* 0x0000000000967805 */ /* 0x000fe4000001ff00 */
[----:B------:R-:W-:-:S02]  /*0ec0*/  MOV R3, RZ ;  /* 0x000000ff00037202 */ /* 0x000fc40000000f00 */
        /* <DEDUP_REMOVED lines=101> */
.L_x_13692:
[----:B------:R-:W-:Y:S01]  /*1520*/  SHF.L.U32 R10, RZ, 0x1f, RZ ;  /* 0x0000001fff0a7819 */ /* 0x000fe200000006ff */
[----:B------:R-:W-:-:S03]  /*1530*/  VIADD R3, R2, 0x8 ;  /* 0x0000000802037836 */ /* 0x000fc60000000000 */
[----:B------:R-:W0:Y:S02]  /*1540*/  SYNCS.PHASECHK.TRANS64.TRYWAIT P0, [UR42+0x22800], R10 ;  /* 0x0228000aff0075a7 */ /* 0x000e24000800016a */
[----:B0-----:R-:W-:Y:S05]  /*1550*/  @!P0 BRA `(.L_x_13693) ;  /* 0x000000d800808947 */ /* 0x001fea0003800000 */
.L_x_13777:
[----:B------:R-:W-:Y:S05]  /*1560*/  WARPSYNC.ALL ;  /* 0x0000000000007948 */ /* 0x000fea0003800000 */
[----:B------:R-:W-:Y:S01]  /*1570*/  ULOP3.LUT UR4, UR39, 0x1, URZ, 0xfc, !UPT ;  /* 0x0000000127047892 */ /* 0x000fe2000f8efc3f */
[----:B------:R1:W-:Y:S03]  /*1580*/  BAR.SYNC.DEFER_BLOCKING R3, 0x100 ;  /* 0x000400030000751d */ /* 0x0003e60000010000 */
[----:B------:R-:W-:-:S06]  /*1590*/  UISETP.NE.AND UP0, UPT, UR4, 0x3, UPT ;  /* 0x000000030400788c */ /* 0x000fcc000bf05270 */
[----:B------:R-:W-:-:S13]  /*15a0*/  PLOP3.LUT P0, PT, PT, PT, UP0, 0x80, 0x0 ;  /* 0x000000000000781c */ /* 0x000fda0003f0f008 */
[----:B-1----:R-:W-:Y:S05]  /*15b0*/  @!P0 BRA `(.L_x_13694) ;  /* 0x0000000000048947 */ /* 0x002fea0003800000 */
[----:B------:R-:W-:Y:S01]  /*15c0*/  BPT.TRAP 0x1 ;  /* 0x000000040000795c */ /* 0x000fe20000300000 */
.L_x_13694:
[----:B------:R1:W2:Y:S01]  /*15d0*/  SYNCS.PHASECHK.TRANS64.TRYWAIT P1, [UR42+0x22830], R10 ;  /* 0x0228300aff0075a7 */ /* 0x0002a2000802016a */
[----:B------:R-:W-:Y:S05]  /*15e0*/  @!P0 BRA `(.L_x_13695) ;  /* 0x0000000000048947 */ /* 0x000fea0003800000 */
[----:B------:R-:W-:Y:S01]  /*15f0*/  BPT.TRAP 0x1 ;  /* 0x000000040000795c */ /* 0x000fe20000300000 */
.L_x_13695:
[----:B--2---:R-:W-:Y:S05]  /*1600*/  @P1 BRA `(.L_x_13696) ;  /* 0x0000000000081947 */ /* 0x004fea0003800000 */
[----:B------:R-:W2:Y:S02]  /*1610*/  SYNCS.PHASECHK.TRANS64.TRYWAIT P1, [UR42+0x22830], R10 ;  /* 0x0228300aff0075a7 */ /* 0x000ea4000802016a */
[----:B--2---:R-:W-:Y:S05]  /*1620*/  @!P1 BRA `(.L_x_13697) ;  /* 0x000000d800649947 */ /* 0x004fea0003800000 */
.L_x_13696:
        /* <DEDUP_REMOVED lines=38> */
.L_x_13698:
[----:B------:R-:W-:Y:S01]  /*1890*/  LOP3.LUT R7, R18, 0xffffff80, RZ, 0xc0, !PT ;  /* 0xffffff8012077812 */ /* 0x000fe200078ec0ff */
[----:B------:R-:W-:Y:S01]  /*18a0*/  UISETP.NE.AND UP0, UPT, UR43, URZ, UPT ;  /* 0x0000003f2b00728c */ /* 0x000fe2000bf05270 */
[----:B------:R-:W-:Y:S01]  /*18b0*/  LEA.HI R17, R17, R16, RZ, 0x2 ;  /* 0x0000001011117211 */ /* 0x000fe200078f10ff */
[----:B------:R-:W-:Y:S01]  /*18c0*/  ULDC UR5, c[0x0][0x9d8] ;  /* 0x0002760000057ab9 */ /* 0x000fe20000000800 */
[----:B------:R-:W-:Y:S01]  /*18d0*/  IADD3 R7, R16, -R7, RZ ;  /* 0x8000000710077210 */ /* 0x000fe20007ffe0ff */
[----:B------:R-:W-:Y:S01]  /*18e0*/  FMUL.FTZ R24, R24, UR5 ;  /* 0x0000000518187c20 */ /* 0x000fe20008410000 */
[----:B------:R-:W-:Y:S01]  /*18f0*/  LOP3.LUT R17, R17, 0xfffffffc, RZ, 0xc0, !PT ;  /* 0xfffffffc11117812 */ /* 0x000fe200078ec0ff */
[----:B------:R-:W-:Y:S01]  /*1900*/  FMUL.FTZ R25, R25, UR5 ;  /* 0x0000000519197c20 */ /* 0x000fe20008410000 */
[----:B------:R-:W-:Y:S01]  /*1910*/  SHF.R.S32.HI R6, RZ, 0x1f, R7 ;  /* 0x0000001fff067819 */ /* 0x000fe20000011407 */
[----:B------:R-:W-:Y:S01]  /*1920*/  ULDC UR14, c[0x0][0x288] ;  /* 0x0000a200000e7ab9 */ /* 0x000fe20000000800 */
[----:B------:R-:W-:Y:S01]  /*1930*/  LEA.HI R12, R19, R19, RZ, 0x1 ;  /* 0x00000013130c7211 */ /* 0x000fe200078f08ff */
[----:B------:R-:W-:Y:S01]  /*1940*/  IMAD.IADD R17, R16, 0x1, -R17 ;  /* 0x0000000110117824 */ /* 0x000fe200078e0a11 */
[CC--:B------:R-:W-:Y:S01]  /*1950*/  LEA.HI R8, R6.reuse, R7.reuse, RZ, 0x2 ;  /* 0x0000000706087211 */ /* 0x0c0fe200078f10ff */
[----:B------:R-:W-:Y:S01]  /*1960*/  @UP0 ULDC UR4, c[0x0][0x44c] ;  /* 0x0001130000040ab9 */ /* 0x000fe20000000800 */
[----:B------:R-:W-:Y:S01]  /*1970*/  LEA.HI R9, R6, R7, RZ, 0x5 ;  /* 0x0000000706097211 */ /* 0x000fe200078f28ff */
[----:B------:R-:W2:Y:S01]  /*1980*/  MUFU.TANH R24, R24 ;  /* 0x0000001800187308 */ /* 0x000ea20000002400 */
[--C-:B------:R-:W-:Y:S01]  /*1990*/  SHF.R.S32.HI R6, RZ, 0x2, R8.reuse ;  /* 0x00000002ff067819 */ /* 0x100fe20000011408 */
[----:B------:R-:W-:Y:S01]  /*19a0*/  FMUL.FTZ R28, R28, UR5 ;  /* 0x000000051c1c7c20 */ /* 0x000fe20008410000 */
[----:B------:R-:W-:Y:S01]  /*19b0*/  SHF.R.S32.HI R11, RZ, 0x1f, R8 ;  /* 0x0000001fff0b7819 */ /* 0x000fe20000011408 */
[----:B------:R-:W-:Y:S01]  /*19c0*/  FMUL.FTZ R29, R29, UR5 ;  /* 0x000000051d1d7c20 */ /* 0x000fe20008410000 */
[----:B------:R-:W-:Y:S01]  /*19d0*/  SHF.R.S32.HI R9, RZ, 0x5, R9 ;  /* 0x00000005ff097819 */ /* 0x000fe20000011409 */
[----:B------:R-:W-:Y:S01]  /*19e0*/  FMUL.FTZ R32, R32, UR5 ;  /* 0x0000000520207c20 */ /* 0x000fe20008410000 */
[-C--:B------:R-:W-:Y:S01]  /*19f0*/  LEA.HI R11, R11, R6.reuse, RZ, 0x3 ;  /* 0x000000060b0b7211 */ /* 0x080fe200078f18ff */
[----:B------:R-:W4:Y:S01]  /*1a00*/  MUFU.TANH R14, R25 ;  /* 0x00000019000e7308 */ /* 0x000f220000002400 */
[----:B------:R-:W-:Y:S01]  /*1a10*/  LEA R13, R9, UR45, 0x4 ;  /* 0x0000002d090d7c11 */ /* 0x000fe2000f8e20ff */
[----:B------:R-:W-:Y:S01]  /*1a20*/  FMUL.FTZ R33, R33, UR5 ;  /* 0x0000000521217c20 */ /* 0x000fe20008410000 */
[----:B------:R-:W-:Y:S01]  /*1a30*/  LOP3.LUT R11, R11, 0xfffffff8, RZ, 0xc0, !PT ;  /* 0xfffffff80b0b7812 */ /* 0x000fe200078ec0ff */
[----:B------:R-:W-:Y:S01]  /*1a40*/  FMUL.FTZ R36, R36, UR5 ;  /* 0x0000000524247c20 */ /* 0x000fe20008410000 */
[----:B------:R-:W-:Y:S01]  /*1a50*/  LOP3.LUT R12, R12, 0x3fffffe, RZ, 0xc0, !PT ;  /* 0x03fffffe0c0c7812 */ /* 0x000fe200078ec0ff */
[----:B------:R-:W-:Y:S01]  /*1a60*/  FMUL.FTZ R37, R37, UR5 ;  /* 0x0000000525257c20 */ /* 0x000fe20008410000 */
[----:B------:R-:W-:Y:S01]  /*1a70*/  LEA.HI R9, R17, R17, RZ, 0x1 ;  /* 0x0000001111097211 */ /* 0x000fe200078f08ff */
[----:B------:R-:W5:Y:S01]  /*1a80*/  MUFU.TANH R15, R28 ;  /* 0x0000001c000f7308 */ /* 0x000f620000002400 */
[----:B------:R-:W-:Y:S01]  /*1a90*/  IADD3 R11, R13, R6, -R11 ;  /* 0x000000060d0b7210 */ /* 0x000fe20007ffe80b */
[----:B------:R-:W-:Y:S01]  /*1aa0*/  IMAD.IADD R12, R19, 0x1, -R12 ;  /* 0x00000001130c7824 */ /* 0x000fe200078e0a0c */
[----:B------:R-:W-:Y:S01]  /*1ab0*/  LOP3.LUT R6, R9, 0x1ffffffe, RZ, 0xc0, !PT ;  /* 0x1ffffffe09067812 */ /* 0x000fe200078ec0ff */
[----:B------:R-:W-:Y:S01]  /*1ac0*/  FMUL.FTZ R40, R40, UR5 ;  /* 0x0000000528287c20 */ /* 0x000fe20008410000 */
[----:B------:R-:W-:Y:S01]  /*1ad0*/  PLOP3.LUT P1, PT, PT, PT, UP0, 0x80, 0x0 ;  /* 0x000000000000781c */ /* 0x000fe20003f2f008 */
[----:B------:R-:W-:Y:S01]  /*1ae0*/  IMAD R11, R12, 0x40, R11 ;  /* 0x000000400c0b7824 */ /* 0x000fe200078e020b */
[----:B------:R-:W-:Y:S01]  /*1af0*/  IADD3 R6, R17, -R6, RZ ;  /* 0x8000000611067210 */ /* 0x000fe20007ffe0ff */
[----:B------:R-:W1:Y:S01]  /*1b00*/  MUFU.TANH R29, R29 ;  /* 0x0000001d001d7308 */ /* 0x000e620000002400 */
[----:B------:R-:W-:Y:S01]  /*1b10*/  PLOP3.LUT P2, PT, PT, PT, UP0, 0x80, 0x0 ;  /* 0x000000000000781c */ /* 0x000fe20003f4f008 */
[----:B------:R-:W-:Y:S01]  /*1b20*/  FMUL.FTZ R41, R41, UR5 ;  /* 0x0000000529297c20 */ /* 0x000fe20008410000 */
[----:B------:R-:W-:Y:S01]  /*1b30*/  LOP3.LUT R8, R8, 0x7ffffffc, RZ, 0xc0, !PT ;  /* 0x7ffffffc08087812 */ /* 0x000fe200078ec0ff */
[----:B------:R-:W-:-:S02]  /*1b40*/  IMAD R6, R6, 0x8, R11 ;  /* 0x0000000806067824 */ /* 0x000fc400078e020b */
[----:B------:R-:W-:Y:S01]  /*1b50*/  FMUL.FTZ R44, R44, UR5 ;  /* 0x000000052c2c7c20 */ /* 0x000fe20008410000 */
[----:B------:R-:W-:Y:S01]  /*1b60*/  FMUL.FTZ R45, R45, UR5 ;  /* 0x000000052d2d7c20 */ /* 0x000fe20008410000 */
[----:B------:R-:W-:Y:S01]  /*1b70*/  FMUL.FTZ R48, R48, UR5 ;  /* 0x0000000530307c20 */ /* 0x000fe20008410000 */
[----:B------:R-:W-:Y:S01]  /*1b80*/  IMAD.IADD R7, R7, 0x1, -R8 ;  /* 0x0000000107077824 */ /* 0x000fe200078e0a08 */
[----:B------:R-:W-:Y:S01]  /*1b90*/  MOV R9, R6 ;  /* 0x0000000600097202 */ /* 0x000fe20000000f00 */
[----:B------:R-:W-:Y:S01]  /*1ba0*/  @P1 IMAD.HI.U32 R11, R6, UR4, RZ ;  /* 0x00000004060b1c27 */ /* 0x000fe2000f8e00ff */
[----:B------:R-:W-:Y:S01]  /*1bb0*/  @UP0 ULDC UR4, c[0x0][0x450] ;  /* 0x0001140000040ab9 */ /* 0x000fe20000000800 */
[----:B------:R-:W3:Y:S02]  /*1bc0*/  MUFU.TANH R32, R32 ;  /* 0x0000002000207308 */ /* 0x000ee40000002400 */
[----:B------:R-:W-:Y:S01]  /*1bd0*/  FMUL.FTZ R49, R49, UR5 ;  /* 0x0000000531317c20 */ /* 0x000fe20008410000 */
[----:B------:R-:W-:Y:S01]  /*1be0*/  FMUL.FTZ R52, R52, UR5 ;  /* 0x0000000534347c20 */ /* 0x000fe20008410000 */
[----:B------:R-:W-:Y:S01]  /*1bf0*/  @P2 SHF.R.U32.HI R9, RZ, UR4, R11 ;  /* 0x00000004ff092c19 */ /* 0x000fe2000801160b */
[----:B------:R-:W-:Y:S01]  /*1c00*/  UIMAD UR4, UR46, -0x60, UR44 ;  /* 0xffffffa02e0478a4 */ /* 0x000fe2000f8e022c */
[----:B------:R-:W-:Y:S01]  /*1c10*/  MOV R11, UR14 ;  /* 0x0000000e000b7c02 */ /* 0x000fe20008000f00 */
[----:B------:R-:W-:Y:S01]  /*1c20*/  FMUL.FTZ R53, R53, UR5 ;  /* 0x0000000535357c20 */ /* 0x000fe20008410000 */
[----:B------:R-:W-:Y:S01]  /*1c30*/  FMUL.FTZ R4, R26, UR5 ;  /* 0x000000051a047c20 */ /* 0x000fe20008410000 */
[----:B------:R-:W2:Y:S01]  /*1c40*/  SHFL.IDX PT, R12, R9, RZ, 0x1c1f ;  /* 0x001c1fff090c7589 */ /* 0x000ea200000e0000 */
[----:B------:R-:W-:Y:S01]  /*1c50*/  UIADD3 UR4, UR4, 0x60, URZ ;  /* 0x0000006004047890 */ /* 0x000fe2000fffe03f */
[----:B------:R-:W3:Y:S01]  /*1c60*/  MUFU.TANH R33, R33 ;  /* 0x0000002100217308 */ /* 0x000ee20000002400 */
[----:B------:R-:W-:Y:S01]  /*1c70*/  FMUL.FTZ R56, R56, UR5 ;  /* 0x0000000538387c20 */ /* 0x000fe20008410000 */
[----:B0-----:R-:W-:Y:S01]  /*1c80*/  FMUL.FTZ R5, R27, UR5 ;  /* 0x000000051b057c20 */ /* 0x001fe20008410000 */
[----:B------:R-:W-:Y:S01]  /*1c90*/  FMUL.FTZ R57, R57, UR5 ;  /* 0x0000000539397c20 */ /* 0x000fe20008410000 */
[----:B------:R-:W-:Y:S01]  /*1ca0*/  FMUL.FTZ R60, R60, UR5 ;  /* 0x000000053c3c7c20 */ /* 0x000fe20008410000 */
[----:B------:R-:W-:-:S02]  /*1cb0*/  IMAD.U32 R8, RZ, RZ, UR4 ;  /* 0x00000004ff087e24 */ /* 0x000fc4000f8e00ff */
[----:B------:R-:W-:Y:S01]  /*1cc0*/  FMUL.FTZ R30, R30, UR5 ;  /* 0x000000051e1e7c20 */ /* 0x000fe20008410000 */
[----:B------:R-:W-:Y:S01]  /*1cd0*/  FMUL.FTZ R61, R61, UR5 ;  /* 0x000000053d3d7c20 */ /* 0x000fe20008410000 */
[----:B------:R-:W0:Y:S01]  /*1ce0*/  MUFU.TANH R36, R36 ;  /* 0x0000002400247308 */ /* 0x000e220000002400 */
[----:B------:R-:W-:Y:S02]  /*1cf0*/  IMAD R8, R7, -0x2, R8 ;  /* 0xfffffffe07087824 */ /* 0x000fe400078e0208 */
[----:B------:R-:W-:Y:S01]  /*1d00*/  FMUL.FTZ R31, R31, UR5 ;  /* 0x000000051f1f7c20 */ /* 0x000fe20008410000 */
[----:B------:R-:W-:Y:S01]  /*1d10*/  FMUL.FTZ R64, R64, UR5 ;  /* 0x0000000540407c20 */ /* 0x000fe20008410000 */
[----:B------:R-:W-:Y:S01]  /*1d20*/  FMUL.FTZ R65, R65, UR5 ;  /* 0x0000000541417c20 */ /* 0x000fe20008410000 */
[----:B------:R-:W-:Y:S01]  /*1d30*/  FMUL.FTZ R68, R68, UR5 ;  /* 0x0000000544447c20 */ /* 0x000fe20008410000 */
[----:B------:R-:W-:Y:S01]  /*1d40*/  IADD3 R11, R8, 0x1, -R11 ;  /* 0x00000001080b7810 */ /* 0x000fe20007ffe80b */
[----:B------:R-:W-:Y:S01]  /*1d50*/  FMUL.FTZ R34, R34, UR5 ;  /* 0x0000000522227c20 */ /* 0x000fe20008410000 */
[----:B------:R-:W0:Y:S01]  /*1d60*/  MUFU.TANH R37, R37 ;  /* 0x0000002500257308 */ /* 0x000e220000002400 */
[----:B------:R-:W-:Y:S01]  /*1d70*/  FMUL.FTZ R69, R69, UR5 ;  /* 0x0000000545457c20 */ /* 0x000fe20008410000 */
[----:B------:R-:W-:Y:S01]  /*1d80*/  FMUL.FTZ R35, R35, UR5 ;  /* 0x0000000523237c20 */ /* 0x000fe20008410000 */
[----:B------:R-:W0:Y:S01]  /*1d90*/  SHFL.IDX PT, R9, R9, 0x1, 0x1c1f ;  /* 0x003c1f0009097f89 */ /* 0x000e2200000e0000 */
[----:B------:R-:W-:Y:S01]  /*1da0*/  FMUL.FTZ R38, R38, UR5 ;  /* 0x0000000526267c20 */ /* 0x000fe20008410000 */
[----:B------:R-:W-:Y:S01]  /*1db0*/  ULDC UR7, c[0x0][0x988] ;  /* 0x0002620000077ab9 */ /* 0x000fe20000000800 */
[----:B--2---:R-:W-:Y:S01]  /*1dc0*/  VIADDMNMX R12, R12, R11, R8, PT ;  /* 0x0000000b0c0c7246 */ /* 0x004fe20003800108 */
[----:B------:R-:W-:Y:S01]  /*1dd0*/  FMUL.FTZ R39, R39, UR5 ;  /* 0x0000000527277c20 */ /* 0x000fe20008410000 */
[----:B------:R-:W2:Y:S01]  /*1de0*/  MUFU.TANH R40, R40 ;  /* 0x0000002800287308 */ /* 0x000ea20000002400 */
[----:B------:R-:W-:Y:S01]  /*1df0*/  FMUL.FTZ R42, R42, UR5 ;  /* 0x000000052a2a7c20 */ /* 0x000fe20008410000 */
[C---:B------:R-:W-:Y:S01]  /*1e00*/  ISETP.GT.AND P1, PT, R12.reuse, RZ, PT ;  /* 0x000000ff0c00720c */ /* 0x040fe20003f24270 */
[----:B------:R-:W-:Y:S01]  /*1e10*/  FMUL.FTZ R43, R43, UR5 ;  /* 0x000000052b2b7c20 */ /* 0x000fe20008410000 */
[----:B------:R-:W-:Y:S01]  /*1e20*/  ISETP.GT.AND P2, PT, R12, 0x1, PT ;  /* 0x000000010c00780c */ /* 0x000fe20003f44270 */
[----:B------:R-:W-:Y:S01]  /*1e30*/  FMUL.FTZ R46, R46, UR5 ;  /* 0x000000052e2e7c20 */ /* 0x000fe20008410000 */
[----:B------:R-:W-:Y:S01]  /*1e40*/  ISETP.GT.AND P3, PT, R12, 0x8, PT ;  /* 0x000000080c00780c */ /* 0x000fe20003f64270 */
[----:B------:R-:W-:Y:S01]  /*1e50*/  FMUL.FTZ R47, R47, UR5 ;  /* 0x000000052f2f7c20 */ /* 0x000fe20008410000 */
[----:B------:R-:W-:Y:S01]  /*1e60*/  FSEL R13, R24, -INF , P1 ;  /* 0xff800000180d7808 */ /* 0x000fe20000800000 */
[----:B------:R-:W2:Y:S01]  /*1e70*/  MUFU.TANH R41, R41 ;  /* 0x0000002900297308 */ /* 0x000ea20000002400 */
[----:B----4-:R-:W-:Y:S01]  /*1e80*/  FSEL R14, R14, -INF , P2 ;  /* 0xff8000000e0e7808 */ /* 0x010fe20001000000 */
[----:B------:R-:W-:Y:S01]  /*1e90*/  FMUL.FTZ R50, R50, UR5 ;  /* 0x0000000532327c20 */ /* 0x000fe20008410000 */
[----:B------:R-:W-:Y:S01]  /*1ea0*/  ISETP.GT.AND P1, PT, R12, 0x9, PT ;  /* 0x000000090c00780c */ /* 0x000fe20003f24270 */
[----:B------:R-:W-:Y:S01]  /*1eb0*/  FMUL.FTZ R51, R51, UR5 ;  /* 0x0000000533337c20 */ /* 0x000fe20008410000 */
[----:B-----5:R-:W-:Y:S01]  /*1ec0*/  FSEL R15, R15, -INF , P3 ;  /* 0xff8000000f0f7808 */ /* 0x020fe20001800000 */
[----:B------:R-:W-:Y:S01]  /*1ed0*/  FMUL.FTZ R54, R54, UR5 ;  /* 0x0000000536367c20 */ /* 0x000fe20008410000 */
[----:B------:R-:W-:Y:S01]  /*1ee0*/  FMNMX.FTZ R18, R13, R14, !PT ;  /* 0x0000000e0d127209 */ /* 0x000fe20007810000 */
[----:B------:R-:W4:Y:S01]  /*1ef0*/  MUFU.TANH R44, R44 ;  /* 0x0000002c002c7308 */ /* 0x000f220000002400 */
[----:B------:R-:W-:Y:S01]  /*1f00*/  ISETP.GT.AND P2, PT, R12, 0x10, PT ;  /* 0x000000100c00780c */ /* 0x000fe20003f44270 */
[----:B------:R-:W-:Y:S01]  /*1f10*/  FMUL.FTZ R55, R55, UR5 ;  /* 0x0000000537377c20 */ /* 0x000fe20008410000 */
[----:B-1----:R-:W-:Y:S01]  /*1f20*/  FSEL R16, R29, -INF , P1 ;  /* 0xff8000001d107808 */ /* 0x002fe20000800000 */
        /* <DEDUP_REMOVED lines=11> */
[----:B------:R-:W-:Y:S01]  /*1fe0*/  FSEL R18, R33, -INF , P1 ;  /* 0xff80000021127808 */ /* 0x000fe20000800000 */
[----:B------:R-:W3:Y:S01]  /*1ff0*/  MUFU.TANH R48, R48 ;  /* 0x0000003000307308 */ /* 0x000ee20000002400 */
        /* <DEDUP_REMOVED lines=8> */
[----:B------:R-:W-:Y:S01]  /*2080*/  ISETP.GT.AND P2, PT, R12, 0x20, PT ;  /* 0x000000200c00780c */ /* 0x000fe20003f44270 */
[----:B------:R-:W-:Y:S01]  /*2090*/  UIADD3 UR4, UR42, 0x22840, URZ ;  /* 0x000228402a047890 */ /* 0x000fe2000fffe03f */
[----:B------:R-:W-:-:S02]  /*20a0*/  FSEL R20, R37, -INF , P1 ;  /* 0xff80000025147808 */ /* 0x000fc40000800000 */
[----:B------:R-:W-:Y:S01]  /*20b0*/  FMNMX.FTZ R23, R19, R22, !PT ;  /* 0x0000001613177209 */ /* 0x000fe20007810000 */
[----:B------:R-:W-:Y:S01]  /*20c0*/  UPRMT UR4, UR25, 0x654, UR4 ;  /* 0x0000065419047896 */ /* 0x000fe20008000004 */
[----:B------:R-:W-:Y:S01]  /*20d0*/  ISETP.GT.AND P1, PT, R12, 0x21, PT ;  /* 0x000000210c00780c */ /* 0x000fe20003f24270 */
[----:B------:R-:W5:Y:S01]  /*20e0*/  MUFU.TANH R52, R52 ;  /* 0x0000003400347308 */ /* 0x000f620000002400 */
[----:B--2---:R-:W-:Y:S02]  /*20f0*/  FSEL R21, R40, -INF , P2 ;  /* 0xff80000028157808 */ /* 0x004fe40001000000 */
[----:B------:R-:W-:Y:S02]  /*2100*/  FMNMX.FTZ R24, R20, R23, !PT ;  /* 0x0000001714187209 */ /* 0x000fe40007810000 */
[C---:B------:R-:W-:Y:S02]  /*2110*/  ISETP.GT.AND P2, PT, R12.reuse, 0x28, PT ;  /* 0x000000280c00780c */ /* 0x040fe40003f44270 */
[----:B------:R-:W-:Y:S01]  /*2120*/  FSEL R22, R41, -INF , P1 ;  /* 0xff80000029167808 */ /* 0x000fe20000800000 */
[----:B------:R-:W2:Y:S01]  /*2130*/  MUFU.TANH R53, R53 ;  /* 0x0000003500357308 */ /* 0x000ea20000002400 */
[----:B------:R-:W-:Y:S01]  /*2140*/  FMNMX.FTZ R25, R21, R24, !PT ;  /* 0x0000001815197209 */ /* 0x000fe20007810000 */
[----:B------:R-:W-:Y:S01]  /*2150*/  SYNCS.ARRIVE.TRANS64.RED.A1T0 RZ, [UR4], RZ ;  /* 0x000000ffffff79a7 */ /* 0x000fe20008100404 */
[----:B------:R-:W-:-:S02]  /*2160*/  ISETP.GT.AND P1, PT, R12, 0x29, PT ;  /* 0x000000290c00780c */ /* 0x000fc40003f24270 */
[----:B----4-:R-:W-:Y:S02]  /*2170*/  FSEL R23, R44, -INF , P2 ;  /* 0xff8000002c177808 */ /* 0x010fe40001000000 */
[----:B------:R-:W-:Y:S01]  /*2180*/  FMNMX.FTZ R26, R22, R25, !PT ;  /* 0x00000019161a7209 */ /* 0x000fe20007810000 */
[----:B------:R-:W4:Y:S01]  /*2190*/  MUFU.TANH R56, R56 ;  /* 0x0000003800387308 */ /* 0x000f220000002400 */
[C---:B------:R-:W-:Y:S02]  /*21a0*/  ISETP.GT.AND P2, PT, R12.reuse, 0x30, PT ;  /* 0x000000300c00780c */ /* 0x040fe40003f44270 */
[----:B-1----:R-:W-:Y:S02]  /*21b0*/  FSEL R24, R45, -INF , P1 ;  /* 0xff8000002d187808 */ /* 0x002fe40000800000 */
[----:B------:R-:W-:Y:S02]  /*21c0*/  FMNMX.FTZ R27, R23, R26, !PT ;  /* 0x0000001a171b7209 */ /* 0x000fe40007810000 */
[----:B------:R-:W-:Y:S01]  /*21d0*/  ISETP.GT.AND P1, PT, R12, 0x31, PT ;  /* 0x000000310c00780c */ /* 0x000fe20003f24270 */
[----:B------:R-:W1:Y:S01]  /*21e0*/  MUFU.TANH R57, R57 ;  /* 0x0000003900397308 */ /* 0x000e620000002400 */
[----:B---3--:R-:W-:-:S02]  /*21f0*/  FSEL R25, R48, -INF , P2 ;  /* 0xff80000030197808 */ /* 0x008fc40001000000 */
[----:B------:R-:W-:Y:S02]  /*2200*/  FMNMX.FTZ R28, R24, R27, !PT ;  /* 0x0000001b181c7209 */ /* 0x000fe40007810000 */
[C---:B------:R-:W-:Y:S02]  /*2210*/  ISETP.GT.AND P2, PT, R12.reuse, 0x38, PT ;  /* 0x000000380c00780c */ /* 0x040fe40003f44270 */
[----:B0-----:R-:W-:Y:S01]  /*2220*/  FSEL R26, R49, -INF , P1 ;  /* 0xff800000311a7808 */ /* 0x001fe20000800000 */
[----:B------:R0:W-:Y:S01]  /*2230*/  MUFU.TANH R72, R30 ;  /* 0x0000001e00487308 */ /* 0x0001e20000002400 */
[----:B------:R-:W-:Y:S02]  /*2240*/  FMNMX.FTZ R29, R25, R28, !PT ;  /* 0x0000001c191d7209 */ /* 0x000fe40007810000 */
[----:B------:R-:W-:Y:S02]  /*2250*/  ISETP.GT.AND P1, PT, R12, 0x39, PT ;  /* 0x000000390c00780c */ /* 0x000fe40003f24270 */
[----:B-----5:R-:W-:-:S02]  /*2260*/  FSEL R27, R52, -INF , P2 ;  /* 0xff800000341b7808 */ /* 0x020fc40001000000 */
[----:B------:R-:W-:Y:S01]  /*2270*/  ISETP.GT.AND P2, PT, R12, 0x40, PT ;  /* 0x000000400c00780c */ /* 0x000fe20003f44270 */
[----:B------:R-:W3:Y:S01]  /*2280*/  MUFU.TANH R60, R60 ;  /* 0x0000003c003c7308 */ /* 0x000ee20000002400 */
[----:B0-----:R-:W-:Y:S02]  /*2290*/  FMNMX.FTZ R30, R26, R29, !PT ;  /* 0x0000001d1a1e7209 */ /* 0x001fe40007810000 */
[----:B--2---:R-:W-:Y:S02]  /*22a0*/  FSEL R28, R53, -INF , P1 ;  /* 0xff800000351c7808 */ /* 0x004fe40000800000 */
[----:B------:R-:W-:Y:S02]  /*22b0*/  ISETP.GT.AND P1, PT, R12, 0x41, PT ;  /* 0x000000410c00780c */ /* 0x000fe40003f24270 */
[----:B----4-:R-:W-:Y:S01]  /*22c0*/  FSEL R29, R56, -INF , P2 ;  /* 0xff800000381d7808 */ /* 0x010fe20001000000 */
[----:B------:R0:W-:Y:S01]  /*22d0*/  MUFU.TANH R73, R31 ;  /* 0x0000001f00497308 */ /* 0x0001e20000002400 */
[----:B------:R-:W-:-:S02]  /*22e0*/  ISETP.GT.AND P2, PT, R12, 0x48, PT ;  /* 0x000000480c00780c */ /* 0x000fc40003f44270 */
[----:B------:R-:W-:-:S04]  /*22f0*/  VIADDMNMX R9, R9, R11, R8, PT ;  /* 0x0000000b09097246 */ /* 0x000fc80003800108 */
[----:B------:R-:W-:Y:S01]  /*2300*/  ISETP.GT.AND P3, PT, R9, 0x8, PT ;  /* 0x000000080900780c */ /* 0x000fe20003f64270 */
[----:B------:R-:W2:Y:S01]  /*2310*/  MUFU.TANH R61, R61 ;  /* 0x0000003d003d7308 */ /* 0x000ea20000002400 */
[----:B0-----:R-:W-:Y:S02]  /*2320*/  FMNMX.FTZ R31, R27, R30, !PT ;  /* 0x0000001e1b1f7209 */ /* 0x001fe40007810000 */
[----:B-1----:R-:W-:Y:S02]  /*2330*/  FSEL R30, R57, -INF , P1 ;  /* 0xff800000391e7808 */ /* 0x002fe40000800000 */
[----:B------:R-:W-:Y:S02]  /*2340*/  FMNMX.FTZ R32, R28, R31, !PT ;  /* 0x0000001f1c207209 */ /* 0x000fe40007810000 */
[----:B------:R-:W-:Y:S01]  /*2350*/  ISETP.GT.AND P1, PT, R12, 0x49, PT ;  /* 0x000000490c00780c */ /* 0x000fe20003f24270 */
[----:B------:R-:W0:Y:S01]  /*2360*/  MUFU.TANH R64, R64 ;  /* 0x0000004000407308 */ /* 0x000e220000002400 */
[----:B------:R-:W-:-:S02]  /*2370*/  FMNMX.FTZ R33, R29, R32, !PT ;  /* 0x000000201d217209 */ /* 0x000fc40007810000 */
[----:B---3--:R-:W-:Y:S02]  /*2380*/  FSEL R31, R60, -INF , P2 ;  /* 0xff8000003c1f7808 */ /* 0x008fe40001000000 */
[C---:B------:R-:W-:Y:S02]  /*2390*/  ISETP.GT.AND P2, PT, R12.reuse, 0x50, PT ;  /* 0x000000500c00780c */ /* 0x040fe40003f44270 */
[----:B------:R-:W-:Y:S01]  /*23a0*/  ISETP.GT.AND P4, PT, R9, 0x9, PT ;  /* 0x000000090900780c */ /* 0x000fe20003f84270 */
[----:B------:R-:W1:Y:S01]  /*23b0*/  MUFU.TANH R65, R65 ;  /* 0x0000004100417308 */ /* 0x000e620000002400 */
[----:B--2---:R-:W-:Y:S02]  /*23c0*/  FSEL R32, R61, -INF , P1 ;  /* 0xff8000003d207808 */ /* 0x004fe40000800000 */
[----:B------:R-:W-:Y:S02]  /*23d0*/  ISETP.GT.AND P1, PT, R12, 0x51, PT ;  /* 0x000000510c00780c */ /* 0x000fe40003f24270 */
[----:B------:R-:W-:-:S03]  /*23e0*/  FSEL R11, R72, -INF , P3 ;  /* 0xff800000480b7808 */ /* 0x000fc60001800000 */
[----:B------:R2:W-:Y:S08]  /*23f0*/  MUFU.TANH R74, R34 ;  /* 0x00000022004a7308 */ /* 0x0005f00000002400 */
[----:B------:R-:W3:Y:S01]  /*2400*/  MUFU.TANH R68, R68 ;  /* 0x0000004400447308 */ /* 0x000ee20000002400 */
[----:B--2---:R-:W-:Y:S02]  /*2410*/  FMNMX.FTZ R34, R30, R33, !PT ;  /* 0x000000211e227209 */ /* 0x004fe40007810000 */
[----:B0-----:R-:W-:-:S02]  /*2420*/  FSEL R33, R64, -INF , P2 ;  /* 0xff80000040217808 */ /* 0x001fc40001000000 */
[----:B------:R-:W-:-:S03]  /*2430*/  ISETP.GT.AND P2, PT, R12, 0x58, PT ;  /* 0x000000580c00780c */ /* 0x000fc60003f44270 */
[----:B------:R0:W-:Y:S08]  /*2440*/  MUFU.TANH R75, R35 ;  /* 0x00000023004b7308 */ /* 0x0001f00000002400 */
[----:B------:R-:W2:Y:S01]  /*2450*/  MUFU.TANH R69, R69 ;  /* 0x0000004500457308 */ /* 0x000ea20000002400 */
[----:B0-----:R-:W-:Y:S02]  /*2460*/  FMNMX.FTZ R35, R31, R34, !PT ;  /* 0x000000221f237209 */ /* 0x001fe40007810000 */
[----:B-1----:R-:W-:-:S02]  /*2470*/  FSEL R34, R65, -INF , P1 ;  /* 0xff80000041227808 */ /* 0x002fc40000800000 */
[----:B------:R-:W-:Y:S02]  /*2480*/  FMNMX.FTZ R36, R32, R35, !PT ;  /* 0x0000002320247209 */ /* 0x000fe40007810000 */
[----:B------:R-:W-:Y:S01]  /*2490*/  ISETP.GT.AND P1, PT, R12, 0x59, PT ;  /* 0x000000590c00780c */ /* 0x000fe20003f24270 */
[----:B------:R-:W0:Y:S01]  /*24a0*/  MUFU.TANH R4, R4 ;  /* 0x0000000400047308 */ /* 0x000e220000002400 */
[----:B------:R-:W-:Y:S02]  /*24b0*/  FMNMX.FTZ R35, R33, R36, !PT ;  /* 0x0000002421237209 */ /* 0x000fe40007810000 */
[----:B---3--:R-:W-:Y:S02]  /*24c0*/  FSEL R12, R68, -INF , P2 ;  /* 0xff800000440c7808 */ /* 0x008fe40001000000 */
[----:B------:R-:W-:Y:S02]  /*24d0*/  FMNMX.FTZ R37, R34, R35, !PT ;  /* 0x0000002322257209 */ /* 0x000fe40007810000 */
[----:B------:R-:W-:Y:S01]  /*24e0*/  ISETP.GT.AND P2, PT, R9, 0x1, PT ;  /* 0x000000010900780c */ /* 0x000fe20003f44270 */
[----:B------:R-:W1:Y:S01]  /*24f0*/  MUFU.TANH R5, R5 ;  /* 0x0000000500057308 */ /* 0x000e620000002400 */
[----:B--2---:R-:W-:-:S02]  /*2500*/  FSEL R35, R69, -INF , P1 ;  /* 0xff80000045237808 */ /* 0x004fc40000800000 */
[----:B------:R-:W-:Y:S02]  /*2510*/  FMNMX.FTZ R36, R12, R37, !PT ;  /* 0x000000250c247209 */ /* 0x000fe40007810000 */
[----:B------:R-:W-:Y:S02]  /*2520*/  ISETP.GT.AND P1, PT, R9, RZ, PT ;  /* 0x000000ff0900720c */ /* 0x000fe40003f24270 */
[----:B------:R-:W-:Y:S01]  /*2530*/  FMNMX.FTZ R36, R35, R36, !PT ;  /* 0x0000002423247209 */ /* 0x000fe20007810000 */
[----:B------:R2:W3:Y:S01]  /*2540*/  MUFU.TANH R76, R38 ;  /* 0x00000026004c7308 */ /* 0x0004e20000002400 */
[----:B0-----:R-:W-:Y:S02]  /*2550*/  FSEL R4, R4, -INF , P1 ;  /* 0xff80000004047808 */ /* 0x001fe40000800000 */
[----:B------:R-:W-:Y:S01]  /*2560*/  ISETP.GT.AND P1, PT, R9, 0x10, PT ;  /* 0x000000100900780c */ /* 0x000fe20003f24270 */
[----:B------:R-:W0:Y:S04]  /*2570*/  SHFL.BFLY PT, R37, R36, 0x2, 0x1f ;  /* 0x0c401f0024257f89 */ /* 0x000e2800000e0000 */
[----:B------:R4:W5:Y:S01]  /*2580*/  MUFU.TANH R77, R39 ;  /* 0x00000027004d7308 */ /* 0x0009620000002400 */
[----:B-1----:R-:W-:-:S04]  /*2590*/  FSEL R5, R5, -INF , P2 ;  /* 0xff80000005057808 */ /* 0x002fc80001000000 */
[----:B--2---:R-:W-:-:S03]  /*25a0*/  FMNMX.FTZ R38, R4, R5, !PT ;  /* 0x0000000504267209 */ /* 0x004fc60007810000 */
[----:B------:R1:W2:Y:S01]  /*25b0*/  MUFU.TANH R78, R42 ;  /* 0x0000002a004e7308 */ /* 0x0002a20000002400 */
[----:B----4-:R-:W-:-:S07]  /*25c0*/  FMNMX.FTZ R39, R11, R38, !PT ;  /* 0x000000260b277209 */ /* 0x010fce0007810000 */
[----:B------:R4:W2:Y:S01]  /*25d0*/  MUFU.TANH R79, R43 ;  /* 0x0000002b004f7308 */ /* 0x0008a20000002400 */
[----:B0-----:R-:W-:-:S07]  /*25e0*/  FMNMX.FTZ R37, R36, R37, !PT ;  /* 0x0000002524257209 */ /* 0x001fce0007810000 */
[----:B------:R-:W0:Y:S01]  /*25f0*/  MUFU.TANH R46, R46 ;  /* 0x0000002e002e7308 */ /* 0x000e220000002400 */
[----:B------:R-:W3:Y:S07]  /*2600*/  SHFL.BFLY PT, R36, R37, 0x1, 0x1f ;  /* 0x0c201f0025247f89 */ /* 0x000eee00000e0000 */
[----:B------:R-:W0:Y:S08]  /*2610*/  MUFU.TANH R47, R47 ;  /* 0x0000002f002f7308 */ /* 0x000e300000002400 */
[----:B------:R-:W0:Y:S08]  /*2620*/  MUFU.TANH R50, R50 ;  /* 0x0000003200327308 */ /* 0x000e300000002400 */
[----:B------:R-:W0:Y:S01]  /*2630*/  MUFU.TANH R48, R51 ;  /* 0x0000003300307308 */ /* 0x000e220000002400 */
[----:B---3--:R-:W-:-:S02]  /*2640*/  FMNMX.FTZ R8, R37, R36, !PT ;  /* 0x0000002425087209 */ /* 0x008fc40007810000 */
[----:B------:R-:W-:Y:S02]  /*2650*/  FSEL R37, R74, -INF , P1 ;  /* 0xff8000004a257808 */ /* 0x000fe40000800000 */
[C---:B------:R-:W-:Y:S01]  /*2660*/  FSETP.NEU.FTZ.AND P2, PT, R8.reuse, -INF , PT ;  /* 0xff8000000800780b */ /* 0x040fe20003f5d000 */
[----:B------:R-:W-:Y:S01]  /*2670*/  FMUL.FTZ R36, R8, UR7 ;  /* 0x0000000708247c20 */ /* 0x000fe20008410000 */
[----:B------:R-:W-:Y:S01]  /*2680*/  ISETP.GT.AND P1, PT, R9, 0x18, PT ;  /* 0x000000180900780c */ /* 0x000fe20003f24270 */
[----:B------:R-:W3:Y:S03]  /*2690*/  MUFU.TANH R54, R54 ;  /* 0x0000003600367308 */ /* 0x000ee60000002400 */
[----:B------:R-:W-:Y:S02]  /*26a0*/  FSEL R49, R36, RZ, P2 ;  /* 0x000000ff24317208 */ /* 0x000fe40001000000 */
[----:B------:R-:W-:-:S02]  /*26b0*/  FSEL R36, R73, -INF , P4 ;  /* 0xff80000049247808 */ /* 0x000fc40002000000 */
[----:B------:R-:W-:Y:S01]  /*26c0*/  ISETP.GT.AND P2, PT, R9, 0x11, PT ;  /* 0x000000110900780c */ /* 0x000fe20003f44270 */
[--C-:B-1----:R-:W-:Y:S01]  /*26d0*/  FFMA.FTZ R42, R13, UR7, -R49.reuse ;  /* 0x000000070d2a7c23 */ /* 0x102fe20008010831 */
[----:B------:R-:W-:Y:S01]  /*26e0*/  FMNMX.FTZ R38, R36, R39, !PT ;  /* 0x0000002724267209 */ /* 0x000fe20007810000 */
[--C-:B----4-:R-:W-:Y:S01]  /*26f0*/  FFMA.FTZ R43, R14, UR7, -R49.reuse ;  /* 0x000000070e2b7c23 */ /* 0x110fe20008010831 */
[----:B------:R-:W-:Y:S01]  /*2700*/  FSEL R13, R75, -INF , P2 ;  /* 0xff8000004b0d7808 */ /* 0x000fe20001000000 */
[----:B------:R1:W-:Y:S01]  /*2710*/  MUFU.EX2 R168, R42 ;  /* 0x0000002a00a87308 */ /* 0x0003e20000000800 */
[----:B------:R-:W-:Y:S01]  /*2720*/  FMNMX.FTZ R40, R37, R38, !PT ;  /* 0x0000002625287209 */ /* 0x000fe20007810000 */
[--C-:B------:R-:W-:Y:S01]  /*2730*/  FFMA.FTZ R44, R15, UR7, -R49.reuse ;  /* 0x000000070f2c7c23 */ /* 0x100fe20008010831 */
[----:B------:R-:W-:Y:S01]  /*2740*/  ISETP.GT.AND P2, PT, R9, 0x19, PT ;  /* 0x000000190900780c */ /* 0x000fe20003f44270 */
[--C-:B------:R-:W-:Y:S01]  /*2750*/  FFMA.FTZ R45, R16, UR7, -R49.reuse ;  /* 0x00000007102d7c23 */ /* 0x100fe20008010831 */
[----:B------:R-:W-:Y:S01]  /*2760*/  FSEL R38, R76, -INF , P1 ;  /* 0xff8000004c267808 */ /* 0x000fe20000800000 */
[--C-:B------:R-:W-:Y:S01]  /*2770*/  FFMA.FTZ R52, R21, UR7, -R49.reuse ;  /* 0x0000000715347c23 */ /* 0x100fe20008010831 */
[----:B------:R-:W-:Y:S01]  /*2780*/  FMNMX.FTZ R39, R13, R40, !PT ;  /* 0x000000280d277209 */ /* 0x000fe20007810000 */
[----:B------:R-:W4:Y:S01]  /*2790*/  MUFU.TANH R55, R55 ;  /* 0x0000003700377308 */ /* 0x000f220000002400 */
[----:B------:R-:W-:Y:S01]  /*27a0*/  ISETP.GT.AND P1, PT, R9, 0x20, PT ;  /* 0x000000200900780c */ /* 0x000fe20003f24270 */
[--C-:B------:R-:W-:Y:S01]  /*27b0*/  FFMA.FTZ R23, R23, UR7, -R49.reuse ;  /* 0x0000000717177c23 */ /* 0x100fe20008010831 */
[----:B-----5:R-:W-:Y:S01]  /*27c0*/  FSEL R14, R77, -INF , P2 ;  /* 0xff8000004d0e7808 */ /* 0x020fe20001000000 */
[--C-:B------:R-:W-:Y:S01]  /*27d0*/  FFMA.FTZ R25, R25, UR7, -R49.reuse ;  /* 0x0000000719197c23 */ /* 0x100fe20008010831 */
[----:B------:R-:W-:Y:S01]  /*27e0*/  FMNMX.FTZ R41, R38, R39, !PT ;  /* 0x0000002726297209 */ /* 0x000fe20007810000 */
[--C-:B------:R-:W-:Y:S01]  /*27f0*/  FFMA.FTZ R26, R26, UR7, -R49.reuse ;  /* 0x000000071a1a7c23 */ /* 0x100fe20008010831 */
[----:B------:R-:W-:Y:S01]  /*2800*/  ISETP.GT.AND P2, PT, R9, 0x21, PT ;  /* 0x000000210900780c */ /* 0x000fe20003f44270 */
[----:B------:R5:W-:Y:S01]  /*2810*/  MUFU.EX2 R51, R43 ;  /* 0x0000002b00337308 */ /* 0x000be20000000800 */
[----:B--2---:R-:W-:Y:S01]  /*2820*/  FSEL R39, R78, -INF , P1 ;  /* 0xff8000004e277808 */ /* 0x004fe20000800000 */
[--C-:B------:R-:W-:Y:S01]  /*2830*/  FFMA.FTZ R27, R27, UR7, -R49.reuse ;  /* 0x000000071b1b7c23 */ /* 0x100fe20008010831 */
[----:B------:R-:W-:Y:S01]  /*2840*/  FMNMX.FTZ R40, R14, R41, !PT ;  /* 0x000000290e287209 */ /* 0x000fe20007810000 */
[--C-:B------:R-:W-:Y:S01]  /*2850*/  FFMA.FTZ R28, R28, UR7, -R49.reuse ;  /* 0x000000071c1c7c23 */ /* 0x100fe20008010831 */
[----:B------:R-:W-:Y:S01]  /*2860*/  ISETP.GT.AND P1, PT, R9, 0x28, PT ;  /* 0x000000280900780c */ /* 0x000fe20003f24270 */
[--C-:B------:R-:W-:Y:S01]  /*2870*/  FFMA.FTZ R29, R29, UR7, -R49.reuse ;  /* 0x000000071d1d7c23 */ /* 0x100fe20008010831 */
[----:B------:R-:W-:Y:S01]  /*2880*/  FSEL R15, R79, -INF , P2 ;  /* 0xff8000004f0f7808 */ /* 0x000fe20001000000 */
[----:B------:R-:W-:Y:S01]  /*2890*/  MUFU.TANH R58, R58 ;  /* 0x0000003a003a7308 */ /* 0x000fe20000002400 */
[----:B-1----:R-:W-:Y:S01]  /*28a0*/  FMNMX.FTZ R42, R39, R40, !PT ;  /* 0x00000028272a7209 */ /* 0x002fe20007810000 */
[--C-:B------:R-:W-:Y:S01]  /*28b0*/  FFMA.FTZ R30, R30, UR7, -R49.reuse ;  /* 0x000000071e1e7c23 */ /* 0x100fe20008010831 */
[----:B------:R-:W-:Y:S01]  /*28c0*/  ISETP.GT.AND P2, PT, R9, 0x29, PT ;  /* 0x000000290900780c */ /* 0x000fe20003f44270 */
[--C-:B------:R-:W-:Y:S01]  /*28d0*/  FFMA.FTZ R31, R31, UR7, -R49.reuse ;  /* 0x000000071f1f7c23 */ /* 0x100fe20008010831 */
[----:B0-----:R-:W-:Y:S01]  /*28e0*/  FSEL R40, R46, -INF , P1 ;  /* 0xff8000002e287808 */ /* 0x001fe20000800000 */
[--C-:B------:R-:W-:Y:S01]  /*28f0*/  FFMA.FTZ R46, R17, UR7, -R49.reuse ;  /* 0x00000007112e7c23 */ /* 0x100fe20008010831 */
[----:B------:R-:W-:Y:S01]  /*2900*/  FMNMX.FTZ R41, R15, R42, !PT ;  /* 0x0000002a0f297209 */ /* 0x000fe20007810000 */
[----:B------:R-:W0:Y:S01]  /*2910*/  MUFU.TANH R59, R59 ;  /* 0x0000003b003b7308 */ /* 0x000e220000002400 */
[----:B------:R-:W-:Y:S01]  /*2920*/  ISETP.GT.AND P1, PT, R9, 0x30, PT ;  /* 0x000000300900780c */ /* 0x000fe20003f24270 */
[--C-:B------:R-:W-:Y:S01]  /*2930*/  FFMA.FTZ R32, R32, UR7, -R49.reuse ;  /* 0x0000000720207c23 */ /* 0x100fe20008010831 */
[----:B------:R-:W-:Y:S01]  /*2940*/  FSEL R16, R47, -INF , P2 ;  /* 0xff8000002f107808 */ /* 0x000fe20001000000 */
[--C-:B------:R-:W-:Y:S01]  /*2950*/  FFMA.FTZ R47, R18, UR7, -R49.reuse ;  /* 0x00000007122f7c23 */ /* 0x100fe20008010831 */
[----:B-----5:R-:W-:Y:S01]  /*2960*/  FMNMX.FTZ R43, R40, R41, !PT ;  /* 0x00000029282b7209 */ /* 0x020fe20007810000 */
[--C-:B------:R-:W-:Y:S01]  /*2970*/  FFMA.FTZ R33, R33, UR7, -R49.reuse ;  /* 0x0000000721217c23 */ /* 0x100fe20008010831 */
[C---:B------:R-:W-:Y:S01]  /*2980*/  ISETP.GT.AND P2, PT, R9.reuse, 0x31, PT ;  /* 0x000000310900780c */ /* 0x040fe20003f44270 */
[----:B------:R1:W-:Y:S01]  /*2990*/  MUFU.EX2 R170, R44 ;  /* 0x0000002c00aa7308 */ /* 0x0003e20000000800 */
[----:B------:R-:W-:Y:S01]  /*29a0*/  FSEL R41, R50, -INF , P1 ;  /* 0xff80000032297808 */ /* 0x000fe20000800000 */
        /* <DEDUP_REMOVED lines=10> */
[----:B------:R-:W-:Y:S01]  /*2a50*/  FFMA.FTZ R35, R35, UR7, -R49 ;  /* 0x0000000723237c23 */ /* 0x000fe20008010831 */
[----:B---3--:R-:W-:-:S02]  /*2a60*/  FSEL R42, R54, -INF , P1 ;  /* 0xff800000362a7808 */ /* 0x008fc40000800000 */
[----:B------:R-:W-:Y:S01]  /*2a70*/  FMNMX.FTZ R43, R17, R44, !PT ;  /* 0x0000002c112b7209 */ /* 0x000fe20007810000 */
[----:B------:R-:W1:Y:S01]  /*2a80*/  MUFU.TANH R63, R63 ;  /* 0x0000003f003f7308 */ /* 0x000e620000002400 */
[----:B------:R-:W-:Y:S02]  /*2a90*/  ISETP.GT.AND P1, PT, R9, 0x40, PT ;  /* 0x000000400900780c */ /* 0x000fe40003f24270 */
[----:B----4-:R-:W-:Y:S02]  /*2aa0*/  FSEL R18, R55, -INF , P2 ;  /* 0xff80000037127808 */ /* 0x010fe40001000000 */
[----:B------:R-:W-:-:S03]  /*2ab0*/  ISETP.GT.AND P2, PT, R9, 0x41, PT ;  /* 0x000000410900780c */ /* 0x000fc60003f44270 */
[----:B------:R2:W-:Y:S01]  /*2ac0*/  MUFU.EX2 R53, R45 ;  /* 0x0000002d00357308 */ /* 0x0005e20000000800 */
[----:B0-----:R-:W-:Y:S02]  /*2ad0*/  FSEL R19, R59, -INF , P2 ;  /* 0xff8000003b137808 */ /* 0x001fe40001000000 */
[----:B------:R-:W-:-:S05]  /*2ae0*/  ISETP.GT.AND P2, PT, R9, 0x49, PT ;  /* 0x000000490900780c */ /* 0x000fca0003f44270 */
[----:B------:R-:W-:Y:S01]  /*2af0*/  MUFU.TANH R66, R66 ;  /* 0x0000004200427308 */ /* 0x000fe20000002400 */
[----:B--2---:R-:W-:Y:S02]  /*2b00*/  FMNMX.FTZ R45, R42, R43, !PT ;  /* 0x0000002b2a2d7209 */ /* 0x004fe40007810000 */
[----:B------:R-:W-:Y:S02]  /*2b10*/  FSEL R43, R58, -INF , P1 ;  /* 0xff8000003a2b7808 */ /* 0x000fe40000800000 */
[----:B------:R-:W-:Y:S02]  /*2b20*/  FMNMX.FTZ R44, R18, R45, !PT ;  /* 0x0000002d122c7209 */ /* 0x000fe40007810000 */
[----:B------:R-:W-:Y:S01]  /*2b30*/  ISETP.GT.AND P1, PT, R9, 0x48, PT ;  /* 0x000000480900780c */ /* 0x000fe20003f24270 */
[----:B------:R-:W0:Y:S01]  /*2b40*/  MUFU.TANH R67, R67 ;  /* 0x0000004300437308 */ /* 0x000e220000002400 */
[----:B-1----:R-:W-:Y:S02]  /*2b50*/  FSEL R20, R63, -INF , P2 ;  /* 0xff8000003f147808 */ /* 0x002fe40001000000 */
[----:B------:R-:W-:-:S05]  /*2b60*/  ISETP.GT.AND P2, PT, R9, 0x51, PT ;  /* 0x000000510900780c */ /* 0x000fca0003f44270 */
[----:B------:R1:W-:Y:S08]  /*2b70*/  MUFU.EX2 R164, R46 ;  /* 0x0000002e00a47308 */ /* 0x0003f00000000800 */
[----:B------:R-:W2:Y:S01]  /*2b80*/  MUFU.TANH R70, R70 ;  /* 0x0000004600467308 */ /* 0x000ea20000002400 */
[----:B-1----:R-:W-:Y:S02]  /*2b90*/  FMNMX.FTZ R46, R43, R44, !PT ;  /* 0x0000002c2b2e7209 */ /* 0x002fe40007810000 */
[----:B------:R-:W-:-:S02]  /*2ba0*/  FSEL R44, R62, -INF , P1 ;  /* 0xff8000003e2c7808 */ /* 0x000fc40000800000 */
[----:B------:R-:W-:Y:S02]  /*2bb0*/  FMNMX.FTZ R45, R19, R46, !PT ;  /* 0x0000002e132d7209 */ /* 0x000fe40007810000 */
[----:B------:R-:W-:Y:S01]  /*2bc0*/  ISETP.GT.AND P1, PT, R9, 0x50, PT ;  /* 0x000000500900780c */ /* 0x000fe20003f24270 */
[----:B------:R-:W1:Y:S01]  /*2bd0*/  MUFU.TANH R71, R71 ;  /* 0x0000004700477308 */ /* 0x000e620000002400 */
[----:B0-----:R-:W-:Y:S02]  /*2be0*/  FSEL R21, R67, -INF , P2 ;  /* 0xff80000043157808 */ /* 0x001fe40001000000 */
[----:B------:R-:W-:-:S05]  /*2bf0*/  ISETP.GT.AND P2, PT, R9, 0x59, PT ;  /* 0x000000590900780c */ /* 0x000fca0003f44270 */
[----:B------:R0:W-:Y:S08]  /*2c00*/  MUFU.EX2 R55, R47 ;  /* 0x0000002f00377308 */ /* 0x0001f00000000800 */
[----:B------:R3:W-:Y:S01]  /*2c10*/  MUFU.EX2 R166, R48 ;  /* 0x0000003000a67308 */ /* 0x0007e20000000800 */
[----:B0-----:R-:W-:Y:S02]  /*2c20*/  FMNMX.FTZ R47, R44, R45, !PT ;  /* 0x0000002d2c2f7209 */ /* 0x001fe40007810000 */
[----:B------:R-:W-:-:S02]  /*2c30*/  FSEL R45, R66, -INF , P1 ;  /* 0xff800000422d7808 */ /* 0x000fc40000800000 */
[----:B------:R-:W-:Y:S01]  /*2c40*/  FMNMX.FTZ R46, R20, R47, !PT ;  /* 0x0000002f142e7209 */ /* 0x000fe20007810000 */
[--C-:B------:R-:W-:Y:S01]  /*2c50*/  FFMA.FTZ R47, R22, UR7, -R49.reuse ;  /* 0x00000007162f7c23 */ /* 0x100fe20008010831 */
[----:B------:R-:W-:Y:S01]  /*2c60*/  ISETP.GT.AND P1, PT, R9, 0x58, PT ;  /* 0x000000580900780c */ /* 0x000fe20003f24270 */
[----:B------:R-:W-:Y:S01]  /*2c70*/  MUFU.EX2 R57, R50 ;  /* 0x0000003200397308 */ /* 0x000fe20000000800 */
[----:B---3--:R-:W-:Y:S02]  /*2c80*/  FMNMX.FTZ R48, R45, R46, !PT ;  /* 0x0000002e2d307209 */ /* 0x008fe40007810000 */
[----:B--2---:R-:W-:Y:S02]  /*2c90*/  FSEL R46, R70, -INF , P1 ;  /* 0xff800000462e7808 */ /* 0x004fe40000800000 */
[----:B------:R-:W-:Y:S01]  /*2ca0*/  FMNMX.FTZ R9, R21, R48, !PT ;  /* 0x0000003015097209 */ /* 0x000fe20007810000 */
[----:B------:R-:W-:Y:S01]  /*2cb0*/  FFMA.FTZ R48, R24, UR7, -R49 ;  /* 0x0000000718307c23 */ /* 0x000fe20008010831 */
[----:B-1----:R-:W-:Y:S01]  /*2cc0*/  FSEL R22, R71, -INF , P2 ;  /* 0xff80000047167808 */ /* 0x002fe20001000000 */
[----:B------:R-:W-:Y:S01]  /*2cd0*/  MUFU.EX2 R52, R52 ;  /* 0x0000003400347308 */ /* 0x000fe20000000800 */
[----:B------:R-:W-:-:S04]  /*2ce0*/  FMNMX.FTZ R9, R46, R9, !PT ;  /* 0x000000092e097209 */ /* 0x000fc80007810000 */
[----:B------:R-:W-:-:S03]  /*2cf0*/  FMNMX.FTZ R9, R22, R9, !PT ;  /* 0x0000000916097209 */ /* 0x000fc60007810000 */
[----:B------:R-:W0:Y:S02]  /*2d00*/  MUFU.EX2 R47, R47 ;  /* 0x0000002f002f7308 */ /* 0x000e240000000800 */
[----:B------:R-:W1:Y:S06]  /*2d10*/  SHFL.BFLY PT, R24, R9, 0x2, 0x1f ;  /* 0x0c401f0009187f89 */ /* 0x000e6c00000e0000 */
[----:B------:R-:W-:Y:S08]  /*2d20*/  MUFU.EX2 R23, R23 ;  /* 0x0000001700177308 */ /* 0x000ff00000000800 */
[----:B------:R-:W2:Y:S01]  /*2d30*/  MUFU.EX2 R48, R48 ;  /* 0x0000003000307308 */ /* 0x000ea20000000800 */
[----:B0-----:R-:W-:-:S07]  /*2d40*/  F2FP.BF16.F32.PACK_AB R160, R47, R52 ;  /* 0x000000342fa0723e */ /* 0x001fce00000010ff */
[----:B------:R-:W-:Y:S01]  /*2d50*/  MUFU.EX2 R25, R25 ;  /* 0x0000001900197308 */ /* 0x000fe20000000800 */
[----:B-1----:R-:W-:-:S05]  /*2d60*/  FMNMX.FTZ R24, R9, R24, !PT ;  /* 0x0000001809187209 */ /* 0x002fca0007810000 */
[----:B------:R-:W0:Y:S02]  /*2d70*/  SHFL.BFLY PT, R9, R24, 0x1, 0x1f ;  /* 0x0c201f0018097f89 */ /* 0x000e2400000e0000 */
[----:B------:R-:W1:Y:S01]  /*2d80*/  MUFU.EX2 R26, R26 ;  /* 0x0000001a001a7308 */ /* 0x000e620000000800 */
[----:B--2---:R-:W-:-:S07]  /*2d90*/  F2FP.BF16.F32.PACK_AB R162, R48, R23 ;  /* 0x0000001730a2723e */ /* 0x004fce00000010ff */
[----:B------:R-:W-:Y:S08]  /*2da0*/  MUFU.EX2 R27, R27 ;  /* 0x0000001b001b7308 */ /* 0x000ff00000000800 */
[----:B------:R-:W2:Y:S01]  /*2db0*/  MUFU.EX2 R28, R28 ;  /* 0x0000001c001c7308 */ /* 0x000ea20000000800 */
[----:B-1----:R-:W-:Y:S02]  /*2dc0*/  F2FP.BF16.F32.PACK_AB R156, R26, R25 ;  /* 0x000000191a9c723e */ /* 0x002fe400000010ff */
[----:B0-----:R-:W-:-:S05]  /*2dd0*/  FMNMX.FTZ R9, R24, R9, !PT ;  /* 0x0000000918097209 */ /* 0x001fca0007810000 */
[----:B------:R-:W-:Y:S01]  /*2de0*/  MUFU.EX2 R29, R29 ;  /* 0x0000001d001d7308 */ /* 0x000fe20000000800 */
[C---:B------:R-:W-:Y:S01]  /*2df0*/  FSETP.NEU.FTZ.AND P1, PT, R9.reuse, -INF , PT ;  /* 0xff8000000900780b */ /* 0x040fe20003f3d000 */
[----:B------:R-:W-:-:S06]  /*2e00*/  FMUL.FTZ R24, R9, UR7 ;  /* 0x0000000709187c20 */ /* 0x000fcc0008410000 */
[----:B------:R-:W0:Y:S01]  /*2e10*/  MUFU.EX2 R30, R30 ;  /* 0x0000001e001e7308 */ /* 0x000e220000000800 */
[----:B------:R-:W-:Y:S02]  /*2e20*/  FSEL R24, R24, RZ, P1 ;  /* 0x000000ff18187208 */ /* 0x000fe40000800000 */
[----:B--2---:R-:W-:-:S03]  /*2e30*/  F2FP.BF16.F32.PACK_AB R158, R28, R27 ;  /* 0x0000001b1c9e723e */ /* 0x004fc600000010ff */
        /* <DEDUP_REMOVED lines=26> */
[----:B------:R-:W-:Y:S01]  /*2fe0*/  FFMA.FTZ R22, R22, UR7, -R24 ;  /* 0x0000000716167c23 */ /* 0x000fe20008010818 */
[----:B0-----:R-:W-:-:S03]  /*2ff0*/  F2FP.BF16.F32.PACK_AB R152, R30, R29 ;  /* 0x0000001d1e98723e */ /* 0x001fc600000010ff */
[----:B------:R-:W0:Y:S01]  /*3000*/  MUFU.EX2 R36, R36 ;  /* 0x0000002400247308 */ /* 0x000e220000000800 */
[----:B-1----:R-:W-:Y:S01]  /*3010*/  FADD.FTZ R56, R4, R5 ;  /* 0x0000000504387221 */ /* 0x002fe20000010000 */
[----:B------:R-:W-:-:S06]  /*3020*/  F2FP.BF16.F32.PACK_AB R169, R5, R4 ;  /* 0x0000000405a9723e */ /* 0x000fcc00000010ff */
[----:B------:R-:W-:Y:S08]  /*3030*/  MUFU.EX2 R37, R37 ;  /* 0x0000002500257308 */ /* 0x000ff00000000800 */
[----:B------:R1:W2:Y:S01]  /*3040*/  MUFU.EX2 R50, R13 ;  /* 0x0000000d00327308 */ /* 0x0002a20000000800 */
[----:B0-----:R-:W-:-:S07]  /*3050*/  F2FP.BF16.F32.PACK_AB R171, R36, R11 ;  /* 0x0000000b24ab723e */ /* 0x001fce00000010ff */
[----:B------:R-:W-:Y:S01]  /*3060*/  MUFU.EX2 R38, R38 ;  /* 0x0000002600267308 */ /* 0x000fe20000000800 */
[----:B-1----:R-:W-:Y:S01]  /*3070*/  FADD.FTZ R13, R168, R51 ;  /* 0x00000033a80d7221 */ /* 0x002fe20000010000 */
[----:B------:R-:W-:-:S03]  /*3080*/  F2FP.BF16.F32.PACK_AB R168, R51, R168 ;  /* 0x000000a833a8723e */ /* 0x000fc600000010ff */
[----:B------:R-:W-:Y:S01]  /*3090*/  FADD.FTZ R58, R170, R13 ;  /* 0x0000000daa3a7221 */ /* 0x000fe20000010000 */
[----:B------:R-:W-:Y:S01]  /*30a0*/  FADD.FTZ R13, R11, R56 ;  /* 0x000000380b0d7221 */ /* 0x000fe20000010000 */
[----:B------:R-:W-:Y:S01]  /*30b0*/  F2FP.BF16.F32.PACK_AB R170, R53, R170 ;  /* 0x000000aa35aa723e */ /* 0x000fe200000010ff */
[----:B------:R0:W-:Y:S01]  /*30c0*/  MUFU.EX2 R54, R15 ;  /* 0x0000000f00367308 */ /* 0x0001e20000000800 */
[----:B--2---:R-:W-:-:S07]  /*30d0*/  F2FP.BF16.F32.PACK_AB R165, R50, R37 ;  /* 0x0000002532a5723e */ /* 0x004fce00000010ff */
[----:B------:R-:W-:Y:S01]  /*30e0*/  MUFU.EX2 R167, R14 ;  /* 0x0000000e00a77308 */ /* 0x000fe20000000800 */
[----:B0-----:R-:W-:-:S04]  /*30f0*/  FADD.FTZ R15, R53, R58 ;  /* 0x0000003a350f7221 */ /* 0x001fc80000010000 */
[----:B------:R-:W-:Y:S01]  /*3100*/  FADD.FTZ R56, R164, R15 ;  /* 0x0000000fa4387221 */ /* 0x000fe20000010000 */
[C---:B------:R-:W-:Y:S02]  /*3110*/  F2FP.BF16.F32.PACK_AB R164, R55.reuse, R164 ;  /* 0x000000a437a4723e */ /* 0x040fe400000010ff */
[----:B------:R0:W-:Y:S01]  /*3120*/  MUFU.EX2 R163, R16 ;  /* 0x0000001000a37308 */ /* 0x0001e20000000800 */
[----:B------:R-:W-:-:S07]  /*3130*/  FADD.FTZ R15, R55, R56 ;  /* 0x00000038370f7221 */ /* 0x000fce0000010000 */
[----:B------:R-:W1:Y:S01]  /*3140*/  MUFU.EX2 R39, R39 ;  /* 0x0000002700277308 */ /* 0x000e620000000800 */
[----:B0-----:R-:W-:-:S04]  /*3150*/  FADD.FTZ R16, R36, R13 ;  /* 0x0000000d24107221 */ /* 0x001fc80000010000 */
[----:B------:R-:W-:Y:S01]  /*3160*/  FADD.FTZ R13, R37, R16 ;  /* 0x00000010250d7221 */ /* 0x000fe20000010000 */
[----:B------:R-:W-:Y:S01]  /*3170*/  FADD.FTZ R16, R166, R15 ;  /* 0x0000000fa6107221 */ /* 0x000fe20000010000 */
[----:B------:R-:W-:Y:S01]  /*3180*/  F2FP.BF16.F32.PACK_AB R166, R57, R166 ;  /* 0x000000a639a6723e */ /* 0x000fe200000010ff */
[----:B------:R-:W0:Y:S01]  /*3190*/  MUFU.EX2 R40, R40 ;  /* 0x0000002800287308 */ /* 0x000e220000000800 */
[----:B------:R-:W-:-:S07]  /*31a0*/  FADD.FTZ R13, R50, R13 ;  /* 0x0000000d320d7221 */ /* 0x000fce0000010000 */
[----:B------:R2:W-:Y:S01]  /*31b0*/  MUFU.EX2 R159, R18 ;  /* 0x00000012009f7308 */ /* 0x0005e20000000800 */
[----:B-1----:R-:W-:-:S07]  /*31c0*/  F2FP.BF16.F32.PACK_AB R161, R54, R39 ;  /* 0x0000002736a1723e */ /* 0x002fce00000010ff */
[----:B------:R-:W1:Y:S01]  /*31d0*/  MUFU.EX2 R41, R41 ;  /* 0x0000002900297308 */ /* 0x000e620000000800 */
[----:B--2---:R-:W-:Y:S01]  /*31e0*/  FADD.FTZ R18, R38, R13 ;  /* 0x0000000d26127221 */ /* 0x004fe20000010000 */
[----:B------:R-:W-:-:S03]  /*31f0*/  FADD.FTZ R13, R57, R16 ;  /* 0x00000010390d7221 */ /* 0x000fc60000010000 */
[C---:B------:R-:W-:Y:S01]  /*3200*/  FADD.FTZ R18, R167.reuse, R18 ;  /* 0x00000012a7127221 */ /* 0x040fe20000010000 */
[----:B------:R-:W-:Y:S01]  /*3210*/  FADD.FTZ R24, R52, R13 ;  /* 0x0000000d34187221 */ /* 0x000fe20000010000 */
[----:B------:R-:W-:Y:S01]  /*3220*/  F2FP.BF16.F32.PACK_AB R167, R167, R38 ;  /* 0x00000026a7a7723e */ /* 0x000fe200000010ff */
[----:B------:R-:W2:Y:S01]  /*3230*/  MUFU.EX2 R14, R17 ;  /* 0x00000011000e7308 */ /* 0x000ea20000000800 */
[----:B------:R-:W-:Y:S01]  /*3240*/  FADD.FTZ R13, R39, R18 ;  /* 0x00000012270d7221 */ /* 0x000fe20000010000 */
[----:B------:R-:W-:-:S03]  /*3250*/  FADD.FTZ R24, R47, R24 ;  /* 0x000000182f187221 */ /* 0x000fc60000010000 */
[----:B------:R-:W-:Y:S01]  /*3260*/  FADD.FTZ R13, R54, R13 ;  /* 0x0000000d360d7221 */ /* 0x000fe20000010000 */
[----:B------:R-:W-:Y:S02]  /*3270*/  FADD.FTZ R5, R23, R24 ;  /* 0x0000001817057221 */ /* 0x000fe40000010000 */
[----:B------:R-:W3:Y:S01]  /*3280*/  MUFU.EX2 R42, R42 ;  /* 0x0000002a002a7308 */ /* 0x000ee20000000800 */
[----:B0-----:R-:W-:Y:S01]  /*3290*/  FADD.FTZ R4, R40, R13 ;  /* 0x0000000d28047221 */ /* 0x001fe20000010000 */
[----:B------:R-:W-:-:S03]  /*32a0*/  FADD.FTZ R18, R48, R5 ;  /* 0x0000000530127221 */ /* 0x000fc60000010000 */
[----:B------:R-:W-:Y:S01]  /*32b0*/  FADD.FTZ R4, R163, R4 ;  /* 0x00000004a3047221 */ /* 0x000fe20000010000 */
[----:B------:R-:W-:Y:S01]  /*32c0*/  FADD.FTZ R5, R25, R18 ;  /* 0x0000001219057221 */ /* 0x000fe20000010000 */
[----:B------:R-:W-:Y:S01]  /*32d0*/  F2FP.BF16.F32.PACK_AB R163, R163, R40 ;  /* 0x00000028a3a3723e */ /* 0x000fe200000010ff */
[----:B------:R-:W0:Y:S01]  /*32e0*/  MUFU.EX2 R43, R43 ;  /* 0x0000002b002b7308 */ /* 0x000e220000000800 */
[----:B-1----:R-:W-:Y:S01]  /*32f0*/  FADD.FTZ R11, R41, R4 ;  /* 0x00000004290b7221 */ /* 0x002fe20000010000 */
[----:B------:R-:W-:Y:S01]  /*3300*/  FADD.FTZ R4, R26, R5 ;  /* 0x000000051a047221 */ /* 0x000fe20000010000 */
[C---:B--2---:R-:W-:Y:S02]  /*3310*/  F2FP.BF16.F32.PACK_AB R157, R14.reuse, R41 ;  /* 0x000000290e9d723e */ /* 0x044fe400000010ff */
[----:B------:R-:W-:Y:S01]  /*3320*/  FADD.FTZ R11, R14, R11 ;  /* 0x0000000b0e0b7221 */ /* 0x000fe20000010000 */
[----:B------:R-:W-:Y:S02]  /*3330*/  FADD.FTZ R5, R27, R4 ;  /* 0x000000041b057221 */ /* 0x000fe40000010000 */
[----:B------:R-:W1:Y:S01]  /*3340*/  MUFU.EX2 R16, R19 ;  /* 0x0000001300107308 */ /* 0x000e620000000800 */
[----:B---3--:R-:W-:-:S04]  /*3350*/  FADD.FTZ R18, R42, R11 ;  /* 0x0000000b2a127221 */ /* 0x008fc80000010000 */
[C---:B------:R-:W-:Y:S01]  /*3360*/  FADD.FTZ R18, R159.reuse, R18 ;  /* 0x000000129f127221 */ /* 0x040fe20000010000 */
[----:B------:R-:W-:Y:S02]  /*3370*/  F2FP.BF16.F32.PACK_AB R159, R159, R42 ;  /* 0x0000002a9f9f723e */ /* 0x000fe400000010ff */
[----:B------:R-:W2:Y:S01]  /*3380*/  MUFU.EX2 R44, R44 ;  /* 0x0000002c002c7308 */ /* 0x000ea20000000800 */
[----:B0-----:R-:W-:-:S07]  /*3390*/  FADD.FTZ R11, R43, R18 ;  /* 0x000000122b0b7221 */ /* 0x001fce0000010000 */
[----:B------:R-:W-:Y:S01]  /*33a0*/  MUFU.EX2 R31, R31 ;  /* 0x0000001f001f7308 */ /* 0x000fe20000000800 */
[C---:B-1----:R-:W-:Y:S01]  /*33b0*/  FADD.FTZ R11, R16.reuse, R11 ;  /* 0x0000000b100b7221 */ /* 0x042fe20000010000 */
[----:B------:R-:W-:-:S06]  /*33c0*/  F2FP.BF16.F32.PACK_AB R153, R16, R43 ;  /* 0x0000002b1099723e */ /* 0x000fcc00000010ff */
[----:B------:R0:W1:Y:S01]  /*33d0*/  MUFU.EX2 R155, R20 ;  /* 0x00000014009b7308 */ /* 0x0000620000000800 */
[----:B--2---:R-:W-:-:S07]  /*33e0*/  FADD.FTZ R14, R44, R11 ;  /* 0x0000000b2c0e7221 */ /* 0x004fce0000010000 */
[----:B------:R-:W2:Y:S01]  /*33f0*/  MUFU.EX2 R32, R32 ;  /* 0x0000002000207308 */ /* 0x000ea20000000800 */
[----:B0-----:R-:W-:-:S04]  /*3400*/  FADD.FTZ R20, R28, R5 ;  /* 0x000000051c147221 */ /* 0x001fc80000010000 */
[----:B------:R-:W-:-:S03]  /*3410*/  FADD.FTZ R5, R29, R20 ;  /* 0x000000141d057221 */ /* 0x000fc60000010000 */
[----:B------:R-:W0:Y:S01]  /*3420*/  MUFU.EX2 R45, R45 ;  /* 0x0000002d002d7308 */ /* 0x000e220000000800 */
[----:B------:R-:W-:Y:S01]  /*3430*/  FADD.FTZ R18, R30, R5 ;  /* 0x000000051e127221 */ /* 0x000fe20000010000 */
[C---:B-1----:R-:W-:Y:S01]  /*3440*/  FADD.FTZ R14, R155.reuse, R14 ;  /* 0x0000000e9b0e7221 */ /* 0x042fe20000010000 */
[----:B------:R-:W-:Y:S02]  /*3450*/  F2FP.BF16.F32.PACK_AB R155, R155, R44 ;  /* 0x0000002c9b9b723e */ /* 0x000fe400000010ff */
[----:B------:R-:W-:-:S03]  /*3460*/  FADD.FTZ R5, R31, R18 ;  /* 0x000000121f057221 */ /* 0x000fc60000010000 */
        /* <DEDUP_REMOVED lines=23> */
.L_x_13699:
[----:B------:R0:W1:Y:S01]  /*35e0*/  SYNCS.PHASECHK.TRANS64.TRYWAIT P1, [UR42+0x22850], R10 ;  /* 0x0228500aff0075a7 */ /* 0x000062000802016a */
[----:B------:R-:W-:Y:S05]  /*35f0*/  @!P0 BRA `(.L_x_13700) ;  /* 0x0000000000048947 */ /* 0x000fea0003800000 */
[----:B------:R-:W-:Y:S01]  /*3600*/  BPT.TRAP 0x1 ;  /* 0x000000040000795c */ /* 0x000fe20000300000 */
.L_x_13700:
[----:B-1----:R-:W-:Y:S05]  /*3610*/  @P1 BRA `(.L_x_13701) ;  /* 0x0000000000081947 */ /* 0x002fea0003800000 */
[----:B------:R-:W1:Y:S02]  /*3620*/  SYNCS.PHASECHK.TRANS64.TRYWAIT P1, [UR42+0x22850], R10 ;  /* 0x0228500aff0075a7 */ /* 0x000e64000802016a */
[----:B-1----:R-:W-:Y:S05]  /*3630*/  @!P1 BRA `(.L_x_13702) ;  /* 0x000000b800789947 */ /* 0x002fea0003800000 */
.L_x_13701:
        /* <DEDUP_REMOVED lines=45> */
[----:B--2---:R-:W-:Y:S05]  /*3910*/  @!P0 BRA `(.L_x_13703) ;  /* 0x0000000000048947 */ /* 0x004fea0003800000 */
[----:B------:R-:W-:Y:S01]  /*3920*/  BPT.TRAP 0x1 ;  /* 0x000000040000795c */ /* 0x000fe20000300000 */
.L_x_13703:
[----:B------:R-:W2:Y:S01]  /*3930*/  S2UR UR4, SR_CTAID.X ;  /* 0x00000000000479c3 */ /* 0x000ea20000002500 */
[----:B------:R-:W-:Y:S02]  /*3940*/  UISETP.NE.AND UP0, UPT, UR43, URZ, UPT ;  /* 0x0000003f2b00728c */ /* 0x000fe4000bf05270 */
[----:B------:R-:W-:-:S09]  /*3950*/  UIADD3 UR27, UR46, -0x2, URZ ;  /* 0xfffffffe2e1b7890 */ /* 0x000fd2000fffe03f */
[----:B------:R-:W-:Y:S01]  /*3960*/  @UP0 ULDC UR11, c[0x0][0x450] ;  /* 0x00011400000b0ab9 */ /* 0x000fe20000000800 */
[----:B--2---:R-:W-:-:S03]  /*3970*/  USHF.L.U32 UR10, UR4, 0x7, URZ ;  /* 0x00000007040a7899 */ /* 0x004fc6000800063f */
[----:B------:R-:W-:Y:S02]  /*3980*/  @UP0 ULDC UR4, c[0x0][0x44c] ;  /* 0x0001130000040ab9 */ /* 0x000fe40000000800 */
[----:B------:R-:W-:-:S04]  /*3990*/  UIMAD.WIDE.U32 UR4, UR10, UR4, URZ ;  /* 0x000000040a0472a5 */ /* 0x000fc8000f8e003f */
[----:B------:R-:W-:-:S04]  /*39a0*/  @UP0 USHF.R.U32.HI UR10, URZ, UR11, UR5 ;  /* 0x0000000b3f0a0299 */ /* 0x000fc80008011605 */
[----:B------:R-:W-:Y:S02]  /*39b0*/  UIADD3 UR4, UR10, -UR14, UR44 ;  /* 0x8000000e0a047290 */ /* 0x000fe4000fffe02c */
[----:B------:R-:W-:Y:S02]  /*39c0*/  UIADD3 UR10, UR42, 0x22860, URZ ;  /* 0x000228602a0a7890 */ /* 0x000fe4000fffe03f */
[----:B------:R-:W-:Y:S02]  /*39d0*/  UIMAD.WIDE UR4, UR4, 0x2aaaaaab, URZ ;  /* 0x2aaaaaab040478a5 */ /* 0x000fe4000f8e023f */
[----:B------:R-:W-:Y:S02]  /*39e0*/  UPRMT UR10, UR25, 0x654, UR10 ;  /* 0x00000654190a7896 */ /* 0x000fe4000800000a */
[----:B------:R-:W-:-:S04]  /*39f0*/  USHF.R.U32.HI UR4, URZ, 0x1f, UR5 ;  /* 0x0000001f3f047899 */ /* 0x000fc80008011605 */
[----:B------:R-:W-:-:S03]  /*3a00*/  ULEA.HI.SX32 UR4, UR5, UR4, 0x1c ;  /* 0x0000000405047291 */ /* 0x000fc6000f8fe23f */
[----:B------:R-:W-:Y:S01]  /*3a10*/  SYNCS.ARRIVE.TRANS64.RED.A1T0 RZ, [UR10], RZ ;  /* 0x000000ffffff79a7 */ /* 0x000fe2000810040a */
[----:B------:R-:W-:Y:S01]  /*3a20*/  UISETP.LT.AND UP0, UPT, UR41, UR4, UPT ;  /* 0x000000042900728c */ /* 0x000fe2000bf01270 */
[----:B------:R-:W-:-:S03]  /*3a30*/  UMOV UR5, URZ ;  /* 0x0000003f00057c82 */ /* 0x000fc60008000000 */
[----:B------:R-:W-:-:S03]  /*3a40*/  USEL UR26, UR41, UR4, !UP0 ;  /* 0x00000004291a7287 */ /* 0x000fc6000c000000 */
[----:B------:R-:W-:Y:S01]  /*3a50*/  UMOV UR4, URZ ;  /* 0x0000003f00047c82 */ /* 0x000fe20008000000 */
[----:B------:R-:W-:-:S06]  /*3a60*/  UISETP.GE.AND UP0, UPT, UR27, UR26, UPT ;  /* 0x0000001a1b00728c */ /* 0x000fcc000bf06270 */
[----:B------:R-:W-:-:S13]  /*3a70*/  PLOP3.LUT P1, PT, PT, PT, UP0, 0x80, 0x0 ;  /* 0x000000000000781c */ /* 0x000fda0003f2f008 */
[----:B------:R-:W-:Y:S05]  /*3a80*/  @!P1 BRA `(.L_x_13704) ;  /* 0x0000002800ac9947 */ /* 0x000fea0003800000 */
[----:B------:R-:W-:Y:S01]  /*3a90*/  IMAD.MOV.U32 R12, RZ, RZ, R9 ;  /* 0x000000ffff0c7224 */ /* 0x000fe200078e0009 */
[----:B------:R-:W-:Y:S01]  /*3aa0*/  UMOV UR5, URZ ;  /* 0x0000003f00057c82 */ /* 0x000fe20008000000 */
[----:B-1----:R-:W-:Y:S01]  /*3ab0*/  IMAD.MOV.U32 R11, RZ, RZ, R8 ;  /* 0x000000ffff0b7224 */ /* 0x002fe200078e0008 */
[----:B------:R-:W-:Y:S01]  /*3ac0*/  UMOV UR4, URZ ;  /* 0x0000003f00047c82 */ /* 0x000fe20008000000 */
[----:B------:R-:W-:Y:S01]  /*3ad0*/  ULDC UR29, c[0x0][0x288] ;  /* 0x0000a200001d7ab9 */ /* 0x000fe20000000800 */
[----:B------:R-:W-:Y:S01]  /*3ae0*/  ULDC UR30, c[0x0][0x2f0] ;  /* 0x0000bc00001e7ab9 */ /* 0x000fe20000000800 */
[----:B------:R-:W-:Y:S01]  /*3af0*/  ULDC UR31, c[0x0][0x9d8] ;  /* 0x00027600001f7ab9 */ /* 0x000fe20000000800 */
[----:B------:R-:W-:-:S05]  /*3b00*/  ULDC UR7, c[0x0][0x988] ;  /* 0x0002620000077ab9 */ /* 0x000fca0000000800 */
.L_x_13715:
[----:B------:R-:W-:-:S04]  /*3b10*/  UIADD3 UR4, UR4, 0x1, URZ ;  /* 0x0000000104047890 */ /* 0x000fc8000fffe03f */
[----:B------:R-:W-:-:S04]  /*3b20*/  UISETP.NE.AND UP0, UPT, UR4, 0x2, UPT ;  /* 0x000000020400788c */ /* 0x000fc8000bf05270 */
[----:B------:R-:W-:Y:S02]  /*3b30*/  USEL UR10, URZ, 0x1, UP0 ;  /* 0x000000013f0a7887 */ /* 0x000fe40008000000 */
[----:B------:R-:W-:Y:S02]  /*3b40*/  USEL UR4, UR4, URZ, UP0 ;  /* 0x0000003f04047287 */ /* 0x000fe40008000000 */
[----:B------:R-:W-:Y:S01]  /*3b50*/  ULOP3.LUT UR5, UR5, UR10, URZ, 0x3c, !UPT ;  /* 0x0000000a05057292 */ /* 0x000fe2000f8e3c3f */
[----:B------:R-:W-:Y:S11]  /*3b60*/  @!P0 BRA `(.L_x_13705) ;  /* 0x0000000000048947 */ /* 0x000ff60003800000 */
[----:B------:R-:W-:Y:S01]  /*3b70*/  BPT.TRAP 0x1 ;  /* 0x000000040000795c */ /* 0x000fe20000300000 */
.L_x_13705:
[----:B------:R-:W-:Y:S01]  /*3b80*/  ULEA UR28, UR4, UR42, 0x3 ;  /* 0x0000002a041c7291 */ /* 0x000fe2000f8e183f */
[----:B0-----:R-:W-:-:S04]  /*3b90*/  MOV R10, UR5 ;  /* 0x00000005000a7c02 */ /* 0x001fc80008000f00 */
[----:B------:R-:W-:-:S04]  /*3ba0*/  SHF.L.U32 R10, R10, 0x1f, RZ ;  /* 0x0000001f0a0a7819 */ /* 0x000fc800000006ff */
[----:B------:R0:W1:Y:S01]  /*3bb0*/  SYNCS.PHASECHK.TRANS64.TRYWAIT P1, [UR28+0x22830], R10 ;  /* 0x0228300aff0075a7 */ /* 0x000062000802015c */
[----:B------:R-:W-:Y:S05]  /*3bc0*/  @!P0 BRA `(.L_x_13706) ;  /* 0x0000000000048947 */ /* 0x000fea0003800000 */
[----:B------:R-:W-:Y:S01]  /*3bd0*/  BPT.TRAP 0x1 ;  /* 0x000000040000795c */ /* 0x000fe20000300000 */
.L_x_13706:
[----:B-1----:R-:W-:Y:S05]  /*3be0*/  @P1 BRA `(.L_x_13707) ;  /* 0x0000000000081947 */ /* 0x002fea0003800000 */
[----:B------:R-:W1:Y:S02]  /*3bf0*/  SYNCS.PHASECHK.TRANS64.TRYWAIT P1, [UR28+0x22830], R10 ;  /* 0x0228300aff0075a7 */ /* 0x000e64000802015c */
[----:B-1----:R-:W-:Y:S05]  /*3c00*/  @!P1 BRA `(.L_x_13708) ;  /* 0x000000b4001c9947 */ /* 0x002fea0003800000 */
.L_x_13707:
[----:B------:R-:W-:Y:S01]  /*3c10*/  UIMAD UR10, UR4, 0x300, UR6 ;  /* 0x00000300040a78a4 */ /* 0x000fe2000f8e0206 */
[----:B------:R-:W-:Y:S01]  /*3c20*/  WARPGROUP.ARRIVE ;  /* 0x00000000000079c5 */ /* 0x000fe20000000000 */
[----:B------:R-:W-:Y:S01]  /*3c30*/  UMOV UR11, 0x40000040 ;  /* 0x40000040000b7882 */ /* 0x000fe20000000000 */
[----:B------:R-:W-:Y:S01]  /*3c40*/  UMOV UR15, 0x40000040 ;  /* 0x40000040000f7882 */ /* 0x000fe20000000000 */
[----:B------:R-:W-:Y:S01]  /*3c50*/  UIADD3 UR14, UR10, 0x2, URZ ;  /* 0x000000020a0e7890 */ /* 0x000fe2000fffe03f */
[----:B------:R-:W-:Y:S01]  /*3c60*/  IADD3 R0, -R2, 0xb, RZ ;  /* 0x0000000b02007810 */ /* 0x000fe20007ffe1ff */
        /* <DEDUP_REMOVED lines=18> */
.L_x_13709:
[----:B------:R-:W-:Y:S01]  /*3d90*/  UISETP.NE.AND UP0, UPT, UR43, URZ, UPT ;  /* 0x0000003f2b00728c */ /* 0x000fe2000bf05270 */
[----:B-1----:R-:W-:Y:S02]  /*3da0*/  IMAD.MOV.U32 R9, RZ, RZ, R6 ;  /* 0x000000ffff097224 */ /* 0x002fe400078e0006 */
[----:B------:R-:W-:Y:S01]  /*3db0*/  FMUL.FTZ R8, R154, UR31 ;  /* 0x0000001f9a087c20 */ /* 0x000fe20008410000 */
[----:B------:R-:W-:Y:S02]  /*3dc0*/  IMAD.MOV.U32 R22, RZ, RZ, -0x2 ;  /* 0xfffffffeff167424 */ /* 0x000fe400078e00ff */
[----:B------:R-:W-:Y:S01]  /*3dd0*/  FMUL.FTZ R14, R155, UR31 ;  /* 0x0000001f9b0e7c20 */ /* 0x000fe20008410000 */
[----:B------:R-:W-:Y:S01]  /*3de0*/  FMUL.FTZ R155, R167, UR31 ;  /* 0x0000001fa79b7c20 */ /* 0x000fe20008410000 */
[----:B------:R-:W-:Y:S01]  /*3df0*/  PLOP3.LUT P1, PT, PT, PT, UP0, 0x80, 0x0 ;  /* 0x000000000000781c */ /* 0x000fe20003f2f008 */
[----:B------:R-:W-:Y:S01]  /*3e00*/  FMUL.FTZ R16, R158, UR31 ;  /* 0x0000001f9e107c20 */ /* 0x000fe20008410000 */
[----:B------:R-:W-:Y:S01]  /*3e10*/  PLOP3.LUT P2, PT, PT, PT, UP0, 0x80, 0x0 ;  /* 0x000000000000781c */ /* 0x000fe20003f4f008 */
[----:B------:R-:W1:Y:S01]  /*3e20*/  MUFU.TANH R8, R8 ;  /* 0x0000000800087308 */ /* 0x000e620000002400 */
[----:B------:R-:W-:Y:S01]  /*3e30*/  MOV R20, UR30 ;  /* 0x0000001e00147c02 */ /* 0x000fe20008000f00 */
[----:B------:R-:W-:Y:S01]  /*3e40*/  @UP0 ULDC UR10, c[0x0][0x44c] ;  /* 0x00011300000a0ab9 */ /* 0x000fe20000000800 */
[----:B------:R-:W-:Y:S01]  /*3e50*/  FMUL.FTZ R15, R159, UR31 ;  /* 0x0000001f9f0f7c20 */ /* 0x000fe20008410000 */
[----:B------:R-:W-:Y:S01]  /*3e60*/  FMUL.FTZ R162, R162, UR31 ;  /* 0x0000001fa2a27c20 */ /* 0x000fe20008410000 */
[----:B------:R-:W-:Y:S01]  /*3e70*/  FMUL.FTZ R203, R157, UR31 ;  /* 0x0000001f9dcb7c20 */ /* 0x000fe20008410000 */
[----:B------:R-:W-:Y:S01]  /*3e80*/  FMUL.FTZ R158, R163, UR31 ;  /* 0x0000001fa39e7c20 */ /* 0x000fe20008410000 */
[----:B------:R-:W-:Y:S01]  /*3e90*/  FMUL.FTZ R157, R166, UR31 ;  /* 0x0000001fa69d7c20 */ /* 0x000fe20008410000 */
[----:B------:R-:W3:Y:S01]  /*3ea0*/  MUFU.TANH R14, R14 ;  /* 0x0000000e000e7308 */ /* 0x000ee20000002400 */
        /* <DEDUP_REMOVED lines=8> */
[----:B------:R-:W-:Y:S01]  /*3f30*/  MUFU.TANH R16, R16 ;  /* 0x0000001000107308 */ /* 0x000fe20000002400 */
[----:B------:R-:W-:Y:S01]  /*3f40*/  UIMAD UR10, UR27, -0x60, UR10 ;  /* 0xffffffa01b0a78a4 */ /* 0x000fe2000f8e020a */
[----:B------:R-:W-:Y:S01]  /*3f50*/  FMUL.FTZ R201, R153, UR31 ;  /* 0x0000001f99c97c20 */ /* 0x000fe20008410000 */
[----:B------:R-:W4:Y:S01]  /*3f60*/  SHFL.IDX PT, R18, R9, 0x1, 0x1c1f ;  /* 0x003c1f0009127f89 */ /* 0x000f2200000e0000 */
[----:B------:R-:W-:Y:S01]  /*3f70*/  FMUL.FTZ R163, R165, UR31 ;  /* 0x0000001fa5a37c20 */ /* 0x000fe20008410000 */
[----:B------:R-:W-:Y:S01]  /*3f80*/  FMUL.FTZ R171, R171, UR31 ;  /* 0x0000001fabab7c20 */ /* 0x000fe20008410000 */
[----:B------:R-:W-:Y:S01]  /*3f90*/  FMUL.FTZ R200, R152, UR31 ;  /* 0x0000001f98c87c20 */ /* 0x000fe20008410000 */
[----:B------:R-:W-:Y:S01]  /*3fa0*/  IMAD R167, R7, R22, UR10 ;  /* 0x0000000a07a77e24 */ /* 0x000fe2000f8e0216 */
[----:B------:R-:W5:Y:S01]  /*3fb0*/  MUFU.TANH R15, R15 ;  /* 0x0000000f000f7308 */ /* 0x000f620000002400 */
[----:B------:R-:W-:Y:S01]  /*3fc0*/  FMUL.FTZ R152, R175, UR31 ;  /* 0x0000001faf987c20 */ /* 0x000fe20008410000 */
[----:B------:R-:W-:Y:S01]  /*3fd0*/  FMUL.FTZ R178, R178, UR31 ;  /* 0x0000001fb2b27c20 */ /* 0x000fe20008410000 */
[----:B------:R-:W-:-:S02]  /*3fe0*/  IMAD R167, R20, UR40, R167 ;  /* 0x0000002814a77c24 */ /* 0x000fc4000f8e02a7 */
        /* <DEDUP_REMOVED lines=15> */
[----:B----4-:R-:W-:Y:S01]  /*40e0*/  IADD3 R13, R18, -UR29, R167 ;  /* 0x8000001d120d7c10 */ /* 0x010fe2000fffe0a7 */
[----:B------:R-:W-:Y:S01]  /*40f0*/  FMUL.FTZ R164, R169, UR31 ;  /* 0x0000001fa9a47c20 */ /* 0x000fe20008410000 */
[----:B------:R-:W-:Y:S01]  /*4100*/  FMUL.FTZ R169, R172, UR31 ;  /* 0x0000001faca97c20 */ /* 0x000fe20008410000 */
[----:B------:R-:W-:Y:S01]  /*4110*/  FMUL.FTZ R175, R177, UR31 ;  /* 0x0000001fb1af7c20 */ /* 0x000fe20008410000 */
[C---:B------:R-:W-:Y:S01]  /*4120*/  ISETP.GT.AND P1, PT, R13.reuse, RZ, PT ;  /* 0x000000ff0d00720c */ /* 0x040fe20003f24270 */
[----:B------:R3:W-:Y:S01]  /*4130*/  MUFU.TANH R156, R170 ;  /* 0x000000aa009c7308 */ /* 0x0007e20000002400 */
[----:B------:R-:W-:Y:S01]  /*4140*/  ISETP.GT.AND P2, PT, R13, 0x1, PT ;  /* 0x000000010d00780c */ /* 0x000fe20003f44270 */
[----:B------:R-:W-:Y:S01]  /*4150*/  FMUL.FTZ R177, R181, UR31 ;  /* 0x0000001fb5b17c20 */ /* 0x000fe20008410000 */
[----:B-1----:R-:W-:Y:S01]  /*4160*/  FSEL R168, R8, -INF , P1 ;  /* 0xff80000008a87808 */ /* 0x002fe20000800000 */
[----:B------:R-:W-:Y:S01]  /*4170*/  FMUL.FTZ R160, R160, UR31 ;  /* 0x0000001fa0a07c20 */ /* 0x000fe20008410000 */
[----:B------:R-:W-:Y:S01]  /*4180*/  ISETP.GT.AND P1, PT, R13, 0x8, PT ;  /* 0x000000080d00780c */ /* 0x000fe20003f24270 */
[----:B------:R-:W-:Y:S01]  /*4190*/  FMUL.FTZ R173, R173, UR31 ;  /* 0x0000001fadad7c20 */ /* 0x000fe20008410000 */
[----:B------:R-:W-:Y:S01]  /*41a0*/  FMNMX.FTZ R17, R168, R12, !PT ;  /* 0x0000000ca8117209 */ /* 0x000fe20007810000 */
[----:B------:R-:W1:Y:S01]  /*41b0*/  MUFU.TANH R157, R157 ;  /* 0x0000009d009d7308 */ /* 0x000e620000002400 */
[----:B---3--:R-:W-:Y:S01]  /*41c0*/  FSEL R170, R14, -INF , P2 ;  /* 0xff8000000eaa7808 */ /* 0x008fe20001000000 */
[----:B------:R-:W-:Y:S01]  /*41d0*/  UIADD3 UR10, UR28, 0x22840, URZ ;  /* 0x000228401c0a7890 */ /* 0x000fe2000fffe03f */
[----:B------:R-:W-:-:S02]  /*41e0*/  ISETP.GT.AND P2, PT, R13, 0x9, PT ;  /* 0x000000090d00780c */ /* 0x000fc40003f44270 */
[----:B------:R-:W-:Y:S01]  /*41f0*/  FMNMX.FTZ R17, R170, R17, !PT ;  /* 0x00000011aa117209 */ /* 0x000fe20007810000 */
[----:B------:R-:W-:Y:S01]  /*4200*/  UPRMT UR10, UR25, 0x654, UR10 ;  /* 0x00000654190a7896 */ /* 0x000fe2000800000a */
[----:B-----5:R-:W-:Y:S01]  /*4210*/  FSEL R165, R15, -INF , P2 ;  /* 0xff8000000fa57808 */ /* 0x020fe20001000000 */
[----:B------:R3:W-:Y:S01]  /*4220*/  MUFU.TANH R153, R174 ;  /* 0x000000ae00997308 */ /* 0x0007e20000002400 */
[----:B------:R-:W-:-:S04]  /*4230*/  ISETP.GT.AND P2, PT, R13, 0x11, PT ;  /* 0x000000110d00780c */ /* 0x000fc80003f44270 */
[----:B0-----:R-:W-:Y:S02]  /*4240*/  FSEL R158, R158, -INF , P2 ;  /* 0xff8000009e9e7808 */ /* 0x001fe40001000000 */
[C---:B------:R-:W-:Y:S01]  /*4250*/  ISETP.GT.AND P2, PT, R13.reuse, 0x19, PT ;  /* 0x000000190d00780c */ /* 0x040fe20003f44270 */
[----:B------:R-:W0:Y:S01]  /*4260*/  MUFU.TANH R155, R155 ;  /* 0x0000009b009b7308 */ /* 0x000e220000002400 */
[----:B---3--:R-:W-:Y:S01]  /*4270*/  FSEL R174, R16, -INF , P1 ;  /* 0xff80000010ae7808 */ /* 0x008fe20000800000 */
[----:B------:R-:W-:Y:S01]  /*4280*/  SYNCS.ARRIVE.TRANS64.RED.A1T0 RZ, [UR10], RZ ;  /* 0x000000ffffff79a7 */ /* 0x000fe2000810040a */
[----:B------:R-:W-:Y:S02]  /*4290*/  ISETP.GT.AND P1, PT, R13, 0x10, PT ;  /* 0x000000100d00780c */ /* 0x000fe40003f24270 */
[----:B------:R-:W-:Y:S02]  /*42a0*/  FMNMX.FTZ R8, R174, R17, !PT ;  /* 0x00000011ae087209 */ /* 0x000fe40007810000 */
[----:B------:R-:W-:Y:S01]  /*42b0*/  FSEL R162, R162, -INF , P1 ;  /* 0xff800000a2a27808 */ /* 0x000fe20000800000 */
[----:B------:R-:W3:Y:S01]  /*42c0*/  MUFU.TANH R154, R171 ;  /* 0x000000ab009a7308 */ /* 0x000ee20000002400 */
[----:B------:R-:W-:-:S02]  /*42d0*/  FMNMX.FTZ R15, R165, R8, !PT ;  /* 0x00000008a50f7209 */ /* 0x000fc40007810000 */
[----:B------:R-:W-:Y:S02]  /*42e0*/  ISETP.GT.AND P1, PT, R13, 0x18, PT ;  /* 0x000000180d00780c */ /* 0x000fe40003f24270 */
[----:B------:R-:W-:Y:S02]  /*42f0*/  FMNMX.FTZ R15, R162, R15, !PT ;  /* 0x0000000fa20f7209 */ /* 0x000fe40007810000 */
[----:B-1----:R-:W-:Y:S01]  /*4300*/  FSEL R157, R157, -INF , P1 ;  /* 0xff8000009d9d7808 */ /* 0x002fe20000800000 */
[----:B------:R-:W1:Y:S01]  /*4310*/  MUFU.TANH R152, R152 ;  /* 0x0000009800987308 */ /* 0x000e620000002400 */
[----:B------:R-:W-:Y:S02]  /*4320*/  FMNMX.FTZ R8, R158, R15, !PT ;  /* 0x0000000f9e087209 */ /* 0x000fe40007810000 */
[----:B------:R-:W-:Y:S02]  /*4330*/  ISETP.GT.AND P1, PT, R13, 0x20, PT ;  /* 0x000000200d00780c */ /* 0x000fe40003f24270 */
[----:B0-----:R-:W-:-:S02]  /*4340*/  FSEL R155, R155, -INF , P2 ;  /* 0xff8000009b9b7808 */ /* 0x001fc40001000000 */
[----:B------:R-:W-:Y:S01]  /*4350*/  FMNMX.FTZ R8, R157, R8, !PT ;  /* 0x000000089d087209 */ /* 0x000fe20007810000 */
[----:B------:R-:W0:Y:S01]  /*4360*/  MUFU.TANH R23, R178 ;  /* 0x000000b200177308 */ /* 0x000e220000002400 */
[----:B------:R-:W-:Y:S02]  /*4370*/  ISETP.GT.AND P2, PT, R13, 0x21, PT ;  /* 0x000000210d00780c */ /* 0x000fe40003f44270 */
[----:B------:R-:W-:Y:S02]  /*4380*/  FSEL R156, R156, -INF , P1 ;  /* 0xff8000009c9c7808 */ /* 0x000fe40000800000 */
[----:B------:R-:W-:Y:S02]  /*4390*/  FMNMX.FTZ R15, R155, R8, !PT ;  /* 0x000000089b0f7209 */ /* 0x000fe40007810000 */
[----:B------:R-:W-:Y:S01]  /*43a0*/  ISETP.GT.AND P1, PT, R13, 0x28, PT ;  /* 0x000000280d00780c */ /* 0x000fe20003f24270 */
[----:B------:R4:W5:Y:S01]  /*43b0*/  MUFU.TANH R22, R179 ;  /* 0x000000b300167308 */ /* 0x0009620000002400 */
[----:B---3--:R-:W-:-:S02]  /*43c0*/  FSEL R154, R154, -INF , P2 ;  /* 0xff8000009a9a7808 */ /* 0x008fc40001000000 */
[----:B------:R-:W-:Y:S02]  /*43d0*/  FMNMX.FTZ R15, R156, R15, !PT ;  /* 0x0000000f9c0f7209 */ /* 0x000fe40007810000 */
[----:B------:R-:W-:Y:S02]  /*43e0*/  ISETP.GT.AND P2, PT, R13, 0x29, PT ;  /* 0x000000290d00780c */ /* 0x000fe40003f44270 */
[----:B------:R-:W-:Y:S01]  /*43f0*/  FSEL R153, R153, -INF , P1 ;  /* 0xff80000099997808 */ /* 0x000fe20000800000 */
[----:B------:R3:W2:Y:S01]  /*4400*/  MUFU.TANH R21, R182 ;  /* 0x000000b600157308 */ /* 0x0006a20000002400 */
[----:B------:R-:W-:Y:S01]  /*4410*/  FMNMX.FTZ R8, R154, R15, !PT ;  /* 0x0000000f9a087209 */ /* 0x000fe20007810000 */
[----:B----4-:R-:W-:Y:S01]  /*4420*/  FMUL.FTZ R179, R184, UR31 ;  /* 0x0000001fb8b37c20 */ /* 0x010fe20008410000 */
[----:B------:R-:W-:Y:S01]  /*4430*/  ISETP.GT.AND P1, PT, R13, 0x30, PT ;  /* 0x000000300d00780c */ /* 0x000fe20003f24270 */
[----:B------:R-:W-:Y:S01]  /*4440*/  FMUL.FTZ R184, R189, UR31 ;  /* 0x0000001fbdb87c20 */ /* 0x000fe20008410000 */
[----:B-1----:R-:W-:Y:S01]  /*4450*/  FSEL R152, R152, -INF , P2 ;  /* 0xff80000098987808 */ /* 0x002fe20001000000 */
[----:B------:R-:W-:Y:S01]  /*4460*/  FMUL.FTZ R189, R193, UR31 ;  /* 0x0000001fc1bd7c20 */ /* 0x000fe20008410000 */
[----:B------:R-:W-:Y:S01]  /*4470*/  FMNMX.FTZ R15, R153, R8, !PT ;  /* 0x00000008990f7209 */ /* 0x000fe20007810000 */
[----:B------:R1:W4:Y:S01]  /*4480*/  MUFU.TANH R20, R183 ;  /* 0x000000b700147308 */ /* 0x0003220000002400 */
[----:B------:R-:W-:Y:S01]  /*4490*/  ISETP.GT.AND P2, PT, R13, 0x31, PT ;  /* 0x000000310d00780c */ /* 0x000fe20003f44270 */
[----:B---3--:R-:W-:Y:S01]  /*44a0*/  FMUL.FTZ R182, R192, UR31 ;  /* 0x0000001fc0b67c20 */ /* 0x008fe20008410000 */
[----:B0-----:R-:W-:-:S02]  /*44b0*/  FSEL R23, R23, -INF , P1 ;  /* 0xff80000017177808 */ /* 0x001fc40000800000 */
[----:B------:R-:W-:Y:S02]  /*44c0*/  FMNMX.FTZ R8, R152, R15, !PT ;  /* 0x0000000f98087209 */ /* 0x000fe40007810000 */
[----:B------:R-:W-:Y:S01]  /*44d0*/  ISETP.GT.AND P1, PT, R13, 0x38, PT ;  /* 0x000000380d00780c */ /* 0x000fe20003f24270 */
[----:B------:R0:W3:Y:S01]  /*44e0*/  MUFU.TANH R19, R186 ;  /* 0x000000ba00137308 */ /* 0x0000e20000002400 */
[----:B-----5:R-:W-:Y:S01]  /*44f0*/  FSEL R22, R22, -INF , P2 ;  /* 0xff80000016167808 */ /* 0x020fe20001000000 */
[----:B-1----:R-:W-:Y:S01]  /*4500*/  FMUL.FTZ R183, R196, UR31 ;  /* 0x0000001fc4b77c20 */ /* 0x002fe20008410000 */
[----:B------:R-:W-:Y:S02]  /*4510*/  FMNMX.FTZ R15, R23, R8, !PT ;  /* 0x00000008170f7209 */ /* 0x000fe40007810000 */
[----:B------:R-:W-:Y:S02]  /*4520*/  ISETP.GT.AND P2, PT, R13, 0x39, PT ;  /* 0x000000390d00780c */ /* 0x000fe40003f44270 */
[----:B--2---:R-:W-:Y:S01]  /*4530*/  FSEL R21, R21, -INF , P1 ;  /* 0xff80000015157808 */ /* 0x004fe20000800000 */
[----:B------:R-:W1:Y:S01]  /*4540*/  MUFU.TANH R17, R187 ;  /* 0x000000bb00117308 */ /* 0x000e620000002400 */
[----:B------:R-:W-:Y:S01]  /*4550*/  FMNMX.FTZ R8, R22, R15, !PT ;  /* 0x0000000f16087209 */ /* 0x000fe20007810000 */
[----:B0-----:R-:W0:Y:S01]  /*4560*/  SHFL.IDX PT, R186, R9, RZ, 0x1c1f ;  /* 0x001c1fff09ba7589 */ /* 0x001e2200000e0000 */
[----:B------:R-:W-:-:S02]  /*4570*/  ISETP.GT.AND P1, PT, R13, 0x40, PT ;  /* 0x000000400d00780c */ /* 0x000fc40003f24270 */
[----:B----4-:R-:W-:Y:S02]  /*4580*/  FSEL R20, R20, -INF , P2 ;  /* 0xff80000014147808 */ /* 0x010fe40001000000 */
[----:B------:R-:W-:Y:S01]  /*4590*/  FMNMX.FTZ R15, R21, R8, !PT ;  /* 0x00000008150f7209 */ /* 0x000fe20007810000 */
[----:B------:R-:W2:Y:S01]  /*45a0*/  MUFU.TANH R18, R190 ;  /* 0x000000be00127308 */ /* 0x000ea20000002400 */
[----:B------:R-:W-:Y:S02]  /*45b0*/  ISETP.GT.AND P2, PT, R13, 0x41, PT ;  /* 0x000000410d00780c */ /* 0x000fe40003f44270 */
[----:B---3--:R-:W-:Y:S02]  /*45c0*/  FSEL R19, R19, -INF , P1 ;  /* 0xff80000013137808 */ /* 0x008fe40000800000 */
[----:B------:R-:W-:Y:S02]  /*45d0*/  FMNMX.FTZ R8, R20, R15, !PT ;  /* 0x0000000f14087209 */ /* 0x000fe40007810000 */
[----:B------:R-:W-:Y:S01]  /*45e0*/  ISETP.GT.AND P1, PT, R13, 0x48, PT ;  /* 0x000000480d00780c */ /* 0x000fe20003f24270 */
[----:B------:R-:W3:Y:S01]  /*45f0*/  MUFU.TANH R191, R191 ;  /* 0x000000bf00bf7308 */ /* 0x000ee20000002400 */
[----:B-1----:R-:W-:-:S02]  /*4600*/  FSEL R17, R17, -INF , P2 ;  /* 0xff80000011117808 */ /* 0x002fc40001000000 */
[----:B------:R-:W-:Y:S02]  /*4610*/  FMNMX.FTZ R8, R19, R8, !PT ;  /* 0x0000000813087209 */ /* 0x000fe40007810000 */
[----:B------:R-:W-:Y:S02]  /*4620*/  ISETP.GT.AND P2, PT, R13, 0x49, PT ;  /* 0x000000490d00780c */ /* 0x000fe40003f44270 */
[----:B------:R-:W-:Y:S01]  /*4630*/  FMNMX.FTZ R15, R17, R8, !PT ;  /* 0x00000008110f7209 */ /* 0x000fe20007810000 */
[----:B------:R-:W1:Y:S01]  /*4640*/  MUFU.TANH R16, R194 ;  /* 0x000000c200107308 */ /* 0x000e620000002400 */
[----:B--2---:R-:W-:Y:S02]  /*4650*/  FSEL R18, R18, -INF , P1 ;  /* 0xff80000012127808 */ /* 0x004fe40000800000 */
[----:B------:R-:W-:Y:S02]  /*4660*/  ISETP.GT.AND P1, PT, R13, 0x50, PT ;  /* 0x000000500d00780c */ /* 0x000fe40003f24270 */
[----:B------:R-:W-:-:S02]  /*4670*/  FMNMX.FTZ R15, R18, R15, !PT ;  /* 0x0000000f120f7209 */ /* 0x000fc40007810000 */
[----:B0-----:R-:W-:Y:S01]  /*4680*/  IADD3 R181, R186, -UR29, R167 ;  /* 0x8000001dbab57c10 */ /* 0x001fe2000fffe0a7 */
[----:B------:R-:W0:Y:S01]  /*4690*/  MUFU.TANH R14, R195 ;  /* 0x000000c3000e7308 */ /* 0x000e220000002400 */
[----:B---3--:R-:W-:Y:S02]  /*46a0*/  FSEL R8, R191, -INF , P2 ;  /* 0xff800000bf087808 */ /* 0x008fe40001000000 */
[----:B------:R-:W-:Y:S02]  /*46b0*/  ISETP.GT.AND P2, PT, R13, 0x51, PT ;  /* 0x000000510d00780c */ /* 0x000fe40003f44270 */
[----:B------:R-:W-:Y:S02]  /*46c0*/  FMNMX.FTZ R15, R8, R15, !PT ;  /* 0x0000000f080f7209 */ /* 0x000fe40007810000 */
[----:B------:R-:W-:Y:S01]  /*46d0*/  ISETP.GT.AND P3, PT, R181, 0x18, PT ;  /* 0x00000018b500780c */ /* 0x000fe20003f64270 */
[----:B------:R-:W2:Y:S01]  /*46e0*/  MUFU.TANH R198, R198 ;  /* 0x000000c600c67308 */ /* 0x000ea20000002400 */
[----:B-1----:R-:W-:-:S02]  /*46f0*/  FSEL R16, R16, -INF , P1 ;  /* 0xff80000010107808 */ /* 0x002fc40000800000 */
[----:B------:R-:W-:Y:S02]  /*4700*/  ISETP.GT.AND P1, PT, R13, 0x58, PT ;  /* 0x000000580d00780c */ /* 0x000fe40003f24270 */
[----:B------:R-:W-:-:S03]  /*4710*/  FMNMX.FTZ R171, R16, R15, !PT ;  /* 0x0000000f10ab7209 */ /* 0x000fc60007810000 */
[----:B------:R-:W1:Y:S01]  /*4720*/  MUFU.TANH R199, R199 ;  /* 0x000000c700c77308 */ /* 0x000e620000002400 */
[----:B0-----:R-:W-:Y:S02]  /*4730*/  FSEL R14, R14, -INF , P2 ;  /* 0xff8000000e0e7808 */ /* 0x001fe40001000000 */
[----:B------:R-:W-:Y:S02]  /*4740*/  ISETP.GT.AND P2, PT, R13, 0x59, PT ;  /* 0x000000590d00780c */ /* 0x000fe40003f44270 */
[----:B------:R-:W-:-:S03]  /*4750*/  FMNMX.FTZ R172, R14, R171, !PT ;  /* 0x000000ab0eac7209 */ /* 0x000fc60007810000 */
[----:B------:R-:W0:Y:S01]  /*4760*/  MUFU.TANH R200, R200 ;  /* 0x000000c800c87308 */ /* 0x000e220000002400 */
[----:B--2---:R-:W-:Y:S02]  /*4770*/  FSEL R15, R198, -INF , P1 ;  /* 0xff800000c60f7808 */ /* 0x004fe40000800000 */
[----:B------:R-:W-:Y:S02]  /*4780*/  ISETP.GT.AND P1, PT, R181, RZ, PT ;  /* 0x000000ffb500720c */ /* 0x000fe40003f24270 */
[----:B------:R-:W-:Y:S01]  /*4790*/  FMNMX.FTZ R178, R15, R172, !PT ;  /* 0x000000ac0fb27209 */ /* 0x000fe20007810000 */
[----:B------:R-:W-:Y:S01]  /*47a0*/  FMUL.FTZ R172, R176, UR31 ;  /* 0x0000001fb0ac7c20 */ /* 0x000fe20008410000 */
[----:B------:R-:W-:Y:S01]  /*47b0*/  FMUL.FTZ R176, R180, UR31 ;  /* 0x0000001fb4b07c20 */ /* 0x000fe20008410000 */
[----:B------:R-:W2:Y:S01]  /*47c0*/  MUFU.TANH R201, R201 ;  /* 0x000000c900c97308 */ /* 0x000ea20000002400 */
[----:B-1----:R-:W-:Y:S01]  /*47d0*/  FSEL R13, R199, -INF , P2 ;  /* 0xff800000c70d7808 */ /* 0x002fe20001000000 */
[----:B------:R-:W-:Y:S01]  /*47e0*/  FMUL.FTZ R180, R185, UR31 ;  /* 0x0000001fb9b47c20 */ /* 0x000fe20008410000 */
[----:B------:R-:W-:Y:S01]  /*47f0*/  ISETP.GT.AND P2, PT, R181, 0x1, PT ;  /* 0x00000001b500780c */ /* 0x000fe20003f44270 */
[----:B------:R-:W-:Y:S01]  /*4800*/  FMUL.FTZ R185, R197, UR31 ;  /* 0x0000001fc5b97c20 */ /* 0x000fe20008410000 */
[----:B------:R-:W-:-:S03]  /*4810*/  FMNMX.FTZ R178, R13, R178, !PT ;  /* 0x000000b20db27209 */ /* 0x000fc60007810000 */
[----:B------:R-:W1:Y:S01]  /*4820*/  MUFU.TANH R202, R202 ;  /* 0x000000ca00ca7308 */ /* 0x000e620000002400 */
[----:B0-----:R-:W-:Y:S01]  /*4830*/  FSEL R200, R200, -INF , P1 ;  /* 0xff800000c8c87808 */ /* 0x001fe20000800000 */
[----:B------:R-:W0:Y:S01]  /*4840*/  SHFL.BFLY PT, R171, R178, 0x2, 0x1f ;  /* 0x0c401f00b2ab7f89 */ /* 0x000e2200000e0000 */
[----:B------:R-:W-:Y:S02]  /*4850*/  ISETP.GT.AND P1, PT, R181, 0x8, PT ;  /* 0x00000008b500780c */ /* 0x000fe40003f24270 */
[----:B------:R-:W-:-:S03]  /*4860*/  FMNMX.FTZ R186, R200, R11, !PT ;  /* 0x0000000bc8ba7209 */ /* 0x000fc60007810000 */
[----:B------:R-:W3:Y:S01]  /*4870*/  MUFU.TANH R203, R203 ;  /* 0x000000cb00cb7308 */ /* 0x000ee20000002400 */
[----:B--2---:R-:W-:Y:S02]  /*4880*/  FSEL R201, R201, -INF , P2 ;  /* 0xff800000c9c97808 */ /* 0x004fe40001000000 */
[----:B------:R-:W-:Y:S02]  /*4890*/  ISETP.GT.AND P2, PT, R181, 0x9, PT ;  /* 0x00000009b500780c */ /* 0x000fe40003f44270 */
[----:B------:R-:W-:-:S03]  /*48a0*/  FMNMX.FTZ R167, R201, R186, !PT ;  /* 0x000000bac9a77209 */ /* 0x000fc60007810000 */
[----:B------:R-:W2:Y:S01]  /*48b0*/  MUFU.TANH R160, R160 ;  /* 0x000000a000a07308 */ /* 0x000ea20000002400 */
[----:B-1----:R-:W-:Y:S02]  /*48c0*/  FSEL R202, R202, -INF , P1 ;  /* 0xff800000caca7808 */ /* 0x002fe40000800000 */
[----:B------:R-:W-:Y:S02]  /*48d0*/  ISETP.GT.AND P1, PT, R181, 0x10, PT ;  /* 0x00000010b500780c */ /* 0x000fe40003f24270 */
[----:B------:R-:W-:-:S03]  /*48e0*/  FMNMX.FTZ R186, R202, R167, !PT ;  /* 0x000000a7caba7209 */ /* 0x000fc60007810000 */
[----:B------:R-:W1:Y:S01]  /*48f0*/  MUFU.TANH R159, R159 ;  /* 0x0000009f009f7308 */ /* 0x000e620000002400 */
[----:B---3--:R-:W-:Y:S02]  /*4900*/  FSEL R203, R203, -INF , P2 ;  /* 0xff800000cbcb7808 */ /* 0x008fe40001000000 */
[----:B0-----:R-:W-:Y:S01]  /*4910*/  FMNMX.FTZ R171, R178, R171, !PT ;  /* 0x000000abb2ab7209 */ /* 0x001fe20007810000 */
[----:B------:R-:W-:Y:S01]  /*4920*/  FMUL.FTZ R178, R188, UR31 ;  /* 0x0000001fbcb27c20 */ /* 0x000fe20008410000 */
[----:B------:R-:W-:-:S03]  /*4930*/  ISETP.GT.AND P2, PT, R181, 0x11, PT ;  /* 0x00000011b500780c */ /* 0x000fc60003f44270 */
[----:B------:R-:W0:Y:S01]  /*4940*/  SHFL.BFLY PT, R190, R171, 0x1, 0x1f ;  /* 0x0c201f00abbe7f89 */ /* 0x000e2200000e0000 */
[----:B------:R-:W3:Y:S01]  /*4950*/  MUFU.TANH R161, R161 ;  /* 0x000000a100a17308 */ /* 0x000ee20000002400 */
[----:B--2---:R-:W-:-:S07]  /*4960*/  FSEL R160, R160, -INF , P1 ;  /* 0xff800000a0a07808 */ /* 0x004fce0000800000 */
[----:B------:R-:W2:Y:S01]  /*4970*/  MUFU.TANH R163, R163 ;  /* 0x000000a300a37308 */ /* 0x000ea20000002400 */
[----:B-1----:R-:W-:Y:S02]  /*4980*/  FSEL R167, R159, -INF , P2 ;  /* 0xff8000009fa77808 */ /* 0x002fe40001000000 */
[----:B------:R-:W-:-:S05]  /*4990*/  ISETP.GT.AND P2, PT, R181, 0x19, PT ;  /* 0x00000019b500780c */ /* 0x000fca0003f44270 */
[----:B------:R-:W1:Y:S01]  /*49a0*/  MUFU.TANH R166, R166 ;  /* 0x000000a600a67308 */ /* 0x000e620000002400 */
[----:B---3--:R-:W-:Y:S02]  /*49b0*/  FSEL R161, R161, -INF , P3 ;  /* 0xff800000a1a17808 */ /* 0x008fe40001800000 */
[----:B------:R-:W-:Y:S02]  /*49c0*/  ISETP.GT.AND P3, PT, R181, 0x20, PT ;  /* 0x00000020b500780c */ /* 0x000fe40003f64270 */
[----:B0-----:R-:W-:-:S03]  /*49d0*/  FMNMX.FTZ R9, R171, R190, !PT ;  /* 0x000000beab097209 */ /* 0x001fc60007810000 */
[----:B------:R-:W0:Y:S01]  /*49e0*/  MUFU.TANH R164, R164 ;  /* 0x000000a400a47308 */ /* 0x000e220000002400 */
[----:B------:R-:W-:Y:S02]  /*49f0*/  FMNMX.FTZ R171, R203, R186, !PT ;  /* 0x000000bacbab7209 */ /* 0x000fe40007810000 */
[----:B--2---:R-:W-:Y:S01]  /*4a00*/  FSEL R163, R163, -INF , P2 ;  /* 0xff800000a3a37808 */ /* 0x004fe20001000000 */
[C---:B------:R-:W-:Y:S01]  /*4a10*/  FMUL.FTZ R187, R9.reuse, UR7 ;  /* 0x0000000709bb7c20 */ /* 0x040fe20008410000 */
[----:B------:R-:W-:Y:S02]  /*4a20*/  FMNMX.FTZ R186, R160, R171, !PT ;  /* 0x000000aba0ba7209 */ /* 0x000fe40007810000 */
[----:B------:R-:W-:Y:S01]  /*4a30*/  FSETP.NEU.FTZ.AND P1, PT, R9, -INF , PT ;  /* 0xff8000000900780b */ /* 0x000fe20003f3d000 */
[----:B------:R-:W2:Y:S01]  /*4a40*/  MUFU.TANH R169, R169 ;  /* 0x000000a900a97308 */ /* 0x000ea20000002400 */
[----:B------:R-:W-:Y:S02]  /*4a50*/  FMNMX.FTZ R186, R167, R186, !PT ;  /* 0x000000baa7ba7209 */ /* 0x000fe40007810000 */
[----:B------:R-:W-:-:S02]  /*4a60*/  ISETP.GT.AND P2, PT, R181, 0x21, PT ;  /* 0x00000021b500780c */ /* 0x000fc40003f44270 */
[----:B------:R-:W-:Y:S02]  /*4a70*/  FMNMX.FTZ R186, R161, R186, !PT ;  /* 0x000000baa1ba7209 */ /* 0x000fe40007810000 */
[----:B-1----:R-:W-:Y:S01]  /*4a80*/  FSEL R166, R166, -INF , P3 ;  /* 0xff800000a6a67808 */ /* 0x002fe20001800000 */
[----:B------:R-:W1:Y:S01]  /*4a90*/  MUFU.TANH R173, R173 ;  /* 0x000000ad00ad7308 */ /* 0x000e620000002400 */
[----:B------:R-:W-:Y:S02]  /*4aa0*/  FMNMX.FTZ R171, R163, R186, !PT ;  /* 0x000000baa3ab7209 */ /* 0x000fe40007810000 */
[----:B------:R-:W-:Y:S02]  /*4ab0*/  FSEL R159, R187, RZ, P1 ;  /* 0x000000ffbb9f7208 */ /* 0x000fe40000800000 */
[C---:B------:R-:W-:Y:S02]  /*4ac0*/  ISETP.GT.AND P3, PT, R181.reuse, 0x28, PT ;  /* 0x00000028b500780c */ /* 0x040fe40003f64270 */
[----:B0-----:R-:W-:Y:S01]  /*4ad0*/  FSEL R164, R164, -INF , P2 ;  /* 0xff800000a4a47808 */ /* 0x001fe20001000000 */
[----:B------:R-:W0:Y:S01]  /*4ae0*/  MUFU.TANH R172, R172 ;  /* 0x000000ac00ac7308 */ /* 0x000e220000002400 */
        /* <DEDUP_REMOVED lines=10> */
[----:B-1----:R-:W-:Y:S01]  /*4b90*/  FSEL R173, R173, -INF , P2 ;  /* 0xff800000adad7808 */ /* 0x002fe20001000000 */
[--C-:B------:R-:W-:Y:S01]  /*4ba0*/  FFMA.FTZ R23, R23, UR7, -R159.reuse ;  /* 0x0000000717177c23 */ /* 0x100fe2000801089f */
[----:B------:R-:W-:Y:S01]  /*4bb0*/  FMNMX.FTZ R174, R170, R171, !PT ;  /* 0x000000abaaae7209 */ /* 0x000fe20007810000 */
[--C-:B------:R-:W-:Y:S01]  /*4bc0*/  FFMA.FTZ R22, R22, UR7, -R159.reuse ;  /* 0x0000000716167c23 */ /* 0x100fe2000801089f */
[----:B------:R-:W-:Y:S01]  /*4bd0*/  ISETP.GT.AND P2, PT, R181, 0x31, PT ;  /* 0x00000031b500780c */ /* 0x000fe20003f44270 */
[----:B------:R-:W1:Y:S01]  /*4be0*/  MUFU.TANH R176, R176 ;  /* 0x000000b000b07308 */ /* 0x000e620000002400 */
[----:B0-----:R-:W-:Y:S01]  /*4bf0*/  FSEL R172, R172, -INF , P3 ;  /* 0xff800000acac7808 */ /* 0x001fe20001800000 */
[--C-:B------:R-:W-:Y:S01]  /*4c00*/  FFMA.FTZ R21, R21, UR7, -R159.reuse ;  /* 0x0000000715157c23 */ /* 0x100fe2000801089f */
[----:B------:R-:W-:Y:S01]  /*4c10*/  FMNMX.FTZ R187, R173, R174, !PT ;  /* 0x000000aeadbb7209 */ /* 0x000fe20007810000 */
[--C-:B------:R-:W-:Y:S01]  /*4c20*/  FFMA.FTZ R20, R20, UR7, -R159.reuse ;  /* 0x0000000714147c23 */ /* 0x100fe2000801089f */
[----:B------:R-:W-:Y:S01]  /*4c30*/  ISETP.GT.AND P3, PT, R181, 0x38, PT ;  /* 0x00000038b500780c */ /* 0x000fe20003f64270 */
[--C-:B------:R-:W-:Y:S01]  /*4c40*/  FFMA.FTZ R19, R19, UR7, -R159.reuse ;  /* 0x0000000713137c23 */ /* 0x100fe2000801089f */
[----:B------:R-:W-:Y:S01]  /*4c50*/  FMNMX.FTZ R187, R172, R187, !PT ;  /* 0x000000bbacbb7209 */ /* 0x000fe20007810000 */
[----:B------:R-:W0:Y:S01]  /*4c60*/  MUFU.TANH R177, R177 ;  /* 0x000000b100b17308 */ /* 0x000e220000002400 */
[----:B--2---:R-:W-:Y:S01]  /*4c70*/  FSEL R174, R175, -INF , P2 ;  /* 0xff800000afae7808 */ /* 0x004fe20001000000 */
[--C-:B------:R-:W-:Y:S01]  /*4c80*/  FFMA.FTZ R175, R165, UR7, -R159.reuse ;  /* 0x00000007a5af7c23 */ /* 0x100fe2000801089f */
[----:B------:R-:W-:Y:S01]  /*4c90*/  ISETP.GT.AND P2, PT, R181, 0x39, PT ;  /* 0x00000039b500780c */ /* 0x000fe20003f44270 */
[--C-:B------:R-:W-:Y:S01]  /*4ca0*/  FFMA.FTZ R16, R16, UR7, -R159.reuse ;  /* 0x0000000710107c23 */ /* 0x100fe2000801089f */
[----:B------:R-:W-:-:S03]  /*4cb0*/  FFMA.FTZ R13, R13, UR7, -R159 ;  /* 0x000000070d0d7c23 */ /* 0x000fc6000801089f */
[----:B------:R-:W2:Y:S01]  /*4cc0*/  MUFU.TANH R179, R179 ;  /* 0x000000b300b37308 */ /* 0x000ea20000002400 */
[----:B-1----:R-:W-:Y:S02]  /*4cd0*/  FSEL R165, R176, -INF , P3 ;  /* 0xff800000b0a57808 */ /* 0x002fe40001800000 */
[----:B------:R-:W-:-:S05]  /*4ce0*/  ISETP.GT.AND P3, PT, R181, 0x40, PT ;  /* 0x00000040b500780c */ /* 0x000fca0003f64270 */
[----:B------:R-:W1:Y:S01]  /*4cf0*/  MUFU.TANH R180, R180 ;  /* 0x000000b400b47308 */ /* 0x000e620000002400 */
[----:B0-----:R-:W-:Y:S02]  /*4d00*/  FSEL R177, R177, -INF , P2 ;  /* 0xff800000b1b17808 */ /* 0x001fe40001000000 */
[----:B------:R-:W-:-:S05]  /*4d10*/  ISETP.GT.AND P2, PT, R181, 0x41, PT ;  /* 0x00000041b500780c */ /* 0x000fca0003f44270 */
[----:B------:R-:W-:Y:S01]  /*4d20*/  MUFU.TANH R178, R178 ;  /* 0x000000b200b27308 */ /* 0x000fe20000002400 */
[----:B--2---:R-:W-:Y:S02]  /*4d30*/  FSEL R179, R179, -INF , P3 ;  /* 0xff800000b3b37808 */ /* 0x004fe40001800000 */
[----:B------:R-:W-:-:S05]  /*4d40*/  ISETP.GT.AND P3, PT, R181, 0x48, PT ;  /* 0x00000048b500780c */ /* 0x000fca0003f64270 */
[----:B------:R0:W-:Y:S01]  /*4d50*/  MUFU.EX2 R169, R186 ;  /* 0x000000ba00a97308 */ /* 0x0001e20000000800 */
[----:B-1----:R-:W-:Y:S02]  /*4d60*/  FSEL R180, R180, -INF , P2 ;  /* 0xff800000b4b47808 */ /* 0x002fe40001000000 */
[----:B------:R-:W-:-:S05]  /*4d70*/  ISETP.GT.AND P2, PT, R181, 0x49, PT ;  /* 0x00000049b500780c */ /* 0x000fca0003f44270 */
[----:B------:R-:W1:Y:S01]  /*4d80*/  MUFU.TANH R184, R184 ;  /* 0x000000b800b87308 */ /* 0x000e620000002400 */
[----:B0-----:R-:W-:-:S04]  /*4d90*/  FMNMX.FTZ R186, R174, R187, !PT ;  /* 0x000000bbaeba7209 */ /* 0x001fc80007810000 */
[----:B------:R-:W-:-:S03]  /*4da0*/  FMNMX.FTZ R186, R165, R186, !PT ;  /* 0x000000baa5ba7209 */ /* 0x000fc60007810000 */
[----:B------:R-:W0:Y:S01]  /*4db0*/  MUFU.TANH R182, R182 ;  /* 0x000000b600b67308 */ /* 0x000e220000002400 */
[----:B------:R-:W-:-:S04]  /*4dc0*/  FMNMX.FTZ R186, R177, R186, !PT ;  /* 0x000000bab1ba7209 */ /* 0x000fc80007810000 */
[----:B------:R-:W-:Y:S01]  /*4dd0*/  FMNMX.FTZ R187, R179, R186, !PT ;  /* 0x000000bab3bb7209 */ /* 0x000fe20007810000 */
[----:B------:R-:W-:Y:S02]  /*4de0*/  FFMA.FTZ R186, R155, UR7, -R159 ;  /* 0x000000079bba7c23 */ /* 0x000fe4000801089f */
[----:B------:R-:W2:Y:S01]  /*4df0*/  MUFU.TANH R189, R189 ;  /* 0x000000bd00bd7308 */ /* 0x000ea20000002400 */
[----:B------:R-:W-:Y:S02]  /*4e00*/  FMNMX.FTZ R187, R180, R187, !PT ;  /* 0x000000bbb4bb7209 */ /* 0x000fe40007810000 */
[----:B-1----:R-:W-:Y:S02]  /*4e10*/  FSEL R184, R184, -INF , P2 ;  /* 0xff800000b8b87808 */ /* 0x002fe40001000000 */
[----:B------:R-:W-:-:S03]  /*4e20*/  ISETP.GT.AND P2, PT, R181, 0x51, PT ;  /* 0x00000051b500780c */ /* 0x000fc60003f44270 */
[----:B------:R1:W-:Y:S08]  /*4e30*/  MUFU.EX2 R176, R175 ;  /* 0x000000af00b07308 */ /* 0x0003f00000000800 */
[----:B------:R-:W3:Y:S01]  /*4e40*/  MUFU.TANH R183, R183 ;  /* 0x000000b700b77308 */ /* 0x000ee20000002400 */
[--C-:B-1----:R-:W-:Y:S01]  /*4e50*/  FFMA.FTZ R175, R158, UR7, -R159.reuse ;  /* 0x000000079eaf7c23 */ /* 0x102fe2000801089f */
[----:B------:R-:W-:Y:S01]  /*4e60*/  FSEL R158, R178, -INF , P3 ;  /* 0xff800000b29e7808 */ /* 0x000fe20001800000 */
[----:B------:R-:W-:Y:S01]  /*4e70*/  FFMA.FTZ R178, R157, UR7, -R159 ;  /* 0x000000079db27c23 */ /* 0x000fe2000801089f */
[----:B------:R-:W-:-:S02]  /*4e80*/  ISETP.GT.AND P3, PT, R181, 0x50, PT ;  /* 0x00000050b500780c */ /* 0x000fc40003f64270 */
[----:B------:R-:W-:Y:S02]  /*4e90*/  FMNMX.FTZ R187, R158, R187, !PT ;  /* 0x000000bb9ebb7209 */ /* 0x000fe40007810000 */
[----:B------:R-:W1:Y:S01]  /*4ea0*/  MUFU.TANH R185, R185 ;  /* 0x000000b900b97308 */ /* 0x000e620000002400 */
[----:B0-----:R-:W-:Y:S02]  /*4eb0*/  FSEL R157, R182, -INF , P3 ;  /* 0xff800000b69d7808 */ /* 0x001fe40001800000 */
[----:B------:R-:W-:Y:S02]  /*4ec0*/  FMNMX.FTZ R182, R184, R187, !PT ;  /* 0x000000bbb8b67209 */ /* 0x000fe40007810000 */
[----:B------:R-:W-:Y:S02]  /*4ed0*/  ISETP.GT.AND P3, PT, R181, 0x58, PT ;  /* 0x00000058b500780c */ /* 0x000fe40003f64270 */
[----:B--2---:R-:W-:Y:S01]  /*4ee0*/  FSEL R189, R189, -INF , P2 ;  /* 0xff800000bdbd7808 */ /* 0x004fe20001000000 */
[----:B------:R0:W-:Y:S01]  /*4ef0*/  MUFU.EX2 R171, R188 ;  /* 0x000000bc00ab7308 */ /* 0x0001e20000000800 */
[----:B------:R-:W-:-:S02]  /*4f00*/  FMNMX.FTZ R182, R157, R182, !PT ;  /* 0x000000b69db67209 */ /* 0x000fc40007810000 */
[----:B------:R-:W-:Y:S02]  /*4f10*/  ISETP.GT.AND P2, PT, R181, 0x59, PT ;  /* 0x00000059b500780c */ /* 0x000fe40003f44270 */
[----:B---3--:R-:W-:Y:S01]  /*4f20*/  FSEL R155, R183, -INF , P3 ;  /* 0xff800000b79b7808 */ /* 0x008fe20001800000 */
[--C-:B------:R-:W-:Y:S01]  /*4f30*/  FFMA.FTZ R183, R156, UR7, -R159.reuse ;  /* 0x000000079cb77c23 */ /* 0x100fe2000801089f */
[----:B------:R-:W-:Y:S01]  /*4f40*/  FMNMX.FTZ R182, R189, R182, !PT ;  /* 0x000000b6bdb67209 */ /* 0x000fe20007810000 */
[----:B------:R2:W-:Y:S01]  /*4f50*/  MUFU.EX2 R181, R186 ;  /* 0x000000ba00b57308 */ /* 0x0005e20000000800 */
[----:B-1----:R-:W-:Y:S01]  /*4f60*/  FSEL R190, R185, -INF , P2 ;  /* 0xff800000b9be7808 */ /* 0x002fe20001000000 */
[--C-:B0-----:R-:W-:Y:S01]  /*4f70*/  FFMA.FTZ R188, R154, UR7, -R159.reuse ;  /* 0x000000079abc7c23 */ /* 0x101fe2000801089f */
[----:B------:R-:W-:Y:S01]  /*4f80*/  FMNMX.FTZ R185, R155, R182, !PT ;  /* 0x000000b69bb97209 */ /* 0x000fe20007810000 */
[----:B------:R-:W-:Y:S01]  /*4f90*/  FFMA.FTZ R182, R153, UR7, -R159 ;  /* 0x0000000799b67c23 */ /* 0x000fe2000801089f */
[----:B------:R-:W-:-:S02]  /*4fa0*/  FSEL R153, R9, RZ, P1 ;  /* 0x000000ff09997208 */ /* 0x000fc40000800000 */
[----:B------:R-:W-:Y:S01]  /*4fb0*/  FMNMX.FTZ R156, R190, R185, !PT ;  /* 0x000000b9be9c7209 */ /* 0x000fe20007810000 */
[--C-:B------:R-:W-:Y:S01]  /*4fc0*/  FFMA.FTZ R185, R152, UR7, -R159.reuse ;  /* 0x0000000798b97c23 */ /* 0x100fe2000801089f */
[--C-:B--2---:R-:W-:Y:S01]  /*4fd0*/  FFMA.FTZ R186, R17, UR7, -R159.reuse ;  /* 0x0000000711ba7c23 */ /* 0x104fe2000801089f */
[--C-:B------:R-:W-:Y:S01]  /*4fe0*/  FFMA.FTZ R17, R18, UR7, -R159.reuse ;  /* 0x0000000712117c23 */ /* 0x100fe2000801089f */
[----:B------:R-:W-:Y:S01]  /*4ff0*/  FFMA.FTZ R18, R8, UR7, -R159 ;  /* 0x0000000708127c23 */ /* 0x000fe2000801089f */
[----:B------:R-:W0:Y:S01]  /*5000*/  SHFL.BFLY PT, R187, R156, 0x2, 0x1f ;  /* 0x0c401f009cbb7f89 */ /* 0x000e2200000e0000 */
[----:B------:R-:W-:Y:S01]  /*5010*/  FADD.FTZ R153, -R153, R12 ;  /* 0x0000000c99997221 */ /* 0x000fe20000010100 */
[----:B------:R-:W-:Y:S03]  /*5020*/  MUFU.EX2 R168, R168 ;  /* 0x000000a800a87308 */ /* 0x000fe60000000800 */
[----:B------:R-:W-:-:S05]  /*5030*/  FMUL.FTZ R153, R153, UR7 ;  /* 0x0000000799997c20 */ /* 0x000fca0008410000 */
        /* <DEDUP_REMOVED lines=8> */
[----:B0-----:R-:W-:Y:S01]  /*50c0*/  FMNMX.FTZ R8, R187, R152, !PT ;  /* 0x00000098bb087209 */ /* 0x001fe20007810000 */
[--C-:B------:R-:W-:Y:S01]  /*50d0*/  FFMA.FTZ R187, R14, UR7, -R159.reuse ;  /* 0x000000070ebb7c23 */ /* 0x100fe2000801089f */
[----:B------:R-:W-:-:S02]  /*50e0*/  FFMA.FTZ R14, R15, UR7, -R159 ;  /* 0x000000070f0e7c23 */ /* 0x000fc4000801089f */
[C---:B------:R-:W-:Y:S01]  /*50f0*/  FSETP.NEU.FTZ.AND P2, PT, R8.reuse, -INF , PT ;  /* 0xff8000000800780b */ /* 0x040fe20003f5d000 */
[C---:B------:R-:W-:Y:S02]  /*5100*/  FMUL.FTZ R152, R8.reuse, UR7 ;  /* 0x0000000708987c20 */ /* 0x040fe40008410000 */
[----:B------:R-:W-:Y:S01]  /*5110*/  MUFU.EX2 R185, R185 ;  /* 0x000000b900b97308 */ /* 0x000fe20000000800 */
[----:B------:R-:W-:Y:S02]  /*5120*/  FSEL R12, R8, RZ, P2 ;  /* 0x000000ff080c7208 */ /* 0x000fe40001000000 */
[----:B------:R-:W-:-:S03]  /*5130*/  FSEL R152, R152, RZ, P2 ;  /* 0x000000ff98987208 */ /* 0x000fc60001000000 */
[----:B------:R-:W-:Y:S02]  /*5140*/  FADD.FTZ R12, -R12, R11 ;  /* 0x0000000b0c0c7221 */ /* 0x000fe40000010100 */
        /* <DEDUP_REMOVED lines=22> */
[----:B------:R-:W-:-:S02]  /*52b0*/  FFMA.FTZ R190, R190, UR7, -R152 ;  /* 0x00000007bebe7c23 */ /* 0x000fc40008010898 */
[----:B------:R-:W1:Y:S08]  /*52c0*/  MUFU.EX2 R11, R153 ;  /* 0x00000099000b7308 */ /* 0x000e700000000800 */
        /* <DEDUP_REMOVED lines=9> */
[----:B-1----:R-:W-:Y:S01]  /*5360*/  FFMA.FTZ R4, R11, R5, R168 ;  /* 0x000000050b047223 */ /* 0x002fe200000100a8 */
[-C--:B------:R-:W-:Y:S01]  /*5370*/  FMUL.FTZ R36, R36, R12.reuse ;  /* 0x0000000c24247220 */ /* 0x080fe20000410000 */
[-C--:B------:R-:W-:Y:S01]  /*5380*/  FMUL.FTZ R37, R37, R12.reuse ;  /* 0x0000000c25257220 */ /* 0x080fe20000410000 */
[-C--:B------:R-:W-:Y:S01]  /*5390*/  FMUL.FTZ R40, R40, R12.reuse ;  /* 0x0000000c28287220 */ /* 0x080fe20000410000 */
[----:B------:R-:W-:Y:S01]  /*53a0*/  FADD.FTZ R174, R169, R4 ;  /* 0x00000004a9ae7221 */ /* 0x000fe20000010000 */
[--C-:B------:R-:W-:Y:S01]  /*53b0*/  FFMA.FTZ R4, R179, UR7, -R152.reuse ;  /* 0x00000007b3047c23 */ /* 0x100fe20008010898 */
[----:B------:R-:W-:Y:S01]  /*53c0*/  FFMA.FTZ R179, R184, UR7, -R152 ;  /* 0x00000007b8b37c23 */ /* 0x000fe20008010898 */
[----:B------:R-:W1:Y:S01]  /*53d0*/  MUFU.EX2 R191, R191 ;  /* 0x000000bf00bf7308 */ /* 0x000e620000000800 */
[----:B--2---:R-:W-:Y:S01]  /*53e0*/  FADD.FTZ R165, R154, R165 ;  /* 0x000000a59aa57221 */ /* 0x004fe20000010000 */
[----:B------:R-:W-:Y:S01]  /*53f0*/  FADD.FTZ R153, R171, R174 ;  /* 0x000000aeab997221 */ /* 0x000fe20000010000 */
[--C-:B------:R-:W-:Y:S01]  /*5400*/  FFMA.FTZ R174, R158, UR7, -R152.reuse ;  /* 0x000000079eae7c23 */ /* 0x100fe20008010898 */
[----:B------:R-:W-:Y:S01]  /*5410*/  FFMA.FTZ R184, R155, UR7, -R152 ;  /* 0x000000079bb87c23 */ /* 0x000fe20008010898 */
[-C--:B------:R-:W-:Y:S01]  /*5420*/  FMUL.FTZ R41, R41, R12.reuse ;  /* 0x0000000c29297220 */ /* 0x080fe20000410000 */
[----:B------:R-:W-:Y:S01]  /*5430*/  FADD.FTZ R153, R176, R153 ;  /* 0x00000099b0997221 */ /* 0x000fe20000010000 */
[-C--:B------:R-:W-:Y:S01]  /*5440*/  FMUL.FTZ R44, R44, R12.reuse ;  /* 0x0000000c2c2c7220 */ /* 0x080fe20000410000 */
[----:B------:R-:W2:Y:S01]  /*5450*/  MUFU.EX2 R160, R160 ;  /* 0x000000a000a07308 */ /* 0x000ea20000000800 */
[----:B0-----:R-:W-:Y:S01]  /*5460*/  FADD.FTZ R194, R156, R165 ;  /* 0x000000a59cc27221 */ /* 0x001fe20000010000 */
[----:B------:R-:W-:Y:S01]  /*5470*/  FADD.FTZ R196, R162, R153 ;  /* 0x00000099a2c47221 */ /* 0x000fe20000010000 */
[-C--:B------:R-:W-:Y:S01]  /*5480*/  FMUL.FTZ R45, R45, R12.reuse ;  /* 0x0000000c2d2d7220 */ /* 0x080fe20000410000 */
[-C--:B------:R-:W-:Y:S01]  /*5490*/  FMUL.FTZ R48, R48, R12.reuse ;  /* 0x0000000c30307220 */ /* 0x080fe20000410000 */
[-C--:B------:R-:W-:Y:S01]  /*54a0*/  FMUL.FTZ R49, R49, R12.reuse ;  /* 0x0000000c31317220 */ /* 0x080fe20000410000 */
[----:B------:R-:W-:Y:S01]  /*54b0*/  FADD.FTZ R153, R175, R196 ;  /* 0x000000c4af997221 */ /* 0x000fe20000010000 */
[----:B------:R-:W-:Y:S01]  /*54c0*/  FMUL.FTZ R52, R52, R12 ;  /* 0x0000000c34347220 */ /* 0x000fe20000410000 */
[----:B------:R-:W0:Y:S01]  /*54d0*/  MUFU.EX2 R167, R167 ;  /* 0x000000a700a77308 */ /* 0x000e220000000800 */
[----:B-1----:R-:W-:Y:S01]  /*54e0*/  FADD.FTZ R165, R191, R194 ;  /* 0x000000c2bfa57221 */ /* 0x002fe20000010000 */
[----:B------:R-:W-:Y:S01]  /*54f0*/  FADD.FTZ R158, R178, R153 ;  /* 0x00000099b29e7221 */ /* 0x000fe20000010000 */
[----:B------:R-:W-:Y:S01]  /*5500*/  F2FP.BF16.F32.PACK_AB R153, R169, R168 ;  /* 0x000000a8a999723e */ /* 0x000fe200000010ff */
[-C--:B------:R-:W-:Y:S01]  /*5510*/  FMUL.FTZ R53, R53, R12.reuse ;  /* 0x0000000c35357220 */ /* 0x080fe20000410000 */
[----:B------:R-:W-:Y:S01]  /*5520*/  F2FP.BF16.F32.PACK_AB R169, R188, R183 ;  /* 0x000000b7bca9723e */ /* 0x000fe200000010ff */
[----:B------:R-:W-:Y:S01]  /*5530*/  FADD.FTZ R158, R181, R158 ;  /* 0x0000009eb59e7221 */ /* 0x000fe20000010000 */
[-C--:B------:R-:W-:Y:S01]  /*5540*/  FMUL.FTZ R56, R56, R12.reuse ;  /* 0x0000000c38387220 */ /* 0x080fe20000410000 */
[----:B------:R-:W1:Y:S01]  /*5550*/  MUFU.EX2 R161, R161 ;  /* 0x000000a100a17308 */ /* 0x000e620000000800 */
[----:B--2---:R-:W-:Y:S01]  /*5560*/  FADD.FTZ R194, R160, R165 ;  /* 0x000000a5a0c27221 */ /* 0x004fe20000010000 */
[----:B------:R-:W-:Y:S01]  /*5570*/  FFMA.FTZ R165, R157, UR7, -R152 ;  /* 0x000000079da57c23 */ /* 0x000fe20008010898 */
[----:B------:R-:W-:Y:S01]  /*5580*/  FADD.FTZ R157, R183, R158 ;  /* 0x0000009eb79d7221 */ /* 0x000fe20000010000 */
[----:B------:R-:W-:Y:S01]  /*5590*/  F2FP.BF16.F32.PACK_AB R152, R154, R15 ;  /* 0x0000000f9a98723e */ /* 0x000fe200000010ff */
[----:B------:R-:W-:Y:S01]  /*55a0*/  FMUL.FTZ R57, R57, R12 ;  /* 0x0000000c39397220 */ /* 0x000fe20000410000 */
[----:B------:R-:W-:Y:S01]  /*55b0*/  F2FP.BF16.F32.PACK_AB R154, R191, R156 ;  /* 0x0000009cbf9a723e */ /* 0x000fe200000010ff */
[----:B------:R-:W-:Y:S01]  /*55c0*/  FADD.FTZ R157, R188, R157 ;  /* 0x0000009dbc9d7221 */ /* 0x000fe20000010000 */
[----:B------:R-:W2:Y:S01]  /*55d0*/  MUFU.EX2 R192, R192 ;  /* 0x000000c000c07308 */ /* 0x000ea20000000800 */
[C---:B0-----:R-:W-:Y:S01]  /*55e0*/  FADD.FTZ R194, R167.reuse, R194 ;  /* 0x000000c2a7c27221 */ /* 0x041fe20000010000 */
[----:B------:R-:W-:Y:S01]  /*55f0*/  F2FP.BF16.F32.PACK_AB R156, R167, R160 ;  /* 0x000000a0a79c723e */ /* 0x000fe200000010ff */
[----:B------:R-:W-:Y:S01]  /*5600*/  FADD.FTZ R168, R182, R157 ;  /* 0x0000009db6a87221 */ /* 0x000fe20000010000 */
[-C--:B------:R-:W-:Y:S01]  /*5610*/  FMUL.FTZ R60, R60, R12.reuse ;  /* 0x0000000c3c3c7220 */ /* 0x080fe20000410000 */
[-C--:B------:R-:W-:Y:S01]  /*5620*/  FMUL.FTZ R61, R61, R12.reuse ;  /* 0x0000000c3d3d7220 */ /* 0x080fe20000410000 */
[-C--:B------:R-:W-:Y:S01]  /*5630*/  FMUL.FTZ R64, R64, R12.reuse ;  /* 0x0000000c40407220 */ /* 0x080fe20000410000 */
[----:B------:R-:W-:Y:S01]  /*5640*/  FADD.FTZ R168, R185, R168 ;  /* 0x000000a8b9a87221 */ /* 0x000fe20000010000 */
        /* <DEDUP_REMOVED lines=27> */
[----:B------:R-:W-:Y:S01]  /*5800*/  FMUL.FTZ R101, R101, R12 ;  /* 0x0000000c65657220 */ /* 0x000fe20000410000 */
[----:B------:R-:W-:Y:S01]  /*5810*/  F2FP.BF16.F32.PACK_AB R171, R185, R182 ;  /* 0x000000b6b9ab723e */ /* 0x000fe200000010ff */
[-C--:B------:R-:W-:Y:S01]  /*5820*/  FMUL.FTZ R104, R104, R12.reuse ;  /* 0x0000000c68687220 */ /* 0x080fe20000410000 */
[-C--:B------:R-:W-:Y:S01]  /*5830*/  FMUL.FTZ R105, R105, R12.reuse ;  /* 0x0000000c69697220 */ /* 0x080fe20000410000 */
[-C--:B------:R-:W-:Y:S01]  /*5840*/  FMUL.FTZ R108, R108, R12.reuse ;  /* 0x0000000c6c6c7220 */ /* 0x080fe20000410000 */
[----:B------:R-:W1:Y:S01]  /*5850*/  MUFU.EX2 R166, R166 ;  /* 0x000000a600a67308 */ /* 0x000e620000000800 */
[----:B--2---:R-:W-:Y:S01]  /*5860*/  FADD.FTZ R158, R170, R159 ;  /* 0x0000009faa9e7221 */ /* 0x004fe20000010000 */
[----:B------:R-:W-:Y:S01]  /*5870*/  FADD.FTZ R159, R23, R168 ;  /* 0x000000a8179f7221 */ /* 0x000fe20000010000 */
[----:B------:R-:W-:Y:S01]  /*5880*/  F2FP.BF16.F32.PACK_AB R168, R164, R163 ;  /* 0x000000a3a4a8723e */ /* 0x000fe200000010ff */
[-C--:B------:R-:W-:Y:S01]  /*5890*/  FMUL.FTZ R109, R109, R12.reuse ;  /* 0x0000000c6d6d7220 */ /* 0x080fe20000410000 */
[-C--:B------:R-:W-:Y:S01]  /*58a0*/  FMUL.FTZ R112, R112, R12.reuse ;  /* 0x0000000c70707220 */ /* 0x080fe20000410000 */
[-C--:B------:R-:W-:Y:S01]  /*58b0*/  FMUL.FTZ R113, R113, R12.reuse ;  /* 0x0000000c71717220 */ /* 0x080fe20000410000 */
[-C--:B------:R-:W-:Y:S01]  /*58c0*/  FMUL.FTZ R116, R116, R12.reuse ;  /* 0x0000000c74747220 */ /* 0x080fe20000410000 */
[----:B------:R-:W2:Y:S01]  /*58d0*/  MUFU.EX2 R193, R193 ;  /* 0x000000c100c17308 */ /* 0x000ea20000000800 */
[----:B0-----:R-:W-:Y:S01]  /*58e0*/  FADD.FTZ R157, R173, R158 ;  /* 0x0000009ead9d7221 */ /* 0x001fe20000010000 */
[----:B------:R-:W-:Y:S01]  /*58f0*/  F2FP.BF16.F32.PACK_AB R158, R192, R161 ;  /* 0x000000a1c09e723e */ /* 0x000fe200000010ff */
[----:B------:R-:W-:Y:S01]  /*5900*/  FMUL.FTZ R117, R117, R12 ;  /* 0x0000000c75757220 */ /* 0x000fe20000410000 */
[----:B------:R-:W-:Y:S01]  /*5910*/  F2FP.BF16.F32.PACK_AB R170, R173, R170 ;  /* 0x000000aaadaa723e */ /* 0x000fe200000010ff */
[-C--:B------:R-:W-:Y:S01]  /*5920*/  FMUL.FTZ R120, R120, R12.reuse ;  /* 0x0000000c78787220 */ /* 0x080fe20000410000 */
[-C--:B------:R-:W-:Y:S01]  /*5930*/  FMUL.FTZ R121, R121, R12.reuse ;  /* 0x0000000c79797220 */ /* 0x080fe20000410000 */
[----:B------:R-:W-:Y:S01]  /*5940*/  FMUL.FTZ R124, R124, R12 ;  /* 0x0000000c7c7c7220 */ /* 0x000fe20000410000 */
[----:B------:R-:W0:Y:S01]  /*5950*/  MUFU.EX2 R22, R22 ;  /* 0x0000001600167308 */ /* 0x000e220000000800 */
[----:B-1----:R-:W-:Y:S01]  /*5960*/  FADD.FTZ R160, R166, R157 ;  /* 0x0000009da6a07221 */ /* 0x002fe20000010000 */
[----:B------:R-:W-:Y:S01]  /*5970*/  F2FP.BF16.F32.PACK_AB R157, R175, R162 ;  /* 0x000000a2af9d723e */ /* 0x000fe200000010ff */
[-C--:B------:R-:W-:Y:S01]  /*5980*/  FMUL.FTZ R125, R125, R12.reuse ;  /* 0x0000000c7d7d7220 */ /* 0x080fe20000410000 */
[-C--:B------:R-:W-:Y:S01]  /*5990*/  FMUL.FTZ R128, R128, R12.reuse ;  /* 0x0000000c80807220 */ /* 0x080fe20000410000 */
        /* <DEDUP_REMOVED lines=10> */
[----:B------:R-:W-:Y:S01]  /*5a40*/  FMUL.FTZ R144, R144, R12 ;  /* 0x0000000c90907220 */ /* 0x000fe20000410000 */
[----:B------:R-:W2:Y:S01]  /*5a50*/  MUFU.EX2 R21, R21 ;  /* 0x0000001500157308 */ /* 0x000ea20000000800 */
[----:B0-----:R-:W-:Y:S01]  /*5a60*/  FADD.FTZ R160, R22, R159 ;  /* 0x0000009f16a07221 */ /* 0x001fe20000010000 */
[----:B------:R-:W-:Y:S01]  /*5a70*/  F2FP.BF16.F32.PACK_AB R159, R181, R178 ;  /* 0x000000b2b59f723e */ /* 0x000fe200000010ff */
[-C--:B------:R-:W-:Y:S01]  /*5a80*/  FMUL.FTZ R145, R145, R12.reuse ;  /* 0x0000000c91917220 */ /* 0x080fe20000410000 */
[-C--:B------:R-:W-:Y:S01]  /*5a90*/  FMUL.FTZ R148, R148, R12.reuse ;  /* 0x0000000c94947220 */ /* 0x080fe20000410000 */
        /* <DEDUP_REMOVED lines=20> */
[C---:B0-----:R-:W-:Y:S01]  /*5be0*/  FADD.FTZ R163, R5.reuse, R162 ;  /* 0x000000a205a37221 */ /* 0x041fe20000010000 */
[----:B------:R-:W-:Y:S01]  /*5bf0*/  F2FP.BF16.F32.PACK_AB R166, R5, R172 ;  /* 0x000000ac05a6723e */ /* 0x000fe200000010ff */
[-C--:B------:R-:W-:Y:S01]  /*5c00*/  FMUL.FTZ R54, R54, R11.reuse ;  /* 0x0000000b36367220 */ /* 0x080fe20000410000 */
[-C--:B------:R-:W-:Y:S01]  /*5c10*/  FMUL.FTZ R55, R55, R11.reuse ;  /* 0x0000000b37377220 */ /* 0x080fe20000410000 */
[-C--:B------:R-:W-:Y:S01]  /*5c20*/  FMUL.FTZ R58, R58, R11.reuse ;  /* 0x0000000b3a3a7220 */ /* 0x080fe20000410000 */
[-C--:B------:R-:W-:Y:S01]  /*5c30*/  FMUL.FTZ R59, R59, R11.reuse ;  /* 0x0000000b3b3b7220 */ /* 0x080fe20000410000 */
[----:B------:R-:W-:Y:S01]  /*5c40*/  FMUL.FTZ R62, R62, R11 ;  /* 0x0000000b3e3e7220 */ /* 0x000fe20000410000 */
[----:B------:R-:W0:Y:S01]  /*5c50*/  MUFU.EX2 R19, R19 ;  /* 0x0000001300137308 */ /* 0x000e220000000800 */
        /* <DEDUP_REMOVED lines=23> */
[----:B------:R-:W-:Y:S01]  /*5dd0*/  MUFU.EX2 R174, R174 ;  /* 0x000000ae00ae7308 */ /* 0x000fe20000000800 */
[----:B-1----:R-:W-:Y:S01]  /*5de0*/  FADD.FTZ R163, R177, R162 ;  /* 0x000000a2b1a37221 */ /* 0x002fe20000010000 */
        /* <DEDUP_REMOVED lines=30> */
[----:B------:R0:W3:Y:S01]  /*5fd0*/  MUFU.EX2 R15, R165 ;  /* 0x000000a5000f7308 */ /* 0x0000e20000000800 */
[----:B-1----:R-:W-:Y:S01]  /*5fe0*/  F2FP.BF16.F32.PACK_AB R162, R179, R174 ;  /* 0x000000aeb3a2723e */ /* 0x002fe200000010ff */
[-C--:B------:R-:W-:Y:S01]  /*5ff0*/  FMUL.FTZ R143, R143, R11.reuse ;  /* 0x0000000b8f8f7220 */ /* 0x080fe20000410000 */
[-C--:B------:R-:W-:Y:S01]  /*6000*/  FMUL.FTZ R146, R146, R11.reuse ;  /* 0x0000000b92927220 */ /* 0x080fe20000410000 */
[-C--:B------:R-:W-:Y:S01]  /*6010*/  FMUL.FTZ R147, R147, R11.reuse ;  /* 0x0000000b93937220 */ /* 0x080fe20000410000 */
[-C--:B------:R-:W-:Y:S01]  /*6020*/  FMUL.FTZ R150, R150, R11.reuse ;  /* 0x0000000b96967220 */ /* 0x080fe20000410000 */
[----:B------:R-:W-:-:S02]  /*6030*/  FMUL.FTZ R151, R151, R11 ;  /* 0x0000000b97977220 */ /* 0x000fc40000410000 */
[----:B------:R-:W1:Y:S01]  /*6040*/  MUFU.EX2 R16, R16 ;  /* 0x0000001000107308 */ /* 0x000e620000000800 */
[----:B0-----:R-:W-:Y:S01]  /*6050*/  F2FP.BF16.F32.PACK_AB R165, R22, R23 ;  /* 0x0000001716a5723e */ /* 0x001fe200000010ff */
[----:B------:R-:W-:Y:S01]  /*6060*/  FADD.FTZ R22, R174, R163 ;  /* 0x000000a3ae167221 */ /* 0x000fe20000010000 */
[C---:B--2---:R-:W-:Y:S01]  /*6070*/  FADD.FTZ R5, R18.reuse, R5 ;  /* 0x0000000512057221 */ /* 0x044fe20000010000 */
[----:B------:R-:W-:Y:S02]  /*6080*/  F2FP.BF16.F32.PACK_AB R163, R18, R17 ;  /* 0x0000001112a3723e */ /* 0x000fe400000010ff */
[----:B------:R-:W-:Y:S02]  /*6090*/  FADD.FTZ R22, R179, R22 ;  /* 0x00000016b3167221 */ /* 0x000fe40000010000 */
[----:B------:R-:W0:Y:S02]  /*60a0*/  MUFU.EX2 R176, R189 ;  /* 0x000000bd00b07308 */ /* 0x000e240000000800 */
[----:B---3--:R-:W-:-:S06]  /*60b0*/  FADD.FTZ R21, R15, R22 ;  /* 0x000000160f157221 */ /* 0x008fcc0000010000 */
[----:B------:R-:W2:Y:S01]  /*60c0*/  MUFU.EX2 R187, R187 ;  /* 0x000000bb00bb7308 */ /* 0x000ea20000000800 */
[----:B-1----:R-:W-:-:S07]  /*60d0*/  FADD.FTZ R4, R16, R5 ;  /* 0x0000000510047221 */ /* 0x002fce0000010000 */
[----:B------:R-:W1:Y:S01]  /*60e0*/  MUFU.EX2 R184, R184 ;  /* 0x000000b800b87308 */ /* 0x000e620000000800 */
[C---:B0-----:R-:W-:Y:S01]  /*60f0*/  FADD.FTZ R21, R176.reuse, R21 ;  /* 0x00000015b0157221 */ /* 0x041fe20000010000 */
[----:B------:R-:W-:-:S06]  /*6100*/  F2FP.BF16.F32.PACK_AB R172, R176, R15 ;  /* 0x0000000fb0ac723e */ /* 0x000fcc00000010ff */
[----:B------:R-:W0:Y:S01]  /*6110*/  MUFU.EX2 R14, R14 ;  /* 0x0000000e000e7308 */ /* 0x000e220000000800 */
[C---:B--2---:R-:W-:Y:S01]  /*6120*/  FADD.FTZ R5, R187.reuse, R4 ;  /* 0x00000004bb057221 */ /* 0x044fe20000010000 */
[----:B------:R-:W-:-:S06]  /*6130*/  F2FP.BF16.F32.PACK_AB R173, R187, R16 ;  /* 0x00000010bbad723e */ /* 0x000fcc00000010ff */
[----:B------:R-:W2:Y:S01]  /*6140*/  MUFU.EX2 R175, R190 ;  /* 0x000000be00af7308 */ /* 0x000ea20000000800 */
[----:B-1----:R-:W-:-:S07]  /*6150*/  FADD.FTZ R4, R184, R21 ;  /* 0x00000015b8047221 */ /* 0x002fce0000010000 */
[----:B------:R-:W1:Y:S01]  /*6160*/  MUFU.EX2 R13, R13 ;  /* 0x0000000d000d7308 */ /* 0x000e620000000800 */
[----:B0-----:R-:W-:Y:S01]  /*6170*/  FADD.FTZ R16, R14, R5 ;  /* 0x000000050e107221 */ /* 0x001fe20000010000 */
[C---:B--2---:R-:W-:Y:S01]  /*6180*/  FADD.FTZ R4, R175.reuse, R4 ;  /* 0x00000004af047221 */ /* 0x044fe20000010000 */
[----:B------:R-:W-:Y:S02]  /*6190*/  F2FP.BF16.F32.PACK_AB R174, R175, R184 ;  /* 0x000000b8afae723e */ /* 0x000fe400000010ff */
[C---:B-1----:R-:W-:Y:S01]  /*61a0*/  FADD.FTZ R5, R13.reuse, R16 ;  /* 0x000000100d057221 */ /* 0x042fe20000010000 */
[----:B------:R-:W-:Y:S01]  /*61b0*/  F2FP.BF16.F32.PACK_AB R175, R13, R14 ;  /* 0x0000000e0daf723e */ /* 0x000fe200000010ff */
[----:B------:R-:W-:Y:S06]  /*61c0*/  @!P0 BRA `(.L_x_13710) ;  /* 0x0000000000048947 */ /* 0x000fec0003800000 */
[----:B------:R-:W-:Y:S01]  /*61d0*/  BPT.TRAP 0x1 ;  /* 0x000000040000795c */ /* 0x000fe20000300000 */
.L_x_13710:
[----:B------:R0:W1:Y:S01]  /*61e0*/  SYNCS.PHASECHK.TRANS64.TRYWAIT P1, [UR28+0x22850], R10 ;  /* 0x0228500aff0075a7 */ /* 0x000062000802015c */
[----:B------:R-:W-:Y:S05]  /*61f0*/  @!P0 BRA `(.L_x_13711) ;  /* 0x0000000000048947 */ /* 0x000fea0003800000 */
[----:B------:R-:W-:Y:S01]  /*6200*/  BPT.TRAP 0x1 ;  /* 0x000000040000795c */ /* 0x000fe20000300000 */
.L_x_13711:
[----:B-1----:R-:W-:Y:S05]  /*6210*/  @P1 BRA `(.L_x_13712) ;  /* 0x0000000000081947 */ /* 0x002fea0003800000 */
[----:B------:R-:W1:Y:S02]  /*6220*/  SYNCS.PHASECHK.TRANS64.TRYWAIT P1, [UR28+0x22850], R10 ;  /* 0x0228500aff0075a7 */ /* 0x000e64000802015c */
[----:B-1----:R-:W-:Y:S05]  /*6230*/  @!P1 BRA `(.L_x_13713) ;  /* 0x0000008c00a89947 */ /* 0x002fea0003800000 */
.L_x_13712:
        /* <DEDUP_REMOVED lines=39> */
.L_x_13714:
[----:B------:R-:W-:Y:S01]  /*64b0*/  UISETP.GT.AND UP0, UPT, UR27, UR26, UPT ;  /* 0x0000001a1b00728c */ /* 0x000fe2000bf04270 */
[----:B------:R-:W-:Y:S01]  /*64c0*/  IMAD.MOV.U32 R12, RZ, RZ, R9 ;  /* 0x000000ffff0c7224 */ /* 0x000fe200078e0009 */
[----:B------:R-:W-:Y:S01]  /*64d0*/  UIADD3 UR28, UR28, 0x22860, URZ ;  /* 0x000228601c1c7890 */ /* 0x000fe2000fffe03f */
[----:B-1----:R-:W-:Y:S01]  /*64e0*/  IMAD.MOV.U32 R11, RZ, RZ, R8 ;  /* 0x000000ffff0b7224 */ /* 0x002fe200078e0008 */
[----:B------:R-:W-:Y:S02]  /*64f0*/  UIADD3 UR27, UR27, -0x1, URZ ;  /* 0xffffffff1b1b7890 */ /* 0x000fe4000fffe03f */
[----:B------:R-:W-:Y:S01]  /*6500*/  PLOP3.LUT P1, PT, PT, PT, UP0, 0x80, 0x0 ;  /* 0x000000000000781c */ /* 0x000fe20003f2f008 */
[----:B------:R-:W-:-:S09]  /*6510*/  UPRMT UR28, UR25, 0x654, UR28 ;  /* 0x00000654191c7896 */ /* 0x000fd2000800001c */
[----:B------:R-:W-:Y:S03]  /*6520*/  SYNCS.ARRIVE.TRANS64.RED.A1T0 RZ, [UR28], RZ ;  /* 0x000000ffffff79a7 */ /* 0x000fe6000810041c */
[----:B------:R-:W-:Y:S05]  /*6530*/  @P1 BRA `(.L_x_13715) ;  /* 0xffffffd400741947 */ /* 0x000fea000383ffff */
.L_x_13704:
[----:B------:R-:W-:-:S06]  /*6540*/  UISETP.GE.AND UP0, UPT, UR27, UR41, UPT ;  /* 0x000000291b00728c */ /* 0x000fcc000bf06270 */
[----:B------:R-:W-:-:S13]  /*6550*/  PLOP3.LUT P1, PT, PT, PT, UP0, 0x80, 0x0 ;  /* 0x000000000000781c */ /* 0x000fda0003f2f008 */
[----:B------:R-:W-:Y:S05]  /*6560*/  @!P1 BRA `(.L_x_13716) ;  /* 0x0000002000b89947 */ /* 0x000fea0003800000 */
[----:B01----:R-:W-:Y:S01]  /*6570*/  MOV R10, R9 ;  /* 0x00000009000a7202 */ /* 0x003fe20000000f00 */
[----:B------:R-:W-:Y:S01]  /*6580*/  IMAD.MOV.U32 R21, RZ, RZ, R8 ;  /* 0x000000ffff157224 */ /* 0x000fe200078e0008 */
[----:B------:R-:W-:Y:S01]  /*6590*/  ULDC UR28, c[0x0][0x9d8] ;  /* 0x00027600001c7ab9 */ /* 0x000fe20000000800 */
[----:B------:R-:W-:-:S05]  /*65a0*/  ULDC UR7, c[0x0][0x988] ;  /* 0x0002620000077ab9 */ /* 0x000fca0000000800 */
.L_x_13727:
[----:B------:R-:W-:-:S04]  /*65b0*/  UIADD3 UR4, UR4, 0x1, URZ ;  /* 0x0000000104047890 */ /* 0x000fc8000fffe03f */
[----:B------:R-:W-:-:S04]  /*65c0*/  UISETP.NE.AND UP0, UPT, UR4, 0x2, UPT ;  /* 0x000000020400788c */ /* 0x000fc8000bf05270 */
[----:B------:R-:W-:Y:S02]  /*65d0*/  USEL UR10, URZ, 0x1, UP0 ;  /* 0x000000013f0a7887 */ /* 0x000fe40008000000 */
[----:B------:R-:W-:Y:S02]  /*65e0*/  USEL UR4, UR4, URZ, UP0 ;  /* 0x0000003f04047287 */ /* 0x000fe40008000000 */
[----:B------:R-:W-:Y:S01]  /*65f0*/  ULOP3.LUT UR5, UR5, UR10, URZ, 0x3c, !UPT ;  /* 0x0000000a05057292 */ /* 0x000fe2000f8e3c3f */
[----:B01----:R-:W-:Y:S11]  /*6600*/  @!P0 BRA `(.L_x_13717) ;  /* 0x0000000000048947 */ /* 0x003ff60003800000 */
[----:B------:R-:W-:Y:S01]  /*6610*/  BPT.TRAP 0x1 ;  /* 0x000000040000795c */ /* 0x000fe20000300000 */
.L_x_13717:
[----:B------:R-:W-:Y:S01]  /*6620*/  ULEA UR26, UR4, UR42, 0x3 ;  /* 0x0000002a041a7291 */ /* 0x000fe2000f8e183f */
[----:B------:R-:W-:-:S05]  /*6630*/  IMAD.U32 R6, RZ, RZ, UR5 ;  /* 0x00000005ff067e24 */ /* 0x000fca000f8e00ff */
[----:B------:R-:W-:-:S04]  /*6640*/  SHF.L.U32 R6, R6, 0x1f, RZ ;  /* 0x0000001f06067819 */ /* 0x000fc800000006ff */
[----:B------:R0:W1:Y:S01]  /*6650*/  SYNCS.PHASECHK.TRANS64.TRYWAIT P1, [UR26+0x22830], R6 ;  /* 0x02283006ff0075a7 */ /* 0x000062000802015a */
[----:B------:R-:W-:Y:S05]  /*6660*/  @!P0 BRA `(.L_x_13718) ;  /* 0x0000000000048947 */ /* 0x000fea0003800000 */
[----:B------:R-:W-:Y:S01]  /*6670*/  BPT.TRAP 0x1 ;  /* 0x000000040000795c */ /* 0x000fe20000300000 */
.L_x_13718:
[----:B-1----:R-:W-:Y:S05]  /*6680*/  @P1 BRA `(.L_x_13719) ;  /* 0x0000000000081947 */ /* 0x002fea0003800000 */
[----:B------:R-:W1:Y:S02]  /*6690*/  SYNCS.PHASECHK.TRANS64.TRYWAIT P1, [UR26+0x22830], R6 ;  /* 0x02283006ff0075a7 */ /* 0x000e64000802015a */
[----:B-1----:R-:W-:Y:S05]  /*66a0*/  @!P1 BRA `(.L_x_13720) ;  /* 0x0000008800a49947 */ /* 0x002fea0003800000 */
.L_x_13719:
[----:B------:R-:W-:Y:S01]  /*66b0*/  UIMAD UR10, UR4, 0x300, UR6 ;  /* 0x00000300040a78a4 */ /* 0x000fe2000f8e0206 */
[----:B------:R-:W-:Y:S01]  /*66c0*/  WARPGROUP.ARRIVE ;  /* 0x00000000000079c5 */ /* 0x000fe20000000000 */
[----:B------:R-:W-:Y:S01]  /*66d0*/  UMOV UR11, 0x40000040 ;  /* 0x40000040000b7882 */ /* 0x000fe20000000000 */
[----:B------:R-:W-:Y:S01]  /*66e0*/  UMOV UR15, 0x40000040 ;  /* 0x40000040000f7882 */ /* 0x000fe20000000000 */
[----:B------:R-:W-:Y:S02]  /*66f0*/  UIADD3 UR14, UR10, 0x2, URZ ;  /* 0x000000020a0e7890 */ /* 0x000fe4000fffe03f */
        /* <DEDUP_REMOVED lines=18> */
.L_x_13721:
[----:B------:R-:W-:Y:S01]  /*6820*/  FMUL.FTZ R22, R152, UR28 ;  /* 0x0000001c98167c20 */ /* 0x000fe20008410000 */
[----:B------:R-:W-:Y:S01]  /*6830*/  FMUL.FTZ R9, R153, UR28 ;  /* 0x0000001c99097c20 */ /* 0x000fe20008410000 */
[----:B------:R-:W-:Y:S01]  /*6840*/  FMUL.FTZ R152, R156, UR28 ;  /* 0x0000001c9c987c20 */ /* 0x000fe20008410000 */
[----:B------:R-:W-:Y:S01]  /*6850*/  FMUL.FTZ R23, R157, UR28 ;  /* 0x0000001c9d177c20 */ /* 0x000fe20008410000 */
[----:B-1----:R-:W-:Y:S01]  /*6860*/  FMUL.FTZ R7, R154, UR28 ;  /* 0x0000001c9a077c20 */ /* 0x002fe20008410000 */
        /* <DEDUP_REMOVED lines=51> */
[----:B------:R-:W-:-:S04]  /*6ba0*/  UIADD3 UR10, UR26, 0x22840, URZ ;  /* 0x000228401a0a7890 */ /* 0x000fc8000fffe03f */
[----:B------:R-:W-:Y:S02]  /*6bb0*/  UPRMT UR10, UR25, 0x654, UR10 ;  /* 0x00000654190a7896 */ /* 0x000fe4000800000a */
[----:B------:R-:W3:Y:S01]  /*6bc0*/  MUFU.TANH R201, R201 ;  /* 0x000000c900c97308 */ /* 0x000ee20000002400 */
[----:B----4-:R-:W-:-:S06]  /*6bd0*/  FMNMX.FTZ R155, R153, R8, !PT ;  /* 0x00000008999b7209 */ /* 0x010fcc0007810000 */
[----:B------:R-:W-:Y:S01]  /*6be0*/  SYNCS.ARRIVE.TRANS64.RED.A1T0 RZ, [UR10], RZ ;  /* 0x000000ffffff79a7 */ /* 0x000fe2000810040a */
[----:B------:R-:W4:Y:S01]  /*6bf0*/  MUFU.TANH R202, R202 ;  /* 0x000000ca00ca7308 */ /* 0x000f220000002400 */
[----:B-1----:R-:W-:-:S07]  /*6c00*/  FMNMX.FTZ R8, R200, R155, !PT ;  /* 0x0000009bc8087209 */ /* 0x002fce0007810000 */
[----:B------:R-:W1:Y:S01]  /*6c10*/  MUFU.TANH R169, R169 ;  /* 0x000000a900a97308 */ /* 0x000e620000002400 */
[----:B---3--:R-:W-:-:S07]  /*6c20*/  FMNMX.FTZ R155, R201, R8, !PT ;  /* 0x00000008c99b7209 */ /* 0x008fce0007810000 */
[----:B------:R-:W3:Y:S01]  /*6c30*/  MUFU.TANH R171, R171 ;  /* 0x000000ab00ab7308 */ /* 0x000ee20000002400 */
[----:B----4-:R-:W-:-:S07]  /*6c40*/  FMNMX.FTZ R8, R202, R155, !PT ;  /* 0x0000009bca087209 */ /* 0x010fce0007810000 */
        /* <DEDUP_REMOVED lines=17> */
[----:B----4-:R-:W-:Y:S01]  /*6d60*/  FMNMX.FTZ R8, R206, R155, !PT ;  /* 0x0000009bce087209 */ /* 0x010fe20007810000 */
[----:B------:R-:W-:-:S06]  /*6d70*/  FMUL.FTZ R155, R175, UR28 ;  /* 0x0000001caf9b7c20 */ /* 0x000fcc0008410000 */
        /* <DEDUP_REMOVED lines=9> */
[----:B---3--:R-:W-:Y:S01]  /*6e10*/  FMNMX.FTZ R159, R192, R157, !PT ;  /* 0x0000009dc09f7209 */ /* 0x008fe20007810000 */
[----:B------:R-:W-:-:S06]  /*6e20*/  FMUL.FTZ R157, R179, UR28 ;  /* 0x0000001cb39d7c20 */ /* 0x000fcc0008410000 */
[----:B------:R-:W3:Y:S01]  /*6e30*/  MUFU.TANH R11, R11 ;  /* 0x0000000b000b7308 */ /* 0x000ee20000002400 */
[----:B----4-:R-:W-:Y:S01]  /*6e40*/  FMNMX.FTZ R8, R188, R159, !PT ;  /* 0x0000009fbc087209 */ /* 0x010fe20007810000 */
[----:B------:R-:W-:-:S04]  /*6e50*/  FMUL.FTZ R159, R183, UR28 ;  /* 0x0000001cb79f7c20 */ /* 0x000fc80008410000 */
[----:B------:R-:W4:Y:S02]  /*6e60*/  SHFL.BFLY PT, R163, R8, 0x2, 0x1f ;  /* 0x0c401f0008a37f89 */ /* 0x000f2400000e0000 */
[----:B------:R-:W5:Y:S08]  /*6e70*/  MUFU.TANH R12, R12 ;  /* 0x0000000c000c7308 */ /* 0x000f700000002400 */
[----:B------:R-:W0:Y:S08]  /*6e80*/  MUFU.TANH R13, R13 ;  /* 0x0000000d000d7308 */ /* 0x000e300000002400 */
[----:B------:R-:W2:Y:S01]  /*6e90*/  MUFU.TANH R14, R14 ;  /* 0x0000000e000e7308 */ /* 0x000ea20000002400 */
[----:B----4-:R-:W-:Y:S01]  /*6ea0*/  FMNMX.FTZ R168, R8, R163, !PT ;  /* 0x000000a308a87209 */ /* 0x010fe20007810000 */
[----:B------:R-:W-:-:S06]  /*6eb0*/  FMUL.FTZ R163, R191, UR28 ;  /* 0x0000001cbfa37c20 */ /* 0x000fcc0008410000 */
[----:B------:R-:W4:Y:S01]  /*6ec0*/  MUFU.TANH R15, R15 ;  /* 0x0000000f000f7308 */ /* 0x000f220000002400 */
[----:B------:R-:W1:Y:S07]  /*6ed0*/  SHFL.BFLY PT, R173, R168, 0x1, 0x1f ;  /* 0x0c201f00a8ad7f89 */ /* 0x000e6e00000e0000 */
[----:B------:R-:W4:Y:S08]  /*6ee0*/  MUFU.TANH R16, R16 ;  /* 0x0000001000107308 */ /* 0x000f300000002400 */
[----:B------:R-:W4:Y:S08]  /*6ef0*/  MUFU.TANH R17, R17 ;  /* 0x0000001100117308 */ /* 0x000f300000002400 */
[----:B------:R-:W4:Y:S01]  /*6f00*/  MUFU.TANH R18, R18 ;  /* 0x0000001200127308 */ /* 0x000f220000002400 */
[----:B-1----:R-:W-:-:S02]  /*6f10*/  FMNMX.FTZ R8, R168, R173, !PT ;  /* 0x000000ada8087209 */ /* 0x002fc40007810000 */
[----:B------:R-:W-:-:S03]  /*6f20*/  FMNMX.FTZ R168, R7, R10, !PT ;  /* 0x0000000a07a87209 */ /* 0x000fc60007810000 */
[C---:B------:R-:W-:Y:S01]  /*6f30*/  FMUL.FTZ R186, R8.reuse, UR7 ;  /* 0x0000000708ba7c20 */ /* 0x040fe20008410000 */
[----:B---3--:R-:W-:Y:S01]  /*6f40*/  FMNMX.FTZ R173, R11, R168, !PT ;  /* 0x000000a80bad7209 */ /* 0x008fe20007810000 */
[----:B------:R-:W1:Y:S01]  /*6f50*/  MUFU.TANH R19, R19 ;  /* 0x0000001300137308 */ /* 0x000e620000002400 */
[----:B------:R-:W-:Y:S01]  /*6f60*/  FADD.FTZ R21, -R8, R21 ;  /* 0x0000001508157221 */ /* 0x000fe20000010100 */
        /* <DEDUP_REMOVED lines=9> */
[----:B--2---:R-:W-:Y:S01]  /*7000*/  FMNMX.FTZ R22, R14, R9, !PT ;  /* 0x000000090e167209 */ /* 0x004fe20007810000 */
[--C-:B------:R-:W-:Y:S01]  /*7010*/  FFMA.FTZ R180, R172, UR7, -R186.reuse ;  /* 0x00000007acb47c23 */ /* 0x100fe200080108ba */
[--C-:B------:R-:W-:Y:S01]  /*7020*/  FFMA.FTZ R170, R152, UR7, -R186.reuse ;  /* 0x0000000798aa7c23 */ /* 0x100fe200080108ba */
[--C-:B------:R-:W-:Y:S01]  /*7030*/  FFMA.FTZ R177, R153, UR7, -R186.reuse ;  /* 0x0000000799b17c23 */ /* 0x100fe200080108ba */
[----:B----4-:R-:W-:Y:S01]  /*7040*/  FMNMX.FTZ R9, R15, R22, !PT ;  /* 0x000000160f097209 */ /* 0x010fe20007810000 */
[----:B------:R-:W2:Y:S01]  /*7050*/  MUFU.TANH R155, R155 ;  /* 0x0000009b009b7308 */ /* 0x000ea20000002400 */
[--C-:B------:R-:W-:Y:S01]  /*7060*/  FFMA.FTZ R179, R181, UR7, -R186.reuse ;  /* 0x00000007b5b37c23 */ /* 0x100fe200080108ba */
[--C-:B------:R-:W-:Y:S01]  /*7070*/  FFMA.FTZ R172, R189, UR7, -R186.reuse ;  /* 0x00000007bdac7c23 */ /* 0x100fe200080108ba */
[----:B------:R-:W-:Y:S01]  /*7080*/  FMNMX.FTZ R22, R16, R9, !PT ;  /* 0x0000000910167209 */ /* 0x000fe20007810000 */
        /* <DEDUP_REMOVED lines=11> */
[----:B-1----:R-:W-:Y:S01]  /*7140*/  FMNMX.FTZ R9, R19, R22, !PT ;  /* 0x0000001613097209 */ /* 0x002fe20007810000 */
[----:B------:R-:W1:Y:S01]  /*7150*/  MUFU.TANH R157, R157 ;  /* 0x0000009d009d7308 */ /* 0x000e620000002400 */
[----:B------:R-:W-:Y:S01]  /*7160*/  FFMA.FTZ R189, R188, UR7, -R186 ;  /* 0x00000007bcbd7c23 */ /* 0x000fe200080108ba */
[----:B------:R-:W-:Y:S01]  /*7170*/  FMUL.FTZ R21, R21, UR7 ;  /* 0x0000000715157c20 */ /* 0x000fe20008410000 */
[----:B0-----:R-:W-:-:S04]  /*7180*/  FMNMX.FTZ R22, R20, R9, !PT ;  /* 0x0000000914167209 */ /* 0x001fc80007810000 */
[----:B--2---:R-:W-:Y:S01]  /*7190*/  FMNMX.FTZ R9, R155, R22, !PT ;  /* 0x000000169b097209 */ /* 0x004fe20007810000 */
[----:B------:R-:W0:Y:S03]  /*71a0*/  MUFU.TANH R158, R158 ;  /* 0x0000009e009e7308 */ /* 0x000e260000002400 */
[----:B---3--:R-:W-:-:S05]  /*71b0*/  FMNMX.FTZ R22, R156, R9, !PT ;  /* 0x000000099c167209 */ /* 0x008fca0007810000 */
        /* <DEDUP_REMOVED lines=18> */
[----:B------:R2:W-:Y:S01]  /*72e0*/  MUFU.EX2 R168, R175 ;  /* 0x000000af00a87308 */ /* 0x0005e20000000800 */
[----:B-1----:R-:W-:-:S07]  /*72f0*/  FMNMX.FTZ R22, R166, R9, !PT ;  /* 0x00000009a6167209 */ /* 0x002fce0007810000 */
[----:B------:R-:W1:Y:S01]  /*7300*/  MUFU.EX2 R21, R21 ;  /* 0x0000001500157308 */ /* 0x000e620000000800 */
[----:B0-----:R-:W-:Y:S01]  /*7310*/  FMNMX.FTZ R9, R167, R22, !PT ;  /* 0x00000016a7097209 */ /* 0x001fe20007810000 */
[--C-:B--2---:R-:W-:Y:S01]  /*7320*/  FFMA.FTZ R175, R200, UR7, -R186.reuse ;  /* 0x00000007c8af7c23 */ /* 0x104fe200080108ba */
[----:B------:R-:W-:-:S03]  /*7330*/  FFMA.FTZ R22, R204, UR7, -R186 ;  /* 0x00000007cc167c23 */ /* 0x000fc600080108ba */
[----:B------:R-:W0:Y:S02]  /*7340*/  SHFL.BFLY PT, R154, R9, 0x2, 0x1f ;  /* 0x0c401f00099a7f89 */ /* 0x000e2400000e0000 */
[----:B------:R-:W2:Y:S08]  /*7350*/  MUFU.EX2 R187, R187 ;  /* 0x000000bb00bb7308 */ /* 0x000eb00000000800 */
[----:B------:R-:W3:Y:S01]  /*7360*/  MUFU.EX2 R170, R170 ;  /* 0x000000aa00aa7308 */ /* 0x000ee20000000800 */
[-C--:B-1----:R-:W-:Y:S01]  /*7370*/  FMUL.FTZ R24, R24, R21.reuse ;  /* 0x0000001518187220 */ /* 0x082fe20000410000 */
        /* <DEDUP_REMOVED lines=12> */
[----:B0-----:R-:W-:Y:S01]  /*7440*/  FMNMX.FTZ R169, R9, R154, !PT ;  /* 0x0000009a09a97209 */ /* 0x001fe20007810000 */
[--C-:B------:R-:W-:Y:S01]  /*7450*/  FFMA.FTZ R154, R185, UR7, -R186.reuse ;  /* 0x00000007b99a7c23 */ /* 0x100fe200080108ba */
[----:B------:R-:W-:Y:S01]  /*7460*/  FFMA.FTZ R185, R193, UR7, -R186 ;  /* 0x00000007c1b97c23 */ /* 0x000fe200080108ba */
[----:B------:R-:W0:Y:S01]  /*7470*/  MUFU.EX2 R176, R176 ;  /* 0x000000b000b07308 */ /* 0x000e220000000800 */
[-C--:B------:R-:W-:Y:S01]  /*7480*/  FMUL.FTZ R48, R48, R21.reuse ;  /* 0x0000001530307220 */ /* 0x080fe20000410000 */
[----:B------:R-:W4:Y:S01]  /*7490*/  SHFL.BFLY PT, R174, R169, 0x1, 0x1f ;  /* 0x0c201f00a9ae7f89 */ /* 0x000f2200000e0000 */
        /* <DEDUP_REMOVED lines=23> */
[----:B----4-:R-:W-:Y:S01]  /*7610*/  FMNMX.FTZ R9, R169, R174, !PT ;  /* 0x000000aea9097209 */ /* 0x010fe20007810000 */
        /* <DEDUP_REMOVED lines=19> */
[----:B------:R-:W-:Y:S01]  /*7750*/  FFMA.FTZ R156, R21, R4, R168 ;  /* 0x00000004159c7223 */ /* 0x000fe200000100a8 */
[--C-:B------:R-:W-:Y:S01]  /*7760*/  FFMA.FTZ R13, R18, UR7, -R186.reuse ;  /* 0x00000007120d7c23 */ /* 0x100fe200080108ba */
[----:B------:R-:W-:Y:S01]  /*7770*/  FFMA.FTZ R18, R19, UR7, -R186 ;  /* 0x0000000713127c23 */ /* 0x000fe200080108ba */
[----:B------:R-:W4:Y:S01]  /*7780*/  MUFU.EX2 R169, R169 ;  /* 0x000000a900a97308 */ /* 0x000f220000000800 */
[----:B--2---:R-:W-:Y:S01]  /*7790*/  FADD.FTZ R19, R187, R156 ;  /* 0x0000009cbb137221 */ /* 0x004fe20000010000 */
[--C-:B------:R-:W-:Y:S01]  /*77a0*/  FFMA.FTZ R4, R158, UR7, -R186.reuse ;  /* 0x000000079e047c23 */ /* 0x100fe200080108ba */
[--C-:B------:R-:W-:Y:S01]  /*77b0*/  FFMA.FTZ R15, R20, UR7, -R186.reuse ;  /* 0x00000007140f7c23 */ /* 0x100fe200080108ba */
[--C-:B------:R-:W-:Y:S01]  /*77c0*/  FFMA.FTZ R20, R155, UR7, -R186.reuse ;  /* 0x000000079b147c23 */ /* 0x100fe200080108ba */
[----:B---3--:R-:W-:Y:S01]  /*77d0*/  FADD.FTZ R158, R170, R19 ;  /* 0x00000013aa9e7221 */ /* 0x008fe20000010000 */
[--C-:B------:R-:W-:Y:S01]  /*77e0*/  FFMA.FTZ R190, R157, UR7, -R186.reuse ;  /* 0x000000079dbe7c23 */ /* 0x100fe200080108ba */
[----:B------:R-:W-:Y:S01]  /*77f0*/  FFMA.FTZ R159, R159, UR7, -R186 ;  /* 0x000000079f9f7c23 */ /* 0x000fe200080108ba */
[----:B------:R-:W2:Y:S01]  /*7800*/  MUFU.EX2 R188, R188 ;  /* 0x000000bc00bc7308 */ /* 0x000ea20000000800 */
[----:B-1----:R-:W-:Y:S01]  /*7810*/  FADD.FTZ R19, R191, R158 ;  /* 0x0000009ebf137221 */ /* 0x002fe20000010000 */
[--C-:B------:R-:W-:Y:S01]  /*7820*/  FFMA.FTZ R155, R162, UR7, -R186.reuse ;  /* 0x00000007a29b7c23 */ /* 0x100fe200080108ba */
[--C-:B------:R-:W-:Y:S01]  /*7830*/  FFMA.FTZ R163, R163, UR7, -R186.reuse ;  /* 0x00000007a3a37c23 */ /* 0x100fe200080108ba */
[----:B------:R-:W-:Y:S01]  /*7840*/  FFMA.FTZ R193, R166, UR7, -R186 ;  /* 0x00000007a6c17c23 */ /* 0x000fe200080108ba */
[----:B0-----:R-:W-:Y:S01]  /*7850*/  FADD.FTZ R158, R176, R19 ;  /* 0x00000013b09e7221 */ /* 0x001fe20000010000 */
[----:B-----5:R-:W-:Y:S01]  /*7860*/  F2FP.BF16.F32.PACK_AB R166, R184, R175 ;  /* 0x000000afb8a6723e */ /* 0x020fe200000010ff */
[----:B------:R-:W-:Y:S01]  /*7870*/  FMUL.FTZ R100, R100, R21 ;  /* 0x0000001564647220 */ /* 0x000fe20000410000 */
[----:B------:R-:W0:Y:S01]  /*7880*/  MUFU.EX2 R171, R171 ;  /* 0x000000ab00ab7308 */ /* 0x000e220000000800 */
[----:B----4-:R-:W-:Y:S01]  /*7890*/  FFMA.FTZ R5, R10, R5, R169 ;  /* 0x000000050a057223 */ /* 0x010fe200000100a9 */
[----:B------:R-:W-:Y:S01]  /*78a0*/  FADD.FTZ R158, R177, R158 ;  /* 0x0000009eb19e7221 */ /* 0x000fe20000010000 */
[----:B------:R-:W-:Y:S01]  /*78b0*/  F2FP.BF16.F32.PACK_AB R168, R187, R168 ;  /* 0x000000a8bba8723e */ /* 0x000fe200000010ff */
[----:B------:R-:W-:Y:S01]  /*78c0*/  FMUL.FTZ R101, R101, R21 ;  /* 0x0000001565657220 */ /* 0x000fe20000410000 */
[----:B------:R-:W-:Y:S01]  /*78d0*/  F2FP.BF16.F32.PACK_AB R170, R191, R170 ;  /* 0x000000aabfaa723e */ /* 0x000fe200000010ff */
[----:B------:R-:W-:Y:S01]  /*78e0*/  FADD.FTZ R157, R175, R158 ;  /* 0x0000009eaf9d7221 */ /* 0x000fe20000010000 */
[----:B------:R-:W-:Y:S01]  /*78f0*/  FFMA.FTZ R158, R165, UR7, -R186 ;  /* 0x00000007a59e7c23 */ /* 0x000fe200080108ba */
        /* <DEDUP_REMOVED lines=17> */
[----:B-1----:R-:W-:Y:S01]  /*7a10*/  FADD.FTZ R156, R12, R5 ;  /* 0x000000050c9c7221 */ /* 0x002fe20000010000 */
[----:B------:R-:W-:Y:S01]  /*7a20*/  FFMA.FTZ R5, R160, UR7, -R186 ;  /* 0x00000007a0057c23 */ /* 0x000fe200080108ba */
[----:B------:R-:W-:Y:S01]  /*7a30*/  F2FP.BF16.F32.PACK_AB R171, R12, R171 ;  /* 0x000000ab0cab723e */ /* 0x000fe200000010ff */
        /* <DEDUP_REMOVED lines=15> */
[--C-:B------:R-:W-:Y:S01]  /*7b30*/  FFMA.FTZ R19, R164, UR7, -R186.reuse ;  /* 0x00000007a4137c23 */ /* 0x100fe200080108ba */
[----:B------:R-:W-:Y:S01]  /*7b40*/  F2FP.BF16.F32.PACK_AB R164, R177, R176 ;  /* 0x000000b0b1a4723e */ /* 0x000fe200000010ff */
[-C--:B------:R-:W-:Y:S01]  /*7b50*/  FMUL.FTZ R145, R145, R21.reuse ;  /* 0x0000001591917220 */ /* 0x080fe20000410000 */
[-C--:B------:R-:W-:Y:S01]  /*7b60*/  FMUL.FTZ R148, R148, R21.reuse ;  /* 0x0000001594947220 */ /* 0x080fe20000410000 */
[----:B------:R-:W-:Y:S01]  /*7b70*/  FMUL.FTZ R149, R149, R21 ;  /* 0x0000001595957220 */ /* 0x000fe20000410000 */
        /* <DEDUP_REMOVED lines=41> */
[----:B-1----:R-:W-:Y:S01]  /*7e10*/  FFMA.FTZ R192, R161, UR7, -R186 ;  /* 0x00000007a1c07c23 */ /* 0x002fe200080108ba */
[----:B------:R-:W-:Y:S01]  /*7e20*/  FADD.FTZ R161, R11, R156 ;  /* 0x0000009c0ba17221 */ /* 0x000fe20000010000 */
[----:B------:R-:W-:Y:S01]  /*7e30*/  FADD.FTZ R156, R184, R157 ;  /* 0x0000009db89c7221 */ /* 0x000fe20000010000 */
[----:B------:R-:W-:Y:S01]  /*7e40*/  FFMA.FTZ R186, R167, UR7, -R186 ;  /* 0x00000007a7ba7c23 */ /* 0x000fe200080108ba */
[C---:B--2---:R-:W-:Y:S01]  /*7e50*/  F2FP.BF16.F32.PACK_AB R167, R16.reuse, R11 ;  /* 0x0000000b10a7723e */ /* 0x044fe200000010ff */
[----:B------:R-:W-:Y:S01]  /*7e60*/  FADD.FTZ R160, R16, R161 ;  /* 0x000000a110a07221 */ /* 0x000fe20000010000 */
[----:B------:R-:W-:Y:S01]  /*7e70*/  FADD.FTZ R157, R173, R156 ;  /* 0x0000009cad9d7221 */ /* 0x000fe20000010000 */
[----:B------:R-:W1:Y:S01]  /*7e80*/  MUFU.EX2 R180, R180 ;  /* 0x000000b400b47308 */ /* 0x000e620000000800 */
[-C--:B------:R-:W-:Y:S01]  /*7e90*/  FMUL.FTZ R95, R95, R10.reuse ;  /* 0x0000000a5f5f7220 */ /* 0x080fe20000410000 */
[----:B0-----:R-:W-:Y:S01]  /*7ea0*/  FADD.FTZ R161, R13, R160 ;  /* 0x000000a00da17221 */ /* 0x001fe20000010000 */
[----:B---3--:R-:W-:Y:S01]  /*7eb0*/  FADD.FTZ R156, R178, R157 ;  /* 0x0000009db29c7221 */ /* 0x008fe20000010000 */
[-C--:B------:R-:W-:Y:S01]  /*7ec0*/  FMUL.FTZ R98, R98, R10.reuse ;  /* 0x0000000a62627220 */ /* 0x080fe20000410000 */
[-C--:B------:R-:W-:Y:S01]  /*7ed0*/  FMUL.FTZ R99, R99, R10.reuse ;  /* 0x0000000a63637220 */ /* 0x080fe20000410000 */
[----:B----4-:R-:W-:Y:S01]  /*7ee0*/  FADD.FTZ R160, R18, R161 ;  /* 0x000000a112a07221 */ /* 0x010fe20000010000 */
[----:B-----5:R-:W-:Y:S01]  /*7ef0*/  FADD.FTZ R157, R153, R156 ;  /* 0x0000009c999d7221 */ /* 0x020fe20000010000 */
[----:B------:R-:W0:Y:S01]  /*7f00*/  MUFU.EX2 R20, R20 ;  /* 0x0000001400147308 */ /* 0x000e220000000800 */
[-C--:B------:R-:W-:Y:S01]  /*7f10*/  FMUL.FTZ R102, R102, R10.reuse ;  /* 0x0000000a66667220 */ /* 0x080fe20000410000 */
[----:B------:R-:W-:Y:S01]  /*7f20*/  FADD.FTZ R161, R15, R160 ;  /* 0x000000a00fa17221 */ /* 0x000fe20000010000 */
[-C--:B------:R-:W-:Y:S01]  /*7f30*/  FMUL.FTZ R103, R103, R10.reuse ;  /* 0x0000000a67677220 */ /* 0x080fe20000410000 */
[-C--:B------:R-:W-:Y:S01]  /*7f40*/  FMUL.FTZ R106, R106, R10.reuse ;  /* 0x0000000a6a6a7220 */ /* 0x080fe20000410000 */
[-C--:B------:R-:W-:Y:S01]  /*7f50*/  FMUL.FTZ R107, R107, R10.reuse ;  /* 0x0000000a6b6b7220 */ /* 0x080fe20000410000 */
[-C--:B------:R-:W-:Y:S01]  /*7f60*/  FMUL.FTZ R110, R110, R10.reuse ;  /* 0x0000000a6e6e7220 */ /* 0x080fe20000410000 */
[-C--:B------:R-:W-:Y:S01]  /*7f70*/  FMUL.FTZ R111, R111, R10.reuse ;  /* 0x0000000a6f6f7220 */ /* 0x080fe20000410000 */
[----:B------:R-:W2:Y:S01]  /*7f80*/  MUFU.EX2 R23, R23 ;  /* 0x0000001700177308 */ /* 0x000ea20000000800 */
        /* <DEDUP_REMOVED lines=25> */
[----:B------:R-:W-:Y:S01]  /*8120*/  F2FP.BF16.F32.PACK_AB R160, R178, R173 ;  /* 0x000000adb2a0723e */ /* 0x000fe200000010ff */
[-C--:B------:R-:W-:Y:S01]  /*8130*/  FMUL.FTZ R146, R146, R10.reuse ;  /* 0x0000000a92927220 */ /* 0x080fe20000410000 */
[-C--:B------:R-:W-:Y:S01]  /*8140*/  FMUL.FTZ R147, R147, R10.reuse ;  /* 0x0000000a93937220 */ /* 0x080fe20000410000 */
[-C--:B------:R-:W-:Y:S01]  /*8150*/  FMUL.FTZ R150, R150, R10.reuse ;  /* 0x0000000a96967220 */ /* 0x080fe20000410000 */
[----:B------:R-:W-:-:S02]  /*8160*/  FMUL.FTZ R151, R151, R10 ;  /* 0x0000000a97977220 */ /* 0x000fc40000410000 */
[----:B------:R-:W1:Y:S01]  /*8170*/  MUFU.EX2 R22, R22 ;  /* 0x0000001600167308 */ /* 0x000e620000000800 */
[C---:B0-----:R-:W-:Y:S01]  /*8180*/  FADD.FTZ R157, R182.reuse, R157 ;  /* 0x0000009db69d7221 */ /* 0x041fe20000010000 */
[----:B------:R-:W-:-:S06]  /*8190*/  F2FP.BF16.F32.PACK_AB R156, R182, R23 ;  /* 0x00000017b69c723e */ /* 0x000fcc00000010ff */
[----:B------:R-:W0:Y:S01]  /*81a0*/  MUFU.EX2 R4, R4 ;  /* 0x0000000400047308 */ /* 0x000e220000000800 */
[----:B--2---:R-:W-:-:S07]  /*81b0*/  FADD.FTZ R7, R190, R7 ;  /* 0x00000007be077221 */ /* 0x004fce0000010000 */
[----:B------:R-:W2:Y:S01]  /*81c0*/  MUFU.EX2 R179, R179 ;  /* 0x000000b300b37308 */ /* 0x000ea20000000800 */
[----:B-1----:R-:W-:Y:S01]  /*81d0*/  FADD.FTZ R14, R22, R157 ;  /* 0x0000009d160e7221 */ /* 0x002fe20000010000 */
        /* <DEDUP_REMOVED lines=20> */
[----:B------:R2:W3:Y:S01]  /*8320*/  MUFU.EX2 R12, R163 ;  /* 0x000000a3000c7308 */ /* 0x0004e20000000800 */
[----:B-1----:R-:W-:-:S07]  /*8330*/  FADD.FTZ R7, R155, R16 ;  /* 0x000000109b077221 */ /* 0x002fce0000010000 */
[----:B------:R-:W1:Y:S01]  /*8340*/  MUFU.EX2 R172, R172 ;  /* 0x000000ac00ac7308 */ /* 0x000e620000000800 */
[C---:B0-----:R-:W-:Y:S01]  /*8350*/  FADD.FTZ R11, R183.reuse, R18 ;  /* 0x00000012b70b7221 */ /* 0x041fe20000010000 */
[----:B--2---:R-:W-:Y:S02]  /*8360*/  F2FP.BF16.F32.PACK_AB R163, R20, R15 ;  /* 0x0000000f14a3723e */ /* 0x004fe400000010ff */
[----:B------:R-:W-:-:S04]  /*8370*/  F2FP.BF16.F32.PACK_AB R154, R183, R154 ;  /* 0x0000009ab79a723e */ /* 0x000fc800000010ff */
[----:B------:R-:W0:Y:S01]  /*8380*/  MUFU.EX2 R19, R19 ;  /* 0x0000001300137308 */ /* 0x000e220000000800 */
[C---:B---3--:R-:W-:Y:S01]  /*8390*/  FADD.FTZ R4, R12.reuse, R7 ;  /* 0x000000070c047221 */ /* 0x048fe20000010000 */
[----:B------:R-:W-:-:S06]  /*83a0*/  F2FP.BF16.F32.PACK_AB R155, R12, R155 ;  /* 0x0000009b0c9b723e */ /* 0x000fcc00000010ff */
[----:B------:R-:W2:Y:S01]  /*83b0*/  MUFU.EX2 R185, R185 ;  /* 0x000000b900b97308 */ /* 0x000ea20000000800 */
[----:B-1----:R-:W-:-:S07]  /*83c0*/  FADD.FTZ R16, R172, R11 ;  /* 0x0000000bac107221 */ /* 0x002fce0000010000 */
[----:B------:R1:W3:Y:S01]  /*83d0*/  MUFU.EX2 R14, R158 ;  /* 0x0000009e000e7308 */ /* 0x0002e20000000800 */
[----:B0-----:R-:W-:-:S07]  /*83e0*/  FADD.FTZ R5, R19, R4 ;  /* 0x0000000413057221 */ /* 0x001fce0000010000 */
[----:B------:R-:W0:Y:S01]  /*83f0*/  MUFU.EX2 R175, R193 ;  /* 0x000000c100af7308 */ /* 0x000e220000000800 */
[----:B--2---:R-:W-:Y:S01]  /*8400*/  FADD.FTZ R7, R185, R16 ;  /* 0x00000010b9077221 */ /* 0x004fe20000010000 */
[----:B-1----:R-:W-:Y:S02]  /*8410*/  F2FP.BF16.F32.PACK_AB R158, R179, R22 ;  /* 0x00000016b39e723e */ /* 0x002fe400000010ff */
[----:B------:R-:W-:Y:S01]  /*8420*/  F2FP.BF16.F32.PACK_AB R172, R185, R172 ;  /* 0x000000acb9ac723e */ /* 0x000fe200000010ff */
[----:B------:R-:W-:-:S03]  /*8430*/  FADD.FTZ R12, R174, R7 ;  /* 0x00000007ae0c7221 */ /* 0x000fc60000010000 */
[----:B------:R-:W1:Y:S01]  /*8440*/  MUFU.EX2 R189, R189 ;  /* 0x000000bd00bd7308 */ /* 0x000e620000000800 */
[C---:B---3--:R-:W-:Y:S01]  /*8450*/  FADD.FTZ R4, R14.reuse, R5 ;  /* 0x000000050e047221 */ /* 0x048fe20000010000 */
[----:B------:R-:W-:-:S06]  /*8460*/  F2FP.BF16.F32.PACK_AB R173, R14, R19 ;  /* 0x000000130ead723e */ /* 0x000fcc00000010ff */
[----:B------:R-:W2:Y:S01]  /*8470*/  MUFU.EX2 R186, R186 ;  /* 0x000000ba00ba7308 */ /* 0x000ea20000000800 */
[----:B0-----:R-:W-:Y:S01]  /*8480*/  FADD.FTZ R5, R175, R4 ;  /* 0x00000004af057221 */ /* 0x001fe20000010000 */
[C---:B-1----:R-:W-:Y:S01]  /*8490*/  FADD.FTZ R4, R189.reuse, R12 ;  /* 0x0000000cbd047221 */ /* 0x042fe20000010000 */
[----:B------:R-:W-:Y:S02]  /*84a0*/  F2FP.BF16.F32.PACK_AB R174, R189, R174 ;  /* 0x000000aebdae723e */ /* 0x000fe400000010ff */
[C---:B--2---:R-:W-:Y:S01]  /*84b0*/  FADD.FTZ R5, R186.reuse, R5 ;  /* 0x00000005ba057221 */ /* 0x044fe20000010000 */
[----:B------:R-:W-:Y:S01]  /*84c0*/  F2FP.BF16.F32.PACK_AB R175, R186, R175 ;  /* 0x000000afbaaf723e */ /* 0x000fe200000010ff */
[----:B------:R-:W-:Y:S06]  /*84d0*/  @!P0 BRA `(.L_x_13722) ;  /* 0x0000000000048947 */ /* 0x000fec0003800000 */
[----:B------:R-:W-:Y:S01]  /*84e0*/  BPT.TRAP 0x1 ;  /* 0x000000040000795c */ /* 0x000fe20000300000 */
.L_x_13722:
[----:B------:R0:W1:Y:S01]  /*84f0*/  SYNCS.PHASECHK.TRANS64.TRYWAIT P1, [UR26+0x22850], R6 ;  /* 0x02285006ff0075a7 */ /* 0x000062000802015a */
[----:B------:R-:W-:Y:S05]  /*8500*/  @!P0 BRA `(.L_x_13723) ;  /* 0x0000000000048947 */ /* 0x000fea0003800000 */
[----:B------:R-:W-:Y:S01]  /*8510*/  BPT.TRAP 0x1 ;  /* 0x000000040000795c */ /* 0x000fe20000300000 */
.L_x_13723:
[----:B-1----:R-:W-:Y:S05]  /*8520*/  @P1 BRA `(.L_x_13724) ;  /* 0x0000000000081947 */ /* 0x002fea0003800000 */
[----:B------:R-:W1:Y:S02]  /*8530*/  SYNCS.PHASECHK.TRANS64.TRYWAIT P1, [UR26+0x22850], R6 ;  /* 0x02285006ff0075a7 */ /* 0x000e64000802015a */
[----:B-1----:R-:W-:Y:S05]  /*8540*/  @!P1 BRA `(.L_x_13725) ;  /* 0x0000006c00149947 */ /* 0x002fea0003800000 */
.L_x_13724:
        /* <DEDUP_REMOVED lines=39> */
.L_x_13726:
[----:B------:R-:W-:Y:S01]  /*87c0*/  UISETP.GT.AND UP0, UPT, UR27, UR41, UPT ;  /* 0x000000291b00728c */ /* 0x000fe2000bf04270 */
[----:B------:R-:W-:Y:S01]  /*87d0*/  MOV R10, R9 ;  /* 0x00000009000a7202 */ /* 0x000fe20000000f00 */
[----:B------:R-:W-:Y:S01]  /*87e0*/  UIADD3 UR26, UR26, 0x22860, URZ ;  /* 0x000228601a1a7890 */ /* 0x000fe2000fffe03f */
[----:B------:R-:W-:Y:S01]  /*87f0*/  IMAD.MOV.U32 R21, RZ, RZ, R8 ;  /* 0x000000ffff157224 */ /* 0x000fe200078e0008 */
[----:B------:R-:W-:Y:S02]  /*8800*/  UIADD3 UR27, UR27, -0x1, URZ ;  /* 0xffffffff1b1b7890 */ /* 0x000fe4000fffe03f */
[----:B------:R-:W-:Y:S01]  /*8810*/  PLOP3.LUT P1, PT, PT, PT, UP0, 0x80, 0x0 ;  /* 0x000000000000781c */ /* 0x000fe20003f2f008 */
[----:B------:R-:W-:-:S09]  /*8820*/  UPRMT UR26, UR25, 0x654, UR26 ;  /* 0x00000654191a7896 */ /* 0x000fd2000800001a */
[----:B------:R-:W-:Y:S03]  /*8830*/  SYNCS.ARRIVE.TRANS64.RED.A1T0 RZ, [UR26], RZ ;  /* 0x000000ffffff79a7 */ /* 0x000fe6000810041a */
[----:B------:R-:W-:Y:S05]  /*8840*/  @P1 BRA `(.L_x_13727) ;  /* 0xffffffdc00581947 */ /* 0x000fea000383ffff */
.L_x_13716:
[----:B------:R-:W2:Y:S01]  /*8850*/  SHFL.BFLY PT, R3, R4, 0x2, 0x1f ;  /* 0x0c401f0004037f89 */ /* 0x000ea200000e0000 */
[----:B------:R-:W-:-:S03]  /*8860*/  PLOP3.LUT P0, PT, PT, PT, PT, 0x8, 0x0 ;  /* 0x000000000000781c */ /* 0x000fc60003f0e170 */
[----:B01----:R-:W0:Y:S01]  /*8870*/  SHFL.BFLY PT, R6, R5, 0x2, 0x1f ;  /* 0x0c401f0005067f89 */ /* 0x003e2200000e0000 */
[----:B--2---:R-:W-:Y:S01]  /*8880*/  FADD.FTZ R3, R3, R4 ;  /* 0x0000000403037221 */ /* 0x004fe20000010000 */
[----:B------:R-:W-:Y:S02]  /*8890*/  IMAD.MOV.U32 R4, RZ, RZ, -0x800000 ;  /* 0xff800000ff047424 */ /* 0x000fe400078e00ff */
[----:B0-----:R-:W-:Y:S02]  /*88a0*/  FADD.FTZ R6, R6, R5 ;  /* 0x0000000506067221 */ /* 0x001fe40000010000 */
[----:B------:R-:W0:Y:S01]  /*88b0*/  SHFL.BFLY PT, R0, R3, 0x1, 0x1f ;  /* 0x0c201f0003007f89 */ /* 0x000e2200000e0000 */
[----:B------:R-:W-:-:S03]  /*88c0*/  IMAD.U32 R5, RZ, RZ, UR7 ;  /* 0x00000007ff057e24 */ /* 0x000fc6000f8e00ff */
[----:B------:R-:W1:Y:S01]  /*88d0*/  SHFL.BFLY PT, R7, R6, 0x1, 0x1f ;  /* 0x0c201f0006077f89 */ /* 0x000e6200000e0000 */
[----:B0-----:R-:W-:Y:S01]  /*88e0*/  FADD.FTZ R11, R3, R0 ;  /* 0x00000000030b7221 */ /* 0x001fe20000010000 */
[----:B------:R-:W-:Y:S02]  /*88f0*/  IADD3 R3, -R2, 0xb, RZ ;  /* 0x0000000b02037810 */ /* 0x000fe40007ffe1ff */
[----:B------:R-:W-:Y:S01]  /*8900*/  MOV R0, RZ ;  /* 0x000000ff00007202 */ /* 0x000fe20000000f00 */
[----:B-1----:R-:W-:Y:S02]  /*8910*/  FADD.FTZ R12, R6, R7 ;  /* 0x00000007060c7221 */ /* 0x002fe40000010000 */
[----:B------:R0:W-:Y:S08]  /*8920*/  BAR.ARV R3, 0x100 ;  /* 0x000400030000751d */ /* 0x0001f00000002000 */
[----:B------:R-:W-:Y:S06]  /*8930*/  BAR.ARV 0x8, 0x180 ;  /* 0x0206000000007b1d */ /* 0x000fec0000002000 */
[----:B------:R-:W-:Y:S01]  /*8940*/  FSETP.NE.FTZ.AND P1, PT, R11, RZ, PT ;  /* 0x000000ff0b00720b */ /* 0x000fe20003f35000 */
[----:B------:R-:W-:Y:S01]  /*8950*/  IMAD.MOV.U32 R7, RZ, RZ, RZ ;  /* 0x000000ffff077224 */ /* 0x000fe200078e00ff */
[----:B------:R-:W-:Y:S01]  /*8960*/  FSETP.NE.FTZ.AND P2, PT, R12, RZ, PT ;  /* 0x000000ff0c00720b */ /* 0x000fe20003f55000 */
[----:B0-----:R-:W-:-:S10]  /*8970*/  IMAD.MOV.U32 R3, RZ, RZ, -0x800000 ;  /* 0xff800000ff037424 */ /* 0x001fd400078e00ff */
[----:B------:R-:W0:Y:S01]  /*8980*/  @P1 MUFU.RCP R7, R11 ;  /* 0x0000000b00071308 */ /* 0x000e220000001000 */
[----:B------:R-:W-:-:S07]  /*8990*/  @P1 FMUL.FTZ R5, R5, 0.69314718246459960938 ;  /* 0x3f31721805051820 */ /* 0x000fce0000410000 */
[----:B------:R-:W1:Y:S08]  /*89a0*/  @P1 MUFU.LG2 R10, R11 ;  /* 0x0000000b000a1308 */ /* 0x000e700000000c00 */
[----:B------:R-:W2:Y:S01]  /*89b0*/  @P2 MUFU.LG2 R2, R12 ;  /* 0x0000000c00022308 */ /* 0x000ea20000000c00 */
[-C--:B0-----:R-:W-:Y:S01]  /*89c0*/  FMUL.FTZ R24, R24, R7.reuse ;  /* 0x0000000718187220 */ /* 0x081fe20000410000 */
[-C--:B------:R-:W-:Y:S01]  /*89d0*/  FMUL.FTZ R25, R25, R7.reuse ;  /* 0x0000000719197220 */ /* 0x080fe20000410000 */
[-C--:B------:R-:W-:Y:S01]  /*89e0*/  FMUL.FTZ R28, R28, R7.reuse ;  /* 0x000000071c1c7220 */ /* 0x080fe20000410000 */
[-C--:B------:R-:W-:Y:S01]  /*89f0*/  FMUL.FTZ R29, R29, R7.reuse ;  /* 0x000000071d1d7220 */ /* 0x080fe20000410000 */
[-C--:B------:R-:W-:Y:S01]  /*8a00*/  FMUL.FTZ R32, R32, R7.reuse ;  /* 0x0000000720207220 */ /* 0x080fe20000410000 */
[-C--:B------:R-:W-:Y:S01]  /*8a10*/  FMUL.FTZ R33, R33, R7.reuse ;  /* 0x0000000721217220 */ /* 0x080fe20000410000 */
[-C--:B------:R-:W-:Y:S01]  /*8a20*/  FMUL.FTZ R36, R36, R7.reuse ;  /* 0x0000000724247220 */ /* 0x080fe20000410000 */
        /* <DEDUP_REMOVED lines=59> */
[----:B-1----:R-:W-:Y:S01]  /*8de0*/  @P1 FMUL.FTZ R10, R10, 0.69314718246459960938 ;  /* 0x3f3172180a0a1820 */ /* 0x002fe20000410000 */
[----:B--2---:R-:W-:Y:S01]  /*8df0*/  @P2 FMUL.FTZ R2, R2, 0.69314718246459960938 ;  /* 0x3f31721802022820 */ /* 0x004fe20000410000 */
[-C--:B0-----:R-:W-:Y:S01]  /*8e00*/  FMUL.FTZ R26, R26, R0.reuse ;  /* 0x000000001a1a7220 */ /* 0x081fe20000410000 */
        /* <DEDUP_REMOVED lines=66> */
.L_x_13691:
[----:B------:R-:W-:Y:S05]  /*9230*/  @P0 BRA `(.L_x_13728) ;  /* 0x00000020004c0947 */ /* 0x000fea0003800000 */
[----:B------:R-:W0:Y:S01]  /*9240*/  S2R R0, SR_TID.X ;  /* 0x0000000000007919 */ /* 0x000e220000002100 */
        /* <DEDUP_REMOVED lines=16> */
[----:B0-----:R-:W-:Y:S01]  /*9350*/  VIADD R5, R0, 0xffffff80 ;  /* 0xffffff8000057836 */ /* 0x001fe20000000000 */
[----:B---3--:R-:W-:-:S06]  /*9360*/  USHF.R.S32.HI UR10, URZ, 0x1f, UR12 ;  /* 0x0000001f3f0a7899 */ /* 0x008fcc000801140c */
[----:B------:R-:W1:Y:S01]  /*9370*/  LDC R23, c[0x0][0xc50] ;  /* 0x00031400ff177b82 */ /* 0x000e620000000800 */
[----:B------:R-:W-:-:S04]  /*9380*/  SHF.R.S32.HI R2, RZ, 0x1f, R5 ;  /* 0x0000001fff027819 */ /* 0x000fc80000011405 */
[----:B------:R-:W-:-:S03]  /*9390*/  LEA.HI R6, R2, R5, RZ, 0x7 ;  /* 0x0000000502067211 */ /* 0x000fc600078f38ff */
[----:B------:R-:W0:Y:S01]  /*93a0*/  @P0 LDC R14, c[0x0][0xbec] ;  /* 0x0002fb00ff0e0b82 */ /* 0x000e220000000800 */
[----:B------:R-:W-:Y:S02]  /*93b0*/  LEA.HI R13, R2, R5, RZ, 0x2 ;  /* 0x00000005020d7211 */ /* 0x000fe400078f10ff */
[C---:B------:R-:W-:Y:S02]  /*93c0*/  LOP3.LUT R0, R6.reuse, 0xffffff80, RZ, 0xc0, !PT ;  /* 0xffffff8006007812 */ /* 0x040fe400078ec0ff */
[----:B------:R-:W-:Y:S02]  /*93d0*/  SHF.R.S32.HI R7, RZ, 0x7, R6 ;  /* 0x00000007ff077819 */ /* 0x000fe40000011406 */
[----:B------:R-:W-:Y:S01]  /*93e0*/  IADD3 R0, R5, -R0, RZ ;  /* 0x8000000005007210 */ /* 0x000fe20007ffe0ff */
[----:B------:R-:W3:Y:S01]  /*93f0*/  LDC.64 R20, c[0x0][0xb40] ;  /* 0x0002d000ff147b82 */ /* 0x000ee20000000a00 */
[----:B------:R-:W-:Y:S02]  /*9400*/  LEA.HI R2, R6, R7, RZ, 0x1 ;  /* 0x0000000706027211 */ /* 0x000fe400078f08ff */
[----:B------:R-:W-:-:S02]  /*9410*/  SHF.R.S32.HI R9, RZ, 0x1f, R0 ;  /* 0x0000001fff097819 */ /* 0x000fc40000011400 */
[----:B------:R-:W-:Y:S02]  /*9420*/  LOP3.LUT R6, R13, 0xfffffffc, RZ, 0xc0, !PT ;  /* 0xfffffffc0d067812 */ /* 0x000fe400078ec0ff */
[CC--:B------:R-:W-:Y:S01]  /*9430*/  LEA.HI R10, R9.reuse, R0.reuse, RZ, 0x2 ;  /* 0x00000000090a7211 */ /* 0x0c0fe200078f10ff */
[----:B------:R-:W5:Y:S01]  /*9440*/  @P0 LDC R152, c[0x0][0xbec] ;  /* 0x0002fb00ff980b82 */ /* 0x000f620000000800 */
[----:B------:R-:W-:Y:S01]  /*9450*/  LEA.HI R9, R9, R0, RZ, 0x5 ;  /* 0x0000000009097211 */ /* 0x000fe200078f28ff */
[----:B------:R-:W-:Y:S01]  /*9460*/  IMAD.IADD R13, R5, 0x1, -R6 ;  /* 0x00000001050d7824 */ /* 0x000fe200078e0a06 */
[--C-:B------:R-:W-:Y:S02]  /*9470*/  SHF.R.S32.HI R11, RZ, 0x2, R10.reuse ;  /* 0x00000002ff0b7819 */ /* 0x100fe4000001140a */
[----:B------:R-:W-:Y:S02]  /*9480*/  SHF.R.S32.HI R12, RZ, 0x1f, R10 ;  /* 0x0000001fff0c7819 */ /* 0x000fe4000001140a */
[----:B------:R-:W-:Y:S01]  /*9490*/  LEA.HI R6, R13, R13, RZ, 0x1 ;  /* 0x0000000d0d067211 */ /* 0x000fe200078f08ff */
[----:B------:R-:W5:Y:S01]  /*94a0*/  @P0 LDC R17, c[0x0][0xbf0] ;  /* 0x0002fc00ff110b82 */ /* 0x000f620000000800 */
[----:B------:R-:W-:-:S02]  /*94b0*/  LEA.HI R12, R12, R11, RZ, 0x3 ;  /* 0x0000000b0c0c7211 */ /* 0x000fc400078f18ff */
[----:B------:R-:W-:Y:S02]  /*94c0*/  LOP3.LUT R2, R2, 0x3fffffe, RZ, 0xc0, !PT ;  /* 0x03fffffe02027812 */ /* 0x000fe400078ec0ff */
[----:B------:R-:W-:-:S03]  /*94d0*/  LOP3.LUT R12, R12, 0xfffffff8, RZ, 0xc0, !PT ;  /* 0xfffffff80c0c7812 */ /* 0x000fc600078ec0ff */
[----:B------:R-:W-:Y:S01]  /*94e0*/  IMAD.IADD R2, R7, 0x1, -R2 ;  /* 0x0000000107027824 */ /* 0x000fe200078e0a02 */
[----:B------:R-:W-:Y:S01]  /*94f0*/  IADD3 R5, R11, -R12, RZ ;  /* 0x8000000c0b057210 */ /* 0x000fe20007ffe0ff */
[----:B------:R-:W5:Y:S01]  /*9500*/  @P0 LDC R153, c[0x0][0xbf0] ;  /* 0x0002fc00ff990b82 */ /* 0x000f620000000800 */
[----:B------:R-:W-:Y:S01]  /*9510*/  LOP3.LUT R12, R6, 0x1ffffffe, RZ, 0xc0, !PT ;  /* 0x1ffffffe060c7812 */ /* 0x000fe200078ec0ff */
[----:B------:R-:W-:Y:S01]  /*9520*/  IMAD.U32 R7, RZ, RZ, UR5 ;  /* 0x00000005ff077e24 */ /* 0x000fe2000f8e00ff */
[----:B------:R-:W-:Y:S01]  /*9530*/  SHF.R.S32.HI R6, RZ, 0x5, R9 ;  /* 0x00000005ff067819 */ /* 0x000fe20000011409 */
[----:B------:R-:W-:Y:S01]  /*9540*/  IMAD.U32 R7, RZ, RZ, UR6 ;  /* 0x00000006ff077e24 */ /* 0x000fe2000f8e00ff */
[----:B------:R-:W-:Y:S01]  /*9550*/  UIMAD UR6, UR38, UR9, UR7 ;  /* 0x00000009260672a4 */ /* 0x000fe2000f8e0207 */
[----:B------:R-:W-:Y:S02]  /*9560*/  IMAD.IADD R16, R13, 0x1, -R12 ;  /* 0x000000010d107824 */ /* 0x000fe400078e0a0c */
[----:B------:R-:W-:Y:S01]  /*9570*/  IMAD R5, R6, 0x10, R5 ;  /* 0x0000001006057824 */ /* 0x000fe200078e0205 */
[----:B------:R-:W-:Y:S01]  /*9580*/  MOV R6, UR4 ;  /* 0x0000000400067c02 */ /* 0x000fe20008000f00 */
[----:B------:R-:W-:Y:S01]  /*9590*/  UIMAD.WIDE.U32 UR4, UR38, UR8, URZ ;  /* 0x00000008260472a5 */ /* 0x000fe2000f8e003f */
[----:B----4-:R-:W-:-:S02]  /*95a0*/  IMAD R12, R18, UR10, RZ ;  /* 0x0000000a120c7c24 */ /* 0x010fc4000f8e02ff */
[----:B------:R-:W-:Y:S01]  /*95b0*/  LEA R9, R2, R5, 0x6 ;  /* 0x0000000502097211 */ /* 0x000fe200078e30ff */
[----:B------:R-:W-:Y:S01]  /*95c0*/  UIADD3 UR6, UR5, UR6, URZ ;  /* 0x0000000605067290 */ /* 0x000fe2000fffe03f */
[----:B------:R-:W-:Y:S01]  /*95d0*/  IMAD R15, R19, UR12, R12 ;  /* 0x0000000c130f7c24 */ /* 0x000fe2000f8e020c */
[----:B------:R-:W-:Y:S01]  /*95e0*/  MOV R12, UR4 ;  /* 0x00000004000c7c02 */ /* 0x000fe20008000f00 */
[----:B------:R-:W-:Y:S01]  /*95f0*/  IMAD.WIDE.U32 R6, R18, UR12, R6 ;  /* 0x0000000c12067c25 */ /* 0x000fe2000f8e0006 */
[----:B------:R-:W-:-:S03]  /*9600*/  ULDC.64 UR8, c[0x0][0xb28] ;  /* 0x0002ca0000087ab9 */ /* 0x000fc60000000a00 */
[----:B------:R-:W-:Y:S01]  /*9610*/  IMAD R2, R16, 0x8, R9 ;  /* 0x0000000810027824 */ /* 0x000fe200078e0209 */
[----:B------:R-:W-:Y:S01]  /*9620*/  IADD3 R16, RZ, -UR38, RZ ;  /* 0x80000026ff107c10 */ /* 0x000fe2000fffe0ff */
[----:B------:R-:W-:Y:S01]  /*9630*/  IMAD.U32 R13, RZ, RZ, UR5 ;  /* 0x00000005ff0d7e24 */ /* 0x000fe2000f8e00ff */
[----:B------:R-:W-:Y:S01]  /*9640*/  ULDC.64 UR4, c[0x0][0xbe0] ;  /* 0x0002f80000047ab9 */ /* 0x000fe20000000a00 */
[----:B--2---:R-:W-:Y:S02]  /*9650*/  IMAD R5, R22, 0x80, R2 ;  /* 0x0000008016057824 */ /* 0x004fe400078e0202 */
[----:B-1----:R-:W-:Y:S02]  /*9660*/  IMAD R23, R23, R16, UR11 ;  /* 0x0000000b17177e24 */ /* 0x002fe4000f8e0210 */
[----:B0-----:R-:W-:-:S03]  /*9670*/  @P0 IMAD.HI.U32 R2, R5, R14, RZ ;  /* 0x0000000e05020227 */ /* 0x001fc600078e00ff */
[----:B------:R-:W-:Y:S01]  /*9680*/  SHF.R.S32.HI R16, RZ, 0x1f, R23 ;  /* 0x0000001fff107819 */ /* 0x000fe20000011417 */
[----:B------:R-:W-:Y:S01]  /*9690*/  IMAD.U32 R13, RZ, RZ, UR6 ;  /* 0x00000006ff0d7e24 */ /* 0x000fe2000f8e00ff */
[----:B------:R-:W-:Y:S01]  /*96a0*/  ULDC.64 UR6, c[0x0][0xb48] ;  /* 0x0002d20000067ab9 */ /* 0x000fe20000000a00 */
[----:B------:R-:W-:Y:S01]  /*96b0*/  IMAD.IADD R7, R7, 0x1, R15 ;  /* 0x0000000107077824 */ /* 0x000fe200078e020f */
[----:B------:R-:W-:Y:S01]  /*96c0*/  MOV R15, R5 ;  /* 0x00000005000f7202 */ /* 0x000fe20000000f00 */
[----:B---3--:R-:W-:Y:S02]  /*96d0*/  IMAD R14, R20, UR10, RZ ;  /* 0x0000000a140e7c24 */ /* 0x008fe4000f8e02ff */
[----:B-----5:R-:W-:-:S04]  /*96e0*/  @P0 IMAD.HI.U32 R152, R5, R152, RZ ;  /* 0x0000009805980227 */ /* 0x020fc800078e00ff */
[----:B------:R-:W-:Y:S01]  /*96f0*/  IMAD.MOV.U32 R11, RZ, RZ, R5 ;  /* 0x000000ffff0b7224 */ /* 0x000fe200078e0005 */
[----:B------:R-:W-:Y:S01]  /*9700*/  @P0 SHF.R.U32.HI R11, RZ, R17, R2 ;  /* 0x00000011ff0b0219 */ /* 0x000fe20000011602 */
        /* <DEDUP_REMOVED lines=72> */
[----:B------:R-:W-:Y:S01]  /*9b90*/  VIADD R19, R0, 0x28 ;  /* 0x0000002800137836 */ /* 0x000fe20000000000 */
        /* <DEDUP_REMOVED lines=16> */
[C---:B------:R-:W-:Y:S02]  /*9ca0*/  IADD3 R4, R0.reuse, 0x38, RZ ;  /* 0x0000003800047810 */ /* 0x040fe40007ffe0ff */
[----:B------:R-:W-:Y:S01]  /*9cb0*/  IADD3 R22, R0, 0x50, RZ ;  /* 0x0000005000167810 */ /* 0x000fe20007ffe0ff */
        /* <DEDUP_REMOVED lines=66> */
[----:B------:R-:W-:-:S02]  /*a0e0*/  @!P2 LOP3.LUT R3, R3, 0xfffffffe, RZ, 0xc0, !PT ;  /* 0xfffffffe0303a812 */ /* 0x000fc400078ec0ff */
[----:B------:R-:W-:Y:S01]  /*a0f0*/  @!P3 LEA.HI R22, R22, R22, RZ, 0x1 ;  /* 0x000000161616b211 */ /* 0x000fe200078f08ff */
[----:B------:R1:W-:Y:S01]  /*a100*/  @!P0 ST.E.64 desc[UR36][R12.64], R72 ;  /* 0x000000480c008985 */ /* 0x0003e2000c101b24 */
[----:B--2---:R-:W-:Y:S01]  /*a110*/  @!P6 LOP3.LUT R15, R4, 0xfffffffe, RZ, 0xc0, !PT ;  /* 0xfffffffe040fe812 */ /* 0x004fe200078ec0ff */
        /* <DEDUP_REMOVED lines=9> */
[C---:B------:R-:W-:Y:S01]  /*a1b0*/  VIADD R3, R0.reuse, 0xa0 ;  /* 0x000000a000037836 */ /* 0x040fe20000000000 */
[----:B------:R0:W-:Y:S01]  /*a1c0*/  @!P2 ST.E.64 desc[UR36][R10.64], R76 ;  /* 0x0000004c0a00a985 */ /* 0x0001e2000c101b24 */
[--C-:B-1----:R-:W-:Y:S01]  /*a1d0*/  @!P6 IMAD.WIDE R12, R15, 0x4, R6.reuse ;  /* 0x000000040f0ce825 */ /* 0x102fe200078e0206 */
[----:B------:R-:W-:Y:S02]  /*a1e0*/  IADD3 R20, R0, 0xb0, RZ ;  /* 0x000000b000147810 */ /* 0x000fe40007ffe0ff */
[----:B------:R-:W-:Y:S01]  /*a1f0*/  ISETP.GE.AND P2, PT, R3, UR4, PT ;  /* 0x0000000403007c0c */ /* 0x000fe2000bf46270 */
        /* <DEDUP_REMOVED lines=25> */
[----:B--2---:R-:W-:Y:S01]  /*a390*/  @!P2 IMAD.WIDE R14, R3, 0x4, R6 ;  /* 0x00000004030ea825 */ /* 0x004fe200078e0206 */
[----:B---3--:R-:W-:Y:S01]  /*a3a0*/  @!P3 LOP3.LUT R17, R4, 0xfffffffe, RZ, 0xc0, !PT ;  /* 0xfffffffe0411b812 */ /* 0x008fe200078ec0ff */
[----:B------:R1:W-:Y:S01]  /*a3b0*/  @!P1 ST.E.64 desc[UR36][R12.64], R100 ;  /* 0x000000640c009985 */ /* 0x0003e2000c101b24 */
[----:B----4-:R-:W-:Y:S01]  /*a3c0*/  @!P4 LOP3.LUT R19, R20, 0xfffffffe, RZ, 0xc0, !PT ;  /* 0xfffffffe1413c812 */ /* 0x010fe200078ec0ff */
[----:B------:R-:W-:Y:S01]  /*a3d0*/  VIADD R4, R0, 0xd0 ;  /* 0x000000d000047836 */ /* 0x000fe20000000000 */
[----:B------:R-:W-:Y:S01]  /*a3e0*/  @!P6 LOP3.LUT R3, R22, 0xfffffffe, RZ, 0xc0, !PT ;  /* 0xfffffffe1603e812 */ /* 0x000fe200078ec0ff */
[----:B------:R-:W-:Y:S01]  /*a3f0*/  VIADD R20, R0, 0xd8 ;  /* 0x000000d800147836 */ /* 0x000fe20000000000 */
[----:B------:R-:W-:Y:S01]  /*a400*/  @!P5 LOP3.LUT R21, R21, 0xfffffffe, RZ, 0xc0, !PT ;  /* 0xfffffffe1515d812 */ /* 0x000fe200078ec0ff */
[----:B------:R2:W-:Y:S01]  /*a410*/  @!P2 ST.E.64 desc[UR36][R14.64], R104 ;  /* 0x000000680e00a985 */ /* 0x0005e2000c101b24 */
[----:B------:R-:W-:-:S02]  /*a420*/  ISETP.GE.AND P1, PT, R4, UR4, PT ;  /* 0x0000000404007c0c */ /* 0x000fc4000bf26270 */
[----:B------:R-:W-:Y:S01]  /*a430*/  ISETP.GE.AND P2, PT, R20, UR4, PT ;  /* 0x0000000414007c0c */ /* 0x000fe2000bf46270 */
[----:B0-----:R-:W-:-:S04]  /*a440*/  @!P3 IMAD.WIDE R10, R17, 0x4, R6 ;  /* 0x00000004110ab825 */ /* 0x001fc800078e0206 */
[--C-:B-1----:R-:W-:Y:S01]  /*a450*/  @!P4 IMAD.WIDE R12, R19, 0x4, R6.reuse ;  /* 0x00000004130cc825 */ /* 0x102fe200078e0206 */
[----:B------:R0:W-:Y:S03]  /*a460*/  @!P3 ST.E.64 desc[UR36][R10.64], R108 ;  /* 0x0000006c0a00b985 */ /* 0x0001e6000c101b24 */
[--C-:B------:R-:W-:Y:S01]  /*a470*/  @!P6 IMAD.WIDE R18, R3, 0x4, R6.reuse ;  /* 0x000000040312e825 */ /* 0x100fe200078e0206 */
[----:B------:R-:W-:Y:S01]  /*a480*/  IADD3 R3, R0, 0xc8, RZ ;  /* 0x000000c800037810 */ /* 0x000fe20007ffe0ff */
[----:B------:R1:W-:Y:S01]  /*a490*/  @!P4 ST.E.64 desc[UR36][R12.64], R112 ;  /* 0x000000700c00c985 */ /* 0x0003e2000c101b24 */
[----:B------:R-:W-:Y:S01]  /*a4a0*/  @!P1 LEA.HI R4, R4, R4, RZ, 0x1 ;  /* 0x0000000404049211 */ /* 0x000fe200078f08ff */
[----:B------:R-:W-:Y:S01]  /*a4b0*/  @!P5 IMAD.WIDE R16, R21, 0x4, R6 ;  /* 0x000000041510d825 */ /* 0x000fe200078e0206 */
[C---:B------:R-:W-:Y:S02]  /*a4c0*/  IADD3 R21, R0.reuse, 0xe0, RZ ;  /* 0x000000e000157810 */ /* 0x040fe40007ffe0ff */
[----:B------:R-:W-:Y:S01]  /*a4d0*/  ISETP.GE.AND P0, PT, R3, UR4, PT ;  /* 0x0000000403007c0c */ /* 0x000fe2000bf06270 */
[C---:B--2---:R-:W-:Y:S01]  /*a4e0*/  VIADD R14, R0.reuse, 0xe8 ;  /* 0x000000e8000e7836 */ /* 0x044fe20000000000 */
[----:B------:R2:W-:Y:S01]  /*a4f0*/  @!P5 ST.E.64 desc[UR36][R16.64], R116 ;  /* 0x000000741000d985 */ /* 0x0005e2000c101b24 */
[C---:B------:R-:W-:Y:S01]  /*a500*/  VIADD R15, R0.reuse, 0xf0 ;  /* 0x000000f0000f7836 */ /* 0x040fe20000000000 */
[----:B0-----:R-:W-:-:S02]  /*a510*/  IADD3 R11, R0, 0xf8, RZ ;  /* 0x000000f8000b7810 */ /* 0x001fc40007ffe0ff */
[----:B------:R0:W-:Y:S01]  /*a520*/  @!P6 ST.E.64 desc[UR36][R18.64], R120 ;  /* 0x000000781200e985 */ /* 0x0001e2000c101b24 */
[----:B------:R-:W-:Y:S02]  /*a530*/  ISETP.GE.AND P3, PT, R21, UR4, PT ;  /* 0x0000000415007c0c */ /* 0x000fe4000bf66270 */
[----:B------:R-:W-:Y:S02]  /*a540*/  ISETP.GE.AND P4, PT, R14, UR4, PT ;  /* 0x000000040e007c0c */ /* 0x000fe4000bf86270 */
[----:B------:R-:W-:Y:S02]  /*a550*/  ISETP.GE.AND P5, PT, R15, UR4, PT ;  /* 0x000000040f007c0c */ /* 0x000fe4000bfa6270 */
[----:B------:R-:W-:Y:S02]  /*a560*/  ISETP.GE.AND P6, PT, R11, UR4, PT ;  /* 0x000000040b007c0c */ /* 0x000fe4000bfc6270 */
[----:B------:R-:W-:Y:S02]  /*a570*/  @!P0 LEA.HI R3, R3, R3, RZ, 0x1 ;  /* 0x0000000303038211 */ /* 0x000fe400078f08ff */
[----:B------:R-:W-:-:S02]  /*a580*/  @!P2 LEA.HI R20, R20, R20, RZ, 0x1 ;  /* 0x000000141414a211 */ /* 0x000fc400078f08ff */
[----:B------:R-:W-:Y:S02]  /*a590*/  @!P0 LOP3.LUT R3, R3, 0xfffffffe, RZ, 0xc0, !PT ;  /* 0xfffffffe03038812 */ /* 0x000fe400078ec0ff */
[----:B------:R-:W-:Y:S02]  /*a5a0*/  @!P3 LEA.HI R21, R21, R21, RZ, 0x1 ;  /* 0x000000151515b211 */ /* 0x000fe400078f08ff */
[----:B------:R-:W-:Y:S02]  /*a5b0*/  @!P4 LEA.HI R14, R14, R14, RZ, 0x1 ;  /* 0x0000000e0e0ec211 */ /* 0x000fe400078f08ff */
[----:B------:R-:W-:Y:S02]  /*a5c0*/  @!P5 LEA.HI R10, R15, R15, RZ, 0x1 ;  /* 0x0000000f0f0ad211 */ /* 0x000fe400078f08ff */
[----:B------:R-:W-:Y:S02]  /*a5d0*/  @!P6 LEA.HI R11, R11, R11, RZ, 0x1 ;  /* 0x0000000b0b0be211 */ /* 0x000fe400078f08ff */
[----:B-1----:R-:W-:-:S02]  /*a5e0*/  @!P1 LOP3.LUT R13, R4, 0xfffffffe, RZ, 0xc0, !PT ;  /* 0xfffffffe040d9812 */ /* 0x002fc400078ec0ff */
        /* <DEDUP_REMOVED lines=19> */
.L_x_13730:
[----:B------:R-:W-:Y:S05]  /*a720*/  BSYNC B0 ;  /* 0x0000000000007941 */ /* 0x000fea0003800000 */
.L_x_13729:
        /* <DEDUP_REMOVED lines=196> */
.L_x_13728:
[----:B------:R-:W0:Y:S02]  /*b370*/  S2R R0, SR_TID.X ;  /* 0x0000000000007919 */ /* 0x000e240000002100 */
        /* <DEDUP_REMOVED lines=59> */
.L_x_13687:
        /* <DEDUP_REMOVED lines=18> */
.L_x_13731:
[----:B------:R-:W-:Y:S01]  /*b850*/  ULDC UR44, c[0x0][0xc50] ;  /* 0x00031400002c7ab9 */ /* 0x000fe20000000800 */
[----:B------:R-:W-:Y:S01]  /*b860*/  UMOV UR40, UR6 ;  /* 0x0000000600287c82 */ /* 0x000fe20008000000 */
[----:B------:R-:W-:-:S11]  /*b870*/  UISETP.NE.AND UP0, UPT, UR44, 0x1, UPT ;  /* 0x000000012c00788c */ /* 0x000fd6000bf05270 */
[----:B------:R-:W-:Y:S01]  /*b880*/  @UP0 ULDC UR4, c[0x0][0xc54] ;  /* 0x0003150000040ab9 */ /* 0x000fe20000000800 */
[----:B------:R-:W-:Y:S01]  /*b890*/  @UP0 ULDC UR7, c[0x0][0xc58] ;  /* 0x0003160000070ab9 */ /* 0x000fe20000000800 */
[----:B------:R-:W-:-:S04]  /*b8a0*/  UIMAD.WIDE.U32 UR4, UR6, UR4, URZ ;  /* 0x00000004060472a5 */ /* 0x000fc8000f8e003f */
[----:B------:R-:W-:-:S12]  /*b8b0*/  @UP0 USHF.R.U32.HI UR40, URZ, UR7, UR5 ;  /* 0x000000073f280299 */ /* 0x000fd80008011605 */
.L_x_13732:
        /* <DEDUP_REMOVED lines=25> */
[----:B------:R-:W-:Y:S01]  /*ba50*/  @UP1 ULDC UR7, c[0x0][0x450] ;  /* 0x0001140000071ab9 */ /* 0x000fe20000000800 */
[----:B------:R-:W-:Y:S02]  /*ba60*/  UIADD3 UR8, UR41, 0x60, -UR8 ;  /* 0x0000006029087890 */ /* 0x000fe4000fffe808 */
[----:B------:R-:W-:-:S04]  /*ba70*/  @UP1 USHF.R.U32.HI UR6, URZ, UR7, UR5 ;  /* 0x000000073f061299 */ /* 0x000fc80008011605 */
[----:B------:R-:W0:Y:S01]  /*ba80*/  @P0 LDC.64 R4, c[0x0][0xa28] ;  /* 0x00028a00ff040b82 */ /* 0x000e220000000a00 */
[----:B------:R-:W-:Y:S02]  /*ba90*/  UIADD3 UR4, UR41, 0x5f, URZ ;  /* 0x0000005f29047890 */ /* 0x000fe4000fffe03f */
[----:B------:R-:W-:Y:S02]  /*baa0*/  UIADD3 UR6, UR8, UR6, URZ ;  /* 0x0000000608067290 */ /* 0x000fe4000fffe03f */
[----:B------:R-:W-:Y:S02]  /*bab0*/  UIMAD.WIDE UR4, UR4, 0x2aaaaaab, URZ ;  /* 0x2aaaaaab040478a5 */ /* 0x000fe4000f8e023f */
[----:B------:R-:W-:Y:S02]  /*bac0*/  UIMAD.WIDE UR6, UR6, 0x2aaaaaab, URZ ;  /* 0x2aaaaaab060678a5 */ /* 0x000fe4000f8e023f */
[----:B------:R-:W-:Y:S02]  /*bad0*/  USHF.R.U32.HI UR42, URZ, 0x1f, UR5 ;  /* 0x0000001f3f2a7899 */ /* 0x000fe40008011605 */
[----:B------:R-:W-:-:S02]  /*bae0*/  USHF.R.U32.HI UR43, URZ, 0x1f, UR7 ;  /* 0x0000001f3f2b7899 */ /* 0x000fc40008011607 */
[----:B------:R-:W-:Y:S02]  /*baf0*/  ULEA.HI.SX32 UR42, UR5, UR42, 0x1c ;  /* 0x0000002a052a7291 */ /* 0x000fe4000f8fe23f */
[----:B------:R-:W-:-:S04]  /*bb00*/  ULEA.HI.SX32 UR43, UR7, UR43, 0x1c ;  /* 0x0000002b072b7291 */ /* 0x000fc8000f8fe23f */
[----:B------:R-:W-:-:S04]  /*bb10*/  UISETP.LT.AND UP0, UPT, UR42, UR43, UPT ;  /* 0x0000002b2a00728c */ /* 0x000fc8000bf01270 */
[----:B------:R-:W-:Y:S01]  /*bb20*/  USEL UR11, UR42, UR43, UP0 ;  /* 0x0000002b2a0b7287 */ /* 0x000fe20008000000 */
[----:B0-----:R-:W-:Y:S01]  /*bb30*/  @P0 IMAD.WIDE R4, R33, 0x4, R4 ;  /* 0x0000000421040825 */ /* 0x001fe200078e0204 */
[----:B------:R-:W-:Y:S02]  /*bb40*/  UP2UR UR47, UPR, URZ, 0x2 ;  /* 0x000000023f2f7883 */ /* 0x000fe40008000000 */
[----:B------:R-:W-:Y:S02]  /*bb50*/  UISETP.GE.AND UP1, UPT, UR11, 0x1, UPT ;  /* 0x000000010b00788c */ /* 0x000fe4000bf26270 */
[----:B------:R-:W-:Y:S01]  /*bb60*/  USHF.R.U32.HI UR9, URZ, 0x10, UR44 ;  /* 0x000000103f097899 */ /* 0x000fe2000801162c */
[----:B------:R0:W5:Y:S01]  /*bb70*/  @P0 LDG.E R32, desc[UR36][R4.64] ;  /* 0x0000002404200981 */ /* 0x000162000c1e1900 */
        /* <DEDUP_REMOVED lines=36> */
.L_x_13734:
[----:B------:R-:W-:Y:S02]  /*bdc0*/  UIMAD UR48, UR44, UR38, URZ ;  /* 0x000000262c3072a4 */ /* 0x000fe4000f8e023f */
[----:B------:R-:W-:Y:S02]  /*bdd0*/  IMAD.U32 R0, RZ, RZ, UR38 ;  /* 0x00000026ff007e24 */ /* 0x000fe4000f8e00ff */
[----:B------:R-:W-:Y:S02]  /*bde0*/  IMAD.MOV.U32 R21, RZ, RZ, RZ ;  /* 0x000000ffff157224 */ /* 0x000fe400078e00ff */
[----:B------:R-:W-:Y:S01]  /*bdf0*/  IMAD.MOV.U32 R8, RZ, RZ, 0x1 ;  /* 0x00000001ff087424 */ /* 0x000fe200078e00ff */
[----:B------:R-:W-:-:S04]  /*be00*/  MOV R31, UR48 ;  /* 0x00000030001f7c02 */ /* 0x000fc80008000f00 */
        /* <DEDUP_REMOVED lines=26> */
.L_x_13735:
        /* <DEDUP_REMOVED lines=20> */
.L_x_13737:
        /* <DEDUP_REMOVED lines=15> */
.L_x_13736:
[----:B------:R-:W0:Y:S01]  /*c1e0*/  LDC.64 R4, c[0x0][0x9f8] ;  /* 0x00027e00ff047b82 */ /* 0x000e220000000a00 */
[----:B------:R-:W-:-:S07]  /*c1f0*/  MOV R30, R33 ;  /* 0x00000021001e7202 */ /* 0x000fce0000000f00 */
        /* <DEDUP_REMOVED lines=18> */
[----:B------:R-:W1:Y:S01]  /*c320*/  @P1 LDC R3, c[0x0][0x434] ;  /* 0x00010d00ff031b82 */ /* 0x000e620000000800 */
[----:B-----5:R-:W-:Y:S02]  /*c330*/  IADD3 R22, R13, R32, RZ ;  /* 0x000000200d167210 */ /* 0x020fe40007ffe0ff */
[----:B------:R-:W-:Y:S02]  /*c340*/  ISETP.GT.U32.OR P0, PT, R26, 0x5f, P0 ;  /* 0x0000005f1a00780c */ /* 0x000fe40000704470 */
[----:B------:R-:W-:-:S03]  /*c350*/  @P1 LOP3.LUT R23, R23, 0x40, RZ, 0xfc, !PT ;  /* 0x0000004017171812 */ /* 0x000fc600078efcff */
[----:B0-----:R-:W0:Y:S08]  /*c360*/  @P1 LDC R5, c[0x0][0x438] ;  /* 0x00010e00ff051b82 */ /* 0x001e300000000800 */
[----:B------:R-:W3:Y:S08]  /*c370*/  @!P0 LDC.64 R10, c[0x0][0x428] ;  /* 0x00010a00ff0a8b82 */ /* 0x000ef00000000a00 */
[----:B------:R-:W4:Y:S01]  /*c380*/  @!P0 LDC.64 R12, c[0x0][0x418] ;  /* 0x00010600ff0c8b82 */ /* 0x000f220000000a00 */
[----:B-1----:R-:W-:-:S04]  /*c390*/  @P1 IMAD.HI.U32 R0, R22, R3, RZ ;  /* 0x0000000316001227 */ /* 0x002fc800078e00ff */
[----:B------:R-:W-:Y:S01]  /*c3a0*/  IMAD.MOV.U32 R3, RZ, RZ, R22 ;  /* 0x000000ffff037224 */ /* 0x000fe200078e0016 */
[----:B0-----:R-:W-:-:S04]  /*c3b0*/  @P1 SHF.R.U32.HI R3, RZ, R5, R0 ;  /* 0x00000005ff031219 */ /* 0x001fc80000011600 */
[--C-:B------:R-:W-:Y:S01]  /*c3c0*/  @!P0 SHF.R.S32.HI R5, RZ, 0x1f, R3.reuse ;  /* 0x0000001fff058819 */ /* 0x100fe20000011403 */
[----:B------:R-:W-:Y:S01]  /*c3d0*/  @!P0 IMAD.MOV.U32 R4, RZ, RZ, R3 ;  /* 0x000000ffff048224 */ /* 0x000fe200078e0003 */
[----:B--2---:R-:W-:-:S05]  /*c3e0*/  SHF.R.S32.HI R25, RZ, 0x1f, R30 ;  /* 0x0000001fff197819 */ /* 0x004fca000001141e */
[----:B---3--:R-:W-:-:S04]  /*c3f0*/  @!P0 IMAD R0, R25, R10, RZ ;  /* 0x0000000a19008224 */ /* 0x008fc800078e02ff */
[C---:B------:R-:W-:Y:S02]  /*c400*/  @!P0 IMAD R15, R30.reuse, R11, R0 ;  /* 0x0000000b1e0f8224 */ /* 0x040fe400078e0200 */
[----:B------:R-:W-:-:S05]  /*c410*/  @!P0 IMAD.WIDE.U32 R10, R30, R10, R4 ;  /* 0x0000000a1e0a8225 */ /* 0x000fca00078e0004 */
[----:B------:R-:W-:Y:S02]  /*c420*/  @!P0 IADD3 R0, R11, R15, RZ ;  /* 0x0000000f0b008210 */ /* 0x000fe40007ffe0ff */
        /* <DEDUP_REMOVED lines=21> */
.L_x_13779:
[----:B------:R-:W-:Y:S01]  /*c580*/  ULOP3.LUT UR4, UR39, 0x2, URZ, 0xfc, !UPT ;  /* 0x0000000227047892 */ /* 0x000fe2000f8efc3f */
[--C-:B-----5:R-:W-:Y:S02]  /*c590*/  @!P0 SHF.R.S32.HI R5, RZ, 0x1f, R4.reuse ;  /* 0x0000001fff058819 */ /* 0x120fe40000011404 */
[----:B------:R-:W-:Y:S02]  /*c5a0*/  CS2R R36, SRZ ;  /* 0x0000000000247805 */ /* 0x000fe4000001ff00 */
[----:B------:R-:W-:Y:S01]  /*c5b0*/  LOP3.LUT R23, R23, 0xffffffdf, RZ, 0xc0, !PT ;  /* 0xffffffdf17177812 */ /* 0x000fe200078ec0ff */
[----:B------:R-:W-:Y:S01]  /*c5c0*/  @!P0 IMAD.MOV.U32 R36, RZ, RZ, R4 ;  /* 0x000000ffff248224 */ /* 0x000fe200078e0004 */
[----:B------:R-:W-:Y:S01]  /*c5d0*/  @!P0 MOV R37, R5 ;  /* 0x0000000500258202 */ /* 0x000fe20000000f00 */
[----:B------:R-:W-:Y:S01]  /*c5e0*/  IMAD.U32 R34, RZ, RZ, UR4 ;  /* 0x00000004ff227e24 */ /* 0x000fe2000f8e00ff */
[----:B------:R-:W-:Y:S01]  /*c5f0*/  ISETP.GT.U32.AND P0, PT, R26, 0x5f, PT ;  /* 0x0000005f1a00780c */ /* 0x000fe20003f04070 */
[----:B------:R-:W-:Y:S01]  /*c600*/  IMAD.MOV R0, RZ, RZ, -R3 ;  /* 0x000000ffff007224 */ /* 0x000fe200078e0a03 */
[----:B------:R-:W-:-:S02]  /*c610*/  LOP3.LUT R23, R23, 0xffffff7f, RZ, 0xc0, !PT ;  /* 0xffffff7f17177812 */ /* 0x000fc400078ec0ff */
[----:B------:R-:W-:Y:S01]  /*c620*/  ISETP.NE.AND P1, PT, R34, 0x3, PT ;  /* 0x000000032200780c */ /* 0x000fe20003f25270 */
[----:B------:R-:W-:Y:S01]  /*c630*/  IMAD R22, R29, R0, R22 ;  /* 0x000000001d167224 */ /* 0x000fe200078e0216 */
[----:B------:R-:W-:Y:S02]  /*c640*/  MOV R19, UR40 ;  /* 0x0000002800137c02 */ /* 0x000fe40008000f00 */
[----:B------:R-:W-:Y:S02]  /*c650*/  SEL R18, RZ, 0x1, P2 ;  /* 0x00000001ff127807 */ /* 0x000fe40001000000 */
[----:B------:R-:W-:-:S03]  /*c660*/  SHF.R.S32.HI R19, RZ, 0x1f, R19 ;  /* 0x0000001fff137819 */ /* 0x000fc60000011413 */
[----:B------:R-:W-:-:S04]  /*c670*/  @P0 LOP3.LUT R23, R23, 0x80, RZ, 0xfc, !PT ;  /* 0x0000008017170812 */ /* 0x000fc800078efcff */
[----:B------:R-:W-:Y:S01]  /*c680*/  @P1 LOP3.LUT R23, R23, 0x20, RZ, 0xfc, !PT ;  /* 0x0000002017171812 */ /* 0x000fe200078efcff */
[----:B------:R-:W-:Y:S06]  /*c690*/  @!P1 BRA `(.L_x_13739) ;  /* 0x0000000000049947 */ /* 0x000fec0003800000 */
[----:B------:R-:W-:Y:S01]  /*c6a0*/  BPT.TRAP 0x1 ;  /* 0x000000040000795c */ /* 0x000fe20000300000 */
.L_x_13739:
[----:B------:R-:W-:-:S05]  /*c6b0*/  IMAD.MOV.U32 R0, RZ, RZ, 0x1 ;  /* 0x00000001ff007424 */ /* 0x000fca00078e00ff */
[----:B------:R-:W-:-:S04]  /*c6c0*/  SHF.L.U32 R0, R0, 0x1f, RZ ;  /* 0x0000001f00007819 */ /* 0x000fc800000006ff */
[----:B------:R-:W0:Y:S02]  /*c6d0*/  SYNCS.PHASECHK.TRANS64.TRYWAIT P0, [UR45+0x22840], R0 ;  /* 0x02284000ff0075a7 */ /* 0x000e24000800016d */
[----:B0-----:R-:W-:Y:S05]  /*c6e0*/  @!P0 BRA `(.L_x_13740) ;  /* 0x0000002800e48947 */ /* 0x001fea0003800000 */
.L_x_13780:
[----:B------:R-:W-:Y:S01]  /*c6f0*/  SHF.R.S32.HI R17, RZ, 0x1f, R22 ;  /* 0x0000001fff117819 */ /* 0x000fe20000011416 */
[----:B------:R-:W-:Y:S01]  /*c700*/  ULDC.64 UR4, c[0x0][0x300] ;  /* 0x0000c00000047ab9 */ /* 0x000fe20000000a00 */
[----:B------:R-:W-:Y:S01]  /*c710*/  R2UR UR6, R19 ;  /* 0x00000000130672ca */ /* 0x000fe200000e0000 */
[----:B------:R-:W-:Y:S01]  /*c720*/  IMAD.WIDE.U32 R4, R22, UR4, RZ ;  /* 0x0000000416047c25 */ /* 0x000fe2000f8e00ff */
[----:B------:R-:W-:-:S03]  /*c730*/  LOP3.LUT R23, R23, 0xfffffffd, RZ, 0xc0, !PT ;  /* 0xfffffffd17177812 */ /* 0x000fc600078ec0ff */
[----:B0-----:R-:W-:-:S04]  /*c740*/  IMAD R3, R17, UR4, RZ ;  /* 0x0000000411037c24 */ /* 0x001fc8000f8e02ff */
        /* <DEDUP_REMOVED lines=20> */
[----:B------:R-:W-:Y:S02]  /*c890*/  MOV R4, 0xffffffa0 ;  /* 0xffffffa000047802 */ /* 0x000fe40000000f00 */
[----:B------:R-:W-:-:S03]  /*c8a0*/  LOP3.LUT R5, R5, 0x38, R6, 0xf8, !PT ;  /* 0x0000003805057812 */ /* 0x000fc600078ef806 */
[----:B------:R-:W-:Y:S01]  /*c8b0*/  IMAD R4, R9, R4, UR41 ;  /* 0x0000002909047e24 */ /* 0x000fe2000f8e0204 */
[----:B------:R-:W-:Y:S01]  /*c8c0*/  LOP3.LUT R5, R5, 0x38, R16, 0x78, !PT ;  /* 0x0000003805057812 */ /* 0x000fe200078e7810 */
[----:B------:R-:W-:Y:S01]  /*c8d0*/  IMAD.SHL.U32 R16, R7, 0x8, RZ ;  /* 0x0000000807107824 */ /* 0x000fe200078e00ff */
[----:B------:R-:W-:Y:S01]  /*c8e0*/  @P2 LOP3.LUT R23, R23, 0x2, RZ, 0xfc, !PT ;  /* 0x0000000217172812 */ /* 0x000fe200078efcff */
[----:B------:R-:W-:-:S03]  /*c8f0*/  IMAD.IADD R35, R4, 0x1, -R27 ;  /* 0x0000000104237824 */ /* 0x000fc600078e0a1b */
[----:B------:R-:W-:Y:S02]  /*c900*/  LOP3.LUT R16, R5, 0x200, R16, 0xf8, !PT ;  /* 0x0000020005107812 */ /* 0x000fe400078ef810 */
[----:B------:R-:W-:Y:S01]  /*c910*/  ISETP.GE.AND P0, PT, R35, 0x1, PT ;  /* 0x000000012300780c */ /* 0x000fe20003f06270 */
[----:B------:R-:W-:-:S12]  /*c920*/  BRA.DIV UR5, `(.L_x_13741) ;  /* 0x0000002a056c7947 */ /* 0x000fd8000b800000 */
        /* <DEDUP_REMOVED lines=37> */
.L_x_13794:
        /* <DEDUP_REMOVED lines=15> */
.L_x_13742:
        /* <DEDUP_REMOVED lines=23> */
.L_x_13743:
[----:B------:R-:W-:Y:S01]  /*cde0*/  UISETP.NE.AND UP0, UPT, UR47, URZ, UPT ;  /* 0x0000003f2f00728c */ /* 0x000fe2000bf05270 */
[----:B------:R-:W-:Y:S01]  /*cdf0*/  IMAD.U32 R3, RZ, RZ, UR46 ;  /* 0x0000002eff037e24 */ /* 0x000fe2000f8e00ff */
[----:B------:R-:W-:Y:S01]  /*ce00*/  R2UR UR6, R19 ;  /* 0x00000000130672ca */ /* 0x000fe200000e0000 */
[----:B------:R-:W-:Y:S01]  /*ce10*/  ULDC.64 UR8, c[0x0][0x2d8] ;  /* 0x0000b60000087ab9 */ /* 0x000fe20000000a00 */
[----:B------:R-:W-:Y:S01]  /*ce20*/  SHF.R.S32.HI R8, RZ, 0x1f, R33 ;  /* 0x0000001fff087819 */ /* 0x000fe20000011421 */
[----:B------:R-:W-:Y:S01]  /*ce30*/  IMAD R0, R3, 0x80, R26 ;  /* 0x0000008003007824 */ /* 0x000fe200078e021a */
[----:B------:R-:W-:-:S04]  /*ce40*/  PLOP3.LUT P0, PT, PT, PT, UP0, 0x80, 0x0 ;  /* 0x000000000000781c */ /* 0x000fc80003f0f008 */
[----:B------:R-:W-:Y:S01]  /*ce50*/  MOV R9, R0 ;  /* 0x0000000000097202 */ /* 0x000fe20000000f00 */
[----:B------:R-:W-:-:S04]  /*ce60*/  @UP0 ULDC UR4, c[0x0][0x44c] ;  /* 0x0001130000040ab9 */ /* 0x000fc80000000800 */
[----:B------:R-:W-:-:S04]  /*ce70*/  UIMAD UR6, UR6, UR8, URZ ;  /* 0x00000008060672a4 */ /* 0x000fc8000f8e023f */
[----:B------:R-:W-:Y:S01]  /*ce80*/  @P0 IMAD.HI.U32 R3, R0, UR4, RZ ;  /* 0x0000000400030c27 */ /* 0x000fe2000f8e00ff */
[----:B------:R-:W-:Y:S01]  /*ce90*/  PLOP3.LUT P0, PT, PT, PT, UP0, 0x80, 0x0 ;  /* 0x000000000000781c */ /* 0x000fe20003f0f008 */
[----:B------:R-:W-:Y:S01]  /*cea0*/  @UP0 ULDC UR4, c[0x0][0x450] ;  /* 0x0001140000040ab9 */ /* 0x000fe20000000800 */
[----:B------:R-:W-:-:S11]  /*ceb0*/  UIMAD UR6, UR40, UR9, UR6 ;  /* 0x00000009280672a4 */ /* 0x000fd6000f8e0206 */
[----:B------:R-:W-:Y:S01]  /*cec0*/  @P0 SHF.R.U32.HI R9, RZ, UR4, R3 ;  /* 0x00000004ff090c19 */ /* 0x000fe20008011603 */
[----:B------:R-:W-:Y:S01]  /*ced0*/  UIMAD.WIDE.U32 UR4, UR40, UR8, URZ ;  /* 0x00000008280472a5 */ /* 0x000fe2000f8e003f */
[----:B------:R-:W0:Y:S02]  /*cee0*/  LDC R3, c[0x0][0x448] ;  /* 0x00011200ff037b82 */ /* 0x000e240000000800 */
[----:B------:R-:W-:Y:S01]  /*cef0*/  ULDC.64 UR8, c[0x0][0x2e0] ;  /* 0x0000b80000087ab9 */ /* 0x000fe20000000a00 */
[----:B------:R-:W-:Y:S01]  /*cf00*/  UIADD3 UR6, UR5, UR6, URZ ;  /* 0x0000000605067290 */ /* 0x000fe2000fffe03f */
[----:B------:R-:W-:Y:S01]  /*cf10*/  IMAD R8, R8, UR8, RZ ;  /* 0x0000000808087c24 */ /* 0x000fe2000f8e02ff */
[----:B------:R-:W-:Y:S01]  /*cf20*/  MOV R5, UR5 ;  /* 0x0000000500057c02 */ /* 0x000fe20008000f00 */
[----:B------:R-:W-:Y:S01]  /*cf30*/  IMAD.U32 R4, RZ, RZ, UR4 ;  /* 0x00000004ff047e24 */ /* 0x000fe2000f8e00ff */
[----:B------:R-:W-:Y:S01]  /*cf40*/  ULDC.64 UR4, c[0x0][0x2d0] ;  /* 0x0000b40000047ab9 */ /* 0x000fe20000000a00 */
[----:B------:R-:W-:-:S02]  /*cf50*/  IMAD R11, R33, UR9, R8 ;  /* 0x00000009210b7c24 */ /* 0x000fc4000f8e0208 */
[----:B------:R-:W-:Y:S02]  /*cf60*/  IMAD.U32 R7, RZ, RZ, UR6 ;  /* 0x00000006ff077e24 */ /* 0x000fe4000f8e00ff */
[----:B------:R-:W-:-:S04]  /*cf70*/  IMAD.MOV.U32 R6, RZ, RZ, R4 ;  /* 0x000000ffff067224 */ /* 0x000fc800078e0004 */
[----:B------:R-:W-:Y:S01]  /*cf80*/  IMAD.WIDE.U32 R4, R33, UR8, R6 ;  /* 0x0000000821047c25 */ /* 0x000fe2000f8e0006 */
[----:B------:R-:W-:-:S03]  /*cf90*/  SHF.R.S32.HI R6, RZ, 0x1f, R9 ;  /* 0x0000001fff067819 */ /* 0x000fc60000011409 */
[----:B------:R-:W-:Y:S01]  /*cfa0*/  IMAD.IADD R5, R5, 0x1, R11 ;  /* 0x0000000105057824 */ /* 0x000fe200078e020b */
[----:B------:R-:W-:Y:S01]  /*cfb0*/  IADD3 R11, -R9, RZ, RZ ;  /* 0x000000ff090b7210 */ /* 0x000fe20007ffe1ff */
[----:B------:R-:W-:-:S04]  /*cfc0*/  IMAD R6, R6, UR4, RZ ;  /* 0x0000000406067c24 */ /* 0x000fc8000f8e02ff */
[----:B0-----:R-:W-:Y:S02]  /*cfd0*/  IMAD R11, R3, R11, R0 ;  /* 0x0000000b030b7224 */ /* 0x001fe400078e0200 */
        /* <DEDUP_REMOVED lines=17> */
[----:B------:R-:W-:Y:S01]  /*d0f0*/  MOV R0, UR46 ;  /* 0x0000002e00007c02 */ /* 0x000fe20008000f00 */
[----:B------:R-:W-:Y:S02]  /*d100*/  ULDC UR4, c[0x0][0x288] ;  /* 0x0000a20000047ab9 */ /* 0x000fe40000000800 */
[----:B------:R-:W1:Y:S01]  /*d110*/  SHFL.IDX PT, R4, R6, RZ, 0x181f ;  /* 0x00181fff06047589 */ /* 0x000e6200000e0000 */
[----:B------:R-:W-:Y:S02]  /*d120*/  IMAD R3, R3, UR4, RZ ;  /* 0x0000000403037c24 */ /* 0x000fe4000f8e02ff */
[----:B------:R-:W-:Y:S01]  /*d130*/  IMAD R0, R0, 0x80, R27 ;  /* 0x0000008000007824 */ /* 0x000fe200078e021b */
[----:B------:R-:W-:Y:S03]  /*d140*/  SHFL.IDX PT, R8, R6, 0x1, 0x181f ;  /* 0x00381f0006087f89 */ /* 0x000fe600000e0000 */
[C---:B------:R-:W-:Y:S01]  /*d150*/  VIADD R10, R0.reuse, 0x10 ;  /* 0x00000010000a7836 */ /* 0x040fe20000000000 */
[----:B------:R-:W-:-:S13]  /*d160*/  ISETP.GE.AND P0, PT, R0, R3, PT ;  /* 0x000000030000720c */ /* 0x000fda0003f06270 */
[----:B0-----:R-:W-:Y:S02]  /*d170*/  @!P0 LEA R14, P2, R24, R14, 0x1 ;  /* 0x0000000e180e8211 */ /* 0x001fe400078408ff */
[----:B------:R-:W-:-:S03]  /*d180*/  @!P0 LEA R9, R16, UR45, 0x1 ;  /* 0x0000002d10098c11 */ /* 0x000fc6000f8e08ff */
[----:B-1----:R-:W-:Y:S01]  /*d190*/  @!P0 IMAD.X R5, RZ, RZ, R4, P2 ;  /* 0x000000ffff058224 */ /* 0x002fe200010e0604 */
[----:B------:R-:W-:Y:S02]  /*d1a0*/  @!P0 MOV R4, R14 ;  /* 0x0000000e00048202 */ /* 0x000fe40000000f00 */
[----:B------:R-:W0:Y:S04]  /*d1b0*/  SHFL.IDX PT, R14, R7, 0x1, 0x181f ;  /* 0x00381f00070e7f89 */ /* 0x000e2800000e0000 */
[----:B------:R0:W-:Y:S01]  /*d1c0*/  @!P0 LDGSTS.E.BYPASS.LTC128B.128 [R9+0x18400], desc[UR36][R4.64], !P1 ;  /* 0x1840000004098fae */ /* 0x0001e2000c901d64 */
[----:B------:R-:W-:Y:S02]  /*d1d0*/  ISETP.GE.AND P0, PT, R10, R3, PT ;  /* 0x000000030a00720c */ /* 0x000fe40003f06270 */
[----:B------:R-:W-:-:S11]  /*d1e0*/  IADD3 R10, R0, 0x20, RZ ;  /* 0x00000020000a7810 */ /* 0x000fd60007ffe0ff */
        /* <DEDUP_REMOVED lines=45> */
.L_x_13811:
[----:B------:R-:W-:-:S05]  /*d4c0*/  VIADD R0, R0, 0x70 ;  /* 0x0000007000007836 */ /* 0x000fca0000000000 */
[----:B------:R-:W-:Y:S02]  /*d4d0*/  ISETP.GE.AND P0, PT, R0, R3, PT ;  /* 0x000000030000720c */ /* 0x000fe40003f06270 */
[----:B------:R-:W-:-:S04]  /*d4e0*/  MOV R0, 0x1 ;  /* 0x0000000100007802 */ /* 0x000fc80000000f00 */
        /* <DEDUP_REMOVED lines=15> */
.L_x_13812:
[----:B------:R-:W-:-:S13]  /*d5e0*/  ISETP.NE.AND P0, PT, R34, 0x3, PT ;  /* 0x000000032200780c */ /* 0x000fda0003f05270 */
[----:B------:R-:W-:Y:S05]  /*d5f0*/  @!P0 BRA `(.L_x_13746) ;  /* 0x0000000000048947 */ /* 0x000fea0003800000 */
[----:B------:R-:W-:Y:S01]  /*d600*/  BPT.TRAP 0x1 ;  /* 0x000000040000795c */ /* 0x000fe20000300000 */
.L_x_13746:
[----:B------:R-:W1:Y:S02]  /*d610*/  SYNCS.PHASECHK.TRANS64.TRYWAIT P0, [UR45+0x22860], R0 ;  /* 0x02286000ff0075a7 */ /* 0x000e64000800016d */
[----:B-1----:R-:W-:Y:S05]  /*d620*/  @!P0 BRA `(.L_x_13747) ;  /* 0x0000002c004c8947 */ /* 0x002fea0003800000 */
.L_x_13813:
        /* <DEDUP_REMOVED lines=10> */
[----:B------:R-:W-:Y:S01]  /*d6d0*/  SEL R0, RZ, 0x4, P2 ;  /* 0x00000004ff007807 */ /* 0x000fe20001000000 */
[----:B------:R-:W-:Y:S01]  /*d6e0*/  IMAD.IADD R5, R5, 0x1, R17 ;  /* 0x0000000105057824 */ /* 0x000fe200078e0211 */
[----:B------:R-:W-:Y:S01]  /*d6f0*/  SEL R7, RZ, 0x8, P1 ;  /* 0x00000008ff077807 */ /* 0x000fe20000800000 */
[C---:B------:R-:W-:Y:S01]  /*d700*/  IMAD R3, R36.reuse, UR7, R3 ;  /* 0x0000000724037c24 */ /* 0x040fe2000f8e0203 */
[----:B------:R-:W-:Y:S01]  /*d710*/  LOP3.LUT P4, RZ, R23, 0x1, RZ, 0xc0, !PT ;  /* 0x0000000117ff7812 */ /* 0x000fe2000788c0ff */
[----:B------:R-:W-:Y:S01]  /*d720*/  IMAD.WIDE.U32 R10, R36, UR6, R4 ;  /* 0x00000006240a7c25 */ /* 0x000fe2000f8e0004 */
[----:B------:R-:W-:-:S02]  /*d730*/  ULDC.64 UR6, c[0x0][0x330] ;  /* 0x0000cc0000067ab9 */ /* 0x000fc40000000a00 */
        /* <DEDUP_REMOVED lines=14> */
[----:B------:R-:W0:Y:S01]  /*d820*/  SHFL.IDX PT, R14, R3, RZ, 0x181f ;  /* 0x00181fff030e7589 */ /* 0x000e2200000e0000 */
[----:B------:R-:W-:Y:S02]  /*d830*/  SHF.L.U32 R24, R24, 0x1, RZ ;  /* 0x0000000118187819 */ /* 0x000fe400000006ff */
[----:B------:R-:W-:Y:S01]  /*d840*/  LEA R17, R16, UR45, 0x1 ;  /* 0x0000002d10117c11 */ /* 0x000fe2000f8e08ff */
[----:B------:R-:W1:Y:S01]  /*d850*/  SHFL.IDX PT, R0, R10, RZ, 0x181f ;  /* 0x00181fff0a007589 */ /* 0x000e6200000e0000 */
[C---:B------:R-:W-:Y:S02]  /*d860*/  LOP3.LUT P2, RZ, R8.reuse, 0x2, RZ, 0xc0, !PT ;  /* 0x0000000208ff7812 */ /* 0x040fe4000784c0ff */
[----:B------:R-:W-:Y:S02]  /*d870*/  LOP3.LUT P1, RZ, R8, 0x4, RZ, 0xc0, !PT ;  /* 0x0000000408ff7812 */ /* 0x000fe4000782c0ff */
[----:B0-----:R-:W-:Y:S02]  /*d880*/  IADD3 R6, P0, R14, R24, RZ ;  /* 0x000000180e067210 */ /* 0x001fe40007f1e0ff */
[----:B------:R-:W0:Y:S03]  /*d890*/  SHFL.IDX PT, R14, R3, 0x1, 0x181f ;  /* 0x00381f00030e7f89 */ /* 0x000e2600000e0000 */
[----:B-1----:R-:W-:-:S02]  /*d8a0*/  IMAD.X R7, RZ, RZ, R0, P0 ;  /* 0x000000ffff077224 */ /* 0x002fc400000e0600 */
        /* <DEDUP_REMOVED lines=27> */
[----:B------:R-:W1:Y:S02]  /*da60*/  SHFL.IDX PT, R14, R3, 0x4, 0x181f ;  /* 0x00981f00030e7f89 */ /* 0x000e6400000e0000 */
[----:B0-----:R-:W-:Y:S01]  /*da70*/  IMAD.X R7, RZ, RZ, R0, P3 ;  /* 0x000000ffff077224 */ /* 0x001fe200018e0600 */
[C---:B------:R-:W-:Y:S01]  /*da80*/  ISETP.LT.OR P3, PT, R35.reuse, 0x21, P4 ;  /* 0x000000212300780c */ /* 0x040fe20002761670 */
[----:B------:R-:W0:Y:S04]  /*da90*/  SHFL.IDX PT, R0, R10, 0x4, 0x181f ;  /* 0x00981f000a007f89 */ /* 0x000e2800000e0000 */
[----:B------:R-:W2:Y:S08]  /*daa0*/  SHFL.IDX PT, R10, R10, 0x5, 0x181f ;  /* 0x00b81f000a0a7f89 */ /* 0x000eb000000e0000 */
        /* <DEDUP_REMOVED lines=8> */
[----:B------:R1:W4:Y:S02]  /*db30*/  SHFL.IDX PT, R14, R3, 0x5, 0x181f ;  /* 0x00b81f00030e7f89 */ /* 0x00032400000e0000 */
[----:B0-----:R-:W-:Y:S01]  /*db40*/  IMAD.X R5, RZ, RZ, R0, P3 ;  /* 0x000000ffff057224 */ /* 0x001fe200018e0600 */
[----:B------:R-:W-:Y:S01]  /*db50*/  ISETP.LT.OR P3, PT, R35, 0x31, P4 ;  /* 0x000000312300780c */ /* 0x000fe20002761670 */
[----:B------:R-:W-:Y:S01]  /*db60*/  VIADD R0, R17, 0x400 ;  /* 0x0000040011007836 */ /* 0x000fe20000000000 */
[----:B---3--:R-:W-:-:S11]  /*db70*/  MOV R8, RZ ;  /* 0x000000ff00087202 */ /* 0x008fd60000000f00 */
        /* <DEDUP_REMOVED lines=15> */
.L_x_13827:
        /* <DEDUP_REMOVED lines=20> */
.L_x_13749:
[----:B------:R-:W-:Y:S01]  /*ddb0*/  IADD3 R31, R31, -0x2, RZ ;  /* 0xfffffffe1f1f7810 */ /* 0x000fe20007ffe0ff */
[----:B------:R-:W-:Y:S01]  /*ddc0*/  SYNCS.ARRIVE.TRANS64.A1T0 RZ, [UR45+0x22850], RZ ;  /* 0x022850ffffff79a7 */ /* 0x000fe2000810002d */
[----:B------:R-:W-:Y:S01]  /*ddd0*/  BSSY B0, `(.L_x_13733) ;  /* 0x00000e7000007945 */ /* 0x000fe20003800000 */
[----:B------:R-:W-:Y:S01]  /*dde0*/  IMAD.MOV.U32 R21, RZ, RZ, 0x1 ;  /* 0x00000001ff157424 */ /* 0x000fe200078e00ff */
[----:B------:R-:W-:Y:S01]  /*ddf0*/  ISETP.GE.AND P0, PT, R31, UR48, PT ;  /* 0x000000301f007c0c */ /* 0x000fe2000bf06270 */
[----:B------:R-:W-:-:S12]  /*de00*/  IMAD.MOV.U32 R20, RZ, RZ, 0x1 ;  /* 0x00000001ff147424 */ /* 0x000fd800078e00ff */
[----:B------:R-:W-:Y:S05]  /*de10*/  @!P0 BRA `(.L_x_13750) ;  /* 0x0000000c00888947 */ /* 0x000fea0003800000 */
[----:B------:R-:W-:Y:S01]  /*de20*/  UIADD3 UR4, UR44, 0x1, URZ ;  /* 0x000000012c047890 */ /* 0x000fe2000fffe03f */
[----:B------:R-:W-:Y:S01]  /*de30*/  IADD3 R27, R28, R32, R27 ;  /* 0x000000201c1b7210 */ /* 0x000fe20007ffe01b */
[----:B------:R-:W-:Y:S01]  /*de40*/  ULOP3.LUT UR5, URZ, UR43, URZ, 0x33, !UPT ;  /* 0x0000002b3f057292 */ /* 0x000fe2000f8e333f */
[----:B------:R-:W-:Y:S01]  /*de50*/  LOP3.LUT R3, RZ, UR42, RZ, 0x33, !PT ;  /* 0x0000002aff037c12 */ /* 0x000fe2000f8e33ff */
[----:B------:R-:W-:Y:S01]  /*de60*/  UIMAD UR4, UR4, UR38, URZ ;  /* 0x00000026040472a4 */ /* 0x000fe2000f8e023f */
[----:B------:R-:W-:Y:S01]  /*de70*/  IADD3 R36, R27, -0x120, RZ ;  /* 0xfffffee01b247810 */ /* 0x000fe20007ffe0ff */
[----:B------:R-:W-:Y:S02]  /*de80*/  IMAD.MOV.U32 R20, RZ, RZ, 0x1 ;  /* 0x00000001ff147424 */ /* 0x000fe400078e00ff */
[----:B------:R-:W-:Y:S02]  /*de90*/  IMAD.MOV.U32 R21, RZ, RZ, 0x1 ;  /* 0x00000001ff157424 */ /* 0x000fe400078e00ff */
[----:B------:R-:W-:-:S04]  /*dea0*/  LOP3.LUT R4, RZ, UR4, RZ, 0x33, !PT ;  /* 0x00000004ff047c12 */ /* 0x000fc8000f8e33ff */
[----:B------:R-:W-:-:S04]  /*deb0*/  VIMNMX3 R3, R3, UR5, R4, !PT ;  /* 0x0000000503037c0f */ /* 0x000fc8000f800104 */
[C---:B------:R-:W-:Y:S01]  /*dec0*/  IADD3 R35, -R3.reuse, -0x2, RZ ;  /* 0xfffffffe03237810 */ /* 0x040fe20007ffe1ff */
[----:B------:R-:W-:-:S07]  /*ded0*/  IMAD R36, R3, -0x60, R36 ;  /* 0xffffffa003247824 */ /* 0x000fce00078e0224 */
.L_x_13765:
[----:B------:R-:W-:Y:S01]  /*dee0*/  ISETP.NE.AND P1, PT, R29, 0x1, PT ;  /* 0x000000011d00780c */ /* 0x000fe20003f25270 */
[----:B------:R-:W-:Y:S01]  /*def0*/  BSSY B1, `(.L_x_13751) ;  /* 0x0000014000017945 */ /* 0x000fe20003800000 */
[----:B------:R-:W-:Y:S01]  /*df00*/  ISETP.GT.U32.AND P0, PT, R26, 0x5f, PT ;  /* 0x0000005f1a00780c */ /* 0x000fe20003f04070 */
[----:B------:R-:W-:-:S10]  /*df10*/  IMAD.MOV.U32 R33, RZ, RZ, RZ ;  /* 0x000000ffff217224 */ /* 0x000fd400078e00ff */
[----:B0-----:R-:W0:Y:S08]  /*df20*/  @P1 LDC R3, c[0x0][0x434] ;  /* 0x00010d00ff031b82 */ /* 0x001e300000000800 */
[----:B------:R-:W1:Y:S01]  /*df30*/  @P1 LDC R5, c[0x0][0x438] ;  /* 0x00010e00ff051b82 */ /* 0x000e620000000800 */
[----:B0-----:R-:W-:Y:S01]  /*df40*/  @P1 IMAD.HI.U32 R4, R36, R3, RZ ;  /* 0x0000000324041227 */ /* 0x001fe200078e00ff */
[----:B------:R-:W-:-:S04]  /*df50*/  MOV R3, R36 ;  /* 0x0000002400037202 */ /* 0x000fc80000000f00 */
[----:B-1----:R-:W-:Y:S01]  /*df60*/  @P1 SHF.R.U32.HI R3, RZ, R5, R4 ;  /* 0x00000005ff031219 */ /* 0x002fe20000011604 */
[----:B--23--:R-:W-:Y:S06]  /*df70*/  @P0 BRA `(.L_x_13752) ;  /* 0x00000000002c0947 */ /* 0x00cfec0003800000 */
[--C-:B------:R-:W-:Y:S01]  /*df80*/  SHF.R.S32.HI R5, RZ, 0x1f, R3.reuse ;  /* 0x0000001fff057819 */ /* 0x100fe20000011403 */
[----:B------:R-:W-:Y:S01]  /*df90*/  ULDC.64 UR4, c[0x0][0x428] ;  /* 0x00010a0000047ab9 */ /* 0x000fe20000000a00 */
[----:B------:R-:W-:Y:S02]  /*dfa0*/  IMAD.MOV.U32 R4, RZ, RZ, R3 ;  /* 0x000000ffff047224 */ /* 0x000fe400078e0003 */
[----:B------:R-:W-:Y:S02]  /*dfb0*/  IMAD R9, R25, UR4, RZ ;  /* 0x0000000419097c24 */ /* 0x000fe4000f8e02ff */
[----:B------:R-:W-:-:S04]  /*dfc0*/  IMAD.WIDE.U32 R6, R30, UR4, R4 ;  /* 0x000000041e067c25 */ /* 0x000fc8000f8e0004 */
[----:B------:R-:W-:Y:S01]  /*dfd0*/  IMAD R5, R30, UR5, R9 ;  /* 0x000000051e057c24 */ /* 0x000fe2000f8e0209 */
[----:B------:R-:W-:Y:S02]  /*dfe0*/  ULDC.64 UR4, c[0x0][0x418] ;  /* 0x0001060000047ab9 */ /* 0x000fe40000000a00 */
[----:B------:R-:W-:Y:S02]  /*dff0*/  LEA R4, P0, R6, UR4, 0x2 ;  /* 0x0000000406047c11 */ /* 0x000fe4000f8010ff */
[----:B------:R-:W-:-:S04]  /*e000*/  IADD3 R5, R5, R7, RZ ;  /* 0x0000000705057210 */ /* 0x000fc80007ffe0ff */
[----:B------:R-:W-:-:S05]  /*e010*/  LEA.HI.X R5, R6, UR5, R5, 0x2, P0 ;  /* 0x0000000506057c11 */ /* 0x000fca00080f1405 */
[----:B------:R0:W5:Y:S02]  /*e020*/  LDG.E R33, desc[UR36][R4.64] ;  /* 0x0000002404217981 */ /* 0x000164000c1e1900 */
.L_x_13752:
[----:B------:R-:W-:Y:S05]  /*e030*/  BSYNC B1 ;  /* 0x0000000000017941 */ /* 0x000fea0003800000 */
.L_x_13751:
[----:B------:R-:W-:-:S13]  /*e040*/  ISETP.NE.AND P0, PT, R34, 0x3, PT ;  /* 0x000000032200780c */ /* 0x000fda0003f05270 */
[----:B------:R-:W-:Y:S05]  /*e050*/  @!P0 BRA `(.L_x_13753) ;  /* 0x0000000000048947 */ /* 0x000fea0003800000 */
[----:B------:R-:W-:Y:S01]  /*e060*/  BPT.TRAP 0x1 ;  /* 0x000000040000795c */ /* 0x000fe20000300000 */
.L_x_13753:
[----:B------:R-:W-:Y:S01]  /*e070*/  LEA R32, R21, UR45, 0x3 ;  /* 0x0000002d15207c11 */ /* 0x000fe2000f8e18ff */
[----:B------:R-:W-:Y:S01]  /*e080*/  BSSY B1, `(.L_x_13754) ;  /* 0x0000004000017945 */ /* 0x000fe20003800000 */
[----:B------:R-:W-:-:S04]  /*e090*/  SHF.L.U32 R31, R20, 0x1f, RZ ;  /* 0x0000001f141f7819 */ /* 0x000fc800000006ff */
[----:B------:R-:W1:Y:S02]  /*e0a0*/  SYNCS.PHASECHK.TRANS64.TRYWAIT P0, [R32+URZ+0x22840], R31 ;  /* 0x0228401f200075a7 */ /* 0x000e64000800017f */
[----:B-1----:R-:W-:Y:S05]  /*e0b0*/  @!P0 BRA `(.L_x_13755) ;  /* 0x0000002c002c8947 */ /* 0x002fea0003800000 */
.L_x_13828:
[----:B------:R-:W-:Y:S05]  /*e0c0*/  BSYNC B1 ;  /* 0x0000000000017941 */ /* 0x000fea0003800000 */
.L_x_13754:
        /* <DEDUP_REMOVED lines=42> */
[----:B------:R-:W0:Y:S01]  /*e370*/  SHFL.IDX PT, R14, R10, 0x2, 0x181f ;  /* 0x00581f000a0e7f89 */ /* 0x000e2200000e0000 */
[----:B------:R-:W-:-:S05]  /*e380*/  IADD3.X R9, RZ, R7, RZ, P0, !PT ;  /* 0x00000007ff097210 */ /* 0x000fca00007fe4ff */
        /* <DEDUP_REMOVED lines=9> */
[----:B0-----:R-:W-:-:S04]  /*e420*/  IADD3 R14, P0, R14, R24, RZ ;  /* 0x000000180e0e7210 */ /* 0x001fc80007f1e0ff */
[----:B------:R-:W-:Y:S02]  /*e430*/  IADD3.X R15, RZ, R18, RZ, P0, !PT ;  /* 0x00000012ff0f7210 */ /* 0x000fe400007fe4ff */
[----:B------:R2:W0:Y:S04]  /*e440*/  SHFL.IDX PT, R18, R3, 0x5, 0x181f ;  /* 0x00b81f0003127f89 */ /* 0x00042800000e0000 */
[----:B------:R2:W-:Y:S03]  /*e450*/  LDGSTS.E.BYPASS.LTC128B.128 [R17+0x1e400], desc[UR36][R14.64], !P1 ;  /* 0x1e4000000e117fae */ /* 0x0005e6000c901d64 */
.L_x_13842:
        /* <DEDUP_REMOVED lines=8> */
.L_x_13757:
        /* <DEDUP_REMOVED lines=10> */
.L_x_13758:
[----:B------:R2:W-:Y:S01]  /*e580*/  SYNCS.ARRIVE.TRANS64.A1T0 RZ, [R32+URZ+0x22830], RZ ;  /* 0x022830ff20ff79a7 */ /* 0x0005e2000810003f */
[----:B------:R-:W-:Y:S05]  /*e590*/  @!P2 BRA `(.L_x_13759) ;  /* 0x000000000004a947 */ /* 0x000fea0003800000 */
[----:B------:R-:W-:Y:S01]  /*e5a0*/  BPT.TRAP 0x1 ;  /* 0x000000040000795c */ /* 0x000fe20000300000 */
.L_x_13759:
[----:B------:R-:W3:Y:S01]  /*e5b0*/  SYNCS.PHASECHK.TRANS64.TRYWAIT P0, [R32+URZ+0x22860], R31 ;  /* 0x0228601f200075a7 */ /* 0x000ee2000800017f */
[----:B------:R-:W-:Y:S04]  /*e5c0*/  BSSY B1, `(.L_x_13760) ;  /* 0x0000002000017945 */ /* 0x000fe80003800000 */
[----:B---3--:R-:W-:Y:S05]  /*e5d0*/  @!P0 BRA `(.L_x_13761) ;  /* 0x0000002c00888947 */ /* 0x008fea0003800000 */
.L_x_13843:
[----:B------:R-:W-:Y:S05]  /*e5e0*/  BSYNC B1 ;  /* 0x0000000000017941 */ /* 0x000fea0003800000 */
.L_x_13760:
        /* <DEDUP_REMOVED lines=10> */
[----:B------:R-:W-:Y:S01]  /*e690*/  LOP3.LUT P1, RZ, R23, 0x4, RZ, 0xc0, !PT ;  /* 0x0000000417ff7812 */ /* 0x000fe2000782c0ff */
[----:B------:R-:W-:-:S02]  /*e6a0*/  IMAD.IADD R5, R5, 0x1, R27 ;  /* 0x0000000105057824 */ /* 0x000fc400078e021b */
        /* <DEDUP_REMOVED lines=20> */
[----:B0-----:R-:W-:-:S04]  /*e7f0*/  IADD3 R14, P0, R14, R24, RZ ;  /* 0x000000180e0e7210 */ /* 0x001fc80007f1e0ff */
[----:B----4-:R-:W-:Y:S02]  /*e800*/  IADD3.X R15, RZ, R5, RZ, P0, !PT ;  /* 0x00000005ff0f7210 */ /* 0x010fe400007fe4ff */
        /* <DEDUP_REMOVED lines=16> */
[----:B----4-:R-:W-:-:S05]  /*e910*/  IMAD.X R9, RZ, RZ, R6, P0 ;  /* 0x000000ffff097224 */ /* 0x010fca00000e0606 */
[----:B------:R-:W-:Y:S04]  /*e920*/  LDGSTS.E.BYPASS.LTC128B.128 [R17+0x1000], desc[UR36][R8.64], !P4 ;  /* 0x0100000008117fae */ /* 0x000fe8000e101d64 */
[----:B------:R-:W-:Y:S04]  /*e930*/  LDGSTS.E.BYPASS.LTC128B.128 [R17+0x4000], desc[UR36][R8.64+0x80], !P3 ;  /* 0x0400008008117fae */ /* 0x000fe8000d901d64 */
[----:B------:R-:W-:Y:S04]  /*e940*/  LDGSTS.E.BYPASS.LTC128B.128 [R17+0x7000], desc[UR36][R8.64+0x100], !P2 ;  /* 0x0700010008117fae */ /* 0x000fe8000d101d64 */
[----:B------:R4:W-:Y:S01]  /*e950*/  LDGSTS.E.BYPASS.LTC128B.128 [R17+0xa000], desc[UR36][R8.64+0x180], !P1 ;  /* 0x0a00018008117fae */ /* 0x0009e2000c901d64 */
[----:B0-----:R-:W-:-:S03]  /*e960*/  IADD3 R6, P0, R5, R24, RZ ;  /* 0x0000001805067210 */ /* 0x001fc60007f1e0ff */
[----:B------:R-:W0:Y:S01]  /*e970*/  SHFL.IDX PT, R5, R3, 0x4, 0x181f ;  /* 0x00981f0003057f89 */ /* 0x000e2200000e0000 */
[----:B------:R-:W-:-:S03]  /*e980*/  IADD3.X R7, RZ, R7, RZ, P0, !PT ;  /* 0x00000007ff077210 */ /* 0x000fc600007fe4ff */
[----:B------:R-:W1:Y:S01]  /*e990*/  SHFL.IDX PT, R3, R3, 0x5, 0x181f ;  /* 0x00b81f0003037f89 */ /* 0x000e6200000e0000 */
[----:B----4-:R-:W-:-:S03]  /*e9a0*/  IMAD.MOV.U32 R8, RZ, RZ, RZ ;  /* 0x000000ffff087224 */ /* 0x010fc600078e00ff */
        /* <DEDUP_REMOVED lines=10> */
.L_x_13857:
[----:B----4-:R-:W-:-:S04]  /*ea50*/  IADD3 R4, P0, R3, R24, RZ ;  /* 0x0000001803047210 */ /* 0x010fc80007f1e0ff */
[----:B------:R-:W-:Y:S02]  /*ea60*/  IADD3.X R5, RZ, R18, RZ, P0, !PT ;  /* 0x00000012ff057210 */ /* 0x000fe400007fe4ff */
[----:B------:R-:W-:-:S03]  /*ea70*/  PLOP3.LUT P0, PT, PT, PT, PT, 0x80, 0x0 ;  /* 0x000000000000781c */ /* 0x000fc60003f0f070 */
        /* <DEDUP_REMOVED lines=8> */
.L_x_13763:
        /* <DEDUP_REMOVED lines=10> */
.L_x_13764:
[----:B------:R-:W-:Y:S01]  /*eba0*/  VIADD R21, R21, 0x1 ;  /* 0x0000000115157836 */ /* 0x000fe20000000000 */
[----:B------:R1:W-:Y:S01]  /*ebb0*/  SYNCS.ARRIVE.TRANS64.A1T0 RZ, [R32+URZ+0x22850], RZ ;  /* 0x022850ff20ff79a7 */ /* 0x0003e2000810003f */
[----:B------:R-:W-:Y:S01]  /*ebc0*/  VIADD R35, R35, 0xffffffff ;  /* 0xffffffff23237836 */ /* 0x000fe20000000000 */
[----:B------:R-:W-:Y:S02]  /*ebd0*/  IADD3 R36, R36, -0x60, RZ ;  /* 0xffffffa024247810 */ /* 0x000fe40007ffe0ff */
[----:B------:R-:W-:-:S04]  /*ebe0*/  ISETP.NE.AND P0, PT, R21, 0x2, PT ;  /* 0x000000021500780c */ /* 0x000fc80003f05270 */
[----:B------:R-:W-:Y:S02]  /*ebf0*/  SEL R21, R21, RZ, P0 ;  /* 0x000000ff15157207 */ /* 0x000fe40000000000 */
[----:B------:R-:W-:Y:S02]  /*ec00*/  SEL R3, RZ, 0x1, P0 ;  /* 0x00000001ff037807 */ /* 0x000fe40000000000 */
[----:B------:R-:W-:Y:S02]  /*ec10*/  ISETP.GT.AND P0, PT, R35, UR48, PT ;  /* 0x0000003023007c0c */ /* 0x000fe4000bf04270 */
[----:B------:R-:W-:-:S11]  /*ec20*/  LOP3.LUT R20, R20, R3, RZ, 0x3c, !PT ;  /* 0x0000000314147212 */ /* 0x000fd600078e3cff */
[----:B-1----:R-:W-:Y:S05]  /*ec30*/  @P0 BRA `(.L_x_13765) ;  /* 0xfffffff000a80947 */ /* 0x002fea000383ffff */
.L_x_13750:
[----:B------:R-:W-:Y:S05]  /*ec40*/  BSYNC B0 ;  /* 0x0000000000007941 */ /* 0x000fea0003800000 */
.L_x_13733:
[----:B------:R-:W0:Y:S01]  /*ec50*/  S2R R3, SR_CgaCtaId ;  /* 0x0000000000037919 */ /* 0x000e220000008800 */
[----:B------:R-:W-:Y:S01]  /*ec60*/  MOV R0, 0x400 ;  /* 0x0000040000007802 */ /* 0x000fe20000000f00 */
[----:B------:R-:W-:Y:S01]  /*ec70*/  BSSY B0, `(.L_x_13766) ;  /* 0x0000005000007945 */ /* 0x000fe20003800000 */
[----:B------:R-:W-:Y:S02]  /*ec80*/  SHF.L.U32 R8, R8, 0x1f, RZ ;  /* 0x0000001f08087819 */ /* 0x000fe400000006ff */
[----:B0-----:R-:W-:-:S04]  /*ec90*/  LEA R4, R3, R0, 0x18 ;  /* 0x0000000003047211 */ /* 0x001fc800078ec0ff */
[----:B------:R-:W0:Y:S02]  /*eca0*/  SYNCS.PHASECHK.TRANS64.TRYWAIT P0, [R4+URZ+0x22820], R8 ;  /* 0x02282008040075a7 */ /* 0x000e24000800017f */
[----:B0-----:R-:W-:Y:S05]  /*ecb0*/  @!P0 BRA `(.L_x_13767) ;  /* 0x0000002c00c48947 */ /* 0x001fea0003800000 */
.L_x_13858:
[----:B------:R-:W-:Y:S05]  /*ecc0*/  BSYNC B0 ;  /* 0x0000000000007941 */ /* 0x000fea0003800000 */
.L_x_13766:
[----:B------:R-:W-:-:S03]  /*ecd0*/  UMOV UR4, 0xffffffff ;  /* 0xffffffff00047882 */ /* 0x000fc60000000000 */
[----:B------:R-:W-:Y:S05]  /*ece0*/  BRA.DIV UR4, `(.L_x_13768) ;  /* 0x0000002e04cc7947 */ /* 0x000fea000b800000 */
[----:B------:R1:W4:Y:S02]  /*ecf0*/  SHFL.IDX PT, R14, R2, RZ, 0x1f ;  /* 0x00001fff020e7589 */ /* 0x00032400000e0000 */
.L_x_13861:
[----:B----4-:R-:W-:-:S13]  /*ed00*/  ISETP.NE.AND P0, PT, R14, RZ, PT ;  /* 0x000000ff0e00720c */ /* 0x010fda0003f05270 */
[----:B------:R-:W-:Y:S05]  /*ed10*/  @P0 BRA `(.L_x_13689) ;  /* 0x0000000000880947 */ /* 0x000fea0003800000 */
[----:B------:R-:W-:-:S03]  /*ed20*/  UMOV UR4, 0xffffffff ;  /* 0xffffffff00047882 */ /* 0x000fc60000000000 */
[----:B------:R-:W-:Y:S05]  /*ed30*/  BRA.DIV UR4, `(.L_x_13769) ;  /* 0x0000002e04e07947 */ /* 0x000fea000b800000 */
[----:B------:R-:W-:-:S13]  /*ed40*/  ELECT P6, URZ, PT ;  /* 0x00000000003f782f */ /* 0x000fda00038c0000 */
.L_x_13864:
[----:B------:R-:W-:Y:S05]  /*ed50*/  @!P6 BRA `(.L_x_13689) ;  /* 0x000000000078e947 */ /* 0x000fea0003800000 */
[----:B------:R-:W-:-:S06]  /*ed60*/  ULOP3.LUT UR4, UR39, 0x2, URZ, 0xfc, !UPT ;  /* 0x0000000227047892 */ /* 0x000fcc000f8efc3f */
[----:B------:R-:W-:-:S05]  /*ed70*/  IMAD.U32 R0, RZ, RZ, UR4 ;  /* 0x00000004ff007e24 */ /* 0x000fca000f8e00ff */
[----:B------:R-:W-:-:S13]  /*ed80*/  ISETP.NE.AND P0, PT, R0, 0x3, PT ;  /* 0x000000030000780c */ /* 0x000fda0003f05270 */
[----:B------:R-:W-:Y:S05]  /*ed90*/  @!P0 BRA `(.L_x_13770) ;  /* 0x0000000000048947 */ /* 0x000fea0003800000 */
[----:B------:R-:W-:Y:S01]  /*eda0*/  BPT.TRAP 0x1 ;  /* 0x000000040000795c */ /* 0x000fe20000300000 */
.L_x_13770:
[C---:B------:R-:W-:Y:S01]  /*edb0*/  IMAD R5, R21.reuse, 0x8, R4 ;  /* 0x0000000815057824 */ /* 0x040fe200078e0204 */
[----:B------:R-:W-:Y:S02]  /*edc0*/  SHF.L.U32 R0, R20, 0x1f, RZ ;  /* 0x0000001f14007819 */ /* 0x000fe400000006ff */
[----:B------:R-:W-:Y:S02]  /*edd0*/  IADD3 R21, R21, 0x1, RZ ;  /* 0x0000000115157810 */ /* 0x000fe40007ffe0ff */
[----:B------:R-:W4:Y:S02]  /*ede0*/  SYNCS.PHASECHK.TRANS64.TRYWAIT P1, [R5+URZ+0x22840], R0 ;  /* 0x02284000050075a7 */ /* 0x000f24000802017f */
[----:B------:R-:W-:-:S04]  /*edf0*/  ISETP.NE.AND P2, PT, R21, 0x2, PT ;  /* 0x000000021500780c */ /* 0x000fc80003f45270 */
[----:B------:R-:W-:Y:S01]  /*ee00*/  SEL R3, RZ, 0x1, P2 ;  /* 0x00000001ff037807 */ /* 0x000fe20001000000 */
[----:B----4-:R-:W-:Y:S08]  /*ee10*/  @!P1 BRA `(.L_x_13771) ;  /* 0x0000002c00c89947 */ /* 0x010ff00003800000 */
.L_x_13865:
[----:B------:R-:W-:Y:S02]  /*ee20*/  SEL R21, R21, RZ, P2 ;  /* 0x000000ff15157207 */ /* 0x000fe40001000000 */
[----:B-1----:R-:W-:Y:S01]  /*ee30*/  LOP3.LUT R2, R20, R3, RZ, 0x3c, !PT ;  /* 0x0000000314027212 */ /* 0x002fe200078e3cff */
[----:B------:R-:W-:Y:S06]  /*ee40*/  @!P0 BRA `(.L_x_13772) ;  /* 0x0000000000048947 */ /* 0x000fec0003800000 */
[----:B------:R-:W-:Y:S01]  /*ee50*/  BPT.TRAP 0x1 ;  /* 0x000000040000795c */ /* 0x000fe20000300000 */
.L_x_13772:
[----:B------:R-:W-:Y:S01]  /*ee60*/  IMAD R21, R21, 0x8, R4 ;  /* 0x0000000815157824 */ /* 0x000fe200078e0204 */
[----:B------:R-:W-:-:S04]  /*ee70*/  SHF.L.U32 R2, R2, 0x1f, RZ ;  /* 0x0000001f02027819 */ /* 0x000fc800000006ff */
[----:B------:R-:W1:Y:S02]  /*ee80*/  SYNCS.PHASECHK.TRANS64.TRYWAIT P1, [R21+URZ+0x22840], R2 ;  /* 0x02284002150075a7 */ /* 0x000e64000802017f */
[----:B-1----:R-:W-:Y:S05]  /*ee90*/  @!P1 BRA `(.L_x_13773) ;  /* 0x0000002c00bc9947 */ /* 0x002fea0003800000 */
.L_x_13866:
[----:B------:R-:W-:Y:S05]  /*eea0*/  @!P0 BRA `(.L_x_13774) ;  /* 0x0000000000048947 */ /* 0x000fea0003800000 */
[----:B------:R-:W-:Y:S01]  /*eeb0*/  BPT.TRAP 0x1 ;  /* 0x000000040000795c */ /* 0x000fe20000300000 */
.L_x_13774:
[----:B------:R-:W0:Y:S02]  /*eec0*/  SYNCS.PHASECHK.TRANS64.TRYWAIT P1, [R5+URZ+0x22860], R0 ;  /* 0x02286000050075a7 */ /* 0x000e24000802017f */
[----:B0-----:R-:W-:Y:S05]  /*eed0*/  @!P1 BRA `(.L_x_13775) ;  /* 0x0000002c00c09947 */ /* 0x001fea0003800000 */
.L_x_13867:
[----:B------:R-:W-:Y:S05]  /*eee0*/  @!P0 BRA `(.L_x_13776) ;  /* 0x0000000000048947 */ /* 0x000fea0003800000 */
[----:B------:R-:W-:Y:S01]  /*eef0*/  BPT.TRAP 0x1 ;  /* 0x000000040000795c */ /* 0x000fe20000300000 */
.L_x_13776:
[----:B------:R0:W0:Y:S02]  /*ef00*/  SYNCS.PHASECHK.TRANS64.TRYWAIT P0, [R21+URZ+0x22860], R2 ;  /* 0x02286002150075a7 */ /* 0x000024000800017f */
[----:B0-----:R-:W-:Y:S05]  /*ef10*/  @!P0 NANOSLEEP.SYNCS 0x989680 ;  /* 0x009896800000895d */ /* 0x001fea0003900000 */
[----:B------:R-:W0:Y:S02]  /*ef20*/  @!P0 SYNCS.PHASECHK.TRANS64 P0, [R21+URZ+0x22860], R2 ;  /* 0x02286002150085a7 */ /* 0x000e24000800007f */
[----:B0-----:R-:W-:Y:S05]  /*ef30*/  @!P0 BRA `(.L_x_13776) ;  /* 0xfffffffc00f08947 */ /* 0x001fea000383ffff */
.L_x_13689:
[----:B------:R-:W-:Y:S05]  /*ef40*/  BSYNC B6 ;  /* 0x0000000000067941 */ /* 0x000fea0003800000 */
.L_x_13686:
[----:B------:R-:W-:Y:S05]  /*ef50*/  EXIT ;  /* 0x000000000000794d */ /* 0x000fea0003800000 */
.L_x_13693:
[----:B0-----:R-:W-:-:S04]  /*ef60*/  IMAD.U32 R5, RZ, RZ, UR42 ;  /* 0x0000002aff057e24 */ /* 0x001fc8000f8e00ff */
[----:B------:R0:W1:Y:S03]  /*ef70*/  SYNCS.PHASECHK.TRANS64.TRYWAIT P0, [R5+URZ+0x22800], R10 ;  /* 0x0228000a050075a7 */ /* 0x000066000800017f */
[----:B-1----:R-:W-:Y:S05]  /*ef80*/  @!P0 NANOSLEEP.SYNCS 0x989680 ;  /* 0x009896800000895d */ /* 0x002fea0003900000 */
[----:B------:R-:W1:Y:S02]  /*ef90*/  @!P0 SYNCS.PHASECHK.TRANS64 P0, [R5+URZ+0x22800], R10 ;  /* 0x0228000a050085a7 */ /* 0x000e64000800007f */
[----:B-1----:R-:W-:Y:S05]  /*efa0*/  @!P0 BRA `(.L_x_13693) ;  /* 0xfffffffc00ec8947 */ /* 0x002fea000383ffff */
[----:B------:R-:W-:Y:S05]  /*efb0*/  BRA `(.L_x_13777) ;  /* 0xffffff2400687947 */ /* 0x000fea000383ffff */
.L_x_13697:
[----:B0-----:R-:W-:-:S04]  /*efc0*/  MOV R5, UR42 ;  /* 0x0000002a00057c02 */ /* 0x001fc80008000f00 */
[----:B------:R0:W2:Y:S03]  /*efd0*/  SYNCS.PHASECHK.TRANS64.TRYWAIT P1, [R5+URZ+0x22830], R10 ;  /* 0x0228300a050075a7 */ /* 0x0000a6000802017f */
[----:B--2---:R-:W-:Y:S05]  /*efe0*/  @!P1 NANOSLEEP.SYNCS 0x989680 ;  /* 0x009896800000995d */ /* 0x004fea0003900000 */
[----:B------:R-:W2:Y:S02]  /*eff0*/  @!P1 SYNCS.PHASECHK.TRANS64 P1, [R5+URZ+0x22830], R10 ;  /* 0x0228300a050095a7 */ /* 0x000ea4000802007f */
[----:B--2---:R-:W-:Y:S05]  /*f000*/  @!P1 BRA `(.L_x_13697) ;  /* 0xfffffffc00ec9947 */ /* 0x004fea000383ffff */
[----:B------:R-:W-:Y:S05]  /*f010*/  BRA `(.L_x_13696) ;  /* 0xffffff2400847947 */ /* 0x000fea000383ffff */
.L_x_13702:
[----:B-1----:R-:W-:-:S04]  /*f020*/  IMAD.U32 R11, RZ, RZ, UR42 ;  /* 0x0000002aff0b7e24 */ /* 0x002fc8000f8e00ff */
[----:B------:R1:W2:Y:S03]  /*f030*/  SYNCS.PHASECHK.TRANS64.TRYWAIT P1, [R11+URZ+0x22850], R10 ;  /* 0x0228500a0b0075a7 */ /* 0x0002a6000802017f */
[----:B--2---:R-:W-:Y:S05]  /*f040*/  @!P1 NANOSLEEP.SYNCS 0x989680 ;  /* 0x009896800000995d */ /* 0x004fea0003900000 */
[----:B------:R-:W2:Y:S02]  /*f050*/  @!P1 SYNCS.PHASECHK.TRANS64 P1, [R11+URZ+0x22850], R10 ;  /* 0x0228500a0b0095a7 */ /* 0x000ea4000802007f */
[----:B--2---:R-:W-:Y:S05]  /*f060*/  @!P1 BRA `(.L_x_13702) ;  /* 0xfffffffc00ec9947 */ /* 0x004fea000383ffff */
[----:B------:R-:W-:Y:S05]  /*f070*/  BRA `(.L_x_13701) ;  /* 0xffffff4400707947 */ /* 0x000fea000383ffff */
.L_x_13708:
[----:B-1----:R-:W-:-:S04]  /*f080*/  IMAD.U32 R9, RZ, RZ, UR28 ;  /* 0x0000001cff097e24 */ /* 0x002fc8000f8e00ff */
[----:B------:R1:W2:Y:S03]  /*f090*/  SYNCS.PHASECHK.TRANS64.TRYWAIT P1, [R9+URZ+0x22830], R10 ;  /* 0x0228300a090075a7 */ /* 0x0002a6000802017f */
[----:B--2---:R-:W-:Y:S05]  /*f0a0*/  @!P1 NANOSLEEP.SYNCS 0x989680 ;  /* 0x009896800000995d */ /* 0x004fea0003900000 */
[----:B------:R-:W2:Y:S02]  /*f0b0*/  @!P1 SYNCS.PHASECHK.TRANS64 P1, [R9+URZ+0x22830], R10 ;  /* 0x0228300a090095a7 */ /* 0x000ea4000802007f */
[----:B--2---:R-:W-:Y:S05]  /*f0c0*/  @!P1 BRA `(.L_x_13708) ;  /* 0xfffffffc00ec9947 */ /* 0x004fea000383ffff */
[----:B------:R-:W-:Y:S05]  /*f0d0*/  BRA `(.L_x_13707) ;  /* 0xffffff4800cc7947 */ /* 0x000fea000383ffff */
.L_x_13713:
[----:B-1----:R-:W-:-:S04]  /*f0e0*/  MOV R11, UR28 ;  /* 0x0000001c000b7c02 */ /* 0x002fc80008000f00 */
[----:B------:R1:W2:Y:S03]  /*f0f0*/  SYNCS.PHASECHK.TRANS64.TRYWAIT P1, [R11+URZ+0x22850], R10 ;  /* 0x0228500a0b0075a7 */ /* 0x0002a6000802017f */
[----:B--2---:R-:W-:Y:S05]  /*f100*/  @!P1 NANOSLEEP.SYNCS 0x989680 ;  /* 0x009896800000995d */ /* 0x004fea0003900000 */
[----:B------:R-:W2:Y:S02]  /*f110*/  @!P1 SYNCS.PHASECHK.TRANS64 P1, [R11+URZ+0x22850], R10 ;  /* 0x0228500a0b0095a7 */ /* 0x000ea4000802007f */
[----:B--2---:R-:W-:Y:S05]  /*f120*/  @!P1 BRA `(.L_x_13713) ;  /* 0xfffffffc00ec9947 */ /* 0x004fea000383ffff */
[----:B------:R-:W-:Y:S05]  /*f130*/  BRA `(.L_x_13712) ;  /* 0xffffff7000407947 */ /* 0x000fea000383ffff */
.L_x_13720:
[----:B-1----:R-:W-:-:S04]  /*f140*/  IMAD.U32 R7, RZ, RZ, UR26 ;  /* 0x0000001aff077e24 */ /* 0x002fc8000f8e00ff */
[----:B------:R1:W2:Y:S03]  /*f150*/  SYNCS.PHASECHK.TRANS64.TRYWAIT P1, [R7+URZ+0x22830], R6 ;  /* 0x02283006070075a7 */ /* 0x0002a6000802017f */
[----:B--2---:R-:W-:Y:S05]  /*f160*/  @!P1 NANOSLEEP.SYNCS 0x989680 ;  /* 0x009896800000995d */ /* 0x004fea0003900000 */
[----:B------:R-:W2:Y:S02]  /*f170*/  @!P1 SYNCS.PHASECHK.TRANS64 P1, [R7+URZ+0x22830], R6 ;  /* 0x02283006070095a7 */ /* 0x000ea4000802007f */
[----:B--2---:R-:W-:Y:S05]  /*f180*/  @!P1 BRA `(.L_x_13720) ;  /* 0xfffffffc00ec9947 */ /* 0x004fea000383ffff */
[----:B------:R-:W-:Y:S05]  /*f190*/  BRA `(.L_x_13719) ;  /* 0xffffff7400447947 */ /* 0x000fea000383ffff */
.L_x_13725:
[----:B-1----:R-:W-:-:S04]  /*f1a0*/  IMAD.U32 R7, RZ, RZ, UR26 ;  /* 0x0000001aff077e24 */ /* 0x002fc8000f8e00ff */
[----:B------:R1:W2:Y:S03]  /*f1b0*/  SYNCS.PHASECHK.TRANS64.TRYWAIT P1, [R7+URZ+0x22850], R6 ;  /* 0x02285006070075a7 */ /* 0x0002a6000802017f */
[----:B--2---:R-:W-:Y:S05]  /*f1c0*/  @!P1 NANOSLEEP.SYNCS 0x989680 ;  /* 0x009896800000995d */ /* 0x004fea0003900000 */
[----:B------:R-:W2:Y:S02]  /*f1d0*/  @!P1 SYNCS.PHASECHK.TRANS64 P1, [R7+URZ+0x22850], R6 ;  /* 0x02285006070095a7 */ /* 0x000ea4000802007f */
[----:B--2---:R-:W-:Y:S05]  /*f1e0*/  @!P1 BRA `(.L_x_13725) ;  /* 0xfffffffc00ec9947 */ /* 0x004fea000383ffff */
[----:B------:R-:W-:Y:S05]  /*f1f0*/  BRA `(.L_x_13724) ;  /* 0xffffff9000d47947 */ /* 0x000fea000383ffff */
.L_x_13738:
[----:B------:R-:W-:Y:S01]  /*f200*/  MOV R13, R2 ;  /* 0x00000002000d7202 */ /* 0x000fe20000000f00 */
[----:B------:R-:W-:Y:S01]  /*f210*/  IMAD.MOV.U32 R12, RZ, RZ, RZ ;  /* 0x000000ffff0c7224 */ /* 0x000fe200078e00ff */
[----:B------:R-:W-:Y:S01]  /*f220*/  MOV R15, 0xffffffff ;  /* 0xffffffff000f7802 */ /* 0x000fe20000000f00 */
[----:B------:R-:W-:-:S07]  /*f230*/  IMAD.MOV.U32 R11, RZ, RZ, 0x1f ;  /* 0x0000001fff0b7424 */ /* 0x000fce00078e00ff */
[----:B-----5:R-:W-:Y:S05]  /*f240*/  WARPSYNC.COLLECTIVE R15, `(.L_x_13778) ;  /* 0x000000000f087348 */ /* 0x020fea0003c00000 */
[----:B------:R0:W1:Y:S02]  /*f250*/  SHFL.IDX P6, R14, R13, R12, R11 ;  /* 0x0000000c0d0e7389 */ /* 0x00006400000c000b */
[----:B01---5:R-:W-:Y:S01]  /*f260*/  ENDCOLLECTIVE ;  /* 0x000000000000791b */ /* 0x023fe20003800000 */
.L_x_13778:
[----:B------:R-:W-:Y:S05]  /*f270*/  BRA `(.L_x_13779) ;  /* 0xffffffd000c07947 */ /* 0x000fea000383ffff */
.L_x_13740:
[----:B0-----:R-:W-:-:S04]  /*f280*/  IMAD.U32 R3, RZ, RZ, UR45 ;  /* 0x0000002dff037e24 */ /* 0x001fc8000f8e00ff */
[----:B------:R0:W1:Y:S03]  /*f290*/  SYNCS.PHASECHK.TRANS64.TRYWAIT P0, [R3+URZ+0x22840], R0 ;  /* 0x02284000030075a7 */ /* 0x000066000800017f */
[----:B-1----:R-:W-:Y:S05]  /*f2a0*/  @!P0 NANOSLEEP.SYNCS 0x989680 ;  /* 0x009896800000895d */ /* 0x002fea0003900000 */
[----:B------:R-:W1:Y:S02]  /*f2b0*/  @!P0 SYNCS.PHASECHK.TRANS64 P0, [R3+URZ+0x22840], R0 ;  /* 0x02284000030085a7 */ /* 0x000e64000800007f */
[----:B-1----:R-:W-:Y:S05]  /*f2c0*/  @!P0 BRA `(.L_x_13740) ;  /* 0xfffffffc00ec8947 */ /* 0x002fea000383ffff */
[----:B------:R-:W-:Y:S05]  /*f2d0*/  BRA `(.L_x_13780) ;  /* 0xffffffd400047947 */ /* 0x000fea000383ffff */
.L_x_13741:
        /* <DEDUP_REMOVED lines=8> */
.L_x_13782:
[----:B------:R-:W-:Y:S05]  /*f360*/  BSYNC B0 ;  /* 0x0000000000007941 */ /* 0x000fea0003800000 */
.L_x_13781:
        /* <DEDUP_REMOVED lines=9> */
.L_x_13783:
        /* <DEDUP_REMOVED lines=8> */
.L_x_13784:
        /* <DEDUP_REMOVED lines=11> */
.L_x_13785:
[----:B------:R-:W-:Y:S01]  /*f530*/  MOV R13, R0 ;  /* 0x00000000000d7202 */ /* 0x000fe20000000f00 */
[----:B------:R-:W-:Y:S01]  /*f540*/  IMAD.MOV.U32 R12, RZ, RZ, 0x2 ;  /* 0x00000002ff0c7424 */ /* 0x000fe200078e00ff */
[----:B------:R-:W-:-:S13]  /*f550*/  @P0 LEA R4, P1, R24, R14, 0x1 ;  /* 0x0000000e18040211 */ /* 0x000fda00078208ff */
[----:B------:R-:W-:Y:S05]  /*f560*/  WARPSYNC.COLLECTIVE R15, `(.L_x_13786) ;  /* 0x000000000f087348 */ /* 0x000fea0003c00000 */
[----:B------:R0:W1:Y:S02]  /*f570*/  SHFL.IDX P6, R14, R13, R12, R11 ;  /* 0x0000000c0d0e7389 */ /* 0x00006400000c000b */
[----:B01----:R-:W-:Y:S01]  /*f580*/  ENDCOLLECTIVE ;  /* 0x000000000000791b */ /* 0x003fe20003800000 */
.L_x_13786:
        /* <DEDUP_REMOVED lines=12> */
.L_x_13787:
[----:B------:R-:W-:Y:S01]  /*f650*/  IMAD.MOV.U32 R13, RZ, RZ, R0 ;  /* 0x000000ffff0d7224 */ /* 0x000fe200078e0000 */
[----:B------:R-:W-:Y:S02]  /*f660*/  MOV R12, 0x3 ;  /* 0x00000003000c7802 */ /* 0x000fe40000000f00 */
[----:B------:R-:W-:-:S13]  /*f670*/  @P0 LEA R4, P1, R24, R14, 0x1 ;  /* 0x0000000e18040211 */ /* 0x000fda00078208ff */
[----:B------:R-:W-:Y:S05]  /*f680*/  WARPSYNC.COLLECTIVE R15, `(.L_x_13788) ;  /* 0x000000000f087348 */ /* 0x000fea0003c00000 */
[----:B------:R0:W1:Y:S02]  /*f690*/  SHFL.IDX P6, R14, R13, R12, R11 ;  /* 0x0000000c0d0e7389 */ /* 0x00006400000c000b */
[----:B01----:R-:W-:Y:S01]  /*f6a0*/  ENDCOLLECTIVE ;  /* 0x000000000000791b */ /* 0x003fe20003800000 */
.L_x_13788:
        /* <DEDUP_REMOVED lines=12> */
.L_x_13789:
[----:B------:R-:W-:Y:S02]  /*f770*/  IMAD.MOV.U32 R13, RZ, RZ, R0 ;  /* 0x000000ffff0d7224 */ /* 0x000fe400078e0000 */
[----:B------:R-:W-:Y:S01]  /*f780*/  IMAD.MOV.U32 R12, RZ, RZ, 0x4 ;  /* 0x00000004ff0c7424 */ /* 0x000fe200078e00ff */
[----:B------:R-:W-:-:S13]  /*f790*/  @P0 LEA R4, P1, R24, R14, 0x1 ;  /* 0x0000000e18040211 */ /* 0x000fda00078208ff */
[----:B------:R-:W-:Y:S05]  /*f7a0*/  WARPSYNC.COLLECTIVE R15, `(.L_x_13790) ;  /* 0x000000000f087348 */ /* 0x000fea0003c00000 */
[----:B------:R0:W1:Y:S02]  /*f7b0*/  SHFL.IDX P6, R14, R13, R12, R11 ;  /* 0x0000000c0d0e7389 */ /* 0x00006400000c000b */
[----:B01----:R-:W-:Y:S01]  /*f7c0*/  ENDCOLLECTIVE ;  /* 0x000000000000791b */ /* 0x003fe20003800000 */
.L_x_13790:
        /* <DEDUP_REMOVED lines=12> */
.L_x_13791:
[----:B------:R-:W-:Y:S01]  /*f890*/  MOV R13, R0 ;  /* 0x00000000000d7202 */ /* 0x000fe20000000f00 */
[----:B------:R-:W-:Y:S01]  /*f8a0*/  IMAD.MOV.U32 R12, RZ, RZ, 0x5 ;  /* 0x00000005ff0c7424 */ /* 0x000fe200078e00ff */
[----:B------:R-:W-:-:S13]  /*f8b0*/  @P0 LEA R4, P1, R24, R14, 0x1 ;  /* 0x0000000e18040211 */ /* 0x000fda00078208ff */
[----:B------:R-:W-:Y:S05]  /*f8c0*/  WARPSYNC.COLLECTIVE R15, `(.L_x_13792) ;  /* 0x000000000f087348 */ /* 0x000fea0003c00000 */
[----:B------:R0:W1:Y:S02]  /*f8d0*/  SHFL.IDX P6, R14, R13, R12, R11 ;  /* 0x0000000c0d0e7389 */ /* 0x00006400000c000b */
[----:B01----:R-:W-:Y:S01]  /*f8e0*/  ENDCOLLECTIVE ;  /* 0x000000000000791b */ /* 0x003fe20003800000 */
.L_x_13792:
        /* <DEDUP_REMOVED lines=10> */
.L_x_13793:
[----:B------:R-:W-:Y:S05]  /*f990*/  BRA `(.L_x_13794) ;  /* 0xffffffd000787947 */ /* 0x000fea000383ffff */
.L_x_13744:
[----:B------:R-:W-:Y:S01]  /*f9a0*/  IMAD.MOV.U32 R13, RZ, RZ, R6 ;  /* 0x000000ffff0d7224 */ /* 0x000fe200078e0006 */
[----:B------:R-:W-:Y:S01]  /*f9b0*/  MOV R11, 0x181f ;  /* 0x0000181f000b7802 */ /* 0x000fe20000000f00 */
[----:B------:R-:W-:Y:S02]  /*f9c0*/  IMAD.MOV.U32 R12, RZ, RZ, RZ ;  /* 0x000000ffff0c7224 */ /* 0x000fe400078e00ff */
[----:B------:R-:W-:Y:S02]  /*f9d0*/  IMAD.MOV.U32 R15, RZ, RZ, -0x1 ;  /* 0xffffffffff0f7424 */ /* 0x000fe400078e00ff */
[----:B------:R-:W-:-:S07]  /*f9e0*/  IMAD.U32 R0, RZ, RZ, UR46 ;  /* 0x0000002eff007e24 */ /* 0x000fce000f8e00ff */
[----:B------:R-:W-:Y:S05]  /*f9f0*/  WARPSYNC.COLLECTIVE R15, `(.L_x_13795) ;  /* 0x000000000f087348 */ /* 0x000fea0003c00000 */
[----:B------:R0:W1:Y:S02]  /*fa00*/  SHFL.IDX P6, R14, R13, R12, R11 ;  /* 0x0000000c0d0e7389 */ /* 0x00006400000c000b */
[----:B01----:R-:W-:Y:S01]  /*fa10*/  ENDCOLLECTIVE ;  /* 0x000000000000791b */ /* 0x003fe20003800000 */
.L_x_13795:
[----:B------:R-:W-:-:S04]  /*fa20*/  IMAD R0, R0, 0x80, R27 ;  /* 0x0000008000007824 */ /* 0x000fc800078e021b */
[----:B------:R-:W-:Y:S01]  /*fa30*/  VIADD R8, R0, 0x10 ;  /* 0x0000001000087836 */ /* 0x000fe20000000000 */
[----:B------:R-:W-:Y:S01]  /*fa40*/  MOV R13, R7 ;  /* 0x00000007000d7202 */ /* 0x000fe20000000f00 */
[----:B------:R-:W-:-:S07]  /*fa50*/  IMAD.MOV.U32 R4, RZ, RZ, R14 ;  /* 0x000000ffff047224 */ /* 0x000fce00078e000e */
[----:B------:R-:W-:Y:S05]  /*fa60*/  WARPSYNC.COLLECTIVE R15, `(.L_x_13796) ;  /* 0x000000000f087348 */ /* 0x000fea0003c00000 */
[----:B------:R0:W1:Y:S02]  /*fa70*/  SHFL.IDX P6, R14, R13, R12, R11 ;  /* 0x0000000c0d0e7389 */ /* 0x00006400000c000b */
[----:B01----:R-:W-:Y:S01]  /*fa80*/  ENDCOLLECTIVE ;  /* 0x000000000000791b */ /* 0x003fe20003800000 */
.L_x_13796:
        /* <DEDUP_REMOVED lines=12> */
.L_x_13797:
        /* <DEDUP_REMOVED lines=11> */
.L_x_13798:
[----:B------:R-:W-:Y:S01]  /*fc00*/  IMAD.MOV.U32 R13, RZ, RZ, R6 ;  /* 0x000000ffff0d7224 */ /* 0x000fe200078e0006 */
[----:B------:R-:W-:Y:S02]  /*fc10*/  MOV R12, 0x2 ;  /* 0x00000002000c7802 */ /* 0x000fe40000000f00 */
[----:B------:R-:W-:-:S13]  /*fc20*/  @!P0 LEA R4, P2, R24, R14, 0x1 ;  /* 0x0000000e18048211 */ /* 0x000fda00078408ff */
[----:B------:R-:W-:Y:S05]  /*fc30*/  WARPSYNC.COLLECTIVE R15, `(.L_x_13799) ;  /* 0x000000000f087348 */ /* 0x000fea0003c00000 */
[----:B------:R0:W1:Y:S02]  /*fc40*/  SHFL.IDX P6, R14, R13, R12, R11 ;  /* 0x0000000c0d0e7389 */ /* 0x00006400000c000b */
[----:B01----:R-:W-:Y:S01]  /*fc50*/  ENDCOLLECTIVE ;  /* 0x000000000000791b */ /* 0x003fe20003800000 */
.L_x_13799:
[----:B------:R-:W-:Y:S01]  /*fc60*/  @!P0 IMAD.X R5, RZ, RZ, R8, P2 ;  /* 0x000000ffff058224 */ /* 0x000fe200010e0608 */
[----:B------:R-:W-:-:S04]  /*fc70*/  IADD3 R8, R0, 0x20, RZ ;  /* 0x0000002000087810 */ /* 0x000fc80007ffe0ff */
        /* <DEDUP_REMOVED lines=11> */
.L_x_13800:
[----:B------:R-:W-:Y:S01]  /*fd30*/  IMAD.MOV.U32 R13, RZ, RZ, R6 ;  /* 0x000000ffff0d7224 */ /* 0x000fe200078e0006 */
[----:B------:R-:W-:Y:S02]  /*fd40*/  MOV R12, 0x3 ;  /* 0x00000003000c7802 */ /* 0x000fe40000000f00 */
[----:B------:R-:W-:-:S13]  /*fd50*/  @!P0 LEA R4, P2, R24, R14, 0x1 ;  /* 0x0000000e18048211 */ /* 0x000fda00078408ff */
[----:B------:R-:W-:Y:S05]  /*fd60*/  WARPSYNC.COLLECTIVE R15, `(.L_x_13801) ;  /* 0x000000000f087348 */ /* 0x000fea0003c00000 */
[----:B------:R0:W1:Y:S02]  /*fd70*/  SHFL.IDX P6, R14, R13, R12, R11 ;  /* 0x0000000c0d0e7389 */ /* 0x00006400000c000b */
[----:B01----:R-:W-:Y:S01]  /*fd80*/  ENDCOLLECTIVE ;  /* 0x000000000000791b */ /* 0x003fe20003800000 */
.L_x_13801:
        /* <DEDUP_REMOVED lines=13> */
.L_x_13802:
[----:B------:R-:W-:Y:S01]  /*fe60*/  IMAD.MOV.U32 R13, RZ, RZ, R6 ;  /* 0x000000ffff0d7224 */ /* 0x000fe200078e0006 */
[----:B------:R-:W-:Y:S02]  /*fe70*/  MOV R12, 0x4 ;  /* 0x00000004000c7802 */ /* 0x000fe40000000f00 */
[----:B------:R-:W-:-:S13]  /*fe80*/  @!P0 LEA R4, P2, R24, R14, 0x1 ;  /* 0x0000000e18048211 */ /* 0x000fda00078408ff */
[----:B------:R-:W-:Y:S05]  /*fe90*/  WARPSYNC.COLLECTIVE R15, `(.L_x_13803) ;  /* 0x000000000f087348 */ /* 0x000fea0003c00000 */
[----:B------:R0:W1:Y:S02]  /*fea0*/  SHFL.IDX P6, R14, R13, R12, R11 ;  /* 0x0000000c0d0e7389 */ /* 0x00006400000c000b */
[----:B01----:R-:W-:Y:S01]  /*feb0*/  ENDCOLLECTIVE ;  /* 0x000000000000791b */ /* 0x003fe20003800000 */
.L_x_13803:
        /* <DEDUP_REMOVED lines=13> */
.L_x_13804:
[----:B------:R-:W-:Y:S01]  /*ff90*/  IMAD.MOV.U32 R13, RZ, RZ, R6 ;  /* 0x000000ffff0d7224 */ /* 0x000fe200078e0006 */
[----:B------:R-:W-:Y:S02]  /*ffa0*/  MOV R12, 0x5 ;  /* 0x00000005000c7802 */ /* 0x000fe40000000f00 */
[----:B------:R-:W-:-:S13]  /*ffb0*/  @!P0 LEA R4, P2, R24, R14, 0x1 ;  /* 0x0000000e18048211 */ /* 0x000fda00078408ff */
[----:B------:R-:W-:Y:S05]  /*ffc0*/  WARPSYNC.COLLECTIVE R15, `(.L_x_13805) ;  /* 0x000000000f087348 */ /* 0x000fea0003c00000 */
[----:B------:R0:W1:Y:S02]  /*ffd0*/  SHFL.IDX P6, R14, R13, R12, R11 ;  /* 0x0000000c0d0e7389 */ /* 0x00006400000c000b */
[----:B01----:R-:W-:Y:S01]  /*ffe0*/  ENDCOLLECTIVE ;  /* 0x000000000000791b */ /* 0x003fe20003800000 */
.L_x_13805:
        /* <DEDUP_REMOVED lines=13> */
.L_x_13806:
[----:B------:R-:W-:Y:S01]  /*100c0*/  MOV R13, R6 ;  /* 0x00000006000d7202 */ /* 0x000fe20000000f00 */
[----:B------:R-:W-:Y:S01]  /*100d0*/  IMAD.MOV.U32 R12, RZ, RZ, 0x6 ;  /* 0x00000006ff0c7424 */ /* 0x000fe200078e00ff */
[----:B------:R-:W-:-:S13]  /*100e0*/  @!P0 LEA R4, P2, R24, R14, 0x1 ;  /* 0x0000000e18048211 */ /* 0x000fda00078408ff */
[----:B------:R-:W-:Y:S05]  /*100f0*/  WARPSYNC.COLLECTIVE R15, `(.L_x_13807) ;  /* 0x000000000f087348 */ /* 0x000fea0003c00000 */
[----:B------:R0:W1:Y:S02]  /*10100*/  SHFL.IDX P6, R14, R13, R12, R11 ;  /* 0x0000000c0d0e7389 */ /* 0x00006400000c000b */
[----:B01----:R-:W-:Y:S01]  /*10110*/  ENDCOLLECTIVE ;  /* 0x000000000000791b */ /* 0x003fe20003800000 */
.L_x_13807:
[----:B------:R-:W-:-:S05]  /*10120*/  @!P0 IMAD.X R5, RZ, RZ, R8, P2 ;  /* 0x000000ffff058224 */ /* 0x000fca00010e0608 */
[----:B------:R-:W-:Y:S01]  /*10130*/  @!PT LDS RZ, [RZ] ;  /* 0x00000000fffff984 */ /* 0x000fe20000000800 */
[----:B------:R-:W-:Y:S01]  /*10140*/  @!PT LDS RZ, [RZ] ;  /* 0x00000000fffff984 */ /* 0x000fe20000000800 */
[----:B------:R-:W-:Y:S01]  /*10150*/  @!PT LDS RZ, [RZ] ;  /* 0x00000000fffff984 */ /* 0x000fe20000000800 */
[----:B------:R0:W-:Y:S01]  /*10160*/  @!P0 LDGSTS.E.BYPASS.LTC128B.128 [R21+0x1ac00], desc[UR36][R4.64], !P1 ;  /* 0x1ac0000004158fae */ /* 0x0001e2000c901d64 */
[----:B------:R-:W-:Y:S01]  /*10170*/  IMAD.MOV.U32 R13, RZ, RZ, R7 ;  /* 0x000000ffff0d7224 */ /* 0x000fe200078e0007 */
[----:B0-----:R-:W-:Y:S02]  /*10180*/  IADD3 R4, R0, 0x60, RZ ;  /* 0x0000006000047810 */ /* 0x001fe40007ffe0ff */
[----:B------:R-:W-:-:S07]  /*10190*/  MOV R8, R14 ;  /* 0x0000000e00087202 */ /* 0x000fce0000000f00 */
[----:B------:R-:W-:Y:S05]  /*101a0*/  WARPSYNC.COLLECTIVE R15, `(.L_x_13808) ;  /* 0x000000000f087348 */ /* 0x000fea0003c00000 */
[----:B------:R0:W1:Y:S02]  /*101b0*/  SHFL.IDX P6, R14, R13, R12, R11 ;  /* 0x0000000c0d0e7389 */ /* 0x00006400000c000b */
[----:B01----:R-:W-:Y:S01]  /*101c0*/  ENDCOLLECTIVE ;  /* 0x000000000000791b */ /* 0x003fe20003800000 */
.L_x_13808:
[----:B------:R-:W-:Y:S02]  /*101d0*/  ISETP.GE.AND P0, PT, R4, R3, PT ;  /* 0x000000030400720c */ /* 0x000fe40003f06270 */
[----:B------:R-:W-:Y:S01]  /*101e0*/  MOV R13, R6 ;  /* 0x00000006000d7202 */ /* 0x000fe20000000f00 */
[----:B------:R-:W-:-:S10]  /*101f0*/  IMAD.MOV.U32 R12, RZ, RZ, 0x7 ;  /* 0x00000007ff0c7424 */ /* 0x000fd400078e00ff */
[----:B------:R-:W-:Y:S02]  /*10200*/  @!P0 LEA R9, R16, UR45, 0x1 ;  /* 0x0000002d10098c11 */ /* 0x000fe4000f8e08ff */
[----:B------:R-:W-:-:S13]  /*10210*/  @!P0 LEA R4, P2, R24, R14, 0x1 ;  /* 0x0000000e18048211 */ /* 0x000fda00078408ff */
[----:B------:R-:W-:Y:S05]  /*10220*/  WARPSYNC.COLLECTIVE R15, `(.L_x_13809) ;  /* 0x000000000f087348 */ /* 0x000fea0003c00000 */
[----:B------:R0:W1:Y:S02]  /*10230*/  SHFL.IDX P6, R14, R13, R12, R11 ;  /* 0x0000000c0d0e7389 */ /* 0x00006400000c000b */
[----:B01----:R-:W-:Y:S01]  /*10240*/  ENDCOLLECTIVE ;  /* 0x000000000000791b */ /* 0x003fe20003800000 */
.L_x_13809:
[----:B------:R-:W-:-:S05]  /*10250*/  @!P0 IMAD.X R5, RZ, RZ, R8, P2 ;  /* 0x000000ffff058224 */ /* 0x000fca00010e0608 */
        /* <DEDUP_REMOVED lines=9> */
.L_x_13810:
[----:B------:R-:W-:Y:S05]  /*102f0*/  BRA `(.L_x_13811) ;  /* 0xffffffd000707947 */ /* 0x000fea000383ffff */
.L_x_13745:
[----:B0-----:R-:W-:-:S04]  /*10300*/  MOV R3, UR45 ;  /* 0x0000002d00037c02 */ /* 0x001fc80008000f00 */
[----:B------:R0:W1:Y:S03]  /*10310*/  SYNCS.PHASECHK.TRANS64.TRYWAIT P0, [R3+URZ+0x22820], R0 ;  /* 0x02282000030075a7 */ /* 0x000066000800017f */
[----:B-1----:R-:W-:Y:S05]  /*10320*/  @!P0 NANOSLEEP.SYNCS 0x989680 ;  /* 0x009896800000895d */ /* 0x002fea0003900000 */
[----:B------:R-:W1:Y:S02]  /*10330*/  @!P0 SYNCS.PHASECHK.TRANS64 P0, [R3+URZ+0x22820], R0 ;  /* 0x02282000030085a7 */ /* 0x000e64000800007f */
[----:B-1----:R-:W-:Y:S05]  /*10340*/  @!P0 BRA `(.L_x_13745) ;  /* 0xfffffffc00ec8947 */ /* 0x002fea000383ffff */
[----:B------:R-:W-:Y:S05]  /*10350*/  BRA `(.L_x_13812) ;  /* 0xffffffd000a07947 */ /* 0x000fea000383ffff */
.L_x_13747:
[----:B0-----:R-:W-:-:S04]  /*10360*/  IMAD.U32 R3, RZ, RZ, UR45 ;  /* 0x0000002dff037e24 */ /* 0x001fc8000f8e00ff */
[----:B------:R0:W1:Y:S03]  /*10370*/  SYNCS.PHASECHK.TRANS64.TRYWAIT P0, [R3+URZ+0x22860], R0 ;  /* 0x02286000030075a7 */ /* 0x000066000800017f */
[----:B-1----:R-:W-:Y:S05]  /*10380*/  @!P0 NANOSLEEP.SYNCS 0x989680 ;  /* 0x009896800000895d */ /* 0x002fea0003900000 */
[----:B------:R-:W1:Y:S02]  /*10390*/  @!P0 SYNCS.PHASECHK.TRANS64 P0, [R3+URZ+0x22860], R0 ;  /* 0x02286000030085a7 */ /* 0x000e64000800007f */
[----:B-1----:R-:W-:Y:S05]  /*103a0*/  @!P0 BRA `(.L_x_13747) ;  /* 0xfffffffc00ec8947 */ /* 0x002fea000383ffff */
[----:B------:R-:W-:Y:S05]  /*103b0*/  BRA `(.L_x_13813) ;  /* 0xffffffd0009c7947 */ /* 0x000fea000383ffff */
.L_x_13748:
        /* <DEDUP_REMOVED lines=8> */
.L_x_13815:
[----:B------:R-:W-:Y:S05]  /*10440*/  BSYNC B0 ;  /* 0x0000000000007941 */ /* 0x000fea0003800000 */
.L_x_13814:
[----:B------:R-:W-:Y:S01]  /*10450*/  IMAD.MOV.U32 R13, RZ, RZ, R3 ;  /* 0x000000ffff0d7224 */ /* 0x000fe200078e0003 */
[----:B------:R-:W-:Y:S01]  /*10460*/  MOV R12, RZ ;  /* 0x000000ff000c7202 */ /* 0x000fe20000000f00 */
[----:B------:R-:W-:Y:S01]  /*10470*/  IMAD.MOV.U32 R11, RZ, RZ, 0x181f ;  /* 0x0000181fff0b7424 */ /* 0x000fe200078e00ff */
[----:B------:R-:W-:Y:S01]  /*10480*/  MOV R15, 0xffffffff ;  /* 0xffffffff000f7802 */ /* 0x000fe20000000f00 */
[----:B------:R-:W-:Y:S01]  /*10490*/  IMAD.SHL.U32 R24, R24, 0x2, RZ ;  /* 0x0000000218187824 */ /* 0x000fe200078e00ff */
[----:B------:R-:W-:Y:S02]  /*104a0*/  MOV R0, R14 ;  /* 0x0000000e00007202 */ /* 0x000fe40000000f00 */
[----:B------:R-:W-:-:S07]  /*104b0*/  LEA R17, R16, UR45, 0x1 ;  /* 0x0000002d10117c11 */ /* 0x000fce000f8e08ff */
[----:B------:R-:W-:Y:S05]  /*104c0*/  WARPSYNC.COLLECTIVE R15, `(.L_x_13816) ;  /* 0x000000000f087348 */ /* 0x000fea0003c00000 */
[----:B------:R0:W1:Y:S02]  /*104d0*/  SHFL.IDX P6, R14, R13, R12, R11 ;  /* 0x0000000c0d0e7389 */ /* 0x00006400000c000b */
[----:B01----:R-:W-:Y:S01]  /*104e0*/  ENDCOLLECTIVE ;  /* 0x000000000000791b */ /* 0x003fe20003800000 */
.L_x_13816:
[C---:B------:R-:W-:Y:S02]  /*104f0*/  LOP3.LUT P2, RZ, R8.reuse, 0x2, RZ, 0xc0, !PT ;  /* 0x0000000208ff7812 */ /* 0x040fe4000784c0ff */
[----:B------:R-:W-:-:S04]  /*10500*/  LOP3.LUT P1, RZ, R8, 0x4, RZ, 0xc0, !PT ;  /* 0x0000000408ff7812 */ /* 0x000fc8000782c0ff */
[----:B------:R-:W-:Y:S01]  /*10510*/  ISETP.LT.OR P3, PT, R35, 0x1, !P1 ;  /* 0x000000012300780c */ /* 0x000fe20004f61670 */
[----:B------:R-:W-:Y:S01]  /*10520*/  IMAD.MOV.U32 R13, RZ, RZ, R10 ;  /* 0x000000ffff0d7224 */ /* 0x000fe200078e000a */
[----:B------:R-:W-:Y:S02]  /*10530*/  MOV R12, 0x1 ;  /* 0x00000001000c7802 */ /* 0x000fe40000000f00 */
[----:B------:R-:W-:-:S13]  /*10540*/  IADD3 R4, P0, R14, R24, RZ ;  /* 0x000000180e047210 */ /* 0x000fda0007f1e0ff */
[----:B------:R-:W-:Y:S05]  /*10550*/  WARPSYNC.COLLECTIVE R15, `(.L_x_13817) ;  /* 0x000000000f087348 */ /* 0x000fea0003c00000 */
[----:B------:R0:W1:Y:S02]  /*10560*/  SHFL.IDX P6, R14, R13, R12, R11 ;  /* 0x0000000c0d0e7389 */ /* 0x00006400000c000b */
[----:B01----:R-:W-:Y:S01]  /*10570*/  ENDCOLLECTIVE ;  /* 0x000000000000791b */ /* 0x003fe20003800000 */
.L_x_13817:
        /* <DEDUP_REMOVED lines=12> */
.L_x_13818:
[----:B------:R-:W-:Y:S01]  /*10640*/  @!PT LDS RZ, [RZ] ;  /* 0x00000000fffff984 */ /* 0x000fe20000000800 */
[----:B------:R-:W-:Y:S01]  /*10650*/  @!PT LDS RZ, [RZ] ;  /* 0x00000000fffff984 */ /* 0x000fe20000000800 */
[----:B------:R-:W-:Y:S01]  /*10660*/  @!PT LDS RZ, [RZ] ;  /* 0x00000000fffff984 */ /* 0x000fe20000000800 */
[----:B------:R-:W-:Y:S01]  /*10670*/  LDGSTS.E.BYPASS.LTC128B.128 [R17+0x3400], desc[UR36][R4.64+0x80], !P0 ;  /* 0x0340008004117fae */ /* 0x000fe2000c101d64 */
[----:B------:R-:W-:Y:S01]  /*10680*/  LOP3.LUT P0, RZ, R8, 0x8, RZ, 0xc0, !PT ;  /* 0x0000000808ff7812 */ /* 0x000fe2000780c0ff */
[----:B------:R-:W-:Y:S02]  /*10690*/  IMAD.MOV.U32 R8, RZ, RZ, RZ ;  /* 0x000000ffff087224 */ /* 0x000fe400078e00ff */
        /* <DEDUP_REMOVED lines=9> */
.L_x_13819:
        /* <DEDUP_REMOVED lines=12> */
.L_x_13820:
        /* <DEDUP_REMOVED lines=14> */
.L_x_13821:
        /* <DEDUP_REMOVED lines=12> */
.L_x_13822:
        /* <DEDUP_REMOVED lines=14> */
.L_x_13823:
        /* <DEDUP_REMOVED lines=12> */
.L_x_13824:
        /* <DEDUP_REMOVED lines=14> */
.L_x_13825:
[----:B------:R-:W-:Y:S02]  /*10c10*/  IADD3.X R5, RZ, R0, RZ, P3, !PT ;  /* 0x00000000ff057210 */ /* 0x000fe40001ffe4ff */
[----:B------:R-:W-:Y:S02]  /*10c20*/  ISETP.LT.OR P3, PT, R35, 0x41, P4 ;  /* 0x000000412300780c */ /* 0x000fe40002761670 */
[----:B------:R-:W-:Y:S02]  /*10c30*/  IADD3 R0, R17, 0x400, RZ ;  /* 0x0000040011007810 */ /* 0x000fe40007ffe0ff */
[----:B------:R-:W-:-:S09]  /*10c40*/  MOV R13, R3 ;  /* 0x00000003000d7202 */ /* 0x000fd20000000f00 */
        /* <DEDUP_REMOVED lines=9> */
.L_x_13826:
        /* <DEDUP_REMOVED lines=9> */
.L_x_13755:
[----:B-1----:R1:W2:Y:S02]  /*10d70*/  SYNCS.PHASECHK.TRANS64.TRYWAIT P0, [R32+URZ+0x22840], R31 ;  /* 0x0228401f200075a7 */ /* 0x0022a4000800017f */
[----:B--2---:R-:W-:Y:S05]  /*10d80*/  @!P0 NANOSLEEP.SYNCS 0x989680 ;  /* 0x009896800000895d */ /* 0x004fea0003900000 */
[----:B------:R-:W2:Y:S02]  /*10d90*/  @!P0 SYNCS.PHASECHK.TRANS64 P0, [R32+URZ+0x22840], R31 ;  /* 0x0228401f200085a7 */ /* 0x000ea4000800007f */
[----:B--2---:R-:W-:Y:S05]  /*10da0*/  @!P0 BRA `(.L_x_13755) ;  /* 0xfffffffc00f08947 */ /* 0x004fea000383ffff */
[----:B------:R-:W-:Y:S05]  /*10db0*/  BRA `(.L_x_13828) ;  /* 0xffffffd000c07947 */ /* 0x000fea000383ffff */
.L_x_13756:
        /* <DEDUP_REMOVED lines=8> */
.L_x_13830:
[----:B------:R-:W-:Y:S05]  /*10e40*/  BSYNC B1 ;  /* 0x0000000000017941 */ /* 0x000fea0003800000 */
.L_x_13829:
        /* <DEDUP_REMOVED lines=9> */
.L_x_13831:
[----:B------:R-:W-:Y:S01]  /*10ee0*/  IMAD.MOV.U32 R13, RZ, RZ, R3 ;  /* 0x000000ffff0d7224 */ /* 0x000fe200078e0003 */
[----:B------:R-:W-:Y:S02]  /*10ef0*/  MOV R12, 0x1 ;  /* 0x00000001000c7802 */ /* 0x000fe40000000f00 */
[----:B------:R-:W-:-:S13]  /*10f00*/  IADD3 R4, P0, R14, R24, RZ ;  /* 0x000000180e047210 */ /* 0x000fda0007f1e0ff */
[----:B------:R-:W-:Y:S05]  /*10f10*/  WARPSYNC.COLLECTIVE R15, `(.L_x_13832) ;  /* 0x000000000f087348 */ /* 0x000fea0003c00000 */
[----:B------:R0:W1:Y:S02]  /*10f20*/  SHFL.IDX P6, R14, R13, R12, R11 ;  /* 0x0000000c0d0e7389 */ /* 0x00006400000c000b */
[----:B01----:R-:W-:Y:S01]  /*10f30*/  ENDCOLLECTIVE ;  /* 0x000000000000791b */ /* 0x003fe20003800000 */
.L_x_13832:
        /* <DEDUP_REMOVED lines=10> */
.L_x_13833:
[----:B------:R-:W-:Y:S01]  /*10fe0*/  MOV R13, R3 ;  /* 0x00000003000d7202 */ /* 0x000fe20000000f00 */
[----:B------:R-:W-:Y:S01]  /*10ff0*/  IMAD.MOV.U32 R12, RZ, RZ, 0x2 ;  /* 0x00000002ff0c7424 */ /* 0x000fe200078e00ff */
[----:B------:R-:W-:-:S13]  /*11000*/  IADD3 R6, P0, R14, R24, RZ ;  /* 0x000000180e067210 */ /* 0x000fda0007f1e0ff */
[----:B------:R-:W-:Y:S05]  /*11010*/  WARPSYNC.COLLECTIVE R15, `(.L_x_13834) ;  /* 0x000000000f087348 */ /* 0x000fea0003c00000 */
[----:B------:R0:W1:Y:S02]  /*11020*/  SHFL.IDX P6, R14, R13, R12, R11 ;  /* 0x0000000c0d0e7389 */ /* 0x00006400000c000b */
[----:B01----:R-:W-:Y:S01]  /*11030*/  ENDCOLLECTIVE ;  /* 0x000000000000791b */ /* 0x003fe20003800000 */
.L_x_13834:
[----:B------:R-:W-:-:S05]  /*11040*/  IMAD.X R7, RZ, RZ, R7, P0 ;  /* 0x000000ffff077224 */ /* 0x000fca00000e0607 */
        /* <DEDUP_REMOVED lines=9> */
.L_x_13835:
[----:B------:R-:W-:Y:S01]  /*110e0*/  IMAD.MOV.U32 R13, RZ, RZ, R3 ;  /* 0x000000ffff0d7224 */ /* 0x000fe200078e0003 */
[----:B------:R-:W-:Y:S02]  /*110f0*/  MOV R12, 0x3 ;  /* 0x00000003000c7802 */ /* 0x000fe40000000f00 */
[----:B------:R-:W-:-:S13]  /*11100*/  IADD3 R6, P0, R14, R24, RZ ;  /* 0x000000180e067210 */ /* 0x000fda0007f1e0ff */
[----:B------:R-:W-:Y:S05]  /*11110*/  WARPSYNC.COLLECTIVE R15, `(.L_x_13836) ;  /* 0x000000000f087348 */ /* 0x000fea0003c00000 */
[----:B------:R0:W1:Y:S02]  /*11120*/  SHFL.IDX P6, R14, R13, R12, R11 ;  /* 0x0000000c0d0e7389 */ /* 0x00006400000c000b */
[----:B01----:R-:W-:Y:S01]  /*11130*/  ENDCOLLECTIVE ;  /* 0x000000000000791b */ /* 0x003fe20003800000 */
.L_x_13836:
        /* <DEDUP_REMOVED lines=10> */
.L_x_13837:
[----:B------:R-:W-:Y:S01]  /*111e0*/  MOV R13, R3 ;  /* 0x00000003000d7202 */ /* 0x000fe20000000f00 */
[----:B------:R-:W-:Y:S01]  /*111f0*/  IMAD.MOV.U32 R12, RZ, RZ, 0x4 ;  /* 0x00000004ff0c7424 */ /* 0x000fe200078e00ff */
[----:B------:R-:W-:-:S13]  /*11200*/  IADD3 R4, P0, R14, R24, RZ ;  /* 0x000000180e047210 */ /* 0x000fda0007f1e0ff */
[----:B------:R-:W-:Y:S05]  /*11210*/  WARPSYNC.COLLECTIVE R15, `(.L_x_13838) ;  /* 0x000000000f087348 */ /* 0x000fea0003c00000 */
[----:B------:R0:W1:Y:S02]  /*11220*/  SHFL.IDX P6, R14, R13, R12, R11 ;  /* 0x0000000c0d0e7389 */ /* 0x00006400000c000b */
[----:B01----:R-:W-:Y:S01]  /*11230*/  ENDCOLLECTIVE ;  /* 0x000000000000791b */ /* 0x003fe20003800000 */
.L_x_13838:
        /* <DEDUP_REMOVED lines=10> */
.L_x_13839:
[----:B------:R-:W-:Y:S01]  /*112e0*/  IMAD.MOV.U32 R13, RZ, RZ, R3 ;  /* 0x000000ffff0d7224 */ /* 0x000fe200078e0003 */
[----:B------:R-:W-:Y:S02]  /*112f0*/  MOV R12, 0x5 ;  /* 0x00000005000c7802 */ /* 0x000fe40000000f00 */
[----:B------:R-:W-:-:S13]  /*11300*/  IADD3 R4, P0, R14, R24, RZ ;  /* 0x000000180e047210 */ /* 0x000fda0007f1e0ff */
[----:B------:R-:W-:Y:S05]  /*11310*/  WARPSYNC.COLLECTIVE R15, `(.L_x_13840) ;  /* 0x000000000f087348 */ /* 0x000fea0003c00000 */
[----:B------:R0:W1:Y:S02]  /*11320*/  SHFL.IDX P6, R14, R13, R12, R11 ;  /* 0x0000000c0d0e7389 */ /* 0x00006400000c000b */
[----:B01----:R-:W-:Y:S01]  /*11330*/  ENDCOLLECTIVE ;  /* 0x000000000000791b */ /* 0x003fe20003800000 */
.L_x_13840:
        /* <DEDUP_REMOVED lines=10> */
.L_x_13841:
[----:B------:R-:W-:Y:S01]  /*113e0*/  IMAD.MOV.U32 R37, RZ, RZ, R14 ;  /* 0x000000ffff257224 */ /* 0x000fe200078e000e */
[----:B------:R-:W-:Y:S06]  /*113f0*/  BRA `(.L_x_13842) ;  /* 0xffffffd000187947 */ /* 0x000fec000383ffff */
.L_x_13761:
[----:B---3--:R3:W4:Y:S02]  /*11400*/  SYNCS.PHASECHK.TRANS64.TRYWAIT P0, [R32+URZ+0x22860], R31 ;  /* 0x0228601f200075a7 */ /* 0x008724000800017f */
[----:B----4-:R-:W-:Y:S05]  /*11410*/  @!P0 NANOSLEEP.SYNCS 0x989680 ;  /* 0x009896800000895d */ /* 0x010fea0003900000 */
[----:B------:R-:W4:Y:S02]  /*11420*/  @!P0 SYNCS.PHASECHK.TRANS64 P0, [R32+URZ+0x22860], R31 ;  /* 0x0228601f200085a7 */ /* 0x000f24000800007f */
[----:B----4-:R-:W-:Y:S05]  /*11430*/  @!P0 BRA `(.L_x_13761) ;  /* 0xfffffffc00f08947 */ /* 0x010fea000383ffff */
[----:B------:R-:W-:Y:S05]  /*11440*/  BRA `(.L_x_13843) ;  /* 0xffffffd000647947 */ /* 0x000fea000383ffff */
.L_x_13762:
[----:B------:R-:W-:Y:S01]  /*11450*/  BSSY B1, `(.L_x_13844) ;  /* 0x0000008000017945 */ /* 0x000fe20003800000 */
[----:B------:R-:W-:Y:S01]  /*11460*/  MOV R13, R18 ;  /* 0x00000012000d7202 */ /* 0x000fe20000000f00 */
[----:B------:R-:W-:Y:S01]  /*11470*/  IMAD.MOV.U32 R12, RZ, RZ, RZ ;  /* 0x000000ffff0c7224 */ /* 0x000fe200078e00ff */
[----:B------:R-:W-:Y:S01]  /*11480*/  MOV R11, 0x181f ;  /* 0x0000181f000b7802 */ /* 0x000fe20000000f00 */
[----:B------:R-:W-:-:S07]  /*11490*/  IMAD.MOV.U32 R15, RZ, RZ, -0x1 ;  /* 0xffffffffff0f7424 */ /* 0x000fce00078e00ff */
[----:B-123--:R-:W-:Y:S05]  /*114a0*/  WARPSYNC.COLLECTIVE R15, `(.L_x_13845) ;  /* 0x000000000f087348 */ /* 0x00efea0003c00000 */
[----:B------:R0:W4:Y:S02]  /*114b0*/  SHFL.IDX P6, R14, R13, R12, R11 ;  /* 0x0000000c0d0e7389 */ /* 0x00012400000c000b */
[----:B01234-:R-:W-:Y:S01]  /*114c0*/  ENDCOLLECTIVE ;  /* 0x000000000000791b */ /* 0x01ffe20003800000 */
.L_x_13845:
[----:B------:R-:W-:Y:S05]  /*114d0*/  BSYNC B1 ;  /* 0x0000000000017941 */ /* 0x000fea0003800000 */
.L_x_13844:
[----:B------:R-:W-:Y:S01]  /*114e0*/  IMAD.MOV.U32 R13, RZ, RZ, R3 ;  /* 0x000000ffff0d7224 */ /* 0x000fe200078e0003 */
[----:B------:R-:W-:Y:S01]  /*114f0*/  MOV R12, RZ ;  /* 0x000000ff000c7202 */ /* 0x000fe20000000f00 */
[----:B------:R-:W-:Y:S01]  /*11500*/  IMAD.MOV.U32 R11, RZ, RZ, 0x181f ;  /* 0x0000181fff0b7424 */ /* 0x000fe200078e00ff */
[----:B------:R-:W-:Y:S01]  /*11510*/  MOV R15, 0xffffffff ;  /* 0xffffffff000f7802 */ /* 0x000fe20000000f00 */
[----:B------:R-:W-:Y:S01]  /*11520*/  IMAD R17, R21, 0xc000, R0 ;  /* 0x0000c00015117824 */ /* 0x000fe200078e0200 */
[----:B------:R-:W-:Y:S01]  /*11530*/  MOV R5, R14 ;  /* 0x0000000e00057202 */ /* 0x000fe20000000f00 */
[----:B------:R-:W-:-:S07]  /*11540*/  IMAD.MOV.U32 R8, RZ, RZ, RZ ;  /* 0x000000ffff087224 */ /* 0x000fce00078e00ff */
[----:B------:R-:W-:Y:S05]  /*11550*/  WARPSYNC.COLLECTIVE R15, `(.L_x_13846) ;  /* 0x000000000f087348 */ /* 0x000fea0003c00000 */
[----:B------:R0:W1:Y:S02]  /*11560*/  SHFL.IDX P6, R14, R13, R12, R11 ;  /* 0x0000000c0d0e7389 */ /* 0x00006400000c000b */
[----:B01----:R-:W-:Y:S01]  /*11570*/  ENDCOLLECTIVE ;  /* 0x000000000000791b */ /* 0x003fe20003800000 */
.L_x_13846:
[----:B------:R-:W-:Y:S01]  /*11580*/  MOV R13, R18 ;  /* 0x00000012000d7202 */ /* 0x000fe20000000f00 */
[----:B------:R-:W-:Y:S01]  /*11590*/  IMAD.MOV.U32 R12, RZ, RZ, 0x1 ;  /* 0x00000001ff0c7424 */ /* 0x000fe200078e00ff */
[----:B------:R-:W-:-:S13]  /*115a0*/  IADD3 R4, P0, R14, R24, RZ ;  /* 0x000000180e047210 */ /* 0x000fda0007f1e0ff */
[----:B------:R-:W-:Y:S05]  /*115b0*/  WARPSYNC.COLLECTIVE R15, `(.L_x_13847) ;  /* 0x000000000f087348 */ /* 0x000fea0003c00000 */
[----:B------:R0:W1:Y:S02]  /*115c0*/  SHFL.IDX P6, R14, R13, R12, R11 ;  /* 0x0000000c0d0e7389 */ /* 0x00006400000c000b */
[----:B01----:R-:W-:Y:S01]  /*115d0*/  ENDCOLLECTIVE ;  /* 0x000000000000791b */ /* 0x003fe20003800000 */
.L_x_13847:
        /* <DEDUP_REMOVED lines=13> */
.L_x_13848:
[----:B------:R-:W-:Y:S01]  /*116b0*/  MOV R13, R18 ;  /* 0x00000012000d7202 */ /* 0x000fe20000000f00 */
[----:B------:R-:W-:Y:S01]  /*116c0*/  IMAD.MOV.U32 R12, RZ, RZ, 0x2 ;  /* 0x00000002ff0c7424 */ /* 0x000fe200078e00ff */
[----:B------:R-:W-:-:S07]  /*116d0*/  MOV R5, R14 ;  /* 0x0000000e00057202 */ /* 0x000fce0000000f00 */
[----:B------:R-:W-:Y:S05]  /*116e0*/  WARPSYNC.COLLECTIVE R15, `(.L_x_13849) ;  /* 0x000000000f087348 */ /* 0x000fea0003c00000 */
[----:B------:R0:W1:Y:S02]  /*116f0*/  SHFL.IDX P6, R14, R13, R12, R11 ;  /* 0x0000000c0d0e7389 */ /* 0x00006400000c000b */
[----:B01----:R-:W-:Y:S01]  /*11700*/  ENDCOLLECTIVE ;  /* 0x000000000000791b */ /* 0x003fe20003800000 */
.L_x_13849:
        /* <DEDUP_REMOVED lines=14> */
.L_x_13850:
[----:B------:R-:W-:Y:S01]  /*117f0*/  MOV R13, R18 ;  /* 0x00000012000d7202 */ /* 0x000fe20000000f00 */
[----:B------:R-:W-:Y:S01]  /*11800*/  IMAD.MOV.U32 R12, RZ, RZ, 0x3 ;  /* 0x00000003ff0c7424 */ /* 0x000fe200078e00ff */
[----:B------:R-:W-:-:S07]  /*11810*/  MOV R5, R14 ;  /* 0x0000000e00057202 */ /* 0x000fce0000000f00 */
[----:B------:R-:W-:Y:S05]  /*11820*/  WARPSYNC.COLLECTIVE R15, `(.L_x_13851) ;  /* 0x000000000f087348 */ /* 0x000fea0003c00000 */
[----:B------:R0:W1:Y:S02]  /*11830*/  SHFL.IDX P6, R14, R13, R12, R11 ;  /* 0x0000000c0d0e7389 */ /* 0x00006400000c000b */
[----:B01----:R-:W-:Y:S01]  /*11840*/  ENDCOLLECTIVE ;  /* 0x000000000000791b */ /* 0x003fe20003800000 */
.L_x_13851:
        /* <DEDUP_REMOVED lines=14> */
.L_x_13852:
[----:B------:R-:W-:Y:S01]  /*11930*/  MOV R13, R18 ;  /* 0x00000012000d7202 */ /* 0x000fe20000000f00 */
[----:B------:R-:W-:Y:S01]  /*11940*/  IMAD.MOV.U32 R12, RZ, RZ, 0x4 ;  /* 0x00000004ff0c7424 */ /* 0x000fe200078e00ff */
[----:B------:R-:W-:-:S07]  /*11950*/  MOV R5, R14 ;  /* 0x0000000e00057202 */ /* 0x000fce0000000f00 */
[----:B------:R-:W-:Y:S05]  /*11960*/  WARPSYNC.COLLECTIVE R15, `(.L_x_13853) ;  /* 0x000000000f087348 */ /* 0x000fea0003c00000 */
[----:B------:R0:W1:Y:S02]  /*11970*/  SHFL.IDX P6, R14, R13, R12, R11 ;  /* 0x0000000c0d0e7389 */ /* 0x00006400000c000b */
[----:B01----:R-:W-:Y:S01]  /*11980*/  ENDCOLLECTIVE ;  /* 0x000000000000791b */ /* 0x003fe20003800000 */
.L_x_13853:
        /* <DEDUP_REMOVED lines=14> */
.L_x_13854:
[----:B------:R-:W-:Y:S01]  /*11a70*/  MOV R13, R18 ;  /* 0x00000012000d7202 */ /* 0x000fe20000000f00 */
[----:B------:R-:W-:Y:S01]  /*11a80*/  IMAD.MOV.U32 R12, RZ, RZ, 0x5 ;  /* 0x00000005ff0c7424 */ /* 0x000fe200078e00ff */
[----:B------:R-:W-:-:S07]  /*11a90*/  MOV R5, R14 ;  /* 0x0000000e00057202 */ /* 0x000fce0000000f00 */
[----:B------:R-:W-:Y:S05]  /*11aa0*/  WARPSYNC.COLLECTIVE R15, `(.L_x_13855) ;  /* 0x000000000f087348 */ /* 0x000fea0003c00000 */
[----:B------:R0:W1:Y:S02]  /*11ab0*/  SHFL.IDX P6, R14, R13, R12, R11 ;  /* 0x0000000c0d0e7389 */ /* 0x00006400000c000b */
[----:B01----:R-:W-:Y:S01]  /*11ac0*/  ENDCOLLECTIVE ;  /* 0x000000000000791b */ /* 0x003fe20003800000 */
.L_x_13855:
        /* <DEDUP_REMOVED lines=14> */
.L_x_13856:
[----:B------:R-:W-:Y:S01]  /*11bb0*/  MOV R3, R14 ;  /* 0x0000000e00037202 */ /* 0x000fe20000000f00 */
[----:B------:R-:W-:Y:S06]  /*11bc0*/  BRA `(.L_x_13857) ;  /* 0xffffffcc00a07947 */ /* 0x000fec000383ffff */
.L_x_13767:
[----:B0-----:R0:W1:Y:S02]  /*11bd0*/  SYNCS.PHASECHK.TRANS64.TRYWAIT P0, [R4+URZ+0x22820], R8 ;  /* 0x02282008040075a7 */ /* 0x001064000800017f */
[----:B-1----:R-:W-:Y:S05]  /*11be0*/  @!P0 NANOSLEEP.SYNCS 0x989680 ;  /* 0x009896800000895d */ /* 0x002fea0003900000 */
[----:B------:R-:W1:Y:S02]  /*11bf0*/  @!P0 SYNCS.PHASECHK.TRANS64 P0, [R4+URZ+0x22820], R8 ;  /* 0x02282008040085a7 */ /* 0x000e64000800007f */
[----:B-1----:R-:W-:Y:S05]  /*11c00*/  @!P0 BRA `(.L_x_13767) ;  /* 0xfffffffc00f08947 */ /* 0x002fea000383ffff */
[----:B------:R-:W-:Y:S05]  /*11c10*/  BRA `(.L_x_13858) ;  /* 0xffffffd000287947 */ /* 0x000fea000383ffff */
.L_x_13768:
[----:B------:R-:W-:Y:S01]  /*11c20*/  BSSY B0, `(.L_x_13859) ;  /* 0x0000008000007945 */ /* 0x000fe20003800000 */
[----:B------:R-:W-:Y:S01]  /*11c30*/  MOV R13, R2 ;  /* 0x00000002000d7202 */ /* 0x000fe20000000f00 */
[----:B------:R-:W-:Y:S01]  /*11c40*/  IMAD.MOV.U32 R12, RZ, RZ, RZ ;  /* 0x000000ffff0c7224 */ /* 0x000fe200078e00ff */
[----:B------:R-:W-:Y:S01]  /*11c50*/  MOV R11, 0x1f ;  /* 0x0000001f000b7802 */ /* 0x000fe20000000f00 */
[----:B------:R-:W-:-:S07]  /*11c60*/  IMAD.MOV.U32 R15, RZ, RZ, -0x1 ;  /* 0xffffffffff0f7424 */ /* 0x000fce00078e00ff */
[----:B0-23-5:R-:W-:Y:S05]  /*11c70*/  WARPSYNC.COLLECTIVE R15, `(.L_x_13860) ;  /* 0x000000000f087348 */ /* 0x02dfea0003c00000 */
[----:B------:R1:W4:Y:S02]  /*11c80*/  SHFL.IDX P6, R14, R13, R12, R11 ;  /* 0x0000000c0d0e7389 */ /* 0x00032400000c000b */
[----:B012345:R-:W-:Y:S01]  /*11c90*/  ENDCOLLECTIVE ;  /* 0x000000000000791b */ /* 0x03ffe20003800000 */
.L_x_13860:
[----:B------:R-:W-:Y:S05]  /*11ca0*/  BSYNC B0 ;  /* 0x0000000000007941 */ /* 0x000fea0003800000 */
.L_x_13859:
[----:B------:R-:W-:Y:S05]  /*11cb0*/  BRA `(.L_x_13861) ;  /* 0xffffffd000107947 */ /* 0x000fea000383ffff */
.L_x_13769:
[----:B------:R-:W-:Y:S01]  /*11cc0*/  BSSY B0, `(.L_x_13862) ;  /* 0x0000006000007945 */ /* 0x000fe20003800000 */
[----:B------:R-:W-:-:S07]  /*11cd0*/  MOV R15, 0xffffffff ;  /* 0xffffffff000f7802 */ /* 0x000fce0000000f00 */
[----:B0123-5:R-:W-:Y:S05]  /*11ce0*/  WARPSYNC.COLLECTIVE R15, `(.L_x_13863) ;  /* 0x000000000f0c7348 */ /* 0x02ffea0003c00000 */
[----:B------:R-:W-:Y:S02]  /*11cf0*/  ELECT P6, UR62, PT ;  /* 0x00000000003e782f */ /* 0x000fe400038c0000 */
[----:B------:R-:W-:Y:S01]  /*11d00*/  MOV R14, UR62 ;  /* 0x0000003e000e7c02 */ /* 0x000fe20008000f00 */
[----:B0123-5:R-:W-:Y:S10]  /*11d10*/  ENDCOLLECTIVE ;  /* 0x000000000000791b */ /* 0x02fff40003800000 */
.L_x_13863:
[----:B------:R-:W-:Y:S05]  /*11d20*/  BSYNC B0 ;  /* 0x0000000000007941 */ /* 0x000fea0003800000 */
.L_x_13862:
[----:B------:R-:W-:Y:S05]  /*11d30*/  BRA `(.L_x_13864) ;  /* 0xffffffd000047947 */ /* 0x000fea000383ffff */
.L_x_13771:
[----:B----4-:R4:W0:Y:S02]  /*11d40*/  SYNCS.PHASECHK.TRANS64.TRYWAIT P1, [R5+URZ+0x22840], R0 ;  /* 0x02284000050075a7 */ /* 0x010824000802017f */
[----:B0-----:R-:W-:Y:S05]  /*11d50*/  @!P1 NANOSLEEP.SYNCS 0x989680 ;  /* 0x009896800000995d */ /* 0x001fea0003900000 */
[----:B------:R-:W0:Y:S02]  /*11d60*/  @!P1 SYNCS.PHASECHK.TRANS64 P1, [R5+URZ+0x22840], R0 ;  /* 0x02284000050095a7 */ /* 0x000e24000802007f */
[----:B0-----:R-:W-:Y:S05]  /*11d70*/  @!P1 BRA `(.L_x_13771) ;  /* 0xfffffffc00f09947 */ /* 0x001fea000383ffff */
[----:B------:R-:W-:Y:S05]  /*11d80*/  BRA `(.L_x_13865) ;  /* 0xffffffd000247947 */ /* 0x000fea000383ffff */
.L_x_13773:
[----:B-1----:R1:W0:Y:S02]  /*11d90*/  SYNCS.PHASECHK.TRANS64.TRYWAIT P1, [R21+URZ+0x22840], R2 ;  /* 0x02284002150075a7 */ /* 0x002224000802017f */
[----:B0-----:R-:W-:Y:S05]  /*11da0*/  @!P1 NANOSLEEP.SYNCS 0x989680 ;  /* 0x009896800000995d */ /* 0x001fea0003900000 */
[----:B------:R-:W0:Y:S02]  /*11db0*/  @!P1 SYNCS.PHASECHK.TRANS64 P1, [R21+URZ+0x22840], R2 ;  /* 0x02284002150095a7 */ /* 0x000e24000802007f */
[----:B0-----:R-:W-:Y:S05]  /*11dc0*/  @!P1 BRA `(.L_x_13773) ;  /* 0xfffffffc00f09947 */ /* 0x001fea000383ffff */
[----:B------:R-:W-:Y:S05]  /*11dd0*/  BRA `(.L_x_13866) ;  /* 0xffffffd000307947 */ /* 0x000fea000383ffff */
.L_x_13775:
[----:B------:R0:W0:Y:S02]  /*11de0*/  SYNCS.PHASECHK.TRANS64.TRYWAIT P1, [R5+URZ+0x22860], R0 ;  /* 0x02286000050075a7 */ /* 0x000024000802017f */
[----:B0-----:R-:W-:Y:S05]  /*11df0*/  @!P1 NANOSLEEP.SYNCS 0x989680 ;  /* 0x009896800000995d */ /* 0x001fea0003900000 */
[----:B------:R-:W0:Y:S02]  /*11e00*/  @!P1 SYNCS.PHASECHK.TRANS64 P1, [R5+URZ+0x22860], R0 ;  /* 0x02286000050095a7 */ /* 0x000e24000802007f */
[----:B0-----:R-:W-:Y:S05]  /*11e10*/  @!P1 BRA `(.L_x_13775) ;  /* 0xfffffffc00f09947 */ /* 0x001fea000383ffff */
[----:B------:R-:W-:Y:S05]  /*11e20*/  BRA `(.L_x_13867) ;  /* 0xffffffd0002c7947 */ /* 0x000fea000383ffff */
.L_x_13868:
        /* <DEDUP_REMOVED lines=13> */
.L_x_15781:


//--------------------- .text._ZN7cutlass13device_kernelIN5flash11enable_sm90INS1_16FlashAttnFwdSm90INS1_25CollectiveMainloopFwdSm90ILi2EN4cute5tupleIJNS5_1CILi1EEES8_S8_EEENS6_IJNS7_ILi128EEENS7_ILi96EEENS7_ILi64EEEEEELi256ENS_10bfloat16_tEfNS_4arch4Sm90ELb1ELb0ELb1ELb0ELb1ELb0ELb1ELb1ELb0ELb1ELb1ELb0EEENS1_21CollectiveEpilogueFwdINS6_IJSA_NS7_ILi256EEESB_EEES9_SE_SG_Li256ELb0ELb1ELb1ELb0EEENS1_19SingleTileSchedulerILb0ELb1ELb1ELi128EEEEEEEEEvNT_6ParamsE --------------------------
	.section	.text._ZN7cutlass13device_kernelIN5flash11enable_sm90INS1_16FlashAttnFwdSm90INS1_25CollectiveMainloopFwdSm90ILi2EN4cute5tupleIJNS5_1CILi1EEES8_S8_EEENS6_IJNS7_ILi128EEENS7_ILi96EEENS7_ILi64EEEEEELi256ENS_10bfloat16_tEfNS_4arch4Sm90ELb1ELb0ELb1ELb0ELb1ELb0ELb1ELb1ELb0ELb1ELb1ELb0EEENS1_21CollectiveEpilogueFwdINS6_IJSA_NS7_ILi256EEESB_EEES9_SE_SG_Li256ELb0ELb1ELb1ELb0EEENS1_19SingleTileSchedulerILb0ELb1ELb1ELi128EEEEEEEEEvNT_6ParamsE,"ax",@progbits
	.align	128
.text._ZN7cutlass13device_kernelIN5flash11enable_sm90INS1_16FlashAttnFwdSm90INS1_25CollectiveMainloopFwdSm90ILi2EN4cute5tupleIJNS5_1CILi1EEES8_S8_EEENS6_IJNS7_ILi128EEENS7_ILi96EEENS7_ILi64EEEEEELi256ENS_10bfloat16_tEfNS_4arch4Sm90ELb1ELb0ELb1ELb0ELb1ELb0ELb1ELb1ELb0ELb1ELb1ELb0EEENS1_21CollectiveEpilogueFwdINS6_IJSA_NS7_ILi256EEESB_EEES9_SE_SG_Li256ELb0ELb1ELb1ELb0EEENS1_19SingleTileSchedulerILb0ELb1ELb1ELi128EEEEEEEEEvNT_6ParamsE:
        .type           _ZN7cutlass13device_kernelIN5flash11enable_sm90INS1_16FlashAttnFwdSm90INS1_25CollectiveMainloopFwdSm90ILi2EN4cute5tupleIJNS5_1CILi1EEES8_S8_EEENS6_IJNS7_ILi128EEENS7_ILi96EEENS7_ILi64EEEEEELi256ENS_10bfloat16_tEfNS_4arch4Sm90ELb1ELb0ELb1ELb0ELb1ELb0ELb1ELb1ELb0ELb1ELb1ELb0EEENS1_21CollectiveEpilogueFwdINS6_IJSA_NS7_ILi256EEESB_EEES9_SE_SG_Li256ELb0ELb1ELb1ELb0EEENS1_19SingleTileSchedulerILb0ELb1ELb1ELi128EEEEEEEEEvNT_6ParamsE,@function
        .size           _ZN7cutlass13device_kernelIN5flash11enable_sm90INS1_16FlashAttnFwdSm90INS1_25CollectiveMainloopFwdSm90ILi2EN4cute5tupleIJNS5_1CILi1EEES8_S8_EEENS6_IJNS7_ILi128EEENS7_ILi96EEENS7_ILi64EEEEEELi256ENS_10bfloat16_tEfNS_4arch4Sm90ELb1ELb0ELb1ELb0ELb1ELb0ELb1ELb1ELb0ELb1ELb1ELb0EEENS1_21CollectiveEpilogueFwdINS6_IJSA_NS7_ILi256EEESB_EEES9_SE_SG_Li256ELb0ELb1ELb1ELb0EEENS1_19SingleTileSchedulerILb0ELb1ELb1ELi128EEEEEEEEEvNT_6ParamsE,(.L_x_15782 - _ZN7cutlass13device_kernelIN5flash11enable_sm90INS1_16FlashAttnFwdSm90INS1_25CollectiveMainloopFwdSm90ILi2EN4cute5tupleIJNS5_1CILi1EEES8_S8_EEENS6_IJNS7_ILi128EEENS7_ILi96EEENS7_ILi64EEEEEELi256ENS_10bfloat16_tEfNS_4arch4Sm90ELb1ELb0ELb1ELb0ELb1ELb0ELb1ELb1ELb0ELb1ELb1ELb0EEENS1_21CollectiveEpilogueFwdINS6_IJSA_NS7_ILi256EEESB_EEES9_SE_SG_Li256ELb0ELb1ELb1ELb0EEENS1_19SingleTileSchedulerILb0ELb1ELb1ELi128EEEEEEEEEvNT_6ParamsE)
        .other          _ZN7cutlass13device_kernelIN5flash11enable_sm90INS1_16FlashAttnFwdSm90INS1_25CollectiveMainloopFwdSm90ILi2EN4cute5tupleIJNS5_1CILi1EEES8_S8_EEENS6_IJNS7_ILi128EEENS7_ILi96EEENS7_ILi64EEEEEELi256ENS_10bfloat16_tEfNS_4arch4Sm90ELb1ELb0ELb1ELb0ELb1ELb0ELb1ELb1ELb0ELb1ELb1ELb0EEENS1_21CollectiveEpilogueFwdINS6_IJSA_NS7_ILi256EEESB_EEES9_SE_SG_Li256ELb0ELb1ELb1ELb0EEENS1_19SingleTileSchedulerILb0ELb1ELb1ELi128EEEEEEEEEvNT_6ParamsE,@"STO_CUDA_ENTRY STV_DEFAULT"
_ZN7cutlass13device_kernelIN5flash11enable_sm90INS1_16FlashAttnFwdSm90INS1_25CollectiveMainloopFwdSm90ILi2EN4cute5tupleIJNS5_1CILi1EEES8_S8_EEENS6_IJNS7_ILi128EEENS7_ILi96EEENS7_ILi64EEEEEELi256ENS_10bfloat16_tEfNS_4arch4Sm90ELb1ELb0ELb1ELb0ELb1ELb0ELb1ELb1ELb0ELb1ELb1ELb0EEENS1_21CollectiveEpilogueFwdINS6_IJSA_NS7_ILi256EEESB_EEES9_SE_SG_Li256ELb0ELb1ELb1ELb0EEENS1_19SingleTileSchedulerILb0ELb1ELb1ELi128EEEEEEEEEvNT_6ParamsE:
        /* <DEDUP_REMOVED lines=8> */
[----:B------:R-:W0:Y:S02]  /*0080*/  SHFL.IDX PT, R2, R0, RZ, 0x1f ;  /* 0x00001fff00027589 */ /* 0x000e2400000e0000 */
[C---:B0-----:R-:W-:Y:S02]  /*0090*/  ISETP.NE.OR P0, PT, R2.reuse, RZ, !P0 ;  /* 0x000000ff0200720c */ /* 0x041fe40004705670 */
[----:B------:R-:W-:Y:S02]  /*00a0*/  ISETP.NE.AND P1, PT, R2, RZ, PT ;  /* 0x000000ff0200720c */ /* 0x000fe40003f25270 */
[----:B------:R0:W1:Y:S09]  /*00b0*/  SHFL.IDX PT, R2, R3, RZ, 0x1f ;  /* 0x00001fff03027589 */ /* 0x00007200000e0000 */
[----:B------:R-:W-:Y:S01]  /*00c0*/  VOTEU.ALL UP0, P0 ;  /* 0x00000000003f7886 */ /* 0x000fe20000000000 */
[----:B------:R-:W-:Y:S01]  /*00d0*/  VOTEU.ALL UP1, P0 ;  /* 0x00000000003f7886 */ /* 0x000fe20000020000 */
[----:B------:R-:W-:-:S03]  /*00e0*/  VOTEU.ALL UP2, P0 ;  /* 0x00000000003f7886 */ /* 0x000fc60000040000 */
        /* <DEDUP_REMOVED lines=32> */
.L_x_13869:
        /* <DEDUP_REMOVED lines=22> */
.L_x_13870:
        /* <DEDUP_REMOVED lines=18> */
.L_x_13871:
        /* <DEDUP_REMOVED lines=22> */
.L_x_13872:
        /* <DEDUP_REMOVED lines=22> */
.L_x_13873:
[----:B------:R-:W-:Y:S01]  /*0830*/  ISETP.NE.AND P0, PT, R2, RZ, PT ;  /* 0x000000ff0200720c */ /* 0x000fe20003f05270 */
[----:B------:R-:W-:Y:S01]  /*0840*/  IMAD.MOV.U32 R34, RZ, RZ, 0x1 ;  /* 0x00000001ff227424 */ /* 0x000fe200078e00ff */
[----:B------:R-:W-:Y:S01]  /*0850*/  NOP ;  /* 0x0000000000007918 */ /* 0x000fe20000000000 */
[----:B------:R-:W-:Y:S01]  /*0860*/  ULDC.64 UR36, c[0x0][0x208] ;  /* 0x0000820000247ab9 */ /* 0x000fe20000000a00 */
[----:B------:R-:W-:Y:S02]  /*0870*/  BSSY B6, `(.L_x_13874) ;  /* 0x00010f3000067945 */ /* 0x000fe40003800000 */
[----:B------:R-:W-:Y:S01]  /*0880*/  SEL R34, R34, 0x2, !P0 ;  /* 0x0000000222227807 */ /* 0x000fe20004000000 */
[----:B01234-:R-:W-:Y:S06]  /*0890*/  BAR.SYNC.DEFER_BLOCKING 0x0 ;  /* 0x0000000000007b1d */ /* 0x01ffec0000010000 */
[----:B------:R-:W-:Y:S05]  /*08a0*/  @!P0 BRA `(.L_x_13875) ;  /* 0x000000c800448947 */ /* 0x000fea0003800000 */
.L_x_13876:
[----:B------:R-:W-:-:S08]  /*08b0*/  NOP ;  /* 0x0000000000007918 */ /* 0x000fd00000000000 */
[----:B------:R-:W0:Y:S02]  /*08c0*/  USETMAXREG.TRY_ALLOC.CTAPOOL UP0, 0xe8 ;  /* 0x000000e8000079c8 */ /* 0x000e240008000600 */
[----:B0-----:R-:W-:-:S13]  /*08d0*/  PLOP3.LUT P0, PT, PT, PT, UP0, 0x80, 0x0 ;  /* 0x000000000000781c */ /* 0x001fda0003f0f008 */
[----:B------:R-:W-:Y:S05]  /*08e0*/  @!P0 BRA `(.L_x_13876) ;  /* 0xfffffffc00f08947 */ /* 0x000fea000383ffff */
[----:B------:R-:W0:Y:S01]  /*08f0*/  S2UR UR6, SR_CTAID.Y ;  /* 0x00000000000679c3 */ /* 0x000e220000002600 */
[----:B------:R-:W-:Y:S01]  /*0900*/  ULDC UR7, c[0x0][0xd50] ;  /* 0x0003540000077ab9 */ /* 0x000fe20000000800 */
[----:B------:R-:W-:Y:S01]  /*0910*/  SHF.R.U32.HI R16, RZ, 0x7, R24 ;  /* 0x00000007ff107819 */ /* 0x000fe20000011618 */
[----:B------:R-:W-:-:S05]  /*0920*/  UISETP.NE.AND UP0, UPT, UR7, 0x1, UPT ;  /* 0x000000010700788c */ /* 0x000fca000bf05270 */
[----:B------:R-:W-:Y:S08]  /*0930*/  BAR.ARV 0x8, 0x180 ;  /* 0x0206000000007b1d */ /* 0x000ff00000002000 */
[----:B------:R-:W1:Y:S01]  /*0940*/  S2UR UR8, SR_CTAID.Z ;  /* 0x00000000000879c3 */ /* 0x000e620000002700 */
[----:B------:R-:W-:Y:S01]  /*0950*/  ISETP.NE.AND P0, PT, R16, 0x1, PT ;  /* 0x000000011000780c */ /* 0x000fe20003f05270 */
[----:B------:R-:W-:Y:S01]  /*0960*/  @UP0 ULDC UR4, c[0x0][0xd54] ;  /* 0x0003550000040ab9 */ /* 0x000fe20000000800 */
[----:B------:R-:W-:Y:S01]  /*0970*/  @UP0 ULDC UR9, c[0x0][0xd58] ;  /* 0x0003560000090ab9 */ /* 0x000fe20000000800 */
[----:B0-----:R-:W-:-:S10]  /*0980*/  UIMAD.WIDE.U32 UR4, UR6, UR4, URZ ;  /* 0x00000004060472a5 */ /* 0x001fd4000f8e003f */
[----:B------:R-:W-:Y:S06]  /*0990*/  @!P0 BAR.ARV 0x9, 0x100 ;  /* 0x0244000000008b1d */ /* 0x000fec0000002000 */
[----:B------:R-:W-:Y:S01]  /*09a0*/  UMOV UR10, UR6 ;  /* 0x00000006000a7c82 */ /* 0x000fe20008000000 */
[----:B------:R-:W-:Y:S01]  /*09b0*/  @UP0 USHF.R.U32.HI UR10, URZ, UR9, UR5 ;  /* 0x000000093f0a0299 */ /* 0x000fe20008011605 */
[----:B-1----:R-:W-:-:S03]  /*09c0*/  ISETP.LE.AND P0, PT, RZ, UR8, PT ;  /* 0x00000008ff007c0c */ /* 0x002fc6000bf03270 */
[----:B------:R-:W-:Y:S02]  /*09d0*/  UIADD3 UR4, -UR10, URZ, URZ ;  /* 0x0000003f0a047290 */ /* 0x000fe4000fffe13f */
[----:B------:R-:W-:Y:S02]  /*09e0*/  IMAD.U32 R0, RZ, RZ, UR10 ;  /* 0x0000000aff007e24 */ /* 0x000fe4000f8e00ff */
[----:B------:R-:W-:-:S03]  /*09f0*/  UIMAD UR8, UR7, UR4, UR6 ;  /* 0x00000004070872a4 */ /* 0x000fc6000f8e0206 */
[----:B------:R0:W-:Y:S03]  /*0a00*/  STL [R1], R0 ;  /* 0x0000000001007387 */ /* 0x0001e60000100800 */
[----:B------:R-:W-:Y:S06]  /*0a10*/  @!P0 BRA `(.L_x_13877) ;  /* 0x0000010c00608947 */ /* 0x000fec0003800000 */
[----:B------:R-:W1:Y:S01]  /*0a20*/  S2UR UR38, SR_CTAID.X ;  /* 0x00000000002679c3 */ /* 0x000e620000002500 */
        /* <DEDUP_REMOVED lines=14> */
[----:B-1----:R-:W-:-:S04]  /*0b10*/  USHF.L.U32 UR38, UR38, 0x7, URZ ;  /* 0x0000000726267899 */ /* 0x002fc8000800063f */
[----:B------:R-:W-:Y:S02]  /*0b20*/  @UP1 UIADD3 UR4, UR38, 0x7f, URZ ;  /* 0x0000007f26041890 */ /* 0x000fe4000fffe03f */
[----:B------:R-:W-:Y:S02]  /*0b30*/  UIADD3 UR6, UR38, 0x7f, URZ ;  /* 0x0000007f26067890 */ /* 0x000fe4000fffe03f */
        /* <DEDUP_REMOVED lines=10> */
[----:B------:R-:W-:Y:S02]  /*0be0*/  ULEA.HI.SX32 UR6, UR7, UR6, 0x1c ;  /* 0x0000000607067291 */ /* 0x000fe4000f8fe23f */
[----:B------:R-:W-:Y:S02]  /*0bf0*/  ULOP3.LUT UR7, UR8, 0xffff, URZ, 0xc0, !UPT ;  /* 0x0000ffff08077892 */ /* 0x000fe4000f8ec03f */
        /* <DEDUP_REMOVED lines=8> */
[----:B------:R-:W-:Y:S01]  /*0c80*/  MOV R3, UR11 ;  /* 0x0000000b00037c02 */ /* 0x000fe20008000f00 */
[----:B------:R-:W-:Y:S01]  /*0c90*/  UIADD3 UR6, UR11, -0x1, UR10 ;  /* 0xffffffff0b067890 */ /* 0x000fe2000fffe00a */
[----:B------:R-:W-:Y:S02]  /*0ca0*/  UMOV UR4, URZ ;  /* 0x0000003f00047c82 */ /* 0x000fe40008000000 */
[-C--:B0-----:R-:W-:Y:S02]  /*0cb0*/  IABS R0, R3.reuse ;  /* 0x0000000300007213 */ /* 0x081fe40000000000 */
        /* <DEDUP_REMOVED lines=9> */
[----:B0-----:R-:W-:Y:S01]  /*0d50*/  VIADD R2, R0, 0xffffffe ;  /* 0x0ffffffe00027836 */ /* 0x001fe20000000000 */
[----:B------:R-:W-:-:S05]  /*0d60*/  IADD3 R0, RZ, -R5, RZ ;  /* 0x80000005ff007210 */ /* 0x000fca0007ffe0ff */
        /* <DEDUP_REMOVED lines=18> */
.L_x_13878:
[----:B------:R-:W-:Y:S01]  /*0e90*/  UIMAD UR5, UR7, UR4, URZ ;  /* 0x00000004070572a4 */ /* 0x000fe2000f8e023f */
[----:B0-----:R-:W-:Y:S01]  /*0ea0*/  IMAD.U32 R0, RZ, RZ, UR10 ;  /* 0x0000000aff007e24 */ /* 0x001fe2000f8e00ff */
[----:B------:R-:W-:Y:S01]  /*0eb0*/  IADD3 R152, R24, -0x80, RZ ;  /* 0xffffff8018987810 */ /* 0x000fe20007ffe0ff */
[----:B------:R-:W-:Y:S01]  /*0ec0*/  IMAD.U32 R3, RZ, RZ, UR4 ;  /* 0x00000004ff037e24 */ /* 0x000fe2000f8e00ff */
[----:B------:R-:W-:Y:S02]  /*0ed0*/  PLOP3.LUT P0, PT, PT, PT, PT, 0x80, 0x0 ;  /* 0x000000000000781c */ /* 0x000fe40003f0f070 */
[----:B------:R-:W-:Y:S01]  /*0ee0*/  CS2R R4, SRZ ;  /* 0x0000000000047805 */ /* 0x000fe2000001ff00 */
[----:B------:R-:W-:Y:S01]  /*0ef0*/  IMAD.U32 R223, RZ, RZ, UR5 ;  /* 0x00000005ffdf7e24 */ /* 0x000fe2000f8e00ff */
        /* <DEDUP_REMOVED lines=84> */
[----:B------:R-:W-:Y:S02]  /*1440*/  USHF.R.U32.HI UR4, URZ, 0x4, UR5 ;  /* 0x000000043f047899 */ /* 0x000fe40008011605 */
[----:B------:R-:W-:Y:S02]  /*1450*/  UIADD3 UR5, UR5, 0xa000, URZ ;  /* 0x0000a00005057890 */ /* 0x000fe4000fffe03f */
[----:B------:R-:W-:Y:S02]  /*1460*/  ULOP3.LUT UR4, UR4, 0x3fff, URZ, 0xc0, !UPT ;  /* 0x00003fff04047892 */ /* 0x000fe4000f8ec03f */
[----:B------:R-:W-:Y:S02]  /*1470*/  USHF.R.U32.HI UR5, URZ, 0x4, UR5 ;  /* 0x000000043f057899 */ /* 0x000fe40008011605 */
[----:B------:R-:W-:Y:S02]  /*1480*/  ULOP3.LUT UR40, UR4, 0x10000, URZ, 0xfc, !UPT ;  /* 0x0001000004287892 */ /* 0x000fe4000f8efc3f */
[----:B------:R-:W-:-:S03]  /*1490*/  ULOP3.LUT UR39, UR5, 0x3fff, URZ, 0xc0, !UPT ;  /* 0x00003fff05277892 */ /* 0x000fc6000f8ec03f */
[----:B------:R-:W-:Y:S02]  /*14a0*/  UMOV UR5, 0x40000040 ;  /* 0x4000004000057882 */ /* 0x000fe40000000000 */
[----:B------:R-:W-:Y:S01]  /*14b0*/  UMOV UR4, UR40 ;  /* 0x0000002800047c82 */ /* 0x000fe20008000000 */
[----:B------:R-:W-:Y:S02]  /*14c0*/  IMAD.U32 R23, RZ, RZ, UR5 ;  /* 0x00000005ff177e24 */ /* 0x000fe4000f8e00ff */
[----:B------:R-:W-:Y:S01]  /*14d0*/  IMAD.U32 R22, RZ, RZ, UR4 ;  /* 0x00000004ff167e24 */ /* 0x000fe2000f8e00ff */
[----:B------:R-:W-:Y:S06]  /*14e0*/  @!P0 BRA `(.L_x_13880) ;  /* 0x0000000000408947 */ /* 0x000fec0003800000 */
        /* <DEDUP_REMOVED lines=16> */
.L_x_13880:
[----:B------:R-:W-:Y:S02]  /*15f0*/  SHF.L.U32 R0, RZ, 0x1f, RZ ;  /* 0x0000001fff007819 */ /* 0x000fe400000006ff */
[----:B------:R-:W-:Y:S02]  /*1600*/  IADD3 R224, R16, 0x8, RZ ;  /* 0x0000000810e07810 */ /* 0x000fe40007ffe0ff */
[----:B------:R-:W0:Y:S02]  /*1610*/  SYNCS.PHASECHK.TRANS64.TRYWAIT P0, [UR61+0x32400], R0 ;  /* 0x03240000ff0075a7 */ /* 0x000e24000800017d */
[----:B0-----:R-:W-:Y:S05]  /*1620*/  @!P0 BRA `(.L_x_13881) ;  /* 0x0000010000648947 */ /* 0x001fea0003800000 */
.L_x_13970:
[----:B------:R-:W-:Y:S05]  /*1630*/  WARPSYNC.ALL ;  /* 0x0000000000007948 */ /* 0x000fea0003800000 */
[----:B------:R-:W-:Y:S01]  /*1640*/  LOP3.LUT R34, R34, 0x1, RZ, 0xfc, !PT ;  /* 0x0000000122227812 */ /* 0x000fe200078efcff */
[----:B------:R1:W-:Y:S03]  /*1650*/  BAR.SYNC.DEFER_BLOCKING R224, 0x100 ;  /* 0x000400e00000751d */ /* 0x0003e60000010000 */
[----:B------:R-:W-:-:S13]  /*1660*/  ISETP.NE.AND P0, PT, R34, 0x3, PT ;  /* 0x000000032200780c */ /* 0x000fda0003f05270 */
[----:B-1----:R-:W-:Y:S05]  /*1670*/  @!P0 BRA `(.L_x_13882) ;  /* 0x0000000000048947 */ /* 0x002fea0003800000 */
[----:B------:R-:W-:Y:S01]  /*1680*/  BPT.TRAP 0x1 ;  /* 0x000000040000795c */ /* 0x000fe20000300000 */
.L_x_13882:
[----:B------:R1:W2:Y:S01]  /*1690*/  SYNCS.PHASECHK.TRANS64.TRYWAIT P1, [UR61+0x32430], R0 ;  /* 0x03243000ff0075a7 */ /* 0x0002a2000802017d */
[----:B------:R-:W-:Y:S05]  /*16a0*/  @!P0 BRA `(.L_x_13883) ;  /* 0x0000000000048947 */ /* 0x000fea0003800000 */
[----:B------:R-:W-:Y:S01]  /*16b0*/  BPT.TRAP 0x1 ;  /* 0x000000040000795c */ /* 0x000fe20000300000 */
.L_x_13883:
[----:B--2---:R-:W-:Y:S05]  /*16c0*/  @P1 BRA `(.L_x_13884) ;  /* 0x0000000000081947 */ /* 0x004fea0003800000 */
[----:B------:R-:W2:Y:S02]  /*16d0*/  SYNCS.PHASECHK.TRANS64.TRYWAIT P1, [UR61+0x32430], R0 ;  /* 0x03243000ff0075a7 */ /* 0x000ea4000802017d */
[----:B--2---:R-:W-:Y:S05]  /*16e0*/  @!P1 BRA `(.L_x_13885) ;  /* 0x00000100004c9947 */ /* 0x004fea0003800000 */
.L_x_13884:
[----:B------:R-:W-:Y:S01]  /*16f0*/  UIADD3 UR4, UR61, 0x1c400, URZ ;  /* 0x0001c4003d047890 */ /* 0x000fe2000fffe03f */
[----:B------:R-:W-:Y:S01]  /*1700*/  WARPGROUP.ARRIVE ;  /* 0x00000000000079c5 */ /* 0x000fe20000000000 */
[----:B------:R-:W-:Y:S01]  /*1710*/  UMOV UR6, UR40 ;  /* 0x0000002800067c82 */ /* 0x000fe20008000000 */
[----:B------:R-:W-:Y:S01]  /*1720*/  UMOV UR7, 0x40000040 ;  /* 0x4000004000077882 */ /* 0x000fe20000000000 */
[----:B------:R-:W-:Y:S01]  /*1730*/  USHF.R.U32.HI UR4, URZ, 0x4, UR4 ;  /* 0x000000043f047899 */ /* 0x000fe20008011604 */
[----:B------:R-:W-:Y:S01]  /*1740*/  UMOV UR5, UR7 ;  /* 0x0000000700057c82 */ /* 0x000fe20008000000 */
[----:B------:R-:W-:Y:S02]  /*1750*/  UMOV UR11, 0x40000040 ;  /* 0x40000040000b7882 */ /* 0x000fe40000000000 */
[----:B------:R-:W-:Y:S01]  /*1760*/  ULOP3.LUT UR4, UR4, 0x3fff, URZ, 0xc0, !UPT ;  /* 0x00003fff04047892 */ /* 0x000fe2000f8ec03f */
[----:B------:R-:W-:-:S03]  /*1770*/  IMAD.U32 R15, RZ, RZ, UR11 ;  /* 0x0000000bff0f7e24 */ /* 0x000fc6000f8e00ff */
[----:B------:R-:W-:-:S03]  /*1780*/  ULOP3.LUT UR8, UR4, 0x10000, URZ, 0xfc, !UPT ;  /* 0x0001000004087892 */ /* 0x000fc6000f8efc3f */
[----:B------:R-:W-:-:S03]  /*1790*/  UMOV UR4, UR6 ;  /* 0x0000000600047c82 */ /* 0x000fc60008000000 */
[----:B------:R-:W-:Y:S01]  /*17a0*/  IMAD.U32 R21, RZ, RZ, UR8 ;  /* 0x00000008ff157e24 */ /* 0x000fe2000f8e00ff */
[----:B------:R-:W-:Y:S02]  /*17b0*/  UMOV UR6, UR8 ;  /* 0x0000000800067c82 */ /* 0x000fe40008000000 */
[----:B------:R-:W-:Y:S01]  /*17c0*/  HGMMA.64x96x16.F32.BF16 R24, gdesc[UR4], RZ, !UPT, gsb0 ;  /* 0x01600000041879f0 */ /* 0x000fe2000c0018ff */
[----:B------:R-:W-:Y:S02]  /*17d0*/  UIADD3 UR4, UR40, 0x2, URZ ;  /* 0x0000000228047890 */ /* 0x000fe4000fffe03f */
[----:B------:R-:W-:Y:S01]  /*17e0*/  UIADD3 UR6, UR8, 0x2, URZ ;  /* 0x0000000208067890 */ /* 0x000fe2000fffe03f */
[----:B------:R-:W-:Y:S01]  /*17f0*/  UMOV UR5, UR11 ;  /* 0x0000000b00057c82 */ /* 0x000fe20008000000 */
[----:B------:R-:W-:Y:S01]  /*1800*/  UMOV UR7, 0x40000040 ;  /* 0x4000004000077882 */ /* 0x000fe20000000000 */
[----:B------:R-:W-:Y:S02]  /*1810*/  UMOV UR11, 0x40000040 ;  /* 0x40000040000b7882 */ /* 0x000fe40000000000 */
[----:B------:R-:W-:Y:S01]  /*1820*/  UMOV UR10, UR4 ;  /* 0x00000004000a7c82 */ /* 0x000fe20008000000 */
[----:B------:R-:W-:Y:S01]  /*1830*/  IMAD.U32 R13, RZ, RZ, UR11 ;  /* 0x0000000bff0d7e24 */ /* 0x000fe2000f8e00ff */
[----:B------:R-:W-:Y:S01]  /*1840*/  UMOV UR4, UR10 ;  /* 0x0000000a00047c82 */ /* 0x000fe20008000000 */
[----:B------:R-:W-:Y:S01]  /*1850*/  IMAD.U32 R14, RZ, RZ, UR10 ;  /* 0x0000000aff0e7e24 */ /* 0x000fe2000f8e00ff */
[----:B------:R-:W-:-:S02]  /*1860*/  WARPGROUP.DEPBAR.LE gsb0, 0x0 ;  /* 0x00008000000079c5 */ /* 0x000fc40000010000 */
        /* <DEDUP_REMOVED lines=8> */
[----:B------:R-:W-:Y:S01]  /*18f0*/  MOV R12, UR10 ;  /* 0x0000000a000c7c02 */ /* 0x000fe20008000f00 */
        /* <DEDUP_REMOVED lines=15> */
.L_x_13971:
[----:B------:R-:W-:Y:S05]  /*19f0*/  @!P0 BRA `(.L_x_13887) ;  /* 0x0000000000048947 */ /* 0x000fea0003800000 */
[----:B------:R-:W-:Y:S01]  /*1a00*/  BPT.TRAP 0x1 ;  /* 0x000000040000795c */ /* 0x000fe20000300000 */
.L_x_13887:
[----:B------:R2:W3:Y:S01]  /*1a10*/  SYNCS.PHASECHK.TRANS64.TRYWAIT P1, [UR61+0x32450], R0 ;  /* 0x03245000ff0075a7 */ /* 0x0004e2000802017d */
[----:B------:R-:W-:Y:S05]  /*1a20*/  @!P0 BRA `(.L_x_13888) ;  /* 0x0000000000048947 */ /* 0x000fea0003800000 */
[----:B------:R-:W-:Y:S01]  /*1a30*/  BPT.TRAP 0x1 ;  /* 0x000000040000795c */ /* 0x000fe20000300000 */
.L_x_13888:
[----:B---3--:R-:W-:Y:S05]  /*1a40*/  @P1 BRA `(.L_x_13889) ;  /* 0x0000000000081947 */ /* 0x008fea0003800000 */
[----:B------:R-:W3:Y:S02]  /*1a50*/  SYNCS.PHASECHK.TRANS64.TRYWAIT P1, [UR61+0x32450], R0 ;  /* 0x03245000ff0075a7 */ /* 0x000ee4000802017d */
[----:B---3--:R-:W-:Y:S05]  /*1a60*/  @!P1 BRA `(.L_x_13890) ;  /* 0x000000fc009c9947 */ /* 0x008fea0003800000 */
.L_x_13889:
[----:B------:R-:W-:Y:S01]  /*1a70*/  UIADD3 UR4, UR61, 0x400, URZ ;  /* 0x000004003d047890 */ /* 0x000fe2000fffe03f */
[----:B------:R-:W-:Y:S01]  /*1a80*/  WARPGROUP.ARRIVE ;  /* 0x00000000000079c5 */ /* 0x000fe20000000000 */
[----:B------:R-:W-:-:S05]  /*1a90*/  ULOP3.LUT UR10, UR39, 0x10000, URZ, 0xfc, !UPT ;  /* 0x00010000270a7892 */ /* 0x000fca000f8efc3f */
[----:B------:R-:W3:Y:S01]  /*1aa0*/  S2R R4, SR_TID.X ;  /* 0x0000000000047919 */ /* 0x000ee20000002100 */
[----:B------:R-:W-:Y:S01]  /*1ab0*/  USHF.R.U32.HI UR4, URZ, 0x4, UR4 ;  /* 0x000000043f047899 */ /* 0x000fe20008011604 */
[----:B------:R-:W-:Y:S01]  /*1ac0*/  UMOV UR7, 0x40000040 ;  /* 0x4000004000077882 */ /* 0x000fe20000000000 */
[----:B------:R-:W-:Y:S02]  /*1ad0*/  UMOV UR9, 0x40000040 ;  /* 0x4000004000097882 */ /* 0x000fe40000000000 */
[----:B------:R-:W-:Y:S01]  /*1ae0*/  ULOP3.LUT UR60, UR4, 0x3fff, URZ, 0xc0, !UPT ;  /* 0x00003fff043c7892 */ /* 0x000fe2000f8ec03f */
[----:B------:R-:W-:Y:S01]  /*1af0*/  IMAD.U32 R9, RZ, RZ, UR7 ;  /* 0x00000007ff097e24 */ /* 0x000fe2000f8e00ff */
[----:B------:R-:W-:Y:S01]  /*1b00*/  UMOV UR6, UR10 ;  /* 0x0000000a00067c82 */ /* 0x000fe20008000000 */
[----:B------:R-:W-:Y:S01]  /*1b10*/  UMOV UR5, UR7 ;  /* 0x0000000700057c82 */ /* 0x000fe20008000000 */
[----:B------:R-:W-:Y:S01]  /*1b20*/  ULOP3.LUT UR39, UR60, 0x10000, URZ, 0xfc, !UPT ;  /* 0x000100003c277892 */ /* 0x000fe2000f8efc3f */
[----:B------:R-:W-:Y:S01]  /*1b30*/  MOV R8, UR6 ;  /* 0x0000000600087c02 */ /* 0x000fe20008000f00 */
[----:B------:R-:W-:Y:S01]  /*1b40*/  UMOV UR4, UR6 ;  /* 0x0000000600047c82 */ /* 0x000fe20008000000 */
[----:B------:R-:W-:Y:S01]  /*1b50*/  IMAD.U32 R7, RZ, RZ, UR9 ;  /* 0x00000009ff077e24 */ /* 0x000fe2000f8e00ff */
[----:B------:R-:W-:Y:S01]  /*1b60*/  UIADD3 UR12, UR10, 0x402, URZ ;  /* 0x000004020a0c7890 */ /* 0x000fe2000fffe03f */
[----:B------:R-:W-:-:S02]  /*1b70*/  UMOV UR13, 0x40000040 ;  /* 0x40000040000d7882 */ /* 0x000fc40000000000 */
[----:B------:R-:W-:Y:S01]  /*1b80*/  UMOV UR6, UR39 ;  /* 0x0000002700067c82 */ /* 0x000fe20008000000 */
[----:B------:R-:W-:Y:S01]  /*1b90*/  UIADD3 UR16, UR10, 0x404, URZ ;  /* 0x000004040a107890 */ /* 0x000fe2000fffe03f */
[----:B------:R-:W-:Y:S01]  /*1ba0*/  HGMMA.64x96x16.F32.BF16 R24, gdesc[UR4], R24, gsb0 ;  /* 0x01600000041879f0 */ /* 0x000fe20008001818 */
[----:B------:R-:W-:Y:S02]  /*1bb0*/  UIADD3 UR4, UR10, 0x2, URZ ;  /* 0x000000020a047890 */ /* 0x000fe4000fffe03f */
[----:B------:R-:W-:Y:S01]  /*1bc0*/  UIADD3 UR6, UR39, 0x2, URZ ;  /* 0x0000000227067890 */ /* 0x000fe2000fffe03f */
[----:B------:R-:W-:Y:S01]  /*1bd0*/  UMOV UR5, UR9 ;  /* 0x0000000900057c82 */ /* 0x000fe20008000000 */
[----:B------:R-:W-:Y:S01]  /*1be0*/  UMOV UR7, 0x40000040 ;  /* 0x4000004000077882 */ /* 0x000fe20000000000 */
[----:B------:R-:W-:Y:S02]  /*1bf0*/  UMOV UR9, 0x40000040 ;  /* 0x4000004000097882 */ /* 0x000fe40000000000 */
[----:B------:R-:W-:Y:S01]  /*1c00*/  UMOV UR8, UR4 ;  /* 0x0000000400087c82 */ /* 0x000fe20008000000 */
[----:B0-----:R-:W-:Y:S01]  /*1c10*/  IMAD.U32 R3, RZ, RZ, UR9 ;  /* 0x00000009ff037e24 */ /* 0x001fe2000f8e00ff */
[----:B------:R-:W-:Y:S01]  /*1c20*/  UMOV UR4, UR8 ;  /* 0x0000000800047c82 */ /* 0x000fe20008000000 */
[----:B------:R-:W-:Y:S01]  /*1c30*/  IMAD.U32 R6, RZ, RZ, UR8 ;  /* 0x00000008ff067e24 */ /* 0x000fe2000f8e00ff */
[----:B------:R-:W-:Y:S01]  /*1c40*/  UMOV UR17, 0x40000040 ;  /* 0x4000004000117882 */ /* 0x000fe20000000000 */
[----:B------:R-:W-:Y:S01]  /*1c50*/  UIADD3 UR20, UR10, 0x406, URZ ;  /* 0x000004060a147890 */ /* 0x000fe2000fffe03f */
[----:B---3--:R-:W-:Y:S01]  /*1c60*/  SHF.R.U32.HI R4, RZ, 0x7, R4 ;  /* 0x00000007ff047819 */ /* 0x008fe20000011604 */
[----:B------:R-:W-:Y:S01]  /*1c70*/  UMOV UR21, 0x40000040 ;  /* 0x4000004000157882 */ /* 0x000fe20000000000 */
[----:B------:R-:W-:Y:S01]  /*1c80*/  UIADD3 UR24, UR10, 0x800, URZ ;  /* 0x000008000a187890 */ /* 0x000fe2000fffe03f */
[----:B------:R-:W-:Y:S01]  /*1c90*/  UMOV UR25, 0x40000040 ;  /* 0x4000004000197882 */ /* 0x000fe20000000000 */
[----:B------:R-:W-:Y:S01]  /*1ca0*/  UIADD3 UR28, UR10, 0x802, URZ ;  /* 0x000008020a1c7890 */ /* 0x000fe2000fffe03f */
[----:B------:R-:W-:Y:S01]  /*1cb0*/  IADD3 R20, -R4, 0xb, RZ ;  /* 0x0000000b04147810 */ /* 0x000fe20007ffe1ff */
        /* <DEDUP_REMOVED lines=11> */
[----:B------:R-:W-:-:S02]  /*1d70*/  UMOV UR15, 0x40000040 ;  /* 0x40000040000f7882 */ /* 0x000fc40000000000 */
[----:B------:R-:W-:Y:S01]  /*1d80*/  IMAD.U32 R17, RZ, RZ, UR15 ;  /* 0x0000000fff117e24 */ /* 0x000fe2000f8e00ff */
[----:B------:R-:W-:Y:S02]  /*1d90*/  WARPGROUP.DEPBAR.LE gsb0, 0x0 ;  /* 0x00008000000079c5 */ /* 0x000fe40000010000 */
[----:B------:R-:W-:-:S06]  /*1da0*/  WARPGROUP.ARRIVE ;  /* 0x00000000000079c5 */ /* 0x000fcc0000000000 */
[----:B------:R-:W-:Y:S01]  /*1db0*/  HGMMA.64x96x16.F32.BF16 R24, gdesc[UR4], R24, gsb0 ;  /* 0x01600000041879f0 */ /* 0x000fe20008001818 */
        /* <DEDUP_REMOVED lines=8> */
[----:B------:R-:W-:Y:S01]  /*1e40*/  MOV R2, UR8 ;  /* 0x0000000800027c02 */ /* 0x000fe20008000f00 */
[----:B------:R-:W-:-:S02]  /*1e50*/  WARPGROUP.DEPBAR.LE gsb0, 0x0 ;  /* 0x00008000000079c5 */ /* 0x000fc40000010000 */
[----:B------:R-:W-:-:S06]  /*1e60*/  WARPGROUP.ARRIVE ;  /* 0x00000000000079c5 */ /* 0x000fcc0000000000 */
[----:B------:R-:W-:Y:S01]  /*1e70*/  HGMMA.64x96x16.F32.BF16 R24, gdesc[UR4], R24, gsb0 ;  /* 0x01600000041879f0 */ /* 0x000fe20008001818 */
[----:B------:R-:W-:Y:S02]  /*1e80*/  UIADD3 UR4, UR10, 0x6, URZ ;  /* 0x000000060a047890 */ /* 0x000fe4000fffe03f */
[----:B------:R-:W-:Y:S01]  /*1e90*/  UIADD3 UR6, UR39, 0x6, URZ ;  /* 0x0000000627067890 */ /* 0x000fe2000fffe03f */
[----:B------:R-:W-:Y:S01]  /*1ea0*/  UMOV UR5, UR9 ;  /* 0x0000000900057c82 */ /* 0x000fe20008000000 */
[----:B------:R-:W-:Y:S01]  /*1eb0*/  UMOV UR7, 0x40000040 ;  /* 0x4000004000077882 */ /* 0x000fe20000000000 */
[----:B------:R-:W-:Y:S02]  /*1ec0*/  UMOV UR9, 0x40000040 ;  /* 0x4000004000097882 */ /* 0x000fe40000000000 */
[----:B------:R-:W-:Y:S02]  /*1ed0*/  UMOV UR8, UR4 ;  /* 0x0000000400087c82 */ /* 0x000fe40008000000 */
[----:B------:R-:W-:Y:S01]  /*1ee0*/  UMOV UR4, UR8 ;  /* 0x0000000800047c82 */ /* 0x000fe20008000000 */
[----:B------:R-:W-:Y:S01]  /*1ef0*/  IMAD.U32 R18, RZ, RZ, UR8 ;  /* 0x00000008ff127e24 */ /* 0x000fe2000f8e00ff */
[----:B------:R-:W-:Y:S01]  /*1f00*/  UIADD3 UR8, UR10, 0x400, URZ ;  /* 0x000004000a087890 */ /* 0x000fe2000fffe03f */
        /* <DEDUP_REMOVED lines=89> */
[----:B------:R-:W-:Y:S03]  /*24a0*/  HGMMA.64x96x16.F32.BF16 R24, gdesc[UR4], R24, gsb0 ;  /* 0x01600000041879f0 */ /* 0x000fe60008001818 */
[----:B------:R-:W-:Y:S02]  /*24b0*/  WARPGROUP.DEPBAR.LE gsb0, 0x0 ;  /* 0x00008000000079c5 */ /* 0x000fe40000010000 */
[----:B------:R0:W-:Y:S06]  /*24c0*/  BAR.ARV R20, 0x100 ;  /* 0x000400140000751d */ /* 0x0001ec0000002000 */
[----:B------:R-:W-:Y:S05]  /*24d0*/  @!P0 BRA `(.L_x_13891) ;  /* 0x0000000000048947 */ /* 0x000fea0003800000 */
[----:B------:R-:W-:Y:S01]  /*24e0*/  BPT.TRAP 0x1 ;  /* 0x000000040000795c */ /* 0x000fe20000300000 */
.L_x_13891:
[----:B------:R-:W-:Y:S01]  /*24f0*/  LOP3.LUT R5, R72, 0xffffff80, RZ, 0xc0, !PT ;  /* 0xffffff8048057812 */ /* 0x000fe200078ec0ff */
[----:B------:R-:W-:Y:S01]  /*2500*/  ULDC UR5, c[0x0][0xad0] ;  /* 0x0002b40000057ab9 */ /* 0x000fe20000000800 */
[----:B------:R-:W-:Y:S01]  /*2510*/  LEA.HI R73, R73, R152, RZ, 0x2 ;  /* 0x0000009849497211 */ /* 0x000fe200078f10ff */
[----:B------:R-:W-:Y:S01]  /*2520*/  FMUL.FTZ R24, R24, UR5 ;  /* 0x0000000518187c20 */ /* 0x000fe20008410000 */
[----:B------:R-:W-:Y:S01]  /*2530*/  FMUL.FTZ R25, R25, UR5 ;  /* 0x0000000519197c20 */ /* 0x000fe20008410000 */
[----:B------:R-:W-:Y:S02]  /*2540*/  IMAD.IADD R5, R152, 0x1, -R5 ;  /* 0x0000000198057824 */ /* 0x000fe400078e0a05 */
[----:B------:R-:W-:Y:S01]  /*2550*/  FMUL.FTZ R26, R26, UR5 ;  /* 0x000000051a1a7c20 */ /* 0x000fe20008410000 */
[----:B------:R3:W4:Y:S01]  /*2560*/  MUFU.TANH R75, R24 ;  /* 0x00000018004b7308 */ /* 0x0007220000002400 */
[----:B------:R-:W-:Y:S01]  /*2570*/  LOP3.LUT R73, R73, 0xfffffffc, RZ, 0xc0, !PT ;  /* 0xfffffffc49497812 */ /* 0x000fe200078ec0ff */
[----:B------:R-:W-:Y:S01]  /*2580*/  FMUL.FTZ R27, R27, UR5 ;  /* 0x000000051b1b7c20 */ /* 0x000fe20008410000 */
[----:B-12---:R-:W-:Y:S01]  /*2590*/  SHF.R.S32.HI R0, RZ, 0x1f, R5 ;  /* 0x0000001fff007819 */ /* 0x006fe20000011405 */
[----:B------:R-:W-:Y:S01]  /*25a0*/  UISETP.NE.AND UP0, UPT, UR57, URZ, UPT ;  /* 0x0000003f3900728c */ /* 0x000fe2000bf05270 */
[----:B------:R-:W-:Y:S01]  /*25b0*/  FMUL.FTZ R28, R28, UR5 ;  /* 0x000000051c1c7c20 */ /* 0x000fe20008410000 */
[----:B------:R-:W-:Y:S01]  /*25c0*/  IMAD.IADD R73, R152, 0x1, -R73 ;  /* 0x0000000198497824 */ /* 0x000fe200078e0a49 */
[CC--:B------:R-:W-:Y:S01]  /*25d0*/  LEA.HI R4, R0.reuse, R5.reuse, RZ, 0x2 ;  /* 0x0000000500047211 */ /* 0x0c0fe200078f10ff */
[----:B------:R1:W2:Y:S01]  /*25e0*/  MUFU.TANH R76, R25 ;  /* 0x00000019004c7308 */ /* 0x0002a20000002400 */
[----:B---3--:R-:W-:Y:S01]  /*25f0*/  LEA.HI R24, R0, R5, RZ, 0x5 ;  /* 0x0000000500187211 */ /* 0x008fe200078f28ff */
[----:B------:R-:W-:Y:S01]  /*2600*/  ULDC UR11, c[0x0][0x288] ;  /* 0x0000a200000b7ab9 */ /* 0x000fe20000000800 */
[----:B------:R-:W-:Y:S01]  /*2610*/  SHF.R.S32.HI R0, RZ, 0x2, R4 ;  /* 0x00000002ff007819 */ /* 0x000fe20000011404 */
[----:B------:R-:W-:Y:S01]  /*2620*/  FMUL.FTZ R36, R36, UR5 ;  /* 0x0000000524247c20 */ /* 0x000fe20008410000 */
[----:B------:R-:W-:Y:S01]  /*2630*/  SHF.R.S32.HI R24, RZ, 0x5, R24 ;  /* 0x00000005ff187819 */ /* 0x000fe20000011418 */
[----:B------:R-:W-:Y:S01]  /*2640*/  FMUL.FTZ R37, R37, UR5 ;  /* 0x0000000525257c20 */ /* 0x000fe20008410000 */
[----:B------:R-:W-:Y:S01]  /*2650*/  PLOP3.LUT P1, PT, PT, PT, UP0, 0x80, 0x0 ;  /* 0x000000000000781c */ /* 0x000fe20003f2f008 */
[----:B------:R3:W-:Y:S01]  /*2660*/  MUFU.TANH R77, R26 ;  /* 0x0000001a004d7308 */ /* 0x0007e20000002400 */
[----:B-1----:R-:W-:Y:S01]  /*2670*/  SHF.R.S32.HI R25, RZ, 0x1f, R4 ;  /* 0x0000001fff197819 */ /* 0x002fe20000011404 */
[----:B------:R-:W-:Y:S01]  /*2680*/  @UP0 ULDC UR4, c[0x0][0x44c] ;  /* 0x0001130000040ab9 */ /* 0x000fe20000000800 */
[----:B------:R-:W-:Y:S01]  /*2690*/  PLOP3.LUT P2, PT, PT, PT, UP0, 0x80, 0x0 ;  /* 0x000000000000781c */ /* 0x000fe20003f4f008 */
[----:B------:R-:W-:Y:S01]  /*26a0*/  FMUL.FTZ R29, R29, UR5 ;  /* 0x000000051d1d7c20 */ /* 0x000fe20008410000 */
[----:B------:R-:W-:Y:S01]  /*26b0*/  LEA.HI R25, R25, R0, RZ, 0x3 ;  /* 0x0000000019197211 */ /* 0x000fe200078f18ff */
[----:B------:R-:W-:Y:S01]  /*26c0*/  FMUL.FTZ R32, R32, UR5 ;  /* 0x0000000520207c20 */ /* 0x000fe20008410000 */
[----:B------:R-:W-:Y:S01]  /*26d0*/  LOP3.LUT R222, R4, 0x7ffffffc, RZ, 0xc0, !PT ;  /* 0x7ffffffc04de7812 */ /* 0x000fe200078ec0ff */
[----:B------:R1:W-:Y:S01]  /*26e0*/  MUFU.TANH R78, R27 ;  /* 0x0000001b004e7308 */ /* 0x0003e20000002400 */
[----:B---3--:R-:W-:Y:S01]  /*26f0*/  LEA.HI R26, R74, R74, RZ, 0x1 ;  /* 0x0000004a4a1a7211 */ /* 0x008fe200078f08ff */
[----:B------:R-:W-:Y:S01]  /*2700*/  FMUL.FTZ R33, R33, UR5 ;  /* 0x0000000521217c20 */ /* 0x000fe20008410000 */
[----:B------:R-:W-:Y:S01]  /*2710*/  LOP3.LUT R25, R25, 0xfffffff8, RZ, 0xc0, !PT ;  /* 0xfffffff819197812 */ /* 0x000fe200078ec0ff */
[----:B------:R-:W-:-:S02]  /*2720*/  IMAD.IADD R222, R5, 0x1, -R222 ;  /* 0x0000000105de7824 */ /* 0x000fc400078e0ade */
[----:B------:R-:W-:Y:S01]  /*2730*/  FMUL.FTZ R40, R40, UR5 ;  /* 0x0000000528287c20 */ /* 0x000fe20008410000 */
[----:B------:R-:W-:Y:S01]  /*2740*/  FMUL.FTZ R48, R48, UR5 ;  /* 0x0000000530307c20 */ /* 0x000fe20008410000 */
[----:B------:R-:W-:Y:S01]  /*2750*/  FMUL.FTZ R49, R49, UR5 ;  /* 0x0000000531317c20 */ /* 0x000fe20008410000 */
[----:B------:R-:W3:Y:S01]  /*2760*/  MUFU.TANH R28, R28 ;  /* 0x0000001c001c7308 */ /* 0x000ee20000002400 */
[----:B-1----:R-:W-:Y:S01]  /*2770*/  LOP3.LUT R27, R26, 0x3fffffe, RZ, 0xc0, !PT ;  /* 0x03fffffe1a1b7812 */ /* 0x002fe200078ec0ff */
[----:B------:R-:W-:Y:S01]  /*2780*/  FMUL.FTZ R41, R41, UR5 ;  /* 0x0000000529297c20 */ /* 0x000fe20008410000 */
[----:B------:R-:W-:Y:S01]  /*2790*/  LEA R26, R24, UR38, 0x4 ;  /* 0x00000026181a7c11 */ /* 0x000fe2000f8e20ff */
[----:B------:R-:W-:Y:S01]  /*27a0*/  FMUL.FTZ R44, R44, UR5 ;  /* 0x000000052c2c7c20 */ /* 0x000fe20008410000 */
[----:B------:R-:W-:Y:S01]  /*27b0*/  LEA.HI R24, R73, R73, RZ, 0x1 ;  /* 0x0000004949187211 */ /* 0x000fe200078f08ff */
[----:B------:R-:W-:Y:S01]  /*27c0*/  FMUL.FTZ R45, R45, UR5 ;  /* 0x000000052d2d7c20 */ /* 0x000fe20008410000 */
[----:B------:R-:W-:Y:S01]  /*27d0*/  IADD3 R27, R74, -R27, RZ ;  /* 0x8000001b4a1b7210 */ /* 0x000fe20007ffe0ff */
[----:B------:R-:W1:Y:S01]  /*27e0*/  MUFU.TANH R36, R36 ;  /* 0x0000002400247308 */ /* 0x000e620000002400 */
[----:B------:R-:W-:Y:S01]  /*27f0*/  IADD3 R26, R26, R0, -R25 ;  /* 0x000000001a1a7210 */ /* 0x000fe20007ffe819 */
[----:B------:R-:W-:Y:S01]  /*2800*/  FMUL.FTZ R52, R52, UR5 ;  /* 0x0000000534347c20 */ /* 0x000fe20008410000 */
[----:B------:R-:W-:Y:S01]  /*2810*/  LOP3.LUT R24, R24, 0x1ffffffe, RZ, 0xc0, !PT ;  /* 0x1ffffffe18187812 */ /* 0x000fe200078ec0ff */
[----:B------:R-:W-:Y:S01]  /*2820*/  FMUL.FTZ R60, R60, UR5 ;  /* 0x000000053c3c7c20 */ /* 0x000fe20008410000 */
[----:B------:R-:W-:Y:S01]  /*2830*/  FMUL.FTZ R61, R61, UR5 ;  /* 0x000000053d3d7c20 */ /* 0x000fe20008410000 */
[----:B------:R-:W-:-:S02]  /*2840*/  IMAD R27, R27, 0x40, R26 ;  /* 0x000000401b1b7824 */ /* 0x000fc400078e021a */
[----:B------:R-:W-:Y:S01]  /*2850*/  FMUL.FTZ R53, R53, UR5 ;  /* 0x0000000535357c20 */ /* 0x000fe20008410000 */
[----:B------:R-:W-:Y:S01]  /*2860*/  IMAD.IADD R24, R73, 0x1, -R24 ;  /* 0x0000000149187824 */ /* 0x000fe200078e0a18 */
[----:B------:R-:W5:Y:S01]  /*2870*/  MUFU.TANH R37, R37 ;  /* 0x0000002500257308 */ /* 0x000f620000002400 */
[----:B------:R-:W-:Y:S01]  /*2880*/  FMUL.FTZ R56, R56, UR5 ;  /* 0x0000000538387c20 */ /* 0x000fe20008410000 */
[----:B------:R-:W-:Y:S01]  /*2890*/  FMUL.FTZ R57, R57, UR5 ;  /* 0x0000000539397c20 */ /* 0x000fe20008410000 */
[----:B------:R-:W-:Y:S02]  /*28a0*/  IMAD R200, R24, 0x8, R27 ;  /* 0x0000000818c87824 */ /* 0x000fe400078e021b */
[----:B------:R-:W-:Y:S01]  /*28b0*/  FMUL.FTZ R64, R64, UR5 ;  /* 0x0000000540407c20 */ /* 0x000fe20008410000 */
[----:B------:R-:W-:Y:S01]  /*28c0*/  FMUL.FTZ R65, R65, UR5 ;  /* 0x0000000541417c20 */ /* 0x000fe20008410000 */
[----:B------:R-:W-:Y:S01]  /*28d0*/  FMUL.FTZ R30, R30, UR5 ;  /* 0x000000051e1e7c20 */ /* 0x000fe20008410000 */
[----:B------:R-:W-:Y:S01]  /*28e0*/  @P1 IMAD.HI.U32 R24, R200, UR4, RZ ;  /* 0x00000004c8181c27 */ /* 0x000fe2000f8e00ff */
[----:B------:R-:W-:Y:S01]  /*28f0*/  @UP0 ULDC UR4, c[0x0][0x450] ;  /* 0x0001140000040ab9 */ /* 0x000fe20000000800 */
[----:B------:R-:W-:Y:S01]  /*2900*/  MOV R0, R200 ;  /* 0x000000c800007202 */ /* 0x000fe20000000f00 */
[----:B------:R-:W0:Y:S01]  /*2910*/  MUFU.TANH R29, R29 ;  /* 0x0000001d001d7308 */ /* 0x000e220000002400 */
[----:B------:R-:W-:Y:S01]  /*2920*/  FMUL.FTZ R31, R31, UR5 ;  /* 0x000000051f1f7c20 */ /* 0x000fe20008410000 */
[----:B------:R-:W-:Y:S01]  /*2930*/  @P2 SHF.R.U32.HI R0, RZ, UR4, R24 ;  /* 0x00000004ff002c19 */ /* 0x000fe20008011618 */
[----:B------:R-:W-:Y:S01]  /*2940*/  UIMAD UR4, UR43, -0x60, UR42 ;  /* 0xffffffa02b0478a4 */ /* 0x000fe2000f8e022a */
[----:B------:R-:W-:Y:S01]  /*2950*/  FMUL.FTZ R34, R34, UR5 ;  /* 0x0000000522227c20 */ /* 0x000fe20008410000 */
[----:B------:R-:W-:Y:S01]  /*2960*/  FMUL.FTZ R35, R35, UR5 ;  /* 0x0000000523237c20 */ /* 0x000fe20008410000 */
[----:B------:R-:W-:Y:S01]  /*2970*/  FMUL.FTZ R38, R38, UR5 ;  /* 0x0000000526267c20 */ /* 0x000fe20008410000 */
[----:B------:R-:W4:Y:S01]  /*2980*/  SHFL.IDX PT, R24, R0, RZ, 0x1c1f ;  /* 0x001c1fff00187589 */ /* 0x000f2200000e0000 */
[----:B------:R-:W-:Y:S01]  /*2990*/  UIADD3 UR4, UR4, 0x60, URZ ;  /* 0x0000006004047890 */ /* 0x000fe2000fffe03f */
[----:B------:R-:W0:Y:S01]  /*29a0*/  MUFU.TANH R32, R32 ;  /* 0x0000002000207308 */ /* 0x000e220000002400 */
[----:B------:R-:W-:Y:S01]  /*29b0*/  FMUL.FTZ R39, R39, UR5 ;  /* 0x0000000527277c20 */ /* 0x000fe20008410000 */
[----:B------:R-:W2:Y:S01]  /*29c0*/  SHFL.IDX PT, R25, R0, 0x1, 0x1c1f ;  /* 0x003c1f0000197f89 */ /* 0x000ea200000e0000 */
        /* <DEDUP_REMOVED lines=8> */
[----:B------:R-:W-:Y:S02]  /*2a50*/  IMAD.U32 R5, RZ, RZ, UR11 ;  /* 0x0000000bff057e24 */ /* 0x000fe4000f8e00ff */
        /* <DEDUP_REMOVED lines=9> */
[----:B------:R-:W-:Y:S01]  /*2af0*/  FMUL.FTZ R69, R69, UR5 ;  /* 0x0000000545457c20 */ /* 0x000fe20008410000 */
[-CC-:B----4-:R-:W-:Y:S01]  /*2b00*/  VIADDMNMX R24, R24, R5.reuse, R4.reuse, PT ;  /* 0x0000000518187246 */ /* 0x190fe20003800104 */
[----:B------:R-:W-:Y:S01]  /*2b10*/  FMUL.FTZ R66, R66, UR5 ;  /* 0x0000000542427c20 */ /* 0x000fe20008410000 */
[----:B------:R-:W-:Y:S01]  /*2b20*/  FMUL.FTZ R68, R68, UR5 ;  /* 0x0000000544447c20 */ /* 0x000fe20008410000 */
[----:B------:R-:W4:Y:S01]  /*2b30*/  MUFU.TANH R48, R48 ;  /* 0x0000003000307308 */ /* 0x000f220000002400 */
[C---:B------:R-:W-:Y:S01]  /*2b40*/  ISETP.GT.AND P1, PT, R24.reuse, RZ, PT ;  /* 0x000000ff1800720c */ /* 0x040fe20003f24270 */
[----:B------:R-:W-:Y:S01]  /*2b50*/  FMUL.FTZ R67, R67, UR5 ;  /* 0x0000000543437c20 */ /* 0x000fe20008410000 */
[----:B------:R-:W-:Y:S01]  /*2b60*/  ISETP.GT.AND P6, PT, R24, 0x1, PT ;  /* 0x000000011800780c */ /* 0x000fe20003fc4270 */
[----:B------:R-:W-:Y:S01]  /*2b70*/  FMUL.FTZ R70, R70, UR5 ;  /* 0x0000000546467c20 */ /* 0x000fe20008410000 */
[----:B--2---:R-:W-:Y:S01]  /*2b80*/  VIADDMNMX R25, R25, R5, R4, PT ;  /* 0x0000000519197246 */ /* 0x004fe20003800104 */
[----:B------:R-:W-:Y:S01]  /*2b90*/  FMUL.FTZ R71, R71, UR5 ;  /* 0x0000000547477c20 */ /* 0x000fe20008410000 */
[----:B------:R-:W-:Y:S01]  /*2ba0*/  ISETP.GT.AND P5, PT, R24, 0x8, PT ;  /* 0x000000081800780c */ /* 0x000fe20003fa4270 */
[----:B------:R-:W2:Y:S01]  /*2bb0*/  MUFU.TANH R49, R49 ;  /* 0x0000003100317308 */ /* 0x000ea20000002400 */
[----:B------:R-:W-:Y:S01]  /*2bc0*/  FSEL R0, R75, -INF , P1 ;  /* 0xff8000004b007808 */ /* 0x000fe20000800000 */
[----:B------:R-:W0:Y:S01]  /*2bd0*/  S2UR UR6, SR_CgaCtaId ;  /* 0x00000000000679c3 */ /* 0x000e220000008800 */
[----:B------:R-:W-:Y:S01]  /*2be0*/  FSEL R4, R76, -INF , P6 ;  /* 0xff8000004c047808 */ /* 0x000fe20003000000 */
[----:B------:R-:W-:Y:S01]  /*2bf0*/  ULDC UR10, c[0x0][0xa80] ;  /* 0x0002a000000a7ab9 */ /* 0x000fe20000000800 */
[C---:B------:R-:W-:Y:S01]  /*2c00*/  ISETP.GT.AND P1, PT, R24.reuse, 0x18, PT ;  /* 0x000000181800780c */ /* 0x040fe20003f24270 */
[----:B------:R-:W-:Y:S01]  /*2c10*/  UIADD3 UR4, UR61, 0x32440, URZ ;  /* 0x000324403d047890 */ /* 0x000fe2000fffe03f */
[C---:B------:R-:W-:Y:S01]  /*2c20*/  ISETP.GT.AND P6, PT, R24.reuse, 0x19, PT ;  /* 0x000000191800780c */ /* 0x040fe20003fc4270 */
[----:B------:R-:W2:Y:S01]  /*2c30*/  MUFU.TANH R41, R41 ;  /* 0x0000002900297308 */ /* 0x000ea20000002400 */
[C---:B------:R-:W-:Y:S01]  /*2c40*/  ISETP.GT.AND P3, PT, R24.reuse, 0x9, PT ;  /* 0x000000091800780c */ /* 0x040fe20003f64270 */
[----:B------:R-:W-:Y:S01]  /*2c50*/  ULOP3.LUT UR60, UR60, 0x3000000, URZ, 0xfc, !UPT ;  /* 0x030000003c3c7892 */ /* 0x000fe2000f8efc3f */
[C---:B------:R-:W-:Y:S01]  /*2c60*/  ISETP.GT.AND P4, PT, R24.reuse, 0x10, PT ;  /* 0x000000101800780c */ /* 0x040fe20003f84270 */
[----:B------:R-:W-:Y:S01]  /*2c70*/  UMOV UR7, 0x40000040 ;  /* 0x4000004000077882 */ /* 0x000fe20000000000 */
[----:B------:R-:W-:-:S02]  /*2c80*/  ISETP.GT.AND P2, PT, R24, 0x11, PT ;  /* 0x000000111800780c */ /* 0x000fc40003f44270 */
[----:B---3--:R-:W-:Y:S01]  /*2c90*/  FSEL R26, R28, -INF , P5 ;  /* 0xff8000001c1a7808 */ /* 0x008fe20002800000 */
[----:B------:R-:W3:Y:S01]  /*2ca0*/  MUFU.TANH R44, R44 ;  /* 0x0000002c002c7308 */ /* 0x000ee20000002400 */
[----:B------:R-:W-:Y:S02]  /*2cb0*/  ISETP.GT.AND P5, PT, R24, 0x20, PT ;  /* 0x000000201800780c */ /* 0x000fe40003fa4270 */
[----:B-1----:R-:W-:Y:S02]  /*2cc0*/  FSEL R166, R36, -INF , P1 ;  /* 0xff80000024a67808 */ /* 0x002fe40000800000 */
[----:B-----5:R-:W-:Y:S02]  /*2cd0*/  FSEL R164, R37, -INF , P6 ;  /* 0xff80000025a47808 */ /* 0x020fe40003000000 */
[C---:B------:R-:W-:Y:S01]  /*2ce0*/  ISETP.GT.AND P1, PT, R24.reuse, 0x30, PT ;  /* 0x000000301800780c */ /* 0x040fe20003f24270 */
[----:B------:R-:W1:Y:S01]  /*2cf0*/  MUFU.TANH R45, R45 ;  /* 0x0000002d002d7308 */ /* 0x000e620000002400 */
[----:B------:R-:W-:Y:S01]  /*2d00*/  ISETP.GT.AND P6, PT, R24, 0x31, PT ;  /* 0x000000311800780c */ /* 0x000fe20003fc4270 */
[----:B0-----:R-:W-:Y:S01]  /*2d10*/  UPRMT UR4, UR6, 0x654, UR4 ;  /* 0x0000065406047896 */ /* 0x001fe20008000004 */
[----:B------:R-:W-:-:S02]  /*2d20*/  FMNMX.FTZ R5, R0, R4, !PT ;  /* 0x0000000400057209 */ /* 0x000fc40007810000 */
[----:B------:R-:W-:Y:S01]  /*2d30*/  FSEL R28, R29, -INF , P3 ;  /* 0xff8000001d1c7808 */ /* 0x000fe20001800000 */
[----:B------:R-:W-:Y:S01]  /*2d40*/  UMOV UR6, UR60 ;  /* 0x0000003c00067c82 */ /* 0x000fe20008000000 */
[----:B------:R-:W-:Y:S01]  /*2d50*/  FSEL R162, R32, -INF , P4 ;  /* 0xff80000020a27808 */ /* 0x000fe20002000000 */
[----:B------:R-:W0:Y:S01]  /*2d60*/  MUFU.TANH R52, R52 ;  /* 0x0000003400347308 */ /* 0x000e220000002400 */
[----:B------:R-:W-:Y:S02]  /*2d70*/  FSEL R168, R33, -INF , P2 ;  /* 0xff80000021a87808 */ /* 0x000fe40001000000 */
[C---:B------:R-:W-:Y:S01]  /*2d80*/  ISETP.GT.AND P3, PT, R24.reuse, 0x21, PT ;  /* 0x000000211800780c */ /* 0x040fe20003f64270 */
[----:B------:R-:W-:Y:S01]  /*2d90*/  SYNCS.ARRIVE.TRANS64.RED.A1T0 RZ, [UR4], RZ ;  /* 0x000000ffffff79a7 */ /* 0x000fe20008100404 */
[C---:B------:R-:W-:Y:S02]  /*2da0*/  ISETP.GT.AND P4, PT, R24.reuse, 0x28, PT ;  /* 0x000000281800780c */ /* 0x040fe40003f84270 */
[----:B------:R-:W-:Y:S01]  /*2db0*/  ISETP.GT.AND P2, PT, R24, 0x29, PT ;  /* 0x000000291800780c */ /* 0x000fe20003f44270 */
[----:B------:R-:W5:Y:S01]  /*2dc0*/  MUFU.TANH R60, R60 ;  /* 0x0000003c003c7308 */ /* 0x000f620000002400 */
[----:B------:R-:W-:-:S02]  /*2dd0*/  FSEL R179, R40, -INF , P5 ;  /* 0xff80000028b37808 */ /* 0x000fc40002800000 */
[----:B------:R-:W-:Y:S02]  /*2de0*/  ISETP.GT.AND P5, PT, R24, 0x38, PT ;  /* 0x000000381800780c */ /* 0x000fe40003fa4270 */
[----:B----4-:R-:W-:Y:S02]  /*2df0*/  FSEL R228, R48, -INF , P1 ;  /* 0xff80000030e47808 */ /* 0x010fe40000800000 */
[----:B--2---:R-:W-:Y:S01]  /*2e00*/  FSEL R226, R49, -INF , P6 ;  /* 0xff80000031e27808 */ /* 0x004fe20003000000 */
[----:B------:R-:W2:Y:S01]  /*2e10*/  MUFU.TANH R61, R61 ;  /* 0x0000003d003d7308 */ /* 0x000ea20000002400 */
[C---:B------:R-:W-:Y:S02]  /*2e20*/  ISETP.GT.AND P1, PT, R24.reuse, 0x48, PT ;  /* 0x000000481800780c */ /* 0x040fe40003f24270 */
[----:B------:R-:W-:Y:S02]  /*2e30*/  ISETP.GT.AND P6, PT, R24, 0x49, PT ;  /* 0x000000491800780c */ /* 0x000fe40003fc4270 */
[----:B------:R-:W-:-:S02]  /*2e40*/  FMNMX.FTZ R5, R26, R5, !PT ;  /* 0x000000051a057209 */ /* 0x000fc40007810000 */
[----:B------:R-:W-:Y:S01]  /*2e50*/  FSEL R184, R41, -INF , P3 ;  /* 0xff80000029b87808 */ /* 0x000fe20001800000 */
[----:B------:R-:W4:Y:S01]  /*2e60*/  MUFU.TANH R53, R53 ;  /* 0x0000003500357308 */ /* 0x000f220000002400 */
[----:B---3--:R-:W-:Y:S02]  /*2e70*/  FSEL R188, R44, -INF , P4 ;  /* 0xff8000002cbc7808 */ /* 0x008fe40002000000 */
[----:B-1----:R-:W-:Y:S02]  /*2e80*/  FSEL R186, R45, -INF , P2 ;  /* 0xff8000002dba7808 */ /* 0x002fe40001000000 */
[C---:B------:R-:W-:Y:S02]  /*2e90*/  ISETP.GT.AND P3, PT, R24.reuse, 0x39, PT ;  /* 0x000000391800780c */ /* 0x040fe40003f64270 */
[C---:B------:R-:W-:Y:S01]  /*2ea0*/  ISETP.GT.AND P4, PT, R24.reuse, 0x40, PT ;  /* 0x000000401800780c */ /* 0x040fe20003f84270 */
[----:B------:R-:W1:Y:S01]  /*2eb0*/  MUFU.TANH R56, R56 ;  /* 0x0000003800387308 */ /* 0x000e620000002400 */
[----:B------:R-:W-:-:S02]  /*2ec0*/  ISETP.GT.AND P2, PT, R24, 0x41, PT ;  /* 0x000000411800780c */ /* 0x000fc40003f44270 */
[----:B0-----:R-:W-:Y:S02]  /*2ed0*/  FSEL R220, R52, -INF , P5 ;  /* 0xff80000034dc7808 */ /* 0x001fe40002800000 */
[----:B------:R-:W-:Y:S02]  /*2ee0*/  ISETP.GT.AND P5, PT, R24, 0x50, PT ;  /* 0x000000501800780c */ /* 0x000fe40003fa4270 */
[----:B-----5:R-:W-:Y:S01]  /*2ef0*/  FSEL R196, R60, -INF , P1 ;  /* 0xff8000003cc47808 */ /* 0x020fe20000800000 */
[----:B------:R-:W0:Y:S01]  /*2f00*/  MUFU.TANH R57, R57 ;  /* 0x0000003900397308 */ /* 0x000e220000002400 */
[----:B--2---:R-:W-:Y:S02]  /*2f10*/  FSEL R202, R61, -INF , P6 ;  /* 0xff8000003dca7808 */ /* 0x004fe40003000000 */
[----:B------:R-:W-:Y:S02]  /*2f20*/  FMNMX.FTZ R5, R28, R5, !PT ;  /* 0x000000051c057209 */ /* 0x000fe40007810000 */
[----:B------:R-:W-:-:S02]  /*2f30*/  ISETP.GT.AND P1, PT, R25, RZ, PT ;  /* 0x000000ff1900720c */ /* 0x000fc40003f24270 */
[----:B------:R-:W-:Y:S01]  /*2f40*/  ISETP.GT.AND P6, PT, R25, 0x1, PT ;  /* 0x000000011900780c */ /* 0x000fe20003fc4270 */
[----:B------:R-:W2:Y:S01]  /*2f50*/  MUFU.TANH R64, R64 ;  /* 0x0000004000407308 */ /* 0x000ea20000002400 */
[----:B----4-:R-:W-:Y:S02]  /*2f60*/  FSEL R218, R53, -INF , P3 ;  /* 0xff80000035da7808 */ /* 0x010fe40001800000 */
[----:B-1----:R-:W-:Y:S02]  /*2f70*/  FSEL R208, R56, -INF , P4 ;  /* 0xff80000038d07808 */ /* 0x002fe40002000000 */
[C---:B------:R-:W-:Y:S02]  /*2f80*/  ISETP.GT.AND P3, PT, R24.reuse, 0x51, PT ;  /* 0x000000511800780c */ /* 0x040fe40003f64270 */
[----:B------:R-:W-:Y:S01]  /*2f90*/  ISETP.GT.AND P4, PT, R24, 0x58, PT ;  /* 0x000000581800780c */ /* 0x000fe20003f84270 */
[----:B------:R-:W1:Y:S01]  /*2fa0*/  MUFU.TANH R65, R65 ;  /* 0x0000004100417308 */ /* 0x000e620000002400 */
[----:B0-----:R-:W-:-:S02]  /*2fb0*/  FSEL R192, R57, -INF , P2 ;  /* 0xff80000039c07808 */ /* 0x001fc40001000000 */
[----:B------:R-:W-:Y:S02]  /*2fc0*/  ISETP.GT.AND P2, PT, R24, 0x59, PT ;  /* 0x000000591800780c */ /* 0x000fe40003f44270 */
[----:B------:R-:W-:Y:S02]  /*2fd0*/  FMNMX.FTZ R5, R162, R5, !PT ;  /* 0x00000005a2057209 */ /* 0x000fe40007810000 */
[----:B------:R-:W-:Y:S01]  /*2fe0*/  FSEL R24, R77, -INF , P1 ;  /* 0xff8000004d187808 */ /* 0x000fe20000800000 */
[----:B------:R0:W3:Y:S01]  /*2ff0*/  MUFU.TANH R79, R30 ;  /* 0x0000001e004f7308 */ /* 0x0000e20000002400 */
[----:B--2---:R-:W-:Y:S02]  /*3000*/  FSEL R182, R64, -INF , P5 ;  /* 0xff80000040b67808 */ /* 0x004fe40002800000 */
[----:B------:R-:W-:Y:S02]  /*3010*/  ISETP.GT.AND P5, PT, R25, 0x8, PT ;  /* 0x000000081900780c */ /* 0x000fe40003fa4270 */
[----:B------:R-:W-:-:S02]  /*3020*/  FMNMX.FTZ R27, R168, R5, !PT ;  /* 0x00000005a81b7209 */ /* 0x000fc40007810000 */
[----:B------:R-:W-:Y:S01]  /*3030*/  ISETP.GT.AND P1, PT, R25, 0x10, PT ;  /* 0x000000101900780c */ /* 0x000fe20003f24270 */
[----:B------:R-:W2:Y:S01]  /*3040*/  MUFU.TANH R31, R31 ;  /* 0x0000001f001f7308 */ /* 0x000ea20000002400 */
[----:B0-----:R-:W-:Y:S02]  /*3050*/  FSEL R30, R78, -INF , P6 ;  /* 0xff8000004e1e7808 */ /* 0x001fe40003000000 */
[----:B-1----:R-:W-:Y:S02]  /*3060*/  FSEL R170, R65, -INF , P3 ;  /* 0xff80000041aa7808 */ /* 0x002fe40001800000 */
[----:B------:R-:W-:Y:S02]  /*3070*/  ISETP.GT.AND P3, PT, R25, 0x9, PT ;  /* 0x000000091900780c */ /* 0x000fe40003f64270 */
[----:B------:R-:W-:Y:S01]  /*3080*/  FMNMX.FTZ R5, R24, R30, !PT ;  /* 0x0000001e18057209 */ /* 0x000fe20007810000 */
[----:B------:R2:W0:Y:S01]  /*3090*/  MUFU.TANH R167, R34 ;  /* 0x0000002200a77308 */ /* 0x0004220000002400 */
[----:B---3--:R-:W-:-:S02]  /*30a0*/  FSEL R32, R79, -INF , P5 ;  /* 0xff8000004f207808 */ /* 0x008fc40002800000 */
[----:B------:R-:W-:Y:S02]  /*30b0*/  FMNMX.FTZ R27, R166, R27, !PT ;  /* 0x0000001ba61b7209 */ /* 0x000fe40007810000 */
[----:B------:R-:W-:Y:S02]  /*30c0*/  FMNMX.FTZ R5, R32, R5, !PT ;  /* 0x0000000520057209 */ /* 0x000fe40007810000 */
[----:B------:R-:W-:Y:S01]  /*30d0*/  ISETP.GT.AND P6, PT, R25, 0x11, PT ;  /* 0x000000111900780c */ /* 0x000fe20003fc4270 */
[----:B------:R-:W1:Y:S01]  /*30e0*/  MUFU.TANH R35, R35 ;  /* 0x0000002300237308 */ /* 0x000e620000002400 */
[----:B--2---:R-:W-:Y:S02]  /*30f0*/  FSEL R34, R31, -INF , P3 ;  /* 0xff8000001f227808 */ /* 0x004fe40001800000 */
[----:B------:R-:W-:Y:S02]  /*3100*/  ISETP.GT.AND P5, PT, R25, 0x18, PT ;  /* 0x000000181900780c */ /* 0x000fe40003fa4270 */
[----:B------:R-:W-:-:S02]  /*3110*/  FMNMX.FTZ R36, R34, R5, !PT ;  /* 0x0000000522247209 */ /* 0x000fc40007810000 */
[----:B------:R-:W-:Y:S01]  /*3120*/  ISETP.GT.AND P3, PT, R25, 0x19, PT ;  /* 0x000000191900780c */ /* 0x000fe20003f64270 */
[----:B------:R2:W3:Y:S01]  /*3130*/  MUFU.TANH R183, R38 ;  /* 0x0000002600b77308 */ /* 0x0004e20000002400 */
[----:B0-----:R-:W-:Y:S02]  /*3140*/  FSEL R167, R167, -INF , P1 ;  /* 0xff800000a7a77808 */ /* 0x001fe40000800000 */
[----:B------:R-:W-:Y:S02]  /*3150*/  ISETP.GT.AND P1, PT, R25, 0x20, PT ;  /* 0x000000201900780c */ /* 0x000fe40003f24270 */
[----:B------:R-:W-:-:S03]  /*3160*/  FMNMX.FTZ R36, R167, R36, !PT ;  /* 0x00000024a7247209 */ /* 0x000fc60007810000 */
[----:B------:R-:W0:Y:S01]  /*3170*/  MUFU.TANH R39, R39 ;  /* 0x0000002700277308 */ /* 0x000e220000002400 */
[----:B--2---:R-:W-:Y:S02]  /*3180*/  FMNMX.FTZ R38, R164, R27, !PT ;  /* 0x0000001ba4267209 */ /* 0x004fe40007810000 */
[----:B-1----:R-:W-:Y:S02]  /*3190*/  FSEL R171, R35, -INF , P6 ;  /* 0xff80000023ab7808 */ /* 0x002fe40003000000 */
[----:B------:R-:W-:Y:S02]  /*31a0*/  FMNMX.FTZ R5, R179, R38, !PT ;  /* 0x00000026b3057209 */ /* 0x000fe40007810000 */
[----:B------:R-:W-:Y:S01]  /*31b0*/  FMNMX.FTZ R36, R171, R36, !PT ;  /* 0x00000024ab247209 */ /* 0x000fe20007810000 */
[----:B------:R-:W1:Y:S01]  /*31c0*/  MUFU.TANH R42, R42 ;  /* 0x0000002a002a7308 */ /* 0x000e620000002400 */
[----:B------:R-:W-:Y:S02]  /*31d0*/  FMNMX.FTZ R5, R184, R5, !PT ;  /* 0x00000005b8057209 */ /* 0x000fe40007810000 */
[----:B---3--:R-:W-:-:S02]  /*31e0*/  FSEL R183, R183, -INF , P5 ;  /* 0xff800000b7b77808 */ /* 0x008fc40002800000 */
[----:B------:R-:W-:Y:S02]  /*31f0*/  FMNMX.FTZ R5, R188, R5, !PT ;  /* 0x00000005bc057209 */ /* 0x000fe40007810000 */
[----:B------:R-:W-:Y:S01]  /*3200*/  FMNMX.FTZ R36, R183, R36, !PT ;  /* 0x00000024b7247209 */ /* 0x000fe20007810000 */
[----:B------:R-:W2:Y:S01]  /*3210*/  MUFU.TANH R43, R43 ;  /* 0x0000002b002b7308 */ /* 0x000ea20000002400 */
[----:B0-----:R-:W-:Y:S02]  /*3220*/  FSEL R189, R39, -INF , P3 ;  /* 0xff80000027bd7808 */ /* 0x001fe40001800000 */
[----:B------:R-:W-:Y:S02]  /*3230*/  FMNMX.FTZ R5, R186, R5, !PT ;  /* 0x00000005ba057209 */ /* 0x000fe40007810000 */
[----:B------:R-:W-:Y:S02]  /*3240*/  ISETP.GT.AND P6, PT, R25, 0x21, PT ;  /* 0x000000211900780c */ /* 0x000fe40003fc4270 */
[----:B------:R-:W-:Y:S01]  /*3250*/  FMNMX.FTZ R36, R189, R36, !PT ;  /* 0x00000024bd247209 */ /* 0x000fe20007810000 */
[----:B------:R-:W0:Y:S01]  /*3260*/  MUFU.TANH R46, R46 ;  /* 0x0000002e002e7308 */ /* 0x000e220000002400 */
[----:B-1----:R-:W-:-:S02]  /*3270*/  FSEL R181, R42, -INF , P1 ;  /* 0xff8000002ab57808 */ /* 0x002fc40000800000 */
[----:B------:R-:W-:Y:S02]  /*3280*/  FMNMX.FTZ R5, R228, R5, !PT ;  /* 0x00000005e4057209 */ /* 0x000fe40007810000 */
[----:B------:R-:W-:Y:S02]  /*3290*/  ISETP.GT.AND P5, PT, R25, 0x28, PT ;  /* 0x000000281900780c */ /* 0x000fe40003fa4270 */
[----:B------:R-:W-:Y:S01]  /*32a0*/  FMNMX.FTZ R36, R181, R36, !PT ;  /* 0x00000024b5247209 */ /* 0x000fe20007810000 */
[----:B------:R-:W1:Y:S01]  /*32b0*/  MUFU.TANH R47, R47 ;  /* 0x0000002f002f7308 */ /* 0x000e620000002400 */
[----:B--2---:R-:W-:Y:S02]  /*32c0*/  FSEL R187, R43, -INF , P6 ;  /* 0xff8000002bbb7808 */ /* 0x004fe40003000000 */
[----:B------:R-:W-:Y:S02]  /*32d0*/  FMNMX.FTZ R5, R226, R5, !PT ;  /* 0x00000005e2057209 */ /* 0x000fe40007810000 */
[----:B------:R-:W-:-:S02]  /*32e0*/  ISETP.GT.AND P3, PT, R25, 0x29, PT ;  /* 0x000000291900780c */ /* 0x000fc40003f64270 */
        /* <DEDUP_REMOVED lines=8> */
[C---:B------:R-:W-:Y:S02]  /*3370*/  ISETP.GT.AND P6, PT, R25.reuse, 0x31, PT ;  /* 0x000000311900780c */ /* 0x040fe40003fc4270 */
[----:B------:R-:W-:Y:S02]  /*3380*/  FMNMX.FTZ R5, R190, R5, !PT ;  /* 0x00000005be057209 */ /* 0x000fe40007810000 */
[C---:B------:R-:W-:Y:S01]  /*3390*/  ISETP.GT.AND P5, PT, R25.reuse, 0x38, PT ;  /* 0x000000381900780c */ /* 0x040fe20003fa4270 */
[----:B------:R-:W1:Y:S01]  /*33a0*/  MUFU.TANH R54, R54 ;  /* 0x0000003600367308 */ /* 0x000e620000002400 */
[----:B--2---:R-:W-:Y:S02]  /*33b0*/  FSEL R216, R50, -INF , P1 ;  /* 0xff80000032d87808 */ /* 0x004fe40000800000 */
[----:B------:R-:W-:Y:S02]  /*33c0*/  ISETP.GT.AND P3, PT, R25, 0x39, PT ;  /* 0x000000391900780c */ /* 0x000fe40003f64270 */
[----:B------:R-:W-:-:S02]  /*33d0*/  FMNMX.FTZ R5, R216, R5, !PT ;  /* 0x00000005d8057209 */ /* 0x000fc40007810000 */
[----:B------:R-:W-:Y:S01]  /*33e0*/  FMNMX.FTZ R27, R218, R27, !PT ;  /* 0x0000001bda1b7209 */ /* 0x000fe20007810000 */
[----:B------:R-:W2:Y:S01]  /*33f0*/  MUFU.TANH R55, R55 ;  /* 0x0000003700377308 */ /* 0x000ea20000002400 */
[----:B0-----:R-:W-:Y:S02]  /*3400*/  FSEL R214, R51, -INF , P6 ;  /* 0xff80000033d67808 */ /* 0x001fe40003000000 */
[----:B------:R-:W-:Y:S02]  /*3410*/  ISETP.GT.AND P1, PT, R25, 0x40, PT ;  /* 0x000000401900780c */ /* 0x000fe40003f24270 */
[----:B------:R-:W-:Y:S02]  /*3420*/  FMNMX.FTZ R5, R214, R5, !PT ;  /* 0x00000005d6057209 */ /* 0x000fe40007810000 */
[----:B------:R-:W-:Y:S01]  /*3430*/  FMNMX.FTZ R27, R208, R27, !PT ;  /* 0x0000001bd01b7209 */ /* 0x000fe20007810000 */
[----:B------:R-:W0:Y:S01]  /*3440*/  MUFU.TANH R58, R58 ;  /* 0x0000003a003a7308 */ /* 0x000e220000002400 */
[----:B-1----:R-:W-:-:S02]  /*3450*/  FSEL R212, R54, -INF , P5 ;  /* 0xff80000036d47808 */ /* 0x002fc40002800000 */
[----:B------:R-:W-:Y:S02]  /*3460*/  ISETP.GT.AND P6, PT, R25, 0x41, PT ;  /* 0x000000411900780c */ /* 0x000fe40003fc4270 */
[----:B------:R-:W-:Y:S02]  /*3470*/  FMNMX.FTZ R5, R212, R5, !PT ;  /* 0x00000005d4057209 */ /* 0x000fe40007810000 */
[----:B------:R-:W-:Y:S01]  /*3480*/  FMNMX.FTZ R27, R192, R27, !PT ;  /* 0x0000001bc01b7209 */ /* 0x000fe20007810000 */
        /* <DEDUP_REMOVED lines=17> */
[----:B------:R-:W-:Y:S02]  /*35a0*/  FMNMX.FTZ R36, R170, R27, !PT ;  /* 0x0000001baa247209 */ /* 0x000fe40007810000 */
[----:B------:R-:W-:-:S03]  /*35b0*/  FMNMX.FTZ R5, R198, R5, !PT ;  /* 0x00000005c6057209 */ /* 0x000fc60007810000 */
[----:B------:R-:W2:Y:S01]  /*35c0*/  MUFU.TANH R66, R66 ;  /* 0x0000004200427308 */ /* 0x000ea20000002400 */
[----:B0-----:R-:W-:-:S04]  /*35d0*/  FSEL R204, R63, -INF , P3 ;  /* 0xff8000003fcc7808 */ /* 0x001fc80001800000 */
[----:B------:R-:W-:-:S03]  /*35e0*/  FMNMX.FTZ R5, R204, R5, !PT ;  /* 0x00000005cc057209 */ /* 0x000fc60007810000 */
[----:B------:R-:W0:Y:S01]  /*35f0*/  MUFU.TANH R68, R68 ;  /* 0x0000004400447308 */ /* 0x000e220000002400 */
[----:B-1----:R-:W-:Y:S01]  /*3600*/  FSEL R180, R69, -INF , P2 ;  /* 0xff80000045b47808 */ /* 0x002fe20001000000 */
[----:B------:R1:W-:Y:S01]  /*3610*/  BAR.SYNC.DEFER_BLOCKING R224, 0x100 ;  /* 0x000400e00000751d */ /* 0x0003e20000010000 */
[----:B------:R-:W-:-:S05]  /*3620*/  ISETP.GT.AND P2, PT, R25, 0x51, PT ;  /* 0x000000511900780c */ /* 0x000fca0003f44270 */
[----:B------:R-:W3:Y:S01]  /*3630*/  MUFU.TANH R67, R67 ;  /* 0x0000004300437308 */ /* 0x000ee20000002400 */
[----:B--2---:R-:W-:Y:S02]  /*3640*/  FSEL R176, R66, -INF , P1 ;  /* 0xff80000042b07808 */ /* 0x004fe40000800000 */
[----:B------:R-:W-:Y:S02]  /*3650*/  ISETP.GT.AND P1, PT, R25, 0x58, PT ;  /* 0x000000581900780c */ /* 0x000fe40003f24270 */
[----:B------:R-:W-:-:S03]  /*3660*/  FMNMX.FTZ R5, R176, R5, !PT ;  /* 0x00000005b0057209 */ /* 0x000fc60007810000 */
[----:B------:R-:W2:Y:S01]  /*3670*/  MUFU.TANH R70, R70 ;  /* 0x0000004600467308 */ /* 0x000ea20000002400 */
[----:B0-----:R-:W-:-:S04]  /*3680*/  FSEL R173, R68, -INF , P4 ;  /* 0xff80000044ad7808 */ /* 0x001fc80002000000 */
[----:B------:R-:W-:-:S03]  /*3690*/  FMNMX.FTZ R27, R173, R36, !PT ;  /* 0x00000024ad1b7209 */ /* 0x000fc60007810000 */
[----:B------:R-:W0:Y:S01]  /*36a0*/  MUFU.TANH R71, R71 ;  /* 0x0000004700477308 */ /* 0x000e220000002400 */
[----:B---3--:R-:W-:Y:S02]  /*36b0*/  FSEL R172, R67, -INF , P2 ;  /* 0xff80000043ac7808 */ /* 0x008fe40001000000 */
[----:B------:R-:W-:Y:S02]  /*36c0*/  ISETP.GT.AND P2, PT, R25, 0x59, PT ;  /* 0x000000591900780c */ /* 0x000fe40003f44270 */
[----:B------:R-:W-:Y:S02]  /*36d0*/  FMNMX.FTZ R5, R172, R5, !PT ;  /* 0x00000005ac057209 */ /* 0x000fe40007810000 */
[----:B------:R-:W-:Y:S02]  /*36e0*/  FMNMX.FTZ R27, R180, R27, !PT ;  /* 0x0000001bb41b7209 */ /* 0x000fe40007810000 */
[----:B--2---:R-:W-:-:S03]  /*36f0*/  FSEL R174, R70, -INF , P1 ;  /* 0xff80000046ae7808 */ /* 0x004fc60000800000 */
[----:B------:R-:W2:Y:S01]  /*3700*/  SHFL.BFLY PT, R36, R27, 0x2, 0x1f ;  /* 0x0c401f001b247f89 */ /* 0x000ea200000e0000 */
[----:B------:R-:W-:Y:S02]  /*3710*/  FMNMX.FTZ R5, R174, R5, !PT ;  /* 0x00000005ae057209 */ /* 0x000fe40007810000 */
[----:B0-----:R-:W-:-:S04]  /*3720*/  FSEL R178, R71, -INF , P2 ;  /* 0xff80000047b27808 */ /* 0x001fc80001000000 */
[----:B------:R-:W-:-:S05]  /*3730*/  FMNMX.FTZ R5, R178, R5, !PT ;  /* 0x00000005b2057209 */ /* 0x000fca0007810000 */
[----:B------:R-:W0:Y:S01]  /*3740*/  SHFL.BFLY PT, R38, R5, 0x2, 0x1f ;  /* 0x0c401f0005267f89 */ /* 0x000e2200000e0000 */
[----:B--2---:R-:W-:-:S05]  /*3750*/  FMNMX.FTZ R36, R27, R36, !PT ;  /* 0x000000241b247209 */ /* 0x004fca0007810000 */
[----:B------:R-:W2:Y:S01]  /*3760*/  SHFL.BFLY PT, R25, R36, 0x1, 0x1f ;  /* 0x0c201f0024197f89 */ /* 0x000ea200000e0000 */
[----:B0-----:R-:W-:-:S05]  /*3770*/  FMNMX.FTZ R38, R5, R38, !PT ;  /* 0x0000002605267209 */ /* 0x001fca0007810000 */
[----:B------:R-:W0:Y:S01]  /*3780*/  SHFL.BFLY PT, R153, R38, 0x1, 0x1f ;  /* 0x0c201f0026997f89 */ /* 0x000e2200000e0000 */
[----:B--2---:R-:W-:-:S04]  /*3790*/  FMNMX.FTZ R152, R36, R25, !PT ;  /* 0x0000001924987209 */ /* 0x004fc80007810000 */
[C---:B------:R-:W-:Y:S01]  /*37a0*/  FSETP.NEU.FTZ.AND P1, PT, R152.reuse, -INF , PT ;  /* 0xff8000009800780b */ /* 0x040fe20003f3d000 */
[----:B------:R-:W-:-:S05]  /*37b0*/  FMUL.FTZ R175, R152, UR10 ;  /* 0x0000000a98af7c20 */ /* 0x000fca0008410000 */
[----:B------:R-:W-:Y:S02]  /*37c0*/  FSEL R175, R175, RZ, P1 ;  /* 0x000000ffafaf7208 */ /* 0x000fe40000800000 */
[----:B0-----:R-:W-:-:S03]  /*37d0*/  FMNMX.FTZ R153, R38, R153, !PT ;  /* 0x0000009926997209 */ /* 0x001fc60007810000 */
[--C-:B------:R-:W-:Y:S01]  /*37e0*/  FFMA.FTZ R5, R4, UR10, -R175.reuse ;  /* 0x0000000a04057c23 */ /* 0x100fe200080108af */
[--C-:B------:R-:W-:Y:S01]  /*37f0*/  FFMA.FTZ R0, R0, UR10, -R175.reuse ;  /* 0x0000000a00007c23 */ /* 0x100fe200080108af */
[--C-:B------:R-:W-:Y:S01]  /*3800*/  FFMA.FTZ R4, R26, UR10, -R175.reuse ;  /* 0x0000000a1a047c23 */ /* 0x100fe200080108af */
[C---:B------:R-:W-:Y:S01]  /*3810*/  FSETP.NEU.FTZ.AND P1, PT, R153.reuse, -INF , PT ;  /* 0xff8000009900780b */ /* 0x040fe20003f3d000 */
[----:B------:R-:W-:Y:S01]  /*3820*/  FMUL.FTZ R177, R153, UR10 ;  /* 0x0000000a99b17c20 */ /* 0x000fe20008410000 */
[--C-:B------:R-:W-:Y:S01]  /*3830*/  FFMA.FTZ R155, R28, UR10, -R175.reuse ;  /* 0x0000000a1c9b7c23 */ /* 0x100fe200080108af */
[----:B------:R-:W-:Y:S01]  /*3840*/  MUFU.EX2 R5, R5 ;  /* 0x0000000500057308 */ /* 0x000fe20000000800 */
[--C-:B------:R-:W-:Y:S01]  /*3850*/  FFMA.FTZ R169, R164, UR10, -R175.reuse ;  /* 0x0000000aa4a97c23 */ /* 0x100fe200080108af */
[--C-:B------:R-:W-:Y:S01]  /*3860*/  FFMA.FTZ R165, R168, UR10, -R175.reuse ;  /* 0x0000000aa8a57c23 */ /* 0x100fe200080108af */
[----:B------:R-:W-:Y:S01]  /*3870*/  FSEL R177, R177, RZ, P1 ;  /* 0x000000ffb1b17208 */ /* 0x000fe20000800000 */
[--C-:B------:R-:W-:Y:S01]  /*3880*/  FFMA.FTZ R162, R162, UR10, -R175.reuse ;  /* 0x0000000aa2a27c23 */ /* 0x100fe200080108af */
[--C-:B------:R-:W-:Y:S01]  /*3890*/  FFMA.FTZ R166, R166, UR10, -R175.reuse ;  /* 0x0000000aa6a67c23 */ /* 0x100fe200080108af */
[--C-:B------:R-:W-:Y:S01]  /*38a0*/  FFMA.FTZ R179, R179, UR10, -R175.reuse ;  /* 0x0000000ab3b37c23 */ /* 0x100fe200080108af */
[----:B------:R-:W-:Y:S01]  /*38b0*/  FFMA.FTZ R184, R184, UR10, -R175 ;  /* 0x0000000ab8b87c23 */ /* 0x000fe200080108af */
        /* <DEDUP_REMOVED lines=9> */
[--C-:B------:R-:W-:Y:S01]  /*3950*/  FFMA.FTZ R183, R188, UR10, -R175.reuse ;  /* 0x0000000abcb77c23 */ /* 0x100fe200080108af */
[----:B------:R-:W-:Y:S01]  /*3960*/  FFMA.FTZ R188, R186, UR10, -R175 ;  /* 0x0000000ababc7c23 */ /* 0x000fe200080108af */
[--C-:B------:R-:W-:Y:S01]  /*3970*/  FFMA.FTZ R181, R181, UR10, -R177.reuse ;  /* 0x0000000ab5b57c23 */ /* 0x100fe200080108b1 */
[----:B------:R-:W-:Y:S01]  /*3980*/  MUFU.EX2 R4, R4 ;  /* 0x0000000400047308 */ /* 0x000fe20000000800 */
[--C-:B------:R-:W-:Y:S01]  /*3990*/  FFMA.FTZ R186, R187, UR10, -R177.reuse ;  /* 0x0000000abbba7c23 */ /* 0x100fe200080108b1 */
[--C-:B------:R-:W-:Y:S01]  /*39a0*/  FFMA.FTZ R185, R185, UR10, -R177.reuse ;  /* 0x0000000ab9b97c23 */ /* 0x100fe200080108b1 */
[----:B------:R-:W-:Y:S01]  /*39b0*/  FFMA.FTZ R190, R190, UR10, -R177 ;  /* 0x0000000abebe7c23 */ /* 0x000fe200080108b1 */
[--C-:B------:R-:W-:Y:S01]  /*39c0*/  FFMA.FTZ R187, R228, UR10, -R175.reuse ;  /* 0x0000000ae4bb7c23 */ /* 0x100fe200080108af */
[--C-:B------:R-:W-:Y:S01]  /*39d0*/  FFMA.FTZ R226, R226, UR10, -R175.reuse ;  /* 0x0000000ae2e27c23 */ /* 0x100fe200080108af */
[--C-:B------:R-:W-:Y:S01]  /*39e0*/  FFMA.FTZ R189, R220, UR10, -R175.reuse ;  /* 0x0000000adcbd7c23 */ /* 0x100fe200080108af */
[----:B------:R-:W-:Y:S01]  /*39f0*/  FFMA.FTZ R218, R218, UR10, -R175 ;  /* 0x0000000adada7c23 */ /* 0x000fe200080108af */
[----:B------:R-:W2:Y:S01]  /*3a00*/  MUFU.EX2 R155, R155 ;  /* 0x0000009b009b7308 */ /* 0x000ea20000000800 */
[----:B0-----:R-:W-:Y:S01]  /*3a10*/  F2FP.BF16.F32.PACK_AB R156, R5, R0 ;  /* 0x00000000059c723e */ /* 0x001fe200000010ff */
        /* <DEDUP_REMOVED lines=14> */
[----:B------:R-:W0:Y:S01]  /*3b00*/  MUFU.EX2 R161, R161 ;  /* 0x000000a100a17308 */ /* 0x000e220000000800 */
[----:B--2---:R-:W-:Y:S01]  /*3b10*/  F2FP.BF16.F32.PACK_AB R158, R155, R4 ;  /* 0x000000049b9e723e */ /* 0x004fe200000010ff */
        /* <DEDUP_REMOVED lines=8> */
[----:B------:R-:W-:-:S04]  /*3ba0*/  FADD.FTZ R5, R0, R5 ;  /* 0x0000000500057221 */ /* 0x000fc80000010000 */
[----:B------:R-:W-:Y:S02]  /*3bb0*/  FADD.FTZ R4, R4, R5 ;  /* 0x0000000504047221 */ /* 0x000fe40000010000 */
[----:B------:R-:W2:Y:S01]  /*3bc0*/  MUFU.EX2 R163, R163 ;  /* 0x000000a300a37308 */ /* 0x000ea20000000800 */
[----:B0-----:R-:W-:Y:S01]  /*3bd0*/  F2FP.BF16.F32.PACK_AB R157, R161, R154 ;  /* 0x0000009aa19d723e */ /* 0x001fe200000010ff */
[----:B------:R-:W-:Y:S01]  /*3be0*/  FADD.FTZ R161, R154, R161 ;  /* 0x000000a19aa17221 */ /* 0x000fe20000010000 */
[----:B------:R-:W-:-:S05]  /*3bf0*/  FADD.FTZ R155, R155, R4 ;  /* 0x000000049b9b7221 */ /* 0x000fca0000010000 */
[----:B------:R-:W-:Y:S08]  /*3c00*/  MUFU.EX2 R162, R162 ;  /* 0x000000a200a27308 */ /* 0x000ff00000000800 */
[----:B------:R-:W0:Y:S01]  /*3c10*/  MUFU.EX2 R165, R165 ;  /* 0x000000a500a57308 */ /* 0x000e220000000800 */
[----:B--2---:R-:W-:Y:S01]  /*3c20*/  F2FP.BF16.F32.PACK_AB R159, R163, R160 ;  /* 0x000000a0a39f723e */ /* 0x004fe200000010ff */
[----:B------:R-:W-:-:S03]  /*3c30*/  FADD.FTZ R160, R160, R161 ;  /* 0x000000a1a0a07221 */ /* 0x000fc60000010000 */
[----:B------:R-:W-:Y:S01]  /*3c40*/  WARPGROUP.ARRIVE ;  /* 0x00000000000079c5 */ /* 0x000fe20000000000 */
[----:B------:R-:W-:Y:S02]  /*3c50*/  FADD.FTZ R163, R163, R160 ;  /* 0x000000a0a3a37221 */ /* 0x000fe40000010000 */
[----:B------:R-:W-:Y:S03]  /*3c60*/  MUFU.EX2 R166, R166 ;  /* 0x000000a600a67308 */ /* 0x000fe60000000800 */
[----:B------:R-:W-:Y:S01]  /*3c70*/  HGMMA.64x256x16.F32.BF16 R24, R156, gdesc[UR4].tnspB, RZ, !UPT, gsb0 ;  /* 0x43e000049c187df0 */ /* 0x000fe2000c0018ff */
[----:B------:R-:W-:Y:S01]  /*3c80*/  UIADD3 UR6, UR60, 0x80, URZ ;  /* 0x000000803c067890 */ /* 0x000fe2000fffe03f */
[----:B------:R-:W-:-:S03]  /*3c90*/  UMOV UR7, 0x40000040 ;  /* 0x4000004000077882 */ /* 0x000fc60000000000 */
[----:B------:R-:W-:Y:S08]  /*3ca0*/  MUFU.EX2 R169, R169 ;  /* 0x000000a900a97308 */ /* 0x000ff00000000800 */
[----:B------:R-:W-:Y:S08]  /*3cb0*/  MUFU.EX2 R164, R164 ;  /* 0x000000a400a47308 */ /* 0x000ff00000000800 */
[----:B------:R-:W2:Y:S08]  /*3cc0*/  MUFU.EX2 R167, R167 ;  /* 0x000000a700a77308 */ /* 0x000eb00000000800 */
[----:B------:R-:W-:Y:S08]  /*3cd0*/  MUFU.EX2 R168, R168 ;  /* 0x000000a800a87308 */ /* 0x000ff00000000800 */
[----:B------:R-:W3:Y:S08]  /*3ce0*/  MUFU.EX2 R171, R171 ;  /* 0x000000ab00ab7308 */ /* 0x000ef00000000800 */
[----:B------:R-:W-:Y:S08]  /*3cf0*/  MUFU.EX2 R179, R179 ;  /* 0x000000b300b37308 */ /* 0x000ff00000000800 */
[----:B------:R-:W4:Y:S08]  /*3d00*/  MUFU.EX2 R184, R184 ;  /* 0x000000b800b87308 */ /* 0x000f300000000800 */
[----:B------:R-:W-:Y:S08]  /*3d10*/  MUFU.EX2 R183, R183 ;  /* 0x000000b700b77308 */ /* 0x000ff00000000800 */
[----:B------:R-:W-:Y:S08]  /*3d20*/  MUFU.EX2 R188, R188 ;  /* 0x000000bc00bc7308 */ /* 0x000ff00000000800 */
[----:B------:R-:W-:Y:S08]  /*3d30*/  MUFU.EX2 R181, R181 ;  /* 0x000000b500b57308 */ /* 0x000ff00000000800 */
[----:B------:R-:W5:Y:S08]  /*3d40*/  MUFU.EX2 R186, R186 ;  /* 0x000000ba00ba7308 */ /* 0x000f700000000800 */
        /* <DEDUP_REMOVED lines=24> */
[----:B0-----:R-:W-:Y:S01]  /*3ed0*/  F2FP.BF16.F32.PACK_AB R156, R165, R162 ;  /* 0x000000a2a59c723e */ /* 0x001fe200000010ff */
[----:B------:R-:W-:Y:S01]  /*3ee0*/  FADD.FTZ R162, R162, R155 ;  /* 0x0000009ba2a27221 */ /* 0x000fe20000010000 */
[----:B--2---:R-:W-:Y:S01]  /*3ef0*/  F2FP.BF16.F32.PACK_AB R157, R167, R164 ;  /* 0x000000a4a79d723e */ /* 0x004fe200000010ff */
[----:B------:R-:W-:Y:S01]  /*3f00*/  FADD.FTZ R164, R164, R163 ;  /* 0x000000a3a4a47221 */ /* 0x000fe20000010000 */
[----:B------:R-:W-:Y:S01]  /*3f10*/  F2FP.BF16.F32.PACK_AB R158, R169, R166 ;  /* 0x000000a6a99e723e */ /* 0x000fe200000010ff */
[----:B------:R-:W0:Y:S01]  /*3f20*/  MUFU.EX2 R172, R172 ;  /* 0x000000ac00ac7308 */ /* 0x000e220000000800 */
[----:B---3--:R-:W-:Y:S01]  /*3f30*/  F2FP.BF16.F32.PACK_AB R159, R171, R168 ;  /* 0x000000a8ab9f723e */ /* 0x008fe200000010ff */
        /* <DEDUP_REMOVED lines=11> */
[----:B------:R-:W2:Y:S01]  /*3ff0*/  MUFU.EX2 R177, R177 ;  /* 0x000000b100b17308 */ /* 0x000ea20000000800 */
[----:B------:R-:W-:Y:S02]  /*4000*/  WARPGROUP.DEPBAR.LE gsb0, 0x0 ;  /* 0x00008000000079c5 */ /* 0x000fe40000010000 */
[----:B----4-:R-:W-:Y:S01]  /*4010*/  F2FP.BF16.F32.PACK_AB R156, R184, R179 ;  /* 0x000000b3b89c723e */ /* 0x010fe200000010ff */
[----:B------:R-:W-:Y:S01]  /*4020*/  FADD.FTZ R179, R179, R166 ;  /* 0x000000a6b3b37221 */ /* 0x000fe20000010000 */
[----:B-----5:R-:W-:Y:S01]  /*4030*/  F2FP.BF16.F32.PACK_AB R157, R186, R181 ;  /* 0x000000b5ba9d723e */ /* 0x020fe200000010ff */
        /* <DEDUP_REMOVED lines=50> */
[C---:B0-----:R-:W-:Y:S01]  /*4360*/  F2FP.BF16.F32.PACK_AB R157, R172.reuse, R175 ;  /* 0x000000afac9d723e */ /* 0x041fe200000010ff */
[----:B------:R-:W-:Y:S01]  /*4370*/  FADD.FTZ R175, R175, R198 ;  /* 0x000000c6afaf7221 */ /* 0x000fe20000010000 */
[----:B------:R-:W-:Y:S01]  /*4380*/  F2FP.BF16.F32.PACK_AB R158, R173, R170 ;  /* 0x000000aaad9e723e */ /* 0x000fe200000010ff */
[----:B------:R-:W-:Y:S01]  /*4390*/  FADD.FTZ R203, R203, R182 ;  /* 0x000000b6cbcb7221 */ /* 0x000fe20000010000 */
[----:B--2---:R-:W-:Y:S01]  /*43a0*/  F2FP.BF16.F32.PACK_AB R159, R177, R174 ;  /* 0x000000aeb19f723e */ /* 0x004fe200000010ff */
        /* <DEDUP_REMOVED lines=10> */
.L_x_13892:
[----:B------:R-:W-:Y:S01]  /*4450*/  UISETP.NE.AND UP0, UPT, UR57, URZ, UPT ;  /* 0x0000003f3900728c */ /* 0x000fe2000bf05270 */
[----:B------:R-:W-:Y:S01]  /*4460*/  R2UR UR7, R223 ;  /* 0x00000000df0772ca */ /* 0x000fe200000e0000 */
[----:B------:R-:W0:Y:S01]  /*4470*/  S2UR UR14, SR_CgaCtaId ;  /* 0x00000000000e79c3 */ /* 0x000e220000008800 */
[----:B------:R-:W-:-:S08]  /*4480*/  MOV R5, RZ ;  /* 0x000000ff00057202 */ /* 0x000fd00000000f00 */
[----:B------:R-:W-:Y:S01]  /*4490*/  @UP0 ULDC UR4, c[0x0][0x44c] ;  /* 0x0001130000040ab9 */ /* 0x000fe20000000800 */
[----:B------:R-:W-:Y:S01]  /*44a0*/  @UP0 ULDC UR6, c[0x0][0x450] ;  /* 0x0001140000060ab9 */ /* 0x000fe20000000800 */
[----:B------:R-:W-:-:S04]  /*44b0*/  UIMAD.WIDE.U32 UR4, UR38, UR4, URZ ;  /* 0x00000004260472a5 */ /* 0x000fc8000f8e003f */
[----:B------:R-:W-:Y:S02]  /*44c0*/  @UP0 USHF.R.U32.HI UR38, URZ, UR6, UR5 ;  /* 0x000000063f260299 */ /* 0x000fe40008011605 */
[----:B------:R-:W-:Y:S02]  /*44d0*/  UIADD3 UR6, UR61, 0x32460, URZ ;  /* 0x000324603d067890 */ /* 0x000fe4000fffe03f */
[----:B------:R-:W-:Y:S02]  /*44e0*/  UIADD3 UR4, UR38, -UR11, UR42 ;  /* 0x8000000b26047290 */ /* 0x000fe4000fffe02a */
[----:B------:R-:W-:Y:S02]  /*44f0*/  UIADD3 UR38, UR43, -0x2, URZ ;  /* 0xfffffffe2b267890 */ /* 0x000fe4000fffe03f */
[----:B------:R-:W-:Y:S02]  /*4500*/  UIMAD.WIDE UR4, UR4, 0x2aaaaaab, URZ ;  /* 0x2aaaaaab040478a5 */ /* 0x000fe4000f8e023f */
[----:B0-----:R-:W-:-:S02]  /*4510*/  UPRMT UR6, UR14, 0x654, UR6 ;  /* 0x000006540e067896 */ /* 0x001fc40008000006 */
[----:B------:R-:W-:-:S04]  /*4520*/  USHF.R.U32.HI UR4, URZ, 0x1f, UR5 ;  /* 0x0000001f3f047899 */ /* 0x000fc80008011605 */
[----:B------:R-:W-:-:S03]  /*4530*/  ULEA.HI.SX32 UR4, UR5, UR4, 0x1c ;  /* 0x0000000405047291 */ /* 0x000fc6000f8fe23f */
[----:B------:R-:W-:Y:S01]  /*4540*/  SYNCS.ARRIVE.TRANS64.RED.A1T0 RZ, [UR6], RZ ;  /* 0x000000ffffff79a7 */ /* 0x000fe20008100406 */
[----:B------:R-:W-:-:S04]  /*4550*/  UISETP.LT.AND UP0, UPT, UR7, UR4, UPT ;  /* 0x000000040700728c */ /* 0x000fc8000bf01270 */
[----:B------:R-:W-:-:S03]  /*4560*/  USEL UR56, UR7, UR4, !UP0 ;  /* 0x0000000407387287 */ /* 0x000fc6000c000000 */
[----:B------:R-:W-:Y:S01]  /*4570*/  UMOV UR4, URZ ;  /* 0x0000003f00047c82 */ /* 0x000fe20008000000 */
[----:B------:R-:W-:-:S06]  /*4580*/  UISETP.GE.AND UP0, UPT, UR38, UR56, UPT ;  /* 0x000000382600728c */ /* 0x000fcc000bf06270 */
[----:B------:R-:W-:-:S13]  /*4590*/  PLOP3.LUT P1, PT, PT, PT, UP0, 0x80, 0x0 ;  /* 0x000000000000781c */ /* 0x000fda0003f2f008 */
[----:B------:R-:W-:Y:S05]  /*45a0*/  @!P1 BRA `(.L_x_13893) ;  /* 0x0000003000e49947 */ /* 0x000fea0003800000 */
[----:B------:R-:W-:Y:S01]  /*45b0*/  IMAD.MOV.U32 R201, RZ, RZ, R153 ;  /* 0x000000ffffc97224 */ /* 0x000fe200078e0099 */
[----:B------:R-:W-:Y:S01]  /*45c0*/  UMOV UR7, UR38 ;  /* 0x0000002600077c82 */ /* 0x000fe20008000000 */
[----:B------:R-:W-:Y:S01]  /*45d0*/  IMAD.MOV.U32 R202, RZ, RZ, R152 ;  /* 0x000000ffffca7224 */ /* 0x000fe200078e0098 */
[----:B------:R-:W-:Y:S01]  /*45e0*/  UMOV UR4, URZ ;  /* 0x0000003f00047c82 */ /* 0x000fe20008000000 */
[----:B------:R-:W-:-:S07]  /*45f0*/  IMAD.MOV.U32 R5, RZ, RZ, RZ ;  /* 0x000000ffff057224 */ /* 0x000fce00078e00ff */
.L_x_13904:
[----:B------:R-:W-:-:S04]  /*4600*/  UIADD3 UR4, UR4, 0x1, URZ ;  /* 0x0000000104047890 */ /* 0x000fc8000fffe03f */
[----:B------:R-:W-:-:S04]  /*4610*/  UISETP.NE.AND UP0, UPT, UR4, 0x2, UPT ;  /* 0x000000020400788c */ /* 0x000fc8000bf05270 */
[----:B------:R-:W-:Y:S02]  /*4620*/  USEL UR5, URZ, 0x1, UP0 ;  /* 0x000000013f057887 */ /* 0x000fe40008000000 */
[----:B------:R-:W-:-:S04]  /*4630*/  USEL UR4, UR4, URZ, UP0 ;  /* 0x0000003f04047287 */ /* 0x000fc80008000000 */
[----:B------:R-:W-:Y:S01]  /*4640*/  LOP3.LUT R5, R5, UR5, RZ, 0x3c, !PT ;  /* 0x0000000505057c12 */ /* 0x000fe2000f8e3cff */
[----:B------:R-:W-:Y:S07]  /*4650*/  @!P0 BRA `(.L_x_13894) ;  /* 0x0000000000048947 */ /* 0x000fee0003800000 */
[----:B------:R-:W-:Y:S01]  /*4660*/  BPT.TRAP 0x1 ;  /* 0x000000040000795c */ /* 0x000fe20000300000 */
.L_x_13894:
[----:B------:R-:W-:Y:S01]  /*4670*/  ULEA UR5, UR4, UR61, 0x3 ;  /* 0x0000003d04057291 */ /* 0x000fe2000f8e183f */
[----:B------:R-:W-:-:S08]  /*4680*/  SHF.L.U32 R20, R5, 0x1f, RZ ;  /* 0x0000001f05147819 */ /* 0x000fd000000006ff */
[----:B------:R0:W1:Y:S01]  /*4690*/  SYNCS.PHASECHK.TRANS64.TRYWAIT P1, [UR5+0x32430], R20 ;  /* 0x03243014ff0075a7 */ /* 0x0000620008020145 */
[----:B------:R-:W-:Y:S05]  /*46a0*/  @!P0 BRA `(.L_x_13895) ;  /* 0x0000000000048947 */ /* 0x000fea0003800000 */
[----:B------:R-:W-:Y:S01]  /*46b0*/  BPT.TRAP 0x1 ;  /* 0x000000040000795c */ /* 0x000fe20000300000 */
.L_x_13895:
[----:B-1----:R-:W-:Y:S05]  /*46c0*/  @P1 BRA `(.L_x_13896) ;  /* 0x0000000000081947 */ /* 0x002fea0003800000 */
[----:B------:R-:W1:Y:S02]  /*46d0*/  SYNCS.PHASECHK.TRANS64.TRYWAIT P1, [UR5+0x32430], R20 ;  /* 0x03243014ff0075a7 */ /* 0x000e640008020145 */
[----:B-1----:R-:W-:Y:S05]  /*46e0*/  @!P1 BRA `(.L_x_13897) ;  /* 0x000000d000949947 */ /* 0x002fea0003800000 */
.L_x_13896:
        /* <DEDUP_REMOVED lines=51> */
.L_x_13898:
[----:B------:R1:W2:Y:S01]  /*4a20*/  SYNCS.PHASECHK.TRANS64.TRYWAIT P1, [UR5+0x32450], R20 ;  /* 0x03245014ff0075a7 */ /* 0x0002a20008020145 */
[----:B------:R-:W-:Y:S05]  /*4a30*/  @!P0 BRA `(.L_x_13899) ;  /* 0x0000000000048947 */ /* 0x000fea0003800000 */
[----:B------:R-:W-:Y:S01]  /*4a40*/  BPT.TRAP 0x1 ;  /* 0x000000040000795c */ /* 0x000fe20000300000 */
.L_x_13899:
[----:B--2---:R-:W-:Y:S05]  /*4a50*/  @P1 BRA `(.L_x_13900) ;  /* 0x0000000000081947 */ /* 0x004fea0003800000 */
[----:B------:R-:W2:Y:S02]  /*4a60*/  SYNCS.PHASECHK.TRANS64.TRYWAIT P1, [UR5+0x32450], R20 ;  /* 0x03245014ff0075a7 */ /* 0x000ea40008020145 */
[----:B--2---:R-:W-:Y:S05]  /*4a70*/  @!P1 BRA `(.L_x_13901) ;  /* 0x000000cc00c89947 */ /* 0x004fea0003800000 */
.L_x_13900:
[----:B012---:R-:W-:Y:S01]  /*4a80*/  MOV R20, UR45 ;  /* 0x0000002d00147c02 */ /* 0x007fe20008000f00 */
[----:B------:R-:W-:Y:S01]  /*4a90*/  UIMAD UR6, UR4, 0xc00, UR39 ;  /* 0x00000c00040678a4 */ /* 0x000fe2000f8e0227 */
[----:B------:R-:W-:Y:S01]  /*4aa0*/  MOV R203, UR44 ;  /* 0x0000002c00cb7c02 */ /* 0x000fe20008000f00 */
[----:B------:R-:W-:Y:S01]  /*4ab0*/  WARPGROUP.ARRIVE ;  /* 0x00000000000079c5 */ /* 0x000fe20000000000 */
[----:B------:R-:W-:Y:S01]  /*4ac0*/  R2UR UR44, R8 ;  /* 0x00000000082c72ca */ /* 0x000fe200000e0000 */
[----:B------:R-:W-:Y:S01]  /*4ad0*/  UMOV UR47, 0x40000040 ;  /* 0x40000040002f7882 */ /* 0x000fe20000000000 */
[----:B------:R-:W-:Y:S01]  /*4ae0*/  R2UR UR45, R9 ;  /* 0x00000000092d72ca */ /* 0x000fe200000e0000 */
[----:B------:R-:W-:Y:S01]  /*4af0*/  UIADD3 UR10, UR6, 0x2, URZ ;  /* 0x00000002060a7890 */ /* 0x000fe2000fffe03f */
[----:B------:R-:W-:Y:S01]  /*4b00*/  MOV R204, UR49 ;  /* 0x0000003100cc7c02 */ /* 0x000fe20008000f00 */
[----:B------:R-:W-:Y:S01]  /*4b10*/  UMOV UR46, UR6 ;  /* 0x00000006002e7c82 */ /* 0x000fe20008000000 */
[----:B------:R-:W-:Y:S01]  /*4b20*/  MOV R205, UR48 ;  /* 0x0000003000cd7c02 */ /* 0x000fe20008000f00 */
[----:B------:R-:W-:Y:S01]  /*4b30*/  UMOV UR51, 0x40000040 ;  /* 0x4000004000337882 */ /* 0x000fe20000000000 */
[----:B------:R-:W-:Y:S01]  /*4b40*/  R2UR UR48, R6 ;  /* 0x00000000063072ca */ /* 0x000fe200000e0000 */
[----:B------:R-:W-:Y:S01]  /*4b50*/  UMOV UR55, 0x40000040 ;  /* 0x4000004000377882 */ /* 0x000fe20000000000 */
[----:B------:R-:W-:Y:S01]  /*4b60*/  R2UR UR49, R7 ;  /* 0x00000000073172ca */ /* 0x000fe200000e0000 */
[----:B------:R-:W-:Y:S01]  /*4b70*/  UMOV UR50, UR10 ;  /* 0x0000000a00327c82 */ /* 0x000fe20008000000 */
[----:B------:R-:W-:Y:S01]  /*4b80*/  MOV R206, UR53 ;  /* 0x0000003500ce7c02 */ /* 0x000fe20008000f00 */
[----:B------:R-:W-:Y:S01]  /*4b90*/  UIADD3 UR10, UR6, 0x4, URZ ;  /* 0x00000004060a7890 */ /* 0x000fe2000fffe03f */
[----:B------:R-:W-:Y:S01]  /*4ba0*/  MOV R207, UR52 ;  /* 0x0000003400cf7c02 */ /* 0x000fe20008000f00 */
[----:B------:R-:W-:Y:S01]  /*4bb0*/  HGMMA.64x96x16.F32.BF16 R152, gdesc[UR44], R152, gsb0 ;  /* 0x016000002c9879f0 */ /* 0x000fe20008001898 */
[----:B------:R-:W-:Y:S01]  /*4bc0*/  R2UR UR52, R2 ;  /* 0x00000000023472ca */ /* 0x000fe200000e0000 */
[----:B------:R-:W-:Y:S01]  /*4bd0*/  UMOV UR59, 0x40000040 ;  /* 0x40000040003b7882 */ /* 0x000fe20000000000 */
[----:B------:R-:W-:Y:S01]  /*4be0*/  R2UR UR53, R3 ;  /* 0x00000000033572ca */ /* 0x000fe200000e0000 */
[----:B------:R-:W-:Y:S01]  /*4bf0*/  UMOV UR11, 0x40000040 ;  /* 0x40000040000b7882 */ /* 0x000fe20000000000 */
[----:B------:R-:W-:Y:S01]  /*4c00*/  UMOV UR54, UR10 ;  /* 0x0000000a00367c82 */ /* 0x000fe20008000000 */
[----:B------:R-:W-:Y:S01]  /*4c10*/  MOV R209, UR57 ;  /* 0x0000003900d17c02 */ /* 0x000fe20008000f00 */
[----:B------:R-:W-:Y:S01]  /*4c20*/  UIADD3 UR10, UR6, 0x6, URZ ;  /* 0x00000006060a7890 */ /* 0x000fe2000fffe03f */
[----:B------:R-:W-:Y:S01]  /*4c30*/  MOV R210, UR56 ;  /* 0x0000003800d27c02 */ /* 0x000fe20008000f00 */
[----:B------:R-:W-:Y:S01]  /*4c40*/  UIADD3 UR14, UR6, 0x302, URZ ;  /* 0x00000302060e7890 */ /* 0x000fe2000fffe03f */
[----:B------:R-:W-:Y:S01]  /*4c50*/  R2UR UR56, R18 ;  /* 0x00000000123872ca */ /* 0x000fe200000e0000 */
[----:B------:R-:W-:Y:S01]  /*4c60*/  UMOV UR15, 0x40000040 ;  /* 0x40000040000f7882 */ /* 0x000fe20000000000 */
[----:B------:R-:W-:Y:S01]  /*4c70*/  R2UR UR57, R19 ;  /* 0x00000000133972ca */ /* 0x000fe200000e0000 */
[----:B------:R-:W-:Y:S01]  /*4c80*/  UIADD3 UR18, UR6, 0x304, URZ ;  /* 0x0000030406127890 */ /* 0x000fe2000fffe03f */
[----:B------:R-:W-:Y:S01]  /*4c90*/  MOV R208, UR58 ;  /* 0x0000003a00d07c02 */ /* 0x000fe20008000f00 */
[----:B------:R-:W-:Y:S01]  /*4ca0*/  UMOV UR58, UR10 ;  /* 0x0000000a003a7c82 */ /* 0x000fe20008000000 */
[----:B------:R-:W-:Y:S01]  /*4cb0*/  UIADD3 UR10, UR6, 0x300, URZ ;  /* 0x00000300060a7890 */ /* 0x000fe2000fffe03f */
[----:B------:R-:W-:Y:S01]  /*4cc0*/  R2UR UR45, R20 ;  /* 0x00000000142d72ca */ /* 0x000fe200000e0000 */
[----:B------:R-:W-:Y:S01]  /*4cd0*/  UMOV UR19, 0x40000040 ;  /* 0x4000004000137882 */ /* 0x000fe20000000000 */
[----:B------:R-:W-:Y:S01]  /*4ce0*/  UIADD3 UR22, UR6, 0x306, URZ ;  /* 0x0000030606167890 */ /* 0x000fe2000fffe03f */
[----:B------:R-:W-:Y:S01]  /*4cf0*/  R2UR UR44, R203 ;  /* 0x00000000cb2c72ca */ /* 0x000fe200000e0000 */
[----:B------:R-:W-:Y:S01]  /*4d00*/  UMOV UR23, 0x40000040 ;  /* 0x4000004000177882 */ /* 0x000fe20000000000 */
[----:B------:R-:W-:Y:S01]  /*4d10*/  UIADD3 UR26, UR6, 0x600, URZ ;  /* 0x00000600061a7890 */ /* 0x000fe2000fffe03f */
[----:B------:R-:W0:Y:S01]  /*4d20*/  S2R R211, SR_TID.X ;  /* 0x0000000000d37919 */ /* 0x000e220000002100 */
        /* <DEDUP_REMOVED lines=25> */
[----:B------:R-:W-:Y:S01]  /*4ec0*/  UIADD3 UR6, UR6, 0x906, URZ ;  /* 0x0000090606067890 */ /* 0x000fe2000fffe03f */
[----:B------:R-:W-:Y:S02]  /*4ed0*/  WARPGROUP.DEPBAR.LE gsb0, 0x0 ;  /* 0x00008000000079c5 */ /* 0x000fe40000010000 */
[----:B------:R-:W-:-:S06]  /*4ee0*/  WARPGROUP.ARRIVE ;  /* 0x00000000000079c5 */ /* 0x000fcc0000000000 */
[----:B------:R-:W-:Y:S01]  /*4ef0*/  HGMMA.64x96x16.F32.BF16 R152, gdesc[UR56], R152, gsb0 ;  /* 0x01600000389879f0 */ /* 0x000fe20008001898 */
[----:B------:R-:W-:Y:S01]  /*4f00*/  R2UR UR56, R16 ;  /* 0x00000000103872ca */ /* 0x000fe200000e0000 */
[----:B------:R-:W-:Y:S01]  /*4f10*/  UMOV UR58, UR6 ;  /* 0x00000006003a7c82 */ /* 0x000fe20008000000 */
        /* <DEDUP_REMOVED lines=38> */
[----:B------:R-:W-:Y:S02]  /*5180*/  R2UR UR58, R208 ;  /* 0x00000000d03a72ca */ /* 0x000fe400000e0000 */
[----:B------:R-:W-:Y:S02]  /*5190*/  R2UR UR57, R209 ;  /* 0x00000000d13972ca */ /* 0x000fe400000e0000 */
[----:B------:R-:W-:Y:S01]  /*51a0*/  R2UR UR56, R210 ;  /* 0x00000000d23872ca */ /* 0x000fe200000e0000 */
[----:B------:R-:W-:Y:S02]  /*51b0*/  WARPGROUP.DEPBAR.LE gsb0, 0x0 ;  /* 0x00008000000079c5 */ /* 0x000fe40000010000 */
[----:B------:R0:W-:Y:S06]  /*51c0*/  BAR.ARV R20, 0x100 ;  /* 0x000400140000751d */ /* 0x0001ec0000002000 */
[----:B------:R-:W-:Y:S06]  /*51d0*/  @!P0 BRA `(.L_x_13902) ;  /* 0x0000000000048947 */ /* 0x000fec0003800000 */
[----:B------:R-:W-:Y:S01]  /*51e0*/  BPT.TRAP 0x1 ;  /* 0x000000040000795c */ /* 0x000fe20000300000 */
.L_x_13902:
[----:B------:R-:W-:Y:S01]  /*51f0*/  UISETP.NE.AND UP0, UPT, UR57, URZ, UPT ;  /* 0x0000003f3900728c */ /* 0x000fe2000bf05270 */
[----:B------:R-:W1:Y:S01]  /*5200*/  S2UR UR14, SR_CgaCtaId ;  /* 0x00000000000e79c3 */ /* 0x000e620000008800 */
[----:B------:R-:W-:Y:S01]  /*5210*/  ULDC UR6, c[0x0][0xad0] ;  /* 0x0002b40000067ab9 */ /* 0x000fe20000000800 */
[----:B------:R-:W-:Y:S01]  /*5220*/  ULDC UR11, c[0x0][0x2f0] ;  /* 0x0000bc00000b7ab9 */ /* 0x000fe20000000800 */
[----:B------:R-:W-:Y:S01]  /*5230*/  FMUL.FTZ R218, R158, UR6 ;  /* 0x000000069eda7c20 */ /* 0x000fe20008410000 */
[----:B------:R-:W-:Y:S01]  /*5240*/  FMUL.FTZ R221, R155, UR6 ;  /* 0x000000069bdd7c20 */ /* 0x000fe20008410000 */
[----:B------:R-:W-:Y:S01]  /*5250*/  PLOP3.LUT P1, PT, PT, PT, UP0, 0x80, 0x0 ;  /* 0x000000000000781c */ /* 0x000fe20003f2f008 */
[----:B------:R-:W-:Y:S01]  /*5260*/  FMUL.FTZ R155, R156, UR6 ;  /* 0x000000069c9b7c20 */ /* 0x000fe20008410000 */
[----:B------:R-:W-:Y:S01]  /*5270*/  PLOP3.LUT P2, PT, PT, PT, UP0, 0x80, 0x0 ;  /* 0x000000000000781c */ /* 0x000fe20003f4f008 */
[----:B------:R-:W-:Y:S01]  /*5280*/  FMUL.FTZ R156, R157, UR6 ;  /* 0x000000069d9c7c20 */ /* 0x000fe20008410000 */
[----:B------:R-:W-:Y:S01]  /*5290*/  MOV R157, R200 ;  /* 0x000000c8009d7202 */ /* 0x000fe20000000f00 */
[----:B------:R-:W-:Y:S01]  /*52a0*/  @UP0 ULDC UR10, c[0x0][0x44c] ;  /* 0x00011300000a0ab9 */ /* 0x000fe20000000800 */
[----:B------:R-:W-:Y:S01]  /*52b0*/  FMUL.FTZ R219, R159, UR6 ;  /* 0x000000069fdb7c20 */ /* 0x000fe20008410000 */
[----:B------:R-:W-:Y:S01]  /*52c0*/  FMUL.FTZ R206, R152, UR6 ;  /* 0x0000000698ce7c20 */ /* 0x000fe20008410000 */
[----:B------:R-:W-:Y:S01]  /*52d0*/  FMUL.FTZ R211, R180, UR6 ;  /* 0x00000006b4d37c20 */ /* 0x000fe20008410000 */
        /* <DEDUP_REMOVED lines=8> */
[----:B------:R-:W-:Y:S01]  /*5360*/  IMAD.MOV.U32 R175, RZ, RZ, -0x2 ;  /* 0xfffffffeffaf7424 */ /* 0x000fe200078e00ff */
[----:B------:R-:W-:Y:S01]  /*5370*/  @P2 SHF.R.U32.HI R157, RZ, UR10, R158 ;  /* 0x0000000aff9d2c19 */ /* 0x000fe2000801169e */
[----:B------:R-:W-:Y:S01]  /*5380*/  UMOV UR10, 0x1 ;  /* 0x00000001000a7882 */ /* 0x000fe20000000000 */
[----:B------:R-:W-:Y:S01]  /*5390*/  FMUL.FTZ R183, R185, UR6 ;  /* 0x00000006b9b77c20 */ /* 0x000fe20008410000 */
[----:B------:R-:W-:Y:S01]  /*53a0*/  UIMAD UR10, UR7, -0x60, UR10 ;  /* 0xffffffa0070a78a4 */ /* 0x000fe2000f8e020a */
[----:B------:R-:W-:Y:S01]  /*53b0*/  FMUL.FTZ R207, R164, UR6 ;  /* 0x00000006a4cf7c20 */ /* 0x000fe20008410000 */
[----:B------:R-:W2:Y:S01]  /*53c0*/  SHFL.IDX PT, R159, R157, RZ, 0x1c1f ;  /* 0x001c1fff9d9f7589 */ /* 0x000ea200000e0000 */
[----:B------:R-:W-:Y:S01]  /*53d0*/  FMUL.FTZ R185, R189, UR6 ;  /* 0x00000006bdb97c20 */ /* 0x000fe20008410000 */
[----:B------:R-:W3:Y:S01]  /*53e0*/  MUFU.TANH R206, R206 ;  /* 0x000000ce00ce7308 */ /* 0x000ee20000002400 */
[----:B------:R-:W-:Y:S01]  /*53f0*/  FMUL.FTZ R209, R173, UR6 ;  /* 0x00000006add17c20 */ /* 0x000fe20008410000 */
[----:B------:R-:W4:Y:S01]  /*5400*/  SHFL.IDX PT, R187, R157, 0x1, 0x1c1f ;  /* 0x003c1f009dbb7f89 */ /* 0x000f2200000e0000 */
[----:B------:R-:W-:-:S02]  /*5410*/  IMAD.U32 R189, RZ, RZ, UR11 ;  /* 0x0000000bffbd7e24 */ /* 0x000fc4000f8e00ff */
[----:B------:R-:W-:Y:S01]  /*5420*/  FMUL.FTZ R216, R163, UR6 ;  /* 0x00000006a3d87c20 */ /* 0x000fe20008410000 */
[----:B------:R-:W-:Y:S02]  /*5430*/  IMAD R158, R222, R175, UR10 ;  /* 0x0000000ade9e7e24 */ /* 0x000fe4000f8e02af */
[----:B------:R-:W-:Y:S01]  /*5440*/  FMUL.FTZ R163, R168, UR6 ;  /* 0x00000006a8a37c20 */ /* 0x000fe20008410000 */
[----:B------:R-:W-:Y:S01]  /*5450*/  FMUL.FTZ R176, R176, UR6 ;  /* 0x00000006b0b07c20 */ /* 0x000fe20008410000 */
[----:B------:R-:W5:Y:S01]  /*5460*/  MUFU.TANH R161, R161 ;  /* 0x000000a100a17308 */ /* 0x000f620000002400 */
[----:B------:R-:W-:Y:S02]  /*5470*/  IMAD R158, R189, UR58, R158 ;  /* 0x0000003abd9e7c24 */ /* 0x000fe4000f8e029e */
[----:B------:R-:W-:Y:S01]  /*5480*/  FMUL.FTZ R220, R154, UR6 ;  /* 0x000000069adc7c20 */ /* 0x000fe20008410000 */
[----:B------:R-:W-:Y:S01]  /*5490*/  ULDC UR10, c[0x0][0x288] ;  /* 0x0000a200000a7ab9 */ /* 0x000fe20000000800 */
        /* <DEDUP_REMOVED lines=10> */
[--C-:B--2---:R-:W-:Y:S01]  /*5540*/  IADD3 R166, R159, -UR10, R158.reuse ;  /* 0x8000000a9fa67c10 */ /* 0x104fe2000fffe09e */
[----:B------:R-:W-:Y:S01]  /*5550*/  FMUL.FTZ R217, R162, UR6 ;  /* 0x00000006a2d97c20 */ /* 0x000fe20008410000 */
[----:B------:R-:W2:Y:S01]  /*5560*/  MUFU.TANH R155, R155 ;  /* 0x0000009b009b7308 */ /* 0x000ea20000002400 */
[----:B------:R-:W-:Y:S01]  /*5570*/  FMUL.FTZ R175, R197, UR6 ;  /* 0x00000006c5af7c20 */ /* 0x000fe20008410000 */
[----:B------:R-:W-:Y:S01]  /*5580*/  ISETP.GT.AND P1, PT, R166, RZ, PT ;  /* 0x000000ffa600720c */ /* 0x000fe20003f24270 */
[----:B------:R-:W-:Y:S01]  /*5590*/  FMUL.FTZ R210, R184, UR6 ;  /* 0x00000006b8d27c20 */ /* 0x000fe20008410000 */
[----:B------:R-:W-:Y:S01]  /*55a0*/  ISETP.GT.AND P4, PT, R166, 0x11, PT ;  /* 0x00000011a600780c */ /* 0x000fe20003f84270 */
[----:B------:R-:W-:Y:S01]  /*55b0*/  FMUL.FTZ R203, R174, UR6 ;  /* 0x00000006aecb7c20 */ /* 0x000fe20008410000 */
[----:B------:R-:W-:Y:S01]  /*55c0*/  ISETP.GT.AND P6, PT, R166, 0x1, PT ;  /* 0x00000001a600780c */ /* 0x000fe20003fc4270 */
[----:B------:R-:W-:Y:S01]  /*55d0*/  FMUL.FTZ R184, R188, UR6 ;  /* 0x00000006bcb87c20 */ /* 0x000fe20008410000 */
[----:B------:R-:W1:Y:S01]  /*55e0*/  MUFU.TANH R207, R207 ;  /* 0x000000cf00cf7308 */ /* 0x000e620000002400 */
[----:B---3--:R-:W-:Y:S01]  /*55f0*/  FSEL R159, R206, -INF , P1 ;  /* 0xff800000ce9f7808 */ /* 0x008fe20000800000 */
[----:B------:R-:W-:Y:S01]  /*5600*/  FMUL.FTZ R174, R196, UR6 ;  /* 0x00000006c4ae7c20 */ /* 0x000fe20008410000 */
[C---:B------:R-:W-:Y:S01]  /*5610*/  ISETP.GT.AND P5, PT, R166.reuse, 0x8, PT ;  /* 0x00000008a600780c */ /* 0x040fe20003fa4270 */
[----:B------:R-:W-:Y:S01]  /*5620*/  FMUL.FTZ R162, R179, UR6 ;  /* 0x00000006b3a27c20 */ /* 0x000fe20008410000 */
[----:B------:R-:W-:Y:S01]  /*5630*/  ISETP.GT.AND P1, PT, R166, 0x18, PT ;  /* 0x00000018a600780c */ /* 0x000fe20003f24270 */
[----:B------:R-:W-:Y:S01]  /*5640*/  FMUL.FTZ R179, R186, UR6 ;  /* 0x00000006bab37c20 */ /* 0x000fe20008410000 */
[----:B-----5:R-:W-:Y:S01]  /*5650*/  FSEL R206, R161, -INF , P4 ;  /* 0xff800000a1ce7808 */ /* 0x020fe20002000000 */
[----:B------:R-:W3:Y:S01]  /*5660*/  MUFU.TANH R209, R209 ;  /* 0x000000d100d17308 */ /* 0x000ee20000002400 */
[----:B------:R-:W-:Y:S01]  /*5670*/  ISETP.GT.AND P4, PT, R166, 0x29, PT ;  /* 0x00000029a600780c */ /* 0x000fe20003f84270 */
[----:B------:R-:W-:Y:S01]  /*5680*/  FMUL.FTZ R168, R194, UR6 ;  /* 0x00000006c2a87c20 */ /* 0x000fe20008410000 */
[----:B----4-:R-:W-:Y:S01]  /*5690*/  IADD3 R214, R187, -UR10, R158 ;  /* 0x8000000abbd67c10 */ /* 0x010fe2000fffe09e */
[----:B------:R-:W-:Y:S01]  /*56a0*/  FMUL.FTZ R152, R170, UR6 ;  /* 0x00000006aa987c20 */ /* 0x000fe20008410000 */
[----:B0-----:R-:W-:Y:S01]  /*56b0*/  FSEL R158, R205, -INF , P6 ;  /* 0xff800000cd9e7808 */ /* 0x001fe20003000000 */
[----:B------:R-:W-:Y:S01]  /*56c0*/  FMUL.FTZ R169, R195, UR6 ;  /* 0x00000006c3a97c20 */ /* 0x000fe20008410000 */
[----:B------:R-:W-:Y:S01]  /*56d0*/  ISETP.GT.AND P6, PT, R166, 0x19, PT ;  /* 0x00000019a600780c */ /* 0x000fe20003fc4270 */
[----:B------:R-:W0:Y:S01]  /*56e0*/  MUFU.TANH R208, R208 ;  /* 0x000000d000d07308 */ /* 0x000e220000002400 */
[----:B--2---:R-:W-:Y:S01]  /*56f0*/  FSEL R157, R155, -INF , P5 ;  /* 0xff8000009b9d7808 */ /* 0x004fe20002800000 */
[----:B------:R-:W-:Y:S01]  /*5700*/  FMUL.FTZ R181, R190, UR6 ;  /* 0x00000006beb57c20 */ /* 0x000fe20008410000 */
[----:B-1----:R-:W-:Y:S01]  /*5710*/  FSEL R207, R207, -INF , P1 ;  /* 0xff800000cfcf7808 */ /* 0x002fe20000800000 */
[----:B------:R-:W-:Y:S01]  /*5720*/  FMUL.FTZ R170, R198, UR6 ;  /* 0x00000006c6aa7c20 */ /* 0x000fe20008410000 */
[----:B------:R-:W-:Y:S01]  /*5730*/  ISETP.GT.AND P5, PT, R166, 0x20, PT ;  /* 0x00000020a600780c */ /* 0x000fe20003fa4270 */
[----:B------:R-:W-:Y:S01]  /*5740*/  FMUL.FTZ R164, R182, UR6 ;  /* 0x00000006b6a47c20 */ /* 0x000fe20008410000 */
[----:B------:R-:W-:Y:S01]  /*5750*/  ISETP.GT.AND P1, PT, R166, 0x30, PT ;  /* 0x00000030a600780c */ /* 0x000fe20003f24270 */
[----:B------:R-:W1:Y:S01]  /*5760*/  MUFU.TANH R163, R163 ;  /* 0x000000a300a37308 */ /* 0x000e620000002400 */
[----:B---3--:R-:W-:Y:S01]  /*5770*/  FSEL R197, R209, -INF , P4 ;  /* 0xff800000d1c57808 */ /* 0x008fe20002000000 */
[----:B------:R-:W-:Y:S01]  /*5780*/  FMUL.FTZ R213, R199, UR6 ;  /* 0x00000006c7d57c20 */ /* 0x000fe20008410000 */
[----:B------:R-:W-:Y:S01]  /*5790*/  ISETP.GT.AND P4, PT, R214, RZ, PT ;  /* 0x000000ffd600720c */ /* 0x000fe20003f84270 */
[----:B------:R-:W-:Y:S01]  /*57a0*/  FMUL.FTZ R182, R191, UR6 ;  /* 0x00000006bfb67c20 */ /* 0x000fe20008410000 */
[----:B------:R-:W-:Y:S01]  /*57b0*/  ISETP.GT.AND P2, PT, R166, 0x9, PT ;  /* 0x00000009a600780c */ /* 0x000fe20003f44270 */
[----:B------:R-:W-:Y:S01]  /*57c0*/  FMUL.FTZ R172, R192, UR6 ;  /* 0x00000006c0ac7c20 */ /* 0x000fe20008410000 */
[----:B------:R-:W-:Y:S01]  /*57d0*/  ISETP.GT.AND P3, PT, R166, 0x10, PT ;  /* 0x00000010a600780c */ /* 0x000fe20003f64270 */
[----:B------:R-:W2:Y:S01]  /*57e0*/  MUFU.TANH R176, R176 ;  /* 0x000000b000b07308 */ /* 0x000ea20000002400 */
[----:B0-----:R-:W-:Y:S01]  /*57f0*/  FSEL R208, R208, -INF , P6 ;  /* 0xff800000d0d07808 */ /* 0x001fe20003000000 */
[----:B------:R-:W-:Y:S01]  /*5800*/  FMUL.FTZ R173, R193, UR6 ;  /* 0x00000006c1ad7c20 */ /* 0x000fe20008410000 */
[----:B------:R-:W-:Y:S01]  /*5810*/  ISETP.GT.AND P6, PT, R166, 0x31, PT ;  /* 0x00000031a600780c */ /* 0x000fe20003fc4270 */
[----:B------:R-:W-:Y:S01]  /*5820*/  ULDC UR10, c[0x0][0xa80] ;  /* 0x0002a000000a7ab9 */ /* 0x000fe20000000800 */
[----:B------:R-:W-:-:S02]  /*5830*/  UIADD3 UR11, UR5, 0x32440, URZ ;  /* 0x00032440050b7890 */ /* 0x000fc4000fffe03f */
[----:B------:R-:W-:Y:S01]  /*5840*/  UIMAD UR6, UR4, 0xc00, UR60 ;  /* 0x00000c00040678a4 */ /* 0x000fe2000f8e023c */
[----:B------:R-:W0:Y:S01]  /*5850*/  MUFU.TANH R220, R220 ;  /* 0x000000dc00dc7308 */ /* 0x000e220000002400 */
[----:B-1----:R-:W-:Y:S01]  /*5860*/  FSEL R196, R163, -INF , P5 ;  /* 0xff800000a3c47808 */ /* 0x002fe20002800000 */
[----:B------:R-:W-:Y:S01]  /*5870*/  UPRMT UR11, UR14, 0x654, UR11 ;  /* 0x000006540e0b7896 */ /* 0x000fe2000800000b */
[----:B------:R-:W-:Y:S01]  /*5880*/  ISETP.GT.AND P5, PT, R166, 0x38, PT ;  /* 0x00000038a600780c */ /* 0x000fe20003fa4270 */
[----:B------:R-:W-:Y:S02]  /*5890*/  UMOV UR15, 0x40000040 ;  /* 0x40000040000f7882 */ /* 0x000fe40000000000 */
[----:B------:R-:W-:Y:S02]  /*58a0*/  UMOV UR14, UR6 ;  /* 0x00000006000e7c82 */ /* 0x000fe40008000000 */
[----:B------:R-:W1:Y:S01]  /*58b0*/  MUFU.TANH R156, R156 ;  /* 0x0000009c009c7308 */ /* 0x000e620000002400 */
[----:B--2---:R-:W-:-:S02]  /*58c0*/  FSEL R188, R176, -INF , P1 ;  /* 0xff800000b0bc7808 */ /* 0x004fc40000800000 */
[----:B------:R-:W-:Y:S01]  /*58d0*/  ISETP.GT.AND P1, PT, R214, 0x1, PT ;  /* 0x00000001d600780c */ /* 0x000fe20003f24270 */
[----:B------:R-:W-:Y:S04]  /*58e0*/  SYNCS.ARRIVE.TRANS64.RED.A1T0 RZ, [UR11], RZ ;  /* 0x000000ffffff79a7 */ /* 0x000fe8000810040b */
        /* <DEDUP_REMOVED lines=22> */
[----:B------:R-:W-:-:S05]  /*5a50*/  ISETP.GT.AND P5, PT, R214, 0x9, PT ;  /* 0x00000009d600780c */ /* 0x000fca0003fa4270 */
[----:B------:R-:W0:Y:S01]  /*5a60*/  MUFU.TANH R171, R171 ;  /* 0x000000ab00ab7308 */ /* 0x000e220000002400 */
[----:B-1----:R-:W-:Y:S02]  /*5a70*/  FSEL R160, R218, -INF , P6 ;  /* 0xff800000daa07808 */ /* 0x002fe40003000000 */
[----:B------:R-:W-:Y:S02]  /*5a80*/  ISETP.GT.AND P6, PT, R214, 0x21, PT ;  /* 0x00000021d600780c */ /* 0x000fe40003fc4270 */
[----:B------:R-:W-:Y:S02]  /*5a90*/  FMNMX.FTZ R176, R160, R167, !PT ;  /* 0x000000a7a0b07209 */ /* 0x000fe40007810000 */
[----:B------:R-:W-:Y:S01]  /*5aa0*/  FMNMX.FTZ R167, R159, R202, !PT ;  /* 0x000000ca9fa77209 */ /* 0x000fe20007810000 */
[----:B------:R-:W1:Y:S01]  /*5ab0*/  MUFU.TANH R178, R178 ;  /* 0x000000b200b27308 */ /* 0x000e620000002400 */
[----:B--2---:R-:W-:Y:S02]  /*5ac0*/  FSEL R161, R219, -INF , P5 ;  /* 0xff800000dba17808 */ /* 0x004fe40002800000 */
[----:B------:R-:W-:-:S02]  /*5ad0*/  ISETP.GT.AND P5, PT, R214, 0x20, PT ;  /* 0x00000020d600780c */ /* 0x000fc40003fa4270 */
[----:B------:R-:W-:-:S03]  /*5ae0*/  FMNMX.FTZ R176, R161, R176, !PT ;  /* 0x000000b0a1b07209 */ /* 0x000fc60007810000 */
        /* <DEDUP_REMOVED lines=8> */
[----:B------:R-:W-:Y:S02]  /*5b70*/  ISETP.GT.AND P4, PT, R214, 0x28, PT ;  /* 0x00000028d600780c */ /* 0x000fe40003f84270 */
[----:B------:R-:W-:Y:S02]  /*5b80*/  FMNMX.FTZ R171, R209, R176, !PT ;  /* 0x000000b0d1ab7209 */ /* 0x000fe40007810000 */
[----:B------:R-:W-:Y:S01]  /*5b90*/  FMNMX.FTZ R176, R158, R167, !PT ;  /* 0x000000a79eb07209 */ /* 0x000fe20007810000 */
[----:B------:R-:W2:Y:S01]  /*5ba0*/  MUFU.TANH R215, R215 ;  /* 0x000000d700d77308 */ /* 0x000ea20000002400 */
[----:B0-----:R-:W-:Y:S02]  /*5bb0*/  FSEL R178, R210, -INF , P3 ;  /* 0xff800000d2b27808 */ /* 0x001fe40001800000 */
[----:B------:R-:W-:-:S02]  /*5bc0*/  ISETP.GT.AND P3, PT, R214, 0x19, PT ;  /* 0x00000019d600780c */ /* 0x000fc40003f64270 */
        /* <DEDUP_REMOVED lines=15> */
[----:B------:R-:W-:Y:S02]  /*5cc0*/  FMNMX.FTZ R152, R156, R167, !PT ;  /* 0x000000a79c987209 */ /* 0x000fe40007810000 */
[----:B------:R-:W-:Y:S02]  /*5cd0*/  FMNMX.FTZ R176, R198, R171, !PT ;  /* 0x000000abc6b07209 */ /* 0x000fe40007810000 */
[----:B------:R-:W-:Y:S01]  /*5ce0*/  ISETP.GT.AND P5, PT, R214, 0x38, PT ;  /* 0x00000038d600780c */ /* 0x000fe20003fa4270 */
[----:B------:R-:W1:Y:S01]  /*5cf0*/  MUFU.TANH R204, R204 ;  /* 0x000000cc00cc7308 */ /* 0x000e620000002400 */
[----:B--2---:R-:W-:Y:S02]  /*5d00*/  FSEL R199, R153, -INF , P6 ;  /* 0xff80000099c77808 */ /* 0x004fe40003000000 */
[----:B------:R-:W-:-:S02]  /*5d10*/  FMNMX.FTZ R153, R205, R152, !PT ;  /* 0x00000098cd997209 */ /* 0x000fc40007810000 */
[----:B------:R-:W-:Y:S02]  /*5d20*/  FMNMX.FTZ R176, R199, R176, !PT ;  /* 0x000000b0c7b07209 */ /* 0x000fe40007810000 */
[----:B------:R-:W-:Y:S01]  /*5d30*/  FMNMX.FTZ R152, R206, R153, !PT ;  /* 0x00000099ce987209 */ /* 0x000fe20007810000 */
[----:B------:R-:W2:Y:S01]  /*5d40*/  MUFU.TANH R154, R154 ;  /* 0x0000009a009a7308 */ /* 0x000ea20000002400 */
[----:B0-----:R-:W-:Y:S02]  /*5d50*/  FSEL R203, R203, -INF , P4 ;  /* 0xff800000cbcb7808 */ /* 0x001fe40002000000 */
[----:B------:R-:W-:Y:S02]  /*5d60*/  FMNMX.FTZ R153, R207, R152, !PT ;  /* 0x00000098cf997209 */ /* 0x000fe40007810000 */
[----:B------:R-:W-:Y:S02]  /*5d70*/  FMNMX.FTZ R167, R203, R176, !PT ;  /* 0x000000b0cba77209 */ /* 0x000fe40007810000 */
[----:B------:R-:W-:Y:S01]  /*5d80*/  FMNMX.FTZ R153, R208, R153, !PT ;  /* 0x00000099d0997209 */ /* 0x000fe20007810000 */
[----:B------:R-:W0:Y:S01]  /*5d90*/  MUFU.TANH R162, R162 ;  /* 0x000000a200a27308 */ /* 0x000e220000002400 */
[----:B-1----:R-:W-:-:S02]  /*5da0*/  FSEL R204, R204, -INF , P2 ;  /* 0xff800000cccc7808 */ /* 0x002fc40001000000 */
        /* <DEDUP_REMOVED lines=8> */
[----:B------:R-:W2:Y:S01]  /*5e30*/  MUFU.TANH R165, R165 ;  /* 0x000000a500a57308 */ /* 0x000ea20000002400 */
[----:B0-----:R-:W-:Y:S02]  /*5e40*/  FSEL R191, R162, -INF , P3 ;  /* 0xff800000a2bf7808 */ /* 0x001fe40001800000 */
[----:B------:R-:W-:Y:S02]  /*5e50*/  ISETP.GT.AND P1, PT, R214, 0x48, PT ;  /* 0x00000048d600780c */ /* 0x000fe40003f24270 */
[----:B------:R-:W-:Y:S02]  /*5e60*/  FMNMX.FTZ R167, R191, R152, !PT ;  /* 0x00000098bfa77209 */ /* 0x000fe40007810000 */
[----:B------:R-:W-:Y:S01]  /*5e70*/  FMNMX.FTZ R152, R194, R153, !PT ;  /* 0x00000099c2987209 */ /* 0x000fe20007810000 */
[----:B------:R-:W0:Y:S01]  /*5e80*/  MUFU.TANH R179, R179 ;  /* 0x000000b300b37308 */ /* 0x000e220000002400 */
[----:B-1----:R-:W-:-:S02]  /*5e90*/  FSEL R192, R164, -INF , P5 ;  /* 0xff800000a4c07808 */ /* 0x002fc40002800000 */
[----:B------:R-:W-:Y:S02]  /*5ea0*/  FMNMX.FTZ R152, R195, R152, !PT ;  /* 0x00000098c3987209 */ /* 0x000fe40007810000 */
[----:B------:R-:W-:Y:S02]  /*5eb0*/  FMNMX.FTZ R154, R192, R167, !PT ;  /* 0x000000a7c09a7209 */ /* 0x000fe40007810000 */
[----:B------:R-:W-:Y:S01]  /*5ec0*/  FMNMX.FTZ R153, R197, R152, !PT ;  /* 0x00000098c5997209 */ /* 0x000fe20007810000 */
[----:B------:R-:W1:Y:S01]  /*5ed0*/  MUFU.TANH R180, R180 ;  /* 0x000000b400b47308 */ /* 0x000e620000002400 */
[----:B--2---:R-:W-:Y:S02]  /*5ee0*/  FSEL R193, R165, -INF , P6 ;  /* 0xff800000a5c17808 */ /* 0x004fe40003000000 */
[----:B------:R-:W-:Y:S02]  /*5ef0*/  FMNMX.FTZ R153, R188, R153, !PT ;  /* 0x00000099bc997209 */ /* 0x000fe40007810000 */
[----:B------:R-:W-:-:S02]  /*5f00*/  FMNMX.FTZ R154, R193, R154, !PT ;  /* 0x0000009ac19a7209 */ /* 0x000fc40007810000 */
[----:B------:R-:W-:Y:S01]  /*5f10*/  ISETP.GT.AND P3, PT, R214, 0x49, PT ;  /* 0x00000049d600780c */ /* 0x000fe20003f64270 */
[----:B------:R-:W2:Y:S01]  /*5f20*/  MUFU.TANH R181, R181 ;  /* 0x000000b500b57308 */ /* 0x000ea20000002400 */
[----:B0-----:R-:W-:Y:S02]  /*5f30*/  FSEL R179, R179, -INF , P4 ;  /* 0xff800000b3b37808 */ /* 0x001fe40002000000 */
[----:B------:R-:W-:Y:S02]  /*5f40*/  FMNMX.FTZ R152, R186, R153, !PT ;  /* 0x00000099ba987209 */ /* 0x000fe40007810000 */
[----:B------:R-:W-:Y:S02]  /*5f50*/  FMNMX.FTZ R165, R179, R154, !PT ;  /* 0x0000009ab3a57209 */ /* 0x000fe40007810000 */
[----:B------:R-:W-:Y:S01]  /*5f60*/  FMNMX.FTZ R152, R187, R152, !PT ;  /* 0x00000098bb987209 */ /* 0x000fe20007810000 */
[----:B------:R-:W0:Y:S01]  /*5f70*/  MUFU.TANH R182, R182 ;  /* 0x000000b600b67308 */ /* 0x000e220000002400 */
[----:B-1----:R-:W-:-:S02]  /*5f80*/  FSEL R180, R180, -INF , P2 ;  /* 0xff800000b4b47808 */ /* 0x002fc40001000000 */
[----:B------:R-:W-:Y:S02]  /*5f90*/  ISETP.GT.AND P5, PT, R214, 0x50, PT ;  /* 0x00000050d600780c */ /* 0x000fe40003fa4270 */
        /* <DEDUP_REMOVED lines=19> */
[----:B------:R-:W-:Y:S02]  /*60d0*/  ISETP.GT.AND P5, PT, R166, 0x49, PT ;  /* 0x00000049a600780c */ /* 0x000fe40003fa4270 */
[----:B------:R-:W-:-:S02]  /*60e0*/  ISETP.GT.AND P4, PT, R214, 0x58, PT ;  /* 0x00000058d600780c */ /* 0x000fc40003f84270 */
[----:B------:R-:W-:Y:S01]  /*60f0*/  FMNMX.FTZ R154, R168, R165, !PT ;  /* 0x000000a5a89a7209 */ /* 0x000fe20007810000 */
        /* <DEDUP_REMOVED lines=8> */
[----:B------:R2:W-:Y:S01]  /*6180*/  BAR.SYNC.DEFER_BLOCKING R224, 0x100 ;  /* 0x000400e00000751d */ /* 0x0005e20000010000 */
[----:B------:R-:W-:-:S05]  /*6190*/  ISETP.GT.AND P2, PT, R166, 0x51, PT ;  /* 0x00000051a600780c */ /* 0x000fca0003f44270 */
[----:B------:R-:W3:Y:S01]  /*61a0*/  MUFU.TANH R169, R169 ;  /* 0x000000a900a97308 */ /* 0x000ee20000002400 */
        /* <DEDUP_REMOVED lines=8> */
[----:B---3--:R-:W-:-:S04]  /*6230*/  FSEL R169, R169, -INF , P6 ;  /* 0xff800000a9a97808 */ /* 0x008fc80003000000 */
[----:B------:R-:W-:-:S03]  /*6240*/  FMNMX.FTZ R165, R169, R154, !PT ;  /* 0x0000009aa9a57209 */ /* 0x000fc60007810000 */
[----:B------:R-:W3:Y:S01]  /*6250*/  MUFU.TANH R170, R170 ;  /* 0x000000aa00aa7308 */ /* 0x000ee20000002400 */
[----:B0-----:R-:W-:-:S04]  /*6260*/  FSEL R174, R174, -INF , P1 ;  /* 0xff800000aeae7808 */ /* 0x001fc80000800000 */
[----:B------:R-:W-:Y:S02]  /*6270*/  FMNMX.FTZ R152, R174, R153, !PT ;  /* 0x00000099ae987209 */ /* 0x000fe40007810000 */
[----:B-1----:R-:W-:-:S04]  /*6280*/  FSEL R175, R175, -INF , P2 ;  /* 0xff800000afaf7808 */ /* 0x002fc80001000000 */
[----:B------:R-:W-:Y:S02]  /*6290*/  FMNMX.FTZ R152, R175, R152, !PT ;  /* 0x00000098af987209 */ /* 0x000fe40007810000 */
[----:B---3--:R-:W-:-:S03]  /*62a0*/  FSEL R170, R170, -INF , P4 ;  /* 0xff800000aaaa7808 */ /* 0x008fc60002000000 */
[----:B------:R-:W0:Y:S01]  /*62b0*/  SHFL.BFLY PT, R153, R152, 0x2, 0x1f ;  /* 0x0c401f0098997f89 */ /* 0x000e2200000e0000 */
[----:B------:R-:W-:-:S04]  /*62c0*/  FMNMX.FTZ R154, R170, R165, !PT ;  /* 0x000000a5aa9a7209 */ /* 0x000fc80007810000 */
[----:B------:R-:W-:-:S05]  /*62d0*/  FMNMX.FTZ R154, R171, R154, !PT ;  /* 0x0000009aab9a7209 */ /* 0x000fca0007810000 */
[----:B------:R-:W1:Y:S01]  /*62e0*/  SHFL.BFLY PT, R165, R154, 0x2, 0x1f ;  /* 0x0c401f009aa57f89 */ /* 0x000e6200000e0000 */
[----:B0-----:R-:W-:Y:S02]  /*62f0*/  FMNMX.FTZ R162, R152, R153, !PT ;  /* 0x0000009998a27209 */ /* 0x001fe40007810000 */
[----:B-1----:R-:W-:-:S03]  /*6300*/  FMNMX.FTZ R164, R154, R165, !PT ;  /* 0x000000a59aa47209 */ /* 0x002fc60007810000 */
[----:B------:R-:W0:Y:S04]  /*6310*/  SHFL.BFLY PT, R165, R162, 0x1, 0x1f ;  /* 0x0c201f00a2a57f89 */ /* 0x000e2800000e0000 */
[----:B------:R-:W1:Y:S01]  /*6320*/  SHFL.BFLY PT, R167, R164, 0x1, 0x1f ;  /* 0x0c201f00a4a77f89 */ /* 0x000e6200000e0000 */
[----:B0-----:R-:W-:-:S04]  /*6330*/  FMNMX.FTZ R152, R162, R165, !PT ;  /* 0x000000a5a2987209 */ /* 0x001fc80007810000 */
[C---:B------:R-:W-:Y:S01]  /*6340*/  FSETP.NEU.FTZ.AND P1, PT, R152.reuse, -INF , PT ;  /* 0xff8000009800780b */ /* 0x040fe20003f3d000 */
[----:B------:R-:W-:Y:S01]  /*6350*/  FMUL.FTZ R177, R152, UR10 ;  /* 0x0000000a98b17c20 */ /* 0x000fe20008410000 */
[----:B-1----:R-:W-:-:S04]  /*6360*/  FMNMX.FTZ R153, R164, R167, !PT ;  /* 0x000000a7a4997209 */ /* 0x002fc80007810000 */
[----:B------:R-:W-:Y:S01]  /*6370*/  FSEL R177, R177, RZ, P1 ;  /* 0x000000ffb1b17208 */ /* 0x000fe20000800000 */
[C---:B------:R-:W-:Y:S01]  /*6380*/  FMUL.FTZ R176, R153.reuse, UR10 ;  /* 0x0000000a99b07c20 */ /* 0x040fe20008410000 */
[----:B------:R-:W-:-:S03]  /*6390*/  FSETP.NEU.FTZ.AND P2, PT, R153, -INF , PT ;  /* 0xff8000009900780b */ /* 0x000fc60003f5d000 */
[--C-:B------:R-:W-:Y:S01]  /*63a0*/  FFMA.FTZ R164, R157, UR10, -R177.reuse ;  /* 0x0000000a9da47c23 */ /* 0x100fe200080108b1 */
[--C-:B------:R-:W-:Y:S01]  /*63b0*/  FFMA.FTZ R165, R156, UR10, -R177.reuse ;  /* 0x0000000a9ca57c23 */ /* 0x100fe200080108b1 */
[----:B------:R-:W-:Y:S01]  /*63c0*/  FSEL R157, R152, RZ, P1 ;  /* 0x000000ff989d7208 */ /* 0x000fe20000800000 */
[--C-:B------:R-:W-:Y:S01]  /*63d0*/  FFMA.FTZ R162, R159, UR10, -R177.reuse ;  /* 0x0000000a9fa27c23 */ /* 0x100fe200080108b1 */
[----:B------:R-:W-:Y:S01]  /*63e0*/  FSEL R156, R153, RZ, P2 ;  /* 0x000000ff999c7208 */ /* 0x000fe20001000000 */
[----:B------:R-:W-:Y:S01]  /*63f0*/  FFMA.FTZ R205, R205, UR10, -R177 ;  /* 0x0000000acdcd7c23 */ /* 0x000fe200080108b1 */
[----:B------:R-:W-:Y:S01]  /*6400*/  FSEL R176, R176, RZ, P2 ;  /* 0x000000ffb0b07208 */ /* 0x000fe20001000000 */
[----:B------:R-:W-:Y:S01]  /*6410*/  FADD.FTZ R157, -R157, R202 ;  /* 0x000000ca9d9d7221 */ /* 0x000fe20000010100 */
[----:B------:R-:W-:Y:S01]  /*6420*/  MUFU.EX2 R164, R164 ;  /* 0x000000a400a47308 */ /* 0x000fe20000000800 */
[----:B------:R-:W-:Y:S01]  /*6430*/  FADD.FTZ R156, -R156, R201 ;  /* 0x000000c99c9c7221 */ /* 0x000fe20000010100 */
[--C-:B------:R-:W-:Y:S01]  /*6440*/  FFMA.FTZ R206, R206, UR10, -R177.reuse ;  /* 0x0000000acece7c23 */ /* 0x100fe200080108b1 */
[----:B------:R-:W-:Y:S01]  /*6450*/  FMUL.FTZ R166, R157, UR10 ;  /* 0x0000000a9da67c20 */ /* 0x000fe20008410000 */
[--C-:B------:R-:W-:Y:S01]  /*6460*/  FFMA.FTZ R154, R163, UR10, -R176.reuse ;  /* 0x0000000aa39a7c23 */ /* 0x100fe200080108b0 */
[----:B------:R-:W-:Y:S01]  /*6470*/  FMUL.FTZ R167, R156, UR10 ;  /* 0x0000000a9ca77c20 */ /* 0x000fe20008410000 */
        /* <DEDUP_REMOVED lines=155> */
[----:B0-----:R-:W-:Y:S01]  /*6e30*/  F2FP.BF16.F32.PACK_AB R157, R155, R154 ;  /* 0x0000009a9b9d723e */ /* 0x001fe200000010ff */
[----:B------:R-:W-:Y:S01]  /*6e40*/  MUFU.EX2 R201, R201 ;  /* 0x000000c900c97308 */ /* 0x000fe20000000800 */
[----:B---3--:R-:W-:Y:S01]  /*6e50*/  F2FP.BF16.F32.PACK_AB R159, R161, R160 ;  /* 0x000000a0a19f723e */ /* 0x008fe200000010ff */
[--C-:B------:R-:W-:Y:S01]  /*6e60*/  FFMA.FTZ R197, R186, UR10, -R177.reuse ;  /* 0x0000000abac57c23 */ /* 0x100fe200080108b1 */
[----:B----4-:R-:W-:Y:S01]  /*6e70*/  F2FP.BF16.F32.PACK_AB R156, R163, R162 ;  /* 0x000000a2a39c723e */ /* 0x010fe200000010ff */
[--C-:B------:R-:W-:Y:S01]  /*6e80*/  FFMA.FTZ R186, R187, UR10, -R177.reuse ;  /* 0x0000000abbba7c23 */ /* 0x100fe200080108b1 */
[----:B-----5:R-:W-:Y:S01]  /*6e90*/  F2FP.BF16.F32.PACK_AB R158, R165, R164 ;  /* 0x000000a4a59e723e */ /* 0x020fe200000010ff */
[--C-:B------:R-:W-:Y:S01]  /*6ea0*/  FFMA.FTZ R187, R189, UR10, -R177.reuse ;  /* 0x0000000abdbb7c23 */ /* 0x100fe200080108b1 */
[--C-:B------:R-:W-:Y:S01]  /*6eb0*/  FFMA.FTZ R190, R190, UR10, -R176.reuse ;  /* 0x0000000abebe7c23 */ /* 0x100fe200080108b0 */
[----:B------:R-:W-:Y:S01]  /*6ec0*/  MUFU.EX2 R202, R202 ;  /* 0x000000ca00ca7308 */ /* 0x000fe20000000800 */
[----:B------:R-:W-:Y:S01]  /*6ed0*/  WARPGROUP.ARRIVE ;  /* 0x00000000000079c5 */ /* 0x000fe20000000000 */
[--C-:B------:R-:W-:Y:S01]  /*6ee0*/  FFMA.FTZ R191, R191, UR10, -R176.reuse ;  /* 0x0000000abfbf7c23 */ /* 0x100fe200080108b0 */
[--C-:B------:R-:W-:Y:S01]  /*6ef0*/  FFMA.FTZ R192, R192, UR10, -R176.reuse ;  /* 0x0000000ac0c07c23 */ /* 0x100fe200080108b0 */
[--C-:B------:R-:W-:Y:S01]  /*6f00*/  FFMA.FTZ R188, R188, UR10, -R177.reuse ;  /* 0x0000000abcbc7c23 */ /* 0x100fe200080108b1 */
[--C-:B------:R-:W-:Y:S01]  /*6f10*/  FFMA.FTZ R189, R193, UR10, -R176.reuse ;  /* 0x0000000ac1bd7c23 */ /* 0x100fe200080108b0 */
[--C-:B------:R-:W-:Y:S01]  /*6f20*/  FFMA.FTZ R179, R179, UR10, -R176.reuse ;  /* 0x0000000ab3b37c23 */ /* 0x100fe200080108b0 */
[----:B------:R-:W-:Y:S01]  /*6f30*/  HGMMA.64x256x16.F32.BF16 R24, R156, gdesc[UR12].tnspB, R24, gsb0 ;  /* 0x43e0000c9c187df0 */ /* 0x000fe20008001818 */
[----:B------:R-:W-:Y:S01]  /*6f40*/  MUFU.EX2 R209, R209 ;  /* 0x000000d100d17308 */ /* 0x000fe20000000800 */
[----:B------:R-:W-:Y:S01]  /*6f50*/  UIADD3 UR14, UR6, 0x80, URZ ;  /* 0x00000080060e7890 */ /* 0x000fe2000fffe03f */
[--C-:B------:R-:W-:Y:S01]  /*6f60*/  FFMA.FTZ R180, R180, UR10, -R176.reuse ;  /* 0x0000000ab4b47c23 */ /* 0x100fe200080108b0 */
[----:B------:R-:W-:Y:S01]  /*6f70*/  UMOV UR15, 0x40000040 ;  /* 0x40000040000f7882 */ /* 0x000fe20000000000 */
        /* <DEDUP_REMOVED lines=14> */
[----:B------:R-:W-:Y:S01]  /*7060*/  FFMA.FTZ R175, R175, UR10, -R177 ;  /* 0x0000000aafaf7c23 */ /* 0x000fe200080108b1 */
[----:B------:R-:W-:Y:S01]  /*7070*/  FFMA.FTZ R171, R171, UR10, -R176 ;  /* 0x0000000aabab7c23 */ /* 0x000fe200080108b0 */
[----:B------:R-:W-:Y:S01]  /*7080*/  FFMA.FTZ R4, R167, R4, R154 ;  /* 0x00000004a7047223 */ /* 0x000fe2000001009a */
[----:B------:R-:W-:-:S03]  /*7090*/  FFMA.FTZ R0, R166, R0, R162 ;  /* 0x00000000a6007223 */ /* 0x000fc600000100a2 */
[----:B------:R-:W-:Y:S01]  /*70a0*/  MUFU.EX2 R207, R207 ;  /* 0x000000cf00cf7308 */ /* 0x000fe20000000800 */
[----:B------:R-:W-:Y:S01]  /*70b0*/  FADD.FTZ R155, R155, R4 ;  /* 0x000000049b9b7221 */ /* 0x000fe20000010000 */
[----:B------:R-:W-:-:S03]  /*70c0*/  FADD.FTZ R163, R163, R0 ;  /* 0x00000000a3a37221 */ /* 0x000fc60000010000 */
[----:B------:R-:W-:Y:S01]  /*70d0*/  FADD.FTZ R160, R160, R155 ;  /* 0x0000009ba0a07221 */ /* 0x000fe20000010000 */
[----:B------:R-:W-:Y:S02]  /*70e0*/  FADD.FTZ R164, R164, R163 ;  /* 0x000000a3a4a47221 */ /* 0x000fe40000010000 */
[----:B------:R-:W1:Y:S01]  /*70f0*/  MUFU.EX2 R208, R208 ;  /* 0x000000d000d07308 */ /* 0x000e620000000800 */
[----:B------:R-:W-:Y:S01]  /*7100*/  FADD.FTZ R160, R161, R160 ;  /* 0x000000a0a1a07221 */ /* 0x000fe20000010000 */
[----:B------:R-:W-:-:S06]  /*7110*/  FADD.FTZ R164, R165, R164 ;  /* 0x000000a4a5a47221 */ /* 0x000fcc0000010000 */
[----:B------:R-:W3:Y:S08]  /*7120*/  MUFU.EX2 R210, R210 ;  /* 0x000000d200d27308 */ /* 0x000ef00000000800 */
[----:B------:R-:W-:Y:S08]  /*7130*/  MUFU.EX2 R198, R198 ;  /* 0x000000c600c67308 */ /* 0x000ff00000000800 */
[----:B------:R-:W-:Y:S08]  /*7140*/  MUFU.EX2 R199, R199 ;  /* 0x000000c700c77308 */ /* 0x000ff00000000800 */
[----:B------:R-:W-:Y:S08]  /*7150*/  MUFU.EX2 R203, R203 ;  /* 0x000000cb00cb7308 */ /* 0x000ff00000000800 */
[----:B------:R-:W-:Y:S08]  /*7160*/  MUFU.EX2 R196, R196 ;  /* 0x000000c400c47308 */ /* 0x000ff00000000800 */
[----:B------:R-:W4:Y:S08]  /*7170*/  MUFU.EX2 R211, R211 ;  /* 0x000000d300d37308 */ /* 0x000f300000000800 */
[----:B------:R-:W-:Y:S08]  /*7180*/  MUFU.EX2 R194, R194 ;  /* 0x000000c200c27308 */ /* 0x000ff00000000800 */
[----:B------:R-:W5:Y:S08]  /*7190*/  MUFU.EX2 R195, R195 ;  /* 0x000000c300c37308 */ /* 0x000f700000000800 */
[----:B------:R-:W2:Y:S08]  /*71a0*/  MUFU.EX2 R204, R204 ;  /* 0x000000cc00cc7308 */ /* 0x000eb00000000800 */
[----:B------:R-:W-:Y:S08]  /*71b0*/  MUFU.EX2 R190, R190 ;  /* 0x000000be00be7308 */ /* 0x000ff00000000800 */
[----:B------:R-:W-:Y:S08]  /*71c0*/  MUFU.EX2 R191, R191 ;  /* 0x000000bf00bf7308 */ /* 0x000ff00000000800 */
[----:B------:R-:W-:Y:S08]  /*71d0*/  MUFU.EX2 R192, R192 ;  /* 0x000000c000c07308 */ /* 0x000ff00000000800 */
[----:B------:R-:W-:Y:S08]  /*71e0*/  MUFU.EX2 R188, R188 ;  /* 0x000000bc00bc7308 */ /* 0x000ff00000000800 */
[----:B------:R-:W2:Y:S08]  /*71f0*/  MUFU.EX2 R197, R197 ;  /* 0x000000c500c57308 */ /* 0x000eb00000000800 */
[----:B------:R-:W-:Y:S08]  /*7200*/  MUFU.EX2 R186, R186 ;  /* 0x000000ba00ba7308 */ /* 0x000ff00000000800 */
[----:B------:R-:W2:Y:S08]  /*7210*/  MUFU.EX2 R187, R187 ;  /* 0x000000bb00bb7308 */ /* 0x000eb00000000800 */
        /* <DEDUP_REMOVED lines=12> */
[----:B------:R-:W-:Y:S01]  /*72e0*/  MUFU.EX2 R172, R172 ;  /* 0x000000ac00ac7308 */ /* 0x000fe20000000800 */
[----:B------:R-:W-:-:S02]  /*72f0*/  WARPGROUP.DEPBAR.LE gsb0, 0x0 ;  /* 0x00008000000079c5 */ /* 0x000fc40000010000 */
[----:B0-----:R-:W-:-:S05]  /*7300*/  F2FP.BF16.F32.PACK_AB R156, R206, R205 ;  /* 0x000000cdce9c723e */ /* 0x001fca00000010ff */
[----:B------:R-:W0:Y:S01]  /*7310*/  MUFU.EX2 R173, R173 ;  /* 0x000000ad00ad7308 */ /* 0x000e220000000800 */
[----:B------:R-:W-:Y:S01]  /*7320*/  F2FP.BF16.F32.PACK_AB R157, R202, R201 ;  /* 0x000000c9ca9d723e */ /* 0x000fe200000010ff */
[----:B------:R-:W-:Y:S01]  /*7330*/  FADD.FTZ R201, R201, R160 ;  /* 0x000000a0c9c97221 */ /* 0x000fe20000010000 */
[----:B-1----:R-:W-:Y:S01]  /*7340*/  F2FP.BF16.F32.PACK_AB R158, R208, R207 ;  /* 0x000000cfd09e723e */ /* 0x002fe200000010ff */
[----:B------:R-:W-:Y:S01]  /*7350*/  FADD.FTZ R205, R205, R164 ;  /* 0x000000a4cdcd7221 */ /* 0x000fe20000010000 */
[----:B---3--:R-:W-:Y:S01]  /*7360*/  F2FP.BF16.F32.PACK_AB R159, R210, R209 ;  /* 0x000000d1d29f723e */ /* 0x008fe200000010ff */
        /* <DEDUP_REMOVED lines=8> */
[----:B------:R-:W1:Y:S01]  /*73f0*/  MUFU.EX2 R175, R175 ;  /* 0x000000af00af7308 */ /* 0x000e620000000800 */
[----:B------:R-:W-:Y:S01]  /*7400*/  UMOV UR15, 0x40000040 ;  /* 0x40000040000f7882 */ /* 0x000fe20000000000 */
[----:B------:R-:W-:Y:S01]  /*7410*/  FADD.FTZ R209, R210, R209 ;  /* 0x000000d1d2d17221 */ /* 0x000fe20000010000 */
[----:B------:R-:W-:-:S05]  /*7420*/  FADD.FTZ R207, R208, R207 ;  /* 0x000000cfd0cf7221 */ /* 0x000fca0000010000 */
[----:B------:R-:W3:Y:S01]  /*7430*/  MUFU.EX2 R171, R171 ;  /* 0x000000ab00ab7308 */ /* 0x000ee20000000800 */
[----:B------:R-:W-:Y:S02]  /*7440*/  WARPGROUP.DEPBAR.LE gsb0, 0x0 ;  /* 0x00008000000079c5 */ /* 0x000fe40000010000 */
[----:B----4-:R-:W-:Y:S01]  /*7450*/  F2FP.BF16.F32.PACK_AB R156, R211, R196 ;  /* 0x000000c4d39c723e */ /* 0x010fe200000010ff */
[----:B------:R-:W-:Y:S01]  /*7460*/  FADD.FTZ R196, R196, R207 ;  /* 0x000000cfc4c47221 */ /* 0x000fe20000010000 */
[----:B------:R-:W-:Y:S01]  /*7470*/  F2FP.BF16.F32.PACK_AB R157, R199, R198 ;  /* 0x000000c6c79d723e */ /* 0x000fe200000010ff */
[----:B------:R-:W-:Y:S01]  /*7480*/  FADD.FTZ R198, R198, R209 ;  /* 0x000000d1c6c67221 */ /* 0x000fe20000010000 */
[----:B-----5:R-:W-:Y:S01]  /*7490*/  F2FP.BF16.F32.PACK_AB R158, R195, R194 ;  /* 0x000000c2c39e723e */ /* 0x020fe200000010ff */
[----:B------:R-:W-:Y:S01]  /*74a0*/  FADD.FTZ R211, R211, R196 ;  /* 0x000000c4d3d37221 */ /* 0x000fe20000010000 */
[----:B--2---:R-:W-:Y:S01]  /*74b0*/  F2FP.BF16.F32.PACK_AB R159, R204, R203 ;  /* 0x000000cbcc9f723e */ /* 0x004fe200000010ff */
[----:B------:R-:W-:-:S02]  /*74c0*/  FADD.FTZ R198, R199, R198 ;  /* 0x000000c6c7c67221 */ /* 0x000fc40000010000 */
[----:B------:R-:W-:Y:S01]  /*74d0*/  FADD.FTZ R194, R194, R211 ;  /* 0x000000d3c2c27221 */ /* 0x000fe20000010000 */
[----:B------:R-:W-:Y:S01]  /*74e0*/  WARPGROUP.ARRIVE ;  /* 0x00000000000079c5 */ /* 0x000fe20000000000 */
[----:B------:R-:W-:Y:S02]  /*74f0*/  FADD.FTZ R203, R203, R198 ;  /* 0x000000c6cbcb7221 */ /* 0x000fe40000010000 */
[----:B------:R-:W-:Y:S02]  /*7500*/  FADD.FTZ R195, R195, R194 ;  /* 0x000000c2c3c37221 */ /* 0x000fe40000010000 */
[----:B------:R-:W-:Y:S01]  /*7510*/  FADD.FTZ R203, R204, R203 ;  /* 0x000000cbcccb7221 */ /* 0x000fe20000010000 */
[----:B------:R-:W-:Y:S01]  /*7520*/  HGMMA.64x256x16.F32.BF16 R24, R156, gdesc[UR12].tnspB, R24, gsb0 ;  /* 0x43e0000c9c187df0 */ /* 0x000fe20008001818 */
[----:B------:R-:W-:Y:S01]  /*7530*/  UIADD3 UR14, UR6, 0x180, URZ ;  /* 0x00000180060e7890 */ /* 0x000fe2000fffe03f */
[----:B------:R-:W-:Y:S01]  /*7540*/  UMOV UR15, 0x40000040 ;  /* 0x40000040000f7882 */ /* 0x000fe20000000000 */
[----:B------:R-:W-:-:S02]  /*7550*/  WARPGROUP.DEPBAR.LE gsb0, 0x0 ;  /* 0x00008000000079c5 */ /* 0x000fc40000010000 */
[----:B------:R-:W-:Y:S01]  /*7560*/  F2FP.BF16.F32.PACK_AB R156, R197, R188 ;  /* 0x000000bcc59c723e */ /* 0x000fe200000010ff */
[----:B------:R-:W-:Y:S01]  /*7570*/  FADD.FTZ R188, R188, R195 ;  /* 0x000000c3bcbc7221 */ /* 0x000fe20000010000 */
[----:B------:R-:W-:Y:S01]  /*7580*/  F2FP.BF16.F32.PACK_AB R157, R191, R190 ;  /* 0x000000bebf9d723e */ /* 0x000fe200000010ff */
[----:B------:R-:W-:Y:S01]  /*7590*/  FADD.FTZ R190, R190, R203 ;  /* 0x000000cbbebe7221 */ /* 0x000fe20000010000 */
[----:B------:R-:W-:Y:S01]  /*75a0*/  F2FP.BF16.F32.PACK_AB R158, R187, R186 ;  /* 0x000000babb9e723e */ /* 0x000fe200000010ff */
[----:B------:R-:W-:Y:S01]  /*75b0*/  FADD.FTZ R197, R197, R188 ;  /* 0x000000bcc5c57221 */ /* 0x000fe20000010000 */
[----:B------:R-:W-:Y:S01]  /*75c0*/  F2FP.BF16.F32.PACK_AB R159, R189, R192 ;  /* 0x000000c0bd9f723e */ /* 0x000fe200000010ff */
[----:B------:R-:W-:Y:S02]  /*75d0*/  FADD.FTZ R191, R191, R190 ;  /* 0x000000bebfbf7221 */ /* 0x000fe40000010000 */
[----:B------:R-:W-:Y:S01]  /*75e0*/  FADD.FTZ R186, R186, R197 ;  /* 0x000000c5baba7221 */ /* 0x000fe20000010000 */
[----:B------:R-:W-:Y:S01]  /*75f0*/  WARPGROUP.ARRIVE ;  /* 0x00000000000079c5 */ /* 0x000fe20000000000 */
[----:B------:R-:W-:-:S02]  /*7600*/  FADD.FTZ R192, R192, R191 ;  /* 0x000000bfc0c07221 */ /* 0x000fc40000010000 */
        /* <DEDUP_REMOVED lines=23> */
[----:B0-----:R-:W-:Y:S01]  /*7780*/  F2FP.BF16.F32.PACK_AB R156, R173, R172 ;  /* 0x000000acad9c723e */ /* 0x001fe200000010ff */
[----:B------:R-:W-:Y:S01]  /*7790*/  FADD.FTZ R172, R172, R185 ;  /* 0x000000b9acac7221 */ /* 0x000fe20000010000 */
[----:B------:R-:W-:Y:S01]  /*77a0*/  F2FP.BF16.F32.PACK_AB R157, R169, R168 ;  /* 0x000000a8a99d723e */ /* 0x000fe200000010ff */
[----:B------:R-:W-:Y:S01]  /*77b0*/  FADD.FTZ R168, R168, R181 ;  /* 0x000000b5a8a87221 */ /* 0x000fe20000010000 */
[----:B-1----:R-:W-:Y:S01]  /*77c0*/  F2FP.BF16.F32.PACK_AB R158, R175, R174 ;  /* 0x000000aeaf9e723e */ /* 0x002fe200000010ff */
        /* <DEDUP_REMOVED lines=12> */
.L_x_13903:
[----:B------:R-:W0:Y:S01]  /*7890*/  S2UR UR6, SR_CgaCtaId ;  /* 0x00000000000679c3 */ /* 0x000e220000008800 */
[----:B------:R-:W-:Y:S01]  /*78a0*/  UISETP.GT.AND UP0, UPT, UR7, UR56, UPT ;  /* 0x000000380700728c */ /* 0x000fe2000bf04270 */
[----:B------:R-:W-:Y:S01]  /*78b0*/  IMAD.MOV.U32 R201, RZ, RZ, R153 ;  /* 0x000000ffffc97224 */ /* 0x000fe200078e0099 */
[----:B------:R-:W-:Y:S01]  /*78c0*/  UIADD3 UR5, UR5, 0x32460, URZ ;  /* 0x0003246005057890 */ /* 0x000fe2000fffe03f */
[----:B------:R-:W-:Y:S01]  /*78d0*/  MOV R202, R152 ;  /* 0x0000009800ca7202 */ /* 0x000fe20000000f00 */
[----:B------:R-:W-:Y:S02]  /*78e0*/  UIADD3 UR7, UR7, -0x1, URZ ;  /* 0xffffffff07077890 */ /* 0x000fe4000fffe03f */
[----:B------:R-:W-:Y:S01]  /*78f0*/  PLOP3.LUT P1, PT, PT, PT, UP0, 0x80, 0x0 ;  /* 0x000000000000781c */ /* 0x000fe20003f2f008 */
[----:B0-----:R-:W-:-:S09]  /*7900*/  UPRMT UR5, UR6, 0x654, UR5 ;  /* 0x0000065406057896 */ /* 0x001fd20008000005 */
[----:B------:R-:W-:Y:S03]  /*7910*/  SYNCS.ARRIVE.TRANS64.RED.A1T0 RZ, [UR5], RZ ;  /* 0x000000ffffff79a7 */ /* 0x000fe60008100405 */
[----:B------:R-:W-:Y:S05]  /*7920*/  @P1 BRA `(.L_x_13904) ;  /* 0xffffffcc00341947 */ /* 0x000fea000383ffff */
[----:B------:R-:W-:-:S05]  /*7930*/  UMOV UR38, UR7 ;  /* 0x0000000700267c82 */ /* 0x000fca0008000000 */
.L_x_13893:
[----:B------:R-:W-:-:S13]  /*7940*/  R2UR UR5, R223 ;  /* 0x00000000df0572ca */ /* 0x000fda00000e0000 */
[----:B------:R-:W-:-:S06]  /*7950*/  UISETP.GE.AND UP0, UPT, UR38, UR5, UPT ;  /* 0x000000052600728c */ /* 0x000fcc000bf06270 */
[----:B------:R-:W-:-:S13]  /*7960*/  PLOP3.LUT P1, PT, PT, PT, UP0, 0x80, 0x0 ;  /* 0x000000000000781c */ /* 0x000fda0003f2f008 */
[----:B------:R-:W-:Y:S05]  /*7970*/  @!P1 BRA `(.L_x_13905) ;  /* 0x0000002800409947 */ /* 0x000fea0003800000 */
[----:B------:R-:W-:Y:S01]  /*7980*/  IMAD.MOV.U32 R201, RZ, RZ, R153 ;  /* 0x000000ffffc97224 */ /* 0x000fe200078e0099 */
[----:B------:R-:W-:Y:S01]  /*7990*/  ULDC UR6, c[0x0][0xad0] ;  /* 0x0002b40000067ab9 */ /* 0x000fe20000000800 */
[----:B------:R-:W-:-:S07]  /*79a0*/  IMAD.MOV.U32 R200, RZ, RZ, R152 ;  /* 0x000000ffffc87224 */ /* 0x000fce00078e0098 */
.L_x_13916:
[----:B------:R-:W-:-:S04]  /*79b0*/  UIADD3 UR4, UR4, 0x1, URZ ;  /* 0x0000000104047890 */ /* 0x000fc8000fffe03f */
[----:B------:R-:W-:-:S04]  /*79c0*/  UISETP.NE.AND UP0, UPT, UR4, 0x2, UPT ;  /* 0x000000020400788c */ /* 0x000fc8000bf05270 */
[----:B------:R-:W-:Y:S02]  /*79d0*/  USEL UR5, URZ, 0x1, UP0 ;  /* 0x000000013f057887 */ /* 0x000fe40008000000 */
[----:B------:R-:W-:-:S04]  /*79e0*/  USEL UR4, UR4, URZ, UP0 ;  /* 0x0000003f04047287 */ /* 0x000fc80008000000 */
[----:B------:R-:W-:Y:S01]  /*79f0*/  LOP3.LUT R5, R5, UR5, RZ, 0x3c, !PT ;  /* 0x0000000505057c12 */ /* 0x000fe2000f8e3cff */
[----:B------:R-:W-:Y:S07]  /*7a00*/  @!P0 BRA `(.L_x_13906) ;  /* 0x0000000000048947 */ /* 0x000fee0003800000 */
[----:B------:R-:W-:Y:S01]  /*7a10*/  BPT.TRAP 0x1 ;  /* 0x000000040000795c */ /* 0x000fe20000300000 */
.L_x_13906:
[----:B------:R-:W-:Y:S01]  /*7a20*/  ULEA UR7, UR4, UR61, 0x3 ;  /* 0x0000003d04077291 */ /* 0x000fe2000f8e183f */
[----:B------:R-:W-:-:S08]  /*7a30*/  SHF.L.U32 R202, R5, 0x1f, RZ ;  /* 0x0000001f05ca7819 */ /* 0x000fd000000006ff */
[----:B------:R0:W1:Y:S01]  /*7a40*/  SYNCS.PHASECHK.TRANS64.TRYWAIT P1, [UR7+0x32430], R202 ;  /* 0x032430caff0075a7 */ /* 0x0000620008020147 */
[----:B------:R-:W-:Y:S05]  /*7a50*/  @!P0 BRA `(.L_x_13907) ;  /* 0x0000000000048947 */ /* 0x000fea0003800000 */
[----:B------:R-:W-:Y:S01]  /*7a60*/  BPT.TRAP 0x1 ;  /* 0x000000040000795c */ /* 0x000fe20000300000 */
.L_x_13907:
[----:B-1----:R-:W-:Y:S05]  /*7a70*/  @P1 BRA `(.L_x_13908) ;  /* 0x0000000000081947 */ /* 0x002fea0003800000 */
[----:B------:R-:W1:Y:S02]  /*7a80*/  SYNCS.PHASECHK.TRANS64.TRYWAIT P1, [UR7+0x32430], R202 ;  /* 0x032430caff0075a7 */ /* 0x000e640008020147 */
[----:B-1----:R-:W-:Y:S05]  /*7a90*/  @!P1 BRA `(.L_x_13909) ;  /* 0x0000009c00d89947 */ /* 0x002fea0003800000 */
.L_x_13908:
[----:B------:R-:W-:Y:S01]  /*7aa0*/  R2UR UR5, R21 ;  /* 0x00000000150572ca */ /* 0x000fe200000e0000 */
[----:B-1----:R-:W-:Y:S01]  /*7ab0*/  WARPGROUP.ARRIVE ;  /* 0x00000000000079c5 */ /* 0x002fe20000000000 */
[----:B------:R-:W-:Y:S01]  /*7ac0*/  R2UR UR56, R22 ;  /* 0x00000000163872ca */ /* 0x000fe200000e0000 */
[----:B------:R-:W-:Y:S01]  /*7ad0*/  UMOV UR59, 0x40000040 ;  /* 0x40000040003b7882 */ /* 0x000fe20000000000 */
[----:B------:R-:W-:-:S09]  /*7ae0*/  R2UR UR57, R23 ;  /* 0x00000000173972ca */ /* 0x000fd200000e0000 */
[----:B------:R-:W-:-:S07]  /*7af0*/  UIMAD UR5, UR4, 0x300, UR5 ;  /* 0x00000300040578a4 */ /* 0x000fce000f8e0205 */
[----:B------:R-:W-:Y:S02]  /*7b00*/  UMOV UR58, UR5 ;  /* 0x00000005003a7c82 */ /* 0x000fe40008000000 */
        /* <DEDUP_REMOVED lines=25> */
.L_x_13910:
[----:B------:R1:W2:Y:S01]  /*7ca0*/  SYNCS.PHASECHK.TRANS64.TRYWAIT P1, [UR7+0x32450], R202 ;  /* 0x032450caff0075a7 */ /* 0x0002a20008020147 */
[----:B------:R-:W-:Y:S05]  /*7cb0*/  @!P0 BRA `(.L_x_13911) ;  /* 0x0000000000048947 */ /* 0x000fea0003800000 */
[----:B------:R-:W-:Y:S01]  /*7cc0*/  BPT.TRAP 0x1 ;  /* 0x000000040000795c */ /* 0x000fe20000300000 */
.L_x_13911:
[----:B--2---:R-:W-:Y:S05]  /*7cd0*/  @P1 BRA `(.L_x_13912) ;  /* 0x0000000000081947 */ /* 0x004fea0003800000 */
[----:B------:R-:W2:Y:S02]  /*7ce0*/  SYNCS.PHASECHK.TRANS64.TRYWAIT P1, [UR7+0x32450], R202 ;  /* 0x032450caff0075a7 */ /* 0x000ea40008020147 */
[----:B--2---:R-:W-:Y:S05]  /*7cf0*/  @!P1 BRA `(.L_x_13913) ;  /* 0x0000009c00589947 */ /* 0x004fea0003800000 */
.L_x_13912:
[----:B------:R-:W-:Y:S01]  /*7d00*/  R2UR UR56, R8 ;  /* 0x00000000083872ca */ /* 0x000fe200000e0000 */
[----:B------:R-:W-:Y:S01]  /*7d10*/  UIMAD UR5, UR4, 0xc00, UR39 ;  /* 0x00000c00040578a4 */ /* 0x000fe2000f8e0227 */
[----:B------:R-:W-:Y:S01]  /*7d20*/  R2UR UR57, R9 ;  /* 0x00000000093972ca */ /* 0x000fe200000e0000 */
[----:B------:R-:W-:Y:S01]  /*7d30*/  WARPGROUP.ARRIVE ;  /* 0x00000000000079c5 */ /* 0x000fe20000000000 */
[----:B------:R-:W-:Y:S01]  /*7d40*/  UMOV UR59, 0x40000040 ;  /* 0x40000040003b7882 */ /* 0x000fe20000000000 */
[----:B------:R-:W-:Y:S01]  /*7d50*/  UIADD3 UR10, UR5, 0x300, URZ ;  /* 0x00000300050a7890 */ /* 0x000fe2000fffe03f */
[----:B------:R-:W-:Y:S02]  /*7d60*/  UMOV UR11, 0x40000040 ;  /* 0x40000040000b7882 */ /* 0x000fe40000000000 */
[----:B------:R-:W-:Y:S01]  /*7d70*/  UMOV UR58, UR5 ;  /* 0x00000005003a7c82 */ /* 0x000fe20008000000 */
[----:B------:R-:W-:Y:S01]  /*7d80*/  UIADD3 UR14, UR5, 0x302, URZ ;  /* 0x00000302050e7890 */ /* 0x000fe2000fffe03f */
[----:B------:R-:W-:Y:S01]  /*7d90*/  UMOV UR15, 0x40000040 ;  /* 0x40000040000f7882 */ /* 0x000fe20000000000 */
[----:B------:R-:W-:Y:S01]  /*7da0*/  UIADD3 UR18, UR5, 0x304, URZ ;  /* 0x0000030405127890 */ /* 0x000fe2000fffe03f */
[----:B------:R-:W-:-:S03]  /*7db0*/  UMOV UR19, 0x40000040 ;  /* 0x4000004000137882 */ /* 0x000fc60000000000 */
        /* <DEDUP_REMOVED lines=82> */
.L_x_13914:
[----:B012---:R-:W-:Y:S01]  /*82e0*/  FMUL.FTZ R202, R152, UR6 ;  /* 0x0000000698ca7c20 */ /* 0x007fe20008410000 */
        /* <DEDUP_REMOVED lines=55> */
[----:B------:R-:W1:Y:S01]  /*8660*/  S2UR UR11, SR_CgaCtaId ;  /* 0x00000000000b79c3 */ /* 0x000e620000008800 */
[----:B------:R-:W-:Y:S01]  /*8670*/  ULDC UR10, c[0x0][0xa80] ;  /* 0x0002a000000a7ab9 */ /* 0x000fe20000000800 */
[----:B------:R-:W-:Y:S01]  /*8680*/  UIADD3 UR5, UR7, 0x32440, URZ ;  /* 0x0003244007057890 */ /* 0x000fe2000fffe03f */
[----:B------:R-:W-:-:S03]  /*8690*/  UMOV UR15, 0x40000040 ;  /* 0x40000040000f7882 */ /* 0x000fc60000000000 */
[----:B------:R-:W4:Y:S01]  /*86a0*/  MUFU.TANH R164, R164 ;  /* 0x000000a400a47308 */ /* 0x000f220000002400 */
[----:B--2---:R-:W-:-:S07]  /*86b0*/  FMNMX.FTZ R207, R161, R152, !PT ;  /* 0x00000098a1cf7209 */ /* 0x004fce0007810000 */
[----:B------:R-:W2:Y:S01]  /*86c0*/  MUFU.TANH R155, R155 ;  /* 0x0000009b009b7308 */ /* 0x000ea20000002400 */
[----:B0-----:R-:W-:-:S07]  /*86d0*/  FMNMX.FTZ R152, R154, R201, !PT ;  /* 0x000000c99a987209 */ /* 0x001fce0007810000 */
[----:B------:R-:W0:Y:S01]  /*86e0*/  MUFU.TANH R203, R203 ;  /* 0x000000cb00cb7308 */ /* 0x000e220000002400 */
[----:B----4-:R-:W-:Y:S01]  /*86f0*/  FMNMX.FTZ R186, R164, R207, !PT ;  /* 0x000000cfa4ba7209 */ /* 0x010fe20007810000 */
[----:B-1----:R-:W-:Y:S02]  /*8700*/  UPRMT UR11, UR11, 0x654, UR5 ;  /* 0x000006540b0b7896 */ /* 0x002fe40008000005 */
[----:B------:R-:W-:-:S04]  /*8710*/  UIMAD UR5, UR4, 0xc00, UR60 ;  /* 0x00000c00040578a4 */ /* 0x000fc8000f8e023c */
[----:B------:R-:W1:Y:S01]  /*8720*/  MUFU.TANH R158, R158 ;  /* 0x0000009e009e7308 */ /* 0x000e620000002400 */
[----:B--2---:R-:W-:Y:S02]  /*8730*/  FMNMX.FTZ R207, R155, R152, !PT ;  /* 0x000000989bcf7209 */ /* 0x004fe40007810000 */
[----:B------:R-:W-:Y:S01]  /*8740*/  SYNCS.ARRIVE.TRANS64.RED.A1T0 RZ, [UR11], RZ ;  /* 0x000000ffffff79a7 */ /* 0x000fe2000810040b */
[----:B------:R-:W-:-:S04]  /*8750*/  UMOV UR14, UR5 ;  /* 0x00000005000e7c82 */ /* 0x000fc80008000000 */
        /* <DEDUP_REMOVED lines=77> */
[----:B------:R-:W4:Y:S01]  /*8c30*/  MUFU.TANH R206, R206 ;  /* 0x000000ce00ce7308 */ /* 0x000f220000002400 */
[----:B0-----:R-:W-:-:S04]  /*8c40*/  FMNMX.FTZ R197, R195, R152, !PT ;  /* 0x00000098c3c57209 */ /* 0x001fc80007810000 */
[----:B-1----:R-:W-:-:S04]  /*8c50*/  FMNMX.FTZ R197, R198, R197, !PT ;  /* 0x000000c5c6c57209 */ /* 0x002fc80007810000 */
[----:B----4-:R-:W-:-:S05]  /*8c60*/  FMNMX.FTZ R197, R206, R197, !PT ;  /* 0x000000c5cec57209 */ /* 0x010fca0007810000 */
        /* <DEDUP_REMOVED lines=22> */
[----:B0-----:R-:W-:Y:S01]  /*8dd0*/  FMNMX.FTZ R153, R207, R208, !PT ;  /* 0x000000d0cf997209 */ /* 0x001fe20007810000 */
[----:B------:R-:W-:Y:S01]  /*8de0*/  MUFU.EX2 R196, R196 ;  /* 0x000000c400c47308 */ /* 0x000fe20000000800 */
[--C-:B------:R-:W-:Y:S01]  /*8df0*/  FFMA.FTZ R170, R170, UR10, -R200.reuse ;  /* 0x0000000aaaaa7c23 */ /* 0x100fe200080108c8 */
[--C-:B------:R-:W-:Y:S01]  /*8e00*/  FFMA.FTZ R178, R178, UR10, -R200.reuse ;  /* 0x0000000ab2b27c23 */ /* 0x100fe200080108c8 */
[----:B------:R-:W-:Y:S01]  /*8e10*/  FFMA.FTZ R186, R186, UR10, -R200 ;  /* 0x0000000ababa7c23 */ /* 0x000fe200080108c8 */
[C---:B------:R-:W-:Y:S01]  /*8e20*/  FADD.FTZ R156, -R153.reuse, R201 ;  /* 0x000000c9999c7221 */ /* 0x040fe20000010100 */
[----:B------:R-:W-:-:S03]  /*8e30*/  FMUL.FTZ R208, R153, UR10 ;  /* 0x0000000a99d07c20 */ /* 0x000fc60008410000 */
[----:B------:R-:W-:Y:S01]  /*8e40*/  FMUL.FTZ R156, R156, UR10 ;  /* 0x0000000a9c9c7c20 */ /* 0x000fe20008410000 */
[--C-:B------:R-:W-:Y:S01]  /*8e50*/  FFMA.FTZ R154, R154, UR10, -R208.reuse ;  /* 0x0000000a9a9a7c23 */ /* 0x100fe200080108d0 */
[--C-:B------:R-:W-:Y:S01]  /*8e60*/  FFMA.FTZ R155, R155, UR10, -R208.reuse ;  /* 0x0000000a9b9b7c23 */ /* 0x100fe200080108d0 */
[--C-:B------:R-:W-:Y:S01]  /*8e70*/  FFMA.FTZ R207, R158, UR10, -R208.reuse ;  /* 0x0000000a9ecf7c23 */ /* 0x100fe200080108d0 */
[--C-:B------:R-:W-:Y:S01]  /*8e80*/  FFMA.FTZ R209, R159, UR10, -R208.reuse ;  /* 0x0000000a9fd17c23 */ /* 0x100fe200080108d0 */
[----:B------:R-:W0:Y:S01]  /*8e90*/  MUFU.EX2 R201, R156 ;  /* 0x0000009c00c97308 */ /* 0x000e220000000800 */
        /* <DEDUP_REMOVED lines=136> */
[--C-:B------:R-:W-:Y:S01]  /*9720*/  FFMA.FTZ R162, R162, UR10, -R208.reuse ;  /* 0x0000000aa2a27c23 */ /* 0x100fe200080108d0 */
[----:B--2---:R-:W-:Y:S01]  /*9730*/  F2FP.BF16.F32.PACK_AB R158, R202, R199 ;  /* 0x000000c7ca9e723e */ /* 0x004fe200000010ff */
        /* <DEDUP_REMOVED lines=9> */
[----:B------:R-:W-:Y:S01]  /*97d0*/  FFMA.FTZ R212, R175, UR10, -R208 ;  /* 0x0000000aafd47c23 */ /* 0x000fe200080108d0 */
        /* <DEDUP_REMOVED lines=8> */
[----:B------:R-:W1:Y:S01]  /*9860*/  MUFU.EX2 R161, R161 ;  /* 0x000000a100a17308 */ /* 0x000e620000000800 */
[--C-:B------:R-:W-:Y:S01]  /*9870*/  FFMA.FTZ R181, R180, UR10, -R200.reuse ;  /* 0x0000000ab4b57c23 */ /* 0x100fe200080108c8 */
[--C-:B------:R-:W-:Y:S01]  /*9880*/  FFMA.FTZ R180, R185, UR10, -R200.reuse ;  /* 0x0000000ab9b47c23 */ /* 0x100fe200080108c8 */
[----:B------:R-:W-:Y:S01]  /*9890*/  FFMA.FTZ R183, R187, UR10, -R200 ;  /* 0x0000000abbb77c23 */ /* 0x000fe200080108c8 */
[--C-:B------:R-:W-:Y:S01]  /*98a0*/  FFMA.FTZ R185, R184, UR10, -R208.reuse ;  /* 0x0000000ab8b97c23 */ /* 0x100fe200080108d0 */
[--C-:B------:R-:W-:Y:S01]  /*98b0*/  FFMA.FTZ R182, R182, UR10, -R208.reuse ;  /* 0x0000000ab6b67c23 */ /* 0x100fe200080108d0 */
[--C-:B------:R-:W-:Y:S01]  /*98c0*/  FFMA.FTZ R184, R189, UR10, -R208.reuse ;  /* 0x0000000abdb87c23 */ /* 0x100fe200080108d0 */
[----:B------:R-:W-:Y:S01]  /*98d0*/  FFMA.FTZ R187, R191, UR10, -R208 ;  /* 0x0000000abfbb7c23 */ /* 0x000fe200080108d0 */
[----:B------:R-:W-:Y:S01]  /*98e0*/  MUFU.EX2 R164, R164 ;  /* 0x000000a400a47308 */ /* 0x000fe20000000800 */
[--C-:B------:R-:W-:Y:S01]  /*98f0*/  FFMA.FTZ R189, R188, UR10, -R200.reuse ;  /* 0x0000000abcbd7c23 */ /* 0x100fe200080108c8 */
[----:B------:R-:W-:Y:S01]  /*9900*/  WARPGROUP.ARRIVE ;  /* 0x00000000000079c5 */ /* 0x000fe20000000000 */
[--C-:B------:R-:W-:Y:S01]  /*9910*/  FFMA.FTZ R191, R193, UR10, -R200.reuse ;  /* 0x0000000ac1bf7c23 */ /* 0x100fe200080108c8 */
[----:B------:R-:W-:Y:S01]  /*9920*/  FFMA.FTZ R188, R192, UR10, -R200 ;  /* 0x0000000ac0bc7c23 */ /* 0x000fe200080108c8 */
[--C-:B------:R-:W-:Y:S01]  /*9930*/  FFMA.FTZ R193, R195, UR10, -R208.reuse ;  /* 0x0000000ac3c17c23 */ /* 0x100fe200080108d0 */
[--C-:B------:R-:W-:Y:S01]  /*9940*/  FFMA.FTZ R190, R190, UR10, -R208.reuse ;  /* 0x0000000abebe7c23 */ /* 0x100fe200080108d0 */
[--C-:B------:R-:W-:Y:S01]  /*9950*/  FFMA.FTZ R192, R198, UR10, -R208.reuse ;  /* 0x0000000ac6c07c23 */ /* 0x100fe200080108d0 */
[----:B------:R-:W-:Y:S01]  /*9960*/  HGMMA.64x256x16.F32.BF16 R24, R156, gdesc[UR12].tnspB, R24, gsb0 ;  /* 0x43e0000c9c187df0 */ /* 0x000fe20008001818 */
[----:B------:R-:W-:Y:S01]  /*9970*/  MUFU.EX2 R203, R203 ;  /* 0x000000cb00cb7308 */ /* 0x000fe20000000800 */
[----:B------:R-:W-:Y:S01]  /*9980*/  UIADD3 UR14, UR5, 0x80, URZ ;  /* 0x00000080050e7890 */ /* 0x000fe2000fffe03f */
[----:B------:R-:W-:Y:S01]  /*9990*/  FFMA.FTZ R195, R206, UR10, -R208 ;  /* 0x0000000acec37c23 */ /* 0x000fe200080108d0 */
[----:B------:R-:W-:Y:S01]  /*99a0*/  UMOV UR15, 0x40000040 ;  /* 0x40000040000f7882 */ /* 0x000fe20000000000 */
[----:B------:R-:W-:Y:S01]  /*99b0*/  FFMA.FTZ R0, R194, R0, R196 ;  /* 0x00000000c2007223 */ /* 0x000fe200000100c4 */
[----:B------:R-:W-:-:S03]  /*99c0*/  FFMA.FTZ R4, R201, R4, R154 ;  /* 0x00000004c9047223 */ /* 0x000fc6000001009a */
[----:B------:R-:W-:Y:S01]  /*99d0*/  MUFU.EX2 R162, R162 ;  /* 0x000000a200a27308 */ /* 0x000fe20000000800 */
[----:B------:R-:W-:Y:S01]  /*99e0*/  FADD.FTZ R0, R197, R0 ;  /* 0x00000000c5007221 */ /* 0x000fe20000010000 */
[----:B------:R-:W-:-:S03]  /*99f0*/  FADD.FTZ R4, R155, R4 ;  /* 0x000000049b047221 */ /* 0x000fc60000010000 */
[----:B------:R-:W-:Y:S01]  /*9a00*/  FADD.FTZ R199, R199, R0 ;  /* 0x00000000c7c77221 */ /* 0x000fe20000010000 */
[----:B------:R-:W-:Y:S02]  /*9a10*/  FADD.FTZ R4, R207, R4 ;  /* 0x00000004cf047221 */ /* 0x000fe40000010000 */
[----:B------:R-:W2:Y:S01]  /*9a20*/  MUFU.EX2 R163, R163 ;  /* 0x000000a300a37308 */ /* 0x000ea20000000800 */
[----:B------:R-:W-:Y:S01]  /*9a30*/  FADD.FTZ R199, R202, R199 ;  /* 0x000000c7cac77221 */ /* 0x000fe20000010000 */
[----:B------:R-:W-:-:S06]  /*9a40*/  FADD.FTZ R209, R209, R4 ;  /* 0x00000004d1d17221 */ /* 0x000fcc0000010000 */
[----:B------:R-:W-:Y:S08]  /*9a50*/  MUFU.EX2 R204, R204 ;  /* 0x000000cc00cc7308 */ /* 0x000ff00000000800 */
[----:B------:R-:W4:Y:S08]  /*9a60*/  MUFU.EX2 R205, R205 ;  /* 0x000000cd00cd7308 */ /* 0x000f300000000800 */
[----:B------:R-:W-:Y:S08]  /*9a70*/  MUFU.EX2 R165, R165 ;  /* 0x000000a500a57308 */ /* 0x000ff00000000800 */
[----:B------:R-:W5:Y:S08]  /*9a80*/  MUFU.EX2 R166, R166 ;  /* 0x000000a600a67308 */ /* 0x000f700000000800 */
[----:B------:R-:W-:Y:S08]  /*9a90*/  MUFU.EX2 R169, R169 ;  /* 0x000000a900a97308 */ /* 0x000ff00000000800 */
[----:B------:R-:W-:Y:S08]  /*9aa0*/  MUFU.EX2 R210, R210 ;  /* 0x000000d200d27308 */ /* 0x000ff00000000800 */
[----:B------:R-:W-:Y:S08]  /*9ab0*/  MUFU.EX2 R167, R167 ;  /* 0x000000a700a77308 */ /* 0x000ff00000000800 */
[----:B------:R-:W3:Y:S08]  /*9ac0*/  MUFU.EX2 R168, R168 ;  /* 0x000000a800a87308 */ /* 0x000ef00000000800 */
[----:B------:R-:W-:Y:S08]  /*9ad0*/  MUFU.EX2 R171, R171 ;  /* 0x000000ab00ab7308 */ /* 0x000ff00000000800 */
[----:B------:R-:W0:Y:S08]  /*9ae0*/  MUFU.EX2 R212, R212 ;  /* 0x000000d400d47308 */ /* 0x000e300000000800 */
[----:B------:R-:W-:Y:S08]  /*9af0*/  MUFU.EX2 R170, R170 ;  /* 0x000000aa00aa7308 */ /* 0x000ff00000000800 */
[----:B------:R-:W0:Y:S08]  /*9b00*/  MUFU.EX2 R173, R173 ;  /* 0x000000ad00ad7308 */ /* 0x000e300000000800 */
[----:B------:R-:W-:Y:S08]  /*9b10*/  MUFU.EX2 R172, R172 ;  /* 0x000000ac00ac7308 */ /* 0x000ff00000000800 */
[----:B------:R-:W-:Y:S08]  /*9b20*/  MUFU.EX2 R175, R175 ;  /* 0x000000af00af7308 */ /* 0x000ff00000000800 */
[----:B------:R-:W-:Y:S08]  /*9b30*/  MUFU.EX2 R174, R174 ;  /* 0x000000ae00ae7308 */ /* 0x000ff00000000800 */
[----:B------:R-:W0:Y:S08]  /*9b40*/  MUFU.EX2 R177, R177 ;  /* 0x000000b100b17308 */ /* 0x000e300000000800 */
        /* <DEDUP_REMOVED lines=14> */
[----:B------:R-:W-:Y:S01]  /*9c30*/  MUFU.EX2 R190, R190 ;  /* 0x000000be00be7308 */ /* 0x000fe20000000800 */
[----:B------:R-:W-:-:S02]  /*9c40*/  WARPGROUP.DEPBAR.LE gsb0, 0x0 ;  /* 0x00008000000079c5 */ /* 0x000fc40000010000 */
[----:B-1----:R-:W-:-:S05]  /*9c50*/  F2FP.BF16.F32.PACK_AB R156, R161, R160 ;  /* 0x000000a0a19c723e */ /* 0x002fca00000010ff */
[----:B------:R-:W1:Y:S01]  /*9c60*/  MUFU.EX2 R193, R193 ;  /* 0x000000c100c17308 */ /* 0x000e620000000800 */
[----:B--2---:R-:W-:Y:S01]  /*9c70*/  F2FP.BF16.F32.PACK_AB R157, R163, R162 ;  /* 0x000000a2a39d723e */ /* 0x004fe200000010ff */
        /* <DEDUP_REMOVED lines=12> */
[----:B------:R-:W2:Y:S01]  /*9d40*/  MUFU.EX2 R195, R195 ;  /* 0x000000c300c37308 */ /* 0x000ea20000000800 */
[----:B------:R-:W-:Y:S01]  /*9d50*/  UMOV UR15, 0x40000040 ;  /* 0x40000040000f7882 */ /* 0x000fe20000000000 */
[----:B------:R-:W-:Y:S01]  /*9d60*/  FADD.FTZ R164, R203, R164 ;  /* 0x000000a4cba47221 */ /* 0x000fe20000010000 */
[----:B------:R-:W-:Y:S01]  /*9d70*/  FADD.FTZ R204, R205, R204 ;  /* 0x000000cccdcc7221 */ /* 0x000fe20000010000 */
[----:B------:R-:W-:Y:S02]  /*9d80*/  WARPGROUP.DEPBAR.LE gsb0, 0x0 ;  /* 0x00008000000079c5 */ /* 0x000fe40000010000 */
[----:B-----5:R-:W-:Y:S01]  /*9d90*/  F2FP.BF16.F32.PACK_AB R156, R166, R165 ;  /* 0x000000a5a69c723e */ /* 0x020fe200000010ff */
[----:B------:R-:W-:Y:S01]  /*9da0*/  FADD.FTZ R165, R165, R164 ;  /* 0x000000a4a5a57221 */ /* 0x000fe20000010000 */
[----:B---3--:R-:W-:Y:S01]  /*9db0*/  F2FP.BF16.F32.PACK_AB R157, R168, R167 ;  /* 0x000000a7a89d723e */ /* 0x008fe200000010ff */
[----:B------:R-:W-:Y:S01]  /*9dc0*/  FADD.FTZ R167, R167, R204 ;  /* 0x000000cca7a77221 */ /* 0x000fe20000010000 */
[----:B------:R-:W-:Y:S01]  /*9dd0*/  F2FP.BF16.F32.PACK_AB R158, R210, R169 ;  /* 0x000000a9d29e723e */ /* 0x000fe200000010ff */
[----:B------:R-:W-:Y:S01]  /*9de0*/  FADD.FTZ R166, R166, R165 ;  /* 0x000000a5a6a67221 */ /* 0x000fe20000010000 */
[----:B0-----:R-:W-:Y:S01]  /*9df0*/  F2FP.BF16.F32.PACK_AB R159, R212, R171 ;  /* 0x000000abd49f723e */ /* 0x001fe200000010ff */
        /* <DEDUP_REMOVED lines=46> */
[----:B-1----:R-:W-:Y:S01]  /*a0e0*/  F2FP.BF16.F32.PACK_AB R157, R193, R190 ;  /* 0x000000bec19d723e */ /* 0x002fe200000010ff */
        /* <DEDUP_REMOVED lines=14> */
.L_x_13915:
[----:B------:R-:W0:Y:S01]  /*a1d0*/  S2UR UR11, SR_CgaCtaId ;  /* 0x00000000000b79c3 */ /* 0x000e220000008800 */
[----:B------:R-:W-:Y:S01]  /*a1e0*/  R2UR UR5, R223 ;  /* 0x00000000df0572ca */ /* 0x000fe200000e0000 */
[----:B------:R-:W-:Y:S01]  /*a1f0*/  UIADD3 UR7, UR7, 0x32460, URZ ;  /* 0x0003246007077890 */ /* 0x000fe2000fffe03f */
[----:B------:R-:W-:Y:S01]  /*a200*/  IMAD.MOV.U32 R201, RZ, RZ, R153 ;  /* 0x000000ffffc97224 */ /* 0x000fe200078e0099 */
[----:B------:R-:W-:-:S10]  /*a210*/  MOV R200, R152 ;  /* 0x0000009800c87202 */ /* 0x000fd40000000f00 */
[----:B------:R-:W-:Y:S02]  /*a220*/  UISETP.GT.AND UP0, UPT, UR38, UR5, UPT ;  /* 0x000000052600728c */ /* 0x000fe4000bf04270 */
[----:B------:R-:W-:-:S04]  /*a230*/  UIADD3 UR38, UR38, -0x1, URZ ;  /* 0xffffffff26267890 */ /* 0x000fc8000fffe03f */
[----:B------:R-:W-:Y:S01]  /*a240*/  PLOP3.LUT P1, PT, PT, PT, UP0, 0x80, 0x0 ;  /* 0x000000000000781c */ /* 0x000fe20003f2f008 */
[----:B0-----:R-:W-:-:S09]  /*a250*/  UPRMT UR7, UR11, 0x654, UR7 ;  /* 0x000006540b077896 */ /* 0x001fd20008000007 */
[----:B------:R-:W-:Y:S03]  /*a260*/  SYNCS.ARRIVE.TRANS64.RED.A1T0 RZ, [UR7], RZ ;  /* 0x000000ffffff79a7 */ /* 0x000fe60008100407 */
[----:B------:R-:W-:Y:S05]  /*a270*/  @P1 BRA `(.L_x_13916) ;  /* 0xffffffd400cc1947 */ /* 0x000fea000383ffff */
.L_x_13905:
[----:B------:R-:W0:Y:S01]  /*a280*/  SHFL.BFLY PT, R3, R0, 0x2, 0x1f ;  /* 0x0c401f0000037f89 */ /* 0x000e2200000e0000 */
[----:B------:R-:W-:Y:S01]  /*a290*/  IMAD.U32 R9, RZ, RZ, UR10 ;  /* 0x0000000aff097e24 */ /* 0x000fe2000f8e00ff */
[----:B------:R-:W-:Y:S02]  /*a2a0*/  PLOP3.LUT P0, PT, PT, PT, PT, 0x8, 0x0 ;  /* 0x000000000000781c */ /* 0x000fe40003f0e170 */
[----:B------:R-:W1:Y:S01]  /*a2b0*/  SHFL.BFLY PT, R5, R4, 0x2, 0x1f ;  /* 0x0c401f0004057f89 */ /* 0x000e6200000e0000 */
[----:B------:R-:W2:Y:S01]  /*a2c0*/  S2R R154, SR_TID.X ;  /* 0x00000000009a7919 */ /* 0x000ea20000002100 */
[----:B0-----:R-:W-:Y:S01]  /*a2d0*/  FADD.FTZ R3, R3, R0 ;  /* 0x0000000003037221 */ /* 0x001fe20000010000 */
[----:B------:R-:W-:Y:S02]  /*a2e0*/  IMAD.MOV.U32 R0, RZ, RZ, RZ ;  /* 0x000000ffff007224 */ /* 0x000fe400078e00ff */
[----:B-1----:R-:W-:Y:S02]  /*a2f0*/  FADD.FTZ R5, R5, R4 ;  /* 0x0000000405057221 */ /* 0x002fe40000010000 */
[----:B------:R-:W0:Y:S04]  /*a300*/  SHFL.BFLY PT, R2, R3, 0x1, 0x1f ;  /* 0x0c201f0003027f89 */ /* 0x000e2800000e0000 */
[----:B------:R-:W1:Y:S01]  /*a310*/  SHFL.BFLY PT, R6, R5, 0x1, 0x1f ;  /* 0x0c201f0005067f89 */ /* 0x000e6200000e0000 */
[----:B--2---:R-:W-:-:S04]  /*a320*/  SHF.R.U32.HI R154, RZ, 0x7, R154 ;  /* 0x00000007ff9a7819 */ /* 0x004fc8000001169a */
[----:B------:R-:W-:-:S05]  /*a330*/  IADD3 R4, -R154, 0xb, RZ ;  /* 0x0000000b9a047810 */ /* 0x000fca0007ffe1ff */
[----:B------:R2:W-:Y:S06]  /*a340*/  BAR.ARV R4, 0x100 ;  /* 0x000400040000751d */ /* 0x0005ec0000002000 */
[----:B0-----:R-:W-:Y:S01]  /*a350*/  FADD.FTZ R7, R3, R2 ;  /* 0x0000000203077221 */ /* 0x001fe20000010000 */
[----:B------:R-:W-:Y:S02]  /*a360*/  IMAD.MOV.U32 R2, RZ, RZ, RZ ;  /* 0x000000ffff027224 */ /* 0x000fe400078e00ff */
[----:B-1----:R-:W-:Y:S01]  /*a370*/  FADD.FTZ R8, R5, R6 ;  /* 0x0000000605087221 */ /* 0x002fe20000010000 */
[----:B------:R-:W-:Y:S06]  /*a380*/  BAR.ARV 0x8, 0x180 ;  /* 0x0206000000007b1d */ /* 0x000fec0000002000 */
[----:B------:R-:W-:Y:S01]  /*a390*/  FSETP.NE.FTZ.AND P1, PT, R7, RZ, PT ;  /* 0x000000ff0700720b */ /* 0x000fe20003f35000 */
[----:B--2---:R-:W-:Y:S01]  /*a3a0*/  IMAD.MOV.U32 R4, RZ, RZ, -0x800000 ;  /* 0xff800000ff047424 */ /* 0x004fe200078e00ff */
[----:B------:R-:W-:-:S02]  /*a3b0*/  FSETP.NE.FTZ.AND P2, PT, R8, RZ, PT ;  /* 0x000000ff0800720b */ /* 0x000fc40003f55000 */
[----:B------:R-:W-:-:S09]  /*a3c0*/  MOV R5, 0xff800000 ;  /* 0xff80000000057802 */ /* 0x000fd20000000f00 */
[----:B------:R-:W0:Y:S02]  /*a3d0*/  @P1 MUFU.LG2 R6, R7 ;  /* 0x0000000700061308 */ /* 0x000e240000000c00 */
[----:B------:R-:W-:-:S06]  /*a3e0*/  @P2 FMUL.FTZ R9, R9, 0.69314718246459960938 ;  /* 0x3f31721809092820 */ /* 0x000fcc0000410000 */
[----:B------:R-:W1:Y:S08]  /*a3f0*/  @P2 MUFU.LG2 R3, R8 ;  /* 0x0000000800032308 */ /* 0x000e700000000c00 */
[----:B------:R2:W3:Y:S01]  /*a400*/  @P1 MUFU.RCP R2, R7 ;  /* 0x0000000700021308 */ /* 0x0004e20000001000 */
[----:B0-----:R-:W-:-:S07]  /*a410*/  @P1 FMUL.FTZ R6, R6, 0.69314718246459960938 ;  /* 0x3f31721806061820 */ /* 0x001fce0000410000 */
[----:B------:R1:W0:Y:S01]  /*a420*/  @P2 MUFU.RCP R0, R8 ;  /* 0x0000000800002308 */ /* 0x0002220000001000 */
[----:B--2---:R-:W-:-:S04]  /*a430*/  IMAD.U32 R7, RZ, RZ, UR10 ;  /* 0x0000000aff077e24 */ /* 0x004fc8000f8e00ff */
[----:B------:R-:W-:Y:S01]  /*a440*/  @P1 FMUL.FTZ R7, R7, 0.69314718246459960938 ;  /* 0x3f31721807071820 */ /* 0x000fe20000410000 */
[----:B-1----:R-:W-:Y:S01]  /*a450*/  @P2 FMUL.FTZ R8, R3, 0.69314718246459960938 ;  /* 0x3f31721803082820 */ /* 0x002fe20000410000 */
        /* <DEDUP_REMOVED lines=130> */
.L_x_13879:
[----:B------:R-:W-:Y:S05]  /*ac80*/  @P0 BRA `(.L_x_13917) ;  /* 0x0000002000540947 */ /* 0x000fea0003800000 */
[----:B------:R-:W2:Y:S01]  /*ac90*/  LDL R0, [R1] ;  /* 0x0000000001007983 */ /* 0x000ea20000100800 */
[----:B------:R-:W0:Y:S01]  /*aca0*/  LDC R10, c[0x0][0xce8] ;  /* 0x00033a00ff0a7b82 */ /* 0x000e220000000800 */
[----:B------:R-:W-:Y:S01]  /*acb0*/  ULDC.64 UR8, c[0x0][0xcd0] ;  /* 0x0003340000087ab9 */ /* 0x000fe20000000a00 */
[----:B------:R-:W-:Y:S06]  /*acc0*/  BSSY B0, `(.L_x_13918) ;  /* 0x000014d000007945 */ /* 0x000fec0003800000 */
[----:B------:R-:W1:Y:S08]  /*acd0*/  S2UR UR12, SR_CTAID.Z ;  /* 0x00000000000c79c3 */ /* 0x000e700000002700 */
[----:B------:R-:W3:Y:S08]  /*ace0*/  LDC.64 R20, c[0x0][0xcd8] ;  /* 0x00033600ff147b82 */ /* 0x000ef00000000a00 */
[----:B------:R-:W-:Y:S01]  /*acf0*/  BAR.SYNC.DEFER_BLOCKING 0x1, 0x100 ;  /* 0x0044000000007b1d */ /* 0x000fe20000010000 */
[----:B0-----:R-:W-:-:S07]  /*ad00*/  ISETP.NE.AND P0, PT, R10, 0x1, PT ;  /* 0x000000010a00780c */ /* 0x001fce0003f05270 */
[----:B------:R-:W0:Y:S01]  /*ad10*/  S2UR UR11, SR_CTAID.Y ;  /* 0x00000000000b79c3 */ /* 0x000e220000002600 */
[----:B-1----:R-:W-:-:S07]  /*ad20*/  USHF.R.S32.HI UR10, URZ, 0x1f, UR12 ;  /* 0x0000001f3f0a7899 */ /* 0x002fce000801140c */
[----:B------:R-:W0:Y:S08]  /*ad30*/  LDC R35, c[0x0][0xd50] ;  /* 0x00035400ff237b82 */ /* 0x000e300000000800 */
[----:B------:R-:W1:Y:S08]  /*ad40*/  @P0 LDC R16, c[0x0][0xcec] ;  /* 0x00033b00ff100b82 */ /* 0x000e700000000800 */
[----:B------:R-:W4:Y:S08]  /*ad50*/  LDC.64 R22, c[0x0][0xc40] ;  /* 0x00031000ff167b82 */ /* 0x000f300000000a00 */
[----:B------:R-:W5:Y:S08]  /*ad60*/  @P0 LDC R19, c[0x0][0xcf0] ;  /* 0x00033c00ff130b82 */ /* 0x000f700000000800 */
[----:B------:R-:W5:Y:S08]  /*ad70*/  @P0 LDC R34, c[0x0][0xcec] ;  /* 0x00033b00ff220b82 */ /* 0x000f700000000800 */
[----:B------:R-:W5:Y:S01]  /*ad80*/  @P0 LDC R153, c[0x0][0xcf0] ;  /* 0x00033c00ff990b82 */ /* 0x000f620000000800 */
        /* <DEDUP_REMOVED lines=9> */
[----:B--2---:R-:W-:-:S05]  /*ae20*/  VIADD R7, R0, 0xffffff80 ;  /* 0xffffff8000077836 */ /* 0x004fca0000000000 */
[----:B------:R-:W-:-:S04]  /*ae30*/  SHF.R.S32.HI R6, RZ, 0x1f, R7 ;  /* 0x0000001fff067819 */ /* 0x000fc80000011407 */
[CC--:B------:R-:W-:Y:S02]  /*ae40*/  LEA.HI R8, R6.reuse, R7.reuse, RZ, 0x7 ;  /* 0x0000000706087211 */ /* 0x0c0fe400078f38ff */
[----:B------:R-:W-:Y:S02]  /*ae50*/  LEA.HI R15, R6, R7, RZ, 0x2 ;  /* 0x00000007060f7211 */ /* 0x000fe400078f10ff */
[C---:B------:R-:W-:Y:S02]  /*ae60*/  LOP3.LUT R0, R8.reuse, 0xffffff80, RZ, 0xc0, !PT ;  /* 0xffffff8008007812 */ /* 0x040fe400078ec0ff */
[----:B------:R-:W-:Y:S02]  /*ae70*/  SHF.R.S32.HI R9, RZ, 0x7, R8 ;  /* 0x00000007ff097819 */ /* 0x000fe40000011408 */
[----:B------:R-:W-:Y:S02]  /*ae80*/  IADD3 R0, R7, -R0, RZ ;  /* 0x8000000007007210 */ /* 0x000fe40007ffe0ff */
[----:B------:R-:W-:-:S02]  /*ae90*/  LEA.HI R6, R8, R9, RZ, 0x1 ;  /* 0x0000000908067211 */ /* 0x000fc400078f08ff */
[----:B------:R-:W-:Y:S02]  /*aea0*/  SHF.R.S32.HI R13, RZ, 0x1f, R0 ;  /* 0x0000001fff0d7819 */ /* 0x000fe40000011400 */
[----:B------:R-:W-:Y:S02]  /*aeb0*/  LOP3.LUT R8, R15, 0xfffffffc, RZ, 0xc0, !PT ;  /* 0xfffffffc0f087812 */ /* 0x000fe400078ec0ff */
[----:B------:R-:W-:Y:S02]  /*aec0*/  LEA.HI R12, R13, R0, RZ, 0x2 ;  /* 0x000000000d0c7211 */ /* 0x000fe400078f10ff */
[----:B------:R-:W-:Y:S01]  /*aed0*/  LOP3.LUT R6, R6, 0x3fffffe, RZ, 0xc0, !PT ;  /* 0x03fffffe06067812 */ /* 0x000fe200078ec0ff */
[----:B------:R-:W-:Y:S01]  /*aee0*/  IMAD.IADD R7, R7, 0x1, -R8 ;  /* 0x0000000107077824 */ /* 0x000fe200078e0a08 */
[--C-:B------:R-:W-:Y:S02]  /*aef0*/  SHF.R.S32.HI R11, RZ, 0x2, R12.reuse ;  /* 0x00000002ff0b7819 */ /* 0x100fe4000001140c */
[----:B------:R-:W-:Y:S01]  /*af00*/  SHF.R.S32.HI R14, RZ, 0x1f, R12 ;  /* 0x0000001fff0e7819 */ /* 0x000fe2000001140c */
[----:B------:R-:W-:Y:S01]  /*af10*/  IMAD.IADD R8, R9, 0x1, -R6 ;  /* 0x0000000109087824 */ /* 0x000fe200078e0a06 */
[----:B------:R-:W-:-:S02]  /*af20*/  LEA.HI R9, R7, R7, RZ, 0x1 ;  /* 0x0000000707097211 */ /* 0x000fc400078f08ff */
[----:B------:R-:W-:Y:S02]  /*af30*/  LEA.HI R14, R14, R11, RZ, 0x3 ;  /* 0x0000000b0e0e7211 */ /* 0x000fe400078f18ff */
[----:B------:R-:W-:Y:S02]  /*af40*/  LEA.HI R13, R13, R0, RZ, 0x5 ;  /* 0x000000000d0d7211 */ /* 0x000fe400078f28ff */
[----:B------:R-:W-:-:S05]  /*af50*/  LOP3.LUT R14, R14, 0xfffffff8, RZ, 0xc0, !PT ;  /* 0xfffffff80e0e7812 */ /* 0x000fca00078ec0ff */
[----:B------:R-:W-:Y:S01]  /*af60*/  IMAD.IADD R6, R11, 0x1, -R14 ;  /* 0x000000010b067824 */ /* 0x000fe200078e0a0e */
[----:B------:R-:W-:Y:S01]  /*af70*/  LOP3.LUT R14, R9, 0x1ffffffe, RZ, 0xc0, !PT ;  /* 0x1ffffffe090e7812 */ /* 0x000fe200078ec0ff */
[----:B------:R-:W2:Y:S01]  /*af80*/  S2R R11, SR_CTAID.X ;  /* 0x00000000000b7919 */ /* 0x000ea20000002500 */
[----:B------:R-:W-:Y:S02]  /*af90*/  SHF.R.S32.HI R9, RZ, 0x5, R13 ;  /* 0x00000005ff097819 */ /* 0x000fe4000001140d */
[----:B------:R-:W-:Y:S01]  /*afa0*/  IADD3 R13, R7, -R14, RZ ;  /* 0x8000000e070d7210 */ /* 0x000fe20007ffe0ff */
[----:B------:R-:W-:Y:S01]  /*afb0*/  IMAD.U32 R7, RZ, RZ, UR5 ;  /* 0x00000005ff077e24 */ /* 0x000fe2000f8e00ff */
[----:B------:R-:W-:Y:S01]  /*afc0*/  MOV R7, UR6 ;  /* 0x0000000600077c02 */ /* 0x000fe20008000f00 */
[----:B------:R-:W-:Y:S01]  /*afd0*/  IMAD R9, R9, 0x10, R6 ;  /* 0x0000001009097824 */ /* 0x000fe200078e0206 */
[----:B------:R-:W-:Y:S01]  /*afe0*/  UIMAD UR6, UR13, UR9, UR7 ;  /* 0x000000090d0672a4 */ /* 0x000fe2000f8e0207 */
[----:B------:R-:W-:Y:S01]  /*aff0*/  IMAD.U32 R6, RZ, RZ, UR4 ;  /* 0x00000004ff067e24 */ /* 0x000fe2000f8e00ff */
[----:B------:R-:W-:Y:S01]  /*b000*/  UIMAD.WIDE.U32 UR4, UR13, UR8, URZ ;  /* 0x000000080d0472a5 */ /* 0x000fe2000f8e003f */
[----:B------:R-:W-:-:S02]  /*b010*/  IMAD R18, R8, 0x40, R9 ;  /* 0x0000004008127824 */ /* 0x000fc400078e0209 */
[C---:B---3--:R-:W-:Y:S01]  /*b020*/  IMAD R14, R20.reuse, UR10, RZ ;  /* 0x0000000a140e7c24 */ /* 0x048fe2000f8e02ff */
[----:B------:R-:W-:Y:S01]  /*b030*/  UIADD3 UR6, UR5, UR6, URZ ;  /* 0x0000000605067290 */ /* 0x000fe2000fffe03f */
[----:B------:R-:W-:Y:S01]  /*b040*/  IMAD R8, R13, 0x8, R18 ;  /* 0x000000080d087824 */ /* 0x000fe200078e0212 */
[----:B------:R-:W-:Y:S01]  /*b050*/  ULDC.64 UR8, c[0x0][0xc28] ;  /* 0x00030a0000087ab9 */ /* 0x000fe20000000a00 */
[----:B------:R-:W-:-:S04]  /*b060*/  IMAD.WIDE.U32 R6, R20, UR12, R6 ;  /* 0x0000000c14067c25 */ /* 0x000fc8000f8e0006 */
[----:B------:R-:W-:Y:S02]  /*b070*/  IMAD R20, RZ, RZ, -UR13 ;  /* 0x8000000dff147e24 */ /* 0x000fe4000f8e02ff */
[----:B------:R-:W-:Y:S02]  /*b080*/  IMAD R17, R21, UR12, R14 ;  /* 0x0000000c15117c24 */ /* 0x000fe4000f8e020e */
[----:B------:R-:W-:Y:S02]  /*b090*/  IMAD.U32 R9, RZ, RZ, UR5 ;  /* 0x00000005ff097e24 */ /* 0x000fe4000f8e00ff */
[----:B0-----:R-:W-:Y:S02]  /*b0a0*/  IMAD R35, R35, R20, UR11 ;  /* 0x0000000b23237e24 */ /* 0x001fe4000f8e0214 */
[----:B------:R-:W-:Y:S01]  /*b0b0*/  IMAD.U32 R9, RZ, RZ, UR6 ;  /* 0x00000006ff097e24 */ /* 0x000fe2000f8e00ff */
[----:B------:R-:W-:Y:S01]  /*b0c0*/  ULDC.64 UR6, c[0x0][0xc48] ;  /* 0x0003120000067ab9 */ /* 0x000fe20000000a00 */
[----:B------:R-:W-:-:S02]  /*b0d0*/  IMAD.IADD R7, R7, 0x1, R17 ;  /* 0x0000000107077824 */ /* 0x000fc400078e0211 */
[----:B--2---:R-:W-:Y:S01]  /*b0e0*/  IMAD R13, R11, 0x80, R8 ;  /* 0x000000800b0d7824 */ /* 0x004fe200078e0208 */
[----:B------:R-:W-:Y:S01]  /*b0f0*/  MOV R8, UR4 ;  /* 0x0000000400087c02 */ /* 0x000fe20008000f00 */
[----:B------:R-:W-:Y:S02]  /*b100*/  ULDC.64 UR4, c[0x0][0xce0] ;  /* 0x0003380000047ab9 */ /* 0x000fe40000000a00 */
[----:B-1----:R-:W-:Y:S01]  /*b110*/  @P0 IMAD.HI.U32 R14, R13, R16, RZ ;  /* 0x000000100d0e0227 */ /* 0x002fe200078e00ff */
[----:B------:R-:W-:-:S03]  /*b120*/  MOV R15, R13 ;  /* 0x0000000d000f7202 */ /* 0x000fc60000000f00 */
[C---:B----4-:R-:W-:Y:S01]  /*b130*/  IMAD R16, R22.reuse, UR10, RZ ;  /* 0x0000000a16107c24 */ /* 0x050fe2000f8e02ff */
[----:B-----5:R-:W-:Y:S01]  /*b140*/  @P0 SHF.R.U32.HI R15, RZ, R19, R14 ;  /* 0x00000013ff0f0219 */ /* 0x020fe2000001160e */
[----:B------:R-:W-:-:S04]  /*b150*/  IMAD.WIDE.U32 R8, R22, UR12, R8 ;  /* 0x0000000c16087c25 */ /* 0x000fc8000f8e0008 */
[----:B------:R-:W-:Y:S01]  /*b160*/  IMAD R19, R23, UR12, R16 ;  /* 0x0000000c17137c24 */ /* 0x000fe2000f8e0210 */
[----:B------:R-:W-:Y:S01]  /*b170*/  SHF.R.S32.HI R16, RZ, 0x1f, R35 ;  /* 0x0000001fff107819 */ /* 0x000fe20000011423 */
        /* <DEDUP_REMOVED lines=9> */
[----:B------:R-:W-:Y:S01]  /*b210*/  SHF.R.S32.HI R19, RZ, 0x1f, R15 ;  /* 0x0000001fff137819 */ /* 0x000fe2000001140f */
[----:B------:R-:W-:Y:S01]  /*b220*/  IMAD R16, R35, UR5, R14 ;  /* 0x0000000523107c24 */ /* 0x000fe2000f8e020e */
[--C-:B------:R-:W-:Y:S01]  /*b230*/  SHF.R.S32.HI R14, RZ, 0x1f, R17.reuse ;  /* 0x0000001fff0e7819 */ /* 0x100fe20000011411 */
[----:B------:R-:W-:Y:S01]  /*b240*/  ULDC.64 UR4, c[0x0][0xc30] ;  /* 0x00030c0000047ab9 */ /* 0x000fe20000000a00 */
[----:B------:R-:W-:Y:S01]  /*b250*/  IADD3 R15, -R15, RZ, RZ ;  /* 0x000000ff0f0f7210 */ /* 0x000fe20007ffe1ff */
[----:B------:R-:W-:Y:S01]  /*b260*/  IMAD.MOV R20, RZ, RZ, -R17 ;  /* 0x000000ffff147224 */ /* 0x000fe200078e0a11 */
[----:B------:R-:W-:Y:S01]  /*b270*/  IADD3.X R7, R19, R7, R16, P0, !PT ;  /* 0x0000000713077210 */ /* 0x000fe200007fe410 */
[----:B------:R-:W-:-:S02]  /*b280*/  IMAD R14, R14, UR4, RZ ;  /* 0x000000040e0e7c24 */ /* 0x000fc4000f8e02ff */
[----:B------:R-:W-:Y:S02]  /*b290*/  IMAD R15, R10, R15, R13 ;  /* 0x0000000f0a0f7224 */ /* 0x000fe400078e020d */
        /* <DEDUP_REMOVED lines=32> */
[C---:B------:R-:W-:Y:S01]  /*b4a0*/  VIADD R11, R13.reuse, 0x8 ;  /* 0x000000080d0b7836 */ /* 0x040fe20000000000 */
[----:B------:R-:W0:Y:S01]  /*b4b0*/  SHFL.IDX PT, R15, R19, RZ, 0x1c1f ;  /* 0x001c1fff130f7589 */ /* 0x000e2200000e0000 */
[----:B------:R-:W-:Y:S01]  /*b4c0*/  UIADD3 UR4, UR4, 0x32420, URZ ;  /* 0x0003242004047890 */ /* 0x000fe2000fffe03f */
[----:B------:R-:W-:-:S02]  /*b4d0*/  ISETP.GE.OR P1, PT, R13, R10, P0 ;  /* 0x0000000a0d00720c */ /* 0x000fc40000726670 */
        /* <DEDUP_REMOVED lines=8> */
[----:B------:R-:W-:-:S05]  /*b560*/  IADD3 R0, R0, -R19, RZ ;  /* 0x8000001300007210 */ /* 0x000fca0007ffe0ff */
[----:B------:R-:W-:Y:S01]  /*b570*/  IMAD.SHL.U32 R0, R0, 0x2, RZ ;  /* 0x0000000200007824 */ /* 0x000fe200078e00ff */
[----:B0-----:R3:W-:Y:S04]  /*b580*/  @!P1 ST.E desc[UR36][R14.64], R5 ;  /* 0x000000050e009985 */ /* 0x0017e8000c101924 */
[----:B--2---:R3:W-:Y:S01]  /*b590*/  @!P0 ST.E desc[UR36][R16.64], R4 ;  /* 0x0000000410008985 */ /* 0x0047e2000c101924 */
[----:B------:R-:W-:Y:S05]  /*b5a0*/  @P2 BRA `(.L_x_13919) ;  /* 0x0000000800f82947 */ /* 0x000fea0003800000 */
[C---:B---3--:R-:W-:Y:S01]  /*b5b0*/  VIADD R4, R0.reuse, 0x8 ;  /* 0x0000000800047836 */ /* 0x048fe20000000000 */
[----:B------:R-:W-:Y:S01]  /*b5c0*/  ULDC UR4, c[0x0][0xbc8] ;  /* 0x0002f20000047ab9 */ /* 0x000fe20000000800 */
[C---:B------:R-:W-:Y:S01]  /*b5d0*/  VIADD R5, R0.reuse, 0x10 ;  /* 0x0000001000057836 */ /* 0x040fe20000000000 */
[C---:B------:R-:W-:Y:S01]  /*b5e0*/  IADD3 R12, R0.reuse, 0x18, RZ ;  /* 0x00000018000c7810 */ /* 0x040fe20007ffe0ff */
[----:B------:R-:W-:Y:S01]  /*b5f0*/  VIADD R18, R0, 0x20 ;  /* 0x0000002000127836 */ /* 0x000fe20000000000 */
[----:B------:R-:W-:Y:S01]  /*b600*/  ISETP.GE.AND P3, PT, R4, UR4, PT ;  /* 0x0000000404007c0c */ /* 0x000fe2000bf66270 */
[C---:B------:R-:W-:Y:S01]  /*b610*/  VIADD R19, R0.reuse, 0x28 ;  /* 0x0000002800137836 */ /* 0x040fe20000000000 */
[----:B------:R-:W-:Y:S01]  /*b620*/  ISETP.GE.AND P4, PT, R5, UR4, PT ;  /* 0x0000000405007c0c */ /* 0x000fe2000bf86270 */
[----:B------:R-:W-:Y:S01]  /*b630*/  VIADD R20, R0, 0x30 ;  /* 0x0000003000147836 */ /* 0x000fe20000000000 */
[----:B------:R-:W-:Y:S01]  /*b640*/  ISETP.GE.AND P5, PT, R12, UR4, PT ;  /* 0x000000040c007c0c */ /* 0x000fe2000bfa6270 */
[C---:B------:R-:W-:Y:S01]  /*b650*/  VIADD R22, R0.reuse, 0x40 ;  /* 0x0000004000167836 */ /* 0x040fe20000000000 */
[C---:B------:R-:W-:Y:S01]  /*b660*/  ISETP.GE.AND P2, PT, R0.reuse, UR4, PT ;  /* 0x0000000400007c0c */ /* 0x040fe2000bf46270 */
[----:B------:R-:W-:Y:S01]  /*b670*/  VIADD R23, R0, 0x48 ;  /* 0x0000004800177836 */ /* 0x000fe20000000000 */
[----:B------:R-:W-:Y:S01]  /*b680*/  ISETP.GE.AND P0, PT, R18, UR4, PT ;  /* 0x0000000412007c0c */ /* 0x000fe2000bf06270 */
[----:B------:R-:W-:Y:S01]  /*b690*/  VIADD R34, R0, 0x50 ;  /* 0x0000005000227836 */ /* 0x000fe20000000000 */
[----:B------:R-:W-:-:S02]  /*b6a0*/  ISETP.GE.AND P1, PT, R19, UR4, PT ;  /* 0x0000000413007c0c */ /* 0x000fc4000bf26270 */
[----:B------:R-:W-:Y:S02]  /*b6b0*/  IADD3 R21, R0, 0x38, RZ ;  /* 0x0000003800157810 */ /* 0x000fe40007ffe0ff */
[----:B------:R-:W-:Y:S02]  /*b6c0*/  @!P3 LEA.HI R4, R4, R4, RZ, 0x1 ;  /* 0x000000040404b211 */ /* 0x000fe400078f08ff */
[----:B------:R-:W-:Y:S02]  /*b6d0*/  @!P4 LEA.HI R5, R5, R5, RZ, 0x1 ;  /* 0x000000050505c211 */ /* 0x000fe400078f08ff */
[----:B------:R-:W-:Y:S02]  /*b6e0*/  @!P5 LEA.HI R12, R12, R12, RZ, 0x1 ;  /* 0x0000000c0c0cd211 */ /* 0x000fe400078f08ff */
[----:B------:R-:W-:Y:S02]  /*b6f0*/  @!P3 LOP3.LUT R13, R4, 0xfffffffe, RZ, 0xc0, !PT ;  /* 0xfffffffe040db812 */ /* 0x000fe400078ec0ff */
[----:B------:R-:W-:Y:S01]  /*b700*/  @!P4 LOP3.LUT R15, R5, 0xfffffffe, RZ, 0xc0, !PT ;  /* 0xfffffffe050fc812 */ /* 0x000fe200078ec0ff */
[----:B-1--4-:R-:W-:Y:S01]  /*b710*/  @!P2 IMAD.WIDE R4, R0, 0x4, R6 ;  /* 0x000000040004a825 */ /* 0x012fe200078e0206 */
        /* <DEDUP_REMOVED lines=14> */
[----:B0-----:R-:W-:Y:S01]  /*b800*/  VIADD R25, R0, 0x60 ;  /* 0x0000006000197836 */ /* 0x001fe20000000000 */
[----:B------:R-:W-:Y:S02]  /*b810*/  @!P1 LEA.HI R19, R19, R19, RZ, 0x1 ;  /* 0x0000001313139211 */ /* 0x000fe400078f08ff */
[----:B------:R-:W-:Y:S01]  /*b820*/  @!P0 LOP3.LUT R5, R18, 0xfffffffe, RZ, 0xc0, !PT ;  /* 0xfffffffe12058812 */ /* 0x000fe200078ec0ff */
[----:B-1----:R-:W-:Y:S01]  /*b830*/  VIADD R28, R0, 0x88 ;  /* 0x00000088001c7836 */ /* 0x002fe20000000000 */
[----:B------:R-:W-:Y:S02]  /*b840*/  @!P1 LOP3.LUT R13, R19, 0xfffffffe, RZ, 0xc0, !PT ;  /* 0xfffffffe130d9812 */ /* 0x000fe400078ec0ff */
        /* <DEDUP_REMOVED lines=14> */
[----:B------:R-:W-:Y:S02]  /*b930*/  IADD3 R24, R0, 0x58, RZ ;  /* 0x0000005800187810 */ /* 0x000fe40007ffe0ff */
[----:B------:R-:W-:Y:S01]  /*b940*/  @!P6 LOP3.LUT R19, R34, 0xfffffffe, RZ, 0xc0, !PT ;  /* 0xfffffffe2213e812 */ /* 0x000fe200078ec0ff */
        /* <DEDUP_REMOVED lines=37> */
[----:B---3--:R-:W-:Y:S01]  /*bba0*/  @!P5 LOP3.LUT R17, R22, 0xfffffffe, RZ, 0xc0, !PT ;  /* 0xfffffffe1611d812 */ /* 0x008fe200078ec0ff */
[----:B------:R-:W-:Y:S01]  /*bbb0*/  VIADD R22, R0, 0xb0 ;  /* 0x000000b000167836 */ /* 0x000fe20000000000 */
[----:B------:R-:W-:-:S02]  /*bbc0*/  @!P4 LOP3.LUT R23, R23, 0xfffffffe, RZ, 0xc0, !PT ;  /* 0xfffffffe1717c812 */ /* 0x000fc400078ec0ff */
[----:B----4-:R-:W-:Y:S01]  /*bbd0*/  @!P3 LOP3.LUT R19, R28, 0xfffffffe, RZ, 0xc0, !PT ;  /* 0xfffffffe1c13b812 */ /* 0x010fe200078ec0ff */
[C---:B------:R-:W-:Y:S01]  /*bbe0*/  VIADD R28, R0.reuse, 0xc0 ;  /* 0x000000c0001c7836 */ /* 0x040fe20000000000 */
[----:B------:R-:W-:Y:S01]  /*bbf0*/  IADD3 R25, R0, 0x98, RZ ;  /* 0x0000009800197810 */ /* 0x000fe20007ffe0ff */
[--C-:B0-----:R-:W-:Y:S01]  /*bc00*/  @!P2 IMAD.WIDE R4, R15, 0x4, R6.reuse ;  /* 0x000000040f04a825 */ /* 0x101fe200078e0206 */
[----:B------:R-:W-:Y:S02]  /*bc10*/  ISETP.GE.AND P0, PT, R24, UR4, PT ;  /* 0x0000000418007c0c */ /* 0x000fe4000bf06270 */
[----:B------:R-:W-:Y:S01]  /*bc20*/  ISETP.GE.AND P1, PT, R25, UR4, PT ;  /* 0x0000000419007c0c */ /* 0x000fe2000bf26270 */
[--C-:B-1----:R-:W-:Y:S01]  /*bc30*/  @!P6 IMAD.WIDE R12, R21, 0x4, R6.reuse ;  /* 0x00000004150ce825 */ /* 0x102fe200078e0206 */
        /* <DEDUP_REMOVED lines=19> */
[----:B-1----:R-:W-:Y:S01]  /*bd70*/  @!P1 LOP3.LUT R13, R25, 0xfffffffe, RZ, 0xc0, !PT ;  /* 0xfffffffe190d9812 */ /* 0x002fe200078ec0ff */
[----:B------:R-:W-:Y:S01]  /*bd80*/  @!P0 IMAD.WIDE R4, R5, 0x4, R6 ;  /* 0x0000000405048825 */ /* 0x000fe200078e0206 */
[----:B------:R-:W-:-:S02]  /*bd90*/  @!P4 LEA.HI R22, R22, R22, RZ, 0x1 ;  /* 0x000000161616c211 */ /* 0x000fc400078f08ff */
        /* <DEDUP_REMOVED lines=12> */
[----:B------:R-:W-:-:S02]  /*be60*/  @!P5 LOP3.LUT R23, R23, 0xfffffffe, RZ, 0xc0, !PT ;  /* 0xfffffffe1717d812 */ /* 0x000fc400078ec0ff */
[----:B----4-:R-:W-:Y:S02]  /*be70*/  @!P6 LOP3.LUT R19, R28, 0xfffffffe, RZ, 0xc0, !PT ;  /* 0xfffffffe1c13e812 */ /* 0x010fe400078ec0ff */
[----:B------:R-:W-:Y:S01]  /*be80*/  IADD3 R22, R0, 0xd8, RZ ;  /* 0x000000d800167810 */ /* 0x000fe20007ffe0ff */
[--C-:B0-----:R-:W-:Y:S01]  /*be90*/  @!P3 IMAD.WIDE R4, R21, 0x4, R6.reuse ;  /* 0x000000041504b825 */ /* 0x101fe200078e0206 */
[----:B------:R-:W-:Y:S02]  /*bea0*/  ISETP.GE.AND P0, PT, R20, UR4, PT ;  /* 0x0000000414007c0c */ /* 0x000fe4000bf06270 */
[----:B------:R-:W-:Y:S01]  /*beb0*/  ISETP.GE.AND P2, PT, R22, UR4, PT ;  /* 0x0000000416007c0c */ /* 0x000fe2000bf46270 */
        /* <DEDUP_REMOVED lines=10> */
[C---:B0-----:R-:W-:Y:S01]  /*bf60*/  IADD3 R5, R0.reuse, 0xf8, RZ ;  /* 0x000000f800057810 */ /* 0x041fe20007ffe0ff */
[C---:B------:R-:W-:Y:S01]  /*bf70*/  VIADD R14, R0.reuse, 0xe8 ;  /* 0x000000e8000e7836 */ /* 0x040fe20000000000 */
[----:B------:R0:W-:Y:S01]  /*bf80*/  @!P6 ST.E.64 desc[UR36][R18.64], R120 ;  /* 0x000000781200e985 */ /* 0x0001e2000c101b24 */
[----:B------:R-:W-:Y:S01]  /*bf90*/  VIADD R15, R0, 0xf0 ;  /* 0x000000f0000f7836 */ /* 0x000fe20000000000 */
[----:B------:R-:W-:Y:S02]  /*bfa0*/  ISETP.GE.AND P3, PT, R23, UR4, PT ;  /* 0x0000000417007c0c */ /* 0x000fe4000bf66270 */
[----:B------:R-:W-:Y:S02]  /*bfb0*/  ISETP.GE.AND P6, PT, R5, UR4, PT ;  /* 0x0000000405007c0c */ /* 0x000fe4000bfc6270 */
[----:B------:R-:W-:-:S02]  /*bfc0*/  ISETP.GE.AND P4, PT, R14, UR4, PT ;  /* 0x000000040e007c0c */ /* 0x000fc4000bf86270 */
[----:B------:R-:W-:Y:S02]  /*bfd0*/  ISETP.GE.AND P5, PT, R15, UR4, PT ;  /* 0x000000040f007c0c */ /* 0x000fe4000bfa6270 */
[----:B------:R-:W-:Y:S02]  /*bfe0*/  @!P1 LEA.HI R21, R21, R21, RZ, 0x1 ;  /* 0x0000001515159211 */ /* 0x000fe400078f08ff */
[----:B------:R-:W-:Y:S02]  /*bff0*/  @!P2 LEA.HI R22, R22, R22, RZ, 0x1 ;  /* 0x000000161616a211 */ /* 0x000fe400078f08ff */
[----:B-1----:R-:W-:Y:S02]  /*c000*/  @!P1 LOP3.LUT R13, R21, 0xfffffffe, RZ, 0xc0, !PT ;  /* 0xfffffffe150d9812 */ /* 0x002fe400078ec0ff */
[----:B------:R-:W-:Y:S02]  /*c010*/  @!P3 LEA.HI R23, R23, R23, RZ, 0x1 ;  /* 0x000000171717b211 */ /* 0x000fe400078f08ff */
[----:B------:R-:W-:-:S02]  /*c020*/  @!P6 LEA.HI R12, R5, R5, RZ, 0x1 ;  /* 0x00000005050ce211 */ /* 0x000fc400078f08ff */
[----:B------:R-:W-:Y:S02]  /*c030*/  @!P4 LEA.HI R14, R14, R14, RZ, 0x1 ;  /* 0x0000000e0e0ec211 */ /* 0x000fe400078f08ff */
[----:B------:R-:W-:Y:S02]  /*c040*/  @!P5 LEA.HI R4, R15, R15, RZ, 0x1 ;  /* 0x0000000f0f04d211 */ /* 0x000fe400078f08ff */
[----:B------:R-:W-:Y:S02]  /*c050*/  @!P0 LOP3.LUT R5, R20, 0xfffffffe, RZ, 0xc0, !PT ;  /* 0xfffffffe14058812 */ /* 0x000fe400078ec0ff */
[----:B------:R-:W-:Y:S02]  /*c060*/  @!P2 LOP3.LUT R15, R22, 0xfffffffe, RZ, 0xc0, !PT ;  /* 0xfffffffe160fa812 */ /* 0x000fe400078ec0ff */
[----:B--2---:R-:W-:Y:S02]  /*c070*/  @!P3 LOP3.LUT R17, R23, 0xfffffffe, RZ, 0xc0, !PT ;  /* 0xfffffffe1711b812 */ /* 0x004fe400078ec0ff */
[----:B0-----:R-:W-:Y:S01]  /*c080*/  @!P4 LOP3.LUT R19, R14, 0xfffffffe, RZ, 0xc0, !PT ;  /* 0xfffffffe0e13c812 */ /* 0x001fe200078ec0ff */
        /* <DEDUP_REMOVED lines=16> */
.L_x_13919:
[----:B------:R-:W-:Y:S05]  /*c190*/  BSYNC B0 ;  /* 0x0000000000007941 */ /* 0x000fea0003800000 */
.L_x_13918:
[----:B------:R-:W-:Y:S01]  /*c1a0*/  ISETP.GE.AND P0, PT, R11, R10, PT ;  /* 0x0000000a0b00720c */ /* 0x000fe20003f06270 */
[----:B0--3--:R2:W3:Y:S04]  /*c1b0*/  SHFL.IDX PT, R5, R9, 0x1, 0x1c1f ;  /* 0x003c1f0009057f89 */ /* 0x0094e800000e0000 */
[----:B------:R2:W0:Y:S08]  /*c1c0*/  SHFL.IDX PT, R4, R8, 0x1, 0x1c1f ;  /* 0x003c1f0008047f89 */ /* 0x00043000000e0000 */
[----:B--2---:R-:W-:Y:S05]  /*c1d0*/  @P0 BRA `(.L_x_13877) ;  /* 0x0000005400700947 */ /* 0x004fea0003800000 */
[C---:B----4-:R-:W-:Y:S01]  /*c1e0*/  VIADD R6, R0.reuse, 0x8 ;  /* 0x0000000800067836 */ /* 0x050fe20000000000 */
[----:B------:R-:W-:Y:S01]  /*c1f0*/  ULDC UR4, c[0x0][0xbc8] ;  /* 0x0002f20000047ab9 */ /* 0x000fe20000000800 */
[C---:B-1----:R-:W-:Y:S01]  /*c200*/  VIADD R7, R0.reuse, 0x10 ;  /* 0x0000001000077836 */ /* 0x042fe20000000000 */
[C---:B------:R-:W-:Y:S01]  /*c210*/  ISETP.GE.AND P0, PT, R0.reuse, UR4, PT ;  /* 0x0000000400007c0c */ /* 0x040fe2000bf06270 */
[----:B------:R-:W-:Y:S01]  /*c220*/  VIADD R12, R0, 0x18 ;  /* 0x00000018000c7836 */ /* 0x000fe20000000000 */
        /* <DEDUP_REMOVED lines=11> */
[----:B------:R-:W-:Y:S01]  /*c2e0*/  VIADD R20, R0, 0x58 ;  /* 0x0000005800147836 */ /* 0x000fe20000000000 */
[----:B------:R-:W-:-:S02]  /*c2f0*/  ISETP.GE.AND P4, PT, R18, UR4, PT ;  /* 0x0000000412007c0c */ /* 0x000fc4000bf86270 */
[----:B------:R-:W-:Y:S02]  /*c300*/  @!P1 LEA.HI R6, R6, R6, RZ, 0x1 ;  /* 0x0000000606069211 */ /* 0x000fe400078f08ff */
[----:B------:R-:W-:Y:S02]  /*c310*/  @!P2 LEA.HI R7, R7, R7, RZ, 0x1 ;  /* 0x000000070707a211 */ /* 0x000fe400078f08ff */
[----:B------:R-:W-:Y:S02]  /*c320*/  @!P1 LOP3.LUT R9, R6, 0xfffffffe, RZ, 0xc0, !PT ;  /* 0xfffffffe06099812 */ /* 0x000fe400078ec0ff */
[----:B------:R-:W-:Y:S01]  /*c330*/  @!P2 LOP3.LUT R11, R7, 0xfffffffe, RZ, 0xc0, !PT ;  /* 0xfffffffe070ba812 */ /* 0x000fe200078ec0ff */
[--C-:B0--3--:R-:W-:Y:S01]  /*c340*/  @!P0 IMAD.WIDE R6, R0, 0x4, R4.reuse ;  /* 0x0000000400068825 */ /* 0x109fe200078e0204 */
[----:B------:R-:W-:Y:S02]  /*c350*/  ISETP.GE.AND P3, PT, R17, UR4, PT ;  /* 0x0000000411007c0c */ /* 0x000fe4000bf66270 */
[----:B------:R-:W-:Y:S01]  /*c360*/  @!P5 LEA.HI R12, R12, R12, RZ, 0x1 ;  /* 0x0000000c0c0cd211 */ /* 0x000fe200078f08ff */
[----:B------:R-:W-:Y:S01]  /*c370*/  @!P1 IMAD.WIDE R8, R9, 0x4, R4 ;  /* 0x0000000409089825 */ /* 0x000fe200078e0204 */
[----:B------:R0:W-:Y:S01]  /*c380*/  @!P0 ST.E.64 desc[UR36][R6.64], R26 ;  /* 0x0000001a06008985 */ /* 0x0001e2000c101b24 */
[----:B------:R-:W-:-:S02]  /*c390*/  ISETP.GE.AND P0, PT, R14, UR4, PT ;  /* 0x000000040e007c0c */ /* 0x000fc4000bf06270 */
[----:B------:R-:W-:Y:S01]  /*c3a0*/  @!P2 IMAD.WIDE R10, R11, 0x4, R4 ;  /* 0x000000040b0aa825 */ /* 0x000fe200078e0204 */
[----:B------:R-:W-:Y:S01]  /*c3b0*/  @!P1 ST.E.64 desc[UR36][R8.64], R30 ;  /* 0x0000001e08009985 */ /* 0x000fe2000c101b24 */
[----:B------:R-:W-:Y:S02]  /*c3c0*/  ISETP.GE.AND P1, PT, R15, UR4, PT ;  /* 0x000000040f007c0c */ /* 0x000fe4000bf26270 */
[----:B------:R-:W-:Y:S01]  /*c3d0*/  @!P6 LEA.HI R13, R13, R13, RZ, 0x1 ;  /* 0x0000000d0d0de211 */ /* 0x000fe200078f08ff */
[----:B------:R1:W-:Y:S01]  /*c3e0*/  @!P2 ST.E.64 desc[UR36][R10.64], R2 ;  /* 0x000000020a00a985 */ /* 0x0003e2000c101b24 */
[----:B------:R-:W-:Y:S02]  /*c3f0*/  ISETP.GE.AND P2, PT, R16, UR4, PT ;  /* 0x0000000410007c0c */ /* 0x000fe4000bf46270 */
[----:B------:R-:W-:Y:S02]  /*c400*/  @!P6 LOP3.LUT R13, R13, 0xfffffffe, RZ, 0xc0, !PT ;  /* 0xfffffffe0d0de812 */ /* 0x000fe400078ec0ff */
[----:B------:R-:W-:-:S02]  /*c410*/  @!P3 LEA.HI R17, R17, R17, RZ, 0x1 ;  /* 0x000000111111b211 */ /* 0x000fc400078f08ff */
[----:B0-----:R-:W-:Y:S02]  /*c420*/  @!P5 LOP3.LUT R7, R12, 0xfffffffe, RZ, 0xc0, !PT ;  /* 0xfffffffe0c07d812 */ /* 0x001fe400078ec0ff */
[----:B------:R-:W-:Y:S02]  /*c430*/  @!P0 LEA.HI R14, R14, R14, RZ, 0x1 ;  /* 0x0000000e0e0e8211 */ /* 0x000fe400078f08ff */
[----:B------:R-:W-:Y:S02]  /*c440*/  @!P1 LEA.HI R15, R15, R15, RZ, 0x1 ;  /* 0x0000000f0f0f9211 */ /* 0x000fe400078f08ff */
[----:B------:R-:W-:Y:S01]  /*c450*/  @!P4 LEA.HI R18, R18, R18, RZ, 0x1 ;  /* 0x000000121212c211 */ /* 0x000fe200078f08ff */
[--C-:B-1----:R-:W-:Y:S01]  /*c460*/  @!P5 IMAD.WIDE R2, R7, 0x4, R4.reuse ;  /* 0x000000040702d825 */ /* 0x102fe200078e0204 */
[----:B------:R-:W-:Y:S02]  /*c470*/  @!P2 LEA.HI R16, R16, R16, RZ, 0x1 ;  /* 0x000000101010a211 */ /* 0x000fe400078f08ff */
[----:B------:R-:W-:Y:S01]  /*c480*/  @!P0 LOP3.LUT R9, R14, 0xfffffffe, RZ, 0xc0, !PT ;  /* 0xfffffffe0e098812 */ /* 0x000fe200078ec0ff */
[----:B------:R-:W-:Y:S01]  /*c490*/  @!P6 IMAD.WIDE R6, R13, 0x4, R4 ;  /* 0x000000040d06e825 */ /* 0x000fe200078e0204 */
[----:B------:R-:W-:Y:S01]  /*c4a0*/  @!P1 LOP3.LUT R15, R15, 0xfffffffe, RZ, 0xc0, !PT ;  /* 0xfffffffe0f0f9812 */ /* 0x000fe200078ec0ff */
[----:B------:R0:W-:Y:S01]  /*c4b0*/  @!P5 ST.E.64 desc[UR36][R2.64], R38 ;  /* 0x000000260200d985 */ /* 0x0001e2000c101b24 */
[----:B------:R-:W-:Y:S01]  /*c4c0*/  @!P2 LOP3.LUT R11, R16, 0xfffffffe, RZ, 0xc0, !PT ;  /* 0xfffffffe100ba812 */ /* 0x000fe200078ec0ff */
[----:B------:R-:W-:Y:S01]  /*c4d0*/  VIADD R16, R0, 0x70 ;  /* 0x0000007000107836 */ /* 0x000fe20000000000 */
[----:B------:R-:W-:Y:S01]  /*c4e0*/  @!P3 LOP3.LUT R17, R17, 0xfffffffe, RZ, 0xc0, !PT ;  /* 0xfffffffe1111b812 */ /* 0x000fe200078ec0ff */
[----:B------:R1:W-:Y:S01]  /*c4f0*/  @!P6 ST.E.64 desc[UR36][R6.64], R42 ;  /* 0x0000002a0600e985 */ /* 0x0003e2000c101b24 */
[----:B------:R-:W-:-:S02]  /*c500*/  @!P4 LOP3.LUT R13, R18, 0xfffffffe, RZ, 0xc0, !PT ;  /* 0xfffffffe120dc812 */ /* 0x000fc400078ec0ff */
[----:B------:R-:W-:Y:S02]  /*c510*/  ISETP.GE.AND P5, PT, R19, UR4, PT ;  /* 0x0000000413007c0c */ /* 0x000fe4000bfa6270 */
[----:B------:R-:W-:Y:S01]  /*c520*/  ISETP.GE.AND P6, PT, R20, UR4, PT ;  /* 0x0000000414007c0c */ /* 0x000fe2000bfc6270 */
[--C-:B------:R-:W-:Y:S01]  /*c530*/  @!P4 IMAD.WIDE R12, R13, 0x4, R4.reuse ;  /* 0x000000040d0cc825 */ /* 0x100fe200078e0204 */
[C---:B------:R-:W-:Y:S02]  /*c540*/  IADD3 R14, R0.reuse, 0x60, RZ ;  /* 0x00000060000e7810 */ /* 0x040fe40007ffe0ff */
        /* <DEDUP_REMOVED lines=11> */
[C---:B------:R-:W-:Y:S01]  /*c600*/  VIADD R15, R0.reuse, 0x68 ;  /* 0x00000068000f7836 */ /* 0x040fe20000000000 */
[----:B------:R3:W-:Y:S01]  /*c610*/  @!P3 ST.E.64 desc[UR36][R10.64], R58 ;  /* 0x0000003a0a00b985 */ /* 0x0007e2000c101b24 */
[----:B------:R-:W-:Y:S01]  /*c620*/  VIADD R17, R0, 0x78 ;  /* 0x0000007800117836 */ /* 0x000fe20000000000 */
[----:B------:R-:W-:Y:S02]  /*c630*/  @!P6 LEA.HI R20, R20, R20, RZ, 0x1 ;  /* 0x000000141414e211 */ /* 0x000fe400078f08ff */
[----:B------:R4:W-:Y:S01]  /*c640*/  @!P4 ST.E.64 desc[UR36][R12.64], R62 ;  /* 0x0000003e0c00c985 */ /* 0x0009e2000c101b24 */
[----:B------:R-:W-:Y:S02]  /*c650*/  ISETP.GE.AND P4, PT, R14, UR4, PT ;  /* 0x000000040e007c0c */ /* 0x000fe4000bf86270 */
        /* <DEDUP_REMOVED lines=81> */
[----:B------:R-:W-:Y:S01]  /*cb70*/  @!P6 LEA.HI R20, R20, R20, RZ, 0x1 ;  /* 0x000000141414e211 */ /* 0x000fe200078f08ff */
[C---:B------:R-:W-:Y:S01]  /*cb80*/  VIADD R18, R0.reuse, 0xf0 ;  /* 0x000000f000127836 */ /* 0x040fe20000000000 */
[----:B------:R-:W-:Y:S01]  /*cb90*/  ISETP.GE.AND P1, PT, R15, UR4, PT ;  /* 0x000000040f007c0c */ /* 0x000fe2000bf26270 */
[----:B------:R-:W-:Y:S01]  /*cba0*/  VIADD R0, R0, 0xf8 ;  /* 0x000000f800007836 */ /* 0x000fe20000000000 */
[----:B------:R-:W-:-:S02]  /*cbb0*/  ISETP.GE.AND P3, PT, R17, UR4, PT ;  /* 0x0000000411007c0c */ /* 0x000fc4000bf66270 */
[----:B------:R-:W-:Y:S02]  /*cbc0*/  ISETP.GE.AND P4, PT, R18, UR4, PT ;  /* 0x0000000412007c0c */ /* 0x000fe4000bf86270 */
        /* <DEDUP_REMOVED lines=33> */
.L_x_13917:
        /* <DEDUP_REMOVED lines=31> */
[----:B------:R-:W-:Y:S01]  /*cfd0*/  IADD3 R7, -R5, RZ, RZ ;  /* 0x000000ff05077210 */ /* 0x000fe20007ffe1ff */
[----:B------:R-:W-:Y:S01]  /*cfe0*/  UIMAD UR6, UR11, UR9, UR6 ;  /* 0x000000090b0672a4 */ /* 0x000fe2000f8e0206 */
[----:B------:R-:W-:Y:S01]  /*cff0*/  MOV R2, UR4 ;  /* 0x0000000400027c02 */ /* 0x000fe20008000f00 */
[----:B------:R-:W-:Y:S01]  /*d000*/  IMAD.U32 R3, RZ, RZ, UR5 ;  /* 0x00000005ff037e24 */ /* 0x000fe2000f8e00ff */
[----:B------:R-:W-:Y:S01]  /*d010*/  SHF.R.S32.HI R4, RZ, 0x1f, R9 ;  /* 0x0000001fff047819 */ /* 0x000fe20000011409 */
[----:B------:R-:W-:Y:S01]  /*d020*/  UIADD3 UR6, UR5, UR6, URZ ;  /* 0x0000000605067290 */ /* 0x000fe2000fffe03f */
[----:B0-----:R-:W-:-:S02]  /*d030*/  IMAD R12, R10, UR8, RZ ;  /* 0x000000080a0c7c24 */ /* 0x001fc4000f8e02ff */
[----:B------:R-:W-:Y:S01]  /*d040*/  ULDC.64 UR4, c[0x0][0xce0] ;  /* 0x0003380000047ab9 */ /* 0x000fe20000000a00 */
[----:B------:R-:W-:Y:S02]  /*d050*/  IMAD R7, R6, R7, R0 ;  /* 0x0000000706077224 */ /* 0x000fe400078e0200 */
[----:B------:R-:W-:Y:S02]  /*d060*/  IMAD.U32 R3, RZ, RZ, UR6 ;  /* 0x00000006ff037e24 */ /* 0x000fe4000f8e00ff */
[----:B------:R-:W-:Y:S01]  /*d070*/  IMAD R11, R11, UR7, R12 ;  /* 0x000000070b0b7c24 */ /* 0x000fe2000f8e020c */
[----:B------:R-:W-:Y:S01]  /*d080*/  SHF.R.S32.HI R0, RZ, 0x1f, R7 ;  /* 0x0000001fff007819 */ /* 0x000fe20000011407 */
[----:B------:R-:W-:-:S04]  /*d090*/  IMAD.WIDE.U32 R2, R10, UR7, R2 ;  /* 0x000000070a027c25 */ /* 0x000fc8000f8e0002 */
[----:B------:R-:W-:Y:S02]  /*d0a0*/  IMAD.IADD R3, R11, 0x1, R3 ;  /* 0x000000010b037824 */ /* 0x000fe400078e0203 */
[----:B------:R-:W-:Y:S02]  /*d0b0*/  IMAD R4, R4, UR4, RZ ;  /* 0x0000000404047c24 */ /* 0x000fe4000f8e02ff */
[----:B------:R-:W-:-:S04]  /*d0c0*/  IMAD.WIDE.U32 R2, R9, UR4, R2 ;  /* 0x0000000409027c25 */ /* 0x000fc8000f8e0002 */
[----:B------:R-:W-:Y:S01]  /*d0d0*/  IMAD R4, R9, UR5, R4 ;  /* 0x0000000509047c24 */ /* 0x000fe2000f8e0204 */
[----:B------:R-:W-:Y:S01]  /*d0e0*/  SHF.R.S32.HI R9, RZ, 0x1f, R5 ;  /* 0x0000001fff097819 */ /* 0x000fe20000011405 */
[----:B------:R-:W-:Y:S01]  /*d0f0*/  ULDC.64 UR4, c[0x0][0xcc8] ;  /* 0x0003320000047ab9 */ /* 0x000fe20000000a00 */
[----:B------:R-:W-:Y:S01]  /*d100*/  IADD3 R2, P0, R5, R2, RZ ;  /* 0x0000000205027210 */ /* 0x000fe20007f1e0ff */
[----:B------:R-:W-:-:S03]  /*d110*/  IMAD R0, R0, UR4, RZ ;  /* 0x0000000400007c24 */ /* 0x000fc6000f8e02ff */
[----:B------:R-:W-:Y:S01]  /*d120*/  IADD3.X R3, R9, R3, R4, P0, !PT ;  /* 0x0000000309037210 */ /* 0x000fe200007fe404 */
        /* <DEDUP_REMOVED lines=9> */
.L_x_13875:
[----:B------:R-:W-:-:S08]  /*d1c0*/  NOP ;  /* 0x0000000000007918 */ /* 0x000fd00000000000 */
[----:B------:R-:W0:-:S00]  /*d1d0*/  USETMAXREG.DEALLOC.CTAPOOL 0x28 ;  /* 0x00000028000079c8 */ /* 0x000e0000080e0500 */
        /* <DEDUP_REMOVED lines=16> */
.L_x_13920:
[----:B------:R-:W-:Y:S01]  /*d2e0*/  ULDC UR40, c[0x0][0xd50] ;  /* 0x0003540000287ab9 */ /* 0x000fe20000000800 */
[----:B------:R-:W-:Y:S01]  /*d2f0*/  UMOV UR39, UR6 ;  /* 0x0000000600277c82 */ /* 0x000fe20008000000 */
[----:B------:R-:W-:-:S11]  /*d300*/  UISETP.NE.AND UP0, UPT, UR40, 0x1, UPT ;  /* 0x000000012800788c */ /* 0x000fd6000bf05270 */
[----:B------:R-:W-:Y:S01]  /*d310*/  @UP0 ULDC UR4, c[0x0][0xd54] ;  /* 0x0003550000040ab9 */ /* 0x000fe20000000800 */
[----:B------:R-:W-:Y:S01]  /*d320*/  @UP0 ULDC UR7, c[0x0][0xd58] ;  /* 0x0003560000070ab9 */ /* 0x000fe20000000800 */
[----:B------:R-:W-:-:S04]  /*d330*/  UIMAD.WIDE.U32 UR4, UR6, UR4, URZ ;  /* 0x00000004060472a5 */ /* 0x000fc8000f8e003f */
[----:B------:R-:W-:-:S12]  /*d340*/  @UP0 USHF.R.U32.HI UR39, URZ, UR7, UR5 ;  /* 0x000000073f270299 */ /* 0x000fd80008011605 */
.L_x_13921:
[----:B------:R-:W-:Y:S01]  /*d350*/  ISETP.LE.AND P0, PT, RZ, UR45, PT ;  /* 0x0000002dff007c0c */ /* 0x000fe2000bf03270 */
[----:B------:R-:W-:Y:S01]  /*d360*/  UIADD3 UR4, -UR39, URZ, URZ ;  /* 0x0000003f27047290 */ /* 0x000fe2000fffe13f */
[----:B------:R-:W-:Y:S01]  /*d370*/  MOV R26, 0x1 ;  /* 0x00000001001a7802 */ /* 0x000fe20000000f00 */
[----:B------:R-:W-:Y:S02]  /*d380*/  IMAD.MOV.U32 R17, RZ, RZ, RZ ;  /* 0x000000ffff117224 */ /* 0x000fe400078e00ff */
[----:B------:R-:W-:Y:S01]  /*d390*/  UIMAD UR40, UR40, UR4, UR6 ;  /* 0x00000004282872a4 */ /* 0x000fe2000f8e0206 */
[----:B------:R-:W-:-:S07]  /*d3a0*/  IMAD.MOV.U32 R9, RZ, RZ, 0x1 ;  /* 0x00000001ff097424 */ /* 0x000fce00078e00ff */
[----:B------:R-:W-:Y:S05]  /*d3b0*/  @!P0 BRA `(.L_x_13922) ;  /* 0x0000004000348947 */ /* 0x000fea0003800000 */
[----:B------:R-:W-:Y:S01]  /*d3c0*/  ULDC.64 UR4, c[0x0][0xb20] ;  /* 0x0002c80000047ab9 */ /* 0x000fe20000000a00 */
[----:B------:R-:W0:Y:S01]  /*d3d0*/  S2UR UR46, SR_CTAID.X ;  /* 0x00000000002e79c3 */ /* 0x000e220000002500 */
[----:B------:R-:W-:Y:S01]  /*d3e0*/  UISETP.NE.U32.AND UP0, UPT, UR4, URZ, UPT ;  /* 0x0000003f0400728c */ /* 0x000fe2000bf05070 */
[----:B------:R-:W-:Y:S01]  /*d3f0*/  IMAD.MOV.U32 R27, RZ, RZ, RZ ;  /* 0x000000ffff1b7224 */ /* 0x000fe200078e00ff */
        /* <DEDUP_REMOVED lines=8> */
[----:B------:R-:W-:Y:S01]  /*d480*/  MOV R2, UR4 ;  /* 0x0000000400027c02 */ /* 0x000fe20008000f00 */
        /* <DEDUP_REMOVED lines=17> */
[----:B------:R-:W-:Y:S02]  /*d5a0*/  UIMAD.WIDE UR4, UR4, 0x2aaaaaab, URZ ;  /* 0x2aaaaaab040478a5 */ /* 0x000fe4000f8e023f */
[----:B------:R-:W-:Y:S02]  /*d5b0*/  UIADD3 UR6, UR7, UR6, URZ ;  /* 0x0000000607067290 */ /* 0x000fe4000fffe03f */
[----:B------:R-:W-:Y:S02]  /*d5c0*/  USHF.R.U32.HI UR42, URZ, 0x1f, UR5 ;  /* 0x0000001f3f2a7899 */ /* 0x000fe40008011605 */
[----:B------:R-:W-:Y:S02]  /*d5d0*/  UIMAD.WIDE UR6, UR6, 0x2aaaaaab, URZ ;  /* 0x2aaaaaab060678a5 */ /* 0x000fe4000f8e023f */
[----:B------:R-:W-:-:S02]  /*d5e0*/  ULEA.HI.SX32 UR42, UR5, UR42, 0x1c ;  /* 0x0000002a052a7291 */ /* 0x000fc4000f8fe23f */
[----:B------:R-:W-:Y:S02]  /*d5f0*/  USHF.R.U32.HI UR41, URZ, 0x1f, UR7 ;  /* 0x0000001f3f297899 */ /* 0x000fe40008011607 */
[----:B------:R-:W-:Y:S02]  /*d600*/  ULOP3.LUT UR40, UR40, 0xffff, URZ, 0xc0, !UPT ;  /* 0x0000ffff28287892 */ /* 0x000fe4000f8ec03f */
[----:B------:R-:W-:Y:S01]  /*d610*/  ULEA.HI.SX32 UR41, UR7, UR41, 0x1c ;  /* 0x0000002907297291 */ /* 0x000fe2000f8fe23f */
        /* <DEDUP_REMOVED lines=38> */
.L_x_13923:
[----:B------:R-:W-:Y:S02]  /*d880*/  UIMAD UR48, UR40, UR38, URZ ;  /* 0x00000026283072a4 */ /* 0x000fe4000f8e023f */
[----:B------:R-:W-:Y:S01]  /*d890*/  MOV R0, UR38 ;  /* 0x0000002600007c02 */ /* 0x000fe20008000f00 */
        /* <DEDUP_REMOVED lines=28> */
[----:B0----5:R-:W-:Y:S05]  /*da60*/  CALL.ABS.NOINC R2 ;  /* 0x0000000002007343 */ /* 0x021fea0003c00000 */
.L_x_13924:
        /* <DEDUP_REMOVED lines=20> */
.L_x_13926:
        /* <DEDUP_REMOVED lines=8> */
[----:B------:R-:W-:Y:S01]  /*dc30*/  MOV R8, 0x70 ;  /* 0x0000007000087802 */ /* 0x000fe20000000f00 */
[----:B------:R-:W-:Y:S02]  /*dc40*/  IMAD.U32 R10, RZ, RZ, UR4 ;  /* 0x00000004ff0a7e24 */ /* 0x000fe4000f8e00ff */
[----:B------:R-:W-:-:S02]  /*dc50*/  IMAD.U32 R11, RZ, RZ, UR5 ;  /* 0x00000005ff0b7e24 */ /* 0x000fc4000f8e00ff */
[----:B------:R-:W-:Y:S02]  /*dc60*/  IMAD.MOV.U32 R12, RZ, RZ, 0x1 ;  /* 0x00000001ff0c7424 */ /* 0x000fe400078e00ff */
[----:B0-----:R-:W-:-:S07]  /*dc70*/  IMAD.MOV.U32 R13, RZ, RZ, RZ ;  /* 0x000000ffff0d7224 */ /* 0x001fce00078e00ff */
[----:B------:R-:W-:-:S07]  /*dc80*/  LEPC R20, `(.L_x_13925) ;  /* 0x000000001014794e */ /* 0x000fce0000000000 */
[----:B-1----:R-:W-:Y:S05]  /*dc90*/  CALL.ABS.NOINC R2 ;  /* 0x0000000002007343 */ /* 0x002fea0003c00000 */
.L_x_13925:
        /* <DEDUP_REMOVED lines=8> */
[----:B------:R-:W-:Y:S01]  /*dd20*/  MOV R2, UR4 ;  /* 0x0000000400027c02 */ /* 0x000fe20008000f00 */
[----:B------:R-:W-:Y:S01]  /*dd30*/  IMAD.U32 R3, RZ, RZ, UR5 ;  /* 0x00000005ff037e24 */ /* 0x000fe2000f8e00ff */
[C---:B------:R-:W-:Y:S01]  /*dd40*/  LOP3.LUT R7, R24.reuse, 0x7f, RZ, 0xc0, !PT ;  /* 0x0000007f18077812 */ /* 0x040fe200078ec0ff */
[----:B------:R-:W-:Y:S01]  /*dd50*/  IMAD.SHL.U32 R0, R24, 0x10, RZ ;  /* 0x0000001018007824 */ /* 0x000fe200078e00ff */
[----:B0-----:R-:W-:Y:S02]  /*dd60*/  ISETP.NE.AND P1, PT, R12, 0x1, PT ;  /* 0x000000010c00780c */ /* 0x001fe40003f25270 */
[----:B------:R-:W-:Y:S01]  /*dd70*/  LOP3.LUT R16, R16, 0xffffbfff, RZ, 0xc0, !PT ;  /* 0xffffbfff10107812 */ /* 0x000fe200078ec0ff */
[----:B------:R0:W2:Y:S01]  /*dd80*/  @P0 LDG.E R30, desc[UR36][R2.64] ;  /* 0x00000024021e0981 */ /* 0x0000a2000c1e1900 */
[----:B------:R-:W-:Y:S01]  /*dd90*/  LOP3.LUT R4, R0, 0x70, RZ, 0xc0, !PT ;  /* 0x0000007000047812 */ /* 0x000fe200078ec0ff */
[----:B------:R-:W-:Y:S01]  /*dda0*/  VIADD R0, R25, 0xffffffff ;  /* 0xffffffff19007836 */ /* 0x000fe20000000000 */
[----:B------:R-:W-:Y:S01]  /*ddb0*/  SHF.R.U32.HI R5, RZ, 0x3, R7 ;  /* 0x00000003ff057819 */ /* 0x000fe20000011607 */
[----:B------:R-:W-:Y:S01]  /*ddc0*/  IMAD.SHL.U32 R6, R24, 0x8, RZ ;  /* 0x0000000818067824 */ /* 0x000fe200078e00ff */
[----:B------:R-:W-:Y:S01]  /*ddd0*/  LOP3.LUT R37, R34, 0x2, RZ, 0xfc, !PT ;  /* 0x0000000222257812 */ /* 0x000fe200078efcff */
[----:B------:R-:W-:Y:S01]  /*dde0*/  ULDC UR4, c[0x0][0x320] ;  /* 0x0000c80000047ab9 */ /* 0x000fe20000000800 */
[----:B------:R-:W-:-:S03]  /*ddf0*/  LOP3.LUT R32, R4, R5, RZ, 0xfc, !PT ;  /* 0x0000000504207212 */ /* 0x000fc600078efcff */
[----:B0-----:R-:W0:Y:S01]  /*de00*/  @P1 LDC R2, c[0x0][0x434] ;  /* 0x00010d00ff021b82 */ /* 0x001e220000000800 */
[----:B------:R-:W-:Y:S01]  /*de10*/  @P1 LOP3.LUT R16, R16, 0x4000, RZ, 0xfc, !PT ;  /* 0x0000400010101812 */ /* 0x000fe200078efcff */
[----:B------:R-:W-:-:S05]  /*de20*/  IMAD R4, R0, 0x60, R32 ;  /* 0x0000006000047824 */ /* 0x000fca00078e0220 */
[C---:B------:R-:W-:Y:S01]  /*de30*/  ISETP.GE.AND P0, PT, R4.reuse, UR43, PT ;  /* 0x0000002b04007c0c */ /* 0x040fe2000bf06270 */
[----:B------:R-:W1:Y:S01]  /*de40*/  @P1 LDC R3, c[0x0][0x438] ;  /* 0x00010e00ff031b82 */ /* 0x000e620000000800 */
[----:B-----5:R-:W-:Y:S02]  /*de50*/  IADD3 R10, R4, R27, RZ ;  /* 0x0000001b040a7210 */ /* 0x020fe40007ffe0ff */
[----:B------:R-:W-:-:S03]  /*de60*/  ISETP.GT.U32.OR P0, PT, R32, 0x5f, P0 ;  /* 0x0000005f2000780c */ /* 0x000fc60000704470 */
[----:B------:R-:W-:-:S10]  /*de70*/  IMAD.MOV.U32 R11, RZ, RZ, R10 ;  /* 0x000000ffff0b7224 */ /* 0x000fd400078e000a */
        /* <DEDUP_REMOVED lines=12> */
[----:B------:R-:W-:-:S06]  /*df40*/  @!P0 LEA.HI.X R5, R2, R5, R3, 0x2, P1 ;  /* 0x0000000502058211 */ /* 0x000fcc00008f1403 */
[----:B------:R-:W2:Y:S01]  /*df50*/  @!P0 LDG.E R5, desc[UR36][R4.64] ;  /* 0x0000002404058981 */ /* 0x000ea2000c1e1900 */
[----:B------:R-:W-:Y:S02]  /*df60*/  ISETP.NE.AND P2, PT, R37, 0x3, PT ;  /* 0x000000032500780c */ /* 0x000fe40003f45270 */
[----:B------:R-:W-:Y:S02]  /*df70*/  CS2R R18, SRZ ;  /* 0x0000000000127805 */ /* 0x000fe4000001ff00 */
[----:B------:R-:W-:Y:S01]  /*df80*/  LOP3.LUT R22, R6, 0x38, RZ, 0xc0, !PT ;  /* 0x0000003806167812 */ /* 0x000fe200078ec0ff */
[----:B------:R-:W-:Y:S01]  /*df90*/  UMOV UR5, 0xffffffff ;  /* 0xffffffff00057882 */ /* 0x000fe20000000000 */
[----:B------:R-:W-:Y:S01]  /*dfa0*/  ISETP.GT.U32.AND P1, PT, R32, 0x5f, PT ;  /* 0x0000005f2000780c */ /* 0x000fe20003f24070 */
[----:B------:R-:W-:Y:S01]  /*dfb0*/  IMAD.U32 R29, RZ, RZ, UR39 ;  /* 0x00000027ff1d7e24 */ /* 0x000fe2000f8e00ff */
[----:B------:R-:W-:Y:S02]  /*dfc0*/  LOP3.LUT R16, R16, 0xffffffdf, RZ, 0xc0, !PT ;  /* 0xffffffdf10107812 */ /* 0x000fe400078ec0ff */
[----:B------:R-:W-:-:S02]  /*dfd0*/  LOP3.LUT R36, R22, 0x40, RZ, 0xfc, !PT ;  /* 0x0000004016247812 */ /* 0x000fc400078efcff */
[----:B------:R-:W-:Y:S02]  /*dfe0*/  LOP3.LUT R35, R22, 0x80, RZ, 0xfc, !PT ;  /* 0x0000008016237812 */ /* 0x000fe400078efcff */
[----:B------:R-:W-:Y:S02]  /*dff0*/  ISETP.GE.AND P4, PT, R36, UR4, PT ;  /* 0x0000000424007c0c */ /* 0x000fe4000bf86270 */
[----:B------:R-:W-:Y:S02]  /*e000*/  @P2 LOP3.LUT R16, R16, 0x20, RZ, 0xfc, !PT ;  /* 0x0000002010102812 */ /* 0x000fe400078efcff */
[----:B------:R-:W-:Y:S02]  /*e010*/  ISETP.GE.AND P3, PT, R35, UR4, PT ;  /* 0x0000000423007c0c */ /* 0x000fe4000bf66270 */
[----:B------:R-:W-:Y:S02]  /*e020*/  LOP3.LUT R16, R16, 0xffff7fff, RZ, 0xc0, !PT ;  /* 0xffff7fff10107812 */ /* 0x000fe400078ec0ff */
[----:B------:R-:W-:-:S02]  /*e030*/  LOP3.LUT R31, R22, 0xc0, RZ, 0xfc, !PT ;  /* 0x000000c0161f7812 */ /* 0x000fc400078efcff */
[----:B------:R-:W-:Y:S02]  /*e040*/  @P1 LOP3.LUT R16, R16, 0x8000, RZ, 0xfc, !PT ;  /* 0x0000800010101812 */ /* 0x000fe400078efcff */
[----:B------:R-:W-:Y:S02]  /*e050*/  ISETP.GE.AND P1, PT, R31, UR4, PT ;  /* 0x000000041f007c0c */ /* 0x000fe4000bf26270 */
[----:B------:R-:W-:Y:S02]  /*e060*/  LOP3.LUT R16, R16, 0xffffffef, RZ, 0xc0, !PT ;  /* 0xffffffef10107812 */ /* 0x000fe400078ec0ff */
[----:B------:R-:W-:Y:S02]  /*e070*/  IADD3 R23, -R11, RZ, RZ ;  /* 0x000000ff0b177210 */ /* 0x000fe40007ffe1ff */
[----:B------:R-:W-:-:S03]  /*e080*/  @P4 LOP3.LUT R16, R16, 0x10, RZ, 0xfc, !PT ;  /* 0x0000001010104812 */ /* 0x000fc600078efcff */
[----:B------:R-:W-:Y:S01]  /*e090*/  IMAD R23, R12, R23, R10 ;  /* 0x000000170c177224 */ /* 0x000fe200078e020a */
[----:B------:R-:W-:-:S04]  /*e0a0*/  LOP3.LUT R16, R16, 0xfffffffe, RZ, 0xc0, !PT ;  /* 0xfffffffe10107812 */ /* 0x000fc800078ec0ff */
[----:B------:R-:W-:-:S04]  /*e0b0*/  LOP3.LUT R16, R16, 0xfffffff7, RZ, 0xc0, !PT ;  /* 0xfffffff710107812 */ /* 0x000fc800078ec0ff */
[----:B------:R-:W-:Y:S02]  /*e0c0*/  @P3 LOP3.LUT R16, R16, 0x8, RZ, 0xfc, !PT ;  /* 0x0000000810103812 */ /* 0x000fe400078efcff */
[--C-:B--2---:R-:W-:Y:S01]  /*e0d0*/  @!P0 SHF.R.S32.HI R19, RZ, 0x1f, R5.reuse ;  /* 0x0000001fff138819 */ /* 0x104fe20000011405 */
[----:B------:R-:W-:Y:S01]  /*e0e0*/  @!P0 IMAD.MOV.U32 R18, RZ, RZ, R5 ;  /* 0x000000ffff128224 */ /* 0x000fe200078e0005 */
[----:B------:R-:W-:-:S13]  /*e0f0*/  ISETP.GE.AND P0, PT, R22, UR4, PT ;  /* 0x0000000416007c0c */ /* 0x000fda000bf06270 */
[----:B------:R-:W-:-:S04]  /*e100*/  @P0 LOP3.LUT R16, R16, 0x1, RZ, 0xfc, !PT ;  /* 0x0000000110100812 */ /* 0x000fc800078efcff */
[----:B------:R-:W-:-:S04]  /*e110*/  LOP3.LUT R16, R16, 0xfffffffb, RZ, 0xc0, !PT ;  /* 0xfffffffb10107812 */ /* 0x000fc800078ec0ff */
[----:B------:R-:W-:Y:S01]  /*e120*/  @P1 LOP3.LUT R16, R16, 0x4, RZ, 0xfc, !PT ;  /* 0x0000000410101812 */ /* 0x000fe200078efcff */
[----:B------:R-:W-:Y:S06]  /*e130*/  BRA.DIV UR5, `(.L_x_13927) ;  /* 0x0000003a05607947 */ /* 0x000fec000b800000 */
.L_x_13973:
[----:B------:R-:W-:Y:S02]  /*e140*/  SEL R2, RZ, 0x1, P0 ;  /* 0x00000001ff027807 */ /* 0x000fe40000000000 */
[----:B------:R-:W-:-:S03]  /*e150*/  SHF.R.S32.HI R29, RZ, 0x1f, R29 ;  /* 0x0000001fff1d7819 */ /* 0x000fc6000001141d */
[----:B------:R0:W-:Y:S01]  /*e160*/  STL [R1], R2 ;  /* 0x0000000201007387 */ /* 0x0001e20000100800 */
[----:B------:R-:W-:Y:S05]  /*e170*/  @!P2 BRA `(.L_x_13928) ;  /* 0x000000000004a947 */ /* 0x000fea0003800000 */
[----:B------:R-:W-:Y:S01]  /*e180*/  BPT.TRAP 0x1 ;  /* 0x000000040000795c */ /* 0x000fe20000300000 */
.L_x_13928:
[----:B0-----:R-:W-:-:S04]  /*e190*/  MOV R2, 0x1 ;  /* 0x0000000100027802 */ /* 0x001fc80000000f00 */
[----:B------:R-:W-:-:S04]  /*e1a0*/  SHF.L.U32 R2, R2, 0x1f, RZ ;  /* 0x0000001f02027819 */ /* 0x000fc800000006ff */
[----:B------:R-:W0:Y:S02]  /*e1b0*/  SYNCS.PHASECHK.TRANS64.TRYWAIT P0, [UR44+0x32440], R2 ;  /* 0x03244002ff0075a7 */ /* 0x000e24000800016c */
[----:B0-----:R-:W-:Y:S05]  /*e1c0*/  @!P0 BRA `(.L_x_13929) ;  /* 0x00000038005c8947 */ /* 0x001fea0003800000 */
.L_x_13974:
        /* <DEDUP_REMOVED lines=16> */
[----:B------:R-:W-:Y:S02]  /*e2d0*/  IMAD.SHL.U32 R28, R7, 0x8, RZ ;  /* 0x00000008071c7824 */ /* 0x000fe400078e00ff */
[----:B------:R-:W-:Y:S02]  /*e2e0*/  IMAD.IADD R3, R3, 0x1, R5 ;  /* 0x0000000103037824 */ /* 0x000fe400078e0205 */
[----:B------:R-:W-:Y:S01]  /*e2f0*/  IMAD.U32 R5, RZ, RZ, UR4 ;  /* 0x00000004ff057e24 */ /* 0x000fe2000f8e00ff */
[----:B------:R-:W-:Y:S01]  /*e300*/  UIMAD UR4, UR6, UR4, URZ ;  /* 0x00000004060472a4 */ /* 0x000fe2000f8e023f */
[----:B------:R-:W-:Y:S02]  /*e310*/  IMAD.IADD R17, R17, 0x1, -R8 ;  /* 0x0000000111117824 */ /* 0x000fe400078e0a08 */
[----:B------:R-:W-:Y:S01]  /*e320*/  IMAD.WIDE.U32 R2, R5, UR39, R2 ;  /* 0x0000002705027c25 */ /* 0x000fe2000f8e0002 */
[----:B------:R-:W-:Y:S01]  /*e330*/  UIMAD UR4, UR39, UR5, UR4 ;  /* 0x00000005270472a4 */ /* 0x000fe2000f8e0204 */
[----:B------:R-:W-:-:S02]  /*e340*/  ULDC.64 UR6, c[0x0][0x2e8] ;  /* 0x0000ba0000067ab9 */ /* 0x000fc40000000a00 */
[----:B------:R-:W-:Y:S01]  /*e350*/  UMOV UR5, 0xffffffff ;  /* 0xffffffff00057882 */ /* 0x000fe20000000000 */
[----:B------:R-:W-:Y:S02]  /*e360*/  LEA R4, P0, R2, UR6, 0x1 ;  /* 0x0000000602047c11 */ /* 0x000fe4000f8008ff */
[----:B------:R-:W-:Y:S01]  /*e370*/  IADD3 R5, R3, UR4, RZ ;  /* 0x0000000403057c10 */ /* 0x000fe2000fffe0ff */
[----:B------:R-:W-:Y:S01]  /*e380*/  ULDC UR4, c[0x0][0x2f4] ;  /* 0x0000bd0000047ab9 */ /* 0x000fe20000000800 */
[----:B------:R-:W-:Y:S02]  /*e390*/  LOP3.LUT R3, R6, 0x1c0, RZ, 0xc0, !PT ;  /* 0x000001c006037812 */ /* 0x000fe400078ec0ff */
[----:B------:R-:W-:Y:S02]  /*e3a0*/  ISETP.GE.AND P2, PT, R22, UR4, PT ;  /* 0x0000000416007c0c */ /* 0x000fe4000bf46270 */
[----:B------:R-:W-:Y:S02]  /*e3b0*/  LOP3.LUT R3, R3, 0x38, R6, 0xf8, !PT ;  /* 0x0000003803037812 */ /* 0x000fe400078ef806 */
[----:B------:R-:W-:-:S02]  /*e3c0*/  LEA.HI.X R5, R2, UR7, R5, 0x1, P0 ;  /* 0x0000000702057c11 */ /* 0x000fc400080f0c05 */
[----:B------:R-:W-:Y:S02]  /*e3d0*/  LOP3.LUT R3, R3, 0x38, R24, 0x78, !PT ;  /* 0x0000003803037812 */ /* 0x000fe400078e7818 */
[----:B------:R-:W-:Y:S02]  /*e3e0*/  ISETP.GE.AND P0, PT, R17, 0x1, PT ;  /* 0x000000011100780c */ /* 0x000fe40003f06270 */
[----:B------:R-:W-:-:S03]  /*e3f0*/  LOP3.LUT R28, R3, 0x200, R28, 0xf8, !PT ;  /* 0x00000200031c7812 */ /* 0x000fc600078ef81c */
[----:B------:R-:W-:Y:S01]  /*e400*/  @P2 LOP3.LUT R16, R16, 0x2, RZ, 0xfc, !PT ;  /* 0x0000000210102812 */ /* 0x000fe200078efcff */
[----:B------:R-:W-:Y:S07]  /*e410*/  BRA.DIV UR5, `(.L_x_13930) ;  /* 0x0000003605e07947 */ /* 0x000fee000b800000 */
[----:B------:R-:W0:Y:S01]  /*e420*/  SHFL.IDX PT, R14, R4, RZ, 0x181f ;  /* 0x00181fff040e7589 */ /* 0x000e2200000e0000 */
[----:B------:R-:W-:-:S03]  /*e430*/  @P0 LEA R7, R28, UR44, 0x1 ;  /* 0x0000002c1c070c11 */ /* 0x000fc6000f8e08ff */
[----:B------:R-:W1:Y:S01]  /*e440*/  SHFL.IDX PT, R0, R5, RZ, 0x181f ;  /* 0x00181fff05007589 */ /* 0x000e6200000e0000 */
[----:B0-----:R-:W-:-:S03]  /*e450*/  @P0 LEA R2, P1, R22, R14, 0x1 ;  /* 0x0000000e16020211 */ /* 0x001fc600078208ff */
[----:B------:R-:W0:Y:S01]  /*e460*/  SHFL.IDX PT, R14, R4, 0x1, 0x181f ;  /* 0x00381f00040e7f89 */ /* 0x000e2200000e0000 */
[----:B-1----:R-:W-:-:S03]  /*e470*/  @P0 IADD3.X R3, RZ, R0, RZ, P1, !PT ;  /* 0x00000000ff030210 */ /* 0x002fc60000ffe4ff */
        /* <DEDUP_REMOVED lines=30> */
.L_x_13988:
        /* <DEDUP_REMOVED lines=15> */
.L_x_13931:
        /* <DEDUP_REMOVED lines=24> */
.L_x_13932:
[----:B------:R-:W-:Y:S01]  /*e8d0*/  UISETP.NE.AND UP0, UPT, UR47, URZ, UPT ;  /* 0x0000003f2f00728c */ /* 0x000fe2000bf05270 */
[----:B------:R-:W-:Y:S01]  /*e8e0*/  IMAD.U32 R3, RZ, RZ, UR46 ;  /* 0x0000002eff037e24 */ /* 0x000fe2000f8e00ff */
[----:B------:R-:W-:Y:S01]  /*e8f0*/  R2UR UR6, R29 ;  /* 0x000000001d0672ca */ /* 0x000fe200000e0000 */
[----:B------:R-:W-:Y:S01]  /*e900*/  ULDC.64 UR8, c[0x0][0x2d8] ;  /* 0x0000b60000087ab9 */ /* 0x000fe20000000a00 */
[----:B------:R-:W0:Y:S01]  /*e910*/  LDC R7, c[0x0][0x448] ;  /* 0x00011200ff077b82 */ /* 0x000e220000000800 */
[----:B------:R-:W1:Y:S01]  /*e920*/  S2R R20, SR_TID.X ;  /* 0x0000000000147919 */ /* 0x000e620000002100 */
[----:B------:R-:W-:Y:S02]  /*e930*/  PLOP3.LUT P0, PT, PT, PT, UP0, 0x80, 0x0 ;  /* 0x000000000000781c */ /* 0x000fe40003f0f008 */
[----:B------:R-:W-:-:S03]  /*e940*/  LEA R24, R3, R32, 0x7 ;  /* 0x0000002003187211 */ /* 0x000fc600078e38ff */
[----:B------:R-:W-:Y:S02]  /*e950*/  @UP0 ULDC UR4, c[0x0][0x44c] ;  /* 0x0001130000040ab9 */ /* 0x000fe40000000800 */
[----:B------:R-:W-:Y:S02]  /*e960*/  IMAD.MOV.U32 R9, RZ, RZ, R24 ;  /* 0x000000ffff097224 */ /* 0x000fe400078e0018 */
        /* <DEDUP_REMOVED lines=15> */
[----:B------:R-:W-:Y:S01]  /*ea60*/  MOV R5, UR5 ;  /* 0x0000000500057c02 */ /* 0x000fe20008000f00 */
[----:B------:R-:W-:Y:S01]  /*ea70*/  UIADD3 UR6, UR5, UR6, URZ ;  /* 0x0000000605067290 */ /* 0x000fe2000fffe03f */
[----:B------:R-:W-:Y:S02]  /*ea80*/  IMAD.MOV R5, RZ, RZ, -R9 ;  /* 0x000000ffff057224 */ /* 0x000fe400078e0a09 */
[----:B------:R-:W-:Y:S01]  /*ea90*/  IMAD.U32 R4, RZ, RZ, UR4 ;  /* 0x00000004ff047e24 */ /* 0x000fe2000f8e00ff */
[----:B------:R-:W-:Y:S01]  /*eaa0*/  ULDC.64 UR4, c[0x0][0x2d0] ;  /* 0x0000b40000047ab9 */ /* 0x000fe20000000a00 */
[----:B0-----:R-:W-:Y:S02]  /*eab0*/  IMAD R5, R7, R5, R24 ;  /* 0x0000000507057224 */ /* 0x001fe400078e0218 */
[----:B------:R-:W-:Y:S02]  /*eac0*/  IMAD R0, R0, UR4, RZ ;  /* 0x0000000400007c24 */ /* 0x000fe4000f8e02ff */
[----:B------:R-:W-:-:S02]  /*ead0*/  IMAD.U32 R3, RZ, RZ, UR6 ;  /* 0x00000006ff037e24 */ /* 0x000fc4000f8e00ff */
[----:B------:R-:W-:Y:S02]  /*eae0*/  IMAD.MOV.U32 R2, RZ, RZ, R4 ;  /* 0x000000ffff027224 */ /* 0x000fe400078e0004 */
        /* <DEDUP_REMOVED lines=20> */
[----:B------:R-:W-:Y:S01]  /*ec30*/  IMAD R5, R7, UR4, RZ ;  /* 0x0000000407057c24 */ /* 0x000fe2000f8e02ff */
[----:B------:R-:W1:Y:S01]  /*ec40*/  SHFL.IDX PT, R3, R6, RZ, 0x181f ;  /* 0x00181fff06037589 */ /* 0x000e6200000e0000 */
[----:B------:R-:W-:-:S03]  /*ec50*/  IMAD R4, R4, 0x80, R20 ;  /* 0x0000008004047824 */ /* 0x000fc600078e0214 */
[----:B------:R-:W-:Y:S02]  /*ec60*/  SHFL.IDX PT, R2, R6, 0x1, 0x181f ;  /* 0x00381f0006027f89 */ /* 0x000fe400000e0000 */
[CC--:B------:R-:W-:Y:S02]  /*ec70*/  ISETP.GE.AND P4, PT, R4.reuse, R5.reuse, PT ;  /* 0x000000050400720c */ /* 0x0c0fe40003f86270 */
[----:B------:R-:W-:Y:S01]  /*ec80*/  IADD3 R8, R4, 0x10, RZ ;  /* 0x0000001004087810 */ /* 0x000fe20007ffe0ff */
[----:B------:R-:W-:Y:S03]  /*ec90*/  SHFL.IDX PT, R7, R0, 0x3, 0x181f ;  /* 0x00781f0000077f89 */ /* 0x000fe600000e0000 */
[----:B------:R-:W-:Y:S01]  /*eca0*/  ISETP.GE.AND P3, PT, R8, R5, PT ;  /* 0x000000050800720c */ /* 0x000fe20003f66270 */
[----:B------:R-:W-:-:S05]  /*ecb0*/  VIADD R8, R4, 0x20 ;  /* 0x0000002004087836 */ /* 0x000fca0000000000 */
[----:B------:R-:W-:Y:S02]  /*ecc0*/  ISETP.GE.AND P2, PT, R8, R5, PT ;  /* 0x000000050800720c */ /* 0x000fe40003f46270 */
[----:B0-----:R-:W-:Y:S01]  /*ecd0*/  @!P4 LEA R10, P1, R22, R14, 0x1 ;  /* 0x0000000e160ac211 */ /* 0x001fe200078208ff */
[----:B------:R-:W-:Y:S01]  /*ece0*/  SHFL.IDX PT, R8, R6, 0x3, 0x181f ;  /* 0x00781f0006087f89 */ /* 0x000fe200000e0000 */
[----:B------:R-:W-:Y:S02]  /*ecf0*/  @!P4 LEA R9, R28, UR44, 0x1 ;  /* 0x0000002c1c09cc11 */ /* 0x000fe4000f8e08ff */
[----:B------:R-:W-:Y:S01]  /*ed00*/  @P4 LOP3.LUT R16, R16, 0x1000, RZ, 0xfc, !PT ;  /* 0x0000100010104812 */ /* 0x000fe200078efcff */
[----:B------:R-:W0:Y:S01]  /*ed10*/  SHFL.IDX PT, R14, R0, 0x1, 0x181f ;  /* 0x00381f00000e7f89 */ /* 0x000e2200000e0000 */
[----:B-1----:R-:W-:Y:S01]  /*ed20*/  @!P4 IMAD.X R3, RZ, RZ, R3, P1 ;  /* 0x000000ffff03c224 */ /* 0x002fe200008e0603 */
[----:B------:R-:W-:Y:S02]  /*ed30*/  @!P3 LEA R15, R28, UR44, 0x1 ;  /* 0x0000002c1c0fbc11 */ /* 0x000fe4000f8e08ff */
[----:B------:R-:W-:-:S04]  /*ed40*/  LOP3.LUT R16, R16, 0xfffff7ff, RZ, 0xc0, !PT ;  /* 0xfffff7ff10107812 */ /* 0x000fc800078ec0ff */
[----:B------:R-:W-:-:S04]  /*ed50*/  @P3 LOP3.LUT R16, R16, 0x800, RZ, 0xfc, !PT ;  /* 0x0000080010103812 */ /* 0x000fc800078efcff */
[----:B------:R-:W-:-:S04]  /*ed60*/  LOP3.LUT R16, R16, 0xfffffbff, RZ, 0xc0, !PT ;  /* 0xfffffbff10107812 */ /* 0x000fc800078ec0ff */
[----:B------:R-:W-:-:S04]  /*ed70*/  @P2 LOP3.LUT R16, R16, 0x400, RZ, 0xfc, !PT ;  /* 0x0000040010102812 */ /* 0x000fc800078efcff */
[----:B------:R-:W-:Y:S02]  /*ed80*/  LOP3.LUT R16, R16, 0xfffffdff, RZ, 0xc0, !PT ;  /* 0xfffffdff10107812 */ /* 0x000fe400078ec0ff */
[C---:B0-----:R-:W-:Y:S02]  /*ed90*/  @!P3 LEA R12, P1, R22.reuse, R14, 0x1 ;  /* 0x0000000e160cb211 */ /* 0x041fe400078208ff */
[----:B------:R-:W0:Y:S03]  /*eda0*/  SHFL.IDX PT, R14, R0, 0x2, 0x181f ;  /* 0x00581f00000e7f89 */ /* 0x000e2600000e0000 */
[----:B------:R-:W-:Y:S02]  /*edb0*/  @!P3 IMAD.X R11, RZ, RZ, R2, P1 ;  /* 0x000000ffff0bb224 */ /* 0x000fe400008e0602 */
[----:B------:R-:W1:Y:S01]  /*edc0*/  SHFL.IDX PT, R2, R6, 0x2, 0x181f ;  /* 0x00581f0006027f89 */ /* 0x000e6200000e0000 */
[----:B0-----:R-:W-:-:S05]  /*edd0*/  @!P2 LEA R13, P1, R22, R14, 0x1 ;  /* 0x0000000e160da211 */ /* 0x001fca00078208ff */
[----:B-1----:R-:W-:Y:S01]  /*ede0*/  @!P2 IMAD.X R14, RZ, RZ, R2, P1 ;  /* 0x000000ffff0ea224 */ /* 0x002fe200008e0602 */
[----:B------:R-:W-:-:S04]  /*edf0*/  IADD3 R2, R4, 0x30, RZ ;  /* 0x0000003004027810 */ /* 0x000fc80007ffe0ff */
[----:B------:R-:W-:Y:S01]  /*ee00*/  ISETP.GE.AND P5, PT, R2, R5, PT ;  /* 0x000000050200720c */ /* 0x000fe20003fa6270 */
[----:B------:R-:W-:Y:S02]  /*ee10*/  @!P4 IMAD.MOV.U32 R2, RZ, RZ, R10 ;  /* 0x000000ffff02c224 */ /* 0x000fe400078e000a */
[----:B------:R-:W-:Y:S04]  /*ee20*/  SHFL.IDX PT, R10, R6, 0x4, 0x181f ;  /* 0x00981f00060a7f89 */ /* 0x000fe800000e0000 */
[----:B------:R0:W-:Y:S06]  /*ee30*/  @!P4 LDGSTS.E.BYPASS.LTC128B.128 [R9+0x18400], desc[UR36][R2.64], !P0 ;  /* 0x184000000209cfae */ /* 0x0001ec000c101d64 */
[----:B------:R-:W-:-:S02]  /*ee40*/  @!P5 LEA R7, P1, R22, R7, 0x1 ;  /* 0x000000071607d211 */ /* 0x000fc400078208ff */
[----:B------:R-:W-:-:S03]  /*ee50*/  @P5 LOP3.LUT R16, R16, 0x200, RZ, 0xfc, !PT ;  /* 0x0000020010105812 */ /* 0x000fc600078efcff */
[----:B------:R-:W-:Y:S01]  /*ee60*/  @!P5 IMAD.X R8, RZ, RZ, R8, P1 ;  /* 0x000000ffff08d224 */ /* 0x000fe200008e0608 */
[----:B0-----:R-:W0:Y:S01]  /*ee70*/  SHFL.IDX PT, R9, R0, 0x4, 0x181f ;  /* 0x00981f0000097f89 */ /* 0x001e2200000e0000 */
[----:B------:R-:W-:Y:S01]  /*ee80*/  VIADD R2, R4, 0x40 ;  /* 0x0000004004027836 */ /* 0x000fe20000000000 */
[----:B------:R-:W-:Y:S01]  /*ee90*/  LOP3.LUT R16, R16, 0xfffffeff, RZ, 0xc0, !PT ;  /* 0xfffffeff10107812 */ /* 0x000fe200078ec0ff */
[----:B------:R-:W-:Y:S02]  /*eea0*/  @!P3 IMAD.MOV.U32 R3, RZ, RZ, R11 ;  /* 0x000000ffff03b224 */ /* 0x000fe400078e000b */
[----:B------:R-:W1:Y:S01]  /*eeb0*/  SHFL.IDX PT, R11, R0, 0x5, 0x181f ;  /* 0x00b81f00000b7f89 */ /* 0x000e6200000e0000 */
[----:B------:R-:W-:Y:S01]  /*eec0*/  ISETP.GE.AND P4, PT, R2, R5, PT ;  /* 0x000000050200720c */ /* 0x000fe20003f86270 */
[----:B------:R-:W-:-:S05]  /*eed0*/  @!P3 IMAD.MOV.U32 R2, RZ, RZ, R12 ;  /* 0x000000ffff02b224 */ /* 0x000fca00078e000c */
[----:B------:R2:W-:Y:S07]  /*eee0*/  @!P3 LDGSTS.E.BYPASS.LTC128B.128 [R15+0x18c00], desc[UR36][R2.64], !P0 ;  /* 0x18c00000020fbfae */ /* 0x0005ee000c101d64 */
[----:B------:R-:W-:-:S04]  /*eef0*/  @P4 LOP3.LUT R16, R16, 0x100, RZ, 0xfc, !PT ;  /* 0x0000010010104812 */ /* 0x000fc800078efcff */
[----:B------:R-:W-:Y:S01]  /*ef00*/  LOP3.LUT R16, R16, 0xffffff7f, RZ, 0xc0, !PT ;  /* 0xffffff7f10107812 */ /* 0x000fe200078ec0ff */
[----:B--2---:R-:W2:Y:S01]  /*ef10*/  SHFL.IDX PT, R2, R6, 0x5, 0x181f ;  /* 0x00b81f0006027f89 */ /* 0x004ea200000e0000 */
[----:B------:R-:W-:Y:S01]  /*ef20*/  VIADD R3, R4, 0x50 ;  /* 0x0000005004037836 */ /* 0x000fe20000000000 */
[----:B0-----:R-:W-:Y:S02]  /*ef30*/  @!P4 LEA R9, P1, R22, R9, 0x1 ;  /* 0x000000091609c211 */ /* 0x001fe400078208ff */
[----:B------:R-:W-:Y:S02]  /*ef40*/  @!P2 LEA R15, R28, UR44, 0x1 ;  /* 0x0000002c1c0fac11 */ /* 0x000fe4000f8e08ff */
[----:B------:R-:W-:Y:S01]  /*ef50*/  ISETP.GE.AND P3, PT, R3, R5, PT ;  /* 0x000000050300720c */ /* 0x000fe20003f66270 */
[----:B------:R-:W-:Y:S01]  /*ef60*/  @!P2 IMAD.MOV.U32 R3, RZ, RZ, R14 ;  /* 0x000000ffff03a224 */ /* 0x000fe200078e000e */
[----:B------:R-:W-:-:S11]  /*ef70*/  @!P4 IADD3.X R10, RZ, R10, RZ, P1, !PT ;  /* 0x0000000aff0ac210 */ /* 0x000fd60000ffe4ff */
[----:B-1----:R-:W-:Y:S02]  /*ef80*/  @!P3 LEA R11, P1, R22, R11, 0x1 ;  /* 0x0000000b160bb211 */ /* 0x002fe400078208ff */
[----:B------:R-:W-:Y:S02]  /*ef90*/  @P3 LOP3.LUT R16, R16, 0x80, RZ, 0xfc, !PT ;  /* 0x0000008010103812 */ /* 0x000fe400078efcff */
[----:B--2---:R-:W-:Y:S01]  /*efa0*/  @!P3 IADD3.X R12, RZ, R2, RZ, P1, !PT ;  /* 0x00000002ff0cb210 */ /* 0x004fe20000ffe4ff */
[----:B------:R-:W-:Y:S01]  /*efb0*/  @!P2 IMAD.MOV.U32 R2, RZ, RZ, R13 ;  /* 0x000000ffff02a224 */ /* 0x000fe200078e000d */
[----:B------:R-:W-:Y:S01]  /*efc0*/  LOP3.LUT R16, R16, 0xffffffbf, RZ, 0xc0, !PT ;  /* 0xffffffbf10107812 */ /* 0x000fe200078ec0ff */
[----:B------:R-:W0:Y:S04]  /*efd0*/  SHFL.IDX PT, R13, R0, 0x6, 0x181f ;  /* 0x00d81f00000d7f89 */ /* 0x000e2800000e0000 */
[----:B------:R1:W-:Y:S04]  /*efe0*/  @!P2 LDGSTS.E.BYPASS.LTC128B.128 [R15+0x19400], desc[UR36][R2.64], !P0 ;  /* 0x19400000020fafae */ /* 0x0003e8000c101d64 */
[----:B-1----:R-:W1:Y:S01]  /*eff0*/  SHFL.IDX PT, R2, R6, 0x6, 0x181f ;  /* 0x00d81f0006027f89 */ /* 0x002e6200000e0000 */
[----:B------:R-:W-:Y:S01]  /*f000*/  VIADD R3, R4, 0x60 ;  /* 0x0000006004037836 */ /* 0x000fe20000000000 */
[----:B------:R-:W-:-:S02]  /*f010*/  @!P5 LEA R15, R28, UR44, 0x1 ;  /* 0x0000002c1c0fdc11 */ /* 0x000fc4000f8e08ff */
[----:B------:R-:W2:Y:S02]  /*f020*/  SHFL.IDX PT, R6, R6, 0x7, 0x181f ;  /* 0x00f81f0006067f89 */ /* 0x000ea400000e0000 */
[----:B------:R-:W-:Y:S01]  /*f030*/  ISETP.GE.AND P2, PT, R3, R5, PT ;  /* 0x000000050300720c */ /* 0x000fe20003f46270 */
[----:B------:R-:W-:-:S12]  /*f040*/  @!P5 IMAD.MOV.U32 R3, RZ, RZ, R8 ;  /* 0x000000ffff03d224 */ /* 0x000fd800078e0008 */
[----:B0-----:R-:W-:Y:S02]  /*f050*/  @!P2 LEA R13, P1, R22, R13, 0x1 ;  /* 0x0000000d160da211 */ /* 0x001fe400078208ff */
[----:B------:R-:W-:Y:S02]  /*f060*/  @!P2 LEA R21, R28, UR44, 0x1 ;  /* 0x0000002c1c15ac11 */ /* 0x000fe4000f8e08ff */
[----:B------:R-:W-:Y:S02]  /*f070*/  @P2 LOP3.LUT R16, R16, 0x40, RZ, 0xfc, !PT ;  /* 0x0000004010102812 */ /* 0x000fe400078efcff */
[----:B-1----:R-:W-:Y:S01]  /*f080*/  @!P2 IADD3.X R14, RZ, R2, RZ, P1, !PT ;  /* 0x00000002ff0ea210 */ /* 0x002fe20000ffe4ff */
[----:B------:R-:W-:Y:S01]  /*f090*/  @!P5 IMAD.MOV.U32 R2, RZ, RZ, R7 ;  /* 0x000000ffff02d224 */ /* 0x000fe200078e0007 */
[----:B------:R-:W-:-:S04]  /*f0a0*/  @!P4 LEA R7, R28, UR44, 0x1 ;  /* 0x0000002c1c07cc11 */ /* 0x000fc8000f8e08ff */
[----:B------:R0:W-:Y:S02]  /*f0b0*/  @!P5 LDGSTS.E.BYPASS.LTC128B.128 [R15+0x19c00], desc[UR36][R2.64], !P0 ;  /* 0x19c00000020fdfae */ /* 0x0001e4000c101d64 */
[----:B0-----:R-:W-:Y:S01]  /*f0c0*/  @!P4 IMAD.MOV.U32 R2, RZ, RZ, R9 ;  /* 0x000000ffff02c224 */ /* 0x001fe200078e0009 */
[----:B------:R-:W-:Y:S02]  /*f0d0*/  @!P4 MOV R3, R10 ;  /* 0x0000000a0003c202 */ /* 0x000fe40000000f00 */
[----:B------:R-:W-:-:S03]  /*f0e0*/  @!P3 LEA R9, R28, UR44, 0x1 ;  /* 0x0000002c1c09bc11 */ /* 0x000fc6000f8e08ff */
[----:B------:R0:W-:Y:S02]  /*f0f0*/  @!P4 LDGSTS.E.BYPASS.LTC128B.128 [R7+0x1a400], desc[UR36][R2.64], !P0 ;  /* 0x1a4000000207cfae */ /* 0x0001e4000c101d64 */
[----:B0-----:R-:W-:Y:S02]  /*f100*/  @!P3 IMAD.MOV.U32 R2, RZ, RZ, R11 ;  /* 0x000000ffff02b224 */ /* 0x001fe400078e000b */
[----:B------:R-:W-:-:S05]  /*f110*/  @!P3 IMAD.MOV.U32 R3, RZ, RZ, R12 ;  /* 0x000000ffff03b224 */ /* 0x000fca00078e000c */
[----:B------:R0:W-:Y:S02]  /*f120*/  @!P3 LDGSTS.E.BYPASS.LTC128B.128 [R9+0x1ac00], desc[UR36][R2.64], !P0 ;  /* 0x1ac000000209bfae */ /* 0x0001e4000c101d64 */
[----:B0-----:R-:W-:Y:S01]  /*f130*/  @!P2 IMAD.MOV.U32 R2, RZ, RZ, R13 ;  /* 0x000000ffff02a224 */ /* 0x001fe200078e000d */
[----:B------:R-:W-:Y:S02]  /*f140*/  @!P2 MOV R3, R14 ;  /* 0x0000000e0003a202 */ /* 0x000fe40000000f00 */
[----:B------:R0:W1:Y:S04]  /*f150*/  SHFL.IDX PT, R14, R0, 0x7, 0x181f ;  /* 0x00f81f00000e7f89 */ /* 0x00006800000e0000 */
[----:B--2---:R0:W-:Y:S02]  /*f160*/  @!P2 LDGSTS.E.BYPASS.LTC128B.128 [R21+0x1b400], desc[UR36][R2.64], !P0 ;  /* 0x1b4000000215afae */ /* 0x0041e4000c101d64 */
.L_x_14005:
[----:B------:R-:W-:Y:S01]  /*f170*/  VIADD R4, R4, 0x70 ;  /* 0x0000007004047836 */ /* 0x000fe20000000000 */
[----:B------:R-:W-:-:S04]  /*f180*/  LOP3.LUT R16, R16, 0xffffdfff, RZ, 0xc0, !PT ;  /* 0xffffdfff10107812 */ /* 0x000fc800078ec0ff */
[----:B------:R-:W-:-:S13]  /*f190*/  ISETP.GE.AND P2, PT, R4, R5, PT ;  /* 0x000000050400720c */ /* 0x000fda0003f46270 */
[----:B01----:R-:W-:Y:S02]  /*f1a0*/  @!P2 LEA R2, P1, R22, R14, 0x1 ;  /* 0x0000000e1602a211 */ /* 0x003fe400078208ff */
        /* <DEDUP_REMOVED lines=32> */
.L_x_13934:
[----:B------:R-:W-:Y:S01]  /*f3b0*/  UISETP.NE.AND UP0, UPT, UR47, URZ, UPT ;  /* 0x0000003f2f00728c */ /* 0x000fe2000bf05270 */
[----:B------:R-:W-:Y:S01]  /*f3c0*/  R2UR UR6, R29 ;  /* 0x000000001d0672ca */ /* 0x000fe200000e0000 */
[----:B------:R-:W-:Y:S01]  /*f3d0*/  ULDC.64 UR8, c[0x0][0x3d8] ;  /* 0x0000f60000087ab9 */ /* 0x000fe20000000a00 */
[----:B------:R-:W-:Y:S01]  /*f3e0*/  MOV R2, R24 ;  /* 0x0000001800027202 */ /* 0x000fe20000000f00 */
[----:B------:R-:W-:Y:S02]  /*f3f0*/  ULDC UR7, c[0x0][0x448] ;  /* 0x0001120000077ab9 */ /* 0x000fe40000000800 */
[----:B------:R-:W-:-:S05]  /*f400*/  PLOP3.LUT P0, PT, PT, PT, UP0, 0x80, 0x0 ;  /* 0x000000000000781c */ /* 0x000fca0003f0f008 */
[----:B------:R-:W-:-:S03]  /*f410*/  @UP0 ULDC UR4, c[0x0][0x44c] ;  /* 0x0001130000040ab9 */ /* 0x000fc60000000800 */
[----:B------:R-:W-:-:S04]  /*f420*/  UIMAD UR6, UR6, UR8, URZ ;  /* 0x00000008060672a4 */ /* 0x000fc8000f8e023f */
[----:B------:R-:W-:Y:S01]  /*f430*/  UIMAD UR6, UR39, UR9, UR6 ;  /* 0x00000009270672a4 */ /* 0x000fe2000f8e0206 */
        /* <DEDUP_REMOVED lines=54> */
[----:B0-----:R-:W-:-:S04]  /*f7a0*/  @!P6 LEA R14, P0, R22, R14, 0x1 ;  /* 0x0000000e160ee211 */ /* 0x001fc800078008ff */
[----:B-1----:R-:W-:Y:S02]  /*f7b0*/  @!P6 MOV R2, R14 ;  /* 0x0000000e0002e202 */ /* 0x002fe40000000f00 */
[----:B------:R-:W0:Y:S03]  /*f7c0*/  SHFL.IDX PT, R14, R0, 0x2, 0x181f ;  /* 0x00581f00000e7f89 */ /* 0x000e2600000e0000 */
[----:B------:R-:W-:Y:S01]  /*f7d0*/  @!P5 LEA R7, R28, UR44, 0x1 ;  /* 0x0000002c1c07dc11 */ /* 0x000fe2000f8e08ff */
[----:B--2---:R-:W-:-:S04]  /*f7e0*/  @!P6 IMAD.X R5, RZ, RZ, R5, P0 ;  /* 0x000000ffff05e224 */ /* 0x004fc800000e0605 */
[----:B------:R-:W-:Y:S02]  /*f7f0*/  @!P6 IMAD.MOV.U32 R3, RZ, RZ, R5 ;  /* 0x000000ffff03e224 */ /* 0x000fe400078e0005 */
[----:B------:R-:W1:Y:S01]  /*f800*/  SHFL.IDX PT, R5, R4, 0x2, 0x181f ;  /* 0x00581f0004057f89 */ /* 0x000e6200000e0000 */
[----:B0-----:R-:W-:-:S03]  /*f810*/  @!P5 LEA R14, P0, R22, R14, 0x1 ;  /* 0x0000000e160ed211 */ /* 0x001fc600078008ff */
[----:B------:R-:W-:Y:S04]  /*f820*/  @!P6 LDGSTS.E.BYPASS.LTC128B.128 [R9+0x22c00], desc[UR36][R2.64], !P4 ;  /* 0x22c000000209efae */ /* 0x000fe8000e101d64 */
[----:B------:R-:W-:Y:S04]  /*f830*/  @!P6 LDGSTS.E.BYPASS.LTC128B.128 [R9+0x26c00], desc[UR36][R2.64+0x80], !P3 ;  /* 0x26c000800209efae */ /* 0x000fe8000d901d64 */
[----:B------:R-:W-:Y:S04]  /*f840*/  @!P6 LDGSTS.E.BYPASS.LTC128B.128 [R9+0x2ac00], desc[UR36][R2.64+0x100], !P2 ;  /* 0x2ac001000209efae */ /* 0x000fe8000d101d64 */
[----:B------:R0:W-:Y:S01]  /*f850*/  @!P6 LDGSTS.E.BYPASS.LTC128B.128 [R9+0x2ec00], desc[UR36][R2.64+0x180], !P1 ;  /* 0x2ec001800209efae */ /* 0x0001e2000c901d64 */
[----:B------:R-:W-:-:S04]  /*f860*/  LOP3.LUT P6, RZ, R16, 0x80, RZ, 0xc0, !PT ;  /* 0x0000008010ff7812 */ /* 0x000fc800078cc0ff */
[----:B------:R-:W-:Y:S01]  /*f870*/  P2R R6, PR, RZ, 0x40 ;  /* 0x00000040ff067803 */ /* 0x000fe20000000000 */
[----:B-1----:R-:W-:Y:S01]  /*f880*/  @!P5 IMAD.X R5, RZ, RZ, R5, P0 ;  /* 0x000000ffff05d224 */ /* 0x002fe200000e0605 */
[----:B------:R-:W-:Y:S01]  /*f890*/  LOP3.LUT P6, RZ, R16, 0x200, RZ, 0xc0, !PT ;  /* 0x0000020010ff7812 */ /* 0x000fe200078cc0ff */
[----:B0-----:R-:W-:-:S03]  /*f8a0*/  @!P5 IMAD.MOV.U32 R2, RZ, RZ, R14 ;  /* 0x000000ffff02d224 */ /* 0x001fc600078e000e */
[----:B------:R-:W-:Y:S01]  /*f8b0*/  @!P5 MOV R3, R5 ;  /* 0x000000050003d202 */ /* 0x000fe20000000f00 */
[----:B------:R-:W0:Y:S04]  /*f8c0*/  SHFL.IDX PT, R14, R0, 0x3, 0x181f ;  /* 0x00781f00000e7f89 */ /* 0x000e2800000e0000 */
        /* <DEDUP_REMOVED lines=21> */
[----:B0-----:R-:W-:-:S04]  /*fa20*/  @!P5 LEA R14, P0, R22, R14, 0x1 ;  /* 0x0000000e160ed211 */ /* 0x001fc800078008ff */
[----:B-1----:R-:W-:Y:S01]  /*fa30*/  @!P5 IADD3.X R5, RZ, R5, RZ, P0, !PT ;  /* 0x00000005ff05d210 */ /* 0x002fe200007fe4ff */
[----:B--2---:R-:W-:Y:S02]  /*fa40*/  @!P5 IMAD.MOV.U32 R2, RZ, RZ, R14 ;  /* 0x000000ffff02d224 */ /* 0x004fe400078e000e */
[----:B------:R-:W0:Y:S02]  /*fa50*/  SHFL.IDX PT, R14, R0, 0x5, 0x181f ;  /* 0x00b81f00000e7f89 */ /* 0x000e2400000e0000 */
[----:B------:R-:W-:Y:S02]  /*fa60*/  @!P5 IMAD.MOV.U32 R3, RZ, RZ, R5 ;  /* 0x000000ffff03d224 */ /* 0x000fe400078e0005 */
        /* <DEDUP_REMOVED lines=8> */
[----:B-1----:R-:W-:Y:S01]  /*faf0*/  @!P6 IMAD.X R5, RZ, RZ, R5, P0 ;  /* 0x000000ffff05e224 */ /* 0x002fe200000e0605 */
[----:B--2---:R-:W-:Y:S02]  /*fb00*/  @!P6 MOV R2, R14 ;  /* 0x0000000e0002e202 */ /* 0x004fe40000000f00 */
        /* <DEDUP_REMOVED lines=10> */
[----:B--2---:R-:W-:-:S03]  /*fbb0*/  @!P5 IMAD.MOV.U32 R2, RZ, RZ, R14 ;  /* 0x000000ffff02d224 */ /* 0x004fc600078e000e */
[----:B------:R-:W-:Y:S01]  /*fbc0*/  @!P5 MOV R3, R5 ;  /* 0x000000050003d202 */ /* 0x000fe20000000f00 */
[----:B------:R0:W1:Y:S04]  /*fbd0*/  SHFL.IDX PT, R14, R0, 0x7, 0x181f ;  /* 0x00f81f00000e7f89 */ /* 0x00006800000e0000 */
[----:B------:R0:W-:Y:S04]  /*fbe0*/  @!P5 LDGSTS.E.BYPASS.LTC128B.128 [R9+0x25400], desc[UR36][R2.64], !P4 ;  /* 0x254000000209dfae */ /* 0x0001e8000e101d64 */
[----:B------:R0:W-:Y:S04]  /*fbf0*/  @!P5 LDGSTS.E.BYPASS.LTC128B.128 [R9+0x29400], desc[UR36][R2.64+0x80], !P3 ;  /* 0x294000800209dfae */ /* 0x0001e8000d901d64 */
[----:B------:R0:W-:Y:S04]  /*fc00*/  @!P5 LDGSTS.E.BYPASS.LTC128B.128 [R9+0x2d400], desc[UR36][R2.64+0x100], !P2 ;  /* 0x2d4001000209dfae */ /* 0x0001e8000d101d64 */
[----:B------:R0:W-:Y:S04]  /*fc10*/  @!P5 LDGSTS.E.BYPASS.LTC128B.128 [R9+0x31400], desc[UR36][R2.64+0x180], !P1 ;  /* 0x314001800209dfae */ /* 0x0001e8000c901d64 */
[----:B------:R0:W2:Y:S02]  /*fc20*/  SHFL.IDX PT, R5, R4, 0x7, 0x181f ;  /* 0x00f81f0004057f89 */ /* 0x0000a400000e0000 */
.L_x_14023:
        /* <DEDUP_REMOVED lines=13> */
.L_x_13937:
[----:B------:R-:W-:Y:S05]  /*fd00*/  BSYNC B0 ;  /* 0x0000000000007941 */ /* 0x000fea0003800000 */
.L_x_13936:
        /* <DEDUP_REMOVED lines=9> */
.L_x_14024:
[----:B------:R-:W-:-:S13]  /*fda0*/  ISETP.NE.AND P0, PT, R37, 0x3, PT ;  /* 0x000000032500780c */ /* 0x000fda0003f05270 */
[----:B------:R-:W-:Y:S05]  /*fdb0*/  @!P0 BRA `(.L_x_13939) ;  /* 0x0000000000048947 */ /* 0x000fea0003800000 */
[----:B------:R-:W-:Y:S01]  /*fdc0*/  BPT.TRAP 0x1 ;  /* 0x000000040000795c */ /* 0x000fe20000300000 */
.L_x_13939:
[----:B------:R-:W4:Y:S02]  /*fdd0*/  SYNCS.PHASECHK.TRANS64.TRYWAIT P0, [UR44+0x32460], R0 ;  /* 0x03246000ff0075a7 */ /* 0x000f24000800016c */
[----:B----4-:R-:W-:Y:S05]  /*fde0*/  @!P0 BRA `(.L_x_13940) ;  /* 0x0000003800dc8947 */ /* 0x010fea0003800000 */
.L_x_14025:
[----:B------:R-:W4:Y:S01]  /*fdf0*/  LDL.LU R4, [R1] ;  /* 0x0000000001047983 */ /* 0x000f220000300800 */
        /* <DEDUP_REMOVED lines=16> */
[----:B------:R-:W-:Y:S02]  /*ff00*/  UIMAD UR4, UR4, UR6, URZ ;  /* 0x00000006040472a4 */ /* 0x000fe4000f8e023f */
[----:B------:R-:W-:Y:S01]  /*ff10*/  IADD3 R3, R3, R5, RZ ;  /* 0x0000000503037210 */ /* 0x000fe20007ffe0ff */
        /* <DEDUP_REMOVED lines=10> */
[----:B----4-:R-:W-:-:S05]  /*ffc0*/  IADD3 R0, R3, R0, R4 ;  /* 0x0000000003007210 */ /* 0x010fca0007ffe004 */
[----:B------:R-:W-:Y:S01]  /*ffd0*/  IMAD.IADD R5, R0, 0x1, R5 ;  /* 0x0000000100057824 */ /* 0x000fe200078e0205 */
[----:B------:R-:W-:Y:S06]  /*ffe0*/  BRA.DIV UR4, `(.L_x_13941) ;  /* 0x0000003a04747947 */ /* 0x000fec000b800000 */
[----:B-1----:R-:W0:Y:S01]  /*fff0*/  SHFL.IDX PT, R14, R7, RZ, 0x181f ;  /* 0x00181fff070e7589 */ /* 0x002e2200000e0000 */
[----:B------:R-:W-:Y:S02]  /*10000*/  SHF.L.U32 R0, R22, 0x1, RZ ;  /* 0x0000000116007819 */ /* 0x000fe400000006ff */
[----:B------:R-:W-:Y:S01]  /*10010*/  LEA R6, R28, UR44, 0x1 ;  /* 0x0000002c1c067c11 */ /* 0x000fe2000f8e08ff */
        /* <DEDUP_REMOVED lines=10> */
[----:B------:R-:W0:Y:S03]  /*100c0*/  SHFL.IDX PT, R14, R7, 0x2, 0x181f ;  /* 0x00581f00070e7f89 */ /* 0x000e2600000e0000 */
[----:B------:R-:W-:Y:S01]  /*100d0*/  IMAD.X R11, RZ, RZ, R4, P0 ;  /* 0x000000ffff0b7224 */ /* 0x000fe200000e0604 */
[----:B------:R-:W-:Y:S01]  /*100e0*/  ISETP.LT.OR P0, PT, R17, 0x1, P4 ;  /* 0x000000011100780c */ /* 0x000fe20002701670 */
[----:B------:R-:W1:-:S12]  /*100f0*/  SHFL.IDX PT, R4, R8, 0x2, 0x181f ;  /* 0x00581f0008047f89 */ /* 0x000e5800000e0000 */
[----:B------:R-:W-:Y:S01]  /*10100*/  LDGSTS.E.BYPASS.LTC128B.128 [R6+0x400], desc[UR36][R2.64], !P0 ;  /* 0x0040000002067fae */ /* 0x000fe2000c101d64 */
[----:B------:R-:W-:-:S13]  /*10110*/  ISETP.LT.OR P0, PT, R17, 0x1, !P2 ;  /* 0x000000011100780c */ /* 0x000fda0005701670 */
[----:B------:R-:W-:Y:S01]  /*10120*/  LDGSTS.E.BYPASS.LTC128B.128 [R6+0x3400], desc[UR36][R2.64+0x80], !P0 ;  /* 0x0340008002067fae */ /* 0x000fe2000c101d64 */
[----:B------:R-:W-:-:S13]  /*10130*/  ISETP.LT.OR P0, PT, R17, 0x1, !P1 ;  /* 0x000000011100780c */ /* 0x000fda0004f01670 */
[----:B------:R-:W-:Y:S01]  /*10140*/  LDGSTS.E.BYPASS.LTC128B.128 [R6+0x6400], desc[UR36][R2.64+0x100], !P0 ;  /* 0x0640010002067fae */ /* 0x000fe2000c101d64 */
[----:B------:R-:W-:-:S03]  /*10150*/  LOP3.LUT P0, RZ, R5, 0x8, RZ, 0xc0, !PT ;  /* 0x0000000805ff7812 */ /* 0x000fc6000780c0ff */
[----:B------:R-:W-:Y:S01]  /*10160*/  SHFL.IDX PT, R5, R8, 0x3, 0x181f ;  /* 0x00781f0008057f89 */ /* 0x000fe200000e0000 */
[----:B------:R-:W-:-:S03]  /*10170*/  ISETP.LT.OR P3, PT, R17, 0x1, !P0 ;  /* 0x000000011100780c */ /* 0x000fc60004761670 */
[----:B------:R-:W-:Y:S10]  /*10180*/  SHFL.IDX PT, R8, R8, 0x5, 0x181f ;  /* 0x00b81f0008087f89 */ /* 0x000ff400000e0000 */
[----:B------:R0:W-:Y:S02]  /*10190*/  LDGSTS.E.BYPASS.LTC128B.128 [R6+0x9400], desc[UR36][R2.64+0x180], !P3 ;  /* 0x0940018002067fae */ /* 0x0001e4000d901d64 */
[----:B0-----:R-:W-:-:S02]  /*101a0*/  IADD3 R2, P3, R14, R0, RZ ;  /* 0x000000000e027210 */ /* 0x001fc40007f7e0ff */
[----:B------:R-:W0:Y:S03]  /*101b0*/  SHFL.IDX PT, R14, R7, 0x3, 0x181f ;  /* 0x00781f00070e7f89 */ /* 0x000e2600000e0000 */
        /* <DEDUP_REMOVED lines=10> */
[----:B------:R-:W0:Y:S01]  /*10260*/  SHFL.IDX PT, R14, R7, 0x4, 0x181f ;  /* 0x00981f00070e7f89 */ /* 0x000e2200000e0000 */
[----:B------:R-:W-:Y:S02]  /*10270*/  IADD3.X R5, RZ, R5, RZ, P3, !PT ;  /* 0x00000005ff057210 */ /* 0x000fe40001ffe4ff */
[----:B------:R-:W-:-:S13]  /*10280*/  ISETP.LT.OR P3, PT, R17, 0x21, P4 ;  /* 0x000000211100780c */ /* 0x000fda0002761670 */
        /* <DEDUP_REMOVED lines=8> */
[----:B------:R0:W1:Y:S03]  /*10310*/  SHFL.IDX PT, R14, R7, 0x5, 0x181f ;  /* 0x00b81f00070e7f89 */ /* 0x00006600000e0000 */
[----:B------:R-:W-:Y:S01]  /*10320*/  IMAD.X R3, RZ, RZ, R9, P3 ;  /* 0x000000ffff037224 */ /* 0x000fe200018e0609 */
        /* <DEDUP_REMOVED lines=16> */
[----:B-1----:R0:W-:Y:S02]  /*10430*/  LDGSTS.E.BYPASS.LTC128B.128 [R6+0xb400], desc[UR36][R2.64+0x180], !P3 ;  /* 0x0b40018002067fae */ /* 0x0021e4000d901d64 */
.L_x_14039:
[----:B01----:R-:W-:Y:S02]  /*10440*/  IADD3 R2, P3, R14, R0, RZ ;  /* 0x000000000e027210 */ /* 0x003fe40007f7e0ff */
[C---:B------:R-:W-:Y:S02]  /*10450*/  ISETP.LT.OR P2, PT, R17.reuse, 0x51, !P2 ;  /* 0x000000511100780c */ /* 0x040fe40005741670 */
[----:B------:R-:W-:Y:S02]  /*10460*/  IADD3.X R3, RZ, R8, RZ, P3, !PT ;  /* 0x00000008ff037210 */ /* 0x000fe40001ffe4ff */
[C---:B------:R-:W-:Y:S02]  /*10470*/  ISETP.LT.OR P3, PT, R17.reuse, 0x51, P4 ;  /* 0x000000511100780c */ /* 0x040fe40002761670 */
[C---:B------:R-:W-:Y:S02]  /*10480*/  ISETP.LT.OR P1, PT, R17.reuse, 0x51, !P1 ;  /* 0x000000511100780c */ /* 0x040fe40004f21670 */
[----:B------:R-:W-:-:S09]  /*10490*/  ISETP.LT.OR P0, PT, R17, 0x51, !P0 ;  /* 0x000000511100780c */ /* 0x000fd20004701670 */
        /* <DEDUP_REMOVED lines=14> */
.L_x_13942:
        /* <DEDUP_REMOVED lines=9> */
[----:B------:R-:W-:Y:S01]  /*10610*/  IMAD.MOV.U32 R26, RZ, RZ, 0x1 ;  /* 0x00000001ff1a7424 */ /* 0x000fe200078e00ff */
[----:B------:R-:W-:Y:S01]  /*10620*/  ULOP3.LUT UR5, URZ, UR41, URZ, 0x33, !UPT ;  /* 0x000000293f057292 */ /* 0x000fe2000f8e333f */
[----:B------:R-:W1:Y:S01]  /*10630*/  S2R R3, SR_TID.X ;  /* 0x0000000000037919 */ /* 0x000e620000002100 */
[----:B------:R-:W-:Y:S01]  /*10640*/  UIMAD UR4, UR4, UR38, URZ ;  /* 0x00000026040472a4 */ /* 0x000fe2000f8e023f */
[----:B------:R-:W-:Y:S01]  /*10650*/  IMAD.MOV.U32 R17, RZ, RZ, 0x1 ;  /* 0x00000001ff117424 */ /* 0x000fe200078e00ff */
[----:B0-----:R-:W-:Y:S02]  /*10660*/  SHF.L.U32 R2, R2, 0x4, RZ ;  /* 0x0000000402027819 */ /* 0x001fe400000006ff */
[----:B-1----:R-:W-:Y:S02]  /*10670*/  LOP3.LUT R3, R3, 0x7f, RZ, 0xc0, !PT ;  /* 0x0000007f03037812 */ /* 0x002fe400078ec0ff */
[----:B------:R-:W-:-:S02]  /*10680*/  LOP3.LUT R2, R2, 0x70, RZ, 0xc0, !PT ;  /* 0x0000007002027812 */ /* 0x000fc400078ec0ff */
[----:B------:R-:W-:-:S04]  /*10690*/  SHF.R.U32.HI R3, RZ, 0x3, R3 ;  /* 0x00000003ff037819 */ /* 0x000fc80000011603 */
[----:B------:R-:W-:Y:S02]  /*106a0*/  IADD3 R27, R2, R27, R3 ;  /* 0x0000001b021b7210 */ /* 0x000fe40007ffe003 */
[----:B------:R-:W-:Y:S02]  /*106b0*/  LOP3.LUT R2, RZ, UR42, RZ, 0x33, !PT ;  /* 0x0000002aff027c12 */ /* 0x000fe4000f8e33ff */
[----:B------:R-:W-:Y:S01]  /*106c0*/  LOP3.LUT R3, RZ, UR4, RZ, 0x33, !PT ;  /* 0x00000004ff037c12 */ /* 0x000fe2000f8e33ff */
[----:B------:R-:W-:-:S03]  /*106d0*/  VIADD R27, R27, 0xfffffee0 ;  /* 0xfffffee01b1b7836 */ /* 0x000fc60000000000 */
[----:B------:R-:W-:-:S05]  /*106e0*/  VIMNMX3 R2, R2, UR5, R3, !PT ;  /* 0x0000000502027c0f */ /* 0x000fca000f800103 */
[C---:B------:R-:W-:Y:S01]  /*106f0*/  IMAD R18, R2.reuse, -0x60, R27 ;  /* 0xffffffa002127824 */ /* 0x040fe200078e021b */
[----:B------:R-:W-:-:S07]  /*10700*/  IADD3 R27, -R2, -0x2, RZ ;  /* 0xfffffffe021b7810 */ /* 0x000fce0007ffe1ff */
.L_x_13958:
[----:B------:R-:W0:Y:S01]  /*10710*/  LDC R2, c[0x0][0x430] ;  /* 0x00010c00ff027b82 */ /* 0x000e220000000800 */
[----:B------:R-:W-:Y:S01]  /*10720*/  ISETP.GT.U32.AND P0, PT, R32, 0x5f, PT ;  /* 0x0000005f2000780c */ /* 0x000fe20003f04070 */
[----:B------:R-:W-:Y:S01]  /*10730*/  BSSY B1, `(.L_x_13944) ;  /* 0x0000014000017945 */ /* 0x000fe20003800000 */
[----:B------:R-:W-:Y:S01]  /*10740*/  MOV R7, R18 ;  /* 0x0000001200077202 */ /* 0x000fe20000000f00 */
[----:B------:R-:W-:Y:S01]  /*10750*/  IMAD.MOV.U32 R4, RZ, RZ, RZ ;  /* 0x000000ffff047224 */ /* 0x000fe200078e00ff */
[----:B0-----:R-:W-:-:S13]  /*10760*/  ISETP.NE.AND P1, PT, R2, 0x1, PT ;  /* 0x000000010200780c */ /* 0x001fda0003f25270 */
[----:B------:R-:W0:Y:S08]  /*10770*/  @P1 LDC R3, c[0x0][0x434] ;  /* 0x00010d00ff031b82 */ /* 0x000e300000000800 */
[----:B-1----:R-:W1:Y:S01]  /*10780*/  @P1 LDC R5, c[0x0][0x438] ;  /* 0x00010e00ff051b82 */ /* 0x002e620000000800 */
[----:B0-----:R-:W-:-:S05]  /*10790*/  @P1 IMAD.HI.U32 R2, R18, R3, RZ ;  /* 0x0000000312021227 */ /* 0x001fca00078e00ff */
[----:B-1----:R-:W-:Y:S01]  /*107a0*/  @P1 SHF.R.U32.HI R7, RZ, R5, R2 ;  /* 0x00000005ff071219 */ /* 0x002fe20000011602 */
[----:B--23--:R-:W-:Y:S06]  /*107b0*/  @P0 BRA `(.L_x_13945) ;  /* 0x00000000002c0947 */ /* 0x00cfec0003800000 */
        /* <DEDUP_REMOVED lines=11> */
.L_x_13945:
[----:B------:R-:W-:Y:S05]  /*10870*/  BSYNC B1 ;  /* 0x0000000000017941 */ /* 0x000fea0003800000 */
.L_x_13944:
[----:B------:R-:W-:-:S13]  /*10880*/  ISETP.NE.AND P0, PT, R37, 0x3, PT ;  /* 0x000000032500780c */ /* 0x000fda0003f05270 */
[----:B------:R-:W-:Y:S05]  /*10890*/  @!P0 BRA `(.L_x_13946) ;  /* 0x0000000000048947 */ /* 0x000fea0003800000 */
[----:B------:R-:W-:Y:S01]  /*108a0*/  BPT.TRAP 0x1 ;  /* 0x000000040000795c */ /* 0x000fe20000300000 */
.L_x_13946:
[----:B------:R-:W-:Y:S01]  /*108b0*/  LEA R19, R17, UR44, 0x3 ;  /* 0x0000002c11137c11 */ /* 0x000fe2000f8e18ff */
[----:B------:R-:W-:Y:S01]  /*108c0*/  BSSY B1, `(.L_x_13947) ;  /* 0x0000004000017945 */ /* 0x000fe20003800000 */
[----:B------:R-:W-:-:S04]  /*108d0*/  SHF.L.U32 R25, R26, 0x1f, RZ ;  /* 0x0000001f1a197819 */ /* 0x000fc800000006ff */
[----:B------:R-:W1:Y:S02]  /*108e0*/  SYNCS.PHASECHK.TRANS64.TRYWAIT P0, [R19+URZ+0x32440], R25 ;  /* 0x03244019130075a7 */ /* 0x000e64000800017f */
[----:B-1----:R-:W-:Y:S05]  /*108f0*/  @!P0 BRA `(.L_x_13948) ;  /* 0x00000038009c8947 */ /* 0x002fea0003800000 */
.L_x_14040:
[----:B------:R-:W-:Y:S05]  /*10900*/  BSYNC B1 ;  /* 0x0000000000017941 */ /* 0x000fea0003800000 */
.L_x_13947:
[----:B------:R-:W-:Y:S01]  /*10910*/  ULDC UR4, c[0x0][0x430] ;  /* 0x00010c0000047ab9 */ /* 0x000fe20000000800 */
[----:B-----5:R-:W-:Y:S01]  /*10920*/  SHF.R.S32.HI R20, RZ, 0x1f, R4 ;  /* 0x0000001fff147819 */ /* 0x020fe20000011404 */
[----:B------:R-:W-:Y:S01]  /*10930*/  UIADD3 UR4, -UR4, URZ, URZ ;  /* 0x0000003f04047290 */ /* 0x000fe2000fffe13f */
[----:B------:R-:W-:Y:S01]  /*10940*/  R2UR UR6, R29 ;  /* 0x000000001d0672ca */ /* 0x000fe200000e0000 */
[----:B------:R-:W-:Y:S01]  /*10950*/  IMAD R22, R17, 0x1800, R28 ;  /* 0x0000180011167824 */ /* 0x000fe200078e021c */
[----:B------:R-:W-:-:S03]  /*10960*/  LOP3.LUT P1, RZ, R16, 0x2, RZ, 0xc0, !PT ;  /* 0x0000000210ff7812 */ /* 0x000fc6000782c0ff */
[----:B0-----:R-:W-:Y:S01]  /*10970*/  IMAD R5, R7, UR4, R18 ;  /* 0x0000000407057c24 */ /* 0x001fe2000f8e0212 */
[----:B------:R-:W-:-:S04]  /*10980*/  ULDC.64 UR4, c[0x0][0x300] ;  /* 0x0000c00000047ab9 */ /* 0x000fc80000000a00 */
[----:B------:R-:W-:-:S05]  /*10990*/  SHF.R.S32.HI R23, RZ, 0x1f, R5 ;  /* 0x0000001fff177819 */ /* 0x000fca0000011405 */
[----:B------:R-:W-:-:S04]  /*109a0*/  IMAD R2, R23, UR4, RZ ;  /* 0x0000000417027c24 */ /* 0x000fc8000f8e02ff */
[C---:B------:R-:W-:Y:S02]  /*109b0*/  IMAD R7, R5.reuse, UR5, R2 ;  /* 0x0000000505077c24 */ /* 0x040fe4000f8e0202 */
        /* <DEDUP_REMOVED lines=23> */
[----:B------:R-:W0:Y:S01]  /*10b30*/  SHFL.IDX PT, R14, R21, 0x1, 0x181f ;  /* 0x00381f00150e7f89 */ /* 0x000e2200000e0000 */
[----:B--2---:R-:W-:-:S03]  /*10b40*/  IADD3.X R13, RZ, R3, RZ, P0, !PT ;  /* 0x00000003ff0d7210 */ /* 0x004fc600007fe4ff */
        /* <DEDUP_REMOVED lines=21> */
.L_x_14054:
        /* <DEDUP_REMOVED lines=8> */
.L_x_13950:
        /* <DEDUP_REMOVED lines=10> */
.L_x_13951:
[----:B------:R2:W-:Y:S01]  /*10dc0*/  SYNCS.ARRIVE.TRANS64.A1T0 RZ, [R19+URZ+0x32430], RZ ;  /* 0x032430ff13ff79a7 */ /* 0x0005e2000810003f */
[----:B------:R-:W-:Y:S05]  /*10dd0*/  @!P2 BRA `(.L_x_13952) ;  /* 0x000000000004a947 */ /* 0x000fea0003800000 */
[----:B------:R-:W-:Y:S01]  /*10de0*/  BPT.TRAP 0x1 ;  /* 0x000000040000795c */ /* 0x000fe20000300000 */
.L_x_13952:
[----:B------:R-:W3:Y:S01]  /*10df0*/  SYNCS.PHASECHK.TRANS64.TRYWAIT P0, [R19+URZ+0x32460], R25 ;  /* 0x03246019130075a7 */ /* 0x000ee2000800017f */
[----:B------:R-:W-:Y:S04]  /*10e00*/  BSSY B1, `(.L_x_13953) ;  /* 0x0000002000017945 */ /* 0x000fe80003800000 */
[----:B---3--:R-:W-:Y:S05]  /*10e10*/  @!P0 BRA `(.L_x_13954) ;  /* 0x0000003800f48947 */ /* 0x008fea0003800000 */
.L_x_14055:
[----:B------:R-:W-:Y:S05]  /*10e20*/  BSYNC B1 ;  /* 0x0000000000017941 */ /* 0x000fea0003800000 */
.L_x_13953:
        /* <DEDUP_REMOVED lines=16> */
[----:B------:R-:W-:Y:S01]  /*10f30*/  MOV R5, UR6 ;  /* 0x0000000600057c02 */ /* 0x000fe20008000f00 */
[----:B------:R-:W-:Y:S01]  /*10f40*/  IMAD.IADD R3, R3, 0x1, R7 ;  /* 0x0000000103037824 */ /* 0x000fe200078e0207 */
        /* <DEDUP_REMOVED lines=12> */
[----:B------:R-:W-:Y:S01]  /*11010*/  SHFL.IDX PT, R5, R22, 0x3, 0x181f ;  /* 0x00781f0016057f89 */ /* 0x000fe200000e0000 */
[----:B0-----:R-:W-:-:S03]  /*11020*/  IADD3 R10, P0, R14, R0, RZ ;  /* 0x000000000e0a7210 */ /* 0x001fc60007f1e0ff */
[----:B------:R-:W0:Y:S02]  /*11030*/  SHFL.IDX PT, R14, R20, 0x1, 0x181f ;  /* 0x00381f00140e7f89 */ /* 0x000e2400000e0000 */
[----:B----4-:R-:W-:Y:S02]  /*11040*/  IMAD.X R11, RZ, RZ, R3, P0 ;  /* 0x000000ffff0b7224 */ /* 0x010fe400000e0603 */
[----:B------:R-:W-:Y:S04]  /*11050*/  SHFL.IDX PT, R3, R22, 0x4, 0x181f ;  /* 0x00981f0016037f89 */ /* 0x000fe800000e0000 */
        /* <DEDUP_REMOVED lines=11> */
[----:B------:R5:W-:Y:S01]  /*11110*/  LDGSTS.E.BYPASS.LTC128B.128 [R21+0x9800], desc[UR36][R8.64+0x180], !P1 ;  /* 0x0980018008157fae */ /* 0x000be2000c901d64 */
[----:B0-----:R-:W-:-:S03]  /*11120*/  IADD3 R6, P0, R14, R0, RZ ;  /* 0x000000000e067210 */ /* 0x001fc60007f1e0ff */
[----:B------:R-:W-:Y:S04]  /*11130*/  SHFL.IDX PT, R22, R22, 0x5, 0x181f ;  /* 0x00b81f0016167f89 */ /* 0x000fe800000e0000 */
[----:B------:R-:W0:Y:S01]  /*11140*/  SHFL.IDX PT, R14, R20, 0x3, 0x181f ;  /* 0x00781f00140e7f89 */ /* 0x000e2200000e0000 */
[----:B----4-:R-:W-:Y:S01]  /*11150*/  IADD3.X R7, RZ, R4, RZ, P0, !PT ;  /* 0x00000004ff077210 */ /* 0x010fe200007fe4ff */
[----:B-----5:R-:W-:-:S04]  /*11160*/  IMAD.MOV.U32 R9, RZ, RZ, RZ ;  /* 0x000000ffff097224 */ /* 0x020fc800078e00ff */
        /* <DEDUP_REMOVED lines=18> */
.L_x_14069:
[----:B0---4-:R-:W-:-:S04]  /*11290*/  IADD3 R2, P0, R14, R0, RZ ;  /* 0x000000000e027210 */ /* 0x011fc80007f1e0ff */
        /* <DEDUP_REMOVED lines=10> */
.L_x_13956:
        /* <DEDUP_REMOVED lines=10> */
.L_x_13957:
        /* <DEDUP_REMOVED lines=9> */
[----:B----4-:R-:W-:Y:S05]  /*11470*/  @P0 BRA `(.L_x_13958) ;  /* 0xfffffff000a40947 */ /* 0x010fea000383ffff */
.L_x_13943:
[----:B------:R-:W-:Y:S05]  /*11480*/  BSYNC B0 ;  /* 0x0000000000007941 */ /* 0x000fea0003800000 */
.L_x_13922:
[----:B------:R-:W0:Y:S01]  /*11490*/  S2R R3, SR_CgaCtaId ;  /* 0x0000000000037919 */ /* 0x000e220000008800 */
[----:B------:R-:W-:Y:S01]  /*114a0*/  MOV R0, 0x400 ;  /* 0x0000040000007802 */ /* 0x000fe20000000f00 */
[----:B------:R-:W-:Y:S01]  /*114b0*/  BSSY B0, `(.L_x_13959) ;  /* 0x0000005000007945 */ /* 0x000fe20003800000 */
[----:B------:R-:W-:Y:S02]  /*114c0*/  SHF.L.U32 R9, R9, 0x1f, RZ ;  /* 0x0000001f09097819 */ /* 0x000fe400000006ff */
[----:B0-----:R-:W-:-:S04]  /*114d0*/  LEA R4, R3, R0, 0x18 ;  /* 0x0000000003047211 */ /* 0x001fc800078ec0ff */
[----:B------:R-:W0:Y:S02]  /*114e0*/  SYNCS.PHASECHK.TRANS64.TRYWAIT P0, [R4+URZ+0x32420], R9 ;  /* 0x03242009040075a7 */ /* 0x000e24000800017f */
[----:B0-----:R-:W-:Y:S05]  /*114f0*/  @!P0 BRA `(.L_x_13960) ;  /* 0x0000003c001c8947 */ /* 0x001fea0003800000 */
.L_x_14070:
[----:B------:R-:W-:Y:S05]  /*11500*/  BSYNC B0 ;  /* 0x0000000000007941 */ /* 0x000fea0003800000 */
.L_x_13959:
[----:B------:R-:W-:-:S03]  /*11510*/  UMOV UR4, 0xffffffff ;  /* 0xffffffff00047882 */ /* 0x000fc60000000000 */
[----:B------:R-:W-:Y:S05]  /*11520*/  BRA.DIV UR4, `(.L_x_13961) ;  /* 0x0000003e04247947 */ /* 0x000fea000b800000 */
[----:B------:R-:W4:Y:S02]  /*11530*/  S2R R0, SR_TID.X ;  /* 0x0000000000007919 */ /* 0x000f240000002100 */
[----:B----4-:R-:W-:-:S04]  /*11540*/  SHF.R.U32.HI R0, RZ, 0x5, R0 ;  /* 0x00000005ff007819 */ /* 0x010fc80000011600 */
[----:B------:R-:W-:-:S05]  /*11550*/  LOP3.LUT R0, R0, 0x3, RZ, 0xc0, !PT ;  /* 0x0000000300007812 */ /* 0x000fca00078ec0ff */
[----:B------:R4:W0:Y:S02]  /*11560*/  SHFL.IDX PT, R14, R0, RZ, 0x1f ;  /* 0x00001fff000e7589 */ /* 0x00082400000e0000 */
.L_x_14073:
[----:B0-----:R-:W-:-:S13]  /*11570*/  ISETP.NE.AND P0, PT, R14, RZ, PT ;  /* 0x000000ff0e00720c */ /* 0x001fda0003f05270 */
[----:B------:R-:W-:Y:S05]  /*11580*/  @P0 BRA `(.L_x_13877) ;  /* 0x0000000000840947 */ /* 0x000fea0003800000 */
[----:B------:R-:W-:-:S03]  /*11590*/  UMOV UR4, 0xffffffff ;  /* 0xffffffff00047882 */ /* 0x000fc60000000000 */
[----:B------:R-:W-:Y:S05]  /*115a0*/  BRA.DIV UR4, `(.L_x_13962) ;  /* 0x0000003e04387947 */ /* 0x000fea000b800000 */
[----:B------:R-:W-:-:S13]  /*115b0*/  ELECT P6, URZ, PT ;  /* 0x00000000003f782f */ /* 0x000fda00038c0000 */
.L_x_14076:
[----:B------:R-:W-:Y:S05]  /*115c0*/  @!P6 BRA `(.L_x_13877) ;  /* 0x000000000074e947 */ /* 0x000fea0003800000 */
[----:B------:R-:W-:-:S04]  /*115d0*/  LOP3.LUT R34, R34, 0x2, RZ, 0xfc, !PT ;  /* 0x0000000222227812 */ /* 0x000fc800078efcff */
[----:B------:R-:W-:-:S13]  /*115e0*/  ISETP.NE.AND P0, PT, R34, 0x3, PT ;  /* 0x000000032200780c */ /* 0x000fda0003f05270 */
[----:B------:R-:W-:Y:S05]  /*115f0*/  @!P0 BRA `(.L_x_13963) ;  /* 0x0000000000048947 */ /* 0x000fea0003800000 */
[----:B------:R-:W-:Y:S01]  /*11600*/  BPT.TRAP 0x1 ;  /* 0x000000040000795c */ /* 0x000fe20000300000 */
.L_x_13963:
[C---:B------:R-:W-:Y:S01]  /*11610*/  LEA R5, R17.reuse, R4, 0x3 ;  /* 0x0000000411057211 */ /* 0x040fe200078e18ff */
[----:B------:R-:W-:Y:S01]  /*11620*/  VIADD R17, R17, 0x1 ;  /* 0x0000000111117836 */ /* 0x000fe20000000000 */
[----:B----4-:R-:W-:-:S04]  /*11630*/  SHF.L.U32 R0, R26, 0x1f, RZ ;  /* 0x0000001f1a007819 */ /* 0x010fc800000006ff */
[----:B------:R-:W0:Y:S01]  /*11640*/  SYNCS.PHASECHK.TRANS64.TRYWAIT P1, [R5+URZ+0x32440], R0 ;  /* 0x03244000050075a7 */ /* 0x000e22000802017f */
[----:B------:R-:W-:-:S04]  /*11650*/  ISETP.NE.AND P2, PT, R17, 0x2, PT ;  /* 0x000000021100780c */ /* 0x000fc80003f45270 */
[----:B------:R-:W-:Y:S01]  /*11660*/  SEL R3, RZ, 0x1, P2 ;  /* 0x00000001ff037807 */ /* 0x000fe20001000000 */
[----:B0-----:R-:W-:Y:S08]  /*11670*/  @!P1 BRA `(.L_x_13964) ;  /* 0x0000003c00249947 */ /* 0x001ff00003800000 */
.L_x_14077:
[----:B------:R-:W-:Y:S02]  /*11680*/  SEL R17, R17, RZ, P2 ;  /* 0x000000ff11117207 */ /* 0x000fe40001000000 */
[----:B------:R-:W-:Y:S01]  /*11690*/  LOP3.LUT R2, R26, R3, RZ, 0x3c, !PT ;  /* 0x000000031a027212 */ /* 0x000fe200078e3cff */
[----:B------:R-:W-:Y:S06]  /*116a0*/  @!P0 BRA `(.L_x_13965) ;  /* 0x0000000000048947 */ /* 0x000fec0003800000 */
[----:B------:R-:W-:Y:S01]  /*116b0*/  BPT.TRAP 0x1 ;  /* 0x000000040000795c */ /* 0x000fe20000300000 */
.L_x_13965:
[----:B------:R-:W-:Y:S01]  /*116c0*/  IMAD R17, R17, 0x8, R4 ;  /* 0x0000000811117824 */ /* 0x000fe200078e0204 */
[----:B------:R-:W-:-:S04]  /*116d0*/  SHF.L.U32 R2, R2, 0x1f, RZ ;  /* 0x0000001f02027819 */ /* 0x000fc800000006ff */
[----:B------:R-:W4:Y:S02]  /*116e0*/  SYNCS.PHASECHK.TRANS64.TRYWAIT P1, [R17+URZ+0x32440], R2 ;  /* 0x03244002110075a7 */ /* 0x000f24000802017f */
[----:B----4-:R-:W-:Y:S05]  /*116f0*/  @!P1 BRA `(.L_x_13966) ;  /* 0x0000003c00189947 */ /* 0x010fea0003800000 */
.L_x_14078:
[----:B------:R-:W-:Y:S05]  /*11700*/  @!P0 BRA `(.L_x_13967) ;  /* 0x0000000000048947 */ /* 0x000fea0003800000 */
[----:B------:R-:W-:Y:S01]  /*11710*/  BPT.TRAP 0x1 ;  /* 0x000000040000795c */ /* 0x000fe20000300000 */
.L_x_13967:
[----:B------:R-:W0:Y:S02]  /*11720*/  SYNCS.PHASECHK.TRANS64.TRYWAIT P1, [R5+URZ+0x32460], R0 ;  /* 0x03246000050075a7 */ /* 0x000e24000802017f */
[----:B0-----:R-:W-:Y:S05]  /*11730*/  @!P1 BRA `(.L_x_13968) ;  /* 0x0000003c001c9947 */ /* 0x001fea0003800000 */
.L_x_14079:
[----:B------:R-:W-:Y:S05]  /*11740*/  @!P0 BRA `(.L_x_13969) ;  /* 0x0000000000048947 */ /* 0x000fea0003800000 */
[----:B------:R-:W-:Y:S01]  /*11750*/  BPT.TRAP 0x1 ;  /* 0x000000040000795c */ /* 0x000fe20000300000 */
.L_x_13969:
[----:B------:R0:W0:Y:S02]  /*11760*/  SYNCS.PHASECHK.TRANS64.TRYWAIT P0, [R17+URZ+0x32460], R2 ;  /* 0x03246002110075a7 */ /* 0x000024000800017f */
[----:B0-----:R-:W-:Y:S05]  /*11770*/  @!P0 NANOSLEEP.SYNCS 0x989680 ;  /* 0x009896800000895d */ /* 0x001fea0003900000 */
[----:B------:R-:W0:Y:S02]  /*11780*/  @!P0 SYNCS.PHASECHK.TRANS64 P0, [R17+URZ+0x32460], R2 ;  /* 0x03246002110085a7 */ /* 0x000e24000800007f */
[----:B0-----:R-:W-:Y:S05]  /*11790*/  @!P0 BRA `(.L_x_13969) ;  /* 0xfffffffc00f08947 */ /* 0x001fea000383ffff */
.L_x_13877:
[----:B------:R-:W-:Y:S05]  /*117a0*/  BSYNC B6 ;  /* 0x0000000000067941 */ /* 0x000fea0003800000 */
.L_x_13874:
[----:B------:R-:W-:Y:S05]  /*117b0*/  EXIT ;  /* 0x000000000000794d */ /* 0x000fea0003800000 */
.L_x_13881:
[----:B0-----:R-:W-:-:S04]  /*117c0*/  IMAD.U32 R3, RZ, RZ, UR61 ;  /* 0x0000003dff037e24 */ /* 0x001fc8000f8e00ff */
[----:B------:R0:W1:Y:S03]  /*117d0*/  SYNCS.PHASECHK.TRANS64.TRYWAIT P0, [R3+URZ+0x32400], R0 ;  /* 0x03240000030075a7 */ /* 0x000066000800017f */
[----:B-1----:R-:W-:Y:S05]  /*117e0*/  @!P0 NANOSLEEP.SYNCS 0x989680 ;  /* 0x009896800000895d */ /* 0x002fea0003900000 */
[----:B------:R-:W1:Y:S02]  /*117f0*/  @!P0 SYNCS.PHASECHK.TRANS64 P0, [R3+URZ+0x32400], R0 ;  /* 0x03240000030085a7 */ /* 0x000e64000800007f */
[----:B-1----:R-:W-:Y:S05]  /*11800*/  @!P0 BRA `(.L_x_13881) ;  /* 0xfffffffc00ec8947 */ /* 0x002fea000383ffff */
[----:B------:R-:W-:Y:S05]  /*11810*/  BRA `(.L_x_13970) ;  /* 0xfffffefc00847947 */ /* 0x000fea000383ffff */
.L_x_13885:
[----:B0-----:R-:W-:-:S04]  /*11820*/  MOV R3, UR61 ;  /* 0x0000003d00037c02 */ /* 0x001fc80008000f00 */
[----:B------:R0:W2:Y:S03]  /*11830*/  SYNCS.PHASECHK.TRANS64.TRYWAIT P1, [R3+URZ+0x32430], R0 ;  /* 0x03243000030075a7 */ /* 0x0000a6000802017f */
[----:B--2---:R-:W-:Y:S05]  /*11840*/  @!P1 NANOSLEEP.SYNCS 0x989680 ;  /* 0x009896800000995d */ /* 0x004fea0003900000 */
[----:B------:R-:W2:Y:S02]  /*11850*/  @!P1 SYNCS.PHASECHK.TRANS64 P1, [R3+URZ+0x32430], R0 ;  /* 0x03243000030095a7 */ /* 0x000ea4000802007f */
[----:B--2---:R-:W-:Y:S05]  /*11860*/  @!P1 BRA `(.L_x_13885) ;  /* 0xfffffffc00ec9947 */ /* 0x004fea000383ffff */
[----:B------:R-:W-:Y:S05]  /*11870*/  BRA `(.L_x_13884) ;  /* 0xfffffefc009c7947 */ /* 0x000fea000383ffff */
.L_x_13886:
[----:B0-----:R-:W-:-:S04]  /*11880*/  IMAD.U32 R3, RZ, RZ, UR61 ;  /* 0x0000003dff037e24 */ /* 0x001fc8000f8e00ff */
[----:B------:R0:W2:Y:S03]  /*11890*/  SYNCS.PHASECHK.TRANS64.TRYWAIT P1, [R3+URZ+0x32410], R0 ;  /* 0x03241000030075a7 */ /* 0x0000a6000802017f */
[----:B--2---:R-:W-:Y:S05]  /*118a0*/  @!P1 NANOSLEEP.SYNCS 0x989680 ;  /* 0x009896800000995d */ /* 0x004fea0003900000 */
[----:B------:R-:W2:Y:S02]  /*118b0*/  @!P1 SYNCS.PHASECHK.TRANS64 P1, [R3+URZ+0x32410], R0 ;  /* 0x03241000030095a7 */ /* 0x000ea4000802007f */
[----:B--2---:R-:W-:Y:S05]  /*118c0*/  @!P1 BRA `(.L_x_13886) ;  /* 0xfffffffc00ec9947 */ /* 0x004fea000383ffff */
[----:B------:R-:W-:Y:S05]  /*118d0*/  BRA `(.L_x_13971) ;  /* 0xffffff0000447947 */ /* 0x000fea000383ffff */
.L_x_13890:
[----:B0-----:R-:W-:-:S04]  /*118e0*/  IMAD.U32 R3, RZ, RZ, UR61 ;  /* 0x0000003dff037e24 */ /* 0x001fc8000f8e00ff */
[----:B------:R0:W3:Y:S03]  /*118f0*/  SYNCS.PHASECHK.TRANS64.TRYWAIT P1, [R3+URZ+0x32450], R0 ;  /* 0x03245000030075a7 */ /* 0x0000e6000802017f */
[----:B---3--:R-:W-:Y:S05]  /*11900*/  @!P1 NANOSLEEP.SYNCS 0x989680 ;  /* 0x009896800000995d */ /* 0x008fea0003900000 */
[----:B------:R-:W3:Y:S02]  /*11910*/  @!P1 SYNCS.PHASECHK.TRANS64 P1, [R3+URZ+0x32450], R0 ;  /* 0x03245000030095a7 */ /* 0x000ee4000802007f */
[----:B---3--:R-:W-:Y:S05]  /*11920*/  @!P1 BRA `(.L_x_13890) ;  /* 0xfffffffc00ec9947 */ /* 0x008fea000383ffff */
[----:B------:R-:W-:Y:S05]  /*11930*/  BRA `(.L_x_13889) ;  /* 0xffffff00004c7947 */ /* 0x000fea000383ffff */
.L_x_13897:
[----:B-1----:R-:W-:-:S04]  /*11940*/  IMAD.U32 R153, RZ, RZ, UR5 ;  /* 0x00000005ff997e24 */ /* 0x002fc8000f8e00ff */
[----:B------:R1:W2:Y:S03]  /*11950*/  SYNCS.PHASECHK.TRANS64.TRYWAIT P1, [R153+URZ+0x32430], R20 ;  /* 0x03243014990075a7 */ /* 0x0002a6000802017f */
[----:B--2---:R-:W-:Y:S05]  /*11960*/  @!P1 NANOSLEEP.SYNCS 0x989680 ;  /* 0x009896800000995d */ /* 0x004fea0003900000 */
[----:B------:R-:W2:Y:S02]  /*11970*/  @!P1 SYNCS.PHASECHK.TRANS64 P1, [R153+URZ+0x32430], R20 ;  /* 0x03243014990095a7 */ /* 0x000ea4000802007f */
[----:B--2---:R-:W-:Y:S05]  /*11980*/  @!P1 BRA `(.L_x_13897) ;  /* 0xfffffffc00ec9947 */ /* 0x004fea000383ffff */
[----:B------:R-:W-:Y:S05]  /*11990*/  BRA `(.L_x_13896) ;  /* 0xffffff2c00547947 */ /* 0x000fea000383ffff */
.L_x_13901:
[----:B--2---:R-:W-:-:S04]  /*119a0*/  MOV R203, UR5 ;  /* 0x0000000500cb7c02 */ /* 0x004fc80008000f00 */
[----:B------:R2:W3:Y:S03]  /*119b0*/  SYNCS.PHASECHK.TRANS64.TRYWAIT P1, [R203+URZ+0x32450], R20 ;  /* 0x03245014cb0075a7 */ /* 0x0004e6000802017f */
[----:B---3--:R-:W-:Y:S05]  /*119c0*/  @!P1 NANOSLEEP.SYNCS 0x989680 ;  /* 0x009896800000995d */ /* 0x008fea0003900000 */
[----:B------:R-:W3:Y:S02]  /*119d0*/  @!P1 SYNCS.PHASECHK.TRANS64 P1, [R203+URZ+0x32450], R20 ;  /* 0x03245014cb0095a7 */ /* 0x000ee4000802007f */
[----:B---3--:R-:W-:Y:S05]  /*119e0*/  @!P1 BRA `(.L_x_13901) ;  /* 0xfffffffc00ec9947 */ /* 0x008fea000383ffff */
[----:B------:R-:W-:Y:S05]  /*119f0*/  BRA `(.L_x_13900) ;  /* 0xffffff3000207947 */ /* 0x000fea000383ffff */
.L_x_13909:
[----:B-1----:R-:W-:-:S04]  /*11a00*/  IMAD.U32 R153, RZ, RZ, UR7 ;  /* 0x00000007ff997e24 */ /* 0x002fc8000f8e00ff */
[----:B------:R1:W2:Y:S03]  /*11a10*/  SYNCS.PHASECHK.TRANS64.TRYWAIT P1, [R153+URZ+0x32430], R202 ;  /* 0x032430ca990075a7 */ /* 0x0002a6000802017f */
[----:B--2---:R-:W-:Y:S05]  /*11a20*/  @!P1 NANOSLEEP.SYNCS 0x989680 ;  /* 0x009896800000995d */ /* 0x004fea0003900000 */
[----:B------:R-:W2:Y:S02]  /*11a30*/  @!P1 SYNCS.PHASECHK.TRANS64 P1, [R153+URZ+0x32430], R202 ;  /* 0x032430ca990095a7 */ /* 0x000ea4000802007f */
[----:B--2---:R-:W-:Y:S05]  /*11a40*/  @!P1 BRA `(.L_x_13909) ;  /* 0xfffffffc00ec9947 */ /* 0x004fea000383ffff */
[----:B------:R-:W-:Y:S05]  /*11a50*/  BRA `(.L_x_13908) ;  /* 0xffffff6000107947 */ /* 0x000fea000383ffff */
.L_x_13913:
[----:B--2---:R-:W-:-:S04]  /*11a60*/  IMAD.U32 R203, RZ, RZ, UR7 ;  /* 0x00000007ffcb7e24 */ /* 0x004fc8000f8e00ff */
[----:B------:R2:W3:Y:S03]  /*11a70*/  SYNCS.PHASECHK.TRANS64.TRYWAIT P1, [R203+URZ+0x32450], R202 ;  /* 0x032450cacb0075a7 */ /* 0x0004e6000802017f */
[----:B---3--:R-:W-:Y:S05]  /*11a80*/  @!P1 NANOSLEEP.SYNCS 0x989680 ;  /* 0x009896800000995d */ /* 0x008fea0003900000 */
[----:B------:R-:W3:Y:S02]  /*11a90*/  @!P1 SYNCS.PHASECHK.TRANS64 P1, [R203+URZ+0x32450], R202 ;  /* 0x032450cacb0095a7 */ /* 0x000ee4000802007f */
[----:B---3--:R-:W-:Y:S05]  /*11aa0*/  @!P1 BRA `(.L_x_13913) ;  /* 0xfffffffc00ec9947 */ /* 0x008fea000383ffff */
[----:B------:R-:W-:Y:S05]  /*11ab0*/  BRA `(.L_x_13912) ;  /* 0xffffff6000907947 */ /* 0x000fea000383ffff */
.L_x_13927:
[----:B------:R-:W-:Y:S01]  /*11ac0*/  IMAD.MOV.U32 R13, RZ, RZ, R28 ;  /* 0x000000ffff0d7224 */ /* 0x000fe200078e001c */
[----:B------:R-:W-:Y:S01]  /*11ad0*/  MOV R12, RZ ;  /* 0x000000ff000c7202 */ /* 0x000fe20000000f00 */
[----:B------:R-:W-:Y:S02]  /*11ae0*/  IMAD.MOV.U32 R11, RZ, RZ, 0x1f ;  /* 0x0000001fff0b7424 */ /* 0x000fe400078e00ff */
[----:B------:R-:W-:-:S07]  /*11af0*/  IMAD.MOV.U32 R15, RZ, RZ, -0x1 ;  /* 0xffffffffff0f7424 */ /* 0x000fce00078e00ff */
[----:B------:R-:W-:Y:S05]  /*11b00*/  WARPSYNC.COLLECTIVE R15, `(.L_x_13972) ;  /* 0x000000000f087348 */ /* 0x000fea0003c00000 */
[----:B------:R0:W1:Y:S02]  /*11b10*/  SHFL.IDX P6, R14, R13, R12, R11 ;  /* 0x0000000c0d0e7389 */ /* 0x00006400000c000b */
[----:B01----:R-:W-:Y:S01]  /*11b20*/  ENDCOLLECTIVE ;  /* 0x000000000000791b */ /* 0x003fe20003800000 */
.L_x_13972:
[----:B------:R-:W-:Y:S05]  /*11b30*/  BRA `(.L_x_13973) ;  /* 0xffffffc400807947 */ /* 0x000fea000383ffff */
.L_x_13929:
[----:B0-----:R-:W-:-:S04]  /*11b40*/  IMAD.U32 R3, RZ, RZ, UR44 ;  /* 0x0000002cff037e24 */ /* 0x001fc8000f8e00ff */
[----:B------:R0:W1:Y:S03]  /*11b50*/  SYNCS.PHASECHK.TRANS64.TRYWAIT P0, [R3+URZ+0x32440], R2 ;  /* 0x03244002030075a7 */ /* 0x000066000800017f */
[----:B-1----:R-:W-:Y:S05]  /*11b60*/  @!P0 NANOSLEEP.SYNCS 0x989680 ;  /* 0x009896800000895d */ /* 0x002fea0003900000 */
[----:B------:R-:W1:Y:S02]  /*11b70*/  @!P0 SYNCS.PHASECHK.TRANS64 P0, [R3+URZ+0x32440], R2 ;  /* 0x03244002030085a7 */ /* 0x000e64000800007f */
[----:B-1----:R-:W-:Y:S05]  /*11b80*/  @!P0 BRA `(.L_x_13929) ;  /* 0xfffffffc00ec8947 */ /* 0x002fea000383ffff */
[----:B------:R-:W-:Y:S05]  /*11b90*/  BRA `(.L_x_13974) ;  /* 0xffffffc4008c7947 */ /* 0x000fea000383ffff */
.L_x_13930:
        /* <DEDUP_REMOVED lines=8> */
.L_x_13976:
[----:B------:R-:W-:Y:S05]  /*11c20*/  BSYNC B0 ;  /* 0x0000000000007941 */ /* 0x000fea0003800000 */
.L_x_13975:
        /* <DEDUP_REMOVED lines=9> */
.L_x_13977:
[----:B------:R-:W-:Y:S02]  /*11cc0*/  IMAD.MOV.U32 R13, RZ, RZ, R5 ;  /* 0x000000ffff0d7224 */ /* 0x000fe400078e0005 */
[----:B------:R-:W-:Y:S01]  /*11cd0*/  IMAD.MOV.U32 R12, RZ, RZ, 0x1 ;  /* 0x00000001ff0c7424 */ /* 0x000fe200078e00ff */
[----:B------:R-:W-:-:S13]  /*11ce0*/  @P0 LEA R2, P1, R22, R14, 0x1 ;  /* 0x0000000e16020211 */ /* 0x000fda00078208ff */
[----:B------:R-:W-:Y:S05]  /*11cf0*/  WARPSYNC.COLLECTIVE R15, `(.L_x_13978) ;  /* 0x000000000f087348 */ /* 0x000fea0003c00000 */
[----:B------:R0:W1:Y:S02]  /*11d00*/  SHFL.IDX P6, R14, R13, R12, R11 ;  /* 0x0000000c0d0e7389 */ /* 0x00006400000c000b */
[----:B01----:R-:W-:Y:S01]  /*11d10*/  ENDCOLLECTIVE ;  /* 0x000000000000791b */ /* 0x003fe20003800000 */
.L_x_13978:
        /* <DEDUP_REMOVED lines=12> */
.L_x_13979:
[----:B------:R-:W-:Y:S01]  /*11de0*/  IMAD.MOV.U32 R13, RZ, RZ, R5 ;  /* 0x000000ffff0d7224 */ /* 0x000fe200078e0005 */
[----:B------:R-:W-:Y:S02]  /*11df0*/  MOV R12, 0x2 ;  /* 0x00000002000c7802 */ /* 0x000fe40000000f00 */
[----:B------:R-:W-:-:S13]  /*11e00*/  @P0 LEA R2, P1, R22, R14, 0x1 ;  /* 0x0000000e16020211 */ /* 0x000fda00078208ff */
[----:B------:R-:W-:Y:S05]  /*11e10*/  WARPSYNC.COLLECTIVE R15, `(.L_x_13980) ;  /* 0x000000000f087348 */ /* 0x000fea0003c00000 */
[----:B------:R0:W1:Y:S02]  /*11e20*/  SHFL.IDX P6, R14, R13, R12, R11 ;  /* 0x0000000c0d0e7389 */ /* 0x00006400000c000b */
[----:B01----:R-:W-:Y:S01]  /*11e30*/  ENDCOLLECTIVE ;  /* 0x000000000000791b */ /* 0x003fe20003800000 */
.L_x_13980:
        /* <DEDUP_REMOVED lines=12> */
.L_x_13981:
[----:B------:R-:W-:Y:S01]  /*11f00*/  MOV R13, R5 ;  /* 0x00000005000d7202 */ /* 0x000fe20000000f00 */
[----:B------:R-:W-:Y:S01]  /*11f10*/  IMAD.MOV.U32 R12, RZ, RZ, 0x3 ;  /* 0x00000003ff0c7424 */ /* 0x000fe200078e00ff */
[----:B------:R-:W-:-:S13]  /*11f20*/  @P0 LEA R2, P1, R22, R14, 0x1 ;  /* 0x0000000e16020211 */ /* 0x000fda00078208ff */
[----:B------:R-:W-:Y:S05]  /*11f30*/  WARPSYNC.COLLECTIVE R15, `(.L_x_13982) ;  /* 0x000000000f087348 */ /* 0x000fea0003c00000 */
[----:B------:R0:W1:Y:S02]  /*11f40*/  SHFL.IDX P6, R14, R13, R12, R11 ;  /* 0x0000000c0d0e7389 */ /* 0x00006400000c000b */
[----:B01----:R-:W-:Y:S01]  /*11f50*/  ENDCOLLECTIVE ;  /* 0x000000000000791b */ /* 0x003fe20003800000 */
.L_x_13982:
        /* <DEDUP_REMOVED lines=12> */
.L_x_13983:
[----:B------:R-:W-:Y:S02]  /*12020*/  IMAD.MOV.U32 R13, RZ, RZ, R5 ;  /* 0x000000ffff0d7224 */ /* 0x000fe400078e0005 */
[----:B------:R-:W-:Y:S01]  /*12030*/  IMAD.MOV.U32 R12, RZ, RZ, 0x4 ;  /* 0x00000004ff0c7424 */ /* 0x000fe200078e00ff */
[----:B------:R-:W-:-:S13]  /*12040*/  @P0 LEA R2, P1, R22, R14, 0x1 ;  /* 0x0000000e16020211 */ /* 0x000fda00078208ff */
[----:B------:R-:W-:Y:S05]  /*12050*/  WARPSYNC.COLLECTIVE R15, `(.L_x_13984) ;  /* 0x000000000f087348 */ /* 0x000fea0003c00000 */
[----:B------:R0:W1:Y:S02]  /*12060*/  SHFL.IDX P6, R14, R13, R12, R11 ;  /* 0x0000000c0d0e7389 */ /* 0x00006400000c000b */
[----:B01----:R-:W-:Y:S01]  /*12070*/  ENDCOLLECTIVE ;  /* 0x000000000000791b */ /* 0x003fe20003800000 */
.L_x_13984:
        /* <DEDUP_REMOVED lines=12> */
.L_x_13985:
[----:B------:R-:W-:Y:S02]  /*12140*/  IMAD.MOV.U32 R13, RZ, RZ, R5 ;  /* 0x000000ffff0d7224 */ /* 0x000fe400078e0005 */
[----:B------:R-:W-:Y:S01]  /*12150*/  IMAD.MOV.U32 R12, RZ, RZ, 0x5 ;  /* 0x00000005ff0c7424 */ /* 0x000fe200078e00ff */
[----:B------:R-:W-:-:S13]  /*12160*/  @P0 LEA R2, P1, R22, R14, 0x1 ;  /* 0x0000000e16020211 */ /* 0x000fda00078208ff */
[----:B------:R-:W-:Y:S05]  /*12170*/  WARPSYNC.COLLECTIVE R15, `(.L_x_13986) ;  /* 0x000000000f087348 */ /* 0x000fea0003c00000 */
[----:B------:R0:W1:Y:S02]  /*12180*/  SHFL.IDX P6, R14, R13, R12, R11 ;  /* 0x0000000c0d0e7389 */ /* 0x00006400000c000b */
[----:B01----:R-:W-:Y:S01]  /*12190*/  ENDCOLLECTIVE ;  /* 0x000000000000791b */ /* 0x003fe20003800000 */
.L_x_13986:
        /* <DEDUP_REMOVED lines=10> */
.L_x_13987:
[----:B------:R-:W-:Y:S05]  /*12240*/  BRA `(.L_x_13988) ;  /* 0xffffffc400047947 */ /* 0x000fea000383ffff */
.L_x_13933:
[----:B------:R-:W-:Y:S01]  /*12250*/  IMAD.MOV.U32 R13, RZ, RZ, R6 ;  /* 0x000000ffff0d7224 */ /* 0x000fe200078e0006 */
[----:B------:R-:W-:Y:S01]  /*12260*/  MOV R11, 0x181f ;  /* 0x0000181f000b7802 */ /* 0x000fe20000000f00 */
[----:B------:R-:W-:Y:S01]  /*12270*/  IMAD.MOV.U32 R12, RZ, RZ, RZ ;  /* 0x000000ffff0c7224 */ /* 0x000fe200078e00ff */
[----:B------:R-:W-:Y:S01]  /*12280*/  MOV R4, UR46 ;  /* 0x0000002e00047c02 */ /* 0x000fe20008000f00 */
[----:B------:R-:W-:Y:S01]  /*12290*/  IMAD.MOV.U32 R15, RZ, RZ, -0x1 ;  /* 0xffffffffff0f7424 */ /* 0x000fe200078e00ff */
[----:B------:R-:W-:-:S03]  /*122a0*/  LOP3.LUT R16, R16, 0xffffefff, RZ, 0xc0, !PT ;  /* 0xffffefff10107812 */ /* 0x000fc600078ec0ff */
[----:B------:R-:W-:-:S07]  /*122b0*/  IMAD R4, R4, 0x80, R20 ;  /* 0x0000008004047824 */ /* 0x000fce00078e0214 */
[----:B------:R-:W-:Y:S05]  /*122c0*/  WARPSYNC.COLLECTIVE R15, `(.L_x_13989) ;  /* 0x000000000f087348 */ /* 0x000fea0003c00000 */
[----:B------:R0:W1:Y:S02]  /*122d0*/  SHFL.IDX P6, R14, R13, R12, R11 ;  /* 0x0000000c0d0e7389 */ /* 0x00006400000c000b */
[----:B01----:R-:W-:Y:S01]  /*122e0*/  ENDCOLLECTIVE ;  /* 0x000000000000791b */ /* 0x003fe20003800000 */
.L_x_13989:
[----:B------:R-:W-:Y:S01]  /*122f0*/  IADD3 R8, R4, 0x10, RZ ;  /* 0x0000001004087810 */ /* 0x000fe20007ffe0ff */
[----:B------:R-:W-:Y:S02]  /*12300*/  IMAD.MOV.U32 R13, RZ, RZ, R0 ;  /* 0x000000ffff0d7224 */ /* 0x000fe400078e0000 */
[----:B------:R-:W-:-:S07]  /*12310*/  IMAD.MOV.U32 R3, RZ, RZ, R14 ;  /* 0x000000ffff037224 */ /* 0x000fce00078e000e */
[----:B------:R-:W-:Y:S05]  /*12320*/  WARPSYNC.COLLECTIVE R15, `(.L_x_13990) ;  /* 0x000000000f087348 */ /* 0x000fea0003c00000 */
[----:B------:R0:W1:Y:S02]  /*12330*/  SHFL.IDX P6, R14, R13, R12, R11 ;  /* 0x0000000c0d0e7389 */ /* 0x00006400000c000b */
[----:B01----:R-:W-:Y:S01]  /*12340*/  ENDCOLLECTIVE ;  /* 0x000000000000791b */ /* 0x003fe20003800000 */
.L_x_13990:
        /* <DEDUP_REMOVED lines=11> */
.L_x_13991:
[----:B------:R-:W-:Y:S01]  /*12400*/  LOP3.LUT R16, R16, 0xfffff7ff, RZ, 0xc0, !PT ;  /* 0xfffff7ff10107812 */ /* 0x000fe200078ec0ff */
[----:B------:R-:W-:Y:S02]  /*12410*/  @!P2 IMAD.X R3, RZ, RZ, R3, P1 ;  /* 0x000000ffff03a224 */ /* 0x000fe400008e0603 */
[----:B------:R-:W-:-:S05]  /*12420*/  @!P2 IMAD.MOV.U32 R2, RZ, RZ, R10 ;  /* 0x000000ffff02a224 */ /* 0x000fca00078e000a */
[----:B------:R-:W-:Y:S01]  /*12430*/  @!PT LDS RZ, [RZ] ;  /* 0x00000000fffff984 */ /* 0x000fe20000000800 */
[----:B------:R-:W-:Y:S01]  /*12440*/  @!PT LDS RZ, [RZ] ;  /* 0x00000000fffff984 */ /* 0x000fe20000000800 */
[----:B------:R-:W-:Y:S01]  /*12450*/  @!PT LDS RZ, [RZ] ;  /* 0x00000000fffff984 */ /* 0x000fe20000000800 */
[----:B------:R0:W-:Y:S01]  /*12460*/  @!P2 LDGSTS.E.BYPASS.LTC128B.128 [R9+0x18400], desc[UR36][R2.64], !P0 ;  /* 0x184000000209afae */ /* 0x0001e2000c101d64 */
[----:B------:R-:W-:Y:S02]  /*12470*/  ISETP.GE.AND P2, PT, R8, R5, PT ;  /* 0x000000050800720c */ /* 0x000fe40003f46270 */
[----:B------:R-:W-:Y:S02]  /*12480*/  IADD3 R8, R4, 0x20, RZ ;  /* 0x0000002004087810 */ /* 0x000fe40007ffe0ff */
[----:B------:R-:W-:Y:S01]  /*12490*/  MOV R13, R0 ;  /* 0x00000000000d7202 */ /* 0x000fe20000000f00 */
[----:B0-----:R-:W-:-:S08]  /*124a0*/  IMAD.MOV.U32 R2, RZ, RZ, R14 ;  /* 0x000000ffff027224 */ /* 0x001fd000078e000e */
[----:B------:R-:W-:-:S07]  /*124b0*/  @P2 LOP3.LUT R16, R16, 0x800, RZ, 0xfc, !PT ;  /* 0x0000080010102812 */ /* 0x000fce00078efcff */
[----:B------:R-:W-:Y:S05]  /*124c0*/  WARPSYNC.COLLECTIVE R15, `(.L_x_13992) ;  /* 0x000000000f087348 */ /* 0x000fea0003c00000 */
[----:B------:R0:W1:Y:S02]  /*124d0*/  SHFL.IDX P6, R14, R13, R12, R11 ;  /* 0x0000000c0d0e7389 */ /* 0x00006400000c000b */
[----:B01----:R-:W-:Y:S01]  /*124e0*/  ENDCOLLECTIVE ;  /* 0x000000000000791b */ /* 0x003fe20003800000 */
.L_x_13992:
[----:B------:R-:W-:Y:S02]  /*124f0*/  LOP3.LUT R16, R16, 0xfffffbff, RZ, 0xc0, !PT ;  /* 0xfffffbff10107812 */ /* 0x000fe400078ec0ff */
[----:B------:R-:W-:Y:S01]  /*12500*/  @!P2 LEA R15, R28, UR44, 0x1 ;  /* 0x0000002c1c0fac11 */ /* 0x000fe2000f8e08ff */
[----:B------:R-:W-:Y:S01]  /*12510*/  IMAD.MOV.U32 R13, RZ, RZ, R6 ;  /* 0x000000ffff0d7224 */ /* 0x000fe200078e0006 */
        /* <DEDUP_REMOVED lines=9> */
[----:B------:R0:W-:Y:S01]  /*125b0*/  @!P2 LDGSTS.E.BYPASS.LTC128B.128 [R15+0x18c00], desc[UR36][R2.64], !P0 ;  /* 0x18c00000020fafae */ /* 0x0001e2000c101d64 */
[----:B------:R-:W-:Y:S01]  /*125c0*/  ISETP.GE.AND P2, PT, R8, R5, PT ;  /* 0x000000050800720c */ /* 0x000fe20003f46270 */
[----:B------:R-:W-:Y:S01]  /*125d0*/  VIADD R8, R4, 0x30 ;  /* 0x0000003004087836 */ /* 0x000fe20000000000 */
[----:B0-----:R-:W-:-:S11]  /*125e0*/  MOV R15, 0xffffffff ;  /* 0xffffffff000f7802 */ /* 0x001fd60000000f00 */
[----:B------:R-:W-:-:S07]  /*125f0*/  @P2 LOP3.LUT R16, R16, 0x400, RZ, 0xfc, !PT ;  /* 0x0000040010102812 */ /* 0x000fce00078efcff */
[----:B------:R-:W-:Y:S05]  /*12600*/  WARPSYNC.COLLECTIVE R15, `(.L_x_13993) ;  /* 0x000000000f087348 */ /* 0x000fea0003c00000 */
[----:B------:R0:W1:Y:S02]  /*12610*/  SHFL.IDX P6, R14, R13, R12, R11 ;  /* 0x0000000c0d0e7389 */ /* 0x00006400000c000b */
[----:B01----:R-:W-:Y:S01]  /*12620*/  ENDCOLLECTIVE ;  /* 0x000000000000791b */ /* 0x003fe20003800000 */
.L_x_13993:
[----:B------:R-:W-:Y:S01]  /*12630*/  LOP3.LUT R16, R16, 0xfffffdff, RZ, 0xc0, !PT ;  /* 0xfffffdff10107812 */ /* 0x000fe200078ec0ff */
[----:B------:R-:W-:Y:S02]  /*12640*/  IMAD.MOV.U32 R13, RZ, RZ, R0 ;  /* 0x000000ffff0d7224 */ /* 0x000fe400078e0000 */
[----:B------:R-:W-:-:S07]  /*12650*/  IMAD.MOV.U32 R2, RZ, RZ, R14 ;  /* 0x000000ffff027224 */ /* 0x000fce00078e000e */
[----:B------:R-:W-:Y:S05]  /*12660*/  WARPSYNC.COLLECTIVE R15, `(.L_x_13994) ;  /* 0x000000000f087348 */ /* 0x000fea0003c00000 */
[----:B------:R0:W1:Y:S02]  /*12670*/  SHFL.IDX P6, R14, R13, R12, R11 ;  /* 0x0000000c0d0e7389 */ /* 0x00006400000c000b */
[----:B01----:R-:W-:Y:S01]  /*12680*/  ENDCOLLECTIVE ;  /* 0x000000000000791b */ /* 0x003fe20003800000 */
.L_x_13994:
[----:B------:R-:W-:Y:S02]  /*12690*/  @!P2 LEA R15, R28, UR44, 0x1 ;  /* 0x0000002c1c0fac11 */ /* 0x000fe4000f8e08ff */
[----:B------:R-:W-:Y:S02]  /*126a0*/  MOV R12, 0x3 ;  /* 0x00000003000c7802 */ /* 0x000fe40000000f00 */
[----:B------:R-:W-:-:S05]  /*126b0*/  @!P2 LEA R13, P1, R22, R14, 0x1 ;  /* 0x0000000e160da211 */ /* 0x000fca00078208ff */
[----:B------:R-:W-:Y:S01]  /*126c0*/  @!P2 IMAD.X R14, RZ, RZ, R2, P1 ;  /* 0x000000ffff0ea224 */ /* 0x000fe200008e0602 */
[----:B------:R-:W-:Y:S01]  /*126d0*/  @!P2 MOV R2, R13 ;  /* 0x0000000d0002a202 */ /* 0x000fe20000000f00 */
[----:B------:R-:W-:Y:S02]  /*126e0*/  IMAD.MOV.U32 R13, RZ, RZ, R6 ;  /* 0x000000ffff0d7224 */ /* 0x000fe400078e0006 */
[----:B------:R-:W-:-:S05]  /*126f0*/  @!P2 IMAD.MOV.U32 R3, RZ, RZ, R14 ;  /* 0x000000ffff03a224 */ /* 0x000fca00078e000e */
[----:B------:R-:W-:Y:S01]  /*12700*/  @!PT LDS RZ, [RZ] ;  /* 0x00000000fffff984 */ /* 0x000fe20000000800 */
[----:B------:R-:W-:Y:S01]  /*12710*/  @!PT LDS RZ, [RZ] ;  /* 0x00000000fffff984 */ /* 0x000fe20000000800 */
[----:B------:R-:W-:Y:S01]  /*12720*/  @!PT LDS RZ, [RZ] ;  /* 0x00000000fffff984 */ /* 0x000fe20000000800 */
[----:B------:R0:W-:Y:S01]  /*12730*/  @!P2 LDGSTS.E.BYPASS.LTC128B.128 [R15+0x19400], desc[UR36][R2.64], !P0 ;  /* 0x19400000020fafae */ /* 0x0001e2000c101d64 */
[----:B------:R-:W-:Y:S01]  /*12740*/  ISETP.GE.AND P2, PT, R8, R5, PT ;  /* 0x000000050800720c */ /* 0x000fe20003f46270 */
[----:B0-----:R-:W-:-:S12]  /*12750*/  IMAD.MOV.U32 R15, RZ, RZ, -0x1 ;  /* 0xffffffffff0f7424 */ /* 0x001fd800078e00ff */
[----:B------:R-:W-:-:S07]  /*12760*/  @P2 LOP3.LUT R16, R16, 0x200, RZ, 0xfc, !PT ;  /* 0x0000020010102812 */ /* 0x000fce00078efcff */
[----:B------:R-:W-:Y:S05]  /*12770*/  WARPSYNC.COLLECTIVE R15, `(.L_x_13995) ;  /* 0x000000000f087348 */ /* 0x000fea0003c00000 */
[----:B------:R0:W1:Y:S02]  /*12780*/  SHFL.IDX P6, R14, R13, R12, R11 ;  /* 0x0000000c0d0e7389 */ /* 0x00006400000c000b */
[----:B01----:R-:W-:Y:S01]  /*12790*/  ENDCOLLECTIVE ;  /* 0x000000000000791b */ /* 0x003fe20003800000 */
.L_x_13995:
[----:B------:R-:W-:Y:S01]  /*127a0*/  LOP3.LUT R16, R16, 0xfffffeff, RZ, 0xc0, !PT ;  /* 0xfffffeff10107812 */ /* 0x000fe200078ec0ff */
[----:B------:R-:W-:Y:S02]  /*127b0*/  IMAD.MOV.U32 R13, RZ, RZ, R0 ;  /* 0x000000ffff0d7224 */ /* 0x000fe400078e0000 */
[----:B------:R-:W-:-:S07]  /*127c0*/  IMAD.MOV.U32 R8, RZ, RZ, R14 ;  /* 0x000000ffff087224 */ /* 0x000fce00078e000e */
[----:B------:R-:W-:Y:S05]  /*127d0*/  WARPSYNC.COLLECTIVE R15, `(.L_x_13996) ;  /* 0x000000000f087348 */ /* 0x000fea0003c00000 */
[----:B------:R0:W1:Y:S02]  /*127e0*/  SHFL.IDX P6, R14, R13, R12, R11 ;  /* 0x0000000c0d0e7389 */ /* 0x00006400000c000b */
[----:B01----:R-:W-:Y:S01]  /*127f0*/  ENDCOLLECTIVE ;  /* 0x000000000000791b */ /* 0x003fe20003800000 */
.L_x_13996:
[----:B------:R-:W-:Y:S01]  /*12800*/  @!P2 LEA R15, R28, UR44, 0x1 ;  /* 0x0000002c1c0fac11 */ /* 0x000fe2000f8e08ff */
[----:B------:R-:W-:Y:S02]  /*12810*/  IMAD.MOV.U32 R13, RZ, RZ, R6 ;  /* 0x000000ffff0d7224 */ /* 0x000fe400078e0006 */
[----:B------:R-:W-:Y:S01]  /*12820*/  IMAD.MOV.U32 R12, RZ, RZ, 0x4 ;  /* 0x00000004ff0c7424 */ /* 0x000fe200078e00ff */
[----:B------:R-:W-:-:S04]  /*12830*/  MOV R7, R14 ;  /* 0x0000000e00077202 */ /* 0x000fc80000000f00 */
[----:B------:R-:W-:-:S05]  /*12840*/  @!P2 LEA R7, P1, R22, R7, 0x1 ;  /* 0x000000071607a211 */ /* 0x000fca00078208ff */
[----:B------:R-:W-:Y:S02]  /*12850*/  @!P2 IMAD.X R8, RZ, RZ, R8, P1 ;  /* 0x000000ffff08a224 */ /* 0x000fe400008e0608 */
[----:B------:R-:W-:Y:S02]  /*12860*/  @!P2 IMAD.MOV.U32 R2, RZ, RZ, R7 ;  /* 0x000000ffff02a224 */ /* 0x000fe400078e0007 */
[----:B------:R-:W-:Y:S01]  /*12870*/  @!P2 IMAD.MOV.U32 R3, RZ, RZ, R8 ;  /* 0x000000ffff03a224 */ /* 0x000fe200078e0008 */
[----:B------:R-:W-:-:S04]  /*12880*/  IADD3 R8, R4, 0x40, RZ ;  /* 0x0000004004087810 */ /* 0x000fc80007ffe0ff */
[----:B------:R-:W-:Y:S01]  /*12890*/  @!PT LDS RZ, [RZ] ;  /* 0x00000000fffff984 */ /* 0x000fe20000000800 */
[----:B------:R-:W-:Y:S01]  /*128a0*/  @!PT LDS RZ, [RZ] ;  /* 0x00000000fffff984 */ /* 0x000fe20000000800 */
[----:B------:R-:W-:Y:S01]  /*128b0*/  @!PT LDS RZ, [RZ] ;  /* 0x00000000fffff984 */ /* 0x000fe20000000800 */
[----:B------:R0:W-:Y:S01]  /*128c0*/  @!P2 LDGSTS.E.BYPASS.LTC128B.128 [R15+0x19c00], desc[UR36][R2.64], !P0 ;  /* 0x19c00000020fafae */ /* 0x0001e2000c101d64 */
[----:B------:R-:W-:Y:S01]  /*128d0*/  ISETP.GE.AND P2, PT, R8, R5, PT ;  /* 0x000000050800720c */ /* 0x000fe20003f46270 */
[----:B------:R-:W-:Y:S02]  /*128e0*/  VIADD R8, R4, 0x50 ;  /* 0x0000005004087836 */ /* 0x000fe40000000000 */
[----:B0-----:R-:W-:-:S10]  /*128f0*/  IMAD.MOV.U32 R15, RZ, RZ, -0x1 ;  /* 0xffffffffff0f7424 */ /* 0x001fd400078e00ff */
[----:B------:R-:W-:Y:S02]  /*12900*/  @!P2 LEA R7, R28, UR44, 0x1 ;  /* 0x0000002c1c07ac11 */ /* 0x000fe4000f8e08ff */
[----:B------:R-:W-:-:S07]  /*12910*/  @P2 LOP3.LUT R16, R16, 0x100, RZ, 0xfc, !PT ;  /* 0x0000010010102812 */ /* 0x000fce00078efcff */
[----:B------:R-:W-:Y:S05]  /*12920*/  WARPSYNC.COLLECTIVE R15, `(.L_x_13997) ;  /* 0x000000000f087348 */ /* 0x000fea0003c00000 */
[----:B------:R0:W1:Y:S02]  /*12930*/  SHFL.IDX P6, R14, R13, R12, R11 ;  /* 0x0000000c0d0e7389 */ /* 0x00006400000c000b */
[----:B01----:R-:W-:Y:S01]  /*12940*/  ENDCOLLECTIVE ;  /* 0x000000000000791b */ /* 0x003fe20003800000 */
.L_x_13997:
[----:B------:R-:W-:Y:S01]  /*12950*/  LOP3.LUT R16, R16, 0xffffff7f, RZ, 0xc0, !PT ;  /* 0xffffff7f10107812 */ /* 0x000fe200078ec0ff */
[----:B------:R-:W-:Y:S01]  /*12960*/  IMAD.MOV.U32 R13, RZ, RZ, R0 ;  /* 0x000000ffff0d7224 */ /* 0x000fe200078e0000 */
[----:B------:R-:W-:-:S07]  /*12970*/  MOV R10, R14 ;  /* 0x0000000e000a7202 */ /* 0x000fce0000000f00 */
[----:B------:R-:W-:Y:S05]  /*12980*/  WARPSYNC.COLLECTIVE R15, `(.L_x_13998) ;  /* 0x000000000f087348 */ /* 0x000fea0003c00000 */
[----:B------:R0:W1:Y:S02]  /*12990*/  SHFL.IDX P6, R14, R13, R12, R11 ;  /* 0x0000000c0d0e7389 */ /* 0x00006400000c000b */
[----:B01----:R-:W-:Y:S01]  /*129a0*/  ENDCOLLECTIVE ;  /* 0x000000000000791b */ /* 0x003fe20003800000 */
.L_x_13998:
[----:B------:R-:W-:Y:S01]  /*129b0*/  IMAD.MOV.U32 R13, RZ, RZ, R6 ;  /* 0x000000ffff0d7224 */ /* 0x000fe200078e0006 */
[----:B------:R-:W-:Y:S01]  /*129c0*/  MOV R12, 0x5 ;  /* 0x00000005000c7802 */ /* 0x000fe20000000f00 */
[----:B------:R-:W-:-:S07]  /*129d0*/  IMAD.MOV.U32 R9, RZ, RZ, R14 ;  /* 0x000000ffff097224 */ /* 0x000fce00078e000e */
[----:B------:R-:W-:Y:S05]  /*129e0*/  WARPSYNC.COLLECTIVE R15, `(.L_x_13999) ;  /* 0x000000000f087348 */ /* 0x000fea0003c00000 */
[----:B------:R0:W1:Y:S02]  /*129f0*/  SHFL.IDX P6, R14, R13, R12, R11 ;  /* 0x0000000c0d0e7389 */ /* 0x00006400000c000b */
[----:B01----:R-:W-:Y:S01]  /*12a00*/  ENDCOLLECTIVE ;  /* 0x000000000000791b */ /* 0x003fe20003800000 */
.L_x_13999:
[----:B------:R-:W-:-:S04]  /*12a10*/  @!P2 LEA R9, P1, R22, R9, 0x1 ;  /* 0x000000091609a211 */ /* 0x000fc800078208ff */
[----:B------:R-:W-:Y:S01]  /*12a20*/  @!P2 MOV R2, R9 ;  /* 0x000000090002a202 */ /* 0x000fe20000000f00 */
[----:B------:R-:W-:-:S04]  /*12a30*/  @!P2 IMAD.X R10, RZ, RZ, R10, P1 ;  /* 0x000000ffff0aa224 */ /* 0x000fc800008e060a */
[----:B------:R-:W-:Y:S02]  /*12a40*/  @!P2 IMAD.MOV.U32 R3, RZ, RZ, R10 ;  /* 0x000000ffff03a224 */ /* 0x000fe400078e000a */
[----:B------:R-:W-:-:S03]  /*12a50*/  IMAD.MOV.U32 R13, RZ, RZ, R0 ;  /* 0x000000ffff0d7224 */ /* 0x000fc600078e0000 */
        /* <DEDUP_REMOVED lines=10> */
.L_x_14000:
[----:B------:R-:W-:Y:S02]  /*12b00*/  @!P2 LEA R9, R28, UR44, 0x1 ;  /* 0x0000002c1c09ac11 */ /* 0x000fe4000f8e08ff */
[----:B------:R-:W-:-:S04]  /*12b10*/  @P2 LOP3.LUT R16, R16, 0x80, RZ, 0xfc, !PT ;  /* 0x0000008010102812 */ /* 0x000fc800078efcff */
[----:B------:R-:W-:Y:S01]  /*12b20*/  LOP3.LUT R16, R16, 0xffffffbf, RZ, 0xc0, !PT ;  /* 0xffffffbf10107812 */ /* 0x000fe200078ec0ff */
[----:B------:R-:W-:Y:S02]  /*12b30*/  IMAD.MOV.U32 R13, RZ, RZ, R6 ;  /* 0x000000ffff0d7224 */ /* 0x000fe400078e0006 */
[----:B------:R-:W-:-:S05]  /*12b40*/  IMAD.MOV.U32 R11, RZ, RZ, R14 ;  /* 0x000000ffff0b7224 */ /* 0x000fca00078e000e */
[----:B------:R-:W-:-:S04]  /*12b50*/  @!P2 LEA R11, P1, R22, R11, 0x1 ;  /* 0x0000000b160ba211 */ /* 0x000fc800078208ff */
[----:B------:R-:W-:Y:S01]  /*12b60*/  @!P2 IADD3.X R12, RZ, R2, RZ, P1, !PT ;  /* 0x00000002ff0ca210 */ /* 0x000fe20000ffe4ff */
[----:B------:R-:W-:Y:S02]  /*12b70*/  @!P2 IMAD.MOV.U32 R2, RZ, RZ, R11 ;  /* 0x000000ffff02a224 */ /* 0x000fe400078e000b */
[----:B------:R-:W-:Y:S02]  /*12b80*/  IMAD.MOV.U32 R11, RZ, RZ, 0x181f ;  /* 0x0000181fff0b7424 */ /* 0x000fe400078e00ff */
[----:B------:R-:W-:Y:S01]  /*12b90*/  @!P2 IMAD.MOV.U32 R3, RZ, RZ, R12 ;  /* 0x000000ffff03a224 */ /* 0x000fe200078e000c */
[----:B------:R-:W-:-:S04]  /*12ba0*/  MOV R12, 0x6 ;  /* 0x00000006000c7802 */ /* 0x000fc80000000f00 */
        /* <DEDUP_REMOVED lines=8> */
.L_x_14001:
[----:B------:R-:W-:Y:S02]  /*12c30*/  @!P2 LEA R21, R28, UR44, 0x1 ;  /* 0x0000002c1c15ac11 */ /* 0x000fe4000f8e08ff */
[----:B------:R-:W-:Y:S01]  /*12c40*/  @P2 LOP3.LUT R16, R16, 0x40, RZ, 0xfc, !PT ;  /* 0x0000004010102812 */ /* 0x000fe200078efcff */
[----:B------:R-:W-:Y:S02]  /*12c50*/  IMAD.MOV.U32 R13, RZ, RZ, R0 ;  /* 0x000000ffff0d7224 */ /* 0x000fe400078e0000 */
[----:B------:R-:W-:-:S07]  /*12c60*/  IMAD.MOV.U32 R2, RZ, RZ, R14 ;  /* 0x000000ffff027224 */ /* 0x000fce00078e000e */
[----:B------:R-:W-:Y:S05]  /*12c70*/  WARPSYNC.COLLECTIVE R15, `(.L_x_14002) ;  /* 0x000000000f087348 */ /* 0x000fea0003c00000 */
[----:B------:R0:W1:Y:S02]  /*12c80*/  SHFL.IDX P6, R14, R13, R12, R11 ;  /* 0x0000000c0d0e7389 */ /* 0x00006400000c000b */
[----:B01----:R-:W-:Y:S01]  /*12c90*/  ENDCOLLECTIVE ;  /* 0x000000000000791b */ /* 0x003fe20003800000 */
.L_x_14002:
[----:B------:R-:W-:Y:S01]  /*12ca0*/  IMAD.MOV.U32 R12, RZ, RZ, 0x7 ;  /* 0x00000007ff0c7424 */ /* 0x000fe200078e00ff */
[----:B------:R-:W-:-:S04]  /*12cb0*/  MOV R13, R14 ;  /* 0x0000000e000d7202 */ /* 0x000fc80000000f00 */
[----:B------:R-:W-:-:S05]  /*12cc0*/  @!P2 LEA R13, P1, R22, R13, 0x1 ;  /* 0x0000000d160da211 */ /* 0x000fca00078208ff */
[----:B------:R-:W-:Y:S02]  /*12cd0*/  @!P2 IMAD.X R14, RZ, RZ, R2, P1 ;  /* 0x000000ffff0ea224 */ /* 0x000fe400008e0602 */
[----:B------:R-:W-:Y:S02]  /*12ce0*/  @!P2 IMAD.MOV.U32 R2, RZ, RZ, R13 ;  /* 0x000000ffff02a224 */ /* 0x000fe400078e000d */
[----:B------:R-:W-:Y:S01]  /*12cf0*/  IMAD.MOV.U32 R13, RZ, RZ, R6 ;  /* 0x000000ffff0d7224 */ /* 0x000fe200078e0006 */
[----:B------:R-:W-:-:S07]  /*12d00*/  @!P2 MOV R3, R14 ;  /* 0x0000000e0003a202 */ /* 0x000fce0000000f00 */
[----:B------:R-:W-:Y:S05]  /*12d10*/  WARPSYNC.COLLECTIVE R15, `(.L_x_14003) ;  /* 0x000000000f087348 */ /* 0x000fea0003c00000 */
[----:B------:R0:W1:Y:S02]  /*12d20*/  SHFL.IDX P6, R14, R13, R12, R11 ;  /* 0x0000000c0d0e7389 */ /* 0x00006400000c000b */
[----:B01----:R-:W-:Y:S01]  /*12d30*/  ENDCOLLECTIVE ;  /* 0x000000000000791b */ /* 0x003fe20003800000 */
.L_x_14003:
        /* <DEDUP_REMOVED lines=9> */
.L_x_14004:
[----:B------:R-:W-:Y:S05]  /*12dd0*/  BRA `(.L_x_14005) ;  /* 0xffffffc000e47947 */ /* 0x000fea000383ffff */
.L_x_13935:
        /* <DEDUP_REMOVED lines=8> */
.L_x_14007:
[----:B------:R-:W-:Y:S05]  /*12e60*/  BSYNC B0 ;  /* 0x0000000000007941 */ /* 0x000fea0003800000 */
.L_x_14006:
        /* <DEDUP_REMOVED lines=9> */
.L_x_14008:
        /* <DEDUP_REMOVED lines=9> */
.L_x_14009:
        /* <DEDUP_REMOVED lines=13> */
.L_x_14010:
        /* <DEDUP_REMOVED lines=19> */
.L_x_14011:
[----:B------:R-:W-:Y:S02]  /*13190*/  IMAD.MOV.U32 R13, RZ, RZ, R0 ;  /* 0x000000ffff0d7224 */ /* 0x000fe400078e0000 */
[----:B------:R-:W-:-:S07]  /*131a0*/  IMAD.MOV.U32 R5, RZ, RZ, R14 ;  /* 0x000000ffff057224 */ /* 0x000fce00078e000e */
[----:B------:R-:W-:Y:S05]  /*131b0*/  WARPSYNC.COLLECTIVE R15, `(.L_x_14012) ;  /* 0x000000000f087348 */ /* 0x000fea0003c00000 */
[----:B------:R0:W1:Y:S02]  /*131c0*/  SHFL.IDX P6, R14, R13, R12, R11 ;  /* 0x0000000c0d0e7389 */ /* 0x00006400000c000b */
[----:B01----:R-:W-:Y:S01]  /*131d0*/  ENDCOLLECTIVE ;  /* 0x000000000000791b */ /* 0x003fe20003800000 */
.L_x_14012:
        /* <DEDUP_REMOVED lines=8> */
.L_x_14013:
        /* <DEDUP_REMOVED lines=14> */
.L_x_14014:
        /* <DEDUP_REMOVED lines=19> */
.L_x_14015:
[----:B------:R-:W-:Y:S01]  /*13470*/  MOV R13, R0 ;  /* 0x00000000000d7202 */ /* 0x000fe20000000f00 */
[----:B------:R-:W-:-:S07]  /*13480*/  IMAD.MOV.U32 R5, RZ, RZ, R14 ;  /* 0x000000ffff057224 */ /* 0x000fce00078e000e */
[----:B------:R-:W-:Y:S05]  /*13490*/  WARPSYNC.COLLECTIVE R15, `(.L_x_14016) ;  /* 0x000000000f087348 */ /* 0x000fea0003c00000 */
[----:B------:R0:W1:Y:S02]  /*134a0*/  SHFL.IDX P6, R14, R13, R12, R11 ;  /* 0x0000000c0d0e7389 */ /* 0x00006400000c000b */
[----:B01----:R-:W-:Y:S01]  /*134b0*/  ENDCOLLECTIVE ;  /* 0x000000000000791b */ /* 0x003fe20003800000 */
.L_x_14016:
[----:B------:R-:W-:Y:S01]  /*134c0*/  MOV R13, R4 ;  /* 0x00000004000d7202 */ /* 0x000fe20000000f00 */
[----:B------:R-:W-:Y:S01]  /*134d0*/  IMAD.MOV.U32 R12, RZ, RZ, 0x5 ;  /* 0x00000005ff0c7424 */ /* 0x000fe200078e00ff */
[----:B------:R-:W-:-:S05]  /*134e0*/  @!P5 LEA R14, P0, R22, R14, 0x1 ;  /* 0x0000000e160ed211 */ /* 0x000fca00078008ff */
[----:B------:R-:W-:-:S08]  /*134f0*/  @!P5 IMAD.MOV.U32 R2, RZ, RZ, R14 ;  /* 0x000000ffff02d224 */ /* 0x000fd000078e000e */
[----:B------:R-:W-:Y:S05]  /*13500*/  WARPSYNC.COLLECTIVE R15, `(.L_x_14017) ;  /* 0x000000000f087348 */ /* 0x000fea0003c00000 */
[----:B------:R0:W1:Y:S02]  /*13510*/  SHFL.IDX P6, R14, R13, R12, R11 ;  /* 0x0000000c0d0e7389 */ /* 0x00006400000c000b */
[----:B01----:R-:W-:Y:S01]  /*13520*/  ENDCOLLECTIVE ;  /* 0x000000000000791b */ /* 0x003fe20003800000 */
.L_x_14017:
[----:B------:R-:W-:-:S04]  /*13530*/  @!P5 IMAD.X R5, RZ, RZ, R5, P0 ;  /* 0x000000ffff05d224 */ /* 0x000fc800000e0605 */
[----:B------:R-:W-:-:S05]  /*13540*/  @!P5 IMAD.MOV.U32 R3, RZ, RZ, R5 ;  /* 0x000000ffff03d224 */ /* 0x000fca00078e0005 */
[----:B------:R-:W-:Y:S01]  /*13550*/  @!PT LDS RZ, [RZ] ;  /* 0x00000000fffff984 */ /* 0x000fe20000000800 */
[----:B------:R-:W-:Y:S01]  /*13560*/  @!PT LDS RZ, [RZ] ;  /* 0x00000000fffff984 */ /* 0x000fe20000000800 */
[----:B------:R-:W-:Y:S01]  /*13570*/  @!PT LDS RZ, [RZ] ;  /* 0x00000000fffff984 */ /* 0x000fe20000000800 */
[----:B------:R0:W-:Y:S01]  /*13580*/  @!P5 LDGSTS.E.BYPASS.LTC128B.128 [R21+0x24400], desc[UR36][R2.64], !P4 ;  /* 0x244000000215dfae */ /* 0x0001e2000e101d64 */
[----:B------:R-:W-:-:S03]  /*13590*/  MOV R13, R0 ;  /* 0x00000000000d7202 */ /* 0x000fc60000000f00 */
        /* <DEDUP_REMOVED lines=8> */
.L_x_14018:
        /* <DEDUP_REMOVED lines=19> */
.L_x_14019:
[----:B------:R-:W-:Y:S01]  /*13750*/  IMAD.MOV.U32 R13, RZ, RZ, R0 ;  /* 0x000000ffff0d7224 */ /* 0x000fe200078e0000 */
[----:B------:R-:W-:-:S07]  /*13760*/  MOV R5, R14 ;  /* 0x0000000e00057202 */ /* 0x000fce0000000f00 */
[----:B------:R-:W-:Y:S05]  /*13770*/  WARPSYNC.COLLECTIVE R15, `(.L_x_14020) ;  /* 0x000000000f087348 */ /* 0x000fea0003c00000 */
[----:B------:R0:W1:Y:S02]  /*13780*/  SHFL.IDX P6, R14, R13, R12, R11 ;  /* 0x0000000c0d0e7389 */ /* 0x00006400000c000b */
[----:B01----:R-:W-:Y:S01]  /*13790*/  ENDCOLLECTIVE ;  /* 0x000000000000791b */ /* 0x003fe20003800000 */
.L_x_14020:
[----:B------:R-:W-:Y:S01]  /*137a0*/  IMAD.MOV.U32 R13, RZ, RZ, R4 ;  /* 0x000000ffff0d7224 */ /* 0x000fe200078e0004 */
[----:B------:R-:W-:Y:S02]  /*137b0*/  MOV R12, 0x7 ;  /* 0x00000007000c7802 */ /* 0x000fe40000000f00 */
[----:B------:R-:W-:-:S04]  /*137c0*/  @!P5 LEA R14, P0, R22, R14, 0x1 ;  /* 0x0000000e160ed211 */ /* 0x000fc800078008ff */
[----:B------:R-:W-:Y:S01]  /*137d0*/  @!P5 MOV R2, R14 ;  /* 0x0000000e0002d202 */ /* 0x000fe20000000f00 */
[----:B------:R-:W-:-:S08]  /*137e0*/  @!P5 IMAD.X R5, RZ, RZ, R5, P0 ;  /* 0x000000ffff05d224 */ /* 0x000fd000000e0605 */
[----:B------:R-:W-:Y:S05]  /*137f0*/  WARPSYNC.COLLECTIVE R15, `(.L_x_14021) ;  /* 0x000000000f087348 */ /* 0x000fea0003c00000 */
[----:B------:R0:W1:Y:S02]  /*13800*/  SHFL.IDX P6, R14, R13, R12, R11 ;  /* 0x0000000c0d0e7389 */ /* 0x00006400000c000b */
[----:B01----:R-:W-:Y:S01]  /*13810*/  ENDCOLLECTIVE ;  /* 0x000000000000791b */ /* 0x003fe20003800000 */
.L_x_14021:
        /* <DEDUP_REMOVED lines=9> */
[----:B------:R-:W-:-:S07]  /*138b0*/  IMAD.MOV.U32 R5, RZ, RZ, R14 ;  /* 0x000000ffff057224 */ /* 0x000fce00078e000e */
[----:B0-----:R-:W-:Y:S05]  /*138c0*/  WARPSYNC.COLLECTIVE R15, `(.L_x_14022) ;  /* 0x000000000f087348 */ /* 0x001fea0003c00000 */
[----:B------:R1:W2:Y:S02]  /*138d0*/  SHFL.IDX P6, R14, R13, R12, R11 ;  /* 0x0000000c0d0e7389 */ /* 0x0002a400000c000b */
[----:B012---:R-:W-:Y:S01]  /*138e0*/  ENDCOLLECTIVE ;  /* 0x000000000000791b */ /* 0x007fe20003800000 */
.L_x_14022:
[----:B------:R-:W-:Y:S05]  /*138f0*/  BRA `(.L_x_14023) ;  /* 0xffffffc000cc7947 */ /* 0x000fea000383ffff */
.L_x_13938:
[----:B0--3--:R-:W-:-:S04]  /*13900*/  MOV R3, UR44 ;  /* 0x0000002c00037c02 */ /* 0x009fc80008000f00 */
[----:B------:R0:W3:Y:S03]  /*13910*/  SYNCS.PHASECHK.TRANS64.TRYWAIT P0, [R3+URZ+0x32420], R0 ;  /* 0x03242000030075a7 */ /* 0x0000e6000800017f */
[----:B---3--:R-:W-:Y:S05]  /*13920*/  @!P0 NANOSLEEP.SYNCS 0x989680 ;  /* 0x009896800000895d */ /* 0x008fea0003900000 */
[----:B------:R-:W3:Y:S02]  /*13930*/  @!P0 SYNCS.PHASECHK.TRANS64 P0, [R3+URZ+0x32420], R0 ;  /* 0x03242000030085a7 */ /* 0x000ee4000800007f */
[----:B---3--:R-:W-:Y:S05]  /*13940*/  @!P0 BRA `(.L_x_13938) ;  /* 0xfffffffc00ec8947 */ /* 0x008fea000383ffff */
[----:B------:R-:W-:Y:S05]  /*13950*/  BRA `(.L_x_14024) ;  /* 0xffffffc400107947 */ /* 0x000fea000383ffff */
.L_x_13940:
[----:B0--3--:R-:W-:-:S04]  /*13960*/  IMAD.U32 R3, RZ, RZ, UR44 ;  /* 0x0000002cff037e24 */ /* 0x009fc8000f8e00ff */
[----:B------:R0:W3:Y:S03]  /*13970*/  SYNCS.PHASECHK.TRANS64.TRYWAIT P0, [R3+URZ+0x32460], R0 ;  /* 0x03246000030075a7 */ /* 0x0000e6000800017f */
[----:B---3--:R-:W-:Y:S05]  /*13980*/  @!P0 NANOSLEEP.SYNCS 0x989680 ;  /* 0x009896800000895d */ /* 0x008fea0003900000 */
[----:B------:R-:W3:Y:S02]  /*13990*/  @!P0 SYNCS.PHASECHK.TRANS64 P0, [R3+URZ+0x32460], R0 ;  /* 0x03246000030085a7 */ /* 0x000ee4000800007f */
[----:B---3--:R-:W-:Y:S05]  /*139a0*/  @!P0 BRA `(.L_x_13940) ;  /* 0xfffffffc00ec8947 */ /* 0x008fea000383ffff */
[----:B------:R-:W-:Y:S05]  /*139b0*/  BRA `(.L_x_14025) ;  /* 0xffffffc4000c7947 */ /* 0x000fea000383ffff */
.L_x_13941:
[----:B------:R-:W-:Y:S01]  /*139c0*/  BSSY B0, `(.L_x_14026) ;  /* 0x0000008000007945 */ /* 0x000fe20003800000 */
[----:B------:R-:W-:Y:S01]  /*139d0*/  IMAD.MOV.U32 R13, RZ, RZ, R8 ;  /* 0x000000ffff0d7224 */ /* 0x000fe200078e0008 */
[----:B------:R-:W-:Y:S01]  /*139e0*/  MOV R12, RZ ;  /* 0x000000ff000c7202 */ /* 0x000fe20000000f00 */
[----:B------:R-:W-:Y:S02]  /*139f0*/  IMAD.MOV.U32 R11, RZ, RZ, 0x181f ;  /* 0x0000181fff0b7424 */ /* 0x000fe400078e00ff */
[----:B------:R-:W-:-:S07]  /*13a00*/  IMAD.MOV.U32 R15, RZ, RZ, -0x1 ;  /* 0xffffffffff0f7424 */ /* 0x000fce00078e00ff */
[----:B-1----:R-:W-:Y:S05]  /*13a10*/  WARPSYNC.COLLECTIVE R15, `(.L_x_14027) ;  /* 0x000000000f087348 */ /* 0x002fea0003c00000 */
[----:B-1----:R0:W1:Y:S02]  /*13a20*/  SHFL.IDX P6, R14, R13, R12, R11 ;  /* 0x0000000c0d0e7389 */ /* 0x00206400000c000b */
[----:B01----:R-:W-:Y:S01]  /*13a30*/  ENDCOLLECTIVE ;  /* 0x000000000000791b */ /* 0x003fe20003800000 */
.L_x_14027:
[----:B------:R-:W-:Y:S05]  /*13a40*/  BSYNC B0 ;  /* 0x0000000000007941 */ /* 0x000fea0003800000 */
.L_x_14026:
[----:B------:R-:W-:Y:S01]  /*13a50*/  IMAD.MOV.U32 R13, RZ, RZ, R7 ;  /* 0x000000ffff0d7224 */ /* 0x000fe200078e0007 */
[----:B------:R-:W-:Y:S01]  /*13a60*/  MOV R11, 0x181f ;  /* 0x0000181f000b7802 */ /* 0x000fe20000000f00 */
[----:B------:R-:W-:Y:S01]  /*13a70*/  IMAD.MOV.U32 R12, RZ, RZ, RZ ;  /* 0x000000ffff0c7224 */ /* 0x000fe200078e00ff */
[----:B------:R-:W-:Y:S01]  /*13a80*/  MOV R3, R14 ;  /* 0x0000000e00037202 */ /* 0x000fe20000000f00 */
[----:B------:R-:W-:Y:S01]  /*13a90*/  IMAD.MOV.U32 R15, RZ, RZ, -0x1 ;  /* 0xffffffffff0f7424 */ /* 0x000fe200078e00ff */
[----:B------:R-:W-:Y:S01]  /*13aa0*/  LEA R6, R28, UR44, 0x1 ;  /* 0x0000002c1c067c11 */ /* 0x000fe2000f8e08ff */
[----:B------:R-:W-:Y:S01]  /*13ab0*/  IMAD.SHL.U32 R0, R22, 0x2, RZ ;  /* 0x0000000216007824 */ /* 0x000fe200078e00ff */
[----:B------:R-:W-:-:S13]  /*13ac0*/  LOP3.LUT P2, RZ, R5, 0x2, RZ, 0xc0, !PT ;  /* 0x0000000205ff7812 */ /* 0x000fda000784c0ff */
[----:B------:R-:W-:Y:S05]  /*13ad0*/  WARPSYNC.COLLECTIVE R15, `(.L_x_14028) ;  /* 0x000000000f087348 */ /* 0x000fea0003c00000 */
[----:B------:R0:W1:Y:S02]  /*13ae0*/  SHFL.IDX P6, R14, R13, R12, R11 ;  /* 0x0000000c0d0e7389 */ /* 0x00006400000c000b */
[----:B01----:R-:W-:Y:S01]  /*13af0*/  ENDCOLLECTIVE ;  /* 0x000000000000791b */ /* 0x003fe20003800000 */
.L_x_14028:
[----:B------:R-:W-:Y:S01]  /*13b00*/  LOP3.LUT P1, RZ, R5, 0x4, RZ, 0xc0, !PT ;  /* 0x0000000405ff7812 */ /* 0x000fe2000782c0ff */
[----:B------:R-:W-:-:S03]  /*13b10*/  VIADD R31, R6, 0x400 ;  /* 0x00000400061f7836 */ /* 0x000fc60000000000 */
[----:B------:R-:W-:Y:S01]  /*13b20*/  ISETP.LT.OR P3, PT, R17, 0x1, !P1 ;  /* 0x000000011100780c */ /* 0x000fe20004f61670 */
[----:B------:R-:W-:Y:S02]  /*13b30*/  IMAD.MOV.U32 R13, RZ, RZ, R8 ;  /* 0x000000ffff0d7224 */ /* 0x000fe400078e0008 */
[----:B------:R-:W-:Y:S01]  /*13b40*/  IMAD.MOV.U32 R12, RZ, RZ, 0x1 ;  /* 0x00000001ff0c7424 */ /* 0x000fe200078e00ff */
[----:B------:R-:W-:-:S13]  /*13b50*/  IADD3 R2, P0, R14, R0, RZ ;  /* 0x000000000e027210 */ /* 0x000fda0007f1e0ff */
[----:B------:R-:W-:Y:S05]  /*13b60*/  WARPSYNC.COLLECTIVE R15, `(.L_x_14029) ;  /* 0x000000000f087348 */ /* 0x000fea0003c00000 */
[----:B------:R0:W1:Y:S02]  /*13b70*/  SHFL.IDX P6, R14, R13, R12, R11 ;  /* 0x0000000c0d0e7389 */ /* 0x00006400000c000b */
[----:B01----:R-:W-:Y:S01]  /*13b80*/  ENDCOLLECTIVE ;  /* 0x000000000000791b */ /* 0x003fe20003800000 */
.L_x_14029:
        /* <DEDUP_REMOVED lines=12> */
.L_x_14030:
        /* <DEDUP_REMOVED lines=14> */
.L_x_14031:
        /* <DEDUP_REMOVED lines=12> */
.L_x_14032:
        /* <DEDUP_REMOVED lines=14> */
.L_x_14033:
        /* <DEDUP_REMOVED lines=12> */
.L_x_14034:
        /* <DEDUP_REMOVED lines=14> */
.L_x_14035:
        /* <DEDUP_REMOVED lines=12> */
.L_x_14036:
        /* <DEDUP_REMOVED lines=14> */
.L_x_14037:
[----:B------:R-:W-:Y:S01]  /*14210*/  IMAD.X R3, RZ, RZ, R9, P3 ;  /* 0x000000ffff037224 */ /* 0x000fe200018e0609 */
[----:B------:R-:W-:Y:S01]  /*14220*/  ISETP.LT.OR P3, PT, R17, 0x41, P4 ;  /* 0x000000411100780c */ /* 0x000fe20002761670 */
[----:B------:R-:W-:Y:S01]  /*14230*/  IMAD.MOV.U32 R9, RZ, RZ, RZ ;  /* 0x000000ffff097224 */ /* 0x000fe200078e00ff */
        /* <DEDUP_REMOVED lines=10> */
.L_x_14038:
        /* <DEDUP_REMOVED lines=9> */
.L_x_13948:
[----:B-1----:R1:W2:Y:S02]  /*14370*/  SYNCS.PHASECHK.TRANS64.TRYWAIT P0, [R19+URZ+0x32440], R25 ;  /* 0x03244019130075a7 */ /* 0x0022a4000800017f */
[----:B--2---:R-:W-:Y:S05]  /*14380*/  @!P0 NANOSLEEP.SYNCS 0x989680 ;  /* 0x009896800000895d */ /* 0x004fea0003900000 */
[----:B------:R-:W2:Y:S02]  /*14390*/  @!P0 SYNCS.PHASECHK.TRANS64 P0, [R19+URZ+0x32440], R25 ;  /* 0x03244019130085a7 */ /* 0x000ea4000800007f */
[----:B--2---:R-:W-:Y:S05]  /*143a0*/  @!P0 BRA `(.L_x_13948) ;  /* 0xfffffffc00f08947 */ /* 0x004fea000383ffff */
[----:B------:R-:W-:Y:S05]  /*143b0*/  BRA `(.L_x_14040) ;  /* 0xffffffc400507947 */ /* 0x000fea000383ffff */
.L_x_13949:
        /* <DEDUP_REMOVED lines=8> */
.L_x_14042:
[----:B------:R-:W-:Y:S05]  /*14440*/  BSYNC B1 ;  /* 0x0000000000017941 */ /* 0x000fea0003800000 */
.L_x_14041:
        /* <DEDUP_REMOVED lines=9> */
.L_x_14043:
[----:B------:R-:W-:Y:S02]  /*144e0*/  IMAD.MOV.U32 R13, RZ, RZ, R24 ;  /* 0x000000ffff0d7224 */ /* 0x000fe400078e0018 */
[----:B------:R-:W-:Y:S01]  /*144f0*/  IMAD.MOV.U32 R12, RZ, RZ, 0x1 ;  /* 0x00000001ff0c7424 */ /* 0x000fe200078e00ff */
[----:B------:R-:W-:-:S13]  /*14500*/  IADD3 R2, P0, R14, R0, RZ ;  /* 0x000000000e027210 */ /* 0x000fda0007f1e0ff */
[----:B------:R-:W-:Y:S05]  /*14510*/  WARPSYNC.COLLECTIVE R15, `(.L_x_14044) ;  /* 0x000000000f087348 */ /* 0x000fea0003c00000 */
[----:B------:R0:W1:Y:S02]  /*14520*/  SHFL.IDX P6, R14, R13, R12, R11 ;  /* 0x0000000c0d0e7389 */ /* 0x00006400000c000b */
[----:B01----:R-:W-:Y:S01]  /*14530*/  ENDCOLLECTIVE ;  /* 0x000000000000791b */ /* 0x003fe20003800000 */
.L_x_14044:
        /* <DEDUP_REMOVED lines=10> */
.L_x_14045:
[----:B------:R-:W-:Y:S01]  /*145e0*/  MOV R13, R24 ;  /* 0x00000018000d7202 */ /* 0x000fe20000000f00 */
[----:B------:R-:W-:Y:S01]  /*145f0*/  IMAD.MOV.U32 R12, RZ, RZ, 0x2 ;  /* 0x00000002ff0c7424 */ /* 0x000fe200078e00ff */
[----:B------:R-:W-:-:S13]  /*14600*/  IADD3 R2, P0, R14, R0, RZ ;  /* 0x000000000e027210 */ /* 0x000fda0007f1e0ff */
[----:B------:R-:W-:Y:S05]  /*14610*/  WARPSYNC.COLLECTIVE R15, `(.L_x_14046) ;  /* 0x000000000f087348 */ /* 0x000fea0003c00000 */
[----:B------:R0:W1:Y:S02]  /*14620*/  SHFL.IDX P6, R14, R13, R12, R11 ;  /* 0x0000000c0d0e7389 */ /* 0x00006400000c000b */
[----:B01----:R-:W-:Y:S01]  /*14630*/  ENDCOLLECTIVE ;  /* 0x000000000000791b */ /* 0x003fe20003800000 */
.L_x_14046:
        /* <DEDUP_REMOVED lines=10> */
.L_x_14047:
[----:B------:R-:W-:Y:S01]  /*146e0*/  IMAD.MOV.U32 R13, RZ, RZ, R24 ;  /* 0x000000ffff0d7224 */ /* 0x000fe200078e0018 */
[----:B------:R-:W-:Y:S02]  /*146f0*/  MOV R12, 0x3 ;  /* 0x00000003000c7802 */ /* 0x000fe40000000f00 */
[----:B------:R-:W-:-:S13]  /*14700*/  IADD3 R2, P0, R14, R0, RZ ;  /* 0x000000000e027210 */ /* 0x000fda0007f1e0ff */
[----:B------:R-:W-:Y:S05]  /*14710*/  WARPSYNC.COLLECTIVE R15, `(.L_x_14048) ;  /* 0x000000000f087348 */ /* 0x000fea0003c00000 */
[----:B------:R0:W1:Y:S02]  /*14720*/  SHFL.IDX P6, R14, R13, R12, R11 ;  /* 0x0000000c0d0e7389 */ /* 0x00006400000c000b */
[----:B01----:R-:W-:Y:S01]  /*14730*/  ENDCOLLECTIVE ;  /* 0x000000000000791b */ /* 0x003fe20003800000 */
.L_x_14048:
        /* <DEDUP_REMOVED lines=10> */
.L_x_14049:
[----:B------:R-:W-:Y:S02]  /*147e0*/  IMAD.MOV.U32 R13, RZ, RZ, R24 ;  /* 0x000000ffff0d7224 */ /* 0x000fe400078e0018 */
[----:B------:R-:W-:Y:S01]  /*147f0*/  IMAD.MOV.U32 R12, RZ, RZ, 0x4 ;  /* 0x00000004ff0c7424 */ /* 0x000fe200078e00ff */
[----:B------:R-:W-:-:S13]  /*14800*/  IADD3 R2, P0, R14, R0, RZ ;  /* 0x000000000e027210 */ /* 0x000fda0007f1e0ff */
[----:B------:R-:W-:Y:S05]  /*14810*/  WARPSYNC.COLLECTIVE R15, `(.L_x_14050) ;  /* 0x000000000f087348 */ /* 0x000fea0003c00000 */
[----:B------:R0:W1:Y:S02]  /*14820*/  SHFL.IDX P6, R14, R13, R12, R11 ;  /* 0x0000000c0d0e7389 */ /* 0x00006400000c000b */
[----:B01----:R-:W-:Y:S01]  /*14830*/  ENDCOLLECTIVE ;  /* 0x000000000000791b */ /* 0x003fe20003800000 */
.L_x_14050:
        /* <DEDUP_REMOVED lines=10> */
.L_x_14051:
[----:B------:R-:W-:Y:S01]  /*148e0*/  MOV R13, R24 ;  /* 0x00000018000d7202 */ /* 0x000fe20000000f00 */
[----:B------:R-:W-:Y:S01]  /*148f0*/  IMAD.MOV.U32 R12, RZ, RZ, 0x5 ;  /* 0x00000005ff0c7424 */ /* 0x000fe200078e00ff */
[----:B------:R-:W-:-:S13]  /*14900*/  IADD3 R2, P0, R14, R0, RZ ;  /* 0x000000000e027210 */ /* 0x000fda0007f1e0ff */
[----:B------:R-:W-:Y:S05]  /*14910*/  WARPSYNC.COLLECTIVE R15, `(.L_x_14052) ;  /* 0x000000000f087348 */ /* 0x000fea0003c00000 */
[----:B------:R0:W1:Y:S02]  /*14920*/  SHFL.IDX P6, R14, R13, R12, R11 ;  /* 0x0000000c0d0e7389 */ /* 0x00006400000c000b */
[----:B01----:R-:W-:Y:S01]  /*14930*/  ENDCOLLECTIVE ;  /* 0x000000000000791b */ /* 0x003fe20003800000 */
.L_x_14052:
        /* <DEDUP_REMOVED lines=10> */
.L_x_14053:
[----:B------:R-:W-:Y:S05]  /*149e0*/  BRA `(.L_x_14054) ;  /* 0xffffffc000ac7947 */ /* 0x000fea000383ffff */
.L_x_13954:
[----:B---3--:R3:W4:Y:S02]  /*149f0*/  SYNCS.PHASECHK.TRANS64.TRYWAIT P0, [R19+URZ+0x32460], R25 ;  /* 0x03246019130075a7 */ /* 0x008724000800017f */
[----:B----4-:R-:W-:Y:S05]  /*14a00*/  @!P0 NANOSLEEP.SYNCS 0x989680 ;  /* 0x009896800000895d */ /* 0x010fea0003900000 */
[----:B------:R-:W4:Y:S02]  /*14a10*/  @!P0 SYNCS.PHASECHK.TRANS64 P0, [R19+URZ+0x32460], R25 ;  /* 0x03246019130085a7 */ /* 0x000f24000800007f */
[----:B----4-:R-:W-:Y:S05]  /*14a20*/  @!P0 BRA `(.L_x_13954) ;  /* 0xfffffffc00f08947 */ /* 0x010fea000383ffff */
[----:B------:R-:W-:Y:S05]  /*14a30*/  BRA `(.L_x_14055) ;  /* 0xffffffc000f87947 */ /* 0x000fea000383ffff */
.L_x_13955:
[----:B------:R-:W-:Y:S01]  /*14a40*/  BSSY B1, `(.L_x_14056) ;  /* 0x0000008000017945 */ /* 0x000fe20003800000 */
[----:B------:R-:W-:Y:S01]  /*14a50*/  IMAD.MOV.U32 R13, RZ, RZ, R22 ;  /* 0x000000ffff0d7224 */ /* 0x000fe200078e0016 */
[----:B------:R-:W-:Y:S01]  /*14a60*/  MOV R11, 0x181f ;  /* 0x0000181f000b7802 */ /* 0x000fe20000000f00 */
[----:B------:R-:W-:Y:S02]  /*14a70*/  IMAD.MOV.U32 R12, RZ, RZ, RZ ;  /* 0x000000ffff0c7224 */ /* 0x000fe400078e00ff */
[----:B------:R-:W-:-:S07]  /*14a80*/  IMAD.MOV.U32 R15, RZ, RZ, -0x1 ;  /* 0xffffffffff0f7424 */ /* 0x000fce00078e00ff */
[----:B-123--:R-:W-:Y:S05]  /*14a90*/  WARPSYNC.COLLECTIVE R15, `(.L_x_14057) ;  /* 0x000000000f087348 */ /* 0x00efea0003c00000 */
[----:B------:R0:W4:Y:S02]  /*14aa0*/  SHFL.IDX P6, R14, R13, R12, R11 ;  /* 0x0000000c0d0e7389 */ /* 0x00012400000c000b */
[----:B01234-:R-:W-:Y:S01]  /*14ab0*/  ENDCOLLECTIVE ;  /* 0x000000000000791b */ /* 0x01ffe20003800000 */
.L_x_14057:
[----:B------:R-:W-:Y:S05]  /*14ac0*/  BSYNC B1 ;  /* 0x0000000000017941 */ /* 0x000fea0003800000 */
.L_x_14056:
[----:B------:R-:W-:Y:S01]  /*14ad0*/  MOV R13, R20 ;  /* 0x00000014000d7202 */ /* 0x000fe20000000f00 */
[----:B------:R-:W-:Y:S01]  /*14ae0*/  IMAD.MOV.U32 R12, RZ, RZ, RZ ;  /* 0x000000ffff0c7224 */ /* 0x000fe200078e00ff */
[----:B------:R-:W-:Y:S01]  /*14af0*/  MOV R15, 0xffffffff ;  /* 0xffffffff000f7802 */ /* 0x000fe20000000f00 */
[----:B------:R-:W-:Y:S02]  /*14b00*/  IMAD.MOV.U32 R11, RZ, RZ, 0x181f ;  /* 0x0000181fff0b7424 */ /* 0x000fe400078e00ff */
[----:B------:R-:W-:Y:S02]  /*14b10*/  IMAD.MOV.U32 R3, RZ, RZ, R14 ;  /* 0x000000ffff037224 */ /* 0x000fe400078e000e */
[----:B------:R-:W-:-:S07]  /*14b20*/  IMAD R21, R17, 0xc000, R31 ;  /* 0x0000c00011157824 */ /* 0x000fce00078e021f */
[----:B------:R-:W-:Y:S05]  /*14b30*/  WARPSYNC.COLLECTIVE R15, `(.L_x_14058) ;  /* 0x000000000f087348 */ /* 0x000fea0003c00000 */
[----:B------:R0:W1:Y:S02]  /*14b40*/  SHFL.IDX P6, R14, R13, R12, R11 ;  /* 0x0000000c0d0e7389 */ /* 0x00006400000c000b */
[----:B01----:R-:W-:Y:S01]  /*14b50*/  ENDCOLLECTIVE ;  /* 0x000000000000791b */ /* 0x003fe20003800000 */
.L_x_14058:
[----:B------:R-:W-:Y:S02]  /*14b60*/  IMAD.MOV.U32 R9, RZ, RZ, RZ ;  /* 0x000000ffff097224 */ /* 0x000fe400078e00ff */
[----:B------:R-:W-:Y:S01]  /*14b70*/  IMAD.MOV.U32 R13, RZ, RZ, R22 ;  /* 0x000000ffff0d7224 */ /* 0x000fe200078e0016 */
[----:B------:R-:W-:Y:S02]  /*14b80*/  MOV R12, 0x1 ;  /* 0x00000001000c7802 */ /* 0x000fe40000000f00 */
[----:B------:R-:W-:-:S13]  /*14b90*/  IADD3 R2, P0, R14, R0, RZ ;  /* 0x000000000e027210 */ /* 0x000fda0007f1e0ff */
[----:B------:R-:W-:Y:S05]  /*14ba0*/  WARPSYNC.COLLECTIVE R15, `(.L_x_14059) ;  /* 0x000000000f087348 */ /* 0x000fea0003c00000 */
[----:B------:R0:W1:Y:S02]  /*14bb0*/  SHFL.IDX P6, R14, R13, R12, R11 ;  /* 0x0000000c0d0e7389 */ /* 0x00006400000c000b */
[----:B01----:R-:W-:Y:S01]  /*14bc0*/  ENDCOLLECTIVE ;  /* 0x000000000000791b */ /* 0x003fe20003800000 */
.L_x_14059:
        /* <DEDUP_REMOVED lines=13> */
.L_x_14060:
[----:B------:R-:W-:Y:S02]  /*14ca0*/  IMAD.MOV.U32 R13, RZ, RZ, R22 ;  /* 0x000000ffff0d7224 */ /* 0x000fe400078e0016 */
[----:B------:R-:W-:Y:S01]  /*14cb0*/  IMAD.MOV.U32 R12, RZ, RZ, 0x2 ;  /* 0x00000002ff0c7424 */ /* 0x000fe200078e00ff */
[----:B------:R-:W-:-:S13]  /*14cc0*/  IADD3 R2, P0, R14, R0, RZ ;  /* 0x000000000e027210 */ /* 0x000fda0007f1e0ff */
[----:B------:R-:W-:Y:S05]  /*14cd0*/  WARPSYNC.COLLECTIVE R15, `(.L_x_14061) ;  /* 0x000000000f087348 */ /* 0x000fea0003c00000 */
[----:B------:R0:W1:Y:S02]  /*14ce0*/  SHFL.IDX P6, R14, R13, R12, R11 ;  /* 0x0000000c0d0e7389 */ /* 0x00006400000c000b */
[----:B01----:R-:W-:Y:S01]  /*14cf0*/  ENDCOLLECTIVE ;  /* 0x000000000000791b */ /* 0x003fe20003800000 */
.L_x_14061:
[----:B------:R-:W-:-:S05]  /*14d00*/  IADD3.X R3, RZ, R4, RZ, P0, !PT ;  /* 0x00000004ff037210 */ /* 0x000fca00007fe4ff */
        /* <DEDUP_REMOVED lines=12> */
.L_x_14062:
[----:B------:R-:W-:Y:S01]  /*14dd0*/  MOV R13, R22 ;  /* 0x00000016000d7202 */ /* 0x000fe20000000f00 */
[----:B------:R-:W-:Y:S01]  /*14de0*/  IMAD.MOV.U32 R12, RZ, RZ, 0x3 ;  /* 0x00000003ff0c7424 */ /* 0x000fe200078e00ff */
[----:B------:R-:W-:-:S13]  /*14df0*/  IADD3 R2, P0, R14, R0, RZ ;  /* 0x000000000e027210 */ /* 0x000fda0007f1e0ff */
[----:B------:R-:W-:Y:S05]  /*14e00*/  WARPSYNC.COLLECTIVE R15, `(.L_x_14063) ;  /* 0x000000000f087348 */ /* 0x000fea0003c00000 */
[----:B------:R0:W1:Y:S02]  /*14e10*/  SHFL.IDX P6, R14, R13, R12, R11 ;  /* 0x0000000c0d0e7389 */ /* 0x00006400000c000b */
[----:B01----:R-:W-:Y:S01]  /*14e20*/  ENDCOLLECTIVE ;  /* 0x000000000000791b */ /* 0x003fe20003800000 */
.L_x_14063:
[----:B------:R-:W-:-:S05]  /*14e30*/  IMAD.X R3, RZ, RZ, R4, P0 ;  /* 0x000000ffff037224 */ /* 0x000fca00000e0604 */
        /* <DEDUP_REMOVED lines=12> */
.L_x_14064:
[----:B------:R-:W-:Y:S01]  /*14f00*/  IMAD.MOV.U32 R13, RZ, RZ, R22 ;  /* 0x000000ffff0d7224 */ /* 0x000fe200078e0016 */
[----:B------:R-:W-:Y:S02]  /*14f10*/  MOV R12, 0x4 ;  /* 0x00000004000c7802 */ /* 0x000fe40000000f00 */
[----:B------:R-:W-:-:S13]  /*14f20*/  IADD3 R2, P0, R14, R0, RZ ;  /* 0x000000000e027210 */ /* 0x000fda0007f1e0ff */
[----:B------:R-:W-:Y:S05]  /*14f30*/  WARPSYNC.COLLECTIVE R15, `(.L_x_14065) ;  /* 0x000000000f087348 */ /* 0x000fea0003c00000 */
[----:B------:R0:W1:Y:S02]  /*14f40*/  SHFL.IDX P6, R14, R13, R12, R11 ;  /* 0x0000000c0d0e7389 */ /* 0x00006400000c000b */
[----:B01----:R-:W-:Y:S01]  /*14f50*/  ENDCOLLECTIVE ;  /* 0x000000000000791b */ /* 0x003fe20003800000 */
.L_x_14065:
        /* <DEDUP_REMOVED lines=13> */
.L_x_14066:
[----:B------:R-:W-:Y:S02]  /*15030*/  IMAD.MOV.U32 R13, RZ, RZ, R22 ;  /* 0x000000ffff0d7224 */ /* 0x000fe400078e0016 */
[----:B------:R-:W-:Y:S01]  /*15040*/  IMAD.MOV.U32 R12, RZ, RZ, 0x5 ;  /* 0x00000005ff0c7424 */ /* 0x000fe200078e00ff */
[----:B------:R-:W-:-:S13]  /*15050*/  IADD3 R2, P0, R14, R0, RZ ;  /* 0x000000000e027210 */ /* 0x000fda0007f1e0ff */
[----:B------:R-:W-:Y:S05]  /*15060*/  WARPSYNC.COLLECTIVE R15, `(.L_x_14067) ;  /* 0x000000000f087348 */ /* 0x000fea0003c00000 */
[----:B------:R0:W1:Y:S02]  /*15070*/  SHFL.IDX P6, R14, R13, R12, R11 ;  /* 0x0000000c0d0e7389 */ /* 0x00006400000c000b */
[----:B01----:R-:W-:Y:S01]  /*15080*/  ENDCOLLECTIVE ;  /* 0x000000000000791b */ /* 0x003fe20003800000 */
.L_x_14067:
        /* <DEDUP_REMOVED lines=13> */
.L_x_14068:
[----:B------:R-:W-:Y:S05]  /*15160*/  BRA `(.L_x_14069) ;  /* 0xffffffc000487947 */ /* 0x000fea000383ffff */
.L_x_13960:
[----:B0-----:R0:W4:Y:S02]  /*15170*/  SYNCS.PHASECHK.TRANS64.TRYWAIT P0, [R4+URZ+0x32420], R9 ;  /* 0x03242009040075a7 */ /* 0x001124000800017f */
[----:B----4-:R-:W-:Y:S05]  /*15180*/  @!P0 NANOSLEEP.SYNCS 0x989680 ;  /* 0x009896800000895d */ /* 0x010fea0003900000 */
[----:B------:R-:W4:Y:S02]  /*15190*/  @!P0 SYNCS.PHASECHK.TRANS64 P0, [R4+URZ+0x32420], R9 ;  /* 0x03242009040085a7 */ /* 0x000f24000800007f */
[----:B----4-:R-:W-:Y:S05]  /*151a0*/  @!P0 BRA `(.L_x_13960) ;  /* 0xfffffffc00f08947 */ /* 0x010fea000383ffff */
[----:B------:R-:W-:Y:S05]  /*151b0*/  BRA `(.L_x_14070) ;  /* 0xffffffc000d07947 */ /* 0x000fea000383ffff */
.L_x_13961:
[----:B------:R-:W4:Y:S01]  /*151c0*/  S2R R0, SR_TID.X ;  /* 0x0000000000007919 */ /* 0x000f220000002100 */
[----:B------:R-:W-:Y:S01]  /*151d0*/  BSSY B0, `(.L_x_14071) ;  /* 0x000000a000007945 */ /* 0x000fe20003800000 */
[----:B------:R-:W-:Y:S01]  /*151e0*/  IMAD.MOV.U32 R12, RZ, RZ, RZ ;  /* 0x000000ffff0c7224 */ /* 0x000fe200078e00ff */
[----:B------:R-:W-:Y:S01]  /*151f0*/  MOV R15, 0xffffffff ;  /* 0xffffffff000f7802 */ /* 0x000fe20000000f00 */
[----:B------:R-:W-:Y:S01]  /*15200*/  IMAD.MOV.U32 R11, RZ, RZ, 0x1f ;  /* 0x0000001fff0b7424 */ /* 0x000fe200078e00ff */
[----:B----4-:R-:W-:-:S04]  /*15210*/  SHF.R.U32.HI R0, RZ, 0x5, R0 ;  /* 0x00000005ff007819 */ /* 0x010fc80000011600 */
[----:B------:R-:W-:-:S04]  /*15220*/  LOP3.LUT R0, R0, 0x3, RZ, 0xc0, !PT ;  /* 0x0000000300007812 */ /* 0x000fc800078ec0ff */
[----:B------:R-:W-:-:S07]  /*15230*/  MOV R13, R0 ;  /* 0x00000000000d7202 */ /* 0x000fce0000000f00 */
[----:B0123-5:R-:W-:Y:S05]  /*15240*/  WARPSYNC.COLLECTIVE R15, `(.L_x_14072) ;  /* 0x000000000f087348 */ /* 0x02ffea0003c00000 */
[----:B------:R4:W0:Y:S02]  /*15250*/  SHFL.IDX P6, R14, R13, R12, R11 ;  /* 0x0000000c0d0e7389 */ /* 0x00082400000c000b */
[----:B012345:R-:W-:Y:S01]  /*15260*/  ENDCOLLECTIVE ;  /* 0x000000000000791b */ /* 0x03ffe20003800000 */
.L_x_14072:
[----:B------:R-:W-:Y:S05]  /*15270*/  BSYNC B0 ;  /* 0x0000000000007941 */ /* 0x000fea0003800000 */
.L_x_14071:
[----:B------:R-:W-:Y:S05]  /*15280*/  BRA `(.L_x_14073) ;  /* 0xffffffc000b87947 */ /* 0x000fea000383ffff */
.L_x_13962:
[----:B------:R-:W-:Y:S01]  /*15290*/  BSSY B0, `(.L_x_14074) ;  /* 0x0000006000007945 */ /* 0x000fe20003800000 */
[----:B------:R-:W-:-:S07]  /*152a0*/  IMAD.MOV.U32 R15, RZ, RZ, -0x1 ;  /* 0xffffffffff0f7424 */ /* 0x000fce00078e00ff */
[----:B-12345:R-:W-:Y:S05]  /*152b0*/  WARPSYNC.COLLECTIVE R15, `(.L_x_14075) ;  /* 0x000000000f0c7348 */ /* 0x03efea0003c00000 */
[----:B------:R-:W-:Y:S02]  /*152c0*/  ELECT P6, UR62, PT ;  /* 0x00000000003e782f */ /* 0x000fe400038c0000 */
[----:B------:R-:W-:Y:S01]  /*152d0*/  MOV R14, UR62 ;  /* 0x0000003e000e7c02 */ /* 0x000fe20008000f00 */
[----:B-12345:R-:W-:Y:S10]  /*152e0*/  ENDCOLLECTIVE ;  /* 0x000000000000791b */ /* 0x03eff40003800000 */
.L_x_14075:
[----:B------:R-:W-:Y:S05]  /*152f0*/  BSYNC B0 ;  /* 0x0000000000007941 */ /* 0x000fea0003800000 */
.L_x_14074:
[----:B------:R-:W-:Y:S05]  /*15300*/  BRA `(.L_x_14076) ;  /* 0xffffffc000ac7947 */ /* 0x000fea000383ffff */
.L_x_13964:
[----:B0-----:R0:W4:Y:S02]  /*15310*/  SYNCS.PHASECHK.TRANS64.TRYWAIT P1, [R5+URZ+0x32440], R0 ;  /* 0x03244000050075a7 */ /* 0x001124000802017f */
[----:B----4-:R-:W-:Y:S05]  /*15320*/  @!P1 NANOSLEEP.SYNCS 0x989680 ;  /* 0x009896800000995d */ /* 0x010fea0003900000 */
[----:B------:R-:W4:Y:S02]  /*15330*/  @!P1 SYNCS.PHASECHK.TRANS64 P1, [R5+URZ+0x32440], R0 ;  /* 0x03244000050095a7 */ /* 0x000f24000802007f */
[----:B----4-:R-:W-:Y:S05]  /*15340*/  @!P1 BRA `(.L_x_13964) ;  /* 0xfffffffc00f09947 */ /* 0x010fea000383ffff */
[----:B------:R-:W-:Y:S05]  /*15350*/  BRA `(.L_x_14077) ;  /* 0xffffffc000c87947 */ /* 0x000fea000383ffff */
.L_x_13966:
[----:B----4-:R4:W0:Y:S02]  /*15360*/  SYNCS.PHASECHK.TRANS64.TRYWAIT P1, [R17+URZ+0x32440], R2 ;  /* 0x03244002110075a7 */ /* 0x010824000802017f */
[----:B0-----:R-:W-:Y:S05]  /*15370*/  @!P1 NANOSLEEP.SYNCS 0x989680 ;  /* 0x009896800000995d */ /* 0x001fea0003900000 */
[----:B------:R-:W0:Y:S02]  /*15380*/  @!P1 SYNCS.PHASECHK.TRANS64 P1, [R17+URZ+0x32440], R2 ;  /* 0x03244002110095a7 */ /* 0x000e24000802007f */
[----:B0-----:R-:W-:Y:S05]  /*15390*/  @!P1 BRA `(.L_x_13966) ;  /* 0xfffffffc00f09947 */ /* 0x001fea000383ffff */
[----:B------:R-:W-:Y:S05]  /*153a0*/  BRA `(.L_x_14078) ;  /* 0xffffffc000d47947 */ /* 0x000fea000383ffff */
.L_x_13968:
[----:B------:R0:W0:Y:S02]  /*153b0*/  SYNCS.PHASECHK.TRANS64.TRYWAIT P1, [R5+URZ+0x32460], R0 ;  /* 0x03246000050075a7 */ /* 0x000024000802017f */
[----:B0-----:R-:W-:Y:S05]  /*153c0*/  @!P1 NANOSLEEP.SYNCS 0x989680 ;  /* 0x009896800000995d */ /* 0x001fea0003900000 */
[----:B------:R-:W0:Y:S02]  /*153d0*/  @!P1 SYNCS.PHASECHK.TRANS64 P1, [R5+URZ+0x32460], R0 ;  /* 0x03246000050095a7 */ /* 0x000e24000802007f */
[----:B0-----:R-:W-:Y:S05]  /*153e0*/  @!P1 BRA `(.L_x_13968) ;  /* 0xfffffffc00f09947 */ /* 0x001fea000383ffff */
[----:B------:R-:W-:Y:S05]  /*153f0*/  BRA `(.L_x_14079) ;  /* 0xffffffc000d07947 */ /* 0x000fea000383ffff */
.L_x_14080:
        /* <DEDUP_REMOVED lines=16> */
.L_x_15782:


//--------------------- .text._ZN7cutlass13device_kernelIN5flash11enable_sm90INS1_16FlashAttnFwdSm90INS1_25CollectiveMainloopFwdSm90ILi2EN4cute5tupleIJNS5_1CILi1EEES8_S8_EEENS6_IJNS7_ILi128EEENS7_ILi96EEENS7_ILi64EEEEEELi256ENS_10bfloat16_tEfNS_4arch4Sm90ELb1ELb0ELb1ELb1ELb1ELb0ELb0ELb1ELb0ELb1ELb1ELb0EEENS1_21CollectiveEpilogueFwdINS6_IJSA_NS7_ILi256EEESB_EEES9_SE_SG_Li256ELb1ELb1ELb1ELb0EEENS1_36VarlenDynamicPersistentTileSchedulerILi128ELi96ELi256ELi128ELb1ELb1ELb1ELb1ELb1ELb1EEEEEEEEEvNT_6ParamsE --------------------------
	.section	.text._ZN7cutlass13device_kernelIN5flash11enable_sm90INS1_16FlashAttnFwdSm90INS1_25CollectiveMainloopFwdSm90ILi2EN4cute5tupleIJNS5_1CILi1EEES8_S8_EEENS6_IJNS7_ILi128EEENS7_ILi96EEENS7_ILi64EEEEEELi256ENS_10bfloat16_tEfNS_4arch4Sm90ELb1ELb0ELb1ELb1ELb1ELb0ELb0ELb1ELb0ELb1ELb1ELb0EEENS1_21CollectiveEpilogueFwdINS6_IJSA_NS7_ILi256EEESB_EEES9_SE_SG_Li256ELb1ELb1ELb1ELb0EEENS1_36VarlenDynamicPersistentTileSchedulerILi128ELi96ELi256ELi128ELb1ELb1ELb1ELb1ELb1ELb1EEEEEEEEEvNT_6ParamsE,"ax",@progbits
	.align	128
.text._ZN7cutlass13device_kernelIN5flash11enable_sm90INS1_16FlashAttnFwdSm90INS1_25CollectiveMainloopFwdSm90ILi2EN4cute5tupleIJNS5_1CILi1EEES8_S8_EEENS6_IJNS7_ILi128EEENS7_ILi96EEENS7_ILi64EEEEEELi256ENS_10bfloat16_tEfNS_4arch4Sm90ELb1ELb0ELb1ELb1ELb1ELb0ELb0ELb1ELb0ELb1ELb1ELb0EEENS1_21CollectiveEpilogueFwdINS6_IJSA_NS7_ILi256EEESB_EEES9_SE_SG_Li256ELb1ELb1ELb1ELb0EEENS1_36VarlenDynamicPersistentTileSchedulerILi128ELi96ELi256ELi128ELb1ELb1ELb1ELb1ELb1ELb1EEEEEEEEEvNT_6ParamsE:
        .type           _ZN7cutlass13device_kernelIN5flash11enable_sm90INS1_16FlashAttnFwdSm90INS1_25CollectiveMainloopFwdSm90ILi2EN4cute5tupleIJNS5_1CILi1EEES8_S8_EEENS6_IJNS7_ILi128EEENS7_ILi96EEENS7_ILi64EEEEEELi256ENS_10bfloat16_tEfNS_4arch4Sm90ELb1ELb0ELb1ELb1ELb1ELb0ELb0ELb1ELb0ELb1ELb1ELb0EEENS1_21CollectiveEpilogueFwdINS6_IJSA_NS7_ILi256EEESB_EEES9_SE_SG_Li256ELb1ELb1ELb1ELb0EEENS1_36VarlenDynamicPersistentTileSchedulerILi128ELi96ELi256ELi128ELb1ELb1ELb1ELb1ELb1ELb1EEEEEEEEEvNT_6ParamsE,@function
        .size           _ZN7cutlass13device_kernelIN5flash11enable_sm90INS1_16FlashAttnFwdSm90INS1_25CollectiveMainloopFwdSm90ILi2EN4cute5tupleIJNS5_1CILi1EEES8_S8_EEENS6_IJNS7_ILi128EEENS7_ILi96EEENS7_ILi64EEEEEELi256ENS_10bfloat16_tEfNS_4arch4Sm90ELb1ELb0ELb1ELb1ELb1ELb0ELb0ELb1ELb0ELb1ELb1ELb0EEENS1_21CollectiveEpilogueFwdINS6_IJSA_NS7_ILi256EEESB_EEES9_SE_SG_Li256ELb1ELb1ELb1ELb0EEENS1_36VarlenDynamicPersistentTileSchedulerILi128ELi96ELi256ELi128ELb1ELb1ELb1ELb1ELb1ELb1EEEEEEEEEvNT_6ParamsE,(.L_x_15783 - _ZN7cutlass13device_kernelIN5flash11enable_sm90INS1_16FlashAttnFwdSm90INS1_25CollectiveMainloopFwdSm90ILi2EN4cute5tupleIJNS5_1CILi1EEES8_S8_EEENS6_IJNS7_ILi128EEENS7_ILi96EEENS7_ILi64EEEEEELi256ENS_10bfloat16_tEfNS_4arch4Sm90ELb1ELb0ELb1ELb1ELb1ELb0ELb0ELb1ELb0ELb1ELb1ELb0EEENS1_21CollectiveEpilogueFwdINS6_IJSA_NS7_ILi256EEESB_EEES9_SE_SG_Li256ELb1ELb1ELb1ELb0EEENS1_36VarlenDynamicPersistentTileSchedulerILi128ELi96ELi256ELi128ELb1ELb1ELb1ELb1ELb1ELb1EEEEEEEEEvNT_6ParamsE)
        .other          _ZN7cutlass13device_kernelIN5flash11enable_sm90INS1_16FlashAttnFwdSm90INS1_25CollectiveMainloopFwdSm90ILi2EN4cute5tupleIJNS5_1CILi1EEES8_S8_EEENS6_IJNS7_ILi128EEENS7_ILi96EEENS7_ILi64EEEEEELi256ENS_10bfloat16_tEfNS_4arch4Sm90ELb1ELb0ELb1ELb1ELb1ELb0ELb0ELb1ELb0ELb1ELb1ELb0EEENS1_21CollectiveEpilogueFwdINS6_IJSA_NS7_ILi256EEESB_EEES9_SE_SG_Li256ELb1ELb1ELb1ELb0EEENS1_36VarlenDynamicPersistentTileSchedulerILi128ELi96ELi256ELi128ELb1ELb1ELb1ELb1ELb1ELb1EEEEEEEEEvNT_6ParamsE,@"STO_CUDA_ENTRY STV_DEFAULT"
_ZN7cutlass13device_kernelIN5flash11enable_sm90INS1_16FlashAttnFwdSm90INS1_25CollectiveMainloopFwdSm90ILi2EN4cute5tupleIJNS5_1CILi1EEES8_S8_EEENS6_IJNS7_ILi128EEENS7_ILi96EEENS7_ILi64EEEEEELi256ENS_10bfloat16_tEfNS_4arch4Sm90ELb1ELb0ELb1ELb1ELb1ELb0ELb0ELb1ELb0ELb1ELb1ELb0EEENS1_21CollectiveEpilogueFwdINS6_IJSA_NS7_ILi256EEESB_EEES9_SE_SG_Li256ELb1ELb1ELb1ELb0EEENS1_36VarlenDynamicPersistentTileSchedulerILi128ELi96ELi256ELi128ELb1ELb1ELb1ELb1ELb1ELb1EEEEEEEEEvNT_6ParamsE:
        /* <DEDUP_REMOVED lines=45> */
.L_x_14081:
        /* <DEDUP_REMOVED lines=22> */
.L_x_14082:
        /* <DEDUP_REMOVED lines=18> */
.L_x_14083:
        /* <DEDUP_REMOVED lines=22> */
.L_x_14084:
        /* <DEDUP_REMOVED lines=23> */
.L_x_14085:
        /* <DEDUP_REMOVED lines=8> */
.L_x_14087:
        /* <DEDUP_REMOVED lines=28> */
[----:B------:R-:W-:-:S03]  /*0a60*/  LOP3.LUT R5, R2, 0xffffff80, RZ, 0xc0, !PT ;  /* 0xffffff8002057812 */ /* 0x000fc600078ec0ff */
[----:B------:R-:W-:Y:S02]  /*0a70*/  IMAD.SHL.U32 R6, R4, 0x20, RZ ;  /* 0x0000002004067824 */ /* 0x000fe400078e00ff */
[----:B------:R-:W-:Y:S01]  /*0a80*/  IMAD.IADD R222, R0, 0x1, -R5 ;  /* 0x0000000100de7824 */ /* 0x000fe200078e0a05 */
[CC--:B------:R-:W-:Y:S02]  /*0a90*/  LEA.HI R5, R3.reuse, R0.reuse, RZ, 0x2 ;  /* 0x0000000003057211 */ /* 0x0c0fe400078f10ff */
[----:B------:R-:W-:Y:S02]  /*0aa0*/  LEA.HI R3, R3, R0, RZ, 0x4 ;  /* 0x0000000003037211 */ /* 0x000fe400078f20ff */
[----:B------:R-:W-:Y:S02]  /*0ab0*/  SHF.R.S32.HI R9, RZ, 0x1f, R222 ;  /* 0x0000001fff097819 */ /* 0x000fe400000114de */
[----:B------:R-:W-:Y:S02]  /*0ac0*/  LOP3.LUT R11, R5, 0xfffffffc, RZ, 0xc0, !PT ;  /* 0xfffffffc050b7812 */ /* 0x000fe400078ec0ff */
[----:B------:R-:W-:-:S02]  /*0ad0*/  LEA.HI R8, R9, R222, RZ, 0x2 ;  /* 0x000000de09087211 */ /* 0x000fc400078f10ff */
[C---:B------:R-:W-:Y:S01]  /*0ae0*/  LOP3.LUT R5, R3.reuse, 0x3fffff0, RZ, 0xc0, !PT ;  /* 0x03fffff003057812 */ /* 0x040fe200078ec0ff */
[C---:B------:R-:W-:Y:S01]  /*0af0*/  IMAD.IADD R12, R0.reuse, 0x1, -R11 ;  /* 0x00000001000c7824 */ /* 0x040fe200078e0a0b */
[----:B------:R-:W-:Y:S02]  /*0b00*/  SHF.R.S32.HI R4, RZ, 0x4, R3 ;  /* 0x00000004ff047819 */ /* 0x000fe40000011403 */
[--C-:B------:R-:W-:Y:S01]  /*0b10*/  SHF.R.S32.HI R10, RZ, 0x2, R8.reuse ;  /* 0x00000002ff0a7819 */ /* 0x100fe20000011408 */
[----:B------:R-:W-:Y:S01]  /*0b20*/  IMAD.IADD R5, R0, 0x1, -R5 ;  /* 0x0000000100057824 */ /* 0x000fe200078e0a05 */
[----:B------:R-:W-:Y:S02]  /*0b30*/  SHF.R.S32.HI R7, RZ, 0x1f, R8 ;  /* 0x0000001fff077819 */ /* 0x000fe40000011408 */
[----:B------:R-:W-:Y:S02]  /*0b40*/  LEA.HI R0, R3, R4, RZ, 0x1 ;  /* 0x0000000403007211 */ /* 0x000fe400078f08ff */
[----:B------:R-:W-:-:S02]  /*0b50*/  LEA.HI R11, R7, R10, RZ, 0x3 ;  /* 0x0000000a070b7211 */ /* 0x000fc400078f18ff */
[----:B------:R-:W-:Y:S02]  /*0b60*/  SHF.R.S32.HI R3, RZ, 0x7, R2 ;  /* 0x00000007ff037819 */ /* 0x000fe40000011402 */
[----:B------:R-:W-:Y:S02]  /*0b70*/  LOP3.LUT R6, R6, 0xfffffc00, RZ, 0xc0, !PT ;  /* 0xfffffc0006067812 */ /* 0x000fe400078ec0ff */
[----:B------:R-:W-:Y:S02]  /*0b80*/  LOP3.LUT R7, R0, 0x1ffffffe, RZ, 0xc0, !PT ;  /* 0x1ffffffe00077812 */ /* 0x000fe400078ec0ff */
[----:B------:R-:W-:Y:S01]  /*0b90*/  LOP3.LUT R11, R11, 0xfffffff8, RZ, 0xc0, !PT ;  /* 0xfffffff80b0b7812 */ /* 0x000fe200078ec0ff */
[----:B------:R-:W-:Y:S01]  /*0ba0*/  IMAD R6, R5, 0x40, R6 ;  /* 0x0000004005067824 */ /* 0x000fe200078e0206 */
[----:B------:R-:W-:Y:S01]  /*0bb0*/  LEA.HI R2, R2, R3, RZ, 0x1 ;  /* 0x0000000302027211 */ /* 0x000fe200078f08ff */
[----:B------:R-:W-:Y:S01]  /*0bc0*/  IMAD.IADD R7, R4, 0x1, -R7 ;  /* 0x0000000104077824 */ /* 0x000fe200078e0a07 */
[----:B------:R-:W-:Y:S01]  /*0bd0*/  LEA.HI R9, R9, R222, RZ, 0x5 ;  /* 0x000000de09097211 */ /* 0x000fe200078f28ff */
[----:B------:R-:W-:Y:S01]  /*0be0*/  IMAD.IADD R10, R10, 0x1, -R11 ;  /* 0x000000010a0a7824 */ /* 0x000fe200078e0a0b */
[----:B------:R-:W-:-:S02]  /*0bf0*/  LEA.HI R0, R12, R12, RZ, 0x1 ;  /* 0x0000000c0c007211 */ /* 0x000fc400078f08ff */
[----:B------:R-:W-:Y:S02]  /*0c00*/  LOP3.LUT R2, R2, 0x3fffffe, RZ, 0xc0, !PT ;  /* 0x03fffffe02027812 */ /* 0x000fe400078ec0ff */
[----:B------:R-:W-:Y:S02]  /*0c10*/  SHF.R.S32.HI R9, RZ, 0x5, R9 ;  /* 0x00000005ff097819 */ /* 0x000fe40000011409 */
[----:B------:R-:W-:Y:S01]  /*0c20*/  LOP3.LUT R5, R0, 0x1ffffffe, RZ, 0xc0, !PT ;  /* 0x1ffffffe00057812 */ /* 0x000fe200078ec0ff */
[----:B------:R-:W-:Y:S01]  /*0c30*/  IMAD R0, R7, 0x8, R6 ;  /* 0x0000000807007824 */ /* 0x000fe200078e0206 */
[----:B------:R-:W-:Y:S01]  /*0c40*/  LOP3.LUT R11, R8, 0x7ffffffc, RZ, 0xc0, !PT ;  /* 0x7ffffffc080b7812 */ /* 0x000fe200078ec0ff */
[----:B------:R-:W-:Y:S02]  /*0c50*/  IMAD.IADD R3, R3, 0x1, -R2 ;  /* 0x0000000103037824 */ /* 0x000fe400078e0a02 */
[----:B------:R-:W-:Y:S01]  /*0c60*/  IMAD R10, R9, 0x10, R10 ;  /* 0x00000010090a7824 */ /* 0x000fe200078e020a */
[----:B------:R0:W-:Y:S01]  /*0c70*/  STL [R1+0x2c], R0 ;  /* 0x00002c0001007387 */ /* 0x0001e20000100800 */
[----:B------:R-:W-:-:S02]  /*0c80*/  IMAD.IADD R2, R222, 0x1, -R11 ;  /* 0x00000001de027824 */ /* 0x000fc400078e0a0b */
[----:B------:R-:W-:Y:S02]  /*0c90*/  IMAD.IADD R5, R12, 0x1, -R5 ;  /* 0x000000010c057824 */ /* 0x000fe400078e0a05 */
[----:B------:R-:W-:-:S04]  /*0ca0*/  IMAD.SHL.U32 R2, R2, 0x2, RZ ;  /* 0x0000000202027824 */ /* 0x000fc800078e00ff */
[C---:B------:R-:W-:Y:S02]  /*0cb0*/  VIADD R221, R2.reuse, 0x8 ;  /* 0x0000000802dd7836 */ /* 0x040fe40000000000 */
[----:B0-----:R-:W-:Y:S02]  /*0cc0*/  IMAD R0, R3, 0x40, R10 ;  /* 0x0000004003007824 */ /* 0x001fe400078e020a */
        /* <DEDUP_REMOVED lines=53> */
[----:B0-----:R-:W-:-:S07]  /*1020*/  SHF.R.S32.HI R223, RZ, 0x1f, R18 ;  /* 0x0000001fffdf7819 */ /* 0x001fce0000011412 */
.L_x_14151:
[----:B------:R-:W-:Y:S01]  /*1030*/  ULDC.64 UR8, c[0x0][0xc88] ;  /* 0x0003220000087ab9 */ /* 0x000fe20000000a00 */
[----:B------:R-:W-:Y:S01]  /*1040*/  ULDC.64 UR10, c[0x0][0xa18] ;  /* 0x00028600000a7ab9 */ /* 0x000fe20000000a00 */
[----:B------:R-:W-:Y:S02]  /*1050*/  UIMAD.WIDE UR8, UR7, 0x4, UR8 ;  /* 0x00000004070878a5 */ /* 0x000fe4000f8e0208 */
[----:B------:R-:W-:Y:S01]  /*1060*/  UISETP.NE.U32.AND UP1, UPT, UR10, URZ, UPT ;  /* 0x0000003f0a00728c */ /* 0x000fe2000bf25070 */
[----:B------:R-:W-:Y:S01]  /*1070*/  ULDC UR4, c[0x0][0x424] ;  /* 0x0001090000047ab9 */ /* 0x000fe20000000800 */
[----:B------:R-:W-:Y:S02]  /*1080*/  ULDC UR7, c[0x0][0x2f0] ;  /* 0x0000bc0000077ab9 */ /* 0x000fe40000000800 */
[----:B01-34-:R-:W-:Y:S02]  /*1090*/  IMAD.U32 R4, RZ, RZ, UR8 ;  /* 0x00000008ff047e24 */ /* 0x01bfe4000f8e00ff */
[----:B------:R-:W-:Y:S01]  /*10a0*/  IMAD.U32 R5, RZ, RZ, UR9 ;  /* 0x00000009ff057e24 */ /* 0x000fe2000f8e00ff */
        /* <DEDUP_REMOVED lines=19> */
[----:B------:R-:W-:Y:S01]  /*11e0*/  UISETP.NE.U32.AND UP0, UPT, UR8, URZ, UPT ;  /* 0x0000003f0800728c */ /* 0x000fe2000bf05070 */
[----:B------:R-:W-:Y:S02]  /*11f0*/  ULDC.64 UR10, c[0x0][0xa20] ;  /* 0x00028800000a7ab9 */ /* 0x000fe40000000a00 */
[----:B------:R-:W3:Y:S01]  /*1200*/  @P2 LDG.E R6, desc[UR52][R6.64] ;  /* 0x0000003406062981 */ /* 0x000ee2000c1e1900 */
[----:B------:R-:W-:Y:S01]  /*1210*/  UISETP.NE.AND.EX UP0, UPT, UR9, URZ, UPT, UP0 ;  /* 0x0000003f0900728c */ /* 0x000fe2000bf05300 */
[----:B------:R-:W-:Y:S01]  /*1220*/  ISETP.NE.U32.AND P1, PT, RZ, UR10, PT ;  /* 0x0000000aff007c0c */ /* 0x000fe2000bf25070 */
[----:B------:R-:W-:Y:S01]  /*1230*/  UMOV UR48, URZ ;  /* 0x0000003f00307c82 */ /* 0x000fe20008000000 */
[----:B------:R-:W-:Y:S02]  /*1240*/  ULOP3.LUT UR41, UR5, 0xffff, URZ, 0xc0, !UPT ;  /* 0x0000ffff05297892 */ /* 0x000fe4000f8ec03f */
[----:B------:R-:W-:Y:S01]  /*1250*/  USEL UR4, UR4, 0x1, UP0 ;  /* 0x0000000104047887 */ /* 0x000fe20008000000 */
[----:B------:R-:W-:-:S03]  /*1260*/  ISETP.NE.AND.EX P1, PT, RZ, UR11, PT, P1 ;  /* 0x0000000bff007c0c */ /* 0x000fc6000bf25310 */
        /* <DEDUP_REMOVED lines=18> */
.L_x_14088:
        /* <DEDUP_REMOVED lines=8> */
.L_x_14089:
        /* <DEDUP_REMOVED lines=13> */
.L_x_14090:
        /* <DEDUP_REMOVED lines=26> */
[----:B------:R-:W-:Y:S01]  /*1680*/  ULOP3.LUT UR43, UR5, 0xff, URZ, 0xc0, !UPT ;  /* 0x000000ff052b7892 */ /* 0x000fe2000f8ec03f */
[----:B------:R-:W-:Y:S01]  /*1690*/  UMOV UR4, URZ ;  /* 0x0000003f00047c82 */ /* 0x000fe20008000000 */
[----:B------:R-:W-:Y:S02]  /*16a0*/  USHF.R.U32.HI UR44, URZ, 0x10, UR5 ;  /* 0x000000103f2c7899 */ /* 0x000fe40008011605 */
[----:B------:R-:W-:-:S13]  /*16b0*/  PLOP3.LUT P0, PT, PT, PT, UP0, 0x80, 0x0 ;  /* 0x000000000000781c */ /* 0x000fda0003f0f008 */
[----:B------:R-:W-:Y:S05]  /*16c0*/  @!P0 BRA `(.L_x_14091) ;  /* 0x0000000000908947 */ /* 0x000fea0003800000 */
        /* <DEDUP_REMOVED lines=36> */
.L_x_14091:
        /* <DEDUP_REMOVED lines=111> */
.L_x_14093:
        /* <DEDUP_REMOVED lines=13> */
.L_x_14238:
[----:B0-----:R-:W-:Y:S01]  /*20d0*/  IMAD.U32 R0, RZ, RZ, UR47 ;  /* 0x0000002fff007e24 */ /* 0x001fe2000f8e00ff */
[----:B------:R-:W-:Y:S05]  /*20e0*/  WARPSYNC.ALL ;  /* 0x0000000000007948 */ /* 0x000fea0003800000 */
[----:B------:R0:W-:Y:S01]  /*20f0*/  BAR.SYNC.DEFER_BLOCKING R8, 0x100 ;  /* 0x000400080000751d */ /* 0x0001e20000010000 */
[----:B------:R-:W-:-:S13]  /*2100*/  ISETP.NE.AND P0, PT, R0, 0x3, PT ;  /* 0x000000030000780c */ /* 0x000fda0003f05270 */
[----:B0-----:R-:W-:Y:S05]  /*2110*/  @!P0 BRA `(.L_x_14095) ;  /* 0x0000000000048947 */ /* 0x001fea0003800000 */
[----:B------:R-:W-:Y:S01]  /*2120*/  BPT.TRAP 0x1 ;  /* 0x000000040000795c */ /* 0x000fe20000300000 */
.L_x_14095:
[----:B------:R-:W-:Y:S01]  /*2130*/  R2UR UR22, R7 ;  /* 0x00000000071672ca */ /* 0x000fe200000e0000 */
[----:B------:R-:W-:-:S05]  /*2140*/  IMAD.U32 R9, RZ, RZ, UR36 ;  /* 0x00000024ff097e24 */ /* 0x000fca000f8e00ff */
[----:B------:R-:W-:-:S07]  /*2150*/  SHF.L.U32 R9, R9, 0x1f, RZ ;  /* 0x0000001f09097819 */ /* 0x000fce00000006ff */
[----:B------:R-:W-:-:S09]  /*2160*/  ULEA UR22, UR37, UR22, 0x3 ;  /* 0x0000001625167291 */ /* 0x000fd2000f8e183f */
[----:B------:R0:W1:Y:S01]  /*2170*/  SYNCS.PHASECHK.TRANS64.TRYWAIT P1, [UR22+0x22830], R9 ;  /* 0x02283009ff0075a7 */ /* 0x0000620008020156 */
[----:B------:R-:W-:Y:S05]  /*2180*/  @!P0 BRA `(.L_x_14096) ;  /* 0x0000000000048947 */ /* 0x000fea0003800000 */
[----:B------:R-:W-:Y:S01]  /*2190*/  BPT.TRAP 0x1 ;  /* 0x000000040000795c */ /* 0x000fe20000300000 */
.L_x_14096:
[----:B-1----:R-:W-:Y:S05]  /*21a0*/  @P1 BRA `(.L_x_14097) ;  /* 0x0000000000081947 */ /* 0x002fea0003800000 */
[----:B------:R-:W1:Y:S02]  /*21b0*/  SYNCS.PHASECHK.TRANS64.TRYWAIT P1, [UR22+0x22830], R9 ;  /* 0x02283009ff0075a7 */ /* 0x000e640008020156 */
[----:B-1----:R-:W-:Y:S05]  /*21c0*/  @!P1 BRA `(.L_x_14098) ;  /* 0x0000012400689947 */ /* 0x002fea0003800000 */
.L_x_14097:
        /* <DEDUP_REMOVED lines=39> */
.L_x_14099:
[----:B------:R-:W-:Y:S01]  /*2440*/  UISETP.NE.AND UP0, UPT, UR50, URZ, UPT ;  /* 0x0000003f3200728c */ /* 0x000fe2000bf05270 */
[----:B------:R-:W-:Y:S01]  /*2450*/  ULDC UR7, c[0x0][0x9d8] ;  /* 0x0002760000077ab9 */ /* 0x000fe20000000800 */
[----:B------:R-:W-:Y:S01]  /*2460*/  ULDC UR10, c[0x0][0x988] ;  /* 0x00026200000a7ab9 */ /* 0x000fe20000000800 */
[----:B------:R-:W-:Y:S01]  /*2470*/  FMUL.FTZ R3, R27, UR7 ;  /* 0x000000071b037c20 */ /* 0x000fe20008410000 */
[----:B------:R-:W-:Y:S02]  /*2480*/  FMUL.FTZ R4, R30, UR7 ;  /* 0x000000071e047c20 */ /* 0x000fe40008410000 */
[----:B------:R-:W-:Y:S01]  /*2490*/  PLOP3.LUT P1, PT, PT, PT, UP0, 0x80, 0x0 ;  /* 0x000000000000781c */ /* 0x000fe20003f2f008 */
[----:B------:R-:W-:Y:S01]  /*24a0*/  FMUL.FTZ R39, R39, UR7 ;  /* 0x0000000727277c20 */ /* 0x000fe20008410000 */
[----:B------:R2:W-:Y:S01]  /*24b0*/  MUFU.TANH R10, R3 ;  /* 0x00000003000a7308 */ /* 0x0005e20000002400 */
[----:B------:R-:W-:Y:S01]  /*24c0*/  PLOP3.LUT P2, PT, PT, PT, UP0, 0x80, 0x0 ;  /* 0x000000000000781c */ /* 0x000fe20003f4f008 */
[----:B------:R-:W-:Y:S01]  /*24d0*/  FMUL.FTZ R26, R26, UR7 ;  /* 0x000000071a1a7c20 */ /* 0x000fe20008410000 */
[----:B------:R-:W-:Y:S01]  /*24e0*/  @UP0 ULDC UR6, c[0x0][0x44c] ;  /* 0x0001130000060ab9 */ /* 0x000fe20000000800 */
[----:B------:R-:W-:Y:S01]  /*24f0*/  FMUL.FTZ R5, R31, UR7 ;  /* 0x000000071f057c20 */ /* 0x000fe20008410000 */
[----:B------:R-:W-:Y:S01]  /*2500*/  FMUL.FTZ R35, R35, UR7 ;  /* 0x0000000723237c20 */ /* 0x000fe20008410000 */
[----:B------:R-:W-:Y:S01]  /*2510*/  FMUL.FTZ R38, R38, UR7 ;  /* 0x0000000726267c20 */ /* 0x000fe20008410000 */
[----:B------:R-:W-:Y:S01]  /*2520*/  FMUL.FTZ R50, R50, UR7 ;  /* 0x0000000732327c20 */ /* 0x000fe20008410000 */
[----:B------:R-:W-:Y:S01]  /*2530*/  MUFU.TANH R11, R4 ;  /* 0x00000004000b7308 */ /* 0x000fe20000002400 */
[----:B--2---:R-:W-:Y:S01]  /*2540*/  FMUL.FTZ R3, R34, UR7 ;  /* 0x0000000722037c20 */ /* 0x004fe20008410000 */
        /* <DEDUP_REMOVED lines=15> */
[----:B--2---:R-:W-:-:S02]  /*2640*/  VIADD R3, R16, UR42 ;  /* 0x0000002a10037c36 */ /* 0x004fc40008000000 */
[----:B------:R-:W-:Y:S01]  /*2650*/  FMUL.FTZ R59, R59, UR7 ;  /* 0x000000073b3b7c20 */ /* 0x000fe20008410000 */
[----:B------:R-:W-:Y:S01]  /*2660*/  FMUL.FTZ R62, R62, UR7 ;  /* 0x000000073e3e7c20 */ /* 0x000fe20008410000 */
[----:B------:R-:W-:Y:S01]  /*2670*/  FMUL.FTZ R63, R63, UR7 ;  /* 0x000000073f3f7c20 */ /* 0x000fe20008410000 */
[----:B------:R-:W-:Y:S01]  /*2680*/  @P1 IMAD.HI.U32 R4, R3, UR6, RZ ;  /* 0x0000000603041c27 */ /* 0x000fe2000f8e00ff */
[----:B------:R-:W-:-:S03]  /*2690*/  @UP0 ULDC UR6, c[0x0][0x450] ;  /* 0x0001140000060ab9 */ /* 0x000fc60000000800 */
[----:B------:R-:W-:Y:S01]  /*26a0*/  FMUL.FTZ R66, R66, UR7 ;  /* 0x0000000742427c20 */ /* 0x000fe20008410000 */
[----:B------:R2:W4:Y:S01]  /*26b0*/  MUFU.TANH R76, R26 ;  /* 0x0000001a004c7308 */ /* 0x0005220000002400 */
[----:B------:R-:W-:Y:S01]  /*26c0*/  IMAD.MOV.U32 R6, RZ, RZ, R3 ;  /* 0x000000ffff067224 */ /* 0x000fe200078e0003 */
[----:B------:R-:W-:Y:S01]  /*26d0*/  @P2 SHF.R.U32.HI R6, RZ, UR6, R4 ;  /* 0x00000006ff062c19 */ /* 0x000fe20008011604 */
[----:B------:R-:W-:Y:S01]  /*26e0*/  UIMAD UR6, UR51, -0x60, UR48 ;  /* 0xffffffa0330678a4 */ /* 0x000fe2000f8e0230 */
[----:B------:R-:W-:Y:S01]  /*26f0*/  FMUL.FTZ R73, R25, UR7 ;  /* 0x0000000719497c20 */ /* 0x000fe20008410000 */
[----:B------:R-:W-:Y:S01]  /*2700*/  FMUL.FTZ R67, R67, UR7 ;  /* 0x0000000743437c20 */ /* 0x000fe20008410000 */
[----:B------:R-:W-:Y:S01]  /*2710*/  FMUL.FTZ R70, R70, UR7 ;  /* 0x0000000746467c20 */ /* 0x000fe20008410000 */
[----:B------:R-:W2:Y:S01]  /*2720*/  SHFL.IDX PT, R4, R6, 0x1, 0x1c1f ;  /* 0x003c1f0006047f89 */ /* 0x000ea200000e0000 */
[----:B------:R-:W5:Y:S01]  /*2730*/  MUFU.TANH R12, R5 ;  /* 0x00000005000c7308 */ /* 0x000f620000002400 */
[----:B---3--:R-:W-:-:S02]  /*2740*/  IMAD.U32 R39, RZ, RZ, UR6 ;  /* 0x00000006ff277e24 */ /* 0x008fc4000f8e00ff */
[----:B------:R-:W-:Y:S01]  /*2750*/  FMUL.FTZ R72, R24, UR7 ;  /* 0x0000000718487c20 */ /* 0x000fe20008410000 */
[----:B------:R-:W-:Y:S01]  /*2760*/  FMUL.FTZ R71, R71, UR7 ;  /* 0x0000000747477c20 */ /* 0x000fe20008410000 */
[----:B------:R-:W-:Y:S01]  /*2770*/  FMUL.FTZ R34, R36, UR7 ;  /* 0x0000000724227c20 */ /* 0x000fe20008410000 */
[----:B------:R-:W-:Y:S01]  /*2780*/  FMUL.FTZ R36, R41, UR7 ;  /* 0x0000000729247c20 */ /* 0x000fe20008410000 */
[C-C-:B------:R-:W-:Y:S01]  /*2790*/  IADD3 R3, -R2.reuse, 0x61, R39.reuse ;  /* 0x0000006102037810 */ /* 0x140fe20007ffe127 */
[----:B------:R-:W3:Y:S01]  /*27a0*/  SHFL.IDX PT, R6, R6, RZ, 0x1c1f ;  /* 0x001c1fff06067589 */ /* 0x000ee200000e0000 */
[----:B------:R-:W-:Y:S01]  /*27b0*/  IADD3 R39, -R2, 0x60, R39 ;  /* 0x0000006002277810 */ /* 0x000fe20007ffe127 */
[----:B------:R-:W0:Y:S01]  /*27c0*/  MUFU.TANH R35, R35 ;  /* 0x0000002300237308 */ /* 0x000e220000002400 */
[----:B------:R-:W-:Y:S01]  /*27d0*/  FMUL.FTZ R44, R44, UR7 ;  /* 0x000000072c2c7c20 */ /* 0x000fe20008410000 */
[----:B------:R-:W-:Y:S02]  /*27e0*/  VIADD R74, R3, -UR49 ;  /* 0x80000031034a7c36 */ /* 0x000fe40008000000 */
        /* <DEDUP_REMOVED lines=11> */
[----:B--2---:R-:W-:Y:S01]  /*28a0*/  VIADDMNMX R26, R4, R74, R39, PT ;  /* 0x0000004a041a7246 */ /* 0x004fe20003800127 */
[----:B------:R-:W-:Y:S01]  /*28b0*/  FMUL.FTZ R64, R64, UR7 ;  /* 0x0000000740407c20 */ /* 0x000fe20008410000 */
[----:B------:R2:W-:Y:S01]  /*28c0*/  MUFU.TANH R20, R50 ;  /* 0x0000003200147308 */ /* 0x0005e20000002400 */
[----:B------:R-:W-:Y:S01]  /*28d0*/  FMUL.FTZ R65, R65, UR7 ;  /* 0x0000000741417c20 */ /* 0x000fe20008410000 */
[----:B------:R-:W-:Y:S01]  /*28e0*/  ISETP.GT.AND P1, PT, R26, RZ, PT ;  /* 0x000000ff1a00720c */ /* 0x000fe20003f24270 */
[----:B------:R-:W-:Y:S01]  /*28f0*/  FMUL.FTZ R68, R68, UR7 ;  /* 0x0000000744447c20 */ /* 0x000fe20008410000 */
[C---:B------:R-:W-:Y:S01]  /*2900*/  ISETP.GT.AND P2, PT, R26.reuse, 0x1, PT ;  /* 0x000000011a00780c */ /* 0x040fe20003f44270 */
[----:B------:R-:W-:Y:S01]  /*2910*/  FMUL.FTZ R69, R69, UR7 ;  /* 0x0000000745457c20 */ /* 0x000fe20008410000 */
[----:B------:R-:W-:Y:S01]  /*2920*/  ISETP.GT.AND P3, PT, R26, 0x8, PT ;  /* 0x000000081a00780c */ /* 0x000fe20003f64270 */
[----:B------:R-:W0:Y:S01]  /*2930*/  S2UR UR7, SR_CgaCtaId ;  /* 0x00000000000779c3 */ /* 0x000e220000008800 */
[----:B----4-:R-:W-:Y:S01]  /*2940*/  FSEL R76, R76, -INF , P1 ;  /* 0xff8000004c4c7808 */ /* 0x010fe20000800000 */
[----:B------:R5:W-:Y:S01]  /*2950*/  MUFU.TANH R15, R46 ;  /* 0x0000002e000f7308 */ /* 0x000be20000002400 */
[----:B------:R-:W-:Y:S01]  /*2960*/  FSEL R54, R10, -INF , P2 ;  /* 0xff8000000a367808 */ /* 0x000fe20001000000 */
[----:B------:R-:W-:Y:S01]  /*2970*/  UIADD3 UR6, UR22, 0x22840, URZ ;  /* 0x0002284016067890 */ /* 0x000fe2000fffe03f */
[----:B------:R-:W-:-:S02]  /*2980*/  ISETP.GT.AND P1, PT, R26, 0x9, PT ;  /* 0x000000091a00780c */ /* 0x000fc40003f24270 */
[----:B--2---:R-:W-:Y:S02]  /*2990*/  FSEL R50, R11, -INF , P3 ;  /* 0xff8000000b327808 */ /* 0x004fe40001800000 */
[----:B------:R-:W-:Y:S01]  /*29a0*/  FMNMX.FTZ R5, R76, R54, !PT ;  /* 0x000000364c057209 */ /* 0x000fe20007810000 */
[----:B------:R2:W4:Y:S01]  /*29b0*/  MUFU.TANH R32, R42 ;  /* 0x0000002a00207308 */ /* 0x0005220000002400 */
[----:B------:R-:W-:Y:S02]  /*29c0*/  ISETP.GT.AND P2, PT, R26, 0x10, PT ;  /* 0x000000101a00780c */ /* 0x000fe40003f44270 */
[----:B-----5:R-:W-:Y:S02]  /*29d0*/  FSEL R46, R12, -INF , P1 ;  /* 0xff8000000c2e7808 */ /* 0x020fe40000800000 */
[----:B------:R-:W-:Y:S02]  /*29e0*/  FMNMX.FTZ R5, R50, R5, !PT ;  /* 0x0000000532057209 */ /* 0x000fe40007810000 */
[----:B------:R-:W-:Y:S01]  /*29f0*/  ISETP.GT.AND P1, PT, R26, 0x11, PT ;  /* 0x000000111a00780c */ /* 0x000fe20003f24270 */
[----:B------:R-:W5:Y:S01]  /*2a00*/  MUFU.TANH R29, R43 ;  /* 0x0000002b001d7308 */ /* 0x000f620000002400 */
[----:B--2---:R-:W-:-:S02]  /*2a10*/  FSEL R42, R13, -INF , P2 ;  /* 0xff8000000d2a7808 */ /* 0x004fc40001000000 */
[----:B------:R-:W-:Y:S02]  /*2a20*/  FMNMX.FTZ R5, R46, R5, !PT ;  /* 0x000000052e057209 */ /* 0x000fe40007810000 */
[----:B------:R-:W-:Y:S01]  /*2a30*/  ISETP.GT.AND P2, PT, R26, 0x18, PT ;  /* 0x000000181a00780c */ /* 0x000fe20003f44270 */
[----:B0-----:R-:W-:Y:S01]  /*2a40*/  UPRMT UR6, UR7, 0x654, UR6 ;  /* 0x0000065407067896 */ /* 0x001fe20008000006 */
[----:B------:R-:W-:Y:S01]  /*2a50*/  FSEL R40, R35, -INF , P1 ;  /* 0xff80000023287808 */ /* 0x000fe20000800000 */
[----:B------:R-:W0:Y:S01]  /*2a60*/  MUFU.TANH R47, R47 ;  /* 0x0000002f002f7308 */ /* 0x000e220000002400 */
[----:B------:R-:W-:Y:S02]  /*2a70*/  FMNMX.FTZ R5, R42, R5, !PT ;  /* 0x000000052a057209 */ /* 0x000fe40007810000 */
[----:B------:R-:W-:Y:S02]  /*2a80*/  ISETP.GT.AND P1, PT, R26, 0x19, PT ;  /* 0x000000191a00780c */ /* 0x000fe40003f24270 */
[----:B-1----:R-:W-:-:S02]  /*2a90*/  FSEL R38, R38, -INF , P2 ;  /* 0xff80000026267808 */ /* 0x002fc40001000000 */
[----:B------:R-:W-:Y:S01]  /*2aa0*/  FMNMX.FTZ R5, R40, R5, !PT ;  /* 0x0000000528057209 */ /* 0x000fe20007810000 */
[----:B------:R1:W-:Y:S01]  /*2ab0*/  MUFU.TANH R21, R3 ;  /* 0x0000000300157308 */ /* 0x0003e20000002400 */
[----:B------:R-:W-:Y:S01]  /*2ac0*/  ISETP.GT.AND P2, PT, R26, 0x20, PT ;  /* 0x000000201a00780c */ /* 0x000fe20003f44270 */
[----:B------:R-:W-:Y:S01]  /*2ad0*/  SYNCS.ARRIVE.TRANS64.RED.A1T0 RZ, [UR6], RZ ;  /* 0x000000ffffff79a7 */ /* 0x000fe20008100406 */
[----:B------:R-:W-:Y:S02]  /*2ae0*/  FSEL R35, R14, -INF , P1 ;  /* 0xff8000000e237808 */ /* 0x000fe40000800000 */
[----:B------:R-:W-:Y:S02]  /*2af0*/  FMNMX.FTZ R4, R38, R5, !PT ;  /* 0x0000000526047209 */ /* 0x000fe40007810000 */
[----:B------:R-:W-:Y:S01]  /*2b00*/  ISETP.GT.AND P1, PT, R26, 0x21, PT ;  /* 0x000000211a00780c */ /* 0x000fe20003f24270 */
[----:B------:R-:W2:Y:S01]  /*2b10*/  MUFU.TANH R51, R51 ;  /* 0x0000003300337308 */ /* 0x000ea20000002400 */
[----:B----4-:R-:W-:-:S02]  /*2b20*/  FSEL R32, R32, -INF , P2 ;  /* 0xff80000020207808 */ /* 0x010fc40001000000 */
[----:B-1----:R-:W-:Y:S02]  /*2b30*/  FMNMX.FTZ R3, R35, R4, !PT ;  /* 0x0000000423037209 */ /* 0x002fe40007810000 */
[----:B------:R-:W-:Y:S02]  /*2b40*/  ISETP.GT.AND P2, PT, R26, 0x28, PT ;  /* 0x000000281a00780c */ /* 0x000fe40003f44270 */
[----:B-----5:R-:W-:Y:S01]  /*2b50*/  FSEL R29, R29, -INF , P1 ;  /* 0xff8000001d1d7808 */ /* 0x020fe20000800000 */
[----:B------:R-:W1:Y:S01]  /*2b60*/  MUFU.TANH R55, R55 ;  /* 0x0000003700377308 */ /* 0x000e620000002400 */
[----:B------:R-:W-:Y:S02]  /*2b70*/  FMNMX.FTZ R10, R32, R3, !PT ;  /* 0x00000003200a7209 */ /* 0x000fe40007810000 */
[----:B------:R-:W-:Y:S02]  /*2b80*/  ISETP.GT.AND P1, PT, R26, 0x29, PT ;  /* 0x000000291a00780c */ /* 0x000fe40003f24270 */
[----:B------:R-:W-:-:S02]  /*2b90*/  FSEL R4, R15, -INF , P2 ;  /* 0xff8000000f047808 */ /* 0x000fc40001000000 */
[----:B------:R-:W-:Y:S01]  /*2ba0*/  FMNMX.FTZ R3, R29, R10, !PT ;  /* 0x0000000a1d037209 */ /* 0x000fe20007810000 */
[----:B------:R-:W4:Y:S01]  /*2bb0*/  MUFU.TANH R13, R58 ;  /* 0x0000003a000d7308 */ /* 0x000f220000002400 */
[----:B------:R-:W-:Y:S02]  /*2bc0*/  ISETP.GT.AND P2, PT, R26, 0x30, PT ;  /* 0x000000301a00780c */ /* 0x000fe40003f44270 */
[----:B0-----:R-:W-:Y:S02]  /*2bd0*/  FSEL R5, R47, -INF , P1 ;  /* 0xff8000002f057808 */ /* 0x001fe40000800000 */
[----:B------:R-:W-:Y:S02]  /*2be0*/  FMNMX.FTZ R12, R4, R3, !PT ;  /* 0x00000003040c7209 */ /* 0x000fe40007810000 */
[----:B------:R-:W-:Y:S01]  /*2bf0*/  ISETP.GT.AND P1, PT, R26, 0x31, PT ;  /* 0x000000311a00780c */ /* 0x000fe20003f24270 */
[----:B------:R-:W0:Y:S01]  /*2c00*/  MUFU.TANH R59, R59 ;  /* 0x0000003b003b7308 */ /* 0x000e220000002400 */
[----:B------:R-:W-:-:S02]  /*2c10*/  FSEL R10, R20, -INF , P2 ;  /* 0xff800000140a7808 */ /* 0x000fc40001000000 */
[----:B------:R-:W-:Y:S02]  /*2c20*/  FMNMX.FTZ R3, R5, R12, !PT ;  /* 0x0000000c05037209 */ /* 0x000fe40007810000 */
[----:B------:R-:W-:Y:S02]  /*2c30*/  ISETP.GT.AND P2, PT, R26, 0x38, PT ;  /* 0x000000381a00780c */ /* 0x000fe40003f44270 */
[----:B--2---:R-:W-:Y:S01]  /*2c40*/  FSEL R11, R51, -INF , P1 ;  /* 0xff800000330b7808 */ /* 0x004fe20000800000 */
[----:B------:R-:W2:Y:S01]  /*2c50*/  MUFU.TANH R62, R62 ;  /* 0x0000003e003e7308 */ /* 0x000ea20000002400 */
[----:B------:R-:W-:Y:S02]  /*2c60*/  FMNMX.FTZ R14, R10, R3, !PT ;  /* 0x000000030a0e7209 */ /* 0x000fe40007810000 */
[----:B------:R-:W-:Y:S02]  /*2c70*/  ISETP.GT.AND P1, PT, R26, 0x39, PT ;  /* 0x000000391a00780c */ /* 0x000fe40003f24270 */
[----:B------:R-:W-:-:S02]  /*2c80*/  FSEL R12, R21, -INF , P2 ;  /* 0xff800000150c7808 */ /* 0x000fc40001000000 */
[----:B------:R-:W-:Y:S01]  /*2c90*/  FMNMX.FTZ R3, R11, R14, !PT ;  /* 0x0000000e0b037209 */ /* 0x000fe20007810000 */
[----:B------:R-:W5:Y:S01]  /*2ca0*/  MUFU.TANH R25, R63 ;  /* 0x0000003f00197308 */ /* 0x000f620000002400 */
[----:B------:R-:W-:Y:S02]  /*2cb0*/  ISETP.GT.AND P2, PT, R26, 0x40, PT ;  /* 0x000000401a00780c */ /* 0x000fe40003f44270 */
[----:B-1----:R-:W-:Y:S02]  /*2cc0*/  FSEL R14, R55, -INF , P1 ;  /* 0xff800000370e7808 */ /* 0x002fe40000800000 */
[----:B------:R-:W-:Y:S02]  /*2cd0*/  FMNMX.FTZ R3, R12, R3, !PT ;  /* 0x000000030c037209 */ /* 0x000fe40007810000 */
[----:B------:R-:W-:Y:S01]  /*2ce0*/  ISETP.GT.AND P1, PT, R26, 0x41, PT ;  /* 0x000000411a00780c */ /* 0x000fe20003f24270 */
[----:B------:R-:W1:Y:S01]  /*2cf0*/  MUFU.TANH R66, R66 ;  /* 0x0000004200427308 */ /* 0x000e620000002400 */
[----:B----4-:R-:W-:-:S02]  /*2d00*/  FSEL R13, R13, -INF , P2 ;  /* 0xff8000000d0d7808 */ /* 0x010fc40001000000 */
        /* <DEDUP_REMOVED lines=9> */
[----:B------:R-:W-:Y:S02]  /*2da0*/  ISETP.GT.AND P2, PT, R26, 0x50, PT ;  /* 0x000000501a00780c */ /* 0x000fe40003f44270 */
[----:B-----5:R-:W-:Y:S02]  /*2db0*/  FSEL R25, R25, -INF , P1 ;  /* 0xff80000019197808 */ /* 0x020fe40000800000 */
[----:B------:R-:W-:Y:S02]  /*2dc0*/  FMNMX.FTZ R24, R20, R3, !PT ;  /* 0x0000000314187209 */ /* 0x000fe40007810000 */
[----:B------:R-:W-:Y:S01]  /*2dd0*/  ISETP.GT.AND P1, PT, R26, 0x51, PT ;  /* 0x000000511a00780c */ /* 0x000fe20003f24270 */
[----:B------:R-:W4:Y:S01]  /*2de0*/  MUFU.TANH R71, R71 ;  /* 0x0000004700477308 */ /* 0x000f220000002400 */
[----:B-1----:R-:W-:-:S02]  /*2df0*/  FSEL R21, R66, -INF , P2 ;  /* 0xff80000042157808 */ /* 0x002fc40001000000 */
[----:B------:R-:W-:Y:S02]  /*2e00*/  FMNMX.FTZ R58, R25, R24, !PT ;  /* 0x00000018193a7209 */ /* 0x000fe40007810000 */
[C---:B------:R-:W-:Y:S02]  /*2e10*/  ISETP.GT.AND P2, PT, R26.reuse, 0x58, PT ;  /* 0x000000581a00780c */ /* 0x040fe40003f44270 */
[----:B0-----:R-:W-:Y:S01]  /*2e20*/  FSEL R24, R67, -INF , P1 ;  /* 0xff80000043187808 */ /* 0x001fe20000800000 */
[----:B------:R-:W-:Y:S01]  /*2e30*/  MUFU.TANH R51, R44 ;  /* 0x0000002c00337308 */ /* 0x000fe20000002400 */
[----:B------:R-:W-:Y:S02]  /*2e40*/  FMNMX.FTZ R3, R21, R58, !PT ;  /* 0x0000003a15037209 */ /* 0x000fe40007810000 */
[----:B------:R-:W-:Y:S02]  /*2e50*/  ISETP.GT.AND P1, PT, R26, 0x59, PT ;  /* 0x000000591a00780c */ /* 0x000fe40003f24270 */
[----:B--2---:R-:W-:-:S02]  /*2e60*/  FSEL R26, R70, -INF , P2 ;  /* 0xff800000461a7808 */ /* 0x004fc40001000000 */
[----:B------:R-:W-:Y:S01]  /*2e70*/  FMNMX.FTZ R41, R24, R3, !PT ;  /* 0x0000000318297209 */ /* 0x000fe20007810000 */
[----:B------:R-:W0:Y:S01]  /*2e80*/  MUFU.TANH R72, R72 ;  /* 0x0000004800487308 */ /* 0x000e220000002400 */
[----:B----4-:R-:W-:Y:S02]  /*2e90*/  FSEL R3, R71, -INF , P1 ;  /* 0xff80000047037808 */ /* 0x010fe40000800000 */
[----:B------:R-:W-:Y:S02]  /*2ea0*/  FMNMX.FTZ R58, R26, R41, !PT ;  /* 0x000000291a3a7209 */ /* 0x000fe40007810000 */
[----:B---3--:R-:W-:Y:S02]  /*2eb0*/  VIADDMNMX R39, R6, R74, R39, PT ;  /* 0x0000004a06277246 */ /* 0x008fe40003800127 */
[----:B------:R-:W-:Y:S01]  /*2ec0*/  FMNMX.FTZ R58, R3, R58, !PT ;  /* 0x0000003a033a7209 */ /* 0x000fe20007810000 */
[----:B------:R-:W1:Y:S01]  /*2ed0*/  MUFU.TANH R73, R73 ;  /* 0x0000004900497308 */ /* 0x000e620000002400 */
[----:B------:R-:W-:-:S02]  /*2ee0*/  ISETP.GT.AND P1, PT, R39, RZ, PT ;  /* 0x000000ff2700720c */ /* 0x000fc40003f24270 */
[C---:B------:R-:W-:Y:S01]  /*2ef0*/  ISETP.GT.AND P2, PT, R39.reuse, 0x1, PT ;  /* 0x000000012700780c */ /* 0x040fe20003f44270 */
[----:B------:R-:W2:Y:S01]  /*2f00*/  SHFL.BFLY PT, R41, R58, 0x2, 0x1f ;  /* 0x0c401f003a297f89 */ /* 0x000ea200000e0000 */
[----:B------:R-:W-:-:S03]  /*2f10*/  ISETP.GT.AND P3, PT, R39, 0x8, PT ;  /* 0x000000082700780c */ /* 0x000fc60003f64270 */
[----:B------:R-:W-:Y:S01]  /*2f20*/  MUFU.TANH R27, R27 ;  /* 0x0000001b001b7308 */ /* 0x000fe20000002400 */
[----:B0-----:R-:W-:Y:S02]  /*2f30*/  FSEL R72, R72, -INF , P1 ;  /* 0xff80000048487808 */ /* 0x001fe40000800000 */
[----:B------:R-:W-:-:S05]  /*2f40*/  ISETP.GT.AND P1, PT, R39, 0x9, PT ;  /* 0x000000092700780c */ /* 0x000fca0003f24270 */
[----:B------:R-:W0:Y:S01]  /*2f50*/  MUFU.TANH R28, R28 ;  /* 0x0000001c001c7308 */ /* 0x000e220000002400 */
[----:B-1----:R-:W-:Y:S02]  /*2f60*/  FSEL R73, R73, -INF , P2 ;  /* 0xff80000049497808 */ /* 0x002fe40001000000 */
[----:B------:R-:W-:-:S05]  /*2f70*/  ISETP.GT.AND P2, PT, R39, 0x10, PT ;  /* 0x000000102700780c */ /* 0x000fca0003f44270 */
[----:B------:R-:W1:Y:S01]  /*2f80*/  MUFU.TANH R31, R31 ;  /* 0x0000001f001f7308 */ /* 0x000e620000002400 */
[----:B--2---:R-:W-:-:S07]  /*2f90*/  FMNMX.FTZ R41, R58, R41, !PT ;  /* 0x000000293a297209 */ /* 0x004fce0007810000 */
[----:B------:R-:W2:Y:S01]  /*2fa0*/  MUFU.TANH R30, R30 ;  /* 0x0000001e001e7308 */ /* 0x000ea20000002400 */
[----:B------:R-:W3:Y:S01]  /*2fb0*/  SHFL.BFLY PT, R44, R41, 0x1, 0x1f ;  /* 0x0c201f00292c7f89 */ /* 0x000ee200000e0000 */
[----:B0-----:R-:W-:Y:S02]  /*2fc0*/  FSEL R43, R28, -INF , P1 ;  /* 0xff8000001c2b7808 */ /* 0x001fe40000800000 */
[----:B------:R-:W-:-:S04]  /*2fd0*/  ISETP.GT.AND P1, PT, R39, 0x11, PT ;  /* 0x000000112700780c */ /* 0x000fc80003f24270 */
[----:B------:R-:W0:Y:S01]  /*2fe0*/  MUFU.TANH R34, R34 ;  /* 0x0000002200227308 */ /* 0x000e220000002400 */
[----:B-1----:R-:W-:-:S07]  /*2ff0*/  FSEL R31, R31, -INF , P2 ;  /* 0xff8000001f1f7808 */ /* 0x002fce0001000000 */
[----:B------:R-:W1:Y:S08]  /*3000*/  MUFU.TANH R33, R33 ;  /* 0x0000002100217308 */ /* 0x000e700000002400 */
[----:B------:R-:W4:Y:S01]  /*3010*/  MUFU.TANH R37, R37 ;  /* 0x0000002500257308 */ /* 0x000f220000002400 */
[----:B---3--:R-:W-:Y:S02]  /*3020*/  FMNMX.FTZ R6, R41, R44, !PT ;  /* 0x0000002c29067209 */ /* 0x008fe40007810000 */
[----:B------:R-:W-:-:S02]  /*3030*/  FSEL R41, R27, -INF , P3 ;  /* 0xff8000001b297808 */ /* 0x000fc40001800000 */
[----:B------:R-:W-:Y:S01]  /*3040*/  FMNMX.FTZ R44, R72, R73, !PT ;  /* 0x00000049482c7209 */ /* 0x000fe20007810000 */
[C---:B------:R-:W-:Y:S01]  /*3050*/  FMUL.FTZ R27, R6.reuse, UR10 ;  /* 0x0000000a061b7c20 */ /* 0x040fe20008410000 */
[----:B------:R-:W-:Y:S01]  /*3060*/  ISETP.GT.AND P3, PT, R39, 0x18, PT ;  /* 0x000000182700780c */ /* 0x000fe20003f64270 */
[----:B------:R-:W3:Y:S01]  /*3070*/  MUFU.TANH R36, R36 ;  /* 0x0000002400247308 */ /* 0x000ee20000002400 */
[----:B------:R-:W-:Y:S02]  /*3080*/  FMNMX.FTZ R44, R41, R44, !PT ;  /* 0x0000002c292c7209 */ /* 0x000fe40007810000 */
[----:B------:R-:W-:Y:S02]  /*3090*/  FSETP.NEU.FTZ.AND P2, PT, R6, -INF , PT ;  /* 0xff8000000600780b */ /* 0x000fe40003f5d000 */
[----:B------:R-:W-:Y:S02]  /*30a0*/  FMNMX.FTZ R28, R43, R44, !PT ;  /* 0x0000002c2b1c7209 */ /* 0x000fe40007810000 */
[----:B--2---:R-:W-:Y:S01]  /*30b0*/  FSEL R44, R30, -INF , P1 ;  /* 0xff8000001e2c7808 */ /* 0x004fe20000800000 */
[----:B------:R2:W5:Y:S01]  /*30c0*/  MUFU.TANH R55, R45 ;  /* 0x0000002d00377308 */ /* 0x0005620000002400 */
[----:B------:R-:W-:-:S02]  /*30d0*/  ISETP.GT.AND P1, PT, R39, 0x19, PT ;  /* 0x000000192700780c */ /* 0x000fc40003f24270 */
[----:B0-----:R-:W-:Y:S02]  /*30e0*/  FSEL R34, R34, -INF , P3 ;  /* 0xff80000022227808 */ /* 0x001fe40001800000 */
[----:B------:R-:W-:Y:S02]  /*30f0*/  FSEL R27, R27, RZ, P2 ;  /* 0x000000ff1b1b7208 */ /* 0x000fe40001000000 */
[----:B------:R-:W-:Y:S01]  /*3100*/  ISETP.GT.AND P2, PT, R39, 0x20, PT ;  /* 0x000000202700780c */ /* 0x000fe20003f44270 */
[----:B------:R-:W0:Y:S01]  /*3110*/  MUFU.TANH R48, R48 ;  /* 0x0000003000307308 */ /* 0x000e220000002400 */
[----:B--2---:R-:W-:Y:S01]  /*3120*/  FMNMX.FTZ R45, R31, R28, !PT ;  /* 0x0000001c1f2d7209 */ /* 0x004fe20007810000 */
[--C-:B------:R-:W-:Y:S01]  /*3130*/  FFMA.FTZ R155, R50, UR10, -R27.reuse ;  /* 0x0000000a329b7c23 */ /* 0x100fe2000801081b */
[----:B-1----:R-:W-:Y:S01]  /*3140*/  FSEL R33, R33, -INF , P1 ;  /* 0xff80000021217808 */ /* 0x002fe20000800000 */
[--C-:B------:R-:W-:Y:S01]  /*3150*/  FFMA.FTZ R157, R42, UR10, -R27.reuse ;  /* 0x0000000a2a9d7c23 */ /* 0x100fe2000801081b */
[----:B------:R-:W-:Y:S01]  /*3160*/  FMNMX.FTZ R45, R44, R45, !PT ;  /* 0x0000002d2c2d7209 */ /* 0x000fe20007810000 */
[--C-:B------:R-:W-:Y:S01]  /*3170*/  FFMA.FTZ R54, R54, UR10, -R27.reuse ;  /* 0x0000000a36367c23 */ /* 0x100fe2000801081b */
[----:B------:R-:W-:Y:S01]  /*3180*/  ISETP.GT.AND P1, PT, R39, 0x21, PT ;  /* 0x000000212700780c */ /* 0x000fe20003f24270 */
[----:B------:R-:W1:Y:S01]  /*3190*/  MUFU.TANH R49, R49 ;  /* 0x0000003100317308 */ /* 0x000e620000002400 */
[----:B------:R-:W-:Y:S01]  /*31a0*/  FMNMX.FTZ R28, R34, R45, !PT ;  /* 0x0000002d221c7209 */ /* 0x000fe20007810000 */
[--C-:B------:R-:W-:Y:S01]  /*31b0*/  FFMA.FTZ R58, R35, UR10, -R27.reuse ;  /* 0x0000000a233a7c23 */ /* 0x100fe2000801081b */
[----:B----4-:R-:W-:Y:S01]  /*31c0*/  FSEL R37, R37, -INF , P2 ;  /* 0xff80000025257808 */ /* 0x010fe20001000000 */
[--C-:B------:R-:W-:Y:S01]  /*31d0*/  FFMA.FTZ R32, R32, UR10, -R27.reuse ;  /* 0x0000000a20207c23 */ /* 0x100fe2000801081b */
[----:B------:R-:W-:Y:S01]  /*31e0*/  FMNMX.FTZ R28, R33, R28, !PT ;  /* 0x0000001c211c7209 */ /* 0x000fe20007810000 */
[--C-:B------:R-:W-:Y:S01]  /*31f0*/  FFMA.FTZ R5, R5, UR10, -R27.reuse ;  /* 0x0000000a05057c23 */ /* 0x100fe2000801081b */
[----:B------:R-:W-:Y:S01]  /*3200*/  ISETP.GT.AND P2, PT, R39, 0x28, PT ;  /* 0x000000282700780c */ /* 0x000fe20003f44270 */
[----:B------:R-:W2:Y:S01]  /*3210*/  MUFU.TANH R52, R52 ;  /* 0x0000003400347308 */ /* 0x000ea20000002400 */
[----:B---3--:R-:W-:Y:S01]  /*3220*/  FSEL R36, R36, -INF , P1 ;  /* 0xff80000024247808 */ /* 0x008fe20000800000 */
[--C-:B------:R-:W-:Y:S01]  /*3230*/  FFMA.FTZ R59, R4, UR10, -R27.reuse ;  /* 0x0000000a043b7c23 */ /* 0x100fe2000801081b */
[----:B------:R-:W-:Y:S01]  /*3240*/  FMNMX.FTZ R47, R37, R28, !PT ;  /* 0x0000001c252f7209 */ /* 0x000fe20007810000 */
[--C-:B------:R-:W-:Y:S01]  /*3250*/  FFMA.FTZ R4, R11, UR10, -R27.reuse ;  /* 0x0000000a0b047c23 */ /* 0x100fe2000801081b */
[----:B------:R-:W-:Y:S01]  /*3260*/  ISETP.GT.AND P1, PT, R39, 0x29, PT ;  /* 0x000000292700780c */ /* 0x000fe20003f24270 */
[--C-:B------:R-:W-:Y:S01]  /*3270*/  FFMA.FTZ R171, R20, UR10, -R27.reuse ;  /* 0x0000000a14ab7c23 */ /* 0x100fe2000801081b */
[----:B------:R-:W-:Y:S01]  /*3280*/  FSEL R45, R51, -INF , P2 ;  /* 0xff800000332d7808 */ /* 0x000fe20001000000 */
[----:B------:R-:W3:Y:S01]  /*3290*/  MUFU.TANH R53, R53 ;  /* 0x0000003500357308 */ /* 0x000ee20000002400 */
[----:B------:R-:W-:Y:S01]  /*32a0*/  FMNMX.FTZ R30, R36, R47, !PT ;  /* 0x0000002f241e7209 */ /* 0x000fe20007810000 */
[--C-:B------:R-:W-:Y:S01]  /*32b0*/  FFMA.FTZ R20, R24, UR10, -R27.reuse ;  /* 0x0000000a18147c23 */ /* 0x100fe2000801081b */
[----:B------:R-:W-:Y:S01]  /*32c0*/  ISETP.GT.AND P2, PT, R39, 0x30, PT ;  /* 0x000000302700780c */ /* 0x000fe20003f44270 */
[--C-:B------:R-:W-:Y:S01]  /*32d0*/  FFMA.FTZ R153, R76, UR10, -R27.reuse ;  /* 0x0000000a4c997c23 */ /* 0x100fe2000801081b */
[----:B-----5:R-:W-:Y:S01]  /*32e0*/  FSEL R47, R55, -INF , P1 ;  /* 0xff800000372f7808 */ /* 0x020fe20000800000 */
[--C-:B------:R-:W-:Y:S01]  /*32f0*/  FFMA.FTZ R175, R26, UR10, -R27.reuse ;  /* 0x0000000a1aaf7c23 */ /* 0x100fe2000801081b */
[----:B------:R-:W-:Y:S01]  /*3300*/  FMNMX.FTZ R30, R45, R30, !PT ;  /* 0x0000001e2d1e7209 */ /* 0x000fe20007810000 */
[----:B------:R-:W4:Y:S01]  /*3310*/  MUFU.TANH R56, R56 ;  /* 0x0000003800387308 */ /* 0x000f220000002400 */
        /* <DEDUP_REMOVED lines=14> */
[----:B--2---:R-:W-:Y:S01]  /*3400*/  FSEL R46, R52, -INF , P2 ;  /* 0xff800000342e7808 */ /* 0x004fe20001000000 */
[----:B------:R-:W-:Y:S01]  /*3410*/  MUFU.TANH R60, R60 ;  /* 0x0000003c003c7308 */ /* 0x000fe20000002400 */
[----:B------:R-:W-:Y:S01]  /*3420*/  FMNMX.FTZ R51, R49, R50, !PT ;  /* 0x0000003231337209 */ /* 0x000fe20007810000 */
[--C-:B------:R-:W-:Y:S01]  /*3430*/  FFMA.FTZ R14, R25, UR10, -R27.reuse ;  /* 0x0000000a190e7c23 */ /* 0x100fe2000801081b */
[----:B------:R-:W-:Y:S01]  /*3440*/  ISETP.GT.AND P2, PT, R39, 0x40, PT ;  /* 0x000000402700780c */ /* 0x000fe20003f44270 */
[----:B------:R-:W-:Y:S01]  /*3450*/  FFMA.FTZ R173, R21, UR10, -R27 ;  /* 0x0000000a15ad7c23 */ /* 0x000fe2000801081b */
[----:B---3--:R-:W-:-:S02]  /*3460*/  FSEL R50, R53, -INF , P1 ;  /* 0xff80000035327808 */ /* 0x008fc40000800000 */
[----:B------:R-:W-:Y:S01]  /*3470*/  FMNMX.FTZ R51, R46, R51, !PT ;  /* 0x000000332e337209 */ /* 0x000fe20007810000 */
[----:B------:R-:W1:Y:S01]  /*3480*/  MUFU.TANH R61, R61 ;  /* 0x0000003d003d7308 */ /* 0x000e620000002400 */
[C---:B------:R-:W-:Y:S02]  /*3490*/  ISETP.GT.AND P1, PT, R39.reuse, 0x41, PT ;  /* 0x000000412700780c */ /* 0x040fe40003f24270 */
[----:B----4-:R-:W-:Y:S02]  /*34a0*/  FSEL R42, R56, -INF , P2 ;  /* 0xff800000382a7808 */ /* 0x010fe40001000000 */
[----:B------:R-:W-:Y:S02]  /*34b0*/  FMNMX.FTZ R53, R50, R51, !PT ;  /* 0x0000003332357209 */ /* 0x000fe40007810000 */
[----:B------:R-:W-:Y:S01]  /*34c0*/  ISETP.GT.AND P2, PT, R39, 0x48, PT ;  /* 0x000000482700780c */ /* 0x000fe20003f44270 */
[----:B------:R-:W2:Y:S01]  /*34d0*/  MUFU.TANH R64, R64 ;  /* 0x0000004000407308 */ /* 0x000ea20000002400 */
[----:B0-----:R-:W-:Y:S01]  /*34e0*/  FSEL R51, R57, -INF , P1 ;  /* 0xff80000039337808 */ /* 0x001fe20000800000 */
[----:B------:R-:W-:Y:S01]  /*34f0*/  FFMA.FTZ R57, R38, UR10, -R27 ;  /* 0x0000000a26397c23 */ /* 0x000fe2000801081b */
[----:B------:R-:W-:-:S02]  /*3500*/  FMNMX.FTZ R52, R42, R53, !PT ;  /* 0x000000352a347209 */ /* 0x000fc40007810000 */
[----:B------:R-:W-:Y:S02]  /*3510*/  ISETP.GT.AND P1, PT, R39, 0x49, PT ;  /* 0x000000492700780c */ /* 0x000fe40003f24270 */
[----:B------:R-:W-:Y:S01]  /*3520*/  FMNMX.FTZ R53, R51, R52, !PT ;  /* 0x0000003433357209 */ /* 0x000fe20007810000 */
[----:B------:R-:W0:Y:S01]  /*3530*/  MUFU.TANH R65, R65 ;  /* 0x0000004100417308 */ /* 0x000e220000002400 */
[----:B-1----:R-:W-:Y:S02]  /*3540*/  FSEL R52, R61, -INF , P1 ;  /* 0xff8000003d347808 */ /* 0x002fe40000800000 */
[----:B------:R-:W-:-:S05]  /*3550*/  ISETP.GT.AND P1, PT, R39, 0x51, PT ;  /* 0x000000512700780c */ /* 0x000fca0003f24270 */
[----:B------:R1:W-:Y:S08]  /*3560*/  MUFU.EX2 R28, R54 ;  /* 0x00000036001c7308 */ /* 0x0003f00000000800 */
[----:B------:R-:W3:Y:S01]  /*3570*/  MUFU.TANH R68, R68 ;  /* 0x0000004400447308 */ /* 0x000ee20000002400 */
[----:B-1----:R-:W-:Y:S01]  /*3580*/  FFMA.FTZ R54, R40, UR10, -R27 ;  /* 0x0000000a28367c23 */ /* 0x002fe2000801081b */
[----:B------:R-:W-:-:S02]  /*3590*/  FSEL R40, R60, -INF , P2 ;  /* 0xff8000003c287808 */ /* 0x000fc40001000000 */
[C---:B------:R-:W-:Y:S02]  /*35a0*/  ISETP.GT.AND P2, PT, R39.reuse, 0x50, PT ;  /* 0x000000502700780c */ /* 0x040fe40003f44270 */
[----:B------:R-:W-:Y:S02]  /*35b0*/  FMNMX.FTZ R53, R40, R53, !PT ;  /* 0x0000003528357209 */ /* 0x000fe40007810000 */
[----:B------:R-:W1:Y:S01]  /*35c0*/  MUFU.TANH R69, R69 ;  /* 0x0000004500457308 */ /* 0x000e620000002400 */
[----:B--2---:R-:W-:Y:S02]  /*35d0*/  FSEL R38, R64, -INF , P2 ;  /* 0xff80000040267808 */ /* 0x004fe40001000000 */
[----:B------:R-:W-:Y:S02]  /*35e0*/  FMNMX.FTZ R55, R52, R53, !PT ;  /* 0x0000003534377209 */ /* 0x000fe40007810000 */
[----:B------:R-:W-:Y:S02]  /*35f0*/  ISETP.GT.AND P2, PT, R39, 0x58, PT ;  /* 0x000000582700780c */ /* 0x000fe40003f44270 */
[----:B0-----:R-:W-:Y:S01]  /*3600*/  FSEL R53, R65, -INF , P1 ;  /* 0xff80000041357808 */ /* 0x001fe20000800000 */
[----:B------:R0:W-:Y:S01]  /*3610*/  MUFU.EX2 R56, R54 ;  /* 0x0000003600387308 */ /* 0x0001e20000000800 */
[----:B------:R-:W-:-:S02]  /*3620*/  ISETP.GT.AND P1, PT, R39, 0x59, PT ;  /* 0x000000592700780c */ /* 0x000fc40003f24270 */
[----:B---3--:R-:W-:-:S05]  /*3630*/  FSEL R35, R68, -INF , P2 ;  /* 0xff80000044237808 */ /* 0x008fca0001000000 */
[----:B------:R2:W-:Y:S01]  /*3640*/  MUFU.EX2 R161, R32 ;  /* 0x0000002000a17308 */ /* 0x0005e20000000800 */
[----:B0-----:R-:W-:Y:S01]  /*3650*/  FMNMX.FTZ R54, R38, R55, !PT ;  /* 0x0000003726367209 */ /* 0x001fe20007810000 */
[--C-:B------:R-:W-:Y:S01]  /*3660*/  FFMA.FTZ R55, R29, UR10, -R27.reuse ;  /* 0x0000000a1d377c23 */ /* 0x100fe2000801081b */
[----:B-1----:R-:W-:Y:S01]  /*3670*/  FSEL R39, R69, -INF , P1 ;  /* 0xff80000045277808 */ /* 0x002fe20000800000 */
[----:B------:R-:W-:Y:S01]  /*3680*/  FFMA.FTZ R27, R3, UR10, -R27 ;  /* 0x0000000a031b7c23 */ /* 0x000fe2000801081b */
[----:B------:R-:W-:-:S03]  /*3690*/  FMNMX.FTZ R54, R53, R54, !PT ;  /* 0x0000003635367209 */ /* 0x000fc60007810000 */
[----:B------:R0:W-:Y:S01]  /*36a0*/  MUFU.EX2 R62, R5 ;  /* 0x00000005003e7308 */ /* 0x0001e20000000800 */
[----:B------:R-:W-:-:S04]  /*36b0*/  FMNMX.FTZ R54, R35, R54, !PT ;  /* 0x0000003623367209 */ /* 0x000fc80007810000 */
[----:B------:R-:W-:-:S03]  /*36c0*/  FMNMX.FTZ R54, R39, R54, !PT ;  /* 0x0000003627367209 */ /* 0x000fc60007810000 */
[----:B------:R-:W1:Y:S02]  /*36d0*/  MUFU.EX2 R153, R153 ;  /* 0x0000009900997308 */ /* 0x000e640000000800 */
[----:B------:R-:W3:Y:S06]  /*36e0*/  SHFL.BFLY PT, R29, R54, 0x2, 0x1f ;  /* 0x0c401f00361d7f89 */ /* 0x000eec00000e0000 */
[----:B------:R-:W4:Y:S08]  /*36f0*/  MUFU.EX2 R155, R155 ;  /* 0x0000009b009b7308 */ /* 0x000f300000000800 */
[----:B------:R-:W5:Y:S08]  /*3700*/  MUFU.EX2 R30, R30 ;  /* 0x0000001e001e7308 */ /* 0x000f700000000800 */
[----:B------:R-:W-:Y:S01]  /*3710*/  MUFU.EX2 R157, R157 ;  /* 0x0000009d009d7308 */ /* 0x000fe20000000800 */
[----:B---3--:R-:W-:-:S05]  /*3720*/  FMNMX.FTZ R29, R54, R29, !PT ;  /* 0x0000001d361d7209 */ /* 0x008fca0007810000 */
[----:B--2---:R-:W0:Y:S02]  /*3730*/  SHFL.BFLY PT, R32, R29, 0x1, 0x1f ;  /* 0x0c201f001d207f89 */ /* 0x004e2400000e0000 */
[----:B------:R-:W-:Y:S08]  /*3740*/  MUFU.EX2 R57, R57 ;  /* 0x0000003900397308 */ /* 0x000ff00000000800 */
[----:B------:R-:W2:Y:S08]  /*3750*/  MUFU.EX2 R58, R58 ;  /* 0x0000003a003a7308 */ /* 0x000eb00000000800 */
[----:B------:R-:W-:Y:S01]  /*3760*/  MUFU.EX2 R60, R55 ;  /* 0x00000037003c7308 */ /* 0x000fe20000000800 */
[----:B0-----:R-:W-:Y:S01]  /*3770*/  FMNMX.FTZ R5, R29, R32, !PT ;  /* 0x000000201d057209 */ /* 0x001fe20007810000 */
[----:B-1----:R-:W-:-:S06]  /*3780*/  FADD.FTZ R32, R153, R28 ;  /* 0x0000001c99207221 */ /* 0x002fcc0000010000 */
[----:B------:R-:W-:Y:S01]  /*3790*/  MUFU.EX2 R59, R59 ;  /* 0x0000003b003b7308 */ /* 0x000fe20000000800 */
[----:B------:R-:W-:Y:S01]  /*37a0*/  F2FP.BF16.F32.PACK_AB R153, R28, R153 ;  /* 0x000000991c99723e */ /* 0x000fe200000010ff */
[C---:B------:R-:W-:Y:S01]  /*37b0*/  FMUL.FTZ R11, R5.reuse, UR10 ;  /* 0x0000000a050b7c20 */ /* 0x040fe20008410000 */
[----:B------:R-:W-:Y:S01]  /*37c0*/  FSETP.NEU.FTZ.AND P1, PT, R5, -INF , PT ;  /* 0xff8000000500780b */ /* 0x000fe20003f3d000 */
[----:B----4-:R-:W-:Y:S01]  /*37d0*/  FADD.FTZ R13, R155, R32 ;  /* 0x000000209b0d7221 */ /* 0x010fe20000010000 */
[C---:B-----5:R-:W-:Y:S02]  /*37e0*/  F2FP.BF16.F32.PACK_AB R155, R30.reuse, R155 ;  /* 0x0000009b1e9b723e */ /* 0x060fe400000010ff */
[----:B------:R-:W-:Y:S01]  /*37f0*/  FSEL R24, R11, RZ, P1 ;  /* 0x000000ff0b187208 */ /* 0x000fe20000800000 */
[----:B------:R-:W-:Y:S01]  /*3800*/  FADD.FTZ R32, R30, R13 ;  /* 0x0000000d1e207221 */ /* 0x000fe20000010000 */
[----:B------:R-:W-:Y:S01]  /*3810*/  MUFU.EX2 R165, R165 ;  /* 0x000000a500a57308 */ /* 0x000fe20000000800 */
[----:B--2---:R-:W-:-:S02]  /*3820*/  F2FP.BF16.F32.PACK_AB R159, R58, R57 ;  /* 0x000000393a9f723e */ /* 0x004fc400000010ff */
        /* <DEDUP_REMOVED lines=12> */
[----:B------:R-:W-:Y:S01]  /*38f0*/  FADD.FTZ R13, R157, R32 ;  /* 0x000000209d0d7221 */ /* 0x000fe20000010000 */
        /* <DEDUP_REMOVED lines=14> */
[----:B------:R-:W-:Y:S01]  /*39e0*/  FFMA.FTZ R24, R39, UR10, -R24 ;  /* 0x0000000a27187c23 */ /* 0x000fe20008010818 */
[----:B------:R-:W-:-:S02]  /*39f0*/  F2FP.BF16.F32.PACK_AB R157, R56, R157 ;  /* 0x0000009d389d723e */ /* 0x000fc400000010ff */
[----:B------:R-:W2:Y:S01]  /*3a00*/  MUFU.EX2 R154, R43 ;  /* 0x0000002b009a7308 */ /* 0x000ea20000000800 */
[----:B0-----:R-:W-:Y:S01]  /*3a10*/  FADD.FTZ R26, R72, R73 ;  /* 0x00000049481a7221 */ /* 0x001fe20000010000 */
[----:B------:R-:W-:Y:S02]  /*3a20*/  F2FP.BF16.F32.PACK_AB R163, R62, R59 ;  /* 0x0000003b3ea3723e */ /* 0x000fe400000010ff */
[----:B------:R-:W-:-:S04]  /*3a30*/  F2FP.BF16.F32.PACK_AB R152, R73, R72 ;  /* 0x000000484998723e */ /* 0x000fc800000010ff */
[----:B------:R-:W0:Y:S01]  /*3a40*/  MUFU.EX2 R31, R31 ;  /* 0x0000001f001f7308 */ /* 0x000e220000000800 */
[----:B-1----:R-:W-:-:S07]  /*3a50*/  FADD.FTZ R3, R41, R26 ;  /* 0x0000001a29037221 */ /* 0x002fce0000010000 */
[----:B------:R-:W1:Y:S01]  /*3a60*/  MUFU.EX2 R44, R44 ;  /* 0x0000002c002c7308 */ /* 0x000e620000000800 */
[C---:B--2---:R-:W-:Y:S01]  /*3a70*/  FADD.FTZ R26, R154.reuse, R3 ;  /* 0x000000039a1a7221 */ /* 0x044fe20000010000 */
[----:B------:R-:W-:-:S06]  /*3a80*/  F2FP.BF16.F32.PACK_AB R154, R154, R41 ;  /* 0x000000299a9a723e */ /* 0x000fcc00000010ff */
[----:B------:R-:W2:Y:S01]  /*3a90*/  MUFU.EX2 R34, R34 ;  /* 0x0000002200227308 */ /* 0x000ea20000000800 */
[----:B0-----:R-:W-:Y:S01]  /*3aa0*/  FADD.FTZ R3, R31, R26 ;  /* 0x0000001a1f037221 */ /* 0x001fe20000010000 */
[----:B------:R-:W-:-:S06]  /*3ab0*/  FADD.FTZ R26, R56, R13 ;  /* 0x0000000d381a7221 */ /* 0x000fcc0000010000 */
[----:B------:R-:W0:Y:S01]  /*3ac0*/  MUFU.EX2 R33, R33 ;  /* 0x0000002100217308 */ /* 0x000e220000000800 */
[C---:B-1----:R-:W-:Y:S01]  /*3ad0*/  FADD.FTZ R3, R44.reuse, R3 ;  /* 0x000000032c037221 */ /* 0x042fe20000010000 */
[----:B------:R-:W-:-:S06]  /*3ae0*/  F2FP.BF16.F32.PACK_AB R156, R44, R31 ;  /* 0x0000001f2c9c723e */ /* 0x000fcc00000010ff */
[----:B------:R-:W1:Y:S01]  /*3af0*/  MUFU.EX2 R37, R37 ;  /* 0x0000002500257308 */ /* 0x000e620000000800 */
[----:B--2---:R-:W-:Y:S01]  /*3b00*/  FADD.FTZ R32, R34, R3 ;  /* 0x0000000322207221 */ /* 0x004fe20000010000 */
[----:B------:R-:W-:-:S04]  /*3b10*/  FADD.FTZ R3, R57, R26 ;  /* 0x0000001a39037221 */ /* 0x000fc80000010000 */
[----:B------:R-:W-:Y:S02]  /*3b20*/  FADD.FTZ R26, R58, R3 ;  /* 0x000000033a1a7221 */ /* 0x000fe40000010000 */
[----:B------:R-:W2:Y:S01]  /*3b30*/  MUFU.EX2 R36, R36 ;  /* 0x0000002400247308 */ /* 0x000ea20000000800 */
[----:B0-----:R-:W-:Y:S01]  /*3b40*/  FADD.FTZ R32, R33, R32 ;  /* 0x0000002021207221 */ /* 0x001fe20000010000 */
[----:B------:R-:W-:Y:S01]  /*3b50*/  FADD.FTZ R15, R161, R26 ;  /* 0x0000001aa10f7221 */ /* 0x000fe20000010000 */
[C---:B------:R-:W-:Y:S02]  /*3b60*/  F2FP.BF16.F32.PACK_AB R161, R60.reuse, R161 ;  /* 0x000000a13ca1723e */ /* 0x040fe400000010ff */
[----:B------:R-:W-:Y:S01]  /*3b70*/  F2FP.BF16.F32.PACK_AB R158, R33, R34 ;  /* 0x00000022219e723e */ /* 0x000fe200000010ff */
[----:B------:R-:W-:Y:S02]  /*3b80*/  FADD.FTZ R28, R60, R15 ;  /* 0x0000000f3c1c7221 */ /* 0x000fe40000010000 */
[----:B------:R-:W0:Y:S01]  /*3b90*/  MUFU.EX2 R45, R45 ;  /* 0x0000002d002d7308 */ /* 0x000e220000000800 */
[----:B-1----:R-:W-:Y:S01]  /*3ba0*/  FADD.FTZ R13, R37, R32 ;  /* 0x00000020250d7221 */ /* 0x002fe20000010000 */
[----:B------:R-:W-:-:S06]  /*3bb0*/  FADD.FTZ R15, R59, R28 ;  /* 0x0000001c3b0f7221 */ /* 0x000fcc0000010000 */
        /* <DEDUP_REMOVED lines=11> */
[----:B------:R-:W-:-:S06]  /*3c70*/  FADD.FTZ R13, R165, R26 ;  /* 0x0000001aa50d7221 */ /* 0x000fcc0000010000 */
        /* <DEDUP_REMOVED lines=49> */
[----:B-1----:R-:W-:-:S04]  /*3f90*/  FADD.FTZ R3, R35, R10 ;  /* 0x0000000a23037221 */ /* 0x002fc80000010000 */
[C---:B--2---:R-:W-:Y:S01]  /*3fa0*/  FADD.FTZ R3, R24.reuse, R3 ;  /* 0x0000000318037221 */ /* 0x044fe20000010000 */
[----:B------:R-:W-:Y:S01]  /*3fb0*/  F2FP.BF16.F32.PACK_AB R174, R24, R35 ;  /* 0x0000002318ae723e */ /* 0x000fe200000010ff */
[C---:B0-----:R-:W-:Y:S01]  /*3fc0*/  FADD.FTZ R4, R26.reuse, R11 ;  /* 0x0000000b1a047221 */ /* 0x041fe20000010000 */
[----:B------:R-:W-:Y:S01]  /*3fd0*/  F2FP.BF16.F32.PACK_AB R175, R26, R175 ;  /* 0x000000af1aaf723e */ /* 0x000fe200000010ff */
[----:B------:R-:W-:Y:S06]  /*3fe0*/  @!P0 BRA `(.L_x_14100) ;  /* 0x0000000000048947 */ /* 0x000fec0003800000 */
[----:B------:R-:W-:Y:S01]  /*3ff0*/  BPT.TRAP 0x1 ;  /* 0x000000040000795c */ /* 0x000fe20000300000 */
.L_x_14100:
[----:B------:R0:W1:Y:S01]  /*4000*/  SYNCS.PHASECHK.TRANS64.TRYWAIT P1, [UR22+0x22850], R9 ;  /* 0x02285009ff0075a7 */ /* 0x0000620008020156 */
[----:B------:R-:W-:Y:S05]  /*4010*/  @!P0 BRA `(.L_x_14101) ;  /* 0x0000000000048947 */ /* 0x000fea0003800000 */
[----:B------:R-:W-:Y:S01]  /*4020*/  BPT.TRAP 0x1 ;  /* 0x000000040000795c */ /* 0x000fe20000300000 */
.L_x_14101:
[----:B-1----:R-:W-:Y:S05]  /*4030*/  @P1 BRA `(.L_x_14102) ;  /* 0x0000000000081947 */ /* 0x002fea0003800000 */
[----:B------:R-:W1:Y:S02]  /*4040*/  SYNCS.PHASECHK.TRANS64.TRYWAIT P1, [UR22+0x22850], R9 ;  /* 0x02285009ff0075a7 */ /* 0x000e640008020156 */
[----:B-1----:R-:W-:Y:S05]  /*4050*/  @!P1 BRA `(.L_x_14103) ;  /* 0x0000010400dc9947 */ /* 0x002fea0003800000 */
.L_x_14102:
        /* <DEDUP_REMOVED lines=44> */
.L_x_14104:
[----:B------:R-:W-:Y:S01]  /*4320*/  UISETP.NE.AND UP0, UPT, UR50, URZ, UPT ;  /* 0x0000003f3200728c */ /* 0x000fe2000bf05270 */
[----:B------:R-:W2:Y:S01]  /*4330*/  S2UR UR14, SR_CgaCtaId ;  /* 0x00000000000e79c3 */ /* 0x000ea20000008800 */
[----:B------:R-:W-:Y:S01]  /*4340*/  UMOV UR11, UR42 ;  /* 0x0000002a000b7c82 */ /* 0x000fe20008000000 */
[----:B------:R-:W-:Y:S02]  /*4350*/  UIADD3 UR26, UR51, -0x2, URZ ;  /* 0xfffffffe331a7890 */ /* 0x000fe4000fffe03f */
[----:B------:R-:W-:-:S06]  /*4360*/  UIADD3 UR22, UR22, 0x22860, URZ ;  /* 0x0002286016167890 */ /* 0x000fcc000fffe03f */
[----:B------:R-:W-:Y:S01]  /*4370*/  @UP0 ULDC UR6, c[0x0][0x44c] ;  /* 0x0001130000060ab9 */ /* 0x000fe20000000800 */
[----:B------:R-:W-:Y:S01]  /*4380*/  @UP0 ULDC UR15, c[0x0][0x450] ;  /* 0x00011400000f0ab9 */ /* 0x000fe20000000800 */
[----:B------:R-:W-:-:S04]  /*4390*/  UIMAD.WIDE.U32 UR6, UR42, UR6, URZ ;  /* 0x000000062a0672a5 */ /* 0x000fc8000f8e003f */
[----:B------:R-:W-:-:S04]  /*43a0*/  @UP0 USHF.R.U32.HI UR11, URZ, UR15, UR7 ;  /* 0x0000000f3f0b0299 */ /* 0x000fc80008011607 */
[----:B------:R-:W-:-:S04]  /*43b0*/  UIADD3 UR6, UR11, UR48, -UR49 ;  /* 0x000000300b067290 */ /* 0x000fc8000fffe831 */
[----:B------:R-:W-:Y:S02]  /*43c0*/  UIMAD.WIDE UR6, UR6, 0x2aaaaaab, URZ ;  /* 0x2aaaaaab060678a5 */ /* 0x000fe4000f8e023f */
[----:B--2---:R-:W-:Y:S02]  /*43d0*/  UPRMT UR22, UR14, 0x654, UR22 ;  /* 0x000006540e167896 */ /* 0x004fe40008000016 */
[----:B------:R-:W-:-:S04]  /*43e0*/  USHF.R.U32.HI UR6, URZ, 0x1f, UR7 ;  /* 0x0000001f3f067899 */ /* 0x000fc80008011607 */
[----:B------:R-:W-:-:S03]  /*43f0*/  ULEA.HI.SX32 UR6, UR7, UR6, 0x1c ;  /* 0x0000000607067291 */ /* 0x000fc6000f8fe23f */
[----:B------:R-:W-:Y:S01]  /*4400*/  SYNCS.ARRIVE.TRANS64.RED.A1T0 RZ, [UR22], RZ ;  /* 0x000000ffffff79a7 */ /* 0x000fe20008100416 */
[----:B------:R-:W-:-:S04]  /*4410*/  UISETP.LT.AND UP0, UPT, UR45, UR6, UPT ;  /* 0x000000062d00728c */ /* 0x000fc8000bf01270 */
[----:B------:R-:W-:-:S04]  /*4420*/  USEL UR25, UR45, UR6, !UP0 ;  /* 0x000000062d197287 */ /* 0x000fc8000c000000 */
[----:B------:R-:W-:-:S06]  /*4430*/  UISETP.GE.AND UP0, UPT, UR26, UR25, UPT ;  /* 0x000000191a00728c */ /* 0x000fcc000bf06270 */
[----:B------:R-:W-:-:S13]  /*4440*/  PLOP3.LUT P1, PT, PT, PT, UP0, 0x80, 0x0 ;  /* 0x000000000000781c */ /* 0x000fda0003f2f008 */
[----:B------:R-:W-:Y:S05]  /*4450*/  @!P1 BRA `(.L_x_14105) ;  /* 0x0000002800bc9947 */ /* 0x000fea0003800000 */
[----:B01----:R-:W-:Y:S01]  /*4460*/  IMAD.MOV.U32 R9, RZ, RZ, R6 ;  /* 0x000000ffff097224 */ /* 0x003fe200078e0006 */
[----:B------:R-:W-:Y:S01]  /*4470*/  ULDC UR22, c[0x0][0x9d8] ;  /* 0x0002760000167ab9 */ /* 0x000fe20000000800 */
[----:B------:R-:W-:Y:S01]  /*4480*/  IMAD.MOV.U32 R8, RZ, RZ, R5 ;  /* 0x000000ffff087224 */ /* 0x000fe200078e0005 */
[----:B------:R-:W-:-:S06]  /*4490*/  ULDC UR27, c[0x0][0x988] ;  /* 0x00026200001b7ab9 */ /* 0x000fcc0000000800 */
.L_x_14116:
[----:B------:R-:W-:-:S04]  /*44a0*/  UIADD3 UR37, UR37, 0x1, URZ ;  /* 0x0000000125257890 */ /* 0x000fc8000fffe03f */
[----:B------:R-:W-:-:S04]  /*44b0*/  UISETP.NE.AND UP0, UPT, UR37, 0x2, UPT ;  /* 0x000000022500788c */ /* 0x000fc8000bf05270 */
[----:B------:R-:W-:Y:S02]  /*44c0*/  USEL UR6, URZ, 0x1, UP0 ;  /* 0x000000013f067887 */ /* 0x000fe40008000000 */
[----:B------:R-:W-:Y:S02]  /*44d0*/  USEL UR37, UR37, URZ, UP0 ;  /* 0x0000003f25257287 */ /* 0x000fe40008000000 */
[----:B------:R-:W-:Y:S01]  /*44e0*/  ULOP3.LUT UR36, UR36, UR6, URZ, 0x3c, !UPT ;  /* 0x0000000624247292 */ /* 0x000fe2000f8e3c3f */
[----:B------:R-:W-:Y:S11]  /*44f0*/  @!P0 BRA `(.L_x_14106) ;  /* 0x0000000000048947 */ /* 0x000ff60003800000 */
[----:B------:R-:W-:Y:S01]  /*4500*/  BPT.TRAP 0x1 ;  /* 0x000000040000795c */ /* 0x000fe20000300000 */
.L_x_14106:
[----:B------:R-:W0:Y:S01]  /*4510*/  S2UR UR24, SR_CgaCtaId ;  /* 0x00000000001879c3 */ /* 0x000e220000008800 */
[----:B------:R-:W-:Y:S01]  /*4520*/  UMOV UR6, 0x400 ;  /* 0x0000040000067882 */ /* 0x000fe20000000000 */
[----:B------:R-:W-:-:S05]  /*4530*/  IMAD.U32 R7, RZ, RZ, UR36 ;  /* 0x00000024ff077e24 */ /* 0x000fca000f8e00ff */
[----:B------:R-:W-:Y:S01]  /*4540*/  SHF.L.U32 R7, R7, 0x1f, RZ ;  /* 0x0000001f07077819 */ /* 0x000fe200000006ff */
[----:B0-----:R-:W-:-:S04]  /*4550*/  ULEA UR6, UR24, UR6, 0x18 ;  /* 0x0000000618067291 */ /* 0x001fc8000f8ec03f */
[----:B------:R-:W-:-:S09]  /*4560*/  ULEA UR23, UR37, UR6, 0x3 ;  /* 0x0000000625177291 */ /* 0x000fd2000f8e183f */
[----:B------:R0:W1:Y:S01]  /*4570*/  SYNCS.PHASECHK.TRANS64.TRYWAIT P1, [UR23+0x22830], R7 ;  /* 0x02283007ff0075a7 */ /* 0x0000620008020157 */
[----:B------:R-:W-:Y:S05]  /*4580*/  @!P0 BRA `(.L_x_14107) ;  /* 0x0000000000048947 */ /* 0x000fea0003800000 */
[----:B------:R-:W-:Y:S01]  /*4590*/  BPT.TRAP 0x1 ;  /* 0x000000040000795c */ /* 0x000fe20000300000 */
.L_x_14107:
[----:B-1----:R-:W-:Y:S05]  /*45a0*/  @P1 BRA `(.L_x_14108) ;  /* 0x0000000000081947 */ /* 0x002fea0003800000 */
[----:B------:R-:W1:Y:S02]  /*45b0*/  SYNCS.PHASECHK.TRANS64.TRYWAIT P1, [UR23+0x22830], R7 ;  /* 0x02283007ff0075a7 */ /* 0x000e640008020157 */
[----:B-1----:R-:W-:Y:S05]  /*45c0*/  @!P1 BRA `(.L_x_14109) ;  /* 0x0000010000989947 */ /* 0x002fea0003800000 */
.L_x_14108:
        /* <DEDUP_REMOVED lines=26> */
.L_x_14110:
[----:B------:R-:W-:Y:S01]  /*4770*/  UISETP.NE.AND UP0, UPT, UR50, URZ, UPT ;  /* 0x0000003f3200728c */ /* 0x000fe2000bf05270 */
[----:B------:R-:W-:Y:S01]  /*4780*/  FMUL.FTZ R14, R161, UR22 ;  /* 0x00000016a10e7c20 */ /* 0x000fe20008410000 */
[----:B------:R-:W-:Y:S02]  /*4790*/  VIADD R161, R16, UR42 ;  /* 0x0000002a10a17c36 */ /* 0x000fe40008000000 */
[----:B------:R-:W-:Y:S01]  /*47a0*/  FMUL.FTZ R6, R153, UR22 ;  /* 0x0000001699067c20 */ /* 0x000fe20008410000 */
[----:B------:R-:W-:Y:S01]  /*47b0*/  FMUL.FTZ R15, R164, UR22 ;  /* 0x00000016a40f7c20 */ /* 0x000fe20008410000 */
[----:B------:R-:W-:Y:S01]  /*47c0*/  UIMAD UR6, UR26, -0x60, URZ ;  /* 0xffffffa01a0678a4 */ /* 0x000fe2000f8e023f */
[----:B------:R-:W-:Y:S01]  /*47d0*/  PLOP3.LUT P1, PT, PT, PT, UP0, 0x80, 0x0 ;  /* 0x000000000000781c */ /* 0x000fe20003f2f008 */
[----:B------:R-:W-:Y:S01]  /*47e0*/  FMUL.FTZ R11, R156, UR22 ;  /* 0x000000169c0b7c20 */ /* 0x000fe20008410000 */
[----:B------:R-:W-:Y:S01]  /*47f0*/  PLOP3.LUT P2, PT, PT, PT, UP0, 0x80, 0x0 ;  /* 0x000000000000781c */ /* 0x000fe20003f4f008 */
[----:B------:R-:W-:Y:S01]  /*4800*/  FMUL.FTZ R5, R152, UR22 ;  /* 0x0000001698057c20 */ /* 0x000fe20008410000 */
[----:B------:R-:W-:Y:S01]  /*4810*/  FMUL.FTZ R13, R160, UR22 ;  /* 0x00000016a00d7c20 */ /* 0x000fe20008410000 */
[----:B------:R-:W-:Y:S01]  /*4820*/  @UP0 ULDC UR7, c[0x0][0x44c] ;  /* 0x0001130000070ab9 */ /* 0x000fe20000000800 */
[----:B------:R-:W-:-:S02]  /*4830*/  IMAD.U32 R156, RZ, RZ, UR6 ;  /* 0x00000006ff9c7e24 */ /* 0x000fc4000f8e00ff */
[----:B------:R-:W-:Y:S01]  /*4840*/  FMUL.FTZ R12, R157, UR22 ;  /* 0x000000169d0c7c20 */ /* 0x000fe20008410000 */
[----:B------:R-:W-:Y:S01]  /*4850*/  IMAD.U32 R157, RZ, RZ, UR49 ;  /* 0x00000031ff9d7e24 */ /* 0x000fe2000f8e00ff */
[----:B------:R-:W2:Y:S01]  /*4860*/  MUFU.TANH R5, R5 ;  /* 0x0000000500057308 */ /* 0x000ea20000002400 */
[----:B------:R-:W-:Y:S01]  /*4870*/  FMUL.FTZ R10, R154, UR22 ;  /* 0x000000169a0a7c20 */ /* 0x000fe20008410000 */
[----:B------:R-:W-:Y:S01]  /*4880*/  IADD3 R156, -R2, 0x1, R156 ;  /* 0x00000001029c7810 */ /* 0x000fe20007ffe19c */
[----:B------:R-:W-:Y:S01]  /*4890*/  FMUL.FTZ R154, R173, UR22 ;  /* 0x00000016ad9a7c20 */ /* 0x000fe20008410000 */
[----:B------:R-:W-:Y:S01]  /*48a0*/  @P1 IMAD.HI.U32 R153, R161, UR7, RZ ;  /* 0x00000007a1991c27 */ /* 0x000fe2000f8e00ff */
[----:B------:R-:W-:Y:S01]  /*48b0*/  @UP0 ULDC UR7, c[0x0][0x450] ;  /* 0x0001140000070ab9 */ /* 0x000fe20000000800 */
[----:B------:R-:W-:Y:S02]  /*48c0*/  IADD3 R156, -R157, UR48, R156 ;  /* 0x000000309d9c7c10 */ /* 0x000fe4000fffe19c */
[----:B------:R-:W-:Y:S01]  /*48d0*/  FMUL.FTZ R155, R155, UR22 ;  /* 0x000000169b9b7c20 */ /* 0x000fe20008410000 */
[----:B------:R-:W3:Y:S01]  /*48e0*/  MUFU.TANH R13, R13 ;  /* 0x0000000d000d7308 */ /* 0x000ee20000002400 */
[----:B------:R-:W-:Y:S01]  /*48f0*/  @P2 SHF.R.U32.HI R161, RZ, UR7, R153 ;  /* 0x00000007ffa12c19 */ /* 0x000fe20008011699 */
[----:B------:R-:W-:Y:S01]  /*4900*/  FMUL.FTZ R153, R172, UR22 ;  /* 0x00000016ac997c20 */ /* 0x000fe20008410000 */
[----:B------:R-:W-:Y:S01]  /*4910*/  FMUL.FTZ R158, R158, UR22 ;  /* 0x000000169e9e7c20 */ /* 0x000fe20008410000 */
[----:B------:R-:W-:Y:S01]  /*4920*/  FMUL.FTZ R157, R176, UR22 ;  /* 0x00000016b09d7c20 */ /* 0x000fe20008410000 */
[----:B------:R-:W-:Y:S01]  /*4930*/  FMUL.FTZ R159, R159, UR22 ;  /* 0x000000169f9f7c20 */ /* 0x000fe20008410000 */
[----:B------:R-:W4:Y:S01]  /*4940*/  SHFL.IDX PT, R164, R161, RZ, 0x1c1f ;  /* 0x001c1fffa1a47589 */ /* 0x000f2200000e0000 */
[----:B------:R-:W-:Y:S01]  /*4950*/  FMUL.FTZ R162, R162, UR22 ;  /* 0x00000016a2a27c20 */ /* 0x000fe20008410000 */
[----:B------:R-:W5:Y:S01]  /*4960*/  MUFU.TANH R14, R14 ;  /* 0x0000000e000e7308 */ /* 0x000f620000002400 */
[----:B------:R-:W-:Y:S01]  /*4970*/  FMUL.FTZ R163, R163, UR22 ;  /* 0x00000016a3a37c20 */ /* 0x000fe20008410000 */
[----:B------:R-:W0:Y:S01]  /*4980*/  SHFL.IDX PT, R172, R161, 0x1, 0x1c1f ;  /* 0x003c1f00a1ac7f89 */ /* 0x000e2200000e0000 */
        /* <DEDUP_REMOVED lines=19> */
[----:B----4-:R-:W-:-:S02]  /*4ac0*/  IMAD.IADD R164, R156, 0x1, R164 ;  /* 0x000000019ca47824 */ /* 0x010fc400078e02a4 */
[----:B------:R-:W-:Y:S01]  /*4ad0*/  FMUL.FTZ R191, R191, UR22 ;  /* 0x00000016bfbf7c20 */ /* 0x000fe20008410000 */
[----:B------:R-:W4:Y:S01]  /*4ae0*/  MUFU.TANH R10, R10 ;  /* 0x0000000a000a7308 */ /* 0x000f220000002400 */
[----:B------:R-:W-:Y:S01]  /*4af0*/  FMUL.FTZ R152, R169, UR22 ;  /* 0x00000016a9987c20 */ /* 0x000fe20008410000 */
[----:B0-----:R-:W-:Y:S01]  /*4b00*/  IMAD.IADD R172, R156, 0x1, R172 ;  /* 0x000000019cac7824 */ /* 0x001fe200078e02ac */
[C---:B------:R-:W-:Y:S01]  /*4b10*/  ISETP.GT.AND P5, PT, R164.reuse, RZ, PT ;  /* 0x000000ffa400720c */ /* 0x040fe20003fa4270 */
[----:B------:R-:W-:Y:S01]  /*4b20*/  FMUL.FTZ R169, R181, UR22 ;  /* 0x00000016b5a97c20 */ /* 0x000fe20008410000 */
[----:B------:R-:W-:Y:S01]  /*4b30*/  ISETP.GT.AND P1, PT, R164, 0x10, PT ;  /* 0x00000010a400780c */ /* 0x000fe20003f24270 */
[----:B------:R-:W-:Y:S01]  /*4b40*/  FMUL.FTZ R194, R194, UR22 ;  /* 0x00000016c2c27c20 */ /* 0x000fe20008410000 */
[----:B------:R-:W-:Y:S01]  /*4b50*/  ISETP.GT.AND P6, PT, R164, 0x11, PT ;  /* 0x00000011a400780c */ /* 0x000fe20003fc4270 */
[----:B------:R-:W-:Y:S01]  /*4b60*/  MUFU.TANH R156, R162 ;  /* 0x000000a2009c7308 */ /* 0x000fe20000002400 */
[----:B--2---:R-:W-:Y:S01]  /*4b70*/  FSEL R161, R5, -INF , P5 ;  /* 0xff80000005a17808 */ /* 0x004fe20002800000 */
[----:B------:R-:W-:Y:S01]  /*4b80*/  FMUL.FTZ R195, R195, UR22 ;  /* 0x00000016c3c37c20 */ /* 0x000fe20008410000 */
[----:B---3--:R-:W-:Y:S01]  /*4b90*/  FSEL R13, R13, -INF , P1 ;  /* 0xff8000000d0d7808 */ /* 0x008fe20000800000 */
[----:B------:R-:W-:Y:S01]  /*4ba0*/  FMUL.FTZ R198, R198, UR22 ;  /* 0x00000016c6c67c20 */ /* 0x000fe20008410000 */
[----:B------:R-:W-:Y:S01]  /*4bb0*/  ISETP.GT.AND P1, PT, R164, 0x28, PT ;  /* 0x00000028a400780c */ /* 0x000fe20003f24270 */
[----:B------:R-:W-:Y:S01]  /*4bc0*/  FMUL.FTZ R173, R184, UR22 ;  /* 0x00000016b8ad7c20 */ /* 0x000fe20008410000 */
[----:B-----5:R-:W-:Y:S01]  /*4bd0*/  FSEL R14, R14, -INF , P6 ;  /* 0xff8000000e0e7808 */ /* 0x020fe20003000000 */
[----:B------:R-:W0:Y:S01]  /*4be0*/  MUFU.TANH R5, R155 ;  /* 0x0000009b00057308 */ /* 0x000e220000002400 */
[----:B------:R-:W-:Y:S01]  /*4bf0*/  ISETP.GT.AND P6, PT, R164, 0x29, PT ;  /* 0x00000029a400780c */ /* 0x000fe20003fc4270 */
[----:B------:R-:W-:Y:S01]  /*4c00*/  FMUL.FTZ R199, R199, UR22 ;  /* 0x00000016c7c77c20 */ /* 0x000fe20008410000 */
[----:B-1----:R-:W-:Y:S01]  /*4c10*/  FSEL R176, R153, -INF , P1 ;  /* 0xff80000099b07808 */ /* 0x002fe20000800000 */
[----:B------:R-:W-:Y:S01]  /*4c20*/  UMOV UR10, UR27 ;  /* 0x0000001b000a7c82 */ /* 0x000fe20008000000 */
[----:B------:R-:W-:Y:S01]  /*4c30*/  FSEL R154, R154, -INF , P6 ;  /* 0xff8000009a9a7808 */ /* 0x000fe20003000000 */
[----:B------:R-:W-:Y:S01]  /*4c40*/  FMUL.FTZ R185, R185, UR22 ;  /* 0x00000016b9b97c20 */ /* 0x000fe20008410000 */
[----:B------:R-:W-:Y:S01]  /*4c50*/  ISETP.GT.AND P6, PT, R172, RZ, PT ;  /* 0x000000ffac00720c */ /* 0x000fe20003fc4270 */
[----:B------:R-:W1:Y:S01]  /*4c60*/  MUFU.TANH R153, R158 ;  /* 0x0000009e00997308 */ /* 0x000e620000002400 */
[----:B------:R-:W-:Y:S01]  /*4c70*/  ISETP.GT.AND P4, PT, R164, 0x1, PT ;  /* 0x00000001a400780c */ /* 0x000fe20003f84270 */
[----:B------:R-:W-:Y:S01]  /*4c80*/  FMUL.FTZ R188, R188, UR22 ;  /* 0x00000016bcbc7c20 */ /* 0x000fe20008410000 */
[----:B----4-:R-:W-:Y:S01]  /*4c90*/  FSEL R10, R10, -INF , P6 ;  /* 0xff8000000a0a7808 */ /* 0x010fe20003000000 */
        /* <DEDUP_REMOVED lines=8> */
[----:B------:R-:W-:Y:S01]  /*4d20*/  UIADD3 UR6, UR23, 0x22840, URZ ;  /* 0x0002284017067890 */ /* 0x000fe2000fffe03f */
[----:B------:R-:W-:-:S02]  /*4d30*/  ISETP.GT.AND P2, PT, R164, 0x9, PT ;  /* 0x00000009a400780c */ /* 0x000fc40003f44270 */
[----:B------:R-:W-:Y:S01]  /*4d40*/  ISETP.GT.AND P5, PT, R164, 0x18, PT ;  /* 0x00000018a400780c */ /* 0x000fe20003fa4270 */
[----:B------:R-:W0:Y:S01]  /*4d50*/  MUFU.TANH R158, R163 ;  /* 0x000000a3009e7308 */ /* 0x000e220000002400 */
[----:B-1----:R-:W-:Y:S01]  /*4d60*/  FSEL R153, R153, -INF , P6 ;  /* 0xff80000099997808 */ /* 0x002fe20003000000 */
[----:B------:R-:W-:Y:S01]  /*4d70*/  UPRMT UR6, UR24, 0x654, UR6 ;  /* 0x0000065418067896 */ /* 0x000fe20008000006 */
[----:B------:R-:W-:Y:S02]  /*4d80*/  ISETP.GT.AND P6, PT, R172, 0x9, PT ;  /* 0x00000009ac00780c */ /* 0x000fe40003fc4270 */
[----:B------:R-:W-:-:S03]  /*4d90*/  ISETP.GT.AND P1, PT, R164, 0x40, PT ;  /* 0x00000040a400780c */ /* 0x000fc60003f24270 */
[----:B------:R-:W1:Y:S01]  /*4da0*/  MUFU.TANH R6, R6 ;  /* 0x0000000600067308 */ /* 0x000e620000002400 */
[----:B--2---:R-:W-:Y:S02]  /*4db0*/  FSEL R155, R155, -INF , P6 ;  /* 0xff8000009b9b7808 */ /* 0x004fe40003000000 */
[----:B------:R-:W-:Y:S01]  /*4dc0*/  ISETP.GT.AND P6, PT, R172, 0x10, PT ;  /* 0x00000010ac00780c */ /* 0x000fe20003fc4270 */
[----:B------:R-:W-:Y:S03]  /*4dd0*/  SYNCS.ARRIVE.TRANS64.RED.A1T0 RZ, [UR6], RZ ;  /* 0x000000ffffff79a7 */ /* 0x000fe60008100406 */
[----:B------:R-:W-:Y:S01]  /*4de0*/  FSEL R156, R156, -INF , P6 ;  /* 0xff8000009c9c7808 */ /* 0x000fe20003000000 */
[----:B------:R-:W2:Y:S01]  /*4df0*/  MUFU.TANH R159, R166 ;  /* 0x000000a6009f7308 */ /* 0x000ea20000002400 */
[----:B------:R-:W-:-:S04]  /*4e00*/  ISETP.GT.AND P6, PT, R172, 0x11, PT ;  /* 0x00000011ac00780c */ /* 0x000fc80003fc4270 */
[----:B0-----:R-:W-:Y:S02]  /*4e10*/  FSEL R158, R158, -INF , P6 ;  /* 0xff8000009e9e7808 */ /* 0x001fe40003000000 */
        /* <DEDUP_REMOVED lines=29> */
[C---:B------:R-:W-:Y:S02]  /*4ff0*/  ISETP.GT.AND P6, PT, R172.reuse, 0x30, PT ;  /* 0x00000030ac00780c */ /* 0x040fe40003fc4270 */
[----:B------:R-:W-:Y:S01]  /*5000*/  FMNMX.FTZ R6, R163, R6, !PT ;  /* 0x00000006a3067209 */ /* 0x000fe20007810000 */
[----:B------:R-:W1:Y:S01]  /*5010*/  MUFU.TANH R175, R182 ;  /* 0x000000b600af7308 */ /* 0x000e620000002400 */
[----:B--2---:R-:W-:Y:S02]  /*5020*/  FSEL R171, R171, -INF , P6 ;  /* 0xff800000abab7808 */ /* 0x004fe40003000000 */
[----:B------:R-:W-:-:S02]  /*5030*/  ISETP.GT.AND P6, PT, R172, 0x31, PT ;  /* 0x00000031ac00780c */ /* 0x000fc40003fc4270 */
        /* <DEDUP_REMOVED lines=28> */
[----:B------:R-:W-:Y:S02]  /*5200*/  FMNMX.FTZ R6, R179, R6, !PT ;  /* 0x00000006b3067209 */ /* 0x000fe40007810000 */
[----:B------:R-:W-:Y:S02]  /*5210*/  ISETP.GT.AND P6, PT, R172, 0x50, PT ;  /* 0x00000050ac00780c */ /* 0x000fe40003fc4270 */
[----:B------:R-:W-:Y:S01]  /*5220*/  FMNMX.FTZ R6, R180, R6, !PT ;  /* 0x00000006b4067209 */ /* 0x000fe20007810000 */
[----:B------:R-:W0:Y:S01]  /*5230*/  MUFU.TANH R184, R198 ;  /* 0x000000c600b87308 */ /* 0x000e220000002400 */
[----:B-1----:R-:W-:Y:S02]  /*5240*/  FSEL R182, R182, -INF , P6 ;  /* 0xff800000b6b67808 */ /* 0x002fe40003000000 */
[----:B------:R-:W-:-:S02]  /*5250*/  ISETP.GT.AND P6, PT, R172, 0x51, PT ;  /* 0x00000051ac00780c */ /* 0x000fc40003fc4270 */
        /* <DEDUP_REMOVED lines=11> */
[----:B------:R-:W-:-:S04]  /*5310*/  FMNMX.FTZ R6, R184, R6, !PT ;  /* 0x00000006b8067209 */ /* 0x000fc80007810000 */
[----:B------:R-:W-:Y:S01]  /*5320*/  FMNMX.FTZ R6, R172, R6, !PT ;  /* 0x00000006ac067209 */ /* 0x000fe20007810000 */
[----:B------:R-:W1:Y:S01]  /*5330*/  MUFU.TANH R15, R15 ;  /* 0x0000000f000f7308 */ /* 0x000e620000002400 */
[----:B--2---:R-:W-:Y:S02]  /*5340*/  FSEL R11, R11, -INF , P3 ;  /* 0xff8000000b0b7808 */ /* 0x004fe40001800000 */
[----:B------:R-:W-:Y:S01]  /*5350*/  ISETP.GT.AND P3, PT, R164, 0x20, PT ;  /* 0x00000020a400780c */ /* 0x000fe20003f64270 */
[----:B------:R-:W2:Y:S04]  /*5360*/  SHFL.BFLY PT, R186, R6, 0x2, 0x1f ;  /* 0x0c401f0006ba7f89 */ /* 0x000ea800000e0000 */
[----:B------:R-:W3:Y:S01]  /*5370*/  MUFU.TANH R20, R20 ;  /* 0x0000001400147308 */ /* 0x000ee20000002400 */
[----:B0-----:R-:W-:-:S02]  /*5380*/  FSEL R12, R12, -INF , P2 ;  /* 0xff8000000c0c7808 */ /* 0x001fc40001000000 */
[----:B------:R-:W-:-:S05]  /*5390*/  ISETP.GT.AND P2, PT, R164, 0x21, PT ;  /* 0x00000021a400780c */ /* 0x000fca0003f44270 */
[----:B------:R-:W0:Y:S01]  /*53a0*/  MUFU.TANH R21, R21 ;  /* 0x0000001500157308 */ /* 0x000e220000002400 */
[----:B-1----:R-:W-:Y:S02]  /*53b0*/  FSEL R15, R15, -INF , P5 ;  /* 0xff8000000f0f7808 */ /* 0x002fe40002800000 */
[----:B------:R-:W-:-:S05]  /*53c0*/  ISETP.GT.AND P5, PT, R164, 0x30, PT ;  /* 0x00000030a400780c */ /* 0x000fca0003fa4270 */
[----:B------:R-:W1:Y:S01]  /*53d0*/  MUFU.TANH R152, R152 ;  /* 0x0000009800987308 */ /* 0x000e620000002400 */
[----:B---3--:R-:W-:Y:S02]  /*53e0*/  FSEL R20, R20, -INF , P4 ;  /* 0xff80000014147808 */ /* 0x008fe40002000000 */
[----:B------:R-:W-:Y:S02]  /*53f0*/  ISETP.GT.AND P4, PT, R164, 0x31, PT ;  /* 0x00000031a400780c */ /* 0x000fe40003f84270 */
[----:B--2---:R-:W-:-:S03]  /*5400*/  FMNMX.FTZ R6, R6, R186, !PT ;  /* 0x000000ba06067209 */ /* 0x004fc60007810000 */
[----:B------:R-:W2:Y:S01]  /*5410*/  MUFU.TANH R157, R157 ;  /* 0x0000009d009d7308 */ /* 0x000ea20000002400 */
[----:B0-----:R-:W-:Y:S01]  /*5420*/  FSEL R21, R21, -INF , P3 ;  /* 0xff80000015157808 */ /* 0x001fe20001800000 */
[----:B------:R-:W0:Y:S01]  /*5430*/  SHFL.BFLY PT, R186, R6, 0x1, 0x1f ;  /* 0x0c201f0006ba7f89 */ /* 0x000e2200000e0000 */
        /* <DEDUP_REMOVED lines=9> */
[----:B0-----:R-:W-:Y:S02]  /*54d0*/  FMNMX.FTZ R6, R6, R186, !PT ;  /* 0x000000ba06067209 */ /* 0x001fe40007810000 */
[----:B------:R-:W-:Y:S02]  /*54e0*/  ISETP.GT.AND P4, PT, R164, 0x50, PT ;  /* 0x00000050a400780c */ /* 0x000fe40003f84270 */
[C---:B------:R-:W-:Y:S01]  /*54f0*/  FSETP.NEU.FTZ.AND P6, PT, R6.reuse, -INF , PT ;  /* 0xff8000000600780b */ /* 0x040fe20003fdd000 */
[----:B------:R-:W-:Y:S01]  /*5500*/  FMUL.FTZ R187, R6, UR10 ;  /* 0x0000000a06bb7c20 */ /* 0x000fe20008410000 */
[----:B------:R-:W0:Y:S01]  /*5510*/  MUFU.TANH R173, R173 ;  /* 0x000000ad00ad7308 */ /* 0x000e220000002400 */
[----:B-1----:R-:W-:-:S02]  /*5520*/  FSEL R168, R168, -INF , P3 ;  /* 0xff800000a8a87808 */ /* 0x002fc40001800000 */
[----:B------:R-:W-:Y:S02]  /*5530*/  FSEL R186, R6, RZ, P6 ;  /* 0x000000ff06ba7208 */ /* 0x000fe40003000000 */
[----:B------:R-:W-:Y:S02]  /*5540*/  FSEL R187, R187, RZ, P6 ;  /* 0x000000ffbbbb7208 */ /* 0x000fe40003000000 */
[----:B------:R-:W-:Y:S01]  /*5550*/  ISETP.GT.AND P6, PT, R164, 0x41, PT ;  /* 0x00000041a400780c */ /* 0x000fe20003fc4270 */
[----:B------:R-:W-:Y:S01]  /*5560*/  FADD.FTZ R186, -R186, R9 ;  /* 0x00000009baba7221 */ /* 0x000fe20000010100 */
[----:B--2---:R-:W-:Y:S01]  /*5570*/  FSEL R169, R169, -INF , P2 ;  /* 0xff800000a9a97808 */ /* 0x004fe20001000000 */
[--C-:B------:R-:W-:Y:S01]  /*5580*/  FFMA.FTZ R10, R10, UR10, -R187.reuse ;  /* 0x0000000a0a0a7c23 */ /* 0x100fe200080108bb */
        /* <DEDUP_REMOVED lines=25> */
[----:B-1----:R-:W-:Y:S01]  /*5720*/  FMUL.FTZ R10, R186, UR10 ;  /* 0x0000000aba0a7c20 */ /* 0x002fe20008410000 */
[--C-:B------:R-:W-:Y:S01]  /*5730*/  FFMA.FTZ R184, R184, UR10, -R187.reuse ;  /* 0x0000000ab8b87c23 */ /* 0x100fe200080108bb */
[----:B------:R-:W-:Y:S01]  /*5740*/  FFMA.FTZ R172, R172, UR10, -R187 ;  /* 0x0000000aacac7c23 */ /* 0x000fe200080108bb */
[----:B------:R-:W-:Y:S01]  /*5750*/  FMUL.FTZ R187, R193, UR22 ;  /* 0x00000016c1bb7c20 */ /* 0x000fe20008410000 */
[----:B0-----:R-:W-:-:S02]  /*5760*/  FSEL R173, R173, -INF , P1 ;  /* 0xff800000adad7808 */ /* 0x001fc40000800000 */
[----:B--2---:R-:W-:Y:S01]  /*5770*/  FSEL R9, R9, -INF , P6 ;  /* 0xff80000009097808 */ /* 0x004fe20003000000 */
[----:B------:R-:W0:Y:S01]  /*5780*/  MUFU.EX2 R10, R10 ;  /* 0x0000000a000a7308 */ /* 0x000e220000000800 */
[C---:B------:R-:W-:Y:S02]  /*5790*/  ISETP.GT.AND P6, PT, R164.reuse, 0x48, PT ;  /* 0x00000048a400780c */ /* 0x040fe40003fc4270 */
[C---:B------:R-:W-:Y:S02]  /*57a0*/  ISETP.GT.AND P3, PT, R164.reuse, 0x51, PT ;  /* 0x00000051a400780c */ /* 0x040fe40003f64270 */
[C---:B------:R-:W-:Y:S02]  /*57b0*/  ISETP.GT.AND P2, PT, R164.reuse, 0x58, PT ;  /* 0x00000058a400780c */ /* 0x040fe40003f44270 */
[----:B------:R-:W-:Y:S01]  /*57c0*/  ISETP.GT.AND P1, PT, R164, 0x59, PT ;  /* 0x00000059a400780c */ /* 0x000fe20003f24270 */
[----:B------:R-:W1:Y:S08]  /*57d0*/  MUFU.EX2 R155, R155 ;  /* 0x0000009b009b7308 */ /* 0x000e700000000800 */
[----:B------:R-:W2:Y:S01]  /*57e0*/  MUFU.TANH R187, R187 ;  /* 0x000000bb00bb7308 */ /* 0x000ea20000002400 */
[----:B0-----:R-:W-:Y:S01]  /*57f0*/  FFMA.FTZ R4, R10, R4, R153 ;  /* 0x000000040a047223 */ /* 0x001fe20000010099 */
[----:B------:R-:W-:Y:S01]  /*5800*/  F2FP.BF16.F32.PACK_AB R153, R5, R153 ;  /* 0x000000990599723e */ /* 0x000fe200000010ff */
[-C--:B------:R-:W-:Y:S01]  /*5810*/  FMUL.FTZ R26, R26, R10.reuse ;  /* 0x0000000a1a1a7220 */ /* 0x080fe20000410000 */
[----:B------:R-:W-:Y:S01]  /*5820*/  FMUL.FTZ R27, R27, R10 ;  /* 0x0000000a1b1b7220 */ /* 0x000fe20000410000 */
[----:B------:R-:W-:Y:S01]  /*5830*/  FADD.FTZ R4, R5, R4 ;  /* 0x0000000405047221 */ /* 0x000fe20000010000 */
[----:B------:R-:W-:Y:S01]  /*5840*/  FMNMX.FTZ R5, R161, R8, !PT ;  /* 0x00000008a1057209 */ /* 0x000fe20007810000 */
[-C--:B------:R-:W-:Y:S01]  /*5850*/  FMUL.FTZ R30, R30, R10.reuse ;  /* 0x0000000a1e1e7220 */ /* 0x080fe20000410000 */
[----:B------:R-:W0:Y:S01]  /*5860*/  MUFU.EX2 R156, R156 ;  /* 0x0000009c009c7308 */ /* 0x000e220000000800 */
[----:B------:R-:W-:Y:S01]  /*5870*/  FADD.FTZ R4, R185, R4 ;  /* 0x00000004b9047221 */ /* 0x000fe20000010000 */
[----:B------:R-:W-:Y:S01]  /*5880*/  FMNMX.FTZ R5, R165, R5, !PT ;  /* 0x00000005a5057209 */ /* 0x000fe20007810000 */
[-C--:B------:R-:W-:Y:S01]  /*5890*/  FMUL.FTZ R31, R31, R10.reuse ;  /* 0x0000000a1f1f7220 */ /* 0x080fe20000410000 */
[-C--:B------:R-:W-:Y:S01]  /*58a0*/  FMUL.FTZ R34, R34, R10.reuse ;  /* 0x0000000a22227220 */ /* 0x080fe20000410000 */
[----:B-1----:R-:W-:Y:S01]  /*58b0*/  FADD.FTZ R4, R155, R4 ;  /* 0x000000049b047221 */ /* 0x002fe20000010000 */
[----:B------:R-:W-:Y:S01]  /*58c0*/  FMNMX.FTZ R5, R11, R5, !PT ;  /* 0x000000050b057209 */ /* 0x000fe20007810000 */
[-C--:B------:R-:W-:Y:S01]  /*58d0*/  FMUL.FTZ R35, R35, R10.reuse ;  /* 0x0000000a23237220 */ /* 0x080fe20000410000 */
[----:B------:R-:W-:Y:S01]  /*58e0*/  F2FP.BF16.F32.PACK_AB R155, R155, R185 ;  /* 0x000000b99b9b723e */ /* 0x000fe200000010ff */
[----:B------:R-:W1:Y:S01]  /*58f0*/  MUFU.EX2 R158, R158 ;  /* 0x0000009e009e7308 */ /* 0x000e620000000800 */
[----:B------:R-:W-:Y:S01]  /*5900*/  FMNMX.FTZ R5, R12, R5, !PT ;  /* 0x000000050c057209 */ /* 0x000fe20007810000 */
[-C--:B------:R-:W-:Y:S01]  /*5910*/  FMUL.FTZ R38, R38, R10.reuse ;  /* 0x0000000a26267220 */ /* 0x080fe20000410000 */
[----:B--2---:R-:W-:Y:S01]  /*5920*/  FSEL R187, R187, -INF , P3 ;  /* 0xff800000bbbb7808 */ /* 0x004fe20001800000 */
[-C--:B------:R-:W-:Y:S01]  /*5930*/  FMUL.FTZ R39, R39, R10.reuse ;  /* 0x0000000a27277220 */ /* 0x080fe20000410000 */
[----:B------:R-:W-:Y:S01]  /*5940*/  FMNMX.FTZ R5, R13, R5, !PT ;  /* 0x000000050d057209 */ /* 0x000fe20007810000 */
[-C--:B------:R-:W-:Y:S01]  /*5950*/  FMUL.FTZ R42, R42, R10.reuse ;  /* 0x0000000a2a2a7220 */ /* 0x080fe20000410000 */
[-C--:B------:R-:W-:Y:S01]  /*5960*/  FMUL.FTZ R43, R43, R10.reuse ;  /* 0x0000000a2b2b7220 */ /* 0x080fe20000410000 */
[----:B0-----:R-:W-:Y:S01]  /*5970*/  FADD.FTZ R4, R156, R4 ;  /* 0x000000049c047221 */ /* 0x001fe20000010000 */
[----:B------:R-:W-:Y:S01]  /*5980*/  FMNMX.FTZ R5, R14, R5, !PT ;  /* 0x000000050e057209 */ /* 0x000fe20007810000 */
[----:B------:R-:W-:Y:S01]  /*5990*/  MUFU.EX2 R159, R159 ;  /* 0x0000009f009f7308 */ /* 0x000fe20000000800 */
[-C--:B------:R-:W-:Y:S01]  /*59a0*/  FMUL.FTZ R46, R46, R10.reuse ;  /* 0x0000000a2e2e7220 */ /* 0x080fe20000410000 */
[-C--:B------:R-:W-:Y:S01]  /*59b0*/  FMUL.FTZ R47, R47, R10.reuse ;  /* 0x0000000a2f2f7220 */ /* 0x080fe20000410000 */
[----:B------:R-:W-:Y:S01]  /*59c0*/  FMNMX.FTZ R5, R15, R5, !PT ;  /* 0x000000050f057209 */ /* 0x000fe20007810000 */
[-C--:B------:R-:W-:Y:S01]  /*59d0*/  FMUL.FTZ R50, R50, R10.reuse ;  /* 0x0000000a32327220 */ /* 0x080fe20000410000 */
[-C--:B------:R-:W-:Y:S01]  /*59e0*/  FMUL.FTZ R51, R51, R10.reuse ;  /* 0x0000000a33337220 */ /* 0x080fe20000410000 */
[-C--:B------:R-:W-:Y:S01]  /*59f0*/  FMUL.FTZ R54, R54, R10.reuse ;  /* 0x0000000a36367220 */ /* 0x080fe20000410000 */
[----:B------:R-:W-:Y:S01]  /*5a00*/  FMNMX.FTZ R185, R20, R5, !PT ;  /* 0x0000000514b97209 */ /* 0x000fe20007810000 */
[----:B------:R-:W-:Y:S01]  /*5a10*/  MUFU.EX2 R162, R162 ;  /* 0x000000a200a27308 */ /* 0x000fe20000000800 */
[----:B-1----:R-:W-:Y:S01]  /*5a20*/  FADD.FTZ R4, R158, R4 ;  /* 0x000000049e047221 */ /* 0x002fe20000010000 */
[-C--:B------:R-:W-:Y:S01]  /*5a30*/  FMUL.FTZ R55, R55, R10.reuse ;  /* 0x0000000a37377220 */ /* 0x080fe20000410000 */
[----:B------:R-:W-:Y:S01]  /*5a40*/  FMNMX.FTZ R185, R21, R185, !PT ;  /* 0x000000b915b97209 */ /* 0x000fe20007810000 */
[-C--:B------:R-:W-:Y:S01]  /*5a50*/  FMUL.FTZ R58, R58, R10.reuse ;  /* 0x0000000a3a3a7220 */ /* 0x080fe20000410000 */
[-C--:B------:R-:W-:Y:S01]  /*5a60*/  FMUL.FTZ R59, R59, R10.reuse ;  /* 0x0000000a3b3b7220 */ /* 0x080fe20000410000 */
[-C--:B------:R-:W-:Y:S01]  /*5a70*/  FMUL.FTZ R62, R62, R10.reuse ;  /* 0x0000000a3e3e7220 */ /* 0x080fe20000410000 */
[----:B------:R-:W-:Y:S01]  /*5a80*/  FMNMX.FTZ R185, R152, R185, !PT ;  /* 0x000000b998b97209 */ /* 0x000fe20007810000 */
[----:B------:R0:W1:Y:S01]  /*5a90*/  MUFU.TANH R5, R188 ;  /* 0x000000bc00057308 */ /* 0x0000620000002400 */
        /* <DEDUP_REMOVED lines=8> */
[----:B0-----:R-:W-:Y:S01]  /*5b20*/  FMUL.FTZ R188, R189, UR22 ;  /* 0x00000016bdbc7c20 */ /* 0x001fe20008410000 */
[----:B------:R-:W-:Y:S01]  /*5b30*/  FMUL.FTZ R74, R74, R10 ;  /* 0x0000000a4a4a7220 */ /* 0x000fe20000410000 */
[----:B------:R-:W-:Y:S01]  /*5b40*/  FMNMX.FTZ R186, R157, R186, !PT ;  /* 0x000000ba9dba7209 */ /* 0x000fe20007810000 */
[-C--:B------:R-:W-:Y:S01]  /*5b50*/  FMUL.FTZ R75, R75, R10.reuse ;  /* 0x0000000a4b4b7220 */ /* 0x080fe20000410000 */
[-C--:B------:R-:W-:Y:S01]  /*5b60*/  FMUL.FTZ R78, R78, R10.reuse ;  /* 0x0000000a4e4e7220 */ /* 0x080fe20000410000 */
[----:B------:R-:W-:Y:S01]  /*5b70*/  FMUL.FTZ R79, R79, R10 ;  /* 0x0000000a4f4f7220 */ /* 0x000fe20000410000 */
[----:B------:R-:W-:Y:S01]  /*5b80*/  FMNMX.FTZ R186, R160, R186, !PT ;  /* 0x000000baa0ba7209 */ /* 0x000fe20007810000 */
[----:B------:R-:W0:Y:S01]  /*5b90*/  MUFU.TANH R188, R188 ;  /* 0x000000bc00bc7308 */ /* 0x000e220000002400 */
[----:B-1----:R-:W-:Y:S01]  /*5ba0*/  FSEL R164, R5, -INF , P6 ;  /* 0xff80000005a47808 */ /* 0x002fe20003000000 */
[----:B------:R-:W-:Y:S01]  /*5bb0*/  FMUL.FTZ R82, R82, R10 ;  /* 0x0000000a52527220 */ /* 0x000fe20000410000 */
[----:B------:R-:W-:Y:S01]  /*5bc0*/  FMNMX.FTZ R186, R168, R186, !PT ;  /* 0x000000baa8ba7209 */ /* 0x000fe20007810000 */
[-C--:B------:R-:W-:Y:S01]  /*5bd0*/  FMUL.FTZ R83, R83, R10.reuse ;  /* 0x0000000a53537220 */ /* 0x080fe20000410000 */
[-C--:B------:R-:W-:Y:S01]  /*5be0*/  FMUL.FTZ R86, R86, R10.reuse ;  /* 0x0000000a56567220 */ /* 0x080fe20000410000 */
[----:B------:R-:W-:Y:S01]  /*5bf0*/  FMUL.FTZ R87, R87, R10 ;  /* 0x0000000a57577220 */ /* 0x000fe20000410000 */
        /* <DEDUP_REMOVED lines=9> */
[----:B------:R-:W2:Y:S01]  /*5c90*/  MUFU.TANH R186, R196 ;  /* 0x000000c400ba7308 */ /* 0x000ea20000002400 */
[----:B0-----:R-:W-:Y:S01]  /*5ca0*/  FSEL R188, R188, -INF , P5 ;  /* 0xff800000bcbc7808 */ /* 0x001fe20002800000 */
[-C--:B------:R-:W-:Y:S01]  /*5cb0*/  FMUL.FTZ R99, R99, R10.reuse ;  /* 0x0000000a63637220 */ /* 0x080fe20000410000 */
[----:B------:R-:W-:Y:S01]  /*5cc0*/  FMNMX.FTZ R5, R164, R5, !PT ;  /* 0x00000005a4057209 */ /* 0x000fe20007810000 */
[-C--:B------:R-:W-:Y:S01]  /*5cd0*/  FMUL.FTZ R102, R102, R10.reuse ;  /* 0x0000000a66667220 */ /* 0x080fe20000410000 */
[-C--:B------:R-:W-:Y:S01]  /*5ce0*/  FMUL.FTZ R103, R103, R10.reuse ;  /* 0x0000000a67677220 */ /* 0x080fe20000410000 */
[-C--:B------:R-:W-:Y:S01]  /*5cf0*/  FMUL.FTZ R106, R106, R10.reuse ;  /* 0x0000000a6a6a7220 */ /* 0x080fe20000410000 */
[----:B------:R-:W-:Y:S01]  /*5d00*/  FMNMX.FTZ R5, R188, R5, !PT ;  /* 0x00000005bc057209 */ /* 0x000fe20007810000 */
[----:B------:R-:W0:Y:S01]  /*5d10*/  MUFU.TANH R189, R197 ;  /* 0x000000c500bd7308 */ /* 0x000e220000002400 */
        /* <DEDUP_REMOVED lines=16> */
[----:B0-----:R-:W-:Y:S01]  /*5e20*/  FSEL R189, R189, -INF , P1 ;  /* 0xff800000bdbd7808 */ /* 0x001fe20000800000 */
[-C--:B------:R-:W-:Y:S01]  /*5e30*/  FMUL.FTZ R126, R126, R10.reuse ;  /* 0x0000000a7e7e7220 */ /* 0x080fe20000410000 */
[-C--:B------:R-:W-:Y:S01]  /*5e40*/  FMUL.FTZ R127, R127, R10.reuse ;  /* 0x0000000a7f7f7220 */ /* 0x080fe20000410000 */
[-C--:B------:R-:W-:Y:S01]  /*5e50*/  FMUL.FTZ R130, R130, R10.reuse ;  /* 0x0000000a82827220 */ /* 0x080fe20000410000 */
[----:B------:R-:W-:Y:S01]  /*5e60*/  FMNMX.FTZ R5, R189, R5, !PT ;  /* 0x00000005bd057209 */ /* 0x000fe20007810000 */
[-C--:B------:R-:W-:Y:S01]  /*5e70*/  FMUL.FTZ R131, R131, R10.reuse ;  /* 0x0000000a83837220 */ /* 0x080fe20000410000 */
[-C--:B------:R-:W-:Y:S01]  /*5e80*/  FMUL.FTZ R134, R134, R10.reuse ;  /* 0x0000000a86867220 */ /* 0x080fe20000410000 */
[----:B------:R-:W-:Y:S01]  /*5e90*/  MUFU.EX2 R170, R170 ;  /* 0x000000aa00aa7308 */ /* 0x000fe20000000800 */
[-C--:B------:R-:W-:Y:S01]  /*5ea0*/  FMUL.FTZ R135, R135, R10.reuse ;  /* 0x0000000a87877220 */ /* 0x080fe20000410000 */
        /* <DEDUP_REMOVED lines=9> */
[----:B------:R-:W-:-:S05]  /*5f40*/  FMUL.FTZ R151, R151, R10 ;  /* 0x0000000a97977220 */ /* 0x000fca0000410000 */
        /* <DEDUP_REMOVED lines=9> */
[----:B------:R-:W-:-:S04]  /*5fe0*/  FSETP.NEU.FTZ.AND P1, PT, R5, -INF , PT ;  /* 0xff8000000500780b */ /* 0x000fc80003f3d000 */
[----:B------:R-:W-:-:S03]  /*5ff0*/  FSEL R190, R5, RZ, P1 ;  /* 0x000000ff05be7208 */ /* 0x000fc60000800000 */
[----:B------:R-:W-:Y:S02]  /*6000*/  MUFU.EX2 R181, R181 ;  /* 0x000000b500b57308 */ /* 0x000fe40000000800 */
[----:B------:R-:W-:Y:S01]  /*6010*/  FADD.FTZ R8, -R190, R8 ;  /* 0x00000008be087221 */ /* 0x000fe20000010100 */
[----:B------:R-:W-:-:S03]  /*6020*/  FMUL.FTZ R190, R5, UR10 ;  /* 0x0000000a05be7c20 */ /* 0x000fc60008410000 */
[----:B------:R-:W-:Y:S02]  /*6030*/  FMUL.FTZ R8, R8, UR10 ;  /* 0x0000000a08087c20 */ /* 0x000fe40008410000 */
[----:B------:R-:W-:Y:S01]  /*6040*/  MUFU.EX2 R182, R182 ;  /* 0x000000b600b67308 */ /* 0x000fe20000000800 */
[----:B------:R-:W-:-:S05]  /*6050*/  FSEL R190, R190, RZ, P1 ;  /* 0x000000ffbebe7208 */ /* 0x000fca0000800000 */
        /* <DEDUP_REMOVED lines=14> */
[----:B------:R-:W-:Y:S01]  /*6140*/  F2FP.BF16.F32.PACK_AB R157, R158, R156 ;  /* 0x0000009c9e9d723e */ /* 0x000fe200000010ff */
        /* <DEDUP_REMOVED lines=12> */
[----:B0-----:R-:W-:Y:S01]  /*6210*/  FFMA.FTZ R154, R8, R3, R161 ;  /* 0x00000003089a7223 */ /* 0x001fe200000100a1 */
[--C-:B------:R-:W-:Y:S01]  /*6220*/  FFMA.FTZ R186, R186, UR10, -R190.reuse ;  /* 0x0000000ababa7c23 */ /* 0x100fe200080108be */
[----:B------:R-:W-:Y:S01]  /*6230*/  FFMA.FTZ R189, R189, UR10, -R190 ;  /* 0x0000000abdbd7c23 */ /* 0x000fe200080108be */
        /* <DEDUP_REMOVED lines=23> */
[----:B------:R-:W-:Y:S01]  /*63b0*/  FADD.FTZ R12, R159, R4 ;  /* 0x000000049f0c7221 */ /* 0x000fe20000010000 */
[----:B------:R-:W-:Y:S01]  /*63c0*/  F2FP.BF16.F32.PACK_AB R159, R162, R159 ;  /* 0x0000009fa29f723e */ /* 0x000fe200000010ff */
        /* <DEDUP_REMOVED lines=37> */
[----:B0-----:R-:W-:Y:S01]  /*6620*/  F2FP.BF16.F32.PACK_AB R152, R165, R161 ;  /* 0x000000a1a598723e */ /* 0x001fe200000010ff */
[-C--:B------:R-:W-:Y:S01]  /*6630*/  FMUL.FTZ R104, R104, R8.reuse ;  /* 0x0000000868687220 */ /* 0x080fe20000410000 */
[----:B------:R-:W-:Y:S01]  /*6640*/  F2FP.BF16.F32.PACK_AB R161, R166, R163 ;  /* 0x000000a3a6a1723e */ /* 0x000fe200000010ff */
[-C--:B------:R-:W-:Y:S01]  /*6650*/  FMUL.FTZ R105, R105, R8.reuse ;  /* 0x0000000869697220 */ /* 0x080fe20000410000 */
[----:B------:R-:W-:Y:S01]  /*6660*/  F2FP.BF16.F32.PACK_AB R165, R174, R171 ;  /* 0x000000abaea5723e */ /* 0x000fe200000010ff */
        /* <DEDUP_REMOVED lines=11> */
[-C--:B------:R-:W-:Y:S01]  /*6720*/  FMUL.FTZ R121, R121, R8.reuse ;  /* 0x0000000879797220 */ /* 0x080fe20000410000 */
[-C--:B------:R-:W-:Y:S01]  /*6730*/  FMUL.FTZ R124, R124, R8.reuse ;  /* 0x000000087c7c7220 */ /* 0x080fe20000410000 */
[-C--:B------:R-:W-:Y:S01]  /*6740*/  FMUL.FTZ R125, R125, R8.reuse ;  /* 0x000000087d7d7220 */ /* 0x080fe20000410000 */
[-C--:B------:R-:W-:Y:S01]  /*6750*/  FMUL.FTZ R128, R128, R8.reuse ;  /* 0x0000000880807220 */ /* 0x080fe20000410000 */
[-C--:B------:R-:W-:Y:S01]  /*6760*/  FMUL.FTZ R129, R129, R8.reuse ;  /* 0x0000000881817220 */ /* 0x080fe20000410000 */
[----:B------:R-:W-:Y:S01]  /*6770*/  FMUL.FTZ R132, R132, R8 ;  /* 0x0000000884847220 */ /* 0x000fe20000410000 */
[----:B------:R1:W3:Y:S01]  /*6780*/  MUFU.EX2 R4, R160 ;  /* 0x000000a000047308 */ /* 0x0002e20000000800 */
[C---:B0-----:R-:W-:Y:S01]  /*6790*/  FADD.FTZ R11, R176.reuse, R11 ;  /* 0x0000000bb00b7221 */ /* 0x041fe20000010000 */
[----:B------:R-:W-:Y:S01]  /*67a0*/  F2FP.BF16.F32.PACK_AB R162, R176, R192 ;  /* 0x000000c0b0a2723e */ /* 0x000fe200000010ff */
[-C--:B------:R-:W-:Y:S01]  /*67b0*/  FMUL.FTZ R133, R133, R8.reuse ;  /* 0x0000000885857220 */ /* 0x080fe20000410000 */
[-C--:B------:R-:W-:Y:S01]  /*67c0*/  FMUL.FTZ R136, R136, R8.reuse ;  /* 0x0000000888887220 */ /* 0x080fe20000410000 */
[-C--:B------:R-:W-:Y:S01]  /*67d0*/  FMUL.FTZ R137, R137, R8.reuse ;  /* 0x0000000889897220 */ /* 0x080fe20000410000 */
[-C--:B------:R-:W-:Y:S01]  /*67e0*/  FMUL.FTZ R140, R140, R8.reuse ;  /* 0x000000088c8c7220 */ /* 0x080fe20000410000 */
[-C--:B------:R-:W-:Y:S01]  /*67f0*/  FMUL.FTZ R141, R141, R8.reuse ;  /* 0x000000088d8d7220 */ /* 0x080fe20000410000 */
[----:B------:R-:W-:Y:S01]  /*6800*/  MUFU.EX2 R168, R168 ;  /* 0x000000a800a87308 */ /* 0x000fe20000000800 */
[----:B-1----:R-:W-:Y:S01]  /*6810*/  F2FP.BF16.F32.PACK_AB R160, R3, R21 ;  /* 0x0000001503a0723e */ /* 0x002fe200000010ff */
[----:B------:R-:W-:Y:S01]  /*6820*/  FADD.FTZ R3, R163, R12 ;  /* 0x0000000ca3037221 */ /* 0x000fe20000010000 */
[----:B--2---:R-:W-:Y:S01]  /*6830*/  FADD.FTZ R11, R191, R11 ;  /* 0x0000000bbf0b7221 */ /* 0x004fe20000010000 */
[----:B------:R-:W-:Y:S01]  /*6840*/  F2FP.BF16.F32.PACK_AB R163, R170, R167 ;  /* 0x000000a7aaa3723e */ /* 0x000fe200000010ff */
[-C--:B------:R-:W-:Y:S01]  /*6850*/  FMUL.FTZ R144, R144, R8.reuse ;  /* 0x0000000890907220 */ /* 0x080fe20000410000 */
[----:B------:R-:W-:Y:S01]  /*6860*/  FADD.FTZ R3, R166, R3 ;  /* 0x00000003a6037221 */ /* 0x000fe20000010000 */
[-C--:B------:R-:W-:Y:S01]  /*6870*/  FMUL.FTZ R145, R145, R8.reuse ;  /* 0x0000000891917220 */ /* 0x080fe20000410000 */
[----:B------:R-:W0:Y:S01]  /*6880*/  MUFU.EX2 R169, R169 ;  /* 0x000000a900a97308 */ /* 0x000e220000000800 */
[----:B---3--:R-:W-:Y:S01]  /*6890*/  FADD.FTZ R11, R4, R11 ;  /* 0x0000000b040b7221 */ /* 0x008fe20000010000 */
[----:B------:R-:W-:Y:S01]  /*68a0*/  FADD.FTZ R3, R167, R3 ;  /* 0x00000003a7037221 */ /* 0x000fe20000010000 */
[----:B------:R-:W-:Y:S01]  /*68b0*/  F2FP.BF16.F32.PACK_AB R167, R177, R175 ;  /* 0x000000afb1a7723e */ /* 0x000fe200000010ff */
[-C--:B------:R-:W-:Y:S01]  /*68c0*/  FMUL.FTZ R148, R148, R8.reuse ;  /* 0x0000000894947220 */ /* 0x080fe20000410000 */
[----:B------:R-:W-:Y:S01]  /*68d0*/  FMUL.FTZ R149, R149, R8 ;  /* 0x0000000895957220 */ /* 0x000fe20000410000 */
[----:B------:R-:W-:-:S02]  /*68e0*/  FADD.FTZ R3, R170, R3 ;  /* 0x00000003aa037221 */ /* 0x000fc40000010000 */
[----:B------:R-:W-:Y:S02]  /*68f0*/  MUFU.EX2 R173, R173 ;  /* 0x000000ad00ad7308 */ /* 0x000fe40000000800 */
[----:B------:R-:W-:Y:S01]  /*6900*/  FADD.FTZ R3, R171, R3 ;  /* 0x00000003ab037221 */ /* 0x000fe20000010000 */
[----:B------:R-:W-:-:S03]  /*6910*/  F2FP.BF16.F32.PACK_AB R171, R181, R180 ;  /* 0x000000b4b5ab723e */ /* 0x000fc600000010ff */
[----:B------:R-:W-:Y:S02]  /*6920*/  FADD.FTZ R3, R174, R3 ;  /* 0x00000003ae037221 */ /* 0x000fe40000010000 */
[----:B------:R-:W1:Y:S01]  /*6930*/  MUFU.EX2 R9, R9 ;  /* 0x0000000900097308 */ /* 0x000e620000000800 */
[----:B0-----:R-:W-:Y:S01]  /*6940*/  F2FP.BF16.F32.PACK_AB R166, R169, R168 ;  /* 0x000000a8a9a6723e */ /* 0x001fe200000010ff */
[----:B------:R-:W-:-:S04]  /*6950*/  FADD.FTZ R12, R175, R3 ;  /* 0x00000003af0c7221 */ /* 0x000fc80000010000 */
[----:B------:R-:W-:Y:S02]  /*6960*/  FADD.FTZ R3, R177, R12 ;  /* 0x0000000cb1037221 */ /* 0x000fe40000010000 */
[----:B------:R0:W2:Y:S02]  /*6970*/  MUFU.EX2 R170, R164 ;  /* 0x000000a400aa7308 */ /* 0x0000a40000000800 */
[----:B------:R-:W-:-:S04]  /*6980*/  FADD.FTZ R12, R178, R3 ;  /* 0x00000003b20c7221 */ /* 0x000fc80000010000 */
[----:B------:R-:W-:Y:S02]  /*6990*/  FADD.FTZ R3, R179, R12 ;  /* 0x0000000cb3037221 */ /* 0x000fe40000010000 */
[----:B------:R-:W3:Y:S01]  /*69a0*/  MUFU.EX2 R188, R188 ;  /* 0x000000bc00bc7308 */ /* 0x000ee20000000800 */
[----:B0-----:R-:W-:Y:S01]  /*69b0*/  F2FP.BF16.F32.PACK_AB R164, R4, R191 ;  /* 0x000000bf04a4723e */ /* 0x001fe200000010ff */
[----:B------:R-:W-:Y:S01]  /*69c0*/  FADD.FTZ R4, R168, R11 ;  /* 0x0000000ba8047221 */ /* 0x000fe20000010000 */
[----:B-1----:R-:W-:-:S03]  /*69d0*/  F2FP.BF16.F32.PACK_AB R168, R9, R173 ;  /* 0x000000ad09a8723e */ /* 0x002fc600000010ff */
[----:B------:R-:W-:Y:S01]  /*69e0*/  FADD.FTZ R4, R169, R4 ;  /* 0x00000004a9047221 */ /* 0x000fe20000010000 */
[----:B------:R-:W-:Y:S01]  /*69f0*/  F2FP.BF16.F32.PACK_AB R169, R179, R178 ;  /* 0x000000b2b3a9723e */ /* 0x000fe200000010ff */
[----:B------:R-:W0:Y:S02]  /*6a00*/  MUFU.EX2 R185, R185 ;  /* 0x000000b900b97308 */ /* 0x000e240000000800 */
[----:B------:R-:W-:-:S04]  /*6a10*/  FADD.FTZ R4, R173, R4 ;  /* 0x00000004ad047221 */ /* 0x000fc80000010000 */
[----:B------:R-:W-:Y:S02]  /*6a20*/  FADD.FTZ R4, R9, R4 ;  /* 0x0000000409047221 */ /* 0x000fe40000010000 */
[----:B------:R-:W1:Y:S02]  /*6a30*/  MUFU.EX2 R187, R187 ;  /* 0x000000bb00bb7308 */ /* 0x000e640000000800 */
[----:B--2---:R-:W-:Y:S01]  /*6a40*/  FADD.FTZ R9, R170, R4 ;  /* 0x00000004aa097221 */ /* 0x004fe20000010000 */
[----:B------:R-:W-:Y:S01]  /*6a50*/  FADD.FTZ R4, R180, R3 ;  /* 0x00000003b4047221 */ /* 0x000fe20000010000 */
[C---:B---3--:R-:W-:Y:S02]  /*6a60*/  F2FP.BF16.F32.PACK_AB R170, R188.reuse, R170 ;  /* 0x000000aabcaa723e */ /* 0x048fe400000010ff */
[----:B------:R-:W-:Y:S01]  /*6a70*/  FADD.FTZ R12, R188, R9 ;  /* 0x00000009bc0c7221 */ /* 0x000fe20000010000 */
[----:B------:R-:W-:Y:S01]  /*6a80*/  FADD.FTZ R3, R181, R4 ;  /* 0x00000004b5037221 */ /* 0x000fe20000010000 */
[----:B------:R-:W2:Y:S02]  /*6a90*/  MUFU.EX2 R183, R183 ;  /* 0x000000b700b77308 */ /* 0x000ea40000000800 */
[----:B0-----:R-:W-:Y:S01]  /*6aa0*/  FADD.FTZ R12, R185, R12 ;  /* 0x0000000cb90c7221 */ /* 0x001fe20000010000 */
[----:B------:R-:W-:-:S05]  /*6ab0*/  FADD.FTZ R4, R182, R3 ;  /* 0x00000003b6047221 */ /* 0x000fca0000010000 */
[----:B------:R-:W0:Y:S01]  /*6ac0*/  MUFU.EX2 R174, R186 ;  /* 0x000000ba00ae7308 */ /* 0x000e220000000800 */
[----:B-1----:R-:W-:-:S07]  /*6ad0*/  FADD.FTZ R3, R187, R12 ;  /* 0x0000000cbb037221 */ /* 0x002fce0000010000 */
[----:B------:R-:W1:Y:S01]  /*6ae0*/  MUFU.EX2 R184, R184 ;  /* 0x000000b800b87308 */ /* 0x000e620000000800 */
[C---:B--2---:R-:W-:Y:S01]  /*6af0*/  FADD.FTZ R9, R183.reuse, R4 ;  /* 0x00000004b7097221 */ /* 0x044fe20000010000 */
[----:B------:R-:W-:-:S06]  /*6b00*/  F2FP.BF16.F32.PACK_AB R173, R183, R182 ;  /* 0x000000b6b7ad723e */ /* 0x000fcc00000010ff */
[----:B------:R-:W2:Y:S01]  /*6b10*/  MUFU.EX2 R189, R189 ;  /* 0x000000bd00bd7308 */ /* 0x000ea20000000800 */
[----:B0-----:R-:W-:-:S07]  /*6b20*/  FADD.FTZ R4, R174, R3 ;  /* 0x00000003ae047221 */ /* 0x001fce0000010000 */
[----:B------:R0:W3:Y:S01]  /*6b30*/  MUFU.EX2 R175, R172 ;  /* 0x000000ac00af7308 */ /* 0x0000e20000000800 */
[----:B-1----:R-:W-:Y:S01]  /*6b40*/  FADD.FTZ R12, R184, R9 ;  /* 0x00000009b80c7221 */ /* 0x002fe20000010000 */
[----:B--2---:R-:W-:Y:S01]  /*6b50*/  FADD.FTZ R3, R189, R4 ;  /* 0x00000004bd037221 */ /* 0x004fe20000010000 */
[----:B0-----:R-:W-:Y:S02]  /*6b60*/  F2FP.BF16.F32.PACK_AB R172, R187, R185 ;  /* 0x000000b9bbac723e */ /* 0x001fe400000010ff */
[----:B------:R-:W-:Y:S01]  /*6b70*/  F2FP.BF16.F32.PACK_AB R174, R189, R174 ;  /* 0x000000aebdae723e */ /* 0x000fe200000010ff */
[C---:B---3--:R-:W-:Y:S01]  /*6b80*/  FADD.FTZ R4, R175.reuse, R12 ;  /* 0x0000000caf047221 */ /* 0x048fe20000010000 */
[----:B------:R-:W-:Y:S01]  /*6b90*/  F2FP.BF16.F32.PACK_AB R175, R175, R184 ;  /* 0x000000b8afaf723e */ /* 0x000fe200000010ff */
[----:B------:R-:W-:Y:S06]  /*6ba0*/  @!P0 BRA `(.L_x_14111) ;  /* 0x0000000000048947 */ /* 0x000fec0003800000 */
[----:B------:R-:W-:Y:S01]  /*6bb0*/  BPT.TRAP 0x1 ;  /* 0x000000040000795c */ /* 0x000fe20000300000 */
.L_x_14111:
[----:B------:R0:W1:Y:S01]  /*6bc0*/  SYNCS.PHASECHK.TRANS64.TRYWAIT P1, [UR23+0x22850], R7 ;  /* 0x02285007ff0075a7 */ /* 0x0000620008020157 */
[----:B------:R-:W-:Y:S05]  /*6bd0*/  @!P0 BRA `(.L_x_14112) ;  /* 0x0000000000048947 */ /* 0x000fea0003800000 */
[----:B------:R-:W-:Y:S01]  /*6be0*/  BPT.TRAP 0x1 ;  /* 0x000000040000795c */ /* 0x000fe20000300000 */
.L_x_14112:
[----:B-1----:R-:W-:Y:S05]  /*6bf0*/  @P1 BRA `(.L_x_14113) ;  /* 0x0000000000081947 */ /* 0x002fea0003800000 */
[----:B------:R-:W1:Y:S02]  /*6c00*/  SYNCS.PHASECHK.TRANS64.TRYWAIT P1, [UR23+0x22850], R7 ;  /* 0x02285007ff0075a7 */ /* 0x000e640008020157 */
[----:B-1----:R-:W-:Y:S05]  /*6c10*/  @!P1 BRA `(.L_x_14114) ;  /* 0x000000dc001c9947 */ /* 0x002fea0003800000 */
.L_x_14113:
        /* <DEDUP_REMOVED lines=42> */
.L_x_14115:
[----:B------:R-:W-:Y:S01]  /*6ec0*/  UISETP.GT.AND UP0, UPT, UR26, UR25, UPT ;  /* 0x000000191a00728c */ /* 0x000fe2000bf04270 */
[----:B------:R-:W-:Y:S01]  /*6ed0*/  IMAD.MOV.U32 R9, RZ, RZ, R6 ;  /* 0x000000ffff097224 */ /* 0x000fe200078e0006 */
[----:B------:R-:W-:Y:S01]  /*6ee0*/  UIADD3 UR23, UR23, 0x22860, URZ ;  /* 0x0002286017177890 */ /* 0x000fe2000fffe03f */
[----:B------:R-:W-:Y:S01]  /*6ef0*/  IMAD.MOV.U32 R8, RZ, RZ, R5 ;  /* 0x000000ffff087224 */ /* 0x000fe200078e0005 */
[----:B------:R-:W-:Y:S02]  /*6f00*/  UIADD3 UR26, UR26, -0x1, URZ ;  /* 0xffffffff1a1a7890 */ /* 0x000fe4000fffe03f */
[----:B------:R-:W-:Y:S01]  /*6f10*/  PLOP3.LUT P1, PT, PT, PT, UP0, 0x80, 0x0 ;  /* 0x000000000000781c */ /* 0x000fe20003f2f008 */
[----:B------:R-:W-:-:S09]  /*6f20*/  UPRMT UR23, UR24, 0x654, UR23 ;  /* 0x0000065418177896 */ /* 0x000fd20008000017 */
[----:B------:R-:W-:Y:S03]  /*6f30*/  SYNCS.ARRIVE.TRANS64.RED.A1T0 RZ, [UR23], RZ ;  /* 0x000000ffffff79a7 */ /* 0x000fe60008100417 */
[----:B------:R-:W-:Y:S05]  /*6f40*/  @P1 BRA `(.L_x_14116) ;  /* 0xffffffd400541947 */ /* 0x000fea000383ffff */
.L_x_14105:
[----:B------:R-:W-:-:S06]  /*6f50*/  UISETP.GE.AND UP0, UPT, UR26, UR45, UPT ;  /* 0x0000002d1a00728c */ /* 0x000fcc000bf06270 */
[----:B------:R-:W-:-:S13]  /*6f60*/  PLOP3.LUT P1, PT, PT, PT, UP0, 0x80, 0x0 ;  /* 0x000000000000781c */ /* 0x000fda0003f2f008 */
[----:B------:R-:W-:Y:S05]  /*6f70*/  @!P1 BRA `(.L_x_14117) ;  /* 0x0000002000e09947 */ /* 0x000fea0003800000 */
[----:B------:R-:W-:Y:S01]  /*6f80*/  IMAD.MOV.U32 R8, RZ, RZ, R6 ;  /* 0x000000ffff087224 */ /* 0x000fe200078e0006 */
[----:B------:R-:W-:Y:S01]  /*6f90*/  ULDC UR25, c[0x0][0x9d8] ;  /* 0x0002760000197ab9 */ /* 0x000fe20000000800 */
[----:B01----:R-:W-:Y:S01]  /*6fa0*/  IMAD.MOV.U32 R9, RZ, RZ, R5 ;  /* 0x000000ffff097224 */ /* 0x003fe200078e0005 */
[----:B------:R-:W-:-:S06]  /*6fb0*/  ULDC UR24, c[0x0][0x988] ;  /* 0x0002620000187ab9 */ /* 0x000fcc0000000800 */
.L_x_14128:
[----:B------:R-:W-:-:S04]  /*6fc0*/  UIADD3 UR37, UR37, 0x1, URZ ;  /* 0x0000000125257890 */ /* 0x000fc8000fffe03f */
[----:B------:R-:W-:-:S04]  /*6fd0*/  UISETP.NE.AND UP0, UPT, UR37, 0x2, UPT ;  /* 0x000000022500788c */ /* 0x000fc8000bf05270 */
[----:B------:R-:W-:Y:S02]  /*6fe0*/  USEL UR6, URZ, 0x1, UP0 ;  /* 0x000000013f067887 */ /* 0x000fe40008000000 */
[----:B------:R-:W-:Y:S02]  /*6ff0*/  USEL UR37, UR37, URZ, UP0 ;  /* 0x0000003f25257287 */ /* 0x000fe40008000000 */
[----:B------:R-:W-:Y:S01]  /*7000*/  ULOP3.LUT UR36, UR36, UR6, URZ, 0x3c, !UPT ;  /* 0x0000000624247292 */ /* 0x000fe2000f8e3c3f */
[----:B------:R-:W-:Y:S11]  /*7010*/  @!P0 BRA `(.L_x_14118) ;  /* 0x0000000000048947 */ /* 0x000ff60003800000 */
[----:B------:R-:W-:Y:S01]  /*7020*/  BPT.TRAP 0x1 ;  /* 0x000000040000795c */ /* 0x000fe20000300000 */
.L_x_14118:
        /* <DEDUP_REMOVED lines=9> */
.L_x_14119:
[----:B-1----:R-:W-:Y:S05]  /*70c0*/  @P1 BRA `(.L_x_14120) ;  /* 0x0000000000081947 */ /* 0x002fea0003800000 */
[----:B------:R-:W1:Y:S02]  /*70d0*/  SYNCS.PHASECHK.TRANS64.TRYWAIT P1, [UR23+0x22830], R7 ;  /* 0x02283007ff0075a7 */ /* 0x000e640008020157 */
[----:B-1----:R-:W-:Y:S05]  /*70e0*/  @!P1 BRA `(.L_x_14121) ;  /* 0x000000d800009947 */ /* 0x002fea0003800000 */
.L_x_14120:
        /* <DEDUP_REMOVED lines=26> */
.L_x_14122:
        /* <DEDUP_REMOVED lines=462> */
.L_x_14123:
[----:B------:R0:W1:Y:S01]  /*8f70*/  SYNCS.PHASECHK.TRANS64.TRYWAIT P1, [UR23+0x22850], R7 ;  /* 0x02285007ff0075a7 */ /* 0x0000620008020157 */
[----:B------:R-:W-:Y:S05]  /*8f80*/  @!P0 BRA `(.L_x_14124) ;  /* 0x0000000000048947 */ /* 0x000fea0003800000 */
[----:B------:R-:W-:Y:S01]  /*8f90*/  BPT.TRAP 0x1 ;  /* 0x000000040000795c */ /* 0x000fe20000300000 */
.L_x_14124:
[----:B-1----:R-:W-:Y:S05]  /*8fa0*/  @P1 BRA `(.L_x_14125) ;  /* 0x0000000000081947 */ /* 0x002fea0003800000 */
[----:B------:R-:W1:Y:S02]  /*8fb0*/  SYNCS.PHASECHK.TRANS64.TRYWAIT P1, [UR23+0x22850], R7 ;  /* 0x02285007ff0075a7 */ /* 0x000e640008020157 */
[----:B-1----:R-:W-:Y:S05]  /*8fc0*/  @!P1 BRA `(.L_x_14126) ;  /* 0x000000b800609947 */ /* 0x002fea0003800000 */
.L_x_14125:
        /* <DEDUP_REMOVED lines=42> */
.L_x_14127:
        /* <DEDUP_REMOVED lines=9> */
.L_x_14117:
[----:B------:R-:W0:Y:S01]  /*9300*/  SHFL.BFLY PT, R8, R3, 0x2, 0x1f ;  /* 0x0c401f0003087f89 */ /* 0x000e2200000e0000 */
[----:B------:R-:W-:Y:S01]  /*9310*/  UIADD3 UR37, UR37, 0x1, URZ ;  /* 0x0000000125257890 */ /* 0x000fe2000fffe03f */
[----:B------:R2:W-:Y:S06]  /*9320*/  BAR.ARV R0, 0x100 ;  /* 0x000400000000751d */ /* 0x0005ec0000002000 */
[----:B------:R-:W-:Y:S02]  /*9330*/  UISETP.NE.AND UP0, UPT, UR37, 0x2, UPT ;  /* 0x000000022500788c */ /* 0x000fe4000bf05270 */
[----:B------:R-:W-:Y:S06]  /*9340*/  BAR.ARV 0x8, 0x180 ;  /* 0x0206000000007b1d */ /* 0x000fec0000002000 */
[----:B--2---:R-:W-:Y:S01]  /*9350*/  MOV R0, 0xff800000 ;  /* 0xff80000000007802 */ /* 0x004fe20000000f00 */
[----:B------:R-:W-:Y:S01]  /*9360*/  USEL UR4, URZ, 0x1, UP0 ;  /* 0x000000013f047887 */ /* 0x000fe20008000000 */
[----:B------:R-:W2:Y:S01]  /*9370*/  SHFL.BFLY PT, R7, R4, 0x2, 0x1f ;  /* 0x0c401f0004077f89 */ /* 0x000ea200000e0000 */
[----:B------:R-:W-:Y:S01]  /*9380*/  PLOP3.LUT P0, PT, PT, PT, PT, 0x8, 0x0 ;  /* 0x000000000000781c */ /* 0x000fe20003f0e170 */
[----:B------:R-:W-:Y:S01]  /*9390*/  UIADD3 UR46, UR46, 0x1, URZ ;  /* 0x000000012e2e7890 */ /* 0x000fe2000fffe03f */
[----:B01----:R-:W-:Y:S01]  /*93a0*/  FADD.FTZ R9, R8, R3 ;  /* 0x0000000308097221 */ /* 0x003fe20000010000 */
[----:B------:R-:W-:Y:S01]  /*93b0*/  IMAD.MOV.U32 R3, RZ, RZ, RZ ;  /* 0x000000ffff037224 */ /* 0x000fe200078e00ff */
[----:B------:R-:W-:-:S02]  /*93c0*/  USEL UR37, UR37, URZ, UP0 ;  /* 0x0000003f25257287 */ /* 0x000fc40008000000 */
[----:B------:R-:W-:Y:S01]  /*93d0*/  ULOP3.LUT UR36, UR36, UR4, URZ, 0x3c, !UPT ;  /* 0x0000000424247292 */ /* 0x000fe2000f8e3c3f */
[----:B------:R-:W0:Y:S01]  /*93e0*/  SHFL.BFLY PT, R8, R9, 0x1, 0x1f ;  /* 0x0c201f0009087f89 */ /* 0x000e2200000e0000 */
[----:B--2---:R-:W-:-:S05]  /*93f0*/  FADD.FTZ R10, R7, R4 ;  /* 0x00000004070a7221 */ /* 0x004fca0000010000 */
[----:B------:R-:W1:Y:S01]  /*9400*/  SHFL.BFLY PT, R7, R10, 0x1, 0x1f ;  /* 0x0c201f000a077f89 */ /* 0x000e6200000e0000 */
[----:B0-----:R-:W-:Y:S01]  /*9410*/  FADD.FTZ R11, R9, R8 ;  /* 0x00000008090b7221 */ /* 0x001fe20000010000 */
[----:B------:R-:W-:-:S04]  /*9420*/  IMAD.MOV.U32 R8, RZ, RZ, RZ ;  /* 0x000000ffff087224 */ /* 0x000fc800078e00ff */
[----:B------:R-:W-:-:S13]  /*9430*/  FSETP.NE.FTZ.AND P1, PT, R11, RZ, PT ;  /* 0x000000ff0b00720b */ /* 0x000fda0003f35000 */
[----:B------:R-:W0:Y:S01]  /*9440*/  @P1 MUFU.RCP R8, R11 ;  /* 0x0000000b00081308 */ /* 0x000e220000001000 */
[----:B-1----:R-:W-:Y:S01]  /*9450*/  FADD.FTZ R4, R10, R7 ;  /* 0x000000070a047221 */ /* 0x002fe20000010000 */
[----:B------:R-:W-:-:S04]  /*9460*/  IMAD.U32 R10, RZ, RZ, UR10 ;  /* 0x0000000aff0a7e24 */ /* 0x000fc8000f8e00ff */
[----:B------:R-:W-:Y:S02]  /*9470*/  FSETP.NE.FTZ.AND P2, PT, R4, RZ, PT ;  /* 0x000000ff0400720b */ /* 0x000fe40003f55000 */
[----:B------:R-:W1:Y:S01]  /*9480*/  @P1 MUFU.LG2 R7, R11 ;  /* 0x0000000b00071308 */ /* 0x000e620000000c00 */
[----:B------:R-:W-:Y:S01]  /*9490*/  @P1 FMUL.FTZ R10, R10, 0.69314718246459960938 ;  /* 0x3f3172180a0a1820 */ /* 0x000fe20000410000 */
[-C--:B0-----:R-:W-:Y:S01]  /*94a0*/  FMUL.FTZ R24, R24, R8.reuse ;  /* 0x0000000818187220 */ /* 0x081fe20000410000 */
[-C--:B------:R-:W-:Y:S01]  /*94b0*/  FMUL.FTZ R25, R25, R8.reuse ;  /* 0x0000000819197220 */ /* 0x080fe20000410000 */
[----:B------:R-:W-:-:S07]  /*94c0*/  FMUL.FTZ R28, R28, R8 ;  /* 0x000000081c1c7220 */ /* 0x000fce0000410000 */
        /* <DEDUP_REMOVED lines=134> */
.L_x_14092:
        /* <DEDUP_REMOVED lines=16> */
[----:B------:R-:W-:Y:S01]  /*9e30*/  F2FP.BF16.F32.PACK_AB R11, R31, R30 ;  /* 0x0000001e1f0b723e */ /* 0x000fe200000010ff */
[----:B------:R-:W-:Y:S01]  /*9e40*/  ULDC.64 UR12, c[0x0][0xc00] ;  /* 0x00030000000c7ab9 */ /* 0x000fe20000000a00 */
[----:B------:R-:W-:Y:S01]  /*9e50*/  F2FP.BF16.F32.PACK_AB R14, R37, R36 ;  /* 0x00000024250e723e */ /* 0x000fe200000010ff */
[----:B------:R-:W-:Y:S01]  /*9e60*/  UIMAD.WIDE UR12, UR39, 0x4, UR12 ;  /* 0x00000004270c78a5 */ /* 0x000fe2000f8e020c */
[----:B------:R-:W-:Y:S01]  /*9e70*/  F2FP.BF16.F32.PACK_AB R15, R39, R38 ;  /* 0x00000026270f723e */ /* 0x000fe200000010ff */
[----:B------:R-:W-:Y:S01]  /*9e80*/  ULDC.64 UR14, c[0x0][0xc08] ;  /* 0x00030200000e7ab9 */ /* 0x000fe20000000a00 */
[----:B------:R-:W-:Y:S01]  /*9e90*/  ULDC UR9, c[0x0][0xbe8] ;  /* 0x0002fa0000097ab9 */ /* 0x000fe20000000800 */
[----:B------:R-:W-:Y:S01]  /*9ea0*/  UMOV UR10, UR8 ;  /* 0x00000008000a7c82 */ /* 0x000fe20008000000 */
[----:B0-----:R-:W-:Y:S01]  /*9eb0*/  UMOV UR11, UR4 ;  /* 0x00000004000b7c82 */ /* 0x001fe20008000000 */
[----:B------:R-:W-:Y:S01]  /*9ec0*/  UISETP.NE.U32.AND UP0, UPT, UR14, URZ, UPT ;  /* 0x0000003f0e00728c */ /* 0x000fe2000bf05070 */
[----:B------:R-:W-:-:S03]  /*9ed0*/  ULDC UR4, c[0x0][0xad4] ;  /* 0x0002b50000047ab9 */ /* 0x000fc60000000800 */
[----:B------:R-:W-:-:S11]  /*9ee0*/  UISETP.NE.AND.EX UP0, UPT, UR15, URZ, UPT, UP0 ;  /* 0x0000003f0f00728c */ /* 0x000fd6000bf05300 */
[----:B------:R-:W-:-:S04]  /*9ef0*/  @UP0 ULEA UR14, UP1, UR39, UR14, 0x2 ;  /* 0x0000000e270e0291 */ /* 0x000fc8000f82103f */
[----:B------:R-:W-:Y:S01]  /*9f00*/  @UP0 ULEA.HI.X UR15, UR39, UR15, UR40, 0x2, UP1 ;  /* 0x0000000f270f0291 */ /* 0x000fe200088f1428 */
        /* <DEDUP_REMOVED lines=44> */
[----:B------:R-:W-:Y:S01]  /*a1d0*/  MOV R3, R12 ;  /* 0x0000000c00037202 */ /* 0x000fe20000000f00 */
[----:B------:R0:W-:Y:S01]  /*a1e0*/  STSM.16.M88.4 [R5], R8 ;  /* 0x0000000805007844 */ /* 0x0001e20000000200 */
[----:B------:R-:W-:-:S02]  /*a1f0*/  SHF.R.U64 R154, R154, 0x3, RZ ;  /* 0x000000039a9a7819 */ /* 0x000fc400000012ff */
[----:B------:R-:W-:Y:S01]  /*a200*/  LOP3.LUT R164, R164, R165, RZ, 0x3c, !PT ;  /* 0x000000a5a4a47212 */ /* 0x000fe200078e3cff */
[--C-:B------:R-:W-:Y:S01]  /*a210*/  IMAD.X R165, RZ, RZ, R7.reuse, P4 ;  /* 0x000000ffffa57224 */ /* 0x100fe200020e0607 */
[----:B------:R-:W-:Y:S02]  /*a220*/  F2FP.BF16.F32.PACK_AB R12, R33, R32 ;  /* 0x00000020210c723e */ /* 0x000fe400000010ff */
[----:B------:R-:W-:Y:S02]  /*a230*/  F2FP.BF16.F32.PACK_AB R13, R35, R34 ;  /* 0x00000022230d723e */ /* 0x000fe400000010ff */
[----:B------:R-:W-:Y:S02]  /*a240*/  IADD3 R21, P5, R6, 0xc020, RZ ;  /* 0x0000c02006157810 */ /* 0x000fe40007fbe0ff */
[----:B------:R-:W-:Y:S01]  /*a250*/  LOP3.LUT R168, R168, R169, RZ, 0x3c, !PT ;  /* 0x000000a9a8a87212 */ /* 0x000fe200078e3cff */
[----:B------:R-:W-:Y:S01]  /*a260*/  IMAD.X R169, RZ, RZ, R7, P6 ;  /* 0x000000ffffa97224 */ /* 0x000fe200030e0607 */
[C---:B------:R-:W-:Y:S01]  /*a270*/  IADD3 R159, P3, R6.reuse, 0x8060, RZ ;  /* 0x00008060069f7810 */ /* 0x040fe20007f7e0ff */
[----:B------:R1:W-:Y:S01]  /*a280*/  STSM.16.M88.4 [R3], R12 ;  /* 0x0000000c03007844 */ /* 0x0003e20000000200 */
[----:B------:R-:W-:-:S02]  /*a290*/  IADD3 R157, P2, R6, 0xc040, RZ ;  /* 0x0000c040069d7810 */ /* 0x000fc40007f5e0ff */
[----:B------:R-:W-:Y:S02]  /*a2a0*/  SHF.R.U64 R172, R172, 0x3, RZ ;  /* 0x00000003acac7819 */ /* 0x000fe400000012ff */
[----:B------:R-:W-:Y:S02]  /*a2b0*/  IADD3 R175, P4, R6, 0x8040, RZ ;  /* 0x0000804006af7810 */ /* 0x000fe40007f9e0ff */
[----:B------:R-:W-:Y:S01]  /*a2c0*/  LOP3.LUT R154, R154, R155, RZ, 0x3c, !PT ;  /* 0x0000009b9a9a7212 */ /* 0x000fe200078e3cff */
[----:B------:R-:W-:Y:S01]  /*a2d0*/  IMAD.X R155, RZ, RZ, R7, P0 ;  /* 0x000000ffff9b7224 */ /* 0x000fe200000e0607 */
[----:B------:R-:W-:Y:S02]  /*a2e0*/  IADD3 R161, P6, R6, 0xc000, RZ ;  /* 0x0000c00006a17810 */ /* 0x000fe40007fde0ff */
[----:B------:R-:W-:Y:S02]  /*a2f0*/  LOP3.LUT R20, R21, 0x380, RZ, 0xc0, !PT ;  /* 0x0000038015147812 */ /* 0x000fe400078ec0ff */
[----:B------:R-:W-:-:S02]  /*a300*/  LOP3.LUT R158, R159, 0x380, RZ, 0xc0, !PT ;  /* 0x000003809f9e7812 */ /* 0x000fc400078ec0ff */
[----:B------:R-:W-:Y:S02]  /*a310*/  LOP3.LUT R156, R157, 0x380, RZ, 0xc0, !PT ;  /* 0x000003809d9c7812 */ /* 0x000fe400078ec0ff */
[----:B------:R-:W-:Y:S02]  /*a320*/  MOV R163, R162 ;  /* 0x000000a200a37202 */ /* 0x000fe40000000f00 */
[----:B0-----:R-:W-:Y:S02]  /*a330*/  F2FP.BF16.F32.PACK_AB R8, R41, R40 ;  /* 0x000000282908723e */ /* 0x001fe400000010ff */
[----:B------:R-:W-:Y:S02]  /*a340*/  F2FP.BF16.F32.PACK_AB R9, R43, R42 ;  /* 0x0000002a2b09723e */ /* 0x000fe400000010ff */
[----:B------:R-:W-:Y:S02]  /*a350*/  F2FP.BF16.F32.PACK_AB R10, R45, R44 ;  /* 0x0000002c2d0a723e */ /* 0x000fe400000010ff */
[----:B------:R-:W-:-:S02]  /*a360*/  F2FP.BF16.F32.PACK_AB R11, R47, R46 ;  /* 0x0000002e2f0b723e */ /* 0x000fc400000010ff */
[----:B------:R-:W-:Y:S01]  /*a370*/  LOP3.LUT R172, R172, R173, RZ, 0x3c, !PT ;  /* 0x000000adacac7212 */ /* 0x000fe200078e3cff */
[----:B------:R-:W-:Y:S01]  /*a380*/  IMAD.X R173, RZ, RZ, R7, P1 ;  /* 0x000000ffffad7224 */ /* 0x000fe200008e0607 */
[----:B------:R-:W-:Y:S01]  /*a390*/  LOP3.LUT R174, R175, 0x380, RZ, 0xc0, !PT ;  /* 0x00000380afae7812 */ /* 0x000fe200078ec0ff */
[----:B------:R0:W-:Y:S01]  /*a3a0*/  STSM.16.M88.4 [R163], R8 ;  /* 0x00000008a3007844 */ /* 0x0001e20000000200 */
[----:B------:R-:W-:Y:S02]  /*a3b0*/  MOV R164, R164 ;  /* 0x000000a400a47202 */ /* 0x000fe40000000f00 */
[----:B-1----:R-:W-:Y:S02]  /*a3c0*/  F2FP.BF16.F32.PACK_AB R12, R49, R48 ;  /* 0x00000030310c723e */ /* 0x002fe400000010ff */
[----:B------:R-:W-:Y:S02]  /*a3d0*/  F2FP.BF16.F32.PACK_AB R13, R51, R50 ;  /* 0x00000032330d723e */ /* 0x000fe400000010ff */
[----:B------:R-:W-:-:S02]  /*a3e0*/  F2FP.BF16.F32.PACK_AB R14, R53, R52 ;  /* 0x00000034350e723e */ /* 0x000fc400000010ff */
[----:B------:R-:W-:Y:S02]  /*a3f0*/  F2FP.BF16.F32.PACK_AB R15, R55, R54 ;  /* 0x00000036370f723e */ /* 0x000fe400000010ff */
[----:B------:R-:W-:Y:S02]  /*a400*/  LOP3.LUT R160, R161, 0x380, RZ, 0xc0, !PT ;  /* 0x00000380a1a07812 */ /* 0x000fe400078ec0ff */
[----:B------:R-:W-:Y:S01]  /*a410*/  SHF.R.U64 R20, R20, 0x3, RZ ;  /* 0x0000000314147819 */ /* 0x000fe200000012ff */
[----:B------:R1:W-:Y:S01]  /*a420*/  STSM.16.M88.4 [R164], R12 ;  /* 0x0000000ca4007844 */ /* 0x0003e20000000200 */
[----:B------:R-:W-:Y:S02]  /*a430*/  IADD3 R3, P1, R6, 0xc060, RZ ;  /* 0x0000c06006037810 */ /* 0x000fe40007f3e0ff */
[----:B------:R-:W-:Y:S02]  /*a440*/  SHF.R.U64 R158, R158, 0x3, RZ ;  /* 0x000000039e9e7819 */ /* 0x000fe400000012ff */
[----:B------:R-:W-:-:S02]  /*a450*/  SHF.R.U64 R156, R156, 0x3, RZ ;  /* 0x000000039c9c7819 */ /* 0x000fc400000012ff */
[----:B------:R-:W-:Y:S02]  /*a460*/  MOV R162, R152 ;  /* 0x0000009800a27202 */ /* 0x000fe40000000f00 */
[----:B------:R-:W-:Y:S02]  /*a470*/  MOV R5, R154 ;  /* 0x0000009a00057202 */ /* 0x000fe40000000f00 */
[----:B------:R-:W-:Y:S02]  /*a480*/  SHF.R.U64 R174, R174, 0x3, RZ ;  /* 0x00000003aeae7819 */ /* 0x000fe400000012ff */
[----:B------:R-:W-:Y:S02]  /*a490*/  MOV R166, R166 ;  /* 0x000000a600a67202 */ /* 0x000fe40000000f00 */
[----:B------:R-:W-:Y:S02]  /*a4a0*/  F2FP.BF16.F32.PACK_AB R152, R57, R56 ;  /* 0x000000383998723e */ /* 0x000fe400000010ff */
[----:B------:R-:W-:-:S02]  /*a4b0*/  F2FP.BF16.F32.PACK_AB R153, R59, R58 ;  /* 0x0000003a3b99723e */ /* 0x000fc400000010ff */
[----:B------:R-:W-:Y:S02]  /*a4c0*/  F2FP.BF16.F32.PACK_AB R154, R61, R60 ;  /* 0x0000003c3d9a723e */ /* 0x000fe400000010ff */
[----:B------:R-:W-:Y:S02]  /*a4d0*/  F2FP.BF16.F32.PACK_AB R155, R63, R62 ;  /* 0x0000003e3f9b723e */ /* 0x000fe400000010ff */
[----:B------:R-:W-:Y:S02]  /*a4e0*/  SHF.R.U64 R160, R160, 0x3, RZ ;  /* 0x00000003a0a07819 */ /* 0x000fe400000012ff */
[----:B------:R-:W-:Y:S01]  /*a4f0*/  MOV R168, R168 ;  /* 0x000000a800a87202 */ /* 0x000fe20000000f00 */
[----:B------:R2:W-:Y:S01]  /*a500*/  STSM.16.M88.4 [R166], R152 ;  /* 0x00000098a6007844 */ /* 0x0005e20000000200 */
[----:B0-----:R-:W-:Y:S02]  /*a510*/  F2FP.BF16.F32.PACK_AB R8, R65, R64 ;  /* 0x000000404108723e */ /* 0x001fe400000010ff */
[----:B------:R-:W-:-:S02]  /*a520*/  F2FP.BF16.F32.PACK_AB R9, R67, R66 ;  /* 0x000000424309723e */ /* 0x000fc400000010ff */
[----:B------:R-:W-:Y:S02]  /*a530*/  F2FP.BF16.F32.PACK_AB R10, R69, R68 ;  /* 0x00000044450a723e */ /* 0x000fe400000010ff */
[----:B------:R-:W-:Y:S02]  /*a540*/  F2FP.BF16.F32.PACK_AB R11, R71, R70 ;  /* 0x00000046470b723e */ /* 0x000fe400000010ff */
[----:B------:R-:W-:Y:S01]  /*a550*/  LOP3.LUT R20, R20, R21, RZ, 0x3c, !PT ;  /* 0x0000001514147212 */ /* 0x000fe200078e3cff */
[----:B------:R-:W-:Y:S01]  /*a560*/  IMAD.X R21, RZ, RZ, R7, P5 ;  /* 0x000000ffff157224 */ /* 0x000fe200028e0607 */
[----:B------:R-:W-:Y:S01]  /*a570*/  LOP3.LUT R6, R3, 0x380, RZ, 0xc0, !PT ;  /* 0x0000038003067812 */ /* 0x000fe200078ec0ff */
[----:B------:R0:W-:Y:S01]  /*a580*/  STSM.16.M88.4 [R168], R8 ;  /* 0x00000008a8007844 */ /* 0x0001e20000000200 */
[----:B------:R-:W-:Y:S02]  /*a590*/  MOV R170, R170 ;  /* 0x000000aa00aa7202 */ /* 0x000fe40000000f00 */
[----:B-1----:R-:W-:-:S02]  /*a5a0*/  F2FP.BF16.F32.PACK_AB R12, R73, R72 ;  /* 0x00000048490c723e */ /* 0x002fc400000010ff */
        /* <DEDUP_REMOVED lines=11> */
[----:B------:R-:W-:Y:S01]  /*a660*/  SHF.R.U64 R6, R6, 0x3, RZ ;  /* 0x0000000306067819 */ /* 0x000fe200000012ff */
[----:B------:R1:W-:Y:S01]  /*a670*/  STSM.16.M88.4 [R170], R12 ;  /* 0x0000000caa007844 */ /* 0x0003e20000000200 */
[----:B------:R-:W-:Y:S01]  /*a680*/  F2FP.BF16.F32.PACK_AB R164, R81, R80 ;  /* 0x0000005051a4723e */ /* 0x000fe200000010ff */
[----:B------:R-:W-:Y:S01]  /*a690*/  IMAD.X R7, RZ, RZ, R7, P1 ;  /* 0x000000ffff077224 */ /* 0x000fe200008e0607 */
[----:B------:R-:W-:-:S02]  /*a6a0*/  F2FP.BF16.F32.PACK_AB R165, R83, R82 ;  /* 0x0000005253a5723e */ /* 0x000fc400000010ff */
[----:B--2---:R-:W-:Y:S02]  /*a6b0*/  F2FP.BF16.F32.PACK_AB R166, R85, R84 ;  /* 0x0000005455a6723e */ /* 0x004fe400000010ff */
[----:B------:R-:W-:Y:S02]  /*a6c0*/  F2FP.BF16.F32.PACK_AB R167, R87, R86 ;  /* 0x0000005657a7723e */ /* 0x000fe400000010ff */
[----:B------:R-:W-:Y:S02]  /*a6d0*/  MOV R172, R172 ;  /* 0x000000ac00ac7202 */ /* 0x000fe40000000f00 */
[----:B0-----:R-:W-:Y:S01]  /*a6e0*/  F2FP.BF16.F32.PACK_AB R168, R89, R88 ;  /* 0x0000005859a8723e */ /* 0x001fe200000010ff */
[----:B------:R0:W-:Y:S01]  /*a6f0*/  STSM.16.M88.4 [R162], R164 ;  /* 0x000000a4a2007844 */ /* 0x0001e20000000200 */
[----:B------:R-:W-:Y:S02]  /*a700*/  F2FP.BF16.F32.PACK_AB R169, R91, R90 ;  /* 0x0000005a5ba9723e */ /* 0x000fe400000010ff */
[----:B------:R-:W-:-:S02]  /*a710*/  F2FP.BF16.F32.PACK_AB R171, R95, R94 ;  /* 0x0000005e5fab723e */ /* 0x000fc400000010ff */
[----:B-1----:R-:W-:Y:S02]  /*a720*/  F2FP.BF16.F32.PACK_AB R170, R93, R92 ;  /* 0x0000005c5daa723e */ /* 0x002fe400000010ff */
[----:B------:R-:W-:Y:S02]  /*a730*/  MOV R20, R20 ;  /* 0x0000001400147202 */ /* 0x000fe40000000f00 */
[----:B------:R-:W-:Y:S01]  /*a740*/  MOV R173, R158 ;  /* 0x0000009e00ad7202 */ /* 0x000fe20000000f00 */
[----:B------:R-:W-:Y:S01]  /*a750*/  STSM.16.M88.4 [R172], R168 ;  /* 0x000000a8ac007844 */ /* 0x000fe20000000200 */
[----:B------:R-:W-:Y:S02]  /*a760*/  MOV R21, R156 ;  /* 0x0000009c00157202 */ /* 0x000fe40000000f00 */
[----:B------:R-:W-:Y:S02]  /*a770*/  F2FP.BF16.F32.PACK_AB R152, R97, R96 ;  /* 0x000000606198723e */ /* 0x000fe400000010ff */
[----:B------:R-:W-:-:S02]  /*a780*/  F2FP.BF16.F32.PACK_AB R153, R99, R98 ;  /* 0x000000626399723e */ /* 0x000fc400000010ff */
[----:B------:R-:W-:Y:S02]  /*a790*/  F2FP.BF16.F32.PACK_AB R154, R101, R100 ;  /* 0x00000064659a723e */ /* 0x000fe400000010ff */
[----:B------:R-:W-:Y:S02]  /*a7a0*/  F2FP.BF16.F32.PACK_AB R155, R103, R102 ;  /* 0x00000066679b723e */ /* 0x000fe400000010ff */
[----:B------:R-:W-:Y:S02]  /*a7b0*/  LOP3.LUT R6, R6, R3, RZ, 0x3c, !PT ;  /* 0x0000000306067212 */ /* 0x000fe400078e3cff */
[----:B------:R-:W-:Y:S01]  /*a7c0*/  MOV R174, R174 ;  /* 0x000000ae00ae7202 */ /* 0x000fe20000000f00 */
[----:B------:R1:W-:Y:S01]  /*a7d0*/  STSM.16.M88.4 [R5], R152 ;  /* 0x0000009805007844 */ /* 0x0003e20000000200 */
[----:B------:R-:W-:Y:S02]  /*a7e0*/  F2FP.BF16.F32.PACK_AB R156, R105, R104 ;  /* 0x00000068699c723e */ /* 0x000fe400000010ff */
[----:B------:R-:W-:-:S02]  /*a7f0*/  F2FP.BF16.F32.PACK_AB R157, R107, R106 ;  /* 0x0000006a6b9d723e */ /* 0x000fc400000010ff */
[----:B------:R-:W-:Y:S02]  /*a800*/  F2FP.BF16.F32.PACK_AB R158, R109, R108 ;  /* 0x0000006c6d9e723e */ /* 0x000fe400000010ff */
[----:B------:R-:W-:Y:S02]  /*a810*/  F2FP.BF16.F32.PACK_AB R159, R111, R110 ;  /* 0x0000006e6f9f723e */ /* 0x000fe400000010ff */
[----:B------:R-:W-:Y:S02]  /*a820*/  MOV R3, R160 ;  /* 0x000000a000037202 */ /* 0x000fe40000000f00 */
[----:B------:R-:W-:Y:S01]  /*a830*/  F2FP.BF16.F32.PACK_AB R160, R113, R112 ;  /* 0x0000007071a0723e */ /* 0x000fe200000010ff */
[----:B------:R2:W-:Y:S01]  /*a840*/  STSM.16.M88.4 [R174], R156 ;  /* 0x0000009cae007844 */ /* 0x0005e20000000200 */
[----:B------:R-:W-:Y:S02]  /*a850*/  F2FP.BF16.F32.PACK_AB R161, R115, R114 ;  /* 0x0000007273a1723e */ /* 0x000fe400000010ff */
[----:B0-----:R-:W-:-:S02]  /*a860*/  F2FP.BF16.F32.PACK_AB R162, R117, R116 ;  /* 0x0000007475a2723e */ /* 0x001fc400000010ff */
[----:B------:R-:W-:Y:S02]  /*a870*/  F2FP.BF16.F32.PACK_AB R163, R119, R118 ;  /* 0x0000007677a3723e */ /* 0x000fe400000010ff */
[----:B------:R-:W-:Y:S02]  /*a880*/  F2FP.BF16.F32.PACK_AB R8, R121, R120 ;  /* 0x000000787908723e */ /* 0x000fe400000010ff */
        /* <DEDUP_REMOVED lines=9> */
[----:B-1----:R-:W-:Y:S02]  /*a920*/  F2FP.BF16.F32.PACK_AB R152, R137, R136 ;  /* 0x000000888998723e */ /* 0x002fe400000010ff */
[----:B------:R-:W-:Y:S01]  /*a930*/  F2FP.BF16.F32.PACK_AB R153, R139, R138 ;  /* 0x0000008a8b99723e */ /* 0x000fe200000010ff */
[----:B------:R1:W-:Y:S01]  /*a940*/  STSM.16.M88.4 [R20], R12 ;  /* 0x0000000c14007844 */ /* 0x0003e20000000200 */
[----:B------:R-:W-:-:S02]  /*a950*/  F2FP.BF16.F32.PACK_AB R154, R141, R140 ;  /* 0x0000008c8d9a723e */ /* 0x000fc400000010ff */
[----:B------:R-:W-:Y:S02]  /*a960*/  F2FP.BF16.F32.PACK_AB R155, R143, R142 ;  /* 0x0000008e8f9b723e */ /* 0x000fe400000010ff */
[----:B------:R-:W-:Y:S01]  /*a970*/  MOV R164, R6 ;  /* 0x0000000600a47202 */ /* 0x000fe20000000f00 */
[----:B------:R-:W-:Y:S01]  /*a980*/  IMAD.U32 R6, RZ, RZ, UR12 ;  /* 0x0000000cff067e24 */ /* 0x000fe2000f8e00ff */
[----:B--2---:R-:W-:Y:S01]  /*a990*/  F2FP.BF16.F32.PACK_AB R156, R145, R144 ;  /* 0x00000090919c723e */ /* 0x004fe200000010ff */
[----:B------:R2:W-:Y:S01]  /*a9a0*/  STSM.16.M88.4 [R21], R152 ;  /* 0x0000009815007844 */ /* 0x0005e20000000200 */
[----:B------:R-:W-:Y:S01]  /*a9b0*/  F2FP.BF16.F32.PACK_AB R157, R147, R146 ;  /* 0x00000092939d723e */ /* 0x000fe200000010ff */
[----:B------:R-:W-:Y:S01]  /*a9c0*/  IMAD.U32 R7, RZ, RZ, UR13 ;  /* 0x0000000dff077e24 */ /* 0x000fe2000f8e00ff */
[----:B------:R-:W-:Y:S02]  /*a9d0*/  F2FP.BF16.F32.PACK_AB R158, R149, R148 ;  /* 0x00000094959e723e */ /* 0x000fe400000010ff */
[----:B------:R-:W-:-:S02]  /*a9e0*/  F2FP.BF16.F32.PACK_AB R159, R151, R150 ;  /* 0x00000096979f723e */ /* 0x000fc400000010ff */
[----:B------:R-:W-:-:S03]  /*a9f0*/  ISETP.NE.U32.AND P0, PT, RZ, UR16, PT ;  /* 0x00000010ff007c0c */ /* 0x000fc6000bf05070 */
[----:B------:R2:W-:Y:S01]  /*aa00*/  STSM.16.M88.4 [R164], R156 ;  /* 0x0000009ca4007844 */ /* 0x0005e20000000200 */
[----:B------:R-:W-:Y:S01]  /*aa10*/  BAR.SYNC.DEFER_BLOCKING 0x1, 0x100 ;  /* 0x0044000000007b1d */ /* 0x000fe20000010000 */
[----:B------:R-:W-:-:S13]  /*aa20*/  ISETP.NE.AND.EX P0, PT, RZ, UR17, PT, P0 ;  /* 0x00000011ff007c0c */ /* 0x000fda000bf05300 */
[----:B------:R3:W4:Y:S01]  /*aa30*/  @P0 LDG.E R5, desc[UR52][R6.64] ;  /* 0x0000003406050981 */ /* 0x000722000c1e1900 */
[----:B------:R-:W-:Y:S01]  /*aa40*/  PLOP3.LUT P4, PT, PT, PT, UP0, 0x80, 0x0 ;  /* 0x000000000000781c */ /* 0x000fe20003f8f008 */
[----:B---3--:R-:W-:Y:S02]  /*aa50*/  IMAD.U32 R6, RZ, RZ, UR14 ;  /* 0x0000000eff067e24 */ /* 0x008fe4000f8e00ff */
[----:B------:R-:W-:-:S10]  /*aa60*/  IMAD.U32 R7, RZ, RZ, UR15 ;  /* 0x0000000fff077e24 */ /* 0x000fd4000f8e00ff */
[----:B0-----:R0:W3:Y:S01]  /*aa70*/  @P4 LDG.E R3, desc[UR52][R6.64] ;  /* 0x0000003406034981 */ /* 0x0010e2000c1e1900 */
[----:B------:R-:W-:Y:S01]  /*aa80*/  UISETP.NE.AND UP0, UPT, UR44, URZ, UPT ;  /* 0x0000003f2c00728c */ /* 0x000fe2000bf05270 */
[----:B-1----:R-:W-:Y:S01]  /*aa90*/  VIADD R12, R16, UR42 ;  /* 0x0000002a100c7c36 */ /* 0x002fe20008000000 */
[----:B------:R-:W-:Y:S02]  /*aaa0*/  UISETP.NE.AND UP1, UPT, UR9, 0x1, UPT ;  /* 0x000000010900788c */ /* 0x000fe4000bf25270 */
[----:B------:R-:W-:Y:S01]  /*aab0*/  USEL UR4, UR44, UR4, UP0 ;  /* 0x000000042c047287 */ /* 0x000fe20008000000 */
[----:B------:R-:W-:Y:S01]  /*aac0*/  UMOV UR23, 0x9b8 ;  /* 0x000009b800177882 */ /* 0x000fe20000000000 */
[----:B------:R-:W-:Y:S02]  /*aad0*/  UISETP.NE.U32.AND UP0, UPT, UR16, URZ, UPT ;  /* 0x0000003f1000728c */ /* 0x000fe4000bf05070 */
[----:B------:R-:W-:Y:S01]  /*aae0*/  PLOP3.LUT P1, PT, PT, PT, UP1, 0x80, 0x0 ;  /* 0x000000000000781c */ /* 0x000fe20003f2f018 */
[----:B------:R-:W-:-:S02]  /*aaf0*/  UISETP.GT.AND UP2, UPT, UR4, 0x1, UPT ;  /* 0x000000010400788c */ /* 0x000fc4000bf44270 */
[----:B------:R-:W-:Y:S02]  /*ab00*/  UISETP.NE.AND.EX UP0, UPT, UR17, URZ, UPT, UP0 ;  /* 0x0000003f1100728c */ /* 0x000fe4000bf05300 */
[----:B------:R-:W-:Y:S01]  /*ab10*/  USEL UR23, UR23, 0x978, UP2 ;  /* 0x0000097817177887 */ /* 0x000fe20009000000 */
[----:B------:R-:W-:Y:S01]  /*ab20*/  UMOV UR4, URZ ;  /* 0x0000003f00047c82 */ /* 0x000fe20008000000 */
[----:B------:R-:W-:Y:S01]  /*ab30*/  USEL UR39, UR39, URZ, !UP0 ;  /* 0x0000003f27277287 */ /* 0x000fe2000c000000 */
[----:B------:R-:W-:Y:S01]  /*ab40*/  @UP1 ULDC UR25, c[0x0][0xbec] ;  /* 0x0002fb0000191ab9 */ /* 0x000fe20000000800 */
[----:B------:R-:W-:Y:S02]  /*ab50*/  USEL UR22, UR43, URZ, UP2 ;  /* 0x0000003f2b167287 */ /* 0x000fe40009000000 */
[----:B------:R-:W-:Y:S02]  /*ab60*/  USEL UR40, UR40, URZ, !UP0 ;  /* 0x0000003f28287287 */ /* 0x000fe4000c000000 */
[----:B0-----:R-:W-:Y:S01]  /*ab70*/  @P1 IMAD.HI.U32 R6, R12, UR25, RZ ;  /* 0x000000190c061c27 */ /* 0x001fe2000f8e00ff */
[----:B------:R-:W-:-:S03]  /*ab80*/  @UP1 ULDC UR28, c[0x0][0xbf0] ;  /* 0x0002fc00001c1ab9 */ /* 0x000fc60000000800 */
[----:B------:R-:W-:Y:S01]  /*ab90*/  ULDC.64 UR18, c[0x0][UR23+0x220] ;  /* 0x0000880017127abb */ /* 0x000fe20008000a00 */
[----:B------:R-:W-:Y:S01]  /*aba0*/  ULDC.64 UR16, c[0x0][UR23+0x218] ;  /* 0x0000860017107abb */ /* 0x000fe20008000a00 */
[----:B------:R-:W-:Y:S01]  /*abb0*/  UIMAD UR19, UR19, UR39, URZ ;  /* 0x00000027131372a4 */ /* 0x000fe2000f8e023f */
[----:B------:R-:W-:Y:S01]  /*abc0*/  ULDC.64 UR20, c[0x0][UR23+0x228] ;  /* 0x00008a0017147abb */ /* 0x000fe20008000a00 */
[----:B------:R-:W-:Y:S02]  /*abd0*/  UIMAD.WIDE.U32 UR14, UR16, UR41, URZ ;  /* 0x00000029100e72a5 */ /* 0x000fe4000f8e003f */
[----:B------:R-:W-:Y:S02]  /*abe0*/  UIMAD UR24, UR17, UR41, URZ ;  /* 0x00000029111872a4 */ /* 0x000fe4000f8e023f */
[----:B------:R-:W-:Y:S02]  /*abf0*/  UIMAD.WIDE.U32 UR26, UR20, UR22, URZ ;  /* 0x00000016141a72a5 */ /* 0x000fe4000f8e003f */
[----:B------:R-:W-:-:S02]  /*ac00*/  UIMAD.WIDE.U32 UR16, UR18, UR39, URZ ;  /* 0x00000027121072a5 */ /* 0x000fc4000f8e003f */
[----:B------:R-:W-:Y:S02]  /*ac10*/  UIMAD UR20, UR21, UR22, URZ ;  /* 0x00000016151472a4 */ /* 0x000fe4000f8e023f */
[----:B------:R-:W-:Y:S02]  /*ac20*/  UIMAD UR19, UR18, UR40, UR19 ;  /* 0x00000028121372a4 */ /* 0x000fe4000f8e0213 */
[----:B------:R-:W-:Y:S02]  /*ac30*/  UIADD3 UR20, UR27, UR20, URZ ;  /* 0x000000141b147290 */ /* 0x000fe4000fffe03f */
[----:B------:R-:W-:Y:S02]  /*ac40*/  UIADD3 UR19, UR17, UR19, URZ ;  /* 0x0000001311137290 */ /* 0x000fe4000fffe03f */
[----:B------:R-:W-:Y:S02]  /*ac50*/  UIADD3 UR24, UR15, UR24, URZ ;  /* 0x000000180f187290 */ /* 0x000fe4000fffe03f */
[----:B------:R-:W-:Y:S01]  /*ac60*/  IMAD.U32 R10, RZ, RZ, UR20 ;  /* 0x00000014ff0a7e24 */ /* 0x000fe2000f8e00ff */
[----:B----4-:R-:W-:Y:S01]  /*ac70*/  @P0 R2UR UR4, R5 ;  /* 0x00000000050402ca */ /* 0x010fe200000e0000 */
[----:B------:R-:W-:Y:S01]  /*ac80*/  IMAD.MOV.U32 R5, RZ, RZ, R12 ;  /* 0x000000ffff057224 */ /* 0x000fe200078e000c */
[----:B------:R-:W-:Y:S01]  /*ac90*/  @P1 SHF.R.U32.HI R5, RZ, UR28, R6 ;  /* 0x0000001cff051c19 */ /* 0x000fe20008011606 */
[----:B------:R-:W-:-:S03]  /*aca0*/  IMAD.U32 R6, RZ, RZ, UR26 ;  /* 0x0000001aff067e24 */ /* 0x000fc6000f8e00ff */
[--C-:B------:R-:W-:Y:S01]  /*acb0*/  SHF.R.S32.HI R7, RZ, 0x1f, R5.reuse ;  /* 0x0000001fff077819 */ /* 0x100fe20000011405 */
[----:B------:R-:W-:-:S04]  /*acc0*/  IMAD.MOV R9, RZ, RZ, -R5 ;  /* 0x000000ffff097224 */ /* 0x000fc800078e0a05 */
[----:B------:R-:W-:Y:S02]  /*acd0*/  IMAD R9, R9, UR9, R12 ;  /* 0x0000000909097c24 */ /* 0x000fe4000f8e020c */
[----:B------:R-:W-:Y:S02]  /*ace0*/  UIADD3 UR14, UP0, UP3, UR16, UR14, UR4 ;  /* 0x0000000e100e7290 */ /* 0x000fe4000fb1e004 */
[----:B------:R-:W-:-:S04]  /*acf0*/  USHF.R.S32.HI UR17, URZ, 0x1f, UR4 ;  /* 0x0000001f3f117899 */ /* 0x000fc80008011404 */
[----:B------:R-:W-:Y:S01]  /*ad00*/  UIADD3.X UR16, UR19, UR24, UR17, UP0, UP3 ;  /* 0x0000001813107290 */ /* 0x000fe200087e6411 */
[----:B------:R-:W-:Y:S01]  /*ad10*/  IADD3 R6, P2, P3, R5, UR14, R6 ;  /* 0x0000000e05067c10 */ /* 0x000fe2000fb5e006 */
        /* <DEDUP_REMOVED lines=8> */
[----:B------:R-:W-:Y:S01]  /*ada0*/  IMAD.WIDE.U32 R6, R9, UR14, R6 ;  /* 0x0000000e09067c25 */ /* 0x000fe2000f8e0006 */
[----:B------:R-:W-:Y:S01]  /*adb0*/  ULDC UR14, c[0x0][0xa88] ;  /* 0x0002a200000e7ab9 */ /* 0x000fe20000000800 */
[----:B---3--:R-:W-:-:S02]  /*adc0*/  @P4 R2UR UR14, R3 ;  /* 0x00000000030e42ca */ /* 0x008fc400000e0000 */
[----:B------:R-:W-:Y:S01]  /*add0*/  IMAD.IADD R5, R7, 0x1, R5 ;  /* 0x0000000107057824 */ /* 0x000fe200078e0205 */
[----:B------:R-:W-:-:S04]  /*ade0*/  LEA R10, P2, R6, UR18, 0x2 ;  /* 0x00000012060a7c11 */ /* 0x000fc8000f8410ff */
[----:B------:R-:W-:Y:S01]  /*adf0*/  LEA.HI.X R5, R6, UR19, R5, 0x2, P2 ;  /* 0x0000001306057c11 */ /* 0x000fe200090f1405 */
[----:B--2---:R-:W-:Y:S08]  /*ae00*/  @P4 BRA `(.L_x_14131) ;  /* 0x0000000000284947 */ /* 0x004ff00003800000 */
[----:B------:R-:W-:Y:S05]  /*ae10*/  @!P0 BRA `(.L_x_14131) ;  /* 0x0000000000248947 */ /* 0x000fea0003800000 */
[----:B------:R-:W-:Y:S02]  /*ae20*/  IMAD.U32 R6, RZ, RZ, UR12 ;  /* 0x0000000cff067e24 */ /* 0x000fe4000f8e00ff */
[----:B------:R-:W-:Y:S02]  /*ae30*/  IMAD.U32 R8, RZ, RZ, UR12 ;  /* 0x0000000cff087e24 */ /* 0x000fe4000f8e00ff */
[----:B------:R-:W-:Y:S02]  /*ae40*/  IMAD.U32 R7, RZ, RZ, UR13 ;  /* 0x0000000dff077e24 */ /* 0x000fe4000f8e00ff */
[----:B------:R-:W-:-:S03]  /*ae50*/  IMAD.U32 R9, RZ, RZ, UR13 ;  /* 0x0000000dff097e24 */ /* 0x000fc6000f8e00ff */
[----:B------:R-:W2:Y:S04]  /*ae60*/  LDG.E R6, desc[UR52][R6.64] ;  /* 0x0000003406067981 */ /* 0x000ea8000c1e1900 */
[----:B------:R-:W3:Y:S01]  /*ae70*/  LDG.E R8, desc[UR52][R8.64+0x4] ;  /* 0x0000043408087981 */ /* 0x000ee2000c1e1900 */
[----:B--2---:R-:W-:Y:S02]  /*ae80*/  R2UR UR12, R6 ;  /* 0x00000000060c72ca */ /* 0x004fe400000e0000 */
[----:B---3--:R-:W-:-:S13]  /*ae90*/  R2UR UR14, R8 ;  /* 0x00000000080e72ca */ /* 0x008fda00000e0000 */
[----:B------:R-:W-:-:S12]  /*aea0*/  UIADD3 UR14, -UR12, UR14, URZ ;  /* 0x0000000e0c0e7290 */ /* 0x000fd8000fffe13f */
.L_x_14131:
[----:B------:R-:W2:Y:S01]  /*aeb0*/  LDL R3, [R1+0x28] ;  /* 0x0000280001037983 */ /* 0x000ea20000100800 */
[----:B------:R-:W-:Y:S01]  /*aec0*/  UIMAD UR16, UR14, UR9, URZ ;  /* 0x000000090e1072a4 */ /* 0x000fe2000f8e023f */
[----:B------:R-:W-:Y:S02]  /*aed0*/  LOP3.LUT P0, RZ, R222, 0x3, RZ, 0xc0, !PT ;  /* 0x00000003deff7812 */ /* 0x000fe4000780c0ff */
[----:B------:R-:W-:Y:S01]  /*aee0*/  SHFL.IDX PT, R6, R10, RZ, 0x1c1f ;  /* 0x001c1fff0a067589 */ /* 0x000fe200000e0000 */
[----:B------:R-:W-:-:S03]  /*aef0*/  PLOP3.LUT P3, PT, PT, PT, UP2, 0x80, 0x0 ;  /* 0x000000000000781c */ /* 0x000fc60003f6f028 */
[----:B------:R-:W0:Y:S04]  /*af00*/  SHFL.IDX PT, R7, R5, RZ, 0x1c1f ;  /* 0x001c1fff05077589 */ /* 0x000e2800000e0000 */
[----:B------:R-:W-:Y:S04]  /*af10*/  SHFL.IDX PT, R8, R10, 0x1, 0x1c1f ;  /* 0x003c1f000a087f89 */ /* 0x000fe800000e0000 */
[----:B------:R-:W1:Y:S01]  /*af20*/  SHFL.IDX PT, R9, R5, 0x1, 0x1c1f ;  /* 0x003c1f0005097f89 */ /* 0x000e6200000e0000 */
[----:B--2---:R-:W-:-:S04]  /*af30*/  VIADD R11, R3, UR42 ;  /* 0x0000002a030b7c36 */ /* 0x004fc80008000000 */
[C---:B------:R-:W-:Y:S01]  /*af40*/  VIADD R3, R11.reuse, 0x8 ;  /* 0x000000080b037836 */ /* 0x040fe20000000000 */
[----:B------:R-:W-:-:S04]  /*af50*/  ISETP.GE.OR P2, PT, R11, UR16, P0 ;  /* 0x000000100b007c0c */ /* 0x000fc80008746670 */
[----:B------:R-:W-:-:S09]  /*af60*/  ISETP.GE.OR P0, PT, R3, UR16, P0 ;  /* 0x0000001003007c0c */ /* 0x000fd20008706670 */
[----:B0-----:R0:W-:Y:S01]  /*af70*/  @!P2 ST.E desc[UR52][R6.64], R4 ;  /* 0x000000040600a985 */ /* 0x0011e2000c101934 */
[----:B------:R-:W-:-:S03]  /*af80*/  ISETP.GE.AND P2, PT, R11, UR16, PT ;  /* 0x000000100b007c0c */ /* 0x000fc6000bf46270 */
[----:B-1----:R0:W-:Y:S01]  /*af90*/  @!P0 ST.E desc[UR52][R8.64], R0 ;  /* 0x0000000008008985 */ /* 0x0021e2000c101934 */
[----:B------:R-:W-:Y:S01]  /*afa0*/  ISETP.GE.AND P0, PT, R3, UR16, PT ;  /* 0x0000001003007c0c */ /* 0x000fe2000bf06270 */
[----:B------:R-:W-:-:S12]  /*afb0*/  @P3 BRA `(.L_x_14132) ;  /* 0x0000001000083947 */ /* 0x000fd80003800000 */
[----:B0-----:R-:W0:Y:S01]  /*afc0*/  S2R R0, SR_TID.X ;  /* 0x0000000000007919 */ /* 0x001e220000002100 */
[----:B------:R-:W-:Y:S01]  /*afd0*/  ULDC.64 UR14, c[0x0][0xaa0] ;  /* 0x0002a800000e7ab9 */ /* 0x000fe20000000a00 */
        /* <DEDUP_REMOVED lines=9> */
[----:B------:R-:W-:-:S03]  /*b070*/  IMAD.WIDE R4, R4, R5, UR10 ;  /* 0x0000000a04047e25 */ /* 0x000fc6000f8e0205 */
[C---:B------:R-:W-:Y:S02]  /*b080*/  IADD3 R25, P2, R4.reuse, 0x3000, RZ ;  /* 0x0000300004197810 */ /* 0x040fe40007f5e0ff */
[C---:B------:R-:W-:Y:S02]  /*b090*/  IADD3 R9, P4, R4.reuse, 0x1000, RZ ;  /* 0x0000100004097810 */ /* 0x040fe40007f9e0ff */
[----:B------:R-:W-:Y:S02]  /*b0a0*/  LOP3.LUT R24, R25, 0x380, RZ, 0xc0, !PT ;  /* 0x0000038019187812 */ /* 0x000fe400078ec0ff */
[----:B------:R-:W-:Y:S02]  /*b0b0*/  IADD3 R13, P3, R4, 0x2000, RZ ;  /* 0x00002000040d7810 */ /* 0x000fe40007f7e0ff */
[----:B------:R-:W-:Y:S01]  /*b0c0*/  SHF.R.U64 R24, R24, 0x3, RZ ;  /* 0x0000000318187819 */ /* 0x000fe200000012ff */
[----:B------:R-:W-:Y:S01]  /*b0d0*/  UIMAD UR12, UR17, UR14, URZ ;  /* 0x0000000e110c72a4 */ /* 0x000fe2000f8e023f */
[----:B------:R-:W-:-:S02]  /*b0e0*/  LOP3.LUT R8, R9, 0x380, RZ, 0xc0, !PT ;  /* 0x0000038009087812 */ /* 0x000fc400078ec0ff */
[----:B------:R-:W-:Y:S01]  /*b0f0*/  LOP3.LUT R24, R24, R25, RZ, 0x3c, !PT ;  /* 0x0000001918187212 */ /* 0x000fe200078e3cff */
[----:B------:R-:W-:Y:S01]  /*b100*/  IMAD.X R25, RZ, RZ, R5, P2 ;  /* 0x000000ffff197224 */ /* 0x000fe200010e0605 */
[----:B------:R-:W-:Y:S02]  /*b110*/  IADD3 R49, P2, R4, 0x9000, RZ ;  /* 0x0000900004317810 */ /* 0x000fe40007f5e0ff */
[----:B------:R-:W-:Y:S02]  /*b120*/  LOP3.LUT R12, R13, 0x380, RZ, 0xc0, !PT ;  /* 0x000003800d0c7812 */ /* 0x000fe400078ec0ff */
[----:B------:R-:W-:Y:S01]  /*b130*/  LOP3.LUT R48, R49, 0x380, RZ, 0xc0, !PT ;  /* 0x0000038031307812 */ /* 0x000fe200078ec0ff */
[----:B------:R-:W-:Y:S01]  /*b140*/  UIMAD UR12, UR4, UR15, UR12 ;  /* 0x0000000f040c72a4 */ /* 0x000fe2000f8e020c */
[----:B------:R-:W-:Y:S01]  /*b150*/  SHF.R.U64 R8, R8, 0x3, RZ ;  /* 0x0000000308087819 */ /* 0x000fe200000012ff */
[----:B------:R-:W-:Y:S01]  /*b160*/  UIMAD.WIDE.U32 UR10, UR4, UR14, URZ ;  /* 0x0000000e040a72a5 */ /* 0x000fe2000f8e003f */
[----:B------:R-:W-:Y:S01]  /*b170*/  SHF.R.U64 R48, R48, 0x3, RZ ;  /* 0x0000000330307819 */ /* 0x000fe200000012ff */
[----:B------:R-:W5:Y:S01]  /*b180*/  LD.E.128 R24, desc[UR52][R24.64] ;  /* 0x0000003418187980 */ /* 0x000f62000c101d00 */
[----:B------:R-:W-:-:S02]  /*b190*/  SHF.R.U64 R12, R12, 0x3, RZ ;  /* 0x000000030c0c7819 */ /* 0x000fc400000012ff */
[----:B------:R-:W-:Y:S01]  /*b1a0*/  LOP3.LUT R8, R8, R9, RZ, 0x3c, !PT ;  /* 0x0000000908087212 */ /* 0x000fe200078e3cff */
[----:B------:R-:W-:Y:S01]  /*b1b0*/  UIADD3 UR11, UR11, UR12, URZ ;  /* 0x0000000c0b0b7290 */ /* 0x000fe2000fffe03f */
[----:B------:R-:W-:Y:S01]  /*b1c0*/  LOP3.LUT R48, R48, R49, RZ, 0x3c, !PT ;  /* 0x0000003130307212 */ /* 0x000fe200078e3cff */
[--C-:B------:R-:W-:Y:S01]  /*b1d0*/  IMAD.X R49, RZ, RZ, R5.reuse, P2 ;  /* 0x000000ffff317224 */ /* 0x100fe200010e0605 */
[----:B------:R-:W-:Y:S01]  /*b1e0*/  IADD3 R6, P2, R4, 0xf000, RZ ;  /* 0x0000f00004067810 */ /* 0x000fe20007f5e0ff */
[--C-:B------:R-:W-:Y:S01]  /*b1f0*/  IMAD.X R9, RZ, RZ, R5.reuse, P4 ;  /* 0x000000ffff097224 */ /* 0x100fe200020e0605 */
[----:B------:R-:W-:Y:S01]  /*b200*/  LOP3.LUT R12, R12, R13, RZ, 0x3c, !PT ;  /* 0x0000000d0c0c7212 */ /* 0x000fe200078e3cff */
[----:B------:R-:W-:Y:S01]  /*b210*/  IMAD.X R13, RZ, RZ, R5, P3 ;  /* 0x000000ffff0d7224 */ /* 0x000fe200018e0605 */
[----:B------:R-:W-:Y:S01]  /*b220*/  LOP3.LUT R3, R6, 0x380, RZ, 0xc0, !PT ;  /* 0x0000038006037812 */ /* 0x000fe200078ec0ff */
[----:B------:R-:W-:Y:S01]  /*b230*/  ULDC.64 UR12, c[0x0][0xae8] ;  /* 0x0002ba00000c7ab9 */ /* 0x000fe20000000a00 */
[----:B------:R-:W-:-:S02]  /*b240*/  IADD3 R29, P0, R4, 0x4000, RZ ;  /* 0x00004000041d7810 */ /* 0x000fc40007f1e0ff */
[C---:B------:R-:W-:Y:S02]  /*b250*/  IADD3 R33, P6, R4.reuse, 0x5000, RZ ;  /* 0x0000500004217810 */ /* 0x040fe40007fde0ff */
[C---:B------:R-:W-:Y:S01]  /*b260*/  IADD3 R37, P5, R4.reuse, 0x6000, RZ ;  /* 0x0000600004257810 */ /* 0x040fe20007fbe0ff */
[----:B------:R-:W-:Y:S01]  /*b270*/  USHF.R.S32.HI UR4, URZ, 0x1f, UR39 ;  /* 0x0000001f3f047899 */ /* 0x000fe20008011427 */
[----:B------:R-:W-:Y:S01]  /*b280*/  SHF.R.U64 R3, R3, 0x3, RZ ;  /* 0x0000000303037819 */ /* 0x000fe200000012ff */
[----:B------:R-:W-:Y:S01]  /*b290*/  UIMAD.WIDE.U32 UR10, UR41, UR12, UR10 ;  /* 0x0000000c290a72a5 */ /* 0x000fe2000f8e000a */
[----:B------:R-:W-:Y:S01]  /*b2a0*/  IADD3 R41, P4, R4, 0x7000, RZ ;  /* 0x0000700004297810 */ /* 0x000fe20007f9e0ff */
[----:B------:R-:W-:Y:S01]  /*b2b0*/  @UP1 ULDC UR14, c[0x0][0xbec] ;  /* 0x0002fb00000e1ab9 */ /* 0x000fe20000000800 */
[----:B------:R-:W-:Y:S01]  /*b2c0*/  LOP3.LUT R72, R3, R6, RZ, 0x3c, !PT ;  /* 0x0000000603487212 */ /* 0x000fe200078e3cff */
[----:B------:R-:W-:Y:S01]  /*b2d0*/  IMAD R3, R20, 0x20, R81 ;  /* 0x0000002014037824 */ /* 0x000fe200078e0251 */
[----:B------:R-:W-:Y:S01]  /*b2e0*/  IADD3 R45, P3, R4, 0x8000, RZ ;  /* 0x00008000042d7810 */ /* 0x000fe20007f7e0ff */
[----:B------:R-:W-:Y:S01]  /*b2f0*/  UIMAD UR11, UR41, UR13, UR11 ;  /* 0x0000000d290b72a4 */ /* 0x000fe2000f8e020b */
[----:B------:R-:W-:Y:S01]  /*b300*/  LOP3.LUT R28, R29, 0x380, RZ, 0xc0, !PT ;  /* 0x000003801d1c7812 */ /* 0x000fe200078ec0ff */
[----:B------:R-:W-:Y:S01]  /*b310*/  VIADD R78, R3, UR42 ;  /* 0x0000002a034e7c36 */ /* 0x000fe20008000000 */
[----:B------:R-:W-:Y:S01]  /*b320*/  LOP3.LUT R32, R33, 0x380, RZ, 0xc0, !PT ;  /* 0x0000038021207812 */ /* 0x000fe200078ec0ff */
[----:B------:R-:W-:Y:S01]  /*b330*/  ULDC.64 UR12, c[0x0][0xaf0] ;  /* 0x0002bc00000c7ab9 */ /* 0x000fe20000000a00 */
[----:B------:R-:W-:Y:S01]  /*b340*/  LOP3.LUT R36, R37, 0x380, RZ, 0xc0, !PT ;  /* 0x0000038025247812 */ /* 0x000fe200078ec0ff */
[--C-:B------:R-:W-:Y:S01]  /*b350*/  IMAD.X R73, RZ, RZ, R5.reuse, P2 ;  /* 0x000000ffff497224 */ /* 0x100fe200010e0605 */
[----:B------:R-:W-:Y:S01]  /*b360*/  LOP3.LUT R40, R41, 0x380, RZ, 0xc0, !PT ;  /* 0x0000038029287812 */ /* 0x000fe200078ec0ff */
[----:B------:R-:W5:Y:S01]  /*b370*/  LD.E.128 R8, desc[UR52][R8.64] ;  /* 0x0000003408087980 */ /* 0x000f62000c101d00 */
[----:B------:R-:W-:Y:S01]  /*b380*/  LOP3.LUT R44, R45, 0x380, RZ, 0xc0, !PT ;  /* 0x000003802d2c7812 */ /* 0x000fe200078ec0ff */
[----:B------:R-:W-:Y:S01]  /*b390*/  UIMAD UR4, UR4, UR12, URZ ;  /* 0x0000000c040472a4 */ /* 0x000fe2000f8e023f */
[----:B------:R-:W-:Y:S01]  /*b3a0*/  SHF.R.U64 R28, R28, 0x3, RZ ;  /* 0x000000031c1c7819 */ /* 0x000fe200000012ff */
[----:B------:R-:W-:Y:S01]  /*b3b0*/  @P1 IMAD.HI.U32 R20, R78, UR14, RZ ;  /* 0x0000000e4e141c27 */ /* 0x000fe2000f8e00ff */
[----:B------:R-:W-:Y:S01]  /*b3c0*/  SHF.R.U64 R32, R32, 0x3, RZ ;  /* 0x0000000320207819 */ /* 0x000fe200000012ff */
[----:B------:R-:W-:Y:S01]  /*b3d0*/  UIMAD.WIDE.U32 UR10, UR39, UR12, UR10 ;  /* 0x0000000c270a72a5 */ /* 0x000fe2000f8e000a */
[----:B------:R-:W-:Y:S01]  /*b3e0*/  SHF.R.U64 R36, R36, 0x3, RZ ;  /* 0x0000000324247819 */ /* 0x000fe200000012ff */
[----:B------:R-:W-:Y:S01]  /*b3f0*/  IMAD.MOV.U32 R3, RZ, RZ, R78 ;  /* 0x000000ffff037224 */ /* 0x000fe200078e004e */
[----:B------:R-:W-:Y:S01]  /*b400*/  SHF.R.U64 R40, R40, 0x3, RZ ;  /* 0x0000000328287819 */ /* 0x000fe200000012ff */
[----:B------:R-:W-:Y:S01]  /*b410*/  @UP1 ULDC UR12, c[0x0][0xbf0] ;  /* 0x0002fc00000c1ab9 */ /* 0x000fe20000000800 */
[----:B------:R-:W-:Y:S01]  /*b420*/  SHF.R.U64 R44, R44, 0x3, RZ ;  /* 0x000000032c2c7819 */ /* 0x000fe200000012ff */
[----:B------:R-:W-:Y:S01]  /*b430*/  UIMAD UR4, UR39, UR13, UR4 ;  /* 0x0000000d270472a4 */ /* 0x000fe2000f8e0204 */
        /* <DEDUP_REMOVED lines=10> */
[----:B------:R-:W-:Y:S01]  /*b4e0*/  @P1 SHF.R.U32.HI R3, RZ, UR12, R20 ;  /* 0x0000000cff031c19 */ /* 0x000fe20008011614 */
[----:B------:R-:W-:Y:S01]  /*b4f0*/  UIADD3 UR4, UR11, UR4, URZ ;  /* 0x000000040b047290 */ /* 0x000fe2000fffe03f */
[C---:B------:R-:W-:Y:S01]  /*b500*/  IADD3 R53, P0, R4.reuse, 0xa000, RZ ;  /* 0x0000a00004357810 */ /* 0x040fe20007f1e0ff */
[----:B------:R-:W-:Y:S01]  /*b510*/  IMAD.U32 R21, RZ, RZ, UR11 ;  /* 0x0000000bff157e24 */ /* 0x000fe2000f8e00ff */
[C---:B------:R-:W-:Y:S01]  /*b520*/  IADD3 R57, P6, R4.reuse, 0xb000, RZ ;  /* 0x0000b00004397810 */ /* 0x040fe20007fde0ff */
[----:B------:R-:W5:Y:S01]  /*b530*/  LD.E.128 R12, desc[UR52][R12.64] ;  /* 0x000000340c0c7980 */ /* 0x000f62000c101d00 */
[----:B------:R-:W-:-:S02]  /*b540*/  IADD3 R61, P5, R4, 0xc000, RZ ;  /* 0x0000c000043d7810 */ /* 0x000fc40007fbe0ff */
[C---:B------:R-:W-:Y:S01]  /*b550*/  IADD3 R65, P4, R4.reuse, 0xd000, RZ ;  /* 0x0000d00004417810 */ /* 0x040fe20007f9e0ff */
[----:B------:R-:W5:Y:S01]  /*b560*/  LD.E.128 R28, desc[UR52][R28.64] ;  /* 0x000000341c1c7980 */ /* 0x000f62000c101d00 */
[----:B------:R-:W-:Y:S01]  /*b570*/  IADD3 R69, P3, R4, 0xe000, RZ ;  /* 0x0000e00004457810 */ /* 0x000fe20007f7e0ff */
[--C-:B------:R-:W-:Y:S01]  /*b580*/  IMAD.MOV R77, RZ, RZ, -R3.reuse ;  /* 0x000000ffff4d7224 */ /* 0x100fe200078e0a03 */
[----:B------:R-:W-:Y:S01]  /*b590*/  SHF.R.S32.HI R76, RZ, 0x1f, R3 ;  /* 0x0000001fff4c7819 */ /* 0x000fe20000011403 */
[----:B------:R-:W-:Y:S01]  /*b5a0*/  IMAD.U32 R20, RZ, RZ, UR10 ;  /* 0x0000000aff147e24 */ /* 0x000fe2000f8e00ff */
[----:B------:R-:W-:Y:S01]  /*b5b0*/  LOP3.LUT R52, R53, 0x380, RZ, 0xc0, !PT ;  /* 0x0000038035347812 */ /* 0x000fe200078ec0ff */
[----:B------:R-:W-:Y:S01]  /*b5c0*/  ULDC.64 UR10, c[0x0][0xae0] ;  /* 0x0002b800000a7ab9 */ /* 0x000fe20000000a00 */
[----:B------:R-:W-:Y:S01]  /*b5d0*/  LOP3.LUT R56, R57, 0x380, RZ, 0xc0, !PT ;  /* 0x0000038039387812 */ /* 0x000fe200078ec0ff */
[----:B------:R-:W5:Y:S01]  /*b5e0*/  LD.E.128 R32, desc[UR52][R32.64] ;  /* 0x0000003420207980 */ /* 0x000f62000c101d00 */
[----:B------:R-:W-:-:S02]  /*b5f0*/  LOP3.LUT R60, R61, 0x380, RZ, 0xc0, !PT ;  /* 0x000003803d3c7812 */ /* 0x000fc400078ec0ff */
[----:B------:R-:W-:Y:S01]  /*b600*/  LOP3.LUT R64, R65, 0x380, RZ, 0xc0, !PT ;  /* 0x0000038041407812 */ /* 0x000fe200078ec0ff */
[----:B------:R-:W5:Y:S01]  /*b610*/  LD.E.128 R36, desc[UR52][R36.64] ;  /* 0x0000003424247980 */ /* 0x000f62000c101d00 */
[----:B------:R-:W-:Y:S02]  /*b620*/  LOP3.LUT R68, R69, 0x380, RZ, 0xc0, !PT ;  /* 0x0000038045447812 */ /* 0x000fe400078ec0ff */
[----:B------:R-:W-:Y:S01]  /*b630*/  LOP3.LUT R7, R4, 0x380, RZ, 0xc0, !PT ;  /* 0x0000038004077812 */ /* 0x000fe200078ec0ff */
[----:B------:R-:W-:Y:S01]  /*b640*/  IMAD.U32 R21, RZ, RZ, UR4 ;  /* 0x00000004ff157e24 */ /* 0x000fe2000f8e00ff */
[----:B------:R-:W-:Y:S01]  /*b650*/  SHF.R.U64 R52, R52, 0x3, RZ ;  /* 0x0000000334347819 */ /* 0x000fe200000012ff */
[----:B------:R-:W-:Y:S01]  /*b660*/  IMAD R76, R76, UR10, RZ ;  /* 0x0000000a4c4c7c24 */ /* 0x000fe2000f8e02ff */
[----:B------:R-:W-:Y:S01]  /*b670*/  SHF.R.U64 R56, R56, 0x3, RZ ;  /* 0x0000000338387819 */ /* 0x000fe200000012ff */
[----:B------:R-:W-:Y:S01]  /*b680*/  IMAD R77, R77, UR9, R78 ;  /* 0x000000094d4d7c24 */ /* 0x000fe2000f8e024e */
[----:B------:R-:W-:Y:S01]  /*b690*/  SHF.R.U64 R60, R60, 0x3, RZ ;  /* 0x000000033c3c7819 */ /* 0x000fe200000012ff */
[----:B------:R-:W5:Y:S01]  /*b6a0*/  LD.E.128 R40, desc[UR52][R40.64] ;  /* 0x0000003428287980 */ /* 0x000f62000c101d00 */
[----:B------:R-:W-:-:S02]  /*b6b0*/  SHF.R.U64 R64, R64, 0x3, RZ ;  /* 0x0000000340407819 */ /* 0x000fc400000012ff */
[----:B------:R-:W-:Y:S01]  /*b6c0*/  SHF.R.U64 R68, R68, 0x3, RZ ;  /* 0x0000000344447819 */ /* 0x000fe200000012ff */
[----:B------:R-:W5:Y:S01]  /*b6d0*/  LD.E.128 R44, desc[UR52][R44.64] ;  /* 0x000000342c2c7980 */ /* 0x000f62000c101d00 */
[----:B------:R-:W-:Y:S01]  /*b6e0*/  SHF.R.U64 R7, R7, 0x3, RZ ;  /* 0x0000000307077819 */ /* 0x000fe200000012ff */
[C---:B------:R-:W-:Y:S01]  /*b6f0*/  IMAD.WIDE.U32 R20, R3.reuse, UR10, R20 ;  /* 0x0000000a03147c25 */ /* 0x040fe2000f8e0014 */
[----:B------:R-:W-:Y:S01]  /*b700*/  LOP3.LUT R52, R52, R53, RZ, 0x3c, !PT ;  /* 0x0000003534347212 */ /* 0x000fe200078e3cff */
[----:B------:R-:W5:Y:S01]  /*b710*/  LD.E.128 R48, desc[UR52][R48.64] ;  /* 0x0000003430307980 */ /* 0x000f62000c101d00 */
[----:B------:R-:W-:Y:S01]  /*b720*/  LOP3.LUT R56, R56, R57, RZ, 0x3c, !PT ;  /* 0x0000003938387212 */ /* 0x000fe200078e3cff */
        /* <DEDUP_REMOVED lines=10> */
[----:B------:R-:W-:Y:S01]  /*b7d0*/  IMAD.X R69, RZ, RZ, R5, P3 ;  /* 0x000000ffff457224 */ /* 0x000fe200018e0605 */
[----:B------:R-:W-:Y:S01]  /*b7e0*/  ULDC.64 UR10, c[0x0][0xad8] ;  /* 0x0002b600000a7ab9 */ /* 0x000fe20000000a00 */
[----:B------:R-:W-:Y:S01]  /*b7f0*/  IMAD.IADD R21, R21, 0x1, R79 ;  /* 0x0000000115157824 */ /* 0x000fe200078e024f */
[----:B------:R-:W5:Y:S01]  /*b800*/  LD.E.128 R4, desc[UR52][R4.64] ;  /* 0x0000003404047980 */ /* 0x000f62000c101d00 */
[----:B------:R-:W-:-:S03]  /*b810*/  IMAD R76, R3, UR10, RZ ;  /* 0x0000000a034c7c24 */ /* 0x000fc6000f8e02ff */
        /* <DEDUP_REMOVED lines=17> */
[----:B------:R-:W-:Y:S01]  /*b930*/  VIADD R84, R81, UR42 ;  /* 0x0000002a51547c36 */ /* 0x000fe20008000000 */
[----:B------:R-:W-:-:S02]  /*b940*/  UIADD3 UR8, UR8, 0x22820, URZ ;  /* 0x0002282008087890 */ /* 0x000fc4000fffe03f */
[----:B------:R-:W-:Y:S02]  /*b950*/  LEA.HI.X R83, R20, UR11, R3, 0x1, P2 ;  /* 0x0000000b14537c11 */ /* 0x000fe400090f0c03 */
[C---:B------:R-:W-:Y:S01]  /*b960*/  ISETP.GE.AND P2, PT, R84.reuse, UR16, PT ;  /* 0x0000001054007c0c */ /* 0x040fe2000bf46270 */
        /* <DEDUP_REMOVED lines=10> */
[----:B------:R-:W-:Y:S02]  /*ba10*/  ISETP.GE.AND P1, PT, R76, UR16, PT ;  /* 0x000000104c007c0c */ /* 0x000fe4000bf26270 */
[----:B------:R-:W-:Y:S02]  /*ba20*/  ISETP.GE.AND P0, PT, R77, UR16, PT ;  /* 0x000000104d007c0c */ /* 0x000fe4000bf06270 */
        /* <DEDUP_REMOVED lines=22> */
.L_x_14134:
[----:B------:R-:W-:Y:S05]  /*bb90*/  BSYNC B1 ;  /* 0x0000000000017941 */ /* 0x000fea0003800000 */
.L_x_14133:
[----:B--2---:R2:W3:Y:S01]  /*bba0*/  SHFL.IDX PT, R3, R83, 0x1, 0x181f ;  /* 0x00381f0053037f89 */ /* 0x0044e200000e0000 */
[----:B------:R-:W-:Y:S03]  /*bbb0*/  BSSY B1, `(.L_x_14135) ;  /* 0x0000014000017945 */ /* 0x000fe60003800000 */
[----:B0----5:R2:W0:Y:S01]  /*bbc0*/  SHFL.IDX PT, R29, R82, 0x1, 0x181f ;  /* 0x00381f00521d7f89 */ /* 0x02142200000e0000 */
[----:B------:R-:W-:Y:S05]  /*bbd0*/  @P1 BRA `(.L_x_14136) ;  /* 0x0000000000441947 */ /* 0x000fea0003800000 */
[----:B------:R-:W-:Y:S02]  /*bbe0*/  ULDC UR4, c[0x0][0xac8] ;  /* 0x0002b20000047ab9 */ /* 0x000fe40000000800 */
[----:B------:R-:W-:Y:S02]  /*bbf0*/  ISETP.GE.AND P4, PT, R0, UR4, PT ;  /* 0x0000000400007c0c */ /* 0x000fe4000bf86270 */
[----:B------:R-:W-:Y:S02]  /*bc00*/  ISETP.GE.AND P3, PT, R86, UR4, PT ;  /* 0x0000000456007c0c */ /* 0x000fe4000bf66270 */
[----:B------:R-:W-:Y:S02]  /*bc10*/  ISETP.GE.AND P2, PT, R88, UR4, PT ;  /* 0x0000000458007c0c */ /* 0x000fe4000bf46270 */
[----:B------:R-:W-:-:S07]  /*bc20*/  ISETP.GE.AND P1, PT, R90, UR4, PT ;  /* 0x000000045a007c0c */ /* 0x000fce000bf26270 */
[-C--:B0-----:R-:W-:Y:S02]  /*bc30*/  @!P4 LEA R4, P6, R0, R29.reuse, 0x1 ;  /* 0x0000001d0004c211 */ /* 0x081fe400078c08ff */
        /* <DEDUP_REMOVED lines=11> */
.L_x_14136:
[----:B------:R-:W-:Y:S05]  /*bcf0*/  BSYNC B1 ;  /* 0x0000000000017941 */ /* 0x000fea0003800000 */
.L_x_14135:
[----:B---3--:R3:W0:Y:S01]  /*bd00*/  SHFL.IDX PT, R3, R83, 0x2, 0x181f ;  /* 0x00581f0053037f89 */ /* 0x00862200000e0000 */
[----:B------:R-:W-:Y:S03]  /*bd10*/  BSSY B1, `(.L_x_14137) ;  /* 0x0000014000017945 */ /* 0x000fe60003800000 */
[----:B----4-:R3:W4:Y:S01]  /*bd20*/  SHFL.IDX PT, R11, R82, 0x2, 0x181f ;  /* 0x00581f00520b7f89 */ /* 0x01072200000e0000 */
        /* <DEDUP_REMOVED lines=18> */
.L_x_14138:
[----:B------:R-:W-:Y:S05]  /*be50*/  BSYNC B1 ;  /* 0x0000000000017941 */ /* 0x000fea0003800000 */
.L_x_14137:
[----:B0-----:R-:W-:Y:S01]  /*be60*/  VIADD R3, R84, 0x60 ;  /* 0x0000006054037836 */ /* 0x001fe20000000000 */
[----:B--23--:R-:W0:Y:S04]  /*be70*/  SHFL.IDX PT, R83, R83, 0x3, 0x181f ;  /* 0x00781f0053537f89 */ /* 0x00ce2800000e0000 */
[----:B------:R-:W-:Y:S01]  /*be80*/  ISETP.GE.AND P0, PT, R3, UR16, PT ;  /* 0x0000001003007c0c */ /* 0x000fe2000bf06270 */
[----:B----4-:R4:W2:-:S12]  /*be90*/  SHFL.IDX PT, R11, R82, 0x3, 0x181f ;  /* 0x00781f00520b7f89 */ /* 0x01089800000e0000 */
[----:B----4-:R-:W-:Y:S05]  /*bea0*/  @P0 BRA `(.L_x_14139) ;  /* 0x00000024008c0947 */ /* 0x010fea0003800000 */
[----:B------:R-:W-:Y:S02]  /*beb0*/  ULDC UR4, c[0x0][0xac8] ;  /* 0x0002b20000047ab9 */ /* 0x000fe40000000800 */
[----:B------:R-:W-:Y:S02]  /*bec0*/  ISETP.GE.AND P3, PT, R0, UR4, PT ;  /* 0x0000000400007c0c */ /* 0x000fe4000bf66270 */
[----:B------:R-:W-:Y:S02]  /*bed0*/  ISETP.GE.AND P4, PT, R86, UR4, PT ;  /* 0x0000000456007c0c */ /* 0x000fe4000bf86270 */
[----:B------:R-:W-:-:S09]  /*bee0*/  ISETP.GE.AND P5, PT, R88, UR4, PT ;  /* 0x0000000458007c0c */ /* 0x000fd2000bfa6270 */
[-C--:B--2---:R-:W-:Y:S02]  /*bef0*/  @!P3 LEA R4, P0, R0, R11.reuse, 0x1 ;  /* 0x0000000b0004b211 */ /* 0x084fe400078008ff */
[-C--:B------:R-:W-:Y:S02]  /*bf00*/  @!P4 LEA R6, P1, R86, R11.reuse, 0x1 ;  /* 0x0000000b5606c211 */ /* 0x080fe400078208ff */
[----:B------:R-:W-:Y:S02]  /*bf10*/  @!P5 LEA R8, P2, R88, R11, 0x1 ;  /* 0x0000000b5808d211 */ /* 0x000fe400078408ff */
        /* <DEDUP_REMOVED lines=8> */
[----:B----4-:R-:W-:-:S04]  /*bfa0*/  LEA R4, P0, R90, R11, 0x1 ;  /* 0x0000000b5a047211 */ /* 0x010fc800078008ff */
[----:B------:R-:W-:-:S05]  /*bfb0*/  LEA.HI.X R5, R90, R83, R89, 0x1, P0 ;  /* 0x000000535a057211 */ /* 0x000fca00000f0c59 */
[----:B------:R0:W-:Y:S01]  /*bfc0*/  ST.E.128 desc[UR52][R4.64], R72 ;  /* 0x0000004804007985 */ /* 0x0001e2000c101d34 */
[----:B------:R-:W-:Y:S05]  /*bfd0*/  BRA `(.L_x_14139) ;  /* 0x0000002400407947 */ /* 0x000fea0003800000 */
.L_x_14132:
        /* <DEDUP_REMOVED lines=69> */
[C---:B------:R-:W-:Y:S01]  /*c430*/  VIADD R21, R2.reuse, 0xe0 ;  /* 0x000000e002157836 */ /* 0x040fe20000000000 */
[----:B------:R-:W-:Y:S02]  /*c440*/  ISETP.GE.AND P2, PT, R221, UR4, PT ;  /* 0x00000004dd007c0c */ /* 0x000fe4000bf46270 */
[----:B------:R-:W-:Y:S02]  /*c450*/  ISETP.GE.AND P3, PT, R2, UR4, PT ;  /* 0x0000000402007c0c */ /* 0x000fe4000bf66270 */
[----:B------:R-:W-:Y:S02]  /*c460*/  ISETP.GE.AND P1, PT, R220, UR4, PT ;  /* 0x00000004dc007c0c */ /* 0x000fe4000bf26270 */
[----:B------:R-:W-:-:S07]  /*c470*/  ISETP.GE.AND P4, PT, R219, UR4, PT ;  /* 0x00000004db007c0c */ /* 0x000fce000bf86270 */
[C---:B-1----:R-:W-:Y:S02]  /*c480*/  @!P2 LEA R8, P5, R221.reuse, R4, 0x2 ;  /* 0x00000004dd08a211 */ /* 0x042fe400078a10ff */
        /* <DEDUP_REMOVED lines=130> */
.L_x_14141:
[----:B------:R-:W-:Y:S05]  /*ccb0*/  BSYNC B1 ;  /* 0x0000000000017941 */ /* 0x000fea0003800000 */
.L_x_14140:
[----:B--23--:R2:W3:Y:S04]  /*ccc0*/  SHFL.IDX PT, R5, R3, 0x1, 0x1c1f ;  /* 0x003c1f0003057f89 */ /* 0x00c4e800000e0000 */
[----:B-1----:R2:W1:Y:S01]  /*ccd0*/  SHFL.IDX PT, R4, R0, 0x1, 0x1c1f ;  /* 0x003c1f0000047f89 */ /* 0x00246200000e0000 */
[----:B------:R-:W-:Y:S05]  /*cce0*/  @P0 BRA `(.L_x_14139) ;  /* 0x0000001400fc0947 */ /* 0x000fea0003800000 */
[----:B------:R-:W-:Y:S01]  /*ccf0*/  ULDC UR4, c[0x0][0xac8] ;  /* 0x0002b20000047ab9 */ /* 0x000fe20000000800 */
[C---:B------:R-:W-:Y:S01]  /*cd00*/  VIADD R25, R2.reuse, 0xe0 ;  /* 0x000000e002197836 */ /* 0x040fe20000000000 */
[----:B------:R-:W-:Y:S01]  /*cd10*/  ISETP.GE.AND P5, PT, R221, UR4, PT ;  /* 0x00000004dd007c0c */ /* 0x000fe2000bfa6270 */
[C---:B0-2---:R-:W-:Y:S01]  /*cd20*/  VIADD R3, R2.reuse, 0xe8 ;  /* 0x000000e802037836 */ /* 0x045fe20000000000 */
[----:B------:R-:W-:Y:S02]  /*cd30*/  ISETP.GE.AND P4, PT, R2, UR4, PT ;  /* 0x0000000402007c0c */ /* 0x000fe4000bf86270 */
[----:B------:R-:W-:Y:S02]  /*cd40*/  ISETP.GE.AND P2, PT, R220, UR4, PT ;  /* 0x00000004dc007c0c */ /* 0x000fe4000bf46270 */
[----:B------:R-:W-:Y:S02]  /*cd50*/  ISETP.GE.AND P1, PT, R219, UR4, PT ;  /* 0x00000004db007c0c */ /* 0x000fe4000bf26270 */
[----:B------:R-:W-:-:S02]  /*cd60*/  ISETP.GE.AND P0, PT, R218, UR4, PT ;  /* 0x00000004da007c0c */ /* 0x000fc4000bf06270 */
[----:B------:R-:W-:-:S03]  /*cd70*/  SHF.R.S32.HI R0, RZ, 0x1f, R17 ;  /* 0x0000001fff007819 */ /* 0x000fc60000011411 */
[CC--:B-1----:R-:W-:Y:S02]  /*cd80*/  @!P5 LEA R8, P3, R221.reuse, R4.reuse, 0x2 ;  /* 0x00000004dd08d211 */ /* 0x0c2fe400078610ff */
        /* <DEDUP_REMOVED lines=129> */
.L_x_14130:
        /* <DEDUP_REMOVED lines=33> */
.L_x_14142:
        /* <DEDUP_REMOVED lines=31> */
[----:B------:R-:W-:Y:S01]  /*d9a0*/  MOV R3, R6 ;  /* 0x0000000600037202 */ /* 0x000fe20000000f00 */
[----:B------:R-:W-:-:S02]  /*d9b0*/  UIADD3 UR18, UR11, UR18, URZ ;  /* 0x000000120b127290 */ /* 0x000fc4000fffe03f */
[----:B------:R-:W-:Y:S01]  /*d9c0*/  UIADD3 UR13, UR9, UR13, URZ ;  /* 0x0000000d090d7290 */ /* 0x000fe2000fffe03f */
[----:B------:R-:W-:Y:S02]  /*d9d0*/  IMAD.U32 R10, RZ, RZ, UR14 ;  /* 0x0000000eff0a7e24 */ /* 0x000fe4000f8e00ff */
        /* <DEDUP_REMOVED lines=22> */
.L_x_14144:
[----:B------:R-:W-:Y:S05]  /*db40*/  BSYNC B1 ;  /* 0x0000000000017941 */ /* 0x000fea0003800000 */
.L_x_14143:
        /* <DEDUP_REMOVED lines=14> */
[----:B------:R-:W-:-:S03]  /*dc30*/  UIADD3 UR9, UR9, UR10, URZ ;  /* 0x0000000a09097290 */ /* 0x000fc6000fffe03f */
[----:B------:R-:W-:Y:S01]  /*dc40*/  IMAD R3, R10, 0x20, R13 ;  /* 0x000000200a037824 */ /* 0x000fe200078e020d */
[----:B------:R-:W-:Y:S02]  /*dc50*/  ULDC.64 UR10, c[0x0][0xae8] ;  /* 0x0002ba00000a7ab9 */ /* 0x000fe40000000a00 */
[----:B------:R-:W-:Y:S01]  /*dc60*/  UIMAD.WIDE.U32 UR8, UR41, UR10, UR8 ;  /* 0x0000000a290872a5 */ /* 0x000fe2000f8e0008 */
[----:B------:R-:W-:Y:S01]  /*dc70*/  VIADD R8, R3, UR42 ;  /* 0x0000002a03087c36 */ /* 0x000fe20008000000 */
[----:B-1----:R-:W-:Y:S02]  /*dc80*/  ISETP.NE.AND P0, PT, R11, 0x1, PT ;  /* 0x000000010b00780c */ /* 0x002fe40003f05270 */
[----:B------:R-:W-:Y:S01]  /*dc90*/  UIMAD UR9, UR41, UR11, UR9 ;  /* 0x0000000b290972a4 */ /* 0x000fe2000f8e0209 */
[----:B------:R-:W-:Y:S02]  /*dca0*/  IMAD.MOV.U32 R3, RZ, RZ, R8 ;  /* 0x000000ffff037224 */ /* 0x000fe400078e0008 */
[----:B------:R-:W-:-:S02]  /*dcb0*/  ULDC.64 UR10, c[0x0][0xaf0] ;  /* 0x0002bc00000a7ab9 */ /* 0x000fc40000000a00 */
        /* <DEDUP_REMOVED lines=18> */
[----:B------:R-:W-:Y:S02]  /*dde0*/  VIADD R8, R13, UR42 ;  /* 0x0000002a0d087c36 */ /* 0x000fe40008000000 */
[----:B------:R-:W-:Y:S01]  /*ddf0*/  IMAD R9, R3, UR11, R6 ;  /* 0x0000000b03097c24 */ /* 0x000fe2000f8e0206 */
[----:B------:R-:W-:Y:S01]  /*de00*/  SHF.R.S32.HI R6, RZ, 0x1f, R7 ;  /* 0x0000001fff067819 */ /* 0x000fe20000011407 */
[----:B-----5:R-:W-:Y:S02]  /*de10*/  IMAD R11, R0, R11, RZ ;  /* 0x0000000b000b7224 */ /* 0x020fe400078e02ff */
[----:B------:R-:W-:-:S02]  /*de20*/  IMAD.IADD R5, R5, 0x1, R9 ;  /* 0x0000000105057824 */ /* 0x000fc400078e0209 */
[----:B------:R-:W-:Y:S02]  /*de30*/  IMAD R6, R6, UR8, RZ ;  /* 0x0000000806067c24 */ /* 0x000fe4000f8e02ff */
[----:B------:R-:W-:-:S04]  /*de40*/  IMAD.WIDE.U32 R4, R7, UR8, R4 ;  /* 0x0000000807047c25 */ /* 0x000fc8000f8e0004 */
[----:B------:R-:W-:Y:S01]  /*de50*/  IMAD R9, R7, UR9, R6 ;  /* 0x0000000907097c24 */ /* 0x000fe2000f8e0206 */
[----:B------:R-:W-:Y:S01]  /*de60*/  ULDC.64 UR8, c[0x0][0xa80] ;  /* 0x0002a00000087ab9 */ /* 0x000fe20000000a00 */
[----:B------:R-:W-:Y:S01]  /*de70*/  VIADD R3, R8, 0x40 ;  /* 0x0000004008037836 */ /* 0x000fe20000000000 */
[----:B------:R-:W-:Y:S01]  /*de80*/  LEA R6, P2, R4, UR8, 0x1 ;  /* 0x0000000804067c11 */ /* 0x000fe2000f8408ff */
[----:B------:R-:W-:Y:S02]  /*de90*/  IMAD.IADD R5, R5, 0x1, R9 ;  /* 0x0000000105057824 */ /* 0x000fe400078e0209 */
        /* <DEDUP_REMOVED lines=33> */
.L_x_14146:
[----:B------:R-:W-:Y:S05]  /*e0b0*/  BSYNC B1 ;  /* 0x0000000000017941 */ /* 0x000fea0003800000 */
.L_x_14145:
        /* <DEDUP_REMOVED lines=21> */
.L_x_14148:
[----:B------:R-:W-:Y:S05]  /*e210*/  BSYNC B1 ;  /* 0x0000000000017941 */ /* 0x000fea0003800000 */
.L_x_14147:
        /* <DEDUP_REMOVED lines=21> */
.L_x_14150:
[----:B------:R-:W-:Y:S05]  /*e370*/  BSYNC B1 ;  /* 0x0000000000017941 */ /* 0x000fea0003800000 */
.L_x_14149:
        /* <DEDUP_REMOVED lines=10> */
[----:B---3--:R-:W-:-:S04]  /*e420*/  @!P3 LEA R6, P4, R7, R4, 0x1 ;  /* 0x000000040706b211 */ /* 0x008fc800078808ff */
[-C--:B--2---:R-:W-:Y:S02]  /*e430*/  @!P3 LEA.HI.X R7, R7, R3.reuse, R14, 0x1, P4 ;  /* 0x000000030707b211 */ /* 0x084fe400020f0c0e */
        /* <DEDUP_REMOVED lines=10> */
.L_x_14139:
[----:B------:R-:W-:Y:S05]  /*e4e0*/  BSYNC B0 ;  /* 0x0000000000007941 */ /* 0x000fea0003800000 */
.L_x_14129:
[----:B------:R-:W-:Y:S02]  /*e4f0*/  ULDC UR4, c[0x0][0xc3c] ;  /* 0x00030f0000047ab9 */ /* 0x000fe40000000800 */
[----:B------:R-:W-:-:S06]  /*e500*/  UISETP.GE.AND UP0, UPT, UR7, UR4, UPT ;  /* 0x000000040700728c */ /* 0x000fcc000bf06270 */
[----:B------:R-:W-:-:S13]  /*e510*/  PLOP3.LUT P0, PT, PT, PT, UP0, 0x80, 0x0 ;  /* 0x000000000000781c */ /* 0x000fda0003f0f008 */
[----:B------:R-:W-:Y:S05]  /*e520*/  @!P0 BRA `(.L_x_14151) ;  /* 0xffffff2800c08947 */ /* 0x000fea000383ffff */
[----:B------:R-:W-:Y:S05]  /*e530*/  EXIT ;  /* 0x000000000000794d */ /* 0x000fea0003800000 */
.L_x_14086:
        /* <DEDUP_REMOVED lines=16> */
.L_x_14152:
        /* <DEDUP_REMOVED lines=43> */
.L_x_14156:
        /* <DEDUP_REMOVED lines=35> */
.L_x_14154:
        /* <DEDUP_REMOVED lines=13> */
.L_x_14157:
        /* <DEDUP_REMOVED lines=62> */
.L_x_14158:
        /* <DEDUP_REMOVED lines=61> */
.L_x_14159:
[----:B------:R-:W-:-:S05]  /*f3a0*/  LOP3.LUT R17, RZ, R2, RZ, 0x33, !PT ;  /* 0x00000002ff117212 */ /* 0x000fca00078e33ff */
[----:B------:R-:W-:Y:S01]  /*f3b0*/  IMAD.IADD R17, R6, 0x1, R17 ;  /* 0x0000000106117824 */ /* 0x000fe200078e0211 */
[----:B------:R-:W-:Y:S06]  /*f3c0*/  BRA `(.L_x_14160) ;  /* 0x0000000000147947 */ /* 0x000fec0003800000 */
.L_x_14155:
[----:B------:R-:W-:Y:S01]  /*f3d0*/  ULDC UR4, c[0x0][0xc3c] ;  /* 0x00030f0000047ab9 */ /* 0x000fe20000000800 */
[----:B------:R-:W-:Y:S01]  /*f3e0*/  IMAD.MOV.U32 R17, RZ, RZ, RZ ;  /* 0x000000ffff117224 */ /* 0x000fe200078e00ff */
[----:B------:R-:W-:Y:S01]  /*f3f0*/  MOV R16, UR6 ;  /* 0x0000000600107c02 */ /* 0x000fe20008000f00 */
[----:B------:R-:W-:Y:S02]  /*f400*/  IMAD.MOV.U32 R18, RZ, RZ, RZ ;  /* 0x000000ffff127224 */ /* 0x000fe400078e00ff */
[----:B------:R-:W-:-:S07]  /*f410*/  IMAD.U32 R19, RZ, RZ, UR4 ;  /* 0x00000004ff137e24 */ /* 0x000fce000f8e00ff */
.L_x_14160:
[----:B------:R-:W-:-:S13]  /*f420*/  ISETP.NE.AND P0, PT, R7, RZ, PT ;  /* 0x000000ff0700720c */ /* 0x000fda0003f05270 */
[----:B------:R-:W0:Y:S01]  /*f430*/  @!P0 S2R R3, SR_CgaCtaId ;  /* 0x0000000000038919 */ /* 0x000e220000008800 */
[----:B------:R-:W-:-:S04]  /*f440*/  @!P0 MOV R2, 0x400 ;  /* 0x0000040000028802 */ /* 0x000fc80000000f00 */
[----:B0-----:R-:W-:-:S05]  /*f450*/  @!P0 LEA R2, R3, R2, 0x18 ;  /* 0x0000000203028211 */ /* 0x001fca00078ec0ff */
[----:B------:R1:W-:Y:S01]  /*f460*/  @!P0 STS.128 [R2+0x228d0], R16 ;  /* 0x0228d01002008388 */ /* 0x0003e20000000c00 */
[----:B------:R-:W-:Y:S06]  /*f470*/  BAR.ARV 0x5, 0x180 ;  /* 0x0146000000007b1d */ /* 0x000fec0000002000 */
.L_x_14153:
        /* <DEDUP_REMOVED lines=29> */
.L_x_14224:
[----:B0-----:R-:W0:Y:S02]  /*f650*/  LDC.64 R2, c[0x0][0xc88] ;  /* 0x00032200ff027b82 */ /* 0x001e240000000a00 */
        /* <DEDUP_REMOVED lines=37> */
[----:B--2---:R1:W-:Y:S01]  /*f8b0*/  @P0 STL [R1], R0 ;  /* 0x0000000001000387 */ /* 0x0043e20000100800 */
[----:B---3--:R-:W-:Y:S05]  /*f8c0*/  @P0 BRA `(.L_x_14162) ;  /* 0x0000000000200947 */ /* 0x008fea0003800000 */
[----:B------:R-:W-:Y:S02]  /*f8d0*/  ULDC UR4, c[0x0][0x288] ;  /* 0x0000a20000047ab9 */ /* 0x000fe40000000800 */
[----:B-1----:R-:W-:-:S05]  /*f8e0*/  IMAD.U32 R0, RZ, RZ, UR4 ;  /* 0x00000004ff007e24 */ /* 0x002fca000f8e00ff */
[----:B------:R0:W-:Y:S01]  /*f8f0*/  STL [R1], R0 ;  /* 0x0000000001007387 */ /* 0x0001e20000100800 */
[----:B------:R-:W-:Y:S05]  /*f900*/  @!P2 BRA `(.L_x_14162) ;  /* 0x000000000010a947 */ /* 0x000fea0003800000 */
[----:B------:R-:W2:Y:S04]  /*f910*/  LDG.E R5, desc[UR52][R2.64] ;  /* 0x0000003402057981 */ /* 0x000ea8000c1e1900 */
[----:B0-----:R-:W2:Y:S02]  /*f920*/  LDG.E R0, desc[UR52][R2.64+0x4] ;  /* 0x0000043402007981 */ /* 0x001ea4000c1e1900 */
[----:B--2---:R-:W-:-:S05]  /*f930*/  IMAD.IADD R0, R0, 0x1, -R5 ;  /* 0x0000000100007824 */ /* 0x004fca00078e0a05 */
[----:B------:R2:W-:Y:S02]  /*f940*/  STL [R1], R0 ;  /* 0x0000000001007387 */ /* 0x0005e40000100800 */
.L_x_14162:
        /* <DEDUP_REMOVED lines=9> */
.L_x_14163:
        /* <DEDUP_REMOVED lines=9> */
.L_x_14164:
[----:B------:R-:W4:Y:S01]  /*fa70*/  LDL R4, [R1] ;  /* 0x0000000001047983 */ /* 0x000f220000100800 */
[----:B012---:R-:W0:Y:S01]  /*fa80*/  LDC R0, c[0x0][0x448] ;  /* 0x00011200ff007b82 */ /* 0x007e220000000800 */
[----:B-----5:R-:W-:Y:S01]  /*fa90*/  IMAD.IADD R32, R7, 0x1, -R30 ;  /* 0x0000000107207824 */ /* 0x020fe200078e0a1e */
[----:B------:R-:W-:Y:S01]  /*faa0*/  LOP3.LUT R23, R23, 0xfffffdff, RZ, 0xc0, !PT ;  /* 0xfffffdff17177812 */ /* 0x000fe200078ec0ff */
[----:B------:R-:W-:Y:S01]  /*fab0*/  BSSY B0, `(.L_x_14165) ;  /* 0x0000038000007945 */ /* 0x000fe20003800000 */
[----:B0-----:R-:W-:Y:S01]  /*fac0*/  ISETP.NE.AND P0, PT, R0, 0x1, PT ;  /* 0x000000010000780c */ /* 0x001fe20003f05270 */
[----:B------:R-:W-:-:S04]  /*fad0*/  IMAD.SHL.U32 R0, R17, 0x80, RZ ;  /* 0x0000008011007824 */ /* 0x000fc800078e00ff */
[----:B------:R-:W-:-:S08]  /*fae0*/  VIADD R0, R0, 0x7f ;  /* 0x0000007f00007836 */ /* 0x000fd00000000000 */
        /* <DEDUP_REMOVED lines=52> */
.L_x_14166:
[----:B------:R-:W-:Y:S05]  /*fe30*/  BSYNC B0 ;  /* 0x0000000000007941 */ /* 0x000fea0003800000 */
.L_x_14165:
        /* <DEDUP_REMOVED lines=23> */
.L_x_14168:
        /* <DEDUP_REMOVED lines=20> */
.L_x_14171:
[----:B------:R-:W-:Y:S05]  /*100f0*/  BSYNC B6 ;  /* 0x0000000000067941 */ /* 0x000fea0003800000 */
.L_x_14170:
        /* <DEDUP_REMOVED lines=20> */
.L_x_14174:
        /* <DEDUP_REMOVED lines=15> */
.L_x_14173:
[----:B------:R-:W-:Y:S05]  /*10330*/  BSYNC B6 ;  /* 0x0000000000067941 */ /* 0x000fea0003800000 */
.L_x_14172:
[----:B------:R-:W0:Y:S01]  /*10340*/  S2R R20, SR_TID.X ;  /* 0x0000000000147919 */ /* 0x000e220000002100 */
[----:B------:R-:W-:Y:S01]  /*10350*/  ULDC.64 UR4, c[0x0][0x9f8] ;  /* 0x00027e0000047ab9 */ /* 0x000fe20000000a00 */
[----:B------:R-:W1:Y:S01]  /*10360*/  LDC R8, c[0x0][0x430] ;  /* 0x00010c00ff087b82 */ /* 0x000e620000000800 */
[----:B------:R-:W-:-:S04]  /*10370*/  ISETP.NE.U32.AND P0, PT, RZ, UR4, PT ;  /* 0x00000004ff007c0c */ /* 0x000fc8000bf05070 */
[----:B------:R-:W-:-:S13]  /*10380*/  ISETP.NE.AND.EX P0, PT, RZ, UR5, PT, P0 ;  /* 0x00000005ff007c0c */ /* 0x000fda000bf05300 */
[----:B------:R-:W-:Y:S01]  /*10390*/  @P0 IADD3 R2, P1, R31, UR4, RZ ;  /* 0x000000041f020c10 */ /* 0x000fe2000ff3e0ff */
[----:B------:R-:W-:-:S03]  /*103a0*/  ULDC UR4, c[0x0][0x320] ;  /* 0x0000c80000047ab9 */ /* 0x000fc60000000800 */
[----:B------:R-:W-:-:S05]  /*103b0*/  @P0 IADD3.X R3, R33, UR5, RZ, P1, !PT ;  /* 0x0000000521030c10 */ /* 0x000fca0008ffe4ff */
[----:B------:R2:W5:Y:S01]  /*103c0*/  @P0 LDG.E R27, desc[UR52][R2.64] ;  /* 0x00000034021b0981 */ /* 0x000562000c1e1900 */
[----:B------:R-:W-:Y:S01]  /*103d0*/  LOP3.LUT R23, R23, 0xffffffef, RZ, 0xc0, !PT ;  /* 0xffffffef17177812 */ /* 0x000fe200078ec0ff */
[----:B------:R-:W-:Y:S01]  /*103e0*/  UMOV UR5, 0xffffffff ;  /* 0xffffffff00057882 */ /* 0x000fe20000000000 */
[----:B0-----:R-:W-:Y:S01]  /*103f0*/  IMAD.SHL.U32 R20, R20, 0x8, RZ ;  /* 0x0000000814147824 */ /* 0x001fe200078e00ff */
[----:B------:R-:W0:Y:S01]  /*10400*/  S2R R21, SR_TID.X ;  /* 0x0000000000157919 */ /* 0x000e220000002100 */
[----:B------:R-:W-:Y:S01]  /*10410*/  LOP3.LUT R23, R23, 0xfffffff7, RZ, 0xc0, !PT ;  /* 0xfffffff717177812 */ /* 0x000fe200078ec0ff */
[----:B------:R-:W-:Y:S02]  /*10420*/  VIADD R0, R35, 0xffffffff ;  /* 0xffffffff23007836 */ /* 0x000fe40000000000 */
[----:B------:R-:W-:-:S04]  /*10430*/  LOP3.LUT R20, R20, 0x38, RZ, 0xc0, !PT ;  /* 0x0000003814147812 */ /* 0x000fc800078ec0ff */
[C---:B------:R-:W-:Y:S02]  /*10440*/  LOP3.LUT R34, R20.reuse, 0x40, RZ, 0xfc, !PT ;  /* 0x0000004014227812 */ /* 0x040fe400078efcff */
[----:B------:R-:W-:Y:S02]  /*10450*/  LOP3.LUT R20, R20, 0x80, RZ, 0xfc, !PT ;  /* 0x0000008014147812 */ /* 0x000fe400078efcff */
[----:B------:R-:W-:Y:S02]  /*10460*/  ISETP.GE.AND P1, PT, R34, UR4, PT ;  /* 0x0000000422007c0c */ /* 0x000fe4000bf26270 */
[----:B------:R-:W-:Y:S02]  /*10470*/  ISETP.GE.AND P0, PT, R20, UR4, PT ;  /* 0x0000000414007c0c */ /* 0x000fe4000bf06270 */
[----:B------:R-:W3:Y:S09]  /*10480*/  S2R R20, SR_TID.X ;  /* 0x0000000000147919 */ /* 0x000ef20000002100 */
[----:B------:R-:W-:Y:S01]  /*10490*/  @P1 LOP3.LUT R23, R23, 0x8, RZ, 0xfc, !PT ;  /* 0x0000000817171812 */ /* 0x000fe200078efcff */
[----:B0-----:R-:W-:-:S05]  /*104a0*/  IMAD.SHL.U32 R21, R21, 0x8, RZ ;  /* 0x0000000815157824 */ /* 0x001fca00078e00ff */
[----:B------:R-:W-:-:S04]  /*104b0*/  LOP3.LUT R21, R21, 0x38, RZ, 0xc0, !PT ;  /* 0x0000003815157812 */ /* 0x000fc800078ec0ff */
[C---:B------:R-:W-:Y:S02]  /*104c0*/  ISETP.GE.AND P2, PT, R21.reuse, UR4, PT ;  /* 0x0000000415007c0c */ /* 0x040fe4000bf46270 */
[----:B------:R-:W-:Y:S02]  /*104d0*/  LOP3.LUT R21, R21, 0xc0, RZ, 0xfc, !PT ;  /* 0x000000c015157812 */ /* 0x000fe400078efcff */
[----:B---3--:R-:W-:-:S04]  /*104e0*/  LOP3.LUT R20, R20, 0x7f, RZ, 0xc0, !PT ;  /* 0x0000007f14147812 */ /* 0x008fc800078ec0ff */
[----:B------:R-:W-:Y:S02]  /*104f0*/  SHF.R.U32.HI R34, RZ, 0x3, R20 ;  /* 0x00000003ff227819 */ /* 0x000fe40000011614 */
[----:B------:R-:W0:Y:S03]  /*10500*/  S2R R20, SR_TID.X ;  /* 0x0000000000147919 */ /* 0x000e260000002100 */
[----:B------:R-:W-:-:S04]  /*10510*/  @P2 LOP3.LUT R23, R23, 0x10, RZ, 0xfc, !PT ;  /* 0x0000001017172812 */ /* 0x000fc800078efcff */
[----:B------:R-:W-:-:S04]  /*10520*/  LOP3.LUT R23, R23, 0xfffffffb, RZ, 0xc0, !PT ;  /* 0xfffffffb17177812 */ /* 0x000fc800078ec0ff */
[----:B------:R-:W-:Y:S02]  /*10530*/  @P0 LOP3.LUT R23, R23, 0x4, RZ, 0xfc, !PT ;  /* 0x0000000417170812 */ /* 0x000fe400078efcff */
[----:B------:R-:W-:Y:S02]  /*10540*/  ISETP.GE.AND P0, PT, R21, UR4, PT ;  /* 0x0000000415007c0c */ /* 0x000fe4000bf06270 */
[----:B------:R-:W-:-:S11]  /*10550*/  LOP3.LUT R23, R23, 0xfffffffd, RZ, 0xc0, !PT ;  /* 0xfffffffd17177812 */ /* 0x000fd600078ec0ff */
[----:B------:R-:W-:Y:S01]  /*10560*/  @P0 LOP3.LUT R23, R23, 0x2, RZ, 0xfc, !PT ;  /* 0x0000000217170812 */ /* 0x000fe200078efcff */
[----:B0-----:R-:W-:-:S05]  /*10570*/  IMAD.SHL.U32 R20, R20, 0x10, RZ ;  /* 0x0000001014147824 */ /* 0x001fca00078e00ff */
[----:B------:R-:W-:-:S05]  /*10580*/  LOP3.LUT R20, R34, 0x70, R20, 0xf8, !PT ;  /* 0x0000007022147812 */ /* 0x000fca00078ef814 */
[----:B------:R-:W-:Y:S01]  /*10590*/  IMAD R35, R0, 0x60, R20 ;  /* 0x0000006000237824 */ /* 0x000fe200078e0214 */
[----:B-12---:R-:W-:Y:S06]  /*105a0*/  BRA.DIV UR5, `(.L_x_14175) ;  /* 0x0000004605007947 */ /* 0x006fec000b800000 */
.L_x_14241:
        /* <DEDUP_REMOVED lines=21> */
[----:B------:R-:W-:Y:S01]  /*10700*/  IMAD.U32 R3, RZ, RZ, UR36 ;  /* 0x00000024ff037e24 */ /* 0x000fe2000f8e00ff */
[----:B------:R-:W-:Y:S02]  /*10710*/  LOP3.LUT R23, R23, 0xffffffbf, RZ, 0xc0, !PT ;  /* 0xffffffbf17177812 */ /* 0x000fe400078ec0ff */
[----:B0-----:R-:W-:-:S04]  /*10720*/  @!P0 LEA R4, P1, R2, R4, 0x2 ;  /* 0x0000000402048211 */ /* 0x001fc800078210ff */
[----:B------:R-:W-:-:S05]  /*10730*/  @!P0 LEA.HI.X R5, R2, R5, R7, 0x2, P1 ;  /* 0x0000000502058211 */ /* 0x000fca00008f1407 */
[----:B------:R0:W5:Y:S01]  /*10740*/  @!P0 LDG.E R34, desc[UR52][R4.64] ;  /* 0x0000003404228981 */ /* 0x000162000c1e1900 */
[----:B------:R-:W-:Y:S01]  /*10750*/  ISETP.NE.AND P0, PT, R3, 0x3, PT ;  /* 0x000000030300780c */ /* 0x000fe20003f05270 */
[----:B------:R-:W-:Y:S01]  /*10760*/  IMAD.MOV R2, RZ, RZ, -R6 ;  /* 0x000000ffff027224 */ /* 0x000fe200078e0a06 */
[----:B------:R-:W-:Y:S02]  /*10770*/  ISETP.GT.U32.AND P1, PT, R20, 0x5f, PT ;  /* 0x0000005f1400780c */ /* 0x000fe40003f24070 */
[----:B------:R-:W-:Y:S01]  /*10780*/  LOP3.LUT R18, R18, 0xffff, RZ, 0xc0, !PT ;  /* 0x0000ffff12127812 */ /* 0x000fe200078ec0ff */
[----:B------:R-:W-:Y:S01]  /*10790*/  IMAD R35, R8, R2, R35 ;  /* 0x0000000208237224 */ /* 0x000fe200078e0223 */
[----:B------:R-:W-:-:S07]  /*107a0*/  SEL R6, RZ, 0x1, P2 ;  /* 0x00000001ff067807 */ /* 0x000fce0001000000 */
[----:B------:R-:W-:-:S04]  /*107b0*/  @P0 LOP3.LUT R23, R23, 0x40, RZ, 0xfc, !PT ;  /* 0x0000004017170812 */ /* 0x000fc800078efcff */
[----:B------:R-:W-:-:S04]  /*107c0*/  LOP3.LUT R23, R23, 0xffffffdf, RZ, 0xc0, !PT ;  /* 0xffffffdf17177812 */ /* 0x000fc800078ec0ff */
[----:B------:R-:W-:Y:S01]  /*107d0*/  @P1 LOP3.LUT R23, R23, 0x20, RZ, 0xfc, !PT ;  /* 0x0000002017171812 */ /* 0x000fe200078efcff */
[----:B0-----:R-:W-:Y:S06]  /*107e0*/  @!P0 BRA `(.L_x_14176) ;  /* 0x0000000000048947 */ /* 0x001fec0003800000 */
[----:B------:R-:W-:Y:S01]  /*107f0*/  BPT.TRAP 0x1 ;  /* 0x000000040000795c */ /* 0x000fe20000300000 */
.L_x_14176:
[----:B------:R-:W-:Y:S01]  /*10800*/  IMAD R32, R0, -0x60, R32 ;  /* 0xffffffa000207824 */ /* 0x000fe200078e0220 */
[----:B------:R-:W-:Y:S01]  /*10810*/  SHF.L.U32 R0, R26, 0x1f, RZ ;  /* 0x0000001f1a007819 */ /* 0x000fe200000006ff */
[----:B------:R-:W-:Y:S01]  /*10820*/  IMAD R33, R24, 0x8, R22 ;  /* 0x0000000818217824 */ /* 0x000fe200078e0216 */
[----:B------:R-:W-:Y:S03]  /*10830*/  BSSY B0, `(.L_x_14177) ;  /* 0x0000003000007945 */ /* 0x000fe60003800000 */
[----:B------:R-:W0:Y:S02]  /*10840*/  SYNCS.PHASECHK.TRANS64.TRYWAIT P0, [R33+URZ+0x22840], R0 ;  /* 0x02284000210075a7 */ /* 0x000e24000800017f */
[----:B0-----:R-:W-:Y:S05]  /*10850*/  @!P0 BRA `(.L_x_14178) ;  /* 0x0000004000888947 */ /* 0x001fea0003800000 */
.L_x_14242:
[----:B------:R-:W-:Y:S05]  /*10860*/  BSYNC B0 ;  /* 0x0000000000007941 */ /* 0x000fea0003800000 */
.L_x_14177:
        /* <DEDUP_REMOVED lines=87> */
.L_x_14256:
        /* <DEDUP_REMOVED lines=10> */
.L_x_14180:
        /* <DEDUP_REMOVED lines=11> */
.L_x_14181:
        /* <DEDUP_REMOVED lines=15> */
[----:B------:R-:W-:-:S04]  /*11020*/  SEL R25, RZ, 0x8, P0 ;  /* 0x00000008ff197807 */ /* 0x000fc80000000000 */
[----:B------:R-:W-:Y:S02]  /*11030*/  IADD3 R25, R0, R25, RZ ;  /* 0x0000001900197210 */ /* 0x000fe40007ffe0ff */
[----:B------:R-:W-:Y:S01]  /*11040*/  SHF.R.S32.HI R0, RZ, 0x1f, R37 ;  /* 0x0000001fff007819 */ /* 0x000fe20000011425 */
[----:B-1----:R-:W-:-:S04]  /*11050*/  IMAD.WIDE.U32 R4, R37, UR4, RZ ;  /* 0x0000000425047c25 */ /* 0x002fc8000f8e00ff */
[----:B------:R-:W-:-:S04]  /*11060*/  IMAD R0, R0, UR4, RZ ;  /* 0x0000000400007c24 */ /* 0x000fc8000f8e02ff */
[----:B------:R-:W-:-:S04]  /*11070*/  IMAD R0, R37, UR5, R0 ;  /* 0x0000000525007c24 */ /* 0x000fc8000f8e0200 */
[----:B------:R-:W-:Y:S01]  /*11080*/  IMAD.IADD R37, R5, 0x1, R0 ;  /* 0x0000000105257824 */ /* 0x000fe200078e0200 */
[----:B-----5:R-:W-:-:S05]  /*11090*/  SEL R2, R3, RZ, !P1 ;  /* 0x000000ff03027207 */ /* 0x020fca0004800000 */
[----:B------:R1:W-:Y:S04]  /*110a0*/  STL [R1+0x24], R2 ;  /* 0x0000240201007387 */ /* 0x0003e80000100800 */
        /* <DEDUP_REMOVED lines=20> */
.L_x_14183:
[----:B------:R-:W-:Y:S05]  /*111f0*/  BSYNC B6 ;  /* 0x0000000000067941 */ /* 0x000fea0003800000 */
.L_x_14182:
[----:B------:R-:W2:Y:S01]  /*11200*/  LDL.LU.64 R2, [R1+0x8] ;  /* 0x0000080001027983 */ /* 0x000ea20000300a00 */
[----:B------:R-:W-:Y:S01]  /*11210*/  ULDC.64 UR4, c[0x0][0x2d8] ;  /* 0x0000b60000047ab9 */ /* 0x000fe20000000a00 */
[----:B------:R-:W1:Y:S02]  /*11220*/  LDC R4, c[0x0][0x448] ;  /* 0x00011200ff047b82 */ /* 0x000e640000000800 */
[----:B------:R-:W3:Y:S04]  /*11230*/  LDL.LU R20, [R1+0x24] ;  /* 0x0000240001147983 */ /* 0x000ee80000300800 */
[----:B------:R-:W4:Y:S04]  /*11240*/  LDL.LU R21, [R1+0x10] ;  /* 0x0000100001157983 */ /* 0x000f280000300800 */
[----:B------:R0:W5:Y:S01]  /*11250*/  LDL R9, [R1] ;  /* 0x0000000001097983 */ /* 0x0001620000100800 */
[----:B-1----:R-:W-:-:S13]  /*11260*/  ISETP.NE.AND P6, PT, R4, 0x1, PT ;  /* 0x000000010400780c */ /* 0x002fda0003fc5270 */
[----:B------:R-:W1:Y:S08]  /*11270*/  @P6 LDC R6, c[0x0][0x44c] ;  /* 0x00011300ff066b82 */ /* 0x000e700000000800 */
        /* <DEDUP_REMOVED lines=13> */
[----:B------:R-:W-:Y:S01]  /*11350*/  IMAD.IADD R3, R3, 0x1, R0 ;  /* 0x0000000103037824 */ /* 0x000fe200078e0200 */
[----:B-1----:R-:W-:-:S04]  /*11360*/  LOP3.LUT R20, R20, 0x7f, RZ, 0xc0, !PT ;  /* 0x0000007f14147812 */ /* 0x002fc800078ec0ff */
[----:B------:R-:W-:Y:S02]  /*11370*/  SHF.R.U32.HI R21, RZ, 0x3, R20 ;  /* 0x00000003ff157819 */ /* 0x000fe40000011614 */
[----:B------:R-:W1:Y:S02]  /*11380*/  S2R R20, SR_TID.X ;  /* 0x0000000000147919 */ /* 0x000e640000002100 */
[----:B-1----:R-:W-:-:S05]  /*11390*/  IMAD.SHL.U32 R20, R20, 0x10, RZ ;  /* 0x0000001014147824 */ /* 0x002fca00078e00ff */
[----:B------:R-:W-:-:S05]  /*113a0*/  LOP3.LUT R20, R21, 0x70, R20, 0xf8, !PT ;  /* 0x0000007015147812 */ /* 0x000fca00078ef814 */
[----:B------:R-:W-:-:S04]  /*113b0*/  IMAD R0, R17, 0x80, R20 ;  /* 0x0000008011007824 */ /* 0x000fc800078e0214 */
[----:B------:R-:W-:-:S04]  /*113c0*/  @P6 IMAD.HI.U32 R6, R0, R6, RZ ;  /* 0x0000000600066227 */ /* 0x000fc800078e00ff */
[----:B------:R-:W-:Y:S01]  /*113d0*/  IMAD.MOV.U32 R4, RZ, RZ, R0 ;  /* 0x000000ffff047224 */ /* 0x000fe200078e0000 */
[----:B0-----:R-:W-:Y:S02]  /*113e0*/  @P6 SHF.R.U32.HI R4, RZ, R5, R6 ;  /* 0x00000005ff046219 */ /* 0x001fe40000011606 */
[----:B------:R-:W0:Y:S03]  /*113f0*/  LDC R6, c[0x0][0x448] ;  /* 0x00011200ff067b82 */ /* 0x000e260000000800 */
[----:B------:R-:W-:Y:S01]  /*11400*/  IMAD.MOV R5, RZ, RZ, -R4 ;  /* 0x000000ffff057224 */ /* 0x000fe200078e0a04 */
[----:B------:R-:W1:Y:S01]  /*11410*/  S2R R20, SR_TID.X ;  /* 0x0000000000147919 */ /* 0x000e620000002100 */
        /* <DEDUP_REMOVED lines=15> */
[----:B-1----:R-:W-:-:S03]  /*11510*/  LOP3.LUT R20, R20, 0x7f, RZ, 0xc0, !PT ;  /* 0x0000007f14147812 */ /* 0x002fc600078ec0ff */
        /* <DEDUP_REMOVED lines=78> */
.L_x_14273:
        /* <DEDUP_REMOVED lines=10> */
.L_x_14185:
        /* <DEDUP_REMOVED lines=18> */
.L_x_14274:
[----:B------:R-:W-:Y:S05]  /*11bc0*/  BSYNC B0 ;  /* 0x0000000000007941 */ /* 0x000fea0003800000 */
.L_x_14186:
[----:B------:R-:W-:-:S05]  /*11bd0*/  IMAD.U32 R0, RZ, RZ, UR36 ;  /* 0x00000024ff007e24 */ /* 0x000fca000f8e00ff */
[----:B------:R-:W-:-:S13]  /*11be0*/  ISETP.NE.AND P0, PT, R0, 0x3, PT ;  /* 0x000000030000780c */ /* 0x000fda0003f05270 */
[----:B------:R-:W-:Y:S05]  /*11bf0*/  @!P0 BRA `(.L_x_14188) ;  /* 0x0000000000048947 */ /* 0x000fea0003800000 */
[----:B------:R-:W-:Y:S01]  /*11c00*/  BPT.TRAP 0x1 ;  /* 0x000000040000795c */ /* 0x000fe20000300000 */
.L_x_14188:
[----:B------:R-:W-:Y:S01]  /*11c10*/  SHF.L.U32 R0, R26, 0x1f, RZ ;  /* 0x0000001f1a007819 */ /* 0x000fe200000006ff */
[----:B------:R-:W-:Y:S03]  /*11c20*/  BSSY B0, `(.L_x_14189) ;  /* 0x0000003000007945 */ /* 0x000fe60003800000 */
[----:B------:R-:W1:Y:S02]  /*11c30*/  SYNCS.PHASECHK.TRANS64.TRYWAIT P0, [R33+URZ+0x22860], R0 ;  /* 0x02286000210075a7 */ /* 0x000e64000800017f */
[----:B-1----:R-:W-:Y:S05]  /*11c40*/  @!P0 BRA `(.L_x_14190) ;  /* 0x0000004000548947 */ /* 0x002fea0003800000 */
.L_x_14275:
[----:B------:R-:W-:Y:S05]  /*11c50*/  BSYNC B0 ;  /* 0x0000000000007941 */ /* 0x000fea0003800000 */
.L_x_14189:
        /* <DEDUP_REMOVED lines=93> */
.L_x_14289:
        /* <DEDUP_REMOVED lines=15> */
.L_x_14192:
        /* <DEDUP_REMOVED lines=11> */
.L_x_14193:
[----:B------:R-:W2:Y:S01]  /*123d0*/  LDL.LU R2, [R1+0x14] ;  /* 0x0000140001027983 */ /* 0x000ea20000300800 */
[----:B------:R0:W-:Y:S01]  /*123e0*/  SYNCS.ARRIVE.TRANS64.A1T0 RZ, [R33+URZ+0x22850], RZ ;  /* 0x022850ff21ff79a7 */ /* 0x0001e2000810003f */
[----:B------:R-:W-:Y:S01]  /*123f0*/  BSSY B0, `(.L_x_14194) ;  /* 0x00000dc000007945 */ /* 0x000fe20003800000 */
[----:B--2---:R-:W-:-:S05]  /*12400*/  VIADD R21, R2, 0xfffffffe ;  /* 0xfffffffe02157836 */ /* 0x004fca0000000000 */
[----:B------:R-:W-:-:S13]  /*12410*/  ISETP.GE.AND P0, PT, R21, R29, PT ;  /* 0x0000001d1500720c */ /* 0x000fda0003f06270 */
[----:B0-----:R-:W-:Y:S05]  /*12420*/  @!P0 BRA `(.L_x_14195) ;  /* 0x0000000c00608947 */ /* 0x001fea0003800000 */
.L_x_14208:
        /* <DEDUP_REMOVED lines=44> */
.L_x_14196:
[----:B------:R-:W-:Y:S01]  /*126f0*/  IMAD R10, R24, 0x8, R22 ;  /* 0x00000008180a7824 */ /* 0x000fe200078e0216 */
[----:B------:R-:W-:Y:S01]  /*12700*/  SHF.L.U32 R20, R26, 0x1f, RZ ;  /* 0x0000001f1a147819 */ /* 0x000fe200000006ff */
[----:B------:R-:W-:Y:S01]  /*12710*/  BSSY B1, `(.L_x_14197) ;  /* 0x0000004000017945 */ /* 0x000fe20003800000 */
[----:B------:R-:W-:Y:S02]  /*12720*/  SHF.R.S32.HI R9, RZ, 0x1f, R5 ;  /* 0x0000001fff097819 */ /* 0x000fe40000011405 */
[----:B------:R-:W0:Y:S02]  /*12730*/  SYNCS.PHASECHK.TRANS64.TRYWAIT P0, [R10+URZ+0x22840], R20 ;  /* 0x022840140a0075a7 */ /* 0x000e24000800017f */
[----:B0-----:R-:W-:Y:S05]  /*12740*/  @!P0 BRA `(.L_x_14198) ;  /* 0x0000003c00f08947 */ /* 0x001fea0003800000 */
.L_x_14290:
[----:B------:R-:W-:Y:S05]  /*12750*/  BSYNC B1 ;  /* 0x0000000000017941 */ /* 0x000fea0003800000 */
.L_x_14197:
        /* <DEDUP_REMOVED lines=49> */
.L_x_14304:
        /* <DEDUP_REMOVED lines=8> */
.L_x_14200:
        /* <DEDUP_REMOVED lines=11> */
.L_x_14201:
[----:B------:R1:W-:Y:S01]  /*12ba0*/  SYNCS.ARRIVE.TRANS64.A1T0 RZ, [R10+URZ+0x22830], RZ ;  /* 0x022830ff0aff79a7 */ /* 0x0003e2000810003f */
[----:B------:R-:W-:Y:S05]  /*12bb0*/  @!P3 BRA `(.L_x_14202) ;  /* 0x000000000004b947 */ /* 0x000fea0003800000 */
[----:B------:R-:W-:Y:S01]  /*12bc0*/  BPT.TRAP 0x1 ;  /* 0x000000040000795c */ /* 0x000fe20000300000 */
.L_x_14202:
[----:B------:R-:W2:Y:S01]  /*12bd0*/  SYNCS.PHASECHK.TRANS64.TRYWAIT P0, [R10+URZ+0x22860], R20 ;  /* 0x022860140a0075a7 */ /* 0x000ea2000800017f */
[----:B------:R-:W-:Y:S04]  /*12be0*/  BSSY B1, `(.L_x_14203) ;  /* 0x0000002000017945 */ /* 0x000fe80003800000 */
[----:B--2---:R-:W-:Y:S05]  /*12bf0*/  @!P0 BRA `(.L_x_14204) ;  /* 0x0000004000788947 */ /* 0x004fea0003800000 */
.L_x_14305:
[----:B------:R-:W-:Y:S05]  /*12c00*/  BSYNC B1 ;  /* 0x0000000000017941 */ /* 0x000fea0003800000 */
.L_x_14203:
        /* <DEDUP_REMOVED lines=66> */
.L_x_14319:
        /* <DEDUP_REMOVED lines=11> */
.L_x_14206:
        /* <DEDUP_REMOVED lines=11> */
.L_x_14207:
[----:B------:R0:W-:Y:S01]  /*13190*/  SYNCS.ARRIVE.TRANS64.A1T0 RZ, [R10+URZ+0x22850], RZ ;  /* 0x022850ff0aff79a7 */ /* 0x0001e2000810003f */
[----:B------:R-:W-:Y:S05]  /*131a0*/  @P2 BRA `(.L_x_14208) ;  /* 0xfffffff000a02947 */ /* 0x000fea000383ffff */
.L_x_14195:
[----:B------:R-:W-:Y:S05]  /*131b0*/  BSYNC B0 ;  /* 0x0000000000007941 */ /* 0x000fea0003800000 */
.L_x_14194:
        /* <DEDUP_REMOVED lines=20> */
.L_x_14210:
[----:B------:R-:W-:Y:S05]  /*13300*/  BSYNC B0 ;  /* 0x0000000000007941 */ /* 0x000fea0003800000 */
.L_x_14209:
[----:B------:R-:W-:Y:S02]  /*13310*/  SEL R24, R24, RZ, P0 ;  /* 0x000000ff18187207 */ /* 0x000fe40000000000 */
[----:B------:R-:W-:-:S07]  /*13320*/  LOP3.LUT R26, R26, R5, RZ, 0x3c, !PT ;  /* 0x000000051a1a7212 */ /* 0x000fce00078e3cff */
.L_x_14169:
[----:B------:R-:W-:Y:S05]  /*13330*/  BSYNC B7 ;  /* 0x0000000000077941 */ /* 0x000fea0003800000 */
.L_x_14167:
        /* <DEDUP_REMOVED lines=8> */
[----:B------:R3:W4:Y:S01]  /*133c0*/  LDS.128 R16, [R22+0x228d0] ;  /* 0x0228d00016107984 */ /* 0x0007220000000c00 */
[----:B------:R-:W-:Y:S06]  /*133d0*/  BAR.ARV 0x4, 0x180 ;  /* 0x0106000000007b1d */ /* 0x000fec0000002000 */
[----:B------:R-:W-:Y:S05]  /*133e0*/  BRA `(.L_x_14212) ;  /* 0x0000000c00d47947 */ /* 0x000fea0003800000 */
.L_x_14211:
        /* <DEDUP_REMOVED lines=28> */
[----:B--2---:R-:W-:-:S04]  /*135b0*/  SEL R14, R14, RZ, P1 ;  /* 0x000000ff0e0e7207 */ /* 0x004fc80000800000 */
[----:B------:R-:W-:-:S05]  /*135c0*/  IADD3 R5, R13, R14, RZ ;  /* 0x0000000e0d057210 */ /* 0x000fca0007ffe0ff */
        /* <DEDUP_REMOVED lines=13> */
.L_x_14329:
[----:B------:R-:W-:Y:S02]  /*136a0*/  ULDC UR4, c[0x0][0xc38] ;  /* 0x00030e0000047ab9 */ /* 0x000fe40000000800 */
[----:B------:R-:W-:-:S04]  /*136b0*/  IMAD.U32 R5, RZ, RZ, UR4 ;  /* 0x00000004ff057e24 */ /* 0x000fc8000f8e00ff */
[----:B---3--:R-:W-:-:S04]  /*136c0*/  IMAD R14, R14, R5, RZ ;  /* 0x000000050e0e7224 */ /* 0x008fc800078e02ff */
[----:B------:R-:W-:-:S05]  /*136d0*/  IMAD.IADD R7, R7, 0x1, R14 ;  /* 0x0000000107077824 */ /* 0x000fca00078e020e */
[----:B------:R-:W-:-:S13]  /*136e0*/  ISETP.GT.AND P6, PT, R7, R0, PT ;  /* 0x000000000700720c */ /* 0x000fda0003fc4270 */
[----:B------:R-:W-:Y:S05]  /*136f0*/  @P6 BRA `(.L_x_14214) ;  /* 0x0000000000a46947 */ /* 0x000fea0003800000 */
.L_x_14217:
        /* <DEDUP_REMOVED lines=35> */
.L_x_14337:
[----:B------:R-:W-:Y:S02]  /*13930*/  ULDC UR4, c[0x0][0xc38] ;  /* 0x00030e0000047ab9 */ /* 0x000fe40000000800 */
[----:B------:R-:W-:-:S04]  /*13940*/  IMAD.U32 R5, RZ, RZ, UR4 ;  /* 0x00000004ff057e24 */ /* 0x000fc8000f8e00ff */
[----:B---3--:R-:W-:-:S04]  /*13950*/  IMAD R14, R14, R5, RZ ;  /* 0x000000050e0e7224 */ /* 0x008fc800078e02ff */
[----:B------:R-:W-:-:S05]  /*13960*/  IMAD.IADD R7, R14, 0x1, R7 ;  /* 0x000000010e077824 */ /* 0x000fca00078e0207 */
[----:B------:R-:W-:-:S13]  /*13970*/  ISETP.GT.AND P6, PT, R7, R0, PT ;  /* 0x000000000700720c */ /* 0x000fda0003fc4270 */
[----:B------:R-:W-:Y:S05]  /*13980*/  @!P6 BRA `(.L_x_14217) ;  /* 0xfffffffc005ce947 */ /* 0x000fea000383ffff */
.L_x_14214:
        /* <DEDUP_REMOVED lines=10> */
.L_x_14342:
[----:B------:R-:W-:-:S13]  /*13a30*/  ISETP.NE.AND P0, PT, R3, RZ, PT ;  /* 0x000000ff0300720c */ /* 0x000fda0003f05270 */
[----:B------:R-:W-:Y:S05]  /*13a40*/  @!P0 BRA `(.L_x_14219) ;  /* 0x0000000000108947 */ /* 0x000fea0003800000 */
[----:B------:R-:W-:Y:S01]  /*13a50*/  UMOV UR4, 0xffffffff ;  /* 0xffffffff00047882 */ /* 0x000fe20000000000 */
[----:B---3--:R-:W-:Y:S02]  /*13a60*/  VIADD R12, R12, 0xffffffff ;  /* 0xffffffff0c0c7836 */ /* 0x008fe40000000000 */
[----:B------:R-:W-:Y:S05]  /*13a70*/  BRA.DIV UR4, `(.L_x_14220) ;  /* 0x0000004604087947 */ /* 0x000fea000b800000 */
[----:B------:R3:W0:Y:S02]  /*13a80*/  SHFL.IDX PT, R6, R2, R12, 0x1f ;  /* 0x00001f0c02067589 */ /* 0x00062400000e0000 */
.L_x_14219:
        /* <DEDUP_REMOVED lines=8> */
[----:B0-----:R-:W2:Y:S08]  /*13b10*/  MUFU.RCP R7, R7 ;  /* 0x0000000700077308 */ /* 0x001eb00000001000 */
[----:B----4-:R-:W-:Y:S01]  /*13b20*/  MUFU.RCP R8, R8 ;  /* 0x0000000800087308 */ /* 0x010fe20000001000 */
[----:B--23--:R-:W-:Y:S01]  /*13b30*/  VIADD R2, R7, 0xffffffe ;  /* 0x0ffffffe07027836 */ /* 0x00cfe20000000000 */
[----:B------:R-:W-:-:S06]  /*13b40*/  IABS R7, R17 ;  /* 0x0000001100077213 */ /* 0x000fcc0000000000 */
[----:B------:R0:W2:Y:S02]  /*13b50*/  F2I.FTZ.U32.TRUNC.NTZ R3, R2 ;  /* 0x0000000200037305 */ /* 0x0000a4000021f000 */
[----:B0-----:R-:W-:Y:S02]  /*13b60*/  IMAD.MOV.U32 R2, RZ, RZ, RZ ;  /* 0x000000ffff027224 */ /* 0x001fe400078e00ff */
[----:B--2---:R-:W-:-:S04]  /*13b70*/  IMAD.MOV R9, RZ, RZ, -R3 ;  /* 0x000000ffff097224 */ /* 0x004fc800078e0a03 */
        /* <DEDUP_REMOVED lines=44> */
.L_x_14221:
[----:B--23--:R-:W0:Y:S02]  /*13e40*/  LDC.64 R2, c[0x0][0xc90] ;  /* 0x00032400ff027b82 */ /* 0x00ce240000000a00 */
        /* <DEDUP_REMOVED lines=59> */
.L_x_14222:
[----:B------:R-:W-:-:S05]  /*14200*/  LOP3.LUT R2, RZ, R2, RZ, 0x33, !PT ;  /* 0x00000002ff027212 */ /* 0x000fca00078e33ff */
[----:B------:R-:W-:Y:S01]  /*14210*/  IMAD.IADD R17, R17, 0x1, R2 ;  /* 0x0000000111117824 */ /* 0x000fe200078e0202 */
[----:B------:R-:W-:Y:S06]  /*14220*/  BRA `(.L_x_14223) ;  /* 0x00000000001c7947 */ /* 0x000fec0003800000 */
.L_x_14215:
[----:B------:R-:W-:Y:S01]  /*14230*/  UMOV UR4, URZ ;  /* 0x0000003f00047c82 */ /* 0x000fe20008000000 */
[----:B------:R-:W-:Y:S01]  /*14240*/  UMOV UR5, URZ ;  /* 0x0000003f00057c82 */ /* 0x000fe20008000000 */
[----:B------:R-:W-:Y:S01]  /*14250*/  ULDC UR6, c[0x0][0xc3c] ;  /* 0x00030f0000067ab9 */ /* 0x000fe20000000800 */
[----:B------:R-:W-:Y:S02]  /*14260*/  IMAD.MOV.U32 R16, RZ, RZ, R0 ;  /* 0x000000ffff107224 */ /* 0x000fe400078e0000 */
[----:B------:R-:W-:Y:S02]  /*14270*/  IMAD.U32 R17, RZ, RZ, UR4 ;  /* 0x00000004ff117e24 */ /* 0x000fe4000f8e00ff */
[----:B------:R-:W-:Y:S02]  /*14280*/  IMAD.U32 R18, RZ, RZ, UR5 ;  /* 0x00000005ff127e24 */ /* 0x000fe4000f8e00ff */
[----:B------:R-:W-:-:S07]  /*14290*/  IMAD.U32 R19, RZ, RZ, UR6 ;  /* 0x00000006ff137e24 */ /* 0x000fce000f8e00ff */
.L_x_14223:
        /* <DEDUP_REMOVED lines=10> */
.L_x_14212:
[----:B------:R-:W-:Y:S02]  /*14340*/  ULDC UR4, c[0x0][0xc3c] ;  /* 0x00030f0000047ab9 */ /* 0x000fe40000000800 */
[----:B----4-:R-:W-:-:S13]  /*14350*/  ISETP.GE.AND P0, PT, R19, UR4, PT ;  /* 0x0000000413007c0c */ /* 0x010fda000bf06270 */
[----:B------:R-:W-:Y:S05]  /*14360*/  @!P0 BRA `(.L_x_14224) ;  /* 0xffffffb000b88947 */ /* 0x000fea000383ffff */
[----:B------:R-:W-:Y:S05]  /*14370*/  BSYNC B8 ;  /* 0x0000000000087941 */ /* 0x000fea0003800000 */
.L_x_14161:
        /* <DEDUP_REMOVED lines=12> */
.L_x_14345:
[----:B------:R-:W-:Y:S05]  /*14440*/  BSYNC B0 ;  /* 0x0000000000007941 */ /* 0x000fea0003800000 */
.L_x_14225:
[----:B------:R-:W-:-:S03]  /*14450*/  UMOV UR4, 0xffffffff ;  /* 0xffffffff00047882 */ /* 0x000fc60000000000 */
[----:B------:R-:W-:Y:S05]  /*14460*/  BRA.DIV UR4, `(.L_x_14227) ;  /* 0x0000003a04c87947 */ /* 0x000fea000b800000 */
[----:B-1----:R-:W1:Y:S02]  /*14470*/  S2R R0, SR_TID.X ;  /* 0x0000000000007919 */ /* 0x002e640000002100 */
[----:B-1----:R-:W-:-:S04]  /*14480*/  SHF.R.U32.HI R0, RZ, 0x5, R0 ;  /* 0x00000005ff007819 */ /* 0x002fc80000011600 */
[----:B------:R-:W-:-:S05]  /*14490*/  LOP3.LUT R0, R0, 0x3, RZ, 0xc0, !PT ;  /* 0x0000000300007812 */ /* 0x000fca00078ec0ff */
[----:B------:R1:W4:Y:S02]  /*144a0*/  SHFL.IDX PT, R14, R0, RZ, 0x1f ;  /* 0x00001fff000e7589 */ /* 0x00032400000e0000 */
.L_x_14348:
[----:B----4-:R-:W-:Y:S01]  /*144b0*/  ISETP.NE.AND P0, PT, R14, RZ, PT ;  /* 0x000000ff0e00720c */ /* 0x010fe20003f05270 */
[----:B------:R-:W-:-:S12]  /*144c0*/  BSSY B0, `(.L_x_14228) ;  /* 0x0000024000007945 */ /* 0x000fd80003800000 */
[----:B------:R-:W-:Y:S05]  /*144d0*/  @P0 BRA `(.L_x_14229) ;  /* 0x0000000000880947 */ /* 0x000fea0003800000 */
[----:B------:R-:W-:-:S03]  /*144e0*/  UMOV UR4, 0xffffffff ;  /* 0xffffffff00047882 */ /* 0x000fc60000000000 */
[----:B------:R-:W-:Y:S05]  /*144f0*/  BRA.DIV UR4, `(.L_x_14230) ;  /* 0x0000003a04d87947 */ /* 0x000fea000b800000 */
[----:B------:R-:W-:-:S13]  /*14500*/  ELECT P6, URZ, PT ;  /* 0x00000000003f782f */ /* 0x000fda00038c0000 */
.L_x_14351:
[----:B------:R-:W-:Y:S05]  /*14510*/  @!P6 BRA `(.L_x_14229) ;  /* 0x000000000078e947 */ /* 0x000fea0003800000 */
[----:B------:R-:W-:-:S06]  /*14520*/  ULOP3.LUT UR4, UR38, 0x2, URZ, 0xfc, !UPT ;  /* 0x0000000226047892 */ /* 0x000fcc000f8efc3f */
[----:B-1----:R-:W-:-:S05]  /*14530*/  IMAD.U32 R0, RZ, RZ, UR4 ;  /* 0x00000004ff007e24 */ /* 0x002fca000f8e00ff */
[----:B------:R-:W-:-:S13]  /*14540*/  ISETP.NE.AND P0, PT, R0, 0x3, PT ;  /* 0x000000030000780c */ /* 0x000fda0003f05270 */
[----:B------:R-:W-:Y:S05]  /*14550*/  @!P0 BRA `(.L_x_14231) ;  /* 0x0000000000048947 */ /* 0x000fea0003800000 */
[----:B------:R-:W-:Y:S01]  /*14560*/  BPT.TRAP 0x1 ;  /* 0x000000040000795c */ /* 0x000fe20000300000 */
.L_x_14231:
[----:B------:R-:W-:Y:S01]  /*14570*/  IMAD R5, R24, 0x8, R7 ;  /* 0x0000000818057824 */ /* 0x000fe200078e0207 */
[----:B------:R-:W-:Y:S01]  /*14580*/  SHF.L.U32 R0, R26, 0x1f, RZ ;  /* 0x0000001f1a007819 */ /* 0x000fe200000006ff */
[----:B------:R-:W-:-:S03]  /*14590*/  VIADD R24, R24, 0x1 ;  /* 0x0000000118187836 */ /* 0x000fc60000000000 */
[----:B------:R-:W1:Y:S02]  /*145a0*/  SYNCS.PHASECHK.TRANS64.TRYWAIT P1, [R5+URZ+0x22840], R0 ;  /* 0x02284000050075a7 */ /* 0x000e64000802017f */
[----:B------:R-:W-:-:S04]  /*145b0*/  ISETP.NE.AND P2, PT, R24, 0x2, PT ;  /* 0x000000021800780c */ /* 0x000fc80003f45270 */
[----:B------:R-:W-:Y:S01]  /*145c0*/  SEL R3, RZ, 0x1, P2 ;  /* 0x00000001ff037807 */ /* 0x000fe20001000000 */
[----:B-1----:R-:W-:Y:S08]  /*145d0*/  @!P1 BRA `(.L_x_14232) ;  /* 0x0000003800c09947 */ /* 0x002ff00003800000 */
.L_x_14352:
[----:B------:R-:W-:Y:S02]  /*145e0*/  SEL R24, R24, RZ, P2 ;  /* 0x000000ff18187207 */ /* 0x000fe40001000000 */
[----:B------:R-:W-:Y:S01]  /*145f0*/  LOP3.LUT R2, R26, R3, RZ, 0x3c, !PT ;  /* 0x000000031a027212 */ /* 0x000fe200078e3cff */
[----:B------:R-:W-:Y:S06]  /*14600*/  @!P0 BRA `(.L_x_14233) ;  /* 0x0000000000048947 */ /* 0x000fec0003800000 */
[----:B------:R-:W-:Y:S01]  /*14610*/  BPT.TRAP 0x1 ;  /* 0x000000040000795c */ /* 0x000fe20000300000 */
.L_x_14233:
[----:B------:R-:W-:Y:S01]  /*14620*/  IMAD R3, R24, 0x8, R7 ;  /* 0x0000000818037824 */ /* 0x000fe200078e0207 */
[----:B------:R-:W-:-:S04]  /*14630*/  SHF.L.U32 R2, R2, 0x1f, RZ ;  /* 0x0000001f02027819 */ /* 0x000fc800000006ff */
[----:B------:R-:W4:Y:S02]  /*14640*/  SYNCS.PHASECHK.TRANS64.TRYWAIT P1, [R3+URZ+0x22840], R2 ;  /* 0x02284002030075a7 */ /* 0x000f24000802017f */
[----:B----4-:R-:W-:Y:S05]  /*14650*/  @!P1 BRA `(.L_x_14234) ;  /* 0x0000003800b49947 */ /* 0x010fea0003800000 */
.L_x_14353:
[----:B------:R-:W-:Y:S05]  /*14660*/  @!P0 BRA `(.L_x_14235) ;  /* 0x0000000000048947 */ /* 0x000fea0003800000 */
[----:B------:R-:W-:Y:S01]  /*14670*/  BPT.TRAP 0x1 ;  /* 0x000000040000795c */ /* 0x000fe20000300000 */
.L_x_14235:
[----:B------:R-:W5:Y:S02]  /*14680*/  SYNCS.PHASECHK.TRANS64.TRYWAIT P1, [R5+URZ+0x22860], R0 ;  /* 0x02286000050075a7 */ /* 0x000f64000802017f */
[----:B-----5:R-:W-:Y:S05]  /*14690*/  @!P1 BRA `(.L_x_14236) ;  /* 0x0000003800b89947 */ /* 0x020fea0003800000 */
.L_x_14354:
[----:B------:R-:W-:Y:S05]  /*146a0*/  @!P0 BRA `(.L_x_14237) ;  /* 0x0000000000048947 */ /* 0x000fea0003800000 */
[----:B------:R-:W-:Y:S01]  /*146b0*/  BPT.TRAP 0x1 ;  /* 0x000000040000795c */ /* 0x000fe20000300000 */
.L_x_14237:
[----:B------:R0:W0:Y:S02]  /*146c0*/  SYNCS.PHASECHK.TRANS64.TRYWAIT P0, [R3+URZ+0x22860], R2 ;  /* 0x02286002030075a7 */ /* 0x000024000800017f */
[----:B0-----:R-:W-:Y:S05]  /*146d0*/  @!P0 NANOSLEEP.SYNCS 0x989680 ;  /* 0x009896800000895d */ /* 0x001fea0003900000 */
[----:B------:R-:W0:Y:S02]  /*146e0*/  @!P0 SYNCS.PHASECHK.TRANS64 P0, [R3+URZ+0x22860], R2 ;  /* 0x02286002030085a7 */ /* 0x000e24000800007f */
[----:B0-----:R-:W-:Y:S05]  /*146f0*/  @!P0 BRA `(.L_x_14237) ;  /* 0xfffffffc00f08947 */ /* 0x001fea000383ffff */
.L_x_14229:
[----:B------:R-:W-:Y:S05]  /*14700*/  BSYNC B0 ;  /* 0x0000000000007941 */ /* 0x000fea0003800000 */
.L_x_14228:
[----:B------:R-:W-:Y:S05]  /*14710*/  EXIT ;  /* 0x000000000000794d */ /* 0x000fea0003800000 */
.L_x_14094:
[----:B0-----:R0:W1:Y:S02]  /*14720*/  SYNCS.PHASECHK.TRANS64.TRYWAIT P0, [R7+URZ+0x22800], R0 ;  /* 0x02280000070075a7 */ /* 0x001064000800017f */
[----:B-1----:R-:W-:Y:S05]  /*14730*/  @!P0 NANOSLEEP.SYNCS 0x989680 ;  /* 0x009896800000895d */ /* 0x002fea0003900000 */
[----:B------:R-:W1:Y:S02]  /*14740*/  @!P0 SYNCS.PHASECHK.TRANS64 P0, [R7+URZ+0x22800], R0 ;  /* 0x02280000070085a7 */ /* 0x000e64000800007f */
[----:B-1----:R-:W-:Y:S05]  /*14750*/  @!P0 BRA `(.L_x_14094) ;  /* 0xfffffffc00f08947 */ /* 0x002fea000383ffff */
[----:B------:R-:W-:Y:S05]  /*14760*/  BRA `(.L_x_14238) ;  /* 0xfffffed800587947 */ /* 0x000fea000383ffff */
.L_x_14098:
[----:B-1----:R-:W-:-:S04]  /*14770*/  IMAD.U32 R0, RZ, RZ, UR22 ;  /* 0x00000016ff007e24 */ /* 0x002fc8000f8e00ff */
[----:B------:R1:W2:Y:S03]  /*14780*/  SYNCS.PHASECHK.TRANS64.TRYWAIT P1, [R0+URZ+0x22830], R9 ;  /* 0x02283009000075a7 */ /* 0x0002a6000802017f */
[----:B--2---:R-:W-:Y:S05]  /*14790*/  @!P1 NANOSLEEP.SYNCS 0x989680 ;  /* 0x009896800000995d */ /* 0x004fea0003900000 */
[----:B------:R-:W2:Y:S02]  /*147a0*/  @!P1 SYNCS.PHASECHK.TRANS64 P1, [R0+URZ+0x22830], R9 ;  /* 0x02283009000095a7 */ /* 0x000ea4000802007f */
[----:B--2---:R-:W-:Y:S05]  /*147b0*/  @!P1 BRA `(.L_x_14098) ;  /* 0xfffffffc00ec9947 */ /* 0x004fea000383ffff */
[----:B------:R-:W-:Y:S05]  /*147c0*/  BRA `(.L_x_14097) ;  /* 0xfffffed800807947 */ /* 0x000fea000383ffff */
.L_x_14103:
[----:B-1----:R-:W-:-:S04]  /*147d0*/  IMAD.U32 R10, RZ, RZ, UR22 ;  /* 0x00000016ff0a7e24 */ /* 0x002fc8000f8e00ff */
[----:B------:R1:W2:Y:S03]  /*147e0*/  SYNCS.PHASECHK.TRANS64.TRYWAIT P1, [R10+URZ+0x22850], R9 ;  /* 0x022850090a0075a7 */ /* 0x0002a6000802017f */
[----:B--2---:R-:W-:Y:S05]  /*147f0*/  @!P1 NANOSLEEP.SYNCS 0x989680 ;  /* 0x009896800000995d */ /* 0x004fea0003900000 */
[----:B------:R-:W2:Y:S02]  /*14800*/  @!P1 SYNCS.PHASECHK.TRANS64 P1, [R10+URZ+0x22850], R9 ;  /* 0x022850090a0095a7 */ /* 0x000ea4000802007f */
[----:B--2---:R-:W-:Y:S05]  /*14810*/  @!P1 BRA `(.L_x_14103) ;  /* 0xfffffffc00ec9947 */ /* 0x004fea000383ffff */
[----:B------:R-:W-:Y:S05]  /*14820*/  BRA `(.L_x_14102) ;  /* 0xfffffef8000c7947 */ /* 0x000fea000383ffff */
.L_x_14109:
[----:B-1----:R-:W-:-:S04]  /*14830*/  IMAD.U32 R0, RZ, RZ, UR23 ;  /* 0x00000017ff007e24 */ /* 0x002fc8000f8e00ff */
[----:B------:R1:W2:Y:S03]  /*14840*/  SYNCS.PHASECHK.TRANS64.TRYWAIT P1, [R0+URZ+0x22830], R7 ;  /* 0x02283007000075a7 */ /* 0x0002a6000802017f */
[----:B--2---:R-:W-:Y:S05]  /*14850*/  @!P1 NANOSLEEP.SYNCS 0x989680 ;  /* 0x009896800000995d */ /* 0x004fea0003900000 */
[----:B------:R-:W2:Y:S02]  /*14860*/  @!P1 SYNCS.PHASECHK.TRANS64 P1, [R0+URZ+0x22830], R7 ;  /* 0x02283007000095a7 */ /* 0x000ea4000802007f */
[----:B--2---:R-:W-:Y:S05]  /*14870*/  @!P1 BRA `(.L_x_14109) ;  /* 0xfffffffc00ec9947 */ /* 0x004fea000383ffff */
[----:B------:R-:W-:Y:S05]  /*14880*/  BRA `(.L_x_14108) ;  /* 0xfffffefc00507947 */ /* 0x000fea000383ffff */
.L_x_14114:
[----:B-1----:R-:W-:-:S04]  /*14890*/  IMAD.U32 R8, RZ, RZ, UR23 ;  /* 0x00000017ff087e24 */ /* 0x002fc8000f8e00ff */
[----:B------:R1:W2:Y:S03]  /*148a0*/  SYNCS.PHASECHK.TRANS64.TRYWAIT P1, [R8+URZ+0x22850], R7 ;  /* 0x02285007080075a7 */ /* 0x0002a6000802017f */
[----:B--2---:R-:W-:Y:S05]  /*148b0*/  @!P1 NANOSLEEP.SYNCS 0x989680 ;  /* 0x009896800000995d */ /* 0x004fea0003900000 */
[----:B------:R-:W2:Y:S02]  /*148c0*/  @!P1 SYNCS.PHASECHK.TRANS64 P1, [R8+URZ+0x22850], R7 ;  /* 0x02285007080095a7 */ /* 0x000ea4000802007f */
[----:B--2---:R-:W-:Y:S05]  /*148d0*/  @!P1 BRA `(.L_x_14114) ;  /* 0xfffffffc00ec9947 */ /* 0x004fea000383ffff */
[----:B------:R-:W-:Y:S05]  /*148e0*/  BRA `(.L_x_14113) ;  /* 0xffffff2000cc7947 */ /* 0x000fea000383ffff */
.L_x_14121:
[----:B-1----:R-:W-:-:S04]  /*148f0*/  IMAD.U32 R0, RZ, RZ, UR23 ;  /* 0x00000017ff007e24 */ /* 0x002fc8000f8e00ff */
[----:B------:R1:W2:Y:S03]  /*14900*/  SYNCS.PHASECHK.TRANS64.TRYWAIT P1, [R0+URZ+0x22830], R7 ;  /* 0x02283007000075a7 */ /* 0x0002a6000802017f */
[----:B--2---:R-:W-:Y:S05]  /*14910*/  @!P1 NANOSLEEP.SYNCS 0x989680 ;  /* 0x009896800000995d */ /* 0x004fea0003900000 */
[----:B------:R-:W2:Y:S02]  /*14920*/  @!P1 SYNCS.PHASECHK.TRANS64 P1, [R0+URZ+0x22830], R7 ;  /* 0x02283007000095a7 */ /* 0x000ea4000802007f */
[----:B--2---:R-:W-:Y:S05]  /*14930*/  @!P1 BRA `(.L_x_14121) ;  /* 0xfffffffc00ec9947 */ /* 0x004fea000383ffff */
[----:B------:R-:W-:Y:S05]  /*14940*/  BRA `(.L_x_14120) ;  /* 0xffffff2400e87947 */ /* 0x000fea000383ffff */
.L_x_14126:
[----:B-1----:R-:W-:-:S04]  /*14950*/  IMAD.U32 R8, RZ, RZ, UR23 ;  /* 0x00000017ff087e24 */ /* 0x002fc8000f8e00ff */
[----:B------:R1:W2:Y:S03]  /*14960*/  SYNCS.PHASECHK.TRANS64.TRYWAIT P1, [R8+URZ+0x22850], R7 ;  /* 0x02285007080075a7 */ /* 0x0002a6000802017f */
[----:B--2---:R-:W-:Y:S05]  /*14970*/  @!P1 NANOSLEEP.SYNCS 0x989680 ;  /* 0x009896800000995d */ /* 0x004fea0003900000 */
[----:B------:R-:W2:Y:S02]  /*14980*/  @!P1 SYNCS.PHASECHK.TRANS64 P1, [R8+URZ+0x22850], R7 ;  /* 0x02285007080095a7 */ /* 0x000ea4000802007f */
[----:B--2---:R-:W-:Y:S05]  /*14990*/  @!P1 BRA `(.L_x_14126) ;  /* 0xfffffffc00ec9947 */ /* 0x004fea000383ffff */
[----:B------:R-:W-:Y:S05]  /*149a0*/  BRA `(.L_x_14125) ;  /* 0xffffff4400887947 */ /* 0x000fea000383ffff */
.L_x_14175:
        /* <DEDUP_REMOVED lines=11> */
.L_x_14240:
[----:B------:R-:W-:Y:S05]  /*14a60*/  BSYNC B0 ;  /* 0x0000000000007941 */ /* 0x000fea0003800000 */
.L_x_14239:
[----:B------:R-:W-:Y:S05]  /*14a70*/  BRA `(.L_x_14241) ;  /* 0xffffffb800cc7947 */ /* 0x000fea000383ffff */
.L_x_14178:
[----:B0-----:R0:W1:Y:S02]  /*14a80*/  SYNCS.PHASECHK.TRANS64.TRYWAIT P0, [R33+URZ+0x22840], R0 ;  /* 0x02284000210075a7 */ /* 0x001064000800017f */
[----:B-1----:R-:W-:Y:S05]  /*14a90*/  @!P0 NANOSLEEP.SYNCS 0x989680 ;  /* 0x009896800000895d */ /* 0x002fea0003900000 */
[----:B------:R-:W1:Y:S02]  /*14aa0*/  @!P0 SYNCS.PHASECHK.TRANS64 P0, [R33+URZ+0x22840], R0 ;  /* 0x02284000210085a7 */ /* 0x000e64000800007f */
[----:B-1----:R-:W-:Y:S05]  /*14ab0*/  @!P0 BRA `(.L_x_14178) ;  /* 0xfffffffc00f08947 */ /* 0x002fea000383ffff */
[----:B------:R-:W-:Y:S05]  /*14ac0*/  BRA `(.L_x_14242) ;  /* 0xffffffbc00647947 */ /* 0x000fea000383ffff */
.L_x_14179:
        /* <DEDUP_REMOVED lines=8> */
.L_x_14244:
[----:B------:R-:W-:Y:S05]  /*14b50*/  BSYNC B0 ;  /* 0x0000000000007941 */ /* 0x000fea0003800000 */
.L_x_14243:
        /* <DEDUP_REMOVED lines=9> */
.L_x_14245:
[----:B------:R-:W-:Y:S02]  /*14bf0*/  IMAD.MOV.U32 R13, RZ, RZ, R4 ;  /* 0x000000ffff0d7224 */ /* 0x000fe400078e0004 */
[----:B------:R-:W-:Y:S01]  /*14c00*/  IMAD.MOV.U32 R12, RZ, RZ, 0x1 ;  /* 0x00000001ff0c7424 */ /* 0x000fe200078e00ff */
[----:B------:R-:W-:-:S07]  /*14c10*/  MOV R3, R14 ;  /* 0x0000000e00037202 */ /* 0x000fce0000000f00 */
[----:B------:R-:W-:Y:S05]  /*14c20*/  WARPSYNC.COLLECTIVE R15, `(.L_x_14246) ;  /* 0x000000000f087348 */ /* 0x000fea0003c00000 */
[----:B------:R0:W1:Y:S02]  /*14c30*/  SHFL.IDX P6, R14, R13, R12, R11 ;  /* 0x0000000c0d0e7389 */ /* 0x00006400000c000b */
[----:B01----:R-:W-:Y:S01]  /*14c40*/  ENDCOLLECTIVE ;  /* 0x000000000000791b */ /* 0x003fe20003800000 */
.L_x_14246:
        /* <DEDUP_REMOVED lines=15> */
.L_x_14247:
[----:B------:R-:W-:Y:S02]  /*14d40*/  @P0 IMAD R7, R5, 0x2, R22 ;  /* 0x0000000205070824 */ /* 0x000fe400078e0216 */
[----:B------:R-:W-:Y:S02]  /*14d50*/  IMAD.MOV.U32 R13, RZ, RZ, R4 ;  /* 0x000000ffff0d7224 */ /* 0x000fe400078e0004 */
[----:B------:R-:W-:Y:S02]  /*14d60*/  IMAD.MOV.U32 R12, RZ, RZ, 0x2 ;  /* 0x00000002ff0c7424 */ /* 0x000fe400078e00ff */
[----:B------:R-:W-:-:S07]  /*14d70*/  IMAD.MOV.U32 R3, RZ, RZ, R14 ;  /* 0x000000ffff037224 */ /* 0x000fce00078e000e */
[----:B------:R-:W-:Y:S05]  /*14d80*/  WARPSYNC.COLLECTIVE R15, `(.L_x_14248) ;  /* 0x000000000f087348 */ /* 0x000fea0003c00000 */
[----:B------:R0:W1:Y:S02]  /*14d90*/  SHFL.IDX P6, R14, R13, R12, R11 ;  /* 0x0000000c0d0e7389 */ /* 0x00006400000c000b */
[----:B01----:R-:W-:Y:S01]  /*14da0*/  ENDCOLLECTIVE ;  /* 0x000000000000791b */ /* 0x003fe20003800000 */
.L_x_14248:
        /* <DEDUP_REMOVED lines=15> */
.L_x_14249:
[----:B------:R-:W-:Y:S02]  /*14ea0*/  @P0 IMAD R7, R5, 0x2, R22 ;  /* 0x0000000205070824 */ /* 0x000fe400078e0216 */
[----:B------:R-:W-:Y:S02]  /*14eb0*/  IMAD.MOV.U32 R13, RZ, RZ, R4 ;  /* 0x000000ffff0d7224 */ /* 0x000fe400078e0004 */
[----:B------:R-:W-:Y:S02]  /*14ec0*/  IMAD.MOV.U32 R12, RZ, RZ, 0x3 ;  /* 0x00000003ff0c7424 */ /* 0x000fe400078e00ff */
[----:B------:R-:W-:-:S07]  /*14ed0*/  IMAD.MOV.U32 R3, RZ, RZ, R14 ;  /* 0x000000ffff037224 */ /* 0x000fce00078e000e */
[----:B------:R-:W-:Y:S05]  /*14ee0*/  WARPSYNC.COLLECTIVE R15, `(.L_x_14250) ;  /* 0x000000000f087348 */ /* 0x000fea0003c00000 */
[----:B------:R0:W1:Y:S02]  /*14ef0*/  SHFL.IDX P6, R14, R13, R12, R11 ;  /* 0x0000000c0d0e7389 */ /* 0x00006400000c000b */
[----:B01----:R-:W-:Y:S01]  /*14f00*/  ENDCOLLECTIVE ;  /* 0x000000000000791b */ /* 0x003fe20003800000 */
.L_x_14250:
        /* <DEDUP_REMOVED lines=15> */
.L_x_14251:
[----:B------:R-:W-:Y:S02]  /*15000*/  @P0 IMAD R7, R5, 0x2, R22 ;  /* 0x0000000205070824 */ /* 0x000fe400078e0216 */
[----:B------:R-:W-:Y:S02]  /*15010*/  IMAD.MOV.U32 R13, RZ, RZ, R4 ;  /* 0x000000ffff0d7224 */ /* 0x000fe400078e0004 */
[----:B------:R-:W-:Y:S02]  /*15020*/  IMAD.MOV.U32 R12, RZ, RZ, 0x4 ;  /* 0x00000004ff0c7424 */ /* 0x000fe400078e00ff */
[----:B------:R-:W-:-:S07]  /*15030*/  IMAD.MOV.U32 R3, RZ, RZ, R14 ;  /* 0x000000ffff037224 */ /* 0x000fce00078e000e */
[----:B------:R-:W-:Y:S05]  /*15040*/  WARPSYNC.COLLECTIVE R15, `(.L_x_14252) ;  /* 0x000000000f087348 */ /* 0x000fea0003c00000 */
[----:B------:R0:W1:Y:S02]  /*15050*/  SHFL.IDX P6, R14, R13, R12, R11 ;  /* 0x0000000c0d0e7389 */ /* 0x00006400000c000b */
[----:B01----:R-:W-:Y:S01]  /*15060*/  ENDCOLLECTIVE ;  /* 0x000000000000791b */ /* 0x003fe20003800000 */
.L_x_14252:
        /* <DEDUP_REMOVED lines=15> */
.L_x_14253:
[----:B------:R-:W-:Y:S02]  /*15160*/  @P0 IMAD R7, R5, 0x2, R22 ;  /* 0x0000000205070824 */ /* 0x000fe400078e0216 */
[----:B------:R-:W-:Y:S02]  /*15170*/  IMAD.MOV.U32 R13, RZ, RZ, R4 ;  /* 0x000000ffff0d7224 */ /* 0x000fe400078e0004 */
[----:B------:R-:W-:Y:S02]  /*15180*/  IMAD.MOV.U32 R12, RZ, RZ, 0x5 ;  /* 0x00000005ff0c7424 */ /* 0x000fe400078e00ff */
[----:B------:R-:W-:-:S07]  /*15190*/  IMAD.MOV.U32 R3, RZ, RZ, R14 ;  /* 0x000000ffff037224 */ /* 0x000fce00078e000e */
[----:B------:R-:W-:Y:S05]  /*151a0*/  WARPSYNC.COLLECTIVE R15, `(.L_x_14254) ;  /* 0x000000000f087348 */ /* 0x000fea0003c00000 */
[----:B------:R0:W1:Y:S02]  /*151b0*/  SHFL.IDX P6, R14, R13, R12, R11 ;  /* 0x0000000c0d0e7389 */ /* 0x00006400000c000b */
[----:B01----:R-:W-:Y:S01]  /*151c0*/  ENDCOLLECTIVE ;  /* 0x000000000000791b */ /* 0x003fe20003800000 */
.L_x_14254:
        /* <DEDUP_REMOVED lines=10> */
.L_x_14255:
[----:B------:R-:W-:Y:S01]  /*15270*/  @!PT LDS RZ, [RZ] ;  /* 0x00000000fffff984 */ /* 0x000fe20000000800 */
[----:B------:R-:W-:Y:S01]  /*15280*/  @!PT LDS RZ, [RZ] ;  /* 0x00000000fffff984 */ /* 0x000fe20000000800 */
[----:B------:R-:W-:Y:S01]  /*15290*/  @!PT LDS RZ, [RZ] ;  /* 0x00000000fffff984 */ /* 0x000fe20000000800 */
[----:B------:R0:W-:Y:S01]  /*152a0*/  @P0 LDGSTS.E.BYPASS.LTC128B.128 [R7+0x1e400], desc[UR52][R2.64], !P2 ;  /* 0x1e40000002070fae */ /* 0x0001e2000d101d74 */
[----:B------:R-:W-:Y:S01]  /*152b0*/  IMAD.MOV.U32 R0, RZ, RZ, R14 ;  /* 0x000000ffff007224 */ /* 0x000fe200078e000e */
[----:B------:R-:W-:Y:S06]  /*152c0*/  BRA `(.L_x_14256) ;  /* 0xffffffb800c47947 */ /* 0x000fec000383ffff */
.L_x_14184:
        /* <DEDUP_REMOVED lines=9> */
.L_x_14257:
[C---:B------:R-:W-:Y:S01]  /*15360*/  VIADD R6, R17.reuse, 0x10 ;  /* 0x0000001011067836 */ /* 0x040fe20000000000 */
[----:B------:R-:W-:Y:S01]  /*15370*/  ISETP.GE.AND P0, PT, R17, R5, PT ;  /* 0x000000051100720c */ /* 0x000fe20003f06270 */
[----:B------:R-:W-:Y:S02]  /*15380*/  IMAD.MOV.U32 R13, RZ, RZ, R0 ;  /* 0x000000ffff0d7224 */ /* 0x000fe400078e0000 */
[----:B------:R-:W-:-:S10]  /*15390*/  IMAD.MOV.U32 R2, RZ, RZ, R14 ;  /* 0x000000ffff027224 */ /* 0x000fd400078e000e */
[----:B------:R-:W-:Y:S05]  /*153a0*/  WARPSYNC.COLLECTIVE R15, `(.L_x_14258) ;  /* 0x000000000f087348 */ /* 0x000fea0003c00000 */
[----:B------:R0:W1:Y:S02]  /*153b0*/  SHFL.IDX P6, R14, R13, R12, R11 ;  /* 0x0000000c0d0e7389 */ /* 0x00006400000c000b */
[----:B01----:R-:W-:Y:S01]  /*153c0*/  ENDCOLLECTIVE ;  /* 0x000000000000791b */ /* 0x003fe20003800000 */
.L_x_14258:
[----:B------:R-:W-:Y:S02]  /*153d0*/  IMAD.MOV.U32 R13, RZ, RZ, R4 ;  /* 0x000000ffff0d7224 */ /* 0x000fe400078e0004 */
[----:B------:R-:W-:Y:S02]  /*153e0*/  IMAD.MOV.U32 R12, RZ, RZ, 0x1 ;  /* 0x00000001ff0c7424 */ /* 0x000fe400078e00ff */
[----:B------:R-:W-:-:S07]  /*153f0*/  IMAD.MOV.U32 R3, RZ, RZ, R14 ;  /* 0x000000ffff037224 */ /* 0x000fce00078e000e */
[----:B------:R-:W-:Y:S05]  /*15400*/  WARPSYNC.COLLECTIVE R15, `(.L_x_14259) ;  /* 0x000000000f087348 */ /* 0x000fea0003c00000 */
[----:B------:R0:W1:Y:S02]  /*15410*/  SHFL.IDX P6, R14, R13, R12, R11 ;  /* 0x0000000c0d0e7389 */ /* 0x00006400000c000b */
[----:B01----:R-:W-:Y:S01]  /*15420*/  ENDCOLLECTIVE ;  /* 0x000000000000791b */ /* 0x003fe20003800000 */
.L_x_14259:
        /* <DEDUP_REMOVED lines=15> */
.L_x_14260:
[----:B------:R-:W-:Y:S02]  /*15520*/  IMAD.MOV.U32 R13, RZ, RZ, R4 ;  /* 0x000000ffff0d7224 */ /* 0x000fe400078e0004 */
[----:B------:R-:W-:Y:S02]  /*15530*/  IMAD.MOV.U32 R12, RZ, RZ, 0x2 ;  /* 0x00000002ff0c7424 */ /* 0x000fe400078e00ff */
[----:B------:R-:W-:-:S07]  /*15540*/  IMAD.MOV.U32 R3, RZ, RZ, R14 ;  /* 0x000000ffff037224 */ /* 0x000fce00078e000e */
[----:B------:R-:W-:Y:S05]  /*15550*/  WARPSYNC.COLLECTIVE R15, `(.L_x_14261) ;  /* 0x000000000f087348 */ /* 0x000fea0003c00000 */
[----:B------:R0:W1:Y:S02]  /*15560*/  SHFL.IDX P6, R14, R13, R12, R11 ;  /* 0x0000000c0d0e7389 */ /* 0x00006400000c000b */
[----:B01----:R-:W-:Y:S01]  /*15570*/  ENDCOLLECTIVE ;  /* 0x000000000000791b */ /* 0x003fe20003800000 */
.L_x_14261:
        /* <DEDUP_REMOVED lines=16> */
.L_x_14262:
[----:B------:R-:W-:Y:S02]  /*15680*/  IMAD.MOV.U32 R13, RZ, RZ, R4 ;  /* 0x000000ffff0d7224 */ /* 0x000fe400078e0004 */
[----:B------:R-:W-:Y:S02]  /*15690*/  IMAD.MOV.U32 R12, RZ, RZ, 0x3 ;  /* 0x00000003ff0c7424 */ /* 0x000fe400078e00ff */
[----:B------:R-:W-:-:S07]  /*156a0*/  IMAD.MOV.U32 R3, RZ, RZ, R14 ;  /* 0x000000ffff037224 */ /* 0x000fce00078e000e */
[----:B------:R-:W-:Y:S05]  /*156b0*/  WARPSYNC.COLLECTIVE R15, `(.L_x_14263) ;  /* 0x000000000f087348 */ /* 0x000fea0003c00000 */
[----:B------:R0:W1:Y:S02]  /*156c0*/  SHFL.IDX P6, R14, R13, R12, R11 ;  /* 0x0000000c0d0e7389 */ /* 0x00006400000c000b */
[----:B01----:R-:W-:Y:S01]  /*156d0*/  ENDCOLLECTIVE ;  /* 0x000000000000791b */ /* 0x003fe20003800000 */
.L_x_14263:
        /* <DEDUP_REMOVED lines=16> */
.L_x_14264:
[----:B------:R-:W-:Y:S02]  /*157e0*/  IMAD.MOV.U32 R13, RZ, RZ, R4 ;  /* 0x000000ffff0d7224 */ /* 0x000fe400078e0004 */
[----:B------:R-:W-:Y:S02]  /*157f0*/  IMAD.MOV.U32 R12, RZ, RZ, 0x4 ;  /* 0x00000004ff0c7424 */ /* 0x000fe400078e00ff */
[----:B------:R-:W-:-:S07]  /*15800*/  IMAD.MOV.U32 R3, RZ, RZ, R14 ;  /* 0x000000ffff037224 */ /* 0x000fce00078e000e */
[----:B------:R-:W-:Y:S05]  /*15810*/  WARPSYNC.COLLECTIVE R15, `(.L_x_14265) ;  /* 0x000000000f087348 */ /* 0x000fea0003c00000 */
[----:B------:R0:W1:Y:S02]  /*15820*/  SHFL.IDX P6, R14, R13, R12, R11 ;  /* 0x0000000c0d0e7389 */ /* 0x00006400000c000b */
[----:B01----:R-:W-:Y:S01]  /*15830*/  ENDCOLLECTIVE ;  /* 0x000000000000791b */ /* 0x003fe20003800000 */
.L_x_14265:
        /* <DEDUP_REMOVED lines=16> */
.L_x_14266:
[----:B------:R-:W-:Y:S02]  /*15940*/  IMAD.MOV.U32 R13, RZ, RZ, R4 ;  /* 0x000000ffff0d7224 */ /* 0x000fe400078e0004 */
[----:B------:R-:W-:Y:S02]  /*15950*/  IMAD.MOV.U32 R12, RZ, RZ, 0x5 ;  /* 0x00000005ff0c7424 */ /* 0x000fe400078e00ff */
[----:B------:R-:W-:-:S07]  /*15960*/  IMAD.MOV.U32 R3, RZ, RZ, R14 ;  /* 0x000000ffff037224 */ /* 0x000fce00078e000e */
[----:B------:R-:W-:Y:S05]  /*15970*/  WARPSYNC.COLLECTIVE R15, `(.L_x_14267) ;  /* 0x000000000f087348 */ /* 0x000fea0003c00000 */
[----:B------:R0:W1:Y:S02]  /*15980*/  SHFL.IDX P6, R14, R13, R12, R11 ;  /* 0x0000000c0d0e7389 */ /* 0x00006400000c000b */
[----:B01----:R-:W-:Y:S01]  /*15990*/  ENDCOLLECTIVE ;  /* 0x000000000000791b */ /* 0x003fe20003800000 */
.L_x_14267:
        /* <DEDUP_REMOVED lines=16> */
.L_x_14268:
[----:B------:R-:W-:Y:S02]  /*15aa0*/  IMAD.MOV.U32 R13, RZ, RZ, R4 ;  /* 0x000000ffff0d7224 */ /* 0x000fe400078e0004 */
[----:B------:R-:W-:Y:S02]  /*15ab0*/  IMAD.MOV.U32 R12, RZ, RZ, 0x6 ;  /* 0x00000006ff0c7424 */ /* 0x000fe400078e00ff */
[----:B------:R-:W-:-:S07]  /*15ac0*/  IMAD.MOV.U32 R3, RZ, RZ, R14 ;  /* 0x000000ffff037224 */ /* 0x000fce00078e000e */
[----:B------:R-:W-:Y:S05]  /*15ad0*/  WARPSYNC.COLLECTIVE R15, `(.L_x_14269) ;  /* 0x000000000f087348 */ /* 0x000fea0003c00000 */
[----:B------:R0:W1:Y:S02]  /*15ae0*/  SHFL.IDX P6, R14, R13, R12, R11 ;  /* 0x0000000c0d0e7389 */ /* 0x00006400000c000b */
[----:B01----:R-:W-:Y:S01]  /*15af0*/  ENDCOLLECTIVE ;  /* 0x000000000000791b */ /* 0x003fe20003800000 */
.L_x_14269:
        /* <DEDUP_REMOVED lines=16> */
.L_x_14270:
[----:B------:R-:W-:Y:S02]  /*15c00*/  IMAD.MOV.U32 R13, RZ, RZ, R4 ;  /* 0x000000ffff0d7224 */ /* 0x000fe400078e0004 */
[----:B------:R-:W-:Y:S02]  /*15c10*/  IMAD.MOV.U32 R12, RZ, RZ, 0x7 ;  /* 0x00000007ff0c7424 */ /* 0x000fe400078e00ff */
[----:B------:R-:W-:-:S07]  /*15c20*/  IMAD.MOV.U32 R3, RZ, RZ, R14 ;  /* 0x000000ffff037224 */ /* 0x000fce00078e000e */
[----:B------:R-:W-:Y:S05]  /*15c30*/  WARPSYNC.COLLECTIVE R15, `(.L_x_14271) ;  /* 0x000000000f087348 */ /* 0x000fea0003c00000 */
[----:B------:R0:W1:Y:S02]  /*15c40*/  SHFL.IDX P6, R14, R13, R12, R11 ;  /* 0x0000000c0d0e7389 */ /* 0x00006400000c000b */
[----:B01----:R-:W-:Y:S01]  /*15c50*/  ENDCOLLECTIVE ;  /* 0x000000000000791b */ /* 0x003fe20003800000 */
.L_x_14271:
        /* <DEDUP_REMOVED lines=14> */
.L_x_14272:
[----:B------:R-:W-:Y:S05]  /*15d40*/  BRA `(.L_x_14273) ;  /* 0xffffffbc002c7947 */ /* 0x000fea000383ffff */
.L_x_14187:
[----:B0-----:R0:W1:Y:S02]  /*15d50*/  SYNCS.PHASECHK.TRANS64.TRYWAIT P0, [R22+URZ+0x22820], R3 ;  /* 0x02282003160075a7 */ /* 0x001064000800017f */
[----:B-1----:R-:W-:Y:S05]  /*15d60*/  @!P0 NANOSLEEP.SYNCS 0x989680 ;  /* 0x009896800000895d */ /* 0x002fea0003900000 */
[----:B------:R-:W1:Y:S02]  /*15d70*/  @!P0 SYNCS.PHASECHK.TRANS64 P0, [R22+URZ+0x22820], R3 ;  /* 0x02282003160085a7 */ /* 0x000e64000800007f */
[----:B-1----:R-:W-:Y:S05]  /*15d80*/  @!P0 BRA `(.L_x_14187) ;  /* 0xfffffffc00f08947 */ /* 0x002fea000383ffff */
[----:B------:R-:W-:Y:S05]  /*15d90*/  BRA `(.L_x_14274) ;  /* 0xffffffbc00887947 */ /* 0x000fea000383ffff */
.L_x_14190:
[----:B-1----:R1:W2:Y:S02]  /*15da0*/  SYNCS.PHASECHK.TRANS64.TRYWAIT P0, [R33+URZ+0x22860], R0 ;  /* 0x02286000210075a7 */ /* 0x0022a4000800017f */
[----:B--2---:R-:W-:Y:S05]  /*15db0*/  @!P0 NANOSLEEP.SYNCS 0x989680 ;  /* 0x009896800000895d */ /* 0x004fea0003900000 */
[----:B------:R-:W2:Y:S02]  /*15dc0*/  @!P0 SYNCS.PHASECHK.TRANS64 P0, [R33+URZ+0x22860], R0 ;  /* 0x02286000210085a7 */ /* 0x000ea4000800007f */
[----:B--2---:R-:W-:Y:S05]  /*15dd0*/  @!P0 BRA `(.L_x_14190) ;  /* 0xfffffffc00f08947 */ /* 0x004fea000383ffff */
[----:B------:R-:W-:Y:S05]  /*15de0*/  BRA `(.L_x_14275) ;  /* 0xffffffbc00987947 */ /* 0x000fea000383ffff */
.L_x_14191:
        /* <DEDUP_REMOVED lines=8> */
.L_x_14277:
[----:B------:R-:W-:Y:S05]  /*15e70*/  BSYNC B0 ;  /* 0x0000000000007941 */ /* 0x000fea0003800000 */
.L_x_14276:
        /* <DEDUP_REMOVED lines=13> */
.L_x_14278:
        /* <DEDUP_REMOVED lines=11> */
.L_x_14279:
        /* <DEDUP_REMOVED lines=17> */
.L_x_14280:
[----:B------:R-:W-:Y:S02]  /*16110*/  IMAD.MOV.U32 R13, RZ, RZ, R6 ;  /* 0x000000ffff0d7224 */ /* 0x000fe400078e0006 */
[----:B------:R-:W-:Y:S01]  /*16120*/  IMAD.MOV.U32 R12, RZ, RZ, 0x2 ;  /* 0x00000002ff0c7424 */ /* 0x000fe200078e00ff */
[----:B------:R-:W-:-:S13]  /*16130*/  IADD3 R2, P4, R14, R0, RZ ;  /* 0x000000000e027210 */ /* 0x000fda0007f9e0ff */
[----:B------:R-:W-:Y:S05]  /*16140*/  WARPSYNC.COLLECTIVE R15, `(.L_x_14281) ;  /* 0x000000000f087348 */ /* 0x000fea0003c00000 */
[----:B------:R0:W1:Y:S02]  /*16150*/  SHFL.IDX P6, R14, R13, R12, R11 ;  /* 0x0000000c0d0e7389 */ /* 0x00006400000c000b */
[----:B01----:R-:W-:Y:S01]  /*16160*/  ENDCOLLECTIVE ;  /* 0x000000000000791b */ /* 0x003fe20003800000 */
.L_x_14281:
        /* <DEDUP_REMOVED lines=17> */
.L_x_14282:
[----:B------:R-:W-:Y:S02]  /*16280*/  IMAD.MOV.U32 R13, RZ, RZ, R6 ;  /* 0x000000ffff0d7224 */ /* 0x000fe400078e0006 */
[----:B------:R-:W-:Y:S01]  /*16290*/  IMAD.MOV.U32 R12, RZ, RZ, 0x3 ;  /* 0x00000003ff0c7424 */ /* 0x000fe200078e00ff */
[----:B------:R-:W-:-:S13]  /*162a0*/  IADD3 R2, P4, R14, R0, RZ ;  /* 0x000000000e027210 */ /* 0x000fda0007f9e0ff */
[----:B------:R-:W-:Y:S05]  /*162b0*/  WARPSYNC.COLLECTIVE R15, `(.L_x_14283) ;  /* 0x000000000f087348 */ /* 0x000fea0003c00000 */
[----:B------:R0:W1:Y:S02]  /*162c0*/  SHFL.IDX P6, R14, R13, R12, R11 ;  /* 0x0000000c0d0e7389 */ /* 0x00006400000c000b */
[----:B01----:R-:W-:Y:S01]  /*162d0*/  ENDCOLLECTIVE ;  /* 0x000000000000791b */ /* 0x003fe20003800000 */
.L_x_14283:
        /* <DEDUP_REMOVED lines=17> */
.L_x_14284:
[----:B------:R-:W-:Y:S02]  /*163f0*/  IMAD.MOV.U32 R13, RZ, RZ, R6 ;  /* 0x000000ffff0d7224 */ /* 0x000fe400078e0006 */
[----:B------:R-:W-:Y:S01]  /*16400*/  IMAD.MOV.U32 R12, RZ, RZ, 0x4 ;  /* 0x00000004ff0c7424 */ /* 0x000fe200078e00ff */
[----:B------:R-:W-:-:S13]  /*16410*/  IADD3 R2, P4, R14, R0, RZ ;  /* 0x000000000e027210 */ /* 0x000fda0007f9e0ff */
[----:B------:R-:W-:Y:S05]  /*16420*/  WARPSYNC.COLLECTIVE R15, `(.L_x_14285) ;  /* 0x000000000f087348 */ /* 0x000fea0003c00000 */
[----:B------:R0:W1:Y:S02]  /*16430*/  SHFL.IDX P6, R14, R13, R12, R11 ;  /* 0x0000000c0d0e7389 */ /* 0x00006400000c000b */
[----:B01----:R-:W-:Y:S01]  /*16440*/  ENDCOLLECTIVE ;  /* 0x000000000000791b */ /* 0x003fe20003800000 */
.L_x_14285:
        /* <DEDUP_REMOVED lines=17> */
.L_x_14286:
[----:B------:R-:W-:Y:S02]  /*16560*/  IMAD.MOV.U32 R13, RZ, RZ, R6 ;  /* 0x000000ffff0d7224 */ /* 0x000fe400078e0006 */
[----:B------:R-:W-:Y:S01]  /*16570*/  IMAD.MOV.U32 R12, RZ, RZ, 0x5 ;  /* 0x00000005ff0c7424 */ /* 0x000fe200078e00ff */
[----:B------:R-:W-:-:S13]  /*16580*/  IADD3 R2, P4, R14, R0, RZ ;  /* 0x000000000e027210 */ /* 0x000fda0007f9e0ff */
[----:B------:R-:W-:Y:S05]  /*16590*/  WARPSYNC.COLLECTIVE R15, `(.L_x_14287) ;  /* 0x000000000f087348 */ /* 0x000fea0003c00000 */
[----:B------:R0:W1:Y:S02]  /*165a0*/  SHFL.IDX P6, R14, R13, R12, R11 ;  /* 0x0000000c0d0e7389 */ /* 0x00006400000c000b */
[----:B01----:R-:W-:Y:S01]  /*165b0*/  ENDCOLLECTIVE ;  /* 0x000000000000791b */ /* 0x003fe20003800000 */
.L_x_14287:
        /* <DEDUP_REMOVED lines=12> */
.L_x_14288:
        /* <DEDUP_REMOVED lines=9> */
.L_x_14198:
[----:B0-----:R0:W1:Y:S02]  /*16710*/  SYNCS.PHASECHK.TRANS64.TRYWAIT P0, [R10+URZ+0x22840], R20 ;  /* 0x022840140a0075a7 */ /* 0x001064000800017f */
[----:B-1----:R-:W-:Y:S05]  /*16720*/  @!P0 NANOSLEEP.SYNCS 0x989680 ;  /* 0x009896800000895d */ /* 0x002fea0003900000 */
[----:B------:R-:W1:Y:S02]  /*16730*/  @!P0 SYNCS.PHASECHK.TRANS64 P0, [R10+URZ+0x22840], R20 ;  /* 0x022840140a0085a7 */ /* 0x000e64000800007f */
[----:B-1----:R-:W-:Y:S05]  /*16740*/  @!P0 BRA `(.L_x_14198) ;  /* 0xfffffffc00f08947 */ /* 0x002fea000383ffff */
[----:B------:R-:W-:Y:S05]  /*16750*/  BRA `(.L_x_14290) ;  /* 0xffffffbc00fc7947 */ /* 0x000fea000383ffff */
.L_x_14199:
        /* <DEDUP_REMOVED lines=8> */
.L_x_14292:
[----:B------:R-:W-:Y:S05]  /*167e0*/  BSYNC B1 ;  /* 0x0000000000017941 */ /* 0x000fea0003800000 */
.L_x_14291:
        /* <DEDUP_REMOVED lines=9> */
.L_x_14293:
[----:B------:R-:W-:Y:S02]  /*16880*/  IMAD.MOV.U32 R13, RZ, RZ, R8 ;  /* 0x000000ffff0d7224 */ /* 0x000fe400078e0008 */
[----:B------:R-:W-:Y:S02]  /*16890*/  IMAD.MOV.U32 R12, RZ, RZ, 0x1 ;  /* 0x00000001ff0c7424 */ /* 0x000fe400078e00ff */
[----:B------:R-:W-:-:S07]  /*168a0*/  IMAD.MOV.U32 R2, RZ, RZ, R14 ;  /* 0x000000ffff027224 */ /* 0x000fce00078e000e */
[----:B------:R-:W-:Y:S05]  /*168b0*/  WARPSYNC.COLLECTIVE R15, `(.L_x_14294) ;  /* 0x000000000f087348 */ /* 0x000fea0003c00000 */
[----:B------:R0:W1:Y:S02]  /*168c0*/  SHFL.IDX P6, R14, R13, R12, R11 ;  /* 0x0000000c0d0e7389 */ /* 0x00006400000c000b */
[----:B01----:R-:W-:Y:S01]  /*168d0*/  ENDCOLLECTIVE ;  /* 0x000000000000791b */ /* 0x003fe20003800000 */
.L_x_14294:
        /* <DEDUP_REMOVED lines=11> */
.L_x_14295:
[----:B------:R-:W-:Y:S02]  /*16990*/  IMAD.MOV.U32 R13, RZ, RZ, R8 ;  /* 0x000000ffff0d7224 */ /* 0x000fe400078e0008 */
[----:B------:R-:W-:Y:S02]  /*169a0*/  IMAD.MOV.U32 R12, RZ, RZ, 0x2 ;  /* 0x00000002ff0c7424 */ /* 0x000fe400078e00ff */
[----:B------:R-:W-:-:S07]  /*169b0*/  IMAD.MOV.U32 R2, RZ, RZ, R14 ;  /* 0x000000ffff027224 */ /* 0x000fce00078e000e */
[----:B------:R-:W-:Y:S05]  /*169c0*/  WARPSYNC.COLLECTIVE R15, `(.L_x_14296) ;  /* 0x000000000f087348 */ /* 0x000fea0003c00000 */
[----:B------:R0:W1:Y:S02]  /*169d0*/  SHFL.IDX P6, R14, R13, R12, R11 ;  /* 0x0000000c0d0e7389 */ /* 0x00006400000c000b */
[----:B01----:R-:W-:Y:S01]  /*169e0*/  ENDCOLLECTIVE ;  /* 0x000000000000791b */ /* 0x003fe20003800000 */
.L_x_14296:
        /* <DEDUP_REMOVED lines=11> */
.L_x_14297:
[----:B------:R-:W-:Y:S02]  /*16aa0*/  IMAD.MOV.U32 R13, RZ, RZ, R8 ;  /* 0x000000ffff0d7224 */ /* 0x000fe400078e0008 */
[----:B------:R-:W-:Y:S02]  /*16ab0*/  IMAD.MOV.U32 R12, RZ, RZ, 0x3 ;  /* 0x00000003ff0c7424 */ /* 0x000fe400078e00ff */
[----:B------:R-:W-:-:S07]  /*16ac0*/  IMAD.MOV.U32 R2, RZ, RZ, R14 ;  /* 0x000000ffff027224 */ /* 0x000fce00078e000e */
[----:B------:R-:W-:Y:S05]  /*16ad0*/  WARPSYNC.COLLECTIVE R15, `(.L_x_14298) ;  /* 0x000000000f087348 */ /* 0x000fea0003c00000 */
[----:B------:R0:W1:Y:S02]  /*16ae0*/  SHFL.IDX P6, R14, R13, R12, R11 ;  /* 0x0000000c0d0e7389 */ /* 0x00006400000c000b */
[----:B01----:R-:W-:Y:S01]  /*16af0*/  ENDCOLLECTIVE ;  /* 0x000000000000791b */ /* 0x003fe20003800000 */
.L_x_14298:
        /* <DEDUP_REMOVED lines=11> */
.L_x_14299:
[----:B------:R-:W-:Y:S02]  /*16bb0*/  IMAD.MOV.U32 R13, RZ, RZ, R8 ;  /* 0x000000ffff0d7224 */ /* 0x000fe400078e0008 */
[----:B------:R-:W-:Y:S02]  /*16bc0*/  IMAD.MOV.U32 R12, RZ, RZ, 0x4 ;  /* 0x00000004ff0c7424 */ /* 0x000fe400078e00ff */
[----:B------:R-:W-:-:S07]  /*16bd0*/  IMAD.MOV.U32 R2, RZ, RZ, R14 ;  /* 0x000000ffff027224 */ /* 0x000fce00078e000e */
[----:B------:R-:W-:Y:S05]  /*16be0*/  WARPSYNC.COLLECTIVE R15, `(.L_x_14300) ;  /* 0x000000000f087348 */ /* 0x000fea0003c00000 */
[----:B------:R0:W1:Y:S02]  /*16bf0*/  SHFL.IDX P6, R14, R13, R12, R11 ;  /* 0x0000000c0d0e7389 */ /* 0x00006400000c000b */
[----:B01----:R-:W-:Y:S01]  /*16c00*/  ENDCOLLECTIVE ;  /* 0x000000000000791b */ /* 0x003fe20003800000 */
.L_x_14300:
        /* <DEDUP_REMOVED lines=11> */
.L_x_14301:
[----:B------:R-:W-:Y:S02]  /*16cc0*/  IMAD.MOV.U32 R13, RZ, RZ, R8 ;  /* 0x000000ffff0d7224 */ /* 0x000fe400078e0008 */
[----:B------:R-:W-:Y:S02]  /*16cd0*/  IMAD.MOV.U32 R12, RZ, RZ, 0x5 ;  /* 0x00000005ff0c7424 */ /* 0x000fe400078e00ff */
[----:B------:R-:W-:-:S07]  /*16ce0*/  IMAD.MOV.U32 R2, RZ, RZ, R14 ;  /* 0x000000ffff027224 */ /* 0x000fce00078e000e */
[----:B------:R-:W-:Y:S05]  /*16cf0*/  WARPSYNC.COLLECTIVE R15, `(.L_x_14302) ;  /* 0x000000000f087348 */ /* 0x000fea0003c00000 */
[----:B------:R0:W1:Y:S02]  /*16d00*/  SHFL.IDX P6, R14, R13, R12, R11 ;  /* 0x0000000c0d0e7389 */ /* 0x00006400000c000b */
[----:B01----:R-:W-:Y:S01]  /*16d10*/  ENDCOLLECTIVE ;  /* 0x000000000000791b */ /* 0x003fe20003800000 */
.L_x_14302:
        /* <DEDUP_REMOVED lines=11> */
.L_x_14303:
[----:B------:R-:W-:Y:S05]  /*16dd0*/  BRA `(.L_x_14304) ;  /* 0xffffffbc00247947 */ /* 0x000fea000383ffff */
.L_x_14204:
[----:B--2---:R2:W3:Y:S02]  /*16de0*/  SYNCS.PHASECHK.TRANS64.TRYWAIT P0, [R10+URZ+0x22860], R20 ;  /* 0x022860140a0075a7 */ /* 0x0044e4000800017f */
[----:B---3--:R-:W-:Y:S05]  /*16df0*/  @!P0 NANOSLEEP.SYNCS 0x989680 ;  /* 0x009896800000895d */ /* 0x008fea0003900000 */
[----:B------:R-:W3:Y:S02]  /*16e00*/  @!P0 SYNCS.PHASECHK.TRANS64 P0, [R10+URZ+0x22860], R20 ;  /* 0x022860140a0085a7 */ /* 0x000ee4000800007f */
[----:B---3--:R-:W-:Y:S05]  /*16e10*/  @!P0 BRA `(.L_x_14204) ;  /* 0xfffffffc00f08947 */ /* 0x008fea000383ffff */
[----:B------:R-:W-:Y:S05]  /*16e20*/  BRA `(.L_x_14305) ;  /* 0xffffffbc00747947 */ /* 0x000fea000383ffff */
.L_x_14205:
        /* <DEDUP_REMOVED lines=8> */
.L_x_14307:
[----:B------:R-:W-:Y:S05]  /*16eb0*/  BSYNC B1 ;  /* 0x0000000000017941 */ /* 0x000fea0003800000 */
.L_x_14306:
        /* <DEDUP_REMOVED lines=9> */
.L_x_14308:
[----:B------:R-:W-:Y:S02]  /*16f50*/  IMAD.MOV.U32 R13, RZ, RZ, R25 ;  /* 0x000000ffff0d7224 */ /* 0x000fe400078e0019 */
[----:B------:R-:W-:Y:S01]  /*16f60*/  IMAD.MOV.U32 R12, RZ, RZ, 0x1 ;  /* 0x00000001ff0c7424 */ /* 0x000fe200078e00ff */
[----:B------:R-:W-:-:S13]  /*16f70*/  IADD3 R2, P0, R14, R0, RZ ;  /* 0x000000000e027210 */ /* 0x000fda0007f1e0ff */
[----:B------:R-:W-:Y:S05]  /*16f80*/  WARPSYNC.COLLECTIVE R15, `(.L_x_14309) ;  /* 0x000000000f087348 */ /* 0x000fea0003c00000 */
[----:B------:R0:W1:Y:S02]  /*16f90*/  SHFL.IDX P6, R14, R13, R12, R11 ;  /* 0x0000000c0d0e7389 */ /* 0x00006400000c000b */
[----:B01----:R-:W-:Y:S01]  /*16fa0*/  ENDCOLLECTIVE ;  /* 0x000000000000791b */ /* 0x003fe20003800000 */
.L_x_14309:
        /* <DEDUP_REMOVED lines=13> */
.L_x_14310:
[----:B------:R-:W-:Y:S01]  /*17080*/  MOV R13, R25 ;  /* 0x00000019000d7202 */ /* 0x000fe20000000f00 */
[----:B------:R-:W-:Y:S01]  /*17090*/  IMAD.MOV.U32 R12, RZ, RZ, 0x2 ;  /* 0x00000002ff0c7424 */ /* 0x000fe200078e00ff */
[----:B------:R-:W-:-:S13]  /*170a0*/  IADD3 R2, P0, R14, R0, RZ ;  /* 0x000000000e027210 */ /* 0x000fda0007f1e0ff */
[----:B------:R-:W-:Y:S05]  /*170b0*/  WARPSYNC.COLLECTIVE R15, `(.L_x_14311) ;  /* 0x000000000f087348 */ /* 0x000fea0003c00000 */
[----:B------:R0:W1:Y:S02]  /*170c0*/  SHFL.IDX P6, R14, R13, R12, R11 ;  /* 0x0000000c0d0e7389 */ /* 0x00006400000c000b */
[----:B01----:R-:W-:Y:S01]  /*170d0*/  ENDCOLLECTIVE ;  /* 0x000000000000791b */ /* 0x003fe20003800000 */
.L_x_14311:
        /* <DEDUP_REMOVED lines=13> */
.L_x_14312:
[----:B------:R-:W-:Y:S02]  /*171b0*/  IMAD.MOV.U32 R13, RZ, RZ, R25 ;  /* 0x000000ffff0d7224 */ /* 0x000fe400078e0019 */
[----:B------:R-:W-:Y:S02]  /*171c0*/  IMAD.MOV.U32 R12, RZ, RZ, 0x3 ;  /* 0x00000003ff0c7424 */ /* 0x000fe400078e00ff */
[----:B------:R-:W-:-:S07]  /*171d0*/  IMAD.MOV.U32 R8, RZ, RZ, R14 ;  /* 0x000000ffff087224 */ /* 0x000fce00078e000e */
[----:B------:R-:W-:Y:S05]  /*171e0*/  WARPSYNC.COLLECTIVE R15, `(.L_x_14313) ;  /* 0x000000000f087348 */ /* 0x000fea0003c00000 */
[----:B------:R0:W1:Y:S02]  /*171f0*/  SHFL.IDX P6, R14, R13, R12, R11 ;  /* 0x0000000c0d0e7389 */ /* 0x00006400000c000b */
[----:B01----:R-:W-:Y:S01]  /*17200*/  ENDCOLLECTIVE ;  /* 0x000000000000791b */ /* 0x003fe20003800000 */
.L_x_14313:
        /* <DEDUP_REMOVED lines=14> */
.L_x_14314:
[----:B------:R-:W-:Y:S02]  /*172f0*/  IMAD.MOV.U32 R13, RZ, RZ, R25 ;  /* 0x000000ffff0d7224 */ /* 0x000fe400078e0019 */
[----:B------:R-:W-:Y:S01]  /*17300*/  IMAD.MOV.U32 R12, RZ, RZ, 0x4 ;  /* 0x00000004ff0c7424 */ /* 0x000fe200078e00ff */
[----:B------:R-:W-:-:S13]  /*17310*/  IADD3 R2, P0, R14, R0, RZ ;  /* 0x000000000e027210 */ /* 0x000fda0007f1e0ff */
[----:B------:R-:W-:Y:S05]  /*17320*/  WARPSYNC.COLLECTIVE R15, `(.L_x_14315) ;  /* 0x000000000f087348 */ /* 0x000fea0003c00000 */
[----:B------:R0:W1:Y:S02]  /*17330*/  SHFL.IDX P6, R14, R13, R12, R11 ;  /* 0x0000000c0d0e7389 */ /* 0x00006400000c000b */
[----:B01----:R-:W-:Y:S01]  /*17340*/  ENDCOLLECTIVE ;  /* 0x000000000000791b */ /* 0x003fe20003800000 */
.L_x_14315:
        /* <DEDUP_REMOVED lines=13> */
.L_x_14316:
[----:B------:R-:W-:Y:S02]  /*17420*/  IMAD.MOV.U32 R13, RZ, RZ, R25 ;  /* 0x000000ffff0d7224 */ /* 0x000fe400078e0019 */
[----:B------:R-:W-:Y:S01]  /*17430*/  IMAD.MOV.U32 R12, RZ, RZ, 0x5 ;  /* 0x00000005ff0c7424 */ /* 0x000fe200078e00ff */
[----:B------:R-:W-:-:S13]  /*17440*/  IADD3 R2, P0, R14, R0, RZ ;  /* 0x000000000e027210 */ /* 0x000fda0007f1e0ff */
[----:B------:R-:W-:Y:S05]  /*17450*/  WARPSYNC.COLLECTIVE R15, `(.L_x_14317) ;  /* 0x000000000f087348 */ /* 0x000fea0003c00000 */
[----:B------:R0:W1:Y:S02]  /*17460*/  SHFL.IDX P6, R14, R13, R12, R11 ;  /* 0x0000000c0d0e7389 */ /* 0x00006400000c000b */
[----:B01----:R-:W-:Y:S01]  /*17470*/  ENDCOLLECTIVE ;  /* 0x000000000000791b */ /* 0x003fe20003800000 */
.L_x_14317:
        /* <DEDUP_REMOVED lines=13> */
.L_x_14318:
[----:B------:R-:W-:Y:S05]  /*17550*/  BRA `(.L_x_14319) ;  /* 0xffffffb800b47947 */ /* 0x000fea000383ffff */
.L_x_14213:
        /* <DEDUP_REMOVED lines=8> */
.L_x_14321:
[----:B------:R-:W-:Y:S05]  /*175e0*/  BSYNC B0 ;  /* 0x0000000000007941 */ /* 0x000fea0003800000 */
.L_x_14320:
        /* <DEDUP_REMOVED lines=9> */
.L_x_14322:
        /* <DEDUP_REMOVED lines=24> */
.L_x_14323:
[----:B------:R-:W-:Y:S01]  /*17800*/  IMAD.MOV.U32 R12, RZ, RZ, 0x2 ;  /* 0x00000002ff0c7424 */ /* 0x000fe200078e00ff */
[----:B------:R-:W-:-:S05]  /*17810*/  SEL R14, R14, RZ, P1 ;  /* 0x000000ff0e0e7207 */ /* 0x000fca0000800000 */
[----:B------:R-:W-:-:S04]  /*17820*/  IMAD.IADD R5, R13, 0x1, R14 ;  /* 0x000000010d057824 */ /* 0x000fc800078e020e */
[----:B------:R-:W-:-:S07]  /*17830*/  IMAD.MOV.U32 R13, RZ, RZ, R5 ;  /* 0x000000ffff0d7224 */ /* 0x000fce00078e0005 */
[----:B------:R-:W-:Y:S05]  /*17840*/  WARPSYNC.COLLECTIVE R15, `(.L_x_14324) ;  /* 0x000000000f087348 */ /* 0x000fea0003c00000 */
[----:B------:R0:W1:Y:S02]  /*17850*/  SHFL.UP P6, R14, R13, R12, R11 ;  /* 0x0400000c0d0e7389 */ /* 0x00006400000c000b */
[----:B01----:R-:W-:Y:S01]  /*17860*/  ENDCOLLECTIVE ;  /* 0x000000000000791b */ /* 0x003fe20003800000 */
.L_x_14324:
[----:B------:R-:W-:Y:S01]  /*17870*/  IMAD.MOV.U32 R12, RZ, RZ, 0x4 ;  /* 0x00000004ff0c7424 */ /* 0x000fe200078e00ff */
[----:B------:R-:W-:-:S05]  /*17880*/  SEL R2, R14, RZ, P2 ;  /* 0x000000ff0e027207 */ /* 0x000fca0001000000 */
[----:B------:R-:W-:-:S04]  /*17890*/  IMAD.IADD R2, R5, 0x1, R2 ;  /* 0x0000000105027824 */ /* 0x000fc800078e0202 */
[----:B------:R-:W-:-:S07]  /*178a0*/  IMAD.MOV.U32 R13, RZ, RZ, R2 ;  /* 0x000000ffff0d7224 */ /* 0x000fce00078e0002 */
[----:B------:R-:W-:Y:S05]  /*178b0*/  WARPSYNC.COLLECTIVE R15, `(.L_x_14325) ;  /* 0x000000000f087348 */ /* 0x000fea0003c00000 */
[----:B------:R0:W1:Y:S02]  /*178c0*/  SHFL.UP P6, R14, R13, R12, R11 ;  /* 0x0400000c0d0e7389 */ /* 0x00006400000c000b */
[----:B01----:R-:W-:Y:S01]  /*178d0*/  ENDCOLLECTIVE ;  /* 0x000000000000791b */ /* 0x003fe20003800000 */
.L_x_14325:
[----:B------:R-:W-:Y:S01]  /*178e0*/  IMAD.MOV.U32 R12, RZ, RZ, 0x8 ;  /* 0x00000008ff0c7424 */ /* 0x000fe200078e00ff */
[----:B------:R-:W-:-:S05]  /*178f0*/  SEL R3, R14, RZ, P3 ;  /* 0x000000ff0e037207 */ /* 0x000fca0001800000 */
[----:B------:R-:W-:-:S04]  /*17900*/  IMAD.IADD R3, R2, 0x1, R3 ;  /* 0x0000000102037824 */ /* 0x000fc800078e0203 */
[----:B------:R-:W-:-:S07]  /*17910*/  IMAD.MOV.U32 R13, RZ, RZ, R3 ;  /* 0x000000ffff0d7224 */ /* 0x000fce00078e0003 */
[----:B------:R-:W-:Y:S05]  /*17920*/  WARPSYNC.COLLECTIVE R15, `(.L_x_14326) ;  /* 0x000000000f087348 */ /* 0x000fea0003c00000 */
[----:B------:R0:W1:Y:S02]  /*17930*/  SHFL.UP P6, R14, R13, R12, R11 ;  /* 0x0400000c0d0e7389 */ /* 0x00006400000c000b */
[----:B01----:R-:W-:Y:S01]  /*17940*/  ENDCOLLECTIVE ;  /* 0x000000000000791b */ /* 0x003fe20003800000 */
.L_x_14326:
[----:B------:R-:W-:Y:S01]  /*17950*/  IMAD.MOV.U32 R12, RZ, RZ, 0x10 ;  /* 0x00000010ff0c7424 */ /* 0x000fe200078e00ff */
[----:B------:R-:W-:-:S05]  /*17960*/  SEL R14, R14, RZ, P4 ;  /* 0x000000ff0e0e7207 */ /* 0x000fca0002000000 */
[----:B------:R-:W-:-:S04]  /*17970*/  IMAD.IADD R5, R3, 0x1, R14 ;  /* 0x0000000103057824 */ /* 0x000fc800078e020e */
[----:B------:R-:W-:-:S07]  /*17980*/  IMAD.MOV.U32 R13, RZ, RZ, R5 ;  /* 0x000000ffff0d7224 */ /* 0x000fce00078e0005 */
[----:B------:R-:W-:Y:S05]  /*17990*/  WARPSYNC.COLLECTIVE R15, `(.L_x_14327) ;  /* 0x000000000f087348 */ /* 0x000fea0003c00000 */
[----:B------:R0:W1:Y:S02]  /*179a0*/  SHFL.UP P6, R14, R13, R12, R11 ;  /* 0x0400000c0d0e7389 */ /* 0x00006400000c000b */
[----:B01----:R-:W-:Y:S01]  /*179b0*/  ENDCOLLECTIVE ;  /* 0x000000000000791b */ /* 0x003fe20003800000 */
.L_x_14327:
        /* <DEDUP_REMOVED lines=8> */
.L_x_14328:
[----:B------:R-:W-:Y:S05]  /*17a40*/  BRA `(.L_x_14329) ;  /* 0xffffffbc00147947 */ /* 0x000fea000383ffff */
.L_x_14216:
[----:B------:R-:W-:Y:S01]  /*17a50*/  BSSY B0, `(.L_x_14330) ;  /* 0x0000007000007945 */ /* 0x000fe20003800000 */
[----:B------:R-:W-:Y:S02]  /*17a60*/  IMAD.MOV.U32 R12, RZ, RZ, 0x1 ;  /* 0x00000001ff0c7424 */ /* 0x000fe400078e00ff */
[----:B------:R-:W-:Y:S02]  /*17a70*/  IMAD.MOV.U32 R11, RZ, RZ, RZ ;  /* 0x000000ffff0b7224 */ /* 0x000fe400078e00ff */
[----:B------:R-:W-:-:S07]  /*17a80*/  IMAD.MOV.U32 R15, RZ, RZ, -0x1 ;  /* 0xffffffffff0f7424 */ /* 0x000fce00078e00ff */
[----:B01----:R-:W-:Y:S05]  /*17a90*/  WARPSYNC.COLLECTIVE R15, `(.L_x_14331) ;  /* 0x000000000f087348 */ /* 0x003fea0003c00000 */
[----:B------:R2:W3:Y:S02]  /*17aa0*/  SHFL.UP P6, R14, R13, R12, R11 ;  /* 0x0400000c0d0e7389 */ /* 0x0004e400000c000b */
[----:B0123--:R-:W-:Y:S01]  /*17ab0*/  ENDCOLLECTIVE ;  /* 0x000000000000791b */ /* 0x00ffe20003800000 */
.L_x_14331:
[----:B------:R-:W-:Y:S05]  /*17ac0*/  BSYNC B0 ;  /* 0x0000000000007941 */ /* 0x000fea0003800000 */
.L_x_14330:
        /* <DEDUP_REMOVED lines=8> */
.L_x_14332:
[----:B------:R-:W-:Y:S01]  /*17b50*/  IMAD.MOV.U32 R12, RZ, RZ, 0x4 ;  /* 0x00000004ff0c7424 */ /* 0x000fe200078e00ff */
[----:B------:R-:W-:-:S05]  /*17b60*/  SEL R2, R14, RZ, P2 ;  /* 0x000000ff0e027207 */ /* 0x000fca0001000000 */
[----:B------:R-:W-:-:S04]  /*17b70*/  IMAD.IADD R2, R13, 0x1, R2 ;  /* 0x000000010d027824 */ /* 0x000fc800078e0202 */
[----:B------:R-:W-:-:S07]  /*17b80*/  IMAD.MOV.U32 R13, RZ, RZ, R2 ;  /* 0x000000ffff0d7224 */ /* 0x000fce00078e0002 */
[----:B------:R-:W-:Y:S05]  /*17b90*/  WARPSYNC.COLLECTIVE R15, `(.L_x_14333) ;  /* 0x000000000f087348 */ /* 0x000fea0003c00000 */
[----:B------:R0:W1:Y:S02]  /*17ba0*/  SHFL.UP P6, R14, R13, R12, R11 ;  /* 0x0400000c0d0e7389 */ /* 0x00006400000c000b */
[----:B01----:R-:W-:Y:S01]  /*17bb0*/  ENDCOLLECTIVE ;  /* 0x000000000000791b */ /* 0x003fe20003800000 */
.L_x_14333:
[----:B------:R-:W-:Y:S01]  /*17bc0*/  IMAD.MOV.U32 R12, RZ, RZ, 0x8 ;  /* 0x00000008ff0c7424 */ /* 0x000fe200078e00ff */
[----:B------:R-:W-:-:S05]  /*17bd0*/  SEL R3, R14, RZ, P3 ;  /* 0x000000ff0e037207 */ /* 0x000fca0001800000 */
[----:B------:R-:W-:-:S04]  /*17be0*/  IMAD.IADD R3, R2, 0x1, R3 ;  /* 0x0000000102037824 */ /* 0x000fc800078e0203 */
[----:B------:R-:W-:-:S07]  /*17bf0*/  IMAD.MOV.U32 R13, RZ, RZ, R3 ;  /* 0x000000ffff0d7224 */ /* 0x000fce00078e0003 */
[----:B------:R-:W-:Y:S05]  /*17c00*/  WARPSYNC.COLLECTIVE R15, `(.L_x_14334) ;  /* 0x000000000f087348 */ /* 0x000fea0003c00000 */
[----:B------:R0:W1:Y:S02]  /*17c10*/  SHFL.UP P6, R14, R13, R12, R11 ;  /* 0x0400000c0d0e7389 */ /* 0x00006400000c000b */
[----:B01----:R-:W-:Y:S01]  /*17c20*/  ENDCOLLECTIVE ;  /* 0x000000000000791b */ /* 0x003fe20003800000 */
.L_x_14334:
[----:B------:R-:W-:Y:S01]  /*17c30*/  IMAD.MOV.U32 R12, RZ, RZ, 0x10 ;  /* 0x00000010ff0c7424 */ /* 0x000fe200078e00ff */
[----:B------:R-:W-:-:S05]  /*17c40*/  SEL R14, R14, RZ, P4 ;  /* 0x000000ff0e0e7207 */ /* 0x000fca0002000000 */
[----:B------:R-:W-:-:S04]  /*17c50*/  IMAD.IADD R5, R3, 0x1, R14 ;  /* 0x0000000103057824 */ /* 0x000fc800078e020e */
[----:B------:R-:W-:-:S07]  /*17c60*/  IMAD.MOV.U32 R13, RZ, RZ, R5 ;  /* 0x000000ffff0d7224 */ /* 0x000fce00078e0005 */
[----:B------:R-:W-:Y:S05]  /*17c70*/  WARPSYNC.COLLECTIVE R15, `(.L_x_14335) ;  /* 0x000000000f087348 */ /* 0x000fea0003c00000 */
[----:B------:R0:W1:Y:S02]  /*17c80*/  SHFL.UP P6, R14, R13, R12, R11 ;  /* 0x0400000c0d0e7389 */ /* 0x00006400000c000b */
[----:B01----:R-:W-:Y:S01]  /*17c90*/  ENDCOLLECTIVE ;  /* 0x000000000000791b */ /* 0x003fe20003800000 */
.L_x_14335:
        /* <DEDUP_REMOVED lines=8> */
.L_x_14336:
[----:B------:R-:W-:Y:S05]  /*17d20*/  BRA `(.L_x_14337) ;  /* 0xffffffbc00007947 */ /* 0x000fea000383ffff */
.L_x_14218:
[----:B------:R-:W-:Y:S01]  /*17d30*/  BSSY B0, `(.L_x_14338) ;  /* 0x0000006000007945 */ /* 0x000fe20003800000 */
[----:B------:R-:W-:Y:S01]  /*17d40*/  PLOP3.LUT P6, PT, P6, PT, PT, 0x8, 0x0 ;  /* 0x000000000000781c */ /* 0x000fe200037ce170 */
[----:B------:R-:W-:-:S12]  /*17d50*/  IMAD.MOV.U32 R15, RZ, RZ, -0x1 ;  /* 0xffffffffff0f7424 */ /* 0x000fd800078e00ff */
[----:B012---:R-:W-:Y:S05]  /*17d60*/  WARPSYNC.COLLECTIVE R15, `(.L_x_14339) ;  /* 0x000000000f087348 */ /* 0x007fea0003c00000 */
[----:B------:R-:W-:Y:S01]  /*17d70*/  VOTE.ANY R14, PT, P6 ;  /* 0x00000000000e7806 */ /* 0x000fe200030e0100 */
[----:B012---:R-:W-:Y:S06]  /*17d80*/  ENDCOLLECTIVE ;  /* 0x000000000000791b */ /* 0x007fec0003800000 */
.L_x_14339:
[----:B------:R-:W-:Y:S05]  /*17d90*/  BSYNC B0 ;  /* 0x0000000000007941 */ /* 0x000fea0003800000 */
.L_x_14338:
        /* <DEDUP_REMOVED lines=8> */
.L_x_14340:
[----:B------:R-:W-:Y:S02]  /*17e20*/  IMAD.IADD R19, R12, 0x1, R19 ;  /* 0x000000010c137824 */ /* 0x000fe400078e0213 */
[----:B------:R-:W-:Y:S02]  /*17e30*/  IMAD.MOV.U32 R13, RZ, RZ, R4 ;  /* 0x000000ffff0d7224 */ /* 0x000fe400078e0004 */
[----:B------:R-:W-:-:S07]  /*17e40*/  IMAD.MOV.U32 R17, RZ, RZ, R14 ;  /* 0x000000ffff117224 */ /* 0x000fce00078e000e */
[----:B------:R-:W-:Y:S05]  /*17e50*/  WARPSYNC.COLLECTIVE R15, `(.L_x_14341) ;  /* 0x000000000f087348 */ /* 0x000fea0003c00000 */
[----:B------:R0:W1:Y:S02]  /*17e60*/  SHFL.IDX P6, R14, R13, R12, R11 ;  /* 0x0000000c0d0e7389 */ /* 0x00006400000c000b */
[----:B01----:R-:W-:Y:S01]  /*17e70*/  ENDCOLLECTIVE ;  /* 0x000000000000791b */ /* 0x003fe20003800000 */
.L_x_14341:
[----:B------:R-:W-:Y:S01]  /*17e80*/  IMAD.MOV.U32 R4, RZ, RZ, R14 ;  /* 0x000000ffff047224 */ /* 0x000fe200078e000e */
[----:B------:R-:W-:Y:S06]  /*17e90*/  BRA `(.L_x_14342) ;  /* 0xffffffb800e47947 */ /* 0x000fec000383ffff */
.L_x_14220:
[----:B------:R-:W-:Y:S01]  /*17ea0*/  BSSY B0, `(.L_x_14343) ;  /* 0x0000007000007945 */ /* 0x000fe20003800000 */
[----:B------:R-:W-:Y:S02]  /*17eb0*/  IMAD.MOV.U32 R13, RZ, RZ, R2 ;  /* 0x000000ffff0d7224 */ /* 0x000fe400078e0002 */
[----:B------:R-:W-:Y:S02]  /*17ec0*/  IMAD.MOV.U32 R11, RZ, RZ, 0x1f ;  /* 0x0000001fff0b7424 */ /* 0x000fe400078e00ff */
[----:B------:R-:W-:-:S07]  /*17ed0*/  IMAD.MOV.U32 R15, RZ, RZ, -0x1 ;  /* 0xffffffffff0f7424 */ /* 0x000fce00078e00ff */
[----:B012-4-:R-:W-:Y:S05]  /*17ee0*/  WARPSYNC.COLLECTIVE R15, `(.L_x_14344) ;  /* 0x000000000f087348 */ /* 0x017fea0003c00000 */
[----:B------:R3:W0:Y:S02]  /*17ef0*/  SHFL.IDX P6, R14, R13, R12, R11 ;  /* 0x0000000c0d0e7389 */ /* 0x00062400000c000b */
[----:B01234-:R-:W-:Y:S01]  /*17f00*/  ENDCOLLECTIVE ;  /* 0x000000000000791b */ /* 0x01ffe20003800000 */
.L_x_14344:
[----:B------:R-:W-:Y:S05]  /*17f10*/  BSYNC B0 ;  /* 0x0000000000007941 */ /* 0x000fea0003800000 */
.L_x_14343:
[----:B------:R-:W-:Y:S01]  /*17f20*/  IMAD.MOV.U32 R6, RZ, RZ, R14 ;  /* 0x000000ffff067224 */ /* 0x000fe200078e000e */
[----:B------:R-:W-:Y:S06]  /*17f30*/  BRA `(.L_x_14219) ;  /* 0xffffffb800d47947 */ /* 0x000fec000383ffff */
.L_x_14226:
[----:B-1----:R1:W4:Y:S02]  /*17f40*/  SYNCS.PHASECHK.TRANS64.TRYWAIT P0, [R7+URZ+0x22820], R0 ;  /* 0x02282000070075a7 */ /* 0x002324000800017f */
[----:B----4-:R-:W-:Y:S05]  /*17f50*/  @!P0 NANOSLEEP.SYNCS 0x989680 ;  /* 0x009896800000895d */ /* 0x010fea0003900000 */
[----:B------:R-:W4:Y:S02]  /*17f60*/  @!P0 SYNCS.PHASECHK.TRANS64 P0, [R7+URZ+0x22820], R0 ;  /* 0x02282000070085a7 */ /* 0x000f24000800007f */
[----:B----4-:R-:W-:Y:S05]  /*17f70*/  @!P0 BRA `(.L_x_14226) ;  /* 0xfffffffc00f08947 */ /* 0x010fea000383ffff */
[----:B------:R-:W-:Y:S05]  /*17f80*/  BRA `(.L_x_14345) ;  /* 0xffffffc4002c7947 */ /* 0x000fea000383ffff */
.L_x_14227:
        /* <DEDUP_REMOVED lines=11> */
.L_x_14347:
[----:B------:R-:W-:Y:S05]  /*18040*/  BSYNC B0 ;  /* 0x0000000000007941 */ /* 0x000fea0003800000 */
.L_x_14346:
[----:B------:R-:W-:Y:S05]  /*18050*/  BRA `(.L_x_14348) ;  /* 0xffffffc400147947 */ /* 0x000fea000383ffff */
.L_x_14230:
[----:B------:R-:W-:Y:S01]  /*18060*/  BSSY B1, `(.L_x_14349) ;  /* 0x0000006000017945 */ /* 0x000fe20003800000 */
[----:B------:R-:W-:-:S07]  /*18070*/  IMAD.MOV.U32 R15, RZ, RZ, -0x1 ;  /* 0xffffffffff0f7424 */ /* 0x000fce00078e00ff */
[----:B0123--:R-:W-:Y:S05]  /*18080*/  WARPSYNC.COLLECTIVE R15, `(.L_x_14350) ;  /* 0x000000000f0c7348 */ /* 0x00ffea0003c00000 */
[----:B------:R-:W-:Y:S02]  /*18090*/  ELECT P6, UR62, PT ;  /* 0x00000000003e782f */ /* 0x000fe400038c0000 */
[----:B------:R-:W-:Y:S01]  /*180a0*/  MOV R14, UR62 ;  /* 0x0000003e000e7c02 */ /* 0x000fe20008000f00 */
[----:B0123--:R-:W-:Y:S10]  /*180b0*/  ENDCOLLECTIVE ;  /* 0x000000000000791b */ /* 0x00fff40003800000 */
.L_x_14350:
[----:B------:R-:W-:Y:S05]  /*180c0*/  BSYNC B1 ;  /* 0x0000000000017941 */ /* 0x000fea0003800000 */
.L_x_14349:
[----:B------:R-:W-:Y:S05]  /*180d0*/  BRA `(.L_x_14351) ;  /* 0xffffffc4000c7947 */ /* 0x000fea000383ffff */
.L_x_14232:
[----:B-1----:R1:W4:Y:S02]  /*180e0*/  SYNCS.PHASECHK.TRANS64.TRYWAIT P1, [R5+URZ+0x22840], R0 ;  /* 0x02284000050075a7 */ /* 0x002324000802017f */
[----:B----4-:R-:W-:Y:S05]  /*180f0*/  @!P1 NANOSLEEP.SYNCS 0x989680 ;  /* 0x009896800000995d */ /* 0x010fea0003900000 */
[----:B------:R-:W4:Y:S02]  /*18100*/  @!P1 SYNCS.PHASECHK.TRANS64 P1, [R5+URZ+0x22840], R0 ;  /* 0x02284000050095a7 */ /* 0x000f24000802007f */
[----:B----4-:R-:W-:Y:S05]  /*18110*/  @!P1 BRA `(.L_x_14232) ;  /* 0xfffffffc00f09947 */ /* 0x010fea000383ffff */
[----:B------:R-:W-:Y:S05]  /*18120*/  BRA `(.L_x_14352) ;  /* 0xffffffc4002c7947 */ /* 0x000fea000383ffff */
.L_x_14234:
[----:B----4-:R4:W0:Y:S02]  /*18130*/  SYNCS.PHASECHK.TRANS64.TRYWAIT P1, [R3+URZ+0x22840], R2 ;  /* 0x02284002030075a7 */ /* 0x010824000802017f */
[----:B0-----:R-:W-:Y:S05]  /*18140*/  @!P1 NANOSLEEP.SYNCS 0x989680 ;  /* 0x009896800000995d */ /* 0x001fea0003900000 */
[----:B------:R-:W0:Y:S02]  /*18150*/  @!P1 SYNCS.PHASECHK.TRANS64 P1, [R3+URZ+0x22840], R2 ;  /* 0x02284002030095a7 */ /* 0x000e24000802007f */
[----:B0-----:R-:W-:Y:S05]  /*18160*/  @!P1 BRA `(.L_x_14234) ;  /* 0xfffffffc00f09947 */ /* 0x001fea000383ffff */
[----:B------:R-:W-:Y:S05]  /*18170*/  BRA `(.L_x_14353) ;  /* 0xffffffc400387947 */ /* 0x000fea000383ffff */
.L_x_14236:
[----:B------:R0:W0:Y:S02]  /*18180*/  SYNCS.PHASECHK.TRANS64.TRYWAIT P1, [R5+URZ+0x22860], R0 ;  /* 0x02286000050075a7 */ /* 0x000024000802017f */
[----:B0-----:R-:W-:Y:S05]  /*18190*/  @!P1 NANOSLEEP.SYNCS 0x989680 ;  /* 0x009896800000995d */ /* 0x001fea0003900000 */
[----:B------:R-:W0:Y:S02]  /*181a0*/  @!P1 SYNCS.PHASECHK.TRANS64 P1, [R5+URZ+0x22860], R0 ;  /* 0x02286000050095a7 */ /* 0x000e24000802007f */
[----:B0-----:R-:W-:Y:S05]  /*181b0*/  @!P1 BRA `(.L_x_14236) ;  /* 0xfffffffc00f09947 */ /* 0x001fea000383ffff */
[----:B------:R-:W-:Y:S05]  /*181c0*/  BRA `(.L_x_14354) ;  /* 0xffffffc400347947 */ /* 0x000fea000383ffff */
.L_x_14355:
        /* <DEDUP_REMOVED lines=11> */
.L_x_15783:


//--------------------- .text._ZN7cutlass13device_kernelIN5flash11enable_sm90INS1_16FlashAttnFwdSm90INS1_25CollectiveMainloopFwdSm90ILi2EN4cute5tupleIJNS5_1CILi1EEES8_S8_EEENS6_IJNS7_ILi128EEENS7_ILi96EEENS7_ILi64EEEEEELi256ENS_10bfloat16_tEfNS_4arch4Sm90ELb1ELb0ELb1ELb1ELb1ELb1ELb0ELb1ELb0ELb1ELb1ELb0EEENS1_21CollectiveEpilogueFwdINS6_IJSA_NS7_ILi256EEESB_EEES9_SE_SG_Li256ELb1ELb1ELb1ELb0EEENS1_36VarlenDynamicPersistentTileSchedulerILi128ELi96ELi256ELi128ELb1ELb1ELb1ELb1ELb1ELb1EEEEEEEEEvNT_6ParamsE --------------------------
	.section	.text._ZN7cutlass13device_kernelIN5flash11enable_sm90INS1_16FlashAttnFwdSm90INS1_25CollectiveMainloopFwdSm90ILi2EN4cute5tupleIJNS5_1CILi1EEES8_S8_EEENS6_IJNS7_ILi128EEENS7_ILi96EEENS7_ILi64EEEEEELi256ENS_10bfloat16_tEfNS_4arch4Sm90ELb1ELb0ELb1ELb1ELb1ELb1ELb0ELb1ELb0ELb1ELb1ELb0EEENS1_21CollectiveEpilogueFwdINS6_IJSA_NS7_ILi256EEESB_EEES9_SE_SG_Li256ELb1ELb1ELb1ELb0EEENS1_36VarlenDynamicPersistentTileSchedulerILi128ELi96ELi256ELi128ELb1ELb1ELb1ELb1ELb1ELb1EEEEEEEEEvNT_6ParamsE,"ax",@progbits
	.align	128
.text._ZN7cutlass13device_kernelIN5flash11enable_sm90INS1_16FlashAttnFwdSm90INS1_25CollectiveMainloopFwdSm90ILi2EN4cute5tupleIJNS5_1CILi1EEES8_S8_EEENS6_IJNS7_ILi128EEENS7_ILi96EEENS7_ILi64EEEEEELi256ENS_10bfloat16_tEfNS_4arch4Sm90ELb1ELb0ELb1ELb1ELb1ELb1ELb0ELb1ELb0ELb1ELb1ELb0EEENS1_21CollectiveEpilogueFwdINS6_IJSA_NS7_ILi256EEESB_EEES9_SE_SG_Li256ELb1ELb1ELb1ELb0EEENS1_36VarlenDynamicPersistentTileSchedulerILi128ELi96ELi256ELi128ELb1ELb1ELb1ELb1ELb1ELb1EEEEEEEEEvNT_6ParamsE:
        .type           _ZN7cutlass13device_kernelIN5flash11enable_sm90INS1_16FlashAttnFwdSm90INS1_25CollectiveMainloopFwdSm90ILi2EN4cute5tupleIJNS5_1CILi1EEES8_S8_EEENS6_IJNS7_ILi128EEENS7_ILi96EEENS7_ILi64EEEEEELi256ENS_10bfloat16_tEfNS_4arch4Sm90ELb1ELb0ELb1ELb1ELb1ELb1ELb0ELb1ELb0ELb1ELb1ELb0EEENS1_21CollectiveEpilogueFwdINS6_IJSA_NS7_ILi256EEESB_EEES9_SE_SG_Li256ELb1ELb1ELb1ELb0EEENS1_36VarlenDynamicPersistentTileSchedulerILi128ELi96ELi256ELi128ELb1ELb1ELb1ELb1ELb1ELb1EEEEEEEEEvNT_6ParamsE,@function
        .size           _ZN7cutlass13device_kernelIN5flash11enable_sm90INS1_16FlashAttnFwdSm90INS1_25CollectiveMainloopFwdSm90ILi2EN4cute5tupleIJNS5_1CILi1EEES8_S8_EEENS6_IJNS7_ILi128EEENS7_ILi96EEENS7_ILi64EEEEEELi256ENS_10bfloat16_tEfNS_4arch4Sm90ELb1ELb0ELb1ELb1ELb1ELb1ELb0ELb1ELb0ELb1ELb1ELb0EEENS1_21CollectiveEpilogueFwdINS6_IJSA_NS7_ILi256EEESB_EEES9_SE_SG_Li256ELb1ELb1ELb1ELb0EEENS1_36VarlenDynamicPersistentTileSchedulerILi128ELi96ELi256ELi128ELb1ELb1ELb1ELb1ELb1ELb1EEEEEEEEEvNT_6ParamsE,(.L_x_15784 - _ZN7cutlass13device_kernelIN5flash11enable_sm90INS1_16FlashAttnFwdSm90INS1_25CollectiveMainloopFwdSm90ILi2EN4cute5tupleIJNS5_1CILi1EEES8_S8_EEENS6_IJNS7_ILi128EEENS7_ILi96EEENS7_ILi64EEEEEELi256ENS_10bfloat16_tEfNS_4arch4Sm90ELb1ELb0ELb1ELb1ELb1ELb1ELb0ELb1ELb0ELb1ELb1ELb0EEENS1_21CollectiveEpilogueFwdINS6_IJSA_NS7_ILi256EEESB_EEES9_SE_SG_Li256ELb1ELb1ELb1ELb0EEENS1_36VarlenDynamicPersistentTileSchedulerILi128ELi96ELi256ELi128ELb1ELb1ELb1ELb1ELb1ELb1EEEEEEEEEvNT_6ParamsE)
        .other          _ZN7cutlass13device_kernelIN5flash11enable_sm90INS1_16FlashAttnFwdSm90INS1_25CollectiveMainloopFwdSm90ILi2EN4cute5tupleIJNS5_1CILi1EEES8_S8_EEENS6_IJNS7_ILi128EEENS7_ILi96EEENS7_ILi64EEEEEELi256ENS_10bfloat16_tEfNS_4arch4Sm90ELb1ELb0ELb1ELb1ELb1ELb1ELb0ELb1ELb0ELb1ELb1ELb0EEENS1_21CollectiveEpilogueFwdINS6_IJSA_NS7_ILi256EEESB_EEES9_SE_SG_Li256ELb1ELb1ELb1ELb0EEENS1_36VarlenDynamicPersistentTileSchedulerILi128ELi96ELi256ELi128ELb1ELb1ELb1ELb1ELb1ELb1EEEEEEEEEvNT_6ParamsE,@"STO_CUDA_ENTRY STV_DEFAULT"
_ZN7cutlass13device_kernelIN5flash11enable_sm90INS1_16FlashAttnFwdSm90INS1_25CollectiveMainloopFwdSm90ILi2EN4cute5tupleIJNS5_1CILi1EEES8_S8_EEENS6_IJNS7_ILi128EEENS7_ILi96EEENS7_ILi64EEEEEELi256ENS_10bfloat16_tEfNS_4arch4Sm90ELb1ELb0ELb1ELb1ELb1ELb1ELb0ELb1ELb0ELb1ELb1ELb0EEENS1_21CollectiveEpilogueFwdINS6_IJSA_NS7_ILi256EEESB_EEES9_SE_SG_Li256ELb1ELb1ELb1ELb0EEENS1_36VarlenDynamicPersistentTileSchedulerILi128ELi96ELi256ELi128ELb1ELb1ELb1ELb1ELb1ELb1EEEEEEEEEvNT_6ParamsE:
        /* <DEDUP_REMOVED lines=18> */
.L_x_14357:
[----:B------:R-:W-:Y:S05]  /*0120*/  BSYNC B0 ;  /* 0x0000000000007941 */ /* 0x000fea0003800000 */
.L_x_14356:
        /* <DEDUP_REMOVED lines=41> */
.L_x_14358:
        /* <DEDUP_REMOVED lines=22> */
.L_x_14359:
        /* <DEDUP_REMOVED lines=18> */
.L_x_14360:
        /* <DEDUP_REMOVED lines=22> */
.L_x_14361:
        /* <DEDUP_REMOVED lines=22> */
.L_x_14362:
        /* <DEDUP_REMOVED lines=8> */
.L_x_14365:
        /* <DEDUP_REMOVED lines=8> */
[----:B------:R-:W-:Y:S01]  /*0a00*/  UMOV UR4, 0x400 ;  /* 0x0000040000047882 */ /* 0x000fe20000000000 */
[----:B------:R-:W-:-:S11]  /*0a10*/  LOP3.LUT R23, R23, 0xfffffffb, RZ, 0xc0, !PT ;  /* 0xfffffffb17177812 */ /* 0x000fd600078ec0ff */
[----:B------:R-:W-:Y:S06]  /*0a20*/  @!P0 BAR.ARV 0x9, 0x100 ;  /* 0x0244000000008b1d */ /* 0x000fec0000002000 */
[----:B0-----:R-:W-:Y:S01]  /*0a30*/  ULEA UR4, UR41, UR4, 0x18 ;  /* 0x0000000429047291 */ /* 0x001fe2000f8ec03f */
[----:B------:R-:W-:Y:S01]  /*0a40*/  @P0 LOP3.LUT R23, R23, 0x4, RZ, 0xfc, !PT ;  /* 0x0000000417170812 */ /* 0x000fe200078efcff */
[----:B------:R-:W-:Y:S04]  /*0a50*/  BAR.SYNC.DEFER_BLOCKING 0x5, 0x180 ;  /* 0x0146000000007b1d */ /* 0x000fe80000010000 */
[----:B------:R-:W-:-:S02]  /*0a60*/  IMAD.U32 R19, RZ, RZ, UR4 ;  /* 0x00000004ff137e24 */ /* 0x000fc4000f8e00ff */
[----:B------:R-:W-:-:S03]  /*0a70*/  ULDC UR4, c[0x0][0xc3c] ;  /* 0x00030f0000047ab9 */ /* 0x000fc60000000800 */
[----:B------:R-:W0:Y:S01]  /*0a80*/  LDS.128 R12, [R19+0x228d0] ;  /* 0x0228d000130c7984 */ /* 0x000e220000000c00 */
[----:B------:R-:W-:Y:S06]  /*0a90*/  BAR.ARV 0x4, 0x180 ;  /* 0x0106000000007b1d */ /* 0x000fec0000002000 */
[----:B0-----:R-:W-:-:S13]  /*0aa0*/  ISETP.GE.AND P0, PT, R15, UR4, PT ;  /* 0x000000040f007c0c */ /* 0x001fda000bf06270 */
[----:B------:R-:W-:Y:S05]  /*0ab0*/  @P0 BRA `(.L_x_14366) ;  /* 0x000001e8009c0947 */ /* 0x000fea0003800000 */
[----:B------:R-:W-:Y:S01]  /*0ac0*/  VIADD R0, R0, 0xffffff80 ;  /* 0xffffff8000007836 */ /* 0x000fe20000000000 */
[----:B------:R-:W-:Y:S01]  /*0ad0*/  ULOP3.LUT UR44, UR36, 0x1, URZ, 0xfc, !UPT ;  /* 0x00000001242c7892 */ /* 0x000fe2000f8efc3f */
        /* <DEDUP_REMOVED lines=26> */
[CC--:B------:R-:W-:Y:S02]  /*0c80*/  LEA.HI R2, R3.reuse, R0.reuse, RZ, 0x5 ;  /* 0x0000000003027211 */ /* 0x0c0fe400078f28ff */
[----:B------:R-:W-:Y:S01]  /*0c90*/  LEA.HI R3, R3, R0, RZ, 0x3 ;  /* 0x0000000003037211 */ /* 0x000fe200078f18ff */
[----:B------:R-:W-:Y:S01]  /*0ca0*/  IMAD.IADD R12, R11, 0x1, -R12 ;  /* 0x000000010b0c7824 */ /* 0x000fe200078e0a0c */
[----:B------:R-:W-:Y:S02]  /*0cb0*/  SHF.R.S32.HI R9, RZ, 0x5, R9 ;  /* 0x00000005ff097819 */ /* 0x000fe40000011409 */
[----:B------:R-:W-:-:S02]  /*0cc0*/  LOP3.LUT R5, R4, 0x3fffff0, RZ, 0xc0, !PT ;  /* 0x03fffff004057812 */ /* 0x000fc400078ec0ff */
[----:B------:R-:W-:Y:S01]  /*0cd0*/  LOP3.LUT R7, R3, 0xfffffff8, RZ, 0xc0, !PT ;  /* 0xfffffff803077812 */ /* 0x000fe200078ec0ff */
[----:B------:R-:W-:Y:S01]  /*0ce0*/  IMAD R9, R9, 0x10, R12 ;  /* 0x0000001009097824 */ /* 0x000fe200078e020c */
[----:B------:R-:W-:Y:S01]  /*0cf0*/  LOP3.LUT R3, R202, 0xfffffffc, RZ, 0xc0, !PT ;  /* 0xfffffffcca037812 */ /* 0x000fe200078ec0ff */
[----:B------:R-:W-:Y:S01]  /*0d00*/  IMAD.IADD R5, R0, 0x1, -R5 ;  /* 0x0000000100057824 */ /* 0x000fe200078e0a05 */
[----:B------:R-:W-:Y:S01]  /*0d10*/  SHF.R.S32.HI R16, RZ, 0x5, R2 ;  /* 0x00000005ff107819 */ /* 0x000fe20000011402 */
[----:B------:R-:W-:Y:S01]  /*0d20*/  IMAD R8, R8, 0x40, R9 ;  /* 0x0000004008087824 */ /* 0x000fe200078e0209 */
[----:B------:R-:W-:Y:S01]  /*0d30*/  SHF.R.S32.HI R202, RZ, 0x2, R202 ;  /* 0x00000002ffca7819 */ /* 0x000fe200000114ca */
[----:B------:R-:W-:Y:S01]  /*0d40*/  IMAD.IADD R3, R0, 0x1, -R3 ;  /* 0x0000000100037824 */ /* 0x000fe200078e0a03 */
[----:B------:R-:W-:Y:S01]  /*0d50*/  LOP3.LUT R10, R10, 0x7ffffffc, RZ, 0xc0, !PT ;  /* 0x7ffffffc0a0a7812 */ /* 0x000fe200078ec0ff */
[----:B------:R0:W-:Y:S01]  /*0d60*/  STL [R1+0x38], R16 ;  /* 0x0000381001007387 */ /* 0x0001e20000100800 */
[----:B------:R-:W-:-:S02]  /*0d70*/  IMAD R5, R16, 0x10, R5 ;  /* 0x0000001010057824 */ /* 0x000fc400078e0205 */
[----:B------:R-:W-:Y:S01]  /*0d80*/  VIADD R9, R202, 0x40 ;  /* 0x00000040ca097836 */ /* 0x000fe20000000000 */
[----:B------:R-:W-:Y:S01]  /*0d90*/  STL [R1+0x160], R8 ;  /* 0x0001600801007387 */ /* 0x000fe20000100800 */
[----:B------:R-:W-:Y:S01]  /*0da0*/  IMAD.IADD R208, R0, 0x1, -R7 ;  /* 0x0000000100d07824 */ /* 0x000fe200078e0a07 */
[----:B------:R-:W-:Y:S01]  /*0db0*/  LEA.HI R0, R3, R3, RZ, 0x1 ;  /* 0x0000000303007211 */ /* 0x000fe200078f08ff */
[----:B------:R-:W-:Y:S01]  /*0dc0*/  IMAD.MOV.U32 R7, RZ, RZ, R15 ;  /* 0x000000ffff077224 */ /* 0x000fe200078e000f */
[----:B------:R-:W-:Y:S01]  /*0dd0*/  SHF.R.S32.HI R4, RZ, 0x1f, R9 ;  /* 0x0000001fff047819 */ /* 0x000fe20000011409 */
[----:B------:R-:W-:Y:S01]  /*0de0*/  IMAD.SHL.U32 R2, R9, 0x40, RZ ;  /* 0x0000004009027824 */ /* 0x000fe200078e00ff */
[----:B------:R-:W-:Y:S01]  /*0df0*/  LOP3.LUT R0, R0, 0x1ffffffe, RZ, 0xc0, !PT ;  /* 0x1ffffffe00007812 */ /* 0x000fe200078ec0ff */
[C---:B0-----:R-:W-:Y:S01]  /*0e00*/  IMAD.SHL.U32 R16, R3.reuse, 0x8, RZ ;  /* 0x0000000803107824 */ /* 0x041fe200078e00ff */
[----:B------:R-:W-:Y:S01]  /*0e10*/  LEA.HI R4, R4, R9, RZ, 0x3 ;  /* 0x0000000904047211 */ /* 0x000fe200078f18ff */
[----:B------:R-:W-:Y:S01]  /*0e20*/  STL [R1+0x54], RZ ;  /* 0x000054ff01007387 */ /* 0x000fe20000100800 */
[----:B------:R-:W-:-:S02]  /*0e30*/  IMAD.SHL.U32 R200, R3, 0x4, RZ ;  /* 0x0000000403c87824 */ /* 0x000fc400078e00ff */
[C---:B------:R-:W-:Y:S01]  /*0e40*/  VIADD R212, R16.reuse, 0x40 ;  /* 0x0000004010d47836 */ /* 0x040fe20000000000 */
[C---:B------:R-:W-:Y:S01]  /*0e50*/  IADD3 R209, R16.reuse, 0xa0, RZ ;  /* 0x000000a010d17810 */ /* 0x040fe20007ffe0ff */
        /* <DEDUP_REMOVED lines=9> */
[----:B------:R0:W-:Y:S01]  /*0ef0*/  STL [R1+0x24], R24 ;  /* 0x0000241801007387 */ /* 0x0001e20000100800 */
[----:B------:R-:W-:Y:S01]  /*0f00*/  IMAD.IADD R0, R3, 0x1, -R0 ;  /* 0x0000000103007824 */ /* 0x000fe200078e0a00 */
[----:B------:R-:W-:Y:S01]  /*0f10*/  LOP3.LUT R3, R2, 0x1c0, RZ, 0xc0, !PT ;  /* 0x000001c002037812 */ /* 0x000fe200078ec0ff */
[----:B------:R-:W-:Y:S01]  /*0f20*/  IMAD.SHL.U32 R208, R208, 0x8, RZ ;  /* 0x00000008d0d07824 */ /* 0x000fe200078e00ff */
[----:B------:R1:W-:Y:S01]  /*0f30*/  STL [R1+0x20], R21 ;  /* 0x0000201501007387 */ /* 0x0003e20000100800 */
[----:B------:R-:W-:Y:S01]  /*0f40*/  LOP3.LUT R4, R4, 0xfffffe00, RZ, 0xc0, !PT ;  /* 0xfffffe0004047812 */ /* 0x000fe200078ec0ff */
[----:B------:R-:W-:Y:S01]  /*0f50*/  IMAD.IADD R10, R20, 0x1, -R10 ;  /* 0x00000001140a7824 */ /* 0x000fe200078e0a0a */
[----:B------:R-:W-:Y:S01]  /*0f60*/  SHF.R.U32.HI R12, RZ, 0x3, R3 ;  /* 0x00000003ff0c7819 */ /* 0x000fe20000011603 */
[----:B------:R2:W-:Y:S01]  /*0f70*/  STL [R1+0x1c], R15 ;  /* 0x00001c0f01007387 */ /* 0x0005e20000100800 */
[----:B------:R-:W-:Y:S01]  /*0f80*/  LOP3.LUT R3, R3, 0x38, R16, 0xf8, !PT ;  /* 0x0000003803037812 */ /* 0x000fe200078ef810 */
[----:B------:R-:W-:Y:S01]  /*0f90*/  IMAD R11, R5, 0x8, R6 ;  /* 0x00000008050b7824 */ /* 0x000fe200078e0206 */
[----:B0-----:R-:W-:Y:S01]  /*0fa0*/  SHF.R.S32.HI R24, RZ, 0x1f, R209 ;  /* 0x0000001fff187819 */ /* 0x001fe200000114d1 */
[----:B------:R-:W-:Y:S01]  /*0fb0*/  IMAD.SHL.U32 R45, R10, 0x2, RZ ;  /* 0x000000020a2d7824 */ /* 0x000fe200078e00ff */
[----:B------:R-:W-:Y:S01]  /*0fc0*/  SHF.R.S32.HI R9, RZ, 0x1f, R208 ;  /* 0x0000001fff097819 */ /* 0x000fe200000114d0 */
[----:B------:R-:W-:Y:S01]  /*0fd0*/  VIADD R9, R208, 0xc0 ;  /* 0x000000c0d0097836 */ /* 0x000fe20000000000 */
[----:B-1----:R-:W-:Y:S01]  /*0fe0*/  SHF.R.S32.HI R21, RZ, 0x1f, R214 ;  /* 0x0000001fff157819 */ /* 0x002fe200000114d6 */
[----:B------:R-:W-:Y:S01]  /*0ff0*/  STL [R1+0x18], R24 ;  /* 0x0000181801007387 */ /* 0x000fe20000100800 */
[C---:B------:R-:W-:Y:S01]  /*1000*/  VIADD R44, R45.reuse, 0x8 ;  /* 0x000000082d2c7836 */ /* 0x040fe20000000000 */
[----:B--2---:R-:W-:Y:S01]  /*1010*/  SHF.R.S32.HI R15, RZ, 0x1f, R213 ;  /* 0x0000001fff0f7819 */ /* 0x004fe200000114d5 */
[----:B------:R-:W-:Y:S01]  /*1020*/  VIADD R43, R45, 0x10 ;  /* 0x000000102d2b7836 */ /* 0x000fe20000000000 */
[----:B------:R-:W-:Y:S01]  /*1030*/  STL [R1+0x10], R21 ;  /* 0x0000101501007387 */ /* 0x000fe20000100800 */
[----:B------:R-:W-:Y:S01]  /*1040*/  SHF.R.S32.HI R10, RZ, 0x1f, R9 ;  /* 0x0000001fff0a7819 */ /* 0x000fe20000011409 */
[----:B------:R-:W-:Y:S01]  /*1050*/  IMAD.SHL.U32 R9, R11, 0x8, RZ ;  /* 0x000000080b097824 */ /* 0x000fe200078e00ff */
[C---:B------:R-:W-:Y:S01]  /*1060*/  IADD3 R25, R45.reuse, 0xa0, RZ ;  /* 0x000000a02d197810 */ /* 0x040fe20007ffe0ff */
        /* <DEDUP_REMOVED lines=9> */
[----:B------:R-:W-:Y:S01]  /*1100*/  STL [R1+0x164], R9 ;  /* 0x0001640901007387 */ /* 0x000fe20000100800 */
[C---:B------:R-:W-:Y:S01]  /*1110*/  VIADD R36, R45.reuse, 0x48 ;  /* 0x000000482d247836 */ /* 0x040fe20000000000 */
[----:B0-----:R-:W-:Y:S01]  /*1120*/  LOP3.LUT R4, R4, R3, R12, 0xf6, !PT ;  /* 0x0000000304047212 */ /* 0x001fe200078ef60c */
[----:B------:R-:W-:-:S02]  /*1130*/  VIADD R35, R45, 0x50 ;  /* 0x000000502d237836 */ /* 0x000fc40000000000 */
[C---:B------:R-:W-:Y:S02]  /*1140*/  VIADD R34, R45.reuse, 0x58 ;  /* 0x000000582d227836 */ /* 0x040fe40000000000 */
        /* <DEDUP_REMOVED lines=11> */
[----:B------:R-:W-:Y:S02]  /*1200*/  IMAD.MOV.U32 R6, RZ, RZ, R14 ;  /* 0x000000ffff067224 */ /* 0x000fe400078e000e */
[C---:B------:R-:W-:Y:S01]  /*1210*/  VIADD R27, R45.reuse, 0x90 ;  /* 0x000000902d1b7836 */ /* 0x040fe20000000000 */
[----:B------:R-:W-:Y:S01]  /*1220*/  STL [R1+0xcc], R42 ;  /* 0x0000cc2a01007387 */ /* 0x000fe20000100800 */
[----:B------:R-:W-:Y:S02]  /*1230*/  IMAD.MOV.U32 R5, RZ, RZ, R13 ;  /* 0x000000ffff057224 */ /* 0x000fe400078e000d */
[C---:B------:R-:W-:Y:S01]  /*1240*/  VIADD R14, R208.reuse, 0x40 ;  /* 0x00000040d00e7836 */ /* 0x040fe20000000000 */
[----:B------:R1:W-:Y:S01]  /*1250*/  STL [R1+0xc8], R41 ;  /* 0x0000c82901007387 */ /* 0x0003e20000100800 */
[C---:B------:R-:W-:Y:S01]  /*1260*/  VIADD R26, R45.reuse, 0x98 ;  /* 0x000000982d1a7836 */ /* 0x040fe20000000000 */
[----:B0-----:R-:W-:Y:S01]  /*1270*/  SHF.R.S32.HI R43, RZ, 0x1f, R43 ;  /* 0x0000001fff2b7819 */ /* 0x001fe2000001142b */
[----:B------:R-:W-:Y:S01]  /*1280*/  VIADD R13, R208, 0x80 ;  /* 0x00000080d00d7836 */ /* 0x000fe20000000000 */
[----:B------:R0:W-:Y:S01]  /*1290*/  STL [R1+0xc4], R40 ;  /* 0x0000c42801007387 */ /* 0x0001e20000100800 */
[C---:B------:R-:W-:Y:S01]  /*12a0*/  VIADD R24, R45.reuse, 0xa8 ;  /* 0x000000a82d187836 */ /* 0x040fe20000000000 */
[----:B------:R-:W-:Y:S01]  /*12b0*/  SHF.R.S32.HI R14, RZ, 0x1f, R14 ;  /* 0x0000001fff0e7819 */ /* 0x000fe2000001140e */
        /* <DEDUP_REMOVED lines=11> */
[----:B0-----:R-:W-:Y:S01]  /*1370*/  SHF.R.S32.HI R40, RZ, 0x1f, R40 ;  /* 0x0000001fff287819 */ /* 0x001fe20000011428 */
[C---:B------:R-:W-:Y:S01]  /*1380*/  VIADD R11, R45.reuse, 0xe0 ;  /* 0x000000e02d0b7836 */ /* 0x040fe20000000000 */
[----:B------:R-:W-:Y:S01]  /*1390*/  STL [R1+0xb4], R36 ;  /* 0x0000b42401007387 */ /* 0x000fe20000100800 */
[C---:B------:R-:W-:Y:S01]  /*13a0*/  VIADD R10, R45.reuse, 0xe8 ;  /* 0x000000e82d0a7836 */ /* 0x040fe20000000000 */
[----:B--2---:R-:W-:Y:S01]  /*13b0*/  SHF.R.S32.HI R38, RZ, 0x1f, R38 ;  /* 0x0000001fff267819 */ /* 0x004fe20000011426 */
[C---:B------:R-:W-:Y:S01]  /*13c0*/  VIADD R9, R45.reuse, 0xf0 ;  /* 0x000000f02d097836 */ /* 0x040fe20000000000 */
[----:B------:R0:W-:Y:S01]  /*13d0*/  STL [R1+0xb0], R35 ;  /* 0x0000b02301007387 */ /* 0x0001e20000100800 */
[----:B------:R-:W-:Y:S01]  /*13e0*/  VIADD R3, R45, 0xf8 ;  /* 0x000000f82d037836 */ /* 0x000fe20000000000 */
[----:B-1----:R-:W-:Y:S01]  /*13f0*/  SHF.R.S32.HI R37, RZ, 0x1f, R37 ;  /* 0x0000001fff257819 */ /* 0x002fe20000011425 */
[----:B------:R-:W-:Y:S01]  /*1400*/  IMAD R0, R0, 0x8, R8 ;  /* 0x0000000800007824 */ /* 0x000fe200078e0208 */
[----:B------:R1:W-:Y:S01]  /*1410*/  STL [R1+0xac], R34 ;  /* 0x0000ac2201007387 */ /* 0x0003e20000100800 */
[----:B------:R-:W-:-:S02]  /*1420*/  VIADD R2, R16, 0x20 ;  /* 0x0000002010027836 */ /* 0x000fc40000000000 */
[----:B------:R-:W-:Y:S01]  /*1430*/  VIADD R207, R200, 0x10 ;  /* 0x00000010c8cf7836 */ /* 0x000fe20000000000 */
[----:B------:R-:W-:Y:S01]  /*1440*/  STL [R1+0xa8], R33 ;  /* 0x0000a82101007387 */ /* 0x000fe20000100800 */
[----:B0-----:R-:W-:-:S03]  /*1450*/  SHF.R.S32.HI R35, RZ, 0x1f, R35 ;  /* 0x0000001fff237819 */ /* 0x001fc60000011423 */
[----:B------:R0:W-:Y:S01]  /*1460*/  STL [R1+0xa4], R32 ;  /* 0x0000a42001007387 */ /* 0x0001e20000100800 */
[----:B------:R-:W-:Y:S02]  /*1470*/  SHF.R.S32.HI R205, RZ, 0x1f, R2 ;  /* 0x0000001fffcd7819 */ /* 0x000fe40000011402 */
[----:B-1----:R-:W-:Y:S01]  /*1480*/  SHF.R.S32.HI R34, RZ, 0x1f, R34 ;  /* 0x0000001fff227819 */ /* 0x002fe20000011422 */
        /* <DEDUP_REMOVED lines=73> */
.L_x_14538:
[----:B01-3--:R-:W0:Y:S02]  /*1920*/  LDC.64 R8, c[0x0][0xc88] ;  /* 0x00032200ff087b82 */ /* 0x00be240000000a00 */
[----:B0-----:R-:W-:-:S05]  /*1930*/  IMAD.WIDE R8, R7, 0x4, R8 ;  /* 0x0000000407087825 */ /* 0x001fca00078e0208 */
[----:B--2--5:R-:W2:Y:S01]  /*1940*/  LDG.E R34, desc[UR42][R8.64] ;  /* 0x0000002a08227981 */ /* 0x024ea2000c1e1900 */
[----:B------:R-:W-:Y:S05]  /*1950*/  YIELD ;  /* 0x0000000000007946 */ /* 0x000fea0003800000 */
[----:B------:R-:W-:Y:S01]  /*1960*/  ULDC.64 UR4, c[0x0][0xa28] ;  /* 0x00028a0000047ab9 */ /* 0x000fe20000000a00 */
[----:B------:R-:W-:Y:S01]  /*1970*/  ULDC.64 UR8, c[0x0][0xa18] ;  /* 0x0002860000087ab9 */ /* 0x000fe20000000a00 */
[----:B------:R-:W-:Y:S01]  /*1980*/  ISETP.NE.U32.AND P1, PT, RZ, UR4, PT ;  /* 0x00000004ff007c0c */ /* 0x000fe2000bf25070 */
[----:B-1--4-:R-:W-:Y:S01]  /*1990*/  IMAD.MOV.U32 R4, RZ, RZ, RZ ;  /* 0x000000ffff047224 */ /* 0x012fe200078e00ff */
[----:B------:R-:W-:Y:S01]  /*19a0*/  ULDC.64 UR6, c[0x0][0xa08] ;  /* 0x0002820000067ab9 */ /* 0x000fe20000000a00 */
[----:B------:R-:W-:Y:S01]  /*19b0*/  IMAD.MOV.U32 R32, RZ, RZ, RZ ;  /* 0x000000ffff207224 */ /* 0x000fe200078e00ff */
[----:B------:R-:W-:-:S02]  /*19c0*/  ISETP.NE.AND.EX P1, PT, RZ, UR5, PT, P1 ;  /* 0x00000005ff007c0c */ /* 0x000fc4000bf25310 */
[----:B------:R-:W-:-:S04]  /*19d0*/  ISETP.NE.U32.AND P0, PT, RZ, UR6, PT ;  /* 0x00000006ff007c0c */ /* 0x000fc8000bf05070 */
[----:B------:R-:W-:Y:S02]  /*19e0*/  ISETP.NE.AND.EX P0, PT, RZ, UR7, PT, P0 ;  /* 0x00000007ff007c0c */ /* 0x000fe4000bf05300 */
[----:B--2---:R-:W-:Y:S01]  /*19f0*/  SHF.R.S32.HI R0, RZ, 0x1f, R34 ;  /* 0x0000001fff007819 */ /* 0x004fe20000011422 */
[----:B------:R-:W-:-:S04]  /*1a00*/  IMAD.SHL.U32 R36, R34, 0x4, RZ ;  /* 0x0000000422247824 */ /* 0x000fc800078e00ff */
[C---:B------:R-:W-:Y:S01]  /*1a10*/  @P1 LEA R10, P2, R34.reuse, UR4, 0x2 ;  /* 0x00000004220a1c11 */ /* 0x040fe2000f8410ff */
[----:B------:R-:W-:Y:S01]  /*1a20*/  STL [R1+0x48], R34 ;  /* 0x0000482201007387 */ /* 0x000fe20000100800 */
[C-C-:B------:R-:W-:Y:S02]  /*1a30*/  SHF.L.U64.HI R35, R34.reuse, 0x2, R0.reuse ;  /* 0x0000000222237819 */ /* 0x140fe40000010200 */
[----:B------:R-:W-:Y:S01]  /*1a40*/  @P1 LEA.HI.X R11, R34, UR5, R0, 0x2, P2 ;  /* 0x00000005220b1c11 */ /* 0x000fe200090f1400 */
[----:B------:R-:W-:Y:S01]  /*1a50*/  ULDC UR4, c[0x0][0x288] ;  /* 0x0000a20000047ab9 */ /* 0x000fe20000000800 */
[----:B------:R-:W-:Y:S01]  /*1a60*/  ISETP.NE.U32.AND P2, PT, RZ, UR8, PT ;  /* 0x00000008ff007c0c */ /* 0x000fe2000bf45070 */
[----:B------:R0:W-:Y:S01]  /*1a70*/  STL [R1+0xd8], R0 ;  /* 0x0000d80001007387 */ /* 0x0001e20000100800 */
[----:B------:R-:W-:Y:S02]  /*1a80*/  IADD3 R8, P3, R36, UR6, RZ ;  /* 0x0000000624087c10 */ /* 0x000fe4000ff7e0ff */
[----:B------:R-:W-:Y:S01]  /*1a90*/  ISETP.NE.AND.EX P2, PT, RZ, UR9, PT, P2 ;  /* 0x00000009ff007c0c */ /* 0x000fe2000bf45320 */
[----:B------:R1:W5:Y:S01]  /*1aa0*/  @P1 LDG.E R4, desc[UR42][R10.64] ;  /* 0x0000002a0a041981 */ /* 0x000362000c1e1900 */
[----:B------:R-:W-:-:S03]  /*1ab0*/  IADD3.X R9, R35, UR7, RZ, P3, !PT ;  /* 0x0000000723097c10 */ /* 0x000fc60009ffe4ff */
[----:B------:R2:W-:Y:S01]  /*1ac0*/  STL [R1+0x4c], R36 ;  /* 0x00004c2401007387 */ /* 0x0005e20000100800 */
[----:B0-----:R-:W-:Y:S01]  /*1ad0*/  IMAD.U32 R0, RZ, RZ, UR4 ;  /* 0x00000004ff007e24 */ /* 0x001fe2000f8e00ff */
[----:B------:R-:W-:Y:S02]  /*1ae0*/  ULDC.64 UR4, c[0x0][0x418] ;  /* 0x0001060000047ab9 */ /* 0x000fe40000000a00 */
[----:B------:R2:W5:Y:S04]  /*1af0*/  @P0 LDG.E R32, desc[UR42][R8.64] ;  /* 0x0000002a08200981 */ /* 0x000568000c1e1900 */
[----:B-1----:R-:W-:Y:S01]  /*1b00*/  @P2 IADD3 R10, P1, R36, UR8, RZ ;  /* 0x00000008240a2c10 */ /* 0x002fe2000ff3e0ff */
[----:B------:R2:W-:Y:S03]  /*1b10*/  STL [R1+0x50], R35 ;  /* 0x0000502301007387 */ /* 0x0005e60000100800 */
[----:B------:R-:W-:-:S05]  /*1b20*/  @P2 IADD3.X R11, R35, UR9, RZ, P1, !PT ;  /* 0x00000009230b2c10 */ /* 0x000fca0008ffe4ff */
[----:B------:R-:W3:Y:S01]  /*1b30*/  @P2 LDG.E R0, desc[UR42][R10.64] ;  /* 0x0000002a0a002981 */ /* 0x000ee2000c1e1900 */
        /* <DEDUP_REMOVED lines=9> */
[----:B---3--:R2:W-:Y:S01]  /*1bd0*/  STL [R1+0x8], R0 ;  /* 0x0000080001007387 */ /* 0x0085e20000100800 */
[----:B------:R-:W-:Y:S01]  /*1be0*/  IMAD.MOV.U32 R13, RZ, RZ, R0 ;  /* 0x000000ffff0d7224 */ /* 0x000fe200078e0000 */
[----:B------:R-:W-:Y:S06]  /*1bf0*/  @P2 BRA `(.L_x_14367) ;  /* 0x0000000000282947 */ /* 0x000fec0003800000 */
[----:B------:R-:W-:Y:S02]  /*1c00*/  ULDC.64 UR4, c[0x0][0xa00] ;  /* 0x0002800000047ab9 */ /* 0x000fe40000000a00 */
[----:B------:R-:W-:-:S04]  /*1c10*/  ISETP.NE.U32.AND P1, PT, RZ, UR4, PT ;  /* 0x00000004ff007c0c */ /* 0x000fc8000bf25070 */
[----:B------:R-:W-:-:S13]  /*1c20*/  ISETP.NE.AND.EX P1, PT, RZ, UR5, PT, P1 ;  /* 0x00000005ff007c0c */ /* 0x000fda000bf25310 */
[----:B------:R-:W-:Y:S05]  /*1c30*/  @!P1 BRA `(.L_x_14367) ;  /* 0x0000000000189947 */ /* 0x000fea0003800000 */
[----:B------:R-:W0:Y:S02]  /*1c40*/  LDC.64 R10, c[0x0][0xa00] ;  /* 0x00028000ff0a7b82 */ /* 0x000e240000000a00 */
[----:B0-----:R-:W-:-:S05]  /*1c50*/  IMAD.WIDE R10, R34, 0x4, R10 ;  /* 0x00000004220a7825 */ /* 0x001fca00078e020a */
[----:B--2---:R-:W2:Y:S04]  /*1c60*/  LDG.E R0, desc[UR42][R10.64] ;  /* 0x0000002a0a007981 */ /* 0x004ea8000c1e1900 */
[----:B------:R-:W2:Y:S02]  /*1c70*/  LDG.E R3, desc[UR42][R10.64+0x4] ;  /* 0x0000042a0a037981 */ /* 0x000ea4000c1e1900 */
[----:B--2---:R-:W-:-:S05]  /*1c80*/  IMAD.IADD R13, R3, 0x1, -R0 ;  /* 0x00000001030d7824 */ /* 0x004fca00078e0a00 */
[----:B------:R0:W-:Y:S02]  /*1c90*/  STL [R1+0x8], R13 ;  /* 0x0000080d01007387 */ /* 0x0001e40000100800 */
.L_x_14367:
[----:B------:R-:W-:Y:S01]  /*1ca0*/  ULDC.64 UR4, c[0x0][0xa20] ;  /* 0x0002880000047ab9 */ /* 0x000fe20000000a00 */
[C---:B------:R-:W-:Y:S02]  /*1cb0*/  LOP3.LUT R3, R6.reuse, 0xff000000, RZ, 0xc0, !PT ;  /* 0xff00000006037812 */ /* 0x040fe400078ec0ff */
[----:B------:R-:W-:Y:S02]  /*1cc0*/  ISETP.NE.U32.AND P1, PT, RZ, UR4, PT ;  /* 0x00000004ff007c0c */ /* 0x000fe4000bf25070 */
[C---:B--2---:R-:W-:Y:S02]  /*1cd0*/  LOP3.LUT R0, R6.reuse, 0xff0000, RZ, 0xc0, !PT ;  /* 0x00ff000006007812 */ /* 0x044fe400078ec0ff */
[----:B------:R-:W-:Y:S02]  /*1ce0*/  ISETP.NE.AND.EX P1, PT, RZ, UR5, PT, P1 ;  /* 0x00000005ff007c0c */ /* 0x000fe4000bf25310 */
[----:B------:R-:W-:Y:S02]  /*1cf0*/  SHF.R.U32.HI R3, RZ, 0x8, R3 ;  /* 0x00000008ff037819 */ /* 0x000fe40000011603 */
[----:B------:R-:W-:-:S02]  /*1d00*/  LOP3.LUT R203, R6, 0xffff, RZ, 0xc0, !PT ;  /* 0x0000ffff06cb7812 */ /* 0x000fc400078ec0ff */
[----:B------:R-:W-:-:S07]  /*1d10*/  LEA.HI R10, R0, R3, RZ, 0x10 ;  /* 0x00000003000a7211 */ /* 0x000fce00078f80ff */
[----:B------:R-:W-:Y:S05]  /*1d20*/  @!P1 BRA `(.L_x_14368) ;  /* 0x0000000000109947 */ /* 0x000fea0003800000 */
[----:B------:R-:W-:-:S04]  /*1d30*/  IADD3 R6, P0, R36, UR4, RZ ;  /* 0x0000000424067c10 */ /* 0x000fc8000ff1e0ff */
[----:B------:R-:W-:-:S05]  /*1d40*/  IADD3.X R7, R35, UR5, RZ, P0, !PT ;  /* 0x0000000523077c10 */ /* 0x000fca00087fe4ff */
[----:B------:R1:W5:Y:S01]  /*1d50*/  LDG.E R33, desc[UR42][R6.64] ;  /* 0x0000002a06217981 */ /* 0x000362000c1e1900 */
[----:B------:R-:W-:Y:S05]  /*1d60*/  BRA `(.L_x_14369) ;  /* 0x0000000000107947 */ /* 0x000fea0003800000 */
.L_x_14368:
[----:B------:R-:W-:Y:S05]  /*1d70*/  @!P0 BRA `(.L_x_14369) ;  /* 0x00000000000c8947 */ /* 0x000fea0003800000 */
[----:B------:R-:W2:Y:S04]  /*1d80*/  LDG.E R0, desc[UR42][R8.64] ;  /* 0x0000002a08007981 */ /* 0x000ea8000c1e1900 */
[----:B------:R-:W2:Y:S02]  /*1d90*/  LDG.E R33, desc[UR42][R8.64+0x4] ;  /* 0x0000042a08217981 */ /* 0x000ea4000c1e1900 */
[----:B--2---:R-:W-:-:S07]  /*1da0*/  IMAD.IADD R33, R33, 0x1, -R0 ;  /* 0x0000000121217824 */ /* 0x004fce00078e0a00 */
.L_x_14369:
[----:B------:R-:W-:Y:S01]  /*1db0*/  ULDC.64 UR4, c[0x0][0xa10] ;  /* 0x0002840000047ab9 */ /* 0x000fe20000000a00 */
[----:B------:R-:W2:Y:S01]  /*1dc0*/  LDC R8, c[0x0][0x448] ;  /* 0x00011200ff087b82 */ /* 0x000ea20000000800 */
[----:B------:R-:W-:-:S04]  /*1dd0*/  ISETP.NE.U32.AND P0, PT, RZ, UR4, PT ;  /* 0x00000004ff007c0c */ /* 0x000fc8000bf05070 */
[----:B------:R-:W-:Y:S01]  /*1de0*/  ISETP.NE.AND.EX P0, PT, RZ, UR5, PT, P0 ;  /* 0x00000005ff007c0c */ /* 0x000fe2000bf05300 */
[----:B------:R-:W-:-:S12]  /*1df0*/  ULDC.64 UR4, c[0x0][0xa30] ;  /* 0x00028c0000047ab9 */ /* 0x000fd80000000a00 */
[----:B-1----:R-:W1:Y:S02]  /*1e00*/  @P0 LDC.64 R6, c[0x0][0xa10] ;  /* 0x00028400ff060b82 */ /* 0x002e640000000a00 */
[----:B-1----:R-:W-:-:S05]  /*1e10*/  @P0 IMAD.WIDE R6, R34, 0x4, R6 ;  /* 0x0000000422060825 */ /* 0x002fca00078e0206 */
[----:B------:R-:W3:Y:S04]  /*1e20*/  @P0 LDG.E R0, desc[UR42][R6.64] ;  /* 0x0000002a06000981 */ /* 0x000ee8000c1e1900 */
[----:B------:R1:W3:Y:S01]  /*1e30*/  @P0 LDG.E R3, desc[UR42][R6.64+0x4] ;  /* 0x0000042a06030981 */ /* 0x0002e2000c1e1900 */
[----:B------:R-:W-:Y:S01]  /*1e40*/  ISETP.NE.U32.AND P1, PT, RZ, UR4, PT ;  /* 0x00000004ff007c0c */ /* 0x000fe2000bf25070 */
[----:B-----5:R-:W-:-:S03]  /*1e50*/  IMAD.MOV.U32 R24, RZ, RZ, R33 ;  /* 0x000000ffff187224 */ /* 0x020fc600078e0021 */
[----:B------:R-:W-:-:S13]  /*1e60*/  ISETP.NE.AND.EX P1, PT, RZ, UR5, PT, P1 ;  /* 0x00000005ff007c0c */ /* 0x000fda000bf25310 */
[----:B-1----:R-:W-:-:S04]  /*1e70*/  @P1 IADD3 R6, P2, R36, UR4, RZ ;  /* 0x0000000424061c10 */ /* 0x002fc8000ff5e0ff */
[----:B------:R-:W-:-:S05]  /*1e80*/  @P1 IADD3.X R7, R35, UR5, RZ, P2, !PT ;  /* 0x0000000523071c10 */ /* 0x000fca00097fe4ff */
[----:B------:R1:W5:Y:S01]  /*1e90*/  @P1 LDG.E R24, desc[UR42][R6.64] ;  /* 0x0000002a06181981 */ /* 0x000362000c1e1900 */
[----:B--2---:R-:W-:Y:S01]  /*1ea0*/  ISETP.NE.AND P1, PT, R8, 0x1, PT ;  /* 0x000000010800780c */ /* 0x004fe20003f25270 */
[----:B------:R-:W-:Y:S01]  /*1eb0*/  IMAD.SHL.U32 R5, R5, 0x80, RZ ;  /* 0x0000008005057824 */ /* 0x000fe200078e00ff */
[----:B------:R-:W-:Y:S01]  /*1ec0*/  BSSY B0, `(.L_x_14370) ;  /* 0x0000039000007945 */ /* 0x000fe20003800000 */
[----:B------:R-:W-:-:S03]  /*1ed0*/  IMAD.IADD R12, R33, 0x1, -R4 ;  /* 0x00000001210c7824 */ /* 0x000fc600078e0a04 */
[----:B------:R2:W-:Y:S07]  /*1ee0*/  STL [R1+0x4], R5 ;  /* 0x0000040501007387 */ /* 0x0005ee0000100800 */
[----:B------:R-:W4:Y:S01]  /*1ef0*/  @P1 LDC R8, c[0x0][0x44c] ;  /* 0x00011300ff081b82 */ /* 0x000f220000000800 */
[----:B--2---:R-:W-:-:S07]  /*1f00*/  VIADD R5, R5, 0x7f ;  /* 0x0000007f05057836 */ /* 0x004fce0000000000 */
[----:B------:R-:W2:Y:S01]  /*1f10*/  @P1 LDC R9, c[0x0][0x450] ;  /* 0x00011400ff091b82 */ /* 0x000ea20000000800 */
[----:B---3--:R-:W-:Y:S02]  /*1f20*/  @P0 IMAD.IADD R25, R3, 0x1, -R0 ;  /* 0x0000000103190824 */ /* 0x008fe400078e0a00 */
[----:B----4-:R-:W-:-:S04]  /*1f30*/  @P1 IMAD.HI.U32 R0, R5, R8, RZ ;  /* 0x0000000805001227 */ /* 0x010fc800078e00ff */
[----:B-1----:R-:W-:Y:S01]  /*1f40*/  IMAD.IADD R6, R12, 0x1, R25 ;  /* 0x000000010c067824 */ /* 0x002fe200078e0219 */
[----:B--2---:R-:W-:-:S03]  /*1f50*/  @P1 SHF.R.U32.HI R5, RZ, R9, R0 ;  /* 0x00000009ff051219 */ /* 0x004fc60000011600 */
[C---:B------:R-:W-:Y:S01]  /*1f60*/  VIADD R0, R6.reuse, 0x5f ;  /* 0x0000005f06007836 */ /* 0x040fe20000000000 */
[----:B------:R-:W-:Y:S01]  /*1f70*/  IADD3 R31, R6, 0x60, -R13 ;  /* 0x00000060061f7810 */ /* 0x000fe20007ffe80d */
[----:B------:R1:W-:Y:S01]  /*1f80*/  STL [R1+0x28], R6 ;  /* 0x0000280601007387 */ /* 0x0003e20000100800 */
[----:B0-----:R-:W-:Y:S01]  /*1f90*/  LOP3.LUT R13, R10, 0xff, RZ, 0xc0, !PT ;  /* 0x000000ff0a0d7812 */ /* 0x001fe200078ec0ff */
[----:B------:R-:W-:-:S04]  /*1fa0*/  IMAD.HI R0, R0, 0x2aaaaaab, RZ ;  /* 0x2aaaaaab00007827 */ /* 0x000fc800078e02ff */
[----:B------:R-:W-:Y:S01]  /*1fb0*/  IMAD.IADD R5, R31, 0x1, R5 ;  /* 0x000000011f057824 */ /* 0x000fe200078e0205 */
[----:B------:R-:W-:Y:S01]  /*1fc0*/  SHF.R.U32.HI R3, RZ, 0x1f, R0 ;  /* 0x0000001fff037819 */ /* 0x000fe20000011600 */
[----:B------:R0:W-:Y:S02]  /*1fd0*/  STL [R1+0x58], R13 ;  /* 0x0000580d01007387 */ /* 0x0001e40000100800 */
[----:B------:R-:W-:Y:S01]  /*1fe0*/  IMAD.HI R5, R5, 0x2aaaaaab, RZ ;  /* 0x2aaaaaab05057827 */ /* 0x000fe200078e02ff */
[----:B-1----:R-:W-:Y:S02]  /*1ff0*/  SHF.R.U32.HI R6, RZ, 0x10, R10 ;  /* 0x00000010ff067819 */ /* 0x002fe4000001160a */
[----:B------:R-:W-:Y:S01]  /*2000*/  LEA.HI.SX32 R30, R0, R3, 0x1c ;  /* 0x00000003001e7211 */ /* 0x000fe200078fe2ff */
[----:B------:R-:W-:Y:S01]  /*2010*/  IMAD.MOV.U32 R0, RZ, RZ, RZ ;  /* 0x000000ffff007224 */ /* 0x000fe200078e00ff */
[----:B------:R-:W-:Y:S01]  /*2020*/  SHF.R.U32.HI R4, RZ, 0x1f, R5 ;  /* 0x0000001fff047819 */ /* 0x000fe20000011605 */
[----:B------:R0:W-:Y:S03]  /*2030*/  STL [R1+0x44], R6 ;  /* 0x0000440601007387 */ /* 0x0001e60000100800 */
[----:B------:R-:W-:-:S04]  /*2040*/  LEA.HI.SX32 R5, R5, R4, 0x1c ;  /* 0x0000000405057211 */ /* 0x000fc800078fe2ff */
        /* <DEDUP_REMOVED lines=32> */
.L_x_14371:
[----:B------:R-:W-:Y:S05]  /*2250*/  BSYNC B0 ;  /* 0x0000000000007941 */ /* 0x000fea0003800000 */
.L_x_14370:
        /* <DEDUP_REMOVED lines=37> */
.L_x_14374:
[----:B------:R-:W-:Y:S05]  /*24b0*/  BSYNC B6 ;  /* 0x0000000000067941 */ /* 0x000fea0003800000 */
.L_x_14373:
        /* <DEDUP_REMOVED lines=20> */
.L_x_14376:
[----:B------:R-:W-:Y:S05]  /*2600*/  BSYNC B6 ;  /* 0x0000000000067941 */ /* 0x000fea0003800000 */
.L_x_14375:
[----:B------:R-:W-:Y:S01]  /*2610*/  ULDC.64 UR4, c[0x0][0x9f8] ;  /* 0x00027e0000047ab9 */ /* 0x000fe20000000a00 */
[----:B------:R-:W0:Y:S01]  /*2620*/  S2R R7, SR_TID.X ;  /* 0x0000000000077919 */ /* 0x000e220000002100 */
[----:B------:R-:W-:Y:S01]  /*2630*/  ISETP.NE.U32.AND P0, PT, RZ, UR4, PT ;  /* 0x00000004ff007c0c */ /* 0x000fe2000bf05070 */
[----:B------:R-:W1:Y:S01]  /*2640*/  LDC.64 R48, c[0x0][0x3f8] ;  /* 0x0000fe00ff307b82 */ /* 0x000e620000000a00 */
[----:B------:R-:W-:Y:S02]  /*2650*/  MOV R0, R34 ;  /* 0x0000002200007202 */ /* 0x000fe40000000f00 */
[----:B------:R-:W-:Y:S01]  /*2660*/  ISETP.NE.AND.EX P0, PT, RZ, UR5, PT, P0 ;  /* 0x00000005ff007c0c */ /* 0x000fe2000bf05300 */
[----:B------:R-:W2:Y:S04]  /*2670*/  LDL R34, [R1+0x3c] ;  /* 0x00003c0001227983 */ /* 0x000ea80000100800 */
[----:B------:R-:W3:Y:S08]  /*2680*/  LDC.64 R54, c[0x0][0x408] ;  /* 0x00010200ff367b82 */ /* 0x000ef00000000a00 */
[----:B------:R-:W-:Y:S01]  /*2690*/  @P0 IADD3 R4, P1, R36, UR4, RZ ;  /* 0x0000000424040c10 */ /* 0x000fe2000ff3e0ff */
[----:B------:R-:W-:Y:S01]  /*26a0*/  ULDC UR4, c[0x0][0x320] ;  /* 0x0000c80000047ab9 */ /* 0x000fe20000000800 */
[----:B------:R-:W4:Y:S02]  /*26b0*/  LDC R61, c[0x0][0x3f4] ;  /* 0x0000fd00ff3d7b82 */ /* 0x000f240000000800 */
[----:B------:R-:W-:-:S02]  /*26c0*/  @P0 IADD3.X R5, R35, UR5, RZ, P1, !PT ;  /* 0x0000000523050c10 */ /* 0x000fc40008ffe4ff */
[----:B------:R-:W-:-:S03]  /*26d0*/  ISETP.GE.AND P1, PT, R2, UR4, PT ;  /* 0x0000000402007c0c */ /* 0x000fc6000bf26270 */
[----:B------:R0:W2:Y:S01]  /*26e0*/  @P0 LDG.E R0, desc[UR42][R4.64] ;  /* 0x0000002a04000981 */ /* 0x0000a2000c1e1900 */
[----:B------:R-:W-:Y:S02]  /*26f0*/  SEL R6, RZ, 0xffffffff, P1 ;  /* 0xffffffffff067807 */ /* 0x000fe40000800000 */
[----:B------:R-:W-:Y:S02]  /*2700*/  ISETP.GE.AND P0, PT, R16, UR4, PT ;  /* 0x0000000410007c0c */ /* 0x000fe4000bf06270 */
[----:B------:R-:W-:Y:S01]  /*2710*/  ISETP.GE.AND P1, PT, R211, UR4, PT ;  /* 0x00000004d3007c0c */ /* 0x000fe2000bf26270 */
[----:B------:R-:W-:Y:S01]  /*2720*/  IMAD.SHL.U32 R6, R6, 0x2, RZ ;  /* 0x0000000206067824 */ /* 0x000fe200078e00ff */
[----:B------:R-:W-:Y:S02]  /*2730*/  SEL R3, RZ, 0x1, P0 ;  /* 0x00000001ff037807 */ /* 0x000fe40000000000 */
[----:B------:R-:W-:Y:S02]  /*2740*/  ISETP.GE.AND P0, PT, R212, UR4, PT ;  /* 0x00000004d4007c0c */ /* 0x000fe4000bf06270 */
[----:B------:R-:W-:-:S02]  /*2750*/  LOP3.LUT R3, R6, 0x2, R3, 0xe2, !PT ;  /* 0x0000000206037812 */ /* 0x000fc400078ee203 */
[----:B0-----:R-:W-:Y:S02]  /*2760*/  SEL R4, RZ, 0x4, P0 ;  /* 0x00000004ff047807 */ /* 0x001fe40000000000 */
[----:B------:R-:W-:Y:S02]  /*2770*/  SEL R5, RZ, 0x8, P1 ;  /* 0x00000008ff057807 */ /* 0x000fe40000800000 */
[----:B------:R-:W-:Y:S02]  /*2780*/  ISETP.GE.AND P0, PT, R210, UR4, PT ;  /* 0x00000004d2007c0c */ /* 0x000fe4000bf06270 */
[----:B------:R-:W-:Y:S01]  /*2790*/  ISETP.GE.AND P1, PT, R209, UR4, PT ;  /* 0x00000004d1007c0c */ /* 0x000fe2000bf26270 */
[----:B------:R-:W-:Y:S01]  /*27a0*/  VIADD R12, R7, 0xffffff80 ;  /* 0xffffff80070c7836 */ /* 0x000fe20000000000 */
[----:B------:R-:W-:Y:S02]  /*27b0*/  LOP3.LUT R4, R5, R3, R4, 0xfe, !PT ;  /* 0x0000000305047212 */ /* 0x000fe400078efe04 */
[----:B------:R-:W-:-:S02]  /*27c0*/  SEL R5, RZ, 0x10, P0 ;  /* 0x00000010ff057807 */ /* 0x000fc40000000000 */
[----:B------:R-:W-:-:S04]  /*27d0*/  SEL R6, RZ, 0x20, P1 ;  /* 0x00000020ff067807 */ /* 0x000fc80000800000 */
[----:B------:R-:W-:Y:S02]  /*27e0*/  LOP3.LUT R4, R6, R4, R5, 0xfe, !PT ;  /* 0x0000000406047212 */ /* 0x000fe400078efe05 */
[----:B------:R-:W-:Y:S02]  /*27f0*/  SHF.R.S32.HI R5, RZ, 0x1f, R12 ;  /* 0x0000001fff057819 */ /* 0x000fe4000001140c */
[----:B------:R-:W-:Y:S02]  /*2800*/  SHF.R.S32.HI R7, RZ, 0x1f, R202 ;  /* 0x0000001fff077819 */ /* 0x000fe400000114ca */
[----:B------:R-:W-:-:S03]  /*2810*/  LEA.HI R14, R5, R12, RZ, 0x2 ;  /* 0x0000000c050e7211 */ /* 0x000fc600078f10ff */
[C---:B-1----:R-:W-:Y:S01]  /*2820*/  IMAD R6, R7.reuse, R48, RZ ;  /* 0x0000003007067224 */ /* 0x042fe200078e02ff */
[----:B------:R-:W-:Y:S01]  /*2830*/  LOP3.LUT R13, R14, 0xfffffffc, RZ, 0xc0, !PT ;  /* 0xfffffffc0e0d7812 */ /* 0x000fe200078ec0ff */
[----:B---3--:R-:W-:Y:S01]  /*2840*/  IMAD R7, R7, R54, RZ ;  /* 0x0000003607077224 */ /* 0x008fe200078e02ff */
[----:B------:R-:W-:-:S03]  /*2850*/  SHF.R.S32.HI R201, RZ, 0x1f, R200 ;  /* 0x0000001fffc97819 */ /* 0x000fc600000114c8 */
[----:B------:R-:W-:Y:S02]  /*2860*/  IMAD.IADD R15, R12, 0x1, -R13 ;  /* 0x000000010c0f7824 */ /* 0x000fe400078e0a0d */
[C---:B------:R-:W-:Y:S01]  /*2870*/  IMAD R13, R202.reuse, R55, R7 ;  /* 0x00000037ca0d7224 */ /* 0x040fe200078e0207 */
[----:B-----5:R-:W-:Y:S01]  /*2880*/  SHF.R.S32.HI R7, RZ, 0x1f, R24 ;  /* 0x0000001fff077819 */ /* 0x020fe20000011418 */
[C---:B------:R-:W-:Y:S02]  /*2890*/  IMAD R11, R202.reuse, R49, R6 ;  /* 0x00000031ca0b7224 */ /* 0x040fe400078e0206 */
[----:B------:R-:W-:-:S04]  /*28a0*/  IMAD.WIDE.U32 R8, R202, R48, R200 ;  /* 0x00000030ca087225 */ /* 0x000fc800078e00c8 */
[----:B------:R-:W-:-:S04]  /*28b0*/  IMAD.WIDE.U32 R20, R202, R48, R16 ;  /* 0x00000030ca147225 */ /* 0x000fc800078e0010 */
[----:B------:R-:W-:Y:S02]  /*28c0*/  IMAD R6, R7, R48, RZ ;  /* 0x0000003007067224 */ /* 0x000fe400078e02ff */
[----:B------:R-:W-:Y:S02]  /*28d0*/  IMAD.IADD R9, R9, 0x1, R11 ;  /* 0x0000000109097824 */ /* 0x000fe400078e020b */
[----:B------:R-:W-:Y:S02]  /*28e0*/  IMAD.IADD R21, R11, 0x1, R21 ;  /* 0x000000010b157824 */ /* 0x000fe400078e0215 */
[----:B------:R-:W-:Y:S02]  /*28f0*/  IMAD R11, R24, R49, R6 ;  /* 0x00000031180b7224 */ /* 0x000fe400078e0206 */
[----:B------:R-:W3:Y:S01]  /*2900*/  LDL R6, [R1+0x38] ;  /* 0x0000380001067983 */ /* 0x000ee20000100800 */
[----:B------:R-:W0:Y:S01]  /*2910*/  S2R R35, SR_TID.X ;  /* 0x0000000000237919 */ /* 0x000e220000002100 */
[----:B------:R-:W-:-:S02]  /*2920*/  ISETP.GE.AND P0, PT, R214, UR4, PT ;  /* 0x00000004d6007c0c */ /* 0x000fc4000bf06270 */
[----:B------:R-:W-:Y:S02]  /*2930*/  ISETP.GE.AND P1, PT, R213, UR4, PT ;  /* 0x00000004d5007c0c */ /* 0x000fe4000bf26270 */
[----:B------:R-:W-:Y:S02]  /*2940*/  SEL R5, RZ, 0x40, P0 ;  /* 0x00000040ff057807 */ /* 0x000fe40000000000 */
[----:B------:R-:W-:Y:S02]  /*2950*/  SEL R10, RZ, 0x7fff80, P1 ;  /* 0x007fff80ff0a7807 */ /* 0x000fe40000800000 */
[----:B----4-:R-:W-:Y:S02]  /*2960*/  ISETP.GE.AND P0, PT, R16, R61, PT ;  /* 0x0000003d1000720c */ /* 0x010fe40003f06270 */
[----:B------:R-:W-:Y:S02]  /*2970*/  LOP3.LUT R10, R10, R4, R5, 0xfe, !PT ;  /* 0x000000040a0a7212 */ /* 0x000fe400078efe05 */
[----:B------:R-:W-:Y:S01]  /*2980*/  SEL R5, R61, RZ, P0 ;  /* 0x000000ff3d057207 */ /* 0x000fe20000000000 */
[----:B------:R-:W-:-:S04]  /*2990*/  IMAD.WIDE.U32 R50, R202, R54, R200 ;  /* 0x00000036ca327225 */ /* 0x000fc800078e00c8 */
[----:B------:R-:W-:Y:S02]  /*29a0*/  IMAD.IADD R5, R16, 0x1, R5 ;  /* 0x0000000110057824 */ /* 0x000fe400078e0205 */
[----:B------:R-:W-:-:S03]  /*29b0*/  IMAD.WIDE.U32 R52, R202, R54, R16 ;  /* 0x00000036ca347225 */ /* 0x000fc600078e0010 */
[----:B------:R-:W-:Y:S02]  /*29c0*/  SHF.R.S32.HI R4, RZ, 0x1f, R5 ;  /* 0x0000001fff047819 */ /* 0x000fe40000011405 */
[----:B0-----:R-:W-:-:S04]  /*29d0*/  SHF.R.U32.HI R35, RZ, 0x7, R35 ;  /* 0x00000007ff237819 */ /* 0x001fc80000011623 */
[C---:B------:R-:W-:Y:S01]  /*29e0*/  ISETP.NE.AND P6, PT, R35.reuse, 0x1, PT ;  /* 0x000000012300780c */ /* 0x040fe20003fc5270 */
[----:B------:R-:W-:Y:S02]  /*29f0*/  VIADD R60, R35, 0x8 ;  /* 0x00000008233c7836 */ /* 0x000fe40000000000 */
[----:B------:R-:W-:Y:S01]  /*2a00*/  VIADD R35, R202, 0x40 ;  /* 0x00000040ca237836 */ /* 0x000fe20000000000 */
[----:B------:R-:W-:Y:S01]  /*2a10*/  LEA.HI R4, R4, R5, RZ, 0x3 ;  /* 0x0000000504047211 */ /* 0x000fe200078f18ff */
[----:B------:R-:W-:Y:S02]  /*2a20*/  IMAD.IADD R51, R51, 0x1, R13 ;  /* 0x0000000133337824 */ /* 0x000fe400078e020d */
[----:B------:R-:W-:Y:S02]  /*2a30*/  IMAD.SHL.U32 R35, R35, 0x40, RZ ;  /* 0x0000004023237824 */ /* 0x000fe400078e00ff */
[----:B------:R-:W-:Y:S01]  /*2a40*/  IMAD.IADD R53, R13, 0x1, R53 ;  /* 0x000000010d357824 */ /* 0x000fe200078e0235 */
[----:B------:R-:W-:Y:S01]  /*2a50*/  SHF.R.S32.HI R13, RZ, 0x1f, R14 ;  /* 0x0000001fff0d7819 */ /* 0x000fe2000001140e */
[----:B------:R-:W-:Y:S01]  /*2a60*/  IMAD R5, R49, 0x60, RZ ;  /* 0x0000006031057824 */ /* 0x000fe200078e02ff */
[C---:B------:R-:W-:Y:S01]  /*2a70*/  SHF.L.U64.HI R56, R48.reuse, 0x6, R49 ;  /* 0x0000000630387819 */ /* 0x040fe20000010231 */
[----:B------:R-:W-:-:S02]  /*2a80*/  IMAD.SHL.U32 R57, R48, 0x40, RZ ;  /* 0x0000004030397824 */ /* 0x000fc400078e00ff */
[----:B------:R-:W-:Y:S01]  /*2a90*/  IMAD.WIDE.U32 R8, R24, R48, R8 ;  /* 0x0000003018087225 */ /* 0x000fe200078e0008 */
[----:B------:R-:W-:-:S03]  /*2aa0*/  LOP3.LUT R35, R35, 0x1c0, RZ, 0xc0, !PT ;  /* 0x000001c023237812 */ /* 0x000fc600078ec0ff */
[----:B------:R-:W-:Y:S01]  /*2ab0*/  IMAD.WIDE.U32 R20, R24, R48, R20 ;  /* 0x0000003018147225 */ /* 0x000fe200078e0014 */
[----:B------:R-:W-:-:S03]  /*2ac0*/  LEA.HI R13, R13, R202, RZ, 0x3 ;  /* 0x000000ca0d0d7211 */ /* 0x000fc600078f18ff */
[----:B------:R-:W-:Y:S01]  /*2ad0*/  IMAD.WIDE.U32 R48, R48, 0x60, RZ ;  /* 0x0000006030307825 */ /* 0x000fe200078e00ff */
[----:B------:R-:W-:-:S03]  /*2ae0*/  LOP3.LUT R13, R13, 0xfffffff8, RZ, 0xc0, !PT ;  /* 0xfffffff80d0d7812 */ /* 0x000fc600078ec0ff */
[----:B------:R-:W-:Y:S01]  /*2af0*/  IMAD.IADD R62, R49, 0x1, R5 ;  /* 0x00000001313e7824 */ /* 0x000fe200078e0205 */
[----:B------:R-:W-:Y:S01]  /*2b00*/  LOP3.LUT R5, R35, 0x38, R4, 0xf8, !PT ;  /* 0x0000003823057812 */ /* 0x000fe200078ef804 */
[C---:B------:R-:W-:Y:S02]  /*2b10*/  VIADD R35, R202.reuse, 0x40 ;  /* 0x00000040ca237836 */ /* 0x040fe40000000000 */
[----:B------:R-:W-:Y:S02]  /*2b20*/  IMAD.IADD R13, R202, 0x1, -R13 ;  /* 0x00000001ca0d7824 */ /* 0x000fe400078e0a0d */
[----:B------:R-:W-:Y:S01]  /*2b30*/  IMAD.SHL.U32 R35, R35, 0x40, RZ ;  /* 0x0000004023237824 */ /* 0x000fe200078e00ff */
[----:B------:R-:W-:Y:S05]  /*2b40*/  @!P6 WARPSYNC.ALL ;  /* 0x000000000000e948 */ /* 0x000fea0003800000 */
[----:B------:R-:W-:Y:S01]  /*2b50*/  ULDC UR4, c[0x0][0x2f4] ;  /* 0x0000bd0000047ab9 */ /* 0x000fe20000000800 */
[-C--:B------:R-:W-:Y:S01]  /*2b60*/  IMAD R7, R7, R54.reuse, RZ ;  /* 0x0000003607077224 */ /* 0x080fe200078e02ff */
[----:B------:R-:W-:Y:S01]  /*2b70*/  LOP3.LUT R35, R35, 0x1c0, RZ, 0xc0, !PT ;  /* 0x000001c023237812 */ /* 0x000fe200078ec0ff */
[----:B------:R-:W-:Y:S01]  /*2b80*/  IMAD.SHL.U32 R73, R13, 0x40, RZ ;  /* 0x000000400d497824 */ /* 0x000fe200078e00ff */
[----:B------:R-:W-:Y:S01]  /*2b90*/  ISETP.GE.AND P2, PT, R2, UR4, PT ;  /* 0x0000000402007c0c */ /* 0x000fe2000bf46270 */
[C---:B------:R-:W-:Y:S01]  /*2ba0*/  IMAD R7, R24.reuse, R55, R7 ;  /* 0x0000003718077224 */ /* 0x040fe200078e0207 */
[----:B------:R-:W-:Y:S01]  /*2bb0*/  SHF.R.U32.HI R35, RZ, 0x3, R35 ;  /* 0x00000003ff237819 */ /* 0x000fe20000011623 */
[----:B------:R-:W-:Y:S01]  /*2bc0*/  IMAD.WIDE.U32 R50, R24, R54, R50 ;  /* 0x0000003618327225 */ /* 0x000fe200078e0032 */
[----:B------:R-:W-:-:S03]  /*2bd0*/  LOP3.LUT R73, R73, 0x1c0, RZ, 0xc0, !PT ;  /* 0x000001c049497812 */ /* 0x000fc600078ec0ff */
[----:B------:R-:W-:Y:S01]  /*2be0*/  IMAD.WIDE.U32 R52, R24, R54, R52 ;  /* 0x0000003618347225 */ /* 0x000fe200078e0034 */
[----:B------:R-:W-:Y:S02]  /*2bf0*/  LOP3.LUT R5, R5, R35, RZ, 0x3c, !PT ;  /* 0x0000002305057212 */ /* 0x000fe400078e3cff */
[----:B------:R-:W-:Y:S01]  /*2c00*/  SHF.R.U32.HI R76, RZ, 0x3, R73 ;  /* 0x00000003ff4c7819 */ /* 0x000fe20000011649 */
[----:B------:R-:W-:Y:S02]  /*2c10*/  IMAD.IADD R67, R51, 0x1, R7 ;  /* 0x0000000133437824 */ /* 0x000fe400078e0207 */
[----:B------:R-:W-:Y:S01]  /*2c20*/  IMAD.IADD R68, R7, 0x1, R53 ;  /* 0x0000000107447824 */ /* 0x000fe200078e0235 */
[----:B------:R-:W-:Y:S02]  /*2c30*/  LOP3.LUT R7, R73, 0x18, R16, 0xf8, !PT ;  /* 0x0000001849077812 */ /* 0x000fe400078ef810 */
[----:B------:R-:W-:Y:S01]  /*2c40*/  LOP3.LUT R23, R23, 0xfffffffe, RZ, 0xc0, !PT ;  /* 0xfffffffe17177812 */ /* 0x000fe200078ec0ff */
[----:B------:R-:W-:Y:S01]  /*2c50*/  IMAD.MOV.U32 R75, RZ, RZ, 0x20 ;  /* 0x00000020ff4b7424 */ /* 0x000fe200078e00ff */
[----:B------:R-:W-:-:S02]  /*2c60*/  LOP3.LUT R7, R7, R76, RZ, 0x3c, !PT ;  /* 0x0000004c07077212 */ /* 0x000fc400078e3cff */
[----:B------:R-:W-:Y:S02]  /*2c70*/  @P2 LOP3.LUT R23, R23, 0x1, RZ, 0xfc, !PT ;  /* 0x0000000117172812 */ /* 0x000fe400078efcff */
[----:B------:R-:W-:Y:S02]  /*2c80*/  PRMT R84, R10, 0x8880, RZ ;  /* 0x000088800a547816 */ /* 0x000fe400000000ff */
[----:B------:R-:W-:Y:S01]  /*2c90*/  LOP3.LUT P2, RZ, R13, 0x4, RZ, 0xc0, !PT ;  /* 0x000000040dff7812 */ /* 0x000fe2000784c0ff */
[----:B------:R-:W-:Y:S01]  /*2ca0*/  IMAD R63, R55, 0x60, RZ ;  /* 0x00000060373f7824 */ /* 0x000fe200078e02ff */
[C---:B------:R-:W-:Y:S01]  /*2cb0*/  SHF.L.U64.HI R58, R54.reuse, 0x6, R55 ;  /* 0x00000006363a7819 */ /* 0x040fe20000010237 */
[----:B------:R-:W-:Y:S01]  /*2cc0*/  IMAD.SHL.U32 R59, R54, 0x40, RZ ;  /* 0x00000040363b7824 */ /* 0x000fe200078e00ff */
[----:B------:R-:W-:Y:S01]  /*2cd0*/  PRMT R84, R84, 0x7710, RZ ;  /* 0x0000771054547816 */ /* 0x000fe200000000ff */
[----:B------:R-:W-:Y:S01]  /*2ce0*/  IMAD.WIDE.U32 R54, R54, 0x60, RZ ;  /* 0x0000006036367825 */ /* 0x000fe200078e00ff */
[----:B------:R-:W-:-:S02]  /*2cf0*/  LOP3.LUT R70, R4, 0xfffffff8, RZ, 0xc0, !PT ;  /* 0xfffffff804467812 */ /* 0x000fc400078ec0ff */
[----:B------:R-:W-:Y:S01]  /*2d00*/  SEL R75, R75, 0xffffffe0, !P2 ;  /* 0xffffffe04b4b7807 */ /* 0x000fe20005000000 */
[----:B------:R-:W-:Y:S01]  /*2d10*/  IMAD.IADD R3, R32, 0x1, R33 ;  /* 0x0000000120037824 */ /* 0x000fe200078e0221 */
[C---:B------:R-:W-:Y:S01]  /*2d20*/  LOP3.LUT R77, R84.reuse, 0x1, RZ, 0xc0, !PT ;  /* 0x00000001544d7812 */ /* 0x040fe200078ec0ff */
[----:B------:R-:W-:Y:S01]  /*2d30*/  IMAD.SHL.U32 R61, R61, 0x2, RZ ;  /* 0x000000023d3d7824 */ /* 0x000fe200078e00ff */
[C---:B------:R-:W-:Y:S01]  /*2d40*/  LOP3.LUT R78, R84.reuse, 0x2, RZ, 0xc0, !PT ;  /* 0x00000002544e7812 */ /* 0x040fe200078ec0ff */
        /* <DEDUP_REMOVED lines=8> */
[----:B------:R-:W-:Y:S01]  /*2dd0*/  SHF.R.S32.HI R69, RZ, 0x3, R4 ;  /* 0x00000003ff457819 */ /* 0x000fe20000011404 */
[----:B------:R-:W-:Y:S01]  /*2de0*/  @!P6 BAR.SYNC.DEFER_BLOCKING 0x9, 0x100 ;  /* 0x024400000000eb1d */ /* 0x000fe20000010000 */
[----:B------:R-:W-:Y:S02]  /*2df0*/  ISETP.GE.AND P1, PT, R16, UR4, PT ;  /* 0x0000000410007c0c */ /* 0x000fe4000bf26270 */
[----:B------:R-:W-:Y:S02]  /*2e00*/  SHF.R.S32.HI R72, RZ, 0x1f, R70 ;  /* 0x0000001fff487819 */ /* 0x000fe40000011446 */
[----:B------:R-:W-:Y:S01]  /*2e10*/  LOP3.LUT R84, R84, 0x40, RZ, 0xc0, !PT ;  /* 0x0000004054547812 */ /* 0x000fe200078ec0ff */
[----:B--2---:R-:W-:Y:S01]  /*2e20*/  IMAD.IADD R74, R34, 0x1, R5 ;  /* 0x00000001224a7824 */ /* 0x004fe200078e0205 */
[----:B------:R-:W-:-:S04]  /*2e30*/  LOP3.LUT R5, R73, 0x38, R4, 0xf8, !PT ;  /* 0x0000003849057812 */ /* 0x000fc800078ef804 */
[----:B------:R-:W-:Y:S02]  /*2e40*/  LOP3.LUT R5, R5, R76, RZ, 0x3c, !PT ;  /* 0x0000004c05057212 */ /* 0x000fe400078e3cff */
[----:B------:R-:W-:Y:S01]  /*2e50*/  SHF.R.S32.HI R71, RZ, 0x1f, R0 ;  /* 0x0000001fff477819 */ /* 0x000fe20000011400 */
[C---:B---3--:R-:W-:Y:S02]  /*2e60*/  IMAD R82, R6.reuse, 0x200, R7 ;  /* 0x0000020006527824 */ /* 0x048fe400078e0207 */
[----:B------:R-:W-:-:S03]  /*2e70*/  IMAD R85, R6, 0x200, R5 ;  /* 0x0000020006557824 */ /* 0x000fc600078e0205 */
[----:B------:R-:W-:-:S07]  /*2e80*/  IADD3 R86, R75, R82, RZ ;  /* 0x000000524b567210 */ /* 0x000fce0007ffe0ff */
.L_x_14430:
[----:B------:R-:W0:Y:S01]  /*2e90*/  LDC R91, c[0x0][0x430] ;  /* 0x00010c00ff5b7b82 */ /* 0x000e220000000800 */
[----:B------:R-:W-:Y:S02]  /*2ea0*/  VIADD R28, R28, 0xffffffff ;  /* 0xffffffff1c1c7836 */ /* 0x000fe40000000000 */
[----:B------:R-:W-:Y:S02]  /*2eb0*/  IMAD.MOV.U32 R90, RZ, RZ, RZ ;  /* 0x000000ffff5a7224 */ /* 0x000fe400078e00ff */
[----:B------:R-:W-:-:S03]  /*2ec0*/  IMAD R4, R28, 0x60, R64 ;  /* 0x000000601c047824 */ /* 0x000fc600078e0240 */
[----:B-1----:R-:W1:Y:S01]  /*2ed0*/  LDC R88, c[0x0][0x3f4] ;  /* 0x0000fd00ff587b82 */ /* 0x002e620000000800 */
[----:B--2---:R-:W-:Y:S01]  /*2ee0*/  IMAD.IADD R32, R3, 0x1, R4 ;  /* 0x0000000103207824 */ /* 0x004fe200078e0204 */
[----:B------:R-:W-:-:S03]  /*2ef0*/  ISETP.GE.AND P2, PT, R4, R25, PT ;  /* 0x000000190400720c */ /* 0x000fc60003f46270 */
[----:B------:R-:W-:Y:S01]  /*2f00*/  IMAD.MOV.U32 R12, RZ, RZ, R32 ;  /* 0x000000ffff0c7224 */ /* 0x000fe200078e0020 */
[----:B------:R-:W-:Y:S02]  /*2f10*/  ISETP.GT.OR P2, PT, R64, 0x5f, P2 ;  /* 0x0000005f4000780c */ /* 0x000fe40001744670 */
[----:B0-----:R-:W-:-:S11]  /*2f20*/  ISETP.NE.AND P3, PT, R91, 0x1, PT ;  /* 0x000000015b00780c */ /* 0x001fd60003f65270 */
[----:B------:R-:W0:Y:S08]  /*2f30*/  @!P2 LDC.64 R6, c[0x0][0x428] ;  /* 0x00010a00ff06ab82 */ /* 0x000e300000000a00 */
[----:B------:R-:W2:Y:S08]  /*2f40*/  @!P2 LDC.64 R4, c[0x0][0x418] ;  /* 0x00010600ff04ab82 */ /* 0x000eb00000000a00 */
[----:B------:R-:W3:Y:S08]  /*2f50*/  @P3 LDC R11, c[0x0][0x434] ;  /* 0x00010d00ff0b3b82 */ /* 0x000ef00000000800 */
[----:B------:R-:W4:Y:S01]  /*2f60*/  @P3 LDC R14, c[0x0][0x438] ;  /* 0x00010e00ff0e3b82 */ /* 0x000f220000000800 */
        /* <DEDUP_REMOVED lines=8> */
[----:B------:R-:W-:Y:S02]  /*2ff0*/  @!P2 LEA.HI.X R5, R6, R5, R7, 0x2, P3 ;  /* 0x000000050605a211 */ /* 0x000fe400018f1407 */
[----:B------:R-:W-:-:S03]  /*3000*/  ISETP.GT.AND P3, PT, R28, R29, PT ;  /* 0x0000001d1c00720c */ /* 0x000fc60003f64270 */
[----:B-----5:R0:W5:Y:S01]  /*3010*/  @!P2 LDG.E R90, desc[UR42][R4.64] ;  /* 0x0000002a045aa981 */ /* 0x020162000c1e1900 */
[----:B-1----:R-:W-:Y:S01]  /*3020*/  ISETP.GE.AND P2, PT, R88, 0x1, PT ;  /* 0x000000015800780c */ /* 0x002fe20003f46270 */
[----:B------:R-:W-:Y:S01]  /*3030*/  IMAD.MOV R6, RZ, RZ, -R12 ;  /* 0x000000ffff067224 */ /* 0x000fe200078e0a0c */
[----:B------:R-:W-:Y:S01]  /*3040*/  LOP3.LUT R23, R23, 0xfffffffd, RZ, 0xc0, !PT ;  /* 0xfffffffd17177812 */ /* 0x000fe200078ec0ff */
[C---:B------:R-:W-:Y:S01]  /*3050*/  IMAD R98, R18.reuse, 0x1800, R82 ;  /* 0x0000180012627824 */ /* 0x040fe200078e0252 */
[----:B------:R-:W-:Y:S05]  /*3060*/  YIELD ;  /* 0x0000000000007946 */ /* 0x000fea0003800000 */
[----:B------:R-:W-:Y:S01]  /*3070*/  IMAD R91, R91, R6, R32 ;  /* 0x000000065b5b7224 */ /* 0x000fe200078e0220 */
[----:B------:R-:W-:Y:S01]  /*3080*/  BSSY B0, `(.L_x_14377) ;  /* 0x000030b000007945 */ /* 0x000fe20003800000 */
[----:B------:R-:W-:Y:S01]  /*3090*/  IMAD R6, R18, 0x1800, R86 ;  /* 0x0000180012067824 */ /* 0x000fe200078e0256 */
[----:B------:R-:W-:Y:S01]  /*30a0*/  @P3 LOP3.LUT R23, R23, 0x2, RZ, 0xfc, !PT ;  /* 0x0000000217173812 */ /* 0x000fe200078efcff */
        /* <DEDUP_REMOVED lines=10> */
[-C--:B------:R-:W-:Y:S02]  /*3150*/  IMAD R14, R63, R28.reuse, RZ ;  /* 0x0000001c3f0e7224 */ /* 0x080fe400078e02ff */
[----:B------:R-:W-:Y:S01]  /*3160*/  IMAD R7, R91, UR5, R6 ;  /* 0x000000055b077c24 */ /* 0x000fe2000f8e0206 */
[----:B------:R-:W-:Y:S01]  /*3170*/  ULDC.64 UR4, c[0x0][0x310] ;  /* 0x0000c40000047ab9 */ /* 0x000fe20000000a00 */
[----:B------:R-:W-:-:S02]  /*3180*/  IMAD R6, R62, R28, RZ ;  /* 0x0000001c3e067224 */ /* 0x000fc400078e02ff */
[----:B------:R-:W-:Y:S02]  /*3190*/  IMAD R11, R93, UR4, RZ ;  /* 0x000000045d0b7c24 */ /* 0x000fe4000f8e02ff */
[----:B------:R-:W-:Y:S01]  /*31a0*/  IMAD.IADD R5, R5, 0x1, R7 ;  /* 0x0000000105057824 */ /* 0x000fe200078e0207 */
[----:B------:R-:W-:Y:S01]  /*31b0*/  SHF.R.S32.HI R7, RZ, 0x1f, R28 ;  /* 0x0000001fff077819 */ /* 0x000fe2000001141c */
[C---:B------:R-:W-:Y:S02]  /*31c0*/  IMAD R11, R90.reuse, UR5, R11 ;  /* 0x000000055a0b7c24 */ /* 0x040fe4000f8e020b */
[----:B------:R-:W-:Y:S01]  /*31d0*/  IMAD.WIDE.U32 R4, R90, UR4, R4 ;  /* 0x000000045a047c25 */ /* 0x000fe2000f8e0004 */
[----:B------:R-:W-:-:S03]  /*31e0*/  ULDC.64 UR4, c[0x0][0x308] ;  /* 0x0000c20000047ab9 */ /* 0x000fc60000000a00 */
[----:B------:R-:W-:Y:S02]  /*31f0*/  IMAD.IADD R5, R5, 0x1, R11 ;  /* 0x0000000105057824 */ /* 0x000fe400078e020b */
[----:B------:R-:W-:Y:S02]  /*3200*/  IMAD R11, R7, R48, R6 ;  /* 0x00000030070b7224 */ /* 0x000fe400078e0206 */
[----:B------:R-:W-:-:S04]  /*3210*/  IMAD.WIDE.U32 R12, R203, UR4, R4 ;  /* 0x00000004cb0c7c25 */ /* 0x000fc8000f8e0004 */
[----:B------:R-:W-:Y:S01]  /*3220*/  IMAD R97, R203, UR5, R13 ;  /* 0x00000005cb617c24 */ /* 0x000fe2000f8e020d */
[----:B------:R-:W-:Y:S01]  /*3230*/  ULDC.64 UR4, c[0x0][0x2e8] ;  /* 0x0000ba0000047ab9 */ /* 0x000fe20000000a00 */
[----:B------:R-:W-:Y:S01]  /*3240*/  IMAD R15, R7, R54, R14 ;  /* 0x00000036070f7224 */ /* 0x000fe200078e020e */
[----:B------:R-:W-:Y:S01]  /*3250*/  LEA R96, P3, R12, UR4, 0x1 ;  /* 0x000000040c607c11 */ /* 0x000fe2000f8608ff */
[----:B------:R-:W-:Y:S02]  /*3260*/  IMAD R94, R28, -0x60, R25 ;  /* 0xffffffa01c5e7824 */ /* 0x000fe400078e0219 */
[-C--:B------:R-:W-:Y:S01]  /*3270*/  IMAD.WIDE.U32 R6, R48, R28.reuse, RZ ;  /* 0x0000001c30067225 */ /* 0x080fe200078e00ff */
[----:B------:R-:W-:Y:S02]  /*3280*/  LEA.HI.X R97, R12, UR5, R97, 0x1, P3 ;  /* 0x000000050c617c11 */ /* 0x000fe400098f0c61 */
[----:B------:R-:W-:Y:S01]  /*3290*/  VIMNMX R94, R94, 0x60, PT ;  /* 0x000000605e5e7848 */ /* 0x000fe20003fe0100 */
        /* <DEDUP_REMOVED lines=10> */
[----:B------:R-:W-:-:S03]  /*3340*/  CS2R R46, SRZ ;  /* 0x00000000002e7805 */ /* 0x000fc6000001ff00 */
[----:B------:R-:W-:Y:S05]  /*3350*/  @P2 BRA `(.L_x_14381) ;  /* 0x0000000000502947 */ /* 0x000fea0003800000 */
[----:B------:R-:W-:Y:S01]  /*3360*/  IADD3 R13, P3, R8, R6, RZ ;  /* 0x00000006080d7210 */ /* 0x000fe20007f7e0ff */
[----:B------:R-:W-:Y:S01]  /*3370*/  ULDC.64 UR4, c[0x0][0x3e8] ;  /* 0x0000fa0000047ab9 */ /* 0x000fe20000000a00 */
[----:B------:R-:W-:Y:S02]  /*3380*/  CS2R R44, SRZ ;  /* 0x00000000002c7805 */ /* 0x000fe4000001ff00 */
[----:B------:R-:W-:Y:S01]  /*3390*/  CS2R R46, SRZ ;  /* 0x00000000002e7805 */ /* 0x000fe2000001ff00 */
[----:B------:R-:W-:Y:S01]  /*33a0*/  IMAD.X R14, R87, 0x1, R65, P3 ;  /* 0x00000001570e7824 */ /* 0x000fe200018e0641 */
        /* <DEDUP_REMOVED lines=15> */
.L_x_14381:
[----:B------:R-:W-:Y:S05]  /*34a0*/  BSYNC B1 ;  /* 0x0000000000017941 */ /* 0x000fea0003800000 */
.L_x_14380:
[----:B0-----:R-:W-:Y:S01]  /*34b0*/  VIADD R12, R202, 0x40 ;  /* 0x00000040ca0c7836 */ /* 0x001fe20000000000 */
[----:B------:R-:W-:Y:S01]  /*34c0*/  BSSY B1, `(.L_x_14382) ;  /* 0x000001c000017945 */ /* 0x000fe20003800000 */
[----:B------:R-:W-:Y:S02]  /*34d0*/  CS2R R36, SRZ ;  /* 0x0000000000247805 */ /* 0x000fe4000001ff00 */
[----:B------:R-:W-:Y:S01]  /*34e0*/  CS2R R34, SRZ ;  /* 0x0000000000227805 */ /* 0x000fe2000001ff00 */
[----:B-----5:R-:W-:Y:S01]  /*34f0*/  IMAD.MOV.U32 R13, RZ, RZ, R40 ;  /* 0x000000ffff0d7224 */ /* 0x020fe200078e0028 */
[----:B------:R-:W-:Y:S01]  /*3500*/  ISETP.GE.AND P4, PT, R12, R94, PT ;  /* 0x0000005e0c00720c */ /* 0x000fe20003f86270 */
[----:B------:R-:W-:Y:S01]  /*3510*/  IMAD.MOV.U32 R14, RZ, RZ, R41 ;  /* 0x000000ffff0e7224 */ /* 0x000fe200078e0029 */
[----:B------:R-:W-:-:S11]  /*3520*/  CS2R R38, SRZ ;  /* 0x0000000000267805 */ /* 0x000fd6000001ff00 */
        /* <DEDUP_REMOVED lines=21> */
.L_x_14383:
[----:B------:R-:W-:Y:S05]  /*3680*/  BSYNC B1 ;  /* 0x0000000000017941 */ /* 0x000fea0003800000 */
.L_x_14382:
[----:B0-----:R-:W-:Y:S01]  /*3690*/  IMAD.MOV.U32 R4, RZ, RZ, R44 ;  /* 0x000000ffff047224 */ /* 0x001fe200078e002c */
        /* <DEDUP_REMOVED lines=26> */
[----:B------:R-:W-:Y:S02]  /*3840*/  PRMT R113, R14, 0x7610, R113 ;  /* 0x000076100e717816 */ /* 0x000fe40000000071 */
[----:B------:R-:W-:Y:S02]  /*3850*/  PRMT R102, R4, 0x7610, R102 ;  /* 0x0000761004667816 */ /* 0x000fe40000000066 */
[----:B------:R-:W-:Y:S02]  /*3860*/  PRMT R103, R5, 0x7610, R103 ;  /* 0x0000761005677816 */ /* 0x000fe40000000067 */
[----:B------:R-:W-:Y:S02]  /*3870*/  PRMT R106, R6, 0x7610, R106 ;  /* 0x00007610066a7816 */ /* 0x000fe4000000006a */
[----:B------:R-:W-:Y:S01]  /*3880*/  PRMT R107, R7, 0x7610, R107 ;  /* 0x00007610076b7816 */ /* 0x000fe2000000006b */
[----:B------:R-:W-:Y:S06]  /*3890*/  @!P3 BRA `(.L_x_14384) ;  /* 0x000000000004b947 */ /* 0x000fec0003800000 */
[----:B------:R-:W-:Y:S01]  /*38a0*/  BPT.TRAP 0x1 ;  /* 0x000000040000795c */ /* 0x000fe20000300000 */
.L_x_14384:
[----:B------:R-:W-:Y:S01]  /*38b0*/  IMAD R87, R18, 0x8, R19 ;  /* 0x0000000812577824 */ /* 0x000fe200078e0213 */
[----:B------:R-:W-:Y:S01]  /*38c0*/  SHF.L.U32 R95, R206, 0x1f, RZ ;  /* 0x0000001fce5f7819 */ /* 0x000fe200000006ff */
[----:B------:R-:W-:Y:S03]  /*38d0*/  BSSY B1, `(.L_x_14385) ;  /* 0x0000003000017945 */ /* 0x000fe60003800000 */
[----:B------:R-:W0:Y:S02]  /*38e0*/  SYNCS.PHASECHK.TRANS64.TRYWAIT P5, [R87+URZ+0x22890], R95 ;  /* 0x0228905f570075a7 */ /* 0x000e2400080a017f */
[----:B0-----:R-:W-:Y:S05]  /*38f0*/  @!P5 BRA `(.L_x_14386) ;  /* 0x000001bc0014d947 */ /* 0x001fea0003800000 */
.L_x_14663:
[----:B------:R-:W-:Y:S05]  /*3900*/  BSYNC B1 ;  /* 0x0000000000017941 */ /* 0x000fea0003800000 */
.L_x_14385:
[----:B------:R-:W-:-:S03]  /*3910*/  UMOV UR4, 0xffffffff ;  /* 0xffffffff00047882 */ /* 0x000fc60000000000 */
[----:B------:R-:W-:Y:S05]  /*3920*/  BRA.DIV UR4, `(.L_x_14387) ;  /* 0x000001be041c7947 */ /* 0x000fea000b800000 */
[----:B------:R1:W2:Y:S04]  /*3930*/  SHFL.IDX PT, R99, R97, RZ, 0x1c1f ;  /* 0x001c1fff61637589 */ /* 0x0002a800000e0000 */
[----:B------:R1:W3:Y:S02]  /*3940*/  SHFL.IDX PT, R14, R96, RZ, 0x1c1f ;  /* 0x001c1fff600e7589 */ /* 0x0002e400000e0000 */
.L_x_14667:
        /* <DEDUP_REMOVED lines=19> */
[----:B------:R-:W-:Y:S02]  /*3a80*/  LOP3.LUT R109, R11, 0xffff0000, RZ, 0xc0, !PT ;  /* 0xffff00000b6d7812 */ /* 0x000fe400078ec0ff */
[----:B------:R-:W-:Y:S01]  /*3a90*/  SHF.R.U32.HI R45, RZ, 0x10, R45 ;  /* 0x00000010ff2d7819 */ /* 0x000fe2000001162d */
[----:B------:R-:W-:Y:S01]  /*3aa0*/  FMUL.FTZ R5, R110, R47 ;  /* 0x0000002f6e057220 */ /* 0x000fe20000410000 */
[----:B------:R-:W-:Y:S01]  /*3ab0*/  PRMT R46, R102, 0x5432, R46 ;  /* 0x00005432662e7816 */ /* 0x000fe2000000002e */
[-C--:B------:R-:W-:Y:S02]  /*3ac0*/  FMUL.FTZ R110, R110, R109.reuse ;  /* 0x0000006d6e6e7220 */ /* 0x080fe40000410000 */
[C---:B------:R-:W-:Y:S02]  /*3ad0*/  FFMA.FTZ R44, R108.reuse, R109, -R5 ;  /* 0x0000006d6c2c7223 */ /* 0x040fe40000010805 */
[----:B------:R-:W-:Y:S01]  /*3ae0*/  FFMA.FTZ R5, R108, R47, R110 ;  /* 0x0000002f6c057223 */ /* 0x000fe2000001006e */
[----:B------:R-:W-:Y:S01]  /*3af0*/  PRMT R47, R111, 0x5410, R45 ;  /* 0x000054106f2f7816 */ /* 0x000fe2000000002d */
[----:B------:R-:W-:Y:S01]  /*3b00*/  IMAD.U32 R45, R46, 0x10000, RZ ;  /* 0x000100002e2d7824 */ /* 0x000fe200078e00ff */
[C---:B------:R-:W-:Y:S01]  /*3b10*/  LOP3.LUT R110, R6.reuse, 0xffff0000, RZ, 0xc0, !PT ;  /* 0xffff0000066e7812 */ /* 0x040fe200078ec0ff */
[----:B------:R-:W-:Y:S01]  /*3b20*/  IMAD.U32 R108, R6, 0x10000, RZ ;  /* 0x00010000066c7824 */ /* 0x000fe200078e00ff */
[----:B------:R-:W-:Y:S01]  /*3b30*/  LOP3.LUT R46, R46, 0xffff0000, RZ, 0xc0, !PT ;  /* 0xffff00002e2e7812 */ /* 0x000fe200078ec0ff */
[C---:B------:R-:W-:Y:S01]  /*3b40*/  IMAD.U32 R109, R47.reuse, 0x10000, RZ ;  /* 0x000100002f6d7824 */ /* 0x040fe200078e00ff */
[----:B------:R-:W-:Y:S01]  /*3b50*/  LOP3.LUT R47, R47, 0xffff0000, RZ, 0xc0, !PT ;  /* 0xffff00002f2f7812 */ /* 0x000fe200078ec0ff */
[C---:B------:R-:W-:Y:S01]  /*3b60*/  FMUL.FTZ R111, R110.reuse, R45 ;  /* 0x0000002d6e6f7220 */ /* 0x040fe20000410000 */
[----:B------:R-:W-:Y:S01]  /*3b70*/  F2FP.BF16.F32.PACK_AB R5, R5, R44 ;  /* 0x0000002c0505723e */ /* 0x000fe200000010ff */
[----:B------:R-:W-:-:S02]  /*3b80*/  FMUL.FTZ R110, R110, R109 ;  /* 0x0000006d6e6e7220 */ /* 0x000fc40000410000 */
[C---:B------:R-:W-:Y:S01]  /*3b90*/  FFMA.FTZ R6, R108.reuse, R109, -R111 ;  /* 0x0000006d6c067223 */ /* 0x040fe2000001086f */
[C---:B------:R-:W-:Y:S01]  /*3ba0*/  LOP3.LUT R109, R7.reuse, 0xffff0000, RZ, 0xc0, !PT ;  /* 0xffff0000076d7812 */ /* 0x040fe200078ec0ff */
[----:B------:R-:W-:Y:S01]  /*3bb0*/  FFMA.FTZ R45, R108, R45, R110 ;  /* 0x0000002d6c2d7223 */ /* 0x000fe2000001006e */
[----:B------:R-:W-:-:S03]  /*3bc0*/  IMAD.U32 R108, R7, 0x10000, RZ ;  /* 0x00010000076c7824 */ /* 0x000fc600078e00ff */
[C---:B------:R-:W-:Y:S01]  /*3bd0*/  FMUL.FTZ R7, R109.reuse, R46 ;  /* 0x0000002e6d077220 */ /* 0x040fe20000410000 */
[-C--:B------:R-:W-:Y:S01]  /*3be0*/  FMUL.FTZ R109, R109, R47.reuse ;  /* 0x0000002f6d6d7220 */ /* 0x080fe20000410000 */
[----:B------:R-:W-:Y:S02]  /*3bf0*/  F2FP.BF16.F32.PACK_AB R6, R45, R6 ;  /* 0x000000062d06723e */ /* 0x000fe400000010ff */
[----:B------:R-:W-:Y:S01]  /*3c00*/  FFMA.FTZ R7, R108, R47, -R7 ;  /* 0x0000002f6c077223 */ /* 0x000fe20000010807 */
[----:B------:R-:W-:Y:S01]  /*3c10*/  IMAD.U32 R47, R11, 0x10000, RZ ;  /* 0x000100000b2f7824 */ /* 0x000fe200078e00ff */
[----:B------:R-:W-:Y:S01]  /*3c20*/  LOP3.LUT R11, R4, 0xffff0000, RZ, 0xc0, !PT ;  /* 0xffff0000040b7812 */ /* 0x000fe200078ec0ff */
[----:B------:R-:W-:Y:S01]  /*3c30*/  FFMA.FTZ R46, R108, R46, R109 ;  /* 0x0000002e6c2e7223 */ /* 0x000fe2000001006d */
[----:B------:R-:W-:-:S03]  /*3c40*/  IMAD.U32 R4, R4, 0x10000, RZ ;  /* 0x0001000004047824 */ /* 0x000fc600078e00ff */
[C---:B------:R-:W-:Y:S01]  /*3c50*/  FMUL.FTZ R109, R11.reuse, R15 ;  /* 0x0000000f0b6d7220 */ /* 0x040fe20000410000 */
[----:B------:R-:W-:Y:S01]  /*3c60*/  FMUL.FTZ R108, R11, R47 ;  /* 0x0000002f0b6c7220 */ /* 0x000fe20000410000 */
[----:B------:R-:W-:Y:S02]  /*3c70*/  F2FP.BF16.F32.PACK_AB R7, R46, R7 ;  /* 0x000000072e07723e */ /* 0x000fe400000010ff */
[C---:B------:R-:W-:Y:S01]  /*3c80*/  FFMA.FTZ R109, R4.reuse, R47, -R109 ;  /* 0x0000002f046d7223 */ /* 0x040fe2000001086d */
[----:B------:R-:W-:-:S05]  /*3c90*/  FFMA.FTZ R108, R4, R15, R108 ;  /* 0x0000000f046c7223 */ /* 0x000fca000001006c */
[----:B------:R-:W-:-:S07]  /*3ca0*/  F2FP.BF16.F32.PACK_AB R4, R108, R109 ;  /* 0x0000006d6c04723e */ /* 0x000fce00000010ff */
.L_x_14393:
[----:B------:R-:W-:Y:S05]  /*3cb0*/  BSYNC B3 ;  /* 0x0000000000037941 */ /* 0x000fea0003800000 */
.L_x_14392:
[----:B0-----:R4:W-:Y:S02]  /*3cc0*/  ST.E.128 desc[UR42][R12.64], R4 ;  /* 0x000000040c007985 */ /* 0x0019e4000c101d2a */
.L_x_14391:
[----:B------:R-:W-:Y:S05]  /*3cd0*/  BSYNC B2 ;  /* 0x0000000000027941 */ /* 0x000fea0003800000 */
.L_x_14390:
[----:B------:R-:W-:-:S13]  /*3ce0*/  LOP3.LUT P2, RZ, R23, 0x1, RZ, 0xc0, !PT ;  /* 0x0000000117ff7812 */ /* 0x000fda000784c0ff */
[----:B------:R-:W-:Y:S05]  /*3cf0*/  @P2 BRA `(.L_x_14389) ;  /* 0x0000000000d02947 */ /* 0x000fea0003800000 */
[----:B----4-:R4:W0:Y:S01]  /*3d00*/  LDS.128 R4, [R89] ;  /* 0x0000000059047984 */ /* 0x0108220000000c00 */
        /* <DEDUP_REMOVED lines=19> */
[----:B------:R-:W-:Y:S01]  /*3e40*/  PRMT R44, R101, 0x5432, R44 ;  /* 0x00005432652c7816 */ /* 0x000fe2000000002c */
[C---:B------:R-:W-:Y:S01]  /*3e50*/  FFMA.FTZ R5, R40.reuse, R41, -R5 ;  /* 0x0000002928057223 */ /* 0x040fe20000010805 */
[----:B------:R-:W-:Y:S01]  /*3e60*/  PRMT R15, R113, 0x5410, R45 ;  /* 0x00005410710f7816 */ /* 0x000fe2000000002d */
[----:B------:R-:W-:Y:S01]  /*3e70*/  FFMA.FTZ R40, R40, R42, R43 ;  /* 0x0000002a28287223 */ /* 0x000fe2000001002b */
[----:B------:R-:W-:Y:S01]  /*3e80*/  LOP3.LUT R42, R6, 0xffff0000, RZ, 0xc0, !PT ;  /* 0xffff0000062a7812 */ /* 0x000fe200078ec0ff */
        /* <DEDUP_REMOVED lines=8> */
[----:B------:R-:W-:Y:S01]  /*3f10*/  FFMA.FTZ R6, R41, R43, -R6 ;  /* 0x0000002b29067223 */ /* 0x000fe20000010806 */
[----:B------:R-:W-:Y:S01]  /*3f20*/  LOP3.LUT R43, R7, 0xffff0000, RZ, 0xc0, !PT ;  /* 0xffff0000072b7812 */ /* 0x000fe200078ec0ff */
[----:B------:R-:W-:Y:S01]  /*3f30*/  FFMA.FTZ R41, R41, R45, R42 ;  /* 0x0000002d29297223 */ /* 0x000fe2000001002a */
[----:B------:R-:W-:Y:S02]  /*3f40*/  IMAD.U32 R42, R7, 0x10000, RZ ;  /* 0x00010000072a7824 */ /* 0x000fe400078e00ff */
[C---:B------:R-:W-:Y:S01]  /*3f50*/  IMAD.U32 R7, R4.reuse, 0x10000, RZ ;  /* 0x0001000004077824 */ /* 0x040fe200078e00ff */
[----:B------:R-:W-:Y:S01]  /*3f60*/  LOP3.LUT R4, R4, 0xffff0000, RZ, 0xc0, !PT ;  /* 0xffff000004047812 */ /* 0x000fe200078ec0ff */
[C---:B------:R-:W-:Y:S01]  /*3f70*/  FMUL.FTZ R45, R43.reuse, R44 ;  /* 0x0000002c2b2d7220 */ /* 0x040fe20000410000 */
[----:B------:R-:W-:Y:S01]  /*3f80*/  FMUL.FTZ R43, R43, R15 ;  /* 0x0000000f2b2b7220 */ /* 0x000fe20000410000 */
[----:B------:R-:W-:-:S02]  /*3f90*/  F2FP.BF16.F32.PACK_AB R6, R41, R6 ;  /* 0x000000062906723e */ /* 0x000fc400000010ff */
[----:B------:R-:W-:Y:S01]  /*3fa0*/  FFMA.FTZ R45, R42, R15, -R45 ;  /* 0x0000000f2a2d7223 */ /* 0x000fe2000001082d */
[C---:B------:R-:W-:Y:S01]  /*3fb0*/  FMUL.FTZ R46, R4.reuse, R14 ;  /* 0x0000000e042e7220 */ /* 0x040fe20000410000 */
[-C--:B------:R-:W-:Y:S01]  /*3fc0*/  FMUL.FTZ R15, R4, R11.reuse ;  /* 0x0000000b040f7220 */ /* 0x080fe20000410000 */
[----:B------:R-:W-:Y:S02]  /*3fd0*/  FFMA.FTZ R42, R42, R44, R43 ;  /* 0x0000002c2a2a7223 */ /* 0x000fe4000001002b */
[C---:B------:R-:W-:Y:S01]  /*3fe0*/  FFMA.FTZ R46, R7.reuse, R11, -R46 ;  /* 0x0000000b072e7223 */ /* 0x040fe2000001082e */
[----:B------:R-:W-:Y:S02]  /*3ff0*/  FFMA.FTZ R15, R7, R14, R15 ;  /* 0x0000000e070f7223 */ /* 0x000fe4000001000f */
[----:B------:R-:W-:-:S03]  /*4000*/  F2FP.BF16.F32.PACK_AB R7, R42, R45 ;  /* 0x0000002d2a07723e */ /* 0x000fc600000010ff */
[----:B------:R-:W-:-:S07]  /*4010*/  F2FP.BF16.F32.PACK_AB R4, R15, R46 ;  /* 0x0000002e0f04723e */ /* 0x000fce00000010ff */
.L_x_14395:
[----:B------:R-:W-:Y:S05]  /*4020*/  BSYNC B2 ;  /* 0x0000000000027941 */ /* 0x000fea0003800000 */
.L_x_14394:
[----:B0-----:R0:W-:Y:S02]  /*4030*/  ST.E.128 desc[UR42][R12.64], R4 ;  /* 0x000000040c007985 */ /* 0x0011e4000c101d2a */
.L_x_14389:
[----:B------:R-:W-:Y:S05]  /*4040*/  BSYNC B1 ;  /* 0x0000000000017941 */ /* 0x000fea0003800000 */
.L_x_14388:
[----:B------:R-:W-:-:S03]  /*4050*/  UMOV UR4, 0xffffffff ;  /* 0xffffffff00047882 */ /* 0x000fc60000000000 */
[----:B------:R-:W-:Y:S05]  /*4060*/  BRA.DIV UR4, `(.L_x_14396) ;  /* 0x000001b604947947 */ /* 0x000fea000b800000 */
[----:B-1----:R-:W1:Y:S04]  /*4070*/  SHFL.IDX PT, R97, R97, 0x1, 0x1c1f ;  /* 0x003c1f0061617f89 */ /* 0x002e6800000e0000 */
[----:B---3--:R3:W0:Y:S02]  /*4080*/  SHFL.IDX PT, R14, R96, 0x1, 0x1c1f ;  /* 0x003c1f00600e7f89 */ /* 0x00862400000e0000 */
.L_x_14671:
[----:B------:R-:W-:Y:S05]  /*4090*/  @P4 BRA `(.L_x_14397) ;  /* 0x0000002000244947 */ /* 0x000fea0003800000 */
[----:B------:R-:W-:Y:S04]  /*40a0*/  BSSY B1, `(.L_x_14398) ;  /* 0x0000037000017945 */ /* 0x000fe80003800000 */
[----:B------:R-:W-:Y:S05]  /*40b0*/  @P1 BRA `(.L_x_14399) ;  /* 0x0000000000d41947 */ /* 0x000fea0003800000 */
        /* <DEDUP_REMOVED lines=10> */
[----:B------:R-:W-:Y:S02]  /*4160*/  SHF.R.U32.HI R38, RZ, 0x10, R39 ;  /* 0x00000010ff267819 */ /* 0x000fe40000011627 */
[----:B------:R-:W-:Y:S01]  /*4170*/  PRMT R106, R106, 0x5410, R15 ;  /* 0x000054106a6a7816 */ /* 0x000fe2000000000f */
[----:B------:R-:W-:Y:S01]  /*4180*/  IMAD.U32 R15, R5, 0x10000, RZ ;  /* 0x00010000050f7824 */ /* 0x000fe200078e00ff */
        /* <DEDUP_REMOVED lines=8> */
[----:B------:R-:W-:Y:S01]  /*4210*/  IMAD.U32 R5, R4, 0x10000, RZ ;  /* 0x0001000004057824 */ /* 0x000fe200078e00ff */
[----:B------:R-:W-:Y:S01]  /*4220*/  LOP3.LUT R37, R6, 0xffff0000, RZ, 0xc0, !PT ;  /* 0xffff000006257812 */ /* 0x000fe200078ec0ff */
[CC--:B------:R-:W-:Y:S01]  /*4230*/  FMUL.FTZ R44, R36.reuse, R39.reuse ;  /* 0x00000027242c7220 */ /* 0x0c0fe20000410000 */
[----:B------:R-:W-:Y:S01]  /*4240*/  LOP3.LUT R6, R7, 0xffff0000, RZ, 0xc0, !PT ;  /* 0xffff000007067812 */ /* 0x000fe200078ec0ff */
[-C--:B------:R-:W-:Y:S01]  /*4250*/  FMUL.FTZ R36, R36, R38.reuse ;  /* 0x0000002624247220 */ /* 0x080fe20000410000 */
[----:B------:R-:W-:Y:S01]  /*4260*/  LOP3.LUT R107, R107, 0xffff0000, RZ, 0xc0, !PT ;  /* 0xffff00006b6b7812 */ /* 0x000fe200078ec0ff */
[----:B------:R-:W-:Y:S01]  /*4270*/  FFMA.FTZ R44, R15, R38, -R44 ;  /* 0x000000260f2c7223 */ /* 0x000fe2000001082c */
[----:B------:R-:W-:Y:S01]  /*4280*/  LOP3.LUT R105, R105, 0xffff0000, RZ, 0xc0, !PT ;  /* 0xffff000069697812 */ /* 0x000fe200078ec0ff */
[----:B------:R-:W-:Y:S01]  /*4290*/  FFMA.FTZ R15, R15, R39, R36 ;  /* 0x000000270f0f7223 */ /* 0x000fe20000010024 */
[C---:B------:R-:W-:Y:S01]  /*42a0*/  FMUL.FTZ R36, R37.reuse, R40 ;  /* 0x0000002825247220 */ /* 0x040fe20000410000 */
[----:B------:R-:W-:Y:S01]  /*42b0*/  LOP3.LUT R4, R4, 0xffff0000, RZ, 0xc0, !PT ;  /* 0xffff000004047812 */ /* 0x000fe200078ec0ff */
[----:B------:R-:W-:Y:S01]  /*42c0*/  FMUL.FTZ R46, R37, R42 ;  /* 0x0000002a252e7220 */ /* 0x000fe20000410000 */
[----:B------:R-:W-:-:S02]  /*42d0*/  IMAD.U32 R106, R106, 0x10000, RZ ;  /* 0x000100006a6a7824 */ /* 0x000fc400078e00ff */
[C---:B------:R-:W-:Y:S01]  /*42e0*/  FFMA.FTZ R37, R11.reuse, R42, R36 ;  /* 0x0000002a0b257223 */ /* 0x040fe20000010024 */
[----:B------:R-:W-:Y:S02]  /*42f0*/  IMAD.U32 R104, R104, 0x10000, RZ ;  /* 0x0001000068687824 */ /* 0x000fe400078e00ff */
[----:B------:R-:W-:Y:S01]  /*4300*/  FFMA.FTZ R46, R11, R40, -R46 ;  /* 0x000000280b2e7223 */ /* 0x000fe2000001082e */
[C---:B------:R-:W-:Y:S01]  /*4310*/  FMUL.FTZ R36, R6.reuse, R107 ;  /* 0x0000006b06247220 */ /* 0x040fe20000410000 */
[-C--:B------:R-:W-:Y:S01]  /*4320*/  FMUL.FTZ R38, R6, R105.reuse ;  /* 0x0000006906267220 */ /* 0x080fe20000410000 */
[----:B------:R-:W-:Y:S02]  /*4330*/  IMAD.U32 R7, R7, 0x10000, RZ ;  /* 0x0001000007077824 */ /* 0x000fe400078e00ff */
[C---:B------:R-:W-:Y:S01]  /*4340*/  FMUL.FTZ R6, R4.reuse, R106 ;  /* 0x0000006a04067220 */ /* 0x040fe20000410000 */
[----:B------:R-:W-:Y:S01]  /*4350*/  FMUL.FTZ R11, R4, R104 ;  /* 0x00000068040b7220 */ /* 0x000fe20000410000 */
[----:B------:R-:W-:Y:S01]  /*4360*/  F2FP.BF16.F32.PACK_AB R46, R37, R46 ;  /* 0x0000002e252e723e */ /* 0x000fe200000010ff */
[----:B------:R-:W-:Y:S01]  /*4370*/  FFMA.FTZ R36, R7, R105, -R36 ;  /* 0x0000006907247223 */ /* 0x000fe20000010824 */
[C---:B------:R-:W-:Y:S01]  /*4380*/  FFMA.FTZ R6, R5.reuse, R104, -R6 ;  /* 0x0000006805067223 */ /* 0x040fe20000010806 */
[----:B------:R-:W-:Y:S01]  /*4390*/  FFMA.FTZ R11, R5, R106, R11 ;  /* 0x0000006a050b7223 */ /* 0x000fe2000001000b */
[----:B------:R-:W-:Y:S01]  /*43a0*/  FFMA.FTZ R7, R7, R107, R38 ;  /* 0x0000006b07077223 */ /* 0x000fe20000010026 */
[----:B------:R-:W-:-:S03]  /*43b0*/  F2FP.BF16.F32.PACK_AB R5, R15, R44 ;  /* 0x0000002c0f05723e */ /* 0x000fc600000010ff */
[----:B------:R-:W-:Y:S01]  /*43c0*/  F2FP.BF16.F32.PACK_AB R4, R11, R6 ;  /* 0x000000060b04723e */ /* 0x000fe200000010ff */
[----:B------:R-:W-:Y:S01]  /*43d0*/  IMAD.MOV.U32 R6, RZ, RZ, R46 ;  /* 0x000000ffff067224 */ /* 0x000fe200078e002e */
[----:B------:R-:W-:-:S07]  /*43e0*/  F2FP.BF16.F32.PACK_AB R7, R7, R36 ;  /* 0x000000240707723e */ /* 0x000fce00000010ff */
.L_x_14401:
[----:B------:R-:W-:Y:S05]  /*43f0*/  BSYNC B2 ;  /* 0x0000000000027941 */ /* 0x000fea0003800000 */
.L_x_14400:
[----:B----4-:R0:W-:Y:S02]  /*4400*/  ST.E.128 desc[UR42][R12.64], R4 ;  /* 0x000000040c007985 */ /* 0x0101e4000c101d2a */
.L_x_14399:
[----:B------:R-:W-:Y:S05]  /*4410*/  BSYNC B1 ;  /* 0x0000000000017941 */ /* 0x000fea0003800000 */
.L_x_14398:
[----:B------:R-:W-:-:S13]  /*4420*/  LOP3.LUT P2, RZ, R23, 0x1, RZ, 0xc0, !PT ;  /* 0x0000000117ff7812 */ /* 0x000fda000784c0ff */
[----:B------:R-:W-:Y:S05]  /*4430*/  @P2 BRA `(.L_x_14397) ;  /* 0x0000001c003c2947 */ /* 0x000fea0003800000 */
        /* <DEDUP_REMOVED lines=16> */
[----:B------:R-:W-:Y:S01]  /*4540*/  SHF.L.U32 R36, R103, 0x10, RZ ;  /* 0x0000001067247819 */ /* 0x000fe200000006ff */
[----:B------:R-:W-:Y:S01]  /*4550*/  IMAD.U32 R6, R5, 0x10000, RZ ;  /* 0x0001000005067824 */ /* 0x000fe200078e00ff */
[----:B------:R-:W-:Y:S02]  /*4560*/  PRMT R100, R100, 0x5410, R37 ;  /* 0x0000541064647816 */ /* 0x000fe40000000025 */
[----:B------:R-:W-:Y:S01]  /*4570*/  PRMT R102, R102, 0x5410, R33 ;  /* 0x0000541066667816 */ /* 0x000fe20000000021 */
[C---:B------:R-:W-:Y:S01]  /*4580*/  FMUL.FTZ R40, R14.reuse, R36 ;  /* 0x000000240e287220 */ /* 0x040fe20000410000 */
[----:B------:R-:W-:Y:S01]  /*4590*/  LOP3.LUT R32, R7, 0xffff0000, RZ, 0xc0, !PT ;  /* 0xffff000007207812 */ /* 0x000fe200078ec0ff */
[-C--:B------:R-:W-:Y:S01]  /*45a0*/  FMUL.FTZ R14, R14, R34.reuse ;  /* 0x000000220e0e7220 */ /* 0x080fe20000410000 */
[----:B------:R-:W-:Y:S01]  /*45b0*/  LOP3.LUT R7, R5, 0xffff0000, RZ, 0xc0, !PT ;  /* 0xffff000005077812 */ /* 0x000fe200078ec0ff */
[C---:B------:R-:W-:Y:S01]  /*45c0*/  FFMA.FTZ R40, R11.reuse, R34, -R40 ;  /* 0x000000220b287223 */ /* 0x040fe20000010828 */
[----:B------:R-:W-:Y:S01]  /*45d0*/  LOP3.LUT R35, R102, 0xffff0000, RZ, 0xc0, !PT ;  /* 0xffff000066237812 */ /* 0x000fe200078ec0ff */
[----:B------:R-:W-:Y:S01]  /*45e0*/  IMAD.U32 R5, R4, 0x10000, RZ ;  /* 0x0001000004057824 */ /* 0x000fe200078e00ff */
        /* <DEDUP_REMOVED lines=25> */
.L_x_14403:
[----:B------:R-:W-:Y:S05]  /*4780*/  BSYNC B1 ;  /* 0x0000000000017941 */ /* 0x000fea0003800000 */
.L_x_14402:
[----:B----4-:R0:W-:Y:S01]  /*4790*/  ST.E.128 desc[UR42][R12.64], R4 ;  /* 0x000000040c007985 */ /* 0x0101e2000c101d2a */
[----:B------:R-:W-:Y:S05]  /*47a0*/  BRA `(.L_x_14397) ;  /* 0x0000001800607947 */ /* 0x000fea0003800000 */
.L_x_14379:
[----:B------:R-:W-:-:S05]  /*47b0*/  VIADD R12, R202, 0x40 ;  /* 0x00000040ca0c7836 */ /* 0x000fca0000000000 */
[----:B------:R-:W-:-:S04]  /*47c0*/  ISETP.GE.AND P2, PT, R12, R94, PT ;  /* 0x0000005e0c00720c */ /* 0x000fc80003f46270 */
[----:B------:R-:W-:-:S13]  /*47d0*/  ISETP.GE.OR P2, PT, R16, R88, P2 ;  /* 0x000000581000720c */ /* 0x000fda0001746670 */
[----:B------:R-:W-:Y:S01]  /*47e0*/  @!P2 IADD3 R38, P3, P4, R20, R6, R57 ;  /* 0x000000061426a210 */ /* 0x000fe20007c7e039 */
[----:B------:R-:W0:Y:S03]  /*47f0*/  @!P2 LDC.64 R14, c[0x0][0x3e8] ;  /* 0x0000fa00ff0eab82 */ /* 0x000e260000000a00 */
[----:B------:R-:W-:Y:S02]  /*4800*/  @!P2 IADD3.X R39, R66, R87, R56, P3, P4 ;  /* 0x000000574227a210 */ /* 0x000fe40001fe8438 */
[----:B------:R-:W-:-:S03]  /*4810*/  @!P2 IADD3 R40, P3, P4, R52, R4, R59 ;  /* 0x000000043428a210 */ /* 0x000fc60007c7e03b */
[----:B------:R-:W1:Y:S01]  /*4820*/  @!P2 LDC.64 R12, c[0x0][0x400] ;  /* 0x00010000ff0cab82 */ /* 0x000e620000000a00 */
[----:B------:R-:W-:Y:S02]  /*4830*/  @!P2 IADD3.X R41, R68, R11, R58, P3, P4 ;  /* 0x0000000b4429a210 */ /* 0x000fe40001fe843a */
[----:B------:R-:W-:-:S04]  /*4840*/  ISETP.GE.AND P3, PT, R202, R94, PT ;  /* 0x0000005eca00720c */ /* 0x000fc80003f66270 */
[----:B------:R-:W-:-:S13]  /*4850*/  ISETP.GE.OR P3, PT, R16, R88, P3 ;  /* 0x000000581000720c */ /* 0x000fda0001f66670 */
[----:B------:R-:W2:Y:S01]  /*4860*/  @!P3 LDC.64 R32, c[0x0][0x3e8] ;  /* 0x0000fa00ff20bb82 */ /* 0x000ea20000000a00 */
[----:B------:R-:W-:-:S05]  /*4870*/  @!P3 IADD3 R6, P4, R20, R6, RZ ;  /* 0x000000061406b210 */ /* 0x000fca0007f9e0ff */
[----:B------:R-:W-:Y:S02]  /*4880*/  @!P3 IMAD.X R5, R87, 0x1, R66, P4 ;  /* 0x000000015705b824 */ /* 0x000fe400020e0642 */
[----:B------:R-:W3:Y:S01]  /*4890*/  @!P3 LDC.64 R36, c[0x0][0x400] ;  /* 0x00010000ff24bb82 */ /* 0x000ee20000000a00 */
[----:B--2---:R-:W-:-:S04]  /*48a0*/  @!P3 LEA R32, P4, R6, R32, 0x1 ;  /* 0x000000200620b211 */ /* 0x004fc800078808ff */
[----:B------:R-:W-:Y:S02]  /*48b0*/  @!P3 LEA.HI.X R33, R6, R33, R5, 0x1, P4 ;  /* 0x000000210621b211 */ /* 0x000fe400020f0c05 */
[----:B------:R-:W-:Y:S02]  /*48c0*/  CS2R R6, SRZ ;  /* 0x0000000000067805 */ /* 0x000fe4000001ff00 */
[----:B------:R-:W-:-:S05]  /*48d0*/  @!P3 IADD3 R4, P4, R52, R4, RZ ;  /* 0x000000043404b210 */ /* 0x000fca0007f9e0ff */
[----:B------:R-:W-:Y:S01]  /*48e0*/  @!P3 IMAD.X R11, R11, 0x1, R68, P4 ;  /* 0x000000010b0bb824 */ /* 0x000fe200020e0644 */
[----:B---3--:R-:W-:-:S04]  /*48f0*/  @!P3 LEA R36, P4, R4, R36, 0x1 ;  /* 0x000000240424b211 */ /* 0x008fc800078808ff */
[----:B------:R-:W-:Y:S02]  /*4900*/  @!P3 LEA.HI.X R37, R4, R37, R11, 0x1, P4 ;  /* 0x000000250425b211 */ /* 0x000fe400020f0c0b */
[----:B------:R-:W-:Y:S02]  /*4910*/  CS2R R4, SRZ ;  /* 0x0000000000047805 */ /* 0x000fe4000001ff00 */
[----:B------:R-:W-:-:S04]  /*4920*/  CS2R R34, SRZ ;  /* 0x0000000000227805 */ /* 0x000fc8000001ff00 */
[----:B------:R2:W3:Y:S02]  /*4930*/  @!P3 LDG.E.128 R4, desc[UR42][R32.64] ;  /* 0x0000002a2004b981 */ /* 0x0004e4000c1e1d00 */
[----:B--2---:R-:W-:-:S06]  /*4940*/  CS2R R32, SRZ ;  /* 0x0000000000207805 */ /* 0x004fcc000001ff00 */
[----:B------:R2:W4:Y:S01]  /*4950*/  @!P3 LDG.E.128 R32, desc[UR42][R36.64] ;  /* 0x0000002a2420b981 */ /* 0x000522000c1e1d00 */
[----:B0-----:R-:W-:-:S04]  /*4960*/  @!P2 LEA R14, P3, R38, R14, 0x1 ;  /* 0x0000000e260ea211 */ /* 0x001fc800078608ff */
[----:B------:R-:W-:Y:S02]  /*4970*/  @!P2 LEA.HI.X R15, R38, R15, R39, 0x1, P3 ;  /* 0x0000000f260fa211 */ /* 0x000fe400018f0c27 */
[----:B------:R-:W-:Y:S02]  /*4980*/  CS2R R38, SRZ ;  /* 0x0000000000267805 */ /* 0x000fe4000001ff00 */
[C---:B-1----:R-:W-:Y:S02]  /*4990*/  @!P2 LEA R12, P3, R40.reuse, R12, 0x1 ;  /* 0x0000000c280ca211 */ /* 0x042fe400078608ff */
[----:B--2---:R-:W-:Y:S02]  /*49a0*/  CS2R R36, SRZ ;  /* 0x0000000000247805 */ /* 0x004fe4000001ff00 */
[----:B------:R-:W-:Y:S02]  /*49b0*/  @!P2 LEA.HI.X R13, R40, R13, R41, 0x1, P3 ;  /* 0x0000000d280da211 */ /* 0x000fe400018f0c29 */
[----:B------:R-:W-:-:S02]  /*49c0*/  CS2R R42, SRZ ;  /* 0x00000000002a7805 */ /* 0x000fc4000001ff00 */
[----:B------:R-:W-:Y:S01]  /*49d0*/  CS2R R40, SRZ ;  /* 0x0000000000287805 */ /* 0x000fe2000001ff00 */
[----:B------:R-:W2:Y:S05]  /*49e0*/  @!P2 LDG.E.128 R36, desc[UR42][R14.64] ;  /* 0x0000002a0e24a981 */ /* 0x000eaa000c1e1d00 */
[----:B------:R0:W5:Y:S01]  /*49f0*/  @!P2 LDG.E.128 R40, desc[UR42][R12.64] ;  /* 0x0000002a0c28a981 */ /* 0x000162000c1e1d00 */
[----:B------:R-:W-:Y:S01]  /*4a00*/  UISETP.NE.AND UP0, UPT, UR44, 0x3, UPT ;  /* 0x000000032c00788c */ /* 0x000fe2000bf05270 */
[----:B------:R-:W-:-:S05]  /*4a10*/  ISETP.GE.AND P2, PT, R16, R88, PT ;  /* 0x000000581000720c */ /* 0x000fca0003f46270 */
[----:B------:R-:W-:Y:S01]  /*4a20*/  PLOP3.LUT P3, PT, PT, PT, UP0, 0x80, 0x0 ;  /* 0x000000000000781c */ /* 0x000fe20003f6f008 */
[----:B---3--:R-:W-:Y:S02]  /*4a30*/  IMAD.MOV.U32 R11, RZ, RZ, R6 ;  /* 0x000000ffff0b7224 */ /* 0x008fe400078e0006 */
[----:B------:R-:W-:Y:S02]  /*4a40*/  IMAD.MOV.U32 R44, RZ, RZ, R7 ;  /* 0x000000ffff2c7224 */ /* 0x000fe400078e0007 */
[----:B------:R-:W-:Y:S01]  /*4a50*/  IMAD.MOV.U32 R46, RZ, RZ, R5 ;  /* 0x000000ffff2e7224 */ /* 0x000fe200078e0005 */
[----:B------:R-:W-:Y:S01]  /*4a60*/  PRMT R109, R109, 0x5410, R11 ;  /* 0x000054106d6d7816 */ /* 0x000fe2000000000b */
[----:B------:R-:W-:Y:S01]  /*4a70*/  IMAD.MOV.U32 R45, RZ, RZ, R4 ;  /* 0x000000ffff2d7224 */ /* 0x000fe200078e0004 */
[----:B------:R-:W-:Y:S02]  /*4a80*/  PRMT R110, R44, 0x7610, R110 ;  /* 0x000076102c6e7816 */ /* 0x000fe4000000006e */
[----:B------:R-:W-:-:S02]  /*4a90*/  PRMT R101, R101, 0x5410, R46 ;  /* 0x0000541065657816 */ /* 0x000fc4000000002e */
[----:B------:R-:W-:Y:S01]  /*4aa0*/  PRMT R112, R45, 0x7610, R112 ;  /* 0x000076102d707816 */ /* 0x000fe20000000070 */
[----:B----4-:R-:W-:Y:S02]  /*4ab0*/  IMAD.MOV.U32 R11, RZ, RZ, R34 ;  /* 0x000000ffff0b7224 */ /* 0x010fe400078e0022 */
[----:B0-----:R-:W-:Y:S02]  /*4ac0*/  IMAD.MOV.U32 R12, RZ, RZ, R35 ;  /* 0x000000ffff0c7224 */ /* 0x001fe400078e0023 */
[----:B------:R-:W-:Y:S01]  /*4ad0*/  IMAD.MOV.U32 R13, RZ, RZ, R32 ;  /* 0x000000ffff0d7224 */ /* 0x000fe200078e0020 */
[----:B------:R-:W-:Y:S01]  /*4ae0*/  PRMT R111, R111, 0x5410, R11 ;  /* 0x000054106f6f7816 */ /* 0x000fe2000000000b */
[----:B------:R-:W-:Y:S01]  /*4af0*/  IMAD.MOV.U32 R14, RZ, RZ, R33 ;  /* 0x000000ffff0e7224 */ /* 0x000fe200078e0021 */
[----:B------:R-:W-:Y:S02]  /*4b00*/  PRMT R119, R12, 0x7610, R119 ;  /* 0x000076100c777816 */ /* 0x000fe40000000077 */
[----:B------:R-:W-:-:S02]  /*4b10*/  PRMT R110, R110, 0x5410, R13 ;  /* 0x000054106e6e7816 */ /* 0x000fc4000000000d */
[----:B------:R-:W-:Y:S01]  /*4b20*/  PRMT R101, R14, 0x7610, R101 ;  /* 0x000076100e657816 */ /* 0x000fe20000000065 */
[----:B--2---:R-:W-:Y:S02]  /*4b30*/  IMAD.MOV.U32 R11, RZ, RZ, R38 ;  /* 0x000000ffff0b7224 */ /* 0x004fe400078e0026 */
[----:B------:R-:W-:Y:S02]  /*4b40*/  IMAD.MOV.U32 R12, RZ, RZ, R39 ;  /* 0x000000ffff0c7224 */ /* 0x000fe400078e0027 */
        /* <DEDUP_REMOVED lines=16> */
.L_x_14404:
[----:B------:R-:W-:Y:S01]  /*4c50*/  IMAD R87, R18, 0x8, R19 ;  /* 0x0000000812577824 */ /* 0x000fe200078e0213 */
[----:B------:R-:W-:Y:S01]  /*4c60*/  SHF.L.U32 R95, R206, 0x1f, RZ ;  /* 0x0000001fce5f7819 */ /* 0x000fe200000006ff */
[----:B------:R-:W0:Y:S01]  /*4c70*/  LDC R98, c[0x0][0x2f4] ;  /* 0x0000bd00ff627b82 */ /* 0x000e220000000800 */
[----:B------:R-:W-:Y:S02]  /*4c80*/  BSSY B1, `(.L_x_14405) ;  /* 0x0000003000017945 */ /* 0x000fe40003800000 */
[----:B------:R-:W1:Y:S02]  /*4c90*/  SYNCS.PHASECHK.TRANS64.TRYWAIT P4, [R87+URZ+0x22890], R95 ;  /* 0x0228905f570075a7 */ /* 0x000e64000808017f */
[----:B-1----:R-:W-:Y:S05]  /*4ca0*/  @!P4 BRA `(.L_x_14406) ;  /* 0x000001a800ccc947 */ /* 0x002fea0003800000 */
.L_x_14672:
[----:B------:R-:W-:Y:S05]  /*4cb0*/  BSYNC B1 ;  /* 0x0000000000017941 */ /* 0x000fea0003800000 */
.L_x_14405:
[----:B------:R-:W-:Y:S01]  /*4cc0*/  UMOV UR4, 0xffffffff ;  /* 0xffffffff00047882 */ /* 0x000fe20000000000 */
[----:B0-----:R-:W-:Y:S02]  /*4cd0*/  IMAD.IADD R102, R98, 0x1, -R61 ;  /* 0x0000000162667824 */ /* 0x001fe400078e0a3d */
[----:B------:R-:W-:Y:S05]  /*4ce0*/  BRA.DIV UR4, `(.L_x_14407) ;  /* 0x000001aa04d07947 */ /* 0x000fea000b800000 */
[----:B------:R0:W2:Y:S04]  /*4cf0*/  SHFL.IDX PT, R99, R97, RZ, 0x1c1f ;  /* 0x001c1fff61637589 */ /* 0x0000a800000e0000 */
[----:B------:R0:W3:Y:S02]  /*4d00*/  SHFL.IDX PT, R100, R96, RZ, 0x1c1f ;  /* 0x001c1fff60647589 */ /* 0x0000e400000e0000 */
.L_x_14676:
        /* <DEDUP_REMOVED lines=17> */
[----:B------:R-:W-:-:S04]  /*4e20*/  IMAD R14, R18, 0x1800, R13 ;  /* 0x00001800120e7824 */ /* 0x000fc800078e020d */
[----:B------:R-:W-:Y:S02]  /*4e30*/  IMAD R44, R14, 0x2, R19 ;  /* 0x000000020e2c7824 */ /* 0x000fe400078e0213 */
[----:B------:R-:W2:Y:S04]  /*4e40*/  LDS.128 R12, [R12+0x1c400] ;  /* 0x01c400000c0c7984 */ /* 0x000ea80000000c00 */
[----:B------:R-:W3:Y:S01]  /*4e50*/  LDS.128 R44, [R44+0x1c400] ;  /* 0x01c400002c2c7984 */ /* 0x000ee20000000c00 */
[----:B------:R-:W-:Y:S05]  /*4e60*/  @P2 BRA `(.L_x_14411) ;  /* 0x0000000400702947 */ /* 0x000fea0003800000 */
[----:B------:R-:W-:Y:S01]  /*4e70*/  SHF.R.U32.HI R105, RZ, 0x10, R33 ;  /* 0x00000010ff697819 */ /* 0x000fe20000011621 */
[----:B--2---:R-:W-:Y:S01]  /*4e80*/  IMAD.U32 R106, R13, 0x10000, RZ ;  /* 0x000100000d6a7824 */ /* 0x004fe200078e00ff */
[----:B------:R-:W-:Y:S02]  /*4e90*/  SHF.R.U32.HI R104, RZ, 0x10, R5 ;  /* 0x00000010ff687819 */ /* 0x000fe40000011605 */
[C---:B------:R-:W-:Y:S02]  /*4ea0*/  PRMT R105, R101.reuse, 0x5410, R105 ;  /* 0x0000541065697816 */ /* 0x040fe40000000069 */
[----:B------:R-:W-:Y:S02]  /*4eb0*/  PRMT R104, R101, 0x5432, R104 ;  /* 0x0000543265687816 */ /* 0x000fe40000000068 */
[----:B---3--:R-:W-:Y:S01]  /*4ec0*/  SHF.L.U32 R108, R45, 0x10, RZ ;  /* 0x000000102d6c7819 */ /* 0x008fe200000006ff */
[C---:B------:R-:W-:Y:S01]  /*4ed0*/  IMAD.U32 R101, R105.reuse, 0x10000, RZ ;  /* 0x0001000069657824 */ /* 0x040fe200078e00ff */
[----:B------:R-:W-:Y:S01]  /*4ee0*/  SHF.R.U64 R5, R4, 0x10, R5 ;  /* 0x0000001004057819 */ /* 0x000fe20000001205 */
[----:B------:R-:W-:Y:S01]  /*4ef0*/  IMAD.U32 R103, R104, 0x10000, RZ ;  /* 0x0001000068677824 */ /* 0x000fe200078e00ff */
[----:B------:R-:W-:Y:S01]  /*4f00*/  SHF.R.U64 R4, R32, 0x10, R33 ;  /* 0x0000001020047819 */ /* 0x000fe20000001221 */
[C---:B------:R-:W-:Y:S01]  /*4f10*/  FMUL.FTZ R107, R108.reuse, R101 ;  /* 0x000000656c6b7220 */ /* 0x040fe20000410000 */
[----:B------:R-:W-:Y:S01]  /*4f20*/  LOP3.LUT R32, R105, 0xffff0000, RZ, 0xc0, !PT ;  /* 0xffff000069207812 */ /* 0x000fe200078ec0ff */
[-C--:B------:R-:W-:Y:S01]  /*4f30*/  FMUL.FTZ R108, R108, R103.reuse ;  /* 0x000000676c6c7220 */ /* 0x080fe20000410000 */
[----:B------:R-:W-:Y:S01]  /*4f40*/  LOP3.LUT R33, R45, 0xffff0000, RZ, 0xc0, !PT ;  /* 0xffff00002d217812 */ /* 0x000fe200078ec0ff */
[----:B------:R-:W-:Y:S01]  /*4f50*/  FFMA.FTZ R103, R106, R103, -R107 ;  /* 0x000000676a677223 */ /* 0x000fe2000001086b */
        /* <DEDUP_REMOVED lines=9> */
[C---:B------:R-:W-:Y:S01]  /*4ff0*/  PRMT R105, R110.reuse, 0x5410, R105 ;  /* 0x000054106e697816 */ /* 0x040fe20000000069 */
[C---:B------:R-:W-:Y:S01]  /*5000*/  FFMA.FTZ R32, R13.reuse, R32, R33 ;  /* 0x000000200d207223 */ /* 0x040fe20000010021 */
[----:B------:R-:W-:Y:S01]  /*5010*/  FFMA.FTZ R104, R13, R104, -R106 ;  /* 0x000000680d687223 */ /* 0x000fe2000001086a */
[----:B------:R-:W-:Y:S01]  /*5020*/  IMAD.U32 R33, R45, 0x10000, RZ ;  /* 0x000100002d217824 */ /* 0x000fe200078e00ff */
[----:B------:R-:W-:Y:S01]  /*5030*/  PRMT R4, R110, 0x5432, R4 ;  /* 0x000054326e047816 */ /* 0x000fe20000000004 */
[----:B------:R-:W-:Y:S01]  /*5040*/  IMAD.U32 R13, R105, 0x10000, RZ ;  /* 0x00010000690d7824 */ /* 0x000fe200078e00ff */
[----:B------:R-:W-:Y:S01]  /*5050*/  LOP3.LUT R45, R45, 0xffff0000, RZ, 0xc0, !PT ;  /* 0xffff00002d2d7812 */ /* 0x000fe200078ec0ff */
[C---:B------:R-:W-:Y:S01]  /*5060*/  FMUL.FTZ R107, R108.reuse, R33 ;  /* 0x000000216c6b7220 */ /* 0x040fe20000410000 */
[----:B------:R-:W-:Y:S02]  /*5070*/  IMAD.U32 R106, R15, 0x10000, RZ ;  /* 0x000100000f6a7824 */ /* 0x000fe400078e00ff */
[----:B------:R-:W-:Y:S01]  /*5080*/  FMUL.FTZ R108, R108, R13 ;  /* 0x0000000d6c6c7220 */ /* 0x000fe20000410000 */
[----:B------:R-:W-:-:S02]  /*5090*/  LOP3.LUT R110, R47, 0xffff0000, RZ, 0xc0, !PT ;  /* 0xffff00002f6e7812 */ /* 0x000fc400078ec0ff */
[----:B------:R-:W-:Y:S01]  /*50a0*/  LOP3.LUT R105, R105, 0xffff0000, RZ, 0xc0, !PT ;  /* 0xffff000069697812 */ /* 0x000fe200078ec0ff */
[----:B------:R-:W-:Y:S01]  /*50b0*/  FFMA.FTZ R33, R106, R33, R108 ;  /* 0x000000216a217223 */ /* 0x000fe2000001006c */
[----:B------:R-:W-:Y:S01]  /*50c0*/  PRMT R5, R112, 0x5410, R5 ;  /* 0x0000541070057816 */ /* 0x000fe20000000005 */
[----:B------:R-:W-:Y:S01]  /*50d0*/  FFMA.FTZ R13, R106, R13, -R107 ;  /* 0x0000000d6a0d7223 */ /* 0x000fe2000001086b */
[----:B------:R-:W-:Y:S01]  /*50e0*/  LOP3.LUT R108, R15, 0xffff0000, RZ, 0xc0, !PT ;  /* 0xffff00000f6c7812 */ /* 0x000fe200078ec0ff */
[C---:B------:R-:W-:Y:S01]  /*50f0*/  FMUL.FTZ R15, R110.reuse, R45 ;  /* 0x0000002d6e0f7220 */ /* 0x040fe20000410000 */
[-C--:B------:R-:W-:Y:S01]  /*5100*/  FMUL.FTZ R110, R110, R105.reuse ;  /* 0x000000696e6e7220 */ /* 0x080fe20000410000 */
[----:B------:R-:W-:Y:S01]  /*5110*/  IMAD.U32 R112, R44, 0x10000, RZ ;  /* 0x000100002c707824 */ /* 0x000fe200078e00ff */
[----:B------:R-:W-:Y:S01]  /*5120*/  SHF.R.U64 R6, R6, 0x10, R7 ;  /* 0x0000001006067819 */ /* 0x000fe20000001207 */
[----:B------:R-:W-:Y:S01]  /*5130*/  FFMA.FTZ R106, R108, R105, -R15 ;  /* 0x000000696c6a7223 */ /* 0x000fe2000001080f */
[C---:B------:R-:W-:Y:S01]  /*5140*/  IMAD.U32 R47, R5.reuse, 0x10000, RZ ;  /* 0x00010000052f7824 */ /* 0x040fe200078e00ff */
[----:B------:R-:W-:Y:S01]  /*5150*/  LOP3.LUT R44, R44, 0xffff0000, RZ, 0xc0, !PT ;  /* 0xffff00002c2c7812 */ /* 0x000fe200078ec0ff */
[----:B------:R-:W-:Y:S01]  /*5160*/  FFMA.FTZ R108, R108, R45, R110 ;  /* 0x0000002d6c6c7223 */ /* 0x000fe2000001006e */
[C---:B------:R-:W-:Y:S01]  /*5170*/  LOP3.LUT R7, R4.reuse, 0xffff0000, RZ, 0xc0, !PT ;  /* 0xffff000004077812 */ /* 0x040fe200078ec0ff */
[----:B------:R-:W-:Y:S01]  /*5180*/  IMAD.U32 R45, R4, 0x10000, RZ ;  /* 0x00010000042d7824 */ /* 0x000fe200078e00ff */
[----:B------:R-:W-:Y:S01]  /*5190*/  LOP3.LUT R5, R5, 0xffff0000, RZ, 0xc0, !PT ;  /* 0xffff000005057812 */ /* 0x000fe200078ec0ff */
[----:B------:R-:W-:Y:S01]  /*51a0*/  IMAD.U32 R110, R12, 0x10000, RZ ;  /* 0x000100000c6e7824 */ /* 0x000fe200078e00ff */
[----:B------:R-:W-:Y:S01]  /*51b0*/  SHF.R.U64 R34, R34, 0x10, R35 ;  /* 0x0000001022227819 */ /* 0x000fe20000001223 */
[----:B------:R-:W-:Y:S01]  /*51c0*/  FMUL.FTZ R35, R44, R7 ;  /* 0x000000072c237220 */ /* 0x000fe20000410000 */
[----:B------:R-:W-:Y:S01]  /*51d0*/  LOP3.LUT R12, R12, 0xffff0000, RZ, 0xc0, !PT ;  /* 0xffff00000c0c7812 */ /* 0x000fe200078ec0ff */
[----:B------:R-:W-:Y:S01]  /*51e0*/  FMUL.FTZ R15, R112, R45 ;  /* 0x0000002d700f7220 */ /* 0x000fe20000410000 */
[----:B------:R-:W-:Y:S01]  /*51f0*/  FMUL.FTZ R44, R44, R5 ;  /* 0x000000052c2c7220 */ /* 0x000fe20000410000 */
[----:B------:R-:W-:Y:S01]  /*5200*/  PRMT R34, R111, 0x5432, R34 ;  /* 0x000054326f227816 */ /* 0x000fe20000000022 */
[----:B------:R-:W-:Y:S01]  /*5210*/  FMUL.FTZ R112, R112, R47 ;  /* 0x0000002f70707220 */ /* 0x000fe20000410000 */
[----:B------:R-:W-:Y:S01]  /*5220*/  PRMT R6, R109, 0x5432, R6 ;  /* 0x000054326d067816 */ /* 0x000fe20000000006 */
[C---:B------:R-:W-:Y:S01]  /*5230*/  FFMA.FTZ R4, R12.reuse, R5, -R35 ;  /* 0x000000050c047223 */ /* 0x040fe20000010823 */
[----:B------:R-:W-:Y:S01]  /*5240*/  FFMA.FTZ R12, R12, R7, R44 ;  /* 0x000000070c0c7223 */ /* 0x000fe2000001002c */
[C---:B------:R-:W-:Y:S01]  /*5250*/  FFMA.FTZ R15, R110.reuse, R47, -R15 ;  /* 0x0000002f6e0f7223 */ /* 0x040fe2000001080f */
[----:B------:R-:W-:Y:S01]  /*5260*/  FFMA.FTZ R45, R110, R45, R112 ;  /* 0x0000002d6e2d7223 */ /* 0x000fe20000010070 */
[C---:B------:R-:W-:Y:S01]  /*5270*/  IMAD.U32 R7, R46.reuse, 0x10000, RZ ;  /* 0x000100002e077824 */ /* 0x040fe200078e00ff */
        /* <DEDUP_REMOVED lines=11> */
[----:B------:R-:W-:Y:S01]  /*5330*/  LOP3.LUT R5, R14, 0xffff0000, RZ, 0xc0, !PT ;  /* 0xffff00000e057812 */ /* 0x000fe200078ec0ff */
[C---:B------:R-:W-:Y:S01]  /*5340*/  FMUL.FTZ R14, R47.reuse, R34 ;  /* 0x000000222f0e7220 */ /* 0x040fe20000410000 */
[-C--:B------:R-:W-:Y:S01]  /*5350*/  FMUL.FTZ R47, R47, R6.reuse ;  /* 0x000000062f2f7220 */ /* 0x080fe20000410000 */
[----:B------:R-:W-:Y:S01]  /*5360*/  F2FP.BF16.F32.PACK_AB R106, R106, R13 ;  /* 0x0000000d6a6a723e */ /* 0x000fe200000010ff */
[----:B------:R-:W-:Y:S02]  /*5370*/  IMAD.MOV.U32 R13, RZ, RZ, R103 ;  /* 0x000000ffff0d7224 */ /* 0x000fe400078e0067 */
[C---:B------:R-:W-:Y:S01]  /*5380*/  FFMA.FTZ R6, R5.reuse, R6, -R14 ;  /* 0x0000000605067223 */ /* 0x040fe2000001080e */
        /* <DEDUP_REMOVED lines=8> */
[----:B------:R-:W-:Y:S02]  /*5410*/  F2FP.BF16.F32.PACK_AB R14, R6, R35 ;  /* 0x00000023060e723e */ /* 0x000fe400000010ff */
[----:B------:R-:W-:-:S07]  /*5420*/  F2FP.BF16.F32.PACK_AB R46, R34, R7 ;  /* 0x00000007222e723e */ /* 0x000fce00000010ff */
.L_x_14411:
[----:B------:R-:W-:Y:S05]  /*5430*/  BSYNC B2 ;  /* 0x0000000000027941 */ /* 0x000fea0003800000 */
.L_x_14410:
[----:B------:R-:W-:Y:S01]  /*5440*/  ISETP.GE.AND P4, PT, R11, R98, PT ;  /* 0x000000620b00720c */ /* 0x000fe20003f86270 */
[----:B------:R-:W-:Y:S01]  /*5450*/  IMAD.MOV.U32 R4, RZ, RZ, R100 ;  /* 0x000000ffff047224 */ /* 0x000fe200078e0064 */
[----:B--2---:R4:W-:Y:S01]  /*5460*/  ST.E.128 desc[UR42][R88.64], R12 ;  /* 0x0000000c58007985 */ /* 0x0049e2000c101d2a */
[----:B------:R-:W-:-:S10]  /*5470*/  IMAD.MOV.U32 R5, RZ, RZ, R99 ;  /* 0x000000ffff057224 */ /* 0x000fd400078e0063 */
[----:B------:R-:W-:-:S05]  /*5480*/  @!P4 IMAD.WIDE R4, R11, 0x2, R4 ;  /* 0x000000020b04c825 */ /* 0x000fca00078e0204 */
[----:B---3--:R4:W-:Y:S02]  /*5490*/  @!P4 ST.E.128 desc[UR42][R4.64], R44 ;  /* 0x0000002c0400c985 */ /* 0x0089e4000c101d2a */
.L_x_14409:
[----:B------:R-:W-:Y:S05]  /*54a0*/  BSYNC B1 ;  /* 0x0000000000017941 */ /* 0x000fea0003800000 */
.L_x_14408:
[----:B------:R-:W-:-:S03]  /*54b0*/  UMOV UR4, 0xffffffff ;  /* 0xffffffff00047882 */ /* 0x000fc60000000000 */
[----:B------:R-:W-:Y:S05]  /*54c0*/  BRA.DIV UR4, `(.L_x_14412) ;  /* 0x000001a604247947 */ /* 0x000fea000b800000 */
[----:B0-----:R-:W0:Y:S04]  /*54d0*/  SHFL.IDX PT, R97, R97, 0x1, 0x1c1f ;  /* 0x003c1f0061617f89 */ /* 0x001e2800000e0000 */
[----:B------:R-:W0:Y:S02]  /*54e0*/  SHFL.IDX PT, R96, R96, 0x1, 0x1c1f ;  /* 0x003c1f0060607f89 */ /* 0x000e2400000e0000 */
.L_x_14680:
        /* <DEDUP_REMOVED lines=29> */
[----:B------:R-:W-:Y:S01]  /*56c0*/  SHF.R.U64 R34, R36, 0x10, R37 ;  /* 0x0000001024227819 */ /* 0x000fe20000001225 */
[----:B----4-:R-:W-:Y:S01]  /*56d0*/  IMAD.U32 R47, R15, 0x10000, RZ ;  /* 0x000100000f2f7824 */ /* 0x010fe200078e00ff */
[----:B------:R-:W-:Y:S01]  /*56e0*/  SHF.R.U32.HI R44, RZ, 0x10, R41 ;  /* 0x00000010ff2c7819 */ /* 0x000fe20000011629 */
[----:B0-----:R-:W-:Y:S01]  /*56f0*/  IMAD.U32 R45, R7, 0x10000, RZ ;  /* 0x00010000072d7824 */ /* 0x001fe200078e00ff */
[----:B------:R-:W-:Y:S02]  /*5700*/  SHF.R.U64 R35, R42, 0x10, R43 ;  /* 0x000000102a237819 */ /* 0x000fe4000000122b */
[----:B------:R-:W-:Y:S02]  /*5710*/  SHF.R.U32.HI R37, RZ, 0x10, R37 ;  /* 0x00000010ff257819 */ /* 0x000fe40000011625 */
[----:B------:R-:W-:Y:S02]  /*5720*/  SHF.R.U32.HI R42, RZ, 0x10, R43 ;  /* 0x00000010ff2a7819 */ /* 0x000fe4000001162b */
[----:B------:R-:W-:-:S02]  /*5730*/  SHF.R.U64 R36, R38, 0x10, R39 ;  /* 0x0000001026247819 */ /* 0x000fc40000001227 */
[----:B------:R-:W-:Y:S01]  /*5740*/  SHF.R.U32.HI R38, RZ, 0x10, R39 ;  /* 0x00000010ff267819 */ /* 0x000fe20000011627 */
[----:B------:R-:W-:Y:S01]  /*5750*/  IMAD.U32 R39, R13, 0x10000, RZ ;  /* 0x000100000d277824 */ /* 0x000fe200078e00ff */
[----:B------:R-:W-:Y:S02]  /*5760*/  PRMT R117, R117, 0x5410, R44 ;  /* 0x0000541075757816 */ /* 0x000fe4000000002c */
[----:B------:R-:W-:Y:S02]  /*5770*/  PRMT R118, R118, 0x5410, R37 ;  /* 0x0000541076767816 */ /* 0x000fe40000000025 */
[----:B------:R-:W-:Y:S01]  /*5780*/  PRMT R115, R115, 0x5410, R42 ;  /* 0x0000541073737816 */ /* 0x000fe2000000002a */
[----:B------:R-:W-:Y:S01]  /*5790*/  IMAD.U32 R88, R117, 0x10000, RZ ;  /* 0x0001000075587824 */ /* 0x000fe200078e00ff */
[----:B------:R-:W-:Y:S02]  /*57a0*/  PRMT R111, R111, 0x5410, R38 ;  /* 0x000054106f6f7816 */ /* 0x000fe40000000026 */
[----:B------:R-:W-:Y:S01]  /*57b0*/  SHF.R.U64 R41, R40, 0x10, R41 ;  /* 0x0000001028297819 */ /* 0x000fe20000001229 */
[C---:B------:R-:W-:Y:S01]  /*57c0*/  IMAD.U32 R40, R118.reuse, 0x10000, RZ ;  /* 0x0001000076287824 */ /* 0x040fe200078e00ff */
[----:B------:R-:W-:Y:S01]  /*57d0*/  LOP3.LUT R46, R13, 0xffff0000, RZ, 0xc0, !PT ;  /* 0xffff00000d2e7812 */ /* 0x000fe200078ec0ff */
[----:B------:R-:W-:Y:S01]  /*57e0*/  IMAD.U32 R42, R115, 0x10000, RZ ;  /* 0x00010000732a7824 */ /* 0x000fe200078e00ff */
[----:B------:R-:W-:Y:S01]  /*57f0*/  LOP3.LUT R117, R117, 0xffff0000, RZ, 0xc0, !PT ;  /* 0xffff000075757812 */ /* 0x000fe200078ec0ff */
[----:B------:R-:W-:Y:S01]  /*5800*/  IMAD.U32 R38, R111, 0x10000, RZ ;  /* 0x000100006f267824 */ /* 0x000fe200078e00ff */
[----:B------:R-:W-:Y:S01]  /*5810*/  LOP3.LUT R89, R118, 0xffff0000, RZ, 0xc0, !PT ;  /* 0xffff000076597812 */ /* 0x000fe200078ec0ff */
[----:B---3--:R-:W-:Y:S01]  /*5820*/  FMUL.FTZ R100, R39, R88 ;  /* 0x0000005827647220 */ /* 0x008fe20000410000 */
[----:B------:R-:W-:Y:S01]  /*5830*/  SHF.L.U32 R37, R5, 0x10, RZ ;  /* 0x0000001005257819 */ /* 0x000fe200000006ff */
[----:B------:R-:W-:Y:S01]  /*5840*/  FMUL.FTZ R43, R39, R40 ;  /* 0x00000028272b7220 */ /* 0x000fe20000410000 */
[----:B------:R-:W-:Y:S01]  /*5850*/  PRMT R109, R109, 0x5410, R36 ;  /* 0x000054106d6d7816 */ /* 0x000fe20000000024 */
[----:B------:R-:W-:Y:S01]  /*5860*/  FMUL.FTZ R36, R47, R42 ;  /* 0x0000002a2f247220 */ /* 0x000fe20000410000 */
[----:B------:R-:W-:Y:S01]  /*5870*/  LOP3.LUT R44, R5, 0xffff0000, RZ, 0xc0, !PT ;  /* 0xffff0000052c7812 */ /* 0x000fe200078ec0ff */
[C---:B--2---:R-:W-:Y:S01]  /*5880*/  FMUL.FTZ R99, R46.reuse, R117 ;  /* 0x000000752e637220 */ /* 0x044fe20000410000 */
[----:B------:R-:W-:Y:S01]  /*5890*/  PRMT R113, R113, 0x5410, R34 ;  /* 0x0000541071717816 */ /* 0x000fe20000000022 */
[-C--:B------:R-:W-:Y:S01]  /*58a0*/  FMUL.FTZ R46, R46, R89.reuse ;  /* 0x000000592e2e7220 */ /* 0x080fe20000410000 */
[----:B------:R-:W-:Y:S01]  /*58b0*/  PRMT R116, R116, 0x5410, R41 ;  /* 0x0000541074747816 */ /* 0x000fe20000000029 */
[----:B------:R-:W-:Y:S01]  /*58c0*/  FMUL.FTZ R47, R47, R38 ;  /* 0x000000262f2f7220 */ /* 0x000fe20000410000 */
[C---:B------:R-:W-:Y:S01]  /*58d0*/  FFMA.FTZ R39, R37.reuse, R40, -R100 ;  /* 0x0000002825277223 */ /* 0x040fe20000010864 */
[----:B------:R-:W-:Y:S01]  /*58e0*/  PRMT R114, R114, 0x5410, R35 ;  /* 0x0000541072727816 */ /* 0x000fe20000000023 */
[----:B------:R-:W-:Y:S01]  /*58f0*/  FFMA.FTZ R37, R37, R88, R43 ;  /* 0x0000005825257223 */ /* 0x000fe2000001002b */
[----:B------:R-:W-:Y:S01]  /*5900*/  FFMA.FTZ R35, R45, R38, -R36 ;  /* 0x000000262d237223 */ /* 0x000fe20000010824 */
[----:B------:R-:W-:Y:S01]  /*5910*/  LOP3.LUT R15, R15, 0xffff0000, RZ, 0xc0, !PT ;  /* 0xffff00000f0f7812 */ /* 0x000fe200078ec0ff */
[C---:B------:R-:W-:Y:S01]  /*5920*/  FFMA.FTZ R34, R44.reuse, R89, -R99 ;  /* 0x000000592c227223 */ /* 0x040fe20000010863 */
[----:B------:R-:W-:Y:S01]  /*5930*/  LOP3.LUT R88, R115, 0xffff0000, RZ, 0xc0, !PT ;  /* 0xffff000073587812 */ /* 0x000fe200078ec0ff */
[----:B------:R-:W-:Y:S01]  /*5940*/  FFMA.FTZ R44, R44, R117, R46 ;  /* 0x000000752c2c7223 */ /* 0x000fe2000001002e */
[----:B------:R-:W-:Y:S01]  /*5950*/  LOP3.LUT R36, R111, 0xffff0000, RZ, 0xc0, !PT ;  /* 0xffff00006f247812 */ /* 0x000fe200078ec0ff */
[----:B------:R-:W-:Y:S01]  /*5960*/  FFMA.FTZ R45, R45, R42, R47 ;  /* 0x0000002a2d2d7223 */ /* 0x000fe2000001002f */
[----:B------:R-:W-:Y:S01]  /*5970*/  IMAD.U32 R13, R12, 0x10000, RZ ;  /* 0x000100000c0d7824 */ /* 0x000fe200078e00ff */
[----:B------:R-:W-:Y:S01]  /*5980*/  LOP3.LUT R43, R7, 0xffff0000, RZ, 0xc0, !PT ;  /* 0xffff0000072b7812 */ /* 0x000fe200078ec0ff */
[----:B------:R-:W-:-:S02]  /*5990*/  IMAD.U32 R42, R113, 0x10000, RZ ;  /* 0x00010000712a7824 */ /* 0x000fc400078e00ff */
[C---:B------:R-:W-:Y:S01]  /*59a0*/  FMUL.FTZ R38, R15.reuse, R88 ;  /* 0x000000580f267220 */ /* 0x040fe20000410000 */
[----:B------:R-:W-:Y:S02]  /*59b0*/  IMAD.U32 R46, R116, 0x10000, RZ ;  /* 0x00010000742e7824 */ /* 0x000fe400078e00ff */
[----:B------:R-:W-:Y:S01]  /*59c0*/  FMUL.FTZ R102, R15, R36 ;  /* 0x000000240f667220 */ /* 0x000fe20000410000 */
[----:B------:R-:W-:Y:S01]  /*59d0*/  IMAD.U32 R5, R4, 0x10000, RZ ;  /* 0x0001000004057824 */ /* 0x000fe200078e00ff */
[----:B------:R-:W-:Y:S01]  /*59e0*/  LOP3.LUT R12, R12, 0xffff0000, RZ, 0xc0, !PT ;  /* 0xffff00000c0c7812 */ /* 0x000fe200078ec0ff */
[C---:B------:R-:W-:Y:S01]  /*59f0*/  FMUL.FTZ R100, R13.reuse, R46 ;  /* 0x0000002e0d647220 */ /* 0x040fe20000410000 */
[----:B------:R-:W-:Y:S01]  /*5a00*/  LOP3.LUT R15, R116, 0xffff0000, RZ, 0xc0, !PT ;  /* 0xffff0000740f7812 */ /* 0x000fe200078ec0ff */
[----:B------:R-:W-:Y:S01]  /*5a10*/  FMUL.FTZ R41, R13, R42 ;  /* 0x0000002a0d297220 */ /* 0x000fe20000410000 */
[----:B------:R-:W-:Y:S01]  /*5a20*/  LOP3.LUT R113, R113, 0xffff0000, RZ, 0xc0, !PT ;  /* 0xffff000071717812 */ /* 0x000fe200078ec0ff */
[C---:B------:R-:W-:Y:S01]  /*5a30*/  IMAD.U32 R7, R6.reuse, 0x10000, RZ ;  /* 0x0001000006077824 */ /* 0x040fe200078e00ff */
[----:B------:R-:W-:Y:S01]  /*5a40*/  LOP3.LUT R40, R6, 0xffff0000, RZ, 0xc0, !PT ;  /* 0xffff000006287812 */ /* 0x000fe200078ec0ff */
[----:B------:R-:W-:Y:S01]  /*5a50*/  FFMA.FTZ R36, R43, R36, -R38 ;  /* 0x000000242b247223 */ /* 0x000fe20000010826 */
[----:B------:R-:W-:Y:S01]  /*5a60*/  LOP3.LUT R4, R4, 0xffff0000, RZ, 0xc0, !PT ;  /* 0xffff000004047812 */ /* 0x000fe200078ec0ff */
[----:B------:R-:W-:-:S02]  /*5a70*/  IMAD.U32 R6, R14, 0x10000, RZ ;  /* 0x000100000e067824 */ /* 0x000fc400078e00ff */
[----:B------:R-:W-:Y:S01]  /*5a80*/  FFMA.FTZ R38, R43, R88, R102 ;  /* 0x000000582b267223 */ /* 0x000fe20000010066 */
[C---:B------:R-:W-:Y:S01]  /*5a90*/  FFMA.FTZ R13, R5.reuse, R42, -R100 ;  /* 0x0000002a050d7223 */ /* 0x040fe20000010864 */
[----:B------:R-:W-:Y:S01]  /*5aa0*/  FFMA.FTZ R46, R5, R46, R41 ;  /* 0x0000002e052e7223 */ /* 0x000fe20000010029 */
[----:B------:R-:W-:Y:S01]  /*5ab0*/  LOP3.LUT R14, R14, 0xffff0000, RZ, 0xc0, !PT ;  /* 0xffff00000e0e7812 */ /* 0x000fe200078ec0ff */
[----:B------:R-:W-:Y:S01]  /*5ac0*/  FMUL.FTZ R43, R12, R15 ;  /* 0x0000000f0c2b7220 */ /* 0x000fe20000410000 */
[C---:B------:R-:W-:Y:S01]  /*5ad0*/  IMAD.U32 R5, R109.reuse, 0x10000, RZ ;  /* 0x000100006d057824 */ /* 0x040fe200078e00ff */
[----:B------:R-:W-:Y:S01]  /*5ae0*/  LOP3.LUT R41, R114, 0xffff0000, RZ, 0xc0, !PT ;  /* 0xffff000072297812 */ /* 0x000fe200078ec0ff */
[-C--:B------:R-:W-:Y:S01]  /*5af0*/  FMUL.FTZ R47, R12, R113.reuse ;  /* 0x000000710c2f7220 */ /* 0x080fe20000410000 */
[----:B------:R-:W-:Y:S01]  /*5b00*/  LOP3.LUT R109, R109, 0xffff0000, RZ, 0xc0, !PT ;  /* 0xffff00006d6d7812 */ /* 0x000fe200078ec0ff */
[----:B------:R-:W-:Y:S02]  /*5b10*/  IMAD.U32 R12, R114, 0x10000, RZ ;  /* 0x00010000720c7824 */ /* 0x000fe400078e00ff */
[C---:B------:R-:W-:Y:S01]  /*5b20*/  FFMA.FTZ R42, R4.reuse, R113, -R43 ;  /* 0x00000071042a7223 */ /* 0x040fe2000001082b */
[----:B------:R-:W-:Y:S01]  /*5b30*/  FFMA.FTZ R47, R4, R15, R47 ;  /* 0x0000000f042f7223 */ /* 0x000fe2000001002f */
[----:B------:R-:W-:Y:S01]  /*5b40*/  FMUL.FTZ R43, R14, R41 ;  /* 0x000000290e2b7220 */ /* 0x000fe20000410000 */
        /* <DEDUP_REMOVED lines=16> */
[----:B------:R-:W-:-:S02]  /*5c50*/  F2FP.BF16.F32.PACK_AB R7, R36, R35 ;  /* 0x000000232407723e */ /* 0x000fc400000010ff */
[----:B------:R-:W-:-:S07]  /*5c60*/  F2FP.BF16.F32.PACK_AB R12, R47, R46 ;  /* 0x0000002e2f0c723e */ /* 0x000fce00000010ff */
.L_x_14414:
[----:B------:R-:W-:Y:S05]  /*5c70*/  BSYNC B1 ;  /* 0x0000000000017941 */ /* 0x000fea0003800000 */
.L_x_14413:
        /* <DEDUP_REMOVED lines=8> */
.L_x_14378:
[----:B------:R-:W-:-:S06]  /*5d00*/  UISETP.NE.AND UP0, UPT, UR44, 0x3, UPT ;  /* 0x000000032c00788c */ /* 0x000fcc000bf05270 */
[----:B------:R-:W-:-:S13]  /*5d10*/  PLOP3.LUT P3, PT, PT, PT, UP0, 0x80, 0x0 ;  /* 0x000000000000781c */ /* 0x000fda0003f6f008 */
[----:B------:R-:W-:Y:S05]  /*5d20*/  @!P3 BRA `(.L_x_14415) ;  /* 0x000000000004b947 */ /* 0x000fea0003800000 */
[----:B------:R-:W-:Y:S01]  /*5d30*/  BPT.TRAP 0x1 ;  /* 0x000000040000795c */ /* 0x000fe20000300000 */
.L_x_14415:
[----:B------:R-:W-:Y:S01]  /*5d40*/  IMAD R87, R18, 0x8, R19 ;  /* 0x0000000812577824 */ /* 0x000fe200078e0213 */
[----:B------:R-:W-:Y:S01]  /*5d50*/  SHF.L.U32 R95, R206, 0x1f, RZ ;  /* 0x0000001fce5f7819 */ /* 0x000fe200000006ff */
[----:B------:R-:W-:Y:S01]  /*5d60*/  BSSY B1, `(.L_x_14416) ;  /* 0x0000004000017945 */ /* 0x000fe20003800000 */
[----:B------:R-:W-:Y:S02]  /*5d70*/  SHF.R.S32.HI R92, RZ, 0x1f, R91 ;  /* 0x0000001fff5c7819 */ /* 0x000fe4000001145b */
[----:B------:R-:W0:Y:S02]  /*5d80*/  SYNCS.PHASECHK.TRANS64.TRYWAIT P2, [R87+URZ+0x22890], R95 ;  /* 0x0228905f570075a7 */ /* 0x000e24000804017f */
[----:B0-----:R-:W-:Y:S05]  /*5d90*/  @!P2 BRA `(.L_x_14417) ;  /* 0x0000019c003ca947 */ /* 0x001fea0003800000 */
.L_x_14681:
[----:B------:R-:W-:Y:S05]  /*5da0*/  BSYNC B1 ;  /* 0x0000000000017941 */ /* 0x000fea0003800000 */
.L_x_14416:
        /* <DEDUP_REMOVED lines=25> */
.L_x_14685:
        /* <DEDUP_REMOVED lines=13> */
.L_x_14420:
[----:B------:R-:W-:Y:S05]  /*6010*/  BSYNC B1 ;  /* 0x0000000000017941 */ /* 0x000fea0003800000 */
.L_x_14419:
[----:B------:R-:W-:-:S03]  /*6020*/  UMOV UR4, 0xffffffff ;  /* 0xffffffff00047882 */ /* 0x000fc60000000000 */
[----:B------:R-:W-:Y:S05]  /*6030*/  BRA.DIV UR4, `(.L_x_14421) ;  /* 0x0000019a04f47947 */ /* 0x000fea000b800000 */
[----:B--2-4-:R2:W4:Y:S04]  /*6040*/  SHFL.IDX PT, R5, R33, 0x1, 0x1c1f ;  /* 0x003c1f0021057f89 */ /* 0x01452800000e0000 */
[----:B---3--:R2:W3:Y:S02]  /*6050*/  SHFL.IDX PT, R7, R32, 0x1, 0x1c1f ;  /* 0x003c1f0020077f89 */ /* 0x0084e400000e0000 */
.L_x_14689:
        /* <DEDUP_REMOVED lines=13> */
.L_x_14397:
[----:B------:R-:W-:Y:S05]  /*6130*/  BSYNC B0 ;  /* 0x0000000000007941 */ /* 0x000fea0003800000 */
.L_x_14377:
        /* <DEDUP_REMOVED lines=17> */
.L_x_14423:
[----:B------:R-:W-:Y:S05]  /*6250*/  BSYNC B0 ;  /* 0x0000000000007941 */ /* 0x000fea0003800000 */
.L_x_14422:
[----:B------:R-:W3:Y:S01]  /*6260*/  SYNCS.PHASECHK.TRANS64.TRYWAIT P3, [R87+URZ+0x228b0], R95 ;  /* 0x0228b05f570075a7 */ /* 0x000ee2000806017f */
[----:B------:R-:W-:Y:S04]  /*6270*/  BSSY B0, `(.L_x_14424) ;  /* 0x0000002000007945 */ /* 0x000fe80003800000 */
[----:B---3--:R-:W-:Y:S05]  /*6280*/  @!P3 BRA `(.L_x_14425) ;  /* 0x0000019800acb947 */ /* 0x008fea0003800000 */
.L_x_14690:
[----:B------:R-:W-:Y:S05]  /*6290*/  BSYNC B0 ;  /* 0x0000000000007941 */ /* 0x000fea0003800000 */
.L_x_14424:
[----:B------:R4:W5:Y:S01]  /*62a0*/  LDL R45, [R1+0x24] ;  /* 0x00002400012d7983 */ /* 0x0009620000100800 */
[----:B------:R-:W-:Y:S01]  /*62b0*/  ULDC.64 UR4, c[0x0][0x328] ;  /* 0x0000ca0000047ab9 */ /* 0x000fe20000000a00 */
[----:B------:R-:W-:Y:S02]  /*62c0*/  ULDC.64 UR6, c[0x0][0x318] ;  /* 0x0000c60000067ab9 */ /* 0x000fe40000000a00 */
[----:B------:R4:W5:Y:S04]  /*62d0*/  LDL R44, [R1+0x20] ;  /* 0x00002000012c7983 */ /* 0x0009680000100800 */
[----:B------:R4:W5:Y:S04]  /*62e0*/  LDL R43, [R1+0x1c] ;  /* 0x00001c00012b7983 */ /* 0x0009680000100800 */
[----:B------:R4:W5:Y:S04]  /*62f0*/  LDL R42, [R1+0x18] ;  /* 0x00001800012a7983 */ /* 0x0009680000100800 */
[----:B------:R4:W5:Y:S04]  /*6300*/  LDL R40, [R1+0x10] ;  /* 0x0000100001287983 */ /* 0x0009680000100800 */
[----:B------:R4:W5:Y:S01]  /*6310*/  LDL R38, [R1+0xc] ;  /* 0x00000c0001267983 */ /* 0x0009620000100800 */
        /* <DEDUP_REMOVED lines=17> */
[----:B------:R-:W-:Y:S01]  /*6430*/  IMAD R34, R34, 0x2, R26 ;  /* 0x0000000222227824 */ /* 0x000fe200078e021a */
[----:B------:R-:W-:Y:S01]  /*6440*/  LEA.HI.X R36, R4, UR7, R5, 0x1, P3 ;  /* 0x0000000704247c11 */ /* 0x000fe200098f0c05 */
[----:B------:R4:W0:Y:S01]  /*6450*/  SHFL.IDX PT, R41, R35, RZ, 0x1c1f ;  /* 0x001c1fff23297589 */ /* 0x00082200000e0000 */
[----:B------:R-:W-:Y:S02]  /*6460*/  ISETP.GE.AND P3, PT, R94, 0x1, PT ;  /* 0x000000015e00780c */ /* 0x000fe40003f66270 */
[----:B------:R-:W-:Y:S01]  /*6470*/  LEA R11, R11, R26, 0x1 ;  /* 0x0000001a0b0b7211 */ /* 0x000fe200078e08ff */
[----:B------:R4:W0:Y:S10]  /*6480*/  SHFL.IDX PT, R39, R36, RZ, 0x1c1f ;  /* 0x001c1fff24277589 */ /* 0x00083400000e0000 */
[----:B----4-:R-:W-:Y:S05]  /*6490*/  @!P3 BRA `(.L_x_14427) ;  /* 0x0000000000a4b947 */ /* 0x010fea0003800000 */
[----:B------:R-:W-:Y:S02]  /*64a0*/  ISETP.NE.AND P5, PT, R77, RZ, PT ;  /* 0x000000ff4d00720c */ /* 0x000fe40003fa5270 */
[----:B------:R-:W-:Y:S02]  /*64b0*/  ISETP.NE.AND P4, PT, R78, RZ, PT ;  /* 0x000000ff4e00720c */ /* 0x000fe40003f85270 */
[----:B------:R-:W-:-:S09]  /*64c0*/  PRMT R37, R10, 0x8880, RZ ;  /* 0x000088800a257816 */ /* 0x000fd200000000ff */
[----:B------:R-:W4:Y:S01]  /*64d0*/  @P5 LDS.128 R4, [R34] ;  /* 0x0000000022045984 */ /* 0x000f220000000c00 */
[----:B012---:R-:W-:-:S04]  /*64e0*/  @P5 LEA R32, P3, R16, R41, 0x1 ;  /* 0x0000002910205211 */ /* 0x007fc800078608ff */
[----:B------:R-:W-:Y:S02]  /*64f0*/  @P5 LEA.HI.X R33, R16, R39, R17, 0x1, P3 ;  /* 0x0000002710215211 */ /* 0x000fe400018f0c11 */
[----:B------:R-:W-:-:S04]  /*6500*/  @P4 LEA R14, P3, R2, R41, 0x1 ;  /* 0x00000029020e4211 */ /* 0x000fc800078608ff */
[----:B------:R-:W-:Y:S02]  /*6510*/  @P4 LEA.HI.X R15, R2, R39, R205, 0x1, P3 ;  /* 0x00000027020f4211 */ /* 0x000fe400018f0ccd */
[----:B------:R-:W-:-:S13]  /*6520*/  ISETP.NE.AND P3, PT, R79, RZ, PT ;  /* 0x000000ff4f00720c */ /* 0x000fda0003f65270 */
[----:B------:R-:W-:-:S04]  /*6530*/  @P3 LEA R12, P6, R212, R41, 0x1 ;  /* 0x00000029d40c3211 */ /* 0x000fc800078c08ff */
[----:B-----5:R-:W-:Y:S01]  /*6540*/  @P3 LEA.HI.X R13, R212, R39, R45, 0x1, P6 ;  /* 0x00000027d40d3211 */ /* 0x020fe200030f0c2d */
[----:B----4-:R0:W-:Y:S01]  /*6550*/  @P5 ST.E.128 desc[UR42][R32.64], R4 ;  /* 0x0000000420005985 */ /* 0x0101e2000c101d2a */
[----:B------:R-:W-:-:S03]  /*6560*/  ISETP.NE.AND P5, PT, R80, RZ, PT ;  /* 0x000000ff5000720c */ /* 0x000fc60003fa5270 */
[----:B------:R-:W1:Y:S10]  /*6570*/  @P4 LDS.128 R4, [R11] ;  /* 0x000000000b044984 */ /* 0x000e740000000c00 */
        /* <DEDUP_REMOVED lines=27> */
.L_x_14427:
[----:B------:R-:W-:Y:S05]  /*6730*/  BSYNC B0 ;  /* 0x0000000000007941 */ /* 0x000fea0003800000 */
.L_x_14426:
[----:B------:R-:W-:Y:S01]  /*6740*/  ISETP.GE.AND P3, PT, R94, 0x41, PT ;  /* 0x000000415e00780c */ /* 0x000fe20003f66270 */
[----:B------:R0:W0:Y:S01]  /*6750*/  SHFL.IDX PT, R37, R36, 0x1, 0x1c1f ;  /* 0x003c1f0024257f89 */ /* 0x00002200000e0000 */
[----:B------:R-:W-:Y:S03]  /*6760*/  BSSY B0, `(.L_x_14428) ;  /* 0x000002c000007945 */ /* 0x000fe60003800000 */
[----:B------:R-:W0:Y:S08]  /*6770*/  SHFL.IDX PT, R35, R35, 0x1, 0x1c1f ;  /* 0x003c1f0023237f89 */ /* 0x000e3000000e0000 */
[----:B------:R-:W-:Y:S05]  /*6780*/  @!P3 BRA `(.L_x_14429) ;  /* 0x0000000000a4b947 */ /* 0x000fea0003800000 */
[----:B------:R-:W-:Y:S02]  /*6790*/  ISETP.NE.AND P5, PT, R77, RZ, PT ;  /* 0x000000ff4d00720c */ /* 0x000fe40003fa5270 */
[----:B------:R-:W-:Y:S02]  /*67a0*/  ISETP.NE.AND P4, PT, R78, RZ, PT ;  /* 0x000000ff4e00720c */ /* 0x000fe40003f85270 */
[----:B0-----:R-:W-:-:S09]  /*67b0*/  PRMT R36, R10, 0x8880, RZ ;  /* 0x000088800a247816 */ /* 0x001fd200000000ff */
[----:B----4-:R-:W0:Y:S01]  /*67c0*/  @P5 LDS.128 R4, [R34+0x2000] ;  /* 0x0020000022045984 */ /* 0x010e220000000c00 */
[----:B-12---:R-:W-:-:S04]  /*67d0*/  @P5 LEA R32, P3, R16, R35, 0x1 ;  /* 0x0000002310205211 */ /* 0x006fc800078608ff */
[----:B------:R-:W-:Y:S02]  /*67e0*/  @P5 LEA.HI.X R33, R16, R37, R17, 0x1, P3 ;  /* 0x0000002510215211 */ /* 0x000fe400018f0c11 */
[----:B------:R-:W-:-:S04]  /*67f0*/  @P4 LEA R14, P3, R2, R35, 0x1 ;  /* 0x00000023020e4211 */ /* 0x000fc800078608ff */
[----:B------:R-:W-:Y:S02]  /*6800*/  @P4 LEA.HI.X R15, R2, R37, R205, 0x1, P3 ;  /* 0x00000025020f4211 */ /* 0x000fe400018f0ccd */
[----:B------:R-:W-:-:S13]  /*6810*/  ISETP.NE.AND P3, PT, R79, RZ, PT ;  /* 0x000000ff4f00720c */ /* 0x000fda0003f65270 */
[----:B------:R-:W-:-:S04]  /*6820*/  @P3 LEA R12, P6, R212, R35, 0x1 ;  /* 0x00000023d40c3211 */ /* 0x000fc800078c08ff */
[----:B-----5:R-:W-:Y:S01]  /*6830*/  @P3 LEA.HI.X R13, R212, R37, R45, 0x1, P6 ;  /* 0x00000025d40d3211 */ /* 0x020fe200030f0c2d */
[----:B0-----:R0:W-:Y:S01]  /*6840*/  @P5 ST.E.128 desc[UR42][R32.64], R4 ;  /* 0x0000000420005985 */ /* 0x0011e2000c101d2a */
        /* <DEDUP_REMOVED lines=29> */
.L_x_14429:
[----:B------:R-:W-:Y:S05]  /*6a20*/  BSYNC B0 ;  /* 0x0000000000007941 */ /* 0x000fea0003800000 */
.L_x_14428:
[----:B------:R-:W-:Y:S01]  /*6a30*/  @!PT LDS RZ, [RZ] ;  /* 0x00000000fffff984 */ /* 0x000fe20000000800 */
[----:B------:R-:W-:Y:S01]  /*6a40*/  @!PT LDS RZ, [RZ] ;  /* 0x00000000fffff984 */ /* 0x000fe20000000800 */
[----:B------:R-:W-:Y:S01]  /*6a50*/  @!PT LDS RZ, [RZ] ;  /* 0x00000000fffff984 */ /* 0x000fe20000000800 */
[----:B------:R-:W-:Y:S01]  /*6a60*/  @!PT LDS RZ, [RZ] ;  /* 0x00000000fffff984 */ /* 0x000fe20000000800 */
[----:B------:R1:W-:Y:S06]  /*6a70*/  MEMBAR.ALL.CTA ;  /* 0x0000000000007992 */ /* 0x0003ec0000008000 */
[----:B-1----:R-:W1:Y:S01]  /*6a80*/  FENCE.VIEW.ASYNC.S ;  /* 0x00000000000073c6 */ /* 0x002e620000000000 */
[----:B---3--:R-:W-:Y:S01]  /*6a90*/  @!P2 VIADD R87, R87, 0x228c0 ;  /* 0x000228c05757a836 */ /* 0x008fe20000000000 */
[----:B-1----:R1:W-:Y:S01]  /*6aa0*/  BAR.SYNC.DEFER_BLOCKING R60, 0x80 ;  /* 0x0002003c0000751d */ /* 0x0023e20000010000 */
[----:B------:R-:W-:Y:S01]  /*6ab0*/  LOP3.LUT P3, RZ, R23, 0x2, RZ, 0xc0, !PT ;  /* 0x0000000217ff7812 */ /* 0x000fe2000786c0ff */
[----:B------:R-:W-:-:S02]  /*6ac0*/  VIADD R18, R18, 0x1 ;  /* 0x0000000112127836 */ /* 0x000fc40000000000 */
[----:B------:R-:W-:-:S04]  /*6ad0*/  @!P2 PRMT R87, RZ, 0x654, R87 ;  /* 0x00000654ff57a816 */ /* 0x000fc80000000057 */
[----:B------:R1:W-:Y:S01]  /*6ae0*/  @!P2 SYNCS.ARRIVE.TRANS64.RED.A1T0 RZ, [R87+URZ], RZ ;  /* 0x000000ff57ffa9a7 */ /* 0x0003e2000810043f */
[----:B------:R-:W-:-:S04]  /*6af0*/  ISETP.NE.AND P2, PT, R18, 0x2, PT ;  /* 0x000000021200780c */ /* 0x000fc80003f45270 */
[----:B0---4-:R-:W-:Y:S02]  /*6b00*/  SEL R5, RZ, 0x1, P2 ;  /* 0x00000001ff057807 */ /* 0x011fe40001000000 */
[----:B------:R-:W-:Y:S02]  /*6b10*/  SEL R18, R18, RZ, P2 ;  /* 0x000000ff12127207 */ /* 0x000fe40001000000 */
[----:B------:R-:W-:Y:S01]  /*6b20*/  LOP3.LUT R206, R206, R5, RZ, 0x3c, !PT ;  /* 0x00000005cece7212 */ /* 0x000fe200078e3cff */
[----:B------:R-:W-:Y:S06]  /*6b30*/  @P3 BRA `(.L_x_14430) ;  /* 0xffffffc000d43947 */ /* 0x000fec000383ffff */
[----:B------:R-:W0:Y:S01]  /*6b40*/  S2R R4, SR_TID.X ;  /* 0x0000000000047919 */ /* 0x000e220000002100 */
[----:B------:R-:W-:Y:S02]  /*6b50*/  PLOP3.LUT P0, PT, PT, PT, PT, 0x8, 0x0 ;  /* 0x000000000000781c */ /* 0x000fe40003f0e170 */
[----:B0-----:R-:W-:-:S04]  /*6b60*/  SHF.R.U32.HI R4, RZ, 0x7, R4 ;  /* 0x00000007ff047819 */ /* 0x001fc80000011604 */
[----:B------:R-:W-:-:S13]  /*6b70*/  ISETP.NE.AND P3, PT, R4, 0x1, PT ;  /* 0x000000010400780c */ /* 0x000fda0003f65270 */
[----:B------:R-:W-:Y:S05]  /*6b80*/  @!P3 WARPSYNC.ALL ;  /* 0x000000000000b948 */ /* 0x000fea0003800000 */
[----:B------:R-:W-:Y:S06]  /*6b90*/  @!P3 BAR.ARV 0x9, 0x100 ;  /* 0x024400000000bb1d */ /* 0x000fec0000002000 */
.L_x_14372:
[----:B------:R-:W3:Y:S01]  /*6ba0*/  LDL R5, [R1+0x4] ;  /* 0x0000040001057983 */ /* 0x000ee20000100800 */
[----:B------:R-:W0:Y:S01]  /*6bb0*/  LDC R0, c[0x0][0x448] ;  /* 0x00011200ff007b82 */ /* 0x000e220000000800 */
[----:B------:R-:W-:Y:S01]  /*6bc0*/  IMAD.MOV.U32 R176, RZ, RZ, RZ ;  /* 0x000000ffffb07224 */ /* 0x000fe200078e00ff */
[----:B0-----:R-:W-:-:S13]  /*6bd0*/  ISETP.NE.AND P1, PT, R0, 0x1, PT ;  /* 0x000000010000780c */ /* 0x001fda0003f25270 */
[----:B------:R-:W0:Y:S08]  /*6be0*/  @P1 LDC R3, c[0x0][0x44c] ;  /* 0x00011300ff031b82 */ /* 0x000e300000000800 */
[----:B------:R-:W4:Y:S01]  /*6bf0*/  @P1 LDC R4, c[0x0][0x450] ;  /* 0x00011400ff041b82 */ /* 0x000f220000000800 */
[----:B---3--:R-:W-:-:S04]  /*6c00*/  VIADD R0, R5, 0x7f ;  /* 0x0000007f05007836 */ /* 0x008fc80000000000 */
[----:B0-----:R-:W-:-:S05]  /*6c10*/  @P1 IMAD.HI.U32 R3, R0, R3, RZ ;  /* 0x0000000300031227 */ /* 0x001fca00078e00ff */
[----:B----4-:R-:W-:-:S05]  /*6c20*/  @P1 SHF.R.U32.HI R0, RZ, R4, R3 ;  /* 0x00000004ff001219 */ /* 0x010fca0000011603 */
[----:B------:R-:W-:-:S04]  /*6c30*/  IMAD.IADD R0, R31, 0x1, R0 ;  /* 0x000000011f007824 */ /* 0x000fc800078e0200 */
[----:B------:R-:W-:-:S05]  /*6c40*/  IMAD.HI R0, R0, 0x2aaaaaab, RZ ;  /* 0x2aaaaaab00007827 */ /* 0x000fca00078e02ff */
[----:B------:R-:W-:-:S04]  /*6c50*/  SHF.R.U32.HI R3, RZ, 0x1f, R0 ;  /* 0x0000001fff037819 */ /* 0x000fc80000011600 */
[----:B------:R-:W-:-:S04]  /*6c60*/  LEA.HI.SX32 R3, R0, R3, 0x1c ;  /* 0x0000000300037211 */ /* 0x000fc800078fe2ff */
[----:B------:R-:W-:-:S04]  /*6c70*/  VIMNMX R9, R30, R3, PT ;  /* 0x000000031e097248 */ /* 0x000fc80003fe0100 */
[----:B------:R-:W-:Y:S01]  /*6c80*/  ISETP.GE.AND P1, PT, R9, 0x1, PT ;  /* 0x000000010900780c */ /* 0x000fe20003f26270 */
[----:B------:R-:W-:-:S12]  /*6c90*/  @P0 BRA `(.L_x_14431) ;  /* 0x00000000000c0947 */ /* 0x000fd80003800000 */
[----:B------:R-:W0:Y:S01]  /*6ca0*/  FENCE.VIEW.ASYNC.G ;  /* 0x00000000000073c6 */ /* 0x000e220000000100 */
[----:B------:R-:W-:Y:S05]  /*6cb0*/  WARPSYNC.ALL ;  /* 0x0000000000007948 */ /* 0x000fea0003800000 */
[----:B0-----:R-:W-:Y:S06]  /*6cc0*/  BAR.ARV 0xc, 0x180 ;  /* 0x0306000000007b1d */ /* 0x001fec0000002000 */
.L_x_14431:
[----:B------:R-:W-:Y:S04]  /*6cd0*/  BSSY B0, `(.L_x_14432) ;  /* 0x0000020000007945 */ /* 0x000fe80003800000 */
        /* <DEDUP_REMOVED lines=15> */
[----:B------:R0:W3:Y:S02]  /*6dd0*/  F2I.FTZ.U32.TRUNC.NTZ R5, R4 ;  /* 0x0000000400057305 */ /* 0x0000e4000021f000 */
[----:B0-----:R-:W-:Y:S02]  /*6de0*/  IMAD.MOV.U32 R4, RZ, RZ, RZ ;  /* 0x000000ffff047224 */ /* 0x001fe400078e00ff */
        /* <DEDUP_REMOVED lines=14> */
.L_x_14433:
[----:B------:R-:W-:Y:S05]  /*6ed0*/  BSYNC B0 ;  /* 0x0000000000007941 */ /* 0x000fea0003800000 */
.L_x_14432:
[----:B------:R-:W3:Y:S01]  /*6ee0*/  LDL R0, [R1+0x58] ;  /* 0x0000580001007983 */ /* 0x000ee20000100800 */
        /* <DEDUP_REMOVED lines=28> */
[----:B--2---:R-:W-:Y:S02]  /*70b0*/  CS2R R98, SRZ ;  /* 0x0000000000627805 */ /* 0x004fe4000001ff00 */
        /* <DEDUP_REMOVED lines=26> */
[----:B-----5:R-:W-:Y:S02]  /*7260*/  CS2R R44, SRZ ;  /* 0x00000000002c7805 */ /* 0x020fe4000001ff00 */
        /* <DEDUP_REMOVED lines=23> */
.L_x_14693:
        /* <DEDUP_REMOVED lines=26> */
.L_x_14437:
[----:B------:R-:W-:Y:S05]  /*7580*/  BSYNC B6 ;  /* 0x0000000000067941 */ /* 0x000fea0003800000 */
.L_x_14436:
        /* <DEDUP_REMOVED lines=13> */
.L_x_14441:
[----:B--2---:R2:W3:Y:S02]  /*7660*/  SYNCS.PHASECHK.TRANS64.TRYWAIT P0, [R19+URZ+0x22800], R0 ;  /* 0x02280000130075a7 */ /* 0x0044e4000800017f */
[----:B---3--:R-:W-:Y:S05]  /*7670*/  @!P0 NANOSLEEP.SYNCS 0x989680 ;  /* 0x009896800000895d */ /* 0x008fea0003900000 */
[----:B------:R-:W3:Y:S02]  /*7680*/  @!P0 SYNCS.PHASECHK.TRANS64 P0, [R19+URZ+0x22800], R0 ;  /* 0x02280000130085a7 */ /* 0x000ee4000800007f */
[----:B---3--:R-:W-:Y:S05]  /*7690*/  @!P0 BRA `(.L_x_14441) ;  /* 0xfffffffc00f08947 */ /* 0x008fea000383ffff */
.L_x_14440:
[----:B------:R-:W-:Y:S05]  /*76a0*/  BSYNC B0 ;  /* 0x0000000000007941 */ /* 0x000fea0003800000 */
.L_x_14439:
[----:B------:R-:W-:Y:S05]  /*76b0*/  BRA `(.L_x_14442) ;  /* 0x0000002c00c87947 */ /* 0x000fea0003800000 */
.L_x_14438:
[----:B------:R-:W-:Y:S01]  /*76c0*/  LOP3.LUT P0, RZ, R26, 0x3ff, RZ, 0xc0, !PT ;  /* 0x000003ff1aff7812 */ /* 0x000fe2000780c0ff */
[----:B------:R-:W-:Y:S01]  /*76d0*/  ULDC.64 UR4, c[0x0][0x3f8] ;  /* 0x0000fe0000047ab9 */ /* 0x000fe20000000a00 */
[----:B------:R-:W-:Y:S01]  /*76e0*/  SHF.R.S32.HI R0, RZ, 0x1f, R24 ;  /* 0x0000001fff007819 */ /* 0x000fe20000011418 */
[----:B------:R-:W-:Y:S01]  /*76f0*/  ULDC.64 UR6, c[0x0][0x408] ;  /* 0x0001020000067ab9 */ /* 0x000fe20000000a00 */
[----:B------:R-:W-:Y:S01]  /*7700*/  IMAD.WIDE.U32 R26, R24, UR4, RZ ;  /* 0x00000004181a7c25 */ /* 0x000fe2000f8e00ff */
        /* <DEDUP_REMOVED lines=25> */
.L_x_14444:
[----:B------:R-:W-:Y:S05]  /*78a0*/  BSYNC B6 ;  /* 0x0000000000067941 */ /* 0x000fea0003800000 */
.L_x_14443:
[----:B------:R-:W2:Y:S01]  /*78b0*/  LDL R39, [R1+0x4] ;  /* 0x0000040001277983 */ /* 0x000ea20000100800 */
[----:B------:R-:W-:Y:S01]  /*78c0*/  LEA.HI R33, R33, R28, RZ, 0x2 ;  /* 0x0000001c21217211 */ /* 0x000fe200078f10ff */
[----:B------:R-:W-:Y:S01]  /*78d0*/  ULDC.U8 UR4, c[0x0][0x410] ;  /* 0x0001040000047ab9 */ /* 0x000fe20000000000 */
[----:B------:R-:W-:Y:S01]  /*78e0*/  BSSY B0, `(.L_x_14445) ;  /* 0x00002c7000007945 */ /* 0x000fe20003800000 */
[----:B------:R-:W-:Y:S02]  /*78f0*/  ISETP.NE.AND P0, PT, RZ, UR4, PT ;  /* 0x00000004ff007c0c */ /* 0x000fe4000bf05270 */
[----:B------:R-:W-:Y:S02]  /*7900*/  SHF.R.S32.HI R3, RZ, 0x1f, R33 ;  /* 0x0000001fff037819 */ /* 0x000fe40000011421 */
[----:B------:R-:W-:Y:S02]  /*7910*/  LOP3.LUT R33, R33, 0xfffffffc, RZ, 0xc0, !PT ;  /* 0xfffffffc21217812 */ /* 0x000fe400078ec0ff */
[----:B------:R-:W-:-:S03]  /*7920*/  LEA.HI R3, R3, R202, RZ, 0x3 ;  /* 0x000000ca03037211 */ /* 0x000fc600078f18ff */
[----:B------:R-:W-:Y:S01]  /*7930*/  IMAD.IADD R7, R28, 0x1, -R33 ;  /* 0x000000011c077824 */ /* 0x000fe200078e0a21 */
[----:B------:R-:W-:-:S05]  /*7940*/  LOP3.LUT R3, R3, 0xfffffff8, RZ, 0xc0, !PT ;  /* 0xfffffff803037812 */ /* 0x000fca00078ec0ff */
[C---:B------:R-:W-:Y:S02]  /*7950*/  IMAD.IADD R33, R202.reuse, 0x1, -R3 ;  /* 0x00000001ca217824 */ /* 0x040fe400078e0a03 */
[----:B--2---:R-:W-:Y:S01]  /*7960*/  IMAD.IADD R40, R202, 0x1, R39 ;  /* 0x00000001ca287824 */ /* 0x004fe200078e0227 */
[----:B------:R-:W-:Y:S06]  /*7970*/  @!P0 BRA `(.L_x_14446) ;  /* 0x00000014009c8947 */ /* 0x000fec0003800000 */
[----:B------:R-:W1:Y:S01]  /*7980*/  LDC R35, c[0x0][0x448] ;  /* 0x00011200ff237b82 */ /* 0x000e620000000800 */
[----:B------:R-:W-:Y:S01]  /*7990*/  IMAD R3, R7, 0x40, R40 ;  /* 0x0000004007037824 */ /* 0x000fe200078e0228 */
[----:B------:R-:W-:Y:S01]  /*79a0*/  ULDC.64 UR4, c[0x0][0x3f8] ;  /* 0x0000fe0000047ab9 */ /* 0x000fe20000000a00 */
[----:B------:R-:W-:Y:S01]  /*79b0*/  ULDC.64 UR6, c[0x0][0x408] ;  /* 0x0001020000067ab9 */ /* 0x000fe20000000a00 */
[----:B------:R-:W-:Y:S01]  /*79c0*/  IMAD.MOV.U32 R27, RZ, RZ, R29 ;  /* 0x000000ffff1b7224 */ /* 0x000fe200078e001d */
[----:B------:R-:W-:Y:S01]  /*79d0*/  SHF.R.S32.HI R38, RZ, 0x1f, R207 ;  /* 0x0000001fff267819 */ /* 0x000fe200000114cf */
[----:B------:R-:W-:Y:S01]  /*79e0*/  IMAD.MOV.U32 R25, RZ, RZ, R31 ;  /* 0x000000ffff197224 */ /* 0x000fe200078e001f */
[----:B-1----:R-:W-:-:S13]  /*79f0*/  ISETP.NE.AND P0, PT, R35, 0x1, PT ;  /* 0x000000012300780c */ /* 0x002fda0003f05270 */
[----:B------:R-:W1:Y:S08]  /*7a00*/  @P0 LDC R0, c[0x0][0x44c] ;  /* 0x00011300ff000b82 */ /* 0x000e700000000800 */
[----:B------:R-:W2:Y:S01]  /*7a10*/  @P0 LDC R5, c[0x0][0x450] ;  /* 0x00011400ff050b82 */ /* 0x000ea20000000800 */
        /* <DEDUP_REMOVED lines=23> */
.L_x_14699:
[----:B------:R-:W5:Y:S01]  /*7b90*/  LDL R4, [R1+0x8] ;  /* 0x0000080001047983 */ /* 0x000f620000100800 */
[----:B------:R-:W-:Y:S01]  /*7ba0*/  BSSY B1, `(.L_x_14448) ;  /* 0x000001e000017945 */ /* 0x000fe20003800000 */
[----:B------:R-:W-:Y:S02]  /*7bb0*/  CS2R R24, SRZ ;  /* 0x0000000000187805 */ /* 0x000fe4000001ff00 */
[----:B------:R-:W-:Y:S02]  /*7bc0*/  CS2R R26, SRZ ;  /* 0x00000000001a7805 */ /* 0x000fe4000001ff00 */
[----:B------:R-:W-:Y:S02]  /*7bd0*/  CS2R R20, SRZ ;  /* 0x0000000000147805 */ /* 0x000fe4000001ff00 */
[----:B------:R-:W-:Y:S01]  /*7be0*/  CS2R R28, SRZ ;  /* 0x00000000001c7805 */ /* 0x000fe2000001ff00 */
[----:B-----5:R-:W-:-:S05]  /*7bf0*/  IMAD R35, R4, R35, RZ ;  /* 0x0000002304237224 */ /* 0x020fca00078e02ff */
[----:B------:R-:W-:-:S13]  /*7c00*/  ISETP.GE.AND P0, PT, R40, R35, PT ;  /* 0x000000232800720c */ /* 0x000fda0003f06270 */
[----:B------:R-:W-:Y:S05]  /*7c10*/  @P0 BRA `(.L_x_14449) ;  /* 0x0000000000580947 */ /* 0x000fea0003800000 */
[----:B------:R-:W-:Y:S01]  /*7c20*/  ULDC UR4, c[0x0][0x3f4] ;  /* 0x0000fd0000047ab9 */ /* 0x000fe20000000800 */
[----:B---3--:R-:W-:Y:S01]  /*7c30*/  IMAD.MOV.U32 R4, RZ, RZ, R3 ;  /* 0x000000ffff047224 */ /* 0x008fe200078e0003 */
[----:B------:R-:W-:Y:S01]  /*7c40*/  ISETP.GE.AND P2, PT, R200, UR4, PT ;  /* 0x00000004c8007c0c */ /* 0x000fe2000bf46270 */
[----:B--2---:R-:W-:Y:S01]  /*7c50*/  IMAD.MOV.U32 R5, RZ, RZ, R0 ;  /* 0x000000ffff057224 */ /* 0x004fe200078e0000 */
[----:B------:R-:W-:Y:S02]  /*7c60*/  ISETP.GE.AND P3, PT, R207, UR4, PT ;  /* 0x00000004cf007c0c */ /* 0x000fe4000bf66270 */
[----:B------:R-:W-:Y:S01]  /*7c70*/  CS2R R26, SRZ ;  /* 0x00000000001a7805 */ /* 0x000fe2000001ff00 */
[----:B----4-:R-:W-:-:S08]  /*7c80*/  IMAD.MOV.U32 R9, RZ, RZ, R7 ;  /* 0x000000ffff097224 */ /* 0x010fd000078e0007 */
[----:B------:R-:W-:Y:S02]  /*7c90*/  @!P2 IMAD.WIDE R4, R200, 0x2, R4 ;  /* 0x00000002c804a825 */ /* 0x000fe400078e0204 */
[C---:B------:R-:W-:Y:S02]  /*7ca0*/  @!P3 SHF.L.U64.HI R11, R207.reuse, 0x1, R38 ;  /* 0x00000001cf0bb819 */ /* 0x040fe40000010226 */
[----:B------:R-:W-:Y:S01]  /*7cb0*/  @!P3 IMAD.SHL.U32 R6, R207, 0x2, RZ ;  /* 0x00000002cf06b824 */ /* 0x000fe200078e00ff */
[----:B------:R2:W5:Y:S01]  /*7cc0*/  @!P2 LD.E.64 R26, desc[UR42][R4.64] ;  /* 0x0000002a041aa980 */ /* 0x000562000c101b00 */
[----:B------:R-:W-:Y:S02]  /*7cd0*/  CS2R R28, SRZ ;  /* 0x00000000001c7805 */ /* 0x000fe4000001ff00 */
[----:B------:R-:W-:Y:S02]  /*7ce0*/  CS2R R24, SRZ ;  /* 0x0000000000187805 */ /* 0x000fe4000001ff00 */
[----:B------:R-:W-:-:S02]  /*7cf0*/  CS2R R20, SRZ ;  /* 0x0000000000147805 */ /* 0x000fc4000001ff00 */
[-C--:B--2---:R-:W-:Y:S02]  /*7d00*/  @!P3 IADD3 R4, P0, R3, R6.reuse, RZ ;  /* 0x000000060304b210 */ /* 0x084fe40007f1e0ff */
[----:B0-----:R-:W-:Y:S01]  /*7d10*/  @!P3 IADD3 R6, P1, R8, R6, RZ ;  /* 0x000000060806b210 */ /* 0x001fe20007f3e0ff */
[----:B------:R-:W-:-:S04]  /*7d20*/  @!P2 IMAD.WIDE R8, R200, 0x2, R8 ;  /* 0x00000002c808a825 */ /* 0x000fc800078e0208 */
[--C-:B------:R-:W-:Y:S01]  /*7d30*/  @!P3 IMAD.X R5, R0, 0x1, R11.reuse, P0 ;  /* 0x000000010005b824 */ /* 0x100fe200000e060b */
[----:B------:R0:W5:Y:S01]  /*7d40*/  @!P2 LD.E.64 R28, desc[UR42][R8.64] ;  /* 0x0000002a081ca980 */ /* 0x000162000c101b00 */
[----:B------:R-:W-:-:S03]  /*7d50*/  @!P3 IMAD.X R7, R7, 0x1, R11, P1 ;  /* 0x000000010707b824 */ /* 0x000fc600008e060b */
[----:B------:R0:W5:Y:S04]  /*7d60*/  @!P3 LD.E.64 R24, desc[UR42][R4.64] ;  /* 0x0000002a0418b980 */ /* 0x000168000c101b00 */
[----:B------:R0:W5:Y:S02]  /*7d70*/  @!P3 LD.E.64 R20, desc[UR42][R6.64] ;  /* 0x0000002a0614b980 */ /* 0x000164000c101b00 */
.L_x_14449:
[----:B------:R-:W-:Y:S05]  /*7d80*/  BSYNC B1 ;  /* 0x0000000000017941 */ /* 0x000fea0003800000 */
.L_x_14448:
        /* <DEDUP_REMOVED lines=20> */
.L_x_14705:
[----:B------:R-:W5:Y:S01]  /*7ed0*/  LDL R5, [R1+0x54] ;  /* 0x0000540001057983 */ /* 0x000f620000100800 */
[----:B------:R-:W-:Y:S01]  /*7ee0*/  IADD3 R40, R40, 0x40, RZ ;  /* 0x0000004028287810 */ /* 0x000fe20007ffe0ff */
[----:B------:R-:W-:Y:S01]  /*7ef0*/  BSSY B1, `(.L_x_14451) ;  /* 0x0000021000017945 */ /* 0x000fe20003800000 */
[----:B------:R-:W-:Y:S02]  /*7f00*/  CS2R R12, SRZ ;  /* 0x00000000000c7805 */ /* 0x000fe4000001ff00 */
[----:B0-----:R-:W-:Y:S02]  /*7f10*/  CS2R R10, SRZ ;  /* 0x00000000000a7805 */ /* 0x001fe4000001ff00 */
[----:B------:R-:W-:Y:S02]  /*7f20*/  ISETP.GE.AND P0, PT, R40, R35, PT ;  /* 0x000000232800720c */ /* 0x000fe40003f06270 */
[----:B------:R-:W-:Y:S02]  /*7f30*/  CS2R R14, SRZ ;  /* 0x00000000000e7805 */ /* 0x000fe4000001ff00 */
        /* <DEDUP_REMOVED lines=10> */
[----:B------:R-:W-:Y:S01]  /*7fe0*/  CS2R R12, SRZ ;  /* 0x00000000000c7805 */ /* 0x000fe2000001ff00 */
[----:B-1----:R-:W-:-:S08]  /*7ff0*/  IMAD.MOV.U32 R8, RZ, RZ, R30 ;  /* 0x000000ffff087224 */ /* 0x002fd000078e001e */
        /* <DEDUP_REMOVED lines=16> */
.L_x_14452:
[----:B------:R-:W-:Y:S05]  /*8100*/  BSYNC B1 ;  /* 0x0000000000017941 */ /* 0x000fea0003800000 */
.L_x_14451:
[----:B0---4-:R-:W4:Y:S01]  /*8110*/  LDL R7, [R1+0x38] ;  /* 0x0000380001077983 */ /* 0x011f220000100800 */
[----:B------:R-:W0:Y:S01]  /*8120*/  SYNCS.PHASECHK.TRANS64.TRYWAIT P0, [R19+URZ+0x22800], R36 ;  /* 0x02280024130075a7 */ /* 0x000e22000800017f */
[C---:B--2---:R-:W-:Y:S01]  /*8130*/  IMAD.SHL.U32 R0, R33.reuse, 0x40, RZ ;  /* 0x0000004021007824 */ /* 0x044fe200078e00ff */
[----:B------:R-:W-:Y:S01]  /*8140*/  LOP3.LUT P2, RZ, R33, 0x4, RZ, 0xc0, !PT ;  /* 0x0000000421ff7812 */ /* 0x000fe2000784c0ff */
[----:B-----5:R-:W-:Y:S01]  /*8150*/  IMAD.MOV.U32 R4, RZ, RZ, R8 ;  /* 0x000000ffff047224 */ /* 0x020fe200078e0008 */
[----:B------:R-:W-:Y:S01]  /*8160*/  VIADDMNMX R31, R35, -R39, 0x80, PT ;  /* 0x00000080231f7446 */ /* 0x000fe20003800927 */
[----:B------:R-:W-:Y:S01]  /*8170*/  IMAD.MOV.U32 R5, RZ, RZ, R13 ;  /* 0x000000ffff057224 */ /* 0x000fe200078e000d */
[----:B---3--:R-:W-:Y:S01]  /*8180*/  LOP3.LUT R3, R0, 0x1c0, RZ, 0xc0, !PT ;  /* 0x000001c000037812 */ /* 0x008fe200078ec0ff */
[----:B------:R-:W-:Y:S01]  /*8190*/  IMAD.MOV.U32 R6, RZ, RZ, R10 ;  /* 0x000000ffff067224 */ /* 0x000fe200078e000a */
[----:B------:R-:W-:Y:S01]  /*81a0*/  PRMT R33, R4, 0x7610, R33 ;  /* 0x0000761004217816 */ /* 0x000fe20000000021 */
[----:B------:R-:W-:Y:S01]  /*81b0*/  IMAD.MOV.U32 R4, RZ, RZ, R12 ;  /* 0x000000ffff047224 */ /* 0x000fe200078e000c */
[----:B------:R-:W-:Y:S01]  /*81c0*/  LOP3.LUT R0, R3, 0x18, R16, 0xf8, !PT ;  /* 0x0000001803007812 */ /* 0x000fe200078ef810 */
[----:B------:R-:W-:Y:S01]  /*81d0*/  BSSY B1, `(.L_x_14453) ;  /* 0x0000012000017945 */ /* 0x000fe20003800000 */
[----:B------:R-:W-:-:S02]  /*81e0*/  SHF.R.U32.HI R3, RZ, 0x3, R3 ;  /* 0x00000003ff037819 */ /* 0x000fc40000011603 */
[----:B------:R-:W-:Y:S01]  /*81f0*/  PRMT R47, R5, 0x7610, R47 ;  /* 0x00007610052f7816 */ /* 0x000fe2000000002f */
[----:B------:R-:W-:Y:S01]  /*8200*/  IMAD.MOV.U32 R5, RZ, RZ, R14 ;  /* 0x000000ffff057224 */ /* 0x000fe200078e000e */
[----:B------:R-:W-:Y:S01]  /*8210*/  LOP3.LUT R0, R0, R3, RZ, 0x3c, !PT ;  /* 0x0000000300007212 */ /* 0x000fe200078e3cff */
[----:B------:R-:W-:Y:S01]  /*8220*/  IMAD.MOV.U32 R3, RZ, RZ, R9 ;  /* 0x000000ffff037224 */ /* 0x000fe200078e0009 */
[----:B------:R-:W-:Y:S02]  /*8230*/  PRMT R34, R6, 0x7610, R34 ;  /* 0x0000761006227816 */ /* 0x000fe40000000022 */
[----:B------:R-:W-:Y:S01]  /*8240*/  PRMT R48, R5, 0x7610, R48 ;  /* 0x0000761005307816 */ /* 0x000fe20000000030 */
[----:B------:R-:W-:Y:S01]  /*8250*/  IMAD.MOV.U32 R5, RZ, RZ, R15 ;  /* 0x000000ffff057224 */ /* 0x000fe200078e000f */
[----:B-1----:R-:W-:Y:S01]  /*8260*/  PRMT R30, R3, 0x5410, R4 ;  /* 0x00005410031e7816 */ /* 0x002fe20000000004 */
[----:B------:R-:W-:Y:S01]  /*8270*/  IMAD.MOV.U32 R4, RZ, RZ, R11 ;  /* 0x000000ffff047224 */ /* 0x000fe200078e000b */
[----:B------:R-:W-:-:S04]  /*8280*/  ISETP.GE.AND P1, PT, R202, R31, PT ;  /* 0x0000001fca00720c */ /* 0x000fc80003f26270 */
[----:B------:R-:W-:Y:S01]  /*8290*/  PRMT R45, R45, 0x5410, R4 ;  /* 0x000054102d2d7816 */ /* 0x000fe20000000004 */
[----:B----4-:R-:W-:-:S04]  /*82a0*/  IMAD R0, R7, 0x200, R0 ;  /* 0x0000020007007824 */ /* 0x010fc800078e0200 */
[----:B------:R-:W-:-:S04]  /*82b0*/  IMAD R3, R0, 0x2, R19 ;  /* 0x0000000200037824 */ /* 0x000fc800078e0213 */
[C---:B------:R-:W-:Y:S02]  /*82c0*/  VIADD R4, R3.reuse, 0x18400 ;  /* 0x0001840003047836 */ /* 0x040fe40000000000 */
[----:B------:R-:W-:Y:S01]  /*82d0*/  VIADD R0, R3, 0x18440 ;  /* 0x0001844003007836 */ /* 0x000fe20000000000 */
[----:B0-----:R-:W-:Y:S06]  /*82e0*/  @!P0 BRA `(.L_x_14454) ;  /* 0x0000017c00b48947 */ /* 0x001fec0003800000 */
.L_x_14706:
[----:B------:R-:W-:Y:S05]  /*82f0*/  BSYNC B1 ;  /* 0x0000000000017941 */ /* 0x000fea0003800000 */
.L_x_14453:
        /* <DEDUP_REMOVED lines=12> */
[----:B------:R-:W-:Y:S02]  /*83c0*/  PRMT R39, R41, 0x5410, R39 ;  /* 0x0000541029277816 */ /* 0x000fe40000000027 */
[----:B------:R-:W-:Y:S02]  /*83d0*/  SHF.R.U64 R35, R26, 0x10, R27 ;  /* 0x000000101a237819 */ /* 0x000fe4000000121b */
[----:B------:R-:W-:Y:S01]  /*83e0*/  PRMT R36, R37, 0x5432, R36 ;  /* 0x0000543225247816 */ /* 0x000fe20000000024 */
[----:B------:R-:W-:Y:S01]  /*83f0*/  IMAD.U32 R40, R39, 0x10000, RZ ;  /* 0x0001000027287824 */ /* 0x000fe200078e00ff */
[----:B------:R-:W-:-:S02]  /*8400*/  SHF.R.U64 R38, R28, 0x10, R29 ;  /* 0x000000101c267819 */ /* 0x000fc4000000121d */
[----:B------:R-:W-:Y:S01]  /*8410*/  PRMT R35, R37, 0x5410, R35 ;  /* 0x0000541025237816 */ /* 0x000fe20000000023 */
[C---:B------:R-:W-:Y:S01]  /*8420*/  IMAD.U32 R37, R36.reuse, 0x10000, RZ ;  /* 0x0001000024257824 */ /* 0x040fe200078e00ff */
[----:B------:R-:W-:Y:S02]  /*8430*/  PRMT R38, R41, 0x5432, R38 ;  /* 0x0000543229267816 */ /* 0x000fe40000000026 */
        /* <DEDUP_REMOVED lines=35> */
.L_x_14458:
[----:B------:R-:W-:Y:S05]  /*8670*/  BSYNC B2 ;  /* 0x0000000000027941 */ /* 0x000fea0003800000 */
.L_x_14457:
        /* <DEDUP_REMOVED lines=15> */
[C---:B------:R-:W-:Y:S01]  /*8770*/  IMAD.U32 R24, R7.reuse, 0x10000, RZ ;  /* 0x0001000007187824 */ /* 0x040fe200078e00ff */
[----:B------:R-:W-:Y:S01]  /*8780*/  SHF.L.U32 R20, R6, 0x10, RZ ;  /* 0x0000001006147819 */ /* 0x000fe200000006ff */
[C---:B------:R-:W-:Y:S01]  /*8790*/  IMAD.U32 R6, R4.reuse, 0x10000, RZ ;  /* 0x0001000004067824 */ /* 0x040fe200078e00ff */
[----:B------:R-:W-:Y:S01]  /*87a0*/  LOP3.LUT R25, R7, 0xffff0000, RZ, 0xc0, !PT ;  /* 0xffff000007197812 */ /* 0x000fe200078ec0ff */
[C---:B------:R-:W-:Y:S01]  /*87b0*/  FMUL.FTZ R37, R21.reuse, R36 ;  /* 0x0000002415257220 */ /* 0x040fe20000410000 */
[-C--:B------:R-:W-:Y:S01]  /*87c0*/  FMUL.FTZ R21, R21, R28.reuse ;  /* 0x0000001c15157220 */ /* 0x080fe20000410000 */
[C---:B------:R-:W-:Y:S01]  /*87d0*/  IMAD.U32 R7, R5.reuse, 0x10000, RZ ;  /* 0x0001000005077824 */ /* 0x040fe200078e00ff */
[----:B------:R-:W-:Y:S01]  /*87e0*/  LOP3.LUT R4, R4, 0xffff0000, RZ, 0xc0, !PT ;  /* 0xffff000004047812 */ /* 0x000fe200078ec0ff */
[C---:B------:R-:W-:Y:S01]  /*87f0*/  FFMA.FTZ R37, R20.reuse, R28, -R37 ;  /* 0x0000001c14257223 */ /* 0x040fe20000010825 */
[----:B------:R-:W-:Y:S01]  /*8800*/  FFMA.FTZ R36, R20, R36, R21 ;  /* 0x0000002414247223 */ /* 0x000fe20000010015 */
        /* <DEDUP_REMOVED lines=22> */
.L_x_14456:
[----:B------:R-:W-:Y:S05]  /*8970*/  BSYNC B1 ;  /* 0x0000000000017941 */ /* 0x000fea0003800000 */
.L_x_14455:
        /* <DEDUP_REMOVED lines=54> */
.L_x_14461:
[----:B------:R-:W-:Y:S05]  /*8ce0*/  BSYNC B1 ;  /* 0x0000000000017941 */ /* 0x000fea0003800000 */
.L_x_14460:
[----:B------:R-:W-:Y:S05]  /*8cf0*/  @P1 BRA `(.L_x_14459) ;  /* 0x0000001800141947 */ /* 0x000fea0003800000 */
[----:B-1----:R-:W1:Y:S01]  /*8d00*/  LDS.128 R4, [R0+0x2000] ;  /* 0x0020000000047984 */ /* 0x002e620000000c00 */
[----:B------:R-:W-:Y:S02]  /*8d10*/  SHF.R.U64 R8, R8, 0x10, R9 ;  /* 0x0000001008087819 */ /* 0x000fe40000001209 */
[----:B------:R-:W-:Y:S02]  /*8d20*/  SHF.R.U32.HI R12, RZ, 0x10, R11 ;  /* 0x00000010ff0c7819 */ /* 0x000fe4000001160b */
[----:B------:R-:W-:Y:S02]  /*8d30*/  SHF.R.U32.HI R9, RZ, 0x10, R9 ;  /* 0x00000010ff097819 */ /* 0x000fe40000011609 */
[----:B------:R-:W-:Y:S02]  /*8d40*/  PRMT R12, R45, 0x5432, R12 ;  /* 0x000054322d0c7816 */ /* 0x000fe4000000000c */
[----:B------:R-:W-:Y:S02]  /*8d50*/  PRMT R30, R30, 0x5410, R9 ;  /* 0x000054101e1e7816 */ /* 0x000fe40000000009 */
[----:B------:R-:W-:Y:S01]  /*8d60*/  SHF.R.U64 R3, R10, 0x10, R11 ;  /* 0x000000100a037819 */ /* 0x000fe2000000120b */
[----:B------:R-:W-:Y:S01]  /*8d70*/  IMAD.U32 R13, R12, 0x10000, RZ ;  /* 0x000100000c0d7824 */ /* 0x000fe200078e00ff */
[----:B------:R-:W-:Y:S01]  /*8d80*/  PRMT R33, R33, 0x5410, R8 ;  /* 0x0000541021217816 */ /* 0x000fe20000000008 */
[----:B------:R-:W-:Y:S01]  /*8d90*/  IMAD.U32 R11, R30, 0x10000, RZ ;  /* 0x000100001e0b7824 */ /* 0x000fe200078e00ff */
[----:B------:R-:W-:-:S02]  /*8da0*/  LOP3.LUT R12, R12, 0xffff0000, RZ, 0xc0, !PT ;  /* 0xffff00000c0c7812 */ /* 0x000fc400078ec0ff */
[----:B------:R-:W-:Y:S02]  /*8db0*/  LOP3.LUT R30, R30, 0xffff0000, RZ, 0xc0, !PT ;  /* 0xffff00001e1e7812 */ /* 0x000fe400078ec0ff */
[----:B------:R-:W-:Y:S02]  /*8dc0*/  PRMT R34, R34, 0x5410, R3 ;  /* 0x0000541022227816 */ /* 0x000fe40000000003 */
[C---:B-1----:R-:W-:Y:S01]  /*8dd0*/  LOP3.LUT R9, R6.reuse, 0xffff0000, RZ, 0xc0, !PT ;  /* 0xffff000006097812 */ /* 0x042fe200078ec0ff */
[C---:B------:R-:W-:Y:S01]  /*8de0*/  IMAD.U32 R10, R7.reuse, 0x10000, RZ ;  /* 0x00010000070a7824 */ /* 0x040fe200078e00ff */
[----:B------:R-:W-:Y:S01]  /*8df0*/  LOP3.LUT R7, R7, 0xffff0000, RZ, 0xc0, !PT ;  /* 0xffff000007077812 */ /* 0x000fe200078ec0ff */
[----:B------:R-:W-:Y:S02]  /*8e00*/  IMAD.U32 R8, R6, 0x10000, RZ ;  /* 0x0001000006087824 */ /* 0x000fe400078e00ff */
[C---:B------:R-:W-:Y:S01]  /*8e10*/  FMUL.FTZ R15, R9.reuse, R13 ;  /* 0x0000000d090f7220 */ /* 0x040fe20000410000 */
[----:B------:R-:W-:Y:S01]  /*8e20*/  FMUL.FTZ R14, R9, R11 ;  /* 0x0000000b090e7220 */ /* 0x000fe20000410000 */
[----:B------:R-:W-:Y:S01]  /*8e30*/  FMUL.FTZ R9, R7, R12 ;  /* 0x0000000c07097220 */ /* 0x000fe20000410000 */
[----:B------:R-:W-:-:S02]  /*8e40*/  IMAD.U32 R3, R4, 0x10000, RZ ;  /* 0x0001000004037824 */ /* 0x000fc400078e00ff */
        /* <DEDUP_REMOVED lines=26> */
.L_x_14446:
[----:B------:R-:W1:Y:S01]  /*8ff0*/  LDC R6, c[0x0][0x448] ;  /* 0x00011200ff067b82 */ /* 0x000e620000000800 */
[----:B------:R-:W-:Y:S01]  /*9000*/  IMAD R3, R7, 0x40, R40 ;  /* 0x0000004007037824 */ /* 0x000fe200078e0228 */
[----:B------:R-:W-:Y:S01]  /*9010*/  ULDC.64 UR4, c[0x0][0x3f8] ;  /* 0x0000fe0000047ab9 */ /* 0x000fe20000000a00 */
[----:B------:R-:W-:Y:S01]  /*9020*/  ULDC.64 UR6, c[0x0][0x408] ;  /* 0x0001020000067ab9 */ /* 0x000fe20000000a00 */
[----:B------:R-:W-:Y:S02]  /*9030*/  IMAD.MOV.U32 R27, RZ, RZ, R29 ;  /* 0x000000ffff1b7224 */ /* 0x000fe400078e001d */
        /* <DEDUP_REMOVED lines=23> */
[----:B------:R-:W2:Y:S01]  /*91b0*/  LDL R4, [R1+0x8] ;  /* 0x0000080001047983 */ /* 0x000ea20000100800 */
[----:B------:R-:W1:Y:S03]  /*91c0*/  LDC R39, c[0x0][0x3f4] ;  /* 0x0000fd00ff277b82 */ /* 0x000e660000000800 */
[----:B------:R-:W3:Y:S04]  /*91d0*/  SHFL.IDX PT, R3, R36, RZ, 0x1c1f ;  /* 0x001c1fff24037589 */ /* 0x000ee800000e0000 */
[----:B------:R-:W4:Y:S04]  /*91e0*/  SHFL.IDX PT, R0, R26, RZ, 0x1c1f ;  /* 0x001c1fff1a007589 */ /* 0x000f2800000e0000 */
[----:B------:R-:W5:Y:S01]  /*91f0*/  SHFL.IDX PT, R14, R37, RZ, 0x1c1f ;  /* 0x001c1fff250e7589 */ /* 0x000f6200000e0000 */
[----:B-1----:R-:W-:Y:S01]  /*9200*/  ISETP.GE.AND P0, PT, R16, R39, PT ;  /* 0x000000271000720c */ /* 0x002fe20003f06270 */
[----:B--2---:R-:W-:-:S02]  /*9210*/  IMAD R25, R4, R6, RZ ;  /* 0x0000000604197224 */ /* 0x004fc400078e02ff */
[----:B------:R-:W1:Y:S03]  /*9220*/  SHFL.IDX PT, R4, R24, RZ, 0x1c1f ;  /* 0x001c1fff18047589 */ /* 0x000e6600000e0000 */
[----:B------:R-:W-:-:S13]  /*9230*/  ISETP.GE.OR P1, PT, R40, R25, P0 ;  /* 0x000000192800720c */ /* 0x000fda0000726670 */
[C---:B------:R-:W-:Y:S01]  /*9240*/  @!P1 IMAD.SHL.U32 R5, R16.reuse, 0x2, RZ ;  /* 0x0000000210059824 */ /* 0x040fe200078e00ff */
[----:B------:R-:W-:-:S04]  /*9250*/  @!P1 SHF.L.U64.HI R7, R16, 0x1, R17 ;  /* 0x0000000110079819 */ /* 0x000fc80000010211 */
[----:B---3--:R-:W-:-:S04]  /*9260*/  @!P1 IADD3 R8, P2, R3, R5, RZ ;  /* 0x0000000503089210 */ /* 0x008fc80007f5e0ff */
[----:B----4-:R-:W-:-:S06]  /*9270*/  @!P1 IADD3.X R9, R0, R7, RZ, P2, !PT ;  /* 0x0000000700099210 */ /* 0x010fcc00017fe4ff */
[----:B------:R-:W2:Y:S01]  /*9280*/  @!P1 LD.E.128 R8, desc[UR42][R8.64] ;  /* 0x0000002a08089980 */ /* 0x000ea2000c101d00 */
[----:B-----5:R-:W-:-:S05]  /*9290*/  @!P1 IADD3 R14, P2, R14, R5, RZ ;  /* 0x000000050e0e9210 */ /* 0x020fca0007f5e0ff */
[----:B-1----:R-:W-:Y:S02]  /*92a0*/  @!P1 IMAD.X R5, R4, 0x1, R7, P2 ;  /* 0x0000000104059824 */ /* 0x002fe400010e0607 */
[----:B------:R-:W-:-:S06]  /*92b0*/  @!P1 IMAD.MOV.U32 R4, RZ, RZ, R14 ;  /* 0x000000ffff049224 */ /* 0x000fcc00078e000e */
[----:B------:R-:W3:Y:S01]  /*92c0*/  @!P1 LD.E.128 R4, desc[UR42][R4.64] ;  /* 0x0000002a04049980 */ /* 0x000ee2000c101d00 */
[----:B------:R-:W-:Y:S02]  /*92d0*/  CS2R R20, SRZ ;  /* 0x0000000000147805 */ /* 0x000fe4000001ff00 */
[----:B------:R-:W-:Y:S02]  /*92e0*/  CS2R R34, SRZ ;  /* 0x0000000000227805 */ /* 0x000fe4000001ff00 */
[----:B------:R-:W-:Y:S01]  /*92f0*/  CS2R R28, SRZ ;  /* 0x00000000001c7805 */ /* 0x000fe2000001ff00 */
[----:B------:R-:W1:Y:S01]  /*9300*/  SHFL.IDX PT, R14, R37, 0x1, 0x1c1f ;  /* 0x003c1f00250e7f89 */ /* 0x000e6200000e0000 */
[----:B------:R-:W-:-:S03]  /*9310*/  CS2R R30, SRZ ;  /* 0x00000000001e7805 */ /* 0x000fc6000001ff00 */
[----:B------:R-:W4:Y:S01]  /*9320*/  SHFL.IDX PT, R24, R24, 0x1, 0x1c1f ;  /* 0x003c1f0018187f89 */ /* 0x000f2200000e0000 */
[----:B--2---:R-:W-:Y:S02]  /*9330*/  @!P1 IMAD.MOV.U32 R20, RZ, RZ, R10 ;  /* 0x000000ffff149224 */ /* 0x004fe400078e000a */
[----:B------:R-:W-:Y:S02]  /*9340*/  @!P1 IMAD.MOV.U32 R21, RZ, RZ, R11 ;  /* 0x000000ffff159224 */ /* 0x000fe400078e000b */
[----:B------:R-:W-:Y:S02]  /*9350*/  IMAD.MOV.U32 R0, RZ, RZ, R20 ;  /* 0x000000ffff007224 */ /* 0x000fe400078e0014 */
[----:B------:R-:W-:Y:S02]  /*9360*/  IMAD.MOV.U32 R3, RZ, RZ, R21 ;  /* 0x000000ffff037224 */ /* 0x000fe400078e0015 */
[----:B------:R-:W-:Y:S01]  /*9370*/  @!P1 IMAD.MOV.U32 R28, RZ, RZ, R8 ;  /* 0x000000ffff1c9224 */ /* 0x000fe200078e0008 */
[----:B------:R-:W-:Y:S01]  /*9380*/  PRMT R45, R45, 0x5410, R0 ;  /* 0x000054102d2d7816 */ /* 0x000fe20000000000 */
[----:B------:R-:W-:Y:S01]  /*9390*/  @!P1 IMAD.MOV.U32 R29, RZ, RZ, R9 ;  /* 0x000000ffff1d9224 */ /* 0x000fe200078e0009 */
[----:B------:R-:W2:Y:S01]  /*93a0*/  SHFL.IDX PT, R0, R26, 0x1, 0x1c1f ;  /* 0x003c1f001a007f89 */ /* 0x000ea200000e0000 */
[----:B------:R-:W-:Y:S01]  /*93b0*/  PRMT R48, R48, 0x5410, R3 ;  /* 0x0000541030307816 */ /* 0x000fe20000000003 */
[----:B------:R-:W-:-:S02]  /*93c0*/  IMAD.MOV.U32 R8, RZ, RZ, R28 ;  /* 0x000000ffff087224 */ /* 0x000fc400078e001c */
[----:B---3--:R-:W-:Y:S01]  /*93d0*/  @!P1 IMAD.MOV.U32 R34, RZ, RZ, R4 ;  /* 0x000000ffff229224 */ /* 0x008fe200078e0004 */
[----:B------:R3:W0:Y:S01]  /*93e0*/  SHFL.IDX PT, R3, R36, 0x1, 0x1c1f ;  /* 0x003c1f0024037f89 */ /* 0x00062200000e0000 */
[----:B------:R-:W-:Y:S01]  /*93f0*/  @!P1 IMAD.MOV.U32 R35, RZ, RZ, R5 ;  /* 0x000000ffff239224 */ /* 0x000fe200078e0005 */
[----:B------:R-:W-:Y:S01]  /*9400*/  PRMT R38, R8, 0x7610, R38 ;  /* 0x0000761008267816 */ /* 0x000fe20000000026 */
        /* <DEDUP_REMOVED lines=8> */
[----:B------:R-:W-:Y:S01]  /*9490*/  IMAD.MOV.U32 R5, RZ, RZ, R31 ;  /* 0x000000ffff057224 */ /* 0x000fe200078e001f */
[----:B---3--:R-:W-:Y:S02]  /*94a0*/  PRMT R36, R9, 0x7610, R36 ;  /* 0x0000761009247816 */ /* 0x008fe40000000024 */
[----:B------:R-:W-:Y:S02]  /*94b0*/  CS2R R6, SRZ ;  /* 0x0000000000067805 */ /* 0x000fe4000001ff00 */
[----:B------:R-:W-:Y:S02]  /*94c0*/  PRMT R49, R49, 0x5410, R4 ;  /* 0x0000541031317816 */ /* 0x000fe40000000004 */
[----:B-12-4-:R-:W-:-:S07]  /*94d0*/  PRMT R45, R5, 0x7610, R45 ;  /* 0x00007610052d7816 */ /* 0x016fce000000002d */
.L_x_14716:
        /* <DEDUP_REMOVED lines=18> */
[-C--:B0-----:R-:W-:Y:S02]  /*9600*/  IADD3 R8, P1, R3, R4.reuse, RZ ;  /* 0x0000000403087210 */ /* 0x081fe40007f3e0ff */
[----:B------:R-:W-:-:S03]  /*9610*/  IADD3 R4, P2, R14, R4, RZ ;  /* 0x000000040e047210 */ /* 0x000fc60007f5e0ff */
[--C-:B------:R-:W-:Y:S02]  /*9620*/  IMAD.X R9, R0, 0x1, R5.reuse, P1 ;  /* 0x0000000100097824 */ /* 0x100fe400008e0605 */
[----:B------:R-:W-:-:S04]  /*9630*/  IMAD.X R5, R24, 0x1, R5, P2 ;  /* 0x0000000118057824 */ /* 0x000fc800010e0605 */
[----:B------:R-:W5:Y:S04]  /*9640*/  LD.E.128 R8, desc[UR42][R8.64] ;  /* 0x0000002a08087980 */ /* 0x000f68000c101d00 */
[----:B------:R-:W5:Y:S02]  /*9650*/  LD.E.128 R4, desc[UR42][R4.64] ;  /* 0x0000002a04047980 */ /* 0x000f64000c101d00 */
.L_x_14464:
[----:B------:R-:W-:Y:S05]  /*9660*/  BSYNC B1 ;  /* 0x0000000000017941 */ /* 0x000fea0003800000 */
.L_x_14463:
[----:B------:R-:W2:Y:S01]  /*9670*/  LDL R0, [R1+0x4] ;  /* 0x0000040001007983 */ /* 0x000ea20000100800 */
[----:B------:R-:W1:Y:S01]  /*9680*/  SYNCS.PHASECHK.TRANS64.TRYWAIT P1, [R19+URZ+0x22800], R12 ;  /* 0x0228000c130075a7 */ /* 0x000e62000802017f */
[----:B0----5:R-:W-:Y:S01]  /*9690*/  IMAD.MOV.U32 R3, RZ, RZ, R7 ;  /* 0x000000ffff037224 */ /* 0x021fe200078e0007 */
[----:B------:R-:W-:Y:S01]  /*96a0*/  BSSY B1, `(.L_x_14465) ;  /* 0x0000012000017945 */ /* 0x000fe20003800000 */
[----:B------:R-:W-:Y:S02]  /*96b0*/  VIADD R13, R202, 0x40 ;  /* 0x00000040ca0d7836 */ /* 0x000fe40000000000 */
[----:B------:R-:W-:-:S05]  /*96c0*/  IMAD.MOV.U32 R14, RZ, RZ, R9 ;  /* 0x000000ffff0e7224 */ /* 0x000fca00078e0009 */
[----:B------:R-:W-:Y:S02]  /*96d0*/  PRMT R58, R14, 0x7610, R58 ;  /* 0x000076100e3a7816 */ /* 0x000fe4000000003a */
[----:B--2---:R-:W-:Y:S01]  /*96e0*/  VIADDMNMX R25, R25, -R0, 0x80, PT ;  /* 0x0000008019197446 */ /* 0x004fe20003800900 */
[----:B------:R-:W-:-:S03]  /*96f0*/  IMAD.MOV.U32 R0, RZ, RZ, R6 ;  /* 0x000000ffff007224 */ /* 0x000fc600078e0006 */
[-C--:B------:R-:W-:Y:S02]  /*9700*/  ISETP.GE.OR P2, PT, R202, R25.reuse, P0 ;  /* 0x00000019ca00720c */ /* 0x080fe40000746670 */
[----:B------:R-:W-:Y:S01]  /*9710*/  PRMT R54, R0, 0x5410, R3 ;  /* 0x0000541000367816 */ /* 0x000fe20000000003 */
[----:B------:R-:W-:Y:S01]  /*9720*/  IMAD.MOV.U32 R0, RZ, RZ, R4 ;  /* 0x000000ffff007224 */ /* 0x000fe200078e0004 */
[----:B------:R-:W-:Y:S01]  /*9730*/  ISETP.GE.OR P0, PT, R13, R25, P0 ;  /* 0x000000190d00720c */ /* 0x000fe20000706670 */
[----:B------:R-:W-:Y:S02]  /*9740*/  IMAD.MOV.U32 R3, RZ, RZ, R5 ;  /* 0x000000ffff037224 */ /* 0x000fe400078e0005 */
[----:B------:R-:W-:Y:S01]  /*9750*/  IMAD.MOV.U32 R13, RZ, RZ, R8 ;  /* 0x000000ffff0d7224 */ /* 0x000fe200078e0008 */
[----:B------:R-:W-:Y:S02]  /*9760*/  PRMT R55, R0, 0x7610, R55 ;  /* 0x0000761000377816 */ /* 0x000fe40000000037 */
[----:B------:R-:W-:Y:S01]  /*9770*/  PRMT R56, R3, 0x7610, R56 ;  /* 0x0000761003387816 */ /* 0x000fe20000000038 */
[----:B------:R-:W-:Y:S01]  /*9780*/  IMAD.MOV.U32 R3, RZ, RZ, R11 ;  /* 0x000000ffff037224 */ /* 0x000fe200078e000b */
[----:B------:R-:W-:-:S02]  /*9790*/  PRMT R57, R13, 0x7610, R57 ;  /* 0x000076100d397816 */ /* 0x000fc40000000039 */
[----:B------:R-:W-:Y:S01]  /*97a0*/  MOV R0, R10 ;  /* 0x0000000a00007202 */ /* 0x000fe20000000f00 */
[----:B-1----:R-:W-:Y:S06]  /*97b0*/  @!P1 BRA `(.L_x_14466) ;  /* 0x0000017000049947 */ /* 0x002fec0003800000 */
.L_x_14717:
[----:B------:R-:W-:Y:S05]  /*97c0*/  BSYNC B1 ;  /* 0x0000000000017941 */ /* 0x000fea0003800000 */
.L_x_14465:
[----:B------:R-:W-:Y:S04]  /*97d0*/  BSSY B1, `(.L_x_14467) ;  /* 0x000006b000017945 */ /* 0x000fe80003800000 */
[----:B------:R-:W-:Y:S05]  /*97e0*/  @P2 BRA `(.L_x_14468) ;  /* 0x0000000400a42947 */ /* 0x000fea0003800000 */
[----:B------:R-:W2:Y:S01]  /*97f0*/  LDL R15, [R1+0x38] ;  /* 0x00003800010f7983 */ /* 0x000ea20000100800 */
[----:B------:R-:W-:Y:S01]  /*9800*/  IMAD.SHL.U32 R33, R33, 0x40, RZ ;  /* 0x0000004021217824 */ /* 0x000fe200078e00ff */
[----:B------:R-:W-:Y:S01]  /*9810*/  SHF.R.U64 R43, R34, 0x10, R35 ;  /* 0x00000010222b7819 */ /* 0x000fe20000001223 */
[----:B------:R-:W-:Y:S01]  /*9820*/  IMAD.IADD R13, R16, 0x1, R39 ;  /* 0x00000001100d7824 */ /* 0x000fe200078e0227 */
[----:B------:R-:W-:Y:S02]  /*9830*/  SHF.R.U64 R41, R28, 0x10, R29 ;  /* 0x000000101c297819 */ /* 0x000fe4000000121d */
[----:B------:R-:W-:Y:S02]  /*9840*/  LOP3.LUT R33, R33, 0x1c0, RZ, 0xc0, !PT ;  /* 0x000001c021217812 */ /* 0x000fe400078ec0ff */
[----:B------:R-:W-:Y:S02]  /*9850*/  SHF.R.U64 R40, R20, 0x10, R21 ;  /* 0x0000001014287819 */ /* 0x000fe40000001215 */
[----:B------:R-:W-:-:S02]  /*9860*/  SHF.R.U32.HI R14, RZ, 0x3, R33 ;  /* 0x00000003ff0e7819 */ /* 0x000fc40000011621 */
[C---:B------:R-:W-:Y:S02]  /*9870*/  LOP3.LUT R13, R33.reuse, 0x38, R13, 0xf8, !PT ;  /* 0x00000038210d7812 */ /* 0x040fe400078ef80d */
[----:B0-----:R-:W-:Y:S02]  /*9880*/  LOP3.LUT R12, R33, 0x38, R16, 0xf8, !PT ;  /* 0x00000038210c7812 */ /* 0x001fe400078ef810 */
[-C--:B------:R-:W-:Y:S02]  /*9890*/  LOP3.LUT R13, R13, R14.reuse, RZ, 0x3c, !PT ;  /* 0x0000000e0d0d7212 */ /* 0x080fe400078e3cff */
[----:B------:R-:W-:Y:S02]  /*98a0*/  LOP3.LUT R12, R12, R14, RZ, 0x3c, !PT ;  /* 0x0000000e0c0c7212 */ /* 0x000fe400078e3cff */
[----:B------:R-:W-:Y:S02]  /*98b0*/  SHF.R.U32.HI R47, RZ, 0x10, R31 ;  /* 0x00000010ff2f7819 */ /* 0x000fe4000001161f */
[----:B------:R-:W-:-:S02]  /*98c0*/  PRMT R43, R48, 0x5410, R43 ;  /* 0x00005410302b7816 */ /* 0x000fc4000000002b */
[----:B------:R-:W-:Y:S02]  /*98d0*/  SHF.R.U64 R46, R30, 0x10, R31 ;  /* 0x000000101e2e7819 */ /* 0x000fe4000000121f */
[----:B------:R-:W-:Y:S02]  /*98e0*/  PRMT R38, R38, 0x5410, R41 ;  /* 0x0000541026267816 */ /* 0x000fe40000000029 */
[C---:B------:R-:W-:Y:S02]  /*98f0*/  PRMT R40, R45.reuse, 0x5432, R40 ;  /* 0x000054322d287816 */ /* 0x040fe40000000028 */
[----:B------:R-:W-:Y:S01]  /*9900*/  PRMT R47, R45, 0x5410, R47 ;  /* 0x000054102d2f7816 */ /* 0x000fe2000000002f */
[----:B------:R-:W-:Y:S01]  /*9910*/  IMAD.U32 R45, R43, 0x10000, RZ ;  /* 0x000100002b2d7824 */ /* 0x000fe200078e00ff */
[----:B------:R-:W-:Y:S01]  /*9920*/  PRMT R46, R49, 0x5432, R46 ;  /* 0x00005432312e7816 */ /* 0x000fe2000000002e */
[----:B------:R-:W-:Y:S01]  /*9930*/  IMAD.U32 R41, R38, 0x10000, RZ ;  /* 0x0001000026297824 */ /* 0x000fe200078e00ff */
[----:B------:R-:W-:-:S02]  /*9940*/  SHF.R.U32.HI R44, RZ, 0x10, R35 ;  /* 0x00000010ff2c7819 */ /* 0x000fc40000011623 */
[----:B------:R-:W-:Y:S02]  /*9950*/  SHF.R.U32.HI R29, RZ, 0x10, R29 ;  /* 0x00000010ff1d7819 */ /* 0x000fe4000001161d */
[----:B------:R-:W-:Y:S02]  /*9960*/  PRMT R44, R50, 0x5432, R44 ;  /* 0x00005432322c7816 */ /* 0x000fe4000000002c */
[----:B------:R-:W-:Y:S02]  /*9970*/  LOP3.LUT R43, R43, 0xffff0000, RZ, 0xc0, !PT ;  /* 0xffff00002b2b7812 */ /* 0x000fe400078ec0ff */
[----:B------:R-:W-:Y:S02]  /*9980*/  SHF.R.U32.HI R42, RZ, 0x10, R21 ;  /* 0x00000010ff2a7819 */ /* 0x000fe40000011615 */
[----:B------:R-:W-:Y:S02]  /*9990*/  PRMT R36, R36, 0x5410, R29 ;  /* 0x0000541024247816 */ /* 0x000fe4000000001d */
[----:B------:R-:W-:Y:S01]  /*99a0*/  PRMT R42, R48, 0x5432, R42 ;  /* 0x00005432302a7816 */ /* 0x000fe2000000002a */
        /* <DEDUP_REMOVED lines=16> */
[----:B------:R-:W-:Y:S01]  /*9ab0*/  LOP3.LUT R41, R38, 0xffff0000, RZ, 0xc0, !PT ;  /* 0xffff000026297812 */ /* 0x000fe200078ec0ff */
[----:B------:R-:W-:Y:S01]  /*9ac0*/  FFMA.FTZ R51, R20, R45, R51 ;  /* 0x0000002d14337223 */ /* 0x000fe20000010033 */
[----:B------:R-:W-:Y:S01]  /*9ad0*/  FMUL.FTZ R53, R24, R43 ;  /* 0x0000002b18357220 */ /* 0x000fe20000410000 */
[----:B------:R-:W-:Y:S02]  /*9ae0*/  IMAD.U32 R20, R36, 0x10000, RZ ;  /* 0x0001000024147824 */ /* 0x000fe400078e00ff */
[----:B------:R-:W-:Y:S01]  /*9af0*/  FMUL.FTZ R50, R31, R30 ;  /* 0x0000001e1f327220 */ /* 0x000fe20000410000 */
[-C--:B------:R-:W-:Y:S01]  /*9b00*/  FMUL.FTZ R45, R24, R41.reuse ;  /* 0x00000029182d7220 */ /* 0x080fe20000410000 */
[----:B------:R-:W-:Y:S02]  /*9b10*/  IMAD.U32 R21, R13, 0x10000, RZ ;  /* 0x000100000d157824 */ /* 0x000fe400078e00ff */
[----:B------:R-:W-:Y:S01]  /*9b20*/  FFMA.FTZ R38, R12, R41, -R53 ;  /* 0x000000290c267223 */ /* 0x000fe20000010835 */
[----:B------:R-:W-:-:S02]  /*9b30*/  IMAD.U32 R35, R27, 0x10000, RZ ;  /* 0x000100001b237824 */ /* 0x000fc400078e00ff */
[----:B------:R-:W-:Y:S01]  /*9b40*/  FFMA.FTZ R48, R12, R43, R45 ;  /* 0x0000002b0c307223 */ /* 0x000fe2000001002d */
[----:B------:R-:W-:Y:S02]  /*9b50*/  IMAD.U32 R24, R47, 0x10000, RZ ;  /* 0x000100002f187824 */ /* 0x000fe400078e00ff */
[-C--:B------:R-:W-:Y:S01]  /*9b60*/  FMUL.FTZ R31, R31, R20.reuse ;  /* 0x000000141f1f7220 */ /* 0x080fe20000410000 */
[----:B------:R-:W-:Y:S02]  /*9b70*/  IMAD.U32 R12, R42, 0x10000, RZ ;  /* 0x000100002a0c7824 */ /* 0x000fe400078e00ff */
[----:B------:R-:W-:Y:S01]  /*9b80*/  FFMA.FTZ R50, R21, R20, -R50 ;  /* 0x0000001415327223 */ /* 0x000fe20000010832 */
[----:B------:R-:W-:Y:S02]  /*9b90*/  IMAD.U32 R29, R15, 0x10000, RZ ;  /* 0x000100000f1d7824 */ /* 0x000fe400078e00ff */
[----:B------:R-:W-:Y:S01]  /*9ba0*/  FFMA.FTZ R30, R21, R30, R31 ;  /* 0x0000001e151e7223 */ /* 0x000fe2000001001f */
[C---:B------:R-:W-:Y:S01]  /*9bb0*/  FMUL.FTZ R20, R35.reuse, R24 ;  /* 0x0000001823147220 */ /* 0x040fe20000410000 */
[----:B------:R-:W-:Y:S01]  /*9bc0*/  LOP3.LUT R44, R44, 0xffff0000, RZ, 0xc0, !PT ;  /* 0xffff00002c2c7812 */ /* 0x000fe200078ec0ff */
[-C--:B------:R-:W-:Y:S01]  /*9bd0*/  FMUL.FTZ R52, R35, R12.reuse ;  /* 0x0000000c23347220 */ /* 0x080fe20000410000 */
[----:B------:R-:W-:Y:S01]  /*9be0*/  IMAD.U32 R34, R26, 0x10000, RZ ;  /* 0x000100001a227824 */ /* 0x000fe200078e00ff */
[----:B------:R-:W-:Y:S01]  /*9bf0*/  LOP3.LUT R36, R36, 0xffff0000, RZ, 0xc0, !PT ;  /* 0xffff000024247812 */ /* 0x000fe200078ec0ff */
[----:B------:R-:W-:Y:S01]  /*9c00*/  IMAD.U32 R31, R46, 0x10000, RZ ;  /* 0x000100002e1f7824 */ /* 0x000fe200078e00ff */
[----:B------:R-:W-:Y:S01]  /*9c10*/  LOP3.LUT R13, R13, 0xffff0000, RZ, 0xc0, !PT ;  /* 0xffff00000d0d7812 */ /* 0x000fe200078ec0ff */
[C---:B------:R-:W-:Y:S01]  /*9c20*/  FFMA.FTZ R43, R29.reuse, R12, -R20 ;  /* 0x0000000c1d2b7223 */ /* 0x040fe20000010814 */
[----:B------:R-:W-:Y:S01]  /*9c30*/  FFMA.FTZ R52, R29, R24, R52 ;  /* 0x000000181d347223 */ /* 0x000fe20000010034 */
[----:B------:R-:W-:-:S02]  /*9c40*/  IMAD.U32 R28, R14, 0x10000, RZ ;  /* 0x000100000e1c7824 */ /* 0x000fc400078e00ff */
[C---:B------:R-:W-:Y:S01]  /*9c50*/  FMUL.FTZ R12, R25.reuse, R44 ;  /* 0x0000002c190c7220 */ /* 0x040fe20000410000 */
[----:B------:R-:W-:Y:S02]  /*9c60*/  IMAD.U32 R21, R40, 0x10000, RZ ;  /* 0x0001000028157824 */ /* 0x000fe400078e00ff */
[C---:B------:R-:W-:Y:S01]  /*9c70*/  FMUL.FTZ R29, R34.reuse, R31 ;  /* 0x0000001f221d7220 */ /* 0x040fe20000410000 */
[-C--:B------:R-:W-:Y:S01]  /*9c80*/  FMUL.FTZ R35, R25, R36.reuse ;  /* 0x0000002419237220 */ /* 0x080fe20000410000 */
[C---:B------:R-:W-:Y:S01]  /*9c90*/  FFMA.FTZ R25, R13.reuse, R36, -R12 ;  /* 0x000000240d197223 */ /* 0x040fe2000001080c */
[-C--:B------:R-:W-:Y:S01]  /*9ca0*/  FMUL.FTZ R41, R34, R21.reuse ;  /* 0x0000001522297220 */ /* 0x080fe20000410000 */
[----:B------:R-:W-:Y:S01]  /*9cb0*/  FFMA.FTZ R29, R28, R21, -R29 ;  /* 0x000000151c1d7223 */ /* 0x000fe2000001081d */
[----:B------:R-:W-:Y:S01]  /*9cc0*/  LOP3.LUT R26, R26, 0xffff0000, RZ, 0xc0, !PT ;  /* 0xffff00001a1a7812 */ /* 0x000fe200078ec0ff */
[----:B------:R-:W-:Y:S01]  /*9cd0*/  FFMA.FTZ R35, R13, R44, R35 ;  /* 0x0000002c0d237223 */ /* 0x000fe20000010023 */
[----:B------:R-:W-:Y:S01]  /*9ce0*/  LOP3.LUT R27, R27, 0xffff0000, RZ, 0xc0, !PT ;  /* 0xffff00001b1b7812 */ /* 0x000fe200078ec0ff */
[----:B------:R-:W-:Y:S01]  /*9cf0*/  FFMA.FTZ R41, R28, R31, R41 ;  /* 0x0000001f1c297223 */ /* 0x000fe20000010029 */
[----:B------:R-:W-:-:S02]  /*9d00*/  LOP3.LUT R21, R46, 0xffff0000, RZ, 0xc0, !PT ;  /* 0xffff00002e157812 */ /* 0x000fc400078ec0ff */
[----:B------:R-:W-:Y:S02]  /*9d10*/  LOP3.LUT R12, R47, 0xffff0000, RZ, 0xc0, !PT ;  /* 0xffff00002f0c7812 */ /* 0x000fe400078ec0ff */
[----:B------:R-:W-:Y:S01]  /*9d20*/  LOP3.LUT R13, R40, 0xffff0000, RZ, 0xc0, !PT ;  /* 0xffff0000280d7812 */ /* 0x000fe200078ec0ff */
[----:B------:R-:W-:Y:S01]  /*9d30*/  FMUL.FTZ R31, R26, R21 ;  /* 0x000000151a1f7220 */ /* 0x000fe20000410000 */
[----:B------:R-:W-:Y:S01]  /*9d40*/  LOP3.LUT R42, R42, 0xffff0000, RZ, 0xc0, !PT ;  /* 0xffff00002a2a7812 */ /* 0x000fe200078ec0ff */
[----:B------:R-:W-:Y:S01]  /*9d50*/  FMUL.FTZ R24, R27, R12 ;  /* 0x0000000c1b187220 */ /* 0x000fe20000410000 */
[----:B------:R-:W-:Y:S01]  /*9d60*/  LOP3.LUT R14, R14, 0xffff0000, RZ, 0xc0, !PT ;  /* 0xffff00000e0e7812 */ /* 0x000fe200078ec0ff */
[-C--:B------:R-:W-:Y:S01]  /*9d70*/  FMUL.FTZ R26, R26, R13.reuse ;  /* 0x0000000d1a1a7220 */ /* 0x080fe20000410000 */
        /* <DEDUP_REMOVED lines=16> */
.L_x_14468:
[----:B------:R-:W-:Y:S05]  /*9e80*/  BSYNC B1 ;  /* 0x0000000000017941 */ /* 0x000fea0003800000 */
.L_x_14467:
[----:B------:R-:W-:Y:S01]  /*9e90*/  PRMT R3, R3, 0x5410, R0 ;  /* 0x0000541003037816 */ /* 0x000fe20000000000 */
[----:B------:R-:W-:Y:S06]  /*9ea0*/  @P0 BRA `(.L_x_14459) ;  /* 0x0000000400a80947 */ /* 0x000fec0003800000 */
[----:B01----:R-:W2:Y:S01]  /*9eb0*/  LDL R12, [R1+0x3c] ;  /* 0x00003c00010c7983 */ /* 0x003ea20000100800 */
        /* <DEDUP_REMOVED lines=11> */
[----:B------:R-:W-:Y:S02]  /*9f70*/  SHF.R.U64 R33, R4, 0x10, R5 ;  /* 0x0000001004217819 */ /* 0x000fe40000001205 */
[----:B------:R-:W-:Y:S02]  /*9f80*/  SHF.R.U64 R21, R8, 0x10, R9 ;  /* 0x0000001008157819 */ /* 0x000fe40000001209 */
[----:B------:R-:W-:Y:S02]  /*9f90*/  PRMT R33, R55, 0x5410, R33 ;  /* 0x0000541037217816 */ /* 0x000fe40000000021 */
[--C-:B------:R-:W-:Y:S02]  /*9fa0*/  SHF.R.U64 R30, R10, 0x10, R11.reuse ;  /* 0x000000100a1e7819 */ /* 0x100fe4000000120b */
[----:B------:R-:W-:Y:S01]  /*9fb0*/  SHF.R.U32.HI R31, RZ, 0x10, R11 ;  /* 0x00000010ff1f7819 */ /* 0x000fe2000001160b */
[----:B------:R-:W-:Y:S01]  /*9fc0*/  IMAD.U32 R34, R33, 0x10000, RZ ;  /* 0x0001000021227824 */ /* 0x000fe200078e00ff */
[----:B------:R-:W-:-:S02]  /*9fd0*/  SHF.R.U32.HI R29, RZ, 0x10, R9 ;  /* 0x00000010ff1d7819 */ /* 0x000fc40000011609 */
[----:B------:R-:W-:Y:S02]  /*9fe0*/  SHF.R.U32.HI R35, RZ, 0x10, R5 ;  /* 0x00000010ff237819 */ /* 0x000fe40000011605 */
[----:B------:R-:W-:Y:S02]  /*9ff0*/  PRMT R21, R57, 0x5410, R21 ;  /* 0x0000541039157816 */ /* 0x000fe40000000015 */
[----:B------:R-:W-:Y:S02]  /*a000*/  SHF.R.U32.HI R38, RZ, 0x10, R7 ;  /* 0x00000010ff267819 */ /* 0x000fe40000011607 */
[C---:B------:R-:W-:Y:S02]  /*a010*/  PRMT R30, R3.reuse, 0x5432, R30 ;  /* 0x00005432031e7816 */ /* 0x040fe4000000001e */
[----:B------:R-:W-:Y:S01]  /*a020*/  PRMT R31, R3, 0x5410, R31 ;  /* 0x00005410031f7816 */ /* 0x000fe2000000001f */
[----:B------:R-:W-:Y:S01]  /*a030*/  IMAD.U32 R28, R21, 0x10000, RZ ;  /* 0x00010000151c7824 */ /* 0x000fe200078e00ff */
[----:B------:R-:W-:-:S02]  /*a040*/  PRMT R35, R56, 0x5410, R35 ;  /* 0x0000541038237816 */ /* 0x000fc40000000023 */
[----:B------:R-:W-:Y:S02]  /*a050*/  PRMT R29, R58, 0x5410, R29 ;  /* 0x000054103a1d7816 */ /* 0x000fe4000000001d */
[----:B------:R-:W-:Y:S01]  /*a060*/  PRMT R38, R54, 0x5432, R38 ;  /* 0x0000543236267816 */ /* 0x000fe20000000026 */
[----:B------:R-:W-:Y:S01]  /*a070*/  IMAD.U32 R36, R35, 0x10000, RZ ;  /* 0x0001000023247824 */ /* 0x000fe200078e00ff */
[----:B------:R-:W-:Y:S02]  /*a080*/  SHF.R.U64 R37, R6, 0x10, R7 ;  /* 0x0000001006257819 */ /* 0x000fe40000001207 */
[----:B------:R-:W-:Y:S02]  /*a090*/  LOP3.LUT R33, R33, 0xffff0000, RZ, 0xc0, !PT ;  /* 0xffff000021217812 */ /* 0x000fe400078ec0ff */
[----:B------:R-:W-:Y:S02]  /*a0a0*/  PRMT R37, R54, 0x5410, R37 ;  /* 0x0000541036257816 */ /* 0x000fe40000000025 */
[----:B------:R-:W-:-:S02]  /*a0b0*/  LOP3.LUT R21, R21, 0xffff0000, RZ, 0xc0, !PT ;  /* 0xffff000015157812 */ /* 0x000fc400078ec0ff */
[----:B------:R-:W-:Y:S01]  /*a0c0*/  LOP3.LUT R35, R35, 0xffff0000, RZ, 0xc0, !PT ;  /* 0xffff000023237812 */ /* 0x000fe200078ec0ff */
[----:B--2---:R-:W-:-:S04]  /*a0d0*/  IMAD.IADD R0, R12, 0x1, R0 ;  /* 0x000000010c007824 */ /* 0x004fc800078e0200 */
[----:B------:R-:W-:Y:S01]  /*a0e0*/  IMAD R0, R0, 0x2, R19 ;  /* 0x0000000200007824 */ /* 0x000fe200078e0213 */
[----:B---3--:R-:W0:Y:S04]  /*a0f0*/  LDS.128 R12, [R41+0x18400] ;  /* 0x01840000290c7984 */ /* 0x008e280000000c00 */
[----:B------:R-:W1:Y:S01]  /*a100*/  LDS.128 R24, [R0+0x18400] ;  /* 0x0184000000187984 */ /* 0x000e620000000c00 */
[----:B0-----:R-:W-:Y:S01]  /*a110*/  SHF.L.U32 R3, R12, 0x10, RZ ;  /* 0x000000100c037819 */ /* 0x001fe200000006ff */
[----:B-1----:R-:W-:-:S04]  /*a120*/  IMAD.U32 R9, R24, 0x10000, RZ ;  /* 0x0001000018097824 */ /* 0x002fc800078e00ff */
[----:B------:R-:W-:Y:S01]  /*a130*/  FMUL.FTZ R40, R9, R34 ;  /* 0x0000002209287220 */ /* 0x000fe20000410000 */
[----:B------:R-:W-:Y:S02]  /*a140*/  IMAD.U32 R11, R25, 0x10000, RZ ;  /* 0x00010000190b7824 */ /* 0x000fe400078e00ff */
[-C--:B------:R-:W-:Y:S01]  /*a150*/  FMUL.FTZ R42, R9, R28.reuse ;  /* 0x0000001c092a7220 */ /* 0x080fe20000410000 */
[----:B------:R-:W-:Y:S01]  /*a160*/  FFMA.FTZ R40, R3, R28, -R40 ;  /* 0x0000001c03287223 */ /* 0x000fe20000010828 */
[----:B------:R-:W-:Y:S02]  /*a170*/  IMAD.U32 R28, R29, 0x10000, RZ ;  /* 0x000100001d1c7824 */ /* 0x000fe400078e00ff */
[----:B------:R-:W-:Y:S02]  /*a180*/  IMAD.U32 R20, R27, 0x10000, RZ ;  /* 0x000100001b147824 */ /* 0x000fe400078e00ff */
[----:B------:R-:W-:Y:S02]  /*a190*/  IMAD.U32 R9, R38, 0x10000, RZ ;  /* 0x0001000026097824 */ /* 0x000fe400078e00ff */
[----:B------:R-:W-:Y:S01]  /*a1a0*/  FMUL.FTZ R44, R11, R36 ;  /* 0x000000240b2c7220 */ /* 0x000fe20000410000 */
[----:B------:R-:W-:-:S02]  /*a1b0*/  IMAD.U32 R5, R13, 0x10000, RZ ;  /* 0x000100000d057824 */ /* 0x000fc400078e00ff */
[----:B------:R-:W-:Y:S01]  /*a1c0*/  FFMA.FTZ R42, R3, R34, R42 ;  /* 0x00000022032a7223 */ /* 0x000fe2000001002a */
[----:B------:R-:W-:Y:S02]  /*a1d0*/  IMAD.U32 R3, R31, 0x10000, RZ ;  /* 0x000100001f037824 */ /* 0x000fe400078e00ff */
[-C--:B------:R-:W-:Y:S01]  /*a1e0*/  FMUL.FTZ R34, R11, R28.reuse ;  /* 0x0000001c0b227220 */ /* 0x080fe20000410000 */
[----:B------:R-:W-:Y:S01]  /*a1f0*/  IMAD.U32 R8, R15, 0x10000, RZ ;  /* 0x000100000f087824 */ /* 0x000fe200078e00ff */
[----:B------:R-:W-:Y:S01]  /*a200*/  LOP3.LUT R10, R24, 0xffff0000, RZ, 0xc0, !PT ;  /* 0xffff0000180a7812 */ /* 0x000fe200078ec0ff */
[C---:B------:R-:W-:Y:S01]  /*a210*/  FMUL.FTZ R11, R20.reuse, R9 ;  /* 0x00000009140b7220 */ /* 0x040fe20000410000 */
[----:B------:R-:W-:Y:S01]  /*a220*/  FFMA.FTZ R44, R5, R28, -R44 ;  /* 0x0000001c052c7223 */ /* 0x000fe2000001082c */
[-C--:B------:R-:W-:Y:S01]  /*a230*/  FMUL.FTZ R28, R20, R3.reuse ;  /* 0x00000003141c7220 */ /* 0x080fe20000410000 */
[----:B------:R-:W-:Y:S01]  /*a240*/  LOP3.LUT R4, R12, 0xffff0000, RZ, 0xc0, !PT ;  /* 0xffff00000c047812 */ /* 0x000fe200078ec0ff */
[----:B------:R-:W-:Y:S01]  /*a250*/  FFMA.FTZ R20, R8, R3, -R11 ;  /* 0x0000000308147223 */ /* 0x000fe2000001080b */
[----:B------:R-:W-:Y:S01]  /*a260*/  FMUL.FTZ R3, R10, R33 ;  /* 0x000000210a037220 */ /* 0x000fe20000410000 */
[----:B------:R-:W-:Y:S01]  /*a270*/  LOP3.LUT R12, R13, 0xffff0000, RZ, 0xc0, !PT ;  /* 0xffff00000d0c7812 */ /* 0x000fe200078ec0ff */
[----:B------:R-:W-:Y:S01]  /*a280*/  FFMA.FTZ R34, R5, R36, R34 ;  /* 0x0000002405227223 */ /* 0x000fe20000010022 */
[----:B------:R-:W-:-:S02]  /*a290*/  IMAD.U32 R13, R26, 0x10000, RZ ;  /* 0x000100001a0d7824 */ /* 0x000fc400078e00ff */
[----:B------:R-:W-:Y:S01]  /*a2a0*/  FFMA.FTZ R28, R8, R9, R28 ;  /* 0x00000009081c7223 */ /* 0x000fe2000001001c */
[----:B------:R-:W-:Y:S02]  /*a2b0*/  IMAD.U32 R5, R37, 0x10000, RZ ;  /* 0x0001000025057824 */ /* 0x000fe400078e00ff */
[-C--:B------:R-:W-:Y:S01]  /*a2c0*/  FMUL.FTZ R9, R10, R21.reuse ;  /* 0x000000150a097220 */ /* 0x080fe20000410000 */
[----:B------:R-:W-:Y:S01]  /*a2d0*/  FFMA.FTZ R21, R4, R21, -R3 ;  /* 0x0000001504157223 */ /* 0x000fe20000010803 */
[----:B------:R-:W-:Y:S01]  /*a2e0*/  LOP3.LUT R24, R25, 0xffff0000, RZ, 0xc0, !PT ;  /* 0xffff000019187812 */ /* 0x000fe200078ec0ff */
[----:B------:R-:W-:Y:S02]  /*a2f0*/  IMAD.U32 R3, R30, 0x10000, RZ ;  /* 0x000100001e037824 */ /* 0x000fe400078e00ff */
[----:B------:R-:W-:Y:S01]  /*a300*/  FMUL.FTZ R25, R13, R5 ;  /* 0x000000050d197220 */ /* 0x000fe20000410000 */
[C---:B------:R-:W-:Y:S01]  /*a310*/  IMAD.U32 R6, R14.reuse, 0x10000, RZ ;  /* 0x000100000e067824 */ /* 0x040fe200078e00ff */
[----:B------:R-:W-:Y:S01]  /*a320*/  LOP3.LUT R7, R14, 0xffff0000, RZ, 0xc0, !PT ;  /* 0xffff00000e077812 */ /* 0x000fe200078ec0ff */
[----:B------:R-:W-:Y:S01]  /*a330*/  FFMA.FTZ R9, R4, R33, R9 ;  /* 0x0000002104097223 */ /* 0x000fe20000010009 */
[----:B------:R-:W-:Y:S01]  /*a340*/  LOP3.LUT R14, R15, 0xffff0000, RZ, 0xc0, !PT ;  /* 0xffff00000f0e7812 */ /* 0x000fe200078ec0ff */
[-C--:B------:R-:W-:Y:S01]  /*a350*/  FMUL.FTZ R13, R13, R3.reuse ;  /* 0x000000030d0d7220 */ /* 0x080fe20000410000 */
[----:B------:R-:W-:Y:S01]  /*a360*/  LOP3.LUT R15, R26, 0xffff0000, RZ, 0xc0, !PT ;  /* 0xffff00001a0f7812 */ /* 0x000fe200078ec0ff */
[----:B------:R-:W-:Y:S01]  /*a370*/  FFMA.FTZ R25, R6, R3, -R25 ;  /* 0x0000000306197223 */ /* 0x000fe20000010819 */
[----:B------:R-:W-:-:S02]  /*a380*/  LOP3.LUT R4, R37, 0xffff0000, RZ, 0xc0, !PT ;  /* 0xffff000025047812 */ /* 0x000fc400078ec0ff */
[----:B------:R-:W-:Y:S02]  /*a390*/  LOP3.LUT R30, R30, 0xffff0000, RZ, 0xc0, !PT ;  /* 0xffff00001e1e7812 */ /* 0x000fe400078ec0ff */
[----:B------:R-:W-:Y:S02]  /*a3a0*/  LOP3.LUT R26, R27, 0xffff0000, RZ, 0xc0, !PT ;  /* 0xffff00001b1a7812 */ /* 0x000fe400078ec0ff */
[----:B------:R-:W-:Y:S01]  /*a3b0*/  LOP3.LUT R3, R38, 0xffff0000, RZ, 0xc0, !PT ;  /* 0xffff000026037812 */ /* 0x000fe200078ec0ff */
[----:B------:R-:W-:Y:S01]  /*a3c0*/  FFMA.FTZ R10, R6, R5, R13 ;  /* 0x00000005060a7223 */ /* 0x000fe2000001000d */
[----:B------:R-:W-:Y:S02]  /*a3d0*/  LOP3.LUT R29, R29, 0xffff0000, RZ, 0xc0, !PT ;  /* 0xffff00001d1d7812 */ /* 0x000fe400078ec0ff */
[----:B------:R-:W-:Y:S01]  /*a3e0*/  LOP3.LUT R31, R31, 0xffff0000, RZ, 0xc0, !PT ;  /* 0xffff00001f1f7812 */ /* 0x000fe200078ec0ff */
[C---:B------:R-:W-:Y:S01]  /*a3f0*/  FMUL.FTZ R6, R15.reuse, R4 ;  /* 0x000000040f067220 */ /* 0x040fe20000410000 */
[-C--:B------:R-:W-:Y:S01]  /*a400*/  FMUL.FTZ R15, R15, R30.reuse ;  /* 0x0000001e0f0f7220 */ /* 0x080fe20000410000 */
[----:B------:R-:W-:Y:S01]  /*a410*/  FMUL.FTZ R11, R24, R35 ;  /* 0x00000023180b7220 */ /* 0x000fe20000410000 */
[----:B------:R-:W-:Y:S01]  /*a420*/  FMUL.FTZ R5, R26, R3 ;  /* 0x000000031a057220 */ /* 0x000fe20000410000 */
[----:B------:R-:W-:Y:S01]  /*a430*/  FMUL.FTZ R24, R24, R29 ;  /* 0x0000001d18187220 */ /* 0x000fe20000410000 */
[----:B------:R-:W-:Y:S01]  /*a440*/  FMUL.FTZ R26, R26, R31 ;  /* 0x0000001f1a1a7220 */ /* 0x000fe20000410000 */
[C---:B------:R-:W-:Y:S01]  /*a450*/  FFMA.FTZ R6, R7.reuse, R30, -R6 ;  /* 0x0000001e07067223 */ /* 0x040fe20000010806 */
[----:B------:R-:W-:Y:S01]  /*a460*/  FFMA.FTZ R15, R7, R4, R15 ;  /* 0x00000004070f7223 */ /* 0x000fe2000001000f */
        /* <DEDUP_REMOVED lines=14> */
.L_x_14459:
[----:B------:R-:W-:Y:S05]  /*a550*/  BSYNC B0 ;  /* 0x0000000000007941 */ /* 0x000fea0003800000 */
.L_x_14445:
        /* <DEDUP_REMOVED lines=8> */
.L_x_14442:
[----:B-123--:R-:W1:Y:S01]  /*a5e0*/  S2R R0, SR_TID.X ;  /* 0x0000000000007919 */ /* 0x00ee620000002100 */
[----:B------:R-:W-:Y:S05]  /*a5f0*/  WARPSYNC.ALL ;  /* 0x0000000000007948 */ /* 0x000fea0003800000 */
[----:B-1----:R-:W-:-:S05]  /*a600*/  SHF.R.U32.HI R0, RZ, 0x7, R0 ;  /* 0x00000007ff007819 */ /* 0x002fca0000011600 */
[----:B------:R-:W-:Y:S02]  /*a610*/  VIADD R72, R0, 0x8 ;  /* 0x0000000800487836 */ /* 0x000fe40000000000 */
[----:B------:R-:W-:-:S03]  /*a620*/  IMAD.U32 R0, RZ, RZ, UR44 ;  /* 0x0000002cff007e24 */ /* 0x000fc6000f8e00ff */
[----:B------:R1:W-:Y:S02]  /*a630*/  BAR.SYNC.DEFER_BLOCKING R72, 0x100 ;  /* 0x000400480000751d */ /* 0x0003e40000010000 */
[----:B------:R-:W-:-:S13]  /*a640*/  ISETP.NE.AND P0, PT, R0, 0x3, PT ;  /* 0x000000030000780c */ /* 0x000fda0003f05270 */
[----:B-1----:R-:W-:Y:S05]  /*a650*/  @!P0 BRA `(.L_x_14469) ;  /* 0x0000000000048947 */ /* 0x002fea0003800000 */
[----:B------:R-:W-:Y:S01]  /*a660*/  BPT.TRAP 0x1 ;  /* 0x000000040000795c */ /* 0x000fe20000300000 */
.L_x_14469:
[----:B0-----:R-:W-:Y:S01]  /*a670*/  IMAD R13, R22, 0x8, R19 ;  /* 0x00000008160d7824 */ /* 0x001fe200078e0213 */
[----:B------:R-:W-:-:S04]  /*a680*/  SHF.L.U32 R74, R204, 0x1f, RZ ;  /* 0x0000001fcc4a7819 */ /* 0x000fc800000006ff */
[----:B------:R0:W1:Y:S01]  /*a690*/  SYNCS.PHASECHK.TRANS64.TRYWAIT P1, [R13+URZ+0x22830], R74 ;  /* 0x0228304a0d0075a7 */ /* 0x000062000802017f */
[----:B------:R-:W-:Y:S05]  /*a6a0*/  @!P0 BRA `(.L_x_14470) ;  /* 0x0000000000048947 */ /* 0x000fea0003800000 */
[----:B------:R-:W-:Y:S01]  /*a6b0*/  BPT.TRAP 0x1 ;  /* 0x000000040000795c */ /* 0x000fe20000300000 */
.L_x_14470:
[----:B------:R-:W-:Y:S01]  /*a6c0*/  VIADD R0, R19, 0x1c400 ;  /* 0x0001c40013007836 */ /* 0x000fe20000000000 */
[----:B------:R-:W-:Y:S01]  /*a6d0*/  LOP3.LUT R4, R32, 0x10000, RZ, 0xfc, !PT ;  /* 0x0001000020047812 */ /* 0x000fe200078efcff */
[----:B------:R-:W-:-:S03]  /*a6e0*/  IMAD.MOV.U32 R5, RZ, RZ, 0x40000040 ;  /* 0x40000040ff057424 */ /* 0x000fc600078e00ff */
[----:B------:R-:W-:-:S04]  /*a6f0*/  SHF.R.U32.HI R0, RZ, 0x4, R0 ;  /* 0x00000004ff007819 */ /* 0x000fc80000011600 */
[----:B------:R-:W-:-:S04]  /*a700*/  LOP3.LUT R0, R0, 0x3fff, RZ, 0xc0, !PT ;  /* 0x00003fff00007812 */ /* 0x000fc800078ec0ff */
[----:B------:R-:W-:-:S05]  /*a710*/  LOP3.LUT R0, R0, 0x10000, RZ, 0xfc, !PT ;  /* 0x0001000000007812 */ /* 0x000fca00078efcff */
[----:B------:R2:W-:Y:S01]  /*a720*/  STL [R1], R0 ;  /* 0x0000000001007387 */ /* 0x0005e20000100800 */
[----:B-1----:R-:W-:Y:S05]  /*a730*/  @P1 BRA `(.L_x_14471) ;  /* 0x0000000000081947 */ /* 0x002fea0003800000 */
[----:B------:R-:W1:Y:S02]  /*a740*/  SYNCS.PHASECHK.TRANS64.TRYWAIT P1, [R13+URZ+0x22830], R74 ;  /* 0x0228304a0d0075a7 */ /* 0x000e64000802017f */
[----:B-1----:R-:W-:Y:S05]  /*a750*/  @!P1 BRA `(.L_x_14472) ;  /* 0x0000016000309947 */ /* 0x002fea0003800000 */
.L_x_14471:
[----:B--2---:R-:W2:Y:S01]  /*a760*/  LDL R0, [R1] ;  /* 0x0000000001007983 */ /* 0x004ea20000100800 */
[----:B------:R-:W-:Y:S01]  /*a770*/  IMAD.MOV.U32 R15, RZ, RZ, 0x40000040 ;  /* 0x40000040ff0f7424 */ /* 0x000fe200078e00ff */
[----:B------:R-:W-:Y:S05]  /*a780*/  WARPSYNC.ALL ;  /* 0x0000000000007948 */ /* 0x000fea0003800000 */
[C---:B------:R-:W-:Y:S01]  /*a790*/  R2UR UR4, R4.reuse ;  /* 0x00000000040472ca */ /* 0x040fe200000e0000 */
[----:B------:R-:W-:Y:S01]  /*a7a0*/  WARPGROUP.ARRIVE ;  /* 0x00000000000079c5 */ /* 0x000fe20000000000 */
[----:B------:R-:W-:Y:S01]  /*a7b0*/  R2UR UR5, R5 ;  /* 0x00000000050572ca */ /* 0x000fe200000e0000 */
[----:B------:R-:W-:Y:S01]  /*a7c0*/  VIADD R10, R4, 0x2 ;  /* 0x00000002040a7836 */ /* 0x000fe20000000000 */
[----:B------:R-:W-:Y:S01]  /*a7d0*/  R2UR UR7, R15 ;  /* 0x000000000f0772ca */ /* 0x000fe200000e0000 */
[----:B------:R-:W-:-:S02]  /*a7e0*/  IMAD.MOV.U32 R11, RZ, RZ, 0x40000040 ;  /* 0x40000040ff0b7424 */ /* 0x000fc400078e00ff */
[----:B------:R-:W-:Y:S02]  /*a7f0*/  IMAD.MOV.U32 R7, RZ, RZ, 0x40000040 ;  /* 0x40000040ff077424 */ /* 0x000fe400078e00ff */
[----:B------:R-:W-:Y:S02]  /*a800*/  VIADD R8, R4, 0x4 ;  /* 0x0000000404087836 */ /* 0x000fe40000000000 */
[----:B------:R-:W-:Y:S02]  /*a810*/  IMAD.MOV.U32 R9, RZ, RZ, 0x40000040 ;  /* 0x40000040ff097424 */ /* 0x000fe400078e00ff */
[----:B------:R-:W-:Y:S02]  /*a820*/  IMAD.MOV.U32 R15, RZ, RZ, 0x40000040 ;  /* 0x40000040ff0f7424 */ /* 0x000fe400078e00ff */
[----:B--2---:R-:W-:Y:S02]  /*a830*/  IMAD R14, R22, 0x300, R0 ;  /* 0x00000300160e7824 */ /* 0x004fe400078e0200 */
[----:B------:R-:W2:Y:S02]  /*a840*/  S2R R0, SR_TID.X ;  /* 0x0000000000007919 */ /* 0x000ea40000002100 */
        /* <DEDUP_REMOVED lines=8> */
[----:B------:R-:W-:Y:S01]  /*a8d0*/  IMAD.MOV.U32 R7, RZ, RZ, 0x40000040 ;  /* 0x40000040ff077424 */ /* 0x000fe200078e00ff */
[----:B------:R-:W-:Y:S02]  /*a8e0*/  IADD3 R14, R14, 0x6, RZ ;  /* 0x000000060e0e7810 */ /* 0x000fe40007ffe0ff */
[----:B--2---:R-:W-:-:S04]  /*a8f0*/  SHF.R.U32.HI R0, RZ, 0x7, R0 ;  /* 0x00000007ff007819 */ /* 0x004fc80000011600 */
[----:B------:R-:W-:Y:S01]  /*a900*/  IADD3 R12, -R0, 0xb, RZ ;  /* 0x0000000b000c7810 */ /* 0x000fe20007ffe1ff */
[----:B------:R-:W-:Y:S02]  /*a910*/  WARPGROUP.DEPBAR.LE gsb0, 0x0 ;  /* 0x00008000000079c5 */ /* 0x000fe40000010000 */
[----:B------:R-:W-:-:S06]  /*a920*/  WARPGROUP.ARRIVE ;  /* 0x00000000000079c5 */ /* 0x000fcc0000000000 */
[----:B------:R-:W-:Y:S01]  /*a930*/  HGMMA.64x96x16.F32.BF16 R24, gdesc[UR4], R24, gsb0 ;  /* 0x01600000041879f0 */ /* 0x000fe20008001818 */
        /* <DEDUP_REMOVED lines=20> */
.L_x_14473:
[----:B------:R-:W3:Y:S01]  /*aa80*/  LDL R21, [R1+0x4] ;  /* 0x0000040001157983 */ /* 0x000ee20000100800 */
[----:B------:R-:W-:Y:S01]  /*aa90*/  ULDC UR4, c[0x0][0x9d8] ;  /* 0x0002760000047ab9 */ /* 0x000fe20000000800 */
[----:B------:R-:W4:Y:S02]  /*aaa0*/  LDC R80, c[0x0][0x448] ;  /* 0x00011200ff507b82 */ /* 0x000f240000000800 */
[----:B------:R-:W3:Y:S01]  /*aab0*/  LDL R3, [R1+0x40] ;  /* 0x0000400001037983 */ /* 0x000ee20000100800 */
[----:B------:R-:W-:-:S03]  /*aac0*/  FMUL.FTZ R75, R24, UR4 ;  /* 0x00000004184b7c20 */ /* 0x000fc60008410000 */
[----:B------:R-:W5:Y:S01]  /*aad0*/  LDL R82, [R1+0x28] ;  /* 0x0000280001527983 */ /* 0x000f620000100800 */
[----:B------:R-:W-:Y:S01]  /*aae0*/  FMUL.FTZ R24, R34, UR4 ;  /* 0x0000000422187c20 */ /* 0x000fe20008410000 */
[----:B------:R-:W-:Y:S01]  /*aaf0*/  FMUL.FTZ R79, R32, UR4 ;  /* 0x00000004204f7c20 */ /* 0x000fe20008410000 */
[----:B------:R-:W-:Y:S01]  /*ab00*/  FMUL.FTZ R76, R28, UR4 ;  /* 0x000000041c4c7c20 */ /* 0x000fe20008410000 */
[----:B------:R-:W2:Y:S01]  /*ab10*/  LDL R34, [R1+0x30] ;  /* 0x0000300001227983 */ /* 0x000ea20000100800 */
[----:B------:R-:W-:Y:S01]  /*ab20*/  FMUL.FTZ R20, R30, UR4 ;  /* 0x000000041e147c20 */ /* 0x000fe20008410000 */
[----:B------:R-:W-:Y:S01]  /*ab30*/  FMUL.FTZ R42, R42, UR4 ;  /* 0x000000042a2a7c20 */ /* 0x000fe20008410000 */
[----:B------:R-:W-:Y:S01]  /*ab40*/  FMUL.FTZ R77, R29, UR4 ;  /* 0x000000041d4d7c20 */ /* 0x000fe20008410000 */
[----:B------:R-:W2:Y:S01]  /*ab50*/  LDL R32, [R1+0x8] ;  /* 0x0000080001207983 */ /* 0x000ea20000100800 */
[----:B------:R-:W-:Y:S01]  /*ab60*/  FMUL.FTZ R0, R26, UR4 ;  /* 0x000000041a007c20 */ /* 0x000fe20008410000 */
[----:B------:R-:W-:Y:S01]  /*ab70*/  FMUL.FTZ R14, R27, UR4 ;  /* 0x000000041b0e7c20 */ /* 0x000fe20008410000 */
[----:B------:R-:W-:Y:S01]  /*ab80*/  FMUL.FTZ R15, R31, UR4 ;  /* 0x000000041f0f7c20 */ /* 0x000fe20008410000 */
[----:B------:R-:W-:Y:S01]  /*ab90*/  LOP3.LUT R23, R23, 0xfffffffe, RZ, 0xc0, !PT ;  /* 0xfffffffe17177812 */ /* 0x000fe200078ec0ff */
[----:B------:R-:W-:Y:S01]  /*aba0*/  FMUL.FTZ R73, R25, UR4 ;  /* 0x0000000419497c20 */ /* 0x000fe20008410000 */
[----:B------:R-:W-:Y:S01]  /*abb0*/  FMUL.FTZ R43, R43, UR4 ;  /* 0x000000042b2b7c20 */ /* 0x000fe20008410000 */
[----:B------:R-:W-:Y:S01]  /*abc0*/  FMUL.FTZ R47, R47, UR4 ;  /* 0x000000042f2f7c20 */ /* 0x000fe20008410000 */
[----:B------:R-:W-:Y:S01]  /*abd0*/  FMUL.FTZ R46, R46, UR4 ;  /* 0x000000042e2e7c20 */ /* 0x000fe20008410000 */
[----:B------:R-:W-:Y:S01]  /*abe0*/  FMUL.FTZ R50, R50, UR4 ;  /* 0x0000000432327c20 */ /* 0x000fe20008410000 */
[----:B----4-:R-:W-:Y:S01]  /*abf0*/  ISETP.NE.AND P1, PT, R80, 0x1, PT ;  /* 0x000000015000780c */ /* 0x010fe20003f25270 */
[----:B------:R5:W-:Y:S01]  /*ac00*/  MUFU.TANH R29, R42 ;  /* 0x0000002a001d7308 */ /* 0x000be20000002400 */
[----:B------:R-:W-:Y:S01]  /*ac10*/  FMUL.FTZ R25, R35, UR4 ;  /* 0x0000000423197c20 */ /* 0x000fe20008410000 */
[----:B------:R-:W-:Y:S01]  /*ac20*/  FMUL.FTZ R78, R33, UR4 ;  /* 0x00000004214e7c20 */ /* 0x000fe20008410000 */
[----:B------:R-:W-:Y:S01]  /*ac30*/  FMUL.FTZ R54, R54, UR4 ;  /* 0x0000000436367c20 */ /* 0x000fe20008410000 */
[----:B------:R-:W-:Y:S01]  /*ac40*/  FMUL.FTZ R81, R36, UR4 ;  /* 0x0000000424517c20 */ /* 0x000fe20008410000 */
[----:B------:R-:W-:-:S03]  /*ac50*/  ULDC UR37, c[0x0][0x988] ;  /* 0x0002620000257ab9 */ /* 0x000fc60000000800 */
[----:B------:R-:W4:Y:S04]  /*ac60*/  MUFU.TANH R0, R0 ;  /* 0x0000000000007308 */ /* 0x000f280000002400 */
[----:B------:R-:W0:Y:S04]  /*ac70*/  @P1 LDC R28, c[0x0][0x44c] ;  /* 0x00011300ff1c1b82 */ /* 0x000e280000000800 */
[----:B------:R-:W1:Y:S04]  /*ac80*/  MUFU.TANH R14, R14 ;  /* 0x0000000e000e7308 */ /* 0x000e680000002400 */
[----:B------:R-:W4:Y:S04]  /*ac90*/  @P1 LDC R30, c[0x0][0x450] ;  /* 0x00011400ff1e1b82 */ /* 0x000f280000000800 */
[----:B------:R-:W1:Y:S01]  /*aca0*/  MUFU.TANH R20, R20 ;  /* 0x0000001400147308 */ /* 0x000e620000002400 */
[----:B------:R-:W-:Y:S01]  /*acb0*/  @P1 LOP3.LUT R23, R23, 0x1, RZ, 0xfc, !PT ;  /* 0x0000000117171812 */ /* 0x000fe200078efcff */
[----:B------:R-:W-:-:S06]  /*acc0*/  FMUL.FTZ R27, R38, UR4 ;  /* 0x00000004261b7c20 */ /* 0x000fcc0008410000 */
[----:B------:R-:W1:Y:S01]  /*acd0*/  MUFU.TANH R15, R15 ;  /* 0x0000000f000f7308 */ /* 0x000e620000002400 */
[----:B------:R-:W-:-:S07]  /*ace0*/  FMUL.FTZ R26, R39, UR4 ;  /* 0x00000004271a7c20 */ /* 0x000fce0008410000 */
[----:B------:R-:W1:Y:S08]  /*acf0*/  MUFU.TANH R24, R24 ;  /* 0x0000001800187308 */ /* 0x000e700000002400 */
[----:B------:R-:W1:Y:S01]  /*ad00*/  MUFU.TANH R25, R25 ;  /* 0x0000001900197308 */ /* 0x000e620000002400 */
[----:B------:R-:W-:-:S07]  /*ad10*/  FMUL.FTZ R38, R41, UR4 ;  /* 0x0000000429267c20 */ /* 0x000fce0008410000 */
[----:B------:R-:W1:Y:S08]  /*ad20*/  MUFU.TANH R27, R27 ;  /* 0x0000001b001b7308 */ /* 0x000e700000002400 */
[----:B------:R-:W-:Y:S08]  /*ad30*/  MUFU.TANH R31, R47 ;  /* 0x0000002f001f7308 */ /* 0x000ff00000002400 */
[----:B------:R-:W1:Y:S01]  /*ad40*/  MUFU.TANH R26, R26 ;  /* 0x0000001a001a7308 */ /* 0x000e620000002400 */
[----:B------:R-:W-:-:S07]  /*ad50*/  FMUL.FTZ R80, R37, UR4 ;  /* 0x0000000425507c20 */ /* 0x000fce0008410000 */
[----:B------:R-:W-:Y:S08]  /*ad60*/  MUFU.TANH R46, R46 ;  /* 0x0000002e002e7308 */ /* 0x000ff00000002400 */
[----:B------:R-:W-:Y:S01]  /*ad70*/  MUFU.TANH R33, R50 ;  /* 0x0000003200217308 */ /* 0x000fe20000002400 */
[----:B------:R-:W-:Y:S01]  /*ad80*/  FMUL.FTZ R55, R55, UR4 ;  /* 0x0000000437377c20 */ /* 0x000fe20008410000 */
[----:B------:R-:W-:-:S06]  /*ad90*/  FMUL.FTZ R58, R58, UR4 ;  /* 0x000000043a3a7c20 */ /* 0x000fcc0008410000 */
[----:B------:R-:W-:Y:S01]  /*ada0*/  MUFU.TANH R36, R54 ;  /* 0x0000003600247308 */ /* 0x000fe20000002400 */
[----:B------:R-:W-:Y:S01]  /*adb0*/  FMUL.FTZ R59, R59, UR4 ;  /* 0x000000043b3b7c20 */ /* 0x000fe20008410000 */
[----:B------:R-:W-:Y:S01]  /*adc0*/  FMUL.FTZ R62, R62, UR4 ;  /* 0x000000043e3e7c20 */ /* 0x000fe20008410000 */
[----:B------:R-:W-:-:S05]  /*add0*/  FMUL.FTZ R63, R63, UR4 ;  /* 0x000000043f3f7c20 */ /* 0x000fca0008410000 */
[----:B------:R-:W-:Y:S01]  /*ade0*/  MUFU.TANH R59, R59 ;  /* 0x0000003b003b7308 */ /* 0x000fe20000002400 */
[----:B------:R-:W-:-:S07]  /*adf0*/  FMUL.FTZ R66, R66, UR4 ;  /* 0x0000000442427c20 */ /* 0x000fce0008410000 */
[----:B------:R-:W-:Y:S01]  /*ae00*/  MUFU.TANH R62, R62 ;  /* 0x0000003e003e7308 */ /* 0x000fe20000002400 */
[----:B------:R-:W-:Y:S01]  /*ae10*/  FMUL.FTZ R67, R67, UR4 ;  /* 0x0000000443437c20 */ /* 0x000fe20008410000 */
[----:B------:R-:W-:-:S06]  /*ae20*/  FMUL.FTZ R70, R70, UR4 ;  /* 0x0000000446467c20 */ /* 0x000fcc0008410000 */
[----:B------:R-:W-:Y:S01]  /*ae30*/  MUFU.TANH R66, R66 ;  /* 0x0000004200427308 */ /* 0x000fe20000002400 */
[----:B------:R-:W-:-:S07]  /*ae40*/  FMUL.FTZ R71, R71, UR4 ;  /* 0x0000000447477c20 */ /* 0x000fce0008410000 */
[----:B------:R-:W-:Y:S08]  /*ae50*/  MUFU.TANH R70, R70 ;  /* 0x0000004600467308 */ /* 0x000ff00000002400 */
[----:B------:R-:W-:Y:S08]  /*ae60*/  MUFU.TANH R71, R71 ;  /* 0x0000004700477308 */ /* 0x000ff00000002400 */
[----:B------:R-:W-:Y:S08]  /*ae70*/  MUFU.TANH R75, R75 ;  /* 0x0000004b004b7308 */ /* 0x000ff00000002400 */
[----:B------:R-:W-:Y:S08]  /*ae80*/  MUFU.TANH R73, R73 ;  /* 0x0000004900497308 */ /* 0x000ff00000002400 */
[----:B------:R-:W-:Y:S08]  /*ae90*/  MUFU.TANH R76, R76 ;  /* 0x0000004c004c7308 */ /* 0x000ff00000002400 */
[----:B------:R-:W-:Y:S08]  /*aea0*/  MUFU.TANH R77, R77 ;  /* 0x0000004d004d7308 */ /* 0x000ff00000002400 */
[----:B------:R-:W-:Y:S01]  /*aeb0*/  MUFU.TANH R79, R79 ;  /* 0x0000004f004f7308 */ /* 0x000fe20000002400 */
[----:B---3--:R-:W-:-:S07]  /*aec0*/  IMAD.IADD R21, R3, 0x1, R21 ;  /* 0x0000000103157824 */ /* 0x008fce00078e0215 */
[----:B------:R-:W-:Y:S01]  /*aed0*/  MUFU.TANH R78, R78 ;  /* 0x0000004e004e7308 */ /* 0x000fe20000002400 */
[----:B0-----:R-:W-:-:S05]  /*aee0*/  @P1 IMAD.HI.U32 R3, R21, R28, RZ ;  /* 0x0000001c15031227 */ /* 0x001fca00078e00ff */
[----:B----4-:R-:W-:Y:S01]  /*aef0*/  @P1 SHF.R.U32.HI R21, RZ, R30, R3 ;  /* 0x0000001eff151219 */ /* 0x010fe20000011603 */
[----:B-----5:R-:W-:Y:S01]  /*af00*/  IMAD R42, R176, -0x60, R82 ;  /* 0xffffffa0b02a7824 */ /* 0x020fe200078e0252 */
[----:B------:R-:W-:Y:S03]  /*af10*/  MUFU.TANH R81, R81 ;  /* 0x0000005100517308 */ /* 0x000fe60000002400 */
[----:B------:R-:W0:Y:S01]  /*af20*/  SHFL.IDX PT, R3, R21, 0x1, 0x1c1f ;  /* 0x003c1f0015037f89 */ /* 0x000e2200000e0000 */
[C-C-:B--2---:R-:W-:Y:S02]  /*af30*/  IADD3 R83, -R34.reuse, 0x61, R42.reuse ;  /* 0x0000006122537810 */ /* 0x144fe40007ffe12a */
[----:B------:R-:W-:-:S03]  /*af40*/  IADD3 R42, -R34, 0x60, R42 ;  /* 0x00000060222a7810 */ /* 0x000fc60007ffe12a */
[----:B------:R-:W-:Y:S01]  /*af50*/  IMAD.IADD R83, R83, 0x1, -R32 ;  /* 0x0000000153537824 */ /* 0x000fe200078e0a20 */
[----:B------:R1:W2:Y:S01]  /*af60*/  MUFU.TANH R30, R43 ;  /* 0x0000002b001e7308 */ /* 0x0002a20000002400 */
[----:B------:R-:W-:-:S03]  /*af70*/  FMUL.FTZ R28, R51, UR4 ;  /* 0x00000004331c7c20 */ /* 0x000fc60008410000 */
[----:B0-----:R-:W-:-:S04]  /*af80*/  VIADDMNMX R3, R3, R83, R42, PT ;  /* 0x0000005303037246 */ /* 0x001fc8000380012a */
[C---:B------:R-:W-:Y:S02]  /*af90*/  ISETP.GT.AND P1, PT, R3.reuse, RZ, PT ;  /* 0x000000ff0300720c */ /* 0x040fe40003f24270 */
[C---:B------:R-:W-:Y:S02]  /*afa0*/  ISETP.GT.AND P2, PT, R3.reuse, 0x1, PT ;  /* 0x000000010300780c */ /* 0x040fe40003f44270 */
[C---:B------:R-:W-:Y:S02]  /*afb0*/  ISETP.GT.AND P3, PT, R3.reuse, 0x8, PT ;  /* 0x000000080300780c */ /* 0x040fe40003f64270 */
[----:B------:R-:W-:Y:S02]  /*afc0*/  FSEL R51, R0, -INF , P1 ;  /* 0xff80000000337808 */ /* 0x000fe40000800000 */
[----:B-1----:R-:W-:Y:S02]  /*afd0*/  FSEL R43, R14, -INF , P2 ;  /* 0xff8000000e2b7808 */ /* 0x002fe40001000000 */
        /* <DEDUP_REMOVED lines=21> */
[----:B------:R-:W0:Y:S01]  /*b130*/  MUFU.TANH R28, R28 ;  /* 0x0000001c001c7308 */ /* 0x000e220000002400 */
[----:B------:R-:W-:Y:S02]  /*b140*/  ISETP.GT.AND P2, PT, R3, 0x28, PT ;  /* 0x000000280300780c */ /* 0x000fe40003f44270 */
[----:B--2---:R-:W-:Y:S02]  /*b150*/  FSEL R20, R30, -INF , P1 ;  /* 0xff8000001e147808 */ /* 0x004fe40000800000 */
[----:B------:R-:W-:Y:S02]  /*b160*/  FMNMX.FTZ R15, R25, R0, !PT ;  /* 0x00000000190f7209 */ /* 0x000fe40007810000 */
[----:B------:R-:W-:-:S02]  /*b170*/  ISETP.GT.AND P1, PT, R3, 0x29, PT ;  /* 0x000000290300780c */ /* 0x000fc40003f24270 */
[----:B------:R-:W-:Y:S02]  /*b180*/  FSEL R29, R46, -INF , P2 ;  /* 0xff8000002e1d7808 */ /* 0x000fe40001000000 */
        /* <DEDUP_REMOVED lines=12> */
[----:B------:R-:W-:Y:S02]  /*b250*/  ISETP.GT.AND P1, PT, R3, 0x39, PT ;  /* 0x000000390300780c */ /* 0x000fe40003f24270 */
[----:B------:R-:W-:-:S02]  /*b260*/  FSEL R36, R36, -INF , P2 ;  /* 0xff80000024247808 */ /* 0x000fc40001000000 */
[----:B------:R-:W-:Y:S01]  /*b270*/  FMNMX.FTZ R15, R35, R0, !PT ;  /* 0x00000000230f7209 */ /* 0x000fe20007810000 */
[----:B------:R-:W0:Y:S01]  /*b280*/  MUFU.TANH R26, R63 ;  /* 0x0000003f001a7308 */ /* 0x000e220000002400 */
[C---:B------:R-:W-:Y:S02]  /*b290*/  ISETP.GT.AND P2, PT, R3.reuse, 0x40, PT ;  /* 0x000000400300780c */ /* 0x040fe40003f44270 */
[----:B-1----:R-:W-:Y:S02]  /*b2a0*/  FSEL R34, R34, -INF , P1 ;  /* 0xff80000022227808 */ /* 0x002fe40000800000 */
[----:B------:R-:W-:Y:S02]  /*b2b0*/  FMNMX.FTZ R15, R36, R15, !PT ;  /* 0x0000000f240f7209 */ /* 0x000fe40007810000 */
[----:B------:R-:W-:Y:S02]  /*b2c0*/  ISETP.GT.AND P1, PT, R3, 0x41, PT ;  /* 0x000000410300780c */ /* 0x000fe40003f24270 */
[----:B--2---:R-:W-:-:S02]  /*b2d0*/  FSEL R32, R32, -INF , P2 ;  /* 0xff80000020207808 */ /* 0x004fc40001000000 */
[----:B------:R-:W-:Y:S01]  /*b2e0*/  FMNMX.FTZ R15, R34, R15, !PT ;  /* 0x0000000f220f7209 */ /* 0x000fe20007810000 */
[----:B------:R-:W1:Y:S01]  /*b2f0*/  MUFU.TANH R14, R67 ;  /* 0x00000043000e7308 */ /* 0x000e620000002400 */
[----:B------:R-:W-:Y:S02]  /*b300*/  ISETP.GT.AND P2, PT, R3, 0x48, PT ;  /* 0x000000480300780c */ /* 0x000fe40003f44270 */
[----:B------:R-:W-:Y:S02]  /*b310*/  FSEL R30, R59, -INF , P1 ;  /* 0xff8000003b1e7808 */ /* 0x000fe40000800000 */
[----:B------:R-:W-:Y:S02]  /*b320*/  FMNMX.FTZ R15, R32, R15, !PT ;  /* 0x0000000f200f7209 */ /* 0x000fe40007810000 */
[----:B------:R-:W-:Y:S02]  /*b330*/  ISETP.GT.AND P1, PT, R3, 0x49, PT ;  /* 0x000000490300780c */ /* 0x000fe40003f24270 */
[----:B------:R-:W-:-:S02]  /*b340*/  FSEL R28, R62, -INF , P2 ;  /* 0xff8000003e1c7808 */ /* 0x000fc40001000000 */
[----:B------:R-:W-:Y:S02]  /*b350*/  FMNMX.FTZ R15, R30, R15, !PT ;  /* 0x0000000f1e0f7209 */ /* 0x000fe40007810000 */
[C---:B------:R-:W-:Y:S02]  /*b360*/  ISETP.GT.AND P2, PT, R3.reuse, 0x50, PT ;  /* 0x000000500300780c */ /* 0x040fe40003f44270 */
[----:B0-----:R-:W-:Y:S02]  /*b370*/  FSEL R26, R26, -INF , P1 ;  /* 0xff8000001a1a7808 */ /* 0x001fe40000800000 */
[----:B------:R-:W-:Y:S02]  /*b380*/  FMNMX.FTZ R55, R28, R15, !PT ;  /* 0x0000000f1c377209 */ /* 0x000fe40007810000 */
[----:B------:R-:W-:Y:S02]  /*b390*/  ISETP.GT.AND P1, PT, R3, 0x51, PT ;  /* 0x000000510300780c */ /* 0x000fe40003f24270 */
[----:B------:R-:W-:-:S02]  /*b3a0*/  FSEL R15, R66, -INF , P2 ;  /* 0xff800000420f7808 */ /* 0x000fc40001000000 */
[----:B------:R-:W-:Y:S02]  /*b3b0*/  FMNMX.FTZ R0, R26, R55, !PT ;  /* 0x000000371a007209 */ /* 0x000fe40007810000 */
[----:B------:R-:W-:Y:S02]  /*b3c0*/  ISETP.GT.AND P2, PT, R3, 0x58, PT ;  /* 0x000000580300780c */ /* 0x000fe40003f44270 */
[----:B-1----:R-:W-:Y:S02]  /*b3d0*/  FSEL R14, R14, -INF , P1 ;  /* 0xff8000000e0e7808 */ /* 0x002fe40000800000 */
[----:B------:R-:W-:Y:S01]  /*b3e0*/  FMNMX.FTZ R55, R15, R0, !PT ;  /* 0x000000000f377209 */ /* 0x000fe20007810000 */
[----:B------:R-:W-:Y:S01]  /*b3f0*/  FMUL.FTZ R46, R44, UR4 ;  /* 0x000000042c2e7c20 */ /* 0x000fe20008410000 */
[----:B------:R-:W-:Y:S02]  /*b400*/  ISETP.GT.AND P1, PT, R3, 0x59, PT ;  /* 0x000000590300780c */ /* 0x000fe40003f24270 */
[----:B------:R-:W-:-:S02]  /*b410*/  FSEL R3, R70, -INF , P2 ;  /* 0xff80000046037808 */ /* 0x000fc40001000000 */
[----:B------:R-:W-:Y:S02]  /*b420*/  FMNMX.FTZ R44, R14, R55, !PT ;  /* 0x000000370e2c7209 */ /* 0x000fe40007810000 */
[----:B------:R-:W-:Y:S02]  /*b430*/  FSEL R0, R71, -INF , P1 ;  /* 0xff80000047007808 */ /* 0x000fe40000800000 */
[----:B------:R-:W-:-:S04]  /*b440*/  FMNMX.FTZ R55, R3, R44, !PT ;  /* 0x0000002c03377209 */ /* 0x000fc80007810000 */
[----:B------:R-:W-:-:S05]  /*b450*/  FMNMX.FTZ R55, R0, R55, !PT ;  /* 0x0000003700377209 */ /* 0x000fca0007810000 */
[----:B------:R-:W0:Y:S04]  /*b460*/  SHFL.BFLY PT, R44, R55, 0x2, 0x1f ;  /* 0x0c401f00372c7f89 */ /* 0x000e2800000e0000 */
[----:B------:R-:W1:Y:S01]  /*b470*/  SHFL.IDX PT, R21, R21, RZ, 0x1c1f ;  /* 0x001c1fff15157589 */ /* 0x000e6200000e0000 */
[----:B0-----:R-:W-:-:S05]  /*b480*/  FMNMX.FTZ R44, R55, R44, !PT ;  /* 0x0000002c372c7209 */ /* 0x001fca0007810000 */
[----:B------:R-:W0:Y:S01]  /*b490*/  SHFL.BFLY PT, R63, R44, 0x1, 0x1f ;  /* 0x0c201f002c3f7f89 */ /* 0x000e2200000e0000 */
[----:B-1----:R-:W-:-:S04]  /*b4a0*/  VIADDMNMX R83, R21, R83, R42, PT ;  /* 0x0000005315537246 */ /* 0x002fc8000380012a */
[C---:B------:R-:W-:Y:S02]  /*b4b0*/  ISETP.GT.AND P1, PT, R83.reuse, RZ, PT ;  /* 0x000000ff5300720c */ /* 0x040fe40003f24270 */
[C---:B------:R-:W-:Y:S02]  /*b4c0*/  ISETP.GT.AND P2, PT, R83.reuse, 0x1, PT ;  /* 0x000000015300780c */ /* 0x040fe40003f44270 */
[----:B------:R-:W-:Y:S02]  /*b4d0*/  ISETP.GT.AND P3, PT, R83, 0x8, PT ;  /* 0x000000085300780c */ /* 0x000fe40003f64270 */
[----:B------:R-:W-:Y:S02]  /*b4e0*/  FSEL R75, R75, -INF , P1 ;  /* 0xff8000004b4b7808 */ /* 0x000fe40000800000 */
[----:B------:R-:W-:Y:S01]  /*b4f0*/  FSEL R42, R73, -INF , P2 ;  /* 0xff800000492a7808 */ /* 0x000fe20001000000 */
[----:B------:R-:W-:Y:S01]  /*b500*/  FMUL.FTZ R54, R56, UR4 ;  /* 0x0000000438367c20 */ /* 0x000fe20008410000 */
[----:B------:R-:W-:Y:S01]  /*b510*/  FMUL.FTZ R56, R61, UR4 ;  /* 0x000000043d387c20 */ /* 0x000fe20008410000 */
[----:B------:R-:W-:Y:S01]  /*b520*/  ISETP.GT.AND P1, PT, R83, 0x9, PT ;  /* 0x000000095300780c */ /* 0x000fe20003f24270 */
[----:B------:R-:W-:Y:S01]  /*b530*/  FMUL.FTZ R40, R40, UR4 ;  /* 0x0000000428287c20 */ /* 0x000fe20008410000 */
[----:B------:R-:W-:-:S02]  /*b540*/  FSEL R76, R76, -INF , P3 ;  /* 0xff8000004c4c7808 */ /* 0x000fc40001800000 */
[----:B------:R-:W-:Y:S01]  /*b550*/  FMNMX.FTZ R61, R75, R42, !PT ;  /* 0x0000002a4b3d7209 */ /* 0x000fe20007810000 */
[----:B------:R-:W1:Y:S01]  /*b560*/  MUFU.TANH R80, R80 ;  /* 0x0000005000507308 */ /* 0x000e620000002400 */
[----:B------:R-:W-:Y:S02]  /*b570*/  ISETP.GT.AND P2, PT, R83, 0x10, PT ;  /* 0x000000105300780c */ /* 0x000fe40003f44270 */
[----:B0-----:R-:W-:Y:S02]  /*b580*/  FMNMX.FTZ R21, R44, R63, !PT ;  /* 0x0000003f2c157209 */ /* 0x001fe40007810000 */
[----:B------:R-:W-:Y:S02]  /*b590*/  FSEL R77, R77, -INF , P1 ;  /* 0xff8000004d4d7808 */ /* 0x000fe40000800000 */
[----:B------:R-:W-:Y:S01]  /*b5a0*/  FMNMX.FTZ R44, R76, R61, !PT ;  /* 0x0000003d4c2c7209 */ /* 0x000fe20007810000 */
[----:B------:R-:W0:Y:S01]  /*b5b0*/  MUFU.TANH R40, R40 ;  /* 0x0000002800287308 */ /* 0x000e220000002400 */
[----:B------:R-:W-:Y:S01]  /*b5c0*/  ISETP.GT.AND P3, PT, R83, 0x11, PT ;  /* 0x000000115300780c */ /* 0x000fe20003f64270 */
[----:B------:R-:W-:Y:S01]  /*b5d0*/  FMUL.FTZ R62, R21, UR37 ;  /* 0x00000025153e7c20 */ /* 0x000fe20008410000 */
[----:B------:R-:W-:-:S02]  /*b5e0*/  FSEL R79, R79, -INF , P2 ;  /* 0xff8000004f4f7808 */ /* 0x000fc40001000000 */
[----:B------:R-:W-:Y:S02]  /*b5f0*/  FMNMX.FTZ R44, R77, R44, !PT ;  /* 0x0000002c4d2c7209 */ /* 0x000fe40007810000 */
[----:B------:R-:W-:Y:S01]  /*b600*/  FSETP.NEU.FTZ.AND P4, PT, R21, -INF , PT ;  /* 0xff8000001500780b */ /* 0x000fe20003f9d000 */
[----:B------:R-:W2:Y:S01]  /*b610*/  MUFU.TANH R38, R38 ;  /* 0x0000002600267308 */ /* 0x000ea20000002400 */
[----:B------:R-:W-:Y:S01]  /*b620*/  ISETP.GT.AND P1, PT, R83, 0x18, PT ;  /* 0x000000185300780c */ /* 0x000fe20003f24270 */
[----:B------:R-:W-:Y:S01]  /*b630*/  FMUL.FTZ R45, R45, UR4 ;  /* 0x000000042d2d7c20 */ /* 0x000fe20008410000 */
[----:B------:R-:W-:Y:S02]  /*b640*/  FSEL R78, R78, -INF , P3 ;  /* 0xff8000004e4e7808 */ /* 0x000fe40001800000 */
[----:B------:R-:W-:Y:S02]  /*b650*/  FMNMX.FTZ R61, R79, R44, !PT ;  /* 0x0000002c4f3d7209 */ /* 0x000fe40007810000 */
[----:B------:R-:W-:Y:S01]  /*b660*/  FSEL R44, R62, RZ, P4 ;  /* 0x000000ff3e2c7208 */ /* 0x000fe20002000000 */
[----:B------:R-:W3:Y:S01]  /*b670*/  MUFU.TANH R46, R46 ;  /* 0x0000002e002e7308 */ /* 0x000ee20000002400 */
[----:B------:R-:W-:Y:S01]  /*b680*/  ISETP.GT.AND P2, PT, R83, 0x19, PT ;  /* 0x000000195300780c */ /* 0x000fe20003f44270 */
[----:B------:R-:W-:Y:S01]  /*b690*/  FMUL.FTZ R50, R48, UR4 ;  /* 0x0000000430327c20 */ /* 0x000fe20008410000 */
[----:B------:R-:W-:-:S02]  /*b6a0*/  FSEL R81, R81, -INF , P1 ;  /* 0xff80000051517808 */ /* 0x000fc40000800000 */
[----:B------:R-:W-:Y:S01]  /*b6b0*/  FMNMX.FTZ R62, R78, R61, !PT ;  /* 0x0000003d4e3e7209 */ /* 0x000fe20007810000 */
[----:B------:R-:W-:Y:S01]  /*b6c0*/  FFMA.FTZ R153, R51, UR37, -R44 ;  /* 0x0000002533997c23 */ /* 0x000fe2000801082c */
[----:B------:R-:W-:Y:S01]  /*b6d0*/  ISETP.GT.AND P1, PT, R83, 0x20, PT ;  /* 0x000000205300780c */ /* 0x000fe20003f24270 */
[----:B------:R-:W4:Y:S01]  /*b6e0*/  MUFU.TANH R45, R45 ;  /* 0x0000002d002d7308 */ /* 0x000f220000002400 */
[----:B-1----:R-:W-:Y:S01]  /*b6f0*/  FSEL R80, R80, -INF , P2 ;  /* 0xff80000050507808 */ /* 0x002fe20001000000 */
[----:B------:R-:W-:Y:S01]  /*b700*/  FMUL.FTZ R48, R49, UR4 ;  /* 0x0000000431307c20 */ /* 0x000fe20008410000 */
[----:B------:R-:W-:Y:S01]  /*b710*/  FMNMX.FTZ R51, R81, R62, !PT ;  /* 0x0000003e51337209 */ /* 0x000fe20007810000 */
[----:B------:R-:W-:Y:S01]  /*b720*/  FMUL.FTZ R49, R52, UR4 ;  /* 0x0000000434317c20 */ /* 0x000fe20008410000 */
[----:B------:R-:W-:Y:S02]  /*b730*/  ISETP.GT.AND P2, PT, R83, 0x21, PT ;  /* 0x000000215300780c */ /* 0x000fe40003f44270 */
[----:B0-----:R-:W-:Y:S01]  /*b740*/  FSEL R40, R40, -INF , P1 ;  /* 0xff80000028287808 */ /* 0x001fe20000800000 */
[----:B------:R-:W0:Y:S01]  /*b750*/  MUFU.TANH R50, R50 ;  /* 0x0000003200327308 */ /* 0x000e220000002400 */
[----:B------:R-:W-:Y:S01]  /*b760*/  FMNMX.FTZ R51, R80, R51, !PT ;  /* 0x0000003350337209 */ /* 0x000fe20007810000 */
[----:B------:R-:W-:Y:S01]  /*b770*/  FMUL.FTZ R52, R53, UR4 ;  /* 0x0000000435347c20 */ /* 0x000fe20008410000 */
[----:B------:R-:W-:-:S02]  /*b780*/  ISETP.GT.AND P1, PT, R83, 0x28, PT ;  /* 0x000000285300780c */ /* 0x000fc40003f24270 */
[----:B--2---:R-:W-:Y:S02]  /*b790*/  FSEL R38, R38, -INF , P2 ;  /* 0xff80000026267808 */ /* 0x004fe40001000000 */
[----:B------:R-:W-:Y:S01]  /*b7a0*/  FMNMX.FTZ R51, R40, R51, !PT ;  /* 0x0000003328337209 */ /* 0x000fe20007810000 */
[----:B------:R-:W1:Y:S01]  /*b7b0*/  MUFU.TANH R48, R48 ;  /* 0x0000003000307308 */ /* 0x000e620000002400 */
[----:B------:R-:W-:Y:S01]  /*b7c0*/  FFMA.FTZ R61, R43, UR37, -R44 ;  /* 0x000000252b3d7c23 */ /* 0x000fe2000801082c */
[C---:B------:R-:W-:Y:S02]  /*b7d0*/  ISETP.GT.AND P2, PT, R83.reuse, 0x29, PT ;  /* 0x000000295300780c */ /* 0x040fe40003f44270 */
[----:B---3--:R-:W-:Y:S02]  /*b7e0*/  FSEL R43, R46, -INF , P1 ;  /* 0xff8000002e2b7808 */ /* 0x008fe40000800000 */
[----:B------:R-:W-:Y:S02]  /*b7f0*/  FMNMX.FTZ R62, R38, R51, !PT ;  /* 0x00000033263e7209 */ /* 0x000fe40007810000 */
[----:B------:R-:W2:Y:S01]  /*b800*/  MUFU.TANH R49, R49 ;  /* 0x0000003100317308 */ /* 0x000ea20000002400 */
[----:B------:R-:W-:Y:S01]  /*b810*/  ISETP.GT.AND P1, PT, R83, 0x30, PT ;  /* 0x000000305300780c */ /* 0x000fe20003f24270 */
[----:B------:R-:W-:Y:S01]  /*b820*/  FMUL.FTZ R53, R57, UR4 ;  /* 0x0000000439357c20 */ /* 0x000fe20008410000 */
[----:B----4-:R-:W-:-:S02]  /*b830*/  FSEL R45, R45, -INF , P2 ;  /* 0xff8000002d2d7808 */ /* 0x010fc40001000000 */
[----:B------:R-:W-:-:S03]  /*b840*/  FMNMX.FTZ R62, R43, R62, !PT ;  /* 0x0000003e2b3e7209 */ /* 0x000fc60007810000 */
[----:B------:R-:W3:Y:S01]  /*b850*/  MUFU.TANH R52, R52 ;  /* 0x0000003400347308 */ /* 0x000ee20000002400 */
[----:B------:R-:W-:Y:S01]  /*b860*/  FFMA.FTZ R155, R47, UR37, -R44 ;  /* 0x000000252f9b7c23 */ /* 0x000fe2000801082c */
[----:B------:R-:W-:Y:S01]  /*b870*/  ISETP.GT.AND P2, PT, R83, 0x31, PT ;  /* 0x000000315300780c */ /* 0x000fe20003f44270 */
[----:B------:R-:W-:Y:S01]  /*b880*/  FMUL.FTZ R55, R60, UR4 ;  /* 0x000000043c377c20 */ /* 0x000fe20008410000 */
[----:B0-----:R-:W-:Y:S02]  /*b890*/  FSEL R47, R50, -INF , P1 ;  /* 0xff800000322f7808 */ /* 0x001fe40000800000 */
[----:B------:R-:W-:Y:S02]  /*b8a0*/  FMNMX.FTZ R62, R45, R62, !PT ;  /* 0x0000003e2d3e7209 */ /* 0x000fe40007810000 */
[----:B------:R-:W0:Y:S01]  /*b8b0*/  MUFU.TANH R54, R54 ;  /* 0x0000003600367308 */ /* 0x000e220000002400 */
[----:B------:R-:W-:Y:S02]  /*b8c0*/  ISETP.GT.AND P1, PT, R83, 0x38, PT ;  /* 0x000000385300780c */ /* 0x000fe40003f24270 */
[----:B-1----:R-:W-:-:S02]  /*b8d0*/  FSEL R48, R48, -INF , P2 ;  /* 0xff80000030307808 */ /* 0x002fc40001000000 */
[----:B------:R-:W-:-:S03]  /*b8e0*/  FMNMX.FTZ R51, R47, R62, !PT ;  /* 0x0000003e2f337209 */ /* 0x000fc60007810000 */
[----:B------:R-:W1:Y:S01]  /*b8f0*/  MUFU.TANH R53, R53 ;  /* 0x0000003500357308 */ /* 0x000e620000002400 */
[----:B------:R-:W-:Y:S01]  /*b900*/  FFMA.FTZ R50, R41, UR37, -R44 ;  /* 0x0000002529327c23 */ /* 0x000fe2000801082c */
[----:B------:R-:W-:Y:S01]  /*b910*/  ISETP.GT.AND P2, PT, R83, 0x39, PT ;  /* 0x000000395300780c */ /* 0x000fe20003f44270 */
[----:B------:R-:W-:Y:S01]  /*b920*/  FMUL.FTZ R58, R64, UR4 ;  /* 0x00000004403a7c20 */ /* 0x000fe20008410000 */
[----:B--2---:R-:W-:Y:S02]  /*b930*/  FSEL R41, R49, -INF , P1 ;  /* 0xff80000031297808 */ /* 0x004fe40000800000 */
[----:B------:R-:W-:Y:S02]  /*b940*/  FMNMX.FTZ R62, R48, R51, !PT ;  /* 0x00000033303e7209 */ /* 0x000fe40007810000 */
[----:B------:R-:W2:Y:S01]  /*b950*/  MUFU.TANH R55, R55 ;  /* 0x0000003700377308 */ /* 0x000ea20000002400 */
[----:B------:R-:W-:Y:S01]  /*b960*/  ISETP.GT.AND P1, PT, R83, 0x40, PT ;  /* 0x000000405300780c */ /* 0x000fe20003f24270 */
[----:B------:R-:W-:Y:S01]  /*b970*/  FMUL.FTZ R57, R65, UR4 ;  /* 0x0000000441397c20 */ /* 0x000fe20008410000 */
[----:B---3--:R-:W-:-:S02]  /*b980*/  FSEL R49, R52, -INF , P2 ;  /* 0xff80000034317808 */ /* 0x008fc40001000000 */
        /* <DEDUP_REMOVED lines=8> */
[----:B------:R-:W-:Y:S01]  /*ba10*/  ISETP.GT.AND P1, PT, R83, 0x48, PT ;  /* 0x000000485300780c */ /* 0x000fe20003f24270 */
[----:B------:R-:W-:Y:S01]  /*ba20*/  FMUL.FTZ R60, R69, UR4 ;  /* 0x00000004453c7c20 */ /* 0x000fe20008410000 */
[----:B-1----:R-:W-:-:S02]  /*ba30*/  FSEL R51, R53, -INF , P2 ;  /* 0xff80000035337808 */ /* 0x002fc40001000000 */
[----:B------:R-:W-:-:S03]  /*ba40*/  FMNMX.FTZ R62, R39, R62, !PT ;  /* 0x0000003e273e7209 */ /* 0x000fc60007810000 */
[----:B------:R-:W1:Y:S01]  /*ba50*/  MUFU.TANH R57, R57 ;  /* 0x0000003900397308 */ /* 0x000e620000002400 */
[----:B------:R-:W-:Y:S01]  /*ba60*/  FFMA.FTZ R52, R37, UR37, -R44 ;  /* 0x0000002525347c23 */ /* 0x000fe2000801082c */
[----:B------:R-:W-:Y:S02]  /*ba70*/  ISETP.GT.AND P2, PT, R83, 0x49, PT ;  /* 0x000000495300780c */ /* 0x000fe40003f44270 */
[----:B--2---:R-:W-:Y:S02]  /*ba80*/  FSEL R37, R55, -INF , P1 ;  /* 0xff80000037257808 */ /* 0x004fe40000800000 */
[----:B------:R-:W-:Y:S02]  /*ba90*/  FMNMX.FTZ R62, R51, R62, !PT ;  /* 0x0000003e333e7209 */ /* 0x000fe40007810000 */
[----:B------:R-:W2:Y:S01]  /*baa0*/  MUFU.TANH R59, R59 ;  /* 0x0000003b003b7308 */ /* 0x000ea20000002400 */
[----:B------:R-:W-:Y:S02]  /*bab0*/  ISETP.GT.AND P1, PT, R83, 0x50, PT ;  /* 0x000000505300780c */ /* 0x000fe40003f24270 */
[----:B---3--:R-:W-:-:S02]  /*bac0*/  FSEL R53, R56, -INF , P2 ;  /* 0xff80000038357808 */ /* 0x008fc40001000000 */
[----:B------:R-:W-:-:S03]  /*bad0*/  FMNMX.FTZ R62, R37, R62, !PT ;  /* 0x0000003e253e7209 */ /* 0x000fc60007810000 */
[----:B------:R-:W3:Y:S01]  /*bae0*/  MUFU.TANH R60, R60 ;  /* 0x0000003c003c7308 */ /* 0x000ee20000002400 */
[--C-:B------:R-:W-:Y:S01]  /*baf0*/  FFMA.FTZ R171, R27, UR37, -R44.reuse ;  /* 0x000000251bab7c23 */ /* 0x100fe2000801082c */
[----:B------:R-:W-:Y:S02]  /*bb00*/  ISETP.GT.AND P2, PT, R83, 0x51, PT ;  /* 0x000000515300780c */ /* 0x000fe40003f44270 */
[----:B0-----:R-:W-:Y:S02]  /*bb10*/  FSEL R58, R58, -INF , P1 ;  /* 0xff8000003a3a7808 */ /* 0x001fe40000800000 */
[----:B------:R-:W-:Y:S01]  /*bb20*/  FMNMX.FTZ R27, R53, R62, !PT ;  /* 0x0000003e351b7209 */ /* 0x000fe20007810000 */
[----:B------:R-:W-:Y:S01]  /*bb30*/  FFMA.FTZ R54, R24, UR37, -R44 ;  /* 0x0000002518367c23 */ /* 0x000fe2000801082c */
[----:B------:R-:W-:Y:S02]  /*bb40*/  ISETP.GT.AND P1, PT, R83, 0x58, PT ;  /* 0x000000585300780c */ /* 0x000fe40003f24270 */
[----:B-1----:R-:W-:-:S02]  /*bb50*/  FSEL R57, R57, -INF , P2 ;  /* 0xff80000039397808 */ /* 0x002fc40001000000 */
[----:B------:R-:W-:Y:S02]  /*bb60*/  FMNMX.FTZ R24, R58, R27, !PT ;  /* 0x0000001b3a187209 */ /* 0x000fe40007810000 */
[----:B------:R-:W-:Y:S02]  /*bb70*/  ISETP.GT.AND P2, PT, R83, 0x59, PT ;  /* 0x000000595300780c */ /* 0x000fe40003f44270 */
[----:B--2---:R-:W-:Y:S02]  /*bb80*/  FSEL R59, R59, -INF , P1 ;  /* 0xff8000003b3b7808 */ /* 0x004fe40000800000 */
[----:B------:R-:W-:Y:S02]  /*bb90*/  FMNMX.FTZ R24, R57, R24, !PT ;  /* 0x0000001839187209 */ /* 0x000fe40007810000 */
[----:B---3--:R-:W-:Y:S02]  /*bba0*/  FSEL R27, R60, -INF , P2 ;  /* 0xff8000003c1b7808 */ /* 0x008fe40001000000 */
[----:B------:R-:W-:-:S04]  /*bbb0*/  FMNMX.FTZ R24, R59, R24, !PT ;  /* 0x000000183b187209 */ /* 0x000fc80007810000 */
[----:B------:R-:W-:Y:S01]  /*bbc0*/  FMNMX.FTZ R24, R27, R24, !PT ;  /* 0x000000181b187209 */ /* 0x000fe20007810000 */
[----:B------:R-:W-:-:S04]  /*bbd0*/  FFMA.FTZ R165, R25, UR37, -R44 ;  /* 0x0000002519a57c23 */ /* 0x000fc8000801082c */
[----:B------:R-:W0:Y:S01]  /*bbe0*/  SHFL.BFLY PT, R25, R24, 0x2, 0x1f ;  /* 0x0c401f0018197f89 */ /* 0x000e2200000e0000 */
[----:B------:R-:W-:Y:S01]  /*bbf0*/  FFMA.FTZ R56, R20, UR37, -R44 ;  /* 0x0000002514387c23 */ /* 0x000fe2000801082c */
[----:B0-----:R-:W-:-:S05]  /*bc00*/  FMNMX.FTZ R25, R24, R25, !PT ;  /* 0x0000001918197209 */ /* 0x001fca0007810000 */
[----:B------:R-:W0:Y:S01]  /*bc10*/  SHFL.BFLY PT, R20, R25, 0x1, 0x1f ;  /* 0x0c201f0019147f89 */ /* 0x000e2200000e0000 */
[--C-:B------:R-:W-:Y:S01]  /*bc20*/  FFMA.FTZ R159, R28, UR37, -R44.reuse ;  /* 0x000000251c9f7c23 */ /* 0x100fe2000801082c */
[----:B------:R-:W-:Y:S01]  /*bc30*/  FFMA.FTZ R175, R3, UR37, -R44 ;  /* 0x0000002503af7c23 */ /* 0x000fe2000801082c */
[----:B0-----:R-:W-:-:S04]  /*bc40*/  FMNMX.FTZ R20, R25, R20, !PT ;  /* 0x0000001419147209 */ /* 0x001fc80007810000 */
[C---:B------:R-:W-:Y:S01]  /*bc50*/  FSETP.NEU.FTZ.AND P1, PT, R20.reuse, -INF , PT ;  /* 0xff8000001400780b */ /* 0x040fe20003f3d000 */
[----:B------:R-:W-:-:S05]  /*bc60*/  FMUL.FTZ R28, R20, UR37 ;  /* 0x00000025141c7c20 */ /* 0x000fca0008410000 */
[----:B------:R-:W-:-:S05]  /*bc70*/  FSEL R28, R28, RZ, P1 ;  /* 0x000000ff1c1c7208 */ /* 0x000fca0000800000 */
[--C-:B------:R-:W-:Y:S01]  /*bc80*/  FFMA.FTZ R152, R75, UR37, -R28.reuse ;  /* 0x000000254b987c23 */ /* 0x100fe2000801081c */
[--C-:B------:R-:W-:Y:S01]  /*bc90*/  FFMA.FTZ R3, R42, UR37, -R28.reuse ;  /* 0x000000252a037c23 */ /* 0x100fe2000801081c */
[----:B------:R-:W-:Y:S01]  /*bca0*/  FFMA.FTZ R154, R76, UR37, -R28 ;  /* 0x000000254c9a7c23 */ /* 0x000fe2000801081c */
[----:B------:R-:W-:Y:S01]  /*bcb0*/  MUFU.EX2 R153, R153 ;  /* 0x0000009900997308 */ /* 0x000fe20000000800 */
[----:B------:R-:W-:Y:S01]  /*bcc0*/  FFMA.FTZ R173, R15, UR37, -R44 ;  /* 0x000000250fad7c23 */ /* 0x000fe2000801082c */
[----:B------:R-:W-:-:S06]  /*bcd0*/  FFMA.FTZ R15, R77, UR37, -R28 ;  /* 0x000000254d0f7c23 */ /* 0x000fcc000801081c */
[----:B------:R-:W-:Y:S01]  /*bce0*/  MUFU.EX2 R152, R152 ;  /* 0x0000009800987308 */ /* 0x000fe20000000800 */
[----:B------:R-:W-:-:S07]  /*bcf0*/  FFMA.FTZ R168, R79, UR37, -R28 ;  /* 0x000000254fa87c23 */ /* 0x000fce000801081c */
[----:B------:R-:W0:Y:S08]  /*bd00*/  MUFU.EX2 R3, R3 ;  /* 0x0000000300037308 */ /* 0x000e300000000800 */
[----:B------:R-:W1:Y:S01]  /*bd10*/  MUFU.EX2 R46, R61 ;  /* 0x0000003d002e7308 */ /* 0x000e620000000800 */
[----:B------:R-:W-:-:S07]  /*bd20*/  FFMA.FTZ R25, R78, UR37, -R28 ;  /* 0x000000254e197c23 */ /* 0x000fce000801081c */
[----:B------:R-:W2:Y:S08]  /*bd30*/  MUFU.EX2 R154, R154 ;  /* 0x0000009a009a7308 */ /* 0x000eb00000000800 */
[----:B------:R-:W3:Y:S01]  /*bd40*/  MUFU.EX2 R155, R155 ;  /* 0x0000009b009b7308 */ /* 0x000ee20000000800 */
[----:B------:R-:W-:-:S07]  /*bd50*/  FFMA.FTZ R170, R81, UR37, -R28 ;  /* 0x0000002551aa7c23 */ /* 0x000fce000801081c */
[----:B------:R-:W4:Y:S01]  /*bd60*/  MUFU.EX2 R15, R15 ;  /* 0x0000000f000f7308 */ /* 0x000f220000000800 */
[----:B------:R-:W-:-:S07]  /*bd70*/  FFMA.FTZ R166, R43, UR37, -R28 ;  /* 0x000000252ba67c23 */ /* 0x000fce000801081c */
[----:B------:R-:W5:Y:S01]  /*bd80*/  MUFU.EX2 R50, R50 ;  /* 0x0000003200327308 */ /* 0x000f620000000800 */
[--C-:B------:R-:W-:Y:S01]  /*bd90*/  FFMA.FTZ R167, R29, UR37, -R44.reuse ;  /* 0x000000251da77c23 */ /* 0x100fe2000801082c */
[--C-:B------:R-:W-:Y:S01]  /*bda0*/  FFMA.FTZ R161, R33, UR37, -R44.reuse ;  /* 0x0000002521a17c23 */ /* 0x100fe2000801082c */
[----:B------:R-:W-:-:S05]  /*bdb0*/  FFMA.FTZ R24, R34, UR37, -R44 ;  /* 0x0000002522187c23 */ /* 0x000fca000801082c */
[----:B------:R-:W5:Y:S01]  /*bdc0*/  MUFU.EX2 R168, R168 ;  /* 0x000000a800a87308 */ /* 0x000f620000000800 */
[----:B0-----:R-:W-:Y:S01]  /*bdd0*/  FADD.FTZ R43, R152, R3 ;  /* 0x00000003982b7221 */ /* 0x001fe20000010000 */
[----:B------:R-:W-:Y:S01]  /*bde0*/  FFMA.FTZ R157, R32, UR37, -R44 ;  /* 0x00000025209d7c23 */ /* 0x000fe2000801082c */
[----:B------:R-:W-:-:S05]  /*bdf0*/  FFMA.FTZ R29, R80, UR37, -R28 ;  /* 0x00000025501d7c23 */ /* 0x000fca000801081c */
[----:B------:R-:W0:Y:S01]  /*be00*/  MUFU.EX2 R169, R169 ;  /* 0x000000a900a97308 */ /* 0x000e220000000800 */
[----:B------:R-:W-:Y:S01]  /*be10*/  FFMA.FTZ R33, R45, UR37, -R28 ;  /* 0x000000252d217c23 */ /* 0x000fe2000801081c */
[----:B-1----:R-:W-:Y:S01]  /*be20*/  FADD.FTZ R34, R153, R46 ;  /* 0x0000002e99227221 */ /* 0x002fe20000010000 */
[----:B------:R-:W-:Y:S02]  /*be30*/  VIADD R32, R13, 0x22840 ;  /* 0x000228400d207836 */ /* 0x000fe40000000000 */
[----:B------:R-:W-:Y:S01]  /*be40*/  FFMA.FTZ R163, R36, UR37, -R44 ;  /* 0x0000002524a37c23 */ /* 0x000fe2000801082c */
[----:B------:R-:W-:Y:S02]  /*be50*/  IMAD.U32 R45, RZ, RZ, UR41 ;  /* 0x00000029ff2d7e24 */ /* 0x000fe4000f8e00ff */
[----:B------:R-:W1:Y:S01]  /*be60*/  MUFU.EX2 R25, R25 ;  /* 0x0000001900197308 */ /* 0x000e620000000800 */
[----:B--2---:R-:W-:Y:S01]  /*be70*/  FADD.FTZ R36, R154, R43 ;  /* 0x0000002b9a247221 */ /* 0x004fe20000010000 */
[--C-:B------:R-:W-:Y:S01]  /*be80*/  FFMA.FTZ R156, R39, UR37, -R28.reuse ;  /* 0x00000025279c7c23 */ /* 0x100fe2000801081c */
[----:B------:R-:W-:-:S05]  /*be90*/  FFMA.FTZ R164, R40, UR37, -R28 ;  /* 0x0000002528a47c23 */ /* 0x000fca000801081c */
[----:B------:R-:W2:Y:S01]  /*bea0*/  MUFU.EX2 R52, R52 ;  /* 0x0000003400347308 */ /* 0x000ea20000000800 */
[----:B---3--:R-:W-:Y:S01]  /*beb0*/  FADD.FTZ R39, R155, R34 ;  /* 0x000000229b277221 */ /* 0x008fe20000010000 */
[----:B------:R-:W-:Y:S01]  /*bec0*/  PRMT R32, R45, 0x654, R32 ;  /* 0x000006542d207816 */ /* 0x000fe20000000020 */
[----:B------:R-:W-:-:S05]  /*bed0*/  FFMA.FTZ R60, R31, UR37, -R44 ;  /* 0x000000251f3c7c23 */ /* 0x000fca000801082c */
[----:B------:R-:W3:Y:S01]  /*bee0*/  MUFU.EX2 R170, R170 ;  /* 0x000000aa00aa7308 */ /* 0x000ee20000000800 */
[----:B----4-:R-:W-:Y:S01]  /*bef0*/  FADD.FTZ R43, R15, R36 ;  /* 0x000000240f2b7221 */ /* 0x010fe20000010000 */
[----:B------:R-:W-:Y:S01]  /*bf00*/  FFMA.FTZ R31, R38, UR37, -R28 ;  /* 0x00000025261f7c23 */ /* 0x000fe2000801081c */
[----:B-----5:R-:W-:Y:S01]  /*bf10*/  FADD.FTZ R34, R50, R39 ;  /* 0x0000002732227221 */ /* 0x020fe20000010000 */
[----:B------:R4:W-:Y:S04]  /*bf20*/  SYNCS.ARRIVE.TRANS64.RED.A1T0 RZ, [R32+URZ], RZ ;  /* 0x000000ff20ff79a7 */ /* 0x0009e8000810043f */
[----:B------:R-:W5:Y:S08]  /*bf30*/  MUFU.EX2 R171, R171 ;  /* 0x000000ab00ab7308 */ /* 0x000f700000000800 */
[----:B------:R-:W5:Y:S01]  /*bf40*/  MUFU.EX2 R29, R29 ;  /* 0x0000001d001d7308 */ /* 0x000f620000000800 */
[----:B----4-:R-:W-:Y:S01]  /*bf50*/  FADD.FTZ R32, R168, R43 ;  /* 0x0000002ba8207221 */ /* 0x010fe20000010000 */
[----:B0-----:R-:W-:-:S06]  /*bf60*/  FADD.FTZ R43, R169, R34 ;  /* 0x00000022a92b7221 */ /* 0x001fcc0000010000 */
[----:B------:R-:W0:Y:S01]  /*bf70*/  MUFU.EX2 R54, R54 ;  /* 0x0000003600367308 */ /* 0x000e220000000800 */
[----:B-1----:R-:W-:Y:S01]  /*bf80*/  FADD.FTZ R45, R25, R32 ;  /* 0x00000020192d7221 */ /* 0x002fe20000010000 */
[----:B--2---:R-:W-:-:S06]  /*bf90*/  FADD.FTZ R32, R52, R43 ;  /* 0x0000002b34207221 */ /* 0x004fcc0000010000 */
[----:B------:R-:W1:Y:S08]  /*bfa0*/  MUFU.EX2 R164, R164 ;  /* 0x000000a400a47308 */ /* 0x000e700000000800 */
[----:B------:R-:W2:Y:S01]  /*bfb0*/  MUFU.EX2 R165, R165 ;  /* 0x000000a500a57308 */ /* 0x000ea20000000800 */
[----:B------:R-:W-:Y:S01]  /*bfc0*/  FFMA.FTZ R158, R37, UR37, -R28 ;  /* 0x00000025259e7c23 */ /* 0x000fe2000801081c */
[----:B---3--:R-:W-:-:S06]  /*bfd0*/  FADD.FTZ R34, R170, R45 ;  /* 0x0000002daa227221 */ /* 0x008fcc0000010000 */
[----:B------:R-:W3:Y:S01]  /*bfe0*/  MUFU.EX2 R31, R31 ;  /* 0x0000001f001f7308 */ /* 0x000ee20000000800 */
[----:B------:R-:W-:Y:S01]  /*bff0*/  FFMA.FTZ R160, R47, UR37, -R28 ;  /* 0x000000252fa07c23 */ /* 0x000fe2000801081c */
[----:B-----5:R-:W-:-:S06]  /*c000*/  FADD.FTZ R37, R171, R32 ;  /* 0x00000020ab257221 */ /* 0x020fcc0000010000 */
[----:B------:R-:W4:Y:S01]  /*c010*/  MUFU.EX2 R56, R56 ;  /* 0x0000003800387308 */ /* 0x000f220000000800 */
[----:B------:R-:W-:Y:S01]  /*c020*/  FFMA.FTZ R62, R35, UR37, -R44 ;  /* 0x00000025233e7c23 */ /* 0x000fe2000801082c */
[----:B------:R-:W-:-:S06]  /*c030*/  FADD.FTZ R43, R29, R34 ;  /* 0x000000221d2b7221 */ /* 0x000fcc0000010000 */
[----:B------:R-:W5:Y:S01]  /*c040*/  MUFU.EX2 R166, R166 ;  /* 0x000000a600a67308 */ /* 0x000f620000000800 */
[----:B------:R-:W-:Y:S01]  /*c050*/  FFMA.FTZ R35, R48, UR37, -R28 ;  /* 0x0000002530237c23 */ /* 0x000fe2000801081c */
[----:B0-----:R-:W-:-:S06]  /*c060*/  FADD.FTZ R32, R54, R37 ;  /* 0x0000002536207221 */ /* 0x001fcc0000010000 */
[----:B------:R-:W0:Y:S01]  /*c070*/  MUFU.EX2 R167, R167 ;  /* 0x000000a700a77308 */ /* 0x000e220000000800 */
[----:B-1----:R-:W-:Y:S01]  /*c080*/  FADD.FTZ R34, R164, R43 ;  /* 0x0000002ba4227221 */ /* 0x002fe20000010000 */
[----:B------:R-:W-:-:S06]  /*c090*/  FFMA.FTZ R162, R41, UR37, -R28 ;  /* 0x0000002529a27c23 */ /* 0x000fcc000801081c */
[----:B------:R-:W1:Y:S01]  /*c0a0*/  MUFU.EX2 R33, R33 ;  /* 0x0000002100217308 */ /* 0x000e620000000800 */
[----:B--2---:R-:W-:-:S07]  /*c0b0*/  FADD.FTZ R37, R165, R32 ;  /* 0x00000020a5257221 */ /* 0x004fce0000010000 */
[----:B------:R-:W2:Y:S01]  /*c0c0*/  MUFU.EX2 R60, R60 ;  /* 0x0000003c003c7308 */ /* 0x000ea20000000800 */
[----:B---3--:R-:W-:Y:S01]  /*c0d0*/  FADD.FTZ R43, R31, R34 ;  /* 0x000000221f2b7221 */ /* 0x008fe20000010000 */
[----:B------:R-:W-:-:S06]  /*c0e0*/  FFMA.FTZ R41, R49, UR37, -R28 ;  /* 0x0000002531297c23 */ /* 0x000fcc000801081c */
[----:B------:R-:W3:Y:S01]  /*c0f0*/  MUFU.EX2 R160, R160 ;  /* 0x000000a000a07308 */ /* 0x000ee20000000800 */
[----:B----4-:R-:W-:-:S07]  /*c100*/  FADD.FTZ R32, R56, R37 ;  /* 0x0000002538207221 */ /* 0x010fce0000010000 */
[----:B------:R-:W4:Y:S01]  /*c110*/  MUFU.EX2 R161, R161 ;  /* 0x000000a100a17308 */ /* 0x000f220000000800 */
[----:B-----5:R-:W-:Y:S01]  /*c120*/  FADD.FTZ R34, R166, R43 ;  /* 0x0000002ba6227221 */ /* 0x020fe20000010000 */
[----:B0-----:R-:W-:-:S06]  /*c130*/  FADD.FTZ R37, R167, R32 ;  /* 0x00000020a7257221 */ /* 0x001fcc0000010000 */
[----:B------:R-:W0:Y:S08]  /*c140*/  MUFU.EX2 R35, R35 ;  /* 0x0000002300237308 */ /* 0x000e300000000800 */
[----:B------:R-:W5:Y:S01]  /*c150*/  MUFU.EX2 R62, R62 ;  /* 0x0000003e003e7308 */ /* 0x000f620000000800 */
[----:B-1----:R-:W-:Y:S01]  /*c160*/  FADD.FTZ R43, R33, R34 ;  /* 0x00000022212b7221 */ /* 0x002fe20000010000 */
[----:B------:R-:W-:-:S06]  /*c170*/  FFMA.FTZ R39, R51, UR37, -R28 ;  /* 0x0000002533277c23 */ /* 0x000fcc000801081c */
[----:B------:R-:W1:Y:S01]  /*c180*/  MUFU.EX2 R162, R162 ;  /* 0x000000a200a27308 */ /* 0x000e620000000800 */
[----:B--2---:R-:W-:Y:S01]  /*c190*/  FADD.FTZ R32, R60, R37 ;  /* 0x000000253c207221 */ /* 0x004fe20000010000 */
[----:B------:R-:W-:-:S06]  /*c1a0*/  FFMA.FTZ R30, R30, UR37, -R44 ;  /* 0x000000251e1e7c23 */ /* 0x000fcc000801082c */
[----:B------:R-:W2:Y:S01]  /*c1b0*/  MUFU.EX2 R163, R163 ;  /* 0x000000a300a37308 */ /* 0x000ea20000000800 */
[----:B---3--:R-:W-:Y:S01]  /*c1c0*/  FADD.FTZ R34, R160, R43 ;  /* 0x0000002ba0227221 */ /* 0x008fe20000010000 */
[----:B----4-:R-:W-:-:S06]  /*c1d0*/  FADD.FTZ R37, R161, R32 ;  /* 0x00000020a1257221 */ /* 0x010fcc0000010000 */
[----:B------:R-:W3:Y:S08]  /*c1e0*/  MUFU.EX2 R41, R41 ;  /* 0x0000002900297308 */ /* 0x000ef00000000800 */
[----:B------:R-:W4:Y:S01]  /*c1f0*/  MUFU.EX2 R24, R24 ;  /* 0x0000001800187308 */ /* 0x000f220000000800 */
[----:B0-----:R-:W-:Y:S01]  /*c200*/  FADD.FTZ R43, R35, R34 ;  /* 0x00000022232b7221 */ /* 0x001fe20000010000 */
[----:B-----5:R-:W-:-:S06]  /*c210*/  FADD.FTZ R32, R62, R37 ;  /* 0x000000253e207221 */ /* 0x020fcc0000010000 */
[----:B------:R-:W0:Y:S01]  /*c220*/  MUFU.EX2 R156, R156 ;  /* 0x0000009c009c7308 */ /* 0x000e220000000800 */
[----:B------:R-:W-:-:S07]  /*c230*/  FFMA.FTZ R26, R26, UR37, -R44 ;  /* 0x000000251a1a7c23 */ /* 0x000fce000801082c */
[----:B------:R-:W5:Y:S01]  /*c240*/  MUFU.EX2 R157, R157 ;  /* 0x0000009d009d7308 */ /* 0x000f620000000800 */
[----:B------:R-:W-:Y:S01]  /*c250*/  FFMA.FTZ R53, R53, UR37, -R28 ;  /* 0x0000002535357c23 */ /* 0x000fe2000801081c */
[----:B-1----:R-:W-:Y:S01]  /*c260*/  FADD.FTZ R34, R162, R43 ;  /* 0x0000002ba2227221 */ /* 0x002fe20000010000 */
[----:B------:R-:W-:-:S05]  /*c270*/  F2FP.BF16.F32.PACK_AB R152, R3, R152 ;  /* 0x000000980398723e */ /* 0x000fca00000010ff */
[----:B------:R-:W1:Y:S01]  /*c280*/  MUFU.EX2 R39, R39 ;  /* 0x0000002700277308 */ /* 0x000e620000000800 */
[--C-:B------:R-:W-:Y:S01]  /*c290*/  FFMA.FTZ R58, R58, UR37, -R28.reuse ;  /* 0x000000253a3a7c23 */ /* 0x100fe2000801081c */
[--C-:B------:R-:W-:Y:S01]  /*c2a0*/  FFMA.FTZ R57, R57, UR37, -R28.reuse ;  /* 0x0000002539397c23 */ /* 0x100fe2000801081c */
[----:B------:R-:W-:-:S05]  /*c2b0*/  FFMA.FTZ R59, R59, UR37, -R28 ;  /* 0x000000253b3b7c23 */ /* 0x000fca000801081c */
[----:B------:R-:W1:Y:S01]  /*c2c0*/  MUFU.EX2 R30, R30 ;  /* 0x0000001e001e7308 */ /* 0x000e620000000800 */
[----:B--2---:R-:W-:Y:S01]  /*c2d0*/  FADD.FTZ R3, R163, R32 ;  /* 0x00000020a3037221 */ /* 0x004fe20000010000 */
[----:B------:R-:W-:Y:S01]  /*c2e0*/  FFMA.FTZ R28, R27, UR37, -R28 ;  /* 0x000000251b1c7c23 */ /* 0x000fe2000801081c */
[----:B------:R-:W-:-:S05]  /*c2f0*/  F2FP.BF16.F32.PACK_AB R154, R15, R154 ;  /* 0x0000009a0f9a723e */ /* 0x000fca00000010ff */
[----:B------:R-:W2:Y:S01]  /*c300*/  MUFU.EX2 R158, R158 ;  /* 0x0000009e009e7308 */ /* 0x000ea20000000800 */
[----:B---3--:R-:W-:Y:S01]  /*c310*/  FADD.FTZ R15, R41, R34 ;  /* 0x00000022290f7221 */ /* 0x008fe20000010000 */
[----:B----4-:R-:W-:-:S06]  /*c320*/  FADD.FTZ R32, R24, R3 ;  /* 0x0000000318207221 */ /* 0x010fcc0000010000 */
[----:B------:R-:W3:Y:S01]  /*c330*/  MUFU.EX2 R159, R159 ;  /* 0x0000009f009f7308 */ /* 0x000ee20000000800 */
[----:B------:R-:W-:Y:S01]  /*c340*/  FFMA.FTZ R14, R14, UR37, -R44 ;  /* 0x000000250e0e7c23 */ /* 0x000fe2000801082c */
[----:B0-----:R-:W-:-:S06]  /*c350*/  FADD.FTZ R34, R156, R15 ;  /* 0x0000000f9c227221 */ /* 0x001fcc0000010000 */
[----:B------:R-:W0:Y:S01]  /*c360*/  MUFU.EX2 R27, R53 ;  /* 0x00000035001b7308 */ /* 0x000e220000000800 */
[----:B-----5:R-:W-:-:S07]  /*c370*/  FADD.FTZ R3, R157, R32 ;  /* 0x000000209d037221 */ /* 0x020fce0000010000 */
[----:B------:R-:W4:Y:S01]  /*c380*/  MUFU.EX2 R26, R26 ;  /* 0x0000001a001a7308 */ /* 0x000f220000000800 */
[----:B-1----:R-:W-:Y:S01]  /*c390*/  FADD.FTZ R15, R39, R34 ;  /* 0x00000022270f7221 */ /* 0x002fe20000010000 */
[----:B------:R-:W-:-:S06]  /*c3a0*/  FADD.FTZ R32, R30, R3 ;  /* 0x000000031e207221 */ /* 0x000fcc0000010000 */
[----:B------:R-:W-:Y:S08]  /*c3b0*/  MUFU.EX2 R173, R173 ;  /* 0x000000ad00ad7308 */ /* 0x000ff00000000800 */
[----:B------:R-:W1:Y:S01]  /*c3c0*/  MUFU.EX2 R58, R58 ;  /* 0x0000003a003a7308 */ /* 0x000e620000000800 */
[----:B------:R-:W-:Y:S01]  /*c3d0*/  FFMA.FTZ R0, R0, UR37, -R44 ;  /* 0x0000002500007c23 */ /* 0x000fe2000801082c */
[----:B--2---:R-:W-:Y:S01]  /*c3e0*/  FADD.FTZ R34, R158, R15 ;  /* 0x0000000f9e227221 */ /* 0x004fe20000010000 */
[----:B---3--:R-:W-:-:S05]  /*c3f0*/  FADD.FTZ R3, R159, R32 ;  /* 0x000000209f037221 */ /* 0x008fca0000010000 */
[----:B------:R-:W-:Y:S08]  /*c400*/  MUFU.EX2 R14, R14 ;  /* 0x0000000e000e7308 */ /* 0x000ff00000000800 */
[----:B------:R-:W2:Y:S01]  /*c410*/  MUFU.EX2 R57, R57 ;  /* 0x0000003900397308 */ /* 0x000ea20000000800 */
[----:B0-----:R-:W-:Y:S01]  /*c420*/  FADD.FTZ R15, R27, R34 ;  /* 0x000000221b0f7221 */ /* 0x001fe20000010000 */
[----:B----4-:R-:W-:-:S06]  /*c430*/  FADD.FTZ R34, R26, R3 ;  /* 0x000000031a227221 */ /* 0x010fcc0000010000 */
[----:B------:R-:W-:Y:S08]  /*c440*/  MUFU.EX2 R175, R175 ;  /* 0x000000af00af7308 */ /* 0x000ff00000000800 */
[----:B------:R-:W0:Y:S01]  /*c450*/  MUFU.EX2 R59, R59 ;  /* 0x0000003b003b7308 */ /* 0x000e220000000800 */
[----:B------:R-:W-:Y:S01]  /*c460*/  F2FP.BF16.F32.PACK_AB R163, R24, R163 ;  /* 0x000000a318a3723e */ /* 0x000fe200000010ff */
[----:B-1----:R-:W-:Y:S01]  /*c470*/  FADD.FTZ R24, R58, R15 ;  /* 0x0000000f3a187221 */ /* 0x002fe20000010000 */
[----:B------:R-:W-:-:S05]  /*c480*/  FADD.FTZ R3, R173, R34 ;  /* 0x00000022ad037221 */ /* 0x000fca0000010000 */
[----:B------:R-:W1:Y:S08]  /*c490*/  MUFU.EX2 R28, R28 ;  /* 0x0000001c001c7308 */ /* 0x000e700000000800 */
[----:B------:R-:W3:Y:S01]  /*c4a0*/  MUFU.EX2 R32, R0 ;  /* 0x0000000000207308 */ /* 0x000ee20000000800 */
[----:B------:R-:W-:Y:S01]  /*c4b0*/  F2FP.BF16.F32.PACK_AB R157, R30, R157 ;  /* 0x0000009d1e9d723e */ /* 0x000fe200000010ff */
[----:B--2---:R-:W-:Y:S01]  /*c4c0*/  FADD.FTZ R24, R57, R24 ;  /* 0x0000001839187221 */ /* 0x004fe20000010000 */
[----:B------:R-:W-:-:S03]  /*c4d0*/  FADD.FTZ R30, R14, R3 ;  /* 0x000000030e1e7221 */ /* 0x000fc60000010000 */
[----:B0-----:R-:W-:Y:S01]  /*c4e0*/  FADD.FTZ R3, R59, R24 ;  /* 0x000000183b037221 */ /* 0x001fe20000010000 */
[----:B------:R-:W-:Y:S01]  /*c4f0*/  FADD.FTZ R15, R175, R30 ;  /* 0x0000001eaf0f7221 */ /* 0x000fe20000010000 */
[----:B------:R-:W-:Y:S02]  /*c500*/  F2FP.BF16.F32.PACK_AB R153, R46, R153 ;  /* 0x000000992e99723e */ /* 0x000fe400000010ff */
[----:B------:R-:W-:Y:S01]  /*c510*/  F2FP.BF16.F32.PACK_AB R155, R50, R155 ;  /* 0x0000009b329b723e */ /* 0x000fe200000010ff */
[----:B-1----:R-:W-:Y:S01]  /*c520*/  FADD.FTZ R3, R28, R3 ;  /* 0x000000031c037221 */ /* 0x002fe20000010000 */
[----:B------:R-:W-:Y:S02]  /*c530*/  F2FP.BF16.F32.PACK_AB R169, R52, R169 ;  /* 0x000000a934a9723e */ /* 0x000fe400000010ff */
[----:B------:R-:W-:Y:S02]  /*c540*/  F2FP.BF16.F32.PACK_AB R171, R54, R171 ;  /* 0x000000ab36ab723e */ /* 0x000fe400000010ff */
[----:B------:R-:W-:Y:S01]  /*c550*/  F2FP.BF16.F32.PACK_AB R165, R56, R165 ;  /* 0x000000a538a5723e */ /* 0x000fe200000010ff */
[----:B---3--:R-:W-:Y:S01]  /*c560*/  FADD.FTZ R0, R32, R15 ;  /* 0x0000000f20007221 */ /* 0x008fe20000010000 */
        /* <DEDUP_REMOVED lines=14> */
[----:B------:R-:W-:Y:S01]  /*c650*/  F2FP.BF16.F32.PACK_AB R175, R32, R175 ;  /* 0x000000af20af723e */ /* 0x000fe200000010ff */
[----:B------:R-:W-:Y:S06]  /*c660*/  @!P0 BRA `(.L_x_14474) ;  /* 0x0000000000048947 */ /* 0x000fec0003800000 */
[----:B------:R-:W-:Y:S01]  /*c670*/  BPT.TRAP 0x1 ;  /* 0x000000040000795c */ /* 0x000fe20000300000 */
.L_x_14474:
[----:B------:R0:W1:Y:S01]  /*c680*/  SYNCS.PHASECHK.TRANS64.TRYWAIT P1, [R13+URZ+0x22850], R74 ;  /* 0x0228504a0d0075a7 */ /* 0x000062000802017f */
[----:B------:R-:W-:Y:S05]  /*c690*/  @!P0 BRA `(.L_x_14475) ;  /* 0x0000000000048947 */ /* 0x000fea0003800000 */
[----:B------:R-:W-:Y:S01]  /*c6a0*/  BPT.TRAP 0x1 ;  /* 0x000000040000795c */ /* 0x000fe20000300000 */
.L_x_14475:
[----:B------:R-:W-:Y:S04]  /*c6b0*/  BSSY B0, `(.L_x_14476) ;  /* 0x0000004000007945 */ /* 0x000fe80003800000 */
[----:B-1----:R-:W-:Y:S05]  /*c6c0*/  @P1 BRA `(.L_x_14477) ;  /* 0x0000000000081947 */ /* 0x002fea0003800000 */
[----:B------:R-:W1:Y:S02]  /*c6d0*/  SYNCS.PHASECHK.TRANS64.TRYWAIT P1, [R13+URZ+0x22850], R74 ;  /* 0x0228504a0d0075a7 */ /* 0x000e64000802017f */
[----:B-1----:R-:W-:Y:S05]  /*c6e0*/  @!P1 BRA `(.L_x_14478) ;  /* 0x0000014000609947 */ /* 0x002fea0003800000 */
.L_x_14477:
[----:B------:R-:W-:Y:S05]  /*c6f0*/  BSYNC B0 ;  /* 0x0000000000007941 */ /* 0x000fea0003800000 */
.L_x_14476:
[----:B------:R-:W-:Y:S05]  /*c700*/  WARPSYNC.ALL ;  /* 0x0000000000007948 */ /* 0x000fea0003800000 */
[----:B------:R-:W-:Y:S01]  /*c710*/  R2UR UR4, R19 ;  /* 0x00000000130472ca */ /* 0x000fe200000e0000 */
[----:B------:R0:W-:Y:S01]  /*c720*/  BAR.SYNC.DEFER_BLOCKING R72, 0x100 ;  /* 0x000400480000751d */ /* 0x0001e20000010000 */
[----:B------:R-:W-:Y:S02]  /*c730*/  IMAD.MOV.U32 R15, RZ, RZ, 0xc00 ;  /* 0x00000c00ff0f7424 */ /* 0x000fe400078e00ff */
[----:B------:R-:W-:Y:S02]  /*c740*/  IMAD.MOV.U32 R27, RZ, RZ, 0x40000040 ;  /* 0x40000040ff1b7424 */ /* 0x000fe400078e00ff */
[----:B------:R-:W-:-:S02]  /*c750*/  IMAD.MOV.U32 R25, RZ, RZ, 0x40000040 ;  /* 0x40000040ff197424 */ /* 0x000fc400078e00ff */
[----:B------:R-:W-:Y:S01]  /*c760*/  IMAD.MOV.U32 R29, RZ, RZ, 0x40000040 ;  /* 0x40000040ff1d7424 */ /* 0x000fe200078e00ff */
[----:B------:R-:W-:Y:S02]  /*c770*/  R2UR UR11, R27 ;  /* 0x000000001b0b72ca */ /* 0x000fe400000e0000 */
[----:B------:R-:W-:Y:S02]  /*c780*/  R2UR UR15, R25 ;  /* 0x00000000190f72ca */ /* 0x000fe400000e0000 */
[----:B------:R-:W-:Y:S01]  /*c790*/  UIADD3 UR4, UR4, 0x400, URZ ;  /* 0x0000040004047890 */ /* 0x000fe2000fffe03f */
[----:B------:R-:W-:Y:S02]  /*c7a0*/  R2UR UR19, R27 ;  /* 0x000000001b1372ca */ /* 0x000fe400000e0000 */
[----:B------:R-:W-:Y:S01]  /*c7b0*/  R2UR UR23, R29 ;  /* 0x000000001d1772ca */ /* 0x000fe200000e0000 */
[----:B------:R-:W-:-:S04]  /*c7c0*/  USHF.R.U32.HI UR4, URZ, 0x4, UR4 ;  /* 0x000000043f047899 */ /* 0x000fc80008011604 */
[----:B------:R-:W-:-:S04]  /*c7d0*/  ULOP3.LUT UR4, UR4, 0x3fff, URZ, 0xc0, !UPT ;  /* 0x00003fff04047892 */ /* 0x000fc8000f8ec03f */
[----:B------:R-:W-:-:S06]  /*c7e0*/  ULOP3.LUT UR38, UR4, 0x3000000, URZ, 0xfc, !UPT ;  /* 0x0300000004267892 */ /* 0x000fcc000f8efc3f */
[----:B------:R-:W-:Y:S02]  /*c7f0*/  IMAD R14, R22, R15, UR38 ;  /* 0x00000026160e7e24 */ /* 0x000fe4000f8e020f */
[----:B------:R-:W-:Y:S02]  /*c800*/  IMAD.MOV.U32 R15, RZ, RZ, 0x40000040 ;  /* 0x40000040ff0f7424 */ /* 0x000fe400078e00ff */
[C---:B------:R-:W-:Y:S01]  /*c810*/  VIADD R26, R14.reuse, 0x80 ;  /* 0x000000800e1a7836 */ /* 0x040fe20000000000 */
[C---:B------:R-:W-:Y:S01]  /*c820*/  R2UR UR6, R14.reuse ;  /* 0x000000000e0672ca */ /* 0x040fe200000e0000 */
[C---:B------:R-:W-:Y:S01]  /*c830*/  VIADD R24, R14.reuse, 0x100 ;  /* 0x000001000e187836 */ /* 0x040fe20000000000 */
[----:B------:R-:W-:Y:S01]  /*c840*/  R2UR UR7, R15 ;  /* 0x000000000f0772ca */ /* 0x000fe200000e0000 */
[----:B------:R-:W-:Y:S01]  /*c850*/  VIADD R28, R14, 0x200 ;  /* 0x000002000e1c7836 */ /* 0x000fe20000000000 */
[----:B------:R-:W-:Y:S01]  /*c860*/  R2UR UR10, R26 ;  /* 0x000000001a0a72ca */ /* 0x000fe200000e0000 */
[----:B------:R-:W-:Y:S01]  /*c870*/  VIADD R26, R14, 0x180 ;  /* 0x000001800e1a7836 */ /* 0x000fe20000000000 */
[----:B------:R-:W-:Y:S01]  /*c880*/  R2UR UR14, R24 ;  /* 0x00000000180e72ca */ /* 0x000fe200000e0000 */
[----:B------:R-:W-:Y:S01]  /*c890*/  VIADD R14, R14, 0x280 ;  /* 0x000002800e0e7836 */ /* 0x000fe20000000000 */
[----:B------:R-:W-:-:S02]  /*c8a0*/  R2UR UR22, R28 ;  /* 0x000000001c1672ca */ /* 0x000fc400000e0000 */
[----:B------:R-:W-:Y:S02]  /*c8b0*/  R2UR UR18, R26 ;  /* 0x000000001a1272ca */ /* 0x000fe400000e0000 */
[----:B01----:R-:W-:Y:S01]  /*c8c0*/  WARPGROUP.ARRIVE ;  /* 0x00000000000079c5 */ /* 0x003fe20000000000 */
        /* <DEDUP_REMOVED lines=26> */
.L_x_14479:
[----:B------:R-:W2:Y:S01]  /*ca70*/  LDL R15, [R1+0x4] ;  /* 0x00000400010f7983 */ /* 0x000ea20000100800 */
[----:B------:R-:W0:Y:S03]  /*ca80*/  LDC R14, c[0x0][0x448] ;  /* 0x00011200ff0e7b82 */ /* 0x000e260000000800 */
[----:B------:R-:W3:Y:S04]  /*ca90*/  LDL R154, [R1+0x8] ;  /* 0x00000800019a7983 */ /* 0x000ee80000100800 */
[----:B------:R-:W3:Y:S04]  /*caa0*/  LDL R153, [R1+0x28] ;  /* 0x0000280001997983 */ /* 0x000ee80000100800 */
[----:B------:R-:W4:Y:S01]  /*cab0*/  LDL R152, [R1+0x34] ;  /* 0x0000340001987983 */ /* 0x000f220000100800 */
[----:B------:R-:W-:Y:S01]  /*cac0*/  VIADD R13, R13, 0x22860 ;  /* 0x000228600d0d7836 */ /* 0x000fe20000000000 */
[----:B------:R-:W-:Y:S01]  /*cad0*/  ULDC UR45, c[0x0][0x9d8] ;  /* 0x00027600002d7ab9 */ /* 0x000fe20000000800 */
[----:B------:R-:W-:Y:S01]  /*cae0*/  ULDC UR46, c[0x0][0x9d8] ;  /* 0x00027600002e7ab9 */ /* 0x000fe20000000800 */
[----:B------:R-:W-:Y:S01]  /*caf0*/  ULDC UR39, c[0x0][0x988] ;  /* 0x0002620000277ab9 */ /* 0x000fe20000000800 */
[----:B------:R-:W-:Y:S01]  /*cb00*/  ULDC UR40, c[0x0][0x988] ;  /* 0x0002620000287ab9 */ /* 0x000fe20000000800 */
[----:B0-----:R-:W-:Y:S01]  /*cb10*/  ISETP.NE.AND P1, PT, R14, 0x1, PT ;  /* 0x000000010e00780c */ /* 0x001fe20003f25270 */
[----:B------:R-:W-:-:S05]  /*cb20*/  IMAD.U32 R14, RZ, RZ, UR41 ;  /* 0x00000029ff0e7e24 */ /* 0x000fca000f8e00ff */
[----:B------:R-:W-:-:S04]  /*cb30*/  PRMT R13, R14, 0x654, R13 ;  /* 0x000006540e0d7816 */ /* 0x000fc8000000000d */
[----:B------:R0:W-:Y:S03]  /*cb40*/  SYNCS.ARRIVE.TRANS64.RED.A1T0 RZ, [R13+URZ], RZ ;  /* 0x000000ff0dff79a7 */ /* 0x0001e6000810043f */
[----:B------:R-:W2:Y:S08]  /*cb50*/  @P1 LDC R14, c[0x0][0x44c] ;  /* 0x00011300ff0e1b82 */ /* 0x000eb00000000800 */
[----:B0-----:R-:W0:Y:S01]  /*cb60*/  @P1 LDC R13, c[0x0][0x450] ;  /* 0x00011400ff0d1b82 */ /* 0x001e220000000800 */
[----:B--2---:R-:W-:-:S05]  /*cb70*/  @P1 IMAD.HI.U32 R14, R15, R14, RZ ;  /* 0x0000000e0f0e1227 */ /* 0x004fca00078e00ff */
[----:B0-----:R-:W-:-:S04]  /*cb80*/  @P1 SHF.R.U32.HI R15, RZ, R13, R14 ;  /* 0x0000000dff0f1219 */ /* 0x001fc8000001160e */
[----:B---3--:R-:W-:-:S05]  /*cb90*/  IADD3 R13, R15, R153, -R154 ;  /* 0x000000990f0d7210 */ /* 0x008fca0007ffe89a */
[----:B------:R-:W-:-:S05]  /*cba0*/  IMAD.HI R13, R13, 0x2aaaaaab, RZ ;  /* 0x2aaaaaab0d0d7827 */ /* 0x000fca00078e02ff */
[----:B------:R-:W-:-:S04]  /*cbb0*/  SHF.R.U32.HI R14, RZ, 0x1f, R13 ;  /* 0x0000001fff0e7819 */ /* 0x000fc8000001160d */
[----:B------:R-:W-:Y:S01]  /*cbc0*/  LEA.HI.SX32 R14, R13, R14, 0x1c ;  /* 0x0000000e0d0e7211 */ /* 0x000fe200078fe2ff */
[----:B------:R-:W-:-:S03]  /*cbd0*/  VIADD R13, R176, 0xfffffffe ;  /* 0xfffffffeb00d7836 */ /* 0x000fc60000000000 */
[----:B----4-:R-:W-:-:S04]  /*cbe0*/  VIMNMX R152, R152, R14, !PT ;  /* 0x0000000e98987248 */ /* 0x010fc80007fe0100 */
[----:B------:R-:W-:Y:S01]  /*cbf0*/  ISETP.GE.AND P1, PT, R13, R152, PT ;  /* 0x000000980d00720c */ /* 0x000fe20003f26270 */
[----:B------:R0:W-:-:S12]  /*cc00*/  STL [R1+0x14], R152 ;  /* 0x0000149801007387 */ /* 0x0001d80000100800 */
[----:B0-----:R-:W-:Y:S05]  /*cc10*/  @!P1 BRA `(.L_x_14480) ;  /* 0x0000002c00389947 */ /* 0x001fea0003800000 */
[----:B------:R-:W-:Y:S02]  /*cc20*/  IMAD.MOV.U32 R216, RZ, RZ, R21 ;  /* 0x000000ffffd87224 */ /* 0x000fe400078e0015 */
[----:B------:R-:W-:-:S07]  /*cc30*/  IMAD.MOV.U32 R215, RZ, RZ, R20 ;  /* 0x000000ffffd77224 */ /* 0x000fce00078e0014 */
.L_x_14492:
[----:B------:R-:W-:Y:S01]  /*cc40*/  VIADD R22, R22, 0x1 ;  /* 0x0000000116167836 */ /* 0x000fe20000000000 */
[----:B------:R-:W-:Y:S05]  /*cc50*/  YIELD ;  /* 0x0000000000007946 */ /* 0x000fea0003800000 */
[----:B------:R-:W-:-:S04]  /*cc60*/  ISETP.NE.AND P1, PT, R22, 0x2, PT ;  /* 0x000000021600780c */ /* 0x000fc80003f25270 */
[----:B------:R-:W-:Y:S02]  /*cc70*/  SEL R12, RZ, 0x1, P1 ;  /* 0x00000001ff0c7807 */ /* 0x000fe40000800000 */
[----:B------:R-:W-:Y:S02]  /*cc80*/  SEL R22, R22, RZ, P1 ;  /* 0x000000ff16167207 */ /* 0x000fe40000800000 */
[----:B------:R-:W-:Y:S01]  /*cc90*/  LOP3.LUT R204, R204, R12, RZ, 0x3c, !PT ;  /* 0x0000000ccccc7212 */ /* 0x000fe200078e3cff */
[----:B------:R-:W-:Y:S06]  /*cca0*/  @!P0 BRA `(.L_x_14481) ;  /* 0x0000000000048947 */ /* 0x000fec0003800000 */
[----:B------:R-:W-:Y:S01]  /*ccb0*/  BPT.TRAP 0x1 ;  /* 0x000000040000795c */ /* 0x000fe20000300000 */
.L_x_14481:
[----:B------:R-:W-:Y:S01]  /*ccc0*/  IMAD R14, R22, 0x8, R19 ;  /* 0x00000008160e7824 */ /* 0x000fe200078e0213 */
[----:B------:R-:W-:-:S04]  /*ccd0*/  SHF.L.U32 R15, R204, 0x1f, RZ ;  /* 0x0000001fcc0f7819 */ /* 0x000fc800000006ff */
[----:B------:R0:W1:Y:S01]  /*cce0*/  SYNCS.PHASECHK.TRANS64.TRYWAIT P1, [R14+URZ+0x22830], R15 ;  /* 0x0228300f0e0075a7 */ /* 0x000062000802017f */
[----:B------:R-:W-:Y:S05]  /*ccf0*/  @!P0 BRA `(.L_x_14482) ;  /* 0x0000000000048947 */ /* 0x000fea0003800000 */
[----:B------:R-:W-:Y:S01]  /*cd00*/  BPT.TRAP 0x1 ;  /* 0x000000040000795c */ /* 0x000fe20000300000 */
.L_x_14482:
[----:B------:R-:W2:Y:S01]  /*cd10*/  LDL R12, [R1] ;  /* 0x00000000010c7983 */ /* 0x000ea20000100800 */
[----:B------:R-:W-:Y:S02]  /*cd20*/  IMAD.MOV.U32 R155, RZ, RZ, 0x40000040 ;  /* 0x40000040ff9b7424 */ /* 0x000fe400078e00ff */
[----:B--2---:R-:W-:Y:S01]  /*cd30*/  IMAD R154, R22, 0x300, R12 ;  /* 0x00000300169a7824 */ /* 0x004fe200078e020c */
[----:B-1----:R-:W-:Y:S06]  /*cd40*/  @P1 BRA `(.L_x_14483) ;  /* 0x0000000000081947 */ /* 0x002fec0003800000 */
[----:B------:R-:W1:Y:S02]  /*cd50*/  SYNCS.PHASECHK.TRANS64.TRYWAIT P1, [R14+URZ+0x22830], R15 ;  /* 0x0228300f0e0075a7 */ /* 0x000e64000802017f */
[----:B-1----:R-:W-:Y:S05]  /*cd60*/  @!P1 BRA `(.L_x_14484) ;  /* 0x0000013800d49947 */ /* 0x002fea0003800000 */
.L_x_14483:
        /* <DEDUP_REMOVED lines=41> */
.L_x_14485:
[----:B------:R-:W3:Y:S01]  /*d000*/  LDL R218, [R1+0x4] ;  /* 0x0000040001da7983 */ /* 0x000ee20000100800 */
[----:B------:R-:W4:Y:S03]  /*d010*/  LDC R21, c[0x0][0x448] ;  /* 0x00011200ff157b82 */ /* 0x000f260000000800 */
[----:B------:R-:W3:Y:S01]  /*d020*/  LDL R20, [R1+0x40] ;  /* 0x0000400001147983 */ /* 0x000ee20000100800 */
[----:B------:R-:W-:-:S03]  /*d030*/  FMUL.FTZ R219, R178, UR46 ;  /* 0x0000002eb2db7c20 */ /* 0x000fc60008410000 */
[----:B------:R-:W5:Y:S01]  /*d040*/  LDL R178, [R1+0x30] ;  /* 0x0000300001b27983 */ /* 0x000f620000100800 */
[----:B------:R-:W-:-:S03]  /*d050*/  FMUL.FTZ R221, R174, UR46 ;  /* 0x0000002eaedd7c20 */ /* 0x000fc60008410000 */
[----:B------:R-:W2:Y:S01]  /*d060*/  LDL R174, [R1+0x28] ;  /* 0x0000280001ae7983 */ /* 0x000ea20000100800 */
[----:B----4-:R-:W-:-:S13]  /*d070*/  ISETP.NE.AND P1, PT, R21, 0x1, PT ;  /* 0x000000011500780c */ /* 0x010fda0003f25270 */
[----:B------:R-:W4:Y:S08]  /*d080*/  @P1 LDC R217, c[0x0][0x44c] ;  /* 0x00011300ffd91b82 */ /* 0x000f300000000800 */
[----:B------:R-:W0:Y:S01]  /*d090*/  @P1 LDC R21, c[0x0][0x450] ;  /* 0x00011400ff151b82 */ /* 0x000e220000000800 */
[----:B---3--:R-:W-:Y:S01]  /*d0a0*/  IADD3 R20, R20, R218, RZ ;  /* 0x000000da14147210 */ /* 0x008fe20007ffe0ff */
[----:B------:R-:W-:Y:S01]  /*d0b0*/  FMUL.FTZ R218, R162, UR46 ;  /* 0x0000002ea2da7c20 */ /* 0x000fe20008410000 */
[----:B------:R-:W-:-:S02]  /*d0c0*/  FMUL.FTZ R162, R173, UR46 ;  /* 0x0000002eada27c20 */ /* 0x000fc40008410000 */
[----:B------:R-:W2:Y:S01]  /*d0d0*/  LDL R173, [R1+0x8] ;  /* 0x0000080001ad7983 */ /* 0x000ea20000100800 */
[----:B----4-:R-:W-:-:S05]  /*d0e0*/  @P1 IMAD.HI.U32 R217, R20, R217, RZ ;  /* 0x000000d914d91227 */ /* 0x010fca00078e00ff */
[----:B0-----:R-:W-:Y:S01]  /*d0f0*/  @P1 SHF.R.U32.HI R20, RZ, R21, R217 ;  /* 0x00000015ff141219 */ /* 0x001fe200000116d9 */
[----:B------:R-:W-:Y:S01]  /*d100*/  FMUL.FTZ R21, R152, UR46 ;  /* 0x0000002e98157c20 */ /* 0x000fe20008410000 */
[----:B------:R-:W-:Y:S01]  /*d110*/  FMUL.FTZ R152, R153, UR46 ;  /* 0x0000002e99987c20 */ /* 0x000fe20008410000 */
[----:B------:R-:W-:Y:S01]  /*d120*/  FMUL.FTZ R153, R156, UR46 ;  /* 0x0000002e9c997c20 */ /* 0x000fe20008410000 */
[----:B------:R-:W-:Y:S01]  /*d130*/  FMUL.FTZ R156, R161, UR46 ;  /* 0x0000002ea19c7c20 */ /* 0x000fe20008410000 */
[----:B------:R-:W-:Y:S02]  /*d140*/  FMUL.FTZ R161, R172, UR46 ;  /* 0x0000002eaca17c20 */ /* 0x000fe40008410000 */
[----:B------:R-:W0:Y:S01]  /*d150*/  SHFL.IDX PT, R172, R20, RZ, 0x1c1f ;  /* 0x001c1fff14ac7589 */ /* 0x000e2200000e0000 */
[----:B------:R-:W-:Y:S01]  /*d160*/  FMUL.FTZ R220, R175, UR46 ;  /* 0x0000002eafdc7c20 */ /* 0x000fe20008410000 */
[----:B------:R-:W-:Y:S02]  /*d170*/  FMUL.FTZ R175, R176, UR46 ;  /* 0x0000002eb0af7c20 */ /* 0x000fe40008410000 */
[----:B------:R3:W4:Y:S01]  /*d180*/  SHFL.IDX PT, R176, R20, 0x1, 0x1c1f ;  /* 0x003c1f0014b07f89 */ /* 0x00072200000e0000 */
[----:B------:R-:W-:Y:S01]  /*d190*/  FMUL.FTZ R229, R154, UR46 ;  /* 0x0000002e9ae57c20 */ /* 0x000fe20008410000 */
[----:B------:R-:W-:Y:S01]  /*d1a0*/  FMUL.FTZ R154, R157, UR46 ;  /* 0x0000002e9d9a7c20 */ /* 0x000fe20008410000 */
[----:B------:R-:W-:Y:S01]  /*d1b0*/  FMUL.FTZ R228, R155, UR46 ;  /* 0x0000002e9be47c20 */ /* 0x000fe20008410000 */
[----:B---3--:R-:W-:Y:S01]  /*d1c0*/  IMAD R20, R13, -0x60, RZ ;  /* 0xffffffa00d147824 */ /* 0x008fe200078e02ff */
[----:B------:R-:W3:Y:S01]  /*d1d0*/  MUFU.TANH R152, R152 ;  /* 0x0000009800987308 */ /* 0x000ee20000002400 */
[----:B------:R-:W-:Y:S01]  /*d1e0*/  FMUL.FTZ R227, R158, UR46 ;  /* 0x0000002e9ee37c20 */ /* 0x000fe20008410000 */
[----:B------:R-:W-:Y:S01]  /*d1f0*/  FMUL.FTZ R155, R160, UR46 ;  /* 0x0000002ea09b7c20 */ /* 0x000fe20008410000 */
[----:B------:R-:W-:Y:S01]  /*d200*/  FMUL.FTZ R157, R164, UR46 ;  /* 0x0000002ea49d7c20 */ /* 0x000fe20008410000 */
[----:B-----5:R-:W-:Y:S01]  /*d210*/  IADD3 R20, -R178, 0x1, R20 ;  /* 0x00000001b2147810 */ /* 0x020fe20007ffe114 */
[----:B------:R-:W-:-:S03]  /*d220*/  FMUL.FTZ R158, R165, UR46 ;  /* 0x0000002ea59e7c20 */ /* 0x000fc60008410000 */
[----:B------:R-:W5:Y:S01]  /*d230*/  MUFU.TANH R21, R21 ;  /* 0x0000001500157308 */ /* 0x000f620000002400 */
[----:B------:R-:W-:Y:S01]  /*d240*/  FMUL.FTZ R226, R159, UR46 ;  /* 0x0000002e9fe27c20 */ /* 0x000fe20008410000 */
[----:B------:R-:W-:Y:S01]  /*d250*/  FMUL.FTZ R160, R169, UR46 ;  /* 0x0000002ea9a07c20 */ /* 0x000fe20008410000 */
[----:B------:R-:W-:-:S05]  /*d260*/  FMUL.FTZ R159, R168, UR46 ;  /* 0x0000002ea89f7c20 */ /* 0x000fca0008410000 */
[----:B------:R-:W1:Y:S08]  /*d270*/  MUFU.TANH R153, R153 ;  /* 0x0000009900997308 */ /* 0x000e700000002400 */
[----:B------:R-:W1:Y:S01]  /*d280*/  MUFU.TANH R154, R154 ;  /* 0x0000009a009a7308 */ /* 0x000e620000002400 */
[----:B------:R-:W-:Y:S01]  /*d290*/  FMUL.FTZ R225, R163, UR46 ;  /* 0x0000002ea3e17c20 */ /* 0x000fe20008410000 */
[----:B------:R-:W-:-:S06]  /*d2a0*/  FMUL.FTZ R164, R180, UR46 ;  /* 0x0000002eb4a47c20 */ /* 0x000fcc0008410000 */
[----:B------:R-:W1:Y:S01]  /*d2b0*/  MUFU.TANH R156, R156 ;  /* 0x0000009c009c7308 */ /* 0x000e620000002400 */
[----:B------:R-:W-:-:S07]  /*d2c0*/  FMUL.FTZ R163, R181, UR46 ;  /* 0x0000002eb5a37c20 */ /* 0x000fce0008410000 */
[----:B------:R-:W1:Y:S08]  /*d2d0*/  MUFU.TANH R155, R155 ;  /* 0x0000009b009b7308 */ /* 0x000e700000002400 */
[----:B------:R-:W1:Y:S01]  /*d2e0*/  MUFU.TANH R157, R157 ;  /* 0x0000009d009d7308 */ /* 0x000e620000002400 */
[----:B------:R-:W-:-:S07]  /*d2f0*/  FMUL.FTZ R177, R177, UR46 ;  /* 0x0000002eb1b17c20 */ /* 0x000fce0008410000 */
[----:B------:R-:W1:Y:S01]  /*d300*/  MUFU.TANH R158, R158 ;  /* 0x0000009e009e7308 */ /* 0x000e620000002400 */
[----:B------:R-:W-:Y:S01]  /*d310*/  FMUL.FTZ R169, R186, UR46 ;  /* 0x0000002ebaa97c20 */ /* 0x000fe20008410000 */
[----:B------:R-:W-:Y:S01]  /*d320*/  FMUL.FTZ R165, R184, UR46 ;  /* 0x0000002eb8a57c20 */ /* 0x000fe20008410000 */
[----:B------:R-:W-:-:S05]  /*d330*/  FMUL.FTZ R186, R188, UR46 ;  /* 0x0000002ebcba7c20 */ /* 0x000fca0008410000 */
[----:B------:R-:W1:Y:S01]  /*d340*/  MUFU.TANH R160, R160 ;  /* 0x000000a000a07308 */ /* 0x000e620000002400 */
[----:B------:R-:W-:Y:S01]  /*d350*/  FMUL.FTZ R217, R167, UR46 ;  /* 0x0000002ea7d97c20 */ /* 0x000fe20008410000 */
[----:B------:R-:W-:-:S06]  /*d360*/  FMUL.FTZ R167, R182, UR46 ;  /* 0x0000002eb6a77c20 */ /* 0x000fcc0008410000 */
[----:B------:R-:W1:Y:S01]  /*d370*/  MUFU.TANH R159, R159 ;  /* 0x0000009f009f7308 */ /* 0x000e620000002400 */
[----:B------:R-:W-:-:S07]  /*d380*/  FMUL.FTZ R168, R183, UR46 ;  /* 0x0000002eb7a87c20 */ /* 0x000fce0008410000 */
[----:B------:R-:W1:Y:S01]  /*d390*/  MUFU.TANH R161, R161 ;  /* 0x000000a100a17308 */ /* 0x000e620000002400 */
[----:B------:R-:W-:-:S07]  /*d3a0*/  FMUL.FTZ R183, R185, UR46 ;  /* 0x0000002eb9b77c20 */ /* 0x000fce0008410000 */
[----:B------:R-:W1:Y:S01]  /*d3b0*/  MUFU.TANH R162, R162 ;  /* 0x000000a200a27308 */ /* 0x000e620000002400 */
[----:B------:R-:W-:Y:S01]  /*d3c0*/  FMUL.FTZ R224, R166, UR46 ;  /* 0x0000002ea6e07c20 */ /* 0x000fe20008410000 */
[----:B------:R-:W-:-:S06]  /*d3d0*/  FMUL.FTZ R166, R179, UR46 ;  /* 0x0000002eb3a67c20 */ /* 0x000fcc0008410000 */
        /* <DEDUP_REMOVED lines=11> */
[----:B------:R-:W-:-:S07]  /*d490*/  FMUL.FTZ R199, R199, UR46 ;  /* 0x0000002ec7c77c20 */ /* 0x000fce0008410000 */
[----:B------:R-:W1:Y:S01]  /*d4a0*/  MUFU.TANH R218, R218 ;  /* 0x000000da00da7308 */ /* 0x000e620000002400 */
[----:B------:R-:W-:-:S07]  /*d4b0*/  FMUL.FTZ R223, R170, UR46 ;  /* 0x0000002eaadf7c20 */ /* 0x000fce0008410000 */
        /* <DEDUP_REMOVED lines=8> */
[----:B--2---:R-:W-:-:S05]  /*d540*/  IADD3 R173, -R173, R20, R174 ;  /* 0x00000014adad7210 */ /* 0x004fca0007ffe1ae */
[C---:B0-----:R-:W-:Y:S02]  /*d550*/  IMAD.IADD R20, R173.reuse, 0x1, R172 ;  /* 0x00000001ad147824 */ /* 0x041fe400078e02ac */
[----:B----4-:R-:W-:-:S03]  /*d560*/  IMAD.IADD R176, R173, 0x1, R176 ;  /* 0x00000001adb07824 */ /* 0x010fc600078e02b0 */
[C---:B------:R-:W-:Y:S02]  /*d570*/  ISETP.GT.AND P3, PT, R20.reuse, 0x1, PT ;  /* 0x000000011400780c */ /* 0x040fe40003f64270 */
[C---:B------:R-:W-:Y:S02]  /*d580*/  ISETP.GT.AND P2, PT, R20.reuse, RZ, PT ;  /* 0x000000ff1400720c */ /* 0x040fe40003f44270 */
[C---:B------:R-:W-:Y:S02]  /*d590*/  ISETP.GT.AND P4, PT, R20.reuse, 0x8, PT ;  /* 0x000000081400780c */ /* 0x040fe40003f84270 */
[----:B------:R-:W-:Y:S02]  /*d5a0*/  ISETP.GT.AND P1, PT, R20, 0x9, PT ;  /* 0x000000091400780c */ /* 0x000fe40003f24270 */
[----:B---3--:R-:W-:Y:S02]  /*d5b0*/  FSEL R173, R152, -INF , P3 ;  /* 0xff80000098ad7808 */ /* 0x008fe40001800000 */
[----:B-----5:R-:W-:-:S02]  /*d5c0*/  FSEL R181, R21, -INF , P2 ;  /* 0xff80000015b57808 */ /* 0x020fc40001000000 */
[C---:B------:R-:W-:Y:S02]  /*d5d0*/  ISETP.GT.AND P3, PT, R20.reuse, 0x11, PT ;  /* 0x000000111400780c */ /* 0x040fe40003f64270 */
[----:B-1----:R-:W-:Y:S02]  /*d5e0*/  FSEL R182, R153, -INF , P4 ;  /* 0xff80000099b67808 */ /* 0x002fe40002000000 */
[C---:B------:R-:W-:Y:S02]  /*d5f0*/  ISETP.GT.AND P2, PT, R20.reuse, 0x10, PT ;  /* 0x000000101400780c */ /* 0x040fe40003f44270 */
[----:B------:R-:W-:Y:S02]  /*d600*/  ISETP.GT.AND P4, PT, R20, 0x18, PT ;  /* 0x000000181400780c */ /* 0x000fe40003f84270 */
[----:B------:R-:W-:Y:S02]  /*d610*/  FSEL R174, R154, -INF , P1 ;  /* 0xff8000009aae7808 */ /* 0x000fe40000800000 */
[----:B------:R-:W-:-:S02]  /*d620*/  ISETP.GT.AND P1, PT, R20, 0x19, PT ;  /* 0x000000191400780c */ /* 0x000fc40003f24270 */
[----:B------:R-:W-:Y:S02]  /*d630*/  FSEL R156, R156, -INF , P3 ;  /* 0xff8000009c9c7808 */ /* 0x000fe40001800000 */
[----:B------:R-:W-:Y:S02]  /*d640*/  FSEL R180, R155, -INF , P2 ;  /* 0xff8000009bb47808 */ /* 0x000fe40001000000 */
[C---:B------:R-:W-:Y:S02]  /*d650*/  ISETP.GT.AND P3, PT, R20.reuse, 0x21, PT ;  /* 0x000000211400780c */ /* 0x040fe40003f64270 */
[----:B------:R-:W-:Y:S02]  /*d660*/  FSEL R179, R157, -INF , P4 ;  /* 0xff8000009db37808 */ /* 0x000fe40002000000 */
[C---:B------:R-:W-:Y:S02]  /*d670*/  ISETP.GT.AND P2, PT, R20.reuse, 0x20, PT ;  /* 0x000000201400780c */ /* 0x040fe40003f44270 */
[----:B------:R-:W-:-:S02]  /*d680*/  ISETP.GT.AND P4, PT, R20, 0x28, PT ;  /* 0x000000281400780c */ /* 0x000fc40003f84270 */
[----:B------:R-:W-:Y:S02]  /*d690*/  FSEL R157, R158, -INF , P1 ;  /* 0xff8000009e9d7808 */ /* 0x000fe40000800000 */
[----:B------:R-:W-:Y:S02]  /*d6a0*/  ISETP.GT.AND P1, PT, R20, 0x29, PT ;  /* 0x000000291400780c */ /* 0x000fe40003f24270 */
[----:B------:R-:W-:Y:S02]  /*d6b0*/  FSEL R158, R160, -INF , P3 ;  /* 0xff800000a09e7808 */ /* 0x000fe40001800000 */
[----:B------:R-:W-:Y:S02]  /*d6c0*/  FSEL R178, R159, -INF , P2 ;  /* 0xff8000009fb27808 */ /* 0x000fe40001000000 */
[----:B------:R-:W-:Y:S02]  /*d6d0*/  FSEL R160, R161, -INF , P4 ;  /* 0xff800000a1a07808 */ /* 0x000fe40002000000 */
[----:B------:R-:W-:-:S02]  /*d6e0*/  ISETP.GT.AND P2, PT, R20, 0x30, PT ;  /* 0x000000301400780c */ /* 0x000fc40003f44270 */
[----:B------:R-:W-:Y:S02]  /*d6f0*/  ISETP.GT.AND P4, PT, R20, 0x38, PT ;  /* 0x000000381400780c */ /* 0x000fe40003f84270 */
[----:B------:R-:W-:Y:S02]  /*d700*/  FSEL R154, R162, -INF , P1 ;  /* 0xff800000a29a7808 */ /* 0x000fe40000800000 */
[C---:B------:R-:W-:Y:S02]  /*d710*/  ISETP.GT.AND P1, PT, R20.reuse, 0x39, PT ;  /* 0x000000391400780c */ /* 0x040fe40003f24270 */
[----:B------:R-:W-:Y:S02]  /*d720*/  ISETP.GT.AND P3, PT, R20, 0x31, PT ;  /* 0x000000311400780c */ /* 0x000fe40003f64270 */
[----:B------:R-:W-:Y:S02]  /*d730*/  FSEL R175, R175, -INF , P2 ;  /* 0xff800000afaf7808 */ /* 0x000fe40001000000 */
[----:B------:R-:W-:-:S02]  /*d740*/  FSEL R159, R164, -INF , P4 ;  /* 0xff800000a49f7808 */ /* 0x000fc40002000000 */
[C---:B------:R-:W-:Y:S02]  /*d750*/  ISETP.GT.AND P2, PT, R20.reuse, 0x40, PT ;  /* 0x000000401400780c */ /* 0x040fe40003f44270 */
[----:B------:R-:W-:Y:S02]  /*d760*/  ISETP.GT.AND P4, PT, R20, 0x48, PT ;  /* 0x000000481400780c */ /* 0x000fe40003f84270 */
[----:B------:R-:W-:Y:S02]  /*d770*/  FSEL R155, R163, -INF , P1 ;  /* 0xff800000a39b7808 */ /* 0x000fe40000800000 */
[----:B------:R-:W-:Y:S02]  /*d780*/  ISETP.GT.AND P1, PT, R176, RZ, PT ;  /* 0x000000ffb000720c */ /* 0x000fe40003f24270 */
[----:B------:R-:W-:Y:S02]  /*d790*/  FSEL R177, R177, -INF , P3 ;  /* 0xff800000b1b17808 */ /* 0x000fe40001800000 */
[----:B------:R-:W-:-:S02]  /*d7a0*/  ISETP.GT.AND P3, PT, R20, 0x41, PT ;  /* 0x000000411400780c */ /* 0x000fc40003f64270 */
[----:B------:R-:W-:Y:S02]  /*d7b0*/  FSEL R162, R165, -INF , P2 ;  /* 0xff800000a5a27808 */ /* 0x000fe40001000000 */
[----:B------:R-:W-:Y:S02]  /*d7c0*/  FSEL R152, R186, -INF , P4 ;  /* 0xff800000ba987808 */ /* 0x000fe40002000000 */
[C---:B------:R-:W-:Y:S02]  /*d7d0*/  ISETP.GT.AND P2, PT, R176.reuse, 0x1, PT ;  /* 0x00000001b000780c */ /* 0x040fe40003f44270 */
[----:B------:R-:W-:Y:S02]  /*d7e0*/  FSEL R186, R229, -INF , P1 ;  /* 0xff800000e5ba7808 */ /* 0x000fe40000800000 */
[----:B------:R-:W-:Y:S02]  /*d7f0*/  FSEL R161, R183, -INF , P3 ;  /* 0xff800000b7a17808 */ /* 0x000fe40001800000 */
[----:B------:R-:W-:-:S02]  /*d800*/  ISETP.GT.AND P3, PT, R176, 0x8, PT ;  /* 0x00000008b000780c */ /* 0x000fc40003f64270 */
[----:B------:R-:W-:Y:S02]  /*d810*/  FSEL R153, R228, -INF , P2 ;  /* 0xff800000e4997808 */ /* 0x000fe40001000000 */
[----:B------:R-:W-:Y:S01]  /*d820*/  FMNMX.FTZ R21, R186, R216, !PT ;  /* 0x000000d8ba157209 */ /* 0x000fe20007810000 */
[----:B------:R0:W-:Y:S01]  /*d830*/  MUFU.TANH R172, R199 ;  /* 0x000000c700ac7308 */ /* 0x0001e20000002400 */
[C---:B------:R-:W-:Y:S02]  /*d840*/  ISETP.GT.AND P4, PT, R176.reuse, 0x9, PT ;  /* 0x00000009b000780c */ /* 0x040fe40003f84270 */
[----:B------:R-:W-:Y:S02]  /*d850*/  FMNMX.FTZ R21, R153, R21, !PT ;  /* 0x0000001599157209 */ /* 0x000fe40007810000 */
[----:B------:R-:W-:Y:S02]  /*d860*/  ISETP.GT.AND P1, PT, R176, 0x10, PT ;  /* 0x00000010b000780c */ /* 0x000fe40003f24270 */
[----:B0-----:R-:W-:-:S02]  /*d870*/  FSEL R199, R227, -INF , P3 ;  /* 0xff800000e3c77808 */ /* 0x001fc40001800000 */
[----:B------:R-:W-:Y:S02]  /*d880*/  FSEL R198, R226, -INF , P4 ;  /* 0xff800000e2c67808 */ /* 0x000fe40002000000 */
[----:B------:R-:W-:Y:S02]  /*d890*/  FMNMX.FTZ R21, R199, R21, !PT ;  /* 0x00000015c7157209 */ /* 0x000fe40007810000 */
[----:B------:R-:W-:Y:S02]  /*d8a0*/  ISETP.GT.AND P2, PT, R176, 0x11, PT ;  /* 0x00000011b000780c */ /* 0x000fe40003f44270 */
[----:B------:R-:W-:Y:S02]  /*d8b0*/  FSEL R218, R218, -INF , P1 ;  /* 0xff800000dada7808 */ /* 0x000fe40000800000 */
[----:B------:R-:W-:Y:S01]  /*d8c0*/  FMNMX.FTZ R21, R198, R21, !PT ;  /* 0x00000015c6157209 */ /* 0x000fe20007810000 */
[----:B------:R-:W0:Y:S01]  /*d8d0*/  MUFU.TANH R222, R222 ;  /* 0x000000de00de7308 */ /* 0x000e220000002400 */
[----:B------:R-:W-:-:S02]  /*d8e0*/  ISETP.GT.AND P3, PT, R176, 0x18, PT ;  /* 0x00000018b000780c */ /* 0x000fc40003f64270 */
[----:B------:R-:W-:Y:S02]  /*d8f0*/  FSEL R194, R225, -INF , P2 ;  /* 0xff800000e1c27808 */ /* 0x000fe40001000000 */
[----:B------:R-:W-:Y:S01]  /*d900*/  FMNMX.FTZ R21, R218, R21, !PT ;  /* 0x00000015da157209 */ /* 0x000fe20007810000 */
[----:B------:R-:W-:Y:S01]  /*d910*/  FMUL.FTZ R188, R191, UR46 ;  /* 0x0000002ebfbc7c20 */ /* 0x000fe20008410000 */
[----:B------:R-:W-:Y:S01]  /*d920*/  ISETP.GT.AND P4, PT, R176, 0x19, PT ;  /* 0x00000019b000780c */ /* 0x000fe20003f84270 */
[----:B------:R-:W1:Y:S01]  /*d930*/  MUFU.TANH R221, R221 ;  /* 0x000000dd00dd7308 */ /* 0x000e620000002400 */
[----:B------:R-:W-:Y:S02]  /*d940*/  FSEL R191, R224, -INF , P3 ;  /* 0xff800000e0bf7808 */ /* 0x000fe40001800000 */
[----:B------:R-:W-:Y:S02]  /*d950*/  FMNMX.FTZ R21, R194, R21, !PT ;  /* 0x00000015c2157209 */ /* 0x000fe40007810000 */
[----:B------:R-:W-:-:S02]  /*d960*/  ISETP.GT.AND P1, PT, R176, 0x20, PT ;  /* 0x00000020b000780c */ /* 0x000fc40003f24270 */
[----:B------:R-:W-:Y:S01]  /*d970*/  FSEL R217, R217, -INF , P4 ;  /* 0xff800000d9d97808 */ /* 0x000fe20002000000 */
[----:B------:R-:W2:Y:S01]  /*d980*/  MUFU.TANH R220, R220 ;  /* 0x000000dc00dc7308 */ /* 0x000ea20000002400 */
[----:B------:R-:W-:Y:S01]  /*d990*/  FMNMX.FTZ R21, R191, R21, !PT ;  /* 0x00000015bf157209 */ /* 0x000fe20007810000 */
[----:B------:R-:W-:Y:S01]  /*d9a0*/  FMUL.FTZ R184, R195, UR46 ;  /* 0x0000002ec3b87c20 */ /* 0x000fe20008410000 */
[----:B------:R-:W-:Y:S02]  /*d9b0*/  ISETP.GT.AND P2, PT, R176, 0x21, PT ;  /* 0x00000021b000780c */ /* 0x000fe40003f44270 */
[----:B------:R-:W-:Y:S02]  /*d9c0*/  FSEL R195, R223, -INF , P1 ;  /* 0xff800000dfc37808 */ /* 0x000fe40000800000 */
[----:B------:R-:W-:Y:S01]  /*d9d0*/  FMNMX.FTZ R21, R217, R21, !PT ;  /* 0x00000015d9157209 */ /* 0x000fe20007810000 */
[----:B------:R-:W3:Y:S01]  /*d9e0*/  MUFU.TANH R219, R219 ;  /* 0x000000db00db7308 */ /* 0x000ee20000002400 */
[----:B------:R-:W-:Y:S01]  /*d9f0*/  FMUL.FTZ R171, R190, UR46 ;  /* 0x0000002ebeab7c20 */ /* 0x000fe20008410000 */
[----:B------:R-:W-:-:S02]  /*da00*/  ISETP.GT.AND P3, PT, R176, 0x28, PT ;  /* 0x00000028b000780c */ /* 0x000fc40003f64270 */
[----:B0-----:R-:W-:Y:S02]  /*da10*/  FSEL R190, R222, -INF , P2 ;  /* 0xff800000debe7808 */ /* 0x001fe40001000000 */
[----:B------:R-:W-:Y:S02]  /*da20*/  FMNMX.FTZ R21, R195, R21, !PT ;  /* 0x00000015c3157209 */ /* 0x000fe40007810000 */
[----:B------:R-:W0:Y:S01]  /*da30*/  MUFU.TANH R166, R166 ;  /* 0x000000a600a67308 */ /* 0x000e220000002400 */
[----:B------:R-:W-:Y:S02]  /*da40*/  ISETP.GT.AND P4, PT, R176, 0x29, PT ;  /* 0x00000029b000780c */ /* 0x000fe40003f84270 */
[----:B-1----:R-:W-:Y:S02]  /*da50*/  FSEL R163, R221, -INF , P3 ;  /* 0xff800000dda37808 */ /* 0x002fe40001800000 */
[----:B------:R-:W-:-:S03]  /*da60*/  FMNMX.FTZ R21, R190, R21, !PT ;  /* 0x00000015be157209 */ /* 0x000fc60007810000 */
[----:B------:R-:W1:Y:S01]  /*da70*/  MUFU.TANH R167, R167 ;  /* 0x000000a700a77308 */ /* 0x000e620000002400 */
[----:B------:R-:W-:Y:S02]  /*da80*/  ISETP.GT.AND P1, PT, R176, 0x30, PT ;  /* 0x00000030b000780c */ /* 0x000fe40003f24270 */
[----:B--2---:R-:W-:Y:S02]  /*da90*/  FSEL R164, R220, -INF , P4 ;  /* 0xff800000dca47808 */ /* 0x004fe40002000000 */
[----:B------:R-:W-:-:S03]  /*daa0*/  FMNMX.FTZ R21, R163, R21, !PT ;  /* 0x00000015a3157209 */ /* 0x000fc60007810000 */
[----:B------:R-:W2:Y:S01]  /*dab0*/  MUFU.TANH R168, R168 ;  /* 0x000000a800a87308 */ /* 0x000ea20000002400 */
[----:B------:R-:W-:Y:S02]  /*dac0*/  ISETP.GT.AND P2, PT, R176, 0x31, PT ;  /* 0x00000031b000780c */ /* 0x000fe40003f44270 */
[----:B---3--:R-:W-:Y:S02]  /*dad0*/  FSEL R165, R219, -INF , P1 ;  /* 0xff800000dba57808 */ /* 0x008fe40000800000 */
[----:B------:R-:W-:-:S03]  /*dae0*/  FMNMX.FTZ R21, R164, R21, !PT ;  /* 0x00000015a4157209 */ /* 0x000fc60007810000 */
[----:B------:R-:W3:Y:S01]  /*daf0*/  MUFU.TANH R169, R169 ;  /* 0x000000a900a97308 */ /* 0x000ee20000002400 */
[----:B------:R-:W-:Y:S02]  /*db00*/  ISETP.GT.AND P3, PT, R176, 0x38, PT ;  /* 0x00000038b000780c */ /* 0x000fe40003f64270 */
[----:B0-----:R-:W-:Y:S02]  /*db10*/  FSEL R166, R166, -INF , P2 ;  /* 0xff800000a6a67808 */ /* 0x001fe40001000000 */
[----:B------:R-:W-:-:S03]  /*db20*/  FMNMX.FTZ R21, R165, R21, !PT ;  /* 0x00000015a5157209 */ /* 0x000fc60007810000 */
        /* <DEDUP_REMOVED lines=23> */
[----:B------:R-:W-:Y:S02]  /*dca0*/  FMNMX.FTZ R21, R171, R21, !PT ;  /* 0x00000015ab157209 */ /* 0x000fe40007810000 */
[----:B------:R-:W-:Y:S02]  /*dcb0*/  ISETP.GT.AND P2, PT, R176, 0x51, PT ;  /* 0x00000051b000780c */ /* 0x000fe40003f44270 */
[----:B---3--:R-:W-:Y:S02]  /*dcc0*/  FSEL R187, R187, -INF , P1 ;  /* 0xff800000bbbb7808 */ /* 0x008fe40000800000 */
[----:B------:R-:W-:-:S02]  /*dcd0*/  FMNMX.FTZ R21, R188, R21, !PT ;  /* 0x00000015bc157209 */ /* 0x000fc40007810000 */
[----:B------:R-:W-:Y:S02]  /*dce0*/  ISETP.GT.AND P3, PT, R176, 0x58, PT ;  /* 0x00000058b000780c */ /* 0x000fe40003f64270 */
[----:B0-----:R-:W-:Y:S02]  /*dcf0*/  FSEL R184, R184, -INF , P2 ;  /* 0xff800000b8b87808 */ /* 0x001fe40001000000 */
[----:B------:R-:W-:Y:S02]  /*dd00*/  FMNMX.FTZ R21, R187, R21, !PT ;  /* 0x00000015bb157209 */ /* 0x000fe40007810000 */
[----:B------:R-:W-:Y:S02]  /*dd10*/  ISETP.GT.AND P4, PT, R176, 0x59, PT ;  /* 0x00000059b000780c */ /* 0x000fe40003f84270 */
[----:B-1----:R-:W-:Y:S02]  /*dd20*/  FSEL R185, R185, -INF , P3 ;  /* 0xff800000b9b97808 */ /* 0x002fe40001800000 */
[----:B------:R-:W-:-:S02]  /*dd30*/  FMNMX.FTZ R21, R184, R21, !PT ;  /* 0x00000015b8157209 */ /* 0x000fc40007810000 */
[----:B------:R-:W-:Y:S02]  /*dd40*/  FSEL R172, R172, -INF , P4 ;  /* 0xff800000acac7808 */ /* 0x000fe40002000000 */
[C---:B------:R-:W-:Y:S02]  /*dd50*/  ISETP.GT.AND P1, PT, R20.reuse, 0x49, PT ;  /* 0x000000491400780c */ /* 0x040fe40003f24270 */
[C---:B------:R-:W-:Y:S02]  /*dd60*/  ISETP.GT.AND P2, PT, R20.reuse, 0x50, PT ;  /* 0x000000501400780c */ /* 0x040fe40003f44270 */
[C---:B------:R-:W-:Y:S02]  /*dd70*/  ISETP.GT.AND P3, PT, R20.reuse, 0x51, PT ;  /* 0x000000511400780c */ /* 0x040fe40003f64270 */
[C---:B------:R-:W-:Y:S02]  /*dd80*/  ISETP.GT.AND P4, PT, R20.reuse, 0x58, PT ;  /* 0x000000581400780c */ /* 0x040fe40003f84270 */
[----:B------:R-:W-:-:S02]  /*dd90*/  ISETP.GT.AND P5, PT, R20, 0x59, PT ;  /* 0x000000591400780c */ /* 0x000fc40003fa4270 */
[----:B------:R-:W-:-:S04]  /*dda0*/  FMNMX.FTZ R20, R185, R21, !PT ;  /* 0x00000015b9147209 */ /* 0x000fc80007810000 */
[----:B------:R-:W-:-:S05]  /*ddb0*/  FMNMX.FTZ R20, R172, R20, !PT ;  /* 0x00000014ac147209 */ /* 0x000fca0007810000 */
[----:B------:R-:W0:Y:S02]  /*ddc0*/  SHFL.BFLY PT, R21, R20, 0x2, 0x1f ;  /* 0x0c401f0014157f89 */ /* 0x000e2400000e0000 */
[----:B0-----:R-:W-:-:S05]  /*ddd0*/  FMNMX.FTZ R21, R20, R21, !PT ;  /* 0x0000001514157209 */ /* 0x001fca0007810000 */
[----:B------:R-:W0:Y:S01]  /*dde0*/  SHFL.BFLY PT, R20, R21, 0x1, 0x1f ;  /* 0x0c201f0015147f89 */ /* 0x000e2200000e0000 */
[----:B------:R-:W-:Y:S01]  /*ddf0*/  UMOV UR37, UR40 ;  /* 0x0000002800257c82 */ /* 0x000fe20008000000 */
[----:B------:R-:W-:Y:S01]  /*de00*/  FMUL.FTZ R189, R189, UR46 ;  /* 0x0000002ebdbd7c20 */ /* 0x000fe20008410000 */
[----:B0-----:R-:W-:-:S04]  /*de10*/  FMNMX.FTZ R21, R21, R20, !PT ;  /* 0x0000001415157209 */ /* 0x001fc80007810000 */
[C---:B------:R-:W-:Y:S01]  /*de20*/  FSETP.NEU.FTZ.AND P6, PT, R21.reuse, -INF , PT ;  /* 0xff8000001500780b */ /* 0x040fe20003fdd000 */
[----:B------:R-:W-:-:S03]  /*de30*/  FMUL.FTZ R176, R21, UR37 ;  /* 0x0000002515b07c20 */ /* 0x000fc60008410000 */
[----:B------:R-:W-:Y:S02]  /*de40*/  FSEL R20, R21, RZ, P6 ;  /* 0x000000ff15147208 */ /* 0x000fe40003000000 */
[----:B------:R-:W-:-:S03]  /*de50*/  FSEL R176, R176, RZ, P6 ;  /* 0x000000ffb0b07208 */ /* 0x000fc60003000000 */
[----:B------:R-:W-:Y:S02]  /*de60*/  FADD.FTZ R20, -R20, R216 ;  /* 0x000000d814147221 */ /* 0x000fe40000010100 */
[--C-:B------:R-:W-:Y:S02]  /*de70*/  FFMA.FTZ R186, R186, UR37, -R176.reuse ;  /* 0x00000025baba7c23 */ /* 0x100fe400080108b0 */
[----:B------:R-:W-:Y:S01]  /*de80*/  FMUL.FTZ R20, R20, UR37 ;  /* 0x0000002514147c20 */ /* 0x000fe20008410000 */
        /* <DEDUP_REMOVED lines=9> */
[--C-:B0-----:R-:W-:Y:S01]  /*df20*/  FFMA.FTZ R189, R195, UR37, -R176.reuse ;  /* 0x00000025c3bd7c23 */ /* 0x101fe200080108b0 */
        /* <DEDUP_REMOVED lines=15> */
[----:B------:R-:W0:Y:S02]  /*e020*/  MUFU.EX2 R176, R20 ;  /* 0x0000001400b07308 */ /* 0x000e240000000800 */
[----:B0-----:R-:W-:Y:S01]  /*e030*/  FFMA.FTZ R186, R176, R0, R195 ;  /* 0x00000000b0ba7223 */ /* 0x001fe200000100c3 */
[----:B------:R-:W-:-:S04]  /*e040*/  FMNMX.FTZ R0, R181, R215, !PT ;  /* 0x000000d7b5007209 */ /* 0x000fc80007810000 */
[----:B------:R-:W-:-:S04]  /*e050*/  FMNMX.FTZ R0, R173, R0, !PT ;  /* 0x00000000ad007209 */ /* 0x000fc80007810000 */
[----:B------:R-:W-:-:S04]  /*e060*/  FMNMX.FTZ R0, R182, R0, !PT ;  /* 0x00000000b6007209 */ /* 0x000fc80007810000 */
[----:B------:R-:W-:-:S04]  /*e070*/  FMNMX.FTZ R0, R174, R0, !PT ;  /* 0x00000000ae007209 */ /* 0x000fc80007810000 */
[----:B------:R-:W-:-:S04]  /*e080*/  FMNMX.FTZ R0, R180, R0, !PT ;  /* 0x00000000b4007209 */ /* 0x000fc80007810000 */
[----:B------:R-:W-:-:S04]  /*e090*/  FMNMX.FTZ R0, R156, R0, !PT ;  /* 0x000000009c007209 */ /* 0x000fc80007810000 */
[----:B------:R-:W-:-:S04]  /*e0a0*/  FMNMX.FTZ R0, R179, R0, !PT ;  /* 0x00000000b3007209 */ /* 0x000fc80007810000 */
[----:B------:R-:W-:Y:S01]  /*e0b0*/  FMNMX.FTZ R0, R157, R0, !PT ;  /* 0x000000009d007209 */ /* 0x000fe20007810000 */
[----:B------:R-:W0:Y:S03]  /*e0c0*/  MUFU.EX2 R153, R153 ;  /* 0x0000009900997308 */ /* 0x000e260000000800 */
[----:B------:R-:W-:-:S04]  /*e0d0*/  FMNMX.FTZ R0, R178, R0, !PT ;  /* 0x00000000b2007209 */ /* 0x000fc80007810000 */
[----:B------:R-:W-:-:S04]  /*e0e0*/  FMNMX.FTZ R0, R158, R0, !PT ;  /* 0x000000009e007209 */ /* 0x000fc80007810000 */
[----:B------:R-:W-:-:S04]  /*e0f0*/  FMNMX.FTZ R0, R160, R0, !PT ;  /* 0x00000000a0007209 */ /* 0x000fc80007810000 */
[----:B------:R-:W-:-:S04]  /*e100*/  FMNMX.FTZ R0, R154, R0, !PT ;  /* 0x000000009a007209 */ /* 0x000fc80007810000 */
[----:B------:R-:W-:Y:S01]  /*e110*/  FMNMX.FTZ R0, R175, R0, !PT ;  /* 0x00000000af007209 */ /* 0x000fe20007810000 */
[C---:B0-----:R-:W-:Y:S01]  /*e120*/  FADD.FTZ R186, R153.reuse, R186 ;  /* 0x000000ba99ba7221 */ /* 0x041fe20000010000 */
[----:B------:R-:W-:Y:S01]  /*e130*/  F2FP.BF16.F32.PACK_AB R153, R153, R195 ;  /* 0x000000c39999723e */ /* 0x000fe200000010ff */
[----:B------:R-:W-:Y:S01]  /*e140*/  FMUL.FTZ R195, R192, UR46 ;  /* 0x0000002ec0c37c20 */ /* 0x000fe20008410000 */
[----:B------:R-:W-:Y:S01]  /*e150*/  FMNMX.FTZ R20, R177, R0, !PT ;  /* 0x00000000b1147209 */ /* 0x000fe20007810000 */
[----:B------:R-:W-:-:S03]  /*e160*/  FMUL.FTZ R193, R193, UR46 ;  /* 0x0000002ec1c17c20 */ /* 0x000fc60008410000 */
[----:B------:R-:W-:Y:S01]  /*e170*/  FMNMX.FTZ R20, R159, R20, !PT ;  /* 0x000000149f147209 */ /* 0x000fe20007810000 */
[----:B------:R-:W0:Y:S03]  /*e180*/  MUFU.TANH R195, R195 ;  /* 0x000000c300c37308 */ /* 0x000e260000002400 */
[----:B------:R-:W-:Y:S01]  /*e190*/  FMNMX.FTZ R192, R155, R20, !PT ;  /* 0x000000149bc07209 */ /* 0x000fe20007810000 */
[----:B------:R-:W-:Y:S01]  /*e1a0*/  FMUL.FTZ R196, R196, UR46 ;  /* 0x0000002ec4c47c20 */ /* 0x000fe20008410000 */
[----:B------:R-:W-:Y:S02]  /*e1b0*/  FMUL.FTZ R198, R197, UR46 ;  /* 0x0000002ec5c67c20 */ /* 0x000fe40008410000 */
[----:B------:R-:W-:Y:S01]  /*e1c0*/  FMNMX.FTZ R192, R162, R192, !PT ;  /* 0x000000c0a2c07209 */ /* 0x000fe20007810000 */
[----:B------:R-:W1:Y:S03]  /*e1d0*/  MUFU.TANH R0, R193 ;  /* 0x000000c100007308 */ /* 0x000e660000002400 */
[----:B------:R-:W-:-:S05]  /*e1e0*/  FMNMX.FTZ R192, R161, R192, !PT ;  /* 0x000000c0a1c07209 */ /* 0x000fca0007810000 */
[----:B------:R1:W2:Y:S01]  /*e1f0*/  MUFU.TANH R20, R196 ;  /* 0x000000c400147308 */ /* 0x0002a20000002400 */
[----:B------:R-:W-:Y:S02]  /*e200*/  FSEL R183, R183, -INF , P1 ;  /* 0xff800000b7b77808 */ /* 0x000fe40000800000 */
[----:B------:R-:W-:-:S05]  /*e210*/  FMNMX.FTZ R192, R152, R192, !PT ;  /* 0x000000c098c07209 */ /* 0x000fca0007810000 */
[----:B------:R-:W3:Y:S01]  /*e220*/  MUFU.TANH R198, R198 ;  /* 0x000000c600c67308 */ /* 0x000ee20000002400 */
[----:B0-----:R-:W-:Y:S02]  /*e230*/  FSEL R195, R195, -INF , P2 ;  /* 0xff800000c3c37808 */ /* 0x001fe40001000000 */
[----:B------:R-:W-:Y:S02]  /*e240*/  FMNMX.FTZ R192, R183, R192, !PT ;  /* 0x000000c0b7c07209 */ /* 0x000fe40007810000 */
[----:B-1----:R-:W-:Y:S02]  /*e250*/  FSEL R196, R0, -INF , P3 ;  /* 0xff80000000c47808 */ /* 0x002fe40001800000 */
[----:B------:R-:W-:Y:S02]  /*e260*/  FMNMX.FTZ R192, R195, R192, !PT ;  /* 0x000000c0c3c07209 */ /* 0x000fe40007810000 */
[----:B--2---:R-:W-:Y:S02]  /*e270*/  FSEL R197, R20, -INF , P4 ;  /* 0xff80000014c57808 */ /* 0x004fe40002000000 */
[----:B------:R-:W-:-:S04]  /*e280*/  FMNMX.FTZ R192, R196, R192, !PT ;  /* 0x000000c0c4c07209 */ /* 0x000fc80007810000 */
[----:B------:R-:W-:Y:S02]  /*e290*/  FMNMX.FTZ R20, R197, R192, !PT ;  /* 0x000000c0c5147209 */ /* 0x000fe40007810000 */
[----:B---3--:R-:W-:-:S04]  /*e2a0*/  FSEL R198, R198, -INF , P5 ;  /* 0xff800000c6c67808 */ /* 0x008fc80002800000 */
[----:B------:R-:W-:-:S05]  /*e2b0*/  FMNMX.FTZ R20, R198, R20, !PT ;  /* 0x00000014c6147209 */ /* 0x000fca0007810000 */
[----:B------:R-:W0:Y:S02]  /*e2c0*/  SHFL.BFLY PT, R0, R20, 0x2, 0x1f ;  /* 0x0c401f0014007f89 */ /* 0x000e2400000e0000 */
[----:B0-----:R-:W-:-:S05]  /*e2d0*/  FMNMX.FTZ R20, R20, R0, !PT ;  /* 0x0000000014147209 */ /* 0x001fca0007810000 */
[----:B------:R-:W0:Y:S01]  /*e2e0*/  SHFL.BFLY PT, R0, R20, 0x1, 0x1f ;  /* 0x0c201f0014007f89 */ /* 0x000e2200000e0000 */
[----:B------:R-:W1:Y:S08]  /*e2f0*/  MUFU.EX2 R199, R199 ;  /* 0x000000c700c77308 */ /* 0x000e700000000800 */
[----:B------:R-:W2:Y:S08]  /*e300*/  MUFU.EX2 R216, R216 ;  /* 0x000000d800d87308 */ /* 0x000eb00000000800 */
[----:B------:R3:W-:Y:S01]  /*e310*/  MUFU.EX2 R192, R217 ;  /* 0x000000d900c07308 */ /* 0x0007e20000000800 */
[----:B0-----:R-:W-:-:S07]  /*e320*/  FMNMX.FTZ R20, R20, R0, !PT ;  /* 0x0000000014147209 */ /* 0x001fce0007810000 */
[----:B------:R0:W4:Y:S01]  /*e330*/  MUFU.EX2 R193, R218 ;  /* 0x000000da00c17308 */ /* 0x0001220000000800 */
[C---:B------:R-:W-:Y:S01]  /*e340*/  FSETP.NEU.FTZ.AND P1, PT, R20.reuse, -INF , PT ;  /* 0xff8000001400780b */ /* 0x040fe20003f3d000 */
[----:B---3--:R-:W-:-:S03]  /*e350*/  FMUL.FTZ R217, R20, UR37 ;  /* 0x0000002514d97c20 */ /* 0x008fc60008410000 */
[----:B------:R-:W-:-:S03]  /*e360*/  FSEL R0, R20, RZ, P1 ;  /* 0x000000ff14007208 */ /* 0x000fc60000800000 */
[----:B------:R-:W3:Y:S01]  /*e370*/  MUFU.EX2 R194, R194 ;  /* 0x000000c200c27308 */ /* 0x000ee20000000800 */
[----:B------:R-:W-:Y:S01]  /*e380*/  FSEL R217, R217, RZ, P1 ;  /* 0x000000ffd9d97208 */ /* 0x000fe20000800000 */
[----:B-1----:R-:W-:Y:S01]  /*e390*/  FADD.FTZ R186, R199, R186 ;  /* 0x000000bac7ba7221 */ /* 0x002fe20000010000 */
[----:B------:R-:W-:-:S03]  /*e3a0*/  FADD.FTZ R215, -R0, R215 ;  /* 0x000000d700d77221 */ /* 0x000fc60000010100 */
[--C-:B------:R-:W-:Y:S01]  /*e3b0*/  FFMA.FTZ R178, R178, UR37, -R217.reuse ;  /* 0x00000025b2b27c23 */ /* 0x100fe200080108d9 */
[--C-:B------:R-:W-:Y:S01]  /*e3c0*/  FFMA.FTZ R219, R175, UR37, -R217.reuse ;  /* 0x00000025afdb7c23 */ /* 0x100fe200080108d9 */
[----:B------:R-:W1:Y:S01]  /*e3d0*/  MUFU.EX2 R191, R191 ;  /* 0x000000bf00bf7308 */ /* 0x000e620000000800 */
[--C-:B0-----:R-:W-:Y:S01]  /*e3e0*/  FFMA.FTZ R218, R154, UR37, -R217.reuse ;  /* 0x000000259ada7c23 */ /* 0x101fe200080108d9 */
[--C-:B------:R-:W-:Y:S01]  /*e3f0*/  FFMA.FTZ R181, R181, UR37, -R217.reuse ;  /* 0x00000025b5b57c23 */ /* 0x100fe200080108d9 */
[--C-:B------:R-:W-:Y:S01]  /*e400*/  FFMA.FTZ R182, R182, UR37, -R217.reuse ;  /* 0x00000025b6b67c23 */ /* 0x100fe200080108d9 */
[--C-:B------:R-:W-:Y:S01]  /*e410*/  FFMA.FTZ R174, R174, UR37, -R217.reuse ;  /* 0x00000025aeae7c23 */ /* 0x100fe200080108d9 */
[----:B------:R-:W-:-:S03]  /*e420*/  FFMA.FTZ R180, R180, UR37, -R217 ;  /* 0x00000025b4b47c23 */ /* 0x000fc600080108d9 */
        /* <DEDUP_REMOVED lines=9> */
[--C-:B0-----:R-:W-:Y:S01]  /*e4c0*/  FFMA.FTZ R188, R173, UR37, -R217.reuse ;  /* 0x00000025adbc7c23 */ /* 0x101fe200080108d9 */
[--C-:B------:R-:W-:Y:S01]  /*e4d0*/  FFMA.FTZ R162, R162, UR37, -R217.reuse ;  /* 0x00000025a2a27c23 */ /* 0x100fe200080108d9 */
[--C-:B------:R-:W-:Y:S01]  /*e4e0*/  FFMA.FTZ R220, R152, UR37, -R217.reuse ;  /* 0x0000002598dc7c23 */ /* 0x100fe200080108d9 */
[--C-:B------:R-:W-:Y:S01]  /*e4f0*/  FFMA.FTZ R183, R183, UR37, -R217.reuse ;  /* 0x00000025b7b77c23 */ /* 0x100fe200080108d9 */
[--C-:B------:R-:W-:Y:S01]  /*e500*/  FFMA.FTZ R195, R195, UR37, -R217.reuse ;  /* 0x00000025c3c37c23 */ /* 0x100fe200080108d9 */
[--C-:B------:R-:W-:Y:S01]  /*e510*/  FFMA.FTZ R196, R196, UR37, -R217.reuse ;  /* 0x00000025c4c47c23 */ /* 0x100fe200080108d9 */
[--C-:B------:R-:W-:Y:S01]  /*e520*/  FFMA.FTZ R197, R197, UR37, -R217.reuse ;  /* 0x00000025c5c57c23 */ /* 0x100fe200080108d9 */
[----:B------:R0:W-:Y:S01]  /*e530*/  MUFU.EX2 R173, R187 ;  /* 0x000000bb00ad7308 */ /* 0x0001e20000000800 */
[--C-:B-----5:R-:W-:Y:S01]  /*e540*/  FFMA.FTZ R185, R161, UR37, -R217.reuse ;  /* 0x00000025a1b97c23 */ /* 0x120fe200080108d9 */
[--C-:B------:R-:W-:Y:S01]  /*e550*/  FFMA.FTZ R198, R198, UR37, -R217.reuse ;  /* 0x00000025c6c67c23 */ /* 0x100fe200080108d9 */
[----:B--2---:R-:W-:Y:S01]  /*e560*/  FADD.FTZ R186, R216, R186 ;  /* 0x000000bad8ba7221 */ /* 0x004fe20000010000 */
[----:B0-----:R-:W-:-:S04]  /*e570*/  FFMA.FTZ R187, R155, UR37, -R217 ;  /* 0x000000259bbb7c23 */ /* 0x001fc800080108d9 */
[----:B------:R0:W-:Y:S01]  /*e580*/  MUFU.EX2 R217, R178 ;  /* 0x000000b200d97308 */ /* 0x0001e20000000800 */
[----:B----4-:R-:W-:Y:S01]  /*e590*/  FADD.FTZ R186, R193, R186 ;  /* 0x000000bac1ba7221 */ /* 0x010fe20000010000 */
[----:B0-----:R-:W-:-:S06]  /*e5a0*/  FMUL.FTZ R178, R215, UR37 ;  /* 0x00000025d7b27c20 */ /* 0x001fcc0008410000 */
[----:B------:R-:W0:Y:S01]  /*e5b0*/  MUFU.EX2 R189, R189 ;  /* 0x000000bd00bd7308 */ /* 0x000e220000000800 */
[----:B---3--:R-:W-:-:S07]  /*e5c0*/  FADD.FTZ R186, R194, R186 ;  /* 0x000000bac2ba7221 */ /* 0x008fce0000010000 */
[----:B------:R-:W-:Y:S01]  /*e5d0*/  MUFU.EX2 R152, R181 ;  /* 0x000000b500987308 */ /* 0x000fe20000000800 */
[----:B-1----:R-:W-:-:S07]  /*e5e0*/  FADD.FTZ R186, R191, R186 ;  /* 0x000000babfba7221 */ /* 0x002fce0000010000 */
[----:B------:R-:W1:Y:S01]  /*e5f0*/  MUFU.EX2 R178, R178 ;  /* 0x000000b200b27308 */ /* 0x000e620000000800 */
[----:B------:R-:W-:-:S07]  /*e600*/  FADD.FTZ R186, R192, R186 ;  /* 0x000000bac0ba7221 */ /* 0x000fce0000010000 */
[----:B------:R-:W2:Y:S08]  /*e610*/  MUFU.EX2 R188, R188 ;  /* 0x000000bc00bc7308 */ /* 0x000eb00000000800 */
[----:B------:R-:W3:Y:S08]  /*e620*/  MUFU.EX2 R182, R182 ;  /* 0x000000b600b67308 */ /* 0x000ef00000000800 */
[----:B------:R-:W4:Y:S08]  /*e630*/  MUFU.EX2 R174, R174 ;  /* 0x000000ae00ae7308 */ /* 0x000f300000000800 */
[----:B------:R0:W-:Y:S08]  /*e640*/  MUFU.EX2 R221, R158 ;  /* 0x0000009e00dd7308 */ /* 0x0001f00000000800 */
[----:B------:R-:W5:Y:S01]  /*e650*/  MUFU.EX2 R190, R190 ;  /* 0x000000be00be7308 */ /* 0x000f620000000800 */
[----:B0-----:R-:W-:-:S07]  /*e660*/  FADD.FTZ R158, R189, R186 ;  /* 0x000000babd9e7221 */ /* 0x001fce0000010000 */
[----:B------:R-:W0:Y:S08]  /*e670*/  MUFU.EX2 R180, R180 ;  /* 0x000000b400b47308 */ /* 0x000e300000000800 */
[----:B------:R1:W-:Y:S02]  /*e680*/  MUFU.EX2 R186, R154 ;  /* 0x0000009a00ba7308 */ /* 0x0003e40000000800 */
[----:B-1----:R-:W-:-:S06]  /*e690*/  FFMA.FTZ R154, R178, R3, R152 ;  /* 0x00000003b29a7223 */ /* 0x002fcc0000010098 */
[----:B------:R-:W1:Y:S01]  /*e6a0*/  MUFU.EX2 R156, R156 ;  /* 0x0000009c009c7308 */ /* 0x000e620000000800 */
[----:B--2---:R-:W-:-:S04]  /*e6b0*/  FADD.FTZ R154, R188, R154 ;  /* 0x0000009abc9a7221 */ /* 0x004fc80000010000 */
[----:B---3--:R-:W-:-:S03]  /*e6c0*/  FADD.FTZ R154, R182, R154 ;  /* 0x0000009ab69a7221 */ /* 0x008fc60000010000 */
[----:B------:R-:W2:Y:S01]  /*e6d0*/  MUFU.EX2 R179, R179 ;  /* 0x000000b300b37308 */ /* 0x000ea20000000800 */
[----:B----4-:R-:W-:Y:S01]  /*e6e0*/  FADD.FTZ R154, R174, R154 ;  /* 0x0000009aae9a7221 */ /* 0x010fe20000010000 */
[----:B-----5:R-:W-:-:S06]  /*e6f0*/  FADD.FTZ R3, R190, R158 ;  /* 0x0000009ebe037221 */ /* 0x020fcc0000010000 */
[----:B------:R-:W3:Y:S01]  /*e700*/  MUFU.EX2 R181, R157 ;  /* 0x0000009d00b57308 */ /* 0x000ee20000000800 */
[----:B0-----:R-:W-:-:S04]  /*e710*/  FADD.FTZ R158, R180, R154 ;  /* 0x0000009ab49e7221 */ /* 0x001fc80000010000 */
[----:B-1----:R-:W-:-:S03]  /*e720*/  FADD.FTZ R158, R156, R158 ;  /* 0x0000009e9c9e7221 */ /* 0x002fc60000010000 */
[----:B------:R-:W0:Y:S01]  /*e730*/  MUFU.EX2 R163, R163 ;  /* 0x000000a300a37308 */ /* 0x000e220000000800 */
[----:B--2---:R-:W-:-:S07]  /*e740*/  FADD.FTZ R158, R179, R158 ;  /* 0x0000009eb39e7221 */ /* 0x004fce0000010000 */
[----:B------:R1:W-:Y:S01]  /*e750*/  MUFU.EX2 R222, R160 ;  /* 0x000000a000de7308 */ /* 0x0003e20000000800 */
[----:B---3--:R-:W-:-:S07]  /*e760*/  FADD.FTZ R158, R181, R158 ;  /* 0x0000009eb59e7221 */ /* 0x008fce0000010000 */
[----:B------:R-:W2:Y:S01]  /*e770*/  MUFU.EX2 R164, R164 ;  /* 0x000000a400a47308 */ /* 0x000ea20000000800 */
[----:B-1----:R-:W-:-:S07]  /*e780*/  FADD.FTZ R160, R217, R158 ;  /* 0x0000009ed9a07221 */ /* 0x002fce0000010000 */
[----:B------:R-:W1:Y:S01]  /*e790*/  MUFU.EX2 R218, R218 ;  /* 0x000000da00da7308 */ /* 0x000e620000000800 */
[----:B------:R-:W-:-:S07]  /*e7a0*/  F2FP.BF16.F32.PACK_AB R152, R188, R152 ;  /* 0x00000098bc98723e */ /* 0x000fce00000010ff */
[----:B------:R-:W3:Y:S01]  /*e7b0*/  MUFU.EX2 R165, R165 ;  /* 0x000000a500a57308 */ /* 0x000ee20000000800 */
[----:B------:R-:W-:Y:S01]  /*e7c0*/  F2FP.BF16.F32.PACK_AB R154, R174, R182 ;  /* 0x000000b6ae9a723e */ /* 0x000fe200000010ff */
[----:B0-----:R-:W-:-:S06]  /*e7d0*/  FADD.FTZ R174, R163, R3 ;  /* 0x00000003a3ae7221 */ /* 0x001fcc0000010000 */
[----:B------:R-:W0:Y:S08]  /*e7e0*/  MUFU.EX2 R219, R219 ;  /* 0x000000db00db7308 */ /* 0x000e300000000800 */
[----:B------:R-:W4:Y:S01]  /*e7f0*/  MUFU.EX2 R166, R166 ;  /* 0x000000a600a67308 */ /* 0x000f220000000800 */
[----:B--2---:R-:W-:-:S07]  /*e800*/  FADD.FTZ R174, R164, R174 ;  /* 0x000000aea4ae7221 */ /* 0x004fce0000010000 */
[----:B------:R-:W2:Y:S08]  /*e810*/  MUFU.EX2 R177, R177 ;  /* 0x000000b100b17308 */ /* 0x000eb00000000800 */
[----:B------:R5:W-:Y:S08]  /*e820*/  MUFU.EX2 R188, R162 ;  /* 0x000000a200bc7308 */ /* 0x000bf00000000800 */
[----:B------:R-:W2:Y:S01]  /*e830*/  MUFU.EX2 R167, R167 ;  /* 0x000000a700a77308 */ /* 0x000ea20000000800 */
[----:B-----5:R-:W-:-:S04]  /*e840*/  FADD.FTZ R162, R221, R160 ;  /* 0x000000a0dda27221 */ /* 0x020fc80000010000 */
[----:B------:R-:W-:-:S03]  /*e850*/  FADD.FTZ R162, R222, R162 ;  /* 0x000000a2dea27221 */ /* 0x000fc60000010000 */
[----:B------:R-:W5:Y:S01]  /*e860*/  MUFU.EX2 R168, R168 ;  /* 0x000000a800a87308 */ /* 0x000f620000000800 */
[----:B-1----:R-:W-:Y:S01]  /*e870*/  FADD.FTZ R3, R218, R162 ;  /* 0x000000a2da037221 */ /* 0x002fe20000010000 */
[----:B---3--:R-:W-:-:S06]  /*e880*/  FADD.FTZ R174, R165, R174 ;  /* 0x000000aea5ae7221 */ /* 0x008fcc0000010000 */
[----:B------:R-:W1:Y:S01]  /*e890*/  MUFU.EX2 R187, R187 ;  /* 0x000000bb00bb7308 */ /* 0x000e620000000800 */
[----:B0-----:R-:W-:Y:S01]  /*e8a0*/  FADD.FTZ R3, R219, R3 ;  /* 0x00000003db037221 */ /* 0x001fe20000010000 */
[----:B----4-:R-:W-:-:S06]  /*e8b0*/  FADD.FTZ R174, R166, R174 ;  /* 0x000000aea6ae7221 */ /* 0x010fcc0000010000 */
[----:B------:R-:W0:Y:S01]  /*e8c0*/  MUFU.EX2 R169, R169 ;  /* 0x000000a900a97308 */ /* 0x000e220000000800 */
[----:B--2---:R-:W-:Y:S01]  /*e8d0*/  FADD.FTZ R3, R177, R3 ;  /* 0x00000003b1037221 */ /* 0x004fe20000010000 */
[----:B------:R-:W-:-:S06]  /*e8e0*/  FADD.FTZ R174, R167, R174 ;  /* 0x000000aea7ae7221 */ /* 0x000fcc0000010000 */
[----:B------:R-:W2:Y:S01]  /*e8f0*/  MUFU.EX2 R170, R170 ;  /* 0x000000aa00aa7308 */ /* 0x000ea20000000800 */
[----:B------:R-:W-:Y:S01]  /*e900*/  F2FP.BF16.F32.PACK_AB R163, R164, R163 ;  /* 0x000000a3a4a3723e */ /* 0x000fe200000010ff */
[----:B------:R-:W-:Y:S01]  /*e910*/  FADD.FTZ R3, R186, R3 ;  /* 0x00000003ba037221 */ /* 0x000fe20000010000 */
[----:B------:R-:W-:-:S05]  /*e920*/  F2FP.BF16.F32.PACK_AB R164, R177, R219 ;  /* 0x000000dbb1a4723e */ /* 0x000fca00000010ff */
[----:B------:R-:W3:Y:S01]  /*e930*/  MUFU.EX2 R185, R185 ;  /* 0x000000b900b97308 */ /* 0x000ee20000000800 */
[----:B-----5:R-:W-:-:S07]  /*e940*/  FADD.FTZ R177, R168, R174 ;  /* 0x000000aea8b17221 */ /* 0x020fce0000010000 */
[----:B------:R-:W4:Y:S01]  /*e950*/  MUFU.EX2 R171, R171 ;  /* 0x000000ab00ab7308 */ /* 0x000f220000000800 */
[----:B-1----:R-:W-:Y:S01]  /*e960*/  FADD.FTZ R3, R187, R3 ;  /* 0x00000003bb037221 */ /* 0x002fe20000010000 */
[----:B0-----:R-:W-:-:S06]  /*e970*/  FADD.FTZ R177, R169, R177 ;  /* 0x000000b1a9b17221 */ /* 0x001fcc0000010000 */
[----:B------:R-:W0:Y:S01]  /*e980*/  MUFU.EX2 R220, R220 ;  /* 0x000000dc00dc7308 */ /* 0x000e220000000800 */
[----:B------:R-:W-:Y:S01]  /*e990*/  FADD.FTZ R3, R188, R3 ;  /* 0x00000003bc037221 */ /* 0x000fe20000010000 */
[----:B--2---:R-:W-:-:S06]  /*e9a0*/  FADD.FTZ R177, R170, R177 ;  /* 0x000000b1aab17221 */ /* 0x004fcc0000010000 */
[----:B------:R-:W1:Y:S01]  /*e9b0*/  MUFU.EX2 R183, R183 ;  /* 0x000000b700b77308 */ /* 0x000e620000000800 */
[----:B---3--:R-:W-:Y:S01]  /*e9c0*/  FADD.FTZ R3, R185, R3 ;  /* 0x00000003b9037221 */ /* 0x008fe20000010000 */
[----:B----4-:R-:W-:-:S06]  /*e9d0*/  FADD.FTZ R177, R171, R177 ;  /* 0x000000b1abb17221 */ /* 0x010fcc0000010000 */
[----:B------:R-:W2:Y:S01]  /*e9e0*/  MUFU.EX2 R195, R195 ;  /* 0x000000c300c37308 */ /* 0x000ea20000000800 */
[----:B0-----:R-:W-:Y:S01]  /*e9f0*/  FADD.FTZ R3, R220, R3 ;  /* 0x00000003dc037221 */ /* 0x001fe20000010000 */
[----:B------:R-:W-:-:S06]  /*ea00*/  F2FP.BF16.F32.PACK_AB R158, R181, R179 ;  /* 0x000000b3b59e723e */ /* 0x000fcc00000010ff */
[----:B------:R-:W-:Y:S01]  /*ea10*/  MUFU.EX2 R184, R184 ;  /* 0x000000b800b87308 */ /* 0x000fe20000000800 */
[----:B------:R-:W-:-:S07]  /*ea20*/  FADD.FTZ R179, R0, R177 ;  /* 0x000000b100b37221 */ /* 0x000fce0000010000 */
[----:B------:R-:W0:Y:S01]  /*ea30*/  MUFU.EX2 R196, R196 ;  /* 0x000000c400c47308 */ /* 0x000e220000000800 */
[----:B-1----:R-:W-:-:S07]  /*ea40*/  FADD.FTZ R3, R183, R3 ;  /* 0x00000003b7037221 */ /* 0x002fce0000010000 */
[----:B------:R-:W1:Y:S01]  /*ea50*/  MUFU.EX2 R174, R197 ;  /* 0x000000c500ae7308 */ /* 0x000e620000000800 */
[----:B------:R-:W-:Y:S02]  /*ea60*/  VIADD R155, R14, 0x22840 ;  /* 0x000228400e9b7836 */ /* 0x000fe40000000000 */
[----:B--2---:R-:W-:Y:S01]  /*ea70*/  FADD.FTZ R3, R195, R3 ;  /* 0x00000003c3037221 */ /* 0x004fe20000010000 */
[----:B------:R-:W-:-:S04]  /*ea80*/  IMAD.U32 R157, RZ, RZ, UR41 ;  /* 0x00000029ff9d7e24 */ /* 0x000fc8000f8e00ff */
[----:B------:R-:W2:Y:S01]  /*ea90*/  MUFU.EX2 R198, R198 ;  /* 0x000000c600c67308 */ /* 0x000ea20000000800 */
[----:B------:R-:W-:-:S07]  /*eaa0*/  FADD.FTZ R179, R173, R179 ;  /* 0x000000b3adb37221 */ /* 0x000fce0000010000 */
[----:B------:R-:W3:Y:S01]  /*eab0*/  MUFU.EX2 R177, R172 ;  /* 0x000000ac00b17308 */ /* 0x000ee20000000800 */
[----:B------:R-:W-:Y:S01]  /*eac0*/  F2FP.BF16.F32.PACK_AB R171, R0, R171 ;  /* 0x000000ab00ab723e */ /* 0x000fe200000010ff */
[----:B0-----:R-:W-:Y:S01]  /*ead0*/  FADD.FTZ R3, R196, R3 ;  /* 0x00000003c4037221 */ /* 0x001fe20000010000 */
[----:B------:R-:W-:Y:S01]  /*eae0*/  FADD.FTZ R0, R184, R179 ;  /* 0x000000b3b8007221 */ /* 0x000fe20000010000 */
[----:B------:R-:W-:Y:S02]  /*eaf0*/  PRMT R155, R157, 0x654, R155 ;  /* 0x000006549d9b7816 */ /* 0x000fe4000000009b */
[----:B-1----:R-:W-:Y:S01]  /*eb00*/  FADD.FTZ R3, R174, R3 ;  /* 0x00000003ae037221 */ /* 0x002fe20000010000 */
[----:B------:R-:W-:Y:S01]  /*eb10*/  FADD.FTZ R0, R175, R0 ;  /* 0x00000000af007221 */ /* 0x000fe20000010000 */
[----:B------:R0:W-:Y:S01]  /*eb20*/  SYNCS.ARRIVE.TRANS64.RED.A1T0 RZ, [R155+URZ], RZ ;  /* 0x000000ff9bff79a7 */ /* 0x0001e2000810043f */
[----:B------:R-:W-:Y:S01]  /*eb30*/  F2FP.BF16.F32.PACK_AB R165, R166, R165 ;  /* 0x000000a5a6a5723e */ /* 0x000fe200000010ff */
[----:B--2---:R-:W-:Y:S01]  /*eb40*/  FADD.FTZ R3, R198, R3 ;  /* 0x00000003c6037221 */ /* 0x004fe20000010000 */
[----:B------:R-:W-:Y:S01]  /*eb50*/  F2FP.BF16.F32.PACK_AB R167, R168, R167 ;  /* 0x000000a7a8a7723e */ /* 0x000fe200000010ff */
[-C--:B------:R-:W-:Y:S01]  /*eb60*/  FMUL.FTZ R24, R24, R178.reuse ;  /* 0x000000b218187220 */ /* 0x080fe20000410000 */
[----:B------:R-:W-:Y:S01]  /*eb70*/  F2FP.BF16.F32.PACK_AB R169, R170, R169 ;  /* 0x000000a9aaa9723e */ /* 0x000fe200000010ff */
[-C--:B------:R-:W-:Y:S01]  /*eb80*/  FMUL.FTZ R25, R25, R178.reuse ;  /* 0x000000b219197220 */ /* 0x080fe20000410000 */
[----:B------:R-:W-:Y:S01]  /*eb90*/  F2FP.BF16.F32.PACK_AB R157, R194, R193 ;  /* 0x000000c1c29d723e */ /* 0x000fe200000010ff */
[-C--:B------:R-:W-:Y:S01]  /*eba0*/  FMUL.FTZ R28, R28, R178.reuse ;  /* 0x000000b21c1c7220 */ /* 0x080fe20000410000 */
[----:B0-----:R-:W-:Y:S01]  /*ebb0*/  F2FP.BF16.F32.PACK_AB R155, R216, R199 ;  /* 0x000000c7d89b723e */ /* 0x001fe200000010ff */
[----:B---3--:R-:W-:Y:S01]  /*ebc0*/  FADD.FTZ R0, R177, R0 ;  /* 0x00000000b1007221 */ /* 0x008fe20000010000 */
[----:B------:R-:W-:Y:S01]  /*ebd0*/  F2FP.BF16.F32.PACK_AB R159, R192, R191 ;  /* 0x000000bfc09f723e */ /* 0x000fe200000010ff */
[-C--:B------:R-:W-:Y:S01]  /*ebe0*/  FMUL.FTZ R29, R29, R178.reuse ;  /* 0x000000b21d1d7220 */ /* 0x080fe20000410000 */
[----:B------:R-:W-:Y:S01]  /*ebf0*/  F2FP.BF16.F32.PACK_AB R161, R190, R189 ;  /* 0x000000bdbea1723e */ /* 0x000fe200000010ff */
[----:B------:R-:W-:Y:S01]  /*ec00*/  FMUL.FTZ R32, R32, R178 ;  /* 0x000000b220207220 */ /* 0x000fe20000410000 */
[----:B------:R-:W-:Y:S01]  /*ec10*/  F2FP.BF16.F32.PACK_AB R156, R156, R180 ;  /* 0x000000b49c9c723e */ /* 0x000fe200000010ff */
[-C--:B------:R-:W-:Y:S01]  /*ec20*/  FMUL.FTZ R33, R33, R178.reuse ;  /* 0x000000b221217220 */ /* 0x080fe20000410000 */
[----:B------:R-:W-:Y:S01]  /*ec30*/  F2FP.BF16.F32.PACK_AB R160, R221, R217 ;  /* 0x000000d9dda0723e */ /* 0x000fe200000010ff */
[----:B------:R-:W-:Y:S01]  /*ec40*/  FMUL.FTZ R36, R36, R178 ;  /* 0x000000b224247220 */ /* 0x000fe20000410000 */
[----:B------:R-:W-:Y:S01]  /*ec50*/  F2FP.BF16.F32.PACK_AB R162, R218, R222 ;  /* 0x000000dedaa2723e */ /* 0x000fe200000010ff */
[----:B------:R-:W-:Y:S01]  /*ec60*/  FMUL.FTZ R37, R37, R178 ;  /* 0x000000b225257220 */ /* 0x000fe20000410000 */
[----:B------:R-:W-:Y:S01]  /*ec70*/  F2FP.BF16.F32.PACK_AB R166, R187, R186 ;  /* 0x000000babba6723e */ /* 0x000fe200000010ff */
[----:B------:R-:W-:Y:S01]  /*ec80*/  FMUL.FTZ R40, R40, R178 ;  /* 0x000000b228287220 */ /* 0x000fe20000410000 */
[----:B------:R-:W-:Y:S01]  /*ec90*/  F2FP.BF16.F32.PACK_AB R168, R185, R188 ;  /* 0x000000bcb9a8723e */ /* 0x000fe200000010ff */
[----:B------:R-:W-:Y:S01]  /*eca0*/  FMUL.FTZ R41, R41, R178 ;  /* 0x000000b229297220 */ /* 0x000fe20000410000 */
[----:B------:R-:W-:Y:S01]  /*ecb0*/  F2FP.BF16.F32.PACK_AB R170, R183, R220 ;  /* 0x000000dcb7aa723e */ /* 0x000fe200000010ff */
[-C--:B------:R-:W-:Y:S01]  /*ecc0*/  FMUL.FTZ R44, R44, R178.reuse ;  /* 0x000000b22c2c7220 */ /* 0x080fe20000410000 */
[----:B------:R-:W-:Y:S01]  /*ecd0*/  F2FP.BF16.F32.PACK_AB R172, R196, R195 ;  /* 0x000000c3c4ac723e */ /* 0x000fe200000010ff */
[-C--:B------:R-:W-:Y:S01]  /*ece0*/  FMUL.FTZ R45, R45, R178.reuse ;  /* 0x000000b22d2d7220 */ /* 0x080fe20000410000 */
[----:B------:R-:W-:Y:S01]  /*ecf0*/  F2FP.BF16.F32.PACK_AB R173, R184, R173 ;  /* 0x000000adb8ad723e */ /* 0x000fe200000010ff */
        /* <DEDUP_REMOVED lines=120> */
.L_x_14486:
[----:B------:R0:W1:Y:S01]  /*f480*/  SYNCS.PHASECHK.TRANS64.TRYWAIT P1, [R14+URZ+0x22850], R15 ;  /* 0x0228500f0e0075a7 */ /* 0x000062000802017f */
[----:B------:R-:W-:Y:S05]  /*f490*/  @!P0 BRA `(.L_x_14487) ;  /* 0x0000000000048947 */ /* 0x000fea0003800000 */
[----:B------:R-:W-:Y:S01]  /*f4a0*/  BPT.TRAP 0x1 ;  /* 0x000000040000795c */ /* 0x000fe20000300000 */
.L_x_14487:
[----:B------:R-:W-:Y:S04]  /*f4b0*/  BSSY B0, `(.L_x_14488) ;  /* 0x0000004000007945 */ /* 0x000fe80003800000 */
[----:B-1----:R-:W-:Y:S05]  /*f4c0*/  @P1 BRA `(.L_x_14489) ;  /* 0x0000000000081947 */ /* 0x002fea0003800000 */
[----:B------:R-:W1:Y:S02]  /*f4d0*/  SYNCS.PHASECHK.TRANS64.TRYWAIT P1, [R14+URZ+0x22850], R15 ;  /* 0x0228500f0e0075a7 */ /* 0x000e64000802017f */
[----:B-1----:R-:W-:Y:S05]  /*f4e0*/  @!P1 BRA `(.L_x_14490) ;  /* 0x0000011400089947 */ /* 0x002fea0003800000 */
.L_x_14489:
[----:B------:R-:W-:Y:S05]  /*f4f0*/  BSYNC B0 ;  /* 0x0000000000007941 */ /* 0x000fea0003800000 */
.L_x_14488:
[----:B------:R-:W2:Y:S01]  /*f500*/  S2R R178, SR_TID.X ;  /* 0x0000000000b27919 */ /* 0x000ea20000002100 */
[----:B------:R-:W-:Y:S05]  /*f510*/  WARPSYNC.ALL ;  /* 0x0000000000007948 */ /* 0x000fea0003800000 */
[----:B------:R-:W-:Y:S02]  /*f520*/  IMAD.MOV.U32 R176, RZ, RZ, 0xc00 ;  /* 0x00000c00ffb07424 */ /* 0x000fe400078e00ff */
[----:B------:R-:W-:Y:S02]  /*f530*/  IMAD.MOV.U32 R177, RZ, RZ, 0x40000040 ;  /* 0x40000040ffb17424 */ /* 0x000fe400078e00ff */
[----:B------:R-:W-:-:S03]  /*f540*/  IMAD R176, R22, R176, UR38 ;  /* 0x0000002616b07e24 */ /* 0x000fc6000f8e02b0 */
[----:B------:R-:W-:Y:S01]  /*f550*/  R2UR UR7, R177 ;  /* 0x00000000b10772ca */ /* 0x000fe200000e0000 */
[----:B------:R-:W-:Y:S01]  /*f560*/  IMAD.MOV.U32 R177, RZ, RZ, 0x40000040 ;  /* 0x40000040ffb17424 */ /* 0x000fe200078e00ff */
        /* <DEDUP_REMOVED lines=47> */
.L_x_14491:
[----:B------:R-:W2:Y:S01]  /*f860*/  LDL R152, [R1+0x14] ;  /* 0x0000140001987983 */ /* 0x000ea20000100800 */
[----:B------:R-:W-:Y:S02]  /*f870*/  VIADD R14, R14, 0x22860 ;  /* 0x000228600e0e7836 */ /* 0x000fe40000000000 */
[----:B------:R-:W-:Y:S02]  /*f880*/  IMAD.U32 R15, RZ, RZ, UR41 ;  /* 0x00000029ff0f7e24 */ /* 0x000fe4000f8e00ff */
[----:B------:R-:W-:Y:S02]  /*f890*/  IMAD.MOV.U32 R216, RZ, RZ, R21 ;  /* 0x000000ffffd87224 */ /* 0x000fe400078e0015 */
[----:B------:R-:W-:Y:S01]  /*f8a0*/  IMAD.MOV.U32 R215, RZ, RZ, R20 ;  /* 0x000000ffffd77224 */ /* 0x000fe200078e0014 */
[----:B------:R-:W-:-:S04]  /*f8b0*/  PRMT R14, R15, 0x654, R14 ;  /* 0x000006540f0e7816 */ /* 0x000fc8000000000e */
[----:B------:R0:W-:Y:S01]  /*f8c0*/  SYNCS.ARRIVE.TRANS64.RED.A1T0 RZ, [R14+URZ], RZ ;  /* 0x000000ff0eff79a7 */ /* 0x0001e2000810043f */
[C---:B--2---:R-:W-:Y:S01]  /*f8d0*/  ISETP.GT.AND P1, PT, R13.reuse, R152, PT ;  /* 0x000000980d00720c */ /* 0x044fe20003f24270 */
[----:B------:R-:W-:-:S12]  /*f8e0*/  VIADD R13, R13, 0xffffffff ;  /* 0xffffffff0d0d7836 */ /* 0x000fd80000000000 */
[----:B0-----:R-:W-:Y:S05]  /*f8f0*/  @P1 BRA `(.L_x_14492) ;  /* 0xffffffd000d01947 */ /* 0x001fea000383ffff */
.L_x_14480:
[----:B------:R-:W2:Y:S02]  /*f900*/  LDL R14, [R1+0x34] ;  /* 0x00003400010e7983 */ /* 0x000ea40000100800 */
[----:B--2---:R-:W-:-:S13]  /*f910*/  ISETP.GE.AND P1, PT, R13, R14, PT ;  /* 0x0000000e0d00720c */ /* 0x004fda0003f26270 */
[----:B------:R-:W-:Y:S05]  /*f920*/  @!P1 BRA `(.L_x_14493) ;  /* 0x0000002400549947 */ /* 0x000fea0003800000 */
[----:B------:R-:W-:Y:S02]  /*f930*/  IMAD.MOV.U32 R215, RZ, RZ, R21 ;  /* 0x000000ffffd77224 */ /* 0x000fe400078e0015 */
[----:B------:R-:W-:-:S07]  /*f940*/  IMAD.MOV.U32 R216, RZ, RZ, R20 ;  /* 0x000000ffffd87224 */ /* 0x000fce00078e0014 */
.L_x_14505:
        /* <DEDUP_REMOVED lines=8> */
.L_x_14494:
[----:B------:R-:W-:Y:S01]  /*f9d0*/  IMAD R14, R22, 0x8, R19 ;  /* 0x00000008160e7824 */ /* 0x000fe200078e0213 */
[----:B------:R-:W-:-:S04]  /*f9e0*/  SHF.L.U32 R15, R204, 0x1f, RZ ;  /* 0x0000001fcc0f7819 */ /* 0x000fc800000006ff */
[----:B------:R0:W1:Y:S01]  /*f9f0*/  SYNCS.PHASECHK.TRANS64.TRYWAIT P1, [R14+URZ+0x22830], R15 ;  /* 0x0228300f0e0075a7 */ /* 0x000062000802017f */
[----:B------:R-:W-:Y:S05]  /*fa00*/  @!P0 BRA `(.L_x_14495) ;  /* 0x0000000000048947 */ /* 0x000fea0003800000 */
[----:B------:R-:W-:Y:S01]  /*fa10*/  BPT.TRAP 0x1 ;  /* 0x000000040000795c */ /* 0x000fe20000300000 */
.L_x_14495:
[----:B------:R-:W2:Y:S01]  /*fa20*/  LDL R12, [R1] ;  /* 0x00000000010c7983 */ /* 0x000ea20000100800 */
[----:B------:R-:W-:Y:S02]  /*fa30*/  IMAD.MOV.U32 R155, RZ, RZ, 0x40000040 ;  /* 0x40000040ff9b7424 */ /* 0x000fe400078e00ff */
[----:B--2---:R-:W-:Y:S01]  /*fa40*/  IMAD R154, R22, 0x300, R12 ;  /* 0x00000300169a7824 */ /* 0x004fe200078e020c */
[----:B-1----:R-:W-:Y:S06]  /*fa50*/  @P1 BRA `(.L_x_14496) ;  /* 0x0000000000081947 */ /* 0x002fec0003800000 */
[----:B------:R-:W1:Y:S02]  /*fa60*/  SYNCS.PHASECHK.TRANS64.TRYWAIT P1, [R14+URZ+0x22830], R15 ;  /* 0x0228300f0e0075a7 */ /* 0x000e64000802017f */
[----:B-1----:R-:W-:Y:S05]  /*fa70*/  @!P1 BRA `(.L_x_14497) ;  /* 0x0000010c00b89947 */ /* 0x002fea0003800000 */
.L_x_14496:
        /* <DEDUP_REMOVED lines=9> */
[----:B------:R-:W-:Y:S01]  /*fb10*/  MOV R153, 0x40000040 ;  /* 0x4000004000997802 */ /* 0x000fe20000000f00 */
[----:B------:R-:W-:Y:S01]  /*fb20*/  IMAD.MOV.U32 R21, RZ, RZ, 0x40000040 ;  /* 0x40000040ff157424 */ /* 0x000fe200078e00ff */
[----:B------:R-:W-:Y:S01]  /*fb30*/  R2UR UR10, R152 ;  /* 0x00000000980a72ca */ /* 0x000fe200000e0000 */
[----:B------:R-:W2:Y:S01]  /*fb40*/  S2R R12, SR_TID.X ;  /* 0x00000000000c7919 */ /* 0x000ea20000002100 */
[----:B------:R-:W-:-:S02]  /*fb50*/  R2UR UR11, R153 ;  /* 0x00000000990b72ca */ /* 0x000fc400000e0000 */
[----:B------:R-:W-:Y:S02]  /*fb60*/  R2UR UR18, R154 ;  /* 0x000000009a1272ca */ /* 0x000fe400000e0000 */
[----:B------:R-:W-:Y:S02]  /*fb70*/  R2UR UR19, R155 ;  /* 0x000000009b1372ca */ /* 0x000fe400000e0000 */
[----:B------:R-:W-:Y:S01]  /*fb80*/  WARPGROUP.ARRIVE ;  /* 0x00000000000079c5 */ /* 0x000fe20000000000 */
[----:B------:R-:W-:Y:S02]  /*fb90*/  R2UR UR8, R10 ;  /* 0x000000000a0872ca */ /* 0x000fe400000e0000 */
[----:B------:R-:W-:Y:S02]  /*fba0*/  R2UR UR9, R11 ;  /* 0x000000000b0972ca */ /* 0x000fe400000e0000 */
[----:B------:R-:W-:Y:S01]  /*fbb0*/  R2UR UR14, R20 ;  /* 0x00000000140e72ca */ /* 0x000fe200000e0000 */
[----:B------:R-:W-:Y:S01]  /*fbc0*/  HGMMA.64x96x16.F32.BF16 R152, gdesc[UR4], RZ, !UPT, gsb0 ;  /* 0x01600000049879f0 */ /* 0x000fe2000c0018ff */
[----:B------:R-:W-:-:S02]  /*fbd0*/  R2UR UR15, R21 ;  /* 0x00000000150f72ca */ /* 0x000fc400000e0000 */
[----:B------:R-:W-:Y:S02]  /*fbe0*/  R2UR UR12, R8 ;  /* 0x00000000080c72ca */ /* 0x000fe400000e0000 */
[----:B------:R-:W-:Y:S02]  /*fbf0*/  R2UR UR13, R9 ;  /* 0x00000000090d72ca */ /* 0x000fe400000e0000 */
        /* <DEDUP_REMOVED lines=17> */
.L_x_14498:
        /* <DEDUP_REMOVED lines=32> */
[----:B------:R-:W-:Y:S01]  /*ff10*/  UMOV UR37, UR39 ;  /* 0x0000002700257c82 */ /* 0x000fe20008000000 */
        /* <DEDUP_REMOVED lines=9> */
[----:B------:R-:W-:-:S04]  /*ffb0*/  FMUL.FTZ R199, R199, UR45 ;  /* 0x0000002dc7c77c20 */ /* 0x000fc80008410000 */
        /* <DEDUP_REMOVED lines=38> */
[----:B------:R-:W-:Y:S01]  /*10220*/  MUFU.TANH R219, R219 ;  /* 0x000000db00db7308 */ /* 0x000fe20000002400 */
[----:B----4-:R-:W-:-:S07]  /*10230*/  FMNMX.FTZ R20, R193, R20, !PT ;  /* 0x00000014c1147209 */ /* 0x010fce0007810000 */
[----:B------:R-:W-:Y:S01]  /*10240*/  MUFU.TANH R218, R218 ;  /* 0x000000da00da7308 */ /* 0x000fe20000002400 */
[----:B-----5:R-:W-:-:S05]  /*10250*/  FMNMX.FTZ R20, R196, R20, !PT ;  /* 0x00000014c4147209 */ /* 0x020fca0007810000 */
[----:B------:R-:W3:Y:S02]  /*10260*/  SHFL.BFLY PT, R197, R20, 0x2, 0x1f ;  /* 0x0c401f0014c57f89 */ /* 0x000ee400000e0000 */
[----:B------:R-:W-:Y:S08]  /*10270*/  MUFU.TANH R217, R217 ;  /* 0x000000d900d97308 */ /* 0x000ff00000002400 */
[----:B------:R-:W-:Y:S08]  /*10280*/  MUFU.TANH R155, R155 ;  /* 0x0000009b009b7308 */ /* 0x000ff00000002400 */
[----:B------:R-:W-:Y:S01]  /*10290*/  MUFU.TANH R158, R158 ;  /* 0x0000009e009e7308 */ /* 0x000fe20000002400 */
[----:B---3--:R-:W-:-:S07]  /*102a0*/  FMNMX.FTZ R20, R20, R197, !PT ;  /* 0x000000c514147209 */ /* 0x008fce0007810000 */
[----:B------:R-:W-:Y:S01]  /*102b0*/  MUFU.TANH R159, R159 ;  /* 0x0000009f009f7308 */ /* 0x000fe20000002400 */
[----:B------:R-:W3:Y:S07]  /*102c0*/  SHFL.BFLY PT, R154, R20, 0x1, 0x1f ;  /* 0x0c201f00149a7f89 */ /* 0x000eee00000e0000 */
[----:B------:R-:W-:Y:S08]  /*102d0*/  MUFU.TANH R162, R162 ;  /* 0x000000a200a27308 */ /* 0x000ff00000002400 */
[----:B------:R-:W-:Y:S08]  /*102e0*/  MUFU.TANH R163, R163 ;  /* 0x000000a300a37308 */ /* 0x000ff00000002400 */
[----:B------:R-:W-:Y:S01]  /*102f0*/  MUFU.TANH R166, R166 ;  /* 0x000000a600a67308 */ /* 0x000fe20000002400 */
[----:B---3--:R-:W-:-:S05]  /*10300*/  FMNMX.FTZ R20, R20, R154, !PT ;  /* 0x0000009a14147209 */ /* 0x008fca0007810000 */
[C---:B------:R-:W-:Y:S01]  /*10310*/  FMUL.FTZ R154, R20.reuse, UR37 ;  /* 0x00000025149a7c20 */ /* 0x040fe20008410000 */
[----:B------:R-:W-:Y:S01]  /*10320*/  FADD.FTZ R167, -R20, R216 ;  /* 0x000000d814a77221 */ /* 0x000fe20000010100 */
[----:B------:R-:W-:Y:S02]  /*10330*/  MUFU.TANH R199, R199 ;  /* 0x000000c700c77308 */ /* 0x000fe40000002400 */
[--C-:B------:R-:W-:Y:S01]  /*10340*/  FFMA.FTZ R21, R21, UR37, -R154.reuse ;  /* 0x0000002515157c23 */ /* 0x100fe2000801089a */
[----:B------:R-:W-:Y:S01]  /*10350*/  FMUL.FTZ R167, R167, UR37 ;  /* 0x00000025a7a77c20 */ /* 0x000fe20008410000 */
        /* <DEDUP_REMOVED lines=12> */
[----:B------:R-:W4:Y:S01]  /*10420*/  MUFU.EX2 R21, R21 ;  /* 0x0000001500157308 */ /* 0x000f220000000800 */
[--C-:B------:R-:W-:Y:S01]  /*10430*/  FFMA.FTZ R172, R172, UR37, -R154.reuse ;  /* 0x00000025acac7c23 */ /* 0x100fe2000801089a */
[--C-:B------:R-:W-:Y:S01]  /*10440*/  FFMA.FTZ R173, R173, UR37, -R154.reuse ;  /* 0x00000025adad7c23 */ /* 0x100fe2000801089a */
[--C-:B------:R-:W-:Y:S01]  /*10450*/  FFMA.FTZ R177, R177, UR37, -R154.reuse ;  /* 0x00000025b1b17c23 */ /* 0x100fe2000801089a */
[--C-:B------:R-:W-:Y:S01]  /*10460*/  FFMA.FTZ R180, R180, UR37, -R154.reuse ;  /* 0x00000025b4b47c23 */ /* 0x100fe2000801089a */
[--C-:B------:R-:W-:Y:S01]  /*10470*/  FFMA.FTZ R181, R181, UR37, -R154.reuse ;  /* 0x00000025b5b57c23 */ /* 0x100fe2000801089a */
[--C-:B------:R-:W-:Y:S01]  /*10480*/  FFMA.FTZ R184, R184, UR37, -R154.reuse ;  /* 0x00000025b8b87c23 */ /* 0x100fe2000801089a */
[--C-:B------:R-:W-:Y:S01]  /*10490*/  FFMA.FTZ R185, R185, UR37, -R154.reuse ;  /* 0x00000025b9b97c23 */ /* 0x100fe2000801089a */
[----:B------:R-:W5:Y:S01]  /*104a0*/  MUFU.EX2 R152, R152 ;  /* 0x0000009800987308 */ /* 0x000f620000000800 */
[--C-:B------:R-:W-:Y:S01]  /*104b0*/  FFMA.FTZ R188, R188, UR37, -R154.reuse ;  /* 0x00000025bcbc7c23 */ /* 0x100fe2000801089a */
[--C-:B------:R-:W-:Y:S01]  /*104c0*/  FFMA.FTZ R189, R189, UR37, -R154.reuse ;  /* 0x00000025bdbd7c23 */ /* 0x100fe2000801089a */
[--C-:B------:R-:W-:Y:S01]  /*104d0*/  FFMA.FTZ R192, R192, UR37, -R154.reuse ;  /* 0x00000025c0c07c23 */ /* 0x100fe2000801089a */
[--C-:B------:R-:W-:Y:S01]  /*104e0*/  FFMA.FTZ R193, R193, UR37, -R154.reuse ;  /* 0x00000025c1c17c23 */ /* 0x100fe2000801089a */
[----:B------:R-:W-:Y:S01]  /*104f0*/  FFMA.FTZ R196, R196, UR37, -R154 ;  /* 0x00000025c4c47c23 */ /* 0x000fe2000801089a */
[----:B---3--:R-:W-:Y:S01]  /*10500*/  FMUL.FTZ R167, R171, UR45 ;  /* 0x0000002daba77c20 */ /* 0x008fe20008410000 */
[----:B------:R-:W-:Y:S01]  /*10510*/  FMUL.FTZ R171, R174, UR45 ;  /* 0x0000002daeab7c20 */ /* 0x000fe20008410000 */
[----:B------:R-:W-:Y:S01]  /*10520*/  MUFU.EX2 R197, R156 ;  /* 0x0000009c00c57308 */ /* 0x000fe20000000800 */
[----:B----4-:R-:W-:Y:S01]  /*10530*/  FFMA.FTZ R154, R176, R3, R21 ;  /* 0x00000003b09a7223 */ /* 0x010fe20000010015 */
[----:B------:R-:W-:Y:S01]  /*10540*/  FMUL.FTZ R3, R175, UR45 ;  /* 0x0000002daf037c20 */ /* 0x000fe20008410000 */
        /* <DEDUP_REMOVED lines=8> */
[----:B------:R-:W-:Y:S01]  /*105d0*/  FMUL.FTZ R187, R194, UR45 ;  /* 0x0000002dc2bb7c20 */ /* 0x000fe20008410000 */
[----:B------:R-:W-:Y:S01]  /*105e0*/  FMUL.FTZ R191, R198, UR45 ;  /* 0x0000002dc6bf7c20 */ /* 0x000fe20008410000 */
        /* <DEDUP_REMOVED lines=11> */
[----:B------:R-:W5:Y:S01]  /*106a0*/  MUFU.TANH R171, R171 ;  /* 0x000000ab00ab7308 */ /* 0x000f620000002400 */
[----:B---3--:R-:W-:Y:S01]  /*106b0*/  FMUL.FTZ R153, R178, UR45 ;  /* 0x0000002db2997c20 */ /* 0x008fe20008410000 */
[----:B------:R-:W-:Y:S01]  /*106c0*/  FMUL.FTZ R178, R183, UR45 ;  /* 0x0000002db7b27c20 */ /* 0x000fe20008410000 */
[----:B------:R-:W-:Y:S01]  /*106d0*/  FMUL.FTZ R183, R190, UR45 ;  /* 0x0000002dbeb77c20 */ /* 0x000fe20008410000 */
[----:B------:R-:W-:Y:S01]  /*106e0*/  FMUL.FTZ R190, R195, UR45 ;  /* 0x0000002dc3be7c20 */ /* 0x000fe20008410000 */
[-C--:B------:R-:W-:Y:S01]  /*106f0*/  FMUL.FTZ R44, R44, R176.reuse ;  /* 0x000000b02c2c7220 */ /* 0x080fe20000410000 */
[-C--:B------:R-:W-:Y:S01]  /*10700*/  FMUL.FTZ R45, R45, R176.reuse ;  /* 0x000000b02d2d7220 */ /* 0x080fe20000410000 */
[-C--:B------:R-:W-:Y:S01]  /*10710*/  FMUL.FTZ R48, R48, R176.reuse ;  /* 0x000000b030307220 */ /* 0x080fe20000410000 */
[----:B------:R-:W3:Y:S01]  /*10720*/  MUFU.TANH R3, R3 ;  /* 0x0000000300037308 */ /* 0x000ee20000002400 */
[----:B----4-:R-:W-:Y:S01]  /*10730*/  FADD.FTZ R154, R21, R154 ;  /* 0x0000009a159a7221 */ /* 0x010fe20000010000 */
[-C--:B------:R-:W-:Y:S01]  /*10740*/  FMUL.FTZ R49, R49, R176.reuse ;  /* 0x000000b031317220 */ /* 0x080fe20000410000 */
[-C--:B------:R-:W-:Y:S01]  /*10750*/  FMUL.FTZ R52, R52, R176.reuse ;  /* 0x000000b034347220 */ /* 0x080fe20000410000 */
[-C--:B------:R-:W-:Y:S01]  /*10760*/  FMUL.FTZ R53, R53, R176.reuse ;  /* 0x000000b035357220 */ /* 0x080fe20000410000 */
[C---:B------:R-:W-:Y:S01]  /*10770*/  FADD.FTZ R156, R197.reuse, R154 ;  /* 0x0000009ac59c7221 */ /* 0x040fe20000010000 */
[----:B------:R-:W-:Y:S01]  /*10780*/  F2FP.BF16.F32.PACK_AB R154, R197, R21 ;  /* 0x00000015c59a723e */ /* 0x000fe200000010ff */
        /* <DEDUP_REMOVED lines=41> */
[----:B-----5:R-:W-:Y:S01]  /*10a20*/  FMNMX.FTZ R21, R171, R21, !PT ;  /* 0x00000015ab157209 */ /* 0x020fe20007810000 */
[----:B------:R-:W5:Y:S01]  /*10a30*/  MUFU.TANH R182, R182 ;  /* 0x000000b600b67308 */ /* 0x000f620000002400 */
        /* <DEDUP_REMOVED lines=18> */
[----:B--2---:R-:W-:Y:S01]  /*10b60*/  FMNMX.FTZ R21, R178, R21, !PT ;  /* 0x00000015b2157209 */ /* 0x004fe20007810000 */
[-C--:B------:R-:W-:Y:S01]  /*10b70*/  FMUL.FTZ R132, R132, R176.reuse ;  /* 0x000000b084847220 */ /* 0x080fe20000410000 */
[-C--:B------:R-:W-:Y:S01]  /*10b80*/  FMUL.FTZ R133, R133, R176.reuse ;  /* 0x000000b085857220 */ /* 0x080fe20000410000 */
[-C--:B------:R-:W-:Y:S01]  /*10b90*/  FMUL.FTZ R136, R136, R176.reuse ;  /* 0x000000b088887220 */ /* 0x080fe20000410000 */
[----:B------:R-:W-:Y:S01]  /*10ba0*/  FMNMX.FTZ R21, R179, R21, !PT ;  /* 0x00000015b3157209 */ /* 0x000fe20007810000 */
[----:B------:R-:W1:Y:S01]  /*10bb0*/  MUFU.TANH R187, R187 ;  /* 0x000000bb00bb7308 */ /* 0x000e620000002400 */
[-C--:B------:R-:W-:Y:S01]  /*10bc0*/  FMUL.FTZ R137, R137, R176.reuse ;  /* 0x000000b089897220 */ /* 0x080fe20000410000 */
[-C--:B------:R-:W-:Y:S01]  /*10bd0*/  FMUL.FTZ R140, R140, R176.reuse ;  /* 0x000000b08c8c7220 */ /* 0x080fe20000410000 */
[----:B-----5:R-:W-:Y:S01]  /*10be0*/  FMNMX.FTZ R21, R182, R21, !PT ;  /* 0x00000015b6157209 */ /* 0x020fe20007810000 */
[-C--:B------:R-:W-:Y:S01]  /*10bf0*/  FMUL.FTZ R141, R141, R176.reuse ;  /* 0x000000b08d8d7220 */ /* 0x080fe20000410000 */
[-C--:B------:R-:W-:Y:S01]  /*10c00*/  FMUL.FTZ R144, R144, R176.reuse ;  /* 0x000000b090907220 */ /* 0x080fe20000410000 */
[-C--:B------:R-:W-:Y:S01]  /*10c10*/  FMUL.FTZ R145, R145, R176.reuse ;  /* 0x000000b091917220 */ /* 0x080fe20000410000 */
[----:B---3--:R-:W-:Y:S01]  /*10c20*/  FMNMX.FTZ R21, R183, R21, !PT ;  /* 0x00000015b7157209 */ /* 0x008fe20007810000 */
[----:B------:R-:W2:Y:S01]  /*10c30*/  MUFU.TANH R190, R190 ;  /* 0x000000be00be7308 */ /* 0x000ea20000002400 */
[-C--:B------:R-:W-:Y:S01]  /*10c40*/  FMUL.FTZ R148, R148, R176.reuse ;  /* 0x000000b094947220 */ /* 0x080fe20000410000 */
[----:B------:R-:W-:Y:S01]  /*10c50*/  FMUL.FTZ R149, R149, R176 ;  /* 0x000000b095957220 */ /* 0x000fe20000410000 */
[----:B0-----:R-:W-:-:S05]  /*10c60*/  FMNMX.FTZ R21, R186, R21, !PT ;  /* 0x00000015ba157209 */ /* 0x001fca0007810000 */
[----:B------:R-:W0:Y:S01]  /*10c70*/  MUFU.TANH R191, R191 ;  /* 0x000000bf00bf7308 */ /* 0x000e220000002400 */
[----:B-1----:R-:W-:-:S07]  /*10c80*/  FMNMX.FTZ R21, R187, R21, !PT ;  /* 0x00000015bb157209 */ /* 0x002fce0007810000 */
[----:B------:R-:W-:Y:S01]  /*10c90*/  MUFU.EX2 R198, R160 ;  /* 0x000000a000c67308 */ /* 0x000fe20000000800 */
[----:B--2---:R-:W-:-:S07]  /*10ca0*/  FMNMX.FTZ R21, R190, R21, !PT ;  /* 0x00000015be157209 */ /* 0x004fce0007810000 */
[----:B------:R-:W-:Y:S01]  /*10cb0*/  MUFU.EX2 R160, R169 ;  /* 0x000000a900a07308 */ /* 0x000fe20000000800 */
[----:B0-----:R-:W-:-:S04]  /*10cc0*/  FMNMX.FTZ R21, R191, R21, !PT ;  /* 0x00000015bf157209 */ /* 0x001fc80007810000 */
[----:B------:R-:W-:-:S03]  /*10cd0*/  FMNMX.FTZ R21, R199, R21, !PT ;  /* 0x00000015c7157209 */ /* 0x000fc60007810000 */
[----:B------:R-:W-:Y:S02]  /*10ce0*/  MUFU.EX2 R197, R170 ;  /* 0x000000aa00c57308 */ /* 0x000fe40000000800 */
[----:B------:R-:W0:Y:S06]  /*10cf0*/  SHFL.BFLY PT, R194, R21, 0x2, 0x1f ;  /* 0x0c401f0015c27f89 */ /* 0x000e2c00000e0000 */
[----:B------:R-:W1:Y:S08]  /*10d00*/  MUFU.EX2 R157, R157 ;  /* 0x0000009d009d7308 */ /* 0x000e700000000800 */
[----:B------:R-:W2:Y:S08]  /*10d10*/  MUFU.EX2 R161, R161 ;  /* 0x000000a100a17308 */ /* 0x000eb00000000800 */
[----:B------:R-:W-:Y:S01]  /*10d20*/  MUFU.EX2 R195, R172 ;  /* 0x000000ac00c37308 */ /* 0x000fe20000000800 */
[----:B-1----:R-:W-:Y:S01]  /*10d30*/  FADD.FTZ R156, R157, R156 ;  /* 0x0000009c9d9c7221 */ /* 0x002fe20000010000 */
[----:B0-----:R-:W-:-:S03]  /*10d40*/  FMNMX.FTZ R21, R21, R194, !PT ;  /* 0x000000c215157209 */ /* 0x001fc60007810000 */
[----:B------:R-:W-:Y:S02]  /*10d50*/  FADD.FTZ R156, R198, R156 ;  /* 0x0000009cc69c7221 */ /* 0x000fe40000010000 */
[----:B------:R-:W0:Y:S01]  /*10d60*/  SHFL.BFLY PT, R216, R21, 0x1, 0x1f ;  /* 0x0c201f0015d87f89 */ /* 0x000e2200000e0000 */
[----:B------:R-:W1:Y:S01]  /*10d70*/  MUFU.EX2 R194, R164 ;  /* 0x000000a400c27308 */ /* 0x000e620000000800 */
[----:B--2---:R-:W-:-:S07]  /*10d80*/  FADD.FTZ R156, R161, R156 ;  /* 0x0000009ca19c7221 */ /* 0x004fce0000010000 */
[----:B------:R-:W2:Y:S08]  /*10d90*/  MUFU.EX2 R164, R165 ;  /* 0x000000a500a47308 */ /* 0x000eb00000000800 */
[----:B------:R3:W-:Y:S01]  /*10da0*/  MUFU.EX2 R165, R168 ;  /* 0x000000a800a57308 */ /* 0x0007e20000000800 */
[----:B-1----:R-:W-:Y:S01]  /*10db0*/  FADD.FTZ R156, R194, R156 ;  /* 0x0000009cc29c7221 */ /* 0x002fe20000010000 */
[----:B0-----:R-:W-:-:S06]  /*10dc0*/  FMNMX.FTZ R21, R21, R216, !PT ;  /* 0x000000d815157209 */ /* 0x001fcc0007810000 */
[----:B------:R-:W-:Y:S01]  /*10dd0*/  MUFU.EX2 R172, R189 ;  /* 0x000000bd00ac7308 */ /* 0x000fe20000000800 */
[----:B--2---:R-:W-:Y:S01]  /*10de0*/  FADD.FTZ R156, R164, R156 ;  /* 0x0000009ca49c7221 */ /* 0x004fe20000010000 */
[C---:B---3--:R-:W-:Y:S01]  /*10df0*/  FMUL.FTZ R168, R21.reuse, UR37 ;  /* 0x0000002515a87c20 */ /* 0x048fe20008410000 */
[----:B------:R-:W-:-:S03]  /*10e00*/  FADD.FTZ R169, -R21, R215 ;  /* 0x000000d715a97221 */ /* 0x000fc60000010100 */
[--C-:B------:R-:W-:Y:S01]  /*10e10*/  FFMA.FTZ R219, R219, UR37, -R168.reuse ;  /* 0x00000025dbdb7c23 */ /* 0x100fe200080108a8 */
[----:B------:R-:W-:Y:S01]  /*10e20*/  FMUL.FTZ R169, R169, UR37 ;  /* 0x00000025a9a97c20 */ /* 0x000fe20008410000 */
        /* <DEDUP_REMOVED lines=26> */
[----:B------:R-:W-:Y:S01]  /*10fd0*/  IMAD.U32 R168, RZ, RZ, UR41 ;  /* 0x00000029ffa87e24 */ /* 0x000fe2000f8e00ff */
[----:B------:R-:W2:Y:S01]  /*10fe0*/  MUFU.EX2 R217, R217 ;  /* 0x000000d900d97308 */ /* 0x000ea20000000800 */
[----:B0-----:R-:W-:Y:S01]  /*10ff0*/  FFMA.FTZ R0, R178, R0, R219 ;  /* 0x00000000b2007223 */ /* 0x001fe200000100db */
[C---:B------:R-:W-:Y:S01]  /*11000*/  FADD.FTZ R156, R165.reuse, R156 ;  /* 0x0000009ca59c7221 */ /* 0x040fe20000010000 */
[----:B------:R-:W-:Y:S01]  /*11010*/  F2FP.BF16.F32.PACK_AB R164, R165, R164 ;  /* 0x000000a4a5a4723e */ /* 0x000fe200000010ff */
[-C--:B------:R-:W-:Y:S01]  /*11020*/  FMUL.FTZ R26, R26, R178.reuse ;  /* 0x000000b21a1a7220 */ /* 0x080fe20000410000 */
[-C--:B------:R-:W-:Y:S01]  /*11030*/  FMUL.FTZ R27, R27, R178.reuse ;  /* 0x000000b21b1b7220 */ /* 0x080fe20000410000 */
[----:B------:R-:W-:Y:S01]  /*11040*/  FADD.FTZ R156, R160, R156 ;  /* 0x0000009ca09c7221 */ /* 0x000fe20000010000 */
[-C--:B------:R-:W-:Y:S01]  /*11050*/  FMUL.FTZ R30, R30, R178.reuse ;  /* 0x000000b21e1e7220 */ /* 0x080fe20000410000 */
[----:B------:R-:W0:Y:S01]  /*11060*/  MUFU.EX2 R155, R155 ;  /* 0x0000009b009b7308 */ /* 0x000e220000000800 */
[----:B-1----:R-:W-:Y:S01]  /*11070*/  FADD.FTZ R0, R218, R0 ;  /* 0x00000000da007221 */ /* 0x002fe20000010000 */
        /* <DEDUP_REMOVED lines=39> */
[----:B---3--:R-:W-:-:S02]  /*112f0*/  VIADD R153, R14, 0x22840 ;  /* 0x000228400e997836 */ /* 0x008fc40000000000 */
[-C--:B------:R-:W-:Y:S01]  /*11300*/  FMUL.FTZ R95, R95, R178.reuse ;  /* 0x000000b25f5f7220 */ /* 0x080fe20000410000 */
[-C--:B------:R-:W-:Y:S01]  /*11310*/  FMUL.FTZ R98, R98, R178.reuse ;  /* 0x000000b262627220 */ /* 0x080fe20000410000 */
[-C--:B------:R-:W-:Y:S01]  /*11320*/  FMUL.FTZ R99, R99, R178.reuse ;  /* 0x000000b263637220 */ /* 0x080fe20000410000 */
[-C--:B------:R-:W-:Y:S01]  /*11330*/  FMUL.FTZ R102, R102, R178.reuse ;  /* 0x000000b266667220 */ /* 0x080fe20000410000 */
[----:B------:R-:W-:Y:S01]  /*11340*/  PRMT R153, R168, 0x654, R153 ;  /* 0x00000654a8997816 */ /* 0x000fe20000000099 */
[C---:B0-----:R-:W-:Y:S01]  /*11350*/  FADD.FTZ R168, R155.reuse, R0 ;  /* 0x000000009ba87221 */ /* 0x041fe20000010000 */
[----:B------:R-:W-:Y:S01]  /*11360*/  MUFU.EX2 R163, R163 ;  /* 0x000000a300a37308 */ /* 0x000fe20000000800 */
[----:B------:R-:W-:Y:S01]  /*11370*/  F2FP.BF16.F32.PACK_AB R155, R155, R217 ;  /* 0x000000d99b9b723e */ /* 0x000fe200000010ff */
[----:B------:R0:W-:Y:S01]  /*11380*/  SYNCS.ARRIVE.TRANS64.RED.A1T0 RZ, [R153+URZ], RZ ;  /* 0x000000ff99ff79a7 */ /* 0x0001e2000810043f */
[----:B-1----:R-:W-:Y:S01]  /*11390*/  FADD.FTZ R169, R158, R168 ;  /* 0x000000a89ea97221 */ /* 0x002fe20000010000 */
[----:B------:R-:W-:Y:S01]  /*113a0*/  F2FP.BF16.F32.PACK_AB R168, R198, R157 ;  /* 0x0000009dc6a8723e */ /* 0x000fe200000010ff */
[-C--:B------:R-:W-:Y:S01]  /*113b0*/  FMUL.FTZ R103, R103, R178.reuse ;  /* 0x000000b267677220 */ /* 0x080fe20000410000 */
[-C--:B------:R-:W-:Y:S01]  /*113c0*/  FMUL.FTZ R106, R106, R178.reuse ;  /* 0x000000b26a6a7220 */ /* 0x080fe20000410000 */
[-C--:B------:R-:W-:Y:S01]  /*113d0*/  FMUL.FTZ R107, R107, R178.reuse ;  /* 0x000000b26b6b7220 */ /* 0x080fe20000410000 */
[----:B------:R-:W-:Y:S01]  /*113e0*/  MUFU.EX2 R166, R166 ;  /* 0x000000a600a67308 */ /* 0x000fe20000000800 */
[-C--:B------:R-:W-:Y:S01]  /*113f0*/  FMUL.FTZ R110, R110, R178.reuse ;  /* 0x000000b26e6e7220 */ /* 0x080fe20000410000 */
[----:B0-----:R-:W-:Y:S01]  /*11400*/  F2FP.BF16.F32.PACK_AB R153, R218, R219 ;  /* 0x000000dbda99723e */ /* 0x001fe200000010ff */
        /* <DEDUP_REMOVED lines=22> */
[C---:B--2---:R-:W-:Y:S01]  /*11570*/  FADD.FTZ R170, R159.reuse, R169 ;  /* 0x000000a99faa7221 */ /* 0x044fe20000010000 */
[----:B------:R-:W-:Y:S01]  /*11580*/  F2FP.BF16.F32.PACK_AB R169, R159, R158 ;  /* 0x0000009e9fa9723e */ /* 0x000fe200000010ff */
[----:B------:R-:W-:Y:S01]  /*11590*/  FMUL.FTZ R150, R150, R178 ;  /* 0x000000b296967220 */ /* 0x000fe20000410000 */
[----:B0-----:R-:W-:Y:S01]  /*115a0*/  F2FP.BF16.F32.PACK_AB R165, R189, R166 ;  /* 0x000000a6bda5723e */ /* 0x001fe200000010ff */
[----:B------:R-:W-:Y:S01]  /*115b0*/  FADD.FTZ R158, R162, R170 ;  /* 0x000000aaa29e7221 */ /* 0x000fe20000010000 */
[----:B------:R-:W-:Y:S01]  /*115c0*/  F2FP.BF16.F32.PACK_AB R170, R194, R161 ;  /* 0x000000a1c2aa723e */ /* 0x000fe200000010ff */
[----:B------:R-:W-:Y:S01]  /*115d0*/  FMUL.FTZ R151, R151, R178 ;  /* 0x000000b297977220 */ /* 0x000fe20000410000 */
[----:B------:R-:W0:Y:S01]  /*115e0*/  MUFU.EX2 R173, R173 ;  /* 0x000000ad00ad7308 */ /* 0x000e220000000800 */
[C---:B------:R-:W-:Y:S01]  /*115f0*/  FADD.FTZ R158, R163.reuse, R158 ;  /* 0x0000009ea39e7221 */ /* 0x040fe20000010000 */
[----:B-1----:R-:W-:-:S03]  /*11600*/  F2FP.BF16.F32.PACK_AB R171, R163, R162 ;  /* 0x000000a2a3ab723e */ /* 0x002fc600000010ff */
[----:B------:R-:W-:Y:S01]  /*11610*/  FADD.FTZ R158, R166, R158 ;  /* 0x0000009ea69e7221 */ /* 0x000fe20000010000 */
[----:B------:R-:W-:Y:S02]  /*11620*/  F2FP.BF16.F32.PACK_AB R166, R195, R160 ;  /* 0x000000a0c3a6723e */ /* 0x000fe400000010ff */
[----:B------:R-:W1:Y:S01]  /*11630*/  MUFU.EX2 R174, R174 ;  /* 0x000000ae00ae7308 */ /* 0x000e620000000800 */
[----:B------:R-:W-:-:S04]  /*11640*/  FADD.FTZ R158, R189, R158 ;  /* 0x0000009ebd9e7221 */ /* 0x000fc80000010000 */
[----:B---3--:R-:W-:Y:S01]  /*11650*/  FADD.FTZ R158, R167, R158 ;  /* 0x0000009ea79e7221 */ /* 0x008fe20000010000 */
[C---:B------:R-:W-:Y:S02]  /*11660*/  F2FP.BF16.F32.PACK_AB R167, R215.reuse, R167 ;  /* 0x000000a7d7a7723e */ /* 0x040fe400000010ff */
[----:B------:R-:W2:Y:S01]  /*11670*/  MUFU.EX2 R177, R177 ;  /* 0x000000b100b17308 */ /* 0x000ea20000000800 */
[----:B------:R-:W-:Y:S01]  /*11680*/  FADD.FTZ R158, R215, R158 ;  /* 0x0000009ed79e7221 */ /* 0x000fe20000010000 */
[----:B0-----:R-:W-:Y:S01]  /*11690*/  FADD.FTZ R156, R173, R156 ;  /* 0x0000009cad9c7221 */ /* 0x001fe20000010000 */
[----:B------:R-:W-:Y:S02]  /*116a0*/  F2FP.BF16.F32.PACK_AB R160, R197, R173 ;  /* 0x000000adc5a0723e */ /* 0x000fe400000010ff */
[----:B------:R-:W-:Y:S01]  /*116b0*/  FADD.FTZ R158, R3, R158 ;  /* 0x0000009e039e7221 */ /* 0x000fe20000010000 */
[----:B------:R-:W-:Y:S02]  /*116c0*/  FADD.FTZ R156, R197, R156 ;  /* 0x0000009cc59c7221 */ /* 0x000fe40000010000 */
[----:B------:R-:W0:Y:S01]  /*116d0*/  MUFU.EX2 R175, R175 ;  /* 0x000000af00af7308 */ /* 0x000e220000000800 */
[C---:B-1----:R-:W-:Y:S01]  /*116e0*/  FADD.FTZ R158, R174.reuse, R158 ;  /* 0x0000009eae9e7221 */ /* 0x042fe20000010000 */
[----:B------:R-:W-:-:S06]  /*116f0*/  F2FP.BF16.F32.PACK_AB R161, R174, R3 ;  /* 0x00000003aea1723e */ /* 0x000fcc00000010ff */
[----:B------:R-:W1:Y:S01]  /*11700*/  MUFU.EX2 R180, R180 ;  /* 0x000000b400b47308 */ /* 0x000e620000000800 */
[----:B--2---:R-:W-:-:S07]  /*11710*/  FADD.FTZ R3, R177, R156 ;  /* 0x0000009cb1037221 */ /* 0x004fce0000010000 */
[----:B------:R-:W2:Y:S01]  /*11720*/  MUFU.EX2 R181, R181 ;  /* 0x000000b500b57308 */ /* 0x000ea20000000800 */
[----:B0-----:R-:W-:Y:S01]  /*11730*/  FADD.FTZ R158, R175, R158 ;  /* 0x0000009eaf9e7221 */ /* 0x001fe20000010000 */
[----:B------:R-:W-:-:S03]  /*11740*/  F2FP.BF16.F32.PACK_AB R163, R0, R175 ;  /* 0x000000af00a3723e */ /* 0x000fc600000010ff */
[----:B------:R-:W-:-:S03]  /*11750*/  FADD.FTZ R158, R0, R158 ;  /* 0x0000009e009e7221 */ /* 0x000fc60000010000 */
        /* <DEDUP_REMOVED lines=42> */
.L_x_14499:
[----:B------:R0:W1:Y:S01]  /*11a00*/  SYNCS.PHASECHK.TRANS64.TRYWAIT P1, [R14+URZ+0x22850], R15 ;  /* 0x0228500f0e0075a7 */ /* 0x000062000802017f */
[----:B------:R-:W-:Y:S05]  /*11a10*/  @!P0 BRA `(.L_x_14500) ;  /* 0x0000000000048947 */ /* 0x000fea0003800000 */
[----:B------:R-:W-:Y:S01]  /*11a20*/  BPT.TRAP 0x1 ;  /* 0x000000040000795c */ /* 0x000fe20000300000 */
.L_x_14500:
[----:B------:R-:W-:Y:S04]  /*11a30*/  BSSY B0, `(.L_x_14501) ;  /* 0x0000004000007945 */ /* 0x000fe80003800000 */
[----:B-1----:R-:W-:Y:S05]  /*11a40*/  @P1 BRA `(.L_x_14502) ;  /* 0x0000000000081947 */ /* 0x002fea0003800000 */
[----:B------:R-:W1:Y:S02]  /*11a50*/  SYNCS.PHASECHK.TRANS64.TRYWAIT P1, [R14+URZ+0x22850], R15 ;  /* 0x0228500f0e0075a7 */ /* 0x000e64000802017f */
[----:B-1----:R-:W-:Y:S05]  /*11a60*/  @!P1 BRA `(.L_x_14503) ;  /* 0x000000ec00d09947 */ /* 0x002fea0003800000 */
.L_x_14502:
[----:B------:R-:W-:Y:S05]  /*11a70*/  BSYNC B0 ;  /* 0x0000000000007941 */ /* 0x000fea0003800000 */
.L_x_14501:
        /* <DEDUP_REMOVED lines=54> */
.L_x_14504:
        /* <DEDUP_REMOVED lines=10> */
.L_x_14493:
[----:B------:R-:W2:Y:S01]  /*11e80*/  LDL.LU R14, [R1+0x54] ;  /* 0x00005400010e7983 */ /* 0x000ea20000300800 */
        /* <DEDUP_REMOVED lines=14> */
[----:B------:R-:W0:Y:S08]  /*11f70*/  @P0 MUFU.LG2 R5, R4 ;  /* 0x0000000400050308 */ /* 0x000e300000000c00 */
[----:B------:R3:W4:Y:S02]  /*11f80*/  @P0 MUFU.RCP R3, R4 ;  /* 0x0000000400030308 */ /* 0x0007240000001000 */
[----:B---3--:R-:W-:-:S02]  /*11f90*/  IMAD.U32 R4, RZ, RZ, UR37 ;  /* 0x00000025ff047e24 */ /* 0x008fc4000f8e00ff */
[----:B0-----:R-:W-:Y:S02]  /*11fa0*/  @P0 FMUL.FTZ R5, R5, 0.69314718246459960938 ;  /* 0x3f31721805050820 */ /* 0x001fe40000410000 */
[----:B------:R-:W-:-:S04]  /*11fb0*/  @P0 FMUL.FTZ R4, R4, 0.69314718246459960938 ;  /* 0x3f31721804040820 */ /* 0x000fc80000410000 */
[----:B------:R-:W-:Y:S01]  /*11fc0*/  @P0 FFMA.FTZ R155, R4, R20, R5 ;  /* 0x00000014049b0223 */ /* 0x000fe20000010005 */
[-C--:B----4-:R-:W-:Y:S01]  /*11fd0*/  FMUL.FTZ R152, R24, R3.reuse ;  /* 0x0000000318987220 */ /* 0x090fe20000410000 */
        /* <DEDUP_REMOVED lines=56> */
[-C--:B------:R-:W-:Y:S01]  /*12360*/  FMUL.FTZ R128, R128, R3.reuse ;  /* 0x0000000380807220 */ /* 0x080fe20000410000 */
[-C--:B------:R-:W-:Y:S01]  /*12370*/  FMUL.FTZ R129, R129, R3.reuse ;  /* 0x0000000381817220 */ /* 0x080fe20000410000 */
[----:B------:R-:W-:Y:S01]  /*12380*/  FSETP.NE.FTZ.AND P0, PT, R4, RZ, PT ;  /* 0x000000ff0400720b */ /* 0x000fe20003f15000 */
        /* <DEDUP_REMOVED lines=9> */
[----:B------:R-:W-:-:S03]  /*12420*/  FMUL.FTZ R149, R149, R3 ;  /* 0x0000000395957220 */ /* 0x000fc60000410000 */
[----:B------:R-:W0:Y:S08]  /*12430*/  @P0 MUFU.RCP R0, R4 ;  /* 0x0000000400000308 */ /* 0x000e300000001000 */
[----:B------:R3:W4:Y:S02]  /*12440*/  @P0 MUFU.LG2 R5, R4 ;  /* 0x0000000400050308 */ /* 0x0007240000000c00 */
[----:B---3--:R-:W-:-:S02]  /*12450*/  IMAD.U32 R4, RZ, RZ, UR37 ;  /* 0x00000025ff047e24 */ /* 0x008fc4000f8e00ff */
[-C--:B0-----:R-:W-:Y:S01]  /*12460*/  FMUL.FTZ R26, R26, R0.reuse ;  /* 0x000000001a1a7220 */ /* 0x081fe20000410000 */
[-C--:B------:R-:W-:Y:S01]  /*12470*/  FMUL.FTZ R27, R27, R0.reuse ;  /* 0x000000001b1b7220 */ /* 0x080fe20000410000 */
[-C--:B------:R-:W-:Y:S01]  /*12480*/  FMUL.FTZ R30, R30, R0.reuse ;  /* 0x000000001e1e7220 */ /* 0x080fe20000410000 */
[----:B------:R-:W-:Y:S01]  /*12490*/  @P0 FMUL.FTZ R4, R4, 0.69314718246459960938 ;  /* 0x3f31721804040820 */ /* 0x000fe20000410000 */
[-C--:B------:R-:W-:Y:S01]  /*124a0*/  FMUL.FTZ R31, R31, R0.reuse ;  /* 0x000000001f1f7220 */ /* 0x080fe20000410000 */
[-C--:B------:R-:W-:Y:S01]  /*124b0*/  FMUL.FTZ R34, R34, R0.reuse ;  /* 0x0000000022227220 */ /* 0x080fe20000410000 */
[-C--:B------:R-:W-:Y:S01]  /*124c0*/  FMUL.FTZ R35, R35, R0.reuse ;  /* 0x0000000023237220 */ /* 0x080fe20000410000 */
[----:B----4-:R-:W-:Y:S01]  /*124d0*/  @P0 FMUL.FTZ R5, R5, 0.69314718246459960938 ;  /* 0x3f31721805050820 */ /* 0x010fe20000410000 */
        /* <DEDUP_REMOVED lines=59> */
[----:B------:R-:W-:Y:S01]  /*12890*/  @P0 FFMA.FTZ R154, R4, R21, R5 ;  /* 0x00000015049a0223 */ /* 0x000fe20000010005 */
[----:B------:R-:W-:-:S02]  /*128a0*/  PLOP3.LUT P0, PT, PT, PT, PT, 0x8, 0x0 ;  /* 0x000000000000781c */ /* 0x000fc40003f0e170 */
[----:B------:R-:W-:Y:S01]  /*128b0*/  LOP3.LUT R204, R204, R0, RZ, 0x3c, !PT ;  /* 0x00000000cccc7212 */ /* 0x000fe200078e3cff */
[----:B--2---:R-:W-:-:S05]  /*128c0*/  VIADD R14, R14, 0x1 ;  /* 0x000000010e0e7836 */ /* 0x004fca0000000000 */
[----:B------:R1:W-:Y:S05]  /*128d0*/  STL [R1+0x54], R14 ;  /* 0x0000540e01007387 */ /* 0x0003ea0000100800 */
.L_x_14434:
[----:B------:R-:W-:Y:S05]  /*128e0*/  WARPSYNC.ALL ;  /* 0x0000000000007948 */ /* 0x000fea0003800000 */
[----:B------:R-:W0:Y:S08]  /*128f0*/  S2UR UR41, SR_CgaCtaId ;  /* 0x00000000002979c3 */ /* 0x000e300000008800 */
[----:B------:R-:W-:Y:S06]  /*12900*/  BAR.SYNC.DEFER_BLOCKING 0x5, 0x180 ;  /* 0x0146000000007b1d */ /* 0x000fec0000010000 */
[----:B------:R-:W-:Y:S01]  /*12910*/  UMOV UR4, 0x400 ;  /* 0x0000040000047882 */ /* 0x000fe20000000000 */
[----:B------:R-:W-:Y:S01]  /*12920*/  BSSY B0, `(.L_x_14506) ;  /* 0x000052a000007945 */ /* 0x000fe20003800000 */
[----:B0-----:R-:W-:-:S06]  /*12930*/  ULEA UR4, UR41, UR4, 0x18 ;  /* 0x0000000429047291 */ /* 0x001fcc000f8ec03f */
[----:B------:R-:W-:-:S05]  /*12940*/  MOV R19, UR4 ;  /* 0x0000000400137c02 */ /* 0x000fca0008000f00 */
[----:B------:R0:W2:Y:S01]  /*12950*/  LDS.128 R4, [R19+0x228d0] ;  /* 0x0228d00013047984 */ /* 0x0000a20000000c00 */
[----:B------:R-:W-:Y:S06]  /*12960*/  BAR.ARV 0x4, 0x180 ;  /* 0x0106000000007b1d */ /* 0x000fec0000002000 */
[----:B------:R-:W-:Y:S05]  /*12970*/  @P0 BRA `(.L_x_14507) ;  /* 0x0000004000340947 */ /* 0x000fea0003800000 */
[----:B------:R-:W3:Y:S01]  /*12980*/  LDL R3, [R1+0x164] ;  /* 0x0001640001037983 */ /* 0x000ee20000100800 */
[----:B------:R-:W-:-:S03]  /*12990*/  ULDC UR4, c[0x0][0xad4] ;  /* 0x0002b50000047ab9 */ /* 0x000fc60000000800 */
[----:B------:R-:W4:Y:S01]  /*129a0*/  LDL.LU R10, [R1+0x44] ;  /* 0x00004400010a7983 */ /* 0x000f220000300800 */
[----:B------:R-:W0:Y:S01]  /*129b0*/  S2R R0, SR_SWINHI ;  /* 0x0000000000007919 */ /* 0x000e220000002f00 */
[----:B------:R-:W-:Y:S02]  /*129c0*/  F2FP.BF16.F32.PACK_AB R11, R31, R30 ;  /* 0x0000001e1f0b723e */ /* 0x000fe400000010ff */
[----:B-1----:R-:W-:Y:S01]  /*129d0*/  F2FP.BF16.F32.PACK_AB R12, R33, R32 ;  /* 0x00000020210c723e */ /* 0x002fe200000010ff */
[----:B------:R-:W2:Y:S01]  /*129e0*/  LDL.LU R157, [R1+0x4c] ;  /* 0x00004c00019d7983 */ /* 0x000ea20000300800 */
[----:B------:R-:W-:Y:S02]  /*129f0*/  F2FP.BF16.F32.PACK_AB R13, R35, R34 ;  /* 0x00000022230d723e */ /* 0x000fe400000010ff */
[----:B------:R-:W-:Y:S01]  /*12a00*/  F2FP.BF16.F32.PACK_AB R14, R37, R36 ;  /* 0x00000024250e723e */ /* 0x000fe200000010ff */
[----:B------:R-:W2:Y:S01]  /*12a10*/  LDL.LU R156, [R1+0x50] ;  /* 0x00005000019c7983 */ /* 0x000ea20000300800 */
[----:B------:R-:W-:-:S02]  /*12a20*/  MOV R20, R19 ;  /* 0x0000001300147202 */ /* 0x000fc40000000f00 */
        /* <DEDUP_REMOVED lines=169> */
[----:B--2---:R-:W-:Y:S01]  /*134c0*/  LOP3.LUT R4, R3, 0x380, RZ, 0xc0, !PT ;  /* 0x0000038003047812 */ /* 0x004fe200078ec0ff */
        /* <DEDUP_REMOVED lines=14> */
[----:B------:R-:W-:-:S07]  /*135b0*/  IADD3.X R11, R156, UR5, RZ, P0, !PT ;  /* 0x000000059c0b7c10 */ /* 0x000fce00087fe4ff */
        /* <DEDUP_REMOVED lines=18> */
.L_x_14508:
        /* <DEDUP_REMOVED lines=27> */
[----:B------:R-:W-:Y:S02]  /*13890*/  IMAD.IADD R156, R163, 0x1, R160 ;  /* 0x00000001a39c7824 */ /* 0x000fe400078e02a0 */
        /* <DEDUP_REMOVED lines=23> */
[----:B------:R-:W-:-:S03]  /*13a10*/  IMAD.IADD R25, R162, 0x1, R160 ;  /* 0x00000001a2197824 */ /* 0x000fc600078e02a0 */
[----:B------:R-:W0:Y:S04]  /*13a20*/  SHFL.IDX PT, R11, R0, RZ, 0x1c1f ;  /* 0x001c1fff000b7589 */ /* 0x000e2800000e0000 */
[----:B------:R-:W-:Y:S04]  /*13a30*/  SHFL.IDX PT, R12, R14, 0x1, 0x1c1f ;  /* 0x003c1f000e0c7f89 */ /* 0x000fe800000e0000 */
[----:B------:R1:W2:Y:S01]  /*13a40*/  SHFL.IDX PT, R13, R0, 0x1, 0x1c1f ;  /* 0x003c1f00000d7f89 */ /* 0x0002a200000e0000 */
[----:B------:R-:W-:Y:S01]  /*13a50*/  LOP3.LUT P0, RZ, R161, 0x3, RZ, 0xc0, !PT ;  /* 0x00000003a1ff7812 */ /* 0x000fe2000780c0ff */
[----:B------:R-:W-:-:S02]  /*13a60*/  VIADD R24, R25, 0x8 ;  /* 0x0000000819187836 */ /* 0x000fc40000000000 */
[----:B-1----:R-:W-:-:S05]  /*13a70*/  IMAD R0, R9, R158, RZ ;  /* 0x0000009e09007224 */ /* 0x002fca00078e02ff */
        /* <DEDUP_REMOVED lines=11> */
[----:B------:R-:W-:-:S04]  /*13b30*/  SHF.R.S32.HI R10, RZ, 0x3, R12 ;  /* 0x00000003ff0a7819 */ /* 0x000fc8000001140c */
[----:B------:R-:W-:-:S05]  /*13b40*/  LEA R9, R10, R208, 0x6 ;  /* 0x000000d00a097211 */ /* 0x000fca00078e30ff */
[----:B------:R-:W-:-:S03]  /*13b50*/  IMAD.WIDE R20, R9, 0x2, R20 ;  /* 0x0000000209147825 */ /* 0x000fc600078e0214 */
[C---:B------:R-:W-:Y:S02]  /*13b60*/  IADD3 R45, P5, R20.reuse, 0x5000, RZ ;  /* 0x00005000142d7810 */ /* 0x040fe40007fbe0ff */
[C---:B------:R-:W-:Y:S02]  /*13b70*/  IADD3 R29, P0, R20.reuse, 0x1000, RZ ;  /* 0x00001000141d7810 */ /* 0x040fe40007f1e0ff */
[----:B------:R-:W-:Y:S02]  /*13b80*/  LOP3.LUT R44, R45, 0x380, RZ, 0xc0, !PT ;  /* 0x000003802d2c7812 */ /* 0x000fe400078ec0ff */
[----:B------:R-:W-:Y:S02]  /*13b90*/  IADD3 R33, P2, R20, 0x2000, RZ ;  /* 0x0000200014217810 */ /* 0x000fe40007f5e0ff */
[----:B------:R-:W-:Y:S02]  /*13ba0*/  SHF.R.U64 R44, R44, 0x3, RZ ;  /* 0x000000032c2c7819 */ /* 0x000fe400000012ff */
[----:B------:R-:W-:-:S02]  /*13bb0*/  IADD3 R37, P3, R20, 0x3000, RZ ;  /* 0x0000300014257810 */ /* 0x000fc40007f7e0ff */
[----:B------:R-:W-:Y:S01]  /*13bc0*/  LOP3.LUT R44, R44, R45, RZ, 0x3c, !PT ;  /* 0x0000002d2c2c7212 */ /* 0x000fe200078e3cff */
[----:B------:R-:W-:Y:S01]  /*13bd0*/  IMAD.X R45, RZ, RZ, R21, P5 ;  /* 0x000000ffff2d7224 */ /* 0x000fe200028e0615 */
[C---:B------:R-:W-:Y:S02]  /*13be0*/  IADD3 R65, P5, R20.reuse, 0xa000, RZ ;  /* 0x0000a00014417810 */ /* 0x040fe40007fbe0ff */
[----:B------:R-:W-:Y:S02]  /*13bf0*/  IADD3 R41, P4, R20, 0x4000, RZ ;  /* 0x0000400014297810 */ /* 0x000fe40007f9e0ff */
[----:B------:R-:W-:Y:S01]  /*13c00*/  LOP3.LUT R64, R65, 0x380, RZ, 0xc0, !PT ;  /* 0x0000038041407812 */ /* 0x000fe200078ec0ff */
[----:B------:R-:W-:Y:S01]  /*13c10*/  IMAD R3, R3, UR4, RZ ;  /* 0x0000000403037c24 */ /* 0x000fe2000f8e02ff */
[----:B------:R-:W-:Y:S01]  /*13c20*/  LOP3.LUT R28, R29, 0x380, RZ, 0xc0, !PT ;  /* 0x000003801d1c7812 */ /* 0x000fe200078ec0ff */
[----:B------:R-:W5:Y:S01]  /*13c30*/  LD.E.128 R44, desc[UR42][R44.64] ;  /* 0x0000002a2c2c7980 */ /* 0x000f62000c101d00 */
[----:B------:R-:W-:-:S02]  /*13c40*/  LOP3.LUT R32, R33, 0x380, RZ, 0xc0, !PT ;  /* 0x0000038021207812 */ /* 0x000fc400078ec0ff */
[----:B------:R-:W-:Y:S02]  /*13c50*/  LOP3.LUT R36, R37, 0x380, RZ, 0xc0, !PT ;  /* 0x0000038025247812 */ /* 0x000fe400078ec0ff */
[----:B------:R-:W-:Y:S02]  /*13c60*/  LOP3.LUT R40, R41, 0x380, RZ, 0xc0, !PT ;  /* 0x0000038029287812 */ /* 0x000fe400078ec0ff */
[----:B------:R-:W-:Y:S02]  /*13c70*/  SHF.R.U64 R64, R64, 0x3, RZ ;  /* 0x0000000340407819 */ /* 0x000fe400000012ff */
[----:B------:R-:W-:Y:S02]  /*13c80*/  SHF.R.U64 R28, R28, 0x3, RZ ;  /* 0x000000031c1c7819 */ /* 0x000fe400000012ff */
[----:B------:R-:W-:Y:S02]  /*13c90*/  SHF.R.U64 R32, R32, 0x3, RZ ;  /* 0x0000000320207819 */ /* 0x000fe400000012ff */
[----:B------:R-:W-:-:S02]  /*13ca0*/  SHF.R.U64 R36, R36, 0x3, RZ ;  /* 0x0000000324247819 */ /* 0x000fc400000012ff */
        /* <DEDUP_REMOVED lines=12> */
[----:B------:R-:W-:Y:S01]  /*13d70*/  IMAD R3, R8, UR5, R3 ;  /* 0x0000000508037c24 */ /* 0x000fe2000f8e0203 */
[C---:B------:R-:W-:Y:S01]  /*13d80*/  IADD3 R49, P0, R20.reuse, 0x6000, RZ ;  /* 0x0000600014317810 */ /* 0x040fe20007f1e0ff */
[----:B------:R-:W5:Y:S01]  /*13d90*/  LD.E.128 R28, desc[UR42][R28.64] ;  /* 0x0000002a1c1c7980 */ /* 0x000f62000c101d00 */
[C---:B------:R-:W-:Y:S01]  /*13da0*/  IADD3 R53, P2, R20.reuse, 0x7000, RZ ;  /* 0x0000700014357810 */ /* 0x040fe20007f5e0ff */
[----:B------:R-:W-:Y:S01]  /*13db0*/  IMAD.X R85, RZ, RZ, R21, P5 ;  /* 0x000000ffff557224 */ /* 0x000fe200028e0615 */
        /* <DEDUP_REMOVED lines=11> */
[----:B------:R-:W-:-:S02]  /*13e70*/  SHF.R.U64 R9, R9, 0x3, RZ ;  /* 0x0000000309097819 */ /* 0x000fc400000012ff */
[----:B------:R-:W-:Y:S02]  /*13e80*/  SHF.R.U64 R48, R48, 0x3, RZ ;  /* 0x0000000330307819 */ /* 0x000fe400000012ff */
[----:B------:R-:W-:Y:S02]  /*13e90*/  SHF.R.U64 R52, R52, 0x3, RZ ;  /* 0x0000000334347819 */ /* 0x000fe400000012ff */
[----:B------:R-:W-:Y:S02]  /*13ea0*/  SHF.R.U64 R56, R56, 0x3, RZ ;  /* 0x0000000338387819 */ /* 0x000fe400000012ff */
[----:B------:R-:W-:Y:S02]  /*13eb0*/  SHF.R.U64 R60, R60, 0x3, RZ ;  /* 0x000000033c3c7819 */ /* 0x000fe400000012ff */
[----:B------:R-:W-:Y:S02]  /*13ec0*/  LOP3.LUT R84, R9, R14, RZ, 0x3c, !PT ;  /* 0x0000000e09547212 */ /* 0x000fe400078e3cff */
[----:B------:R-:W-:Y:S01]  /*13ed0*/  LOP3.LUT R48, R48, R49, RZ, 0x3c, !PT ;  /* 0x0000003130307212 */ /* 0x000fe200078e3cff */
[----:B------:R-:W0:Y:S01]  /*13ee0*/  @P1 LDC R14, c[0x0][0xbf0] ;  /* 0x0002fc00ff0e1b82 */ /* 0x000e220000000800 */
[----:B------:R-:W-:Y:S01]  /*13ef0*/  LOP3.LUT R52, R52, R53, RZ, 0x3c, !PT ;  /* 0x0000003534347212 */ /* 0x000fe200078e3cff */
[--C-:B------:R-:W-:Y:S01]  /*13f00*/  IMAD.X R49, RZ, RZ, R21.reuse, P0 ;  /* 0x000000ffff317224 */ /* 0x100fe200000e0615 */
[----:B------:R-:W-:Y:S01]  /*13f10*/  LOP3.LUT R56, R56, R57, RZ, 0x3c, !PT ;  /* 0x0000003938387212 */ /* 0x000fe200078e3cff */
[--C-:B------:R-:W-:Y:S01]  /*13f20*/  IMAD.X R53, RZ, RZ, R21.reuse, P2 ;  /* 0x000000ffff357224 */ /* 0x100fe200010e0615 */
[----:B------:R-:W-:Y:S01]  /*13f30*/  LOP3.LUT R60, R60, R61, RZ, 0x3c, !PT ;  /* 0x0000003d3c3c7212 */ /* 0x000fe200078e3cff */
[--C-:B------:R-:W-:Y:S01]  /*13f40*/  IMAD.X R57, RZ, RZ, R21.reuse, P3 ;  /* 0x000000ffff397224 */ /* 0x100fe200018e0615 */
[C---:B------:R-:W-:Y:S01]  /*13f50*/  IADD3 R69, P0, R20.reuse, 0xb000, RZ ;  /* 0x0000b00014457810 */ /* 0x040fe20007f1e0ff */
[----:B------:R-:W-:Y:S01]  /*13f60*/  IMAD.X R61, RZ, RZ, R21, P4 ;  /* 0x000000ffff3d7224 */ /* 0x000fe200020e0615 */
[----:B------:R-:W-:Y:S01]  /*13f70*/  IADD3 R73, P2, R20, 0xc000, RZ ;  /* 0x0000c00014497810 */ /* 0x000fe20007f5e0ff */
[----:B------:R-:W-:Y:S01]  /*13f80*/  IMAD.WIDE.U32 R8, R8, UR4, RZ ;  /* 0x0000000408087c25 */ /* 0x000fe2000f8e00ff */
[C---:B------:R-:W-:Y:S01]  /*13f90*/  IADD3 R77, P3, R20.reuse, 0xd000, RZ ;  /* 0x0000d000144d7810 */ /* 0x040fe20007f7e0ff */
[----:B------:R-:W-:Y:S01]  /*13fa0*/  ULDC.64 UR4, c[0x0][0xae8] ;  /* 0x0002ba0000047ab9 */ /* 0x000fe20000000a00 */
[----:B------:R-:W-:-:S02]  /*13fb0*/  IADD3 R81, P4, R20, 0xe000, RZ ;  /* 0x0000e00014517810 */ /* 0x000fc40007f9e0ff */
[----:B------:R-:W-:Y:S01]  /*13fc0*/  LOP3.LUT R12, R12, 0xfffffff8, RZ, 0xc0, !PT ;  /* 0xfffffff80c0c7812 */ /* 0x000fe200078ec0ff */
[----:B------:R-:W-:Y:S01]  /*13fd0*/  IMAD.IADD R9, R9, 0x1, R3 ;  /* 0x0000000109097824 */ /* 0x000fe200078e0203 */
[----:B------:R-:W-:Y:S01]  /*13fe0*/  LOP3.LUT R68, R69, 0x380, RZ, 0xc0, !PT ;  /* 0x0000038045447812 */ /* 0x000fe200078ec0ff */
[----:B------:R-:W5:Y:S01]  /*13ff0*/  LD.E.128 R48, desc[UR42][R48.64] ;  /* 0x0000002a30307980 */ /* 0x000f62000c101d00 */
[----:B------:R-:W-:Y:S01]  /*14000*/  LOP3.LUT R72, R73, 0x380, RZ, 0xc0, !PT ;  /* 0x0000038049487812 */ /* 0x000fe200078ec0ff */
[----:B------:R-:W-:Y:S01]  /*14010*/  IMAD.IADD R3, R11, 0x1, -R12 ;  /* 0x000000010b037824 */ /* 0x000fe200078e0a0c */
[----:B------:R-:W-:Y:S01]  /*14020*/  LOP3.LUT R76, R77, 0x380, RZ, 0xc0, !PT ;  /* 0x000003804d4c7812 */ /* 0x000fe200078ec0ff */
[----:B------:R-:W5:Y:S01]  /*14030*/  LD.E.128 R52, desc[UR42][R52.64] ;  /* 0x0000002a34347980 */ /* 0x000f62000c101d00 */
[----:B------:R-:W-:Y:S02]  /*14040*/  LOP3.LUT R80, R81, 0x380, RZ, 0xc0, !PT ;  /* 0x0000038051507812 */ /* 0x000fe400078ec0ff */
[----:B------:R-:W-:Y:S01]  /*14050*/  LOP3.LUT R25, R20, 0x380, RZ, 0xc0, !PT ;  /* 0x0000038014197812 */ /* 0x000fe200078ec0ff */
[----:B------:R-:W-:Y:S01]  /*14060*/  IMAD R3, R3, 0x20, R10 ;  /* 0x0000002003037824 */ /* 0x000fe200078e020a */
[----:B------:R-:W-:Y:S01]  /*14070*/  SHF.R.U64 R68, R68, 0x3, RZ ;  /* 0x0000000344447819 */ /* 0x000fe200000012ff */
[----:B------:R-:W5:Y:S01]  /*14080*/  LD.E.128 R56, desc[UR42][R56.64] ;  /* 0x0000002a38387980 */ /* 0x000f62000c101d00 */
[----:B------:R-:W-:-:S02]  /*14090*/  SHF.R.U64 R72, R72, 0x3, RZ ;  /* 0x0000000348487819 */ /* 0x000fc400000012ff */
[----:B------:R-:W-:Y:S01]  /*140a0*/  SHF.R.U64 R76, R76, 0x3, RZ ;  /* 0x000000034c4c7819 */ /* 0x000fe200000012ff */
[----:B------:R-:W5:Y:S01]  /*140b0*/  LD.E.128 R60, desc[UR42][R60.64] ;  /* 0x0000002a3c3c7980 */ /* 0x000f62000c101d00 */
[----:B------:R-:W-:Y:S02]  /*140c0*/  SHF.R.U64 R80, R80, 0x3, RZ ;  /* 0x0000000350507819 */ /* 0x000fe400000012ff */
[----:B------:R-:W-:Y:S01]  /*140d0*/  SHF.R.U64 R25, R25, 0x3, RZ ;  /* 0x0000000319197819 */ /* 0x000fe200000012ff */
[----:B------:R-:W-:Y:S01]  /*140e0*/  IMAD.WIDE.U32 R8, R203, UR4, R8 ;  /* 0x00000004cb087c25 */ /* 0x000fe2000f8e0008 */
[----:B------:R-:W-:Y:S01]  /*140f0*/  LOP3.LUT R68, R68, R69, RZ, 0x3c, !PT ;  /* 0x0000004544447212 */ /* 0x000fe200078e3cff */
        /* <DEDUP_REMOVED lines=9> */
[----:B------:R-:W-:Y:S01]  /*14190*/  SHF.R.S32.HI R13, RZ, 0x1f, R4 ;  /* 0x0000001fff0d7819 */ /* 0x000fe20000011404 */
[----:B------:R-:W-:Y:S01]  /*141a0*/  IMAD.MOV.U32 R25, RZ, RZ, R21 ;  /* 0x000000ffff197224 */ /* 0x000fe200078e0015 */
[----:B------:R-:W5:Y:S01]  /*141b0*/  LD.E.128 R68, desc[UR42][R68.64] ;  /* 0x0000002a44447980 */ /* 0x000f62000c101d00 */
[----:B------:R-:W-:-:S02]  /*141c0*/  IMAD.IADD R12, R160, 0x1, R3 ;  /* 0x00000001a00c7824 */ /* 0x000fc400078e0203 */
[----:B------:R-:W-:Y:S01]  /*141d0*/  IMAD R9, R203, UR5, R9 ;  /* 0x00000005cb097c24 */ /* 0x000fe2000f8e0209 */
[----:B------:R-:W-:Y:S01]  /*141e0*/  ULDC.64 UR4, c[0x0][0xaf0] ;  /* 0x0002bc0000047ab9 */ /* 0x000fe20000000a00 */
[----:B-1----:R-:W-:Y:S01]  /*141f0*/  @P1 IMAD.HI.U32 R3, R12, R15, RZ ;  /* 0x0000000f0c031227 */ /* 0x002fe200078e00ff */
[----:B------:R-:W5:Y:S03]  /*14200*/  LD.E.128 R24, desc[UR42][R24.64] ;  /* 0x0000002a18187980 */ /* 0x000f66000c101d00 */
[----:B------:R-:W-:Y:S01]  /*14210*/  IMAD R13, R13, UR4, RZ ;  /* 0x000000040d0d7c24 */ /* 0x000fe2000f8e02ff */
[----:B------:R-:W5:Y:S01]  /*14220*/  LD.E.128 R72, desc[UR42][R72.64] ;  /* 0x0000002a48487980 */ /* 0x000f62000c101d00 */
[----:B------:R-:W-:-:S03]  /*14230*/  IMAD.MOV.U32 R11, RZ, RZ, R12 ;  /* 0x000000ffff0b7224 */ /* 0x000fc600078e000c */
[----:B------:R-:W5:Y:S01]  /*14240*/  LD.E.128 R76, desc[UR42][R76.64] ;  /* 0x0000002a4c4c7980 */ /* 0x000f62000c101d00 */
[----:B------:R-:W-:-:S03]  /*14250*/  IMAD R13, R4, UR5, R13 ;  /* 0x00000005040d7c24 */ /* 0x000fc6000f8e020d */
[----:B------:R-:W5:Y:S01]  /*14260*/  LD.E.128 R80, desc[UR42][R80.64] ;  /* 0x0000002a50507980 */ /* 0x000f62000c101d00 */
[----:B------:R-:W-:Y:S01]  /*14270*/  IMAD.WIDE.U32 R8, R4, UR4, R8 ;  /* 0x0000000404087c25 */ /* 0x000fe2000f8e0008 */
[----:B0-----:R-:W-:Y:S01]  /*14280*/  @P1 SHF.R.U32.HI R11, RZ, R14, R3 ;  /* 0x0000000eff0b1219 */ /* 0x001fe20000011603 */
[----:B------:R-:W-:Y:S01]  /*14290*/  ULDC.64 UR4, c[0x0][0xae0] ;  /* 0x0002b80000047ab9 */ /* 0x000fe20000000a00 */
[----:B------:R-:W-:Y:S01]  /*142a0*/  @!PT LDS RZ, [RZ] ;  /* 0x00000000fffff984 */ /* 0x000fe20000000800 */
[----:B------:R-:W-:Y:S01]  /*142b0*/  @!PT LDS RZ, [RZ] ;  /* 0x00000000fffff984 */ /* 0x000fe20000000800 */
[----:B------:R-:W-:Y:S01]  /*142c0*/  @!PT LDS RZ, [RZ] ;  /* 0x00000000fffff984 */ /* 0x000fe20000000800 */
[----:B------:R-:W-:Y:S01]  /*142d0*/  @!PT LDS RZ, [RZ] ;  /* 0x00000000fffff984 */ /* 0x000fe20000000800 */
[----:B------:R0:W-:Y:S06]  /*142e0*/  MEMBAR.ALL.CTA ;  /* 0x0000000000007992 */ /* 0x0001ec0000008000 */
[----:B0-----:R-:W0:Y:S01]  /*142f0*/  FENCE.VIEW.ASYNC.S ;  /* 0x00000000000073c6 */ /* 0x001e220000000000 */
[----:B------:R-:W-:Y:S01]  /*14300*/  IMAD.IADD R9, R9, 0x1, R13 ;  /* 0x0000000109097824 */ /* 0x000fe200078e020d */
[--C-:B------:R-:W-:Y:S01]  /*14310*/  SHF.R.S32.HI R3, RZ, 0x1f, R11.reuse ;  /* 0x0000001fff037819 */ /* 0x100fe2000001140b */
[----:B------:R-:W-:-:S04]  /*14320*/  IMAD.MOV R13, RZ, RZ, -R11 ;  /* 0x000000ffff0d7224 */ /* 0x000fc800078e0a0b */
[----:B------:R-:W-:Y:S02]  /*14330*/  IMAD R4, R3, UR4, RZ ;  /* 0x0000000403047c24 */ /* 0x000fe4000f8e02ff */
[----:B------:R-:W-:Y:S02]  /*14340*/  IMAD R13, R158, R13, R12 ;  /* 0x0000000d9e0d7224 */ /* 0x000fe400078e020c */
[----:B------:R-:W-:-:S04]  /*14350*/  IMAD.WIDE.U32 R8, R11, UR4, R8 ;  /* 0x000000040b087c25 */ /* 0x000fc8000f8e0008 */
[----:B------:R-:W-:Y:S02]  /*14360*/  VIADD R3, R19, 0x22820 ;  /* 0x0002282013037836 */ /* 0x000fe40000000000 */
[----:B------:R-:W-:Y:S01]  /*14370*/  IMAD R11, R11, UR5, R4 ;  /* 0x000000050b0b7c24 */ /* 0x000fe2000f8e0204 */
[----:B------:R-:W-:Y:S01]  /*14380*/  SHF.R.S32.HI R4, RZ, 0x1f, R13 ;  /* 0x0000001fff047819 */ /* 0x000fe2000001140d */
[----:B------:R-:W-:Y:S01]  /*14390*/  ULDC.64 UR4, c[0x0][0xad8] ;  /* 0x0002b60000047ab9 */ /* 0x000fe20000000a00 */
[----:B------:R-:W-:Y:S01]  /*143a0*/  PRMT R3, RZ, 0x654, R3 ;  /* 0x00000654ff037816 */ /* 0x000fe20000000003 */
[----:B------:R-:W-:Y:S02]  /*143b0*/  IMAD.IADD R9, R9, 0x1, R11 ;  /* 0x0000000109097824 */ /* 0x000fe400078e020b */
[----:B------:R-:W-:Y:S01]  /*143c0*/  IMAD R4, R4, UR4, RZ ;  /* 0x0000000404047c24 */ /* 0x000fe2000f8e02ff */
[----:B0-----:R0:W-:Y:S01]  /*143d0*/  SYNCS.ARRIVE.TRANS64.RED.A1T0 RZ, [R3+URZ], RZ ;  /* 0x000000ff03ff79a7 */ /* 0x0011e2000810043f */
[----:B------:R-:W-:-:S04]  /*143e0*/  IMAD.WIDE.U32 R8, R13, UR4, R8 ;  /* 0x000000040d087c25 */ /* 0x000fc8000f8e0008 */
[----:B0-----:R-:W-:Y:S01]  /*143f0*/  IMAD R3, R13, UR5, R4 ;  /* 0x000000050d037c24 */ /* 0x001fe2000f8e0204 */
        /* <DEDUP_REMOVED lines=8> */
.L_x_14720:
[----:B------:R-:W-:Y:S01]  /*14480*/  IMAD.IADD R21, R10, 0x1, R160 ;  /* 0x000000010a157824 */ /* 0x000fe200078e02a0 */
        /* <DEDUP_REMOVED lines=12> */
[----:B------:R-:W-:Y:S02]  /*14550*/  ISETP.GE.AND P0, PT, R88, UR4, PT ;  /* 0x0000000458007c0c */ /* 0x000fe4000bf06270 */
[----:B------:R-:W-:-:S02]  /*14560*/  SHF.R.S32.HI R12, RZ, 0x1f, R208 ;  /* 0x0000001fff0c7819 */ /* 0x000fc400000114d0 */
[----:B------:R-:W-:Y:S02]  /*14570*/  SHF.R.S32.HI R92, RZ, 0x1f, R92 ;  /* 0x0000001fff5c7819 */ /* 0x000fe4000001145c */
[C---:B------:R-:W-:Y:S02]  /*14580*/  IADD3 R89, R208.reuse, 0xc0, RZ ;  /* 0x000000c0d0597810 */ /* 0x040fe40007ffe0ff */
[CC--:B--2---:R-:W-:Y:S02]  /*14590*/  @!P3 LEA R8, P5, R208.reuse, R14.reuse, 0x1 ;  /* 0x0000000ed008b211 */ /* 0x0c4fe400078a08ff */
[-C--:B------:R-:W-:Y:S02]  /*145a0*/  @!P2 LEA R10, P4, R15, R14.reuse, 0x1 ;  /* 0x0000000e0f0aa211 */ /* 0x080fe400078808ff */
[----:B-1----:R-:W-:Y:S02]  /*145b0*/  @!P3 LEA.HI.X R9, R208, R3, R12, 0x1, P5 ;  /* 0x00000003d009b211 */ /* 0x002fe400028f0c0c */
[----:B------:R-:W-:-:S02]  /*145c0*/  @!P1 LEA R12, P5, R90, R14, 0x1 ;  /* 0x0000000e5a0c9211 */ /* 0x000fc400078a08ff */
[----:B------:R-:W-:Y:S01]  /*145d0*/  SHF.R.S32.HI R91, RZ, 0x1f, R91 ;  /* 0x0000001fff5b7819 */ /* 0x000fe2000001145b */
[----:B-----5:R3:W-:Y:S01]  /*145e0*/  @!P3 ST.E.128 desc[UR42][R8.64], R24 ;  /* 0x000000180800b985 */ /* 0x0207e2000c101d2a */
[-C--:B------:R-:W-:Y:S02]  /*145f0*/  @!P2 LEA.HI.X R11, R15, R3.reuse, R92, 0x1, P4 ;  /* 0x000000030f0ba211 */ /* 0x080fe400020f0c5c */
[----:B------:R-:W-:Y:S02]  /*14600*/  SHF.R.S32.HI R89, RZ, 0x1f, R89 ;  /* 0x0000001fff597819 */ /* 0x000fe40000011459 */
[----:B------:R-:W-:Y:S01]  /*14610*/  @!P0 LEA R14, P4, R88, R14, 0x1 ;  /* 0x0000000e580e8211 */ /* 0x000fe200078808ff */
[----:B------:R3:W-:Y:S01]  /*14620*/  @!P2 ST.E.128 desc[UR42][R10.64], R40 ;  /* 0x000000280a00a985 */ /* 0x0007e2000c101d2a */
[-C--:B------:R-:W-:Y:S02]  /*14630*/  @!P1 LEA.HI.X R13, R90, R3.reuse, R91, 0x1, P5 ;  /* 0x000000035a0d9211 */ /* 0x080fe400028f0c5b */
[----:B------:R-:W-:-:S03]  /*14640*/  @!P0 LEA.HI.X R15, R88, R3, R89, 0x1, P4 ;  /* 0x00000003580f8211 */ /* 0x000fc600020f0c59 */
[----:B------:R3:W-:Y:S04]  /*14650*/  @!P1 ST.E.128 desc[UR42][R12.64], R56 ;  /* 0x000000380c009985 */ /* 0x0007e8000c101d2a */
[----:B------:R3:W-:Y:S02]  /*14660*/  @!P0 ST.E.128 desc[UR42][R14.64], R72 ;  /* 0x000000480e008985 */ /* 0x0007e4000c101d2a */
.L_x_14512:
[----:B------:R-:W-:Y:S05]  /*14670*/  BSYNC B1 ;  /* 0x0000000000017941 */ /* 0x000fea0003800000 */
.L_x_14511:
[----:B------:R-:W-:-:S03]  /*14680*/  UMOV UR4, 0xffffffff ;  /* 0xffffffff00047882 */ /* 0x000fc60000000000 */
[----:B------:R-:W-:Y:S05]  /*14690*/  BRA.DIV UR4, `(.L_x_14513) ;  /* 0x000000c6040c7947 */ /* 0x000fea000b800000 */
[----:B-1----:R1:W4:Y:S04]  /*146a0*/  SHFL.IDX PT, R3, R20, 0x1, 0x181f ;  /* 0x00381f0014037f89 */ /* 0x00232800000e0000 */
[----:B--23--:R1:W2:Y:S02]  /*146b0*/  SHFL.IDX PT, R14, R4, 0x1, 0x181f ;  /* 0x00381f00040e7f89 */ /* 0x00c2a400000e0000 */
.L_x_14724:
[----:B------:R-:W-:Y:S01]  /*146c0*/  VIADD R9, R21, 0x20 ;  /* 0x0000002015097836 */ /* 0x000fe20000000000 */
[----:B------:R-:W-:Y:S04]  /*146d0*/  BSSY B1, `(.L_x_14514) ;  /* 0x000001e000017945 */ /* 0x000fe80003800000 */
[----:B------:R-:W-:-:S13]  /*146e0*/  ISETP.GE.AND P0, PT, R9, R0, PT ;  /* 0x000000000900720c */ /* 0x000fda0003f06270 */
[----:B------:R-:W-:Y:S05]  /*146f0*/  @P0 BRA `(.L_x_14515) ;  /* 0x00000000006c0947 */ /* 0x000fea0003800000 */
[C---:B------:R-:W-:Y:S01]  /*14700*/  VIADD R15, R208.reuse, 0x40 ;  /* 0x00000040d00f7836 */ /* 0x040fe20000000000 */
[----:B------:R-:W-:Y:S01]  /*14710*/  ULDC UR4, c[0x0][0xac8] ;  /* 0x0002b20000047ab9 */ /* 0x000fe20000000800 */
[C---:B-----5:R-:W-:Y:S01]  /*14720*/  VIADD R26, R208.reuse, 0x80 ;  /* 0x00000080d01a7836 */ /* 0x060fe20000000000 */
[C---:B------:R-:W-:Y:S01]  /*14730*/  ISETP.GE.AND P3, PT, R208.reuse, UR4, PT ;  /* 0x00000004d0007c0c */ /* 0x040fe2000bf66270 */
[C---:B------:R-:W-:Y:S01]  /*14740*/  VIADD R24, R208.reuse, 0xc0 ;  /* 0x000000c0d0187836 */ /* 0x040fe20000000000 */
[----:B------:R-:W-:Y:S01]  /*14750*/  ISETP.GE.AND P2, PT, R15, UR4, PT ;  /* 0x000000040f007c0c */ /* 0x000fe2000bf46270 */
[----:B------:R-:W-:Y:S01]  /*14760*/  VIADD R40, R208, 0x40 ;  /* 0x00000040d0287836 */ /* 0x000fe20000000000 */
[----:B------:R-:W-:Y:S01]  /*14770*/  ISETP.GE.AND P1, PT, R26, UR4, PT ;  /* 0x000000041a007c0c */ /* 0x000fe2000bf26270 */
[----:B------:R-:W-:Y:S01]  /*14780*/  VIADD R27, R208, 0x80 ;  /* 0x00000080d01b7836 */ /* 0x000fe20000000000 */
[----:B------:R-:W-:Y:S01]  /*14790*/  ISETP.GE.AND P0, PT, R24, UR4, PT ;  /* 0x0000000418007c0c */ /* 0x000fe2000bf06270 */
[----:B------:R-:W-:Y:S01]  /*147a0*/  VIADD R25, R208, 0xc0 ;  /* 0x000000c0d0197836 */ /* 0x000fe20000000000 */
[----:B------:R-:W-:-:S02]  /*147b0*/  SHF.R.S32.HI R12, RZ, 0x1f, R208 ;  /* 0x0000001fff0c7819 */ /* 0x000fc400000114d0 */
[----:B------:R-:W-:Y:S02]  /*147c0*/  SHF.R.S32.HI R40, RZ, 0x1f, R40 ;  /* 0x0000001fff287819 */ /* 0x000fe40000011428 */
[----:B------:R-:W-:Y:S02]  /*147d0*/  SHF.R.S32.HI R27, RZ, 0x1f, R27 ;  /* 0x0000001fff1b7819 */ /* 0x000fe4000001141b */
[CC--:B--2---:R-:W-:Y:S02]  /*147e0*/  @!P3 LEA R8, P5, R208.reuse, R14.reuse, 0x1 ;  /* 0x0000000ed008b211 */ /* 0x0c4fe400078a08ff */
[-C--:B------:R-:W-:Y:S02]  /*147f0*/  @!P2 LEA R10, P4, R15, R14.reuse, 0x1 ;  /* 0x0000000e0f0aa211 */ /* 0x080fe400078808ff */
[----:B----4-:R-:W-:Y:S02]  /*14800*/  @!P3 LEA.HI.X R9, R208, R3, R12, 0x1, P5 ;  /* 0x00000003d009b211 */ /* 0x010fe400028f0c0c */
[----:B------:R-:W-:-:S02]  /*14810*/  @!P1 LEA R12, P5, R26, R14, 0x1 ;  /* 0x0000000e1a0c9211 */ /* 0x000fc400078a08ff */
[-C--:B------:R-:W-:Y:S01]  /*14820*/  @!P2 LEA.HI.X R11, R15, R3.reuse, R40, 0x1, P4 ;  /* 0x000000030f0ba211 */ /* 0x080fe200020f0c28 */
[----:B------:R3:W-:Y:S01]  /*14830*/  @!P3 ST.E.128 desc[UR42][R8.64], R28 ;  /* 0x0000001c0800b985 */ /* 0x0007e2000c101d2a */
[----:B------:R-:W-:Y:S02]  /*14840*/  SHF.R.S32.HI R25, RZ, 0x1f, R25 ;  /* 0x0000001fff197819 */ /* 0x000fe40000011419 */
[----:B------:R-:W-:Y:S01]  /*14850*/  @!P0 LEA R14, P4, R24, R14, 0x1 ;  /* 0x0000000e180e8211 */ /* 0x000fe200078808ff */
[----:B------:R3:W-:Y:S01]  /*14860*/  @!P2 ST.E.128 desc[UR42][R10.64], R44 ;  /* 0x0000002c0a00a985 */ /* 0x0007e2000c101d2a */
[-C--:B------:R-:W-:Y:S02]  /*14870*/  @!P1 LEA.HI.X R13, R26, R3.reuse, R27, 0x1, P5 ;  /* 0x000000031a0d9211 */ /* 0x080fe400028f0c1b */
[----:B------:R-:W-:-:S03]  /*14880*/  @!P0 LEA.HI.X R15, R24, R3, R25, 0x1, P4 ;  /* 0x00000003180f8211 */ /* 0x000fc600020f0c19 */
[----:B------:R3:W-:Y:S04]  /*14890*/  @!P1 ST.E.128 desc[UR42][R12.64], R60 ;  /* 0x0000003c0c009985 */ /* 0x0007e8000c101d2a */
[----:B------:R3:W-:Y:S02]  /*148a0*/  @!P0 ST.E.128 desc[UR42][R14.64], R76 ;  /* 0x0000004c0e008985 */ /* 0x0007e4000c101d2a */
.L_x_14515:
[----:B------:R-:W-:Y:S05]  /*148b0*/  BSYNC B1 ;  /* 0x0000000000017941 */ /* 0x000fea0003800000 */
.L_x_14514:
[----:B------:R-:W-:-:S03]  /*148c0*/  UMOV UR4, 0xffffffff ;  /* 0xffffffff00047882 */ /* 0x000fc60000000000 */
[----:B------:R-:W-:Y:S05]  /*148d0*/  BRA.DIV UR4, `(.L_x_14516) ;  /* 0x000000c204c47947 */ /* 0x000fea000b800000 */
[----:B----4-:R4:W0:Y:S04]  /*148e0*/  SHFL.IDX PT, R3, R20, 0x2, 0x181f ;  /* 0x00581f0014037f89 */ /* 0x01082800000e0000 */
[----:B--23--:R4:W2:Y:S02]  /*148f0*/  SHFL.IDX PT, R14, R4, 0x2, 0x181f ;  /* 0x00581f00040e7f89 */ /* 0x00c8a400000e0000 */
.L_x_14728:
        /* <DEDUP_REMOVED lines=20> */
[----:B0-----:R-:W-:Y:S02]  /*14a40*/  @!P3 LEA.HI.X R9, R208, R3, R12, 0x1, P5 ;  /* 0x00000003d009b211 */ /* 0x001fe400028f0c0c */
        /* <DEDUP_REMOVED lines=10> */
.L_x_14518:
[----:B------:R-:W-:Y:S05]  /*14af0*/  BSYNC B1 ;  /* 0x0000000000017941 */ /* 0x000fea0003800000 */
.L_x_14517:
[----:B------:R-:W-:-:S03]  /*14b00*/  UMOV UR4, 0xffffffff ;  /* 0xffffffff00047882 */ /* 0x000fc60000000000 */
[----:B------:R-:W-:Y:S05]  /*14b10*/  BRA.DIV UR4, `(.L_x_14519) ;  /* 0x000000c2047c7947 */ /* 0x000fea000b800000 */
[----:B0-----:R0:W0:Y:S04]  /*14b20*/  SHFL.IDX PT, R3, R20, 0x3, 0x181f ;  /* 0x00781f0014037f89 */ /* 0x00102800000e0000 */
[----:B--23--:R2:W3:Y:S02]  /*14b30*/  SHFL.IDX PT, R14, R4, 0x3, 0x181f ;  /* 0x00781f00040e7f89 */ /* 0x00c4e400000e0000 */
.L_x_14732:
[----:B------:R-:W-:-:S05]  /*14b40*/  VIADD R9, R21, 0x60 ;  /* 0x0000006015097836 */ /* 0x000fca0000000000 */
[----:B------:R-:W-:-:S13]  /*14b50*/  ISETP.GE.AND P0, PT, R9, R0, PT ;  /* 0x000000000900720c */ /* 0x000fda0003f06270 */
[----:B------:R-:W-:Y:S05]  /*14b60*/  @P0 BRA `(.L_x_14520) ;  /* 0x0000003000140947 */ /* 0x000fea0003800000 */
[C---:B01--4-:R-:W-:Y:S01]  /*14b70*/  VIADD R20, R208.reuse, 0x40 ;  /* 0x00000040d0147836 */ /* 0x053fe20000000000 */
[----:B------:R-:W-:Y:S01]  /*14b80*/  ULDC UR4, c[0x0][0xac8] ;  /* 0x0002b20000047ab9 */ /* 0x000fe20000000800 */
[C---:B--2---:R-:W-:Y:S01]  /*14b90*/  VIADD R4, R208.reuse, 0x80 ;  /* 0x00000080d0047836 */ /* 0x044fe20000000000 */
[C---:B------:R-:W-:Y:S01]  /*14ba0*/  ISETP.GE.AND P3, PT, R208.reuse, UR4, PT ;  /* 0x00000004d0007c0c */ /* 0x040fe2000bf66270 */
[----:B-----5:R-:W-:Y:S01]  /*14bb0*/  VIADD R24, R208, 0x40 ;  /* 0x00000040d0187836 */ /* 0x020fe20000000000 */
        /* <DEDUP_REMOVED lines=9> */
[-C--:B------:R-:W-:Y:S02]  /*14c50*/  @!P3 LEA.HI.X R9, R208, R3.reuse, R25, 0x1, P0 ;  /* 0x00000003d009b211 */ /* 0x080fe400000f0c19 */
        /* <DEDUP_REMOVED lines=9> */
[----:B------:R-:W-:-:S04]  /*14cf0*/  LEA R14, P0, R4, R14, 0x1 ;  /* 0x0000000e040e7211 */ /* 0x000fc800078008ff */
[----:B------:R-:W-:-:S04]  /*14d00*/  SHF.R.S32.HI R20, RZ, 0x1f, R20 ;  /* 0x0000001fff147819 */ /* 0x000fc80000011414 */
[----:B------:R-:W-:-:S05]  /*14d10*/  LEA.HI.X R15, R4, R3, R20, 0x1, P0 ;  /* 0x00000003040f7211 */ /* 0x000fca00000f0c14 */
[----:B------:R1:W-:Y:S01]  /*14d20*/  ST.E.128 desc[UR42][R14.64], R84 ;  /* 0x000000540e007985 */ /* 0x0003e2000c101d2a */
[----:B------:R-:W-:Y:S05]  /*14d30*/  BRA `(.L_x_14520) ;  /* 0x0000002c00a07947 */ /* 0x000fea0003800000 */
.L_x_14509:
[----:B0-----:R-:W0:Y:S01]  /*14d40*/  @P1 LDC R11, c[0x0][0xbec] ;  /* 0x0002fb00ff0b1b82 */ /* 0x001e220000000800 */
[----:B------:R-:W-:Y:S01]  /*14d50*/  ULDC.64 UR4, c[0x0][0xb08] ;  /* 0x0002c20000047ab9 */ /* 0x000fe20000000a00 */
[----:B------:R-:W-:Y:S02]  /*14d60*/  IMAD.MOV.U32 R10, RZ, RZ, R156 ;  /* 0x000000ffff0a7224 */ /* 0x000fe400078e009c */
[----:B------:R-:W-:-:S04]  /*14d70*/  IMAD R3, R3, UR4, RZ ;  /* 0x0000000403037c24 */ /* 0x000fc8000f8e02ff */
[----:B------:R-:W1:Y:S01]  /*14d80*/  @P1 LDC R9, c[0x0][0xbf0] ;  /* 0x0002fc00ff091b82 */ /* 0x000e620000000800 */
[----:B------:R-:W-:Y:S02]  /*14d90*/  IMAD R3, R8, UR5, R3 ;  /* 0x0000000508037c24 */ /* 0x000fe4000f8e0203 */
[----:B0-----:R-:W-:-:S05]  /*14da0*/  @P1 IMAD.HI.U32 R11, R156, R11, RZ ;  /* 0x0000000b9c0b1227 */ /* 0x001fca00078e00ff */
[----:B-1----:R-:W-:Y:S01]  /*14db0*/  @P1 SHF.R.U32.HI R10, RZ, R9, R11 ;  /* 0x00000009ff0a1219 */ /* 0x002fe2000001160b */
        /* <DEDUP_REMOVED lines=21> */
[----:B------:R-:W-:Y:S01]  /*14f10*/  ULDC.64 UR4, c[0x0][0xb28] ;  /* 0x0002ca0000047ab9 */ /* 0x000fe20000000a00 */
[----:B------:R-:W-:Y:S02]  /*14f20*/  VIADD R10, R19, 0x22820 ;  /* 0x00022820130a7836 */ /* 0x000fe40000000000 */
[----:B------:R-:W-:Y:S01]  /*14f30*/  IMAD.IADD R9, R9, 0x1, R4 ;  /* 0x0000000109097824 */ /* 0x000fe200078e0204 */
[----:B------:R-:W-:Y:S02]  /*14f40*/  SHF.R.S32.HI R4, RZ, 0x1f, R3 ;  /* 0x0000001fff047819 */ /* 0x000fe40000011403 */
[----:B------:R-:W-:Y:S01]  /*14f50*/  PRMT R10, RZ, 0x654, R10 ;  /* 0x00000654ff0a7816 */ /* 0x000fe2000000000a */
[----:B------:R-:W-:-:S03]  /*14f60*/  IMAD.WIDE.U32 R8, R3, UR4, R8 ;  /* 0x0000000403087c25 */ /* 0x000fc6000f8e0008 */
[----:B------:R0:W-:Y:S01]  /*14f70*/  SYNCS.ARRIVE.TRANS64.RED.A1T0 RZ, [R10+URZ], RZ ;  /* 0x000000ff0aff79a7 */ /* 0x0001e2000810043f */
        /* <DEDUP_REMOVED lines=10> */
.L_x_14735:
        /* <DEDUP_REMOVED lines=18> */
[----:B--2---:R-:W-:Y:S01]  /*15140*/  @!P0 MOV R8, R12 ;  /* 0x0000000c00088202 */ /* 0x004fe20000000f00 */
[----:B-1----:R-:W-:-:S04]  /*15150*/  @!P0 IMAD.MOV.U32 R9, RZ, RZ, R20 ;  /* 0x000000ffff098224 */ /* 0x002fc800078e0014 */
        /* <DEDUP_REMOVED lines=8> */
[----:B------:R1:W-:Y:S04]  /*151e0*/  @!P0 ST.E.64 desc[UR42][R8.64], R28 ;  /* 0x0000001c08008985 */ /* 0x0003e8000c101b2a */
[----:B------:R-:W5:Y:S04]  /*151f0*/  LDL R13, [R1+0xb8] ;  /* 0x0000b800010d7983 */ /* 0x000f680000100800 */
[----:B-1----:R-:W4:Y:S01]  /*15200*/  LDL R28, [R1+0x140] ;  /* 0x00014000011c7983 */ /* 0x002f220000100800 */
[----:B------:R-:W-:-:S02]  /*15210*/  ISETP.GE.AND P0, PT, R10, UR4, PT ;  /* 0x000000040a007c0c */ /* 0x000fc4000bf06270 */
[----:B------:R-:W-:Y:S01]  /*15220*/  ISETP.GE.AND P1, PT, R14, UR4, PT ;  /* 0x000000040e007c0c */ /* 0x000fe2000bf26270 */
[----:B------:R-:W5:Y:S10]  /*15230*/  LDL R29, [R1+0x9c] ;  /* 0x00009c00011d7983 */ /* 0x000f740000100800 */
[----:B------:R-:W-:-:S04]  /*15240*/  @!P0 LEA R8, P2, R10, R12, 0x2 ;  /* 0x0000000c0a088211 */ /* 0x000fc800078410ff */
[----:B------:R-:W-:Y:S02]  /*15250*/  @!P0 LEA.HI.X R9, R10, R20, R158, 0x2, P2 ;  /* 0x000000140a098211 */ /* 0x000fe400010f149e */
[----:B------:R-:W5:Y:S04]  /*15260*/  LDL R10, [R1+0xb4] ;  /* 0x0000b400010a7983 */ /* 0x000f680000100800 */
[----:B------:R1:W-:Y:S01]  /*15270*/  @!P0 ST.E.64 desc[UR42][R8.64], R32 ;  /* 0x0000002008008985 */ /* 0x0003e2000c101b2a */
[----:B------:R-:W-:Y:S02]  /*15280*/  ISETP.GE.AND P0, PT, R11, UR4, PT ;  /* 0x000000040b007c0c */ /* 0x000fe4000bf06270 */
[C---:B-1----:R-:W-:Y:S01]  /*15290*/  @!P1 LEA R8, P2, R14.reuse, R12, 0x2 ;  /* 0x0000000c0e089211 */ /* 0x042fe200078410ff */
[----:B------:R-:W5:Y:S03]  /*152a0*/  LDL R33, [R1+0xb0] ;  /* 0x0000b00001217983 */ /* 0x000f660000100800 */
[----:B------:R-:W-:Y:S01]  /*152b0*/  @!P1 LEA.HI.X R9, R14, R20, R157, 0x2, P2 ;  /* 0x000000140e099211 */ /* 0x000fe200010f149d */
[----:B------:R-:W5:Y:S04]  /*152c0*/  LDL R32, [R1+0x130] ;  /* 0x0001300001207983 */ /* 0x000f680000100800 */
[----:B------:R1:W-:Y:S01]  /*152d0*/  @!P1 ST.E.64 desc[UR42][R8.64], R36 ;  /* 0x0000002408009985 */ /* 0x0003e2000c101b2a */
[----:B------:R-:W-:-:S03]  /*152e0*/  ISETP.GE.AND P1, PT, R155, UR4, PT ;  /* 0x000000049b007c0c */ /* 0x000fc6000bf26270 */
[----:B------:R-:W5:Y:S01]  /*152f0*/  LDL R14, [R1+0x13c] ;  /* 0x00013c00010e7983 */ /* 0x000f620000100800 */
[----:B-1----:R-:W-:-:S03]  /*15300*/  @!P0 LEA R8, P2, R11, R12, 0x2 ;  /* 0x0000000c0b088211 */ /* 0x002fc600078410ff */
[----:B------:R-:W5:Y:S01]  /*15310*/  LDL R36, [R1+0x120] ;  /* 0x0001200001247983 */ /* 0x000f620000100800 */
[----:B------:R-:W-:-:S03]  /*15320*/  @!P0 LEA.HI.X R9, R11, R20, R15, 0x2, P2 ;  /* 0x000000140b098211 */ /* 0x000fc600010f140f */
[----:B------:R-:W5:Y:S04]  /*15330*/  LDL R37, [R1+0x98] ;  /* 0x0000980001257983 */ /* 0x000f680000100800 */
[----:B------:R1:W-:Y:S01]  /*15340*/  @!P0 ST.E.64 desc[UR42][R8.64], R40 ;  /* 0x0000002808008985 */ /* 0x0003e2000c101b2a */
[----:B------:R-:W-:-:S03]  /*15350*/  ISETP.GE.AND P0, PT, R154, UR4, PT ;  /* 0x000000049a007c0c */ /* 0x000fc6000bf06270 */
[----:B------:R-:W5:Y:S04]  /*15360*/  LDL R11, [R1+0x138] ;  /* 0x00013800010b7983 */ /* 0x000f680000100800 */
[----:B------:R-:W5:Y:S01]  /*15370*/  LDL R15, [R1+0xa4] ;  /* 0x0000a400010f7983 */ /* 0x000f620000100800 */
[----:B-1----:R-:W-:-:S03]  /*15380*/  @!P1 LEA R8, P2, R155, R12, 0x2 ;  /* 0x0000000c9b089211 */ /* 0x002fc600078410ff */
[----:B------:R-:W5:Y:S01]  /*15390*/  LDL R40, [R1+0x134] ;  /* 0x0001340001287983 */ /* 0x000f620000100800 */
[----:B------:R-:W-:-:S03]  /*153a0*/  @!P1 LEA.HI.X R9, R155, R20, R156, 0x2, P2 ;  /* 0x000000149b099211 */ /* 0x000fc600010f149c */
[----:B------:R-:W5:Y:S04]  /*153b0*/  LDL R41, [R1+0xa0] ;  /* 0x0000a00001297983 */ /* 0x000f680000100800 */
[----:B------:R1:W-:Y:S02]  /*153c0*/  @!P1 ST.E.64 desc[UR42][R8.64], R44 ;  /* 0x0000002c08009985 */ /* 0x0003e4000c101b2a */
[----:B-1----:R-:W-:Y:S02]  /*153d0*/  @!P0 LEA R8, P2, R154, R12, 0x2 ;  /* 0x0000000c9a088211 */ /* 0x002fe400078410ff */
[----:B------:R-:W5:Y:S04]  /*153e0*/  LDL R45, [R1+0x12c] ;  /* 0x00012c00012d7983 */ /* 0x000f680000100800 */
[----:B------:R-:W5:Y:S01]  /*153f0*/  LDL R44, [R1+0x124] ;  /* 0x00012400012c7983 */ /* 0x000f620000100800 */
[----:B--2---:R-:W-:-:S02]  /*15400*/  ISETP.GE.AND P1, PT, R21, UR4, PT ;  /* 0x0000000415007c0c */ /* 0x004fc4000bf26270 */
[----:B---3--:R-:W-:-:S05]  /*15410*/  @!P0 LEA.HI.X R9, R154, R20, R153, 0x2, P2 ;  /* 0x000000149a098211 */ /* 0x008fca00010f1499 */
[----:B------:R1:W-:Y:S06]  /*15420*/  @!P0 ST.E.64 desc[UR42][R8.64], R48 ;  /* 0x0000003008008985 */ /* 0x0003ec000c101b2a */
[C---:B-1----:R-:W-:Y:S01]  /*15430*/  @!P1 LEA R8, P2, R21.reuse, R12, 0x2 ;  /* 0x0000000c15089211 */ /* 0x042fe200078410ff */
[----:B------:R-:W2:Y:S03]  /*15440*/  LDL R49, [R1+0x7c] ;  /* 0x00007c0001317983 */ /* 0x000ea60000100800 */
[----:B----4-:R-:W-:Y:S01]  /*15450*/  @!P1 LEA.HI.X R9, R21, R20, R28, 0x2, P2 ;  /* 0x0000001415099211 */ /* 0x010fe200010f141c */
[----:B------:R-:W3:Y:S04]  /*15460*/  LDL R48, [R1+0xf8] ;  /* 0x0000f80001307983 */ /* 0x000ee80000100800 */
[----:B------:R-:W4:Y:S01]  /*15470*/  LDL R28, [R1+0x128] ;  /* 0x00012800011c7983 */ /* 0x000f220000100800 */
[----:B-----5:R-:W-:-:S03]  /*15480*/  ISETP.GE.AND P0, PT, R13, UR4, PT ;  /* 0x000000040d007c0c */ /* 0x020fc6000bf06270 */
[----:B------:R1:W-:Y:S04]  /*15490*/  @!P1 ST.E.64 desc[UR42][R8.64], R52 ;  /* 0x0000003408009985 */ /* 0x0003e8000c101b2a */
[----:B------:R-:W5:Y:S01]  /*154a0*/  LDL R21, [R1+0x90] ;  /* 0x0000900001157983 */ /* 0x000f620000100800 */
[----:B------:R-:W-:-:S05]  /*154b0*/  ISETP.GE.AND P1, PT, R10, UR4, PT ;  /* 0x000000040a007c0c */ /* 0x000fca000bf26270 */
[----:B-1----:R-:W-:Y:S01]  /*154c0*/  @!P0 LEA R8, P2, R13, R12, 0x2 ;  /* 0x0000000c0d088211 */ /* 0x002fe200078410ff */
[----:B------:R-:W2:Y:S04]  /*154d0*/  LDL R53, [R1+0x80] ;  /* 0x0000800001357983 */ /* 0x000ea80000100800 */
[----:B------:R-:W3:Y:S01]  /*154e0*/  LDL R52, [R1+0x100] ;  /* 0x0001000001347983 */ /* 0x000ee20000100800 */
[----:B------:R-:W-:Y:S02]  /*154f0*/  ISETP.GE.AND P3, PT, R33, UR4, PT ;  /* 0x0000000421007c0c */ /* 0x000fe4000bf66270 */
[----:B------:R-:W-:Y:S02]  /*15500*/  @!P0 LEA.HI.X R9, R13, R20, R14, 0x2, P2 ;  /* 0x000000140d098211 */ /* 0x000fe400010f140e */
[----:B------:R-:W5:Y:S04]  /*15510*/  LDL R14, [R1+0x94] ;  /* 0x00009400010e7983 */ /* 0x000f680000100800 */
[----:B------:R1:W-:Y:S01]  /*15520*/  @!P0 ST.E.64 desc[UR42][R8.64], R56 ;  /* 0x0000003808008985 */ /* 0x0003e2000c101b2a */
[----:B------:R-:W-:-:S03]  /*15530*/  ISETP.GE.AND P2, PT, R25, UR4, PT ;  /* 0x0000000419007c0c */ /* 0x000fc6000bf46270 */
[----:B------:R-:W2:Y:S01]  /*15540*/  LDL R13, [R1+0x8c] ;  /* 0x00008c00010d7983 */ /* 0x000ea20000100800 */
[----:B-1----:R-:W-:-:S03]  /*15550*/  @!P1 LEA R8, P0, R10, R12, 0x2 ;  /* 0x0000000c0a089211 */ /* 0x002fc600078010ff */
[----:B------:R-:W3:Y:S01]  /*15560*/  LDL R56, [R1+0x104] ;  /* 0x0001040001387983 */ /* 0x000ee20000100800 */
[----:B------:R-:W-:-:S05]  /*15570*/  @!P1 LEA.HI.X R9, R10, R20, R11, 0x2, P0 ;  /* 0x000000140a099211 */ /* 0x000fca00000f140b */
[----:B------:R1:W-:Y:S01]  /*15580*/  @!P1 ST.E.64 desc[UR42][R8.64], R60 ;  /* 0x0000003c08009985 */ /* 0x0003e2000c101b2a */
[----:B------:R-:W-:Y:S02]  /*15590*/  ISETP.GE.AND P1, PT, R15, UR4, PT ;  /* 0x000000040f007c0c */ /* 0x000fe4000bf26270 */
[-C--:B------:R-:W-:Y:S02]  /*155a0*/  @!P2 LEA R10, P5, R25, R12.reuse, 0x2 ;  /* 0x0000000c190aa211 */ /* 0x080fe400078a10ff */
[----:B-1----:R-:W-:-:S04]  /*155b0*/  @!P3 LEA R8, P4, R33, R12, 0x2 ;  /* 0x0000000c2108b211 */ /* 0x002fc800078810ff */
[-C--:B------:R-:W-:Y:S02]  /*155c0*/  @!P3 LEA.HI.X R9, R33, R20.reuse, R40, 0x2, P4 ;  /* 0x000000142109b211 */ /* 0x080fe400020f1428 */
[----:B------:R-:W3:Y:S01]  /*155d0*/  LDL R33, [R1+0x118] ;  /* 0x0001180001217983 */ /* 0x000ee20000100800 */
[----:B------:R-:W-:-:S03]  /*155e0*/  @!P2 LEA.HI.X R11, R25, R20, R32, 0x2, P5 ;  /* 0x00000014190ba211 */ /* 0x000fc600028f1420 */
[----:B------:R-:W3:Y:S01]  /*155f0*/  LDL R40, [R1+0x11c] ;  /* 0x00011c0001287983 */ /* 0x000ee20000100800 */
[----:B------:R-:W-:-:S03]  /*15600*/  ISETP.GE.AND P0, PT, R152, UR4, PT ;  /* 0x0000000498007c0c */ /* 0x000fc6000bf06270 */
[----:B------:R-:W-:Y:S04]  /*15610*/  @!P3 ST.E.64 desc[UR42][R8.64], R64 ;  /* 0x000000400800b985 */ /* 0x000fe8000c101b2a */
[----:B------:R1:W-:Y:S01]  /*15620*/  @!P2 ST.E.64 desc[UR42][R10.64], R68 ;  /* 0x000000440a00a985 */ /* 0x0003e2000c101b2a */
[----:B------:R-:W-:-:S03]  /*15630*/  ISETP.GE.AND P2, PT, R29, UR4, PT ;  /* 0x000000041d007c0c */ /* 0x000fc6000bf46270 */
[----:B------:R-:W3:Y:S04]  /*15640*/  LDL R32, [R1+0x88] ;  /* 0x0000880001207983 */ /* 0x000ee80000100800 */
[----:B------:R-:W3:Y:S01]  /*15650*/  LDL R25, [R1+0x84] ;  /* 0x0000840001197983 */ /* 0x000ee20000100800 */
[-C--:B-1----:R-:W-:Y:S02]  /*15660*/  @!P1 LEA R10, P5, R15, R12.reuse, 0x2 ;  /* 0x0000000c0f0a9211 */ /* 0x082fe400078a10ff */
[----:B------:R-:W-:-:S04]  /*15670*/  @!P0 LEA R8, P4, R152, R12, 0x2 ;  /* 0x0000000c98088211 */ /* 0x000fc800078810ff */
[-C--:B------:R-:W-:Y:S02]  /*15680*/  @!P0 LEA.HI.X R9, R152, R20.reuse, R45, 0x2, P4 ;  /* 0x0000001498098211 */ /* 0x080fe400020f142d */
[----:B------:R-:W-:Y:S01]  /*15690*/  ISETP.GE.AND P3, PT, R41, UR4, PT ;  /* 0x0000000429007c0c */ /* 0x000fe2000bf66270 */
[----:B------:R-:W3:Y:S04]  /*156a0*/  LDL R45, [R1+0x74] ;  /* 0x00007400012d7983 */ /* 0x000ee80000100800 */
[----:B------:R-:W-:Y:S01]  /*156b0*/  @!P0 ST.E.64 desc[UR42][R8.64], R72 ;  /* 0x0000004808008985 */ /* 0x000fe2000c101b2a */
[----:B----4-:R-:W-:-:S03]  /*156c0*/  @!P1 LEA.HI.X R11, R15, R20, R28, 0x2, P5 ;  /* 0x000000140f0b9211 */ /* 0x010fc600028f141c */
[----:B------:R-:W4:Y:S04]  /*156d0*/  LDL R15, [R1+0x110] ;  /* 0x00011000010f7983 */ /* 0x000f280000100800 */
[----:B------:R-:W4:Y:S04]  /*156e0*/  LDL R28, [R1+0x114] ;  /* 0x00011400011c7983 */ /* 0x000f280000100800 */
[----:B------:R1:W-:Y:S02]  /*156f0*/  @!P1 ST.E.64 desc[UR42][R10.64], R76 ;  /* 0x0000004c0a009985 */ /* 0x0003e4000c101b2a */
[----:B-1----:R-:W-:-:S04]  /*15700*/  @!P2 LEA R10, P5, R29, R12, 0x2 ;  /* 0x0000000c1d0aa211 */ /* 0x002fc800078a10ff */
[----:B------:R-:W-:Y:S02]  /*15710*/  @!P2 LEA.HI.X R11, R29, R20, R36, 0x2, P5 ;  /* 0x000000141d0ba211 */ /* 0x000fe400028f1424 */
[----:B------:R-:W4:Y:S04]  /*15720*/  LDL R36, [R1+0x10c] ;  /* 0x00010c0001247983 */ /* 0x000f280000100800 */
[----:B------:R-:W4:Y:S01]  /*15730*/  LDL R29, [R1+0x108] ;  /* 0x00010800011d7983 */ /* 0x000f220000100800 */
[----:B------:R-:W-:Y:S02]  /*15740*/  @!P3 LEA R8, P4, R41, R12, 0x2 ;  /* 0x0000000c2908b211 */ /* 0x000fe400078810ff */
[----:B------:R-:W-:Y:S02]  /*15750*/  ISETP.GE.AND P0, PT, R37, UR4, PT ;  /* 0x0000000425007c0c */ /* 0x000fe4000bf06270 */
[----:B------:R-:W-:-:S02]  /*15760*/  @!P3 LEA.HI.X R9, R41, R20, R44, 0x2, P4 ;  /* 0x000000142909b211 */ /* 0x000fc400020f142c */
[----:B------:R-:W4:Y:S01]  /*15770*/  LDL R41, [R1+0x70] ;  /* 0x0000700001297983 */ /* 0x000f220000100800 */
[----:B-----5:R-:W-:-:S03]  /*15780*/  ISETP.GE.AND P1, PT, R14, UR4, PT ;  /* 0x000000040e007c0c */ /* 0x020fc6000bf26270 */
[----:B------:R-:W-:Y:S04]  /*15790*/  @!P3 ST.E.64 desc[UR42][R8.64], R80 ;  /* 0x000000500800b985 */ /* 0x000fe8000c101b2a */
[----:B------:R1:W-:Y:S01]  /*157a0*/  @!P2 ST.E.64 desc[UR42][R10.64], R84 ;  /* 0x000000540a00a985 */ /* 0x0003e2000c101b2a */
[----:B--2---:R-:W-:-:S03]  /*157b0*/  ISETP.GE.AND P2, PT, R13, UR4, PT ;  /* 0x000000040d007c0c */ /* 0x004fc6000bf46270 */
[----:B------:R-:W2:Y:S02]  /*157c0*/  LDL R44, [R1+0xf4] ;  /* 0x0000f400012c7983 */ /* 0x000ea40000100800 */
[CC--:B-1----:R-:W-:Y:S02]  /*157d0*/  @!P1 LEA R10, P5, R14.reuse, R12.reuse, 0x2 ;  /* 0x0000000c0e0a9211 */ /* 0x0c2fe400078a10ff */
[----:B------:R-:W-:Y:S02]  /*157e0*/  @!P0 LEA R8, P4, R37, R12, 0x2 ;  /* 0x0000000c25088211 */ /* 0x000fe400078810ff */
[----:B------:R-:W-:Y:S02]  /*157f0*/  ISETP.GE.AND P3, PT, R21, UR4, PT ;  /* 0x0000000415007c0c */ /* 0x000fe4000bf66270 */
[-C--:B---3--:R-:W-:Y:S02]  /*15800*/  @!P1 LEA.HI.X R11, R14, R20.reuse, R33, 0x2, P5 ;  /* 0x000000140e0b9211 */ /* 0x088fe400028f1421 */
[----:B------:R-:W3:Y:S01]  /*15810*/  LDL R14, [R1+0x78] ;  /* 0x00007800010e7983 */ /* 0x000ee20000100800 */
[----:B------:R-:W-:-:S03]  /*15820*/  @!P0 LEA.HI.X R9, R37, R20, R40, 0x2, P4 ;  /* 0x0000001425098211 */ /* 0x000fc600020f1428 */
[----:B------:R-:W5:Y:S04]  /*15830*/  LDL R37, [R1+0x6c] ;  /* 0x00006c0001257983 */ /* 0x000f680000100800 */
[----:B------:R-:W-:Y:S04]  /*15840*/  @!P0 ST.E.64 desc[UR42][R8.64], R88 ;  /* 0x0000005808008985 */ /* 0x000fe8000c101b2a */
[----:B------:R1:W-:Y:S01]  /*15850*/  @!P1 ST.E.64 desc[UR42][R10.64], R92 ;  /* 0x0000005c0a009985 */ /* 0x0003e2000c101b2a */
[----:B------:R-:W-:-:S03]  /*15860*/  ISETP.GE.AND P0, PT, R32, UR4, PT ;  /* 0x0000000420007c0c */ /* 0x000fc6000bf06270 */
[----:B------:R-:W2:Y:S04]  /*15870*/  LDL R33, [R1+0x68] ;  /* 0x0000680001217983 */ /* 0x000ea80000100800 */
[----:B------:R-:W2:Y:S01]  /*15880*/  LDL R40, [R1+0xf0] ;  /* 0x0000f00001287983 */ /* 0x000ea20000100800 */
[-C--:B-1----:R-:W-:Y:S02]  /*15890*/  @!P2 LEA R10, P5, R13, R12.reuse, 0x2 ;  /* 0x0000000c0d0aa211 */ /* 0x082fe400078a10ff */
[----:B------:R-:W-:Y:S02]  /*158a0*/  @!P3 LEA R8, P4, R21, R12, 0x2 ;  /* 0x0000000c1508b211 */ /* 0x000fe400078810ff */
[----:B------:R-:W-:Y:S02]  /*158b0*/  ISETP.GE.AND P1, PT, R25, UR4, PT ;  /* 0x0000000419007c0c */ /* 0x000fe4000bf26270 */
[----:B----4-:R-:W-:-:S02]  /*158c0*/  @!P2 LEA.HI.X R11, R13, R20, R15, 0x2, P5 ;  /* 0x000000140d0ba211 */ /* 0x010fc400028f140f */
[----:B------:R-:W4:Y:S04]  /*158d0*/  LDL R15, [R1+0xfc] ;  /* 0x0000fc00010f7983 */ /* 0x000f280000100800 */
[----:B------:R-:W2:Y:S01]  /*158e0*/  LDL R13, [R1+0x64] ;  /* 0x00006400010d7983 */ /* 0x000ea20000100800 */
[----:B------:R-:W-:-:S03]  /*158f0*/  @!P3 LEA.HI.X R9, R21, R20, R28, 0x2, P4 ;  /* 0x000000141509b211 */ /* 0x000fc600020f141c */
[----:B------:R-:W2:Y:S04]  /*15900*/  LDL R28, [R1+0x60] ;  /* 0x00006000011c7983 */ /* 0x000ea80000100800 */
[----:B------:R-:W2:Y:S04]  /*15910*/  LDL R21, [R1+0x5c] ;  /* 0x00005c0001157983 */ /* 0x000ea80000100800 */
[----:B------:R1:W-:Y:S04]  /*15920*/  @!P3 ST.E.64 desc[UR42][R8.64], R96 ;  /* 0x000000600800b985 */ /* 0x0003e8000c101b2a */
[----:B------:R0:W-:Y:S01]  /*15930*/  @!P2 ST.E.64 desc[UR42][R10.64], R100 ;  /* 0x000000640a00a985 */ /* 0x0001e2000c101b2a */
[----:B-1----:R-:W-:-:S04]  /*15940*/  @!P0 LEA R8, P5, R32, R12, 0x2 ;  /* 0x0000000c20088211 */ /* 0x002fc800078a10ff */
[----:B------:R-:W-:Y:S02]  /*15950*/  @!P0 LEA.HI.X R9, R32, R20, R36, 0x2, P5 ;  /* 0x0000001420098211 */ /* 0x000fe400028f1424 */
[C---:B0-----:R-:W-:Y:S01]  /*15960*/  @!P1 LEA R10, P2, R25.reuse, R12, 0x2 ;  /* 0x0000000c190a9211 */ /* 0x041fe200078410ff */
[----:B------:R-:W2:Y:S04]  /*15970*/  LDL R36, [R1+0xec] ;  /* 0x0000ec0001247983 */ /* 0x000ea80000100800 */
[----:B------:R-:W2:Y:S01]  /*15980*/  LDL R32, [R1+0xe8] ;  /* 0x0000e80001207983 */ /* 0x000ea20000100800 */
[----:B------:R-:W-:-:S03]  /*15990*/  @!P1 LEA.HI.X R11, R25, R20, R29, 0x2, P2 ;  /* 0x00000014190b9211 */ /* 0x000fc600010f141d */
[----:B------:R-:W2:Y:S04]  /*159a0*/  LDL R29, [R1+0xe4] ;  /* 0x0000e400011d7983 */ /* 0x000ea80000100800 */
[----:B------:R-:W2:Y:S01]  /*159b0*/  LDL R25, [R1+0xe0] ;  /* 0x0000e00001197983 */ /* 0x000ea20000100800 */
[----:B------:R-:W-:Y:S02]  /*159c0*/  ISETP.GE.AND P3, PT, R53, UR4, PT ;  /* 0x0000000435007c0c */ /* 0x000fe4000bf66270 */
        /* <DEDUP_REMOVED lines=9> */
[----:B------:R0:W-:Y:S01]  /*15a60*/  @!P3 ST.E.64 desc[UR42][R8.64], R112 ;  /* 0x000000700800b985 */ /* 0x0001e2000c101b2a */
[----:B---3--:R-:W-:-:S03]  /*15a70*/  ISETP.GE.AND P2, PT, R14, UR4, PT ;  /* 0x000000040e007c0c */ /* 0x008fc6000bf46270 */
[----:B------:R1:W-:Y:S01]  /*15a80*/  @!P4 ST.E.64 desc[UR42][R10.64], R116 ;  /* 0x000000740a00c985 */ /* 0x0003e2000c101b2a */
[----:B-----5:R-:W-:-:S09]  /*15a90*/  ISETP.GE.AND P4, PT, R37, UR4, PT ;  /* 0x0000000425007c0c */ /* 0x020fd2000bf86270 */
[-C--:B0-----:R-:W-:Y:S02]  /*15aa0*/  @!P2 LEA R8, P3, R14, R12.reuse, 0x2 ;  /* 0x0000000c0e08a211 */ /* 0x081fe400078610ff */
[----:B-1----:R-:W-:-:S04]  /*15ab0*/  @!P1 LEA R10, P5, R45, R12, 0x2 ;  /* 0x0000000c2d0a9211 */ /* 0x002fc800078a10ff */
[-C--:B------:R-:W-:Y:S02]  /*15ac0*/  @!P1 LEA.HI.X R11, R45, R20.reuse, R48, 0x2, P5 ;  /* 0x000000142d0b9211 */ /* 0x080fe400028f1430 */
[----:B----4-:R-:W-:Y:S02]  /*15ad0*/  @!P2 LEA.HI.X R9, R14, R20, R15, 0x2, P3 ;  /* 0x000000140e09a211 */ /* 0x010fe400018f140f */
[----:B------:R-:W-:-:S03]  /*15ae0*/  @!P0 LEA R14, P3, R41, R12, 0x2 ;  /* 0x0000000c290e8211 */ /* 0x000fc600078610ff */
[----:B------:R0:W-:Y:S01]  /*15af0*/  @!P2 ST.E.64 desc[UR42][R8.64], R120 ;  /* 0x000000780800a985 */ /* 0x0001e2000c101b2a */
[----:B--2---:R-:W-:Y:S02]  /*15b00*/  ISETP.GE.AND P2, PT, R33, UR4, PT ;  /* 0x0000000421007c0c */ /* 0x004fe4000bf46270 */
        /* <DEDUP_REMOVED lines=10> */
[----:B--2---:R-:W-:Y:S02]  /*15bb0*/  @!P3 LEA R14, P4, R13, R12, 0x2 ;  /* 0x0000000c0d0eb211 */ /* 0x004fe400078810ff */
[-C--:B------:R-:W-:Y:S02]  /*15bc0*/  @!P2 LEA.HI.X R11, R33, R20.reuse, R36, 0x2, P5 ;  /* 0x00000014210ba211 */ /* 0x080fe400028f1424 */
[----:B------:R-:W-:Y:S02]  /*15bd0*/  @!P3 LEA.HI.X R15, R13, R20, R32, 0x2, P4 ;  /* 0x000000140d0fb211 */ /* 0x000fe400020f1420 */
        /* <DEDUP_REMOVED lines=8> */
.L_x_14523:
[----:B------:R-:W-:Y:S05]  /*15c60*/  BSYNC B1 ;  /* 0x0000000000017941 */ /* 0x000fea0003800000 */
.L_x_14522:
[----:B------:R-:W-:-:S03]  /*15c70*/  UMOV UR4, 0xffffffff ;  /* 0xffffffff00047882 */ /* 0x000fc60000000000 */
[----:B------:R-:W-:Y:S05]  /*15c80*/  BRA.DIV UR4, `(.L_x_14524) ;  /* 0x000000b204a07947 */ /* 0x000fea000b800000 */
[----:B0-----:R-:W0:Y:S04]  /*15c90*/  SHFL.IDX PT, R4, R4, 0x1, 0x1c1f ;  /* 0x003c1f0004047f89 */ /* 0x001e2800000e0000 */
[----:B------:R-:W4:Y:S02]  /*15ca0*/  SHFL.IDX PT, R3, R3, 0x1, 0x1c1f ;  /* 0x003c1f0003037f89 */ /* 0x000f2400000e0000 */
.L_x_14739:
        /* <DEDUP_REMOVED lines=44> */
[----:B-1----:R-:W2:Y:S01]  /*15f70*/  LDL R20, [R1+0x5c] ;  /* 0x00005c0001147983 */ /* 0x002ea20000100800 */
[----:B-----5:R-:W-:Y:S01]  /*15f80*/  ISETP.GE.AND P2, PT, R68, UR4, PT ;  /* 0x0000000444007c0c */ /* 0x020fe2000bf46270 */
[----:B----4-:R-:W-:-:S02]  /*15f90*/  IMAD.MOV.U32 R60, RZ, RZ, R57 ;  /* 0x000000ffff3c7224 */ /* 0x010fc400078e0039 */
[----:B------:R-:W-:Y:S01]  /*15fa0*/  IMAD.MOV.U32 R57, RZ, RZ, R56 ;  /* 0x000000ffff397224 */ /* 0x000fe200078e0038 */
[----:B------:R-:W-:Y:S01]  /*15fb0*/  ISETP.GE.AND P3, PT, R84, UR4, PT ;  /* 0x0000000454007c0c */ /* 0x000fe2000bf66270 */
        /* <DEDUP_REMOVED lines=8> */
[----:B0-----:R-:W-:Y:S02]  /*16040*/  @!P2 IMAD.MOV.U32 R9, RZ, RZ, R4 ;  /* 0x000000ffff09a224 */ /* 0x001fe400078e0004 */
[----:B------:R-:W-:Y:S02]  /*16050*/  IMAD.MOV.U32 R61, RZ, RZ, R8 ;  /* 0x000000ffff3d7224 */ /* 0x000fe400078e0008 */
[----:B------:R-:W-:-:S02]  /*16060*/  @!P2 IMAD.MOV.U32 R8, RZ, RZ, R3 ;  /* 0x000000ffff08a224 */ /* 0x000fc400078e0003 */
[----:B------:R-:W-:Y:S02]  /*16070*/  IMAD.MOV.U32 R72, RZ, RZ, R64 ;  /* 0x000000ffff487224 */ /* 0x000fe400078e0040 */
[----:B------:R-:W-:Y:S02]  /*16080*/  IMAD.MOV.U32 R64, RZ, RZ, R60 ;  /* 0x000000ffff407224 */ /* 0x000fe400078e003c */
[----:B------:R-:W-:Y:S02]  /*16090*/  IMAD.MOV.U32 R60, RZ, RZ, R56 ;  /* 0x000000ffff3c7224 */ /* 0x000fe400078e0038 */
[----:B------:R-:W-:Y:S02]  /*160a0*/  IMAD.MOV.U32 R56, RZ, RZ, R52 ;  /* 0x000000ffff387224 */ /* 0x000fe400078e0034 */
[----:B------:R-:W-:Y:S01]  /*160b0*/  IMAD.MOV.U32 R52, RZ, RZ, R10 ;  /* 0x000000ffff347224 */ /* 0x000fe200078e000a */
[----:B------:R-:W-:Y:S01]  /*160c0*/  @!P3 LEA R10, P4, R84, R3, 0x2 ;  /* 0x00000003540ab211 */ /* 0x000fe200078810ff */
[----:B------:R-:W-:-:S04]  /*160d0*/  @!P2 IMAD.WIDE R8, R68, 0x4, R8 ;  /* 0x000000044408a825 */ /* 0x000fc800078e0208 */
[----:B------:R-:W-:Y:S02]  /*160e0*/  IMAD.MOV.U32 R68, RZ, RZ, R65 ;  /* 0x000000ffff447224 */ /* 0x000fe400078e0041 */
[----:B------:R-:W-:Y:S02]  /*160f0*/  IMAD.MOV.U32 R65, RZ, RZ, R48 ;  /* 0x000000ffff417224 */ /* 0x000fe400078e0030 */
[----:B------:R-:W-:Y:S01]  /*16100*/  IMAD.MOV.U32 R48, RZ, RZ, R11 ;  /* 0x000000ffff307224 */ /* 0x000fe200078e000b */
[----:B------:R-:W-:Y:S02]  /*16110*/  @!P3 LEA.HI.X R11, R84, R4, R93, 0x2, P4 ;  /* 0x00000004540bb211 */ /* 0x000fe400020f145d */
[----:B------:R-:W3:Y:S01]  /*16120*/  LDL R93, [R1+0x150] ;  /* 0x00015000015d7983 */ /* 0x000ee20000100800 */
[C---:B------:R-:W-:Y:S02]  /*16130*/  ISETP.GE.AND P1, PT, R77.reuse, UR4, PT ;  /* 0x000000044d007c0c */ /* 0x040fe4000bf26270 */
[----:B------:R-:W-:Y:S01]  /*16140*/  ISETP.GE.AND P0, PT, R88, UR4, PT ;  /* 0x0000000458007c0c */ /* 0x000fe2000bf06270 */
[----:B------:R0:W-:Y:S04]  /*16150*/  @!P2 ST.E.64 desc[UR42][R8.64], R26 ;  /* 0x0000001a0800a985 */ /* 0x0001e8000c101b2a */
[----:B------:R1:W-:Y:S04]  /*16160*/  @!P3 ST.E.64 desc[UR42][R10.64], R30 ;  /* 0x0000001e0a00b985 */ /* 0x0003e8000c101b2a */
[----:B------:R-:W4:Y:S02]  /*16170*/  LDL R84, [R1+0xac] ;  /* 0x0000ac0001547983 */ /* 0x000f240000100800 */
[----:B0-----:R-:W-:-:S04]  /*16180*/  @!P1 LEA R8, P5, R77, R3, 0x2 ;  /* 0x000000034d089211 */ /* 0x001fc800078a10ff */
[-C--:B------:R-:W-:Y:S02]  /*16190*/  @!P1 LEA.HI.X R9, R77, R4.reuse, R80, 0x2, P5 ;  /* 0x000000044d099211 */ /* 0x080fe400028f1450 */
[----:B------:R-:W5:Y:S01]  /*161a0*/  LDL R80, [R1+0x14c] ;  /* 0x00014c0001507983 */ /* 0x000f620000100800 */
[C---:B-1----:R-:W-:Y:S02]  /*161b0*/  @!P0 LEA R10, P4, R88.reuse, R3, 0x2 ;  /* 0x00000003580a8211 */ /* 0x042fe400078810ff */
[----:B------:R-:W-:Y:S01]  /*161c0*/  ISETP.GE.AND P2, PT, R73, UR4, PT ;  /* 0x0000000449007c0c */ /* 0x000fe2000bf46270 */
[----:B------:R-:W2:Y:S01]  /*161d0*/  LDL R77, [R1+0xa8] ;  /* 0x0000a800014d7983 */ /* 0x000ea20000100800 */
[----:B---3--:R-:W-:-:S03]  /*161e0*/  @!P0 LEA.HI.X R11, R88, R4, R93, 0x2, P4 ;  /* 0x00000004580b8211 */ /* 0x008fc600020f145d */
[----:B------:R-:W3:Y:S04]  /*161f0*/  LDL R88, [R1+0x144] ;  /* 0x0001440001587983 */ /* 0x000ee80000100800 */
[----:B------:R0:W-:Y:S01]  /*16200*/  @!P1 ST.E.64 desc[UR42][R8.64], R34 ;  /* 0x0000002208009985 */ /* 0x0001e2000c101b2a */
[----:B------:R-:W-:-:S03]  /*16210*/  ISETP.GE.AND P1, PT, R76, UR4, PT ;  /* 0x000000044c007c0c */ /* 0x000fc6000bf26270 */
[----:B------:R-:W4:Y:S01]  /*16220*/  LDL R93, [R1+0x148] ;  /* 0x00014800015d7983 */ /* 0x000f220000100800 */
[----:B0-----:R-:W-:-:S04]  /*16230*/  @!P2 LEA R8, P5, R73, R3, 0x2 ;  /* 0x000000034908a211 */ /* 0x001fc800078a10ff */
[----:B-----5:R-:W-:Y:S01]  /*16240*/  @!P2 LEA.HI.X R9, R73, R4, R80, 0x2, P5 ;  /* 0x000000044909a211 */ /* 0x020fe200028f1450 */
[----:B------:R-:W-:Y:S04]  /*16250*/  @!P0 ST.E.64 desc[UR42][R10.64], R38 ;  /* 0x000000260a008985 */ /* 0x000fe8000c101b2a */
[----:B------:R0:W-:Y:S01]  /*16260*/  @!P2 ST.E.64 desc[UR42][R8.64], R42 ;  /* 0x0000002a0800a985 */ /* 0x0001e2000c101b2a */
[----:B------:R-:W-:-:S03]  /*16270*/  ISETP.GE.AND P3, PT, R92, UR4, PT ;  /* 0x000000045c007c0c */ /* 0x000fc6000bf66270 */
[----:B------:R-:W5:Y:S04]  /*16280*/  LDL R73, [R1+0xa0] ;  /* 0x0000a00001497983 */ /* 0x000f680000100800 */
[----:B------:R-:W5:Y:S01]  /*16290*/  LDL R80, [R1+0xa4] ;  /* 0x0000a40001507983 */ /* 0x000f620000100800 */
[----:B0-----:R-:W-:-:S04]  /*162a0*/  @!P1 LEA R8, P5, R76, R3, 0x2 ;  /* 0x000000034c089211 */ /* 0x001fc800078a10ff */
[-C--:B---3--:R-:W-:Y:S02]  /*162b0*/  @!P1 LEA.HI.X R9, R76, R4.reuse, R88, 0x2, P5 ;  /* 0x000000044c099211 */ /* 0x088fe400028f1458 */
[----:B------:R-:W3:Y:S01]  /*162c0*/  LDL R88, [R1+0x13c] ;  /* 0x00013c0001587983 */ /* 0x000ee20000100800 */
[C---:B------:R-:W-:Y:S02]  /*162d0*/  ISETP.GE.AND P2, PT, R81.reuse, UR4, PT ;  /* 0x0000000451007c0c */ /* 0x040fe4000bf46270 */
[CC--:B------:R-:W-:Y:S01]  /*162e0*/  @!P3 LEA R10, P4, R92.reuse, R3.reuse, 0x2 ;  /* 0x000000035c0ab211 */ /* 0x0c0fe200078810ff */
[----:B------:R-:W5:Y:S03]  /*162f0*/  LDL R76, [R1+0x9c] ;  /* 0x00009c00014c7983 */ /* 0x000f660000100800 */
[----:B----4-:R-:W-:Y:S02]  /*16300*/  @!P3 LEA.HI.X R11, R92, R4, R93, 0x2, P4 ;  /* 0x000000045c0bb211 */ /* 0x010fe400020f145d */
[----:B------:R-:W4:Y:S04]  /*16310*/  LDL R92, [R1+0x140] ;  /* 0x00014000015c7983 */ /* 0x000f280000100800 */
[----:B------:R-:W-:Y:S04]  /*16320*/  @!P3 ST.E.64 desc[UR42][R10.64], R46 ;  /* 0x0000002e0a00b985 */ /* 0x000fe8000c101b2a */
[----:B------:R0:W-:Y:S02]  /*16330*/  @!P1 ST.E.64 desc[UR42][R8.64], R50 ;  /* 0x0000003208009985 */ /* 0x0001e4000c101b2a */
[----:B0-----:R-:W-:-:S04]  /*16340*/  @!P2 LEA R8, P5, R81, R3, 0x2 ;  /* 0x000000035108a211 */ /* 0x001fc800078a10ff */
[----:B---3--:R-:W-:Y:S02]  /*16350*/  @!P2 LEA.HI.X R9, R81, R4, R88, 0x2, P5 ;  /* 0x000000045109a211 */ /* 0x008fe400028f1458 */
[----:B------:R-:W3:Y:S01]  /*16360*/  LDL R81, [R1+0x134] ;  /* 0x0001340001517983 */ /* 0x000ee20000100800 */
[----:B------:R-:W-:Y:S02]  /*16370*/  ISETP.GE.AND P0, PT, R89, UR4, PT ;  /* 0x0000000459007c0c */ /* 0x000fe4000bf06270 */
[----:B------:R-:W-:Y:S01]  /*16380*/  ISETP.GE.AND P1, PT, R69, UR4, PT ;  /* 0x0000000445007c0c */ /* 0x000fe2000bf26270 */
[----:B------:R-:W5:Y:S10]  /*16390*/  LDL R88, [R1+0x138] ;  /* 0x0001380001587983 */ /* 0x000f740000100800 */
[----:B------:R-:W-:-:S04]  /*163a0*/  @!P0 LEA R10, P4, R89, R3, 0x2 ;  /* 0x00000003590a8211 */ /* 0x000fc800078810ff */
[----:B----4-:R-:W-:-:S05]  /*163b0*/  @!P0 LEA.HI.X R11, R89, R4, R92, 0x2, P4 ;  /* 0x00000004590b8211 */ /* 0x010fca00020f145c */
[----:B------:R-:W-:Y:S04]  /*163c0*/  @!P0 ST.E.64 desc[UR42][R10.64], R54 ;  /* 0x000000360a008985 */ /* 0x000fe8000c101b2a */
[----:B------:R0:W-:Y:S02]  /*163d0*/  @!P2 ST.E.64 desc[UR42][R8.64], R58 ;  /* 0x0000003a0800a985 */ /* 0x0001e4000c101b2a */
[----:B0-----:R-:W-:-:S04]  /*163e0*/  @!P1 LEA R8, P5, R69, R3, 0x2 ;  /* 0x0000000345089211 */ /* 0x001fc800078a10ff */
[----:B---3--:R-:W-:Y:S02]  /*163f0*/  @!P1 LEA.HI.X R9, R69, R4, R81, 0x2, P5 ;  /* 0x0000000445099211 */ /* 0x008fe400028f1451 */
[----:B------:R-:W3:Y:S01]  /*16400*/  LDL R81, [R1+0x12c] ;  /* 0x00012c0001517983 */ /* 0x000ee20000100800 */
[----:B------:R-:W-:Y:S02]  /*16410*/  ISETP.GE.AND P3, PT, R85, UR4, PT ;  /* 0x0000000455007c0c */ /* 0x000fe4000bf66270 */
[----:B--2---:R-:W-:-:S11]  /*16420*/  ISETP.GE.AND P2, PT, R77, UR4, PT ;  /* 0x000000044d007c0c */ /* 0x004fd6000bf46270 */
[----:B------:R-:W-:-:S04]  /*16430*/  @!P3 LEA R10, P4, R85, R3, 0x2 ;  /* 0x00000003550ab211 */ /* 0x000fc800078810ff */
[----:B-----5:R-:W-:Y:S02]  /*16440*/  @!P3 LEA.HI.X R11, R85, R4, R88, 0x2, P4 ;  /* 0x00000004550bb211 */ /* 0x020fe400020f1458 */
[----:B------:R-:W2:Y:S04]  /*16450*/  LDL R85, [R1+0x130] ;  /* 0x0001300001557983 */ /* 0x000ea80000100800 */
[----:B------:R-:W-:Y:S04]  /*16460*/  @!P3 ST.E.64 desc[UR42][R10.64], R62 ;  /* 0x0000003e0a00b985 */ /* 0x000fe8000c101b2a */
[----:B------:R0:W-:Y:S02]  /*16470*/  @!P1 ST.E.64 desc[UR42][R8.64], R66 ;  /* 0x0000004208009985 */ /* 0x0001e4000c101b2a */
[----:B0-----:R-:W-:-:S04]  /*16480*/  @!P2 LEA R8, P5, R77, R3, 0x2 ;  /* 0x000000034d08a211 */ /* 0x001fc800078a10ff */
[----:B---3--:R-:W-:Y:S02]  /*16490*/  @!P2 LEA.HI.X R9, R77, R4, R81, 0x2, P5 ;  /* 0x000000044d09a211 */ /* 0x008fe400028f1451 */
[----:B------:R-:W3:Y:S01]  /*164a0*/  LDL R77, [R1+0x124] ;  /* 0x00012400014d7983 */ /* 0x000ee20000100800 */
[C---:B------:R-:W-:Y:S02]  /*164b0*/  ISETP.GE.AND P0, PT, R84.reuse, UR4, PT ;  /* 0x0000000454007c0c */ /* 0x040fe4000bf06270 */
[----:B------:R-:W-:Y:S01]  /*164c0*/  ISETP.GE.AND P1, PT, R73, UR4, PT ;  /* 0x0000000449007c0c */ /* 0x000fe2000bf26270 */
[----:B------:R-:W4:Y:S10]  /*164d0*/  LDL R81, [R1+0x128] ;  /* 0x0001280001517983 */ /* 0x000f340000100800 */
[----:B------:R-:W-:-:S04]  /*164e0*/  @!P0 LEA R10, P4, R84, R3, 0x2 ;  /* 0x00000003540a8211 */ /* 0x000fc800078810ff */
[----:B--2---:R-:W-:Y:S01]  /*164f0*/  @!P0 LEA.HI.X R11, R84, R4, R85, 0x2, P4 ;  /* 0x00000004540b8211 */ /* 0x004fe200020f1455 */
[----:B------:R-:W-:Y:S02]  /*16500*/  IMAD.MOV.U32 R69, RZ, RZ, R68 ;  /* 0x000000ffff457224 */ /* 0x000fe400078e0044 */
[----:B------:R-:W2:Y:S04]  /*16510*/  LDL R68, [R1+0x94] ;  /* 0x0000940001447983 */ /* 0x000ea80000100800 */
[----:B------:R-:W-:Y:S04]  /*16520*/  @!P0 ST.E.64 desc[UR42][R10.64], R70 ;  /* 0x000000460a008985 */ /* 0x000fe8000c101b2a */
[----:B------:R0:W-:Y:S02]  /*16530*/  @!P2 ST.E.64 desc[UR42][R8.64], R74 ;  /* 0x0000004a0800a985 */ /* 0x0001e4000c101b2a */
[----:B0-----:R-:W-:-:S04]  /*16540*/  @!P1 LEA R8, P5, R73, R3, 0x2 ;  /* 0x0000000349089211 */ /* 0x001fc800078a10ff */
[----:B---3--:R-:W-:Y:S02]  /*16550*/  @!P1 LEA.HI.X R9, R73, R4, R77, 0x2, P5 ;  /* 0x0000000449099211 */ /* 0x008fe400028f144d */
[----:B------:R-:W3:Y:S01]  /*16560*/  LDL R77, [R1+0x120] ;  /* 0x00012000014d7983 */ /* 0x000ee20000100800 */
[----:B------:R-:W-:-:S03]  /*16570*/  IMAD.MOV.U32 R73, RZ, RZ, R69 ;  /* 0x000000ffff497224 */ /* 0x000fc600078e0045 */
[----:B------:R-:W5:Y:S01]  /*16580*/  LDL R69, [R1+0x118] ;  /* 0x0001180001457983 */ /* 0x000f620000100800 */
[----:B------:R-:W-:Y:S02]  /*16590*/  ISETP.GE.AND P3, PT, R80, UR4, PT ;  /* 0x0000000450007c0c */ /* 0x000fe4000bf66270 */
[----:B------:R-:W-:Y:S02]  /*165a0*/  ISETP.GE.AND P0, PT, R76, UR4, PT ;  /* 0x000000044c007c0c */ /* 0x000fe4000bf06270 */
[----:B------:R-:W-:-:S09]  /*165b0*/  ISETP.GE.AND P2, PT, R72, UR4, PT ;  /* 0x0000000448007c0c */ /* 0x000fd2000bf46270 */
[----:B------:R-:W-:-:S04]  /*165c0*/  @!P3 LEA R10, P4, R80, R3, 0x2 ;  /* 0x00000003500ab211 */ /* 0x000fc800078810ff */
[----:B----4-:R-:W-:-:S05]  /*165d0*/  @!P3 LEA.HI.X R11, R80, R4, R81, 0x2, P4 ;  /* 0x00000004500bb211 */ /* 0x010fca00020f1451 */
[----:B------:R0:W-:Y:S01]  /*165e0*/  @!P3 ST.E.64 desc[UR42][R10.64], R78 ;  /* 0x0000004e0a00b985 */ /* 0x0001e2000c101b2a */
[----:B--2---:R-:W-:-:S03]  /*165f0*/  ISETP.GE.AND P3, PT, R68, UR4, PT ;  /* 0x0000000444007c0c */ /* 0x004fc6000bf66270 */
[----:B------:R1:W-:Y:S01]  /*16600*/  @!P1 ST.E.64 desc[UR42][R8.64], R82 ;  /* 0x0000005208009985 */ /* 0x0003e2000c101b2a */
[----:B------:R-:W-:Y:S02]  /*16610*/  ISETP.GE.AND P1, PT, R64, UR4, PT ;  /* 0x0000000440007c0c */ /* 0x000fe4000bf26270 */
[-C--:B0-----:R-:W-:Y:S02]  /*16620*/  @!P0 LEA R10, P4, R76, R3.reuse, 0x2 ;  /* 0x000000034c0a8211 */ /* 0x081fe400078810ff */
[----:B-1----:R-:W-:-:S04]  /*16630*/  @!P2 LEA R8, P5, R72, R3, 0x2 ;  /* 0x000000034808a211 */ /* 0x002fc800078a10ff */
[-C--:B------:R-:W-:Y:S02]  /*16640*/  @!P2 LEA.HI.X R9, R72, R4.reuse, R73, 0x2, P5 ;  /* 0x000000044809a211 */ /* 0x080fe400028f1449 */
[----:B---3--:R-:W-:-:S05]  /*16650*/  @!P0 LEA.HI.X R11, R76, R4, R77, 0x2, P4 ;  /* 0x000000044c0b8211 */ /* 0x008fca00020f144d */
[----:B------:R0:W-:Y:S01]  /*16660*/  @!P0 ST.E.64 desc[UR42][R10.64], R86 ;  /* 0x000000560a008985 */ /* 0x0001e2000c101b2a */
[----:B------:R-:W-:-:S03]  /*16670*/  ISETP.GE.AND P0, PT, R60, UR4, PT ;  /* 0x000000043c007c0c */ /* 0x000fc6000bf06270 */
[----:B------:R1:W-:Y:S01]  /*16680*/  @!P2 ST.E.64 desc[UR42][R8.64], R90 ;  /* 0x0000005a0800a985 */ /* 0x0003e2000c101b2a */
[----:B------:R-:W-:Y:S02]  /*16690*/  ISETP.GE.AND P2, PT, R56, UR4, PT ;  /* 0x0000000438007c0c */ /* 0x000fe4000bf46270 */
[-C--:B0-----:R-:W-:Y:S02]  /*166a0*/  @!P3 LEA R10, P4, R68, R3.reuse, 0x2 ;  /* 0x00000003440ab211 */ /* 0x081fe400078810ff */
[----:B-1----:R-:W-:Y:S02]  /*166b0*/  @!P1 LEA R8, P5, R64, R3, 0x2 ;  /* 0x0000000340089211 */ /* 0x002fe400078a10ff */
[-C--:B-----5:R-:W-:Y:S02]  /*166c0*/  @!P3 LEA.HI.X R11, R68, R4.reuse, R69, 0x2, P4 ;  /* 0x00000004440bb211 */ /* 0x0a0fe400020f1445 */
[----:B------:R-:W-:Y:S02]  /*166d0*/  @!P1 LEA.HI.X R9, R64, R4, R65, 0x2, P5 ;  /* 0x0000000440099211 */ /* 0x000fe400028f1441 */
[----:B------:R-:W-:Y:S01]  /*166e0*/  ISETP.GE.AND P4, PT, R52, UR4, PT ;  /* 0x0000000434007c0c */ /* 0x000fe2000bf86270 */
[----:B------:R0:W-:Y:S01]  /*166f0*/  @!P3 ST.E.64 desc[UR42][R10.64], R94 ;  /* 0x0000005e0a00b985 */ /* 0x0001e2000c101b2a */
[----:B------:R-:W-:-:S03]  /*16700*/  ISETP.GE.AND P3, PT, R48, UR4, PT ;  /* 0x0000000430007c0c */ /* 0x000fc6000bf66270 */
[----:B------:R1:W-:Y:S01]  /*16710*/  @!P1 ST.E.64 desc[UR42][R8.64], R98 ;  /* 0x0000006208009985 */ /* 0x0003e2000c101b2a */
[-C--:B0-----:R-:W-:Y:S02]  /*16720*/  @!P0 LEA R10, P5, R60, R3.reuse, 0x2 ;  /* 0x000000033c0a8211 */ /* 0x081fe400078a10ff */
[----:B-1----:R-:W-:Y:S02]  /*16730*/  @!P2 LEA R8, P1, R56, R3, 0x2 ;  /* 0x000000033808a211 */ /* 0x002fe400078210ff */
[-C--:B------:R-:W-:Y:S02]  /*16740*/  @!P0 LEA.HI.X R11, R60, R4.reuse, R61, 0x2, P5 ;  /* 0x000000043c0b8211 */ /* 0x080fe400028f143d */
[----:B------:R-:W-:Y:S02]  /*16750*/  @!P2 LEA.HI.X R9, R56, R4, R57, 0x2, P1 ;  /* 0x000000043809a211 */ /* 0x000fe400008f1439 */
[----:B------:R-:W-:Y:S01]  /*16760*/  ISETP.GE.AND P1, PT, R12, UR4, PT ;  /* 0x000000040c007c0c */ /* 0x000fe2000bf26270 */
[----:B------:R0:W-:Y:S04]  /*16770*/  @!P0 ST.E.64 desc[UR42][R10.64], R102 ;  /* 0x000000660a008985 */ /* 0x0001e8000c101b2a */
[----:B------:R1:W-:Y:S01]  /*16780*/  @!P2 ST.E.64 desc[UR42][R8.64], R106 ;  /* 0x0000006a0800a985 */ /* 0x0003e2000c101b2a */
[----:B------:R-:W-:-:S02]  /*16790*/  ISETP.GE.AND P2, PT, R44, UR4, PT ;  /* 0x000000042c007c0c */ /* 0x000fc4000bf46270 */
[-C--:B0-----:R-:W-:Y:S02]  /*167a0*/  @!P4 LEA R10, P0, R52, R3.reuse, 0x2 ;  /* 0x00000003340ac211 */ /* 0x081fe400078010ff */
[----:B-1----:R-:W-:Y:S02]  /*167b0*/  @!P3 LEA R8, P5, R48, R3, 0x2 ;  /* 0x000000033008b211 */ /* 0x002fe400078a10ff */
[-C--:B------:R-:W-:Y:S02]  /*167c0*/  @!P4 LEA.HI.X R11, R52, R4.reuse, R53, 0x2, P0 ;  /* 0x00000004340bc211 */ /* 0x080fe400000f1435 */
[----:B------:R-:W-:Y:S02]  /*167d0*/  ISETP.GE.AND P0, PT, R40, UR4, PT ;  /* 0x0000000428007c0c */ /* 0x000fe4000bf06270 */
[----:B------:R-:W-:Y:S01]  /*167e0*/  @!P3 LEA.HI.X R9, R48, R4, R49, 0x2, P5 ;  /* 0x000000043009b211 */ /* 0x000fe200028f1431 */
[----:B------:R0:W-:Y:S04]  /*167f0*/  @!P4 ST.E.64 desc[UR42][R10.64], R110 ;  /* 0x0000006e0a00c985 */ /* 0x0001e8000c101b2a */
[----:B------:R1:W-:Y:S01]  /*16800*/  @!P3 ST.E.64 desc[UR42][R8.64], R114 ;  /* 0x000000720800b985 */ /* 0x0003e2000c101b2a */
[----:B------:R-:W-:-:S02]  /*16810*/  ISETP.GE.AND P3, PT, R36, UR4, PT ;  /* 0x0000000424007c0c */ /* 0x000fc4000bf66270 */
[-C--:B0-----:R-:W-:Y:S02]  /*16820*/  @!P1 LEA R10, P4, R12, R3.reuse, 0x2 ;  /* 0x000000030c0a9211 */ /* 0x081fe400078810ff */
[-C--:B-1----:R-:W-:Y:S02]  /*16830*/  @!P2 LEA R8, P5, R44, R3.reuse, 0x2 ;  /* 0x000000032c08a211 */ /* 0x082fe400078a10ff */
[-C--:B------:R-:W-:Y:S02]  /*16840*/  @!P1 LEA.HI.X R11, R12, R4.reuse, R13, 0x2, P4 ;  /* 0x000000040c0b9211 */ /* 0x080fe400020f140d */
[----:B------:R-:W-:Y:S02]  /*16850*/  @!P0 LEA R12, P4, R40, R3, 0x2 ;  /* 0x00000003280c8211 */ /* 0x000fe400078810ff */
[----:B------:R-:W-:Y:S01]  /*16860*/  @!P2 LEA.HI.X R9, R44, R4, R45, 0x2, P5 ;  /* 0x000000042c09a211 */ /* 0x000fe200028f142d */
[----:B------:R-:W-:Y:S01]  /*16870*/  @!P1 ST.E.64 desc[UR42][R10.64], R118 ;  /* 0x000000760a009985 */ /* 0x000fe2000c101b2a */
[----:B------:R-:W-:-:S02]  /*16880*/  ISETP.GE.AND P1, PT, R32, UR4, PT ;  /* 0x0000000420007c0c */ /* 0x000fc4000bf26270 */
        /* <DEDUP_REMOVED lines=28> */
.L_x_14507:
[----:B------:R-:W3:Y:S01]  /*16a50*/  LDL.LU R10, [R1+0x4c] ;  /* 0x00004c00010a7983 */ /* 0x000ee20000300800 */
[----:B------:R-:W-:Y:S01]  /*16a60*/  ULDC.64 UR6, c[0x0][0xc08] ;  /* 0x0003020000067ab9 */ /* 0x000fe20000000a00 */
[----:B------:R-:W-:Y:S02]  /*16a70*/  ULDC.64 UR4, c[0x0][0xc00] ;  /* 0x0003000000047ab9 */ /* 0x000fe40000000a00 */
[----:B------:R-:W4:Y:S04]  /*16a80*/  LDL.LU R0, [R1+0x50] ;  /* 0x0000500001007983 */ /* 0x000f280000300800 */
[----:B--2---:R-:W2:Y:S01]  /*16a90*/  LDL R4, [R1+0x44] ;  /* 0x0000440001047983 */ /* 0x004ea20000100800 */
[----:B------:R-:W-:Y:S01]  /*16aa0*/  ISETP.NE.U32.AND P1, PT, RZ, UR6, PT ;  /* 0x00000006ff007c0c */ /* 0x000fe2000bf25070 */
[----:B------:R-:W-:Y:S01]  /*16ab0*/  IMAD.MOV.U32 R3, RZ, RZ, RZ ;  /* 0x000000ffff037224 */ /* 0x000fe200078e00ff */
[----:B------:R-:W-:-:S02]  /*16ac0*/  ISETP.NE.U32.AND P0, PT, RZ, UR4, PT ;  /* 0x00000004ff007c0c */ /* 0x000fc4000bf05070 */
[----:B------:R-:W-:Y:S02]  /*16ad0*/  ISETP.NE.AND.EX P1, PT, RZ, UR7, PT, P1 ;  /* 0x00000007ff007c0c */ /* 0x000fe4000bf25310 */
[----:B------:R-:W-:Y:S01]  /*16ae0*/  ISETP.NE.AND.EX P0, PT, RZ, UR5, PT, P0 ;  /* 0x00000005ff007c0c */ /* 0x000fe2000bf05300 */
[----:B------:R-:W1:Y:S01]  /*16af0*/  S2R R35, SR_TID.X ;  /* 0x0000000000237919 */ /* 0x000e620000002100 */
        /* <DEDUP_REMOVED lines=19> */
.L_x_14525:
        /* <DEDUP_REMOVED lines=9> */
[----:B-1----:R-:W-:Y:S01]  /*16cc0*/  IMAD R0, R26, R37, RZ ;  /* 0x000000251a007224 */ /* 0x002fe200078e02ff */
[----:B--2---:R-:W-:-:S04]  /*16cd0*/  IADD3 R35, R8, -0x80, R35 ;  /* 0xffffff8008237810 */ /* 0x004fc80007ffe023 */
[----:B------:R-:W-:-:S13]  /*16ce0*/  ISETP.GE.AND P0, PT, R35, R0, PT ;  /* 0x000000002300720c */ /* 0x000fda0003f06270 */
[----:B------:R-:W-:Y:S05]  /*16cf0*/  @P0 BRA `(.L_x_14527) ;  /* 0x0000000000b00947 */ /* 0x000fea0003800000 */
[----:B------:R-:W2:Y:S01]  /*16d00*/  LDL.LU R32, [R1+0x58] ;  /* 0x0000580001207983 */ /* 0x000ea20000300800 */
[----:B------:R-:W-:Y:S01]  /*16d10*/  ISETP.GT.AND P0, PT, R4, 0x1, PT ;  /* 0x000000010400780c */ /* 0x000fe20003f04270 */
[----:B------:R-:W-:Y:S01]  /*16d20*/  IMAD.MOV.U32 R4, RZ, RZ, 0x9b8 ;  /* 0x000009b8ff047424 */ /* 0x000fe200078e00ff */
[----:B------:R-:W-:Y:S01]  /*16d30*/  ISETP.NE.AND P1, PT, R37, 0x1, PT ;  /* 0x000000012500780c */ /* 0x000fe20003f25270 */
[----:B------:R-:W1:Y:S01]  /*16d40*/  LDC.64 R14, c[0x0][0xba8] ;  /* 0x0002ea00ff0e7b82 */ /* 0x000e620000000a00 */
[----:B------:R-:W-:Y:S02]  /*16d50*/  IMAD.MOV.U32 R27, RZ, RZ, R35 ;  /* 0x000000ffff1b7224 */ /* 0x000fe400078e0023 */
        /* <DEDUP_REMOVED lines=16> */
[----:B------:R-:W-:Y:S02]  /*16e60*/  IADD3 R29, R21, R29, RZ ;  /* 0x0000001d151d7210 */ /* 0x000fe40007ffe0ff */
[----:B------:R-:W-:Y:S01]  /*16e70*/  IADD3 R20, P1, P3, R24, R20, R3 ;  /* 0x0000001418147210 */ /* 0x000fe20007b3e003 */
        /* <DEDUP_REMOVED lines=20> */
.L_x_14527:
[----:B------:R-:W-:Y:S05]  /*16fc0*/  BSYNC B1 ;  /* 0x0000000000017941 */ /* 0x000fea0003800000 */
.L_x_14526:
[----:B------:R-:W-:Y:S05]  /*16fd0*/  @P2 BRA `(.L_x_14520) ;  /* 0x0000000800f82947 */ /* 0x000fea0003800000 */
[----:B------:R-:W2:Y:S01]  /*16fe0*/  LDL R24, [R1+0x4] ;  /* 0x0000040001187983 */ /* 0x000ea20000100800 */
[----:B------:R-:W3:Y:S01]  /*16ff0*/  LDC R21, c[0x0][0xbe8] ;  /* 0x0002fa00ff157b82 */ /* 0x000ee20000000800 */
[----:B------:R-:W-:Y:S01]  /*17000*/  ULDC.64 UR4, c[0x0][0xaa0] ;  /* 0x0002a80000047ab9 */ /* 0x000fe20000000a00 */
[----:B------:R-:W4:Y:S01]  /*17010*/  S2R R0, SR_TID.X ;  /* 0x0000000000007919 */ /* 0x000f220000002100 */
[----:B---3--:R-:W-:Y:S01]  /*17020*/  ISETP.NE.AND P0, PT, R21, 0x1, PT ;  /* 0x000000011500780c */ /* 0x008fe20003f05270 */
[----:B----4-:R-:W-:Y:S02]  /*17030*/  VIADD R4, R0, 0xffffff80 ;  /* 0xffffff8000047836 */ /* 0x010fe40000000000 */
[----:B------:R-:W-:-:S10]  /*17040*/  IMAD R0, R28, UR4, RZ ;  /* 0x000000041c007c24 */ /* 0x000fd4000f8e02ff */
[----:B------:R-:W3:Y:S01]  /*17050*/  @P0 LDC R13, c[0x0][0xbec] ;  /* 0x0002fb00ff0d0b82 */ /* 0x000ee20000000800 */
[----:B-1----:R-:W-:Y:S01]  /*17060*/  SHF.R.S32.HI R9, RZ, 0x1f, R4 ;  /* 0x0000001fff097819 */ /* 0x002fe20000011404 */
[----:B------:R-:W-:-:S03]  /*17070*/  IMAD R11, R3, UR5, R0 ;  /* 0x00000005030b7c24 */ /* 0x000fc6000f8e0200 */
[----:B------:R-:W-:Y:S01]  /*17080*/  LEA.HI R0, R9, R4, RZ, 0x3 ;  /* 0x0000000409007211 */ /* 0x000fe200078f18ff */
[----:B------:R-:W-:Y:S02]  /*17090*/  IMAD.WIDE.U32 R8, R3, UR4, RZ ;  /* 0x0000000403087c25 */ /* 0x000fe4000f8e00ff */
[----:B------:R-:W1:Y:S01]  /*170a0*/  @P0 LDC R15, c[0x0][0xbf0] ;  /* 0x0002fc00ff0f0b82 */ /* 0x000e620000000800 */
[----:B------:R-:W-:Y:S01]  /*170b0*/  ULDC.64 UR4, c[0x0][0xae8] ;  /* 0x0002ba0000047ab9 */ /* 0x000fe20000000a00 */
[----:B------:R-:W-:Y:S01]  /*170c0*/  LOP3.LUT R3, R0, 0xfffffff8, RZ, 0xc0, !PT ;  /* 0xfffffff800037812 */ /* 0x000fe200078ec0ff */
[----:B------:R-:W-:Y:S01]  /*170d0*/  IMAD.IADD R9, R9, 0x1, R11 ;  /* 0x0000000109097824 */ /* 0x000fe200078e020b */
[----:B------:R-:W-:-:S03]  /*170e0*/  SHF.R.S32.HI R20, RZ, 0x3, R0 ;  /* 0x00000003ff147819 */ /* 0x000fc60000011400 */
[----:B------:R-:W-:Y:S02]  /*170f0*/  IMAD.IADD R3, R4, 0x1, -R3 ;  /* 0x0000000104037824 */ /* 0x000fe400078e0a03 */
[----:B------:R-:W-:-:S04]  /*17100*/  IMAD.WIDE.U32 R8, R203, UR4, R8 ;  /* 0x00000004cb087c25 */ /* 0x000fc8000f8e0008 */
[----:B------:R-:W-:Y:S02]  /*17110*/  IMAD R0, R3, 0x20, R20 ;  /* 0x0000002003007824 */ /* 0x000fe400078e0214 */
[----:B------:R-:W-:Y:S01]  /*17120*/  IMAD R9, R203, UR5, R9 ;  /* 0x00000005cb097c24 */ /* 0x000fe2000f8e0209 */
[----:B------:R-:W-:Y:S02]  /*17130*/  ULDC.64 UR4, c[0x0][0xaf0] ;  /* 0x0002bc0000047ab9 */ /* 0x000fe40000000a00 */
[----:B------:R-:W-:Y:S02]  /*17140*/  IMAD R4, R30, UR4, RZ ;  /* 0x000000041e047c24 */ /* 0x000fe4000f8e02ff */
[----:B------:R-:W-:-:S04]  /*17150*/  IMAD.WIDE.U32 R8, R33, UR4, R8 ;  /* 0x0000000421087c25 */ /* 0x000fc8000f8e0008 */
[----:B------:R-:W-:Y:S01]  /*17160*/  IMAD R11, R33, UR5, R4 ;  /* 0x00000005210b7c24 */ /* 0x000fe2000f8e0204 */
[----:B------:R-:W-:-:S03]  /*17170*/  ULDC.64 UR4, c[0x0][0xae0] ;  /* 0x0002b80000047ab9 */ /* 0x000fc60000000a00 */
[----:B------:R-:W-:Y:S02]  /*17180*/  IMAD.IADD R9, R9, 0x1, R11 ;  /* 0x0000000109097824 */ /* 0x000fe400078e020b */
[----:B--2---:R-:W-:-:S04]  /*17190*/  IMAD.IADD R10, R24, 0x1, R0 ;  /* 0x00000001180a7824 */ /* 0x004fc800078e0200 */
[----:B---3--:R-:W-:-:S04]  /*171a0*/  @P0 IMAD.HI.U32 R0, R10, R13, RZ ;  /* 0x0000000d0a000227 */ /* 0x008fc800078e00ff */
[----:B------:R-:W-:Y:S01]  /*171b0*/  IMAD.MOV.U32 R3, RZ, RZ, R10 ;  /* 0x000000ffff037224 */ /* 0x000fe200078e000a */
[----:B-1----:R-:W-:-:S04]  /*171c0*/  @P0 SHF.R.U32.HI R3, RZ, R15, R0 ;  /* 0x0000000fff030219 */ /* 0x002fc80000011600 */
        /* <DEDUP_REMOVED lines=20> */
.L_x_14742:
[----:B------:R-:W-:Y:S01]  /*17310*/  IMAD R21, R26, R21, RZ ;  /* 0x000000151a157224 */ /* 0x000fe200078e02ff */
[----:B------:R-:W-:Y:S01]  /*17320*/  BSSY B1, `(.L_x_14529) ;  /* 0x000001f000017945 */ /* 0x000fe20003800000 */
[----:B------:R-:W-:-:S05]  /*17330*/  IMAD.IADD R20, R20, 0x1, R24 ;  /* 0x0000000114147824 */ /* 0x000fca00078e0218 */
        /* <DEDUP_REMOVED lines=10> */
[----:B------:R-:W-:Y:S01]  /*173e0*/  VIADD R28, R208, 0x80 ;  /* 0x00000080d01c7836 */ /* 0x000fe20000000000 */
[----:B------:R-:W-:Y:S01]  /*173f0*/  ISETP.GE.AND P0, PT, R24, UR4, PT ;  /* 0x0000000418007c0c */ /* 0x000fe2000bf06270 */
[----:B------:R-:W-:Y:S01]  /*17400*/  VIADD R25, R208, 0xc0 ;  /* 0x000000c0d0197836 */ /* 0x000fe20000000000 */
[----:B------:R-:W-:-:S02]  /*17410*/  SHF.R.S32.HI R14, RZ, 0x1f, R208 ;  /* 0x0000001fff0e7819 */ /* 0x000fc400000114d0 */
[----:B------:R-:W-:Y:S02]  /*17420*/  SHF.R.S32.HI R29, RZ, 0x1f, R29 ;  /* 0x0000001fff1d7819 */ /* 0x000fe4000001141d */
[----:B------:R-:W-:Y:S02]  /*17430*/  SHF.R.S32.HI R28, RZ, 0x1f, R28 ;  /* 0x0000001fff1c7819 */ /* 0x000fe4000001141c */
[-C--:B---3--:R-:W-:Y:S02]  /*17440*/  @!P3 LEA R10, P5, R208, R9.reuse, 0x1 ;  /* 0x00000009d00ab211 */ /* 0x088fe400078a08ff */
        /* <DEDUP_REMOVED lines=12> */
.L_x_14530:
[----:B------:R-:W-:Y:S05]  /*17510*/  BSYNC B1 ;  /* 0x0000000000017941 */ /* 0x000fea0003800000 */
.L_x_14529:
[----:B------:R-:W-:-:S03]  /*17520*/  UMOV UR4, 0xffffffff ;  /* 0xffffffff00047882 */ /* 0x000fc60000000000 */
[----:B------:R-:W-:Y:S05]  /*17530*/  BRA.DIV UR4, `(.L_x_14531) ;  /* 0x0000009a04f87947 */ /* 0x000fea000b800000 */
[----:B--2---:R2:W0:Y:S04]  /*17540*/  SHFL.IDX PT, R3, R4, 0x1, 0x181f ;  /* 0x00381f0004037f89 */ /* 0x00442800000e0000 */
[----:B---34-:R2:W3:Y:S02]  /*17550*/  SHFL.IDX PT, R9, R0, 0x1, 0x181f ;  /* 0x00381f0000097f89 */ /* 0x0184e400000e0000 */
.L_x_14746:
        /* <DEDUP_REMOVED lines=20> */
[----:B0-----:R-:W-:Y:S02]  /*176a0*/  @!P3 LEA.HI.X R11, R208, R3, R14, 0x1, P5 ;  /* 0x00000003d00bb211 */ /* 0x001fe400028f0c0e */
[----:B------:R-:W-:-:S02]  /*176b0*/  @!P1 LEA R14, P5, R26, R9, 0x1 ;  /* 0x000000091a0e9211 */ /* 0x000fc400078a08ff */
[----:B------:R-:W-:Y:S01]  /*176c0*/  @!P2 LEA.HI.X R13, R28, R3, R29, 0x1, P4 ;  /* 0x000000031c0da211 */ /* 0x000fe200020f0c1d */
[----:B------:R4:W-:Y:S01]  /*176d0*/  @!P3 ST.E.128 desc[UR42][R10.64], RZ ;  /* 0x000000ff0a00b985 */ /* 0x0009e2000c101d2a */
[----:B------:R-:W-:Y:S02]  /*176e0*/  SHF.R.S32.HI R25, RZ, 0x1f, R25 ;  /* 0x0000001fff197819 */ /* 0x000fe40000011419 */
[----:B------:R-:W-:Y:S01]  /*176f0*/  @!P0 LEA R8, P4, R24, R9, 0x1 ;  /* 0x0000000918088211 */ /* 0x000fe200078808ff */
[----:B------:R4:W-:Y:S01]  /*17700*/  @!P2 ST.E.128 desc[UR42][R12.64], RZ ;  /* 0x000000ff0c00a985 */ /* 0x0009e2000c101d2a */
[-C--:B------:R-:W-:Y:S02]  /*17710*/  @!P1 LEA.HI.X R15, R26, R3.reuse, R27, 0x1, P5 ;  /* 0x000000031a0f9211 */ /* 0x080fe400028f0c1b */
[----:B------:R-:W-:-:S03]  /*17720*/  @!P0 LEA.HI.X R9, R24, R3, R25, 0x1, P4 ;  /* 0x0000000318098211 */ /* 0x000fc600020f0c19 */
[----:B------:R4:W-:Y:S04]  /*17730*/  @!P1 ST.E.128 desc[UR42][R14.64], RZ ;  /* 0x000000ff0e009985 */ /* 0x0009e8000c101d2a */
[----:B------:R4:W-:Y:S02]  /*17740*/  @!P0 ST.E.128 desc[UR42][R8.64], RZ ;  /* 0x000000ff08008985 */ /* 0x0009e4000c101d2a */
.L_x_14533:
[----:B------:R-:W-:Y:S05]  /*17750*/  BSYNC B1 ;  /* 0x0000000000017941 */ /* 0x000fea0003800000 */
.L_x_14532:
[----:B------:R-:W-:-:S03]  /*17760*/  UMOV UR4, 0xffffffff ;  /* 0xffffffff00047882 */ /* 0x000fc60000000000 */
[----:B------:R-:W-:Y:S05]  /*17770*/  BRA.DIV UR4, `(.L_x_14534) ;  /* 0x0000009a04b47947 */ /* 0x000fea000b800000 */
[----:B0-----:R0:W0:Y:S04]  /*17780*/  SHFL.IDX PT, R3, R4, 0x2, 0x181f ;  /* 0x00581f0004037f89 */ /* 0x00102800000e0000 */
[----:B---34-:R3:W4:Y:S02]  /*17790*/  SHFL.IDX PT, R9, R0, 0x2, 0x181f ;  /* 0x00581f0000097f89 */ /* 0x01872400000e0000 */
.L_x_14750:
[----:B------:R-:W-:Y:S01]  /*177a0*/  VIADD R8, R20, 0x40 ;  /* 0x0000004014087836 */ /* 0x000fe20000000000 */
[----:B------:R-:W-:Y:S04]  /*177b0*/  BSSY B1, `(.L_x_14535) ;  /* 0x000001e000017945 */ /* 0x000fe80003800000 */
[----:B------:R-:W-:-:S13]  /*177c0*/  ISETP.GE.AND P0, PT, R8, R21, PT ;  /* 0x000000150800720c */ /* 0x000fda0003f06270 */
[----:B------:R-:W-:Y:S05]  /*177d0*/  @P0 BRA `(.L_x_14536) ;  /* 0x00000000006c0947 */ /* 0x000fea0003800000 */
[C---:B------:R-:W-:Y:S01]  /*177e0*/  IADD3 R28, R208.reuse, 0x40, RZ ;  /* 0x00000040d01c7810 */ /* 0x040fe20007ffe0ff */
        /* <DEDUP_REMOVED lines=26> */
.L_x_14536:
[----:B------:R-:W-:Y:S05]  /*17990*/  BSYNC B1 ;  /* 0x0000000000017941 */ /* 0x000fea0003800000 */
.L_x_14535:
[----:B------:R-:W-:-:S03]  /*179a0*/  UMOV UR4, 0xffffffff ;  /* 0xffffffff00047882 */ /* 0x000fc60000000000 */
[----:B------:R-:W-:Y:S05]  /*179b0*/  BRA.DIV UR4, `(.L_x_14537) ;  /* 0x0000009a04707947 */ /* 0x000fea000b800000 */
[----:B0-----:R0:W0:Y:S04]  /*179c0*/  SHFL.IDX PT, R3, R4, 0x3, 0x181f ;  /* 0x00781f0004037f89 */ /* 0x00102800000e0000 */
[----:B----4-:R4:W0:Y:S02]  /*179d0*/  SHFL.IDX PT, R9, R0, 0x3, 0x181f ;  /* 0x00781f0000097f89 */ /* 0x01082400000e0000 */
.L_x_14754:
[----:B-1234-:R-:W-:-:S05]  /*179e0*/  VIADD R0, R20, 0x60 ;  /* 0x0000006014007836 */ /* 0x01efca0000000000 */
[----:B------:R-:W-:-:S13]  /*179f0*/  ISETP.GE.AND P0, PT, R0, R21, PT ;  /* 0x000000150000720c */ /* 0x000fda0003f06270 */
[----:B------:R-:W-:Y:S05]  /*17a00*/  @P0 BRA `(.L_x_14520) ;  /* 0x00000000006c0947 */ /* 0x000fea0003800000 */
        /* <DEDUP_REMOVED lines=14> */
[-C--:B------:R-:W-:Y:S02]  /*17af0*/  @!P3 LEA R10, P5, R208, R9.reuse, 0x1 ;  /* 0x00000009d00ab211 */ /* 0x080fe400078a08ff */
        /* <DEDUP_REMOVED lines=12> */
.L_x_14520:
[----:B------:R-:W-:Y:S05]  /*17bc0*/  BSYNC B0 ;  /* 0x0000000000007941 */ /* 0x000fea0003800000 */
.L_x_14506:
[----:B------:R-:W-:Y:S02]  /*17bd0*/  ULDC UR4, c[0x0][0xc3c] ;  /* 0x00030f0000047ab9 */ /* 0x000fe40000000800 */
[----:B------:R-:W-:-:S13]  /*17be0*/  ISETP.GE.AND P0, PT, R7, UR4, PT ;  /* 0x0000000407007c0c */ /* 0x000fda000bf06270 */
[----:B------:R-:W-:Y:S05]  /*17bf0*/  @!P0 BRA `(.L_x_14538) ;  /* 0xfffffe9c00488947 */ /* 0x000fea000383ffff */
[----:B------:R-:W-:Y:S05]  /*17c00*/  BRA `(.L_x_14366) ;  /* 0x0000007800487947 */ /* 0x000fea0003800000 */
.L_x_14364:
        /* <DEDUP_REMOVED lines=16> */
.L_x_14539:
        /* <DEDUP_REMOVED lines=43> */
.L_x_14543:
        /* <DEDUP_REMOVED lines=34> */
[----:B------:R-:W-:-:S04]  /*181e0*/  IADD3 R8, R3, R8, RZ ;  /* 0x0000000803087210 */ /* 0x000fc80007ffe0ff */
[----:B------:R-:W-:-:S13]  /*181f0*/  ISETP.GT.AND P6, PT, R8, UR6, PT ;  /* 0x0000000608007c0c */ /* 0x000fda000bfc4270 */
[----:B------:R-:W-:Y:S05]  /*18200*/  @!P6 BRA `(.L_x_14543) ;  /* 0xfffffffc006ce947 */ /* 0x000fea000383ffff */
.L_x_14541:
        /* <DEDUP_REMOVED lines=13> */
.L_x_14544:
        /* <DEDUP_REMOVED lines=62> */
.L_x_14545:
        /* <DEDUP_REMOVED lines=61> */
.L_x_14546:
[----:B------:R-:W-:-:S05]  /*18a90*/  LOP3.LUT R17, RZ, R2, RZ, 0x33, !PT ;  /* 0x00000002ff117212 */ /* 0x000fca00078e33ff */
[----:B------:R-:W-:Y:S01]  /*18aa0*/  IMAD.IADD R17, R6, 0x1, R17 ;  /* 0x0000000106117824 */ /* 0x000fe200078e0211 */
[----:B------:R-:W-:Y:S06]  /*18ab0*/  BRA `(.L_x_14547) ;  /* 0x00000000000c7947 */ /* 0x000fec0003800000 */
.L_x_14542:
[----:B------:R-:W-:Y:S02]  /*18ac0*/  IMAD.MOV.U32 R17, RZ, RZ, RZ ;  /* 0x000000ffff117224 */ /* 0x000fe400078e00ff */
[----:B------:R-:W-:Y:S02]  /*18ad0*/  IMAD.U32 R16, RZ, RZ, UR6 ;  /* 0x00000006ff107e24 */ /* 0x000fe4000f8e00ff */
[----:B------:R-:W-:-:S07]  /*18ae0*/  IMAD.MOV.U32 R18, RZ, RZ, RZ ;  /* 0x000000ffff127224 */ /* 0x000fce00078e00ff */
.L_x_14547:
[----:B------:R-:W-:-:S13]  /*18af0*/  ISETP.NE.AND P0, PT, R7, RZ, PT ;  /* 0x000000ff0700720c */ /* 0x000fda0003f05270 */
[----:B------:R-:W0:Y:S01]  /*18b00*/  @!P0 S2R R3, SR_CgaCtaId ;  /* 0x0000000000038919 */ /* 0x000e220000008800 */
[----:B------:R-:W-:-:S04]  /*18b10*/  @!P0 MOV R2, 0x400 ;  /* 0x0000040000028802 */ /* 0x000fc80000000f00 */
[----:B0-----:R-:W-:-:S05]  /*18b20*/  @!P0 LEA R2, R3, R2, 0x18 ;  /* 0x0000000203028211 */ /* 0x001fca00078ec0ff */
[----:B------:R1:W-:Y:S01]  /*18b30*/  @!P0 STS.128 [R2+0x228d0], R16 ;  /* 0x0228d01002008388 */ /* 0x0003e20000000c00 */
[----:B------:R-:W-:Y:S06]  /*18b40*/  BAR.ARV 0x5, 0x180 ;  /* 0x0146000000007b1d */ /* 0x000fec0000002000 */
.L_x_14540:
        /* <DEDUP_REMOVED lines=18> */
[----:B------:R-:W-:-:S02]  /*18c70*/  SHF.R.U32.HI R3, RZ, 0x3, R5 ;  /* 0x00000003ff037819 */ /* 0x000fc40000011605 */
[----:B------:R-:W-:Y:S02]  /*18c80*/  CS2R R24, SRZ ;  /* 0x0000000000187805 */ /* 0x000fe4000001ff00 */
[----:B------:R-:W-:Y:S01]  /*18c90*/  LOP3.LUT R29, R4, 0x200, R29, 0xf8, !PT ;  /* 0x00000200041d7812 */ /* 0x000fe200078ef81d */
[----:B------:R-:W-:Y:S01]  /*18ca0*/  IMAD.MOV.U32 R26, RZ, RZ, 0x1 ;  /* 0x00000001ff1a7424 */ /* 0x000fe200078e00ff */
[----:B------:R-:W-:Y:S01]  /*18cb0*/  LOP3.LUT R3, R3, 0x70, R0, 0xf8, !PT ;  /* 0x0000007003037812 */ /* 0x000fe200078ef800 */
[----:B------:R-:W-:Y:S01]  /*18cc0*/  ULDC.64 UR40, c[0x0][0x198] ;  /* 0x0000660000287ab9 */ /* 0x000fe20000000a00 */
[C---:B------:R-:W-:Y:S01]  /*18cd0*/  LOP3.LUT R0, R2.reuse, 0x40, RZ, 0xfc, !PT ;  /* 0x0000004002007812 */ /* 0x040fe200078efcff */
[----:B------:R-:W-:Y:S01]  /*18ce0*/  ULOP3.LUT UR38, UR36, 0x2, URZ, 0xfc, !UPT ;  /* 0x0000000224267892 */ /* 0x000fe2000f8efc3f */
[C---:B------:R-:W-:Y:S01]  /*18cf0*/  LOP3.LUT R3, R2.reuse, 0x80, RZ, 0xfc, !PT ;  /* 0x0000008002037812 */ /* 0x040fe200078efcff */
[----:B------:R-:W-:Y:S01]  /*18d00*/  ULDC UR37, c[0x0][0xc] ;  /* 0x0000030000257ab9 */ /* 0x000fe20000000800 */
[----:B------:R-:W-:Y:S01]  /*18d10*/  LOP3.LUT R2, R2, 0xc0, RZ, 0xfc, !PT ;  /* 0x000000c002027812 */ /* 0x000fe200078efcff */
[----:B0-----:R-:W-:-:S06]  /*18d20*/  ULEA UR4, UR5, UR4, 0x18 ;  /* 0x0000000405047291 */ /* 0x001fcc000f8ec03f */
[----:B------:R-:W-:-:S05]  /*18d30*/  IMAD.U32 R22, RZ, RZ, UR4 ;  /* 0x00000004ff167e24 */ /* 0x000fca000f8e00ff */
[----:B------:R-:W-:-:S05]  /*18d40*/  LEA R0, R29, R22, 0x1 ;  /* 0x000000161d007211 */ /* 0x000fca00078e08ff */
[----:B------:R1:W-:Y:S02]  /*18d50*/  STL [R1+0x4], R0 ;  /* 0x0000040001007387 */ /* 0x0003e40000100800 */
.L_x_14651:
[----:B------:R-:W0:Y:S02]  /*18d60*/  LDC.64 R2, c[0x0][0xc88] ;  /* 0x00032200ff027b82 */ /* 0x000e240000000a00 */
[----:B0-----:R-:W-:-:S05]  /*18d70*/  IMAD.WIDE R2, R19, 0x4, R2 ;  /* 0x0000000413027825 */ /* 0x001fca00078e0202 */
[----:B-1----:R-:W1:Y:S01]  /*18d80*/  LDG.E R35, desc[UR42][R2.64] ;  /* 0x0000002a02237981 */ /* 0x002e62000c1e1900 */
[----:B------:R-:W-:Y:S05]  /*18d90*/  YIELD ;  /* 0x0000000000007946 */ /* 0x000fea0003800000 */
[----:B------:R-:W-:Y:S01]  /*18da0*/  ULDC.64 UR4, c[0x0][0xa28] ;  /* 0x00028a0000047ab9 */ /* 0x000fe20000000a00 */
[----:B------:R-:W-:Y:S01]  /*18db0*/  IMAD.MOV.U32 R31, RZ, RZ, RZ ;  /* 0x000000ffff1f7224 */ /* 0x000fe200078e00ff */
[----:B------:R-:W-:Y:S01]  /*18dc0*/  ISETP.NE.U32.AND P0, PT, RZ, UR4, PT ;  /* 0x00000004ff007c0c */ /* 0x000fe2000bf05070 */
[----:B---34-:R-:W-:Y:S01]  /*18dd0*/  IMAD.MOV.U32 R6, RZ, RZ, RZ ;  /* 0x000000ffff067224 */ /* 0x018fe200078e00ff */
        /* <DEDUP_REMOVED lines=21> */
[----:B--2---:R-:W2:Y:S01]  /*18f30*/  @P0 LDG.E R6, desc[UR42][R2.64] ;  /* 0x0000002a02060981 */ /* 0x004ea2000c1e1900 */
        /* <DEDUP_REMOVED lines=22> */
[----:B0-----:R-:W2:Y:S04]  /*190a0*/  LDG.E R8, desc[UR42][R2.64] ;  /* 0x0000002a02087981 */ /* 0x001ea8000c1e1900 */
[----:B------:R-:W2:Y:S02]  /*190b0*/  LDG.E R7, desc[UR42][R2.64+0x4] ;  /* 0x0000042a02077981 */ /* 0x000ea4000c1e1900 */
[----:B--2---:R-:W-:-:S05]  /*190c0*/  IMAD.IADD R11, R7, 0x1, -R8 ;  /* 0x00000001070b7824 */ /* 0x004fca00078e0a08 */
[----:B------:R1:W-:Y:S02]  /*190d0*/  STL [R1+0xc], R11 ;  /* 0x00000c0b01007387 */ /* 0x0003e40000100800 */
.L_x_14549:
        /* <DEDUP_REMOVED lines=14> */
.L_x_14550:
        /* <DEDUP_REMOVED lines=9> */
.L_x_14551:
        /* <DEDUP_REMOVED lines=13> */
[----:B------:R-:W-:Y:S02]  /*19320*/  VIADD R2, R2, 0x7f ;  /* 0x0000007f02027836 */ /* 0x000fe40000000000 */
[----:B------:R-:W-:Y:S01]  /*19330*/  VIADD R5, R7, 0x5f ;  /* 0x0000005f07057836 */ /* 0x000fe20000000000 */
[----:B------:R2:W-:Y:S01]  /*19340*/  STL [R1], R7 ;  /* 0x0000000701007387 */ /* 0x0005e20000100800 */
[----:B0-----:R-:W-:-:S04]  /*19350*/  @P0 IMAD.HI.U32 R4, R2, R4, RZ ;  /* 0x0000000402040227 */ /* 0x001fc800078e00ff */
[----:B------:R-:W-:Y:S01]  /*19360*/  IMAD.HI R5, R5, 0x2aaaaaab, RZ ;  /* 0x2aaaaaab05057827 */ /* 0x000fe200078e02ff */
[----:B---3--:R-:W-:Y:S02]  /*19370*/  @P0 SHF.R.U32.HI R2, RZ, R3, R4 ;  /* 0x00000003ff020219 */ /* 0x008fe40000011604 */
[----:B------:R-:W-:Y:S02]  /*19380*/  SHF.R.U32.HI R4, RZ, 0x10, R8 ;  /* 0x00000010ff047819 */ /* 0x000fe40000011608 */
[----:B--2---:R-:W-:Y:S02]  /*19390*/  IADD3 R7, R7, 0x60, -R11 ;  /* 0x0000006007077810 */ /* 0x004fe40007ffe80b */
[----:B------:R-:W-:-:S03]  /*193a0*/  SHF.R.U32.HI R3, RZ, 0x1f, R5 ;  /* 0x0000001fff037819 */ /* 0x000fc60000011605 */
[----:B------:R-:W-:Y:S01]  /*193b0*/  IMAD.IADD R2, R7, 0x1, R2 ;  /* 0x0000000107027824 */ /* 0x000fe200078e0202 */
[----:B------:R-:W-:-:S03]  /*193c0*/  LEA.HI.SX32 R5, R5, R3, 0x1c ;  /* 0x0000000305057211 */ /* 0x000fc600078fe2ff */
[----:B------:R-:W-:-:S05]  /*193d0*/  IMAD.HI R2, R2, 0x2aaaaaab, RZ ;  /* 0x2aaaaaab02027827 */ /* 0x000fca00078e02ff */
[----:B------:R-:W-:-:S04]  /*193e0*/  SHF.R.U32.HI R3, RZ, 0x1f, R2 ;  /* 0x0000001fff037819 */ /* 0x000fc80000011602 */
[----:B------:R-:W-:-:S04]  /*193f0*/  LEA.HI.SX32 R3, R2, R3, 0x1c ;  /* 0x0000000302037211 */ /* 0x000fc800078fe2ff */
[----:B------:R-:W-:-:S04]  /*19400*/  VIMNMX R10, R5, R3, PT ;  /* 0x00000003050a7248 */ /* 0x000fc80003fe0100 */
[----:B------:R-:W-:-:S13]  /*19410*/  ISETP.GE.AND P0, PT, R10, 0x1, PT ;  /* 0x000000010a00780c */ /* 0x000fda0003f06270 */
[----:B------:R-:W-:Y:S05]  /*19420*/  @!P0 BRA `(.L_x_14553) ;  /* 0x0000000000708947 */ /* 0x000fea0003800000 */
[----:B------:R-:W-:Y:S01]  /*19430*/  ISETP.NE.AND P0, PT, R4, RZ, PT ;  /* 0x000000ff0400720c */ /* 0x000fe20003f05270 */
[----:B------:R-:W-:-:S03]  /*19440*/  ULDC UR4, c[0x0][0x9f0] ;  /* 0x00027c0000047ab9 */ /* 0x000fc60000000800 */
[----:B------:R-:W-:-:S04]  /*19450*/  SEL R8, R4, UR4, P0 ;  /* 0x0000000404087c07 */ /* 0x000fc80008000000 */
[----:B------:R-:W-:Y:S02]  /*19460*/  IABS R12, R8 ;  /* 0x00000008000c7213 */ /* 0x000fe40000000000 */
[----:B-1----:R-:W-:Y:S02]  /*19470*/  IADD3 R11, R8, -0x1, R10 ;  /* 0xffffffff080b7810 */ /* 0x002fe40007ffe00a */
        /* <DEDUP_REMOVED lines=23> */
.L_x_14553:
[----:B------:R-:W-:Y:S05]  /*195f0*/  BSYNC B0 ;  /* 0x0000000000007941 */ /* 0x000fea0003800000 */
.L_x_14552:
        /* <DEDUP_REMOVED lines=25> */
.L_x_14757:
[----:B--2---:R-:W-:Y:S02]  /*19790*/  ISETP.NE.AND P0, PT, R14, RZ, PT ;  /* 0x000000ff0e00720c */ /* 0x004fe40003f05270 */
[----:B------:R-:W-:-:S11]  /*197a0*/  PLOP3.LUT P6, PT, PT, PT, PT, 0x8, 0x0 ;  /* 0x000000000000781c */ /* 0x000fd60003fce170 */
[----:B------:R-:W-:Y:S05]  /*197b0*/  @P0 BRA `(.L_x_14557) ;  /* 0x00000000000c0947 */ /* 0x000fea0003800000 */
[----:B------:R-:W-:-:S03]  /*197c0*/  UMOV UR4, 0xffffffff ;  /* 0xffffffff00047882 */ /* 0x000fc60000000000 */
[----:B------:R-:W-:Y:S05]  /*197d0*/  BRA.DIV UR4, `(.L_x_14558) ;  /* 0x0000007e04687947 */ /* 0x000fea000b800000 */
[----:B------:R-:W-:-:S13]  /*197e0*/  ELECT P6, URZ, PT ;  /* 0x00000000003f782f */ /* 0x000fda00038c0000 */
.L_x_14557:
[----:B0-----:R-:W2:Y:S01]  /*197f0*/  LDL R3, [R1+0x24] ;  /* 0x0000240001037983 */ /* 0x001ea20000100800 */
[----:B------:R-:W-:Y:S01]  /*19800*/  BSSY B1, `(.L_x_14559) ;  /* 0x0000008000017945 */ /* 0x000fe20003800000 */
[----:B--2---:R-:W-:-:S04]  /*19810*/  IADD3 R3, R3, 0x1, RZ ;  /* 0x0000000103037810 */ /* 0x004fc80007ffe0ff */
[----:B------:R-:W-:-:S04]  /*19820*/  LEA.HI R9, R3, R3, RZ, 0x1 ;  /* 0x0000000303097211 */ /* 0x000fc800078f08ff */
[----:B------:R-:W-:-:S05]  /*19830*/  LOP3.LUT R9, R9, 0xfffffffe, RZ, 0xc0, !PT ;  /* 0xfffffffe09097812 */ /* 0x000fca00078ec0ff */
[----:B------:R-:W-:-:S05]  /*19840*/  IMAD.IADD R3, R3, 0x1, -R9 ;  /* 0x0000000103037824 */ /* 0x000fca00078e0a09 */
[----:B------:R-:W-:-:S04]  /*19850*/  SHF.L.U32 R3, R3, 0x1f, RZ ;  /* 0x0000001f03037819 */ /* 0x000fc800000006ff */
[----:B------:R-:W0:Y:S02]  /*19860*/  SYNCS.PHASECHK.TRANS64.TRYWAIT P0, [R22+URZ+0x22820], R3 ;  /* 0x02282003160075a7 */ /* 0x000e24000800017f */
[----:B0-----:R-:W-:Y:S05]  /*19870*/  @!P0 BRA `(.L_x_14560) ;  /* 0x0000007c00608947 */ /* 0x001fea0003800000 */
.L_x_14760:
[----:B------:R-:W-:Y:S05]  /*19880*/  BSYNC B1 ;  /* 0x0000000000017941 */ /* 0x000fea0003800000 */
.L_x_14559:
        /* <DEDUP_REMOVED lines=10> */
.L_x_14761:
[----:B------:R-:W-:Y:S05]  /*19930*/  BSYNC B2 ;  /* 0x0000000000027941 */ /* 0x000fea0003800000 */
.L_x_14563:
[----:B------:R-:W-:Y:S04]  /*19940*/  BSSY B2, `(.L_x_14565) ;  /* 0x0000009000027945 */ /* 0x000fe80003800000 */
[----:B------:R-:W-:Y:S05]  /*19950*/  @P1 BRA `(.L_x_14566) ;  /* 0x00000000001c1947 */ /* 0x000fea0003800000 */
[----:B-1----:R-:W1:Y:S01]  /*19960*/  S2R R11, SR_TID.X ;  /* 0x00000000000b7919 */ /* 0x002e620000002100 */
[----:B------:R-:W-:-:S04]  /*19970*/  IMAD.MOV.U32 R10, RZ, RZ, 0x3000 ;  /* 0x00003000ff0a7424 */ /* 0x000fc800078e00ff */
[----:B------:R2:W-:Y:S01]  /*19980*/  SYNCS.ARRIVE.TRANS64 RZ, [R3+URZ+0x22890], R10 ;  /* 0x0228900a03ff79a7 */ /* 0x0005e2000800003f */
[----:B-1----:R-:W-:-:S04]  /*19990*/  LOP3.LUT R11, R11, 0x1f, RZ, 0xc0, !PT ;  /* 0x0000001f0b0b7812 */ /* 0x002fc800078ec0ff */
[----:B------:R-:W-:-:S13]  /*199a0*/  ISETP.NE.AND P0, PT, R11, RZ, PT ;  /* 0x000000ff0b00720c */ /* 0x000fda0003f05270 */
[----:B--2---:R-:W-:Y:S05]  /*199b0*/  @!P0 BRA `(.L_x_14566) ;  /* 0x0000000000048947 */ /* 0x004fea0003800000 */
[----:B------:R-:W-:Y:S01]  /*199c0*/  BPT.TRAP 0x1 ;  /* 0x000000040000795c */ /* 0x000fe20000300000 */
.L_x_14566:
[----:B------:R-:W-:Y:S05]  /*199d0*/  BSYNC B2 ;  /* 0x0000000000027941 */ /* 0x000fea0003800000 */
.L_x_14565:
[----:B------:R-:W-:Y:S01]  /*199e0*/  IMAD.MOV.U32 R14, RZ, RZ, RZ ;  /* 0x000000ffff0e7224 */ /* 0x000fe200078e00ff */
[----:B------:R-:W-:Y:S01]  /*199f0*/  UIADD3 UR4, UP0, UR40, 0x570, URZ ;  /* 0x0000057028047890 */ /* 0x000fe2000ff1e03f */
[----:B------:R-:W-:Y:S01]  /*19a00*/  IMAD R10, R2, 0x60, R0 ;  /* 0x00000060020a7824 */ /* 0x000fe200078e0200 */
[----:B------:R-:W-:Y:S01]  /*19a10*/  PLOP3.LUT P0, PT, PT, PT, PT, 0x80, 0x0 ;  /* 0x000000000000781c */ /* 0x000fe20003f0f070 */
[----:B-1----:R-:W-:Y:S01]  /*19a20*/  IMAD R11, R24, 0x3000, R22 ;  /* 0x00003000180b7824 */ /* 0x002fe200078e0216 */
[----:B------:R-:W-:Y:S01]  /*19a30*/  R2UR UR10, R14 ;  /* 0x000000000e0a72ca */ /* 0x000fe200000e0000 */
[----:B------:R-:W-:Y:S01]  /*19a40*/  VIADD R10, R10, 0xffffffa0 ;  /* 0xffffffa00a0a7836 */ /* 0x000fe20000000000 */
[----:B------:R-:W-:Y:S01]  /*19a50*/  UIADD3.X UR5, URZ, UR41, URZ, UP0, !UPT ;  /* 0x000000293f057290 */ /* 0x000fe200087fe43f */
[----:B------:R-:W-:Y:S01]  /*19a60*/  VIADD R11, R11, 0x1c400 ;  /* 0x0001c4000b0b7836 */ /* 0x000fe20000000000 */
[----:B------:R-:W-:Y:S01]  /*19a70*/  UMOV UR6, 0x0 ;  /* 0x0000000000067882 */ /* 0x000fe20000000000 */
[----:B------:R-:W-:Y:S01]  /*19a80*/  VIADD R12, R3, 0x22890 ;  /* 0x00022890030c7836 */ /* 0x000fe20000000000 */
[----:B------:R-:W-:-:S09]  /*19a90*/  UMOV UR7, 0x12f00000 ;  /* 0x12f0000000077882 */ /* 0x000fd20000000000 */
.L_x_14567:
        /* <DEDUP_REMOVED lines=13> */
.L_x_14762:
[----:B------:R-:W-:Y:S05]  /*19b70*/  BSYNC B2 ;  /* 0x0000000000027941 */ /* 0x000fea0003800000 */
.L_x_14568:
        /* <DEDUP_REMOVED lines=11> */
.L_x_14571:
[----:B------:R-:W-:Y:S05]  /*19c30*/  BSYNC B2 ;  /* 0x0000000000027941 */ /* 0x000fea0003800000 */
.L_x_14570:
        /* <DEDUP_REMOVED lines=9> */
.L_x_14572:
        /* <DEDUP_REMOVED lines=15> */
.L_x_14573:
        /* <DEDUP_REMOVED lines=15> */
.L_x_14574:
        /* <DEDUP_REMOVED lines=15> */
.L_x_14575:
        /* <DEDUP_REMOVED lines=10> */
.L_x_14562:
[----:B------:R-:W-:Y:S05]  /*1a040*/  BSYNC B1 ;  /* 0x0000000000017941 */ /* 0x000fea0003800000 */
.L_x_14561:
        /* <DEDUP_REMOVED lines=9> */
.L_x_14591:
[----:B------:R-:W-:Y:S05]  /*1a0e0*/  YIELD ;  /* 0x0000000000007946 */ /* 0x000fea0003800000 */
[----:B------:R-:W-:Y:S04]  /*1a0f0*/  BSSY B1, `(.L_x_14576) ;  /* 0x000007a000017945 */ /* 0x000fe80003800000 */
[----:B------:R-:W-:Y:S05]  /*1a100*/  @!P6 BRA `(.L_x_14577) ;  /* 0x0000000400e0e947 */ /* 0x000fea0003800000 */
[----:B------:R-:W-:Y:S01]  /*1a110*/  IMAD R9, R24, 0x8, R22 ;  /* 0x0000000818097824 */ /* 0x000fe200078e0216 */
[----:B------:R-:W-:Y:S01]  /*1a120*/  SHF.L.U32 R2, R27, 0x1f, RZ ;  /* 0x0000001f1b027819 */ /* 0x000fe200000006ff */
[----:B0-----:R-:W0:Y:S01]  /*1a130*/  S2R R3, SR_TID.X ;  /* 0x0000000000037919 */ /* 0x001e220000002100 */
[----:B------:R-:W-:Y:S02]  /*1a140*/  BSSY B2, `(.L_x_14578) ;  /* 0x0000005000027945 */ /* 0x000fe40003800000 */
[----:B------:R-:W2:Y:S01]  /*1a150*/  SYNCS.PHASECHK.TRANS64.TRYWAIT P1, [R9+URZ+0x228a0], R2 ;  /* 0x0228a002090075a7 */ /* 0x000ea2000802017f */
[----:B0-----:R-:W-:-:S04]  /*1a160*/  LOP3.LUT R3, R3, 0x7f, RZ, 0xc0, !PT ;  /* 0x0000007f03037812 */ /* 0x001fc800078ec0ff */
[----:B------:R-:W-:Y:S01]  /*1a170*/  ISETP.NE.AND P2, PT, R3, RZ, PT ;  /* 0x000000ff0300720c */ /* 0x000fe20003f45270 */
[----:B--2---:R-:W-:-:S12]  /*1a180*/  @!P1 BRA `(.L_x_14579) ;  /* 0x0000007400589947 */ /* 0x004fd80003800000 */
.L_x_14763:
[----:B------:R-:W-:Y:S05]  /*1a190*/  BSYNC B2 ;  /* 0x0000000000027941 */ /* 0x000fea0003800000 */
.L_x_14578:
        /* <DEDUP_REMOVED lines=9> */
.L_x_14581:
[----:B------:R-:W-:Y:S05]  /*1a230*/  BSYNC B2 ;  /* 0x0000000000027941 */ /* 0x000fea0003800000 */
.L_x_14580:
        /* <DEDUP_REMOVED lines=10> */
[----:B------:R-:W-:-:S10]  /*1a2e0*/  UMOV UR7, 0x12f00000 ;  /* 0x12f0000000077882 */ /* 0x000fd40000000000 */
.L_x_14582:
        /* <DEDUP_REMOVED lines=13> */
.L_x_14764:
[----:B------:R-:W-:Y:S05]  /*1a3c0*/  BSYNC B2 ;  /* 0x0000000000027941 */ /* 0x000fea0003800000 */
.L_x_14583:
        /* <DEDUP_REMOVED lines=11> */
.L_x_14586:
[----:B------:R-:W-:Y:S05]  /*1a480*/  BSYNC B2 ;  /* 0x0000000000027941 */ /* 0x000fea0003800000 */
.L_x_14585:
        /* <DEDUP_REMOVED lines=9> */
.L_x_14587:
        /* <DEDUP_REMOVED lines=15> */
.L_x_14588:
        /* <DEDUP_REMOVED lines=15> */
.L_x_14589:
        /* <DEDUP_REMOVED lines=11> */
[----:B------:R-:W-:Y:S01]  /*1a7b0*/  UMOV UR10, 0xc0 ;  /* 0x000000c0000a7882 */ /* 0x000fe20000000000 */
[----:B------:R-:W-:Y:S02]  /*1a7c0*/  R2UR UR7, R3 ;  /* 0x00000000030772ca */ /* 0x000fe400000e0000 */
[----:B------:R-:W-:Y:S02]  /*1a7d0*/  PLOP3.LUT P1, PT, PT, PT, PT, 0x80, 0x0 ;  /* 0x000000000000781c */ /* 0x000fe40003f2f070 */
[----:B------:R-:W-:-:S11]  /*1a7e0*/  IADD3 R10, R10, 0x9400, RZ ;  /* 0x000094000a0a7810 */ /* 0x000fd60007ffe0ff */
.L_x_14590:
        /* <DEDUP_REMOVED lines=10> */
.L_x_14577:
[----:B------:R-:W-:Y:S05]  /*1a890*/  BSYNC B1 ;  /* 0x0000000000017941 */ /* 0x000fea0003800000 */
.L_x_14576:
        /* <DEDUP_REMOVED lines=8> */
.L_x_14555:
[----:B------:R-:W-:Y:S05]  /*1a920*/  BSYNC B0 ;  /* 0x0000000000007941 */ /* 0x000fea0003800000 */
.L_x_14554:
[----:B------:R-:W2:Y:S01]  /*1a930*/  LDC R0, c[0x0][0x448] ;  /* 0x00011200ff007b82 */ /* 0x000ea20000000800 */
[----:B------:R-:W-:Y:S01]  /*1a940*/  LEA R2, R17, 0x7f, 0x7 ;  /* 0x0000007f11027811 */ /* 0x000fe200078e38ff */
[----:B------:R-:W-:Y:S06]  /*1a950*/  @!P0 WARPSYNC.ALL ;  /* 0x0000000000008948 */ /* 0x000fec0003800000 */
[----:B------:R-:W-:Y:S01]  /*1a960*/  @!P0 BAR.SYNC.DEFER_BLOCKING 0xc, 0x180 ;  /* 0x0306000000008b1d */ /* 0x000fe20000010000 */
[----:B------:R-:W-:-:S05]  /*1a970*/  ISETP.NE.AND P2, PT, R4, RZ, PT ;  /* 0x000000ff0400720c */ /* 0x000fca0003f45270 */
[----:B------:R-:W-:Y:S08]  /*1a980*/  BSSY B0, `(.L_x_14592) ;  /* 0x0000029000007945 */ /* 0x000ff00003800000 */
[----:B------:R-:W3:Y:S01]  /*1a990*/  @!P2 LDC R4, c[0x0][0x9f0] ;  /* 0x00027c00ff04ab82 */ /* 0x000ee20000000800 */
[----:B--2---:R-:W-:-:S13]  /*1a9a0*/  ISETP.NE.AND P1, PT, R0, 0x1, PT ;  /* 0x000000010000780c */ /* 0x004fda0003f25270 */
[----:B0-----:R-:W0:Y:S08]  /*1a9b0*/  @P1 LDC R3, c[0x0][0x44c] ;  /* 0x00011300ff031b82 */ /* 0x001e300000000800 */
[----:B------:R-:W2:Y:S01]  /*1a9c0*/  @P1 LDC R0, c[0x0][0x450] ;  /* 0x00011400ff001b82 */ /* 0x000ea20000000800 */
[----:B0-----:R-:W-:-:S05]  /*1a9d0*/  @P1 IMAD.HI.U32 R3, R2, R3, RZ ;  /* 0x0000000302031227 */ /* 0x001fca00078e00ff */
[----:B--2---:R-:W-:-:S05]  /*1a9e0*/  @P1 SHF.R.U32.HI R2, RZ, R0, R3 ;  /* 0x00000000ff021219 */ /* 0x004fca0000011603 */
[----:B------:R-:W-:-:S04]  /*1a9f0*/  IMAD.IADD R2, R7, 0x1, R2 ;  /* 0x0000000107027824 */ /* 0x000fc800078e0202 */
[----:B------:R-:W-:-:S05]  /*1aa00*/  IMAD.HI R2, R2, 0x2aaaaaab, RZ ;  /* 0x2aaaaaab02027827 */ /* 0x000fca00078e02ff */
[----:B------:R-:W-:-:S04]  /*1aa10*/  SHF.R.U32.HI R3, RZ, 0x1f, R2 ;  /* 0x0000001fff037819 */ /* 0x000fc80000011602 */
[----:B------:R-:W-:Y:S01]  /*1aa20*/  LEA.HI.SX32 R2, R2, R3, 0x1c ;  /* 0x0000000302027211 */ /* 0x000fe200078fe2ff */
[----:B------:R-:W-:-:S03]  /*1aa30*/  IMAD.MOV.U32 R3, RZ, RZ, RZ ;  /* 0x000000ffff037224 */ /* 0x000fc600078e00ff */
[----:B------:R-:W-:-:S04]  /*1aa40*/  VIMNMX R5, R5, R2, PT ;  /* 0x0000000205057248 */ /* 0x000fc80003fe0100 */
[----:B------:R-:W-:-:S13]  /*1aa50*/  ISETP.GE.AND P1, PT, R5, 0x1, PT ;  /* 0x000000010500780c */ /* 0x000fda0003f26270 */
[----:B---3--:R-:W-:Y:S05]  /*1aa60*/  @!P1 BRA `(.L_x_14593) ;  /* 0x0000000000689947 */ /* 0x008fea0003800000 */
        /* <DEDUP_REMOVED lines=26> */
.L_x_14593:
[----:B------:R-:W-:Y:S05]  /*1ac10*/  BSYNC B0 ;  /* 0x0000000000007941 */ /* 0x000fea0003800000 */
.L_x_14592:
        /* <DEDUP_REMOVED lines=21> */
[----:B0-----:R-:W-:Y:S01]  /*1ad70*/  IADD3 R16, R0, UR37, R7 ;  /* 0x0000002500107c10 */ /* 0x001fe2000fffe007 */
[----:B------:R-:W-:Y:S06]  /*1ad80*/  BRA `(.L_x_14596) ;  /* 0x0000003000f87947 */ /* 0x000fec0003800000 */
.L_x_14595:
        /* <DEDUP_REMOVED lines=14> */
[----:B-1----:R-:W-:Y:S02]  /*1ae70*/  IMAD.U32 R11, RZ, RZ, UR5 ;  /* 0x00000005ff0b7e24 */ /* 0x002fe4000f8e00ff */
[----:B------:R-:W-:Y:S02]  /*1ae80*/  IMAD.MOV.U32 R8, RZ, RZ, 0x70 ;  /* 0x00000070ff087424 */ /* 0x000fe400078e00ff */
[----:B------:R-:W-:Y:S02]  /*1ae90*/  IMAD.MOV.U32 R12, RZ, RZ, 0x1 ;  /* 0x00000001ff0c7424 */ /* 0x000fe400078e00ff */
[----:B------:R-:W-:-:S07]  /*1aea0*/  IMAD.MOV.U32 R13, RZ, RZ, RZ ;  /* 0x000000ffff0d7224 */ /* 0x000fce00078e00ff */
[----:B------:R-:W-:-:S07]  /*1aeb0*/  LEPC R20, `(.L_x_14598) ;  /* 0x000000001014794e */ /* 0x000fce0000000000 */
[----:B0-----:R-:W-:Y:S05]  /*1aec0*/  CALL.ABS.NOINC R2 ;  /* 0x0000000002007343 */ /* 0x001fea0003c00000 */
.L_x_14598:
[----:B------:R-:W-:Y:S05]  /*1aed0*/  BSYNC B6 ;  /* 0x0000000000067941 */ /* 0x000fea0003800000 */
.L_x_14597:
        /* <DEDUP_REMOVED lines=10> */
[----:B-1----:R-:W-:Y:S01]  /*1af80*/  MOV R11, UR5 ;  /* 0x00000005000b7c02 */ /* 0x002fe20008000f00 */
        /* <DEDUP_REMOVED lines=8> */
[----:B--2---:R-:W-:Y:S05]  /*1b010*/  CALL.ABS.NOINC R2 ;  /* 0x0000000002007343 */ /* 0x004fea0003c00000 */
.L_x_14601:
        /* <DEDUP_REMOVED lines=15> */
.L_x_14600:
[----:B------:R-:W-:Y:S05]  /*1b110*/  BSYNC B6 ;  /* 0x0000000000067941 */ /* 0x000fea0003800000 */
.L_x_14599:
[----:B------:R-:W2:Y:S01]  /*1b120*/  LDL R2, [R1+0x20] ;  /* 0x0000200001027983 */ /* 0x000ea20000100800 */
[----:B------:R-:W-:Y:S01]  /*1b130*/  ULDC.64 UR4, c[0x0][0x9f8] ;  /* 0x00027e0000047ab9 */ /* 0x000fe20000000a00 */
[----:B------:R-:W0:Y:S02]  /*1b140*/  LDC R8, c[0x0][0x430] ;  /* 0x00010c00ff087b82 */ /* 0x000e240000000800 */
[----:B------:R-:W3:Y:S01]  /*1b150*/  LDL R20, [R1] ;  /* 0x0000000001147983 */ /* 0x000ee20000100800 */
[----:B------:R-:W-:Y:S01]  /*1b160*/  ISETP.NE.U32.AND P0, PT, RZ, UR4, PT ;  /* 0x00000004ff007c0c */ /* 0x000fe2000bf05070 */
[----:B------:R-:W4:Y:S03]  /*1b170*/  S2R R21, SR_TID.X ;  /* 0x0000000000157919 */ /* 0x000f260000002100 */
[----:B------:R-:W-:-:S13]  /*1b180*/  ISETP.NE.AND.EX P0, PT, RZ, UR5, PT, P0 ;  /* 0x00000005ff007c0c */ /* 0x000fda000bf05300 */
[----:B------:R-:W-:Y:S01]  /*1b190*/  @P0 IADD3 R32, P1, R32, UR4, RZ ;  /* 0x0000000420200c10 */ /* 0x000fe2000ff3e0ff */
[----:B------:R-:W-:Y:S01]  /*1b1a0*/  IMAD.U32 R9, RZ, RZ, UR38 ;  /* 0x00000026ff097e24 */ /* 0x000fe2000f8e00ff */
[----:B------:R-:W1:Y:S01]  /*1b1b0*/  S2R R10, SR_TID.X ;  /* 0x00000000000a7919 */ /* 0x000e620000002100 */
[----:B------:R-:W-:Y:S01]  /*1b1c0*/  ULDC UR4, c[0x0][0x2f4] ;  /* 0x0000bd0000047ab9 */ /* 0x000fe20000000800 */
[----:B------:R-:W-:Y:S01]  /*1b1d0*/  @P0 IADD3.X R33, R33, UR5, RZ, P1, !PT ;  /* 0x0000000521210c10 */ /* 0x000fe20008ffe4ff */
[----:B------:R-:W-:-:S04]  /*1b1e0*/  ULDC UR5, c[0x0][0x320] ;  /* 0x0000c80000057ab9 */ /* 0x000fc80000000800 */
[----:B------:R-:W3:Y:S01]  /*1b1f0*/  @P0 LDG.E R28, desc[UR42][R32.64] ;  /* 0x0000002a201c0981 */ /* 0x000ee2000c1e1900 */
[----:B----4-:R-:W-:-:S04]  /*1b200*/  LOP3.LUT R21, R21, 0x7f, RZ, 0xc0, !PT ;  /* 0x0000007f15157812 */ /* 0x010fc800078ec0ff */
[----:B------:R-:W-:Y:S02]  /*1b210*/  SHF.R.U32.HI R34, RZ, 0x3, R21 ;  /* 0x00000003ff227819 */ /* 0x000fe40000011615 */
[----:B------:R-:W4:Y:S01]  /*1b220*/  S2R R21, SR_TID.X ;  /* 0x0000000000157919 */ /* 0x000f220000002100 */
[----:B0-----:R-:W-:-:S13]  /*1b230*/  ISETP.NE.AND P1, PT, R8, 0x1, PT ;  /* 0x000000010800780c */ /* 0x001fda0003f25270 */
[----:B------:R-:W0:Y:S08]  /*1b240*/  @P1 LDC R5, c[0x0][0x434] ;  /* 0x00010d00ff051b82 */ /* 0x000e300000000800 */
[----:B------:R-:W0:Y:S01]  /*1b250*/  @P1 LDC R4, c[0x0][0x438] ;  /* 0x00010e00ff041b82 */ /* 0x000e220000000800 */
[----:B----4-:R-:W-:-:S05]  /*1b260*/  IMAD.SHL.U32 R21, R21, 0x10, RZ ;  /* 0x0000001015157824 */ /* 0x010fca00078e00ff */
[----:B------:R-:W-:Y:S02]  /*1b270*/  LOP3.LUT R21, R34, 0x70, R21, 0xf8, !PT ;  /* 0x0000007022157812 */ /* 0x000fe400078ef815 */
[----:B------:R-:W-:Y:S02]  /*1b280*/  ISETP.NE.AND P2, PT, R9, 0x3, PT ;  /* 0x000000030900780c */ /* 0x000fe40003f45270 */
[----:B------:R-:W4:Y:S01]  /*1b290*/  S2R R9, SR_TID.X ;  /* 0x0000000000097919 */ /* 0x000f220000002100 */
[----:B-1----:R-:W-:Y:S01]  /*1b2a0*/  IMAD.SHL.U32 R10, R10, 0x8, RZ ;  /* 0x000000080a0a7824 */ /* 0x002fe200078e00ff */
[----:B------:R-:W-:-:S04]  /*1b2b0*/  LOP3.LUT R23, R23, 0xffffffbf, RZ, 0xc0, !PT ;  /* 0xffffffbf17177812 */ /* 0x000fc800078ec0ff */
[----:B------:R-:W-:-:S04]  /*1b2c0*/  LOP3.LUT R10, R10, 0x38, RZ, 0xc0, !PT ;  /* 0x000000380a0a7812 */ /* 0x000fc800078ec0ff */
[----:B------:R-:W-:Y:S02]  /*1b2d0*/  LOP3.LUT R10, R10, 0x40, RZ, 0xfc, !PT ;  /* 0x000000400a0a7812 */ /* 0x000fe400078efcff */
[----:B------:R-:W-:Y:S02]  /*1b2e0*/  @P2 LOP3.LUT R23, R23, 0x40, RZ, 0xfc, !PT ;  /* 0x0000004017172812 */ /* 0x000fe400078efcff */
[----:B------:R-:W-:Y:S01]  /*1b2f0*/  ISETP.GE.AND P4, PT, R10, UR5, PT ;  /* 0x000000050a007c0c */ /* 0x000fe2000bf86270 */
[----:B----4-:R-:W-:-:S05]  /*1b300*/  IMAD.SHL.U32 R9, R9, 0x8, RZ ;  /* 0x0000000809097824 */ /* 0x010fca00078e00ff */
[----:B------:R-:W-:Y:S02]  /*1b310*/  LOP3.LUT R9, R9, 0x38, RZ, 0xc0, !PT ;  /* 0x0000003809097812 */ /* 0x000fe400078ec0ff */
[----:B------:R-:W-:Y:S01]  /*1b320*/  LOP3.LUT R23, R23, 0xfffffffe, RZ, 0xc0, !PT ;  /* 0xfffffffe17177812 */ /* 0x000fe200078ec0ff */
[----:B------:R-:W-:Y:S01]  /*1b330*/  IMAD.MOV.U32 R36, RZ, RZ, RZ ;  /* 0x000000ffff247224 */ /* 0x000fe200078e00ff */
[----:B------:R-:W-:-:S04]  /*1b340*/  LOP3.LUT R10, R9, 0x80, RZ, 0xfc, !PT ;  /* 0x00000080090a7812 */ /* 0x000fc800078efcff */
[----:B------:R-:W-:Y:S01]  /*1b350*/  ISETP.GE.AND P3, PT, R10, UR5, PT ;  /* 0x000000050a007c0c */ /* 0x000fe2000bf66270 */
[----:B------:R-:W-:Y:S01]  /*1b360*/  UMOV UR6, 0xffffffff ;  /* 0xffffffff00067882 */ /* 0x000fe20000000000 */
[----:B--2---:R-:W-:-:S04]  /*1b370*/  VIADD R0, R2, 0xffffffff ;  /* 0xffffffff02007836 */ /* 0x004fc80000000000 */
[----:B------:R-:W-:-:S05]  /*1b380*/  IMAD R37, R0, 0x60, R21 ;  /* 0x0000006000257824 */ /* 0x000fca00078e0215 */
[----:B---3--:R-:W-:-:S04]  /*1b390*/  ISETP.GE.AND P0, PT, R37, R20, PT ;  /* 0x000000142500720c */ /* 0x008fc80003f06270 */
[----:B------:R-:W-:Y:S01]  /*1b3a0*/  ISETP.GT.U32.OR P0, PT, R21, 0x5f, P0 ;  /* 0x0000005f1500780c */ /* 0x000fe20000704470 */
[----:B------:R-:W-:-:S12]  /*1b3b0*/  IMAD.IADD R37, R37, 0x1, R31 ;  /* 0x0000000125257824 */ /* 0x000fd800078e021f */
[----:B------:R-:W1:Y:S01]  /*1b3c0*/  @!P0 LDC.64 R2, c[0x0][0x428] ;  /* 0x00010a00ff028b82 */ /* 0x000e620000000a00 */
[----:B0-----:R-:W-:-:S04]  /*1b3d0*/  @P1 IMAD.HI.U32 R5, R37, R5, RZ ;  /* 0x0000000525051227 */ /* 0x001fc800078e00ff */
[----:B------:R-:W-:Y:S01]  /*1b3e0*/  IMAD.MOV.U32 R6, RZ, RZ, R37 ;  /* 0x000000ffff067224 */ /* 0x000fe200078e0025 */
[----:B------:R-:W-:Y:S02]  /*1b3f0*/  @P1 SHF.R.U32.HI R6, RZ, R4, R5 ;  /* 0x00000004ff061219 */ /* 0x000fe40000011605 */
[----:B------:R-:W-:Y:S02]  /*1b400*/  SHF.R.S32.HI R34, RZ, 0x1f, R28 ;  /* 0x0000001fff227819 */ /* 0x000fe4000001141c */
[--C-:B------:R-:W-:Y:S01]  /*1b410*/  @!P0 SHF.R.S32.HI R5, RZ, 0x1f, R6.reuse ;  /* 0x0000001fff058819 */ /* 0x100fe20000011406 */
[----:B------:R-:W-:Y:S02]  /*1b420*/  @!P0 IMAD.MOV.U32 R4, RZ, RZ, R6 ;  /* 0x000000ffff048224 */ /* 0x000fe400078e0006 */
[-C--:B-1----:R-:W-:Y:S02]  /*1b430*/  @!P0 IMAD R7, R34, R2.reuse, RZ ;  /* 0x0000000222078224 */ /* 0x082fe400078e02ff */
[----:B------:R-:W-:-:S04]  /*1b440*/  @!P0 IMAD.WIDE.U32 R4, R28, R2, R4 ;  /* 0x000000021c048225 */ /* 0x000fc800078e0004 */
[----:B------:R-:W-:Y:S02]  /*1b450*/  @!P0 IMAD R7, R28, R3, R7 ;  /* 0x000000031c078224 */ /* 0x000fe400078e0207 */
[----:B------:R-:W0:Y:S02]  /*1b460*/  @!P0 LDC.64 R2, c[0x0][0x418] ;  /* 0x00010600ff028b82 */ /* 0x000e240000000a00 */
[----:B------:R-:W-:Y:S01]  /*1b470*/  @!P0 IMAD.IADD R7, R5, 0x1, R7 ;  /* 0x0000000105078824 */ /* 0x000fe200078e0207 */
[----:B0-----:R-:W-:-:S04]  /*1b480*/  @!P0 LEA R2, P1, R4, R2, 0x2 ;  /* 0x0000000204028211 */ /* 0x001fc800078210ff */
[----:B------:R-:W-:Y:S02]  /*1b490*/  @!P0 LEA.HI.X R3, R4, R3, R7, 0x2, P1 ;  /* 0x0000000304038211 */ /* 0x000fe400008f1407 */
[----:B------:R-:W-:-:S03]  /*1b4a0*/  ISETP.GE.AND P1, PT, R9, UR4, PT ;  /* 0x0000000409007c0c */ /* 0x000fc6000bf26270 */
[----:B------:R0:W5:Y:S10]  /*1b4b0*/  @!P0 LDG.E R36, desc[UR42][R2.64] ;  /* 0x0000002a02248981 */ /* 0x000174000c1e1900 */
[----:B------:R-:W-:-:S04]  /*1b4c0*/  @P1 LOP3.LUT R23, R23, 0x1, RZ, 0xfc, !PT ;  /* 0x0000000117171812 */ /* 0x000fc800078efcff */
[----:B------:R-:W-:-:S04]  /*1b4d0*/  LOP3.LUT R23, R23, 0xfffffff7, RZ, 0xc0, !PT ;  /* 0xfffffff717177812 */ /* 0x000fc800078ec0ff */
[----:B------:R-:W-:Y:S02]  /*1b4e0*/  @P4 LOP3.LUT R23, R23, 0x8, RZ, 0xfc, !PT ;  /* 0x0000000817174812 */ /* 0x000fe400078efcff */
[----:B------:R-:W-:Y:S02]  /*1b4f0*/  ISETP.GE.AND P0, PT, R9, UR5, PT ;  /* 0x0000000509007c0c */ /* 0x000fe4000bf06270 */
[----:B------:R-:W-:Y:S02]  /*1b500*/  LOP3.LUT R23, R23, 0xffffffef, RZ, 0xc0, !PT ;  /* 0xffffffef17177812 */ /* 0x000fe400078ec0ff */
[----:B------:R-:W-:Y:S02]  /*1b510*/  LOP3.LUT R9, R9, 0xc0, RZ, 0xfc, !PT ;  /* 0x000000c009097812 */ /* 0x000fe400078efcff */
[----:B------:R-:W-:Y:S02]  /*1b520*/  LOP3.LUT R23, R23, 0xfffffffb, RZ, 0xc0, !PT ;  /* 0xfffffffb17177812 */ /* 0x000fe400078ec0ff */
[----:B------:R-:W-:-:S02]  /*1b530*/  ISETP.GE.AND P1, PT, R9, UR5, PT ;  /* 0x0000000509007c0c */ /* 0x000fc4000bf26270 */
[----:B------:R-:W-:-:S04]  /*1b540*/  @P3 LOP3.LUT R23, R23, 0x4, RZ, 0xfc, !PT ;  /* 0x0000000417173812 */ /* 0x000fc800078efcff */
[----:B------:R-:W-:Y:S01]  /*1b550*/  @P0 LOP3.LUT R23, R23, 0x10, RZ, 0xfc, !PT ;  /* 0x0000001017170812 */ /* 0x000fe200078efcff */
[----:B------:R-:W-:-:S03]  /*1b560*/  IMAD.MOV R4, RZ, RZ, -R6 ;  /* 0x000000ffff047224 */ /* 0x000fc600078e0a06 */
[----:B------:R-:W-:Y:S01]  /*1b570*/  LOP3.LUT R23, R23, 0xfffffffd, RZ, 0xc0, !PT ;  /* 0xfffffffd17177812 */ /* 0x000fe200078ec0ff */
[----:B------:R-:W-:-:S03]  /*1b580*/  IMAD R37, R8, R4, R37 ;  /* 0x0000000408257224 */ /* 0x000fc600078e0225 */
[----:B------:R-:W-:Y:S01]  /*1b590*/  @P1 LOP3.LUT R23, R23, 0x2, RZ, 0xfc, !PT ;  /* 0x0000000217171812 */ /* 0x000fe200078efcff */
[----:B0-----:R-:W-:Y:S06]  /*1b5a0*/  BRA.DIV UR6, `(.L_x_14602) ;  /* 0x0000006206787947 */ /* 0x001fec000b800000 */
.L_x_14767:
[----:B------:R-:W-:Y:S02]  /*1b5b0*/  SEL R6, RZ, 0x1, P0 ;  /* 0x00000001ff067807 */ /* 0x000fe40000000000 */
[----:B------:R-:W-:Y:S02]  /*1b5c0*/  ISETP.GT.U32.AND P0, PT, R21, 0x5f, PT ;  /* 0x0000005f1500780c */ /* 0x000fe40003f04070 */
[----:B------:R-:W-:-:S11]  /*1b5d0*/  LOP3.LUT R23, R23, 0xffffffdf, RZ, 0xc0, !PT ;  /* 0xffffffdf17177812 */ /* 0x000fd600078ec0ff */
[----:B------:R-:W-:Y:S01]  /*1b5e0*/  @P0 LOP3.LUT R23, R23, 0x20, RZ, 0xfc, !PT ;  /* 0x0000002017170812 */ /* 0x000fe200078efcff */
[----:B------:R-:W-:Y:S06]  /*1b5f0*/  @!P2 BRA `(.L_x_14603) ;  /* 0x000000000004a947 */ /* 0x000fec0003800000 */
[----:B------:R-:W-:Y:S01]  /*1b600*/  BPT.TRAP 0x1 ;  /* 0x000000040000795c */ /* 0x000fe20000300000 */
.L_x_14603:
[----:B------:R-:W-:Y:S01]  /*1b610*/  IMAD R33, R0, -0x60, R20 ;  /* 0xffffffa000217824 */ /* 0x000fe200078e0214 */
[----:B------:R-:W-:Y:S01]  /*1b620*/  SHF.L.U32 R0, R26, 0x1f, RZ ;  /* 0x0000001f1a007819 */ /* 0x000fe200000006ff */
[----:B------:R-:W-:Y:S01]  /*1b630*/  IMAD R32, R25, 0x8, R22 ;  /* 0x0000000819207824 */ /* 0x000fe200078e0216 */
[----:B------:R-:W-:Y:S03]  /*1b640*/  BSSY B0, `(.L_x_14604) ;  /* 0x0000003000007945 */ /* 0x000fe60003800000 */
[----:B------:R-:W0:Y:S02]  /*1b650*/  SYNCS.PHASECHK.TRANS64.TRYWAIT P0, [R32+URZ+0x22840], R0 ;  /* 0x02284000200075a7 */ /* 0x000e24000800017f */
[----:B0-----:R-:W-:Y:S05]  /*1b660*/  @!P0 BRA `(.L_x_14605) ;  /* 0x00000060007c8947 */ /* 0x001fea0003800000 */
.L_x_14768:
[----:B------:R-:W-:Y:S05]  /*1b670*/  BSYNC B0 ;  /* 0x0000000000007941 */ /* 0x000fea0003800000 */
.L_x_14604:
        /* <DEDUP_REMOVED lines=24> */
[----:B-1----:R-:W-:-:S04]  /*1b800*/  LOP3.LUT R4, R4, 0x7f, RZ, 0xc0, !PT ;  /* 0x0000007f04047812 */ /* 0x002fc800078ec0ff */
        /* <DEDUP_REMOVED lines=8> */
[----:B------:R-:W-:-:S03]  /*1b890*/  @P0 LEA R7, R5, R22, 0x1 ;  /* 0x0000001605070211 */ /* 0x000fc600078e08ff */
        /* <DEDUP_REMOVED lines=50> */
.L_x_14782:
        /* <DEDUP_REMOVED lines=10> */
.L_x_14607:
        /* <DEDUP_REMOVED lines=11> */
.L_x_14608:
[----:B------:R1:W5:Y:S01]  /*1bd10*/  LDL.LU R4, [R1+0x14] ;  /* 0x0000140001047983 */ /* 0x0003620000300800 */
[----:B------:R-:W-:Y:S01]  /*1bd20*/  LOP3.LUT P0, RZ, R23, 0x4, RZ, 0xc0, !PT ;  /* 0x0000000417ff7812 */ /* 0x000fe2000780c0ff */
[----:B------:R1:W-:Y:S02]  /*1bd30*/  SYNCS.ARRIVE.TRANS64.A1T0 RZ, [R32+URZ+0x22830], RZ ;  /* 0x022830ff20ff79a7 */ /* 0x0003e4000810003f */
[----:B0-----:R1:W5:Y:S10]  /*1bd40*/  LDL.LU R3, [R1+0x8] ;  /* 0x0000080001037983 */ /* 0x0013740000300800 */
[----:B------:R-:W-:Y:S05]  /*1bd50*/  WARPSYNC.ALL ;  /* 0x0000000000007948 */ /* 0x000fea0003800000 */
[----:B------:R-:W-:Y:S01]  /*1bd60*/  ULDC.64 UR4, c[0x0][0xa00] ;  /* 0x0002800000047ab9 */ /* 0x000fe20000000a00 */
[----:B------:R-:W-:Y:S01]  /*1bd70*/  SEL R2, RZ, 0x4, P0 ;  /* 0x00000004ff027807 */ /* 0x000fe20000000000 */
[----:B------:R-:W-:Y:S01]  /*1bd80*/  BSSY B6, `(.L_x_14609) ;  /* 0x0000029000067945 */ /* 0x000fe20003800000 */
[----:B------:R-:W-:Y:S01]  /*1bd90*/  BAR.SYNC.DEFER_BLOCKING 0x8, 0x180 ;  /* 0x0206000000007b1d */ /* 0x000fe20000010000 */
[----:B------:R-:W-:Y:S02]  /*1bda0*/  ISETP.NE.U32.AND P0, PT, RZ, UR4, PT ;  /* 0x00000004ff007c0c */ /* 0x000fe4000bf05070 */
[----:B------:R-:W-:-:S02]  /*1bdb0*/  LOP3.LUT P2, RZ, R23, 0x8, RZ, 0xc0, !PT ;  /* 0x0000000817ff7812 */ /* 0x000fc4000784c0ff */
[----:B------:R-:W-:Y:S01]  /*1bdc0*/  ISETP.NE.AND.EX P0, PT, RZ, UR5, PT, P0 ;  /* 0x00000005ff007c0c */ /* 0x000fe2000bf05300 */
[----:B------:R-:W-:Y:S01]  /*1bdd0*/  ULDC.64 UR4, c[0x0][0x298] ;  /* 0x0000a60000047ab9 */ /* 0x000fe20000000a00 */
[----:B------:R-:W-:Y:S02]  /*1bde0*/  LOP3.LUT P1, RZ, R23, 0x2, RZ, 0xc0, !PT ;  /* 0x0000000217ff7812 */ /* 0x000fe4000782c0ff */
[----:B------:R-:W-:Y:S02]  /*1bdf0*/  SEL R0, RZ, 0x2, P2 ;  /* 0x00000002ff007807 */ /* 0x000fe40001000000 */
[----:B------:R-:W-:Y:S02]  /*1be00*/  SEL R5, R35, RZ, !P0 ;  /* 0x000000ff23057207 */ /* 0x000fe40004000000 */
[----:B------:R-:W-:Y:S02]  /*1be10*/  IADD3 R0, R2, R0, R6 ;  /* 0x0000000002007210 */ /* 0x000fe40007ffe006 */
[----:B------:R-:W-:Y:S01]  /*1be20*/  SEL R35, RZ, 0x8, P1 ;  /* 0x00000008ff237807 */ /* 0x000fe20000800000 */
[----:B------:R0:W-:Y:S04]  /*1be30*/  STL [R1], R5 ;  /* 0x0000000501007387 */ /* 0x0001e80000100800 */
[----:B------:R-:W-:Y:S01]  /*1be40*/  IMAD.IADD R35, R0, 0x1, R35 ;  /* 0x0000000100237824 */ /* 0x000fe200078e0223 */
[----:B-----5:R-:W-:-:S02]  /*1be50*/  SEL R2, R4, RZ, !P0 ;  /* 0x000000ff04027207 */ /* 0x020fc40004000000 */
[----:B------:R-:W-:Y:S01]  /*1be60*/  SHF.R.S32.HI R0, RZ, 0x1f, R3 ;  /* 0x0000001fff007819 */ /* 0x000fe20000011403 */
[C---:B0-----:R-:W-:Y:S02]  /*1be70*/  IMAD.WIDE.U32 R4, R3.reuse, UR4, RZ ;  /* 0x0000000403047c25 */ /* 0x041fe4000f8e00ff */
[----:B------:R0:W-:Y:S02]  /*1be80*/  STL [R1+0x14], R2 ;  /* 0x0000140201007387 */ /* 0x0001e40000100800 */
[----:B------:R-:W-:Y:S02]  /*1be90*/  IMAD R0, R0, UR4, RZ ;  /* 0x0000000400007c24 */ /* 0x000fe4000f8e02ff */
[----:B------:R2:W-:Y:S02]  /*1bea0*/  STL.64 [R1+0x18], R4 ;  /* 0x0000180401007387 */ /* 0x0005e40000100a00 */
[----:B------:R-:W-:Y:S02]  /*1beb0*/  IMAD R0, R3, UR5, R0 ;  /* 0x0000000503007c24 */ /* 0x000fe4000f8e0200 */
[----:B0-----:R-:W-:-:S02]  /*1bec0*/  VIADD R2, R22, 0x18400 ;  /* 0x0001840016027836 */ /* 0x001fc40000000000 */
[----:B------:R-:W-:-:S03]  /*1bed0*/  IMAD.IADD R0, R5, 0x1, R0 ;  /* 0x0000000105007824 */ /* 0x000fc600078e0200 */
[----:B------:R-:W-:Y:S02]  /*1bee0*/  LOP3.LUT P0, RZ, R2, 0x3ff, RZ, 0xc0, !PT ;  /* 0x000003ff02ff7812 */ /* 0x000fe4000780c0ff */
[----:B------:R2:W-:Y:S11]  /*1bef0*/  STL [R1+0x8], R0 ;  /* 0x0000080001007387 */ /* 0x0005f60000100800 */
[----:B--2---:R-:W-:Y:S05]  /*1bf00*/  @!P0 BRA `(.L_x_14610) ;  /* 0x0000000000408947 */ /* 0x004fea0003800000 */
        /* <DEDUP_REMOVED lines=16> */
.L_x_14610:
[----:B------:R-:W-:Y:S05]  /*1c010*/  BSYNC B6 ;  /* 0x0000000000067941 */ /* 0x000fea0003800000 */
.L_x_14609:
[----:B------:R-:W2:Y:S01]  /*1c020*/  LDL.LU R0, [R1+0x8] ;  /* 0x0000080001007983 */ /* 0x000ea20000300800 */
[----:B------:R-:W-:Y:S01]  /*1c030*/  ULDC.64 UR4, c[0x0][0x2d8] ;  /* 0x0000b60000047ab9 */ /* 0x000fe20000000a00 */
[----:B------:R-:W0:Y:S02]  /*1c040*/  LDC R7, c[0x0][0x448] ;  /* 0x00011200ff077b82 */ /* 0x000e240000000800 */
[----:B------:R-:W2:Y:S04]  /*1c050*/  LDL.LU.64 R2, [R1+0x18] ;  /* 0x0000180001027983 */ /* 0x000ea80000300a00 */
[----:B------:R-:W3:Y:S04]  /*1c060*/  LDL.LU R20, [R1+0x14] ;  /* 0x0000140001147983 */ /* 0x000ee80000300800 */
[----:B------:R-:W4:Y:S04]  /*1c070*/  LDL.LU R21, [R1] ;  /* 0x0000000001157983 */ /* 0x000f280000300800 */
[----:B------:R0:W5:Y:S02]  /*1c080*/  LDL R8, [R1+0x4] ;  /* 0x0000040001087983 */ /* 0x0001640000100800 */
[----:B0-----:R-:W-:-:S13]  /*1c090*/  ISETP.NE.AND P0, PT, R7, 0x1, PT ;  /* 0x000000010700780c */ /* 0x001fda0003f05270 */
        /* <DEDUP_REMOVED lines=11> */
[----:B------:R-:W-:Y:S02]  /*1c150*/  IMAD.IADD R3, R3, 0x1, R0 ;  /* 0x0000000103037824 */ /* 0x000fe400078e0200 */
[----:B------:R-:W4:Y:S01]  /*1c160*/  @P0 LDC R0, c[0x0][0x450] ;  /* 0x00011400ff000b82 */ /* 0x000f220000000800 */
        /* <DEDUP_REMOVED lines=9> */
[----:B----4-:R-:W-:Y:S01]  /*1c200*/  @P0 SHF.R.U32.HI R4, RZ, R0, R6 ;  /* 0x00000000ff040219 */ /* 0x010fe20000011606 */
        /* <DEDUP_REMOVED lines=8> */
[----:B------:R-:W-:-:S03]  /*1c290*/  ULDC.64 UR4, c[0x0][0x2c8] ;  /* 0x0000b20000047ab9 */ /* 0x000fc60000000a00 */
[----:B------:R-:W-:Y:S01]  /*1c2a0*/  IADD3 R3, R3, R5, RZ ;  /* 0x0000000503037210 */ /* 0x000fe20007ffe0ff */
        /* <DEDUP_REMOVED lines=18> */
[----:B------:R-:W2:Y:S03]  /*1c3d0*/  SHFL.IDX PT, R2, R4, RZ, 0x181f ;  /* 0x00181fff04027589 */ /* 0x000ea600000e0000 */
[C---:B------:R-:W-:Y:S01]  /*1c3e0*/  VIADD R6, R17.reuse, 0x10 ;  /* 0x0000001011067836 */ /* 0x040fe20000000000 */
[----:B------:R-:W-:-:S13]  /*1c3f0*/  ISETP.GE.AND P0, PT, R17, R5, PT ;  /* 0x000000051100720c */ /* 0x000fda0003f06270 */
[----:B0-----:R-:W-:-:S05]  /*1c400*/  @!P0 LEA R3, P2, R9, R3, 0x1 ;  /* 0x0000000309038211 */ /* 0x001fca00078408ff */
[----:B--2---:R-:W-:-:S05]  /*1c410*/  @!P0 IMAD.X R2, RZ, RZ, R2, P2 ;  /* 0x000000ffff028224 */ /* 0x004fca00010e0602 */
        /* <DEDUP_REMOVED lines=58> */
[----:B------:R-:W3:Y:S04]  /*1c7c0*/  SHFL.IDX PT, R4, R4, 0x7, 0x181f ;  /* 0x00f81f0004047f89 */ /* 0x000ee800000e0000 */
[----:B------:R-:W4:Y:S01]  /*1c7d0*/  SHFL.IDX PT, R0, R0, 0x7, 0x181f ;  /* 0x00f81f0000007f89 */ /* 0x000f2200000e0000 */
[----:B0-----:R-:W-:-:S05]  /*1c7e0*/  @!P0 LEA R3, P2, R9, R3, 0x1 ;  /* 0x0000000309038211 */ /* 0x001fca00078408ff */
[----:B--2---:R-:W-:-:S05]  /*1c7f0*/  @!P0 IMAD.X R2, RZ, RZ, R2, P2 ;  /* 0x000000ffff028224 */ /* 0x004fca00010e0602 */
[----:B------:R-:W-:-:S04]  /*1c800*/  @!P0 LOP3.LUT R3, R3, R2, RZ, 0x3c, !PT ;  /* 0x0000000203038212 */ /* 0x000fc800078e3cff */
[----:B------:R-:W-:-:S04]  /*1c810*/  @!P0 LOP3.LUT R2, R3, R2, RZ, 0x3c, !PT ;  /* 0x0000000203028212 */ /* 0x000fc800078e3cff */
[----:B------:R-:W-:-:S05]  /*1c820*/  @!P0 LOP3.LUT R3, R3, R2, RZ, 0x3c, !PT ;  /* 0x0000000203038212 */ /* 0x000fca00078e3cff */
[----:B---34-:R2:W-:Y:S02]  /*1c830*/  @!P0 LDGSTS.E.BYPASS.LTC128B.128 [R8+0x1b400], desc[UR42][R2.64], !P1 ;  /* 0x1b40000002088fae */ /* 0x0185e4000c901d6a */
.L_x_14799:
        /* <DEDUP_REMOVED lines=10> */
.L_x_14612:
        /* <DEDUP_REMOVED lines=18> */
.L_x_14800:
[----:B------:R-:W-:Y:S05]  /*1ca00*/  BSYNC B0 ;  /* 0x0000000000007941 */ /* 0x000fea0003800000 */
.L_x_14613:
[----:B------:R-:W-:-:S05]  /*1ca10*/  IMAD.U32 R0, RZ, RZ, UR38 ;  /* 0x00000026ff007e24 */ /* 0x000fca000f8e00ff */
[----:B------:R-:W-:-:S13]  /*1ca20*/  ISETP.NE.AND P0, PT, R0, 0x3, PT ;  /* 0x000000030000780c */ /* 0x000fda0003f05270 */
[----:B------:R-:W-:Y:S05]  /*1ca30*/  @!P0 BRA `(.L_x_14615) ;  /* 0x0000000000048947 */ /* 0x000fea0003800000 */
[----:B------:R-:W-:Y:S01]  /*1ca40*/  BPT.TRAP 0x1 ;  /* 0x000000040000795c */ /* 0x000fe20000300000 */
.L_x_14615:
[----:B0-----:R-:W-:Y:S01]  /*1ca50*/  SHF.L.U32 R3, R26, 0x1f, RZ ;  /* 0x0000001f1a037819 */ /* 0x001fe200000006ff */
[----:B------:R-:W-:Y:S03]  /*1ca60*/  BSSY B0, `(.L_x_14616) ;  /* 0x0000003000007945 */ /* 0x000fe60003800000 */
[----:B------:R-:W0:Y:S02]  /*1ca70*/  SYNCS.PHASECHK.TRANS64.TRYWAIT P0, [R32+URZ+0x22860], R3 ;  /* 0x02286003200075a7 */ /* 0x000e24000800017f */
[----:B0-----:R-:W-:Y:S05]  /*1ca80*/  @!P0 BRA `(.L_x_14617) ;  /* 0x0000006000408947 */ /* 0x001fea0003800000 */
.L_x_14801:
[----:B------:R-:W-:Y:S05]  /*1ca90*/  BSYNC B0 ;  /* 0x0000000000007941 */ /* 0x000fea0003800000 */
.L_x_14616:
[----:B------:R-:W2:Y:S01]  /*1caa0*/  LDL.LU R0, [R1+0x28] ;  /* 0x0000280001007983 */ /* 0x000ea20000300800 */
[----:B------:R-:W-:Y:S01]  /*1cab0*/  ULDC.64 UR4, c[0x0][0x328] ;  /* 0x0000ca0000047ab9 */ /* 0x000fe20000000a00 */
[----:B------:R-:W-:Y:S02]  /*1cac0*/  ULDC.64 UR6, c[0x0][0x318] ;  /* 0x0000c60000067ab9 */ /* 0x000fe40000000a00 */
[----:B------:R-:W3:Y:S01]  /*1cad0*/  LDL.LU R4, [R1+0x2c] ;  /* 0x00002c0001047983 */ /* 0x000ee20000300800 */
[----:B0-----:R-:W-:-:S04]  /*1cae0*/  IMAD.WIDE.U32 R2, R37, UR4, RZ ;  /* 0x0000000425027c25 */ /* 0x001fc8000f8e00ff */
[----:B--2---:R-:W-:-:S04]  /*1caf0*/  IMAD R0, R0, UR4, RZ ;  /* 0x0000000400007c24 */ /* 0x004fc8000f8e02ff */
[----:B------:R-:W-:Y:S01]  /*1cb00*/  IMAD R5, R37, UR5, R0 ;  /* 0x0000000525057c24 */ /* 0x000fe2000f8e0200 */
[----:B------:R-:W-:-:S03]  /*1cb10*/  ULDC.64 UR4, c[0x0][0x338] ;  /* 0x0000ce0000047ab9 */ /* 0x000fc60000000a00 */
[----:B------:R-:W-:Y:S02]  /*1cb20*/  IMAD.IADD R3, R3, 0x1, R5 ;  /* 0x0000000103037824 */ /* 0x000fe400078e0205 */
[----:B---3--:R-:W-:Y:S02]  /*1cb30*/  IMAD R5, R4, UR4, RZ ;  /* 0x0000000404057c24 */ /* 0x008fe4000f8e02ff */
        /* <DEDUP_REMOVED lines=15> */
[----:B------:R-:W2:Y:S01]  /*1cc30*/  SHFL.IDX PT, R14, R5, RZ, 0x181f ;  /* 0x00181fff050e7589 */ /* 0x000ea200000e0000 */
[----:B------:R-:W-:Y:S02]  /*1cc40*/  ISETP.NE.U32.AND P3, PT, R7, 0x1, PT ;  /* 0x000000010700780c */ /* 0x000fe40003f65070 */
[----:B------:R-:W-:Y:S01]  /*1cc50*/  LOP3.LUT P1, RZ, R35, 0x4, RZ, 0xc0, !PT ;  /* 0x0000000423ff7812 */ /* 0x000fe2000782c0ff */
        /* <DEDUP_REMOVED lines=41> */
[----:B------:R-:W-:Y:S04]  /*1cef0*/  SHFL.IDX PT, R14, R5, 0x4, 0x181f ;  /* 0x00981f00050e7f89 */ /* 0x000fe800000e0000 */
[----:B0-----:R-:W0:Y:S02]  /*1cf00*/  SHFL.IDX PT, R3, R6, 0x3, 0x181f ;  /* 0x00781f0006037f89 */ /* 0x001e2400000e0000 */
[----:B0-----:R-:W-:Y:S02]  /*1cf10*/  IADD3.X R9, RZ, R3, RZ, P4, !PT ;  /* 0x00000003ff097210 */ /* 0x001fe400027fe4ff */
[C---:B------:R-:W-:Y:S01]  /*1cf20*/  ISETP.LT.OR P4, PT, R33.reuse, 0x31, P3 ;  /* 0x000000312100780c */ /* 0x040fe20001f81670 */
[----:B------:R-:W0:Y:S04]  /*1cf30*/  SHFL.IDX PT, R3, R6, 0x4, 0x181f ;  /* 0x00981f0006037f89 */ /* 0x000e2800000e0000 */
[----:B------:R-:W2:Y:S08]  /*1cf40*/  SHFL.IDX PT, R6, R6, 0x5, 0x181f ;  /* 0x00b81f0006067f89 */ /* 0x000eb000000e0000 */
        /* <DEDUP_REMOVED lines=8> */
[----:B------:R3:W4:Y:S02]  /*1cfd0*/  SHFL.IDX PT, R14, R5, 0x5, 0x181f ;  /* 0x00b81f00050e7f89 */ /* 0x00072400000e0000 */
        /* <DEDUP_REMOVED lines=9> */
.L_x_14815:
[C---:B------:R-:W-:Y:S02]  /*1d070*/  ISETP.LT.OR P3, PT, R33.reuse, 0x51, P3 ;  /* 0x000000512100780c */ /* 0x040fe40001f61670 */
[C---:B------:R-:W-:Y:S02]  /*1d080*/  ISETP.LT.OR P2, PT, R33.reuse, 0x51, !P2 ;  /* 0x000000512100780c */ /* 0x040fe40005741670 */
[C---:B------:R-:W-:Y:S02]  /*1d090*/  ISETP.LT.OR P1, PT, R33.reuse, 0x51, !P1 ;  /* 0x000000512100780c */ /* 0x040fe40004f21670 */
[----:B0--3--:R-:W-:Y:S02]  /*1d0a0*/  IADD3 R2, P4, R14, R0, RZ ;  /* 0x000000000e027210 */ /* 0x009fe40007f9e0ff */
        /* <DEDUP_REMOVED lines=11> */
.L_x_14619:
        /* <DEDUP_REMOVED lines=11> */
.L_x_14620:
[----:B------:R-:W2:Y:S01]  /*1d210*/  LDL.LU R2, [R1+0x20] ;  /* 0x0000200001027983 */ /* 0x000ea20000300800 */
[----:B------:R0:W-:Y:S01]  /*1d220*/  SYNCS.ARRIVE.TRANS64.A1T0 RZ, [R32+URZ+0x22850], RZ ;  /* 0x022850ff20ff79a7 */ /* 0x0001e2000810003f */
[----:B------:R-:W-:Y:S01]  /*1d230*/  BSSY B0, `(.L_x_14621) ;  /* 0x00000dc000007945 */ /* 0x000fe20003800000 */
[----:B--2---:R-:W-:-:S05]  /*1d240*/  VIADD R10, R2, 0xfffffffe ;  /* 0xfffffffe020a7836 */ /* 0x004fca0000000000 */
[----:B------:R-:W-:-:S13]  /*1d250*/  ISETP.GE.AND P0, PT, R10, R30, PT ;  /* 0x0000001e0a00720c */ /* 0x000fda0003f06270 */
[----:B0-----:R-:W-:Y:S05]  /*1d260*/  @!P0 BRA `(.L_x_14622) ;  /* 0x0000000c00608947 */ /* 0x001fea0003800000 */
.L_x_14635:
[----:B0-----:R-:W0:Y:S01]  /*1d270*/  S2R R2, SR_TID.X ;  /* 0x0000000000027919 */ /* 0x001e220000002100 */
[----:B------:R-:W2:Y:S01]  /*1d280*/  LDC R8, c[0x0][0x430] ;  /* 0x00010c00ff087b82 */ /* 0x000ea20000000800 */
[----:B------:R-:W-:Y:S01]  /*1d290*/  IMAD R9, R10, 0x60, R31 ;  /* 0x000000600a097824 */ /* 0x000fe200078e021f */
[----:B---3--:R-:W3:Y:S01]  /*1d2a0*/  S2R R4, SR_TID.X ;  /* 0x0000000000047919 */ /* 0x008ee20000002100 */
[----:B------:R-:W-:Y:S01]  /*1d2b0*/  VIADD R25, R25, 0x1 ;  /* 0x0000000119197836 */ /* 0x000fe20000000000 */
[----:B--2---:R-:W-:Y:S02]  /*1d2c0*/  ISETP.NE.AND P0, PT, R8, 0x1, PT ;  /* 0x000000010800780c */ /* 0x004fe40003f05270 */
[----:B0-----:R-:W-:Y:S01]  /*1d2d0*/  LOP3.LUT R2, R2, 0x7f, RZ, 0xc0, !PT ;  /* 0x0000007f02027812 */ /* 0x001fe200078ec0ff */
[----:B---3--:R-:W-:-:S03]  /*1d2e0*/  IMAD.SHL.U32 R4, R4, 0x10, RZ ;  /* 0x0000001004047824 */ /* 0x008fc600078e00ff */
[----:B------:R-:W-:-:S07]  /*1d2f0*/  SHF.R.U32.HI R2, RZ, 0x3, R2 ;  /* 0x00000003ff027819 */ /* 0x000fce0000011602 */
[----:B------:R-:W0:Y:S01]  /*1d300*/  @P0 LDC R3, c[0x0][0x438] ;  /* 0x00010e00ff030b82 */ /* 0x000e220000000800 */
[----:B------:R-:W-:-:S04]  /*1d310*/  LOP3.LUT R4, R2, 0x70, R4, 0xf8, !PT ;  /* 0x0000007002047812 */ /* 0x000fc800078ef804 */
[----:B------:R-:W-:-:S03]  /*1d320*/  ISETP.GT.U32.AND P1, PT, R4, 0x5f, PT ;  /* 0x0000005f0400780c */ /* 0x000fc60003f24070 */
[----:B------:R-:W2:Y:S01]  /*1d330*/  @P0 LDC R2, c[0x0][0x434] ;  /* 0x00010d00ff020b82 */ /* 0x000ea20000000800 */
[----:B------:R-:W-:-:S04]  /*1d340*/  IMAD.IADD R9, R4, 0x1, R9 ;  /* 0x0000000104097824 */ /* 0x000fc800078e0209 */
[----:B------:R-:W-:-:S05]  /*1d350*/  IMAD.MOV.U32 R11, RZ, RZ, R9 ;  /* 0x000000ffff0b7224 */ /* 0x000fca00078e0009 */
[----:B------:R-:W3:Y:S08]  /*1d360*/  @!P1 LDC.64 R4, c[0x0][0x428] ;  /* 0x00010a00ff049b82 */ /* 0x000ef00000000a00 */
[----:B----4-:R-:W4:Y:S01]  /*1d370*/  @!P1 LDC.64 R6, c[0x0][0x418] ;  /* 0x00010600ff069b82 */ /* 0x010f220000000a00 */
[----:B--2---:R-:W-:-:S05]  /*1d380*/  @P0 IMAD.HI.U32 R2, R9, R2, RZ ;  /* 0x0000000209020227 */ /* 0x004fca00078e00ff */
[----:B0-----:R-:W-:-:S04]  /*1d390*/  @P0 SHF.R.U32.HI R11, RZ, R3, R2 ;  /* 0x00000003ff0b0219 */ /* 0x001fc80000011602 */
[----:B------:R-:W-:Y:S01]  /*1d3a0*/  @!P1 SHF.R.S32.HI R3, RZ, 0x1f, R11 ;  /* 0x0000001fff039819 */ /* 0x000fe2000001140b */
[----:B---3--:R-:W-:-:S04]  /*1d3b0*/  @!P1 IMAD R2, R34, R4, RZ ;  /* 0x0000000422029224 */ /* 0x008fc800078e02ff */
[----:B------:R-:W-:Y:S02]  /*1d3c0*/  @!P1 IMAD R5, R28, R5, R2 ;  /* 0x000000051c059224 */ /* 0x000fe400078e0202 */
[----:B------:R-:W-:-:S04]  /*1d3d0*/  @!P1 IMAD.MOV.U32 R2, RZ, RZ, R11 ;  /* 0x000000ffff029224 */ /* 0x000fc800078e000b */
[----:B------:R-:W-:-:S04]  /*1d3e0*/  @!P1 IMAD.WIDE.U32 R2, R28, R4, R2 ;  /* 0x000000041c029225 */ /* 0x000fc800078e0002 */
[----:B------:R-:W-:Y:S01]  /*1d3f0*/  @!P1 IMAD.IADD R5, R5, 0x1, R3 ;  /* 0x0000000105059824 */ /* 0x000fe200078e0203 */
[C---:B----4-:R-:W-:Y:S01]  /*1d400*/  @!P1 LEA R6, P0, R2.reuse, R6, 0x2 ;  /* 0x0000000602069211 */ /* 0x050fe200078010ff */
        /* <DEDUP_REMOVED lines=17> */
.L_x_14623:
[----:B------:R-:W-:Y:S01]  /*1d520*/  IMAD R6, R25, 0x8, R22 ;  /* 0x0000000819067824 */ /* 0x000fe200078e0216 */
[----:B------:R-:W-:Y:S01]  /*1d530*/  SHF.L.U32 R21, R26, 0x1f, RZ ;  /* 0x0000001f1a157819 */ /* 0x000fe200000006ff */
[----:B------:R-:W-:Y:S01]  /*1d540*/  BSSY B1, `(.L_x_14624) ;  /* 0x0000004000017945 */ /* 0x000fe20003800000 */
[----:B------:R-:W-:Y:S02]  /*1d550*/  SHF.R.S32.HI R17, RZ, 0x1f, R5 ;  /* 0x0000001fff117819 */ /* 0x000fe40000011405 */
[----:B------:R-:W0:Y:S02]  /*1d560*/  SYNCS.PHASECHK.TRANS64.TRYWAIT P0, [R6+URZ+0x22840], R21 ;  /* 0x02284015060075a7 */ /* 0x000e24000800017f */
[----:B0-----:R-:W-:Y:S05]  /*1d570*/  @!P0 BRA `(.L_x_14625) ;  /* 0x0000005c00e08947 */ /* 0x001fea0003800000 */
.L_x_14816:
[----:B------:R-:W-:Y:S05]  /*1d580*/  BSYNC B1 ;  /* 0x0000000000017941 */ /* 0x000fea0003800000 */
.L_x_14624:
        /* <DEDUP_REMOVED lines=21> */
[----:B------:R-:W2:Y:S01]  /*1d6e0*/  SHFL.IDX PT, R2, R8, RZ, 0x181f ;  /* 0x00181fff08027589 */ /* 0x000ea200000e0000 */
[----:B------:R-:W-:-:S03]  /*1d6f0*/  IMAD R7, R7, 0x2, R22 ;  /* 0x0000000207077824 */ /* 0x000fc600078e0216 */
[----:B------:R-:W3:Y:S01]  /*1d700*/  SHFL.IDX PT, R3, R9, RZ, 0x181f ;  /* 0x00181fff09037589 */ /* 0x000ee200000e0000 */
[----:B--2---:R-:W-:-:S05]  /*1d710*/  IADD3 R2, P0, R2, R0, RZ ;  /* 0x0000000002027210 */ /* 0x004fca0007f1e0ff */
[----:B---3--:R-:W-:-:S05]  /*1d720*/  IMAD.X R3, RZ, RZ, R3, P0 ;  /* 0x000000ffff037224 */ /* 0x008fca00000e0603 */
[----:B------:R-:W-:Y:S01]  /*1d730*/  @!PT LDS RZ, [RZ] ;  /* 0x00000000fffff984 */ /* 0x000fe20000000800 */
[----:B------:R2:W-:Y:S04]  /*1d740*/  LDGSTS.E.BYPASS.LTC128B.128 [R7+0x1c400], desc[UR42][R2.64], !P1 ;  /* 0x1c40000002077fae */ /* 0x0005e8000c901d6a */
[----:B--2---:R-:W2:Y:S04]  /*1d750*/  SHFL.IDX PT, R2, R8, 0x1, 0x181f ;  /* 0x00381f0008027f89 */ /* 0x004ea800000e0000 */
[----:B------:R-:W3:Y:S01]  /*1d760*/  SHFL.IDX PT, R3, R9, 0x1, 0x181f ;  /* 0x00381f0009037f89 */ /* 0x000ee200000e0000 */
[----:B--2---:R-:W-:-:S05]  /*1d770*/  IADD3 R2, P0, R2, R0, RZ ;  /* 0x0000000002027210 */ /* 0x004fca0007f1e0ff */
[----:B---3--:R-:W-:-:S05]  /*1d780*/  IMAD.X R3, RZ, RZ, R3, P0 ;  /* 0x000000ffff037224 */ /* 0x008fca00000e0603 */
        /* <DEDUP_REMOVED lines=12> */
[----:B------:R-:W3:Y:S04]  /*1d850*/  SHFL.IDX PT, R3, R9, 0x4, 0x181f ;  /* 0x00981f0009037f89 */ /* 0x000ee800000e0000 */
[----:B------:R-:W4:Y:S01]  /*1d860*/  SHFL.IDX PT, R9, R9, 0x5, 0x181f ;  /* 0x00b81f0009097f89 */ /* 0x000f2200000e0000 */
[----:B--2---:R-:W-:-:S05]  /*1d870*/  IADD3 R2, P0, R2, R0, RZ ;  /* 0x0000000002027210 */ /* 0x004fca0007f1e0ff */
[----:B---3--:R-:W-:-:S05]  /*1d880*/  IMAD.X R3, RZ, RZ, R3, P0 ;  /* 0x000000ffff037224 */ /* 0x008fca00000e0603 */
[----:B------:R2:W-:Y:S04]  /*1d890*/  LDGSTS.E.BYPASS.LTC128B.128 [R7+0x1e400], desc[UR42][R2.64], !P1 ;  /* 0x1e40000002077fae */ /* 0x0005e8000c901d6a */
[----:B--2-4-:R2:W3:Y:S02]  /*1d8a0*/  SHFL.IDX PT, R2, R8, 0x5, 0x181f ;  /* 0x00b81f0008027f89 */ /* 0x0144e400000e0000 */
.L_x_14830:
[----:B---3--:R-:W-:-:S05]  /*1d8b0*/  IADD3 R2, P0, R2, R0, RZ ;  /* 0x0000000002027210 */ /* 0x008fca0007f1e0ff */
[----:B------:R-:W-:Y:S01]  /*1d8c0*/  IMAD.X R3, RZ, RZ, R9, P0 ;  /* 0x000000ffff037224 */ /* 0x000fe200000e0609 */
[----:B------:R-:W-:-:S04]  /*1d8d0*/  PLOP3.LUT P0, PT, PT, PT, PT, 0x80, 0x0 ;  /* 0x000000000000781c */ /* 0x000fc80003f0f070 */
[----:B------:R-:W-:Y:S01]  /*1d8e0*/  @!PT LDS RZ, [RZ] ;  /* 0x00000000fffff984 */ /* 0x000fe20000000800 */
[----:B------:R-:W-:Y:S01]  /*1d8f0*/  @!PT LDS RZ, [RZ] ;  /* 0x00000000fffff984 */ /* 0x000fe20000000800 */
[----:B------:R-:W-:Y:S01]  /*1d900*/  @!PT LDS RZ, [RZ] ;  /* 0x00000000fffff984 */ /* 0x000fe20000000800 */
[----:B------:R3:W-:Y:S01]  /*1d910*/  LDGSTS.E.BYPASS.LTC128B.128 [R7+0x1ec00], desc[UR42][R2.64], !P1 ;  /* 0x1ec0000002077fae */ /* 0x0007e2000c901d6a */
[----:B------:R-:W-:-:S08]  /*1d920*/  NOP ;  /* 0x0000000000007918 */ /* 0x000fd00000000000 */
.L_x_14627:
[----:B------:R-:W-:Y:S02]  /*1d930*/  PLOP3.LUT P1, PT, P1, P0, PT, 0xa2, 0x0 ;  /* 0x000000000000781c */ /* 0x000fe40000f21472 */
[----:B------:R-:W-:-:S08]  /*1d940*/  @P0 R2UR P1, UR4, R6 ;  /* 0x00000000060402ca */ /* 0x000fd00000020000 */
[----:B------:R-:W-:-:S05]  /*1d950*/  @P0 PLOP3.LUT P0, PT, P1, PT, PT, 0x80, 0x0 ;  /* 0x000000000000081c */ /* 0x000fca0000f0f070 */
[----:B------:R-:W-:Y:S01]  /*1d960*/  @!P1 SYNCS.ARRIVE.TRANS64.RED.A0T1 RZ, [UR4+0x22830], RZ ;  /* 0x022830ffffff99a7 */ /* 0x000fe20008200404 */
[----:B------:R-:W-:Y:S07]  /*1d970*/  @!P1 ARRIVES.LDGSTSBAR.64.TRANSCNT [UR4+0x22830] ;  /* 0x02283000ff0099b0 */ /* 0x000fee0008000a84 */
[----:B------:R-:W-:Y:S05]  /*1d980*/  @P0 BRA.U.ANY `(.L_x_14627) ;  /* 0xfffffffd00e80947 */ /* 0x000fea000393ffff */
[----:B------:R-:W-:Y:S01]  /*1d990*/  NOP ;  /* 0x0000000000007918 */ /* 0x000fe20000000000 */
[----:B---3--:R-:W-:-:S05]  /*1d9a0*/  IMAD.U32 R2, RZ, RZ, UR38 ;  /* 0x00000026ff027e24 */ /* 0x008fca000f8e00ff */
[----:B------:R-:W-:-:S13]  /*1d9b0*/  ISETP.NE.AND P3, PT, R2, 0x3, PT ;  /* 0x000000030200780c */ /* 0x000fda0003f65270 */
[----:B------:R-:W-:Y:S05]  /*1d9c0*/  @!P3 BRA `(.L_x_14628) ;  /* 0x000000000004b947 */ /* 0x000fea0003800000 */
[----:B------:R-:W-:Y:S01]  /*1d9d0*/  BPT.TRAP 0x1 ;  /* 0x000000040000795c */ /* 0x000fe20000300000 */
.L_x_14628:
[----:B------:R3:W-:Y:S01]  /*1d9e0*/  SYNCS.ARRIVE.TRANS64.A1T0 RZ, [R6+URZ+0x22830], RZ ;  /* 0x022830ff06ff79a7 */ /* 0x0007e2000810003f */
[----:B------:R-:W-:Y:S05]  /*1d9f0*/  @!P3 BRA `(.L_x_14629) ;  /* 0x000000000004b947 */ /* 0x000fea0003800000 */
[----:B------:R-:W-:Y:S01]  /*1da00*/  BPT.TRAP 0x1 ;  /* 0x000000040000795c */ /* 0x000fe20000300000 */
.L_x_14629:
[----:B------:R-:W4:Y:S01]  /*1da10*/  SYNCS.PHASECHK.TRANS64.TRYWAIT P0, [R6+URZ+0x22860], R21 ;  /* 0x02286015060075a7 */ /* 0x000f22000800017f */
[----:B------:R-:W-:Y:S04]  /*1da20*/  BSSY B1, `(.L_x_14630) ;  /* 0x0000002000017945 */ /* 0x000fe80003800000 */
[----:B----4-:R-:W-:Y:S05]  /*1da30*/  @!P0 BRA `(.L_x_14631) ;  /* 0x0000006000688947 */ /* 0x010fea0003800000 */
.L_x_14831:
[----:B------:R-:W-:Y:S05]  /*1da40*/  BSYNC B1 ;  /* 0x0000000000017941 */ /* 0x000fea0003800000 */
.L_x_14630:
        /* <DEDUP_REMOVED lines=20> */
[----:B--2---:R-:W-:-:S04]  /*1db90*/  LEA R8, P0, R2, UR6, 0x1 ;  /* 0x0000000602087c11 */ /* 0x004fc8000f8008ff */
[----:B------:R-:W-:Y:S01]  /*1dba0*/  LEA.HI.X R9, R2, UR7, R9, 0x1, P0 ;  /* 0x0000000702097c11 */ /* 0x000fe200080f0c09 */
[----:B------:R-:W-:Y:S08]  /*1dbb0*/  BRA.DIV UR4, `(.L_x_14632) ;  /* 0x00000062041c7947 */ /* 0x000ff0000b800000 */
[----:B------:R-:W2:Y:S01]  /*1dbc0*/  SHFL.IDX PT, R14, R8, RZ, 0x181f ;  /* 0x00181fff080e7589 */ /* 0x000ea200000e0000 */
[----:B------:R-:W-:-:S03]  /*1dbd0*/  IMAD R7, R7, 0x2, R22 ;  /* 0x0000000207077824 */ /* 0x000fc600078e0216 */
[----:B------:R-:W5:Y:S04]  /*1dbe0*/  SHFL.IDX PT, R3, R9, RZ, 0x181f ;  /* 0x00181fff09037589 */ /* 0x000f6800000e0000 */
[----:B------:R-:W-:Y:S04]  /*1dbf0*/  SHFL.IDX PT, R5, R9, 0x1, 0x181f ;  /* 0x00381f0009057f89 */ /* 0x000fe800000e0000 */
[----:B------:R-:W-:Y:S01]  /*1dc00*/  SHFL.IDX PT, R17, R9, 0x2, 0x181f ;  /* 0x00581f0009117f89 */ /* 0x000fe200000e0000 */
[----:B--2---:R-:W-:-:S03]  /*1dc10*/  IADD3 R2, P0, R14, R0, RZ ;  /* 0x000000000e027210 */ /* 0x004fc60007f1e0ff */
[----:B------:R-:W2:Y:S02]  /*1dc20*/  SHFL.IDX PT, R14, R8, 0x1, 0x181f ;  /* 0x00381f00080e7f89 */ /* 0x000ea400000e0000 */
[----:B-----5:R-:W-:-:S05]  /*1dc30*/  IMAD.X R3, RZ, RZ, R3, P0 ;  /* 0x000000ffff037224 */ /* 0x020fca00000e0603 */
[----:B------:R-:W-:Y:S04]  /*1dc40*/  LDGSTS.E.BYPASS.LTC128B.128 [R7+0x400], desc[UR42][R2.64], !P5 ;  /* 0x0040000002077fae */ /* 0x000fe8000e901d6a */
[----:B------:R-:W-:Y:S04]  /*1dc50*/  LDGSTS.E.BYPASS.LTC128B.128 [R7+0x3400], desc[UR42][R2.64+0x80], !P4 ;  /* 0x0340008002077fae */ /* 0x000fe8000e101d6a */
[----:B------:R-:W-:Y:S04]  /*1dc60*/  LDGSTS.E.BYPASS.LTC128B.128 [R7+0x6400], desc[UR42][R2.64+0x100], !P3 ;  /* 0x0640010002077fae */ /* 0x000fe8000d901d6a */
[----:B------:R5:W-:Y:S01]  /*1dc70*/  LDGSTS.E.BYPASS.LTC128B.128 [R7+0x9400], desc[UR42][R2.64+0x180], !P1 ;  /* 0x0940018002077fae */ /* 0x000be2000c901d6a */
[----:B--2---:R-:W-:-:S03]  /*1dc80*/  IADD3 R4, P0, R14, R0, RZ ;  /* 0x000000000e047210 */ /* 0x004fc60007f1e0ff */
[----:B------:R-:W5:Y:S01]  /*1dc90*/  SHFL.IDX PT, R14, R8, 0x2, 0x181f ;  /* 0x00581f00080e7f89 */ /* 0x000f6200000e0000 */
[----:B------:R-:W-:-:S05]  /*1dca0*/  IADD3.X R5, RZ, R5, RZ, P0, !PT ;  /* 0x00000005ff057210 */ /* 0x000fca00007fe4ff */
[----:B------:R-:W-:Y:S04]  /*1dcb0*/  LDGSTS.E.BYPASS.LTC128B.128 [R7+0xc00], desc[UR42][R4.64], !P5 ;  /* 0x00c0000004077fae */ /* 0x000fe8000e901d6a */
[----:B------:R-:W-:Y:S04]  /*1dcc0*/  LDGSTS.E.BYPASS.LTC128B.128 [R7+0x3c00], desc[UR42][R4.64+0x80], !P4 ;  /* 0x03c0008004077fae */ /* 0x000fe8000e101d6a */
[----:B------:R-:W-:Y:S04]  /*1dcd0*/  LDGSTS.E.BYPASS.LTC128B.128 [R7+0x6c00], desc[UR42][R4.64+0x100], !P3 ;  /* 0x06c0010004077fae */ /* 0x000fe8000d901d6a */
[----:B------:R2:W-:Y:S01]  /*1dce0*/  LDGSTS.E.BYPASS.LTC128B.128 [R7+0x9c00], desc[UR42][R4.64+0x180], !P1 ;  /* 0x09c0018004077fae */ /* 0x0005e2000c901d6a */
[----:B-----5:R-:W-:-:S03]  /*1dcf0*/  IADD3 R2, P0, R14, R0, RZ ;  /* 0x000000000e027210 */ /* 0x020fc60007f1e0ff */
[----:B------:R-:W5:Y:S02]  /*1dd00*/  SHFL.IDX PT, R14, R8, 0x3, 0x181f ;  /* 0x00781f00080e7f89 */ /* 0x000f6400000e0000 */
[----:B------:R-:W-:Y:S02]  /*1dd10*/  IMAD.X R3, RZ, RZ, R17, P0 ;  /* 0x000000ffff037224 */ /* 0x000fe400000e0611 */
[----:B--2---:R-:W2:Y:S04]  /*1dd20*/  SHFL.IDX PT, R5, R9, 0x3, 0x181f ;  /* 0x00781f0009057f89 */ /* 0x004ea800000e0000 */
[----:B------:R-:W-:Y:S04]  /*1dd30*/  SHFL.IDX PT, R17, R9, 0x4, 0x181f ;  /* 0x00981f0009117f89 */ /* 0x000fe800000e0000 */
[----:B------:R-:W-:Y:S04]  /*1dd40*/  LDGSTS.E.BYPASS.LTC128B.128 [R7+0x1400], desc[UR42][R2.64], !P5 ;  /* 0x0140000002077fae */ /* 0x000fe8000e901d6a */
[----:B------:R-:W-:Y:S04]  /*1dd50*/  LDGSTS.E.BYPASS.LTC128B.128 [R7+0x4400], desc[UR42][R2.64+0x80], !P4 ;  /* 0x0440008002077fae */ /* 0x000fe8000e101d6a */
[----:B------:R-:W-:Y:S01]  /*1dd60*/  LDGSTS.E.BYPASS.LTC128B.128 [R7+0x7400], desc[UR42][R2.64+0x100], !P3 ;  /* 0x0740010002077fae */ /* 0x000fe2000d901d6a */
[----:B-----5:R-:W-:-:S03]  /*1dd70*/  IADD3 R4, P0, R14, R0, RZ ;  /* 0x000000000e047210 */ /* 0x020fc60007f1e0ff */
[----:B------:R5:W-:Y:S04]  /*1dd80*/  LDGSTS.E.BYPASS.LTC128B.128 [R7+0xa400], desc[UR42][R2.64+0x180], !P1 ;  /* 0x0a40018002077fae */ /* 0x000be8000c901d6a */
[----:B------:R-:W5:Y:S01]  /*1dd90*/  SHFL.IDX PT, R14, R8, 0x4, 0x181f ;  /* 0x00981f00080e7f89 */ /* 0x000f6200000e0000 */
[----:B--2---:R-:W-:-:S03]  /*1dda0*/  IMAD.X R5, RZ, RZ, R5, P0 ;  /* 0x000000ffff057224 */ /* 0x004fc600000e0605 */
[----:B------:R-:W2:Y:S04]  /*1ddb0*/  SHFL.IDX PT, R9, R9, 0x5, 0x181f ;  /* 0x00b81f0009097f89 */ /* 0x000ea800000e0000 */
[----:B------:R0:W-:Y:S04]  /*1ddc0*/  LDGSTS.E.BYPASS.LTC128B.128 [R7+0x1c00], desc[UR42][R4.64], !P5 ;  /* 0x01c0000004077fae */ /* 0x0001e8000e901d6a */
[----:B------:R0:W-:Y:S04]  /*1ddd0*/  LDGSTS.E.BYPASS.LTC128B.128 [R7+0x4c00], desc[UR42][R4.64+0x80], !P4 ;  /* 0x04c0008004077fae */ /* 0x0001e8000e101d6a */
[----:B------:R0:W-:Y:S04]  /*1dde0*/  LDGSTS.E.BYPASS.LTC128B.128 [R7+0x7c00], desc[UR42][R4.64+0x100], !P3 ;  /* 0x07c0010004077fae */ /* 0x0001e8000d901d6a */
[----:B------:R0:W-:Y:S01]  /*1ddf0*/  LDGSTS.E.BYPASS.LTC128B.128 [R7+0xac00], desc[UR42][R4.64+0x180], !P1 ;  /* 0x0ac0018004077fae */ /* 0x0001e2000c901d6a */
[----:B-----5:R-:W-:-:S03]  /*1de00*/  IADD3 R2, P0, R14, R0, RZ ;  /* 0x000000000e027210 */ /* 0x020fc60007f1e0ff */
[----:B------:R0:W0:Y:S02]  /*1de10*/  SHFL.IDX PT, R14, R8, 0x5, 0x181f ;  /* 0x00b81f00080e7f89 */ /* 0x00002400000e0000 */
[----:B------:R-:W-:-:S05]  /*1de20*/  IMAD.X R3, RZ, RZ, R17, P0 ;  /* 0x000000ffff037224 */ /* 0x000fca00000e0611 */
[----:B------:R0:W-:Y:S04]  /*1de30*/  LDGSTS.E.BYPASS.LTC128B.128 [R7+0x2400], desc[UR42][R2.64], !P5 ;  /* 0x0240000002077fae */ /* 0x0001e8000e901d6a */
[----:B------:R0:W-:Y:S04]  /*1de40*/  LDGSTS.E.BYPASS.LTC128B.128 [R7+0x5400], desc[UR42][R2.64+0x80], !P4 ;  /* 0x0540008002077fae */ /* 0x0001e8000e101d6a */
[----:B------:R0:W-:Y:S04]  /*1de50*/  LDGSTS.E.BYPASS.LTC128B.128 [R7+0x8400], desc[UR42][R2.64+0x100], !P3 ;  /* 0x0840010002077fae */ /* 0x0001e8000d901d6a */
[----:B--2---:R0:W-:Y:S02]  /*1de60*/  LDGSTS.E.BYPASS.LTC128B.128 [R7+0xb400], desc[UR42][R2.64+0x180], !P1 ;  /* 0x0b40018002077fae */ /* 0x0041e4000c901d6a */
.L_x_14845:
        /* <DEDUP_REMOVED lines=11> */
.L_x_14633:
        /* <DEDUP_REMOVED lines=11> */
.L_x_14634:
[----:B------:R0:W-:Y:S01]  /*1dfd0*/  SYNCS.ARRIVE.TRANS64.A1T0 RZ, [R6+URZ+0x22850], RZ ;  /* 0x022850ff06ff79a7 */ /* 0x0001e2000810003f */
[----:B------:R-:W-:Y:S05]  /*1dfe0*/  @P2 BRA `(.L_x_14635) ;  /* 0xfffffff000a02947 */ /* 0x000fea000383ffff */
.L_x_14622:
[----:B------:R-:W-:Y:S05]  /*1dff0*/  BSYNC B0 ;  /* 0x0000000000007941 */ /* 0x000fea0003800000 */
.L_x_14621:
        /* <DEDUP_REMOVED lines=10> */
[----:B------:R-:W5:Y:S01]  /*1e0a0*/  LDC.64 R2, c[0x0][0xc60] ;  /* 0x00031800ff027b82 */ /* 0x000f620000000a00 */
[----:B------:R-:W2:Y:S02]  /*1e0b0*/  FLO.U32 R0, UR4 ;  /* 0x0000000400007d00 */ /* 0x000ea400080e0000 */
[----:B--2---:R-:W-:-:S06]  /*1e0c0*/  ISETP.EQ.U32.AND P1, PT, R0, R7, PT ;  /* 0x000000070000720c */ /* 0x004fcc0003f22070 */
[----:B------:R-:W5:Y:S07]  /*1e0d0*/  POPC R7, UR4 ;  /* 0x0000000400077d09 */ /* 0x000f6e0008000000 */
[----:B-----5:R-:W2:Y:S01]  /*1e0e0*/  @P1 ATOMG.E.ADD.STRONG.GPU PT, R3, desc[UR42][R2.64], R7 ;  /* 0x00000007020319a8 */ /* 0x020ea200081ee1ea */
[----:B------:R-:W5:Y:S02]  /*1e0f0*/  S2R R4, SR_LTMASK ;  /* 0x0000000000047919 */ /* 0x000f640000003900 */
[----:B-----5:R-:W-:-:S04]  /*1e100*/  LOP3.LUT R4, R4, UR4, RZ, 0xc0, !PT ;  /* 0x0000000404047c12 */ /* 0x020fc8000f8ec0ff */
[----:B------:R-:W5:Y:S01]  /*1e110*/  POPC R9, R4 ;  /* 0x0000000400097309 */ /* 0x000f620000000000 */
[----:B--2---:R-:W5:Y:S02]  /*1e120*/  SHFL.IDX PT, R0, R3, R0, 0x1f ;  /* 0x00001f0003007589 */ /* 0x004f6400000e0000 */
[----:B-----5:R-:W-:-:S07]  /*1e130*/  IADD3 R16, R0, UR37, R9 ;  /* 0x0000002500107c10 */ /* 0x020fce000fffe009 */
.L_x_14637:
[----:B------:R-:W-:Y:S05]  /*1e140*/  BSYNC B0 ;  /* 0x0000000000007941 */ /* 0x000fea0003800000 */
.L_x_14636:
[----:B------:R-:W-:Y:S02]  /*1e150*/  LOP3.LUT R26, R26, R5, RZ, 0x3c, !PT ;  /* 0x000000051a1a7212 */ /* 0x000fe400078e3cff */
[----:B------:R-:W-:-:S07]  /*1e160*/  SEL R25, R25, RZ, P0 ;  /* 0x000000ff19197207 */ /* 0x000fce0000000000 */
.L_x_14596:
[----:B------:R-:W-:Y:S05]  /*1e170*/  BSYNC B7 ;  /* 0x0000000000077941 */ /* 0x000fea0003800000 */
.L_x_14594:
        /* <DEDUP_REMOVED lines=8> */
[----:B------:R2:W0:Y:S01]  /*1e200*/  LDS.128 R16, [R22+0x228d0] ;  /* 0x0228d00016107984 */ /* 0x0004220000000c00 */
[----:B------:R-:W-:Y:S06]  /*1e210*/  BAR.ARV 0x4, 0x180 ;  /* 0x0106000000007b1d */ /* 0x000fec0000002000 */
[----:B------:R-:W-:Y:S05]  /*1e220*/  BRA `(.L_x_14639) ;  /* 0x0000000c00d47947 */ /* 0x000fea0003800000 */
.L_x_14638:
        /* <DEDUP_REMOVED lines=9> */
[----:B------:R-:W5:Y:S01]  /*1e2c0*/  @!P1 LDC.64 R4, c[0x0][0xc78] ;  /* 0x00031e00ff049b82 */ /* 0x000f620000000a00 */
[----:B--2---:R-:W-:-:S05]  /*1e2d0*/  @!P1 IMAD.WIDE R2, R7, 0x4, R2 ;  /* 0x0000000407029825 */ /* 0x004fca00078e0202 */
[----:B0--34-:R5:W2:Y:S02]  /*1e2e0*/  @!P1 LDG.E R6, desc[UR42][R2.64] ;  /* 0x0000002a02069981 */ /* 0x019aa4000c1e1900 */
        /* <DEDUP_REMOVED lines=31> */
.L_x_14855:
[----:B------:R-:W-:Y:S02]  /*1e4e0*/  ULDC UR4, c[0x0][0xc38] ;  /* 0x00030e0000047ab9 */ /* 0x000fe40000000800 */
[----:B------:R-:W-:-:S04]  /*1e4f0*/  IMAD.U32 R5, RZ, RZ, UR4 ;  /* 0x00000004ff057e24 */ /* 0x000fc8000f8e00ff */
[----:B--2---:R-:W-:-:S04]  /*1e500*/  IMAD R14, R14, R5, RZ ;  /* 0x000000050e0e7224 */ /* 0x004fc800078e02ff */
[----:B------:R-:W-:-:S05]  /*1e510*/  IMAD.IADD R7, R7, 0x1, R14 ;  /* 0x0000000107077824 */ /* 0x000fca00078e020e */
[----:B------:R-:W-:-:S13]  /*1e520*/  ISETP.GT.AND P6, PT, R7, R0, PT ;  /* 0x000000000700720c */ /* 0x000fda0003fc4270 */
[----:B------:R-:W-:Y:S05]  /*1e530*/  @P6 BRA `(.L_x_14641) ;  /* 0x0000000000a46947 */ /* 0x000fea0003800000 */
.L_x_14644:
        /* <DEDUP_REMOVED lines=34> */
[----:B------:R0:W2:Y:S02]  /*1e760*/  SHFL.IDX PT, R14, R2, 0x1f, 0x1f ;  /* 0x03e01f00020e7f89 */ /* 0x0000a400000e0000 */
.L_x_14863:
[----:B------:R-:W-:Y:S02]  /*1e770*/  ULDC UR4, c[0x0][0xc38] ;  /* 0x00030e0000047ab9 */ /* 0x000fe40000000800 */
[----:B------:R-:W-:-:S04]  /*1e780*/  IMAD.U32 R5, RZ, RZ, UR4 ;  /* 0x00000004ff057e24 */ /* 0x000fc8000f8e00ff */
[----:B--2---:R-:W-:-:S04]  /*1e790*/  IMAD R14, R14, R5, RZ ;  /* 0x000000050e0e7224 */ /* 0x004fc800078e02ff */
[----:B------:R-:W-:-:S05]  /*1e7a0*/  IMAD.IADD R7, R14, 0x1, R7 ;  /* 0x000000010e077824 */ /* 0x000fca00078e0207 */
[----:B------:R-:W-:-:S13]  /*1e7b0*/  ISETP.GT.AND P6, PT, R7, R0, PT ;  /* 0x000000000700720c */ /* 0x000fda0003fc4270 */
[----:B------:R-:W-:Y:S05]  /*1e7c0*/  @!P6 BRA `(.L_x_14644) ;  /* 0xfffffffc005ce947 */ /* 0x000fea000383ffff */
.L_x_14641:
        /* <DEDUP_REMOVED lines=10> */
.L_x_14868:
[----:B------:R-:W-:-:S13]  /*1e870*/  ISETP.NE.AND P0, PT, R3, RZ, PT ;  /* 0x000000ff0300720c */ /* 0x000fda0003f05270 */
[----:B------:R-:W-:Y:S05]  /*1e880*/  @!P0 BRA `(.L_x_14646) ;  /* 0x0000000000108947 */ /* 0x000fea0003800000 */
[----:B------:R-:W-:Y:S01]  /*1e890*/  UMOV UR4, 0xffffffff ;  /* 0xffffffff00047882 */ /* 0x000fe20000000000 */
[----:B--2---:R-:W-:Y:S02]  /*1e8a0*/  VIADD R12, R12, 0xffffffff ;  /* 0xffffffff0c0c7836 */ /* 0x004fe40000000000 */
[----:B------:R-:W-:Y:S05]  /*1e8b0*/  BRA.DIV UR4, `(.L_x_14647) ;  /* 0x0000006204f47947 */ /* 0x000fea000b800000 */
[----:B------:R2:W0:Y:S02]  /*1e8c0*/  SHFL.IDX PT, R6, R2, R12, 0x1f ;  /* 0x00001f0c02067589 */ /* 0x00042400000e0000 */
.L_x_14646:
        /* <DEDUP_REMOVED lines=8> */
[----:B0-----:R-:W2:Y:S08]  /*1e950*/  MUFU.RCP R7, R7 ;  /* 0x0000000700077308 */ /* 0x001eb00000001000 */
[----:B---3--:R-:W-:Y:S01]  /*1e960*/  MUFU.RCP R8, R8 ;  /* 0x0000000800087308 */ /* 0x008fe20000001000 */
[----:B--2---:R-:W-:Y:S01]  /*1e970*/  VIADD R2, R7, 0xffffffe ;  /* 0x0ffffffe07027836 */ /* 0x004fe20000000000 */
        /* <DEDUP_REMOVED lines=48> */
.L_x_14648:
        /* <DEDUP_REMOVED lines=9> */
[----:B------:R-:W1:Y:S02]  /*1ed10*/  F2I.FTZ.U32.TRUNC.NTZ R3, R9 ;  /* 0x0000000900037305 */ /* 0x000e64000021f000 */
[----:B-1----:R-:W-:-:S04]  /*1ed20*/  IMAD.MOV R11, RZ, RZ, -R3 ;  /* 0x000000ffff0b7224 */ /* 0x002fc800078e0a03 */
[----:B------:R-:W-:-:S04]  /*1ed30*/  IMAD R11, R11, R4, RZ ;  /* 0x000000040b0b7224 */ /* 0x000fc800078e02ff */
        /* <DEDUP_REMOVED lines=48> */
.L_x_14649:
[----:B------:R-:W-:-:S05]  /*1f040*/  LOP3.LUT R2, RZ, R2, RZ, 0x33, !PT ;  /* 0x00000002ff027212 */ /* 0x000fca00078e33ff */
[----:B------:R-:W-:Y:S01]  /*1f050*/  IMAD.IADD R17, R17, 0x1, R2 ;  /* 0x0000000111117824 */ /* 0x000fe200078e0202 */
[----:B------:R-:W-:Y:S06]  /*1f060*/  BRA `(.L_x_14650) ;  /* 0x00000000001c7947 */ /* 0x000fec0003800000 */
.L_x_14642:
[----:B------:R-:W-:Y:S01]  /*1f070*/  UMOV UR4, URZ ;  /* 0x0000003f00047c82 */ /* 0x000fe20008000000 */
[----:B------:R-:W-:Y:S01]  /*1f080*/  UMOV UR5, URZ ;  /* 0x0000003f00057c82 */ /* 0x000fe20008000000 */
[----:B------:R-:W-:Y:S01]  /*1f090*/  ULDC UR6, c[0x0][0xc3c] ;  /* 0x00030f0000067ab9 */ /* 0x000fe20000000800 */
[----:B------:R-:W-:Y:S02]  /*1f0a0*/  IMAD.MOV.U32 R16, RZ, RZ, R0 ;  /* 0x000000ffff107224 */ /* 0x000fe400078e0000 */
[----:B------:R-:W-:Y:S02]  /*1f0b0*/  IMAD.U32 R17, RZ, RZ, UR4 ;  /* 0x00000004ff117e24 */ /* 0x000fe4000f8e00ff */
[----:B------:R-:W-:Y:S02]  /*1f0c0*/  IMAD.U32 R18, RZ, RZ, UR5 ;  /* 0x00000005ff127e24 */ /* 0x000fe4000f8e00ff */
[----:B------:R-:W-:-:S07]  /*1f0d0*/  IMAD.U32 R19, RZ, RZ, UR6 ;  /* 0x00000006ff137e24 */ /* 0x000fce000f8e00ff */
.L_x_14650:
        /* <DEDUP_REMOVED lines=10> */
.L_x_14639:
[----:B------:R-:W-:Y:S02]  /*1f180*/  ULDC UR4, c[0x0][0xc3c] ;  /* 0x00030f0000047ab9 */ /* 0x000fe40000000800 */
[----:B0-----:R-:W-:-:S13]  /*1f190*/  ISETP.GE.AND P0, PT, R19, UR4, PT ;  /* 0x0000000413007c0c */ /* 0x001fda000bf06270 */
[----:B------:R-:W-:Y:S05]  /*1f1a0*/  @!P0 BRA `(.L_x_14651) ;  /* 0xffffff9800ec8947 */ /* 0x000fea000383ffff */
[----:B------:R-:W-:Y:S05]  /*1f1b0*/  BSYNC B8 ;  /* 0x0000000000087941 */ /* 0x000fea0003800000 */
.L_x_14548:
        /* <DEDUP_REMOVED lines=12> */
.L_x_14871:
[----:B------:R-:W-:Y:S05]  /*1f280*/  BSYNC B0 ;  /* 0x0000000000007941 */ /* 0x000fea0003800000 */
.L_x_14652:
[----:B------:R-:W-:-:S03]  /*1f290*/  UMOV UR4, 0xffffffff ;  /* 0xffffffff00047882 */ /* 0x000fc60000000000 */
[----:B------:R-:W-:Y:S05]  /*1f2a0*/  BRA.DIV UR4, `(.L_x_14654) ;  /* 0x0000005a04b47947 */ /* 0x000fea000b800000 */
[----:B0-----:R-:W0:Y:S02]  /*1f2b0*/  S2R R0, SR_TID.X ;  /* 0x0000000000007919 */ /* 0x001e240000002100 */
[----:B0-----:R-:W-:-:S04]  /*1f2c0*/  SHF.R.U32.HI R0, RZ, 0x5, R0 ;  /* 0x00000005ff007819 */ /* 0x001fc80000011600 */
[----:B------:R-:W-:-:S05]  /*1f2d0*/  LOP3.LUT R0, R0, 0x3, RZ, 0xc0, !PT ;  /* 0x0000000300007812 */ /* 0x000fca00078ec0ff */
[----:B------:R0:W1:Y:S02]  /*1f2e0*/  SHFL.IDX PT, R14, R0, RZ, 0x1f ;  /* 0x00001fff000e7589 */ /* 0x00006400000e0000 */
.L_x_14874:
[----:B-1----:R-:W-:-:S13]  /*1f2f0*/  ISETP.NE.AND P0, PT, R14, RZ, PT ;  /* 0x000000ff0e00720c */ /* 0x002fda0003f05270 */
[----:B------:R-:W-:Y:S05]  /*1f300*/  @P0 BRA `(.L_x_14366) ;  /* 0x0000000000880947 */ /* 0x000fea0003800000 */
[----:B------:R-:W-:-:S03]  /*1f310*/  UMOV UR4, 0xffffffff ;  /* 0xffffffff00047882 */ /* 0x000fc60000000000 */
[----:B------:R-:W-:Y:S05]  /*1f320*/  BRA.DIV UR4, `(.L_x_14655) ;  /* 0x0000005a04c87947 */ /* 0x000fea000b800000 */
[----:B------:R-:W-:-:S13]  /*1f330*/  ELECT P6, URZ, PT ;  /* 0x00000000003f782f */ /* 0x000fda00038c0000 */
.L_x_14877:
[----:B------:R-:W-:Y:S05]  /*1f340*/  @!P6 BRA `(.L_x_14366) ;  /* 0x000000000078e947 */ /* 0x000fea0003800000 */
[----:B------:R-:W-:-:S06]  /*1f350*/  ULOP3.LUT UR4, UR36, 0x2, URZ, 0xfc, !UPT ;  /* 0x0000000224047892 */ /* 0x000fcc000f8efc3f */
[----:B0-----:R-:W-:-:S05]  /*1f360*/  IMAD.U32 R0, RZ, RZ, UR4 ;  /* 0x00000004ff007e24 */ /* 0x001fca000f8e00ff */
[----:B------:R-:W-:-:S13]  /*1f370*/  ISETP.NE.AND P0, PT, R0, 0x3, PT ;  /* 0x000000030000780c */ /* 0x000fda0003f05270 */
[----:B------:R-:W-:Y:S05]  /*1f380*/  @!P0 BRA `(.L_x_14656) ;  /* 0x0000000000048947 */ /* 0x000fea0003800000 */
[----:B------:R-:W-:Y:S01]  /*1f390*/  BPT.TRAP 0x1 ;  /* 0x000000040000795c */ /* 0x000fe20000300000 */
.L_x_14656:
[C---:B------:R-:W-:Y:S01]  /*1f3a0*/  IMAD R5, R25.reuse, 0x8, R4 ;  /* 0x0000000819057824 */ /* 0x040fe200078e0204 */
[----:B------:R-:W-:Y:S01]  /*1f3b0*/  SHF.L.U32 R0, R26, 0x1f, RZ ;  /* 0x0000001f1a007819 */ /* 0x000fe200000006ff */
[----:B------:R-:W-:-:S03]  /*1f3c0*/  VIADD R25, R25, 0x1 ;  /* 0x0000000119197836 */ /* 0x000fc60000000000 */
[----:B------:R-:W0:Y:S02]  /*1f3d0*/  SYNCS.PHASECHK.TRANS64.TRYWAIT P1, [R5+URZ+0x22840], R0 ;  /* 0x02284000050075a7 */ /* 0x000e24000802017f */
[----:B------:R-:W-:-:S04]  /*1f3e0*/  ISETP.NE.AND P2, PT, R25, 0x2, PT ;  /* 0x000000021900780c */ /* 0x000fc80003f45270 */
[----:B------:R-:W-:Y:S01]  /*1f3f0*/  SEL R3, RZ, 0x1, P2 ;  /* 0x00000001ff037807 */ /* 0x000fe20001000000 */
[----:B0-----:R-:W-:Y:S08]  /*1f400*/  @!P1 BRA `(.L_x_14657) ;  /* 0x0000005800b09947 */ /* 0x001ff00003800000 */
.L_x_14878:
[----:B------:R-:W-:Y:S02]  /*1f410*/  SEL R25, R25, RZ, P2 ;  /* 0x000000ff19197207 */ /* 0x000fe40001000000 */
[----:B------:R-:W-:Y:S01]  /*1f420*/  LOP3.LUT R2, R26, R3, RZ, 0x3c, !PT ;  /* 0x000000031a027212 */ /* 0x000fe200078e3cff */
[----:B------:R-:W-:Y:S06]  /*1f430*/  @!P0 BRA `(.L_x_14658) ;  /* 0x0000000000048947 */ /* 0x000fec0003800000 */
[----:B------:R-:W-:Y:S01]  /*1f440*/  BPT.TRAP 0x1 ;  /* 0x000000040000795c */ /* 0x000fe20000300000 */
.L_x_14658:
[----:B------:R-:W-:Y:S01]  /*1f450*/  IMAD R25, R25, 0x8, R4 ;  /* 0x0000000819197824 */ /* 0x000fe200078e0204 */
[----:B------:R-:W-:-:S04]  /*1f460*/  SHF.L.U32 R2, R2, 0x1f, RZ ;  /* 0x0000001f02027819 */ /* 0x000fc800000006ff */
[----:B------:R-:W1:Y:S02]  /*1f470*/  SYNCS.PHASECHK.TRANS64.TRYWAIT P1, [R25+URZ+0x22840], R2 ;  /* 0x02284002190075a7 */ /* 0x000e64000802017f */
[----:B-1----:R-:W-:Y:S05]  /*1f480*/  @!P1 BRA `(.L_x_14659) ;  /* 0x0000005800a49947 */ /* 0x002fea0003800000 */
.L_x_14879:
[----:B------:R-:W-:Y:S05]  /*1f490*/  @!P0 BRA `(.L_x_14660) ;  /* 0x0000000000048947 */ /* 0x000fea0003800000 */
[----:B------:R-:W-:Y:S01]  /*1f4a0*/  BPT.TRAP 0x1 ;  /* 0x000000040000795c */ /* 0x000fe20000300000 */
.L_x_14660:
[----:B------:R-:W5:Y:S02]  /*1f4b0*/  SYNCS.PHASECHK.TRANS64.TRYWAIT P1, [R5+URZ+0x22860], R0 ;  /* 0x02286000050075a7 */ /* 0x000f64000802017f */
[----:B-----5:R-:W-:Y:S05]  /*1f4c0*/  @!P1 BRA `(.L_x_14661) ;  /* 0x0000005800a89947 */ /* 0x020fea0003800000 */
.L_x_14880:
[----:B------:R-:W-:Y:S05]  /*1f4d0*/  @!P0 BRA `(.L_x_14662) ;  /* 0x0000000000048947 */ /* 0x000fea0003800000 */
[----:B------:R-:W-:Y:S01]  /*1f4e0*/  BPT.TRAP 0x1 ;  /* 0x000000040000795c */ /* 0x000fe20000300000 */
.L_x_14662:
[----:B------:R0:W0:Y:S02]  /*1f4f0*/  SYNCS.PHASECHK.TRANS64.TRYWAIT P0, [R25+URZ+0x22860], R2 ;  /* 0x02286002190075a7 */ /* 0x000024000800017f */
[----:B0-----:R-:W-:Y:S05]  /*1f500*/  @!P0 NANOSLEEP.SYNCS 0x989680 ;  /* 0x009896800000895d */ /* 0x001fea0003900000 */
[----:B------:R-:W0:Y:S02]  /*1f510*/  @!P0 SYNCS.PHASECHK.TRANS64 P0, [R25+URZ+0x22860], R2 ;  /* 0x02286002190085a7 */ /* 0x000e24000800007f */
[----:B0-----:R-:W-:Y:S05]  /*1f520*/  @!P0 BRA `(.L_x_14662) ;  /* 0xfffffffc00f08947 */ /* 0x001fea000383ffff */
.L_x_14366:
[----:B------:R-:W-:Y:S05]  /*1f530*/  BSYNC B9 ;  /* 0x0000000000097941 */ /* 0x000fea0003800000 */
.L_x_14363:
[----:B------:R-:W-:Y:S05]  /*1f540*/  EXIT ;  /* 0x000000000000794d */ /* 0x000fea0003800000 */
.L_x_14386:
[----:B0-----:R0:W1:Y:S02]  /*1f550*/  SYNCS.PHASECHK.TRANS64.TRYWAIT P5, [R87+URZ+0x22890], R95 ;  /* 0x0228905f570075a7 */ /* 0x00106400080a017f */
[----:B-1----:R-:W-:Y:S05]  /*1f560*/  @!P5 NANOSLEEP.SYNCS 0x989680 ;  /* 0x009896800000d95d */ /* 0x002fea0003900000 */
[----:B------:R-:W1:Y:S02]  /*1f570*/  @!P5 SYNCS.PHASECHK.TRANS64 P5, [R87+URZ+0x22890], R95 ;  /* 0x0228905f5700d5a7 */ /* 0x000e6400080a007f */
[----:B-1----:R-:W-:Y:S05]  /*1f580*/  @!P5 BRA `(.L_x_14386) ;  /* 0xfffffffc00f0d947 */ /* 0x002fea000383ffff */
[----:B------:R-:W-:Y:S05]  /*1f590*/  BRA `(.L_x_14663) ;  /* 0xfffffe4000d87947 */ /* 0x000fea000383ffff */
.L_x_14387:
        /* <DEDUP_REMOVED lines=8> */
.L_x_14665:
[----:B------:R-:W-:Y:S05]  /*1f620*/  BSYNC B1 ;  /* 0x0000000000017941 */ /* 0x000fea0003800000 */
.L_x_14664:
        /* <DEDUP_REMOVED lines=8> */
.L_x_14666:
[----:B------:R-:W-:Y:S05]  /*1f6b0*/  BRA `(.L_x_14667) ;  /* 0xfffffe4000a47947 */ /* 0x000fea000383ffff */
.L_x_14396:
[----:B------:R-:W-:Y:S01]  /*1f6c0*/  BSSY B1, `(.L_x_14668) ;  /* 0x0000008000017945 */ /* 0x000fe20003800000 */
[----:B0---4-:R-:W-:Y:S02]  /*1f6d0*/  IMAD.MOV.U32 R13, RZ, RZ, R97 ;  /* 0x000000ffff0d7224 */ /* 0x011fe400078e0061 */
[----:B------:R-:W-:Y:S02]  /*1f6e0*/  IMAD.MOV.U32 R12, RZ, RZ, 0x1 ;  /* 0x00000001ff0c7424 */ /* 0x000fe400078e00ff */
[----:B------:R-:W-:Y:S02]  /*1f6f0*/  IMAD.MOV.U32 R11, RZ, RZ, 0x1c1f ;  /* 0x00001c1fff0b7424 */ /* 0x000fe400078e00ff */
[----:B------:R-:W-:-:S07]  /*1f700*/  IMAD.MOV.U32 R15, RZ, RZ, -0x1 ;  /* 0xffffffffff0f7424 */ /* 0x000fce00078e00ff */
[----:B-123--:R-:W-:Y:S05]  /*1f710*/  WARPSYNC.COLLECTIVE R15, `(.L_x_14669) ;  /* 0x000000000f087348 */ /* 0x00efea0003c00000 */
[----:B---3--:R0:W3:Y:S02]  /*1f720*/  SHFL.IDX P6, R14, R13, R12, R11 ;  /* 0x0000000c0d0e7389 */ /* 0x0080e400000c000b */
[----:B0123--:R-:W-:Y:S01]  /*1f730*/  ENDCOLLECTIVE ;  /* 0x000000000000791b */ /* 0x00ffe20003800000 */
.L_x_14669:
[----:B------:R-:W-:Y:S05]  /*1f740*/  BSYNC B1 ;  /* 0x0000000000017941 */ /* 0x000fea0003800000 */
.L_x_14668:
        /* <DEDUP_REMOVED lines=8> */
.L_x_14670:
[----:B------:R-:W-:Y:S05]  /*1f7d0*/  BRA `(.L_x_14671) ;  /* 0xfffffe48002c7947 */ /* 0x000fea000383ffff */
.L_x_14406:
[----:B-1----:R1:W2:Y:S02]  /*1f7e0*/  SYNCS.PHASECHK.TRANS64.TRYWAIT P4, [R87+URZ+0x22890], R95 ;  /* 0x0228905f570075a7 */ /* 0x0022a4000808017f */
[----:B--2---:R-:W-:Y:S05]  /*1f7f0*/  @!P4 NANOSLEEP.SYNCS 0x989680 ;  /* 0x009896800000c95d */ /* 0x004fea0003900000 */
[----:B------:R-:W2:Y:S02]  /*1f800*/  @!P4 SYNCS.PHASECHK.TRANS64 P4, [R87+URZ+0x22890], R95 ;  /* 0x0228905f5700c5a7 */ /* 0x000ea4000808007f */
[----:B--2---:R-:W-:Y:S05]  /*1f810*/  @!P4 BRA `(.L_x_14406) ;  /* 0xfffffffc00f0c947 */ /* 0x004fea000383ffff */
[----:B------:R-:W-:Y:S05]  /*1f820*/  BRA `(.L_x_14672) ;  /* 0xfffffe5400207947 */ /* 0x000fea000383ffff */
.L_x_14407:
        /* <DEDUP_REMOVED lines=8> */
.L_x_14674:
[----:B------:R-:W-:Y:S05]  /*1f8b0*/  BSYNC B1 ;  /* 0x0000000000017941 */ /* 0x000fea0003800000 */
.L_x_14673:
        /* <DEDUP_REMOVED lines=8> */
.L_x_14675:
[----:B------:R-:W-:Y:S01]  /*1f940*/  IMAD.MOV.U32 R100, RZ, RZ, R14 ;  /* 0x000000ffff647224 */ /* 0x000fe200078e000e */
[----:B------:R-:W-:Y:S06]  /*1f950*/  BRA `(.L_x_14676) ;  /* 0xfffffe5000ec7947 */ /* 0x000fec000383ffff */
.L_x_14412:
        /* <DEDUP_REMOVED lines=8> */
.L_x_14678:
[----:B------:R-:W-:Y:S05]  /*1f9e0*/  BSYNC B1 ;  /* 0x0000000000017941 */ /* 0x000fea0003800000 */
.L_x_14677:
[----:B------:R-:W-:Y:S01]  /*1f9f0*/  MOV R13, R96 ;  /* 0x00000060000d7202 */ /* 0x000fe20000000f00 */
[----:B------:R-:W-:Y:S02]  /*1fa00*/  IMAD.MOV.U32 R12, RZ, RZ, 0x1 ;  /* 0x00000001ff0c7424 */ /* 0x000fe400078e00ff */
[----:B------:R-:W-:Y:S02]  /*1fa10*/  IMAD.MOV.U32 R11, RZ, RZ, 0x1c1f ;  /* 0x00001c1fff0b7424 */ /* 0x000fe400078e00ff */
[----:B------:R-:W-:Y:S02]  /*1fa20*/  IMAD.MOV.U32 R15, RZ, RZ, -0x1 ;  /* 0xffffffffff0f7424 */ /* 0x000fe400078e00ff */
[----:B------:R-:W-:-:S07]  /*1fa30*/  IMAD.MOV.U32 R97, RZ, RZ, R14 ;  /* 0x000000ffff617224 */ /* 0x000fce00078e000e */
[----:B------:R-:W-:Y:S05]  /*1fa40*/  WARPSYNC.COLLECTIVE R15, `(.L_x_14679) ;  /* 0x000000000f087348 */ /* 0x000fea0003c00000 */
[----:B------:R0:W1:Y:S02]  /*1fa50*/  SHFL.IDX P6, R14, R13, R12, R11 ;  /* 0x0000000c0d0e7389 */ /* 0x00006400000c000b */
[----:B01----:R-:W-:Y:S01]  /*1fa60*/  ENDCOLLECTIVE ;  /* 0x000000000000791b */ /* 0x003fe20003800000 */
.L_x_14679:
[----:B------:R-:W-:Y:S01]  /*1fa70*/  IMAD.MOV.U32 R96, RZ, RZ, R14 ;  /* 0x000000ffff607224 */ /* 0x000fe200078e000e */
[----:B------:R-:W-:Y:S06]  /*1fa80*/  BRA `(.L_x_14680) ;  /* 0xfffffe5800987947 */ /* 0x000fec000383ffff */
.L_x_14417:
[----:B0-----:R0:W1:Y:S02]  /*1fa90*/  SYNCS.PHASECHK.TRANS64.TRYWAIT P2, [R87+URZ+0x22890], R95 ;  /* 0x0228905f570075a7 */ /* 0x001064000804017f */
[----:B-1----:R-:W-:Y:S05]  /*1faa0*/  @!P2 NANOSLEEP.SYNCS 0x989680 ;  /* 0x009896800000a95d */ /* 0x002fea0003900000 */
[----:B------:R-:W1:Y:S02]  /*1fab0*/  @!P2 SYNCS.PHASECHK.TRANS64 P2, [R87+URZ+0x22890], R95 ;  /* 0x0228905f5700a5a7 */ /* 0x000e64000804007f */
[----:B-1----:R-:W-:Y:S05]  /*1fac0*/  @!P2 BRA `(.L_x_14417) ;  /* 0xfffffffc00f0a947 */ /* 0x002fea000383ffff */
[----:B------:R-:W-:Y:S05]  /*1fad0*/  BRA `(.L_x_14681) ;  /* 0xfffffe6000b07947 */ /* 0x000fea000383ffff */
.L_x_14418:
        /* <DEDUP_REMOVED lines=8> */
.L_x_14683:
[----:B------:R-:W-:Y:S05]  /*1fb60*/  BSYNC B1 ;  /* 0x0000000000017941 */ /* 0x000fea0003800000 */
.L_x_14682:
        /* <DEDUP_REMOVED lines=8> */
.L_x_14684:
[----:B------:R-:W-:Y:S01]  /*1fbf0*/  IMAD.MOV.U32 R7, RZ, RZ, R14 ;  /* 0x000000ffff077224 */ /* 0x000fe200078e000e */
[----:B------:R-:W-:Y:S06]  /*1fc00*/  BRA `(.L_x_14685) ;  /* 0xfffffe6000cc7947 */ /* 0x000fec000383ffff */
.L_x_14421:
        /* <DEDUP_REMOVED lines=8> */
.L_x_14687:
[----:B------:R-:W-:Y:S05]  /*1fc90*/  BSYNC B1 ;  /* 0x0000000000017941 */ /* 0x000fea0003800000 */
.L_x_14686:
        /* <DEDUP_REMOVED lines=8> */
.L_x_14688:
[----:B------:R-:W-:Y:S01]  /*1fd20*/  IMAD.MOV.U32 R7, RZ, RZ, R14 ;  /* 0x000000ffff077224 */ /* 0x000fe200078e000e */
[----:B------:R-:W-:Y:S06]  /*1fd30*/  BRA `(.L_x_14689) ;  /* 0xfffffe6000c87947 */ /* 0x000fec000383ffff */
.L_x_14425:
[----:B---3--:R3:W4:Y:S02]  /*1fd40*/  SYNCS.PHASECHK.TRANS64.TRYWAIT P3, [R87+URZ+0x228b0], R95 ;  /* 0x0228b05f570075a7 */ /* 0x008724000806017f */
[----:B----4-:R-:W-:Y:S05]  /*1fd50*/  @!P3 NANOSLEEP.SYNCS 0x989680 ;  /* 0x009896800000b95d */ /* 0x010fea0003900000 */
[----:B------:R-:W4:Y:S02]  /*1fd60*/  @!P3 SYNCS.PHASECHK.TRANS64 P3, [R87+URZ+0x228b0], R95 ;  /* 0x0228b05f5700b5a7 */ /* 0x000f24000806007f */
[----:B----4-:R-:W-:Y:S05]  /*1fd70*/  @!P3 BRA `(.L_x_14425) ;  /* 0xfffffffc00f0b947 */ /* 0x010fea000383ffff */
[----:B------:R-:W-:Y:S05]  /*1fd80*/  BRA `(.L_x_14690) ;  /* 0xfffffe6400407947 */ /* 0x000fea000383ffff */
.L_x_14435:
[----:B------:R-:W-:Y:S01]  /*1fd90*/  BSSY B0, `(.L_x_14691) ;  /* 0x0000007000007945 */ /* 0x000fe20003800000 */
[----:B------:R-:W-:Y:S02]  /*1fda0*/  IMAD.MOV.U32 R12, RZ, RZ, RZ ;  /* 0x000000ffff0c7224 */ /* 0x000fe400078e00ff */
[----:B------:R-:W-:Y:S02]  /*1fdb0*/  IMAD.MOV.U32 R11, RZ, RZ, 0x1f ;  /* 0x0000001fff0b7424 */ /* 0x000fe400078e00ff */
[----:B------:R-:W-:-:S07]  /*1fdc0*/  IMAD.MOV.U32 R15, RZ, RZ, -0x1 ;  /* 0xffffffffff0f7424 */ /* 0x000fce00078e00ff */
[----:B------:R-:W-:Y:S05]  /*1fdd0*/  WARPSYNC.COLLECTIVE R15, `(.L_x_14692) ;  /* 0x000000000f087348 */ /* 0x000fea0003c00000 */
[----:B------:R0:W1:Y:S02]  /*1fde0*/  SHFL.IDX P6, R14, R13, R12, R11 ;  /* 0x0000000c0d0e7389 */ /* 0x00006400000c000b */
[----:B01----:R-:W-:Y:S01]  /*1fdf0*/  ENDCOLLECTIVE ;  /* 0x000000000000791b */ /* 0x003fe20003800000 */
.L_x_14692:
[----:B------:R-:W-:Y:S05]  /*1fe00*/  BSYNC B0 ;  /* 0x0000000000007941 */ /* 0x000fea0003800000 */
.L_x_14691:
[----:B------:R-:W-:Y:S05]  /*1fe10*/  BRA `(.L_x_14693) ;  /* 0xfffffe7400707947 */ /* 0x000fea000383ffff */
.L_x_14447:
[----:B------:R-:W-:Y:S01]  /*1fe20*/  BSSY B1, `(.L_x_14694) ;  /* 0x0000008000017945 */ /* 0x000fe20003800000 */
[----:B0-----:R-:W-:Y:S01]  /*1fe30*/  IMAD.MOV.U32 R13, RZ, RZ, R31 ;  /* 0x000000ffff0d7224 */ /* 0x001fe200078e001f */
[----:B------:R-:W-:Y:S01]  /*1fe40*/  MOV R11, 0x1c1f ;  /* 0x00001c1f000b7802 */ /* 0x000fe20000000f00 */
[----:B------:R-:W-:Y:S02]  /*1fe50*/  IMAD.MOV.U32 R12, RZ, RZ, RZ ;  /* 0x000000ffff0c7224 */ /* 0x000fe400078e00ff */
[----:B------:R-:W-:-:S07]  /*1fe60*/  IMAD.MOV.U32 R15, RZ, RZ, -0x1 ;  /* 0xffffffffff0f7424 */ /* 0x000fce00078e00ff */
[----:B------:R-:W-:Y:S05]  /*1fe70*/  WARPSYNC.COLLECTIVE R15, `(.L_x_14695) ;  /* 0x000000000f087348 */ /* 0x000fea0003c00000 */
[----:B------:R0:W1:Y:S02]  /*1fe80*/  SHFL.IDX P6, R14, R13, R12, R11 ;  /* 0x0000000c0d0e7389 */ /* 0x00006400000c000b */
[----:B01----:R-:W-:Y:S01]  /*1fe90*/  ENDCOLLECTIVE ;  /* 0x000000000000791b */ /* 0x003fe20003800000 */
.L_x_14695:
[----:B------:R-:W-:Y:S05]  /*1fea0*/  BSYNC B1 ;  /* 0x0000000000017941 */ /* 0x000fea0003800000 */
.L_x_14694:
        /* <DEDUP_REMOVED lines=8> */
.L_x_14696:
[----:B------:R-:W-:Y:S02]  /*1ff30*/  IMAD.MOV.U32 R13, RZ, RZ, R34 ;  /* 0x000000ffff0d7224 */ /* 0x000fe400078e0022 */
[----:B------:R-:W-:-:S07]  /*1ff40*/  IMAD.MOV.U32 R3, RZ, RZ, R14 ;  /* 0x000000ffff037224 */ /* 0x000fce00078e000e */
[----:B------:R-:W-:Y:S05]  /*1ff50*/  WARPSYNC.COLLECTIVE R15, `(.L_x_14697) ;  /* 0x000000000f087348 */ /* 0x000fea0003c00000 */
[----:B------:R0:W1:Y:S02]  /*1ff60*/  SHFL.IDX P6, R14, R13, R12, R11 ;  /* 0x0000000c0d0e7389 */ /* 0x00006400000c000b */
[----:B01----:R-:W-:Y:S01]  /*1ff70*/  ENDCOLLECTIVE ;  /* 0x000000000000791b */ /* 0x003fe20003800000 */
.L_x_14697:
[----:B------:R-:W-:Y:S02]  /*1ff80*/  IMAD.MOV.U32 R13, RZ, RZ, R30 ;  /* 0x000000ffff0d7224 */ /* 0x000fe400078e001e */
[----:B------:R-:W-:-:S07]  /*1ff90*/  IMAD.MOV.U32 R7, RZ, RZ, R14 ;  /* 0x000000ffff077224 */ /* 0x000fce00078e000e */
[----:B------:R-:W-:Y:S05]  /*1ffa0*/  WARPSYNC.COLLECTIVE R15, `(.L_x_14698) ;  /* 0x000000000f087348 */ /* 0x000fea0003c00000 */
[----:B------:R0:W1:Y:S02]  /*1ffb0*/  SHFL.IDX P6, R14, R13, R12, R11 ;  /* 0x0000000c0d0e7389 */ /* 0x00006400000c000b */
[----:B01----:R-:W-:Y:S01]  /*1ffc0*/  ENDCOLLECTIVE ;  /* 0x000000000000791b */ /* 0x003fe20003800000 */
.L_x_14698:
[----:B------:R-:W-:Y:S01]  /*1ffd0*/  IMAD.MOV.U32 R8, RZ, RZ, R14 ;  /* 0x000000ffff087224 */ /* 0x000fe200078e000e */
[----:B------:R-:W-:Y:S06]  /*1ffe0*/  BRA `(.L_x_14699) ;  /* 0xfffffe7800e87947 */ /* 0x000fec000383ffff */
.L_x_14450:
        /* <DEDUP_REMOVED lines=8> */
.L_x_14701:
[----:B------:R-:W-:Y:S05]  /*20070*/  BSYNC B1 ;  /* 0x0000000000017941 */ /* 0x000fea0003800000 */
.L_x_14700:
        /* <DEDUP_REMOVED lines=8> */
.L_x_14702:
[----:B------:R-:W-:Y:S02]  /*20100*/  IMAD.MOV.U32 R13, RZ, RZ, R34 ;  /* 0x000000ffff0d7224 */ /* 0x000fe400078e0022 */
[----:B------:R-:W-:-:S07]  /*20110*/  IMAD.MOV.U32 R3, RZ, RZ, R14 ;  /* 0x000000ffff037224 */ /* 0x000fce00078e000e */
[----:B------:R-:W-:Y:S05]  /*20120*/  WARPSYNC.COLLECTIVE R15, `(.L_x_14703) ;  /* 0x000000000f087348 */ /* 0x000fea0003c00000 */
[----:B------:R0:W1:Y:S02]  /*20130*/  SHFL.IDX P6, R14, R13, R12, R11 ;  /* 0x0000000c0d0e7389 */ /* 0x00006400000c000b */
[----:B01----:R-:W-:Y:S01]  /*20140*/  ENDCOLLECTIVE ;  /* 0x000000000000791b */ /* 0x003fe20003800000 */
.L_x_14703:
[----:B------:R-:W-:Y:S02]  /*20150*/  IMAD.MOV.U32 R13, RZ, RZ, R30 ;  /* 0x000000ffff0d7224 */ /* 0x000fe400078e001e */
[----:B------:R-:W-:-:S07]  /*20160*/  IMAD.MOV.U32 R7, RZ, RZ, R14 ;  /* 0x000000ffff077224 */ /* 0x000fce00078e000e */
[----:B------:R-:W-:Y:S05]  /*20170*/  WARPSYNC.COLLECTIVE R15, `(.L_x_14704) ;  /* 0x000000000f087348 */ /* 0x000fea0003c00000 */
[----:B------:R0:W1:Y:S02]  /*20180*/  SHFL.IDX P6, R14, R13, R12, R11 ;  /* 0x0000000c0d0e7389 */ /* 0x00006400000c000b */
[----:B01----:R-:W-:Y:S01]  /*20190*/  ENDCOLLECTIVE ;  /* 0x000000000000791b */ /* 0x003fe20003800000 */
.L_x_14704:
[----:B------:R-:W-:Y:S01]  /*201a0*/  IMAD.MOV.U32 R30, RZ, RZ, R14 ;  /* 0x000000ffff1e7224 */ /* 0x000fe200078e000e */
[----:B------:R-:W-:Y:S06]  /*201b0*/  BRA `(.L_x_14705) ;  /* 0xfffffe7c00447947 */ /* 0x000fec000383ffff */
.L_x_14454:
[----:B0-----:R0:W1:Y:S02]  /*201c0*/  SYNCS.PHASECHK.TRANS64.TRYWAIT P0, [R19+URZ+0x22800], R36 ;  /* 0x02280024130075a7 */ /* 0x001064000800017f */
[----:B-1----:R-:W-:Y:S05]  /*201d0*/  @!P0 NANOSLEEP.SYNCS 0x989680 ;  /* 0x009896800000895d */ /* 0x002fea0003900000 */
[----:B------:R-:W1:Y:S02]  /*201e0*/  @!P0 SYNCS.PHASECHK.TRANS64 P0, [R19+URZ+0x22800], R36 ;  /* 0x02280024130085a7 */ /* 0x000e64000800007f */
[----:B-1----:R-:W-:Y:S05]  /*201f0*/  @!P0 BRA `(.L_x_14454) ;  /* 0xfffffffc00f08947 */ /* 0x002fea000383ffff */
[----:B------:R-:W-:Y:S05]  /*20200*/  BRA `(.L_x_14706) ;  /* 0xfffffe8000387947 */ /* 0x000fea000383ffff */
.L_x_14462:
[----:B------:R-:W1:Y:S01]  /*20210*/  LDC R39, c[0x0][0x3f4] ;  /* 0x0000fd00ff277b82 */ /* 0x000e620000000800 */
[----:B------:R-:W-:Y:S01]  /*20220*/  BSSY B1, `(.L_x_14707) ;  /* 0x0000008000017945 */ /* 0x000fe20003800000 */
[----:B0-----:R-:W-:Y:S02]  /*20230*/  IMAD.MOV.U32 R13, RZ, RZ, R26 ;  /* 0x000000ffff0d7224 */ /* 0x001fe400078e001a */
[----:B------:R-:W-:Y:S02]  /*20240*/  IMAD.MOV.U32 R12, RZ, RZ, RZ ;  /* 0x000000ffff0c7224 */ /* 0x000fe400078e00ff */
[----:B------:R-:W-:Y:S02]  /*20250*/  IMAD.MOV.U32 R11, RZ, RZ, 0x1c1f ;  /* 0x00001c1fff0b7424 */ /* 0x000fe400078e00ff */
[----:B------:R-:W-:-:S07]  /*20260*/  IMAD.MOV.U32 R15, RZ, RZ, -0x1 ;  /* 0xffffffffff0f7424 */ /* 0x000fce00078e00ff */
[----:B-1----:R-:W-:Y:S05]  /*20270*/  WARPSYNC.COLLECTIVE R15, `(.L_x_14708) ;  /* 0x000000000f087348 */ /* 0x002fea0003c00000 */
[----:B------:R0:W2:Y:S02]  /*20280*/  SHFL.IDX P6, R14, R13, R12, R11 ;  /* 0x0000000c0d0e7389 */ /* 0x0000a400000c000b */
[----:B012---:R-:W-:Y:S01]  /*20290*/  ENDCOLLECTIVE ;  /* 0x000000000000791b */ /* 0x007fe20003800000 */
.L_x_14708:
[----:B------:R-:W-:Y:S05]  /*202a0*/  BSYNC B1 ;  /* 0x0000000000017941 */ /* 0x000fea0003800000 */
.L_x_14707:
[----:B------:R0:W5:Y:S01]  /*202b0*/  LDL R8, [R1+0x8] ;  /* 0x0000080001087983 */ /* 0x0001620000100800 */
[----:B------:R-:W-:Y:S01]  /*202c0*/  IMAD.MOV.U32 R13, RZ, RZ, R36 ;  /* 0x000000ffff0d7224 */ /* 0x000fe200078e0024 */
[----:B------:R-:W-:Y:S01]  /*202d0*/  MOV R0, R14 ;  /* 0x0000000e00007202 */ /* 0x000fe20000000f00 */
[----:B------:R-:W-:Y:S01]  /*202e0*/  IMAD.MOV.U32 R12, RZ, RZ, RZ ;  /* 0x000000ffff0c7224 */ /* 0x000fe200078e00ff */
[----:B------:R-:W-:Y:S01]  /*202f0*/  ISETP.GE.AND P0, PT, R16, R39, PT ;  /* 0x000000271000720c */ /* 0x000fe20003f06270 */
[----:B------:R-:W-:Y:S02]  /*20300*/  IMAD.MOV.U32 R11, RZ, RZ, 0x1c1f ;  /* 0x00001c1fff0b7424 */ /* 0x000fe400078e00ff */
[----:B------:R-:W-:-:S10]  /*20310*/  IMAD.MOV.U32 R15, RZ, RZ, -0x1 ;  /* 0xffffffffff0f7424 */ /* 0x000fd400078e00ff */
[----:B0----5:R-:W-:Y:S05]  /*20320*/  WARPSYNC.COLLECTIVE R15, `(.L_x_14709) ;  /* 0x000000000f087348 */ /* 0x021fea0003c00000 */
[----:B------:R1:W2:Y:S02]  /*20330*/  SHFL.IDX P6, R14, R13, R12, R11 ;  /* 0x0000000c0d0e7389 */ /* 0x0002a400000c000b */
[----:B012--5:R-:W-:Y:S01]  /*20340*/  ENDCOLLECTIVE ;  /* 0x000000000000791b */ /* 0x027fe20003800000 */
.L_x_14709:
[----:B------:R-:W-:Y:S02]  /*20350*/  IMAD.MOV.U32 R13, RZ, RZ, R24 ;  /* 0x000000ffff0d7224 */ /* 0x000fe400078e0018 */
[----:B------:R-:W-:-:S07]  /*20360*/  IMAD.MOV.U32 R3, RZ, RZ, R14 ;  /* 0x000000ffff037224 */ /* 0x000fce00078e000e */
[----:B------:R-:W-:Y:S05]  /*20370*/  WARPSYNC.COLLECTIVE R15, `(.L_x_14710) ;  /* 0x000000000f087348 */ /* 0x000fea0003c00000 */
[----:B------:R0:W1:Y:S02]  /*20380*/  SHFL.IDX P6, R14, R13, R12, R11 ;  /* 0x0000000c0d0e7389 */ /* 0x00006400000c000b */
[----:B01----:R-:W-:Y:S01]  /*20390*/  ENDCOLLECTIVE ;  /* 0x000000000000791b */ /* 0x003fe20003800000 */
.L_x_14710:
[----:B------:R-:W-:Y:S02]  /*203a0*/  IMAD.MOV.U32 R13, RZ, RZ, R37 ;  /* 0x000000ffff0d7224 */ /* 0x000fe400078e0025 */
[----:B------:R-:W-:-:S07]  /*203b0*/  IMAD.MOV.U32 R4, RZ, RZ, R14 ;  /* 0x000000ffff047224 */ /* 0x000fce00078e000e */
[----:B------:R-:W-:Y:S05]  /*203c0*/  WARPSYNC.COLLECTIVE R15, `(.L_x_14711) ;  /* 0x000000000f087348 */ /* 0x000fea0003c00000 */
[----:B------:R0:W1:Y:S02]  /*203d0*/  SHFL.IDX P6, R14, R13, R12, R11 ;  /* 0x0000000c0d0e7389 */ /* 0x00006400000c000b */
[----:B01----:R-:W-:Y:S01]  /*203e0*/  ENDCOLLECTIVE ;  /* 0x000000000000791b */ /* 0x003fe20003800000 */
.L_x_14711:
[----:B------:R-:W-:-:S05]  /*203f0*/  IMAD R25, R8, R6, RZ ;  /* 0x0000000608197224 */ /* 0x000fca00078e02ff */
[----:B------:R-:W-:-:S13]  /*20400*/  ISETP.GE.OR P1, PT, R40, R25, P0 ;  /* 0x000000192800720c */ /* 0x000fda0000726670 */
[C---:B------:R-:W-:Y:S01]  /*20410*/  @!P1 IMAD.SHL.U32 R5, R16.reuse, 0x2, RZ ;  /* 0x0000000210059824 */ /* 0x040fe200078e00ff */
[----:B------:R-:W-:-:S04]  /*20420*/  @!P1 SHF.L.U64.HI R7, R16, 0x1, R17 ;  /* 0x0000000110079819 */ /* 0x000fc80000010211 */
[----:B------:R-:W-:-:S05]  /*20430*/  @!P1 IADD3 R8, P2, R3, R5, RZ ;  /* 0x0000000503089210 */ /* 0x000fca0007f5e0ff */
[----:B------:R-:W-:-:S06]  /*20440*/  @!P1 IMAD.X R9, R0, 0x1, R7, P2 ;  /* 0x0000000100099824 */ /* 0x000fcc00010e0607 */
[----:B------:R-:W2:Y:S01]  /*20450*/  @!P1 LD.E.128 R8, desc[UR42][R8.64] ;  /* 0x0000002a08089980 */ /* 0x000ea2000c101d00 */
[----:B------:R-:W-:-:S05]  /*20460*/  @!P1 IADD3 R14, P2, R14, R5, RZ ;  /* 0x000000050e0e9210 */ /* 0x000fca0007f5e0ff */
[----:B------:R-:W-:Y:S02]  /*20470*/  @!P1 IMAD.X R5, R4, 0x1, R7, P2 ;  /* 0x0000000104059824 */ /* 0x000fe400010e0607 */
[----:B------:R-:W-:-:S06]  /*20480*/  @!P1 IMAD.MOV.U32 R4, RZ, RZ, R14 ;  /* 0x000000ffff049224 */ /* 0x000fcc00078e000e */
        /* <DEDUP_REMOVED lines=10> */
[----:B------:R-:W-:-:S07]  /*20530*/  IMAD.MOV.U32 R3, RZ, RZ, R21 ;  /* 0x000000ffff037224 */ /* 0x000fce00078e0015 */
[----:B-----5:R-:W-:Y:S05]  /*20540*/  WARPSYNC.COLLECTIVE R15, `(.L_x_14712) ;  /* 0x000000000f087348 */ /* 0x020fea0003c00000 */
[----:B------:R0:W1:Y:S02]  /*20550*/  SHFL.IDX P6, R14, R13, R12, R11 ;  /* 0x0000000c0d0e7389 */ /* 0x00006400000c000b */
[----:B01---5:R-:W-:Y:S01]  /*20560*/  ENDCOLLECTIVE ;  /* 0x000000000000791b */ /* 0x023fe20003800000 */
.L_x_14712:
[----:B------:R-:W-:Y:S02]  /*20570*/  IMAD.MOV.U32 R0, RZ, RZ, R20 ;  /* 0x000000ffff007224 */ /* 0x000fe400078e0014 */
[----:B------:R-:W-:Y:S01]  /*20580*/  @!P1 IMAD.MOV.U32 R28, RZ, RZ, R8 ;  /* 0x000000ffff1c9224 */ /* 0x000fe200078e0008 */
[----:B------:R-:W-:Y:S01]  /*20590*/  PRMT R48, R48, 0x5410, R3 ;  /* 0x0000541030307816 */ /* 0x000fe20000000003 */
[----:B------:R-:W-:Y:S01]  /*205a0*/  @!P1 IMAD.MOV.U32 R29, RZ, RZ, R9 ;  /* 0x000000ffff1d9224 */ /* 0x000fe200078e0009 */
[----:B------:R-:W-:Y:S01]  /*205b0*/  PRMT R45, R45, 0x5410, R0 ;  /* 0x000054102d2d7816 */ /* 0x000fe20000000000 */
[----:B------:R-:W-:Y:S01]  /*205c0*/  @!P1 IMAD.MOV.U32 R34, RZ, RZ, R4 ;  /* 0x000000ffff229224 */ /* 0x000fe200078e0004 */
[----:B------:R-:W-:Y:S01]  /*205d0*/  @!P1 MOV R30, R6 ;  /* 0x00000006001e9202 */ /* 0x000fe20000000f00 */
[----:B------:R-:W-:Y:S02]  /*205e0*/  @!P1 IMAD.MOV.U32 R35, RZ, RZ, R5 ;  /* 0x000000ffff239224 */ /* 0x000fe400078e0005 */
[----:B------:R-:W-:-:S02]  /*205f0*/  @!P1 IMAD.MOV.U32 R31, RZ, RZ, R7 ;  /* 0x000000ffff1f9224 */ /* 0x000fc400078e0007 */
[----:B------:R-:W-:Y:S02]  /*20600*/  IMAD.MOV.U32 R6, RZ, RZ, R34 ;  /* 0x000000ffff067224 */ /* 0x000fe400078e0022 */
        /* <DEDUP_REMOVED lines=9> */
[----:B------:R-:W-:-:S07]  /*206a0*/  PRMT R36, R9, 0x7610, R36 ;  /* 0x0000761009247816 */ /* 0x000fce0000000024 */
[----:B------:R-:W-:Y:S05]  /*206b0*/  WARPSYNC.COLLECTIVE R15, `(.L_x_14713) ;  /* 0x000000000f087348 */ /* 0x000fea0003c00000 */
[----:B------:R0:W1:Y:S02]  /*206c0*/  SHFL.IDX P6, R14, R13, R12, R11 ;  /* 0x0000000c0d0e7389 */ /* 0x00006400000c000b */
[----:B01----:R-:W-:Y:S01]  /*206d0*/  ENDCOLLECTIVE ;  /* 0x000000000000791b */ /* 0x003fe20003800000 */
.L_x_14713:
[----:B------:R-:W-:Y:S01]  /*206e0*/  IMAD.MOV.U32 R5, RZ, RZ, R31 ;  /* 0x000000ffff057224 */ /* 0x000fe200078e001f */
[----:B------:R-:W-:Y:S02]  /*206f0*/  PRMT R49, R49, 0x5410, R4 ;  /* 0x0000541031317816 */ /* 0x000fe40000000004 */
[----:B------:R-:W-:Y:S02]  /*20700*/  CS2R R6, SRZ ;  /* 0x0000000000067805 */ /* 0x000fe4000001ff00 */
[----:B------:R-:W-:Y:S01]  /*20710*/  PRMT R45, R5, 0x7610, R45 ;  /* 0x00007610052d7816 */ /* 0x000fe2000000002d */
[----:B------:R-:W-:Y:S02]  /*20720*/  IMAD.MOV.U32 R13, RZ, RZ, R24 ;  /* 0x000000ffff0d7224 */ /* 0x000fe400078e0018 */
[----:B------:R-:W-:-:S07]  /*20730*/  IMAD.MOV.U32 R3, RZ, RZ, R14 ;  /* 0x000000ffff037224 */ /* 0x000fce00078e000e */
[----:B------:R-:W-:Y:S05]  /*20740*/  WARPSYNC.COLLECTIVE R15, `(.L_x_14714) ;  /* 0x000000000f087348 */ /* 0x000fea0003c00000 */
[----:B------:R0:W1:Y:S02]  /*20750*/  SHFL.IDX P6, R14, R13, R12, R11 ;  /* 0x0000000c0d0e7389 */ /* 0x00006400000c000b */
[----:B01----:R-:W-:Y:S01]  /*20760*/  ENDCOLLECTIVE ;  /* 0x000000000000791b */ /* 0x003fe20003800000 */
.L_x_14714:
[----:B------:R-:W-:Y:S02]  /*20770*/  IMAD.MOV.U32 R13, RZ, RZ, R37 ;  /* 0x000000ffff0d7224 */ /* 0x000fe400078e0025 */
[----:B------:R-:W-:-:S07]  /*20780*/  IMAD.MOV.U32 R24, RZ, RZ, R14 ;  /* 0x000000ffff187224 */ /* 0x000fce00078e000e */
[----:B------:R-:W-:Y:S05]  /*20790*/  WARPSYNC.COLLECTIVE R15, `(.L_x_14715) ;  /* 0x000000000f087348 */ /* 0x000fea0003c00000 */
[----:B------:R0:W1:Y:S02]  /*207a0*/  SHFL.IDX P6, R14, R13, R12, R11 ;  /* 0x0000000c0d0e7389 */ /* 0x00006400000c000b */
[----:B01----:R-:W-:Y:S01]  /*207b0*/  ENDCOLLECTIVE ;  /* 0x000000000000791b */ /* 0x003fe20003800000 */
.L_x_14715:
[----:B------:R-:W-:Y:S05]  /*207c0*/  BRA `(.L_x_14716) ;  /* 0xfffffe8c00447947 */ /* 0x000fea000383ffff */
.L_x_14466:
[----:B0-----:R0:W1:Y:S02]  /*207d0*/  SYNCS.PHASECHK.TRANS64.TRYWAIT P1, [R19+URZ+0x22800], R12 ;  /* 0x0228000c130075a7 */ /* 0x001064000802017f */
[----:B-1----:R-:W-:Y:S05]  /*207e0*/  @!P1 NANOSLEEP.SYNCS 0x989680 ;  /* 0x009896800000995d */ /* 0x002fea0003900000 */
[----:B------:R-:W1:Y:S02]  /*207f0*/  @!P1 SYNCS.PHASECHK.TRANS64 P1, [R19+URZ+0x22800], R12 ;  /* 0x0228000c130095a7 */ /* 0x000e64000802007f */
[----:B-1----:R-:W-:Y:S05]  /*20800*/  @!P1 BRA `(.L_x_14466) ;  /* 0xfffffffc00f09947 */ /* 0x002fea000383ffff */
[----:B------:R-:W-:Y:S05]  /*20810*/  BRA `(.L_x_14717) ;  /* 0xfffffe8c00e87947 */ /* 0x000fea000383ffff */
.L_x_14472:
[----:B-1----:R1:W3:Y:S02]  /*20820*/  SYNCS.PHASECHK.TRANS64.TRYWAIT P1, [R13+URZ+0x22830], R74 ;  /* 0x0228304a0d0075a7 */ /* 0x0022e4000802017f */
[----:B---3--:R-:W-:Y:S05]  /*20830*/  @!P1 NANOSLEEP.SYNCS 0x989680 ;  /* 0x009896800000995d */ /* 0x008fea0003900000 */
[----:B------:R-:W3:Y:S02]  /*20840*/  @!P1 SYNCS.PHASECHK.TRANS64 P1, [R13+URZ+0x22830], R74 ;  /* 0x0228304a0d0095a7 */ /* 0x000ee4000802007f */
[----:B---3--:R-:W-:Y:S05]  /*20850*/  @!P1 BRA `(.L_x_14472) ;  /* 0xfffffffc00f09947 */ /* 0x008fea000383ffff */
[----:B------:R-:W-:Y:S05]  /*20860*/  BRA `(.L_x_14471) ;  /* 0xfffffe9c00bc7947 */ /* 0x000fea000383ffff */
.L_x_14478:
[----:B-1----:R1:W2:Y:S02]  /*20870*/  SYNCS.PHASECHK.TRANS64.TRYWAIT P1, [R13+URZ+0x22850], R74 ;  /* 0x0228504a0d0075a7 */ /* 0x0022a4000802017f */
[----:B--2---:R-:W-:Y:S05]  /*20880*/  @!P1 NANOSLEEP.SYNCS 0x989680 ;  /* 0x009896800000995d */ /* 0x004fea0003900000 */
[----:B------:R-:W2:Y:S02]  /*20890*/  @!P1 SYNCS.PHASECHK.TRANS64 P1, [R13+URZ+0x22850], R74 ;  /* 0x0228504a0d0095a7 */ /* 0x000ea4000802007f */
[----:B--2---:R-:W-:Y:S05]  /*208a0*/  @!P1 BRA `(.L_x_14478) ;  /* 0xfffffffc00f09947 */ /* 0x004fea000383ffff */
[----:B------:R-:W-:Y:S05]  /*208b0*/  BRA `(.L_x_14477) ;  /* 0xfffffebc008c7947 */ /* 0x000fea000383ffff */
.L_x_14484:
[----:B-1----:R1:W2:Y:S02]  /*208c0*/  SYNCS.PHASECHK.TRANS64.TRYWAIT P1, [R14+URZ+0x22830], R15 ;  /* 0x0228300f0e0075a7 */ /* 0x0022a4000802017f */
[----:B--2---:R-:W-:Y:S05]  /*208d0*/  @!P1 NANOSLEEP.SYNCS 0x989680 ;  /* 0x009896800000995d */ /* 0x004fea0003900000 */
[----:B------:R-:W2:Y:S02]  /*208e0*/  @!P1 SYNCS.PHASECHK.TRANS64 P1, [R14+URZ+0x22830], R15 ;  /* 0x0228300f0e0095a7 */ /* 0x000ea4000802007f */
[----:B--2---:R-:W-:Y:S05]  /*208f0*/  @!P1 BRA `(.L_x_14484) ;  /* 0xfffffffc00f09947 */ /* 0x004fea000383ffff */
[----:B------:R-:W-:Y:S05]  /*20900*/  BRA `(.L_x_14483) ;  /* 0xfffffec400187947 */ /* 0x000fea000383ffff */
.L_x_14490:
[----:B-1----:R1:W2:Y:S02]  /*20910*/  SYNCS.PHASECHK.TRANS64.TRYWAIT P1, [R14+URZ+0x22850], R15 ;  /* 0x0228500f0e0075a7 */ /* 0x0022a4000802017f */
[----:B--2---:R-:W-:Y:S05]  /*20920*/  @!P1 NANOSLEEP.SYNCS 0x989680 ;  /* 0x009896800000995d */ /* 0x004fea0003900000 */
[----:B------:R-:W2:Y:S02]  /*20930*/  @!P1 SYNCS.PHASECHK.TRANS64 P1, [R14+URZ+0x22850], R15 ;  /* 0x0228500f0e0095a7 */ /* 0x000ea4000802007f */
[----:B--2---:R-:W-:Y:S05]  /*20940*/  @!P1 BRA `(.L_x_14490) ;  /* 0xfffffffc00f09947 */ /* 0x004fea000383ffff */
[----:B------:R-:W-:Y:S05]  /*20950*/  BRA `(.L_x_14489) ;  /* 0xfffffee800e47947 */ /* 0x000fea000383ffff */
.L_x_14497:
[----:B-1----:R1:W2:Y:S02]  /*20960*/  SYNCS.PHASECHK.TRANS64.TRYWAIT P1, [R14+URZ+0x22830], R15 ;  /* 0x0228300f0e0075a7 */ /* 0x0022a4000802017f */
[----:B--2---:R-:W-:Y:S05]  /*20970*/  @!P1 NANOSLEEP.SYNCS 0x989680 ;  /* 0x009896800000995d */ /* 0x004fea0003900000 */
[----:B------:R-:W2:Y:S02]  /*20980*/  @!P1 SYNCS.PHASECHK.TRANS64 P1, [R14+URZ+0x22830], R15 ;  /* 0x0228300f0e0095a7 */ /* 0x000ea4000802007f */
[----:B--2---:R-:W-:Y:S05]  /*20990*/  @!P1 BRA `(.L_x_14497) ;  /* 0xfffffffc00f09947 */ /* 0x004fea000383ffff */
[----:B------:R-:W-:Y:S05]  /*209a0*/  BRA `(.L_x_14496) ;  /* 0xfffffef000347947 */ /* 0x000fea000383ffff */
.L_x_14503:
[----:B-1----:R1:W2:Y:S02]  /*209b0*/  SYNCS.PHASECHK.TRANS64.TRYWAIT P1, [R14+URZ+0x22850], R15 ;  /* 0x0228500f0e0075a7 */ /* 0x0022a4000802017f */
[----:B--2---:R-:W-:Y:S05]  /*209c0*/  @!P1 NANOSLEEP.SYNCS 0x989680 ;  /* 0x009896800000995d */ /* 0x004fea0003900000 */
[----:B------:R-:W2:Y:S02]  /*209d0*/  @!P1 SYNCS.PHASECHK.TRANS64 P1, [R14+URZ+0x22850], R15 ;  /* 0x0228500f0e0095a7 */ /* 0x000ea4000802007f */
[----:B--2---:R-:W-:Y:S05]  /*209e0*/  @!P1 BRA `(.L_x_14503) ;  /* 0xfffffffc00f09947 */ /* 0x004fea000383ffff */
[----:B------:R-:W-:Y:S05]  /*209f0*/  BRA `(.L_x_14502) ;  /* 0xffffff10001c7947 */ /* 0x000fea000383ffff */
.L_x_14510:
[----:B------:R-:W-:Y:S02]  /*20a00*/  IMAD.MOV.U32 R13, RZ, RZ, R20 ;  /* 0x000000ffff0d7224 */ /* 0x000fe400078e0014 */
[----:B------:R-:W-:Y:S02]  /*20a10*/  IMAD.MOV.U32 R12, RZ, RZ, RZ ;  /* 0x000000ffff0c7224 */ /* 0x000fe400078e00ff */
[----:B------:R-:W-:Y:S02]  /*20a20*/  IMAD.MOV.U32 R11, RZ, RZ, 0x181f ;  /* 0x0000181fff0b7424 */ /* 0x000fe400078e00ff */
[----:B------:R-:W-:-:S07]  /*20a30*/  IMAD.MOV.U32 R15, RZ, RZ, -0x1 ;  /* 0xffffffffff0f7424 */ /* 0x000fce00078e00ff */
[----:B-----5:R-:W-:Y:S05]  /*20a40*/  WARPSYNC.COLLECTIVE R15, `(.L_x_14718) ;  /* 0x000000000f087348 */ /* 0x020fea0003c00000 */
[----:B------:R0:W1:Y:S02]  /*20a50*/  SHFL.IDX P6, R14, R13, R12, R11 ;  /* 0x0000000c0d0e7389 */ /* 0x00006400000c000b */
[----:B01---5:R-:W-:Y:S01]  /*20a60*/  ENDCOLLECTIVE ;  /* 0x000000000000791b */ /* 0x023fe20003800000 */
.L_x_14718:
[----:B------:R-:W-:Y:S02]  /*20a70*/  IMAD.MOV.U32 R13, RZ, RZ, R4 ;  /* 0x000000ffff0d7224 */ /* 0x000fe400078e0004 */
[----:B------:R-:W-:-:S07]  /*20a80*/  IMAD.MOV.U32 R3, RZ, RZ, R14 ;  /* 0x000000ffff037224 */ /* 0x000fce00078e000e */
[----:B------:R-:W-:Y:S05]  /*20a90*/  WARPSYNC.COLLECTIVE R15, `(.L_x_14719) ;  /* 0x000000000f087348 */ /* 0x000fea0003c00000 */
[----:B------:R0:W1:Y:S02]  /*20aa0*/  SHFL.IDX P6, R14, R13, R12, R11 ;  /* 0x0000000c0d0e7389 */ /* 0x00006400000c000b */
[----:B01----:R-:W-:Y:S01]  /*20ab0*/  ENDCOLLECTIVE ;  /* 0x000000000000791b */ /* 0x003fe20003800000 */
.L_x_14719:
[----:B------:R-:W-:Y:S05]  /*20ac0*/  BRA `(.L_x_14720) ;  /* 0xffffff38006c7947 */ /* 0x000fea000383ffff */
.L_x_14513:
        /* <DEDUP_REMOVED lines=8> */
.L_x_14722:
[----:B------:R-:W-:Y:S05]  /*20b50*/  BSYNC B1 ;  /* 0x0000000000017941 */ /* 0x000fea0003800000 */
.L_x_14721:
        /* <DEDUP_REMOVED lines=8> */
.L_x_14723:
[----:B------:R-:W-:Y:S05]  /*20be0*/  BRA `(.L_x_14724) ;  /* 0xffffff3800b47947 */ /* 0x000fea000383ffff */
.L_x_14516:
[----:B------:R-:W-:Y:S01]  /*20bf0*/  BSSY B1, `(.L_x_14725) ;  /* 0x0000008000017945 */ /* 0x000fe20003800000 */
[----:B---3--:R-:W-:Y:S02]  /*20c00*/  IMAD.MOV.U32 R13, RZ, RZ, R20 ;  /* 0x000000ffff0d7224 */ /* 0x008fe400078e0014 */
[----:B------:R-:W-:Y:S02]  /*20c10*/  IMAD.MOV.U32 R12, RZ, RZ, 0x2 ;  /* 0x00000002ff0c7424 */ /* 0x000fe400078e00ff */
[----:B------:R-:W-:Y:S02]  /*20c20*/  IMAD.MOV.U32 R11, RZ, RZ, 0x181f ;  /* 0x0000181fff0b7424 */ /* 0x000fe400078e00ff */
[----:B------:R-:W-:-:S07]  /*20c30*/  IMAD.MOV.U32 R15, RZ, RZ, -0x1 ;  /* 0xffffffffff0f7424 */ /* 0x000fce00078e00ff */
[----:B012-45:R-:W-:Y:S05]  /*20c40*/  WARPSYNC.COLLECTIVE R15, `(.L_x_14726) ;  /* 0x000000000f087348 */ /* 0x037fea0003c00000 */
[----:B--2---:R2:W3:Y:S02]  /*20c50*/  SHFL.IDX P6, R14, R13, R12, R11 ;  /* 0x0000000c0d0e7389 */ /* 0x0044e400000c000b */
[----:B012345:R-:W-:Y:S01]  /*20c60*/  ENDCOLLECTIVE ;  /* 0x000000000000791b */ /* 0x03ffe20003800000 */
.L_x_14726:
[----:B------:R-:W-:Y:S05]  /*20c70*/  BSYNC B1 ;  /* 0x0000000000017941 */ /* 0x000fea0003800000 */
.L_x_14725:
        /* <DEDUP_REMOVED lines=8> */
.L_x_14727:
[----:B------:R-:W-:Y:S05]  /*20d00*/  BRA `(.L_x_14728) ;  /* 0xffffff3800fc7947 */ /* 0x000fea000383ffff */
.L_x_14519:
        /* <DEDUP_REMOVED lines=8> */
.L_x_14730:
[----:B------:R-:W-:Y:S05]  /*20d90*/  BSYNC B1 ;  /* 0x0000000000017941 */ /* 0x000fea0003800000 */
.L_x_14729:
        /* <DEDUP_REMOVED lines=8> */
.L_x_14731:
[----:B------:R-:W-:Y:S05]  /*20e20*/  BRA `(.L_x_14732) ;  /* 0xffffff3c00447947 */ /* 0x000fea000383ffff */
.L_x_14521:
[----:B------:R-:W-:Y:S02]  /*20e30*/  IMAD.MOV.U32 R13, RZ, RZ, R4 ;  /* 0x000000ffff0d7224 */ /* 0x000fe400078e0004 */
[----:B------:R-:W-:Y:S02]  /*20e40*/  IMAD.MOV.U32 R12, RZ, RZ, RZ ;  /* 0x000000ffff0c7224 */ /* 0x000fe400078e00ff */
[----:B------:R-:W-:Y:S02]  /*20e50*/  IMAD.MOV.U32 R11, RZ, RZ, 0x1c1f ;  /* 0x00001c1fff0b7424 */ /* 0x000fe400078e00ff */
[----:B------:R-:W-:-:S07]  /*20e60*/  IMAD.MOV.U32 R15, RZ, RZ, -0x1 ;  /* 0xffffffffff0f7424 */ /* 0x000fce00078e00ff */
[----:B------:R-:W-:Y:S05]  /*20e70*/  WARPSYNC.COLLECTIVE R15, `(.L_x_14733) ;  /* 0x000000000f087348 */ /* 0x000fea0003c00000 */
[----:B------:R0:W1:Y:S02]  /*20e80*/  SHFL.IDX P6, R14, R13, R12, R11 ;  /* 0x0000000c0d0e7389 */ /* 0x00006400000c000b */
[----:B01----:R-:W-:Y:S01]  /*20e90*/  ENDCOLLECTIVE ;  /* 0x000000000000791b */ /* 0x003fe20003800000 */
.L_x_14733:
[----:B------:R-:W-:Y:S02]  /*20ea0*/  IMAD.MOV.U32 R13, RZ, RZ, R3 ;  /* 0x000000ffff0d7224 */ /* 0x000fe400078e0003 */
[----:B------:R-:W-:-:S07]  /*20eb0*/  IMAD.MOV.U32 R20, RZ, RZ, R14 ;  /* 0x000000ffff147224 */ /* 0x000fce00078e000e */
[----:B------:R-:W-:Y:S05]  /*20ec0*/  WARPSYNC.COLLECTIVE R15, `(.L_x_14734) ;  /* 0x000000000f087348 */ /* 0x000fea0003c00000 */
[----:B------:R0:W1:Y:S02]  /*20ed0*/  SHFL.IDX P6, R14, R13, R12, R11 ;  /* 0x0000000c0d0e7389 */ /* 0x00006400000c000b */
[----:B01----:R-:W-:Y:S01]  /*20ee0*/  ENDCOLLECTIVE ;  /* 0x000000000000791b */ /* 0x003fe20003800000 */
.L_x_14734:
[----:B------:R-:W-:Y:S01]  /*20ef0*/  IMAD.MOV.U32 R12, RZ, RZ, R14 ;  /* 0x000000ffff0c7224 */ /* 0x000fe200078e000e */
[----:B------:R-:W-:Y:S06]  /*20f00*/  BRA `(.L_x_14735) ;  /* 0xffffff4000447947 */ /* 0x000fec000383ffff */
.L_x_14524:
        /* <DEDUP_REMOVED lines=8> */
.L_x_14737:
[----:B------:R-:W-:Y:S05]  /*20f90*/  BSYNC B1 ;  /* 0x0000000000017941 */ /* 0x000fea0003800000 */
.L_x_14736:
        /* <DEDUP_REMOVED lines=8> */
.L_x_14738:
[----:B------:R-:W-:Y:S01]  /*21020*/  IMAD.MOV.U32 R3, RZ, RZ, R14 ;  /* 0x000000ffff037224 */ /* 0x000fe200078e000e */
[----:B------:R-:W-:Y:S06]  /*21030*/  BRA `(.L_x_14739) ;  /* 0xffffff4c001c7947 */ /* 0x000fec000383ffff */
.L_x_14528:
[----:B------:R-:W-:Y:S01]  /*21040*/  IMAD.MOV.U32 R13, RZ, RZ, R4 ;  /* 0x000000ffff0d7224 */ /* 0x000fe200078e0004 */
[----:B------:R-:W-:Y:S01]  /*21050*/  MOV R11, 0x181f ;  /* 0x0000181f000b7802 */ /* 0x000fe20000000f00 */
[----:B------:R-:W-:Y:S02]  /*21060*/  IMAD.MOV.U32 R12, RZ, RZ, RZ ;  /* 0x000000ffff0c7224 */ /* 0x000fe400078e00ff */
[----:B------:R-:W-:-:S07]  /*21070*/  IMAD.MOV.U32 R15, RZ, RZ, -0x1 ;  /* 0xffffffffff0f7424 */ /* 0x000fce00078e00ff */
[----:B0-----:R-:W-:Y:S05]  /*21080*/  WARPSYNC.COLLECTIVE R15, `(.L_x_14740) ;  /* 0x000000000f087348 */ /* 0x001fea0003c00000 */
[----:B------:R1:W2:Y:S02]  /*21090*/  SHFL.IDX P6, R14, R13, R12, R11 ;  /* 0x0000000c0d0e7389 */ /* 0x0002a400000c000b */
[----:B012---:R-:W-:Y:S01]  /*210a0*/  ENDCOLLECTIVE ;  /* 0x000000000000791b */ /* 0x007fe20003800000 */
.L_x_14740:
[----:B------:R-:W-:Y:S02]  /*210b0*/  IMAD.MOV.U32 R13, RZ, RZ, R0 ;  /* 0x000000ffff0d7224 */ /* 0x000fe400078e0000 */
[----:B------:R-:W-:-:S07]  /*210c0*/  IMAD.MOV.U32 R3, RZ, RZ, R14 ;  /* 0x000000ffff037224 */ /* 0x000fce00078e000e */
[----:B------:R-:W-:Y:S05]  /*210d0*/  WARPSYNC.COLLECTIVE R15, `(.L_x_14741) ;  /* 0x000000000f087348 */ /* 0x000fea0003c00000 */
[----:B------:R0:W1:Y:S02]  /*210e0*/  SHFL.IDX P6, R14, R13, R12, R11 ;  /* 0x0000000c0d0e7389 */ /* 0x00006400000c000b */
[----:B01----:R-:W-:Y:S01]  /*210f0*/  ENDCOLLECTIVE ;  /* 0x000000000000791b */ /* 0x003fe20003800000 */
.L_x_14741:
[----:B------:R-:W-:Y:S01]  /*21100*/  IMAD.MOV.U32 R9, RZ, RZ, R14 ;  /* 0x000000ffff097224 */ /* 0x000fe200078e000e */
[----:B------:R-:W-:Y:S06]  /*21110*/  BRA `(.L_x_14742) ;  /* 0xffffff60007c7947 */ /* 0x000fec000383ffff */
.L_x_14531:
        /* <DEDUP_REMOVED lines=8> */
.L_x_14744:
[----:B------:R-:W-:Y:S05]  /*211a0*/  BSYNC B1 ;  /* 0x0000000000017941 */ /* 0x000fea0003800000 */
.L_x_14743:
        /* <DEDUP_REMOVED lines=8> */
.L_x_14745:
[----:B------:R-:W-:Y:S01]  /*21230*/  IMAD.MOV.U32 R9, RZ, RZ, R14 ;  /* 0x000000ffff097224 */ /* 0x000fe200078e000e */
[----:B------:R-:W-:Y:S06]  /*21240*/  BRA `(.L_x_14746) ;  /* 0xffffff6000c47947 */ /* 0x000fec000383ffff */
.L_x_14534:
        /* <DEDUP_REMOVED lines=8> */
.L_x_14748:
[----:B------:R-:W-:Y:S05]  /*212d0*/  BSYNC B1 ;  /* 0x0000000000017941 */ /* 0x000fea0003800000 */
.L_x_14747:
        /* <DEDUP_REMOVED lines=8> */
.L_x_14749:
[----:B------:R-:W-:Y:S01]  /*21360*/  IMAD.MOV.U32 R9, RZ, RZ, R14 ;  /* 0x000000ffff097224 */ /* 0x000fe200078e000e */
[----:B------:R-:W-:Y:S06]  /*21370*/  BRA `(.L_x_14750) ;  /* 0xffffff6400087947 */ /* 0x000fec000383ffff */
.L_x_14537:
[----:B------:R-:W-:Y:S01]  /*21380*/  BSSY B1, `(.L_x_14751) ;  /* 0x0000008000017945 */ /* 0x000fe20003800000 */
[----:B0-----:R-:W-:Y:S02]  /*21390*/  IMAD.MOV.U32 R13, RZ, RZ, R4 ;  /* 0x000000ffff0d7224 */ /* 0x001fe400078e0004 */
[----:B------:R-:W-:Y:S02]  /*213a0*/  IMAD.MOV.U32 R12, RZ, RZ, 0x3 ;  /* 0x00000003ff0c7424 */ /* 0x000fe400078e00ff */
[----:B------:R-:W-:Y:S02]  /*213b0*/  IMAD.MOV.U32 R11, RZ, RZ, 0x181f ;  /* 0x0000181fff0b7424 */ /* 0x000fe400078e00ff */
[----:B------:R-:W-:-:S07]  /*213c0*/  IMAD.MOV.U32 R15, RZ, RZ, -0x1 ;  /* 0xffffffffff0f7424 */ /* 0x000fce00078e00ff */
[----:B-1234-:R-:W-:Y:S05]  /*213d0*/  WARPSYNC.COLLECTIVE R15, `(.L_x_14752) ;  /* 0x000000000f087348 */ /* 0x01efea0003c00000 */
[----:B------:R0:W0:Y:S02]  /*213e0*/  SHFL.IDX P6, R14, R13, R12, R11 ;  /* 0x0000000c0d0e7389 */ /* 0x00002400000c000b */
[----:B01234-:R-:W-:Y:S01]  /*213f0*/  ENDCOLLECTIVE ;  /* 0x000000000000791b */ /* 0x01ffe20003800000 */
.L_x_14752:
[----:B------:R-:W-:Y:S05]  /*21400*/  BSYNC B1 ;  /* 0x0000000000017941 */ /* 0x000fea0003800000 */
.L_x_14751:
        /* <DEDUP_REMOVED lines=8> */
.L_x_14753:
[----:B------:R-:W-:Y:S01]  /*21490*/  IMAD.MOV.U32 R9, RZ, RZ, R14 ;  /* 0x000000ffff097224 */ /* 0x000fe200078e000e */
[----:B------:R-:W-:Y:S06]  /*214a0*/  BRA `(.L_x_14754) ;  /* 0xffffff64004c7947 */ /* 0x000fec000383ffff */
.L_x_14556:
[----:B-1----:R-:W0:Y:S01]  /*214b0*/  S2R R11, SR_TID.X ;  /* 0x00000000000b7919 */ /* 0x002e220000002100 */
        /* <DEDUP_REMOVED lines=10> */
.L_x_14756:
[----:B------:R-:W-:Y:S05]  /*21560*/  BSYNC B1 ;  /* 0x0000000000017941 */ /* 0x000fea0003800000 */
.L_x_14755:
[----:B------:R-:W-:Y:S05]  /*21570*/  BRA `(.L_x_14757) ;  /* 0xffffff8000847947 */ /* 0x000fea000383ffff */
.L_x_14558:
[----:B------:R-:W-:Y:S01]  /*21580*/  BSSY B1, `(.L_x_14758) ;  /* 0x0000006000017945 */ /* 0x000fe20003800000 */
[----:B------:R-:W-:-:S07]  /*21590*/  IMAD.MOV.U32 R15, RZ, RZ, -0x1 ;  /* 0xffffffffff0f7424 */ /* 0x000fce00078e00ff */
[----:B01----:R-:W-:Y:S05]  /*215a0*/  WARPSYNC.COLLECTIVE R15, `(.L_x_14759) ;  /* 0x000000000f0c7348 */ /* 0x003fea0003c00000 */
[----:B------:R-:W-:Y:S02]  /*215b0*/  ELECT P6, UR62, PT ;  /* 0x00000000003e782f */ /* 0x000fe400038c0000 */
[----:B------:R-:W-:Y:S01]  /*215c0*/  MOV R14, UR62 ;  /* 0x0000003e000e7c02 */ /* 0x000fe20008000f00 */
[----:B01----:R-:W-:Y:S10]  /*215d0*/  ENDCOLLECTIVE ;  /* 0x000000000000791b */ /* 0x003ff40003800000 */
.L_x_14759:
[----:B------:R-:W-:Y:S05]  /*215e0*/  BSYNC B1 ;  /* 0x0000000000017941 */ /* 0x000fea0003800000 */
.L_x_14758:
[----:B------:R-:W-:Y:S05]  /*215f0*/  BRA `(.L_x_14557) ;  /* 0xffffff80007c7947 */ /* 0x000fea000383ffff */
.L_x_14560:
[----:B0-----:R0:W2:Y:S02]  /*21600*/  SYNCS.PHASECHK.TRANS64.TRYWAIT P0, [R22+URZ+0x22820], R3 ;  /* 0x02282003160075a7 */ /* 0x0010a4000800017f */
[----:B--2---:R-:W-:Y:S05]  /*21610*/  @!P0 NANOSLEEP.SYNCS 0x989680 ;  /* 0x009896800000895d */ /* 0x004fea0003900000 */
[----:B------:R-:W2:Y:S02]  /*21620*/  @!P0 SYNCS.PHASECHK.TRANS64 P0, [R22+URZ+0x22820], R3 ;  /* 0x02282003160085a7 */ /* 0x000ea4000800007f */
[----:B--2---:R-:W-:Y:S05]  /*21630*/  @!P0 BRA `(.L_x_14560) ;  /* 0xfffffffc00f08947 */ /* 0x004fea000383ffff */
[----:B------:R-:W-:Y:S05]  /*21640*/  BRA `(.L_x_14760) ;  /* 0xffffff80008c7947 */ /* 0x000fea000383ffff */
.L_x_14564:
[----:B0-----:R0:W2:Y:S02]  /*21650*/  SYNCS.PHASECHK.TRANS64.TRYWAIT P0, [R3+URZ+0x228a0], R9 ;  /* 0x0228a009030075a7 */ /* 0x0010a4000800017f */
[----:B--2---:R-:W-:Y:S05]  /*21660*/  @!P0 NANOSLEEP.SYNCS 0x989680 ;  /* 0x009896800000895d */ /* 0x004fea0003900000 */
[----:B------:R-:W2:Y:S02]  /*21670*/  @!P0 SYNCS.PHASECHK.TRANS64 P0, [R3+URZ+0x228a0], R9 ;  /* 0x0228a009030085a7 */ /* 0x000ea4000800007f */
[----:B--2---:R-:W-:Y:S05]  /*21680*/  @!P0 BRA `(.L_x_14564) ;  /* 0xfffffffc00f08947 */ /* 0x004fea000383ffff */
[----:B------:R-:W-:Y:S05]  /*21690*/  BRA `(.L_x_14761) ;  /* 0xffffff8000a47947 */ /* 0x000fea000383ffff */
.L_x_14569:
[----:B-1----:R1:W2:Y:S02]  /*216a0*/  SYNCS.PHASECHK.TRANS64.TRYWAIT P0, [R3+URZ+0x228c0], R9 ;  /* 0x0228c009030075a7 */ /* 0x0022a4000800017f */
[----:B--2---:R-:W-:Y:S05]  /*216b0*/  @!P0 NANOSLEEP.SYNCS 0x989680 ;  /* 0x009896800000895d */ /* 0x004fea0003900000 */
[----:B------:R-:W2:Y:S02]  /*216c0*/  @!P0 SYNCS.PHASECHK.TRANS64 P0, [R3+URZ+0x228c0], R9 ;  /* 0x0228c009030085a7 */ /* 0x000ea4000800007f */
[----:B--2---:R-:W-:Y:S05]  /*216d0*/  @!P0 BRA `(.L_x_14569) ;  /* 0xfffffffc00f08947 */ /* 0x004fea000383ffff */
[----:B------:R-:W-:Y:S05]  /*216e0*/  BRA `(.L_x_14762) ;  /* 0xffffff8400207947 */ /* 0x000fea000383ffff */
.L_x_14579:
[----:B0-----:R0:W2:Y:S02]  /*216f0*/  SYNCS.PHASECHK.TRANS64.TRYWAIT P1, [R9+URZ+0x228a0], R2 ;  /* 0x0228a002090075a7 */ /* 0x0010a4000802017f */
[----:B--2---:R-:W-:Y:S05]  /*21700*/  @!P1 NANOSLEEP.SYNCS 0x989680 ;  /* 0x009896800000995d */ /* 0x004fea0003900000 */
[----:B------:R-:W2:Y:S02]  /*21710*/  @!P1 SYNCS.PHASECHK.TRANS64 P1, [R9+URZ+0x228a0], R2 ;  /* 0x0228a002090095a7 */ /* 0x000ea4000802007f */
[----:B--2---:R-:W-:Y:S05]  /*21720*/  @!P1 BRA `(.L_x_14579) ;  /* 0xfffffffc00f09947 */ /* 0x004fea000383ffff */
[----:B------:R-:W-:Y:S05]  /*21730*/  BRA `(.L_x_14763) ;  /* 0xffffff8800947947 */ /* 0x000fea000383ffff */
.L_x_14584:
[----:B-1----:R1:W2:Y:S02]  /*21740*/  SYNCS.PHASECHK.TRANS64.TRYWAIT P1, [R9+URZ+0x228c0], R2 ;  /* 0x0228c002090075a7 */ /* 0x0022a4000802017f */
[----:B--2---:R-:W-:Y:S05]  /*21750*/  @!P1 NANOSLEEP.SYNCS 0x989680 ;  /* 0x009896800000995d */ /* 0x004fea0003900000 */
[----:B------:R-:W2:Y:S02]  /*21760*/  @!P1 SYNCS.PHASECHK.TRANS64 P1, [R9+URZ+0x228c0], R2 ;  /* 0x0228c002090095a7 */ /* 0x000ea4000802007f */
[----:B--2---:R-:W-:Y:S05]  /*21770*/  @!P1 BRA `(.L_x_14584) ;  /* 0xfffffffc00f09947 */ /* 0x004fea000383ffff */
[----:B------:R-:W-:Y:S05]  /*21780*/  BRA `(.L_x_14764) ;  /* 0xffffff8c000c7947 */ /* 0x000fea000383ffff */
.L_x_14602:
        /* <DEDUP_REMOVED lines=11> */
.L_x_14766:
[----:B------:R-:W-:Y:S05]  /*21840*/  BSYNC B0 ;  /* 0x0000000000007941 */ /* 0x000fea0003800000 */
.L_x_14765:
[----:B------:R-:W-:Y:S05]  /*21850*/  BRA `(.L_x_14767) ;  /* 0xffffff9c00547947 */ /* 0x000fea000383ffff */
.L_x_14605:
[----:B0-----:R0:W1:Y:S02]  /*21860*/  SYNCS.PHASECHK.TRANS64.TRYWAIT P0, [R32+URZ+0x22840], R0 ;  /* 0x02284000200075a7 */ /* 0x001064000800017f */
[----:B-1----:R-:W-:Y:S05]  /*21870*/  @!P0 NANOSLEEP.SYNCS 0x989680 ;  /* 0x009896800000895d */ /* 0x002fea0003900000 */
[----:B------:R-:W1:Y:S02]  /*21880*/  @!P0 SYNCS.PHASECHK.TRANS64 P0, [R32+URZ+0x22840], R0 ;  /* 0x02284000200085a7 */ /* 0x000e64000800007f */
[----:B-1----:R-:W-:Y:S05]  /*21890*/  @!P0 BRA `(.L_x_14605) ;  /* 0xfffffffc00f08947 */ /* 0x002fea000383ffff */
[----:B------:R-:W-:Y:S05]  /*218a0*/  BRA `(.L_x_14768) ;  /* 0xffffff9c00707947 */ /* 0x000fea000383ffff */
.L_x_14606:
        /* <DEDUP_REMOVED lines=8> */
.L_x_14770:
[----:B------:R-:W-:Y:S05]  /*21930*/  BSYNC B0 ;  /* 0x0000000000007941 */ /* 0x000fea0003800000 */
.L_x_14769:
        /* <DEDUP_REMOVED lines=9> */
.L_x_14771:
[----:B------:R-:W-:Y:S02]  /*219d0*/  IMAD.MOV.U32 R13, RZ, RZ, R4 ;  /* 0x000000ffff0d7224 */ /* 0x000fe400078e0004 */
[----:B------:R-:W-:Y:S02]  /*219e0*/  IMAD.MOV.U32 R12, RZ, RZ, 0x1 ;  /* 0x00000001ff0c7424 */ /* 0x000fe400078e00ff */
[----:B------:R-:W-:-:S07]  /*219f0*/  IMAD.MOV.U32 R3, RZ, RZ, R14 ;  /* 0x000000ffff037224 */ /* 0x000fce00078e000e */
[----:B------:R-:W-:Y:S05]  /*21a00*/  WARPSYNC.COLLECTIVE R15, `(.L_x_14772) ;  /* 0x000000000f087348 */ /* 0x000fea0003c00000 */
[----:B------:R0:W1:Y:S02]  /*21a10*/  SHFL.IDX P6, R14, R13, R12, R11 ;  /* 0x0000000c0d0e7389 */ /* 0x00006400000c000b */
[----:B01----:R-:W-:Y:S01]  /*21a20*/  ENDCOLLECTIVE ;  /* 0x000000000000791b */ /* 0x003fe20003800000 */
.L_x_14772:
        /* <DEDUP_REMOVED lines=15> */
.L_x_14773:
[----:B------:R-:W-:Y:S02]  /*21b20*/  @P0 IMAD R7, R5, 0x2, R22 ;  /* 0x0000000205070824 */ /* 0x000fe400078e0216 */
[----:B------:R-:W-:Y:S02]  /*21b30*/  IMAD.MOV.U32 R13, RZ, RZ, R4 ;  /* 0x000000ffff0d7224 */ /* 0x000fe400078e0004 */
[----:B------:R-:W-:Y:S01]  /*21b40*/  IMAD.MOV.U32 R12, RZ, RZ, 0x2 ;  /* 0x00000002ff0c7424 */ /* 0x000fe200078e00ff */
[----:B------:R-:W-:-:S07]  /*21b50*/  MOV R3, R14 ;  /* 0x0000000e00037202 */ /* 0x000fce0000000f00 */
[----:B------:R-:W-:Y:S05]  /*21b60*/  WARPSYNC.COLLECTIVE R15, `(.L_x_14774) ;  /* 0x000000000f087348 */ /* 0x000fea0003c00000 */
[----:B------:R0:W1:Y:S02]  /*21b70*/  SHFL.IDX P6, R14, R13, R12, R11 ;  /* 0x0000000c0d0e7389 */ /* 0x00006400000c000b */
[----:B01----:R-:W-:Y:S01]  /*21b80*/  ENDCOLLECTIVE ;  /* 0x000000000000791b */ /* 0x003fe20003800000 */
.L_x_14774:
        /* <DEDUP_REMOVED lines=15> */
.L_x_14775:
[----:B------:R-:W-:Y:S02]  /*21c80*/  @P0 IMAD R7, R5, 0x2, R22 ;  /* 0x0000000205070824 */ /* 0x000fe400078e0216 */
[----:B------:R-:W-:Y:S02]  /*21c90*/  IMAD.MOV.U32 R13, RZ, RZ, R4 ;  /* 0x000000ffff0d7224 */ /* 0x000fe400078e0004 */
[----:B------:R-:W-:Y:S02]  /*21ca0*/  IMAD.MOV.U32 R12, RZ, RZ, 0x3 ;  /* 0x00000003ff0c7424 */ /* 0x000fe400078e00ff */
[----:B------:R-:W-:-:S07]  /*21cb0*/  IMAD.MOV.U32 R3, RZ, RZ, R14 ;  /* 0x000000ffff037224 */ /* 0x000fce00078e000e */
[----:B------:R-:W-:Y:S05]  /*21cc0*/  WARPSYNC.COLLECTIVE R15, `(.L_x_14776) ;  /* 0x000000000f087348 */ /* 0x000fea0003c00000 */
[----:B------:R0:W1:Y:S02]  /*21cd0*/  SHFL.IDX P6, R14, R13, R12, R11 ;  /* 0x0000000c0d0e7389 */ /* 0x00006400000c000b */
[----:B01----:R-:W-:Y:S01]  /*21ce0*/  ENDCOLLECTIVE ;  /* 0x000000000000791b */ /* 0x003fe20003800000 */
.L_x_14776:
        /* <DEDUP_REMOVED lines=15> */
.L_x_14777:
[----:B------:R-:W-:Y:S02]  /*21de0*/  @P0 IMAD R7, R5, 0x2, R22 ;  /* 0x0000000205070824 */ /* 0x000fe400078e0216 */
[----:B------:R-:W-:Y:S02]  /*21df0*/  IMAD.MOV.U32 R13, RZ, RZ, R4 ;  /* 0x000000ffff0d7224 */ /* 0x000fe400078e0004 */
[----:B------:R-:W-:Y:S02]  /*21e00*/  IMAD.MOV.U32 R12, RZ, RZ, 0x4 ;  /* 0x00000004ff0c7424 */ /* 0x000fe400078e00ff */
[----:B------:R-:W-:-:S07]  /*21e10*/  IMAD.MOV.U32 R3, RZ, RZ, R14 ;  /* 0x000000ffff037224 */ /* 0x000fce00078e000e */
[----:B------:R-:W-:Y:S05]  /*21e20*/  WARPSYNC.COLLECTIVE R15, `(.L_x_14778) ;  /* 0x000000000f087348 */ /* 0x000fea0003c00000 */
[----:B------:R0:W1:Y:S02]  /*21e30*/  SHFL.IDX P6, R14, R13, R12, R11 ;  /* 0x0000000c0d0e7389 */ /* 0x00006400000c000b */
[----:B01----:R-:W-:Y:S01]  /*21e40*/  ENDCOLLECTIVE ;  /* 0x000000000000791b */ /* 0x003fe20003800000 */
.L_x_14778:
        /* <DEDUP_REMOVED lines=15> */
.L_x_14779:
[----:B------:R-:W-:Y:S02]  /*21f40*/  @P0 IMAD R7, R5, 0x2, R22 ;  /* 0x0000000205070824 */ /* 0x000fe400078e0216 */
[----:B------:R-:W-:Y:S02]  /*21f50*/  IMAD.MOV.U32 R13, RZ, RZ, R4 ;  /* 0x000000ffff0d7224 */ /* 0x000fe400078e0004 */
[----:B------:R-:W-:Y:S02]  /*21f60*/  IMAD.MOV.U32 R12, RZ, RZ, 0x5 ;  /* 0x00000005ff0c7424 */ /* 0x000fe400078e00ff */
[----:B------:R-:W-:-:S07]  /*21f70*/  IMAD.MOV.U32 R3, RZ, RZ, R14 ;  /* 0x000000ffff037224 */ /* 0x000fce00078e000e */
[----:B------:R-:W-:Y:S05]  /*21f80*/  WARPSYNC.COLLECTIVE R15, `(.L_x_14780) ;  /* 0x000000000f087348 */ /* 0x000fea0003c00000 */
[----:B------:R0:W1:Y:S02]  /*21f90*/  SHFL.IDX P6, R14, R13, R12, R11 ;  /* 0x0000000c0d0e7389 */ /* 0x00006400000c000b */
[----:B01----:R-:W-:Y:S01]  /*21fa0*/  ENDCOLLECTIVE ;  /* 0x000000000000791b */ /* 0x003fe20003800000 */
.L_x_14780:
        /* <DEDUP_REMOVED lines=10> */
.L_x_14781:
[----:B------:R-:W-:Y:S01]  /*22050*/  @!PT LDS RZ, [RZ] ;  /* 0x00000000fffff984 */ /* 0x000fe20000000800 */
[----:B------:R-:W-:Y:S01]  /*22060*/  @!PT LDS RZ, [RZ] ;  /* 0x00000000fffff984 */ /* 0x000fe20000000800 */
[----:B------:R-:W-:Y:S01]  /*22070*/  @!PT LDS RZ, [RZ] ;  /* 0x00000000fffff984 */ /* 0x000fe20000000800 */
[----:B------:R0:W-:Y:S01]  /*22080*/  @P0 LDGSTS.E.BYPASS.LTC128B.128 [R7+0x1e400], desc[UR42][R2.64], !P2 ;  /* 0x1e40000002070fae */ /* 0x0001e2000d101d6a */
[----:B------:R-:W-:Y:S01]  /*22090*/  IMAD.MOV.U32 R0, RZ, RZ, R14 ;  /* 0x000000ffff007224 */ /* 0x000fe200078e000e */
[----:B------:R-:W-:Y:S06]  /*220a0*/  BRA `(.L_x_14782) ;  /* 0xffffff9800c47947 */ /* 0x000fec000383ffff */
.L_x_14611:
[----:B------:R-:W-:Y:S01]  /*220b0*/  IMAD.MOV.U32 R13, RZ, RZ, R4 ;  /* 0x000000ffff0d7224 */ /* 0x000fe200078e0004 */
[----:B------:R-:W-:Y:S01]  /*220c0*/  MOV R12, RZ ;  /* 0x000000ff000c7202 */ /* 0x000fe20000000f00 */
[----:B------:R-:W-:Y:S02]  /*220d0*/  IMAD.MOV.U32 R11, RZ, RZ, 0x181f ;  /* 0x0000181fff0b7424 */ /* 0x000fe400078e00ff */
[----:B------:R-:W-:Y:S02]  /*220e0*/  IMAD.MOV.U32 R15, RZ, RZ, -0x1 ;  /* 0xffffffffff0f7424 */ /* 0x000fe400078e00ff */
[----:B-----5:R-:W-:Y:S02]  /*220f0*/  IMAD R5, R20, R7, RZ ;  /* 0x0000000714057224 */ /* 0x020fe400078e02ff */
[----:B------:R-:W-:-:S07]  /*22100*/  IMAD R17, R17, 0x80, R10 ;  /* 0x0000008011117824 */ /* 0x000fce00078e020a */
[----:B-1----:R-:W-:Y:S05]  /*22110*/  WARPSYNC.COLLECTIVE R15, `(.L_x_14783) ;  /* 0x000000000f087348 */ /* 0x002fea0003c00000 */
[----:B------:R0:W2:Y:S02]  /*22120*/  SHFL.IDX P6, R14, R13, R12, R11 ;  /* 0x0000000c0d0e7389 */ /* 0x0000a400000c000b */
[----:B012---:R-:W-:Y:S01]  /*22130*/  ENDCOLLECTIVE ;  /* 0x000000000000791b */ /* 0x007fe20003800000 */
.L_x_14783:
[C---:B------:R-:W-:Y:S01]  /*22140*/  VIADD R6, R17.reuse, 0x10 ;  /* 0x0000001011067836 */ /* 0x040fe20000000000 */
[----:B------:R-:W-:Y:S01]  /*22150*/  ISETP.GE.AND P0, PT, R17, R5, PT ;  /* 0x000000051100720c */ /* 0x000fe20003f06270 */
[----:B------:R-:W-:Y:S02]  /*22160*/  IMAD.MOV.U32 R13, RZ, RZ, R0 ;  /* 0x000000ffff0d7224 */ /* 0x000fe400078e0000 */
[----:B------:R-:W-:-:S10]  /*22170*/  IMAD.MOV.U32 R2, RZ, RZ, R14 ;  /* 0x000000ffff027224 */ /* 0x000fd400078e000e */
[----:B------:R-:W-:Y:S05]  /*22180*/  WARPSYNC.COLLECTIVE R15, `(.L_x_14784) ;  /* 0x000000000f087348 */ /* 0x000fea0003c00000 */
[----:B------:R0:W1:Y:S02]  /*22190*/  SHFL.IDX P6, R14, R13, R12, R11 ;  /* 0x0000000c0d0e7389 */ /* 0x00006400000c000b */
[----:B01----:R-:W-:Y:S01]  /*221a0*/  ENDCOLLECTIVE ;  /* 0x000000000000791b */ /* 0x003fe20003800000 */
.L_x_14784:
[----:B------:R-:W-:Y:S02]  /*221b0*/  IMAD.MOV.U32 R13, RZ, RZ, R4 ;  /* 0x000000ffff0d7224 */ /* 0x000fe400078e0004 */
[----:B------:R-:W-:Y:S02]  /*221c0*/  IMAD.MOV.U32 R12, RZ, RZ, 0x1 ;  /* 0x00000001ff0c7424 */ /* 0x000fe400078e00ff */
[----:B------:R-:W-:-:S07]  /*221d0*/  IMAD.MOV.U32 R3, RZ, RZ, R14 ;  /* 0x000000ffff037224 */ /* 0x000fce00078e000e */
[----:B------:R-:W-:Y:S05]  /*221e0*/  WARPSYNC.COLLECTIVE R15, `(.L_x_14785) ;  /* 0x000000000f087348 */ /* 0x000fea0003c00000 */
[----:B------:R0:W1:Y:S02]  /*221f0*/  SHFL.IDX P6, R14, R13, R12, R11 ;  /* 0x0000000c0d0e7389 */ /* 0x00006400000c000b */
[----:B01----:R-:W-:Y:S01]  /*22200*/  ENDCOLLECTIVE ;  /* 0x000000000000791b */ /* 0x003fe20003800000 */
.L_x_14785:
        /* <DEDUP_REMOVED lines=15> */
.L_x_14786:
[----:B------:R-:W-:Y:S02]  /*22300*/  IMAD.MOV.U32 R13, RZ, RZ, R4 ;  /* 0x000000ffff0d7224 */ /* 0x000fe400078e0004 */
[----:B------:R-:W-:Y:S02]  /*22310*/  IMAD.MOV.U32 R12, RZ, RZ, 0x2 ;  /* 0x00000002ff0c7424 */ /* 0x000fe400078e00ff */
[----:B------:R-:W-:-:S07]  /*22320*/  IMAD.MOV.U32 R3, RZ, RZ, R14 ;  /* 0x000000ffff037224 */ /* 0x000fce00078e000e */
[----:B------:R-:W-:Y:S05]  /*22330*/  WARPSYNC.COLLECTIVE R15, `(.L_x_14787) ;  /* 0x000000000f087348 */ /* 0x000fea0003c00000 */
[----:B------:R0:W1:Y:S02]  /*22340*/  SHFL.IDX P6, R14, R13, R12, R11 ;  /* 0x0000000c0d0e7389 */ /* 0x00006400000c000b */
[----:B01----:R-:W-:Y:S01]  /*22350*/  ENDCOLLECTIVE ;  /* 0x000000000000791b */ /* 0x003fe20003800000 */
.L_x_14787:
        /* <DEDUP_REMOVED lines=16> */
.L_x_14788:
[----:B------:R-:W-:Y:S02]  /*22460*/  IMAD.MOV.U32 R13, RZ, RZ, R4 ;  /* 0x000000ffff0d7224 */ /* 0x000fe400078e0004 */
[----:B------:R-:W-:Y:S02]  /*22470*/  IMAD.MOV.U32 R12, RZ, RZ, 0x3 ;  /* 0x00000003ff0c7424 */ /* 0x000fe400078e00ff */
[----:B------:R-:W-:-:S07]  /*22480*/  IMAD.MOV.U32 R3, RZ, RZ, R14 ;  /* 0x000000ffff037224 */ /* 0x000fce00078e000e */
[----:B------:R-:W-:Y:S05]  /*22490*/  WARPSYNC.COLLECTIVE R15, `(.L_x_14789) ;  /* 0x000000000f087348 */ /* 0x000fea0003c00000 */
[----:B------:R0:W1:Y:S02]  /*224a0*/  SHFL.IDX P6, R14, R13, R12, R11 ;  /* 0x0000000c0d0e7389 */ /* 0x00006400000c000b */
[----:B01----:R-:W-:Y:S01]  /*224b0*/  ENDCOLLECTIVE ;  /* 0x000000000000791b */ /* 0x003fe20003800000 */
.L_x_14789:
        /* <DEDUP_REMOVED lines=16> */
.L_x_14790:
[----:B------:R-:W-:Y:S01]  /*225c0*/  MOV R13, R4 ;  /* 0x00000004000d7202 */ /* 0x000fe20000000f00 */
[----:B------:R-:W-:Y:S02]  /*225d0*/  IMAD.MOV.U32 R12, RZ, RZ, 0x4 ;  /* 0x00000004ff0c7424 */ /* 0x000fe400078e00ff */
[----:B------:R-:W-:-:S07]  /*225e0*/  IMAD.MOV.U32 R3, RZ, RZ, R14 ;  /* 0x000000ffff037224 */ /* 0x000fce00078e000e */
[----:B------:R-:W-:Y:S05]  /*225f0*/  WARPSYNC.COLLECTIVE R15, `(.L_x_14791) ;  /* 0x000000000f087348 */ /* 0x000fea0003c00000 */
[----:B------:R0:W1:Y:S02]  /*22600*/  SHFL.IDX P6, R14, R13, R12, R11 ;  /* 0x0000000c0d0e7389 */ /* 0x00006400000c000b */
[----:B01----:R-:W-:Y:S01]  /*22610*/  ENDCOLLECTIVE ;  /* 0x000000000000791b */ /* 0x003fe20003800000 */
.L_x_14791:
        /* <DEDUP_REMOVED lines=16> */
.L_x_14792:
[----:B------:R-:W-:Y:S02]  /*22720*/  IMAD.MOV.U32 R13, RZ, RZ, R4 ;  /* 0x000000ffff0d7224 */ /* 0x000fe400078e0004 */
[----:B------:R-:W-:Y:S02]  /*22730*/  IMAD.MOV.U32 R12, RZ, RZ, 0x5 ;  /* 0x00000005ff0c7424 */ /* 0x000fe400078e00ff */
[----:B------:R-:W-:-:S07]  /*22740*/  IMAD.MOV.U32 R3, RZ, RZ, R14 ;  /* 0x000000ffff037224 */ /* 0x000fce00078e000e */
[----:B------:R-:W-:Y:S05]  /*22750*/  WARPSYNC.COLLECTIVE R15, `(.L_x_14793) ;  /* 0x000000000f087348 */ /* 0x000fea0003c00000 */
[----:B------:R0:W1:Y:S02]  /*22760*/  SHFL.IDX P6, R14, R13, R12, R11 ;  /* 0x0000000c0d0e7389 */ /* 0x00006400000c000b */
[----:B01----:R-:W-:Y:S01]  /*22770*/  ENDCOLLECTIVE ;  /* 0x000000000000791b */ /* 0x003fe20003800000 */
.L_x_14793:
        /* <DEDUP_REMOVED lines=16> */
.L_x_14794:
[----:B------:R-:W-:Y:S02]  /*22880*/  IMAD.MOV.U32 R13, RZ, RZ, R4 ;  /* 0x000000ffff0d7224 */ /* 0x000fe400078e0004 */
[----:B------:R-:W-:Y:S02]  /*22890*/  IMAD.MOV.U32 R12, RZ, RZ, 0x6 ;  /* 0x00000006ff0c7424 */ /* 0x000fe400078e00ff */
[----:B------:R-:W-:-:S07]  /*228a0*/  IMAD.MOV.U32 R3, RZ, RZ, R14 ;  /* 0x000000ffff037224 */ /* 0x000fce00078e000e */
[----:B------:R-:W-:Y:S05]  /*228b0*/  WARPSYNC.COLLECTIVE R15, `(.L_x_14795) ;  /* 0x000000000f087348 */ /* 0x000fea0003c00000 */
[----:B------:R0:W1:Y:S02]  /*228c0*/  SHFL.IDX P6, R14, R13, R12, R11 ;  /* 0x0000000c0d0e7389 */ /* 0x00006400000c000b */
[----:B01----:R-:W-:Y:S01]  /*228d0*/  ENDCOLLECTIVE ;  /* 0x000000000000791b */ /* 0x003fe20003800000 */
.L_x_14795:
        /* <DEDUP_REMOVED lines=16> */
.L_x_14796:
[----:B------:R-:W-:Y:S02]  /*229e0*/  IMAD.MOV.U32 R13, RZ, RZ, R4 ;  /* 0x000000ffff0d7224 */ /* 0x000fe400078e0004 */
[----:B------:R-:W-:Y:S02]  /*229f0*/  IMAD.MOV.U32 R12, RZ, RZ, 0x7 ;  /* 0x00000007ff0c7424 */ /* 0x000fe400078e00ff */
[----:B------:R-:W-:-:S07]  /*22a00*/  IMAD.MOV.U32 R3, RZ, RZ, R14 ;  /* 0x000000ffff037224 */ /* 0x000fce00078e000e */
[----:B------:R-:W-:Y:S05]  /*22a10*/  WARPSYNC.COLLECTIVE R15, `(.L_x_14797) ;  /* 0x000000000f087348 */ /* 0x000fea0003c00000 */
[----:B------:R0:W1:Y:S02]  /*22a20*/  SHFL.IDX P6, R14, R13, R12, R11 ;  /* 0x0000000c0d0e7389 */ /* 0x00006400000c000b */
[----:B01----:R-:W-:Y:S01]  /*22a30*/  ENDCOLLECTIVE ;  /* 0x000000000000791b */ /* 0x003fe20003800000 */
.L_x_14797:
        /* <DEDUP_REMOVED lines=10> */
.L_x_14798:
[----:B------:R-:W-:Y:S01]  /*22ae0*/  @!PT LDS RZ, [RZ] ;  /* 0x00000000fffff984 */ /* 0x000fe20000000800 */
[----:B------:R-:W-:Y:S01]  /*22af0*/  @!PT LDS RZ, [RZ] ;  /* 0x00000000fffff984 */ /* 0x000fe20000000800 */
[----:B------:R-:W-:Y:S01]  /*22b00*/  @!PT LDS RZ, [RZ] ;  /* 0x00000000fffff984 */ /* 0x000fe20000000800 */
[----:B------:R0:W-:Y:S01]  /*22b10*/  @!P0 LDGSTS.E.BYPASS.LTC128B.128 [R8+0x1b400], desc[UR42][R2.64], !P1 ;  /* 0x1b40000002088fae */ /* 0x0001e2000c901d6a */
[----:B------:R-:W-:Y:S01]  /*22b20*/  IMAD.MOV.U32 R0, RZ, RZ, R14 ;  /* 0x000000ffff007224 */ /* 0x000fe200078e000e */
[----:B------:R-:W-:Y:S06]  /*22b30*/  BRA `(.L_x_14799) ;  /* 0xffffff9c00407947 */ /* 0x000fec000383ffff */
.L_x_14614:
[----:B0-----:R0:W2:Y:S02]  /*22b40*/  SYNCS.PHASECHK.TRANS64.TRYWAIT P0, [R22+URZ+0x22820], R3 ;  /* 0x02282003160075a7 */ /* 0x0010a4000800017f */
[----:B--2---:R-:W-:Y:S05]  /*22b50*/  @!P0 NANOSLEEP.SYNCS 0x989680 ;  /* 0x009896800000895d */ /* 0x004fea0003900000 */
[----:B------:R-:W2:Y:S02]  /*22b60*/  @!P0 SYNCS.PHASECHK.TRANS64 P0, [R22+URZ+0x22820], R3 ;  /* 0x02282003160085a7 */ /* 0x000ea4000800007f */
[----:B--2---:R-:W-:Y:S05]  /*22b70*/  @!P0 BRA `(.L_x_14614) ;  /* 0xfffffffc00f08947 */ /* 0x004fea000383ffff */
[----:B------:R-:W-:Y:S05]  /*22b80*/  BRA `(.L_x_14800) ;  /* 0xffffff9c009c7947 */ /* 0x000fea000383ffff */
.L_x_14617:
[----:B0-----:R0:W2:Y:S02]  /*22b90*/  SYNCS.PHASECHK.TRANS64.TRYWAIT P0, [R32+URZ+0x22860], R3 ;  /* 0x02286003200075a7 */ /* 0x0010a4000800017f */
[----:B--2---:R-:W-:Y:S05]  /*22ba0*/  @!P0 NANOSLEEP.SYNCS 0x989680 ;  /* 0x009896800000895d */ /* 0x004fea0003900000 */
[----:B------:R-:W2:Y:S02]  /*22bb0*/  @!P0 SYNCS.PHASECHK.TRANS64 P0, [R32+URZ+0x22860], R3 ;  /* 0x02286003200085a7 */ /* 0x000ea4000800007f */
[----:B--2---:R-:W-:Y:S05]  /*22bc0*/  @!P0 BRA `(.L_x_14617) ;  /* 0xfffffffc00f08947 */ /* 0x004fea000383ffff */
[----:B------:R-:W-:Y:S05]  /*22bd0*/  BRA `(.L_x_14801) ;  /* 0xffffff9c00ac7947 */ /* 0x000fea000383ffff */
.L_x_14618:
        /* <DEDUP_REMOVED lines=8> */
.L_x_14803:
[----:B------:R-:W-:Y:S05]  /*22c60*/  BSYNC B0 ;  /* 0x0000000000007941 */ /* 0x000fea0003800000 */
.L_x_14802:
[----:B------:R-:W0:Y:S01]  /*22c70*/  S2R R7, SR_TID.X ;  /* 0x0000000000077919 */ /* 0x000e220000002100 */
[----:B------:R-:W-:Y:S01]  /*22c80*/  MOV R13, R5 ;  /* 0x00000005000d7202 */ /* 0x000fe20000000f00 */
[----:B------:R-:W-:Y:S01]  /*22c90*/  IMAD.MOV.U32 R12, RZ, RZ, RZ ;  /* 0x000000ffff0c7224 */ /* 0x000fe200078e00ff */
[C---:B------:R-:W-:Y:S01]  /*22ca0*/  LOP3.LUT P2, RZ, R35.reuse, 0x2, RZ, 0xc0, !PT ;  /* 0x0000000223ff7812 */ /* 0x040fe2000784c0ff */
[----:B------:R-:W-:Y:S01]  /*22cb0*/  IMAD.MOV.U32 R11, RZ, RZ, 0x181f ;  /* 0x0000181fff0b7424 */ /* 0x000fe200078e00ff */
[----:B------:R-:W-:Y:S01]  /*22cc0*/  LOP3.LUT P1, RZ, R35, 0x4, RZ, 0xc0, !PT ;  /* 0x0000000423ff7812 */ /* 0x000fe2000782c0ff */
[----:B------:R-:W-:Y:S02]  /*22cd0*/  IMAD.MOV.U32 R15, RZ, RZ, -0x1 ;  /* 0xffffffffff0f7424 */ /* 0x000fe400078e00ff */
[----:B------:R-:W-:Y:S01]  /*22ce0*/  IMAD.MOV.U32 R3, RZ, RZ, R14 ;  /* 0x000000ffff037224 */ /* 0x000fe200078e000e */
[----:B------:R-:W-:Y:S01]  /*22cf0*/  ISETP.LT.OR P4, PT, R33, 0x1, !P1 ;  /* 0x000000012100780c */ /* 0x000fe20004f81670 */
[----:B------:R-:W-:-:S12]  /*22d00*/  IMAD R4, R4, 0x2, R22 ;  /* 0x0000000204047824 */ /* 0x000fd800078e0216 */
[----:B0-----:R-:W-:Y:S05]  /*22d10*/  WARPSYNC.COLLECTIVE R15, `(.L_x_14804) ;  /* 0x000000000f087348 */ /* 0x001fea0003c00000 */
[----:B------:R1:W2:Y:S02]  /*22d20*/  SHFL.IDX P6, R14, R13, R12, R11 ;  /* 0x0000000c0d0e7389 */ /* 0x0002a400000c000b */
[----:B012---:R-:W-:Y:S01]  /*22d30*/  ENDCOLLECTIVE ;  /* 0x000000000000791b */ /* 0x007fe20003800000 */
.L_x_14804:
        /* <DEDUP_REMOVED lines=11> */
.L_x_14805:
        /* <DEDUP_REMOVED lines=17> */
.L_x_14806:
[----:B------:R-:W-:Y:S02]  /*22f00*/  IMAD.MOV.U32 R13, RZ, RZ, R6 ;  /* 0x000000ffff0d7224 */ /* 0x000fe400078e0006 */
[----:B------:R-:W-:Y:S01]  /*22f10*/  IMAD.MOV.U32 R12, RZ, RZ, 0x2 ;  /* 0x00000002ff0c7424 */ /* 0x000fe200078e00ff */
[----:B------:R-:W-:-:S13]  /*22f20*/  IADD3 R2, P4, R14, R0, RZ ;  /* 0x000000000e027210 */ /* 0x000fda0007f9e0ff */
[----:B------:R-:W-:Y:S05]  /*22f30*/  WARPSYNC.COLLECTIVE R15, `(.L_x_14807) ;  /* 0x000000000f087348 */ /* 0x000fea0003c00000 */
[----:B------:R0:W1:Y:S02]  /*22f40*/  SHFL.IDX P6, R14, R13, R12, R11 ;  /* 0x0000000c0d0e7389 */ /* 0x00006400000c000b */
[----:B01----:R-:W-:Y:S01]  /*22f50*/  ENDCOLLECTIVE ;  /* 0x000000000000791b */ /* 0x003fe20003800000 */
.L_x_14807:
        /* <DEDUP_REMOVED lines=17> */
.L_x_14808:
[----:B------:R-:W-:Y:S02]  /*23070*/  IMAD.MOV.U32 R13, RZ, RZ, R6 ;  /* 0x000000ffff0d7224 */ /* 0x000fe400078e0006 */
[----:B------:R-:W-:Y:S01]  /*23080*/  IMAD.MOV.U32 R12, RZ, RZ, 0x3 ;  /* 0x00000003ff0c7424 */ /* 0x000fe200078e00ff */
[----:B------:R-:W-:-:S13]  /*23090*/  IADD3 R2, P4, R14, R0, RZ ;  /* 0x000000000e027210 */ /* 0x000fda0007f9e0ff */
[----:B------:R-:W-:Y:S05]  /*230a0*/  WARPSYNC.COLLECTIVE R15, `(.L_x_14809) ;  /* 0x000000000f087348 */ /* 0x000fea0003c00000 */
[----:B------:R0:W1:Y:S02]  /*230b0*/  SHFL.IDX P6, R14, R13, R12, R11 ;  /* 0x0000000c0d0e7389 */ /* 0x00006400000c000b */
[----:B01----:R-:W-:Y:S01]  /*230c0*/  ENDCOLLECTIVE ;  /* 0x000000000000791b */ /* 0x003fe20003800000 */
.L_x_14809:
        /* <DEDUP_REMOVED lines=17> */
.L_x_14810:
[----:B------:R-:W-:Y:S02]  /*231e0*/  IMAD.MOV.U32 R13, RZ, RZ, R6 ;  /* 0x000000ffff0d7224 */ /* 0x000fe400078e0006 */
[----:B------:R-:W-:Y:S01]  /*231f0*/  IMAD.MOV.U32 R12, RZ, RZ, 0x4 ;  /* 0x00000004ff0c7424 */ /* 0x000fe200078e00ff */
[----:B------:R-:W-:-:S13]  /*23200*/  IADD3 R2, P4, R14, R0, RZ ;  /* 0x000000000e027210 */ /* 0x000fda0007f9e0ff */
[----:B------:R-:W-:Y:S05]  /*23210*/  WARPSYNC.COLLECTIVE R15, `(.L_x_14811) ;  /* 0x000000000f087348 */ /* 0x000fea0003c00000 */
[----:B------:R0:W1:Y:S02]  /*23220*/  SHFL.IDX P6, R14, R13, R12, R11 ;  /* 0x0000000c0d0e7389 */ /* 0x00006400000c000b */
[----:B01----:R-:W-:Y:S01]  /*23230*/  ENDCOLLECTIVE ;  /* 0x000000000000791b */ /* 0x003fe20003800000 */
.L_x_14811:
        /* <DEDUP_REMOVED lines=17> */
.L_x_14812:
[----:B------:R-:W-:Y:S02]  /*23350*/  IMAD.MOV.U32 R13, RZ, RZ, R6 ;  /* 0x000000ffff0d7224 */ /* 0x000fe400078e0006 */
[----:B------:R-:W-:Y:S01]  /*23360*/  IMAD.MOV.U32 R12, RZ, RZ, 0x5 ;  /* 0x00000005ff0c7424 */ /* 0x000fe200078e00ff */
[----:B------:R-:W-:-:S13]  /*23370*/  IADD3 R2, P4, R14, R0, RZ ;  /* 0x000000000e027210 */ /* 0x000fda0007f9e0ff */
[----:B------:R-:W-:Y:S05]  /*23380*/  WARPSYNC.COLLECTIVE R15, `(.L_x_14813) ;  /* 0x000000000f087348 */ /* 0x000fea0003c00000 */
[----:B------:R0:W1:Y:S02]  /*23390*/  SHFL.IDX P6, R14, R13, R12, R11 ;  /* 0x0000000c0d0e7389 */ /* 0x00006400000c000b */
[----:B01----:R-:W-:Y:S01]  /*233a0*/  ENDCOLLECTIVE ;  /* 0x000000000000791b */ /* 0x003fe20003800000 */
.L_x_14813:
        /* <DEDUP_REMOVED lines=12> */
.L_x_14814:
        /* <DEDUP_REMOVED lines=9> */
.L_x_14625:
[----:B0-----:R0:W2:Y:S02]  /*23500*/  SYNCS.PHASECHK.TRANS64.TRYWAIT P0, [R6+URZ+0x22840], R21 ;  /* 0x02284015060075a7 */ /* 0x0010a4000800017f */
[----:B--2---:R-:W-:Y:S05]  /*23510*/  @!P0 NANOSLEEP.SYNCS 0x989680 ;  /* 0x009896800000895d */ /* 0x004fea0003900000 */
[----:B------:R-:W2:Y:S02]  /*23520*/  @!P0 SYNCS.PHASECHK.TRANS64 P0, [R6+URZ+0x22840], R21 ;  /* 0x02284015060085a7 */ /* 0x000ea4000800007f */
[----:B--2---:R-:W-:Y:S05]  /*23530*/  @!P0 BRA `(.L_x_14625) ;  /* 0xfffffffc00f08947 */ /* 0x004fea000383ffff */
[----:B------:R-:W-:Y:S05]  /*23540*/  BRA `(.L_x_14816) ;  /* 0xffffffa0000c7947 */ /* 0x000fea000383ffff */
.L_x_14626:
        /* <DEDUP_REMOVED lines=8> */
.L_x_14818:
[----:B------:R-:W-:Y:S05]  /*235d0*/  BSYNC B1 ;  /* 0x0000000000017941 */ /* 0x000fea0003800000 */
.L_x_14817:
        /* <DEDUP_REMOVED lines=9> */
.L_x_14819:
[----:B------:R-:W-:Y:S02]  /*23670*/  IMAD.MOV.U32 R13, RZ, RZ, R9 ;  /* 0x000000ffff0d7224 */ /* 0x000fe400078e0009 */
[----:B------:R-:W-:Y:S02]  /*23680*/  IMAD.MOV.U32 R12, RZ, RZ, 0x1 ;  /* 0x00000001ff0c7424 */ /* 0x000fe400078e00ff */
[----:B------:R-:W-:-:S07]  /*23690*/  IMAD.MOV.U32 R2, RZ, RZ, R14 ;  /* 0x000000ffff027224 */ /* 0x000fce00078e000e */
[----:B------:R-:W-:Y:S05]  /*236a0*/  WARPSYNC.COLLECTIVE R15, `(.L_x_14820) ;  /* 0x000000000f087348 */ /* 0x000fea0003c00000 */
[----:B------:R0:W1:Y:S02]  /*236b0*/  SHFL.IDX P6, R14, R13, R12, R11 ;  /* 0x0000000c0d0e7389 */ /* 0x00006400000c000b */
[----:B01----:R-:W-:Y:S01]  /*236c0*/  ENDCOLLECTIVE ;  /* 0x000000000000791b */ /* 0x003fe20003800000 */
.L_x_14820:
        /* <DEDUP_REMOVED lines=11> */
.L_x_14821:
[----:B------:R-:W-:Y:S02]  /*23780*/  IMAD.MOV.U32 R13, RZ, RZ, R9 ;  /* 0x000000ffff0d7224 */ /* 0x000fe400078e0009 */
[----:B------:R-:W-:Y:S02]  /*23790*/  IMAD.MOV.U32 R12, RZ, RZ, 0x2 ;  /* 0x00000002ff0c7424 */ /* 0x000fe400078e00ff */
[----:B------:R-:W-:-:S07]  /*237a0*/  IMAD.MOV.U32 R2, RZ, RZ, R14 ;  /* 0x000000ffff027224 */ /* 0x000fce00078e000e */
[----:B------:R-:W-:Y:S05]  /*237b0*/  WARPSYNC.COLLECTIVE R15, `(.L_x_14822) ;  /* 0x000000000f087348 */ /* 0x000fea0003c00000 */
[----:B------:R0:W1:Y:S02]  /*237c0*/  SHFL.IDX P6, R14, R13, R12, R11 ;  /* 0x0000000c0d0e7389 */ /* 0x00006400000c000b */
[----:B01----:R-:W-:Y:S01]  /*237d0*/  ENDCOLLECTIVE ;  /* 0x000000000000791b */ /* 0x003fe20003800000 */
.L_x_14822:
        /* <DEDUP_REMOVED lines=11> */
.L_x_14823:
[----:B------:R-:W-:Y:S02]  /*23890*/  IMAD.MOV.U32 R13, RZ, RZ, R9 ;  /* 0x000000ffff0d7224 */ /* 0x000fe400078e0009 */
[----:B------:R-:W-:Y:S02]  /*238a0*/  IMAD.MOV.U32 R12, RZ, RZ, 0x3 ;  /* 0x00000003ff0c7424 */ /* 0x000fe400078e00ff */
[----:B------:R-:W-:-:S07]  /*238b0*/  IMAD.MOV.U32 R2, RZ, RZ, R14 ;  /* 0x000000ffff027224 */ /* 0x000fce00078e000e */
[----:B------:R-:W-:Y:S05]  /*238c0*/  WARPSYNC.COLLECTIVE R15, `(.L_x_14824) ;  /* 0x000000000f087348 */ /* 0x000fea0003c00000 */
[----:B------:R0:W1:Y:S02]  /*238d0*/  SHFL.IDX P6, R14, R13, R12, R11 ;  /* 0x0000000c0d0e7389 */ /* 0x00006400000c000b */
[----:B01----:R-:W-:Y:S01]  /*238e0*/  ENDCOLLECTIVE ;  /* 0x000000000000791b */ /* 0x003fe20003800000 */
.L_x_14824:
        /* <DEDUP_REMOVED lines=11> */
.L_x_14825:
[----:B------:R-:W-:Y:S02]  /*239a0*/  IMAD.MOV.U32 R13, RZ, RZ, R9 ;  /* 0x000000ffff0d7224 */ /* 0x000fe400078e0009 */
[----:B------:R-:W-:Y:S01]  /*239b0*/  IMAD.MOV.U32 R12, RZ, RZ, 0x4 ;  /* 0x00000004ff0c7424 */ /* 0x000fe200078e00ff */
[----:B------:R-:W-:-:S07]  /*239c0*/  MOV R2, R14 ;  /* 0x0000000e00027202 */ /* 0x000fce0000000f00 */
[----:B------:R-:W-:Y:S05]  /*239d0*/  WARPSYNC.COLLECTIVE R15, `(.L_x_14826) ;  /* 0x000000000f087348 */ /* 0x000fea0003c00000 */
[----:B------:R0:W1:Y:S02]  /*239e0*/  SHFL.IDX P6, R14, R13, R12, R11 ;  /* 0x0000000c0d0e7389 */ /* 0x00006400000c000b */
[----:B01----:R-:W-:Y:S01]  /*239f0*/  ENDCOLLECTIVE ;  /* 0x000000000000791b */ /* 0x003fe20003800000 */
.L_x_14826:
        /* <DEDUP_REMOVED lines=11> */
.L_x_14827:
[----:B------:R-:W-:Y:S02]  /*23ab0*/  IMAD.MOV.U32 R13, RZ, RZ, R9 ;  /* 0x000000ffff0d7224 */ /* 0x000fe400078e0009 */
[----:B------:R-:W-:Y:S02]  /*23ac0*/  IMAD.MOV.U32 R12, RZ, RZ, 0x5 ;  /* 0x00000005ff0c7424 */ /* 0x000fe400078e00ff */
[----:B------:R-:W-:-:S07]  /*23ad0*/  IMAD.MOV.U32 R2, RZ, RZ, R14 ;  /* 0x000000ffff027224 */ /* 0x000fce00078e000e */
[----:B------:R-:W-:Y:S05]  /*23ae0*/  WARPSYNC.COLLECTIVE R15, `(.L_x_14828) ;  /* 0x000000000f087348 */ /* 0x000fea0003c00000 */
[----:B------:R0:W1:Y:S02]  /*23af0*/  SHFL.IDX P6, R14, R13, R12, R11 ;  /* 0x0000000c0d0e7389 */ /* 0x00006400000c000b */
[----:B01----:R-:W-:Y:S01]  /*23b00*/  ENDCOLLECTIVE ;  /* 0x000000000000791b */ /* 0x003fe20003800000 */
.L_x_14828:
        /* <DEDUP_REMOVED lines=11> */
.L_x_14829:
[----:B------:R-:W-:Y:S01]  /*23bc0*/  IMAD.MOV.U32 R2, RZ, RZ, R14 ;  /* 0x000000ffff027224 */ /* 0x000fe200078e000e */
[----:B------:R-:W-:Y:S06]  /*23bd0*/  BRA `(.L_x_14830) ;  /* 0xffffff9c00347947 */ /* 0x000fec000383ffff */
.L_x_14631:
[----:B----4-:R4:W0:Y:S02]  /*23be0*/  SYNCS.PHASECHK.TRANS64.TRYWAIT P0, [R6+URZ+0x22860], R21 ;  /* 0x02286015060075a7 */ /* 0x010824000800017f */
[----:B0-----:R-:W-:Y:S05]  /*23bf0*/  @!P0 NANOSLEEP.SYNCS 0x989680 ;  /* 0x009896800000895d */ /* 0x001fea0003900000 */
[----:B------:R-:W0:Y:S02]  /*23c00*/  @!P0 SYNCS.PHASECHK.TRANS64 P0, [R6+URZ+0x22860], R21 ;  /* 0x02286015060085a7 */ /* 0x000e24000800007f */
[----:B0-----:R-:W-:Y:S05]  /*23c10*/  @!P0 BRA `(.L_x_14631) ;  /* 0xfffffffc00f08947 */ /* 0x001fea000383ffff */
[----:B------:R-:W-:Y:S05]  /*23c20*/  BRA `(.L_x_14831) ;  /* 0xffffff9c00847947 */ /* 0x000fea000383ffff */
.L_x_14632:
        /* <DEDUP_REMOVED lines=8> */
.L_x_14833:
[----:B------:R-:W-:Y:S05]  /*23cb0*/  BSYNC B1 ;  /* 0x0000000000017941 */ /* 0x000fea0003800000 */
.L_x_14832:
        /* <DEDUP_REMOVED lines=9> */
.L_x_14834:
[----:B------:R-:W-:Y:S02]  /*23d50*/  IMAD.MOV.U32 R13, RZ, RZ, R9 ;  /* 0x000000ffff0d7224 */ /* 0x000fe400078e0009 */
[----:B------:R-:W-:Y:S01]  /*23d60*/  IMAD.MOV.U32 R12, RZ, RZ, 0x1 ;  /* 0x00000001ff0c7424 */ /* 0x000fe200078e00ff */
[----:B------:R-:W-:-:S13]  /*23d70*/  IADD3 R2, P0, R14, R0, RZ ;  /* 0x000000000e027210 */ /* 0x000fda0007f1e0ff */
[----:B------:R-:W-:Y:S05]  /*23d80*/  WARPSYNC.COLLECTIVE R15, `(.L_x_14835) ;  /* 0x000000000f087348 */ /* 0x000fea0003c00000 */
[----:B------:R0:W1:Y:S02]  /*23d90*/  SHFL.IDX P6, R14, R13, R12, R11 ;  /* 0x0000000c0d0e7389 */ /* 0x00006400000c000b */
[----:B01----:R-:W-:Y:S01]  /*23da0*/  ENDCOLLECTIVE ;  /* 0x000000000000791b */ /* 0x003fe20003800000 */
.L_x_14835:
        /* <DEDUP_REMOVED lines=13> */
.L_x_14836:
[----:B------:R-:W-:Y:S01]  /*23e80*/  IMAD.MOV.U32 R13, RZ, RZ, R9 ;  /* 0x000000ffff0d7224 */ /* 0x000fe200078e0009 */
[----:B------:R-:W-:Y:S02]  /*23e90*/  MOV R12, 0x2 ;  /* 0x00000002000c7802 */ /* 0x000fe40000000f00 */
[----:B------:R-:W-:-:S13]  /*23ea0*/  IADD3 R2, P0, R14, R0, RZ ;  /* 0x000000000e027210 */ /* 0x000fda0007f1e0ff */
[----:B------:R-:W-:Y:S05]  /*23eb0*/  WARPSYNC.COLLECTIVE R15, `(.L_x_14837) ;  /* 0x000000000f087348 */ /* 0x000fea0003c00000 */
[----:B------:R0:W1:Y:S02]  /*23ec0*/  SHFL.IDX P6, R14, R13, R12, R11 ;  /* 0x0000000c0d0e7389 */ /* 0x00006400000c000b */
[----:B01----:R-:W-:Y:S01]  /*23ed0*/  ENDCOLLECTIVE ;  /* 0x000000000000791b */ /* 0x003fe20003800000 */
.L_x_14837:
        /* <DEDUP_REMOVED lines=13> */
.L_x_14838:
[----:B------:R-:W-:Y:S02]  /*23fb0*/  IMAD.MOV.U32 R13, RZ, RZ, R9 ;  /* 0x000000ffff0d7224 */ /* 0x000fe400078e0009 */
[----:B------:R-:W-:Y:S01]  /*23fc0*/  IMAD.MOV.U32 R12, RZ, RZ, 0x3 ;  /* 0x00000003ff0c7424 */ /* 0x000fe200078e00ff */
[----:B------:R-:W-:-:S13]  /*23fd0*/  IADD3 R2, P0, R14, R0, RZ ;  /* 0x000000000e027210 */ /* 0x000fda0007f1e0ff */
[----:B------:R-:W-:Y:S05]  /*23fe0*/  WARPSYNC.COLLECTIVE R15, `(.L_x_14839) ;  /* 0x000000000f087348 */ /* 0x000fea0003c00000 */
[----:B------:R0:W1:Y:S02]  /*23ff0*/  SHFL.IDX P6, R14, R13, R12, R11 ;  /* 0x0000000c0d0e7389 */ /* 0x00006400000c000b */
[----:B01----:R-:W-:Y:S01]  /*24000*/  ENDCOLLECTIVE ;  /* 0x000000000000791b */ /* 0x003fe20003800000 */
.L_x_14839:
        /* <DEDUP_REMOVED lines=13> */
.L_x_14840:
[----:B------:R-:W-:Y:S02]  /*240e0*/  IMAD.MOV.U32 R13, RZ, RZ, R9 ;  /* 0x000000ffff0d7224 */ /* 0x000fe400078e0009 */
[----:B------:R-:W-:Y:S01]  /*240f0*/  IMAD.MOV.U32 R12, RZ, RZ, 0x4 ;  /* 0x00000004ff0c7424 */ /* 0x000fe200078e00ff */
[----:B------:R-:W-:-:S13]  /*24100*/  IADD3 R2, P0, R14, R0, RZ ;  /* 0x000000000e027210 */ /* 0x000fda0007f1e0ff */
[----:B------:R-:W-:Y:S05]  /*24110*/  WARPSYNC.COLLECTIVE R15, `(.L_x_14841) ;  /* 0x000000000f087348 */ /* 0x000fea0003c00000 */
[----:B------:R0:W1:Y:S02]  /*24120*/  SHFL.IDX P6, R14, R13, R12, R11 ;  /* 0x0000000c0d0e7389 */ /* 0x00006400000c000b */
[----:B01----:R-:W-:Y:S01]  /*24130*/  ENDCOLLECTIVE ;  /* 0x000000000000791b */ /* 0x003fe20003800000 */
.L_x_14841:
        /* <DEDUP_REMOVED lines=13> */
.L_x_14842:
[----:B------:R-:W-:Y:S02]  /*24210*/  IMAD.MOV.U32 R13, RZ, RZ, R9 ;  /* 0x000000ffff0d7224 */ /* 0x000fe400078e0009 */
[----:B------:R-:W-:Y:S01]  /*24220*/  IMAD.MOV.U32 R12, RZ, RZ, 0x5 ;  /* 0x00000005ff0c7424 */ /* 0x000fe200078e00ff */
[----:B------:R-:W-:-:S13]  /*24230*/  IADD3 R2, P0, R14, R0, RZ ;  /* 0x000000000e027210 */ /* 0x000fda0007f1e0ff */
[----:B------:R-:W-:Y:S05]  /*24240*/  WARPSYNC.COLLECTIVE R15, `(.L_x_14843) ;  /* 0x000000000f087348 */ /* 0x000fea0003c00000 */
[----:B------:R0:W1:Y:S02]  /*24250*/  SHFL.IDX P6, R14, R13, R12, R11 ;  /* 0x0000000c0d0e7389 */ /* 0x00006400000c000b */
[----:B01----:R-:W-:Y:S01]  /*24260*/  ENDCOLLECTIVE ;  /* 0x000000000000791b */ /* 0x003fe20003800000 */
.L_x_14843:
        /* <DEDUP_REMOVED lines=13> */
.L_x_14844:
[----:B------:R-:W-:Y:S05]  /*24340*/  BRA `(.L_x_14845) ;  /* 0xffffff9800c87947 */ /* 0x000fea000383ffff */
.L_x_14640:
[----:B------:R-:W-:Y:S01]  /*24350*/  BSSY B0, `(.L_x_14846) ;  /* 0x0000008000007945 */ /* 0x000fe20003800000 */
[----:B------:R-:W-:Y:S02]  /*24360*/  IMAD.MOV.U32 R13, RZ, RZ, R16 ;  /* 0x000000ffff0d7224 */ /* 0x000fe400078e0010 */
[----:B------:R-:W-:Y:S02]  /*24370*/  IMAD.MOV.U32 R12, RZ, RZ, RZ ;  /* 0x000000ffff0c7224 */ /* 0x000fe400078e00ff */
[----:B-1----:R-:W-:Y:S02]  /*24380*/  IMAD.MOV.U32 R11, RZ, RZ, 0x1f ;  /* 0x0000001fff0b7424 */ /* 0x002fe400078e00ff */
[----:B------:R-:W-:-:S07]  /*24390*/  IMAD.MOV.U32 R15, RZ, RZ, -0x1 ;  /* 0xffffffffff0f7424 */ /* 0x000fce00078e00ff */
[----:B0--34-:R-:W-:Y:S05]  /*243a0*/  WARPSYNC.COLLECTIVE R15, `(.L_x_14847) ;  /* 0x000000000f087348 */ /* 0x019fea0003c00000 */
[----:B------:R1:W2:Y:S02]  /*243b0*/  SHFL.IDX P6, R14, R13, R12, R11 ;  /* 0x0000000c0d0e7389 */ /* 0x0002a400000c000b */
[----:B01234-:R-:W-:Y:S01]  /*243c0*/  ENDCOLLECTIVE ;  /* 0x000000000000791b */ /* 0x01ffe20003800000 */
.L_x_14847:
[----:B------:R-:W-:Y:S05]  /*243d0*/  BSYNC B0 ;  /* 0x0000000000007941 */ /* 0x000fea0003800000 */
.L_x_14846:
        /* <DEDUP_REMOVED lines=9> */
.L_x_14848:
        /* <DEDUP_REMOVED lines=24> */
.L_x_14849:
[----:B------:R-:W-:Y:S01]  /*245f0*/  IMAD.MOV.U32 R12, RZ, RZ, 0x2 ;  /* 0x00000002ff0c7424 */ /* 0x000fe200078e00ff */
[----:B------:R-:W-:-:S05]  /*24600*/  SEL R14, R14, RZ, P1 ;  /* 0x000000ff0e0e7207 */ /* 0x000fca0000800000 */
[----:B------:R-:W-:-:S04]  /*24610*/  IMAD.IADD R5, R13, 0x1, R14 ;  /* 0x000000010d057824 */ /* 0x000fc800078e020e */
[----:B------:R-:W-:-:S07]  /*24620*/  IMAD.MOV.U32 R13, RZ, RZ, R5 ;  /* 0x000000ffff0d7224 */ /* 0x000fce00078e0005 */
[----:B------:R-:W-:Y:S05]  /*24630*/  WARPSYNC.COLLECTIVE R15, `(.L_x_14850) ;  /* 0x000000000f087348 */ /* 0x000fea0003c00000 */
[----:B------:R0:W1:Y:S02]  /*24640*/  SHFL.UP P6, R14, R13, R12, R11 ;  /* 0x0400000c0d0e7389 */ /* 0x00006400000c000b */
[----:B01----:R-:W-:Y:S01]  /*24650*/  ENDCOLLECTIVE ;  /* 0x000000000000791b */ /* 0x003fe20003800000 */
.L_x_14850:
[----:B------:R-:W-:Y:S01]  /*24660*/  IMAD.MOV.U32 R12, RZ, RZ, 0x4 ;  /* 0x00000004ff0c7424 */ /* 0x000fe200078e00ff */
[----:B------:R-:W-:-:S05]  /*24670*/  SEL R2, R14, RZ, P2 ;  /* 0x000000ff0e027207 */ /* 0x000fca0001000000 */
[----:B------:R-:W-:-:S04]  /*24680*/  IMAD.IADD R2, R5, 0x1, R2 ;  /* 0x0000000105027824 */ /* 0x000fc800078e0202 */
[----:B------:R-:W-:-:S07]  /*24690*/  IMAD.MOV.U32 R13, RZ, RZ, R2 ;  /* 0x000000ffff0d7224 */ /* 0x000fce00078e0002 */
[----:B------:R-:W-:Y:S05]  /*246a0*/  WARPSYNC.COLLECTIVE R15, `(.L_x_14851) ;  /* 0x000000000f087348 */ /* 0x000fea0003c00000 */
[----:B------:R0:W1:Y:S02]  /*246b0*/  SHFL.UP P6, R14, R13, R12, R11 ;  /* 0x0400000c0d0e7389 */ /* 0x00006400000c000b */
[----:B01----:R-:W-:Y:S01]  /*246c0*/  ENDCOLLECTIVE ;  /* 0x000000000000791b */ /* 0x003fe20003800000 */
.L_x_14851:
[----:B------:R-:W-:Y:S01]  /*246d0*/  IMAD.MOV.U32 R12, RZ, RZ, 0x8 ;  /* 0x00000008ff0c7424 */ /* 0x000fe200078e00ff */
[----:B------:R-:W-:-:S05]  /*246e0*/  SEL R3, R14, RZ, P3 ;  /* 0x000000ff0e037207 */ /* 0x000fca0001800000 */
[----:B------:R-:W-:-:S04]  /*246f0*/  IMAD.IADD R3, R2, 0x1, R3 ;  /* 0x0000000102037824 */ /* 0x000fc800078e0203 */
[----:B------:R-:W-:-:S07]  /*24700*/  IMAD.MOV.U32 R13, RZ, RZ, R3 ;  /* 0x000000ffff0d7224 */ /* 0x000fce00078e0003 */
[----:B------:R-:W-:Y:S05]  /*24710*/  WARPSYNC.COLLECTIVE R15, `(.L_x_14852) ;  /* 0x000000000f087348 */ /* 0x000fea0003c00000 */
[----:B------:R0:W1:Y:S02]  /*24720*/  SHFL.UP P6, R14, R13, R12, R11 ;  /* 0x0400000c0d0e7389 */ /* 0x00006400000c000b */
[----:B01----:R-:W-:Y:S01]  /*24730*/  ENDCOLLECTIVE ;  /* 0x000000000000791b */ /* 0x003fe20003800000 */
.L_x_14852:
[----:B------:R-:W-:Y:S01]  /*24740*/  IMAD.MOV.U32 R12, RZ, RZ, 0x10 ;  /* 0x00000010ff0c7424 */ /* 0x000fe200078e00ff */
[----:B------:R-:W-:-:S05]  /*24750*/  SEL R14, R14, RZ, P4 ;  /* 0x000000ff0e0e7207 */ /* 0x000fca0002000000 */
[----:B------:R-:W-:-:S04]  /*24760*/  IMAD.IADD R5, R3, 0x1, R14 ;  /* 0x0000000103057824 */ /* 0x000fc800078e020e */
[----:B------:R-:W-:-:S07]  /*24770*/  IMAD.MOV.U32 R13, RZ, RZ, R5 ;  /* 0x000000ffff0d7224 */ /* 0x000fce00078e0005 */
[----:B------:R-:W-:Y:S05]  /*24780*/  WARPSYNC.COLLECTIVE R15, `(.L_x_14853) ;  /* 0x000000000f087348 */ /* 0x000fea0003c00000 */
[----:B------:R0:W1:Y:S02]  /*24790*/  SHFL.UP P6, R14, R13, R12, R11 ;  /* 0x0400000c0d0e7389 */ /* 0x00006400000c000b */
[----:B01----:R-:W-:Y:S01]  /*247a0*/  ENDCOLLECTIVE ;  /* 0x000000000000791b */ /* 0x003fe20003800000 */
.L_x_14853:
        /* <DEDUP_REMOVED lines=8> */
.L_x_14854:
[----:B------:R-:W-:Y:S05]  /*24830*/  BRA `(.L_x_14855) ;  /* 0xffffff9c00287947 */ /* 0x000fea000383ffff */
.L_x_14643:
[----:B------:R-:W-:Y:S01]  /*24840*/  BSSY B0, `(.L_x_14856) ;  /* 0x0000007000007945 */ /* 0x000fe20003800000 */
[----:B------:R-:W-:Y:S02]  /*24850*/  IMAD.MOV.U32 R12, RZ, RZ, 0x1 ;  /* 0x00000001ff0c7424 */ /* 0x000fe400078e00ff */
[----:B-1----:R-:W-:Y:S02]  /*24860*/  IMAD.MOV.U32 R11, RZ, RZ, RZ ;  /* 0x000000ffff0b7224 */ /* 0x002fe400078e00ff */
[----:B------:R-:W-:-:S07]  /*24870*/  IMAD.MOV.U32 R15, RZ, RZ, -0x1 ;  /* 0xffffffffff0f7424 */ /* 0x000fce00078e00ff */
[----:B------:R-:W-:Y:S05]  /*24880*/  WARPSYNC.COLLECTIVE R15, `(.L_x_14857) ;  /* 0x000000000f087348 */ /* 0x000fea0003c00000 */
[----:B------:R0:W1:Y:S02]  /*24890*/  SHFL.UP P6, R14, R13, R12, R11 ;  /* 0x0400000c0d0e7389 */ /* 0x00006400000c000b */
[----:B01----:R-:W-:Y:S01]  /*248a0*/  ENDCOLLECTIVE ;  /* 0x000000000000791b */ /* 0x003fe20003800000 */
.L_x_14857:
[----:B------:R-:W-:Y:S05]  /*248b0*/  BSYNC B0 ;  /* 0x0000000000007941 */ /* 0x000fea0003800000 */
.L_x_14856:
        /* <DEDUP_REMOVED lines=8> */
.L_x_14858:
[----:B------:R-:W-:Y:S02]  /*24940*/  MOV R12, 0x4 ;  /* 0x00000004000c7802 */ /* 0x000fe40000000f00 */
[----:B------:R-:W-:-:S05]  /*24950*/  SEL R2, R14, RZ, P2 ;  /* 0x000000ff0e027207 */ /* 0x000fca0001000000 */
[----:B------:R-:W-:-:S04]  /*24960*/  IMAD.IADD R2, R13, 0x1, R2 ;  /* 0x000000010d027824 */ /* 0x000fc800078e0202 */
[----:B------:R-:W-:-:S07]  /*24970*/  IMAD.MOV.U32 R13, RZ, RZ, R2 ;  /* 0x000000ffff0d7224 */ /* 0x000fce00078e0002 */
[----:B------:R-:W-:Y:S05]  /*24980*/  WARPSYNC.COLLECTIVE R15, `(.L_x_14859) ;  /* 0x000000000f087348 */ /* 0x000fea0003c00000 */
[----:B------:R0:W1:Y:S02]  /*24990*/  SHFL.UP P6, R14, R13, R12, R11 ;  /* 0x0400000c0d0e7389 */ /* 0x00006400000c000b */
[----:B01----:R-:W-:Y:S01]  /*249a0*/  ENDCOLLECTIVE ;  /* 0x000000000000791b */ /* 0x003fe20003800000 */
.L_x_14859:
[----:B------:R-:W-:Y:S01]  /*249b0*/  IMAD.MOV.U32 R12, RZ, RZ, 0x8 ;  /* 0x00000008ff0c7424 */ /* 0x000fe200078e00ff */
[----:B------:R-:W-:-:S05]  /*249c0*/  SEL R3, R14, RZ, P3 ;  /* 0x000000ff0e037207 */ /* 0x000fca0001800000 */
[----:B------:R-:W-:-:S04]  /*249d0*/  IMAD.IADD R3, R2, 0x1, R3 ;  /* 0x0000000102037824 */ /* 0x000fc800078e0203 */
[----:B------:R-:W-:-:S07]  /*249e0*/  IMAD.MOV.U32 R13, RZ, RZ, R3 ;  /* 0x000000ffff0d7224 */ /* 0x000fce00078e0003 */
[----:B------:R-:W-:Y:S05]  /*249f0*/  WARPSYNC.COLLECTIVE R15, `(.L_x_14860) ;  /* 0x000000000f087348 */ /* 0x000fea0003c00000 */
[----:B------:R0:W1:Y:S02]  /*24a00*/  SHFL.UP P6, R14, R13, R12, R11 ;  /* 0x0400000c0d0e7389 */ /* 0x00006400000c000b */
[----:B01----:R-:W-:Y:S01]  /*24a10*/  ENDCOLLECTIVE ;  /* 0x000000000000791b */ /* 0x003fe20003800000 */
.L_x_14860:
[----:B------:R-:W-:Y:S01]  /*24a20*/  IMAD.MOV.U32 R12, RZ, RZ, 0x10 ;  /* 0x00000010ff0c7424 */ /* 0x000fe200078e00ff */
[----:B------:R-:W-:-:S05]  /*24a30*/  SEL R14, R14, RZ, P4 ;  /* 0x000000ff0e0e7207 */ /* 0x000fca0002000000 */
[----:B------:R-:W-:-:S04]  /*24a40*/  IMAD.IADD R5, R3, 0x1, R14 ;  /* 0x0000000103057824 */ /* 0x000fc800078e020e */
[----:B------:R-:W-:-:S07]  /*24a50*/  IMAD.MOV.U32 R13, RZ, RZ, R5 ;  /* 0x000000ffff0d7224 */ /* 0x000fce00078e0005 */
[----:B------:R-:W-:Y:S05]  /*24a60*/  WARPSYNC.COLLECTIVE R15, `(.L_x_14861) ;  /* 0x000000000f087348 */ /* 0x000fea0003c00000 */
[----:B------:R0:W1:Y:S02]  /*24a70*/  SHFL.UP P6, R14, R13, R12, R11 ;  /* 0x0400000c0d0e7389 */ /* 0x00006400000c000b */
[----:B01----:R-:W-:Y:S01]  /*24a80*/  ENDCOLLECTIVE ;  /* 0x000000000000791b */ /* 0x003fe20003800000 */
.L_x_14861:
        /* <DEDUP_REMOVED lines=8> */
.L_x_14862:
[----:B------:R-:W-:Y:S05]  /*24b10*/  BRA `(.L_x_14863) ;  /* 0xffffff9c00147947 */ /* 0x000fea000383ffff */
.L_x_14645:
[----:B------:R-:W-:Y:S01]  /*24b20*/  BSSY B0, `(.L_x_14864) ;  /* 0x0000006000007945 */ /* 0x000fe20003800000 */
[----:B------:R-:W-:Y:S01]  /*24b30*/  PLOP3.LUT P6, PT, P6, PT, PT, 0x8, 0x0 ;  /* 0x000000000000781c */ /* 0x000fe200037ce170 */
[----:B------:R-:W-:-:S12]  /*24b40*/  IMAD.MOV.U32 R15, RZ, RZ, -0x1 ;  /* 0xffffffffff0f7424 */ /* 0x000fd800078e00ff */
[----:B01----:R-:W-:Y:S05]  /*24b50*/  WARPSYNC.COLLECTIVE R15, `(.L_x_14865) ;  /* 0x000000000f087348 */ /* 0x003fea0003c00000 */
[----:B------:R-:W-:Y:S01]  /*24b60*/  VOTE.ANY R14, PT, P6 ;  /* 0x00000000000e7806 */ /* 0x000fe200030e0100 */
[----:B01----:R-:W-:Y:S06]  /*24b70*/  ENDCOLLECTIVE ;  /* 0x000000000000791b */ /* 0x003fec0003800000 */
.L_x_14865:
[----:B------:R-:W-:Y:S05]  /*24b80*/  BSYNC B0 ;  /* 0x0000000000007941 */ /* 0x000fea0003800000 */
.L_x_14864:
        /* <DEDUP_REMOVED lines=8> */
.L_x_14866:
[----:B------:R-:W-:Y:S02]  /*24c10*/  IMAD.IADD R19, R12, 0x1, R19 ;  /* 0x000000010c137824 */ /* 0x000fe400078e0213 */
[----:B------:R-:W-:Y:S02]  /*24c20*/  IMAD.MOV.U32 R13, RZ, RZ, R4 ;  /* 0x000000ffff0d7224 */ /* 0x000fe400078e0004 */
[----:B------:R-:W-:-:S07]  /*24c30*/  IMAD.MOV.U32 R17, RZ, RZ, R14 ;  /* 0x000000ffff117224 */ /* 0x000fce00078e000e */
[----:B------:R-:W-:Y:S05]  /*24c40*/  WARPSYNC.COLLECTIVE R15, `(.L_x_14867) ;  /* 0x000000000f087348 */ /* 0x000fea0003c00000 */
[----:B------:R0:W1:Y:S02]  /*24c50*/  SHFL.IDX P6, R14, R13, R12, R11 ;  /* 0x0000000c0d0e7389 */ /* 0x00006400000c000b */
[----:B01----:R-:W-:Y:S01]  /*24c60*/  ENDCOLLECTIVE ;  /* 0x000000000000791b */ /* 0x003fe20003800000 */
.L_x_14867:
[----:B------:R-:W-:Y:S01]  /*24c70*/  IMAD.MOV.U32 R4, RZ, RZ, R14 ;  /* 0x000000ffff047224 */ /* 0x000fe200078e000e */
[----:B------:R-:W-:Y:S06]  /*24c80*/  BRA `(.L_x_14868) ;  /* 0xffffff9800f87947 */ /* 0x000fec000383ffff */
.L_x_14647:
[----:B------:R-:W-:Y:S01]  /*24c90*/  BSSY B0, `(.L_x_14869) ;  /* 0x0000007000007945 */ /* 0x000fe20003800000 */
[----:B------:R-:W-:Y:S02]  /*24ca0*/  IMAD.MOV.U32 R13, RZ, RZ, R2 ;  /* 0x000000ffff0d7224 */ /* 0x000fe400078e0002 */
[----:B-1----:R-:W-:Y:S02]  /*24cb0*/  IMAD.MOV.U32 R11, RZ, RZ, 0x1f ;  /* 0x0000001fff0b7424 */ /* 0x002fe400078e00ff */
[----:B------:R-:W-:-:S07]  /*24cc0*/  IMAD.MOV.U32 R15, RZ, RZ, -0x1 ;  /* 0xffffffffff0f7424 */ /* 0x000fce00078e00ff */
[----:B0--34-:R-:W-:Y:S05]  /*24cd0*/  WARPSYNC.COLLECTIVE R15, `(.L_x_14870) ;  /* 0x000000000f087348 */ /* 0x019fea0003c00000 */
[----:B------:R1:W2:Y:S02]  /*24ce0*/  SHFL.IDX P6, R14, R13, R12, R11 ;  /* 0x0000000c0d0e7389 */ /* 0x0002a400000c000b */
[----:B01234-:R-:W-:Y:S01]  /*24cf0*/  ENDCOLLECTIVE ;  /* 0x000000000000791b */ /* 0x01ffe20003800000 */
.L_x_14870:
[----:B------:R-:W-:Y:S05]  /*24d00*/  BSYNC B0 ;  /* 0x0000000000007941 */ /* 0x000fea0003800000 */
.L_x_14869:
[----:B------:R-:W-:Y:S01]  /*24d10*/  IMAD.MOV.U32 R6, RZ, RZ, R14 ;  /* 0x000000ffff067224 */ /* 0x000fe200078e000e */
[----:B------:R-:W-:Y:S06]  /*24d20*/  BRA `(.L_x_14646) ;  /* 0xffffff9800e87947 */ /* 0x000fec000383ffff */
.L_x_14653:
[----:B0-----:R0:W1:Y:S02]  /*24d30*/  SYNCS.PHASECHK.TRANS64.TRYWAIT P0, [R4+URZ+0x22820], R0 ;  /* 0x02282000040075a7 */ /* 0x001064000800017f */
[----:B-1----:R-:W-:Y:S05]  /*24d40*/  @!P0 NANOSLEEP.SYNCS 0x989680 ;  /* 0x009896800000895d */ /* 0x002fea0003900000 */
[----:B------:R-:W1:Y:S02]  /*24d50*/  @!P0 SYNCS.PHASECHK.TRANS64 P0, [R4+URZ+0x22820], R0 ;  /* 0x02282000040085a7 */ /* 0x000e64000800007f */
[----:B-1----:R-:W-:Y:S05]  /*24d60*/  @!P0 BRA `(.L_x_14653) ;  /* 0xfffffffc00f08947 */ /* 0x002fea000383ffff */
[----:B------:R-:W-:Y:S05]  /*24d70*/  BRA `(.L_x_14871) ;  /* 0xffffffa400407947 */ /* 0x000fea000383ffff */
.L_x_14654:
        /* <DEDUP_REMOVED lines=11> */
.L_x_14873:
[----:B------:R-:W-:Y:S05]  /*24e30*/  BSYNC B0 ;  /* 0x0000000000007941 */ /* 0x000fea0003800000 */
.L_x_14872:
[----:B------:R-:W-:Y:S05]  /*24e40*/  BRA `(.L_x_14874) ;  /* 0xffffffa400287947 */ /* 0x000fea000383ffff */
.L_x_14655:
[----:B------:R-:W-:Y:S01]  /*24e50*/  BSSY B0, `(.L_x_14875) ;  /* 0x0000006000007945 */ /* 0x000fe20003800000 */
[----:B------:R-:W-:-:S07]  /*24e60*/  IMAD.MOV.U32 R15, RZ, RZ, -0x1 ;  /* 0xffffffffff0f7424 */ /* 0x000fce00078e00ff */
[----:B0-234-:R-:W-:Y:S05]  /*24e70*/  WARPSYNC.COLLECTIVE R15, `(.L_x_14876) ;  /* 0x000000000f0c7348 */ /* 0x01dfea0003c00000 */
[----:B------:R-:W-:Y:S02]  /*24e80*/  ELECT P6, UR62, PT ;  /* 0x00000000003e782f */ /* 0x000fe400038c0000 */
[----:B------:R-:W-:Y:S01]  /*24e90*/  MOV R14, UR62 ;  /* 0x0000003e000e7c02 */ /* 0x000fe20008000f00 */
[----:B0-234-:R-:W-:Y:S10]  /*24ea0*/  ENDCOLLECTIVE ;  /* 0x000000000000791b */ /* 0x01dff40003800000 */
.L_x_14876:
[----:B------:R-:W-:Y:S05]  /*24eb0*/  BSYNC B0 ;  /* 0x0000000000007941 */ /* 0x000fea0003800000 */
.L_x_14875:
[----:B------:R-:W-:Y:S05]  /*24ec0*/  BRA `(.L_x_14877) ;  /* 0xffffffa4001c7947 */ /* 0x000fea000383ffff */
.L_x_14657:
[----:B0-----:R0:W1:Y:S02]  /*24ed0*/  SYNCS.PHASECHK.TRANS64.TRYWAIT P1, [R5+URZ+0x22840], R0 ;  /* 0x02284000050075a7 */ /* 0x001064000802017f */
[----:B-1----:R-:W-:Y:S05]  /*24ee0*/  @!P1 NANOSLEEP.SYNCS 0x989680 ;  /* 0x009896800000995d */ /* 0x002fea0003900000 */
[----:B------:R-:W1:Y:S02]  /*24ef0*/  @!P1 SYNCS.PHASECHK.TRANS64 P1, [R5+URZ+0x22840], R0 ;  /* 0x02284000050095a7 */ /* 0x000e64000802007f */
[----:B-1----:R-:W-:Y:S05]  /*24f00*/  @!P1 BRA `(.L_x_14657) ;  /* 0xfffffffc00f09947 */ /* 0x002fea000383ffff */
[----:B------:R-:W-:Y:S05]  /*24f10*/  BRA `(.L_x_14878) ;  /* 0xffffffa4003c7947 */ /* 0x000fea000383ffff */
.L_x_14659:
[----:B-1----:R1:W0:Y:S02]  /*24f20*/  SYNCS.PHASECHK.TRANS64.TRYWAIT P1, [R25+URZ+0x22840], R2 ;  /* 0x02284002190075a7 */ /* 0x002224000802017f */
[----:B0-----:R-:W-:Y:S05]  /*24f30*/  @!P1 NANOSLEEP.SYNCS 0x989680 ;  /* 0x009896800000995d */ /* 0x001fea0003900000 */
[----:B------:R-:W0:Y:S02]  /*24f40*/  @!P1 SYNCS.PHASECHK.TRANS64 P1, [R25+URZ+0x22840], R2 ;  /* 0x02284002190095a7 */ /* 0x000e24000802007f */
[----:B0-----:R-:W-:Y:S05]  /*24f50*/  @!P1 BRA `(.L_x_14659) ;  /* 0xfffffffc00f09947 */ /* 0x001fea000383ffff */
[----:B------:R-:W-:Y:S05]  /*24f60*/  BRA `(.L_x_14879) ;  /* 0xffffffa400487947 */ /* 0x000fea000383ffff */
.L_x_14661:
[----:B------:R0:W0:Y:S02]  /*24f70*/  SYNCS.PHASECHK.TRANS64.TRYWAIT P1, [R5+URZ+0x22860], R0 ;  /* 0x02286000050075a7 */ /* 0x000024000802017f */
[----:B0-----:R-:W-:Y:S05]  /*24f80*/  @!P1 NANOSLEEP.SYNCS 0x989680 ;  /* 0x009896800000995d */ /* 0x001fea0003900000 */
[----:B------:R-:W0:Y:S02]  /*24f90*/  @!P1 SYNCS.PHASECHK.TRANS64 P1, [R5+URZ+0x22860], R0 ;  /* 0x02286000050095a7 */ /* 0x000e24000802007f */
[----:B0-----:R-:W-:Y:S05]  /*24fa0*/  @!P1 BRA `(.L_x_14661) ;  /* 0xfffffffc00f09947 */ /* 0x001fea000383ffff */
[----:B------:R-:W-:Y:S05]  /*24fb0*/  BRA `(.L_x_14880) ;  /* 0xffffffa400447947 */ /* 0x000fea000383ffff */
.L_x_14881:
        /* <DEDUP_REMOVED lines=12> */
.L_x_15784:


//--------------------- .text._ZN7cutlass13device_kernelIN5flash11enable_sm90INS1_16FlashAttnFwdSm90INS1_25CollectiveMainloopFwdSm90ILi2EN4cute5tupleIJNS5_1CILi1EEES8_S8_EEENS6_IJNS7_ILi128EEENS7_ILi96EEENS7_ILi64EEEEEELi256ENS_10bfloat16_tEfNS_4arch4Sm90ELb1ELb0ELb1ELb1ELb1ELb0ELb1ELb1ELb0ELb1ELb1ELb0EEENS1_21CollectiveEpilogueFwdINS6_IJSA_NS7_ILi256EEESB_EEES9_SE_SG_Li256ELb1ELb1ELb1ELb0EEENS1_36VarlenDynamicPersistentTileSchedulerILi128ELi96ELi256ELi128ELb1ELb1ELb1ELb1ELb1ELb1EEEEEEEEEvNT_6ParamsE --------------------------
	.section	.text._ZN7cutlass13device_kernelIN5flash11enable_sm90INS1_16FlashAttnFwdSm90INS1_25CollectiveMainloopFwdSm90ILi2EN4cute5tupleIJNS5_1CILi1EEES8_S8_EEENS6_IJNS7_ILi128EEENS7_ILi96EEENS7_ILi64EEEEEELi256ENS_10bfloat16_tEfNS_4arch4Sm90ELb1ELb0ELb1ELb1ELb1ELb0ELb1ELb1ELb0ELb1ELb1ELb0EEENS1_21CollectiveEpilogueFwdINS6_IJSA_NS7_ILi256EEESB_EEES9_SE_SG_Li256ELb1ELb1ELb1ELb0EEENS1_36VarlenDynamicPersistentTileSchedulerILi128ELi96ELi256ELi128ELb1ELb1ELb1ELb1ELb1ELb1EEEEEEEEEvNT_6ParamsE,"ax",@progbits
	.align	128
.text._ZN7cutlass13device_kernelIN5flash11enable_sm90INS1_16FlashAttnFwdSm90INS1_25CollectiveMainloopFwdSm90ILi2EN4cute5tupleIJNS5_1CILi1EEES8_S8_EEENS6_IJNS7_ILi128EEENS7_ILi96EEENS7_ILi64EEEEEELi256ENS_10bfloat16_tEfNS_4arch4Sm90ELb1ELb0ELb1ELb1ELb1ELb0ELb1ELb1ELb0ELb1ELb1ELb0EEENS1_21CollectiveEpilogueFwdINS6_IJSA_NS7_ILi256EEESB_EEES9_SE_SG_Li256ELb1ELb1ELb1ELb0EEENS1_36VarlenDynamicPersistentTileSchedulerILi128ELi96ELi256ELi128ELb1ELb1ELb1ELb1ELb1ELb1EEEEEEEEEvNT_6ParamsE:
        .type           _ZN7cutlass13device_kernelIN5flash11enable_sm90INS1_16FlashAttnFwdSm90INS1_25CollectiveMainloopFwdSm90ILi2EN4cute5tupleIJNS5_1CILi1EEES8_S8_EEENS6_IJNS7_ILi128EEENS7_ILi96EEENS7_ILi64EEEEEELi256ENS_10bfloat16_tEfNS_4arch4Sm90ELb1ELb0ELb1ELb1ELb1ELb0ELb1ELb1ELb0ELb1ELb1ELb0EEENS1_21CollectiveEpilogueFwdINS6_IJSA_NS7_ILi256EEESB_EEES9_SE_SG_Li256ELb1ELb1ELb1ELb0EEENS1_36VarlenDynamicPersistentTileSchedulerILi128ELi96ELi256ELi128ELb1ELb1ELb1ELb1ELb1ELb1EEEEEEEEEvNT_6ParamsE,@function
        .size           _ZN7cutlass13device_kernelIN5flash11enable_sm90INS1_16FlashAttnFwdSm90INS1_25CollectiveMainloopFwdSm90ILi2EN4cute5tupleIJNS5_1CILi1EEES8_S8_EEENS6_IJNS7_ILi128EEENS7_ILi96EEENS7_ILi64EEEEEELi256ENS_10bfloat16_tEfNS_4arch4Sm90ELb1ELb0ELb1ELb1ELb1ELb0ELb1ELb1ELb0ELb1ELb1ELb0EEENS1_21CollectiveEpilogueFwdINS6_IJSA_NS7_ILi256EEESB_EEES9_SE_SG_Li256ELb1ELb1ELb1ELb0EEENS1_36VarlenDynamicPersistentTileSchedulerILi128ELi96ELi256ELi128ELb1ELb1ELb1ELb1ELb1ELb1EEEEEEEEEvNT_6ParamsE,(.L_x_15785 - _ZN7cutlass13device_kernelIN5flash11enable_sm90INS1_16FlashAttnFwdSm90INS1_25CollectiveMainloopFwdSm90ILi2EN4cute5tupleIJNS5_1CILi1EEES8_S8_EEENS6_IJNS7_ILi128EEENS7_ILi96EEENS7_ILi64EEEEEELi256ENS_10bfloat16_tEfNS_4arch4Sm90ELb1ELb0ELb1ELb1ELb1ELb0ELb1ELb1ELb0ELb1ELb1ELb0EEENS1_21CollectiveEpilogueFwdINS6_IJSA_NS7_ILi256EEESB_EEES9_SE_SG_Li256ELb1ELb1ELb1ELb0EEENS1_36VarlenDynamicPersistentTileSchedulerILi128ELi96ELi256ELi128ELb1ELb1ELb1ELb1ELb1ELb1EEEEEEEEEvNT_6ParamsE)
        .other          _ZN7cutlass13device_kernelIN5flash11enable_sm90INS1_16FlashAttnFwdSm90INS1_25CollectiveMainloopFwdSm90ILi2EN4cute5tupleIJNS5_1CILi1EEES8_S8_EEENS6_IJNS7_ILi128EEENS7_ILi96EEENS7_ILi64EEEEEELi256ENS_10bfloat16_tEfNS_4arch4Sm90ELb1ELb0ELb1ELb1ELb1ELb0ELb1ELb1ELb0ELb1ELb1ELb0EEENS1_21CollectiveEpilogueFwdINS6_IJSA_NS7_ILi256EEESB_EEES9_SE_SG_Li256ELb1ELb1ELb1ELb0EEENS1_36VarlenDynamicPersistentTileSchedulerILi128ELi96ELi256ELi128ELb1ELb1ELb1ELb1ELb1ELb1EEEEEEEEEvNT_6ParamsE,@"STO_CUDA_ENTRY STV_DEFAULT"
_ZN7cutlass13device_kernelIN5flash11enable_sm90INS1_16FlashAttnFwdSm90INS1_25CollectiveMainloopFwdSm90ILi2EN4cute5tupleIJNS5_1CILi1EEES8_S8_EEENS6_IJNS7_ILi128EEENS7_ILi96EEENS7_ILi64EEEEEELi256ENS_10bfloat16_tEfNS_4arch4Sm90ELb1ELb0ELb1ELb1ELb1ELb0ELb1ELb1ELb0ELb1ELb1ELb0EEENS1_21CollectiveEpilogueFwdINS6_IJSA_NS7_ILi256EEESB_EEES9_SE_SG_Li256ELb1ELb1ELb1ELb0EEENS1_36VarlenDynamicPersistentTileSchedulerILi128ELi96ELi256ELi128ELb1ELb1ELb1ELb1ELb1ELb1EEEEEEEEEvNT_6ParamsE:
        /* <DEDUP_REMOVED lines=47> */
.L_x_14882:
        /* <DEDUP_REMOVED lines=22> */
.L_x_14883:
        /* <DEDUP_REMOVED lines=18> */
.L_x_14884:
        /* <DEDUP_REMOVED lines=22> */
.L_x_14885:
        /* <DEDUP_REMOVED lines=23> */
.L_x_14886:
        /* <DEDUP_REMOVED lines=10> */
.L_x_14888:
        /* <DEDUP_REMOVED lines=68> */
[----:B------:R-:W-:Y:S01]  /*0d20*/  IMAD R206, R3, 0x8, R0 ;  /* 0x0000000803ce7824 */ /* 0x000fe200078e0200 */
[----:B------:R0:W-:Y:S01]  /*0d30*/  STL [R1+0x30], R0 ;  /* 0x0000300001007387 */ /* 0x0001e20000100800 */
[----:B------:R-:W-:-:S03]  /*0d40*/  IMAD.IADD R9, R16, 0x1, -R9 ;  /* 0x0000000110097824 */ /* 0x000fc600078e0a09 */
[----:B------:R1:W-:Y:S01]  /*0d50*/  STL [R1+0x38], R2 ;  /* 0x0000380201007387 */ /* 0x0003e20000100800 */
[----:B------:R-:W-:-:S04]  /*0d60*/  IMAD.SHL.U32 R22, R9, 0x2, RZ ;  /* 0x0000000209167824 */ /* 0x000fc800078e00ff */
[C---:B------:R-:W-:Y:S01]  /*0d70*/  VIADD R5, R22.reuse, 0x90 ;  /* 0x0000009016057836 */ /* 0x040fe20000000000 */
[C---:B------:R-:W-:Y:S01]  /*0d80*/  IADD3 R21, R22.reuse, 0x18, RZ ;  /* 0x0000001816157810 */ /* 0x040fe20007ffe0ff */
[----:B0-----:R-:W-:Y:S01]  /*0d90*/  IMAD.U32 R0, RZ, RZ, UR6 ;  /* 0x00000006ff007e24 */ /* 0x001fe2000f8e00ff */
[C---:B------:R-:W-:Y:S01]  /*0da0*/  IADD3 R225, R22.reuse, 0xc8, RZ ;  /* 0x000000c816e17810 */ /* 0x040fe20007ffe0ff */
[C---:B------:R-:W-:Y:S01]  /*0db0*/  VIADD R4, R22.reuse, 0x98 ;  /* 0x0000009816047836 */ /* 0x040fe20000000000 */
[----:B------:R-:W-:Y:S01]  /*0dc0*/  SHF.R.S32.HI R5, RZ, 0x1f, R5 ;  /* 0x0000001fff057819 */ /* 0x000fe20000011405 */
[C---:B-1----:R-:W-:Y:S01]  /*0dd0*/  VIADD R2, R22.reuse, 0xa0 ;  /* 0x000000a016027836 */ /* 0x042fe20000000000 */
        /* <DEDUP_REMOVED lines=46> */
[----:B------:R-:W-:Y:S02]  /*10c0*/  SHF.R.S32.HI R4, RZ, 0x1f, R225 ;  /* 0x0000001fff047819 */ /* 0x000fe400000114e1 */
[----:B0-----:R-:W-:-:S07]  /*10d0*/  SHF.R.S32.HI R2, RZ, 0x1f, R224 ;  /* 0x0000001fff027819 */ /* 0x001fce00000114e0 */
.L_x_14953:
[----:B------:R-:W-:Y:S01]  /*10e0*/  ULDC.64 UR6, c[0x0][0xd88] ;  /* 0x0003620000067ab9 */ /* 0x000fe20000000a00 */
[----:B------:R-:W-:Y:S01]  /*10f0*/  ULDC.64 UR8, c[0x0][0xb10] ;  /* 0x0002c40000087ab9 */ /* 0x000fe20000000a00 */
[----:B------:R-:W-:Y:S01]  /*1100*/  UIMAD.WIDE UR6, UR5, 0x4, UR6 ;  /* 0x00000004050678a5 */ /* 0x000fe2000f8e0206 */
[----:B0---4-:R-:W0:Y:S05]  /*1110*/  LDC.64 R8, c[0x0][0x418] ;  /* 0x00010600ff087b82 */ /* 0x011e2a0000000a00 */
[----:B------:R-:W-:Y:S02]  /*1120*/  IMAD.U32 R212, RZ, RZ, UR6 ;  /* 0x00000006ffd47e24 */ /* 0x000fe4000f8e00ff */
[----:B------:R-:W-:Y:S01]  /*1130*/  IMAD.U32 R213, RZ, RZ, UR7 ;  /* 0x00000007ffd57e24 */ /* 0x000fe2000f8e00ff */
[----:B------:R-:W-:Y:S01]  /*1140*/  ULDC.64 UR6, c[0x0][0xb20] ;  /* 0x0002c80000067ab9 */ /* 0x000fe20000000a00 */
[----:B-1----:R-:W1:Y:S03]  /*1150*/  LDC R0, c[0x0][0x424] ;  /* 0x00010900ff007b82 */ /* 0x002e660000000800 */
[----:B--2---:R-:W2:Y:S01]  /*1160*/  LDG.E R212, desc[UR36][R212.64] ;  /* 0x00000024d4d47981 */ /* 0x004ea2000c1e1900 */
[----:B------:R-:W-:Y:S01]  /*1170*/  ISETP.NE.U32.AND P1, PT, RZ, UR6, PT ;  /* 0x00000006ff007c0c */ /* 0x000fe2000bf25070 */
[----:B------:R-:W-:Y:S01]  /*1180*/  IMAD.MOV.U32 R4, RZ, RZ, RZ ;  /* 0x000000ffff047224 */ /* 0x000fe200078e00ff */
[----:B------:R-:W-:-:S02]  /*1190*/  ISETP.NE.U32.AND P0, PT, RZ, UR8, PT ;  /* 0x00000008ff007c0c */ /* 0x000fc4000bf05070 */
[----:B------:R-:W-:Y:S01]  /*11a0*/  ISETP.NE.AND.EX P1, PT, RZ, UR7, PT, P1 ;  /* 0x00000007ff007c0c */ /* 0x000fe2000bf25310 */
[----:B---3--:R-:W3:Y:S01]  /*11b0*/  LDC R7, c[0x0][0x2f0] ;  /* 0x0000bc00ff077b82 */ /* 0x008ee20000000800 */
[----:B------:R-:W-:Y:S02]  /*11c0*/  ISETP.NE.AND.EX P0, PT, RZ, UR9, PT, P0 ;  /* 0x00000009ff007c0c */ /* 0x000fe4000bf05300 */
[----:B--2---:R-:W-:-:S09]  /*11d0*/  SHF.R.S32.HI R223, RZ, 0x1f, R212 ;  /* 0x0000001fffdf7819 */ /* 0x004fd200000114d4 */
[----:B------:R-:W-:-:S04]  /*11e0*/  @P1 LEA R2, P2, R212, UR6, 0x2 ;  /* 0x00000006d4021c11 */ /* 0x000fc8000f8410ff */
[C---:B------:R-:W-:Y:S02]  /*11f0*/  @P1 LEA.HI.X R3, R212.reuse, UR7, R223, 0x2, P2 ;  /* 0x00000007d4031c11 */ /* 0x040fe400090f14df */
[----:B------:R-:W-:-:S03]  /*1200*/  @P0 LEA R202, P2, R212, UR8, 0x2 ;  /* 0x00000008d4ca0c11 */ /* 0x000fc6000f8410ff */
[----:B------:R2:W5:Y:S01]  /*1210*/  @P1 LDG.E R4, desc[UR36][R2.64] ;  /* 0x0000002402041981 */ /* 0x000562000c1e1900 */
[----:B------:R-:W-:Y:S01]  /*1220*/  @P0 LEA.HI.X R203, R212, UR9, R223, 0x2, P2 ;  /* 0x00000009d4cb0c11 */ /* 0x000fe200090f14df */
[----:B------:R-:W-:-:S04]  /*1230*/  ULDC.64 UR8, c[0x0][0xb18] ;  /* 0x0002c60000087ab9 */ /* 0x000fc80000000a00 */
[----:B------:R2:W5:Y:S01]  /*1240*/  @P0 LDG.E R202, desc[UR36][R202.64] ;  /* 0x00000024caca0981 */ /* 0x000562000c1e1900 */
[----:B0-----:R-:W-:Y:S02]  /*1250*/  ISETP.NE.U32.AND P1, PT, R8, RZ, PT ;  /* 0x000000ff0800720c */ /* 0x001fe40003f25070 */
[----:B------:R-:W-:Y:S02]  /*1260*/  ISETP.NE.U32.AND P2, PT, RZ, UR8, PT ;  /* 0x00000008ff007c0c */ /* 0x000fe4000bf45070 */
[----:B------:R-:W-:Y:S02]  /*1270*/  ISETP.NE.AND.EX P1, PT, R9, RZ, PT, P1 ;  /* 0x000000ff0900720c */ /* 0x000fe40003f25310 */
[----:B------:R-:W-:Y:S02]  /*1280*/  ISETP.NE.AND.EX P2, PT, RZ, UR9, PT, P2 ;  /* 0x00000009ff007c0c */ /* 0x000fe4000bf45320 */
[----:B-1----:R-:W-:Y:S01]  /*1290*/  SEL R0, R0, 0x1, P1 ;  /* 0x0000000100007807 */ /* 0x002fe20000800000 */
[----:B--23--:R-:W-:Y:S10]  /*12a0*/  @P0 BRA `(.L_x_14889) ;  /* 0x0000000000280947 */ /* 0x00cff40003800000 */
        /* <DEDUP_REMOVED lines=10> */
.L_x_14889:
[----:B------:R-:W-:Y:S01]  /*1350*/  IMAD R203, R0, R7, RZ ;  /* 0x0000000700cb7224 */ /* 0x000fe200078e02ff */
[----:B------:R-:W-:Y:S01]  /*1360*/  LOP3.LUT R213, R6, 0xffff, RZ, 0xc0, !PT ;  /* 0x0000ffff06d57812 */ /* 0x000fe200078ec0ff */
[----:B------:R-:W-:Y:S06]  /*1370*/  @!P2 BRA `(.L_x_14890) ;  /* 0x000000000010a947 */ /* 0x000fec0003800000 */
[----:B------:R-:W-:-:S04]  /*1380*/  LEA R2, P0, R212, UR8, 0x2 ;  /* 0x00000008d4027c11 */ /* 0x000fc8000f8010ff */
[----:B------:R-:W-:-:S05]  /*1390*/  LEA.HI.X R3, R212, UR9, R223, 0x2, P0 ;  /* 0x00000009d4037c11 */ /* 0x000fca00080f14df */
[----:B------:R1:W5:Y:S01]  /*13a0*/  LDG.E R203, desc[UR36][R2.64] ;  /* 0x0000002402cb7981 */ /* 0x000362000c1e1900 */
[----:B------:R-:W-:Y:S05]  /*13b0*/  BRA `(.L_x_14891) ;  /* 0x0000000000247947 */ /* 0x000fea0003800000 */
.L_x_14890:
        /* <DEDUP_REMOVED lines=9> */
.L_x_14891:
[----:B------:R-:W2:Y:S01]  /*1450*/  LDC R0, c[0x0][0x448] ;  /* 0x00011200ff007b82 */ /* 0x000ea20000000800 */
[----:B------:R-:W-:Y:S01]  /*1460*/  USHF.L.U32 UR4, UR4, 0x7, URZ ;  /* 0x0000000704047899 */ /* 0x000fe2000800063f */
[----:B-----5:R-:W-:Y:S01]  /*1470*/  IMAD.IADD R203, R203, 0x1, -R4 ;  /* 0x00000001cbcb7824 */ /* 0x020fe200078e0a04 */
[----:B------:R-:W-:-:S04]  /*1480*/  LOP3.LUT R23, R23, 0xfffffffd, RZ, 0xc0, !PT ;  /* 0xfffffffd17177812 */ /* 0x000fc800078ec0ff */
[----:B------:R-:W-:Y:S01]  /*1490*/  IMAD.U32 R204, RZ, RZ, UR4 ;  /* 0x00000004ffcc7e24 */ /* 0x000fe2000f8e00ff */
[----:B------:R-:W-:Y:S01]  /*14a0*/  UIADD3 UR4, UR4, 0x7f, URZ ;  /* 0x0000007f04047890 */ /* 0x000fe2000fffe03f */
[----:B01----:R-:W-:Y:S02]  /*14b0*/  IADD3 R3, R203, 0x60, -R202 ;  /* 0x00000060cb037810 */ /* 0x003fe40007ffe8ca */
[----:B--2---:R-:W-:-:S03]  /*14c0*/  ISETP.NE.AND P0, PT, R0, 0x1, PT ;  /* 0x000000010000780c */ /* 0x004fc60003f05270 */
[----:B------:R-:W-:-:S10]  /*14d0*/  IMAD.U32 R0, RZ, RZ, UR4 ;  /* 0x00000004ff007e24 */ /* 0x000fd4000f8e00ff */
[----:B------:R-:W0:Y:S01]  /*14e0*/  @P0 LDC R2, c[0x0][0x44c] ;  /* 0x00011300ff020b82 */ /* 0x000e220000000800 */
[----:B------:R-:W-:-:S07]  /*14f0*/  @P0 LOP3.LUT R23, R23, 0x2, RZ, 0xfc, !PT ;  /* 0x0000000217170812 */ /* 0x000fce00078efcff */
[----:B------:R-:W1:Y:S01]  /*1500*/  @P0 LDC R5, c[0x0][0x450] ;  /* 0x00011400ff050b82 */ /* 0x000e620000000800 */
[----:B0-----:R-:W-:Y:S01]  /*1510*/  @P0 IMAD.HI.U32 R2, R2, UR4, RZ ;  /* 0x0000000402020c27 */ /* 0x001fe2000f8e00ff */
[----:B------:R-:W-:-:S04]  /*1520*/  UMOV UR4, URZ ;  /* 0x0000003f00047c82 */ /* 0x000fc80008000000 */
[----:B-1----:R-:W-:Y:S01]  /*1530*/  @P0 SHF.R.U32.HI R0, RZ, R5, R2 ;  /* 0x00000005ff000219 */ /* 0x002fe20000011602 */
[----:B------:R-:W-:-:S04]  /*1540*/  VIADD R2, R203, 0x5f ;  /* 0x0000005fcb027836 */ /* 0x000fc80000000000 */
[----:B------:R-:W-:Y:S01]  /*1550*/  IMAD.IADD R3, R3, 0x1, R0 ;  /* 0x0000000103037824 */ /* 0x000fe200078e0200 */
[----:B------:R-:W-:Y:S01]  /*1560*/  LOP3.LUT R0, R6, 0xff000000, RZ, 0xc0, !PT ;  /* 0xff00000006007812 */ /* 0x000fe200078ec0ff */
[----:B------:R-:W-:Y:S01]  /*1570*/  IMAD.HI R2, R2, 0x2aaaaaab, RZ ;  /* 0x2aaaaaab02027827 */ /* 0x000fe200078e02ff */
[----:B------:R-:W-:-:S03]  /*1580*/  LOP3.LUT R6, R6, 0xff0000, RZ, 0xc0, !PT ;  /* 0x00ff000006067812 */ /* 0x000fc600078ec0ff */
[----:B------:R-:W-:Y:S01]  /*1590*/  IMAD.HI R4, R3, 0x2aaaaaab, RZ ;  /* 0x2aaaaaab03047827 */ /* 0x000fe200078e02ff */
[----:B------:R-:W-:Y:S02]  /*15a0*/  SHF.R.U32.HI R3, RZ, 0x8, R0 ;  /* 0x00000008ff037819 */ /* 0x000fe40000011600 */
[----:B------:R-:W-:Y:S02]  /*15b0*/  SHF.R.U32.HI R5, RZ, 0x1f, R2 ;  /* 0x0000001fff057819 */ /* 0x000fe40000011602 */
[----:B------:R-:W-:Y:S02]  /*15c0*/  LEA.HI R3, R6, R3, RZ, 0x10 ;  /* 0x0000000306037211 */ /* 0x000fe400078f80ff */
[----:B------:R-:W-:Y:S02]  /*15d0*/  SHF.R.U32.HI R7, RZ, 0x1f, R4 ;  /* 0x0000001fff077819 */ /* 0x000fe40000011604 */
[----:B------:R-:W-:Y:S02]  /*15e0*/  LOP3.LUT R8, R3, 0xff, RZ, 0xc0, !PT ;  /* 0x000000ff03087812 */ /* 0x000fe400078ec0ff */
[----:B------:R-:W-:-:S02]  /*15f0*/  LEA.HI.SX32 R5, R2, R5, 0x1c ;  /* 0x0000000502057211 */ /* 0x000fc400078fe2ff */
[----:B------:R-:W-:Y:S01]  /*1600*/  LEA.HI.SX32 R4, R4, R7, 0x1c ;  /* 0x0000000704047211 */ /* 0x000fe200078fe2ff */
[----:B------:R0:W-:Y:S01]  /*1610*/  STL [R1+0x24], R8 ;  /* 0x0000240801007387 */ /* 0x0001e20000100800 */
[----:B------:R-:W-:Y:S02]  /*1620*/  R2UR UR8, R8 ;  /* 0x00000000080872ca */ /* 0x000fe400000e0000 */
[----:B------:R-:W-:Y:S02]  /*1630*/  VIMNMX R4, R5, R4, PT ;  /* 0x0000000405047248 */ /* 0x000fe40003fe0100 */
[----:B------:R-:W-:Y:S02]  /*1640*/  SHF.R.U32.HI R214, RZ, 0x10, R3 ;  /* 0x00000010ffd67819 */ /* 0x000fe40000011603 */
[----:B------:R-:W-:-:S13]  /*1650*/  ISETP.GE.AND P0, PT, R4, 0x1, PT ;  /* 0x000000010400780c */ /* 0x000fda0003f06270 */
[----:B0-----:R-:W-:Y:S05]  /*1660*/  @!P0 BRA `(.L_x_14892) ;  /* 0x0000000000908947 */ /* 0x001fea0003800000 */
[----:B------:R-:W0:Y:S01]  /*1670*/  LDC R3, c[0x0][0xae8] ;  /* 0x0002ba00ff037b82 */ /* 0x000e220000000800 */
[----:B------:R-:W-:Y:S01]  /*1680*/  ISETP.NE.AND P0, PT, R214, RZ, PT ;  /* 0x000000ffd600720c */ /* 0x000fe20003f05270 */
[----:B------:R-:W-:-:S03]  /*1690*/  UMOV UR4, URZ ;  /* 0x0000003f00047c82 */ /* 0x000fc60008000000 */
[----:B0-----:R-:W-:-:S04]  /*16a0*/  SEL R5, R214, R3, P0 ;  /* 0x00000003d6057207 */ /* 0x001fc80000000000 */
[-C--:B------:R-:W-:Y:S02]  /*16b0*/  IABS R0, R5.reuse ;  /* 0x0000000500007213 */ /* 0x080fe40000000000 */
[----:B------:R-:W-:Y:S02]  /*16c0*/  IABS R7, R5 ;  /* 0x0000000500077213 */ /* 0x000fe40000000000 */
[----:B------:R-:W-:Y:S02]  /*16d0*/  R2UR UR9, R0 ;  /* 0x00000000000972ca */ /* 0x000fe400000e0000 */
[----:B------:R-:W-:-:S04]  /*16e0*/  IADD3 R0, R5, -0x1, R4 ;  /* 0xffffffff05007810 */ /* 0x000fc80007ffe004 */
[----:B------:R-:W-:Y:S02]  /*16f0*/  IABS R6, R0 ;  /* 0x0000000000067213 */ /* 0x000fe40000000000 */
[----:B------:R-:W-:Y:S02]  /*1700*/  LOP3.LUT R0, R0, R5, RZ, 0x3c, !PT ;  /* 0x0000000500007212 */ /* 0x000fe400078e3cff */
        /* <DEDUP_REMOVED lines=13> */
[----:B------:R-:W-:Y:S02]  /*17e0*/  R2UR UR6, R0 ;  /* 0x00000000000672ca */ /* 0x000fe400000e0000 */
[----:B------:R-:W-:Y:S01]  /*17f0*/  R2UR UR7, R5 ;  /* 0x00000000050772ca */ /* 0x000fe200000e0000 */
[----:B------:R-:W-:-:S11]  /*1800*/  UISETP.GT.U32.AND UP1, UPT, UR9, UR4, UPT ;  /* 0x000000040900728c */ /* 0x000fd6000bf24070 */
[----:B------:R-:W-:Y:S02]  /*1810*/  @!UP1 UIADD3 UR4, UR4, -UR9, URZ ;  /* 0x8000000904049290 */ /* 0x000fe4000fffe03f */
[----:B------:R-:W-:Y:S02]  /*1820*/  @!UP1 UIADD3 UR5, UR5, 0x1, URZ ;  /* 0x0000000105059890 */ /* 0x000fe4000fffe03f */
[----:B------:R-:W-:Y:S02]  /*1830*/  UISETP.GE.U32.AND UP0, UPT, UR4, UR9, UPT ;  /* 0x000000090400728c */ /* 0x000fe4000bf06070 */
[----:B------:R-:W-:Y:S01]  /*1840*/  UISETP.GE.AND UP1, UPT, UR6, URZ, UPT ;  /* 0x0000003f0600728c */ /* 0x000fe2000bf26270 */
[----:B------:R-:W-:-:S08]  /*1850*/  R2UR UR6, R5 ;  /* 0x00000000050672ca */ /* 0x000fd000000e0000 */
[----:B------:R-:W-:Y:S02]  /*1860*/  @UP0 UIADD3 UR5, UR5, 0x1, URZ ;  /* 0x0000000105050890 */ /* 0x000fe4000fffe03f */
[----:B------:R-:W-:-:S05]  /*1870*/  UISETP.NE.AND UP0, UPT, UR7, URZ, UPT ;  /* 0x0000003f0700728c */ /* 0x000fca000bf05270 */
[----:B------:R-:W-:Y:S02]  /*1880*/  UMOV UR4, UR5 ;  /* 0x0000000500047c82 */ /* 0x000fe40008000000 */
[----:B------:R-:W-:-:S04]  /*1890*/  @!UP1 UIADD3 UR4, -UR4, URZ, URZ ;  /* 0x0000003f04049290 */ /* 0x000fc8000fffe13f */
[----:B------:R-:W-:-:S12]  /*18a0*/  @!UP0 ULOP3.LUT UR4, URZ, UR6, URZ, 0x33, !UPT ;  /* 0x000000063f048292 */ /* 0x000fd8000f8e333f */
.L_x_14892:
        /* <DEDUP_REMOVED lines=98> */
[----:B------:R-:W-:Y:S01]  /*1ed0*/  IMAD.U32 R201, RZ, RZ, UR5 ;  /* 0x00000005ffc97e24 */ /* 0x000fe2000f8e00ff */
[----:B------:R-:W-:Y:S01]  /*1ee0*/  MOV R200, UR4 ;  /* 0x0000000400c87c02 */ /* 0x000fe20008000f00 */
        /* <DEDUP_REMOVED lines=17> */
.L_x_14894:
[----:B------:R-:W2:Y:S01]  /*2000*/  LDL R2, [R1+0x28] ;  /* 0x0000280001027983 */ /* 0x000ea20000100800 */
[----:B------:R-:W-:Y:S01]  /*2010*/  MOV R0, 0x400 ;  /* 0x0000040000007802 */ /* 0x000fe20000000f00 */
[----:B------:R-:W0:Y:S01]  /*2020*/  S2R R3, SR_CgaCtaId ;  /* 0x0000000000037919 */ /* 0x000e220000008800 */
[----:B------:R-:W1:Y:S02]  /*2030*/  S2R R16, SR_TID.X ;  /* 0x0000000000107919 */ /* 0x000e640000002100 */
[----:B0-----:R-:W-:Y:S02]  /*2040*/  LEA R5, R3, R0, 0x18 ;  /* 0x0000000003057211 */ /* 0x001fe400078ec0ff */
[----:B-1----:R-:W-:Y:S02]  /*2050*/  SHF.R.U32.HI R16, RZ, 0x7, R16 ;  /* 0x00000007ff107819 */ /* 0x002fe40000011610 */
[----:B--2---:R-:W-:-:S13]  /*2060*/  R2UR UR5, R2 ;  /* 0x00000000020572ca */ /* 0x004fda00000e0000 */
[----:B------:R-:W-:-:S04]  /*2070*/  ULEA.HI UR4, UR5, UR5, URZ, 0x1 ;  /* 0x0000000505047291 */ /* 0x000fc8000f8f083f */
[----:B------:R-:W-:-:S04]  /*2080*/  ULOP3.LUT UR4, UR4, 0xfffffffe, URZ, 0xc0, !UPT ;  /* 0xfffffffe04047892 */ /* 0x000fc8000f8ec03f */
[----:B------:R-:W-:-:S06]  /*2090*/  UIADD3 UR4, UR5, -UR4, URZ ;  /* 0x8000000405047290 */ /* 0x000fcc000fffe03f */
[----:B------:R-:W-:-:S05]  /*20a0*/  IMAD.U32 R2, RZ, RZ, UR4 ;  /* 0x00000004ff027e24 */ /* 0x000fca000f8e00ff */
[----:B------:R-:W-:Y:S01]  /*20b0*/  SHF.L.U32 R0, R2, 0x1f, RZ ;  /* 0x0000001f02007819 */ /* 0x000fe200000006ff */
[----:B------:R-:W-:-:S03]  /*20c0*/  VIADD R2, R16, 0x8 ;  /* 0x0000000810027836 */ /* 0x000fc60000000000 */
[----:B------:R-:W0:Y:S02]  /*20d0*/  SYNCS.PHASECHK.TRANS64.TRYWAIT P0, [R5+URZ+0x32400], R0 ;  /* 0x03240000050075a7 */ /* 0x000e24000800017f */
[----:B0-----:R-:W-:Y:S05]  /*20e0*/  @!P0 BRA `(.L_x_14895) ;  /* 0x00000148004c8947 */ /* 0x001fea0003800000 */
.L_x_15046:
[----:B------:R-:W2:Y:S01]  /*20f0*/  LDL R3, [R1+0x38] ;  /* 0x0000380001037983 */ /* 0x000ea20000100800 */
[----:B------:R-:W-:Y:S05]  /*2100*/  WARPSYNC.ALL ;  /* 0x0000000000007948 */ /* 0x000fea0003800000 */
[----:B------:R1:W-:Y:S01]  /*2110*/  BAR.SYNC.DEFER_BLOCKING R2, 0x100 ;  /* 0x000400020000751d */ /* 0x0003e20000010000 */
[----:B--2---:R-:W-:-:S13]  /*2120*/  R2UR UR4, R3 ;  /* 0x00000000030472ca */ /* 0x004fda00000e0000 */
[----:B------:R-:W-:-:S05]  /*2130*/  IMAD.U32 R3, RZ, RZ, UR4 ;  /* 0x00000004ff037e24 */ /* 0x000fca000f8e00ff */
[----:B------:R-:W-:-:S13]  /*2140*/  ISETP.NE.AND P0, PT, R3, 0x3, PT ;  /* 0x000000030300780c */ /* 0x000fda0003f05270 */
[----:B-1----:R-:W-:Y:S05]  /*2150*/  @!P0 BRA `(.L_x_14896) ;  /* 0x0000000000048947 */ /* 0x002fea0003800000 */
[----:B------:R-:W-:Y:S01]  /*2160*/  BPT.TRAP 0x1 ;  /* 0x000000040000795c */ /* 0x000fe20000300000 */
.L_x_14896:
[----:B------:R-:W-:Y:S01]  /*2170*/  R2UR UR6, R5 ;  /* 0x00000000050672ca */ /* 0x000fe200000e0000 */
[----:B------:R-:W-:-:S05]  /*2180*/  IMAD.U32 R3, RZ, RZ, UR39 ;  /* 0x00000027ff037e24 */ /* 0x000fca000f8e00ff */
[----:B------:R-:W-:-:S07]  /*2190*/  SHF.L.U32 R3, R3, 0x1f, RZ ;  /* 0x0000001f03037819 */ /* 0x000fce00000006ff */
[----:B------:R-:W-:-:S09]  /*21a0*/  ULEA UR6, UR38, UR6, 0x3 ;  /* 0x0000000626067291 */ /* 0x000fd2000f8e183f */
[----:B------:R1:W2:Y:S01]  /*21b0*/  SYNCS.PHASECHK.TRANS64.TRYWAIT P1, [UR6+0x32430], R3 ;  /* 0x03243003ff0075a7 */ /* 0x0002a20008020146 */
[----:B------:R-:W-:Y:S05]  /*21c0*/  @!P0 BRA `(.L_x_14897) ;  /* 0x0000000000048947 */ /* 0x000fea0003800000 */
[----:B------:R-:W-:Y:S01]  /*21d0*/  BPT.TRAP 0x1 ;  /* 0x000000040000795c */ /* 0x000fe20000300000 */
.L_x_14897:
[----:B--2---:R-:W-:Y:S05]  /*21e0*/  @P1 BRA `(.L_x_14898) ;  /* 0x0000000000081947 */ /* 0x004fea0003800000 */
[----:B------:R-:W2:Y:S02]  /*21f0*/  SYNCS.PHASECHK.TRANS64.TRYWAIT P1, [UR6+0x32430], R3 ;  /* 0x03243003ff0075a7 */ /* 0x000ea40008020146 */
[----:B--2---:R-:W-:Y:S05]  /*2200*/  @!P1 BRA `(.L_x_14899) ;  /* 0x0000014800189947 */ /* 0x004fea0003800000 */
.L_x_14898:
[----:B------:R-:W-:Y:S01]  /*2210*/  R2UR UR4, R5 ;  /* 0x00000000050472ca */ /* 0x000fe200000e0000 */
[----:B------:R-:W-:Y:S01]  /*2220*/  WARPGROUP.ARRIVE ;  /* 0x00000000000079c5 */ /* 0x000fe20000000000 */
[----:B------:R-:W-:Y:S01]  /*2230*/  UMOV UR8, UR41 ;  /* 0x0000002900087c82 */ /* 0x000fe20008000000 */
[----:B------:R-:W-:Y:S01]  /*2240*/  UMOV UR9, 0x40000040 ;  /* 0x4000004000097882 */ /* 0x000fe20000000000 */
[----:B------:R-:W-:Y:S01]  /*2250*/  UMOV UR11, 0x40000040 ;  /* 0x40000040000b7882 */ /* 0x000fe20000000000 */
[----:B------:R-:W-:-:S08]  /*2260*/  UIADD3 UR5, UR41, 0x2, URZ ;  /* 0x0000000229057890 */ /* 0x000fd0000fffe03f */
        /* <DEDUP_REMOVED lines=40> */
[----:B------:R-:W3:Y:S02]  /*24f0*/  SYNCS.PHASECHK.TRANS64.TRYWAIT P1, [R5+URZ+0x32410], R0 ;  /* 0x03241000050075a7 */ /* 0x000ee4000802017f */
[----:B---3--:R-:W-:Y:S05]  /*2500*/  @!P1 BRA `(.L_x_14900) ;  /* 0x0000014400709947 */ /* 0x008fea0003800000 */
.L_x_15047:
[----:B------:R-:W-:Y:S05]  /*2510*/  @!P0 BRA `(.L_x_14901) ;  /* 0x0000000000048947 */ /* 0x000fea0003800000 */
[----:B------:R-:W-:Y:S01]  /*2520*/  BPT.TRAP 0x1 ;  /* 0x000000040000795c */ /* 0x000fe20000300000 */
.L_x_14901:
[----:B------:R4:W0:Y:S01]  /*2530*/  SYNCS.PHASECHK.TRANS64.TRYWAIT P1, [UR6+0x32450], R3 ;  /* 0x03245003ff0075a7 */ /* 0x0008220008020146 */
[----:B------:R-:W-:Y:S05]  /*2540*/  @!P0 BRA `(.L_x_14902) ;  /* 0x0000000000048947 */ /* 0x000fea0003800000 */
[----:B------:R-:W-:Y:S01]  /*2550*/  BPT.TRAP 0x1 ;  /* 0x000000040000795c */ /* 0x000fe20000300000 */
.L_x_14902:
[----:B0-----:R-:W-:Y:S05]  /*2560*/  @P1 BRA `(.L_x_14903) ;  /* 0x0000000000081947 */ /* 0x001fea0003800000 */
[----:B------:R-:W0:Y:S02]  /*2570*/  SYNCS.PHASECHK.TRANS64.TRYWAIT P1, [UR6+0x32450], R3 ;  /* 0x03245003ff0075a7 */ /* 0x000e240008020146 */
[----:B0-----:R-:W-:Y:S05]  /*2580*/  @!P1 BRA `(.L_x_14904) ;  /* 0x0000014400649947 */ /* 0x001fea0003800000 */
.L_x_14903:
[----:B------:R-:W-:Y:S01]  /*2590*/  R2UR UR4, R5 ;  /* 0x00000000050472ca */ /* 0x000fe200000e0000 */
[----:B------:R-:W-:Y:S01]  /*25a0*/  WARPGROUP.ARRIVE ;  /* 0x00000000000079c5 */ /* 0x000fe20000000000 */
[----:B------:R-:W-:Y:S01]  /*25b0*/  UMOV UR9, 0x40000040 ;  /* 0x4000004000097882 */ /* 0x000fe20000000000 */
[----:B------:R-:W-:Y:S01]  /*25c0*/  UMOV UR11, 0x40000040 ;  /* 0x40000040000b7882 */ /* 0x000fe20000000000 */
[----:B------:R-:W-:Y:S01]  /*25d0*/  MOV R13, UR9 ;  /* 0x00000009000d7c02 */ /* 0x000fe20008000f00 */
[----:B------:R-:W-:Y:S01]  /*25e0*/  UMOV UR13, 0x40000040 ;  /* 0x40000040000d7882 */ /* 0x000fe20000000000 */
        /* <DEDUP_REMOVED lines=8> */
[----:B0--3--:R-:W0:Y:S01]  /*2670*/  S2R R0, SR_TID.X ;  /* 0x0000000000007919 */ /* 0x009e220000002100 */
[----:B------:R-:W-:Y:S01]  /*2680*/  UMOV UR23, 0x40000040 ;  /* 0x4000004000177882 */ /* 0x000fe20000000000 */
[----:B------:R-:W-:Y:S01]  /*2690*/  UMOV UR25, 0x40000040 ;  /* 0x4000004000197882 */ /* 0x000fe20000000000 */
[----:B------:R-:W-:Y:S01]  /*26a0*/  USHF.R.U32.HI UR4, URZ, 0x4, UR4 ;  /* 0x000000043f047899 */ /* 0x000fe20008011604 */
[----:B------:R-:W-:Y:S01]  /*26b0*/  UMOV UR27, 0x40000040 ;  /* 0x40000040001b7882 */ /* 0x000fe20000000000 */
[----:B------:R-:W-:-:S02]  /*26c0*/  UMOV UR29, 0x40000040 ;  /* 0x40000040001d7882 */ /* 0x000fc40000000000 */
[----:B------:R-:W-:Y:S02]  /*26d0*/  ULOP3.LUT UR7, UR4, 0x3fff, URZ, 0xc0, !UPT ;  /* 0x00003fff04077892 */ /* 0x000fe4000f8ec03f */
[----:B------:R-:W-:Y:S02]  /*26e0*/  ULOP3.LUT UR4, UR40, 0x10000, URZ, 0xfc, !UPT ;  /* 0x0001000028047892 */ /* 0x000fe4000f8efc3f */
[----:B------:R-:W-:Y:S02]  /*26f0*/  ULOP3.LUT UR60, UR7, 0x10000, URZ, 0xfc, !UPT ;  /* 0x00010000073c7892 */ /* 0x000fe4000f8efc3f */
[----:B------:R-:W-:Y:S02]  /*2700*/  UIADD3 UR52, UR4, 0x402, URZ ;  /* 0x0000040204347890 */ /* 0x000fe4000fffe03f */
[----:B------:R-:W-:Y:S01]  /*2710*/  UIMAD UR5, UR38, 0xc00, UR60 ;  /* 0x00000c00260578a4 */ /* 0x000fe2000f8e023c */
[----:B------:R-:W-:Y:S01]  /*2720*/  UMOV UR8, UR4 ;  /* 0x0000000400087c82 */ /* 0x000fe20008000000 */
[----:B------:R-:W-:Y:S01]  /*2730*/  UIADD3 UR16, UR4, 0x800, URZ ;  /* 0x0000080004107890 */ /* 0x000fe2000fffe03f */
[----:B------:R-:W-:Y:S01]  /*2740*/  IMAD.U32 R12, RZ, RZ, UR8 ;  /* 0x00000008ff0c7e24 */ /* 0x000fe2000f8e00ff */
[----:B------:R-:W-:-:S03]  /*2750*/  UIADD3 UR54, UR5, 0x302, URZ ;  /* 0x0000030205367890 */ /* 0x000fc6000fffe03f */
[----:B------:R-:W-:Y:S01]  /*2760*/  UMOV UR10, UR5 ;  /* 0x00000005000a7c82 */ /* 0x000fe20008000000 */
[----:B------:R-:W-:Y:S01]  /*2770*/  UIADD3 UR18, UR5, 0x600, URZ ;  /* 0x0000060005127890 */ /* 0x000fe2000fffe03f */
[----:B------:R-:W-:Y:S01]  /*2780*/  HGMMA.64x96x16.F32.BF16 R24, gdesc[UR8], R24, gsb0 ;  /* 0x01600000081879f0 */ /* 0x000fe20008001818 */
[----:B------:R-:W-:Y:S02]  /*2790*/  UIADD3 UR8, UR4, 0x2, URZ ;  /* 0x0000000204087890 */ /* 0x000fe4000fffe03f */
[----:B------:R-:W-:Y:S02]  /*27a0*/  UIADD3 UR9, UR5, 0x2, URZ ;  /* 0x0000000205097890 */ /* 0x000fe4000fffe03f */
[----:B------:R-:W-:Y:S01]  /*27b0*/  UIADD3 UR10, UR5, 0x304, URZ ;  /* 0x00000304050a7890 */ /* 0x000fe2000fffe03f */
[----:B------:R-:W-:Y:S02]  /*27c0*/  UMOV UR11, 0x40000040 ;  /* 0x40000040000b7882 */ /* 0x000fe40000000000 */
[----:B------:R-:W-:Y:S01]  /*27d0*/  UMOV UR12, UR8 ;  /* 0x00000008000c7c82 */ /* 0x000fe20008000000 */
[----:B------:R-:W-:Y:S01]  /*27e0*/  UIADD3 UR8, UR4, 0x4, URZ ;  /* 0x0000000404087890 */ /* 0x000fe2000fffe03f */
[----:B------:R-:W-:Y:S01]  /*27f0*/  IMAD.U32 R10, RZ, RZ, UR12 ;  /* 0x0000000cff0a7e24 */ /* 0x000fe2000f8e00ff */
[----:B------:R-:W-:Y:S01]  /*2800*/  UMOV UR14, UR9 ;  /* 0x00000009000e7c82 */ /* 0x000fe20008000000 */
[----:B------:R-:W-:Y:S01]  /*2810*/  UIADD3 UR9, UR5, 0x4, URZ ;  /* 0x0000000405097890 */ /* 0x000fe2000fffe03f */
[----:B0-----:R-:W-:Y:S01]  /*2820*/  SHF.R.U32.HI R0, RZ, 0x7, R0 ;  /* 0x00000007ff007819 */ /* 0x001fe20000011600 */
[----:B------:R-:W-:-:S02]  /*2830*/  UIADD3 UR20, UR4, 0x802, URZ ;  /* 0x0000080204147890 */ /* 0x000fc4000fffe03f */
[----:B------:R-:W-:Y:S01]  /*2840*/  UIADD3 UR22, UR5, 0x602, URZ ;  /* 0x0000060205167890 */ /* 0x000fe2000fffe03f */
[----:B------:R-:W-:Y:S01]  /*2850*/  IADD3 R0, -R0, 0xb, RZ ;  /* 0x0000000b00007810 */ /* 0x000fe20007ffe1ff */
[----:B------:R-:W-:Y:S02]  /*2860*/  UIADD3 UR24, UR4, 0x804, URZ ;  /* 0x0000080404187890 */ /* 0x000fe4000fffe03f */
[----:B------:R-:W-:Y:S02]  /*2870*/  UIADD3 UR26, UR5, 0x604, URZ ;  /* 0x00000604051a7890 */ /* 0x000fe4000fffe03f */
[----:B------:R-:W-:Y:S02]  /*2880*/  UIADD3 UR28, UR4, 0x806, URZ ;  /* 0x00000806041c7890 */ /* 0x000fe4000fffe03f */
[----:B------:R-:W-:Y:S01]  /*2890*/  UIADD3 UR30, UR5, 0x606, URZ ;  /* 0x00000606051e7890 */ /* 0x000fe2000fffe03f */
        /* <DEDUP_REMOVED lines=94> */
.L_x_14905:
[----:B------:R-:W2:Y:S01]  /*2e80*/  LDC R79, c[0x0][0x448] ;  /* 0x00011200ff4f7b82 */ /* 0x000ea20000000800 */
[----:B------:R-:W-:Y:S01]  /*2e90*/  ULDC UR4, c[0x0][0xad0] ;  /* 0x0002b40000047ab9 */ /* 0x000fe20000000800 */
[----:B------:R-:W-:Y:S01]  /*2ea0*/  R2UR UR5, R204 ;  /* 0x00000000cc0572ca */ /* 0x000fe200000e0000 */
[----:B------:R-:W-:Y:S01]  /*2eb0*/  FMUL.FTZ R32, R32, UR4 ;  /* 0x0000000420207c20 */ /* 0x000fe20008410000 */
[----:B------:R-:W-:Y:S01]  /*2ec0*/  FMUL.FTZ R33, R33, UR4 ;  /* 0x0000000421217c20 */ /* 0x000fe20008410000 */
[----:B------:R-:W-:Y:S01]  /*2ed0*/  FMUL.FTZ R72, R24, UR4 ;  /* 0x0000000418487c20 */ /* 0x000fe20008410000 */
[----:B------:R-:W-:Y:S01]  /*2ee0*/  FMUL.FTZ R24, R31, UR4 ;  /* 0x000000041f187c20 */ /* 0x000fe20008410000 */
[----:B------:R3:W-:Y:S01]  /*2ef0*/  MUFU.TANH R76, R32 ;  /* 0x00000020004c7308 */ /* 0x0007e20000002400 */
[----:B-1--4-:R-:W-:Y:S01]  /*2f00*/  FMUL.FTZ R3, R26, UR4 ;  /* 0x000000041a037c20 */ /* 0x012fe20008410000 */
[----:B------:R-:W-:Y:S01]  /*2f10*/  FMUL.FTZ R26, R34, UR4 ;  /* 0x00000004221a7c20 */ /* 0x000fe20008410000 */
[----:B------:R-:W-:Y:S01]  /*2f20*/  FMUL.FTZ R73, R25, UR4 ;  /* 0x0000000419497c20 */ /* 0x000fe20008410000 */
[----:B------:R-:W-:Y:S01]  /*2f30*/  FMUL.FTZ R163, R47, UR4 ;  /* 0x000000042fa37c20 */ /* 0x000fe20008410000 */
[----:B------:R-:W-:Y:S01]  /*2f40*/  FMUL.FTZ R25, R35, UR4 ;  /* 0x0000000423197c20 */ /* 0x000fe20008410000 */
[----:B------:R-:W-:Y:S01]  /*2f50*/  FMUL.FTZ R28, R28, UR4 ;  /* 0x000000041c1c7c20 */ /* 0x000fe20008410000 */
[----:B------:R-:W-:Y:S01]  /*2f60*/  FMUL.FTZ R29, R29, UR4 ;  /* 0x000000041d1d7c20 */ /* 0x000fe20008410000 */
[----:B------:R1:W-:Y:S01]  /*2f70*/  MUFU.TANH R77, R33 ;  /* 0x00000021004d7308 */ /* 0x0003e20000002400 */
[----:B------:R-:W-:-:S02]  /*2f80*/  VIADD R31, R206, UR5 ;  /* 0x00000005ce1f7c36 */ /* 0x000fc40008000000 */
[----:B------:R-:W-:Y:S01]  /*2f90*/  FMUL.FTZ R36, R36, UR4 ;  /* 0x0000000424247c20 */ /* 0x000fe20008410000 */
[----:B------:R-:W-:Y:S01]  /*2fa0*/  FMUL.FTZ R37, R37, UR4 ;  /* 0x0000000425257c20 */ /* 0x000fe20008410000 */
[----:B------:R-:W-:Y:S01]  /*2fb0*/  FMUL.FTZ R40, R40, UR4 ;  /* 0x0000000428287c20 */ /* 0x000fe20008410000 */
[----:B------:R-:W-:Y:S01]  /*2fc0*/  FMUL.FTZ R44, R44, UR4 ;  /* 0x000000042c2c7c20 */ /* 0x000fe20008410000 */
[----:B------:R-:W-:Y:S01]  /*2fd0*/  FMUL.FTZ R20, R27, UR4 ;  /* 0x000000041b147c20 */ /* 0x000fe20008410000 */
[----:B------:R-:W-:Y:S01]  /*2fe0*/  FMUL.FTZ R27, R39, UR4 ;  /* 0x00000004271b7c20 */ /* 0x000fe20008410000 */
[----:B------:R-:W4:Y:S01]  /*2ff0*/  MUFU.TANH R72, R72 ;  /* 0x0000004800487308 */ /* 0x000f220000002400 */
[----:B--2---:R-:W-:Y:S01]  /*3000*/  ISETP.NE.AND P6, PT, R79, 0x1, PT ;  /* 0x000000014f00780c */ /* 0x004fe20003fc5270 */
        /* <DEDUP_REMOVED lines=12> */
[----:B---3--:R-:W3:Y:S01]  /*30d0*/  @P6 LDC R32, c[0x0][0x44c] ;  /* 0x00011300ff206b82 */ /* 0x008ee20000000800 */
[----:B------:R-:W-:Y:S01]  /*30e0*/  FMUL.FTZ R61, R61, UR4 ;  /* 0x000000043d3d7c20 */ /* 0x000fe20008410000 */
[----:B------:R5:W0:Y:S01]  /*30f0*/  MUFU.TANH R74, R28 ;  /* 0x0000001c004a7308 */ /* 0x000a220000002400 */
[----:B------:R-:W-:Y:S01]  /*3100*/  FMUL.FTZ R64, R64, UR4 ;  /* 0x0000000440407c20 */ /* 0x000fe20008410000 */
[----:B------:R-:W-:Y:S01]  /*3110*/  FMUL.FTZ R65, R65, UR4 ;  /* 0x0000000441417c20 */ /* 0x000fe20008410000 */
[----:B------:R-:W-:Y:S01]  /*3120*/  FMUL.FTZ R68, R68, UR4 ;  /* 0x0000000444447c20 */ /* 0x000fe20008410000 */
[----:B------:R-:W-:Y:S01]  /*3130*/  FMUL.FTZ R182, R46, UR4 ;  /* 0x000000042eb67c20 */ /* 0x000fe20008410000 */
[----:B------:R-:W-:Y:S01]  /*3140*/  FMUL.FTZ R69, R69, UR4 ;  /* 0x0000000445457c20 */ /* 0x000fe20008410000 */
[----:B-1----:R-:W1:Y:S01]  /*3150*/  @P6 LDC R33, c[0x0][0x450] ;  /* 0x00011400ff216b82 */ /* 0x002e620000000800 */
[----:B------:R-:W-:Y:S01]  /*3160*/  FMUL.FTZ R181, R50, UR4 ;  /* 0x0000000432b57c20 */ /* 0x000fe20008410000 */
[----:B------:R4:W0:Y:S01]  /*3170*/  MUFU.TANH R75, R29 ;  /* 0x0000001d004b7308 */ /* 0x0008220000002400 */
[----:B-----5:R-:W-:Y:S01]  /*3180*/  FMUL.FTZ R28, R38, UR4 ;  /* 0x00000004261c7c20 */ /* 0x020fe20008410000 */
[----:B------:R-:W-:Y:S01]  /*3190*/  FMUL.FTZ R184, R54, UR4 ;  /* 0x0000000436b87c20 */ /* 0x000fe20008410000 */
[----:B------:R-:W-:Y:S01]  /*31a0*/  FMUL.FTZ R180, R51, UR4 ;  /* 0x0000000433b47c20 */ /* 0x000fe20008410000 */
[----:B------:R-:W-:Y:S01]  /*31b0*/  FMUL.FTZ R186, R55, UR4 ;  /* 0x0000000437ba7c20 */ /* 0x000fe20008410000 */
[----:B------:R-:W-:Y:S01]  /*31c0*/  FMUL.FTZ R167, R58, UR4 ;  /* 0x000000043aa77c20 */ /* 0x000fe20008410000 */
[----:B------:R-:W-:Y:S01]  /*31d0*/  FMUL.FTZ R168, R59, UR4 ;  /* 0x000000043ba87c20 */ /* 0x000fe20008410000 */
[----:B------:R-:W-:Y:S01]  /*31e0*/  FMUL.FTZ R62, R62, UR4 ;  /* 0x000000043e3e7c20 */ /* 0x000fe20008410000 */
[----:B------:R-:W5:Y:S01]  /*31f0*/  MUFU.TANH R36, R36 ;  /* 0x0000002400247308 */ /* 0x000f620000002400 */
[----:B----4-:R-:W-:Y:S01]  /*3200*/  FMUL.FTZ R29, R43, UR4 ;  /* 0x000000042b1d7c20 */ /* 0x010fe20008410000 */
[----:B------:R-:W-:Y:S01]  /*3210*/  FMUL.FTZ R63, R63, UR4 ;  /* 0x000000043f3f7c20 */ /* 0x000fe20008410000 */
[----:B------:R-:W-:Y:S01]  /*3220*/  FMUL.FTZ R66, R66, UR4 ;  /* 0x0000000442427c20 */ /* 0x000fe20008410000 */
[----:B------:R-:W-:Y:S01]  /*3230*/  FMUL.FTZ R67, R67, UR4 ;  /* 0x0000000443437c20 */ /* 0x000fe20008410000 */
[----:B------:R-:W-:Y:S01]  /*3240*/  FMUL.FTZ R70, R70, UR4 ;  /* 0x0000000446467c20 */ /* 0x000fe20008410000 */
[----:B---3--:R-:W-:-:S04]  /*3250*/  @P6 IMAD.HI.U32 R32, R31, R32, RZ ;  /* 0x000000201f206227 */ /* 0x008fc800078e00ff */
[----:B------:R-:W-:Y:S01]  /*3260*/  FMUL.FTZ R71, R71, UR4 ;  /* 0x0000000447477c20 */ /* 0x000fe20008410000 */
[----:B------:R-:W3:Y:S01]  /*3270*/  MUFU.TANH R37, R37 ;  /* 0x0000002500257308 */ /* 0x000ee20000002400 */
[----:B------:R-:W-:Y:S01]  /*3280*/  ULDC UR5, c[0x0][0xa80] ;  /* 0x0002a00000057ab9 */ /* 0x000fe20000000800 */
[----:B------:R-:W4:Y:S01]  /*3290*/  S2UR UR10, SR_CgaCtaId ;  /* 0x00000000000a79c3 */ /* 0x000f220000008800 */
[----:B------:R-:W-:Y:S02]  /*32a0*/  UIADD3 UR4, UR6, 0x32440, URZ ;  /* 0x0003244006047890 */ /* 0x000fe4000fffe03f */
[----:B------:R-:W-:Y:S01]  /*32b0*/  ULOP3.LUT UR7, UR7, 0x3000000, URZ, 0xfc, !UPT ;  /* 0x0300000007077892 */ /* 0x000fe2000f8efc3f */
[----:B-1----:R-:W-:Y:S01]  /*32c0*/  @P6 SHF.R.U32.HI R31, RZ, R33, R32 ;  /* 0x00000021ff1f6219 */ /* 0x002fe20000011620 */
[----:B------:R-:W-:Y:S01]  /*32d0*/  IMAD R33, R165, -0x60, R203 ;  /* 0xffffffa0a5217824 */ /* 0x000fe200078e02cb */
[----:B------:R2:W1:Y:S01]  /*32e0*/  MUFU.TANH R39, R40 ;  /* 0x0000002800277308 */ /* 0x0004620000002400 */
[----:B------:R-:W-:-:S02]  /*32f0*/  UMOV UR11, 0x40000040 ;  /* 0x40000040000b7882 */ /* 0x000fc40000000000 */
[----:B------:R-:W0:Y:S01]  /*3300*/  SHFL.IDX PT, R34, R31, RZ, 0x1c1f ;  /* 0x001c1fff1f227589 */ /* 0x000e2200000e0000 */
[C-C-:B------:R-:W-:Y:S02]  /*3310*/  IADD3 R35, -R22.reuse, 0x61, R33.reuse ;  /* 0x0000006116237810 */ /* 0x140fe40007ffe121 */
[----:B------:R-:W-:Y:S01]  /*3320*/  IADD3 R33, -R22, 0x60, R33 ;  /* 0x0000006016217810 */ /* 0x000fe20007ffe121 */
[----:B------:R-:W5:Y:S01]  /*3330*/  SHFL.IDX PT, R47, R31, 0x1, 0x1c1f ;  /* 0x003c1f001f2f7f89 */ /* 0x000f6200000e0000 */
[----:B------:R-:W1:Y:S01]  /*3340*/  MUFU.TANH R44, R44 ;  /* 0x0000002c002c7308 */ /* 0x000e620000002400 */
[----:B------:R-:W-:-:S07]  /*3350*/  IMAD.IADD R32, R35, 0x1, -R202 ;  /* 0x0000000123207824 */ /* 0x000fce00078e0aca */
[----:B------:R-:W1:Y:S01]  /*3360*/  MUFU.TANH R45, R45 ;  /* 0x0000002d002d7308 */ /* 0x000e620000002400 */
[----:B----4-:R-:W-:-:S07]  /*3370*/  UPRMT UR4, UR10, 0x654, UR4 ;  /* 0x000006540a047896 */ /* 0x010fce0008000004 */
[----:B------:R1:W4:Y:S01]  /*3380*/  MUFU.TANH R78, R41 ;  /* 0x00000029004e7308 */ /* 0x0003220000002400 */
[----:B0-----:R-:W-:Y:S01]  /*3390*/  VIADDMNMX R43, R34, R32, R33, PT ;  /* 0x00000020222b7246 */ /* 0x001fe20003800121 */
[----:B------:R-:W-:Y:S01]  /*33a0*/  SYNCS.ARRIVE.TRANS64.RED.A1T0 RZ, [UR4], RZ ;  /* 0x000000ffffff79a7 */ /* 0x000fe20008100404 */
[----:B------:R-:W-:Y:S02]  /*33b0*/  UIMAD UR4, UR38, 0xc00, UR7 ;  /* 0x00000c00260478a4 */ /* 0x000fe4000f8e0207 */
[----:B------:R-:W-:-:S03]  /*33c0*/  ISETP.GT.AND P3, PT, R43, RZ, PT ;  /* 0x000000ff2b00720c */ /* 0x000fc60003f64270 */
[----:B------:R-:W0:Y:S01]  /*33d0*/  MUFU.TANH R48, R48 ;  /* 0x0000003000307308 */ /* 0x000e220000002400 */
[C---:B------:R-:W-:Y:S01]  /*33e0*/  ISETP.GT.AND P4, PT, R43.reuse, 0x1, PT ;  /* 0x000000012b00780c */ /* 0x040fe20003f84270 */
[----:B------:R-:W-:Y:S01]  /*33f0*/  UIADD3 UR14, UR4, 0x80, URZ ;  /* 0x00000080040e7890 */ /* 0x000fe2000fffe03f */
[----:B------:R-:W-:Y:S01]  /*3400*/  ISETP.GT.AND P5, PT, R43, 0x8, PT ;  /* 0x000000082b00780c */ /* 0x000fe20003fa4270 */
[----:B------:R-:W-:Y:S01]  /*3410*/  UMOV UR10, UR4 ;  /* 0x00000004000a7c82 */ /* 0x000fe20008000000 */
[----:B------:R-:W-:Y:S02]  /*3420*/  FSEL R35, R72, -INF , P3 ;  /* 0xff80000048237808 */ /* 0x000fe40001800000 */
[----:B--2---:R-:W-:Y:S01]  /*3430*/  FSEL R40, R73, -INF , P4 ;  /* 0xff80000049287808 */ /* 0x004fe20002000000 */
[----:B------:R-:W2:Y:S01]  /*3440*/  MUFU.TANH R49, R49 ;  /* 0x0000003100317308 */ /* 0x000ea20000002400 */
[----:B-----5:R-:W-:Y:S02]  /*3450*/  VIADDMNMX R47, R47, R32, R33, PT ;  /* 0x000000202f2f7246 */ /* 0x020fe40003800121 */
[----:B------:R-:W-:-:S02]  /*3460*/  ISETP.GT.AND P1, PT, R43, 0x9, PT ;  /* 0x000000092b00780c */ /* 0x000fc40003f24270 */
[----:B------:R-:W-:Y:S02]  /*3470*/  FSEL R38, R74, -INF , P5 ;  /* 0xff8000004a267808 */ /* 0x000fe40002800000 */
[----:B------:R-:W-:Y:S01]  /*3480*/  FMNMX.FTZ R33, R35, R40, !PT ;  /* 0x0000002823217209 */ /* 0x000fe20007810000 */
[----:B------:R-:W5:Y:S01]  /*3490*/  MUFU.TANH R52, R52 ;  /* 0x0000003400347308 */ /* 0x000f620000002400 */
[C---:B------:R-:W-:Y:S02]  /*34a0*/  ISETP.GT.AND P4, PT, R43.reuse, 0x18, PT ;  /* 0x000000182b00780c */ /* 0x040fe40003f84270 */
[C---:B------:R-:W-:Y:S02]  /*34b0*/  ISETP.GT.AND P5, PT, R43.reuse, 0x19, PT ;  /* 0x000000192b00780c */ /* 0x040fe40003fa4270 */
[----:B------:R-:W-:Y:S02]  /*34c0*/  ISETP.GT.AND P2, PT, R43, 0x10, PT ;  /* 0x000000102b00780c */ /* 0x000fe40003f44270 */
[----:B------:R-:W-:Y:S01]  /*34d0*/  FSEL R42, R75, -INF , P1 ;  /* 0xff8000004b2a7808 */ /* 0x000fe20000800000 */
[----:B------:R-:W5:Y:S01]  /*34e0*/  MUFU.TANH R53, R53 ;  /* 0x0000003500357308 */ /* 0x000f620000002400 */
[----:B------:R-:W-:-:S02]  /*34f0*/  FMNMX.FTZ R33, R38, R33, !PT ;  /* 0x0000002126217209 */ /* 0x000fc40007810000 */
[----:B------:R-:W-:Y:S02]  /*3500*/  ISETP.GT.AND P3, PT, R43, 0x11, PT ;  /* 0x000000112b00780c */ /* 0x000fe40003f64270 */
[----:B------:R-:W-:Y:S02]  /*3510*/  FSEL R31, R36, -INF , P4 ;  /* 0xff800000241f7808 */ /* 0x000fe40002000000 */
[----:B---3--:R-:W-:Y:S01]  /*3520*/  FSEL R36, R37, -INF , P5 ;  /* 0xff80000025247808 */ /* 0x008fe20002800000 */
[----:B------:R-:W3:Y:S01]  /*3530*/  MUFU.TANH R56, R56 ;  /* 0x0000003800387308 */ /* 0x000ee20000002400 */
[----:B------:R-:W-:Y:S02]  /*3540*/  FSEL R34, R76, -INF , P2 ;  /* 0xff8000004c227808 */ /* 0x000fe40001000000 */
[----:B------:R-:W-:Y:S02]  /*3550*/  FMNMX.FTZ R37, R42, R33, !PT ;  /* 0x000000212a257209 */ /* 0x000fe40007810000 */
[----:B------:R-:W-:-:S02]  /*3560*/  ISETP.GT.AND P1, PT, R43, 0x20, PT ;  /* 0x000000202b00780c */ /* 0x000fc40003f24270 */
[----:B------:R-:W-:Y:S01]  /*3570*/  FSEL R32, R77, -INF , P3 ;  /* 0xff8000004d207808 */ /* 0x000fe20001800000 */
[----:B------:R-:W3:Y:S01]  /*3580*/  MUFU.TANH R57, R57 ;  /* 0x0000003900397308 */ /* 0x000ee20000002400 */
[----:B------:R-:W-:Y:S02]  /*3590*/  ISETP.GT.AND P3, PT, R43, 0x28, PT ;  /* 0x000000282b00780c */ /* 0x000fe40003f64270 */
[----:B------:R-:W-:Y:S02]  /*35a0*/  FMNMX.FTZ R37, R34, R37, !PT ;  /* 0x0000002522257209 */ /* 0x000fe40007810000 */
[----:B-1----:R-:W-:Y:S02]  /*35b0*/  FSEL R41, R39, -INF , P1 ;  /* 0xff80000027297808 */ /* 0x002fe40000800000 */
[----:B------:R-:W-:Y:S01]  /*35c0*/  ISETP.GT.AND P4, PT, R43, 0x29, PT ;  /* 0x000000292b00780c */ /* 0x000fe20003f84270 */
[----:B------:R-:W1:Y:S01]  /*35d0*/  MUFU.TANH R60, R60 ;  /* 0x0000003c003c7308 */ /* 0x000e620000002400 */
[----:B------:R-:W-:-:S02]  /*35e0*/  FSEL R39, R44, -INF , P3 ;  /* 0xff8000002c277808 */ /* 0x000fc40001800000 */
[----:B------:R-:W-:Y:S02]  /*35f0*/  FMNMX.FTZ R44, R32, R37, !PT ;  /* 0x00000025202c7209 */ /* 0x000fe40007810000 */
[----:B------:R-:W-:Y:S02]  /*3600*/  FSEL R37, R45, -INF , P4 ;  /* 0xff8000002d257808 */ /* 0x000fe40002000000 */
[----:B------:R-:W-:Y:S01]  /*3610*/  FMNMX.FTZ R45, R31, R44, !PT ;  /* 0x0000002c1f2d7209 */ /* 0x000fe20007810000 */
[----:B------:R-:W1:Y:S01]  /*3620*/  MUFU.TANH R61, R61 ;  /* 0x0000003d003d7308 */ /* 0x000e620000002400 */
[----:B------:R-:W-:Y:S02]  /*3630*/  ISETP.GT.AND P2, PT, R43, 0x21, PT ;  /* 0x000000212b00780c */ /* 0x000fe40003f44270 */
[----:B------:R-:W-:Y:S02]  /*3640*/  FMNMX.FTZ R44, R36, R45, !PT ;  /* 0x0000002d242c7209 */ /* 0x000fe40007810000 */
[----:B----4-:R-:W-:-:S02]  /*3650*/  FSEL R33, R78, -INF , P2 ;  /* 0xff8000004e217808 */ /* 0x010fc40001000000 */
[----:B------:R-:W-:Y:S01]  /*3660*/  FMNMX.FTZ R44, R41, R44, !PT ;  /* 0x0000002c292c7209 */ /* 0x000fe20007810000 */
[----:B------:R-:W4:Y:S01]  /*3670*/  MUFU.TANH R64, R64 ;  /* 0x0000004000407308 */ /* 0x000f220000002400 */
[C---:B------:R-:W-:Y:S02]  /*3680*/  ISETP.GT.AND P5, PT, R43.reuse, 0x30, PT ;  /* 0x000000302b00780c */ /* 0x040fe40003fa4270 */
[----:B------:R-:W-:Y:S02]  /*3690*/  ISETP.GT.AND P1, PT, R43, 0x31, PT ;  /* 0x000000312b00780c */ /* 0x000fe40003f24270 */
[----:B------:R-:W-:Y:S02]  /*36a0*/  FMNMX.FTZ R44, R33, R44, !PT ;  /* 0x0000002c212c7209 */ /* 0x000fe40007810000 */
[----:B0-----:R-:W-:Y:S01]  /*36b0*/  FSEL R188, R48, -INF , P5 ;  /* 0xff80000030bc7808 */ /* 0x001fe20002800000 */
[----:B------:R-:W0:Y:S01]  /*36c0*/  MUFU.TANH R65, R65 ;  /* 0x0000004100417308 */ /* 0x000e220000002400 */
[----:B--2---:R-:W-:-:S02]  /*36d0*/  FSEL R187, R49, -INF , P1 ;  /* 0xff80000031bb7808 */ /* 0x004fc40000800000 */
[C---:B------:R-:W-:Y:S02]  /*36e0*/  ISETP.GT.AND P2, PT, R43.reuse, 0x38, PT ;  /* 0x000000382b00780c */ /* 0x040fe40003f44270 */
[C---:B------:R-:W-:Y:S02]  /*36f0*/  ISETP.GT.AND P3, PT, R43.reuse, 0x39, PT ;  /* 0x000000392b00780c */ /* 0x040fe40003f64270 */
[C---:B------:R-:W-:Y:S01]  /*3700*/  ISETP.GT.AND P4, PT, R43.reuse, 0x40, PT ;  /* 0x000000402b00780c */ /* 0x040fe20003f84270 */
[----:B------:R-:W2:Y:S01]  /*3710*/  MUFU.TANH R3, R3 ;  /* 0x0000000300037308 */ /* 0x000ea20000002400 */
[C---:B------:R-:W-:Y:S02]  /*3720*/  ISETP.GT.AND P5, PT, R43.reuse, 0x41, PT ;  /* 0x000000412b00780c */ /* 0x040fe40003fa4270 */
[----:B------:R-:W-:Y:S02]  /*3730*/  ISETP.GT.AND P1, PT, R43, 0x48, PT ;  /* 0x000000482b00780c */ /* 0x000fe40003f24270 */
[----:B------:R-:W-:-:S02]  /*3740*/  FMNMX.FTZ R44, R39, R44, !PT ;  /* 0x0000002c272c7209 */ /* 0x000fc40007810000 */
[----:B-----5:R-:W-:Y:S01]  /*3750*/  FSEL R183, R52, -INF , P2 ;  /* 0xff80000034b77808 */ /* 0x020fe20001000000 */
[----:B------:R-:W5:Y:S01]  /*3760*/  MUFU.TANH R20, R20 ;  /* 0x0000001400147308 */ /* 0x000f620000002400 */
[----:B------:R-:W-:Y:S02]  /*3770*/  FSEL R185, R53, -INF , P3 ;  /* 0xff80000035b97808 */ /* 0x000fe40001800000 */
[----:B---3--:R-:W-:Y:S02]  /*3780*/  FSEL R176, R56, -INF , P4 ;  /* 0xff80000038b07808 */ /* 0x008fe40002000000 */
[----:B------:R-:W-:Y:S02]  /*3790*/  FSEL R177, R57, -INF , P5 ;  /* 0xff80000039b17808 */ /* 0x000fe40002800000 */
[----:B-1----:R-:W-:Y:S01]  /*37a0*/  FSEL R178, R60, -INF , P1 ;  /* 0xff8000003cb27808 */ /* 0x002fe20000800000 */
[----:B------:R-:W1:Y:S01]  /*37b0*/  MUFU.TANH R68, R68 ;  /* 0x0000004400447308 */ /* 0x000e620000002400 */
[----:B------:R-:W-:-:S02]  /*37c0*/  ISETP.GT.AND P2, PT, R43, 0x49, PT ;  /* 0x000000492b00780c */ /* 0x000fc40003f44270 */
[C---:B------:R-:W-:Y:S02]  /*37d0*/  ISETP.GT.AND P3, PT, R43.reuse, 0x50, PT ;  /* 0x000000502b00780c */ /* 0x040fe40003f64270 */
[C---:B------:R-:W-:Y:S02]  /*37e0*/  ISETP.GT.AND P4, PT, R43.reuse, 0x51, PT ;  /* 0x000000512b00780c */ /* 0x040fe40003f84270 */
[C---:B------:R-:W-:Y:S01]  /*37f0*/  ISETP.GT.AND P5, PT, R43.reuse, 0x58, PT ;  /* 0x000000582b00780c */ /* 0x040fe20003fa4270 */
[----:B------:R-:W3:Y:S01]  /*3800*/  MUFU.TANH R21, R21 ;  /* 0x0000001500157308 */ /* 0x000ee20000002400 */
[----:B------:R-:W-:Y:S02]  /*3810*/  ISETP.GT.AND P1, PT, R43, 0x59, PT ;  /* 0x000000592b00780c */ /* 0x000fe40003f24270 */
[----:B------:R-:W-:Y:S02]  /*3820*/  FMNMX.FTZ R43, R37, R44, !PT ;  /* 0x0000002c252b7209 */ /* 0x000fe40007810000 */
[----:B------:R-:W-:-:S02]  /*3830*/  FSEL R179, R61, -INF , P2 ;  /* 0xff8000003db37808 */ /* 0x000fc40001000000 */
[----:B------:R-:W-:Y:S01]  /*3840*/  FMNMX.FTZ R44, R188, R43, !PT ;  /* 0x0000002bbc2c7209 */ /* 0x000fe20007810000 */
[----:B------:R-:W3:Y:S01]  /*3850*/  MUFU.TANH R24, R24 ;  /* 0x0000001800187308 */ /* 0x000ee20000002400 */
[----:B------:R-:W-:Y:S02]  /*3860*/  ISETP.GT.AND P2, PT, R47, RZ, PT ;  /* 0x000000ff2f00720c */ /* 0x000fe40003f44270 */
[----:B------:R-:W-:Y:S02]  /*3870*/  FMNMX.FTZ R46, R187, R44, !PT ;  /* 0x0000002cbb2e7209 */ /* 0x000fe40007810000 */
[----:B----4-:R-:W-:Y:S02]  /*3880*/  FSEL R44, R64, -INF , P3 ;  /* 0xff800000402c7808 */ /* 0x010fe40001800000 */
[----:B------:R-:W-:Y:S01]  /*3890*/  FMNMX.FTZ R46, R183, R46, !PT ;  /* 0x0000002eb72e7209 */ /* 0x000fe20007810000 */
[----:B------:R-:W4:Y:S01]  /*38a0*/  MUFU.TANH R26, R26 ;  /* 0x0000001a001a7308 */ /* 0x000f220000002400 */
[----:B------:R-:W-:-:S02]  /*38b0*/  ISETP.GT.AND P3, PT, R47, 0x1, PT ;  /* 0x000000012f00780c */ /* 0x000fc40003f64270 */
[----:B0-----:R-:W-:Y:S02]  /*38c0*/  FSEL R45, R65, -INF , P4 ;  /* 0xff800000412d7808 */ /* 0x001fe40002000000 */
[----:B------:R-:W-:Y:S02]  /*38d0*/  FMNMX.FTZ R49, R185, R46, !PT ;  /* 0x0000002eb9317209 */ /* 0x000fe40007810000 */
[----:B------:R-:W-:Y:S01]  /*38e0*/  ISETP.GT.AND P4, PT, R47, 0x8, PT ;  /* 0x000000082f00780c */ /* 0x000fe20003f84270 */
[----:B------:R-:W0:Y:S01]  /*38f0*/  MUFU.TANH R25, R25 ;  /* 0x0000001900197308 */ /* 0x000e220000002400 */
[----:B--2---:R-:W-:Y:S02]  /*3900*/  FSEL R46, R3, -INF , P2 ;  /* 0xff800000032e7808 */ /* 0x004fe40001000000 */
[----:B-----5:R-:W-:Y:S02]  /*3910*/  FSEL R20, R20, -INF , P3 ;  /* 0xff80000014147808 */ /* 0x020fe40001800000 */
[----:B-1----:R-:W-:-:S02]  /*3920*/  FSEL R43, R68, -INF , P5 ;  /* 0xff800000442b7808 */ /* 0x002fc40002800000 */
[----:B------:R-:W-:Y:S01]  /*3930*/  ISETP.GT.AND P5, PT, R47, 0x9, PT ;  /* 0x000000092f00780c */ /* 0x000fe20003fa4270 */
[----:B------:R-:W1:Y:S01]  /*3940*/  MUFU.TANH R28, R28 ;  /* 0x0000001c001c7308 */ /* 0x000e620000002400 */
[----:B---3--:R-:W-:Y:S02]  /*3950*/  FSEL R48, R21, -INF , P4 ;  /* 0xff80000015307808 */ /* 0x008fe40002000000 */
[----:B------:R-:W-:Y:S02]  /*3960*/  FMNMX.FTZ R3, R46, R20, !PT ;  /* 0x000000142e037209 */ /* 0x000fe40007810000 */
[----:B------:R-:W-:Y:S02]  /*3970*/  FMNMX.FTZ R50, R176, R49, !PT ;  /* 0x00000031b0327209 */ /* 0x000fe40007810000 */
[----:B------:R-:W-:Y:S01]  /*3980*/  ISETP.GT.AND P2, PT, R47, 0x10, PT ;  /* 0x000000102f00780c */ /* 0x000fe20003f44270 */
[----:B------:R-:W2:Y:S01]  /*3990*/  MUFU.TANH R27, R27 ;  /* 0x0000001b001b7308 */ /* 0x000ea20000002400 */
[----:B------:R-:W-:-:S02]  /*39a0*/  FSEL R24, R24, -INF , P5 ;  /* 0xff80000018187808 */ /* 0x000fc40002800000 */
[----:B------:R-:W-:Y:S02]  /*39b0*/  FMNMX.FTZ R3, R48, R3, !PT ;  /* 0x0000000330037209 */ /* 0x000fe40007810000 */
[----:B------:R-:W-:Y:S02]  /*39c0*/  FMNMX.FTZ R21, R177, R50, !PT ;  /* 0x00000032b1157209 */ /* 0x000fe40007810000 */
[----:B------:R-:W-:Y:S01]  /*39d0*/  ISETP.GT.AND P3, PT, R47, 0x11, PT ;  /* 0x000000112f00780c */ /* 0x000fe20003f64270 */
[----:B------:R-:W3:Y:S01]  /*39e0*/  MUFU.TANH R69, R69 ;  /* 0x0000004500457308 */ /* 0x000ee20000002400 */
[----:B----4-:R-:W-:Y:S02]  /*39f0*/  FSEL R26, R26, -INF , P2 ;  /* 0xff8000001a1a7808 */ /* 0x010fe40001000000 */
[----:B------:R-:W-:Y:S02]  /*3a00*/  FMNMX.FTZ R3, R24, R3, !PT ;  /* 0x0000000318037209 */ /* 0x000fe40007810000 */
[----:B------:R-:W-:-:S02]  /*3a10*/  FMNMX.FTZ R50, R178, R21, !PT ;  /* 0x00000015b2327209 */ /* 0x000fc40007810000 */
[----:B------:R-:W-:Y:S01]  /*3a20*/  ISETP.GT.AND P4, PT, R47, 0x18, PT ;  /* 0x000000182f00780c */ /* 0x000fe20003f84270 */
[----:B------:R-:W4:Y:S01]  /*3a30*/  MUFU.TANH R30, R30 ;  /* 0x0000001e001e7308 */ /* 0x000f220000002400 */
[----:B0-----:R-:W-:Y:S02]  /*3a40*/  FSEL R52, R25, -INF , P3 ;  /* 0xff80000019347808 */ /* 0x001fe40001800000 */
[----:B------:R-:W-:Y:S02]  /*3a50*/  FMNMX.FTZ R3, R26, R3, !PT ;  /* 0x000000031a037209 */ /* 0x000fe40007810000 */
[----:B------:R-:W-:Y:S02]  /*3a60*/  FMNMX.FTZ R21, R179, R50, !PT ;  /* 0x00000032b3157209 */ /* 0x000fe40007810000 */
[----:B------:R-:W-:Y:S01]  /*3a70*/  ISETP.GT.AND P2, PT, R47, 0x19, PT ;  /* 0x000000192f00780c */ /* 0x000fe20003f44270 */
[----:B------:R-:W0:Y:S01]  /*3a80*/  MUFU.TANH R29, R29 ;  /* 0x0000001d001d7308 */ /* 0x000e220000002400 */
[----:B-1----:R-:W-:-:S02]  /*3a90*/  FSEL R54, R28, -INF , P4 ;  /* 0xff8000001c367808 */ /* 0x002fc40002000000 */
[----:B------:R-:W-:Y:S02]  /*3aa0*/  FMNMX.FTZ R3, R52, R3, !PT ;  /* 0x0000000334037209 */ /* 0x000fe40007810000 */
[----:B------:R-:W-:Y:S02]  /*3ab0*/  FMNMX.FTZ R50, R44, R21, !PT ;  /* 0x000000152c327209 */ /* 0x000fe40007810000 */
[----:B------:R-:W-:Y:S01]  /*3ac0*/  ISETP.GT.AND P3, PT, R47, 0x20, PT ;  /* 0x000000202f00780c */ /* 0x000fe20003f64270 */
[----:B------:R-:W1:Y:S01]  /*3ad0*/  MUFU.TANH R182, R182 ;  /* 0x000000b600b67308 */ /* 0x000e620000002400 */
[----:B--2---:R-:W-:Y:S02]  /*3ae0*/  FSEL R28, R27, -INF , P2 ;  /* 0xff8000001b1c7808 */ /* 0x004fe40001000000 */
[----:B------:R-:W-:Y:S02]  /*3af0*/  FMNMX.FTZ R3, R54, R3, !PT ;  /* 0x0000000336037209 */ /* 0x000fe40007810000 */
[----:B------:R-:W-:-:S02]  /*3b00*/  FMNMX.FTZ R50, R45, R50, !PT ;  /* 0x000000322d327209 */ /* 0x000fc40007810000 */
[----:B---3--:R-:W-:Y:S01]  /*3b10*/  FSEL R166, R69, -INF , P1 ;  /* 0xff80000045a67808 */ /* 0x008fe20000800000 */
[----:B------:R-:W2:Y:S01]  /*3b20*/  MUFU.TANH R163, R163 ;  /* 0x000000a300a37308 */ /* 0x000ea20000002400 */
[----:B------:R-:W-:Y:S02]  /*3b30*/  ISETP.GT.AND P1, PT, R47, 0x21, PT ;  /* 0x000000212f00780c */ /* 0x000fe40003f24270 */
[----:B----4-:R-:W-:Y:S02]  /*3b40*/  FSEL R30, R30, -INF , P3 ;  /* 0xff8000001e1e7808 */ /* 0x010fe40001800000 */
[----:B------:R-:W-:Y:S02]  /*3b50*/  FMNMX.FTZ R3, R28, R3, !PT ;  /* 0x000000031c037209 */ /* 0x000fe40007810000 */
[----:B------:R-:W-:Y:S01]  /*3b60*/  FMNMX.FTZ R21, R43, R50, !PT ;  /* 0x000000322b157209 */ /* 0x000fe20007810000 */
[----:B------:R-:W3:Y:S01]  /*3b70*/  MUFU.TANH R181, R181 ;  /* 0x000000b500b57308 */ /* 0x000ee20000002400 */
[----:B------:R-:W-:-:S02]  /*3b80*/  ISETP.GT.AND P2, PT, R47, 0x28, PT ;  /* 0x000000282f00780c */ /* 0x000fc40003f44270 */
[----:B0-----:R-:W-:Y:S02]  /*3b90*/  FSEL R50, R29, -INF , P1 ;  /* 0xff8000001d327808 */ /* 0x001fe40000800000 */
[----:B------:R-:W-:Y:S02]  /*3ba0*/  FMNMX.FTZ R3, R30, R3, !PT ;  /* 0x000000031e037209 */ /* 0x000fe40007810000 */
[C---:B------:R-:W-:Y:S01]  /*3bb0*/  ISETP.GT.AND P1, PT, R47.reuse, 0x29, PT ;  /* 0x000000292f00780c */ /* 0x040fe20003f24270 */
[----:B------:R-:W0:Y:S01]  /*3bc0*/  MUFU.TANH R180, R180 ;  /* 0x000000b400b47308 */ /* 0x000e220000002400 */
[----:B-1----:R-:W-:Y:S02]  /*3bd0*/  FSEL R182, R182, -INF , P2 ;  /* 0xff800000b6b67808 */ /* 0x002fe40001000000 */
[----:B------:R-:W-:Y:S02]  /*3be0*/  FMNMX.FTZ R3, R50, R3, !PT ;  /* 0x0000000332037209 */ /* 0x000fe40007810000 */
[----:B------:R-:W-:-:S02]  /*3bf0*/  ISETP.GT.AND P2, PT, R47, 0x30, PT ;  /* 0x000000302f00780c */ /* 0x000fc40003f44270 */
[----:B--2---:R-:W-:Y:S01]  /*3c00*/  FSEL R163, R163, -INF , P1 ;  /* 0xff800000a3a37808 */ /* 0x004fe20000800000 */
[----:B------:R-:W1:Y:S01]  /*3c10*/  MUFU.TANH R184, R184 ;  /* 0x000000b800b87308 */ /* 0x000e620000002400 */
[----:B------:R-:W-:Y:S02]  /*3c20*/  FMNMX.FTZ R56, R182, R3, !PT ;  /* 0x00000003b6387209 */ /* 0x000fe40007810000 */
[----:B------:R-:W-:Y:S02]  /*3c30*/  ISETP.GT.AND P1, PT, R47, 0x31, PT ;  /* 0x000000312f00780c */ /* 0x000fe40003f24270 */
[----:B---3--:R-:W-:Y:S02]  /*3c40*/  FSEL R181, R181, -INF , P2 ;  /* 0xff800000b5b57808 */ /* 0x008fe40001000000 */
[----:B------:R-:W-:Y:S01]  /*3c50*/  FMNMX.FTZ R56, R163, R56, !PT ;  /* 0x00000038a3387209 */ /* 0x000fe20007810000 */
[----:B------:R-:W2:Y:S01]  /*3c60*/  MUFU.TANH R186, R186 ;  /* 0x000000ba00ba7308 */ /* 0x000ea20000002400 */
        /* <DEDUP_REMOVED lines=8> */
[----:B------:R-:W-:Y:S01]  /*3cf0*/  FMNMX.FTZ R3, R184, R3, !PT ;  /* 0x00000003b8037209 */ /* 0x000fe20007810000 */
[----:B------:R-:W1:Y:S01]  /*3d00*/  MUFU.TANH R168, R168 ;  /* 0x000000a800a87308 */ /* 0x000e620000002400 */
[----:B--2---:R-:W-:Y:S02]  /*3d10*/  FSEL R186, R186, -INF , P1 ;  /* 0xff800000baba7808 */ /* 0x004fe40000800000 */
[----:B------:R-:W-:Y:S02]  /*3d20*/  ISETP.GT.AND P1, PT, R47, 0x41, PT ;  /* 0x000000412f00780c */ /* 0x000fe40003f24270 */
[----:B------:R-:W-:Y:S02]  /*3d30*/  FMNMX.FTZ R56, R186, R3, !PT ;  /* 0x00000003ba387209 */ /* 0x000fe40007810000 */
[----:B------:R-:W-:Y:S01]  /*3d40*/  FMNMX.FTZ R21, R166, R21, !PT ;  /* 0x00000015a6157209 */ /* 0x000fe20007810000 */
[----:B------:R-:W2:Y:S01]  /*3d50*/  MUFU.TANH R62, R62 ;  /* 0x0000003e003e7308 */ /* 0x000ea20000002400 */
[----:B0-----:R-:W-:-:S02]  /*3d60*/  FSEL R167, R167, -INF , P2 ;  /* 0xff800000a7a77808 */ /* 0x001fc40001000000 */
[----:B------:R-:W-:Y:S01]  /*3d70*/  ISETP.GT.AND P2, PT, R47, 0x48, PT ;  /* 0x000000482f00780c */ /* 0x000fe20003f44270 */
[----:B------:R-:W0:Y:S01]  /*3d80*/  SHFL.BFLY PT, R58, R21, 0x2, 0x1f ;  /* 0x0c401f00153a7f89 */ /* 0x000e2200000e0000 */
[----:B------:R-:W-:-:S03]  /*3d90*/  FMNMX.FTZ R3, R167, R56, !PT ;  /* 0x00000038a7037209 */ /* 0x000fc60007810000 */
[----:B------:R-:W3:Y:S01]  /*3da0*/  MUFU.TANH R63, R63 ;  /* 0x0000003f003f7308 */ /* 0x000ee20000002400 */
[----:B-1----:R-:W-:Y:S02]  /*3db0*/  FSEL R168, R168, -INF , P1 ;  /* 0xff800000a8a87808 */ /* 0x002fe40000800000 */
[----:B------:R-:W-:Y:S02]  /*3dc0*/  ISETP.GT.AND P1, PT, R47, 0x49, PT ;  /* 0x000000492f00780c */ /* 0x000fe40003f24270 */
[----:B------:R-:W-:-:S03]  /*3dd0*/  FMNMX.FTZ R56, R168, R3, !PT ;  /* 0x00000003a8387209 */ /* 0x000fc60007810000 */
[----:B------:R-:W1:Y:S01]  /*3de0*/  MUFU.TANH R66, R66 ;  /* 0x0000004200427308 */ /* 0x000e620000002400 */
[----:B--2---:R-:W-:Y:S01]  /*3df0*/  FSEL R169, R62, -INF , P2 ;  /* 0xff8000003ea97808 */ /* 0x004fe20001000000 */
[----:B------:R2:W-:Y:S01]  /*3e00*/  BAR.SYNC.DEFER_BLOCKING R2, 0x100 ;  /* 0x000400020000751d */ /* 0x0005e20000010000 */
[----:B------:R-:W-:Y:S02]  /*3e10*/  ISETP.GT.AND P2, PT, R47, 0x50, PT ;  /* 0x000000502f00780c */ /* 0x000fe40003f44270 */
[----:B------:R-:W-:-:S03]  /*3e20*/  FMNMX.FTZ R3, R169, R56, !PT ;  /* 0x00000038a9037209 */ /* 0x000fc60007810000 */
[----:B------:R-:W4:Y:S01]  /*3e30*/  MUFU.TANH R67, R67 ;  /* 0x0000004300437308 */ /* 0x000f220000002400 */
[----:B---3--:R-:W-:Y:S02]  /*3e40*/  FSEL R170, R63, -INF , P1 ;  /* 0xff8000003faa7808 */ /* 0x008fe40000800000 */
[----:B------:R-:W-:Y:S02]  /*3e50*/  ISETP.GT.AND P1, PT, R47, 0x51, PT ;  /* 0x000000512f00780c */ /* 0x000fe40003f24270 */
[----:B------:R-:W-:Y:S02]  /*3e60*/  FMNMX.FTZ R56, R170, R3, !PT ;  /* 0x00000003aa387209 */ /* 0x000fe40007810000 */
[----:B0-----:R-:W-:Y:S01]  /*3e70*/  FMNMX.FTZ R21, R21, R58, !PT ;  /* 0x0000003a15157209 */ /* 0x001fe20007810000 */
[----:B------:R-:W0:Y:S01]  /*3e80*/  MUFU.TANH R70, R70 ;  /* 0x0000004600467308 */ /* 0x000e220000002400 */
[----:B-1----:R-:W-:Y:S02]  /*3e90*/  FSEL R171, R66, -INF , P2 ;  /* 0xff80000042ab7808 */ /* 0x002fe40001000000 */
[----:B------:R-:W-:Y:S01]  /*3ea0*/  ISETP.GT.AND P2, PT, R47, 0x58, PT ;  /* 0x000000582f00780c */ /* 0x000fe20003f44270 */
[----:B------:R-:W1:Y:S01]  /*3eb0*/  SHFL.BFLY PT, R58, R21, 0x1, 0x1f ;  /* 0x0c201f00153a7f89 */ /* 0x000e6200000e0000 */
[----:B------:R-:W-:-:S03]  /*3ec0*/  FMNMX.FTZ R3, R171, R56, !PT ;  /* 0x00000038ab037209 */ /* 0x000fc60007810000 */
[----:B------:R-:W3:Y:S01]  /*3ed0*/  MUFU.TANH R71, R71 ;  /* 0x0000004700477308 */ /* 0x000ee20000002400 */
[----:B----4-:R-:W-:Y:S02]  /*3ee0*/  FSEL R172, R67, -INF , P1 ;  /* 0xff80000043ac7808 */ /* 0x010fe40000800000 */
[----:B------:R-:W-:Y:S02]  /*3ef0*/  ISETP.GT.AND P1, PT, R47, 0x59, PT ;  /* 0x000000592f00780c */ /* 0x000fe40003f24270 */
[----:B------:R-:W-:Y:S02]  /*3f00*/  FMNMX.FTZ R56, R172, R3, !PT ;  /* 0x00000003ac387209 */ /* 0x000fe40007810000 */
[----:B0-----:R-:W-:-:S04]  /*3f10*/  FSEL R173, R70, -INF , P2 ;  /* 0xff80000046ad7808 */ /* 0x001fc80001000000 */
[----:B------:R-:W-:Y:S02]  /*3f20*/  FMNMX.FTZ R3, R173, R56, !PT ;  /* 0x00000038ad037209 */ /* 0x000fe40007810000 */
[----:B---3--:R-:W-:Y:S02]  /*3f30*/  FSEL R174, R71, -INF , P1 ;  /* 0xff80000047ae7808 */ /* 0x008fe40000800000 */
[----:B-1----:R-:W-:Y:S02]  /*3f40*/  FMNMX.FTZ R21, R21, R58, !PT ;  /* 0x0000003a15157209 */ /* 0x002fe40007810000 */
[----:B------:R-:W-:Y:S02]  /*3f50*/  FMNMX.FTZ R3, R174, R3, !PT ;  /* 0x00000003ae037209 */ /* 0x000fe40007810000 */
[C---:B------:R-:W-:Y:S01]  /*3f60*/  FSETP.NEU.FTZ.AND P1, PT, R21.reuse, -INF , PT ;  /* 0xff8000001500780b */ /* 0x040fe20003f3d000 */
[----:B------:R-:W-:Y:S02]  /*3f70*/  FMUL.FTZ R25, R21, UR5 ;  /* 0x0000000515197c20 */ /* 0x000fe40008410000 */
[----:B------:R-:W0:Y:S03]  /*3f80*/  SHFL.BFLY PT, R56, R3, 0x2, 0x1f ;  /* 0x0c401f0003387f89 */ /* 0x000e2600000e0000 */
        /* <DEDUP_REMOVED lines=17> */
[----:B0-----:R-:W-:Y:S01]  /*40a0*/  FMNMX.FTZ R56, R3, R56, !PT ;  /* 0x0000003803387209 */ /* 0x001fe20007810000 */
        /* <DEDUP_REMOVED lines=8> */
[--C-:B--2---:R-:W-:Y:S01]  /*4130*/  FFMA.FTZ R2, R44, UR5, -R58.reuse ;  /* 0x000000052c027c23 */ /* 0x104fe2000801083a */
[----:B------:R-:W-:-:S04]  /*4140*/  FFMA.FTZ R166, R166, UR5, -R58 ;  /* 0x00000005a6a67c23 */ /* 0x000fc8000801083a */
[----:B------:R-:W2:Y:S01]  /*4150*/  MUFU.EX2 R25, R42 ;  /* 0x0000002a00197308 */ /* 0x000ea20000000800 */
[----:B-1----:R-:W-:Y:S01]  /*4160*/  FADD.FTZ R29, R35, R40 ;  /* 0x00000028231d7221 */ /* 0x002fe20000010000 */
[----:B------:R-:W-:-:S06]  /*4170*/  F2FP.BF16.F32.PACK_AB R152, R40, R35 ;  /* 0x000000232898723e */ /* 0x000fcc00000010ff */
[----:B------:R-:W-:Y:S01]  /*4180*/  MUFU.EX2 R34, R34 ;  /* 0x0000002200227308 */ /* 0x000fe20000000800 */
[----:B0-----:R-:W-:-:S07]  /*4190*/  FMNMX.FTZ R164, R56, R3, !PT ;  /* 0x0000000338a47209 */ /* 0x001fce0007810000 */
[----:B------:R-:W0:Y:S01]  /*41a0*/  MUFU.EX2 R27, R32 ;  /* 0x00000020001b7308 */ /* 0x000e220000000800 */
[----:B--2---:R-:W-:Y:S01]  /*41b0*/  F2FP.BF16.F32.PACK_AB R154, R25, R38 ;  /* 0x00000026199a723e */ /* 0x004fe200000010ff */
[----:B------:R-:W-:Y:S01]  /*41c0*/  FFMA.FTZ R3, R45, UR5, -R58 ;  /* 0x000000052d037c23 */ /* 0x000fe2000801083a */
[C---:B------:R-:W-:Y:S01]  /*41d0*/  FSETP.NEU.FTZ.AND P1, PT, R164.reuse, -INF , PT ;  /* 0xff800000a400780b */ /* 0x040fe20003f3d000 */
[----:B------:R-:W-:-:S04]  /*41e0*/  FMUL.FTZ R175, R164, UR5 ;  /* 0x00000005a4af7c20 */ /* 0x000fc80008410000 */
[----:B------:R-:W-:Y:S01]  /*41f0*/  MUFU.EX2 R31, R31 ;  /* 0x0000001f001f7308 */ /* 0x000fe20000000800 */
[----:B------:R-:W-:-:S05]  /*4200*/  FSEL R175, R175, RZ, P1 ;  /* 0x000000ffafaf7208 */ /* 0x000fca0000800000 */
        /* <DEDUP_REMOVED lines=11> */
[----:B0-----:R-:W-:Y:S01]  /*42c0*/  F2FP.BF16.F32.PACK_AB R156, R27, R34 ;  /* 0x000000221b9c723e */ /* 0x001fe200000010ff */
[--C-:B------:R-:W-:Y:S01]  /*42d0*/  FFMA.FTZ R182, R182, UR5, -R175.reuse ;  /* 0x00000005b6b67c23 */ /* 0x100fe200080108af */
[----:B------:R-:W0:Y:S01]  /*42e0*/  MUFU.EX2 R46, R46 ;  /* 0x0000002e002e7308 */ /* 0x000e220000000800 */
[----:B-1----:R-:W-:Y:S01]  /*42f0*/  FFMA.FTZ R20, R43, UR5, -R58 ;  /* 0x000000052b147c23 */ /* 0x002fe2000801083a */
[--C-:B------:R-:W-:Y:S01]  /*4300*/  FFMA.FTZ R172, R172, UR5, -R175.reuse ;  /* 0x00000005acac7c23 */ /* 0x100fe200080108af */
[--C-:B------:R-:W-:Y:S01]  /*4310*/  FFMA.FTZ R173, R173, UR5, -R175.reuse ;  /* 0x00000005adad7c23 */ /* 0x100fe200080108af */
[--C-:B------:R-:W-:Y:S01]  /*4320*/  FFMA.FTZ R174, R174, UR5, -R175.reuse ;  /* 0x00000005aeae7c23 */ /* 0x100fe200080108af */
[----:B------:R-:W-:-:S03]  /*4330*/  FFMA.FTZ R171, R171, UR5, -R175 ;  /* 0x00000005abab7c23 */ /* 0x000fc600080108af */
[----:B------:R-:W1:Y:S08]  /*4340*/  MUFU.EX2 R48, R48 ;  /* 0x0000003000307308 */ /* 0x000e700000000800 */
[----:B------:R2:W-:Y:S08]  /*4350*/  MUFU.EX2 R155, R24 ;  /* 0x00000018009b7308 */ /* 0x0005f00000000800 */
[----:B------:R-:W-:Y:S01]  /*4360*/  MUFU.EX2 R26, R26 ;  /* 0x0000001a001a7308 */ /* 0x000fe20000000800 */
[----:B--2---:R-:W-:Y:S01]  /*4370*/  FADD.FTZ R24, R38, R29 ;  /* 0x0000001d26187221 */ /* 0x004fe20000010000 */
[----:B0-----:R-:W-:Y:S01]  /*4380*/  FADD.FTZ R29, R46, R153 ;  /* 0x000000992e1d7221 */ /* 0x001fe20000010000 */
[----:B------:R-:W-:-:S05]  /*4390*/  F2FP.BF16.F32.PACK_AB R153, R153, R46 ;  /* 0x0000002e9999723e */ /* 0x000fca00000010ff */
[----:B------:R-:W-:Y:S08]  /*43a0*/  MUFU.EX2 R157, R52 ;  /* 0x00000034009d7308 */ /* 0x000ff00000000800 */
[----:B------:R-:W0:Y:S08]  /*43b0*/  MUFU.EX2 R36, R36 ;  /* 0x0000002400247308 */ /* 0x000e300000000800 */
[----:B------:R2:W-:Y:S08]  /*43c0*/  MUFU.EX2 R160, R33 ;  /* 0x0000002100a07308 */ /* 0x0005f00000000800 */
[----:B------:R-:W3:Y:S01]  /*43d0*/  MUFU.EX2 R54, R54 ;  /* 0x0000003600367308 */ /* 0x000ee20000000800 */
[----:B--2---:R-:W-:Y:S01]  /*43e0*/  FADD.FTZ R33, R25, R24 ;  /* 0x0000001819217221 */ /* 0x004fe20000010000 */
[----:B-1----:R-:W-:Y:S01]  /*43f0*/  FADD.FTZ R24, R48, R29 ;  /* 0x0000001d30187221 */ /* 0x002fe20000010000 */
[----:B0-----:R-:W-:-:S03]  /*4400*/  F2FP.BF16.F32.PACK_AB R158, R36, R31 ;  /* 0x0000001f249e723e */ /* 0x001fc600000010ff */
[C---:B------:R-:W-:Y:S01]  /*4410*/  FADD.FTZ R29, R155.reuse, R24 ;  /* 0x000000189b1d7221 */ /* 0x040fe20000010000 */
[----:B------:R-:W-:Y:S01]  /*4420*/  F2FP.BF16.F32.PACK_AB R155, R155, R48 ;  /* 0x000000309b9b723e */ /* 0x000fe200000010ff */
[----:B------:R-:W-:Y:S02]  /*4430*/  MUFU.EX2 R41, R41 ;  /* 0x0000002900297308 */ /* 0x000fe40000000800 */
[----:B------:R-:W-:-:S04]  /*4440*/  FADD.FTZ R24, R26, R29 ;  /* 0x0000001d1a187221 */ /* 0x000fc80000010000 */
[C---:B------:R-:W-:Y:S01]  /*4450*/  FADD.FTZ R25, R157.reuse, R24 ;  /* 0x000000189d197221 */ /* 0x040fe20000010000 */
[----:B------:R-:W-:Y:S01]  /*4460*/  F2FP.BF16.F32.PACK_AB R157, R157, R26 ;  /* 0x0000001a9d9d723e */ /* 0x000fe200000010ff */
[----:B------:R0:W1:Y:S02]  /*4470*/  MUFU.EX2 R159, R28 ;  /* 0x0000001c009f7308 */ /* 0x0000640000000800 */
[----:B---3--:R-:W-:-:S06]  /*4480*/  FADD.FTZ R24, R54, R25 ;  /* 0x0000001936187221 */ /* 0x008fcc0000010000 */
[----:B------:R-:W-:Y:S01]  /*4490*/  MUFU.EX2 R39, R39 ;  /* 0x0000002700277308 */ /* 0x000fe20000000800 */
        /* <DEDUP_REMOVED lines=8> */
[----:B------:R-:W-:-:S04]  /*4520*/  FADD.FTZ R27, R41, R28 ;  /* 0x0000001c291b7221 */ /* 0x000fc80000010000 */
[C---:B------:R-:W-:Y:S01]  /*4530*/  FADD.FTZ R24, R160.reuse, R27 ;  /* 0x0000001ba0187221 */ /* 0x040fe20000010000 */
[----:B------:R-:W-:Y:S02]  /*4540*/  F2FP.BF16.F32.PACK_AB R160, R160, R41 ;  /* 0x00000029a0a0723e */ /* 0x000fe400000010ff */
[----:B------:R-:W2:Y:S01]  /*4550*/  MUFU.EX2 R162, R37 ;  /* 0x0000002500a27308 */ /* 0x000ea20000000800 */
[----:B0-----:R-:W-:Y:S01]  /*4560*/  FADD.FTZ R190, R30, R25 ;  /* 0x000000191ebe7221 */ /* 0x001fe20000010000 */
[----:B------:R-:W-:-:S06]  /*4570*/  FADD.FTZ R189, R39, R24 ;  /* 0x0000001827bd7221 */ /* 0x000fcc0000010000 */
[----:B------:R-:W-:Y:S01]  /*4580*/  MUFU.EX2 R188, R188 ;  /* 0x000000bc00bc7308 */ /* 0x000fe20000000800 */
[C---:B-1----:R-:W-:Y:S01]  /*4590*/  FADD.FTZ R190, R161.reuse, R190 ;  /* 0x000000bea1be7221 */ /* 0x042fe20000010000 */
[----:B------:R-:W-:-:S06]  /*45a0*/  F2FP.BF16.F32.PACK_AB R161, R161, R30 ;  /* 0x0000001ea1a1723e */ /* 0x000fcc00000010ff */
[----:B------:R-:W-:Y:S01]  /*45b0*/  MUFU.EX2 R187, R187 ;  /* 0x000000bb00bb7308 */ /* 0x000fe20000000800 */
[C---:B--2---:R-:W-:Y:S01]  /*45c0*/  FADD.FTZ R189, R162.reuse, R189 ;  /* 0x000000bda2bd7221 */ /* 0x044fe20000010000 */
[----:B------:R-:W-:Y:S02]  /*45d0*/  F2FP.BF16.F32.PACK_AB R162, R162, R39 ;  /* 0x00000027a2a2723e */ /* 0x000fe400000010ff */
[----:B------:R-:W-:-:S04]  /*45e0*/  WARPGROUP.ARRIVE ;  /* 0x00000000000079c5 */ /* 0x000fc80000000000 */
[----:B------:R-:W-:Y:S02]  /*45f0*/  MUFU.EX2 R183, R183 ;  /* 0x000000b700b77308 */ /* 0x000fe40000000800 */
[----:B------:R-:W-:Y:S01]  /*4600*/  HGMMA.64x256x16.F32.BF16 R24, R152, gdesc[UR8].tnspB, RZ, !UPT, gsb0 ;  /* 0x43e0000898187df0 */ /* 0x000fe2000c0018ff */
[----:B------:R-:W-:Y:S01]  /*4610*/  UMOV UR10, UR14 ;  /* 0x0000000e000a7c82 */ /* 0x000fe20008000000 */
[----:B------:R-:W-:-:S04]  /*4620*/  UMOV UR11, 0x40000040 ;  /* 0x40000040000b7882 */ /* 0x000fc80000000000 */
[----:B------:R-:W0:Y:S08]  /*4630*/  MUFU.EX2 R185, R185 ;  /* 0x000000b900b97308 */ /* 0x000e300000000800 */
        /* <DEDUP_REMOVED lines=12> */
[--C-:B------:R-:W-:Y:S01]  /*4700*/  FFMA.FTZ R152, R163, UR5, -R175.reuse ;  /* 0x00000005a3987c23 */ /* 0x100fe200080108af */
[----:B------:R-:W-:-:S03]  /*4710*/  FFMA.FTZ R153, R181, UR5, -R175 ;  /* 0x00000005b5997c23 */ /* 0x000fc600080108af */
[----:B------:R-:W1:Y:S01]  /*4720*/  MUFU.EX2 R163, R182 ;  /* 0x000000b600a37308 */ /* 0x000e620000000800 */
[----:B0-----:R-:W-:Y:S01]  /*4730*/  F2FP.BF16.F32.PACK_AB R154, R185, R183 ;  /* 0x000000b7b99a723e */ /* 0x001fe200000010ff */
[----:B------:R-:W-:Y:S01]  /*4740*/  HGMMA.64x256x16.F32.BF16 R24, R156, gdesc[UR8].tnspB, R24, gsb0 ;  /* 0x43e000089c187df0 */ /* 0x000fe20008001818 */
[----:B------:R-:W-:Y:S01]  /*4750*/  UIADD3 UR10, UR4, 0x100, URZ ;  /* 0x00000100040a7890 */ /* 0x000fe2000fffe03f */
[----:B------:R-:W-:-:S04]  /*4760*/  UMOV UR11, 0x40000040 ;  /* 0x40000040000b7882 */ /* 0x000fc80000000000 */
[----:B------:R-:W0:Y:S08]  /*4770*/  MUFU.EX2 R152, R152 ;  /* 0x0000009800987308 */ /* 0x000e300000000800 */
[----:B------:R-:W2:Y:S01]  /*4780*/  MUFU.EX2 R153, R153 ;  /* 0x0000009900997308 */ /* 0x000ea20000000800 */
[----:B-1----:R-:W-:Y:S01]  /*4790*/  FADD.FTZ R190, R163, R190 ;  /* 0x000000bea3be7221 */ /* 0x002fe20000010000 */
[----:B0-----:R-:W-:-:S03]  /*47a0*/  F2FP.BF16.F32.PACK_AB R163, R152, R163 ;  /* 0x000000a398a3723e */ /* 0x001fc600000010ff */
[----:B------:R-:W-:Y:S01]  /*47b0*/  FADD.FTZ R190, R152, R190 ;  /* 0x000000be98be7221 */ /* 0x000fe20000010000 */
[----:B------:R-:W-:-:S03]  /*47c0*/  F2FP.BF16.F32.PACK_AB R152, R187, R188 ;  /* 0x000000bcbb98723e */ /* 0x000fc600000010ff */
[----:B--2---:R-:W-:Y:S01]  /*47d0*/  FADD.FTZ R190, R153, R190 ;  /* 0x000000be99be7221 */ /* 0x004fe20000010000 */
[----:B------:R-:W-:Y:S02]  /*47e0*/  WARPGROUP.DEPBAR.LE gsb0, 0x0 ;  /* 0x00008000000079c5 */ /* 0x000fe40000010000 */
[----:B------:R-:W-:Y:S01]  /*47f0*/  WARPGROUP.ARRIVE ;  /* 0x00000000000079c5 */ /* 0x000fe20000000000 */
[--C-:B------:R-:W-:Y:S01]  /*4800*/  FFMA.FTZ R156, R180, UR5, -R175.reuse ;  /* 0x00000005b49c7c23 */ /* 0x100fe200080108af */
[--C-:B------:R-:W-:Y:S01]  /*4810*/  FFMA.FTZ R157, R184, UR5, -R175.reuse ;  /* 0x00000005b89d7c23 */ /* 0x100fe200080108af */
[----:B------:R-:W-:Y:S01]  /*4820*/  FFMA.FTZ R158, R186, UR5, -R175 ;  /* 0x00000005ba9e7c23 */ /* 0x000fe200080108af */
[----:B------:R-:W-:Y:S02]  /*4830*/  FADD.FTZ R159, R188, R189 ;  /* 0x000000bdbc9f7221 */ /* 0x000fe40000010000 */
[----:B------:R-:W-:Y:S01]  /*4840*/  HGMMA.64x256x16.F32.BF16 R24, R160, gdesc[UR8].tnspB, R24, gsb0 ;  /* 0x43e00008a0187df0 */ /* 0x000fe20008001818 */
[----:B------:R-:W0:Y:S01]  /*4850*/  MUFU.EX2 R156, R156 ;  /* 0x0000009c009c7308 */ /* 0x000e220000000800 */
[----:B------:R-:W-:Y:S01]  /*4860*/  UIADD3 UR10, UR4, 0x180, URZ ;  /* 0x00000180040a7890 */ /* 0x000fe2000fffe03f */
[----:B------:R-:W-:Y:S01]  /*4870*/  FADD.FTZ R159, R187, R159 ;  /* 0x0000009fbb9f7221 */ /* 0x000fe20000010000 */
[----:B------:R-:W-:-:S03]  /*4880*/  UMOV UR11, 0x40000040 ;  /* 0x40000040000b7882 */ /* 0x000fc60000000000 */
[----:B------:R-:W-:Y:S02]  /*4890*/  FADD.FTZ R159, R183, R159 ;  /* 0x0000009fb79f7221 */ /* 0x000fe40000010000 */
[----:B------:R-:W1:Y:S02]  /*48a0*/  MUFU.EX2 R157, R157 ;  /* 0x0000009d009d7308 */ /* 0x000e640000000800 */
[----:B------:R-:W-:-:S06]  /*48b0*/  FADD.FTZ R159, R185, R159 ;  /* 0x0000009fb99f7221 */ /* 0x000fcc0000010000 */
[----:B------:R-:W2:Y:S01]  /*48c0*/  MUFU.EX2 R158, R158 ;  /* 0x0000009e009e7308 */ /* 0x000ea20000000800 */
[C---:B0-----:R-:W-:Y:S01]  /*48d0*/  F2FP.BF16.F32.PACK_AB R153, R156.reuse, R153 ;  /* 0x000000999c99723e */ /* 0x041fe200000010ff */
[----:B------:R-:W-:Y:S01]  /*48e0*/  FADD.FTZ R190, R156, R190 ;  /* 0x000000be9cbe7221 */ /* 0x000fe20000010000 */
[----:B------:R-:W-:-:S06]  /*48f0*/  FFMA.FTZ R156, R170, UR5, -R175 ;  /* 0x00000005aa9c7c23 */ /* 0x000fcc00080108af */
[----:B------:R-:W-:Y:S01]  /*4900*/  MUFU.EX2 R156, R156 ;  /* 0x0000009c009c7308 */ /* 0x000fe20000000800 */
[----:B-1----:R-:W-:Y:S01]  /*4910*/  FADD.FTZ R190, R157, R190 ;  /* 0x000000be9dbe7221 */ /* 0x002fe20000010000 */
[----:B--2---:R-:W-:-:S03]  /*4920*/  F2FP.BF16.F32.PACK_AB R155, R158, R157 ;  /* 0x0000009d9e9b723e */ /* 0x004fc600000010ff */
[----:B------:R-:W-:Y:S01]  /*4930*/  FADD.FTZ R157, R158, R190 ;  /* 0x000000be9e9d7221 */ /* 0x000fe20000010000 */
[----:B------:R-:W-:Y:S02]  /*4940*/  WARPGROUP.DEPBAR.LE gsb0, 0x0 ;  /* 0x00008000000079c5 */ /* 0x000fe40000010000 */
[----:B------:R-:W-:Y:S01]  /*4950*/  WARPGROUP.ARRIVE ;  /* 0x00000000000079c5 */ /* 0x000fe20000000000 */
[--C-:B------:R-:W-:Y:S01]  /*4960*/  FFMA.FTZ R160, R168, UR5, -R175.reuse ;  /* 0x00000005a8a07c23 */ /* 0x100fe200080108af */
[----:B------:R-:W-:-:S04]  /*4970*/  FFMA.FTZ R161, R169, UR5, -R175 ;  /* 0x00000005a9a17c23 */ /* 0x000fc800080108af */
[----:B------:R-:W-:Y:S01]  /*4980*/  HGMMA.64x256x16.F32.BF16 R24, R152, gdesc[UR8].tnspB, R24, gsb0 ;  /* 0x43e0000898187df0 */ /* 0x000fe20008001818 */
[----:B------:R-:W-:Y:S01]  /*4990*/  MUFU.EX2 R160, R160 ;  /* 0x000000a000a07308 */ /* 0x000fe20000000800 */
[----:B------:R-:W-:Y:S01]  /*49a0*/  UIADD3 UR10, UR4, 0x200, URZ ;  /* 0x00000200040a7890 */ /* 0x000fe2000fffe03f */
[----:B------:R-:W-:Y:S01]  /*49b0*/  UMOV UR11, 0x40000040 ;  /* 0x40000040000b7882 */ /* 0x000fe20000000000 */
[----:B------:R-:W-:-:S05]  /*49c0*/  UIADD3 UR4, UR4, 0x280, URZ ;  /* 0x0000028004047890 */ /* 0x000fca000fffe03f */
[----:B------:R-:W0:Y:S01]  /*49d0*/  MUFU.EX2 R161, R161 ;  /* 0x000000a100a17308 */ /* 0x000e220000000800 */
[----:B------:R-:W-:Y:S02]  /*49e0*/  WARPGROUP.DEPBAR.LE gsb0, 0x0 ;  /* 0x00008000000079c5 */ /* 0x000fe40000010000 */
[----:B------:R-:W-:-:S05]  /*49f0*/  FFMA.FTZ R153, R167, UR5, -R175 ;  /* 0x00000005a7997c23 */ /* 0x000fca00080108af */
[----:B------:R-:W1:Y:S01]  /*4a00*/  MUFU.EX2 R152, R176 ;  /* 0x000000b000987308 */ /* 0x000e620000000800 */
[----:B------:R-:W-:Y:S02]  /*4a10*/  F2FP.BF16.F32.PACK_AB R154, R179, R178 ;  /* 0x000000b2b39a723e */ /* 0x000fe400000010ff */
[----:B0-----:R-:W-:-:S05]  /*4a20*/  F2FP.BF16.F32.PACK_AB R155, R156, R161 ;  /* 0x000000a19c9b723e */ /* 0x001fca00000010ff */
[----:B------:R-:W0:Y:S01]  /*4a30*/  MUFU.EX2 R153, R153 ;  /* 0x0000009900997308 */ /* 0x000e220000000800 */
[----:B-1----:R-:W-:Y:S01]  /*4a40*/  FADD.FTZ R159, R152, R159 ;  /* 0x0000009f989f7221 */ /* 0x002fe20000010000 */
[----:B------:R-:W-:-:S03]  /*4a50*/  F2FP.BF16.F32.PACK_AB R152, R177, R152 ;  /* 0x00000098b198723e */ /* 0x000fc600000010ff */
[----:B------:R-:W-:Y:S01]  /*4a60*/  FADD.FTZ R159, R177, R159 ;  /* 0x0000009fb19f7221 */ /* 0x000fe20000010000 */
[----:B0-----:R-:W-:Y:S01]  /*4a70*/  FADD.FTZ R157, R153, R157 ;  /* 0x0000009d999d7221 */ /* 0x001fe20000010000 */
[----:B------:R-:W-:Y:S02]  /*4a80*/  F2FP.BF16.F32.PACK_AB R153, R160, R153 ;  /* 0x00000099a099723e */ /* 0x000fe400000010ff */
[----:B------:R-:W-:Y:S01]  /*4a90*/  FADD.FTZ R159, R178, R159 ;  /* 0x0000009fb29f7221 */ /* 0x000fe20000010000 */
[----:B------:R-:W-:Y:S01]  /*4aa0*/  FADD.FTZ R157, R160, R157 ;  /* 0x0000009da09d7221 */ /* 0x000fe20000010000 */
[----:B------:R-:W-:Y:S02]  /*4ab0*/  WARPGROUP.ARRIVE ;  /* 0x00000000000079c5 */ /* 0x000fe40000000000 */
[----:B------:R-:W-:Y:S01]  /*4ac0*/  FADD.FTZ R159, R179, R159 ;  /* 0x0000009fb39f7221 */ /* 0x000fe20000010000 */
[----:B------:R-:W-:-:S03]  /*4ad0*/  FADD.FTZ R157, R161, R157 ;  /* 0x0000009da19d7221 */ /* 0x000fc60000010000 */
[----:B------:R-:W-:Y:S01]  /*4ae0*/  HGMMA.64x256x16.F32.BF16 R24, R152, gdesc[UR8].tnspB, R24, gsb0 ;  /* 0x43e0000898187df0 */ /* 0x000fe20008001818 */
[----:B------:R-:W-:Y:S01]  /*4af0*/  FADD.FTZ R157, R156, R157 ;  /* 0x0000009d9c9d7221 */ /* 0x000fe20000010000 */
[----:B------:R-:W-:Y:S01]  /*4b00*/  FADD.FTZ R156, R2, R159 ;  /* 0x0000009f029c7221 */ /* 0x000fe20000010000 */
[----:B------:R-:W-:Y:S01]  /*4b10*/  UMOV UR10, UR4 ;  /* 0x00000004000a7c82 */ /* 0x000fe20008000000 */
[----:B------:R-:W-:Y:S02]  /*4b20*/  UMOV UR11, 0x40000040 ;  /* 0x40000040000b7882 */ /* 0x000fe40000000000 */
[C---:B------:R-:W-:Y:S01]  /*4b30*/  FADD.FTZ R156, R3.reuse, R156 ;  /* 0x0000009c039c7221 */ /* 0x040fe20000010000 */
[----:B------:R-:W-:Y:S02]  /*4b40*/  WARPGROUP.DEPBAR.LE gsb0, 0x0 ;  /* 0x00008000000079c5 */ /* 0x000fe40000010000 */
[----:B------:R-:W0:Y:S01]  /*4b50*/  MUFU.EX2 R153, R171 ;  /* 0x000000ab00997308 */ /* 0x000e220000000800 */
[----:B------:R-:W-:Y:S01]  /*4b60*/  F2FP.BF16.F32.PACK_AB R152, R3, R2 ;  /* 0x000000020398723e */ /* 0x000fe200000010ff */
[----:B------:R-:W-:Y:S01]  /*4b70*/  FADD.FTZ R3, R20, R156 ;  /* 0x0000009c14037221 */ /* 0x000fe20000010000 */
[----:B------:R-:W-:-:S02]  /*4b80*/  F2FP.BF16.F32.PACK_AB R154, R166, R20 ;  /* 0x00000014a69a723e */ /* 0x000fc400000010ff */
[----:B------:R-:W-:Y:S01]  /*4b90*/  F2FP.BF16.F32.PACK_AB R155, R174, R173 ;  /* 0x000000adae9b723e */ /* 0x000fe200000010ff */
[----:B0-----:R-:W-:Y:S01]  /*4ba0*/  FADD.FTZ R2, R153, R157 ;  /* 0x0000009d99027221 */ /* 0x001fe20000010000 */
[----:B------:R-:W-:-:S03]  /*4bb0*/  F2FP.BF16.F32.PACK_AB R153, R172, R153 ;  /* 0x00000099ac99723e */ /* 0x000fc600000010ff */
[----:B------:R-:W-:Y:S01]  /*4bc0*/  FADD.FTZ R2, R172, R2 ;  /* 0x00000002ac027221 */ /* 0x000fe20000010000 */
[----:B------:R-:W-:-:S03]  /*4bd0*/  WARPGROUP.ARRIVE ;  /* 0x00000000000079c5 */ /* 0x000fc60000000000 */
[----:B------:R-:W-:Y:S01]  /*4be0*/  FADD.FTZ R173, R173, R2 ;  /* 0x00000002adad7221 */ /* 0x000fe20000010000 */
[----:B------:R-:W-:-:S04]  /*4bf0*/  FADD.FTZ R2, R166, R3 ;  /* 0x00000003a6027221 */ /* 0x000fc80000010000 */
[----:B------:R-:W-:Y:S01]  /*4c00*/  HGMMA.64x256x16.F32.BF16 R24, R152, gdesc[UR8].tnspB, R24, gsb0 ;  /* 0x43e0000898187df0 */ /* 0x000fe20008001818 */
[----:B------:R-:W-:Y:S02]  /*4c10*/  FADD.FTZ R3, R174, R173 ;  /* 0x000000adae037221 */ /* 0x000fe40000010000 */
[----:B------:R-:W-:Y:S02]  /*4c20*/  WARPGROUP.DEPBAR.LE gsb0, 0x0 ;  /* 0x00008000000079c5 */ /* 0x000fe40000010000 */
[----:B------:R-:W-:Y:S05]  /*4c30*/  @!P0 BRA `(.L_x_14906) ;  /* 0x0000000000048947 */ /* 0x000fea0003800000 */
[----:B------:R-:W-:Y:S01]  /*4c40*/  BPT.TRAP 0x1 ;  /* 0x000000040000795c */ /* 0x000fe20000300000 */
.L_x_14906:
[----:B------:R-:W0:Y:S01]  /*4c50*/  @P6 LDC R152, c[0x0][0x44c] ;  /* 0x00011300ff986b82 */ /* 0x000e220000000800 */
[----:B------:R-:W-:Y:S01]  /*4c60*/  R2UR UR4, R204 ;  /* 0x00000000cc0472ca */ /* 0x000fe200000e0000 */
[----:B------:R-:W-:Y:S01]  /*4c70*/  UIADD3 UR6, UR6, 0x32460, URZ ;  /* 0x0003246006067890 */ /* 0x000fe2000fffe03f */
[----:B------:R-:W-:-:S05]  /*4c80*/  R2UR UR10, R205 ;  /* 0x00000000cd0a72ca */ /* 0x000fca00000e0000 */
[----:B------:R-:W1:Y:S06]  /*4c90*/  @P6 LDC R153, c[0x0][0x450] ;  /* 0x00011400ff996b82 */ /* 0x000e6c0000000800 */
[----:B------:R-:W-:Y:S02]  /*4ca0*/  IMAD.U32 R20, RZ, RZ, UR4 ;  /* 0x00000004ff147e24 */ /* 0x000fe4000f8e00ff */
[----:B0-----:R-:W-:Y:S01]  /*4cb0*/  @P6 IMAD.HI.U32 R152, R152, UR4, RZ ;  /* 0x0000000498986c27 */ /* 0x001fe2000f8e00ff */
[----:B------:R-:W0:Y:S04]  /*4cc0*/  S2UR UR4, SR_CgaCtaId ;  /* 0x00000000000479c3 */ /* 0x000e280000008800 */
[----:B-1----:R-:W-:-:S04]  /*4cd0*/  @P6 SHF.R.U32.HI R20, RZ, R153, R152 ;  /* 0x00000099ff146219 */ /* 0x002fc80000011698 */
[----:B------:R-:W-:-:S05]  /*4ce0*/  IADD3 R20, R20, R203, -R202 ;  /* 0x000000cb14147210 */ /* 0x000fca0007ffe8ca */
[----:B------:R-:W-:-:S05]  /*4cf0*/  IMAD.HI R20, R20, 0x2aaaaaab, RZ ;  /* 0x2aaaaaab14147827 */ /* 0x000fca00078e02ff */
[----:B------:R-:W-:Y:S01]  /*4d00*/  SHF.R.U32.HI R153, RZ, 0x1f, R20 ;  /* 0x0000001fff997819 */ /* 0x000fe20000011614 */
[----:B0-----:R-:W-:-:S03]  /*4d10*/  UPRMT UR6, UR4, 0x654, UR6 ;  /* 0x0000065404067896 */ /* 0x001fc60008000006 */
[----:B------:R-:W-:Y:S01]  /*4d20*/  LEA.HI.SX32 R153, R20, R153, 0x1c ;  /* 0x0000009914997211 */ /* 0x000fe200078fe2ff */
[----:B------:R-:W-:-:S03]  /*4d30*/  VIADD R20, R165, 0xfffffffe ;  /* 0xfffffffea5147836 */ /* 0x000fc60000000000 */
[----:B------:R-:W-:Y:S02]  /*4d40*/  R2UR UR54, R153 ;  /* 0x00000000993672ca */ /* 0x000fe400000e0000 */
[----:B------:R-:W-:Y:S11]  /*4d50*/  SYNCS.ARRIVE.TRANS64.RED.A1T0 RZ, [UR6], RZ ;  /* 0x000000ffffff79a7 */ /* 0x000ff60008100406 */
[----:B------:R-:W-:-:S04]  /*4d60*/  UISETP.LT.AND UP0, UPT, UR10, UR54, UPT ;  /* 0x000000360a00728c */ /* 0x000fc8000bf01270 */
[----:B------:R-:W-:-:S06]  /*4d70*/  USEL UR54, UR10, UR54, !UP0 ;  /* 0x000000360a367287 */ /* 0x000fcc000c000000 */
[----:B------:R-:W-:-:S13]  /*4d80*/  ISETP.GE.AND P1, PT, R20, UR54, PT ;  /* 0x0000003614007c0c */ /* 0x000fda000bf26270 */
[----:B------:R-:W-:Y:S05]  /*4d90*/  @!P1 BRA `(.L_x_14907) ;  /* 0x00000030003c9947 */ /* 0x000fea0003800000 */
[----:B------:R-:W-:Y:S02]  /*4da0*/  IMAD.MOV.U32 R208, RZ, RZ, R164 ;  /* 0x000000ffffd07224 */ /* 0x000fe400078e00a4 */
[----:B------:R-:W-:-:S07]  /*4db0*/  IMAD.MOV.U32 R207, RZ, RZ, R21 ;  /* 0x000000ffffcf7224 */ /* 0x000fce00078e0015 */
.L_x_14918:
        /* <DEDUP_REMOVED lines=8> */
.L_x_14908:
        /* <DEDUP_REMOVED lines=9> */
.L_x_14909:
[----:B-1----:R-:W-:Y:S05]  /*4ed0*/  @P1 BRA `(.L_x_14910) ;  /* 0x0000000000081947 */ /* 0x002fea0003800000 */
[----:B------:R-:W1:Y:S02]  /*4ee0*/  SYNCS.PHASECHK.TRANS64.TRYWAIT P1, [UR4+0x32430], R0 ;  /* 0x03243000ff0075a7 */ /* 0x000e640008020144 */
[----:B-1----:R-:W-:Y:S05]  /*4ef0*/  @!P1 BRA `(.L_x_14911) ;  /* 0x0000011c00209947 */ /* 0x002fea0003800000 */
.L_x_14910:
[----:B------:R-:W-:Y:S01]  /*4f00*/  R2UR UR48, R200 ;  /* 0x00000000c83072ca */ /* 0x000fe200000e0000 */
[----:B------:R-:W-:Y:S01]  /*4f10*/  UIMAD UR5, UR38, 0x300, UR61 ;  /* 0x00000300260578a4 */ /* 0x000fe2000f8e023d */
[----:B------:R-:W-:Y:S01]  /*4f20*/  R2UR UR49, R201 ;  /* 0x00000000c93172ca */ /* 0x000fe200000e0000 */
[----:B------:R-:W-:Y:S01]  /*4f30*/  WARPGROUP.ARRIVE ;  /* 0x00000000000079c5 */ /* 0x000fe20000000000 */
        /* <DEDUP_REMOVED lines=27> */
.L_x_14912:
[----:B------:R2:W3:Y:S01]  /*50f0*/  SYNCS.PHASECHK.TRANS64.TRYWAIT P1, [UR4+0x32450], R0 ;  /* 0x03245000ff0075a7 */ /* 0x0004e20008020144 */
[----:B------:R-:W-:Y:S05]  /*5100*/  @!P0 BRA `(.L_x_14913) ;  /* 0x0000000000048947 */ /* 0x000fea0003800000 */
[----:B------:R-:W-:Y:S01]  /*5110*/  BPT.TRAP 0x1 ;  /* 0x000000040000795c */ /* 0x000fe20000300000 */
.L_x_14913:
[----:B---3--:R-:W-:Y:S05]  /*5120*/  @P1 BRA `(.L_x_14914) ;  /* 0x0000000000081947 */ /* 0x008fea0003800000 */
[----:B------:R-:W3:Y:S02]  /*5130*/  SYNCS.PHASECHK.TRANS64.TRYWAIT P1, [UR4+0x32450], R0 ;  /* 0x03245000ff0075a7 */ /* 0x000ee40008020144 */
[----:B---3--:R-:W-:Y:S05]  /*5140*/  @!P1 BRA `(.L_x_14915) ;  /* 0x0000011800a49947 */ /* 0x008fea0003800000 */
.L_x_14914:
[----:B------:R-:W-:Y:S01]  /*5150*/  R2UR UR48, R12 ;  /* 0x000000000c3072ca */ /* 0x000fe200000e0000 */
[----:B------:R-:W-:Y:S01]  /*5160*/  UIMAD UR5, UR6, 0xc00, UR60 ;  /* 0x00000c00060578a4 */ /* 0x000fe2000f8e023c */
[----:B------:R-:W-:Y:S01]  /*5170*/  R2UR UR49, R13 ;  /* 0x000000000d3172ca */ /* 0x000fe200000e0000 */
[----:B------:R-:W-:Y:S01]  /*5180*/  WARPGROUP.ARRIVE ;  /* 0x00000000000079c5 */ /* 0x000fe20000000000 */
[----:B------:R-:W-:Y:S01]  /*5190*/  UMOV UR51, 0x40000040 ;  /* 0x4000004000337882 */ /* 0x000fe20000000000 */
[----:B------:R-:W-:-:S04]  /*51a0*/  UIADD3 UR10, UR5, 0x304, URZ ;  /* 0x00000304050a7890 */ /* 0x000fc8000fffe03f */
[----:B-1----:R-:W1:Y:S01]  /*51b0*/  S2R R21, SR_TID.X ;  /* 0x0000000000157919 */ /* 0x002e620000002100 */
        /* <DEDUP_REMOVED lines=23> */
[----:B-1----:R-:W-:-:S04]  /*5330*/  SHF.R.U32.HI R21, RZ, 0x7, R21 ;  /* 0x00000007ff157819 */ /* 0x002fc80000011615 */
[----:B0-2---:R-:W-:Y:S01]  /*5340*/  IADD3 R0, -R21, 0xb, RZ ;  /* 0x0000000b15007810 */ /* 0x005fe20007ffe1ff */
        /* <DEDUP_REMOVED lines=25> */
[----:B------:R-:W-:Y:S01]  /*54e0*/  UMOV UR51, 0x40000040 ;  /* 0x4000004000337882 */ /* 0x000fe20000000000 */
[----:B------:R-:W-:Y:S01]  /*54f0*/  UMOV UR48, UR52 ;  /* 0x0000003400307c82 */ /* 0x000fe20008000000 */
[----:B------:R-:W-:Y:S01]  /*5500*/  UMOV UR49, UR53 ;  /* 0x0000003500317c82 */ /* 0x000fe20008000000 */
[----:B------:R-:W-:Y:S02]  /*5510*/  WARPGROUP.DEPBAR.LE gsb0, 0x0 ;  /* 0x00008000000079c5 */ /* 0x000fe40000010000 */
[----:B------:R-:W-:-:S06]  /*5520*/  WARPGROUP.ARRIVE ;  /* 0x00000000000079c5 */ /* 0x000fcc0000000000 */
[----:B------:R-:W-:Y:S01]  /*5530*/  HGMMA.64x96x16.F32.BF16 R152, gdesc[UR48], R152, gsb0 ;  /* 0x01600000309879f0 */ /* 0x000fe20008001898 */
[----:B------:R-:W-:Y:S01]  /*5540*/  UIADD3 UR50, UR5, 0x906, URZ ;  /* 0x0000090605327890 */ /* 0x000fe2000fffe03f */
[----:B------:R-:W-:Y:S01]  /*5550*/  UMOV UR51, 0x40000040 ;  /* 0x4000004000337882 */ /* 0x000fe20000000000 */
[----:B------:R-:W-:Y:S01]  /*5560*/  UMOV UR48, UR56 ;  /* 0x0000003800307c82 */ /* 0x000fe20008000000 */
[----:B------:R-:W-:Y:S01]  /*5570*/  UMOV UR49, UR57 ;  /* 0x0000003900317c82 */ /* 0x000fe20008000000 */
        /* <DEDUP_REMOVED lines=34> */
.L_x_14916:
[----:B------:R-:W1:Y:S01]  /*57a0*/  LDC R21, c[0x0][0x448] ;  /* 0x00011200ff157b82 */ /* 0x000e620000000800 */
[----:B------:R-:W-:Y:S01]  /*57b0*/  R2UR UR5, R204 ;  /* 0x00000000cc0572ca */ /* 0x000fe200000e0000 */
[----:B------:R-:W-:Y:S01]  /*57c0*/  ULDC UR10, c[0x0][0xad0] ;  /* 0x0002b400000a7ab9 */ /* 0x000fe20000000800 */
[----:B------:R-:W-:Y:S01]  /*57d0*/  UIMAD UR6, UR6, 0xc00, UR7 ;  /* 0x00000c00060678a4 */ /* 0x000fe2000f8e0207 */
        /* <DEDUP_REMOVED lines=10> */
[----:B------:R-:W-:-:S02]  /*5880*/  VIADD R219, R206, UR5 ;  /* 0x00000005cedb7c36 */ /* 0x000fc40008000000 */
        /* <DEDUP_REMOVED lines=9> */
[----:B-1----:R-:W-:Y:S01]  /*5920*/  ISETP.NE.AND P1, PT, R21, 0x1, PT ;  /* 0x000000011500780c */ /* 0x002fe20003f25270 */
        /* <DEDUP_REMOVED lines=12> */
[----:B------:R-:W1:Y:S01]  /*59f0*/  @P1 LDC R209, c[0x0][0x44c] ;  /* 0x00011300ffd11b82 */ /* 0x000e620000000800 */
[----:B------:R-:W-:Y:S01]  /*5a00*/  FMUL.FTZ R160, R160, UR10 ;  /* 0x0000000aa0a07c20 */ /* 0x000fe20008410000 */
[----:B------:R-:W-:Y:S01]  /*5a10*/  FMUL.FTZ R157, R157, UR10 ;  /* 0x0000000a9d9d7c20 */ /* 0x000fe20008410000 */
[----:B------:R-:W-:Y:S01]  /*5a20*/  FMUL.FTZ R165, R165, UR10 ;  /* 0x0000000aa5a57c20 */ /* 0x000fe20008410000 */
[----:B------:R-:W-:Y:S01]  /*5a30*/  FMUL.FTZ R169, R169, UR10 ;  /* 0x0000000aa9a97c20 */ /* 0x000fe20008410000 */
[----:B------:R-:W-:Y:S01]  /*5a40*/  FMUL.FTZ R168, R168, UR10 ;  /* 0x0000000aa8a87c20 */ /* 0x000fe20008410000 */
[----:B------:R-:W-:Y:S01]  /*5a50*/  MUFU.TANH R163, R163 ;  /* 0x000000a300a37308 */ /* 0x000fe20000002400 */
[----:B------:R-:W-:Y:S01]  /*5a60*/  FMUL.FTZ R215, R173, UR10 ;  /* 0x0000000aadd77c20 */ /* 0x000fe20008410000 */
[----:B------:R-:W2:Y:S01]  /*5a70*/  @P1 LDC R21, c[0x0][0x450] ;  /* 0x00011400ff151b82 */ /* 0x000ea20000000800 */
[----:B------:R-:W-:Y:S01]  /*5a80*/  FMUL.FTZ R216, R176, UR10 ;  /* 0x0000000ab0d87c20 */ /* 0x000fe20008410000 */
[----:B------:R-:W-:Y:S01]  /*5a90*/  FMUL.FTZ R218, R180, UR10 ;  /* 0x0000000ab4da7c20 */ /* 0x000fe20008410000 */
[----:B------:R-:W-:Y:S01]  /*5aa0*/  FMUL.FTZ R217, R177, UR10 ;  /* 0x0000000ab1d97c20 */ /* 0x000fe20008410000 */
[----:B------:R-:W-:Y:S01]  /*5ab0*/  FMUL.FTZ R220, R184, UR10 ;  /* 0x0000000ab8dc7c20 */ /* 0x000fe20008410000 */
[----:B------:R-:W-:Y:S01]  /*5ac0*/  FMUL.FTZ R221, R185, UR10 ;  /* 0x0000000ab9dd7c20 */ /* 0x000fe20008410000 */
[----:B------:R-:W-:Y:S01]  /*5ad0*/  MUFU.TANH R166, R166 ;  /* 0x000000a600a67308 */ /* 0x000fe20000002400 */
[----:B------:R-:W-:Y:S01]  /*5ae0*/  ULDC UR5, c[0x0][0xa80] ;  /* 0x0002a00000057ab9 */ /* 0x000fe20000000800 */
[----:B------:R-:W-:Y:S01]  /*5af0*/  FMUL.FTZ R188, R188, UR10 ;  /* 0x0000000abcbc7c20 */ /* 0x000fe20008410000 */
[----:B------:R-:W-:Y:S01]  /*5b00*/  FMUL.FTZ R189, R189, UR10 ;  /* 0x0000000abdbd7c20 */ /* 0x000fe20008410000 */
[----:B------:R-:W-:Y:S01]  /*5b10*/  FMUL.FTZ R192, R192, UR10 ;  /* 0x0000000ac0c07c20 */ /* 0x000fe20008410000 */
[----:B------:R-:W-:-:S03]  /*5b20*/  UMOV UR11, 0x40000040 ;  /* 0x40000040000b7882 */ /* 0x000fc60000000000 */
[----:B------:R-:W-:Y:S01]  /*5b30*/  MUFU.TANH R167, R167 ;  /* 0x000000a700a77308 */ /* 0x000fe20000002400 */
[----:B-1----:R-:W-:-:S07]  /*5b40*/  @P1 IMAD.HI.U32 R209, R219, R209, RZ ;  /* 0x000000d1dbd11227 */ /* 0x002fce00078e00ff */
[----:B------:R-:W-:Y:S01]  /*5b50*/  MUFU.TANH R170, R170 ;  /* 0x000000aa00aa7308 */ /* 0x000fe20000002400 */
[----:B--2---:R-:W-:Y:S01]  /*5b60*/  @P1 SHF.R.U32.HI R219, RZ, R21, R209 ;  /* 0x00000015ffdb1219 */ /* 0x004fe200000116d1 */
[----:B------:R-:W-:Y:S01]  /*5b70*/  FMUL.FTZ R21, R154, UR10 ;  /* 0x0000000a9a157c20 */ /* 0x000fe20008410000 */
[----:B------:R-:W-:Y:S02]  /*5b80*/  IMAD R154, R20, -0x60, RZ ;  /* 0xffffffa0149a7824 */ /* 0x000fe400078e02ff */
[----:B------:R-:W-:Y:S01]  /*5b90*/  FMUL.FTZ R209, R152, UR10 ;  /* 0x0000000a98d17c20 */ /* 0x000fe20008410000 */
[----:B------:R-:W-:Y:S01]  /*5ba0*/  FMUL.FTZ R152, R153, UR10 ;  /* 0x0000000a99987c20 */ /* 0x000fe20008410000 */
[----:B------:R-:W1:Y:S01]  /*5bb0*/  SHFL.IDX PT, R164, R219, 0x1, 0x1c1f ;  /* 0x003c1f00dba47f89 */ /* 0x000e6200000e0000 */
[----:B------:R-:W-:Y:S01]  /*5bc0*/  MUFU.TANH R171, R171 ;  /* 0x000000ab00ab7308 */ /* 0x000fe20000002400 */
[----:B------:R-:W-:Y:S02]  /*5bd0*/  IADD3 R154, -R22, 0x1, R154 ;  /* 0x00000001169a7810 */ /* 0x000fe40007ffe19a */
[----:B------:R2:W3:Y:S02]  /*5be0*/  SHFL.IDX PT, R153, R219, RZ, 0x1c1f ;  /* 0x001c1fffdb997589 */ /* 0x0004e400000e0000 */
[----:B------:R-:W-:-:S03]  /*5bf0*/  IADD3 R154, -R202, R154, R203 ;  /* 0x0000009aca9a7210 */ /* 0x000fc60007ffe1cb */
[----:B------:R-:W4:Y:S01]  /*5c00*/  MUFU.TANH R21, R21 ;  /* 0x0000001500157308 */ /* 0x000f220000002400 */
[----:B--2---:R-:W-:-:S07]  /*5c10*/  FMUL.FTZ R219, R181, UR10 ;  /* 0x0000000ab5db7c20 */ /* 0x004fce0008410000 */
[----:B------:R-:W2:Y:S01]  /*5c20*/  MUFU.TANH R152, R152 ;  /* 0x0000009800987308 */ /* 0x000ea20000002400 */
[----:B-1----:R-:W-:-:S07]  /*5c30*/  IMAD.IADD R164, R154, 0x1, R164 ;  /* 0x000000019aa47824 */ /* 0x002fce00078e02a4 */
[----:B------:R-:W1:Y:S01]  /*5c40*/  MUFU.TANH R210, R210 ;  /* 0x000000d200d27308 */ /* 0x000e620000002400 */
[----:B---3--:R-:W-:Y:S01]  /*5c50*/  IMAD.IADD R153, R154, 0x1, R153 ;  /* 0x000000019a997824 */ /* 0x008fe200078e0299 */
[----:B------:R-:W-:-:S04]  /*5c60*/  ISETP.GT.AND P6, PT, R164, RZ, PT ;  /* 0x000000ffa400720c */ /* 0x000fc80003fc4270 */
[----:B----4-:R-:W-:Y:S02]  /*5c70*/  FSEL R21, R21, -INF , P6 ;  /* 0xff80000015157808 */ /* 0x010fe40003000000 */
[----:B------:R-:W3:Y:S01]  /*5c80*/  MUFU.TANH R174, R174 ;  /* 0x000000ae00ae7308 */ /* 0x000ee20000002400 */
[C---:B------:R-:W-:Y:S02]  /*5c90*/  ISETP.GT.AND P6, PT, R164.reuse, 0x1, PT ;  /* 0x00000001a400780c */ /* 0x040fe40003fc4270 */
[----:B------:R-:W-:Y:S02]  /*5ca0*/  ISETP.GT.AND P2, PT, R153, 0x1, PT ;  /* 0x000000019900780c */ /* 0x000fe40003f44270 */
[----:B------:R-:W-:Y:S02]  /*5cb0*/  FSEL R155, R155, -INF , P6 ;  /* 0xff8000009b9b7808 */ /* 0x000fe40003000000 */
[----:B------:R-:W-:Y:S01]  /*5cc0*/  ISETP.GT.AND P6, PT, R164, 0x8, PT ;  /* 0x00000008a400780c */ /* 0x000fe20003fc4270 */
[----:B------:R-:W4:Y:S01]  /*5cd0*/  MUFU.TANH R175, R175 ;  /* 0x000000af00af7308 */ /* 0x000f220000002400 */
[----:B--2---:R-:W-:-:S02]  /*5ce0*/  FSEL R152, R152, -INF , P2 ;  /* 0xff80000098987808 */ /* 0x004fc40001000000 */
[----:B------:R-:W-:Y:S02]  /*5cf0*/  FSEL R158, R158, -INF , P6 ;  /* 0xff8000009e9e7808 */ /* 0x000fe40003000000 */
[C---:B------:R-:W-:Y:S02]  /*5d00*/  ISETP.GT.AND P6, PT, R164.reuse, 0x9, PT ;  /* 0x00000009a400780c */ /* 0x040fe40003fc4270 */
[----:B------:R-:W-:Y:S01]  /*5d10*/  ISETP.GT.AND P2, PT, R153, 0x18, PT ;  /* 0x000000189900780c */ /* 0x000fe20003f44270 */
[----:B------:R-:W2:Y:S01]  /*5d20*/  MUFU.TANH R178, R178 ;  /* 0x000000b200b27308 */ /* 0x000ea20000002400 */
[----:B------:R-:W-:Y:S02]  /*5d30*/  FSEL R159, R159, -INF , P6 ;  /* 0xff8000009f9f7808 */ /* 0x000fe40003000000 */
[----:B------:R-:W-:Y:S02]  /*5d40*/  ISETP.GT.AND P6, PT, R164, 0x10, PT ;  /* 0x00000010a400780c */ /* 0x000fe40003fc4270 */
[----:B-1----:R-:W-:-:S02]  /*5d50*/  FSEL R181, R210, -INF , P2 ;  /* 0xff800000d2b57808 */ /* 0x002fc40001000000 */
[----:B------:R-:W-:Y:S01]  /*5d60*/  FSEL R162, R162, -INF , P6 ;  /* 0xff800000a2a27808 */ /* 0x000fe20003000000 */
[----:B------:R-:W1:Y:S01]  /*5d70*/  MUFU.TANH R179, R179 ;  /* 0x000000b300b37308 */ /* 0x000e620000002400 */
[C---:B------:R-:W-:Y:S02]  /*5d80*/  ISETP.GT.AND P6, PT, R164.reuse, 0x11, PT ;  /* 0x00000011a400780c */ /* 0x040fe40003fc4270 */
[----:B------:R-:W-:Y:S02]  /*5d90*/  ISETP.GT.AND P3, PT, R153, RZ, PT ;  /* 0x000000ff9900720c */ /* 0x000fe40003f64270 */
[----:B------:R-:W-:Y:S02]  /*5da0*/  FSEL R163, R163, -INF , P6 ;  /* 0xff800000a3a37808 */ /* 0x000fe40003000000 */
[----:B------:R-:W-:Y:S01]  /*5db0*/  ISETP.GT.AND P6, PT, R164, 0x18, PT ;  /* 0x00000018a400780c */ /* 0x000fe20003fc4270 */
[----:B------:R-:W5:Y:S01]  /*5dc0*/  MUFU.TANH R182, R182 ;  /* 0x000000b600b67308 */ /* 0x000f620000002400 */
[----:B------:R-:W-:-:S02]  /*5dd0*/  ISETP.GT.AND P1, PT, R153, 0x8, PT ;  /* 0x000000089900780c */ /* 0x000fc40003f24270 */
[----:B------:R-:W-:Y:S02]  /*5de0*/  FSEL R166, R166, -INF , P6 ;  /* 0xff800000a6a67808 */ /* 0x000fe40003000000 */
[C---:B------:R-:W-:Y:S02]  /*5df0*/  ISETP.GT.AND P6, PT, R164.reuse, 0x19, PT ;  /* 0x00000019a400780c */ /* 0x040fe40003fc4270 */
[----:B------:R-:W-:Y:S01]  /*5e00*/  ISETP.GT.AND P4, PT, R153, 0x10, PT ;  /* 0x000000109900780c */ /* 0x000fe20003f84270 */
[----:B------:R-:W0:Y:S01]  /*5e10*/  MUFU.TANH R183, R183 ;  /* 0x000000b700b77308 */ /* 0x000e220000002400 */
[----:B------:R-:W-:Y:S02]  /*5e20*/  FSEL R167, R167, -INF , P6 ;  /* 0xff800000a7a77808 */ /* 0x000fe40003000000 */
[----:B------:R-:W-:Y:S02]  /*5e30*/  ISETP.GT.AND P6, PT, R164, 0x20, PT ;  /* 0x00000020a400780c */ /* 0x000fe40003fc4270 */
[----:B------:R-:W-:-:S02]  /*5e40*/  ISETP.GT.AND P5, PT, R153, 0x9, PT ;  /* 0x000000099900780c */ /* 0x000fc40003fa4270 */
[----:B------:R-:W-:Y:S01]  /*5e50*/  FSEL R170, R170, -INF , P6 ;  /* 0xff800000aaaa7808 */ /* 0x000fe20003000000 */
[----:B------:R-:W0:Y:S01]  /*5e60*/  MUFU.TANH R186, R186 ;  /* 0x000000ba00ba7308 */ /* 0x000e220000002400 */
[C---:B------:R-:W-:Y:S02]  /*5e70*/  ISETP.GT.AND P6, PT, R164.reuse, 0x21, PT ;  /* 0x00000021a400780c */ /* 0x040fe40003fc4270 */
[----:B------:R-:W-:Y:S02]  /*5e80*/  ISETP.GT.AND P2, PT, R153, 0x29, PT ;  /* 0x000000299900780c */ /* 0x000fe40003f44270 */
[----:B------:R-:W-:Y:S02]  /*5e90*/  FSEL R171, R171, -INF , P6 ;  /* 0xff800000abab7808 */ /* 0x000fe40003000000 */
[----:B------:R-:W-:Y:S01]  /*5ea0*/  ISETP.GT.AND P6, PT, R164, 0x28, PT ;  /* 0x00000028a400780c */ /* 0x000fe20003fc4270 */
[----:B------:R-:W0:Y:S03]  /*5eb0*/  MUFU.TANH R187, R187 ;  /* 0x000000bb00bb7308 */ /* 0x000e260000002400 */
[----:B---3--:R-:W-:-:S02]  /*5ec0*/  FSEL R210, R174, -INF , P6 ;  /* 0xff800000aed27808 */ /* 0x008fc40003000000 */
[----:B------:R-:W-:-:S03]  /*5ed0*/  ISETP.GT.AND P6, PT, R164, 0x29, PT ;  /* 0x00000029a400780c */ /* 0x000fc60003fc4270 */
[----:B------:R-:W3:Y:S01]  /*5ee0*/  MUFU.TANH R190, R190 ;  /* 0x000000be00be7308 */ /* 0x000ee20000002400 */
[----:B----4-:R-:W-:Y:S02]  /*5ef0*/  FSEL R175, R175, -INF , P6 ;  /* 0xff800000afaf7808 */ /* 0x010fe40003000000 */
[----:B------:R-:W-:-:S04]  /*5f00*/  ISETP.GT.AND P6, PT, R164, 0x30, PT ;  /* 0x00000030a400780c */ /* 0x000fc80003fc4270 */
[----:B--2---:R-:W-:Y:S01]  /*5f10*/  FSEL R178, R178, -INF , P6 ;  /* 0xff800000b2b27808 */ /* 0x004fe20003000000 */
[----:B------:R-:W2:Y:S01]  /*5f20*/  MUFU.TANH R191, R191 ;  /* 0x000000bf00bf7308 */ /* 0x000ea20000002400 */
[----:B------:R-:W-:-:S04]  /*5f30*/  ISETP.GT.AND P6, PT, R164, 0x31, PT ;  /* 0x00000031a400780c */ /* 0x000fc80003fc4270 */
[----:B-1----:R-:W-:Y:S02]  /*5f40*/  FSEL R179, R179, -INF , P6 ;  /* 0xff800000b3b37808 */ /* 0x002fe40003000000 */
[----:B------:R-:W-:Y:S01]  /*5f50*/  ISETP.GT.AND P6, PT, R164, 0x38, PT ;  /* 0x00000038a400780c */ /* 0x000fe20003fc4270 */
[----:B------:R-:W1:Y:S03]  /*5f60*/  MUFU.TANH R194, R194 ;  /* 0x000000c200c27308 */ /* 0x000e660000002400 */
[----:B-----5:R-:W-:Y:S02]  /*5f70*/  FSEL R182, R182, -INF , P6 ;  /* 0xff800000b6b67808 */ /* 0x020fe40003000000 */
[----:B------:R-:W-:-:S03]  /*5f80*/  ISETP.GT.AND P6, PT, R164, 0x39, PT ;  /* 0x00000039a400780c */ /* 0x000fc60003fc4270 */
[----:B------:R-:W4:Y:S01]  /*5f90*/  MUFU.TANH R195, R195 ;  /* 0x000000c300c37308 */ /* 0x000f220000002400 */
[----:B0-----:R-:W-:Y:S02]  /*5fa0*/  FSEL R183, R183, -INF , P6 ;  /* 0xff800000b7b77808 */ /* 0x001fe40003000000 */
[----:B------:R-:W-:-:S04]  /*5fb0*/  ISETP.GT.AND P6, PT, R164, 0x40, PT ;  /* 0x00000040a400780c */ /* 0x000fc80003fc4270 */
[----:B------:R-:W-:Y:S01]  /*5fc0*/  FSEL R186, R186, -INF , P6 ;  /* 0xff800000baba7808 */ /* 0x000fe20003000000 */
[----:B------:R-:W-:Y:S01]  /*5fd0*/  MUFU.TANH R198, R198 ;  /* 0x000000c600c67308 */ /* 0x000fe20000002400 */
[----:B------:R-:W-:-:S04]  /*5fe0*/  ISETP.GT.AND P6, PT, R164, 0x41, PT ;  /* 0x00000041a400780c */ /* 0x000fc80003fc4270 */
[----:B------:R-:W-:Y:S02]  /*5ff0*/  FSEL R187, R187, -INF , P6 ;  /* 0xff800000bbbb7808 */ /* 0x000fe40003000000 */
[----:B------:R-:W-:Y:S01]  /*6000*/  ISETP.GT.AND P6, PT, R164, 0x48, PT ;  /* 0x00000048a400780c */ /* 0x000fe20003fc4270 */
[----:B------:R-:W-:Y:S03]  /*6010*/  MUFU.TANH R199, R199 ;  /* 0x000000c700c77308 */ /* 0x000fe60000002400 */
[----:B---3--:R-:W-:Y:S02]  /*6020*/  FSEL R190, R190, -INF , P6 ;  /* 0xff800000bebe7808 */ /* 0x008fe40003000000 */
[----:B------:R-:W-:-:S03]  /*6030*/  ISETP.GT.AND P6, PT, R164, 0x49, PT ;  /* 0x00000049a400780c */ /* 0x000fc60003fc4270 */
[----:B------:R-:W0:Y:S01]  /*6040*/  MUFU.TANH R209, R209 ;  /* 0x000000d100d17308 */ /* 0x000e220000002400 */
[----:B--2---:R-:W-:Y:S02]  /*6050*/  FSEL R191, R191, -INF , P6 ;  /* 0xff800000bfbf7808 */ /* 0x004fe40003000000 */
[----:B------:R-:W-:-:S04]  /*6060*/  ISETP.GT.AND P6, PT, R164, 0x50, PT ;  /* 0x00000050a400780c */ /* 0x000fc80003fc4270 */
[----:B-1----:R-:W-:Y:S01]  /*6070*/  FSEL R194, R194, -INF , P6 ;  /* 0xff800000c2c27808 */ /* 0x002fe20003000000 */
[----:B------:R-:W1:Y:S01]  /*6080*/  MUFU.TANH R161, R161 ;  /* 0x000000a100a17308 */ /* 0x000e620000002400 */
[----:B------:R-:W-:-:S04]  /*6090*/  ISETP.GT.AND P6, PT, R164, 0x51, PT ;  /* 0x00000051a400780c */ /* 0x000fc80003fc4270 */
[----:B----4-:R-:W-:Y:S02]  /*60a0*/  FSEL R195, R195, -INF , P6 ;  /* 0xff800000c3c37808 */ /* 0x010fe40003000000 */
[----:B------:R-:W-:Y:S01]  /*60b0*/  ISETP.GT.AND P6, PT, R164, 0x58, PT ;  /* 0x00000058a400780c */ /* 0x000fe20003fc4270 */
[----:B------:R-:W2:Y:S01]  /*60c0*/  MUFU.TANH R211, R211 ;  /* 0x000000d300d37308 */ /* 0x000ea20000002400 */
[----:B0-----:R-:W-:Y:S02]  /*60d0*/  FSEL R154, R209, -INF , P3 ;  /* 0xff800000d19a7808 */ /* 0x001fe40001800000 */
[----:B------:R-:W-:Y:S02]  /*60e0*/  FSEL R198, R198, -INF , P6 ;  /* 0xff800000c6c67808 */ /* 0x000fe40003000000 */
[----:B------:R-:W-:Y:S02]  /*60f0*/  ISETP.GT.AND P6, PT, R164, 0x59, PT ;  /* 0x00000059a400780c */ /* 0x000fe40003fc4270 */
[----:B------:R-:W-:Y:S01]  /*6100*/  FMNMX.FTZ R164, R21, R208, !PT ;  /* 0x000000d015a47209 */ /* 0x000fe20007810000 */
[----:B------:R-:W0:Y:S01]  /*6110*/  MUFU.TANH R156, R156 ;  /* 0x0000009c009c7308 */ /* 0x000e220000002400 */
[----:B------:R-:W-:-:S02]  /*6120*/  FSEL R199, R199, -INF , P6 ;  /* 0xff800000c7c77808 */ /* 0x000fc40003000000 */
[----:B------:R-:W-:Y:S02]  /*6130*/  FMNMX.FTZ R164, R155, R164, !PT ;  /* 0x000000a49ba47209 */ /* 0x000fe40007810000 */
[----:B------:R-:W-:Y:S02]  /*6140*/  ISETP.GT.AND P3, PT, R153, 0x11, PT ;  /* 0x000000119900780c */ /* 0x000fe40003f64270 */
[----:B------:R-:W-:Y:S01]  /*6150*/  FMNMX.FTZ R164, R158, R164, !PT ;  /* 0x000000a49ea47209 */ /* 0x000fe20007810000 */
[----:B------:R-:W3:Y:S01]  /*6160*/  MUFU.TANH R160, R160 ;  /* 0x000000a000a07308 */ /* 0x000ee20000002400 */
[----:B-1----:R-:W-:Y:S02]  /*6170*/  FSEL R180, R161, -INF , P3 ;  /* 0xff800000a1b47808 */ /* 0x002fe40001800000 */
[----:B------:R-:W-:Y:S02]  /*6180*/  FMNMX.FTZ R164, R159, R164, !PT ;  /* 0x000000a49fa47209 */ /* 0x000fe40007810000 */
[----:B------:R-:W-:-:S02]  /*6190*/  ISETP.GT.AND P3, PT, R153, 0x28, PT ;  /* 0x000000289900780c */ /* 0x000fc40003f64270 */
[----:B------:R-:W-:Y:S01]  /*61a0*/  FMNMX.FTZ R164, R162, R164, !PT ;  /* 0x000000a4a2a47209 */ /* 0x000fe20007810000 */
[----:B------:R-:W1:Y:S01]  /*61b0*/  MUFU.TANH R157, R157 ;  /* 0x0000009d009d7308 */ /* 0x000e620000002400 */
[----:B--2---:R-:W-:Y:S02]  /*61c0*/  FSEL R176, R211, -INF , P3 ;  /* 0xff800000d3b07808 */ /* 0x004fe40001800000 */
[----:B------:R-:W-:Y:S02]  /*61d0*/  FMNMX.FTZ R164, R163, R164, !PT ;  /* 0x000000a4a3a47209 */ /* 0x000fe40007810000 */
[----:B0-----:R-:W-:Y:S02]  /*61e0*/  FSEL R209, R156, -INF , P1 ;  /* 0xff8000009cd17808 */ /* 0x001fe40000800000 */
[----:B------:R-:W-:Y:S01]  /*61f0*/  FMNMX.FTZ R164, R166, R164, !PT ;  /* 0x000000a4a6a47209 */ /* 0x000fe20007810000 */
[----:B------:R-:W0:Y:S01]  /*6200*/  MUFU.TANH R165, R165 ;  /* 0x000000a500a57308 */ /* 0x000e220000002400 */
[----:B------:R-:W-:-:S02]  /*6210*/  ISETP.GT.AND P1, PT, R153, 0x19, PT ;  /* 0x000000199900780c */ /* 0x000fc40003f24270 */
[----:B------:R-:W-:Y:S02]  /*6220*/  FMNMX.FTZ R164, R167, R164, !PT ;  /* 0x000000a4a7a47209 */ /* 0x000fe40007810000 */
[----:B---3--:R-:W-:Y:S02]  /*6230*/  FSEL R177, R160, -INF , P4 ;  /* 0xff800000a0b17808 */ /* 0x008fe40002000000 */
[----:B------:R-:W-:Y:S01]  /*6240*/  FMNMX.FTZ R164, R170, R164, !PT ;  /* 0x000000a4aaa47209 */ /* 0x000fe20007810000 */
[----:B------:R-:W2:Y:S01]  /*6250*/  MUFU.TANH R169, R169 ;  /* 0x000000a900a97308 */ /* 0x000ea20000002400 */
[----:B-1----:R-:W-:Y:S02]  /*6260*/  FSEL R185, R157, -INF , P5 ;  /* 0xff8000009db97808 */ /* 0x002fe40002800000 */
[----:B------:R-:W-:Y:S02]  /*6270*/  FMNMX.FTZ R164, R171, R164, !PT ;  /* 0x000000a4aba47209 */ /* 0x000fe40007810000 */
[----:B------:R-:W-:-:S02]  /*6280*/  ISETP.GT.AND P4, PT, R153, 0x21, PT ;  /* 0x000000219900780c */ /* 0x000fc40003f84270 */
[----:B------:R-:W-:Y:S01]  /*6290*/  FMNMX.FTZ R164, R210, R164, !PT ;  /* 0x000000a4d2a47209 */ /* 0x000fe20007810000 */
[----:B------:R-:W1:Y:S01]  /*62a0*/  MUFU.TANH R168, R168 ;  /* 0x000000a800a87308 */ /* 0x000e620000002400 */
[----:B0-----:R-:W-:Y:S02]  /*62b0*/  FSEL R184, R165, -INF , P1 ;  /* 0xff800000a5b87808 */ /* 0x001fe40000800000 */
[----:B------:R-:W-:Y:S02]  /*62c0*/  FMNMX.FTZ R164, R175, R164, !PT ;  /* 0x000000a4afa47209 */ /* 0x000fe40007810000 */
[C---:B------:R-:W-:Y:S02]  /*62d0*/  ISETP.GT.AND P5, PT, R153.reuse, 0x20, PT ;  /* 0x000000209900780c */ /* 0x040fe40003fa4270 */
[----:B------:R-:W-:Y:S01]  /*62e0*/  FMNMX.FTZ R164, R178, R164, !PT ;  /* 0x000000a4b2a47209 */ /* 0x000fe20007810000 */
[----:B------:R-:W0:Y:S01]  /*62f0*/  MUFU.TANH R215, R215 ;  /* 0x000000d700d77308 */ /* 0x000e220000002400 */
[----:B------:R-:W-:-:S02]  /*6300*/  ISETP.GT.AND P1, PT, R153, 0x30, PT ;  /* 0x000000309900780c */ /* 0x000fc40003f24270 */
[----:B------:R-:W-:Y:S02]  /*6310*/  FMNMX.FTZ R164, R179, R164, !PT ;  /* 0x000000a4b3a47209 */ /* 0x000fe40007810000 */
[----:B--2---:R-:W-:Y:S02]  /*6320*/  FSEL R173, R169, -INF , P4 ;  /* 0xff800000a9ad7808 */ /* 0x004fe40002000000 */
        /* <DEDUP_REMOVED lines=8> */
[----:B------:R-:W-:Y:S01]  /*63b0*/  FMNMX.FTZ R164, R187, R164, !PT ;  /* 0x000000a4bba47209 */ /* 0x000fe20007810000 */
[----:B------:R-:W0:Y:S01]  /*63c0*/  S2R R215, SR_TID.X ;  /* 0x0000000000d77919 */ /* 0x000e220000002100 */
[----:B------:R-:W-:Y:S02]  /*63d0*/  ISETP.GT.AND P4, PT, R153, 0x38, PT ;  /* 0x000000389900780c */ /* 0x000fe40003f84270 */
[----:B------:R-:W-:Y:S01]  /*63e0*/  FMNMX.FTZ R164, R190, R164, !PT ;  /* 0x000000a4bea47209 */ /* 0x000fe20007810000 */
[----:B------:R-:W3:Y:S01]  /*63f0*/  MUFU.TANH R218, R218 ;  /* 0x000000da00da7308 */ /* 0x000ee20000002400 */
[----:B--2---:R-:W-:-:S02]  /*6400*/  FSEL R161, R216, -INF , P1 ;  /* 0xff800000d8a17808 */ /* 0x004fc40000800000 */
[----:B------:R-:W-:Y:S02]  /*6410*/  FMNMX.FTZ R164, R191, R164, !PT ;  /* 0x000000a4bfa47209 */ /* 0x000fe40007810000 */
[C---:B------:R-:W-:Y:S02]  /*6420*/  ISETP.GT.AND P3, PT, R153.reuse, 0x39, PT ;  /* 0x000000399900780c */ /* 0x040fe40003f64270 */
[----:B------:R-:W-:Y:S01]  /*6430*/  FMNMX.FTZ R164, R194, R164, !PT ;  /* 0x000000a4c2a47209 */ /* 0x000fe20007810000 */
[----:B------:R-:W2:Y:S01]  /*6440*/  MUFU.TANH R219, R219 ;  /* 0x000000db00db7308 */ /* 0x000ea20000002400 */
[----:B------:R-:W-:Y:S02]  /*6450*/  ISETP.GT.AND P2, PT, R153, 0x40, PT ;  /* 0x000000409900780c */ /* 0x000fe40003f44270 */
[----:B------:R-:W-:Y:S02]  /*6460*/  FMNMX.FTZ R164, R195, R164, !PT ;  /* 0x000000a4c3a47209 */ /* 0x000fe40007810000 */
[----:B------:R-:W-:-:S02]  /*6470*/  ISETP.GT.AND P1, PT, R153, 0x41, PT ;  /* 0x000000419900780c */ /* 0x000fc40003f24270 */
[----:B------:R-:W-:Y:S01]  /*6480*/  FMNMX.FTZ R164, R198, R164, !PT ;  /* 0x000000a4c6a47209 */ /* 0x000fe20007810000 */
[----:B------:R-:W4:Y:S01]  /*6490*/  MUFU.TANH R220, R220 ;  /* 0x000000dc00dc7308 */ /* 0x000f220000002400 */
[----:B-1----:R-:W-:Y:S02]  /*64a0*/  FSEL R168, R217, -INF , P5 ;  /* 0xff800000d9a87808 */ /* 0x002fe40002800000 */
[----:B------:R-:W-:Y:S02]  /*64b0*/  FMNMX.FTZ R164, R199, R164, !PT ;  /* 0x000000a4c7a47209 */ /* 0x000fe40007810000 */
[----:B---3--:R-:W-:Y:S02]  /*64c0*/  FSEL R160, R218, -INF , P4 ;  /* 0xff800000daa07808 */ /* 0x008fe40002000000 */
[----:B------:R-:W-:Y:S01]  /*64d0*/  ISETP.GT.AND P5, PT, R153, 0x49, PT ;  /* 0x000000499900780c */ /* 0x000fe20003fa4270 */
[----:B------:R-:W1:Y:S01]  /*64e0*/  SHFL.BFLY PT, R174, R164, 0x2, 0x1f ;  /* 0x0c401f00a4ae7f89 */ /* 0x000e6200000e0000 */
[----:B------:R-:W3:Y:S01]  /*64f0*/  MUFU.TANH R221, R221 ;  /* 0x000000dd00dd7308 */ /* 0x000ee20000002400 */
[----:B--2---:R-:W-:-:S02]  /*6500*/  FSEL R165, R219, -INF , P3 ;  /* 0xff800000dba57808 */ /* 0x004fc40001800000 */
[C---:B------:R-:W-:Y:S02]  /*6510*/  ISETP.GT.AND P4, PT, R153.reuse, 0x50, PT ;  /* 0x000000509900780c */ /* 0x040fe40003f84270 */
[C---:B------:R-:W-:Y:S02]  /*6520*/  ISETP.GT.AND P3, PT, R153.reuse, 0x51, PT ;  /* 0x000000519900780c */ /* 0x040fe40003f64270 */
[----:B0-----:R-:W-:Y:S01]  /*6530*/  SHF.R.U32.HI R215, RZ, 0x7, R215 ;  /* 0x00000007ffd77819 */ /* 0x001fe200000116d7 */
[----:B------:R-:W0:Y:S01]  /*6540*/  MUFU.TANH R192, R192 ;  /* 0x000000c000c07308 */ /* 0x000e220000002400 */
[----:B----4-:R-:W-:Y:S02]  /*6550*/  FSEL R157, R220, -INF , P2 ;  /* 0xff800000dc9d7808 */ /* 0x010fe40001000000 */
[----:B------:R-:W-:Y:S02]  /*6560*/  ISETP.GT.AND P2, PT, R153, 0x58, PT ;  /* 0x000000589900780c */ /* 0x000fe40003f44270 */
[----:B---3--:R-:W-:-:S02]  /*6570*/  FSEL R156, R221, -INF , P1 ;  /* 0xff800000dd9c7808 */ /* 0x008fc40000800000 */
[----:B------:R-:W-:Y:S02]  /*6580*/  ISETP.GT.AND P1, PT, R153, 0x59, PT ;  /* 0x000000599900780c */ /* 0x000fe40003f24270 */
[----:B-1----:R-:W-:Y:S02]  /*6590*/  FMNMX.FTZ R164, R164, R174, !PT ;  /* 0x000000aea4a47209 */ /* 0x002fe40007810000 */
[----:B0-----:R-:W-:-:S03]  /*65a0*/  FSEL R192, R192, -INF , P4 ;  /* 0xff800000c0c07808 */ /* 0x001fc60002000000 */
[----:B------:R-:W0:Y:S02]  /*65b0*/  SHFL.BFLY PT, R174, R164, 0x1, 0x1f ;  /* 0x0c201f00a4ae7f89 */ /* 0x000e2400000e0000 */
[----:B0-----:R-:W-:-:S04]  /*65c0*/  FMNMX.FTZ R164, R164, R174, !PT ;  /* 0x000000aea4a47209 */ /* 0x001fc80007810000 */
        /* <DEDUP_REMOVED lines=8> */
[----:B------:R-:W-:Y:S01]  /*6650*/  FMUL.FTZ R208, R208, UR5 ;  /* 0x00000005d0d07c20 */ /* 0x000fe20008410000 */
        /* <DEDUP_REMOVED lines=23> */
[----:B------:R-:W0:Y:S08]  /*67d0*/  MUFU.EX2 R211, R208 ;  /* 0x000000d000d37308 */ /* 0x000e300000000800 */
[----:B------:R-:W1:Y:S08]  /*67e0*/  MUFU.EX2 R153, R155 ;  /* 0x0000009b00997308 */ /* 0x000e700000000800 */
[----:B------:R2:W3:Y:S01]  /*67f0*/  MUFU.TANH R174, R188 ;  /* 0x000000bc00ae7308 */ /* 0x0004e20000002400 */
[----:B0-----:R-:W-:Y:S01]  /*6800*/  FFMA.FTZ R3, R211, R3, R21 ;  /* 0x00000003d3037223 */ /* 0x001fe20000010015 */
[-C--:B------:R-:W-:Y:S01]  /*6810*/  FMUL.FTZ R26, R26, R211.reuse ;  /* 0x000000d31a1a7220 */ /* 0x080fe20000410000 */
[-C--:B------:R-:W-:Y:S01]  /*6820*/  FMUL.FTZ R27, R27, R211.reuse ;  /* 0x000000d31b1b7220 */ /* 0x080fe20000410000 */
[-C--:B------:R-:W-:Y:S01]  /*6830*/  FMUL.FTZ R30, R30, R211.reuse ;  /* 0x000000d31e1e7220 */ /* 0x080fe20000410000 */
[-C--:B------:R-:W-:Y:S01]  /*6840*/  FMUL.FTZ R31, R31, R211.reuse ;  /* 0x000000d31f1f7220 */ /* 0x080fe20000410000 */
[-C--:B------:R-:W-:Y:S01]  /*6850*/  FMUL.FTZ R34, R34, R211.reuse ;  /* 0x000000d322227220 */ /* 0x080fe20000410000 */
[-C--:B------:R-:W-:Y:S01]  /*6860*/  FMUL.FTZ R35, R35, R211.reuse ;  /* 0x000000d323237220 */ /* 0x080fe20000410000 */
[----:B------:R-:W-:Y:S01]  /*6870*/  FMUL.FTZ R38, R38, R211 ;  /* 0x000000d326267220 */ /* 0x000fe20000410000 */
[C---:B-1----:R-:W-:Y:S01]  /*6880*/  FADD.FTZ R3, R153.reuse, R3 ;  /* 0x0000000399037221 */ /* 0x042fe20000010000 */
[----:B------:R-:W-:Y:S01]  /*6890*/  F2FP.BF16.F32.PACK_AB R153, R153, R21 ;  /* 0x000000159999723e */ /* 0x000fe200000010ff */
[----:B--2---:R-:W-:Y:S01]  /*68a0*/  FMUL.FTZ R188, R196, UR10 ;  /* 0x0000000ac4bc7c20 */ /* 0x004fe20008410000 */
[----:B------:R-:W-:Y:S01]  /*68b0*/  FMNMX.FTZ R21, R154, R207, !PT ;  /* 0x000000cf9a157209 */ /* 0x000fe20007810000 */
[----:B------:R-:W-:Y:S01]  /*68c0*/  MUFU.EX2 R196, R158 ;  /* 0x0000009e00c47308 */ /* 0x000fe20000000800 */
[-C--:B------:R-:W-:Y:S01]  /*68d0*/  FMUL.FTZ R39, R39, R211.reuse ;  /* 0x000000d327277220 */ /* 0x080fe20000410000 */
[----:B------:R-:W-:Y:S01]  /*68e0*/  FMUL.FTZ R42, R42, R211 ;  /* 0x000000d32a2a7220 */ /* 0x000fe20000410000 */
[----:B------:R-:W-:Y:S01]  /*68f0*/  FMNMX.FTZ R21, R152, R21, !PT ;  /* 0x0000001598157209 */ /* 0x000fe20007810000 */
[-C--:B------:R-:W-:Y:S01]  /*6900*/  FMUL.FTZ R43, R43, R211.reuse ;  /* 0x000000d32b2b7220 */ /* 0x080fe20000410000 */
[----:B---3--:R-:W-:Y:S01]  /*6910*/  FSEL R174, R174, -INF , P6 ;  /* 0xff800000aeae7808 */ /* 0x008fe20003000000 */
[----:B------:R-:W-:Y:S01]  /*6920*/  FMUL.FTZ R46, R46, R211 ;  /* 0x000000d32e2e7220 */ /* 0x000fe20000410000 */
[----:B------:R-:W-:Y:S01]  /*6930*/  FMNMX.FTZ R21, R209, R21, !PT ;  /* 0x00000015d1157209 */ /* 0x000fe20007810000 */
[----:B------:R-:W0:Y:S01]  /*6940*/  MUFU.TANH R188, R188 ;  /* 0x000000bc00bc7308 */ /* 0x000e220000002400 */
[-C--:B------:R-:W-:Y:S01]  /*6950*/  FMUL.FTZ R47, R47, R211.reuse ;  /* 0x000000d32f2f7220 */ /* 0x080fe20000410000 */
[----:B------:R-:W-:Y:S01]  /*6960*/  FMUL.FTZ R50, R50, R211 ;  /* 0x000000d332327220 */ /* 0x000fe20000410000 */
[----:B------:R-:W-:Y:S01]  /*6970*/  FMNMX.FTZ R21, R185, R21, !PT ;  /* 0x00000015b9157209 */ /* 0x000fe20007810000 */
[-C--:B------:R-:W-:Y:S01]  /*6980*/  FMUL.FTZ R51, R51, R211.reuse ;  /* 0x000000d333337220 */ /* 0x080fe20000410000 */
        /* <DEDUP_REMOVED lines=12> */
[----:B0-----:R-:W-:Y:S01]  /*6a50*/  FSEL R188, R188, -INF , P2 ;  /* 0xff800000bcbc7808 */ /* 0x001fe20001000000 */
        /* <DEDUP_REMOVED lines=11> */
[----:B------:R0:W1:Y:S01]  /*6b10*/  MUFU.TANH R21, R189 ;  /* 0x000000bd00157308 */ /* 0x0000620000002400 */
[----:B------:R-:W-:Y:S01]  /*6b20*/  FMUL.FTZ R87, R87, R211 ;  /* 0x000000d357577220 */ /* 0x000fe20000410000 */
[----:B------:R-:W-:Y:S01]  /*6b30*/  FMNMX.FTZ R155, R176, R155, !PT ;  /* 0x0000009bb09b7209 */ /* 0x000fe20007810000 */
[-C--:B------:R-:W-:Y:S01]  /*6b40*/  FMUL.FTZ R90, R90, R211.reuse ;  /* 0x000000d35a5a7220 */ /* 0x080fe20000410000 */
[-C--:B------:R-:W-:Y:S01]  /*6b50*/  FMUL.FTZ R91, R91, R211.reuse ;  /* 0x000000d35b5b7220 */ /* 0x080fe20000410000 */
[----:B------:R-:W-:Y:S01]  /*6b60*/  FMUL.FTZ R94, R94, R211 ;  /* 0x000000d35e5e7220 */ /* 0x000fe20000410000 */
[----:B------:R-:W-:Y:S01]  /*6b70*/  FMNMX.FTZ R155, R169, R155, !PT ;  /* 0x0000009ba99b7209 */ /* 0x000fe20007810000 */
[-C--:B------:R-:W-:Y:S01]  /*6b80*/  FMUL.FTZ R95, R95, R211.reuse ;  /* 0x000000d35f5f7220 */ /* 0x080fe20000410000 */
[----:B------:R-:W-:Y:S01]  /*6b90*/  FMUL.FTZ R98, R98, R211 ;  /* 0x000000d362627220 */ /* 0x000fe20000410000 */
[----:B0-----:R-:W-:Y:S01]  /*6ba0*/  FMUL.FTZ R189, R193, UR10 ;  /* 0x0000000ac1bd7c20 */ /* 0x001fe20008410000 */
[----:B------:R-:W-:Y:S01]  /*6bb0*/  FMNMX.FTZ R155, R161, R155, !PT ;  /* 0x0000009ba19b7209 */ /* 0x000fe20007810000 */
[----:B------:R-:W-:Y:S01]  /*6bc0*/  FMUL.FTZ R193, R197, UR10 ;  /* 0x0000000ac5c17c20 */ /* 0x000fe20008410000 */
[----:B------:R-:W-:Y:S01]  /*6bd0*/  UIADD3 UR10, UR4, 0x32440, URZ ;  /* 0x00032440040a7890 */ /* 0x000fe2000fffe03f */
[----:B------:R-:W-:Y:S01]  /*6be0*/  FMUL.FTZ R99, R99, R211 ;  /* 0x000000d363637220 */ /* 0x000fe20000410000 */
[----:B------:R-:W-:Y:S01]  /*6bf0*/  FMNMX.FTZ R155, R168, R155, !PT ;  /* 0x0000009ba89b7209 */ /* 0x000fe20007810000 */
[----:B------:R-:W0:Y:S01]  /*6c00*/  MUFU.TANH R189, R189 ;  /* 0x000000bd00bd7308 */ /* 0x000e220000002400 */
[----:B------:R-:W-:Y:S01]  /*6c10*/  UPRMT UR10, UR55, 0x654, UR10 ;  /* 0x00000654370a7896 */ /* 0x000fe2000800000a */
        /* <DEDUP_REMOVED lines=24> */
[----:B-1----:R-:W-:Y:S01]  /*6da0*/  FSEL R193, R193, -INF , P1 ;  /* 0xff800000c1c17808 */ /* 0x002fe20000800000 */
        /* <DEDUP_REMOVED lines=14> */
[----:B------:R-:W-:Y:S01]  /*6e90*/  FMUL.FTZ R151, R151, R211 ;  /* 0x000000d397977220 */ /* 0x000fe20000410000 */
[----:B------:R-:W-:Y:S01]  /*6ea0*/  SYNCS.ARRIVE.TRANS64.RED.A1T0 RZ, [UR10], RZ ;  /* 0x000000ffffff79a7 */ /* 0x000fe2000810040a */
[----:B------:R-:W0:Y:S01]  /*6eb0*/  MUFU.EX2 R159, R159 ;  /* 0x0000009f009f7308 */ /* 0x000e220000000800 */
[----:B------:R-:W-:Y:S01]  /*6ec0*/  UMOV UR10, UR6 ;  /* 0x00000006000a7c82 */ /* 0x000fe20008000000 */
[----:B------:R-:W1:Y:S01]  /*6ed0*/  SHFL.BFLY PT, R155, R21, 0x2, 0x1f ;  /* 0x0c401f00159b7f89 */ /* 0x000e6200000e0000 */
[----:B------:R-:W-:-:S05]  /*6ee0*/  FADD.FTZ R3, R196, R3 ;  /* 0x00000003c4037221 */ /* 0x000fca0000010000 */
[----:B------:R-:W2:Y:S08]  /*6ef0*/  MUFU.EX2 R162, R162 ;  /* 0x000000a200a27308 */ /* 0x000eb00000000800 */
[----:B------:R-:W3:Y:S01]  /*6f00*/  MUFU.EX2 R163, R163 ;  /* 0x000000a300a37308 */ /* 0x000ee20000000800 */
[----:B0-----:R-:W-:-:S07]  /*6f10*/  FADD.FTZ R3, R159, R3 ;  /* 0x000000039f037221 */ /* 0x001fce0000010000 */
[----:B------:R-:W0:Y:S01]  /*6f20*/  MUFU.EX2 R166, R166 ;  /* 0x000000a600a67308 */ /* 0x000e220000000800 */
[----:B--2---:R-:W-:Y:S01]  /*6f30*/  FADD.FTZ R3, R162, R3 ;  /* 0x00000003a2037221 */ /* 0x004fe20000010000 */
[----:B-1----:R-:W-:-:S05]  /*6f40*/  FMNMX.FTZ R21, R21, R155, !PT ;  /* 0x0000009b15157209 */ /* 0x002fca0007810000 */
[----:B------:R-:W1:Y:S01]  /*6f50*/  SHFL.BFLY PT, R155, R21, 0x1, 0x1f ;  /* 0x0c201f00159b7f89 */ /* 0x000e6200000e0000 */
[----:B------:R-:W2:Y:S01]  /*6f60*/  MUFU.EX2 R167, R167 ;  /* 0x000000a700a77308 */ /* 0x000ea20000000800 */
[----:B---3--:R-:W-:-:S07]  /*6f70*/  FADD.FTZ R3, R163, R3 ;  /* 0x00000003a3037221 */ /* 0x008fce0000010000 */
[----:B------:R-:W3:Y:S01]  /*6f80*/  MUFU.EX2 R170, R170 ;  /* 0x000000aa00aa7308 */ /* 0x000ee20000000800 */
[----:B0-----:R-:W-:-:S07]  /*6f90*/  FADD.FTZ R3, R166, R3 ;  /* 0x00000003a6037221 */ /* 0x001fce0000010000 */
[----:B------:R-:W0:Y:S01]  /*6fa0*/  MUFU.EX2 R171, R171 ;  /* 0x000000ab00ab7308 */ /* 0x000e220000000800 */
[----:B--2---:R-:W-:Y:S01]  /*6fb0*/  FADD.FTZ R3, R167, R3 ;  /* 0x00000003a7037221 */ /* 0x004fe20000010000 */
[----:B-1----:R-:W-:-:S06]  /*6fc0*/  FMNMX.FTZ R21, R21, R155, !PT ;  /* 0x0000009b15157209 */ /* 0x002fcc0007810000 */
[----:B------:R-:W-:Y:S01]  /*6fd0*/  MUFU.EX2 R210, R210 ;  /* 0x000000d200d27308 */ /* 0x000fe20000000800 */
[----:B---3--:R-:W-:Y:S01]  /*6fe0*/  FADD.FTZ R3, R170, R3 ;  /* 0x00000003aa037221 */ /* 0x008fe20000010000 */
[C---:B------:R-:W-:Y:S01]  /*6ff0*/  FSETP.NEU.FTZ.AND P1, PT, R21.reuse, -INF , PT ;  /* 0xff8000001500780b */ /* 0x040fe20003f3d000 */
[----:B------:R-:W-:-:S03]  /*7000*/  FMUL.FTZ R158, R21, UR5 ;  /* 0x00000005159e7c20 */ /* 0x000fc60008410000 */
[----:B------:R-:W-:Y:S02]  /*7010*/  FSEL R155, R21, RZ, P1 ;  /* 0x000000ff159b7208 */ /* 0x000fe40000800000 */
[----:B------:R-:W-:Y:S01]  /*7020*/  MUFU.EX2 R175, R175 ;  /* 0x000000af00af7308 */ /* 0x000fe20000000800 */
[----:B------:R-:W-:Y:S01]  /*7030*/  FSEL R158, R158, RZ, P1 ;  /* 0x000000ff9e9e7208 */ /* 0x000fe20000800000 */
[----:B0-----:R-:W-:Y:S01]  /*7040*/  FADD.FTZ R3, R171, R3 ;  /* 0x00000003ab037221 */ /* 0x001fe20000010000 */
[----:B------:R-:W-:-:S03]  /*7050*/  FADD.FTZ R155, -R155, R207 ;  /* 0x000000cf9b9b7221 */ /* 0x000fc60000010100 */
[--C-:B------:R-:W-:Y:S01]  /*7060*/  FFMA.FTZ R208, R152, UR5, -R158.reuse ;  /* 0x0000000598d07c23 */ /* 0x100fe2000801089e */
[--C-:B------:R-:W-:Y:S01]  /*7070*/  FFMA.FTZ R152, R209, UR5, -R158.reuse ;  /* 0x00000005d1987c23 */ /* 0x100fe2000801089e */
[--C-:B------:R-:W-:Y:S01]  /*7080*/  FFMA.FTZ R207, R154, UR5, -R158.reuse ;  /* 0x000000059acf7c23 */ /* 0x100fe2000801089e */
[----:B------:R-:W-:Y:S01]  /*7090*/  FMUL.FTZ R155, R155, UR5 ;  /* 0x000000059b9b7c20 */ /* 0x000fe20008410000 */
        /* <DEDUP_REMOVED lines=8> */
[----:B------:R-:W-:Y:S01]  /*7120*/  FFMA.FTZ R176, R176, UR5, -R158 ;  /* 0x00000005b0b07c23 */ /* 0x000fe2000801089e */
[----:B------:R1:W2:Y:S01]  /*7130*/  MUFU.EX2 R209, R155 ;  /* 0x0000009b00d17308 */ /* 0x0002a20000000800 */
[----:B0-----:R-:W-:-:S02]  /*7140*/  VIADD R152, R215, 0x8 ;  /* 0x00000008d7987836 */ /* 0x001fc40000000000 */
[--C-:B------:R-:W-:Y:S01]  /*7150*/  FFMA.FTZ R169, R169, UR5, -R158.reuse ;  /* 0x00000005a9a97c23 */ /* 0x100fe2000801089e */
[--C-:B------:R-:W-:Y:S01]  /*7160*/  FFMA.FTZ R215, R161, UR5, -R158.reuse ;  /* 0x00000005a1d77c23 */ /* 0x100fe2000801089e */
[--C-:B------:R-:W-:Y:S01]  /*7170*/  FFMA.FTZ R161, R168, UR5, -R158.reuse ;  /* 0x00000005a8a17c23 */ /* 0x100fe2000801089e */
[--C-:B------:R-:W-:Y:S01]  /*7180*/  FFMA.FTZ R160, R160, UR5, -R158.reuse ;  /* 0x00000005a0a07c23 */ /* 0x100fe2000801089e */
[--C-:B------:R-:W-:Y:S01]  /*7190*/  FFMA.FTZ R165, R165, UR5, -R158.reuse ;  /* 0x00000005a5a57c23 */ /* 0x100fe2000801089e */
[--C-:B------:R-:W-:Y:S01]  /*71a0*/  FFMA.FTZ R168, R174, UR5, -R158.reuse ;  /* 0x00000005aea87c23 */ /* 0x100fe2000801089e */
[----:B------:R-:W-:Y:S01]  /*71b0*/  MUFU.EX2 R207, R207 ;  /* 0x000000cf00cf7308 */ /* 0x000fe20000000800 */
[----:B-1----:R-:W-:Y:S01]  /*71c0*/  F2FP.BF16.F32.PACK_AB R155, R159, R196 ;  /* 0x000000c49f9b723e */ /* 0x002fe200000010ff */
[--C-:B------:R-:W-:Y:S01]  /*71d0*/  FFMA.FTZ R157, R157, UR5, -R158.reuse ;  /* 0x000000059d9d7c23 */ /* 0x100fe2000801089e */
[--C-:B------:R-:W-:Y:S01]  /*71e0*/  FFMA.FTZ R156, R156, UR5, -R158.reuse ;  /* 0x000000059c9c7c23 */ /* 0x100fe2000801089e */
[--C-:B------:R-:W-:Y:S01]  /*71f0*/  FFMA.FTZ R174, R197, UR5, -R158.reuse ;  /* 0x00000005c5ae7c23 */ /* 0x100fe2000801089e */
[--C-:B------:R-:W-:Y:S01]  /*7200*/  FFMA.FTZ R192, R192, UR5, -R158.reuse ;  /* 0x00000005c0c07c23 */ /* 0x100fe2000801089e */
[--C-:B------:R-:W-:Y:S01]  /*7210*/  FFMA.FTZ R189, R189, UR5, -R158.reuse ;  /* 0x00000005bdbd7c23 */ /* 0x100fe2000801089e */
[--C-:B------:R-:W-:Y:S01]  /*7220*/  FFMA.FTZ R188, R188, UR5, -R158.reuse ;  /* 0x00000005bcbc7c23 */ /* 0x100fe2000801089e */
[----:B------:R-:W0:Y:S01]  /*7230*/  MUFU.EX2 R208, R208 ;  /* 0x000000d000d07308 */ /* 0x000e220000000800 */
[----:B------:R0:W-:Y:S01]  /*7240*/  BAR.SYNC.DEFER_BLOCKING R152, 0x100 ;  /* 0x000400980000751d */ /* 0x0001e20000010000 */
[-C--:B--2---:R-:W-:Y:S01]  /*7250*/  FMUL.FTZ R24, R24, R209.reuse ;  /* 0x000000d118187220 */ /* 0x084fe20000410000 */
        /* <DEDUP_REMOVED lines=65> */
[----:B------:R-:W0:Y:S01]  /*7670*/  MUFU.EX2 R177, R177 ;  /* 0x000000b100b17308 */ /* 0x000e220000000800 */
[----:B-1----:R-:W-:Y:S01]  /*7680*/  F2FP.BF16.F32.PACK_AB R154, R185, R211 ;  /* 0x000000d3b99a723e */ /* 0x002fe200000010ff */
[----:B------:R-:W-:Y:S01]  /*7690*/  FFMA.FTZ R158, R193, UR5, -R158 ;  /* 0x00000005c19e7c23 */ /* 0x000fe2000801089e */
[----:B------:R-:W-:Y:S01]  /*76a0*/  FFMA.FTZ R2, R209, R2, R207 ;  /* 0x00000002d1027223 */ /* 0x000fe200000100cf */
[----:B------:R-:W-:Y:S01]  /*76b0*/  FADD.FTZ R3, R210, R3 ;  /* 0x00000003d2037221 */ /* 0x000fe20000010000 */
[----:B------:R-:W-:-:S02]  /*76c0*/  WARPGROUP.ARRIVE ;  /* 0x00000000000079c5 */ /* 0x000fc40000000000 */
[----:B------:R-:W-:Y:S01]  /*76d0*/  FADD.FTZ R2, R208, R2 ;  /* 0x00000002d0027221 */ /* 0x000fe20000010000 */
[----:B------:R-:W1:Y:S01]  /*76e0*/  MUFU.EX2 R180, R180 ;  /* 0x000000b400b47308 */ /* 0x000e620000000800 */
[----:B------:R-:W-:Y:S02]  /*76f0*/  FADD.FTZ R3, R175, R3 ;  /* 0x00000003af037221 */ /* 0x000fe40000010000 */
[----:B------:R-:W-:Y:S01]  /*7700*/  HGMMA.64x256x16.F32.BF16 R24, R152, gdesc[UR8].tnspB, R24, gsb0 ;  /* 0x43e0000898187df0 */ /* 0x000fe20008001818 */
[----:B------:R-:W-:Y:S01]  /*7710*/  UIADD3 UR10, UR6, 0x80, URZ ;  /* 0x00000080060a7890 */ /* 0x000fe2000fffe03f */
[----:B------:R-:W-:Y:S01]  /*7720*/  FADD.FTZ R2, R211, R2 ;  /* 0x00000002d3027221 */ /* 0x000fe20000010000 */
[----:B------:R-:W-:Y:S02]  /*7730*/  UMOV UR11, 0x40000040 ;  /* 0x40000040000b7882 */ /* 0x000fe40000000000 */
[----:B------:R-:W2:Y:S01]  /*7740*/  MUFU.EX2 R181, R181 ;  /* 0x000000b500b57308 */ /* 0x000ea20000000800 */
[----:B------:R-:W-:-:S04]  /*7750*/  FADD.FTZ R2, R185, R2 ;  /* 0x00000002b9027221 */ /* 0x000fc80000010000 */
[----:B0-----:R-:W-:-:S03]  /*7760*/  FADD.FTZ R2, R177, R2 ;  /* 0x00000002b1027221 */ /* 0x001fc60000010000 */
[----:B------:R-:W0:Y:S01]  /*7770*/  MUFU.EX2 R184, R184 ;  /* 0x000000b800b87308 */ /* 0x000e220000000800 */
[----:B-1----:R-:W-:-:S07]  /*7780*/  FADD.FTZ R2, R180, R2 ;  /* 0x00000002b4027221 */ /* 0x002fce0000010000 */
[----:B------:R-:W1:Y:S01]  /*7790*/  MUFU.EX2 R172, R172 ;  /* 0x000000ac00ac7308 */ /* 0x000e620000000800 */
[----:B--2---:R-:W-:-:S07]  /*77a0*/  FADD.FTZ R2, R181, R2 ;  /* 0x00000002b5027221 */ /* 0x004fce0000010000 */
[----:B------:R-:W2:Y:S01]  /*77b0*/  MUFU.EX2 R173, R173 ;  /* 0x000000ad00ad7308 */ /* 0x000ea20000000800 */
[----:B0-----:R-:W-:-:S07]  /*77c0*/  FADD.FTZ R2, R184, R2 ;  /* 0x00000002b8027221 */ /* 0x001fce0000010000 */
[----:B------:R-:W-:Y:S01]  /*77d0*/  MUFU.EX2 R176, R176 ;  /* 0x000000b000b07308 */ /* 0x000fe20000000800 */
[----:B-1----:R-:W-:-:S07]  /*77e0*/  FADD.FTZ R2, R172, R2 ;  /* 0x00000002ac027221 */ /* 0x002fce0000010000 */
[----:B------:R-:W0:Y:S01]  /*77f0*/  MUFU.EX2 R169, R169 ;  /* 0x000000a900a97308 */ /* 0x000e220000000800 */
[----:B--2---:R-:W-:-:S07]  /*7800*/  FADD.FTZ R2, R173, R2 ;  /* 0x00000002ad027221 */ /* 0x004fce0000010000 */
[----:B------:R-:W-:Y:S08]  /*7810*/  MUFU.EX2 R178, R178 ;  /* 0x000000b200b27308 */ /* 0x000ff00000000800 */
[----:B------:R-:W-:Y:S08]  /*7820*/  MUFU.EX2 R179, R179 ;  /* 0x000000b300b37308 */ /* 0x000ff00000000800 */
[----:B------:R-:W-:Y:S08]  /*7830*/  MUFU.EX2 R182, R182 ;  /* 0x000000b600b67308 */ /* 0x000ff00000000800 */
[----:B------:R-:W-:Y:S08]  /*7840*/  MUFU.EX2 R215, R215 ;  /* 0x000000d700d77308 */ /* 0x000ff00000000800 */
[----:B------:R-:W1:Y:S08]  /*7850*/  MUFU.EX2 R161, R161 ;  /* 0x000000a100a17308 */ /* 0x000e700000000800 */
[----:B------:R-:W-:Y:S08]  /*7860*/  MUFU.EX2 R160, R160 ;  /* 0x000000a000a07308 */ /* 0x000ff00000000800 */
[----:B------:R-:W2:Y:S08]  /*7870*/  MUFU.EX2 R165, R165 ;  /* 0x000000a500a57308 */ /* 0x000eb00000000800 */
[----:B------:R-:W3:Y:S08]  /*7880*/  MUFU.EX2 R183, R183 ;  /* 0x000000b700b77308 */ /* 0x000ef00000000800 */
[----:B------:R-:W-:Y:S08]  /*7890*/  MUFU.EX2 R186, R186 ;  /* 0x000000ba00ba7308 */ /* 0x000ff00000000800 */
[----:B------:R-:W-:Y:S08]  /*78a0*/  MUFU.EX2 R187, R187 ;  /* 0x000000bb00bb7308 */ /* 0x000ff00000000800 */
[----:B------:R-:W-:Y:S08]  /*78b0*/  MUFU.EX2 R190, R190 ;  /* 0x000000be00be7308 */ /* 0x000ff00000000800 */
[----:B------:R-:W4:Y:S08]  /*78c0*/  MUFU.EX2 R157, R157 ;  /* 0x0000009d009d7308 */ /* 0x000f300000000800 */
[----:B------:R-:W5:Y:S08]  /*78d0*/  MUFU.EX2 R156, R156 ;  /* 0x0000009c009c7308 */ /* 0x000f700000000800 */
[----:B------:R-:W5:Y:S08]  /*78e0*/  MUFU.EX2 R168, R168 ;  /* 0x000000a800a87308 */ /* 0x000f700000000800 */
[----:B------:R-:W5:Y:S08]  /*78f0*/  MUFU.EX2 R174, R174 ;  /* 0x000000ae00ae7308 */ /* 0x000f700000000800 */
[----:B------:R-:W5:Y:S08]  /*7900*/  MUFU.EX2 R191, R191 ;  /* 0x000000bf00bf7308 */ /* 0x000f700000000800 */
[----:B------:R-:W-:Y:S08]  /*7910*/  MUFU.EX2 R194, R194 ;  /* 0x000000c200c27308 */ /* 0x000ff00000000800 */
[----:B------:R-:W-:Y:S08]  /*7920*/  MUFU.EX2 R195, R195 ;  /* 0x000000c300c37308 */ /* 0x000ff00000000800 */
[----:B------:R-:W-:Y:S08]  /*7930*/  MUFU.EX2 R198, R198 ;  /* 0x000000c600c67308 */ /* 0x000ff00000000800 */
[----:B------:R-:W5:Y:S08]  /*7940*/  MUFU.EX2 R192, R192 ;  /* 0x000000c000c07308 */ /* 0x000f700000000800 */
[----:B------:R-:W5:Y:S08]  /*7950*/  MUFU.EX2 R189, R189 ;  /* 0x000000bd00bd7308 */ /* 0x000f700000000800 */
[----:B------:R-:W5:Y:S08]  /*7960*/  MUFU.EX2 R188, R188 ;  /* 0x000000bc00bc7308 */ /* 0x000f700000000800 */
[----:B------:R-:W5:Y:S08]  /*7970*/  MUFU.EX2 R158, R158 ;  /* 0x0000009e009e7308 */ /* 0x000f700000000800 */
[----:B------:R-:W5:Y:S01]  /*7980*/  MUFU.EX2 R199, R199 ;  /* 0x000000c700c77308 */ /* 0x000f620000000800 */
[----:B------:R-:W-:-:S02]  /*7990*/  WARPGROUP.DEPBAR.LE gsb0, 0x0 ;  /* 0x00008000000079c5 */ /* 0x000fc40000010000 */
[----:B------:R-:W-:Y:S02]  /*79a0*/  F2FP.BF16.F32.PACK_AB R153, R163, R162 ;  /* 0x000000a2a399723e */ /* 0x000fe400000010ff */
[----:B------:R-:W-:Y:S02]  /*79b0*/  F2FP.BF16.F32.PACK_AB R155, R167, R166 ;  /* 0x000000a6a79b723e */ /* 0x000fe400000010ff */
[----:B------:R-:W-:Y:S02]  /*79c0*/  F2FP.BF16.F32.PACK_AB R152, R180, R177 ;  /* 0x000000b1b498723e */ /* 0x000fe400000010ff */
[----:B------:R-:W-:-:S04]  /*79d0*/  F2FP.BF16.F32.PACK_AB R154, R184, R181 ;  /* 0x000000b5b89a723e */ /* 0x000fc800000010ff */
[----:B------:R-:W-:-:S06]  /*79e0*/  WARPGROUP.ARRIVE ;  /* 0x00000000000079c5 */ /* 0x000fcc0000000000 */
[----:B------:R-:W-:Y:S01]  /*79f0*/  HGMMA.64x256x16.F32.BF16 R24, R152, gdesc[UR8].tnspB, R24, gsb0 ;  /* 0x43e0000898187df0 */ /* 0x000fe20008001818 */
[----:B------:R-:W-:Y:S01]  /*7a00*/  UIADD3 UR10, UR6, 0x100, URZ ;  /* 0x00000100060a7890 */ /* 0x000fe2000fffe03f */
[----:B------:R-:W-:Y:S01]  /*7a10*/  UMOV UR11, 0x40000040 ;  /* 0x40000040000b7882 */ /* 0x000fe20000000000 */
[----:B------:R-:W-:Y:S02]  /*7a20*/  WARPGROUP.DEPBAR.LE gsb0, 0x0 ;  /* 0x00008000000079c5 */ /* 0x000fe40000010000 */
[----:B------:R-:W-:Y:S02]  /*7a30*/  F2FP.BF16.F32.PACK_AB R152, R173, R172 ;  /* 0x000000acad98723e */ /* 0x000fe400000010ff */
[----:B------:R-:W-:Y:S02]  /*7a40*/  F2FP.BF16.F32.PACK_AB R153, R171, R170 ;  /* 0x000000aaab99723e */ /* 0x000fe400000010ff */
[----:B0-----:R-:W-:Y:S01]  /*7a50*/  F2FP.BF16.F32.PACK_AB R154, R169, R176 ;  /* 0x000000b0a99a723e */ /* 0x001fe200000010ff */
[----:B------:R-:W-:Y:S01]  /*7a60*/  FADD.FTZ R176, R176, R2 ;  /* 0x00000002b0b07221 */ /* 0x000fe20000010000 */
[----:B------:R-:W-:-:S03]  /*7a70*/  F2FP.BF16.F32.PACK_AB R155, R175, R210 ;  /* 0x000000d2af9b723e */ /* 0x000fc600000010ff */
[----:B------:R-:W-:Y:S01]  /*7a80*/  FADD.FTZ R176, R169, R176 ;  /* 0x000000b0a9b07221 */ /* 0x000fe20000010000 */
[----:B------:R-:W-:-:S13]  /*7a90*/  WARPGROUP.ARRIVE ;  /* 0x00000000000079c5 */ /* 0x000fda0000000000 */
[----:B------:R-:W-:Y:S01]  /*7aa0*/  HGMMA.64x256x16.F32.BF16 R24, R152, gdesc[UR8].tnspB, R24, gsb0 ;  /* 0x43e0000898187df0 */ /* 0x000fe20008001818 */
[----:B------:R-:W-:Y:S01]  /*7ab0*/  UIADD3 UR10, UR6, 0x180, URZ ;  /* 0x00000180060a7890 */ /* 0x000fe2000fffe03f */
[----:B------:R-:W-:Y:S01]  /*7ac0*/  UMOV UR11, 0x40000040 ;  /* 0x40000040000b7882 */ /* 0x000fe20000000000 */
[----:B------:R-:W-:Y:S02]  /*7ad0*/  WARPGROUP.DEPBAR.LE gsb0, 0x0 ;  /* 0x00008000000079c5 */ /* 0x000fe40000010000 */
[----:B-1----:R-:W-:Y:S01]  /*7ae0*/  F2FP.BF16.F32.PACK_AB R152, R161, R215 ;  /* 0x000000d7a198723e */ /* 0x002fe200000010ff */
[----:B------:R-:W-:Y:S01]  /*7af0*/  FADD.FTZ R215, R215, R176 ;  /* 0x000000b0d7d77221 */ /* 0x000fe20000010000 */
[----:B------:R-:W-:Y:S01]  /*7b00*/  F2FP.BF16.F32.PACK_AB R153, R179, R178 ;  /* 0x000000b2b399723e */ /* 0x000fe200000010ff */
[----:B------:R-:W-:Y:S01]  /*7b10*/  FADD.FTZ R178, R178, R3 ;  /* 0x00000003b2b27221 */ /* 0x000fe20000010000 */
[----:B--2---:R-:W-:Y:S01]  /*7b20*/  F2FP.BF16.F32.PACK_AB R154, R165, R160 ;  /* 0x000000a0a59a723e */ /* 0x004fe200000010ff */
        /* <DEDUP_REMOVED lines=10> */
[----:B----4-:R-:W-:Y:S01]  /*7bd0*/  FADD.FTZ R215, R157, R215 ;  /* 0x000000d79dd77221 */ /* 0x010fe20000010000 */
[----:B------:R-:W-:Y:S01]  /*7be0*/  UMOV UR11, 0x40000040 ;  /* 0x40000040000b7882 */ /* 0x000fe20000000000 */
[----:B------:R-:W-:Y:S02]  /*7bf0*/  FADD.FTZ R178, R186, R178 ;  /* 0x000000b2bab27221 */ /* 0x000fe40000010000 */
[----:B-----5:R-:W-:Y:S02]  /*7c00*/  FADD.FTZ R215, R156, R215 ;  /* 0x000000d79cd77221 */ /* 0x020fe40000010000 */
[----:B------:R-:W-:Y:S02]  /*7c10*/  FADD.FTZ R178, R187, R178 ;  /* 0x000000b2bbb27221 */ /* 0x000fe40000010000 */
[----:B------:R-:W-:-:S02]  /*7c20*/  FADD.FTZ R215, R168, R215 ;  /* 0x000000d7a8d77221 */ /* 0x000fc40000010000 */
[----:B------:R-:W-:Y:S02]  /*7c30*/  FADD.FTZ R178, R190, R178 ;  /* 0x000000b2beb27221 */ /* 0x000fe40000010000 */
[----:B------:R-:W-:Y:S02]  /*7c40*/  FADD.FTZ R215, R174, R215 ;  /* 0x000000d7aed77221 */ /* 0x000fe40000010000 */
[----:B------:R-:W-:Y:S02]  /*7c50*/  FADD.FTZ R178, R191, R178 ;  /* 0x000000b2bfb27221 */ /* 0x000fe40000010000 */
[----:B------:R-:W-:Y:S02]  /*7c60*/  FADD.FTZ R215, R192, R215 ;  /* 0x000000d7c0d77221 */ /* 0x000fe40000010000 */
[----:B------:R-:W-:Y:S02]  /*7c70*/  FADD.FTZ R178, R194, R178 ;  /* 0x000000b2c2b27221 */ /* 0x000fe40000010000 */
[----:B------:R-:W-:-:S02]  /*7c80*/  FADD.FTZ R215, R189, R215 ;  /* 0x000000d7bdd77221 */ /* 0x000fc40000010000 */
[----:B------:R-:W-:Y:S02]  /*7c90*/  FADD.FTZ R178, R195, R178 ;  /* 0x000000b2c3b27221 */ /* 0x000fe40000010000 */
[----:B------:R-:W-:Y:S02]  /*7ca0*/  FADD.FTZ R215, R188, R215 ;  /* 0x000000d7bcd77221 */ /* 0x000fe40000010000 */
[----:B------:R-:W-:Y:S02]  /*7cb0*/  FADD.FTZ R178, R198, R178 ;  /* 0x000000b2c6b27221 */ /* 0x000fe40000010000 */
[----:B------:R-:W-:Y:S02]  /*7cc0*/  FADD.FTZ R2, R158, R215 ;  /* 0x000000d79e027221 */ /* 0x000fe40000010000 */
[----:B------:R-:W-:Y:S01]  /*7cd0*/  FADD.FTZ R3, R199, R178 ;  /* 0x000000b2c7037221 */ /* 0x000fe20000010000 */
[----:B------:R-:W-:Y:S02]  /*7ce0*/  WARPGROUP.DEPBAR.LE gsb0, 0x0 ;  /* 0x00008000000079c5 */ /* 0x000fe40000010000 */
[----:B------:R-:W-:-:S02]  /*7cf0*/  F2FP.BF16.F32.PACK_AB R152, R156, R157 ;  /* 0x0000009d9c98723e */ /* 0x000fc400000010ff */
        /* <DEDUP_REMOVED lines=10> */
[----:B------:R-:W-:Y:S02]  /*7da0*/  F2FP.BF16.F32.PACK_AB R154, R158, R188 ;  /* 0x000000bc9e9a723e */ /* 0x000fe400000010ff */
[----:B------:R-:W-:-:S04]  /*7db0*/  F2FP.BF16.F32.PACK_AB R155, R199, R198 ;  /* 0x000000c6c79b723e */ /* 0x000fc800000010ff */
[----:B------:R-:W-:-:S13]  /*7dc0*/  WARPGROUP.ARRIVE ;  /* 0x00000000000079c5 */ /* 0x000fda0000000000 */
[----:B------:R-:W-:Y:S03]  /*7dd0*/  HGMMA.64x256x16.F32.BF16 R24, R152, gdesc[UR8].tnspB, R24, gsb0 ;  /* 0x43e0000898187df0 */ /* 0x000fe60008001818 */
[----:B------:R-:W-:Y:S02]  /*7de0*/  WARPGROUP.DEPBAR.LE gsb0, 0x0 ;  /* 0x00008000000079c5 */ /* 0x000fe40000010000 */
[----:B------:R-:W-:Y:S05]  /*7df0*/  @!P0 BRA `(.L_x_14917) ;  /* 0x0000000000048947 */ /* 0x000fea0003800000 */
[----:B------:R-:W-:Y:S01]  /*7e00*/  BPT.TRAP 0x1 ;  /* 0x000000040000795c */ /* 0x000fe20000300000 */
.L_x_14917:
[----:B------:R-:W-:Y:S01]  /*7e10*/  UIADD3 UR4, UR4, 0x32460, URZ ;  /* 0x0003246004047890 */ /* 0x000fe2000fffe03f */
[C---:B------:R-:W-:Y:S01]  /*7e20*/  ISETP.GT.AND P1, PT, R20.reuse, UR54, PT ;  /* 0x0000003614007c0c */ /* 0x040fe2000bf24270 */
[----:B------:R-:W-:Y:S01]  /*7e30*/  VIADD R20, R20, 0xffffffff ;  /* 0xffffffff14147836 */ /* 0x000fe20000000000 */
[----:B------:R-:W-:Y:S01]  /*7e40*/  MOV R207, R21 ;  /* 0x0000001500cf7202 */ /* 0x000fe20000000f00 */
[----:B------:R-:W-:Y:S01]  /*7e50*/  UPRMT UR4, UR55, 0x654, UR4 ;  /* 0x0000065437047896 */ /* 0x000fe20008000004 */
[----:B------:R-:W-:-:S08]  /*7e60*/  IMAD.MOV.U32 R208, RZ, RZ, R164 ;  /* 0x000000ffffd07224 */ /* 0x000fd000078e00a4 */
[----:B------:R-:W-:Y:S01]  /*7e70*/  SYNCS.ARRIVE.TRANS64.RED.A1T0 RZ, [UR4], RZ ;  /* 0x000000ffffff79a7 */ /* 0x000fe20008100404 */
[----:B------:R-:W-:Y:S05]  /*7e80*/  @P1 BRA `(.L_x_14918) ;  /* 0xffffffcc00cc1947 */ /* 0x000fea000383ffff */
.L_x_14907:
[----:B------:R-:W-:-:S13]  /*7e90*/  R2UR UR4, R205 ;  /* 0x00000000cd0472ca */ /* 0x000fda00000e0000 */
[----:B------:R-:W-:-:S13]  /*7ea0*/  ISETP.GE.AND P1, PT, R20, UR4, PT ;  /* 0x0000000414007c0c */ /* 0x000fda000bf26270 */
[----:B------:R-:W-:Y:S05]  /*7eb0*/  @!P1 BRA `(.L_x_14919) ;  /* 0x0000002800609947 */ /* 0x000fea0003800000 */
[----:B------:R-:W-:Y:S02]  /*7ec0*/  IMAD.MOV.U32 R202, RZ, RZ, R164 ;  /* 0x000000ffffca7224 */ /* 0x000fe400078e00a4 */
[----:B------:R-:W-:-:S07]  /*7ed0*/  IMAD.MOV.U32 R203, RZ, RZ, R21 ;  /* 0x000000ffffcb7224 */ /* 0x000fce00078e0015 */
.L_x_14930:
[----:B------:R-:W-:-:S04]  /*7ee0*/  UIADD3 UR38, UR38, 0x1, URZ ;  /* 0x0000000126267890 */ /* 0x000fc8000fffe03f */
[----:B------:R-:W-:-:S04]  /*7ef0*/  UISETP.NE.AND UP0, UPT, UR38, 0x2, UPT ;  /* 0x000000022600788c */ /* 0x000fc8000bf05270 */
[----:B------:R-:W-:Y:S02]  /*7f00*/  USEL UR4, URZ, 0x1, UP0 ;  /* 0x000000013f047887 */ /* 0x000fe40008000000 */
[----:B------:R-:W-:Y:S02]  /*7f10*/  USEL UR38, UR38, URZ, UP0 ;  /* 0x0000003f26267287 */ /* 0x000fe40008000000 */
[----:B------:R-:W-:Y:S01]  /*7f20*/  ULOP3.LUT UR39, UR39, UR4, URZ, 0x3c, !UPT ;  /* 0x0000000427277292 */ /* 0x000fe2000f8e3c3f */
[----:B0-----:R-:W-:Y:S11]  /*7f30*/  @!P0 BRA `(.L_x_14920) ;  /* 0x0000000000048947 */ /* 0x001ff60003800000 */
[----:B------:R-:W-:Y:S01]  /*7f40*/  BPT.TRAP 0x1 ;  /* 0x000000040000795c */ /* 0x000fe20000300000 */
.L_x_14920:
        /* <DEDUP_REMOVED lines=9> */
.L_x_14921:
[----:B-1----:R-:W-:Y:S05]  /*7fe0*/  @P1 BRA `(.L_x_14922) ;  /* 0x0000000000081947 */ /* 0x002fea0003800000 */
[----:B------:R-:W1:Y:S02]  /*7ff0*/  SYNCS.PHASECHK.TRANS64.TRYWAIT P1, [UR4+0x32430], R0 ;  /* 0x03243000ff0075a7 */ /* 0x000e640008020144 */
[----:B-1----:R-:W-:Y:S05]  /*8000*/  @!P1 BRA `(.L_x_14923) ;  /* 0x000000ec000c9947 */ /* 0x002fea0003800000 */
.L_x_14922:
        /* <DEDUP_REMOVED lines=31> */
.L_x_14924:
[----:B------:R2:W3:Y:S01]  /*8200*/  SYNCS.PHASECHK.TRANS64.TRYWAIT P1, [UR4+0x32450], R0 ;  /* 0x03245000ff0075a7 */ /* 0x0004e20008020144 */
[----:B------:R-:W-:Y:S05]  /*8210*/  @!P0 BRA `(.L_x_14925) ;  /* 0x0000000000048947 */ /* 0x000fea0003800000 */
[----:B------:R-:W-:Y:S01]  /*8220*/  BPT.TRAP 0x1 ;  /* 0x000000040000795c */ /* 0x000fe20000300000 */
.L_x_14925:
[----:B---3--:R-:W-:Y:S05]  /*8230*/  @P1 BRA `(.L_x_14926) ;  /* 0x0000000000081947 */ /* 0x008fea0003800000 */
[----:B------:R-:W3:Y:S02]  /*8240*/  SYNCS.PHASECHK.TRANS64.TRYWAIT P1, [UR4+0x32450], R0 ;  /* 0x03245000ff0075a7 */ /* 0x000ee40008020144 */
[----:B---3--:R-:W-:Y:S05]  /*8250*/  @!P1 BRA `(.L_x_14927) ;  /* 0x000000e800909947 */ /* 0x008fea0003800000 */
.L_x_14926:
[----:B------:R-:W-:Y:S01]  /*8260*/  R2UR UR48, R12 ;  /* 0x000000000c3072ca */ /* 0x000fe200000e0000 */
[----:B------:R-:W-:Y:S01]  /*8270*/  UIMAD UR5, UR38, 0xc00, UR60 ;  /* 0x00000c00260578a4 */ /* 0x000fe2000f8e023c */
[----:B------:R-:W-:Y:S01]  /*8280*/  R2UR UR49, R13 ;  /* 0x000000000d3172ca */ /* 0x000fe200000e0000 */
[----:B------:R-:W-:Y:S01]  /*8290*/  WARPGROUP.ARRIVE ;  /* 0x00000000000079c5 */ /* 0x000fe20000000000 */
[----:B------:R-:W-:Y:S01]  /*82a0*/  UMOV UR51, 0x40000040 ;  /* 0x4000004000337882 */ /* 0x000fe20000000000 */
[----:B------:R-:W-:-:S04]  /*82b0*/  UIADD3 UR10, UR5, 0x304, URZ ;  /* 0x00000304050a7890 */ /* 0x000fc8000fffe03f */
[----:B------:R-:W3:Y:S01]  /*82c0*/  S2R R209, SR_TID.X ;  /* 0x0000000000d17919 */ /* 0x000ee20000002100 */
        /* <DEDUP_REMOVED lines=23> */
[----:B---3--:R-:W-:-:S04]  /*8440*/  SHF.R.U32.HI R209, RZ, 0x7, R209 ;  /* 0x00000007ffd17819 */ /* 0x008fc800000116d1 */
[----:B012---:R-:W-:Y:S01]  /*8450*/  IADD3 R0, -R209, 0xb, RZ ;  /* 0x0000000bd1007810 */ /* 0x007fe20007ffe1ff */
        /* <DEDUP_REMOVED lines=69> */
.L_x_14928:
        /* <DEDUP_REMOVED lines=43> */
[----:B------:R-:W-:-:S05]  /*8b60*/  UMOV UR15, 0x40000040 ;  /* 0x40000040000f7882 */ /* 0x000fca0000000000 */
        /* <DEDUP_REMOVED lines=41> */
[----:B---3--:R-:W-:-:S05]  /*8e00*/  FMNMX.FTZ R21, R197, R21, !PT ;  /* 0x00000015c5157209 */ /* 0x008fca0007810000 */
        /* <DEDUP_REMOVED lines=11> */
[C---:B------:R-:W-:Y:S01]  /*8ec0*/  FADD.FTZ R208, -R21.reuse, R203 ;  /* 0x000000cb15d07221 */ /* 0x040fe20000010100 */
[----:B------:R-:W-:-:S03]  /*8ed0*/  FMUL.FTZ R154, R21, UR5 ;  /* 0x00000005159a7c20 */ /* 0x000fc60008410000 */
[----:B------:R-:W-:Y:S01]  /*8ee0*/  FMUL.FTZ R208, R208, UR5 ;  /* 0x00000005d0d07c20 */ /* 0x000fe20008410000 */
[--C-:B------:R-:W-:Y:S01]  /*8ef0*/  FFMA.FTZ R152, R152, UR5, -R154.reuse ;  /* 0x0000000598987c23 */ /* 0x100fe2000801089a */
[--C-:B------:R-:W-:Y:S01]  /*8f00*/  FFMA.FTZ R153, R153, UR5, -R154.reuse ;  /* 0x0000000599997c23 */ /* 0x100fe2000801089a */
[--C-:B------:R-:W-:Y:S01]  /*8f10*/  FFMA.FTZ R203, R157, UR5, -R154.reuse ;  /* 0x000000059dcb7c23 */ /* 0x100fe2000801089a */
[--C-:B------:R-:W-:Y:S01]  /*8f20*/  FFMA.FTZ R157, R164, UR5, -R154.reuse ;  /* 0x00000005a49d7c23 */ /* 0x100fe2000801089a */
[----:B-1----:R-:W-:Y:S01]  /*8f30*/  FMNMX.FTZ R164, R193, R202, !PT ;  /* 0x000000cac1a47209 */ /* 0x002fe20007810000 */
        /* <DEDUP_REMOVED lines=22> */
[----:B--2---:R-:W-:Y:S01]  /*90a0*/  FMNMX.FTZ R164, R155, R164, !PT ;  /* 0x000000a49ba47209 */ /* 0x004fe20007810000 */
[----:B------:R2:W4:Y:S01]  /*90b0*/  MUFU.EX2 R154, R153 ;  /* 0x00000099009a7308 */ /* 0x0005220000000800 */
[----:B-1----:R-:W-:Y:S01]  /*90c0*/  FMUL.FTZ R24, R24, R208 ;  /* 0x000000d018187220 */ /* 0x002fe20000410000 */
[----:B---3--:R-:W-:Y:S01]  /*90d0*/  FFMA.FTZ R2, R208, R2, R152 ;  /* 0x00000002d0027223 */ /* 0x008fe20000010098 */
[----:B------:R-:W-:Y:S01]  /*90e0*/  FMNMX.FTZ R164, R158, R164, !PT ;  /* 0x000000a49ea47209 */ /* 0x000fe20007810000 */
[-C--:B------:R-:W-:Y:S01]  /*90f0*/  FMUL.FTZ R25, R25, R208.reuse ;  /* 0x000000d019197220 */ /* 0x080fe20000410000 */
[-C--:B------:R-:W-:Y:S01]  /*9100*/  FMUL.FTZ R28, R28, R208.reuse ;  /* 0x000000d01c1c7220 */ /* 0x080fe20000410000 */
[----:B------:R-:W-:Y:S01]  /*9110*/  FMUL.FTZ R29, R29, R208 ;  /* 0x000000d01d1d7220 */ /* 0x000fe20000410000 */
[----:B------:R-:W-:Y:S01]  /*9120*/  FMNMX.FTZ R164, R159, R164, !PT ;  /* 0x000000a49fa47209 */ /* 0x000fe20007810000 */
[----:B------:R-:W-:Y:S01]  /*9130*/  MUFU.EX2 R203, R203 ;  /* 0x000000cb00cb7308 */ /* 0x000fe20000000800 */
[----:B--2---:R-:W-:Y:S01]  /*9140*/  FMUL.FTZ R153, R171, UR10 ;  /* 0x0000000aab997c20 */ /* 0x004fe20008410000 */
[----:B------:R-:W-:Y:S01]  /*9150*/  FMUL.FTZ R171, R174, UR10 ;  /* 0x0000000aaeab7c20 */ /* 0x000fe20008410000 */
[----:B------:R-:W-:Y:S01]  /*9160*/  FMNMX.FTZ R164, R162, R164, !PT ;  /* 0x000000a4a2a47209 */ /* 0x000fe20007810000 */
[----:B------:R-:W-:Y:S01]  /*9170*/  FMUL.FTZ R174, R178, UR10 ;  /* 0x0000000ab2ae7c20 */ /* 0x000fe20008410000 */
[----:B------:R-:W-:Y:S01]  /*9180*/  FMUL.FTZ R178, R182, UR10 ;  /* 0x0000000ab6b27c20 */ /* 0x000fe20008410000 */
[----:B------:R-:W-:Y:S01]  /*9190*/  FMUL.FTZ R182, R186, UR10 ;  /* 0x0000000abab67c20 */ /* 0x000fe20008410000 */
[----:B------:R-:W-:Y:S01]  /*91a0*/  FMNMX.FTZ R164, R163, R164, !PT ;  /* 0x000000a4a3a47209 */ /* 0x000fe20007810000 */
[----:B------:R-:W1:Y:S01]  /*91b0*/  MUFU.TANH R153, R153 ;  /* 0x0000009900997308 */ /* 0x000e620000002400 */
[C---:B----4-:R-:W-:Y:S01]  /*91c0*/  FADD.FTZ R2, R154.reuse, R2 ;  /* 0x000000029a027221 */ /* 0x050fe20000010000 */
[----:B------:R-:W-:Y:S01]  /*91d0*/  F2FP.BF16.F32.PACK_AB R152, R154, R152 ;  /* 0x000000989a98723e */ /* 0x000fe200000010ff */
[----:B------:R-:W-:Y:S01]  /*91e0*/  FMUL.FTZ R186, R190, UR10 ;  /* 0x0000000abeba7c20 */ /* 0x000fe20008410000 */
[----:B------:R-:W-:Y:S01]  /*91f0*/  FMNMX.FTZ R164, R166, R164, !PT ;  /* 0x000000a4a6a47209 */ /* 0x000fe20007810000 */
[----:B------:R-:W-:Y:S01]  /*9200*/  FMUL.FTZ R190, R194, UR10 ;  /* 0x0000000ac2be7c20 */ /* 0x000fe20008410000 */
[----:B------:R-:W-:Y:S01]  /*9210*/  FMUL.FTZ R194, R198, UR10 ;  /* 0x0000000ac6c27c20 */ /* 0x000fe20008410000 */
[----:B------:R-:W-:Y:S01]  /*9220*/  FMUL.FTZ R32, R32, R208 ;  /* 0x000000d020207220 */ /* 0x000fe20000410000 */
[----:B------:R2:W3:Y:S01]  /*9230*/  MUFU.EX2 R154, R156 ;  /* 0x0000009c009a7308 */ /* 0x0004e20000000800 */
[----:B------:R-:W-:Y:S01]  /*9240*/  FMNMX.FTZ R164, R167, R164, !PT ;  /* 0x000000a4a7a47209 */ /* 0x000fe20007810000 */
[-C--:B------:R-:W-:Y:S01]  /*9250*/  FMUL.FTZ R33, R33, R208.reuse ;  /* 0x000000d021217220 */ /* 0x080fe20000410000 */
[-C--:B------:R-:W-:Y:S01]  /*9260*/  FMUL.FTZ R36, R36, R208.reuse ;  /* 0x000000d024247220 */ /* 0x080fe20000410000 */
[----:B------:R-:W-:Y:S01]  /*9270*/  FMUL.FTZ R37, R37, R208 ;  /* 0x000000d025257220 */ /* 0x000fe20000410000 */
[----:B------:R-:W-:Y:S01]  /*9280*/  FMNMX.FTZ R164, R170, R164, !PT ;  /* 0x000000a4aaa47209 */ /* 0x000fe20007810000 */
[-C--:B------:R-:W-:Y:S01]  /*9290*/  FMUL.FTZ R40, R40, R208.reuse ;  /* 0x000000d028287220 */ /* 0x080fe20000410000 */
[----:B------:R-:W-:Y:S01]  /*92a0*/  FMUL.FTZ R41, R41, R208 ;  /* 0x000000d029297220 */ /* 0x000fe20000410000 */
[----:B------:R-:W4:Y:S01]  /*92b0*/  MUFU.TANH R171, R171 ;  /* 0x000000ab00ab7308 */ /* 0x000f220000002400 */
[----:B--2---:R-:W-:Y:S01]  /*92c0*/  FMUL.FTZ R156, R175, UR10 ;  /* 0x0000000aaf9c7c20 */ /* 0x004fe20008410000 */
[----:B------:R-:W-:Y:S01]  /*92d0*/  FMUL.FTZ R175, R179, UR10 ;  /* 0x0000000ab3af7c20 */ /* 0x000fe20008410000 */
[----:B-1----:R-:W-:Y:S01]  /*92e0*/  FMNMX.FTZ R164, R153, R164, !PT ;  /* 0x000000a499a47209 */ /* 0x002fe20007810000 */
[----:B------:R-:W-:Y:S01]  /*92f0*/  FMUL.FTZ R179, R183, UR10 ;  /* 0x0000000ab7b37c20 */ /* 0x000fe20008410000 */
[----:B------:R-:W-:Y:S01]  /*9300*/  FMUL.FTZ R183, R187, UR10 ;  /* 0x0000000abbb77c20 */ /* 0x000fe20008410000 */
[----:B------:R-:W-:Y:S01]  /*9310*/  FMUL.FTZ R187, R191, UR10 ;  /* 0x0000000abfbb7c20 */ /* 0x000fe20008410000 */
[----:B------:R-:W-:Y:S01]  /*9320*/  FMUL.FTZ R191, R195, UR10 ;  /* 0x0000000ac3bf7c20 */ /* 0x000fe20008410000 */
[----:B------:R-:W1:Y:S01]  /*9330*/  MUFU.TANH R156, R156 ;  /* 0x0000009c009c7308 */ /* 0x000e620000002400 */
[----:B------:R-:W-:Y:S01]  /*9340*/  FMUL.FTZ R195, R199, UR10 ;  /* 0x0000000ac7c37c20 */ /* 0x000fe20008410000 */
[----:B------:R-:W-:Y:S01]  /*9350*/  UIADD3 UR10, UR4, 0x32440, URZ ;  /* 0x00032440040a7890 */ /* 0x000fe2000fffe03f */
[----:B---3--:R-:W-:Y:S01]  /*9360*/  FADD.FTZ R2, R154, R2 ;  /* 0x000000029a027221 */ /* 0x008fe20000010000 */
[C---:B------:R-:W-:Y:S01]  /*9370*/  F2FP.BF16.F32.PACK_AB R154, R203.reuse, R154 ;  /* 0x0000009acb9a723e */ /* 0x040fe200000010ff */
[----:B------:R-:W-:Y:S01]  /*9380*/  FMUL.FTZ R44, R44, R208 ;  /* 0x000000d02c2c7220 */ /* 0x000fe20000410000 */
[----:B------:R-:W-:Y:S01]  /*9390*/  UPRMT UR11, UR6, 0x654, UR10 ;  /* 0x00000654060b7896 */ /* 0x000fe2000800000a */
[----:B------:R-:W-:Y:S01]  /*93a0*/  FADD.FTZ R2, R203, R2 ;  /* 0x00000002cb027221 */ /* 0x000fe20000010000 */
[----:B------:R-:W2:Y:S01]  /*93b0*/  MUFU.TANH R174, R174 ;  /* 0x000000ae00ae7308 */ /* 0x000ea20000002400 */
[----:B----4-:R-:W-:Y:S01]  /*93c0*/  FMNMX.FTZ R164, R171, R164, !PT ;  /* 0x000000a4aba47209 */ /* 0x010fe20007810000 */
[-C--:B------:R-:W-:Y:S01]  /*93d0*/  FMUL.FTZ R45, R45, R208.reuse ;  /* 0x000000d02d2d7220 */ /* 0x080fe20000410000 */
[-C--:B------:R-:W-:Y:S01]  /*93e0*/  FMUL.FTZ R48, R48, R208.reuse ;  /* 0x000000d030307220 */ /* 0x080fe20000410000 */
[-C--:B------:R-:W-:Y:S01]  /*93f0*/  FMUL.FTZ R49, R49, R208.reuse ;  /* 0x000000d031317220 */ /* 0x080fe20000410000 */
[-C--:B------:R-:W-:Y:S01]  /*9400*/  FMUL.FTZ R52, R52, R208.reuse ;  /* 0x000000d034347220 */ /* 0x080fe20000410000 */
[----:B------:R-:W-:Y:S01]  /*9410*/  FMUL.FTZ R53, R53, R208 ;  /* 0x000000d035357220 */ /* 0x000fe20000410000 */
[----:B------:R-:W-:Y:S01]  /*9420*/  SYNCS.ARRIVE.TRANS64.RED.A1T0 RZ, [UR11], RZ ;  /* 0x000000ffffff79a7 */ /* 0x000fe2000810040b */
        /* <DEDUP_REMOVED lines=66> */
[----:B------:R-:W-:Y:S01]  /*9850*/  UIMAD UR10, UR38, 0xc00, UR7 ;  /* 0x00000c00260a78a4 */ /* 0x000fe2000f8e0207 */
[----:B------:R-:W-:-:S03]  /*9860*/  UMOV UR11, 0x40000040 ;  /* 0x40000040000b7882 */ /* 0x000fc60000000000 */
[----:B------:R-:W-:Y:S02]  /*9870*/  UIADD3 UR14, UR10, 0x80, URZ ;  /* 0x000000800a0e7890 */ /* 0x000fe4000fffe03f */
[----:B------:R-:W3:Y:S01]  /*9880*/  MUFU.TANH R194, R194 ;  /* 0x000000c200c27308 */ /* 0x000ee20000002400 */
[----:B-1----:R-:W-:-:S07]  /*9890*/  FMNMX.FTZ R164, R190, R164, !PT ;  /* 0x000000a4bea47209 */ /* 0x002fce0007810000 */
[----:B------:R-:W1:Y:S01]  /*98a0*/  MUFU.TANH R195, R195 ;  /* 0x000000c300c37308 */ /* 0x000e620000002400 */
[----:B--2---:R-:W-:-:S07]  /*98b0*/  FMNMX.FTZ R164, R191, R164, !PT ;  /* 0x000000a4bfa47209 */ /* 0x004fce0007810000 */
[----:B------:R-:W-:Y:S01]  /*98c0*/  MUFU.EX2 R161, R161 ;  /* 0x000000a100a17308 */ /* 0x000fe20000000800 */
[----:B---3--:R-:W-:-:S07]  /*98d0*/  FMNMX.FTZ R164, R194, R164, !PT ;  /* 0x000000a4c2a47209 */ /* 0x008fce0007810000 */
[----:B------:R-:W-:Y:S01]  /*98e0*/  MUFU.EX2 R157, R157 ;  /* 0x0000009d009d7308 */ /* 0x000fe20000000800 */
[----:B-1----:R-:W-:-:S05]  /*98f0*/  FMNMX.FTZ R164, R195, R164, !PT ;  /* 0x000000a4c3a47209 */ /* 0x002fca0007810000 */
[----:B------:R-:W1:Y:S02]  /*9900*/  SHFL.BFLY PT, R198, R164, 0x2, 0x1f ;  /* 0x0c401f00a4c67f89 */ /* 0x000e6400000e0000 */
[----:B------:R-:W-:Y:S08]  /*9910*/  MUFU.EX2 R169, R169 ;  /* 0x000000a900a97308 */ /* 0x000ff00000000800 */
[----:B------:R-:W-:Y:S08]  /*9920*/  MUFU.EX2 R173, R173 ;  /* 0x000000ad00ad7308 */ /* 0x000ff00000000800 */
[----:B------:R-:W-:Y:S01]  /*9930*/  MUFU.EX2 R177, R177 ;  /* 0x000000b100b17308 */ /* 0x000fe20000000800 */
[----:B-1----:R-:W-:-:S07]  /*9940*/  FMNMX.FTZ R164, R164, R198, !PT ;  /* 0x000000c6a4a47209 */ /* 0x002fce0007810000 */
[----:B------:R-:W-:Y:S01]  /*9950*/  MUFU.EX2 R181, R181 ;  /* 0x000000b500b57308 */ /* 0x000fe20000000800 */
[----:B------:R-:W1:Y:S07]  /*9960*/  SHFL.BFLY PT, R198, R164, 0x1, 0x1f ;  /* 0x0c201f00a4c67f89 */ /* 0x000e6e00000e0000 */
[----:B------:R-:W-:Y:S08]  /*9970*/  MUFU.EX2 R185, R185 ;  /* 0x000000b900b97308 */ /* 0x000ff00000000800 */
[----:B------:R-:W-:Y:S08]  /*9980*/  MUFU.EX2 R189, R189 ;  /* 0x000000bd00bd7308 */ /* 0x000ff00000000800 */
[----:B------:R-:W-:Y:S01]  /*9990*/  MUFU.EX2 R207, R207 ;  /* 0x000000cf00cf7308 */ /* 0x000fe20000000800 */
[----:B-1----:R-:W-:-:S05]  /*99a0*/  FMNMX.FTZ R164, R164, R198, !PT ;  /* 0x000000c6a4a47209 */ /* 0x002fca0007810000 */
        /* <DEDUP_REMOVED lines=8> */
[----:B------:R-:W-:Y:S01]  /*9a30*/  FFMA.FTZ R203, R156, UR5, -R198 ;  /* 0x000000059ccb7c23 */ /* 0x000fe200080108c6 */
[----:B------:R-:W1:Y:S01]  /*9a40*/  MUFU.EX2 R199, R199 ;  /* 0x000000c700c77308 */ /* 0x000e620000000800 */
[----:B------:R-:W-:-:S02]  /*9a50*/  VIADD R156, R209, 0x8 ;  /* 0x00000008d19c7836 */ /* 0x000fc40000000000 */
[--C-:B------:R-:W-:Y:S01]  /*9a60*/  FFMA.FTZ R158, R158, UR5, -R198.reuse ;  /* 0x000000059e9e7c23 */ /* 0x100fe200080108c6 */
[--C-:B------:R-:W-:Y:S01]  /*9a70*/  FFMA.FTZ R159, R159, UR5, -R198.reuse ;  /* 0x000000059f9f7c23 */ /* 0x100fe200080108c6 */
[--C-:B------:R-:W-:Y:S01]  /*9a80*/  FFMA.FTZ R167, R167, UR5, -R198.reuse ;  /* 0x00000005a7a77c23 */ /* 0x100fe200080108c6 */
[--C-:B------:R-:W-:Y:S01]  /*9a90*/  FFMA.FTZ R162, R162, UR5, -R198.reuse ;  /* 0x00000005a2a27c23 */ /* 0x100fe200080108c6 */
[----:B------:R2:W-:Y:S01]  /*9aa0*/  BAR.SYNC.DEFER_BLOCKING R156, 0x100 ;  /* 0x0004009c0000751d */ /* 0x0005e20000010000 */
        /* <DEDUP_REMOVED lines=10> */
[-C--:B-1----:R-:W-:Y:S01]  /*9b50*/  FMUL.FTZ R26, R26, R199.reuse ;  /* 0x000000c71a1a7220 */ /* 0x082fe20000410000 */
        /* <DEDUP_REMOVED lines=11> */
[----:B---3--:R-:W-:Y:S01]  /*9c10*/  FFMA.FTZ R193, R199, R3, R153 ;  /* 0x00000003c7c17223 */ /* 0x008fe20000010099 */
[-C--:B------:R-:W-:Y:S01]  /*9c20*/  FMUL.FTZ R47, R47, R199.reuse ;  /* 0x000000c72f2f7220 */ /* 0x080fe20000410000 */
[----:B------:R-:W-:Y:S01]  /*9c30*/  MUFU.EX2 R3, R159 ;  /* 0x0000009f00037308 */ /* 0x000fe20000000800 */
[-C--:B------:R-:W-:Y:S01]  /*9c40*/  FMUL.FTZ R50, R50, R199.reuse ;  /* 0x000000c732327220 */ /* 0x080fe20000410000 */
[-C--:B------:R-:W-:Y:S01]  /*9c50*/  FMUL.FTZ R51, R51, R199.reuse ;  /* 0x000000c733337220 */ /* 0x080fe20000410000 */
[-C--:B------:R-:W-:Y:S01]  /*9c60*/  FMUL.FTZ R54, R54, R199.reuse ;  /* 0x000000c736367220 */ /* 0x080fe20000410000 */
[-C--:B------:R-:W-:Y:S01]  /*9c70*/  FMUL.FTZ R55, R55, R199.reuse ;  /* 0x000000c737377220 */ /* 0x080fe20000410000 */
[----:B------:R-:W-:Y:S01]  /*9c80*/  FMUL.FTZ R58, R58, R199 ;  /* 0x000000c73a3a7220 */ /* 0x000fe20000410000 */
[C---:B-1----:R-:W-:Y:S01]  /*9c90*/  FADD.FTZ R193, R155.reuse, R193 ;  /* 0x000000c19bc17221 */ /* 0x042fe20000010000 */
[----:B------:R-:W-:Y:S01]  /*9ca0*/  F2FP.BF16.F32.PACK_AB R153, R155, R153 ;  /* 0x000000999b99723e */ /* 0x000fe200000010ff */
        /* <DEDUP_REMOVED lines=49> */
[----:B------:R-:W-:Y:S01]  /*9fc0*/  F2FP.BF16.F32.PACK_AB R155, R3, R155 ;  /* 0x0000009b039b723e */ /* 0x000fe200000010ff */
[----:B--2---:R-:W1:Y:S01]  /*9fd0*/  MUFU.EX2 R156, R160 ;  /* 0x000000a0009c7308 */ /* 0x004e620000000800 */
[--C-:B------:R-:W-:Y:S01]  /*9fe0*/  FFMA.FTZ R186, R186, UR5, -R198.reuse ;  /* 0x00000005baba7c23 */ /* 0x100fe200080108c6 */
[--C-:B------:R-:W-:Y:S01]  /*9ff0*/  FFMA.FTZ R187, R187, UR5, -R198.reuse ;  /* 0x00000005bbbb7c23 */ /* 0x100fe200080108c6 */
[----:B------:R-:W-:Y:S01]  /*a000*/  WARPGROUP.ARRIVE ;  /* 0x00000000000079c5 */ /* 0x000fe20000000000 */
[--C-:B------:R-:W-:Y:S01]  /*a010*/  FFMA.FTZ R190, R190, UR5, -R198.reuse ;  /* 0x00000005bebe7c23 */ /* 0x100fe200080108c6 */
[--C-:B------:R-:W-:Y:S01]  /*a020*/  FFMA.FTZ R191, R191, UR5, -R198.reuse ;  /* 0x00000005bfbf7c23 */ /* 0x100fe200080108c6 */
[--C-:B------:R-:W-:Y:S01]  /*a030*/  FFMA.FTZ R194, R194, UR5, -R198.reuse ;  /* 0x00000005c2c27c23 */ /* 0x100fe200080108c6 */
[----:B------:R-:W-:Y:S01]  /*a040*/  FFMA.FTZ R195, R195, UR5, -R198 ;  /* 0x00000005c3c37c23 */ /* 0x000fe200080108c6 */
[----:B------:R-:W2:Y:S01]  /*a050*/  MUFU.EX2 R158, R165 ;  /* 0x000000a5009e7308 */ /* 0x000ea20000000800 */
[----:B------:R-:W-:Y:S01]  /*a060*/  HGMMA.64x256x16.F32.BF16 R24, R152, gdesc[UR8].tnspB, R24, gsb0 ;  /* 0x43e0000898187df0 */ /* 0x000fe20008001818 */
[----:B------:R-:W-:Y:S01]  /*a070*/  UMOV UR11, 0x40000040 ;  /* 0x40000040000b7882 */ /* 0x000fe20000000000 */
[----:B------:R-:W-:-:S05]  /*a080*/  FADD.FTZ R193, R3, R193 ;  /* 0x000000c103c17221 */ /* 0x000fca0000010000 */
[----:B------:R-:W3:Y:S01]  /*a090*/  MUFU.EX2 R165, R162 ;  /* 0x000000a200a57308 */ /* 0x000ee20000000800 */
[----:B-1----:R-:W-:Y:S01]  /*a0a0*/  FADD.FTZ R2, R156, R2 ;  /* 0x000000029c027221 */ /* 0x002fe20000010000 */
[----:B------:R-:W-:-:S03]  /*a0b0*/  F2FP.BF16.F32.PACK_AB R156, R161, R156 ;  /* 0x0000009ca19c723e */ /* 0x000fc600000010ff */
[----:B------:R-:W-:-:S03]  /*a0c0*/  FADD.FTZ R2, R161, R2 ;  /* 0x00000002a1027221 */ /* 0x000fc60000010000 */
[----:B------:R-:W1:Y:S01]  /*a0d0*/  MUFU.EX2 R198, R163 ;  /* 0x000000a300c67308 */ /* 0x000e620000000800 */
[----:B------:R-:W-:-:S04]  /*a0e0*/  FADD.FTZ R2, R157, R2 ;  /* 0x000000029d027221 */ /* 0x000fc80000010000 */
[C---:B--2---:R-:W-:Y:S01]  /*a0f0*/  FADD.FTZ R2, R158.reuse, R2 ;  /* 0x000000029e027221 */ /* 0x044fe20000010000 */
[----:B------:R-:W-:Y:S02]  /*a100*/  F2FP.BF16.F32.PACK_AB R158, R158, R157 ;  /* 0x0000009d9e9e723e */ /* 0x000fe400000010ff */
[----:B------:R-:W2:Y:S01]  /*a110*/  MUFU.EX2 R202, R202 ;  /* 0x000000ca00ca7308 */ /* 0x000ea20000000800 */
[----:B---3--:R-:W-:-:S07]  /*a120*/  FADD.FTZ R193, R165, R193 ;  /* 0x000000c1a5c17221 */ /* 0x008fce0000010000 */
[----:B------:R-:W3:Y:S01]  /*a130*/  MUFU.EX2 R167, R167 ;  /* 0x000000a700a77308 */ /* 0x000ee20000000800 */
[C---:B-1----:R-:W-:Y:S01]  /*a140*/  F2FP.BF16.F32.PACK_AB R157, R198.reuse, R165 ;  /* 0x000000a5c69d723e */ /* 0x042fe200000010ff */
[----:B------:R-:W-:-:S06]  /*a150*/  FADD.FTZ R193, R198, R193 ;  /* 0x000000c1c6c17221 */ /* 0x000fcc0000010000 */
[----:B------:R-:W1:Y:S01]  /*a160*/  MUFU.EX2 R160, R168 ;  /* 0x000000a800a07308 */ /* 0x000e620000000800 */
[----:B--2---:R-:W-:-:S07]  /*a170*/  FADD.FTZ R193, R202, R193 ;  /* 0x000000c1cac17221 */ /* 0x004fce0000010000 */
[----:B------:R-:W2:Y:S01]  /*a180*/  MUFU.EX2 R162, R172 ;  /* 0x000000ac00a27308 */ /* 0x000ea20000000800 */
[C---:B---3--:R-:W-:Y:S01]  /*a190*/  F2FP.BF16.F32.PACK_AB R159, R167.reuse, R202 ;  /* 0x000000caa79f723e */ /* 0x048fe200000010ff */
[----:B------:R-:W-:-:S06]  /*a1a0*/  FADD.FTZ R193, R167, R193 ;  /* 0x000000c1a7c17221 */ /* 0x000fcc0000010000 */
[----:B------:R-:W3:Y:S01]  /*a1b0*/  MUFU.EX2 R170, R170 ;  /* 0x000000aa00aa7308 */ /* 0x000ee20000000800 */
[----:B-1----:R-:W-:Y:S01]  /*a1c0*/  FADD.FTZ R2, R160, R2 ;  /* 0x00000002a0027221 */ /* 0x002fe20000010000 */
[----:B------:R-:W-:-:S03]  /*a1d0*/  F2FP.BF16.F32.PACK_AB R160, R169, R160 ;  /* 0x000000a0a9a0723e */ /* 0x000fc600000010ff */
[----:B------:R-:W-:-:S03]  /*a1e0*/  FADD.FTZ R2, R169, R2 ;  /* 0x00000002a9027221 */ /* 0x000fc60000010000 */
[----:B------:R-:W1:Y:S01]  /*a1f0*/  MUFU.EX2 R166, R166 ;  /* 0x000000a600a67308 */ /* 0x000e620000000800 */
[----:B--2---:R-:W-:Y:S01]  /*a200*/  FADD.FTZ R2, R162, R2 ;  /* 0x00000002a2027221 */ /* 0x004fe20000010000 */
[----:B------:R-:W-:-:S03]  /*a210*/  F2FP.BF16.F32.PACK_AB R162, R173, R162 ;  /* 0x000000a2ada2723e */ /* 0x000fc600000010ff */
[----:B------:R-:W-:-:S03]  /*a220*/  FADD.FTZ R2, R173, R2 ;  /* 0x00000002ad027221 */ /* 0x000fc60000010000 */
        /* <DEDUP_REMOVED lines=11> */
[----:B-1----:R-:W-:-:S07]  /*a2e0*/  FADD.FTZ R193, R174, R193 ;  /* 0x000000c1aec17221 */ /* 0x002fce0000010000 */
[----:B------:R-:W1:Y:S01]  /*a2f0*/  MUFU.EX2 R179, R179 ;  /* 0x000000b300b37308 */ /* 0x000e620000000800 */
[----:B--2---:R-:W-:-:S07]  /*a300*/  FADD.FTZ R193, R175, R193 ;  /* 0x000000c1afc17221 */ /* 0x004fce0000010000 */
[----:B------:R-:W-:Y:S01]  /*a310*/  MUFU.EX2 R182, R182 ;  /* 0x000000b600b67308 */ /* 0x000fe20000000800 */
[----:B---3--:R-:W-:-:S07]  /*a320*/  FADD.FTZ R193, R178, R193 ;  /* 0x000000c1b2c17221 */ /* 0x008fce0000010000 */
[----:B------:R-:W-:Y:S01]  /*a330*/  MUFU.EX2 R183, R183 ;  /* 0x000000b700b77308 */ /* 0x000fe20000000800 */
[----:B-1----:R-:W-:-:S07]  /*a340*/  FADD.FTZ R193, R179, R193 ;  /* 0x000000c1b3c17221 */ /* 0x002fce0000010000 */
        /* <DEDUP_REMOVED lines=10> */
[----:B------:R-:W-:Y:S01]  /*a3f0*/  F2FP.BF16.F32.PACK_AB R155, R179, R178 ;  /* 0x000000b2b39b723e */ /* 0x000fe200000010ff */
[----:B------:R-:W-:Y:S01]  /*a400*/  HGMMA.64x256x16.F32.BF16 R24, R156, gdesc[UR12].tnspB, R24, gsb0 ;  /* 0x43e0000c9c187df0 */ /* 0x000fe20008001818 */
[----:B------:R-:W-:Y:S01]  /*a410*/  UIADD3 UR14, UR10, 0x100, URZ ;  /* 0x000001000a0e7890 */ /* 0x000fe2000fffe03f */
[----:B------:R-:W-:Y:S02]  /*a420*/  UMOV UR15, 0x40000040 ;  /* 0x40000040000f7882 */ /* 0x000fe40000000000 */
[----:B------:R-:W2:Y:S01]  /*a430*/  MUFU.EX2 R154, R180 ;  /* 0x000000b4009a7308 */ /* 0x000ea20000000800 */
[----:B-1----:R-:W-:Y:S01]  /*a440*/  FADD.FTZ R2, R152, R2 ;  /* 0x0000000298027221 */ /* 0x002fe20000010000 */
[----:B------:R-:W-:-:S03]  /*a450*/  F2FP.BF16.F32.PACK_AB R152, R177, R152 ;  /* 0x00000098b198723e */ /* 0x000fc600000010ff */
[----:B------:R-:W-:-:S04]  /*a460*/  FADD.FTZ R2, R177, R2 ;  /* 0x00000002b1027221 */ /* 0x000fc80000010000 */
[----:B--2---:R-:W-:Y:S01]  /*a470*/  FADD.FTZ R2, R154, R2 ;  /* 0x000000029a027221 */ /* 0x004fe20000010000 */
[----:B------:R-:W-:-:S03]  /*a480*/  F2FP.BF16.F32.PACK_AB R154, R181, R154 ;  /* 0x0000009ab59a723e */ /* 0x000fc600000010ff */
[----:B------:R-:W-:Y:S01]  /*a490*/  FADD.FTZ R2, R181, R2 ;  /* 0x00000002b5027221 */ /* 0x000fe20000010000 */
[----:B------:R-:W-:Y:S02]  /*a4a0*/  WARPGROUP.DEPBAR.LE gsb0, 0x0 ;  /* 0x00008000000079c5 */ /* 0x000fe40000010000 */
[----:B------:R-:W-:-:S08]  /*a4b0*/  WARPGROUP.ARRIVE ;  /* 0x00000000000079c5 */ /* 0x000fd00000000000 */
        /* <DEDUP_REMOVED lines=11> */
[----:B------:R-:W1:Y:S01]  /*a570*/  MUFU.EX2 R152, R184 ;  /* 0x000000b800987308 */ /* 0x000e620000000800 */
[----:B------:R-:W-:Y:S01]  /*a580*/  F2FP.BF16.F32.PACK_AB R153, R183, R182 ;  /* 0x000000b6b799723e */ /* 0x000fe200000010ff */
[----:B------:R-:W-:Y:S01]  /*a590*/  FADD.FTZ R182, R182, R193 ;  /* 0x000000c1b6b67221 */ /* 0x000fe20000010000 */
[----:B------:R-:W-:-:S03]  /*a5a0*/  F2FP.BF16.F32.PACK_AB R155, R187, R186 ;  /* 0x000000babb9b723e */ /* 0x000fc600000010ff */
[----:B------:R-:W-:Y:S02]  /*a5b0*/  FADD.FTZ R183, R183, R182 ;  /* 0x000000b6b7b77221 */ /* 0x000fe40000010000 */
[----:B------:R-:W2:Y:S02]  /*a5c0*/  MUFU.EX2 R154, R188 ;  /* 0x000000bc009a7308 */ /* 0x000ea40000000800 */
[----:B------:R-:W-:-:S04]  /*a5d0*/  FADD.FTZ R186, R186, R183 ;  /* 0x000000b7baba7221 */ /* 0x000fc80000010000 */
[----:B------:R-:W-:Y:S01]  /*a5e0*/  FADD.FTZ R187, R187, R186 ;  /* 0x000000babbbb7221 */ /* 0x000fe20000010000 */
[----:B-1----:R-:W-:Y:S01]  /*a5f0*/  FADD.FTZ R2, R152, R2 ;  /* 0x0000000298027221 */ /* 0x002fe20000010000 */
[----:B------:R-:W-:-:S03]  /*a600*/  F2FP.BF16.F32.PACK_AB R152, R185, R152 ;  /* 0x00000098b998723e */ /* 0x000fc600000010ff */
[----:B------:R-:W-:-:S04]  /*a610*/  FADD.FTZ R2, R185, R2 ;  /* 0x00000002b9027221 */ /* 0x000fc80000010000 */
[----:B--2---:R-:W-:Y:S01]  /*a620*/  FADD.FTZ R2, R154, R2 ;  /* 0x000000029a027221 */ /* 0x004fe20000010000 */
[----:B------:R-:W-:-:S03]  /*a630*/  F2FP.BF16.F32.PACK_AB R154, R189, R154 ;  /* 0x0000009abd9a723e */ /* 0x000fc600000010ff */
[----:B------:R-:W-:Y:S01]  /*a640*/  FADD.FTZ R2, R189, R2 ;  /* 0x00000002bd027221 */ /* 0x000fe20000010000 */
[----:B------:R-:W-:-:S06]  /*a650*/  WARPGROUP.ARRIVE ;  /* 0x00000000000079c5 */ /* 0x000fcc0000000000 */
[----:B------:R-:W-:Y:S03]  /*a660*/  HGMMA.64x256x16.F32.BF16 R24, R152, gdesc[UR12].tnspB, R24, gsb0 ;  /* 0x43e0000c98187df0 */ /* 0x000fe60008001818 */
        /* <DEDUP_REMOVED lines=18> */
[----:B------:R-:W-:Y:S05]  /*a790*/  @!P0 BRA `(.L_x_14929) ;  /* 0x0000000000048947 */ /* 0x000fea0003800000 */
[----:B------:R-:W-:Y:S01]  /*a7a0*/  BPT.TRAP 0x1 ;  /* 0x000000040000795c */ /* 0x000fe20000300000 */
.L_x_14929:
[----:B------:R-:W-:Y:S01]  /*a7b0*/  R2UR UR10, R205 ;  /* 0x00000000cd0a72ca */ /* 0x000fe200000e0000 */
[----:B------:R-:W-:Y:S01]  /*a7c0*/  UIADD3 UR4, UR4, 0x32460, URZ ;  /* 0x0003246004047890 */ /* 0x000fe2000fffe03f */
[----:B------:R-:W-:Y:S02]  /*a7d0*/  IMAD.MOV.U32 R202, RZ, RZ, R164 ;  /* 0x000000ffffca7224 */ /* 0x000fe400078e00a4 */
[----:B------:R-:W-:Y:S01]  /*a7e0*/  IMAD.MOV.U32 R203, RZ, RZ, R21 ;  /* 0x000000ffffcb7224 */ /* 0x000fe200078e0015 */
[----:B------:R-:W-:-:S08]  /*a7f0*/  UPRMT UR4, UR6, 0x654, UR4 ;  /* 0x0000065406047896 */ /* 0x000fd00008000004 */
[C---:B------:R-:W-:Y:S01]  /*a800*/  ISETP.GT.AND P1, PT, R20.reuse, UR10, PT ;  /* 0x0000000a14007c0c */ /* 0x040fe2000bf24270 */
[----:B------:R-:W-:Y:S01]  /*a810*/  SYNCS.ARRIVE.TRANS64.RED.A1T0 RZ, [UR4], RZ ;  /* 0x000000ffffff79a7 */ /* 0x000fe20008100404 */
[----:B------:R-:W-:-:S11]  /*a820*/  VIADD R20, R20, 0xffffffff ;  /* 0xffffffff14147836 */ /* 0x000fd60000000000 */
[----:B------:R-:W-:Y:S05]  /*a830*/  @P1 BRA `(.L_x_14930) ;  /* 0xffffffd400a81947 */ /* 0x000fea000383ffff */
.L_x_14919:
        /* <DEDUP_REMOVED lines=10> */
[----:B------:R-:W-:-:S02]  /*a8e0*/  IMAD.MOV.U32 R2, RZ, RZ, RZ ;  /* 0x000000ffff027224 */ /* 0x000fc400078e00ff */
[----:B---3--:R-:W-:Y:S02]  /*a8f0*/  FADD.FTZ R7, R4, R3 ;  /* 0x0000000304077221 */ /* 0x008fe40000010000 */
[----:B------:R-:W1:Y:S04]  /*a900*/  SHFL.BFLY PT, R5, R6, 0x1, 0x1f ;  /* 0x0c201f0006057f89 */ /* 0x000e6800000e0000 */
[----:B------:R-:W3:Y:S01]  /*a910*/  SHFL.BFLY PT, R4, R7, 0x1, 0x1f ;  /* 0x0c201f0007047f89 */ /* 0x000ee200000e0000 */
[----:B-1----:R-:W-:Y:S01]  /*a920*/  FADD.FTZ R8, R6, R5 ;  /* 0x0000000506087221 */ /* 0x002fe20000010000 */
[----:B------:R-:W-:Y:S02]  /*a930*/  IMAD.MOV.U32 R5, RZ, RZ, RZ ;  /* 0x000000ffff057224 */ /* 0x000fe400078e00ff */
[----:B------:R-:W-:-:S02]  /*a940*/  IMAD.U32 R6, RZ, RZ, UR5 ;  /* 0x00000005ff067e24 */ /* 0x000fc4000f8e00ff */
[----:B---3--:R-:W-:Y:S01]  /*a950*/  FADD.FTZ R3, R7, R4 ;  /* 0x0000000407037221 */ /* 0x008fe20000010000 */
[----:B------:R-:W-:-:S04]  /*a960*/  FSETP.NE.FTZ.AND P1, PT, R8, RZ, PT ;  /* 0x000000ff0800720b */ /* 0x000fc80003f35000 */
[----:B------:R-:W-:-:S09]  /*a970*/  FSETP.NE.FTZ.AND P2, PT, R3, RZ, PT ;  /* 0x000000ff0300720b */ /* 0x000fd20003f55000 */
        /* <DEDUP_REMOVED lines=147> */
.L_x_14893:
        /* <DEDUP_REMOVED lines=16> */
[----:B------:R-:W-:Y:S01]  /*b3b0*/  R2UR UR12, R204 ;  /* 0x00000000cc0c72ca */ /* 0x000fe200000e0000 */
[----:B------:R-:W-:Y:S01]  /*b3c0*/  UMOV UR6, UR9 ;  /* 0x0000000900067c82 */ /* 0x000fe20008000000 */
[----:B0-----:R-:W-:Y:S01]  /*b3d0*/  UMOV UR7, UR8 ;  /* 0x0000000800077c82 */ /* 0x001fe20008000000 */
[----:B------:R-:W-:Y:S02]  /*b3e0*/  F2FP.BF16.F32.PACK_AB R11, R31, R30 ;  /* 0x0000001e1f0b723e */ /* 0x000fe400000010ff */
[----:B------:R-:W-:-:S02]  /*b3f0*/  F2FP.BF16.F32.PACK_AB R18, R53, R52 ;  /* 0x000000343512723e */ /* 0x000fc400000010ff */
[----:B------:R-:W-:Y:S01]  /*b400*/  F2FP.BF16.F32.PACK_AB R19, R55, R54 ;  /* 0x000000363713723e */ /* 0x000fe200000010ff */
[----:B------:R-:W-:Y:S01]  /*b410*/  BAR.SYNC.DEFER_BLOCKING 0x1, 0x100 ;  /* 0x0044000000007b1d */ /* 0x000fe20000010000 */
[----:B--2---:R-:W-:-:S03]  /*b420*/  IMAD.WIDE R154, R2, R154, UR6 ;  /* 0x00000006029a7e25 */ /* 0x004fc6000f8e029a */
[C---:B------:R-:W-:Y:S02]  /*b430*/  LOP3.LUT R9, R154.reuse, 0x380, RZ, 0xc0, !PT ;  /* 0x000003809a097812 */ /* 0x040fe400078ec0ff */
[C---:B------:R-:W-:Y:S02]  /*b440*/  IADD3 R15, P3, R154.reuse, 0x20, RZ ;  /* 0x000000209a0f7810 */ /* 0x040fe40007f7e0ff */
[----:B------:R-:W-:Y:S02]  /*b450*/  SHF.R.U64 R9, R9, 0x3, RZ ;  /* 0x0000000309097819 */ /* 0x000fe400000012ff */
[----:B------:R-:W-:Y:S02]  /*b460*/  LOP3.LUT R14, R15, 0x380, RZ, 0xc0, !PT ;  /* 0x000003800f0e7812 */ /* 0x000fe400078ec0ff */
[----:B------:R-:W-:Y:S01]  /*b470*/  LOP3.LUT R8, R9, R154, RZ, 0x3c, !PT ;  /* 0x0000009a09087212 */ /* 0x000fe200078e3cff */
[----:B------:R-:W-:Y:S01]  /*b480*/  IMAD.MOV.U32 R9, RZ, RZ, R155 ;  /* 0x000000ffff097224 */ /* 0x000fe200078e009b */
[----:B------:R-:W-:-:S02]  /*b490*/  IADD3 R13, P5, R154, 0x40, RZ ;  /* 0x000000409a0d7810 */ /* 0x000fc40007fbe0ff */
[----:B------:R-:W-:Y:S02]  /*b4a0*/  IADD3 R17, P4, R154, 0x60, RZ ;  /* 0x000000609a117810 */ /* 0x000fe40007f9e0ff */
[----:B------:R-:W-:Y:S02]  /*b4b0*/  SHF.R.U64 R14, R14, 0x3, RZ ;  /* 0x000000030e0e7819 */ /* 0x000fe400000012ff */
[----:B------:R-:W-:Y:S02]  /*b4c0*/  LOP3.LUT R12, R13, 0x380, RZ, 0xc0, !PT ;  /* 0x000003800d0c7812 */ /* 0x000fe400078ec0ff */
[----:B------:R-:W-:Y:S02]  /*b4d0*/  LOP3.LUT R16, R17, 0x380, RZ, 0xc0, !PT ;  /* 0x0000038011107812 */ /* 0x000fe400078ec0ff */
[----:B------:R-:W-:Y:S02]  /*b4e0*/  IADD3 R5, P2, R154, 0xc040, RZ ;  /* 0x0000c0409a057810 */ /* 0x000fe40007f5e0ff */
[----:B------:R-:W-:-:S02]  /*b4f0*/  MOV R2, R8 ;  /* 0x0000000800027202 */ /* 0x000fc40000000f00 */
[----:B------:R-:W-:Y:S02]  /*b500*/  F2FP.BF16.F32.PACK_AB R8, R25, R24 ;  /* 0x000000181908723e */ /* 0x000fe400000010ff */
[----:B------:R-:W-:Y:S02]  /*b510*/  F2FP.BF16.F32.PACK_AB R9, R27, R26 ;  /* 0x0000001a1b09723e */ /* 0x000fe400000010ff */
[----:B------:R-:W-:Y:S01]  /*b520*/  LOP3.LUT R14, R14, R15, RZ, 0x3c, !PT ;  /* 0x0000000f0e0e7212 */ /* 0x000fe200078e3cff */
[----:B------:R-:W-:Y:S01]  /*b530*/  IMAD.X R15, RZ, RZ, R155, P3 ;  /* 0x000000ffff0f7224 */ /* 0x000fe200018e069b */
[----:B------:R-:W-:Y:S02]  /*b540*/  SHF.R.U64 R12, R12, 0x3, RZ ;  /* 0x000000030c0c7819 */ /* 0x000fe400000012ff */
[----:B------:R-:W-:Y:S02]  /*b550*/  SHF.R.U64 R16, R16, 0x3, RZ ;  /* 0x0000000310107819 */ /* 0x000fe400000012ff */
[----:B------:R-:W-:-:S02]  /*b560*/  LOP3.LUT R4, R5, 0x380, RZ, 0xc0, !PT ;  /* 0x0000038005047812 */ /* 0x000fc400078ec0ff */
[----:B------:R-:W-:Y:S01]  /*b570*/  IADD3 R157, P3, R154, 0x4000, RZ ;  /* 0x000040009a9d7810 */ /* 0x000fe20007f7e0ff */
[----:B------:R0:W-:Y:S01]  /*b580*/  STSM.16.M88.4 [R2], R8 ;  /* 0x0000000802007844 */ /* 0x0001e20000000200 */
[----:B------:R-:W-:Y:S01]  /*b590*/  LOP3.LUT R12, R12, R13, RZ, 0x3c, !PT ;  /* 0x0000000d0c0c7212 */ /* 0x000fe200078e3cff */
[--C-:B------:R-:W-:Y:S01]  /*b5a0*/  IMAD.X R13, RZ, RZ, R155.reuse, P5 ;  /* 0x000000ffff0d7224 */ /* 0x100fe200028e069b */
[----:B------:R-:W-:Y:S02]  /*b5b0*/  MOV R7, R14 ;  /* 0x0000000e00077202 */ /* 0x000fe40000000f00 */
[----:B------:R-:W-:Y:S01]  /*b5c0*/  LOP3.LUT R16, R16, R17, RZ, 0x3c, !PT ;  /* 0x0000001110107212 */ /* 0x000fe200078e3cff */
[----:B------:R-:W-:Y:S01]  /*b5d0*/  IMAD.X R17, RZ, RZ, R155, P4 ;  /* 0x000000ffff117224 */ /* 0x000fe200020e069b */
[----:B------:R-:W-:Y:S02]  /*b5e0*/  SHF.R.U64 R4, R4, 0x3, RZ ;  /* 0x0000000304047819 */ /* 0x000fe400000012ff */
[----:B------:R-:W-:-:S02]  /*b5f0*/  LOP3.LUT R156, R157, 0x380, RZ, 0xc0, !PT ;  /* 0x000003809d9c7812 */ /* 0x000fc400078ec0ff */
[C---:B------:R-:W-:Y:S02]  /*b600*/  IADD3 R160, P4, R154.reuse, 0x4020, RZ ;  /* 0x000040209aa07810 */ /* 0x040fe40007f9e0ff */
[----:B0-----:R-:W-:Y:S02]  /*b610*/  F2FP.BF16.F32.PACK_AB R8, R33, R32 ;  /* 0x000000202108723e */ /* 0x001fe400000010ff */
[----:B------:R-:W-:Y:S02]  /*b620*/  F2FP.BF16.F32.PACK_AB R9, R35, R34 ;  /* 0x000000222309723e */ /* 0x000fe400000010ff */
[----:B------:R-:W-:Y:S02]  /*b630*/  F2FP.BF16.F32.PACK_AB R10, R37, R36 ;  /* 0x00000024250a723e */ /* 0x000fe400000010ff */
[----:B------:R-:W-:Y:S02]  /*b640*/  F2FP.BF16.F32.PACK_AB R11, R39, R38 ;  /* 0x00000026270b723e */ /* 0x000fe400000010ff */
[----:B------:R-:W-:-:S02]  /*b650*/  IADD3 R159, P5, R154, 0x4040, RZ ;  /* 0x000040409a9f7810 */ /* 0x000fc40007fbe0ff */
[----:B------:R-:W-:Y:S01]  /*b660*/  IADD3 R21, P1, R154, 0xc020, RZ ;  /* 0x0000c0209a157810 */ /* 0x000fe20007f3e0ff */
[----:B------:R0:W-:Y:S01]  /*b670*/  STSM.16.M88.4 [R7], R8 ;  /* 0x0000000807007844 */ /* 0x0001e20000000200 */
[----:B------:R-:W-:Y:S02]  /*b680*/  LOP3.LUT R4, R4, R5, RZ, 0x3c, !PT ;  /* 0x0000000504047212 */ /* 0x000fe400078e3cff */
[----:B------:R-:W-:Y:S02]  /*b690*/  SHF.R.U64 R156, R156, 0x3, RZ ;  /* 0x000000039c9c7819 */ /* 0x000fe400000012ff */
[----:B------:R-:W-:Y:S02]  /*b6a0*/  MOV R5, R12 ;  /* 0x0000000c00057202 */ /* 0x000fe40000000f00 */
[----:B------:R-:W-:Y:S02]  /*b6b0*/  F2FP.BF16.F32.PACK_AB R12, R41, R40 ;  /* 0x00000028290c723e */ /* 0x000fe400000010ff */
[----:B------:R-:W-:-:S02]  /*b6c0*/  F2FP.BF16.F32.PACK_AB R13, R43, R42 ;  /* 0x0000002a2b0d723e */ /* 0x000fc400000010ff */
[----:B------:R-:W-:Y:S02]  /*b6d0*/  F2FP.BF16.F32.PACK_AB R14, R45, R44 ;  /* 0x0000002c2d0e723e */ /* 0x000fe400000010ff */
[----:B------:R-:W-:Y:S02]  /*b6e0*/  F2FP.BF16.F32.PACK_AB R15, R47, R46 ;  /* 0x0000002e2f0f723e */ /* 0x000fe400000010ff */
[----:B0-----:R-:W-:Y:S02]  /*b6f0*/  LOP3.LUT R7, R160, 0x380, RZ, 0xc0, !PT ;  /* 0x00000380a0077812 */ /* 0x001fe400078ec0ff */
[----:B------:R-:W-:Y:S02]  /*b700*/  LOP3.LUT R158, R159, 0x380, RZ, 0xc0, !PT ;  /* 0x000003809f9e7812 */ /* 0x000fe400078ec0ff */
[----:B------:R-:W-:Y:S02]  /*b710*/  LOP3.LUT R20, R21, 0x380, RZ, 0xc0, !PT ;  /* 0x0000038015147812 */ /* 0x000fe400078ec0ff */
[----:B------:R-:W-:Y:S01]  /*b720*/  LOP3.LUT R156, R156, R157, RZ, 0x3c, !PT ;  /* 0x0000009d9c9c7212 */ /* 0x000fe200078e3cff */
[----:B------:R-:W-:Y:S01]  /*b730*/  IMAD.X R157, RZ, RZ, R155, P3 ;  /* 0x000000ffff9d7224 */ /* 0x000fe200018e069b */
[----:B------:R-:W-:Y:S01]  /*b740*/  SHF.R.U64 R7, R7, 0x3, RZ ;  /* 0x0000000307077819 */ /* 0x000fe200000012ff */
[----:B------:R0:W-:Y:S01]  /*b750*/  STSM.16.M88.4 [R5], R12 ;  /* 0x0000000c05007844 */ /* 0x0001e20000000200 */
[----:B------:R-:W-:-:S02]  /*b760*/  SHF.R.U64 R158, R158, 0x3, RZ ;  /* 0x000000039e9e7819 */ /* 0x000fc400000012ff */
[----:B------:R-:W-:Y:S02]  /*b770*/  SHF.R.U64 R20, R20, 0x3, RZ ;  /* 0x0000000314147819 */ /* 0x000fe400000012ff */
[----:B------:R-:W-:Y:S02]  /*b780*/  MOV R2, R16 ;  /* 0x0000001000027202 */ /* 0x000fe40000000f00 */
[----:B------:R-:W-:Y:S02]  /*b790*/  F2FP.BF16.F32.PACK_AB R16, R49, R48 ;  /* 0x000000303110723e */ /* 0x000fe400000010ff */
[----:B------:R-:W-:Y:S02]  /*b7a0*/  F2FP.BF16.F32.PACK_AB R17, R51, R50 ;  /* 0x000000323311723e */ /* 0x000fe400000010ff */
[----:B------:R-:W-:Y:S02]  /*b7b0*/  F2FP.BF16.F32.PACK_AB R8, R57, R56 ;  /* 0x000000383908723e */ /* 0x000fe400000010ff */
[----:B------:R-:W-:Y:S01]  /*b7c0*/  F2FP.BF16.F32.PACK_AB R9, R59, R58 ;  /* 0x0000003a3b09723e */ /* 0x000fe200000010ff */
[----:B0-----:R-:W-:Y:S01]  /*b7d0*/  IMAD.X R13, RZ, RZ, R155, P4 ;  /* 0x000000ffff0d7224 */ /* 0x001fe200020e069b */
[----:B------:R-:W-:-:S02]  /*b7e0*/  LOP3.LUT R12, R7, R160, RZ, 0x3c, !PT ;  /* 0x000000a0070c7212 */ /* 0x000fc400078e3cff */
[----:B------:R-:W-:Y:S02]  /*b7f0*/  MOV R5, R156 ;  /* 0x0000009c00057202 */ /* 0x000fe40000000f00 */
[----:B------:R-:W-:Y:S02]  /*b800*/  F2FP.BF16.F32.PACK_AB R10, R61, R60 ;  /* 0x0000003c3d0a723e */ /* 0x000fe400000010ff */
[----:B------:R-:W-:Y:S02]  /*b810*/  F2FP.BF16.F32.PACK_AB R11, R63, R62 ;  /* 0x0000003e3f0b723e */ /* 0x000fe400000010ff */
[----:B------:R-:W-:Y:S02]  /*b820*/  LOP3.LUT R158, R158, R159, RZ, 0x3c, !PT ;  /* 0x0000009f9e9e7212 */ /* 0x000fe400078e3cff */
[----:B------:R-:W-:Y:S02]  /*b830*/  LOP3.LUT R20, R20, R21, RZ, 0x3c, !PT ;  /* 0x0000001514147212 */ /* 0x000fe400078e3cff */
[----:B------:R-:W-:Y:S01]  /*b840*/  IADD3.X R159, RZ, R155, RZ, P5, !PT ;  /* 0x0000009bff9f7210 */ /* 0x000fe20002ffe4ff */
[----:B------:R0:W-:Y:S01]  /*b850*/  STSM.16.M88.4 [R2], R16 ;  /* 0x0000001002007844 */ /* 0x0001e20000000200 */
[----:B------:R-:W-:-:S02]  /*b860*/  MOV R7, R12 ;  /* 0x0000000c00077202 */ /* 0x000fc40000000f00 */
[C---:B------:R-:W-:Y:S02]  /*b870*/  IADD3 R21, P4, R154.reuse, 0x4060, RZ ;  /* 0x000040609a157810 */ /* 0x040fe40007f9e0ff */
[----:B------:R-:W-:Y:S01]  /*b880*/  IADD3 R160, P5, R154, 0x8060, RZ ;  /* 0x000080609aa07810 */ /* 0x000fe20007fbe0ff */
[----:B------:R1:W-:Y:S01]  /*b890*/  STSM.16.M88.4 [R5], R8 ;  /* 0x0000000805007844 */ /* 0x0003e20000000200 */
[----:B------:R-:W-:Y:S02]  /*b8a0*/  F2FP.BF16.F32.PACK_AB R12, R65, R64 ;  /* 0x00000040410c723e */ /* 0x000fe400000010ff */
[----:B------:R-:W-:Y:S02]  /*b8b0*/  F2FP.BF16.F32.PACK_AB R13, R67, R66 ;  /* 0x00000042430d723e */ /* 0x000fe400000010ff */
[----:B------:R-:W-:Y:S02]  /*b8c0*/  F2FP.BF16.F32.PACK_AB R14, R69, R68 ;  /* 0x00000044450e723e */ /* 0x000fe400000010ff */
[----:B------:R-:W-:-:S02]  /*b8d0*/  F2FP.BF16.F32.PACK_AB R15, R71, R70 ;  /* 0x00000046470f723e */ /* 0x000fc400000010ff */
[----:B0-----:R-:W-:Y:S02]  /*b8e0*/  LOP3.LUT R16, R21, 0x380, RZ, 0xc0, !PT ;  /* 0x0000038015107812 */ /* 0x001fe400078ec0ff */
[----:B------:R-:W-:Y:S01]  /*b8f0*/  LOP3.LUT R2, R160, 0x380, RZ, 0xc0, !PT ;  /* 0x00000380a0027812 */ /* 0x000fe200078ec0ff */
[----:B------:R0:W-:Y:S01]  /*b900*/  STSM.16.M88.4 [R7], R12 ;  /* 0x0000000c07007844 */ /* 0x0001e20000000200 */
[----:B-1----:R-:W-:Y:S01]  /*b910*/  IADD3 R5, P6, R154, 0x8000, RZ ;  /* 0x000080009a057810 */ /* 0x002fe20007fde0ff */
[----:B------:R-:W-:Y:S01]  /*b920*/  IMAD.X R17, RZ, RZ, R155, P4 ;  /* 0x000000ffff117224 */ /* 0x000fe200020e069b */
[----:B------:R-:W-:Y:S02]  /*b930*/  SHF.R.U64 R16, R16, 0x3, RZ ;  /* 0x0000000310107819 */ /* 0x000fe400000012ff */
[C---:B------:R-:W-:Y:S02]  /*b940*/  IADD3 R153, P0, R154.reuse, 0xc060, RZ ;  /* 0x0000c0609a997810 */ /* 0x040fe40007f1e0ff */
[----:B------:R-:W-:-:S02]  /*b950*/  IADD3 R157, P3, R154, 0xc000, RZ ;  /* 0x0000c0009a9d7810 */ /* 0x000fc40007f7e0ff */
[----:B------:R-:W-:Y:S02]  /*b960*/  LOP3.LUT R16, R16, R21, RZ, 0x3c, !PT ;  /* 0x0000001510107212 */ /* 0x000fe400078e3cff */
[----:B0-----:R-:W-:Y:S01]  /*b970*/  LOP3.LUT R12, R5, 0x380, RZ, 0xc0, !PT ;  /* 0x00000380050c7812 */ /* 0x001fe200078ec0ff */
[----:B------:R-:W-:Y:S01]  /*b980*/  IMAD.X R13, RZ, RZ, R155, P6 ;  /* 0x000000ffff0d7224 */ /* 0x000fe200030e069b */
[----:B------:R-:W-:Y:S02]  /*b990*/  SHF.R.U64 R7, R2, 0x3, RZ ;  /* 0x0000000302077819 */ /* 0x000fe400000012ff */
[C---:B------:R-:W-:Y:S02]  /*b9a0*/  IADD3 R18, P6, R154.reuse, 0x8040, RZ ;  /* 0x000080409a127810 */ /* 0x040fe40007fde0ff */
[----:B------:R-:W-:Y:S02]  /*b9b0*/  IADD3 R2, P4, R154, 0x8020, RZ ;  /* 0x000080209a027810 */ /* 0x000fe40007f9e0ff */
[----:B------:R-:W-:-:S02]  /*b9c0*/  SHF.R.U64 R12, R12, 0x3, RZ ;  /* 0x000000030c0c7819 */ /* 0x000fc400000012ff */
[----:B------:R-:W-:Y:S02]  /*b9d0*/  MOV R158, R158 ;  /* 0x0000009e009e7202 */ /* 0x000fe40000000f00 */
[----:B------:R-:W-:Y:S02]  /*b9e0*/  F2FP.BF16.F32.PACK_AB R8, R73, R72 ;  /* 0x000000484908723e */ /* 0x000fe400000010ff */
[----:B------:R-:W-:Y:S02]  /*b9f0*/  F2FP.BF16.F32.PACK_AB R9, R75, R74 ;  /* 0x0000004a4b09723e */ /* 0x000fe400000010ff */
[----:B------:R-:W-:Y:S02]  /*ba00*/  F2FP.BF16.F32.PACK_AB R10, R77, R76 ;  /* 0x0000004c4d0a723e */ /* 0x000fe400000010ff */
[----:B------:R-:W-:Y:S02]  /*ba10*/  F2FP.BF16.F32.PACK_AB R11, R79, R78 ;  /* 0x0000004e4f0b723e */ /* 0x000fe400000010ff */
[----:B------:R-:W-:-:S02]  /*ba20*/  LOP3.LUT R154, R7, R160, RZ, 0x3c, !PT ;  /* 0x000000a0079a7212 */ /* 0x000fc400078e3cff */
[----:B------:R-:W-:Y:S02]  /*ba30*/  LOP3.LUT R19, R18, 0x380, RZ, 0xc0, !PT ;  /* 0x0000038012137812 */ /* 0x000fe400078ec0ff */
[----:B------:R-:W-:Y:S02]  /*ba40*/  LOP3.LUT R7, R2, 0x380, RZ, 0xc0, !PT ;  /* 0x0000038002077812 */ /* 0x000fe400078ec0ff */
[----:B------:R-:W-:Y:S02]  /*ba50*/  LOP3.LUT R152, R153, 0x380, RZ, 0xc0, !PT ;  /* 0x0000038099987812 */ /* 0x000fe400078ec0ff */
[----:B------:R-:W-:Y:S02]  /*ba60*/  LOP3.LUT R156, R157, 0x380, RZ, 0xc0, !PT ;  /* 0x000003809d9c7812 */ /* 0x000fe400078ec0ff */
[----:B------:R-:W-:Y:S01]  /*ba70*/  LOP3.LUT R12, R12, R5, RZ, 0x3c, !PT ;  /* 0x000000050c0c7212 */ /* 0x000fe200078e3cff */
[----:B------:R0:W-:Y:S01]  /*ba80*/  STSM.16.M88.4 [R158], R8 ;  /* 0x000000089e007844 */ /* 0x0001e20000000200 */
[----:B------:R-:W-:-:S02]  /*ba90*/  MOV R5, R16 ;  /* 0x0000001000057202 */ /* 0x000fc40000000f00 */
[----:B------:R-:W-:Y:S02]  /*baa0*/  SHF.R.U64 R19, R19, 0x3, RZ ;  /* 0x0000000313137819 */ /* 0x000fe400000012ff */
[----:B------:R-:W-:Y:S02]  /*bab0*/  SHF.R.U64 R17, R7, 0x3, RZ ;  /* 0x0000000307117819 */ /* 0x000fe400000012ff */
[----:B------:R-:W-:Y:S02]  /*bac0*/  SHF.R.U64 R152, R152, 0x3, RZ ;  /* 0x0000000398987819 */ /* 0x000fe400000012ff */
[----:B------:R-:W-:Y:S02]  /*bad0*/  SHF.R.U64 R156, R156, 0x3, RZ ;  /* 0x000000039c9c7819 */ /* 0x000fe400000012ff */
[----:B------:R-:W-:Y:S01]  /*bae0*/  LOP3.LUT R18, R19, R18, RZ, 0x3c, !PT ;  /* 0x0000001213127212 */ /* 0x000fe200078e3cff */
[----:B------:R-:W-:Y:S01]  /*baf0*/  IMAD.X R19, RZ, RZ, R155, P6 ;  /* 0x000000ffff137224 */ /* 0x000fe200030e069b */
[----:B------:R-:W-:-:S02]  /*bb00*/  LOP3.LUT R16, R17, R2, RZ, 0x3c, !PT ;  /* 0x0000000211107212 */ /* 0x000fc400078e3cff */
[----:B0-----:R-:W-:Y:S02]  /*bb10*/  F2FP.BF16.F32.PACK_AB R8, R81, R80 ;  /* 0x000000505108723e */ /* 0x001fe400000010ff */
[----:B------:R-:W-:Y:S02]  /*bb20*/  F2FP.BF16.F32.PACK_AB R9, R83, R82 ;  /* 0x000000525309723e */ /* 0x000fe400000010ff */
[----:B------:R-:W-:Y:S02]  /*bb30*/  F2FP.BF16.F32.PACK_AB R10, R85, R84 ;  /* 0x00000054550a723e */ /* 0x000fe400000010ff */
[----:B------:R-:W-:Y:S01]  /*bb40*/  F2FP.BF16.F32.PACK_AB R11, R87, R86 ;  /* 0x00000056570b723e */ /* 0x000fe200000010ff */
[--C-:B------:R-:W-:Y:S01]  /*bb50*/  IMAD.X R17, RZ, RZ, R155.reuse, P4 ;  /* 0x000000ffff117224 */ /* 0x100fe200020e069b */
[----:B------:R-:W-:Y:S01]  /*bb60*/  MOV R7, R12 ;  /* 0x0000000c00077202 */ /* 0x000fe20000000f00 */
[--C-:B------:R-:W-:Y:S01]  /*bb70*/  IMAD.X R21, RZ, RZ, R155.reuse, P1 ;  /* 0x000000ffff157224 */ /* 0x100fe200008e069b */
[----:B------:R-:W-:Y:S01]  /*bb80*/  LOP3.LUT R152, R152, R153, RZ, 0x3c, !PT ;  /* 0x0000009998987212 */ /* 0x000fe200078e3cff */
[----:B------:R0:W-:Y:S01]  /*bb90*/  STSM.16.M88.4 [R5], R8 ;  /* 0x0000000805007844 */ /* 0x0001e20000000200 */
[----:B------:R-:W-:Y:S01]  /*bba0*/  LOP3.LUT R156, R156, R157, RZ, 0x3c, !PT ;  /* 0x0000009d9c9c7212 */ /* 0x000fe200078e3cff */
[--C-:B------:R-:W-:Y:S01]  /*bbb0*/  IMAD.X R153, RZ, RZ, R155.reuse, P0 ;  /* 0x000000ffff997224 */ /* 0x100fe200000e069b */
[----:B------:R-:W-:Y:S01]  /*bbc0*/  F2FP.BF16.F32.PACK_AB R12, R89, R88 ;  /* 0x00000058590c723e */ /* 0x000fe200000010ff */
[----:B------:R-:W-:Y:S01]  /*bbd0*/  IMAD.X R157, RZ, RZ, R155, P3 ;  /* 0x000000ffff9d7224 */ /* 0x000fe200018e069b */
[----:B------:R-:W-:Y:S01]  /*bbe0*/  F2FP.BF16.F32.PACK_AB R13, R91, R90 ;  /* 0x0000005a5b0d723e */ /* 0x000fe200000010ff */
[----:B------:R-:W1:Y:S01]  /*bbf0*/  LDC.64 R158, c[0x0][0xd00] ;  /* 0x00034000ff9e7b82 */ /* 0x000e620000000a00 */
[----:B------:R-:W-:-:S02]  /*bc00*/  F2FP.BF16.F32.PACK_AB R14, R93, R92 ;  /* 0x0000005c5d0e723e */ /* 0x000fc400000010ff */
[----:B------:R-:W-:Y:S02]  /*bc10*/  F2FP.BF16.F32.PACK_AB R15, R95, R94 ;  /* 0x0000005e5f0f723e */ /* 0x000fe400000010ff */
[----:B------:R-:W-:Y:S02]  /*bc20*/  MOV R2, R18 ;  /* 0x0000001200027202 */ /* 0x000fe40000000f00 */
[----:B------:R-:W-:Y:S01]  /*bc30*/  MOV R160, R16 ;  /* 0x0000001000a07202 */ /* 0x000fe20000000f00 */
[--C-:B0-----:R-:W-:Y:S02]  /*bc40*/  IMAD.X R5, RZ, RZ, R155.reuse, P2 ;  /* 0x000000ffff057224 */ /* 0x101fe400010e069b */
[----:B------:R-:W-:Y:S01]  /*bc50*/  IMAD.X R155, RZ, RZ, R155, P5 ;  /* 0x000000ffff9b7224 */ /* 0x000fe200028e069b */
[----:B------:R0:W-:Y:S01]  /*bc60*/  STSM.16.M88.4 [R7], R12 ;  /* 0x0000000c07007844 */ /* 0x0001e20000000200 */
[----:B------:R-:W-:Y:S02]  /*bc70*/  F2FP.BF16.F32.PACK_AB R16, R97, R96 ;  /* 0x000000606110723e */ /* 0x000fe400000010ff */
[----:B------:R-:W-:-:S02]  /*bc80*/  F2FP.BF16.F32.PACK_AB R17, R99, R98 ;  /* 0x000000626311723e */ /* 0x000fc400000010ff */
[----:B------:R-:W-:Y:S02]  /*bc90*/  F2FP.BF16.F32.PACK_AB R18, R101, R100 ;  /* 0x000000646512723e */ /* 0x000fe400000010ff */
[----:B------:R-:W-:Y:S02]  /*bca0*/  F2FP.BF16.F32.PACK_AB R19, R103, R102 ;  /* 0x000000666713723e */ /* 0x000fe400000010ff */
[----:B------:R-:W-:Y:S02]  /*bcb0*/  MOV R161, R154 ;  /* 0x0000009a00a17202 */ /* 0x000fe40000000f00 */
[----:B------:R-:W-:Y:S02]  /*bcc0*/  F2FP.BF16.F32.PACK_AB R154, R117, R116 ;  /* 0x00000074759a723e */ /* 0x000fe400000010ff */
[----:B------:R-:W-:Y:S02]  /*bcd0*/  F2FP.BF16.F32.PACK_AB R155, R119, R118 ;  /* 0x00000076779b723e */ /* 0x000fe400000010ff */
[----:B0-----:R-:W-:-:S02]  /*bce0*/  F2FP.BF16.F32.PACK_AB R12, R105, R104 ;  /* 0x00000068690c723e */ /* 0x001fc400000010ff */
[----:B------:R-:W-:Y:S02]  /*bcf0*/  F2FP.BF16.F32.PACK_AB R13, R107, R106 ;  /* 0x0000006a6b0d723e */ /* 0x000fe400000010ff */
[----:B------:R-:W-:Y:S02]  /*bd00*/  F2FP.BF16.F32.PACK_AB R14, R109, R108 ;  /* 0x0000006c6d0e723e */ /* 0x000fe400000010ff */
[----:B------:R-:W-:Y:S02]  /*bd10*/  F2FP.BF16.F32.PACK_AB R15, R111, R110 ;  /* 0x0000006e6f0f723e */ /* 0x000fe400000010ff */
[----:B------:R-:W-:Y:S02]  /*bd20*/  MOV R7, R152 ;  /* 0x0000009800077202 */ /* 0x000fe40000000f00 */
[----:B------:R-:W-:Y:S02]  /*bd30*/  F2FP.BF16.F32.PACK_AB R152, R113, R112 ;  /* 0x000000707198723e */ /* 0x000fe400000010ff */
[----:B------:R-:W-:Y:S01]  /*bd40*/  F2FP.BF16.F32.PACK_AB R153, R115, R114 ;  /* 0x000000727399723e */ /* 0x000fe200000010ff */
[----:B------:R0:W-:Y:S01]  /*bd50*/  STSM.16.M88.4 [R160], R16 ;  /* 0x00000010a0007844 */ /* 0x0001e20000000200 */
[----:B------:R-:W-:-:S02]  /*bd60*/  MOV R157, R156 ;  /* 0x0000009c009d7202 */ /* 0x000fc40000000f00 */
[----:B------:R-:W-:Y:S01]  /*bd70*/  F2FP.BF16.F32.PACK_AB R8, R121, R120 ;  /* 0x000000787908723e */ /* 0x000fe200000010ff */
[----:B------:R2:W-:Y:S01]  /*bd80*/  STSM.16.M88.4 [R2], R12 ;  /* 0x0000000c02007844 */ /* 0x0005e20000000200 */
[----:B------:R-:W-:Y:S02]  /*bd90*/  F2FP.BF16.F32.PACK_AB R9, R123, R122 ;  /* 0x0000007a7b09723e */ /* 0x000fe400000010ff */
[----:B------:R-:W-:Y:S02]  /*bda0*/  F2FP.BF16.F32.PACK_AB R10, R125, R124 ;  /* 0x0000007c7d0a723e */ /* 0x000fe400000010ff */
[----:B------:R-:W-:Y:S01]  /*bdb0*/  F2FP.BF16.F32.PACK_AB R11, R127, R126 ;  /* 0x0000007e7f0b723e */ /* 0x000fe200000010ff */
[----:B------:R4:W-:Y:S01]  /*bdc0*/  STSM.16.M88.4 [R161], R152 ;  /* 0x00000098a1007844 */ /* 0x0009e20000000200 */
[----:B------:R-:W-:Y:S02]  /*bdd0*/  MOV R156, R4 ;  /* 0x00000004009c7202 */ /* 0x000fe40000000f00 */
[----:B0-----:R-:W-:-:S02]  /*bde0*/  MOV R160, R20 ;  /* 0x0000001400a07202 */ /* 0x001fc40000000f00 */
[----:B------:R-:W-:Y:S01]  /*bdf0*/  F2FP.BF16.F32.PACK_AB R16, R137, R136 ;  /* 0x000000888910723e */ /* 0x000fe200000010ff */
[----:B------:R-:W0:Y:S01]  /*be00*/  LDC.64 R20, c[0x0][0xd00] ;  /* 0x00034000ff147b82 */ /* 0x000e220000000a00 */
[----:B--2---:R-:W-:Y:S02]  /*be10*/  F2FP.BF16.F32.PACK_AB R12, R129, R128 ;  /* 0x00000080810c723e */ /* 0x004fe400000010ff */
[----:B------:R-:W-:Y:S02]  /*be20*/  F2FP.BF16.F32.PACK_AB R13, R131, R130 ;  /* 0x00000082830d723e */ /* 0x000fe400000010ff */
[----:B------:R-:W-:Y:S02]  /*be30*/  F2FP.BF16.F32.PACK_AB R14, R133, R132 ;  /* 0x00000084850e723e */ /* 0x000fe400000010ff */
[----:B------:R-:W-:Y:S02]  /*be40*/  F2FP.BF16.F32.PACK_AB R15, R135, R134 ;  /* 0x00000086870f723e */ /* 0x000fe400000010ff */
[----:B------:R-:W-:-:S02]  /*be50*/  F2FP.BF16.F32.PACK_AB R17, R139, R138 ;  /* 0x0000008a8b11723e */ /* 0x000fc400000010ff */
[----:B------:R-:W-:Y:S02]  /*be60*/  F2FP.BF16.F32.PACK_AB R18, R141, R140 ;  /* 0x0000008c8d12723e */ /* 0x000fe400000010ff */
[----:B------:R-:W-:Y:S02]  /*be70*/  F2FP.BF16.F32.PACK_AB R19, R143, R142 ;  /* 0x0000008e8f13723e */ /* 0x000fe400000010ff */
[----:B----4-:R-:W-:Y:S02]  /*be80*/  F2FP.BF16.F32.PACK_AB R152, R145, R144 ;  /* 0x000000909198723e */ /* 0x010fe400000010ff */
        /* <DEDUP_REMOVED lines=8> */
[----:B-1----:R-:W-:-:S04]  /*bf10*/  ISETP.NE.U32.AND P0, PT, R158, RZ, PT ;  /* 0x000000ff9e00720c */ /* 0x002fc80003f05070 */
[----:B------:R-:W-:Y:S01]  /*bf20*/  ISETP.NE.AND.EX P0, PT, R159, RZ, PT, P0 ;  /* 0x000000ff9f00720c */ /* 0x000fe20003f05300 */
[----:B------:R-:W-:Y:S01]  /*bf30*/  IMAD.MOV.U32 R2, RZ, RZ, RZ ;  /* 0x000000ffff027224 */ /* 0x000fe200078e00ff */
[----:B------:R-:W-:Y:S01]  /*bf40*/  ISETP.NE.U32.AND P1, PT, RZ, UR10, PT ;  /* 0x0000000aff007c0c */ /* 0x000fe2000bf25070 */
[----:B0-----:R-:W-:Y:S01]  /*bf50*/  IMAD.WIDE R4, R212, 0x4, R20 ;  /* 0x00000004d4047825 */ /* 0x001fe200078e0214 */
[----:B--2---:R-:W0:Y:S02]  /*bf60*/  LDC R11, c[0x0][0xbd4] ;  /* 0x0002f500ff0b7b82 */ /* 0x004e240000000800 */
[----:B------:R-:W-:-:S06]  /*bf70*/  ISETP.NE.AND.EX P1, PT, RZ, UR11, PT, P1 ;  /* 0x0000000bff007c0c */ /* 0x000fcc000bf25310 */
[----:B----4-:R-:W1:Y:S01]  /*bf80*/  LDC.64 R14, c[0x0][0xca8] ;  /* 0x00032a00ff0e7b82 */ /* 0x010e620000000a00 */
[----:B------:R-:W2:Y:S06]  /*bf90*/  @P0 LDG.E R2, desc[UR36][R4.64] ;  /* 0x0000002404020981 */ /* 0x000eac000c1e1900 */
[----:B------:R-:W-:-:S04]  /*bfa0*/  @P1 LEA R8, P2, R212, UR10, 0x2 ;  /* 0x0000000ad4081c11 */ /* 0x000fc8000f8410ff */
[----:B------:R-:W-:Y:S01]  /*bfb0*/  @P1 LEA.HI.X R9, R212, UR11, R223, 0x2, P2 ;  /* 0x0000000bd4091c11 */ /* 0x000fe200090f14df */
[----:B------:R-:W-:Y:S01]  /*bfc0*/  IMAD.MOV.U32 R21, RZ, RZ, 0xab8 ;  /* 0x00000ab8ff157424 */ /* 0x000fe200078e00ff */
[----:B------:R-:W-:-:S03]  /*bfd0*/  ULDC UR11, c[0x0][0xce8] ;  /* 0x00033a00000b7ab9 */ /* 0x000fc60000000800 */
[----:B------:R4:W2:Y:S01]  /*bfe0*/  @P1 LDG.E R20, desc[UR36][R8.64] ;  /* 0x0000002408141981 */ /* 0x0008a2000c1e1900 */
[----:B------:R-:W-:-:S04]  /*bff0*/  ISETP.NE.AND P2, PT, R214, RZ, PT ;  /* 0x000000ffd600720c */ /* 0x000fc80003f45270 */
[----:B0-----:R-:W-:-:S04]  /*c000*/  SEL R11, R214, R11, P2 ;  /* 0x0000000bd60b7207 */ /* 0x001fc80001000000 */
[----:B------:R-:W-:-:S04]  /*c010*/  ISETP.GT.AND P3, PT, R11, 0x1, PT ;  /* 0x000000010b00780c */ /* 0x000fc80003f64270 */
[----:B------:R-:W-:-:S04]  /*c020*/  SEL R21, R21, 0xa78, P3 ;  /* 0x00000a7815157807 */ /* 0x000fc80001800000 */
[----:B------:R-:W3:Y:S01]  /*c030*/  LDC.64 R10, c[0x0][R21+0x220] ;  /* 0x00008800150a7b82 */ /* 0x000ee20000000a00 */
[----:B------:R-:W-:-:S07]  /*c040*/  ISETP.NE.U32.AND P2, PT, R158, RZ, PT ;  /* 0x000000ff9e00720c */ /* 0x000fce0003f45070 */
[----:B----4-:R-:W0:Y:S01]  /*c050*/  LDC.64 R8, c[0x0][R21+0x218] ;  /* 0x0000860015087b82 */ /* 0x010e220000000a00 */
[----:B------:R-:W-:Y:S01]  /*c060*/  ISETP.NE.AND.EX P2, PT, R159, RZ, PT, P2 ;  /* 0x000000ff9f00720c */ /* 0x000fe20003f45320 */
[----:B------:R-:W-:-:S03]  /*c070*/  UISETP.NE.AND UP0, UPT, UR11, 0x1, UPT ;  /* 0x000000010b00788c */ /* 0x000fc6000bf05270 */
[----:B------:R-:W-:-:S03]  /*c080*/  SEL R212, R212, RZ, !P2 ;  /* 0x000000ffd4d47207 */ /* 0x000fc60005000000 */
[----:B------:R-:W4:Y:S01]  /*c090*/  LDC.64 R12, c[0x0][R21+0x228] ;  /* 0x00008a00150c7b82 */ /* 0x000f220000000a00 */
[----:B------:R-:W-:Y:S02]  /*c0a0*/  PLOP3.LUT P4, PT, PT, PT, UP0, 0x80, 0x0 ;  /* 0x000000000000781c */ /* 0x000fe40003f8f008 */
[----:B------:R-:W-:Y:S01]  /*c0b0*/  SEL R223, R223, RZ, !P2 ;  /* 0x000000ffdfdf7207 */ /* 0x000fe20005000000 */
[----:B-----5:R-:W-:Y:S01]  /*c0c0*/  VIADD R18, R206, UR12 ;  /* 0x0000000cce127c36 */ /* 0x020fe20008000000 */
[----:B------:R-:W-:Y:S01]  /*c0d0*/  @UP0 ULDC UR8, c[0x0][0xcec] ;  /* 0x00033b0000080ab9 */ /* 0x000fe20000000800 */
[-C--:B---3--:R-:W-:Y:S02]  /*c0e0*/  IMAD R7, R11, R212.reuse, RZ ;  /* 0x000000d40b077224 */ /* 0x088fe400078e02ff */
[----:B-1----:R-:W1:Y:S01]  /*c0f0*/  @!P3 LDC R14, c[0x0][0xc50] ;  /* 0x00031400ff0ebb82 */ /* 0x002e620000000800 */
[----:B------:R-:W-:-:S04]  /*c100*/  IMAD.WIDE.U32 R16, R10, R212, RZ ;  /* 0x000000d40a107225 */ /* 0x000fc800078e00ff */
[----:B------:R-:W-:Y:S02]  /*c110*/  IMAD R223, R10, R223, R7 ;  /* 0x000000df0adf7224 */ /* 0x000fe400078e0207 */
[-C--:B0-----:R-:W-:Y:S01]  /*c120*/  IMAD.WIDE.U32 R10, R8, R213.reuse, RZ ;  /* 0x000000d5080a7225 */ /* 0x081fe200078e00ff */
[----:B------:R-:W0:Y:S03]  /*c130*/  @!P3 LDC R15, c[0x0][0xc54] ;  /* 0x00031500ff0fbb82 */ /* 0x000e260000000800 */
[----:B------:R-:W-:-:S05]  /*c140*/  IMAD R7, R9, R213, RZ ;  /* 0x000000d509077224 */ /* 0x000fca00078e02ff */
[----:B------:R3:W5:Y:S01]  /*c150*/  LDC.64 R8, c[0x0][R21+0x210] ;  /* 0x0000840015087b82 */ /* 0x0007620000000a00 */
[----:B------:R-:W-:Y:S01]  /*c160*/  IMAD.IADD R223, R17, 0x1, R223 ;  /* 0x0000000111df7824 */ /* 0x000fe200078e02df */
[----:B------:R-:W-:Y:S01]  /*c170*/  SEL R17, R162, RZ, P3 ;  /* 0x000000ffa2117207 */ /* 0x000fe20001800000 */
[----:B------:R-:W-:Y:S01]  /*c180*/  IMAD.MOV.U32 R19, RZ, RZ, R18 ;  /* 0x000000ffff137224 */ /* 0x000fe200078e0012 */
[----:B--2---:R-:W-:Y:S01]  /*c190*/  IADD3 R16, P2, P5, R16, R10, R2 ;  /* 0x0000000a10107210 */ /* 0x004fe20007d5e002 */
[----:B------:R-:W-:Y:S01]  /*c1a0*/  @P4 IMAD.HI.U32 R10, R18, UR8, RZ ;  /* 0x00000008120a4c27 */ /* 0x000fe2000f8e00ff */
[----:B------:R-:W-:-:S04]  /*c1b0*/  @UP0 ULDC UR8, c[0x0][0xcf0] ;  /* 0x00033c0000080ab9 */ /* 0x000fc80000000800 */
[----:B------:R-:W-:Y:S01]  /*c1c0*/  @P4 SHF.R.U32.HI R19, RZ, UR8, R10 ;  /* 0x00000008ff134c19 */ /* 0x000fe2000801160a */
[----:B------:R-:W-:Y:S01]  /*c1d0*/  IMAD.IADD R10, R11, 0x1, R7 ;  /* 0x000000010b0a7824 */ /* 0x000fe200078e0207 */
[----:B------:R-:W-:Y:S01]  /*c1e0*/  SHF.R.S32.HI R7, RZ, 0x1f, R2 ;  /* 0x0000001fff077819 */ /* 0x000fe20000011402 */
[-C--:B----4-:R-:W-:Y:S02]  /*c1f0*/  IMAD R11, R13, R17.reuse, RZ ;  /* 0x000000110d0b7224 */ /* 0x090fe400078e02ff */
[----:B------:R-:W-:Y:S01]  /*c200*/  IMAD.WIDE.U32 R12, R12, R17, RZ ;  /* 0x000000110c0c7225 */ /* 0x000fe200078e00ff */
[----:B------:R-:W-:-:S03]  /*c210*/  IADD3.X R17, R223, R10, R7, P2, P5 ;  /* 0x0000000adf117210 */ /* 0x000fc600017ea407 */
[----:B---3--:R-:W-:Y:S01]  /*c220*/  IMAD.MOV R21, RZ, RZ, -R19 ;  /* 0x000000ffff157224 */ /* 0x008fe200078e0a13 */
[----:B------:R-:W-:Y:S01]  /*c230*/  IADD3 R12, P2, P5, R19, R16, R12 ;  /* 0x00000010130c7210 */ /* 0x000fe20007d5e00c */
[----:B------:R-:W-:Y:S01]  /*c240*/  IMAD.IADD R13, R13, 0x1, R11 ;  /* 0x000000010d0d7824 */ /* 0x000fe200078e020b */
[----:B------:R-:W-:Y:S01]  /*c250*/  SHF.R.S32.HI R10, RZ, 0x1f, R19 ;  /* 0x0000001fff0a7819 */ /* 0x000fe20000011413 */
[----:B------:R-:W-:-:S03]  /*c260*/  IMAD R11, R21, UR11, R18 ;  /* 0x0000000b150b7c24 */ /* 0x000fc6000f8e0212 */
[----:B------:R-:W-:Y:S01]  /*c270*/  IADD3.X R13, R10, R17, R13, P2, P5 ;  /* 0x000000110a0d7210 */ /* 0x000fe200017ea40d */
[-C--:B-----5:R-:W-:Y:S01]  /*c280*/  IMAD R9, R9, R11.reuse, RZ ;  /* 0x0000000b09097224 */ /* 0x0a0fe200078e02ff */
[----:B------:R-:W-:Y:S01]  /*c290*/  SHF.R.S32.HI R17, RZ, 0x1f, R11 ;  /* 0x0000001fff117819 */ /* 0x000fe2000001140b */
[----:B------:R-:W-:-:S04]  /*c2a0*/  IMAD.WIDE.U32 R12, R8, R11, R12 ;  /* 0x0000000b080c7225 */ /* 0x000fc800078e000c */
[----:B------:R-:W-:Y:S01]  /*c2b0*/  IMAD R9, R8, R17, R9 ;  /* 0x0000001108097224 */ /* 0x000fe200078e0209 */
[----:B-1----:R-:W-:Y:S01]  /*c2c0*/  LEA R14, P2, R12, R14, 0x2 ;  /* 0x0000000e0c0e7211 */ /* 0x002fe200078410ff */
[----:B------:R-:W-:Y:S02]  /*c2d0*/  ULDC UR8, c[0x0][0xb88] ;  /* 0x0002e20000087ab9 */ /* 0x000fe40000000800 */
[----:B------:R-:W-:Y:S01]  /*c2e0*/  IMAD.IADD R8, R13, 0x1, R9 ;  /* 0x000000010d087824 */ /* 0x000fe200078e0209 */
[----:B------:R-:W-:-:S04]  /*c2f0*/  @P1 R2UR UR8, R20 ;  /* 0x00000000140812ca */ /* 0x000fc800000e0000 */
[----:B0-----:R-:W-:Y:S01]  /*c300*/  LEA.HI.X R15, R12, R15, R8, 0x2, P2 ;  /* 0x0000000f0c0f7211 */ /* 0x001fe200010f1408 */
[----:B------:R-:W-:Y:S10]  /*c310*/  @P1 BRA `(.L_x_14933) ;  /* 0x0000000000181947 */ /* 0x000ff40003800000 */
[----:B------:R-:W-:Y:S05]  /*c320*/  @!P0 BRA `(.L_x_14933) ;  /* 0x0000000000148947 */ /* 0x000fea0003800000 */
[----:B------:R-:W2:Y:S04]  /*c330*/  LDG.E R9, desc[UR36][R4.64] ;  /* 0x0000002404097981 */ /* 0x000ea8000c1e1900 */
[----:B------:R-:W3:Y:S01]  /*c340*/  LDG.E R8, desc[UR36][R4.64+0x4] ;  /* 0x0000042404087981 */ /* 0x000ee2000c1e1900 */
[----:B--2---:R-:W-:Y:S02]  /*c350*/  R2UR UR10, R9 ;  /* 0x00000000090a72ca */ /* 0x004fe400000e0000 */
[----:B---3--:R-:W-:-:S13]  /*c360*/  R2UR UR8, R8 ;  /* 0x00000000080872ca */ /* 0x008fda00000e0000 */
[----:B------:R-:W-:-:S12]  /*c370*/  UIADD3 UR8, -UR10, UR8, URZ ;  /* 0x000000080a087290 */ /* 0x000fd8000fffe13f */
.L_x_14933:
[----:B------:R-:W2:Y:S04]  /*c380*/  LDL R11, [R1+0x30] ;  /* 0x00003000010b7983 */ /* 0x000ea80000100800 */
[----:B------:R-:W3:Y:S01]  /*c390*/  LDL R10, [R1+0x2c] ;  /* 0x00002c00010a7983 */ /* 0x000ee20000100800 */
[----:B------:R-:W-:Y:S01]  /*c3a0*/  R2UR UR10, R204 ;  /* 0x00000000cc0a72ca */ /* 0x000fe200000e0000 */
[----:B------:R-:W-:Y:S02]  /*c3b0*/  UIMAD UR8, UR8, UR11, URZ ;  /* 0x0000000b080872a4 */ /* 0x000fe4000f8e023f */
[----:B------:R-:W-:Y:S04]  /*c3c0*/  SHFL.IDX PT, R4, R14, RZ, 0x1c1f ;  /* 0x001c1fff0e047589 */ /* 0x000fe800000e0000 */
[----:B------:R-:W0:Y:S04]  /*c3d0*/  SHFL.IDX PT, R5, R15, RZ, 0x1c1f ;  /* 0x001c1fff0f057589 */ /* 0x000e2800000e0000 */
[----:B------:R-:W-:Y:S04]  /*c3e0*/  SHFL.IDX PT, R8, R14, 0x1, 0x1c1f ;  /* 0x003c1f000e087f89 */ /* 0x000fe800000e0000 */
[----:B------:R-:W1:Y:S01]  /*c3f0*/  SHFL.IDX PT, R9, R15, 0x1, 0x1c1f ;  /* 0x003c1f000f097f89 */ /* 0x000e6200000e0000 */
[----:B--2---:R-:W-:Y:S01]  /*c400*/  VIADD R11, R11, UR10 ;  /* 0x0000000a0b0b7c36 */ /* 0x004fe20008000000 */
        /* <DEDUP_REMOVED lines=16> */
[----:B------:R-:W-:Y:S02]  /*c510*/  SHF.R.S32.HI R3, RZ, 0x3, R3 ;  /* 0x00000003ff037819 */ /* 0x000fe40000011403 */
[----:B------:R-:W-:Y:S01]  /*c520*/  IADD3 R20, R0, -R5, RZ ;  /* 0x8000000500147210 */ /* 0x000fe20007ffe0ff */
[----:B------:R-:W-:-:S04]  /*c530*/  IMAD.MOV.U32 R5, RZ, RZ, 0x2 ;  /* 0x00000002ff057424 */ /* 0x000fc800078e00ff */
        /* <DEDUP_REMOVED lines=34> */
[----:B------:R-:W-:Y:S02]  /*c760*/  LOP3.LUT R40, R41, 0x380, RZ, 0xc0, !PT ;  /* 0x0000038029287812 */ /* 0x000fe400078ec0ff */
        /* <DEDUP_REMOVED lines=60> */
[----:B------:R-:W-:Y:S01]  /*cb30*/  SHF.R.S32.HI R21, RZ, 0x1f, R212 ;  /* 0x0000001fff157819 */ /* 0x000fe200000114d4 */
[----:B------:R-:W-:-:S02]  /*cb40*/  VIADD R80, R3, UR12 ;  /* 0x0000000c03507c36 */ /* 0x000fc40008000000 */
[----:B------:R-:W5:Y:S04]  /*cb50*/  LD.E.128 R56, desc[UR36][R56.64] ;  /* 0x0000002438387980 */ /* 0x000f68000c101d00 */
[----:B------:R-:W5:Y:S01]  /*cb60*/  LD.E.128 R60, desc[UR36][R60.64] ;  /* 0x000000243c3c7980 */ /* 0x000f62000c101d00 */
[----:B0-----:R-:W-:Y:S01]  /*cb70*/  IMAD.WIDE.U32 R4, R2, UR6, RZ ;  /* 0x0000000602047c25 */ /* 0x001fe2000f8e00ff */
[----:B------:R-:W-:Y:S02]  /*cb80*/  ULDC.64 UR6, c[0x0][0xbe8] ;  /* 0x0002fa0000067ab9 */ /* 0x000fe40000000a00 */
[----:B------:R-:W5:Y:S01]  /*cb90*/  LD.E.128 R64, desc[UR36][R64.64] ;  /* 0x0000002440407980 */ /* 0x000f62000c101d00 */
[----:B------:R-:W-:Y:S02]  /*cba0*/  IMAD.IADD R5, R5, 0x1, R7 ;  /* 0x0000000105057824 */ /* 0x000fe400078e0207 */
[----:B------:R-:W-:Y:S01]  /*cbb0*/  IMAD R2, R20, 0x20, R3 ;  /* 0x0000002014027824 */ /* 0x000fe200078e0203 */
[----:B------:R-:W5:Y:S01]  /*cbc0*/  LD.E.128 R68, desc[UR36][R68.64] ;  /* 0x0000002444447980 */ /* 0x000f62000c101d00 */
[----:B------:R-:W-:-:S03]  /*cbd0*/  IMAD.WIDE.U32 R4, R213, UR6, R4 ;  /* 0x00000006d5047c25 */ /* 0x000fc6000f8e0004 */
[----:B------:R-:W5:Y:S01]  /*cbe0*/  LD.E.128 R72, desc[UR36][R72.64] ;  /* 0x0000002448487980 */ /* 0x000f62000c101d00 */
[----:B------:R-:W-:Y:S02]  /*cbf0*/  VIADD R20, R2, UR12 ;  /* 0x0000000c02147c36 */ /* 0x000fe40008000000 */
[----:B------:R-:W-:Y:S01]  /*cc00*/  IMAD R5, R213, UR7, R5 ;  /* 0x00000007d5057c24 */ /* 0x000fe2000f8e0205 */
[----:B------:R-:W-:Y:S01]  /*cc10*/  ULDC.64 UR6, c[0x0][0xbf0] ;  /* 0x0002fc0000067ab9 */ /* 0x000fe20000000a00 */
        /* <DEDUP_REMOVED lines=8> */
[----:B------:R-:W-:Y:S01]  /*cca0*/  IMAD R21, R21, UR6, RZ ;  /* 0x0000000615157c24 */ /* 0x000fe2000f8e02ff */
[----:B------:R-:W-:-:S02]  /*ccb0*/  MOV R7, R20 ;  /* 0x0000001400077202 */ /* 0x000fc40000000f00 */
[----:B------:R-:W-:Y:S01]  /*ccc0*/  @P4 SHF.R.U32.HI R7, RZ, UR10, R2 ;  /* 0x0000000aff074c19 */ /* 0x000fe20008011602 */
[C---:B------:R-:W-:Y:S02]  /*ccd0*/  IMAD R21, R212.reuse, UR7, R21 ;  /* 0x00000007d4157c24 */ /* 0x040fe4000f8e0215 */
[----:B------:R-:W-:Y:S01]  /*cce0*/  IMAD.WIDE.U32 R212, R212, UR6, R4 ;  /* 0x00000006d4d47c25 */ /* 0x000fe2000f8e0004 */
[----:B------:R-:W-:Y:S01]  /*ccf0*/  SHF.R.S32.HI R2, RZ, 0x1f, R7 ;  /* 0x0000001fff027819 */ /* 0x000fe20000011407 */
[----:B------:R-:W-:Y:S02]  /*cd00*/  ULDC.64 UR6, c[0x0][0xbe0] ;  /* 0x0002f80000067ab9 */ /* 0x000fe40000000a00 */
[----:B------:R-:W-:Y:S02]  /*cd10*/  IMAD.IADD R213, R213, 0x1, R21 ;  /* 0x00000001d5d57824 */ /* 0x000fe400078e0215 */
[----:B------:R-:W-:Y:S02]  /*cd20*/  IMAD.MOV R21, RZ, RZ, -R7 ;  /* 0x000000ffff157224 */ /* 0x000fe400078e0a07 */
[----:B------:R-:W-:-:S02]  /*cd30*/  IMAD R2, R2, UR6, RZ ;  /* 0x0000000602027c24 */ /* 0x000fc4000f8e02ff */
        /* <DEDUP_REMOVED lines=21> */
[----:B0-----:R-:W-:Y:S01]  /*ce90*/  SYNCS.ARRIVE.TRANS64.RED.A1T0 RZ, [UR6], RZ ;  /* 0x000000ffffff79a7 */ /* 0x001fe20008100406 */
[----:B------:R0:W1:Y:S01]  /*cea0*/  SHFL.IDX PT, R79, R7, RZ, 0x181f ;  /* 0x00181fff074f7589 */ /* 0x00006200000e0000 */
[----:B------:R-:W-:Y:S03]  /*ceb0*/  BSSY B1, `(.L_x_14935) ;  /* 0x000001a000017945 */ /* 0x000fe60003800000 */
[----:B------:R0:W2:Y:S01]  /*cec0*/  SHFL.IDX PT, R77, R78, RZ, 0x181f ;  /* 0x00181fff4e4d7589 */ /* 0x0000a200000e0000 */
        /* <DEDUP_REMOVED lines=24> */
.L_x_14936:
[----:B------:R-:W-:Y:S05]  /*d050*/  BSYNC B1 ;  /* 0x0000000000017941 */ /* 0x000fea0003800000 */
.L_x_14935:
        /* <DEDUP_REMOVED lines=21> */
.L_x_14938:
[----:B------:R-:W-:Y:S05]  /*d1b0*/  BSYNC B1 ;  /* 0x0000000000017941 */ /* 0x000fea0003800000 */
.L_x_14937:
        /* <DEDUP_REMOVED lines=21> */
.L_x_14940:
[----:B------:R-:W-:Y:S05]  /*d310*/  BSYNC B1 ;  /* 0x0000000000017941 */ /* 0x000fea0003800000 */
.L_x_14939:
        /* <DEDUP_REMOVED lines=24> */
.L_x_14934:
        /* <DEDUP_REMOVED lines=26> */
[C---:B------:R-:W-:Y:S02]  /*d640*/  IADD3 R160, R22.reuse, 0x90, RZ ;  /* 0x0000009016a07810 */ /* 0x040fe40007ffe0ff */
[----:B------:R-:W-:Y:S01]  /*d650*/  IMAD.MOV.U32 R3, RZ, RZ, R18 ;  /* 0x000000ffff037224 */ /* 0x000fe200078e0012 */
[----:B------:R-:W-:Y:S01]  /*d660*/  @P4 SHF.R.U32.HI R3, RZ, UR6, R0 ;  /* 0x00000006ff034c19 */ /* 0x000fe20008011600 */
[----:B------:R-:W-:Y:S01]  /*d670*/  IMAD.IADD R5, R5, 0x1, R7 ;  /* 0x0000000105057824 */ /* 0x000fe200078e0207 */
[----:B------:R-:W-:Y:S01]  /*d680*/  ULDC.64 UR6, c[0x0][0xc48] ;  /* 0x0003120000067ab9 */ /* 0x000fe20000000a00 */
[C---:B------:R-:W-:Y:S01]  /*d690*/  VIADD R157, R22.reuse, 0xa0 ;  /* 0x000000a0169d7836 */ /* 0x040fe20000000000 */
[--C-:B------:R-:W-:Y:S01]  /*d6a0*/  SHF.R.S32.HI R0, RZ, 0x1f, R3.reuse ;  /* 0x0000001fff007819 */ /* 0x100fe20000011403 */
[----:B------:R-:W-:Y:S01]  /*d6b0*/  IMAD.MOV R7, RZ, RZ, -R3 ;  /* 0x000000ffff077224 */ /* 0x000fe200078e0a03 */
[----:B------:R-:W-:Y:S01]  /*d6c0*/  IADD3 R182, R22, 0x38, RZ ;  /* 0x0000003816b67810 */ /* 0x000fe20007ffe0ff */
[----:B------:R-:W-:Y:S01]  /*d6d0*/  IMAD.WIDE.U32 R4, R162, UR6, R4 ;  /* 0x00000006a2047c25 */ /* 0x000fe2000f8e0004 */
[----:B------:R-:W-:-:S03]  /*d6e0*/  SHF.R.S32.HI R157, RZ, 0x1f, R157 ;  /* 0x0000001fff9d7819 */ /* 0x000fc6000001149d */
[----:B------:R-:W-:Y:S01]  /*d6f0*/  IMAD R7, R7, UR11, R18 ;  /* 0x0000000b07077c24 */ /* 0x000fe2000f8e0212 */
        /* <DEDUP_REMOVED lines=14> */
[C---:B------:R-:W-:Y:S02]  /*d7e0*/  VIADD R159, R22.reuse, 0x98 ;  /* 0x00000098169f7836 */ /* 0x040fe40000000000 */
[----:B------:R-:W-:Y:S01]  /*d7f0*/  VIADD R161, R22, 0x90 ;  /* 0x0000009016a17836 */ /* 0x000fe20000000000 */
        /* <DEDUP_REMOVED lines=56> */
[----:B------:R-:W-:Y:S01]  /*db80*/  VIADD R193, R22, 0x8 ;  /* 0x0000000816c17836 */ /* 0x000fe20000000000 */
[----:B012---:R-:W-:Y:S06]  /*db90*/  @P2 BRA `(.L_x_14943) ;  /* 0x0000000800242947 */ /* 0x007fec0003800000 */
[----:B------:R-:W-:Y:S01]  /*dba0*/  ULDC UR6, c[0x0][0xbc8] ;  /* 0x0002f20000067ab9 */ /* 0x000fe20000000800 */
[C---:B------:R-:W-:Y:S01]  /*dbb0*/  VIADD R17, R22.reuse, 0xe0 ;  /* 0x000000e016117836 */ /* 0x040fe20000000000 */
[----:B------:R-:W-:Y:S01]  /*dbc0*/  ISETP.GE.AND P2, PT, R193, UR6, PT ;  /* 0x00000006c1007c0c */ /* 0x000fe2000bf46270 */
[C---:B------:R-:W-:Y:S01]  /*dbd0*/  VIADD R21, R22.reuse, 0xe8 ;  /* 0x000000e816157836 */ /* 0x040fe20000000000 */
[C---:B------:R-:W-:Y:S01]  /*dbe0*/  ISETP.GE.AND P3, PT, R22.reuse, UR6, PT ;  /* 0x0000000616007c0c */ /* 0x040fe2000bf66270 */
[----:B------:R-:W-:Y:S01]  /*dbf0*/  VIADD R19, R22, 0xf0 ;  /* 0x000000f016137836 */ /* 0x000fe20000000000 */
[----:B------:R-:W-:Y:S02]  /*dc00*/  ISETP.GE.AND P1, PT, R191, UR6, PT ;  /* 0x00000006bf007c0c */ /* 0x000fe4000bf26270 */
[----:B------:R-:W-:-:S07]  /*dc10*/  ISETP.GE.AND P4, PT, R189, UR6, PT ;  /* 0x00000006bd007c0c */ /* 0x000fce000bf86270 */
[C---:B------:R-:W-:Y:S02]  /*dc20*/  @!P2 LEA R8, P5, R193.reuse, R2, 0x2 ;  /* 0x00000002c108a211 */ /* 0x040fe400078a10ff */
[----:B------:R-:W-:Y:S02]  /*dc30*/  @!P3 IMAD.WIDE R4, R22, 0x4, R2 ;  /* 0x000000041604b825 */ /* 0x000fe400078e0202 */
[----:B------:R-:W-:-:S03]  /*dc40*/  @!P2 LEA.HI.X R9, R193, R3, R194, 0x2, P5 ;  /* 0x00000003c109a211 */ /* 0x000fc600028f14c2 */
        /* <DEDUP_REMOVED lines=69> */
[-C--:B------:R-:W-:Y:S02]  /*e0a0*/  @!P1 LEA.HI.X R5, R160, R3.reuse, R161, 0x2, P6 ;  /* 0x00000003a0059211 */ /* 0x080fe400030f14a1 */
[-C--:B-1----:R-:W-:Y:S02]  /*e0b0*/  @!P4 LEA R8, P5, R158, R2.reuse, 0x2 ;  /* 0x000000029e08c211 */ /* 0x082fe400078a10ff */
[-C--:B------:R-:W-:Y:S01]  /*e0c0*/  @!P3 LEA R10, P6, R156, R2.reuse, 0x2 ;  /* 0x000000029c0ab211 */ /* 0x080fe200078c10ff */
[----:B------:R0:W-:Y:S01]  /*e0d0*/  @!P1 ST.E.64 desc[UR36][R4.64], R96 ;  /* 0x0000006004009985 */ /* 0x0001e2000c101b24 */
[----:B------:R-:W-:Y:S02]  /*e0e0*/  @!P4 LEA.HI.X R9, R158, R3, R159, 0x2, P5 ;  /* 0x000000039e09c211 */ /* 0x000fe400028f149f */
[----:B------:R-:W-:Y:S02]  /*e0f0*/  ISETP.GE.AND P1, PT, R228, UR6, PT ;  /* 0x00000006e4007c0c */ /* 0x000fe4000bf26270 */
[----:B------:R-:W-:Y:S01]  /*e100*/  @!P2 LEA R12, P5, R229, R2, 0x2 ;  /* 0x00000002e50ca211 */ /* 0x000fe200078a10ff */
[----:B------:R1:W-:Y:S01]  /*e110*/  @!P4 ST.E.64 desc[UR36][R8.64], R100 ;  /* 0x000000640800c985 */ /* 0x0003e2000c101b24 */
[----:B------:R-:W-:-:S02]  /*e120*/  ISETP.GE.AND P4, PT, R227, UR6, PT ;  /* 0x00000006e3007c0c */ /* 0x000fc4000bf86270 */
[-C--:B------:R-:W-:Y:S02]  /*e130*/  @!P3 LEA.HI.X R11, R156, R3.reuse, R157, 0x2, P6 ;  /* 0x000000039c0bb211 */ /* 0x080fe400030f149d */
[----:B------:R-:W-:-:S03]  /*e140*/  @!P2 LEA.HI.X R13, R229, R3, R155, 0x2, P5 ;  /* 0x00000003e50da211 */ /* 0x000fc600028f149b */
[----:B------:R2:W-:Y:S01]  /*e150*/  @!P3 ST.E.64 desc[UR36][R10.64], R104 ;  /* 0x000000680a00b985 */ /* 0x0005e2000c101b24 */
[----:B------:R-:W-:Y:S02]  /*e160*/  ISETP.GE.AND P3, PT, R226, UR6, PT ;  /* 0x00000006e2007c0c */ /* 0x000fe4000bf66270 */
[CC--:B------:R-:W-:Y:S01]  /*e170*/  @!P1 LEA R14, P6, R228.reuse, R2.reuse, 0x2 ;  /* 0x00000002e40e9211 */ /* 0x0c0fe200078c10ff */
[----:B------:R-:W-:Y:S01]  /*e180*/  @!P2 ST.E.64 desc[UR36][R12.64], R108 ;  /* 0x0000006c0c00a985 */ /* 0x000fe2000c101b24 */
[----:B------:R-:W-:Y:S02]  /*e190*/  ISETP.GE.AND P2, PT, R225, UR6, PT ;  /* 0x00000006e1007c0c */ /* 0x000fe4000bf46270 */
[----:B------:R-:W-:Y:S02]  /*e1a0*/  @!P1 LEA.HI.X R15, R228, R3, R154, 0x2, P6 ;  /* 0x00000003e40f9211 */ /* 0x000fe400030f149a */
[----:B0-----:R-:W-:-:S03]  /*e1b0*/  @!P4 LEA R4, P5, R227, R2, 0x2 ;  /* 0x00000002e304c211 */ /* 0x001fc600078a10ff */
[----:B------:R0:W-:Y:S01]  /*e1c0*/  @!P1 ST.E.64 desc[UR36][R14.64], R112 ;  /* 0x000000700e009985 */ /* 0x0001e2000c101b24 */
[-C--:B------:R-:W-:Y:S02]  /*e1d0*/  @!P4 LEA.HI.X R5, R227, R3.reuse, R153, 0x2, P5 ;  /* 0x00000003e305c211 */ /* 0x080fe400028f1499 */
[----:B------:R-:W-:Y:S02]  /*e1e0*/  ISETP.GE.AND P1, PT, R224, UR6, PT ;  /* 0x00000006e0007c0c */ /* 0x000fe4000bf26270 */
[CC--:B-1----:R-:W-:Y:S01]  /*e1f0*/  @!P3 LEA R8, P6, R226.reuse, R2.reuse, 0x2 ;  /* 0x00000002e208b211 */ /* 0x0c2fe200078c10ff */
[----:B------:R1:W-:Y:S01]  /*e200*/  @!P4 ST.E.64 desc[UR36][R4.64], R116 ;  /* 0x000000740400c985 */ /* 0x0003e2000c101b24 */
[C---:B--2---:R-:W-:Y:S02]  /*e210*/  @!P2 LEA R10, P4, R225.reuse, R2, 0x2 ;  /* 0x00000002e10aa211 */ /* 0x044fe400078810ff */
[-C--:B------:R-:W-:Y:S02]  /*e220*/  @!P3 LEA.HI.X R9, R226, R3.reuse, R152, 0x2, P6 ;  /* 0x00000003e209b211 */ /* 0x080fe400030f1498 */
[----:B------:R-:W-:-:S02]  /*e230*/  @!P2 LEA.HI.X R11, R225, R3, R20, 0x2, P4 ;  /* 0x00000003e10ba211 */ /* 0x000fc400020f1414 */
[----:B------:R-:W-:Y:S01]  /*e240*/  ISETP.GE.AND P4, PT, R222, UR6, PT ;  /* 0x00000006de007c0c */ /* 0x000fe2000bf86270 */
[----:B------:R2:W-:Y:S01]  /*e250*/  @!P3 ST.E.64 desc[UR36][R8.64], R120 ;  /* 0x000000780800b985 */ /* 0x0005e2000c101b24 */
[----:B------:R-:W-:Y:S01]  /*e260*/  ISETP.GE.AND P3, PT, R17, UR6, PT ;  /* 0x0000000611007c0c */ /* 0x000fe2000bf66270 */
[----:B0-----:R-:W-:Y:S01]  /*e270*/  VIADD R15, R22, 0xf8 ;  /* 0x000000f8160f7836 */ /* 0x001fe20000000000 */
[C---:B------:R-:W-:Y:S01]  /*e280*/  @!P1 LEA R12, P5, R224.reuse, R2, 0x2 ;  /* 0x00000002e00c9211 */ /* 0x040fe200078a10ff */
[----:B------:R0:W-:Y:S01]  /*e290*/  @!P2 ST.E.64 desc[UR36][R10.64], R124 ;  /* 0x0000007c0a00a985 */ /* 0x0001e2000c101b24 */
[----:B------:R-:W-:Y:S02]  /*e2a0*/  ISETP.GE.AND P2, PT, R21, UR6, PT ;  /* 0x0000000615007c0c */ /* 0x000fe4000bf46270 */
[----:B------:R-:W-:Y:S02]  /*e2b0*/  @!P1 LEA.HI.X R13, R224, R3, R18, 0x2, P5 ;  /* 0x00000003e00d9211 */ /* 0x000fe400028f1412 */
[----:B-1----:R-:W-:-:S02]  /*e2c0*/  SHF.R.S32.HI R5, RZ, 0x1f, R17 ;  /* 0x0000001fff057819 */ /* 0x002fc40000011411 */
[----:B------:R-:W-:Y:S01]  /*e2d0*/  SHF.R.S32.HI R14, RZ, 0x1f, R15 ;  /* 0x0000001fff0e7819 */ /* 0x000fe2000001140f */
[----:B------:R1:W-:Y:S01]  /*e2e0*/  @!P1 ST.E.64 desc[UR36][R12.64], R128 ;  /* 0x000000800c009985 */ /* 0x0003e2000c101b24 */
[----:B------:R-:W-:Y:S02]  /*e2f0*/  ISETP.GE.AND P1, PT, R19, UR6, PT ;  /* 0x0000000613007c0c */ /* 0x000fe4000bf26270 */
[----:B--2---:R-:W-:Y:S02]  /*e300*/  SHF.R.S32.HI R9, RZ, 0x1f, R222 ;  /* 0x0000001fff097819 */ /* 0x004fe400000114de */
[CC--:B------:R-:W-:Y:S02]  /*e310*/  @!P4 LEA R8, P5, R222.reuse, R2.reuse, 0x2 ;  /* 0x00000002de08c211 */ /* 0x0c0fe400078a10ff */
[----:B------:R-:W-:Y:S02]  /*e320*/  @!P3 LEA R4, P6, R17, R2, 0x2 ;  /* 0x000000021104b211 */ /* 0x000fe400078c10ff */
[----:B------:R-:W-:-:S02]  /*e330*/  @!P4 LEA.HI.X R9, R222, R3, R9, 0x2, P5 ;  /* 0x00000003de09c211 */ /* 0x000fc400028f1409 */
[----:B------:R-:W-:Y:S02]  /*e340*/  ISETP.GE.AND P5, PT, R15, UR6, PT ;  /* 0x000000060f007c0c */ /* 0x000fe4000bfa6270 */
[-C--:B------:R-:W-:Y:S01]  /*e350*/  @!P3 LEA.HI.X R5, R17, R3.reuse, R5, 0x2, P6 ;  /* 0x000000031105b211 */ /* 0x080fe200030f1405 */
[----:B------:R2:W-:Y:S01]  /*e360*/  @!P4 ST.E.64 desc[UR36][R8.64], R132 ;  /* 0x000000840800c985 */ /* 0x0005e2000c101b24 */
[----:B0-----:R-:W-:Y:S02]  /*e370*/  SHF.R.S32.HI R11, RZ, 0x1f, R21 ;  /* 0x0000001fff0b7819 */ /* 0x001fe40000011415 */
[C---:B------:R-:W-:Y:S01]  /*e380*/  @!P2 LEA R10, P6, R21.reuse, R2, 0x2 ;  /* 0x00000002150aa211 */ /* 0x040fe200078c10ff */
[----:B------:R2:W-:Y:S01]  /*e390*/  @!P3 ST.E.64 desc[UR36][R4.64], R136 ;  /* 0x000000880400b985 */ /* 0x0005e2000c101b24 */
[----:B-1----:R-:W-:Y:S02]  /*e3a0*/  SHF.R.S32.HI R13, RZ, 0x1f, R19 ;  /* 0x0000001fff0d7819 */ /* 0x002fe40000011413 */
[----:B------:R-:W-:-:S02]  /*e3b0*/  @!P2 LEA.HI.X R11, R21, R3, R11, 0x2, P6 ;  /* 0x00000003150ba211 */ /* 0x000fc400030f140b */
[----:B------:R-:W-:-:S03]  /*e3c0*/  @!P1 LEA R12, P6, R19, R2, 0x2 ;  /* 0x00000002130c9211 */ /* 0x000fc600078c10ff */
[----:B------:R2:W-:Y:S01]  /*e3d0*/  @!P2 ST.E.64 desc[UR36][R10.64], R140 ;  /* 0x0000008c0a00a985 */ /* 0x0005e2000c101b24 */
[----:B------:R-:W-:Y:S02]  /*e3e0*/  @!P1 LEA.HI.X R13, R19, R3, R13, 0x2, P6 ;  /* 0x00000003130d9211 */ /* 0x000fe400030f140d */
[----:B------:R-:W-:-:S03]  /*e3f0*/  @!P5 LEA R2, P6, R15, R2, 0x2 ;  /* 0x000000020f02d211 */ /* 0x000fc600078c10ff */
[----:B------:R2:W-:Y:S01]  /*e400*/  @!P1 ST.E.64 desc[UR36][R12.64], R144 ;  /* 0x000000900c009985 */ /* 0x0005e2000c101b24 */
[----:B------:R-:W-:-:S05]  /*e410*/  @!P5 LEA.HI.X R3, R15, R3, R14, 0x2, P6 ;  /* 0x000000030f03d211 */ /* 0x000fca00030f140e */
[----:B------:R2:W-:Y:S04]  /*e420*/  @!P5 ST.E.64 desc[UR36][R2.64], R148 ;  /* 0x000000940200d985 */ /* 0x0005e8000c101b24 */
.L_x_14943:
[----:B------:R-:W-:Y:S05]  /*e430*/  BSYNC B1 ;  /* 0x0000000000017941 */ /* 0x000fea0003800000 */
.L_x_14942:
[----:B--2---:R0:W1:Y:S04]  /*e440*/  SHFL.IDX PT, R3, R7, 0x1, 0x1c1f ;  /* 0x003c1f0007037f89 */ /* 0x00406800000e0000 */
[----:B------:R0:W2:Y:S01]  /*e450*/  SHFL.IDX PT, R2, R0, 0x1, 0x1c1f ;  /* 0x003c1f0000027f89 */ /* 0x0000a200000e0000 */
[----:B------:R-:W-:Y:S05]  /*e460*/  @P0 BRA `(.L_x_14941) ;  /* 0x0000001400d00947 */ /* 0x000fea0003800000 */
[----:B------:R-:W-:Y:S01]  /*e470*/  ULDC UR6, c[0x0][0xbc8] ;  /* 0x0002f20000067ab9 */ /* 0x000fe20000000800 */
[C---:B------:R-:W-:Y:S01]  /*e480*/  VIADD R21, R22.reuse, 0xe0 ;  /* 0x000000e016157836 */ /* 0x040fe20000000000 */
[----:B------:R-:W-:Y:S01]  /*e490*/  ISETP.GE.AND P5, PT, R193, UR6, PT ;  /* 0x00000006c1007c0c */ /* 0x000fe2000bfa6270 */
[C---:B0-----:R-:W-:Y:S01]  /*e4a0*/  VIADD R7, R22.reuse, 0xe8 ;  /* 0x000000e816077836 */ /* 0x041fe20000000000 */
[----:B------:R-:W-:Y:S02]  /*e4b0*/  ISETP.GE.AND P4, PT, R22, UR6, PT ;  /* 0x0000000616007c0c */ /* 0x000fe4000bf86270 */
[----:B------:R-:W-:Y:S02]  /*e4c0*/  ISETP.GE.AND P2, PT, R191, UR6, PT ;  /* 0x00000006bf007c0c */ /* 0x000fe4000bf46270 */
[----:B------:R-:W-:Y:S02]  /*e4d0*/  ISETP.GE.AND P1, PT, R189, UR6, PT ;  /* 0x00000006bd007c0c */ /* 0x000fe4000bf26270 */
[----:B------:R-:W-:-:S02]  /*e4e0*/  ISETP.GE.AND P0, PT, R187, UR6, PT ;  /* 0x00000006bb007c0c */ /* 0x000fc4000bf06270 */
[----:B------:R-:W-:Y:S02]  /*e4f0*/  SHF.R.S32.HI R19, RZ, 0x1f, R222 ;  /* 0x0000001fff137819 */ /* 0x000fe400000114de */
[----:B------:R-:W-:Y:S02]  /*e500*/  SHF.R.S32.HI R0, RZ, 0x1f, R21 ;  /* 0x0000001fff007819 */ /* 0x000fe40000011415 */
[-C--:B--2---:R-:W-:Y:S01]  /*e510*/  @!P5 LEA R8, P3, R193, R2.reuse, 0x2 ;  /* 0x00000002c108d211 */ /* 0x084fe200078610ff */
[----:B-1----:R-:W-:Y:S02]  /*e520*/  @!P4 IMAD.WIDE R4, R22, 0x4, R2 ;  /* 0x000000041604c825 */ /* 0x002fe400078e0202 */
[----:B------:R-:W-:Y:S02]  /*e530*/  @!P2 LEA R10, P6, R191, R2, 0x2 ;  /* 0x00000002bf0aa211 */ /* 0x000fe400078c10ff */
[----:B------:R-:W-:Y:S01]  /*e540*/  @!P5 LEA.HI.X R9, R193, R3, R194, 0x2, P3 ;  /* 0x00000003c109d211 */ /* 0x000fe200018f14c2 */
[----:B------:R0:W-:Y:S01]  /*e550*/  @!P4 ST.E.64 desc[UR36][R4.64], R26 ;  /* 0x0000001a0400c985 */ /* 0x0001e2000c101b24 */
[----:B------:R-:W-:-:S02]  /*e560*/  ISETP.GE.AND P3, PT, R16, UR6, PT ;  /* 0x0000000610007c0c */ /* 0x000fc4000bf66270 */
[-C--:B------:R-:W-:Y:S01]  /*e570*/  @!P2 LEA.HI.X R11, R191, R3.reuse, R192, 0x2, P6 ;  /* 0x00000003bf0ba211 */ /* 0x080fe200030f14c0 */
[----:B------:R1:W-:Y:S01]  /*e580*/  @!P5 ST.E.64 desc[UR36][R8.64], R30 ;  /* 0x0000001e0800d985 */ /* 0x0003e2000c101b24 */
[-C--:B------:R-:W-:Y:S02]  /*e590*/  @!P1 LEA R12, P5, R189, R2.reuse, 0x2 ;  /* 0x00000002bd0c9211 */ /* 0x080fe400078a10ff */
[----:B------:R-:W-:Y:S01]  /*e5a0*/  ISETP.GE.AND P4, PT, R184, UR6, PT ;  /* 0x00000006b8007c0c */ /* 0x000fe2000bf86270 */
[----:B------:R2:W-:Y:S01]  /*e5b0*/  @!P2 ST.E.64 desc[UR36][R10.64], R34 ;  /* 0x000000220a00a985 */ /* 0x0005e2000c101b24 */
[----:B------:R-:W-:Y:S02]  /*e5c0*/  @!P0 LEA R14, P6, R187, R2, 0x2 ;  /* 0x00000002bb0e8211 */ /* 0x000fe400078c10ff */
[----:B------:R-:W-:Y:S02]  /*e5d0*/  @!P1 LEA.HI.X R13, R189, R3, R190, 0x2, P5 ;  /* 0x00000003bd0d9211 */ /* 0x000fe400028f14be */
[----:B------:R-:W-:-:S02]  /*e5e0*/  ISETP.GE.AND P5, PT, R182, UR6, PT ;  /* 0x00000006b6007c0c */ /* 0x000fc4000bfa6270 */
[-C--:B------:R-:W-:Y:S01]  /*e5f0*/  @!P0 LEA.HI.X R15, R187, R3.reuse, R188, 0x2, P6 ;  /* 0x00000003bb0f8211 */ /* 0x080fe200030f14bc */
[----:B------:R3:W-:Y:S01]  /*e600*/  @!P1 ST.E.64 desc[UR36][R12.64], R38 ;  /* 0x000000260c009985 */ /* 0x0007e2000c101b24 */
[-C--:B0-----:R-:W-:Y:S02]  /*e610*/  @!P3 LEA R4, P6, R16, R2.reuse, 0x2 ;  /* 0x000000021004b211 */ /* 0x081fe400078c10ff */
[----:B------:R-:W-:Y:S01]  /*e620*/  ISETP.GE.AND P1, PT, R178, UR6, PT ;  /* 0x00000006b2007c0c */ /* 0x000fe2000bf26270 */
[----:B------:R0:W-:Y:S01]  /*e630*/  @!P0 ST.E.64 desc[UR36][R14.64], R42 ;  /* 0x0000002a0e008985 */ /* 0x0001e2000c101b24 */
[----:B------:R-:W-:Y:S02]  /*e640*/  ISETP.GE.AND P0, PT, R180, UR6, PT ;  /* 0x00000006b4007c0c */ /* 0x000fe4000bf06270 */
[----:B-1----:R-:W-:Y:S02]  /*e650*/  @!P4 LEA R8, P2, R184, R2, 0x2 ;  /* 0x00000002b808c211 */ /* 0x002fe400078410ff */
[----:B------:R-:W-:-:S02]  /*e660*/  @!P3 LEA.HI.X R5, R16, R3, R186, 0x2, P6 ;  /* 0x000000031005b211 */ /* 0x000fc400030f14ba */
[-C--:B------:R-:W-:Y:S02]  /*e670*/  @!P5 LEA R16, P6, R182, R2.reuse, 0x2 ;  /* 0x00000002b610d211 */ /* 0x080fe400078c10ff */
[-C--:B------:R-:W-:Y:S01]  /*e680*/  @!P4 LEA.HI.X R9, R184, R3.reuse, R185, 0x2, P2 ;  /* 0x00000003b809c211 */ /* 0x080fe200010f14b9 */
[----:B------:R1:W-:Y:S01]  /*e690*/  @!P3 ST.E.64 desc[UR36][R4.64], R46 ;  /* 0x0000002e0400b985 */ /* 0x0003e2000c101b24 */
[----:B------:R-:W-:Y:S02]  /*e6a0*/  ISETP.GE.AND P2, PT, R176, UR6, PT ;  /* 0x00000006b0007c0c */ /* 0x000fe4000bf46270 */
[----:B------:R-:W-:Y:S01]  /*e6b0*/  @!P5 LEA.HI.X R17, R182, R3, R183, 0x2, P6 ;  /* 0x00000003b611d211 */ /* 0x000fe200030f14b7 */
[----:B------:R4:W-:Y:S01]  /*e6c0*/  @!P4 ST.E.64 desc[UR36][R8.64], R50 ;  /* 0x000000320800c985 */ /* 0x0009e2000c101b24 */
[-C--:B--2---:R-:W-:Y:S02]  /*e6d0*/  @!P0 LEA R10, P4, R180, R2.reuse, 0x2 ;  /* 0x00000002b40a8211 */ /* 0x084fe400078810ff */
[----:B------:R-:W-:Y:S01]  /*e6e0*/  ISETP.GE.AND P3, PT, R174, UR6, PT ;  /* 0x00000006ae007c0c */ /* 0x000fe2000bf66270 */
[----:B------:R2:W-:Y:S01]  /*e6f0*/  @!P5 ST.E.64 desc[UR36][R16.64], R54 ;  /* 0x000000361000d985 */ /* 0x0005e2000c101b24 */
[----:B---3--:R-:W-:-:S02]  /*e700*/  @!P1 LEA R12, P5, R178, R2, 0x2 ;  /* 0x00000002b20c9211 */ /* 0x008fc400078a10ff */
[-C--:B------:R-:W-:Y:S02]  /*e710*/  @!P0 LEA.HI.X R11, R180, R3.reuse, R181, 0x2, P4 ;  /* 0x00000003b40b8211 */ /* 0x080fe400020f14b5 */
[----:B------:R-:W-:Y:S02]  /*e720*/  ISETP.GE.AND P4, PT, R172, UR6, PT ;  /* 0x00000006ac007c0c */ /* 0x000fe4000bf86270 */
[----:B------:R-:W-:Y:S01]  /*e730*/  @!P1 LEA.HI.X R13, R178, R3, R179, 0x2, P5 ;  /* 0x00000003b20d9211 */ /* 0x000fe200028f14b3 */
[----:B------:R-:W-:Y:S01]  /*e740*/  @!P0 ST.E.64 desc[UR36][R10.64], R58 ;  /* 0x0000003a0a008985 */ /* 0x000fe2000c101b24 */
[----:B------:R-:W-:Y:S02]  /*e750*/  ISETP.GE.AND P5, PT, R170, UR6, PT ;  /* 0x00000006aa007c0c */ /* 0x000fe4000bfa6270 */
[----:B0-----:R-:W-:Y:S01]  /*e760*/  @!P2 LEA R14, P6, R176, R2, 0x2 ;  /* 0x00000002b00ea211 */ /* 0x001fe200078c10ff */
[----:B------:R0:W-:Y:S01]  /*e770*/  @!P1 ST.E.64 desc[UR36][R12.64], R62 ;  /* 0x0000003e0c009985 */ /* 0x0001e2000c101b24 */
[----:B------:R-:W-:-:S02]  /*e780*/  ISETP.GE.AND P1, PT, R166, UR6, PT ;  /* 0x00000006a6007c0c */ /* 0x000fc4000bf26270 */
[-C--:B------:R-:W-:Y:S02]  /*e790*/  @!P2 LEA.HI.X R15, R176, R3.reuse, R177, 0x2, P6 ;  /* 0x00000003b00fa211 */ /* 0x080fe400030f14b1 */
[-C--:B-1----:R-:W-:Y:S02]  /*e7a0*/  @!P3 LEA R4, P6, R174, R2.reuse, 0x2 ;  /* 0x00000002ae04b211 */ /* 0x082fe400078c10ff */
[----:B------:R-:W-:Y:S01]  /*e7b0*/  ISETP.GE.AND P0, PT, R168, UR6, PT ;  /* 0x00000006a8007c0c */ /* 0x000fe2000bf06270 */
[----:B------:R1:W-:Y:S01]  /*e7c0*/  @!P2 ST.E.64 desc[UR36][R14.64], R66 ;  /* 0x000000420e00a985 */ /* 0x0003e2000c101b24 */
[-C--:B----4-:R-:W-:Y:S02]  /*e7d0*/  @!P4 LEA R8, P2, R172, R2.reuse, 0x2 ;  /* 0x00000002ac08c211 */ /* 0x090fe400078410ff */
[----:B------:R-:W-:Y:S02]  /*e7e0*/  @!P3 LEA.HI.X R5, R174, R3, R175, 0x2, P6 ;  /* 0x00000003ae05b211 */ /* 0x000fe400030f14af */
[----:B--2---:R-:W-:-:S02]  /*e7f0*/  @!P5 LEA R16, P6, R170, R2, 0x2 ;  /* 0x00000002aa10d211 */ /* 0x004fc400078c10ff */
[-C--:B------:R-:W-:Y:S01]  /*e800*/  @!P4 LEA.HI.X R9, R172, R3.reuse, R173, 0x2, P2 ;  /* 0x00000003ac09c211 */ /* 0x080fe200010f14ad */
[----:B------:R-:W-:Y:S01]  /*e810*/  @!P3 ST.E.64 desc[UR36][R4.64], R70 ;  /* 0x000000460400b985 */ /* 0x000fe2000c101b24 */
[----:B------:R-:W-:Y:S02]  /*e820*/  ISETP.GE.AND P2, PT, R164, UR6, PT ;  /* 0x00000006a4007c0c */ /* 0x000fe4000bf46270 */
[----:B------:R-:W-:Y:S01]  /*e830*/  @!P5 LEA.HI.X R17, R170, R3, R171, 0x2, P6 ;  /* 0x00000003aa11d211 */ /* 0x000fe200030f14ab */
[----:B------:R2:W-:Y:S01]  /*e840*/  @!P4 ST.E.64 desc[UR36][R8.64], R74 ;  /* 0x0000004a0800c985 */ /* 0x0005e2000c101b24 */
[-C--:B0-----:R-:W-:Y:S02]  /*e850*/  @!P1 LEA R12, P3, R166, R2.reuse, 0x2 ;  /* 0x00000002a60c9211 */ /* 0x081fe400078610ff */
[----:B------:R-:W-:Y:S01]  /*e860*/  @!P0 LEA R10, P6, R168, R2, 0x2 ;  /* 0x00000002a80a8211 */ /* 0x000fe200078c10ff */
[----:B------:R0:W-:Y:S01]  /*e870*/  @!P5 ST.E.64 desc[UR36][R16.64], R78 ;  /* 0x0000004e1000d985 */ /* 0x0001e2000c101b24 */
[----:B------:R-:W-:-:S02]  /*e880*/  ISETP.GE.AND P5, PT, R162, UR6, PT ;  /* 0x00000006a2007c0c */ /* 0x000fc4000bfa6270 */
[----:B------:R-:W-:Y:S02]  /*e890*/  ISETP.GE.AND P4, PT, R160, UR6, PT ;  /* 0x00000006a0007c0c */ /* 0x000fe4000bf86270 */
[-C--:B------:R-:W-:Y:S02]  /*e8a0*/  @!P1 LEA.HI.X R13, R166, R3.reuse, R167, 0x2, P3 ;  /* 0x00000003a60d9211 */ /* 0x080fe400018f14a7 */
        /* <DEDUP_REMOVED lines=45> */
[-C--:B-1----:R-:W-:Y:S02]  /*eb80*/  @!P0 LEA R14, P5, R222, R2.reuse, 0x2 ;  /* 0x00000002de0e8211 */ /* 0x082fe400078a10ff */
        /* <DEDUP_REMOVED lines=25> */
.L_x_14932:
[----:B------:R-:W0:Y:S01]  /*ed20*/  LDC.64 R4, c[0x0][0xd00] ;  /* 0x00034000ff047b82 */ /* 0x000e220000000a00 */
[----:B------:R-:W-:Y:S01]  /*ed30*/  ULDC.64 UR6, c[0x0][0xd08] ;  /* 0x0003420000067ab9 */ /* 0x000fe20000000a00 */
[----:B------:R-:W-:Y:S02]  /*ed40*/  MOV R7, RZ ;  /* 0x000000ff00077202 */ /* 0x000fe40000000f00 */
[----:B------:R-:W-:-:S04]  /*ed50*/  ISETP.NE.U32.AND P1, PT, RZ, UR6, PT ;  /* 0x00000006ff007c0c */ /* 0x000fc8000bf25070 */
[----:B------:R-:W1:Y:S01]  /*ed60*/  LDC.64 R2, c[0x0][0xd00] ;  /* 0x00034000ff027b82 */ /* 0x000e620000000a00 */
[----:B------:R-:W-:Y:S02]  /*ed70*/  ISETP.NE.AND.EX P1, PT, RZ, UR7, PT, P1 ;  /* 0x00000007ff007c0c */ /* 0x000fe4000bf25310 */
        /* <DEDUP_REMOVED lines=20> */
.L_x_14944:
[----:B------:R-:W-:Y:S01]  /*eec0*/  BSSY B1, `(.L_x_14945) ;  /* 0x0000039000017945 */ /* 0x000fe20003800000 */
[----:B------:R-:W-:Y:S02]  /*eed0*/  SEL R21, R212, RZ, !P0 ;  /* 0x000000ffd4157207 */ /* 0x000fe40004000000 */
[----:B------:R-:W-:Y:S02]  /*eee0*/  SEL R223, R223, RZ, !P0 ;  /* 0x000000ffdfdf7207 */ /* 0x000fe40004000000 */
[----:B-----5:R-:W-:Y:S01]  /*eef0*/  SHF.R.S32.HI R18, RZ, 0x1f, R7 ;  /* 0x0000001fff127819 */ /* 0x020fe20000011407 */
[----:B------:R-:W-:Y:S06]  /*ef00*/  @P3 BRA `(.L_x_14946) ;  /* 0x0000000000d03947 */ /* 0x000fec0003800000 */
        /* <DEDUP_REMOVED lines=8> */
[----:B------:R-:W2:Y:S01]  /*ef90*/  LDL.LU R24, [R1+0x24] ;  /* 0x0000240001187983 */ /* 0x000ea20000300800 */
[----:B------:R-:W-:Y:S01]  /*efa0*/  ISETP.NE.AND P1, PT, R29, 0x1, PT ;  /* 0x000000011d00780c */ /* 0x000fe20003f25270 */
[----:B------:R-:W-:Y:S01]  /*efb0*/  IMAD.MOV.U32 R16, RZ, RZ, 0xab8 ;  /* 0x00000ab8ff107424 */ /* 0x000fe200078e00ff */
[----:B------:R-:W-:Y:S01]  /*efc0*/  ISETP.GT.AND P0, PT, R214, 0x1, PT ;  /* 0x00000001d600780c */ /* 0x000fe20003f04270 */
[----:B------:R-:W0:Y:S01]  /*efd0*/  LDC.64 R26, c[0x0][0xca8] ;  /* 0x00032a00ff1a7b82 */ /* 0x000e220000000a00 */
[----:B------:R-:W-:Y:S02]  /*efe0*/  IMAD.MOV.U32 R15, RZ, RZ, R25 ;  /* 0x000000ffff0f7224 */ /* 0x000fe400078e0019 */
[----:B------:R-:W-:-:S05]  /*eff0*/  SEL R16, R16, 0xa78, P0 ;  /* 0x00000a7810107807 */ /* 0x000fca0000000000 */
[----:B------:R-:W1:Y:S08]  /*f000*/  LDC.64 R4, c[0x0][R16+0x220] ;  /* 0x0000880010047b82 */ /* 0x000e700000000a00 */
[----:B------:R-:W3:Y:S08]  /*f010*/  @P1 LDC R14, c[0x0][0xcec] ;  /* 0x00033b00ff0e1b82 */ /* 0x000ef00000000800 */
[----:B------:R-:W4:Y:S08]  /*f020*/  LDC.64 R2, c[0x0][R16+0x218] ;  /* 0x0000860010027b82 */ /* 0x000f300000000a00 */
[----:B------:R-:W5:Y:S01]  /*f030*/  @P1 LDC R19, c[0x0][0xcf0] ;  /* 0x00033c00ff131b82 */ /* 0x000f620000000800 */
[----:B-1----:R-:W-:-:S02]  /*f040*/  IMAD R5, R5, R21, RZ ;  /* 0x0000001505057224 */ /* 0x002fc400078e02ff */
[----:B------:R-:W-:-:S05]  /*f050*/  IMAD.WIDE.U32 R12, R4, R21, RZ ;  /* 0x00000015040c7225 */ /* 0x000fca00078e00ff */
[----:B------:R-:W1:Y:S01]  /*f060*/  LDC.64 R8, c[0x0][R16+0x228] ;  /* 0x00008a0010087b82 */ /* 0x000e620000000a00 */
[----:B---3--:R-:W-:-:S07]  /*f070*/  @P1 IMAD.HI.U32 R14, R25, R14, RZ ;  /* 0x0000000e190e1227 */ /* 0x008fce00078e00ff */
[----:B------:R-:W3:Y:S01]  /*f080*/  LDC.64 R10, c[0x0][R16+0x210] ;  /* 0x00008400100a7b82 */ /* 0x000ee20000000a00 */
[-C--:B----4-:R-:W-:Y:S02]  /*f090*/  IMAD R17, R3, R213.reuse, RZ ;  /* 0x000000d503117224 */ /* 0x090fe400078e02ff */
[----:B------:R-:W-:-:S04]  /*f0a0*/  IMAD.WIDE.U32 R2, R2, R213, RZ ;  /* 0x000000d502027225 */ /* 0x000fc800078e00ff */
[----:B------:R-:W-:Y:S01]  /*f0b0*/  IMAD.IADD R17, R3, 0x1, R17 ;  /* 0x0000000103117824 */ /* 0x000fe200078e0211 */
[----:B-----5:R-:W-:Y:S01]  /*f0c0*/  @P1 SHF.R.U32.HI R15, RZ, R19, R14 ;  /* 0x00000013ff0f1219 */ /* 0x020fe2000001160e */
[----:B------:R-:W-:Y:S01]  /*f0d0*/  IMAD R19, R4, R223, R5 ;  /* 0x000000df04137224 */ /* 0x000fe200078e0205 */
[----:B0-----:R-:W0:Y:S01]  /*f0e0*/  @!P0 LDC R26, c[0x0][0xc50] ;  /* 0x00031400ff1a8b82 */ /* 0x001e220000000800 */
[----:B------:R-:W-:Y:S02]  /*f0f0*/  IADD3 R4, P1, P3, R12, R2, R7 ;  /* 0x000000020c047210 */ /* 0x000fe40007b3e007 */
[----:B------:R-:W-:Y:S02]  /*f100*/  IMAD.IADD R19, R13, 0x1, R19 ;  /* 0x000000010d137824 */ /* 0x000fe400078e0213 */
[----:B------:R-:W-:-:S03]  /*f110*/  IMAD.MOV R12, RZ, RZ, -R15 ;  /* 0x000000ffff0c7224 */ /* 0x000fc600078e0a0f */
[----:B------:R-:W4:Y:S01]  /*f120*/  @!P0 LDC R27, c[0x0][0xc54] ;  /* 0x00031500ff1b8b82 */ /* 0x000f220000000800 */
[----:B--2---:R-:W-:-:S05]  /*f130*/  SEL R5, R24, RZ, P0 ;  /* 0x000000ff18057207 */ /* 0x004fca0000000000 */
[----:B-1----:R-:W-:Y:S01]  /*f140*/  IMAD.WIDE.U32 R2, R8, R5, RZ ;  /* 0x0000000508027225 */ /* 0x002fe200078e00ff */
[----:B------:R-:W-:-:S03]  /*f150*/  IADD3.X R8, R19, R17, R18, P1, P3 ;  /* 0x0000001113087210 */ /* 0x000fc60000fe6412 */
[----:B------:R-:W-:Y:S01]  /*f160*/  IMAD R9, R9, R5, RZ ;  /* 0x0000000509097224 */ /* 0x000fe200078e02ff */
[----:B------:R-:W-:Y:S01]  /*f170*/  IADD3 R2, P0, P1, R15, R4, R2 ;  /* 0x000000040f027210 */ /* 0x000fe2000791e002 */
[----:B------:R-:W-:Y:S01]  /*f180*/  IMAD R5, R29, R12, R25 ;  /* 0x0000000c1d057224 */ /* 0x000fe200078e0219 */
[----:B------:R-:W-:Y:S01]  /*f190*/  SHF.R.S32.HI R15, RZ, 0x1f, R15 ;  /* 0x0000001fff0f7819 */ /* 0x000fe2000001140f */
[----:B------:R-:W-:Y:S02]  /*f1a0*/  IMAD.IADD R9, R3, 0x1, R9 ;  /* 0x0000000103097824 */ /* 0x000fe400078e0209 */
[----:B---3--:R-:W-:-:S03]  /*f1b0*/  IMAD R4, R11, R5, RZ ;  /* 0x000000050b047224 */ /* 0x008fc600078e02ff */
[----:B------:R-:W-:Y:S02]  /*f1c0*/  IADD3.X R3, R15, R8, R9, P0, P1 ;  /* 0x000000080f037210 */ /* 0x000fe400007e2409 */
[----:B------:R-:W-:Y:S01]  /*f1d0*/  SHF.R.S32.HI R9, RZ, 0x1f, R5 ;  /* 0x0000001fff097819 */ /* 0x000fe20000011405 */
[----:B------:R-:W-:-:S04]  /*f1e0*/  IMAD.WIDE.U32 R2, R10, R5, R2 ;  /* 0x000000050a027225 */ /* 0x000fc800078e0002 */
[----:B------:R-:W-:Y:S01]  /*f1f0*/  IMAD R9, R10, R9, R4 ;  /* 0x000000090a097224 */ /* 0x000fe200078e0204 */
[----:B0-----:R-:W-:-:S03]  /*f200*/  LEA R4, P0, R2, R26, 0x2 ;  /* 0x0000001a02047211 */ /* 0x001fc600078010ff */
[----:B------:R-:W-:-:S05]  /*f210*/  IMAD.IADD R3, R3, 0x1, R9 ;  /* 0x0000000103037824 */ /* 0x000fca00078e0209 */
[----:B----4-:R-:W-:Y:S01]  /*f220*/  LEA.HI.X R5, R2, R27, R3, 0x2, P0 ;  /* 0x0000001b02057211 */ /* 0x010fe200000f1403 */
[----:B------:R-:W-:-:S05]  /*f230*/  IMAD.MOV.U32 R3, RZ, RZ, -0x800000 ;  /* 0xff800000ff037424 */ /* 0x000fca00078e00ff */
[----:B------:R0:W-:Y:S02]  /*f240*/  STG.E desc[UR36][R4.64], R3 ;  /* 0x0000000304007986 */ /* 0x0001e4000c101924 */
.L_x_14946:
[----:B------:R-:W-:Y:S05]  /*f250*/  BSYNC B1 ;  /* 0x0000000000017941 */ /* 0x000fea0003800000 */
.L_x_14945:
[----:B------:R-:W-:Y:S05]  /*f260*/  @P2 BRA `(.L_x_14941) ;  /* 0x0000000800502947 */ /* 0x000fea0003800000 */
[----:B------:R-:W1:Y:S01]  /*f270*/  LDC R11, c[0x0][0xce8] ;  /* 0x00033a00ff0b7b82 */ /* 0x000e620000000800 */
[----:B0-----:R-:W-:Y:S01]  /*f280*/  SHF.R.S32.HI R3, RZ, 0x1f, R20 ;  /* 0x0000001fff037819 */ /* 0x001fe20000011414 */
[----:B------:R-:W-:Y:S01]  /*f290*/  ULDC.64 UR6, c[0x0][0xba0] ;  /* 0x0002e80000067ab9 */ /* 0x000fe20000000a00 */
[----:B------:R-:W-:Y:S01]  /*f2a0*/  R2UR UR8, R204 ;  /* 0x00000000cc0872ca */ /* 0x000fe200000e0000 */
[----:B------:R-:W-:Y:S01]  /*f2b0*/  IMAD R2, R18, UR6, RZ ;  /* 0x0000000612027c24 */ /* 0x000fe2000f8e02ff */
[----:B------:R-:W-:Y:S01]  /*f2c0*/  LEA.HI R4, R3, R20, RZ, 0x3 ;  /* 0x0000001403047211 */ /* 0x000fe200078f18ff */
[----:B------:R-:W-:Y:S02]  /*f2d0*/  BSSY B1, `(.L_x_14947) ;  /* 0x000004b000017945 */ /* 0x000fe40003800000 */
[C---:B------:R-:W-:Y:S01]  /*f2e0*/  IMAD R5, R7.reuse, UR7, R2 ;  /* 0x0000000707057c24 */ /* 0x040fe2000f8e0202 */
[----:B------:R-:W-:Y:S01]  /*f2f0*/  LOP3.LUT R9, R4, 0xfffffff8, RZ, 0xc0, !PT ;  /* 0xfffffff804097812 */ /* 0x000fe200078ec0ff */
[----:B------:R-:W-:Y:S01]  /*f300*/  IMAD.WIDE.U32 R2, R7, UR6, RZ ;  /* 0x0000000607027c25 */ /* 0x000fe2000f8e00ff */
[----:B------:R-:W-:Y:S01]  /*f310*/  SHF.R.S32.HI R15, RZ, 0x3, R4 ;  /* 0x00000003ff0f7819 */ /* 0x000fe20000011404 */
[----:B------:R-:W-:-:S02]  /*f320*/  ULDC.64 UR6, c[0x0][0xbe8] ;  /* 0x0002fa0000067ab9 */ /* 0x000fc40000000a00 */
[----:B------:R-:W-:Y:S02]  /*f330*/  IMAD.IADD R20, R20, 0x1, -R9 ;  /* 0x0000000114147824 */ /* 0x000fe400078e0a09 */
[----:B------:R-:W-:Y:S02]  /*f340*/  IMAD.IADD R3, R3, 0x1, R5 ;  /* 0x0000000103037824 */ /* 0x000fe400078e0205 */
[----:B------:R-:W-:Y:S02]  /*f350*/  IMAD R4, R20, 0x20, R15 ;  /* 0x0000002014047824 */ /* 0x000fe400078e020f */
[----:B------:R-:W-:Y:S01]  /*f360*/  IMAD.WIDE.U32 R2, R213, UR6, R2 ;  /* 0x00000006d5027c25 */ /* 0x000fe2000f8e0002 */
[----:B-1----:R-:W-:-:S03]  /*f370*/  ISETP.NE.AND P0, PT, R11, 0x1, PT ;  /* 0x000000010b00780c */ /* 0x002fc60003f05270 */
[----:B------:R-:W-:Y:S02]  /*f380*/  VIADD R9, R4, UR8 ;  /* 0x0000000804097c36 */ /* 0x000fe40008000000 */
[----:B------:R-:W-:Y:S01]  /*f390*/  IMAD R3, R213, UR7, R3 ;  /* 0x00000007d5037c24 */ /* 0x000fe2000f8e0203 */
[----:B------:R-:W-:Y:S01]  /*f3a0*/  ULDC.64 UR6, c[0x0][0xbf0] ;  /* 0x0002fc0000067ab9 */ /* 0x000fe20000000a00 */
[----:B------:R-:W-:Y:S02]  /*f3b0*/  IMAD.MOV.U32 R5, RZ, RZ, R9 ;  /* 0x000000ffff057224 */ /* 0x000fe400078e0009 */
[----:B------:R-:W-:Y:S02]  /*f3c0*/  IMAD R7, R223, UR6, RZ ;  /* 0x00000006df077c24 */ /* 0x000fe4000f8e02ff */
[C---:B------:R-:W-:Y:S02]  /*f3d0*/  IMAD.WIDE.U32 R2, R21.reuse, UR6, R2 ;  /* 0x0000000615027c25 */ /* 0x040fe4000f8e0002 */
[----:B------:R-:W0:Y:S02]  /*f3e0*/  @P0 LDC R8, c[0x0][0xcec] ;  /* 0x00033b00ff080b82 */ /* 0x000e240000000800 */
[----:B------:R-:W-:Y:S01]  /*f3f0*/  IMAD R7, R21, UR7, R7 ;  /* 0x0000000715077c24 */ /* 0x000fe2000f8e0207 */
[----:B------:R-:W-:-:S03]  /*f400*/  ULDC.64 UR6, c[0x0][0xbe0] ;  /* 0x0002f80000067ab9 */ /* 0x000fc60000000a00 */
[----:B------:R-:W-:Y:S02]  /*f410*/  IMAD.IADD R3, R3, 0x1, R7 ;  /* 0x0000000103037824 */ /* 0x000fe400078e0207 */
[----:B------:R-:W1:Y:S01]  /*f420*/  @P0 LDC R13, c[0x0][0xcf0] ;  /* 0x00033c00ff0d0b82 */ /* 0x000e620000000800 */
[----:B0-----:R-:W-:-:S05]  /*f430*/  @P0 IMAD.HI.U32 R4, R9, R8, RZ ;  /* 0x0000000809040227 */ /* 0x001fca00078e00ff */
[----:B-1----:R-:W-:-:S04]  /*f440*/  @P0 SHF.R.U32.HI R5, RZ, R13, R4 ;  /* 0x0000000dff050219 */ /* 0x002fc80000011604 */
        /* <DEDUP_REMOVED lines=8> */
[----:B------:R-:W-:Y:S01]  /*f4d0*/  ULDC.64 UR6, c[0x0][0xbd8] ;  /* 0x0002f60000067ab9 */ /* 0x000fe20000000a00 */
[----:B------:R-:W-:Y:S01]  /*f4e0*/  IMAD R11, R0, R11, RZ ;  /* 0x0000000b000b7224 */ /* 0x000fe200078e02ff */
[----:B------:R-:W-:Y:S01]  /*f4f0*/  IADD3 R0, R8, 0x20, RZ ;  /* 0x0000002008007810 */ /* 0x000fe20007ffe0ff */
[----:B------:R-:W-:-:S02]  /*f500*/  IMAD.IADD R3, R3, 0x1, R9 ;  /* 0x0000000103037824 */ /* 0x000fc400078e0209 */
[----:B------:R-:W-:Y:S01]  /*f510*/  IMAD R4, R4, UR6, RZ ;  /* 0x0000000604047c24 */ /* 0x000fe2000f8e02ff */
[----:B------:R-:W-:Y:S01]  /*f520*/  ISETP.GE.AND P1, PT, R0, R11, PT ;  /* 0x0000000b0000720c */ /* 0x000fe20003f26270 */
[----:B------:R-:W-:-:S04]  /*f530*/  IMAD.WIDE.U32 R2, R7, UR6, R2 ;  /* 0x0000000607027c25 */ /* 0x000fc8000f8e0002 */
[----:B------:R-:W-:Y:S01]  /*f540*/  IMAD R5, R7, UR7, R4 ;  /* 0x0000000707057c24 */ /* 0x000fe2000f8e0204 */
[----:B------:R-:W-:Y:S01]  /*f550*/  ULDC.64 UR6, c[0x0][0xb80] ;  /* 0x0002e00000067ab9 */ /* 0x000fe20000000a00 */
[----:B------:R-:W-:Y:S02]  /*f560*/  VIADD R4, R8, 0x40 ;  /* 0x0000004008047836 */ /* 0x000fe40000000000 */
[----:B------:R-:W-:Y:S01]  /*f570*/  IMAD.IADD R3, R3, 0x1, R5 ;  /* 0x0000000103037824 */ /* 0x000fe200078e0205 */
[----:B------:R-:W-:Y:S01]  /*f580*/  LEA R5, P2, R2, UR6, 0x1 ;  /* 0x0000000602057c11 */ /* 0x000fe2000f8408ff */
[----:B------:R-:W-:Y:S01]  /*f590*/  IMAD.SHL.U32 R7, R20, 0x8, RZ ;  /* 0x0000000814077824 */ /* 0x000fe200078e00ff */
[-C--:B------:R-:W-:Y:S02]  /*f5a0*/  ISETP.GE.AND P0, PT, R4, R11.reuse, PT ;  /* 0x0000000b0400720c */ /* 0x080fe40003f06270 */
[----:B------:R-:W-:Y:S01]  /*f5b0*/  LEA.HI.X R4, R2, UR7, R3, 0x1, P2 ;  /* 0x0000000702047c11 */ /* 0x000fe200090f0c03 */
        /* <DEDUP_REMOVED lines=9> */
[----:B------:R-:W-:Y:S02]  /*f650*/  SHF.R.S32.HI R14, RZ, 0x1f, R15 ;  /* 0x0000001fff0e7819 */ /* 0x000fe4000001140f */
[----:B------:R-:W-:Y:S05]  /*f660*/  @P2 BRA `(.L_x_14948) ;  /* 0x0000000000442947 */ /* 0x000fea0003800000 */
        /* <DEDUP_REMOVED lines=17> */
.L_x_14948:
[----:B------:R-:W-:Y:S05]  /*f780*/  BSYNC B1 ;  /* 0x0000000000017941 */ /* 0x000fea0003800000 */
.L_x_14947:
        /* <DEDUP_REMOVED lines=21> */
.L_x_14950:
[----:B------:R-:W-:Y:S05]  /*f8e0*/  BSYNC B1 ;  /* 0x0000000000017941 */ /* 0x000fea0003800000 */
.L_x_14949:
        /* <DEDUP_REMOVED lines=21> */
.L_x_14952:
[----:B------:R-:W-:Y:S05]  /*fa40*/  BSYNC B1 ;  /* 0x0000000000017941 */ /* 0x000fea0003800000 */
.L_x_14951:
        /* <DEDUP_REMOVED lines=22> */
.L_x_14941:
[----:B------:R-:W-:Y:S05]  /*fbb0*/  BSYNC B0 ;  /* 0x0000000000007941 */ /* 0x000fea0003800000 */
.L_x_14931:
[----:B------:R-:W-:Y:S02]  /*fbc0*/  ULDC UR6, c[0x0][0xd3c] ;  /* 0x00034f0000067ab9 */ /* 0x000fe40000000800 */
[----:B------:R-:W-:-:S06]  /*fbd0*/  UISETP.GE.AND UP0, UPT, UR5, UR6, UPT ;  /* 0x000000060500728c */ /* 0x000fcc000bf06270 */
[----:B------:R-:W-:-:S13]  /*fbe0*/  PLOP3.LUT P0, PT, PT, PT, UP0, 0x80, 0x0 ;  /* 0x000000000000781c */ /* 0x000fda0003f0f008 */
[----:B------:R-:W-:Y:S05]  /*fbf0*/  @!P0 BRA `(.L_x_14953) ;  /* 0xffffff1400388947 */ /* 0x000fea000383ffff */
[----:B------:R-:W-:Y:S05]  /*fc00*/  EXIT ;  /* 0x000000000000794d */ /* 0x000fea0003800000 */
.L_x_14887:
        /* <DEDUP_REMOVED lines=16> */
.L_x_14954:
        /* <DEDUP_REMOVED lines=43> */
.L_x_14958:
        /* <DEDUP_REMOVED lines=35> */
.L_x_14956:
        /* <DEDUP_REMOVED lines=13> */
.L_x_14959:
        /* <DEDUP_REMOVED lines=41> */
[----:B------:R-:W-:Y:S01]  /*10550*/  IMAD.MOV.U32 R3, RZ, RZ, R8 ;  /* 0x000000ffff037224 */ /* 0x000fe200078e0008 */
[----:B------:R-:W-:-:S03]  /*10560*/  MOV R8, R12 ;  /* 0x0000000c00087202 */ /* 0x000fc60000000f00 */
        /* <DEDUP_REMOVED lines=19> */
.L_x_14960:
        /* <DEDUP_REMOVED lines=61> */
.L_x_14961:
[----:B------:R-:W-:-:S05]  /*10a70*/  LOP3.LUT R17, RZ, R2, RZ, 0x33, !PT ;  /* 0x00000002ff117212 */ /* 0x000fca00078e33ff */
[----:B------:R-:W-:Y:S01]  /*10a80*/  IMAD.IADD R17, R6, 0x1, R17 ;  /* 0x0000000106117824 */ /* 0x000fe200078e0211 */
[----:B------:R-:W-:Y:S06]  /*10a90*/  BRA `(.L_x_14962) ;  /* 0x0000000000147947 */ /* 0x000fec0003800000 */
.L_x_14957:
[----:B------:R-:W-:Y:S01]  /*10aa0*/  ULDC UR4, c[0x0][0xd3c] ;  /* 0x00034f0000047ab9 */ /* 0x000fe20000000800 */
[----:B------:R-:W-:Y:S02]  /*10ab0*/  IMAD.MOV.U32 R17, RZ, RZ, RZ ;  /* 0x000000ffff117224 */ /* 0x000fe400078e00ff */
[----:B------:R-:W-:Y:S02]  /*10ac0*/  IMAD.U32 R16, RZ, RZ, UR6 ;  /* 0x00000006ff107e24 */ /* 0x000fe4000f8e00ff */
[----:B------:R-:W-:Y:S02]  /*10ad0*/  IMAD.MOV.U32 R18, RZ, RZ, RZ ;  /* 0x000000ffff127224 */ /* 0x000fe400078e00ff */
[----:B------:R-:W-:-:S07]  /*10ae0*/  IMAD.U32 R19, RZ, RZ, UR4 ;  /* 0x00000004ff137e24 */ /* 0x000fce000f8e00ff */
.L_x_14962:
[----:B------:R-:W-:-:S13]  /*10af0*/  ISETP.NE.AND P0, PT, R7, RZ, PT ;  /* 0x000000ff0700720c */ /* 0x000fda0003f05270 */
[----:B------:R-:W0:Y:S01]  /*10b00*/  @!P0 S2R R3, SR_CgaCtaId ;  /* 0x0000000000038919 */ /* 0x000e220000008800 */
[----:B------:R-:W-:-:S04]  /*10b10*/  @!P0 MOV R2, 0x400 ;  /* 0x0000040000028802 */ /* 0x000fc80000000f00 */
[----:B0-----:R-:W-:-:S05]  /*10b20*/  @!P0 LEA R2, R3, R2, 0x18 ;  /* 0x0000000203028211 */ /* 0x001fca00078ec0ff */
[----:B------:R1:W-:Y:S01]  /*10b30*/  @!P0 STS.128 [R2+0x324d0], R16 ;  /* 0x0324d01002008388 */ /* 0x0003e20000000c00 */
[----:B------:R-:W-:Y:S06]  /*10b40*/  BAR.ARV 0x5, 0x180 ;  /* 0x0146000000007b1d */ /* 0x000fec0000002000 */
.L_x_14955:
        /* <DEDUP_REMOVED lines=31> */
.L_x_15032:
        /* <DEDUP_REMOVED lines=8> */
[----:B------:R-:W-:Y:S02]  /*10dc0*/  ISETP.NE.AND.EX P0, PT, RZ, UR5, PT, P0 ;  /* 0x00000005ff007c0c */ /* 0x000fe4000bf05300 */
[----:B0-----:R-:W-:Y:S02]  /*10dd0*/  MOV R35, RZ ;  /* 0x000000ff00237202 */ /* 0x001fe40000000f00 */
[----:B--2---:R-:W-:-:S09]  /*10de0*/  SHF.R.S32.HI R0, RZ, 0x1f, R34 ;  /* 0x0000001fff007819 */ /* 0x004fd20000011422 */
        /* <DEDUP_REMOVED lines=28> */
[----:B---3--:R-:W-:Y:S05]  /*10fb0*/  @P0 BRA `(.L_x_14964) ;  /* 0x0000000000200947 */ /* 0x008fea0003800000 */
        /* <DEDUP_REMOVED lines=8> */
.L_x_14964:
        /* <DEDUP_REMOVED lines=9> */
.L_x_14965:
        /* <DEDUP_REMOVED lines=9> */
.L_x_14966:
        /* <DEDUP_REMOVED lines=13> */
[----:B------:R-:W-:-:S04]  /*11230*/  VIADD R2, R25, 0x5f ;  /* 0x0000005f19027836 */ /* 0x000fc80000000000 */
[----:B------:R-:W-:Y:S01]  /*11240*/  IMAD.HI R2, R2, 0x2aaaaaab, RZ ;  /* 0x2aaaaaab02027827 */ /* 0x000fe200078e02ff */
[----:B---3--:R-:W-:-:S05]  /*11250*/  IADD3 R3, R25, 0x60, -R4 ;  /* 0x0000006019037810 */ /* 0x008fca0007ffe804 */
        /* <DEDUP_REMOVED lines=44> */
.L_x_14968:
[----:B------:R-:W-:Y:S05]  /*11520*/  BSYNC B0 ;  /* 0x0000000000007941 */ /* 0x000fea0003800000 */
.L_x_14967:
        /* <DEDUP_REMOVED lines=23> */
.L_x_14970:
        /* <DEDUP_REMOVED lines=8> */
[----:B------:R-:W-:Y:S01]  /*11720*/  MOV R4, UR6 ;  /* 0x0000000600047c02 */ /* 0x000fe20008000f00 */
[----:B------:R-:W-:Y:S01]  /*11730*/  IMAD.U32 R5, RZ, RZ, UR7 ;  /* 0x00000007ff057e24 */ /* 0x000fe2000f8e00ff */
        /* <DEDUP_REMOVED lines=10> */
.L_x_14973:
[----:B------:R-:W-:Y:S05]  /*117e0*/  BSYNC B6 ;  /* 0x0000000000067941 */ /* 0x000fea0003800000 */
.L_x_14972:
        /* <DEDUP_REMOVED lines=20> */
.L_x_14976:
        /* <DEDUP_REMOVED lines=15> */
.L_x_14975:
[----:B------:R-:W-:Y:S05]  /*11a20*/  BSYNC B6 ;  /* 0x0000000000067941 */ /* 0x000fea0003800000 */
.L_x_14974:
        /* <DEDUP_REMOVED lines=9> */
[----:B------:R3:W5:Y:S01]  /*11ac0*/  @P0 LDG.E R28, desc[UR36][R2.64] ;  /* 0x00000024021c0981 */ /* 0x000762000c1e1900 */
[----:B------:R-:W-:Y:S01]  /*11ad0*/  LOP3.LUT R23, R23, 0xfffffffe, RZ, 0xc0, !PT ;  /* 0xfffffffe17177812 */ /* 0x000fe200078ec0ff */
[----:B------:R-:W-:Y:S01]  /*11ae0*/  UMOV UR5, 0xffffffff ;  /* 0xffffffff00057882 */ /* 0x000fe20000000000 */
[----:B------:R-:W4:Y:S02]  /*11af0*/  S2R R21, SR_TID.X ;  /* 0x0000000000157919 */ /* 0x000f240000002100 */
[----:B------:R-:W-:Y:S01]  /*11b00*/  LOP3.LUT R23, R23, 0xffffffef, RZ, 0xc0, !PT ;  /* 0xffffffef17177812 */ /* 0x000fe200078ec0ff */
[----:B-1----:R-:W-:-:S05]  /*11b10*/  IMAD.SHL.U32 R20, R20, 0x8, RZ ;  /* 0x0000000814147824 */ /* 0x002fca00078e00ff */
[----:B------:R-:W-:-:S04]  /*11b20*/  LOP3.LUT R20, R20, 0x38, RZ, 0xc0, !PT ;  /* 0x0000003814147812 */ /* 0x000fc800078ec0ff */
[C---:B------:R-:W-:Y:S02]  /*11b30*/  LOP3.LUT R4, R20.reuse, 0x40, RZ, 0xfc, !PT ;  /* 0x0000004014047812 */ /* 0x040fe400078efcff */
[----:B------:R-:W-:Y:S02]  /*11b40*/  LOP3.LUT R20, R20, 0x80, RZ, 0xfc, !PT ;  /* 0x0000008014147812 */ /* 0x000fe400078efcff */
[----:B------:R-:W-:Y:S02]  /*11b50*/  ISETP.GE.AND P1, PT, R4, UR4, PT ;  /* 0x0000000404007c0c */ /* 0x000fe4000bf26270 */
[----:B------:R-:W-:Y:S02]  /*11b60*/  ISETP.GE.AND P0, PT, R20, UR4, PT ;  /* 0x0000000414007c0c */ /* 0x000fe4000bf06270 */
[----:B------:R-:W1:Y:S09]  /*11b70*/  S2R R20, SR_TID.X ;  /* 0x0000000000147919 */ /* 0x000e720000002100 */
[----:B------:R-:W-:Y:S01]  /*11b80*/  @P1 LOP3.LUT R23, R23, 0x10, RZ, 0xfc, !PT ;  /* 0x0000001017171812 */ /* 0x000fe200078efcff */
[----:B----4-:R-:W-:-:S05]  /*11b90*/  IMAD.SHL.U32 R21, R21, 0x8, RZ ;  /* 0x0000000815157824 */ /* 0x010fca00078e00ff */
[----:B------:R-:W-:-:S04]  /*11ba0*/  LOP3.LUT R21, R21, 0x38, RZ, 0xc0, !PT ;  /* 0x0000003815157812 */ /* 0x000fc800078ec0ff */
[C---:B------:R-:W-:Y:S02]  /*11bb0*/  ISETP.GE.AND P2, PT, R21.reuse, UR4, PT ;  /* 0x0000000415007c0c */ /* 0x040fe4000bf46270 */
[----:B------:R-:W-:Y:S02]  /*11bc0*/  LOP3.LUT R21, R21, 0xc0, RZ, 0xfc, !PT ;  /* 0x000000c015157812 */ /* 0x000fe400078efcff */
[----:B-1----:R-:W-:-:S09]  /*11bd0*/  LOP3.LUT R20, R20, 0x7f, RZ, 0xc0, !PT ;  /* 0x0000007f14147812 */ /* 0x002fd200078ec0ff */
[----:B------:R-:W-:Y:S02]  /*11be0*/  @P2 LOP3.LUT R23, R23, 0x1, RZ, 0xfc, !PT ;  /* 0x0000000117172812 */ /* 0x000fe400078efcff */
[----:B------:R-:W-:Y:S02]  /*11bf0*/  SHF.R.U32.HI R4, RZ, 0x3, R20 ;  /* 0x00000003ff047819 */ /* 0x000fe40000011614 */
[----:B------:R-:W1:Y:S01]  /*11c00*/  S2R R20, SR_TID.X ;  /* 0x0000000000147919 */ /* 0x000e620000002100 */
[----:B------:R-:W-:-:S04]  /*11c10*/  LOP3.LUT R23, R23, 0xfffffff7, RZ, 0xc0, !PT ;  /* 0xfffffff717177812 */ /* 0x000fc800078ec0ff */
[----:B------:R-:W-:Y:S02]  /*11c20*/  @P0 LOP3.LUT R23, R23, 0x8, RZ, 0xfc, !PT ;  /* 0x0000000817170812 */ /* 0x000fe400078efcff */
[----:B------:R-:W-:Y:S02]  /*11c30*/  ISETP.GE.AND P0, PT, R21, UR4, PT ;  /* 0x0000000415007c0c */ /* 0x000fe4000bf06270 */
[----:B------:R-:W-:-:S11]  /*11c40*/  LOP3.LUT R23, R23, 0xfffffffb, RZ, 0xc0, !PT ;  /* 0xfffffffb17177812 */ /* 0x000fd600078ec0ff */
[----:B------:R-:W-:Y:S01]  /*11c50*/  @P0 LOP3.LUT R23, R23, 0x4, RZ, 0xfc, !PT ;  /* 0x0000000417170812 */ /* 0x000fe200078efcff */
[----:B-1----:R-:W-:-:S05]  /*11c60*/  IMAD.SHL.U32 R20, R20, 0x10, RZ ;  /* 0x0000001014147824 */ /* 0x002fca00078e00ff */
[----:B------:R-:W-:Y:S01]  /*11c70*/  LOP3.LUT R20, R4, 0x70, R20, 0xf8, !PT ;  /* 0x0000007004147812 */ /* 0x000fe200078ef814 */
[----:B--2---:R-:W-:-:S04]  /*11c80*/  VIADD R0, R0, 0xffffffff ;  /* 0xffffffff00007836 */ /* 0x004fc80000000000 */
[----:B------:R-:W-:Y:S01]  /*11c90*/  IMAD R37, R0, 0x60, R20 ;  /* 0x0000006000257824 */ /* 0x000fe200078e0214 */
[----:B0--3--:R-:W-:Y:S06]  /*11ca0*/  BRA.DIV UR5, `(.L_x_14977) ;  /* 0x0000005205147947 */ /* 0x009fec000b800000 */
.L_x_15050:
        /* <DEDUP_REMOVED lines=20> */
[----:B------:R-:W-:Y:S01]  /*11df0*/  @!P0 IMAD.IADD R7, R3, 0x1, R7 ;  /* 0x0000000103078824 */ /* 0x000fe200078e0207 */
[----:B------:R-:W-:-:S05]  /*11e00*/  SEL R3, RZ, 0x1, P2 ;  /* 0x00000001ff037807 */ /* 0x000fca0001000000 */
[----:B------:R1:W-:Y:S01]  /*11e10*/  STL [R1+0x20], R3 ;  /* 0x0000200301007387 */ /* 0x0003e20000100800 */
[----:B0-----:R-:W-:-:S04]  /*11e20*/  @!P0 LEA R4, P1, R2, R4, 0x2 ;  /* 0x0000000402048211 */ /* 0x001fc800078210ff */
[----:B------:R-:W-:Y:S01]  /*11e30*/  @!P0 LEA.HI.X R5, R2, R5, R7, 0x2, P1 ;  /* 0x0000000502058211 */ /* 0x000fe200008f1407 */
[----:B------:R-:W-:-:S04]  /*11e40*/  IMAD.MOV R2, RZ, RZ, -R6 ;  /* 0x000000ffff027224 */ /* 0x000fc800078e0a06 */
[----:B------:R-:W-:Y:S01]  /*11e50*/  IMAD R37, R8, R2, R37 ;  /* 0x0000000208257224 */ /* 0x000fe200078e0225 */
[----:B------:R1:W5:Y:S01]  /*11e60*/  @!P0 LDG.E R36, desc[UR36][R4.64] ;  /* 0x0000002404248981 */ /* 0x000362000c1e1900 */
[----:B------:R-:W-:Y:S01]  /*11e70*/  IMAD.U32 R2, RZ, RZ, UR38 ;  /* 0x00000026ff027e24 */ /* 0x000fe2000f8e00ff */
[----:B------:R-:W-:Y:S02]  /*11e80*/  ISETP.GT.U32.AND P1, PT, R20, 0x5f, PT ;  /* 0x0000005f1400780c */ /* 0x000fe40003f24070 */
[----:B------:R-:W-:Y:S02]  /*11e90*/  LOP3.LUT R23, R23, 0xfffffbff, RZ, 0xc0, !PT ;  /* 0xfffffbff17177812 */ /* 0x000fe400078ec0ff */
[----:B------:R-:W-:Y:S02]  /*11ea0*/  ISETP.NE.AND P0, PT, R2, 0x3, PT ;  /* 0x000000030200780c */ /* 0x000fe40003f05270 */
[----:B------:R-:W-:-:S11]  /*11eb0*/  LOP3.LUT R18, R18, 0xffff, RZ, 0xc0, !PT ;  /* 0x0000ffff12127812 */ /* 0x000fd600078ec0ff */
[----:B------:R-:W-:-:S04]  /*11ec0*/  @P0 LOP3.LUT R23, R23, 0x400, RZ, 0xfc, !PT ;  /* 0x0000040017170812 */ /* 0x000fc800078efcff */
[----:B------:R-:W-:-:S04]  /*11ed0*/  LOP3.LUT R23, R23, 0xffffffdf, RZ, 0xc0, !PT ;  /* 0xffffffdf17177812 */ /* 0x000fc800078ec0ff */
[----:B------:R-:W-:Y:S01]  /*11ee0*/  @P1 LOP3.LUT R23, R23, 0x20, RZ, 0xfc, !PT ;  /* 0x0000002017171812 */ /* 0x000fe200078efcff */
[----:B-1----:R-:W-:Y:S06]  /*11ef0*/  @!P0 BRA `(.L_x_14978) ;  /* 0x0000000000048947 */ /* 0x002fec0003800000 */
[----:B------:R-:W-:Y:S01]  /*11f00*/  BPT.TRAP 0x1 ;  /* 0x000000040000795c */ /* 0x000fe20000300000 */
.L_x_14978:
[----:B------:R-:W-:Y:S01]  /*11f10*/  IMAD R31, R0, -0x60, R25 ;  /* 0xffffffa0001f7824 */ /* 0x000fe200078e0219 */
[----:B------:R-:W-:Y:S01]  /*11f20*/  SHF.L.U32 R0, R27, 0x1f, RZ ;  /* 0x0000001f1b007819 */ /* 0x000fe200000006ff */
[----:B------:R-:W-:Y:S01]  /*11f30*/  IMAD R25, R24, 0x8, R22 ;  /* 0x0000000818197824 */ /* 0x000fe200078e0216 */
[----:B------:R-:W-:Y:S03]  /*11f40*/  BSSY B0, `(.L_x_14979) ;  /* 0x0000003000007945 */ /* 0x000fe60003800000 */
[----:B------:R-:W0:Y:S02]  /*11f50*/  SYNCS.PHASECHK.TRANS64.TRYWAIT P0, [R25+URZ+0x32440], R0 ;  /* 0x03244000190075a7 */ /* 0x000e24000800017f */
[----:B0-----:R-:W-:Y:S05]  /*11f60*/  @!P0 BRA `(.L_x_14980) ;  /* 0x0000004c00988947 */ /* 0x001fea0003800000 */
.L_x_15051:
[----:B------:R-:W-:Y:S05]  /*11f70*/  BSYNC B0 ;  /* 0x0000000000007941 */ /* 0x000fea0003800000 */
.L_x_14979:
        /* <DEDUP_REMOVED lines=38> */
[----:B0-----:R-:W-:-:S04]  /*121e0*/  @P0 LEA R3, P1, R7, R3, 0x1 ;  /* 0x0000000307030211 */ /* 0x001fc800078208ff */
[----:B-1----:R-:W-:-:S04]  /*121f0*/  @P0 IADD3.X R2, RZ, R2, RZ, P1, !PT ;  /* 0x00000002ff020210 */ /* 0x002fc80000ffe4ff */
        /* <DEDUP_REMOVED lines=47> */
.L_x_15065:
        /* <DEDUP_REMOVED lines=10> */
.L_x_14982:
        /* <DEDUP_REMOVED lines=10> */
.L_x_14983:
[----:B------:R1:W5:Y:S01]  /*12630*/  LDL.LU R0, [R1+0x8] ;  /* 0x0000080001007983 */ /* 0x0003620000300800 */
[----:B------:R-:W-:Y:S01]  /*12640*/  LOP3.LUT P0, RZ, R23, 0x40, RZ, 0xc0, !PT ;  /* 0x0000004017ff7812 */ /* 0x000fe2000780c0ff */
[----:B------:R1:W-:-:S12]  /*12650*/  SYNCS.ARRIVE.TRANS64.A1T0 RZ, [R25+URZ+0x32430], RZ ;  /* 0x032430ff19ff79a7 */ /* 0x0003d8000810003f */
[----:B------:R-:W-:Y:S05]  /*12660*/  WARPSYNC.ALL ;  /* 0x0000000000007948 */ /* 0x000fea0003800000 */
[----:B0-----:R-:W-:Y:S01]  /*12670*/  SEL R2, R34, RZ, !P0 ;  /* 0x000000ff22027207 */ /* 0x001fe20004000000 */
[----:B------:R-:W-:Y:S04]  /*12680*/  BSSY B6, `(.L_x_14984) ;  /* 0x000001a000067945 */ /* 0x000fe80003800000 */
[----:B------:R0:W-:Y:S01]  /*12690*/  STL [R1], R2 ;  /* 0x0000000201007387 */ /* 0x0001e20000100800 */
        /* <DEDUP_REMOVED lines=24> */
.L_x_14985:
[----:B------:R-:W-:Y:S05]  /*12820*/  BSYNC B6 ;  /* 0x0000000000067941 */ /* 0x000fea0003800000 */
.L_x_14984:
[----:B------:R-:W2:Y:S01]  /*12830*/  LDL R4, [R1+0x8] ;  /* 0x0000080001047983 */ /* 0x000ea20000100800 */
[----:B0-----:R-:W0:Y:S01]  /*12840*/  S2R R2, SR_TID.X ;  /* 0x0000000000027919 */ /* 0x001e220000002100 */
[----:B------:R-:W-:Y:S01]  /*12850*/  MOV R21, R34 ;  /* 0x0000002200157202 */ /* 0x000fe20000000f00 */
[----:B------:R-:W-:Y:S01]  /*12860*/  ULDC.64 UR4, c[0x0][0x298] ;  /* 0x0000a60000047ab9 */ /* 0x000fe20000000a00 */
[----:B------:R-:W3:Y:S01]  /*12870*/  LDC R5, c[0x0][0x448] ;  /* 0x00011200ff057b82 */ /* 0x000ee20000000800 */
[----:B------:R-:W4:Y:S01]  /*12880*/  LDL R20, [R1] ;  /* 0x0000000001147983 */ /* 0x000f220000100800 */
[----:B------:R-:W5:Y:S01]  /*12890*/  S2R R34, SR_TID.X ;  /* 0x0000000000227919 */ /* 0x000f620000002100 */
[----:B0-----:R-:W-:-:S04]  /*128a0*/  LOP3.LUT R2, R2, 0x7f, RZ, 0xc0, !PT ;  /* 0x0000007f02027812 */ /* 0x001fc800078ec0ff */
[----:B------:R-:W-:Y:S02]  /*128b0*/  SHF.R.U32.HI R0, RZ, 0x3, R2 ;  /* 0x00000003ff007819 */ /* 0x000fe40000011602 */
[----:B------:R-:W0:Y:S02]  /*128c0*/  LDC R2, c[0x0][0x448] ;  /* 0x00011200ff027b82 */ /* 0x000e240000000800 */
[----:B0-----:R-:W-:Y:S01]  /*128d0*/  ISETP.NE.AND P6, PT, R2, 0x1, PT ;  /* 0x000000010200780c */ /* 0x001fe20003fc5270 */
[----:B-----5:R-:W-:-:S12]  /*128e0*/  IMAD.SHL.U32 R34, R34, 0x10, RZ ;  /* 0x0000001022227824 */ /* 0x020fd800078e00ff */
[----:B------:R-:W0:Y:S08]  /*128f0*/  @P6 LDC R3, c[0x0][0x44c] ;  /* 0x00011300ff036b82 */ /* 0x000e300000000800 */
[----:B------:R-:W5:Y:S01]  /*12900*/  @P6 LDC R2, c[0x0][0x450] ;  /* 0x00011400ff026b82 */ /* 0x000f620000000800 */
[----:B------:R-:W-:-:S05]  /*12910*/  LOP3.LUT R34, R0, 0x70, R34, 0xf8, !PT ;  /* 0x0000007000227812 */ /* 0x000fca00078ef822 */
[----:B------:R-:W-:-:S04]  /*12920*/  IMAD R34, R17, 0x80, R34 ;  /* 0x0000008011227824 */ /* 0x000fc800078e0222 */
[----:B------:R-:W-:Y:S02]  /*12930*/  IMAD.MOV.U32 R0, RZ, RZ, R34 ;  /* 0x000000ffff007224 */ /* 0x000fe400078e0022 */
[----:B0-----:R-:W-:-:S05]  /*12940*/  @P6 IMAD.HI.U32 R3, R34, R3, RZ ;  /* 0x0000000322036227 */ /* 0x001fca00078e00ff */
[----:B-----5:R-:W-:Y:S01]  /*12950*/  @P6 SHF.R.U32.HI R0, RZ, R2, R3 ;  /* 0x00000002ff006219 */ /* 0x020fe20000011603 */
[----:B------:R-:W-:-:S04]  /*12960*/  IMAD.WIDE.U32 R2, R35, UR4, RZ ;  /* 0x0000000423027c25 */ /* 0x000fc8000f8e00ff */
        /* <DEDUP_REMOVED lines=10> */
[----:B------:R-:W-:Y:S01]  /*12a10*/  ULDC.64 UR4, c[0x0][0x2d0] ;  /* 0x0000b40000047ab9 */ /* 0x000fe20000000a00 */
[----:B------:R-:W0:Y:S02]  /*12a20*/  S2R R20, SR_TID.X ;  /* 0x0000000000147919 */ /* 0x000e240000002100 */
[----:B------:R-:W-:Y:S01]  /*12a30*/  IMAD.IADD R3, R3, 0x1, R4 ;  /* 0x0000000103037824 */ /* 0x000fe200078e0204 */
[----:B------:R-:W-:Y:S01]  /*12a40*/  SHF.R.S32.HI R4, RZ, 0x1f, R0 ;  /* 0x0000001fff047819 */ /* 0x000fe20000011400 */
[----:B------:R-:W2:Y:S04]  /*12a50*/  S2R R21, SR_TID.X ;  /* 0x0000000000157919 */ /* 0x000ea80000002100 */
[----:B------:R-:W-:-:S02]  /*12a60*/  IMAD R4, R4, UR4, RZ ;  /* 0x0000000404047c24 */ /* 0x000fc4000f8e02ff */
        /* <DEDUP_REMOVED lines=10> */
[----:B------:R-:W-:Y:S01]  /*12b10*/  ULDC.64 UR4, c[0x0][0x280] ;  /* 0x0000a00000047ab9 */ /* 0x000fe20000000a00 */
[----:B0-----:R-:W-:Y:S01]  /*12b20*/  IMAD.SHL.U32 R20, R20, 0x8, RZ ;  /* 0x0000000814147824 */ /* 0x001fe200078e00ff */
[----:B------:R-:W-:Y:S01]  /*12b30*/  LEA R0, P0, R2, UR4, 0x1 ;  /* 0x0000000402007c11 */ /* 0x000fe2000f8008ff */
[----:B------:R-:W-:Y:S01]  /*12b40*/  IMAD.IADD R4, R3, 0x1, R4 ;  /* 0x0000000103047824 */ /* 0x000fe200078e0204 */
[----:B------:R-:W-:Y:S02]  /*12b50*/  ULDC UR4, c[0x0][0x2b8] ;  /* 0x0000ae0000047ab9 */ /* 0x000fe40000000800 */
[----:B------:R-:W-:Y:S02]  /*12b60*/  LOP3.LUT R20, R20, 0x38, RZ, 0xc0, !PT ;  /* 0x0000003814147812 */ /* 0x000fe400078ec0ff */
[----:B------:R-:W-:Y:S01]  /*12b70*/  LEA.HI.X R4, R2, UR5, R4, 0x1, P0 ;  /* 0x0000000502047c11 */ /* 0x000fe200080f0c04 */
[----:B------:R-:W-:Y:S01]  /*12b80*/  UMOV UR5, 0xffffffff ;  /* 0xffffffff00057882 */ /* 0x000fe20000000000 */
[----:B--2---:R-:W-:-:S02]  /*12b90*/  LOP3.LUT R21, R21, 0x7f, RZ, 0xc0, !PT ;  /* 0x0000007f15157812 */ /* 0x004fc400078ec0ff */
[----:B------:R-:W-:Y:S02]  /*12ba0*/  ISETP.GE.AND P0, PT, R20, UR4, PT ;  /* 0x0000000414007c0c */ /* 0x000fe4000bf06270 */
[----:B------:R-:W-:Y:S01]  /*12bb0*/  SHF.R.U32.HI R21, RZ, 0x3, R21 ;  /* 0x00000003ff157819 */ /* 0x000fe20000011615 */
[----:B------:R-:W-:Y:S10]  /*12bc0*/  BRA.DIV UR5, `(.L_x_14986) ;  /* 0x0000004a05947947 */ /* 0x000ff4000b800000 */
[----:B------:R-:W2:Y:S01]  /*12bd0*/  LDL.LU R2, [R1+0x4] ;  /* 0x0000040001027983 */ /* 0x000ea20000300800 */
[----:B------:R-:W-:Y:S01]  /*12be0*/  IMAD R17, R17, 0x80, R21 ;  /* 0x0000008011117824 */ /* 0x000fe200078e0215 */
[----:B------:R-:W-:Y:S02]  /*12bf0*/  LOP3.LUT R23, R23, 0xffffdfff, RZ, 0xc0, !PT ;  /* 0xffffdfff17177812 */ /* 0x000fe400078ec0ff */
[----:B------:R-:W0:Y:S01]  /*12c00*/  SHFL.IDX PT, R9, R0, RZ, 0x181f ;  /* 0x00181fff00097589 */ /* 0x000e2200000e0000 */
[----:B------:R-:W-:-:S03]  /*12c10*/  VIADD R7, R17, 0x10 ;  /* 0x0000001011077836 */ /* 0x000fc60000000000 */
[----:B------:R-:W3:Y:S04]  /*12c20*/  SHFL.IDX PT, R3, R4, RZ, 0x181f ;  /* 0x00181fff04037589 */ /* 0x000ee800000e0000 */
[----:B------:R-:W4:Y:S04]  /*12c30*/  SHFL.IDX PT, R6, R0, 0x1, 0x181f ;  /* 0x00381f0000067f89 */ /* 0x000f2800000e0000 */
[----:B------:R-:W-:Y:S04]  /*12c40*/  SHFL.IDX PT, R10, R0, 0x2, 0x181f ;  /* 0x00581f00000a7f89 */ /* 0x000fe800000e0000 */
[----:B------:R-:W-:Y:S01]  /*12c50*/  SHFL.IDX PT, R11, R0, 0x3, 0x181f ;  /* 0x00781f00000b7f89 */ /* 0x000fe200000e0000 */
[----:B--2---:R-:W-:-:S03]  /*12c60*/  IMAD R5, R2, R5, RZ ;  /* 0x0000000502057224 */ /* 0x004fc600078e02ff */
[----:B------:R-:W2:Y:S02]  /*12c70*/  SHFL.IDX PT, R2, R4, 0x1, 0x181f ;  /* 0x00381f0004027f89 */ /* 0x000ea400000e0000 */
[-C--:B------:R-:W-:Y:S02]  /*12c80*/  ISETP.GE.AND P6, PT, R17, R5.reuse, PT ;  /* 0x000000051100720c */ /* 0x080fe40003fc6270 */
[----:B------:R-:W-:Y:S01]  /*12c90*/  ISETP.GE.AND P5, PT, R7, R5, PT ;  /* 0x000000050700720c */ /* 0x000fe20003fa6270 */
[----:B------:R-:W-:-:S05]  /*12ca0*/  VIADD R7, R17, 0x20 ;  /* 0x0000002011077836 */ /* 0x000fca0000000000 */
[----:B------:R-:W-:-:S05]  /*12cb0*/  ISETP.GE.AND P3, PT, R7, R5, PT ;  /* 0x000000050700720c */ /* 0x000fca0003f66270 */
[----:B0-----:R-:W-:Y:S02]  /*12cc0*/  @!P6 LEA R9, P1, R20, R9, 0x1 ;  /* 0x000000091409e211 */ /* 0x001fe400078208ff */
[----:B------:R-:W-:-:S03]  /*12cd0*/  @P6 LOP3.LUT R23, R23, 0x2000, RZ, 0xfc, !PT ;  /* 0x0000200017176812 */ /* 0x000fc600078efcff */
[----:B---3--:R-:W-:Y:S01]  /*12ce0*/  @!P6 IMAD.X R3, RZ, RZ, R3, P1 ;  /* 0x000000ffff03e224 */ /* 0x008fe200008e0603 */
[----:B----4-:R-:W-:Y:S02]  /*12cf0*/  @!P5 LEA R6, P1, R20, R6, 0x1 ;  /* 0x000000061406d211 */ /* 0x010fe400078208ff */
[----:B------:R-:W-:-:S03]  /*12d00*/  LOP3.LUT R23, R23, 0xffffefff, RZ, 0xc0, !PT ;  /* 0xffffefff17177812 */ /* 0x000fc600078ec0ff */
[----:B--2---:R-:W-:Y:S01]  /*12d10*/  @!P5 IMAD.X R8, RZ, RZ, R2, P1 ;  /* 0x000000ffff08d224 */ /* 0x004fe200008e0602 */
[----:B------:R-:W-:Y:S01]  /*12d20*/  @!P3 LEA R10, P1, R20, R10, 0x1 ;  /* 0x0000000a140ab211 */ /* 0x000fe200078208ff */
[----:B------:R-:W0:Y:S01]  /*12d30*/  SHFL.IDX PT, R2, R4, 0x2, 0x181f ;  /* 0x00581f0004027f89 */ /* 0x000e2200000e0000 */
[----:B------:R-:W-:-:S04]  /*12d40*/  @P5 LOP3.LUT R23, R23, 0x1000, RZ, 0xfc, !PT ;  /* 0x0000100017175812 */ /* 0x000fc800078efcff */
[----:B------:R-:W-:-:S04]  /*12d50*/  LOP3.LUT R23, R23, 0xfffff7ff, RZ, 0xc0, !PT ;  /* 0xfffff7ff17177812 */ /* 0x000fc800078ec0ff */
[----:B------:R-:W-:-:S04]  /*12d60*/  @P3 LOP3.LUT R23, R23, 0x800, RZ, 0xfc, !PT ;  /* 0x0000080017173812 */ /* 0x000fc800078efcff */
[----:B------:R-:W-:Y:S01]  /*12d70*/  LOP3.LUT R23, R23, 0xfffffdff, RZ, 0xc0, !PT ;  /* 0xfffffdff17177812 */ /* 0x000fe200078ec0ff */
[----:B0-----:R-:W-:Y:S02]  /*12d80*/  @!P3 IMAD.X R7, RZ, RZ, R2, P1 ;  /* 0x000000ffff07b224 */ /* 0x001fe400008e0602 */
[----:B------:R-:W-:-:S05]  /*12d90*/  VIADD R2, R17, 0x30 ;  /* 0x0000003011027836 */ /* 0x000fca0000000000 */
[----:B------:R-:W-:Y:S01]  /*12da0*/  ISETP.GE.AND P2, PT, R2, R5, PT ;  /* 0x000000050200720c */ /* 0x000fe20003f46270 */
[----:B------:R-:W-:-:S05]  /*12db0*/  VIADD R2, R17, 0x40 ;  /* 0x0000004011027836 */ /* 0x000fca0000000000 */
[----:B------:R-:W-:Y:S02]  /*12dc0*/  ISETP.GE.AND P4, PT, R2, R5, PT ;  /* 0x000000050200720c */ /* 0x000fe40003f86270 */
[----:B------:R-:W0:Y:S05]  /*12dd0*/  SHFL.IDX PT, R2, R4, 0x3, 0x181f ;  /* 0x00781f0004027f89 */ /* 0x000e2a00000e0000 */
[----:B------:R-:W-:Y:S02]  /*12de0*/  @!P2 LEA R13, P1, R20, R11, 0x1 ;  /* 0x0000000b140da211 */ /* 0x000fe400078208ff */
[----:B------:R-:W2:Y:S01]  /*12df0*/  SHFL.IDX PT, R11, R0, 0x4, 0x181f ;  /* 0x00981f00000b7f89 */ /* 0x000ea200000e0000 */
[----:B------:R-:W-:-:S04]  /*12e00*/  @P2 LOP3.LUT R23, R23, 0x200, RZ, 0xfc, !PT ;  /* 0x0000020017172812 */ /* 0x000fc800078efcff */
[----:B------:R-:W-:-:S04]  /*12e10*/  LOP3.LUT R23, R23, 0xfffffeff, RZ, 0xc0, !PT ;  /* 0xfffffeff17177812 */ /* 0x000fc800078ec0ff */
[----:B------:R-:W-:-:S04]  /*12e20*/  @P4 LOP3.LUT R23, R23, 0x100, RZ, 0xfc, !PT ;  /* 0x0000010017174812 */ /* 0x000fc800078efcff */
[----:B------:R-:W-:Y:S01]  /*12e30*/  LOP3.LUT R23, R23, 0xffffff7f, RZ, 0xc0, !PT ;  /* 0xffffff7f17177812 */ /* 0x000fe200078ec0ff */
[----:B0-----:R-:W-:Y:S02]  /*12e40*/  @!P2 IMAD.X R12, RZ, RZ, R2, P1 ;  /* 0x000000ffff0ca224 */ /* 0x001fe400008e0602 */
[----:B------:R-:W0:Y:S01]  /*12e50*/  SHFL.IDX PT, R2, R4, 0x4, 0x181f ;  /* 0x00981f0004027f89 */ /* 0x000e2200000e0000 */
[----:B--2---:R-:W-:-:S05]  /*12e60*/  @!P4 LEA R14, P1, R20, R11, 0x1 ;  /* 0x0000000b140ec211 */ /* 0x004fca00078208ff */
[----:B0-----:R-:W-:Y:S02]  /*12e70*/  @!P4 IMAD.X R11, RZ, RZ, R2, P1 ;  /* 0x000000ffff0bc224 */ /* 0x001fe400008e0602 */
[----:B------:R-:W-:-:S05]  /*12e80*/  @!P6 IMAD.MOV.U32 R2, RZ, RZ, R9 ;  /* 0x000000ffff02e224 */ /* 0x000fca00078e0009 */
[----:B------:R0:W-:Y:S02]  /*12e90*/  @!P6 LDGSTS.E.BYPASS.LTC128B.128 [R26+0x18400], desc[UR36][R2.64], !P0 ;  /* 0x18400000021aefae */ /* 0x0001e4000c101d64 */
[----:B0-----:R-:W-:Y:S01]  /*12ea0*/  @!P5 IMAD.MOV.U32 R2, RZ, RZ, R6 ;  /* 0x000000ffff02d224 */ /* 0x001fe200078e0006 */
[----:B------:R-:W-:Y:S01]  /*12eb0*/  @!P5 MOV R3, R8 ;  /* 0x000000080003d202 */ /* 0x000fe20000000f00 */
[----:B------:R-:W-:Y:S04]  /*12ec0*/  SHFL.IDX PT, R6, R0, 0x6, 0x181f ;  /* 0x00d81f0000067f89 */ /* 0x000fe800000e0000 */
[----:B------:R0:W-:Y:S04]  /*12ed0*/  @!P5 LDGSTS.E.BYPASS.LTC128B.128 [R26+0x18c00], desc[UR36][R2.64], !P0 ;  /* 0x18c00000021adfae */ /* 0x0001e8000c101d64 */
[----:B------:R-:W2:Y:S04]  /*12ee0*/  SHFL.IDX PT, R8, R0, 0x5, 0x181f ;  /* 0x00b81f0000087f89 */ /* 0x000ea800000e0000 */
[----:B------:R-:W-:Y:S01]  /*12ef0*/  SHFL.IDX PT, R0, R0, 0x7, 0x181f ;  /* 0x00f81f0000007f89 */ /* 0x000fe200000e0000 */
[----:B0-----:R-:W-:-:S02]  /*12f00*/  @!P3 IMAD.MOV.U32 R2, RZ, RZ, R10 ;  /* 0x000000ffff02b224 */ /* 0x001fc400078e000a */
[----:B------:R-:W-:Y:S02]  /*12f10*/  @!P3 IMAD.MOV.U32 R3, RZ, RZ, R7 ;  /* 0x000000ffff03b224 */ /* 0x000fe400078e0007 */
[----:B------:R-:W0:Y:S04]  /*12f20*/  SHFL.IDX PT, R7, R4, 0x5, 0x181f ;  /* 0x00b81f0004077f89 */ /* 0x000e2800000e0000 */
[----:B------:R3:W-:Y:S02]  /*12f30*/  @!P3 LDGSTS.E.BYPASS.LTC128B.128 [R26+0x19400], desc[UR36][R2.64], !P0 ;  /* 0x19400000021abfae */ /* 0x0007e4000c101d64 */
[----:B---3--:R-:W-:Y:S02]  /*12f40*/  VIADD R2, R17, 0x50 ;  /* 0x0000005011027836 */ /* 0x008fe40000000000 */
[----:B------:R-:W-:-:S03]  /*12f50*/  @!P2 IMAD.MOV.U32 R3, RZ, RZ, R12 ;  /* 0x000000ffff03a224 */ /* 0x000fc600078e000c */
[----:B------:R-:W-:Y:S01]  /*12f60*/  ISETP.GE.AND P3, PT, R2, R5, PT ;  /* 0x000000050200720c */ /* 0x000fe20003f66270 */
[----:B------:R-:W-:-:S05]  /*12f70*/  @!P2 IMAD.MOV.U32 R2, RZ, RZ, R13 ;  /* 0x000000ffff02a224 */ /* 0x000fca00078e000d */
[----:B------:R3:W-:Y:S07]  /*12f80*/  @!P2 LDGSTS.E.BYPASS.LTC128B.128 [R26+0x19c00], desc[UR36][R2.64], !P0 ;  /* 0x19c00000021aafae */ /* 0x0007ee000c101d64 */
[----:B--2---:R-:W-:Y:S02]  /*12f90*/  @!P3 LEA R8, P1, R20, R8, 0x1 ;  /* 0x000000081408b211 */ /* 0x004fe400078208ff */
[----:B------:R-:W-:Y:S01]  /*12fa0*/  @P3 LOP3.LUT R23, R23, 0x80, RZ, 0xfc, !PT ;  /* 0x0000008017173812 */ /* 0x000fe200078efcff */
[----:B---3--:R-:W2:Y:S01]  /*12fb0*/  SHFL.IDX PT, R2, R4, 0x6, 0x181f ;  /* 0x00d81f0004027f89 */ /* 0x008ea200000e0000 */
[----:B------:R-:W-:-:S02]  /*12fc0*/  VIADD R3, R17, 0x60 ;  /* 0x0000006011037836 */ /* 0x000fc40000000000 */
[----:B------:R-:W-:Y:S01]  /*12fd0*/  LOP3.LUT R23, R23, 0xffffffbf, RZ, 0xc0, !PT ;  /* 0xffffffbf17177812 */ /* 0x000fe200078ec0ff */
[----:B0-----:R-:W-:Y:S01]  /*12fe0*/  @!P3 IMAD.X R7, RZ, RZ, R7, P1 ;  /* 0x000000ffff07b224 */ /* 0x001fe200008e0607 */
[----:B------:R-:W0:Y:S01]  /*12ff0*/  SHFL.IDX PT, R4, R4, 0x7, 0x181f ;  /* 0x00f81f0004047f89 */ /* 0x000e2200000e0000 */
[----:B------:R-:W-:Y:S01]  /*13000*/  ISETP.GE.AND P2, PT, R3, R5, PT ;  /* 0x000000050300720c */ /* 0x000fe20003f46270 */
[----:B------:R-:W-:-:S12]  /*13010*/  @!P4 IMAD.MOV.U32 R3, RZ, RZ, R11 ;  /* 0x000000ffff03c224 */ /* 0x000fd800078e000b */
[----:B------:R-:W-:Y:S02]  /*13020*/  @!P2 LEA R6, P1, R20, R6, 0x1 ;  /* 0x000000061406a211 */ /* 0x000fe400078208ff */
[----:B------:R-:W-:-:S03]  /*13030*/  @P2 LOP3.LUT R23, R23, 0x40, RZ, 0xfc, !PT ;  /* 0x0000004017172812 */ /* 0x000fc600078efcff */
[----:B--2---:R-:W-:Y:S02]  /*13040*/  @!P2 IMAD.X R9, RZ, RZ, R2, P1 ;  /* 0x000000ffff09a224 */ /* 0x004fe400008e0602 */
[----:B------:R-:W-:-:S05]  /*13050*/  @!P4 IMAD.MOV.U32 R2, RZ, RZ, R14 ;  /* 0x000000ffff02c224 */ /* 0x000fca00078e000e */
[----:B------:R2:W-:Y:S02]  /*13060*/  @!P4 LDGSTS.E.BYPASS.LTC128B.128 [R26+0x1a400], desc[UR36][R2.64], !P0 ;  /* 0x1a400000021acfae */ /* 0x0005e4000c101d64 */
[----:B--2---:R-:W-:Y:S02]  /*13070*/  @!P3 IMAD.MOV.U32 R2, RZ, RZ, R8 ;  /* 0x000000ffff02b224 */ /* 0x004fe400078e0008 */
[----:B------:R-:W-:-:S05]  /*13080*/  @!P3 IMAD.MOV.U32 R3, RZ, RZ, R7 ;  /* 0x000000ffff03b224 */ /* 0x000fca00078e0007 */
[----:B------:R2:W-:Y:S02]  /*13090*/  @!P3 LDGSTS.E.BYPASS.LTC128B.128 [R26+0x1ac00], desc[UR36][R2.64], !P0 ;  /* 0x1ac00000021abfae */ /* 0x0005e4000c101d64 */
[----:B--2---:R-:W-:Y:S02]  /*130a0*/  @!P2 IMAD.MOV.U32 R2, RZ, RZ, R6 ;  /* 0x000000ffff02a224 */ /* 0x004fe400078e0006 */
[----:B------:R-:W-:-:S05]  /*130b0*/  @!P2 IMAD.MOV.U32 R3, RZ, RZ, R9 ;  /* 0x000000ffff03a224 */ /* 0x000fca00078e0009 */
[----:B0-----:R2:W-:Y:S02]  /*130c0*/  @!P2 LDGSTS.E.BYPASS.LTC128B.128 [R26+0x1b400], desc[UR36][R2.64], !P0 ;  /* 0x1b400000021aafae */ /* 0x0015e4000c101d64 */
.L_x_15082:
[----:B------:R-:W-:Y:S01]  /*130d0*/  VIADD R17, R17, 0x70 ;  /* 0x0000007011117836 */ /* 0x000fe20000000000 */
[----:B------:R-:W-:-:S04]  /*130e0*/  LOP3.LUT R23, R23, 0xffffbfff, RZ, 0xc0, !PT ;  /* 0xffffbfff17177812 */ /* 0x000fc800078ec0ff */
[----:B------:R-:W-:-:S13]  /*130f0*/  ISETP.GE.AND P2, PT, R17, R5, PT ;  /* 0x000000051100720c */ /* 0x000fda0003f46270 */
[----:B--2---:R-:W-:Y:S02]  /*13100*/  @!P2 LEA R2, P1, R20, R0, 0x1 ;  /* 0x000000001402a211 */ /* 0x004fe400078208ff */
        /* <DEDUP_REMOVED lines=8> */
.L_x_14987:
        /* <DEDUP_REMOVED lines=11> */
[----:B--2---:R-:W-:Y:S05]  /*13240*/  @!P0 BRA `(.L_x_14989) ;  /* 0x0000000000408947 */ /* 0x004fea0003800000 */
        /* <DEDUP_REMOVED lines=15> */
[----:B01----:R-:W-:Y:S05]  /*13340*/  CALL.ABS.NOINC R2 ;  /* 0x0000000002007343 */ /* 0x003fea0003c00000 */
.L_x_14989:
[----:B------:R-:W-:Y:S05]  /*13350*/  BSYNC B6 ;  /* 0x0000000000067941 */ /* 0x000fea0003800000 */
.L_x_14988:
[----:B------:R-:W2:Y:S01]  /*13360*/  LDL.LU R21, [R1+0x8] ;  /* 0x0000080001157983 */ /* 0x000ea20000300800 */
[----:B0-----:R-:W0:Y:S01]  /*13370*/  LDC R2, c[0x0][0x448] ;  /* 0x00011200ff027b82 */ /* 0x001e220000000800 */
[----:B------:R-:W-:Y:S02]  /*13380*/  ULDC.64 UR4, c[0x0][0x398] ;  /* 0x0000e60000047ab9 */ /* 0x000fe40000000a00 */
[----:B------:R-:W3:Y:S04]  /*13390*/  LDL.LU R20, [R1+0xc] ;  /* 0x00000c0001147983 */ /* 0x000ee80000300800 */
[----:B------:R-:W4:Y:S01]  /*133a0*/  LDL.LU R17, [R1] ;  /* 0x0000000001117983 */ /* 0x000f220000300800 */
[----:B0-----:R-:W-:-:S13]  /*133b0*/  ISETP.NE.AND P6, PT, R2, 0x1, PT ;  /* 0x000000010200780c */ /* 0x001fda0003fc5270 */
[----:B------:R-:W0:Y:S08]  /*133c0*/  @P6 LDC R3, c[0x0][0x44c] ;  /* 0x00011300ff036b82 */ /* 0x000e300000000800 */
[----:B------:R-:W5:Y:S01]  /*133d0*/  @P6 LDC R2, c[0x0][0x450] ;  /* 0x00011400ff026b82 */ /* 0x000f620000000800 */
[----:B------:R-:W-:Y:S02]  /*133e0*/  IMAD.MOV.U32 R0, RZ, RZ, R34 ;  /* 0x000000ffff007224 */ /* 0x000fe400078e0022 */
[----:B0-----:R-:W-:-:S05]  /*133f0*/  @P6 IMAD.HI.U32 R3, R34, R3, RZ ;  /* 0x0000000322036227 */ /* 0x001fca00078e00ff */
[----:B-----5:R-:W-:Y:S01]  /*13400*/  @P6 SHF.R.U32.HI R0, RZ, R2, R3 ;  /* 0x00000002ff006219 */ /* 0x020fe20000011603 */
        /* <DEDUP_REMOVED lines=15> */
[----:B------:R-:W-:Y:S02]  /*13500*/  IMAD R4, R17, UR5, R4 ;  /* 0x0000000511047c24 */ /* 0x000fe4000f8e0204 */
[----:B------:R-:W0:Y:S02]  /*13510*/  S2R R17, SR_TID.X ;  /* 0x0000000000117919 */ /* 0x000e240000002100 */
        /* <DEDUP_REMOVED lines=14> */
[----:B0-----:R-:W-:Y:S02]  /*13600*/  IMAD.SHL.U32 R17, R17, 0x8, RZ ;  /* 0x0000000811117824 */ /* 0x001fe400078e00ff */
[----:B------:R-:W-:Y:S01]  /*13610*/  IMAD.IADD R3, R3, 0x1, R0 ;  /* 0x0000000103037824 */ /* 0x000fe200078e0200 */
[C---:B------:R-:W-:Y:S01]  /*13620*/  LEA R0, P0, R2.reuse, UR4, 0x1 ;  /* 0x0000000402007c11 */ /* 0x040fe2000f8008ff */
[----:B------:R-:W-:Y:S01]  /*13630*/  ULDC UR4, c[0x0][0x3b8] ;  /* 0x0000ee0000047ab9 */ /* 0x000fe20000000800 */
[----:B------:R-:W-:Y:S02]  /*13640*/  LOP3.LUT R17, R17, 0x38, RZ, 0xc0, !PT ;  /* 0x0000003811117812 */ /* 0x000fe400078ec0ff */
[----:B------:R-:W-:Y:S02]  /*13650*/  LEA.HI.X R4, R2, UR5, R3, 0x1, P0 ;  /* 0x0000000502047c11 */ /* 0x000fe400080f0c03 */
[----:B------:R-:W-:-:S02]  /*13660*/  LOP3.LUT R9, R17, 0x40, RZ, 0xfc, !PT ;  /* 0x0000004011097812 */ /* 0x000fc400078efcff */
[C---:B------:R-:W-:Y:S02]  /*13670*/  LOP3.LUT R7, R17.reuse, 0x80, RZ, 0xfc, !PT ;  /* 0x0000008011077812 */ /* 0x040fe400078efcff */
[----:B------:R-:W-:Y:S01]  /*13680*/  LOP3.LUT R6, R17, 0xc0, RZ, 0xfc, !PT ;  /* 0x000000c011067812 */ /* 0x000fe200078efcff */
        /* <DEDUP_REMOVED lines=9> */
[----:B------:R-:W2:Y:S10]  /*13720*/  SHFL.IDX PT, R2, R4, RZ, 0x181f ;  /* 0x00181fff04027589 */ /* 0x000eb400000e0000 */
[----:B0-----:R-:W-:-:S02]  /*13730*/  @!P6 LEA R5, P0, R8, R14, 0x1 ;  /* 0x0000000e0805e211 */ /* 0x001fc400078008ff */
[----:B------:R-:W0:Y:S03]  /*13740*/  SHFL.IDX PT, R14, R0, 0x1, 0x181f ;  /* 0x00381f00000e7f89 */ /* 0x000e2600000e0000 */
[----:B--2---:R-:W-:Y:S02]  /*13750*/  @!P6 IMAD.X R3, RZ, RZ, R2, P0 ;  /* 0x000000ffff03e224 */ /* 0x004fe400000e0602 */
[----:B------:R-:W-:Y:S02]  /*13760*/  @!P6 IMAD.MOV.U32 R2, RZ, RZ, R5 ;  /* 0x000000ffff02e224 */ /* 0x000fe400078e0005 */
[----:B------:R-:W2:Y:S04]  /*13770*/  SHFL.IDX PT, R5, R4, 0x1, 0x181f ;  /* 0x00381f0004057f89 */ /* 0x000ea800000e0000 */
        /* <DEDUP_REMOVED lines=8> */
[----:B--2---:R-:W-:Y:S02]  /*13800*/  @!P5 IMAD.X R7, RZ, RZ, R5, P0 ;  /* 0x000000ffff07d224 */ /* 0x004fe400000e0605 */
[----:B------:R-:W2:Y:S01]  /*13810*/  SHFL.IDX PT, R5, R4, 0x2, 0x181f ;  /* 0x00581f0004057f89 */ /* 0x000ea200000e0000 */
[----:B---3--:R-:W-:Y:S02]  /*13820*/  @!P5 IMAD.MOV.U32 R2, RZ, RZ, R6 ;  /* 0x000000ffff02d224 */ /* 0x008fe400078e0006 */
        /* <DEDUP_REMOVED lines=16> */
[----:B--2---:R-:W-:Y:S02]  /*13930*/  @!P5 IMAD.X R7, RZ, RZ, R5, P0 ;  /* 0x000000ffff07d224 */ /* 0x004fe400000e0605 */
[----:B------:R-:W2:Y:S01]  /*13940*/  SHFL.IDX PT, R5, R4, 0x3, 0x181f ;  /* 0x00781f0004057f89 */ /* 0x000ea200000e0000 */
[----:B---3--:R-:W-:Y:S02]  /*13950*/  @!P5 IMAD.MOV.U32 R2, RZ, RZ, R6 ;  /* 0x000000ffff02d224 */ /* 0x008fe400078e0006 */
[----:B------:R-:W-:-:S05]  /*13960*/  @!P5 IMAD.MOV.U32 R3, RZ, RZ, R7 ;  /* 0x000000ffff03d224 */ /* 0x000fca00078e0007 */
[----:B------:R-:W-:Y:S04]  /*13970*/  @!P5 LDGSTS.E.BYPASS.LTC128B.128 [R26+0x23400], desc[UR36][R2.64], !P4 ;  /* 0x23400000021adfae */ /* 0x000fe8000e101d64 */
[----:B------:R-:W-:Y:S04]  /*13980*/  @!P5 LDGSTS.E.BYPASS.LTC128B.128 [R26+0x27400], desc[UR36][R2.64+0x80], !P3 ;  /* 0x27400080021adfae */ /* 0x000fe8000d901d64 */
[----:B------:R-:W-:Y:S01]  /*13990*/  @!P5 LDGSTS.E.BYPASS.LTC128B.128 [R26+0x2b400], desc[UR36][R2.64+0x100], !P2 ;  /* 0x2b400100021adfae */ /* 0x000fe2000d101d64 */
[----:B0-----:R-:W-:-:S03]  /*139a0*/  @!P6 LEA R6, P0, R8, R14, 0x1 ;  /* 0x0000000e0806e211 */ /* 0x001fc600078008ff */
[----:B------:R0:W-:Y:S01]  /*139b0*/  @!P5 LDGSTS.E.BYPASS.LTC128B.128 [R26+0x2f400], desc[UR36][R2.64+0x180], !P1 ;  /* 0x2f400180021adfae */ /* 0x0001e2000c901d64 */
[----:B------:R-:W-:-:S03]  /*139c0*/  LOP3.LUT P5, RZ, R23, 0x100000, RZ, 0xc0, !PT ;  /* 0x0010000017ff7812 */ /* 0x000fc600078ac0ff */
[----:B------:R-:W3:Y:S01]  /*139d0*/  SHFL.IDX PT, R14, R0, 0x4, 0x181f ;  /* 0x00981f00000e7f89 */ /* 0x000ee200000e0000 */
[----:B--2---:R-:W-:-:S03]  /*139e0*/  @!P6 IMAD.X R7, RZ, RZ, R5, P0 ;  /* 0x000000ffff07e224 */ /* 0x004fc600000e0605 */
[----:B------:R-:W2:Y:S01]  /*139f0*/  SHFL.IDX PT, R5, R4, 0x4, 0x181f ;  /* 0x00981f0004057f89 */ /* 0x000ea200000e0000 */
[----:B0-----:R-:W-:Y:S01]  /*13a00*/  @!P6 MOV R2, R6 ;  /* 0x000000060002e202 */ /* 0x001fe20000000f00 */
[----:B------:R-:W-:-:S05]  /*13a10*/  @!P6 IMAD.MOV.U32 R3, RZ, RZ, R7 ;  /* 0x000000ffff03e224 */ /* 0x000fca00078e0007 */
[----:B------:R-:W-:Y:S04]  /*13a20*/  @!P6 LDGSTS.E.BYPASS.LTC128B.128 [R26+0x23c00], desc[UR36][R2.64], !P4 ;  /* 0x23c00000021aefae */ /* 0x000fe8000e101d64 */
[----:B------:R-:W-:Y:S04]  /*13a30*/  @!P6 LDGSTS.E.BYPASS.LTC128B.128 [R26+0x27c00], desc[UR36][R2.64+0x80], !P3 ;  /* 0x27c00080021aefae */ /* 0x000fe8000d901d64 */
[----:B------:R-:W-:Y:S01]  /*13a40*/  @!P6 LDGSTS.E.BYPASS.LTC128B.128 [R26+0x2bc00], desc[UR36][R2.64+0x100], !P2 ;  /* 0x2bc00100021aefae */ /* 0x000fe2000d101d64 */
[----:B---3--:R-:W-:-:S03]  /*13a50*/  @!P5 LEA R6, P0, R8, R14, 0x1 ;  /* 0x0000000e0806d211 */ /* 0x008fc600078008ff */
[----:B------:R-:W0:Y:S02]  /*13a60*/  SHFL.IDX PT, R14, R0, 0x5, 0x181f ;  /* 0x00b81f00000e7f89 */ /* 0x000e2400000e0000 */
[----:B--2---:R-:W-:Y:S02]  /*13a70*/  @!P5 IMAD.X R7, RZ, RZ, R5, P0 ;  /* 0x000000ffff07d224 */ /* 0x004fe400000e0605 */
[----:B------:R2:W-:Y:S01]  /*13a80*/  @!P6 LDGSTS.E.BYPASS.LTC128B.128 [R26+0x2fc00], desc[UR36][R2.64+0x180], !P1 ;  /* 0x2fc00180021aefae */ /* 0x0005e2000c901d64 */
[----:B------:R-:W-:-:S03]  /*13a90*/  LOP3.LUT P6, RZ, R23, 0x80000, RZ, 0xc0, !PT ;  /* 0x0008000017ff7812 */ /* 0x000fc600078cc0ff */
[----:B------:R-:W3:Y:S01]  /*13aa0*/  SHFL.IDX PT, R5, R4, 0x5, 0x181f ;  /* 0x00b81f0004057f89 */ /* 0x000ee200000e0000 */
[----:B--2---:R-:W-:Y:S02]  /*13ab0*/  @!P5 IMAD.MOV.U32 R2, RZ, RZ, R6 ;  /* 0x000000ffff02d224 */ /* 0x004fe400078e0006 */
[----:B------:R-:W-:-:S05]  /*13ac0*/  @!P5 IMAD.MOV.U32 R3, RZ, RZ, R7 ;  /* 0x000000ffff03d224 */ /* 0x000fca00078e0007 */
[----:B------:R-:W-:Y:S02]  /*13ad0*/  @!P5 LDGSTS.E.BYPASS.LTC128B.128 [R26+0x24400], desc[UR36][R2.64], !P4 ;  /* 0x24400000021adfae */ /* 0x000fe4000e101d64 */
[----:B0-----:R-:W-:Y:S02]  /*13ae0*/  @!P6 LEA R6, P0, R8, R14, 0x1 ;  /* 0x0000000e0806e211 */ /* 0x001fe400078008ff */
[----:B------:R-:W0:Y:S04]  /*13af0*/  SHFL.IDX PT, R14, R0, 0x6, 0x181f ;  /* 0x00d81f00000e7f89 */ /* 0x000e2800000e0000 */
[----:B------:R-:W-:Y:S01]  /*13b00*/  @!P5 LDGSTS.E.BYPASS.LTC128B.128 [R26+0x28400], desc[UR36][R2.64+0x80], !P3 ;  /* 0x28400080021adfae */ /* 0x000fe2000d901d64 */
[----:B---3--:R-:W-:-:S03]  /*13b10*/  @!P6 IMAD.X R7, RZ, RZ, R5, P0 ;  /* 0x000000ffff07e224 */ /* 0x008fc600000e0605 */
[----:B------:R-:W2:Y:S04]  /*13b20*/  SHFL.IDX PT, R5, R4, 0x6, 0x181f ;  /* 0x00d81f0004057f89 */ /* 0x000ea800000e0000 */
[----:B------:R-:W-:Y:S04]  /*13b30*/  @!P5 LDGSTS.E.BYPASS.LTC128B.128 [R26+0x2c400], desc[UR36][R2.64+0x100], !P2 ;  /* 0x2c400100021adfae */ /* 0x000fe8000d101d64 */
[----:B------:R3:W-:Y:S01]  /*13b40*/  @!P5 LDGSTS.E.BYPASS.LTC128B.128 [R26+0x30400], desc[UR36][R2.64+0x180], !P1 ;  /* 0x30400180021adfae */ /* 0x0007e2000c901d64 */
[----:B------:R-:W-:Y:S01]  /*13b50*/  LOP3.LUT P5, RZ, R23, 0x40000, RZ, 0xc0, !PT ;  /* 0x0004000017ff7812 */ /* 0x000fe200078ac0ff */
[----:B---3--:R-:W-:-:S02]  /*13b60*/  @!P6 IMAD.MOV.U32 R2, RZ, RZ, R6 ;  /* 0x000000ffff02e224 */ /* 0x008fc400078e0006 */
[----:B------:R-:W-:-:S10]  /*13b70*/  @!P6 IMAD.MOV.U32 R3, RZ, RZ, R7 ;  /* 0x000000ffff03e224 */ /* 0x000fd400078e0007 */
[----:B0-----:R-:W-:Y:S02]  /*13b80*/  @!P5 LEA R6, P0, R8, R14, 0x1 ;  /* 0x0000000e0806d211 */ /* 0x001fe400078008ff */
[----:B------:R0:W3:Y:S03]  /*13b90*/  SHFL.IDX PT, R14, R0, 0x7, 0x181f ;  /* 0x00f81f00000e7f89 */ /* 0x0000e600000e0000 */
[----:B--2---:R-:W-:Y:S01]  /*13ba0*/  @!P5 IMAD.X R7, RZ, RZ, R5, P0 ;  /* 0x000000ffff07d224 */ /* 0x004fe200000e0605 */
[----:B------:R-:W-:Y:S04]  /*13bb0*/  @!P6 LDGSTS.E.BYPASS.LTC128B.128 [R26+0x24c00], desc[UR36][R2.64], !P4 ;  /* 0x24c00000021aefae */ /* 0x000fe8000e101d64 */
[----:B------:R-:W-:Y:S04]  /*13bc0*/  @!P6 LDGSTS.E.BYPASS.LTC128B.128 [R26+0x28c00], desc[UR36][R2.64+0x80], !P3 ;  /* 0x28c00080021aefae */ /* 0x000fe8000d901d64 */
[----:B------:R-:W-:Y:S04]  /*13bd0*/  @!P6 LDGSTS.E.BYPASS.LTC128B.128 [R26+0x2cc00], desc[UR36][R2.64+0x100], !P2 ;  /* 0x2cc00100021aefae */ /* 0x000fe8000d101d64 */
[----:B------:R2:W-:Y:S04]  /*13be0*/  @!P6 LDGSTS.E.BYPASS.LTC128B.128 [R26+0x30c00], desc[UR36][R2.64+0x180], !P1 ;  /* 0x30c00180021aefae */ /* 0x0005e8000c901d64 */
[----:B------:R0:W4:Y:S01]  /*13bf0*/  SHFL.IDX PT, R5, R4, 0x7, 0x181f ;  /* 0x00f81f0004057f89 */ /* 0x00012200000e0000 */
[----:B--2---:R-:W-:-:S02]  /*13c00*/  @!P5 IMAD.MOV.U32 R2, RZ, RZ, R6 ;  /* 0x000000ffff02d224 */ /* 0x004fc400078e0006 */
[----:B------:R-:W-:-:S05]  /*13c10*/  @!P5 IMAD.MOV.U32 R3, RZ, RZ, R7 ;  /* 0x000000ffff03d224 */ /* 0x000fca00078e0007 */
[----:B------:R0:W-:Y:S04]  /*13c20*/  @!P5 LDGSTS.E.BYPASS.LTC128B.128 [R26+0x25400], desc[UR36][R2.64], !P4 ;  /* 0x25400000021adfae */ /* 0x0001e8000e101d64 */
[----:B------:R0:W-:Y:S04]  /*13c30*/  @!P5 LDGSTS.E.BYPASS.LTC128B.128 [R26+0x29400], desc[UR36][R2.64+0x80], !P3 ;  /* 0x29400080021adfae */ /* 0x0001e8000d901d64 */
[----:B------:R0:W-:Y:S04]  /*13c40*/  @!P5 LDGSTS.E.BYPASS.LTC128B.128 [R26+0x2d400], desc[UR36][R2.64+0x100], !P2 ;  /* 0x2d400100021adfae */ /* 0x0001e8000d101d64 */
[----:B---34-:R0:W-:Y:S02]  /*13c50*/  @!P5 LDGSTS.E.BYPASS.LTC128B.128 [R26+0x31400], desc[UR36][R2.64+0x180], !P1 ;  /* 0x31400180021adfae */ /* 0x0181e4000c901d64 */
.L_x_15100:
        /* <DEDUP_REMOVED lines=12> */
.L_x_14992:
[----:B------:R-:W-:Y:S05]  /*13d20*/  BSYNC B0 ;  /* 0x0000000000007941 */ /* 0x000fea0003800000 */
.L_x_14991:
[----:B------:R-:W-:Y:S01]  /*13d30*/  NOP ;  /* 0x0000000000007918 */ /* 0x000fe20000000000 */
[----:B------:R-:W-:-:S13]  /*13d40*/  PLOP3.LUT P0, PT, PT, PT, PT, 0x80, 0x0 ;  /* 0x000000000000781c */ /* 0x000fda0003f0f070 */
.L_x_14993:
[----:B------:R-:W-:Y:S02]  /*13d50*/  PLOP3.LUT P1, PT, P1, P0, PT, 0xa2, 0x0 ;  /* 0x000000000000781c */ /* 0x000fe40000f21472 */
[----:B------:R-:W-:-:S08]  /*13d60*/  @P0 R2UR P1, UR4, R22 ;  /* 0x00000000160402ca */ /* 0x000fd00000020000 */
[----:B------:R-:W-:-:S05]  /*13d70*/  @P0 PLOP3.LUT P0, PT, P1, PT, PT, 0x80, 0x0 ;  /* 0x000000000000081c */ /* 0x000fca0000f0f070 */
[----:B------:R-:W-:Y:S01]  /*13d80*/  @!P1 SYNCS.ARRIVE.TRANS64.RED.A0T1 RZ, [UR4+0x32410], RZ ;  /* 0x032410ffffff99a7 */ /* 0x000fe20008200404 */
[----:B------:R-:W-:Y:S07]  /*13d90*/  @!P1 ARRIVES.LDGSTSBAR.64.TRANSCNT [UR4+0x32410] ;  /* 0x03241000ff0099b0 */ /* 0x000fee0008000a84 */
[----:B------:R-:W-:Y:S05]  /*13da0*/  @P0 BRA.U.ANY `(.L_x_14993) ;  /* 0xfffffffd00e80947 */ /* 0x000fea000393ffff */
[----:B0-2---:R-:W2:Y:S02]  /*13db0*/  LDL.LU R2, [R1+0x1c] ;  /* 0x00001c0001027983 */ /* 0x005ea40000300800 */
        /* <DEDUP_REMOVED lines=11> */
.L_x_15101:
[----:B------:R-:W-:Y:S05]  /*13e70*/  BSYNC B0 ;  /* 0x0000000000007941 */ /* 0x000fea0003800000 */
.L_x_14994:
[----:B------:R-:W-:-:S13]  /*13e80*/  LOP3.LUT P0, RZ, R23, 0x400, RZ, 0xc0, !PT ;  /* 0x0000040017ff7812 */ /* 0x000fda000780c0ff */
[----:B------:R-:W-:Y:S05]  /*13e90*/  @!P0 BRA `(.L_x_14996) ;  /* 0x0000000000048947 */ /* 0x000fea0003800000 */
[----:B------:R-:W-:Y:S01]  /*13ea0*/  BPT.TRAP 0x1 ;  /* 0x000000040000795c */ /* 0x000fe20000300000 */
.L_x_14996:
[----:B------:R-:W-:Y:S01]  /*13eb0*/  SHF.L.U32 R0, R27, 0x1f, RZ ;  /* 0x0000001f1b007819 */ /* 0x000fe200000006ff */
[----:B------:R-:W-:Y:S03]  /*13ec0*/  BSSY B0, `(.L_x_14997) ;  /* 0x0000003000007945 */ /* 0x000fe60003800000 */
[----:B------:R-:W2:Y:S02]  /*13ed0*/  SYNCS.PHASECHK.TRANS64.TRYWAIT P0, [R25+URZ+0x32460], R0 ;  /* 0x03246000190075a7 */ /* 0x000ea4000800017f */
[----:B--2---:R-:W-:Y:S05]  /*13ee0*/  @!P0 BRA `(.L_x_14998) ;  /* 0x0000004c00548947 */ /* 0x004fea0003800000 */
.L_x_15102:
[----:B------:R-:W-:Y:S05]  /*13ef0*/  BSYNC B0 ;  /* 0x0000000000007941 */ /* 0x000fea0003800000 */
.L_x_14997:
[----:B------:R-:W2:Y:S01]  /*13f00*/  LDL.LU R2, [R1+0x14] ;  /* 0x0000140001027983 */ /* 0x000ea20000300800 */
[----:B------:R-:W-:Y:S01]  /*13f10*/  ULDC.64 UR4, c[0x0][0x328] ;  /* 0x0000ca0000047ab9 */ /* 0x000fe20000000a00 */
[----:B------:R-:W-:Y:S02]  /*13f20*/  ULDC.64 UR6, c[0x0][0x318] ;  /* 0x0000c60000067ab9 */ /* 0x000fe40000000a00 */
[----:B------:R-:W3:Y:S04]  /*13f30*/  LDL.LU R6, [R1+0x18] ;  /* 0x0000180001067983 */ /* 0x000ee80000300800 */
[----:B------:R-:W4:Y:S01]  /*13f40*/  LDL.LU R4, [R1+0x20] ;  /* 0x0000200001047983 */ /* 0x000f220000300800 */
[C---:B------:R-:W-:Y:S02]  /*13f50*/  LOP3.LUT P3, RZ, R23.reuse, 0x10, RZ, 0xc0, !PT ;  /* 0x0000001017ff7812 */ /* 0x040fe4000786c0ff */
[----:B------:R-:W-:-:S02]  /*13f60*/  LOP3.LUT P2, RZ, R23, 0x8, RZ, 0xc0, !PT ;  /* 0x0000000817ff7812 */ /* 0x000fc4000784c0ff */
[C---:B------:R-:W-:Y:S02]  /*13f70*/  LOP3.LUT P1, RZ, R23.reuse, 0x4, RZ, 0xc0, !PT ;  /* 0x0000000417ff7812 */ /* 0x040fe4000782c0ff */
[----:B------:R-:W-:Y:S02]  /*13f80*/  LOP3.LUT P4, RZ, R23, 0x1, RZ, 0xc0, !PT ;  /* 0x0000000117ff7812 */ /* 0x000fe4000788c0ff */
[----:B------:R-:W-:Y:S01]  /*13f90*/  SEL R7, RZ, 0x8, P1 ;  /* 0x00000008ff077807 */ /* 0x000fe20000800000 */
[----:B--2---:R-:W-:Y:S02]  /*13fa0*/  IMAD R0, R2, UR4, RZ ;  /* 0x0000000402007c24 */ /* 0x004fe4000f8e02ff */
[----:B0-----:R-:W-:-:S04]  /*13fb0*/  IMAD.WIDE.U32 R2, R37, UR4, RZ ;  /* 0x0000000425027c25 */ /* 0x001fc8000f8e00ff */
[----:B------:R-:W-:Y:S01]  /*13fc0*/  IMAD R5, R37, UR5, R0 ;  /* 0x0000000525057c24 */ /* 0x000fe2000f8e0200 */
[----:B------:R-:W-:Y:S01]  /*13fd0*/  ULDC.64 UR4, c[0x0][0x338] ;  /* 0x0000ce0000047ab9 */ /* 0x000fe20000000a00 */
[----:B------:R-:W-:Y:S02]  /*13fe0*/  SEL R0, RZ, 0x2, P3 ;  /* 0x00000002ff007807 */ /* 0x000fe40001800000 */
        /* <DEDUP_REMOVED lines=40> */
[----:B0-----:R-:W-:Y:S02]  /*14270*/  IADD3.X R9, RZ, R3, RZ, P3, !PT ;  /* 0x00000003ff097210 */ /* 0x001fe40001ffe4ff */
        /* <DEDUP_REMOVED lines=23> */
[----:B0-----:R-:W-:Y:S01]  /*143f0*/  IMAD.X R9, RZ, RZ, R3, P3 ;  /* 0x000000ffff097224 */ /* 0x001fe200018e0603 */
        /* <DEDUP_REMOVED lines=21> */
.L_x_15116:
        /* <DEDUP_REMOVED lines=15> */
.L_x_15000:
        /* <DEDUP_REMOVED lines=10> */
.L_x_15001:
[----:B0-----:R-:W2:Y:S01]  /*146e0*/  LDL.LU R2, [R1+0x10] ;  /* 0x0000100001027983 */ /* 0x001ea20000300800 */
[----:B------:R0:W-:Y:S01]  /*146f0*/  SYNCS.ARRIVE.TRANS64.A1T0 RZ, [R25+URZ+0x32450], RZ ;  /* 0x032450ff19ff79a7 */ /* 0x0001e2000810003f */
[----:B------:R-:W-:Y:S01]  /*14700*/  BSSY B0, `(.L_x_15002) ;  /* 0x00000d9000007945 */ /* 0x000fe20003800000 */
[----:B--2---:R-:W-:-:S05]  /*14710*/  VIADD R21, R2, 0xfffffffe ;  /* 0xfffffffe02157836 */ /* 0x004fca0000000000 */
[----:B------:R-:W-:-:S13]  /*14720*/  ISETP.GE.AND P0, PT, R21, R30, PT ;  /* 0x0000001e1500720c */ /* 0x000fda0003f06270 */
[----:B0-----:R-:W-:Y:S05]  /*14730*/  @!P0 BRA `(.L_x_15003) ;  /* 0x0000000c00548947 */ /* 0x001fea0003800000 */
.L_x_15016:
[----:B0-----:R-:W0:Y:S01]  /*14740*/  S2R R2, SR_TID.X ;  /* 0x0000000000027919 */ /* 0x001e220000002100 */
[----:B--2---:R-:W2:Y:S01]  /*14750*/  LDC R3, c[0x0][0x430] ;  /* 0x00010c00ff037b82 */ /* 0x004ea20000000800 */
[----:B------:R-:W-:Y:S01]  /*14760*/  IMAD R8, R21, 0x60, R32 ;  /* 0x0000006015087824 */ /* 0x000fe200078e0220 */
[----:B------:R-:W-:Y:S01]  /*14770*/  LOP3.LUT P1, RZ, R23, 0x400, RZ, 0xc0, !PT ;  /* 0x0000040017ff7812 */ /* 0x000fe2000782c0ff */
[----:B------:R-:W-:Y:S01]  /*14780*/  VIADD R24, R24, 0x1 ;  /* 0x0000000118187836 */ /* 0x000fe20000000000 */
[----:B--2---:R-:W-:Y:S02]  /*14790*/  ISETP.NE.AND P0, PT, R3, 0x1, PT ;  /* 0x000000010300780c */ /* 0x004fe40003f05270 */
[----:B0-----:R-:W-:-:S04]  /*147a0*/  LOP3.LUT R2, R2, 0x7f, RZ, 0xc0, !PT ;  /* 0x0000007f02027812 */ /* 0x001fc800078ec0ff */
[----:B------:R-:W-:Y:S02]  /*147b0*/  SHF.R.U32.HI R4, RZ, 0x3, R2 ;  /* 0x00000003ff047819 */ /* 0x000fe40000011602 */
[----:B------:R-:W0:Y:S05]  /*147c0*/  S2R R2, SR_TID.X ;  /* 0x0000000000027919 */ /* 0x000e2a0000002100 */
[----:B------:R-:W2:Y:S08]  /*147d0*/  @P0 LDC R3, c[0x0][0x434] ;  /* 0x00010d00ff030b82 */ /* 0x000eb00000000800 */
[----:B---3--:R-:W3:Y:S01]  /*147e0*/  @P0 LDC R7, c[0x0][0x438] ;  /* 0x00010e00ff070b82 */ /* 0x008ee20000000800 */
[----:B0-----:R-:W-:-:S05]  /*147f0*/  IMAD.SHL.U32 R2, R2, 0x10, RZ ;  /* 0x0000001002027824 */ /* 0x001fca00078e00ff */
[----:B------:R-:W-:-:S04]  /*14800*/  LOP3.LUT R2, R4, 0x70, R2, 0xf8, !PT ;  /* 0x0000007004027812 */ /* 0x000fc800078ef802 */
[C---:B------:R-:W-:Y:S01]  /*14810*/  ISETP.GT.U32.AND P2, PT, R2.reuse, 0x5f, PT ;  /* 0x0000005f0200780c */ /* 0x040fe20003f44070 */
[----:B------:R-:W-:-:S04]  /*14820*/  IMAD.IADD R8, R2, 0x1, R8 ;  /* 0x0000000102087824 */ /* 0x000fc800078e0208 */
[----:B--2---:R-:W-:-:S04]  /*14830*/  @P0 IMAD.HI.U32 R2, R8, R3, RZ ;  /* 0x0000000308020227 */ /* 0x004fc800078e00ff */
[----:B------:R-:W-:Y:S01]  /*14840*/  IMAD.MOV.U32 R9, RZ, RZ, R8 ;  /* 0x000000ffff097224 */ /* 0x000fe200078e0008 */
[----:B---3--:R-:W-:-:S03]  /*14850*/  @P0 SHF.R.U32.HI R9, RZ, R7, R2 ;  /* 0x00000007ff090219 */ /* 0x008fc60000011602 */
[----:B------:R-:W0:Y:S01]  /*14860*/  @!P2 LDC.64 R4, c[0x0][0x428] ;  /* 0x00010a00ff04ab82 */ /* 0x000e220000000a00 */
[----:B------:R-:W-:-:S07]  /*14870*/  @!P2 SHF.R.S32.HI R3, RZ, 0x1f, R9 ;  /* 0x0000001fff03a819 */ /* 0x000fce0000011409 */
[----:B------:R-:W2:Y:S01]  /*14880*/  @!P2 LDC.64 R6, c[0x0][0x418] ;  /* 0x00010600ff06ab82 */ /* 0x000ea20000000a00 */
[----:B0-----:R-:W-:-:S04]  /*14890*/  @!P2 IMAD R2, R33, R4, RZ ;  /* 0x000000042102a224 */ /* 0x001fc800078e02ff */
[----:B------:R-:W-:Y:S02]  /*148a0*/  @!P2 IMAD R5, R28, R5, R2 ;  /* 0x000000051c05a224 */ /* 0x000fe400078e0202 */
[----:B------:R-:W-:-:S04]  /*148b0*/  @!P2 IMAD.MOV.U32 R2, RZ, RZ, R9 ;  /* 0x000000ffff02a224 */ /* 0x000fc800078e0009 */
[----:B------:R-:W-:-:S04]  /*148c0*/  @!P2 IMAD.WIDE.U32 R2, R28, R4, R2 ;  /* 0x000000041c02a225 */ /* 0x000fc800078e0002 */
[----:B------:R-:W-:Y:S01]  /*148d0*/  @!P2 IMAD.IADD R3, R5, 0x1, R3 ;  /* 0x000000010503a824 */ /* 0x000fe200078e0203 */
[----:B--2---:R-:W-:Y:S01]  /*148e0*/  @!P2 LEA R6, P0, R2, R6, 0x2 ;  /* 0x000000060206a211 */ /* 0x004fe200078010ff */
        /* <DEDUP_REMOVED lines=16> */
.L_x_15004:
[----:B------:R-:W-:Y:S01]  /*149f0*/  IMAD R10, R24, 0x8, R22 ;  /* 0x00000008180a7824 */ /* 0x000fe200078e0216 */
[----:B------:R-:W-:Y:S01]  /*14a00*/  SHF.L.U32 R20, R27, 0x1f, RZ ;  /* 0x0000001f1b147819 */ /* 0x000fe200000006ff */
[----:B------:R-:W-:Y:S01]  /*14a10*/  BSSY B1, `(.L_x_15005) ;  /* 0x0000004000017945 */ /* 0x000fe20003800000 */
[----:B------:R-:W-:Y:S02]  /*14a20*/  SHF.R.S32.HI R9, RZ, 0x1f, R5 ;  /* 0x0000001fff097819 */ /* 0x000fe40000011405 */
[----:B------:R-:W2:Y:S02]  /*14a30*/  SYNCS.PHASECHK.TRANS64.TRYWAIT P0, [R10+URZ+0x32440], R20 ;  /* 0x032440140a0075a7 */ /* 0x000ea4000800017f */
[----:B--2---:R-:W-:Y:S05]  /*14a40*/  @!P0 BRA `(.L_x_15006) ;  /* 0x0000004800d08947 */ /* 0x004fea0003800000 */
.L_x_15117:
[----:B------:R-:W-:Y:S05]  /*14a50*/  BSYNC B1 ;  /* 0x0000000000017941 */ /* 0x000fea0003800000 */
.L_x_15005:
        /* <DEDUP_REMOVED lines=23> */
[----:B------:R-:W3:Y:S04]  /*14bd0*/  SHFL.IDX PT, R3, R8, RZ, 0x181f ;  /* 0x00181fff08037589 */ /* 0x000ee800000e0000 */
[----:B------:R-:W-:Y:S01]  /*14be0*/  SHFL.IDX PT, R14, R6, 0x5, 0x181f ;  /* 0x00b81f00060e7f89 */ /* 0x000fe200000e0000 */
[----:B0-----:R-:W-:-:S05]  /*14bf0*/  IADD3 R2, P0, R2, R0, RZ ;  /* 0x0000000002027210 */ /* 0x001fca0007f1e0ff */
[----:B---3--:R-:W-:-:S05]  /*14c00*/  IMAD.X R3, RZ, RZ, R3, P0 ;  /* 0x000000ffff037224 */ /* 0x008fca00000e0603 */
[----:B------:R0:W-:Y:S04]  /*14c10*/  LDGSTS.E.BYPASS.LTC128B.128 [R7+0x1c400], desc[UR36][R2.64], !P1 ;  /* 0x1c40000002077fae */ /* 0x0001e8000c901d64 */
[----:B0-----:R-:W0:Y:S04]  /*14c20*/  SHFL.IDX PT, R2, R6, 0x1, 0x181f ;  /* 0x00381f0006027f89 */ /* 0x001e2800000e0000 */
[----:B------:R-:W3:Y:S01]  /*14c30*/  SHFL.IDX PT, R3, R8, 0x1, 0x181f ;  /* 0x00381f0008037f89 */ /* 0x000ee200000e0000 */
[----:B0-----:R-:W-:-:S04]  /*14c40*/  IADD3 R2, P0, R2, R0, RZ ;  /* 0x0000000002027210 */ /* 0x001fc80007f1e0ff */
[----:B---3--:R-:W-:-:S05]  /*14c50*/  IADD3.X R3, RZ, R3, RZ, P0, !PT ;  /* 0x00000003ff037210 */ /* 0x008fca00007fe4ff */
[----:B------:R0:W-:Y:S04]  /*14c60*/  LDGSTS.E.BYPASS.LTC128B.128 [R7+0x1cc00], desc[UR36][R2.64], !P1 ;  /* 0x1cc0000002077fae */ /* 0x0001e8000c901d64 */
[----:B0-----:R-:W0:Y:S04]  /*14c70*/  SHFL.IDX PT, R2, R6, 0x2, 0x181f ;  /* 0x00581f0006027f89 */ /* 0x001e2800000e0000 */
[----:B------:R-:W3:Y:S01]  /*14c80*/  SHFL.IDX PT, R3, R8, 0x2, 0x181f ;  /* 0x00581f0008037f89 */ /* 0x000ee200000e0000 */
[----:B0-----:R-:W-:-:S05]  /*14c90*/  IADD3 R2, P0, R2, R0, RZ ;  /* 0x0000000002027210 */ /* 0x001fca0007f1e0ff */
[----:B---3--:R-:W-:-:S05]  /*14ca0*/  IMAD.X R3, RZ, RZ, R3, P0 ;  /* 0x000000ffff037224 */ /* 0x008fca00000e0603 */
[----:B------:R0:W-:Y:S04]  /*14cb0*/  LDGSTS.E.BYPASS.LTC128B.128 [R7+0x1d400], desc[UR36][R2.64], !P1 ;  /* 0x1d40000002077fae */ /* 0x0001e8000c901d64 */
[----:B0-----:R-:W0:Y:S04]  /*14cc0*/  SHFL.IDX PT, R2, R6, 0x3, 0x181f ;  /* 0x00781f0006027f89 */ /* 0x001e2800000e0000 */
[----:B------:R-:W3:Y:S01]  /*14cd0*/  SHFL.IDX PT, R3, R8, 0x3, 0x181f ;  /* 0x00781f0008037f89 */ /* 0x000ee200000e0000 */
[----:B0-----:R-:W-:-:S05]  /*14ce0*/  IADD3 R2, P0, R2, R0, RZ ;  /* 0x0000000002027210 */ /* 0x001fca0007f1e0ff */
[----:B---3--:R-:W-:-:S05]  /*14cf0*/  IMAD.X R3, RZ, RZ, R3, P0 ;  /* 0x000000ffff037224 */ /* 0x008fca00000e0603 */
[----:B------:R0:W-:Y:S04]  /*14d00*/  LDGSTS.E.BYPASS.LTC128B.128 [R7+0x1dc00], desc[UR36][R2.64], !P1 ;  /* 0x1dc0000002077fae */ /* 0x0001e8000c901d64 */
[----:B0-----:R-:W0:Y:S04]  /*14d10*/  SHFL.IDX PT, R2, R6, 0x4, 0x181f ;  /* 0x00981f0006027f89 */ /* 0x001e2800000e0000 */
[----:B------:R-:W3:Y:S04]  /*14d20*/  SHFL.IDX PT, R3, R8, 0x4, 0x181f ;  /* 0x00981f0008037f89 */ /* 0x000ee800000e0000 */
[----:B------:R-:W4:Y:S01]  /*14d30*/  SHFL.IDX PT, R8, R8, 0x5, 0x181f ;  /* 0x00b81f0008087f89 */ /* 0x000f2200000e0000 */
[----:B0-----:R-:W-:-:S05]  /*14d40*/  IADD3 R2, P0, R2, R0, RZ ;  /* 0x0000000002027210 */ /* 0x001fca0007f1e0ff */
[----:B---3--:R-:W-:-:S05]  /*14d50*/  IMAD.X R3, RZ, RZ, R3, P0 ;  /* 0x000000ffff037224 */ /* 0x008fca00000e0603 */
[----:B----4-:R0:W-:Y:S03]  /*14d60*/  LDGSTS.E.BYPASS.LTC128B.128 [R7+0x1e400], desc[UR36][R2.64], !P1 ;  /* 0x1e40000002077fae */ /* 0x0101e6000c901d64 */
.L_x_15131:
        /* <DEDUP_REMOVED lines=8> */
.L_x_15008:
        /* <DEDUP_REMOVED lines=10> */
.L_x_15009:
[----:B------:R3:W-:Y:S01]  /*14e90*/  SYNCS.ARRIVE.TRANS64.A1T0 RZ, [R10+URZ+0x32430], RZ ;  /* 0x032430ff0aff79a7 */ /* 0x0007e2000810003f */
[----:B------:R-:W-:Y:S05]  /*14ea0*/  @!P3 BRA `(.L_x_15010) ;  /* 0x000000000004b947 */ /* 0x000fea0003800000 */
[----:B------:R-:W-:Y:S01]  /*14eb0*/  BPT.TRAP 0x1 ;  /* 0x000000040000795c */ /* 0x000fe20000300000 */
.L_x_15010:
[----:B------:R-:W4:Y:S01]  /*14ec0*/  SYNCS.PHASECHK.TRANS64.TRYWAIT P0, [R10+URZ+0x32460], R20 ;  /* 0x032460140a0075a7 */ /* 0x000f22000800017f */
[----:B------:R-:W-:Y:S04]  /*14ed0*/  BSSY B1, `(.L_x_15011) ;  /* 0x0000002000017945 */ /* 0x000fe80003800000 */
[----:B----4-:R-:W-:Y:S05]  /*14ee0*/  @!P0 BRA `(.L_x_15012) ;  /* 0x0000004c005c8947 */ /* 0x010fea0003800000 */
.L_x_15132:
[----:B------:R-:W-:Y:S05]  /*14ef0*/  BSYNC B1 ;  /* 0x0000000000017941 */ /* 0x000fea0003800000 */
.L_x_15011:
[----:B------:R-:W-:Y:S01]  /*14f00*/  ULDC.64 UR4, c[0x0][0x328] ;  /* 0x0000ca0000047ab9 */ /* 0x000fe20000000a00 */
[----:B------:R-:W-:Y:S01]  /*14f10*/  ULDC.64 UR6, c[0x0][0x318] ;  /* 0x0000c60000067ab9 */ /* 0x000fe20000000a00 */
[----:B0-----:R-:W-:Y:S01]  /*14f20*/  IMAD R2, R9, UR4, RZ ;  /* 0x0000000409027c24 */ /* 0x001fe2000f8e02ff */
[C---:B------:R-:W-:Y:S01]  /*14f30*/  LOP3.LUT P5, RZ, R23.reuse, 0x1, RZ, 0xc0, !PT ;  /* 0x0000000117ff7812 */ /* 0x040fe200078ac0ff */
[----:B--2-4-:R-:W-:Y:S01]  /*14f40*/  IMAD R20, R24, 0x6000, R29 ;  /* 0x0000600018147824 */ /* 0x014fe200078e021d */
        /* <DEDUP_REMOVED lines=14> */
[----:B-1----:R-:W-:Y:S01]  /*15030*/  IMAD R25, R18, UR5, R3 ;  /* 0x0000000512197c24 */ /* 0x002fe2000f8e0203 */
        /* <DEDUP_REMOVED lines=46> */
.L_x_15146:
        /* <DEDUP_REMOVED lines=11> */
.L_x_15014:
        /* <DEDUP_REMOVED lines=10> */
.L_x_15015:
[----:B------:R2:W-:Y:S01]  /*15470*/  SYNCS.ARRIVE.TRANS64.A1T0 RZ, [R10+URZ+0x32450], RZ ;  /* 0x032450ff0aff79a7 */ /* 0x0005e2000810003f */
[----:B------:R-:W-:Y:S05]  /*15480*/  @P2 BRA `(.L_x_15016) ;  /* 0xfffffff000ac2947 */ /* 0x000fea000383ffff */
.L_x_15003:
[----:B------:R-:W-:Y:S05]  /*15490*/  BSYNC B0 ;  /* 0x0000000000007941 */ /* 0x000fea0003800000 */
.L_x_15002:
        /* <DEDUP_REMOVED lines=20> */
.L_x_15018:
[----:B------:R-:W-:Y:S05]  /*155e0*/  BSYNC B0 ;  /* 0x0000000000007941 */ /* 0x000fea0003800000 */
.L_x_15017:
[----:B------:R-:W-:Y:S02]  /*155f0*/  SEL R24, R24, RZ, P0 ;  /* 0x000000ff18187207 */ /* 0x000fe40000000000 */
[----:B------:R-:W-:-:S07]  /*15600*/  LOP3.LUT R27, R27, R0, RZ, 0x3c, !PT ;  /* 0x000000001b1b7212 */ /* 0x000fce00078e3cff */
.L_x_14971:
[----:B------:R-:W-:Y:S05]  /*15610*/  BSYNC B7 ;  /* 0x0000000000077941 */ /* 0x000fea0003800000 */
.L_x_14969:
        /* <DEDUP_REMOVED lines=11> */
.L_x_15019:
        /* <DEDUP_REMOVED lines=22> */
[----:B-----5:R-:W-:-:S02]  /*15830*/  @!P1 IMAD.MOV.U32 R17, RZ, RZ, R6 ;  /* 0x000000ffff119224 */ /* 0x020fc400078e0006 */
[----:B------:R-:W-:Y:S02]  /*15840*/  IMAD.MOV.U32 R6, RZ, RZ, RZ ;  /* 0x000000ffff067224 */ /* 0x000fe400078e00ff */
[----:B----4-:R-:W-:Y:S01]  /*15850*/  @!P1 IMAD.MOV.U32 R4, RZ, RZ, R5 ;  /* 0x000000ffff049224 */ /* 0x010fe200078e0005 */
[----:B------:R-:W-:-:S03]  /*15860*/  ISETP.NE.AND P1, PT, R8, RZ, PT ;  /* 0x000000ff0800720c */ /* 0x000fc60003f25270 */
[----:B------:R-:W-:-:S05]  /*15870*/  IMAD R13, R4, R17, RZ ;  /* 0x00000011040d7224 */ /* 0x000fca00078e02ff */
        /* <DEDUP_REMOVED lines=15> */
[----:B------:R0:W4:Y:S02]  /*15970*/  SHFL.IDX PT, R14, R2, 0x1f, 0x1f ;  /* 0x03e01f00020e7f89 */ /* 0x00012400000e0000 */
.L_x_15156:
[----:B------:R-:W-:Y:S02]  /*15980*/  ULDC UR4, c[0x0][0xd38] ;  /* 0x00034e0000047ab9 */ /* 0x000fe40000000800 */
[----:B------:R-:W-:-:S04]  /*15990*/  IMAD.U32 R5, RZ, RZ, UR4 ;  /* 0x00000004ff057e24 */ /* 0x000fc8000f8e00ff */
[----:B----4-:R-:W-:-:S04]  /*159a0*/  IMAD R14, R14, R5, RZ ;  /* 0x000000050e0e7224 */ /* 0x010fc800078e02ff */
[----:B------:R-:W-:-:S05]  /*159b0*/  IMAD.IADD R7, R7, 0x1, R14 ;  /* 0x0000000107077824 */ /* 0x000fca00078e020e */
[----:B------:R-:W-:-:S13]  /*159c0*/  ISETP.GT.AND P6, PT, R7, R0, PT ;  /* 0x000000000700720c */ /* 0x000fda0003fc4270 */
[----:B------:R-:W-:Y:S05]  /*159d0*/  @P6 BRA `(.L_x_15022) ;  /* 0x0000000000a46947 */ /* 0x000fea0003800000 */
.L_x_15025:
        /* <DEDUP_REMOVED lines=10> */
[----:B------:R-:W4:Y:S01]  /*15a80*/  @!P6 LDC.64 R4, c[0x0][0xd78] ;  /* 0x00035e00ff04eb82 */ /* 0x000f220000000a00 */
[----:B0-----:R-:W-:-:S05]  /*15a90*/  @!P6 IMAD.WIDE R2, R9, 0x4, R2 ;  /* 0x000000040902e825 */ /* 0x001fca00078e0202 */
[----:B------:R4:W5:Y:S02]  /*15aa0*/  @!P6 LDG.E R17, desc[UR36][R2.64] ;  /* 0x000000240211e981 */ /* 0x000964000c1e1900 */
[----:B----4-:R-:W-:-:S04]  /*15ab0*/  @!P6 IMAD.WIDE R2, R9, 0x4, R4 ;  /* 0x000000040902e825 */ /* 0x010fc800078e0204 */
[----:B------:R-:W-:-:S06]  /*15ac0*/  IMAD.MOV.U32 R4, RZ, RZ, RZ ;  /* 0x000000ffff047224 */ /* 0x000fcc00078e00ff */
[----:B------:R-:W5:Y:S01]  /*15ad0*/  @!P6 LDG.E R4, desc[UR36][R2.64] ;  /* 0x000000240204e981 */ /* 0x000f62000c1e1900 */
[----:B------:R-:W-:Y:S01]  /*15ae0*/  UMOV UR4, 0xffffffff ;  /* 0xffffffff00047882 */ /* 0x000fe20000000000 */
[----:B-----5:R-:W-:Y:S02]  /*15af0*/  IMAD R13, R4, R17, RZ ;  /* 0x00000011040d7224 */ /* 0x020fe400078e02ff */
        /* <DEDUP_REMOVED lines=17> */
.L_x_15164:
[----:B------:R-:W-:Y:S02]  /*15c10*/  ULDC UR4, c[0x0][0xd38] ;  /* 0x00034e0000047ab9 */ /* 0x000fe40000000800 */
[----:B------:R-:W-:-:S04]  /*15c20*/  IMAD.U32 R5, RZ, RZ, UR4 ;  /* 0x00000004ff057e24 */ /* 0x000fc8000f8e00ff */
[----:B----4-:R-:W-:-:S04]  /*15c30*/  IMAD R14, R14, R5, RZ ;  /* 0x000000050e0e7224 */ /* 0x010fc800078e02ff */
[----:B------:R-:W-:-:S05]  /*15c40*/  IMAD.IADD R7, R14, 0x1, R7 ;  /* 0x000000010e077824 */ /* 0x000fca00078e0207 */
[----:B------:R-:W-:-:S13]  /*15c50*/  ISETP.GT.AND P6, PT, R7, R0, PT ;  /* 0x000000000700720c */ /* 0x000fda0003fc4270 */
[----:B------:R-:W-:Y:S05]  /*15c60*/  @!P6 BRA `(.L_x_15025) ;  /* 0xfffffffc005ce947 */ /* 0x000fea000383ffff */
.L_x_15022:
[----:B------:R-:W-:Y:S01]  /*15c70*/  IMAD.IADD R7, R7, 0x1, -R14 ;  /* 0x0000000107077824 */ /* 0x000fe200078e0a0e */
[----:B------:R-:W-:-:S03]  /*15c80*/  UMOV UR4, 0xffffffff ;  /* 0xffffffff00047882 */ /* 0x000fc60000000000 */
[----:B------:R-:W-:-:S05]  /*15c90*/  IMAD R3, R2, R5, R7 ;  /* 0x0000000502037224 */ /* 0x000fca00078e0207 */
[----:B------:R-:W-:Y:S01]  /*15ca0*/  ISETP.GT.AND P6, PT, R3, R0, PT ;  /* 0x000000000300720c */ /* 0x000fe20003fc4270 */
[----:B------:R-:W-:-:S12]  /*15cb0*/  BRA.DIV UR4, `(.L_x_15026) ;  /* 0x0000004e04bc7947 */ /* 0x000fd8000b800000 */
[----:B------:R-:W-:-:S04]  /*15cc0*/  VOTE.ANY R3, PT, !P6 ;  /* 0x0000000000037806 */ /* 0x000fc800070e0100 */
[----:B------:R-:W4:Y:S02]  /*15cd0*/  POPC R12, R3 ;  /* 0x00000003000c7309 */ /* 0x000f240000000000 */
[----:B----4-:R4:W0:Y:S01]  /*15ce0*/  SHFL.IDX PT, R17, R17, R12, 0x1f ;  /* 0x00001f0c11117589 */ /* 0x01082200000e0000 */
[----:B------:R-:W-:-:S03]  /*15cf0*/  IMAD.IADD R19, R12, 0x1, R19 ;  /* 0x000000010c137824 */ /* 0x000fc600078e0213 */
[----:B------:R4:W0:Y:S04]  /*15d00*/  SHFL.IDX PT, R4, R4, R12, 0x1f ;  /* 0x00001f0c04047589 */ /* 0x00082800000e0000 */
.L_x_15169:
[----:B------:R-:W-:-:S13]  /*15d10*/  ISETP.NE.AND P0, PT, R3, RZ, PT ;  /* 0x000000ff0300720c */ /* 0x000fda0003f05270 */
[----:B------:R-:W-:Y:S05]  /*15d20*/  @!P0 BRA `(.L_x_15027) ;  /* 0x0000000000108947 */ /* 0x000fea0003800000 */
[----:B------:R-:W-:Y:S01]  /*15d30*/  UMOV UR4, 0xffffffff ;  /* 0xffffffff00047882 */ /* 0x000fe20000000000 */
[----:B----4-:R-:W-:Y:S02]  /*15d40*/  IADD3 R12, R12, -0x1, RZ ;  /* 0xffffffff0c0c7810 */ /* 0x010fe40007ffe0ff */
[----:B------:R-:W-:Y:S05]  /*15d50*/  BRA.DIV UR4, `(.L_x_15028) ;  /* 0x0000004e04f07947 */ /* 0x000fea000b800000 */
[----:B------:R4:W0:Y:S02]  /*15d60*/  SHFL.IDX PT, R6, R2, R12, 0x1f ;  /* 0x00001f0c02067589 */ /* 0x00082400000e0000 */
.L_x_15027:
[----:B0-----:R-:W-:Y:S01]  /*15d70*/  ISETP.NE.AND P0, PT, R4, 0x1, PT ;  /* 0x000000010400780c */ /* 0x001fe20003f05270 */
[----:B------:R-:W-:-:S04]  /*15d80*/  IMAD R16, R6, R5, R7 ;  /* 0x0000000506107224 */ /* 0x000fc800078e0207 */
[----:B------:R-:W-:-:S08]  /*15d90*/  IMAD.IADD R0, R0, 0x1, -R16 ;  /* 0x0000000100007824 */ /* 0x000fd000078e0a10 */
[----:B------:R-:W-:Y:S05]  /*15da0*/  @!P0 BRA `(.L_x_15029) ;  /* 0x0000000000dc8947 */ /* 0x000fea0003800000 */
[-C--:B------:R-:W-:Y:S02]  /*15db0*/  IABS R6, R17.reuse ;  /* 0x0000001100067213 */ /* 0x080fe40000000000 */
[----:B------:R-:W-:Y:S02]  /*15dc0*/  IABS R5, R4 ;  /* 0x0000000400057213 */ /* 0x000fe40000000000 */
[----:B------:R-:W0:Y:S08]  /*15dd0*/  I2F.RP R7, R6 ;  /* 0x0000000600077306 */ /* 0x000e300000209400 */
[----:B------:R-:W5:Y:S08]  /*15de0*/  I2F.RP R8, R5 ;  /* 0x0000000500087306 */ /* 0x000f700000209400 */
[----:B0-----:R-:W4:Y:S08]  /*15df0*/  MUFU.RCP R7, R7 ;  /* 0x0000000700077308 */ /* 0x001f300000001000 */
[----:B-----5:R-:W-:Y:S01]  /*15e00*/  MUFU.RCP R8, R8 ;  /* 0x0000000800087308 */ /* 0x020fe20000001000 */
[----:B----4-:R-:W-:Y:S01]  /*15e10*/  VIADD R2, R7, 0xffffffe ;  /* 0x0ffffffe07027836 */ /* 0x010fe20000000000 */
[----:B------:R-:W-:-:S06]  /*15e20*/  IABS R7, R17 ;  /* 0x0000001100077213 */ /* 0x000fcc0000000000 */
[----:B------:R0:W4:Y:S02]  /*15e30*/  F2I.FTZ.U32.TRUNC.NTZ R3, R2 ;  /* 0x0000000200037305 */ /* 0x000124000021f000 */
[----:B0-----:R-:W-:Y:S02]  /*15e40*/  IMAD.MOV.U32 R2, RZ, RZ, RZ ;  /* 0x000000ffff027224 */ /* 0x001fe400078e00ff */
[----:B----4-:R-:W-:-:S04]  /*15e50*/  IMAD.MOV R9, RZ, RZ, -R3 ;  /* 0x000000ffff097224 */ /* 0x010fc800078e0a03 */
        /* <DEDUP_REMOVED lines=41> */
[----:B------:R-:W-:-:S05]  /*160f0*/  IMAD R4, R4, R5, R7 ;  /* 0x0000000504047224 */ /* 0x000fca00078e0207 */
[----:B------:R-:W-:Y:S01]  /*16100*/  LEA R18, R4, R3, 0x10 ;  /* 0x0000000304127211 */ /* 0x000fe200078e80ff */
[----:B------:R-:W-:Y:S06]  /*16110*/  BRA `(.L_x_15030) ;  /* 0x0000000000f07947 */ /* 0x000fec0003800000 */
.L_x_15029:
[----:B----4-:R-:W0:Y:S02]  /*16120*/  LDC.64 R2, c[0x0][0xd90] ;  /* 0x00036400ff027b82 */ /* 0x010e240000000a00 */
        /* <DEDUP_REMOVED lines=59> */
.L_x_15030:
[----:B------:R-:W-:-:S05]  /*164e0*/  LOP3.LUT R2, RZ, R2, RZ, 0x33, !PT ;  /* 0x00000002ff027212 */ /* 0x000fca00078e33ff */
[----:B------:R-:W-:Y:S01]  /*164f0*/  IMAD.IADD R17, R17, 0x1, R2 ;  /* 0x0000000111117824 */ /* 0x000fe200078e0202 */
[----:B------:R-:W-:Y:S06]  /*16500*/  BRA `(.L_x_15031) ;  /* 0x00000000001c7947 */ /* 0x000fec0003800000 */
.L_x_15023:
[----:B------:R-:W-:Y:S01]  /*16510*/  UMOV UR4, URZ ;  /* 0x0000003f00047c82 */ /* 0x000fe20008000000 */
[----:B------:R-:W-:Y:S01]  /*16520*/  UMOV UR5, URZ ;  /* 0x0000003f00057c82 */ /* 0x000fe20008000000 */
[----:B------:R-:W-:Y:S01]  /*16530*/  ULDC UR6, c[0x0][0xd3c] ;  /* 0x00034f0000067ab9 */ /* 0x000fe20000000800 */
[----:B------:R-:W-:Y:S01]  /*16540*/  MOV R16, R0 ;  /* 0x0000000000107202 */ /* 0x000fe20000000f00 */
[----:B------:R-:W-:Y:S02]  /*16550*/  IMAD.U32 R17, RZ, RZ, UR4 ;  /* 0x00000004ff117e24 */ /* 0x000fe4000f8e00ff */
[----:B------:R-:W-:Y:S02]  /*16560*/  IMAD.U32 R18, RZ, RZ, UR5 ;  /* 0x00000005ff127e24 */ /* 0x000fe4000f8e00ff */
[----:B------:R-:W-:-:S07]  /*16570*/  IMAD.U32 R19, RZ, RZ, UR6 ;  /* 0x00000006ff137e24 */ /* 0x000fce000f8e00ff */
.L_x_15031:
        /* <DEDUP_REMOVED lines=10> */
.L_x_15020:
[----:B------:R-:W-:Y:S02]  /*16620*/  ULDC UR4, c[0x0][0xd3c] ;  /* 0x00034f0000047ab9 */ /* 0x000fe40000000800 */
[----:B----4-:R-:W-:-:S13]  /*16630*/  ISETP.GE.AND P0, PT, R19, UR4, PT ;  /* 0x0000000413007c0c */ /* 0x010fda000bf06270 */
[----:B------:R-:W-:Y:S05]  /*16640*/  @!P0 BRA `(.L_x_15032) ;  /* 0xffffffa400bc8947 */ /* 0x000fea000383ffff */
[----:B------:R-:W-:Y:S05]  /*16650*/  BSYNC B8 ;  /* 0x0000000000087941 */ /* 0x000fea0003800000 */
.L_x_14963:
        /* <DEDUP_REMOVED lines=12> */
.L_x_15172:
[----:B------:R-:W-:Y:S05]  /*16720*/  BSYNC B0 ;  /* 0x0000000000007941 */ /* 0x000fea0003800000 */
.L_x_15033:
[----:B------:R-:W-:-:S03]  /*16730*/  UMOV UR4, 0xffffffff ;  /* 0xffffffff00047882 */ /* 0x000fc60000000000 */
[----:B------:R-:W-:Y:S05]  /*16740*/  BRA.DIV UR4, `(.L_x_15035) ;  /* 0x0000004604b07947 */ /* 0x000fea000b800000 */
[----:B-1----:R-:W1:Y:S02]  /*16750*/  S2R R0, SR_TID.X ;  /* 0x0000000000007919 */ /* 0x002e640000002100 */
[----:B-1----:R-:W-:-:S04]  /*16760*/  SHF.R.U32.HI R0, RZ, 0x5, R0 ;  /* 0x00000005ff007819 */ /* 0x002fc80000011600 */
[----:B------:R-:W-:-:S05]  /*16770*/  LOP3.LUT R0, R0, 0x3, RZ, 0xc0, !PT ;  /* 0x0000000300007812 */ /* 0x000fca00078ec0ff */
[----:B------:R1:W4:Y:S02]  /*16780*/  SHFL.IDX PT, R14, R0, RZ, 0x1f ;  /* 0x00001fff000e7589 */ /* 0x00032400000e0000 */
.L_x_15175:
[----:B----4-:R-:W-:Y:S01]  /*16790*/  ISETP.NE.AND P0, PT, R14, RZ, PT ;  /* 0x000000ff0e00720c */ /* 0x010fe20003f05270 */
[----:B------:R-:W-:-:S12]  /*167a0*/  BSSY B0, `(.L_x_15036) ;  /* 0x0000026000007945 */ /* 0x000fd80003800000 */
[----:B------:R-:W-:Y:S05]  /*167b0*/  @P0 BRA `(.L_x_15037) ;  /* 0x0000000000900947 */ /* 0x000fea0003800000 */
[----:B------:R-:W-:-:S03]  /*167c0*/  UMOV UR4, 0xffffffff ;  /* 0xffffffff00047882 */ /* 0x000fc60000000000 */
[----:B------:R-:W-:Y:S05]  /*167d0*/  BRA.DIV UR4, `(.L_x_15038) ;  /* 0x0000004604c07947 */ /* 0x000fea000b800000 */
[----:B------:R-:W-:-:S13]  /*167e0*/  ELECT P6, URZ, PT ;  /* 0x00000000003f782f */ /* 0x000fda00038c0000 */
.L_x_15178:
[----:B------:R-:W-:Y:S05]  /*167f0*/  @!P6 BRA `(.L_x_15037) ;  /* 0x000000000080e947 */ /* 0x000fea0003800000 */
[----:B-1----:R-:W4:Y:S02]  /*16800*/  LDL R0, [R1+0x3c] ;  /* 0x00003c0001007983 */ /* 0x002f240000100800 */
[----:B----4-:R-:W-:-:S13]  /*16810*/  R2UR UR4, R0 ;  /* 0x00000000000472ca */ /* 0x010fda00000e0000 */
[----:B------:R-:W-:-:S06]  /*16820*/  ULOP3.LUT UR4, UR4, 0x2, URZ, 0xfc, !UPT ;  /* 0x0000000204047892 */ /* 0x000fcc000f8efc3f */
[----:B------:R-:W-:-:S05]  /*16830*/  IMAD.U32 R0, RZ, RZ, UR4 ;  /* 0x00000004ff007e24 */ /* 0x000fca000f8e00ff */
[----:B------:R-:W-:-:S13]  /*16840*/  ISETP.NE.AND P0, PT, R0, 0x3, PT ;  /* 0x000000030000780c */ /* 0x000fda0003f05270 */
[----:B------:R-:W-:Y:S05]  /*16850*/  @!P0 BRA `(.L_x_15039) ;  /* 0x0000000000048947 */ /* 0x000fea0003800000 */
[----:B------:R-:W-:Y:S01]  /*16860*/  BPT.TRAP 0x1 ;  /* 0x000000040000795c */ /* 0x000fe20000300000 */
.L_x_15039:
[C---:B------:R-:W-:Y:S01]  /*16870*/  IMAD R3, R24.reuse, 0x8, R5 ;  /* 0x0000000818037824 */ /* 0x040fe200078e0205 */
[----:B------:R-:W-:Y:S01]  /*16880*/  SHF.L.U32 R2, R27, 0x1f, RZ ;  /* 0x0000001f1b027819 */ /* 0x000fe200000006ff */
[----:B------:R-:W-:-:S03]  /*16890*/  VIADD R24, R24, 0x1 ;  /* 0x0000000118187836 */ /* 0x000fc60000000000 */
[----:B------:R-:W1:Y:S02]  /*168a0*/  SYNCS.PHASECHK.TRANS64.TRYWAIT P1, [R3+URZ+0x32440], R2 ;  /* 0x03244002030075a7 */ /* 0x000e64000802017f */
[----:B------:R-:W-:-:S04]  /*168b0*/  ISETP.NE.AND P2, PT, R24, 0x2, PT ;  /* 0x000000021800780c */ /* 0x000fc80003f45270 */
[----:B------:R-:W-:Y:S01]  /*168c0*/  SEL R0, RZ, 0x1, P2 ;  /* 0x00000001ff007807 */ /* 0x000fe20001000000 */
[----:B-1----:R-:W-:Y:S08]  /*168d0*/  @!P1 BRA `(.L_x_15040) ;  /* 0x0000004400a09947 */ /* 0x002ff00003800000 */
.L_x_15179:
[----:B------:R-:W-:Y:S02]  /*168e0*/  SEL R24, R24, RZ, P2 ;  /* 0x000000ff18187207 */ /* 0x000fe40001000000 */
[----:B------:R-:W-:Y:S01]  /*168f0*/  LOP3.LUT R0, R27, R0, RZ, 0x3c, !PT ;  /* 0x000000001b007212 */ /* 0x000fe200078e3cff */
[----:B------:R-:W-:Y:S06]  /*16900*/  @!P0 BRA `(.L_x_15041) ;  /* 0x0000000000048947 */ /* 0x000fec0003800000 */
[----:B------:R-:W-:Y:S01]  /*16910*/  BPT.TRAP 0x1 ;  /* 0x000000040000795c */ /* 0x000fe20000300000 */
.L_x_15041:
[----:B------:R-:W-:Y:S01]  /*16920*/  IMAD R5, R24, 0x8, R5 ;  /* 0x0000000818057824 */ /* 0x000fe200078e0205 */
[----:B------:R-:W-:-:S04]  /*16930*/  SHF.L.U32 R0, R0, 0x1f, RZ ;  /* 0x0000001f00007819 */ /* 0x000fc800000006ff */
[----:B------:R-:W4:Y:S02]  /*16940*/  SYNCS.PHASECHK.TRANS64.TRYWAIT P1, [R5+URZ+0x32440], R0 ;  /* 0x03244000050075a7 */ /* 0x000f24000802017f */
[----:B----4-:R-:W-:Y:S05]  /*16950*/  @!P1 BRA `(.L_x_15042) ;  /* 0x0000004400949947 */ /* 0x010fea0003800000 */
.L_x_15180:
[----:B------:R-:W-:Y:S05]  /*16960*/  @!P0 BRA `(.L_x_15043) ;  /* 0x0000000000048947 */ /* 0x000fea0003800000 */
[----:B------:R-:W-:Y:S01]  /*16970*/  BPT.TRAP 0x1 ;  /* 0x000000040000795c */ /* 0x000fe20000300000 */
.L_x_15043:
[----:B------:R-:W5:Y:S02]  /*16980*/  SYNCS.PHASECHK.TRANS64.TRYWAIT P1, [R3+URZ+0x32460], R2 ;  /* 0x03246002030075a7 */ /* 0x000f64000802017f */
[----:B-----5:R-:W-:Y:S05]  /*16990*/  @!P1 BRA `(.L_x_15044) ;  /* 0x0000004400989947 */ /* 0x020fea0003800000 */
.L_x_15181:
[----:B------:R-:W-:Y:S05]  /*169a0*/  @!P0 BRA `(.L_x_15045) ;  /* 0x0000000000048947 */ /* 0x000fea0003800000 */
[----:B------:R-:W-:Y:S01]  /*169b0*/  BPT.TRAP 0x1 ;  /* 0x000000040000795c */ /* 0x000fe20000300000 */
.L_x_15045:
[----:B------:R0:W0:Y:S02]  /*169c0*/  SYNCS.PHASECHK.TRANS64.TRYWAIT P0, [R5+URZ+0x32460], R0 ;  /* 0x03246000050075a7 */ /* 0x000024000800017f */
[----:B0-----:R-:W-:Y:S05]  /*169d0*/  @!P0 NANOSLEEP.SYNCS 0x989680 ;  /* 0x009896800000895d */ /* 0x001fea0003900000 */
[----:B------:R-:W0:Y:S02]  /*169e0*/  @!P0 SYNCS.PHASECHK.TRANS64 P0, [R5+URZ+0x32460], R0 ;  /* 0x03246000050085a7 */ /* 0x000e24000800007f */
[----:B0-----:R-:W-:Y:S05]  /*169f0*/  @!P0 BRA `(.L_x_15045) ;  /* 0xfffffffc00f08947 */ /* 0x001fea000383ffff */
.L_x_15037:
[----:B------:R-:W-:Y:S05]  /*16a00*/  BSYNC B0 ;  /* 0x0000000000007941 */ /* 0x000fea0003800000 */
.L_x_15036:
[----:B------:R-:W-:Y:S05]  /*16a10*/  EXIT ;  /* 0x000000000000794d */ /* 0x000fea0003800000 */
.L_x_14895:
[----:B0-----:R0:W1:Y:S02]  /*16a20*/  SYNCS.PHASECHK.TRANS64.TRYWAIT P0, [R5+URZ+0x32400], R0 ;  /* 0x03240000050075a7 */ /* 0x001064000800017f */
[----:B-1----:R-:W-:Y:S05]  /*16a30*/  @!P0 NANOSLEEP.SYNCS 0x989680 ;  /* 0x009896800000895d */ /* 0x002fea0003900000 */
[----:B------:R-:W1:Y:S02]  /*16a40*/  @!P0 SYNCS.PHASECHK.TRANS64 P0, [R5+URZ+0x32400], R0 ;  /* 0x03240000050085a7 */ /* 0x000e64000800007f */
[----:B-1----:R-:W-:Y:S05]  /*16a50*/  @!P0 BRA `(.L_x_14895) ;  /* 0xfffffffc00f08947 */ /* 0x002fea000383ffff */
[----:B------:R-:W-:Y:S05]  /*16a60*/  BRA `(.L_x_15046) ;  /* 0xfffffeb400a07947 */ /* 0x000fea000383ffff */
.L_x_14899:
[----:B--2---:R-:W-:-:S04]  /*16a70*/  IMAD.U32 R4, RZ, RZ, UR6 ;  /* 0x00000006ff047e24 */ /* 0x004fc8000f8e00ff */
[----:B------:R2:W3:Y:S03]  /*16a80*/  SYNCS.PHASECHK.TRANS64.TRYWAIT P1, [R4+URZ+0x32430], R3 ;  /* 0x03243003040075a7 */ /* 0x0004e6000802017f */
[----:B---3--:R-:W-:Y:S05]  /*16a90*/  @!P1 NANOSLEEP.SYNCS 0x989680 ;  /* 0x009896800000995d */ /* 0x008fea0003900000 */
[----:B------:R-:W3:Y:S02]  /*16aa0*/  @!P1 SYNCS.PHASECHK.TRANS64 P1, [R4+URZ+0x32430], R3 ;  /* 0x03243003040095a7 */ /* 0x000ee4000802007f */
[----:B---3--:R-:W-:Y:S05]  /*16ab0*/  @!P1 BRA `(.L_x_14899) ;  /* 0xfffffffc00ec9947 */ /* 0x008fea000383ffff */
[----:B------:R-:W-:Y:S05]  /*16ac0*/  BRA `(.L_x_14898) ;  /* 0xfffffeb400d07947 */ /* 0x000fea000383ffff */
.L_x_14900:
[----:B---3--:R3:W4:Y:S02]  /*16ad0*/  SYNCS.PHASECHK.TRANS64.TRYWAIT P1, [R5+URZ+0x32410], R0 ;  /* 0x03241000050075a7 */ /* 0x008724000802017f */
[----:B----4-:R-:W-:Y:S05]  /*16ae0*/  @!P1 NANOSLEEP.SYNCS 0x989680 ;  /* 0x009896800000995d */ /* 0x010fea0003900000 */
[----:B------:R-:W4:Y:S02]  /*16af0*/  @!P1 SYNCS.PHASECHK.TRANS64 P1, [R5+URZ+0x32410], R0 ;  /* 0x03241000050095a7 */ /* 0x000f24000802007f */
[----:B----4-:R-:W-:Y:S05]  /*16b00*/  @!P1 BRA `(.L_x_14900) ;  /* 0xfffffffc00f09947 */ /* 0x010fea000383ffff */
[----:B------:R-:W-:Y:S05]  /*16b10*/  BRA `(.L_x_15047) ;  /* 0xfffffeb8007c7947 */ /* 0x000fea000383ffff */
.L_x_14904:
[----:B0--3--:R-:W-:-:S04]  /*16b20*/  IMAD.U32 R0, RZ, RZ, UR6 ;  /* 0x00000006ff007e24 */ /* 0x009fc8000f8e00ff */
[----:B------:R0:W3:Y:S03]  /*16b30*/  SYNCS.PHASECHK.TRANS64.TRYWAIT P1, [R0+URZ+0x32450], R3 ;  /* 0x03245003000075a7 */ /* 0x0000e6000802017f */
[----:B---3--:R-:W-:Y:S05]  /*16b40*/  @!P1 NANOSLEEP.SYNCS 0x989680 ;  /* 0x009896800000995d */ /* 0x008fea0003900000 */
[----:B------:R-:W3:Y:S02]  /*16b50*/  @!P1 SYNCS.PHASECHK.TRANS64 P1, [R0+URZ+0x32450], R3 ;  /* 0x03245003000095a7 */ /* 0x000ee4000802007f */
[----:B---3--:R-:W-:Y:S05]  /*16b60*/  @!P1 BRA `(.L_x_14904) ;  /* 0xfffffffc00ec9947 */ /* 0x008fea000383ffff */
[----:B------:R-:W-:Y:S05]  /*16b70*/  BRA `(.L_x_14903) ;  /* 0xfffffeb800847947 */ /* 0x000fea000383ffff */
.L_x_14911:
[----:B-1----:R-:W-:-:S04]  /*16b80*/  IMAD.U32 R21, RZ, RZ, UR4 ;  /* 0x00000004ff157e24 */ /* 0x002fc8000f8e00ff */
[----:B------:R1:W2:Y:S03]  /*16b90*/  SYNCS.PHASECHK.TRANS64.TRYWAIT P1, [R21+URZ+0x32430], R0 ;  /* 0x03243000150075a7 */ /* 0x0002a6000802017f */
[----:B--2---:R-:W-:Y:S05]  /*16ba0*/  @!P1 NANOSLEEP.SYNCS 0x989680 ;  /* 0x009896800000995d */ /* 0x004fea0003900000 */
[----:B------:R-:W2:Y:S02]  /*16bb0*/  @!P1 SYNCS.PHASECHK.TRANS64 P1, [R21+URZ+0x32430], R0 ;  /* 0x03243000150095a7 */ /* 0x000ea4000802007f */
[----:B--2---:R-:W-:Y:S05]  /*16bc0*/  @!P1 BRA `(.L_x_14911) ;  /* 0xfffffffc00ec9947 */ /* 0x004fea000383ffff */
[----:B------:R-:W-:Y:S05]  /*16bd0*/  BRA `(.L_x_14910) ;  /* 0xfffffee000c87947 */ /* 0x000fea000383ffff */
.L_x_14915:
[----:B-1----:R-:W-:-:S04]  /*16be0*/  IMAD.U32 R21, RZ, RZ, UR4 ;  /* 0x00000004ff157e24 */ /* 0x002fc8000f8e00ff */
[----:B------:R1:W3:Y:S03]  /*16bf0*/  SYNCS.PHASECHK.TRANS64.TRYWAIT P1, [R21+URZ+0x32450], R0 ;  /* 0x03245000150075a7 */ /* 0x0002e6000802017f */
[----:B---3--:R-:W-:Y:S05]  /*16c00*/  @!P1 NANOSLEEP.SYNCS 0x989680 ;  /* 0x009896800000995d */ /* 0x008fea0003900000 */
[----:B------:R-:W3:Y:S02]  /*16c10*/  @!P1 SYNCS.PHASECHK.TRANS64 P1, [R21+URZ+0x32450], R0 ;  /* 0x03245000150095a7 */ /* 0x000ee4000802007f */
[----:B---3--:R-:W-:Y:S05]  /*16c20*/  @!P1 BRA `(.L_x_14915) ;  /* 0xfffffffc00ec9947 */ /* 0x008fea000383ffff */
[----:B------:R-:W-:Y:S05]  /*16c30*/  BRA `(.L_x_14914) ;  /* 0xfffffee400447947 */ /* 0x000fea000383ffff */
.L_x_14923:
[----:B-1----:R-:W-:-:S04]  /*16c40*/  IMAD.U32 R21, RZ, RZ, UR4 ;  /* 0x00000004ff157e24 */ /* 0x002fc8000f8e00ff */
[----:B------:R1:W2:Y:S03]  /*16c50*/  SYNCS.PHASECHK.TRANS64.TRYWAIT P1, [R21+URZ+0x32430], R0 ;  /* 0x03243000150075a7 */ /* 0x0002a6000802017f */
[----:B--2---:R-:W-:Y:S05]  /*16c60*/  @!P1 NANOSLEEP.SYNCS 0x989680 ;  /* 0x009896800000995d */ /* 0x004fea0003900000 */
[----:B------:R-:W2:Y:S02]  /*16c70*/  @!P1 SYNCS.PHASECHK.TRANS64 P1, [R21+URZ+0x32430], R0 ;  /* 0x03243000150095a7 */ /* 0x000ea4000802007f */
[----:B--2---:R-:W-:Y:S05]  /*16c80*/  @!P1 BRA `(.L_x_14923) ;  /* 0xfffffffc00ec9947 */ /* 0x004fea000383ffff */
[----:B------:R-:W-:Y:S05]  /*16c90*/  BRA `(.L_x_14922) ;  /* 0xffffff1000dc7947 */ /* 0x000fea000383ffff */
.L_x_14927:
[----:B-1----:R-:W-:-:S04]  /*16ca0*/  IMAD.U32 R21, RZ, RZ, UR4 ;  /* 0x00000004ff157e24 */ /* 0x002fc8000f8e00ff */
[----:B------:R1:W3:Y:S03]  /*16cb0*/  SYNCS.PHASECHK.TRANS64.TRYWAIT P1, [R21+URZ+0x32450], R0 ;  /* 0x03245000150075a7 */ /* 0x0002e6000802017f */
[----:B---3--:R-:W-:Y:S05]  /*16cc0*/  @!P1 NANOSLEEP.SYNCS 0x989680 ;  /* 0x009896800000995d */ /* 0x008fea0003900000 */
[----:B------:R-:W3:Y:S02]  /*16cd0*/  @!P1 SYNCS.PHASECHK.TRANS64 P1, [R21+URZ+0x32450], R0 ;  /* 0x03245000150095a7 */ /* 0x000ee4000802007f */
[----:B---3--:R-:W-:Y:S05]  /*16ce0*/  @!P1 BRA `(.L_x_14927) ;  /* 0xfffffffc00ec9947 */ /* 0x008fea000383ffff */
[----:B------:R-:W-:Y:S05]  /*16cf0*/  BRA `(.L_x_14926) ;  /* 0xffffff1400587947 */ /* 0x000fea000383ffff */
.L_x_14977:
        /* <DEDUP_REMOVED lines=11> */
.L_x_15049:
[----:B------:R-:W-:Y:S05]  /*16db0*/  BSYNC B0 ;  /* 0x0000000000007941 */ /* 0x000fea0003800000 */
.L_x_15048:
[----:B------:R-:W-:Y:S05]  /*16dc0*/  BRA `(.L_x_15050) ;  /* 0xffffffac00b87947 */ /* 0x000fea000383ffff */
.L_x_14980:
[----:B0-----:R0:W1:Y:S02]  /*16dd0*/  SYNCS.PHASECHK.TRANS64.TRYWAIT P0, [R25+URZ+0x32440], R0 ;  /* 0x03244000190075a7 */ /* 0x001064000800017f */
[----:B-1----:R-:W-:Y:S05]  /*16de0*/  @!P0 NANOSLEEP.SYNCS 0x989680 ;  /* 0x009896800000895d */ /* 0x002fea0003900000 */
[----:B------:R-:W1:Y:S02]  /*16df0*/  @!P0 SYNCS.PHASECHK.TRANS64 P0, [R25+URZ+0x32440], R0 ;  /* 0x03244000190085a7 */ /* 0x000e64000800007f */
[----:B-1----:R-:W-:Y:S05]  /*16e00*/  @!P0 BRA `(.L_x_14980) ;  /* 0xfffffffc00f08947 */ /* 0x002fea000383ffff */
[----:B------:R-:W-:Y:S05]  /*16e10*/  BRA `(.L_x_15051) ;  /* 0xffffffb000547947 */ /* 0x000fea000383ffff */
.L_x_14981:
        /* <DEDUP_REMOVED lines=8> */
.L_x_15053:
[----:B------:R-:W-:Y:S05]  /*16ea0*/  BSYNC B0 ;  /* 0x0000000000007941 */ /* 0x000fea0003800000 */
.L_x_15052:
        /* <DEDUP_REMOVED lines=9> */
.L_x_15054:
[----:B------:R-:W-:Y:S02]  /*16f40*/  IMAD.MOV.U32 R13, RZ, RZ, R4 ;  /* 0x000000ffff0d7224 */ /* 0x000fe400078e0004 */
[----:B------:R-:W-:Y:S02]  /*16f50*/  IMAD.MOV.U32 R12, RZ, RZ, 0x1 ;  /* 0x00000001ff0c7424 */ /* 0x000fe400078e00ff */
[----:B------:R-:W-:-:S07]  /*16f60*/  IMAD.MOV.U32 R3, RZ, RZ, R14 ;  /* 0x000000ffff037224 */ /* 0x000fce00078e000e */
[----:B------:R-:W-:Y:S05]  /*16f70*/  WARPSYNC.COLLECTIVE R15, `(.L_x_15055) ;  /* 0x000000000f087348 */ /* 0x000fea0003c00000 */
[----:B------:R0:W1:Y:S02]  /*16f80*/  SHFL.IDX P6, R14, R13, R12, R11 ;  /* 0x0000000c0d0e7389 */ /* 0x00006400000c000b */
[----:B01----:R-:W-:Y:S01]  /*16f90*/  ENDCOLLECTIVE ;  /* 0x000000000000791b */ /* 0x003fe20003800000 */
.L_x_15055:
        /* <DEDUP_REMOVED lines=15> */
.L_x_15056:
[----:B------:R-:W-:Y:S02]  /*17090*/  @P0 IMAD R6, R5, 0x2, R22 ;  /* 0x0000000205060824 */ /* 0x000fe400078e0216 */
[----:B------:R-:W-:Y:S02]  /*170a0*/  IMAD.MOV.U32 R13, RZ, RZ, R4 ;  /* 0x000000ffff0d7224 */ /* 0x000fe400078e0004 */
[----:B------:R-:W-:Y:S02]  /*170b0*/  IMAD.MOV.U32 R12, RZ, RZ, 0x2 ;  /* 0x00000002ff0c7424 */ /* 0x000fe400078e00ff */
[----:B------:R-:W-:-:S07]  /*170c0*/  IMAD.MOV.U32 R3, RZ, RZ, R14 ;  /* 0x000000ffff037224 */ /* 0x000fce00078e000e */
[----:B------:R-:W-:Y:S05]  /*170d0*/  WARPSYNC.COLLECTIVE R15, `(.L_x_15057) ;  /* 0x000000000f087348 */ /* 0x000fea0003c00000 */
[----:B------:R0:W1:Y:S02]  /*170e0*/  SHFL.IDX P6, R14, R13, R12, R11 ;  /* 0x0000000c0d0e7389 */ /* 0x00006400000c000b */
[----:B01----:R-:W-:Y:S01]  /*170f0*/  ENDCOLLECTIVE ;  /* 0x000000000000791b */ /* 0x003fe20003800000 */
.L_x_15057:
        /* <DEDUP_REMOVED lines=15> */
.L_x_15058:
[----:B------:R-:W-:Y:S02]  /*171f0*/  @P0 IMAD R6, R5, 0x2, R22 ;  /* 0x0000000205060824 */ /* 0x000fe400078e0216 */
[----:B------:R-:W-:Y:S02]  /*17200*/  IMAD.MOV.U32 R13, RZ, RZ, R4 ;  /* 0x000000ffff0d7224 */ /* 0x000fe400078e0004 */
[----:B------:R-:W-:Y:S02]  /*17210*/  IMAD.MOV.U32 R12, RZ, RZ, 0x3 ;  /* 0x00000003ff0c7424 */ /* 0x000fe400078e00ff */
[----:B------:R-:W-:-:S07]  /*17220*/  IMAD.MOV.U32 R3, RZ, RZ, R14 ;  /* 0x000000ffff037224 */ /* 0x000fce00078e000e */
[----:B------:R-:W-:Y:S05]  /*17230*/  WARPSYNC.COLLECTIVE R15, `(.L_x_15059) ;  /* 0x000000000f087348 */ /* 0x000fea0003c00000 */
[----:B------:R0:W1:Y:S02]  /*17240*/  SHFL.IDX P6, R14, R13, R12, R11 ;  /* 0x0000000c0d0e7389 */ /* 0x00006400000c000b */
[----:B01----:R-:W-:Y:S01]  /*17250*/  ENDCOLLECTIVE ;  /* 0x000000000000791b */ /* 0x003fe20003800000 */
.L_x_15059:
        /* <DEDUP_REMOVED lines=15> */
.L_x_15060:
[----:B------:R-:W-:Y:S02]  /*17350*/  @P0 IMAD R6, R5, 0x2, R22 ;  /* 0x0000000205060824 */ /* 0x000fe400078e0216 */
[----:B------:R-:W-:Y:S02]  /*17360*/  IMAD.MOV.U32 R13, RZ, RZ, R4 ;  /* 0x000000ffff0d7224 */ /* 0x000fe400078e0004 */
[----:B------:R-:W-:Y:S02]  /*17370*/  IMAD.MOV.U32 R12, RZ, RZ, 0x4 ;  /* 0x00000004ff0c7424 */ /* 0x000fe400078e00ff */
[----:B------:R-:W-:-:S07]  /*17380*/  IMAD.MOV.U32 R3, RZ, RZ, R14 ;  /* 0x000000ffff037224 */ /* 0x000fce00078e000e */
[----:B------:R-:W-:Y:S05]  /*17390*/  WARPSYNC.COLLECTIVE R15, `(.L_x_15061) ;  /* 0x000000000f087348 */ /* 0x000fea0003c00000 */
[----:B------:R0:W1:Y:S02]  /*173a0*/  SHFL.IDX P6, R14, R13, R12, R11 ;  /* 0x0000000c0d0e7389 */ /* 0x00006400000c000b */
[----:B01----:R-:W-:Y:S01]  /*173b0*/  ENDCOLLECTIVE ;  /* 0x000000000000791b */ /* 0x003fe20003800000 */
.L_x_15061:
        /* <DEDUP_REMOVED lines=15> */
.L_x_15062:
[----:B------:R-:W-:Y:S02]  /*174b0*/  @P0 IMAD R6, R5, 0x2, R22 ;  /* 0x0000000205060824 */ /* 0x000fe400078e0216 */
[----:B------:R-:W-:Y:S02]  /*174c0*/  IMAD.MOV.U32 R13, RZ, RZ, R4 ;  /* 0x000000ffff0d7224 */ /* 0x000fe400078e0004 */
[----:B------:R-:W-:Y:S02]  /*174d0*/  IMAD.MOV.U32 R12, RZ, RZ, 0x5 ;  /* 0x00000005ff0c7424 */ /* 0x000fe400078e00ff */
[----:B------:R-:W-:-:S07]  /*174e0*/  IMAD.MOV.U32 R3, RZ, RZ, R14 ;  /* 0x000000ffff037224 */ /* 0x000fce00078e000e */
[----:B------:R-:W-:Y:S05]  /*174f0*/  WARPSYNC.COLLECTIVE R15, `(.L_x_15063) ;  /* 0x000000000f087348 */ /* 0x000fea0003c00000 */
[----:B------:R0:W1:Y:S02]  /*17500*/  SHFL.IDX P6, R14, R13, R12, R11 ;  /* 0x0000000c0d0e7389 */ /* 0x00006400000c000b */
[----:B01----:R-:W-:Y:S01]  /*17510*/  ENDCOLLECTIVE ;  /* 0x000000000000791b */ /* 0x003fe20003800000 */
.L_x_15063:
[----:B------:R-:W-:-:S05]  /*17520*/  @P0 LEA R3, P1, R7, R3, 0x1 ;  /* 0x0000000307030211 */ /* 0x000fca00078208ff */
[----:B------:R-:W-:-:S05]  /*17530*/  @P0 IMAD.X R2, RZ, RZ, R2, P1 ;  /* 0x000000ffff020224 */ /* 0x000fca00008e0602 */
[----:B------:R-:W-:Y:S02]  /*17540*/  @P0 LOP3.LUT R3, R3, R2, RZ, 0x3c, !PT ;  /* 0x0000000203030212 */ /* 0x000fe400078e3cff */
[----:B------:R-:W-:Y:S02]  /*17550*/  MOV R13, R0 ;  /* 0x00000000000d7202 */ /* 0x000fe40000000f00 */
[----:B------:R-:W-:-:S04]  /*17560*/  @P0 LOP3.LUT R2, R3, R2, RZ, 0x3c, !PT ;  /* 0x0000000203020212 */ /* 0x000fc800078e3cff */
[----:B------:R-:W-:Y:S01]  /*17570*/  @P0 LOP3.LUT R3, R3, R2, RZ, 0x3c, !PT ;  /* 0x0000000203030212 */ /* 0x000fe200078e3cff */
[----:B------:R-:W-:-:S07]  /*17580*/  IMAD.MOV.U32 R4, RZ, RZ, R14 ;  /* 0x000000ffff047224 */ /* 0x000fce00078e000e */
[----:B------:R-:W-:Y:S05]  /*17590*/  WARPSYNC.COLLECTIVE R15, `(.L_x_15064) ;  /* 0x000000000f087348 */ /* 0x000fea0003c00000 */
[----:B------:R0:W1:Y:S02]  /*175a0*/  SHFL.IDX P6, R14, R13, R12, R11 ;  /* 0x0000000c0d0e7389 */ /* 0x00006400000c000b */
[----:B01----:R-:W-:Y:S01]  /*175b0*/  ENDCOLLECTIVE ;  /* 0x000000000000791b */ /* 0x003fe20003800000 */
.L_x_15064:
[----:B------:R-:W-:Y:S01]  /*175c0*/  @!PT LDS RZ, [RZ] ;  /* 0x00000000fffff984 */ /* 0x000fe20000000800 */
[----:B------:R-:W-:Y:S01]  /*175d0*/  @!PT LDS RZ, [RZ] ;  /* 0x00000000fffff984 */ /* 0x000fe20000000800 */
[----:B------:R-:W-:Y:S01]  /*175e0*/  @!PT LDS RZ, [RZ] ;  /* 0x00000000fffff984 */ /* 0x000fe20000000800 */
[----:B------:R0:W-:Y:S01]  /*175f0*/  @P0 LDGSTS.E.BYPASS.LTC128B.128 [R6+0x1e400], desc[UR36][R2.64], !P2 ;  /* 0x1e40000002060fae */ /* 0x0001e2000d101d64 */
[----:B------:R-:W-:Y:S01]  /*17600*/  IMAD.MOV.U32 R0, RZ, RZ, R14 ;  /* 0x000000ffff007224 */ /* 0x000fe200078e000e */
[----:B------:R-:W-:Y:S06]  /*17610*/  BRA `(.L_x_15065) ;  /* 0xffffffac00b47947 */ /* 0x000fec000383ffff */
.L_x_14986:
[----:B------:R0:W5:Y:S01]  /*17620*/  LDL.LU R6, [R1+0x4] ;  /* 0x0000040001067983 */ /* 0x0001620000300800 */
[----:B------:R-:W-:Y:S01]  /*17630*/  IMAD.MOV.U32 R13, RZ, RZ, R4 ;  /* 0x000000ffff0d7224 */ /* 0x000fe200078e0004 */
[----:B------:R-:W-:Y:S01]  /*17640*/  LOP3.LUT R23, R23, 0xffffdfff, RZ, 0xc0, !PT ;  /* 0xffffdfff17177812 */ /* 0x000fe200078ec0ff */
[----:B------:R-:W-:Y:S02]  /*17650*/  IMAD.MOV.U32 R12, RZ, RZ, RZ ;  /* 0x000000ffff0c7224 */ /* 0x000fe400078e00ff */
[----:B------:R-:W-:Y:S02]  /*17660*/  IMAD.MOV.U32 R11, RZ, RZ, 0x181f ;  /* 0x0000181fff0b7424 */ /* 0x000fe400078e00ff */
[----:B------:R-:W-:Y:S02]  /*17670*/  IMAD.MOV.U32 R15, RZ, RZ, -0x1 ;  /* 0xffffffffff0f7424 */ /* 0x000fe400078e00ff */
[----:B0-----:R-:W-:-:S07]  /*17680*/  IMAD R17, R17, 0x80, R21 ;  /* 0x0000008011117824 */ /* 0x001fce00078e0215 */
[----:B-1---5:R-:W-:Y:S05]  /*17690*/  WARPSYNC.COLLECTIVE R15, `(.L_x_15066) ;  /* 0x000000000f087348 */ /* 0x022fea0003c00000 */
[----:B------:R0:W2:Y:S02]  /*176a0*/  SHFL.IDX P6, R14, R13, R12, R11 ;  /* 0x0000000c0d0e7389 */ /* 0x0000a400000c000b */
[----:B012--5:R-:W-:Y:S01]  /*176b0*/  ENDCOLLECTIVE ;  /* 0x000000000000791b */ /* 0x027fe20003800000 */
.L_x_15066:
[----:B------:R-:W-:Y:S02]  /*176c0*/  IMAD.MOV.U32 R13, RZ, RZ, R0 ;  /* 0x000000ffff0d7224 */ /* 0x000fe400078e0000 */
[----:B------:R-:W-:-:S07]  /*176d0*/  IMAD.MOV.U32 R3, RZ, RZ, R14 ;  /* 0x000000ffff037224 */ /* 0x000fce00078e000e */
[----:B------:R-:W-:Y:S05]  /*176e0*/  WARPSYNC.COLLECTIVE R15, `(.L_x_15067) ;  /* 0x000000000f087348 */ /* 0x000fea0003c00000 */
[----:B------:R0:W1:Y:S02]  /*176f0*/  SHFL.IDX P6, R14, R13, R12, R11 ;  /* 0x0000000c0d0e7389 */ /* 0x00006400000c000b */
[----:B01----:R-:W-:Y:S01]  /*17700*/  ENDCOLLECTIVE ;  /* 0x000000000000791b */ /* 0x003fe20003800000 */
.L_x_15067:
[----:B------:R-:W-:Y:S02]  /*17710*/  IMAD.MOV.U32 R13, RZ, RZ, R4 ;  /* 0x000000ffff0d7224 */ /* 0x000fe400078e0004 */
[----:B------:R-:W-:Y:S02]  /*17720*/  IMAD.MOV.U32 R12, RZ, RZ, 0x1 ;  /* 0x00000001ff0c7424 */ /* 0x000fe400078e00ff */
[----:B------:R-:W-:-:S07]  /*17730*/  IMAD.MOV.U32 R9, RZ, RZ, R14 ;  /* 0x000000ffff097224 */ /* 0x000fce00078e000e */
[----:B------:R-:W-:Y:S05]  /*17740*/  WARPSYNC.COLLECTIVE R15, `(.L_x_15068) ;  /* 0x000000000f087348 */ /* 0x000fea0003c00000 */
[----:B------:R0:W1:Y:S02]  /*17750*/  SHFL.IDX P6, R14, R13, R12, R11 ;  /* 0x0000000c0d0e7389 */ /* 0x00006400000c000b */
[----:B01----:R-:W-:Y:S01]  /*17760*/  ENDCOLLECTIVE ;  /* 0x000000000000791b */ /* 0x003fe20003800000 */
.L_x_15068:
        /* <DEDUP_REMOVED lines=18> */
.L_x_15069:
        /* <DEDUP_REMOVED lines=8> */
.L_x_15070:
        /* <DEDUP_REMOVED lines=9> */
[----:B0-----:R-:W-:-:S04]  /*179a0*/  IADD3 R2, R17, 0x20, RZ ;  /* 0x0000002011027810 */ /* 0x001fc80007ffe0ff */
[----:B------:R-:W-:Y:S01]  /*179b0*/  ISETP.GE.AND P2, PT, R2, R5, PT ;  /* 0x000000050200720c */ /* 0x000fe20003f46270 */
[----:B------:R-:W-:-:S12]  /*179c0*/  IMAD.MOV.U32 R2, RZ, RZ, R14 ;  /* 0x000000ffff027224 */ /* 0x000fd800078e000e */
[----:B------:R-:W-:Y:S05]  /*179d0*/  WARPSYNC.COLLECTIVE R15, `(.L_x_15071) ;  /* 0x000000000f087348 */ /* 0x000fea0003c00000 */
[----:B------:R0:W1:Y:S02]  /*179e0*/  SHFL.IDX P6, R14, R13, R12, R11 ;  /* 0x0000000c0d0e7389 */ /* 0x00006400000c000b */
[----:B01----:R-:W-:Y:S01]  /*179f0*/  ENDCOLLECTIVE ;  /* 0x000000000000791b */ /* 0x003fe20003800000 */
.L_x_15071:
        /* <DEDUP_REMOVED lines=8> */
.L_x_15072:
        /* <DEDUP_REMOVED lines=15> */
.L_x_15073:
[----:B------:R-:W-:-:S04]  /*17b70*/  @P2 LOP3.LUT R23, R23, 0x200, RZ, 0xfc, !PT ;  /* 0x0000020017172812 */ /* 0x000fc800078efcff */
[----:B------:R-:W-:Y:S01]  /*17b80*/  LOP3.LUT R23, R23, 0xfffffeff, RZ, 0xc0, !PT ;  /* 0xfffffeff17177812 */ /* 0x000fe200078ec0ff */
[----:B------:R-:W-:-:S05]  /*17b90*/  IMAD.MOV.U32 R11, RZ, RZ, R14 ;  /* 0x000000ffff0b7224 */ /* 0x000fca00078e000e */
[----:B------:R-:W-:Y:S02]  /*17ba0*/  @!P2 LEA R13, P1, R20, R11, 0x1 ;  /* 0x0000000b140da211 */ /* 0x000fe400078208ff */
[----:B------:R-:W-:-:S03]  /*17bb0*/  MOV R11, 0x181f ;  /* 0x0000181f000b7802 */ /* 0x000fc60000000f00 */
[----:B------:R-:W-:Y:S02]  /*17bc0*/  @!P2 IMAD.X R12, RZ, RZ, R2, P1 ;  /* 0x000000ffff0ca224 */ /* 0x000fe400008e0602 */
[----:B------:R-:W-:Y:S02]  /*17bd0*/  @!P2 IMAD.MOV.U32 R2, RZ, RZ, R13 ;  /* 0x000000ffff02a224 */ /* 0x000fe400078e000d */
[----:B------:R-:W-:Y:S02]  /*17be0*/  @!P2 IMAD.MOV.U32 R3, RZ, RZ, R12 ;  /* 0x000000ffff03a224 */ /* 0x000fe400078e000c */
[----:B------:R-:W-:Y:S02]  /*17bf0*/  IMAD.MOV.U32 R13, RZ, RZ, R4 ;  /* 0x000000ffff0d7224 */ /* 0x000fe400078e0004 */
        /* <DEDUP_REMOVED lines=8> */
.L_x_15074:
[----:B------:R-:W-:-:S05]  /*17c80*/  VIADD R2, R17, 0x40 ;  /* 0x0000004011027836 */ /* 0x000fca0000000000 */
[----:B------:R-:W-:Y:S01]  /*17c90*/  ISETP.GE.AND P2, PT, R2, R5, PT ;  /* 0x000000050200720c */ /* 0x000fe20003f46270 */
[----:B------:R-:W-:Y:S02]  /*17ca0*/  IMAD.MOV.U32 R13, RZ, RZ, R0 ;  /* 0x000000ffff0d7224 */ /* 0x000fe400078e0000 */
[----:B------:R-:W-:-:S10]  /*17cb0*/  IMAD.MOV.U32 R2, RZ, RZ, R14 ;  /* 0x000000ffff027224 */ /* 0x000fd400078e000e */
[----:B------:R-:W-:Y:S05]  /*17cc0*/  WARPSYNC.COLLECTIVE R15, `(.L_x_15075) ;  /* 0x000000000f087348 */ /* 0x000fea0003c00000 */
[----:B------:R0:W1:Y:S02]  /*17cd0*/  SHFL.IDX P6, R14, R13, R12, R11 ;  /* 0x0000000c0d0e7389 */ /* 0x00006400000c000b */
[----:B01----:R-:W-:Y:S01]  /*17ce0*/  ENDCOLLECTIVE ;  /* 0x000000000000791b */ /* 0x003fe20003800000 */
.L_x_15075:
[----:B------:R-:W-:-:S04]  /*17cf0*/  @P2 LOP3.LUT R23, R23, 0x100, RZ, 0xfc, !PT ;  /* 0x0000010017172812 */ /* 0x000fc800078efcff */
[----:B------:R-:W-:Y:S01]  /*17d00*/  LOP3.LUT R23, R23, 0xffffff7f, RZ, 0xc0, !PT ;  /* 0xffffff7f17177812 */ /* 0x000fe200078ec0ff */
[----:B------:R-:W-:Y:S02]  /*17d10*/  IMAD.MOV.U32 R13, RZ, RZ, R4 ;  /* 0x000000ffff0d7224 */ /* 0x000fe400078e0004 */
[----:B------:R-:W-:Y:S02]  /*17d20*/  IMAD.MOV.U32 R12, RZ, RZ, 0x5 ;  /* 0x00000005ff0c7424 */ /* 0x000fe400078e00ff */
        /* <DEDUP_REMOVED lines=13> */
.L_x_15076:
[----:B------:R-:W-:-:S05]  /*17e00*/  VIADD R2, R17, 0x50 ;  /* 0x0000005011027836 */ /* 0x000fca0000000000 */
[----:B------:R-:W-:Y:S01]  /*17e10*/  ISETP.GE.AND P2, PT, R2, R5, PT ;  /* 0x000000050200720c */ /* 0x000fe20003f46270 */
[----:B------:R-:W-:Y:S02]  /*17e20*/  IMAD.MOV.U32 R13, RZ, RZ, R0 ;  /* 0x000000ffff0d7224 */ /* 0x000fe400078e0000 */
[----:B------:R-:W-:-:S10]  /*17e30*/  IMAD.MOV.U32 R7, RZ, RZ, R14 ;  /* 0x000000ffff077224 */ /* 0x000fd400078e000e */
[----:B------:R-:W-:Y:S05]  /*17e40*/  WARPSYNC.COLLECTIVE R15, `(.L_x_15077) ;  /* 0x000000000f087348 */ /* 0x000fea0003c00000 */
[----:B------:R0:W1:Y:S02]  /*17e50*/  SHFL.IDX P6, R14, R13, R12, R11 ;  /* 0x0000000c0d0e7389 */ /* 0x00006400000c000b */
[----:B01----:R-:W-:Y:S01]  /*17e60*/  ENDCOLLECTIVE ;  /* 0x000000000000791b */ /* 0x003fe20003800000 */
.L_x_15077:
        /* <DEDUP_REMOVED lines=8> */
.L_x_15078:
        /* <DEDUP_REMOVED lines=15> */
.L_x_15079:
[----:B------:R-:W-:Y:S01]  /*17fe0*/  @P2 LOP3.LUT R23, R23, 0x40, RZ, 0xfc, !PT ;  /* 0x0000004017172812 */ /* 0x000fe200078efcff */
[----:B------:R-:W-:Y:S02]  /*17ff0*/  IMAD.MOV.U32 R13, RZ, RZ, R4 ;  /* 0x000000ffff0d7224 */ /* 0x000fe400078e0004 */
[----:B------:R-:W-:Y:S01]  /*18000*/  IMAD.MOV.U32 R12, RZ, RZ, 0x7 ;  /* 0x00000007ff0c7424 */ /* 0x000fe200078e00ff */
[----:B------:R-:W-:-:S07]  /*18010*/  MOV R6, R14 ;  /* 0x0000000e00067202 */ /* 0x000fce0000000f00 */
[----:B------:R-:W-:Y:S05]  /*18020*/  WARPSYNC.COLLECTIVE R15, `(.L_x_15080) ;  /* 0x000000000f087348 */ /* 0x000fea0003c00000 */
[----:B------:R0:W1:Y:S02]  /*18030*/  SHFL.IDX P6, R14, R13, R12, R11 ;  /* 0x0000000c0d0e7389 */ /* 0x00006400000c000b */
[----:B01----:R-:W-:Y:S01]  /*18040*/  ENDCOLLECTIVE ;  /* 0x000000000000791b */ /* 0x003fe20003800000 */
.L_x_15080:
        /* <DEDUP_REMOVED lines=13> */
.L_x_15081:
[----:B------:R-:W-:Y:S01]  /*18120*/  IMAD.MOV.U32 R0, RZ, RZ, R14 ;  /* 0x000000ffff007224 */ /* 0x000fe200078e000e */
[----:B------:R-:W-:Y:S06]  /*18130*/  BRA `(.L_x_15082) ;  /* 0xffffffac00e47947 */ /* 0x000fec000383ffff */
.L_x_14990:
        /* <DEDUP_REMOVED lines=8> */
.L_x_15084:
[----:B------:R-:W-:Y:S05]  /*181c0*/  BSYNC B0 ;  /* 0x0000000000007941 */ /* 0x000fea0003800000 */
.L_x_15083:
        /* <DEDUP_REMOVED lines=9> */
.L_x_15085:
[----:B------:R-:W-:Y:S01]  /*18260*/  MOV R13, R4 ;  /* 0x00000004000d7202 */ /* 0x000fe20000000f00 */
[----:B------:R-:W-:Y:S01]  /*18270*/  IMAD.MOV.U32 R12, RZ, RZ, 0x1 ;  /* 0x00000001ff0c7424 */ /* 0x000fe200078e00ff */
[----:B------:R-:W-:-:S13]  /*18280*/  @!P5 LEA R5, P0, R8, R14, 0x1 ;  /* 0x0000000e0805d211 */ /* 0x000fda00078008ff */
[----:B------:R-:W-:Y:S05]  /*18290*/  WARPSYNC.COLLECTIVE R15, `(.L_x_15086) ;  /* 0x000000000f087348 */ /* 0x000fea0003c00000 */
[----:B------:R0:W1:Y:S02]  /*182a0*/  SHFL.IDX P6, R14, R13, R12, R11 ;  /* 0x0000000c0d0e7389 */ /* 0x00006400000c000b */
[----:B01----:R-:W-:Y:S01]  /*182b0*/  ENDCOLLECTIVE ;  /* 0x000000000000791b */ /* 0x003fe20003800000 */
.L_x_15086:
        /* <DEDUP_REMOVED lines=15> */
.L_x_15087:
        /* <DEDUP_REMOVED lines=17> */
.L_x_15088:
[----:B------:R-:W-:Y:S02]  /*184c0*/  IMAD.MOV.U32 R13, RZ, RZ, R0 ;  /* 0x000000ffff0d7224 */ /* 0x000fe400078e0000 */
[----:B------:R-:W-:-:S07]  /*184d0*/  IMAD.MOV.U32 R5, RZ, RZ, R14 ;  /* 0x000000ffff057224 */ /* 0x000fce00078e000e */
[----:B------:R-:W-:Y:S05]  /*184e0*/  WARPSYNC.COLLECTIVE R15, `(.L_x_15089) ;  /* 0x000000000f087348 */ /* 0x000fea0003c00000 */
[----:B------:R0:W1:Y:S02]  /*184f0*/  SHFL.IDX P6, R14, R13, R12, R11 ;  /* 0x0000000c0d0e7389 */ /* 0x00006400000c000b */
[----:B01----:R-:W-:Y:S01]  /*18500*/  ENDCOLLECTIVE ;  /* 0x000000000000791b */ /* 0x003fe20003800000 */
.L_x_15089:
[----:B------:R-:W-:Y:S02]  /*18510*/  IMAD.MOV.U32 R13, RZ, RZ, R4 ;  /* 0x000000ffff0d7224 */ /* 0x000fe400078e0004 */
[----:B------:R-:W-:Y:S01]  /*18520*/  IMAD.MOV.U32 R12, RZ, RZ, 0x3 ;  /* 0x00000003ff0c7424 */ /* 0x000fe200078e00ff */
[----:B------:R-:W-:-:S13]  /*18530*/  @!P5 LEA R6, P0, R8, R14, 0x1 ;  /* 0x0000000e0806d211 */ /* 0x000fda00078008ff */
[----:B------:R-:W-:Y:S05]  /*18540*/  WARPSYNC.COLLECTIVE R15, `(.L_x_15090) ;  /* 0x000000000f087348 */ /* 0x000fea0003c00000 */
[----:B------:R0:W1:Y:S02]  /*18550*/  SHFL.IDX P6, R14, R13, R12, R11 ;  /* 0x0000000c0d0e7389 */ /* 0x00006400000c000b */
[----:B01----:R-:W-:Y:S01]  /*18560*/  ENDCOLLECTIVE ;  /* 0x000000000000791b */ /* 0x003fe20003800000 */
.L_x_15090:
        /* <DEDUP_REMOVED lines=16> */
.L_x_15091:
[----:B------:R-:W-:Y:S01]  /*18670*/  MOV R13, R4 ;  /* 0x00000004000d7202 */ /* 0x000fe20000000f00 */
        /* <DEDUP_REMOVED lines=16> */
.L_x_15092:
[----:B------:R-:W-:Y:S02]  /*18780*/  IMAD.MOV.U32 R13, RZ, RZ, R0 ;  /* 0x000000ffff0d7224 */ /* 0x000fe400078e0000 */
[----:B------:R-:W-:-:S07]  /*18790*/  IMAD.MOV.U32 R5, RZ, RZ, R14 ;  /* 0x000000ffff057224 */ /* 0x000fce00078e000e */
[----:B------:R-:W-:Y:S05]  /*187a0*/  WARPSYNC.COLLECTIVE R15, `(.L_x_15093) ;  /* 0x000000000f087348 */ /* 0x000fea0003c00000 */
[----:B------:R0:W1:Y:S02]  /*187b0*/  SHFL.IDX P6, R14, R13, R12, R11 ;  /* 0x0000000c0d0e7389 */ /* 0x00006400000c000b */
[----:B01----:R-:W-:Y:S01]  /*187c0*/  ENDCOLLECTIVE ;  /* 0x000000000000791b */ /* 0x003fe20003800000 */
.L_x_15093:
[----:B------:R-:W-:Y:S02]  /*187d0*/  IMAD.MOV.U32 R13, RZ, RZ, R4 ;  /* 0x000000ffff0d7224 */ /* 0x000fe400078e0004 */
[----:B------:R-:W-:Y:S01]  /*187e0*/  IMAD.MOV.U32 R12, RZ, RZ, 0x5 ;  /* 0x00000005ff0c7424 */ /* 0x000fe200078e00ff */
[----:B------:R-:W-:-:S13]  /*187f0*/  @!P5 LEA R6, P0, R8, R14, 0x1 ;  /* 0x0000000e0806d211 */ /* 0x000fda00078008ff */
[----:B------:R-:W-:Y:S05]  /*18800*/  WARPSYNC.COLLECTIVE R15, `(.L_x_15094) ;  /* 0x000000000f087348 */ /* 0x000fea0003c00000 */
[----:B------:R0:W1:Y:S02]  /*18810*/  SHFL.IDX P6, R14, R13, R12, R11 ;  /* 0x0000000c0d0e7389 */ /* 0x00006400000c000b */
[----:B01----:R-:W-:Y:S01]  /*18820*/  ENDCOLLECTIVE ;  /* 0x000000000000791b */ /* 0x003fe20003800000 */
.L_x_15094:
        /* <DEDUP_REMOVED lines=16> */
.L_x_15095:
        /* <DEDUP_REMOVED lines=17> */
.L_x_15096:
[----:B------:R-:W-:Y:S02]  /*18a40*/  IMAD.MOV.U32 R13, RZ, RZ, R0 ;  /* 0x000000ffff0d7224 */ /* 0x000fe400078e0000 */
[----:B------:R-:W-:-:S07]  /*18a50*/  IMAD.MOV.U32 R5, RZ, RZ, R14 ;  /* 0x000000ffff057224 */ /* 0x000fce00078e000e */
[----:B------:R-:W-:Y:S05]  /*18a60*/  WARPSYNC.COLLECTIVE R15, `(.L_x_15097) ;  /* 0x000000000f087348 */ /* 0x000fea0003c00000 */
[----:B------:R0:W1:Y:S02]  /*18a70*/  SHFL.IDX P6, R14, R13, R12, R11 ;  /* 0x0000000c0d0e7389 */ /* 0x00006400000c000b */
[----:B01----:R-:W-:Y:S01]  /*18a80*/  ENDCOLLECTIVE ;  /* 0x000000000000791b */ /* 0x003fe20003800000 */
.L_x_15097:
[----:B------:R-:W-:Y:S01]  /*18a90*/  MOV R13, R4 ;  /* 0x00000004000d7202 */ /* 0x000fe20000000f00 */
[----:B------:R-:W-:Y:S01]  /*18aa0*/  IMAD.MOV.U32 R12, RZ, RZ, 0x7 ;  /* 0x00000007ff0c7424 */ /* 0x000fe200078e00ff */
[----:B------:R-:W-:-:S13]  /*18ab0*/  @!P5 LEA R6, P0, R8, R14, 0x1 ;  /* 0x0000000e0806d211 */ /* 0x000fda00078008ff */
[----:B------:R-:W-:Y:S05]  /*18ac0*/  WARPSYNC.COLLECTIVE R15, `(.L_x_15098) ;  /* 0x000000000f087348 */ /* 0x000fea0003c00000 */
[----:B------:R0:W1:Y:S02]  /*18ad0*/  SHFL.IDX P6, R14, R13, R12, R11 ;  /* 0x0000000c0d0e7389 */ /* 0x00006400000c000b */
[----:B01----:R-:W-:Y:S01]  /*18ae0*/  ENDCOLLECTIVE ;  /* 0x000000000000791b */ /* 0x003fe20003800000 */
.L_x_15098:
        /* <DEDUP_REMOVED lines=15> */
.L_x_15099:
[----:B------:R-:W-:Y:S05]  /*18be0*/  BRA `(.L_x_15100) ;  /* 0xffffffb0001c7947 */ /* 0x000fea000383ffff */
.L_x_14995:
[----:B0-----:R0:W2:Y:S02]  /*18bf0*/  SYNCS.PHASECHK.TRANS64.TRYWAIT P0, [R22+URZ+0x32420], R3 ;  /* 0x03242003160075a7 */ /* 0x0010a4000800017f */
[----:B--2---:R-:W-:Y:S05]  /*18c00*/  @!P0 NANOSLEEP.SYNCS 0x989680 ;  /* 0x009896800000895d */ /* 0x004fea0003900000 */
[----:B------:R-:W2:Y:S02]  /*18c10*/  @!P0 SYNCS.PHASECHK.TRANS64 P0, [R22+URZ+0x32420], R3 ;  /* 0x03242003160085a7 */ /* 0x000ea4000800007f */
[----:B--2---:R-:W-:Y:S05]  /*18c20*/  @!P0 BRA `(.L_x_14995) ;  /* 0xfffffffc00f08947 */ /* 0x004fea000383ffff */
[----:B------:R-:W-:Y:S05]  /*18c30*/  BRA `(.L_x_15101) ;  /* 0xffffffb0008c7947 */ /* 0x000fea000383ffff */
.L_x_14998:
[----:B--2---:R2:W3:Y:S02]  /*18c40*/  SYNCS.PHASECHK.TRANS64.TRYWAIT P0, [R25+URZ+0x32460], R0 ;  /* 0x03246000190075a7 */ /* 0x0044e4000800017f */
[----:B---3--:R-:W-:Y:S05]  /*18c50*/  @!P0 NANOSLEEP.SYNCS 0x989680 ;  /* 0x009896800000895d */ /* 0x008fea0003900000 */
[----:B------:R-:W3:Y:S02]  /*18c60*/  @!P0 SYNCS.PHASECHK.TRANS64 P0, [R25+URZ+0x32460], R0 ;  /* 0x03246000190085a7 */ /* 0x000ee4000800007f */
[----:B---3--:R-:W-:Y:S05]  /*18c70*/  @!P0 BRA `(.L_x_14998) ;  /* 0xfffffffc00f08947 */ /* 0x008fea000383ffff */
[----:B------:R-:W-:Y:S05]  /*18c80*/  BRA `(.L_x_15102) ;  /* 0xffffffb000987947 */ /* 0x000fea000383ffff */
.L_x_14999:
        /* <DEDUP_REMOVED lines=8> */
.L_x_15104:
[----:B------:R-:W-:Y:S05]  /*18d10*/  BSYNC B0 ;  /* 0x0000000000007941 */ /* 0x000fea0003800000 */
.L_x_15103:
        /* <DEDUP_REMOVED lines=13> */
.L_x_15105:
        /* <DEDUP_REMOVED lines=9> */
.L_x_15106:
        /* <DEDUP_REMOVED lines=17> */
.L_x_15107:
[----:B------:R-:W-:Y:S02]  /*18f90*/  IMAD.MOV.U32 R13, RZ, RZ, R6 ;  /* 0x000000ffff0d7224 */ /* 0x000fe400078e0006 */
[----:B------:R-:W-:Y:S01]  /*18fa0*/  IMAD.MOV.U32 R12, RZ, RZ, 0x2 ;  /* 0x00000002ff0c7424 */ /* 0x000fe200078e00ff */
[----:B------:R-:W-:-:S13]  /*18fb0*/  IADD3 R2, P3, R14, R0, RZ ;  /* 0x000000000e027210 */ /* 0x000fda0007f7e0ff */
[----:B------:R-:W-:Y:S05]  /*18fc0*/  WARPSYNC.COLLECTIVE R15, `(.L_x_15108) ;  /* 0x000000000f087348 */ /* 0x000fea0003c00000 */
[----:B------:R0:W1:Y:S02]  /*18fd0*/  SHFL.IDX P6, R14, R13, R12, R11 ;  /* 0x0000000c0d0e7389 */ /* 0x00006400000c000b */
[----:B01----:R-:W-:Y:S01]  /*18fe0*/  ENDCOLLECTIVE ;  /* 0x000000000000791b */ /* 0x003fe20003800000 */
.L_x_15108:
        /* <DEDUP_REMOVED lines=17> */
.L_x_15109:
[----:B------:R-:W-:Y:S02]  /*19100*/  IMAD.MOV.U32 R13, RZ, RZ, R6 ;  /* 0x000000ffff0d7224 */ /* 0x000fe400078e0006 */
[----:B------:R-:W-:Y:S01]  /*19110*/  IMAD.MOV.U32 R12, RZ, RZ, 0x3 ;  /* 0x00000003ff0c7424 */ /* 0x000fe200078e00ff */
[----:B------:R-:W-:-:S13]  /*19120*/  IADD3 R2, P3, R14, R0, RZ ;  /* 0x000000000e027210 */ /* 0x000fda0007f7e0ff */
[----:B------:R-:W-:Y:S05]  /*19130*/  WARPSYNC.COLLECTIVE R15, `(.L_x_15110) ;  /* 0x000000000f087348 */ /* 0x000fea0003c00000 */
[----:B------:R0:W1:Y:S02]  /*19140*/  SHFL.IDX P6, R14, R13, R12, R11 ;  /* 0x0000000c0d0e7389 */ /* 0x00006400000c000b */
[----:B01----:R-:W-:Y:S01]  /*19150*/  ENDCOLLECTIVE ;  /* 0x000000000000791b */ /* 0x003fe20003800000 */
.L_x_15110:
        /* <DEDUP_REMOVED lines=17> */
.L_x_15111:
[----:B------:R-:W-:Y:S02]  /*19270*/  IMAD.MOV.U32 R13, RZ, RZ, R6 ;  /* 0x000000ffff0d7224 */ /* 0x000fe400078e0006 */
[----:B------:R-:W-:Y:S01]  /*19280*/  IMAD.MOV.U32 R12, RZ, RZ, 0x4 ;  /* 0x00000004ff0c7424 */ /* 0x000fe200078e00ff */
[----:B------:R-:W-:-:S13]  /*19290*/  IADD3 R2, P3, R14, R0, RZ ;  /* 0x000000000e027210 */ /* 0x000fda0007f7e0ff */
[----:B------:R-:W-:Y:S05]  /*192a0*/  WARPSYNC.COLLECTIVE R15, `(.L_x_15112) ;  /* 0x000000000f087348 */ /* 0x000fea0003c00000 */
[----:B------:R0:W1:Y:S02]  /*192b0*/  SHFL.IDX P6, R14, R13, R12, R11 ;  /* 0x0000000c0d0e7389 */ /* 0x00006400000c000b */
[----:B01----:R-:W-:Y:S01]  /*192c0*/  ENDCOLLECTIVE ;  /* 0x000000000000791b */ /* 0x003fe20003800000 */
.L_x_15112:
        /* <DEDUP_REMOVED lines=17> */
.L_x_15113:
[----:B------:R-:W-:Y:S02]  /*193e0*/  IMAD.MOV.U32 R13, RZ, RZ, R6 ;  /* 0x000000ffff0d7224 */ /* 0x000fe400078e0006 */
[----:B------:R-:W-:Y:S01]  /*193f0*/  IMAD.MOV.U32 R12, RZ, RZ, 0x5 ;  /* 0x00000005ff0c7424 */ /* 0x000fe200078e00ff */
[----:B------:R-:W-:-:S13]  /*19400*/  IADD3 R2, P3, R14, R0, RZ ;  /* 0x000000000e027210 */ /* 0x000fda0007f7e0ff */
[----:B------:R-:W-:Y:S05]  /*19410*/  WARPSYNC.COLLECTIVE R15, `(.L_x_15114) ;  /* 0x000000000f087348 */ /* 0x000fea0003c00000 */
[----:B------:R0:W1:Y:S02]  /*19420*/  SHFL.IDX P6, R14, R13, R12, R11 ;  /* 0x0000000c0d0e7389 */ /* 0x00006400000c000b */
[----:B01----:R-:W-:Y:S01]  /*19430*/  ENDCOLLECTIVE ;  /* 0x000000000000791b */ /* 0x003fe20003800000 */
.L_x_15114:
        /* <DEDUP_REMOVED lines=12> */
.L_x_15115:
        /* <DEDUP_REMOVED lines=9> */
.L_x_15006:
[----:B--2---:R2:W3:Y:S02]  /*19590*/  SYNCS.PHASECHK.TRANS64.TRYWAIT P0, [R10+URZ+0x32440], R20 ;  /* 0x032440140a0075a7 */ /* 0x0044e4000800017f */
[----:B---3--:R-:W-:Y:S05]  /*195a0*/  @!P0 NANOSLEEP.SYNCS 0x989680 ;  /* 0x009896800000895d */ /* 0x008fea0003900000 */
[----:B------:R-:W3:Y:S02]  /*195b0*/  @!P0 SYNCS.PHASECHK.TRANS64 P0, [R10+URZ+0x32440], R20 ;  /* 0x032440140a0085a7 */ /* 0x000ee4000800007f */
[----:B---3--:R-:W-:Y:S05]  /*195c0*/  @!P0 BRA `(.L_x_15006) ;  /* 0xfffffffc00f08947 */ /* 0x008fea000383ffff */
[----:B------:R-:W-:Y:S05]  /*195d0*/  BRA `(.L_x_15117) ;  /* 0xffffffb4001c7947 */ /* 0x000fea000383ffff */
.L_x_15007:
[----:B------:R-:W-:Y:S01]  /*195e0*/  BSSY B1, `(.L_x_15118) ;  /* 0x0000008000017945 */ /* 0x000fe20003800000 */
[----:B------:R-:W-:Y:S01]  /*195f0*/  IMAD.MOV.U32 R13, RZ, RZ, R8 ;  /* 0x000000ffff0d7224 */ /* 0x000fe200078e0008 */
[----:B------:R-:W-:Y:S01]  /*19600*/  MOV R12, RZ ;  /* 0x000000ff000c7202 */ /* 0x000fe20000000f00 */
[----:B------:R-:W-:Y:S02]  /*19610*/  IMAD.MOV.U32 R11, RZ, RZ, 0x181f ;  /* 0x0000181fff0b7424 */ /* 0x000fe400078e00ff */
[----:B------:R-:W-:-:S07]  /*19620*/  IMAD.MOV.U32 R15, RZ, RZ, -0x1 ;  /* 0xffffffffff0f7424 */ /* 0x000fce00078e00ff */
[----:B-12---:R-:W-:Y:S05]  /*19630*/  WARPSYNC.COLLECTIVE R15, `(.L_x_15119) ;  /* 0x000000000f087348 */ /* 0x006fea0003c00000 */
[----:B------:R0:W3:Y:S02]  /*19640*/  SHFL.IDX P6, R14, R13, R12, R11 ;  /* 0x0000000c0d0e7389 */ /* 0x0000e400000c000b */
[----:B0123--:R-:W-:Y:S01]  /*19650*/  ENDCOLLECTIVE ;  /* 0x000000000000791b */ /* 0x00ffe20003800000 */
.L_x_15119:
[----:B------:R-:W-:Y:S05]  /*19660*/  BSYNC B1 ;  /* 0x0000000000017941 */ /* 0x000fea0003800000 */
.L_x_15118:
        /* <DEDUP_REMOVED lines=9> */
.L_x_15120:
[----:B------:R-:W-:Y:S02]  /*19700*/  IMAD.MOV.U32 R13, RZ, RZ, R8 ;  /* 0x000000ffff0d7224 */ /* 0x000fe400078e0008 */
[----:B------:R-:W-:Y:S02]  /*19710*/  IMAD.MOV.U32 R12, RZ, RZ, 0x1 ;  /* 0x00000001ff0c7424 */ /* 0x000fe400078e00ff */
[----:B------:R-:W-:-:S07]  /*19720*/  IMAD.MOV.U32 R2, RZ, RZ, R14 ;  /* 0x000000ffff027224 */ /* 0x000fce00078e000e */
[----:B------:R-:W-:Y:S05]  /*19730*/  WARPSYNC.COLLECTIVE R15, `(.L_x_15121) ;  /* 0x000000000f087348 */ /* 0x000fea0003c00000 */
[----:B------:R0:W1:Y:S02]  /*19740*/  SHFL.IDX P6, R14, R13, R12, R11 ;  /* 0x0000000c0d0e7389 */ /* 0x00006400000c000b */
[----:B01----:R-:W-:Y:S01]  /*19750*/  ENDCOLLECTIVE ;  /* 0x000000000000791b */ /* 0x003fe20003800000 */
.L_x_15121:
        /* <DEDUP_REMOVED lines=11> */
.L_x_15122:
[----:B------:R-:W-:Y:S02]  /*19810*/  IMAD.MOV.U32 R13, RZ, RZ, R8 ;  /* 0x000000ffff0d7224 */ /* 0x000fe400078e0008 */
[----:B------:R-:W-:Y:S02]  /*19820*/  IMAD.MOV.U32 R12, RZ, RZ, 0x2 ;  /* 0x00000002ff0c7424 */ /* 0x000fe400078e00ff */
[----:B------:R-:W-:-:S07]  /*19830*/  IMAD.MOV.U32 R2, RZ, RZ, R14 ;  /* 0x000000ffff027224 */ /* 0x000fce00078e000e */
[----:B------:R-:W-:Y:S05]  /*19840*/  WARPSYNC.COLLECTIVE R15, `(.L_x_15123) ;  /* 0x000000000f087348 */ /* 0x000fea0003c00000 */
[----:B------:R0:W1:Y:S02]  /*19850*/  SHFL.IDX P6, R14, R13, R12, R11 ;  /* 0x0000000c0d0e7389 */ /* 0x00006400000c000b */
[----:B01----:R-:W-:Y:S01]  /*19860*/  ENDCOLLECTIVE ;  /* 0x000000000000791b */ /* 0x003fe20003800000 */
.L_x_15123:
        /* <DEDUP_REMOVED lines=11> */
.L_x_15124:
[----:B------:R-:W-:Y:S02]  /*19920*/  IMAD.MOV.U32 R13, RZ, RZ, R8 ;  /* 0x000000ffff0d7224 */ /* 0x000fe400078e0008 */
[----:B------:R-:W-:Y:S01]  /*19930*/  IMAD.MOV.U32 R12, RZ, RZ, 0x3 ;  /* 0x00000003ff0c7424 */ /* 0x000fe200078e00ff */
[----:B------:R-:W-:-:S07]  /*19940*/  MOV R2, R14 ;  /* 0x0000000e00027202 */ /* 0x000fce0000000f00 */
[----:B------:R-:W-:Y:S05]  /*19950*/  WARPSYNC.COLLECTIVE R15, `(.L_x_15125) ;  /* 0x000000000f087348 */ /* 0x000fea0003c00000 */
[----:B------:R0:W1:Y:S02]  /*19960*/  SHFL.IDX P6, R14, R13, R12, R11 ;  /* 0x0000000c0d0e7389 */ /* 0x00006400000c000b */
[----:B01----:R-:W-:Y:S01]  /*19970*/  ENDCOLLECTIVE ;  /* 0x000000000000791b */ /* 0x003fe20003800000 */
.L_x_15125:
        /* <DEDUP_REMOVED lines=11> */
.L_x_15126:
[----:B------:R-:W-:Y:S02]  /*19a30*/  IMAD.MOV.U32 R13, RZ, RZ, R8 ;  /* 0x000000ffff0d7224 */ /* 0x000fe400078e0008 */
[----:B------:R-:W-:Y:S02]  /*19a40*/  IMAD.MOV.U32 R12, RZ, RZ, 0x4 ;  /* 0x00000004ff0c7424 */ /* 0x000fe400078e00ff */
[----:B------:R-:W-:-:S07]  /*19a50*/  IMAD.MOV.U32 R2, RZ, RZ, R14 ;  /* 0x000000ffff027224 */ /* 0x000fce00078e000e */
[----:B------:R-:W-:Y:S05]  /*19a60*/  WARPSYNC.COLLECTIVE R15, `(.L_x_15127) ;  /* 0x000000000f087348 */ /* 0x000fea0003c00000 */
[----:B------:R0:W1:Y:S02]  /*19a70*/  SHFL.IDX P6, R14, R13, R12, R11 ;  /* 0x0000000c0d0e7389 */ /* 0x00006400000c000b */
[----:B01----:R-:W-:Y:S01]  /*19a80*/  ENDCOLLECTIVE ;  /* 0x000000000000791b */ /* 0x003fe20003800000 */
.L_x_15127:
        /* <DEDUP_REMOVED lines=11> */
.L_x_15128:
[----:B------:R-:W-:Y:S02]  /*19b40*/  IMAD.MOV.U32 R13, RZ, RZ, R8 ;  /* 0x000000ffff0d7224 */ /* 0x000fe400078e0008 */
[----:B------:R-:W-:Y:S02]  /*19b50*/  IMAD.MOV.U32 R12, RZ, RZ, 0x5 ;  /* 0x00000005ff0c7424 */ /* 0x000fe400078e00ff */
[----:B------:R-:W-:-:S07]  /*19b60*/  IMAD.MOV.U32 R2, RZ, RZ, R14 ;  /* 0x000000ffff027224 */ /* 0x000fce00078e000e */
[----:B------:R-:W-:Y:S05]  /*19b70*/  WARPSYNC.COLLECTIVE R15, `(.L_x_15129) ;  /* 0x000000000f087348 */ /* 0x000fea0003c00000 */
[----:B------:R0:W1:Y:S02]  /*19b80*/  SHFL.IDX P6, R14, R13, R12, R11 ;  /* 0x0000000c0d0e7389 */ /* 0x00006400000c000b */
[----:B01----:R-:W-:Y:S01]  /*19b90*/  ENDCOLLECTIVE ;  /* 0x000000000000791b */ /* 0x003fe20003800000 */
.L_x_15129:
        /* <DEDUP_REMOVED lines=11> */
.L_x_15130:
[----:B------:R-:W-:Y:S05]  /*19c50*/  BRA `(.L_x_15131) ;  /* 0xffffffb000447947 */ /* 0x000fea000383ffff */
.L_x_15012:
[----:B----4-:R4:W0:Y:S02]  /*19c60*/  SYNCS.PHASECHK.TRANS64.TRYWAIT P0, [R10+URZ+0x32460], R20 ;  /* 0x032460140a0075a7 */ /* 0x010824000800017f */
[----:B0-----:R-:W-:Y:S05]  /*19c70*/  @!P0 NANOSLEEP.SYNCS 0x989680 ;  /* 0x009896800000895d */ /* 0x001fea0003900000 */
[----:B------:R-:W0:Y:S02]  /*19c80*/  @!P0 SYNCS.PHASECHK.TRANS64 P0, [R10+URZ+0x32460], R20 ;  /* 0x032460140a0085a7 */ /* 0x000e24000800007f */
[----:B0-----:R-:W-:Y:S05]  /*19c90*/  @!P0 BRA `(.L_x_15012) ;  /* 0xfffffffc00f08947 */ /* 0x001fea000383ffff */
[----:B------:R-:W-:Y:S05]  /*19ca0*/  BRA `(.L_x_15132) ;  /* 0xffffffb000907947 */ /* 0x000fea000383ffff */
.L_x_15013:
[----:B------:R-:W-:Y:S01]  /*19cb0*/  BSSY B1, `(.L_x_15133) ;  /* 0x0000008000017945 */ /* 0x000fe20003800000 */
[----:B------:R-:W-:Y:S01]  /*19cc0*/  IMAD.MOV.U32 R13, RZ, RZ, R25 ;  /* 0x000000ffff0d7224 */ /* 0x000fe200078e0019 */
[----:B------:R-:W-:Y:S01]  /*19cd0*/  MOV R15, 0xffffffff ;  /* 0xffffffff000f7802 */ /* 0x000fe20000000f00 */
[----:B------:R-:W-:Y:S02]  /*19ce0*/  IMAD.MOV.U32 R12, RZ, RZ, RZ ;  /* 0x000000ffff0c7224 */ /* 0x000fe400078e00ff */
[----:B------:R-:W-:-:S07]  /*19cf0*/  IMAD.MOV.U32 R11, RZ, RZ, 0x181f ;  /* 0x0000181fff0b7424 */ /* 0x000fce00078e00ff */
[----:B---3--:R-:W-:Y:S05]  /*19d00*/  WARPSYNC.COLLECTIVE R15, `(.L_x_15134) ;  /* 0x000000000f087348 */ /* 0x008fea0003c00000 */
[----:B------:R0:W1:Y:S02]  /*19d10*/  SHFL.IDX P6, R14, R13, R12, R11 ;  /* 0x0000000c0d0e7389 */ /* 0x00006400000c000b */
[----:B01-3--:R-:W-:Y:S01]  /*19d20*/  ENDCOLLECTIVE ;  /* 0x000000000000791b */ /* 0x00bfe20003800000 */
.L_x_15134:
[----:B------:R-:W-:Y:S05]  /*19d30*/  BSYNC B1 ;  /* 0x0000000000017941 */ /* 0x000fea0003800000 */
.L_x_15133:
        /* <DEDUP_REMOVED lines=9> */
.L_x_15135:
[----:B------:R-:W-:Y:S02]  /*19dd0*/  IMAD.MOV.U32 R13, RZ, RZ, R25 ;  /* 0x000000ffff0d7224 */ /* 0x000fe400078e0019 */
[----:B------:R-:W-:Y:S01]  /*19de0*/  IMAD.MOV.U32 R12, RZ, RZ, 0x1 ;  /* 0x00000001ff0c7424 */ /* 0x000fe200078e00ff */
[----:B------:R-:W-:-:S13]  /*19df0*/  IADD3 R2, P0, R14, R0, RZ ;  /* 0x000000000e027210 */ /* 0x000fda0007f1e0ff */
[----:B------:R-:W-:Y:S05]  /*19e00*/  WARPSYNC.COLLECTIVE R15, `(.L_x_15136) ;  /* 0x000000000f087348 */ /* 0x000fea0003c00000 */
[----:B------:R0:W1:Y:S02]  /*19e10*/  SHFL.IDX P6, R14, R13, R12, R11 ;  /* 0x0000000c0d0e7389 */ /* 0x00006400000c000b */
[----:B01----:R-:W-:Y:S01]  /*19e20*/  ENDCOLLECTIVE ;  /* 0x000000000000791b */ /* 0x003fe20003800000 */
.L_x_15136:
        /* <DEDUP_REMOVED lines=13> */
.L_x_15137:
[----:B------:R-:W-:Y:S02]  /*19f00*/  IMAD.MOV.U32 R13, RZ, RZ, R25 ;  /* 0x000000ffff0d7224 */ /* 0x000fe400078e0019 */
[----:B------:R-:W-:Y:S01]  /*19f10*/  IMAD.MOV.U32 R12, RZ, RZ, 0x2 ;  /* 0x00000002ff0c7424 */ /* 0x000fe200078e00ff */
[----:B------:R-:W-:-:S13]  /*19f20*/  IADD3 R2, P0, R14, R0, RZ ;  /* 0x000000000e027210 */ /* 0x000fda0007f1e0ff */
[----:B------:R-:W-:Y:S05]  /*19f30*/  WARPSYNC.COLLECTIVE R15, `(.L_x_15138) ;  /* 0x000000000f087348 */ /* 0x000fea0003c00000 */
[----:B------:R0:W1:Y:S02]  /*19f40*/  SHFL.IDX P6, R14, R13, R12, R11 ;  /* 0x0000000c0d0e7389 */ /* 0x00006400000c000b */
[----:B01----:R-:W-:Y:S01]  /*19f50*/  ENDCOLLECTIVE ;  /* 0x000000000000791b */ /* 0x003fe20003800000 */
.L_x_15138:
        /* <DEDUP_REMOVED lines=13> */
.L_x_15139:
[----:B------:R-:W-:Y:S02]  /*1a030*/  IMAD.MOV.U32 R13, RZ, RZ, R25 ;  /* 0x000000ffff0d7224 */ /* 0x000fe400078e0019 */
[----:B------:R-:W-:Y:S02]  /*1a040*/  IMAD.MOV.U32 R12, RZ, RZ, 0x3 ;  /* 0x00000003ff0c7424 */ /* 0x000fe400078e00ff */
[----:B------:R-:W-:-:S07]  /*1a050*/  IMAD.MOV.U32 R8, RZ, RZ, R14 ;  /* 0x000000ffff087224 */ /* 0x000fce00078e000e */
[----:B------:R-:W-:Y:S05]  /*1a060*/  WARPSYNC.COLLECTIVE R15, `(.L_x_15140) ;  /* 0x000000000f087348 */ /* 0x000fea0003c00000 */
[----:B------:R0:W1:Y:S02]  /*1a070*/  SHFL.IDX P6, R14, R13, R12, R11 ;  /* 0x0000000c0d0e7389 */ /* 0x00006400000c000b */
[----:B01----:R-:W-:Y:S01]  /*1a080*/  ENDCOLLECTIVE ;  /* 0x000000000000791b */ /* 0x003fe20003800000 */
.L_x_15140:
        /* <DEDUP_REMOVED lines=14> */
.L_x_15141:
[----:B------:R-:W-:Y:S02]  /*1a170*/  IMAD.MOV.U32 R13, RZ, RZ, R25 ;  /* 0x000000ffff0d7224 */ /* 0x000fe400078e0019 */
[----:B------:R-:W-:Y:S01]  /*1a180*/  IMAD.MOV.U32 R12, RZ, RZ, 0x4 ;  /* 0x00000004ff0c7424 */ /* 0x000fe200078e00ff */
[----:B------:R-:W-:-:S13]  /*1a190*/  IADD3 R2, P0, R14, R0, RZ ;  /* 0x000000000e027210 */ /* 0x000fda0007f1e0ff */
[----:B------:R-:W-:Y:S05]  /*1a1a0*/  WARPSYNC.COLLECTIVE R15, `(.L_x_15142) ;  /* 0x000000000f087348 */ /* 0x000fea0003c00000 */
[----:B------:R0:W1:Y:S02]  /*1a1b0*/  SHFL.IDX P6, R14, R13, R12, R11 ;  /* 0x0000000c0d0e7389 */ /* 0x00006400000c000b */
[----:B01----:R-:W-:Y:S01]  /*1a1c0*/  ENDCOLLECTIVE ;  /* 0x000000000000791b */ /* 0x003fe20003800000 */
.L_x_15142:
        /* <DEDUP_REMOVED lines=13> */
.L_x_15143:
[----:B------:R-:W-:Y:S02]  /*1a2a0*/  IMAD.MOV.U32 R13, RZ, RZ, R25 ;  /* 0x000000ffff0d7224 */ /* 0x000fe400078e0019 */
[----:B------:R-:W-:Y:S01]  /*1a2b0*/  IMAD.MOV.U32 R12, RZ, RZ, 0x5 ;  /* 0x00000005ff0c7424 */ /* 0x000fe200078e00ff */
[----:B------:R-:W-:-:S13]  /*1a2c0*/  IADD3 R2, P0, R14, R0, RZ ;  /* 0x000000000e027210 */ /* 0x000fda0007f1e0ff */
[----:B------:R-:W-:Y:S05]  /*1a2d0*/  WARPSYNC.COLLECTIVE R15, `(.L_x_15144) ;  /* 0x000000000f087348 */ /* 0x000fea0003c00000 */
[----:B------:R0:W1:Y:S02]  /*1a2e0*/  SHFL.IDX P6, R14, R13, R12, R11 ;  /* 0x0000000c0d0e7389 */ /* 0x00006400000c000b */
[----:B01----:R-:W-:Y:S01]  /*1a2f0*/  ENDCOLLECTIVE ;  /* 0x000000000000791b */ /* 0x003fe20003800000 */
.L_x_15144:
        /* <DEDUP_REMOVED lines=13> */
.L_x_15145:
[----:B------:R-:W-:Y:S05]  /*1a3d0*/  BRA `(.L_x_15146) ;  /* 0xffffffac00d07947 */ /* 0x000fea000383ffff */
.L_x_15021:
        /* <DEDUP_REMOVED lines=8> */
.L_x_15148:
[----:B------:R-:W-:Y:S05]  /*1a460*/  BSYNC B0 ;  /* 0x0000000000007941 */ /* 0x000fea0003800000 */
.L_x_15147:
        /* <DEDUP_REMOVED lines=9> */
.L_x_15149:
[----:B------:R-:W-:Y:S02]  /*1a500*/  ULDC UR4, c[0x0][0xd3c] ;  /* 0x00034f0000047ab9 */ /* 0x000fe40000000800 */
[----:B------:R-:W-:-:S13]  /*1a510*/  ISETP.GE.OR P1, PT, R9, UR4, !P0 ;  /* 0x0000000409007c0c */ /* 0x000fda000c726670 */
[----:B------:R-:W0:Y:S08]  /*1a520*/  @!P1 LDC.64 R2, c[0x0][0xd80] ;  /* 0x00036000ff029b82 */ /* 0x000e300000000a00 */
[----:B------:R-:W1:Y:S01]  /*1a530*/  @!P1 LDC.64 R4, c[0x0][0xd78] ;  /* 0x00035e00ff049b82 */ /* 0x000e620000000a00 */
[----:B------:R-:W-:Y:S01]  /*1a540*/  IMAD.MOV.U32 R17, RZ, RZ, RZ ;  /* 0x000000ffff117224 */ /* 0x000fe200078e00ff */
[----:B------:R-:W-:Y:S01]  /*1a550*/  MOV R7, R14 ;  /* 0x0000000e00077202 */ /* 0x000fe20000000f00 */
        /* <DEDUP_REMOVED lines=18> */
.L_x_15150:
[----:B------:R-:W-:Y:S01]  /*1a680*/  IMAD.MOV.U32 R12, RZ, RZ, 0x2 ;  /* 0x00000002ff0c7424 */ /* 0x000fe200078e00ff */
[----:B------:R-:W-:-:S05]  /*1a690*/  SEL R14, R14, RZ, P1 ;  /* 0x000000ff0e0e7207 */ /* 0x000fca0000800000 */
[----:B------:R-:W-:-:S04]  /*1a6a0*/  IMAD.IADD R5, R13, 0x1, R14 ;  /* 0x000000010d057824 */ /* 0x000fc800078e020e */
[----:B------:R-:W-:-:S07]  /*1a6b0*/  IMAD.MOV.U32 R13, RZ, RZ, R5 ;  /* 0x000000ffff0d7224 */ /* 0x000fce00078e0005 */
[----:B------:R-:W-:Y:S05]  /*1a6c0*/  WARPSYNC.COLLECTIVE R15, `(.L_x_15151) ;  /* 0x000000000f087348 */ /* 0x000fea0003c00000 */
[----:B------:R0:W1:Y:S02]  /*1a6d0*/  SHFL.UP P6, R14, R13, R12, R11 ;  /* 0x0400000c0d0e7389 */ /* 0x00006400000c000b */
[----:B01----:R-:W-:Y:S01]  /*1a6e0*/  ENDCOLLECTIVE ;  /* 0x000000000000791b */ /* 0x003fe20003800000 */
.L_x_15151:
[----:B------:R-:W-:Y:S01]  /*1a6f0*/  IMAD.MOV.U32 R12, RZ, RZ, 0x4 ;  /* 0x00000004ff0c7424 */ /* 0x000fe200078e00ff */
[----:B------:R-:W-:-:S05]  /*1a700*/  SEL R2, R14, RZ, P2 ;  /* 0x000000ff0e027207 */ /* 0x000fca0001000000 */
[----:B------:R-:W-:-:S04]  /*1a710*/  IMAD.IADD R2, R5, 0x1, R2 ;  /* 0x0000000105027824 */ /* 0x000fc800078e0202 */
[----:B------:R-:W-:-:S07]  /*1a720*/  IMAD.MOV.U32 R13, RZ, RZ, R2 ;  /* 0x000000ffff0d7224 */ /* 0x000fce00078e0002 */
[----:B------:R-:W-:Y:S05]  /*1a730*/  WARPSYNC.COLLECTIVE R15, `(.L_x_15152) ;  /* 0x000000000f087348 */ /* 0x000fea0003c00000 */
[----:B------:R0:W1:Y:S02]  /*1a740*/  SHFL.UP P6, R14, R13, R12, R11 ;  /* 0x0400000c0d0e7389 */ /* 0x00006400000c000b */
[----:B01----:R-:W-:Y:S01]  /*1a750*/  ENDCOLLECTIVE ;  /* 0x000000000000791b */ /* 0x003fe20003800000 */
.L_x_15152:
[----:B------:R-:W-:Y:S01]  /*1a760*/  IMAD.MOV.U32 R12, RZ, RZ, 0x8 ;  /* 0x00000008ff0c7424 */ /* 0x000fe200078e00ff */
[----:B------:R-:W-:-:S05]  /*1a770*/  SEL R3, R14, RZ, P3 ;  /* 0x000000ff0e037207 */ /* 0x000fca0001800000 */
[----:B------:R-:W-:-:S04]  /*1a780*/  IMAD.IADD R3, R2, 0x1, R3 ;  /* 0x0000000102037824 */ /* 0x000fc800078e0203 */
[----:B------:R-:W-:-:S07]  /*1a790*/  IMAD.MOV.U32 R13, RZ, RZ, R3 ;  /* 0x000000ffff0d7224 */ /* 0x000fce00078e0003 */
[----:B------:R-:W-:Y:S05]  /*1a7a0*/  WARPSYNC.COLLECTIVE R15, `(.L_x_15153) ;  /* 0x000000000f087348 */ /* 0x000fea0003c00000 */
[----:B------:R0:W1:Y:S02]  /*1a7b0*/  SHFL.UP P6, R14, R13, R12, R11 ;  /* 0x0400000c0d0e7389 */ /* 0x00006400000c000b */
[----:B01----:R-:W-:Y:S01]  /*1a7c0*/  ENDCOLLECTIVE ;  /* 0x000000000000791b */ /* 0x003fe20003800000 */
.L_x_15153:
[----:B------:R-:W-:Y:S01]  /*1a7d0*/  IMAD.MOV.U32 R12, RZ, RZ, 0x10 ;  /* 0x00000010ff0c7424 */ /* 0x000fe200078e00ff */
[----:B------:R-:W-:-:S05]  /*1a7e0*/  SEL R14, R14, RZ, P4 ;  /* 0x000000ff0e0e7207 */ /* 0x000fca0002000000 */
[----:B------:R-:W-:-:S04]  /*1a7f0*/  IMAD.IADD R5, R3, 0x1, R14 ;  /* 0x0000000103057824 */ /* 0x000fc800078e020e */
[----:B------:R-:W-:-:S07]  /*1a800*/  IMAD.MOV.U32 R13, RZ, RZ, R5 ;  /* 0x000000ffff0d7224 */ /* 0x000fce00078e0005 */
[----:B------:R-:W-:Y:S05]  /*1a810*/  WARPSYNC.COLLECTIVE R15, `(.L_x_15154) ;  /* 0x000000000f087348 */ /* 0x000fea0003c00000 */
[----:B------:R0:W1:Y:S02]  /*1a820*/  SHFL.UP P6, R14, R13, R12, R11 ;  /* 0x0400000c0d0e7389 */ /* 0x00006400000c000b */
[----:B01----:R-:W-:Y:S01]  /*1a830*/  ENDCOLLECTIVE ;  /* 0x000000000000791b */ /* 0x003fe20003800000 */
.L_x_15154:
        /* <DEDUP_REMOVED lines=8> */
.L_x_15155:
[----:B------:R-:W-:Y:S05]  /*1a8c0*/  BRA `(.L_x_15156) ;  /* 0xffffffb0002c7947 */ /* 0x000fea000383ffff */
.L_x_15024:
[----:B------:R-:W-:Y:S01]  /*1a8d0*/  BSSY B0, `(.L_x_15157) ;  /* 0x0000007000007945 */ /* 0x000fe20003800000 */
[----:B------:R-:W-:Y:S02]  /*1a8e0*/  IMAD.MOV.U32 R12, RZ, RZ, 0x1 ;  /* 0x00000001ff0c7424 */ /* 0x000fe400078e00ff */
[----:B------:R-:W-:Y:S02]  /*1a8f0*/  IMAD.MOV.U32 R11, RZ, RZ, RZ ;  /* 0x000000ffff0b7224 */ /* 0x000fe400078e00ff */
[----:B------:R-:W-:-:S07]  /*1a900*/  IMAD.MOV.U32 R15, RZ, RZ, -0x1 ;  /* 0xffffffffff0f7424 */ /* 0x000fce00078e00ff */
[----:B-123--:R-:W-:Y:S05]  /*1a910*/  WARPSYNC.COLLECTIVE R15, `(.L_x_15158) ;  /* 0x000000000f087348 */ /* 0x00efea0003c00000 */
[----:B------:R0:W4:Y:S02]  /*1a920*/  SHFL.UP P6, R14, R13, R12, R11 ;  /* 0x0400000c0d0e7389 */ /* 0x00012400000c000b */
[----:B01234-:R-:W-:Y:S01]  /*1a930*/  ENDCOLLECTIVE ;  /* 0x000000000000791b */ /* 0x01ffe20003800000 */
.L_x_15158:
[----:B------:R-:W-:Y:S05]  /*1a940*/  BSYNC B0 ;  /* 0x0000000000007941 */ /* 0x000fea0003800000 */
.L_x_15157:
        /* <DEDUP_REMOVED lines=8> */
.L_x_15159:
[----:B------:R-:W-:Y:S01]  /*1a9d0*/  IMAD.MOV.U32 R12, RZ, RZ, 0x4 ;  /* 0x00000004ff0c7424 */ /* 0x000fe200078e00ff */
[----:B------:R-:W-:-:S05]  /*1a9e0*/  SEL R2, R14, RZ, P2 ;  /* 0x000000ff0e027207 */ /* 0x000fca0001000000 */
[----:B------:R-:W-:-:S04]  /*1a9f0*/  IMAD.IADD R2, R13, 0x1, R2 ;  /* 0x000000010d027824 */ /* 0x000fc800078e0202 */
[----:B------:R-:W-:-:S07]  /*1aa00*/  IMAD.MOV.U32 R13, RZ, RZ, R2 ;  /* 0x000000ffff0d7224 */ /* 0x000fce00078e0002 */
[----:B------:R-:W-:Y:S05]  /*1aa10*/  WARPSYNC.COLLECTIVE R15, `(.L_x_15160) ;  /* 0x000000000f087348 */ /* 0x000fea0003c00000 */
[----:B------:R0:W1:Y:S02]  /*1aa20*/  SHFL.UP P6, R14, R13, R12, R11 ;  /* 0x0400000c0d0e7389 */ /* 0x00006400000c000b */
[----:B01----:R-:W-:Y:S01]  /*1aa30*/  ENDCOLLECTIVE ;  /* 0x000000000000791b */ /* 0x003fe20003800000 */
.L_x_15160:
[----:B------:R-:W-:Y:S01]  /*1aa40*/  IMAD.MOV.U32 R12, RZ, RZ, 0x8 ;  /* 0x00000008ff0c7424 */ /* 0x000fe200078e00ff */
[----:B------:R-:W-:-:S05]  /*1aa50*/  SEL R3, R14, RZ, P3 ;  /* 0x000000ff0e037207 */ /* 0x000fca0001800000 */
[----:B------:R-:W-:-:S04]  /*1aa60*/  IMAD.IADD R3, R2, 0x1, R3 ;  /* 0x0000000102037824 */ /* 0x000fc800078e0203 */
[----:B------:R-:W-:-:S07]  /*1aa70*/  IMAD.MOV.U32 R13, RZ, RZ, R3 ;  /* 0x000000ffff0d7224 */ /* 0x000fce00078e0003 */
[----:B------:R-:W-:Y:S05]  /*1aa80*/  WARPSYNC.COLLECTIVE R15, `(.L_x_15161) ;  /* 0x000000000f087348 */ /* 0x000fea0003c00000 */
[----:B------:R0:W1:Y:S02]  /*1aa90*/  SHFL.UP P6, R14, R13, R12, R11 ;  /* 0x0400000c0d0e7389 */ /* 0x00006400000c000b */
[----:B01----:R-:W-:Y:S01]  /*1aaa0*/  ENDCOLLECTIVE ;  /* 0x000000000000791b */ /* 0x003fe20003800000 */
.L_x_15161:
[----:B------:R-:W-:Y:S01]  /*1aab0*/  IMAD.MOV.U32 R12, RZ, RZ, 0x10 ;  /* 0x00000010ff0c7424 */ /* 0x000fe200078e00ff */
[----:B------:R-:W-:-:S05]  /*1aac0*/  SEL R14, R14, RZ, P4 ;  /* 0x000000ff0e0e7207 */ /* 0x000fca0002000000 */
[----:B------:R-:W-:-:S04]  /*1aad0*/  IMAD.IADD R5, R3, 0x1, R14 ;  /* 0x0000000103057824 */ /* 0x000fc800078e020e */
[----:B------:R-:W-:-:S07]  /*1aae0*/  IMAD.MOV.U32 R13, RZ, RZ, R5 ;  /* 0x000000ffff0d7224 */ /* 0x000fce00078e0005 */
[----:B------:R-:W-:Y:S05]  /*1aaf0*/  WARPSYNC.COLLECTIVE R15, `(.L_x_15162) ;  /* 0x000000000f087348 */ /* 0x000fea0003c00000 */
[----:B------:R0:W1:Y:S02]  /*1ab00*/  SHFL.UP P6, R14, R13, R12, R11 ;  /* 0x0400000c0d0e7389 */ /* 0x00006400000c000b */
[----:B01----:R-:W-:Y:S01]  /*1ab10*/  ENDCOLLECTIVE ;  /* 0x000000000000791b */ /* 0x003fe20003800000 */
.L_x_15162:
        /* <DEDUP_REMOVED lines=8> */
.L_x_15163:
[----:B------:R-:W-:Y:S05]  /*1aba0*/  BRA `(.L_x_15164) ;  /* 0xffffffb000187947 */ /* 0x000fea000383ffff */
.L_x_15026:
[----:B------:R-:W-:Y:S01]  /*1abb0*/  BSSY B0, `(.L_x_15165) ;  /* 0x0000006000007945 */ /* 0x000fe20003800000 */
[----:B------:R-:W-:Y:S01]  /*1abc0*/  PLOP3.LUT P6, PT, P6, PT, PT, 0x8, 0x0 ;  /* 0x000000000000781c */ /* 0x000fe200037ce170 */
[----:B------:R-:W-:-:S12]  /*1abd0*/  IMAD.MOV.U32 R15, RZ, RZ, -0x1 ;  /* 0xffffffffff0f7424 */ /* 0x000fd800078e00ff */
[----:B0123--:R-:W-:Y:S05]  /*1abe0*/  WARPSYNC.COLLECTIVE R15, `(.L_x_15166) ;  /* 0x000000000f087348 */ /* 0x00ffea0003c00000 */
[----:B------:R-:W-:Y:S01]  /*1abf0*/  VOTE.ANY R14, PT, P6 ;  /* 0x00000000000e7806 */ /* 0x000fe200030e0100 */
[----:B0123--:R-:W-:Y:S06]  /*1ac00*/  ENDCOLLECTIVE ;  /* 0x000000000000791b */ /* 0x00ffec0003800000 */
.L_x_15166:
[----:B------:R-:W-:Y:S05]  /*1ac10*/  BSYNC B0 ;  /* 0x0000000000007941 */ /* 0x000fea0003800000 */
.L_x_15165:
        /* <DEDUP_REMOVED lines=8> */
.L_x_15167:
[----:B------:R-:W-:Y:S02]  /*1aca0*/  IMAD.IADD R19, R12, 0x1, R19 ;  /* 0x000000010c137824 */ /* 0x000fe400078e0213 */
[----:B------:R-:W-:Y:S02]  /*1acb0*/  IMAD.MOV.U32 R13, RZ, RZ, R4 ;  /* 0x000000ffff0d7224 */ /* 0x000fe400078e0004 */
[----:B------:R-:W-:-:S07]  /*1acc0*/  IMAD.MOV.U32 R17, RZ, RZ, R14 ;  /* 0x000000ffff117224 */ /* 0x000fce00078e000e */
[----:B------:R-:W-:Y:S05]  /*1acd0*/  WARPSYNC.COLLECTIVE R15, `(.L_x_15168) ;  /* 0x000000000f087348 */ /* 0x000fea0003c00000 */
[----:B------:R0:W1:Y:S02]  /*1ace0*/  SHFL.IDX P6, R14, R13, R12, R11 ;  /* 0x0000000c0d0e7389 */ /* 0x00006400000c000b */
[----:B01----:R-:W-:Y:S01]  /*1acf0*/  ENDCOLLECTIVE ;  /* 0x000000000000791b */ /* 0x003fe20003800000 */
.L_x_15168:
[----:B------:R-:W-:Y:S01]  /*1ad00*/  IMAD.MOV.U32 R4, RZ, RZ, R14 ;  /* 0x000000ffff047224 */ /* 0x000fe200078e000e */
[----:B------:R-:W-:Y:S06]  /*1ad10*/  BRA `(.L_x_15169) ;  /* 0xffffffac00fc7947 */ /* 0x000fec000383ffff */
.L_x_15028:
[----:B------:R-:W-:Y:S01]  /*1ad20*/  BSSY B0, `(.L_x_15170) ;  /* 0x0000007000007945 */ /* 0x000fe20003800000 */
[----:B------:R-:W-:Y:S02]  /*1ad30*/  IMAD.MOV.U32 R13, RZ, RZ, R2 ;  /* 0x000000ffff0d7224 */ /* 0x000fe400078e0002 */
[----:B------:R-:W-:Y:S02]  /*1ad40*/  IMAD.MOV.U32 R11, RZ, RZ, 0x1f ;  /* 0x0000001fff0b7424 */ /* 0x000fe400078e00ff */
[----:B------:R-:W-:-:S07]  /*1ad50*/  IMAD.MOV.U32 R15, RZ, RZ, -0x1 ;  /* 0xffffffffff0f7424 */ /* 0x000fce00078e00ff */
[----:B0123--:R-:W-:Y:S05]  /*1ad60*/  WARPSYNC.COLLECTIVE R15, `(.L_x_15171) ;  /* 0x000000000f087348 */ /* 0x00ffea0003c00000 */
[----:B------:R4:W0:Y:S02]  /*1ad70*/  SHFL.IDX P6, R14, R13, R12, R11 ;  /* 0x0000000c0d0e7389 */ /* 0x00082400000c000b */
[----:B01234-:R-:W-:Y:S01]  /*1ad80*/  ENDCOLLECTIVE ;  /* 0x000000000000791b */ /* 0x01ffe20003800000 */
.L_x_15171:
[----:B------:R-:W-:Y:S05]  /*1ad90*/  BSYNC B0 ;  /* 0x0000000000007941 */ /* 0x000fea0003800000 */
.L_x_15170:
[----:B------:R-:W-:Y:S01]  /*1ada0*/  IMAD.MOV.U32 R6, RZ, RZ, R14 ;  /* 0x000000ffff067224 */ /* 0x000fe200078e000e */
[----:B------:R-:W-:Y:S06]  /*1adb0*/  BRA `(.L_x_15027) ;  /* 0xffffffac00ec7947 */ /* 0x000fec000383ffff */
.L_x_15034:
[----:B-1----:R1:W4:Y:S02]  /*1adc0*/  SYNCS.PHASECHK.TRANS64.TRYWAIT P0, [R5+URZ+0x32420], R0 ;  /* 0x03242000050075a7 */ /* 0x002324000800017f */
[----:B----4-:R-:W-:Y:S05]  /*1add0*/  @!P0 NANOSLEEP.SYNCS 0x989680 ;  /* 0x009896800000895d */ /* 0x010fea0003900000 */
[----:B------:R-:W4:Y:S02]  /*1ade0*/  @!P0 SYNCS.PHASECHK.TRANS64 P0, [R5+URZ+0x32420], R0 ;  /* 0x03242000050085a7 */ /* 0x000f24000800007f */
[----:B----4-:R-:W-:Y:S05]  /*1adf0*/  @!P0 BRA `(.L_x_15034) ;  /* 0xfffffffc00f08947 */ /* 0x010fea000383ffff */
[----:B------:R-:W-:Y:S05]  /*1ae00*/  BRA `(.L_x_15172) ;  /* 0xffffffb800447947 */ /* 0x000fea000383ffff */
.L_x_15035:
        /* <DEDUP_REMOVED lines=11> */
.L_x_15174:
[----:B------:R-:W-:Y:S05]  /*1aec0*/  BSYNC B0 ;  /* 0x0000000000007941 */ /* 0x000fea0003800000 */
.L_x_15173:
[----:B------:R-:W-:Y:S05]  /*1aed0*/  BRA `(.L_x_15175) ;  /* 0xffffffb8002c7947 */ /* 0x000fea000383ffff */
.L_x_15038:
[----:B------:R-:W-:Y:S01]  /*1aee0*/  BSSY B1, `(.L_x_15176) ;  /* 0x0000006000017945 */ /* 0x000fe20003800000 */
[----:B------:R-:W-:-:S07]  /*1aef0*/  IMAD.MOV.U32 R15, RZ, RZ, -0x1 ;  /* 0xffffffffff0f7424 */ /* 0x000fce00078e00ff */
[----:B0123--:R-:W-:Y:S05]  /*1af00*/  WARPSYNC.COLLECTIVE R15, `(.L_x_15177) ;  /* 0x000000000f0c7348 */ /* 0x00ffea0003c00000 */
[----:B------:R-:W-:Y:S02]  /*1af10*/  ELECT P6, UR62, PT ;  /* 0x00000000003e782f */ /* 0x000fe400038c0000 */
[----:B------:R-:W-:Y:S01]  /*1af20*/  MOV R14, UR62 ;  /* 0x0000003e000e7c02 */ /* 0x000fe20008000f00 */
[----:B0123--:R-:W-:Y:S10]  /*1af30*/  ENDCOLLECTIVE ;  /* 0x000000000000791b */ /* 0x00fff40003800000 */
.L_x_15177:
[----:B------:R-:W-:Y:S05]  /*1af40*/  BSYNC B1 ;  /* 0x0000000000017941 */ /* 0x000fea0003800000 */
.L_x_15176:
[----:B------:R-:W-:Y:S05]  /*1af50*/  BRA `(.L_x_15178) ;  /* 0xffffffb800247947 */ /* 0x000fea000383ffff */
.L_x_15040:
[----:B-1----:R1:W4:Y:S02]  /*1af60*/  SYNCS.PHASECHK.TRANS64.TRYWAIT P1, [R3+URZ+0x32440], R2 ;  /* 0x03244002030075a7 */ /* 0x002324000802017f */
[----:B----4-:R-:W-:Y:S05]  /*1af70*/  @!P1 NANOSLEEP.SYNCS 0x989680 ;  /* 0x009896800000995d */ /* 0x010fea0003900000 */
[----:B------:R-:W4:Y:S02]  /*1af80*/  @!P1 SYNCS.PHASECHK.TRANS64 P1, [R3+URZ+0x32440], R2 ;  /* 0x03244002030095a7 */ /* 0x000f24000802007f */
[----:B----4-:R-:W-:Y:S05]  /*1af90*/  @!P1 BRA `(.L_x_15040) ;  /* 0xfffffffc00f09947 */ /* 0x010fea000383ffff */
[----:B------:R-:W-:Y:S05]  /*1afa0*/  BRA `(.L_x_15179) ;  /* 0xffffffb8004c7947 */ /* 0x000fea000383ffff */
.L_x_15042:
[----:B----4-:R4:W0:Y:S02]  /*1afb0*/  SYNCS.PHASECHK.TRANS64.TRYWAIT P1, [R5+URZ+0x32440], R0 ;  /* 0x03244000050075a7 */ /* 0x010824000802017f */
[----:B0-----:R-:W-:Y:S05]  /*1afc0*/  @!P1 NANOSLEEP.SYNCS 0x989680 ;  /* 0x009896800000995d */ /* 0x001fea0003900000 */
[----:B------:R-:W0:Y:S02]  /*1afd0*/  @!P1 SYNCS.PHASECHK.TRANS64 P1, [R5+URZ+0x32440], R0 ;  /* 0x03244000050095a7 */ /* 0x000e24000802007f */
[----:B0-----:R-:W-:Y:S05]  /*1afe0*/  @!P1 BRA `(.L_x_15042) ;  /* 0xfffffffc00f09947 */ /* 0x001fea000383ffff */
[----:B------:R-:W-:Y:S05]  /*1aff0*/  BRA `(.L_x_15180) ;  /* 0xffffffb800587947 */ /* 0x000fea000383ffff */
.L_x_15044:
[----:B------:R0:W0:Y:S02]  /*1b000*/  SYNCS.PHASECHK.TRANS64.TRYWAIT P1, [R3+URZ+0x32460], R2 ;  /* 0x03246002030075a7 */ /* 0x000024000802017f */
[----:B0-----:R-:W-:Y:S05]  /*1b010*/  @!P1 NANOSLEEP.SYNCS 0x989680 ;  /* 0x009896800000995d */ /* 0x001fea0003900000 */
[----:B------:R-:W0:Y:S02]  /*1b020*/  @!P1 SYNCS.PHASECHK.TRANS64 P1, [R3+URZ+0x32460], R2 ;  /* 0x03246002030095a7 */ /* 0x000e24000802007f */
[----:B0-----:R-:W-:Y:S05]  /*1b030*/  @!P1 BRA `(.L_x_15044) ;  /* 0xfffffffc00f09947 */ /* 0x001fea000383ffff */
[----:B------:R-:W-:Y:S05]  /*1b040*/  BRA `(.L_x_15181) ;  /* 0xffffffb800547947 */ /* 0x000fea000383ffff */
.L_x_15182:
        /* <DEDUP_REMOVED lines=11> */
.L_x_15785:


//--------------------- .text._ZN7cutlass13device_kernelIN5flash11enable_sm90INS1_16FlashAttnFwdSm90INS1_25CollectiveMainloopFwdSm90ILi2EN4cute5tupleIJNS5_1CILi1EEES8_S8_EEENS6_IJNS7_ILi128EEENS7_ILi96EEENS7_ILi64EEEEEELi256ENS_10bfloat16_tEfNS_4arch4Sm90ELb1ELb0ELb1ELb1ELb1ELb1ELb1ELb1ELb0ELb1ELb1ELb0EEENS1_21CollectiveEpilogueFwdINS6_IJSA_NS7_ILi256EEESB_EEES9_SE_SG_Li256ELb1ELb1ELb1ELb0EEENS1_36VarlenDynamicPersistentTileSchedulerILi128ELi96ELi256ELi128ELb1ELb1ELb1ELb1ELb1ELb1EEEEEEEEEvNT_6ParamsE --------------------------
	.section	.text._ZN7cutlass13device_kernelIN5flash11enable_sm90INS1_16FlashAttnFwdSm90INS1_25CollectiveMainloopFwdSm90ILi2EN4cute5tupleIJNS5_1CILi1EEES8_S8_EEENS6_IJNS7_ILi128EEENS7_ILi96EEENS7_ILi64EEEEEELi256ENS_10bfloat16_tEfNS_4arch4Sm90ELb1ELb0ELb1ELb1ELb1ELb1ELb1ELb1ELb0ELb1ELb1ELb0EEENS1_21CollectiveEpilogueFwdINS6_IJSA_NS7_ILi256EEESB_EEES9_SE_SG_Li256ELb1ELb1ELb1ELb0EEENS1_36VarlenDynamicPersistentTileSchedulerILi128ELi96ELi256ELi128ELb1ELb1ELb1ELb1ELb1ELb1EEEEEEEEEvNT_6ParamsE,"ax",@progbits
	.align	128
.text._ZN7cutlass13device_kernelIN5flash11enable_sm90INS1_16FlashAttnFwdSm90INS1_25CollectiveMainloopFwdSm90ILi2EN4cute5tupleIJNS5_1CILi1EEES8_S8_EEENS6_IJNS7_ILi128EEENS7_ILi96EEENS7_ILi64EEEEEELi256ENS_10bfloat16_tEfNS_4arch4Sm90ELb1ELb0ELb1ELb1ELb1ELb1ELb1ELb1ELb0ELb1ELb1ELb0EEENS1_21CollectiveEpilogueFwdINS6_IJSA_NS7_ILi256EEESB_EEES9_SE_SG_Li256ELb1ELb1ELb1ELb0EEENS1_36VarlenDynamicPersistentTileSchedulerILi128ELi96ELi256ELi128ELb1ELb1ELb1ELb1ELb1ELb1EEEEEEEEEvNT_6ParamsE:
        .type           _ZN7cutlass13device_kernelIN5flash11enable_sm90INS1_16FlashAttnFwdSm90INS1_25CollectiveMainloopFwdSm90ILi2EN4cute5tupleIJNS5_1CILi1EEES8_S8_EEENS6_IJNS7_ILi128EEENS7_ILi96EEENS7_ILi64EEEEEELi256ENS_10bfloat16_tEfNS_4arch4Sm90ELb1ELb0ELb1ELb1ELb1ELb1ELb1ELb1ELb0ELb1ELb1ELb0EEENS1_21CollectiveEpilogueFwdINS6_IJSA_NS7_ILi256EEESB_EEES9_SE_SG_Li256ELb1ELb1ELb1ELb0EEENS1_36VarlenDynamicPersistentTileSchedulerILi128ELi96ELi256ELi128ELb1ELb1ELb1ELb1ELb1ELb1EEEEEEEEEvNT_6ParamsE,@function
        .size           _ZN7cutlass13device_kernelIN5flash11enable_sm90INS1_16FlashAttnFwdSm90INS1_25CollectiveMainloopFwdSm90ILi2EN4cute5tupleIJNS5_1CILi1EEES8_S8_EEENS6_IJNS7_ILi128EEENS7_ILi96EEENS7_ILi64EEEEEELi256ENS_10bfloat16_tEfNS_4arch4Sm90ELb1ELb0ELb1ELb1ELb1ELb1ELb1ELb1ELb0ELb1ELb1ELb0EEENS1_21CollectiveEpilogueFwdINS6_IJSA_NS7_ILi256EEESB_EEES9_SE_SG_Li256ELb1ELb1ELb1ELb0EEENS1_36VarlenDynamicPersistentTileSchedulerILi128ELi96ELi256ELi128ELb1ELb1ELb1ELb1ELb1ELb1EEEEEEEEEvNT_6ParamsE,(.L_x_15786 - _ZN7cutlass13device_kernelIN5flash11enable_sm90INS1_16FlashAttnFwdSm90INS1_25CollectiveMainloopFwdSm90ILi2EN4cute5tupleIJNS5_1CILi1EEES8_S8_EEENS6_IJNS7_ILi128EEENS7_ILi96EEENS7_ILi64EEEEEELi256ENS_10bfloat16_tEfNS_4arch4Sm90ELb1ELb0ELb1ELb1ELb1ELb1ELb1ELb1ELb0ELb1ELb1ELb0EEENS1_21CollectiveEpilogueFwdINS6_IJSA_NS7_ILi256EEESB_EEES9_SE_SG_Li256ELb1ELb1ELb1ELb0EEENS1_36VarlenDynamicPersistentTileSchedulerILi128ELi96ELi256ELi128ELb1ELb1ELb1ELb1ELb1ELb1EEEEEEEEEvNT_6ParamsE)
        .other          _ZN7cutlass13device_kernelIN5flash11enable_sm90INS1_16FlashAttnFwdSm90INS1_25CollectiveMainloopFwdSm90ILi2EN4cute5tupleIJNS5_1CILi1EEES8_S8_EEENS6_IJNS7_ILi128EEENS7_ILi96EEENS7_ILi64EEEEEELi256ENS_10bfloat16_tEfNS_4arch4Sm90ELb1ELb0ELb1ELb1ELb1ELb1ELb1ELb1ELb0ELb1ELb1ELb0EEENS1_21CollectiveEpilogueFwdINS6_IJSA_NS7_ILi256EEESB_EEES9_SE_SG_Li256ELb1ELb1ELb1ELb0EEENS1_36VarlenDynamicPersistentTileSchedulerILi128ELi96ELi256ELi128ELb1ELb1ELb1ELb1ELb1ELb1EEEEEEEEEvNT_6ParamsE,@"STO_CUDA_ENTRY STV_DEFAULT"
_ZN7cutlass13device_kernelIN5flash11enable_sm90INS1_16FlashAttnFwdSm90INS1_25CollectiveMainloopFwdSm90ILi2EN4cute5tupleIJNS5_1CILi1EEES8_S8_EEENS6_IJNS7_ILi128EEENS7_ILi96EEENS7_ILi64EEEEEELi256ENS_10bfloat16_tEfNS_4arch4Sm90ELb1ELb0ELb1ELb1ELb1ELb1ELb1ELb1ELb0ELb1ELb1ELb0EEENS1_21CollectiveEpilogueFwdINS6_IJSA_NS7_ILi256EEESB_EEES9_SE_SG_Li256ELb1ELb1ELb1ELb0EEENS1_36VarlenDynamicPersistentTileSchedulerILi128ELi96ELi256ELi128ELb1ELb1ELb1ELb1ELb1ELb1EEEEEEEEEvNT_6ParamsE:
        /* <DEDUP_REMOVED lines=18> */
.L_x_15184:
[----:B------:R-:W-:Y:S05]  /*0120*/  BSYNC B0 ;  /* 0x0000000000007941 */ /* 0x000fea0003800000 */
.L_x_15183:
        /* <DEDUP_REMOVED lines=43> */
.L_x_15185:
        /* <DEDUP_REMOVED lines=22> */
.L_x_15186:
        /* <DEDUP_REMOVED lines=18> */
.L_x_15187:
        /* <DEDUP_REMOVED lines=22> */
.L_x_15188:
        /* <DEDUP_REMOVED lines=22> */
.L_x_15189:
        /* <DEDUP_REMOVED lines=8> */
.L_x_15192:
        /* <DEDUP_REMOVED lines=21> */
[----:B------:R-:W-:Y:S01]  /*0af0*/  CS2R R18, SRZ ;  /* 0x0000000000127805 */ /* 0x000fe2000001ff00 */
[----:B------:R-:W-:Y:S01]  /*0b00*/  IMAD.MOV.U32 R206, RZ, RZ, RZ ;  /* 0x000000ffffce7224 */ /* 0x000fe200078e00ff */
[----:B------:R-:W-:Y:S01]  /*0b10*/  ULOP3.LUT UR47, UR36, 0x1, URZ, 0xfc, !UPT ;  /* 0x00000001242f7892 */ /* 0x000fe2000f8efc3f */
[----:B------:R-:W-:Y:S01]  /*0b20*/  IMAD.MOV.U32 R204, RZ, RZ, RZ ;  /* 0x000000ffffcc7224 */ /* 0x000fe200078e00ff */
[----:B------:R-:W-:-:S04]  /*0b30*/  SHF.R.S32.HI R3, RZ, 0x1f, R0 ;  /* 0x0000001fff037819 */ /* 0x000fc80000011400 */
[CC--:B------:R-:W-:Y:S02]  /*0b40*/  LEA.HI R2, R3.reuse, R0.reuse, RZ, 0x7 ;  /* 0x0000000003027211 */ /* 0x0c0fe400078f38ff */
[CC--:B------:R-:W-:Y:S02]  /*0b50*/  LEA.HI R4, R3.reuse, R0.reuse, RZ, 0x4 ;  /* 0x0000000003047211 */ /* 0x0c0fe400078f20ff */
[----:B------:R-:W-:Y:S02]  /*0b60*/  LOP3.LUT R5, R2, 0xffffff80, RZ, 0xc0, !PT ;  /* 0xffffff8002057812 */ /* 0x000fe400078ec0ff */
[----:B------:R-:W-:Y:S02]  /*0b70*/  SHF.R.S32.HI R7, RZ, 0x4, R4 ;  /* 0x00000004ff077819 */ /* 0x000fe40000011404 */
[----:B------:R-:W-:Y:S01]  /*0b80*/  LEA.HI R202, R3, R0, RZ, 0x2 ;  /* 0x0000000003ca7211 */ /* 0x000fe200078f10ff */
[----:B------:R-:W-:Y:S01]  /*0b90*/  IMAD.IADD R20, R0, 0x1, -R5 ;  /* 0x0000000100147824 */ /* 0x000fe200078e0a05 */
[----:B------:R-:W-:-:S02]  /*0ba0*/  SHF.R.S32.HI R5, RZ, 0x7, R2 ;  /* 0x00000007ff057819 */ /* 0x000fc40000011402 */
[----:B------:R-:W-:Y:S02]  /*0bb0*/  LEA.HI R6, R4, R7, RZ, 0x1 ;  /* 0x0000000704067211 */ /* 0x000fe400078f08ff */
[----:B------:R-:W-:Y:S01]  /*0bc0*/  SHF.R.S32.HI R9, RZ, 0x1f, R20 ;  /* 0x0000001fff097819 */ /* 0x000fe20000011414 */
[----:B------:R-:W-:Y:S01]  /*0bd0*/  STL [R1+0x160], R20 ;  /* 0x0001601401007387 */ /* 0x000fe20000100800 */
[----:B------:R-:W-:Y:S02]  /*0be0*/  LEA.HI R2, R2, R5, RZ, 0x1 ;  /* 0x0000000502027211 */ /* 0x000fe400078f08ff */
[----:B------:R-:W-:Y:S02]  /*0bf0*/  LEA.HI R10, R9, R20, RZ, 0x2 ;  /* 0x00000014090a7211 */ /* 0x000fe400078f10ff */
[----:B------:R-:W-:Y:S02]  /*0c00*/  LOP3.LUT R2, R2, 0x3fffffe, RZ, 0xc0, !PT ;  /* 0x03fffffe02027812 */ /* 0x000fe400078ec0ff */
[----:B------:R-:W-:-:S02]  /*0c10*/  SHF.R.S32.HI R11, RZ, 0x2, R10 ;  /* 0x00000002ff0b7819 */ /* 0x000fc4000001140a */
[----:B------:R-:W-:Y:S02]  /*0c20*/  SHF.R.S32.HI R8, RZ, 0x1f, R10 ;  /* 0x0000001fff087819 */ /* 0x000fe4000001140a */
[----:B------:R-:W-:Y:S02]  /*0c30*/  LEA.HI R9, R9, R20, RZ, 0x5 ;  /* 0x0000001409097211 */ /* 0x000fe400078f28ff */
[----:B------:R-:W-:Y:S02]  /*0c40*/  LEA.HI R8, R8, R11, RZ, 0x3 ;  /* 0x0000000b08087211 */ /* 0x000fe400078f18ff */
[----:B------:R-:W-:Y:S02]  /*0c50*/  LOP3.LUT R6, R6, 0x1ffffffe, RZ, 0xc0, !PT ;  /* 0x1ffffffe06067812 */ /* 0x000fe400078ec0ff */
[----:B------:R-:W-:Y:S01]  /*0c60*/  LOP3.LUT R12, R8, 0xfffffff8, RZ, 0xc0, !PT ;  /* 0xfffffff8080c7812 */ /* 0x000fe200078ec0ff */
[----:B------:R-:W-:Y:S01]  /*0c70*/  IMAD.IADD R8, R5, 0x1, -R2 ;  /* 0x0000000105087824 */ /* 0x000fe200078e0a02 */
[-C--:B------:R-:W-:Y:S01]  /*0c80*/  LEA.HI R2, R3, R0.reuse, RZ, 0x5 ;  /* 0x0000000003027211 */ /* 0x080fe200078f28ff */
[----:B------:R-:W-:Y:S01]  /*0c90*/  IMAD.IADD R6, R7, 0x1, -R6 ;  /* 0x0000000107067824 */ /* 0x000fe200078e0a06 */
[----:B------:R-:W-:Y:S01]  /*0ca0*/  LEA.HI R3, R3, R0, RZ, 0x3 ;  /* 0x0000000003037211 */ /* 0x000fe200078f18ff */
[----:B------:R-:W-:Y:S01]  /*0cb0*/  IMAD.IADD R12, R11, 0x1, -R12 ;  /* 0x000000010b0c7824 */ /* 0x000fe200078e0a0c */
[----:B------:R-:W-:-:S02]  /*0cc0*/  SHF.R.S32.HI R9, RZ, 0x5, R9 ;  /* 0x00000005ff097819 */ /* 0x000fc40000011409 */
[----:B------:R-:W-:Y:S02]  /*0cd0*/  LOP3.LUT R5, R4, 0x3fffff0, RZ, 0xc0, !PT ;  /* 0x03fffff004057812 */ /* 0x000fe400078ec0ff */
        /* <DEDUP_REMOVED lines=9> */
[----:B------:R-:W-:-:S02]  /*0d70*/  VIADD R9, R202, 0x40 ;  /* 0x00000040ca097836 */ /* 0x000fc40000000000 */
[----:B------:R0:W-:Y:S01]  /*0d80*/  STL [R1+0xbc], R16 ;  /* 0x0000bc1001007387 */ /* 0x0001e20000100800 */
[----:B------:R-:W-:Y:S02]  /*0d90*/  IMAD R5, R16, 0x10, R5 ;  /* 0x0000001010057824 */ /* 0x000fe400078e0205 */
[----:B------:R-:W-:Y:S01]  /*0da0*/  IMAD.IADD R222, R0, 0x1, -R7 ;  /* 0x0000000100de7824 */ /* 0x000fe200078e0a07 */
[----:B------:R-:W-:Y:S01]  /*0db0*/  LEA.HI R0, R3, R3, RZ, 0x1 ;  /* 0x0000000303007211 */ /* 0x000fe200078f08ff */
[----:B------:R-:W-:Y:S01]  /*0dc0*/  IMAD.SHL.U32 R2, R9, 0x40, RZ ;  /* 0x0000004009027824 */ /* 0x000fe200078e00ff */
[----:B------:R-:W-:Y:S01]  /*0dd0*/  SHF.R.S32.HI R4, RZ, 0x1f, R9 ;  /* 0x0000001fff047819 */ /* 0x000fe20000011409 */
[----:B------:R-:W-:Y:S01]  /*0de0*/  IMAD.MOV.U32 R7, RZ, RZ, R15 ;  /* 0x000000ffff077224 */ /* 0x000fe200078e000f */
[----:B------:R-:W-:Y:S01]  /*0df0*/  LOP3.LUT R0, R0, 0x1ffffffe, RZ, 0xc0, !PT ;  /* 0x1ffffffe00007812 */ /* 0x000fe200078ec0ff */
[C---:B------:R-:W-:Y:S01]  /*0e00*/  IMAD.SHL.U32 R200, R3.reuse, 0x4, RZ ;  /* 0x0000000403c87824 */ /* 0x040fe200078e00ff */
[----:B------:R-:W-:Y:S01]  /*0e10*/  LEA.HI R4, R4, R9, RZ, 0x3 ;  /* 0x0000000904047211 */ /* 0x000fe200078f18ff */
[C---:B0-----:R-:W-:Y:S01]  /*0e20*/  IMAD.SHL.U32 R16, R3.reuse, 0x8, RZ ;  /* 0x0000000803107824 */ /* 0x041fe200078e00ff */
[----:B------:R-:W-:Y:S01]  /*0e30*/  STL [R1+0x1e4], R8 ;  /* 0x0001e40801007387 */ /* 0x000fe20000100800 */
[----:B------:R-:W-:Y:S01]  /*0e40*/  IMAD.IADD R0, R3, 0x1, -R0 ;  /* 0x0000000103007824 */ /* 0x000fe200078e0a00 */
[----:B------:R-:W-:Y:S01]  /*0e50*/  LOP3.LUT R3, R2, 0x1c0, RZ, 0xc0, !PT ;  /* 0x000001c002037812 */ /* 0x000fe200078ec0ff */
[C---:B------:R-:W-:Y:S01]  /*0e60*/  VIADD R226, R16.reuse, 0x40 ;  /* 0x0000004010e27836 */ /* 0x040fe20000000000 */
[C---:B------:R-:W-:Y:S01]  /*0e70*/  IADD3 R223, R16.reuse, 0xa0, RZ ;  /* 0x000000a010df7810 */ /* 0x040fe20007ffe0ff */
[C---:B------:R-:W-:Y:S01]  /*0e80*/  VIADD R225, R16.reuse, 0x60 ;  /* 0x0000006010e17836 */ /* 0x040fe20000000000 */
[----:B------:R-:W-:Y:S01]  /*0e90*/  STL [R1+0xd8], RZ ;  /* 0x0000d8ff01007387 */ /* 0x000fe20000100800 */
[C---:B------:R-:W-:Y:S01]  /*0ea0*/  VIADD R224, R16.reuse, 0x80 ;  /* 0x0000008010e07836 */ /* 0x040fe20000000000 */
[----:B------:R-:W-:Y:S01]  /*0eb0*/  SHF.R.S32.HI R24, RZ, 0x1f, R226 ;  /* 0x0000001fff187819 */ /* 0x000fe200000114e2 */
[----:B------:R-:W-:Y:S01]  /*0ec0*/  VIADD R228, R16, 0xc0 ;  /* 0x000000c010e47836 */ /* 0x000fe20000000000 */
[----:B------:R-:W-:Y:S01]  /*0ed0*/  SHF.R.S32.HI R21, RZ, 0x1f, R225 ;  /* 0x0000001fff157819 */ /* 0x000fe200000114e1 */
[----:B------:R-:W-:Y:S01]  /*0ee0*/  IMAD.SHL.U32 R4, R4, 0x40, RZ ;  /* 0x0000004004047824 */ /* 0x000fe200078e00ff */
[----:B------:R-:W-:Y:S01]  /*0ef0*/  SHF.R.S32.HI R15, RZ, 0x1f, R224 ;  /* 0x0000001fff0f7819 */ /* 0x000fe200000114e0 */
[----:B------:R-:W-:Y:S01]  /*0f00*/  VIADD R227, R16, 0xe0 ;  /* 0x000000e010e37836 */ /* 0x000fe20000000000 */
[----:B------:R0:W-:Y:S01]  /*0f10*/  STL [R1+0xac], R24 ;  /* 0x0000ac1801007387 */ /* 0x0001e20000100800 */
[----:B------:R-:W-:Y:S01]  /*0f20*/  SHF.R.U32.HI R12, RZ, 0x3, R3 ;  /* 0x00000003ff0c7819 */ /* 0x000fe20000011603 */
[----:B------:R-:W-:Y:S01]  /*0f30*/  IMAD.IADD R10, R20, 0x1, -R10 ;  /* 0x00000001140a7824 */ /* 0x000fe200078e0a0a */
[----:B------:R-:W-:Y:S01]  /*0f40*/  LOP3.LUT R3, R3, 0x38, R16, 0xf8, !PT ;  /* 0x0000003803037812 */ /* 0x000fe200078ef810 */
[----:B------:R1:W-:Y:S01]  /*0f50*/  STL [R1+0xa8], R21 ;  /* 0x0000a81501007387 */ /* 0x0003e20000100800 */
[----:B------:R-:W-:Y:S01]  /*0f60*/  LOP3.LUT R4, R4, 0xfffffe00, RZ, 0xc0, !PT ;  /* 0xfffffe0004047812 */ /* 0x000fe200078ec0ff */
[----:B------:R-:W-:Y:S01]  /*0f70*/  IMAD R11, R5, 0x8, R6 ;  /* 0x00000008050b7824 */ /* 0x000fe200078e0206 */
[----:B------:R-:W-:Y:S01]  /*0f80*/  SHF.R.S32.HI R17, RZ, 0x1f, R16 ;  /* 0x0000001fff117819 */ /* 0x000fe20000011410 */
[----:B------:R2:W-:Y:S01]  /*0f90*/  STL [R1+0xa4], R15 ;  /* 0x0000a40f01007387 */ /* 0x0005e20000100800 */
[----:B------:R-:W-:Y:S01]  /*0fa0*/  LOP3.LUT R3, R4, R3, R12, 0xf6, !PT ;  /* 0x0000000304037212 */ /* 0x000fe200078ef60c */
[----:B------:R-:W-:Y:S01]  /*0fb0*/  IMAD.SHL.U32 R44, R10, 0x2, RZ ;  /* 0x000000020a2c7824 */ /* 0x000fe200078e00ff */
[----:B0-----:R-:W-:Y:S01]  /*0fc0*/  SHF.R.S32.HI R24, RZ, 0x1f, R223 ;  /* 0x0000001fff187819 */ /* 0x001fe200000114df */
[----:B------:R-:W-:Y:S01]  /*0fd0*/  IMAD.SHL.U32 R222, R222, 0x8, RZ ;  /* 0x00000008dede7824 */ /* 0x000fe200078e00ff */
[----:B-1----:R-:W-:Y:S01]  /*0fe0*/  SHF.R.S32.HI R21, RZ, 0x1f, R228 ;  /* 0x0000001fff157819 */ /* 0x002fe200000114e4 */
[----:B------:R-:W-:-:S02]  /*0ff0*/  IMAD R3, R3, 0x2, R22 ;  /* 0x0000000203037824 */ /* 0x000fc400078e0216 */
[----:B------:R-:W-:Y:S01]  /*1000*/  STL [R1+0xa0], R24 ;  /* 0x0000a01801007387 */ /* 0x000fe20000100800 */
[C---:B------:R-:W-:Y:S01]  /*1010*/  VIADD R43, R44.reuse, 0x8 ;  /* 0x000000082c2b7836 */ /* 0x040fe20000000000 */
[----:B--2---:R-:W-:Y:S01]  /*1020*/  SHF.R.S32.HI R15, RZ, 0x1f, R227 ;  /* 0x0000001fff0f7819 */ /* 0x004fe200000114e3 */
[C---:B------:R-:W-:Y:S01]  /*1030*/  VIADD R42, R44.reuse, 0x10 ;  /* 0x000000102c2a7836 */ /* 0x040fe20000000000 */
[----:B------:R-:W-:Y:S01]  /*1040*/  STL [R1+0x9c], R21 ;  /* 0x00009c1501007387 */ /* 0x000fe20000100800 */
[C---:B------:R-:W-:Y:S01]  /*1050*/  VIADD R41, R44.reuse, 0x18 ;  /* 0x000000182c297836 */ /* 0x040fe20000000000 */
[C---:B------:R-:W-:Y:S01]  /*1060*/  IADD3 R25, R44.reuse, 0x98, RZ ;  /* 0x000000982c197810 */ /* 0x040fe20007ffe0ff */
[C---:B------:R-:W-:Y:S01]  /*1070*/  VIADD R40, R44.reuse, 0x20 ;  /* 0x000000202c287836 */ /* 0x040fe20000000000 */
[----:B------:R-:W-:Y:S01]  /*1080*/  STL [R1+0x98], R15 ;  /* 0x0000980f01007387 */ /* 0x000fe20000100800 */
[C---:B------:R-:W-:Y:S01]  /*1090*/  VIADD R39, R44.reuse, 0x28 ;  /* 0x000000282c277836 */ /* 0x040fe20000000000 */
[----:B------:R-:W-:Y:S01]  /*10a0*/  SHF.R.S32.HI R9, RZ, 0x1f, R222 ;  /* 0x0000001fff097819 */ /* 0x000fe200000114de */
[C---:B------:R-:W-:Y:S01]  /*10b0*/  VIADD R38, R44.reuse, 0x30 ;  /* 0x000000302c267836 */ /* 0x040fe20000000000 */
[----:B------:R0:W-:Y:S01]  /*10c0*/  STL [R1+0xc0], R4 ;  /* 0x0000c00401007387 */ /* 0x0001e20000100800 */
[----:B------:R-:W-:-:S02]  /*10d0*/  VIADD R37, R44, 0x38 ;  /* 0x000000382c257836 */ /* 0x000fc40000000000 */
[C---:B------:R-:W-:Y:S01]  /*10e0*/  VIADD R36, R44.reuse, 0x40 ;  /* 0x000000402c247836 */ /* 0x040fe20000000000 */
[----:B------:R-:W-:Y:S01]  /*10f0*/  STL [R1+0xb4], R44 ;  /* 0x0000b42c01007387 */ /* 0x000fe20000100800 */
[C---:B------:R-:W-:Y:S02]  /*1100*/  VIADD R35, R44.reuse, 0x48 ;  /* 0x000000482c237836 */ /* 0x040fe40000000000 */
[C---:B------:R-:W-:Y:S02]  /*1110*/  VIADD R34, R44.reuse, 0x50 ;  /* 0x000000502c227836 */ /* 0x040fe40000000000 */
[C---:B------:R-:W-:Y:S02]  /*1120*/  VIADD R33, R44.reuse, 0x58 ;  /* 0x000000582c217836 */ /* 0x040fe40000000000 */
[----:B0-----:R-:W-:Y:S02]  /*1130*/  IMAD.SHL.U32 R4, R11, 0x8, RZ ;  /* 0x000000080b047824 */ /* 0x001fe400078e00ff */
[----:B------:R-:W-:-:S02]  /*1140*/  VIADD R32, R44, 0x60 ;  /* 0x000000602c207836 */ /* 0x000fc40000000000 */
[C---:B------:R-:W-:Y:S01]  /*1150*/  VIADD R31, R44.reuse, 0x68 ;  /* 0x000000682c1f7836 */ /* 0x040fe20000000000 */
[----:B------:R-:W-:Y:S01]  /*1160*/  STL [R1+0x1e8], R4 ;  /* 0x0001e80401007387 */ /* 0x000fe20000100800 */
[C---:B------:R-:W-:Y:S02]  /*1170*/  VIADD R30, R44.reuse, 0x70 ;  /* 0x000000702c1e7836 */ /* 0x040fe40000000000 */
[C---:B------:R-:W-:Y:S01]  /*1180*/  VIADD R29, R44.reuse, 0x78 ;  /* 0x000000782c1d7836 */ /* 0x040fe20000000000 */
[----:B------:R-:W-:Y:S01]  /*1190*/  STL [R1+0x1e0], R3 ;  /* 0x0001e00301007387 */ /* 0x000fe20000100800 */
[C---:B------:R-:W-:Y:S02]  /*11a0*/  VIADD R28, R44.reuse, 0x80 ;  /* 0x000000802c1c7836 */ /* 0x040fe40000000000 */
[----:B------:R-:W-:Y:S01]  /*11b0*/  IMAD.MOV.U32 R6, RZ, RZ, R14 ;  /* 0x000000ffff067224 */ /* 0x000fe200078e000e */
[----:B------:R0:W-:Y:S01]  /*11c0*/  STL [R1+0x158], R43 ;  /* 0x0001582b01007387 */ /* 0x0001e20000100800 */
[----:B------:R-:W-:-:S02]  /*11d0*/  VIADD R27, R44, 0x88 ;  /* 0x000000882c1b7836 */ /* 0x000fc40000000000 */
[----:B------:R-:W-:Y:S01]  /*11e0*/  IMAD.MOV.U32 R5, RZ, RZ, R13 ;  /* 0x000000ffff057224 */ /* 0x000fe200078e000d */
[----:B------:R1:W-:Y:S01]  /*11f0*/  STL [R1+0x154], R42 ;  /* 0x0001542a01007387 */ /* 0x0003e20000100800 */
[----:B------:R-:W-:Y:S02]  /*1200*/  VIADD R14, R222, 0x40 ;  /* 0x00000040de0e7836 */ /* 0x000fe40000000000 */
[----:B------:R-:W-:Y:S01]  /*1210*/  VIADD R26, R44, 0x90 ;  /* 0x000000902c1a7836 */ /* 0x000fe20000000000 */
[----:B------:R2:W-:Y:S01]  /*1220*/  STL [R1+0x150], R41 ;  /* 0x0001502901007387 */ /* 0x0005e20000100800 */
[----:B------:R-:W-:Y:S01]  /*1230*/  VIADD R13, R222, 0x80 ;  /* 0x00000080de0d7836 */ /* 0x000fe20000000000 */
[----:B------:R-:W-:Y:S01]  /*1240*/  SHF.R.S32.HI R14, RZ, 0x1f, R14 ;  /* 0x0000001fff0e7819 */ /* 0x000fe2000001140e */
[C---:B------:R-:W-:Y:S01]  /*1250*/  VIADD R24, R44.reuse, 0xa0 ;  /* 0x000000a02c187836 */ /* 0x040fe20000000000 */
[----:B------:R3:W-:Y:S01]  /*1260*/  STL [R1+0x14c], R40 ;  /* 0x00014c2801007387 */ /* 0x0007e20000100800 */
[C---:B------:R-:W-:Y:S01]  /*1270*/  VIADD R21, R44.reuse, 0xa8 ;  /* 0x000000a82c157836 */ /* 0x040fe20000000000 */
[----:B------:R-:W-:Y:S01]  /*1280*/  SHF.R.S32.HI R13, RZ, 0x1f, R13 ;  /* 0x0000001fff0d7819 */ /* 0x000fe2000001140d */
[----:B------:R-:W-:Y:S01]  /*1290*/  VIADD R20, R44, 0xb0 ;  /* 0x000000b02c147836 */ /* 0x000fe20000000000 */
[----:B------:R4:W-:Y:S01]  /*12a0*/  STL [R1+0x148], R39 ;  /* 0x0001482701007387 */ /* 0x0009e20000100800 */
[----:B------:R-:W-:Y:S01]  /*12b0*/  VIADD R9, R222, 0xc0 ;  /* 0x000000c0de097836 */ /* 0x000fe20000000000 */
[----:B0-----:R-:W-:Y:S01]  /*12c0*/  SHF.R.S32.HI R43, RZ, 0x1f, R43 ;  /* 0x0000001fff2b7819 */ /* 0x001fe2000001142b */
[C---:B------:R-:W-:Y:S01]  /*12d0*/  VIADD R15, R44.reuse, 0xb8 ;  /* 0x000000b82c0f7836 */ /* 0x040fe20000000000 */
[----:B------:R0:W-:Y:S01]  /*12e0*/  STL [R1+0x144], R38 ;  /* 0x0001442601007387 */ /* 0x0001e20000100800 */
        /* <DEDUP_REMOVED lines=11> */
[----:B------:R2:W-:Y:S01]  /*13a0*/  STL [R1+0x138], R35 ;  /* 0x0001382301007387 */ /* 0x0005e20000100800 */
[C---:B------:R-:W-:Y:S01]  /*13b0*/  VIADD R4, R44.reuse, 0xf0 ;  /* 0x000000f02c047836 */ /* 0x040fe20000000000 */
[----:B---3--:R-:W-:Y:S01]  /*13c0*/  SHF.R.S32.HI R40, RZ, 0x1f, R40 ;  /* 0x0000001fff287819 */ /* 0x008fe20000011428 */
[----:B------:R-:W-:Y:S01]  /*13d0*/  VIADD R3, R44, 0xf8 ;  /* 0x000000f82c037836 */ /* 0x000fe20000000000 */
[----:B------:R3:W-:Y:S01]  /*13e0*/  STL [R1+0x134], R34 ;  /* 0x0001342201007387 */ /* 0x0007e20000100800 */
[----:B----4-:R-:W-:Y:S01]  /*13f0*/  SHF.R.S32.HI R39, RZ, 0x1f, R39 ;  /* 0x0000001fff277819 */ /* 0x010fe20000011427 */
[----:B------:R-:W-:Y:S01]  /*1400*/  IMAD R0, R0, 0x8, R8 ;  /* 0x0000000800007824 */ /* 0x000fe200078e0208 */
[----:B0-----:R-:W-:Y:S01]  /*1410*/  SHF.R.S32.HI R38, RZ, 0x1f, R38 ;  /* 0x0000001fff267819 */ /* 0x001fe20000011426 */
[----:B------:R0:W-:Y:S01]  /*1420*/  STL [R1+0x130], R33 ;  /* 0x0001302101007387 */ /* 0x0001e20000100800 */
[----:B-----5:R-:W-:Y:S01]  /*1430*/  SHF.R.S32.HI R37, RZ, 0x1f, R37 ;  /* 0x0000001fff257819 */ /* 0x020fe20000011425 */
[----:B------:R-:W-:Y:S01]  /*1440*/  VIADD R2, R16, 0x20 ;  /* 0x0000002010027836 */ /* 0x000fe20000000000 */
[----:B-1----:R-:W-:Y:S01]  /*1450*/  SHF.R.S32.HI R36, RZ, 0x1f, R36 ;  /* 0x0000001fff247819 */ /* 0x002fe20000011424 */
[----:B------:R1:W-:Y:S01]  /*1460*/  STL [R1+0x12c], R32 ;  /* 0x00012c2001007387 */ /* 0x0003e20000100800 */
[----:B--2---:R-:W-:Y:S01]  /*1470*/  SHF.R.S32.HI R35, RZ, 0x1f, R35 ;  /* 0x0000001fff237819 */ /* 0x004fe20000011423 */
[----:B------:R-:W-:Y:S01]  /*1480*/  VIADD R207, R200, 0x10 ;  /* 0x00000010c8cf7836 */ /* 0x000fe20000000000 */
[----:B---3--:R-:W-:Y:S01]  /*1490*/  SHF.R.S32.HI R34, RZ, 0x1f, R34 ;  /* 0x0000001fff227819 */ /* 0x008fe20000011422 */
[----:B------:R2:W-:Y:S01]  /*14a0*/  STL [R1+0x128], R31 ;  /* 0x0001281f01007387 */ /* 0x0005e20000100800 */
[----:B------:R-:W-:-:S02]  /*14b0*/  SHF.R.S32.HI R205, RZ, 0x1f, R2 ;  /* 0x0000001fffcd7819 */ /* 0x000fc40000011402 */
[----:B0-----:R-:W-:Y:S01]  /*14c0*/  SHF.R.S32.HI R33, RZ, 0x1f, R33 ;  /* 0x0000001fff217819 */ /* 0x001fe20000011421 */
[----:B------:R0:W-:Y:S01]  /*14d0*/  STL [R1+0x124], R30 ;  /* 0x0001241e01007387 */ /* 0x0001e20000100800 */
[----:B-1----:R-:W-:-:S03]  /*14e0*/  SHF.R.S32.HI R32, RZ, 0x1f, R32 ;  /* 0x0000001fff207819 */ /* 0x002fc60000011420 */
[----:B------:R1:W-:Y:S01]  /*14f0*/  STL [R1+0x120], R29 ;  /* 0x0001201d01007387 */ /* 0x0003e20000100800 */
[----:B--2---:R-:W-:-:S03]  /*1500*/  SHF.R.S32.HI R31, RZ, 0x1f, R31 ;  /* 0x0000001fff1f7819 */ /* 0x004fc6000001141f */
[----:B------:R2:W-:Y:S01]  /*1510*/  STL [R1+0x11c], R28 ;  /* 0x00011c1c01007387 */ /* 0x0005e20000100800 */
[----:B0-----:R-:W-:-:S03]  /*1520*/  SHF.R.S32.HI R30, RZ, 0x1f, R30 ;  /* 0x0000001fff1e7819 */ /* 0x001fc6000001141e */
        /* <DEDUP_REMOVED lines=26> */
[----:B------:R-:W-:Y:S01]  /*16d0*/  STL [R1+0x1dc], R43 ;  /* 0x0001dc2b01007387 */ /* 0x000fe20000100800 */
[----:B--2---:R-:W-:-:S03]  /*16e0*/  SHF.R.S32.HI R10, RZ, 0x1f, R10 ;  /* 0x0000001fff0a7819 */ /* 0x004fc6000001140a */
[----:B------:R1:W-:Y:S01]  /*16f0*/  STL [R1+0xe4], R4 ;  /* 0x0000e40401007387 */ /* 0x0003e20000100800 */
[----:B0-----:R-:W-:-:S03]  /*1700*/  SHF.R.S32.HI R9, RZ, 0x1f, R9 ;  /* 0x0000001fff097819 */ /* 0x001fc60000011409 */
[----:B------:R-:W-:Y:S04]  /*1710*/  STL [R1+0x1d8], R42 ;  /* 0x0001d82a01007387 */ /* 0x000fe80000100800 */
[----:B------:R0:W-:Y:S01]  /*1720*/  STL [R1+0xe0], R3 ;  /* 0x0000e00301007387 */ /* 0x0001e20000100800 */
[----:B-1----:R-:W-:-:S03]  /*1730*/  SHF.R.S32.HI R4, RZ, 0x1f, R4 ;  /* 0x0000001fff047819 */ /* 0x002fc60000011404 */
[----:B------:R1:W-:Y:S04]  /*1740*/  STL [R1+0x1d4], R41 ;  /* 0x0001d42901007387 */ /* 0x0003e80000100800 */
[----:B------:R1:W-:Y:S01]  /*1750*/  STL [R1+0x1d0], R40 ;  /* 0x0001d02801007387 */ /* 0x0003e20000100800 */
[----:B0-----:R-:W-:-:S03]  /*1760*/  SHF.R.S32.HI R3, RZ, 0x1f, R3 ;  /* 0x0000001fff037819 */ /* 0x001fc60000011403 */
        /* <DEDUP_REMOVED lines=28> */
.L_x_15364:
[----:B0123--:R-:W0:Y:S02]  /*1930*/  LDC.64 R8, c[0x0][0xd88] ;  /* 0x00036200ff087b82 */ /* 0x00fe240000000a00 */
[----:B0-----:R-:W-:-:S05]  /*1940*/  IMAD.WIDE R8, R7, 0x4, R8 ;  /* 0x0000000407087825 */ /* 0x001fca00078e0208 */
[----:B-----5:R-:W2:Y:S01]  /*1950*/  LDG.E R34, desc[UR40][R8.64] ;  /* 0x0000002808227981 */ /* 0x020ea2000c1e1900 */
[----:B------:R-:W-:Y:S05]  /*1960*/  YIELD ;  /* 0x0000000000007946 */ /* 0x000fea0003800000 */
[----:B------:R-:W-:Y:S01]  /*1970*/  ULDC.64 UR4, c[0x0][0xb20] ;  /* 0x0002c80000047ab9 */ /* 0x000fe20000000a00 */
[----:B------:R-:W-:Y:S01]  /*1980*/  ULDC.64 UR8, c[0x0][0xb10] ;  /* 0x0002c40000087ab9 */ /* 0x000fe20000000a00 */
[----:B------:R-:W-:Y:S01]  /*1990*/  ISETP.NE.U32.AND P1, PT, RZ, UR4, PT ;  /* 0x00000004ff007c0c */ /* 0x000fe2000bf25070 */
[----:B----4-:R-:W-:Y:S01]  /*19a0*/  IMAD.MOV.U32 R4, RZ, RZ, RZ ;  /* 0x000000ffff047224 */ /* 0x010fe200078e00ff */
        /* <DEDUP_REMOVED lines=48> */
.L_x_15194:
        /* <DEDUP_REMOVED lines=13> */
.L_x_15195:
[----:B------:R-:W-:Y:S05]  /*1d80*/  @!P0 BRA `(.L_x_15196) ;  /* 0x00000000000c8947 */ /* 0x000fea0003800000 */
[----:B------:R-:W2:Y:S04]  /*1d90*/  LDG.E R0, desc[UR40][R8.64] ;  /* 0x0000002808007981 */ /* 0x000ea8000c1e1900 */
[----:B------:R-:W2:Y:S02]  /*1da0*/  LDG.E R33, desc[UR40][R8.64+0x4] ;  /* 0x0000042808217981 */ /* 0x000ea4000c1e1900 */
[----:B--2---:R-:W-:-:S07]  /*1db0*/  IMAD.IADD R33, R33, 0x1, -R0 ;  /* 0x0000000121217824 */ /* 0x004fce00078e0a00 */
.L_x_15196:
        /* <DEDUP_REMOVED lines=31> */
[----:B------:R-:W-:Y:S01]  /*1fb0*/  IMAD.HI R0, R0, 0x2aaaaaab, RZ ;  /* 0x2aaaaaab00007827 */ /* 0x000fe200078e02ff */
[----:B------:R-:W-:-:S03]  /*1fc0*/  IADD3 R5, R31, R5, RZ ;  /* 0x000000051f057210 */ /* 0x000fc60007ffe0ff */
[----:B------:R0:W-:Y:S01]  /*1fd0*/  STL [R1+0xdc], R13 ;  /* 0x0000dc0d01007387 */ /* 0x0001e20000100800 */
[----:B------:R-:W-:Y:S01]  /*1fe0*/  SHF.R.U32.HI R3, RZ, 0x1f, R0 ;  /* 0x0000001fff037819 */ /* 0x000fe20000011600 */
        /* <DEDUP_REMOVED lines=39> */
.L_x_15198:
[----:B------:R-:W-:Y:S05]  /*2260*/  BSYNC B0 ;  /* 0x0000000000007941 */ /* 0x000fea0003800000 */
.L_x_15197:
        /* <DEDUP_REMOVED lines=37> */
.L_x_15201:
[----:B------:R-:W-:Y:S05]  /*24c0*/  BSYNC B6 ;  /* 0x0000000000067941 */ /* 0x000fea0003800000 */
.L_x_15200:
        /* <DEDUP_REMOVED lines=8> */
[----:B------:R-:W-:Y:S01]  /*2550*/  MOV R8, 0x70 ;  /* 0x0000007000087802 */ /* 0x000fe20000000f00 */
        /* <DEDUP_REMOVED lines=8> */
[----:B------:R-:W-:-:S07]  /*25e0*/  IMAD.MOV.U32 R13, RZ, RZ, RZ ;  /* 0x000000ffff0d7224 */ /* 0x000fce00078e00ff */
[----:B------:R-:W-:-:S07]  /*25f0*/  LEPC R20, `(.L_x_15203) ;  /* 0x000000001014794e */ /* 0x000fce0000000000 */
[----:B0----5:R-:W-:Y:S05]  /*2600*/  CALL.ABS.NOINC R14 ;  /* 0x000000000e007343 */ /* 0x021fea0003c00000 */
.L_x_15203:
[----:B------:R-:W-:Y:S05]  /*2610*/  BSYNC B6 ;  /* 0x0000000000067941 */ /* 0x000fea0003800000 */
.L_x_15202:
[----:B------:R-:W-:Y:S01]  /*2620*/  ULDC.64 UR4, c[0x0][0xaf0] ;  /* 0x0002bc0000047ab9 */ /* 0x000fe20000000a00 */
[----:B------:R-:W0:Y:S01]  /*2630*/  S2R R7, SR_TID.X ;  /* 0x0000000000077919 */ /* 0x000e220000002100 */
[----:B------:R-:W-:Y:S01]  /*2640*/  ISETP.NE.U32.AND P0, PT, RZ, UR4, PT ;  /* 0x00000004ff007c0c */ /* 0x000fe2000bf05070 */
[----:B------:R-:W-:Y:S01]  /*2650*/  IMAD.MOV.U32 R0, RZ, RZ, R34 ;  /* 0x000000ffff007224 */ /* 0x000fe200078e0022 */
[----:B------:R-:W1:Y:S08]  /*2660*/  LDC.64 R48, c[0x0][0x3f8] ;  /* 0x0000fe00ff307b82 */ /* 0x000e700000000a00 */
[----:B------:R-:W2:Y:S01]  /*2670*/  LDC.64 R54, c[0x0][0x408] ;  /* 0x00010200ff367b82 */ /* 0x000ea20000000a00 */
[----:B------:R-:W-:Y:S01]  /*2680*/  ISETP.NE.AND.EX P0, PT, RZ, UR5, PT, P0 ;  /* 0x00000005ff007c0c */ /* 0x000fe2000bf05300 */
[----:B------:R-:W3:Y:S06]  /*2690*/  LDL R34, [R1+0xc0] ;  /* 0x0000c00001227983 */ /* 0x000eec0000100800 */
[----:B------:R-:W4:Y:S06]  /*26a0*/  LDC R61, c[0x0][0x3f4] ;  /* 0x0000fd00ff3d7b82 */ /* 0x000f2c0000000800 */
[----:B------:R-:W-:Y:S01]  /*26b0*/  @P0 IADD3 R4, P1, R36, UR4, RZ ;  /* 0x0000000424040c10 */ /* 0x000fe2000ff3e0ff */
[----:B------:R-:W-:-:S03]  /*26c0*/  ULDC UR4, c[0x0][0x320] ;  /* 0x0000c80000047ab9 */ /* 0x000fc60000000800 */
[----:B------:R-:W-:Y:S02]  /*26d0*/  @P0 IADD3.X R5, R35, UR5, RZ, P1, !PT ;  /* 0x0000000523050c10 */ /* 0x000fe40008ffe4ff */
[----:B------:R-:W-:-:S03]  /*26e0*/  ISETP.GE.AND P1, PT, R2, UR4, PT ;  /* 0x0000000402007c0c */ /* 0x000fc6000bf26270 */
[----:B------:R0:W3:Y:S01]  /*26f0*/  @P0 LDG.E R0, desc[UR40][R4.64] ;  /* 0x0000002804000981 */ /* 0x0000e2000c1e1900 */
        /* <DEDUP_REMOVED lines=21> */
[----:B--2---:R-:W-:Y:S01]  /*2850*/  IMAD R7, R7, R54, RZ ;  /* 0x0000003607077224 */ /* 0x004fe200078e02ff */
        /* <DEDUP_REMOVED lines=11> */
[----:B------:R-:W2:Y:S01]  /*2910*/  LDL R6, [R1+0xbc] ;  /* 0x0000bc0001067983 */ /* 0x000ea20000100800 */
[----:B------:R-:W0:Y:S01]  /*2920*/  S2R R35, SR_TID.X ;  /* 0x0000000000237919 */ /* 0x000e220000002100 */
[----:B------:R-:W-:-:S02]  /*2930*/  ISETP.GE.AND P0, PT, R228, UR4, PT ;  /* 0x00000004e4007c0c */ /* 0x000fc4000bf06270 */
[----:B------:R-:W-:Y:S02]  /*2940*/  ISETP.GE.AND P1, PT, R227, UR4, PT ;  /* 0x00000004e3007c0c */ /* 0x000fe4000bf26270 */
[----:B------:R-:W-:Y:S02]  /*2950*/  SEL R5, RZ, 0x40, P0 ;  /* 0x00000040ff057807 */ /* 0x000fe40000000000 */
[----:B------:R-:W-:Y:S02]  /*2960*/  SEL R10, RZ, 0x7fff80, P1 ;  /* 0x007fff80ff0a7807 */ /* 0x000fe40000800000 */
[----:B----4-:R-:W-:Y:S02]  /*2970*/  ISETP.GE.AND P0, PT, R16, R61, PT ;  /* 0x0000003d1000720c */ /* 0x010fe40003f06270 */
[----:B------:R-:W-:Y:S02]  /*2980*/  LOP3.LUT R10, R10, R4, R5, 0xfe, !PT ;  /* 0x000000040a0a7212 */ /* 0x000fe400078efe05 */
[----:B------:R-:W-:-:S05]  /*2990*/  SEL R5, R61, RZ, P0 ;  /* 0x000000ff3d057207 */ /* 0x000fca0000000000 */
[----:B------:R-:W-:Y:S02]  /*29a0*/  IMAD.IADD R5, R16, 0x1, R5 ;  /* 0x0000000110057824 */ /* 0x000fe400078e0205 */
[----:B------:R-:W-:-:S03]  /*29b0*/  IMAD.WIDE.U32 R50, R202, R54, R200 ;  /* 0x00000036ca327225 */ /* 0x000fc600078e00c8 */
[----:B------:R-:W-:Y:S01]  /*29c0*/  SHF.R.S32.HI R4, RZ, 0x1f, R5 ;  /* 0x0000001fff047819 */ /* 0x000fe20000011405 */
[----:B------:R-:W-:Y:S01]  /*29d0*/  IMAD.WIDE.U32 R52, R202, R54, R16 ;  /* 0x00000036ca347225 */ /* 0x000fe200078e0010 */
[----:B0-----:R-:W-:-:S04]  /*29e0*/  SHF.R.U32.HI R35, RZ, 0x7, R35 ;  /* 0x00000007ff237819 */ /* 0x001fc80000011623 */
[C---:B------:R-:W-:Y:S01]  /*29f0*/  ISETP.NE.AND P6, PT, R35.reuse, 0x1, PT ;  /* 0x000000012300780c */ /* 0x040fe20003fc5270 */
[----:B------:R-:W-:Y:S02]  /*2a00*/  VIADD R60, R35, 0x8 ;  /* 0x00000008233c7836 */ /* 0x000fe40000000000 */
[----:B------:R-:W-:Y:S01]  /*2a10*/  VIADD R35, R202, 0x40 ;  /* 0x00000040ca237836 */ /* 0x000fe20000000000 */
[----:B------:R-:W-:Y:S01]  /*2a20*/  LEA.HI R4, R4, R5, RZ, 0x3 ;  /* 0x0000000504047211 */ /* 0x000fe200078f18ff */
[----:B------:R-:W-:Y:S02]  /*2a30*/  IMAD.IADD R51, R51, 0x1, R13 ;  /* 0x0000000133337824 */ /* 0x000fe400078e020d */
[----:B------:R-:W-:Y:S01]  /*2a40*/  IMAD.SHL.U32 R35, R35, 0x40, RZ ;  /* 0x0000004023237824 */ /* 0x000fe200078e00ff */
[----:B------:R-:W-:Y:S01]  /*2a50*/  SHF.L.U64.HI R56, R48, 0x6, R49 ;  /* 0x0000000630387819 */ /* 0x000fe20000010231 */
[----:B------:R-:W-:Y:S01]  /*2a60*/  IMAD.IADD R53, R13, 0x1, R53 ;  /* 0x000000010d357824 */ /* 0x000fe200078e0235 */
[----:B------:R-:W-:Y:S01]  /*2a70*/  SHF.R.S32.HI R13, RZ, 0x1f, R14 ;  /* 0x0000001fff0d7819 */ /* 0x000fe2000001140e */
[----:B------:R-:W-:-:S02]  /*2a80*/  IMAD R5, R49, 0x60, RZ ;  /* 0x0000006031057824 */ /* 0x000fc400078e02ff */
[----:B------:R-:W-:Y:S02]  /*2a90*/  IMAD.SHL.U32 R57, R48, 0x40, RZ ;  /* 0x0000004030397824 */ /* 0x000fe400078e00ff */
        /* <DEDUP_REMOVED lines=8> */
[C---:B------:R-:W-:Y:S01]  /*2b20*/  VIADD R35, R202.reuse, 0x40 ;  /* 0x00000040ca237836 */ /* 0x040fe20000000000 */
[----:B------:R-:W-:Y:S05]  /*2b30*/  @!P6 WARPSYNC.ALL ;  /* 0x000000000000e948 */ /* 0x000fea0003800000 */
[----:B------:R-:W-:Y:S01]  /*2b40*/  IMAD.SHL.U32 R35, R35, 0x40, RZ ;  /* 0x0000004023237824 */ /* 0x000fe200078e00ff */
[----:B------:R-:W-:Y:S01]  /*2b50*/  ULDC UR4, c[0x0][0x2f4] ;  /* 0x0000bd0000047ab9 */ /* 0x000fe20000000800 */
[----:B------:R-:W-:Y:S01]  /*2b60*/  IMAD.IADD R13, R202, 0x1, -R13 ;  /* 0x00000001ca0d7824 */ /* 0x000fe200078e0a0d */
[----:B------:R-:W-:Y:S01]  /*2b70*/  ISETP.GE.AND P2, PT, R2, UR4, PT ;  /* 0x0000000402007c0c */ /* 0x000fe2000bf46270 */
[----:B------:R-:W-:Y:S01]  /*2b80*/  IMAD R7, R7, R54, RZ ;  /* 0x0000003607077224 */ /* 0x000fe200078e02ff */
[----:B------:R-:W-:-:S02]  /*2b90*/  LOP3.LUT R35, R35, 0x1c0, RZ, 0xc0, !PT ;  /* 0x000001c023237812 */ /* 0x000fc400078ec0ff */
[----:B------:R-:W-:Y:S01]  /*2ba0*/  SHF.L.U32 R73, R13, 0x6, RZ ;  /* 0x000000060d497819 */ /* 0x000fe200000006ff */
[C---:B------:R-:W-:Y:S01]  /*2bb0*/  IMAD R7, R24.reuse, R55, R7 ;  /* 0x0000003718077224 */ /* 0x040fe200078e0207 */
[----:B------:R-:W-:Y:S01]  /*2bc0*/  SHF.R.U32.HI R35, RZ, 0x3, R35 ;  /* 0x00000003ff237819 */ /* 0x000fe20000011623 */
[----:B------:R-:W-:Y:S01]  /*2bd0*/  IMAD.WIDE.U32 R50, R24, R54, R50 ;  /* 0x0000003618327225 */ /* 0x000fe200078e0032 */
[----:B------:R-:W-:-:S03]  /*2be0*/  LOP3.LUT R73, R73, 0x1c0, RZ, 0xc0, !PT ;  /* 0x000001c049497812 */ /* 0x000fc600078ec0ff */
[----:B------:R-:W-:Y:S01]  /*2bf0*/  IMAD.WIDE.U32 R52, R24, R54, R52 ;  /* 0x0000003618347225 */ /* 0x000fe200078e0034 */
[----:B------:R-:W-:Y:S02]  /*2c00*/  LOP3.LUT R5, R5, R35, RZ, 0x3c, !PT ;  /* 0x0000002305057212 */ /* 0x000fe400078e3cff */
[----:B------:R-:W-:Y:S01]  /*2c10*/  LOP3.LUT R23, R23, 0xfffffffe, RZ, 0xc0, !PT ;  /* 0xfffffffe17177812 */ /* 0x000fe200078ec0ff */
[----:B------:R-:W-:Y:S01]  /*2c20*/  IMAD.IADD R67, R51, 0x1, R7 ;  /* 0x0000000133437824 */ /* 0x000fe200078e0207 */
[----:B------:R-:W-:Y:S01]  /*2c30*/  SHF.R.U32.HI R76, RZ, 0x3, R73 ;  /* 0x00000003ff4c7819 */ /* 0x000fe20000011649 */
[----:B------:R-:W-:Y:S01]  /*2c40*/  IMAD.IADD R68, R7, 0x1, R53 ;  /* 0x0000000107447824 */ /* 0x000fe200078e0235 */
[----:B------:R-:W-:Y:S01]  /*2c50*/  LOP3.LUT R7, R73, 0x18, R16, 0xf8, !PT ;  /* 0x0000001849077812 */ /* 0x000fe200078ef810 */
[----:B------:R-:W-:Y:S01]  /*2c60*/  IMAD.MOV.U32 R75, RZ, RZ, 0x20 ;  /* 0x00000020ff4b7424 */ /* 0x000fe200078e00ff */
[----:B------:R-:W-:Y:S02]  /*2c70*/  @P2 LOP3.LUT R23, R23, 0x1, RZ, 0xfc, !PT ;  /* 0x0000000117172812 */ /* 0x000fe400078efcff */
[----:B------:R-:W-:-:S02]  /*2c80*/  LOP3.LUT P2, RZ, R13, 0x4, RZ, 0xc0, !PT ;  /* 0x000000040dff7812 */ /* 0x000fc4000784c0ff */
[----:B------:R-:W-:Y:S02]  /*2c90*/  PRMT R84, R10, 0x8880, RZ ;  /* 0x000088800a547816 */ /* 0x000fe400000000ff */
[----:B------:R-:W-:Y:S01]  /*2ca0*/  LOP3.LUT R7, R7, R76, RZ, 0x3c, !PT ;  /* 0x0000004c07077212 */ /* 0x000fe200078e3cff */
[----:B------:R-:W-:Y:S01]  /*2cb0*/  IMAD R63, R55, 0x60, RZ ;  /* 0x00000060373f7824 */ /* 0x000fe200078e02ff */
[C---:B------:R-:W-:Y:S01]  /*2cc0*/  SHF.L.U64.HI R58, R54.reuse, 0x6, R55 ;  /* 0x00000006363a7819 */ /* 0x040fe20000010237 */
[----:B------:R-:W-:Y:S01]  /*2cd0*/  IMAD.SHL.U32 R59, R54, 0x40, RZ ;  /* 0x00000040363b7824 */ /* 0x000fe200078e00ff */
[----:B------:R-:W-:Y:S01]  /*2ce0*/  PRMT R84, R84, 0x7710, RZ ;  /* 0x0000771054547816 */ /* 0x000fe200000000ff */
[----:B------:R-:W-:Y:S01]  /*2cf0*/  IMAD.WIDE.U32 R54, R54, 0x60, RZ ;  /* 0x0000006036367825 */ /* 0x000fe200078e00ff */
[----:B------:R-:W-:Y:S02]  /*2d00*/  SEL R75, R75, 0xffffffe0, !P2 ;  /* 0xffffffe04b4b7807 */ /* 0x000fe40005000000 */
[----:B------:R-:W-:Y:S01]  /*2d10*/  LOP3.LUT R70, R4, 0xfffffff8, RZ, 0xc0, !PT ;  /* 0xfffffff804467812 */ /* 0x000fe200078ec0ff */
        /* <DEDUP_REMOVED lines=17> */
[----:B---3--:R-:W-:Y:S01]  /*2e30*/  IMAD.IADD R74, R34, 0x1, R5 ;  /* 0x00000001224a7824 */ /* 0x008fe200078e0205 */
[----:B------:R-:W-:-:S04]  /*2e40*/  LOP3.LUT R5, R73, 0x38, R4, 0xf8, !PT ;  /* 0x0000003849057812 */ /* 0x000fc800078ef804 */
[----:B------:R-:W-:Y:S02]  /*2e50*/  LOP3.LUT R5, R5, R76, RZ, 0x3c, !PT ;  /* 0x0000004c05057212 */ /* 0x000fe400078e3cff */
[----:B------:R-:W-:Y:S01]  /*2e60*/  SHF.R.S32.HI R71, RZ, 0x1f, R0 ;  /* 0x0000001fff477819 */ /* 0x000fe20000011400 */
[C---:B--2---:R-:W-:Y:S02]  /*2e70*/  IMAD R82, R6.reuse, 0x200, R7 ;  /* 0x0000020006527824 */ /* 0x044fe400078e0207 */
[----:B------:R-:W-:Y:S02]  /*2e80*/  IMAD R85, R6, 0x200, R5 ;  /* 0x0000020006557824 */ /* 0x000fe400078e0205 */
[----:B------:R-:W-:-:S07]  /*2e90*/  IMAD.IADD R86, R75, 0x1, R82 ;  /* 0x000000014b567824 */ /* 0x000fce00078e0252 */
.L_x_15257:
        /* <DEDUP_REMOVED lines=28> */
[----:B------:R-:W-:Y:S01]  /*3060*/  IMAD R98, R19, 0x1800, R82 ;  /* 0x0000180013627824 */ /* 0x000fe200078e0252 */
        /* <DEDUP_REMOVED lines=68> */
.L_x_15208:
[----:B------:R-:W-:Y:S05]  /*34b0*/  BSYNC B1 ;  /* 0x0000000000017941 */ /* 0x000fea0003800000 */
.L_x_15207:
        /* <DEDUP_REMOVED lines=29> */
.L_x_15210:
[----:B------:R-:W-:Y:S05]  /*3690*/  BSYNC B1 ;  /* 0x0000000000017941 */ /* 0x000fea0003800000 */
.L_x_15209:
        /* <DEDUP_REMOVED lines=30> */
[----:B------:R-:W-:Y:S02]  /*3880*/  PRMT R111, R6, 0x7610, R111 ;  /* 0x00007610066f7816 */ /* 0x000fe4000000006f */
[----:B------:R-:W-:Y:S01]  /*3890*/  PRMT R108, R108, 0x5410, R7 ;  /* 0x000054106c6c7816 */ /* 0x000fe20000000007 */
[----:B------:R-:W-:Y:S06]  /*38a0*/  @!P3 BRA `(.L_x_15211) ;  /* 0x000000000004b947 */ /* 0x000fec0003800000 */
[----:B------:R-:W-:Y:S01]  /*38b0*/  BPT.TRAP 0x1 ;  /* 0x000000040000795c */ /* 0x000fe20000300000 */
.L_x_15211:
[----:B------:R-:W-:Y:S01]  /*38c0*/  IMAD R87, R19, 0x8, R22 ;  /* 0x0000000813577824 */ /* 0x000fe200078e0216 */
[----:B------:R-:W-:Y:S01]  /*38d0*/  SHF.L.U32 R95, R206, 0x1f, RZ ;  /* 0x0000001fce5f7819 */ /* 0x000fe200000006ff */
[----:B------:R-:W-:Y:S03]  /*38e0*/  BSSY B1, `(.L_x_15212) ;  /* 0x0000003000017945 */ /* 0x000fe60003800000 */
[----:B------:R-:W0:Y:S02]  /*38f0*/  SYNCS.PHASECHK.TRANS64.TRYWAIT P5, [R87+URZ+0x32490], R95 ;  /* 0x0324905f570075a7 */ /* 0x000e2400080a017f */
[----:B0-----:R-:W-:Y:S05]  /*3900*/  @!P5 BRA `(.L_x_15213) ;  /* 0x000001e800fcd947 */ /* 0x001fea0003800000 */
.L_x_15495:
[----:B------:R-:W-:Y:S05]  /*3910*/  BSYNC B1 ;  /* 0x0000000000017941 */ /* 0x000fea0003800000 */
.L_x_15212:
[----:B------:R-:W-:-:S03]  /*3920*/  UMOV UR4, 0xffffffff ;  /* 0xffffffff00047882 */ /* 0x000fc60000000000 */
[----:B------:R-:W-:Y:S05]  /*3930*/  BRA.DIV UR4, `(.L_x_15214) ;  /* 0x000001ee04047947 */ /* 0x000fea000b800000 */
[----:B------:R1:W2:Y:S04]  /*3940*/  SHFL.IDX PT, R99, R97, RZ, 0x1c1f ;  /* 0x001c1fff61637589 */ /* 0x0002a800000e0000 */
[----:B------:R1:W3:Y:S02]  /*3950*/  SHFL.IDX PT, R14, R96, RZ, 0x1c1f ;  /* 0x001c1fff600e7589 */ /* 0x0002e400000e0000 */
.L_x_15499:
        /* <DEDUP_REMOVED lines=13> */
[----:B------:R-:W-:Y:S02]  /*3a30*/  PRMT R11, R104, 0x5410, R11 ;  /* 0x00005410680b7816 */ /* 0x000fe4000000000b */
[----:B0-----:R-:W-:Y:S02]  /*3a40*/  LOP3.LUT R105, R5, 0xffff0000, RZ, 0xc0, !PT ;  /* 0xffff000005697812 */ /* 0x001fe400078ec0ff */
[C---:B------:R-:W-:Y:S01]  /*3a50*/  LOP3.LUT R44, R15.reuse, 0xffff0000, RZ, 0xc0, !PT ;  /* 0xffff00000f2c7812 */ /* 0x040fe200078ec0ff */
[----:B------:R-:W-:Y:S01]  /*3a60*/  IMAD.U32 R15, R15, 0x10000, RZ ;  /* 0x000100000f0f7824 */ /* 0x000fe200078e00ff */
[----:B------:R-:W-:-:S02]  /*3a70*/  LOP3.LUT R104, R11, 0xffff0000, RZ, 0xc0, !PT ;  /* 0xffff00000b687812 */ /* 0x000fc400078ec0ff */
[----:B------:R-:W-:Y:S01]  /*3a80*/  SHF.R.U32.HI R46, RZ, 0x10, R47 ;  /* 0x00000010ff2e7819 */ /* 0x000fe2000001162f */
[----:B------:R-:W-:Y:S01]  /*3a90*/  FMUL.FTZ R106, R105, R44 ;  /* 0x0000002c696a7220 */ /* 0x000fe20000410000 */
[----:B------:R-:W-:Y:S02]  /*3aa0*/  IMAD.U32 R47, R5, 0x10000, RZ ;  /* 0x00010000052f7824 */ /* 0x000fe400078e00ff */
[-C--:B------:R-:W-:Y:S01]  /*3ab0*/  FMUL.FTZ R105, R105, R104.reuse ;  /* 0x0000006869697220 */ /* 0x080fe20000410000 */
[----:B------:R-:W-:Y:S02]  /*3ac0*/  SHF.R.U32.HI R45, RZ, 0x10, R45 ;  /* 0x00000010ff2d7819 */ /* 0x000fe4000001162d */
[----:B------:R-:W-:Y:S01]  /*3ad0*/  PRMT R46, R101, 0x5432, R46 ;  /* 0x00005432652e7816 */ /* 0x000fe2000000002e */
[C---:B------:R-:W-:Y:S01]  /*3ae0*/  FFMA.FTZ R5, R47.reuse, R104, -R106 ;  /* 0x000000682f057223 */ /* 0x040fe2000001086a */
[----:B------:R-:W-:Y:S01]  /*3af0*/  FFMA.FTZ R44, R47, R44, R105 ;  /* 0x0000002c2f2c7223 */ /* 0x000fe20000010069 */
[----:B------:R-:W-:Y:S01]  /*3b00*/  PRMT R47, R107, 0x5410, R45 ;  /* 0x000054106b2f7816 */ /* 0x000fe2000000002d */
[C---:B------:R-:W-:Y:S01]  /*3b10*/  IMAD.U32 R104, R6.reuse, 0x10000, RZ ;  /* 0x0001000006687824 */ /* 0x040fe200078e00ff */
[----:B------:R-:W-:Y:S01]  /*3b20*/  LOP3.LUT R106, R6, 0xffff0000, RZ, 0xc0, !PT ;  /* 0xffff0000066a7812 */ /* 0x000fe200078ec0ff */
[C---:B------:R-:W-:Y:S01]  /*3b30*/  IMAD.U32 R45, R46.reuse, 0x10000, RZ ;  /* 0x000100002e2d7824 */ /* 0x040fe200078e00ff */
[----:B------:R-:W-:Y:S01]  /*3b40*/  LOP3.LUT R46, R46, 0xffff0000, RZ, 0xc0, !PT ;  /* 0xffff00002e2e7812 */ /* 0x000fe200078ec0ff */
[C---:B------:R-:W-:Y:S01]  /*3b50*/  IMAD.U32 R105, R47.reuse, 0x10000, RZ ;  /* 0x000100002f697824 */ /* 0x040fe200078e00ff */
[----:B------:R-:W-:Y:S01]  /*3b60*/  LOP3.LUT R47, R47, 0xffff0000, RZ, 0xc0, !PT ;  /* 0xffff00002f2f7812 */ /* 0x000fe200078ec0ff */
[----:B------:R-:W-:Y:S01]  /*3b70*/  FMUL.FTZ R107, R106, R45 ;  /* 0x0000002d6a6b7220 */ /* 0x000fe20000410000 */
        /* <DEDUP_REMOVED lines=20> */
.L_x_15220:
[----:B------:R-:W-:Y:S05]  /*3cc0*/  BSYNC B3 ;  /* 0x0000000000037941 */ /* 0x000fea0003800000 */
.L_x_15219:
[----:B0-----:R4:W-:Y:S02]  /*3cd0*/  ST.E.128 desc[UR40][R12.64], R4 ;  /* 0x000000040c007985 */ /* 0x0019e4000c101d28 */
.L_x_15218:
[----:B------:R-:W-:Y:S05]  /*3ce0*/  BSYNC B2 ;  /* 0x0000000000027941 */ /* 0x000fea0003800000 */
.L_x_15217:
        /* <DEDUP_REMOVED lines=13> */
[----:B------:R-:W-:Y:S02]  /*3dc0*/  LOP3.LUT R15, R5, 0xffff0000, RZ, 0xc0, !PT ;  /* 0xffff0000050f7812 */ /* 0x000fe400078ec0ff */
[C---:B------:R-:W-:Y:S01]  /*3dd0*/  LOP3.LUT R44, R14.reuse, 0xffff0000, RZ, 0xc0, !PT ;  /* 0xffff00000e2c7812 */ /* 0x040fe200078ec0ff */
[----:B------:R-:W-:Y:S01]  /*3de0*/  IMAD.U32 R14, R14, 0x10000, RZ ;  /* 0x000100000e0e7824 */ /* 0x000fe200078e00ff */
[C---:B------:R-:W-:Y:S01]  /*3df0*/  LOP3.LUT R42, R11.reuse, 0xffff0000, RZ, 0xc0, !PT ;  /* 0xffff00000b2a7812 */ /* 0x040fe200078ec0ff */
[----:B------:R-:W-:Y:S01]  /*3e00*/  IMAD.U32 R11, R11, 0x10000, RZ ;  /* 0x000100000b0b7824 */ /* 0x000fe200078e00ff */
[----:B------:R-:W-:Y:S01]  /*3e10*/  SHF.R.U32.HI R45, RZ, 0x10, R43 ;  /* 0x00000010ff2d7819 */ /* 0x000fe2000001162b */
[C---:B------:R-:W-:Y:S01]  /*3e20*/  FMUL.FTZ R5, R15.reuse, R44 ;  /* 0x0000002c0f057220 */ /* 0x040fe20000410000 */
[----:B------:R-:W-:Y:S01]  /*3e30*/  SHF.R.U32.HI R41, RZ, 0x10, R41 ;  /* 0x00000010ff297819 */ /* 0x000fe20000011629 */
[-C--:B------:R-:W-:Y:S01]  /*3e40*/  FMUL.FTZ R15, R15, R42.reuse ;  /* 0x0000002a0f0f7220 */ /* 0x080fe20000410000 */
[----:B------:R-:W-:Y:S01]  /*3e50*/  PRMT R45, R110, 0x5410, R45 ;  /* 0x000054106e2d7816 */ /* 0x000fe2000000002d */
[C---:B------:R-:W-:Y:S01]  /*3e60*/  FFMA.FTZ R5, R40.reuse, R42, -R5 ;  /* 0x0000002a28057223 */ /* 0x040fe20000010805 */
[----:B------:R-:W-:Y:S01]  /*3e70*/  PRMT R41, R109, 0x5410, R41 ;  /* 0x000054106d297816 */ /* 0x000fe20000000029 */
[----:B------:R-:W-:Y:S01]  /*3e80*/  FFMA.FTZ R40, R40, R44, R15 ;  /* 0x0000002c28287223 */ /* 0x000fe2000001000f */
[C---:B------:R-:W-:Y:S01]  /*3e90*/  LOP3.LUT R42, R6.reuse, 0xffff0000, RZ, 0xc0, !PT ;  /* 0xffff0000062a7812 */ /* 0x040fe200078ec0ff */
[C---:B------:R-:W-:Y:S01]  /*3ea0*/  IMAD.U32 R44, R45.reuse, 0x10000, RZ ;  /* 0x000100002d2c7824 */ /* 0x040fe200078e00ff */
[----:B------:R-:W-:Y:S01]  /*3eb0*/  LOP3.LUT R45, R45, 0xffff0000, RZ, 0xc0, !PT ;  /* 0xffff00002d2d7812 */ /* 0x000fe200078ec0ff */
[----:B------:R-:W-:Y:S01]  /*3ec0*/  IMAD.U32 R15, R6, 0x10000, RZ ;  /* 0x00010000060f7824 */ /* 0x000fe200078e00ff */
[----:B------:R-:W-:Y:S01]  /*3ed0*/  F2FP.BF16.F32.PACK_AB R5, R40, R5 ;  /* 0x000000052805723e */ /* 0x000fe200000010ff */
[----:B------:R-:W-:-:S02]  /*3ee0*/  IMAD.U32 R43, R41, 0x10000, RZ ;  /* 0x00010000292b7824 */ /* 0x000fc400078e00ff */
[CC--:B------:R-:W-:Y:S01]  /*3ef0*/  FMUL.FTZ R6, R42.reuse, R44.reuse ;  /* 0x0000002c2a067220 */ /* 0x0c0fe20000410000 */
[----:B------:R-:W-:Y:S01]  /*3f00*/  LOP3.LUT R41, R41, 0xffff0000, RZ, 0xc0, !PT ;  /* 0xffff000029297812 */ /* 0x000fe200078ec0ff */
[-C--:B------:R-:W-:Y:S02]  /*3f10*/  FMUL.FTZ R47, R42, R43.reuse ;  /* 0x0000002b2a2f7220 */ /* 0x080fe40000410000 */
[----:B------:R-:W-:Y:S01]  /*3f20*/  FFMA.FTZ R6, R15, R43, -R6 ;  /* 0x0000002b0f067223 */ /* 0x000fe20000010806 */
[C---:B------:R-:W-:Y:S01]  /*3f30*/  LOP3.LUT R43, R7.reuse, 0xffff0000, RZ, 0xc0, !PT ;  /* 0xffff0000072b7812 */ /* 0x040fe200078ec0ff */
[----:B------:R-:W-:Y:S02]  /*3f40*/  IMAD.U32 R42, R7, 0x10000, RZ ;  /* 0x00010000072a7824 */ /* 0x000fe400078e00ff */
[----:B------:R-:W-:Y:S01]  /*3f50*/  FFMA.FTZ R15, R15, R44, R47 ;  /* 0x0000002c0f0f7223 */ /* 0x000fe2000001002f */
[C---:B------:R-:W-:Y:S01]  /*3f60*/  IMAD.U32 R7, R4.reuse, 0x10000, RZ ;  /* 0x0001000004077824 */ /* 0x040fe200078e00ff */
[----:B------:R-:W-:Y:S01]  /*3f70*/  LOP3.LUT R4, R4, 0xffff0000, RZ, 0xc0, !PT ;  /* 0xffff000004047812 */ /* 0x000fe200078ec0ff */
[C---:B------:R-:W-:Y:S01]  /*3f80*/  FMUL.FTZ R47, R43.reuse, R45 ;  /* 0x0000002d2b2f7220 */ /* 0x040fe20000410000 */
[----:B------:R-:W-:Y:S01]  /*3f90*/  FMUL.FTZ R46, R43, R41 ;  /* 0x000000292b2e7220 */ /* 0x000fe20000410000 */
[----:B------:R-:W-:-:S02]  /*3fa0*/  F2FP.BF16.F32.PACK_AB R6, R15, R6 ;  /* 0x000000060f06723e */ /* 0x000fc400000010ff */
[----:B------:R-:W-:Y:S01]  /*3fb0*/  FFMA.FTZ R47, R42, R41, -R47 ;  /* 0x000000292a2f7223 */ /* 0x000fe2000001082f */
[CC--:B------:R-:W-:Y:S01]  /*3fc0*/  FMUL.FTZ R44, R4.reuse, R14.reuse ;  /* 0x0000000e042c7220 */ /* 0x0c0fe20000410000 */
[----:B------:R-:W-:Y:S01]  /*3fd0*/  FMUL.FTZ R41, R4, R11 ;  /* 0x0000000b04297220 */ /* 0x000fe20000410000 */
[----:B------:R-:W-:Y:S02]  /*3fe0*/  FFMA.FTZ R46, R42, R45, R46 ;  /* 0x0000002d2a2e7223 */ /* 0x000fe4000001002e */
[C---:B------:R-:W-:Y:S01]  /*3ff0*/  FFMA.FTZ R44, R7.reuse, R11, -R44 ;  /* 0x0000000b072c7223 */ /* 0x040fe2000001082c */
[----:B------:R-:W-:Y:S02]  /*4000*/  FFMA.FTZ R41, R7, R14, R41 ;  /* 0x0000000e07297223 */ /* 0x000fe40000010029 */
[----:B------:R-:W-:-:S03]  /*4010*/  F2FP.BF16.F32.PACK_AB R7, R46, R47 ;  /* 0x0000002f2e07723e */ /* 0x000fc600000010ff */
[----:B------:R-:W-:-:S07]  /*4020*/  F2FP.BF16.F32.PACK_AB R4, R41, R44 ;  /* 0x0000002c2904723e */ /* 0x000fce00000010ff */
.L_x_15222:
[----:B------:R-:W-:Y:S05]  /*4030*/  BSYNC B2 ;  /* 0x0000000000027941 */ /* 0x000fea0003800000 */
.L_x_15221:
[----:B0-----:R0:W-:Y:S02]  /*4040*/  ST.E.128 desc[UR40][R12.64], R4 ;  /* 0x000000040c007985 */ /* 0x0011e4000c101d28 */
.L_x_15216:
[----:B------:R-:W-:Y:S05]  /*4050*/  BSYNC B1 ;  /* 0x0000000000017941 */ /* 0x000fea0003800000 */
.L_x_15215:
[----:B------:R-:W-:-:S03]  /*4060*/  UMOV UR4, 0xffffffff ;  /* 0xffffffff00047882 */ /* 0x000fc60000000000 */
[----:B------:R-:W-:Y:S05]  /*4070*/  BRA.DIV UR4, `(.L_x_15223) ;  /* 0x000001e6047c7947 */ /* 0x000fea000b800000 */
[----:B-1----:R-:W1:Y:S04]  /*4080*/  SHFL.IDX PT, R97, R97, 0x1, 0x1c1f ;  /* 0x003c1f0061617f89 */ /* 0x002e6800000e0000 */
[----:B---3--:R3:W0:Y:S02]  /*4090*/  SHFL.IDX PT, R14, R96, 0x1, 0x1c1f ;  /* 0x003c1f00600e7f89 */ /* 0x00862400000e0000 */
.L_x_15503:
        /* <DEDUP_REMOVED lines=11> */
[----:B------:R-:W-:Y:S02]  /*4150*/  SHF.R.U64 R36, R36, 0x10, R37 ;  /* 0x0000001024247819 */ /* 0x000fe40000001225 */
[----:B------:R-:W-:Y:S02]  /*4160*/  PRMT R41, R111, 0x5410, R41 ;  /* 0x000054106f297816 */ /* 0x000fe40000000029 */
[----:B------:R-:W-:Y:S02]  /*4170*/  SHF.R.U32.HI R44, RZ, 0x10, R39 ;  /* 0x00000010ff2c7819 */ /* 0x000fe40000011627 */
[----:B------:R-:W-:Y:S02]  /*4180*/  PRMT R38, R102, 0x5432, R36 ;  /* 0x0000543266267816 */ /* 0x000fe40000000024 */
[----:B------:R-:W-:-:S02]  /*4190*/  SHF.R.U32.HI R40, RZ, 0x10, R37 ;  /* 0x00000010ff287819 */ /* 0x000fc40000011625 */
[----:B------:R-:W-:Y:S02]  /*41a0*/  LOP3.LUT R36, R5, 0xffff0000, RZ, 0xc0, !PT ;  /* 0xffff000005247812 */ /* 0x000fe400078ec0ff */
[C---:B------:R-:W-:Y:S01]  /*41b0*/  LOP3.LUT R43, R41.reuse, 0xffff0000, RZ, 0xc0, !PT ;  /* 0xffff0000292b7812 */ /* 0x040fe200078ec0ff */
[----:B------:R-:W-:Y:S01]  /*41c0*/  IMAD.U32 R41, R41, 0x10000, RZ ;  /* 0x0001000029297824 */ /* 0x000fe200078e00ff */
[----:B------:R-:W-:Y:S02]  /*41d0*/  PRMT R44, R108, 0x5432, R44 ;  /* 0x000054326c2c7816 */ /* 0x000fe4000000002c */
[----:B------:R-:W-:Y:S01]  /*41e0*/  LOP3.LUT R39, R38, 0xffff0000, RZ, 0xc0, !PT ;  /* 0xffff000026277812 */ /* 0x000fe200078ec0ff */
[----:B---3--:R-:W-:Y:S01]  /*41f0*/  FMUL.FTZ R96, R36, R43 ;  /* 0x0000002b24607220 */ /* 0x008fe20000410000 */
[----:B------:R-:W-:Y:S01]  /*4200*/  PRMT R40, R103, 0x5432, R40 ;  /* 0x0000543267287816 */ /* 0x000fe20000000028 */
[----:B------:R-:W-:Y:S01]  /*4210*/  IMAD.U32 R46, R44, 0x10000, RZ ;  /* 0x000100002c2e7824 */ /* 0x000fe200078e00ff */
[----:B------:R-:W-:Y:S01]  /*4220*/  LOP3.LUT R37, R6, 0xffff0000, RZ, 0xc0, !PT ;  /* 0xffff000006257812 */ /* 0x000fe200078ec0ff */
[C---:B------:R-:W-:Y:S01]  /*4230*/  IMAD.U32 R6, R7.reuse, 0x10000, RZ ;  /* 0x0001000007067824 */ /* 0x040fe200078e00ff */
[----:B------:R-:W-:Y:S01]  /*4240*/  LOP3.LUT R11, R7, 0xffff0000, RZ, 0xc0, !PT ;  /* 0xffff0000070b7812 */ /* 0x000fe200078ec0ff */
[----:B------:R-:W-:-:S02]  /*4250*/  IMAD.U32 R7, R5, 0x10000, RZ ;  /* 0x0001000005077824 */ /* 0x000fc400078e00ff */
[-C--:B------:R-:W-:Y:S01]  /*4260*/  FMUL.FTZ R36, R36, R39.reuse ;  /* 0x0000002724247220 */ /* 0x080fe20000410000 */
[----:B------:R-:W-:Y:S02]  /*4270*/  IMAD.U32 R42, R40, 0x10000, RZ ;  /* 0x00010000282a7824 */ /* 0x000fe400078e00ff */
[----:B------:R-:W-:Y:S01]  /*4280*/  FMUL.FTZ R98, R37, R46 ;  /* 0x0000002e25627220 */ /* 0x000fe20000410000 */
[C---:B------:R-:W-:Y:S01]  /*4290*/  FFMA.FTZ R96, R7.reuse, R39, -R96 ;  /* 0x0000002707607223 */ /* 0x040fe20000010860 */
[C---:B------:R-:W-:Y:S02]  /*42a0*/  IMAD.U32 R5, R4.reuse, 0x10000, RZ ;  /* 0x0001000004057824 */ /* 0x040fe400078e00ff */
[----:B------:R-:W-:Y:S01]  /*42b0*/  FFMA.FTZ R7, R7, R43, R36 ;  /* 0x0000002b07077223 */ /* 0x000fe20000010024 */
[----:B------:R-:W-:Y:S01]  /*42c0*/  LOP3.LUT R4, R4, 0xffff0000, RZ, 0xc0, !PT ;  /* 0xffff000004047812 */ /* 0x000fe200078ec0ff */
[-C--:B------:R-:W-:Y:S01]  /*42d0*/  FMUL.FTZ R36, R37, R42.reuse ;  /* 0x0000002a25247220 */ /* 0x080fe20000410000 */
[----:B------:R-:W-:Y:S01]  /*42e0*/  LOP3.LUT R44, R44, 0xffff0000, RZ, 0xc0, !PT ;  /* 0xffff00002c2c7812 */ /* 0x000fe200078ec0ff */
[C---:B------:R-:W-:Y:S01]  /*42f0*/  FFMA.FTZ R98, R15.reuse, R42, -R98 ;  /* 0x0000002a0f627223 */ /* 0x040fe20000010862 */
[----:B------:R-:W-:Y:S01]  /*4300*/  LOP3.LUT R40, R40, 0xffff0000, RZ, 0xc0, !PT ;  /* 0xffff000028287812 */ /* 0x000fe200078ec0ff */
[----:B------:R-:W-:Y:S01]  /*4310*/  FFMA.FTZ R15, R15, R46, R36 ;  /* 0x0000002e0f0f7223 */ /* 0x000fe20000010024 */
[----:B------:R-:W-:Y:S01]  /*4320*/  SHF.L.U32 R38, R38, 0x10, RZ ;  /* 0x0000001026267819 */ /* 0x000fe200000006ff */
[C---:B------:R-:W-:Y:S01]  /*4330*/  FMUL.FTZ R37, R11.reuse, R44 ;  /* 0x0000002c0b257220 */ /* 0x040fe20000410000 */
[CC--:B------:R-:W-:Y:S01]  /*4340*/  FMUL.FTZ R36, R4.reuse, R41.reuse ;  /* 0x0000002904247220 */ /* 0x0c0fe20000410000 */
[----:B------:R-:W-:Y:S01]  /*4350*/  FMUL.FTZ R11, R11, R40 ;  /* 0x000000280b0b7220 */ /* 0x000fe20000410000 */
[----:B------:R-:W-:Y:S01]  /*4360*/  F2FP.BF16.F32.PACK_AB R96, R7, R96 ;  /* 0x000000600760723e */ /* 0x000fe200000010ff */
[----:B------:R-:W-:Y:S01]  /*4370*/  FMUL.FTZ R4, R4, R38 ;  /* 0x0000002604047220 */ /* 0x000fe20000410000 */
[C---:B------:R-:W-:Y:S01]  /*4380*/  FFMA.FTZ R37, R6.reuse, R40, -R37 ;  /* 0x0000002806257223 */ /* 0x040fe20000010825 */
[C---:B------:R-:W-:Y:S01]  /*4390*/  FFMA.FTZ R36, R5.reuse, R38, -R36 ;  /* 0x0000002605247223 */ /* 0x040fe20000010824 */
[----:B------:R-:W-:Y:S01]  /*43a0*/  FFMA.FTZ R6, R6, R44, R11 ;  /* 0x0000002c06067223 */ /* 0x000fe2000001000b */
[----:B------:R-:W-:-:S04]  /*43b0*/  FFMA.FTZ R5, R5, R41, R4 ;  /* 0x0000002905057223 */ /* 0x000fc80000010004 */
[----:B------:R-:W-:Y:S02]  /*43c0*/  F2FP.BF16.F32.PACK_AB R7, R6, R37 ;  /* 0x000000250607723e */ /* 0x000fe400000010ff */
[----:B------:R-:W-:Y:S01]  /*43d0*/  F2FP.BF16.F32.PACK_AB R4, R5, R36 ;  /* 0x000000240504723e */ /* 0x000fe200000010ff */
[----:B------:R-:W-:Y:S01]  /*43e0*/  IMAD.MOV.U32 R5, RZ, RZ, R96 ;  /* 0x000000ffff057224 */ /* 0x000fe200078e0060 */
[----:B------:R-:W-:-:S07]  /*43f0*/  F2FP.BF16.F32.PACK_AB R6, R15, R98 ;  /* 0x000000620f06723e */ /* 0x000fce00000010ff */
.L_x_15228:
[----:B------:R-:W-:Y:S05]  /*4400*/  BSYNC B2 ;  /* 0x0000000000027941 */ /* 0x000fea0003800000 */
.L_x_15227:
[----:B----4-:R0:W-:Y:S02]  /*4410*/  ST.E.128 desc[UR40][R12.64], R4 ;  /* 0x000000040c007985 */ /* 0x0101e4000c101d28 */
.L_x_15226:
[----:B------:R-:W-:Y:S05]  /*4420*/  BSYNC B1 ;  /* 0x0000000000017941 */ /* 0x000fea0003800000 */
.L_x_15225:
        /* <DEDUP_REMOVED lines=54> */
.L_x_15230:
[----:B------:R-:W-:Y:S05]  /*4790*/  BSYNC B1 ;  /* 0x0000000000017941 */ /* 0x000fea0003800000 */
.L_x_15229:
[----:B----4-:R0:W-:Y:S01]  /*47a0*/  ST.E.128 desc[UR40][R12.64], R4 ;  /* 0x000000040c007985 */ /* 0x0101e2000c101d28 */
[----:B------:R-:W-:Y:S05]  /*47b0*/  BRA `(.L_x_15224) ;  /* 0x0000001800587947 */ /* 0x000fea0003800000 */
.L_x_15206:
        /* <DEDUP_REMOVED lines=45> */
[----:B------:R-:W-:-:S04]  /*4a90*/  PRMT R101, R101, 0x5410, R46 ;  /* 0x0000541065657816 */ /* 0x000fc8000000002e */
        /* <DEDUP_REMOVED lines=11> */
[----:B------:R-:W-:Y:S02]  /*4b50*/  IMAD.MOV.U32 R13, RZ, RZ, R36 ;  /* 0x000000ffff0d7224 */ /* 0x000fe400078e0024 */
[----:B------:R-:W-:Y:S01]  /*4b60*/  IMAD.MOV.U32 R14, RZ, RZ, R37 ;  /* 0x000000ffff0e7224 */ /* 0x000fe200078e0025 */
[----:B------:R-:W-:Y:S01]  /*4b70*/  PRMT R111, R11, 0x5410, R12 ;  /* 0x000054100b6f7816 */ /* 0x000fe2000000000c */
[----:B-----5:R-:W-:Y:S01]  /*4b80*/  IMAD.MOV.U32 R11, RZ, RZ, R42 ;  /* 0x000000ffff0b7224 */ /* 0x020fe200078e002a */
[----:B------:R-:W-:Y:S01]  /*4b90*/  PRMT R113, R113, 0x5410, R13 ;  /* 0x0000541071717816 */ /* 0x000fe2000000000d */
[----:B------:R-:W-:Y:S01]  /*4ba0*/  IMAD.MOV.U32 R12, RZ, RZ, R43 ;  /* 0x000000ffff0c7224 */ /* 0x000fe200078e002b */
[----:B------:R-:W-:Y:S01]  /*4bb0*/  PRMT R115, R14, 0x7610, R115 ;  /* 0x000076100e737816 */ /* 0x000fe20000000073 */
[----:B------:R-:W-:Y:S01]  /*4bc0*/  IMAD.MOV.U32 R13, RZ, RZ, R40 ;  /* 0x000000ffff0d7224 */ /* 0x000fe200078e0028 */
[----:B------:R-:W-:-:S02]  /*4bd0*/  MOV R14, R41 ;  /* 0x00000029000e7202 */ /* 0x000fc40000000f00 */
[----:B------:R-:W-:Y:S02]  /*4be0*/  PRMT R113, R12, 0x7610, R113 ;  /* 0x000076100c717816 */ /* 0x000fe40000000071 */
[----:B------:R-:W-:Y:S02]  /*4bf0*/  PRMT R109, R11, 0x5410, R13 ;  /* 0x000054100b6d7816 */ /* 0x000fe4000000000d */
[----:B------:R-:W-:Y:S01]  /*4c00*/  PRMT R114, R14, 0x7610, R114 ;  /* 0x000076100e727816 */ /* 0x000fe20000000072 */
[----:B------:R-:W-:Y:S06]  /*4c10*/  @!P3 BRA `(.L_x_15231) ;  /* 0x000000000004b947 */ /* 0x000fec0003800000 */
[----:B------:R-:W-:Y:S01]  /*4c20*/  BPT.TRAP 0x1 ;  /* 0x000000040000795c */ /* 0x000fe20000300000 */
.L_x_15231:
[----:B------:R-:W-:Y:S01]  /*4c30*/  IMAD R87, R19, 0x8, R22 ;  /* 0x0000000813577824 */ /* 0x000fe200078e0216 */
[----:B------:R-:W-:Y:S01]  /*4c40*/  SHF.L.U32 R95, R206, 0x1f, RZ ;  /* 0x0000001fce5f7819 */ /* 0x000fe200000006ff */
[----:B------:R-:W0:Y:S01]  /*4c50*/  LDC R98, c[0x0][0x2f4] ;  /* 0x0000bd00ff627b82 */ /* 0x000e220000000800 */
[----:B------:R-:W-:Y:S02]  /*4c60*/  BSSY B1, `(.L_x_15232) ;  /* 0x0000003000017945 */ /* 0x000fe40003800000 */
[----:B------:R-:W1:Y:S02]  /*4c70*/  SYNCS.PHASECHK.TRANS64.TRYWAIT P4, [R87+URZ+0x32490], R95 ;  /* 0x0324905f570075a7 */ /* 0x000e64000808017f */
[----:B-1----:R-:W-:Y:S05]  /*4c80*/  @!P4 BRA `(.L_x_15233) ;  /* 0x000001d800c0c947 */ /* 0x002fea0003800000 */
.L_x_15504:
[----:B------:R-:W-:Y:S05]  /*4c90*/  BSYNC B1 ;  /* 0x0000000000017941 */ /* 0x000fea0003800000 */
.L_x_15232:
[----:B------:R-:W-:Y:S01]  /*4ca0*/  UMOV UR4, 0xffffffff ;  /* 0xffffffff00047882 */ /* 0x000fe20000000000 */
[----:B0-----:R-:W-:Y:S02]  /*4cb0*/  IMAD.IADD R102, R98, 0x1, -R61 ;  /* 0x0000000162667824 */ /* 0x001fe400078e0a3d */
[----:B------:R-:W-:Y:S05]  /*4cc0*/  BRA.DIV UR4, `(.L_x_15234) ;  /* 0x000001da04c47947 */ /* 0x000fea000b800000 */
[----:B------:R0:W2:Y:S04]  /*4cd0*/  SHFL.IDX PT, R99, R97, RZ, 0x1c1f ;  /* 0x001c1fff61637589 */ /* 0x0000a800000e0000 */
[----:B------:R0:W3:Y:S02]  /*4ce0*/  SHFL.IDX PT, R100, R96, RZ, 0x1c1f ;  /* 0x001c1fff60647589 */ /* 0x0000e400000e0000 */
.L_x_15508:
        /* <DEDUP_REMOVED lines=22> */
[----:B------:R-:W-:Y:S01]  /*4e50*/  SHF.R.U32.HI R105, RZ, 0x10, R33 ;  /* 0x00000010ff697819 */ /* 0x000fe20000011621 */
[----:B---3--:R-:W-:Y:S01]  /*4e60*/  IMAD.U32 R108, R45, 0x10000, RZ ;  /* 0x000100002d6c7824 */ /* 0x008fe200078e00ff */
[----:B------:R-:W-:Y:S01]  /*4e70*/  SHF.R.U32.HI R104, RZ, 0x10, R5 ;  /* 0x00000010ff687819 */ /* 0x000fe20000011605 */
[----:B--2---:R-:W-:Y:S01]  /*4e80*/  IMAD.U32 R106, R13, 0x10000, RZ ;  /* 0x000100000d6a7824 */ /* 0x004fe200078e00ff */
[C---:B------:R-:W-:Y:S02]  /*4e90*/  PRMT R105, R101.reuse, 0x5410, R105 ;  /* 0x0000541065697816 */ /* 0x040fe40000000069 */
[----:B------:R-:W-:Y:S02]  /*4ea0*/  PRMT R104, R101, 0x5432, R104 ;  /* 0x0000543265687816 */ /* 0x000fe40000000068 */
[----:B------:R-:W-:Y:S01]  /*4eb0*/  SHF.R.U64 R4, R4, 0x10, R5 ;  /* 0x0000001004047819 */ /* 0x000fe20000001205 */
[C---:B------:R-:W-:Y:S01]  /*4ec0*/  IMAD.U32 R101, R105.reuse, 0x10000, RZ ;  /* 0x0001000069657824 */ /* 0x040fe200078e00ff */
[----:B------:R-:W-:Y:S01]  /*4ed0*/  SHF.R.U64 R5, R32, 0x10, R33 ;  /* 0x0000001020057819 */ /* 0x000fe20000001221 */
[----:B------:R-:W-:Y:S01]  /*4ee0*/  IMAD.U32 R103, R104, 0x10000, RZ ;  /* 0x0001000068677824 */ /* 0x000fe200078e00ff */
[----:B------:R-:W-:Y:S01]  /*4ef0*/  LOP3.LUT R32, R105, 0xffff0000, RZ, 0xc0, !PT ;  /* 0xffff000069207812 */ /* 0x000fe200078ec0ff */
[C---:B------:R-:W-:Y:S01]  /*4f00*/  FMUL.FTZ R107, R108.reuse, R101 ;  /* 0x000000656c6b7220 */ /* 0x040fe20000410000 */
[----:B------:R-:W-:Y:S01]  /*4f10*/  LOP3.LUT R33, R45, 0xffff0000, RZ, 0xc0, !PT ;  /* 0xffff00002d217812 */ /* 0x000fe200078ec0ff */
[-C--:B------:R-:W-:Y:S01]  /*4f20*/  FMUL.FTZ R108, R108, R103.reuse ;  /* 0x000000676c6c7220 */ /* 0x080fe20000410000 */
[----:B------:R-:W-:Y:S01]  /*4f30*/  LOP3.LUT R104, R104, 0xffff0000, RZ, 0xc0, !PT ;  /* 0xffff000068687812 */ /* 0x000fe200078ec0ff */
[C---:B------:R-:W-:Y:S01]  /*4f40*/  FFMA.FTZ R103, R106.reuse, R103, -R107 ;  /* 0x000000676a677223 */ /* 0x040fe2000001086b */
[----:B------:R-:W-:Y:S01]  /*4f50*/  SHF.R.U32.HI R45, RZ, 0x10, R35 ;  /* 0x00000010ff2d7819 */ /* 0x000fe20000011623 */
[----:B------:R-:W-:Y:S01]  /*4f60*/  FFMA.FTZ R101, R106, R101, R108 ;  /* 0x000000656a657223 */ /* 0x000fe2000001006c */
[----:B------:R-:W-:Y:S01]  /*4f70*/  LOP3.LUT R13, R13, 0xffff0000, RZ, 0xc0, !PT ;  /* 0xffff00000d0d7812 */ /* 0x000fe200078ec0ff */
[C---:B------:R-:W-:Y:S01]  /*4f80*/  FMUL.FTZ R106, R33.reuse, R32 ;  /* 0x00000020216a7220 */ /* 0x040fe20000410000 */
[----:B------:R-:W-:Y:S01]  /*4f90*/  SHF.R.U32.HI R105, RZ, 0x10, R7 ;  /* 0x00000010ff697819 */ /* 0x000fe20000011607 */
[-C--:B------:R-:W-:Y:S01]  /*4fa0*/  FMUL.FTZ R33, R33, R104.reuse ;  /* 0x0000006821217220 */ /* 0x080fe20000410000 */
[----:B------:R-:W-:Y:S01]  /*4fb0*/  PRMT R45, R112, 0x5410, R45 ;  /* 0x00005410702d7816 */ /* 0x000fe2000000002d */
[C---:B------:R-:W-:Y:S01]  /*4fc0*/  FFMA.FTZ R104, R13.reuse, R104, -R106 ;  /* 0x000000680d687223 */ /* 0x040fe2000001086a */
[C---:B------:R-:W-:Y:S01]  /*4fd0*/  PRMT R105, R110.reuse, 0x5410, R105 ;  /* 0x000054106e697816 */ /* 0x040fe20000000069 */
[----:B------:R-:W-:Y:S01]  /*4fe0*/  FFMA.FTZ R32, R13, R32, R33 ;  /* 0x000000200d207223 */ /* 0x000fe20000010021 */
[----:B------:R-:W-:Y:S01]  /*4ff0*/  PRMT R33, R110, 0x5432, R4 ;  /* 0x000054326e217816 */ /* 0x000fe20000000004 */
[----:B------:R-:W-:Y:S01]  /*5000*/  IMAD.U32 R108, R47, 0x10000, RZ ;  /* 0x000100002f6c7824 */ /* 0x000fe200078e00ff */
[----:B------:R-:W-:Y:S01]  /*5010*/  PRMT R4, R116, 0x5410, R5 ;  /* 0x0000541074047816 */ /* 0x000fe20000000005 */
        /* <DEDUP_REMOVED lines=8> */
[----:B------:R-:W-:Y:S02]  /*50a0*/  IMAD.U32 R112, R44, 0x10000, RZ ;  /* 0x000100002c707824 */ /* 0x000fe400078e00ff */
[C---:B------:R-:W-:Y:S01]  /*50b0*/  FFMA.FTZ R13, R106.reuse, R13, -R107 ;  /* 0x0000000d6a0d7223 */ /* 0x040fe2000001086b */
[----:B------:R-:W-:Y:S01]  /*50c0*/  FFMA.FTZ R5, R106, R5, R108 ;  /* 0x000000056a057223 */ /* 0x000fe2000001006c */
[----:B------:R-:W-:Y:S01]  /*50d0*/  LOP3.LUT R108, R15, 0xffff0000, RZ, 0xc0, !PT ;  /* 0xffff00000f6c7812 */ /* 0x000fe200078ec0ff */
[C---:B------:R-:W-:Y:S01]  /*50e0*/  FMUL.FTZ R15, R110.reuse, R45 ;  /* 0x0000002d6e0f7220 */ /* 0x040fe20000410000 */
[----:B------:R-:W-:Y:S01]  /*50f0*/  FMUL.FTZ R110, R110, R105 ;  /* 0x000000696e6e7220 */ /* 0x000fe20000410000 */
[----:B------:R-:W-:Y:S01]  /*5100*/  SHF.R.U64 R6, R6, 0x10, R7 ;  /* 0x0000001006067819 */ /* 0x000fe20000001207 */
        /* <DEDUP_REMOVED lines=8> */
[----:B------:R-:W-:Y:S01]  /*5190*/  SHF.R.U64 R34, R34, 0x10, R35 ;  /* 0x0000001022227819 */ /* 0x000fe20000001223 */
[----:B------:R-:W-:Y:S01]  /*51a0*/  FMUL.FTZ R112, R112, R47 ;  /* 0x0000002f70707220 */ /* 0x000fe20000410000 */
[----:B------:R-:W-:Y:S01]  /*51b0*/  LOP3.LUT R33, R33, 0xffff0000, RZ, 0xc0, !PT ;  /* 0xffff000021217812 */ /* 0x000fe200078ec0ff */
[----:B------:R-:W-:Y:S01]  /*51c0*/  FMUL.FTZ R35, R44, R7 ;  /* 0x000000072c237220 */ /* 0x000fe20000410000 */
[----:B------:R-:W-:Y:S01]  /*51d0*/  LOP3.LUT R12, R12, 0xffff0000, RZ, 0xc0, !PT ;  /* 0xffff00000c0c7812 */ /* 0x000fe200078ec0ff */
[----:B------:R-:W-:Y:S01]  /*51e0*/  FFMA.FTZ R15, R110, R47, -R15 ;  /* 0x0000002f6e0f7223 */ /* 0x000fe2000001080f */
[----:B------:R-:W-:Y:S01]  /*51f0*/  PRMT R34, R115, 0x5432, R34 ;  /* 0x0000543273227816 */ /* 0x000fe20000000022 */
[----:B------:R-:W-:Y:S01]  /*5200*/  FMUL.FTZ R44, R44, R33 ;  /* 0x000000212c2c7220 */ /* 0x000fe20000410000 */
[----:B------:R-:W-:Y:S01]  /*5210*/  PRMT R6, R114, 0x5432, R6 ;  /* 0x0000543272067816 */ /* 0x000fe20000000006 */
        /* <DEDUP_REMOVED lines=11> */
[----:B------:R-:W-:Y:S01]  /*52d0*/  FMUL.FTZ R110, R110, R7 ;  /* 0x000000076e6e7220 */ /* 0x000fe20000410000 */
        /* <DEDUP_REMOVED lines=20> */
.L_x_15238:
[----:B------:R-:W-:Y:S05]  /*5420*/  BSYNC B2 ;  /* 0x0000000000027941 */ /* 0x000fea0003800000 */
.L_x_15237:
[----:B------:R-:W-:Y:S01]  /*5430*/  ISETP.GE.AND P4, PT, R11, R98, PT ;  /* 0x000000620b00720c */ /* 0x000fe20003f86270 */
[----:B------:R-:W-:Y:S01]  /*5440*/  IMAD.MOV.U32 R4, RZ, RZ, R100 ;  /* 0x000000ffff047224 */ /* 0x000fe200078e0064 */
[----:B--2---:R4:W-:Y:S01]  /*5450*/  ST.E.128 desc[UR40][R88.64], R12 ;  /* 0x0000000c58007985 */ /* 0x0049e2000c101d28 */
[----:B------:R-:W-:-:S10]  /*5460*/  IMAD.MOV.U32 R5, RZ, RZ, R99 ;  /* 0x000000ffff057224 */ /* 0x000fd400078e0063 */
[----:B------:R-:W-:-:S05]  /*5470*/  @!P4 IMAD.WIDE R4, R11, 0x2, R4 ;  /* 0x000000020b04c825 */ /* 0x000fca00078e0204 */
[----:B---3--:R4:W-:Y:S02]  /*5480*/  @!P4 ST.E.128 desc[UR40][R4.64], R44 ;  /* 0x0000002c0400c985 */ /* 0x0089e4000c101d28 */
.L_x_15236:
[----:B------:R-:W-:Y:S05]  /*5490*/  BSYNC B1 ;  /* 0x0000000000017941 */ /* 0x000fea0003800000 */
.L_x_15235:
[----:B------:R-:W-:-:S03]  /*54a0*/  UMOV UR4, 0xffffffff ;  /* 0xffffffff00047882 */ /* 0x000fc60000000000 */
[----:B------:R-:W-:Y:S05]  /*54b0*/  BRA.DIV UR4, `(.L_x_15239) ;  /* 0x000001d604147947 */ /* 0x000fea000b800000 */
[----:B0-----:R-:W0:Y:S04]  /*54c0*/  SHFL.IDX PT, R97, R97, 0x1, 0x1c1f ;  /* 0x003c1f0061617f89 */ /* 0x001e2800000e0000 */
[----:B------:R-:W0:Y:S02]  /*54d0*/  SHFL.IDX PT, R96, R96, 0x1, 0x1c1f ;  /* 0x003c1f0060607f89 */ /* 0x000e2400000e0000 */
.L_x_15512:
[----:B----4-:R-:W-:-:S04]  /*54e0*/  IADD3 R4, R202, 0x40, RZ ;  /* 0x00000040ca047810 */ /* 0x010fc80007ffe0ff */
        /* <DEDUP_REMOVED lines=11> */
[----:B------:R-:W-:Y:S01]  /*55a0*/  LEA.HI R102, R5, R102, RZ, 0x4 ;  /* 0x0000006605667211 */ /* 0x000fe200078f20ff */
[----:B------:R-:W-:Y:S01]  /*55b0*/  IMAD R5, R19, 0x1800, R74 ;  /* 0x0000180013057824 */ /* 0x000fe200078e024a */
[----:B------:R-:W-:-:S02]  /*55c0*/  LOP3.LUT R7, R7, 0x1c0, RZ, 0xc0, !PT ;  /* 0x000001c007077812 */ /* 0x000fc400078ec0ff */
[----:B------:R-:W-:Y:S01]  /*55d0*/  LEA.HI.SX32 R11, R102, R69, 0x1c ;  /* 0x00000045660b7211 */ /* 0x000fe200078fe2ff */
[----:B------:R-:W-:Y:S01]  /*55e0*/  IMAD R5, R5, 0x2, R22 ;  /* 0x0000000205057824 */ /* 0x000fe200078e0216 */
[----:B------:R-:W-:Y:S02]  /*55f0*/  LOP3.LUT R4, R4, 0x1c0, RZ, 0xc0, !PT ;  /* 0x000001c004047812 */ /* 0x000fe400078ec0ff */
[----:B------:R-:W-:Y:S01]  /*5600*/  SHF.R.U32.HI R7, RZ, 0x3, R7 ;  /* 0x00000003ff077819 */ /* 0x000fe20000011607 */
[----:B------:R-:W-:Y:S01]  /*5610*/  IMAD.SHL.U32 R11, R11, 0x8, RZ ;  /* 0x000000080b0b7824 */ /* 0x000fe200078e00ff */
[----:B------:R-:W-:-:S04]  /*5620*/  LEA.HI.X R33, R70, R97, R72, 0x1, P4 ;  /* 0x0000006146217211 */ /* 0x000fc800020f0c48 */
[----:B------:R-:W-:-:S04]  /*5630*/  LOP3.LUT R4, R4, 0x38, R11, 0xf8, !PT ;  /* 0x0000003804047812 */ /* 0x000fc800078ef80b */
[----:B------:R-:W-:-:S05]  /*5640*/  LOP3.LUT R4, R4, R7, RZ, 0x3c, !PT ;  /* 0x0000000704047212 */ /* 0x000fca00078e3cff */
[----:B----4-:R-:W-:-:S04]  /*5650*/  IMAD.IADD R4, R6, 0x1, R4 ;  /* 0x0000000106047824 */ /* 0x010fc800078e0204 */
[----:B------:R-:W-:-:S04]  /*5660*/  IMAD R7, R19, 0x1800, R4 ;  /* 0x0000180013077824 */ /* 0x000fc800078e0204 */
[----:B------:R-:W-:Y:S02]  /*5670*/  IMAD R12, R7, 0x2, R22 ;  /* 0x00000002070c7824 */ /* 0x000fe400078e0216 */
[----:B------:R-:W0:Y:S04]  /*5680*/  LDS.128 R4, [R5+0x1c400] ;  /* 0x01c4000005047984 */ /* 0x000e280000000c00 */
[----:B------:R-:W4:Y:S01]  /*5690*/  LDS.128 R12, [R12+0x1c400] ;  /* 0x01c400000c0c7984 */ /* 0x000f220000000c00 */
[----:B------:R-:W-:Y:S05]  /*56a0*/  @P2 BRA `(.L_x_15241) ;  /* 0x00000004006c2947 */ /* 0x000fea0003800000 */
[--C-:B------:R-:W-:Y:S01]  /*56b0*/  SHF.R.U64 R34, R36, 0x10, R37.reuse ;  /* 0x0000001024227819 */ /* 0x100fe20000001225 */
[----:B0-----:R-:W-:Y:S01]  /*56c0*/  IMAD.U32 R45, R7, 0x10000, RZ ;  /* 0x00010000072d7824 */ /* 0x001fe200078e00ff */
[----:B------:R-:W-:Y:S02]  /*56d0*/  SHF.R.U32.HI R44, RZ, 0x10, R37 ;  /* 0x00000010ff2c7819 */ /* 0x000fe40000011625 */
[----:B------:R-:W-:Y:S02]  /*56e0*/  SHF.R.U32.HI R37, RZ, 0x10, R41 ;  /* 0x00000010ff257819 */ /* 0x000fe40000011629 */
[----:B------:R-:W-:Y:S02]  /*56f0*/  PRMT R115, R115, 0x5410, R44 ;  /* 0x0000541073737816 */ /* 0x000fe4000000002c */
[----:B------:R-:W-:Y:S01]  /*5700*/  PRMT R114, R114, 0x5410, R37 ;  /* 0x0000541072727816 */ /* 0x000fe20000000025 */
[----:B------:R-:W-:Y:S01]  /*5710*/  IMAD.U32 R37, R5, 0x10000, RZ ;  /* 0x0001000005257824 */ /* 0x000fe200078e00ff */
[----:B------:R-:W-:Y:S01]  /*5720*/  SHF.R.U64 R35, R38, 0x10, R39 ;  /* 0x0000001026237819 */ /* 0x000fe20000001227 */
[----:B------:R-:W-:Y:S01]  /*5730*/  IMAD.U32 R88, R115, 0x10000, RZ ;  /* 0x0001000073587824 */ /* 0x000fe200078e00ff */
[----:B----4-:R-:W-:Y:S01]  /*5740*/  LOP3.LUT R46, R13, 0xffff0000, RZ, 0xc0, !PT ;  /* 0xffff00000d2e7812 */ /* 0x010fe200078ec0ff */
[C---:B---3--:R-:W-:Y:S01]  /*5750*/  IMAD.U32 R100, R114.reuse, 0x10000, RZ ;  /* 0x0001000072647824 */ /* 0x048fe200078e00ff */
[----:B------:R-:W-:-:S02]  /*5760*/  LOP3.LUT R89, R114, 0xffff0000, RZ, 0xc0, !PT ;  /* 0xffff000072597812 */ /* 0x000fc400078ec0ff */
[----:B------:R-:W-:Y:S01]  /*5770*/  SHF.R.U32.HI R38, RZ, 0x10, R39 ;  /* 0x00000010ff267819 */ /* 0x000fe20000011627 */
[----:B------:R-:W-:Y:S01]  /*5780*/  IMAD.U32 R39, R13, 0x10000, RZ ;  /* 0x000100000d277824 */ /* 0x000fe200078e00ff */
[--C-:B------:R-:W-:Y:S01]  /*5790*/  SHF.R.U64 R36, R42, 0x10, R43.reuse ;  /* 0x000000102a247819 */ /* 0x100fe2000000122b */
[----:B--2---:R-:W-:Y:S01]  /*57a0*/  FMUL.FTZ R99, R46, R89 ;  /* 0x000000592e637220 */ /* 0x004fe20000410000 */
[----:B------:R-:W-:Y:S01]  /*57b0*/  LOP3.LUT R115, R115, 0xffff0000, RZ, 0xc0, !PT ;  /* 0xffff000073737812 */ /* 0x000fe200078ec0ff */
[----:B------:R-:W-:Y:S01]  /*57c0*/  FMUL.FTZ R102, R39, R100 ;  /* 0x0000006427667220 */ /* 0x000fe20000410000 */
[----:B------:R-:W-:Y:S01]  /*57d0*/  SHF.R.U32.HI R42, RZ, 0x10, R43 ;  /* 0x00000010ff2a7819 */ /* 0x000fe2000001162b */
[----:B------:R-:W-:Y:S01]  /*57e0*/  IMAD.U32 R13, R12, 0x10000, RZ ;  /* 0x000100000c0d7824 */ /* 0x000fe200078e00ff */
[----:B------:R-:W-:Y:S01]  /*57f0*/  LOP3.LUT R44, R5, 0xffff0000, RZ, 0xc0, !PT ;  /* 0xffff0000052c7812 */ /* 0x000fe200078ec0ff */
[-C--:B------:R-:W-:Y:S01]  /*5800*/  FMUL.FTZ R46, R46, R115.reuse ;  /* 0x000000732e2e7220 */ /* 0x080fe20000410000 */
[C---:B------:R-:W-:Y:S01]  /*5810*/  PRMT R47, R113.reuse, 0x5432, R34 ;  /* 0x00005432712f7816 */ /* 0x040fe20000000022 */
[----:B------:R-:W-:Y:S01]  /*5820*/  IMAD.U32 R5, R4, 0x10000, RZ ;  /* 0x0001000004057824 */ /* 0x000fe200078e00ff */
[----:B------:R-:W-:Y:S01]  /*5830*/  PRMT R113, R113, 0x5410, R42 ;  /* 0x0000541071717816 */ /* 0x000fe2000000002a */
[C---:B------:R-:W-:Y:S01]  /*5840*/  FFMA.FTZ R34, R44.reuse, R115, -R99 ;  /* 0x000000732c227223 */ /* 0x040fe20000010863 */
[----:B------:R-:W-:Y:S01]  /*5850*/  PRMT R38, R111, 0x5432, R38 ;  /* 0x000054326f267816 */ /* 0x000fe20000000026 */
[----:B------:R-:W-:Y:S01]  /*5860*/  FFMA.FTZ R44, R44, R89, R46 ;  /* 0x000000592c2c7223 */ /* 0x000fe2000001002e */
[----:B------:R-:W-:Y:S01]  /*5870*/  SHF.R.U64 R40, R40, 0x10, R41 ;  /* 0x0000001028287819 */ /* 0x000fe20000001229 */
[-C--:B------:R-:W-:Y:S01]  /*5880*/  FMUL.FTZ R41, R39, R88.reuse ;  /* 0x0000005827297220 */ /* 0x080fe20000410000 */
[----:B------:R-:W-:Y:S01]  /*5890*/  FFMA.FTZ R39, R37, R88, -R102 ;  /* 0x0000005825277223 */ /* 0x000fe20000010866 */
[----:B------:R-:W-:Y:S01]  /*58a0*/  IMAD.U32 R88, R15, 0x10000, RZ ;  /* 0x000100000f587824 */ /* 0x000fe200078e00ff */
[----:B------:R-:W-:Y:S01]  /*58b0*/  PRMT R46, R109, 0x5432, R40 ;  /* 0x000054326d2e7816 */ /* 0x000fe20000000028 */
[----:B------:R-:W-:-:S02]  /*58c0*/  IMAD.U32 R89, R113, 0x10000, RZ ;  /* 0x0001000071597824 */ /* 0x000fc400078e00ff */
[----:B------:R-:W-:Y:S01]  /*58d0*/  FFMA.FTZ R37, R37, R100, R41 ;  /* 0x0000006425257223 */ /* 0x000fe20000010029 */
[----:B------:R-:W-:Y:S01]  /*58e0*/  IMAD.U32 R42, R38, 0x10000, RZ ;  /* 0x00010000262a7824 */ /* 0x000fe200078e00ff */
[----:B------:R-:W-:Y:S01]  /*58f0*/  PRMT R109, R109, 0x5410, R36 ;  /* 0x000054106d6d7816 */ /* 0x000fe20000000024 */
[CC--:B------:R-:W-:Y:S01]  /*5900*/  FMUL.FTZ R40, R88.reuse, R89.reuse ;  /* 0x0000005958287220 */ /* 0x0c0fe20000410000 */
[----:B------:R-:W-:Y:S01]  /*5910*/  LOP3.LUT R15, R15, 0xffff0000, RZ, 0xc0, !PT ;  /* 0xffff00000f0f7812 */ /* 0x000fe200078ec0ff */
[-C--:B------:R-:W-:Y:S01]  /*5920*/  FMUL.FTZ R88, R88, R42.reuse ;  /* 0x0000002a58587220 */ /* 0x080fe20000410000 */
[----:B------:R-:W-:Y:S02]  /*5930*/  LOP3.LUT R100, R113, 0xffff0000, RZ, 0xc0, !PT ;  /* 0xffff000071647812 */ /* 0x000fe400078ec0ff */
[----:B------:R-:W-:Y:S02]  /*5940*/  LOP3.LUT R36, R38, 0xffff0000, RZ, 0xc0, !PT ;  /* 0xffff000026247812 */ /* 0x000fe400078ec0ff */
[----:B------:R-:W-:Y:S01]  /*5950*/  PRMT R111, R111, 0x5410, R35 ;  /* 0x000054106f6f7816 */ /* 0x000fe20000000023 */
[----:B------:R-:W-:Y:S01]  /*5960*/  FFMA.FTZ R35, R45, R42, -R40 ;  /* 0x0000002a2d237223 */ /* 0x000fe20000010828 */
[----:B------:R-:W-:Y:S01]  /*5970*/  LOP3.LUT R43, R7, 0xffff0000, RZ, 0xc0, !PT ;  /* 0xffff0000072b7812 */ /* 0x000fe200078ec0ff */
[----:B------:R-:W-:Y:S01]  /*5980*/  FFMA.FTZ R45, R45, R89, R88 ;  /* 0x000000592d2d7223 */ /* 0x000fe20000010058 */
[----:B------:R-:W-:-:S02]  /*5990*/  IMAD.U32 R40, R47, 0x10000, RZ ;  /* 0x000100002f287824 */ /* 0x000fc400078e00ff */
[C---:B------:R-:W-:Y:S01]  /*59a0*/  FMUL.FTZ R38, R15.reuse, R100 ;  /* 0x000000640f267220 */ /* 0x040fe20000410000 */
[----:B------:R-:W-:Y:S02]  /*59b0*/  IMAD.U32 R42, R46, 0x10000, RZ ;  /* 0x000100002e2a7824 */ /* 0x000fe400078e00ff */
[----:B------:R-:W-:Y:S01]  /*59c0*/  FMUL.FTZ R88, R15, R36 ;  /* 0x000000240f587220 */ /* 0x000fe20000410000 */
[----:B------:R-:W-:Y:S01]  /*59d0*/  LOP3.LUT R12, R12, 0xffff0000, RZ, 0xc0, !PT ;  /* 0xffff00000c0c7812 */ /* 0x000fe200078ec0ff */
[C---:B------:R-:W-:Y:S01]  /*59e0*/  FMUL.FTZ R89, R13.reuse, R40 ;  /* 0x000000280d597220 */ /* 0x040fe20000410000 */
[----:B------:R-:W-:Y:S01]  /*59f0*/  LOP3.LUT R15, R46, 0xffff0000, RZ, 0xc0, !PT ;  /* 0xffff00002e0f7812 */ /* 0x000fe200078ec0ff */
[----:B------:R-:W-:Y:S01]  /*5a00*/  FMUL.FTZ R46, R13, R42 ;  /* 0x0000002a0d2e7220 */ /* 0x000fe20000410000 */
[----:B------:R-:W-:Y:S01]  /*5a10*/  LOP3.LUT R47, R47, 0xffff0000, RZ, 0xc0, !PT ;  /* 0xffff00002f2f7812 */ /* 0x000fe200078ec0ff */
[C---:B------:R-:W-:Y:S01]  /*5a20*/  FFMA.FTZ R36, R43.reuse, R36, -R38 ;  /* 0x000000242b247223 */ /* 0x040fe20000010826 */
[----:B------:R-:W-:Y:S01]  /*5a30*/  LOP3.LUT R4, R4, 0xffff0000, RZ, 0xc0, !PT ;  /* 0xffff000004047812 */ /* 0x000fe200078ec0ff */
[----:B------:R-:W-:Y:S01]  /*5a40*/  FFMA.FTZ R38, R43, R100, R88 ;  /* 0x000000642b267223 */ /* 0x000fe20000010058 */
[C---:B------:R-:W-:Y:S01]  /*5a50*/  IMAD.U32 R7, R6.reuse, 0x10000, RZ ;  /* 0x0001000006077824 */ /* 0x040fe200078e00ff */
[----:B------:R-:W-:Y:S01]  /*5a60*/  LOP3.LUT R41, R6, 0xffff0000, RZ, 0xc0, !PT ;  /* 0xffff000006297812 */ /* 0x000fe200078ec0ff */
[C---:B------:R-:W-:Y:S01]  /*5a70*/  FMUL.FTZ R43, R12.reuse, R15 ;  /* 0x0000000f0c2b7220 */ /* 0x040fe20000410000 */
[----:B------:R-:W-:Y:S01]  /*5a80*/  FMUL.FTZ R99, R12, R47 ;  /* 0x0000002f0c637220 */ /* 0x000fe20000410000 */
[----:B------:R-:W-:-:S02]  /*5a90*/  IMAD.U32 R6, R14, 0x10000, RZ ;  /* 0x000100000e067824 */ /* 0x000fc400078e00ff */
[C---:B------:R-:W-:Y:S01]  /*5aa0*/  FFMA.FTZ R13, R5.reuse, R40, -R46 ;  /* 0x00000028050d7223 */ /* 0x040fe2000001082e */
[----:B------:R-:W-:Y:S01]  /*5ab0*/  FFMA.FTZ R89, R5, R42, R89 ;  /* 0x0000002a05597223 */ /* 0x000fe20000010059 */
        /* <DEDUP_REMOVED lines=26> */
.L_x_15241:
[----:B------:R-:W-:Y:S05]  /*5c60*/  BSYNC B1 ;  /* 0x0000000000017941 */ /* 0x000fea0003800000 */
.L_x_15240:
        /* <DEDUP_REMOVED lines=8> */
.L_x_15205:
[----:B------:R-:W-:-:S06]  /*5cf0*/  UISETP.NE.AND UP0, UPT, UR47, 0x3, UPT ;  /* 0x000000032f00788c */ /* 0x000fcc000bf05270 */
[----:B------:R-:W-:-:S13]  /*5d00*/  PLOP3.LUT P3, PT, PT, PT, UP0, 0x80, 0x0 ;  /* 0x000000000000781c */ /* 0x000fda0003f6f008 */
[----:B------:R-:W-:Y:S05]  /*5d10*/  @!P3 BRA `(.L_x_15242) ;  /* 0x000000000004b947 */ /* 0x000fea0003800000 */
[----:B------:R-:W-:Y:S01]  /*5d20*/  BPT.TRAP 0x1 ;  /* 0x000000040000795c */ /* 0x000fe20000300000 */
.L_x_15242:
[----:B------:R-:W-:Y:S01]  /*5d30*/  LEA R87, R19, R22, 0x3 ;  /* 0x0000001613577211 */ /* 0x000fe200078e18ff */
[----:B------:R-:W-:Y:S01]  /*5d40*/  BSSY B1, `(.L_x_15243) ;  /* 0x0000005000017945 */ /* 0x000fe20003800000 */
[----:B------:R-:W-:Y:S02]  /*5d50*/  SHF.L.U32 R95, R206, 0x1f, RZ ;  /* 0x0000001fce5f7819 */ /* 0x000fe400000006ff */
[----:B------:R-:W-:Y:S02]  /*5d60*/  SHF.R.S32.HI R92, RZ, 0x1f, R91 ;  /* 0x0000001fff5c7819 */ /* 0x000fe4000001145b */
[----:B------:R-:W0:Y:S02]  /*5d70*/  SYNCS.PHASECHK.TRANS64.TRYWAIT P2, [R87+URZ+0x32490], R95 ;  /* 0x0324905f570075a7 */ /* 0x000e24000804017f */
[----:B0-----:R-:W-:Y:S05]  /*5d80*/  @!P2 BRA `(.L_x_15244) ;  /* 0x000001cc002ca947 */ /* 0x001fea0003800000 */
.L_x_15513:
[----:B------:R-:W-:Y:S05]  /*5d90*/  BSYNC B1 ;  /* 0x0000000000017941 */ /* 0x000fea0003800000 */
.L_x_15243:
        /* <DEDUP_REMOVED lines=25> */
.L_x_15517:
        /* <DEDUP_REMOVED lines=13> */
.L_x_15247:
[----:B------:R-:W-:Y:S05]  /*6000*/  BSYNC B1 ;  /* 0x0000000000017941 */ /* 0x000fea0003800000 */
.L_x_15246:
[----:B------:R-:W-:-:S03]  /*6010*/  UMOV UR4, 0xffffffff ;  /* 0xffffffff00047882 */ /* 0x000fc60000000000 */
[----:B------:R-:W-:Y:S05]  /*6020*/  BRA.DIV UR4, `(.L_x_15248) ;  /* 0x000001ca04e47947 */ /* 0x000fea000b800000 */
[----:B--2-4-:R2:W4:Y:S04]  /*6030*/  SHFL.IDX PT, R5, R33, 0x1, 0x1c1f ;  /* 0x003c1f0021057f89 */ /* 0x01452800000e0000 */
[----:B---3--:R2:W3:Y:S02]  /*6040*/  SHFL.IDX PT, R7, R32, 0x1, 0x1c1f ;  /* 0x003c1f0020077f89 */ /* 0x0084e400000e0000 */
.L_x_15521:
        /* <DEDUP_REMOVED lines=13> */
.L_x_15224:
[----:B------:R-:W-:Y:S05]  /*6120*/  BSYNC B0 ;  /* 0x0000000000007941 */ /* 0x000fea0003800000 */
.L_x_15204:
        /* <DEDUP_REMOVED lines=17> */
.L_x_15250:
[----:B------:R-:W-:Y:S05]  /*6240*/  BSYNC B0 ;  /* 0x0000000000007941 */ /* 0x000fea0003800000 */
.L_x_15249:
[----:B------:R-:W3:Y:S01]  /*6250*/  SYNCS.PHASECHK.TRANS64.TRYWAIT P3, [R87+URZ+0x324b0], R95 ;  /* 0x0324b05f570075a7 */ /* 0x000ee2000806017f */
[----:B------:R-:W-:Y:S04]  /*6260*/  BSSY B0, `(.L_x_15251) ;  /* 0x0000002000007945 */ /* 0x000fe80003800000 */
[----:B---3--:R-:W-:Y:S05]  /*6270*/  @!P3 BRA `(.L_x_15252) ;  /* 0x000001c8009cb947 */ /* 0x008fea0003800000 */
.L_x_15522:
[----:B------:R-:W-:Y:S05]  /*6280*/  BSYNC B0 ;  /* 0x0000000000007941 */ /* 0x000fea0003800000 */
.L_x_15251:
        /* <DEDUP_REMOVED lines=27> */
[----:B------:R4:W0:Y:S01]  /*6440*/  SHFL.IDX PT, R41, R35, RZ, 0x1c1f ;  /* 0x001c1fff23297589 */ /* 0x00082200000e0000 */
[----:B------:R-:W-:Y:S01]  /*6450*/  ISETP.GE.AND P3, PT, R94, 0x1, PT ;  /* 0x000000015e00780c */ /* 0x000fe20003f66270 */
[----:B------:R-:W-:Y:S02]  /*6460*/  IMAD R11, R11, 0x2, R26 ;  /* 0x000000020b0b7824 */ /* 0x000fe400078e021a */
        /* <DEDUP_REMOVED lines=43> */
.L_x_15254:
[----:B------:R-:W-:Y:S05]  /*6720*/  BSYNC B0 ;  /* 0x0000000000007941 */ /* 0x000fea0003800000 */
.L_x_15253:
        /* <DEDUP_REMOVED lines=46> */
.L_x_15256:
[----:B------:R-:W-:Y:S05]  /*6a10*/  BSYNC B0 ;  /* 0x0000000000007941 */ /* 0x000fea0003800000 */
.L_x_15255:
        /* <DEDUP_REMOVED lines=23> */
.L_x_15199:
        /* <DEDUP_REMOVED lines=19> */
.L_x_15258:
        /* <DEDUP_REMOVED lines=32> */
.L_x_15260:
[----:B------:R-:W-:Y:S05]  /*6ec0*/  BSYNC B0 ;  /* 0x0000000000007941 */ /* 0x000fea0003800000 */
.L_x_15259:
        /* <DEDUP_REMOVED lines=80> */
.L_x_15525:
[----:B-1----:R-:W-:Y:S01]  /*73d0*/  LEA.HI R0, R14, R14, RZ, 0x1 ;  /* 0x0000000e0e007211 */ /* 0x002fe200078f08ff */
[----:B------:R-:W-:Y:S01]  /*73e0*/  VIADD R26, R22, 0x18400 ;  /* 0x00018400161a7836 */ /* 0x000fe20000000000 */
[----:B------:R-:W-:Y:S01]  /*73f0*/  BSSY B6, `(.L_x_15263) ;  /* 0x000001d000067945 */ /* 0x000fe20003800000 */
[----:B------:R-:W-:Y:S02]  /*7400*/  MOV R213, 0x40000040 ;  /* 0x4000004000d57802 */ /* 0x000fe40000000f00 */
[----:B------:R-:W-:Y:S02]  /*7410*/  LOP3.LUT R3, R0, 0x7fffe, RZ, 0xc0, !PT ;  /* 0x0007fffe00037812 */ /* 0x000fe400078ec0ff */
[----:B------:R-:W-:-:S03]  /*7420*/  LOP3.LUT P0, RZ, R26, 0x1bf, RZ, 0xc0, !PT ;  /* 0x000001bf1aff7812 */ /* 0x000fc6000780c0ff */
[----:B------:R-:W-:-:S04]  /*7430*/  IMAD.IADD R3, R14, 0x1, -R3 ;  /* 0x000000010e037824 */ /* 0x000fc800078e0a03 */
[----:B------:R-:W-:-:S05]  /*7440*/  IMAD R3, R3, 0x2000, R26 ;  /* 0x0000200003037824 */ /* 0x000fca00078e021a */
[----:B------:R-:W-:Y:S01]  /*7450*/  SHF.R.U32.HI R0, RZ, 0x4, R3 ;  /* 0x00000004ff007819 */ /* 0x000fe20000011603 */
[----:B------:R-:W-:-:S03]  /*7460*/  VIADD R3, R3, 0xa000 ;  /* 0x0000a00003037836 */ /* 0x000fc60000000000 */
[----:B------:R-:W-:Y:S02]  /*7470*/  LOP3.LUT R0, R0, 0x3fff, RZ, 0xc0, !PT ;  /* 0x00003fff00007812 */ /* 0x000fe400078ec0ff */
[----:B------:R-:W-:Y:S02]  /*7480*/  SHF.R.U32.HI R3, RZ, 0x4, R3 ;  /* 0x00000004ff037819 */ /* 0x000fe40000011603 */
[----:B------:R-:W-:Y:S02]  /*7490*/  LOP3.LUT R212, R0, 0x10000, RZ, 0xfc, !PT ;  /* 0x0001000000d47812 */ /* 0x000fe400078efcff */
        /* <DEDUP_REMOVED lines=18> */
.L_x_15264:
[----:B------:R-:W-:Y:S05]  /*75c0*/  BSYNC B6 ;  /* 0x0000000000067941 */ /* 0x000fea0003800000 */
.L_x_15263:
        /* <DEDUP_REMOVED lines=13> */
.L_x_15268:
[----:B--2---:R2:W3:Y:S02]  /*76a0*/  SYNCS.PHASECHK.TRANS64.TRYWAIT P0, [R22+URZ+0x32400], R3 ;  /* 0x03240003160075a7 */ /* 0x0044e4000800017f */
[----:B---3--:R-:W-:Y:S05]  /*76b0*/  @!P0 NANOSLEEP.SYNCS 0x989680 ;  /* 0x009896800000895d */ /* 0x008fea0003900000 */
[----:B------:R-:W3:Y:S02]  /*76c0*/  @!P0 SYNCS.PHASECHK.TRANS64 P0, [R22+URZ+0x32400], R3 ;  /* 0x03240003160085a7 */ /* 0x000ee4000800007f */
[----:B---3--:R-:W-:Y:S05]  /*76d0*/  @!P0 BRA `(.L_x_15268) ;  /* 0xfffffffc00f08947 */ /* 0x008fea000383ffff */
.L_x_15267:
[----:B------:R-:W-:Y:S05]  /*76e0*/  BSYNC B0 ;  /* 0x0000000000007941 */ /* 0x000fea0003800000 */
.L_x_15266:
[----:B------:R-:W-:Y:S05]  /*76f0*/  BRA `(.L_x_15269) ;  /* 0x0000002c00b87947 */ /* 0x000fea0003800000 */
.L_x_15265:
        /* <DEDUP_REMOVED lines=30> */
.L_x_15271:
[----:B------:R-:W-:Y:S05]  /*78e0*/  BSYNC B6 ;  /* 0x0000000000067941 */ /* 0x000fea0003800000 */
.L_x_15270:
        /* <DEDUP_REMOVED lines=46> */
.L_x_15531:
        /* <DEDUP_REMOVED lines=10> */
[----:B---3--:R-:W-:Y:S01]  /*7c70*/  MOV R4, R3 ;  /* 0x0000000300047202 */ /* 0x008fe20000000f00 */
[----:B--2---:R-:W-:Y:S01]  /*7c80*/  IMAD.MOV.U32 R5, RZ, RZ, R0 ;  /* 0x000000ffff057224 */ /* 0x004fe200078e0000 */
[----:B------:R-:W-:Y:S02]  /*7c90*/  ISETP.GE.AND P2, PT, R200, UR4, PT ;  /* 0x00000004c8007c0c */ /* 0x000fe4000bf46270 */
[----:B------:R-:W-:Y:S02]  /*7ca0*/  CS2R R26, SRZ ;  /* 0x00000000001a7805 */ /* 0x000fe4000001ff00 */
[----:B------:R-:W-:Y:S01]  /*7cb0*/  ISETP.GE.AND P3, PT, R207, UR4, PT ;  /* 0x00000004cf007c0c */ /* 0x000fe2000bf66270 */
[----:B----4-:R-:W-:-:S08]  /*7cc0*/  IMAD.MOV.U32 R9, RZ, RZ, R7 ;  /* 0x000000ffff097224 */ /* 0x010fd000078e0007 */
[----:B------:R-:W-:-:S04]  /*7cd0*/  @!P2 IMAD.WIDE R4, R200, 0x2, R4 ;  /* 0x00000002c804a825 */ /* 0x000fc800078e0204 */
[C---:B------:R-:W-:Y:S01]  /*7ce0*/  @!P3 SHF.L.U64.HI R11, R207.reuse, 0x1, R36 ;  /* 0x00000001cf0bb819 */ /* 0x040fe20000010224 */
[----:B------:R-:W-:Y:S01]  /*7cf0*/  @!P3 IMAD.SHL.U32 R6, R207, 0x2, RZ ;  /* 0x00000002cf06b824 */ /* 0x000fe200078e00ff */
[----:B------:R2:W5:Y:S01]  /*7d00*/  @!P2 LD.E.64 R26, desc[UR40][R4.64] ;  /* 0x00000028041aa980 */ /* 0x000562000c101b00 */
[----:B------:R-:W-:Y:S02]  /*7d10*/  CS2R R28, SRZ ;  /* 0x00000000001c7805 */ /* 0x000fe4000001ff00 */
[----:B------:R-:W-:Y:S02]  /*7d20*/  CS2R R24, SRZ ;  /* 0x0000000000187805 */ /* 0x000fe4000001ff00 */
[----:B------:R-:W-:Y:S02]  /*7d30*/  CS2R R20, SRZ ;  /* 0x0000000000147805 */ /* 0x000fe4000001ff00 */
        /* <DEDUP_REMOVED lines=8> */
.L_x_15276:
[----:B------:R-:W-:Y:S05]  /*7dc0*/  BSYNC B1 ;  /* 0x0000000000017941 */ /* 0x000fea0003800000 */
.L_x_15275:
        /* <DEDUP_REMOVED lines=10> */
[----:B------:R-:W-:-:S02]  /*7e70*/  IMAD.MOV.U32 R4, RZ, RZ, R28 ;  /* 0x000000ffff047224 */ /* 0x000fc400078e001c */
        /* <DEDUP_REMOVED lines=8> */
.L_x_15537:
[----:B------:R-:W5:Y:S01]  /*7f00*/  LDL R4, [R1+0xd8] ;  /* 0x0000d80001047983 */ /* 0x000f620000100800 */
[----:B------:R-:W-:Y:S01]  /*7f10*/  VIADD R38, R38, 0x40 ;  /* 0x0000004026267836 */ /* 0x000fe20000000000 */
[----:B------:R-:W-:Y:S01]  /*7f20*/  BSSY B1, `(.L_x_15278) ;  /* 0x0000021000017945 */ /* 0x000fe20003800000 */
[----:B------:R-:W-:Y:S02]  /*7f30*/  CS2R R12, SRZ ;  /* 0x00000000000c7805 */ /* 0x000fe4000001ff00 */
[----:B0-----:R-:W-:Y:S02]  /*7f40*/  CS2R R10, SRZ ;  /* 0x00000000000a7805 */ /* 0x001fe4000001ff00 */
[----:B------:R-:W-:Y:S02]  /*7f50*/  CS2R R14, SRZ ;  /* 0x00000000000e7805 */ /* 0x000fe4000001ff00 */
[----:B------:R-:W-:Y:S02]  /*7f60*/  ISETP.GE.AND P0, PT, R38, R35, PT ;  /* 0x000000232600720c */ /* 0x000fe40003f06270 */
        /* <DEDUP_REMOVED lines=16> */
[----:B------:R-:W-:-:S03]  /*8070*/  CS2R R14, SRZ ;  /* 0x00000000000e7805 */ /* 0x000fc6000001ff00 */
[-C--:B0-----:R-:W-:Y:S02]  /*8080*/  @!P3 IADD3 R4, P0, R6, R9.reuse, RZ ;  /* 0x000000090604b210 */ /* 0x081fe40007f1e0ff */
[----:B------:R-:W-:Y:S01]  /*8090*/  @!P3 IADD3 R6, P1, R30, R9, RZ ;  /* 0x000000091e06b210 */ /* 0x000fe20007f3e0ff */
[----:B----4-:R-:W-:Y:S02]  /*80a0*/  IMAD.MOV.U32 R9, RZ, RZ, R7 ;  /* 0x000000ffff097224 */ /* 0x010fe400078e0007 */
[----:B------:R-:W-:Y:S02]  /*80b0*/  @!P3 IMAD.X R5, R3, 0x1, R10, P0 ;  /* 0x000000010305b824 */ /* 0x000fe400000e060a */
[----:B------:R-:W-:Y:S01]  /*80c0*/  @!P2 IMAD.WIDE R30, R200, 0x2, R8 ;  /* 0x00000002c81ea825 */ /* 0x000fe200078e0208 */
[----:B------:R-:W-:-:S03]  /*80d0*/  CS2R R8, SRZ ;  /* 0x0000000000087805 */ /* 0x000fc6000001ff00 */
[----:B------:R-:W-:Y:S01]  /*80e0*/  @!P3 IMAD.X R7, R7, 0x1, R10, P1 ;  /* 0x000000010707b824 */ /* 0x000fe200008e060a */
[----:B------:R-:W-:Y:S01]  /*80f0*/  CS2R R10, SRZ ;  /* 0x00000000000a7805 */ /* 0x000fe2000001ff00 */
[----:B------:R0:W5:Y:S04]  /*8100*/  @!P2 LD.E.64 R14, desc[UR40][R30.64] ;  /* 0x000000281e0ea980 */ /* 0x000168000c101b00 */
[----:B------:R0:W5:Y:S04]  /*8110*/  @!P3 LD.E.64 R8, desc[UR40][R4.64] ;  /* 0x000000280408b980 */ /* 0x000168000c101b00 */
[----:B------:R0:W5:Y:S02]  /*8120*/  @!P3 LD.E.64 R10, desc[UR40][R6.64] ;  /* 0x00000028060ab980 */ /* 0x000164000c101b00 */
.L_x_15279:
[----:B------:R-:W-:Y:S05]  /*8130*/  BSYNC B1 ;  /* 0x0000000000017941 */ /* 0x000fea0003800000 */
.L_x_15278:
[----:B01----:R-:W4:Y:S01]  /*8140*/  LDL R30, [R1+0xbc] ;  /* 0x0000bc00011e7983 */ /* 0x003f220000100800 */
[----:B------:R-:W0:Y:S01]  /*8150*/  SYNCS.PHASECHK.TRANS64.TRYWAIT P0, [R22+URZ+0x32400], R33 ;  /* 0x03240021160075a7 */ /* 0x000e22000800017f */
[----:B--2---:R-:W-:Y:S01]  /*8160*/  IMAD.SHL.U32 R3, R34, 0x40, RZ ;  /* 0x0000004022037824 */ /* 0x004fe200078e00ff */
[----:B------:R-:W-:Y:S01]  /*8170*/  VIADDMNMX R31, R35, -R41, 0x80, PT ;  /* 0x00000080231f7446 */ /* 0x000fe20003800929 */
[----:B-----5:R-:W-:Y:S01]  /*8180*/  IMAD.MOV.U32 R5, RZ, RZ, R8 ;  /* 0x000000ffff057224 */ /* 0x020fe200078e0008 */
[----:B------:R-:W-:Y:S01]  /*8190*/  BSSY B1, `(.L_x_15280) ;  /* 0x0000019000017945 */ /* 0x000fe20003800000 */
[----:B---3--:R-:W-:Y:S01]  /*81a0*/  IMAD.MOV.U32 R6, RZ, RZ, R13 ;  /* 0x000000ffff067224 */ /* 0x008fe200078e000d */
[----:B------:R-:W-:Y:S01]  /*81b0*/  LOP3.LUT R3, R3, 0x1c0, RZ, 0xc0, !PT ;  /* 0x000001c003037812 */ /* 0x000fe200078ec0ff */
[----:B----4-:R-:W-:Y:S01]  /*81c0*/  IMAD.MOV.U32 R7, RZ, RZ, R10 ;  /* 0x000000ffff077224 */ /* 0x010fe200078e000a */
[----:B------:R-:W-:Y:S01]  /*81d0*/  PRMT R43, R43, 0x5410, R5 ;  /* 0x000054102b2b7816 */ /* 0x000fe20000000005 */
[----:B------:R-:W-:Y:S01]  /*81e0*/  IMAD.MOV.U32 R5, RZ, RZ, R12 ;  /* 0x000000ffff057224 */ /* 0x000fe200078e000c */
[----:B------:R-:W-:-:S02]  /*81f0*/  LOP3.LUT R4, R3, 0x18, R16, 0xf8, !PT ;  /* 0x0000001803047812 */ /* 0x000fc400078ef810 */
[----:B------:R-:W-:Y:S02]  /*8200*/  SHF.R.U32.HI R3, RZ, 0x3, R3 ;  /* 0x00000003ff037819 */ /* 0x000fe40000011603 */
[----:B------:R-:W-:Y:S01]  /*8210*/  PRMT R44, R6, 0x5410, R5 ;  /* 0x00005410062c7816 */ /* 0x000fe20000000005 */
[----:B------:R-:W-:Y:S01]  /*8220*/  IMAD.MOV.U32 R5, RZ, RZ, R14 ;  /* 0x000000ffff057224 */ /* 0x000fe200078e000e */
[----:B------:R-:W-:Y:S01]  /*8230*/  LOP3.LUT R3, R4, R3, RZ, 0x3c, !PT ;  /* 0x0000000304037212 */ /* 0x000fe200078e3cff */
[----:B------:R-:W-:Y:S01]  /*8240*/  IMAD.MOV.U32 R4, RZ, RZ, R9 ;  /* 0x000000ffff047224 */ /* 0x000fe200078e0009 */
[----:B------:R-:W-:Y:S02]  /*8250*/  PRMT R45, R7, 0x7610, R45 ;  /* 0x00007610072d7816 */ /* 0x000fe4000000002d */
[----:B------:R-:W-:Y:S01]  /*8260*/  PRMT R46, R5, 0x7610, R46 ;  /* 0x00007610052e7816 */ /* 0x000fe2000000002e */
[----:B------:R-:W-:Y:S01]  /*8270*/  IMAD.MOV.U32 R5, RZ, RZ, R15 ;  /* 0x000000ffff057224 */ /* 0x000fe200078e000f */
[----:B------:R-:W-:-:S02]  /*8280*/  PRMT R43, R4, 0x7610, R43 ;  /* 0x00007610042b7816 */ /* 0x000fc4000000002b */
[----:B------:R-:W-:Y:S02]  /*8290*/  MOV R4, R11 ;  /* 0x0000000b00047202 */ /* 0x000fe40000000f00 */
[----:B------:R-:W-:Y:S02]  /*82a0*/  LOP3.LUT P2, RZ, R34, 0x4, RZ, 0xc0, !PT ;  /* 0x0000000422ff7812 */ /* 0x000fe4000784c0ff */
[----:B------:R-:W-:Y:S02]  /*82b0*/  PRMT R45, R45, 0x5410, R4 ;  /* 0x000054102d2d7816 */ /* 0x000fe40000000004 */
[----:B------:R-:W-:Y:S01]  /*82c0*/  ISETP.GE.AND P1, PT, R202, R31, PT ;  /* 0x0000001fca00720c */ /* 0x000fe20003f26270 */
[----:B------:R-:W-:-:S04]  /*82d0*/  IMAD R3, R30, 0x200, R3 ;  /* 0x000002001e037824 */ /* 0x000fc800078e0203 */
[----:B------:R-:W-:-:S04]  /*82e0*/  IMAD R30, R3, 0x2, R22 ;  /* 0x00000002031e7824 */ /* 0x000fc800078e0216 */
[C---:B------:R-:W-:Y:S02]  /*82f0*/  VIADD R4, R30.reuse, 0x18400 ;  /* 0x000184001e047836 */ /* 0x040fe40000000000 */
[----:B------:R-:W-:Y:S01]  /*8300*/  VIADD R3, R30, 0x18440 ;  /* 0x000184401e037836 */ /* 0x000fe20000000000 */
[----:B0-----:R-:W-:Y:S06]  /*8310*/  @!P0 BRA `(.L_x_15281) ;  /* 0x000001ac00948947 */ /* 0x001fec0003800000 */
.L_x_15538:
[----:B------:R-:W-:Y:S05]  /*8320*/  BSYNC B1 ;  /* 0x0000000000017941 */ /* 0x000fea0003800000 */
.L_x_15280:
        /* <DEDUP_REMOVED lines=11> */
[--C-:B0-----:R-:W-:Y:S02]  /*83e0*/  SHF.R.U32.HI R33, RZ, 0x10, R27.reuse ;  /* 0x00000010ff217819 */ /* 0x101fe4000001161b */
[----:B------:R-:W-:Y:S02]  /*83f0*/  SHF.R.U64 R32, R26, 0x10, R27 ;  /* 0x000000101a207819 */ /* 0x000fe4000000121b */
[----:B------:R-:W-:Y:S02]  /*8400*/  PRMT R36, R39, 0x5432, R36 ;  /* 0x0000543227247816 */ /* 0x000fe40000000024 */
[C---:B------:R-:W-:Y:S02]  /*8410*/  PRMT R33, R37.reuse, 0x5410, R33 ;  /* 0x0000541025217816 */ /* 0x040fe40000000021 */
[----:B------:R-:W-:Y:S01]  /*8420*/  PRMT R32, R37, 0x5432, R32 ;  /* 0x0000543225207816 */ /* 0x000fe20000000020 */
[----:B------:R-:W-:Y:S01]  /*8430*/  IMAD.U32 R37, R36, 0x10000, RZ ;  /* 0x0001000024257824 */ /* 0x000fe200078e00ff */
[----:B------:R-:W-:Y:S01]  /*8440*/  SHF.R.U64 R35, R28, 0x10, R29 ;  /* 0x000000101c237819 */ /* 0x000fe2000000121d */
[----:B------:R-:W-:Y:S01]  /*8450*/  IMAD.U32 R34, R33, 0x10000, RZ ;  /* 0x0001000021227824 */ /* 0x000fe200078e00ff */
[----:B------:R-:W-:-:S02]  /*8460*/  LOP3.LUT R36, R36, 0xffff0000, RZ, 0xc0, !PT ;  /* 0xffff000024247812 */ /* 0x000fc400078ec0ff */
[----:B------:R-:W-:Y:S02]  /*8470*/  PRMT R35, R39, 0x5410, R35 ;  /* 0x0000541027237816 */ /* 0x000fe40000000023 */
[----:B------:R-:W-:Y:S02]  /*8480*/  LOP3.LUT R33, R33, 0xffff0000, RZ, 0xc0, !PT ;  /* 0xffff000021217812 */ /* 0x000fe400078ec0ff */
        /* <DEDUP_REMOVED lines=33> */
.L_x_15285:
[----:B------:R-:W-:Y:S05]  /*86a0*/  BSYNC B2 ;  /* 0x0000000000027941 */ /* 0x000fea0003800000 */
.L_x_15284:
        /* <DEDUP_REMOVED lines=46> */
[----:B------:R2:W-:Y:S02]  /*8990*/  STS.128 [R3], R4 ;  /* 0x0000000403007388 */ /* 0x0005e40000000c00 */
.L_x_15283:
[----:B------:R-:W-:Y:S05]  /*89a0*/  BSYNC B1 ;  /* 0x0000000000017941 */ /* 0x000fea0003800000 */
.L_x_15282:
        /* <DEDUP_REMOVED lines=32> */
[----:B------:R-:W-:Y:S02]  /*8bb0*/  IMAD.U32 R7, R5, 0x10000, RZ ;  /* 0x0001000005077824 */ /* 0x000fe400078e00ff */
[----:B------:R-:W-:Y:S01]  /*8bc0*/  FMUL.FTZ R31, R15, R21 ;  /* 0x000000150f1f7220 */ /* 0x000fe20000410000 */
[----:B------:R-:W-:Y:S01]  /*8bd0*/  IMAD.U32 R13, R20, 0x10000, RZ ;  /* 0x00010000140d7824 */ /* 0x000fe200078e00ff */
[----:B------:R-:W-:Y:S02]  /*8be0*/  LOP3.LUT R4, R4, 0xffff0000, RZ, 0xc0, !PT ;  /* 0xffff000004047812 */ /* 0x000fe400078ec0ff */
[----:B------:R-:W-:Y:S01]  /*8bf0*/  LOP3.LUT R5, R5, 0xffff0000, RZ, 0xc0, !PT ;  /* 0xffff000005057812 */ /* 0x000fe200078ec0ff */
[----:B------:R-:W-:Y:S01]  /*8c00*/  FFMA.FTZ R26, R14, R26, R31 ;  /* 0x0000001a0e1a7223 */ /* 0x000fe2000001001f */
[C---:B------:R-:W-:Y:S01]  /*8c10*/  SHF.L.U32 R15, R25.reuse, 0x10, RZ ;  /* 0x00000010190f7819 */ /* 0x040fe200000006ff */
[----:B------:R-:W-:Y:S01]  /*8c20*/  FMUL.FTZ R14, R4, R13 ;  /* 0x0000000d040e7220 */ /* 0x000fe20000410000 */
[----:B------:R-:W-:-:S02]  /*8c30*/  LOP3.LUT R12, R25, 0xffff0000, RZ, 0xc0, !PT ;  /* 0xffff0000190c7812 */ /* 0x000fc400078ec0ff */
[----:B------:R-:W-:Y:S01]  /*8c40*/  LOP3.LUT R20, R20, 0xffff0000, RZ, 0xc0, !PT ;  /* 0xffff000014147812 */ /* 0x000fe200078ec0ff */
[-C--:B------:R-:W-:Y:S01]  /*8c50*/  FMUL.FTZ R21, R4, R15.reuse ;  /* 0x0000000f04157220 */ /* 0x080fe20000410000 */
[C---:B------:R-:W-:Y:S01]  /*8c60*/  FFMA.FTZ R15, R6.reuse, R15, R14 ;  /* 0x0000000f060f7223 */ /* 0x040fe2000001000e */
[C---:B------:R-:W-:Y:S02]  /*8c70*/  FMUL.FTZ R24, R5.reuse, R12 ;  /* 0x0000000c05187220 */ /* 0x040fe40000410000 */
[-C--:B------:R-:W-:Y:S01]  /*8c80*/  FMUL.FTZ R25, R5, R20.reuse ;  /* 0x0000001405197220 */ /* 0x080fe20000410000 */
[----:B------:R-:W-:Y:S01]  /*8c90*/  FFMA.FTZ R4, R6, R13, -R21 ;  /* 0x0000000d06047223 */ /* 0x000fe20000010815 */
[C---:B------:R-:W-:Y:S01]  /*8ca0*/  FFMA.FTZ R5, R7.reuse, R20, -R24 ;  /* 0x0000001407057223 */ /* 0x040fe20000010818 */
[----:B------:R-:W-:Y:S01]  /*8cb0*/  F2FP.BF16.F32.PACK_AB R6, R28, R29 ;  /* 0x0000001d1c06723e */ /* 0x000fe200000010ff */
[----:B------:R-:W-:Y:S01]  /*8cc0*/  FFMA.FTZ R12, R7, R12, R25 ;  /* 0x0000000c070c7223 */ /* 0x000fe20000010019 */
[----:B------:R-:W-:-:S02]  /*8cd0*/  F2FP.BF16.F32.PACK_AB R7, R26, R27 ;  /* 0x0000001b1a07723e */ /* 0x000fc400000010ff */
[----:B------:R-:W-:Y:S02]  /*8ce0*/  F2FP.BF16.F32.PACK_AB R4, R15, R4 ;  /* 0x000000040f04723e */ /* 0x000fe400000010ff */
[----:B------:R-:W-:-:S05]  /*8cf0*/  F2FP.BF16.F32.PACK_AB R5, R12, R5 ;  /* 0x000000050c05723e */ /* 0x000fca00000010ff */
[----:B------:R1:W-:Y:S02]  /*8d00*/  STS.128 [R30+0x1a400], R4 ;  /* 0x01a400041e007388 */ /* 0x0003e40000000c00 */
.L_x_15288:
[----:B------:R-:W-:Y:S05]  /*8d10*/  BSYNC B1 ;  /* 0x0000000000017941 */ /* 0x000fea0003800000 */
.L_x_15287:
[----:B------:R-:W-:Y:S05]  /*8d20*/  @P1 BRA `(.L_x_15286) ;  /* 0x0000001800081947 */ /* 0x000fea0003800000 */
[----:B-1----:R-:W1:Y:S01]  /*8d30*/  LDS.128 R4, [R3+0x2000] ;  /* 0x0020000003047984 */ /* 0x002e620000000c00 */
        /* <DEDUP_REMOVED lines=46> */
.L_x_15273:
        /* <DEDUP_REMOVED lines=31> */
[----:B------:R-:W-:Y:S04]  /*9210*/  SHFL.IDX PT, R14, R36, RZ, 0x1c1f ;  /* 0x001c1fff240e7589 */ /* 0x000fe800000e0000 */
[----:B------:R-:W-:Y:S01]  /*9220*/  SHFL.IDX PT, R4, R25, RZ, 0x1c1f ;  /* 0x001c1fff19047589 */ /* 0x000fe200000e0000 */
[----:B-1----:R-:W-:Y:S01]  /*9230*/  ISETP.GE.AND P0, PT, R16, R39, PT ;  /* 0x000000271000720c */ /* 0x002fe20003f06270 */
[----:B--2---:R-:W-:-:S02]  /*9240*/  IMAD R27, R0, R6, RZ ;  /* 0x00000006001b7224 */ /* 0x004fc400078e02ff */
[----:B------:R-:W1:Y:S03]  /*9250*/  SHFL.IDX PT, R0, R26, RZ, 0x1c1f ;  /* 0x001c1fff1a007589 */ /* 0x000e6600000e0000 */
[----:B------:R-:W-:-:S13]  /*9260*/  ISETP.GE.OR P1, PT, R38, R27, P0 ;  /* 0x0000001b2600720c */ /* 0x000fda0000726670 */
[C---:B------:R-:W-:Y:S01]  /*9270*/  @!P1 IMAD.SHL.U32 R5, R16.reuse, 0x2, RZ ;  /* 0x0000000210059824 */ /* 0x040fe200078e00ff */
[----:B------:R-:W-:-:S04]  /*9280*/  @!P1 SHF.L.U64.HI R7, R16, 0x1, R17 ;  /* 0x0000000110079819 */ /* 0x000fc80000010211 */
[----:B---3--:R-:W-:-:S05]  /*9290*/  @!P1 IADD3 R8, P2, R3, R5, RZ ;  /* 0x0000000503089210 */ /* 0x008fca0007f5e0ff */
[----:B-1----:R-:W-:-:S06]  /*92a0*/  @!P1 IMAD.X R9, R0, 0x1, R7, P2 ;  /* 0x0000000100099824 */ /* 0x002fcc00010e0607 */
[----:B------:R-:W2:Y:S01]  /*92b0*/  @!P1 LD.E.128 R8, desc[UR40][R8.64] ;  /* 0x0000002808089980 */ /* 0x000ea2000c101d00 */
[----:B------:R-:W-:-:S05]  /*92c0*/  @!P1 IADD3 R14, P2, R14, R5, RZ ;  /* 0x000000050e0e9210 */ /* 0x000fca0007f5e0ff */
[----:B------:R-:W-:Y:S02]  /*92d0*/  @!P1 IMAD.X R5, R4, 0x1, R7, P2 ;  /* 0x0000000104059824 */ /* 0x000fe400010e0607 */
[----:B------:R-:W-:-:S06]  /*92e0*/  @!P1 IMAD.MOV.U32 R4, RZ, RZ, R14 ;  /* 0x000000ffff049224 */ /* 0x000fcc00078e000e */
[----:B------:R-:W3:Y:S01]  /*92f0*/  @!P1 LD.E.128 R4, desc[UR40][R4.64] ;  /* 0x0000002804049980 */ /* 0x000ee2000c101d00 */
[----:B------:R-:W-:Y:S02]  /*9300*/  CS2R R20, SRZ ;  /* 0x0000000000147805 */ /* 0x000fe4000001ff00 */
[----:B------:R-:W-:Y:S02]  /*9310*/  CS2R R28, SRZ ;  /* 0x00000000001c7805 */ /* 0x000fe4000001ff00 */
[----:B------:R-:W-:Y:S01]  /*9320*/  CS2R R32, SRZ ;  /* 0x0000000000207805 */ /* 0x000fe2000001ff00 */
[----:B------:R-:W1:Y:S01]  /*9330*/  SHFL.IDX PT, R14, R36, 0x1, 0x1c1f ;  /* 0x003c1f00240e7f89 */ /* 0x000e6200000e0000 */
[----:B------:R-:W-:-:S03]  /*9340*/  CS2R R30, SRZ ;  /* 0x00000000001e7805 */ /* 0x000fc6000001ff00 */
[----:B------:R-:W4:Y:S04]  /*9350*/  SHFL.IDX PT, R25, R25, 0x1, 0x1c1f ;  /* 0x003c1f0019197f89 */ /* 0x000f2800000e0000 */
[----:B------:R5:W0:Y:S01]  /*9360*/  SHFL.IDX PT, R24, R35, 0x1, 0x1c1f ;  /* 0x003c1f0023187f89 */ /* 0x000a2200000e0000 */
[----:B--2---:R-:W-:Y:S02]  /*9370*/  @!P1 IMAD.MOV.U32 R20, RZ, RZ, R10 ;  /* 0x000000ffff149224 */ /* 0x004fe400078e000a */
[----:B------:R-:W-:Y:S02]  /*9380*/  @!P1 IMAD.MOV.U32 R21, RZ, RZ, R11 ;  /* 0x000000ffff159224 */ /* 0x000fe400078e000b */
[----:B------:R-:W-:Y:S02]  /*9390*/  IMAD.MOV.U32 R0, RZ, RZ, R20 ;  /* 0x000000ffff007224 */ /* 0x000fe400078e0014 */
[----:B------:R-:W-:-:S02]  /*93a0*/  IMAD.MOV.U32 R3, RZ, RZ, R21 ;  /* 0x000000ffff037224 */ /* 0x000fc400078e0015 */
[----:B------:R-:W-:Y:S02]  /*93b0*/  @!P1 IMAD.MOV.U32 R28, RZ, RZ, R8 ;  /* 0x000000ffff1c9224 */ /* 0x000fe400078e0008 */
[----:B------:R-:W-:Y:S01]  /*93c0*/  @!P1 IMAD.MOV.U32 R29, RZ, RZ, R9 ;  /* 0x000000ffff1d9224 */ /* 0x000fe200078e0009 */
[----:B------:R-:W-:Y:S01]  /*93d0*/  PRMT R45, R0, 0x5410, R3 ;  /* 0x00005410002d7816 */ /* 0x000fe20000000003 */
[----:B------:R-:W-:Y:S01]  /*93e0*/  IMAD.MOV.U32 R0, RZ, RZ, R28 ;  /* 0x000000ffff007224 */ /* 0x000fe200078e001c */
[----:B------:R2:W0:Y:S01]  /*93f0*/  SHFL.IDX PT, R3, R26, 0x1, 0x1c1f ;  /* 0x003c1f001a037f89 */ /* 0x00042200000e0000 */
[----:B---3--:R-:W-:Y:S01]  /*9400*/  @!P1 MOV R33, R5 ;  /* 0x0000000500219202 */ /* 0x008fe20000000f00 */
[----:B------:R-:W-:Y:S02]  /*9410*/  @!P1 IMAD.MOV.U32 R31, RZ, RZ, R7 ;  /* 0x000000ffff1f9224 */ /* 0x000fe400078e0007 */
[----:B------:R-:W-:Y:S01]  /*9420*/  IMAD.MOV.U32 R8, RZ, RZ, R29 ;  /* 0x000000ffff087224 */ /* 0x000fe200078e001d */
[----:B------:R-:W-:Y:S01]  /*9430*/  PRMT R37, R0, 0x7610, R37 ;  /* 0x0000761000257816 */ /* 0x000fe20000000025 */
[----:B------:R-:W-:-:S02]  /*9440*/  @!P1 IMAD.MOV.U32 R30, RZ, RZ, R6 ;  /* 0x000000ffff1e9224 */ /* 0x000fc400078e0006 */
[----:B------:R-:W-:Y:S01]  /*9450*/  @!P1 IMAD.MOV.U32 R32, RZ, RZ, R4 ;  /* 0x000000ffff209224 */ /* 0x000fe200078e0004 */
[----:B-----5:R-:W-:Y:S01]  /*9460*/  PRMT R35, R8, 0x7610, R35 ;  /* 0x0000761008237816 */ /* 0x020fe20000000023 */
[----:B------:R-:W-:Y:S02]  /*9470*/  IMAD.MOV.U32 R4, RZ, RZ, R31 ;  /* 0x000000ffff047224 */ /* 0x000fe400078e001f */
[----:B------:R-:W-:Y:S02]  /*9480*/  IMAD.MOV.U32 R6, RZ, RZ, R33 ;  /* 0x000000ffff067224 */ /* 0x000fe400078e0021 */
[----:B------:R-:W-:Y:S02]  /*9490*/  IMAD.MOV.U32 R0, RZ, RZ, R30 ;  /* 0x000000ffff007224 */ /* 0x000fe400078e001e */
[----:B------:R-:W-:Y:S01]  /*94a0*/  IMAD.MOV.U32 R5, RZ, RZ, R32 ;  /* 0x000000ffff057224 */ /* 0x000fe200078e0020 */
[----:B------:R-:W-:Y:S02]  /*94b0*/  PRMT R48, R4, 0x5410, R6 ;  /* 0x0000541004307816 */ /* 0x000fe40000000006 */
[----:B------:R-:W-:-:S02]  /*94c0*/  CS2R R6, SRZ ;  /* 0x0000000000067805 */ /* 0x000fc4000001ff00 */
[----:B------:R-:W-:Y:S02]  /*94d0*/  PRMT R35, R35, 0x5410, R0 ;  /* 0x0000541023237816 */ /* 0x000fe40000000000 */
[----:B-12-4-:R-:W-:-:S07]  /*94e0*/  PRMT R49, R5, 0x7610, R49 ;  /* 0x0000761005317816 */ /* 0x016fce0000000031 */
.L_x_15548:
        /* <DEDUP_REMOVED lines=10> */
[----:B0-----:R-:W-:Y:S01]  /*9590*/  SHF.L.U32 R13, R0, 0x1f, RZ ;  /* 0x0000001f000d7819 */ /* 0x001fe200000006ff */
        /* <DEDUP_REMOVED lines=13> */
.L_x_15291:
[----:B------:R-:W-:Y:S05]  /*9670*/  BSYNC B1 ;  /* 0x0000000000017941 */ /* 0x000fea0003800000 */
.L_x_15290:
[----:B------:R-:W2:Y:S01]  /*9680*/  LDL R3, [R1+0x94] ;  /* 0x0000940001037983 */ /* 0x000ea20000100800 */
[----:B------:R-:W0:Y:S01]  /*9690*/  SYNCS.PHASECHK.TRANS64.TRYWAIT P1, [R22+URZ+0x32400], R13 ;  /* 0x0324000d160075a7 */ /* 0x000e22000802017f */
[----:B-----5:R-:W-:Y:S01]  /*96a0*/  IMAD.MOV.U32 R12, RZ, RZ, R7 ;  /* 0x000000ffff0c7224 */ /* 0x020fe200078e0007 */
[----:B------:R-:W-:Y:S01]  /*96b0*/  BSSY B1, `(.L_x_15292) ;  /* 0x0000011000017945 */ /* 0x000fe20003800000 */
[----:B------:R-:W-:Y:S02]  /*96c0*/  VIADD R14, R202, 0x40 ;  /* 0x00000040ca0e7836 */ /* 0x000fe40000000000 */
[----:B------:R-:W-:Y:S02]  /*96d0*/  IMAD.MOV.U32 R15, RZ, RZ, R9 ;  /* 0x000000ffff0f7224 */ /* 0x000fe400078e0009 */
[----:B------:R-:W-:Y:S01]  /*96e0*/  IMAD.MOV.U32 R36, RZ, RZ, R11 ;  /* 0x000000ffff247224 */ /* 0x000fe200078e000b */
        /* <DEDUP_REMOVED lines=8> */
[----:B------:R-:W-:Y:S01]  /*9770*/  PRMT R55, R15, 0x5410, R3 ;  /* 0x000054100f377816 */ /* 0x000fe20000000003 */
[----:B------:R-:W-:Y:S01]  /*9780*/  IMAD.MOV.U32 R3, RZ, RZ, R10 ;  /* 0x000000ffff037224 */ /* 0x000fe200078e000a */
[----:B------:R-:W-:-:S02]  /*9790*/  PRMT R56, R56, 0x5410, R12 ;  /* 0x0000541038387816 */ /* 0x000fc4000000000c */
[----:B------:R-:W-:Y:S01]  /*97a0*/  PRMT R57, R57, 0x5410, R14 ;  /* 0x0000541039397816 */ /* 0x000fe2000000000e */
[----:B0-----:R-:W-:Y:S06]  /*97b0*/  @!P1 BRA `(.L_x_15293) ;  /* 0x0000019c00e89947 */ /* 0x001fec0003800000 */
.L_x_15549:
[----:B------:R-:W-:Y:S05]  /*97c0*/  BSYNC B1 ;  /* 0x0000000000017941 */ /* 0x000fea0003800000 */
.L_x_15292:
[----:B------:R-:W-:Y:S04]  /*97d0*/  BSSY B1, `(.L_x_15294) ;  /* 0x000006b000017945 */ /* 0x000fe80003800000 */
[----:B------:R-:W-:Y:S05]  /*97e0*/  @P2 BRA `(.L_x_15295) ;  /* 0x0000000400a42947 */ /* 0x000fea0003800000 */
[----:B------:R-:W2:Y:S01]  /*97f0*/  LDL R24, [R1+0xbc] ;  /* 0x0000bc0001187983 */ /* 0x000ea20000100800 */
[----:B------:R-:W-:Y:S01]  /*9800*/  IMAD.SHL.U32 R34, R34, 0x40, RZ ;  /* 0x0000004022227824 */ /* 0x000fe200078e00ff */
[----:B------:R-:W-:Y:S01]  /*9810*/  SHF.R.U64 R28, R28, 0x10, R29 ;  /* 0x000000101c1c7819 */ /* 0x000fe2000000121d */
[----:B0-----:R-:W-:Y:S01]  /*9820*/  IMAD.IADD R13, R16, 0x1, R39 ;  /* 0x00000001100d7824 */ /* 0x001fe200078e0227 */
[----:B------:R-:W-:Y:S02]  /*9830*/  SHF.R.U64 R43, R32, 0x10, R33 ;  /* 0x00000010202b7819 */ /* 0x000fe40000001221 */
[----:B------:R-:W-:Y:S02]  /*9840*/  LOP3.LUT R34, R34, 0x1c0, RZ, 0xc0, !PT ;  /* 0x000001c022227812 */ /* 0x000fe400078ec0ff */
[----:B------:R-:W-:Y:S02]  /*9850*/  SHF.R.U32.HI R40, RZ, 0x10, R29 ;  /* 0x00000010ff287819 */ /* 0x000fe4000001161d */
[----:B------:R-:W-:-:S02]  /*9860*/  SHF.R.U32.HI R15, RZ, 0x3, R34 ;  /* 0x00000003ff0f7819 */ /* 0x000fc40000011622 */
[C---:B------:R-:W-:Y:S02]  /*9870*/  LOP3.LUT R14, R34.reuse, 0x38, R13, 0xf8, !PT ;  /* 0x00000038220e7812 */ /* 0x040fe400078ef80d */
[----:B------:R-:W-:Y:S02]  /*9880*/  LOP3.LUT R12, R34, 0x38, R16, 0xf8, !PT ;  /* 0x00000038220c7812 */ /* 0x000fe400078ef810 */
[-C--:B------:R-:W-:Y:S02]  /*9890*/  LOP3.LUT R14, R14, R15.reuse, RZ, 0x3c, !PT ;  /* 0x0000000f0e0e7212 */ /* 0x080fe400078e3cff */
[----:B------:R-:W-:Y:S02]  /*98a0*/  LOP3.LUT R12, R12, R15, RZ, 0x3c, !PT ;  /* 0x0000000f0c0c7212 */ /* 0x000fe400078e3cff */
[--C-:B------:R-:W-:Y:S02]  /*98b0*/  SHF.R.U64 R41, R20, 0x10, R21.reuse ;  /* 0x0000001014297819 */ /* 0x100fe40000001215 */
[----:B------:R-:W-:-:S02]  /*98c0*/  SHF.R.U32.HI R42, RZ, 0x10, R21 ;  /* 0x00000010ff2a7819 */ /* 0x000fc40000011615 */
[----:B------:R-:W-:Y:S02]  /*98d0*/  SHF.R.U64 R46, R30, 0x10, R31 ;  /* 0x000000101e2e7819 */ /* 0x000fe4000000121f */
[----:B------:R-:W-:Y:S02]  /*98e0*/  PRMT R37, R37, 0x5410, R28 ;  /* 0x0000541025257816 */ /* 0x000fe4000000001c */
[----:B------:R-:W-:Y:S02]  /*98f0*/  PRMT R43, R49, 0x5410, R43 ;  /* 0x00005410312b7816 */ /* 0x000fe4000000002b */
[----:B------:R-:W-:Y:S02]  /*9900*/  SHF.R.U32.HI R44, RZ, 0x10, R33 ;  /* 0x00000010ff2c7819 */ /* 0x000fe40000011621 */
[----:B------:R-:W-:Y:S02]  /*9910*/  PRMT R40, R35, 0x5410, R40 ;  /* 0x0000541023287816 */ /* 0x000fe40000000028 */
[----:B------:R-:W-:-:S02]  /*9920*/  PRMT R41, R45, 0x5410, R41 ;  /* 0x000054102d297816 */ /* 0x000fc40000000029 */
[----:B------:R-:W-:Y:S01]  /*9930*/  PRMT R42, R45, 0x5432, R42 ;  /* 0x000054322d2a7816 */ /* 0x000fe2000000002a */
[----:B------:R-:W-:Y:S01]  /*9940*/  IMAD.U32 R45, R43, 0x10000, RZ ;  /* 0x000100002b2d7824 */ /* 0x000fe200078e00ff */
[----:B------:R-:W-:Y:S01]  /*9950*/  PRMT R46, R35, 0x5432, R46 ;  /* 0x00005432232e7816 */ /* 0x000fe2000000002e */
[----:B------:R-:W-:Y:S01]  /*9960*/  IMAD.U32 R35, R37, 0x10000, RZ ;  /* 0x0001000025237824 */ /* 0x000fe200078e00ff */
[----:B------:R-:W-:Y:S02]  /*9970*/  PRMT R44, R48, 0x5432, R44 ;  /* 0x00005432302c7816 */ /* 0x000fe4000000002c */
[----:B------:R-:W-:Y:S02]  /*9980*/  SHF.R.U32.HI R47, RZ, 0x10, R31 ;  /* 0x00000010ff2f7819 */ /* 0x000fe4000001161f */
[----:B------:R-:W-:Y:S02]  /*9990*/  LOP3.LUT R43, R43, 0xffff0000, RZ, 0xc0, !PT ;  /* 0xffff00002b2b7812 */ /* 0x000fe400078ec0ff */
[----:B------:R-:W-:-:S02]  /*99a0*/  LOP3.LUT R37, R37, 0xffff0000, RZ, 0xc0, !PT ;  /* 0xffff000025257812 */ /* 0x000fc400078ec0ff */
[----:B------:R-:W-:Y:S01]  /*99b0*/  PRMT R47, R48, 0x5410, R47 ;  /* 0x00005410302f7816 */ /* 0x000fe2000000002f */
[C---:B--2---:R-:W-:Y:S02]  /*99c0*/  IMAD R25, R24.reuse, 0x200, R14 ;  /* 0x0000020018197824 */ /* 0x044fe400078e020e */
[----:B------:R-:W-:Y:S02]  /*99d0*/  IMAD R13, R24, 0x200, R12 ;  /* 0x00000200180d7824 */ /* 0x000fe400078e020c */
[--C-:B------:R-:W-:Y:S02]  /*99e0*/  IMAD R38, R25, 0x2, R22.reuse ;  /* 0x0000000219267824 */ /* 0x100fe400078e0216 */
[----:B------:R-:W-:-:S03]  /*99f0*/  IMAD R34, R13, 0x2, R22 ;  /* 0x000000020d227824 */ /* 0x000fc600078e0216 */
[----:B------:R-:W0:Y:S04]  /*9a00*/  LDS.128 R24, [R38+0x18400] ;  /* 0x0184000026187984 */ /* 0x000e280000000c00 */
[----:B------:R-:W1:Y:S01]  /*9a10*/  LDS.128 R12, [R34+0x18400] ;  /* 0x01840000220c7984 */ /* 0x000e620000000c00 */
[C---:B0-----:R-:W-:Y:S01]  /*9a20*/  IMAD.U32 R30, R24.reuse, 0x10000, RZ ;  /* 0x00010000181e7824 */ /* 0x041fe200078e00ff */
[----:B------:R-:W-:Y:S01]  /*9a30*/  LOP3.LUT R24, R24, 0xffff0000, RZ, 0xc0, !PT ;  /* 0xffff000018187812 */ /* 0x000fe200078ec0ff */
[----:B------:R-:W-:Y:S01]  /*9a40*/  IMAD.U32 R33, R27, 0x10000, RZ ;  /* 0x000100001b217824 */ /* 0x000fe200078e00ff */
[----:B------:R-:W-:Y:S01]  /*9a50*/  SHF.L.U32 R31, R25, 0x10, RZ ;  /* 0x00000010191f7819 */ /* 0x000fe200000006ff */
[----:B-1----:R-:W-:Y:S02]  /*9a60*/  IMAD.U32 R20, R12, 0x10000, RZ ;  /* 0x000100000c147824 */ /* 0x002fe400078e00ff */
[C---:B------:R-:W-:Y:S01]  /*9a70*/  FMUL.FTZ R49, R30.reuse, R45 ;  /* 0x0000002d1e317220 */ /* 0x040fe20000410000 */
[-C--:B------:R-:W-:Y:S01]  /*9a80*/  FMUL.FTZ R51, R30, R35.reuse ;  /* 0x000000231e337220 */ /* 0x080fe20000410000 */
[----:B------:R-:W-:Y:S01]  /*9a90*/  IMAD.U32 R30, R44, 0x10000, RZ ;  /* 0x000100002c1e7824 */ /* 0x000fe200078e00ff */
[----:B------:R-:W-:Y:S01]  /*9aa0*/  LOP3.LUT R12, R12, 0xffff0000, RZ, 0xc0, !PT ;  /* 0xffff00000c0c7812 */ /* 0x000fe200078ec0ff */
[C---:B------:R-:W-:Y:S01]  /*9ab0*/  FFMA.FTZ R49, R20.reuse, R35, -R49 ;  /* 0x0000002314317223 */ /* 0x040fe20000010831 */
[----:B------:R-:W-:Y:S01]  /*9ac0*/  FFMA.FTZ R51, R20, R45, R51 ;  /* 0x0000002d14337223 */ /* 0x000fe20000010033 */
[----:B------:R-:W-:-:S02]  /*9ad0*/  IMAD.U32 R21, R13, 0x10000, RZ ;  /* 0x000100000d157824 */ /* 0x000fc400078e00ff */
[----:B------:R-:W-:Y:S01]  /*9ae0*/  FMUL.FTZ R35, R24, R43 ;  /* 0x0000002b18237220 */ /* 0x000fe20000410000 */
[----:B------:R-:W-:Y:S02]  /*9af0*/  IMAD.U32 R20, R40, 0x10000, RZ ;  /* 0x0001000028147824 */ /* 0x000fe400078e00ff */
[-C--:B------:R-:W-:Y:S01]  /*9b00*/  FMUL.FTZ R45, R24, R37.reuse ;  /* 0x00000025182d7220 */ /* 0x080fe20000410000 */
[----:B------:R-:W-:Y:S01]  /*9b10*/  FMUL.FTZ R52, R31, R30 ;  /* 0x0000001e1f347220 */ /* 0x000fe20000410000 */
[----:B------:R-:W-:Y:S02]  /*9b20*/  IMAD.U32 R24, R47, 0x10000, RZ ;  /* 0x000100002f187824 */ /* 0x000fe400078e00ff */
[C---:B------:R-:W-:Y:S01]  /*9b30*/  FFMA.FTZ R48, R12.reuse, R37, -R35 ;  /* 0x000000250c307223 */ /* 0x040fe20000010823 */
[-C--:B------:R-:W-:Y:S01]  /*9b40*/  FMUL.FTZ R31, R31, R20.reuse ;  /* 0x000000141f1f7220 */ /* 0x080fe20000410000 */
[----:B------:R-:W-:Y:S01]  /*9b50*/  FFMA.FTZ R50, R12, R43, R45 ;  /* 0x0000002b0c327223 */ /* 0x000fe2000001002d */
[----:B------:R-:W-:Y:S01]  /*9b60*/  FFMA.FTZ R52, R21, R20, -R52 ;  /* 0x0000001415347223 */ /* 0x000fe20000010834 */
[----:B------:R-:W-:Y:S01]  /*9b70*/  IMAD.U32 R29, R15, 0x10000, RZ ;  /* 0x000100000f1d7824 */ /* 0x000fe200078e00ff */
[----:B------:R-:W-:Y:S01]  /*9b80*/  LOP3.LUT R25, R25, 0xffff0000, RZ, 0xc0, !PT ;  /* 0xffff000019197812 */ /* 0x000fe200078ec0ff */
[----:B------:R-:W-:-:S02]  /*9b90*/  IMAD.U32 R12, R42, 0x10000, RZ ;  /* 0x000100002a0c7824 */ /* 0x000fc400078e00ff */
[----:B------:R-:W-:Y:S01]  /*9ba0*/  FMUL.FTZ R20, R33, R24 ;  /* 0x0000001821147220 */ /* 0x000fe20000410000 */
        /* <DEDUP_REMOVED lines=8> */
[----:B------:R-:W-:Y:S02]  /*9c30*/  IMAD.U32 R32, R26, 0x10000, RZ ;  /* 0x000100001a207824 */ /* 0x000fe400078e00ff */
[----:B------:R-:W-:Y:S01]  /*9c40*/  FFMA.FTZ R54, R29, R24, R54 ;  /* 0x000000181d367223 */ /* 0x000fe20000010036 */
        /* <DEDUP_REMOVED lines=15> */
[----:B------:R-:W-:Y:S01]  /*9d40*/  FMUL.FTZ R24, R27, R12 ;  /* 0x0000000c1b187220 */ /* 0x000fe20000410000 */
[----:B------:R-:W-:Y:S01]  /*9d50*/  LOP3.LUT R14, R14, 0xffff0000, RZ, 0xc0, !PT ;  /* 0xffff00000e0e7812 */ /* 0x000fe200078ec0ff */
[----:B------:R-:W-:Y:S01]  /*9d60*/  FMUL.FTZ R26, R26, R41 ;  /* 0x000000291a1a7220 */ /* 0x000fe20000410000 */
[----:B------:R-:W-:Y:S01]  /*9d70*/  LOP3.LUT R15, R15, 0xffff0000, RZ, 0xc0, !PT ;  /* 0xffff00000f0f7812 */ /* 0x000fe200078ec0ff */
[-C--:B------:R-:W-:Y:S01]  /*9d80*/  FMUL.FTZ R27, R27, R42.reuse ;  /* 0x0000002a1b1b7220 */ /* 0x080fe20000410000 */
        /* <DEDUP_REMOVED lines=15> */
.L_x_15295:
[----:B------:R-:W-:Y:S05]  /*9e80*/  BSYNC B1 ;  /* 0x0000000000017941 */ /* 0x000fea0003800000 */
.L_x_15294:
[----:B------:R-:W-:Y:S01]  /*9e90*/  PRMT R20, R36, 0x5410, R3 ;  /* 0x0000541024147816 */ /* 0x000fe20000000003 */
[----:B------:R-:W-:Y:S06]  /*9ea0*/  @P0 BRA `(.L_x_15286) ;  /* 0x0000000400a80947 */ /* 0x000fec0003800000 */
[----:B-1----:R-:W2:Y:S01]  /*9eb0*/  LDL R12, [R1+0xc0] ;  /* 0x0000c000010c7983 */ /* 0x002ea20000100800 */
[C---:B0-----:R-:W-:Y:S02]  /*9ec0*/  VIADD R13, R202.reuse, 0x40 ;  /* 0x00000040ca0d7836 */ /* 0x041fe40000000000 */
        /* <DEDUP_REMOVED lines=13> */
[----:B------:R-:W-:Y:S02]  /*9fa0*/  SHF.R.U32.HI R34, RZ, 0x10, R5 ;  /* 0x00000010ff227819 */ /* 0x000fe40000011605 */
[----:B------:R-:W-:-:S02]  /*9fb0*/  PRMT R28, R57, 0x5432, R28 ;  /* 0x00005432391c7816 */ /* 0x000fc4000000001c */
[--C-:B------:R-:W-:Y:S02]  /*9fc0*/  SHF.R.U64 R30, R10, 0x10, R11.reuse ;  /* 0x000000100a1e7819 */ /* 0x100fe4000000120b */
[----:B------:R-:W-:Y:S02]  /*9fd0*/  SHF.R.U32.HI R31, RZ, 0x10, R11 ;  /* 0x00000010ff1f7819 */ /* 0x000fe4000001160b */
[----:B------:R-:W-:Y:S01]  /*9fe0*/  SHF.R.U64 R35, R6, 0x10, R7 ;  /* 0x0000001006237819 */ /* 0x000fe20000001207 */
[----:B------:R-:W-:Y:S01]  /*9ff0*/  IMAD.U32 R33, R32, 0x10000, RZ ;  /* 0x0001000020217824 */ /* 0x000fe200078e00ff */
[----:B------:R-:W-:Y:S02]  /*a000*/  SHF.R.U32.HI R29, RZ, 0x10, R9 ;  /* 0x00000010ff1d7819 */ /* 0x000fe40000011609 */
[----:B------:R-:W-:Y:S02]  /*a010*/  SHF.R.U32.HI R36, RZ, 0x10, R7 ;  /* 0x00000010ff247819 */ /* 0x000fe40000011607 */
[----:B------:R-:W-:-:S02]  /*a020*/  PRMT R34, R56, 0x5432, R34 ;  /* 0x0000543238227816 */ /* 0x000fc40000000022 */
[C---:B------:R-:W-:Y:S02]  /*a030*/  PRMT R30, R20.reuse, 0x5432, R30 ;  /* 0x00005432141e7816 */ /* 0x040fe4000000001e */
[----:B------:R-:W-:Y:S02]  /*a040*/  PRMT R31, R20, 0x5410, R31 ;  /* 0x00005410141f7816 */ /* 0x000fe4000000001f */
[----:B------:R-:W-:Y:S02]  /*a050*/  PRMT R29, R55, 0x5410, R29 ;  /* 0x00005410371d7816 */ /* 0x000fe4000000001d */
[----:B------:R-:W-:-:S04]  /*a060*/  PRMT R36, R53, 0x5432, R36 ;  /* 0x0000543235247816 */ /* 0x000fc80000000024 */
[----:B------:R-:W-:Y:S02]  /*a070*/  SHF.L.U32 R38, R36, 0x10, RZ ;  /* 0x0000001024267819 */ /* 0x000fe400000006ff */
[----:B------:R-:W-:Y:S02]  /*a080*/  LOP3.LUT R32, R32, 0xffff0000, RZ, 0xc0, !PT ;  /* 0xffff000020207812 */ /* 0x000fe400078ec0ff */
[----:B------:R-:W-:Y:S01]  /*a090*/  PRMT R35, R53, 0x5410, R35 ;  /* 0x0000541035237816 */ /* 0x000fe20000000023 */
[----:B--2---:R-:W-:-:S04]  /*a0a0*/  IMAD.IADD R3, R12, 0x1, R3 ;  /* 0x000000010c037824 */ /* 0x004fc800078e0203 */
[----:B------:R-:W-:Y:S01]  /*a0b0*/  IMAD R3, R3, 0x2, R22 ;  /* 0x0000000203037824 */ /* 0x000fe200078e0216 */
[----:B---3--:R-:W0:Y:S04]  /*a0c0*/  LDS.128 R12, [R40+0x18400] ;  /* 0x01840000280c7984 */ /* 0x008e280000000c00 */
[----:B------:R-:W1:Y:S01]  /*a0d0*/  LDS.128 R24, [R3+0x18400] ;  /* 0x0184000003187984 */ /* 0x000e620000000c00 */
        /* <DEDUP_REMOVED lines=12> */
[----:B------:R-:W-:Y:S01]  /*a1a0*/  IMAD.U32 R9, R15, 0x10000, RZ ;  /* 0x000100000f097824 */ /* 0x000fe200078e00ff */
[C---:B------:R-:W-:Y:S01]  /*a1b0*/  LOP3.LUT R20, R26.reuse, 0xffff0000, RZ, 0xc0, !PT ;  /* 0xffff00001a147812 */ /* 0x040fe200078ec0ff */
[----:B------:R-:W-:-:S02]  /*a1c0*/  IMAD.U32 R15, R26, 0x10000, RZ ;  /* 0x000100001a0f7824 */ /* 0x000fc400078e00ff */
[----:B------:R-:W-:Y:S01]  /*a1d0*/  FMUL.FTZ R37, R10, R33 ;  /* 0x000000210a257220 */ /* 0x000fe20000410000 */
[C---:B------:R-:W-:Y:S01]  /*a1e0*/  IMAD.U32 R21, R27.reuse, 0x10000, RZ ;  /* 0x000100001b157824 */ /* 0x040fe200078e00ff */
[----:B------:R-:W-:Y:S01]  /*a1f0*/  LOP3.LUT R26, R27, 0xffff0000, RZ, 0xc0, !PT ;  /* 0xffff00001b1a7812 */ /* 0x000fe200078ec0ff */
[----:B------:R-:W-:Y:S02]  /*a200*/  IMAD.U32 R27, R34, 0x10000, RZ ;  /* 0x00010000221b7824 */ /* 0x000fe400078e00ff */
[-C--:B------:R-:W-:Y:S01]  /*a210*/  FMUL.FTZ R39, R10, R25.reuse ;  /* 0x000000190a277220 */ /* 0x080fe20000410000 */
[C---:B------:R-:W-:Y:S01]  /*a220*/  FFMA.FTZ R37, R4.reuse, R25, -R37 ;  /* 0x0000001904257223 */ /* 0x040fe20000010825 */
[----:B------:R-:W-:Y:S02]  /*a230*/  IMAD.U32 R10, R29, 0x10000, RZ ;  /* 0x000100001d0a7824 */ /* 0x000fe400078e00ff */
[----:B------:R-:W-:Y:S01]  /*a240*/  FMUL.FTZ R25, R13, R27 ;  /* 0x0000001b0d197220 */ /* 0x000fe20000410000 */
[----:B------:R-:W-:Y:S01]  /*a250*/  FFMA.FTZ R39, R4, R33, R39 ;  /* 0x0000002104277223 */ /* 0x000fe20000010027 */
[----:B------:R-:W-:-:S02]  /*a260*/  IMAD.U32 R4, R31, 0x10000, RZ ;  /* 0x000100001f047824 */ /* 0x000fc400078e00ff */
[-C--:B------:R-:W-:Y:S01]  /*a270*/  FMUL.FTZ R13, R13, R10.reuse ;  /* 0x0000000a0d0d7220 */ /* 0x080fe20000410000 */
[----:B------:R-:W-:Y:S01]  /*a280*/  FFMA.FTZ R25, R6, R10, -R25 ;  /* 0x0000000a06197223 */ /* 0x000fe20000010819 */
[C---:B------:R-:W-:Y:S01]  /*a290*/  FMUL.FTZ R10, R21.reuse, R38 ;  /* 0x00000026150a7220 */ /* 0x040fe20000410000 */
[-C--:B------:R-:W-:Y:S01]  /*a2a0*/  FMUL.FTZ R33, R21, R4.reuse ;  /* 0x0000000415217220 */ /* 0x080fe20000410000 */
[----:B------:R-:W-:Y:S02]  /*a2b0*/  LOP3.LUT R28, R28, 0xffff0000, RZ, 0xc0, !PT ;  /* 0xffff00001c1c7812 */ /* 0x000fe400078ec0ff */
[C---:B------:R-:W-:Y:S01]  /*a2c0*/  FFMA.FTZ R21, R9.reuse, R4, -R10 ;  /* 0x0000000409157223 */ /* 0x040fe2000001080a */
[----:B------:R-:W-:Y:S01]  /*a2d0*/  FFMA.FTZ R33, R9, R38, R33 ;  /* 0x0000002609217223 */ /* 0x000fe20000010021 */
[----:B------:R-:W-:Y:S01]  /*a2e0*/  LOP3.LUT R29, R29, 0xffff0000, RZ, 0xc0, !PT ;  /* 0xffff00001d1d7812 */ /* 0x000fe200078ec0ff */
[C---:B------:R-:W-:Y:S01]  /*a2f0*/  FMUL.FTZ R4, R11.reuse, R32 ;  /* 0x000000200b047220 */ /* 0x040fe20000410000 */
[----:B------:R-:W-:Y:S01]  /*a300*/  LOP3.LUT R9, R34, 0xffff0000, RZ, 0xc0, !PT ;  /* 0xffff000022097812 */ /* 0x000fe200078ec0ff */
[-C--:B------:R-:W-:Y:S01]  /*a310*/  FMUL.FTZ R10, R11, R28.reuse ;  /* 0x0000001c0b0a7220 */ /* 0x080fe20000410000 */
[----:B------:R-:W-:Y:S01]  /*a320*/  FFMA.FTZ R13, R6, R27, R13 ;  /* 0x0000001b060d7223 */ /* 0x000fe2000001000d */
[----:B------:R-:W-:Y:S01]  /*a330*/  FFMA.FTZ R28, R5, R28, -R4 ;  /* 0x0000001c051c7223 */ /* 0x000fe20000010804 */
[C---:B------:R-:W-:Y:S01]  /*a340*/  FMUL.FTZ R34, R24.reuse, R29 ;  /* 0x0000001d18227220 */ /* 0x040fe20000410000 */
[----:B------:R-:W-:Y:S01]  /*a350*/  FMUL.FTZ R11, R24, R9 ;  /* 0x00000009180b7220 */ /* 0x000fe20000410000 */
[----:B------:R-:W-:-:S02]  /*a360*/  IMAD.U32 R6, R35, 0x10000, RZ ;  /* 0x0001000023067824 */ /* 0x000fc400078e00ff */
[----:B------:R-:W-:Y:S02]  /*a370*/  IMAD.U32 R4, R30, 0x10000, RZ ;  /* 0x000100001e047824 */ /* 0x000fe400078e00ff */
[----:B------:R-:W-:Y:S01]  /*a380*/  FFMA.FTZ R10, R5, R32, R10 ;  /* 0x00000020050a7223 */ /* 0x000fe2000001000a */
[C---:B------:R-:W-:Y:S01]  /*a390*/  FFMA.FTZ R24, R12.reuse, R29, -R11 ;  /* 0x0000001d0c187223 */ /* 0x040fe2000001080b */
[----:B------:R-:W-:Y:S01]  /*a3a0*/  FFMA.FTZ R34, R12, R9, R34 ;  /* 0x000000090c227223 */ /* 0x000fe20000010022 */
[C---:B------:R-:W-:Y:S01]  /*a3b0*/  FMUL.FTZ R32, R15.reuse, R6 ;  /* 0x000000060f207220 */ /* 0x040fe20000410000 */
[-C--:B------:R-:W-:Y:S01]  /*a3c0*/  FMUL.FTZ R12, R15, R4.reuse ;  /* 0x000000040f0c7220 */ /* 0x080fe20000410000 */
[----:B------:R-:W-:Y:S02]  /*a3d0*/  LOP3.LUT R35, R35, 0xffff0000, RZ, 0xc0, !PT ;  /* 0xffff000023237812 */ /* 0x000fe400078ec0ff */
[----:B------:R-:W-:Y:S02]  /*a3e0*/  LOP3.LUT R5, R30, 0xffff0000, RZ, 0xc0, !PT ;  /* 0xffff00001e057812 */ /* 0x000fe400078ec0ff */
        /* <DEDUP_REMOVED lines=22> */
.L_x_15286:
[----:B------:R-:W-:Y:S05]  /*a550*/  BSYNC B0 ;  /* 0x0000000000007941 */ /* 0x000fea0003800000 */
.L_x_15272:
        /* <DEDUP_REMOVED lines=8> */
.L_x_15269:
        /* <DEDUP_REMOVED lines=9> */
.L_x_15296:
[----:B------:R-:W-:Y:S01]  /*a670*/  IMAD R14, R18, 0x8, R22 ;  /* 0x00000008120e7824 */ /* 0x000fe200078e0216 */
[----:B------:R-:W-:-:S04]  /*a680*/  SHF.L.U32 R9, R204, 0x1f, RZ ;  /* 0x0000001fcc097819 */ /* 0x000fc800000006ff */
[----:B------:R1:W2:Y:S01]  /*a690*/  SYNCS.PHASECHK.TRANS64.TRYWAIT P1, [R14+URZ+0x32430], R9 ;  /* 0x032430090e0075a7 */ /* 0x0002a2000802017f */
[----:B------:R-:W-:Y:S05]  /*a6a0*/  @!P0 BRA `(.L_x_15297) ;  /* 0x0000000000048947 */ /* 0x000fea0003800000 */
[----:B------:R-:W-:Y:S01]  /*a6b0*/  BPT.TRAP 0x1 ;  /* 0x000000040000795c */ /* 0x000fe20000300000 */
.L_x_15297:
[----:B------:R-:W-:-:S05]  /*a6c0*/  VIADD R3, R22, 0x1c400 ;  /* 0x0001c40016037836 */ /* 0x000fca0000000000 */
[----:B------:R-:W-:-:S04]  /*a6d0*/  SHF.R.U32.HI R3, RZ, 0x4, R3 ;  /* 0x00000004ff037819 */ /* 0x000fc80000011603 */
[----:B------:R-:W-:-:S04]  /*a6e0*/  LOP3.LUT R3, R3, 0x3fff, RZ, 0xc0, !PT ;  /* 0x00003fff03037812 */ /* 0x000fc800078ec0ff */
[----:B------:R-:W-:-:S05]  /*a6f0*/  LOP3.LUT R3, R3, 0x10000, RZ, 0xfc, !PT ;  /* 0x0001000003037812 */ /* 0x000fca00078efcff */
[----:B------:R3:W-:Y:S01]  /*a700*/  STL [R1+0x88], R3 ;  /* 0x0000880301007387 */ /* 0x0007e20000100800 */
[----:B--2---:R-:W-:Y:S05]  /*a710*/  @P1 BRA `(.L_x_15298) ;  /* 0x0000000000081947 */ /* 0x004fea0003800000 */
[----:B------:R-:W2:Y:S02]  /*a720*/  SYNCS.PHASECHK.TRANS64.TRYWAIT P1, [R14+URZ+0x32430], R9 ;  /* 0x032430090e0075a7 */ /* 0x000ea4000802017f */
[----:B--2---:R-:W-:Y:S05]  /*a730*/  @!P1 BRA `(.L_x_15299) ;  /* 0x00000190001c9947 */ /* 0x004fea0003800000 */
.L_x_15298:
[----:B---3--:R-:W3:Y:S01]  /*a740*/  LDL R3, [R1+0x88] ;  /* 0x0000880001037983 */ /* 0x008ee20000100800 */
[----:B------:R-:W-:Y:S01]  /*a750*/  IMAD.MOV.U32 R5, RZ, RZ, 0x40000040 ;  /* 0x40000040ff057424 */ /* 0x000fe200078e00ff */
[----:B------:R-:W-:Y:S05]  /*a760*/  WARPSYNC.ALL ;  /* 0x0000000000007948 */ /* 0x000fea0003800000 */
[C---:B------:R-:W-:Y:S01]  /*a770*/  R2UR UR4, R212.reuse ;  /* 0x00000000d40472ca */ /* 0x040fe200000e0000 */
[----:B0-----:R-:W-:Y:S01]  /*a780*/  WARPGROUP.ARRIVE ;  /* 0x00000000000079c5 */ /* 0x001fe20000000000 */
[----:B------:R-:W-:Y:S01]  /*a790*/  R2UR UR5, R213 ;  /* 0x00000000d50572ca */ /* 0x000fe200000e0000 */
[----:B------:R-:W-:Y:S01]  /*a7a0*/  VIADD R20, R212, 0x2 ;  /* 0x00000002d4147836 */ /* 0x000fe20000000000 */
[----:B------:R-:W-:Y:S01]  /*a7b0*/  R2UR UR7, R5 ;  /* 0x00000000050772ca */ /* 0x000fe200000e0000 */
[----:B------:R-:W-:Y:S01]  /*a7c0*/  IMAD.MOV.U32 R21, RZ, RZ, 0x40000040 ;  /* 0x40000040ff157424 */ /* 0x000fe200078e00ff */
[----:B------:R-:W-:Y:S01]  /*a7d0*/  BSSY B0, `(.L_x_15300) ;  /* 0x000002a000007945 */ /* 0x000fe20003800000 */
[----:B------:R-:W-:-:S02]  /*a7e0*/  IMAD.MOV.U32 R7, RZ, RZ, 0x40000040 ;  /* 0x40000040ff077424 */ /* 0x000fc400078e00ff */
[C---:B------:R-:W-:Y:S01]  /*a7f0*/  VIADD R12, R212.reuse, 0x4 ;  /* 0x00000004d40c7836 */ /* 0x040fe20000000000 */
[----:B------:R0:W-:Y:S01]  /*a800*/  STL.64 [R1+0x80], R20 ;  /* 0x0000801401007387 */ /* 0x0001e20000100a00 */
[----:B------:R-:W-:Y:S02]  /*a810*/  IMAD.MOV.U32 R13, RZ, RZ, 0x40000040 ;  /* 0x40000040ff0d7424 */ /* 0x000fe400078e00ff */
[----:B------:R-:W-:Y:S02]  /*a820*/  VIADD R10, R212, 0x6 ;  /* 0x00000006d40a7836 */ /* 0x000fe40000000000 */
[----:B------:R-:W-:Y:S01]  /*a830*/  IMAD.MOV.U32 R11, RZ, RZ, 0x40000040 ;  /* 0x40000040ff0b7424 */ /* 0x000fe200078e00ff */
[----:B------:R0:W-:Y:S01]  /*a840*/  STL.64 [R1+0x78], R12 ;  /* 0x0000780c01007387 */ /* 0x0001e20000100a00 */
[----:B------:R-:W-:-:S03]  /*a850*/  IMAD.MOV.U32 R5, RZ, RZ, 0x40000040 ;  /* 0x40000040ff057424 */ /* 0x000fc600078e00ff */
[----:B------:R0:W-:Y:S01]  /*a860*/  STL.64 [R1+0x70], R10 ;  /* 0x0000700a01007387 */ /* 0x0001e20000100a00 */
[----:B---3--:R-:W-:Y:S01]  /*a870*/  IMAD R4, R18, 0x300, R3 ;  /* 0x0000030012047824 */ /* 0x008fe200078e0203 */
[----:B------:R-:W-:-:S03]  /*a880*/  SHF.L.U32 R3, R0, 0x1f, RZ ;  /* 0x0000001f00037819 */ /* 0x000fc600000006ff */
        /* <DEDUP_REMOVED lines=28> */
[----:B------:R-:W3:Y:S02]  /*aa50*/  SYNCS.PHASECHK.TRANS64.TRYWAIT P1, [R22+URZ+0x32410], R3 ;  /* 0x03241003160075a7 */ /* 0x000ee4000802017f */
[----:B0--3--:R-:W-:Y:S05]  /*aa60*/  @!P1 BRA `(.L_x_15301) ;  /* 0x0000018c00649947 */ /* 0x009fea0003800000 */
.L_x_15550:
[----:B------:R-:W-:Y:S05]  /*aa70*/  BSYNC B0 ;  /* 0x0000000000007941 */ /* 0x000fea0003800000 */
.L_x_15300:
[----:B------:R-:W-:Y:S05]  /*aa80*/  @!P0 BRA `(.L_x_15302) ;  /* 0x0000000000048947 */ /* 0x000fea0003800000 */
[----:B------:R-:W-:Y:S01]  /*aa90*/  BPT.TRAP 0x1 ;  /* 0x000000040000795c */ /* 0x000fe20000300000 */
.L_x_15302:
[----:B------:R3:W4:Y:S01]  /*aaa0*/  SYNCS.PHASECHK.TRANS64.TRYWAIT P1, [R14+URZ+0x32450], R9 ;  /* 0x032450090e0075a7 */ /* 0x000722000802017f */
[----:B------:R-:W-:Y:S05]  /*aab0*/  @!P0 BRA `(.L_x_15303) ;  /* 0x0000000000048947 */ /* 0x000fea0003800000 */
[----:B------:R-:W-:Y:S01]  /*aac0*/  BPT.TRAP 0x1 ;  /* 0x000000040000795c */ /* 0x000fe20000300000 */
.L_x_15303:
[----:B----4-:R-:W-:Y:S05]  /*aad0*/  @P1 BRA `(.L_x_15304) ;  /* 0x0000000000081947 */ /* 0x010fea0003800000 */
[----:B------:R-:W4:Y:S02]  /*aae0*/  SYNCS.PHASECHK.TRANS64.TRYWAIT P1, [R14+URZ+0x32450], R9 ;  /* 0x032450090e0075a7 */ /* 0x000f24000802017f */
[----:B----4-:R-:W-:Y:S05]  /*aaf0*/  @!P1 BRA `(.L_x_15305) ;  /* 0x0000018c00549947 */ /* 0x010fea0003800000 */
.L_x_15304:
[----:B------:R-:W-:Y:S05]  /*ab00*/  WARPSYNC.ALL ;  /* 0x0000000000007948 */ /* 0x000fea0003800000 */
[----:B------:R-:W-:Y:S01]  /*ab10*/  R2UR UR39, R22 ;  /* 0x00000000162772ca */ /* 0x000fe200000e0000 */
[----:B------:R-:W-:Y:S01]  /*ab20*/  IMAD.MOV.U32 R7, RZ, RZ, 0xc00 ;  /* 0x00000c00ff077424 */ /* 0x000fe200078e00ff */
[----:B------:R-:W-:Y:S01]  /*ab30*/  LOP3.LUT R4, R72, 0x10000, RZ, 0xfc, !PT ;  /* 0x0001000048047812 */ /* 0x000fe200078efcff */
[----:B------:R-:W-:Y:S01]  /*ab40*/  IMAD.MOV.U32 R5, RZ, RZ, 0x40000040 ;  /* 0x40000040ff057424 */ /* 0x000fe200078e00ff */
[----:B------:R-:W-:Y:S01]  /*ab50*/  WARPGROUP.ARRIVE ;  /* 0x00000000000079c5 */ /* 0x000fe20000000000 */
[----:B------:R-:W-:Y:S01]  /*ab60*/  IMAD.MOV.U32 R85, RZ, RZ, 0x40000040 ;  /* 0x40000040ff557424 */ /* 0x000fe200078e00ff */
[C---:B------:R-:W-:Y:S01]  /*ab70*/  R2UR UR4, R4.reuse ;  /* 0x00000000040472ca */ /* 0x040fe200000e0000 */
[C---:B------:R-:W-:Y:S01]  /*ab80*/  VIADD R84, R4.reuse, 0x2 ;  /* 0x0000000204547836 */ /* 0x040fe20000000000 */
[----:B------:R-:W-:Y:S01]  /*ab90*/  R2UR UR5, R5 ;  /* 0x00000000050572ca */ /* 0x000fe200000e0000 */
[----:B-1234-:R-:W-:Y:S01]  /*aba0*/  IMAD.MOV.U32 R9, RZ, RZ, 0x40000040 ;  /* 0x40000040ff097424 */ /* 0x01efe200078e00ff */
[----:B------:R-:W-:Y:S01]  /*abb0*/  MOV R83, 0x40000040 ;  /* 0x4000004000537802 */ /* 0x000fe20000000f00 */
[C---:B------:R-:W-:Y:S01]  /*abc0*/  VIADD R82, R4.reuse, 0x4 ;  /* 0x0000000404527836 */ /* 0x040fe20000000000 */
[C---:B------:R-:W-:Y:S01]  /*abd0*/  IADD3 R216, R4.reuse, 0x804, RZ ;  /* 0x0000080404d87810 */ /* 0x040fe20007ffe0ff */
[----:B------:R-:W-:Y:S01]  /*abe0*/  UIADD3 UR39, UR39, 0x400, URZ ;  /* 0x0000040027277890 */ /* 0x000fe2000fffe03f */
[C---:B------:R-:W-:Y:S01]  /*abf0*/  VIADD R80, R4.reuse, 0x6 ;  /* 0x0000000604507836 */ /* 0x040fe20000000000 */
[----:B------:R-:W1:Y:S01]  /*ac00*/  S2R R0, SR_TID.X ;  /* 0x0000000000007919 */ /* 0x000e620000002100 */
[----:B------:R-:W-:Y:S01]  /*ac10*/  IMAD.MOV.U32 R81, RZ, RZ, 0x40000040 ;  /* 0x40000040ff517424 */ /* 0x000fe200078e00ff */
[----:B------:R-:W-:Y:S01]  /*ac20*/  USHF.R.U32.HI UR39, URZ, 0x4, UR39 ;  /* 0x000000043f277899 */ /* 0x000fe20008011627 */
[C---:B------:R-:W-:Y:S01]  /*ac30*/  VIADD R78, R4.reuse, 0x400 ;  /* 0x00000400044e7836 */ /* 0x040fe20000000000 */
[----:B------:R2:W-:Y:S01]  /*ac40*/  STL.64 [R1+0x68], R84 ;  /* 0x0000685401007387 */ /* 0x0005e20000100a00 */
[----:B------:R-:W-:Y:S01]  /*ac50*/  IMAD.MOV.U32 R79, RZ, RZ, 0x40000040 ;  /* 0x40000040ff4f7424 */ /* 0x000fe200078e00ff */
[----:B------:R-:W-:Y:S01]  /*ac60*/  ULOP3.LUT UR39, UR39, 0x3fff, URZ, 0xc0, !UPT ;  /* 0x00003fff27277892 */ /* 0x000fe2000f8ec03f */
[C---:B------:R-:W-:Y:S01]  /*ac70*/  VIADD R76, R4.reuse, 0x402 ;  /* 0x00000402044c7836 */ /* 0x040fe20000000000 */
[----:B------:R2:W-:Y:S01]  /*ac80*/  STL.64 [R1+0x60], R82 ;  /* 0x0000605201007387 */ /* 0x0005e20000100a00 */
[----:B------:R-:W-:Y:S01]  /*ac90*/  IMAD.MOV.U32 R77, RZ, RZ, 0x40000040 ;  /* 0x40000040ff4d7424 */ /* 0x000fe200078e00ff */
[----:B------:R-:W-:Y:S01]  /*aca0*/  ULOP3.LUT UR38, UR39, 0x10000, URZ, 0xfc, !UPT ;  /* 0x0001000027267892 */ /* 0x000fe2000f8efc3f */
[----:B------:R-:W-:Y:S01]  /*acb0*/  VIADD R74, R4, 0x404 ;  /* 0x00000404044a7836 */ /* 0x000fe20000000000 */
[----:B------:R2:W-:Y:S01]  /*acc0*/  STL.64 [R1+0x58], R80 ;  /* 0x0000585001007387 */ /* 0x0005e20000100a00 */
[----:B------:R-:W-:-:S02]  /*acd0*/  IMAD.MOV.U32 R75, RZ, RZ, 0x40000040 ;  /* 0x40000040ff4b7424 */ /* 0x000fc400078e00ff */
[----:B------:R-:W-:Y:S01]  /*ace0*/  VIADD R72, R4, 0x406 ;  /* 0x0000040604487836 */ /* 0x000fe20000000000 */
[----:B------:R2:W-:Y:S01]  /*acf0*/  STL.64 [R1+0x50], R78 ;  /* 0x0000504e01007387 */ /* 0x0005e20000100a00 */
[----:B------:R-:W-:Y:S02]  /*ad00*/  IMAD R6, R18, R7, UR38 ;  /* 0x0000002612067e24 */ /* 0x000fe4000f8e0207 */
[----:B------:R-:W-:Y:S01]  /*ad10*/  IMAD.MOV.U32 R7, RZ, RZ, 0x40000040 ;  /* 0x40000040ff077424 */ /* 0x000fe200078e00ff */
[----:B------:R2:W-:Y:S01]  /*ad20*/  STL.64 [R1+0x48], R76 ;  /* 0x0000484c01007387 */ /* 0x0005e20000100a00 */
[C---:B------:R-:W-:Y:S01]  /*ad30*/  VIADD R8, R6.reuse, 0x2 ;  /* 0x0000000206087836 */ /* 0x040fe20000000000 */
[----:B------:R-:W-:Y:S01]  /*ad40*/  R2UR UR6, R6 ;  /* 0x00000000060672ca */ /* 0x000fe200000e0000 */
[----:B------:R-:W-:Y:S01]  /*ad50*/  IMAD.MOV.U32 R73, RZ, RZ, 0x40000040 ;  /* 0x40000040ff497424 */ /* 0x000fe200078e00ff */
[----:B------:R-:W-:Y:S01]  /*ad60*/  R2UR UR7, R7 ;  /* 0x00000000070772ca */ /* 0x000fe200000e0000 */
[----:B------:R-:W-:Y:S01]  /*ad70*/  VIADD R220, R4, 0x800 ;  /* 0x0000080004dc7836 */ /* 0x000fe20000000000 */
[----:B------:R2:W-:Y:S01]  /*ad80*/  STL.64 [R1+0x40], R74 ;  /* 0x0000404a01007387 */ /* 0x0005e20000100a00 */
[----:B------:R-:W-:-:S02]  /*ad90*/  IMAD.MOV.U32 R221, RZ, RZ, 0x40000040 ;  /* 0x40000040ffdd7424 */ /* 0x000fc400078e00ff */
[C---:B------:R-:W-:Y:S01]  /*ada0*/  VIADD R218, R4.reuse, 0x802 ;  /* 0x0000080204da7836 */ /* 0x040fe20000000000 */
[----:B------:R2:W-:Y:S01]  /*adb0*/  STL.64 [R1+0x18], R72 ;  /* 0x0000184801007387 */ /* 0x0005e20000100a00 */
[----:B------:R-:W-:Y:S01]  /*adc0*/  IMAD.MOV.U32 R219, RZ, RZ, 0x40000040 ;  /* 0x40000040ffdb7424 */ /* 0x000fe200078e00ff */
[----:B-1----:R-:W-:Y:S01]  /*add0*/  SHF.R.U32.HI R0, RZ, 0x7, R0 ;  /* 0x00000007ff007819 */ /* 0x002fe20000011600 */
[----:B------:R-:W-:Y:S02]  /*ade0*/  IMAD.MOV.U32 R217, RZ, RZ, 0x40000040 ;  /* 0x40000040ffd97424 */ /* 0x000fe400078e00ff */
[----:B------:R-:W-:Y:S02]  /*adf0*/  VIADD R214, R4, 0x806 ;  /* 0x0000080604d67836 */ /* 0x000fe40000000000 */
[----:B------:R-:W-:Y:S01]  /*ae00*/  HGMMA.64x96x16.F32.BF16 R24, gdesc[UR4], R24, gsb0 ;  /* 0x01600000041879f0 */ /* 0x000fe20008001818 */
[----:B------:R-:W-:Y:S01]  /*ae10*/  R2UR UR4, R84 ;  /* 0x00000000540472ca */ /* 0x000fe200000e0000 */
[----:B------:R-:W-:Y:S01]  /*ae20*/  IMAD.MOV.U32 R215, RZ, RZ, 0x40000040 ;  /* 0x40000040ffd77424 */ /* 0x000fe200078e00ff */
[----:B------:R-:W-:Y:S01]  /*ae30*/  R2UR UR5, R85 ;  /* 0x00000000550572ca */ /* 0x000fe200000e0000 */
[----:B------:R-:W-:Y:S01]  /*ae40*/  VIADD R12, R4, 0xc00 ;  /* 0x00000c00040c7836 */ /* 0x000fe20000000000 */
[----:B------:R-:W-:Y:S01]  /*ae50*/  R2UR UR6, R8 ;  /* 0x00000000080672ca */ /* 0x000fe200000e0000 */
[----:B------:R-:W-:Y:S01]  /*ae60*/  VIADD R8, R6, 0x4 ;  /* 0x0000000406087836 */ /* 0x000fe20000000000 */
[----:B------:R-:W-:Y:S01]  /*ae70*/  R2UR UR7, R9 ;  /* 0x00000000090772ca */ /* 0x000fe200000e0000 */
[----:B------:R-:W-:-:S02]  /*ae80*/  IMAD.MOV.U32 R9, RZ, RZ, 0x40000040 ;  /* 0x40000040ff097424 */ /* 0x000fc400078e00ff */
[----:B------:R-:W-:Y:S02]  /*ae90*/  IMAD.MOV.U32 R13, RZ, RZ, 0x40000040 ;  /* 0x40000040ff0d7424 */ /* 0x000fe400078e00ff */
[----:B------:R-:W-:Y:S02]  /*aea0*/  VIADD R10, R4, 0xc02 ;  /* 0x00000c02040a7836 */ /* 0x000fe40000000000 */
[----:B------:R-:W-:Y:S02]  /*aeb0*/  IMAD.MOV.U32 R11, RZ, RZ, 0x40000040 ;  /* 0x40000040ff0b7424 */ /* 0x000fe400078e00ff */
[----:B------:R-:W-:Y:S02]  /*aec0*/  VIADD R20, R6, 0x904 ;  /* 0x0000090406147836 */ /* 0x000fe40000000000 */
[----:B------:R-:W-:Y:S02]  /*aed0*/  IMAD.MOV.U32 R21, RZ, RZ, 0x40000040 ;  /* 0x40000040ff157424 */ /* 0x000fe400078e00ff */
[----:B------:R-:W-:Y:S01]  /*aee0*/  IMAD.MOV.U32 R7, RZ, RZ, 0x40000040 ;  /* 0x40000040ff077424 */ /* 0x000fe200078e00ff */
[----:B------:R-:W-:-:S02]  /*aef0*/  WARPGROUP.DEPBAR.LE gsb0, 0x0 ;  /* 0x00008000000079c5 */ /* 0x000fc40000010000 */
        /* <DEDUP_REMOVED lines=110> */
[----:B------:R-:W-:Y:S01]  /*b5e0*/  R2UR UR6, R20 ;  /* 0x00000000140672ca */ /* 0x000fe200000e0000 */
[----:B------:R-:W-:Y:S01]  /*b5f0*/  VIADD R20, R6, 0x906 ;  /* 0x0000090606147836 */ /* 0x000fe20000000000 */
[----:B------:R-:W-:Y:S01]  /*b600*/  R2UR UR7, R21 ;  /* 0x00000000150772ca */ /* 0x000fe200000e0000 */
[----:B------:R-:W-:Y:S01]  /*b610*/  VIADD R6, R4, 0xc06 ;  /* 0x00000c0604067836 */ /* 0x000fe20000000000 */
[----:B------:R-:W-:Y:S01]  /*b620*/  R2UR UR4, R8 ;  /* 0x00000000080472ca */ /* 0x000fe200000e0000 */
[----:B------:R-:W-:Y:S01]  /*b630*/  IMAD.MOV.U32 R21, RZ, RZ, 0x40000040 ;  /* 0x40000040ff157424 */ /* 0x000fe200078e00ff */
        /* <DEDUP_REMOVED lines=11> */
[----:B------:R-:W-:Y:S03]  /*b6f0*/  HGMMA.64x96x16.F32.BF16 R24, gdesc[UR4], R24, gsb0 ;  /* 0x01600000041879f0 */ /* 0x000fe60008001818 */
[----:B------:R-:W-:Y:S02]  /*b700*/  WARPGROUP.DEPBAR.LE gsb0, 0x0 ;  /* 0x00008000000079c5 */ /* 0x000fe40000010000 */
[----:B------:R2:W-:Y:S06]  /*b710*/  BAR.ARV R21, 0x100 ;  /* 0x000400150000751d */ /* 0x0005ec0000002000 */
[----:B------:R-:W-:Y:S05]  /*b720*/  @!P0 BRA `(.L_x_15306) ;  /* 0x0000000000048947 */ /* 0x000fea0003800000 */
[----:B------:R-:W-:Y:S01]  /*b730*/  BPT.TRAP 0x1 ;  /* 0x000000040000795c */ /* 0x000fe20000300000 */
.L_x_15306:
[----:B------:R-:W3:Y:S01]  /*b740*/  LDL R20, [R1+0xc4] ;  /* 0x0000c40001147983 */ /* 0x000ee20000100800 */
[----:B--2---:R-:W1:Y:S01]  /*b750*/  LDC R74, c[0x0][0x448] ;  /* 0x00011200ff4a7b82 */ /* 0x004e620000000800 */
[----:B------:R-:W-:Y:S01]  /*b760*/  ULDC UR4, c[0x0][0xad0] ;  /* 0x0002b40000047ab9 */ /* 0x000fe20000000800 */
[----:B------:R-:W-:Y:S01]  /*b770*/  ULDC UR46, c[0x0][0xa80] ;  /* 0x0002a000002e7ab9 */ /* 0x000fe20000000800 */
[----:B------:R-:W3:Y:S04]  /*b780*/  LDL R180, [R1+0x94] ;  /* 0x0000940001b47983 */ /* 0x000ee80000100800 */
[----:B------:R-:W2:Y:S01]  /*b790*/  LDL R178, [R1+0xb0] ;  /* 0x0000b00001b27983 */ /* 0x000ea20000100800 */
[----:B------:R-:W-:Y:S01]  /*b7a0*/  FMUL.FTZ R73, R35, UR4 ;  /* 0x0000000423497c20 */ /* 0x000fe20008410000 */
[----:B0-----:R-:W-:Y:S01]  /*b7b0*/  FMUL.FTZ R3, R25, UR4 ;  /* 0x0000000419037c20 */ /* 0x001fe20008410000 */
[----:B------:R-:W-:Y:S01]  /*b7c0*/  FMUL.FTZ R25, R26, UR4 ;  /* 0x000000041a197c20 */ /* 0x000fe20008410000 */
[----:B------:R-:W4:Y:S01]  /*b7d0*/  LDL R78, [R1+0xb4] ;  /* 0x0000b400014e7983 */ /* 0x000f220000100800 */
[----:B------:R-:W-:Y:S01]  /*b7e0*/  FMUL.FTZ R26, R31, UR4 ;  /* 0x000000041f1a7c20 */ /* 0x000fe20008410000 */
[----:B------:R-:W-:-:S02]  /*b7f0*/  FMUL.FTZ R31, R33, UR4 ;  /* 0x00000004211f7c20 */ /* 0x000fc40008410000 */
[----:B------:R-:W5:Y:S01]  /*b800*/  LDL R179, [R1+0x8c] ;  /* 0x00008c0001b37983 */ /* 0x000f620000100800 */
[----:B-1----:R-:W-:Y:S01]  /*b810*/  ISETP.NE.AND P5, PT, R74, 0x1, PT ;  /* 0x000000014a00780c */ /* 0x002fe20003fa5270 */
        /* <DEDUP_REMOVED lines=12> */
[----:B------:R-:W1:Y:S07]  /*b8e0*/  @P5 LDC R35, c[0x0][0x44c] ;  /* 0x00011300ff235b82 */ /* 0x000e6e0000000800 */
[----:B------:R-:W0:Y:S01]  /*b8f0*/  MUFU.TANH R28, R28 ;  /* 0x0000001c001c7308 */ /* 0x000e220000002400 */
[----:B------:R-:W0:Y:S07]  /*b900*/  @P5 LDC R37, c[0x0][0x450] ;  /* 0x00011400ff255b82 */ /* 0x000e2e0000000800 */
[----:B------:R-:W5:Y:S01]  /*b910*/  MUFU.TANH R72, R72 ;  /* 0x0000004800487308 */ /* 0x000f620000002400 */
[----:B------:R-:W-:-:S07]  /*b920*/  FMUL.FTZ R39, R49, UR4 ;  /* 0x0000000431277c20 */ /* 0x000fce0008410000 */
[----:B------:R-:W5:Y:S01]  /*b930*/  MUFU.TANH R30, R30 ;  /* 0x0000001e001e7308 */ /* 0x000f620000002400 */
[----:B------:R-:W-:-:S07]  /*b940*/  FMUL.FTZ R34, R40, UR4 ;  /* 0x0000000428227c20 */ /* 0x000fce0008410000 */
[----:B------:R-:W5:Y:S01]  /*b950*/  MUFU.TANH R31, R31 ;  /* 0x0000001f001f7308 */ /* 0x000f620000002400 */
[----:B------:R-:W-:Y:S01]  /*b960*/  FMUL.FTZ R74, R38, UR4 ;  /* 0x00000004264a7c20 */ /* 0x000fe20008410000 */
[----:B------:R-:W-:-:S06]  /*b970*/  FMUL.FTZ R76, R43, UR4 ;  /* 0x000000042b4c7c20 */ /* 0x000fcc0008410000 */
[----:B------:R-:W5:Y:S01]  /*b980*/  MUFU.TANH R32, R32 ;  /* 0x0000002000207308 */ /* 0x000f620000002400 */
[----:B------:R-:W-:-:S07]  /*b990*/  FMUL.FTZ R36, R41, UR4 ;  /* 0x0000000429247c20 */ /* 0x000fce0008410000 */
[----:B------:R-:W5:Y:S01]  /*b9a0*/  MUFU.TANH R33, R33 ;  /* 0x0000002100217308 */ /* 0x000f620000002400 */
[----:B------:R-:W-:-:S07]  /*b9b0*/  FMUL.FTZ R77, R42, UR4 ;  /* 0x000000042a4d7c20 */ /* 0x000fce0008410000 */
[----:B------:R-:W5:Y:S01]  /*b9c0*/  MUFU.TANH R34, R34 ;  /* 0x0000002200227308 */ /* 0x000f620000002400 */
[----:B------:R-:W-:-:S07]  /*b9d0*/  FMUL.FTZ R41, R48, UR4 ;  /* 0x0000000430297c20 */ /* 0x000fce0008410000 */
[----:B------:R-:W5:Y:S01]  /*b9e0*/  MUFU.TANH R36, R36 ;  /* 0x0000002400247308 */ /* 0x000f620000002400 */
[----:B------:R-:W-:-:S07]  /*b9f0*/  FMUL.FTZ R40, R52, UR4 ;  /* 0x0000000434287c20 */ /* 0x000fce0008410000 */
[----:B------:R-:W-:Y:S08]  /*ba00*/  MUFU.TANH R41, R41 ;  /* 0x0000002900297308 */ /* 0x000ff00000002400 */
[----:B------:R-:W-:Y:S08]  /*ba10*/  MUFU.TANH R39, R39 ;  /* 0x0000002700277308 */ /* 0x000ff00000002400 */
[----:B------:R-:W-:Y:S01]  /*ba20*/  MUFU.TANH R40, R40 ;  /* 0x0000002800287308 */ /* 0x000fe20000002400 */
[----:B------:R-:W-:Y:S01]  /*ba30*/  FMUL.FTZ R61, R61, UR4 ;  /* 0x000000043d3d7c20 */ /* 0x000fe20008410000 */
[----:B------:R-:W-:-:S06]  /*ba40*/  FMUL.FTZ R52, R64, UR4 ;  /* 0x0000000440347c20 */ /* 0x000fcc0008410000 */
[----:B------:R-:W-:Y:S01]  /*ba50*/  MUFU.TANH R52, R52 ;  /* 0x0000003400347308 */ /* 0x000fe20000002400 */
[----:B------:R-:W-:Y:S01]  /*ba60*/  FMUL.FTZ R69, R69, UR4 ;  /* 0x0000000445457c20 */ /* 0x000fe20008410000 */
[----:B------:R-:W-:Y:S01]  /*ba70*/  FMUL.FTZ R46, R46, UR4 ;  /* 0x000000042e2e7c20 */ /* 0x000fe20008410000 */
[----:B------:R-:W-:Y:S01]  /*ba80*/  FMUL.FTZ R82, R47, UR4 ;  /* 0x000000042f527c20 */ /* 0x000fe20008410000 */
[----:B------:R-:W-:Y:S01]  /*ba90*/  FMUL.FTZ R83, R50, UR4 ;  /* 0x0000000432537c20 */ /* 0x000fe20008410000 */
[----:B------:R-:W-:-:S03]  /*baa0*/  FMUL.FTZ R80, R51, UR4 ;  /* 0x0000000433507c20 */ /* 0x000fc60008410000 */
[----:B------:R-:W-:Y:S08]  /*bab0*/  MUFU.TANH R25, R25 ;  /* 0x0000001900197308 */ /* 0x000ff00000002400 */
[----:B------:R-:W-:Y:S08]  /*bac0*/  MUFU.TANH R15, R15 ;  /* 0x0000000f000f7308 */ /* 0x000ff00000002400 */
[----:B------:R-:W-:Y:S08]  /*bad0*/  MUFU.TANH R27, R27 ;  /* 0x0000001b001b7308 */ /* 0x000ff00000002400 */
[----:B------:R-:W-:Y:S08]  /*bae0*/  MUFU.TANH R26, R26 ;  /* 0x0000001a001a7308 */ /* 0x000ff00000002400 */
[----:B------:R-:W-:Y:S08]  /*baf0*/  MUFU.TANH R29, R29 ;  /* 0x0000001d001d7308 */ /* 0x000ff00000002400 */
[----:B------:R-:W-:Y:S01]  /*bb00*/  MUFU.TANH R73, R73 ;  /* 0x0000004900497308 */ /* 0x000fe20000002400 */
[----:B---3--:R-:W-:-:S04]  /*bb10*/  IMAD.IADD R20, R20, 0x1, R180 ;  /* 0x0000000114147824 */ /* 0x008fc800078e02b4 */
[----:B-1----:R-:W-:-:S05]  /*bb20*/  @P5 IMAD.HI.U32 R24, R20, R35, RZ ;  /* 0x0000002314185227 */ /* 0x002fca00078e00ff */
[----:B0-----:R-:W-:-:S05]  /*bb30*/  @P5 SHF.R.U32.HI R20, RZ, R37, R24 ;  /* 0x00000025ff145219 */ /* 0x001fca0000011618 */
[----:B------:R-:W0:Y:S01]  /*bb40*/  SHFL.IDX PT, R24, R20, RZ, 0x1c1f ;  /* 0x001c1fff14187589 */ /* 0x000e2200000e0000 */
[----:B--2---:R-:W-:-:S05]  /*bb50*/  IMAD R84, R177, -0x60, R178 ;  /* 0xffffffa0b1547824 */ /* 0x004fca00078e02b2 */
[C-C-:B----4-:R-:W-:Y:S02]  /*bb60*/  IADD3 R85, -R78.reuse, 0x61, R84.reuse ;  /* 0x000000614e557810 */ /* 0x150fe40007ffe154 */
[----:B------:R-:W-:-:S03]  /*bb70*/  IADD3 R84, -R78, 0x60, R84 ;  /* 0x000000604e547810 */ /* 0x000fc60007ffe154 */
[----:B-----5:R-:W-:Y:S02]  /*bb80*/  IMAD.IADD R85, R85, 0x1, -R179 ;  /* 0x0000000155557824 */ /* 0x020fe400078e0ab3 */
[----:B------:R-:W-:Y:S01]  /*bb90*/  FMUL.FTZ R35, R44, UR4 ;  /* 0x000000042c237c20 */ /* 0x000fe20008410000 */
[----:B------:R-:W-:Y:S02]  /*bba0*/  FMUL.FTZ R37, R45, UR4 ;  /* 0x000000042d257c20 */ /* 0x000fe40008410000 */
[----:B0-----:R-:W-:-:S04]  /*bbb0*/  VIADDMNMX R24, R24, R85, R84, PT ;  /* 0x0000005518187246 */ /* 0x001fc80003800154 */
[C---:B------:R-:W-:Y:S02]  /*bbc0*/  ISETP.GT.AND P1, PT, R24.reuse, RZ, PT ;  /* 0x000000ff1800720c */ /* 0x040fe40003f24270 */
[C---:B------:R-:W-:Y:S02]  /*bbd0*/  ISETP.GT.AND P2, PT, R24.reuse, 0x1, PT ;  /* 0x000000011800780c */ /* 0x040fe40003f44270 */
[----:B------:R-:W-:Y:S02]  /*bbe0*/  ISETP.GT.AND P3, PT, R24, 0x8, PT ;  /* 0x000000081800780c */ /* 0x000fe40003f64270 */
[----:B------:R-:W-:Y:S02]  /*bbf0*/  FSEL R49, R0, -INF , P1 ;  /* 0xff80000000317808 */ /* 0x000fe40000800000 */
[----:B------:R-:W-:Y:S02]  /*bc00*/  FSEL R44, R3, -INF , P2 ;  /* 0xff800000032c7808 */ /* 0x000fe40001000000 */
[----:B------:R-:W-:-:S02]  /*bc10*/  FSEL R45, R28, -INF , P3 ;  /* 0xff8000001c2d7808 */ /* 0x000fc40001800000 */
[C---:B------:R-:W-:Y:S02]  /*bc20*/  ISETP.GT.AND P1, PT, R24.reuse, 0x9, PT ;  /* 0x000000091800780c */ /* 0x040fe40003f24270 */
[----:B------:R-:W-:Y:S02]  /*bc30*/  FMNMX.FTZ R28, R49, R44, !PT ;  /* 0x0000002c311c7209 */ /* 0x000fe40007810000 */
[----:B------:R-:W-:Y:S02]  /*bc40*/  ISETP.GT.AND P2, PT, R24, 0x10, PT ;  /* 0x000000101800780c */ /* 0x000fe40003f44270 */
[----:B------:R-:W-:Y:S02]  /*bc50*/  FSEL R43, R72, -INF , P1 ;  /* 0xff800000482b7808 */ /* 0x000fe40000800000 */
[----:B------:R-:W-:Y:S01]  /*bc60*/  FMNMX.FTZ R38, R45, R28, !PT ;  /* 0x0000001c2d267209 */ /* 0x000fe20007810000 */
[----:B------:R-:W-:Y:S01]  /*bc70*/  FMUL.FTZ R0, R53, UR4 ;  /* 0x0000000435007c20 */ /* 0x000fe20008410000 */
[----:B------:R-:W-:-:S02]  /*bc80*/  ISETP.GT.AND P1, PT, R24, 0x11, PT ;  /* 0x000000111800780c */ /* 0x000fc40003f24270 */
        /* <DEDUP_REMOVED lines=8> */
[----:B------:R-:W-:Y:S02]  /*bd10*/  FMNMX.FTZ R53, R42, R53, !PT ;  /* 0x000000352a357209 */ /* 0x000fe40007810000 */
[----:B------:R-:W-:Y:S01]  /*bd20*/  ISETP.GT.AND P2, PT, R24, 0x20, PT ;  /* 0x000000201800780c */ /* 0x000fe20003f44270 */
[----:B------:R-:W1:Y:S01]  /*bd30*/  MUFU.TANH R37, R37 ;  /* 0x0000002500257308 */ /* 0x000e620000002400 */
[----:B------:R-:W-:Y:S02]  /*bd40*/  FSEL R38, R33, -INF , P1 ;  /* 0xff80000021267808 */ /* 0x000fe40000800000 */
[----:B------:R-:W-:Y:S02]  /*bd50*/  FMNMX.FTZ R53, R48, R53, !PT ;  /* 0x0000003530357209 */ /* 0x000fe40007810000 */
[----:B------:R-:W-:-:S02]  /*bd60*/  ISETP.GT.AND P1, PT, R24, 0x21, PT ;  /* 0x000000211800780c */ /* 0x000fc40003f24270 */
[----:B------:R-:W-:Y:S02]  /*bd70*/  FSEL R72, R34, -INF , P2 ;  /* 0xff80000022487808 */ /* 0x000fe40001000000 */
[----:B------:R-:W-:Y:S02]  /*bd80*/  FMNMX.FTZ R53, R38, R53, !PT ;  /* 0x0000003526357209 */ /* 0x000fe40007810000 */
[----:B------:R-:W-:Y:S02]  /*bd90*/  ISETP.GT.AND P2, PT, R24, 0x28, PT ;  /* 0x000000281800780c */ /* 0x000fe40003f44270 */
[----:B------:R-:W-:Y:S02]  /*bda0*/  FSEL R36, R36, -INF , P1 ;  /* 0xff80000024247808 */ /* 0x000fe40000800000 */
[----:B------:R-:W-:Y:S01]  /*bdb0*/  FMNMX.FTZ R53, R72, R53, !PT ;  /* 0x0000003548357209 */ /* 0x000fe20007810000 */
[----:B------:R-:W-:Y:S01]  /*bdc0*/  FMUL.FTZ R32, R60, UR4 ;  /* 0x000000043c207c20 */ /* 0x000fe20008410000 */
[----:B------:R-:W-:Y:S01]  /*bdd0*/  ISETP.GT.AND P1, PT, R24, 0x29, PT ;  /* 0x000000291800780c */ /* 0x000fe20003f24270 */
[----:B------:R-:W-:Y:S01]  /*bde0*/  FMUL.FTZ R3, R56, UR4 ;  /* 0x0000000438037c20 */ /* 0x000fe20008410000 */
[----:B0-----:R-:W-:-:S02]  /*bdf0*/  FSEL R60, R35, -INF , P2 ;  /* 0xff800000233c7808 */ /* 0x001fc40001000000 */
[----:B------:R-:W-:Y:S01]  /*be00*/  FMNMX.FTZ R53, R36, R53, !PT ;  /* 0x0000003524357209 */ /* 0x000fe20007810000 */
[----:B------:R-:W0:Y:S01]  /*be10*/  MUFU.TANH R0, R0 ;  /* 0x0000000000007308 */ /* 0x000e220000002400 */
[----:B------:R-:W-:Y:S01]  /*be20*/  ISETP.GT.AND P2, PT, R24, 0x30, PT ;  /* 0x000000301800780c */ /* 0x000fe20003f44270 */
[----:B------:R-:W-:Y:S01]  /*be30*/  FMUL.FTZ R30, R57, UR4 ;  /* 0x00000004391e7c20 */ /* 0x000fe20008410000 */
[----:B-1----:R-:W-:Y:S02]  /*be40*/  FSEL R34, R37, -INF , P1 ;  /* 0xff80000025227808 */ /* 0x002fe40000800000 */
[----:B------:R-:W-:Y:S02]  /*be50*/  FMNMX.FTZ R53, R60, R53, !PT ;  /* 0x000000353c357209 */ /* 0x000fe40007810000 */
[----:B------:R-:W-:Y:S01]  /*be60*/  ISETP.GT.AND P1, PT, R24, 0x31, PT ;  /* 0x000000311800780c */ /* 0x000fe20003f24270 */
[----:B------:R-:W1:Y:S01]  /*be70*/  MUFU.TANH R3, R3 ;  /* 0x0000000300037308 */ /* 0x000e620000002400 */
[----:B------:R-:W-:-:S02]  /*be80*/  FSEL R41, R41, -INF , P2 ;  /* 0xff80000029297808 */ /* 0x000fc40001000000 */
[----:B------:R-:W-:Y:S02]  /*be90*/  FMNMX.FTZ R56, R34, R53, !PT ;  /* 0x0000003522387209 */ /* 0x000fe40007810000 */
[C---:B------:R-:W-:Y:S02]  /*bea0*/  ISETP.GT.AND P2, PT, R24.reuse, 0x38, PT ;  /* 0x000000381800780c */ /* 0x040fe40003f44270 */
[----:B------:R-:W-:Y:S01]  /*beb0*/  FSEL R33, R39, -INF , P1 ;  /* 0xff80000027217808 */ /* 0x000fe20000800000 */
[----:B------:R-:W2:Y:S01]  /*bec0*/  MUFU.TANH R30, R30 ;  /* 0x0000001e001e7308 */ /* 0x000ea20000002400 */
[----:B------:R-:W-:Y:S02]  /*bed0*/  FMNMX.FTZ R56, R41, R56, !PT ;  /* 0x0000003829387209 */ /* 0x000fe40007810000 */
[----:B------:R-:W-:Y:S02]  /*bee0*/  ISETP.GT.AND P1, PT, R24, 0x39, PT ;  /* 0x000000391800780c */ /* 0x000fe40003f24270 */
[----:B------:R-:W-:-:S02]  /*bef0*/  FSEL R40, R40, -INF , P2 ;  /* 0xff80000028287808 */ /* 0x000fc40001000000 */
[----:B------:R-:W-:Y:S01]  /*bf00*/  FMNMX.FTZ R37, R33, R56, !PT ;  /* 0x0000003821257209 */ /* 0x000fe20007810000 */
[----:B------:R-:W3:Y:S01]  /*bf10*/  MUFU.TANH R32, R32 ;  /* 0x0000002000207308 */ /* 0x000ee20000002400 */
[----:B0-----:R-:W-:Y:S01]  /*bf20*/  FSEL R31, R0, -INF , P1 ;  /* 0xff800000001f7808 */ /* 0x001fe20000800000 */
[----:B------:R-:W-:Y:S01]  /*bf30*/  FMUL.FTZ R53, R65, UR4 ;  /* 0x0000000441357c20 */ /* 0x000fe20008410000 */
[----:B------:R-:W-:Y:S02]  /*bf40*/  ISETP.GT.AND P2, PT, R24, 0x40, PT ;  /* 0x000000401800780c */ /* 0x000fe40003f44270 */
[----:B------:R-:W-:-:S03]  /*bf50*/  FMNMX.FTZ R0, R40, R37, !PT ;  /* 0x0000002528007209 */ /* 0x000fc60007810000 */
[----:B------:R-:W0:Y:S01]  /*bf60*/  MUFU.TANH R35, R61 ;  /* 0x0000003d00237308 */ /* 0x000e220000002400 */
[----:B------:R-:W-:Y:S01]  /*bf70*/  ISETP.GT.AND P1, PT, R24, 0x41, PT ;  /* 0x000000411800780c */ /* 0x000fe20003f24270 */
[----:B------:R-:W-:Y:S01]  /*bf80*/  FMUL.FTZ R56, R68, UR4 ;  /* 0x0000000444387c20 */ /* 0x000fe20008410000 */
[----:B-1----:R-:W-:Y:S02]  /*bf90*/  FSEL R39, R3, -INF , P2 ;  /* 0xff80000003277808 */ /* 0x002fe40001000000 */
[----:B------:R-:W-:-:S03]  /*bfa0*/  FMNMX.FTZ R0, R31, R0, !PT ;  /* 0x000000001f007209 */ /* 0x000fc60007810000 */
[----:B------:R-:W1:Y:S01]  /*bfb0*/  MUFU.TANH R53, R53 ;  /* 0x0000003500357308 */ /* 0x000e620000002400 */
[----:B------:R-:W-:Y:S02]  /*bfc0*/  ISETP.GT.AND P2, PT, R24, 0x48, PT ;  /* 0x000000481800780c */ /* 0x000fe40003f44270 */
[----:B--2---:R-:W-:Y:S02]  /*bfd0*/  FSEL R30, R30, -INF , P1 ;  /* 0xff8000001e1e7808 */ /* 0x004fe40000800000 */
[----:B------:R-:W-:Y:S02]  /*bfe0*/  FMNMX.FTZ R3, R39, R0, !PT ;  /* 0x0000000027037209 */ /* 0x000fe40007810000 */
[----:B------:R-:W-:Y:S01]  /*bff0*/  ISETP.GT.AND P1, PT, R24, 0x49, PT ;  /* 0x000000491800780c */ /* 0x000fe20003f24270 */
[----:B------:R-:W2:Y:S01]  /*c000*/  MUFU.TANH R56, R56 ;  /* 0x0000003800387308 */ /* 0x000ea20000002400 */
[----:B---3--:R-:W-:Y:S02]  /*c010*/  FSEL R37, R32, -INF , P2 ;  /* 0xff80000020257808 */ /* 0x008fe40001000000 */
[----:B------:R-:W-:-:S02]  /*c020*/  FMNMX.FTZ R0, R30, R3, !PT ;  /* 0x000000031e007209 */ /* 0x000fc40007810000 */
[C---:B------:R-:W-:Y:S02]  /*c030*/  ISETP.GT.AND P2, PT, R24.reuse, 0x50, PT ;  /* 0x000000501800780c */ /* 0x040fe40003f44270 */
[----:B0-----:R-:W-:Y:S01]  /*c040*/  FSEL R3, R35, -INF , P1 ;  /* 0xff80000023037808 */ /* 0x001fe20000800000 */
[----:B------:R-:W0:Y:S01]  /*c050*/  MUFU.TANH R32, R69 ;  /* 0x0000004500207308 */ /* 0x000e220000002400 */
[----:B------:R-:W-:Y:S02]  /*c060*/  FMNMX.FTZ R0, R37, R0, !PT ;  /* 0x0000000025007209 */ /* 0x000fe40007810000 */
[----:B------:R-:W-:Y:S02]  /*c070*/  ISETP.GT.AND P1, PT, R24, 0x51, PT ;  /* 0x000000511800780c */ /* 0x000fe40003f24270 */
[----:B------:R-:W-:Y:S02]  /*c080*/  FSEL R35, R52, -INF , P2 ;  /* 0xff80000034237808 */ /* 0x000fe40001000000 */
[----:B------:R-:W-:-:S02]  /*c090*/  FMNMX.FTZ R64, R3, R0, !PT ;  /* 0x0000000003407209 */ /* 0x000fc40007810000 */
[----:B-1----:R-:W-:Y:S02]  /*c0a0*/  FSEL R0, R53, -INF , P1 ;  /* 0xff80000035007808 */ /* 0x002fe40000800000 */
[C---:B------:R-:W-:Y:S02]  /*c0b0*/  ISETP.GT.AND P2, PT, R24.reuse, 0x58, PT ;  /* 0x000000581800780c */ /* 0x040fe40003f44270 */
[----:B------:R-:W-:Y:S02]  /*c0c0*/  FMNMX.FTZ R53, R35, R64, !PT ;  /* 0x0000004023357209 */ /* 0x000fe40007810000 */
[----:B------:R-:W-:Y:S02]  /*c0d0*/  ISETP.GT.AND P1, PT, R24, 0x59, PT ;  /* 0x000000591800780c */ /* 0x000fe40003f24270 */
[----:B--2---:R-:W-:Y:S02]  /*c0e0*/  FSEL R24, R56, -INF , P2 ;  /* 0xff80000038187808 */ /* 0x004fe40001000000 */
[----:B------:R-:W-:-:S02]  /*c0f0*/  FMNMX.FTZ R53, R0, R53, !PT ;  /* 0x0000003500357209 */ /* 0x000fc40007810000 */
[----:B0-----:R-:W-:Y:S02]  /*c100*/  FSEL R32, R32, -INF , P1 ;  /* 0xff80000020207808 */ /* 0x001fe40000800000 */
[----:B------:R-:W-:Y:S01]  /*c110*/  FMNMX.FTZ R53, R24, R53, !PT ;  /* 0x0000003518357209 */ /* 0x000fe20007810000 */
[----:B------:R0:W-:Y:S03]  /*c120*/  MUFU.TANH R52, R46 ;  /* 0x0000002e00347308 */ /* 0x0001e60000002400 */
[----:B0-----:R-:W-:-:S05]  /*c130*/  FMNMX.FTZ R46, R32, R53, !PT ;  /* 0x00000035202e7209 */ /* 0x001fca0007810000 */
[----:B------:R-:W0:Y:S04]  /*c140*/  SHFL.BFLY PT, R47, R46, 0x2, 0x1f ;  /* 0x0c401f002e2f7f89 */ /* 0x000e2800000e0000 */
[----:B------:R-:W1:Y:S01]  /*c150*/  SHFL.IDX PT, R64, R20, 0x1, 0x1c1f ;  /* 0x003c1f0014407f89 */ /* 0x000e6200000e0000 */
[----:B0-----:R-:W-:-:S05]  /*c160*/  FMNMX.FTZ R50, R46, R47, !PT ;  /* 0x0000002f2e327209 */ /* 0x001fca0007810000 */
[----:B------:R-:W0:Y:S01]  /*c170*/  SHFL.BFLY PT, R51, R50, 0x1, 0x1f ;  /* 0x0c201f0032337f89 */ /* 0x000e2200000e0000 */
[----:B-1----:R-:W-:Y:S01]  /*c180*/  VIADDMNMX R64, R64, R85, R84, PT ;  /* 0x0000005540407246 */ /* 0x002fe20003800154 */
[----:B------:R-:W-:-:S03]  /*c190*/  FMUL.FTZ R69, R62, UR4 ;  /* 0x000000043e457c20 */ /* 0x000fc60008410000 */
[C---:B------:R-:W-:Y:S02]  /*c1a0*/  ISETP.GT.AND P1, PT, R64.reuse, RZ, PT ;  /* 0x000000ff4000720c */ /* 0x040fe40003f24270 */
[C---:B------:R-:W-:Y:S01]  /*c1b0*/  ISETP.GT.AND P2, PT, R64.reuse, 0x1, PT ;  /* 0x000000014000780c */ /* 0x040fe20003f44270 */
[----:B------:R-:W-:Y:S01]  /*c1c0*/  FMUL.FTZ R46, R63, UR4 ;  /* 0x000000043f2e7c20 */ /* 0x000fe20008410000 */
[C---:B------:R-:W-:Y:S02]  /*c1d0*/  ISETP.GT.AND P3, PT, R64.reuse, 0x8, PT ;  /* 0x000000084000780c */ /* 0x040fe40003f64270 */
[----:B------:R-:W-:Y:S02]  /*c1e0*/  FSEL R63, R25, -INF , P1 ;  /* 0xff800000193f7808 */ /* 0x000fe40000800000 */
[----:B------:R-:W-:Y:S01]  /*c1f0*/  FSEL R62, R15, -INF , P2 ;  /* 0xff8000000f3e7808 */ /* 0x000fe20001000000 */
[----:B------:R-:W1:Y:S01]  /*c200*/  MUFU.TANH R74, R74 ;  /* 0x0000004a004a7308 */ /* 0x000e620000002400 */
[----:B------:R-:W-:-:S02]  /*c210*/  ISETP.GT.AND P1, PT, R64, 0x9, PT ;  /* 0x000000094000780c */ /* 0x000fc40003f24270 */
[----:B------:R-:W-:Y:S01]  /*c220*/  FSEL R61, R27, -INF , P3 ;  /* 0xff8000001b3d7808 */ /* 0x000fe20001800000 */
[----:B------:R-:W-:Y:S01]  /*c230*/  FMUL.FTZ R68, R59, UR4 ;  /* 0x000000043b447c20 */ /* 0x000fe20008410000 */
[----:B------:R-:W-:Y:S02]  /*c240*/  ISETP.GT.AND P2, PT, R64, 0x10, PT ;  /* 0x000000104000780c */ /* 0x000fe40003f44270 */
[----:B0-----:R-:W-:Y:S02]  /*c250*/  FMNMX.FTZ R20, R50, R51, !PT ;  /* 0x0000003332147209 */ /* 0x001fe40007810000 */
[----:B------:R-:W-:Y:S01]  /*c260*/  FMNMX.FTZ R50, R63, R62, !PT ;  /* 0x0000003e3f327209 */ /* 0x000fe20007810000 */
[----:B------:R-:W0:Y:S01]  /*c270*/  MUFU.TANH R75, R75 ;  /* 0x0000004b004b7308 */ /* 0x000e220000002400 */
[----:B------:R-:W-:Y:S02]  /*c280*/  FSEL R59, R26, -INF , P1 ;  /* 0xff8000001a3b7808 */ /* 0x000fe40000800000 */
[----:B------:R-:W-:Y:S01]  /*c290*/  FMNMX.FTZ R50, R61, R50, !PT ;  /* 0x000000323d327209 */ /* 0x000fe20007810000 */
[----:B------:R-:W-:Y:S01]  /*c2a0*/  FMUL.FTZ R79, R58, UR4 ;  /* 0x000000043a4f7c20 */ /* 0x000fe20008410000 */
[----:B------:R-:W-:-:S02]  /*c2b0*/  ISETP.GT.AND P3, PT, R64, 0x11, PT ;  /* 0x000000114000780c */ /* 0x000fc40003f64270 */
[----:B------:R-:W-:Y:S01]  /*c2c0*/  FSEL R58, R29, -INF , P2 ;  /* 0xff8000001d3a7808 */ /* 0x000fe20001000000 */
[----:B------:R-:W2:Y:S01]  /*c2d0*/  MUFU.TANH R77, R77 ;  /* 0x0000004d004d7308 */ /* 0x000ea20000002400 */
[----:B------:R-:W-:Y:S02]  /*c2e0*/  FMNMX.FTZ R15, R59, R50, !PT ;  /* 0x000000323b0f7209 */ /* 0x000fe40007810000 */
[----:B------:R-:W-:Y:S02]  /*c2f0*/  ISETP.GT.AND P1, PT, R64, 0x18, PT ;  /* 0x000000184000780c */ /* 0x000fe40003f24270 */
[----:B------:R-:W-:Y:S02]  /*c300*/  FSEL R57, R73, -INF , P3 ;  /* 0xff80000049397808 */ /* 0x000fe40001800000 */
[----:B------:R-:W-:Y:S01]  /*c310*/  FMNMX.FTZ R26, R58, R15, !PT ;  /* 0x0000000f3a1a7209 */ /* 0x000fe20007810000 */
[----:B------:R-:W3:Y:S01]  /*c320*/  MUFU.TANH R76, R76 ;  /* 0x0000004c004c7308 */ /* 0x000ee20000002400 */
[----:B------:R-:W-:-:S02]  /*c330*/  ISETP.GT.AND P2, PT, R64, 0x19, PT ;  /* 0x000000194000780c */ /* 0x000fc40003f44270 */
[----:B-1----:R-:W-:Y:S02]  /*c340*/  FSEL R56, R74, -INF , P1 ;  /* 0xff8000004a387808 */ /* 0x002fe40000800000 */
[----:B------:R-:W-:Y:S01]  /*c350*/  FMNMX.FTZ R15, R57, R26, !PT ;  /* 0x0000001a390f7209 */ /* 0x000fe20007810000 */
[----:B------:R-:W-:Y:S01]  /*c360*/  FMUL.FTZ R78, R55, UR4 ;  /* 0x00000004374e7c20 */ /* 0x000fe20008410000 */
[----:B------:R-:W-:Y:S01]  /*c370*/  ISETP.GT.AND P1, PT, R64, 0x20, PT ;  /* 0x000000204000780c */ /* 0x000fe20003f24270 */
[----:B------:R-:W1:Y:S01]  /*c380*/  MUFU.TANH R82, R82 ;  /* 0x0000005200527308 */ /* 0x000e620000002400 */
[----:B0-----:R-:W-:Y:S02]  /*c390*/  FSEL R55, R75, -INF , P2 ;  /* 0xff8000004b377808 */ /* 0x001fe40001000000 */
[----:B------:R-:W-:Y:S01]  /*c3a0*/  FMNMX.FTZ R26, R56, R15, !PT ;  /* 0x0000000f381a7209 */ /* 0x000fe20007810000 */
[----:B------:R-:W-:Y:S01]  /*c3b0*/  FMUL.FTZ R81, R54, UR4 ;  /* 0x0000000436517c20 */ /* 0x000fe20008410000 */
[----:B------:R-:W-:-:S02]  /*c3c0*/  ISETP.GT.AND P2, PT, R64, 0x21, PT ;  /* 0x000000214000780c */ /* 0x000fc40003f44270 */
[----:B--2---:R-:W-:Y:S01]  /*c3d0*/  FSEL R54, R77, -INF , P1 ;  /* 0xff8000004d367808 */ /* 0x004fe20000800000 */
[----:B------:R-:W0:Y:S01]  /*c3e0*/  MUFU.TANH R83, R83 ;  /* 0x0000005300537308 */ /* 0x000e220000002400 */
[----:B------:R-:W-:Y:S02]  /*c3f0*/  FMNMX.FTZ R15, R55, R26, !PT ;  /* 0x0000001a370f7209 */ /* 0x000fe40007810000 */
[----:B------:R-:W-:Y:S02]  /*c400*/  ISETP.GT.AND P1, PT, R64, 0x28, PT ;  /* 0x000000284000780c */ /* 0x000fe40003f24270 */
[----:B---3--:R-:W-:Y:S02]  /*c410*/  FSEL R53, R76, -INF , P2 ;  /* 0xff8000004c357808 */ /* 0x008fe40001000000 */
[----:B------:R-:W-:Y:S01]  /*c420*/  FMNMX.FTZ R26, R54, R15, !PT ;  /* 0x0000000f361a7209 */ /* 0x000fe20007810000 */
[----:B------:R-:W2:Y:S01]  /*c430*/  MUFU.TANH R80, R80 ;  /* 0x0000005000507308 */ /* 0x000ea20000002400 */
[----:B------:R-:W-:-:S02]  /*c440*/  ISETP.GT.AND P2, PT, R64, 0x29, PT ;  /* 0x000000294000780c */ /* 0x000fc40003f44270 */
[----:B------:R-:W-:Y:S02]  /*c450*/  FSEL R52, R52, -INF , P1 ;  /* 0xff80000034347808 */ /* 0x000fe40000800000 */
[----:B------:R-:W-:-:S03]  /*c460*/  FMNMX.FTZ R15, R53, R26, !PT ;  /* 0x0000001a350f7209 */ /* 0x000fc60007810000 */
[----:B------:R-:W3:Y:S01]  /*c470*/  MUFU.TANH R81, R81 ;  /* 0x0000005100517308 */ /* 0x000ee20000002400 */
[----:B------:R-:W-:Y:S02]  /*c480*/  ISETP.GT.AND P1, PT, R64, 0x30, PT ;  /* 0x000000304000780c */ /* 0x000fe40003f24270 */
[----:B-1----:R-:W-:Y:S02]  /*c490*/  FSEL R51, R82, -INF , P2 ;  /* 0xff80000052337808 */ /* 0x002fe40001000000 */
[----:B------:R-:W-:-:S03]  /*c4a0*/  FMNMX.FTZ R26, R52, R15, !PT ;  /* 0x0000000f341a7209 */ /* 0x000fc60007810000 */
[----:B------:R-:W1:Y:S01]  /*c4b0*/  MUFU.TANH R78, R78 ;  /* 0x0000004e004e7308 */ /* 0x000e620000002400 */
[----:B------:R-:W-:Y:S02]  /*c4c0*/  ISETP.GT.AND P2, PT, R64, 0x31, PT ;  /* 0x000000314000780c */ /* 0x000fe40003f44270 */
[----:B0-----:R-:W-:Y:S02]  /*c4d0*/  FSEL R15, R83, -INF , P1 ;  /* 0xff800000530f7808 */ /* 0x001fe40000800000 */
[----:B------:R-:W-:-:S03]  /*c4e0*/  FMNMX.FTZ R26, R51, R26, !PT ;  /* 0x0000001a331a7209 */ /* 0x000fc60007810000 */
[----:B------:R-:W0:Y:S01]  /*c4f0*/  MUFU.TANH R79, R79 ;  /* 0x0000004f004f7308 */ /* 0x000e220000002400 */
[----:B------:R-:W-:Y:S01]  /*c500*/  FMUL.FTZ R47, R66, UR4 ;  /* 0x00000004422f7c20 */ /* 0x000fe20008410000 */
[----:B------:R-:W-:Y:S01]  /*c510*/  FMUL.FTZ R66, R70, UR4 ;  /* 0x0000000446427c20 */ /* 0x000fe20008410000 */
[----:B------:R-:W-:Y:S01]  /*c520*/  ISETP.GT.AND P1, PT, R64, 0x38, PT ;  /* 0x000000384000780c */ /* 0x000fe20003f24270 */
[----:B------:R-:W-:Y:S01]  /*c530*/  FMUL.FTZ R50, R20, UR46 ;  /* 0x0000002e14327c20 */ /* 0x000fe20008410000 */
[----:B--2---:R-:W-:-:S03]  /*c540*/  FSEL R25, R80, -INF , P2 ;  /* 0xff80000050197808 */ /* 0x004fc60001000000 */
[----:B------:R-:W2:Y:S01]  /*c550*/  MUFU.TANH R68, R68 ;  /* 0x0000004400447308 */ /* 0x000ea20000002400 */
[----:B------:R-:W-:Y:S02]  /*c560*/  FMNMX.FTZ R70, R15, R26, !PT ;  /* 0x0000001a0f467209 */ /* 0x000fe40007810000 */
[----:B------:R-:W-:Y:S02]  /*c570*/  FSETP.NEU.FTZ.AND P4, PT, R20, -INF , PT ;  /* 0xff8000001400780b */ /* 0x000fe40003f9d000 */
[----:B------:R-:W-:Y:S02]  /*c580*/  ISETP.GT.AND P2, PT, R64, 0x39, PT ;  /* 0x000000394000780c */ /* 0x000fe40003f44270 */
[----:B---3--:R-:W-:Y:S01]  /*c590*/  FSEL R26, R81, -INF , P1 ;  /* 0xff800000511a7808 */ /* 0x008fe20000800000 */
[----:B------:R-:W3:Y:S01]  /*c5a0*/  MUFU.TANH R69, R69 ;  /* 0x0000004500457308 */ /* 0x000ee20000002400 */
[----:B------:R-:W-:Y:S02]  /*c5b0*/  FMNMX.FTZ R29, R25, R70, !PT ;  /* 0x00000046191d7209 */ /* 0x000fe40007810000 */
[----:B------:R-:W-:Y:S01]  /*c5c0*/  FSEL R50, R50, RZ, P4 ;  /* 0x000000ff32327208 */ /* 0x000fe20002000000 */
[----:B------:R-:W-:Y:S01]  /*c5d0*/  FMUL.FTZ R65, R67, UR4 ;  /* 0x0000000443417c20 */ /* 0x000fe20008410000 */
[----:B------:R-:W-:-:S02]  /*c5e0*/  ISETP.GT.AND P1, PT, R64, 0x40, PT ;  /* 0x000000404000780c */ /* 0x000fc40003f24270 */
[----:B-1----:R-:W-:Y:S01]  /*c5f0*/  FSEL R27, R78, -INF , P2 ;  /* 0xff8000004e1b7808 */ /* 0x002fe20001000000 */
[----:B------:R-:W1:Y:S01]  /*c600*/  MUFU.TANH R46, R46 ;  /* 0x0000002e002e7308 */ /* 0x000e620000002400 */
[----:B------:R-:W-:Y:S01]  /*c610*/  FMNMX.FTZ R70, R26, R29, !PT ;  /* 0x0000001d1a467209 */ /* 0x000fe20007810000 */
[--C-:B------:R-:W-:Y:S01]  /*c620*/  FFMA.FTZ R154, R45, UR46, -R50.reuse ;  /* 0x0000002e2d9a7c23 */ /* 0x100fe20008010832 */
[----:B------:R-:W-:Y:S01]  /*c630*/  FFMA.FTZ R168, R28, UR46, -R50 ;  /* 0x0000002e1ca87c23 */ /* 0x000fe20008010832 */
[----:B------:R-:W-:Y:S02]  /*c640*/  ISETP.GT.AND P2, PT, R64, 0x41, PT ;  /* 0x000000414000780c */ /* 0x000fe40003f44270 */
[----:B0-----:R-:W-:Y:S02]  /*c650*/  FSEL R28, R79, -INF , P1 ;  /* 0xff8000004f1c7808 */ /* 0x001fe40000800000 */
[----:B------:R-:W0:Y:S01]  /*c660*/  MUFU.TANH R47, R47 ;  /* 0x0000002f002f7308 */ /* 0x000e220000002400 */
[----:B------:R-:W-:-:S02]  /*c670*/  FMNMX.FTZ R45, R27, R70, !PT ;  /* 0x000000461b2d7209 */ /* 0x000fc40007810000 */
[----:B--2---:R-:W-:Y:S01]  /*c680*/  FSEL R29, R68, -INF , P2 ;  /* 0xff800000441d7808 */ /* 0x004fe20001000000 */
[----:B------:R-:W-:Y:S01]  /*c690*/  FMUL.FTZ R175, R71, UR4 ;  /* 0x0000000447af7c20 */ /* 0x000fe20008410000 */
[----:B------:R-:W-:-:S03]  /*c6a0*/  ISETP.GT.AND P1, PT, R64, 0x48, PT ;  /* 0x000000484000780c */ /* 0x000fc60003f24270 */
[----:B------:R-:W2:Y:S01]  /*c6b0*/  MUFU.TANH R65, R65 ;  /* 0x0000004100417308 */ /* 0x000ea20000002400 */
[----:B------:R-:W-:Y:S02]  /*c6c0*/  FMNMX.FTZ R68, R28, R45, !PT ;  /* 0x0000002d1c447209 */ /* 0x000fe40007810000 */
[C---:B------:R-:W-:Y:S02]  /*c6d0*/  ISETP.GT.AND P2, PT, R64.reuse, 0x49, PT ;  /* 0x000000494000780c */ /* 0x040fe40003f44270 */
[----:B---3--:R-:W-:Y:S02]  /*c6e0*/  FSEL R45, R69, -INF , P1 ;  /* 0xff800000452d7808 */ /* 0x008fe40000800000 */
[----:B------:R-:W-:Y:S01]  /*c6f0*/  FMNMX.FTZ R68, R29, R68, !PT ;  /* 0x000000441d447209 */ /* 0x000fe20007810000 */
[----:B------:R-:W3:Y:S01]  /*c700*/  MUFU.TANH R66, R66 ;  /* 0x0000004200427308 */ /* 0x000ee20000002400 */
[----:B------:R-:W-:Y:S01]  /*c710*/  FFMA.FTZ R152, R49, UR46, -R50 ;  /* 0x0000002e31987c23 */ /* 0x000fe20008010832 */
[----:B------:R-:W-:-:S02]  /*c720*/  ISETP.GT.AND P1, PT, R64, 0x50, PT ;  /* 0x000000504000780c */ /* 0x000fc40003f24270 */
[----:B-1----:R-:W-:Y:S02]  /*c730*/  FSEL R46, R46, -INF , P2 ;  /* 0xff8000002e2e7808 */ /* 0x002fe40001000000 */
[----:B------:R-:W-:Y:S02]  /*c740*/  FMNMX.FTZ R49, R45, R68, !PT ;  /* 0x000000442d317209 */ /* 0x000fe40007810000 */
[----:B------:R-:W1:Y:S01]  /*c750*/  MUFU.TANH R175, R175 ;  /* 0x000000af00af7308 */ /* 0x000e620000002400 */
[----:B------:R-:W-:Y:S02]  /*c760*/  ISETP.GT.AND P2, PT, R64, 0x51, PT ;  /* 0x000000514000780c */ /* 0x000fe40003f44270 */
[----:B0-----:R-:W-:Y:S02]  /*c770*/  FSEL R47, R47, -INF , P1 ;  /* 0xff8000002f2f7808 */ /* 0x001fe40000800000 */
[----:B------:R-:W-:Y:S01]  /*c780*/  FMNMX.FTZ R68, R46, R49, !PT ;  /* 0x000000312e447209 */ /* 0x000fe20007810000 */
[----:B------:R-:W-:Y:S01]  /*c790*/  FFMA.FTZ R170, R48, UR46, -R50 ;  /* 0x0000002e30aa7c23 */ /* 0x000fe20008010832 */
[----:B--2---:R-:W-:-:S02]  /*c7a0*/  FSEL R48, R65, -INF , P2 ;  /* 0xff80000041307808 */ /* 0x004fc40001000000 */
[C---:B------:R-:W-:Y:S02]  /*c7b0*/  ISETP.GT.AND P1, PT, R64.reuse, 0x58, PT ;  /* 0x000000584000780c */ /* 0x040fe40003f24270 */
[----:B------:R-:W-:Y:S02]  /*c7c0*/  FMNMX.FTZ R65, R47, R68, !PT ;  /* 0x000000442f417209 */ /* 0x000fe40007810000 */
[----:B------:R-:W-:Y:S02]  /*c7d0*/  ISETP.GT.AND P2, PT, R64, 0x59, PT ;  /* 0x000000594000780c */ /* 0x000fe40003f44270 */
[----:B---3--:R-:W-:Y:S02]  /*c7e0*/  FSEL R49, R66, -INF , P1 ;  /* 0xff80000042317808 */ /* 0x008fe40000800000 */
[----:B------:R-:W-:Y:S02]  /*c7f0*/  FMNMX.FTZ R64, R48, R65, !PT ;  /* 0x0000004130407209 */ /* 0x000fe40007810000 */
[----:B-1----:R-:W-:-:S02]  /*c800*/  FSEL R175, R175, -INF , P2 ;  /* 0xff800000afaf7808 */ /* 0x002fc40001000000 */
[----:B------:R-:W-:-:S04]  /*c810*/  FMNMX.FTZ R64, R49, R64, !PT ;  /* 0x0000004031407209 */ /* 0x000fc80007810000 */
[----:B------:R-:W-:-:S05]  /*c820*/  FMNMX.FTZ R64, R175, R64, !PT ;  /* 0x00000040af407209 */ /* 0x000fca0007810000 */
[----:B------:R-:W0:Y:S01]  /*c830*/  SHFL.BFLY PT, R65, R64, 0x2, 0x1f ;  /* 0x0c401f0040417f89 */ /* 0x000e2200000e0000 */
[--C-:B------:R-:W-:Y:S01]  /*c840*/  FFMA.FTZ R162, R40, UR46, -R50.reuse ;  /* 0x0000002e28a27c23 */ /* 0x100fe20008010832 */
[----:B------:R-:W-:Y:S01]  /*c850*/  FFMA.FTZ R160, R41, UR46, -R50 ;  /* 0x0000002e29a07c23 */ /* 0x000fe20008010832 */
[----:B0-----:R-:W-:-:S05]  /*c860*/  FMNMX.FTZ R40, R64, R65, !PT ;  /* 0x0000004140287209 */ /* 0x001fca0007810000 */
[----:B------:R-:W0:Y:S01]  /*c870*/  SHFL.BFLY PT, R41, R40, 0x1, 0x1f ;  /* 0x0c201f0028297f89 */ /* 0x000e2200000e0000 */
[--C-:B------:R-:W-:Y:S01]  /*c880*/  FFMA.FTZ R166, R60, UR46, -R50.reuse ;  /* 0x0000002e3ca67c23 */ /* 0x100fe20008010832 */
[--C-:B------:R-:W-:Y:S01]  /*c890*/  FFMA.FTZ R44, R44, UR46, -R50.reuse ;  /* 0x0000002e2c2c7c23 */ /* 0x100fe20008010832 */
[----:B------:R-:W-:Y:S01]  /*c8a0*/  MUFU.EX2 R152, R152 ;  /* 0x0000009800987308 */ /* 0x000fe20000000800 */
[----:B------:R-:W-:-:S07]  /*c8b0*/  FFMA.FTZ R43, R43, UR46, -R50 ;  /* 0x0000002e2b2b7c23 */ /* 0x000fce0008010832 */
[----:B------:R-:W1:Y:S01]  /*c8c0*/  MUFU.EX2 R44, R44 ;  /* 0x0000002c002c7308 */ /* 0x000e620000000800 */
[----:B0-----:R-:W-:-:S04]  /*c8d0*/  FMNMX.FTZ R176, R40, R41, !PT ;  /* 0x0000002928b07209 */ /* 0x001fc80007810000 */
[C---:B------:R-:W-:Y:S01]  /*c8e0*/  FSETP.NEU.FTZ.AND P1, PT, R176.reuse, -INF , PT ;  /* 0xff800000b000780b */ /* 0x040fe20003f3d000 */
[----:B------:R-:W-:-:S05]  /*c8f0*/  FMUL.FTZ R60, R176, UR46 ;  /* 0x0000002eb03c7c20 */ /* 0x000fca0008410000 */
[----:B------:R-:W-:Y:S01]  /*c900*/  FSEL R60, R60, RZ, P1 ;  /* 0x000000ff3c3c7208 */ /* 0x000fe20000800000 */
[----:B------:R-:W-:Y:S01]  /*c910*/  MUFU.EX2 R154, R154 ;  /* 0x0000009a009a7308 */ /* 0x000fe20000000800 */
[----:B------:R-:W-:-:S03]  /*c920*/  FFMA.FTZ R172, R35, UR46, -R50 ;  /* 0x0000002e23ac7c23 */ /* 0x000fc60008010832 */
[--C-:B------:R-:W-:Y:S01]  /*c930*/  FFMA.FTZ R153, R63, UR46, -R60.reuse ;  /* 0x0000002e3f997c23 */ /* 0x100fe2000801083c */
[----:B------:R-:W-:Y:S01]  /*c940*/  FFMA.FTZ R41, R62, UR46, -R60 ;  /* 0x0000002e3e297c23 */ /* 0x000fe2000801083c */
[----:B------:R-:W-:Y:S01]  /*c950*/  FFMA.FTZ R174, R24, UR46, -R50 ;  /* 0x0000002e18ae7c23 */ /* 0x000fe20008010832 */
[--C-:B------:R-:W-:Y:S01]  /*c960*/  FFMA.FTZ R155, R61, UR46, -R60.reuse ;  /* 0x0000002e3d9b7c23 */ /* 0x100fe2000801083c */
[----:B------:R-:W-:Y:S01]  /*c970*/  MUFU.EX2 R43, R43 ;  /* 0x0000002b002b7308 */ /* 0x000fe20000000800 */
[----:B------:R-:W-:Y:S01]  /*c980*/  FFMA.FTZ R35, R53, UR46, -R60 ;  /* 0x0000002e35237c23 */ /* 0x000fe2000801083c */
[--C-:B------:R-:W-:Y:S01]  /*c990*/  FFMA.FTZ R158, R37, UR46, -R50.reuse ;  /* 0x0000002e259e7c23 */ /* 0x100fe20008010832 */
[----:B------:R-:W-:Y:S02]  /*c9a0*/  VIADD R24, R14, 0x32440 ;  /* 0x000324400e187836 */ /* 0x000fe40000000000 */
[----:B------:R-:W-:Y:S01]  /*c9b0*/  FFMA.FTZ R42, R42, UR46, -R50 ;  /* 0x0000002e2a2a7c23 */ /* 0x000fe20008010832 */
[----:B------:R-:W-:-:S02]  /*c9c0*/  IMAD.U32 R53, RZ, RZ, UR37 ;  /* 0x00000025ff357e24 */ /* 0x000fc4000f8e00ff */
[--C-:B------:R-:W-:Y:S01]  /*c9d0*/  FFMA.FTZ R37, R55, UR46, -R60.reuse ;  /* 0x0000002e37257c23 */ /* 0x100fe2000801083c */
[--C-:B------:R-:W-:Y:S01]  /*c9e0*/  FFMA.FTZ R55, R25, UR46, -R60.reuse ;  /* 0x0000002e19377c23 */ /* 0x100fe2000801083c */
[----:B------:R-:W-:Y:S01]  /*c9f0*/  MUFU.EX2 R153, R153 ;  /* 0x0000009900997308 */ /* 0x000fe20000000800 */
[----:B------:R-:W-:Y:S01]  /*ca00*/  FFMA.FTZ R40, R59, UR46, -R60 ;  /* 0x0000002e3b287c23 */ /* 0x000fe2000801083c */
[----:B------:R-:W-:Y:S01]  /*ca10*/  MOV R25, 0x40000040 ;  /* 0x4000004000197802 */ /* 0x000fe20000000f00 */
[----:B------:R-:W-:Y:S01]  /*ca20*/  ULOP3.LUT UR39, UR39, 0x3000000, URZ, 0xfc, !UPT ;  /* 0x0300000027277892 */ /* 0x000fe2000f8efc3f */
[----:B------:R-:W-:-:S04]  /*ca30*/  PRMT R24, R53, 0x654, R24 ;  /* 0x0000065435187816 */ /* 0x000fc80000000018 */
[----:B------:R-:W0:Y:S01]  /*ca40*/  MUFU.EX2 R41, R41 ;  /* 0x0000002900297308 */ /* 0x000e220000000800 */
[--C-:B------:R-:W-:Y:S01]  /*ca50*/  FFMA.FTZ R171, R56, UR46, -R60.reuse ;  /* 0x0000002e38ab7c23 */ /* 0x100fe2000801083c */
[----:B------:R-:W-:Y:S02]  /*ca60*/  IMAD.MOV.U32 R53, RZ, RZ, 0xc00 ;  /* 0x00000c00ff357424 */ /* 0x000fe400078e00ff */
[--C-:B------:R-:W-:Y:S01]  /*ca70*/  FFMA.FTZ R169, R58, UR46, -R60.reuse ;  /* 0x0000002e3aa97c23 */ /* 0x100fe2000801083c */
[----:B------:R-:W-:-:S03]  /*ca80*/  FFMA.FTZ R56, R51, UR46, -R60 ;  /* 0x0000002e33387c23 */ /* 0x000fc6000801083c */
[----:B------:R-:W2:Y:S01]  /*ca90*/  MUFU.EX2 R168, R168 ;  /* 0x000000a800a87308 */ /* 0x000ea20000000800 */
[----:B------:R-:W-:Y:S01]  /*caa0*/  R2UR UR7, R25 ;  /* 0x00000000190772ca */ /* 0x000fe200000e0000 */
[----:B-1----:R-:W-:Y:S01]  /*cab0*/  FADD.FTZ R25, R152, R44 ;  /* 0x0000002c98197221 */ /* 0x002fe20000010000 */
[--C-:B------:R-:W-:Y:S01]  /*cac0*/  FFMA.FTZ R38, R38, UR46, -R50.reuse ;  /* 0x0000002e26267c23 */ /* 0x100fe20008010832 */
[----:B------:R1:W-:Y:S04]  /*cad0*/  SYNCS.ARRIVE.TRANS64.RED.A1T0 RZ, [R24+URZ], RZ ;  /* 0x000000ff18ff79a7 */ /* 0x0003e8000810043f */
[----:B------:R-:W3:Y:S01]  /*cae0*/  MUFU.EX2 R155, R155 ;  /* 0x0000009b009b7308 */ /* 0x000ee20000000800 */
[--C-:B------:R-:W-:Y:S01]  /*caf0*/  FFMA.FTZ R164, R72, UR46, -R50.reuse ;  /* 0x0000002e48a47c23 */ /* 0x100fe20008010832 */
[--C-:B------:R-:W-:Y:S01]  /*cb00*/  FFMA.FTZ R36, R36, UR46, -R50.reuse ;  /* 0x0000002e24247c23 */ /* 0x100fe20008010832 */
[--C-:B------:R-:W-:Y:S01]  /*cb10*/  FFMA.FTZ R34, R34, UR46, -R50.reuse ;  /* 0x0000002e22227c23 */ /* 0x100fe20008010832 */
[--C-:B------:R-:W-:Y:S01]  /*cb20*/  FFMA.FTZ R33, R33, UR46, -R50.reuse ;  /* 0x0000002e21217c23 */ /* 0x100fe20008010832 */
[----:B------:R-:W-:-:S03]  /*cb30*/  FFMA.FTZ R31, R31, UR46, -R50 ;  /* 0x0000002e1f1f7c23 */ /* 0x000fc60008010832 */
[----:B------:R-:W4:Y:S01]  /*cb40*/  MUFU.EX2 R42, R42 ;  /* 0x0000002a002a7308 */ /* 0x000f220000000800 */
[--C-:B------:R-:W-:Y:S01]  /*cb50*/  FFMA.FTZ R156, R39, UR46, -R50.reuse ;  /* 0x0000002e279c7c23 */ /* 0x100fe20008010832 */
[--C-:B------:R-:W-:Y:S01]  /*cb60*/  FFMA.FTZ R30, R30, UR46, -R50.reuse ;  /* 0x0000002e1e1e7c23 */ /* 0x100fe20008010832 */
[--C-:B------:R-:W-:Y:S01]  /*cb70*/  FFMA.FTZ R3, R3, UR46, -R50.reuse ;  /* 0x0000002e03037c23 */ /* 0x100fe20008010832 */
[--C-:B------:R-:W-:Y:S01]  /*cb80*/  FFMA.FTZ R0, R0, UR46, -R50.reuse ;  /* 0x0000002e00007c23 */ /* 0x100fe20008010832 */
[----:B------:R-:W-:Y:S01]  /*cb90*/  FFMA.FTZ R32, R32, UR46, -R50 ;  /* 0x0000002e20207c23 */ /* 0x000fe20008010832 */
[----:B-1----:R-:W-:Y:S02]  /*cba0*/  IMAD R24, R18, R53, UR39 ;  /* 0x0000002712187e24 */ /* 0x002fe4000f8e0235 */
[----:B------:R-:W1:Y:S01]  /*cbb0*/  MUFU.EX2 R40, R40 ;  /* 0x0000002800287308 */ /* 0x000e620000000800 */
[--C-:B------:R-:W-:Y:S01]  /*cbc0*/  FFMA.FTZ R39, R57, UR46, -R60.reuse ;  /* 0x0000002e39277c23 */ /* 0x100fe2000801083c */
[--C-:B------:R-:W-:Y:S01]  /*cbd0*/  FFMA.FTZ R165, R54, UR46, -R60.reuse ;  /* 0x0000002e36a57c23 */ /* 0x100fe2000801083c */
[--C-:B------:R-:W-:Y:S01]  /*cbe0*/  FFMA.FTZ R163, R26, UR46, -R60.reuse ;  /* 0x0000002e1aa37c23 */ /* 0x100fe2000801083c */
[----:B------:R-:W-:Y:S01]  /*cbf0*/  FFMA.FTZ R54, R27, UR46, -R60 ;  /* 0x0000002e1b367c23 */ /* 0x000fe2000801083c */
[----:B------:R-:W-:-:S03]  /*cc00*/  VIADD R26, R24, 0x80 ;  /* 0x00000080181a7836 */ /* 0x000fc60000000000 */
[----:B------:R-:W5:Y:S01]  /*cc10*/  MUFU.EX2 R170, R170 ;  /* 0x000000aa00aa7308 */ /* 0x000f620000000800 */
[----:B------:R-:W-:Y:S02]  /*cc20*/  IMAD.MOV.U32 R27, RZ, RZ, 0x40000040 ;  /* 0x40000040ff1b7424 */ /* 0x000fe400078e00ff */
[----:B------:R-:W-:-:S05]  /*cc30*/  FFMA.FTZ R53, R29, UR46, -R60 ;  /* 0x0000002e1d357c23 */ /* 0x000fca000801083c */
[----:B------:R2:W-:Y:S01]  /*cc40*/  MUFU.EX2 R50, R56 ;  /* 0x0000003800327308 */ /* 0x0005e20000000800 */
[----:B------:R-:W-:Y:S01]  /*cc50*/  FFMA.FTZ R51, R46, UR46, -R60 ;  /* 0x0000002e2e337c23 */ /* 0x000fe2000801083c */
[----:B0-----:R-:W-:-:S06]  /*cc60*/  FADD.FTZ R46, R153, R41 ;  /* 0x00000029992e7221 */ /* 0x001fcc0000010000 */
[----:B------:R-:W0:Y:S01]  /*cc70*/  MUFU.EX2 R169, R169 ;  /* 0x000000a900a97308 */ /* 0x000e220000000800 */
[----:B--2---:R-:W-:Y:S01]  /*cc80*/  FADD.FTZ R56, R154, R25 ;  /* 0x000000199a387221 */ /* 0x004fe20000010000 */
[----:B------:R-:W-:-:S03]  /*cc90*/  R2UR UR10, R26 ;  /* 0x000000001a0a72ca */ /* 0x000fc600000e0000 */
[----:B------:R-:W-:-:S03]  /*cca0*/  FADD.FTZ R29, R43, R56 ;  /* 0x000000382b1d7221 */ /* 0x000fc60000010000 */
[----:B------:R-:W2:Y:S01]  /*ccb0*/  MUFU.EX2 R38, R38 ;  /* 0x0000002600267308 */ /* 0x000ea20000000800 */
[C---:B------:R-:W-:Y:S01]  /*ccc0*/  R2UR UR11, R27.reuse ;  /* 0x000000001b0b72ca */ /* 0x040fe200000e0000 */
[----:B------:R-:W-:Y:S01]  /*ccd0*/  VIADD R26, R24, 0x100 ;  /* 0x00000100181a7836 */ /* 0x000fe20000000000 */
[----:B------:R-:W-:Y:S01]  /*cce0*/  R2UR UR15, R27 ;  /* 0x000000001b0f72ca */ /* 0x000fe200000e0000 */
[----:B------:R-:W-:-:S04]  /*ccf0*/  FADD.FTZ R27, R168, R29 ;  /* 0x0000001da81b7221 */ /* 0x000fc80000010000 */
[----:B------:R-:W2:Y:S01]  /*cd00*/  MUFU.EX2 R39, R39 ;  /* 0x0000002700277308 */ /* 0x000ea20000000800 */
[----:B---3--:R-:W-:Y:S01]  /*cd10*/  FADD.FTZ R25, R155, R46 ;  /* 0x0000002e9b197221 */ /* 0x008fe20000010000 */
[----:B------:R-:W-:Y:S01]  /*cd20*/  FFMA.FTZ R157, R28, UR46, -R60 ;  /* 0x0000002e1c9d7c23 */ /* 0x000fe2000801083c */
[----:B------:R-:W-:Y:S02]  /*cd30*/  VIADD R28, R24, 0x180 ;  /* 0x00000180181c7836 */ /* 0x000fe40000000000 */
[----:B----4-:R-:W-:-:S03]  /*cd40*/  FADD.FTZ R27, R42, R27 ;  /* 0x0000001b2a1b7221 */ /* 0x010fc60000010000 */
[----:B------:R-:W3:Y:S01]  /*cd50*/  MUFU.EX2 R171, R171 ;  /* 0x000000ab00ab7308 */ /* 0x000ee20000000800 */
[----:B------:R-:W-:Y:S01]  /*cd60*/  R2UR UR14, R26 ;  /* 0x000000001a0e72ca */ /* 0x000fe200000e0000 */
[----:B-1----:R-:W-:-:S06]  /*cd70*/  FADD.FTZ R26, R40, R25 ;  /* 0x00000019281a7221 */ /* 0x002fcc0000010000 */
[----:B------:R-:W1:Y:S01]  /*cd80*/  MUFU.EX2 R164, R164 ;  /* 0x000000a400a47308 */ /* 0x000e620000000800 */
[----:B-----5:R-:W-:Y:S01]  /*cd90*/  FADD.FTZ R27, R170, R27 ;  /* 0x0000001baa1b7221 */ /* 0x020fe20000010000 */
[----:B------:R-:W-:Y:S01]  /*cda0*/  R2UR UR18, R28 ;  /* 0x000000001c1272ca */ /* 0x000fe200000e0000 */
[----:B0-----:R-:W-:-:S05]  /*cdb0*/  FADD.FTZ R28, R169, R26 ;  /* 0x0000001aa91c7221 */ /* 0x001fca0000010000 */
[----:B------:R-:W0:Y:S01]  /*cdc0*/  MUFU.EX2 R37, R37 ;  /* 0x0000002500257308 */ /* 0x000e220000000800 */
[----:B------:R-:W-:Y:S01]  /*cdd0*/  FFMA.FTZ R167, R52, UR46, -R60 ;  /* 0x0000002e34a77c23 */ /* 0x000fe2000801083c */
[----:B--2---:R-:W-:-:S06]  /*cde0*/  FADD.FTZ R25, R38, R27 ;  /* 0x0000001b26197221 */ /* 0x004fcc0000010000 */
[----:B------:R-:W2:Y:S01]  /*cdf0*/  MUFU.EX2 R36, R36 ;  /* 0x0000002400247308 */ /* 0x000ea20000000800 */
[----:B------:R-:W-:Y:S02]  /*ce00*/  IMAD.MOV.U32 R27, RZ, RZ, 0x40000040 ;  /* 0x40000040ff1b7424 */ /* 0x000fe400078e00ff */
[----:B------:R-:W-:-:S05]  /*ce10*/  FADD.FTZ R28, R39, R28 ;  /* 0x0000001c271c7221 */ /* 0x000fca0000010000 */
[----:B------:R-:W4:Y:S08]  /*ce20*/  MUFU.EX2 R165, R165 ;  /* 0x000000a500a57308 */ /* 0x000f300000000800 */
[----:B------:R-:W5:Y:S01]  /*ce30*/  MUFU.EX2 R166, R166 ;  /* 0x000000a600a67308 */ /* 0x000f620000000800 */
[----:B---3--:R-:W-:Y:S01]  /*ce40*/  FADD.FTZ R28, R171, R28 ;  /* 0x0000001cab1c7221 */ /* 0x008fe20000010000 */
[----:B------:R-:W-:-:S06]  /*ce50*/  R2UR UR23, R27 ;  /* 0x000000001b1772ca */ /* 0x000fcc00000e0000 */
[----:B------:R-:W3:Y:S01]  /*ce60*/  MUFU.EX2 R35, R35 ;  /* 0x0000002300237308 */ /* 0x000ee20000000800 */
[----:B------:R-:W-:Y:S01]  /*ce70*/  FFMA.FTZ R161, R15, UR46, -R60 ;  /* 0x0000002e0fa17c23 */ /* 0x000fe2000801083c */
[----:B-1----:R-:W-:-:S06]  /*ce80*/  FADD.FTZ R27, R164, R25 ;  /* 0x00000019a41b7221 */ /* 0x002fcc0000010000 */
[----:B------:R-:W1:Y:S01]  /*ce90*/  MUFU.EX2 R34, R34 ;  /* 0x0000002200227308 */ /* 0x000e620000000800 */
[----:B0-----:R-:W-:Y:S01]  /*cea0*/  FADD.FTZ R28, R37, R28 ;  /* 0x0000001c251c7221 */ /* 0x001fe20000010000 */
[----:B--2---:R-:W-:-:S06]  /*ceb0*/  FADD.FTZ R27, R36, R27 ;  /* 0x0000001b241b7221 */ /* 0x004fcc0000010000 */
[----:B------:R-:W0:Y:S08]  /*cec0*/  MUFU.EX2 R167, R167 ;  /* 0x000000a700a77308 */ /* 0x000e300000000800 */
[----:B------:R-:W2:Y:S01]  /*ced0*/  MUFU.EX2 R160, R160 ;  /* 0x000000a000a07308 */ /* 0x000ea20000000800 */
[----:B----4-:R-:W-:Y:S01]  /*cee0*/  FADD.FTZ R28, R165, R28 ;  /* 0x0000001ca51c7221 */ /* 0x010fe20000010000 */
[----:B-----5:R-:W-:-:S06]  /*cef0*/  FADD.FTZ R27, R166, R27 ;  /* 0x0000001ba61b7221 */ /* 0x020fcc0000010000 */
[----:B------:R-:W4:Y:S01]  /*cf00*/  MUFU.EX2 R33, R33 ;  /* 0x0000002100217308 */ /* 0x000f220000000800 */
[----:B------:R-:W-:Y:S01]  /*cf10*/  FFMA.FTZ R52, R45, UR46, -R60 ;  /* 0x0000002e2d347c23 */ /* 0x000fe2000801083c */
[----:B------:R-:W-:Y:S02]  /*cf20*/  IMAD.MOV.U32 R25, RZ, RZ, 0x40000040 ;  /* 0x40000040ff197424 */ /* 0x000fe400078e00ff */
[----:B---3--:R-:W-:Y:S01]  /*cf30*/  FADD.FTZ R28, R35, R28 ;  /* 0x0000001c231c7221 */ /* 0x008fe20000010000 */
[----:B------:R-:W-:-:S03]  /*cf40*/  VIADD R26, R24, 0x200 ;  /* 0x00000200181a7836 */ /* 0x000fc60000000000 */
[----:B------:R-:W3:Y:S01]  /*cf50*/  MUFU.EX2 R161, R161 ;  /* 0x000000a100a17308 */ /* 0x000ee20000000800 */
[----:B------:R-:W-:Y:S01]  /*cf60*/  R2UR UR6, R24 ;  /* 0x00000000180672ca */ /* 0x000fe200000e0000 */
[----:B-1----:R-:W-:-:S06]  /*cf70*/  FADD.FTZ R27, R34, R27 ;  /* 0x0000001b221b7221 */ /* 0x002fcc0000010000 */
[----:B------:R-:W1:Y:S01]  /*cf80*/  MUFU.EX2 R162, R162 ;  /* 0x000000a200a27308 */ /* 0x000e620000000800 */
[----:B------:R-:W-:Y:S01]  /*cf90*/  VIADD R24, R24, 0x280 ;  /* 0x0000028018187836 */ /* 0x000fe20000000000 */
[----:B------:R-:W-:Y:S01]  /*cfa0*/  R2UR UR27, R25 ;  /* 0x00000000191b72ca */ /* 0x000fe200000e0000 */
[----:B0-----:R-:W-:-:S05]  /*cfb0*/  FADD.FTZ R25, R167, R28 ;  /* 0x0000001ca7197221 */ /* 0x001fca0000010000 */
[----:B------:R-:W0:Y:S01]  /*cfc0*/  MUFU.EX2 R45, R55 ;  /* 0x00000037002d7308 */ /* 0x000e220000000800 */
[----:B------:R-:W-:Y:S01]  /*cfd0*/  R2UR UR22, R26 ;  /* 0x000000001a1672ca */ /* 0x000fe200000e0000 */
[----:B--2---:R-:W-:-:S06]  /*cfe0*/  FADD.FTZ R26, R160, R27 ;  /* 0x0000001ba01a7221 */ /* 0x004fcc0000010000 */
[----:B------:R-:W2:Y:S01]  /*cff0*/  MUFU.EX2 R31, R31 ;  /* 0x0000001f001f7308 */ /* 0x000ea20000000800 */
[----:B------:R-:W-:Y:S01]  /*d000*/  R2UR UR26, R24 ;  /* 0x00000000181a72ca */ /* 0x000fe200000e0000 */
[----:B------:R-:W-:-:S06]  /*d010*/  FADD.FTZ R24, R50, R25 ;  /* 0x0000001932187221 */ /* 0x000fcc0000010000 */
[----:B------:R-:W5:Y:S01]  /*d020*/  MUFU.EX2 R163, R163 ;  /* 0x000000a300a37308 */ /* 0x000f620000000800 */
[----:B----4-:R-:W-:-:S07]  /*d030*/  FADD.FTZ R25, R33, R26 ;  /* 0x0000001a21197221 */ /* 0x010fce0000010000 */
[----:B------:R-:W4:Y:S01]  /*d040*/  MUFU.EX2 R156, R156 ;  /* 0x0000009c009c7308 */ /* 0x000f220000000800 */
[----:B---3--:R-:W-:Y:S01]  /*d050*/  FADD.FTZ R24, R161, R24 ;  /* 0x00000018a1187221 */ /* 0x008fe20000010000 */
[----:B-1----:R-:W-:-:S06]  /*d060*/  FADD.FTZ R26, R162, R25 ;  /* 0x00000019a21a7221 */ /* 0x002fcc0000010000 */
[----:B------:R-:W1:Y:S08]  /*d070*/  MUFU.EX2 R46, R54 ;  /* 0x00000036002e7308 */ /* 0x000e700000000800 */
[----:B------:R-:W3:Y:S01]  /*d080*/  MUFU.EX2 R30, R30 ;  /* 0x0000001e001e7308 */ /* 0x000ee20000000800 */
[----:B0-----:R-:W-:Y:S01]  /*d090*/  FADD.FTZ R24, R45, R24 ;  /* 0x000000182d187221 */ /* 0x001fe20000010000 */
[----:B--2---:R-:W-:-:S06]  /*d0a0*/  FADD.FTZ R27, R31, R26 ;  /* 0x0000001a1f1b7221 */ /* 0x004fcc0000010000 */
[----:B------:R-:W0:Y:S08]  /*d0b0*/  MUFU.EX2 R157, R157 ;  /* 0x0000009d009d7308 */ /* 0x000e300000000800 */
[----:B------:R-:W2:Y:S01]  /*d0c0*/  MUFU.EX2 R158, R158 ;  /* 0x0000009e009e7308 */ /* 0x000ea20000000800 */
[----:B-----5:R-:W-:Y:S01]  /*d0d0*/  FADD.FTZ R25, R163, R24 ;  /* 0x00000018a3197221 */ /* 0x020fe20000010000 */
[----:B------:R-:W-:-:S06]  /*d0e0*/  FFMA.FTZ R47, R47, UR46, -R60 ;  /* 0x0000002e2f2f7c23 */ /* 0x000fcc000801083c */
[----:B------:R-:W5:Y:S01]  /*d0f0*/  MUFU.EX2 R53, R53 ;  /* 0x0000003500357308 */ /* 0x000f620000000800 */
[----:B----4-:R-:W-:-:S07]  /*d100*/  FADD.FTZ R27, R156, R27 ;  /* 0x0000001b9c1b7221 */ /* 0x010fce0000010000 */
[----:B------:R-:W4:Y:S01]  /*d110*/  MUFU.EX2 R3, R3 ;  /* 0x0000000300037308 */ /* 0x000f220000000800 */
[----:B-1----:R-:W-:Y:S01]  /*d120*/  FADD.FTZ R24, R46, R25 ;  /* 0x000000192e187221 */ /* 0x002fe20000010000 */
[----:B---3--:R-:W-:-:S06]  /*d130*/  FADD.FTZ R27, R30, R27 ;  /* 0x0000001b1e1b7221 */ /* 0x008fcc0000010000 */
[----:B------:R-:W1:Y:S01]  /*d140*/  MUFU.EX2 R52, R52 ;  /* 0x0000003400347308 */ /* 0x000e620000000800 */
[----:B------:R-:W-:-:S07]  /*d150*/  FFMA.FTZ R48, R48, UR46, -R60 ;  /* 0x0000002e30307c23 */ /* 0x000fce000801083c */
[----:B------:R-:W3:Y:S01]  /*d160*/  MUFU.EX2 R172, R172 ;  /* 0x000000ac00ac7308 */ /* 0x000ee20000000800 */
[----:B------:R-:W-:Y:S02]  /*d170*/  IMAD.MOV.U32 R29, RZ, RZ, 0x40000040 ;  /* 0x40000040ff1d7424 */ /* 0x000fe400078e00ff */
[----:B0-----:R-:W-:-:S05]  /*d180*/  FADD.FTZ R24, R157, R24 ;  /* 0x000000189d187221 */ /* 0x001fca0000010000 */
[----:B------:R-:W0:Y:S01]  /*d190*/  MUFU.EX2 R51, R51 ;  /* 0x0000003300337308 */ /* 0x000e220000000800 */
[----:B--2---:R-:W-:-:S07]  /*d1a0*/  FADD.FTZ R26, R158, R27 ;  /* 0x0000001b9e1a7221 */ /* 0x004fce0000010000 */
[----:B------:R-:W2:Y:S01]  /*d1b0*/  MUFU.EX2 R0, R0 ;  /* 0x0000000000007308 */ /* 0x000ea20000000800 */
[----:B------:R-:W-:Y:S01]  /*d1c0*/  R2UR UR19, R29 ;  /* 0x000000001d1372ca */ /* 0x000fe200000e0000 */
[----:B-----5:R-:W-:-:S06]  /*d1d0*/  FADD.FTZ R27, R53, R24 ;  /* 0x00000018351b7221 */ /* 0x020fcc0000010000 */
[----:B------:R-:W5:Y:S01]  /*d1e0*/  MUFU.EX2 R47, R47 ;  /* 0x0000002f002f7308 */ /* 0x000f620000000800 */
[----:B----4-:R-:W-:-:S07]  /*d1f0*/  FADD.FTZ R29, R3, R26 ;  /* 0x0000001a031d7221 */ /* 0x010fce0000010000 */
[----:B------:R-:W4:Y:S01]  /*d200*/  MUFU.EX2 R174, R174 ;  /* 0x000000ae00ae7308 */ /* 0x000f220000000800 */
[----:B-1----:R-:W-:Y:S01]  /*d210*/  FADD.FTZ R24, R52, R27 ;  /* 0x0000001b34187221 */ /* 0x002fe20000010000 */
[----:B---3--:R-:W-:-:S06]  /*d220*/  FADD.FTZ R29, R172, R29 ;  /* 0x0000001dac1d7221 */ /* 0x008fcc0000010000 */
[----:B------:R-:W1:Y:S01]  /*d230*/  MUFU.EX2 R48, R48 ;  /* 0x0000003000307308 */ /* 0x000e620000000800 */
[----:B0-----:R-:W-:-:S07]  /*d240*/  FADD.FTZ R24, R51, R24 ;  /* 0x0000001833187221 */ /* 0x001fce0000010000 */
[----:B------:R-:W0:Y:S01]  /*d250*/  MUFU.EX2 R25, R32 ;  /* 0x0000002000197308 */ /* 0x000e220000000800 */
[----:B--2---:R-:W-:Y:S01]  /*d260*/  FADD.FTZ R29, R0, R29 ;  /* 0x0000001d001d7221 */ /* 0x004fe20000010000 */
[----:B------:R-:W-:Y:S01]  /*d270*/  F2FP.BF16.F32.PACK_AB R158, R3, R158 ;  /* 0x0000009e039e723e */ /* 0x000fe200000010ff */
[----:B-----5:R-:W-:Y:S02]  /*d280*/  FADD.FTZ R3, R47, R24 ;  /* 0x000000182f037221 */ /* 0x020fe40000010000 */
[----:B----4-:R-:W-:Y:S01]  /*d290*/  FADD.FTZ R24, R174, R29 ;  /* 0x0000001dae187221 */ /* 0x010fe20000010000 */
[----:B------:R-:W-:Y:S02]  /*d2a0*/  F2FP.BF16.F32.PACK_AB R152, R44, R152 ;  /* 0x000000982c98723e */ /* 0x000fe400000010ff */
[----:B------:R-:W-:Y:S02]  /*d2b0*/  F2FP.BF16.F32.PACK_AB R154, R43, R154 ;  /* 0x0000009a2b9a723e */ /* 0x000fe400000010ff */
[----:B------:R-:W-:-:S02]  /*d2c0*/  F2FP.BF16.F32.PACK_AB R153, R41, R153 ;  /* 0x000000992999723e */ /* 0x000fc400000010ff */
[----:B------:R-:W-:Y:S02]  /*d2d0*/  F2FP.BF16.F32.PACK_AB R155, R40, R155 ;  /* 0x0000009b289b723e */ /* 0x000fe400000010ff */
[----:B------:R-:W-:Y:S01]  /*d2e0*/  F2FP.BF16.F32.PACK_AB R172, R0, R172 ;  /* 0x000000ac00ac723e */ /* 0x000fe200000010ff */
[----:B-1----:R-:W-:Y:S01]  /*d2f0*/  FADD.FTZ R0, R48, R3 ;  /* 0x0000000330007221 */ /* 0x002fe20000010000 */
[--C-:B------:R-:W-:Y:S01]  /*d300*/  FFMA.FTZ R15, R49, UR46, -R60.reuse ;  /* 0x0000002e310f7c23 */ /* 0x100fe2000801083c */
[----:B------:R-:W-:Y:S01]  /*d310*/  FFMA.FTZ R175, R175, UR46, -R60 ;  /* 0x0000002eafaf7c23 */ /* 0x000fe2000801083c */
[----:B------:R-:W-:Y:S01]  /*d320*/  F2FP.BF16.F32.PACK_AB R168, R42, R168 ;  /* 0x000000a82aa8723e */ /* 0x000fe200000010ff */
[----:B0-----:R-:W-:Y:S01]  /*d330*/  FADD.FTZ R3, R25, R24 ;  /* 0x0000001819037221 */ /* 0x001fe20000010000 */
        /* <DEDUP_REMOVED lines=16> */
[----:B------:R0:W-:Y:S06]  /*d440*/  BAR.SYNC.DEFER_BLOCKING R86, 0x100 ;  /* 0x000400560000751d */ /* 0x0001ec0000010000 */
        /* <DEDUP_REMOVED lines=14> */
[----:B------:R-:W0:Y:S08]  /*d530*/  MUFU.EX2 R15, R15 ;  /* 0x0000000f000f7308 */ /* 0x000e300000000800 */
[----:B------:R-:W1:Y:S01]  /*d540*/  MUFU.EX2 R175, R175 ;  /* 0x000000af00af7308 */ /* 0x000e620000000800 */
[----:B0-----:R-:W-:-:S04]  /*d550*/  FADD.FTZ R0, R15, R0 ;  /* 0x000000000f007221 */ /* 0x001fc80000010000 */
[C---:B-1----:R-:W-:Y:S01]  /*d560*/  FADD.FTZ R0, R175.reuse, R0 ;  /* 0x00000000af007221 */ /* 0x042fe20000010000 */
[----:B------:R-:W-:Y:S01]  /*d570*/  F2FP.BF16.F32.PACK_AB R175, R175, R15 ;  /* 0x0000000fafaf723e */ /* 0x000fe200000010ff */
[----:B------:R-:W-:Y:S02]  /*d580*/  WARPGROUP.DEPBAR.LE gsb0, 0x0 ;  /* 0x00008000000079c5 */ /* 0x000fe40000010000 */
[----:B------:R-:W-:-:S10]  /*d590*/  WARPGROUP.ARRIVE ;  /* 0x00000000000079c5 */ /* 0x000fd40000000000 */
[----:B------:R-:W-:Y:S01]  /*d5a0*/  HGMMA.64x256x16.F32.BF16 R24, R156, gdesc[UR20].tnspB, R24, gsb0 ;  /* 0x43e000149c187df0 */ /* 0x000fe20008001818 */
[----:B------:R-:W-:-:S04]  /*d5b0*/  LOP3.LUT R23, R23, 0xfffffffe, RZ, 0xc0, !PT ;  /* 0xfffffffe17177812 */ /* 0x000fc800078ec0ff */
[----:B------:R-:W-:Y:S01]  /*d5c0*/  @P5 LOP3.LUT R23, R23, 0x1, RZ, 0xfc, !PT ;  /* 0x0000000117175812 */ /* 0x000fe200078efcff */
[----:B------:R-:W-:Y:S02]  /*d5d0*/  WARPGROUP.DEPBAR.LE gsb0, 0x0 ;  /* 0x00008000000079c5 */ /* 0x000fe40000010000 */
[----:B------:R-:W-:-:S15]  /*d5e0*/  WARPGROUP.ARRIVE ;  /* 0x00000000000079c5 */ /* 0x000fde0000000000 */
[----:B------:R-:W-:-:S05]  /*d5f0*/  NOP ;  /* 0x0000000000007918 */ /* 0x000fca0000000000 */
[----:B------:R-:W-:Y:S03]  /*d600*/  HGMMA.64x256x16.F32.BF16 R24, R172, gdesc[UR24].tnspB, R24, gsb0 ;  /* 0x43e00018ac187df0 */ /* 0x000fe60008001818 */
[----:B------:R-:W-:Y:S02]  /*d610*/  WARPGROUP.DEPBAR.LE gsb0, 0x0 ;  /* 0x00008000000079c5 */ /* 0x000fe40000010000 */
[----:B------:R-:W-:Y:S05]  /*d620*/  @!P0 BRA `(.L_x_15307) ;  /* 0x0000000000048947 */ /* 0x000fea0003800000 */
[----:B------:R-:W-:Y:S01]  /*d630*/  BPT.TRAP 0x1 ;  /* 0x000000040000795c */ /* 0x000fe20000300000 */
.L_x_15307:
[----:B------:R-:W2:Y:S01]  /*d640*/  LDL R153, [R1+0xb8] ;  /* 0x0000b80001997983 */ /* 0x000ea20000100800 */
[----:B------:R-:W-:Y:S01]  /*d650*/  VIADD R14, R14, 0x32460 ;  /* 0x000324600e0e7836 */ /* 0x000fe20000000000 */
[----:B------:R-:W-:Y:S01]  /*d660*/  ULDC UR42, c[0x0][0xad0] ;  /* 0x0002b400002a7ab9 */ /* 0x000fe20000000800 */
[----:B------:R-:W-:Y:S01]  /*d670*/  IMAD.U32 R15, RZ, RZ, UR37 ;  /* 0x00000025ff0f7e24 */ /* 0x000fe2000f8e00ff */
[----:B------:R-:W-:Y:S01]  /*d680*/  ULDC UR43, c[0x0][0xad0] ;  /* 0x0002b400002b7ab9 */ /* 0x000fe20000000800 */
[----:B------:R-:W-:Y:S01]  /*d690*/  IMAD.MOV.U32 R152, RZ, RZ, R180 ;  /* 0x000000ffff987224 */ /* 0x000fe200078e00b4 */
[----:B------:R-:W-:Y:S01]  /*d6a0*/  ULDC UR44, c[0x0][0xa80] ;  /* 0x0002a000002c7ab9 */ /* 0x000fe20000000800 */
[----:B------:R-:W-:Y:S01]  /*d6b0*/  ULDC UR45, c[0x0][0xa80] ;  /* 0x0002a000002d7ab9 */ /* 0x000fe20000000800 */
[----:B------:R-:W-:Y:S02]  /*d6c0*/  PRMT R14, R15, 0x654, R14 ;  /* 0x000006540f0e7816 */ /* 0x000fe4000000000e */
[----:B------:R-:W0:Y:S02]  /*d6d0*/  @P5 LDC R15, c[0x0][0x44c] ;  /* 0x00011300ff0f5b82 */ /* 0x000e240000000800 */
[----:B------:R1:W-:Y:S06]  /*d6e0*/  SYNCS.ARRIVE.TRANS64.RED.A1T0 RZ, [R14+URZ], RZ ;  /* 0x000000ff0eff79a7 */ /* 0x0003ec000810043f */
[----:B-1----:R-:W1:Y:S01]  /*d6f0*/  @P5 LDC R14, c[0x0][0x450] ;  /* 0x00011400ff0e5b82 */ /* 0x002e620000000800 */
[----:B0-----:R-:W-:-:S05]  /*d700*/  @P5 IMAD.HI.U32 R15, R180, R15, RZ ;  /* 0x0000000fb40f5227 */ /* 0x001fca00078e00ff */
[----:B-1----:R-:W-:-:S04]  /*d710*/  @P5 SHF.R.U32.HI R152, RZ, R14, R15 ;  /* 0x0000000eff985219 */ /* 0x002fc8000001160f */
[----:B------:R-:W-:-:S05]  /*d720*/  IADD3 R14, R152, R178, -R179 ;  /* 0x000000b2980e7210 */ /* 0x000fca0007ffe8b3 */
[----:B------:R-:W-:-:S05]  /*d730*/  IMAD.HI R14, R14, 0x2aaaaaab, RZ ;  /* 0x2aaaaaab0e0e7827 */ /* 0x000fca00078e02ff */
[----:B------:R-:W-:-:S04]  /*d740*/  SHF.R.U32.HI R15, RZ, 0x1f, R14 ;  /* 0x0000001fff0f7819 */ /* 0x000fc8000001160e */
[----:B------:R-:W-:Y:S01]  /*d750*/  LEA.HI.SX32 R15, R14, R15, 0x1c ;  /* 0x0000000f0e0f7211 */ /* 0x000fe200078fe2ff */
[----:B------:R-:W-:-:S03]  /*d760*/  VIADD R14, R177, 0xfffffffe ;  /* 0xfffffffeb10e7836 */ /* 0x000fc60000000000 */
[----:B--2---:R-:W-:-:S04]  /*d770*/  VIMNMX R153, R153, R15, !PT ;  /* 0x0000000f99997248 */ /* 0x004fc80007fe0100 */
[----:B------:R-:W-:Y:S01]  /*d780*/  ISETP.GE.AND P1, PT, R14, R153, PT ;  /* 0x000000990e00720c */ /* 0x000fe20003f26270 */
[----:B------:R0:W-:-:S12]  /*d790*/  STL [R1+0x90], R153 ;  /* 0x0000909901007387 */ /* 0x0001d80000100800 */
[----:B0-----:R-:W-:Y:S05]  /*d7a0*/  @!P1 BRA `(.L_x_15308) ;  /* 0x0000003800589947 */ /* 0x001fea0003800000 */
[----:B------:R-:W-:Y:S02]  /*d7b0*/  IMAD.MOV.U32 R208, RZ, RZ, R176 ;  /* 0x000000ffffd07224 */ /* 0x000fe400078e00b0 */
[----:B------:R-:W-:-:S07]  /*d7c0*/  IMAD.MOV.U32 R209, RZ, RZ, R20 ;  /* 0x000000ffffd17224 */ /* 0x000fce00078e0014 */
.L_x_15319:
[----:B------:R-:W-:Y:S01]  /*d7d0*/  VIADD R18, R18, 0x1 ;  /* 0x0000000112127836 */ /* 0x000fe20000000000 */
[----:B------:R-:W-:Y:S05]  /*d7e0*/  YIELD ;  /* 0x0000000000007946 */ /* 0x000fea0003800000 */
[----:B------:R-:W-:-:S04]  /*d7f0*/  ISETP.NE.AND P1, PT, R18, 0x2, PT ;  /* 0x000000021200780c */ /* 0x000fc80003f25270 */
[----:B------:R-:W-:Y:S02]  /*d800*/  SEL R15, RZ, 0x1, P1 ;  /* 0x00000001ff0f7807 */ /* 0x000fe40000800000 */
[----:B------:R-:W-:Y:S02]  /*d810*/  SEL R18, R18, RZ, P1 ;  /* 0x000000ff12127207 */ /* 0x000fe40000800000 */
[----:B------:R-:W-:Y:S01]  /*d820*/  LOP3.LUT R204, R204, R15, RZ, 0x3c, !PT ;  /* 0x0000000fcccc7212 */ /* 0x000fe200078e3cff */
[----:B-----5:R-:W-:Y:S06]  /*d830*/  @!P0 BRA `(.L_x_15309) ;  /* 0x0000000000048947 */ /* 0x020fec0003800000 */
[----:B------:R-:W-:Y:S01]  /*d840*/  BPT.TRAP 0x1 ;  /* 0x000000040000795c */ /* 0x000fe20000300000 */
.L_x_15309:
[----:B------:R-:W-:Y:S01]  /*d850*/  IMAD R15, R18, 0x8, R22 ;  /* 0x00000008120f7824 */ /* 0x000fe200078e0216 */
[----:B------:R-:W-:-:S04]  /*d860*/  SHF.L.U32 R20, R204, 0x1f, RZ ;  /* 0x0000001fcc147819 */ /* 0x000fc800000006ff */
[----:B------:R0:W1:Y:S01]  /*d870*/  SYNCS.PHASECHK.TRANS64.TRYWAIT P1, [R15+URZ+0x32430], R20 ;  /* 0x032430140f0075a7 */ /* 0x000062000802017f */
[----:B------:R-:W-:Y:S05]  /*d880*/  @!P0 BRA `(.L_x_15310) ;  /* 0x0000000000048947 */ /* 0x000fea0003800000 */
[----:B------:R-:W-:Y:S01]  /*d890*/  BPT.TRAP 0x1 ;  /* 0x000000040000795c */ /* 0x000fe20000300000 */
.L_x_15310:
[----:B------:R-:W2:Y:S01]  /*d8a0*/  LDL R21, [R1+0x88] ;  /* 0x0000880001157983 */ /* 0x000ea20000100800 */
[----:B------:R-:W-:Y:S02]  /*d8b0*/  IMAD.MOV.U32 R157, RZ, RZ, 0x40000040 ;  /* 0x40000040ff9d7424 */ /* 0x000fe400078e00ff */
[----:B--2---:R-:W-:Y:S01]  /*d8c0*/  IMAD R156, R18, 0x300, R21 ;  /* 0x00000300129c7824 */ /* 0x004fe200078e0215 */
[----:B-1----:R-:W-:Y:S06]  /*d8d0*/  @P1 BRA `(.L_x_15311) ;  /* 0x0000000000081947 */ /* 0x002fec0003800000 */
[----:B------:R-:W1:Y:S02]  /*d8e0*/  SYNCS.PHASECHK.TRANS64.TRYWAIT P1, [R15+URZ+0x32430], R20 ;  /* 0x032430140f0075a7 */ /* 0x000e64000802017f */
[----:B-1----:R-:W-:Y:S05]  /*d8f0*/  @!P1 BRA `(.L_x_15312) ;  /* 0x0000015c00e89947 */ /* 0x002fea0003800000 */
.L_x_15311:
[----:B------:R2:W-:Y:S04]  /*d900*/  STL.64 [R1+0x1f8], R4 ;  /* 0x0001f80401007387 */ /* 0x0005e80000100a00 */
[----:B--2---:R-:W2:Y:S04]  /*d910*/  LDL.64 R4, [R1+0x80] ;  /* 0x0000800001047983 */ /* 0x004ea80000100a00 */
[----:B------:R3:W-:Y:S01]  /*d920*/  STL.64 [R1+0x1f0], R2 ;  /* 0x0001f00201007387 */ /* 0x0007e20000100a00 */
[----:B------:R-:W-:Y:S05]  /*d930*/  WARPSYNC.ALL ;  /* 0x0000000000007948 */ /* 0x000fea0003800000 */
[----:B------:R-:W4:Y:S04]  /*d940*/  LDL.64 R210, [R1+0x70] ;  /* 0x0000700001d27983 */ /* 0x000f280000100a00 */
[----:B---3--:R-:W3:Y:S01]  /*d950*/  LDL.64 R2, [R1+0x78] ;  /* 0x0000780001027983 */ /* 0x008ee20000100a00 */
[C---:B------:R-:W-:Y:S01]  /*d960*/  R2UR UR6, R156.reuse ;  /* 0x000000009c0672ca */ /* 0x040fe200000e0000 */
[C---:B------:R-:W-:Y:S01]  /*d970*/  VIADD R154, R156.reuse, 0x2 ;  /* 0x000000029c9a7836 */ /* 0x040fe20000000000 */
[----:B------:R-:W-:Y:S01]  /*d980*/  R2UR UR7, R157 ;  /* 0x000000009d0772ca */ /* 0x000fe200000e0000 */
[----:B------:R-:W-:Y:S01]  /*d990*/  VIADD R152, R156, 0x4 ;  /* 0x000000049c987836 */ /* 0x000fe20000000000 */
[----:B------:R-:W-:Y:S01]  /*d9a0*/  R2UR UR4, R212 ;  /* 0x00000000d40472ca */ /* 0x000fe200000e0000 */
[----:B------:R-:W-:Y:S01]  /*d9b0*/  VIADD R156, R156, 0x6 ;  /* 0x000000069c9c7836 */ /* 0x000fe20000000000 */
[----:B------:R-:W-:Y:S01]  /*d9c0*/  R2UR UR5, R213 ;  /* 0x00000000d50572ca */ /* 0x000fe200000e0000 */
[----:B------:R-:W-:-:S02]  /*d9d0*/  IMAD.MOV.U32 R155, RZ, RZ, 0x40000040 ;  /* 0x40000040ff9b7424 */ /* 0x000fc400078e00ff */
[----:B------:R-:W-:Y:S02]  /*d9e0*/  IMAD.MOV.U32 R153, RZ, RZ, 0x40000040 ;  /* 0x40000040ff997424 */ /* 0x000fe400078e00ff */
[----:B------:R-:W-:Y:S01]  /*d9f0*/  IMAD.MOV.U32 R157, RZ, RZ, 0x40000040 ;  /* 0x40000040ff9d7424 */ /* 0x000fe200078e00ff */
[----:B------:R-:W-:Y:S02]  /*da00*/  R2UR UR10, R154 ;  /* 0x000000009a0a72ca */ /* 0x000fe400000e0000 */
[----:B------:R-:W-:Y:S02]  /*da10*/  R2UR UR11, R155 ;  /* 0x000000009b0b72ca */ /* 0x000fe400000e0000 */
[----:B------:R-:W-:Y:S02]  /*da20*/  R2UR UR14, R152 ;  /* 0x00000000980e72ca */ /* 0x000fe400000e0000 */
[----:B------:R-:W-:Y:S02]  /*da30*/  R2UR UR15, R153 ;  /* 0x00000000990f72ca */ /* 0x000fe400000e0000 */
[----:B------:R-:W-:-:S02]  /*da40*/  R2UR UR18, R156 ;  /* 0x000000009c1272ca */ /* 0x000fc400000e0000 */
[----:B------:R-:W-:Y:S02]  /*da50*/  R2UR UR19, R157 ;  /* 0x000000009d1372ca */ /* 0x000fe400000e0000 */
[----:B------:R-:W-:-:S06]  /*da60*/  WARPGROUP.ARRIVE ;  /* 0x00000000000079c5 */ /* 0x000fcc0000000000 */
[----:B------:R-:W-:Y:S03]  /*da70*/  HGMMA.64x96x16.F32.BF16 R152, gdesc[UR4], RZ, !UPT, gsb0 ;  /* 0x01600000049879f0 */ /* 0x000fe6000c0018ff */
[----:B------:R-:W-:Y:S02]  /*da80*/  WARPGROUP.DEPBAR.LE gsb0, 0x0 ;  /* 0x00008000000079c5 */ /* 0x000fe40000010000 */
[----:B------:R-:W-:Y:S01]  /*da90*/  WARPGROUP.ARRIVE ;  /* 0x00000000000079c5 */ /* 0x000fe20000000000 */
[----:B--2---:R-:W-:Y:S02]  /*daa0*/  R2UR UR8, R4 ;  /* 0x00000000040872ca */ /* 0x004fe400000e0000 */
[----:B------:R-:W-:Y:S02]  /*dab0*/  R2UR UR9, R5 ;  /* 0x00000000050972ca */ /* 0x000fe400000e0000 */
[----:B------:R2:W5:Y:S11]  /*dac0*/  LDL.LU.64 R4, [R1+0x1f8] ;  /* 0x0001f80001047983 */ /* 0x0005760000300a00 */
[----:B------:R-:W-:Y:S01]  /*dad0*/  HGMMA.64x96x16.F32.BF16 R152, gdesc[UR8], R152, gsb0 ;  /* 0x01600000089879f0 */ /* 0x000fe20008001898 */
[----:B---3--:R-:W-:-:S02]  /*dae0*/  R2UR UR12, R2 ;  /* 0x00000000020c72ca */ /* 0x008fc400000e0000 */
[----:B------:R-:W-:Y:S02]  /*daf0*/  R2UR UR13, R3 ;  /* 0x00000000030d72ca */ /* 0x000fe400000e0000 */
[----:B------:R2:W5:Y:S01]  /*db00*/  LDL.LU.64 R2, [R1+0x1f0] ;  /* 0x0001f00001027983 */ /* 0x0005620000300a00 */
[----:B----4-:R-:W-:Y:S02]  /*db10*/  R2UR UR16, R210 ;  /* 0x00000000d21072ca */ /* 0x010fe400000e0000 */
        /* <DEDUP_REMOVED lines=8> */
[----:B--2---:R-:W-:Y:S05]  /*dba0*/  @!P0 BRA `(.L_x_15313) ;  /* 0x0000000000048947 */ /* 0x004fea0003800000 */
[----:B------:R-:W-:Y:S01]  /*dbb0*/  BPT.TRAP 0x1 ;  /* 0x000000040000795c */ /* 0x000fe20000300000 */
.L_x_15313:
[----:B------:R2:W3:Y:S01]  /*dbc0*/  SYNCS.PHASECHK.TRANS64.TRYWAIT P1, [R15+URZ+0x32450], R20 ;  /* 0x032450140f0075a7 */ /* 0x0004e2000802017f */
[----:B------:R-:W-:Y:S05]  /*dbd0*/  @!P0 BRA `(.L_x_15314) ;  /* 0x0000000000048947 */ /* 0x000fea0003800000 */
[----:B------:R-:W-:Y:S01]  /*dbe0*/  BPT.TRAP 0x1 ;  /* 0x000000040000795c */ /* 0x000fe20000300000 */
.L_x_15314:
[----:B---3--:R-:W-:Y:S05]  /*dbf0*/  @P1 BRA `(.L_x_15315) ;  /* 0x0000000000081947 */ /* 0x008fea0003800000 */
[----:B------:R-:W3:Y:S02]  /*dc00*/  SYNCS.PHASECHK.TRANS64.TRYWAIT P1, [R15+URZ+0x32450], R20 ;  /* 0x032450140f0075a7 */ /* 0x000ee4000802017f */
[----:B---3--:R-:W-:Y:S05]  /*dc10*/  @!P1 BRA `(.L_x_15316) ;  /* 0x0000015c00349947 */ /* 0x008fea0003800000 */
.L_x_15315:
[----:B------:R4:W-:Y:S04]  /*dc20*/  STL.64 [R1+0x208], R22 ;  /* 0x0002081601007387 */ /* 0x0009e80000100a00 */
[----:B----4-:R-:W4:Y:S04]  /*dc30*/  LDL.64 R22, [R1+0x68] ;  /* 0x0000680001167983 */ /* 0x010f280000100a00 */
[----:B------:R0:W-:Y:S04]  /*dc40*/  STL.64 [R1+0x200], R16 ;  /* 0x0002001001007387 */ /* 0x0001e80000100a00 */
[----:B0-----:R-:W4:Y:S01]  /*dc50*/  LDL.64 R16, [R1+0x60] ;  /* 0x0000600001107983 */ /* 0x001f220000100a00 */
[----:B-123--:R-:W-:-:S02]  /*dc60*/  IMAD.MOV.U32 R20, RZ, RZ, 0xc00 ;  /* 0x00000c00ff147424 */ /* 0x00efc400078e00ff */
[----:B------:R-:W-:Y:S01]  /*dc70*/  IMAD.MOV.U32 R21, RZ, RZ, 0x40000040 ;  /* 0x40000040ff157424 */ /* 0x000fe200078e00ff */
[----:B------:R0:W-:Y:S01]  /*dc80*/  STL.64 [R1+0x1f8], R14 ;  /* 0x0001f80e01007387 */ /* 0x0001e20000100a00 */
[----:B------:R-:W-:-:S03]  /*dc90*/  IMAD R20, R18, R20, UR38 ;  /* 0x0000002612147e24 */ /* 0x000fc6000f8e0214 */
[----:B-----5:R1:W-:Y:S01]  /*dca0*/  STL.64 [R1+0x1f0], R2 ;  /* 0x0001f00201007387 */ /* 0x0203e20000100a00 */
[----:B------:R-:W-:Y:S05]  /*dcb0*/  WARPSYNC.ALL ;  /* 0x0000000000007948 */ /* 0x000fea0003800000 */
[C---:B------:R-:W-:Y:S02]  /*dcc0*/  R2UR UR6, R20.reuse ;  /* 0x00000000140672ca */ /* 0x040fe400000e0000 */
[----:B------:R-:W-:Y:S01]  /*dcd0*/  R2UR UR7, R21 ;  /* 0x00000000150772ca */ /* 0x000fe200000e0000 */
[----:B------:R-:W-:Y:S01]  /*dce0*/  VIADD R210, R20, 0x2 ;  /* 0x0000000214d27836 */ /* 0x000fe20000000000 */
[----:B0-----:R-:W2:Y:S01]  /*dcf0*/  LDL.64 R14, [R1+0x40] ;  /* 0x00004000010e7983 */ /* 0x001ea20000100a00 */
[----:B------:R-:W-:-:S03]  /*dd00*/  R2UR UR4, R4 ;  /* 0x00000000040472ca */ /* 0x000fc600000e0000 */
[----:B-1----:R-:W3:Y:S01]  /*dd10*/  LDL.64 R2, [R1+0x58] ;  /* 0x0000580001027983 */ /* 0x002ee20000100a00 */
[----:B------:R-:W-:Y:S01]  /*dd20*/  R2UR UR5, R5 ;  /* 0x00000000050572ca */ /* 0x000fe200000e0000 */
[----:B------:R-:W-:Y:S01]  /*dd30*/  WARPGROUP.ARRIVE ;  /* 0x00000000000079c5 */ /* 0x000fe20000000000 */
[----:B------:R-:W-:-:S11]  /*dd40*/  IMAD.MOV.U32 R211, RZ, RZ, 0x40000040 ;  /* 0x40000040ffd37424 */ /* 0x000fd600078e00ff */
[----:B------:R-:W-:Y:S01]  /*dd50*/  HGMMA.64x96x16.F32.BF16 R152, gdesc[UR4], R152, gsb0 ;  /* 0x01600000049879f0 */ /* 0x000fe20008001898 */
[----:B------:R-:W-:Y:S02]  /*dd60*/  R2UR UR6, R210 ;  /* 0x00000000d20672ca */ /* 0x000fe400000e0000 */
[----:B------:R-:W-:Y:S01]  /*dd70*/  R2UR UR7, R211 ;  /* 0x00000000d30772ca */ /* 0x000fe200000e0000 */
[----:B------:R-:W-:Y:S02]  /*dd80*/  VIADD R210, R20, 0x4 ;  /* 0x0000000414d27836 */ /* 0x000fe40000000000 */
[----:B------:R-:W-:Y:S01]  /*dd90*/  IMAD.MOV.U32 R211, RZ, RZ, 0x40000040 ;  /* 0x40000040ffd37424 */ /* 0x000fe200078e00ff */
[----:B------:R-:W-:Y:S02]  /*dda0*/  WARPGROUP.DEPBAR.LE gsb0, 0x0 ;  /* 0x00008000000079c5 */ /* 0x000fe40000010000 */
[----:B------:R-:W-:Y:S01]  /*ddb0*/  WARPGROUP.ARRIVE ;  /* 0x00000000000079c5 */ /* 0x000fe20000000000 */
[----:B----4-:R-:W-:-:S02]  /*ddc0*/  R2UR UR4, R22 ;  /* 0x00000000160472ca */ /* 0x010fc400000e0000 */
[----:B------:R-:W-:Y:S02]  /*ddd0*/  R2UR UR5, R23 ;  /* 0x00000000170572ca */ /* 0x000fe400000e0000 */
[----:B------:R-:W4:Y:S11]  /*dde0*/  LDL.64 R22, [R1+0x50] ;  /* 0x0000500001167983 */ /* 0x000f360000100a00 */
[----:B------:R-:W-:Y:S01]  /*ddf0*/  HGMMA.64x96x16.F32.BF16 R152, gdesc[UR4], R152, gsb0 ;  /* 0x01600000049879f0 */ /* 0x000fe20008001898 */
[----:B------:R-:W-:-:S02]  /*de00*/  R2UR UR4, R16 ;  /* 0x00000000100472ca */ /* 0x000fc400000e0000 */
[----:B------:R-:W-:Y:S02]  /*de10*/  R2UR UR5, R17 ;  /* 0x00000000110572ca */ /* 0x000fe400000e0000 */
[----:B------:R-:W2:Y:S01]  /*de20*/  LDL.64 R16, [R1+0x48] ;  /* 0x0000480001107983 */ /* 0x000ea20000100a00 */
[----:B------:R-:W-:Y:S02]  /*de30*/  R2UR UR6, R210 ;  /* 0x00000000d20672ca */ /* 0x000fe400000e0000 */
[----:B------:R-:W-:Y:S01]  /*de40*/  R2UR UR7, R211 ;  /* 0x00000000d30772ca */ /* 0x000fe200000e0000 */
[----:B------:R-:W-:Y:S01]  /*de50*/  IMAD.MOV.U32 R211, RZ, RZ, 0x40000040 ;  /* 0x40000040ffd37424 */ /* 0x000fe200078e00ff */
[----:B------:R-:W-:Y:S01]  /*de60*/  IADD3 R210, R20, 0x6, RZ ;  /* 0x0000000614d27810 */ /* 0x000fe20007ffe0ff */
[----:B------:R-:W-:Y:S02]  /*de70*/  WARPGROUP.DEPBAR.LE gsb0, 0x0 ;  /* 0x00008000000079c5 */ /* 0x000fe40000010000 */
[----:B------:R-:W-:-:S08]  /*de80*/  WARPGROUP.ARRIVE ;  /* 0x00000000000079c5 */ /* 0x000fd00000000000 */
[----:B------:R-:W-:Y:S01]  /*de90*/  HGMMA.64x96x16.F32.BF16 R152, gdesc[UR4], R152, gsb0 ;  /* 0x01600000049879f0 */ /* 0x000fe20008001898 */
[----:B------:R-:W-:Y:S02]  /*dea0*/  R2UR UR6, R210 ;  /* 0x00000000d20672ca */ /* 0x000fe400000e0000 */
[----:B------:R-:W-:Y:S02]  /*deb0*/  R2UR UR7, R211 ;  /* 0x00000000d30772ca */ /* 0x000fe400000e0000 */
[----:B---3--:R-:W-:Y:S02]  /*dec0*/  R2UR UR4, R2 ;  /* 0x00000000020472ca */ /* 0x008fe400000e0000 */
[----:B------:R-:W-:Y:S01]  /*ded0*/  R2UR UR5, R3 ;  /* 0x00000000030572ca */ /* 0x000fe200000e0000 */
[----:B------:R-:W-:Y:S01]  /*dee0*/  VIADD R210, R20, 0x300 ;  /* 0x0000030014d27836 */ /* 0x000fe20000000000 */
[----:B------:R-:W3:Y:S01]  /*def0*/  LDL.64 R2, [R1+0x18] ;  /* 0x0000180001027983 */ /* 0x000ee20000100a00 */
[----:B------:R-:W-:Y:S01]  /*df00*/  IMAD.MOV.U32 R211, RZ, RZ, 0x40000040 ;  /* 0x40000040ffd37424 */ /* 0x000fe200078e00ff */
[----:B------:R-:W-:-:S02]  /*df10*/  WARPGROUP.DEPBAR.LE gsb0, 0x0 ;  /* 0x00008000000079c5 */ /* 0x000fc40000010000 */
[----:B------:R-:W-:-:S07]  /*df20*/  WARPGROUP.ARRIVE ;  /* 0x00000000000079c5 */ /* 0x000fce0000000000 */
[----:B------:R-:W-:Y:S01]  /*df30*/  HGMMA.64x96x16.F32.BF16 R152, gdesc[UR4], R152, gsb0 ;  /* 0x01600000049879f0 */ /* 0x000fe20008001898 */
[----:B------:R-:W-:Y:S02]  /*df40*/  R2UR UR6, R210 ;  /* 0x00000000d20672ca */ /* 0x000fe400000e0000 */
[----:B------:R-:W-:Y:S02]  /*df50*/  R2UR UR7, R211 ;  /* 0x00000000d30772ca */ /* 0x000fe400000e0000 */
[----:B----4-:R-:W-:Y:S02]  /*df60*/  R2UR UR4, R22 ;  /* 0x00000000160472ca */ /* 0x010fe400000e0000 */
        /* <DEDUP_REMOVED lines=8> */
[----:B--2---:R-:W-:Y:S02]  /*dff0*/  R2UR UR4, R16 ;  /* 0x00000000100472ca */ /* 0x004fe400000e0000 */
[----:B------:R-:W-:Y:S02]  /*e000*/  R2UR UR7, R211 ;  /* 0x00000000d30772ca */ /* 0x000fe400000e0000 */
[----:B------:R-:W-:Y:S01]  /*e010*/  R2UR UR5, R17 ;  /* 0x00000000110572ca */ /* 0x000fe200000e0000 */
[----:B------:R-:W-:Y:S01]  /*e020*/  VIADD R210, R20, 0x304 ;  /* 0x0000030414d27836 */ /* 0x000fe20000000000 */
[----:B------:R0:W5:Y:S01]  /*e030*/  LDL.LU.64 R16, [R1+0x200] ;  /* 0x0002000001107983 */ /* 0x0001620000300a00 */
[----:B------:R-:W-:Y:S01]  /*e040*/  IMAD.MOV.U32 R211, RZ, RZ, 0x40000040 ;  /* 0x40000040ffd37424 */ /* 0x000fe200078e00ff */
[----:B------:R-:W-:Y:S02]  /*e050*/  WARPGROUP.DEPBAR.LE gsb0, 0x0 ;  /* 0x00008000000079c5 */ /* 0x000fe40000010000 */
[----:B------:R-:W-:-:S07]  /*e060*/  WARPGROUP.ARRIVE ;  /* 0x00000000000079c5 */ /* 0x000fce0000000000 */
[----:B------:R-:W-:Y:S01]  /*e070*/  HGMMA.64x96x16.F32.BF16 R152, gdesc[UR4], R152, gsb0 ;  /* 0x01600000049879f0 */ /* 0x000fe20008001898 */
[----:B------:R-:W-:Y:S02]  /*e080*/  R2UR UR6, R210 ;  /* 0x00000000d20672ca */ /* 0x000fe400000e0000 */
[----:B------:R-:W-:Y:S02]  /*e090*/  R2UR UR7, R211 ;  /* 0x00000000d30772ca */ /* 0x000fe400000e0000 */
[----:B------:R-:W-:Y:S02]  /*e0a0*/  R2UR UR4, R14 ;  /* 0x000000000e0472ca */ /* 0x000fe400000e0000 */
[----:B------:R-:W-:Y:S01]  /*e0b0*/  R2UR UR5, R15 ;  /* 0x000000000f0572ca */ /* 0x000fe200000e0000 */
[----:B------:R-:W-:Y:S01]  /*e0c0*/  VIADD R210, R20, 0x306 ;  /* 0x0000030614d27836 */ /* 0x000fe20000000000 */
[----:B------:R0:W5:Y:S01]  /*e0d0*/  LDL.LU.64 R14, [R1+0x1f8] ;  /* 0x0001f800010e7983 */ /* 0x0001620000300a00 */
[----:B------:R-:W-:Y:S01]  /*e0e0*/  IMAD.MOV.U32 R211, RZ, RZ, 0x40000040 ;  /* 0x40000040ffd37424 */ /* 0x000fe200078e00ff */
[----:B------:R-:W-:-:S02]  /*e0f0*/  WARPGROUP.DEPBAR.LE gsb0, 0x0 ;  /* 0x00008000000079c5 */ /* 0x000fc40000010000 */
[----:B------:R-:W-:-:S07]  /*e100*/  WARPGROUP.ARRIVE ;  /* 0x00000000000079c5 */ /* 0x000fce0000000000 */
[----:B------:R-:W-:Y:S01]  /*e110*/  HGMMA.64x96x16.F32.BF16 R152, gdesc[UR4], R152, gsb0 ;  /* 0x01600000049879f0 */ /* 0x000fe20008001898 */
[----:B------:R-:W-:Y:S02]  /*e120*/  R2UR UR6, R210 ;  /* 0x00000000d20672ca */ /* 0x000fe400000e0000 */
[----:B------:R-:W-:Y:S02]  /*e130*/  R2UR UR7, R211 ;  /* 0x00000000d30772ca */ /* 0x000fe400000e0000 */
[----:B---3--:R-:W-:Y:S02]  /*e140*/  R2UR UR4, R2 ;  /* 0x00000000020472ca */ /* 0x008fe400000e0000 */
        /* <DEDUP_REMOVED lines=75> */
[----:B------:R-:W-:Y:S02]  /*e600*/  WARPGROUP.DEPBAR.LE gsb0, 0x0 ;  /* 0x00008000000079c5 */ /* 0x000fe40000010000 */
[----:B------:R-:W-:-:S09]  /*e610*/  WARPGROUP.ARRIVE ;  /* 0x00000000000079c5 */ /* 0x000fd20000000000 */
[----:B------:R-:W-:Y:S01]  /*e620*/  HGMMA.64x96x16.F32.BF16 R152, gdesc[UR4], R152, gsb0 ;  /* 0x01600000049879f0 */ /* 0x000fe20008001898 */
[----:B-1----:R-:W-:-:S04]  /*e630*/  SHF.R.U32.HI R211, RZ, 0x7, R211 ;  /* 0x00000007ffd37819 */ /* 0x002fc800000116d3 */
[----:B------:R-:W-:Y:S01]  /*e640*/  IADD3 R21, -R211, 0xb, RZ ;  /* 0x0000000bd3157810 */ /* 0x000fe20007ffe1ff */
[----:B------:R-:W-:-:S04]  /*e650*/  WARPGROUP.DEPBAR.LE gsb0, 0x0 ;  /* 0x00008000000079c5 */ /* 0x000fc80000010000 */
[----:B------:R0:W-:Y:S06]  /*e660*/  BAR.ARV R21, 0x100 ;  /* 0x000400150000751d */ /* 0x0001ec0000002000 */
[----:B------:R-:W-:Y:S05]  /*e670*/  @!P0 BRA `(.L_x_15317) ;  /* 0x0000000000048947 */ /* 0x000fea0003800000 */
[----:B------:R-:W-:Y:S01]  /*e680*/  BPT.TRAP 0x1 ;  /* 0x000000040000795c */ /* 0x000fe20000300000 */
.L_x_15317:
[----:B------:R-:W2:Y:S01]  /*e690*/  LDL R211, [R1+0xc4] ;  /* 0x0000c40001d37983 */ /* 0x000ea20000100800 */
[----:B------:R-:W1:Y:S03]  /*e6a0*/  LDC R20, c[0x0][0x448] ;  /* 0x00011200ff147b82 */ /* 0x000e660000000800 */
[----:B------:R3:W-:Y:S04]  /*e6b0*/  STL [R1+0x1fc], R6 ;  /* 0x0001fc0601007387 */ /* 0x0007e80000100800 */
[----:B---3--:R-:W2:Y:S01]  /*e6c0*/  LDL R6, [R1+0x94] ;  /* 0x0000940001067983 */ /* 0x008ea20000100800 */
[----:B------:R-:W-:Y:S01]  /*e6d0*/  FMUL.FTZ R153, R153, UR43 ;  /* 0x0000002b99997c20 */ /* 0x000fe20008410000 */
[----:B------:R-:W-:Y:S01]  /*e6e0*/  FMUL.FTZ R154, R154, UR43 ;  /* 0x0000002b9a9a7c20 */ /* 0x000fe20008410000 */
[----:B------:R-:W-:Y:S01]  /*e6f0*/  FMUL.FTZ R155, R155, UR43 ;  /* 0x0000002b9b9b7c20 */ /* 0x000fe20008410000 */
[----:B------:R3:W-:Y:S01]  /*e700*/  STL [R1+0x1f8], R5 ;  /* 0x0001f80501007387 */ /* 0x0007e20000100800 */
[----:B------:R-:W-:Y:S01]  /*e710*/  FMUL.FTZ R152, R152, UR43 ;  /* 0x0000002b98987c20 */ /* 0x000fe20008410000 */
[----:B------:R-:W-:Y:S01]  /*e720*/  FMUL.FTZ R157, R157, UR43 ;  /* 0x0000002b9d9d7c20 */ /* 0x000fe20008410000 */
[----:B------:R-:W-:Y:S01]  /*e730*/  FMUL.FTZ R163, R163, UR43 ;  /* 0x0000002ba3a37c20 */ /* 0x000fe20008410000 */
[----:B------:R4:W-:Y:S01]  /*e740*/  STL [R1+0x1f4], R4 ;  /* 0x0001f40401007387 */ /* 0x0009e20000100800 */
[----:B------:R-:W-:Y:S01]  /*e750*/  FMUL.FTZ R158, R158, UR43 ;  /* 0x0000002b9e9e7c20 */ /* 0x000fe20008410000 */
[----:B------:R-:W-:Y:S01]  /*e760*/  FMUL.FTZ R162, R162, UR43 ;  /* 0x0000002ba2a27c20 */ /* 0x000fe20008410000 */
[----:B-1----:R-:W-:Y:S01]  /*e770*/  ISETP.NE.AND P1, PT, R20, 0x1, PT ;  /* 0x000000011400780c */ /* 0x002fe20003f25270 */
[----:B-----5:R1:W-:Y:S01]  /*e780*/  STL [R1+0x1f0], R2 ;  /* 0x0001f00201007387 */ /* 0x0203e20000100800 */
[----:B------:R-:W-:Y:S01]  /*e790*/  FMUL.FTZ R159, R159, UR43 ;  /* 0x0000002b9f9f7c20 */ /* 0x000fe20008410000 */
[----:B---3--:R3:W-:Y:S01]  /*e7a0*/  MUFU.TANH R5, R152 ;  /* 0x0000009800057308 */ /* 0x0087e20000002400 */
[----:B------:R-:W-:Y:S01]  /*e7b0*/  FMUL.FTZ R167, R167, UR43 ;  /* 0x0000002ba7a77c20 */ /* 0x000fe20008410000 */
[----:B------:R-:W-:Y:S01]  /*e7c0*/  FMUL.FTZ R166, R166, UR43 ;  /* 0x0000002ba6a67c20 */ /* 0x000fe20008410000 */
[----:B------:R-:W-:Y:S01]  /*e7d0*/  FMUL.FTZ R175, R175, UR43 ;  /* 0x0000002bafaf7c20 */ /* 0x000fe20008410000 */
[----:B------:R-:W-:Y:S01]  /*e7e0*/  FMUL.FTZ R171, R171, UR43 ;  /* 0x0000002babab7c20 */ /* 0x000fe20008410000 */
[----:B------:R-:W-:Y:S01]  /*e7f0*/  FMUL.FTZ R174, R174, UR43 ;  /* 0x0000002baeae7c20 */ /* 0x000fe20008410000 */
[----:B------:R-:W-:Y:S01]  /*e800*/  FMUL.FTZ R186, R186, UR43 ;  /* 0x0000002bbaba7c20 */ /* 0x000fe20008410000 */
[----:B------:R-:W-:Y:S01]  /*e810*/  FMUL.FTZ R170, R170, UR43 ;  /* 0x0000002baaaa7c20 */ /* 0x000fe20008410000 */
[----:B----4-:R4:W0:Y:S01]  /*e820*/  MUFU.TANH R4, R153 ;  /* 0x0000009900047308 */ /* 0x0108220000002400 */
[----:B---3--:R-:W-:Y:S01]  /*e830*/  FMUL.FTZ R152, R161, UR43 ;  /* 0x0000002ba1987c20 */ /* 0x008fe20008410000 */
[----:B------:R-:W3:Y:S06]  /*e840*/  @P1 LDC R210, c[0x0][0x44c] ;  /* 0x00011300ffd21b82 */ /* 0x000eec0000000800 */
[----:B-1----:R1:W-:Y:S01]  /*e850*/  MUFU.TANH R2, R155 ;  /* 0x0000009b00027308 */ /* 0x0023e20000002400 */
[----:B----4-:R-:W-:Y:S01]  /*e860*/  FMUL.FTZ R153, R165, UR43 ;  /* 0x0000002ba5997c20 */ /* 0x010fe20008410000 */
[----:B------:R-:W4:Y:S06]  /*e870*/  @P1 LDC R20, c[0x0][0x450] ;  /* 0x00011400ff141b82 */ /* 0x000f2c0000000800 */
[----:B------:R-:W-:Y:S01]  /*e880*/  MUFU.TANH R166, R166 ;  /* 0x000000a600a67308 */ /* 0x000fe20000002400 */
[----:B0-----:R-:W-:Y:S01]  /*e890*/  MOV R161, R4 ;  /* 0x0000000400a17202 */ /* 0x001fe20000000f00 */
[----:B-1----:R-:W-:-:S06]  /*e8a0*/  FMUL.FTZ R155, R164, UR43 ;  /* 0x0000002ba49b7c20 */ /* 0x002fcc0008410000 */
[----:B------:R-:W-:Y:S01]  /*e8b0*/  MUFU.TANH R4, R163 ;  /* 0x000000a300047308 */ /* 0x000fe20000002400 */
[----:B------:R-:W-:-:S07]  /*e8c0*/  FMUL.FTZ R229, R193, UR43 ;  /* 0x0000002bc1e57c20 */ /* 0x000fce0008410000 */
[----:B------:R-:W-:Y:S08]  /*e8d0*/  MUFU.TANH R152, R152 ;  /* 0x0000009800987308 */ /* 0x000ff00000002400 */
[----:B------:R-:W-:Y:S08]  /*e8e0*/  MUFU.TANH R153, R153 ;  /* 0x0000009900997308 */ /* 0x000ff00000002400 */
[----:B------:R-:W-:Y:S01]  /*e8f0*/  MUFU.TANH R155, R155 ;  /* 0x0000009b009b7308 */ /* 0x000fe20000002400 */
[----:B--2---:R-:W-:-:S07]  /*e900*/  IMAD.IADD R211, R211, 0x1, R6 ;  /* 0x00000001d3d37824 */ /* 0x004fce00078e0206 */
[----:B------:R0:W1:Y:S01]  /*e910*/  MUFU.TANH R6, R154 ;  /* 0x0000009a00067308 */ /* 0x0000620000002400 */
[----:B---3--:R-:W-:-:S05]  /*e920*/  @P1 IMAD.HI.U32 R210, R211, R210, RZ ;  /* 0x000000d2d3d21227 */ /* 0x008fca00078e00ff */
[----:B----4-:R-:W-:Y:S01]  /*e930*/  @P1 SHF.R.U32.HI R211, RZ, R20, R210 ;  /* 0x00000014ffd31219 */ /* 0x010fe200000116d2 */
[----:B------:R-:W-:Y:S01]  /*e940*/  FMUL.FTZ R210, R160, UR43 ;  /* 0x0000002ba0d27c20 */ /* 0x000fe20008410000 */
[----:B0-----:R-:W-:Y:S01]  /*e950*/  FMUL.FTZ R154, R156, UR43 ;  /* 0x0000002b9c9a7c20 */ /* 0x001fe20008410000 */
[----:B------:R0:W-:Y:S01]  /*e960*/  MUFU.TANH R20, R157 ;  /* 0x0000009d00147308 */ /* 0x0001e20000002400 */
[----:B-1----:R-:W-:-:S07]  /*e970*/  IMAD.MOV.U32 R156, RZ, RZ, R6 ;  /* 0x000000ffff9c7224 */ /* 0x002fce00078e0006 */
[----:B------:R1:W2:Y:S01]  /*e980*/  MUFU.TANH R160, R170 ;  /* 0x000000aa00a07308 */ /* 0x0002a20000002400 */
[----:B0-----:R-:W-:Y:S02]  /*e990*/  IMAD.MOV.U32 R157, RZ, RZ, R2 ;  /* 0x000000ffff9d7224 */ /* 0x001fe400078e0002 */
[----:B------:R-:W-:Y:S02]  /*e9a0*/  IMAD.MOV.U32 R164, RZ, RZ, R156 ;  /* 0x000000ffffa47224 */ /* 0x000fe400078e009c */
[----:B------:R-:W-:Y:S01]  /*e9b0*/  FMUL.FTZ R156, R169, UR43 ;  /* 0x0000002ba99c7c20 */ /* 0x000fe20008410000 */
[----:B------:R-:W-:Y:S02]  /*e9c0*/  IMAD.MOV.U32 R169, RZ, RZ, R4 ;  /* 0x000000ffffa97224 */ /* 0x000fe400078e0004 */
[----:B------:R-:W-:Y:S01]  /*e9d0*/  IMAD.MOV.U32 R163, RZ, RZ, R157 ;  /* 0x000000ffffa37224 */ /* 0x000fe200078e009d */
[----:B------:R0:W-:Y:S01]  /*e9e0*/  MUFU.TANH R2, R158 ;  /* 0x0000009e00027308 */ /* 0x0001e20000002400 */
[----:B------:R-:W-:Y:S01]  /*e9f0*/  FMUL.FTZ R157, R168, UR43 ;  /* 0x0000002ba89d7c20 */ /* 0x000fe20008410000 */
[----:B-1----:R-:W-:Y:S01]  /*ea00*/  FMUL.FTZ R170, R178, UR43 ;  /* 0x0000002bb2aa7c20 */ /* 0x002fe20008410000 */
[----:B------:R-:W-:-:S02]  /*ea10*/  IMAD.MOV.U32 R178, RZ, RZ, R163 ;  /* 0x000000ffffb27224 */ /* 0x000fc400078e00a3 */
[----:B------:R-:W-:Y:S02]  /*ea20*/  FMUL.FTZ R163, R184, UR43 ;  /* 0x0000002bb8a37c20 */ /* 0x000fe40008410000 */
[----:B------:R-:W-:Y:S01]  /*ea30*/  IMAD.MOV.U32 R184, RZ, RZ, R178 ;  /* 0x000000ffffb87224 */ /* 0x000fe200078e00b2 */
[----:B------:R-:W1:Y:S01]  /*ea40*/  MUFU.TANH R6, R162 ;  /* 0x000000a200067308 */ /* 0x000e620000002400 */
[----:B0-----:R-:W-:-:S04]  /*ea50*/  IMAD.MOV.U32 R158, RZ, RZ, R5 ;  /* 0x000000ffff9e7224 */ /* 0x001fc800078e0005 */
[----:B------:R-:W-:Y:S02]  /*ea60*/  IMAD.MOV.U32 R165, RZ, RZ, R158 ;  /* 0x000000ffffa57224 */ /* 0x000fe400078e009e */
[----:B------:R-:W-:Y:S01]  /*ea70*/  FMUL.FTZ R158, R173, UR43 ;  /* 0x0000002bad9e7c20 */ /* 0x000fe20008410000 */
[----:B------:R-:W-:Y:S01]  /*ea80*/  FMUL.FTZ R173, R180, UR43 ;  /* 0x0000002bb4ad7c20 */ /* 0x000fe20008410000 */
[----:B------:R0:W3:Y:S01]  /*ea90*/  MUFU.TANH R5, R159 ;  /* 0x0000009f00057308 */ /* 0x0000e20000002400 */
[----:B--2---:R-:W-:-:S07]  /*eaa0*/  IMAD.MOV.U32 R180, RZ, RZ, R160 ;  /* 0x000000ffffb47224 */ /* 0x004fce00078e00a0 */
[----:B------:R1:W2:Y:S01]  /*eab0*/  MUFU.TANH R162, R167 ;  /* 0x000000a700a27308 */ /* 0x0002a20000002400 */
[----:B0-----:R-:W-:Y:S01]  /*eac0*/  FMUL.FTZ R159, R172, UR43 ;  /* 0x0000002bac9f7c20 */ /* 0x001fe20008410000 */
[----:B------:R-:W-:-:S06]  /*ead0*/  FMUL.FTZ R172, R177, UR43 ;  /* 0x0000002bb1ac7c20 */ /* 0x000fcc0008410000 */
[----:B------:R0:W-:Y:S01]  /*eae0*/  MUFU.TANH R4, R175 ;  /* 0x000000af00047308 */ /* 0x0001e20000002400 */
[----:B-1----:R-:W-:Y:S02]  /*eaf0*/  IMAD.MOV.U32 R167, RZ, RZ, R6 ;  /* 0x000000ffffa77224 */ /* 0x002fe400078e0006 */
[----:B---3--:R-:W-:Y:S02]  /*eb00*/  IMAD.MOV.U32 R168, RZ, RZ, R5 ;  /* 0x000000ffffa87224 */ /* 0x008fe400078e0005 */
[----:B------:R-:W-:Y:S02]  /*eb10*/  IMAD.MOV.U32 R177, RZ, RZ, R167 ;  /* 0x000000ffffb17224 */ /* 0x000fe400078e00a7 */
[----:B------:R-:W-:Y:S01]  /*eb20*/  FMUL.FTZ R167, R179, UR43 ;  /* 0x0000002bb3a77c20 */ /* 0x000fe20008410000 */
[----:B------:R-:W-:Y:S01]  /*eb30*/  IMAD.MOV.U32 R179, RZ, RZ, R164 ;  /* 0x000000ffffb37224 */ /* 0x000fe200078e00a4 */
[----:B------:R1:W-:Y:S01]  /*eb40*/  MUFU.TANH R6, R171 ;  /* 0x000000ab00067308 */ /* 0x0003e20000002400 */
[----:B0-----:R-:W-:-:S02]  /*eb50*/  IMAD.MOV.U32 R175, RZ, RZ, R169 ;  /* 0x000000ffffaf7224 */ /* 0x001fc400078e00a9 */
[----:B------:R-:W-:Y:S01]  /*eb60*/  FMUL.FTZ R169, R183, UR43 ;  /* 0x0000002bb7a97c20 */ /* 0x000fe20008410000 */
[----:B------:R-:W-:Y:S01]  /*eb70*/  FMUL.FTZ R164, R185, UR43 ;  /* 0x0000002bb9a47c20 */ /* 0x000fe20008410000 */
[----:B------:R-:W-:Y:S02]  /*eb80*/  IMAD.MOV.U32 R185, RZ, RZ, R2 ;  /* 0x000000ffffb97224 */ /* 0x000fe400078e0002 */
[----:B------:R-:W-:Y:S01]  /*eb90*/  IMAD.MOV.U32 R183, RZ, RZ, R175 ;  /* 0x000000ffffb77224 */ /* 0x000fe200078e00af */
[----:B------:R0:W-:Y:S01]  /*eba0*/  MUFU.TANH R5, R174 ;  /* 0x000000ae00057308 */ /* 0x0001e20000002400 */
[----:B-1----:R-:W-:Y:S01]  /*ebb0*/  FMUL.FTZ R171, R176, UR43 ;  /* 0x0000002bb0ab7c20 */ /* 0x002fe20008410000 */
[----:B------:R-:W-:Y:S02]  /*ebc0*/  IMAD.MOV.U32 R176, RZ, RZ, R168 ;  /* 0x000000ffffb07224 */ /* 0x000fe400078e00a8 */
[----:B------:R-:W-:Y:S01]  /*ebd0*/  FMUL.FTZ R168, R182, UR43 ;  /* 0x0000002bb6a87c20 */ /* 0x000fe20008410000 */
[----:B------:R-:W-:-:S02]  /*ebe0*/  IMAD.MOV.U32 R175, RZ, RZ, R161 ;  /* 0x000000ffffaf7224 */ /* 0x000fc400078e00a1 */
[----:B------:R-:W-:Y:S01]  /*ebf0*/  IMAD.MOV.U32 R161, RZ, RZ, R20 ;  /* 0x000000ffffa17224 */ /* 0x000fe200078e0014 */
[----:B------:R1:W-:Y:S01]  /*ec00*/  MUFU.TANH R2, R186 ;  /* 0x000000ba00027308 */ /* 0x0003e20000002400 */
[----:B0-----:R-:W-:Y:S01]  /*ec10*/  FMUL.FTZ R174, R181, UR43 ;  /* 0x0000002bb5ae7c20 */ /* 0x001fe20008410000 */
[----:B--2---:R-:W-:Y:S01]  /*ec20*/  IMAD.MOV.U32 R181, RZ, RZ, R162 ;  /* 0x000000ffffb57224 */ /* 0x004fe200078e00a2 */
[----:B------:R-:W-:Y:S01]  /*ec30*/  SHFL.IDX PT, R20, R211, 0x1, 0x1c1f ;  /* 0x003c1f00d3147f89 */ /* 0x000fe200000e0000 */
[----:B------:R-:W-:-:S03]  /*ec40*/  IMAD.MOV.U32 R182, RZ, RZ, R166 ;  /* 0x000000ffffb67224 */ /* 0x000fc600078e00a6 */
[----:B------:R0:W2:Y:S01]  /*ec50*/  SHFL.IDX PT, R162, R211, RZ, 0x1c1f ;  /* 0x001c1fffd3a27589 */ /* 0x0000a200000e0000 */
[----:B------:R-:W-:Y:S01]  /*ec60*/  IMAD R160, R14, -0x60, RZ ;  /* 0xffffffa00ea07824 */ /* 0x000fe200078e02ff */
[----:B------:R-:W3:Y:S01]  /*ec70*/  MUFU.TANH R210, R210 ;  /* 0x000000d200d27308 */ /* 0x000ee20000002400 */
[----:B-1----:R-:W-:Y:S02]  /*ec80*/  IMAD.MOV.U32 R186, RZ, RZ, R176 ;  /* 0x000000ffffba7224 */ /* 0x002fe400078e00b0 */
[----:B------:R-:W-:Y:S01]  /*ec90*/  FMUL.FTZ R176, R187, UR43 ;  /* 0x0000002bbbb07c20 */ /* 0x000fe20008410000 */
[----:B------:R-:W-:Y:S02]  /*eca0*/  IMAD.MOV.U32 R187, RZ, RZ, R177 ;  /* 0x000000ffffbb7224 */ /* 0x000fe400078e00b1 */
[----:B------:R-:W-:Y:S01]  /*ecb0*/  FMUL.FTZ R166, R189, UR43 ;  /* 0x0000002bbda67c20 */ /* 0x000fe20008410000 */
[----:B------:R-:W-:Y:S01]  /*ecc0*/  IMAD.MOV.U32 R177, RZ, RZ, R165 ;  /* 0x000000ffffb17224 */ /* 0x000fe200078e00a5 */
[----:B0-----:R-:W4:Y:S01]  /*ecd0*/  LDL R211, [R1+0xb4] ;  /* 0x0000b40001d37983 */ /* 0x001f220000100800 */
[----:B------:R-:W-:Y:S01]  /*ece0*/  FMUL.FTZ R165, R188, UR43 ;  /* 0x0000002bbca57c20 */ /* 0x000fe20008410000 */
[----:B------:R-:W0:Y:S02]  /*ecf0*/  MUFU.TANH R157, R157 ;  /* 0x0000009d009d7308 */ /* 0x000e240000002400 */
[----:B------:R-:W3:Y:S04]  /*ed00*/  LDL R188, [R1+0x8c] ;  /* 0x00008c0001bc7983 */ /* 0x000ee80000100800 */
[----:B------:R-:W3:Y:S02]  /*ed10*/  LDL R189, [R1+0xb0] ;  /* 0x0000b00001bd7983 */ /* 0x000ee40000100800 */
[----:B------:R-:W1:Y:S01]  /*ed20*/  MUFU.TANH R171, R171 ;  /* 0x000000ab00ab7308 */ /* 0x000e620000002400 */
[----:B------:R-:W-:Y:S01]  /*ed30*/  FMUL.FTZ R178, R192, UR43 ;  /* 0x0000002bc0b27c20 */ /* 0x000fe20008410000 */
[----:B------:R-:W-:-:S06]  /*ed40*/  IMAD.MOV.U32 R193, RZ, RZ, R184 ;  /* 0x000000ffffc17224 */ /* 0x000fcc00078e00b8 */
[----:B------:R-:W1:Y:S08]  /*ed50*/  MUFU.TANH R163, R163 ;  /* 0x000000a300a37308 */ /* 0x000e700000002400 */
[----:B------:R-:W1:Y:S08]  /*ed60*/  MUFU.TANH R178, R178 ;  /* 0x000000b200b27308 */ /* 0x000e700000002400 */
[----:B------:R-:W1:Y:S08]  /*ed70*/  MUFU.TANH R154, R154 ;  /* 0x0000009a009a7308 */ /* 0x000e700000002400 */
[----:B------:R-:W1:Y:S08]  /*ed80*/  MUFU.TANH R156, R156 ;  /* 0x0000009c009c7308 */ /* 0x000e700000002400 */
[----:B------:R-:W1:Y:S08]  /*ed90*/  MUFU.TANH R159, R159 ;  /* 0x0000009f009f7308 */ /* 0x000e700000002400 */
[----:B------:R-:W1:Y:S01]  /*eda0*/  MUFU.TANH R158, R158 ;  /* 0x0000009e009e7308 */ /* 0x000e620000002400 */
[----:B------:R-:W-:-:S07]  /*edb0*/  IMAD.MOV.U32 R192, RZ, RZ, R185 ;  /* 0x000000ffffc07224 */ /* 0x000fce00078e00b9 */
        /* <DEDUP_REMOVED lines=8> */
[----:B------:R-:W-:Y:S08]  /*ee40*/  MUFU.TANH R170, R170 ;  /* 0x000000aa00aa7308 */ /* 0x000ff00000002400 */
[----:B------:R-:W-:Y:S08]  /*ee50*/  MUFU.TANH R167, R167 ;  /* 0x000000a700a77308 */ /* 0x000ff00000002400 */
[----:B------:R-:W-:Y:S08]  /*ee60*/  MUFU.TANH R168, R168 ;  /* 0x000000a800a87308 */ /* 0x000ff00000002400 */
[----:B------:R-:W-:Y:S08]  /*ee70*/  MUFU.TANH R169, R169 ;  /* 0x000000a900a97308 */ /* 0x000ff00000002400 */
[----:B------:R-:W-:Y:S01]  /*ee80*/  MUFU.TANH R176, R176 ;  /* 0x000000b000b07308 */ /* 0x000fe20000002400 */
[----:B----4-:R-:W-:-:S04]  /*ee90*/  IADD3 R160, -R211, 0x1, R160 ;  /* 0x00000001d3a07810 */ /* 0x010fc80007ffe1a0 */
[----:B---3--:R-:W-:-:S05]  /*eea0*/  IADD3 R160, -R188, R160, R189 ;  /* 0x000000a0bca07210 */ /* 0x008fca0007ffe1bd */
[----:B--2---:R-:W-:-:S05]  /*eeb0*/  IMAD.IADD R162, R160, 0x1, R162 ;  /* 0x00000001a0a27824 */ /* 0x004fca00078e02a2 */
[----:B------:R-:W-:-:S04]  /*eec0*/  ISETP.GT.AND P2, PT, R162, RZ, PT ;  /* 0x000000ffa200720c */ /* 0x000fc80003f44270 */
[----:B------:R-:W-:Y:S02]  /*eed0*/  FSEL R177, R177, -INF , P2 ;  /* 0xff800000b1b17808 */ /* 0x000fe40001000000 */
[----:B------:R-:W-:-:S04]  /*eee0*/  ISETP.GT.AND P2, PT, R162, 0x10, PT ;  /* 0x00000010a200780c */ /* 0x000fc80003f44270 */
[----:B------:R-:W-:Y:S02]  /*eef0*/  FSEL R210, R210, -INF , P2 ;  /* 0xff800000d2d27808 */ /* 0x000fe40001000000 */
[----:B------:R-:W-:-:S04]  /*ef00*/  ISETP.GT.AND P2, PT, R162, 0x20, PT ;  /* 0x00000020a200780c */ /* 0x000fc80003f44270 */
[----:B0-----:R-:W-:Y:S02]  /*ef10*/  FSEL R184, R157, -INF , P2 ;  /* 0xff8000009db87808 */ /* 0x001fe40001000000 */
[C---:B------:R-:W-:Y:S02]  /*ef20*/  ISETP.GT.AND P2, PT, R162.reuse, 0x30, PT ;  /* 0x00000030a200780c */ /* 0x040fe40003f44270 */
[C---:B------:R-:W-:Y:S02]  /*ef30*/  ISETP.GT.AND P3, PT, R162.reuse, 0x1, PT ;  /* 0x00000001a200780c */ /* 0x040fe40003f64270 */
[----:B-1----:R-:W-:Y:S02]  /*ef40*/  FSEL R171, R171, -INF , P2 ;  /* 0xff800000abab7808 */ /* 0x002fe40001000000 */
[----:B------:R-:W-:Y:S02]  /*ef50*/  ISETP.GT.AND P2, PT, R162, 0x40, PT ;  /* 0x00000040a200780c */ /* 0x000fe40003f44270 */
[----:B------:R-:W-:Y:S01]  /*ef60*/  FSEL R175, R175, -INF , P3 ;  /* 0xff800000afaf7808 */ /* 0x000fe20001800000 */
[----:B------:R-:W-:Y:S01]  /*ef70*/  IMAD.IADD R20, R160, 0x1, R20 ;  /* 0x00000001a0147824 */ /* 0x000fe200078e0214 */
[----:B------:R-:W-:-:S02]  /*ef80*/  ISETP.GT.AND P1, PT, R162, 0x9, PT ;  /* 0x00000009a200780c */ /* 0x000fc40003f24270 */
[C---:B------:R-:W-:Y:S02]  /*ef90*/  ISETP.GT.AND P3, PT, R162.reuse, 0x11, PT ;  /* 0x00000011a200780c */ /* 0x040fe40003f64270 */
[----:B------:R-:W-:Y:S02]  /*efa0*/  FSEL R163, R163, -INF , P2 ;  /* 0xff800000a3a37808 */ /* 0x000fe40001000000 */
[----:B------:R-:W-:Y:S01]  /*efb0*/  ISETP.GT.AND P2, PT, R162, 0x50, PT ;  /* 0x00000050a200780c */ /* 0x000fe20003f44270 */
[----:B------:R-:W-:Y:S01]  /*efc0*/  FMUL.FTZ R211, R196, UR43 ;  /* 0x0000002bc4d37c20 */ /* 0x000fe20008410000 */
[----:B------:R-:W-:Y:S02]  /*efd0*/  FSEL R161, R161, -INF , P1 ;  /* 0xff800000a1a17808 */ /* 0x000fe40000800000 */
[----:B------:R-:W-:Y:S01]  /*efe0*/  FSEL R196, R152, -INF , P3 ;  /* 0xff80000098c47808 */ /* 0x000fe20001800000 */
[----:B------:R-:W-:Y:S01]  /*eff0*/  IMAD.MOV.U32 R152, RZ, RZ, R179 ;  /* 0x000000ffff987224 */ /* 0x000fe200078e00b3 */
[----:B------:R-:W-:-:S02]  /*f000*/  ISETP.GT.AND P1, PT, R162, 0x19, PT ;  /* 0x00000019a200780c */ /* 0x000fc40003f24270 */
[----:B------:R-:W-:Y:S02]  /*f010*/  FSEL R178, R178, -INF , P2 ;  /* 0xff800000b2b27808 */ /* 0x000fe40001000000 */
[----:B------:R-:W-:Y:S02]  /*f020*/  ISETP.GT.AND P2, PT, R20, RZ, PT ;  /* 0x000000ff1400720c */ /* 0x000fe40003f44270 */
[----:B------:R-:W-:Y:S02]  /*f030*/  FSEL R179, R153, -INF , P1 ;  /* 0xff80000099b37808 */ /* 0x000fe40000800000 */
[----:B------:R-:W-:Y:S02]  /*f040*/  FSEL R153, R152, -INF , P2 ;  /* 0xff80000098997808 */ /* 0x000fe40001000000 */
[----:B------:R-:W-:Y:S02]  /*f050*/  ISETP.GT.AND P4, PT, R162, 0x8, PT ;  /* 0x00000008a200780c */ /* 0x000fe40003f84270 */
[----:B------:R-:W-:-:S02]  /*f060*/  FMNMX.FTZ R152, R177, R209, !PT ;  /* 0x000000d1b1987209 */ /* 0x000fc40007810000 */
[----:B------:R-:W-:Y:S02]  /*f070*/  FSEL R154, R154, -INF , P4 ;  /* 0xff8000009a9a7808 */ /* 0x000fe40002000000 */
[----:B------:R-:W-:-:S04]  /*f080*/  FMNMX.FTZ R152, R175, R152, !PT ;  /* 0x00000098af987209 */ /* 0x000fc80007810000 */
[----:B------:R-:W-:-:S04]  /*f090*/  FMNMX.FTZ R152, R154, R152, !PT ;  /* 0x000000989a987209 */ /* 0x000fc80007810000 */
[----:B------:R-:W-:Y:S02]  /*f0a0*/  FMNMX.FTZ R152, R161, R152, !PT ;  /* 0x00000098a1987209 */ /* 0x000fe40007810000 */
[----:B------:R-:W-:Y:S02]  /*f0b0*/  ISETP.GT.AND P4, PT, R162, 0x18, PT ;  /* 0x00000018a200780c */ /* 0x000fe40003f84270 */
[----:B------:R-:W-:Y:S01]  /*f0c0*/  FMNMX.FTZ R152, R210, R152, !PT ;  /* 0x00000098d2987209 */ /* 0x000fe20007810000 */
[----:B------:R-:W-:Y:S01]  /*f0d0*/  FMUL.FTZ R160, R197, UR43 ;  /* 0x0000002bc5a07c20 */ /* 0x000fe20008410000 */
[----:B------:R-:W-:Y:S02]  /*f0e0*/  FSEL R197, R155, -INF , P4 ;  /* 0xff8000009bc57808 */ /* 0x000fe40002000000 */
[----:B------:R-:W-:-:S04]  /*f0f0*/  FMNMX.FTZ R152, R196, R152, !PT ;  /* 0x00000098c4987209 */ /* 0x000fc80007810000 */
[----:B------:R-:W-:Y:S02]  /*f100*/  FMNMX.FTZ R152, R197, R152, !PT ;  /* 0x00000098c5987209 */ /* 0x000fe40007810000 */
[C---:B------:R-:W-:Y:S02]  /*f110*/  ISETP.GT.AND P3, PT, R162.reuse, 0x21, PT ;  /* 0x00000021a200780c */ /* 0x040fe40003f64270 */
[----:B------:R-:W-:Y:S02]  /*f120*/  FMNMX.FTZ R152, R179, R152, !PT ;  /* 0x00000098b3987209 */ /* 0x000fe40007810000 */
[----:B------:R-:W-:Y:S02]  /*f130*/  ISETP.GT.AND P4, PT, R162, 0x28, PT ;  /* 0x00000028a200780c */ /* 0x000fe40003f84270 */
[----:B------:R-:W-:Y:S02]  /*f140*/  FSEL R185, R156, -INF , P3 ;  /* 0xff8000009cb97808 */ /* 0x000fe40001800000 */
[----:B------:R-:W-:Y:S01]  /*f150*/  FMNMX.FTZ R152, R184, R152, !PT ;  /* 0x00000098b8987209 */ /* 0x000fe20007810000 */
[----:B------:R-:W-:Y:S01]  /*f160*/  IMAD.MOV.U32 R189, RZ, RZ, R186 ;  /* 0x000000ffffbd7224 */ /* 0x000fe200078e00ba */
[----:B------:R-:W-:-:S02]  /*f170*/  ISETP.GT.AND P1, PT, R162, 0x29, PT ;  /* 0x00000029a200780c */ /* 0x000fc40003f24270 */
[----:B------:R-:W-:Y:S02]  /*f180*/  FSEL R186, R159, -INF , P4 ;  /* 0xff8000009fba7808 */ /* 0x000fe40002000000 */
[----:B------:R-:W-:Y:S01]  /*f190*/  FMNMX.FTZ R152, R185, R152, !PT ;  /* 0x00000098b9987209 */ /* 0x000fe20007810000 */
[----:B------:R-:W-:Y:S01]  /*f1a0*/  IMAD.MOV.U32 R188, RZ, RZ, R187 ;  /* 0x000000ffffbc7224 */ /* 0x000fe200078e00bb */
[----:B------:R-:W-:Y:S02]  /*f1b0*/  FSEL R187, R158, -INF , P1 ;  /* 0xff8000009ebb7808 */ /* 0x000fe40000800000 */
[----:B------:R-:W-:Y:S01]  /*f1c0*/  FMNMX.FTZ R152, R186, R152, !PT ;  /* 0x00000098ba987209 */ /* 0x000fe20007810000 */
[----:B------:R-:W0:Y:S01]  /*f1d0*/  MUFU.TANH R211, R211 ;  /* 0x000000d300d37308 */ /* 0x000e220000002400 */
[----:B------:R-:W-:Y:S02]  /*f1e0*/  ISETP.GT.AND P3, PT, R162, 0x31, PT ;  /* 0x00000031a200780c */ /* 0x000fe40003f64270 */
[----:B------:R-:W-:-:S02]  /*f1f0*/  FMNMX.FTZ R152, R187, R152, !PT ;  /* 0x00000098bb987209 */ /* 0x000fc40007810000 */
[----:B------:R-:W-:Y:S02]  /*f200*/  ISETP.GT.AND P4, PT, R162, 0x38, PT ;  /* 0x00000038a200780c */ /* 0x000fe40003f84270 */
[----:B------:R-:W-:Y:S01]  /*f210*/  FSEL R172, R172, -INF , P3 ;  /* 0xff800000acac7808 */ /* 0x000fe20001800000 */
[----:B------:R-:W1:Y:S01]  /*f220*/  MUFU.TANH R160, R160 ;  /* 0x000000a000a07308 */ /* 0x000e620000002400 */
[----:B------:R-:W-:Y:S02]  /*f230*/  FMNMX.FTZ R152, R171, R152, !PT ;  /* 0x00000098ab987209 */ /* 0x000fe40007810000 */
[C---:B------:R-:W-:Y:S02]  /*f240*/  ISETP.GT.AND P1, PT, R162.reuse, 0x39, PT ;  /* 0x00000039a200780c */ /* 0x040fe40003f24270 */
[----:B------:R-:W-:Y:S02]  /*f250*/  FSEL R173, R173, -INF , P4 ;  /* 0xff800000adad7808 */ /* 0x000fe40002000000 */
[----:B------:R-:W-:-:S02]  /*f260*/  ISETP.GT.AND P3, PT, R162, 0x41, PT ;  /* 0x00000041a200780c */ /* 0x000fc40003f64270 */
[----:B------:R-:W-:Y:S02]  /*f270*/  ISETP.GT.AND P4, PT, R162, 0x48, PT ;  /* 0x00000048a200780c */ /* 0x000fe40003f84270 */
[----:B------:R-:W-:Y:S02]  /*f280*/  FMNMX.FTZ R152, R172, R152, !PT ;  /* 0x00000098ac987209 */ /* 0x000fe40007810000 */
[----:B------:R-:W-:Y:S02]  /*f290*/  FSEL R174, R174, -INF , P1 ;  /* 0xff800000aeae7808 */ /* 0x000fe40000800000 */
[----:B------:R-:W-:Y:S02]  /*f2a0*/  ISETP.GT.AND P1, PT, R162, 0x49, PT ;  /* 0x00000049a200780c */ /* 0x000fe40003f24270 */
[----:B------:R-:W-:Y:S02]  /*f2b0*/  FSEL R164, R164, -INF , P3 ;  /* 0xff800000a4a47808 */ /* 0x000fe40001800000 */
[----:B------:R-:W-:-:S02]  /*f2c0*/  FSEL R165, R165, -INF , P4 ;  /* 0xff800000a5a57808 */ /* 0x000fc40002000000 */
[----:B------:R-:W-:Y:S02]  /*f2d0*/  FMNMX.FTZ R152, R173, R152, !PT ;  /* 0x00000098ad987209 */ /* 0x000fe40007810000 */
[C---:B------:R-:W-:Y:S02]  /*f2e0*/  ISETP.GT.AND P3, PT, R162.reuse, 0x51, PT ;  /* 0x00000051a200780c */ /* 0x040fe40003f64270 */
[----:B------:R-:W-:Y:S02]  /*f2f0*/  ISETP.GT.AND P4, PT, R162, 0x58, PT ;  /* 0x00000058a200780c */ /* 0x000fe40003f84270 */
[----:B------:R-:W-:Y:S02]  /*f300*/  FSEL R166, R166, -INF , P1 ;  /* 0xff800000a6a67808 */ /* 0x000fe40000800000 */
[----:B------:R-:W-:Y:S02]  /*f310*/  FMNMX.FTZ R152, R174, R152, !PT ;  /* 0x00000098ae987209 */ /* 0x000fe40007810000 */
[----:B------:R-:W-:-:S02]  /*f320*/  ISETP.GT.AND P1, PT, R162, 0x59, PT ;  /* 0x00000059a200780c */ /* 0x000fc40003f24270 */
[----:B------:R-:W-:Y:S02]  /*f330*/  FSEL R229, R229, -INF , P3 ;  /* 0xff800000e5e57808 */ /* 0x000fe40001800000 */
[----:B0-----:R-:W-:Y:S02]  /*f340*/  FSEL R211, R211, -INF , P4 ;  /* 0xff800000d3d37808 */ /* 0x001fe40002000000 */
[C---:B------:R-:W-:Y:S02]  /*f350*/  ISETP.GT.AND P3, PT, R20.reuse, 0x1, PT ;  /* 0x000000011400780c */ /* 0x040fe40003f64270 */
[----:B------:R-:W-:Y:S02]  /*f360*/  ISETP.GT.AND P4, PT, R20, 0x8, PT ;  /* 0x000000081400780c */ /* 0x000fe40003f84270 */
[----:B------:R-:W-:Y:S02]  /*f370*/  FMNMX.FTZ R152, R163, R152, !PT ;  /* 0x00000098a3987209 */ /* 0x000fe40007810000 */
[----:B-1----:R-:W-:-:S02]  /*f380*/  FSEL R156, R160, -INF , P1 ;  /* 0xff800000a09c7808 */ /* 0x002fc40000800000 */
[C---:B------:R-:W-:Y:S02]  /*f390*/  ISETP.GT.AND P1, PT, R20.reuse, 0x9, PT ;  /* 0x000000091400780c */ /* 0x040fe40003f24270 */
[----:B------:R-:W-:Y:S02]  /*f3a0*/  ISETP.GT.AND P2, PT, R20, 0x10, PT ;  /* 0x000000101400780c */ /* 0x000fe40003f44270 */
[----:B------:R-:W-:Y:S02]  /*f3b0*/  FSEL R160, R193, -INF , P3 ;  /* 0xff800000c1a07808 */ /* 0x000fe40001800000 */
[----:B------:R-:W-:Y:S02]  /*f3c0*/  FSEL R155, R192, -INF , P4 ;  /* 0xff800000c09b7808 */ /* 0x000fe40002000000 */
[C---:B------:R-:W-:Y:S02]  /*f3d0*/  ISETP.GT.AND P3, PT, R20.reuse, 0x11, PT ;  /* 0x000000111400780c */ /* 0x040fe40003f64270 */
[----:B------:R-:W-:Y:S01]  /*f3e0*/  ISETP.GT.AND P4, PT, R20, 0x18, PT ;  /* 0x000000181400780c */ /* 0x000fe20003f84270 */
[----:B------:R0:W1:Y:S01]  /*f3f0*/  MUFU.TANH R158, R190 ;  /* 0x000000be009e7308 */ /* 0x0000620000002400 */
[----:B------:R-:W-:-:S02]  /*f400*/  FMNMX.FTZ R152, R164, R152, !PT ;  /* 0x00000098a4987209 */ /* 0x000fc40007810000 */
[----:B------:R-:W-:Y:S02]  /*f410*/  FSEL R193, R189, -INF , P1 ;  /* 0xff800000bdc17808 */ /* 0x000fe40000800000 */
[----:B------:R-:W-:Y:S02]  /*f420*/  ISETP.GT.AND P1, PT, R20, 0x19, PT ;  /* 0x000000191400780c */ /* 0x000fe40003f24270 */
[----:B------:R-:W-:Y:S02]  /*f430*/  FSEL R192, R182, -INF , P4 ;  /* 0xff800000b6c07808 */ /* 0x000fe40002000000 */
[----:B0-----:R-:W-:Y:S02]  /*f440*/  FSEL R190, R188, -INF , P2 ;  /* 0xff800000bcbe7808 */ /* 0x001fe40001000000 */
[----:B------:R-:W-:Y:S02]  /*f450*/  FSEL R188, R183, -INF , P3 ;  /* 0xff800000b7bc7808 */ /* 0x000fe40001800000 */
[----:B------:R-:W-:-:S02]  /*f460*/  ISETP.GT.AND P2, PT, R20, 0x20, PT ;  /* 0x000000201400780c */ /* 0x000fc40003f44270 */
[C---:B------:R-:W-:Y:S02]  /*f470*/  ISETP.GT.AND P3, PT, R20.reuse, 0x21, PT ;  /* 0x000000211400780c */ /* 0x040fe40003f64270 */
[----:B------:R-:W-:Y:S02]  /*f480*/  ISETP.GT.AND P4, PT, R20, 0x28, PT ;  /* 0x000000281400780c */ /* 0x000fe40003f84270 */
[----:B------:R-:W-:Y:S02]  /*f490*/  FMNMX.FTZ R152, R165, R152, !PT ;  /* 0x00000098a5987209 */ /* 0x000fe40007810000 */
[----:B------:R-:W-:Y:S02]  /*f4a0*/  FSEL R189, R181, -INF , P1 ;  /* 0xff800000b5bd7808 */ /* 0x000fe40000800000 */
[----:B------:R-:W-:Y:S02]  /*f4b0*/  FSEL R180, R180, -INF , P2 ;  /* 0xff800000b4b47808 */ /* 0x000fe40001000000 */
[----:B------:R-:W-:-:S02]  /*f4c0*/  FSEL R181, R6, -INF , P3 ;  /* 0xff80000006b57808 */ /* 0x000fc40001800000 */
[----:B------:R-:W-:Y:S01]  /*f4d0*/  FSEL R182, R5, -INF , P4 ;  /* 0xff80000005b67808 */ /* 0x000fe20002000000 */
[----:B------:R-:W-:Y:S01]  /*f4e0*/  UMOV UR46, UR45 ;  /* 0x0000002d002e7c82 */ /* 0x000fe20008000000 */
[----:B------:R-:W-:Y:S01]  /*f4f0*/  FMNMX.FTZ R152, R166, R152, !PT ;  /* 0x00000098a6987209 */ /* 0x000fe20007810000 */
[----:B------:R-:W-:Y:S01]  /*f500*/  FMUL.FTZ R191, R191, UR43 ;  /* 0x0000002bbfbf7c20 */ /* 0x000fe20008410000 */
[----:B------:R-:W-:Y:S01]  /*f510*/  ISETP.GT.AND P1, PT, R20, 0x29, PT ;  /* 0x000000291400780c */ /* 0x000fe20003f24270 */
[----:B------:R-:W-:Y:S01]  /*f520*/  FMUL.FTZ R194, R194, UR43 ;  /* 0x0000002bc2c27c20 */ /* 0x000fe20008410000 */
[C---:B------:R-:W-:Y:S01]  /*f530*/  ISETP.GT.AND P2, PT, R20.reuse, 0x30, PT ;  /* 0x000000301400780c */ /* 0x040fe20003f44270 */
[----:B------:R-:W-:Y:S01]  /*f540*/  FMUL.FTZ R195, R195, UR43 ;  /* 0x0000002bc3c37c20 */ /* 0x000fe20008410000 */
[C---:B------:R-:W-:Y:S01]  /*f550*/  ISETP.GT.AND P3, PT, R20.reuse, 0x31, PT ;  /* 0x000000311400780c */ /* 0x040fe20003f64270 */
[----:B------:R0:W5:Y:S01]  /*f560*/  LDL.LU R6, [R1+0x1fc] ;  /* 0x0001fc0001067983 */ /* 0x0001620000300800 */
[----:B------:R-:W-:-:S02]  /*f570*/  ISETP.GT.AND P4, PT, R20, 0x38, PT ;  /* 0x000000381400780c */ /* 0x000fc40003f84270 */
[----:B------:R-:W-:Y:S02]  /*f580*/  FMNMX.FTZ R152, R178, R152, !PT ;  /* 0x00000098b2987209 */ /* 0x000fe40007810000 */
[----:B------:R-:W-:Y:S01]  /*f590*/  ISETP.GT.AND P5, PT, R20, 0x59, PT ;  /* 0x000000591400780c */ /* 0x000fe20003fa4270 */
[----:B------:R2:W-:Y:S01]  /*f5a0*/  MUFU.TANH R162, R191 ;  /* 0x000000bf00a27308 */ /* 0x0005e20000002400 */
[----:B------:R-:W-:Y:S01]  /*f5b0*/  FSEL R183, R4, -INF , P1 ;  /* 0xff80000004b77808 */ /* 0x000fe20000800000 */
[----:B------:R0:W5:Y:S01]  /*f5c0*/  LDL.LU R5, [R1+0x1f8] ;  /* 0x0001f80001057983 */ /* 0x0001620000300800 */
[----:B------:R-:W-:Y:S02]  /*f5d0*/  FSEL R170, R170, -INF , P2 ;  /* 0xff800000aaaa7808 */ /* 0x000fe40001000000 */
[----:B------:R-:W-:Y:S01]  /*f5e0*/  FSEL R167, R167, -INF , P3 ;  /* 0xff800000a7a77808 */ /* 0x000fe20001800000 */
[----:B------:R0:W5:Y:S01]  /*f5f0*/  LDL.LU R4, [R1+0x1f4] ;  /* 0x0001f40001047983 */ /* 0x0001620000300800 */
[----:B------:R-:W-:-:S02]  /*f600*/  FSEL R168, R168, -INF , P4 ;  /* 0xff800000a8a87808 */ /* 0x000fc40002000000 */
[C---:B------:R-:W-:Y:S02]  /*f610*/  ISETP.GT.AND P1, PT, R20.reuse, 0x39, PT ;  /* 0x000000391400780c */ /* 0x040fe40003f24270 */
[C---:B------:R-:W-:Y:S02]  /*f620*/  ISETP.GT.AND P2, PT, R20.reuse, 0x40, PT ;  /* 0x000000401400780c */ /* 0x040fe40003f44270 */
[C---:B------:R-:W-:Y:S02]  /*f630*/  ISETP.GT.AND P3, PT, R20.reuse, 0x41, PT ;  /* 0x000000411400780c */ /* 0x040fe40003f64270 */
[----:B------:R-:W-:Y:S02]  /*f640*/  ISETP.GT.AND P4, PT, R20, 0x48, PT ;  /* 0x000000481400780c */ /* 0x000fe40003f84270 */
[----:B------:R-:W-:Y:S02]  /*f650*/  FMNMX.FTZ R152, R229, R152, !PT ;  /* 0x00000098e5987209 */ /* 0x000fe40007810000 */
[----:B------:R-:W-:-:S02]  /*f660*/  FSEL R169, R169, -INF , P1 ;  /* 0xff800000a9a97808 */ /* 0x000fc40000800000 */
[----:B------:R-:W-:Y:S02]  /*f670*/  FSEL R159, R2, -INF , P2 ;  /* 0xff800000029f7808 */ /* 0x000fe40001000000 */
[----:B------:R-:W-:Y:S02]  /*f680*/  FSEL R157, R176, -INF , P3 ;  /* 0xff800000b09d7808 */ /* 0x000fe40001800000 */
[----:B-1----:R-:W-:Y:S02]  /*f690*/  FSEL R158, R158, -INF , P4 ;  /* 0xff8000009e9e7808 */ /* 0x002fe40002000000 */
[C---:B------:R-:W-:Y:S02]  /*f6a0*/  ISETP.GT.AND P1, PT, R20.reuse, 0x49, PT ;  /* 0x000000491400780c */ /* 0x040fe40003f24270 */
[C---:B------:R-:W-:Y:S02]  /*f6b0*/  ISETP.GT.AND P2, PT, R20.reuse, 0x50, PT ;  /* 0x000000501400780c */ /* 0x040fe40003f44270 */
[----:B------:R-:W-:-:S02]  /*f6c0*/  ISETP.GT.AND P3, PT, R20, 0x51, PT ;  /* 0x000000511400780c */ /* 0x000fc40003f64270 */
[----:B------:R-:W-:Y:S02]  /*f6d0*/  ISETP.GT.AND P4, PT, R20, 0x58, PT ;  /* 0x000000581400780c */ /* 0x000fe40003f84270 */
        /* <DEDUP_REMOVED lines=9> */
[----:B------:R-:W-:-:S03]  /*f770*/  FSEL R176, R176, RZ, P6 ;  /* 0x000000ffb0b07208 */ /* 0x000fc60003000000 */
[----:B------:R-:W-:Y:S02]  /*f780*/  FADD.FTZ R152, -R152, R209 ;  /* 0x000000d198987221 */ /* 0x000fe40000010100 */
[--C-:B------:R-:W-:Y:S02]  /*f790*/  FFMA.FTZ R177, R177, UR46, -R176.reuse ;  /* 0x0000002eb1b17c23 */ /* 0x100fe400080108b0 */
[----:B------:R-:W-:Y:S01]  /*f7a0*/  FMUL.FTZ R152, R152, UR46 ;  /* 0x0000002e98987c20 */ /* 0x000fe20008410000 */
[----:B--2---:R-:W-:-:S03]  /*f7b0*/  FFMA.FTZ R191, R210, UR46, -R176 ;  /* 0x0000002ed2bf7c23 */ /* 0x004fc600080108b0 */
[----:B------:R-:W-:Y:S08]  /*f7c0*/  MUFU.EX2 R177, R177 ;  /* 0x000000b100b17308 */ /* 0x000ff00000000800 */
[----:B------:R-:W1:Y:S01]  /*f7d0*/  MUFU.EX2 R210, R152 ;  /* 0x0000009800d27308 */ /* 0x000e620000000800 */
[----:B------:R-:W-:Y:S01]  /*f7e0*/  FFMA.FTZ R209, R179, UR46, -R176 ;  /* 0x0000002eb3d17c23 */ /* 0x000fe200080108b0 */
[----:B-1----:R-:W-:Y:S01]  /*f7f0*/  FFMA.FTZ R179, R210, R3, R177 ;  /* 0x00000003d2b37223 */ /* 0x002fe200000100b1 */
        /* <DEDUP_REMOVED lines=9> */
[----:B------:R-:W-:-:S03]  /*f890*/  FFMA.FTZ R175, R175, UR46, -R176 ;  /* 0x0000002eafaf7c23 */ /* 0x000fc600080108b0 */
[----:B------:R-:W-:Y:S01]  /*f8a0*/  FMNMX.FTZ R3, R181, R3, !PT ;  /* 0x00000003b5037209 */ /* 0x000fe20007810000 */
[----:B------:R1:W2:Y:S03]  /*f8b0*/  MUFU.EX2 R152, R175 ;  /* 0x000000af00987308 */ /* 0x0002a60000000800 */
[----:B------:R-:W-:-:S04]  /*f8c0*/  FMNMX.FTZ R3, R182, R3, !PT ;  /* 0x00000003b6037209 */ /* 0x000fc80007810000 */
[----:B-1----:R-:W-:Y:S01]  /*f8d0*/  FMNMX.FTZ R175, R183, R3, !PT ;  /* 0x00000003b7af7209 */ /* 0x002fe20007810000 */
[----:B------:R-:W-:-:S03]  /*f8e0*/  FFMA.FTZ R154, R154, UR46, -R176 ;  /* 0x0000002e9a9a7c23 */ /* 0x000fc600080108b0 */
[----:B------:R-:W-:Y:S01]  /*f8f0*/  FMNMX.FTZ R175, R170, R175, !PT ;  /* 0x000000afaaaf7209 */ /* 0x000fe20007810000 */
        /* <DEDUP_REMOVED lines=19> */
[----:B------:R-:W-:Y:S01]  /*fa30*/  FMNMX.FTZ R176, R167, R175, !PT ;  /* 0x000000afa7b07209 */ /* 0x000fe20007810000 */
[----:B--2---:R-:W-:-:S03]  /*fa40*/  FADD.FTZ R179, R152, R179 ;  /* 0x000000b398b37221 */ /* 0x004fc60000010000 */
[----:B------:R-:W-:Y:S01]  /*fa50*/  FMNMX.FTZ R176, R168, R176, !PT ;  /* 0x000000b0a8b07209 */ /* 0x000fe20007810000 */
[----:B------:R-:W1:Y:S01]  /*fa60*/  MUFU.TANH R3, R194 ;  /* 0x000000c200037308 */ /* 0x000e620000002400 */
[----:B------:R-:W-:Y:S01]  /*fa70*/  F2FP.BF16.F32.PACK_AB R152, R152, R177 ;  /* 0x000000b19898723e */ /* 0x000fe200000010ff */
[----:B------:R-:W-:Y:S01]  /*fa80*/  FMUL.FTZ R177, R198, UR43 ;  /* 0x0000002bc6b17c20 */ /* 0x000fe20008410000 */
[----:B------:R-:W-:Y:S01]  /*fa90*/  FMNMX.FTZ R176, R169, R176, !PT ;  /* 0x000000b0a9b07209 */ /* 0x000fe20007810000 */
[----:B------:R-:W-:-:S03]  /*faa0*/  FMUL.FTZ R178, R199, UR43 ;  /* 0x0000002bc7b27c20 */ /* 0x000fc60008410000 */
[----:B------:R-:W-:Y:S01]  /*fab0*/  FMNMX.FTZ R176, R159, R176, !PT ;  /* 0x000000b09fb07209 */ /* 0x000fe20007810000 */
[----:B------:R-:W2:Y:S03]  /*fac0*/  MUFU.TANH R175, R195 ;  /* 0x000000c300af7308 */ /* 0x000ea60000002400 */
[----:B------:R-:W-:-:S05]  /*fad0*/  FMNMX.FTZ R176, R157, R176, !PT ;  /* 0x000000b09db07209 */ /* 0x000fca0007810000 */
[----:B------:R-:W3:Y:S01]  /*fae0*/  MUFU.TANH R177, R177 ;  /* 0x000000b100b17308 */ /* 0x000ee20000002400 */
[----:B------:R-:W-:Y:S02]  /*faf0*/  FSEL R162, R162, -INF , P1 ;  /* 0xff800000a2a27808 */ /* 0x000fe40000800000 */
[----:B------:R-:W-:-:S05]  /*fb00*/  FMNMX.FTZ R176, R158, R176, !PT ;  /* 0x000000b09eb07209 */ /* 0x000fca0007810000 */
[----:B------:R-:W4:Y:S01]  /*fb10*/  MUFU.TANH R178, R178 ;  /* 0x000000b200b27308 */ /* 0x000f220000002400 */
[----:B-1----:R-:W-:Y:S02]  /*fb20*/  FSEL R3, R3, -INF , P2 ;  /* 0xff80000003037808 */ /* 0x002fe40001000000 */
[----:B------:R-:W-:Y:S02]  /*fb30*/  FMNMX.FTZ R176, R162, R176, !PT ;  /* 0x000000b0a2b07209 */ /* 0x000fe40007810000 */
[----:B--2---:R-:W-:Y:S02]  /*fb40*/  FSEL R175, R175, -INF , P3 ;  /* 0xff800000afaf7808 */ /* 0x004fe40001800000 */
[----:B------:R-:W-:Y:S02]  /*fb50*/  FMNMX.FTZ R176, R3, R176, !PT ;  /* 0x000000b003b07209 */ /* 0x000fe40007810000 */
[----:B---3--:R-:W-:Y:S02]  /*fb60*/  FSEL R177, R177, -INF , P4 ;  /* 0xff800000b1b17808 */ /* 0x008fe40002000000 */
[----:B------:R-:W-:-:S04]  /*fb70*/  FMNMX.FTZ R176, R175, R176, !PT ;  /* 0x000000b0afb07209 */ /* 0x000fc80007810000 */
[----:B------:R-:W-:Y:S02]  /*fb80*/  FMNMX.FTZ R176, R177, R176, !PT ;  /* 0x000000b0b1b07209 */ /* 0x000fe40007810000 */
[----:B----4-:R-:W-:-:S04]  /*fb90*/  FSEL R178, R178, -INF , P5 ;  /* 0xff800000b2b27808 */ /* 0x010fc80002800000 */
[----:B------:R-:W-:-:S05]  /*fba0*/  FMNMX.FTZ R176, R178, R176, !PT ;  /* 0x000000b0b2b07209 */ /* 0x000fca0007810000 */
[----:B------:R-:W1:Y:S01]  /*fbb0*/  SHFL.BFLY PT, R194, R176, 0x2, 0x1f ;  /* 0x0c401f00b0c27f89 */ /* 0x000e6200000e0000 */
[----:B------:R-:W2:Y:S01]  /*fbc0*/  MUFU.EX2 R154, R154 ;  /* 0x0000009a009a7308 */ /* 0x000ea20000000800 */
[----:B-1----:R-:W-:-:S05]  /*fbd0*/  FMNMX.FTZ R176, R176, R194, !PT ;  /* 0x000000c2b0b07209 */ /* 0x002fca0007810000 */
[----:B------:R-:W1:Y:S02]  /*fbe0*/  SHFL.BFLY PT, R194, R176, 0x1, 0x1f ;  /* 0x0c201f00b0c27f89 */ /* 0x000e6400000e0000 */
[----:B------:R-:W3:Y:S01]  /*fbf0*/  MUFU.EX2 R161, R161 ;  /* 0x000000a100a17308 */ /* 0x000ee20000000800 */
[----:B--2---:R-:W-:Y:S01]  /*fc00*/  FADD.FTZ R179, R154, R179 ;  /* 0x000000b39ab37221 */ /* 0x004fe20000010000 */
[----:B------:R-:W2:Y:S01]  /*fc10*/  S2R R199, SR_TID.X ;  /* 0x0000000000c77919 */ /* 0x000ea20000002100 */
[----:B-1----:R-:W-:Y:S02]  /*fc20*/  FMNMX.FTZ R176, R176, R194, !PT ;  /* 0x000000c2b0b07209 */ /* 0x002fe40007810000 */
[C---:B---3--:R-:W-:Y:S02]  /*fc30*/  FADD.FTZ R194, R161.reuse, R179 ;  /* 0x000000b3a1c27221 */ /* 0x048fe40000010000 */
[----:B------:R-:W-:Y:S02]  /*fc40*/  FSETP.NEU.FTZ.AND P1, PT, R176, -INF , PT ;  /* 0xff800000b000780b */ /* 0x000fe40003f3d000 */
[----:B------:R-:W-:-:S02]  /*fc50*/  F2FP.BF16.F32.PACK_AB R154, R161, R154 ;  /* 0x0000009aa19a723e */ /* 0x000fc400000010ff */
[C---:B------:R-:W-:Y:S01]  /*fc60*/  FSEL R161, R176.reuse, RZ, P1 ;  /* 0x000000ffb0a17208 */ /* 0x040fe20000800000 */
[----:B------:R-:W-:-:S04]  /*fc70*/  FMUL.FTZ R179, R176, UR46 ;  /* 0x0000002eb0b37c20 */ /* 0x000fc80008410000 */
[----:B------:R-:W-:Y:S01]  /*fc80*/  FADD.FTZ R161, -R161, R208 ;  /* 0x000000d0a1a17221 */ /* 0x000fe20000010100 */
[----:B------:R-:W-:-:S03]  /*fc90*/  FSEL R179, R179, RZ, P1 ;  /* 0x000000ffb3b37208 */ /* 0x000fc60000800000 */
[----:B------:R-:W-:Y:S01]  /*fca0*/  FMUL.FTZ R161, R161, UR46 ;  /* 0x0000002ea1a17c20 */ /* 0x000fe20008410000 */
[----:B------:R-:W-:Y:S02]  /*fcb0*/  IMAD.U32 R198, RZ, RZ, UR37 ;  /* 0x00000025ffc67e24 */ /* 0x000fe4000f8e00ff */
[--C-:B------:R-:W-:Y:S01]  /*fcc0*/  FFMA.FTZ R153, R153, UR46, -R179.reuse ;  /* 0x0000002e99997c23 */ /* 0x100fe200080108b3 */
[----:B------:R1:W-:Y:S01]  /*fcd0*/  MUFU.EX2 R195, R161 ;  /* 0x000000a100c37308 */ /* 0x0003e20000000800 */
[----:B------:R-:W-:Y:S01]  /*fce0*/  FFMA.FTZ R160, R160, UR46, -R179 ;  /* 0x0000002ea0a07c23 */ /* 0x000fe200080108b3 */
[----:B-1----:R-:W-:-:S06]  /*fcf0*/  IADD3 R161, R15, 0x32440, RZ ;  /* 0x000324400fa17810 */ /* 0x002fcc0007ffe0ff */
[----:B------:R-:W1:Y:S01]  /*fd00*/  MUFU.EX2 R153, R153 ;  /* 0x0000009900997308 */ /* 0x000e620000000800 */
[----:B------:R-:W-:-:S04]  /*fd10*/  PRMT R161, R198, 0x654, R161 ;  /* 0x00000654c6a17816 */ /* 0x000fc800000000a1 */
[----:B------:R3:W-:Y:S03]  /*fd20*/  SYNCS.ARRIVE.TRANS64.RED.A1T0 RZ, [R161+URZ], RZ ;  /* 0x000000ffa1ff79a7 */ /* 0x0007e6000810043f */
[----:B------:R-:W4:Y:S01]  /*fd30*/  MUFU.EX2 R160, R160 ;  /* 0x000000a000a07308 */ /* 0x000f220000000800 */
[----:B--2---:R-:W-:Y:S01]  /*fd40*/  SHF.R.U32.HI R199, RZ, 0x7, R199 ;  /* 0x00000007ffc77819 */ /* 0x004fe200000116c7 */
[----:B---3--:R-:W-:Y:S02]  /*fd50*/  IMAD.MOV.U32 R161, RZ, RZ, 0x40000040 ;  /* 0x40000040ffa17424 */ /* 0x008fe400078e00ff */
[----:B------:R-:W-:-:S03]  /*fd60*/  FFMA.FTZ R193, R193, UR46, -R179 ;  /* 0x0000002ec1c17c23 */ /* 0x000fc600080108b3 */
[----:B------:R-:W-:Y:S01]  /*fd70*/  R2UR UR7, R161 ;  /* 0x00000000a10772ca */ /* 0x000fe200000e0000 */
[----:B------:R-:W-:Y:S01]  /*fd80*/  FFMA.FTZ R161, R155, UR46, -R179 ;  /* 0x0000002e9ba17c23 */ /* 0x000fe200080108b3 */
[----:B------:R-:W-:Y:S02]  /*fd90*/  VIADD R155, R199, 0x8 ;  /* 0x00000008c79b7836 */ /* 0x000fe40000000000 */
[----:B-1----:R-:W-:Y:S01]  /*fda0*/  FFMA.FTZ R0, R195, R0, R153 ;  /* 0x00000000c3007223 */ /* 0x002fe20000010099 */
[----:B------:R-:W-:Y:S01]  /*fdb0*/  MUFU.EX2 R193, R193 ;  /* 0x000000c100c17308 */ /* 0x000fe20000000800 */
[C---:B----4-:R-:W-:Y:S02]  /*fdc0*/  F2FP.BF16.F32.PACK_AB R153, R160.reuse, R153 ;  /* 0x00000099a099723e */ /* 0x050fe400000010ff */
[----:B------:R-:W-:-:S05]  /*fdd0*/  FADD.FTZ R0, R160, R0 ;  /* 0x00000000a0007221 */ /* 0x000fca0000010000 */
[----:B------:R-:W1:Y:S01]  /*fde0*/  MUFU.EX2 R161, R161 ;  /* 0x000000a100a17308 */ /* 0x000e620000000800 */
[----:B------:R1:W-:Y:S01]  /*fdf0*/  BAR.SYNC.DEFER_BLOCKING R155, 0x100 ;  /* 0x0004009b0000751d */ /* 0x0003e20000010000 */
[----:B------:R-:W-:-:S04]  /*fe00*/  IMAD.MOV.U32 R160, RZ, RZ, 0xc00 ;  /* 0x00000c00ffa07424 */ /* 0x000fc800078e00ff */
[----:B------:R-:W-:Y:S02]  /*fe10*/  IMAD R160, R18, R160, UR39 ;  /* 0x0000002712a07e24 */ /* 0x000fe4000f8e02a0 */
[-C--:B------:R-:W-:Y:S01]  /*fe20*/  FMUL.FTZ R24, R24, R210.reuse ;  /* 0x000000d218187220 */ /* 0x080fe20000410000 */
[-C--:B------:R-:W-:Y:S01]  /*fe30*/  FMUL.FTZ R25, R25, R210.reuse ;  /* 0x000000d219197220 */ /* 0x080fe20000410000 */
        /* <DEDUP_REMOVED lines=127> */
[----:B-1----:R-:W-:-:S05]  /*10630*/  F2FP.BF16.F32.PACK_AB R155, R193, R161 ;  /* 0x000000a1c19b723e */ /* 0x002fca00000010ff */
[----:B------:R-:W-:-:S06]  /*10640*/  WARPGROUP.ARRIVE ;  /* 0x00000000000079c5 */ /* 0x000fcc0000000000 */
[----:B------:R-:W-:Y:S01]  /*10650*/  HGMMA.64x256x16.F32.BF16 R24, R152, gdesc[UR4].tnspB, R24, gsb0 ;  /* 0x43e0000498187df0 */ /* 0x000fe20008001818 */
[----:B------:R-:W-:Y:S08]  /*10660*/  MUFU.EX2 R196, R196 ;  /* 0x000000c400c47308 */ /* 0x000ff00000000800 */
[----:B------:R-:W-:Y:S08]  /*10670*/  MUFU.EX2 R197, R197 ;  /* 0x000000c500c57308 */ /* 0x000ff00000000800 */
[----:B------:R-:W-:Y:S01]  /*10680*/  MUFU.EX2 R209, R209 ;  /* 0x000000d100d17308 */ /* 0x000fe20000000800 */
[----:B------:R-:W-:Y:S01]  /*10690*/  FADD.FTZ R0, R161, R0 ;  /* 0x00000000a1007221 */ /* 0x000fe20000010000 */
[----:B------:R-:W-:-:S06]  /*106a0*/  FFMA.FTZ R161, R183, UR46, -R179 ;  /* 0x0000002eb7a17c23 */ /* 0x000fcc00080108b3 */
[----:B------:R-:W-:Y:S08]  /*106b0*/  MUFU.EX2 R184, R184 ;  /* 0x000000b800b87308 */ /* 0x000ff00000000800 */
[----:B------:R-:W-:Y:S08]  /*106c0*/  MUFU.EX2 R185, R185 ;  /* 0x000000b900b97308 */ /* 0x000ff00000000800 */
[----:B------:R-:W-:Y:S08]  /*106d0*/  MUFU.EX2 R186, R186 ;  /* 0x000000ba00ba7308 */ /* 0x000ff00000000800 */
[----:B------:R-:W-:Y:S08]  /*106e0*/  MUFU.EX2 R187, R187 ;  /* 0x000000bb00bb7308 */ /* 0x000ff00000000800 */
[----:B------:R-:W-:Y:S01]  /*106f0*/  MUFU.EX2 R161, R161 ;  /* 0x000000a100a17308 */ /* 0x000fe20000000800 */
[----:B------:R-:W-:-:S02]  /*10700*/  WARPGROUP.DEPBAR.LE gsb0, 0x0 ;  /* 0x00008000000079c5 */ /* 0x000fc40000010000 */
[----:B------:R-:W-:-:S05]  /*10710*/  FFMA.FTZ R155, R190, UR46, -R179 ;  /* 0x0000002ebe9b7c23 */ /* 0x000fca00080108b3 */
[----:B------:R1:W2:Y:S01]  /*10720*/  MUFU.EX2 R154, R191 ;  /* 0x000000bf009a7308 */ /* 0x0002a20000000800 */
[--C-:B------:R-:W-:Y:S01]  /*10730*/  FFMA.FTZ R190, R188, UR46, -R179.reuse ;  /* 0x0000002ebcbe7c23 */ /* 0x100fe200080108b3 */
[--C-:B------:R-:W-:Y:S01]  /*10740*/  FFMA.FTZ R188, R189, UR46, -R179.reuse ;  /* 0x0000002ebdbc7c23 */ /* 0x100fe200080108b3 */
[----:B-1----:R-:W-:-:S05]  /*10750*/  FFMA.FTZ R191, R192, UR46, -R179 ;  /* 0x0000002ec0bf7c23 */ /* 0x002fca00080108b3 */
[----:B------:R-:W1:Y:S08]  /*10760*/  MUFU.EX2 R155, R155 ;  /* 0x0000009b009b7308 */ /* 0x000e700000000800 */
[----:B------:R-:W3:Y:S08]  /*10770*/  MUFU.EX2 R190, R190 ;  /* 0x000000be00be7308 */ /* 0x000ef00000000800 */
[----:B------:R-:W-:Y:S08]  /*10780*/  MUFU.EX2 R191, R191 ;  /* 0x000000bf00bf7308 */ /* 0x000ff00000000800 */
[----:B------:R-:W4:Y:S01]  /*10790*/  MUFU.EX2 R188, R188 ;  /* 0x000000bc00bc7308 */ /* 0x000f220000000800 */
[----:B------:R-:W-:-:S02]  /*107a0*/  VIADD R152, R160, 0x80 ;  /* 0x00000080a0987836 */ /* 0x000fc40000000000 */
[----:B------:R-:W-:Y:S02]  /*107b0*/  IMAD.MOV.U32 R153, RZ, RZ, 0x40000040 ;  /* 0x40000040ff997424 */ /* 0x000fe400078e00ff */
[----:B------:R-:W-:Y:S01]  /*107c0*/  FADD.FTZ R189, R193, R0 ;  /* 0x00000000c1bd7221 */ /* 0x000fe20000010000 */
[----:B------:R-:W-:Y:S02]  /*107d0*/  R2UR UR6, R152 ;  /* 0x00000000980672ca */ /* 0x000fe400000e0000 */
[----:B------:R-:W-:Y:S01]  /*107e0*/  R2UR UR7, R153 ;  /* 0x00000000990772ca */ /* 0x000fe200000e0000 */
[----:B--2---:R-:W-:Y:S01]  /*107f0*/  FADD.FTZ R194, R154, R194 ;  /* 0x000000c29ac27221 */ /* 0x004fe20000010000 */
[----:B------:R-:W-:Y:S01]  /*10800*/  F2FP.BF16.F32.PACK_AB R152, R196, R154 ;  /* 0x0000009ac498723e */ /* 0x000fe200000010ff */
[----:B-1----:R-:W-:Y:S01]  /*10810*/  FADD.FTZ R189, R155, R189 ;  /* 0x000000bd9bbd7221 */ /* 0x002fe20000010000 */
[----:B---3--:R-:W-:Y:S02]  /*10820*/  F2FP.BF16.F32.PACK_AB R153, R190, R155 ;  /* 0x0000009bbe99723e */ /* 0x008fe400000010ff */
[----:B------:R-:W-:-:S02]  /*10830*/  F2FP.BF16.F32.PACK_AB R154, R209, R197 ;  /* 0x000000c5d19a723e */ /* 0x000fc400000010ff */
[----:B----4-:R-:W-:-:S04]  /*10840*/  F2FP.BF16.F32.PACK_AB R155, R188, R191 ;  /* 0x000000bfbc9b723e */ /* 0x010fc800000010ff */
[----:B------:R-:W-:-:S06]  /*10850*/  WARPGROUP.ARRIVE ;  /* 0x00000000000079c5 */ /* 0x000fcc0000000000 */
[----:B------:R-:W-:Y:S01]  /*10860*/  HGMMA.64x256x16.F32.BF16 R24, R152, gdesc[UR4].tnspB, R24, gsb0 ;  /* 0x43e0000498187df0 */ /* 0x000fe20008001818 */
[--C-:B------:R-:W-:Y:S01]  /*10870*/  FFMA.FTZ R192, R180, UR46, -R179.reuse ;  /* 0x0000002eb4c07c23 */ /* 0x100fe200080108b3 */
[--C-:B------:R-:W-:Y:S01]  /*10880*/  FFMA.FTZ R180, R181, UR46, -R179.reuse ;  /* 0x0000002eb5b47c23 */ /* 0x100fe200080108b3 */
[----:B------:R-:W-:-:S04]  /*10890*/  FFMA.FTZ R0, R182, UR46, -R179 ;  /* 0x0000002eb6007c23 */ /* 0x000fc800080108b3 */
[----:B------:R-:W-:Y:S08]  /*108a0*/  MUFU.EX2 R192, R192 ;  /* 0x000000c000c07308 */ /* 0x000ff00000000800 */
[----:B------:R-:W1:Y:S08]  /*108b0*/  MUFU.EX2 R180, R180 ;  /* 0x000000b400b47308 */ /* 0x000e700000000800 */
[----:B------:R-:W2:Y:S01]  /*108c0*/  MUFU.EX2 R0, R0 ;  /* 0x0000000000007308 */ /* 0x000ea20000000800 */
[--C-:B------:R-:W-:Y:S01]  /*108d0*/  FFMA.FTZ R170, R170, UR46, -R179.reuse ;  /* 0x0000002eaaaa7c23 */ /* 0x100fe200080108b3 */
[--C-:B------:R-:W-:Y:S01]  /*108e0*/  FFMA.FTZ R167, R167, UR46, -R179.reuse ;  /* 0x0000002ea7a77c23 */ /* 0x100fe200080108b3 */
[--C-:B------:R-:W-:Y:S01]  /*108f0*/  FFMA.FTZ R168, R168, UR46, -R179.reuse ;  /* 0x0000002ea8a87c23 */ /* 0x100fe200080108b3 */
[----:B------:R-:W-:-:S04]  /*10900*/  FFMA.FTZ R169, R169, UR46, -R179 ;  /* 0x0000002ea9a97c23 */ /* 0x000fc800080108b3 */
[----:B------:R-:W-:Y:S08]  /*10910*/  MUFU.EX2 R171, R171 ;  /* 0x000000ab00ab7308 */ /* 0x000ff00000000800 */
[----:B------:R-:W3:Y:S08]  /*10920*/  MUFU.EX2 R172, R172 ;  /* 0x000000ac00ac7308 */ /* 0x000ef00000000800 */
[----:B------:R-:W-:Y:S08]  /*10930*/  MUFU.EX2 R173, R173 ;  /* 0x000000ad00ad7308 */ /* 0x000ff00000000800 */
[----:B------:R-:W-:Y:S08]  /*10940*/  MUFU.EX2 R174, R174 ;  /* 0x000000ae00ae7308 */ /* 0x000ff00000000800 */
[----:B------:R-:W-:Y:S08]  /*10950*/  MUFU.EX2 R170, R170 ;  /* 0x000000aa00aa7308 */ /* 0x000ff00000000800 */
[----:B------:R-:W4:Y:S08]  /*10960*/  MUFU.EX2 R167, R167 ;  /* 0x000000a700a77308 */ /* 0x000f300000000800 */
[----:B------:R-:W-:Y:S08]  /*10970*/  MUFU.EX2 R168, R168 ;  /* 0x000000a800a87308 */ /* 0x000ff00000000800 */
[----:B------:R-:W0:Y:S01]  /*10980*/  MUFU.EX2 R169, R169 ;  /* 0x000000a900a97308 */ /* 0x000e220000000800 */
[----:B------:R-:W-:-:S02]  /*10990*/  WARPGROUP.DEPBAR.LE gsb0, 0x0 ;  /* 0x00008000000079c5 */ /* 0x000fc40000010000 */
[----:B------:R-:W-:Y:S02]  /*109a0*/  VIADD R152, R160, 0x100 ;  /* 0x00000100a0987836 */ /* 0x000fe40000000000 */
[----:B------:R-:W-:-:S03]  /*109b0*/  IMAD.MOV.U32 R153, RZ, RZ, 0x40000040 ;  /* 0x40000040ff997424 */ /* 0x000fc600078e00ff */
[----:B------:R-:W-:Y:S02]  /*109c0*/  R2UR UR6, R152 ;  /* 0x00000000980672ca */ /* 0x000fe400000e0000 */
[----:B------:R-:W-:Y:S02]  /*109d0*/  R2UR UR7, R153 ;  /* 0x00000000990772ca */ /* 0x000fe400000e0000 */
[----:B------:R-:W-:Y:S02]  /*109e0*/  F2FP.BF16.F32.PACK_AB R152, R185, R184 ;  /* 0x000000b8b998723e */ /* 0x000fe400000010ff */
[----:B-1----:R-:W-:Y:S02]  /*109f0*/  F2FP.BF16.F32.PACK_AB R153, R180, R192 ;  /* 0x000000c0b499723e */ /* 0x002fe400000010ff */
[----:B------:R-:W-:Y:S02]  /*10a00*/  F2FP.BF16.F32.PACK_AB R154, R187, R186 ;  /* 0x000000babb9a723e */ /* 0x000fe400000010ff */
[----:B--2---:R-:W-:-:S04]  /*10a10*/  F2FP.BF16.F32.PACK_AB R155, R161, R0 ;  /* 0x00000000a19b723e */ /* 0x004fc800000010ff */
[----:B------:R-:W-:-:S06]  /*10a20*/  WARPGROUP.ARRIVE ;  /* 0x00000000000079c5 */ /* 0x000fcc0000000000 */
[----:B------:R-:W-:Y:S01]  /*10a30*/  HGMMA.64x256x16.F32.BF16 R24, R152, gdesc[UR4].tnspB, R24, gsb0 ;  /* 0x43e0000498187df0 */ /* 0x000fe20008001818 */
[--C-:B------:R-:W-:Y:S01]  /*10a40*/  FFMA.FTZ R159, R159, UR46, -R179.reuse ;  /* 0x0000002e9f9f7c23 */ /* 0x100fe200080108b3 */
[--C-:B------:R-:W-:Y:S01]  /*10a50*/  FFMA.FTZ R157, R157, UR46, -R179.reuse ;  /* 0x0000002e9d9d7c23 */ /* 0x100fe200080108b3 */
[--C-:B------:R-:W-:Y:S01]  /*10a60*/  FFMA.FTZ R158, R158, UR46, -R179.reuse ;  /* 0x0000002e9e9e7c23 */ /* 0x100fe200080108b3 */
[----:B------:R-:W-:Y:S01]  /*10a70*/  FFMA.FTZ R162, R162, UR46, -R179 ;  /* 0x0000002ea2a27c23 */ /* 0x000fe200080108b3 */
[----:B------:R-:W-:Y:S08]  /*10a80*/  MUFU.EX2 R163, R163 ;  /* 0x000000a300a37308 */ /* 0x000ff00000000800 */
[----:B------:R-:W1:Y:S08]  /*10a90*/  MUFU.EX2 R164, R164 ;  /* 0x000000a400a47308 */ /* 0x000e700000000800 */
[----:B------:R-:W-:Y:S08]  /*10aa0*/  MUFU.EX2 R165, R165 ;  /* 0x000000a500a57308 */ /* 0x000ff00000000800 */
[----:B------:R-:W-:Y:S08]  /*10ab0*/  MUFU.EX2 R166, R166 ;  /* 0x000000a600a67308 */ /* 0x000ff00000000800 */
[----:B------:R-:W-:Y:S08]  /*10ac0*/  MUFU.EX2 R159, R159 ;  /* 0x0000009f009f7308 */ /* 0x000ff00000000800 */
[----:B------:R-:W2:Y:S08]  /*10ad0*/  MUFU.EX2 R157, R157 ;  /* 0x0000009d009d7308 */ /* 0x000eb00000000800 */
[----:B------:R-:W-:Y:S08]  /*10ae0*/  MUFU.EX2 R158, R158 ;  /* 0x0000009e009e7308 */ /* 0x000ff00000000800 */
[----:B------:R-:W2:Y:S01]  /*10af0*/  MUFU.EX2 R162, R162 ;  /* 0x000000a200a27308 */ /* 0x000ea20000000800 */
[----:B------:R-:W-:-:S02]  /*10b00*/  WARPGROUP.DEPBAR.LE gsb0, 0x0 ;  /* 0x00008000000079c5 */ /* 0x000fc40000010000 */
[----:B------:R-:W-:Y:S02]  /*10b10*/  VIADD R152, R160, 0x180 ;  /* 0x00000180a0987836 */ /* 0x000fe40000000000 */
[----:B------:R-:W-:-:S03]  /*10b20*/  IMAD.MOV.U32 R153, RZ, RZ, 0x40000040 ;  /* 0x40000040ff997424 */ /* 0x000fc600078e00ff */
[----:B------:R-:W-:Y:S02]  /*10b30*/  R2UR UR6, R152 ;  /* 0x00000000980672ca */ /* 0x000fe400000e0000 */
[----:B------:R-:W-:Y:S02]  /*10b40*/  R2UR UR7, R153 ;  /* 0x00000000990772ca */ /* 0x000fe400000e0000 */
[----:B---3--:R-:W-:Y:S02]  /*10b50*/  F2FP.BF16.F32.PACK_AB R152, R172, R171 ;  /* 0x000000abac98723e */ /* 0x008fe400000010ff */
[----:B----4-:R-:W-:Y:S02]  /*10b60*/  F2FP.BF16.F32.PACK_AB R153, R167, R170 ;  /* 0x000000aaa799723e */ /* 0x010fe400000010ff */
[----:B------:R-:W-:Y:S02]  /*10b70*/  F2FP.BF16.F32.PACK_AB R154, R174, R173 ;  /* 0x000000adae9a723e */ /* 0x000fe400000010ff */
[----:B0-----:R-:W-:-:S04]  /*10b80*/  F2FP.BF16.F32.PACK_AB R155, R169, R168 ;  /* 0x000000a8a99b723e */ /* 0x001fc800000010ff */
[----:B------:R-:W-:-:S06]  /*10b90*/  WARPGROUP.ARRIVE ;  /* 0x00000000000079c5 */ /* 0x000fcc0000000000 */
[----:B------:R-:W-:Y:S01]  /*10ba0*/  HGMMA.64x256x16.F32.BF16 R24, R152, gdesc[UR4].tnspB, R24, gsb0 ;  /* 0x43e0000498187df0 */ /* 0x000fe20008001818 */
[--C-:B------:R-:W-:Y:S01]  /*10bb0*/  FFMA.FTZ R3, R3, UR46, -R179.reuse ;  /* 0x0000002e03037c23 */ /* 0x100fe200080108b3 */
[--C-:B------:R-:W-:Y:S01]  /*10bc0*/  FFMA.FTZ R175, R175, UR46, -R179.reuse ;  /* 0x0000002eafaf7c23 */ /* 0x100fe200080108b3 */
[--C-:B------:R-:W-:Y:S01]  /*10bd0*/  FFMA.FTZ R177, R177, UR46, -R179.reuse ;  /* 0x0000002eb1b17c23 */ /* 0x100fe200080108b3 */
[----:B------:R-:W-:Y:S02]  /*10be0*/  FFMA.FTZ R178, R178, UR46, -R179 ;  /* 0x0000002eb2b27c23 */ /* 0x000fe400080108b3 */
[----:B------:R0:W3:Y:S02]  /*10bf0*/  MUFU.EX2 R179, R2 ;  /* 0x0000000200b37308 */ /* 0x0000e40000000800 */
[----:B0-----:R0:W5:Y:S06]  /*10c00*/  LDL.LU R2, [R1+0x1f0] ;  /* 0x0001f00001027983 */ /* 0x00116c0000300800 */
[----:B------:R-:W-:Y:S08]  /*10c10*/  MUFU.EX2 R229, R229 ;  /* 0x000000e500e57308 */ /* 0x000ff00000000800 */
[----:B------:R-:W-:Y:S08]  /*10c20*/  MUFU.EX2 R211, R211 ;  /* 0x000000d300d37308 */ /* 0x000ff00000000800 */
[----:B------:R-:W-:Y:S08]  /*10c30*/  MUFU.EX2 R156, R156 ;  /* 0x0000009c009c7308 */ /* 0x000ff00000000800 */
[----:B------:R-:W4:Y:S08]  /*10c40*/  MUFU.EX2 R3, R3 ;  /* 0x0000000300037308 */ /* 0x000f300000000800 */
[----:B------:R-:W0:Y:S08]  /*10c50*/  MUFU.EX2 R175, R175 ;  /* 0x000000af00af7308 */ /* 0x000e300000000800 */
[----:B------:R-:W0:Y:S08]  /*10c60*/  MUFU.EX2 R177, R177 ;  /* 0x000000b100b17308 */ /* 0x000e300000000800 */
[----:B------:R-:W0:Y:S01]  /*10c70*/  MUFU.EX2 R178, R178 ;  /* 0x000000b200b27308 */ /* 0x000e220000000800 */
[----:B------:R-:W-:-:S02]  /*10c80*/  WARPGROUP.DEPBAR.LE gsb0, 0x0 ;  /* 0x00008000000079c5 */ /* 0x000fc40000010000 */
[----:B------:R-:W-:Y:S02]  /*10c90*/  VIADD R152, R160, 0x200 ;  /* 0x00000200a0987836 */ /* 0x000fe40000000000 */
[----:B------:R-:W-:-:S03]  /*10ca0*/  IMAD.MOV.U32 R153, RZ, RZ, 0x40000040 ;  /* 0x40000040ff997424 */ /* 0x000fc600078e00ff */
[----:B------:R-:W-:Y:S02]  /*10cb0*/  R2UR UR6, R152 ;  /* 0x00000000980672ca */ /* 0x000fe400000e0000 */
[----:B------:R-:W-:Y:S02]  /*10cc0*/  R2UR UR7, R153 ;  /* 0x00000000990772ca */ /* 0x000fe400000e0000 */
[----:B-1----:R-:W-:Y:S02]  /*10cd0*/  F2FP.BF16.F32.PACK_AB R152, R164, R163 ;  /* 0x000000a3a498723e */ /* 0x002fe400000010ff */
[----:B--2---:R-:W-:Y:S02]  /*10ce0*/  F2FP.BF16.F32.PACK_AB R153, R157, R159 ;  /* 0x0000009f9d99723e */ /* 0x004fe400000010ff */
[----:B------:R-:W-:Y:S02]  /*10cf0*/  F2FP.BF16.F32.PACK_AB R154, R166, R165 ;  /* 0x000000a5a69a723e */ /* 0x000fe400000010ff */
[----:B------:R-:W-:-:S04]  /*10d00*/  F2FP.BF16.F32.PACK_AB R155, R162, R158 ;  /* 0x0000009ea29b723e */ /* 0x000fc800000010ff */
[----:B------:R-:W-:-:S06]  /*10d10*/  WARPGROUP.ARRIVE ;  /* 0x00000000000079c5 */ /* 0x000fcc0000000000 */
        /* <DEDUP_REMOVED lines=31> */
[----:B---3--:R-:W-:Y:S01]  /*10f10*/  FADD.FTZ R171, R179, R171 ;  /* 0x000000abb3ab7221 */ /* 0x008fe20000010000 */
[----:B----4-:R-:W-:-:S03]  /*10f20*/  FADD.FTZ R170, R3, R170 ;  /* 0x000000aa03aa7221 */ /* 0x010fc60000010000 */
[----:B------:R-:W-:Y:S01]  /*10f30*/  FADD.FTZ R171, R229, R171 ;  /* 0x000000abe5ab7221 */ /* 0x000fe20000010000 */
[----:B0-----:R-:W-:-:S03]  /*10f40*/  FADD.FTZ R170, R175, R170 ;  /* 0x000000aaafaa7221 */ /* 0x001fc60000010000 */
[----:B------:R-:W-:Y:S01]  /*10f50*/  FADD.FTZ R171, R211, R171 ;  /* 0x000000abd3ab7221 */ /* 0x000fe20000010000 */
[----:B------:R-:W-:-:S04]  /*10f60*/  FADD.FTZ R170, R177, R170 ;  /* 0x000000aab1aa7221 */ /* 0x000fc80000010000 */
[----:B------:R-:W-:Y:S01]  /*10f70*/  FADD.FTZ R0, R178, R170 ;  /* 0x000000aab2007221 */ /* 0x000fe20000010000 */
[----:B------:R-:W-:Y:S02]  /*10f80*/  WARPGROUP.DEPBAR.LE gsb0, 0x0 ;  /* 0x00008000000079c5 */ /* 0x000fe40000010000 */
[----:B------:R-:W-:Y:S02]  /*10f90*/  VIADD R152, R160, 0x280 ;  /* 0x00000280a0987836 */ /* 0x000fe40000000000 */
[----:B------:R-:W-:-:S03]  /*10fa0*/  IMAD.MOV.U32 R153, RZ, RZ, 0x40000040 ;  /* 0x40000040ff997424 */ /* 0x000fc600078e00ff */
[----:B------:R-:W-:Y:S02]  /*10fb0*/  R2UR UR6, R152 ;  /* 0x00000000980672ca */ /* 0x000fe400000e0000 */
[----:B------:R-:W-:Y:S02]  /*10fc0*/  R2UR UR7, R153 ;  /* 0x00000000990772ca */ /* 0x000fe400000e0000 */
[----:B------:R-:W-:Y:S02]  /*10fd0*/  F2FP.BF16.F32.PACK_AB R152, R229, R179 ;  /* 0x000000b3e598723e */ /* 0x000fe400000010ff */
[----:B------:R-:W-:Y:S02]  /*10fe0*/  F2FP.BF16.F32.PACK_AB R153, R175, R3 ;  /* 0x00000003af99723e */ /* 0x000fe400000010ff */
[----:B------:R-:W-:Y:S02]  /*10ff0*/  F2FP.BF16.F32.PACK_AB R154, R156, R211 ;  /* 0x000000d39c9a723e */ /* 0x000fe400000010ff */
[----:B------:R-:W-:-:S04]  /*11000*/  F2FP.BF16.F32.PACK_AB R155, R178, R177 ;  /* 0x000000b1b29b723e */ /* 0x000fc800000010ff */
[----:B------:R-:W-:-:S06]  /*11010*/  WARPGROUP.ARRIVE ;  /* 0x00000000000079c5 */ /* 0x000fcc0000000000 */
[----:B------:R-:W-:Y:S01]  /*11020*/  HGMMA.64x256x16.F32.BF16 R24, R152, gdesc[UR4].tnspB, R24, gsb0 ;  /* 0x43e0000498187df0 */ /* 0x000fe20008001818 */
[----:B------:R-:W-:Y:S02]  /*11030*/  FADD.FTZ R3, R156, R171 ;  /* 0x000000ab9c037221 */ /* 0x000fe40000010000 */
[----:B------:R-:W-:Y:S02]  /*11040*/  WARPGROUP.DEPBAR.LE gsb0, 0x0 ;  /* 0x00008000000079c5 */ /* 0x000fe40000010000 */
[----:B------:R-:W-:Y:S05]  /*11050*/  @!P0 BRA `(.L_x_15318) ;  /* 0x0000000000048947 */ /* 0x000fea0003800000 */
[----:B------:R-:W-:Y:S01]  /*11060*/  BPT.TRAP 0x1 ;  /* 0x000000040000795c */ /* 0x000fe20000300000 */
.L_x_15318:
        /* <DEDUP_REMOVED lines=10> */
.L_x_15308:
[----:B------:R-:W2:Y:S02]  /*11110*/  LDL R15, [R1+0xb8] ;  /* 0x0000b800010f7983 */ /* 0x000ea40000100800 */
[----:B--2---:R-:W-:-:S13]  /*11120*/  ISETP.GE.AND P1, PT, R14, R15, PT ;  /* 0x0000000f0e00720c */ /* 0x004fda0003f26270 */
[----:B------:R-:W-:Y:S05]  /*11130*/  @!P1 BRA `(.L_x_15320) ;  /* 0x0000003000509947 */ /* 0x000fea0003800000 */
[----:B------:R-:W-:Y:S02]  /*11140*/  IMAD.MOV.U32 R208, RZ, RZ, R176 ;  /* 0x000000ffffd07224 */ /* 0x000fe400078e00b0 */
[----:B------:R-:W-:-:S07]  /*11150*/  IMAD.MOV.U32 R209, RZ, RZ, R20 ;  /* 0x000000ffffd17224 */ /* 0x000fce00078e0014 */
.L_x_15331:
        /* <DEDUP_REMOVED lines=8> */
.L_x_15321:
[----:B------:R-:W-:Y:S01]  /*111e0*/  IMAD R15, R18, 0x8, R22 ;  /* 0x00000008120f7824 */ /* 0x000fe200078e0216 */
[----:B------:R-:W-:-:S04]  /*111f0*/  SHF.L.U32 R20, R204, 0x1f, RZ ;  /* 0x0000001fcc147819 */ /* 0x000fc800000006ff */
[----:B------:R0:W1:Y:S01]  /*11200*/  SYNCS.PHASECHK.TRANS64.TRYWAIT P1, [R15+URZ+0x32430], R20 ;  /* 0x032430140f0075a7 */ /* 0x000062000802017f */
[----:B------:R-:W-:Y:S05]  /*11210*/  @!P0 BRA `(.L_x_15322) ;  /* 0x0000000000048947 */ /* 0x000fea0003800000 */
[----:B------:R-:W-:Y:S01]  /*11220*/  BPT.TRAP 0x1 ;  /* 0x000000040000795c */ /* 0x000fe20000300000 */
.L_x_15322:
[----:B------:R-:W2:Y:S01]  /*11230*/  LDL R21, [R1+0x88] ;  /* 0x0000880001157983 */ /* 0x000ea20000100800 */
[----:B------:R-:W-:Y:S02]  /*11240*/  IMAD.MOV.U32 R157, RZ, RZ, 0x40000040 ;  /* 0x40000040ff9d7424 */ /* 0x000fe400078e00ff */
[----:B--2---:R-:W-:Y:S01]  /*11250*/  IMAD R156, R18, 0x300, R21 ;  /* 0x00000300129c7824 */ /* 0x004fe200078e0215 */
[----:B-1----:R-:W-:Y:S06]  /*11260*/  @P1 BRA `(.L_x_15323) ;  /* 0x0000000000081947 */ /* 0x002fec0003800000 */
[----:B------:R-:W1:Y:S02]  /*11270*/  SYNCS.PHASECHK.TRANS64.TRYWAIT P1, [R15+URZ+0x32430], R20 ;  /* 0x032430140f0075a7 */ /* 0x000e64000802017f */
[----:B-1----:R-:W-:Y:S05]  /*11280*/  @!P1 BRA `(.L_x_15324) ;  /* 0x0000012400ac9947 */ /* 0x002fea0003800000 */
.L_x_15323:
[----:B-----5:R2:W-:Y:S04]  /*11290*/  STL.64 [R1+0x1f8], R4 ;  /* 0x0001f80401007387 */ /* 0x0205e80000100a00 */
        /* <DEDUP_REMOVED lines=15> */
[----:B------:R-:W-:-:S02]  /*11390*/  R2UR UR10, R154 ;  /* 0x000000009a0a72ca */ /* 0x000fc400000e0000 */
[----:B------:R-:W-:Y:S02]  /*113a0*/  R2UR UR11, R155 ;  /* 0x000000009b0b72ca */ /* 0x000fe400000e0000 */
[----:B------:R-:W-:Y:S02]  /*113b0*/  R2UR UR14, R152 ;  /* 0x00000000980e72ca */ /* 0x000fe400000e0000 */
[----:B------:R-:W-:Y:S02]  /*113c0*/  R2UR UR15, R153 ;  /* 0x00000000990f72ca */ /* 0x000fe400000e0000 */
[----:B------:R-:W-:Y:S02]  /*113d0*/  R2UR UR18, R156 ;  /* 0x000000009c1272ca */ /* 0x000fe400000e0000 */
        /* <DEDUP_REMOVED lines=23> */
.L_x_15325:
[----:B------:R2:W3:Y:S01]  /*11550*/  SYNCS.PHASECHK.TRANS64.TRYWAIT P1, [R15+URZ+0x32450], R20 ;  /* 0x032450140f0075a7 */ /* 0x0004e2000802017f */
[----:B------:R-:W-:Y:S05]  /*11560*/  @!P0 BRA `(.L_x_15326) ;  /* 0x0000000000048947 */ /* 0x000fea0003800000 */
[----:B------:R-:W-:Y:S01]  /*11570*/  BPT.TRAP 0x1 ;  /* 0x000000040000795c */ /* 0x000fe20000300000 */
.L_x_15326:
[----:B---3--:R-:W-:Y:S05]  /*11580*/  @P1 BRA `(.L_x_15327) ;  /* 0x0000000000081947 */ /* 0x008fea0003800000 */
[----:B------:R-:W3:Y:S02]  /*11590*/  SYNCS.PHASECHK.TRANS64.TRYWAIT P1, [R15+URZ+0x32450], R20 ;  /* 0x032450140f0075a7 */ /* 0x000ee4000802017f */
[----:B---3--:R-:W-:Y:S05]  /*115a0*/  @!P1 BRA `(.L_x_15328) ;  /* 0x0000012000f89947 */ /* 0x008fea0003800000 */
.L_x_15327:
        /* <DEDUP_REMOVED lines=139> */
[----:B------:R-:W-:Y:S01]  /*11e60*/  VIADD R210, R20, 0x904 ;  /* 0x0000090414d27836 */ /* 0x000fe20000000000 */
[----:B------:R-:W-:Y:S01]  /*11e70*/  MOV R211, 0x40000040 ;  /* 0x4000004000d37802 */ /* 0x000fe20000000f00 */
[----:B------:R-:W-:-:S02]  /*11e80*/  WARPGROUP.DEPBAR.LE gsb0, 0x0 ;  /* 0x00008000000079c5 */ /* 0x000fc40000010000 */
[----:B------:R-:W-:-:S08]  /*11e90*/  WARPGROUP.ARRIVE ;  /* 0x00000000000079c5 */ /* 0x000fd00000000000 */
        /* <DEDUP_REMOVED lines=24> */
.L_x_15329:
[----:B------:R-:W-:Y:S01]  /*12020*/  FMUL.FTZ R152, R152, UR42 ;  /* 0x0000002a98987c20 */ /* 0x000fe20008410000 */
[----:B------:R-:W-:Y:S01]  /*12030*/  FMUL.FTZ R153, R153, UR42 ;  /* 0x0000002a99997c20 */ /* 0x000fe20008410000 */
[----:B------:R-:W-:Y:S01]  /*12040*/  STL [R1+0x1f8], R5 ;  /* 0x0001f80501007387 */ /* 0x000fe20000100800 */
[----:B------:R-:W-:Y:S01]  /*12050*/  FMUL.FTZ R157, R157, UR42 ;  /* 0x0000002a9d9d7c20 */ /* 0x000fe20008410000 */
[----:B------:R-:W1:Y:S01]  /*12060*/  MUFU.TANH R20, R152 ;  /* 0x0000009800147308 */ /* 0x000e620000002400 */
[----:B------:R-:W-:Y:S01]  /*12070*/  FMUL.FTZ R156, R156, UR42 ;  /* 0x0000002a9c9c7c20 */ /* 0x000fe20008410000 */
[----:B------:R2:W-:Y:S01]  /*12080*/  STL [R1+0x1f4], R4 ;  /* 0x0001f40401007387 */ /* 0x0005e20000100800 */
[----:B------:R-:W-:Y:S01]  /*12090*/  FMUL.FTZ R161, R161, UR42 ;  /* 0x0000002aa1a17c20 */ /* 0x000fe20008410000 */
[----:B------:R-:W-:Y:S01]  /*120a0*/  FMUL.FTZ R160, R160, UR42 ;  /* 0x0000002aa0a07c20 */ /* 0x000fe20008410000 */
[----:B------:R-:W-:Y:S01]  /*120b0*/  FMUL.FTZ R210, R168, UR42 ;  /* 0x0000002aa8d27c20 */ /* 0x000fe20008410000 */
[----:B-----5:R3:W-:Y:S01]  /*120c0*/  STL [R1+0x1f0], R2 ;  /* 0x0001f00201007387 */ /* 0x0207e20000100800 */
        /* <DEDUP_REMOVED lines=9> */
[----:B--2---:R1:W2:Y:S01]  /*12160*/  MUFU.TANH R4, R153 ;  /* 0x0000009900047308 */ /* 0x0042a20000002400 */
[----:B----4-:R-:W-:Y:S01]  /*12170*/  FMUL.FTZ R161, R177, UR42 ;  /* 0x0000002ab1a17c20 */ /* 0x010fe20008410000 */
[----:B------:R-:W-:Y:S01]  /*12180*/  FMUL.FTZ R159, R159, UR42 ;  /* 0x0000002a9f9f7c20 */ /* 0x000fe20008410000 */
[----:B------:R-:W-:Y:S01]  /*12190*/  FMUL.FTZ R155, R155, UR42 ;  /* 0x0000002a9b9b7c20 */ /* 0x000fe20008410000 */
[----:B------:R-:W-:Y:S01]  /*121a0*/  FMUL.FTZ R158, R158, UR42 ;  /* 0x0000002a9e9e7c20 */ /* 0x000fe20008410000 */
[----:B------:R-:W-:Y:S01]  /*121b0*/  UMOV UR46, UR44 ;  /* 0x0000002c002e7c82 */ /* 0x000fe20008000000 */
[----:B------:R-:W-:Y:S01]  /*121c0*/  FMUL.FTZ R167, R167, UR42 ;  /* 0x0000002aa7a77c20 */ /* 0x000fe20008410000 */
[----:B------:R-:W-:Y:S01]  /*121d0*/  FMUL.FTZ R170, R170, UR42 ;  /* 0x0000002aaaaa7c20 */ /* 0x000fe20008410000 */
[----:B---3--:R3:W-:Y:S01]  /*121e0*/  MUFU.TANH R2, R156 ;  /* 0x0000009c00027308 */ /* 0x0087e20000002400 */
[----:B-1----:R-:W-:-:S02]  /*121f0*/  IMAD.MOV.U32 R153, RZ, RZ, R20 ;  /* 0x000000ffff997224 */ /* 0x002fc400078e0014 */
[----:B------:R-:W-:Y:S01]  /*12200*/  FMUL.FTZ R171, R171, UR42 ;  /* 0x0000002aabab7c20 */ /* 0x000fe20008410000 */
[----:B0-----:R-:W-:Y:S02]  /*12210*/  IMAD.MOV.U32 R169, RZ, RZ, R152 ;  /* 0x000000ffffa97224 */ /* 0x001fe400078e0098 */
[----:B------:R-:W-:Y:S01]  /*12220*/  FMUL.FTZ R152, R173, UR42 ;  /* 0x0000002aad987c20 */ /* 0x000fe20008410000 */
[----:B------:R-:W-:Y:S02]  /*12230*/  IMAD.MOV.U32 R168, RZ, RZ, R153 ;  /* 0x000000ffffa87224 */ /* 0x000fe400078e0099 */
[----:B------:R-:W-:Y:S01]  /*12240*/  FMUL.FTZ R153, R176, UR42 ;  /* 0x0000002ab0997c20 */ /* 0x000fe20008410000 */
[----:B------:R-:W-:Y:S01]  /*12250*/  FMUL.FTZ R178, R178, UR42 ;  /* 0x0000002ab2b27c20 */ /* 0x000fe20008410000 */
[----:B------:R0:W1:Y:S01]  /*12260*/  MUFU.TANH R20, R157 ;  /* 0x0000009d00147308 */ /* 0x0000620000002400 */
[----:B--2---:R-:W-:Y:S02]  /*12270*/  IMAD.MOV.U32 R172, RZ, RZ, R4 ;  /* 0x000000ffffac7224 */ /* 0x004fe400078e0004 */
[----:B---3--:R-:W-:Y:S01]  /*12280*/  FMUL.FTZ R156, R181, UR42 ;  /* 0x0000002ab59c7c20 */ /* 0x008fe20008410000 */
[----:B------:R-:W-:-:S02]  /*12290*/  IMAD.MOV.U32 R181, RZ, RZ, R168 ;  /* 0x000000ffffb57224 */ /* 0x000fc400078e00a8 */
[----:B------:R-:W-:Y:S02]  /*122a0*/  FMUL.FTZ R190, R190, UR42 ;  /* 0x0000002abebe7c20 */ /* 0x000fe40008410000 */
[----:B------:R2:W3:Y:S01]  /*122b0*/  MUFU.TANH R5, R160 ;  /* 0x000000a000057308 */ /* 0x0004e20000002400 */
[----:B0-----:R-:W-:Y:S01]  /*122c0*/  FMUL.FTZ R157, R184, UR42 ;  /* 0x0000002ab89d7c20 */ /* 0x001fe20008410000 */
[----:B------:R-:W-:-:S06]  /*122d0*/  IMAD.MOV.U32 R184, RZ, RZ, R172 ;  /* 0x000000ffffb87224 */ /* 0x000fcc00078e00ac */
[----:B------:R-:W0:Y:S01]  /*122e0*/  MUFU.TANH R229, R229 ;  /* 0x000000e500e57308 */ /* 0x000e220000002400 */
[----:B-1----:R-:W-:Y:S01]  /*122f0*/  IMAD.MOV.U32 R176, RZ, RZ, R20 ;  /* 0x000000ffffb07224 */ /* 0x002fe200078e0014 */
[----:B------:R-:W-:Y:S01]  /*12300*/  FMNMX.FTZ R20, R168, R209, !PT ;  /* 0x000000d1a8147209 */ /* 0x000fe20007810000 */
[----:B--2---:R-:W-:Y:S01]  /*12310*/  FMUL.FTZ R160, R180, UR42 ;  /* 0x0000002ab4a07c20 */ /* 0x004fe20008410000 */
[----:B------:R-:W-:Y:S02]  /*12320*/  FMUL.FTZ R180, R192, UR42 ;  /* 0x0000002ac0b47c20 */ /* 0x000fe40008410000 */
[----:B------:R-:W-:Y:S01]  /*12330*/  FMNMX.FTZ R20, R172, R20, !PT ;  /* 0x00000014ac147209 */ /* 0x000fe20007810000 */
[----:B------:R-:W-:Y:S01]  /*12340*/  FMUL.FTZ R172, R196, UR42 ;  /* 0x0000002ac4ac7c20 */ /* 0x000fe20008410000 */
[----:B------:R-:W1:Y:S01]  /*12350*/  MUFU.TANH R211, R211 ;  /* 0x000000d300d37308 */ /* 0x000e620000002400 */
[----:B---3--:R-:W-:Y:S01]  /*12360*/  IMAD.MOV.U32 R173, RZ, RZ, R5 ;  /* 0x000000ffffad7224 */ /* 0x008fe200078e0005 */
[----:B------:R-:W-:Y:S01]  /*12370*/  FMNMX.FTZ R20, R2, R20, !PT ;  /* 0x0000001402147209 */ /* 0x000fe20007810000 */
[----:B------:R-:W-:-:S03]  /*12380*/  FMUL.FTZ R196, R163, UR42 ;  /* 0x0000002aa3c47c20 */ /* 0x000fc60008410000 */
[----:B------:R-:W-:Y:S02]  /*12390*/  FMNMX.FTZ R20, R176, R20, !PT ;  /* 0x00000014b0147209 */ /* 0x000fe40007810000 */
[----:B------:R-:W2:Y:S02]  /*123a0*/  MUFU.TANH R210, R210 ;  /* 0x000000d200d27308 */ /* 0x000ea40000002400 */
[----:B------:R-:W-:-:S04]  /*123b0*/  FMNMX.FTZ R20, R173, R20, !PT ;  /* 0x00000014ad147209 */ /* 0x000fc80007810000 */
[----:B------:R-:W-:Y:S02]  /*123c0*/  FMNMX.FTZ R20, R169, R20, !PT ;  /* 0x00000014a9147209 */ /* 0x000fe40007810000 */
[----:B------:R-:W3:Y:S02]  /*123d0*/  MUFU.TANH R165, R165 ;  /* 0x000000a500a57308 */ /* 0x000ee40000002400 */
[----:B0-----:R-:W-:-:S04]  /*123e0*/  FMNMX.FTZ R20, R229, R20, !PT ;  /* 0x00000014e5147209 */ /* 0x001fc80007810000 */
[----:B-1----:R-:W-:Y:S02]  /*123f0*/  FMNMX.FTZ R20, R211, R20, !PT ;  /* 0x00000014d3147209 */ /* 0x002fe40007810000 */
[----:B------:R-:W0:Y:S02]  /*12400*/  MUFU.TANH R164, R164 ;  /* 0x000000a400a47308 */ /* 0x000e240000002400 */
[----:B--2---:R-:W-:-:S06]  /*12410*/  FMNMX.FTZ R20, R210, R20, !PT ;  /* 0x00000014d2147209 */ /* 0x004fcc0007810000 */
[----:B------:R-:W1:Y:S01]  /*12420*/  MUFU.TANH R152, R152 ;  /* 0x0000009800987308 */ /* 0x000e620000002400 */
[----:B---3--:R-:W-:-:S07]  /*12430*/  FMNMX.FTZ R20, R165, R20, !PT ;  /* 0x00000014a5147209 */ /* 0x008fce0007810000 */
        /* <DEDUP_REMOVED lines=8> */
[----:B------:R0:W3:Y:S01]  /*124c0*/  MUFU.TANH R4, R185 ;  /* 0x000000b900047308 */ /* 0x0000e20000002400 */
[----:B-1----:R-:W-:-:S07]  /*124d0*/  FMNMX.FTZ R20, R160, R20, !PT ;  /* 0x00000014a0147209 */ /* 0x002fce0007810000 */
[----:B------:R-:W1:Y:S01]  /*124e0*/  MUFU.TANH R157, R157 ;  /* 0x0000009d009d7308 */ /* 0x000e620000002400 */
[----:B--2---:R-:W-:Y:S01]  /*124f0*/  FMNMX.FTZ R20, R156, R20, !PT ;  /* 0x000000149c147209 */ /* 0x004fe20007810000 */
[----:B0-----:R-:W-:Y:S01]  /*12500*/  FMUL.FTZ R185, R197, UR42 ;  /* 0x0000002ac5b97c20 */ /* 0x001fe20008410000 */
[----:B------:R-:W-:-:S05]  /*12510*/  FMUL.FTZ R197, R162, UR42 ;  /* 0x0000002aa2c57c20 */ /* 0x000fca0008410000 */
[----:B------:R0:W2:Y:S08]  /*12520*/  MUFU.TANH R5, R188 ;  /* 0x000000bc00057308 */ /* 0x0000b00000002400 */
[----:B------:R-:W4:Y:S01]  /*12530*/  MUFU.TANH R189, R189 ;  /* 0x000000bd00bd7308 */ /* 0x000f220000002400 */
[----:B0-----:R-:W-:Y:S02]  /*12540*/  IMAD.MOV.U32 R188, RZ, RZ, R173 ;  /* 0x000000ffffbc7224 */ /* 0x001fe400078e00ad */
[----:B------:R-:W-:Y:S01]  /*12550*/  FMUL.FTZ R173, R193, UR42 ;  /* 0x0000002ac1ad7c20 */ /* 0x000fe20008410000 */
[----:B---3--:R-:W-:Y:S01]  /*12560*/  IMAD.MOV.U32 R193, RZ, RZ, R4 ;  /* 0x000000ffffc17224 */ /* 0x008fe200078e0004 */
[----:B-1----:R-:W-:-:S03]  /*12570*/  FMNMX.FTZ R20, R157, R20, !PT ;  /* 0x000000149d147209 */ /* 0x002fc60007810000 */
[----:B------:R-:W0:Y:S01]  /*12580*/  MUFU.TANH R180, R180 ;  /* 0x000000b400b47308 */ /* 0x000e220000002400 */
[----:B--2---:R-:W-:Y:S01]  /*12590*/  IMAD.MOV.U32 R192, RZ, RZ, R5 ;  /* 0x000000ffffc07224 */ /* 0x004fe200078e0005 */
[----:B------:R-:W-:-:S03]  /*125a0*/  FMNMX.FTZ R20, R193, R20, !PT ;  /* 0x00000014c1147209 */ /* 0x000fc60007810000 */
[----:B------:R-:W-:Y:S01]  /*125b0*/  IMAD.MOV.U32 R162, RZ, RZ, R192 ;  /* 0x000000ffffa27224 */ /* 0x000fe200078e00c0 */
[----:B------:R-:W-:Y:S01]  /*125c0*/  FMNMX.FTZ R20, R192, R20, !PT ;  /* 0x00000014c0147209 */ /* 0x000fe20007810000 */
[----:B------:R-:W-:Y:S01]  /*125d0*/  FMUL.FTZ R192, R166, UR42 ;  /* 0x0000002aa6c07c20 */ /* 0x000fe20008410000 */
[----:B------:R-:W1:Y:S02]  /*125e0*/  MUFU.TANH R173, R173 ;  /* 0x000000ad00ad7308 */ /* 0x000e640000002400 */
[----:B----4-:R-:W-:-:S06]  /*125f0*/  FMNMX.FTZ R20, R189, R20, !PT ;  /* 0x00000014bd147209 */ /* 0x010fcc0007810000 */
[----:B------:R-:W2:Y:S01]  /*12600*/  MUFU.TANH R172, R172 ;  /* 0x000000ac00ac7308 */ /* 0x000ea20000002400 */
[----:B0-----:R-:W-:-:S07]  /*12610*/  FMNMX.FTZ R20, R180, R20, !PT ;  /* 0x00000014b4147209 */ /* 0x001fce0007810000 */
[----:B------:R-:W0:Y:S01]  /*12620*/  MUFU.TANH R185, R185 ;  /* 0x000000b900b97308 */ /* 0x000e220000002400 */
[----:B-1----:R-:W-:-:S07]  /*12630*/  FMNMX.FTZ R20, R173, R20, !PT ;  /* 0x00000014ad147209 */ /* 0x002fce0007810000 */
[----:B------:R-:W-:Y:S01]  /*12640*/  MUFU.TANH R5, R154 ;  /* 0x0000009a00057308 */ /* 0x000fe20000002400 */
[----:B--2---:R-:W-:-:S07]  /*12650*/  FMNMX.FTZ R20, R172, R20, !PT ;  /* 0x00000014ac147209 */ /* 0x004fce0007810000 */
[----:B------:R1:W2:Y:S01]  /*12660*/  MUFU.TANH R177, R159 ;  /* 0x0000009f00b17308 */ /* 0x0002a20000002400 */
[----:B0-----:R-:W-:-:S05]  /*12670*/  FMNMX.FTZ R20, R185, R20, !PT ;  /* 0x00000014b9147209 */ /* 0x001fca0007810000 */
[----:B------:R-:W0:Y:S02]  /*12680*/  SHFL.BFLY PT, R168, R20, 0x2, 0x1f ;  /* 0x0c401f0014a87f89 */ /* 0x000e2400000e0000 */
[----:B------:R3:W4:Y:S01]  /*12690*/  MUFU.TANH R4, R155 ;  /* 0x0000009b00047308 */ /* 0x0007220000002400 */
[----:B-1----:R-:W-:-:S07]  /*126a0*/  IMAD.MOV.U32 R159, RZ, RZ, R193 ;  /* 0x000000ffff9f7224 */ /* 0x002fce00078e00c1 */
[----:B------:R-:W-:Y:S08]  /*126b0*/  MUFU.TANH R197, R197 ;  /* 0x000000c500c57308 */ /* 0x000ff00000002400 */
[----:B------:R1:W-:Y:S01]  /*126c0*/  MUFU.TANH R193, R170 ;  /* 0x000000aa00c17308 */ /* 0x0003e20000002400 */
[----:B0-----:R-:W-:Y:S01]  /*126d0*/  FMNMX.FTZ R20, R20, R168, !PT ;  /* 0x000000a814147209 */ /* 0x001fe20007810000 */
[----:B------:R-:W-:-:S06]  /*126e0*/  IMAD.MOV.U32 R168, RZ, RZ, R2 ;  /* 0x000000ffffa87224 */ /* 0x000fcc00078e0002 */
[----:B------:R-:W-:Y:S01]  /*126f0*/  MUFU.TANH R196, R196 ;  /* 0x000000c400c47308 */ /* 0x000fe20000002400 */
[----:B------:R-:W0:Y:S07]  /*12700*/  SHFL.BFLY PT, R154, R20, 0x1, 0x1f ;  /* 0x0c201f00149a7f89 */ /* 0x000e2e00000e0000 */
[----:B------:R-:W4:Y:S08]  /*12710*/  MUFU.TANH R2, R158 ;  /* 0x0000009e00027308 */ /* 0x000f300000002400 */
[----:B------:R4:W4:Y:S08]  /*12720*/  MUFU.TANH R158, R167 ;  /* 0x000000a7009e7308 */ /* 0x0009300000002400 */
[----:B------:R-:W-:Y:S01]  /*12730*/  MUFU.TANH R192, R192 ;  /* 0x000000c000c07308 */ /* 0x000fe20000002400 */
[----:B0-----:R-:W-:-:S05]  /*12740*/  FMNMX.FTZ R20, R20, R154, !PT ;  /* 0x0000009a14147209 */ /* 0x001fca0007810000 */
[C---:B---3--:R-:W-:Y:S01]  /*12750*/  FADD.FTZ R155, -R20.reuse, R209 ;  /* 0x000000d1149b7221 */ /* 0x048fe20000010100 */
[----:B--2---:R-:W-:Y:S02]  /*12760*/  IMAD.MOV.U32 R209, RZ, RZ, R177 ;  /* 0x000000ffffd17224 */ /* 0x004fe400078e00b1 */
[----:B------:R-:W-:Y:S01]  /*12770*/  FMUL.FTZ R177, R20, UR46 ;  /* 0x0000002e14b17c20 */ /* 0x000fe20008410000 */
[----:B------:R-:W-:Y:S01]  /*12780*/  MUFU.TANH R178, R178 ;  /* 0x000000b200b27308 */ /* 0x000fe20000002400 */
[----:B------:R-:W-:Y:S02]  /*12790*/  FMUL.FTZ R155, R155, UR46 ;  /* 0x0000002e9b9b7c20 */ /* 0x000fe40008410000 */
[--C-:B------:R-:W-:Y:S01]  /*127a0*/  FFMA.FTZ R181, R181, UR46, -R177.reuse ;  /* 0x0000002eb5b57c23 */ /* 0x100fe200080108b1 */
[--C-:B------:R-:W-:Y:S01]  /*127b0*/  FFMA.FTZ R184, R184, UR46, -R177.reuse ;  /* 0x0000002eb8b87c23 */ /* 0x100fe200080108b1 */
[--C-:B------:R-:W-:Y:S01]  /*127c0*/  FFMA.FTZ R166, R152, UR46, -R177.reuse ;  /* 0x0000002e98a67c23 */ /* 0x100fe200080108b1 */
[--C-:B------:R-:W-:Y:S01]  /*127d0*/  FFMA.FTZ R163, R153, UR46, -R177.reuse ;  /* 0x0000002e99a37c23 */ /* 0x100fe200080108b1 */
[----:B------:R-:W-:Y:S01]  /*127e0*/  FMNMX.FTZ R153, R5, R208, !PT ;  /* 0x000000d005997209 */ /* 0x000fe20007810000 */
[----:B------:R-:W-:Y:S01]  /*127f0*/  MUFU.EX2 R155, R155 ;  /* 0x0000009b009b7308 */ /* 0x000fe20000000800 */
[--C-:B------:R-:W-:Y:S01]  /*12800*/  FFMA.FTZ R154, R168, UR46, -R177.reuse ;  /* 0x0000002ea89a7c23 */ /* 0x100fe200080108b1 */
[----:B-1----:R-:W-:Y:S01]  /*12810*/  FFMA.FTZ R170, R211, UR46, -R177 ;  /* 0x0000002ed3aa7c23 */ /* 0x002fe200080108b1 */
[----:B----4-:R-:W-:Y:S01]  /*12820*/  FMNMX.FTZ R153, R4, R153, !PT ;  /* 0x0000009904997209 */ /* 0x010fe20007810000 */
[----:B------:R-:W-:-:S02]  /*12830*/  IMAD.MOV.U32 R211, RZ, RZ, R162 ;  /* 0x000000ffffd37224 */ /* 0x000fc400078e00a2 */
[----:B------:R-:W-:Y:S01]  /*12840*/  FFMA.FTZ R167, R210, UR46, -R177 ;  /* 0x0000002ed2a77c23 */ /* 0x000fe200080108b1 */
[----:B------:R-:W-:Y:S01]  /*12850*/  IMAD.MOV.U32 R210, RZ, RZ, R159 ;  /* 0x000000ffffd27224 */ /* 0x000fe200078e009f */
[----:B------:R-:W-:Y:S01]  /*12860*/  FMNMX.FTZ R153, R2, R153, !PT ;  /* 0x0000009902997209 */ /* 0x000fe20007810000 */
[----:B------:R-:W0:Y:S01]  /*12870*/  MUFU.EX2 R152, R181 ;  /* 0x000000b500987308 */ /* 0x000e220000000800 */
[--C-:B------:R-:W-:Y:S01]  /*12880*/  FFMA.FTZ R176, R176, UR46, -R177.reuse ;  /* 0x0000002eb0b07c23 */ /* 0x100fe200080108b1 */
[--C-:B------:R-:W-:Y:S01]  /*12890*/  FFMA.FTZ R162, R156, UR46, -R177.reuse ;  /* 0x0000002e9ca27c23 */ /* 0x100fe200080108b1 */
[--C-:B------:R-:W-:Y:S01]  /*128a0*/  FFMA.FTZ R156, R211, UR46, -R177.reuse ;  /* 0x0000002ed39c7c23 */ /* 0x100fe200080108b1 */
[--C-:B------:R-:W-:Y:S01]  /*128b0*/  FFMA.FTZ R159, R157, UR46, -R177.reuse ;  /* 0x0000002e9d9f7c23 */ /* 0x100fe200080108b1 */
[----:B------:R-:W-:Y:S02]  /*128c0*/  IMAD.MOV.U32 R211, RZ, RZ, R158 ;  /* 0x000000ffffd37224 */ /* 0x000fe400078e009e */
        /* <DEDUP_REMOVED lines=14> */
[----:B------:R-:W-:Y:S01]  /*129b0*/  FMNMX.FTZ R153, R209, R153, !PT ;  /* 0x00000099d1997209 */ /* 0x000fe20007810000 */
[----:B------:R-:W-:Y:S01]  /*129c0*/  FFMA.FTZ R177, R185, UR46, -R177 ;  /* 0x0000002eb9b17c23 */ /* 0x000fe200080108b1 */
[----:B------:R-:W-:-:S02]  /*129d0*/  IMAD.MOV.U32 R210, RZ, RZ, R193 ;  /* 0x000000ffffd27224 */ /* 0x000fc400078e00c1 */
[----:B0-----:R-:W-:Y:S01]  /*129e0*/  FFMA.FTZ R3, R155, R3, R152 ;  /* 0x000000039b037223 */ /* 0x001fe20000010098 */
[----:B------:R-:W0:Y:S01]  /*129f0*/  MUFU.TANH R185, R171 ;  /* 0x000000ab00b97308 */ /* 0x000e220000002400 */
[----:B------:R-:W-:Y:S01]  /*12a00*/  FMNMX.FTZ R153, R197, R153, !PT ;  /* 0x00000099c5997209 */ /* 0x000fe20007810000 */
[----:B------:R-:W-:Y:S01]  /*12a10*/  FMUL.FTZ R193, R174, UR42 ;  /* 0x0000002aaec17c20 */ /* 0x000fe20008410000 */
[C---:B-1----:R-:W-:Y:S01]  /*12a20*/  FADD.FTZ R3, R184.reuse, R3 ;  /* 0x00000003b8037221 */ /* 0x042fe20000010000 */
[----:B------:R-:W-:Y:S01]  /*12a30*/  F2FP.BF16.F32.PACK_AB R152, R184, R152 ;  /* 0x00000098b898723e */ /* 0x000fe200000010ff */
[----:B------:R-:W-:Y:S01]  /*12a40*/  FMUL.FTZ R184, R175, UR42 ;  /* 0x0000002aafb87c20 */ /* 0x000fe20008410000 */
[----:B------:R-:W-:Y:S01]  /*12a50*/  FMNMX.FTZ R153, R196, R153, !PT ;  /* 0x00000099c4997209 */ /* 0x000fe20007810000 */
[----:B------:R-:W-:Y:S01]  /*12a60*/  FMUL.FTZ R189, R179, UR42 ;  /* 0x0000002ab3bd7c20 */ /* 0x000fe20008410000 */
[----:B------:R-:W1:Y:S01]  /*12a70*/  MUFU.EX2 R176, R176 ;  /* 0x000000b000b07308 */ /* 0x000e620000000800 */
[----:B--2---:R-:W-:Y:S01]  /*12a80*/  FADD.FTZ R3, R154, R3 ;  /* 0x000000039a037221 */ /* 0x004fe20000010000 */
[----:B------:R-:W-:Y:S01]  /*12a90*/  FMNMX.FTZ R153, R192, R153, !PT ;  /* 0x00000099c0997209 */ /* 0x000fe20007810000 */
[----:B------:R-:W-:Y:S01]  /*12aa0*/  FMUL.FTZ R175, R183, UR42 ;  /* 0x0000002ab7af7c20 */ /* 0x000fe20008410000 */
[----:B------:R-:W-:Y:S01]  /*12ab0*/  FMUL.FTZ R183, R187, UR42 ;  /* 0x0000002abbb77c20 */ /* 0x000fe20008410000 */
[----:B------:R-:W-:Y:S01]  /*12ac0*/  FMUL.FTZ R229, R194, UR42 ;  /* 0x0000002ac2e57c20 */ /* 0x000fe20008410000 */
[----:B------:R-:W-:Y:S01]  /*12ad0*/  FMNMX.FTZ R153, R211, R153, !PT ;  /* 0x00000099d3997209 */ /* 0x000fe20007810000 */
[----:B------:R-:W-:Y:S01]  /*12ae0*/  FMUL.FTZ R179, R198, UR42 ;  /* 0x0000002ac6b37c20 */ /* 0x000fe20008410000 */
[----:B------:R-:W2:Y:S01]  /*12af0*/  MUFU.TANH R193, R193 ;  /* 0x000000c100c17308 */ /* 0x000ea20000002400 */
[----:B0-----:R-:W-:Y:S01]  /*12b00*/  IMAD.MOV.U32 R187, RZ, RZ, R185 ;  /* 0x000000ffffbb7224 */ /* 0x001fe200078e00b9 */
[----:B------:R-:W-:Y:S01]  /*12b10*/  FMNMX.FTZ R153, R210, R153, !PT ;  /* 0x00000099d2997209 */ /* 0x000fe20007810000 */
[----:B------:R-:W-:Y:S01]  /*12b20*/  FMUL.FTZ R185, R191, UR42 ;  /* 0x0000002abfb97c20 */ /* 0x000fe20008410000 */
[----:B------:R-:W-:-:S02]  /*12b30*/  IMAD.MOV.U32 R191, RZ, RZ, R211 ;  /* 0x000000ffffbf7224 */ /* 0x000fc400078e00d3 */
[----:B------:R-:W-:Y:S01]  /*12b40*/  FMUL.FTZ R211, R195, UR42 ;  /* 0x0000002ac3d37c20 */ /* 0x000fe20008410000 */
[----:B------:R-:W-:Y:S01]  /*12b50*/  FMNMX.FTZ R153, R187, R153, !PT ;  /* 0x00000099bb997209 */ /* 0x000fe20007810000 */
[----:B------:R-:W-:Y:S01]  /*12b60*/  IMAD.MOV.U32 R194, RZ, RZ, R209 ;  /* 0x000000ffffc27224 */ /* 0x000fe200078e00d1 */
[----:B------:R-:W0:Y:S01]  /*12b70*/  MUFU.TANH R184, R184 ;  /* 0x000000b800b87308 */ /* 0x000e220000002400 */
[----:B-1----:R-:W-:Y:S01]  /*12b80*/  FADD.FTZ R171, R176, R3 ;  /* 0x00000003b0ab7221 */ /* 0x002fe20000010000 */
[----:B------:R-:W-:Y:S01]  /*12b90*/  FMUL.FTZ R3, R182, UR42 ;  /* 0x0000002ab6037c20 */ /* 0x000fe20008410000 */
[----:B------:R-:W-:Y:S01]  /*12ba0*/  FMUL.FTZ R182, R186, UR42 ;  /* 0x0000002abab67c20 */ /* 0x000fe20008410000 */
[----:B------:R-:W-:-:S04]  /*12bb0*/  F2FP.BF16.F32.PACK_AB R154, R176, R154 ;  /* 0x0000009ab09a723e */ /* 0x000fc800000010ff */
[----:B------:R-:W1:Y:S01]  /*12bc0*/  MUFU.TANH R189, R189 ;  /* 0x000000bd00bd7308 */ /* 0x000e620000002400 */
[----:B--2---:R-:W-:-:S07]  /*12bd0*/  FMNMX.FTZ R153, R193, R153, !PT ;  /* 0x00000099c1997209 */ /* 0x004fce0007810000 */
[----:B------:R-:W2:Y:S01]  /*12be0*/  MUFU.TANH R3, R3 ;  /* 0x0000000300037308 */ /* 0x000ea20000002400 */
[----:B0-----:R-:W-:-:S04]  /*12bf0*/  FMNMX.FTZ R153, R184, R153, !PT ;  /* 0x00000099b8997209 */ /* 0x001fc80007810000 */
[----:B------:R-:W-:-:S03]  /*12c00*/  FMNMX.FTZ R153, R178, R153, !PT ;  /* 0x00000099b2997209 */ /* 0x000fc60007810000 */
        /* <DEDUP_REMOVED lines=9> */
[----:B0-----:R-:W-:Y:S01]  /*12ca0*/  IMAD.MOV.U32 R190, RZ, RZ, R210 ;  /* 0x000000ffffbe7224 */ /* 0x001fe200078e00d2 */
[----:B--2---:R-:W-:Y:S01]  /*12cb0*/  FMNMX.FTZ R153, R183, R153, !PT ;  /* 0x00000099b7997209 */ /* 0x004fe20007810000 */
[----:B------:R-:W-:-:S05]  /*12cc0*/  FMUL.FTZ R210, R199, UR42 ;  /* 0x0000002ac7d27c20 */ /* 0x000fca0008410000 */
[----:B------:R-:W0:Y:S01]  /*12cd0*/  MUFU.TANH R229, R229 ;  /* 0x000000e500e57308 */ /* 0x000e220000002400 */
[----:B---3--:R-:W-:-:S07]  /*12ce0*/  FMNMX.FTZ R153, R186, R153, !PT ;  /* 0x00000099ba997209 */ /* 0x008fce0007810000 */
[----:B------:R-:W2:Y:S01]  /*12cf0*/  MUFU.TANH R211, R211 ;  /* 0x000000d300d37308 */ /* 0x000ea20000002400 */
[----:B-1----:R-:W-:-:S07]  /*12d00*/  FMNMX.FTZ R153, R185, R153, !PT ;  /* 0x00000099b9997209 */ /* 0x002fce0007810000 */
[----:B------:R-:W1:Y:S01]  /*12d10*/  MUFU.TANH R179, R179 ;  /* 0x000000b300b37308 */ /* 0x000e620000002400 */
[----:B0-----:R-:W-:-:S07]  /*12d20*/  FMNMX.FTZ R153, R229, R153, !PT ;  /* 0x00000099e5997209 */ /* 0x001fce0007810000 */
[----:B------:R-:W0:Y:S01]  /*12d30*/  MUFU.TANH R210, R210 ;  /* 0x000000d200d27308 */ /* 0x000e220000002400 */
[----:B--2---:R-:W-:-:S04]  /*12d40*/  FMNMX.FTZ R153, R211, R153, !PT ;  /* 0x00000099d3997209 */ /* 0x004fc80007810000 */
[----:B-1----:R-:W-:-:S04]  /*12d50*/  FMNMX.FTZ R153, R179, R153, !PT ;  /* 0x00000099b3997209 */ /* 0x002fc80007810000 */
[----:B0-----:R-:W-:-:S05]  /*12d60*/  FMNMX.FTZ R153, R210, R153, !PT ;  /* 0x00000099d2997209 */ /* 0x001fca0007810000 */
[----:B------:R-:W0:Y:S02]  /*12d70*/  SHFL.BFLY PT, R174, R153, 0x2, 0x1f ;  /* 0x0c401f0099ae7f89 */ /* 0x000e2400000e0000 */
[----:B0-----:R-:W-:-:S05]  /*12d80*/  FMNMX.FTZ R174, R153, R174, !PT ;  /* 0x000000ae99ae7209 */ /* 0x001fca0007810000 */
[----:B------:R-:W0:Y:S02]  /*12d90*/  SHFL.BFLY PT, R176, R174, 0x1, 0x1f ;  /* 0x0c201f00aeb07f89 */ /* 0x000e2400000e0000 */
[----:B0-----:R-:W-:-:S05]  /*12da0*/  FMNMX.FTZ R176, R174, R176, !PT ;  /* 0x000000b0aeb07209 */ /* 0x001fca0007810000 */
[C---:B------:R-:W-:Y:S01]  /*12db0*/  FMUL.FTZ R181, R176.reuse, UR46 ;  /* 0x0000002eb0b57c20 */ /* 0x040fe20008410000 */
[----:B------:R-:W-:-:S03]  /*12dc0*/  FADD.FTZ R208, -R176, R208 ;  /* 0x000000d0b0d07221 */ /* 0x000fc60000010100 */
[--C-:B------:R-:W-:Y:S01]  /*12dd0*/  FFMA.FTZ R198, R194, UR46, -R181.reuse ;  /* 0x0000002ec2c67c23 */ /* 0x100fe200080108b5 */
[--C-:B------:R-:W-:Y:S01]  /*12de0*/  FFMA.FTZ R194, R187, UR46, -R181.reuse ;  /* 0x0000002ebbc27c23 */ /* 0x100fe200080108b5 */
[--C-:B------:R-:W-:Y:S01]  /*12df0*/  FFMA.FTZ R187, R178, UR46, -R181.reuse ;  /* 0x0000002eb2bb7c23 */ /* 0x100fe200080108b5 */
[--C-:B------:R-:W-:Y:S01]  /*12e00*/  FFMA.FTZ R178, R211, UR46, -R181.reuse ;  /* 0x0000002ed3b27c23 */ /* 0x100fe200080108b5 */
[--C-:B------:R-:W-:Y:S01]  /*12e10*/  FFMA.FTZ R199, R191, UR46, -R181.reuse ;  /* 0x0000002ebfc77c23 */ /* 0x100fe200080108b5 */
[----:B------:R-:W0:Y:S01]  /*12e20*/  S2R R211, SR_TID.X ;  /* 0x0000000000d37919 */ /* 0x000e220000002100 */
[----:B------:R-:W-:Y:S01]  /*12e30*/  FMUL.FTZ R208, R208, UR46 ;  /* 0x0000002ed0d07c20 */ /* 0x000fe20008410000 */
[--C-:B------:R-:W-:Y:S01]  /*12e40*/  FFMA.FTZ R153, R5, UR46, -R181.reuse ;  /* 0x0000002e05997c23 */ /* 0x100fe200080108b5 */
[--C-:B------:R-:W-:Y:S01]  /*12e50*/  FFMA.FTZ R191, R184, UR46, -R181.reuse ;  /* 0x0000002eb8bf7c23 */ /* 0x100fe200080108b5 */
[----:B------:R-:W-:Y:S02]  /*12e60*/  IMAD.MOV.U32 R184, RZ, RZ, R186 ;  /* 0x000000ffffb87224 */ /* 0x000fe400078e00ba */
        /* <DEDUP_REMOVED lines=18> */
[----:B------:R-:W-:-:S02]  /*12f90*/  VIADD R175, R15, 0x32440 ;  /* 0x000324400faf7836 */ /* 0x000fc40000000000 */
[-C--:B------:R-:W-:Y:S01]  /*12fa0*/  FMUL.FTZ R24, R24, R155.reuse ;  /* 0x0000009b18187220 */ /* 0x080fe20000410000 */
[----:B------:R-:W-:Y:S02]  /*12fb0*/  IMAD.U32 R210, RZ, RZ, UR37 ;  /* 0x00000025ffd27e24 */ /* 0x000fe4000f8e00ff */
[-C--:B------:R-:W-:Y:S01]  /*12fc0*/  FMUL.FTZ R25, R25, R155.reuse ;  /* 0x0000009b19197220 */ /* 0x080fe20000410000 */
[-C--:B------:R-:W-:Y:S01]  /*12fd0*/  FMUL.FTZ R28, R28, R155.reuse ;  /* 0x0000009b1c1c7220 */ /* 0x080fe20000410000 */
[-C--:B------:R-:W-:Y:S01]  /*12fe0*/  FMUL.FTZ R29, R29, R155.reuse ;  /* 0x0000009b1d1d7220 */ /* 0x080fe20000410000 */
[----:B------:R-:W1:Y:S01]  /*12ff0*/  MUFU.EX2 R153, R153 ;  /* 0x0000009900997308 */ /* 0x000e620000000800 */
[----:B------:R-:W-:Y:S01]  /*13000*/  PRMT R175, R210, 0x654, R175 ;  /* 0x00000654d2af7816 */ /* 0x000fe200000000af */
[-C--:B------:R-:W-:Y:S01]  /*13010*/  FMUL.FTZ R32, R32, R155.reuse ;  /* 0x0000009b20207220 */ /* 0x080fe20000410000 */
[----:B0-----:R-:W-:Y:S01]  /*13020*/  SHF.R.U32.HI R211, RZ, 0x7, R211 ;  /* 0x00000007ffd37819 */ /* 0x001fe200000116d3 */
        /* <DEDUP_REMOVED lines=61> */
[----:B------:R2:W-:Y:S01]  /*13400*/  SYNCS.ARRIVE.TRANS64.RED.A1T0 RZ, [R175+URZ], RZ ;  /* 0x000000ffafff79a7 */ /* 0x0005e2000810043f */
[----:B-1----:R-:W-:Y:S01]  /*13410*/  FFMA.FTZ R0, R208, R0, R153 ;  /* 0x00000000d0007223 */ /* 0x002fe20000010099 */
[----:B------:R-:W-:Y:S01]  /*13420*/  MUFU.EX2 R198, R198 ;  /* 0x000000c600c67308 */ /* 0x000fe20000000800 */
[----:B------:R1:W5:Y:S01]  /*13430*/  LDL.LU R5, [R1+0x1f8] ;  /* 0x0001f80001057983 */ /* 0x0003620000300800 */
[----:B--2---:R-:W-:Y:S01]  /*13440*/  MOV R175, 0x40000040 ;  /* 0x4000004000af7802 */ /* 0x004fe20000000f00 */
[C---:B0-----:R-:W-:Y:S01]  /*13450*/  FADD.FTZ R0, R174.reuse, R0 ;  /* 0x00000000ae007221 */ /* 0x041fe20000010000 */
[----:B------:R-:W-:Y:S01]  /*13460*/  F2FP.BF16.F32.PACK_AB R153, R174, R153 ;  /* 0x00000099ae99723e */ /* 0x000fe200000010ff */
[-C--:B------:R-:W-:Y:S01]  /*13470*/  FMUL.FTZ R26, R26, R208.reuse ;  /* 0x000000d01a1a7220 */ /* 0x080fe20000410000 */
[----:B------:R-:W-:Y:S01]  /*13480*/  R2UR UR7, R175 ;  /* 0x00000000af0772ca */ /* 0x000fe200000e0000 */
[----:B------:R-:W-:Y:S01]  /*13490*/  FMUL.FTZ R27, R27, R208 ;  /* 0x000000d01b1b7220 */ /* 0x000fe20000410000 */
[----:B------:R-:W0:Y:S01]  /*134a0*/  MUFU.EX2 R175, R209 ;  /* 0x000000d100af7308 */ /* 0x000e220000000800 */
        /* <DEDUP_REMOVED lines=68> */
[----:B------:R1:W5:Y:S03]  /*138f0*/  LDL.LU R4, [R1+0x1f4] ;  /* 0x0001f40001047983 */ /* 0x0003660000300800 */
[----:B------:R-:W-:Y:S01]  /*13900*/  WARPGROUP.ARRIVE ;  /* 0x00000000000079c5 */ /* 0x000fe20000000000 */
[----:B------:R1:W5:Y:S01]  /*13910*/  LDL.LU R2, [R1+0x1f0] ;  /* 0x0001f00001027983 */ /* 0x0003620000300800 */
[----:B------:R-:W-:-:S02]  /*13920*/  FADD.FTZ R0, R175, R0 ;  /* 0x00000000af007221 */ /* 0x000fc40000010000 */
[----:B------:R-:W-:Y:S02]  /*13930*/  MUFU.EX2 R170, R170 ;  /* 0x000000aa00aa7308 */ /* 0x000fe40000000800 */
[----:B------:R-:W-:Y:S01]  /*13940*/  HGMMA.64x256x16.F32.BF16 R24, R152, gdesc[UR4].tnspB, R24, gsb0 ;  /* 0x43e0000498187df0 */ /* 0x000fe20008001818 */
[----:B------:R-:W-:-:S05]  /*13950*/  FADD.FTZ R0, R198, R0 ;  /* 0x00000000c6007221 */ /* 0x000fca0000010000 */
[----:B------:R-:W0:Y:S08]  /*13960*/  MUFU.EX2 R197, R197 ;  /* 0x000000c500c57308 */ /* 0x000e300000000800 */
[----:B------:R-:W2:Y:S08]  /*13970*/  MUFU.EX2 R196, R196 ;  /* 0x000000c400c47308 */ /* 0x000eb00000000800 */
[----:B------:R-:W3:Y:S01]  /*13980*/  MUFU.EX2 R192, R192 ;  /* 0x000000c000c07308 */ /* 0x000ee20000000800 */
[----:B0-----:R-:W-:-:S07]  /*13990*/  FADD.FTZ R0, R197, R0 ;  /* 0x00000000c5007221 */ /* 0x001fce0000010000 */
[----:B------:R-:W-:Y:S01]  /*139a0*/  MUFU.EX2 R167, R167 ;  /* 0x000000a700a77308 */ /* 0x000fe20000000800 */
[----:B--2---:R-:W-:-:S07]  /*139b0*/  FADD.FTZ R0, R196, R0 ;  /* 0x00000000c4007221 */ /* 0x004fce0000010000 */
[----:B------:R-:W-:Y:S01]  /*139c0*/  MUFU.EX2 R166, R166 ;  /* 0x000000a600a67308 */ /* 0x000fe20000000800 */
[----:B---3--:R-:W-:-:S07]  /*139d0*/  FADD.FTZ R0, R192, R0 ;  /* 0x00000000c0007221 */ /* 0x008fce0000010000 */
        /* <DEDUP_REMOVED lines=20> */
[----:B------:R-:W0:Y:S02]  /*13b20*/  MUFU.EX2 R181, R181 ;  /* 0x000000b500b57308 */ /* 0x000e240000000800 */
[----:B0-----:R-:W-:Y:S01]  /*13b30*/  F2FP.BF16.F32.PACK_AB R175, R181, R179 ;  /* 0x000000b3b5af723e */ /* 0x001fe200000010ff */
[----:B------:R-:W-:-:S05]  /*13b40*/  WARPGROUP.DEPBAR.LE gsb0, 0x0 ;  /* 0x00008000000079c5 */ /* 0x000fca0000010000 */
[----:B------:R-:W0:Y:S01]  /*13b50*/  MUFU.EX2 R154, R188 ;  /* 0x000000bc009a7308 */ /* 0x000e220000000800 */
[----:B------:R-:W-:Y:S02]  /*13b60*/  VIADD R152, R174, 0x80 ;  /* 0x00000080ae987836 */ /* 0x000fe40000000000 */
[----:B------:R-:W-:-:S03]  /*13b70*/  IMAD.MOV.U32 R153, RZ, RZ, 0x40000040 ;  /* 0x40000040ff997424 */ /* 0x000fc600078e00ff */
[----:B------:R-:W-:Y:S01]  /*13b80*/  R2UR UR6, R152 ;  /* 0x00000000980672ca */ /* 0x000fe200000e0000 */
[----:B------:R-:W-:Y:S01]  /*13b90*/  VIADD R152, R174, 0x100 ;  /* 0x00000100ae987836 */ /* 0x000fe20000000000 */
[----:B------:R2:W3:Y:S01]  /*13ba0*/  MUFU.EX2 R155, R168 ;  /* 0x000000a8009b7308 */ /* 0x0004e20000000800 */
[----:B------:R-:W-:Y:S01]  /*13bb0*/  R2UR UR7, R153 ;  /* 0x00000000990772ca */ /* 0x000fe200000e0000 */
[----:B------:R-:W-:-:S06]  /*13bc0*/  IMAD.MOV.U32 R153, RZ, RZ, 0x40000040 ;  /* 0x40000040ff997424 */ /* 0x000fcc00078e00ff */
[----:B------:R3:W4:Y:S01]  /*13bd0*/  MUFU.EX2 R188, R199 ;  /* 0x000000c700bc7308 */ /* 0x0007220000000800 */
[----:B0-----:R-:W-:Y:S01]  /*13be0*/  FADD.FTZ R171, R154, R171 ;  /* 0x000000ab9aab7221 */ /* 0x001fe20000010000 */
[----:B--2---:R-:W-:-:S03]  /*13bf0*/  F2FP.BF16.F32.PACK_AB R168, R169, R154 ;  /* 0x0000009aa9a8723e */ /* 0x004fc600000010ff */
[----:B------:R-:W-:Y:S01]  /*13c00*/  FADD.FTZ R171, R169, R171 ;  /* 0x000000aba9ab7221 */ /* 0x000fe20000010000 */
[----:B------:R-:W-:Y:S02]  /*13c10*/  F2FP.BF16.F32.PACK_AB R169, R196, R197 ;  /* 0x000000c5c4a9723e */ /* 0x000fe400000010ff */
[----:B------:R-:W0:Y:S01]  /*13c20*/  MUFU.EX2 R154, R195 ;  /* 0x000000c3009a7308 */ /* 0x000e220000000800 */
[----:B---3--:R-:W-:-:S04]  /*13c30*/  FADD.FTZ R199, R155, R171 ;  /* 0x000000ab9bc77221 */ /* 0x008fc80000010000 */
[C---:B------:R-:W-:Y:S01]  /*13c40*/  FADD.FTZ R199, R170.reuse, R199 ;  /* 0x000000c7aac77221 */ /* 0x040fe20000010000 */
[----:B------:R-:W-:Y:S02]  /*13c50*/  F2FP.BF16.F32.PACK_AB R170, R170, R155 ;  /* 0x0000009baaaa723e */ /* 0x000fe400000010ff */
[----:B------:R-:W2:Y:S01]  /*13c60*/  MUFU.EX2 R155, R194 ;  /* 0x000000c2009b7308 */ /* 0x000ea20000000800 */
[C---:B----4-:R-:W-:Y:S01]  /*13c70*/  F2FP.BF16.F32.PACK_AB R171, R188.reuse, R192 ;  /* 0x000000c0bcab723e */ /* 0x050fe200000010ff */
[----:B------:R-:W-:Y:S01]  /*13c80*/  FADD.FTZ R199, R167, R199 ;  /* 0x000000c7a7c77221 */ /* 0x000fe20000010000 */
[----:B------:R-:W-:Y:S02]  /*13c90*/  FADD.FTZ R0, R188, R0 ;  /* 0x00000000bc007221 */ /* 0x000fe40000010000 */
[----:B------:R-:W-:Y:S02]  /*13ca0*/  WARPGROUP.ARRIVE ;  /* 0x00000000000079c5 */ /* 0x000fe40000000000 */
[----:B0-----:R-:W-:-:S04]  /*13cb0*/  FADD.FTZ R0, R154, R0 ;  /* 0x000000009a007221 */ /* 0x001fc80000010000 */
[----:B------:R-:W-:Y:S01]  /*13cc0*/  HGMMA.64x256x16.F32.BF16 R24, R168, gdesc[UR4].tnspB, R24, gsb0 ;  /* 0x43e00004a8187df0 */ /* 0x000fe20008001818 */
[----:B------:R-:W-:Y:S02]  /*13cd0*/  R2UR UR6, R152 ;  /* 0x00000000980672ca */ /* 0x000fe400000e0000 */
[----:B------:R-:W-:Y:S01]  /*13ce0*/  R2UR UR7, R153 ;  /* 0x00000000990772ca */ /* 0x000fe200000e0000 */
[----:B------:R-:W-:Y:S02]  /*13cf0*/  IMAD.MOV.U32 R153, RZ, RZ, 0x40000040 ;  /* 0x40000040ff997424 */ /* 0x000fe400078e00ff */
[----:B--2---:R-:W-:Y:S01]  /*13d00*/  FADD.FTZ R0, R155, R0 ;  /* 0x000000009b007221 */ /* 0x004fe20000010000 */
[----:B------:R-:W-:Y:S02]  /*13d10*/  WARPGROUP.DEPBAR.LE gsb0, 0x0 ;  /* 0x00008000000079c5 */ /* 0x000fe40000010000 */
[----:B------:R-:W0:Y:S08]  /*13d20*/  MUFU.EX2 R169, R165 ;  /* 0x000000a500a97308 */ /* 0x000e300000000800 */
[----:B------:R2:W3:Y:S08]  /*13d30*/  MUFU.EX2 R165, R164 ;  /* 0x000000a400a57308 */ /* 0x0004f00000000800 */
[----:B------:R-:W4:Y:S01]  /*13d40*/  MUFU.EX2 R168, R193 ;  /* 0x000000c100a87308 */ /* 0x000f220000000800 */
[C---:B0-----:R-:W-:Y:S01]  /*13d50*/  FADD.FTZ R152, R169.reuse, R199 ;  /* 0x000000c7a9987221 */ /* 0x041fe20000010000 */
[----:B--2---:R-:W-:-:S03]  /*13d60*/  F2FP.BF16.F32.PACK_AB R164, R169, R167 ;  /* 0x000000a7a9a4723e */ /* 0x004fc600000010ff */
[----:B---3--:R-:W-:-:S04]  /*13d70*/  FADD.FTZ R152, R165, R152 ;  /* 0x00000098a5987221 */ /* 0x008fc80000010000 */
[C---:B------:R-:W-:Y:S01]  /*13d80*/  FADD.FTZ R169, R166.reuse, R152 ;  /* 0x00000098a6a97221 */ /* 0x040fe20000010000 */
[----:B------:R-:W-:Y:S01]  /*13d90*/  F2FP.BF16.F32.PACK_AB R166, R166, R165 ;  /* 0x000000a5a6a6723e */ /* 0x000fe200000010ff */
[----:B------:R-:W-:Y:S01]  /*13da0*/  VIADD R152, R174, 0x180 ;  /* 0x00000180ae987836 */ /* 0x000fe20000000000 */
[----:B------:R-:W-:Y:S01]  /*13db0*/  F2FP.BF16.F32.PACK_AB R165, R155, R154 ;  /* 0x0000009a9ba5723e */ /* 0x000fe200000010ff */
[----:B------:R-:W-:Y:S01]  /*13dc0*/  FADD.FTZ R169, R163, R169 ;  /* 0x000000a9a3a97221 */ /* 0x000fe20000010000 */
[----:B----4-:R-:W-:Y:S01]  /*13dd0*/  F2FP.BF16.F32.PACK_AB R167, R191, R168 ;  /* 0x000000a8bfa7723e */ /* 0x010fe200000010ff */
[----:B------:R-:W-:-:S03]  /*13de0*/  FADD.FTZ R0, R168, R0 ;  /* 0x00000000a8007221 */ /* 0x000fc60000010000 */
[----:B------:R-:W-:Y:S01]  /*13df0*/  WARPGROUP.ARRIVE ;  /* 0x00000000000079c5 */ /* 0x000fe20000000000 */
[----:B------:R-:W-:-:S04]  /*13e00*/  FADD.FTZ R0, R191, R0 ;  /* 0x00000000bf007221 */ /* 0x000fc80000010000 */
[----:B------:R-:W-:Y:S01]  /*13e10*/  FADD.FTZ R0, R187, R0 ;  /* 0x00000000bb007221 */ /* 0x000fe20000010000 */
[----:B------:R-:W-:Y:S01]  /*13e20*/  HGMMA.64x256x16.F32.BF16 R24, R164, gdesc[UR4].tnspB, R24, gsb0 ;  /* 0x43e00004a4187df0 */ /* 0x000fe20008001818 */
[----:B------:R-:W-:Y:S01]  /*13e30*/  R2UR UR6, R152 ;  /* 0x00000000980672ca */ /* 0x000fe200000e0000 */
[----:B------:R-:W-:Y:S01]  /*13e40*/  VIADD R152, R174, 0x200 ;  /* 0x00000200ae987836 */ /* 0x000fe20000000000 */
[----:B------:R-:W-:Y:S01]  /*13e50*/  R2UR UR7, R153 ;  /* 0x00000000990772ca */ /* 0x000fe200000e0000 */
[----:B------:R-:W-:Y:S02]  /*13e60*/  IMAD.MOV.U32 R153, RZ, RZ, 0x40000040 ;  /* 0x40000040ff997424 */ /* 0x000fe400078e00ff */
        /* <DEDUP_REMOVED lines=8> */
[----:B------:R0:W2:Y:S01]  /*13ef0*/  MUFU.EX2 R164, R160 ;  /* 0x000000a000a47308 */ /* 0x0000a20000000800 */
[C---:B------:R-:W-:Y:S01]  /*13f00*/  FADD.FTZ R165, R161.reuse, R169 ;  /* 0x000000a9a1a57221 */ /* 0x040fe20000010000 */
[----:B0-----:R-:W-:Y:S02]  /*13f10*/  F2FP.BF16.F32.PACK_AB R160, R161, R163 ;  /* 0x000000a3a1a0723e */ /* 0x001fe400000010ff */
[----:B------:R-:W-:Y:S02]  /*13f20*/  F2FP.BF16.F32.PACK_AB R161, R189, R187 ;  /* 0x000000bbbda1723e */ /* 0x000fe400000010ff */
[----:B------:R-:W-:Y:S01]  /*13f30*/  F2FP.BF16.F32.PACK_AB R163, R186, R190 ;  /* 0x000000bebaa3723e */ /* 0x000fe200000010ff */
[----:B--2---:R-:W-:-:S04]  /*13f40*/  FADD.FTZ R165, R164, R165 ;  /* 0x000000a5a4a57221 */ /* 0x004fc80000010000 */
[C---:B------:R-:W-:Y:S01]  /*13f50*/  FADD.FTZ R165, R162.reuse, R165 ;  /* 0x000000a5a2a57221 */ /* 0x040fe20000010000 */
[----:B------:R-:W-:-:S03]  /*13f60*/  F2FP.BF16.F32.PACK_AB R162, R162, R164 ;  /* 0x000000a4a2a2723e */ /* 0x000fc600000010ff */
[----:B------:R-:W-:Y:S01]  /*13f70*/  FADD.FTZ R165, R159, R165 ;  /* 0x000000a59fa57221 */ /* 0x000fe20000010000 */
[----:B------:R-:W-:-:S06]  /*13f80*/  WARPGROUP.ARRIVE ;  /* 0x00000000000079c5 */ /* 0x000fcc0000000000 */
[----:B------:R-:W-:Y:S01]  /*13f90*/  HGMMA.64x256x16.F32.BF16 R24, R160, gdesc[UR4].tnspB, R24, gsb0 ;  /* 0x43e00004a0187df0 */ /* 0x000fe20008001818 */
[----:B------:R-:W-:Y:S01]  /*13fa0*/  R2UR UR6, R152 ;  /* 0x00000000980672ca */ /* 0x000fe200000e0000 */
[----:B------:R-:W-:Y:S01]  /*13fb0*/  VIADD R152, R174, 0x280 ;  /* 0x00000280ae987836 */ /* 0x000fe20000000000 */
[----:B------:R-:W-:Y:S01]  /*13fc0*/  R2UR UR7, R153 ;  /* 0x00000000990772ca */ /* 0x000fe200000e0000 */
[----:B------:R-:W-:Y:S01]  /*13fd0*/  IMAD.MOV.U32 R153, RZ, RZ, 0x40000040 ;  /* 0x40000040ff997424 */ /* 0x000fe200078e00ff */
[----:B------:R-:W-:Y:S02]  /*13fe0*/  WARPGROUP.DEPBAR.LE gsb0, 0x0 ;  /* 0x00008000000079c5 */ /* 0x000fe40000010000 */
[----:B------:R0:W2:Y:S01]  /*13ff0*/  MUFU.EX2 R160, R156 ;  /* 0x0000009c00a07308 */ /* 0x0000a20000000800 */
[C---:B------:R-:W-:Y:S01]  /*14000*/  FADD.FTZ R161, R157.reuse, R165 ;  /* 0x000000a59da17221 */ /* 0x040fe20000010000 */
[----:B0-----:R-:W-:Y:S02]  /*14010*/  F2FP.BF16.F32.PACK_AB R156, R157, R159 ;  /* 0x0000009f9d9c723e */ /* 0x001fe400000010ff */
[----:B------:R-:W-:-:S02]  /*14020*/  F2FP.BF16.F32.PACK_AB R157, R183, R182 ;  /* 0x000000b6b79d723e */ /* 0x000fc400000010ff */
[----:B------:R-:W-:Y:S01]  /*14030*/  F2FP.BF16.F32.PACK_AB R159, R185, R184 ;  /* 0x000000b8b99f723e */ /* 0x000fe200000010ff */
[----:B--2---:R-:W-:-:S04]  /*14040*/  FADD.FTZ R161, R160, R161 ;  /* 0x000000a1a0a17221 */ /* 0x004fc80000010000 */
[C---:B------:R-:W-:Y:S01]  /*14050*/  FADD.FTZ R161, R158.reuse, R161 ;  /* 0x000000a19ea17221 */ /* 0x040fe20000010000 */
[----:B------:R-:W-:-:S03]  /*14060*/  F2FP.BF16.F32.PACK_AB R158, R158, R160 ;  /* 0x000000a09e9e723e */ /* 0x000fc600000010ff */
[----:B------:R-:W-:Y:S01]  /*14070*/  FADD.FTZ R161, R180, R161 ;  /* 0x000000a1b4a17221 */ /* 0x000fe20000010000 */
[----:B------:R-:W-:-:S06]  /*14080*/  WARPGROUP.ARRIVE ;  /* 0x00000000000079c5 */ /* 0x000fcc0000000000 */
[----:B------:R-:W-:Y:S01]  /*14090*/  HGMMA.64x256x16.F32.BF16 R24, R156, gdesc[UR4].tnspB, R24, gsb0 ;  /* 0x43e000049c187df0 */ /* 0x000fe20008001818 */
[----:B------:R-:W-:Y:S02]  /*140a0*/  R2UR UR6, R152 ;  /* 0x00000000980672ca */ /* 0x000fe400000e0000 */
[----:B------:R-:W-:Y:S01]  /*140b0*/  R2UR UR7, R153 ;  /* 0x00000000990772ca */ /* 0x000fe200000e0000 */
[----:B------:R-:W-:Y:S02]  /*140c0*/  WARPGROUP.DEPBAR.LE gsb0, 0x0 ;  /* 0x00008000000079c5 */ /* 0x000fe40000010000 */
[----:B------:R0:W2:Y:S08]  /*140d0*/  MUFU.EX2 R157, R172 ;  /* 0x000000ac009d7308 */ /* 0x0000b00000000800 */
[----:B------:R3:W4:Y:S01]  /*140e0*/  MUFU.EX2 R156, R3 ;  /* 0x00000003009c7308 */ /* 0x0007220000000800 */
[C---:B0-----:R-:W-:Y:S01]  /*140f0*/  F2FP.BF16.F32.PACK_AB R172, R173.reuse, R180 ;  /* 0x000000b4adac723e */ /* 0x041fe200000010ff */
[----:B---3--:R-:W-:Y:S01]  /*14100*/  FADD.FTZ R3, R173, R161 ;  /* 0x000000a1ad037221 */ /* 0x008fe20000010000 */
[----:B--2---:R-:W-:-:S03]  /*14110*/  F2FP.BF16.F32.PACK_AB R174, R177, R157 ;  /* 0x0000009db1ae723e */ /* 0x004fc600000010ff */
[----:B------:R-:W-:Y:S01]  /*14120*/  FADD.FTZ R3, R157, R3 ;  /* 0x000000039d037221 */ /* 0x000fe20000010000 */
[----:B----4-:R-:W-:Y:S01]  /*14130*/  F2FP.BF16.F32.PACK_AB R173, R178, R156 ;  /* 0x0000009cb2ad723e */ /* 0x010fe200000010ff */
[----:B------:R-:W-:Y:S02]  /*14140*/  FADD.FTZ R0, R156, R0 ;  /* 0x000000009c007221 */ /* 0x000fe40000010000 */
[----:B------:R-:W-:Y:S01]  /*14150*/  FADD.FTZ R3, R177, R3 ;  /* 0x00000003b1037221 */ /* 0x000fe20000010000 */
[----:B------:R-:W-:Y:S01]  /*14160*/  WARPGROUP.ARRIVE ;  /* 0x00000000000079c5 */ /* 0x000fe20000000000 */
[----:B------:R-:W-:-:S04]  /*14170*/  FADD.FTZ R0, R178, R0 ;  /* 0x00000000b2007221 */ /* 0x000fc80000010000 */
[----:B------:R-:W-:Y:S01]  /*14180*/  FADD.FTZ R0, R179, R0 ;  /* 0x00000000b3007221 */ /* 0x000fe20000010000 */
[----:B------:R-:W-:Y:S03]  /*14190*/  HGMMA.64x256x16.F32.BF16 R24, R172, gdesc[UR4].tnspB, R24, gsb0 ;  /* 0x43e00004ac187df0 */ /* 0x000fe60008001818 */
[----:B------:R-:W-:Y:S01]  /*141a0*/  FADD.FTZ R0, R181, R0 ;  /* 0x00000000b5007221 */ /* 0x000fe20000010000 */
[----:B------:R-:W-:Y:S02]  /*141b0*/  WARPGROUP.DEPBAR.LE gsb0, 0x0 ;  /* 0x00008000000079c5 */ /* 0x000fe40000010000 */
[----:B-1----:R-:W-:Y:S05]  /*141c0*/  @!P0 BRA `(.L_x_15330) ;  /* 0x0000000000048947 */ /* 0x002fea0003800000 */
[----:B------:R-:W-:Y:S01]  /*141d0*/  BPT.TRAP 0x1 ;  /* 0x000000040000795c */ /* 0x000fe20000300000 */
.L_x_15330:
        /* <DEDUP_REMOVED lines=10> */
.L_x_15320:
[----:B------:R-:W2:Y:S01]  /*14280*/  LDL.LU R15, [R1+0xd8] ;  /* 0x0000d800010f7983 */ /* 0x000ea20000300800 */
[----:B------:R-:W-:Y:S05]  /*14290*/  WARPSYNC.ALL ;  /* 0x0000000000007948 */ /* 0x000fea0003800000 */
[----:B-----5:R-:W0:Y:S01]  /*142a0*/  SHFL.BFLY PT, R4, R3, 0x2, 0x1f ;  /* 0x0c401f0003047f89 */ /* 0x020e2200000e0000 */
        /* <DEDUP_REMOVED lines=163> */
.L_x_15261:
[----:B------:R-:W-:Y:S05]  /*14ce0*/  WARPSYNC.ALL ;  /* 0x0000000000007948 */ /* 0x000fea0003800000 */
[----:B------:R-:W0:Y:S08]  /*14cf0*/  S2UR UR37, SR_CgaCtaId ;  /* 0x00000000002579c3 */ /* 0x000e300000008800 */
[----:B------:R-:W-:Y:S06]  /*14d00*/  BAR.SYNC.DEFER_BLOCKING 0x5, 0x180 ;  /* 0x0146000000007b1d */ /* 0x000fec0000010000 */
[----:B------:R-:W-:Y:S01]  /*14d10*/  UMOV UR4, 0x400 ;  /* 0x0000040000047882 */ /* 0x000fe20000000000 */
[----:B------:R-:W-:Y:S01]  /*14d20*/  BSSY B0, `(.L_x_15332) ;  /* 0x0000529000007945 */ /* 0x000fe20003800000 */
[----:B0-----:R-:W-:-:S06]  /*14d30*/  ULEA UR4, UR37, UR4, 0x18 ;  /* 0x0000000425047291 */ /* 0x001fcc000f8ec03f */
[----:B------:R-:W-:-:S05]  /*14d40*/  IMAD.U32 R22, RZ, RZ, UR4 ;  /* 0x00000004ff167e24 */ /* 0x000fca000f8e00ff */
[----:B------:R0:W2:Y:S01]  /*14d50*/  LDS.128 R4, [R22+0x324d0] ;  /* 0x0324d00016047984 */ /* 0x0000a20000000c00 */
[----:B------:R-:W-:Y:S06]  /*14d60*/  BAR.ARV 0x4, 0x180 ;  /* 0x0106000000007b1d */ /* 0x000fec0000002000 */
[----:B------:R-:W-:Y:S05]  /*14d70*/  @P0 BRA `(.L_x_15333) ;  /* 0x0000004000340947 */ /* 0x000fea0003800000 */
[----:B------:R-:W3:Y:S01]  /*14d80*/  LDL R3, [R1+0x1e8] ;  /* 0x0001e80001037983 */ /* 0x000ee20000100800 */
[----:B------:R-:W-:-:S03]  /*14d90*/  ULDC UR4, c[0x0][0xbd4] ;  /* 0x0002f50000047ab9 */ /* 0x000fc60000000800 */
[----:B------:R-:W4:Y:S01]  /*14da0*/  LDL.LU R10, [R1+0xc8] ;  /* 0x0000c800010a7983 */ /* 0x000f220000300800 */
[----:B------:R-:W1:Y:S01]  /*14db0*/  S2R R0, SR_SWINHI ;  /* 0x0000000000007919 */ /* 0x000e620000002f00 */
[----:B------:R-:W-:Y:S02]  /*14dc0*/  F2FP.BF16.F32.PACK_AB R11, R31, R30 ;  /* 0x0000001e1f0b723e */ /* 0x000fe400000010ff */
[----:B------:R-:W-:Y:S01]  /*14dd0*/  F2FP.BF16.F32.PACK_AB R12, R33, R32 ;  /* 0x00000020210c723e */ /* 0x000fe200000010ff */
[----:B------:R-:W2:Y:S01]  /*14de0*/  LDL.LU R157, [R1+0xd0] ;  /* 0x0000d000019d7983 */ /* 0x000ea20000300800 */
[----:B------:R-:W-:Y:S02]  /*14df0*/  F2FP.BF16.F32.PACK_AB R13, R35, R34 ;  /* 0x00000022230d723e */ /* 0x000fe400000010ff */
[----:B------:R-:W-:Y:S01]  /*14e00*/  F2FP.BF16.F32.PACK_AB R14, R37, R36 ;  /* 0x00000024250e723e */ /* 0x000fe200000010ff */
[----:B------:R-:W2:Y:S01]  /*14e10*/  LDL.LU R156, [R1+0xd4] ;  /* 0x0000d400019c7983 */ /* 0x000ea20000300800 */
[----:B------:R-:W-:-:S02]  /*14e20*/  MOV R20, R22 ;  /* 0x0000001600147202 */ /* 0x000fc40000000f00 */
[----:B-1----:R-:W-:Y:S02]  /*14e30*/  MOV R21, R0 ;  /* 0x0000000000157202 */ /* 0x002fe40000000f00 */
        /* <DEDUP_REMOVED lines=47> */
[----:B------:R-:W-:-:S04]  /*15130*/  LOP3.LUT R3, R8, 0x380, RZ, 0xc0, !PT ;  /* 0x0000038008037812 */ /* 0x000fc800078ec0ff */
[----:B------:R-:W-:Y:S02]  /*15140*/  SHF.R.U64 R3, R3, 0x3, RZ ;  /* 0x0000000303037819 */ /* 0x000fe400000012ff */
[----:B------:R-:W-:Y:S02]  /*15150*/  IADD3.X R9, RZ, R25, RZ, P0, !PT ;  /* 0x00000019ff097210 */ /* 0x000fe400007fe4ff */
[----:B------:R-:W-:Y:S02]  /*15160*/  LOP3.LUT R8, R3, R8, RZ, 0x3c, !PT ;  /* 0x0000000803087212 */ /* 0x000fe400078e3cff */
[----:B------:R-:W-:Y:S02]  /*15170*/  F2FP.BF16.F32.PACK_AB R10, R61, R60 ;  /* 0x0000003c3d0a723e */ /* 0x000fe400000010ff */
[----:B------:R-:W-:Y:S02]  /*15180*/  MOV R3, R8 ;  /* 0x0000000800037202 */ /* 0x000fe40000000f00 */
[----:B------:R-:W-:-:S02]  /*15190*/  F2FP.BF16.F32.PACK_AB R8, R57, R56 ;  /* 0x000000383908723e */ /* 0x000fc400000010ff */
        /* <DEDUP_REMOVED lines=133> */
[----:B-1----:R-:W-:Y:S01]  /*159f0*/  @P0 IADD3 R12, P2, R157, UR6, RZ ;  /* 0x000000069d0c0c10 */ /* 0x002fe2000ff5e0ff */
[----:B------:R-:W-:-:S03]  /*15a00*/  ULDC UR6, c[0x0][0xb88] ;  /* 0x0002e20000067ab9 */ /* 0x000fc60000000800 */
[----:B------:R-:W-:Y:S02]  /*15a10*/  @P0 IADD3.X R13, R156, UR7, RZ, P2, !PT ;  /* 0x000000079c0d0c10 */ /* 0x000fe400097fe4ff */
[----:B------:R-:W-:Y:S01]  /*15a20*/  ISETP.GT.AND P2, PT, R0, 0x1, PT ;  /* 0x000000010000780c */ /* 0x000fe20003f44270 */
[----:B------:R-:W-:Y:S02]  /*15a30*/  IMAD.MOV.U32 R0, RZ, RZ, 0xab8 ;  /* 0x00000ab8ff007424 */ /* 0x000fe400078e00ff */
[----:B------:R-:W-:-:S03]  /*15a40*/  IMAD.U32 R9, RZ, RZ, UR6 ;  /* 0x00000006ff097e24 */ /* 0x000fc6000f8e00ff */
[----:B------:R-:W-:-:S03]  /*15a50*/  SEL R0, R0, 0xa78, P2 ;  /* 0x00000a7800007807 */ /* 0x000fc60001000000 */
[----:B------:R1:W5:Y:S01]  /*15a60*/  @P0 LDG.E R9, desc[UR40][R12.64] ;  /* 0x000000280c090981 */ /* 0x000362000c1e1900 */
[----:B------:R2:W3:Y:S08]  /*15a70*/  LDC.64 R14, c[0x0][R0+0x220] ;  /* 0x00008800000e7b82 */ /* 0x0004f00000000a00 */
[----:B-1----:R2:W1:Y:S01]  /*15a80*/  LDC.64 R12, c[0x0][R0+0x218] ;  /* 0x00008600000c7b82 */ /* 0x0024620000000a00 */
[----:B------:R-:W-:Y:S05]  /*15a90*/  @P0 BRA `(.L_x_15334) ;  /* 0x0000000000100947 */ /* 0x000fea0003800000 */
[----:B------:R-:W-:Y:S05]  /*15aa0*/  @!P1 BRA `(.L_x_15334) ;  /* 0x00000000000c9947 */ /* 0x000fea0003800000 */
[----:B-----5:R-:W4:Y:S04]  /*15ab0*/  LDG.E R9, desc[UR40][R10.64] ;  /* 0x000000280a097981 */ /* 0x020f28000c1e1900 */
[----:B------:R-:W4:Y:S02]  /*15ac0*/  LDG.E R10, desc[UR40][R10.64+0x4] ;  /* 0x000004280a0a7981 */ /* 0x000f24000c1e1900 */
[----:B----4-:R-:W-:-:S07]  /*15ad0*/  IMAD.IADD R9, R10, 0x1, -R9 ;  /* 0x000000010a097824 */ /* 0x010fce00078e0a09 */
.L_x_15334:
[----:B------:R-:W4:Y:S01]  /*15ae0*/  LDL.LU R4, [R1+0xcc] ;  /* 0x0000cc0001047983 */ /* 0x000f220000300800 */
[----:B------:R-:W0:Y:S03]  /*15af0*/  LDC R158, c[0x0][0xce8] ;  /* 0x00033a00ff9e7b82 */ /* 0x000e260000000800 */
[----:B------:R-:W2:Y:S04]  /*15b00*/  LDL.LU R3, [R1+0x15c] ;  /* 0x00015c0001037983 */ /* 0x000ea80000300800 */
[----:B------:R-:W3:Y:S04]  /*15b10*/  LDL R159, [R1+0xdc] ;  /* 0x0000dc00019f7983 */ /* 0x000ee80000100800 */
[----:B------:R-:W3:Y:S04]  /*15b20*/  LDL R163, [R1+0xc4] ;  /* 0x0000c40001a37983 */ /* 0x000ee80000100800 */
[----:B------:R-:W3:Y:S04]  /*15b30*/  LDL R160, [R1+0x94] ;  /* 0x0000940001a07983 */ /* 0x000ee80000100800 */
[----:B------:R-:W3:Y:S04]  /*15b40*/  LDL R162, [R1+0x1e4] ;  /* 0x0001e40001a27983 */ /* 0x000ee80000100800 */
[----:B------:R-:W3:Y:S01]  /*15b50*/  LDL R161, [R1+0x160] ;  /* 0x0001600001a17983 */ /* 0x000ee20000100800 */
[----:B------:R-:W3:Y:S01]  /*15b60*/  LDC.64 R10, c[0x0][R0+0x228] ;  /* 0x00008a00000a7b82 */ /* 0x000ee20000000a00 */
[----:B0-----:R-:W-:-:S02]  /*15b70*/  ISETP.NE.AND P1, PT, R158, 0x1, PT ;  /* 0x000000019e00780c */ /* 0x001fc40003f25270 */
[----:B------:R-:W-:-:S04]  /*15b80*/  ISETP.NE.U32.AND P0, PT, RZ, UR4, PT ;  /* 0x00000004ff007c0c */ /* 0x000fc8000bf05070 */
[----:B------:R-:W-:-:S07]  /*15b90*/  ISETP.NE.AND.EX P0, PT, RZ, UR5, PT, P0 ;  /* 0x00000005ff007c0c */ /* 0x000fce000bf05300 */
[----:B------:R-:W0:Y:S01]  /*15ba0*/  @P1 LDC R25, c[0x0][0xcec] ;  /* 0x00033b00ff191b82 */ /* 0x000e220000000800 */
[-C--:B-1----:R-:W-:Y:S02]  /*15bb0*/  IMAD R24, R13, R203.reuse, RZ ;  /* 0x000000cb0d187224 */ /* 0x082fe400078e02ff */
[----:B------:R-:W-:-:S05]  /*15bc0*/  IMAD.WIDE.U32 R12, R12, R203, RZ ;  /* 0x000000cb0c0c7225 */ /* 0x000fca00078e00ff */
[----:B------:R-:W1:Y:S01]  /*15bd0*/  @P1 LDC R157, c[0x0][0xcf0] ;  /* 0x00033c00ff9d1b82 */ /* 0x000e620000000800 */
[----:B------:R-:W-:Y:S01]  /*15be0*/  IMAD.IADD R156, R13, 0x1, R24 ;  /* 0x000000010d9c7824 */ /* 0x000fe200078e0218 */
[----:B----4-:R-:W-:Y:S02]  /*15bf0*/  SEL R4, R4, RZ, !P0 ;  /* 0x000000ff04047207 */ /* 0x010fe40004000000 */
[----:B--2---:R-:W-:-:S03]  /*15c00*/  SEL R3, R3, RZ, !P0 ;  /* 0x000000ff03037207 */ /* 0x004fc60004000000 */
[----:B---3--:R-:W-:-:S04]  /*15c10*/  IMAD R15, R15, R4, RZ ;  /* 0x000000040f0f7224 */ /* 0x008fc800078e02ff */
        /* <DEDUP_REMOVED lines=8> */
[----:B------:R-:W-:-:S02]  /*15ca0*/  IMAD R24, R11, R12, RZ ;  /* 0x0000000c0b187224 */ /* 0x000fc400078e02ff */
[----:B------:R-:W-:-:S04]  /*15cb0*/  IMAD.WIDE.U32 R12, R10, R12, RZ ;  /* 0x0000000c0a0c7225 */ /* 0x000fc800078e00ff */
[----:B0-----:R-:W-:-:S04]  /*15cc0*/  @P1 IMAD.HI.U32 R10, R156, R25, RZ ;  /* 0x000000199c0a1227 */ /* 0x001fc800078e00ff */
[----:B------:R-:W-:Y:S01]  /*15cd0*/  IMAD.MOV.U32 R25, RZ, RZ, R156 ;  /* 0x000000ffff197224 */ /* 0x000fe200078e009c */
[----:B-1----:R-:W-:Y:S02]  /*15ce0*/  @P1 SHF.R.U32.HI R25, RZ, R157, R10 ;  /* 0x0000009dff191219 */ /* 0x002fe4000001160a */
        /* <DEDUP_REMOVED lines=66> */
[----:B------:R-:W-:Y:S01]  /*16110*/  IMAD.X R33, RZ, RZ, R21, P2 ;  /* 0x000000ffff217224 */ /* 0x000fe200010e0615 */
[----:B------:R-:W-:Y:S01]  /*16120*/  LOP3.LUT R36, R36, R37, RZ, 0x3c, !PT ;  /* 0x0000002524247212 */ /* 0x000fe200078e3cff */
[----:B------:R-:W-:Y:S01]  /*16130*/  IMAD R3, R8, UR5, R3 ;  /* 0x0000000508037c24 */ /* 0x000fe2000f8e0203 */
[----:B------:R-:W-:Y:S01]  /*16140*/  LOP3.LUT R40, R40, R41, RZ, 0x3c, !PT ;  /* 0x0000002928287212 */ /* 0x000fe200078e3cff */
[----:B------:R-:W-:Y:S01]  /*16150*/  IMAD.X R41, RZ, RZ, R21, P4 ;  /* 0x000000ffff297224 */ /* 0x000fe200020e0615 */
[----:B------:R-:W-:Y:S01]  /*16160*/  IADD3.X R37, RZ, R21, RZ, P3, !PT ;  /* 0x00000015ff257210 */ /* 0x000fe20001ffe4ff */
[----:B------:R-:W5:Y:S01]  /*16170*/  LD.E.128 R28, desc[UR40][R28.64] ;  /* 0x000000281c1c7980 */ /* 0x000f62000c101d00 */
[----:B------:R-:W-:-:S02]  /*16180*/  IADD3 R14, P5, R20, 0xf000, RZ ;  /* 0x0000f000140e7810 */ /* 0x000fc40007fbe0ff */
[C---:B------:R-:W-:Y:S01]  /*16190*/  IADD3 R49, P0, R20.reuse, 0x6000, RZ ;  /* 0x0000600014317810 */ /* 0x040fe20007f1e0ff */
[----:B------:R-:W5:Y:S01]  /*161a0*/  LD.E.128 R32, desc[UR40][R32.64] ;  /* 0x0000002820207980 */ /* 0x000f62000c101d00 */
[C---:B------:R-:W-:Y:S01]  /*161b0*/  IADD3 R53, P2, R20.reuse, 0x7000, RZ ;  /* 0x0000700014357810 */ /* 0x040fe20007f5e0ff */
[----:B------:R-:W-:Y:S01]  /*161c0*/  IMAD.X R85, RZ, RZ, R21, P5 ;  /* 0x000000ffff557224 */ /* 0x000fe200028e0615 */
[C---:B------:R-:W-:Y:S01]  /*161d0*/  IADD3 R57, P3, R20.reuse, 0x8000, RZ ;  /* 0x0000800014397810 */ /* 0x040fe20007f7e0ff */
[----:B------:R-:W5:Y:S01]  /*161e0*/  LD.E.128 R36, desc[UR40][R36.64] ;  /* 0x0000002824247980 */ /* 0x000f62000c101d00 */
[----:B------:R-:W-:Y:S02]  /*161f0*/  IADD3 R61, P4, R20, 0x9000, RZ ;  /* 0x00009000143d7810 */ /* 0x000fe40007f9e0ff */
[----:B------:R-:W-:Y:S01]  /*16200*/  LOP3.LUT R9, R14, 0x380, RZ, 0xc0, !PT ;  /* 0x000003800e097812 */ /* 0x000fe200078ec0ff */
[----:B------:R-:W5:Y:S01]  /*16210*/  LD.E.128 R40, desc[UR40][R40.64] ;  /* 0x0000002828287980 */ /* 0x000f62000c101d00 */
[----:B------:R-:W-:-:S02]  /*16220*/  LOP3.LUT R48, R49, 0x380, RZ, 0xc0, !PT ;  /* 0x0000038031307812 */ /* 0x000fc400078ec0ff */
[----:B------:R-:W-:Y:S01]  /*16230*/  LOP3.LUT R52, R53, 0x380, RZ, 0xc0, !PT ;  /* 0x0000038035347812 */ /* 0x000fe200078ec0ff */
[----:B------:R-:W5:Y:S01]  /*16240*/  LD.E.128 R64, desc[UR40][R64.64] ;  /* 0x0000002840407980 */ /* 0x000f62000c101d00 */
[----:B------:R-:W-:Y:S02]  /*16250*/  LOP3.LUT R56, R57, 0x380, RZ, 0xc0, !PT ;  /* 0x0000038039387812 */ /* 0x000fe400078ec0ff */
[----:B------:R-:W-:Y:S02]  /*16260*/  LOP3.LUT R60, R61, 0x380, RZ, 0xc0, !PT ;  /* 0x000003803d3c7812 */ /* 0x000fe400078ec0ff */
[----:B------:R-:W-:Y:S02]  /*16270*/  SHF.R.U64 R9, R9, 0x3, RZ ;  /* 0x0000000309097819 */ /* 0x000fe400000012ff */
[----:B------:R-:W-:Y:S02]  /*16280*/  SHF.R.U64 R48, R48, 0x3, RZ ;  /* 0x0000000330307819 */ /* 0x000fe400000012ff */
[----:B------:R-:W-:-:S02]  /*16290*/  SHF.R.U64 R52, R52, 0x3, RZ ;  /* 0x0000000334347819 */ /* 0x000fc400000012ff */
        /* <DEDUP_REMOVED lines=94> */
.L_x_15553:
        /* <DEDUP_REMOVED lines=14> */
[----:B------:R-:W-:-:S02]  /*16960*/  IADD3 R92, R222, 0x40, RZ ;  /* 0x00000040de5c7810 */ /* 0x000fc40007ffe0ff */
[----:B------:R-:W-:Y:S02]  /*16970*/  SHF.R.S32.HI R12, RZ, 0x1f, R222 ;  /* 0x0000001fff0c7819 */ /* 0x000fe400000114de */
[----:B------:R-:W-:Y:S02]  /*16980*/  SHF.R.S32.HI R92, RZ, 0x1f, R92 ;  /* 0x0000001fff5c7819 */ /* 0x000fe4000001145c */
        /* <DEDUP_REMOVED lines=14> */
.L_x_15338:
[----:B------:R-:W-:Y:S05]  /*16a70*/  BSYNC B1 ;  /* 0x0000000000017941 */ /* 0x000fea0003800000 */
.L_x_15337:
[----:B------:R-:W-:-:S03]  /*16a80*/  UMOV UR4, 0xffffffff ;  /* 0xffffffff00047882 */ /* 0x000fc60000000000 */
[----:B------:R-:W-:Y:S05]  /*16a90*/  BRA.DIV UR4, `(.L_x_15339) ;  /* 0x000000d204047947 */ /* 0x000fea000b800000 */
[----:B-1----:R1:W4:Y:S04]  /*16aa0*/  SHFL.IDX PT, R3, R20, 0x1, 0x181f ;  /* 0x00381f0014037f89 */ /* 0x00232800000e0000 */
[----:B--23--:R1:W2:Y:S02]  /*16ab0*/  SHFL.IDX PT, R14, R4, 0x1, 0x181f ;  /* 0x00381f00040e7f89 */ /* 0x00c2a400000e0000 */
.L_x_15557:
        /* <DEDUP_REMOVED lines=31> */
.L_x_15341:
[----:B------:R-:W-:Y:S05]  /*16cb0*/  BSYNC B1 ;  /* 0x0000000000017941 */ /* 0x000fea0003800000 */
.L_x_15340:
[----:B------:R-:W-:-:S03]  /*16cc0*/  UMOV UR4, 0xffffffff ;  /* 0xffffffff00047882 */ /* 0x000fc60000000000 */
[----:B------:R-:W-:Y:S05]  /*16cd0*/  BRA.DIV UR4, `(.L_x_15342) ;  /* 0x000000ce04bc7947 */ /* 0x000fea000b800000 */
[----:B----4-:R4:W0:Y:S04]  /*16ce0*/  SHFL.IDX PT, R3, R20, 0x2, 0x181f ;  /* 0x00581f0014037f89 */ /* 0x01082800000e0000 */
[----:B--23--:R4:W2:Y:S02]  /*16cf0*/  SHFL.IDX PT, R14, R4, 0x2, 0x181f ;  /* 0x00581f00040e7f89 */ /* 0x00c8a400000e0000 */
.L_x_15561:
        /* <DEDUP_REMOVED lines=31> */
.L_x_15344:
[----:B------:R-:W-:Y:S05]  /*16ef0*/  BSYNC B1 ;  /* 0x0000000000017941 */ /* 0x000fea0003800000 */
.L_x_15343:
[----:B------:R-:W-:-:S03]  /*16f00*/  UMOV UR4, 0xffffffff ;  /* 0xffffffff00047882 */ /* 0x000fc60000000000 */
[----:B------:R-:W-:Y:S05]  /*16f10*/  BRA.DIV UR4, `(.L_x_15345) ;  /* 0x000000ce04747947 */ /* 0x000fea000b800000 */
[----:B0-----:R0:W0:Y:S04]  /*16f20*/  SHFL.IDX PT, R3, R20, 0x3, 0x181f ;  /* 0x00781f0014037f89 */ /* 0x00102800000e0000 */
[----:B--23--:R2:W3:Y:S02]  /*16f30*/  SHFL.IDX PT, R14, R4, 0x3, 0x181f ;  /* 0x00781f00040e7f89 */ /* 0x00c4e400000e0000 */
.L_x_15565:
        /* <DEDUP_REMOVED lines=32> */
.L_x_15335:
        /* <DEDUP_REMOVED lines=40> */
[----:B------:R-:W-:Y:S01]  /*173c0*/  UMOV UR4, 0xffffffff ;  /* 0xffffffff00047882 */ /* 0x000fe20000000000 */
[----:B------:R-:W-:-:S04]  /*173d0*/  IADD3 R4, R9, R4, RZ ;  /* 0x0000000409047210 */ /* 0x000fc80007ffe0ff */
[----:B------:R-:W-:Y:S01]  /*173e0*/  LEA.HI.X R4, R8, UR5, R4, 0x2, P0 ;  /* 0x0000000508047c11 */ /* 0x000fe200080f1404 */
[----:B0-----:R-:W-:Y:S06]  /*173f0*/  BRA.DIV UR4, `(.L_x_15347) ;  /* 0x000000ca04847947 */ /* 0x001fec000b800000 */
[----:B------:R0:W1:Y:S04]  /*17400*/  SHFL.IDX PT, R20, R4, RZ, 0x1c1f ;  /* 0x001c1fff04147589 */ /* 0x00006800000e0000 */
[----:B------:R0:W2:Y:S02]  /*17410*/  SHFL.IDX PT, R12, R3, RZ, 0x1c1f ;  /* 0x001c1fff030c7589 */ /* 0x0000a400000e0000 */
.L_x_15568:
        /* <DEDUP_REMOVED lines=196> */
.L_x_15349:
[----:B------:R-:W-:Y:S05]  /*18060*/  BSYNC B1 ;  /* 0x0000000000017941 */ /* 0x000fea0003800000 */
.L_x_15348:
[----:B------:R-:W-:-:S03]  /*18070*/  UMOV UR4, 0xffffffff ;  /* 0xffffffff00047882 */ /* 0x000fc60000000000 */
[----:B------:R-:W-:Y:S05]  /*18080*/  BRA.DIV UR4, `(.L_x_15350) ;  /* 0x000000be04987947 */ /* 0x000fea000b800000 */
[----:B0-----:R-:W0:Y:S04]  /*18090*/  SHFL.IDX PT, R4, R4, 0x1, 0x1c1f ;  /* 0x003c1f0004047f89 */ /* 0x001e2800000e0000 */
[----:B------:R-:W4:Y:S02]  /*180a0*/  SHFL.IDX PT, R3, R3, 0x1, 0x1c1f ;  /* 0x003c1f0003037f89 */ /* 0x000f2400000e0000 */
.L_x_15572:
        /* <DEDUP_REMOVED lines=46> */
[----:B----4-:R-:W-:Y:S01]  /*18390*/  IMAD.MOV.U32 R61, RZ, RZ, R45 ;  /* 0x000000ffff3d7224 */ /* 0x010fe200078e002d */
[----:B------:R-:W-:Y:S01]  /*183a0*/  ISETP.GE.AND P3, PT, R85, UR4, PT ;  /* 0x0000000455007c0c */ /* 0x000fe2000bf66270 */
[----:B------:R-:W-:-:S02]  /*183b0*/  IMAD.MOV.U32 R45, RZ, RZ, R37 ;  /* 0x000000ffff2d7224 */ /* 0x000fc400078e0025 */
[----:B------:R-:W-:Y:S02]  /*183c0*/  IMAD.MOV.U32 R68, RZ, RZ, R57 ;  /* 0x000000ffff447224 */ /* 0x000fe400078e0039 */
[----:B------:R-:W-:Y:S02]  /*183d0*/  IMAD.MOV.U32 R37, RZ, RZ, R29 ;  /* 0x000000ffff257224 */ /* 0x000fe400078e001d */
[----:B------:R-:W-:Y:S02]  /*183e0*/  IMAD.MOV.U32 R57, RZ, RZ, R41 ;  /* 0x000000ffff397224 */ /* 0x000fe400078e0029 */
[----:B---3--:R-:W-:Y:S02]  /*183f0*/  IMAD.MOV.U32 R29, RZ, RZ, R15 ;  /* 0x000000ffff1d7224 */ /* 0x008fe400078e000f */
[----:B------:R-:W-:Y:S02]  /*18400*/  IMAD.MOV.U32 R15, RZ, RZ, R9 ;  /* 0x000000ffff0f7224 */ /* 0x000fe400078e0009 */
[----:B0-----:R-:W-:-:S02]  /*18410*/  @!P2 IMAD.MOV.U32 R9, RZ, RZ, R4 ;  /* 0x000000ffff09a224 */ /* 0x001fc400078e0004 */
[----:B------:R-:W-:Y:S02]  /*18420*/  IMAD.MOV.U32 R41, RZ, RZ, R8 ;  /* 0x000000ffff297224 */ /* 0x000fe400078e0008 */
[----:B------:R-:W-:Y:S02]  /*18430*/  @!P2 IMAD.MOV.U32 R8, RZ, RZ, R3 ;  /* 0x000000ffff08a224 */ /* 0x000fe400078e0003 */
[----:B------:R-:W-:Y:S02]  /*18440*/  IMAD.MOV.U32 R72, RZ, RZ, R68 ;  /* 0x000000ffff487224 */ /* 0x000fe400078e0044 */
[----:B------:R-:W-:-:S04]  /*18450*/  @!P2 IMAD.WIDE R8, R69, 0x4, R8 ;  /* 0x000000044508a825 */ /* 0x000fc800078e0208 */
[----:B------:R-:W-:Y:S02]  /*18460*/  IMAD.MOV.U32 R69, RZ, RZ, R61 ;  /* 0x000000ffff457224 */ /* 0x000fe400078e003d */
[----:B------:R-:W-:Y:S02]  /*18470*/  IMAD.MOV.U32 R61, RZ, RZ, R57 ;  /* 0x000000ffff3d7224 */ /* 0x000fe400078e0039 */
[----:B------:R-:W-:Y:S02]  /*18480*/  IMAD.MOV.U32 R57, RZ, RZ, R45 ;  /* 0x000000ffff397224 */ /* 0x000fe400078e002d */
[----:B------:R-:W-:Y:S01]  /*18490*/  IMAD.MOV.U32 R68, RZ, RZ, R10 ;  /* 0x000000ffff447224 */ /* 0x000fe200078e000a */
[----:B------:R-:W-:Y:S01]  /*184a0*/  @!P3 LEA R10, P4, R85, R3, 0x2 ;  /* 0x00000003550ab211 */ /* 0x000fe200078810ff */
[----:B------:R-:W-:Y:S02]  /*184b0*/  IMAD.MOV.U32 R45, RZ, RZ, R41 ;  /* 0x000000ffff2d7224 */ /* 0x000fe400078e0029 */
[----:B------:R-:W-:-:S02]  /*184c0*/  IMAD.MOV.U32 R41, RZ, RZ, R32 ;  /* 0x000000ffff297224 */ /* 0x000fc400078e0020 */
        /* <DEDUP_REMOVED lines=15> */
[----:B----4-:R-:W-:Y:S02]  /*185c0*/  @!P1 LEA.HI.X R9, R80, R4, R85, 0x2, P5 ;  /* 0x0000000450099211 */ /* 0x010fe400028f1455 */
[----:B------:R-:W-:Y:S01]  /*185d0*/  ISETP.GE.AND P2, PT, R77, UR4, PT ;  /* 0x000000044d007c0c */ /* 0x000fe2000bf46270 */
[----:B------:R-:W4:Y:S04]  /*185e0*/  LDL R80, [R1+0x12c] ;  /* 0x00012c0001507983 */ /* 0x000f280000100800 */
[----:B------:R-:W-:Y:S04]  /*185f0*/  @!P1 ST.E.64 desc[UR40][R8.64], R34 ;  /* 0x0000002208009985 */ /* 0x000fe8000c101b28 */
[----:B------:R0:W-:Y:S04]  /*18600*/  @!P0 ST.E.64 desc[UR40][R10.64], R38 ;  /* 0x000000260a008985 */ /* 0x0001e8000c101b28 */
[----:B------:R-:W2:Y:S01]  /*18610*/  LDL R85, [R1+0x130] ;  /* 0x0001300001557983 */ /* 0x000ea20000100800 */
[----:B0-----:R-:W-:-:S04]  /*18620*/  @!P3 LEA R10, P4, R76, R3, 0x2 ;  /* 0x000000034c0ab211 */ /* 0x001fc800078810ff */
[-C--:B---3--:R-:W-:Y:S02]  /*18630*/  @!P3 LEA.HI.X R11, R76, R4.reuse, R93, 0x2, P4 ;  /* 0x000000044c0bb211 */ /* 0x088fe400020f145d */
[----:B------:R-:W3:Y:S01]  /*18640*/  LDL R93, [R1+0x1c4] ;  /* 0x0001c400015d7983 */ /* 0x000ee20000100800 */
[C---:B------:R-:W-:Y:S02]  /*18650*/  ISETP.GE.AND P0, PT, R92.reuse, UR4, PT ;  /* 0x000000045c007c0c */ /* 0x040fe4000bf06270 */
[CC--:B------:R-:W-:Y:S01]  /*18660*/  @!P2 LEA R8, P5, R77.reuse, R3.reuse, 0x2 ;  /* 0x000000034d08a211 */ /* 0x0c0fe200078a10ff */
[----:B------:R-:W4:Y:S03]  /*18670*/  LDL R76, [R1+0x1c8] ;  /* 0x0001c800014c7983 */ /* 0x000f260000100800 */
[----:B-----5:R-:W-:Y:S02]  /*18680*/  @!P2 LEA.HI.X R9, R77, R4, R81, 0x2, P5 ;  /* 0x000000044d09a211 */ /* 0x020fe400028f1451 */
[----:B------:R-:W-:Y:S01]  /*18690*/  ISETP.GE.AND P1, PT, R73, UR4, PT ;  /* 0x0000000449007c0c */ /* 0x000fe2000bf26270 */
[----:B------:R-:W5:Y:S04]  /*186a0*/  LDL R77, [R1+0x124] ;  /* 0x00012400014d7983 */ /* 0x000f680000100800 */
[----:B------:R-:W-:Y:S04]  /*186b0*/  @!P2 ST.E.64 desc[UR40][R8.64], R42 ;  /* 0x0000002a0800a985 */ /* 0x000fe8000c101b28 */
[----:B------:R0:W-:Y:S04]  /*186c0*/  @!P3 ST.E.64 desc[UR40][R10.64], R46 ;  /* 0x0000002e0a00b985 */ /* 0x0001e8000c101b28 */
[----:B------:R-:W5:Y:S01]  /*186d0*/  LDL R81, [R1+0x128] ;  /* 0x0001280001517983 */ /* 0x000f620000100800 */
[----:B0-----:R-:W-:-:S04]  /*186e0*/  @!P0 LEA R10, P4, R92, R3, 0x2 ;  /* 0x000000035c0a8211 */ /* 0x001fc800078810ff */
[----:B---3--:R-:W-:Y:S02]  /*186f0*/  @!P0 LEA.HI.X R11, R92, R4, R93, 0x2, P4 ;  /* 0x000000045c0b8211 */ /* 0x008fe400020f145d */
[----:B------:R-:W3:Y:S01]  /*18700*/  LDL R92, [R1+0x1c0] ;  /* 0x0001c000015c7983 */ /* 0x000ee20000100800 */
[----:B------:R-:W-:Y:S02]  /*18710*/  ISETP.GE.AND P2, PT, R89, UR4, PT ;  /* 0x0000000459007c0c */ /* 0x000fe4000bf46270 */
[----:B------:R-:W-:-:S04]  /*18720*/  @!P1 LEA R8, P5, R73, R3, 0x2 ;  /* 0x0000000349089211 */ /* 0x000fc800078a10ff */
[----:B----4-:R-:W-:Y:S02]  /*18730*/  @!P1 LEA.HI.X R9, R73, R4, R76, 0x2, P5 ;  /* 0x0000000449099211 */ /* 0x010fe400028f144c */
[----:B------:R-:W-:Y:S01]  /*18740*/  ISETP.GE.AND P3, PT, R88, UR4, PT ;  /* 0x0000000458007c0c */ /* 0x000fe2000bf66270 */
[----:B------:R-:W4:Y:S04]  /*18750*/  LDL R76, [R1+0x120] ;  /* 0x00012000014c7983 */ /* 0x000f280000100800 */
[----:B------:R0:W-:Y:S02]  /*18760*/  @!P1 ST.E.64 desc[UR40][R8.64], R50 ;  /* 0x0000003208009985 */ /* 0x0001e4000c101b28 */
[----:B0-----:R-:W-:-:S04]  /*18770*/  @!P2 LEA R8, P5, R89, R3, 0x2 ;  /* 0x000000035908a211 */ /* 0x001fc800078a10ff */
[----:B---3--:R-:W-:Y:S02]  /*18780*/  @!P2 LEA.HI.X R9, R89, R4, R92, 0x2, P5 ;  /* 0x000000045909a211 */ /* 0x008fe400028f145c */
[----:B------:R-:W3:Y:S04]  /*18790*/  LDL R89, [R1+0x1bc] ;  /* 0x0001bc0001597983 */ /* 0x000ee80000100800 */
[----:B------:R0:W-:Y:S02]  /*187a0*/  @!P0 ST.E.64 desc[UR40][R10.64], R54 ;  /* 0x000000360a008985 */ /* 0x0001e4000c101b28 */
[----:B0-----:R-:W-:-:S04]  /*187b0*/  @!P3 LEA R10, P4, R88, R3, 0x2 ;  /* 0x00000003580ab211 */ /* 0x001fc800078810ff */
[----:B---3--:R-:W-:Y:S02]  /*187c0*/  @!P3 LEA.HI.X R11, R88, R4, R89, 0x2, P4 ;  /* 0x00000004580bb211 */ /* 0x008fe400020f1459 */
[----:B------:R-:W3:Y:S01]  /*187d0*/  LDL R88, [R1+0x1b8] ;  /* 0x0001b80001587983 */ /* 0x000ee20000100800 */
[----:B------:R-:W-:-:S03]  /*187e0*/  ISETP.GE.AND P1, PT, R84, UR4, PT ;  /* 0x0000000454007c0c */ /* 0x000fc6000bf26270 */
[----:B------:R0:W-:Y:S10]  /*187f0*/  @!P2 ST.E.64 desc[UR40][R8.64], R58 ;  /* 0x0000003a0800a985 */ /* 0x0001f4000c101b28 */
[----:B0-----:R-:W-:-:S04]  /*18800*/  @!P1 LEA R8, P5, R84, R3, 0x2 ;  /* 0x0000000354089211 */ /* 0x001fc800078a10ff */
[----:B---3--:R-:W-:Y:S02]  /*18810*/  @!P1 LEA.HI.X R9, R84, R4, R88, 0x2, P5 ;  /* 0x0000000454099211 */ /* 0x008fe400028f1458 */
        /* <DEDUP_REMOVED lines=8> */
[----:B--2---:R-:W-:Y:S02]  /*188a0*/  ISETP.GE.AND P0, PT, R85, UR4, PT ;  /* 0x0000000455007c0c */ /* 0x004fe4000bf06270 */
[----:B-----5:R-:W-:Y:S01]  /*188b0*/  ISETP.GE.AND P1, PT, R77, UR4, PT ;  /* 0x000000044d007c0c */ /* 0x020fe2000bf26270 */
[----:B------:R-:W2:Y:S10]  /*188c0*/  LDL R84, [R1+0x1ac] ;  /* 0x0001ac0001547983 */ /* 0x000eb40000100800 */
[----:B------:R-:W-:-:S04]  /*188d0*/  @!P0 LEA R10, P4, R85, R3, 0x2 ;  /* 0x00000003550a8211 */ /* 0x000fc800078810ff */
[----:B----4-:R-:W-:-:S05]  /*188e0*/  @!P0 LEA.HI.X R11, R85, R4, R88, 0x2, P4 ;  /* 0x00000004550b8211 */ /* 0x010fca00020f1458 */
[----:B------:R-:W-:Y:S04]  /*188f0*/  @!P0 ST.E.64 desc[UR40][R10.64], R70 ;  /* 0x000000460a008985 */ /* 0x000fe8000c101b28 */
[----:B------:R0:W-:Y:S01]  /*18900*/  @!P2 ST.E.64 desc[UR40][R8.64], R74 ;  /* 0x0000004a0800a985 */ /* 0x0001e2000c101b28 */
[----:B------:R-:W-:Y:S02]  /*18910*/  IMAD.MOV.U32 R73, RZ, RZ, R69 ;  /* 0x000000ffff497224 */ /* 0x000fe400078e0045 */
[----:B------:R-:W-:Y:S01]  /*18920*/  IMAD.MOV.U32 R69, RZ, RZ, R68 ;  /* 0x000000ffff457224 */ /* 0x000fe200078e0044 */
[----:B0-----:R-:W-:Y:S01]  /*18930*/  @!P1 LEA R8, P5, R77, R3, 0x2 ;  /* 0x000000034d089211 */ /* 0x001fe200078a10ff */
[----:B------:R-:W-:Y:S02]  /*18940*/  IMAD.MOV.U32 R68, RZ, RZ, R65 ;  /* 0x000000ffff447224 */ /* 0x000fe400078e0041 */
[----:B------:R-:W-:-:S02]  /*18950*/  IMAD.MOV.U32 R65, RZ, RZ, R56 ;  /* 0x000000ffff417224 */ /* 0x000fc400078e0038 */
[----:B------:R-:W4:Y:S01]  /*18960*/  LDL R56, [R1+0x10c] ;  /* 0x00010c0001387983 */ /* 0x000f220000100800 */
[----:B---3--:R-:W-:-:S03]  /*18970*/  @!P1 LEA.HI.X R9, R77, R4, R80, 0x2, P5 ;  /* 0x000000044d099211 */ /* 0x008fc600028f1450 */
[----:B------:R-:W3:Y:S01]  /*18980*/  LDL R77, [R1+0x1a4] ;  /* 0x0001a400014d7983 */ /* 0x000ee20000100800 */
[----:B------:R-:W-:Y:S02]  /*18990*/  ISETP.GE.AND P3, PT, R81, UR4, PT ;  /* 0x0000000451007c0c */ /* 0x000fe4000bf66270 */
[----:B------:R-:W-:Y:S02]  /*189a0*/  ISETP.GE.AND P0, PT, R76, UR4, PT ;  /* 0x000000044c007c0c */ /* 0x000fe4000bf06270 */
[----:B------:R-:W-:-:S09]  /*189b0*/  ISETP.GE.AND P2, PT, R72, UR4, PT ;  /* 0x0000000448007c0c */ /* 0x000fd2000bf46270 */
[----:B------:R-:W-:-:S04]  /*189c0*/  @!P3 LEA R10, P4, R81, R3, 0x2 ;  /* 0x00000003510ab211 */ /* 0x000fc800078810ff */
[----:B--2---:R-:W-:-:S05]  /*189d0*/  @!P3 LEA.HI.X R11, R81, R4, R84, 0x2, P4 ;  /* 0x00000004510bb211 */ /* 0x004fca00020f1454 */
[----:B------:R0:W-:Y:S01]  /*189e0*/  @!P3 ST.E.64 desc[UR40][R10.64], R78 ;  /* 0x0000004e0a00b985 */ /* 0x0001e2000c101b28 */
[----:B------:R-:W-:-:S03]  /*189f0*/  ISETP.GE.AND P3, PT, R68, UR4, PT ;  /* 0x0000000444007c0c */ /* 0x000fc6000bf66270 */
        /* <DEDUP_REMOVED lines=9> */
[----:B----4-:R-:W-:Y:S02]  /*18a90*/  ISETP.GE.AND P2, PT, R56, UR4, PT ;  /* 0x0000000438007c0c */ /* 0x010fe4000bf46270 */
[-C--:B0-----:R-:W-:Y:S02]  /*18aa0*/  @!P3 LEA R10, P4, R68, R3.reuse, 0x2 ;  /* 0x00000003440ab211 */ /* 0x081fe400078810ff */
[----:B-1----:R-:W-:Y:S02]  /*18ab0*/  @!P1 LEA R8, P5, R64, R3, 0x2 ;  /* 0x0000000340089211 */ /* 0x002fe400078a10ff */
[-C--:B------:R-:W-:Y:S02]  /*18ac0*/  @!P3 LEA.HI.X R11, R68, R4.reuse, R69, 0x2, P4 ;  /* 0x00000004440bb211 */ /* 0x080fe400020f1445 */
        /* <DEDUP_REMOVED lines=56> */
.L_x_15333:
        /* <DEDUP_REMOVED lines=20> */
[----:B------:R-:W4:Y:S01]  /*18f90*/  @!P2 LDC R4, c[0x0][0xbd4] ;  /* 0x0002f500ff04ab82 */ /* 0x000f220000000800 */
[----:B--2---:R-:W-:Y:S01]  /*18fa0*/  VIADD R32, R0, 0xffffff80 ;  /* 0xffffff8000207836 */ /* 0x004fe20000000000 */
[----:B----4-:R3:W-:Y:S01]  /*18fb0*/  @!P2 STL [R1+0xc8], R4 ;  /* 0x0000c8040100a387 */ /* 0x0107e20000100800 */
[----:B------:R-:W-:-:S03]  /*18fc0*/  ISETP.GT.AND P2, PT, R4, 0x1, PT ;  /* 0x000000010400780c */ /* 0x000fc60003f44270 */
[----:B------:R-:W-:Y:S01]  /*18fd0*/  ISETP.GT.AND P3, PT, R32, 0x7f, PT ;  /* 0x0000007f2000780c */ /* 0x000fe20003f64270 */
[----:B------:R-:W-:-:S12]  /*18fe0*/  @P1 BRA `(.L_x_15351) ;  /* 0x0000000000101947 */ /* 0x000fd80003800000 */
[----:B------:R-:W-:Y:S05]  /*18ff0*/  @!P0 BRA `(.L_x_15351) ;  /* 0x00000000000c8947 */ /* 0x000fea0003800000 */
[----:B---3--:R-:W2:Y:S04]  /*19000*/  LDG.E R11, desc[UR40][R8.64] ;  /* 0x00000028080b7981 */ /* 0x008ea8000c1e1900 */
[----:B-----5:R-:W2:Y:S02]  /*19010*/  LDG.E R26, desc[UR40][R8.64+0x4] ;  /* 0x00000428081a7981 */ /* 0x020ea4000c1e1900 */
[----:B--2---:R-:W-:-:S07]  /*19020*/  IADD3 R26, -R11, R26, RZ ;  /* 0x0000001a0b1a7210 */ /* 0x004fce0007ffe1ff */
.L_x_15351:
        /* <DEDUP_REMOVED lines=8> */
[----:B------:R-:W3:Y:S01]  /*190b0*/  LDC R37, c[0x0][0xce8] ;  /* 0x00033a00ff257b82 */ /* 0x000ee20000000800 */
[----:B------:R-:W2:Y:S01]  /*190c0*/  S2R R35, SR_TID.X ;  /* 0x0000000000237919 */ /* 0x000ea20000002100 */
[----:B---3--:R-:W-:Y:S01]  /*190d0*/  IMAD R0, R26, R37, RZ ;  /* 0x000000251a007224 */ /* 0x008fe200078e02ff */
[----:B--2---:R-:W-:-:S04]  /*190e0*/  IADD3 R35, R8, -0x80, R35 ;  /* 0xffffff8008237810 */ /* 0x004fc80007ffe023 */
[----:B------:R-:W-:-:S13]  /*190f0*/  ISETP.GE.AND P0, PT, R35, R0, PT ;  /* 0x000000002300720c */ /* 0x000fda0003f06270 */
[----:B------:R-:W-:Y:S05]  /*19100*/  @P0 BRA `(.L_x_15353) ;  /* 0x0000000000b00947 */ /* 0x000fea0003800000 */
[----:B------:R-:W2:Y:S01]  /*19110*/  LDL.LU R34, [R1+0xdc] ;  /* 0x0000dc0001227983 */ /* 0x000ea20000300800 */
[----:B------:R-:W-:Y:S01]  /*19120*/  ISETP.GT.AND P0, PT, R4, 0x1, PT ;  /* 0x000000010400780c */ /* 0x000fe20003f04270 */
[----:B------:R-:W-:Y:S01]  /*19130*/  IMAD.MOV.U32 R4, RZ, RZ, 0xab8 ;  /* 0x00000ab8ff047424 */ /* 0x000fe200078e00ff */
[----:B------:R-:W-:Y:S01]  /*19140*/  ISETP.NE.AND P1, PT, R37, 0x1, PT ;  /* 0x000000012500780c */ /* 0x000fe20003f25270 */
[----:B-1----:R-:W1:Y:S01]  /*19150*/  LDC.64 R14, c[0x0][0xca8] ;  /* 0x00032a00ff0e7b82 */ /* 0x002e620000000a00 */
        /* <DEDUP_REMOVED lines=39> */
.L_x_15353:
[----:B------:R-:W-:Y:S05]  /*193d0*/  BSYNC B1 ;  /* 0x0000000000017941 */ /* 0x000fea0003800000 */
.L_x_15352:
[----:B------:R-:W-:Y:S05]  /*193e0*/  @P2 BRA `(.L_x_15346) ;  /* 0x0000000800f02947 */ /* 0x000fea0003800000 */
[----:B------:R-:W3:Y:S01]  /*193f0*/  LDL R24, [R1+0x94] ;  /* 0x0000940001187983 */ /* 0x000ee20000100800 */
[----:B-1----:R-:W1:Y:S01]  /*19400*/  LDC R21, c[0x0][0xce8] ;  /* 0x00033a00ff157b82 */ /* 0x002e620000000800 */
[----:B--2---:R-:W-:Y:S01]  /*19410*/  SHF.R.S32.HI R9, RZ, 0x1f, R32 ;  /* 0x0000001fff097819 */ /* 0x004fe20000011420 */
        /* <DEDUP_REMOVED lines=14> */
[----:B-1----:R-:W-:-:S03]  /*19500*/  ISETP.NE.AND P0, PT, R21, 0x1, PT ;  /* 0x000000011500780c */ /* 0x002fc60003f05270 */
[----:B------:R-:W-:Y:S01]  /*19510*/  IMAD R9, R203, UR5, R9 ;  /* 0x00000005cb097c24 */ /* 0x000fe2000f8e0209 */
[----:B------:R-:W-:Y:S01]  /*19520*/  ULDC.64 UR4, c[0x0][0xbe0] ;  /* 0x0002f80000047ab9 */ /* 0x000fe20000000a00 */
[C---:B------:R-:W-:Y:S02]  /*19530*/  IMAD R11, R33.reuse, UR7, R4 ;  /* 0x00000007210b7c24 */ /* 0x040fe4000f8e0204 */
[----:B------:R-:W-:-:S04]  /*19540*/  IMAD.WIDE.U32 R8, R33, UR6, R8 ;  /* 0x0000000621087c25 */ /* 0x000fc8000f8e0008 */
[----:B------:R-:W-:Y:S02]  /*19550*/  IMAD.IADD R9, R9, 0x1, R11 ;  /* 0x0000000109097824 */ /* 0x000fe400078e020b */
[----:B------:R-:W1:Y:S08]  /*19560*/  @P0 LDC R10, c[0x0][0xcec] ;  /* 0x00033b00ff0a0b82 */ /* 0x000e700000000800 */
[----:B------:R-:W2:Y:S01]  /*19570*/  @P0 LDC R15, c[0x0][0xcf0] ;  /* 0x00033c00ff0f0b82 */ /* 0x000ea20000000800 */
[----:B---3--:R-:W-:-:S04]  /*19580*/  IMAD.IADD R13, R24, 0x1, R0 ;  /* 0x00000001180d7824 */ /* 0x008fc800078e0200 */
[----:B-1----:R-:W-:-:S04]  /*19590*/  @P0 IMAD.HI.U32 R0, R13, R10, RZ ;  /* 0x0000000a0d000227 */ /* 0x002fc800078e00ff */
[----:B------:R-:W-:Y:S01]  /*195a0*/  IMAD.MOV.U32 R3, RZ, RZ, R13 ;  /* 0x000000ffff037224 */ /* 0x000fe200078e000d */
[----:B--2---:R-:W-:-:S04]  /*195b0*/  @P0 SHF.R.U32.HI R3, RZ, R15, R0 ;  /* 0x0000000fff030219 */ /* 0x004fc80000011600 */
        /* <DEDUP_REMOVED lines=20> */
.L_x_15575:
        /* <DEDUP_REMOVED lines=32> */
.L_x_15356:
[----:B------:R-:W-:Y:S05]  /*19900*/  BSYNC B1 ;  /* 0x0000000000017941 */ /* 0x000fea0003800000 */
.L_x_15355:
[----:B------:R-:W-:-:S03]  /*19910*/  UMOV UR4, 0xffffffff ;  /* 0xffffffff00047882 */ /* 0x000fc60000000000 */
[----:B------:R-:W-:Y:S05]  /*19920*/  BRA.DIV UR4, `(.L_x_15357) ;  /* 0x000000a604f47947 */ /* 0x000fea000b800000 */
[----:B--2---:R2:W0:Y:S04]  /*19930*/  SHFL.IDX PT, R3, R4, 0x1, 0x181f ;  /* 0x00381f0004037f89 */ /* 0x00442800000e0000 */
[----:B---34-:R2:W3:Y:S02]  /*19940*/  SHFL.IDX PT, R9, R0, 0x1, 0x181f ;  /* 0x00381f0000097f89 */ /* 0x0184e400000e0000 */
.L_x_15579:
        /* <DEDUP_REMOVED lines=17> */
[-C--:B---3--:R-:W-:Y:S02]  /*19a60*/  @!P3 LEA R10, P5, R222, R9.reuse, 0x1 ;  /* 0x00000009de0ab211 */ /* 0x088fe400078a08ff */
[----:B------:R-:W-:Y:S02]  /*19a70*/  @!P2 LEA R12, P4, R28, R9, 0x1 ;  /* 0x000000091c0ca211 */ /* 0x000fe400078808ff */
[----:B0-----:R-:W-:Y:S02]  /*19a80*/  @!P3 LEA.HI.X R11, R222, R3, R14, 0x1, P5 ;  /* 0x00000003de0bb211 */ /* 0x001fe400028f0c0e */
[----:B------:R-:W-:-:S02]  /*19a90*/  @!P1 LEA R14, P5, R26, R9, 0x1 ;  /* 0x000000091a0e9211 */ /* 0x000fc400078a08ff */
[----:B------:R-:W-:Y:S01]  /*19aa0*/  SHF.R.S32.HI R27, RZ, 0x1f, R27 ;  /* 0x0000001fff1b7819 */ /* 0x000fe2000001141b */
[----:B------:R4:W-:Y:S01]  /*19ab0*/  @!P3 ST.E.128 desc[UR40][R10.64], RZ ;  /* 0x000000ff0a00b985 */ /* 0x0009e2000c101d28 */
[----:B------:R-:W-:Y:S02]  /*19ac0*/  @!P2 LEA.HI.X R13, R28, R3, R29, 0x1, P4 ;  /* 0x000000031c0da211 */ /* 0x000fe400020f0c1d */
[----:B------:R-:W-:Y:S02]  /*19ad0*/  SHF.R.S32.HI R25, RZ, 0x1f, R25 ;  /* 0x0000001fff197819 */ /* 0x000fe40000011419 */
[----:B------:R-:W-:Y:S01]  /*19ae0*/  @!P0 LEA R8, P4, R24, R9, 0x1 ;  /* 0x0000000918088211 */ /* 0x000fe200078808ff */
[----:B------:R4:W-:Y:S01]  /*19af0*/  @!P2 ST.E.128 desc[UR40][R12.64], RZ ;  /* 0x000000ff0c00a985 */ /* 0x0009e2000c101d28 */
[-C--:B------:R-:W-:Y:S02]  /*19b00*/  @!P1 LEA.HI.X R15, R26, R3.reuse, R27, 0x1, P5 ;  /* 0x000000031a0f9211 */ /* 0x080fe400028f0c1b */
[----:B------:R-:W-:-:S03]  /*19b10*/  @!P0 LEA.HI.X R9, R24, R3, R25, 0x1, P4 ;  /* 0x0000000318098211 */ /* 0x000fc600020f0c19 */
[----:B------:R4:W-:Y:S04]  /*19b20*/  @!P1 ST.E.128 desc[UR40][R14.64], RZ ;  /* 0x000000ff0e009985 */ /* 0x0009e8000c101d28 */
[----:B------:R4:W-:Y:S02]  /*19b30*/  @!P0 ST.E.128 desc[UR40][R8.64], RZ ;  /* 0x000000ff08008985 */ /* 0x0009e4000c101d28 */
.L_x_15359:
[----:B------:R-:W-:Y:S05]  /*19b40*/  BSYNC B1 ;  /* 0x0000000000017941 */ /* 0x000fea0003800000 */
.L_x_15358:
[----:B------:R-:W-:-:S03]  /*19b50*/  UMOV UR4, 0xffffffff ;  /* 0xffffffff00047882 */ /* 0x000fc60000000000 */
[----:B------:R-:W-:Y:S05]  /*19b60*/  BRA.DIV UR4, `(.L_x_15360) ;  /* 0x000000a604b07947 */ /* 0x000fea000b800000 */
[----:B0-----:R0:W0:Y:S04]  /*19b70*/  SHFL.IDX PT, R3, R4, 0x2, 0x181f ;  /* 0x00581f0004037f89 */ /* 0x00102800000e0000 */
[----:B---34-:R3:W4:Y:S02]  /*19b80*/  SHFL.IDX PT, R9, R0, 0x2, 0x181f ;  /* 0x00581f0000097f89 */ /* 0x01872400000e0000 */
.L_x_15583:
        /* <DEDUP_REMOVED lines=31> */
.L_x_15362:
[----:B------:R-:W-:Y:S05]  /*19d80*/  BSYNC B1 ;  /* 0x0000000000017941 */ /* 0x000fea0003800000 */
.L_x_15361:
[----:B------:R-:W-:-:S03]  /*19d90*/  UMOV UR4, 0xffffffff ;  /* 0xffffffff00047882 */ /* 0x000fc60000000000 */
[----:B------:R-:W-:Y:S05]  /*19da0*/  BRA.DIV UR4, `(.L_x_15363) ;  /* 0x000000a6046c7947 */ /* 0x000fea000b800000 */
[----:B0-----:R0:W0:Y:S04]  /*19db0*/  SHFL.IDX PT, R3, R4, 0x3, 0x181f ;  /* 0x00781f0004037f89 */ /* 0x00102800000e0000 */
[----:B----4-:R4:W0:Y:S02]  /*19dc0*/  SHFL.IDX PT, R9, R0, 0x3, 0x181f ;  /* 0x00781f0000097f89 */ /* 0x01082400000e0000 */
.L_x_15587:
        /* <DEDUP_REMOVED lines=30> */
.L_x_15346:
[----:B------:R-:W-:Y:S05]  /*19fb0*/  BSYNC B0 ;  /* 0x0000000000007941 */ /* 0x000fea0003800000 */
.L_x_15332:
[----:B------:R-:W-:Y:S02]  /*19fc0*/  ULDC UR4, c[0x0][0xd3c] ;  /* 0x00034f0000047ab9 */ /* 0x000fe40000000800 */
[----:B------:R-:W-:-:S13]  /*19fd0*/  ISETP.GE.AND P0, PT, R7, UR4, PT ;  /* 0x0000000407007c0c */ /* 0x000fda000bf06270 */
[----:B------:R-:W-:Y:S05]  /*19fe0*/  @!P0 BRA `(.L_x_15364) ;  /* 0xfffffe7800508947 */ /* 0x000fea000383ffff */
[----:B------:R-:W-:Y:S05]  /*19ff0*/  BRA `(.L_x_15193) ;  /* 0x0000008400387947 */ /* 0x000fea0003800000 */
.L_x_15191:
        /* <DEDUP_REMOVED lines=16> */
.L_x_15365:
        /* <DEDUP_REMOVED lines=43> */
.L_x_15369:
        /* <DEDUP_REMOVED lines=37> */
.L_x_15367:
        /* <DEDUP_REMOVED lines=13> */
.L_x_15370:
        /* <DEDUP_REMOVED lines=54> */
[----:B------:R-:W-:Y:S02]  /*1aa30*/  @!P2 IADD3 R2, -R2, RZ, RZ ;  /* 0x000000ff0202a210 */ /* 0x000fe40007ffe1ff */
[----:B------:R-:W-:-:S05]  /*1aa40*/  @!P1 LOP3.LUT R2, RZ, R9, RZ, 0x33, !PT ;  /* 0x00000009ff029212 */ /* 0x000fca00078e33ff */
[----:B------:R-:W-:-:S04]  /*1aa50*/  IMAD.MOV R18, RZ, RZ, -R2 ;  /* 0x000000ffff127224 */ /* 0x000fc800078e0a02 */
[C---:B------:R-:W-:Y:S02]  /*1aa60*/  IMAD R18, R9.reuse, R18, R10 ;  /* 0x0000001209127224 */ /* 0x040fe400078e020a */
[----:B------:R-:W-:Y:S02]  /*1aa70*/  IMAD R9, R9, 0x1000000, R2 ;  /* 0x0100000009097824 */ /* 0x000fe400078e0202 */
[----:B------:R-:W-:Y:S02]  /*1aa80*/  IMAD R2, R6, R3, R5 ;  /* 0x0000000306027224 */ /* 0x000fe400078e0205 */
[----:B------:R-:W-:Y:S01]  /*1aa90*/  IMAD R18, R18, 0x10000, R9 ;  /* 0x0001000012127824 */ /* 0x000fe200078e0209 */
[----:B------:R-:W-:Y:S06]  /*1aaa0*/  BRA `(.L_x_15372) ;  /* 0x0000000000f47947 */ /* 0x000fec0003800000 */
.L_x_15371:
        /* <DEDUP_REMOVED lines=61> */
.L_x_15372:
[----:B------:R-:W-:-:S05]  /*1ae80*/  LOP3.LUT R17, RZ, R2, RZ, 0x33, !PT ;  /* 0x00000002ff117212 */ /* 0x000fca00078e33ff */
[----:B------:R-:W-:Y:S01]  /*1ae90*/  IMAD.IADD R17, R6, 0x1, R17 ;  /* 0x0000000106117824 */ /* 0x000fe200078e0211 */
[----:B------:R-:W-:Y:S06]  /*1aea0*/  BRA `(.L_x_15373) ;  /* 0x00000000000c7947 */ /* 0x000fec0003800000 */
.L_x_15368:
[----:B------:R-:W-:Y:S02]  /*1aeb0*/  IMAD.MOV.U32 R17, RZ, RZ, RZ ;  /* 0x000000ffff117224 */ /* 0x000fe400078e00ff */
[----:B------:R-:W-:Y:S02]  /*1aec0*/  IMAD.U32 R16, RZ, RZ, UR6 ;  /* 0x00000006ff107e24 */ /* 0x000fe4000f8e00ff */
[----:B------:R-:W-:-:S07]  /*1aed0*/  IMAD.MOV.U32 R18, RZ, RZ, RZ ;  /* 0x000000ffff127224 */ /* 0x000fce00078e00ff */
.L_x_15373:
[----:B------:R-:W-:-:S13]  /*1aee0*/  ISETP.NE.AND P0, PT, R7, RZ, PT ;  /* 0x000000ff0700720c */ /* 0x000fda0003f05270 */
[----:B------:R-:W0:Y:S01]  /*1aef0*/  @!P0 S2R R3, SR_CgaCtaId ;  /* 0x0000000000038919 */ /* 0x000e220000008800 */
[----:B------:R-:W-:-:S04]  /*1af00*/  @!P0 MOV R2, 0x400 ;  /* 0x0000040000028802 */ /* 0x000fc80000000f00 */
[----:B0-----:R-:W-:-:S05]  /*1af10*/  @!P0 LEA R2, R3, R2, 0x18 ;  /* 0x0000000203028211 */ /* 0x001fca00078ec0ff */
[----:B------:R1:W-:Y:S01]  /*1af20*/  @!P0 STS.128 [R2+0x324d0], R16 ;  /* 0x0324d01002008388 */ /* 0x0003e20000000c00 */
[----:B------:R-:W-:Y:S06]  /*1af30*/  BAR.ARV 0x5, 0x180 ;  /* 0x0146000000007b1d */ /* 0x000fec0000002000 */
.L_x_15366:
[----:B------:R2:W-:Y:S01]  /*1af40*/  STL [R1+0x34], RZ ;  /* 0x000034ff01007387 */ /* 0x0005e20000100800 */
[----:B------:R-:W-:Y:S01]  /*1af50*/  ULDC UR4, c[0x0][0xd3c] ;  /* 0x00034f0000047ab9 */ /* 0x000fe20000000800 */
[----:B------:R-:W-:Y:S01]  /*1af60*/  MOV R27, 0x1 ;  /* 0x00000001001b7802 */ /* 0x000fe20000000f00 */
[----:B------:R-:W-:Y:S01]  /*1af70*/  IMAD.MOV.U32 R25, RZ, RZ, RZ ;  /* 0x000000ffff197224 */ /* 0x000fe200078e00ff */
[----:B0-----:R-:W-:-:S13]  /*1af80*/  ISETP.GE.AND P0, PT, R19, UR4, PT ;  /* 0x0000000413007c0c */ /* 0x001fda000bf06270 */
[----:B--2---:R-:W-:Y:S05]  /*1af90*/  @P0 BRA `(.L_x_15374) ;  /* 0x0000007000740947 */ /* 0x004fea0003800000 */
[----:B------:R-:W0:Y:S01]  /*1afa0*/  S2UR UR5, SR_CgaCtaId ;  /* 0x00000000000579c3 */ /* 0x000e220000008800 */
[----:B------:R2:W-:Y:S01]  /*1afb0*/  STL [R1+0x34], RZ ;  /* 0x000034ff01007387 */ /* 0x0005e20000100800 */
[C---:B-1----:R-:W-:Y:S01]  /*1afc0*/  IMAD.SHL.U32 R2, R0.reuse, 0x8, RZ ;  /* 0x0000000800027824 */ /* 0x042fe200078e00ff */
[----:B------:R-:W-:Y:S01]  /*1afd0*/  LOP3.LUT R4, R0, 0x7f, RZ, 0xc0, !PT ;  /* 0x0000007f00047812 */ /* 0x000fe200078ec0ff */
[----:B------:R-:W-:Y:S01]  /*1afe0*/  UMOV UR4, 0x400 ;  /* 0x0000040000047882 */ /* 0x000fe20000000000 */
[----:B------:R-:W-:Y:S01]  /*1aff0*/  BSSY B8, `(.L_x_15374) ;  /* 0x0000717000087945 */ /* 0x000fe20003800000 */
[----:B------:R-:W-:Y:S01]  /*1b000*/  IMAD.MOV.U32 R28, RZ, RZ, 0x1 ;  /* 0x00000001ff1c7424 */ /* 0x000fe200078e00ff */
[----:B------:R-:W-:Y:S01]  /*1b010*/  LOP3.LUT R3, R2, 0x1f8, RZ, 0xc0, !PT ;  /* 0x000001f802037812 */ /* 0x000fe200078ec0ff */
[----:B------:R-:W-:Y:S01]  /*1b020*/  IMAD.SHL.U32 R32, R4, 0x8, RZ ;  /* 0x0000000804207824 */ /* 0x000fe200078e00ff */
[----:B------:R-:W-:Y:S02]  /*1b030*/  LOP3.LUT R2, R2, 0x38, RZ, 0xc0, !PT ;  /* 0x0000003802027812 */ /* 0x000fe400078ec0ff */
[----:B------:R-:W-:-:S02]  /*1b040*/  CS2R R24, SRZ ;  /* 0x0000000000187805 */ /* 0x000fc4000001ff00 */
[----:B------:R-:W-:Y:S01]  /*1b050*/  LOP3.LUT R3, R3, 0x38, R0, 0x78, !PT ;  /* 0x0000003803037812 */ /* 0x000fe200078e7800 */
[----:B------:R-:W-:Y:S01]  /*1b060*/  IMAD.SHL.U32 R0, R0, 0x10, RZ ;  /* 0x0000001000007824 */ /* 0x000fe200078e00ff */
[----:B------:R-:W-:Y:S01]  /*1b070*/  ULDC.64 UR42, c[0x0][0x198] ;  /* 0x00006600002a7ab9 */ /* 0x000fe20000000a00 */
[----:B------:R-:W-:Y:S01]  /*1b080*/  IMAD.MOV.U32 R27, RZ, RZ, 0x1 ;  /* 0x00000001ff1b7424 */ /* 0x000fe200078e00ff */
[----:B------:R-:W-:Y:S01]  /*1b090*/  LOP3.LUT R32, R3, 0x200, R32, 0xf8, !PT ;  /* 0x0000020003207812 */ /* 0x000fe200078ef820 */
[----:B------:R-:W-:Y:S01]  /*1b0a0*/  ULOP3.LUT UR38, UR36, 0x2, URZ, 0xfc, !UPT ;  /* 0x0000000224267892 */ /* 0x000fe2000f8efc3f */
[----:B------:R-:W-:Y:S01]  /*1b0b0*/  SHF.R.U32.HI R3, RZ, 0x3, R4 ;  /* 0x00000003ff037819 */ /* 0x000fe20000011604 */
[----:B------:R-:W-:Y:S01]  /*1b0c0*/  ULDC UR37, c[0x0][0xc] ;  /* 0x0000030000257ab9 */ /* 0x000fe20000000800 */
[----:B------:R-:W-:Y:S02]  /*1b0d0*/  LOP3.LUT R4, R2, 0x40, RZ, 0xfc, !PT ;  /* 0x0000004002047812 */ /* 0x000fe400078efcff */
[----:B------:R-:W-:-:S02]  /*1b0e0*/  LOP3.LUT R0, R3, 0x70, R0, 0xf8, !PT ;  /* 0x0000007003007812 */ /* 0x000fc400078ef800 */
[C---:B------:R-:W-:Y:S01]  /*1b0f0*/  LOP3.LUT R3, R2.reuse, 0x80, RZ, 0xfc, !PT ;  /* 0x0000008002037812 */ /* 0x040fe200078efcff */
[----:B0-----:R-:W-:Y:S01]  /*1b100*/  ULEA UR4, UR5, UR4, 0x18 ;  /* 0x0000000405047291 */ /* 0x001fe2000f8ec03f */
[----:B------:R-:W-:-:S05]  /*1b110*/  LOP3.LUT R0, R2, 0xc0, RZ, 0xfc, !PT ;  /* 0x000000c002007812 */ /* 0x000fca00078efcff */
[----:B------:R-:W-:-:S04]  /*1b120*/  IMAD.U32 R22, RZ, RZ, UR4 ;  /* 0x00000004ff167e24 */ /* 0x000fc8000f8e00ff */
[----:B--2---:R-:W-:-:S07]  /*1b130*/  IMAD R26, R32, 0x2, R22 ;  /* 0x00000002201a7824 */ /* 0x004fce00078e0216 */
.L_x_15483:
[----:B0-----:R-:W0:Y:S02]  /*1b140*/  LDC.64 R36, c[0x0][0xd88] ;  /* 0x00036200ff247b82 */ /* 0x001e240000000a00 */
[----:B0-----:R-:W-:-:S06]  /*1b150*/  IMAD.WIDE R36, R19, 0x4, R36 ;  /* 0x0000000413247825 */ /* 0x001fcc00078e0224 */
[----:B--2---:R0:W2:Y:S01]  /*1b160*/  LDG.E R36, desc[UR40][R36.64] ;  /* 0x0000002824247981 */ /* 0x0040a2000c1e1900 */
        /* <DEDUP_REMOVED lines=9> */
[----:B0-----:R-:W-:Y:S01]  /*1b200*/  IMAD.MOV.U32 R37, RZ, RZ, RZ ;  /* 0x000000ffff257224 */ /* 0x001fe200078e00ff */
[----:B--2---:R-:W-:-:S05]  /*1b210*/  SHF.R.S32.HI R0, RZ, 0x1f, R36 ;  /* 0x0000001fff007819 */ /* 0x004fca0000011424 */
        /* <DEDUP_REMOVED lines=17> */
[----:B---3--:R-:W-:Y:S01]  /*1b330*/  @P2 IADD3 R6, P3, R30, UR8, RZ ;  /* 0x000000081e062c10 */ /* 0x008fe2000ff7e0ff */
[----:B------:R-:W-:Y:S01]  /*1b340*/  IMAD.U32 R8, RZ, RZ, UR4 ;  /* 0x00000004ff087e24 */ /* 0x000fe2000f8e00ff */
[----:B------:R-:W-:Y:S01]  /*1b350*/  ULDC.64 UR4, c[0x0][0x418] ;  /* 0x0001060000047ab9 */ /* 0x000fe20000000a00 */
[----:B------:R-:W5:Y:S01]  /*1b360*/  @P0 LDG.E R37, desc[UR40][R2.64] ;  /* 0x0000002802250981 */ /* 0x000f62000c1e1900 */
[----:B------:R-:W-:-:S03]  /*1b370*/  @P2 IADD3.X R7, R31, UR9, RZ, P3, !PT ;  /* 0x000000091f072c10 */ /* 0x000fc60009ffe4ff */
[----:B------:R-:W5:Y:S04]  /*1b380*/  @P1 LDG.E R0, desc[UR40][R4.64] ;  /* 0x0000002804001981 */ /* 0x000f68000c1e1900 */
        /* <DEDUP_REMOVED lines=18> */
.L_x_15375:
        /* <DEDUP_REMOVED lines=14> */
.L_x_15376:
        /* <DEDUP_REMOVED lines=9> */
.L_x_15377:
        /* <DEDUP_REMOVED lines=15> */
[----:B------:R2:W-:Y:S01]  /*1b710*/  STL [R1+0xc], R7 ;  /* 0x00000c0701007387 */ /* 0x0005e20000100800 */
        /* <DEDUP_REMOVED lines=24> */
[----:B------:R-:W-:Y:S02]  /*1b8a0*/  ISETP.GE.AND P3, PT, R2, RZ, PT ;  /* 0x000000ff0200720c */ /* 0x000fe40003f66270 */
[----:B-1----:R-:W-:-:S05]  /*1b8b0*/  IADD3 R2, RZ, -R3, RZ ;  /* 0x80000003ff027210 */ /* 0x002fca0007ffe0ff */
        /* <DEDUP_REMOVED lines=16> */
.L_x_15379:
[----:B------:R-:W-:Y:S05]  /*1b9c0*/  BSYNC B0 ;  /* 0x0000000000007941 */ /* 0x000fea0003800000 */
.L_x_15378:
        /* <DEDUP_REMOVED lines=9> */
[----:B------:R-:W-:-:S07]  /*1ba60*/  SHF.R.U32.HI R3, RZ, 0x6, R3 ;  /* 0x00000006ff037819 */ /* 0x000fce0000011603 */
[----:B------:R-:W-:-:S04]  /*1ba70*/  @P0 VIADD R6, R6, 0x5f ;  /* 0x0000005f06060836 */ /* 0x000fc80000000000 */
[----:B------:R-:W-:-:S04]  /*1ba80*/  @P0 IMAD.HI R2, R6, 0x2aaaaaab, RZ ;  /* 0x2aaaaaab06020827 */ /* 0x000fc800078e02ff */
[----:B------:R-:W-:Y:S01]  /*1ba90*/  IMAD.MOV.U32 R6, RZ, RZ, R3 ;  /* 0x000000ffff067224 */ /* 0x000fe200078e0003 */
        /* <DEDUP_REMOVED lines=12> */
.L_x_15590:
[----:B--2---:R-:W-:Y:S02]  /*1bb60*/  ISETP.NE.AND P0, PT, R14, RZ, PT ;  /* 0x000000ff0e00720c */ /* 0x004fe40003f05270 */
[----:B------:R-:W-:-:S11]  /*1bb70*/  PLOP3.LUT P6, PT, PT, PT, PT, 0x8, 0x0 ;  /* 0x000000000000781c */ /* 0x000fd60003fce170 */
[----:B------:R-:W-:Y:S05]  /*1bb80*/  @P0 BRA `(.L_x_15383) ;  /* 0x00000000000c0947 */ /* 0x000fea0003800000 */
[----:B------:R-:W-:-:S03]  /*1bb90*/  UMOV UR4, 0xffffffff ;  /* 0xffffffff00047882 */ /* 0x000fc60000000000 */
[----:B------:R-:W-:Y:S05]  /*1bba0*/  BRA.DIV UR4, `(.L_x_15384) ;  /* 0x0000008a046c7947 */ /* 0x000fea000b800000 */
[----:B------:R-:W-:-:S13]  /*1bbb0*/  ELECT P6, URZ, PT ;  /* 0x00000000003f782f */ /* 0x000fda00038c0000 */
.L_x_15383:
        /* <DEDUP_REMOVED lines=9> */
.L_x_15593:
[----:B------:R-:W-:Y:S05]  /*1bc50*/  BSYNC B1 ;  /* 0x0000000000017941 */ /* 0x000fea0003800000 */
.L_x_15385:
        /* <DEDUP_REMOVED lines=10> */
.L_x_15594:
[----:B------:R-:W-:Y:S05]  /*1bd00*/  BSYNC B2 ;  /* 0x0000000000027941 */ /* 0x000fea0003800000 */
.L_x_15389:
        /* <DEDUP_REMOVED lines=9> */
.L_x_15392:
[----:B------:R-:W-:Y:S05]  /*1bda0*/  BSYNC B2 ;  /* 0x0000000000027941 */ /* 0x000fea0003800000 */
.L_x_15391:
        /* <DEDUP_REMOVED lines=12> */
.L_x_15393:
        /* <DEDUP_REMOVED lines=13> */
.L_x_15595:
[----:B------:R-:W-:Y:S05]  /*1bf40*/  BSYNC B2 ;  /* 0x0000000000027941 */ /* 0x000fea0003800000 */
.L_x_15394:
        /* <DEDUP_REMOVED lines=11> */
.L_x_15397:
[----:B------:R-:W-:Y:S05]  /*1c000*/  BSYNC B2 ;  /* 0x0000000000027941 */ /* 0x000fea0003800000 */
.L_x_15396:
        /* <DEDUP_REMOVED lines=9> */
.L_x_15398:
        /* <DEDUP_REMOVED lines=15> */
.L_x_15399:
        /* <DEDUP_REMOVED lines=15> */
.L_x_15400:
        /* <DEDUP_REMOVED lines=15> */
.L_x_15401:
        /* <DEDUP_REMOVED lines=10> */
.L_x_15388:
[----:B------:R-:W-:Y:S05]  /*1c410*/  BSYNC B1 ;  /* 0x0000000000017941 */ /* 0x000fea0003800000 */
.L_x_15387:
        /* <DEDUP_REMOVED lines=9> */
.L_x_15417:
[----:B------:R-:W-:Y:S05]  /*1c4b0*/  YIELD ;  /* 0x0000000000007946 */ /* 0x000fea0003800000 */
[----:B------:R-:W-:Y:S04]  /*1c4c0*/  BSSY B1, `(.L_x_15402) ;  /* 0x000007a000017945 */ /* 0x000fe80003800000 */
[----:B------:R-:W-:Y:S05]  /*1c4d0*/  @!P6 BRA `(.L_x_15403) ;  /* 0x0000000400e0e947 */ /* 0x000fea0003800000 */
[----:B------:R-:W-:Y:S01]  /*1c4e0*/  IMAD R6, R24, 0x8, R22 ;  /* 0x0000000818067824 */ /* 0x000fe200078e0216 */
[----:B0-----:R-:W-:Y:S01]  /*1c4f0*/  SHF.L.U32 R8, R28, 0x1f, RZ ;  /* 0x0000001f1c087819 */ /* 0x001fe200000006ff */
[----:B------:R-:W0:Y:S01]  /*1c500*/  S2R R9, SR_TID.X ;  /* 0x0000000000097919 */ /* 0x000e220000002100 */
[----:B------:R-:W-:Y:S02]  /*1c510*/  BSSY B2, `(.L_x_15404) ;  /* 0x0000005000027945 */ /* 0x000fe40003800000 */
[----:B------:R-:W2:Y:S01]  /*1c520*/  SYNCS.PHASECHK.TRANS64.TRYWAIT P1, [R6+URZ+0x324a0], R8 ;  /* 0x0324a008060075a7 */ /* 0x000ea2000802017f */
[----:B0-----:R-:W-:-:S04]  /*1c530*/  LOP3.LUT R9, R9, 0x7f, RZ, 0xc0, !PT ;  /* 0x0000007f09097812 */ /* 0x001fc800078ec0ff */
[----:B------:R-:W-:Y:S01]  /*1c540*/  ISETP.NE.AND P2, PT, R9, RZ, PT ;  /* 0x000000ff0900720c */ /* 0x000fe20003f45270 */
[----:B--2---:R-:W-:-:S12]  /*1c550*/  @!P1 BRA `(.L_x_15405) ;  /* 0x00000080005c9947 */ /* 0x004fd80003800000 */
.L_x_15596:
[----:B------:R-:W-:Y:S05]  /*1c560*/  BSYNC B2 ;  /* 0x0000000000027941 */ /* 0x000fea0003800000 */
.L_x_15404:
        /* <DEDUP_REMOVED lines=9> */
.L_x_15407:
[----:B------:R-:W-:Y:S05]  /*1c600*/  BSYNC B2 ;  /* 0x0000000000027941 */ /* 0x000fea0003800000 */
.L_x_15406:
[----:B------:R-:W-:Y:S01]  /*1c610*/  MOV R14, RZ ;  /* 0x000000ff000e7202 */ /* 0x000fe20000000f00 */
[----:B-1----:R-:W-:Y:S01]  /*1c620*/  IMAD R11, R24, 0x3000, R22 ;  /* 0x00003000180b7824 */ /* 0x002fe200078e0216 */
[----:B------:R-:W-:Y:S01]  /*1c630*/  UIADD3 UR4, UP0, UR42, 0x570, URZ ;  /* 0x000005702a047890 */ /* 0x000fe2000ff1e03f */
        /* <DEDUP_REMOVED lines=8> */
.L_x_15408:
        /* <DEDUP_REMOVED lines=13> */
.L_x_15597:
[----:B------:R-:W-:Y:S05]  /*1c790*/  BSYNC B2 ;  /* 0x0000000000027941 */ /* 0x000fea0003800000 */
.L_x_15409:
        /* <DEDUP_REMOVED lines=11> */
.L_x_15412:
[----:B------:R-:W-:Y:S05]  /*1c850*/  BSYNC B2 ;  /* 0x0000000000027941 */ /* 0x000fea0003800000 */
.L_x_15411:
        /* <DEDUP_REMOVED lines=9> */
.L_x_15413:
        /* <DEDUP_REMOVED lines=15> */
.L_x_15414:
        /* <DEDUP_REMOVED lines=15> */
.L_x_15415:
        /* <DEDUP_REMOVED lines=15> */
.L_x_15416:
        /* <DEDUP_REMOVED lines=10> */
.L_x_15403:
[----:B------:R-:W-:Y:S05]  /*1cc60*/  BSYNC B1 ;  /* 0x0000000000017941 */ /* 0x000fea0003800000 */
.L_x_15402:
        /* <DEDUP_REMOVED lines=8> */
.L_x_15381:
[----:B------:R-:W-:Y:S05]  /*1ccf0*/  BSYNC B0 ;  /* 0x0000000000007941 */ /* 0x000fea0003800000 */
.L_x_15380:
        /* <DEDUP_REMOVED lines=8> */
[----:B------:R-:W2:Y:S08]  /*1cd80*/  @P1 LDC R3, c[0x0][0x44c] ;  /* 0x00011300ff031b82 */ /* 0x000eb00000000800 */
[----:B------:R-:W4:Y:S01]  /*1cd90*/  @P1 LDC R0, c[0x0][0x450] ;  /* 0x00011400ff001b82 */ /* 0x000f220000000800 */
[----:B--2---:R-:W-:-:S05]  /*1cda0*/  @P1 IMAD.HI.U32 R3, R2, R3, RZ ;  /* 0x0000000302031227 */ /* 0x004fca00078e00ff */
[----:B----4-:R-:W-:Y:S01]  /*1cdb0*/  @P1 SHF.R.U32.HI R2, RZ, R0, R3 ;  /* 0x00000000ff021219 */ /* 0x010fe20000011603 */
[----:B------:R-:W-:-:S04]  /*1cdc0*/  IMAD.MOV.U32 R0, RZ, RZ, RZ ;  /* 0x000000ffff007224 */ /* 0x000fc800078e00ff */
[----:B------:R-:W-:-:S04]  /*1cdd0*/  IMAD.IADD R2, R7, 0x1, R2 ;  /* 0x0000000107027824 */ /* 0x000fc800078e0202 */
[----:B------:R-:W-:-:S05]  /*1cde0*/  IMAD.HI R2, R2, 0x2aaaaaab, RZ ;  /* 0x2aaaaaab02027827 */ /* 0x000fca00078e02ff */
[----:B------:R-:W-:-:S04]  /*1cdf0*/  SHF.R.U32.HI R3, RZ, 0x1f, R2 ;  /* 0x0000001fff037819 */ /* 0x000fc80000011602 */
[----:B------:R-:W-:-:S04]  /*1ce00*/  LEA.HI.SX32 R2, R2, R3, 0x1c ;  /* 0x0000000302027211 */ /* 0x000fc800078fe2ff */
[----:B------:R-:W-:-:S04]  /*1ce10*/  VIMNMX R5, R5, R2, PT ;  /* 0x0000000205057248 */ /* 0x000fc80003fe0100 */
[----:B------:R-:W-:-:S13]  /*1ce20*/  ISETP.GE.AND P1, PT, R5, 0x1, PT ;  /* 0x000000010500780c */ /* 0x000fda0003f26270 */
[----:B---3--:R-:W-:Y:S05]  /*1ce30*/  @!P1 BRA `(.L_x_15419) ;  /* 0x0000000000689947 */ /* 0x008fea0003800000 */
        /* <DEDUP_REMOVED lines=26> */
.L_x_15419:
[----:B------:R-:W-:Y:S05]  /*1cfe0*/  BSYNC B0 ;  /* 0x0000000000007941 */ /* 0x000fea0003800000 */
.L_x_15418:
        /* <DEDUP_REMOVED lines=23> */
.L_x_15421:
        /* <DEDUP_REMOVED lines=10> */
[----:B------:R-:W2:Y:S01]  /*1d200*/  LDC.64 R2, c[0x4][R2] ;  /* 0x0100000002027b82 */ /* 0x000ea20000000a00 */
[----:B------:R-:W-:Y:S02]  /*1d210*/  IMAD.U32 R5, RZ, RZ, UR7 ;  /* 0x00000007ff057e24 */ /* 0x000fe4000f8e00ff */
[----:B------:R-:W-:Y:S02]  /*1d220*/  IMAD.U32 R6, RZ, RZ, UR8 ;  /* 0x00000008ff067e24 */ /* 0x000fe4000f8e00ff */
[----:B------:R-:W-:-:S02]  /*1d230*/  IMAD.U32 R7, RZ, RZ, UR9 ;  /* 0x00000009ff077e24 */ /* 0x000fc4000f8e00ff */
[----:B-1----:R-:W-:Y:S02]  /*1d240*/  IMAD.U32 R11, RZ, RZ, UR5 ;  /* 0x00000005ff0b7e24 */ /* 0x002fe4000f8e00ff */
[----:B0-----:R-:W-:Y:S02]  /*1d250*/  IMAD.MOV.U32 R8, RZ, RZ, 0x70 ;  /* 0x00000070ff087424 */ /* 0x001fe400078e00ff */
[----:B------:R-:W-:Y:S02]  /*1d260*/  IMAD.MOV.U32 R12, RZ, RZ, 0x1 ;  /* 0x00000001ff0c7424 */ /* 0x000fe400078e00ff */
[----:B------:R-:W-:-:S07]  /*1d270*/  IMAD.MOV.U32 R13, RZ, RZ, RZ ;  /* 0x000000ffff0d7224 */ /* 0x000fce00078e00ff */
[----:B------:R-:W-:-:S07]  /*1d280*/  LEPC R20, `(.L_x_15424) ;  /* 0x000000001014794e */ /* 0x000fce0000000000 */
[----:B--2---:R-:W-:Y:S05]  /*1d290*/  CALL.ABS.NOINC R2 ;  /* 0x0000000002007343 */ /* 0x004fea0003c00000 */
.L_x_15424:
[----:B------:R-:W-:Y:S05]  /*1d2a0*/  BSYNC B6 ;  /* 0x0000000000067941 */ /* 0x000fea0003800000 */
.L_x_15423:
        /* <DEDUP_REMOVED lines=12> */
[----:B------:R-:W-:-:S02]  /*1d370*/  IMAD.U32 R7, RZ, RZ, UR9 ;  /* 0x00000009ff077e24 */ /* 0x000fc4000f8e00ff */
[----:B------:R-:W-:Y:S02]  /*1d380*/  IMAD.U32 R10, RZ, RZ, UR4 ;  /* 0x00000004ff0a7e24 */ /* 0x000fe4000f8e00ff */
[----:B-1----:R-:W-:Y:S02]  /*1d390*/  IMAD.U32 R11, RZ, RZ, UR5 ;  /* 0x00000005ff0b7e24 */ /* 0x002fe4000f8e00ff */
[----:B0-----:R-:W-:Y:S02]  /*1d3a0*/  IMAD.MOV.U32 R8, RZ, RZ, 0x70 ;  /* 0x00000070ff087424 */ /* 0x001fe400078e00ff */
[----:B------:R-:W-:Y:S02]  /*1d3b0*/  IMAD.MOV.U32 R12, RZ, RZ, 0x1 ;  /* 0x00000001ff0c7424 */ /* 0x000fe400078e00ff */
[----:B--2---:R-:W-:-:S07]  /*1d3c0*/  IMAD.MOV.U32 R13, RZ, RZ, RZ ;  /* 0x000000ffff0d7224 */ /* 0x004fce00078e00ff */
[----:B------:R-:W-:-:S07]  /*1d3d0*/  LEPC R20, `(.L_x_15427) ;  /* 0x000000001014794e */ /* 0x000fce0000000000 */
[----:B---3--:R-:W-:Y:S05]  /*1d3e0*/  CALL.ABS.NOINC R2 ;  /* 0x0000000002007343 */ /* 0x008fea0003c00000 */
.L_x_15427:
        /* <DEDUP_REMOVED lines=15> */
.L_x_15426:
[----:B------:R-:W-:Y:S05]  /*1d4e0*/  BSYNC B6 ;  /* 0x0000000000067941 */ /* 0x000fea0003800000 */
.L_x_15425:
[----:B------:R-:W2:Y:S01]  /*1d4f0*/  LDL R2, [R1+0x38] ;  /* 0x0000380001027983 */ /* 0x000ea20000100800 */
[----:B------:R-:W-:Y:S01]  /*1d500*/  ULDC.64 UR4, c[0x0][0xaf0] ;  /* 0x0002bc0000047ab9 */ /* 0x000fe20000000a00 */
[----:B------:R-:W3:Y:S02]  /*1d510*/  LDC R9, c[0x0][0x430] ;  /* 0x00010c00ff097b82 */ /* 0x000ee40000000800 */
[----:B------:R-:W4:Y:S01]  /*1d520*/  LDL R20, [R1+0xc] ;  /* 0x00000c0001147983 */ /* 0x000f220000100800 */
[----:B------:R-:W-:Y:S01]  /*1d530*/  ISETP.NE.U32.AND P0, PT, RZ, UR4, PT ;  /* 0x00000004ff007c0c */ /* 0x000fe2000bf05070 */
[----:B------:R-:W5:Y:S03]  /*1d540*/  S2R R21, SR_TID.X ;  /* 0x0000000000157919 */ /* 0x000f660000002100 */
[----:B------:R-:W-:-:S13]  /*1d550*/  ISETP.NE.AND.EX P0, PT, RZ, UR5, PT, P0 ;  /* 0x00000005ff007c0c */ /* 0x000fda000bf05300 */
[----:B------:R-:W-:Y:S01]  /*1d560*/  @P0 IADD3 R30, P1, R30, UR4, RZ ;  /* 0x000000041e1e0c10 */ /* 0x000fe2000ff3e0ff */
[----:B------:R-:W-:Y:S01]  /*1d570*/  IMAD.MOV.U32 R10, RZ, RZ, RZ ;  /* 0x000000ffff0a7224 */ /* 0x000fe200078e00ff */
[----:B-1----:R-:W1:Y:S01]  /*1d580*/  S2R R11, SR_TID.X ;  /* 0x00000000000b7919 */ /* 0x002e620000002100 */
[----:B------:R-:W-:Y:S01]  /*1d590*/  ULDC UR4, c[0x0][0x2f4] ;  /* 0x0000bd0000047ab9 */ /* 0x000fe20000000800 */
[----:B------:R-:W-:Y:S01]  /*1d5a0*/  @P0 IADD3.X R31, R31, UR5, RZ, P1, !PT ;  /* 0x000000051f1f0c10 */ /* 0x000fe20008ffe4ff */
[----:B------:R-:W-:-:S04]  /*1d5b0*/  ULDC UR5, c[0x0][0x320] ;  /* 0x0000c80000057ab9 */ /* 0x000fc80000000800 */
[----:B------:R-:W4:Y:S01]  /*1d5c0*/  @P0 LDG.E R29, desc[UR40][R30.64] ;  /* 0x000000281e1d0981 */ /* 0x000f22000c1e1900 */
[----:B-----5:R-:W-:-:S04]  /*1d5d0*/  LOP3.LUT R21, R21, 0x7f, RZ, 0xc0, !PT ;  /* 0x0000007f15157812 */ /* 0x020fc800078ec0ff */
[----:B------:R-:W-:Y:S02]  /*1d5e0*/  SHF.R.U32.HI R35, RZ, 0x3, R21 ;  /* 0x00000003ff237819 */ /* 0x000fe40000011615 */
[----:B------:R-:W5:Y:S01]  /*1d5f0*/  S2R R21, SR_TID.X ;  /* 0x0000000000157919 */ /* 0x000f620000002100 */
[----:B---3--:R-:W-:-:S13]  /*1d600*/  ISETP.NE.AND P1, PT, R9, 0x1, PT ;  /* 0x000000010900780c */ /* 0x008fda0003f25270 */
[----:B------:R-:W3:Y:S08]  /*1d610*/  @P1 LDC R5, c[0x0][0x434] ;  /* 0x00010d00ff051b82 */ /* 0x000ef00000000800 */
[----:B------:R-:W0:Y:S01]  /*1d620*/  @P1 LDC R4, c[0x0][0x438] ;  /* 0x00010e00ff041b82 */ /* 0x000e220000000800 */
[----:B-----5:R-:W-:-:S05]  /*1d630*/  IMAD.SHL.U32 R21, R21, 0x10, RZ ;  /* 0x0000001015157824 */ /* 0x020fca00078e00ff */
[----:B------:R-:W-:Y:S01]  /*1d640*/  LOP3.LUT R21, R35, 0x70, R21, 0xf8, !PT ;  /* 0x0000007023157812 */ /* 0x000fe200078ef815 */
[----:B--2---:R-:W-:-:S04]  /*1d650*/  VIADD R0, R2, 0xffffffff ;  /* 0xffffffff02007836 */ /* 0x004fc80000000000 */
[----:B------:R-:W-:-:S05]  /*1d660*/  IMAD R6, R0, 0x60, R21 ;  /* 0x0000006000067824 */ /* 0x000fca00078e0215 */
[----:B----4-:R-:W-:-:S04]  /*1d670*/  ISETP.GE.AND P0, PT, R6, R20, PT ;  /* 0x000000140600720c */ /* 0x010fc80003f06270 */
[----:B------:R-:W-:Y:S01]  /*1d680*/  ISETP.GT.U32.OR P0, PT, R21, 0x5f, P0 ;  /* 0x0000005f1500780c */ /* 0x000fe20000704470 */
[----:B------:R-:W-:-:S12]  /*1d690*/  IMAD.IADD R6, R6, 0x1, R34 ;  /* 0x0000000106067824 */ /* 0x000fd800078e0222 */
[----:B------:R-:W2:Y:S01]  /*1d6a0*/  @!P0 LDC.64 R2, c[0x0][0x428] ;  /* 0x00010a00ff028b82 */ /* 0x000ea20000000a00 */
[----:B---3--:R-:W-:-:S04]  /*1d6b0*/  @P1 IMAD.HI.U32 R5, R6, R5, RZ ;  /* 0x0000000506051227 */ /* 0x008fc800078e00ff */
[----:B------:R-:W-:Y:S01]  /*1d6c0*/  IMAD.MOV.U32 R7, RZ, RZ, R6 ;  /* 0x000000ffff077224 */ /* 0x000fe200078e0006 */
[----:B0-----:R-:W-:Y:S02]  /*1d6d0*/  @P1 SHF.R.U32.HI R7, RZ, R4, R5 ;  /* 0x00000004ff071219 */ /* 0x001fe40000011605 */
[----:B------:R-:W-:Y:S02]  /*1d6e0*/  SHF.R.S32.HI R35, RZ, 0x1f, R29 ;  /* 0x0000001fff237819 */ /* 0x000fe4000001141d */
[--C-:B------:R-:W-:Y:S01]  /*1d6f0*/  @!P0 SHF.R.S32.HI R5, RZ, 0x1f, R7.reuse ;  /* 0x0000001fff058819 */ /* 0x100fe20000011407 */
[----:B------:R-:W-:Y:S02]  /*1d700*/  @!P0 IMAD.MOV.U32 R4, RZ, RZ, R7 ;  /* 0x000000ffff048224 */ /* 0x000fe400078e0007 */
[-C--:B--2---:R-:W-:Y:S02]  /*1d710*/  @!P0 IMAD R8, R35, R2.reuse, RZ ;  /* 0x0000000223088224 */ /* 0x084fe400078e02ff */
[----:B------:R-:W-:-:S04]  /*1d720*/  @!P0 IMAD.WIDE.U32 R4, R29, R2, R4 ;  /* 0x000000021d048225 */ /* 0x000fc800078e0004 */
[----:B------:R-:W-:Y:S02]  /*1d730*/  @!P0 IMAD R8, R29, R3, R8 ;  /* 0x000000031d088224 */ /* 0x000fe400078e0208 */
[----:B------:R-:W0:Y:S03]  /*1d740*/  @!P0 LDC.64 R2, c[0x0][0x418] ;  /* 0x00010600ff028b82 */ /* 0x000e260000000a00 */
[----:B------:R-:W-:Y:S02]  /*1d750*/  @!P0 IADD3 R8, R5, R8, RZ ;  /* 0x0000000805088210 */ /* 0x000fe40007ffe0ff */
[----:B0-----:R-:W-:-:S04]  /*1d760*/  @!P0 LEA R2, P1, R4, R2, 0x2 ;  /* 0x0000000204028211 */ /* 0x001fc800078210ff */
[----:B------:R-:W-:-:S05]  /*1d770*/  @!P0 LEA.HI.X R3, R4, R3, R8, 0x2, P1 ;  /* 0x0000000304038211 */ /* 0x000fca00008f1408 */
[----:B------:R0:W2:Y:S01]  /*1d780*/  @!P0 LDG.E R10, desc[UR40][R2.64] ;  /* 0x00000028020a8981 */ /* 0x0000a2000c1e1900 */
[----:B------:R-:W-:-:S04]  /*1d790*/  IMAD.MOV R4, RZ, RZ, -R7 ;  /* 0x000000ffff047224 */ /* 0x000fc800078e0a07 */
[----:B0-----:R-:W-:-:S05]  /*1d7a0*/  IMAD R3, R9, R4, R6 ;  /* 0x0000000409037224 */ /* 0x001fca00078e0206 */
[----:B------:R-:W-:Y:S01]  /*1d7b0*/  STL [R1+0x4], R3 ;  /* 0x0000040301007387 */ /* 0x000fe20000100800 */
[----:B------:R-:W-:Y:S02]  /*1d7c0*/  IMAD.U32 R2, RZ, RZ, UR38 ;  /* 0x00000026ff027e24 */ /* 0x000fe4000f8e00ff */
[----:B-1----:R-:W-:-:S03]  /*1d7d0*/  IMAD.SHL.U32 R11, R11, 0x8, RZ ;  /* 0x000000080b0b7824 */ /* 0x002fc600078e00ff */
[----:B------:R-:W-:Y:S02]  /*1d7e0*/  ISETP.NE.AND P2, PT, R2, 0x3, PT ;  /* 0x000000030200780c */ /* 0x000fe40003f45270 */
[----:B------:R-:W-:Y:S02]  /*1d7f0*/  LOP3.LUT R11, R11, 0x38, RZ, 0xc0, !PT ;  /* 0x000000380b0b7812 */ /* 0x000fe400078ec0ff */
[----:B------:R-:W-:Y:S02]  /*1d800*/  LOP3.LUT R23, R23, 0xfffff7ff, RZ, 0xc0, !PT ;  /* 0xfffff7ff17177812 */ /* 0x000fe400078ec0ff */
[----:B------:R-:W-:-:S04]  /*1d810*/  LOP3.LUT R11, R11, 0x40, RZ, 0xfc, !PT ;  /* 0x000000400b0b7812 */ /* 0x000fc800078efcff */
[----:B------:R-:W-:-:S03]  /*1d820*/  ISETP.GE.AND P4, PT, R11, UR5, PT ;  /* 0x000000050b007c0c */ /* 0x000fc6000bf86270 */
[----:B------:R-:W-:-:S04]  /*1d830*/  @P2 LOP3.LUT R23, R23, 0x800, RZ, 0xfc, !PT ;  /* 0x0000080017172812 */ /* 0x000fc800078efcff */
[----:B------:R-:W-:Y:S01]  /*1d840*/  LOP3.LUT R23, R23, 0xfffffffd, RZ, 0xc0, !PT ;  /* 0xfffffffd17177812 */ /* 0x000fe200078ec0ff */
[----:B------:R-:W-:Y:S01]  /*1d850*/  UMOV UR6, 0xffffffff ;  /* 0xffffffff00067882 */ /* 0x000fe20000000000 */
[----:B--2---:R0:W-:Y:S02]  /*1d860*/  STL [R1], R10 ;  /* 0x0000000a01007387 */ /* 0x0041e40000100800 */
[----:B0-----:R-:W0:Y:S02]  /*1d870*/  S2R R10, SR_TID.X ;  /* 0x00000000000a7919 */ /* 0x001e240000002100 */
[----:B0-----:R-:W-:-:S05]  /*1d880*/  IMAD.SHL.U32 R10, R10, 0x8, RZ ;  /* 0x000000080a0a7824 */ /* 0x001fca00078e00ff */
[----:B------:R-:W-:-:S04]  /*1d890*/  LOP3.LUT R10, R10, 0x38, RZ, 0xc0, !PT ;  /* 0x000000380a0a7812 */ /* 0x000fc800078ec0ff */
[C---:B------:R-:W-:Y:S02]  /*1d8a0*/  ISETP.GE.AND P1, PT, R10.reuse, UR4, PT ;  /* 0x000000040a007c0c */ /* 0x040fe4000bf26270 */
[----:B------:R-:W-:-:S04]  /*1d8b0*/  LOP3.LUT R11, R10, 0x80, RZ, 0xfc, !PT ;  /* 0x000000800a0b7812 */ /* 0x000fc800078efcff */
[----:B------:R-:W-:-:S07]  /*1d8c0*/  ISETP.GE.AND P3, PT, R11, UR5, PT ;  /* 0x000000050b007c0c */ /* 0x000fce000bf66270 */
[----:B------:R-:W-:-:S04]  /*1d8d0*/  @P1 LOP3.LUT R23, R23, 0x2, RZ, 0xfc, !PT ;  /* 0x0000000217171812 */ /* 0x000fc800078efcff */
[----:B------:R-:W-:-:S04]  /*1d8e0*/  LOP3.LUT R23, R23, 0xffffffef, RZ, 0xc0, !PT ;  /* 0xffffffef17177812 */ /* 0x000fc800078ec0ff */
[----:B------:R-:W-:Y:S02]  /*1d8f0*/  @P4 LOP3.LUT R23, R23, 0x10, RZ, 0xfc, !PT ;  /* 0x0000001017174812 */ /* 0x000fe400078efcff */
[C---:B------:R-:W-:Y:S02]  /*1d900*/  ISETP.GE.AND P0, PT, R10.reuse, UR5, PT ;  /* 0x000000050a007c0c */ /* 0x040fe4000bf06270 */
[----:B------:R-:W-:Y:S02]  /*1d910*/  LOP3.LUT R23, R23, 0xfffffffe, RZ, 0xc0, !PT ;  /* 0xfffffffe17177812 */ /* 0x000fe400078ec0ff */
[----:B------:R-:W-:Y:S02]  /*1d920*/  LOP3.LUT R10, R10, 0xc0, RZ, 0xfc, !PT ;  /* 0x000000c00a0a7812 */ /* 0x000fe400078efcff */
[----:B------:R-:W-:Y:S02]  /*1d930*/  LOP3.LUT R23, R23, 0xfffffff7, RZ, 0xc0, !PT ;  /* 0xfffffff717177812 */ /* 0x000fe400078ec0ff */
[----:B------:R-:W-:-:S02]  /*1d940*/  ISETP.GE.AND P1, PT, R10, UR5, PT ;  /* 0x000000050a007c0c */ /* 0x000fc4000bf26270 */
[----:B------:R-:W-:-:S04]  /*1d950*/  @P3 LOP3.LUT R23, R23, 0x8, RZ, 0xfc, !PT ;  /* 0x0000000817173812 */ /* 0x000fc800078efcff */
[----:B------:R-:W-:-:S04]  /*1d960*/  @P0 LOP3.LUT R23, R23, 0x1, RZ, 0xfc, !PT ;  /* 0x0000000117170812 */ /* 0x000fc800078efcff */
[----:B------:R-:W-:-:S04]  /*1d970*/  LOP3.LUT R23, R23, 0xfffffffb, RZ, 0xc0, !PT ;  /* 0xfffffffb17177812 */ /* 0x000fc800078ec0ff */
[----:B------:R-:W-:Y:S01]  /*1d980*/  @P1 LOP3.LUT R23, R23, 0x4, RZ, 0xfc, !PT ;  /* 0x0000000417171812 */ /* 0x000fe200078efcff */
[----:B------:R-:W-:Y:S06]  /*1d990*/  BRA.DIV UR6, `(.L_x_15428) ;  /* 0x0000006e06747947 */ /* 0x000fec000b800000 */
.L_x_15600:
[----:B------:R-:W-:Y:S02]  /*1d9a0*/  SEL R2, RZ, 0x1, P0 ;  /* 0x00000001ff027807 */ /* 0x000fe40000000000 */
[----:B------:R-:W-:Y:S02]  /*1d9b0*/  ISETP.GT.U32.AND P0, PT, R21, 0x5f, PT ;  /* 0x0000005f1500780c */ /* 0x000fe40003f04070 */
[----:B------:R-:W-:Y:S01]  /*1d9c0*/  LOP3.LUT R23, R23, 0xffffffdf, RZ, 0xc0, !PT ;  /* 0xffffffdf17177812 */ /* 0x000fe200078ec0ff */
[----:B------:R0:W-:Y:S10]  /*1d9d0*/  STL [R1+0x54], R2 ;  /* 0x0000540201007387 */ /* 0x0001f40000100800 */
[----:B------:R-:W-:Y:S01]  /*1d9e0*/  @P0 LOP3.LUT R23, R23, 0x20, RZ, 0xfc, !PT ;  /* 0x0000002017170812 */ /* 0x000fe200078efcff */
[----:B0-----:R-:W-:Y:S06]  /*1d9f0*/  @!P2 BRA `(.L_x_15429) ;  /* 0x000000000004a947 */ /* 0x001fec0003800000 */
[----:B------:R-:W-:Y:S01]  /*1da00*/  BPT.TRAP 0x1 ;  /* 0x000000040000795c */ /* 0x000fe20000300000 */
.L_x_15429:
[----:B------:R-:W-:Y:S01]  /*1da10*/  IMAD R31, R0, -0x60, R20 ;  /* 0xffffffa0001f7824 */ /* 0x000fe200078e0214 */
[----:B------:R-:W-:Y:S01]  /*1da20*/  SHF.L.U32 R0, R27, 0x1f, RZ ;  /* 0x0000001f1b007819 */ /* 0x000fe200000006ff */
[----:B------:R-:W-:Y:S01]  /*1da30*/  IMAD R30, R25, 0x8, R22 ;  /* 0x00000008191e7824 */ /* 0x000fe200078e0216 */
[----:B------:R-:W-:Y:S03]  /*1da40*/  BSSY B0, `(.L_x_15430) ;  /* 0x0000003000007945 */ /* 0x000fe60003800000 */
[----:B------:R-:W0:Y:S02]  /*1da50*/  SYNCS.PHASECHK.TRANS64.TRYWAIT P0, [R30+URZ+0x32440], R0 ;  /* 0x032440001e0075a7 */ /* 0x000e24000800017f */
[----:B0-----:R-:W-:Y:S05]  /*1da60*/  @!P0 BRA `(.L_x_15431) ;  /* 0x0000006c00748947 */ /* 0x001fea0003800000 */
.L_x_15601:
[----:B------:R-:W-:Y:S05]  /*1da70*/  BSYNC B0 ;  /* 0x0000000000007941 */ /* 0x000fea0003800000 */
.L_x_15430:
[----:B------:R-:W0:Y:S01]  /*1da80*/  LDL R2, [R1+0x4] ;  /* 0x0000040001027983 */ /* 0x000e220000100800 */
[----:B------:R-:W-:Y:S01]  /*1da90*/  ULDC.64 UR4, c[0x0][0x300] ;  /* 0x0000c00000047ab9 */ /* 0x000fe20000000a00 */
[----:B------:R-:W-:Y:S02]  /*1daa0*/  ULDC.64 UR6, c[0x0][0x2e8] ;  /* 0x0000ba0000067ab9 */ /* 0x000fe40000000a00 */
[----:B------:R-:W2:Y:S01]  /*1dab0*/  LDL R4, [R1] ;  /* 0x0000000001047983 */ /* 0x000ea20000100800 */
        /* <DEDUP_REMOVED lines=17> */
[----:B------:R-:W0:Y:S02]  /*1dbd0*/  S2R R4, SR_TID.X ;  /* 0x0000000000047919 */ /* 0x000e240000002100 */
[----:B------:R-:W-:Y:S02]  /*1dbe0*/  IMAD.IADD R3, R3, 0x1, R0 ;  /* 0x0000000103037824 */ /* 0x000fe400078e0200 */
[----:B------:R-:W-:Y:S01]  /*1dbf0*/  IMAD.WIDE.U32 R2, R18, UR4, R2 ;  /* 0x0000000412027c25 */ /* 0x000fe2000f8e0002 */
[----:B------:R-:W-:Y:S02]  /*1dc00*/  UMOV UR4, 0xffffffff ;  /* 0xffffffff00047882 */ /* 0x000fe40000000000 */
[----:B------:R-:W-:Y:S02]  /*1dc10*/  LEA R0, P0, R2, UR6, 0x1 ;  /* 0x0000000602007c11 */ /* 0x000fe4000f8008ff */
[----:B0-----:R-:W-:-:S04]  /*1dc20*/  LOP3.LUT R4, R4, 0x7f, RZ, 0xc0, !PT ;  /* 0x0000007f04047812 */ /* 0x001fc800078ec0ff */
[----:B-1----:R-:W-:Y:S01]  /*1dc30*/  SHF.R.U32.HI R5, RZ, 0x3, R4 ;  /* 0x00000003ff057819 */ /* 0x002fe20000011604 */
        /* <DEDUP_REMOVED lines=58> */
.L_x_15615:
        /* <DEDUP_REMOVED lines=10> */
.L_x_15433:
        /* <DEDUP_REMOVED lines=11> */
.L_x_15434:
        /* <DEDUP_REMOVED lines=8> */
[----:B0-----:R-:W-:-:S05]  /*1e1b0*/  SEL R3, R36, RZ, !P0 ;  /* 0x000000ff24037207 */ /* 0x001fca0004000000 */
        /* <DEDUP_REMOVED lines=24> */
.L_x_15436:
[----:B------:R-:W-:Y:S05]  /*1e340*/  BSYNC B6 ;  /* 0x0000000000067941 */ /* 0x000fea0003800000 */
.L_x_15435:
[----:B------:R-:W2:Y:S01]  /*1e350*/  LDL R21, [R1+0x20] ;  /* 0x0000200001157983 */ /* 0x000ea20000100800 */
[----:B------:R-:W3:Y:S01]  /*1e360*/  LDC R6, c[0x0][0x448] ;  /* 0x00011200ff067b82 */ /* 0x000ee20000000800 */
[----:B------:R-:W-:Y:S02]  /*1e370*/  ULDC.64 UR4, c[0x0][0x298] ;  /* 0x0000a60000047ab9 */ /* 0x000fe40000000a00 */
        /* <DEDUP_REMOVED lines=8> */
[----:B--2---:R-:W-:Y:S02]  /*1e400*/  IMAD.MOV.U32 R4, RZ, RZ, R21 ;  /* 0x000000ffff047224 */ /* 0x004fe400078e0015 */
[----:B----4-:R-:W-:Y:S02]  /*1e410*/  IMAD.MOV.U32 R21, RZ, RZ, R20 ;  /* 0x000000ffff157224 */ /* 0x010fe400078e0014 */
[----:B------:R-:W2:Y:S01]  /*1e420*/  LDL R20, [R1+0xc] ;  /* 0x00000c0001147983 */ /* 0x000ea20000100800 */
[----:B-1----:R-:W-:Y:S02]  /*1e430*/  IMAD.SHL.U32 R0, R0, 0x10, RZ ;  /* 0x0000001000007824 */ /* 0x002fe400078e00ff */
[----:B------:R-:W-:-:S03]  /*1e440*/  IMAD R4, R4, UR4, RZ ;  /* 0x0000000404047c24 */ /* 0x000fc6000f8e02ff */
[----:B------:R-:W-:Y:S01]  /*1e450*/  LOP3.LUT R0, R2, 0x70, R0, 0xf8, !PT ;  /* 0x0000007002007812 */ /* 0x000fe200078ef800 */
[----:B------:R-:W-:Y:S01]  /*1e460*/  IMAD R4, R37, UR5, R4 ;  /* 0x0000000525047c24 */ /* 0x000fe2000f8e0204 */
[----:B------:R-:W0:Y:S03]  /*1e470*/  @P0 LDC R2, c[0x0][0x450] ;  /* 0x00011400ff020b82 */ /* 0x000e260000000800 */
[----:B------:R-:W-:-:S04]  /*1e480*/  IMAD R36, R17, 0x80, R0 ;  /* 0x0000008011247824 */ /* 0x000fc800078e0200 */
[----:B---3--:R-:W-:-:S04]  /*1e490*/  @P0 IMAD.HI.U32 R3, R36, R3, RZ ;  /* 0x0000000324030227 */ /* 0x008fc800078e00ff */
        /* <DEDUP_REMOVED lines=113> */
[----:B0-----:R-:W-:-:S04]  /*1ebb0*/  @!P0 LEA R5, P2, R7, R4, 0x1 ;  /* 0x0000000407058211 */ /* 0x001fc800078408ff */
[----:B------:R-:W-:-:S04]  /*1ebc0*/  @!P0 IADD3.X R4, RZ, R6, RZ, P2, !PT ;  /* 0x00000006ff048210 */ /* 0x000fc800017fe4ff */
[----:B------:R-:W-:-:S04]  /*1ebd0*/  @!P0 LOP3.LUT R5, R5, R4, RZ, 0x3c, !PT ;  /* 0x0000000405058212 */ /* 0x000fc800078e3cff */
[----:B------:R-:W-:-:S04]  /*1ebe0*/  @!P0 LOP3.LUT R4, R5, R4, RZ, 0x3c, !PT ;  /* 0x0000000405048212 */ /* 0x000fc800078e3cff */
[----:B------:R-:W-:-:S05]  /*1ebf0*/  @!P0 LOP3.LUT R5, R5, R4, RZ, 0x3c, !PT ;  /* 0x0000000405058212 */ /* 0x000fca00078e3cff */
[----:B-1----:R2:W-:Y:S02]  /*1ec00*/  @!P0 LDGSTS.E.BYPASS.LTC128B.128 [R26+0x1b400], desc[UR40][R4.64], !P1 ;  /* 0x1b400000041a8fae */ /* 0x0025e4000c901d68 */
.L_x_15632:
        /* <DEDUP_REMOVED lines=11> */
.L_x_15438:
        /* <DEDUP_REMOVED lines=28> */
.L_x_15440:
[----:B------:R-:W-:Y:S05]  /*1ee80*/  BSYNC B6 ;  /* 0x0000000000067941 */ /* 0x000fea0003800000 */
.L_x_15439:
        /* <DEDUP_REMOVED lines=126> */
[----:B0-----:R-:W-:-:S04]  /*1f670*/  @!P0 LEA R2, P5, R7, R2, 0x1 ;  /* 0x0000000207028211 */ /* 0x001fc800078a08ff */
[----:B------:R-:W-:-:S05]  /*1f680*/  @!P0 IADD3.X R3, RZ, R6, RZ, P5, !PT ;  /* 0x00000006ff038210 */ /* 0x000fca0002ffe4ff */
[----:B------:R-:W-:Y:S04]  /*1f690*/  @!P0 LDGSTS.E.BYPASS.LTC128B.128 [R26+0x25400], desc[UR40][R2.64], !P4 ;  /* 0x25400000021a8fae */ /* 0x000fe8000e101d68 */
[----:B------:R-:W-:Y:S04]  /*1f6a0*/  @!P0 LDGSTS.E.BYPASS.LTC128B.128 [R26+0x29400], desc[UR40][R2.64+0x80], !P3 ;  /* 0x29400080021a8fae */ /* 0x000fe8000d901d68 */
[----:B------:R-:W-:Y:S04]  /*1f6b0*/  @!P0 LDGSTS.E.BYPASS.LTC128B.128 [R26+0x2d400], desc[UR40][R2.64+0x100], !P2 ;  /* 0x2d400100021a8fae */ /* 0x000fe8000d101d68 */
[----:B------:R0:W-:Y:S04]  /*1f6c0*/  @!P0 LDGSTS.E.BYPASS.LTC128B.128 [R26+0x31400], desc[UR40][R2.64+0x180], !P1 ;  /* 0x31400180021a8fae */ /* 0x0001e8000c901d68 */
[----:B------:R1:W2:Y:S04]  /*1f6d0*/  SHFL.IDX PT, R6, R0, 0x7, 0x181f ;  /* 0x00f81f0000067f89 */ /* 0x0002a800000e0000 */
[----:B0-----:R1:W0:Y:S02]  /*1f6e0*/  SHFL.IDX PT, R2, R4, 0x7, 0x181f ;  /* 0x00f81f0004027f89 */ /* 0x00122400000e0000 */
.L_x_15650:
        /* <DEDUP_REMOVED lines=13> */
.L_x_15443:
[----:B------:R-:W-:Y:S05]  /*1f7c0*/  BSYNC B0 ;  /* 0x0000000000007941 */ /* 0x000fea0003800000 */
.L_x_15442:
[----:B------:R-:W-:Y:S01]  /*1f7d0*/  NOP ;  /* 0x0000000000007918 */ /* 0x000fe20000000000 */
[----:B------:R-:W-:-:S13]  /*1f7e0*/  PLOP3.LUT P0, PT, PT, PT, PT, 0x80, 0x0 ;  /* 0x000000000000781c */ /* 0x000fda0003f0f070 */
.L_x_15444:
        /* <DEDUP_REMOVED lines=18> */
.L_x_15651:
[----:B------:R-:W-:Y:S05]  /*1f910*/  BSYNC B0 ;  /* 0x0000000000007941 */ /* 0x000fea0003800000 */
.L_x_15445:
[----:B------:R-:W-:-:S05]  /*1f920*/  IMAD.U32 R0, RZ, RZ, UR38 ;  /* 0x00000026ff007e24 */ /* 0x000fca000f8e00ff */
[----:B------:R-:W-:-:S13]  /*1f930*/  ISETP.NE.AND P0, PT, R0, 0x3, PT ;  /* 0x000000030000780c */ /* 0x000fda0003f05270 */
[----:B------:R-:W-:Y:S05]  /*1f940*/  @!P0 BRA `(.L_x_15447) ;  /* 0x0000000000048947 */ /* 0x000fea0003800000 */
[----:B------:R-:W-:Y:S01]  /*1f950*/  BPT.TRAP 0x1 ;  /* 0x000000040000795c */ /* 0x000fe20000300000 */
.L_x_15447:
[----:B0-----:R-:W-:Y:S01]  /*1f960*/  SHF.L.U32 R3, R27, 0x1f, RZ ;  /* 0x0000001f1b037819 */ /* 0x001fe200000006ff */
[----:B------:R-:W-:Y:S03]  /*1f970*/  BSSY B0, `(.L_x_15448) ;  /* 0x0000003000007945 */ /* 0x000fe60003800000 */
[----:B------:R-:W0:Y:S02]  /*1f980*/  SYNCS.PHASECHK.TRANS64.TRYWAIT P0, [R30+URZ+0x32460], R3 ;  /* 0x032460031e0075a7 */ /* 0x000e24000800017f */
[----:B0-----:R-:W-:Y:S05]  /*1f990*/  @!P0 BRA `(.L_x_15449) ;  /* 0x0000006c00e08947 */ /* 0x001fea0003800000 */
.L_x_15652:
[----:B------:R-:W-:Y:S05]  /*1f9a0*/  BSYNC B0 ;  /* 0x0000000000007941 */ /* 0x000fea0003800000 */
.L_x_15448:
[----:B------:R-:W3:Y:S01]  /*1f9b0*/  LDL.LU R0, [R1+0x3c] ;  /* 0x00003c0001007983 */ /* 0x000ee20000300800 */
[----:B------:R-:W-:Y:S01]  /*1f9c0*/  ULDC.64 UR4, c[0x0][0x328] ;  /* 0x0000ca0000047ab9 */ /* 0x000fe20000000a00 */
[----:B------:R-:W-:Y:S02]  /*1f9d0*/  ULDC.64 UR6, c[0x0][0x318] ;  /* 0x0000c60000067ab9 */ /* 0x000fe40000000a00 */
[----:B------:R-:W4:Y:S04]  /*1f9e0*/  LDL.LU R2, [R1+0x4] ;  /* 0x0000040001027983 */ /* 0x000f280000300800 */
[----:B------:R-:W5:Y:S04]  /*1f9f0*/  LDL.LU R7, [R1+0x40] ;  /* 0x0000400001077983 */ /* 0x000f680000300800 */
[----:B--2---:R-:W2:Y:S04]  /*1fa00*/  LDL.LU R6, [R1] ;  /* 0x0000000001067983 */ /* 0x004ea80000300800 */
[----:B------:R-:W2:Y:S01]  /*1fa10*/  LDL.LU R4, [R1+0x54] ;  /* 0x0000540001047983 */ /* 0x000ea20000300800 */
[----:B------:R-:W-:-:S02]  /*1fa20*/  LOP3.LUT P3, RZ, R23, 0x10, RZ, 0xc0, !PT ;  /* 0x0000001017ff7812 */ /* 0x000fc4000786c0ff */
[C---:B------:R-:W-:Y:S02]  /*1fa30*/  LOP3.LUT P2, RZ, R23.reuse, 0x8, RZ, 0xc0, !PT ;  /* 0x0000000817ff7812 */ /* 0x040fe4000784c0ff */
[C---:B------:R-:W-:Y:S02]  /*1fa40*/  LOP3.LUT P1, RZ, R23.reuse, 0x4, RZ, 0xc0, !PT ;  /* 0x0000000417ff7812 */ /* 0x040fe4000782c0ff */
[----:B------:R-:W-:Y:S01]  /*1fa50*/  LOP3.LUT P4, RZ, R23, 0x1, RZ, 0xc0, !PT ;  /* 0x0000000117ff7812 */ /* 0x000fe2000788c0ff */
[----:B---3--:R-:W-:-:S04]  /*1fa60*/  IMAD R0, R0, UR4, RZ ;  /* 0x0000000400007c24 */ /* 0x008fc8000f8e02ff */
[C---:B----4-:R-:W-:Y:S02]  /*1fa70*/  IMAD R5, R2.reuse, UR5, R0 ;  /* 0x0000000502057c24 */ /* 0x050fe4000f8e0200 */
[----:B0-----:R-:W-:Y:S01]  /*1fa80*/  IMAD.WIDE.U32 R2, R2, UR4, RZ ;  /* 0x0000000402027c25 */ /* 0x001fe2000f8e00ff */
[----:B------:R-:W-:-:S03]  /*1fa90*/  ULDC.64 UR4, c[0x0][0x338] ;  /* 0x0000ce0000047ab9 */ /* 0x000fc60000000a00 */
[----:B------:R-:W-:Y:S02]  /*1faa0*/  IMAD.IADD R3, R3, 0x1, R5 ;  /* 0x0000000103037824 */ /* 0x000fe400078e0205 */
[----:B-----5:R-:W-:Y:S01]  /*1fab0*/  IMAD R0, R7, UR4, RZ ;  /* 0x0000000407007c24 */ /* 0x020fe2000f8e02ff */
        /* <DEDUP_REMOVED lines=12> */
[----:B------:R-:W-:Y:S01]  /*1fb80*/  IADD3 R0, R3, R0, R4 ;  /* 0x0000000003007210 */ /* 0x000fe20007ffe004 */
        /* <DEDUP_REMOVED lines=73> */
.L_x_15666:
        /* <DEDUP_REMOVED lines=15> */
.L_x_15451:
        /* <DEDUP_REMOVED lines=11> */
.L_x_15452:
[----:B------:R-:W2:Y:S01]  /*201c0*/  LDL.LU R2, [R1+0x38] ;  /* 0x0000380001027983 */ /* 0x000ea20000300800 */
[----:B------:R0:W-:Y:S01]  /*201d0*/  SYNCS.ARRIVE.TRANS64.A1T0 RZ, [R30+URZ+0x32450], RZ ;  /* 0x032450ff1eff79a7 */ /* 0x0001e2000810003f */
[----:B------:R-:W-:Y:S01]  /*201e0*/  BSSY B0, `(.L_x_15453) ;  /* 0x00000dc000007945 */ /* 0x000fe20003800000 */
[----:B--2---:R-:W-:-:S05]  /*201f0*/  VIADD R10, R2, 0xfffffffe ;  /* 0xfffffffe020a7836 */ /* 0x004fca0000000000 */
[----:B------:R-:W-:-:S13]  /*20200*/  ISETP.GE.AND P0, PT, R10, R33, PT ;  /* 0x000000210a00720c */ /* 0x000fda0003f06270 */
[----:B0-----:R-:W-:Y:S05]  /*20210*/  @!P0 BRA `(.L_x_15454) ;  /* 0x0000000c00608947 */ /* 0x001fea0003800000 */
.L_x_15467:
        /* <DEDUP_REMOVED lines=38> */
[----:B------:R-:W-:Y:S01]  /*20480*/  IMAD R5, R8, R5, R9 ;  /* 0x0000000508057224 */ /* 0x000fe200078e0209 */
[----:B------:R-:W-:-:S02]  /*20490*/  IADD3 R10, R10, -0x1, RZ ;  /* 0xffffffff0a0a7810 */ /* 0x000fc40007ffe0ff */
[----:B------:R-:W-:Y:S01]  /*204a0*/  ISETP.GT.AND P2, PT, R2, R33, PT ;  /* 0x000000210200720c */ /* 0x000fe20003f44270 */
[----:B0-----:R-:W-:-:S12]  /*204b0*/  @!P1 BRA `(.L_x_15455) ;  /* 0x0000000000049947 */ /* 0x001fd80003800000 */
[----:B------:R-:W-:Y:S01]  /*204c0*/  BPT.TRAP 0x1 ;  /* 0x000000040000795c */ /* 0x000fe20000300000 */
.L_x_15455:
[----:B------:R-:W-:Y:S01]  /*204d0*/  IMAD R6, R25, 0x8, R22 ;  /* 0x0000000819067824 */ /* 0x000fe200078e0216 */
[----:B------:R-:W-:Y:S01]  /*204e0*/  SHF.L.U32 R21, R27, 0x1f, RZ ;  /* 0x0000001f1b157819 */ /* 0x000fe200000006ff */
[----:B------:R-:W-:Y:S01]  /*204f0*/  BSSY B1, `(.L_x_15456) ;  /* 0x0000004000017945 */ /* 0x000fe20003800000 */
[----:B------:R-:W-:Y:S02]  /*20500*/  SHF.R.S32.HI R17, RZ, 0x1f, R5 ;  /* 0x0000001fff117819 */ /* 0x000fe40000011405 */
[----:B------:R-:W0:Y:S02]  /*20510*/  SYNCS.PHASECHK.TRANS64.TRYWAIT P0, [R6+URZ+0x32440], R21 ;  /* 0x03244015060075a7 */ /* 0x000e24000800017f */
[----:B0-----:R-:W-:Y:S05]  /*20520*/  @!P0 BRA `(.L_x_15457) ;  /* 0x0000006c00508947 */ /* 0x001fea0003800000 */
.L_x_15667:
[----:B------:R-:W-:Y:S05]  /*20530*/  BSYNC B1 ;  /* 0x0000000000017941 */ /* 0x000fea0003800000 */
.L_x_15456:
        /* <DEDUP_REMOVED lines=50> */
.L_x_15681:
        /* <DEDUP_REMOVED lines=8> */
.L_x_15459:
        /* <DEDUP_REMOVED lines=11> */
.L_x_15460:
[----:B------:R2:W-:Y:S01]  /*20990*/  SYNCS.ARRIVE.TRANS64.A1T0 RZ, [R6+URZ+0x32430], RZ ;  /* 0x032430ff06ff79a7 */ /* 0x0005e2000810003f */
[----:B------:R-:W-:Y:S05]  /*209a0*/  @!P3 BRA `(.L_x_15461) ;  /* 0x000000000004b947 */ /* 0x000fea0003800000 */
[----:B------:R-:W-:Y:S01]  /*209b0*/  BPT.TRAP 0x1 ;  /* 0x000000040000795c */ /* 0x000fe20000300000 */
.L_x_15461:
[----:B------:R-:W3:Y:S01]  /*209c0*/  SYNCS.PHASECHK.TRANS64.TRYWAIT P0, [R6+URZ+0x32460], R21 ;  /* 0x03246015060075a7 */ /* 0x000ee2000800017f */
[----:B------:R-:W-:Y:S04]  /*209d0*/  BSSY B1, `(.L_x_15462) ;  /* 0x0000002000017945 */ /* 0x000fe80003800000 */
[----:B---3--:R-:W-:Y:S05]  /*209e0*/  @!P0 BRA `(.L_x_15463) ;  /* 0x0000006c00d88947 */ /* 0x008fea0003800000 */
.L_x_15682:
[----:B------:R-:W-:Y:S05]  /*209f0*/  BSYNC B1 ;  /* 0x0000000000017941 */ /* 0x000fea0003800000 */
.L_x_15462:
[----:B------:R-:W-:Y:S01]  /*20a00*/  ULDC.64 UR4, c[0x0][0x328] ;  /* 0x0000ca0000047ab9 */ /* 0x000fe20000000a00 */
[----:B------:R-:W-:Y:S01]  /*20a10*/  ULDC.64 UR6, c[0x0][0x318] ;  /* 0x0000c60000067ab9 */ /* 0x000fe20000000a00 */
[----:B------:R-:W-:Y:S01]  /*20a20*/  IMAD R2, R17, UR4, RZ ;  /* 0x0000000411027c24 */ /* 0x000fe2000f8e02ff */
[----:B------:R-:W-:Y:S01]  /*20a30*/  LOP3.LUT P5, RZ, R23, 0x1, RZ, 0xc0, !PT ;  /* 0x0000000117ff7812 */ /* 0x000fe200078ac0ff */
[----:B-1----:R-:W-:Y:S01]  /*20a40*/  IMAD R8, R25, 0x6000, R32 ;  /* 0x0000600019087824 */ /* 0x002fe200078e0220 */
        /* <DEDUP_REMOVED lines=61> */
.L_x_15696:
        /* <DEDUP_REMOVED lines=11> */
.L_x_15465:
        /* <DEDUP_REMOVED lines=11> */
.L_x_15466:
[----:B------:R0:W-:Y:S01]  /*20f80*/  SYNCS.ARRIVE.TRANS64.A1T0 RZ, [R6+URZ+0x32450], RZ ;  /* 0x032450ff06ff79a7 */ /* 0x0001e2000810003f */
[----:B------:R-:W-:Y:S05]  /*20f90*/  @P2 BRA `(.L_x_15467) ;  /* 0xfffffff000a02947 */ /* 0x000fea000383ffff */
.L_x_15454:
[----:B------:R-:W-:Y:S05]  /*20fa0*/  BSYNC B0 ;  /* 0x0000000000007941 */ /* 0x000fea0003800000 */
.L_x_15453:
        /* <DEDUP_REMOVED lines=20> */
.L_x_15469:
[----:B------:R-:W-:Y:S05]  /*210f0*/  BSYNC B0 ;  /* 0x0000000000007941 */ /* 0x000fea0003800000 */
.L_x_15468:
[----:B------:R-:W-:Y:S02]  /*21100*/  LOP3.LUT R27, R27, R0, RZ, 0x3c, !PT ;  /* 0x000000001b1b7212 */ /* 0x000fe400078e3cff */
[----:B------:R-:W-:-:S07]  /*21110*/  SEL R25, R25, RZ, P0 ;  /* 0x000000ff19197207 */ /* 0x000fce0000000000 */
.L_x_15422:
[----:B------:R-:W-:Y:S05]  /*21120*/  BSYNC B7 ;  /* 0x0000000000077941 */ /* 0x000fea0003800000 */
.L_x_15420:
        /* <DEDUP_REMOVED lines=11> */
.L_x_15470:
[----:B0-----:R-:W0:Y:S01]  /*211e0*/  S2R R8, SR_TID.X ;  /* 0x0000000000087919 */ /* 0x001e220000002100 */
        /* <DEDUP_REMOVED lines=10> */
[----:B--23--:R4:W2:Y:S02]  /*21290*/  @!P1 LDG.E R6, desc[UR40][R2.64] ;  /* 0x0000002802069981 */ /* 0x00c8a4000c1e1900 */
        /* <DEDUP_REMOVED lines=31> */
.L_x_15706:
[----:B------:R-:W-:Y:S02]  /*21490*/  ULDC UR4, c[0x0][0xd38] ;  /* 0x00034e0000047ab9 */ /* 0x000fe40000000800 */
[----:B------:R-:W-:-:S04]  /*214a0*/  IMAD.U32 R5, RZ, RZ, UR4 ;  /* 0x00000004ff057e24 */ /* 0x000fc8000f8e00ff */
[----:B--2---:R-:W-:-:S04]  /*214b0*/  IMAD R14, R14, R5, RZ ;  /* 0x000000050e0e7224 */ /* 0x004fc800078e02ff */
[----:B------:R-:W-:-:S05]  /*214c0*/  IMAD.IADD R7, R7, 0x1, R14 ;  /* 0x0000000107077824 */ /* 0x000fca00078e020e */
[----:B------:R-:W-:-:S13]  /*214d0*/  ISETP.GT.AND P6, PT, R7, R0, PT ;  /* 0x000000000700720c */ /* 0x000fda0003fc4270 */
[----:B------:R-:W-:Y:S05]  /*214e0*/  @P6 BRA `(.L_x_15473) ;  /* 0x0000000000a46947 */ /* 0x000fea0003800000 */
.L_x_15476:
        /* <DEDUP_REMOVED lines=35> */
.L_x_15714:
[----:B------:R-:W-:Y:S02]  /*21720*/  ULDC UR4, c[0x0][0xd38] ;  /* 0x00034e0000047ab9 */ /* 0x000fe40000000800 */
[----:B------:R-:W-:-:S04]  /*21730*/  IMAD.U32 R5, RZ, RZ, UR4 ;  /* 0x00000004ff057e24 */ /* 0x000fc8000f8e00ff */
[----:B--2---:R-:W-:-:S04]  /*21740*/  IMAD R14, R14, R5, RZ ;  /* 0x000000050e0e7224 */ /* 0x004fc800078e02ff */
[----:B------:R-:W-:-:S05]  /*21750*/  IMAD.IADD R7, R14, 0x1, R7 ;  /* 0x000000010e077824 */ /* 0x000fca00078e0207 */
[----:B------:R-:W-:-:S13]  /*21760*/  ISETP.GT.AND P6, PT, R7, R0, PT ;  /* 0x000000000700720c */ /* 0x000fda0003fc4270 */
[----:B------:R-:W-:Y:S05]  /*21770*/  @!P6 BRA `(.L_x_15476) ;  /* 0xfffffffc005ce947 */ /* 0x000fea000383ffff */
.L_x_15473:
        /* <DEDUP_REMOVED lines=10> */
.L_x_15719:
[----:B------:R-:W-:-:S13]  /*21820*/  ISETP.NE.AND P0, PT, R3, RZ, PT ;  /* 0x000000ff0300720c */ /* 0x000fda0003f05270 */
[----:B------:R-:W-:Y:S05]  /*21830*/  @!P0 BRA `(.L_x_15478) ;  /* 0x0000000000108947 */ /* 0x000fea0003800000 */
[----:B------:R-:W-:Y:S01]  /*21840*/  UMOV UR4, 0xffffffff ;  /* 0xffffffff00047882 */ /* 0x000fe20000000000 */
[----:B--2---:R-:W-:Y:S02]  /*21850*/  VIADD R12, R12, 0xffffffff ;  /* 0xffffffff0c0c7836 */ /* 0x004fe40000000000 */
[----:B------:R-:W-:Y:S05]  /*21860*/  BRA.DIV UR4, `(.L_x_15479) ;  /* 0x0000007204647947 */ /* 0x000fea000b800000 */
[----:B------:R2:W0:Y:S02]  /*21870*/  SHFL.IDX PT, R6, R2, R12, 0x1f ;  /* 0x00001f0c02067589 */ /* 0x00042400000e0000 */
.L_x_15478:
        /* <DEDUP_REMOVED lines=28> */
[----:B------:R-:W-:Y:S01]  /*21a40*/  IMAD.MOV.U32 R2, RZ, RZ, RZ ;  /* 0x000000ffff027224 */ /* 0x000fe200078e00ff */
[----:B0-----:R-:W-:-:S05]  /*21a50*/  IADD3 R5, RZ, -R3, RZ ;  /* 0x80000003ff057210 */ /* 0x001fca0007ffe0ff */
        /* <DEDUP_REMOVED lines=29> */
.L_x_15480:
        /* <DEDUP_REMOVED lines=48> */
[----:B------:R-:W-:Y:S01]  /*21f30*/  @!P1 IMAD.IADD R3, R3, 0x1, -R6 ;  /* 0x0000000103039824 */ /* 0x000fe200078e0a06 */
[----:B------:R-:W-:Y:S02]  /*21f40*/  @!P1 IADD3 R2, R2, 0x1, RZ ;  /* 0x0000000102029810 */ /* 0x000fe40007ffe0ff */
        /* <DEDUP_REMOVED lines=10> */
.L_x_15481:
[----:B------:R-:W-:-:S05]  /*21ff0*/  LOP3.LUT R2, RZ, R2, RZ, 0x33, !PT ;  /* 0x00000002ff027212 */ /* 0x000fca00078e33ff */
[----:B------:R-:W-:Y:S01]  /*22000*/  IMAD.IADD R17, R17, 0x1, R2 ;  /* 0x0000000111117824 */ /* 0x000fe200078e0202 */
[----:B------:R-:W-:Y:S06]  /*22010*/  BRA `(.L_x_15482) ;  /* 0x00000000001c7947 */ /* 0x000fec0003800000 */
.L_x_15474:
[----:B------:R-:W-:Y:S01]  /*22020*/  UMOV UR4, URZ ;  /* 0x0000003f00047c82 */ /* 0x000fe20008000000 */
[----:B------:R-:W-:Y:S01]  /*22030*/  UMOV UR5, URZ ;  /* 0x0000003f00057c82 */ /* 0x000fe20008000000 */
[----:B------:R-:W-:Y:S01]  /*22040*/  ULDC UR6, c[0x0][0xd3c] ;  /* 0x00034f0000067ab9 */ /* 0x000fe20000000800 */
[----:B------:R-:W-:Y:S02]  /*22050*/  IMAD.MOV.U32 R16, RZ, RZ, R0 ;  /* 0x000000ffff107224 */ /* 0x000fe400078e0000 */
[----:B------:R-:W-:Y:S02]  /*22060*/  IMAD.U32 R17, RZ, RZ, UR4 ;  /* 0x00000004ff117e24 */ /* 0x000fe4000f8e00ff */
[----:B------:R-:W-:Y:S02]  /*22070*/  IMAD.U32 R18, RZ, RZ, UR5 ;  /* 0x00000005ff127e24 */ /* 0x000fe4000f8e00ff */
[----:B------:R-:W-:-:S07]  /*22080*/  IMAD.U32 R19, RZ, RZ, UR6 ;  /* 0x00000006ff137e24 */ /* 0x000fce000f8e00ff */
.L_x_15482:
        /* <DEDUP_REMOVED lines=10> */
.L_x_15471:
[----:B------:R-:W-:Y:S02]  /*22130*/  ULDC UR4, c[0x0][0xd3c] ;  /* 0x00034f0000047ab9 */ /* 0x000fe40000000800 */
[----:B----4-:R-:W-:-:S13]  /*22140*/  ISETP.GE.AND P0, PT, R19, UR4, PT ;  /* 0x0000000413007c0c */ /* 0x010fda000bf06270 */
[----:B------:R-:W-:Y:S05]  /*22150*/  @!P0 BRA `(.L_x_15483) ;  /* 0xffffff8c00f88947 */ /* 0x000fea000383ffff */
[----:B------:R-:W-:Y:S05]  /*22160*/  BSYNC B8 ;  /* 0x0000000000087941 */ /* 0x000fea0003800000 */
.L_x_15374:
        /* <DEDUP_REMOVED lines=12> */
.L_x_15722:
[----:B------:R-:W-:Y:S05]  /*22230*/  BSYNC B0 ;  /* 0x0000000000007941 */ /* 0x000fea0003800000 */
.L_x_15484:
[----:B------:R-:W-:-:S03]  /*22240*/  UMOV UR4, 0xffffffff ;  /* 0xffffffff00047882 */ /* 0x000fc60000000000 */
[----:B------:R-:W-:Y:S05]  /*22250*/  BRA.DIV UR4, `(.L_x_15486) ;  /* 0x0000006a04247947 */ /* 0x000fea000b800000 */
[----:B-1----:R-:W1:Y:S02]  /*22260*/  S2R R0, SR_TID.X ;  /* 0x0000000000007919 */ /* 0x002e640000002100 */
[----:B-1----:R-:W-:-:S04]  /*22270*/  SHF.R.U32.HI R0, RZ, 0x5, R0 ;  /* 0x00000005ff007819 */ /* 0x002fc80000011600 */
[----:B------:R-:W-:-:S05]  /*22280*/  LOP3.LUT R0, R0, 0x3, RZ, 0xc0, !PT ;  /* 0x0000000300007812 */ /* 0x000fca00078ec0ff */
[----:B------:R1:W4:Y:S02]  /*22290*/  SHFL.IDX PT, R14, R0, RZ, 0x1f ;  /* 0x00001fff000e7589 */ /* 0x00032400000e0000 */
.L_x_15725:
[----:B----4-:R-:W-:-:S13]  /*222a0*/  ISETP.NE.AND P0, PT, R14, RZ, PT ;  /* 0x000000ff0e00720c */ /* 0x010fda0003f05270 */
[----:B------:R-:W-:Y:S05]  /*222b0*/  @P0 BRA `(.L_x_15193) ;  /* 0x0000000000880947 */ /* 0x000fea0003800000 */
[----:B------:R-:W-:-:S03]  /*222c0*/  UMOV UR4, 0xffffffff ;  /* 0xffffffff00047882 */ /* 0x000fc60000000000 */
[----:B------:R-:W-:Y:S05]  /*222d0*/  BRA.DIV UR4, `(.L_x_15487) ;  /* 0x0000006a04387947 */ /* 0x000fea000b800000 */
[----:B------:R-:W-:-:S13]  /*222e0*/  ELECT P6, URZ, PT ;  /* 0x00000000003f782f */ /* 0x000fda00038c0000 */
.L_x_15728:
[----:B------:R-:W-:Y:S05]  /*222f0*/  @!P6 BRA `(.L_x_15193) ;  /* 0x000000000078e947 */ /* 0x000fea0003800000 */
[----:B------:R-:W-:-:S06]  /*22300*/  ULOP3.LUT UR4, UR36, 0x2, URZ, 0xfc, !UPT ;  /* 0x0000000224047892 */ /* 0x000fcc000f8efc3f */
[----:B-1----:R-:W-:-:S05]  /*22310*/  IMAD.U32 R0, RZ, RZ, UR4 ;  /* 0x00000004ff007e24 */ /* 0x002fca000f8e00ff */
[----:B------:R-:W-:-:S13]  /*22320*/  ISETP.NE.AND P0, PT, R0, 0x3, PT ;  /* 0x000000030000780c */ /* 0x000fda0003f05270 */
[----:B------:R-:W-:Y:S05]  /*22330*/  @!P0 BRA `(.L_x_15488) ;  /* 0x0000000000048947 */ /* 0x000fea0003800000 */
[----:B------:R-:W-:Y:S01]  /*22340*/  BPT.TRAP 0x1 ;  /* 0x000000040000795c */ /* 0x000fe20000300000 */
.L_x_15488:
[----:B------:R-:W-:Y:S01]  /*22350*/  IMAD R3, R25, 0x8, R5 ;  /* 0x0000000819037824 */ /* 0x000fe200078e0205 */
[----:B------:R-:W-:Y:S01]  /*22360*/  SHF.L.U32 R2, R27, 0x1f, RZ ;  /* 0x0000001f1b027819 */ /* 0x000fe200000006ff */
[----:B------:R-:W-:-:S03]  /*22370*/  VIADD R25, R25, 0x1 ;  /* 0x0000000119197836 */ /* 0x000fc60000000000 */
[----:B------:R-:W1:Y:S02]  /*22380*/  SYNCS.PHASECHK.TRANS64.TRYWAIT P1, [R3+URZ+0x32440], R2 ;  /* 0x03244002030075a7 */ /* 0x000e64000802017f */
[----:B------:R-:W-:-:S04]  /*22390*/  ISETP.NE.AND P2, PT, R25, 0x2, PT ;  /* 0x000000021900780c */ /* 0x000fc80003f45270 */
[----:B------:R-:W-:Y:S01]  /*223a0*/  SEL R0, RZ, 0x1, P2 ;  /* 0x00000001ff007807 */ /* 0x000fe20001000000 */
[----:B-1----:R-:W-:Y:S08]  /*223b0*/  @!P1 BRA `(.L_x_15489) ;  /* 0x0000006800209947 */ /* 0x002ff00003800000 */
.L_x_15729:
[----:B------:R-:W-:Y:S02]  /*223c0*/  SEL R25, R25, RZ, P2 ;  /* 0x000000ff19197207 */ /* 0x000fe40001000000 */
[----:B------:R-:W-:Y:S01]  /*223d0*/  LOP3.LUT R0, R27, R0, RZ, 0x3c, !PT ;  /* 0x000000001b007212 */ /* 0x000fe200078e3cff */
[----:B------:R-:W-:Y:S06]  /*223e0*/  @!P0 BRA `(.L_x_15490) ;  /* 0x0000000000048947 */ /* 0x000fec0003800000 */
[----:B------:R-:W-:Y:S01]  /*223f0*/  BPT.TRAP 0x1 ;  /* 0x000000040000795c */ /* 0x000fe20000300000 */
.L_x_15490:
[----:B------:R-:W-:Y:S01]  /*22400*/  IMAD R25, R25, 0x8, R5 ;  /* 0x0000000819197824 */ /* 0x000fe200078e0205 */
[----:B------:R-:W-:-:S04]  /*22410*/  SHF.L.U32 R0, R0, 0x1f, RZ ;  /* 0x0000001f00007819 */ /* 0x000fc800000006ff */
[----:B------:R-:W4:Y:S02]  /*22420*/  SYNCS.PHASECHK.TRANS64.TRYWAIT P1, [R25+URZ+0x32440], R0 ;  /* 0x03244000190075a7 */ /* 0x000f24000802017f */
[----:B----4-:R-:W-:Y:S05]  /*22430*/  @!P1 BRA `(.L_x_15491) ;  /* 0x0000006800149947 */ /* 0x010fea0003800000 */
.L_x_15730:
[----:B------:R-:W-:Y:S05]  /*22440*/  @!P0 BRA `(.L_x_15492) ;  /* 0x0000000000048947 */ /* 0x000fea0003800000 */
[----:B------:R-:W-:Y:S01]  /*22450*/  BPT.TRAP 0x1 ;  /* 0x000000040000795c */ /* 0x000fe20000300000 */
.L_x_15492:
[----:B------:R-:W5:Y:S02]  /*22460*/  SYNCS.PHASECHK.TRANS64.TRYWAIT P1, [R3+URZ+0x32460], R2 ;  /* 0x03246002030075a7 */ /* 0x000f64000802017f */
[----:B-----5:R-:W-:Y:S05]  /*22470*/  @!P1 BRA `(.L_x_15493) ;  /* 0x0000006800189947 */ /* 0x020fea0003800000 */
.L_x_15731:
[----:B------:R-:W-:Y:S05]  /*22480*/  @!P0 BRA `(.L_x_15494) ;  /* 0x0000000000048947 */ /* 0x000fea0003800000 */
[----:B------:R-:W-:Y:S01]  /*22490*/  BPT.TRAP 0x1 ;  /* 0x000000040000795c */ /* 0x000fe20000300000 */
.L_x_15494:
[----:B------:R0:W0:Y:S02]  /*224a0*/  SYNCS.PHASECHK.TRANS64.TRYWAIT P0, [R25+URZ+0x32460], R0 ;  /* 0x03246000190075a7 */ /* 0x000024000800017f */
[----:B0-----:R-:W-:Y:S05]  /*224b0*/  @!P0 NANOSLEEP.SYNCS 0x989680 ;  /* 0x009896800000895d */ /* 0x001fea0003900000 */
[----:B------:R-:W0:Y:S02]  /*224c0*/  @!P0 SYNCS.PHASECHK.TRANS64 P0, [R25+URZ+0x32460], R0 ;  /* 0x03246000190085a7 */ /* 0x000e24000800007f */
[----:B0-----:R-:W-:Y:S05]  /*224d0*/  @!P0 BRA `(.L_x_15494) ;  /* 0xfffffffc00f08947 */ /* 0x001fea000383ffff */
.L_x_15193:
[----:B------:R-:W-:Y:S05]  /*224e0*/  BSYNC B9 ;  /* 0x0000000000097941 */ /* 0x000fea0003800000 */
.L_x_15190:
[----:B------:R-:W-:Y:S05]  /*224f0*/  EXIT ;  /* 0x000000000000794d */ /* 0x000fea0003800000 */
.L_x_15213:
[----:B0-----:R0:W1:Y:S02]  /*22500*/  SYNCS.PHASECHK.TRANS64.TRYWAIT P5, [R87+URZ+0x32490], R95 ;  /* 0x0324905f570075a7 */ /* 0x00106400080a017f */
[----:B-1----:R-:W-:Y:S05]  /*22510*/  @!P5 NANOSLEEP.SYNCS 0x989680 ;  /* 0x009896800000d95d */ /* 0x002fea0003900000 */
[----:B------:R-:W1:Y:S02]  /*22520*/  @!P5 SYNCS.PHASECHK.TRANS64 P5, [R87+URZ+0x32490], R95 ;  /* 0x0324905f5700d5a7 */ /* 0x000e6400080a007f */
[----:B-1----:R-:W-:Y:S05]  /*22530*/  @!P5 BRA `(.L_x_15213) ;  /* 0xfffffffc00f0d947 */ /* 0x002fea000383ffff */
[----:B------:R-:W-:Y:S05]  /*22540*/  BRA `(.L_x_15495) ;  /* 0xfffffe1000f07947 */ /* 0x000fea000383ffff */
.L_x_15214:
        /* <DEDUP_REMOVED lines=8> */
.L_x_15497:
[----:B------:R-:W-:Y:S05]  /*225d0*/  BSYNC B1 ;  /* 0x0000000000017941 */ /* 0x000fea0003800000 */
.L_x_15496:
        /* <DEDUP_REMOVED lines=8> */
.L_x_15498:
[----:B------:R-:W-:Y:S05]  /*22660*/  BRA `(.L_x_15499) ;  /* 0xfffffe1000bc7947 */ /* 0x000fea000383ffff */
.L_x_15223:
        /* <DEDUP_REMOVED lines=8> */
.L_x_15501:
[----:B------:R-:W-:Y:S05]  /*226f0*/  BSYNC B1 ;  /* 0x0000000000017941 */ /* 0x000fea0003800000 */
.L_x_15500:
        /* <DEDUP_REMOVED lines=8> */
.L_x_15502:
[----:B------:R-:W-:Y:S05]  /*22780*/  BRA `(.L_x_15503) ;  /* 0xfffffe1800447947 */ /* 0x000fea000383ffff */
.L_x_15233:
[----:B-1----:R1:W2:Y:S02]  /*22790*/  SYNCS.PHASECHK.TRANS64.TRYWAIT P4, [R87+URZ+0x32490], R95 ;  /* 0x0324905f570075a7 */ /* 0x0022a4000808017f */
[----:B--2---:R-:W-:Y:S05]  /*227a0*/  @!P4 NANOSLEEP.SYNCS 0x989680 ;  /* 0x009896800000c95d */ /* 0x004fea0003900000 */
[----:B------:R-:W2:Y:S02]  /*227b0*/  @!P4 SYNCS.PHASECHK.TRANS64 P4, [R87+URZ+0x32490], R95 ;  /* 0x0324905f5700c5a7 */ /* 0x000ea4000808007f */
[----:B--2---:R-:W-:Y:S05]  /*227c0*/  @!P4 BRA `(.L_x_15233) ;  /* 0xfffffffc00f0c947 */ /* 0x004fea000383ffff */
[----:B------:R-:W-:Y:S05]  /*227d0*/  BRA `(.L_x_15504) ;  /* 0xfffffe24002c7947 */ /* 0x000fea000383ffff */
.L_x_15234:
        /* <DEDUP_REMOVED lines=8> */
.L_x_15506:
[----:B------:R-:W-:Y:S05]  /*22860*/  BSYNC B1 ;  /* 0x0000000000017941 */ /* 0x000fea0003800000 */
.L_x_15505:
        /* <DEDUP_REMOVED lines=8> */
.L_x_15507:
[----:B------:R-:W-:Y:S01]  /*228f0*/  IMAD.MOV.U32 R100, RZ, RZ, R14 ;  /* 0x000000ffff647224 */ /* 0x000fe200078e000e */
[----:B------:R-:W-:Y:S06]  /*22900*/  BRA `(.L_x_15508) ;  /* 0xfffffe2000f87947 */ /* 0x000fec000383ffff */
.L_x_15239:
        /* <DEDUP_REMOVED lines=8> */
.L_x_15510:
[----:B------:R-:W-:Y:S05]  /*22990*/  BSYNC B1 ;  /* 0x0000000000017941 */ /* 0x000fea0003800000 */
.L_x_15509:
        /* <DEDUP_REMOVED lines=8> */
.L_x_15511:
[----:B------:R-:W-:Y:S01]  /*22a20*/  IMAD.MOV.U32 R96, RZ, RZ, R14 ;  /* 0x000000ffff607224 */ /* 0x000fe200078e000e */
[----:B------:R-:W-:Y:S06]  /*22a30*/  BRA `(.L_x_15512) ;  /* 0xfffffe2800a87947 */ /* 0x000fec000383ffff */
.L_x_15244:
[----:B0-----:R0:W1:Y:S02]  /*22a40*/  SYNCS.PHASECHK.TRANS64.TRYWAIT P2, [R87+URZ+0x32490], R95 ;  /* 0x0324905f570075a7 */ /* 0x001064000804017f */
[----:B-1----:R-:W-:Y:S05]  /*22a50*/  @!P2 NANOSLEEP.SYNCS 0x989680 ;  /* 0x009896800000a95d */ /* 0x002fea0003900000 */
[----:B------:R-:W1:Y:S02]  /*22a60*/  @!P2 SYNCS.PHASECHK.TRANS64 P2, [R87+URZ+0x32490], R95 ;  /* 0x0324905f5700a5a7 */ /* 0x000e64000804007f */
[----:B-1----:R-:W-:Y:S05]  /*22a70*/  @!P2 BRA `(.L_x_15244) ;  /* 0xfffffffc00f0a947 */ /* 0x002fea000383ffff */
[----:B------:R-:W-:Y:S05]  /*22a80*/  BRA `(.L_x_15513) ;  /* 0xfffffe3000c07947 */ /* 0x000fea000383ffff */
.L_x_15245:
        /* <DEDUP_REMOVED lines=8> */
.L_x_15515:
[----:B------:R-:W-:Y:S05]  /*22b10*/  BSYNC B1 ;  /* 0x0000000000017941 */ /* 0x000fea0003800000 */
.L_x_15514:
        /* <DEDUP_REMOVED lines=8> */
.L_x_15516:
[----:B------:R-:W-:Y:S01]  /*22ba0*/  IMAD.MOV.U32 R7, RZ, RZ, R14 ;  /* 0x000000ffff077224 */ /* 0x000fe200078e000e */
[----:B------:R-:W-:Y:S06]  /*22bb0*/  BRA `(.L_x_15517) ;  /* 0xfffffe3000dc7947 */ /* 0x000fec000383ffff */
.L_x_15248:
        /* <DEDUP_REMOVED lines=8> */
.L_x_15519:
[----:B------:R-:W-:Y:S05]  /*22c40*/  BSYNC B1 ;  /* 0x0000000000017941 */ /* 0x000fea0003800000 */
.L_x_15518:
        /* <DEDUP_REMOVED lines=8> */
.L_x_15520:
[----:B------:R-:W-:Y:S01]  /*22cd0*/  IMAD.MOV.U32 R7, RZ, RZ, R14 ;  /* 0x000000ffff077224 */ /* 0x000fe200078e000e */
[----:B------:R-:W-:Y:S06]  /*22ce0*/  BRA `(.L_x_15521) ;  /* 0xfffffe3000d87947 */ /* 0x000fec000383ffff */
.L_x_15252:
[----:B---3--:R3:W4:Y:S02]  /*22cf0*/  SYNCS.PHASECHK.TRANS64.TRYWAIT P3, [R87+URZ+0x324b0], R95 ;  /* 0x0324b05f570075a7 */ /* 0x008724000806017f */
[----:B----4-:R-:W-:Y:S05]  /*22d00*/  @!P3 NANOSLEEP.SYNCS 0x989680 ;  /* 0x009896800000b95d */ /* 0x010fea0003900000 */
[----:B------:R-:W4:Y:S02]  /*22d10*/  @!P3 SYNCS.PHASECHK.TRANS64 P3, [R87+URZ+0x324b0], R95 ;  /* 0x0324b05f5700b5a7 */ /* 0x000f24000806007f */
[----:B----4-:R-:W-:Y:S05]  /*22d20*/  @!P3 BRA `(.L_x_15252) ;  /* 0xfffffffc00f0b947 */ /* 0x010fea000383ffff */
[----:B------:R-:W-:Y:S05]  /*22d30*/  BRA `(.L_x_15522) ;  /* 0xfffffe3400507947 */ /* 0x000fea000383ffff */
.L_x_15262:
[----:B------:R-:W-:Y:S01]  /*22d40*/  BSSY B0, `(.L_x_15523) ;  /* 0x0000007000007945 */ /* 0x000fe20003800000 */
[----:B------:R-:W-:Y:S02]  /*22d50*/  IMAD.MOV.U32 R12, RZ, RZ, RZ ;  /* 0x000000ffff0c7224 */ /* 0x000fe400078e00ff */
[----:B------:R-:W-:Y:S02]  /*22d60*/  IMAD.MOV.U32 R11, RZ, RZ, 0x1f ;  /* 0x0000001fff0b7424 */ /* 0x000fe400078e00ff */
[----:B------:R-:W-:-:S07]  /*22d70*/  IMAD.MOV.U32 R15, RZ, RZ, -0x1 ;  /* 0xffffffffff0f7424 */ /* 0x000fce00078e00ff */
[----:B------:R-:W-:Y:S05]  /*22d80*/  WARPSYNC.COLLECTIVE R15, `(.L_x_15524) ;  /* 0x000000000f087348 */ /* 0x000fea0003c00000 */
[----:B------:R0:W1:Y:S02]  /*22d90*/  SHFL.IDX P6, R14, R13, R12, R11 ;  /* 0x0000000c0d0e7389 */ /* 0x00006400000c000b */
[----:B01----:R-:W-:Y:S01]  /*22da0*/  ENDCOLLECTIVE ;  /* 0x000000000000791b */ /* 0x003fe20003800000 */
.L_x_15524:
[----:B------:R-:W-:Y:S05]  /*22db0*/  BSYNC B0 ;  /* 0x0000000000007941 */ /* 0x000fea0003800000 */
.L_x_15523:
[----:B------:R-:W-:Y:S05]  /*22dc0*/  BRA `(.L_x_15525) ;  /* 0xfffffe4400807947 */ /* 0x000fea000383ffff */
.L_x_15274:
        /* <DEDUP_REMOVED lines=8> */
.L_x_15527:
[----:B------:R-:W-:Y:S05]  /*22e50*/  BSYNC B1 ;  /* 0x0000000000017941 */ /* 0x000fea0003800000 */
.L_x_15526:
        /* <DEDUP_REMOVED lines=8> */
.L_x_15528:
[----:B------:R-:W-:Y:S02]  /*22ee0*/  IMAD.MOV.U32 R13, RZ, RZ, R32 ;  /* 0x000000ffff0d7224 */ /* 0x000fe400078e0020 */
[----:B------:R-:W-:-:S07]  /*22ef0*/  IMAD.MOV.U32 R3, RZ, RZ, R14 ;  /* 0x000000ffff037224 */ /* 0x000fce00078e000e */
[----:B------:R-:W-:Y:S05]  /*22f00*/  WARPSYNC.COLLECTIVE R15, `(.L_x_15529) ;  /* 0x000000000f087348 */ /* 0x000fea0003c00000 */
[----:B------:R0:W1:Y:S02]  /*22f10*/  SHFL.IDX P6, R14, R13, R12, R11 ;  /* 0x0000000c0d0e7389 */ /* 0x00006400000c000b */
[----:B01----:R-:W-:Y:S01]  /*22f20*/  ENDCOLLECTIVE ;  /* 0x000000000000791b */ /* 0x003fe20003800000 */
.L_x_15529:
[----:B------:R-:W-:Y:S01]  /*22f30*/  IMAD.MOV.U32 R13, RZ, RZ, R30 ;  /* 0x000000ffff0d7224 */ /* 0x000fe200078e001e */
[----:B------:R-:W-:-:S07]  /*22f40*/  MOV R7, R14 ;  /* 0x0000000e00077202 */ /* 0x000fce0000000f00 */
[----:B------:R-:W-:Y:S05]  /*22f50*/  WARPSYNC.COLLECTIVE R15, `(.L_x_15530) ;  /* 0x000000000f087348 */ /* 0x000fea0003c00000 */
[----:B------:R0:W1:Y:S02]  /*22f60*/  SHFL.IDX P6, R14, R13, R12, R11 ;  /* 0x0000000c0d0e7389 */ /* 0x00006400000c000b */
[----:B01----:R-:W-:Y:S01]  /*22f70*/  ENDCOLLECTIVE ;  /* 0x000000000000791b */ /* 0x003fe20003800000 */
.L_x_15530:
[----:B------:R-:W-:Y:S01]  /*22f80*/  IMAD.MOV.U32 R8, RZ, RZ, R14 ;  /* 0x000000ffff087224 */ /* 0x000fe200078e000e */
[----:B------:R-:W-:Y:S06]  /*22f90*/  BRA `(.L_x_15531) ;  /* 0xfffffe4c000c7947 */ /* 0x000fec000383ffff */
.L_x_15277:
        /* <DEDUP_REMOVED lines=8> */
.L_x_15533:
[----:B------:R-:W-:Y:S05]  /*23020*/  BSYNC B1 ;  /* 0x0000000000017941 */ /* 0x000fea0003800000 */
.L_x_15532:
        /* <DEDUP_REMOVED lines=8> */
.L_x_15534:
[----:B------:R-:W-:Y:S02]  /*230b0*/  IMAD.MOV.U32 R13, RZ, RZ, R32 ;  /* 0x000000ffff0d7224 */ /* 0x000fe400078e0020 */
[----:B------:R-:W-:-:S07]  /*230c0*/  IMAD.MOV.U32 R6, RZ, RZ, R14 ;  /* 0x000000ffff067224 */ /* 0x000fce00078e000e */
[----:B------:R-:W-:Y:S05]  /*230d0*/  WARPSYNC.COLLECTIVE R15, `(.L_x_15535) ;  /* 0x000000000f087348 */ /* 0x000fea0003c00000 */
[----:B------:R0:W1:Y:S02]  /*230e0*/  SHFL.IDX P6, R14, R13, R12, R11 ;  /* 0x0000000c0d0e7389 */ /* 0x00006400000c000b */
[----:B01----:R-:W-:Y:S01]  /*230f0*/  ENDCOLLECTIVE ;  /* 0x000000000000791b */ /* 0x003fe20003800000 */
.L_x_15535:
[----:B------:R-:W-:Y:S02]  /*23100*/  IMAD.MOV.U32 R13, RZ, RZ, R30 ;  /* 0x000000ffff0d7224 */ /* 0x000fe400078e001e */
[----:B------:R-:W-:-:S07]  /*23110*/  IMAD.MOV.U32 R7, RZ, RZ, R14 ;  /* 0x000000ffff077224 */ /* 0x000fce00078e000e */
[----:B------:R-:W-:Y:S05]  /*23120*/  WARPSYNC.COLLECTIVE R15, `(.L_x_15536) ;  /* 0x000000000f087348 */ /* 0x000fea0003c00000 */
[----:B------:R0:W1:Y:S02]  /*23130*/  SHFL.IDX P6, R14, R13, R12, R11 ;  /* 0x0000000c0d0e7389 */ /* 0x00006400000c000b */
[----:B01----:R-:W-:Y:S01]  /*23140*/  ENDCOLLECTIVE ;  /* 0x000000000000791b */ /* 0x003fe20003800000 */
.L_x_15536:
[----:B------:R-:W-:Y:S01]  /*23150*/  IMAD.MOV.U32 R30, RZ, RZ, R14 ;  /* 0x000000ffff1e7224 */ /* 0x000fe200078e000e */
[----:B------:R-:W-:Y:S06]  /*23160*/  BRA `(.L_x_15537) ;  /* 0xfffffe4c00647947 */ /* 0x000fec000383ffff */
.L_x_15281:
[----:B0-----:R0:W1:Y:S02]  /*23170*/  SYNCS.PHASECHK.TRANS64.TRYWAIT P0, [R22+URZ+0x32400], R33 ;  /* 0x03240021160075a7 */ /* 0x001064000800017f */
[----:B-1----:R-:W-:Y:S05]  /*23180*/  @!P0 NANOSLEEP.SYNCS 0x989680 ;  /* 0x009896800000895d */ /* 0x002fea0003900000 */
[----:B------:R-:W1:Y:S02]  /*23190*/  @!P0 SYNCS.PHASECHK.TRANS64 P0, [R22+URZ+0x32400], R33 ;  /* 0x03240021160085a7 */ /* 0x000e64000800007f */
[----:B-1----:R-:W-:Y:S05]  /*231a0*/  @!P0 BRA `(.L_x_15281) ;  /* 0xfffffffc00f08947 */ /* 0x002fea000383ffff */
[----:B------:R-:W-:Y:S05]  /*231b0*/  BRA `(.L_x_15538) ;  /* 0xfffffe5000587947 */ /* 0x000fea000383ffff */
.L_x_15289:
        /* <DEDUP_REMOVED lines=9> */
.L_x_15540:
[----:B------:R-:W-:Y:S05]  /*23250*/  BSYNC B1 ;  /* 0x0000000000017941 */ /* 0x000fea0003800000 */
.L_x_15539:
[----:B------:R0:W5:Y:S01]  /*23260*/  LDL R8, [R1+0x8c] ;  /* 0x00008c0001087983 */ /* 0x0001620000100800 */
[----:B------:R-:W-:Y:S01]  /*23270*/  IMAD.MOV.U32 R13, RZ, RZ, R35 ;  /* 0x000000ffff0d7224 */ /* 0x000fe200078e0023 */
[----:B------:R-:W-:Y:S01]  /*23280*/  ISETP.GE.AND P0, PT, R16, R39, PT ;  /* 0x000000271000720c */ /* 0x000fe20003f06270 */
[----:B------:R-:W-:Y:S02]  /*23290*/  IMAD.MOV.U32 R12, RZ, RZ, RZ ;  /* 0x000000ffff0c7224 */ /* 0x000fe400078e00ff */
[----:B------:R-:W-:Y:S02]  /*232a0*/  IMAD.MOV.U32 R11, RZ, RZ, 0x1c1f ;  /* 0x00001c1fff0b7424 */ /* 0x000fe400078e00ff */
[----:B------:R-:W-:Y:S02]  /*232b0*/  IMAD.MOV.U32 R15, RZ, RZ, -0x1 ;  /* 0xffffffffff0f7424 */ /* 0x000fe400078e00ff */
[----:B0-----:R-:W-:-:S07]  /*232c0*/  IMAD.MOV.U32 R0, RZ, RZ, R14 ;  /* 0x000000ffff007224 */ /* 0x001fce00078e000e */
[----:B-----5:R-:W-:Y:S05]  /*232d0*/  WARPSYNC.COLLECTIVE R15, `(.L_x_15541) ;  /* 0x000000000f087348 */ /* 0x020fea0003c00000 */
[----:B------:R0:W1:Y:S02]  /*232e0*/  SHFL.IDX P6, R14, R13, R12, R11 ;  /* 0x0000000c0d0e7389 */ /* 0x00006400000c000b */
[----:B01---5:R-:W-:Y:S01]  /*232f0*/  ENDCOLLECTIVE ;  /* 0x000000000000791b */ /* 0x023fe20003800000 */
.L_x_15541:
[----:B------:R-:W-:Y:S02]  /*23300*/  IMAD.MOV.U32 R13, RZ, RZ, R25 ;  /* 0x000000ffff0d7224 */ /* 0x000fe400078e0019 */
[----:B------:R-:W-:-:S07]  /*23310*/  IMAD.MOV.U32 R3, RZ, RZ, R14 ;  /* 0x000000ffff037224 */ /* 0x000fce00078e000e */
[----:B------:R-:W-:Y:S05]  /*23320*/  WARPSYNC.COLLECTIVE R15, `(.L_x_15542) ;  /* 0x000000000f087348 */ /* 0x000fea0003c00000 */
[----:B------:R0:W1:Y:S02]  /*23330*/  SHFL.IDX P6, R14, R13, R12, R11 ;  /* 0x0000000c0d0e7389 */ /* 0x00006400000c000b */
[----:B01----:R-:W-:Y:S01]  /*23340*/  ENDCOLLECTIVE ;  /* 0x000000000000791b */ /* 0x003fe20003800000 */
.L_x_15542:
[----:B------:R-:W-:Y:S01]  /*23350*/  MOV R13, R36 ;  /* 0x00000024000d7202 */ /* 0x000fe20000000f00 */
[----:B------:R-:W-:-:S07]  /*23360*/  IMAD.MOV.U32 R4, RZ, RZ, R14 ;  /* 0x000000ffff047224 */ /* 0x000fce00078e000e */
[----:B------:R-:W-:Y:S05]  /*23370*/  WARPSYNC.COLLECTIVE R15, `(.L_x_15543) ;  /* 0x000000000f087348 */ /* 0x000fea0003c00000 */
[----:B------:R0:W1:Y:S02]  /*23380*/  SHFL.IDX P6, R14, R13, R12, R11 ;  /* 0x0000000c0d0e7389 */ /* 0x00006400000c000b */
[----:B01----:R-:W-:Y:S01]  /*23390*/  ENDCOLLECTIVE ;  /* 0x000000000000791b */ /* 0x003fe20003800000 */
.L_x_15543:
        /* <DEDUP_REMOVED lines=24> */
.L_x_15544:
[----:B------:R-:W-:Y:S02]  /*23520*/  IMAD.MOV.U32 R0, RZ, RZ, R20 ;  /* 0x000000ffff007224 */ /* 0x000fe400078e0014 */
[----:B------:R-:W-:Y:S02]  /*23530*/  @!P1 IMAD.MOV.U32 R28, RZ, RZ, R8 ;  /* 0x000000ffff1c9224 */ /* 0x000fe400078e0008 */
[----:B------:R-:W-:Y:S01]  /*23540*/  @!P1 IMAD.MOV.U32 R29, RZ, RZ, R9 ;  /* 0x000000ffff1d9224 */ /* 0x000fe200078e0009 */
[----:B------:R-:W-:Y:S01]  /*23550*/  PRMT R45, R0, 0x5410, R3 ;  /* 0x00005410002d7816 */ /* 0x000fe20000000003 */
[----:B------:R-:W-:Y:S02]  /*23560*/  IMAD.MOV.U32 R0, RZ, RZ, R28 ;  /* 0x000000ffff007224 */ /* 0x000fe400078e001c */
[----:B------:R-:W-:Y:S02]  /*23570*/  @!P1 IMAD.MOV.U32 R31, RZ, RZ, R7 ;  /* 0x000000ffff1f9224 */ /* 0x000fe400078e0007 */
[----:B------:R-:W-:Y:S01]  /*23580*/  @!P1 IMAD.MOV.U32 R33, RZ, RZ, R5 ;  /* 0x000000ffff219224 */ /* 0x000fe200078e0005 */
[----:B------:R-:W-:Y:S01]  /*23590*/  PRMT R37, R0, 0x7610, R37 ;  /* 0x0000761000257816 */ /* 0x000fe20000000025 */
[----:B------:R-:W-:-:S02]  /*235a0*/  IMAD.MOV.U32 R8, RZ, RZ, R29 ;  /* 0x000000ffff087224 */ /* 0x000fc400078e001d */
[--C-:B------:R-:W-:Y:S02]  /*235b0*/  IMAD.MOV.U32 R13, RZ, RZ, R35.reuse ;  /* 0x000000ffff0d7224 */ /* 0x100fe400078e0023 */
[----:B------:R-:W-:Y:S01]  /*235c0*/  @!P1 IMAD.MOV.U32 R30, RZ, RZ, R6 ;  /* 0x000000ffff1e9224 */ /* 0x000fe200078e0006 */
[----:B------:R-:W-:Y:S01]  /*235d0*/  MOV R6, R33 ;  /* 0x0000002100067202 */ /* 0x000fe20000000f00 */
[----:B------:R-:W-:Y:S01]  /*235e0*/  @!P1 IMAD.MOV.U32 R32, RZ, RZ, R4 ;  /* 0x000000ffff209224 */ /* 0x000fe200078e0004 */
[----:B------:R-:W-:Y:S01]  /*235f0*/  PRMT R35, R8, 0x7610, R35 ;  /* 0x0000761008237816 */ /* 0x000fe20000000023 */
[----:B------:R-:W-:Y:S02]  /*23600*/  IMAD.MOV.U32 R4, RZ, RZ, R31 ;  /* 0x000000ffff047224 */ /* 0x000fe400078e001f */
[----:B------:R-:W-:Y:S02]  /*23610*/  IMAD.MOV.U32 R0, RZ, RZ, R30 ;  /* 0x000000ffff007224 */ /* 0x000fe400078e001e */
[----:B------:R-:W-:Y:S01]  /*23620*/  IMAD.MOV.U32 R3, RZ, RZ, R14 ;  /* 0x000000ffff037224 */ /* 0x000fe200078e000e */
[----:B------:R-:W-:-:S07]  /*23630*/  PRMT R48, R4, 0x5410, R6 ;  /* 0x0000541004307816 */ /* 0x000fce0000000006 */
[----:B------:R-:W-:Y:S05]  /*23640*/  WARPSYNC.COLLECTIVE R15, `(.L_x_15545) ;  /* 0x000000000f087348 */ /* 0x000fea0003c00000 */
[----:B------:R0:W1:Y:S02]  /*23650*/  SHFL.IDX P6, R14, R13, R12, R11 ;  /* 0x0000000c0d0e7389 */ /* 0x00006400000c000b */
[----:B01----:R-:W-:Y:S01]  /*23660*/  ENDCOLLECTIVE ;  /* 0x000000000000791b */ /* 0x003fe20003800000 */
.L_x_15545:
        /* <DEDUP_REMOVED lines=9> */
.L_x_15546:
[----:B------:R-:W-:Y:S02]  /*23700*/  IMAD.MOV.U32 R13, RZ, RZ, R36 ;  /* 0x000000ffff0d7224 */ /* 0x000fe400078e0024 */
[----:B------:R-:W-:-:S07]  /*23710*/  IMAD.MOV.U32 R25, RZ, RZ, R14 ;  /* 0x000000ffff197224 */ /* 0x000fce00078e000e */
[----:B------:R-:W-:Y:S05]  /*23720*/  WARPSYNC.COLLECTIVE R15, `(.L_x_15547) ;  /* 0x000000000f087348 */ /* 0x000fea0003c00000 */
[----:B------:R0:W1:Y:S02]  /*23730*/  SHFL.IDX P6, R14, R13, R12, R11 ;  /* 0x0000000c0d0e7389 */ /* 0x00006400000c000b */
[----:B01----:R-:W-:Y:S01]  /*23740*/  ENDCOLLECTIVE ;  /* 0x000000000000791b */ /* 0x003fe20003800000 */
.L_x_15547:
[----:B------:R-:W-:Y:S05]  /*23750*/  BRA `(.L_x_15548) ;  /* 0xfffffe5c00647947 */ /* 0x000fea000383ffff */
.L_x_15293:
[----:B0-----:R0:W1:Y:S02]  /*23760*/  SYNCS.PHASECHK.TRANS64.TRYWAIT P1, [R22+URZ+0x32400], R13 ;  /* 0x0324000d160075a7 */ /* 0x001064000802017f */
[----:B-1----:R-:W-:Y:S05]  /*23770*/  @!P1 NANOSLEEP.SYNCS 0x989680 ;  /* 0x009896800000995d */ /* 0x002fea0003900000 */
[----:B------:R-:W1:Y:S02]  /*23780*/  @!P1 SYNCS.PHASECHK.TRANS64 P1, [R22+URZ+0x32400], R13 ;  /* 0x0324000d160095a7 */ /* 0x000e64000802007f */
[----:B-1----:R-:W-:Y:S05]  /*23790*/  @!P1 BRA `(.L_x_15293) ;  /* 0xfffffffc00f09947 */ /* 0x002fea000383ffff */
[----:B------:R-:W-:Y:S05]  /*237a0*/  BRA `(.L_x_15549) ;  /* 0xfffffe6000047947 */ /* 0x000fea000383ffff */
.L_x_15299:
[----:B--2---:R2:W4:Y:S02]  /*237b0*/  SYNCS.PHASECHK.TRANS64.TRYWAIT P1, [R14+URZ+0x32430], R9 ;  /* 0x032430090e0075a7 */ /* 0x004524000802017f */
[----:B----4-:R-:W-:Y:S05]  /*237c0*/  @!P1 NANOSLEEP.SYNCS 0x989680 ;  /* 0x009896800000995d */ /* 0x010fea0003900000 */
[----:B------:R-:W4:Y:S02]  /*237d0*/  @!P1 SYNCS.PHASECHK.TRANS64 P1, [R14+URZ+0x32430], R9 ;  /* 0x032430090e0095a7 */ /* 0x000f24000802007f */
[----:B----4-:R-:W-:Y:S05]  /*237e0*/  @!P1 BRA `(.L_x_15299) ;  /* 0xfffffffc00f09947 */ /* 0x010fea000383ffff */
[----:B------:R-:W-:Y:S05]  /*237f0*/  BRA `(.L_x_15298) ;  /* 0xfffffe6c00d07947 */ /* 0x000fea000383ffff */
.L_x_15301:
[----:B0-----:R0:W3:Y:S02]  /*23800*/  SYNCS.PHASECHK.TRANS64.TRYWAIT P1, [R22+URZ+0x32410], R3 ;  /* 0x03241003160075a7 */ /* 0x0010e4000802017f */
[----:B---3--:R-:W-:Y:S05]  /*23810*/  @!P1 NANOSLEEP.SYNCS 0x989680 ;  /* 0x009896800000995d */ /* 0x008fea0003900000 */
[----:B------:R-:W3:Y:S02]  /*23820*/  @!P1 SYNCS.PHASECHK.TRANS64 P1, [R22+URZ+0x32410], R3 ;  /* 0x03241003160095a7 */ /* 0x000ee4000802007f */
[----:B---3--:R-:W-:Y:S05]  /*23830*/  @!P1 BRA `(.L_x_15301) ;  /* 0xfffffffc00f09947 */ /* 0x008fea000383ffff */
[----:B------:R-:W-:Y:S05]  /*23840*/  BRA `(.L_x_15550) ;  /* 0xfffffe7000887947 */ /* 0x000fea000383ffff */
.L_x_15305:
[----:B----4-:R4:W0:Y:S02]  /*23850*/  SYNCS.PHASECHK.TRANS64.TRYWAIT P1, [R14+URZ+0x32450], R9 ;  /* 0x032450090e0075a7 */ /* 0x010824000802017f */
[----:B0-----:R-:W-:Y:S05]  /*23860*/  @!P1 NANOSLEEP.SYNCS 0x989680 ;  /* 0x009896800000995d */ /* 0x001fea0003900000 */
[----:B------:R-:W0:Y:S02]  /*23870*/  @!P1 SYNCS.PHASECHK.TRANS64 P1, [R14+URZ+0x32450], R9 ;  /* 0x032450090e0095a7 */ /* 0x000e24000802007f */
[----:B0-----:R-:W-:Y:S05]  /*23880*/  @!P1 BRA `(.L_x_15305) ;  /* 0xfffffffc00f09947 */ /* 0x001fea000383ffff */
[----:B------:R-:W-:Y:S05]  /*23890*/  BRA `(.L_x_15304) ;  /* 0xfffffe7000987947 */ /* 0x000fea000383ffff */
.L_x_15312:
[----:B-1----:R1:W2:Y:S02]  /*238a0*/  SYNCS.PHASECHK.TRANS64.TRYWAIT P1, [R15+URZ+0x32430], R20 ;  /* 0x032430140f0075a7 */ /* 0x0022a4000802017f */
[----:B--2---:R-:W-:Y:S05]  /*238b0*/  @!P1 NANOSLEEP.SYNCS 0x989680 ;  /* 0x009896800000995d */ /* 0x004fea0003900000 */
[----:B------:R-:W2:Y:S02]  /*238c0*/  @!P1 SYNCS.PHASECHK.TRANS64 P1, [R15+URZ+0x32430], R20 ;  /* 0x032430140f0095a7 */ /* 0x000ea4000802007f */
[----:B--2---:R-:W-:Y:S05]  /*238d0*/  @!P1 BRA `(.L_x_15312) ;  /* 0xfffffffc00f09947 */ /* 0x004fea000383ffff */
[----:B------:R-:W-:Y:S05]  /*238e0*/  BRA `(.L_x_15311) ;  /* 0xfffffea000047947 */ /* 0x000fea000383ffff */
.L_x_15316:
[----:B---3--:R3:W4:Y:S02]  /*238f0*/  SYNCS.PHASECHK.TRANS64.TRYWAIT P1, [R15+URZ+0x32450], R20 ;  /* 0x032450140f0075a7 */ /* 0x008724000802017f */
[----:B----4-:R-:W-:Y:S05]  /*23900*/  @!P1 NANOSLEEP.SYNCS 0x989680 ;  /* 0x009896800000995d */ /* 0x010fea0003900000 */
[----:B------:R-:W4:Y:S02]  /*23910*/  @!P1 SYNCS.PHASECHK.TRANS64 P1, [R15+URZ+0x32450], R20 ;  /* 0x032450140f0095a7 */ /* 0x000f24000802007f */
[----:B----4-:R-:W-:Y:S05]  /*23920*/  @!P1 BRA `(.L_x_15316) ;  /* 0xfffffffc00f09947 */ /* 0x010fea000383ffff */
[----:B------:R-:W-:Y:S05]  /*23930*/  BRA `(.L_x_15315) ;  /* 0xfffffea000b87947 */ /* 0x000fea000383ffff */
.L_x_15324:
[----:B-1----:R1:W2:Y:S02]  /*23940*/  SYNCS.PHASECHK.TRANS64.TRYWAIT P1, [R15+URZ+0x32430], R20 ;  /* 0x032430140f0075a7 */ /* 0x0022a4000802017f */
[----:B--2---:R-:W-:Y:S05]  /*23950*/  @!P1 NANOSLEEP.SYNCS 0x989680 ;  /* 0x009896800000995d */ /* 0x004fea0003900000 */
[----:B------:R-:W2:Y:S02]  /*23960*/  @!P1 SYNCS.PHASECHK.TRANS64 P1, [R15+URZ+0x32430], R20 ;  /* 0x032430140f0095a7 */ /* 0x000ea4000802007f */
[----:B--2---:R-:W-:Y:S05]  /*23970*/  @!P1 BRA `(.L_x_15324) ;  /* 0xfffffffc00f09947 */ /* 0x004fea000383ffff */
[----:B------:R-:W-:Y:S05]  /*23980*/  BRA `(.L_x_15323) ;  /* 0xfffffed800407947 */ /* 0x000fea000383ffff */
.L_x_15328:
[----:B---3--:R3:W4:Y:S02]  /*23990*/  SYNCS.PHASECHK.TRANS64.TRYWAIT P1, [R15+URZ+0x32450], R20 ;  /* 0x032450140f0075a7 */ /* 0x008724000802017f */
[----:B----4-:R-:W-:Y:S05]  /*239a0*/  @!P1 NANOSLEEP.SYNCS 0x989680 ;  /* 0x009896800000995d */ /* 0x010fea0003900000 */
[----:B------:R-:W4:Y:S02]  /*239b0*/  @!P1 SYNCS.PHASECHK.TRANS64 P1, [R15+URZ+0x32450], R20 ;  /* 0x032450140f0095a7 */ /* 0x000f24000802007f */
[----:B----4-:R-:W-:Y:S05]  /*239c0*/  @!P1 BRA `(.L_x_15328) ;  /* 0xfffffffc00f09947 */ /* 0x010fea000383ffff */
[----:B------:R-:W-:Y:S05]  /*239d0*/  BRA `(.L_x_15327) ;  /* 0xfffffed800f47947 */ /* 0x000fea000383ffff */
.L_x_15336:
[----:B------:R-:W-:Y:S02]  /*239e0*/  IMAD.MOV.U32 R13, RZ, RZ, R20 ;  /* 0x000000ffff0d7224 */ /* 0x000fe400078e0014 */
[----:B------:R-:W-:Y:S02]  /*239f0*/  IMAD.MOV.U32 R12, RZ, RZ, RZ ;  /* 0x000000ffff0c7224 */ /* 0x000fe400078e00ff */
[----:B------:R-:W-:Y:S02]  /*23a00*/  IMAD.MOV.U32 R11, RZ, RZ, 0x181f ;  /* 0x0000181fff0b7424 */ /* 0x000fe400078e00ff */
[----:B------:R-:W-:-:S07]  /*23a10*/  IMAD.MOV.U32 R15, RZ, RZ, -0x1 ;  /* 0xffffffffff0f7424 */ /* 0x000fce00078e00ff */
[----:B-----5:R-:W-:Y:S05]  /*23a20*/  WARPSYNC.COLLECTIVE R15, `(.L_x_15551) ;  /* 0x000000000f087348 */ /* 0x020fea0003c00000 */
[----:B------:R0:W1:Y:S02]  /*23a30*/  SHFL.IDX P6, R14, R13, R12, R11 ;  /* 0x0000000c0d0e7389 */ /* 0x00006400000c000b */
[----:B01---5:R-:W-:Y:S01]  /*23a40*/  ENDCOLLECTIVE ;  /* 0x000000000000791b */ /* 0x023fe20003800000 */
.L_x_15551:
[----:B------:R-:W-:Y:S02]  /*23a50*/  IMAD.MOV.U32 R13, RZ, RZ, R4 ;  /* 0x000000ffff0d7224 */ /* 0x000fe400078e0004 */
[----:B------:R-:W-:-:S07]  /*23a60*/  IMAD.MOV.U32 R3, RZ, RZ, R14 ;  /* 0x000000ffff037224 */ /* 0x000fce00078e000e */
[----:B------:R-:W-:Y:S05]  /*23a70*/  WARPSYNC.COLLECTIVE R15, `(.L_x_15552) ;  /* 0x000000000f087348 */ /* 0x000fea0003c00000 */
[----:B------:R0:W1:Y:S02]  /*23a80*/  SHFL.IDX P6, R14, R13, R12, R11 ;  /* 0x0000000c0d0e7389 */ /* 0x00006400000c000b */
[----:B01----:R-:W-:Y:S01]  /*23a90*/  ENDCOLLECTIVE ;  /* 0x000000000000791b */ /* 0x003fe20003800000 */
.L_x_15552:
[----:B------:R-:W-:Y:S05]  /*23aa0*/  BRA `(.L_x_15553) ;  /* 0xffffff2c00747947 */ /* 0x000fea000383ffff */
.L_x_15339:
        /* <DEDUP_REMOVED lines=8> */
.L_x_15555:
[----:B------:R-:W-:Y:S05]  /*23b30*/  BSYNC B1 ;  /* 0x0000000000017941 */ /* 0x000fea0003800000 */
.L_x_15554:
        /* <DEDUP_REMOVED lines=8> */
.L_x_15556:
[----:B------:R-:W-:Y:S05]  /*23bc0*/  BRA `(.L_x_15557) ;  /* 0xffffff2c00bc7947 */ /* 0x000fea000383ffff */
.L_x_15342:
        /* <DEDUP_REMOVED lines=8> */
.L_x_15559:
[----:B------:R-:W-:Y:S05]  /*23c50*/  BSYNC B1 ;  /* 0x0000000000017941 */ /* 0x000fea0003800000 */
.L_x_15558:
        /* <DEDUP_REMOVED lines=8> */
.L_x_15560:
[----:B------:R-:W-:Y:S05]  /*23ce0*/  BRA `(.L_x_15561) ;  /* 0xffffff3000047947 */ /* 0x000fea000383ffff */
.L_x_15345:
        /* <DEDUP_REMOVED lines=8> */
.L_x_15563:
[----:B------:R-:W-:Y:S05]  /*23d70*/  BSYNC B1 ;  /* 0x0000000000017941 */ /* 0x000fea0003800000 */
.L_x_15562:
[----:B------:R-:W-:Y:S01]  /*23d80*/  IMAD.MOV.U32 R13, RZ, RZ, R4 ;  /* 0x000000ffff0d7224 */ /* 0x000fe200078e0004 */
[----:B------:R-:W-:Y:S01]  /*23d90*/  MOV R3, R14 ;  /* 0x0000000e00037202 */ /* 0x000fe20000000f00 */
[----:B------:R-:W-:Y:S02]  /*23da0*/  IMAD.MOV.U32 R12, RZ, RZ, 0x3 ;  /* 0x00000003ff0c7424 */ /* 0x000fe400078e00ff */
[----:B------:R-:W-:Y:S02]  /*23db0*/  IMAD.MOV.U32 R11, RZ, RZ, 0x181f ;  /* 0x0000181fff0b7424 */ /* 0x000fe400078e00ff */
[----:B------:R-:W-:-:S07]  /*23dc0*/  IMAD.MOV.U32 R15, RZ, RZ, -0x1 ;  /* 0xffffffffff0f7424 */ /* 0x000fce00078e00ff */
[----:B------:R-:W-:Y:S05]  /*23dd0*/  WARPSYNC.COLLECTIVE R15, `(.L_x_15564) ;  /* 0x000000000f087348 */ /* 0x000fea0003c00000 */
[----:B------:R0:W1:Y:S02]  /*23de0*/  SHFL.IDX P6, R14, R13, R12, R11 ;  /* 0x0000000c0d0e7389 */ /* 0x00006400000c000b */
[----:B01----:R-:W-:Y:S01]  /*23df0*/  ENDCOLLECTIVE ;  /* 0x000000000000791b */ /* 0x003fe20003800000 */
.L_x_15564:
[----:B------:R-:W-:Y:S05]  /*23e00*/  BRA `(.L_x_15565) ;  /* 0xffffff30004c7947 */ /* 0x000fea000383ffff */
.L_x_15347:
[----:B------:R-:W-:Y:S02]  /*23e10*/  IMAD.MOV.U32 R13, RZ, RZ, R4 ;  /* 0x000000ffff0d7224 */ /* 0x000fe400078e0004 */
[----:B------:R-:W-:Y:S02]  /*23e20*/  IMAD.MOV.U32 R12, RZ, RZ, RZ ;  /* 0x000000ffff0c7224 */ /* 0x000fe400078e00ff */
[----:B------:R-:W-:Y:S02]  /*23e30*/  IMAD.MOV.U32 R11, RZ, RZ, 0x1c1f ;  /* 0x00001c1fff0b7424 */ /* 0x000fe400078e00ff */
[----:B------:R-:W-:-:S07]  /*23e40*/  IMAD.MOV.U32 R15, RZ, RZ, -0x1 ;  /* 0xffffffffff0f7424 */ /* 0x000fce00078e00ff */
[----:B------:R-:W-:Y:S05]  /*23e50*/  WARPSYNC.COLLECTIVE R15, `(.L_x_15566) ;  /* 0x000000000f087348 */ /* 0x000fea0003c00000 */
[----:B------:R0:W1:Y:S02]  /*23e60*/  SHFL.IDX P6, R14, R13, R12, R11 ;  /* 0x0000000c0d0e7389 */ /* 0x00006400000c000b */
[----:B01----:R-:W-:Y:S01]  /*23e70*/  ENDCOLLECTIVE ;  /* 0x000000000000791b */ /* 0x003fe20003800000 */
.L_x_15566:
[----:B------:R-:W-:Y:S02]  /*23e80*/  IMAD.MOV.U32 R13, RZ, RZ, R3 ;  /* 0x000000ffff0d7224 */ /* 0x000fe400078e0003 */
[----:B------:R-:W-:-:S07]  /*23e90*/  IMAD.MOV.U32 R20, RZ, RZ, R14 ;  /* 0x000000ffff147224 */ /* 0x000fce00078e000e */
[----:B------:R-:W-:Y:S05]  /*23ea0*/  WARPSYNC.COLLECTIVE R15, `(.L_x_15567) ;  /* 0x000000000f087348 */ /* 0x000fea0003c00000 */
[----:B------:R0:W1:Y:S02]  /*23eb0*/  SHFL.IDX P6, R14, R13, R12, R11 ;  /* 0x0000000c0d0e7389 */ /* 0x00006400000c000b */
[----:B01----:R-:W-:Y:S01]  /*23ec0*/  ENDCOLLECTIVE ;  /* 0x000000000000791b */ /* 0x003fe20003800000 */
.L_x_15567:
[----:B------:R-:W-:Y:S01]  /*23ed0*/  IMAD.MOV.U32 R12, RZ, RZ, R14 ;  /* 0x000000ffff0c7224 */ /* 0x000fe200078e000e */
[----:B------:R-:W-:Y:S06]  /*23ee0*/  BRA `(.L_x_15568) ;  /* 0xffffff34004c7947 */ /* 0x000fec000383ffff */
.L_x_15350:
        /* <DEDUP_REMOVED lines=8> */
.L_x_15570:
[----:B------:R-:W-:Y:S05]  /*23f70*/  BSYNC B1 ;  /* 0x0000000000017941 */ /* 0x000fea0003800000 */
.L_x_15569:
        /* <DEDUP_REMOVED lines=8> */
.L_x_15571:
[----:B------:R-:W-:Y:S01]  /*24000*/  IMAD.MOV.U32 R3, RZ, RZ, R14 ;  /* 0x000000ffff037224 */ /* 0x000fe200078e000e */
[----:B------:R-:W-:Y:S06]  /*24010*/  BRA `(.L_x_15572) ;  /* 0xffffff4000247947 */ /* 0x000fec000383ffff */
.L_x_15354:
[----:B------:R-:W-:Y:S02]  /*24020*/  IMAD.MOV.U32 R13, RZ, RZ, R4 ;  /* 0x000000ffff0d7224 */ /* 0x000fe400078e0004 */
[----:B------:R-:W-:Y:S02]  /*24030*/  IMAD.MOV.U32 R12, RZ, RZ, RZ ;  /* 0x000000ffff0c7224 */ /* 0x000fe400078e00ff */
[----:B------:R-:W-:Y:S02]  /*24040*/  IMAD.MOV.U32 R11, RZ, RZ, 0x181f ;  /* 0x0000181fff0b7424 */ /* 0x000fe400078e00ff */
[----:B------:R-:W-:-:S07]  /*24050*/  IMAD.MOV.U32 R15, RZ, RZ, -0x1 ;  /* 0xffffffffff0f7424 */ /* 0x000fce00078e00ff */
[----:B0-----:R-:W-:Y:S05]  /*24060*/  WARPSYNC.COLLECTIVE R15, `(.L_x_15573) ;  /* 0x000000000f087348 */ /* 0x001fea0003c00000 */
[----:B------:R1:W2:Y:S02]  /*24070*/  SHFL.IDX P6, R14, R13, R12, R11 ;  /* 0x0000000c0d0e7389 */ /* 0x0002a400000c000b */
[----:B012---:R-:W-:Y:S01]  /*24080*/  ENDCOLLECTIVE ;  /* 0x000000000000791b */ /* 0x007fe20003800000 */
.L_x_15573:
[----:B------:R-:W-:Y:S02]  /*24090*/  IMAD.MOV.U32 R13, RZ, RZ, R0 ;  /* 0x000000ffff0d7224 */ /* 0x000fe400078e0000 */
[----:B------:R-:W-:-:S07]  /*240a0*/  IMAD.MOV.U32 R3, RZ, RZ, R14 ;  /* 0x000000ffff037224 */ /* 0x000fce00078e000e */
[----:B------:R-:W-:Y:S05]  /*240b0*/  WARPSYNC.COLLECTIVE R15, `(.L_x_15574) ;  /* 0x000000000f087348 */ /* 0x000fea0003c00000 */
[----:B------:R0:W1:Y:S02]  /*240c0*/  SHFL.IDX P6, R14, R13, R12, R11 ;  /* 0x0000000c0d0e7389 */ /* 0x00006400000c000b */
[----:B01----:R-:W-:Y:S01]  /*240d0*/  ENDCOLLECTIVE ;  /* 0x000000000000791b */ /* 0x003fe20003800000 */
.L_x_15574:
[----:B------:R-:W-:Y:S01]  /*240e0*/  IMAD.MOV.U32 R9, RZ, RZ, R14 ;  /* 0x000000ffff097224 */ /* 0x000fe200078e000e */
[----:B------:R-:W-:Y:S06]  /*240f0*/  BRA `(.L_x_15575) ;  /* 0xffffff5400807947 */ /* 0x000fec000383ffff */
.L_x_15357:
[----:B------:R-:W-:Y:S01]  /*24100*/  BSSY B1, `(.L_x_15576) ;  /* 0x0000008000017945 */ /* 0x000fe20003800000 */
[----:B----4-:R-:W-:Y:S01]  /*24110*/  MOV R13, R4 ;  /* 0x00000004000d7202 */ /* 0x010fe20000000f00 */
[----:B------:R-:W-:Y:S02]  /*24120*/  IMAD.MOV.U32 R12, RZ, RZ, 0x1 ;  /* 0x00000001ff0c7424 */ /* 0x000fe400078e00ff */
[----:B------:R-:W-:Y:S02]  /*24130*/  IMAD.MOV.U32 R11, RZ, RZ, 0x181f ;  /* 0x0000181fff0b7424 */ /* 0x000fe400078e00ff */
[----:B------:R-:W-:-:S07]  /*24140*/  IMAD.MOV.U32 R15, RZ, RZ, -0x1 ;  /* 0xffffffffff0f7424 */ /* 0x000fce00078e00ff */
[----:B0123--:R-:W-:Y:S05]  /*24150*/  WARPSYNC.COLLECTIVE R15, `(.L_x_15577) ;  /* 0x000000000f087348 */ /* 0x00ffea0003c00000 */
[----:B------:R4:W0:Y:S02]  /*24160*/  SHFL.IDX P6, R14, R13, R12, R11 ;  /* 0x0000000c0d0e7389 */ /* 0x00082400000c000b */
[----:B01234-:R-:W-:Y:S01]  /*24170*/  ENDCOLLECTIVE ;  /* 0x000000000000791b */ /* 0x01ffe20003800000 */
.L_x_15577:
[----:B------:R-:W-:Y:S05]  /*24180*/  BSYNC B1 ;  /* 0x0000000000017941 */ /* 0x000fea0003800000 */
.L_x_15576:
        /* <DEDUP_REMOVED lines=8> */
.L_x_15578:
[----:B------:R-:W-:Y:S01]  /*24210*/  IMAD.MOV.U32 R9, RZ, RZ, R14 ;  /* 0x000000ffff097224 */ /* 0x000fe200078e000e */
[----:B------:R-:W-:Y:S06]  /*24220*/  BRA `(.L_x_15579) ;  /* 0xffffff5400c87947 */ /* 0x000fec000383ffff */
.L_x_15360:
        /* <DEDUP_REMOVED lines=8> */
.L_x_15581:
[----:B------:R-:W-:Y:S05]  /*242b0*/  BSYNC B1 ;  /* 0x0000000000017941 */ /* 0x000fea0003800000 */
.L_x_15580:
        /* <DEDUP_REMOVED lines=8> */
.L_x_15582:
[----:B------:R-:W-:Y:S01]  /*24340*/  IMAD.MOV.U32 R9, RZ, RZ, R14 ;  /* 0x000000ffff097224 */ /* 0x000fe200078e000e */
[----:B------:R-:W-:Y:S06]  /*24350*/  BRA `(.L_x_15583) ;  /* 0xffffff58000c7947 */ /* 0x000fec000383ffff */
.L_x_15363:
        /* <DEDUP_REMOVED lines=8> */
.L_x_15585:
[----:B------:R-:W-:Y:S05]  /*243e0*/  BSYNC B1 ;  /* 0x0000000000017941 */ /* 0x000fea0003800000 */
.L_x_15584:
        /* <DEDUP_REMOVED lines=8> */
.L_x_15586:
[----:B------:R-:W-:Y:S01]  /*24470*/  MOV R9, R14 ;  /* 0x0000000e00097202 */ /* 0x000fe20000000f00 */
[----:B------:R-:W-:Y:S06]  /*24480*/  BRA `(.L_x_15587) ;  /* 0xffffff5800507947 */ /* 0x000fec000383ffff */
.L_x_15382:
        /* <DEDUP_REMOVED lines=11> */
.L_x_15589:
[----:B------:R-:W-:Y:S05]  /*24540*/  BSYNC B1 ;  /* 0x0000000000017941 */ /* 0x000fea0003800000 */
.L_x_15588:
[----:B------:R-:W-:Y:S05]  /*24550*/  BRA `(.L_x_15590) ;  /* 0xffffff7400807947 */ /* 0x000fea000383ffff */
.L_x_15384:
[----:B------:R-:W-:Y:S01]  /*24560*/  BSSY B1, `(.L_x_15591) ;  /* 0x0000006000017945 */ /* 0x000fe20003800000 */
[----:B------:R-:W-:-:S07]  /*24570*/  IMAD.MOV.U32 R15, RZ, RZ, -0x1 ;  /* 0xffffffffff0f7424 */ /* 0x000fce00078e00ff */
[----:B01----:R-:W-:Y:S05]  /*24580*/  WARPSYNC.COLLECTIVE R15, `(.L_x_15592) ;  /* 0x000000000f0c7348 */ /* 0x003fea0003c00000 */
[----:B------:R-:W-:Y:S02]  /*24590*/  ELECT P6, UR62, PT ;  /* 0x00000000003e782f */ /* 0x000fe400038c0000 */
[----:B------:R-:W-:Y:S01]  /*245a0*/  MOV R14, UR62 ;  /* 0x0000003e000e7c02 */ /* 0x000fe20008000f00 */
[----:B01----:R-:W-:Y:S10]  /*245b0*/  ENDCOLLECTIVE ;  /* 0x000000000000791b */ /* 0x003ff40003800000 */
.L_x_15592:
[----:B------:R-:W-:Y:S05]  /*245c0*/  BSYNC B1 ;  /* 0x0000000000017941 */ /* 0x000fea0003800000 */
.L_x_15591:
[----:B------:R-:W-:Y:S05]  /*245d0*/  BRA `(.L_x_15383) ;  /* 0xffffff7400787947 */ /* 0x000fea000383ffff */
.L_x_15386:
[----:B0-----:R0:W2:Y:S02]  /*245e0*/  SYNCS.PHASECHK.TRANS64.TRYWAIT P0, [R22+URZ+0x32420], R8 ;  /* 0x03242008160075a7 */ /* 0x0010a4000800017f */
[----:B--2---:R-:W-:Y:S05]  /*245f0*/  @!P0 NANOSLEEP.SYNCS 0x989680 ;  /* 0x009896800000895d */ /* 0x004fea0003900000 */
[----:B------:R-:W2:Y:S02]  /*24600*/  @!P0 SYNCS.PHASECHK.TRANS64 P0, [R22+URZ+0x32420], R8 ;  /* 0x03242008160085a7 */ /* 0x000ea4000800007f */
[----:B--2---:R-:W-:Y:S05]  /*24610*/  @!P0 BRA `(.L_x_15386) ;  /* 0xfffffffc00f08947 */ /* 0x004fea000383ffff */
[----:B------:R-:W-:Y:S05]  /*24620*/  BRA `(.L_x_15593) ;  /* 0xffffff7400887947 */ /* 0x000fea000383ffff */
.L_x_15390:
[----:B0-----:R0:W2:Y:S02]  /*24630*/  SYNCS.PHASECHK.TRANS64.TRYWAIT P0, [R8+URZ+0x324a0], R9 ;  /* 0x0324a009080075a7 */ /* 0x0010a4000800017f */
[----:B--2---:R-:W-:Y:S05]  /*24640*/  @!P0 NANOSLEEP.SYNCS 0x989680 ;  /* 0x009896800000895d */ /* 0x004fea0003900000 */
[----:B------:R-:W2:Y:S02]  /*24650*/  @!P0 SYNCS.PHASECHK.TRANS64 P0, [R8+URZ+0x324a0], R9 ;  /* 0x0324a009080085a7 */ /* 0x000ea4000800007f */
[----:B--2---:R-:W-:Y:S05]  /*24660*/  @!P0 BRA `(.L_x_15390) ;  /* 0xfffffffc00f08947 */ /* 0x004fea000383ffff */
[----:B------:R-:W-:Y:S05]  /*24670*/  BRA `(.L_x_15594) ;  /* 0xffffff7400a07947 */ /* 0x000fea000383ffff */
.L_x_15395:
[----:B-1----:R1:W2:Y:S02]  /*24680*/  SYNCS.PHASECHK.TRANS64.TRYWAIT P0, [R8+URZ+0x324c0], R9 ;  /* 0x0324c009080075a7 */ /* 0x0022a4000800017f */
[----:B--2---:R-:W-:Y:S05]  /*24690*/  @!P0 NANOSLEEP.SYNCS 0x989680 ;  /* 0x009896800000895d */ /* 0x004fea0003900000 */
[----:B------:R-:W2:Y:S02]  /*246a0*/  @!P0 SYNCS.PHASECHK.TRANS64 P0, [R8+URZ+0x324c0], R9 ;  /* 0x0324c009080085a7 */ /* 0x000ea4000800007f */
[----:B--2---:R-:W-:Y:S05]  /*246b0*/  @!P0 BRA `(.L_x_15395) ;  /* 0xfffffffc00f08947 */ /* 0x004fea000383ffff */
[----:B------:R-:W-:Y:S05]  /*246c0*/  BRA `(.L_x_15595) ;  /* 0xffffff78001c7947 */ /* 0x000fea000383ffff */
.L_x_15405:
[----:B0-----:R0:W2:Y:S02]  /*246d0*/  SYNCS.PHASECHK.TRANS64.TRYWAIT P1, [R6+URZ+0x324a0], R8 ;  /* 0x0324a008060075a7 */ /* 0x0010a4000802017f */
[----:B--2---:R-:W-:Y:S05]  /*246e0*/  @!P1 NANOSLEEP.SYNCS 0x989680 ;  /* 0x009896800000995d */ /* 0x004fea0003900000 */
[----:B------:R-:W2:Y:S02]  /*246f0*/  @!P1 SYNCS.PHASECHK.TRANS64 P1, [R6+URZ+0x324a0], R8 ;  /* 0x0324a008060095a7 */ /* 0x000ea4000802007f */
[----:B--2---:R-:W-:Y:S05]  /*24700*/  @!P1 BRA `(.L_x_15405) ;  /* 0xfffffffc00f09947 */ /* 0x004fea000383ffff */
[----:B------:R-:W-:Y:S05]  /*24710*/  BRA `(.L_x_15596) ;  /* 0xffffff7c00907947 */ /* 0x000fea000383ffff */
.L_x_15410:
[----:B-1----:R1:W2:Y:S02]  /*24720*/  SYNCS.PHASECHK.TRANS64.TRYWAIT P1, [R6+URZ+0x324c0], R8 ;  /* 0x0324c008060075a7 */ /* 0x0022a4000802017f */
[----:B--2---:R-:W-:Y:S05]  /*24730*/  @!P1 NANOSLEEP.SYNCS 0x989680 ;  /* 0x009896800000995d */ /* 0x004fea0003900000 */
[----:B------:R-:W2:Y:S02]  /*24740*/  @!P1 SYNCS.PHASECHK.TRANS64 P1, [R6+URZ+0x324c0], R8 ;  /* 0x0324c008060095a7 */ /* 0x000ea4000802007f */
[----:B--2---:R-:W-:Y:S05]  /*24750*/  @!P1 BRA `(.L_x_15410) ;  /* 0xfffffffc00f09947 */ /* 0x004fea000383ffff */
[----:B------:R-:W-:Y:S05]  /*24760*/  BRA `(.L_x_15597) ;  /* 0xffffff8000087947 */ /* 0x000fea000383ffff */
.L_x_15428:
        /* <DEDUP_REMOVED lines=11> */
.L_x_15599:
[----:B------:R-:W-:Y:S05]  /*24820*/  BSYNC B0 ;  /* 0x0000000000007941 */ /* 0x000fea0003800000 */
.L_x_15598:
[----:B------:R-:W-:Y:S05]  /*24830*/  BRA `(.L_x_15600) ;  /* 0xffffff9000587947 */ /* 0x000fea000383ffff */
.L_x_15431:
[----:B0-----:R0:W1:Y:S02]  /*24840*/  SYNCS.PHASECHK.TRANS64.TRYWAIT P0, [R30+URZ+0x32440], R0 ;  /* 0x032440001e0075a7 */ /* 0x001064000800017f */
[----:B-1----:R-:W-:Y:S05]  /*24850*/  @!P0 NANOSLEEP.SYNCS 0x989680 ;  /* 0x009896800000895d */ /* 0x002fea0003900000 */
[----:B------:R-:W1:Y:S02]  /*24860*/  @!P0 SYNCS.PHASECHK.TRANS64 P0, [R30+URZ+0x32440], R0 ;  /* 0x032440001e0085a7 */ /* 0x000e64000800007f */
[----:B-1----:R-:W-:Y:S05]  /*24870*/  @!P0 BRA `(.L_x_15431) ;  /* 0xfffffffc00f08947 */ /* 0x002fea000383ffff */
[----:B------:R-:W-:Y:S05]  /*24880*/  BRA `(.L_x_15601) ;  /* 0xffffff9000787947 */ /* 0x000fea000383ffff */
.L_x_15432:
        /* <DEDUP_REMOVED lines=8> */
.L_x_15603:
[----:B------:R-:W-:Y:S05]  /*24910*/  BSYNC B0 ;  /* 0x0000000000007941 */ /* 0x000fea0003800000 */
.L_x_15602:
        /* <DEDUP_REMOVED lines=9> */
.L_x_15604:
[----:B------:R-:W-:Y:S02]  /*249b0*/  IMAD.MOV.U32 R13, RZ, RZ, R4 ;  /* 0x000000ffff0d7224 */ /* 0x000fe400078e0004 */
[----:B------:R-:W-:Y:S02]  /*249c0*/  IMAD.MOV.U32 R12, RZ, RZ, 0x1 ;  /* 0x00000001ff0c7424 */ /* 0x000fe400078e00ff */
[----:B------:R-:W-:-:S07]  /*249d0*/  IMAD.MOV.U32 R3, RZ, RZ, R14 ;  /* 0x000000ffff037224 */ /* 0x000fce00078e000e */
[----:B------:R-:W-:Y:S05]  /*249e0*/  WARPSYNC.COLLECTIVE R15, `(.L_x_15605) ;  /* 0x000000000f087348 */ /* 0x000fea0003c00000 */
[----:B------:R0:W1:Y:S02]  /*249f0*/  SHFL.IDX P6, R14, R13, R12, R11 ;  /* 0x0000000c0d0e7389 */ /* 0x00006400000c000b */
[----:B01----:R-:W-:Y:S01]  /*24a00*/  ENDCOLLECTIVE ;  /* 0x000000000000791b */ /* 0x003fe20003800000 */
.L_x_15605:
        /* <DEDUP_REMOVED lines=15> */
.L_x_15606:
[----:B------:R-:W-:Y:S01]  /*24b00*/  @P0 IMAD R6, R5, 0x2, R22 ;  /* 0x0000000205060824 */ /* 0x000fe200078e0216 */
[----:B------:R-:W-:Y:S01]  /*24b10*/  MOV R13, R4 ;  /* 0x00000004000d7202 */ /* 0x000fe20000000f00 */
[----:B------:R-:W-:Y:S02]  /*24b20*/  IMAD.MOV.U32 R12, RZ, RZ, 0x2 ;  /* 0x00000002ff0c7424 */ /* 0x000fe400078e00ff */
[----:B------:R-:W-:-:S07]  /*24b30*/  IMAD.MOV.U32 R3, RZ, RZ, R14 ;  /* 0x000000ffff037224 */ /* 0x000fce00078e000e */
[----:B------:R-:W-:Y:S05]  /*24b40*/  WARPSYNC.COLLECTIVE R15, `(.L_x_15607) ;  /* 0x000000000f087348 */ /* 0x000fea0003c00000 */
[----:B------:R0:W1:Y:S02]  /*24b50*/  SHFL.IDX P6, R14, R13, R12, R11 ;  /* 0x0000000c0d0e7389 */ /* 0x00006400000c000b */
[----:B01----:R-:W-:Y:S01]  /*24b60*/  ENDCOLLECTIVE ;  /* 0x000000000000791b */ /* 0x003fe20003800000 */
.L_x_15607:
        /* <DEDUP_REMOVED lines=15> */
.L_x_15608:
[----:B------:R-:W-:Y:S02]  /*24c60*/  @P0 IMAD R6, R5, 0x2, R22 ;  /* 0x0000000205060824 */ /* 0x000fe400078e0216 */
[----:B------:R-:W-:Y:S02]  /*24c70*/  IMAD.MOV.U32 R13, RZ, RZ, R4 ;  /* 0x000000ffff0d7224 */ /* 0x000fe400078e0004 */
[----:B------:R-:W-:Y:S02]  /*24c80*/  IMAD.MOV.U32 R12, RZ, RZ, 0x3 ;  /* 0x00000003ff0c7424 */ /* 0x000fe400078e00ff */
[----:B------:R-:W-:-:S07]  /*24c90*/  IMAD.MOV.U32 R3, RZ, RZ, R14 ;  /* 0x000000ffff037224 */ /* 0x000fce00078e000e */
[----:B------:R-:W-:Y:S05]  /*24ca0*/  WARPSYNC.COLLECTIVE R15, `(.L_x_15609) ;  /* 0x000000000f087348 */ /* 0x000fea0003c00000 */
[----:B------:R0:W1:Y:S02]  /*24cb0*/  SHFL.IDX P6, R14, R13, R12, R11 ;  /* 0x0000000c0d0e7389 */ /* 0x00006400000c000b */
[----:B01----:R-:W-:Y:S01]  /*24cc0*/  ENDCOLLECTIVE ;  /* 0x000000000000791b */ /* 0x003fe20003800000 */
.L_x_15609:
        /* <DEDUP_REMOVED lines=15> */
.L_x_15610:
[----:B------:R-:W-:Y:S02]  /*24dc0*/  @P0 IMAD R6, R5, 0x2, R22 ;  /* 0x0000000205060824 */ /* 0x000fe400078e0216 */
[----:B------:R-:W-:Y:S02]  /*24dd0*/  IMAD.MOV.U32 R13, RZ, RZ, R4 ;  /* 0x000000ffff0d7224 */ /* 0x000fe400078e0004 */
[----:B------:R-:W-:Y:S02]  /*24de0*/  IMAD.MOV.U32 R12, RZ, RZ, 0x4 ;  /* 0x00000004ff0c7424 */ /* 0x000fe400078e00ff */
[----:B------:R-:W-:-:S07]  /*24df0*/  IMAD.MOV.U32 R3, RZ, RZ, R14 ;  /* 0x000000ffff037224 */ /* 0x000fce00078e000e */
[----:B------:R-:W-:Y:S05]  /*24e00*/  WARPSYNC.COLLECTIVE R15, `(.L_x_15611) ;  /* 0x000000000f087348 */ /* 0x000fea0003c00000 */
[----:B------:R0:W1:Y:S02]  /*24e10*/  SHFL.IDX P6, R14, R13, R12, R11 ;  /* 0x0000000c0d0e7389 */ /* 0x00006400000c000b */
[----:B01----:R-:W-:Y:S01]  /*24e20*/  ENDCOLLECTIVE ;  /* 0x000000000000791b */ /* 0x003fe20003800000 */
.L_x_15611:
        /* <DEDUP_REMOVED lines=15> */
.L_x_15612:
[----:B------:R-:W-:Y:S02]  /*24f20*/  @P0 IMAD R6, R5, 0x2, R22 ;  /* 0x0000000205060824 */ /* 0x000fe400078e0216 */
[----:B------:R-:W-:Y:S02]  /*24f30*/  IMAD.MOV.U32 R13, RZ, RZ, R4 ;  /* 0x000000ffff0d7224 */ /* 0x000fe400078e0004 */
[----:B------:R-:W-:Y:S02]  /*24f40*/  IMAD.MOV.U32 R12, RZ, RZ, 0x5 ;  /* 0x00000005ff0c7424 */ /* 0x000fe400078e00ff */
[----:B------:R-:W-:-:S07]  /*24f50*/  IMAD.MOV.U32 R3, RZ, RZ, R14 ;  /* 0x000000ffff037224 */ /* 0x000fce00078e000e */
[----:B------:R-:W-:Y:S05]  /*24f60*/  WARPSYNC.COLLECTIVE R15, `(.L_x_15613) ;  /* 0x000000000f087348 */ /* 0x000fea0003c00000 */
[----:B------:R0:W1:Y:S02]  /*24f70*/  SHFL.IDX P6, R14, R13, R12, R11 ;  /* 0x0000000c0d0e7389 */ /* 0x00006400000c000b */
[----:B01----:R-:W-:Y:S01]  /*24f80*/  ENDCOLLECTIVE ;  /* 0x000000000000791b */ /* 0x003fe20003800000 */
.L_x_15613:
        /* <DEDUP_REMOVED lines=10> */
.L_x_15614:
[----:B------:R-:W-:Y:S01]  /*25030*/  @!PT LDS RZ, [RZ] ;  /* 0x00000000fffff984 */ /* 0x000fe20000000800 */
[----:B------:R-:W-:Y:S01]  /*25040*/  @!PT LDS RZ, [RZ] ;  /* 0x00000000fffff984 */ /* 0x000fe20000000800 */
[----:B------:R-:W-:Y:S01]  /*25050*/  @!PT LDS RZ, [RZ] ;  /* 0x00000000fffff984 */ /* 0x000fe20000000800 */
[----:B------:R1:W-:Y:S01]  /*25060*/  @P0 LDGSTS.E.BYPASS.LTC128B.128 [R6+0x1e400], desc[UR40][R2.64], !P2 ;  /* 0x1e40000002060fae */ /* 0x0003e2000d101d68 */
[----:B------:R-:W-:Y:S01]  /*25070*/  IMAD.MOV.U32 R0, RZ, RZ, R14 ;  /* 0x000000ffff007224 */ /* 0x000fe200078e000e */
[----:B------:R-:W-:Y:S06]  /*25080*/  BRA `(.L_x_15615) ;  /* 0xffffff8c00d47947 */ /* 0x000fec000383ffff */
.L_x_15437:
[----:B------:R-:W-:Y:S01]  /*25090*/  IMAD.MOV.U32 R13, RZ, RZ, R3 ;  /* 0x000000ffff0d7224 */ /* 0x000fe200078e0003 */
[----:B------:R-:W-:Y:S01]  /*250a0*/  MOV R15, 0xffffffff ;  /* 0xffffffff000f7802 */ /* 0x000fe20000000f00 */
[----:B------:R-:W-:Y:S02]  /*250b0*/  IMAD.MOV.U32 R12, RZ, RZ, RZ ;  /* 0x000000ffff0c7224 */ /* 0x000fe400078e00ff */
[----:B------:R-:W-:Y:S02]  /*250c0*/  IMAD.MOV.U32 R11, RZ, RZ, 0x181f ;  /* 0x0000181fff0b7424 */ /* 0x000fe400078e00ff */
[----:B-----5:R-:W-:Y:S02]  /*250d0*/  IMAD R2, R9, R6, RZ ;  /* 0x0000000609027224 */ /* 0x020fe400078e02ff */
[----:B------:R-:W-:-:S07]  /*250e0*/  IMAD R17, R17, 0x80, R8 ;  /* 0x0000008011117824 */ /* 0x000fce00078e0208 */
[----:B------:R-:W-:Y:S05]  /*250f0*/  WARPSYNC.COLLECTIVE R15, `(.L_x_15616) ;  /* 0x000000000f087348 */ /* 0x000fea0003c00000 */
[----:B------:R0:W1:Y:S02]  /*25100*/  SHFL.IDX P6, R14, R13, R12, R11 ;  /* 0x0000000c0d0e7389 */ /* 0x00006400000c000b */
[----:B01----:R-:W-:Y:S01]  /*25110*/  ENDCOLLECTIVE ;  /* 0x000000000000791b */ /* 0x003fe20003800000 */
.L_x_15616:
[C---:B------:R-:W-:Y:S01]  /*25120*/  VIADD R10, R17.reuse, 0x10 ;  /* 0x00000010110a7836 */ /* 0x040fe20000000000 */
[C---:B------:R-:W-:Y:S01]  /*25130*/  ISETP.GE.AND P0, PT, R17.reuse, R2, PT ;  /* 0x000000021100720c */ /* 0x040fe20003f06270 */
[C---:B------:R-:W-:Y:S02]  /*25140*/  VIADD R6, R17.reuse, 0x20 ;  /* 0x0000002011067836 */ /* 0x040fe40000000000 */
[----:B------:R-:W-:Y:S01]  /*25150*/  VIADD R8, R17, 0x40 ;  /* 0x0000004011087836 */ /* 0x000fe20000000000 */
[----:B------:R0:W-:Y:S04]  /*25160*/  STL [R1+0x10], R10 ;  /* 0x0000100a01007387 */ /* 0x0001e80000100800 */
[----:B------:R0:W-:Y:S01]  /*25170*/  STL [R1+0x14], R6 ;  /* 0x0000140601007387 */ /* 0x0001e20000100800 */
[----:B------:R-:W-:-:S02]  /*25180*/  IMAD.MOV.U32 R13, RZ, RZ, R0 ;  /* 0x000000ffff0d7224 */ /* 0x000fc400078e0000 */
[----:B------:R-:W-:-:S07]  /*25190*/  IMAD.MOV.U32 R4, RZ, RZ, R14 ;  /* 0x000000ffff047224 */ /* 0x000fce00078e000e */
[----:B0-----:R-:W-:Y:S05]  /*251a0*/  WARPSYNC.COLLECTIVE R15, `(.L_x_15617) ;  /* 0x000000000f087348 */ /* 0x001fea0003c00000 */
[----:B------:R1:W2:Y:S02]  /*251b0*/  SHFL.IDX P6, R14, R13, R12, R11 ;  /* 0x0000000c0d0e7389 */ /* 0x0002a400000c000b */
[----:B012---:R-:W-:Y:S01]  /*251c0*/  ENDCOLLECTIVE ;  /* 0x000000000000791b */ /* 0x007fe20003800000 */
.L_x_15617:
[----:B------:R-:W-:Y:S02]  /*251d0*/  IMAD.MOV.U32 R13, RZ, RZ, R3 ;  /* 0x000000ffff0d7224 */ /* 0x000fe400078e0003 */
[----:B------:R-:W-:Y:S02]  /*251e0*/  IMAD.MOV.U32 R12, RZ, RZ, 0x1 ;  /* 0x00000001ff0c7424 */ /* 0x000fe400078e00ff */
[----:B------:R-:W-:-:S07]  /*251f0*/  IMAD.MOV.U32 R5, RZ, RZ, R14 ;  /* 0x000000ffff057224 */ /* 0x000fce00078e000e */
[----:B------:R-:W-:Y:S05]  /*25200*/  WARPSYNC.COLLECTIVE R15, `(.L_x_15618) ;  /* 0x000000000f087348 */ /* 0x000fea0003c00000 */
[----:B------:R0:W1:Y:S02]  /*25210*/  SHFL.IDX P6, R14, R13, R12, R11 ;  /* 0x0000000c0d0e7389 */ /* 0x00006400000c000b */
[----:B01----:R-:W-:Y:S01]  /*25220*/  ENDCOLLECTIVE ;  /* 0x000000000000791b */ /* 0x003fe20003800000 */
.L_x_15618:
        /* <DEDUP_REMOVED lines=15> */
.L_x_15619:
[----:B------:R-:W-:Y:S02]  /*25320*/  IMAD.MOV.U32 R13, RZ, RZ, R3 ;  /* 0x000000ffff0d7224 */ /* 0x000fe400078e0003 */
[----:B------:R-:W-:Y:S02]  /*25330*/  IMAD.MOV.U32 R12, RZ, RZ, 0x2 ;  /* 0x00000002ff0c7424 */ /* 0x000fe400078e00ff */
[----:B------:R-:W-:-:S07]  /*25340*/  IMAD.MOV.U32 R5, RZ, RZ, R14 ;  /* 0x000000ffff057224 */ /* 0x000fce00078e000e */
[----:B------:R-:W-:Y:S05]  /*25350*/  WARPSYNC.COLLECTIVE R15, `(.L_x_15620) ;  /* 0x000000000f087348 */ /* 0x000fea0003c00000 */
[----:B------:R0:W1:Y:S02]  /*25360*/  SHFL.IDX P6, R14, R13, R12, R11 ;  /* 0x0000000c0d0e7389 */ /* 0x00006400000c000b */
[----:B01----:R-:W-:Y:S01]  /*25370*/  ENDCOLLECTIVE ;  /* 0x000000000000791b */ /* 0x003fe20003800000 */
.L_x_15620:
        /* <DEDUP_REMOVED lines=12> */
[----:B------:R1:W-:Y:S04]  /*25440*/  STL [R1+0x18], R6 ;  /* 0x0000180601007387 */ /* 0x0003e80000100800 */
[----:B------:R1:W-:Y:S01]  /*25450*/  STL [R1+0x1c], R8 ;  /* 0x00001c0801007387 */ /* 0x0003e20000100800 */
[----:B0-----:R-:W-:-:S07]  /*25460*/  IMAD.MOV.U32 R4, RZ, RZ, R14 ;  /* 0x000000ffff047224 */ /* 0x001fce00078e000e */
[----:B-1----:R-:W-:Y:S05]  /*25470*/  WARPSYNC.COLLECTIVE R15, `(.L_x_15621) ;  /* 0x000000000f087348 */ /* 0x002fea0003c00000 */
[----:B------:R0:W2:Y:S02]  /*25480*/  SHFL.IDX P6, R14, R13, R12, R11 ;  /* 0x0000000c0d0e7389 */ /* 0x0000a400000c000b */
[----:B012---:R-:W-:Y:S01]  /*25490*/  ENDCOLLECTIVE ;  /* 0x000000000000791b */ /* 0x007fe20003800000 */
.L_x_15621:
[----:B------:R-:W-:Y:S02]  /*254a0*/  IMAD.MOV.U32 R13, RZ, RZ, R3 ;  /* 0x000000ffff0d7224 */ /* 0x000fe400078e0003 */
[----:B------:R-:W-:Y:S02]  /*254b0*/  IMAD.MOV.U32 R12, RZ, RZ, 0x3 ;  /* 0x00000003ff0c7424 */ /* 0x000fe400078e00ff */
[----:B------:R-:W-:-:S07]  /*254c0*/  IMAD.MOV.U32 R5, RZ, RZ, R14 ;  /* 0x000000ffff057224 */ /* 0x000fce00078e000e */
[----:B------:R-:W-:Y:S05]  /*254d0*/  WARPSYNC.COLLECTIVE R15, `(.L_x_15622) ;  /* 0x000000000f087348 */ /* 0x000fea0003c00000 */
[----:B------:R0:W1:Y:S02]  /*254e0*/  SHFL.IDX P6, R14, R13, R12, R11 ;  /* 0x0000000c0d0e7389 */ /* 0x00006400000c000b */
[----:B01----:R-:W-:Y:S01]  /*254f0*/  ENDCOLLECTIVE ;  /* 0x000000000000791b */ /* 0x003fe20003800000 */
.L_x_15622:
        /* <DEDUP_REMOVED lines=15> */
.L_x_15623:
[----:B------:R-:W-:Y:S02]  /*255f0*/  IMAD.MOV.U32 R13, RZ, RZ, R3 ;  /* 0x000000ffff0d7224 */ /* 0x000fe400078e0003 */
[----:B------:R-:W-:Y:S02]  /*25600*/  IMAD.MOV.U32 R12, RZ, RZ, 0x4 ;  /* 0x00000004ff0c7424 */ /* 0x000fe400078e00ff */
[----:B------:R-:W-:-:S07]  /*25610*/  IMAD.MOV.U32 R5, RZ, RZ, R14 ;  /* 0x000000ffff057224 */ /* 0x000fce00078e000e */
[----:B------:R-:W-:Y:S05]  /*25620*/  WARPSYNC.COLLECTIVE R15, `(.L_x_15624) ;  /* 0x000000000f087348 */ /* 0x000fea0003c00000 */
[----:B------:R0:W1:Y:S02]  /*25630*/  SHFL.IDX P6, R14, R13, R12, R11 ;  /* 0x0000000c0d0e7389 */ /* 0x00006400000c000b */
[----:B01----:R-:W-:Y:S01]  /*25640*/  ENDCOLLECTIVE ;  /* 0x000000000000791b */ /* 0x003fe20003800000 */
.L_x_15624:
[----:B------:R-:W-:-:S05]  /*25650*/  @!P0 LEA R5, P2, R7, R5, 0x1 ;  /* 0x0000000507058211 */ /* 0x000fca00078408ff */
[----:B------:R-:W-:-:S05]  /*25660*/  @!P0 IMAD.X R4, RZ, RZ, R4, P2 ;  /* 0x000000ffff048224 */ /* 0x000fca00010e0604 */
[----:B------:R-:W-:Y:S01]  /*25670*/  @!P0 LOP3.LUT R5, R5, R4, RZ, 0x3c, !PT ;  /* 0x0000000405058212 */ /* 0x000fe200078e3cff */
[----:B------:R-:W-:-:S03]  /*25680*/  IMAD.MOV.U32 R13, RZ, RZ, R0 ;  /* 0x000000ffff0d7224 */ /* 0x000fc600078e0000 */
[----:B------:R-:W-:-:S04]  /*25690*/  @!P0 LOP3.LUT R4, R5, R4, RZ, 0x3c, !PT ;  /* 0x0000000405048212 */ /* 0x000fc800078e3cff */
[----:B------:R-:W-:Y:S02]  /*256a0*/  @!P0 LOP3.LUT R5, R5, R4, RZ, 0x3c, !PT ;  /* 0x0000000405058212 */ /* 0x000fe400078e3cff */
[----:B------:R-:W-:-:S07]  /*256b0*/  MOV R6, R14 ;  /* 0x0000000e00067202 */ /* 0x000fce0000000f00 */
[----:B------:R-:W-:Y:S05]  /*256c0*/  WARPSYNC.COLLECTIVE R15, `(.L_x_15625) ;  /* 0x000000000f087348 */ /* 0x000fea0003c00000 */
[----:B------:R0:W1:Y:S02]  /*256d0*/  SHFL.IDX P6, R14, R13, R12, R11 ;  /* 0x0000000c0d0e7389 */ /* 0x00006400000c000b */
[----:B01----:R-:W-:Y:S01]  /*256e0*/  ENDCOLLECTIVE ;  /* 0x000000000000791b */ /* 0x003fe20003800000 */
.L_x_15625:
        /* <DEDUP_REMOVED lines=13> */
.L_x_15626:
        /* <DEDUP_REMOVED lines=10> */
.L_x_15627:
        /* <DEDUP_REMOVED lines=13> */
.L_x_15628:
        /* <DEDUP_REMOVED lines=10> */
.L_x_15629:
        /* <DEDUP_REMOVED lines=11> */
.L_x_15630:
        /* <DEDUP_REMOVED lines=10> */
.L_x_15631:
[----:B------:R-:W-:Y:S01]  /*25b20*/  @!PT LDS RZ, [RZ] ;  /* 0x00000000fffff984 */ /* 0x000fe20000000800 */
[----:B------:R-:W-:Y:S01]  /*25b30*/  @!PT LDS RZ, [RZ] ;  /* 0x00000000fffff984 */ /* 0x000fe20000000800 */
[----:B------:R-:W-:Y:S01]  /*25b40*/  @!PT LDS RZ, [RZ] ;  /* 0x00000000fffff984 */ /* 0x000fe20000000800 */
[----:B------:R0:W-:Y:S01]  /*25b50*/  @!P0 LDGSTS.E.BYPASS.LTC128B.128 [R26+0x1b400], desc[UR40][R4.64], !P1 ;  /* 0x1b400000041a8fae */ /* 0x0001e2000c901d68 */
[----:B------:R-:W-:Y:S01]  /*25b60*/  IMAD.MOV.U32 R0, RZ, RZ, R14 ;  /* 0x000000ffff007224 */ /* 0x000fe200078e000e */
[----:B------:R-:W-:Y:S06]  /*25b70*/  BRA `(.L_x_15632) ;  /* 0xffffff9000247947 */ /* 0x000fec000383ffff */
.L_x_15441:
        /* <DEDUP_REMOVED lines=33> */
.L_x_15634:
[----:B------:R-:W-:Y:S05]  /*25d90*/  BSYNC B0 ;  /* 0x0000000000007941 */ /* 0x000fea0003800000 */
.L_x_15633:
[----:B------:R-:W-:Y:S01]  /*25da0*/  MOV R13, R4 ;  /* 0x00000004000d7202 */ /* 0x000fe20000000f00 */
[----:B------:R-:W-:Y:S01]  /*25db0*/  IMAD.MOV.U32 R12, RZ, RZ, RZ ;  /* 0x000000ffff0c7224 */ /* 0x000fe200078e00ff */
[----:B------:R-:W-:Y:S01]  /*25dc0*/  LOP3.LUT R23, R23, 0xffffbfff, RZ, 0xc0, !PT ;  /* 0xffffbfff17177812 */ /* 0x000fe200078ec0ff */
[----:B------:R-:W-:Y:S02]  /*25dd0*/  IMAD.MOV.U32 R11, RZ, RZ, 0x181f ;  /* 0x0000181fff0b7424 */ /* 0x000fe400078e00ff */
[----:B------:R-:W-:Y:S01]  /*25de0*/  IMAD.MOV.U32 R15, RZ, RZ, -0x1 ;  /* 0xffffffffff0f7424 */ /* 0x000fe200078e00ff */
[----:B------:R-:W-:Y:S01]  /*25df0*/  @P5 LOP3.LUT R23, R23, 0x4000, RZ, 0xfc, !PT ;  /* 0x0000400017175812 */ /* 0x000fe200078efcff */
[----:B------:R-:W-:-:S07]  /*25e00*/  IMAD.MOV.U32 R2, RZ, RZ, R14 ;  /* 0x000000ffff027224 */ /* 0x000fce00078e000e */
[----:B------:R-:W-:Y:S05]  /*25e10*/  WARPSYNC.COLLECTIVE R15, `(.L_x_15635) ;  /* 0x000000000f087348 */ /* 0x000fea0003c00000 */
[----:B------:R0:W1:Y:S02]  /*25e20*/  SHFL.IDX P6, R14, R13, R12, R11 ;  /* 0x0000000c0d0e7389 */ /* 0x00006400000c000b */
[----:B01----:R-:W-:Y:S01]  /*25e30*/  ENDCOLLECTIVE ;  /* 0x000000000000791b */ /* 0x003fe20003800000 */
.L_x_15635:
[C---:B------:R-:W-:Y:S02]  /*25e40*/  LOP3.LUT P5, RZ, R23.reuse, 0x200, RZ, 0xc0, !PT ;  /* 0x0000020017ff7812 */ /* 0x040fe400078ac0ff */
        /* <DEDUP_REMOVED lines=12> */
.L_x_15636:
        /* <DEDUP_REMOVED lines=15> */
.L_x_15637:
        /* <DEDUP_REMOVED lines=12> */
.L_x_15638:
        /* <DEDUP_REMOVED lines=12> */
.L_x_15639:
        /* <DEDUP_REMOVED lines=12> */
.L_x_15640:
        /* <DEDUP_REMOVED lines=12> */
.L_x_15641:
        /* <DEDUP_REMOVED lines=12> */
.L_x_15642:
        /* <DEDUP_REMOVED lines=12> */
.L_x_15643:
[----:B------:R-:W-:Y:S02]  /*26480*/  IMAD.MOV.U32 R13, RZ, RZ, R0 ;  /* 0x000000ffff0d7224 */ /* 0x000fe400078e0000 */
[----:B------:R-:W-:Y:S02]  /*26490*/  IMAD.MOV.U32 R12, RZ, RZ, 0x5 ;  /* 0x00000005ff0c7424 */ /* 0x000fe400078e00ff */
[----:B------:R-:W-:-:S05]  /*264a0*/  IMAD.MOV.U32 R2, RZ, RZ, R14 ;  /* 0x000000ffff027224 */ /* 0x000fca00078e000e */
[----:B------:R-:W-:-:S04]  /*264b0*/  @!P0 LEA R2, P6, R7, R2, 0x1 ;  /* 0x0000000207028211 */ /* 0x000fc800078c08ff */
[----:B------:R-:W-:-:S05]  /*264c0*/  @!P0 IADD3.X R3, RZ, R6, RZ, P6, !PT ;  /* 0x00000006ff038210 */ /* 0x000fca00037fe4ff */
[----:B------:R-:W-:Y:S01]  /*264d0*/  @!PT LDS RZ, [RZ] ;  /* 0x00000000fffff984 */ /* 0x000fe20000000800 */
[----:B------:R-:W-:Y:S01]  /*264e0*/  @!PT LDS RZ, [RZ] ;  /* 0x00000000fffff984 */ /* 0x000fe20000000800 */
[----:B------:R-:W-:Y:S01]  /*264f0*/  @!PT LDS RZ, [RZ] ;  /* 0x00000000fffff984 */ /* 0x000fe20000000800 */
[----:B------:R0:W-:Y:S04]  /*26500*/  @!P0 LDGSTS.E.BYPASS.LTC128B.128 [R26+0x24400], desc[UR40][R2.64], !P4 ;  /* 0x24400000021a8fae */ /* 0x0001e8000e101d68 */
[----:B0-----:R-:W-:Y:S05]  /*26510*/  WARPSYNC.COLLECTIVE R15, `(.L_x_15644) ;  /* 0x000000000f087348 */ /* 0x001fea0003c00000 */
[----:B------:R1:W2:Y:S02]  /*26520*/  SHFL.IDX P6, R14, R13, R12, R11 ;  /* 0x0000000c0d0e7389 */ /* 0x0002a400000c000b */
[----:B012---:R-:W-:Y:S01]  /*26530*/  ENDCOLLECTIVE ;  /* 0x000000000000791b */ /* 0x007fe20003800000 */
.L_x_15644:
        /* <DEDUP_REMOVED lines=12> */
.L_x_15645:
        /* <DEDUP_REMOVED lines=12> */
.L_x_15646:
        /* <DEDUP_REMOVED lines=11> */
.L_x_15647:
[----:B------:R-:W-:Y:S02]  /*26770*/  IMAD.MOV.U32 R13, RZ, RZ, R0 ;  /* 0x000000ffff0d7224 */ /* 0x000fe400078e0000 */
[----:B------:R-:W-:Y:S02]  /*26780*/  IMAD.MOV.U32 R12, RZ, RZ, 0x7 ;  /* 0x00000007ff0c7424 */ /* 0x000fe400078e00ff */
[----:B------:R-:W-:-:S07]  /*26790*/  IMAD.MOV.U32 R2, RZ, RZ, R14 ;  /* 0x000000ffff027224 */ /* 0x000fce00078e000e */
[----:B------:R-:W-:Y:S05]  /*267a0*/  WARPSYNC.COLLECTIVE R15, `(.L_x_15648) ;  /* 0x000000000f087348 */ /* 0x000fea0003c00000 */
[----:B------:R0:W1:Y:S02]  /*267b0*/  SHFL.IDX P6, R14, R13, R12, R11 ;  /* 0x0000000c0d0e7389 */ /* 0x00006400000c000b */
[----:B01----:R-:W-:Y:S01]  /*267c0*/  ENDCOLLECTIVE ;  /* 0x000000000000791b */ /* 0x003fe20003800000 */
.L_x_15648:
        /* <DEDUP_REMOVED lines=14> */
.L_x_15649:
[----:B------:R-:W-:Y:S01]  /*268b0*/  IMAD.MOV.U32 R2, RZ, RZ, R14 ;  /* 0x000000ffff027224 */ /* 0x000fe200078e000e */
[----:B------:R-:W-:Y:S06]  /*268c0*/  BRA `(.L_x_15650) ;  /* 0xffffff8c00887947 */ /* 0x000fec000383ffff */
.L_x_15446:
[----:B0-----:R0:W1:Y:S02]  /*268d0*/  SYNCS.PHASECHK.TRANS64.TRYWAIT P0, [R22+URZ+0x32420], R3 ;  /* 0x03242003160075a7 */ /* 0x001064000800017f */
[----:B-1----:R-:W-:Y:S05]  /*268e0*/  @!P0 NANOSLEEP.SYNCS 0x989680 ;  /* 0x009896800000895d */ /* 0x002fea0003900000 */
[----:B------:R-:W1:Y:S02]  /*268f0*/  @!P0 SYNCS.PHASECHK.TRANS64 P0, [R22+URZ+0x32420], R3 ;  /* 0x03242003160085a7 */ /* 0x000e64000800007f */
[----:B-1----:R-:W-:Y:S05]  /*26900*/  @!P0 BRA `(.L_x_15446) ;  /* 0xfffffffc00f08947 */ /* 0x002fea000383ffff */
[----:B------:R-:W-:Y:S05]  /*26910*/  BRA `(.L_x_15651) ;  /* 0xffffff8c00fc7947 */ /* 0x000fea000383ffff */
.L_x_15449:
[----:B0-----:R0:W1:Y:S02]  /*26920*/  SYNCS.PHASECHK.TRANS64.TRYWAIT P0, [R30+URZ+0x32460], R3 ;  /* 0x032460031e0075a7 */ /* 0x001064000800017f */
[----:B-1----:R-:W-:Y:S05]  /*26930*/  @!P0 NANOSLEEP.SYNCS 0x989680 ;  /* 0x009896800000895d */ /* 0x002fea0003900000 */
[----:B------:R-:W1:Y:S02]  /*26940*/  @!P0 SYNCS.PHASECHK.TRANS64 P0, [R30+URZ+0x32460], R3 ;  /* 0x032460031e0085a7 */ /* 0x000e64000800007f */
[----:B-1----:R-:W-:Y:S05]  /*26950*/  @!P0 BRA `(.L_x_15449) ;  /* 0xfffffffc00f08947 */ /* 0x002fea000383ffff */
[----:B------:R-:W-:Y:S05]  /*26960*/  BRA `(.L_x_15652) ;  /* 0xffffff90000c7947 */ /* 0x000fea000383ffff */
.L_x_15450:
        /* <DEDUP_REMOVED lines=8> */
.L_x_15654:
[----:B------:R-:W-:Y:S05]  /*269f0*/  BSYNC B0 ;  /* 0x0000000000007941 */ /* 0x000fea0003800000 */
.L_x_15653:
        /* <DEDUP_REMOVED lines=13> */
.L_x_15655:
        /* <DEDUP_REMOVED lines=9> */
.L_x_15656:
        /* <DEDUP_REMOVED lines=17> */
.L_x_15657:
[----:B------:R-:W-:Y:S02]  /*26c70*/  IMAD.MOV.U32 R13, RZ, RZ, R6 ;  /* 0x000000ffff0d7224 */ /* 0x000fe400078e0006 */
[----:B------:R-:W-:Y:S01]  /*26c80*/  IMAD.MOV.U32 R12, RZ, RZ, 0x2 ;  /* 0x00000002ff0c7424 */ /* 0x000fe200078e00ff */
[----:B------:R-:W-:-:S13]  /*26c90*/  IADD3 R2, P3, R14, R0, RZ ;  /* 0x000000000e027210 */ /* 0x000fda0007f7e0ff */
[----:B------:R-:W-:Y:S05]  /*26ca0*/  WARPSYNC.COLLECTIVE R15, `(.L_x_15658) ;  /* 0x000000000f087348 */ /* 0x000fea0003c00000 */
[----:B------:R0:W1:Y:S02]  /*26cb0*/  SHFL.IDX P6, R14, R13, R12, R11 ;  /* 0x0000000c0d0e7389 */ /* 0x00006400000c000b */
[----:B01----:R-:W-:Y:S01]  /*26cc0*/  ENDCOLLECTIVE ;  /* 0x000000000000791b */ /* 0x003fe20003800000 */
.L_x_15658:
        /* <DEDUP_REMOVED lines=17> */
.L_x_15659:
[----:B------:R-:W-:Y:S02]  /*26de0*/  IMAD.MOV.U32 R13, RZ, RZ, R6 ;  /* 0x000000ffff0d7224 */ /* 0x000fe400078e0006 */
[----:B------:R-:W-:Y:S01]  /*26df0*/  IMAD.MOV.U32 R12, RZ, RZ, 0x3 ;  /* 0x00000003ff0c7424 */ /* 0x000fe200078e00ff */
[----:B------:R-:W-:-:S13]  /*26e00*/  IADD3 R2, P3, R14, R0, RZ ;  /* 0x000000000e027210 */ /* 0x000fda0007f7e0ff */
[----:B------:R-:W-:Y:S05]  /*26e10*/  WARPSYNC.COLLECTIVE R15, `(.L_x_15660) ;  /* 0x000000000f087348 */ /* 0x000fea0003c00000 */
[----:B------:R0:W1:Y:S02]  /*26e20*/  SHFL.IDX P6, R14, R13, R12, R11 ;  /* 0x0000000c0d0e7389 */ /* 0x00006400000c000b */
[----:B01----:R-:W-:Y:S01]  /*26e30*/  ENDCOLLECTIVE ;  /* 0x000000000000791b */ /* 0x003fe20003800000 */
.L_x_15660:
        /* <DEDUP_REMOVED lines=17> */
.L_x_15661:
[----:B------:R-:W-:Y:S02]  /*26f50*/  IMAD.MOV.U32 R13, RZ, RZ, R6 ;  /* 0x000000ffff0d7224 */ /* 0x000fe400078e0006 */
[----:B------:R-:W-:Y:S01]  /*26f60*/  IMAD.MOV.U32 R12, RZ, RZ, 0x4 ;  /* 0x00000004ff0c7424 */ /* 0x000fe200078e00ff */
[----:B------:R-:W-:-:S13]  /*26f70*/  IADD3 R2, P3, R14, R0, RZ ;  /* 0x000000000e027210 */ /* 0x000fda0007f7e0ff */
[----:B------:R-:W-:Y:S05]  /*26f80*/  WARPSYNC.COLLECTIVE R15, `(.L_x_15662) ;  /* 0x000000000f087348 */ /* 0x000fea0003c00000 */
[----:B------:R0:W1:Y:S02]  /*26f90*/  SHFL.IDX P6, R14, R13, R12, R11 ;  /* 0x0000000c0d0e7389 */ /* 0x00006400000c000b */
[----:B01----:R-:W-:Y:S01]  /*26fa0*/  ENDCOLLECTIVE ;  /* 0x000000000000791b */ /* 0x003fe20003800000 */
.L_x_15662:
        /* <DEDUP_REMOVED lines=17> */
.L_x_15663:
[----:B------:R-:W-:Y:S02]  /*270c0*/  IMAD.MOV.U32 R13, RZ, RZ, R6 ;  /* 0x000000ffff0d7224 */ /* 0x000fe400078e0006 */
[----:B------:R-:W-:Y:S01]  /*270d0*/  IMAD.MOV.U32 R12, RZ, RZ, 0x5 ;  /* 0x00000005ff0c7424 */ /* 0x000fe200078e00ff */
[----:B------:R-:W-:-:S13]  /*270e0*/  IADD3 R2, P3, R14, R0, RZ ;  /* 0x000000000e027210 */ /* 0x000fda0007f7e0ff */
[----:B------:R-:W-:Y:S05]  /*270f0*/  WARPSYNC.COLLECTIVE R15, `(.L_x_15664) ;  /* 0x000000000f087348 */ /* 0x000fea0003c00000 */
[----:B------:R0:W1:Y:S02]  /*27100*/  SHFL.IDX P6, R14, R13, R12, R11 ;  /* 0x0000000c0d0e7389 */ /* 0x00006400000c000b */
[----:B01----:R-:W-:Y:S01]  /*27110*/  ENDCOLLECTIVE ;  /* 0x000000000000791b */ /* 0x003fe20003800000 */
.L_x_15664:
        /* <DEDUP_REMOVED lines=12> */
.L_x_15665:
        /* <DEDUP_REMOVED lines=9> */
.L_x_15457:
[----:B0-----:R0:W1:Y:S02]  /*27270*/  SYNCS.PHASECHK.TRANS64.TRYWAIT P0, [R6+URZ+0x32440], R21 ;  /* 0x03244015060075a7 */ /* 0x001064000800017f */
[----:B-1----:R-:W-:Y:S05]  /*27280*/  @!P0 NANOSLEEP.SYNCS 0x989680 ;  /* 0x009896800000895d */ /* 0x002fea0003900000 */
[----:B------:R-:W1:Y:S02]  /*27290*/  @!P0 SYNCS.PHASECHK.TRANS64 P0, [R6+URZ+0x32440], R21 ;  /* 0x03244015060085a7 */ /* 0x000e64000800007f */
[----:B-1----:R-:W-:Y:S05]  /*272a0*/  @!P0 BRA `(.L_x_15457) ;  /* 0xfffffffc00f08947 */ /* 0x002fea000383ffff */
[----:B------:R-:W-:Y:S05]  /*272b0*/  BRA `(.L_x_15667) ;  /* 0xffffff90009c7947 */ /* 0x000fea000383ffff */
.L_x_15458:
        /* <DEDUP_REMOVED lines=8> */
.L_x_15669:
[----:B------:R-:W-:Y:S05]  /*27340*/  BSYNC B1 ;  /* 0x0000000000017941 */ /* 0x000fea0003800000 */
.L_x_15668:
        /* <DEDUP_REMOVED lines=9> */
.L_x_15670:
[----:B------:R-:W-:Y:S02]  /*273e0*/  IMAD.MOV.U32 R13, RZ, RZ, R9 ;  /* 0x000000ffff0d7224 */ /* 0x000fe400078e0009 */
[----:B------:R-:W-:Y:S02]  /*273f0*/  IMAD.MOV.U32 R12, RZ, RZ, 0x1 ;  /* 0x00000001ff0c7424 */ /* 0x000fe400078e00ff */
[----:B------:R-:W-:-:S07]  /*27400*/  IMAD.MOV.U32 R2, RZ, RZ, R14 ;  /* 0x000000ffff027224 */ /* 0x000fce00078e000e */
[----:B------:R-:W-:Y:S05]  /*27410*/  WARPSYNC.COLLECTIVE R15, `(.L_x_15671) ;  /* 0x000000000f087348 */ /* 0x000fea0003c00000 */
[----:B------:R0:W1:Y:S02]  /*27420*/  SHFL.IDX P6, R14, R13, R12, R11 ;  /* 0x0000000c0d0e7389 */ /* 0x00006400000c000b */
[----:B01----:R-:W-:Y:S01]  /*27430*/  ENDCOLLECTIVE ;  /* 0x000000000000791b */ /* 0x003fe20003800000 */
.L_x_15671:
        /* <DEDUP_REMOVED lines=11> */
.L_x_15672:
[----:B------:R-:W-:Y:S02]  /*274f0*/  IMAD.MOV.U32 R13, RZ, RZ, R9 ;  /* 0x000000ffff0d7224 */ /* 0x000fe400078e0009 */
[----:B------:R-:W-:Y:S02]  /*27500*/  IMAD.MOV.U32 R12, RZ, RZ, 0x2 ;  /* 0x00000002ff0c7424 */ /* 0x000fe400078e00ff */
[----:B------:R-:W-:-:S07]  /*27510*/  IMAD.MOV.U32 R2, RZ, RZ, R14 ;  /* 0x000000ffff027224 */ /* 0x000fce00078e000e */
[----:B------:R-:W-:Y:S05]  /*27520*/  WARPSYNC.COLLECTIVE R15, `(.L_x_15673) ;  /* 0x000000000f087348 */ /* 0x000fea0003c00000 */
[----:B------:R0:W1:Y:S02]  /*27530*/  SHFL.IDX P6, R14, R13, R12, R11 ;  /* 0x0000000c0d0e7389 */ /* 0x00006400000c000b */
[----:B01----:R-:W-:Y:S01]  /*27540*/  ENDCOLLECTIVE ;  /* 0x000000000000791b */ /* 0x003fe20003800000 */
.L_x_15673:
        /* <DEDUP_REMOVED lines=11> */
.L_x_15674:
[----:B------:R-:W-:Y:S02]  /*27600*/  IMAD.MOV.U32 R13, RZ, RZ, R9 ;  /* 0x000000ffff0d7224 */ /* 0x000fe400078e0009 */
[----:B------:R-:W-:Y:S02]  /*27610*/  IMAD.MOV.U32 R12, RZ, RZ, 0x3 ;  /* 0x00000003ff0c7424 */ /* 0x000fe400078e00ff */
[----:B------:R-:W-:-:S07]  /*27620*/  IMAD.MOV.U32 R2, RZ, RZ, R14 ;  /* 0x000000ffff027224 */ /* 0x000fce00078e000e */
[----:B------:R-:W-:Y:S05]  /*27630*/  WARPSYNC.COLLECTIVE R15, `(.L_x_15675) ;  /* 0x000000000f087348 */ /* 0x000fea0003c00000 */
[----:B------:R0:W1:Y:S02]  /*27640*/  SHFL.IDX P6, R14, R13, R12, R11 ;  /* 0x0000000c0d0e7389 */ /* 0x00006400000c000b */
[----:B01----:R-:W-:Y:S01]  /*27650*/  ENDCOLLECTIVE ;  /* 0x000000000000791b */ /* 0x003fe20003800000 */
.L_x_15675:
        /* <DEDUP_REMOVED lines=11> */
.L_x_15676:
[----:B------:R-:W-:Y:S02]  /*27710*/  IMAD.MOV.U32 R13, RZ, RZ, R9 ;  /* 0x000000ffff0d7224 */ /* 0x000fe400078e0009 */
[----:B------:R-:W-:Y:S02]  /*27720*/  IMAD.MOV.U32 R12, RZ, RZ, 0x4 ;  /* 0x00000004ff0c7424 */ /* 0x000fe400078e00ff */
[----:B------:R-:W-:-:S07]  /*27730*/  IMAD.MOV.U32 R2, RZ, RZ, R14 ;  /* 0x000000ffff027224 */ /* 0x000fce00078e000e */
[----:B------:R-:W-:Y:S05]  /*27740*/  WARPSYNC.COLLECTIVE R15, `(.L_x_15677) ;  /* 0x000000000f087348 */ /* 0x000fea0003c00000 */
[----:B------:R0:W1:Y:S02]  /*27750*/  SHFL.IDX P6, R14, R13, R12, R11 ;  /* 0x0000000c0d0e7389 */ /* 0x00006400000c000b */
[----:B01----:R-:W-:Y:S01]  /*27760*/  ENDCOLLECTIVE ;  /* 0x000000000000791b */ /* 0x003fe20003800000 */
.L_x_15677:
[----:B------:R-:W-:-:S05]  /*27770*/  IADD3 R2, P0, R2, R0, RZ ;  /* 0x0000000002027210 */ /* 0x000fca0007f1e0ff */
        /* <DEDUP_REMOVED lines=10> */
.L_x_15678:
[----:B------:R-:W-:Y:S02]  /*27820*/  IMAD.MOV.U32 R13, RZ, RZ, R9 ;  /* 0x000000ffff0d7224 */ /* 0x000fe400078e0009 */
[----:B------:R-:W-:Y:S02]  /*27830*/  IMAD.MOV.U32 R12, RZ, RZ, 0x5 ;  /* 0x00000005ff0c7424 */ /* 0x000fe400078e00ff */
[----:B------:R-:W-:-:S07]  /*27840*/  IMAD.MOV.U32 R2, RZ, RZ, R14 ;  /* 0x000000ffff027224 */ /* 0x000fce00078e000e */
[----:B------:R-:W-:Y:S05]  /*27850*/  WARPSYNC.COLLECTIVE R15, `(.L_x_15679) ;  /* 0x000000000f087348 */ /* 0x000fea0003c00000 */
[----:B------:R0:W1:Y:S02]  /*27860*/  SHFL.IDX P6, R14, R13, R12, R11 ;  /* 0x0000000c0d0e7389 */ /* 0x00006400000c000b */
[----:B01----:R-:W-:Y:S01]  /*27870*/  ENDCOLLECTIVE ;  /* 0x000000000000791b */ /* 0x003fe20003800000 */
.L_x_15679:
        /* <DEDUP_REMOVED lines=11> */
.L_x_15680:
[----:B------:R-:W-:Y:S01]  /*27930*/  IMAD.MOV.U32 R2, RZ, RZ, R14 ;  /* 0x000000ffff027224 */ /* 0x000fe200078e000e */
[----:B------:R-:W-:Y:S06]  /*27940*/  BRA `(.L_x_15681) ;  /* 0xffffff8c00c47947 */ /* 0x000fec000383ffff */
.L_x_15463:
[----:B---3--:R3:W4:Y:S02]  /*27950*/  SYNCS.PHASECHK.TRANS64.TRYWAIT P0, [R6+URZ+0x32460], R21 ;  /* 0x03246015060075a7 */ /* 0x008724000800017f */
[----:B----4-:R-:W-:Y:S05]  /*27960*/  @!P0 NANOSLEEP.SYNCS 0x989680 ;  /* 0x009896800000895d */ /* 0x010fea0003900000 */
[----:B------:R-:W4:Y:S02]  /*27970*/  @!P0 SYNCS.PHASECHK.TRANS64 P0, [R6+URZ+0x32460], R21 ;  /* 0x03246015060085a7 */ /* 0x000f24000800007f */
[----:B----4-:R-:W-:Y:S05]  /*27980*/  @!P0 BRA `(.L_x_15463) ;  /* 0xfffffffc00f08947 */ /* 0x010fea000383ffff */
[----:B------:R-:W-:Y:S05]  /*27990*/  BRA `(.L_x_15682) ;  /* 0xffffff9000147947 */ /* 0x000fea000383ffff */
.L_x_15464:
        /* <DEDUP_REMOVED lines=8> */
.L_x_15684:
[----:B------:R-:W-:Y:S05]  /*27a20*/  BSYNC B1 ;  /* 0x0000000000017941 */ /* 0x000fea0003800000 */
.L_x_15683:
        /* <DEDUP_REMOVED lines=9> */
.L_x_15685:
[----:B------:R-:W-:Y:S02]  /*27ac0*/  IMAD.MOV.U32 R13, RZ, RZ, R9 ;  /* 0x000000ffff0d7224 */ /* 0x000fe400078e0009 */
[----:B------:R-:W-:Y:S01]  /*27ad0*/  IMAD.MOV.U32 R12, RZ, RZ, 0x1 ;  /* 0x00000001ff0c7424 */ /* 0x000fe200078e00ff */
[----:B------:R-:W-:-:S13]  /*27ae0*/  IADD3 R2, P0, R14, R0, RZ ;  /* 0x000000000e027210 */ /* 0x000fda0007f1e0ff */
[----:B------:R-:W-:Y:S05]  /*27af0*/  WARPSYNC.COLLECTIVE R15, `(.L_x_15686) ;  /* 0x000000000f087348 */ /* 0x000fea0003c00000 */
[----:B------:R0:W1:Y:S02]  /*27b00*/  SHFL.IDX P6, R14, R13, R12, R11 ;  /* 0x0000000c0d0e7389 */ /* 0x00006400000c000b */
[----:B01----:R-:W-:Y:S01]  /*27b10*/  ENDCOLLECTIVE ;  /* 0x000000000000791b */ /* 0x003fe20003800000 */
.L_x_15686:
        /* <DEDUP_REMOVED lines=13> */
.L_x_15687:
[----:B------:R-:W-:Y:S02]  /*27bf0*/  IMAD.MOV.U32 R13, RZ, RZ, R9 ;  /* 0x000000ffff0d7224 */ /* 0x000fe400078e0009 */
[----:B------:R-:W-:Y:S01]  /*27c00*/  IMAD.MOV.U32 R12, RZ, RZ, 0x2 ;  /* 0x00000002ff0c7424 */ /* 0x000fe200078e00ff */
[----:B------:R-:W-:-:S13]  /*27c10*/  IADD3 R2, P0, R14, R0, RZ ;  /* 0x000000000e027210 */ /* 0x000fda0007f1e0ff */
[----:B------:R-:W-:Y:S05]  /*27c20*/  WARPSYNC.COLLECTIVE R15, `(.L_x_15688) ;  /* 0x000000000f087348 */ /* 0x000fea0003c00000 */
[----:B------:R0:W1:Y:S02]  /*27c30*/  SHFL.IDX P6, R14, R13, R12, R11 ;  /* 0x0000000c0d0e7389 */ /* 0x00006400000c000b */
[----:B01----:R-:W-:Y:S01]  /*27c40*/  ENDCOLLECTIVE ;  /* 0x000000000000791b */ /* 0x003fe20003800000 */
.L_x_15688:
        /* <DEDUP_REMOVED lines=13> */
.L_x_15689:
[----:B------:R-:W-:Y:S02]  /*27d20*/  IMAD.MOV.U32 R13, RZ, RZ, R9 ;  /* 0x000000ffff0d7224 */ /* 0x000fe400078e0009 */
[----:B------:R-:W-:Y:S01]  /*27d30*/  IMAD.MOV.U32 R12, RZ, RZ, 0x3 ;  /* 0x00000003ff0c7424 */ /* 0x000fe200078e00ff */
[----:B------:R-:W-:-:S13]  /*27d40*/  IADD3 R2, P0, R14, R0, RZ ;  /* 0x000000000e027210 */ /* 0x000fda0007f1e0ff */
[----:B------:R-:W-:Y:S05]  /*27d50*/  WARPSYNC.COLLECTIVE R15, `(.L_x_15690) ;  /* 0x000000000f087348 */ /* 0x000fea0003c00000 */
[----:B------:R0:W1:Y:S02]  /*27d60*/  SHFL.IDX P6, R14, R13, R12, R11 ;  /* 0x0000000c0d0e7389 */ /* 0x00006400000c000b */
[----:B01----:R-:W-:Y:S01]  /*27d70*/  ENDCOLLECTIVE ;  /* 0x000000000000791b */ /* 0x003fe20003800000 */
.L_x_15690:
        /* <DEDUP_REMOVED lines=13> */
.L_x_15691:
[----:B------:R-:W-:Y:S02]  /*27e50*/  IMAD.MOV.U32 R13, RZ, RZ, R9 ;  /* 0x000000ffff0d7224 */ /* 0x000fe400078e0009 */
[----:B------:R-:W-:Y:S01]  /*27e60*/  IMAD.MOV.U32 R12, RZ, RZ, 0x4 ;  /* 0x00000004ff0c7424 */ /* 0x000fe200078e00ff */
[----:B------:R-:W-:-:S13]  /*27e70*/  IADD3 R2, P0, R14, R0, RZ ;  /* 0x000000000e027210 */ /* 0x000fda0007f1e0ff */
[----:B------:R-:W-:Y:S05]  /*27e80*/  WARPSYNC.COLLECTIVE R15, `(.L_x_15692) ;  /* 0x000000000f087348 */ /* 0x000fea0003c00000 */
[----:B------:R0:W1:Y:S02]  /*27e90*/  SHFL.IDX P6, R14, R13, R12, R11 ;  /* 0x0000000c0d0e7389 */ /* 0x00006400000c000b */
[----:B01----:R-:W-:Y:S01]  /*27ea0*/  ENDCOLLECTIVE ;  /* 0x000000000000791b */ /* 0x003fe20003800000 */
.L_x_15692:
        /* <DEDUP_REMOVED lines=13> */
.L_x_15693:
[----:B------:R-:W-:Y:S02]  /*27f80*/  IMAD.MOV.U32 R13, RZ, RZ, R9 ;  /* 0x000000ffff0d7224 */ /* 0x000fe400078e0009 */
[----:B------:R-:W-:Y:S01]  /*27f90*/  IMAD.MOV.U32 R12, RZ, RZ, 0x5 ;  /* 0x00000005ff0c7424 */ /* 0x000fe200078e00ff */
[----:B------:R-:W-:-:S13]  /*27fa0*/  IADD3 R2, P0, R14, R0, RZ ;  /* 0x000000000e027210 */ /* 0x000fda0007f1e0ff */
[----:B------:R-:W-:Y:S05]  /*27fb0*/  WARPSYNC.COLLECTIVE R15, `(.L_x_15694) ;  /* 0x000000000f087348 */ /* 0x000fea0003c00000 */
[----:B------:R0:W1:Y:S02]  /*27fc0*/  SHFL.IDX P6, R14, R13, R12, R11 ;  /* 0x0000000c0d0e7389 */ /* 0x00006400000c000b */
[----:B01----:R-:W-:Y:S01]  /*27fd0*/  ENDCOLLECTIVE ;  /* 0x000000000000791b */ /* 0x003fe20003800000 */
.L_x_15694:
        /* <DEDUP_REMOVED lines=13> */
.L_x_15695:
[----:B------:R-:W-:Y:S05]  /*280b0*/  BRA `(.L_x_15696) ;  /* 0xffffff8c00587947 */ /* 0x000fea000383ffff */
.L_x_15472:
[----:B------:R-:W-:Y:S01]  /*280c0*/  BSSY B0, `(.L_x_15697) ;  /* 0x0000008000007945 */ /* 0x000fe20003800000 */
[----:B------:R-:W-:Y:S02]  /*280d0*/  IMAD.MOV.U32 R13, RZ, RZ, R16 ;  /* 0x000000ffff0d7224 */ /* 0x000fe400078e0010 */
[----:B------:R-:W-:Y:S02]  /*280e0*/  IMAD.MOV.U32 R12, RZ, RZ, RZ ;  /* 0x000000ffff0c7224 */ /* 0x000fe400078e00ff */
[----:B-1----:R-:W-:Y:S02]  /*280f0*/  IMAD.MOV.U32 R11, RZ, RZ, 0x1f ;  /* 0x0000001fff0b7424 */ /* 0x002fe400078e00ff */
[----:B------:R-:W-:-:S07]  /*28100*/  IMAD.MOV.U32 R15, RZ, RZ, -0x1 ;  /* 0xffffffffff0f7424 */ /* 0x000fce00078e00ff */
[----:B--23--:R-:W-:Y:S05]  /*28110*/  WARPSYNC.COLLECTIVE R15, `(.L_x_15698) ;  /* 0x000000000f087348 */ /* 0x00cfea0003c00000 */
[----:B------:R0:W1:Y:S02]  /*28120*/  SHFL.IDX P6, R14, R13, R12, R11 ;  /* 0x0000000c0d0e7389 */ /* 0x00006400000c000b */
[----:B0123--:R-:W-:Y:S01]  /*28130*/  ENDCOLLECTIVE ;  /* 0x000000000000791b */ /* 0x00ffe20003800000 */
.L_x_15698:
[----:B------:R-:W-:Y:S05]  /*28140*/  BSYNC B0 ;  /* 0x0000000000007941 */ /* 0x000fea0003800000 */
.L_x_15697:
        /* <DEDUP_REMOVED lines=9> */
.L_x_15699:
        /* <DEDUP_REMOVED lines=17> */
[----:B------:R-:W-:Y:S01]  /*282f0*/  IMAD.MOV.U32 R6, RZ, RZ, RZ ;  /* 0x000000ffff067224 */ /* 0x000fe200078e00ff */
[----:B---3--:R-:W-:-:S02]  /*28300*/  @!P1 MOV R4, R5 ;  /* 0x0000000500049202 */ /* 0x008fc40000000f00 */
[----:B------:R-:W-:-:S03]  /*28310*/  ISETP.NE.AND P1, PT, R8, RZ, PT ;  /* 0x000000ff0800720c */ /* 0x000fc60003f25270 */
[----:B------:R-:W-:-:S10]  /*28320*/  IMAD R13, R4, R17, RZ ;  /* 0x00000011040d7224 */ /* 0x000fd400078e02ff */
[----:B------:R-:W-:Y:S05]  /*28330*/  WARPSYNC.COLLECTIVE R15, `(.L_x_15700) ;  /* 0x000000000f087348 */ /* 0x000fea0003c00000 */
[----:B------:R0:W1:Y:S02]  /*28340*/  SHFL.UP P6, R14, R13, R12, R11 ;  /* 0x0400000c0d0e7389 */ /* 0x00006400000c000b */
[----:B01----:R-:W-:Y:S01]  /*28350*/  ENDCOLLECTIVE ;  /* 0x000000000000791b */ /* 0x003fe20003800000 */
.L_x_15700:
[----:B------:R-:W-:Y:S01]  /*28360*/  IMAD.MOV.U32 R12, RZ, RZ, 0x2 ;  /* 0x00000002ff0c7424 */ /* 0x000fe200078e00ff */
[----:B------:R-:W-:-:S05]  /*28370*/  SEL R14, R14, RZ, P1 ;  /* 0x000000ff0e0e7207 */ /* 0x000fca0000800000 */
[----:B------:R-:W-:-:S04]  /*28380*/  IMAD.IADD R5, R13, 0x1, R14 ;  /* 0x000000010d057824 */ /* 0x000fc800078e020e */
[----:B------:R-:W-:-:S07]  /*28390*/  IMAD.MOV.U32 R13, RZ, RZ, R5 ;  /* 0x000000ffff0d7224 */ /* 0x000fce00078e0005 */
[----:B------:R-:W-:Y:S05]  /*283a0*/  WARPSYNC.COLLECTIVE R15, `(.L_x_15701) ;  /* 0x000000000f087348 */ /* 0x000fea0003c00000 */
[----:B------:R0:W1:Y:S02]  /*283b0*/  SHFL.UP P6, R14, R13, R12, R11 ;  /* 0x0400000c0d0e7389 */ /* 0x00006400000c000b */
[----:B01----:R-:W-:Y:S01]  /*283c0*/  ENDCOLLECTIVE ;  /* 0x000000000000791b */ /* 0x003fe20003800000 */
.L_x_15701:
[----:B------:R-:W-:Y:S01]  /*283d0*/  IMAD.MOV.U32 R12, RZ, RZ, 0x4 ;  /* 0x00000004ff0c7424 */ /* 0x000fe200078e00ff */
[----:B------:R-:W-:-:S05]  /*283e0*/  SEL R2, R14, RZ, P2 ;  /* 0x000000ff0e027207 */ /* 0x000fca0001000000 */
[----:B------:R-:W-:-:S04]  /*283f0*/  IMAD.IADD R2, R5, 0x1, R2 ;  /* 0x0000000105027824 */ /* 0x000fc800078e0202 */
[----:B------:R-:W-:-:S07]  /*28400*/  IMAD.MOV.U32 R13, RZ, RZ, R2 ;  /* 0x000000ffff0d7224 */ /* 0x000fce00078e0002 */
[----:B------:R-:W-:Y:S05]  /*28410*/  WARPSYNC.COLLECTIVE R15, `(.L_x_15702) ;  /* 0x000000000f087348 */ /* 0x000fea0003c00000 */
[----:B------:R0:W1:Y:S02]  /*28420*/  SHFL.UP P6, R14, R13, R12, R11 ;  /* 0x0400000c0d0e7389 */ /* 0x00006400000c000b */
[----:B01----:R-:W-:Y:S01]  /*28430*/  ENDCOLLECTIVE ;  /* 0x000000000000791b */ /* 0x003fe20003800000 */
.L_x_15702:
[----:B------:R-:W-:Y:S01]  /*28440*/  IMAD.MOV.U32 R12, RZ, RZ, 0x8 ;  /* 0x00000008ff0c7424 */ /* 0x000fe200078e00ff */
[----:B------:R-:W-:-:S05]  /*28450*/  SEL R3, R14, RZ, P3 ;  /* 0x000000ff0e037207 */ /* 0x000fca0001800000 */
[----:B------:R-:W-:-:S04]  /*28460*/  IMAD.IADD R3, R2, 0x1, R3 ;  /* 0x0000000102037824 */ /* 0x000fc800078e0203 */
[----:B------:R-:W-:-:S07]  /*28470*/  IMAD.MOV.U32 R13, RZ, RZ, R3 ;  /* 0x000000ffff0d7224 */ /* 0x000fce00078e0003 */
[----:B------:R-:W-:Y:S05]  /*28480*/  WARPSYNC.COLLECTIVE R15, `(.L_x_15703) ;  /* 0x000000000f087348 */ /* 0x000fea0003c00000 */
[----:B------:R0:W1:Y:S02]  /*28490*/  SHFL.UP P6, R14, R13, R12, R11 ;  /* 0x0400000c0d0e7389 */ /* 0x00006400000c000b */
[----:B01----:R-:W-:Y:S01]  /*284a0*/  ENDCOLLECTIVE ;  /* 0x000000000000791b */ /* 0x003fe20003800000 */
.L_x_15703:
[----:B------:R-:W-:Y:S01]  /*284b0*/  IMAD.MOV.U32 R12, RZ, RZ, 0x10 ;  /* 0x00000010ff0c7424 */ /* 0x000fe200078e00ff */
[----:B------:R-:W-:-:S05]  /*284c0*/  SEL R14, R14, RZ, P4 ;  /* 0x000000ff0e0e7207 */ /* 0x000fca0002000000 */
[----:B------:R-:W-:-:S04]  /*284d0*/  IMAD.IADD R5, R3, 0x1, R14 ;  /* 0x0000000103057824 */ /* 0x000fc800078e020e */
[----:B------:R-:W-:-:S07]  /*284e0*/  IMAD.MOV.U32 R13, RZ, RZ, R5 ;  /* 0x000000ffff0d7224 */ /* 0x000fce00078e0005 */
[----:B------:R-:W-:Y:S05]  /*284f0*/  WARPSYNC.COLLECTIVE R15, `(.L_x_15704) ;  /* 0x000000000f087348 */ /* 0x000fea0003c00000 */
[----:B------:R0:W1:Y:S02]  /*28500*/  SHFL.UP P6, R14, R13, R12, R11 ;  /* 0x0400000c0d0e7389 */ /* 0x00006400000c000b */
[----:B01----:R-:W-:Y:S01]  /*28510*/  ENDCOLLECTIVE ;  /* 0x000000000000791b */ /* 0x003fe20003800000 */
.L_x_15704:
        /* <DEDUP_REMOVED lines=8> */
.L_x_15705:
[----:B------:R-:W-:Y:S05]  /*285a0*/  BRA `(.L_x_15706) ;  /* 0xffffff8c00b87947 */ /* 0x000fea000383ffff */
.L_x_15475:
[----:B------:R-:W-:Y:S01]  /*285b0*/  BSSY B0, `(.L_x_15707) ;  /* 0x0000007000007945 */ /* 0x000fe20003800000 */
[----:B------:R-:W-:Y:S02]  /*285c0*/  IMAD.MOV.U32 R12, RZ, RZ, 0x1 ;  /* 0x00000001ff0c7424 */ /* 0x000fe400078e00ff */
[----:B-1----:R-:W-:Y:S02]  /*285d0*/  IMAD.MOV.U32 R11, RZ, RZ, RZ ;  /* 0x000000ffff0b7224 */ /* 0x002fe400078e00ff */
[----:B------:R-:W-:-:S07]  /*285e0*/  IMAD.MOV.U32 R15, RZ, RZ, -0x1 ;  /* 0xffffffffff0f7424 */ /* 0x000fce00078e00ff */
[----:B------:R-:W-:Y:S05]  /*285f0*/  WARPSYNC.COLLECTIVE R15, `(.L_x_15708) ;  /* 0x000000000f087348 */ /* 0x000fea0003c00000 */
[----:B------:R0:W1:Y:S02]  /*28600*/  SHFL.UP P6, R14, R13, R12, R11 ;  /* 0x0400000c0d0e7389 */ /* 0x00006400000c000b */
[----:B01----:R-:W-:Y:S01]  /*28610*/  ENDCOLLECTIVE ;  /* 0x000000000000791b */ /* 0x003fe20003800000 */
.L_x_15708:
[----:B------:R-:W-:Y:S05]  /*28620*/  BSYNC B0 ;  /* 0x0000000000007941 */ /* 0x000fea0003800000 */
.L_x_15707:
        /* <DEDUP_REMOVED lines=8> */
.L_x_15709:
[----:B------:R-:W-:Y:S01]  /*286b0*/  IMAD.MOV.U32 R12, RZ, RZ, 0x4 ;  /* 0x00000004ff0c7424 */ /* 0x000fe200078e00ff */
[----:B------:R-:W-:-:S05]  /*286c0*/  SEL R2, R14, RZ, P2 ;  /* 0x000000ff0e027207 */ /* 0x000fca0001000000 */
[----:B------:R-:W-:-:S04]  /*286d0*/  IMAD.IADD R2, R13, 0x1, R2 ;  /* 0x000000010d027824 */ /* 0x000fc800078e0202 */
[----:B------:R-:W-:-:S07]  /*286e0*/  IMAD.MOV.U32 R13, RZ, RZ, R2 ;  /* 0x000000ffff0d7224 */ /* 0x000fce00078e0002 */
[----:B------:R-:W-:Y:S05]  /*286f0*/  WARPSYNC.COLLECTIVE R15, `(.L_x_15710) ;  /* 0x000000000f087348 */ /* 0x000fea0003c00000 */
[----:B------:R0:W1:Y:S02]  /*28700*/  SHFL.UP P6, R14, R13, R12, R11 ;  /* 0x0400000c0d0e7389 */ /* 0x00006400000c000b */
[----:B01----:R-:W-:Y:S01]  /*28710*/  ENDCOLLECTIVE ;  /* 0x000000000000791b */ /* 0x003fe20003800000 */
.L_x_15710:
[----:B------:R-:W-:Y:S01]  /*28720*/  IMAD.MOV.U32 R12, RZ, RZ, 0x8 ;  /* 0x00000008ff0c7424 */ /* 0x000fe200078e00ff */
[----:B------:R-:W-:-:S04]  /*28730*/  SEL R3, R14, RZ, P3 ;  /* 0x000000ff0e037207 */ /* 0x000fc80001800000 */
[----:B------:R-:W-:-:S05]  /*28740*/  IADD3 R3, R2, R3, RZ ;  /* 0x0000000302037210 */ /* 0x000fca0007ffe0ff */
[----:B------:R-:W-:-:S07]  /*28750*/  IMAD.MOV.U32 R13, RZ, RZ, R3 ;  /* 0x000000ffff0d7224 */ /* 0x000fce00078e0003 */
[----:B------:R-:W-:Y:S05]  /*28760*/  WARPSYNC.COLLECTIVE R15, `(.L_x_15711) ;  /* 0x000000000f087348 */ /* 0x000fea0003c00000 */
[----:B------:R0:W1:Y:S02]  /*28770*/  SHFL.UP P6, R14, R13, R12, R11 ;  /* 0x0400000c0d0e7389 */ /* 0x00006400000c000b */
[----:B01----:R-:W-:Y:S01]  /*28780*/  ENDCOLLECTIVE ;  /* 0x000000000000791b */ /* 0x003fe20003800000 */
.L_x_15711:
[----:B------:R-:W-:Y:S01]  /*28790*/  IMAD.MOV.U32 R12, RZ, RZ, 0x10 ;  /* 0x00000010ff0c7424 */ /* 0x000fe200078e00ff */
[----:B------:R-:W-:-:S05]  /*287a0*/  SEL R14, R14, RZ, P4 ;  /* 0x000000ff0e0e7207 */ /* 0x000fca0002000000 */
[----:B------:R-:W-:-:S04]  /*287b0*/  IMAD.IADD R5, R3, 0x1, R14 ;  /* 0x0000000103057824 */ /* 0x000fc800078e020e */
[----:B------:R-:W-:-:S07]  /*287c0*/  IMAD.MOV.U32 R13, RZ, RZ, R5 ;  /* 0x000000ffff0d7224 */ /* 0x000fce00078e0005 */
[----:B------:R-:W-:Y:S05]  /*287d0*/  WARPSYNC.COLLECTIVE R15, `(.L_x_15712) ;  /* 0x000000000f087348 */ /* 0x000fea0003c00000 */
[----:B------:R0:W1:Y:S02]  /*287e0*/  SHFL.UP P6, R14, R13, R12, R11 ;  /* 0x0400000c0d0e7389 */ /* 0x00006400000c000b */
[----:B01----:R-:W-:Y:S01]  /*287f0*/  ENDCOLLECTIVE ;  /* 0x000000000000791b */ /* 0x003fe20003800000 */
.L_x_15712:
        /* <DEDUP_REMOVED lines=8> */
.L_x_15713:
[----:B------:R-:W-:Y:S05]  /*28880*/  BRA `(.L_x_15714) ;  /* 0xffffff8c00a47947 */ /* 0x000fea000383ffff */
.L_x_15477:
[----:B------:R-:W-:Y:S01]  /*28890*/  BSSY B0, `(.L_x_15715) ;  /* 0x0000006000007945 */ /* 0x000fe20003800000 */
[----:B------:R-:W-:Y:S01]  /*288a0*/  PLOP3.LUT P6, PT, P6, PT, PT, 0x8, 0x0 ;  /* 0x000000000000781c */ /* 0x000fe200037ce170 */
[----:B------:R-:W-:-:S12]  /*288b0*/  IMAD.MOV.U32 R15, RZ, RZ, -0x1 ;  /* 0xffffffffff0f7424 */ /* 0x000fd800078e00ff */
[----:B01----:R-:W-:Y:S05]  /*288c0*/  WARPSYNC.COLLECTIVE R15, `(.L_x_15716) ;  /* 0x000000000f087348 */ /* 0x003fea0003c00000 */
[----:B------:R-:W-:Y:S01]  /*288d0*/  VOTE.ANY R14, PT, P6 ;  /* 0x00000000000e7806 */ /* 0x000fe200030e0100 */
[----:B01----:R-:W-:Y:S06]  /*288e0*/  ENDCOLLECTIVE ;  /* 0x000000000000791b */ /* 0x003fec0003800000 */
.L_x_15716:
[----:B------:R-:W-:Y:S05]  /*288f0*/  BSYNC B0 ;  /* 0x0000000000007941 */ /* 0x000fea0003800000 */
.L_x_15715:
        /* <DEDUP_REMOVED lines=8> */
.L_x_15717:
[----:B------:R-:W-:Y:S02]  /*28980*/  IMAD.IADD R19, R12, 0x1, R19 ;  /* 0x000000010c137824 */ /* 0x000fe400078e0213 */
[----:B------:R-:W-:Y:S02]  /*28990*/  IMAD.MOV.U32 R13, RZ, RZ, R4 ;  /* 0x000000ffff0d7224 */ /* 0x000fe400078e0004 */
[----:B------:R-:W-:-:S07]  /*289a0*/  IMAD.MOV.U32 R17, RZ, RZ, R14 ;  /* 0x000000ffff117224 */ /* 0x000fce00078e000e */
[----:B------:R-:W-:Y:S05]  /*289b0*/  WARPSYNC.COLLECTIVE R15, `(.L_x_15718) ;  /* 0x000000000f087348 */ /* 0x000fea0003c00000 */
[----:B------:R0:W1:Y:S02]  /*289c0*/  SHFL.IDX P6, R14, R13, R12, R11 ;  /* 0x0000000c0d0e7389 */ /* 0x00006400000c000b */
[----:B01----:R-:W-:Y:S01]  /*289d0*/  ENDCOLLECTIVE ;  /* 0x000000000000791b */ /* 0x003fe20003800000 */
.L_x_15718:
[----:B------:R-:W-:Y:S01]  /*289e0*/  IMAD.MOV.U32 R4, RZ, RZ, R14 ;  /* 0x000000ffff047224 */ /* 0x000fe200078e000e */
[----:B------:R-:W-:Y:S06]  /*289f0*/  BRA `(.L_x_15719) ;  /* 0xffffff8c00887947 */ /* 0x000fec000383ffff */
.L_x_15479:
[----:B------:R-:W-:Y:S01]  /*28a00*/  BSSY B0, `(.L_x_15720) ;  /* 0x0000007000007945 */ /* 0x000fe20003800000 */
[----:B------:R-:W-:Y:S02]  /*28a10*/  IMAD.MOV.U32 R13, RZ, RZ, R2 ;  /* 0x000000ffff0d7224 */ /* 0x000fe400078e0002 */
[----:B-1----:R-:W-:Y:S02]  /*28a20*/  IMAD.MOV.U32 R11, RZ, RZ, 0x1f ;  /* 0x0000001fff0b7424 */ /* 0x002fe400078e00ff */
[----:B------:R-:W-:-:S07]  /*28a30*/  IMAD.MOV.U32 R15, RZ, RZ, -0x1 ;  /* 0xffffffffff0f7424 */ /* 0x000fce00078e00ff */
[----:B0--34-:R-:W-:Y:S05]  /*28a40*/  WARPSYNC.COLLECTIVE R15, `(.L_x_15721) ;  /* 0x000000000f087348 */ /* 0x019fea0003c00000 */
[----:B------:R1:W2:Y:S02]  /*28a50*/  SHFL.IDX P6, R14, R13, R12, R11 ;  /* 0x0000000c0d0e7389 */ /* 0x0002a400000c000b */
[----:B01234-:R-:W-:Y:S01]  /*28a60*/  ENDCOLLECTIVE ;  /* 0x000000000000791b */ /* 0x01ffe20003800000 */
.L_x_15721:
[----:B------:R-:W-:Y:S05]  /*28a70*/  BSYNC B0 ;  /* 0x0000000000007941 */ /* 0x000fea0003800000 */
.L_x_15720:
[----:B------:R-:W-:Y:S01]  /*28a80*/  IMAD.MOV.U32 R6, RZ, RZ, R14 ;  /* 0x000000ffff067224 */ /* 0x000fe200078e000e */
[----:B------:R-:W-:Y:S06]  /*28a90*/  BRA `(.L_x_15478) ;  /* 0xffffff8c00787947 */ /* 0x000fec000383ffff */
.L_x_15485:
[----:B-1----:R1:W4:Y:S02]  /*28aa0*/  SYNCS.PHASECHK.TRANS64.TRYWAIT P0, [R5+URZ+0x32420], R0 ;  /* 0x03242000050075a7 */ /* 0x002324000800017f */
[----:B----4-:R-:W-:Y:S05]  /*28ab0*/  @!P0 NANOSLEEP.SYNCS 0x989680 ;  /* 0x009896800000895d */ /* 0x010fea0003900000 */
[----:B------:R-:W4:Y:S02]  /*28ac0*/  @!P0 SYNCS.PHASECHK.TRANS64 P0, [R5+URZ+0x32420], R0 ;  /* 0x03242000050085a7 */ /* 0x000f24000800007f */
[----:B----4-:R-:W-:Y:S05]  /*28ad0*/  @!P0 BRA `(.L_x_15485) ;  /* 0xfffffffc00f08947 */ /* 0x010fea000383ffff */
[----:B------:R-:W-:Y:S05]  /*28ae0*/  BRA `(.L_x_15722) ;  /* 0xffffff9400d07947 */ /* 0x000fea000383ffff */
.L_x_15486:
        /* <DEDUP_REMOVED lines=11> */
.L_x_15724:
[----:B------:R-:W-:Y:S05]  /*28ba0*/  BSYNC B0 ;  /* 0x0000000000007941 */ /* 0x000fea0003800000 */
.L_x_15723:
[----:B------:R-:W-:Y:S05]  /*28bb0*/  BRA `(.L_x_15725) ;  /* 0xffffff9400b87947 */ /* 0x000fea000383ffff */
.L_x_15487:
[----:B------:R-:W-:Y:S01]  /*28bc0*/  BSSY B0, `(.L_x_15726) ;  /* 0x0000006000007945 */ /* 0x000fe20003800000 */
[----:B------:R-:W-:-:S07]  /*28bd0*/  IMAD.MOV.U32 R15, RZ, RZ, -0x1 ;  /* 0xffffffffff0f7424 */ /* 0x000fce00078e00ff */
[----:B0123--:R-:W-:Y:S05]  /*28be0*/  WARPSYNC.COLLECTIVE R15, `(.L_x_15727) ;  /* 0x000000000f0c7348 */ /* 0x00ffea0003c00000 */
[----:B------:R-:W-:Y:S02]  /*28bf0*/  ELECT P6, UR62, PT ;  /* 0x00000000003e782f */ /* 0x000fe400038c0000 */
[----:B------:R-:W-:Y:S01]  /*28c00*/  MOV R14, UR62 ;  /* 0x0000003e000e7c02 */ /* 0x000fe20008000f00 */
[----:B0123--:R-:W-:Y:S10]  /*28c10*/  ENDCOLLECTIVE ;  /* 0x000000000000791b */ /* 0x00fff40003800000 */
.L_x_15727:
[----:B------:R-:W-:Y:S05]  /*28c20*/  BSYNC B0 ;  /* 0x0000000000007941 */ /* 0x000fea0003800000 */
.L_x_15726:
[----:B------:R-:W-:Y:S05]  /*28c30*/  BRA `(.L_x_15728) ;  /* 0xffffff9400ac7947 */ /* 0x000fea000383ffff */
.L_x_15489:
[----:B-1----:R1:W4:Y:S02]  /*28c40*/  SYNCS.PHASECHK.TRANS64.TRYWAIT P1, [R3+URZ+0x32440], R2 ;  /* 0x03244002030075a7 */ /* 0x002324000802017f */
[----:B----4-:R-:W-:Y:S05]  /*28c50*/  @!P1 NANOSLEEP.SYNCS 0x989680 ;  /* 0x009896800000995d */ /* 0x010fea0003900000 */
[----:B------:R-:W4:Y:S02]  /*28c60*/  @!P1 SYNCS.PHASECHK.TRANS64 P1, [R3+URZ+0x32440], R2 ;  /* 0x03244002030095a7 */ /* 0x000f24000802007f */
[----:B----4-:R-:W-:Y:S05]  /*28c70*/  @!P1 BRA `(.L_x_15489) ;  /* 0xfffffffc00f09947 */ /* 0x010fea000383ffff */
[----:B------:R-:W-:Y:S05]  /*28c80*/  BRA `(.L_x_15729) ;  /* 0xffffff9400cc7947 */ /* 0x000fea000383ffff */
.L_x_15491:
[----:B----4-:R4:W0:Y:S02]  /*28c90*/  SYNCS.PHASECHK.TRANS64.TRYWAIT P1, [R25+URZ+0x32440], R0 ;  /* 0x03244000190075a7 */ /* 0x010824000802017f */
[----:B0-----:R-:W-:Y:S05]  /*28ca0*/  @!P1 NANOSLEEP.SYNCS 0x989680 ;  /* 0x009896800000995d */ /* 0x001fea0003900000 */
[----:B------:R-:W0:Y:S02]  /*28cb0*/  @!P1 SYNCS.PHASECHK.TRANS64 P1, [R25+URZ+0x32440], R0 ;  /* 0x03244000190095a7 */ /* 0x000e24000802007f */
[----:B0-----:R-:W-:Y:S05]  /*28cc0*/  @!P1 BRA `(.L_x_15491) ;  /* 0xfffffffc00f09947 */ /* 0x001fea000383ffff */
[----:B------:R-:W-:Y:S05]  /*28cd0*/  BRA `(.L_x_15730) ;  /* 0xffffff9400d87947 */ /* 0x000fea000383ffff */
.L_x_15493:
[----:B------:R0:W0:Y:S02]  /*28ce0*/  SYNCS.PHASECHK.TRANS64.TRYWAIT P1, [R3+URZ+0x32460], R2 ;  /* 0x03246002030075a7 */ /* 0x000024000802017f */
[----:B0-----:R-:W-:Y:S05]  /*28cf0*/  @!P1 NANOSLEEP.SYNCS 0x989680 ;  /* 0x009896800000995d */ /* 0x001fea0003900000 */
[----:B------:R-:W0:Y:S02]  /*28d00*/  @!P1 SYNCS.PHASECHK.TRANS64 P1, [R3+URZ+0x32460], R2 ;  /* 0x03246002030095a7 */ /* 0x000e24000802007f */
[----:B0-----:R-:W-:Y:S05]  /*28d10*/  @!P1 BRA `(.L_x_15493) ;  /* 0xfffffffc00f09947 */ /* 0x001fea000383ffff */
[----:B------:R-:W-:Y:S05]  /*28d20*/  BRA `(.L_x_15731) ;  /* 0xffffff9400d47947 */ /* 0x000fea000383ffff */
.L_x_15732:
        /* <DEDUP_REMOVED lines=13> */
.L_x_15786:


//--------------------- .nv.global.init           --------------------------
	.section	.nv.global.init,"aw",@progbits
.nv.global.init:
	.type		$str$23,@object
	.size		$str$23,($str$24 - $str$23)
$str$23:
        /*0000*/ 	.byte	0x28, 0x61, 0x64, 0x64, 0x72, 0x65, 0x73, 0x73, 0x20, 0x26, 0x20, 0x6d, 0x61, 0x73, 0x6b, 0x29
        /*0010*/ 	.byte	0x20, 0x3d, 0x3d, 0x20, 0x30, 0x00
	.type		$str$24,@object
	.size		$str$24,(__unnamed_11 - $str$24)
$str$24:
        /*0016*/ 	.byte	0x2f, 0x74, 0x6d, 0x70, 0x2f, 0x6f, 0x73, 0x73, 0x5f, 0x6b, 0x65, 0x72, 0x6e, 0x65, 0x6c, 0x73
        /*0026*/ 	.byte	0x5f, 0x73, 0x72, 0x63, 0x2f, 0x66, 0x6c, 0x61, 0x73, 0x68, 0x5f, 0x61, 0x74, 0x74, 0x65, 0x6e
        /*0036*/ 	.byte	0x74, 0x69, 0x6f, 0x6e, 0x2f, 0x63, 0x73, 0x72, 0x63, 0x2f, 0x63, 0x75, 0x74, 0x6c, 0x61, 0x73
        /*0046*/ 	.byte	0x73, 0x2f, 0x69, 0x6e, 0x63, 0x6c, 0x75, 0x64, 0x65, 0x2f, 0x63, 0x75, 0x74, 0x65, 0x2f, 0x70
        /*0056*/ 	.byte	0x6f, 0x69, 0x6e, 0x74, 0x65, 0x72, 0x5f, 0x66, 0x6c, 0x61, 0x67, 0x67, 0x65, 0x64, 0x2e, 0x68
        /*0066*/ 	.byte	0x70, 0x70, 0x00
	.type		__unnamed_11,@object
	.size		__unnamed_11,(__unnamed_4 - __unnamed_11)
__unnamed_11:
        /* <DEDUP_REMOVED lines=24> */
	.type		__unnamed_4,@object
	.size		__unnamed_4,(__unnamed_12 - __unnamed_4)
__unnamed_4:
        /* <DEDUP_REMOVED lines=24> */
        /*0369*/ 	.byte	0x00
	.type		__unnamed_12,@object
	.size		__unnamed_12,(__unnamed_7 - __unnamed_12)
__unnamed_12:
        /* <DEDUP_REMOVED lines=24> */
        /*04ea*/ 	.byte	0x26, 0x5d, 0x00
	.type		__unnamed_7,@object
	.size		__unnamed_7,(__unnamed_17 - __unnamed_7)
__unnamed_7:
        /* <DEDUP_REMOVED lines=25> */
	.type		__unnamed_17,@object
	.size		__unnamed_17,(__unnamed_5 - __unnamed_17)
__unnamed_17:
        /* <DEDUP_REMOVED lines=25> */
	.type		__unnamed_5,@object
	.size		__unnamed_5,(__unnamed_13 - __unnamed_5)
__unnamed_5:
        /* <DEDUP_REMOVED lines=25> */
	.type		__unnamed_13,@object
	.size		__unnamed_13,(__unnamed_6 - __unnamed_13)
__unnamed_13:
        /* <DEDUP_REMOVED lines=28> */
        /*0b39*/ 	.byte	0x34, 0x30, 0x39, 0x36, 0x3e, 0x3e, 0x3e, 0x3e, 0x3e, 0x5d, 0x00
	.type		__unnamed_6,@object
	.size		__unnamed_6,(__unnamed_8 - __unnamed_6)
__unnamed_6:
        /* <DEDUP_REMOVED lines=29> */
	.type		__unnamed_8,@object
	.size		__unnamed_8,(__unnamed_1 - __unnamed_8)
__unnamed_8:
        /* <DEDUP_REMOVED lines=28> */
        /*0ed0*/ 	.byte	0x34, 0x30, 0x39, 0x36, 0x3e, 0x3e, 0x3e, 0x3e, 0x3e, 0x20, 0x26, 0x5d, 0x00
	.type		__unnamed_1,@object
	.size		__unnamed_1,(__unnamed_9 - __unnamed_1)
__unnamed_1:
        /* <DEDUP_REMOVED lines=28> */
        /*109d*/ 	.byte	0x3c, 0x36, 0x31, 0x34, 0x34, 0x3e, 0x3e, 0x3e, 0x3e, 0x3e, 0x20, 0x26, 0x5d, 0x00
	.type		__unnamed_9,@object
	.size		__unnamed_9,(__unnamed_10 - __unnamed_9)
__unnamed_9:
        /* <DEDUP_REMOVED lines=28> */
        /*126b*/ 	.byte	0x3a, 0x43, 0x3c, 0x33, 0x32, 0x37, 0x36, 0x38, 0x3e, 0x3e, 0x3e, 0x3e, 0x3e, 0x5d, 0x00
	.type		__unnamed_10,@object
	.size		__unnamed_10,(__unnamed_3 - __unnamed_10)
__unnamed_10:
        /* <DEDUP_REMOVED lines=29> */
	.type		__unnamed_3,@object
	.size		__unnamed_3,(__unnamed_15 - __unnamed_3)
__unnamed_3:
        /* <DEDUP_REMOVED lines=29> */
	.type		__unnamed_15,@object
	.size		__unnamed_15,(__unnamed_16 - __unnamed_15)
__unnamed_15:
        /* <DEDUP_REMOVED lines=29> */
	.type		__unnamed_16,@object
	.size		__unnamed_16,(__unnamed_2 - __unnamed_16)
__unnamed_16:
        /* <DEDUP_REMOVED lines=29> */
	.type		__unnamed_2,@object
	.size		__unnamed_2,(__unnamed_18 - __unnamed_2)
__unnamed_2:
        /* <DEDUP_REMOVED lines=29> */
	.type		__unnamed_18,@object
	.size		__unnamed_18,(__unnamed_14 - __unnamed_18)
__unnamed_18:
        /* <DEDUP_REMOVED lines=29> */
	.type		__unnamed_14,@object
	.size		__unnamed_14,(.L_13 - __unnamed_14)
__unnamed_14:
        /* <DEDUP_REMOVED lines=29> */
        /*1f29*/ 	.byte	0x5d, 0x00
.L_13:


//--------------------- .nv.shared._ZN7cutlass13device_kernelIN5flash11enable_sm90INS1_16FlashAttnFwdSm90INS1_25CollectiveMainloopFwdSm90ILi2EN4cute5tupleIJNS5_1CILi1EEES8_S8_EEENS6_IJNS7_ILi128EEENS7_ILi96EEENS7_ILi192EEEEEELi128ENS_10bfloat16_tEfNS_4arch4Sm90ELb0ELb0ELb1ELb0ELb1ELb0ELb0ELb1ELb1ELb1ELb1ELb0EEENS1_21CollectiveEpilogueFwdINS6_IJSA_SA_SB_EEES9_SE_SG_Li256ELb0ELb1ELb1ELb0EEENS1_19SingleTileSchedulerILb0ELb1ELb1ELi128EEEEEEEEEvNT_6ParamsE --------------------------
	.section	.nv.shared._ZN7cutlass13device_kernelIN5flash11enable_sm90INS1_16FlashAttnFwdSm90INS1_25CollectiveMainloopFwdSm90ILi2EN4cute5tupleIJNS5_1CILi1EEES8_S8_EEENS6_IJNS7_ILi128EEENS7_ILi96EEENS7_ILi192EEEEEELi128ENS_10bfloat16_tEfNS_4arch4Sm90ELb0ELb0ELb1ELb0ELb1ELb0ELb0ELb1ELb1ELb1ELb1ELb0EEENS1_21CollectiveEpilogueFwdINS6_IJSA_SA_SB_EEES9_SE_SG_Li256ELb0ELb1ELb1ELb0EEENS1_19SingleTileSchedulerILb0ELb1ELb1ELi128EEEEEEEEEvNT_6ParamsE,"aw",@nobits
	.sectionflags	@""
	.align	16
	.zero		1024


//--------------------- .nv.shared.reserved.0     --------------------------
	.section	.nv.shared.reserved.0,"aw",@nobits
	.weak		__nv_reservedSMEM_offset_0_alias
	.size		__nv_reservedSMEM_offset_0_alias, 0, 0
	.other		__nv_reservedSMEM_offset_0_alias,@"STO_CUDA_RESERVED_SHARED STV_DEFAULT"
__nv_reservedSMEM_offset_0_alias:
	.zero		0


//--------------------- .nv.global                --------------------------
	.section	.nv.global,"aw",@nobits
.nv.global:
	.type		_ZN87_INTERNAL_fb8486b2_51_flash_fwd_hdimdiff_bf16_paged_split_softcap_sm90_cu_744032ad_37104cute1_E,@object
	.size		_ZN87_INTERNAL_fb8486b2_51_flash_fwd_hdimdiff_bf16_paged_split_softcap_sm90_cu_744032ad_37104cute1_E,(_ZN87_INTERNAL_fb8486b2_51_flash_fwd_hdimdiff_bf16_paged_split_softcap_sm90_cu_744032ad_37104cuda3std3__45__cpo6cbeginE - _ZN87_INTERNAL_fb8486b2_51_flash_fwd_hdimdiff_bf16_paged_split_softcap_sm90_cu_744032ad_37104cute1_E)
_ZN87_INTERNAL_fb8486b2_51_flash_fwd_hdimdiff_bf16_paged_split_softcap_sm90_cu_744032ad_37104cute1_E:
	.zero		1
	.type		_ZN87_INTERNAL_fb8486b2_51_flash_fwd_hdimdiff_bf16_paged_split_softcap_sm90_cu_744032ad_37104cuda3std3__45__cpo6cbeginE,@object
	.size		_ZN87_INTERNAL_fb8486b2_51_flash_fwd_hdimdiff_bf16_paged_split_softcap_sm90_cu_744032ad_37104cuda3std3__45__cpo6cbeginE,(_ZN87_INTERNAL_fb8486b2_51_flash_fwd_hdimdiff_bf16_paged_split_softcap_sm90_cu_744032ad_37104cuda3std3__48in_placeE - _ZN87_INTERNAL_fb8486b2_51_flash_fwd_hdimdiff_bf16_paged_split_softcap_sm90_cu_744032ad_37104cuda3std3__45__cpo6cbeginE)
_ZN87_INTERNAL_fb8486b2_51_flash_fwd_hdimdiff_bf16_paged_split_softcap_sm90_cu_744032ad_37104cuda3std3__45__cpo6cbeginE:
	.zero		1
	.type		_ZN87_INTERNAL_fb8486b2_51_flash_fwd_hdimdiff_bf16_paged_split_softcap_sm90_cu_744032ad_37104cuda3std3__48in_placeE,@object
	.size		_ZN87_INTERNAL_fb8486b2_51_flash_fwd_hdimdiff_bf16_paged_split_softcap_sm90_cu_744032ad_37104cuda3std3__48in_placeE,(_ZN87_INTERNAL_fb8486b2_51_flash_fwd_hdimdiff_bf16_paged_split_softcap_sm90_cu_744032ad_37104cuda3std6ranges3__45__cpo9iter_moveE - _ZN87_INTERNAL_fb8486b2_51_flash_fwd_hdimdiff_bf16_paged_split_softcap_sm90_cu_744032ad_37104cuda3std3__48in_placeE)
_ZN87_INTERNAL_fb8486b2_51_flash_fwd_hdimdiff_bf16_paged_split_softcap_sm90_cu_744032ad_37104cuda3std3__48in_placeE:
	.zero		1
	.type		_ZN87_INTERNAL_fb8486b2_51_flash_fwd_hdimdiff_bf16_paged_split_softcap_sm90_cu_744032ad_37104cuda3std6ranges3__45__cpo9iter_moveE,@object
	.size		_ZN87_INTERNAL_fb8486b2_51_flash_fwd_hdimdiff_bf16_paged_split_softcap_sm90_cu_744032ad_37104cuda3std6ranges3__45__cpo9iter_moveE,(_ZN87_INTERNAL_fb8486b2_51_flash_fwd_hdimdiff_bf16_paged_split_softcap_sm90_cu_744032ad_37104cuda3std3__45__cpo5beginE - _ZN87_INTERNAL_fb8486b2_51_flash_fwd_hdimdiff_bf16_paged_split_softcap_sm90_cu_744032ad_37104cuda3std6ranges3__45__cpo9iter_moveE)
_ZN87_INTERNAL_fb8486b2_51_flash_fwd_hdimdiff_bf16_paged_split_softcap_sm90_cu_744032ad_37104cuda3std6ranges3__45__cpo9iter_moveE:
	.zero		1
	.type		_ZN87_INTERNAL_fb8486b2_51_flash_fwd_hdimdiff_bf16_paged_split_softcap_sm90_cu_744032ad_37104cuda3std3__45__cpo5beginE,@object
	.size		_ZN87_INTERNAL_fb8486b2_51_flash_fwd_hdimdiff_bf16_paged_split_softcap_sm90_cu_744032ad_37104cuda3std3__45__cpo5beginE,(_ZN87_INTERNAL_fb8486b2_51_flash_fwd_hdimdiff_bf16_paged_split_softcap_sm90_cu_744032ad_37104cuda3std3__489_GLOBAL__N__fb8486b2_51_flash_fwd_hdimdiff_bf16_paged_split_softcap_sm90_cu_744032ad_37106ignoreE - _ZN87_INTERNAL_fb8486b2_51_flash_fwd_hdimdiff_bf16_paged_split_softcap_sm90_cu_744032ad_37104cuda3std3__45__cpo5beginE)
_ZN87_INTERNAL_fb8486b2_51_flash_fwd_hdimdiff_bf16_paged_split_softcap_sm90_cu_744032ad_37104cuda3std3__45__cpo5beginE:
	.zero		1
	.type		_ZN87_INTERNAL_fb8486b2_51_flash_fwd_hdimdiff_bf16_paged_split_softcap_sm90_cu_744032ad_37104cuda3std3__489_GLOBAL__N__fb8486b2_51_flash_fwd_hdimdiff_bf16_paged_split_softcap_sm90_cu_744032ad_37106ignoreE,@object
	.size		_ZN87_INTERNAL_fb8486b2_51_flash_fwd_hdimdiff_bf16_paged_split_softcap_sm90_cu_744032ad_37104cuda3std3__489_GLOBAL__N__fb8486b2_51_flash_fwd_hdimdiff_bf16_paged_split_softcap_sm90_cu_744032ad_37106ignoreE,(_ZN87_INTERNAL_fb8486b2_51_flash_fwd_hdimdiff_bf16_paged_split_softcap_sm90_cu_744032ad_37104cute7productE - _ZN87_INTERNAL_fb8486b2_51_flash_fwd_hdimdiff_bf16_paged_split_softcap_sm90_cu_744032ad_37104cuda3std3__489_GLOBAL__N__fb8486b2_51_flash_fwd_hdimdiff_bf16_paged_split_softcap_sm90_cu_744032ad_37106ignoreE)
_ZN87_INTERNAL_fb8486b2_51_flash_fwd_hdimdiff_bf16_paged_split_softcap_sm90_cu_744032ad_37104cuda3std3__489_GLOBAL__N__fb8486b2_51_flash_fwd_hdimdiff_bf16_paged_split_softcap_sm90_cu_744032ad_37106ignoreE:
	.zero		1
	.type		_ZN87_INTERNAL_fb8486b2_51_flash_fwd_hdimdiff_bf16_paged_split_softcap_sm90_cu_744032ad_37104cute7productE,@object
	.size		_ZN87_INTERNAL_fb8486b2_51_flash_fwd_hdimdiff_bf16_paged_split_softcap_sm90_cu_744032ad_37104cute7productE,(_ZN87_INTERNAL_fb8486b2_51_flash_fwd_hdimdiff_bf16_paged_split_softcap_sm90_cu_744032ad_37104cuda3std3__45__cpo3endE - _ZN87_INTERNAL_fb8486b2_51_flash_fwd_hdimdiff_bf16_paged_split_softcap_sm90_cu_744032ad_37104cute7productE)
_ZN87_INTERNAL_fb8486b2_51_flash_fwd_hdimdiff_bf16_paged_split_softcap_sm90_cu_744032ad_37104cute7productE:
	.zero		1
	.type		_ZN87_INTERNAL_fb8486b2_51_flash_fwd_hdimdiff_bf16_paged_split_softcap_sm90_cu_744032ad_37104cuda3std3__45__cpo3endE,@object
	.size		_ZN87_INTERNAL_fb8486b2_51_flash_fwd_hdimdiff_bf16_paged_split_softcap_sm90_cu_744032ad_37104cuda3std3__45__cpo3endE,(_ZN87_INTERNAL_fb8486b2_51_flash_fwd_hdimdiff_bf16_paged_split_softcap_sm90_cu_744032ad_37104cuda3std3__419piecewise_constructE - _ZN87_INTERNAL_fb8486b2_51_flash_fwd_hdimdiff_bf16_paged_split_softcap_sm90_cu_744032ad_37104cuda3std3__45__cpo3endE)
_ZN87_INTERNAL_fb8486b2_51_flash_fwd_hdimdiff_bf16_paged_split_softcap_sm90_cu_744032ad_37104cuda3std3__45__cpo3endE:
	.zero		1
	.type		_ZN87_INTERNAL_fb8486b2_51_flash_fwd_hdimdiff_bf16_paged_split_softcap_sm90_cu_744032ad_37104cuda3std3__419piecewise_constructE,@object
	.size		_ZN87_INTERNAL_fb8486b2_51_flash_fwd_hdimdiff_bf16_paged_split_softcap_sm90_cu_744032ad_37104cuda3std3__419piecewise_constructE,(_ZN87_INTERNAL_fb8486b2_51_flash_fwd_hdimdiff_bf16_paged_split_softcap_sm90_cu_744032ad_37104cuda3std3__45__cpo4cendE - _ZN87_INTERNAL_fb8486b2_51_flash_fwd_hdimdiff_bf16_paged_split_softcap_sm90_cu_744032ad_37104cuda3std3__419piecewise_constructE)
_ZN87_INTERNAL_fb8486b2_51_flash_fwd_hdimdiff_bf16_paged_split_softcap_sm90_cu_744032ad_37104cuda3std3__419piecewise_constructE:
	.zero		1
	.type		_ZN87_INTERNAL_fb8486b2_51_flash_fwd_hdimdiff_bf16_paged_split_softcap_sm90_cu_744032ad_37104cuda3std3__45__cpo4cendE,@object
	.size		_ZN87_INTERNAL_fb8486b2_51_flash_fwd_hdimdiff_bf16_paged_split_softcap_sm90_cu_744032ad_37104cuda3std3__45__cpo4cendE,(_ZN87_INTERNAL_fb8486b2_51_flash_fwd_hdimdiff_bf16_paged_split_softcap_sm90_cu_744032ad_37104cuda3std6ranges3__45__cpo4swapE - _ZN87_INTERNAL_fb8486b2_51_flash_fwd_hdimdiff_bf16_paged_split_softcap_sm90_cu_744032ad_37104cuda3std3__45__cpo4cendE)
_ZN87_INTERNAL_fb8486b2_51_flash_fwd_hdimdiff_bf16_paged_split_softcap_sm90_cu_744032ad_37104cuda3std3__45__cpo4cendE:
	.zero		1
	.type		_ZN87_INTERNAL_fb8486b2_51_flash_fwd_hdimdiff_bf16_paged_split_softcap_sm90_cu_744032ad_37104cuda3std6ranges3__45__cpo4swapE,@object
	.size		_ZN87_INTERNAL_fb8486b2_51_flash_fwd_hdimdiff_bf16_paged_split_softcap_sm90_cu_744032ad_37104cuda3std6ranges3__45__cpo4swapE,(.L_25 - _ZN87_INTERNAL_fb8486b2_51_flash_fwd_hdimdiff_bf16_paged_split_softcap_sm90_cu_744032ad_37104cuda3std6ranges3__45__cpo4swapE)
_ZN87_INTERNAL_fb8486b2_51_flash_fwd_hdimdiff_bf16_paged_split_softcap_sm90_cu_744032ad_37104cuda3std6ranges3__45__cpo4swapE:
	.zero		1
.L_25:


//--------------------- .nv.shared._ZN7cutlass13device_kernelIN5flash11enable_sm90INS1_16FlashAttnFwdSm90INS1_25CollectiveMainloopFwdSm90ILi2EN4cute5tupleIJNS5_1CILi1EEES8_S8_EEENS6_IJNS7_ILi128EEENS7_ILi96EEENS7_ILi192EEEEEELi128ENS_10bfloat16_tEfNS_4arch4Sm90ELb0ELb0ELb1ELb1ELb1ELb0ELb0ELb1ELb1ELb1ELb1ELb0EEENS1_21CollectiveEpilogueFwdINS6_IJSA_SA_SB_EEES9_SE_SG_Li256ELb1ELb1ELb1ELb0EEENS1_36VarlenDynamicPersistentTileSchedulerILi128ELi96ELi256ELi128ELb1ELb1ELb1ELb0ELb1ELb1EEEEEEEEEvNT_6ParamsE --------------------------
	.section	.nv.shared._ZN7cutlass13device_kernelIN5flash11enable_sm90INS1_16FlashAttnFwdSm90INS1_25CollectiveMainloopFwdSm90ILi2EN4cute5tupleIJNS5_1CILi1EEES8_S8_EEENS6_IJNS7_ILi128EEENS7_ILi96EEENS7_ILi192EEEEEELi128ENS_10bfloat16_tEfNS_4arch4Sm90ELb0ELb0ELb1ELb1ELb1ELb0ELb0ELb1ELb1ELb1ELb1ELb0EEENS1_21CollectiveEpilogueFwdINS6_IJSA_SA_SB_EEES9_SE_SG_Li256ELb1ELb1ELb1ELb0EEENS1_36VarlenDynamicPersistentTileSchedulerILi128ELi96ELi256ELi128ELb1ELb1ELb1ELb0ELb1ELb1EEEEEEEEEvNT_6ParamsE,"aw",@nobits
	.sectionflags	@""
	.align	16
	.zero		1024


//--------------------- .nv.shared._ZN7cutlass13device_kernelIN5flash11enable_sm90INS1_16FlashAttnFwdSm90INS1_25CollectiveMainloopFwdSm90ILi2EN4cute5tupleIJNS5_1CILi1EEES8_S8_EEENS6_IJNS7_ILi128EEENS7_ILi96EEENS7_ILi192EEEEEELi128ENS_10bfloat16_tEfNS_4arch4Sm90ELb0ELb0ELb1ELb1ELb1ELb1ELb0ELb1ELb1ELb1ELb1ELb0EEENS1_21CollectiveEpilogueFwdINS6_IJSA_SA_SB_EEES9_SE_SG_Li256ELb1ELb1ELb1ELb0EEENS1_36VarlenDynamicPersistentTileSchedulerILi128ELi96ELi256ELi128ELb1ELb1ELb1ELb0ELb1ELb1EEEEEEEEEvNT_6ParamsE --------------------------
	.section	.nv.shared._ZN7cutlass13device_kernelIN5flash11enable_sm90INS1_16FlashAttnFwdSm90INS1_25CollectiveMainloopFwdSm90ILi2EN4cute5tupleIJNS5_1CILi1EEES8_S8_EEENS6_IJNS7_ILi128EEENS7_ILi96EEENS7_ILi192EEEEEELi128ENS_10bfloat16_tEfNS_4arch4Sm90ELb0ELb0ELb1ELb1ELb1ELb1ELb0ELb1ELb1ELb1ELb1ELb0EEENS1_21CollectiveEpilogueFwdINS6_IJSA_SA_SB_EEES9_SE_SG_Li256ELb1ELb1ELb1ELb0EEENS1_36VarlenDynamicPersistentTileSchedulerILi128ELi96ELi256ELi128ELb1ELb1ELb1ELb0ELb1ELb1EEEEEEEEEvNT_6ParamsE,"aw",@nobits
	.sectionflags	@""
	.align	16
	.zero		1024


//--------------------- .nv.shared._ZN7cutlass13device_kernelIN5flash11enable_sm90INS1_16FlashAttnFwdSm90INS1_25CollectiveMainloopFwdSm90ILi2EN4cute5tupleIJNS5_1CILi1EEES8_S8_EEENS6_IJNS7_ILi128EEENS7_ILi96EEENS7_ILi192EEEEEELi128ENS_10bfloat16_tEfNS_4arch4Sm90ELb0ELb1ELb1ELb0ELb1ELb0ELb0ELb1ELb1ELb1ELb1ELb0EEENS1_21CollectiveEpilogueFwdINS6_IJSA_SA_SB_EEES9_SE_SG_Li256ELb0ELb1ELb1ELb0EEENS1_19SingleTileSchedulerILb0ELb1ELb1ELi128EEEEEEEEEvNT_6ParamsE --------------------------
	.section	.nv.shared._ZN7cutlass13device_kernelIN5flash11enable_sm90INS1_16FlashAttnFwdSm90INS1_25CollectiveMainloopFwdSm90ILi2EN4cute5tupleIJNS5_1CILi1EEES8_S8_EEENS6_IJNS7_ILi128EEENS7_ILi96EEENS7_ILi192EEEEEELi128ENS_10bfloat16_tEfNS_4arch4Sm90ELb0ELb1ELb1ELb0ELb1ELb0ELb0ELb1ELb1ELb1ELb1ELb0EEENS1_21CollectiveEpilogueFwdINS6_IJSA_SA_SB_EEES9_SE_SG_Li256ELb0ELb1ELb1ELb0EEENS1_19SingleTileSchedulerILb0ELb1ELb1ELi128EEEEEEEEEvNT_6ParamsE,"aw",@nobits
	.sectionflags	@""
	.align	16
	.zero		1024


//--------------------- .nv.shared._ZN7cutlass13device_kernelIN5flash11enable_sm90INS1_16FlashAttnFwdSm90INS1_25CollectiveMainloopFwdSm90ILi2EN4cute5tupleIJNS5_1CILi1EEES8_S8_EEENS6_IJNS7_ILi128EEENS7_ILi96EEENS7_ILi192EEEEEELi128ENS_10bfloat16_tEfNS_4arch4Sm90ELb0ELb1ELb1ELb1ELb1ELb0ELb0ELb1ELb1ELb1ELb1ELb0EEENS1_21CollectiveEpilogueFwdINS6_IJSA_SA_SB_EEES9_SE_SG_Li256ELb1ELb1ELb1ELb0EEENS1_36VarlenDynamicPersistentTileSchedulerILi128ELi96ELi256ELi128ELb1ELb1ELb1ELb1ELb0ELb1EEEEEEEEEvNT_6ParamsE --------------------------
	.section	.nv.shared._ZN7cutlass13device_kernelIN5flash11enable_sm90INS1_16FlashAttnFwdSm90INS1_25CollectiveMainloopFwdSm90ILi2EN4cute5tupleIJNS5_1CILi1EEES8_S8_EEENS6_IJNS7_ILi128EEENS7_ILi96EEENS7_ILi192EEEEEELi128ENS_10bfloat16_tEfNS_4arch4Sm90ELb0ELb1ELb1ELb1ELb1ELb0ELb0ELb1ELb1ELb1ELb1ELb0EEENS1_21CollectiveEpilogueFwdINS6_IJSA_SA_SB_EEES9_SE_SG_Li256ELb1ELb1ELb1ELb0EEENS1_36VarlenDynamicPersistentTileSchedulerILi128ELi96ELi256ELi128ELb1ELb1ELb1ELb1ELb0ELb1EEEEEEEEEvNT_6ParamsE,"aw",@nobits
	.sectionflags	@""
	.align	16
	.zero		1024


//--------------------- .nv.shared._ZN7cutlass13device_kernelIN5flash11enable_sm90INS1_16FlashAttnFwdSm90INS1_25CollectiveMainloopFwdSm90ILi2EN4cute5tupleIJNS5_1CILi1EEES8_S8_EEENS6_IJNS7_ILi128EEENS7_ILi96EEENS7_ILi192EEEEEELi128ENS_10bfloat16_tEfNS_4arch4Sm90ELb0ELb1ELb1ELb1ELb1ELb1ELb0ELb1ELb1ELb1ELb1ELb0EEENS1_21CollectiveEpilogueFwdINS6_IJSA_SA_SB_EEES9_SE_SG_Li256ELb1ELb1ELb1ELb0EEENS1_36VarlenDynamicPersistentTileSchedulerILi128ELi96ELi256ELi128ELb1ELb1ELb1ELb1ELb0ELb1EEEEEEEEEvNT_6ParamsE --------------------------
	.section	.nv.shared._ZN7cutlass13device_kernelIN5flash11enable_sm90INS1_16FlashAttnFwdSm90INS1_25CollectiveMainloopFwdSm90ILi2EN4cute5tupleIJNS5_1CILi1EEES8_S8_EEENS6_IJNS7_ILi128EEENS7_ILi96EEENS7_ILi192EEEEEELi128ENS_10bfloat16_tEfNS_4arch4Sm90ELb0ELb1ELb1ELb1ELb1ELb1ELb0ELb1ELb1ELb1ELb1ELb0EEENS1_21CollectiveEpilogueFwdINS6_IJSA_SA_SB_EEES9_SE_SG_Li256ELb1ELb1ELb1ELb0EEENS1_36VarlenDynamicPersistentTileSchedulerILi128ELi96ELi256ELi128ELb1ELb1ELb1ELb1ELb0ELb1EEEEEEEEEvNT_6ParamsE,"aw",@nobits
	.sectionflags	@""
	.align	16
	.zero		1024


//--------------------- .nv.shared._ZN7cutlass13device_kernelIN5flash11enable_sm90INS1_16FlashAttnFwdSm90INS1_25CollectiveMainloopFwdSm90ILi2EN4cute5tupleIJNS5_1CILi1EEES8_S8_EEENS6_IJNS7_ILi128EEENS7_ILi96EEENS7_ILi192EEEEEELi128ENS_10bfloat16_tEfNS_4arch4Sm90ELb1ELb0ELb1ELb0ELb1ELb0ELb0ELb1ELb1ELb1ELb1ELb0EEENS1_21CollectiveEpilogueFwdINS6_IJSA_SA_SB_EEES9_SE_SG_Li256ELb0ELb1ELb1ELb0EEENS1_19SingleTileSchedulerILb0ELb1ELb1ELi128EEEEEEEEEvNT_6ParamsE --------------------------
	.section	.nv.shared._ZN7cutlass13device_kernelIN5flash11enable_sm90INS1_16FlashAttnFwdSm90INS1_25CollectiveMainloopFwdSm90ILi2EN4cute5tupleIJNS5_1CILi1EEES8_S8_EEENS6_IJNS7_ILi128EEENS7_ILi96EEENS7_ILi192EEEEEELi128ENS_10bfloat16_tEfNS_4arch4Sm90ELb1ELb0ELb1ELb0ELb1ELb0ELb0ELb1ELb1ELb1ELb1ELb0EEENS1_21CollectiveEpilogueFwdINS6_IJSA_SA_SB_EEES9_SE_SG_Li256ELb0ELb1ELb1ELb0EEENS1_19SingleTileSchedulerILb0ELb1ELb1ELi128EEEEEEEEEvNT_6ParamsE,"aw",@nobits
	.sectionflags	@""
	.align	16
	.zero		1024


//--------------------- .nv.shared._ZN7cutlass13device_kernelIN5flash11enable_sm90INS1_16FlashAttnFwdSm90INS1_25CollectiveMainloopFwdSm90ILi2EN4cute5tupleIJNS5_1CILi1EEES8_S8_EEENS6_IJNS7_ILi128EEENS7_ILi96EEENS7_ILi192EEEEEELi128ENS_10bfloat16_tEfNS_4arch4Sm90ELb1ELb0ELb1ELb1ELb1ELb0ELb0ELb1ELb1ELb1ELb1ELb0EEENS1_21CollectiveEpilogueFwdINS6_IJSA_SA_SB_EEES9_SE_SG_Li256ELb1ELb1ELb1ELb0EEENS1_36VarlenDynamicPersistentTileSchedulerILi128ELi96ELi256ELi128ELb1ELb1ELb1ELb1ELb1ELb1EEEEEEEEEvNT_6ParamsE --------------------------
	.section	.nv.shared._ZN7cutlass13device_kernelIN5flash11enable_sm90INS1_16FlashAttnFwdSm90INS1_25CollectiveMainloopFwdSm90ILi2EN4cute5tupleIJNS5_1CILi1EEES8_S8_EEENS6_IJNS7_ILi128EEENS7_ILi96EEENS7_ILi192EEEEEELi128ENS_10bfloat16_tEfNS_4arch4Sm90ELb1ELb0ELb1ELb1ELb1ELb0ELb0ELb1ELb1ELb1ELb1ELb0EEENS1_21CollectiveEpilogueFwdINS6_IJSA_SA_SB_EEES9_SE_SG_Li256ELb1ELb1ELb1ELb0EEENS1_36VarlenDynamicPersistentTileSchedulerILi128ELi96ELi256ELi128ELb1ELb1ELb1ELb1ELb1ELb1EEEEEEEEEvNT_6ParamsE,"aw",@nobits
	.sectionflags	@""
	.align	16
	.zero		1024


//--------------------- .nv.shared._ZN7cutlass13device_kernelIN5flash11enable_sm90INS1_16FlashAttnFwdSm90INS1_25CollectiveMainloopFwdSm90ILi2EN4cute5tupleIJNS5_1CILi1EEES8_S8_EEENS6_IJNS7_ILi128EEENS7_ILi96EEENS7_ILi192EEEEEELi128ENS_10bfloat16_tEfNS_4arch4Sm90ELb1ELb0ELb1ELb1ELb1ELb1ELb0ELb1ELb1ELb1ELb1ELb0EEENS1_21CollectiveEpilogueFwdINS6_IJSA_SA_SB_EEES9_SE_SG_Li256ELb1ELb1ELb1ELb0EEENS1_36VarlenDynamicPersistentTileSchedulerILi128ELi96ELi256ELi128ELb1ELb1ELb1ELb1ELb1ELb1EEEEEEEEEvNT_6ParamsE --------------------------
	.section	.nv.shared._ZN7cutlass13device_kernelIN5flash11enable_sm90INS1_16FlashAttnFwdSm90INS1_25CollectiveMainloopFwdSm90ILi2EN4cute5tupleIJNS5_1CILi1EEES8_S8_EEENS6_IJNS7_ILi128EEENS7_ILi96EEENS7_ILi192EEEEEELi128ENS_10bfloat16_tEfNS_4arch4Sm90ELb1ELb0ELb1ELb1ELb1ELb1ELb0ELb1ELb1ELb1ELb1ELb0EEENS1_21CollectiveEpilogueFwdINS6_IJSA_SA_SB_EEES9_SE_SG_Li256ELb1ELb1ELb1ELb0EEENS1_36VarlenDynamicPersistentTileSchedulerILi128ELi96ELi256ELi128ELb1ELb1ELb1ELb1ELb1ELb1EEEEEEEEEvNT_6ParamsE,"aw",@nobits
	.sectionflags	@""
	.align	16
	.zero		1024


//--------------------- .nv.shared._ZN7cutlass13device_kernelIN5flash11enable_sm90INS1_16FlashAttnFwdSm90INS1_25CollectiveMainloopFwdSm90ILi2EN4cute5tupleIJNS5_1CILi1EEES8_S8_EEENS6_IJNS7_ILi64EEESA_SA_EEELi512ENS_10bfloat16_tEfNS_4arch4Sm90ELb0ELb0ELb1ELb0ELb1ELb0ELb0ELb0ELb0ELb1ELb1ELb0EEENS1_21CollectiveEpilogueFwdINS6_IJSA_NS7_ILi512EEESA_EEES9_SC_SE_Li256ELb0ELb1ELb1ELb0EEENS1_19SingleTileSchedulerILb0ELb1ELb1ELi64EEEEEEEEEvNT_6ParamsE --------------------------
	.section	.nv.shared._ZN7cutlass13device_kernelIN5flash11enable_sm90INS1_16FlashAttnFwdSm90INS1_25CollectiveMainloopFwdSm90ILi2EN4cute5tupleIJNS5_1CILi1EEES8_S8_EEENS6_IJNS7_ILi64EEESA_SA_EEELi512ENS_10bfloat16_tEfNS_4arch4Sm90ELb0ELb0ELb1ELb0ELb1ELb0ELb0ELb0ELb0ELb1ELb1ELb0EEENS1_21CollectiveEpilogueFwdINS6_IJSA_NS7_ILi512EEESA_EEES9_SC_SE_Li256ELb0ELb1ELb1ELb0EEENS1_19SingleTileSchedulerILb0ELb1ELb1ELi64EEEEEEEEEvNT_6ParamsE,"aw",@nobits
	.sectionflags	@""
	.align	16
	.zero		1024


//--------------------- .nv.shared._ZN7cutlass13device_kernelIN5flash11enable_sm90INS1_16FlashAttnFwdSm90INS1_25CollectiveMainloopFwdSm90ILi2EN4cute5tupleIJNS5_1CILi1EEES8_S8_EEENS6_IJNS7_ILi64EEESA_SA_EEELi512ENS_10bfloat16_tEfNS_4arch4Sm90ELb0ELb0ELb1ELb0ELb1ELb0ELb1ELb0ELb0ELb1ELb1ELb0EEENS1_21CollectiveEpilogueFwdINS6_IJSA_NS7_ILi512EEESA_EEES9_SC_SE_Li256ELb0ELb1ELb1ELb0EEENS1_19SingleTileSchedulerILb0ELb1ELb1ELi64EEEEEEEEEvNT_6ParamsE --------------------------
	.section	.nv.shared._ZN7cutlass13device_kernelIN5flash11enable_sm90INS1_16FlashAttnFwdSm90INS1_25CollectiveMainloopFwdSm90ILi2EN4cute5tupleIJNS5_1CILi1EEES8_S8_EEENS6_IJNS7_ILi64EEESA_SA_EEELi512ENS_10bfloat16_tEfNS_4arch4Sm90ELb0ELb0ELb1ELb0ELb1ELb0ELb1ELb0ELb0ELb1ELb1ELb0EEENS1_21CollectiveEpilogueFwdINS6_IJSA_NS7_ILi512EEESA_EEES9_SC_SE_Li256ELb0ELb1ELb1ELb0EEENS1_19SingleTileSchedulerILb0ELb1ELb1ELi64EEEEEEEEEvNT_6ParamsE,"aw",@nobits
	.sectionflags	@""
	.align	16
	.zero		1024


//--------------------- .nv.shared._ZN7cutlass13device_kernelIN5flash11enable_sm90INS1_16FlashAttnFwdSm90INS1_25CollectiveMainloopFwdSm90ILi2EN4cute5tupleIJNS5_1CILi1EEES8_S8_EEENS6_IJNS7_ILi64EEESA_SA_EEELi512ENS_10bfloat16_tEfNS_4arch4Sm90ELb0ELb0ELb1ELb1ELb1ELb0ELb0ELb0ELb0ELb1ELb1ELb0EEENS1_21CollectiveEpilogueFwdINS6_IJSA_NS7_ILi512EEESA_EEES9_SC_SE_Li256ELb1ELb1ELb1ELb0EEENS1_36VarlenDynamicPersistentTileSchedulerILi64ELi64ELi256ELi128ELb1ELb1ELb1ELb0ELb1ELb1EEEEEEEEEvNT_6ParamsE --------------------------
	.section	.nv.shared._ZN7cutlass13device_kernelIN5flash11enable_sm90INS1_16FlashAttnFwdSm90INS1_25CollectiveMainloopFwdSm90ILi2EN4cute5tupleIJNS5_1CILi1EEES8_S8_EEENS6_IJNS7_ILi64EEESA_SA_EEELi512ENS_10bfloat16_tEfNS_4arch4Sm90ELb0ELb0ELb1ELb1ELb1ELb0ELb0ELb0ELb0ELb1ELb1ELb0EEENS1_21CollectiveEpilogueFwdINS6_IJSA_NS7_ILi512EEESA_EEES9_SC_SE_Li256ELb1ELb1ELb1ELb0EEENS1_36VarlenDynamicPersistentTileSchedulerILi64ELi64ELi256ELi128ELb1ELb1ELb1ELb0ELb1ELb1EEEEEEEEEvNT_6ParamsE,"aw",@nobits
	.sectionflags	@""
	.align	16
	.zero		1024


//--------------------- .nv.shared._ZN7cutlass13device_kernelIN5flash11enable_sm90INS1_16FlashAttnFwdSm90INS1_25CollectiveMainloopFwdSm90ILi2EN4cute5tupleIJNS5_1CILi1EEES8_S8_EEENS6_IJNS7_ILi64EEESA_SA_EEELi512ENS_10bfloat16_tEfNS_4arch4Sm90ELb0ELb0ELb1ELb1ELb1ELb1ELb0ELb0ELb0ELb1ELb1ELb0EEENS1_21CollectiveEpilogueFwdINS6_IJSA_NS7_ILi512EEESA_EEES9_SC_SE_Li256ELb1ELb1ELb1ELb0EEENS1_36VarlenDynamicPersistentTileSchedulerILi64ELi64ELi256ELi128ELb1ELb1ELb1ELb0ELb1ELb1EEEEEEEEEvNT_6ParamsE --------------------------
	.section	.nv.shared._ZN7cutlass13device_kernelIN5flash11enable_sm90INS1_16FlashAttnFwdSm90INS1_25CollectiveMainloopFwdSm90ILi2EN4cute5tupleIJNS5_1CILi1EEES8_S8_EEENS6_IJNS7_ILi64EEESA_SA_EEELi512ENS_10bfloat16_tEfNS_4arch4Sm90ELb0ELb0ELb1ELb1ELb1ELb1ELb0ELb0ELb0ELb1ELb1ELb0EEENS1_21CollectiveEpilogueFwdINS6_IJSA_NS7_ILi512EEESA_EEES9_SC_SE_Li256ELb1ELb1ELb1ELb0EEENS1_36VarlenDynamicPersistentTileSchedulerILi64ELi64ELi256ELi128ELb1ELb1ELb1ELb0ELb1ELb1EEEEEEEEEvNT_6ParamsE,"aw",@nobits
	.sectionflags	@""
	.align	16
	.zero		1024


//--------------------- .nv.shared._ZN7cutlass13device_kernelIN5flash11enable_sm90INS1_16FlashAttnFwdSm90INS1_25CollectiveMainloopFwdSm90ILi2EN4cute5tupleIJNS5_1CILi1EEES8_S8_EEENS6_IJNS7_ILi64EEESA_SA_EEELi512ENS_10bfloat16_tEfNS_4arch4Sm90ELb0ELb0ELb1ELb1ELb1ELb0ELb1ELb0ELb0ELb1ELb1ELb0EEENS1_21CollectiveEpilogueFwdINS6_IJSA_NS7_ILi512EEESA_EEES9_SC_SE_Li256ELb1ELb1ELb1ELb0EEENS1_36VarlenDynamicPersistentTileSchedulerILi64ELi64ELi256ELi128ELb1ELb1ELb1ELb0ELb1ELb1EEEEEEEEEvNT_6ParamsE --------------------------
	.section	.nv.shared._ZN7cutlass13device_kernelIN5flash11enable_sm90INS1_16FlashAttnFwdSm90INS1_25CollectiveMainloopFwdSm90ILi2EN4cute5tupleIJNS5_1CILi1EEES8_S8_EEENS6_IJNS7_ILi64EEESA_SA_EEELi512ENS_10bfloat16_tEfNS_4arch4Sm90ELb0ELb0ELb1ELb1ELb1ELb0ELb1ELb0ELb0ELb1ELb1ELb0EEENS1_21CollectiveEpilogueFwdINS6_IJSA_NS7_ILi512EEESA_EEES9_SC_SE_Li256ELb1ELb1ELb1ELb0EEENS1_36VarlenDynamicPersistentTileSchedulerILi64ELi64ELi256ELi128ELb1ELb1ELb1ELb0ELb1ELb1EEEEEEEEEvNT_6ParamsE,"aw",@nobits
	.sectionflags	@""
	.align	16
	.zero		1024


//--------------------- .nv.shared._ZN7cutlass13device_kernelIN5flash11enable_sm90INS1_16FlashAttnFwdSm90INS1_25CollectiveMainloopFwdSm90ILi2EN4cute5tupleIJNS5_1CILi1EEES8_S8_EEENS6_IJNS7_ILi64EEESA_SA_EEELi512ENS_10bfloat16_tEfNS_4arch4Sm90ELb0ELb0ELb1ELb1ELb1ELb1ELb1ELb0ELb0ELb1ELb1ELb0EEENS1_21CollectiveEpilogueFwdINS6_IJSA_NS7_ILi512EEESA_EEES9_SC_SE_Li256ELb1ELb1ELb1ELb0EEENS1_36VarlenDynamicPersistentTileSchedulerILi64ELi64ELi256ELi128ELb1ELb1ELb1ELb0ELb1ELb1EEEEEEEEEvNT_6ParamsE --------------------------
	.section	.nv.shared._ZN7cutlass13device_kernelIN5flash11enable_sm90INS1_16FlashAttnFwdSm90INS1_25CollectiveMainloopFwdSm90ILi2EN4cute5tupleIJNS5_1CILi1EEES8_S8_EEENS6_IJNS7_ILi64EEESA_SA_EEELi512ENS_10bfloat16_tEfNS_4arch4Sm90ELb0ELb0ELb1ELb1ELb1ELb1ELb1ELb0ELb0ELb1ELb1ELb0EEENS1_21CollectiveEpilogueFwdINS6_IJSA_NS7_ILi512EEESA_EEES9_SC_SE_Li256ELb1ELb1ELb1ELb0EEENS1_36VarlenDynamicPersistentTileSchedulerILi64ELi64ELi256ELi128ELb1ELb1ELb1ELb0ELb1ELb1EEEEEEEEEvNT_6ParamsE,"aw",@nobits
	.sectionflags	@""
	.align	16
	.zero		1024


//--------------------- .nv.shared._ZN7cutlass13device_kernelIN5flash11enable_sm90INS1_16FlashAttnFwdSm90INS1_25CollectiveMainloopFwdSm90ILi2EN4cute5tupleIJNS5_1CILi1EEES8_S8_EEENS6_IJNS7_ILi64EEESA_SA_EEELi512ENS_10bfloat16_tEfNS_4arch4Sm90ELb0ELb1ELb1ELb0ELb1ELb0ELb0ELb0ELb0ELb1ELb1ELb0EEENS1_21CollectiveEpilogueFwdINS6_IJSA_NS7_ILi512EEESA_EEES9_SC_SE_Li256ELb0ELb1ELb1ELb0EEENS1_19SingleTileSchedulerILb0ELb1ELb1ELi64EEEEEEEEEvNT_6ParamsE --------------------------
	.section	.nv.shared._ZN7cutlass13device_kernelIN5flash11enable_sm90INS1_16FlashAttnFwdSm90INS1_25CollectiveMainloopFwdSm90ILi2EN4cute5tupleIJNS5_1CILi1EEES8_S8_EEENS6_IJNS7_ILi64EEESA_SA_EEELi512ENS_10bfloat16_tEfNS_4arch4Sm90ELb0ELb1ELb1ELb0ELb1ELb0ELb0ELb0ELb0ELb1ELb1ELb0EEENS1_21CollectiveEpilogueFwdINS6_IJSA_NS7_ILi512EEESA_EEES9_SC_SE_Li256ELb0ELb1ELb1ELb0EEENS1_19SingleTileSchedulerILb0ELb1ELb1ELi64EEEEEEEEEvNT_6ParamsE,"aw",@nobits
	.sectionflags	@""
	.align	16
	.zero		1024


//--------------------- .nv.shared._ZN7cutlass13device_kernelIN5flash11enable_sm90INS1_16FlashAttnFwdSm90INS1_25CollectiveMainloopFwdSm90ILi2EN4cute5tupleIJNS5_1CILi1EEES8_S8_EEENS6_IJNS7_ILi64EEESA_SA_EEELi512ENS_10bfloat16_tEfNS_4arch4Sm90ELb0ELb1ELb1ELb0ELb1ELb0ELb1ELb0ELb0ELb1ELb1ELb0EEENS1_21CollectiveEpilogueFwdINS6_IJSA_NS7_ILi512EEESA_EEES9_SC_SE_Li256ELb0ELb1ELb1ELb0EEENS1_19SingleTileSchedulerILb0ELb1ELb1ELi64EEEEEEEEEvNT_6ParamsE --------------------------
	.section	.nv.shared._ZN7cutlass13device_kernelIN5flash11enable_sm90INS1_16FlashAttnFwdSm90INS1_25CollectiveMainloopFwdSm90ILi2EN4cute5tupleIJNS5_1CILi1EEES8_S8_EEENS6_IJNS7_ILi64EEESA_SA_EEELi512ENS_10bfloat16_tEfNS_4arch4Sm90ELb0ELb1ELb1ELb0ELb1ELb0ELb1ELb0ELb0ELb1ELb1ELb0EEENS1_21CollectiveEpilogueFwdINS6_IJSA_NS7_ILi512EEESA_EEES9_SC_SE_Li256ELb0ELb1ELb1ELb0EEENS1_19SingleTileSchedulerILb0ELb1ELb1ELi64EEEEEEEEEvNT_6ParamsE,"aw",@nobits
	.sectionflags	@""
	.align	16
	.zero		1024


//--------------------- .nv.shared._ZN7cutlass13device_kernelIN5flash11enable_sm90INS1_16FlashAttnFwdSm90INS1_25CollectiveMainloopFwdSm90ILi2EN4cute5tupleIJNS5_1CILi1EEES8_S8_EEENS6_IJNS7_ILi64EEESA_SA_EEELi512ENS_10bfloat16_tEfNS_4arch4Sm90ELb0ELb1ELb1ELb1ELb1ELb0ELb0ELb0ELb0ELb1ELb1ELb0EEENS1_21CollectiveEpilogueFwdINS6_IJSA_NS7_ILi512EEESA_EEES9_SC_SE_Li256ELb1ELb1ELb1ELb0EEENS1_36VarlenDynamicPersistentTileSchedulerILi64ELi64ELi256ELi128ELb1ELb1ELb1ELb1ELb0ELb1EEEEEEEEEvNT_6ParamsE --------------------------
	.section	.nv.shared._ZN7cutlass13device_kernelIN5flash11enable_sm90INS1_16FlashAttnFwdSm90INS1_25CollectiveMainloopFwdSm90ILi2EN4cute5tupleIJNS5_1CILi1EEES8_S8_EEENS6_IJNS7_ILi64EEESA_SA_EEELi512ENS_10bfloat16_tEfNS_4arch4Sm90ELb0ELb1ELb1ELb1ELb1ELb0ELb0ELb0ELb0ELb1ELb1ELb0EEENS1_21CollectiveEpilogueFwdINS6_IJSA_NS7_ILi512EEESA_EEES9_SC_SE_Li256ELb1ELb1ELb1ELb0EEENS1_36VarlenDynamicPersistentTileSchedulerILi64ELi64ELi256ELi128ELb1ELb1ELb1ELb1ELb0ELb1EEEEEEEEEvNT_6ParamsE,"aw",@nobits
	.sectionflags	@""
	.align	16
	.zero		1024


//--------------------- .nv.shared._ZN7cutlass13device_kernelIN5flash11enable_sm90INS1_16FlashAttnFwdSm90INS1_25CollectiveMainloopFwdSm90ILi2EN4cute5tupleIJNS5_1CILi1EEES8_S8_EEENS6_IJNS7_ILi64EEESA_SA_EEELi512ENS_10bfloat16_tEfNS_4arch4Sm90ELb0ELb1ELb1ELb1ELb1ELb1ELb0ELb0ELb0ELb1ELb1ELb0EEENS1_21CollectiveEpilogueFwdINS6_IJSA_NS7_ILi512EEESA_EEES9_SC_SE_Li256ELb1ELb1ELb1ELb0EEENS1_36VarlenDynamicPersistentTileSchedulerILi64ELi64ELi256ELi128ELb1ELb1ELb1ELb1ELb0ELb1EEEEEEEEEvNT_6ParamsE --------------------------
	.section	.nv.shared._ZN7cutlass13device_kernelIN5flash11enable_sm90INS1_16FlashAttnFwdSm90INS1_25CollectiveMainloopFwdSm90ILi2EN4cute5tupleIJNS5_1CILi1EEES8_S8_EEENS6_IJNS7_ILi64EEESA_SA_EEELi512ENS_10bfloat16_tEfNS_4arch4Sm90ELb0ELb1ELb1ELb1ELb1ELb1ELb0ELb0ELb0ELb1ELb1ELb0EEENS1_21CollectiveEpilogueFwdINS6_IJSA_NS7_ILi512EEESA_EEES9_SC_SE_Li256ELb1ELb1ELb1ELb0EEENS1_36VarlenDynamicPersistentTileSchedulerILi64ELi64ELi256ELi128ELb1ELb1ELb1ELb1ELb0ELb1EEEEEEEEEvNT_6ParamsE,"aw",@nobits
	.sectionflags	@""
	.align	16
	.zero		1024


//--------------------- .nv.shared._ZN7cutlass13device_kernelIN5flash11enable_sm90INS1_16FlashAttnFwdSm90INS1_25CollectiveMainloopFwdSm90ILi2EN4cute5tupleIJNS5_1CILi1EEES8_S8_EEENS6_IJNS7_ILi64EEESA_SA_EEELi512ENS_10bfloat16_tEfNS_4arch4Sm90ELb0ELb1ELb1ELb1ELb1ELb0ELb1ELb0ELb0ELb1ELb1ELb0EEENS1_21CollectiveEpilogueFwdINS6_IJSA_NS7_ILi512EEESA_EEES9_SC_SE_Li256ELb1ELb1ELb1ELb0EEENS1_36VarlenDynamicPersistentTileSchedulerILi64ELi64ELi256ELi128ELb1ELb1ELb1ELb1ELb0ELb1EEEEEEEEEvNT_6ParamsE --------------------------
	.section	.nv.shared._ZN7cutlass13device_kernelIN5flash11enable_sm90INS1_16FlashAttnFwdSm90INS1_25CollectiveMainloopFwdSm90ILi2EN4cute5tupleIJNS5_1CILi1EEES8_S8_EEENS6_IJNS7_ILi64EEESA_SA_EEELi512ENS_10bfloat16_tEfNS_4arch4Sm90ELb0ELb1ELb1ELb1ELb1ELb0ELb1ELb0ELb0ELb1ELb1ELb0EEENS1_21CollectiveEpilogueFwdINS6_IJSA_NS7_ILi512EEESA_EEES9_SC_SE_Li256ELb1ELb1ELb1ELb0EEENS1_36VarlenDynamicPersistentTileSchedulerILi64ELi64ELi256ELi128ELb1ELb1ELb1ELb1ELb0ELb1EEEEEEEEEvNT_6ParamsE,"aw",@nobits
	.sectionflags	@""
	.align	16
	.zero		1024


//--------------------- .nv.shared._ZN7cutlass13device_kernelIN5flash11enable_sm90INS1_16FlashAttnFwdSm90INS1_25CollectiveMainloopFwdSm90ILi2EN4cute5tupleIJNS5_1CILi1EEES8_S8_EEENS6_IJNS7_ILi64EEESA_SA_EEELi512ENS_10bfloat16_tEfNS_4arch4Sm90ELb0ELb1ELb1ELb1ELb1ELb1ELb1ELb0ELb0ELb1ELb1ELb0EEENS1_21CollectiveEpilogueFwdINS6_IJSA_NS7_ILi512EEESA_EEES9_SC_SE_Li256ELb1ELb1ELb1ELb0EEENS1_36VarlenDynamicPersistentTileSchedulerILi64ELi64ELi256ELi128ELb1ELb1ELb1ELb1ELb0ELb1EEEEEEEEEvNT_6ParamsE --------------------------
	.section	.nv.shared._ZN7cutlass13device_kernelIN5flash11enable_sm90INS1_16FlashAttnFwdSm90INS1_25CollectiveMainloopFwdSm90ILi2EN4cute5tupleIJNS5_1CILi1EEES8_S8_EEENS6_IJNS7_ILi64EEESA_SA_EEELi512ENS_10bfloat16_tEfNS_4arch4Sm90ELb0ELb1ELb1ELb1ELb1ELb1ELb1ELb0ELb0ELb1ELb1ELb0EEENS1_21CollectiveEpilogueFwdINS6_IJSA_NS7_ILi512EEESA_EEES9_SC_SE_Li256ELb1ELb1ELb1ELb0EEENS1_36VarlenDynamicPersistentTileSchedulerILi64ELi64ELi256ELi128ELb1ELb1ELb1ELb1ELb0ELb1EEEEEEEEEvNT_6ParamsE,"aw",@nobits
	.sectionflags	@""
	.align	16
	.zero		1024


//--------------------- .nv.shared._ZN7cutlass13device_kernelIN5flash11enable_sm90INS1_16FlashAttnFwdSm90INS1_25CollectiveMainloopFwdSm90ILi2EN4cute5tupleIJNS5_1CILi1EEES8_S8_EEENS6_IJNS7_ILi64EEESA_SA_EEELi512ENS_10bfloat16_tEfNS_4arch4Sm90ELb1ELb0ELb1ELb0ELb1ELb0ELb0ELb0ELb0ELb1ELb1ELb0EEENS1_21CollectiveEpilogueFwdINS6_IJSA_NS7_ILi512EEESA_EEES9_SC_SE_Li256ELb0ELb1ELb1ELb0EEENS1_19SingleTileSchedulerILb0ELb1ELb1ELi64EEEEEEEEEvNT_6ParamsE --------------------------
	.section	.nv.shared._ZN7cutlass13device_kernelIN5flash11enable_sm90INS1_16FlashAttnFwdSm90INS1_25CollectiveMainloopFwdSm90ILi2EN4cute5tupleIJNS5_1CILi1EEES8_S8_EEENS6_IJNS7_ILi64EEESA_SA_EEELi512ENS_10bfloat16_tEfNS_4arch4Sm90ELb1ELb0ELb1ELb0ELb1ELb0ELb0ELb0ELb0ELb1ELb1ELb0EEENS1_21CollectiveEpilogueFwdINS6_IJSA_NS7_ILi512EEESA_EEES9_SC_SE_Li256ELb0ELb1ELb1ELb0EEENS1_19SingleTileSchedulerILb0ELb1ELb1ELi64EEEEEEEEEvNT_6ParamsE,"aw",@nobits
	.sectionflags	@""
	.align	16
	.zero		1024


//--------------------- .nv.shared._ZN7cutlass13device_kernelIN5flash11enable_sm90INS1_16FlashAttnFwdSm90INS1_25CollectiveMainloopFwdSm90ILi2EN4cute5tupleIJNS5_1CILi1EEES8_S8_EEENS6_IJNS7_ILi64EEESA_SA_EEELi512ENS_10bfloat16_tEfNS_4arch4Sm90ELb1ELb0ELb1ELb0ELb1ELb0ELb1ELb0ELb0ELb1ELb1ELb0EEENS1_21CollectiveEpilogueFwdINS6_IJSA_NS7_ILi512EEESA_EEES9_SC_SE_Li256ELb0ELb1ELb1ELb0EEENS1_19SingleTileSchedulerILb0ELb1ELb1ELi64EEEEEEEEEvNT_6ParamsE --------------------------
	.section	.nv.shared._ZN7cutlass13device_kernelIN5flash11enable_sm90INS1_16FlashAttnFwdSm90INS1_25CollectiveMainloopFwdSm90ILi2EN4cute5tupleIJNS5_1CILi1EEES8_S8_EEENS6_IJNS7_ILi64EEESA_SA_EEELi512ENS_10bfloat16_tEfNS_4arch4Sm90ELb1ELb0ELb1ELb0ELb1ELb0ELb1ELb0ELb0ELb1ELb1ELb0EEENS1_21CollectiveEpilogueFwdINS6_IJSA_NS7_ILi512EEESA_EEES9_SC_SE_Li256ELb0ELb1ELb1ELb0EEENS1_19SingleTileSchedulerILb0ELb1ELb1ELi64EEEEEEEEEvNT_6ParamsE,"aw",@nobits
	.sectionflags	@""
	.align	16
	.zero		1024


//--------------------- .nv.shared._ZN7cutlass13device_kernelIN5flash11enable_sm90INS1_16FlashAttnFwdSm90INS1_25CollectiveMainloopFwdSm90ILi2EN4cute5tupleIJNS5_1CILi1EEES8_S8_EEENS6_IJNS7_ILi64EEESA_SA_EEELi512ENS_10bfloat16_tEfNS_4arch4Sm90ELb1ELb0ELb1ELb1ELb1ELb0ELb0ELb0ELb0ELb1ELb1ELb0EEENS1_21CollectiveEpilogueFwdINS6_IJSA_NS7_ILi512EEESA_EEES9_SC_SE_Li256ELb1ELb1ELb1ELb0EEENS1_36VarlenDynamicPersistentTileSchedulerILi64ELi64ELi256ELi128ELb1ELb1ELb1ELb1ELb1ELb1EEEEEEEEEvNT_6ParamsE --------------------------
	.section	.nv.shared._ZN7cutlass13device_kernelIN5flash11enable_sm90INS1_16FlashAttnFwdSm90INS1_25CollectiveMainloopFwdSm90ILi2EN4cute5tupleIJNS5_1CILi1EEES8_S8_EEENS6_IJNS7_ILi64EEESA_SA_EEELi512ENS_10bfloat16_tEfNS_4arch4Sm90ELb1ELb0ELb1ELb1ELb1ELb0ELb0ELb0ELb0ELb1ELb1ELb0EEENS1_21CollectiveEpilogueFwdINS6_IJSA_NS7_ILi512EEESA_EEES9_SC_SE_Li256ELb1ELb1ELb1ELb0EEENS1_36VarlenDynamicPersistentTileSchedulerILi64ELi64ELi256ELi128ELb1ELb1ELb1ELb1ELb1ELb1EEEEEEEEEvNT_6ParamsE,"aw",@nobits
	.sectionflags	@""
	.align	16
	.zero		1024


//--------------------- .nv.shared._ZN7cutlass13device_kernelIN5flash11enable_sm90INS1_16FlashAttnFwdSm90INS1_25CollectiveMainloopFwdSm90ILi2EN4cute5tupleIJNS5_1CILi1EEES8_S8_EEENS6_IJNS7_ILi64EEESA_SA_EEELi512ENS_10bfloat16_tEfNS_4arch4Sm90ELb1ELb0ELb1ELb1ELb1ELb1ELb0ELb0ELb0ELb1ELb1ELb0EEENS1_21CollectiveEpilogueFwdINS6_IJSA_NS7_ILi512EEESA_EEES9_SC_SE_Li256ELb1ELb1ELb1ELb0EEENS1_36VarlenDynamicPersistentTileSchedulerILi64ELi64ELi256ELi128ELb1ELb1ELb1ELb1ELb1ELb1EEEEEEEEEvNT_6ParamsE --------------------------
	.section	.nv.shared._ZN7cutlass13device_kernelIN5flash11enable_sm90INS1_16FlashAttnFwdSm90INS1_25CollectiveMainloopFwdSm90ILi2EN4cute5tupleIJNS5_1CILi1EEES8_S8_EEENS6_IJNS7_ILi64EEESA_SA_EEELi512ENS_10bfloat16_tEfNS_4arch4Sm90ELb1ELb0ELb1ELb1ELb1ELb1ELb0ELb0ELb0ELb1ELb1ELb0EEENS1_21CollectiveEpilogueFwdINS6_IJSA_NS7_ILi512EEESA_EEES9_SC_SE_Li256ELb1ELb1ELb1ELb0EEENS1_36VarlenDynamicPersistentTileSchedulerILi64ELi64ELi256ELi128ELb1ELb1ELb1ELb1ELb1ELb1EEEEEEEEEvNT_6ParamsE,"aw",@nobits
	.sectionflags	@""
	.align	16
	.zero		1024


//--------------------- .nv.shared._ZN7cutlass13device_kernelIN5flash11enable_sm90INS1_16FlashAttnFwdSm90INS1_25CollectiveMainloopFwdSm90ILi2EN4cute5tupleIJNS5_1CILi1EEES8_S8_EEENS6_IJNS7_ILi64EEESA_SA_EEELi512ENS_10bfloat16_tEfNS_4arch4Sm90ELb1ELb0ELb1ELb1ELb1ELb0ELb1ELb0ELb0ELb1ELb1ELb0EEENS1_21CollectiveEpilogueFwdINS6_IJSA_NS7_ILi512EEESA_EEES9_SC_SE_Li256ELb1ELb1ELb1ELb0EEENS1_36VarlenDynamicPersistentTileSchedulerILi64ELi64ELi256ELi128ELb1ELb1ELb1ELb1ELb1ELb1EEEEEEEEEvNT_6ParamsE --------------------------
	.section	.nv.shared._ZN7cutlass13device_kernelIN5flash11enable_sm90INS1_16FlashAttnFwdSm90INS1_25CollectiveMainloopFwdSm90ILi2EN4cute5tupleIJNS5_1CILi1EEES8_S8_EEENS6_IJNS7_ILi64EEESA_SA_EEELi512ENS_10bfloat16_tEfNS_4arch4Sm90ELb1ELb0ELb1ELb1ELb1ELb0ELb1ELb0ELb0ELb1ELb1ELb0EEENS1_21CollectiveEpilogueFwdINS6_IJSA_NS7_ILi512EEESA_EEES9_SC_SE_Li256ELb1ELb1ELb1ELb0EEENS1_36VarlenDynamicPersistentTileSchedulerILi64ELi64ELi256ELi128ELb1ELb1ELb1ELb1ELb1ELb1EEEEEEEEEvNT_6ParamsE,"aw",@nobits
	.sectionflags	@""
	.align	16
	.zero		1024


//--------------------- .nv.shared._ZN7cutlass13device_kernelIN5flash11enable_sm90INS1_16FlashAttnFwdSm90INS1_25CollectiveMainloopFwdSm90ILi2EN4cute5tupleIJNS5_1CILi1EEES8_S8_EEENS6_IJNS7_ILi64EEESA_SA_EEELi512ENS_10bfloat16_tEfNS_4arch4Sm90ELb1ELb0ELb1ELb1ELb1ELb1ELb1ELb0ELb0ELb1ELb1ELb0EEENS1_21CollectiveEpilogueFwdINS6_IJSA_NS7_ILi512EEESA_EEES9_SC_SE_Li256ELb1ELb1ELb1ELb0EEENS1_36VarlenDynamicPersistentTileSchedulerILi64ELi64ELi256ELi128ELb1ELb1ELb1ELb1ELb1ELb1EEEEEEEEEvNT_6ParamsE --------------------------
	.section	.nv.shared._ZN7cutlass13device_kernelIN5flash11enable_sm90INS1_16FlashAttnFwdSm90INS1_25CollectiveMainloopFwdSm90ILi2EN4cute5tupleIJNS5_1CILi1EEES8_S8_EEENS6_IJNS7_ILi64EEESA_SA_EEELi512ENS_10bfloat16_tEfNS_4arch4Sm90ELb1ELb0ELb1ELb1ELb1ELb1ELb1ELb0ELb0ELb1ELb1ELb0EEENS1_21CollectiveEpilogueFwdINS6_IJSA_NS7_ILi512EEESA_EEES9_SC_SE_Li256ELb1ELb1ELb1ELb0EEENS1_36VarlenDynamicPersistentTileSchedulerILi64ELi64ELi256ELi128ELb1ELb1ELb1ELb1ELb1ELb1EEEEEEEEEvNT_6ParamsE,"aw",@nobits
	.sectionflags	@""
	.align	16
	.zero		1024


//--------------------- .nv.shared._ZN7cutlass13device_kernelIN5flash11enable_sm90INS1_16FlashAttnFwdSm90INS1_25CollectiveMainloopFwdSm90ILi2EN4cute5tupleIJNS5_1CILi1EEES8_S8_EEENS6_IJNS7_ILi128EEENS7_ILi96EEENS7_ILi64EEEEEELi256ENS_10bfloat16_tEfNS_4arch4Sm90ELb0ELb0ELb1ELb0ELb1ELb0ELb0ELb1ELb0ELb1ELb1ELb0EEENS1_21CollectiveEpilogueFwdINS6_IJSA_NS7_ILi256EEESB_EEES9_SE_SG_Li256ELb0ELb1ELb1ELb0EEENS1_19SingleTileSchedulerILb0ELb1ELb1ELi128EEEEEEEEEvNT_6ParamsE --------------------------
	.section	.nv.shared._ZN7cutlass13device_kernelIN5flash11enable_sm90INS1_16FlashAttnFwdSm90INS1_25CollectiveMainloopFwdSm90ILi2EN4cute5tupleIJNS5_1CILi1EEES8_S8_EEENS6_IJNS7_ILi128EEENS7_ILi96EEENS7_ILi64EEEEEELi256ENS_10bfloat16_tEfNS_4arch4Sm90ELb0ELb0ELb1ELb0ELb1ELb0ELb0ELb1ELb0ELb1ELb1ELb0EEENS1_21CollectiveEpilogueFwdINS6_IJSA_NS7_ILi256EEESB_EEES9_SE_SG_Li256ELb0ELb1ELb1ELb0EEENS1_19SingleTileSchedulerILb0ELb1ELb1ELi128EEEEEEEEEvNT_6ParamsE,"aw",@nobits
	.sectionflags	@""
	.align	16
	.zero		1024


//--------------------- .nv.shared._ZN7cutlass13device_kernelIN5flash11enable_sm90INS1_16FlashAttnFwdSm90INS1_25CollectiveMainloopFwdSm90ILi2EN4cute5tupleIJNS5_1CILi1EEES8_S8_EEENS6_IJNS7_ILi128EEENS7_ILi96EEENS7_ILi64EEEEEELi256ENS_10bfloat16_tEfNS_4arch4Sm90ELb0ELb0ELb1ELb0ELb1ELb0ELb1ELb1ELb0ELb1ELb1ELb0EEENS1_21CollectiveEpilogueFwdINS6_IJSA_NS7_ILi256EEESB_EEES9_SE_SG_Li256ELb0ELb1ELb1ELb0EEENS1_19SingleTileSchedulerILb0ELb1ELb1ELi128EEEEEEEEEvNT_6ParamsE --------------------------
	.section	.nv.shared._ZN7cutlass13device_kernelIN5flash11enable_sm90INS1_16FlashAttnFwdSm90INS1_25CollectiveMainloopFwdSm90ILi2EN4cute5tupleIJNS5_1CILi1EEES8_S8_EEENS6_IJNS7_ILi128EEENS7_ILi96EEENS7_ILi64EEEEEELi256ENS_10bfloat16_tEfNS_4arch4Sm90ELb0ELb0ELb1ELb0ELb1ELb0ELb1ELb1ELb0ELb1ELb1ELb0EEENS1_21CollectiveEpilogueFwdINS6_IJSA_NS7_ILi256EEESB_EEES9_SE_SG_Li256ELb0ELb1ELb1ELb0EEENS1_19SingleTileSchedulerILb0ELb1ELb1ELi128EEEEEEEEEvNT_6ParamsE,"aw",@nobits
	.sectionflags	@""
	.align	16
	.zero		1024


//--------------------- .nv.shared._ZN7cutlass13device_kernelIN5flash11enable_sm90INS1_16FlashAttnFwdSm90INS1_25CollectiveMainloopFwdSm90ILi2EN4cute5tupleIJNS5_1CILi1EEES8_S8_EEENS6_IJNS7_ILi128EEENS7_ILi96EEENS7_ILi64EEEEEELi256ENS_10bfloat16_tEfNS_4arch4Sm90ELb0ELb0ELb1ELb1ELb1ELb0ELb0ELb1ELb0ELb1ELb1ELb0EEENS1_21CollectiveEpilogueFwdINS6_IJSA_NS7_ILi256EEESB_EEES9_SE_SG_Li256ELb1ELb1ELb1ELb0EEENS1_36VarlenDynamicPersistentTileSchedulerILi128ELi96ELi256ELi128ELb1ELb1ELb1ELb0ELb1ELb1EEEEEEEEEvNT_6ParamsE --------------------------
	.section	.nv.shared._ZN7cutlass13device_kernelIN5flash11enable_sm90INS1_16FlashAttnFwdSm90INS1_25CollectiveMainloopFwdSm90ILi2EN4cute5tupleIJNS5_1CILi1EEES8_S8_EEENS6_IJNS7_ILi128EEENS7_ILi96EEENS7_ILi64EEEEEELi256ENS_10bfloat16_tEfNS_4arch4Sm90ELb0ELb0ELb1ELb1ELb1ELb0ELb0ELb1ELb0ELb1ELb1ELb0EEENS1_21CollectiveEpilogueFwdINS6_IJSA_NS7_ILi256EEESB_EEES9_SE_SG_Li256ELb1ELb1ELb1ELb0EEENS1_36VarlenDynamicPersistentTileSchedulerILi128ELi96ELi256ELi128ELb1ELb1ELb1ELb0ELb1ELb1EEEEEEEEEvNT_6ParamsE,"aw",@nobits
	.sectionflags	@""
	.align	16
	.zero		1024


//--------------------- .nv.shared._ZN7cutlass13device_kernelIN5flash11enable_sm90INS1_16FlashAttnFwdSm90INS1_25CollectiveMainloopFwdSm90ILi2EN4cute5tupleIJNS5_1CILi1EEES8_S8_EEENS6_IJNS7_ILi128EEENS7_ILi96EEENS7_ILi64EEEEEELi256ENS_10bfloat16_tEfNS_4arch4Sm90ELb0ELb0ELb1ELb1ELb1ELb1ELb0ELb1ELb0ELb1ELb1ELb0EEENS1_21CollectiveEpilogueFwdINS6_IJSA_NS7_ILi256EEESB_EEES9_SE_SG_Li256ELb1ELb1ELb1ELb0EEENS1_36VarlenDynamicPersistentTileSchedulerILi128ELi96ELi256ELi128ELb1ELb1ELb1ELb0ELb1ELb1EEEEEEEEEvNT_6ParamsE --------------------------
	.section	.nv.shared._ZN7cutlass13device_kernelIN5flash11enable_sm90INS1_16FlashAttnFwdSm90INS1_25CollectiveMainloopFwdSm90ILi2EN4cute5tupleIJNS5_1CILi1EEES8_S8_EEENS6_IJNS7_ILi128EEENS7_ILi96EEENS7_ILi64EEEEEELi256ENS_10bfloat16_tEfNS_4arch4Sm90ELb0ELb0ELb1ELb1ELb1ELb1ELb0ELb1ELb0ELb1ELb1ELb0EEENS1_21CollectiveEpilogueFwdINS6_IJSA_NS7_ILi256EEESB_EEES9_SE_SG_Li256ELb1ELb1ELb1ELb0EEENS1_36VarlenDynamicPersistentTileSchedulerILi128ELi96ELi256ELi128ELb1ELb1ELb1ELb0ELb1ELb1EEEEEEEEEvNT_6ParamsE,"aw",@nobits
	.sectionflags	@""
	.align	16
	.zero		1024


//--------------------- .nv.shared._ZN7cutlass13device_kernelIN5flash11enable_sm90INS1_16FlashAttnFwdSm90INS1_25CollectiveMainloopFwdSm90ILi2EN4cute5tupleIJNS5_1CILi1EEES8_S8_EEENS6_IJNS7_ILi128EEENS7_ILi96EEENS7_ILi64EEEEEELi256ENS_10bfloat16_tEfNS_4arch4Sm90ELb0ELb0ELb1ELb1ELb1ELb0ELb1ELb1ELb0ELb1ELb1ELb0EEENS1_21CollectiveEpilogueFwdINS6_IJSA_NS7_ILi256EEESB_EEES9_SE_SG_Li256ELb1ELb1ELb1ELb0EEENS1_36VarlenDynamicPersistentTileSchedulerILi128ELi96ELi256ELi128ELb1ELb1ELb1ELb0ELb1ELb1EEEEEEEEEvNT_6ParamsE --------------------------
	.section	.nv.shared._ZN7cutlass13device_kernelIN5flash11enable_sm90INS1_16FlashAttnFwdSm90INS1_25CollectiveMainloopFwdSm90ILi2EN4cute5tupleIJNS5_1CILi1EEES8_S8_EEENS6_IJNS7_ILi128EEENS7_ILi96EEENS7_ILi64EEEEEELi256ENS_10bfloat16_tEfNS_4arch4Sm90ELb0ELb0ELb1ELb1ELb1ELb0ELb1ELb1ELb0ELb1ELb1ELb0EEENS1_21CollectiveEpilogueFwdINS6_IJSA_NS7_ILi256EEESB_EEES9_SE_SG_Li256ELb1ELb1ELb1ELb0EEENS1_36VarlenDynamicPersistentTileSchedulerILi128ELi96ELi256ELi128ELb1ELb1ELb1ELb0ELb1ELb1EEEEEEEEEvNT_6ParamsE,"aw",@nobits
	.sectionflags	@""
	.align	16
	.zero		1024


//--------------------- .nv.shared._ZN7cutlass13device_kernelIN5flash11enable_sm90INS1_16FlashAttnFwdSm90INS1_25CollectiveMainloopFwdSm90ILi2EN4cute5tupleIJNS5_1CILi1EEES8_S8_EEENS6_IJNS7_ILi128EEENS7_ILi96EEENS7_ILi64EEEEEELi256ENS_10bfloat16_tEfNS_4arch4Sm90ELb0ELb0ELb1ELb1ELb1ELb1ELb1ELb1ELb0ELb1ELb1ELb0EEENS1_21CollectiveEpilogueFwdINS6_IJSA_NS7_ILi256EEESB_EEES9_SE_SG_Li256ELb1ELb1ELb1ELb0EEENS1_36VarlenDynamicPersistentTileSchedulerILi128ELi96ELi256ELi128ELb1ELb1ELb1ELb0ELb1ELb1EEEEEEEEEvNT_6ParamsE --------------------------
	.section	.nv.shared._ZN7cutlass13device_kernelIN5flash11enable_sm90INS1_16FlashAttnFwdSm90INS1_25CollectiveMainloopFwdSm90ILi2EN4cute5tupleIJNS5_1CILi1EEES8_S8_EEENS6_IJNS7_ILi128EEENS7_ILi96EEENS7_ILi64EEEEEELi256ENS_10bfloat16_tEfNS_4arch4Sm90ELb0ELb0ELb1ELb1ELb1ELb1ELb1ELb1ELb0ELb1ELb1ELb0EEENS1_21CollectiveEpilogueFwdINS6_IJSA_NS7_ILi256EEESB_EEES9_SE_SG_Li256ELb1ELb1ELb1ELb0EEENS1_36VarlenDynamicPersistentTileSchedulerILi128ELi96ELi256ELi128ELb1ELb1ELb1ELb0ELb1ELb1EEEEEEEEEvNT_6ParamsE,"aw",@nobits
	.sectionflags	@""
	.align	16
	.zero		1024


//--------------------- .nv.shared._ZN7cutlass13device_kernelIN5flash11enable_sm90INS1_16FlashAttnFwdSm90INS1_25CollectiveMainloopFwdSm90ILi2EN4cute5tupleIJNS5_1CILi1EEES8_S8_EEENS6_IJNS7_ILi128EEENS7_ILi96EEENS7_ILi64EEEEEELi256ENS_10bfloat16_tEfNS_4arch4Sm90ELb0ELb1ELb1ELb0ELb1ELb0ELb0ELb1ELb0ELb1ELb1ELb0EEENS1_21CollectiveEpilogueFwdINS6_IJSA_NS7_ILi256EEESB_EEES9_SE_SG_Li256ELb0ELb1ELb1ELb0EEENS1_19SingleTileSchedulerILb0ELb1ELb1ELi128EEEEEEEEEvNT_6ParamsE --------------------------
	.section	.nv.shared._ZN7cutlass13device_kernelIN5flash11enable_sm90INS1_16FlashAttnFwdSm90INS1_25CollectiveMainloopFwdSm90ILi2EN4cute5tupleIJNS5_1CILi1EEES8_S8_EEENS6_IJNS7_ILi128EEENS7_ILi96EEENS7_ILi64EEEEEELi256ENS_10bfloat16_tEfNS_4arch4Sm90ELb0ELb1ELb1ELb0ELb1ELb0ELb0ELb1ELb0ELb1ELb1ELb0EEENS1_21CollectiveEpilogueFwdINS6_IJSA_NS7_ILi256EEESB_EEES9_SE_SG_Li256ELb0ELb1ELb1ELb0EEENS1_19SingleTileSchedulerILb0ELb1ELb1ELi128EEEEEEEEEvNT_6ParamsE,"aw",@nobits
	.sectionflags	@""
	.align	16
	.zero		1024


//--------------------- .nv.shared._ZN7cutlass13device_kernelIN5flash11enable_sm90INS1_16FlashAttnFwdSm90INS1_25CollectiveMainloopFwdSm90ILi2EN4cute5tupleIJNS5_1CILi1EEES8_S8_EEENS6_IJNS7_ILi128EEENS7_ILi96EEENS7_ILi64EEEEEELi256ENS_10bfloat16_tEfNS_4arch4Sm90ELb0ELb1ELb1ELb0ELb1ELb0ELb1ELb1ELb0ELb1ELb1ELb0EEENS1_21CollectiveEpilogueFwdINS6_IJSA_NS7_ILi256EEESB_EEES9_SE_SG_Li256ELb0ELb1ELb1ELb0EEENS1_19SingleTileSchedulerILb0ELb1ELb1ELi128EEEEEEEEEvNT_6ParamsE --------------------------
	.section	.nv.shared._ZN7cutlass13device_kernelIN5flash11enable_sm90INS1_16FlashAttnFwdSm90INS1_25CollectiveMainloopFwdSm90ILi2EN4cute5tupleIJNS5_1CILi1EEES8_S8_EEENS6_IJNS7_ILi128EEENS7_ILi96EEENS7_ILi64EEEEEELi256ENS_10bfloat16_tEfNS_4arch4Sm90ELb0ELb1ELb1ELb0ELb1ELb0ELb1ELb1ELb0ELb1ELb1ELb0EEENS1_21CollectiveEpilogueFwdINS6_IJSA_NS7_ILi256EEESB_EEES9_SE_SG_Li256ELb0ELb1ELb1ELb0EEENS1_19SingleTileSchedulerILb0ELb1ELb1ELi128EEEEEEEEEvNT_6ParamsE,"aw",@nobits
	.sectionflags	@""
	.align	16
	.zero		1024


//--------------------- .nv.shared._ZN7cutlass13device_kernelIN5flash11enable_sm90INS1_16FlashAttnFwdSm90INS1_25CollectiveMainloopFwdSm90ILi2EN4cute5tupleIJNS5_1CILi1EEES8_S8_EEENS6_IJNS7_ILi128EEENS7_ILi96EEENS7_ILi64EEEEEELi256ENS_10bfloat16_tEfNS_4arch4Sm90ELb0ELb1ELb1ELb1ELb1ELb0ELb0ELb1ELb0ELb1ELb1ELb0EEENS1_21CollectiveEpilogueFwdINS6_IJSA_NS7_ILi256EEESB_EEES9_SE_SG_Li256ELb1ELb1ELb1ELb0EEENS1_36VarlenDynamicPersistentTileSchedulerILi128ELi96ELi256ELi128ELb1ELb1ELb1ELb1ELb0ELb1EEEEEEEEEvNT_6ParamsE --------------------------
	.section	.nv.shared._ZN7cutlass13device_kernelIN5flash11enable_sm90INS1_16FlashAttnFwdSm90INS1_25CollectiveMainloopFwdSm90ILi2EN4cute5tupleIJNS5_1CILi1EEES8_S8_EEENS6_IJNS7_ILi128EEENS7_ILi96EEENS7_ILi64EEEEEELi256ENS_10bfloat16_tEfNS_4arch4Sm90ELb0ELb1ELb1ELb1ELb1ELb0ELb0ELb1ELb0ELb1ELb1ELb0EEENS1_21CollectiveEpilogueFwdINS6_IJSA_NS7_ILi256EEESB_EEES9_SE_SG_Li256ELb1ELb1ELb1ELb0EEENS1_36VarlenDynamicPersistentTileSchedulerILi128ELi96ELi256ELi128ELb1ELb1ELb1ELb1ELb0ELb1EEEEEEEEEvNT_6ParamsE,"aw",@nobits
	.sectionflags	@""
	.align	16
	.zero		1024


//--------------------- .nv.shared._ZN7cutlass13device_kernelIN5flash11enable_sm90INS1_16FlashAttnFwdSm90INS1_25CollectiveMainloopFwdSm90ILi2EN4cute5tupleIJNS5_1CILi1EEES8_S8_EEENS6_IJNS7_ILi128EEENS7_ILi96EEENS7_ILi64EEEEEELi256ENS_10bfloat16_tEfNS_4arch4Sm90ELb0ELb1ELb1ELb1ELb1ELb1ELb0ELb1ELb0ELb1ELb1ELb0EEENS1_21CollectiveEpilogueFwdINS6_IJSA_NS7_ILi256EEESB_EEES9_SE_SG_Li256ELb1ELb1ELb1ELb0EEENS1_36VarlenDynamicPersistentTileSchedulerILi128ELi96ELi256ELi128ELb1ELb1ELb1ELb1ELb0ELb1EEEEEEEEEvNT_6ParamsE --------------------------
	.section	.nv.shared._ZN7cutlass13device_kernelIN5flash11enable_sm90INS1_16FlashAttnFwdSm90INS1_25CollectiveMainloopFwdSm90ILi2EN4cute5tupleIJNS5_1CILi1EEES8_S8_EEENS6_IJNS7_ILi128EEENS7_ILi96EEENS7_ILi64EEEEEELi256ENS_10bfloat16_tEfNS_4arch4Sm90ELb0ELb1ELb1ELb1ELb1ELb1ELb0ELb1ELb0ELb1ELb1ELb0EEENS1_21CollectiveEpilogueFwdINS6_IJSA_NS7_ILi256EEESB_EEES9_SE_SG_Li256ELb1ELb1ELb1ELb0EEENS1_36VarlenDynamicPersistentTileSchedulerILi128ELi96ELi256ELi128ELb1ELb1ELb1ELb1ELb0ELb1EEEEEEEEEvNT_6ParamsE,"aw",@nobits
	.sectionflags	@""
	.align	16
	.zero		1024


//--------------------- .nv.shared._ZN7cutlass13device_kernelIN5flash11enable_sm90INS1_16FlashAttnFwdSm90INS1_25CollectiveMainloopFwdSm90ILi2EN4cute5tupleIJNS5_1CILi1EEES8_S8_EEENS6_IJNS7_ILi128EEENS7_ILi96EEENS7_ILi64EEEEEELi256ENS_10bfloat16_tEfNS_4arch4Sm90ELb0ELb1ELb1ELb1ELb1ELb0ELb1ELb1ELb0ELb1ELb1ELb0EEENS1_21CollectiveEpilogueFwdINS6_IJSA_NS7_ILi256EEESB_EEES9_SE_SG_Li256ELb1ELb1ELb1ELb0EEENS1_36VarlenDynamicPersistentTileSchedulerILi128ELi96ELi256ELi128ELb1ELb1ELb1ELb1ELb0ELb1EEEEEEEEEvNT_6ParamsE --------------------------
	.section	.nv.shared._ZN7cutlass13device_kernelIN5flash11enable_sm90INS1_16FlashAttnFwdSm90INS1_25CollectiveMainloopFwdSm90ILi2EN4cute5tupleIJNS5_1CILi1EEES8_S8_EEENS6_IJNS7_ILi128EEENS7_ILi96EEENS7_ILi64EEEEEELi256ENS_10bfloat16_tEfNS_4arch4Sm90ELb0ELb1ELb1ELb1ELb1ELb0ELb1ELb1ELb0ELb1ELb1ELb0EEENS1_21CollectiveEpilogueFwdINS6_IJSA_NS7_ILi256EEESB_EEES9_SE_SG_Li256ELb1ELb1ELb1ELb0EEENS1_36VarlenDynamicPersistentTileSchedulerILi128ELi96ELi256ELi128ELb1ELb1ELb1ELb1ELb0ELb1EEEEEEEEEvNT_6ParamsE,"aw",@nobits
	.sectionflags	@""
	.align	16
	.zero		1024


//--------------------- .nv.shared._ZN7cutlass13device_kernelIN5flash11enable_sm90INS1_16FlashAttnFwdSm90INS1_25CollectiveMainloopFwdSm90ILi2EN4cute5tupleIJNS5_1CILi1EEES8_S8_EEENS6_IJNS7_ILi128EEENS7_ILi96EEENS7_ILi64EEEEEELi256ENS_10bfloat16_tEfNS_4arch4Sm90ELb0ELb1ELb1ELb1ELb1ELb1ELb1ELb1ELb0ELb1ELb1ELb0EEENS1_21CollectiveEpilogueFwdINS6_IJSA_NS7_ILi256EEESB_EEES9_SE_SG_Li256ELb1ELb1ELb1ELb0EEENS1_36VarlenDynamicPersistentTileSchedulerILi128ELi96ELi256ELi128ELb1ELb1ELb1ELb1ELb0ELb1EEEEEEEEEvNT_6ParamsE --------------------------
	.section	.nv.shared._ZN7cutlass13device_kernelIN5flash11enable_sm90INS1_16FlashAttnFwdSm90INS1_25CollectiveMainloopFwdSm90ILi2EN4cute5tupleIJNS5_1CILi1EEES8_S8_EEENS6_IJNS7_ILi128EEENS7_ILi96EEENS7_ILi64EEEEEELi256ENS_10bfloat16_tEfNS_4arch4Sm90ELb0ELb1ELb1ELb1ELb1ELb1ELb1ELb1ELb0ELb1ELb1ELb0EEENS1_21CollectiveEpilogueFwdINS6_IJSA_NS7_ILi256EEESB_EEES9_SE_SG_Li256ELb1ELb1ELb1ELb0EEENS1_36VarlenDynamicPersistentTileSchedulerILi128ELi96ELi256ELi128ELb1ELb1ELb1ELb1ELb0ELb1EEEEEEEEEvNT_6ParamsE,"aw",@nobits
	.sectionflags	@""
	.align	16
	.zero		1024


//--------------------- .nv.shared._ZN7cutlass13device_kernelIN5flash11enable_sm90INS1_16FlashAttnFwdSm90INS1_25CollectiveMainloopFwdSm90ILi2EN4cute5tupleIJNS5_1CILi1EEES8_S8_EEENS6_IJNS7_ILi128EEENS7_ILi96EEENS7_ILi64EEEEEELi256ENS_10bfloat16_tEfNS_4arch4Sm90ELb1ELb0ELb1ELb0ELb1ELb0ELb0ELb1ELb0ELb1ELb1ELb0EEENS1_21CollectiveEpilogueFwdINS6_IJSA_NS7_ILi256EEESB_EEES9_SE_SG_Li256ELb0ELb1ELb1ELb0EEENS1_19SingleTileSchedulerILb0ELb1ELb1ELi128EEEEEEEEEvNT_6ParamsE --------------------------
	.section	.nv.shared._ZN7cutlass13device_kernelIN5flash11enable_sm90INS1_16FlashAttnFwdSm90INS1_25CollectiveMainloopFwdSm90ILi2EN4cute5tupleIJNS5_1CILi1EEES8_S8_EEENS6_IJNS7_ILi128EEENS7_ILi96EEENS7_ILi64EEEEEELi256ENS_10bfloat16_tEfNS_4arch4Sm90ELb1ELb0ELb1ELb0ELb1ELb0ELb0ELb1ELb0ELb1ELb1ELb0EEENS1_21CollectiveEpilogueFwdINS6_IJSA_NS7_ILi256EEESB_EEES9_SE_SG_Li256ELb0ELb1ELb1ELb0EEENS1_19SingleTileSchedulerILb0ELb1ELb1ELi128EEEEEEEEEvNT_6ParamsE,"aw",@nobits
	.sectionflags	@""
	.align	16
	.zero		1024


//--------------------- .nv.shared._ZN7cutlass13device_kernelIN5flash11enable_sm90INS1_16FlashAttnFwdSm90INS1_25CollectiveMainloopFwdSm90ILi2EN4cute5tupleIJNS5_1CILi1EEES8_S8_EEENS6_IJNS7_ILi128EEENS7_ILi96EEENS7_ILi64EEEEEELi256ENS_10bfloat16_tEfNS_4arch4Sm90ELb1ELb0ELb1ELb0ELb1ELb0ELb1ELb1ELb0ELb1ELb1ELb0EEENS1_21CollectiveEpilogueFwdINS6_IJSA_NS7_ILi256EEESB_EEES9_SE_SG_Li256ELb0ELb1ELb1ELb0EEENS1_19SingleTileSchedulerILb0ELb1ELb1ELi128EEEEEEEEEvNT_6ParamsE --------------------------
	.section	.nv.shared._ZN7cutlass13device_kernelIN5flash11enable_sm90INS1_16FlashAttnFwdSm90INS1_25CollectiveMainloopFwdSm90ILi2EN4cute5tupleIJNS5_1CILi1EEES8_S8_EEENS6_IJNS7_ILi128EEENS7_ILi96EEENS7_ILi64EEEEEELi256ENS_10bfloat16_tEfNS_4arch4Sm90ELb1ELb0ELb1ELb0ELb1ELb0ELb1ELb1ELb0ELb1ELb1ELb0EEENS1_21CollectiveEpilogueFwdINS6_IJSA_NS7_ILi256EEESB_EEES9_SE_SG_Li256ELb0ELb1ELb1ELb0EEENS1_19SingleTileSchedulerILb0ELb1ELb1ELi128EEEEEEEEEvNT_6ParamsE,"aw",@nobits
	.sectionflags	@""
	.align	16
	.zero		1024


//--------------------- .nv.shared._ZN7cutlass13device_kernelIN5flash11enable_sm90INS1_16FlashAttnFwdSm90INS1_25CollectiveMainloopFwdSm90ILi2EN4cute5tupleIJNS5_1CILi1EEES8_S8_EEENS6_IJNS7_ILi128EEENS7_ILi96EEENS7_ILi64EEEEEELi256ENS_10bfloat16_tEfNS_4arch4Sm90ELb1ELb0ELb1ELb1ELb1ELb0ELb0ELb1ELb0ELb1ELb1ELb0EEENS1_21CollectiveEpilogueFwdINS6_IJSA_NS7_ILi256EEESB_EEES9_SE_SG_Li256ELb1ELb1ELb1ELb0EEENS1_36VarlenDynamicPersistentTileSchedulerILi128ELi96ELi256ELi128ELb1ELb1ELb1ELb1ELb1ELb1EEEEEEEEEvNT_6ParamsE --------------------------
	.section	.nv.shared._ZN7cutlass13device_kernelIN5flash11enable_sm90INS1_16FlashAttnFwdSm90INS1_25CollectiveMainloopFwdSm90ILi2EN4cute5tupleIJNS5_1CILi1EEES8_S8_EEENS6_IJNS7_ILi128EEENS7_ILi96EEENS7_ILi64EEEEEELi256ENS_10bfloat16_tEfNS_4arch4Sm90ELb1ELb0ELb1ELb1ELb1ELb0ELb0ELb1ELb0ELb1ELb1ELb0EEENS1_21CollectiveEpilogueFwdINS6_IJSA_NS7_ILi256EEESB_EEES9_SE_SG_Li256ELb1ELb1ELb1ELb0EEENS1_36VarlenDynamicPersistentTileSchedulerILi128ELi96ELi256ELi128ELb1ELb1ELb1ELb1ELb1ELb1EEEEEEEEEvNT_6ParamsE,"aw",@nobits
	.sectionflags	@""
	.align	16
	.zero		1024


//--------------------- .nv.shared._ZN7cutlass13device_kernelIN5flash11enable_sm90INS1_16FlashAttnFwdSm90INS1_25CollectiveMainloopFwdSm90ILi2EN4cute5tupleIJNS5_1CILi1EEES8_S8_EEENS6_IJNS7_ILi128EEENS7_ILi96EEENS7_ILi64EEEEEELi256ENS_10bfloat16_tEfNS_4arch4Sm90ELb1ELb0ELb1ELb1ELb1ELb1ELb0ELb1ELb0ELb1ELb1ELb0EEENS1_21CollectiveEpilogueFwdINS6_IJSA_NS7_ILi256EEESB_EEES9_SE_SG_Li256ELb1ELb1ELb1ELb0EEENS1_36VarlenDynamicPersistentTileSchedulerILi128ELi96ELi256ELi128ELb1ELb1ELb1ELb1ELb1ELb1EEEEEEEEEvNT_6ParamsE --------------------------
	.section	.nv.shared._ZN7cutlass13device_kernelIN5flash11enable_sm90INS1_16FlashAttnFwdSm90INS1_25CollectiveMainloopFwdSm90ILi2EN4cute5tupleIJNS5_1CILi1EEES8_S8_EEENS6_IJNS7_ILi128EEENS7_ILi96EEENS7_ILi64EEEEEELi256ENS_10bfloat16_tEfNS_4arch4Sm90ELb1ELb0ELb1ELb1ELb1ELb1ELb0ELb1ELb0ELb1ELb1ELb0EEENS1_21CollectiveEpilogueFwdINS6_IJSA_NS7_ILi256EEESB_EEES9_SE_SG_Li256ELb1ELb1ELb1ELb0EEENS1_36VarlenDynamicPersistentTileSchedulerILi128ELi96ELi256ELi128ELb1ELb1ELb1ELb1ELb1ELb1EEEEEEEEEvNT_6ParamsE,"aw",@nobits
	.sectionflags	@""
	.align	16
	.zero		1024


//--------------------- .nv.shared._ZN7cutlass13device_kernelIN5flash11enable_sm90INS1_16FlashAttnFwdSm90INS1_25CollectiveMainloopFwdSm90ILi2EN4cute5tupleIJNS5_1CILi1EEES8_S8_EEENS6_IJNS7_ILi128EEENS7_ILi96EEENS7_ILi64EEEEEELi256ENS_10bfloat16_tEfNS_4arch4Sm90ELb1ELb0ELb1ELb1ELb1ELb0ELb1ELb1ELb0ELb1ELb1ELb0EEENS1_21CollectiveEpilogueFwdINS6_IJSA_NS7_ILi256EEESB_EEES9_SE_SG_Li256ELb1ELb1ELb1ELb0EEENS1_36VarlenDynamicPersistentTileSchedulerILi128ELi96ELi256ELi128ELb1ELb1ELb1ELb1ELb1ELb1EEEEEEEEEvNT_6ParamsE --------------------------
	.section	.nv.shared._ZN7cutlass13device_kernelIN5flash11enable_sm90INS1_16FlashAttnFwdSm90INS1_25CollectiveMainloopFwdSm90ILi2EN4cute5tupleIJNS5_1CILi1EEES8_S8_EEENS6_IJNS7_ILi128EEENS7_ILi96EEENS7_ILi64EEEEEELi256ENS_10bfloat16_tEfNS_4arch4Sm90ELb1ELb0ELb1ELb1ELb1ELb0ELb1ELb1ELb0ELb1ELb1ELb0EEENS1_21CollectiveEpilogueFwdINS6_IJSA_NS7_ILi256EEESB_EEES9_SE_SG_Li256ELb1ELb1ELb1ELb0EEENS1_36VarlenDynamicPersistentTileSchedulerILi128ELi96ELi256ELi128ELb1ELb1ELb1ELb1ELb1ELb1EEEEEEEEEvNT_6ParamsE,"aw",@nobits
	.sectionflags	@""
	.align	16
	.zero		1024


//--------------------- .nv.shared._ZN7cutlass13device_kernelIN5flash11enable_sm90INS1_16FlashAttnFwdSm90INS1_25CollectiveMainloopFwdSm90ILi2EN4cute5tupleIJNS5_1CILi1EEES8_S8_EEENS6_IJNS7_ILi128EEENS7_ILi96EEENS7_ILi64EEEEEELi256ENS_10bfloat16_tEfNS_4arch4Sm90ELb1ELb0ELb1ELb1ELb1ELb1ELb1ELb1ELb0ELb1ELb1ELb0EEENS1_21CollectiveEpilogueFwdINS6_IJSA_NS7_ILi256EEESB_EEES9_SE_SG_Li256ELb1ELb1ELb1ELb0EEENS1_36VarlenDynamicPersistentTileSchedulerILi128ELi96ELi256ELi128ELb1ELb1ELb1ELb1ELb1ELb1EEEEEEEEEvNT_6ParamsE --------------------------
	.section	.nv.shared._ZN7cutlass13device_kernelIN5flash11enable_sm90INS1_16FlashAttnFwdSm90INS1_25CollectiveMainloopFwdSm90ILi2EN4cute5tupleIJNS5_1CILi1EEES8_S8_EEENS6_IJNS7_ILi128EEENS7_ILi96EEENS7_ILi64EEEEEELi256ENS_10bfloat16_tEfNS_4arch4Sm90ELb1ELb0ELb1ELb1ELb1ELb1ELb1ELb1ELb0ELb1ELb1ELb0EEENS1_21CollectiveEpilogueFwdINS6_IJSA_NS7_ILi256EEESB_EEES9_SE_SG_Li256ELb1ELb1ELb1ELb0EEENS1_36VarlenDynamicPersistentTileSchedulerILi128ELi96ELi256ELi128ELb1ELb1ELb1ELb1ELb1ELb1EEEEEEEEEvNT_6ParamsE,"aw",@nobits
	.sectionflags	@""
	.align	16
	.zero		1024


//--------------------- .nv.constant0._ZN7cutlass13device_kernelIN5flash11enable_sm90INS1_16FlashAttnFwdSm90INS1_25CollectiveMainloopFwdSm90ILi2EN4cute5tupleIJNS5_1CILi1EEES8_S8_EEENS6_IJNS7_ILi128EEENS7_ILi96EEENS7_ILi192EEEEEELi128ENS_10bfloat16_tEfNS_4arch4Sm90ELb0ELb0ELb1ELb0ELb1ELb0ELb0ELb1ELb1ELb1ELb1ELb0EEENS1_21CollectiveEpilogueFwdINS6_IJSA_SA_SB_EEES9_SE_SG_Li256ELb0ELb1ELb1ELb0EEENS1_19SingleTileSchedulerILb0ELb1ELb1ELi128EEEEEEEEEvNT_6ParamsE --------------------------
	.section	.nv.constant0._ZN7cutlass13device_kernelIN5flash11enable_sm90INS1_16FlashAttnFwdSm90INS1_25CollectiveMainloopFwdSm90ILi2EN4cute5tupleIJNS5_1CILi1EEES8_S8_EEENS6_IJNS7_ILi128EEENS7_ILi96EEENS7_ILi192EEEEEELi128ENS_10bfloat16_tEfNS_4arch4Sm90ELb0ELb0ELb1ELb0ELb1ELb0ELb0ELb1ELb1ELb1ELb1ELb0EEENS1_21CollectiveEpilogueFwdINS6_IJSA_SA_SB_EEES9_SE_SG_Li256ELb0ELb1ELb1ELb0EEENS1_19SingleTileSchedulerILb0ELb1ELb1ELi128EEEEEEEEEvNT_6ParamsE,"a",@progbits
	.sectionflags	@""
	.align	4
.nv.constant0._ZN7cutlass13device_kernelIN5flash11enable_sm90INS1_16FlashAttnFwdSm90INS1_25CollectiveMainloopFwdSm90ILi2EN4cute5tupleIJNS5_1CILi1EEES8_S8_EEENS6_IJNS7_ILi128EEENS7_ILi96EEENS7_ILi192EEEEEELi128ENS_10bfloat16_tEfNS_4arch4Sm90ELb0ELb0ELb1ELb0ELb1ELb0ELb0ELb1ELb1ELb1ELb1ELb0EEENS1_21CollectiveEpilogueFwdINS6_IJSA_SA_SB_EEES9_SE_SG_Li256ELb0ELb1ELb1ELb0EEENS1_19SingleTileSchedulerILb0ELb1ELb1ELi128EEEEEEEEEvNT_6ParamsE:
	.zero		3200


//--------------------- .nv.constant0._ZN7cutlass13device_kernelIN5flash11enable_sm90INS1_16FlashAttnFwdSm90INS1_25CollectiveMainloopFwdSm90ILi2EN4cute5tupleIJNS5_1CILi1EEES8_S8_EEENS6_IJNS7_ILi128EEENS7_ILi96EEENS7_ILi192EEEEEELi128ENS_10bfloat16_tEfNS_4arch4Sm90ELb0ELb0ELb1ELb1ELb1ELb0ELb0ELb1ELb1ELb1ELb1ELb0EEENS1_21CollectiveEpilogueFwdINS6_IJSA_SA_SB_EEES9_SE_SG_Li256ELb1ELb1ELb1ELb0EEENS1_36VarlenDynamicPersistentTileSchedulerILi128ELi96ELi256ELi128ELb1ELb1ELb1ELb0ELb1ELb1EEEEEEEEEvNT_6ParamsE --------------------------
	.section	.nv.constant0._ZN7cutlass13device_kernelIN5flash11enable_sm90INS1_16FlashAttnFwdSm90INS1_25CollectiveMainloopFwdSm90ILi2EN4cute5tupleIJNS5_1CILi1EEES8_S8_EEENS6_IJNS7_ILi128EEENS7_ILi96EEENS7_ILi192EEEEEELi128ENS_10bfloat16_tEfNS_4arch4Sm90ELb0ELb0ELb1ELb1ELb1ELb0ELb0ELb1ELb1ELb1ELb1ELb0EEENS1_21CollectiveEpilogueFwdINS6_IJSA_SA_SB_EEES9_SE_SG_Li256ELb1ELb1ELb1ELb0EEENS1_36VarlenDynamicPersistentTileSchedulerILi128ELi96ELi256ELi128ELb1ELb1ELb1ELb0ELb1ELb1EEEEEEEEEvNT_6ParamsE,"a",@progbits
	.sectionflags	@""
	.align	4
.nv.constant0._ZN7cutlass13device_kernelIN5flash11enable_sm90INS1_16FlashAttnFwdSm90INS1_25CollectiveMainloopFwdSm90ILi2EN4cute5tupleIJNS5_1CILi1EEES8_S8_EEENS6_IJNS7_ILi128EEENS7_ILi96EEENS7_ILi192EEEEEELi128ENS_10bfloat16_tEfNS_4arch4Sm90ELb0ELb0ELb1ELb1ELb1ELb0ELb0ELb1ELb1ELb1ELb1ELb0EEENS1_21CollectiveEpilogueFwdINS6_IJSA_SA_SB_EEES9_SE_SG_Li256ELb1ELb1ELb1ELb0EEENS1_36VarlenDynamicPersistentTileSchedulerILi128ELi96ELi256ELi128ELb1ELb1ELb1ELb0ELb1ELb1EEEEEEEEEvNT_6ParamsE:
	.zero		3328


//--------------------- .nv.constant0._ZN7cutlass13device_kernelIN5flash11enable_sm90INS1_16FlashAttnFwdSm90INS1_25CollectiveMainloopFwdSm90ILi2EN4cute5tupleIJNS5_1CILi1EEES8_S8_EEENS6_IJNS7_ILi128EEENS7_ILi96EEENS7_ILi192EEEEEELi128ENS_10bfloat16_tEfNS_4arch4Sm90ELb0ELb0ELb1ELb1ELb1ELb1ELb0ELb1ELb1ELb1ELb1ELb0EEENS1_21CollectiveEpilogueFwdINS6_IJSA_SA_SB_EEES9_SE_SG_Li256ELb1ELb1ELb1ELb0EEENS1_36VarlenDynamicPersistentTileSchedulerILi128ELi96ELi256ELi128ELb1ELb1ELb1ELb0ELb1ELb1EEEEEEEEEvNT_6ParamsE --------------------------
	.section	.nv.constant0._ZN7cutlass13device_kernelIN5flash11enable_sm90INS1_16FlashAttnFwdSm90INS1_25CollectiveMainloopFwdSm90ILi2EN4cute5tupleIJNS5_1CILi1EEES8_S8_EEENS6_IJNS7_ILi128EEENS7_ILi96EEENS7_ILi192EEEEEELi128ENS_10bfloat16_tEfNS_4arch4Sm90ELb0ELb0ELb1ELb1ELb1ELb1ELb0ELb1ELb1ELb1ELb1ELb0EEENS1_21CollectiveEpilogueFwdINS6_IJSA_SA_SB_EEES9_SE_SG_Li256ELb1ELb1ELb1ELb0EEENS1_36VarlenDynamicPersistentTileSchedulerILi128ELi96ELi256ELi128ELb1ELb1ELb1ELb0ELb1ELb1EEEEEEEEEvNT_6ParamsE,"a",@progbits
	.sectionflags	@""
	.align	4
.nv.constant0._ZN7cutlass13device_kernelIN5flash11enable_sm90INS1_16FlashAttnFwdSm90INS1_25CollectiveMainloopFwdSm90ILi2EN4cute5tupleIJNS5_1CILi1EEES8_S8_EEENS6_IJNS7_ILi128EEENS7_ILi96EEENS7_ILi192EEEEEELi128ENS_10bfloat16_tEfNS_4arch4Sm90ELb0ELb0ELb1ELb1ELb1ELb1ELb0ELb1ELb1ELb1ELb1ELb0EEENS1_21CollectiveEpilogueFwdINS6_IJSA_SA_SB_EEES9_SE_SG_Li256ELb1ELb1ELb1ELb0EEENS1_36VarlenDynamicPersistentTileSchedulerILi128ELi96ELi256ELi128ELb1ELb1ELb1ELb0ELb1ELb1EEEEEEEEEvNT_6ParamsE:
	.zero		3328


//--------------------- .nv.constant0._ZN7cutlass13device_kernelIN5flash11enable_sm90INS1_16FlashAttnFwdSm90INS1_25CollectiveMainloopFwdSm90ILi2EN4cute5tupleIJNS5_1CILi1EEES8_S8_EEENS6_IJNS7_ILi128EEENS7_ILi96EEENS7_ILi192EEEEEELi128ENS_10bfloat16_tEfNS_4arch4Sm90ELb0ELb1ELb1ELb0ELb1ELb0ELb0ELb1ELb1ELb1ELb1ELb0EEENS1_21CollectiveEpilogueFwdINS6_IJSA_SA_SB_EEES9_SE_SG_Li256ELb0ELb1ELb1ELb0EEENS1_19SingleTileSchedulerILb0ELb1ELb1ELi128EEEEEEEEEvNT_6ParamsE --------------------------
	.section	.nv.constant0._ZN7cutlass13device_kernelIN5flash11enable_sm90INS1_16FlashAttnFwdSm90INS1_25CollectiveMainloopFwdSm90ILi2EN4cute5tupleIJNS5_1CILi1EEES8_S8_EEENS6_IJNS7_ILi128EEENS7_ILi96EEENS7_ILi192EEEEEELi128ENS_10bfloat16_tEfNS_4arch4Sm90ELb0ELb1ELb1ELb0ELb1ELb0ELb0ELb1ELb1ELb1ELb1ELb0EEENS1_21CollectiveEpilogueFwdINS6_IJSA_SA_SB_EEES9_SE_SG_Li256ELb0ELb1ELb1ELb0EEENS1_19SingleTileSchedulerILb0ELb1ELb1ELi128EEEEEEEEEvNT_6ParamsE,"a",@progbits
	.sectionflags	@""
	.align	4
.nv.constant0._ZN7cutlass13device_kernelIN5flash11enable_sm90INS1_16FlashAttnFwdSm90INS1_25CollectiveMainloopFwdSm90ILi2EN4cute5tupleIJNS5_1CILi1EEES8_S8_EEENS6_IJNS7_ILi128EEENS7_ILi96EEENS7_ILi192EEEEEELi128ENS_10bfloat16_tEfNS_4arch4Sm90ELb0ELb1ELb1ELb0ELb1ELb0ELb0ELb1ELb1ELb1ELb1ELb0EEENS1_21CollectiveEpilogueFwdINS6_IJSA_SA_SB_EEES9_SE_SG_Li256ELb0ELb1ELb1ELb0EEENS1_19SingleTileSchedulerILb0ELb1ELb1ELi128EEEEEEEEEvNT_6ParamsE:
	.zero		3200


//--------------------- .nv.constant0._ZN7cutlass13device_kernelIN5flash11enable_sm90INS1_16FlashAttnFwdSm90INS1_25CollectiveMainloopFwdSm90ILi2EN4cute5tupleIJNS5_1CILi1EEES8_S8_EEENS6_IJNS7_ILi128EEENS7_ILi96EEENS7_ILi192EEEEEELi128ENS_10bfloat16_tEfNS_4arch4Sm90ELb0ELb1ELb1ELb1ELb1ELb0ELb0ELb1ELb1ELb1ELb1ELb0EEENS1_21CollectiveEpilogueFwdINS6_IJSA_SA_SB_EEES9_SE_SG_Li256ELb1ELb1ELb1ELb0EEENS1_36VarlenDynamicPersistentTileSchedulerILi128ELi96ELi256ELi128ELb1ELb1ELb1ELb1ELb0ELb1EEEEEEEEEvNT_6ParamsE --------------------------
	.section	.nv.constant0._ZN7cutlass13device_kernelIN5flash11enable_sm90INS1_16FlashAttnFwdSm90INS1_25CollectiveMainloopFwdSm90ILi2EN4cute5tupleIJNS5_1CILi1EEES8_S8_EEENS6_IJNS7_ILi128EEENS7_ILi96EEENS7_ILi192EEEEEELi128ENS_10bfloat16_tEfNS_4arch4Sm90ELb0ELb1ELb1ELb1ELb1ELb0ELb0ELb1ELb1ELb1ELb1ELb0EEENS1_21CollectiveEpilogueFwdINS6_IJSA_SA_SB_EEES9_SE_SG_Li256ELb1ELb1ELb1ELb0EEENS1_36VarlenDynamicPersistentTileSchedulerILi128ELi96ELi256ELi128ELb1ELb1ELb1ELb1ELb0ELb1EEEEEEEEEvNT_6ParamsE,"a",@progbits
	.sectionflags	@""
	.align	4
.nv.constant0._ZN7cutlass13device_kernelIN5flash11enable_sm90INS1_16FlashAttnFwdSm90INS1_25CollectiveMainloopFwdSm90ILi2EN4cute5tupleIJNS5_1CILi1EEES8_S8_EEENS6_IJNS7_ILi128EEENS7_ILi96EEENS7_ILi192EEEEEELi128ENS_10bfloat16_tEfNS_4arch4Sm90ELb0ELb1ELb1ELb1ELb1ELb0ELb0ELb1ELb1ELb1ELb1ELb0EEENS1_21CollectiveEpilogueFwdINS6_IJSA_SA_SB_EEES9_SE_SG_Li256ELb1ELb1ELb1ELb0EEENS1_36VarlenDynamicPersistentTileSchedulerILi128ELi96ELi256ELi128ELb1ELb1ELb1ELb1ELb0ELb1EEEEEEEEEvNT_6ParamsE:
	.zero		3328


//--------------------- .nv.constant0._ZN7cutlass13device_kernelIN5flash11enable_sm90INS1_16FlashAttnFwdSm90INS1_25CollectiveMainloopFwdSm90ILi2EN4cute5tupleIJNS5_1CILi1EEES8_S8_EEENS6_IJNS7_ILi128EEENS7_ILi96EEENS7_ILi192EEEEEELi128ENS_10bfloat16_tEfNS_4arch4Sm90ELb0ELb1ELb1ELb1ELb1ELb1ELb0ELb1ELb1ELb1ELb1ELb0EEENS1_21CollectiveEpilogueFwdINS6_IJSA_SA_SB_EEES9_SE_SG_Li256ELb1ELb1ELb1ELb0EEENS1_36VarlenDynamicPersistentTileSchedulerILi128ELi96ELi256ELi128ELb1ELb1ELb1ELb1ELb0ELb1EEEEEEEEEvNT_6ParamsE --------------------------
	.section	.nv.constant0._ZN7cutlass13device_kernelIN5flash11enable_sm90INS1_16FlashAttnFwdSm90INS1_25CollectiveMainloopFwdSm90ILi2EN4cute5tupleIJNS5_1CILi1EEES8_S8_EEENS6_IJNS7_ILi128EEENS7_ILi96EEENS7_ILi192EEEEEELi128ENS_10bfloat16_tEfNS_4arch4Sm90ELb0ELb1ELb1ELb1ELb1ELb1ELb0ELb1ELb1ELb1ELb1ELb0EEENS1_21CollectiveEpilogueFwdINS6_IJSA_SA_SB_EEES9_SE_SG_Li256ELb1ELb1ELb1ELb0EEENS1_36VarlenDynamicPersistentTileSchedulerILi128ELi96ELi256ELi128ELb1ELb1ELb1ELb1ELb0ELb1EEEEEEEEEvNT_6ParamsE,"a",@progbits
	.sectionflags	@""
	.align	4
.nv.constant0._ZN7cutlass13device_kernelIN5flash11enable_sm90INS1_16FlashAttnFwdSm90INS1_25CollectiveMainloopFwdSm90ILi2EN4cute5tupleIJNS5_1CILi1EEES8_S8_EEENS6_IJNS7_ILi128EEENS7_ILi96EEENS7_ILi192EEEEEELi128ENS_10bfloat16_tEfNS_4arch4Sm90ELb0ELb1ELb1ELb1ELb1ELb1ELb0ELb1ELb1ELb1ELb1ELb0EEENS1_21CollectiveEpilogueFwdINS6_IJSA_SA_SB_EEES9_SE_SG_Li256ELb1ELb1ELb1ELb0EEENS1_36VarlenDynamicPersistentTileSchedulerILi128ELi96ELi256ELi128ELb1ELb1ELb1ELb1ELb0ELb1EEEEEEEEEvNT_6ParamsE:
	.zero		3328


//--------------------- .nv.constant0._ZN7cutlass13device_kernelIN5flash11enable_sm90INS1_16FlashAttnFwdSm90INS1_25CollectiveMainloopFwdSm90ILi2EN4cute5tupleIJNS5_1CILi1EEES8_S8_EEENS6_IJNS7_ILi128EEENS7_ILi96EEENS7_ILi192EEEEEELi128ENS_10bfloat16_tEfNS_4arch4Sm90ELb1ELb0ELb1ELb0ELb1ELb0ELb0ELb1ELb1ELb1ELb1ELb0EEENS1_21CollectiveEpilogueFwdINS6_IJSA_SA_SB_EEES9_SE_SG_Li256ELb0ELb1ELb1ELb0EEENS1_19SingleTileSchedulerILb0ELb1ELb1ELi128EEEEEEEEEvNT_6ParamsE --------------------------
	.section	.nv.constant0._ZN7cutlass13device_kernelIN5flash11enable_sm90INS1_16FlashAttnFwdSm90INS1_25CollectiveMainloopFwdSm90ILi2EN4cute5tupleIJNS5_1CILi1EEES8_S8_EEENS6_IJNS7_ILi128EEENS7_ILi96EEENS7_ILi192EEEEEELi128ENS_10bfloat16_tEfNS_4arch4Sm90ELb1ELb0ELb1ELb0ELb1ELb0ELb0ELb1ELb1ELb1ELb1ELb0EEENS1_21CollectiveEpilogueFwdINS6_IJSA_SA_SB_EEES9_SE_SG_Li256ELb0ELb1ELb1ELb0EEENS1_19SingleTileSchedulerILb0ELb1ELb1ELi128EEEEEEEEEvNT_6ParamsE,"a",@progbits
	.sectionflags	@""
	.align	4
.nv.constant0._ZN7cutlass13device_kernelIN5flash11enable_sm90INS1_16FlashAttnFwdSm90INS1_25CollectiveMainloopFwdSm90ILi2EN4cute5tupleIJNS5_1CILi1EEES8_S8_EEENS6_IJNS7_ILi128EEENS7_ILi96EEENS7_ILi192EEEEEELi128ENS_10bfloat16_tEfNS_4arch4Sm90ELb1ELb0ELb1ELb0ELb1ELb0ELb0ELb1ELb1ELb1ELb1ELb0EEENS1_21CollectiveEpilogueFwdINS6_IJSA_SA_SB_EEES9_SE_SG_Li256ELb0ELb1ELb1ELb0EEENS1_19SingleTileSchedulerILb0ELb1ELb1ELi128EEEEEEEEEvNT_6ParamsE:
	.zero		3200


//--------------------- .nv.constant0._ZN7cutlass13device_kernelIN5flash11enable_sm90INS1_16FlashAttnFwdSm90INS1_25CollectiveMainloopFwdSm90ILi2EN4cute5tupleIJNS5_1CILi1EEES8_S8_EEENS6_IJNS7_ILi128EEENS7_ILi96EEENS7_ILi192EEEEEELi128ENS_10bfloat16_tEfNS_4arch4Sm90ELb1ELb0ELb1ELb1ELb1ELb0ELb0ELb1ELb1ELb1ELb1ELb0EEENS1_21CollectiveEpilogueFwdINS6_IJSA_SA_SB_EEES9_SE_SG_Li256ELb1ELb1ELb1ELb0EEENS1_36VarlenDynamicPersistentTileSchedulerILi128ELi96ELi256ELi128ELb1ELb1ELb1ELb1ELb1ELb1EEEEEEEEEvNT_6ParamsE --------------------------
	.section	.nv.constant0._ZN7cutlass13device_kernelIN5flash11enable_sm90INS1_16FlashAttnFwdSm90INS1_25CollectiveMainloopFwdSm90ILi2EN4cute5tupleIJNS5_1CILi1EEES8_S8_EEENS6_IJNS7_ILi128EEENS7_ILi96EEENS7_ILi192EEEEEELi128ENS_10bfloat16_tEfNS_4arch4Sm90ELb1ELb0ELb1ELb1ELb1ELb0ELb0ELb1ELb1ELb1ELb1ELb0EEENS1_21CollectiveEpilogueFwdINS6_IJSA_SA_SB_EEES9_SE_SG_Li256ELb1ELb1ELb1ELb0EEENS1_36VarlenDynamicPersistentTileSchedulerILi128ELi96ELi256ELi128ELb1ELb1ELb1ELb1ELb1ELb1EEEEEEEEEvNT_6ParamsE,"a",@progbits
	.sectionflags	@""
	.align	4
.nv.constant0._ZN7cutlass13device_kernelIN5flash11enable_sm90INS1_16FlashAttnFwdSm90INS1_25CollectiveMainloopFwdSm90ILi2EN4cute5tupleIJNS5_1CILi1EEES8_S8_EEENS6_IJNS7_ILi128EEENS7_ILi96EEENS7_ILi192EEEEEELi128ENS_10bfloat16_tEfNS_4arch4Sm90ELb1ELb0ELb1ELb1ELb1ELb0ELb0ELb1ELb1ELb1ELb1ELb0EEENS1_21CollectiveEpilogueFwdINS6_IJSA_SA_SB_EEES9_SE_SG_Li256ELb1ELb1ELb1ELb0EEENS1_36VarlenDynamicPersistentTileSchedulerILi128ELi96ELi256ELi128ELb1ELb1ELb1ELb1ELb1ELb1EEEEEEEEEvNT_6ParamsE:
	.zero		3328


//--------------------- .nv.constant0._ZN7cutlass13device_kernelIN5flash11enable_sm90INS1_16FlashAttnFwdSm90INS1_25CollectiveMainloopFwdSm90ILi2EN4cute5tupleIJNS5_1CILi1EEES8_S8_EEENS6_IJNS7_ILi128EEENS7_ILi96EEENS7_ILi192EEEEEELi128ENS_10bfloat16_tEfNS_4arch4Sm90ELb1ELb0ELb1ELb1ELb1ELb1ELb0ELb1ELb1ELb1ELb1ELb0EEENS1_21CollectiveEpilogueFwdINS6_IJSA_SA_SB_EEES9_SE_SG_Li256ELb1ELb1ELb1ELb0EEENS1_36VarlenDynamicPersistentTileSchedulerILi128ELi96ELi256ELi128ELb1ELb1ELb1ELb1ELb1ELb1EEEEEEEEEvNT_6ParamsE --------------------------
	.section	.nv.constant0._ZN7cutlass13device_kernelIN5flash11enable_sm90INS1_16FlashAttnFwdSm90INS1_25CollectiveMainloopFwdSm90ILi2EN4cute5tupleIJNS5_1CILi1EEES8_S8_EEENS6_IJNS7_ILi128EEENS7_ILi96EEENS7_ILi192EEEEEELi128ENS_10bfloat16_tEfNS_4arch4Sm90ELb1ELb0ELb1ELb1ELb1ELb1ELb0ELb1ELb1ELb1ELb1ELb0EEENS1_21CollectiveEpilogueFwdINS6_IJSA_SA_SB_EEES9_SE_SG_Li256ELb1ELb1ELb1ELb0EEENS1_36VarlenDynamicPersistentTileSchedulerILi128ELi96ELi256ELi128ELb1ELb1ELb1ELb1ELb1ELb1EEEEEEEEEvNT_6ParamsE,"a",@progbits
	.sectionflags	@""
	.align	4
.nv.constant0._ZN7cutlass13device_kernelIN5flash11enable_sm90INS1_16FlashAttnFwdSm90INS1_25CollectiveMainloopFwdSm90ILi2EN4cute5tupleIJNS5_1CILi1EEES8_S8_EEENS6_IJNS7_ILi128EEENS7_ILi96EEENS7_ILi192EEEEEELi128ENS_10bfloat16_tEfNS_4arch4Sm90ELb1ELb0ELb1ELb1ELb1ELb1ELb0ELb1ELb1ELb1ELb1ELb0EEENS1_21CollectiveEpilogueFwdINS6_IJSA_SA_SB_EEES9_SE_SG_Li256ELb1ELb1ELb1ELb0EEENS1_36VarlenDynamicPersistentTileSchedulerILi128ELi96ELi256ELi128ELb1ELb1ELb1ELb1ELb1ELb1EEEEEEEEEvNT_6ParamsE:
	.zero		3328


//--------------------- .nv.constant0._ZN7cutlass13device_kernelIN5flash11enable_sm90INS1_16FlashAttnFwdSm90INS1_25CollectiveMainloopFwdSm90ILi2EN4cute5tupleIJNS5_1CILi1EEES8_S8_EEENS6_IJNS7_ILi64EEESA_SA_EEELi512ENS_10bfloat16_tEfNS_4arch4Sm90ELb0ELb0ELb1ELb0ELb1ELb0ELb0ELb0ELb0ELb1ELb1ELb0EEENS1_21CollectiveEpilogueFwdINS6_IJSA_NS7_ILi512EEESA_EEES9_SC_SE_Li256ELb0ELb1ELb1ELb0EEENS1_19SingleTileSchedulerILb0ELb1ELb1ELi64EEEEEEEEEvNT_6ParamsE --------------------------
	.section	.nv.constant0._ZN7cutlass13device_kernelIN5flash11enable_sm90INS1_16FlashAttnFwdSm90INS1_25CollectiveMainloopFwdSm90ILi2EN4cute5tupleIJNS5_1CILi1EEES8_S8_EEENS6_IJNS7_ILi64EEESA_SA_EEELi512ENS_10bfloat16_tEfNS_4arch4Sm90ELb0ELb0ELb1ELb0ELb1ELb0ELb0ELb0ELb0ELb1ELb1ELb0EEENS1_21CollectiveEpilogueFwdINS6_IJSA_NS7_ILi512EEESA_EEES9_SC_SE_Li256ELb0ELb1ELb1ELb0EEENS1_19SingleTileSchedulerILb0ELb1ELb1ELi64EEEEEEEEEvNT_6ParamsE,"a",@progbits
	.sectionflags	@""
	.align	4
.nv.constant0._ZN7cutlass13device_kernelIN5flash11enable_sm90INS1_16FlashAttnFwdSm90INS1_25CollectiveMainloopFwdSm90ILi2EN4cute5tupleIJNS5_1CILi1EEES8_S8_EEENS6_IJNS7_ILi64EEESA_SA_EEELi512ENS_10bfloat16_tEfNS_4arch4Sm90ELb0ELb0ELb1ELb0ELb1ELb0ELb0ELb0ELb0ELb1ELb1ELb0EEENS1_21CollectiveEpilogueFwdINS6_IJSA_NS7_ILi512EEESA_EEES9_SC_SE_Li256ELb0ELb1ELb1ELb0EEENS1_19SingleTileSchedulerILb0ELb1ELb1ELi64EEEEEEEEEvNT_6ParamsE:
	.zero		3200


//--------------------- .nv.constant0._ZN7cutlass13device_kernelIN5flash11enable_sm90INS1_16FlashAttnFwdSm90INS1_25CollectiveMainloopFwdSm90ILi2EN4cute5tupleIJNS5_1CILi1EEES8_S8_EEENS6_IJNS7_ILi64EEESA_SA_EEELi512ENS_10bfloat16_tEfNS_4arch4Sm90ELb0ELb0ELb1ELb0ELb1ELb0ELb1ELb0ELb0ELb1ELb1ELb0EEENS1_21CollectiveEpilogueFwdINS6_IJSA_NS7_ILi512EEESA_EEES9_SC_SE_Li256ELb0ELb1ELb1ELb0EEENS1_19SingleTileSchedulerILb0ELb1ELb1ELi64EEEEEEEEEvNT_6ParamsE --------------------------
	.section	.nv.constant0._ZN7cutlass13device_kernelIN5flash11enable_sm90INS1_16FlashAttnFwdSm90INS1_25CollectiveMainloopFwdSm90ILi2EN4cute5tupleIJNS5_1CILi1EEES8_S8_EEENS6_IJNS7_ILi64EEESA_SA_EEELi512ENS_10bfloat16_tEfNS_4arch4Sm90ELb0ELb0ELb1ELb0ELb1ELb0ELb1ELb0ELb0ELb1ELb1ELb0EEENS1_21CollectiveEpilogueFwdINS6_IJSA_NS7_ILi512EEESA_EEES9_SC_SE_Li256ELb0ELb1ELb1ELb0EEENS1_19SingleTileSchedulerILb0ELb1ELb1ELi64EEEEEEEEEvNT_6ParamsE,"a",@progbits
	.sectionflags	@""
	.align	4
.nv.constant0._ZN7cutlass13device_kernelIN5flash11enable_sm90INS1_16FlashAttnFwdSm90INS1_25CollectiveMainloopFwdSm90ILi2EN4cute5tupleIJNS5_1CILi1EEES8_S8_EEENS6_IJNS7_ILi64EEESA_SA_EEELi512ENS_10bfloat16_tEfNS_4arch4Sm90ELb0ELb0ELb1ELb0ELb1ELb0ELb1ELb0ELb0ELb1ELb1ELb0EEENS1_21CollectiveEpilogueFwdINS6_IJSA_NS7_ILi512EEESA_EEES9_SC_SE_Li256ELb0ELb1ELb1ELb0EEENS1_19SingleTileSchedulerILb0ELb1ELb1ELi64EEEEEEEEEvNT_6ParamsE:
	.zero		3456


//--------------------- .nv.constant0._ZN7cutlass13device_kernelIN5flash11enable_sm90INS1_16FlashAttnFwdSm90INS1_25CollectiveMainloopFwdSm90ILi2EN4cute5tupleIJNS5_1CILi1EEES8_S8_EEENS6_IJNS7_ILi64EEESA_SA_EEELi512ENS_10bfloat16_tEfNS_4arch4Sm90ELb0ELb0ELb1ELb1ELb1ELb0ELb0ELb0ELb0ELb1ELb1ELb0EEENS1_21CollectiveEpilogueFwdINS6_IJSA_NS7_ILi512EEESA_EEES9_SC_SE_Li256ELb1ELb1ELb1ELb0EEENS1_36VarlenDynamicPersistentTileSchedulerILi64ELi64ELi256ELi128ELb1ELb1ELb1ELb0ELb1ELb1EEEEEEEEEvNT_6ParamsE --------------------------
	.section	.nv.constant0._ZN7cutlass13device_kernelIN5flash11enable_sm90INS1_16FlashAttnFwdSm90INS1_25CollectiveMainloopFwdSm90ILi2EN4cute5tupleIJNS5_1CILi1EEES8_S8_EEENS6_IJNS7_ILi64EEESA_SA_EEELi512ENS_10bfloat16_tEfNS_4arch4Sm90ELb0ELb0ELb1ELb1ELb1ELb0ELb0ELb0ELb0ELb1ELb1ELb0EEENS1_21CollectiveEpilogueFwdINS6_IJSA_NS7_ILi512EEESA_EEES9_SC_SE_Li256ELb1ELb1ELb1ELb0EEENS1_36VarlenDynamicPersistentTileSchedulerILi64ELi64ELi256ELi128ELb1ELb1ELb1ELb0ELb1ELb1EEEEEEEEEvNT_6ParamsE,"a",@progbits
	.sectionflags	@""
	.align	4
.nv.constant0._ZN7cutlass13device_kernelIN5flash11enable_sm90INS1_16FlashAttnFwdSm90INS1_25CollectiveMainloopFwdSm90ILi2EN4cute5tupleIJNS5_1CILi1EEES8_S8_EEENS6_IJNS7_ILi64EEESA_SA_EEELi512ENS_10bfloat16_tEfNS_4arch4Sm90ELb0ELb0ELb1ELb1ELb1ELb0ELb0ELb0ELb0ELb1ELb1ELb0EEENS1_21CollectiveEpilogueFwdINS6_IJSA_NS7_ILi512EEESA_EEES9_SC_SE_Li256ELb1ELb1ELb1ELb0EEENS1_36VarlenDynamicPersistentTileSchedulerILi64ELi64ELi256ELi128ELb1ELb1ELb1ELb0ELb1ELb1EEEEEEEEEvNT_6ParamsE:
	.zero		3328


//--------------------- .nv.constant0._ZN7cutlass13device_kernelIN5flash11enable_sm90INS1_16FlashAttnFwdSm90INS1_25CollectiveMainloopFwdSm90ILi2EN4cute5tupleIJNS5_1CILi1EEES8_S8_EEENS6_IJNS7_ILi64EEESA_SA_EEELi512ENS_10bfloat16_tEfNS_4arch4Sm90ELb0ELb0ELb1ELb1ELb1ELb1ELb0ELb0ELb0ELb1ELb1ELb0EEENS1_21CollectiveEpilogueFwdINS6_IJSA_NS7_ILi512EEESA_EEES9_SC_SE_Li256ELb1ELb1ELb1ELb0EEENS1_36VarlenDynamicPersistentTileSchedulerILi64ELi64ELi256ELi128ELb1ELb1ELb1ELb0ELb1ELb1EEEEEEEEEvNT_6ParamsE --------------------------
	.section	.nv.constant0._ZN7cutlass13device_kernelIN5flash11enable_sm90INS1_16FlashAttnFwdSm90INS1_25CollectiveMainloopFwdSm90ILi2EN4cute5tupleIJNS5_1CILi1EEES8_S8_EEENS6_IJNS7_ILi64EEESA_SA_EEELi512ENS_10bfloat16_tEfNS_4arch4Sm90ELb0ELb0ELb1ELb1ELb1ELb1ELb0ELb0ELb0ELb1ELb1ELb0EEENS1_21CollectiveEpilogueFwdINS6_IJSA_NS7_ILi512EEESA_EEES9_SC_SE_Li256ELb1ELb1ELb1ELb0EEENS1_36VarlenDynamicPersistentTileSchedulerILi64ELi64ELi256ELi128ELb1ELb1ELb1ELb0ELb1ELb1EEEEEEEEEvNT_6ParamsE,"a",@progbits
	.sectionflags	@""
	.align	4
.nv.constant0._ZN7cutlass13device_kernelIN5flash11enable_sm90INS1_16FlashAttnFwdSm90INS1_25CollectiveMainloopFwdSm90ILi2EN4cute5tupleIJNS5_1CILi1EEES8_S8_EEENS6_IJNS7_ILi64EEESA_SA_EEELi512ENS_10bfloat16_tEfNS_4arch4Sm90ELb0ELb0ELb1ELb1ELb1ELb1ELb0ELb0ELb0ELb1ELb1ELb0EEENS1_21CollectiveEpilogueFwdINS6_IJSA_NS7_ILi512EEESA_EEES9_SC_SE_Li256ELb1ELb1ELb1ELb0EEENS1_36VarlenDynamicPersistentTileSchedulerILi64ELi64ELi256ELi128ELb1ELb1ELb1ELb0ELb1ELb1EEEEEEEEEvNT_6ParamsE:
	.zero		3328


//--------------------- .nv.constant0._ZN7cutlass13device_kernelIN5flash11enable_sm90INS1_16FlashAttnFwdSm90INS1_25CollectiveMainloopFwdSm90ILi2EN4cute5tupleIJNS5_1CILi1EEES8_S8_EEENS6_IJNS7_ILi64EEESA_SA_EEELi512ENS_10bfloat16_tEfNS_4arch4Sm90ELb0ELb0ELb1ELb1ELb1ELb0ELb1ELb0ELb0ELb1ELb1ELb0EEENS1_21CollectiveEpilogueFwdINS6_IJSA_NS7_ILi512EEESA_EEES9_SC_SE_Li256ELb1ELb1ELb1ELb0EEENS1_36VarlenDynamicPersistentTileSchedulerILi64ELi64ELi256ELi128ELb1ELb1ELb1ELb0ELb1ELb1EEEEEEEEEvNT_6ParamsE --------------------------
	.section	.nv.constant0._ZN7cutlass13device_kernelIN5flash11enable_sm90INS1_16FlashAttnFwdSm90INS1_25CollectiveMainloopFwdSm90ILi2EN4cute5tupleIJNS5_1CILi1EEES8_S8_EEENS6_IJNS7_ILi64EEESA_SA_EEELi512ENS_10bfloat16_tEfNS_4arch4Sm90ELb0ELb0ELb1ELb1ELb1ELb0ELb1ELb0ELb0ELb1ELb1ELb0EEENS1_21CollectiveEpilogueFwdINS6_IJSA_NS7_ILi512EEESA_EEES9_SC_SE_Li256ELb1ELb1ELb1ELb0EEENS1_36VarlenDynamicPersistentTileSchedulerILi64ELi64ELi256ELi128ELb1ELb1ELb1ELb0ELb1ELb1EEEEEEEEEvNT_6ParamsE,"a",@progbits
	.sectionflags	@""
	.align	4
.nv.constant0._ZN7cutlass13device_kernelIN5flash11enable_sm90INS1_16FlashAttnFwdSm90INS1_25CollectiveMainloopFwdSm90ILi2EN4cute5tupleIJNS5_1CILi1EEES8_S8_EEENS6_IJNS7_ILi64EEESA_SA_EEELi512ENS_10bfloat16_tEfNS_4arch4Sm90ELb0ELb0ELb1ELb1ELb1ELb0ELb1ELb0ELb0ELb1ELb1ELb0EEENS1_21CollectiveEpilogueFwdINS6_IJSA_NS7_ILi512EEESA_EEES9_SC_SE_Li256ELb1ELb1ELb1ELb0EEENS1_36VarlenDynamicPersistentTileSchedulerILi64ELi64ELi256ELi128ELb1ELb1ELb1ELb0ELb1ELb1EEEEEEEEEvNT_6ParamsE:
	.zero		3584


//--------------------- .nv.constant0._ZN7cutlass13device_kernelIN5flash11enable_sm90INS1_16FlashAttnFwdSm90INS1_25CollectiveMainloopFwdSm90ILi2EN4cute5tupleIJNS5_1CILi1EEES8_S8_EEENS6_IJNS7_ILi64EEESA_SA_EEELi512ENS_10bfloat16_tEfNS_4arch4Sm90ELb0ELb0ELb1ELb1ELb1ELb1ELb1ELb0ELb0ELb1ELb1ELb0EEENS1_21CollectiveEpilogueFwdINS6_IJSA_NS7_ILi512EEESA_EEES9_SC_SE_Li256ELb1ELb1ELb1ELb0EEENS1_36VarlenDynamicPersistentTileSchedulerILi64ELi64ELi256ELi128ELb1ELb1ELb1ELb0ELb1ELb1EEEEEEEEEvNT_6ParamsE --------------------------
	.section	.nv.constant0._ZN7cutlass13device_kernelIN5flash11enable_sm90INS1_16FlashAttnFwdSm90INS1_25CollectiveMainloopFwdSm90ILi2EN4cute5tupleIJNS5_1CILi1EEES8_S8_EEENS6_IJNS7_ILi64EEESA_SA_EEELi512ENS_10bfloat16_tEfNS_4arch4Sm90ELb0ELb0ELb1ELb1ELb1ELb1ELb1ELb0ELb0ELb1ELb1ELb0EEENS1_21CollectiveEpilogueFwdINS6_IJSA_NS7_ILi512EEESA_EEES9_SC_SE_Li256ELb1ELb1ELb1ELb0EEENS1_36VarlenDynamicPersistentTileSchedulerILi64ELi64ELi256ELi128ELb1ELb1ELb1ELb0ELb1ELb1EEEEEEEEEvNT_6ParamsE,"a",@progbits
	.sectionflags	@""
	.align	4
.nv.constant0._ZN7cutlass13device_kernelIN5flash11enable_sm90INS1_16FlashAttnFwdSm90INS1_25CollectiveMainloopFwdSm90ILi2EN4cute5tupleIJNS5_1CILi1EEES8_S8_EEENS6_IJNS7_ILi64EEESA_SA_EEELi512ENS_10bfloat16_tEfNS_4arch4Sm90ELb0ELb0ELb1ELb1ELb1ELb1ELb1ELb0ELb0ELb1ELb1ELb0EEENS1_21CollectiveEpilogueFwdINS6_IJSA_NS7_ILi512EEESA_EEES9_SC_SE_Li256ELb1ELb1ELb1ELb0EEENS1_36VarlenDynamicPersistentTileSchedulerILi64ELi64ELi256ELi128ELb1ELb1ELb1ELb0ELb1ELb1EEEEEEEEEvNT_6ParamsE:
	.zero		3584


//--------------------- .nv.constant0._ZN7cutlass13device_kernelIN5flash11enable_sm90INS1_16FlashAttnFwdSm90INS1_25CollectiveMainloopFwdSm90ILi2EN4cute5tupleIJNS5_1CILi1EEES8_S8_EEENS6_IJNS7_ILi64EEESA_SA_EEELi512ENS_10bfloat16_tEfNS_4arch4Sm90ELb0ELb1ELb1ELb0ELb1ELb0ELb0ELb0ELb0ELb1ELb1ELb0EEENS1_21CollectiveEpilogueFwdINS6_IJSA_NS7_ILi512EEESA_EEES9_SC_SE_Li256ELb0ELb1ELb1ELb0EEENS1_19SingleTileSchedulerILb0ELb1ELb1ELi64EEEEEEEEEvNT_6ParamsE --------------------------
	.section	.nv.constant0._ZN7cutlass13device_kernelIN5flash11enable_sm90INS1_16FlashAttnFwdSm90INS1_25CollectiveMainloopFwdSm90ILi2EN4cute5tupleIJNS5_1CILi1EEES8_S8_EEENS6_IJNS7_ILi64EEESA_SA_EEELi512ENS_10bfloat16_tEfNS_4arch4Sm90ELb0ELb1ELb1ELb0ELb1ELb0ELb0ELb0ELb0ELb1ELb1ELb0EEENS1_21CollectiveEpilogueFwdINS6_IJSA_NS7_ILi512EEESA_EEES9_SC_SE_Li256ELb0ELb1ELb1ELb0EEENS1_19SingleTileSchedulerILb0ELb1ELb1ELi64EEEEEEEEEvNT_6ParamsE,"a",@progbits
	.sectionflags	@""
	.align	4
.nv.constant0._ZN7cutlass13device_kernelIN5flash11enable_sm90INS1_16FlashAttnFwdSm90INS1_25CollectiveMainloopFwdSm90ILi2EN4cute5tupleIJNS5_1CILi1EEES8_S8_EEENS6_IJNS7_ILi64EEESA_SA_EEELi512ENS_10bfloat16_tEfNS_4arch4Sm90ELb0ELb1ELb1ELb0ELb1ELb0ELb0ELb0ELb0ELb1ELb1ELb0EEENS1_21CollectiveEpilogueFwdINS6_IJSA_NS7_ILi512EEESA_EEES9_SC_SE_Li256ELb0ELb1ELb1ELb0EEENS1_19SingleTileSchedulerILb0ELb1ELb1ELi64EEEEEEEEEvNT_6ParamsE:
	.zero		3200


//--------------------- .nv.constant0._ZN7cutlass13device_kernelIN5flash11enable_sm90INS1_16FlashAttnFwdSm90INS1_25CollectiveMainloopFwdSm90ILi2EN4cute5tupleIJNS5_1CILi1EEES8_S8_EEENS6_IJNS7_ILi64EEESA_SA_EEELi512ENS_10bfloat16_tEfNS_4arch4Sm90ELb0ELb1ELb1ELb0ELb1ELb0ELb1ELb0ELb0ELb1ELb1ELb0EEENS1_21CollectiveEpilogueFwdINS6_IJSA_NS7_ILi512EEESA_EEES9_SC_SE_Li256ELb0ELb1ELb1ELb0EEENS1_19SingleTileSchedulerILb0ELb1ELb1ELi64EEEEEEEEEvNT_6ParamsE --------------------------
	.section	.nv.constant0._ZN7cutlass13device_kernelIN5flash11enable_sm90INS1_16FlashAttnFwdSm90INS1_25CollectiveMainloopFwdSm90ILi2EN4cute5tupleIJNS5_1CILi1EEES8_S8_EEENS6_IJNS7_ILi64EEESA_SA_EEELi512ENS_10bfloat16_tEfNS_4arch4Sm90ELb0ELb1ELb1ELb0ELb1ELb0ELb1ELb0ELb0ELb1ELb1ELb0EEENS1_21CollectiveEpilogueFwdINS6_IJSA_NS7_ILi512EEESA_EEES9_SC_SE_Li256ELb0ELb1ELb1ELb0EEENS1_19SingleTileSchedulerILb0ELb1ELb1ELi64EEEEEEEEEvNT_6ParamsE,"a",@progbits
	.sectionflags	@""
	.align	4
.nv.constant0._ZN7cutlass13device_kernelIN5flash11enable_sm90INS1_16FlashAttnFwdSm90INS1_25CollectiveMainloopFwdSm90ILi2EN4cute5tupleIJNS5_1CILi1EEES8_S8_EEENS6_IJNS7_ILi64EEESA_SA_EEELi512ENS_10bfloat16_tEfNS_4arch4Sm90ELb0ELb1ELb1ELb0ELb1ELb0ELb1ELb0ELb0ELb1ELb1ELb0EEENS1_21CollectiveEpilogueFwdINS6_IJSA_NS7_ILi512EEESA_EEES9_SC_SE_Li256ELb0ELb1ELb1ELb0EEENS1_19SingleTileSchedulerILb0ELb1ELb1ELi64EEEEEEEEEvNT_6ParamsE:
	.zero		3456


//--------------------- .nv.constant0._ZN7cutlass13device_kernelIN5flash11enable_sm90INS1_16FlashAttnFwdSm90INS1_25CollectiveMainloopFwdSm90ILi2EN4cute5tupleIJNS5_1CILi1EEES8_S8_EEENS6_IJNS7_ILi64EEESA_SA_EEELi512ENS_10bfloat16_tEfNS_4arch4Sm90ELb0ELb1ELb1ELb1ELb1ELb0ELb0ELb0ELb0ELb1ELb1ELb0EEENS1_21CollectiveEpilogueFwdINS6_IJSA_NS7_ILi512EEESA_EEES9_SC_SE_Li256ELb1ELb1ELb1ELb0EEENS1_36VarlenDynamicPersistentTileSchedulerILi64ELi64ELi256ELi128ELb1ELb1ELb1ELb1ELb0ELb1EEEEEEEEEvNT_6ParamsE --------------------------
	.section	.nv.constant0._ZN7cutlass13device_kernelIN5flash11enable_sm90INS1_16FlashAttnFwdSm90INS1_25CollectiveMainloopFwdSm90ILi2EN4cute5tupleIJNS5_1CILi1EEES8_S8_EEENS6_IJNS7_ILi64EEESA_SA_EEELi512ENS_10bfloat16_tEfNS_4arch4Sm90ELb0ELb1ELb1ELb1ELb1ELb0ELb0ELb0ELb0ELb1ELb1ELb0EEENS1_21CollectiveEpilogueFwdINS6_IJSA_NS7_ILi512EEESA_EEES9_SC_SE_Li256ELb1ELb1ELb1ELb0EEENS1_36VarlenDynamicPersistentTileSchedulerILi64ELi64ELi256ELi128ELb1ELb1ELb1ELb1ELb0ELb1EEEEEEEEEvNT_6ParamsE,"a",@progbits
	.sectionflags	@""
	.align	4
.nv.constant0._ZN7cutlass13device_kernelIN5flash11enable_sm90INS1_16FlashAttnFwdSm90INS1_25CollectiveMainloopFwdSm90ILi2EN4cute5tupleIJNS5_1CILi1EEES8_S8_EEENS6_IJNS7_ILi64EEESA_SA_EEELi512ENS_10bfloat16_tEfNS_4arch4Sm90ELb0ELb1ELb1ELb1ELb1ELb0ELb0ELb0ELb0ELb1ELb1ELb0EEENS1_21CollectiveEpilogueFwdINS6_IJSA_NS7_ILi512EEESA_EEES9_SC_SE_Li256ELb1ELb1ELb1ELb0EEENS1_36VarlenDynamicPersistentTileSchedulerILi64ELi64ELi256ELi128ELb1ELb1ELb1ELb1ELb0ELb1EEEEEEEEEvNT_6ParamsE:
	.zero		3328


//--------------------- .nv.constant0._ZN7cutlass13device_kernelIN5flash11enable_sm90INS1_16FlashAttnFwdSm90INS1_25CollectiveMainloopFwdSm90ILi2EN4cute5tupleIJNS5_1CILi1EEES8_S8_EEENS6_IJNS7_ILi64EEESA_SA_EEELi512ENS_10bfloat16_tEfNS_4arch4Sm90ELb0ELb1ELb1ELb1ELb1ELb1ELb0ELb0ELb0ELb1ELb1ELb0EEENS1_21CollectiveEpilogueFwdINS6_IJSA_NS7_ILi512EEESA_EEES9_SC_SE_Li256ELb1ELb1ELb1ELb0EEENS1_36VarlenDynamicPersistentTileSchedulerILi64ELi64ELi256ELi128ELb1ELb1ELb1ELb1ELb0ELb1EEEEEEEEEvNT_6ParamsE --------------------------
	.section	.nv.constant0._ZN7cutlass13device_kernelIN5flash11enable_sm90INS1_16FlashAttnFwdSm90INS1_25CollectiveMainloopFwdSm90ILi2EN4cute5tupleIJNS5_1CILi1EEES8_S8_EEENS6_IJNS7_ILi64EEESA_SA_EEELi512ENS_10bfloat16_tEfNS_4arch4Sm90ELb0ELb1ELb1ELb1ELb1ELb1ELb0ELb0ELb0ELb1ELb1ELb0EEENS1_21CollectiveEpilogueFwdINS6_IJSA_NS7_ILi512EEESA_EEES9_SC_SE_Li256ELb1ELb1ELb1ELb0EEENS1_36VarlenDynamicPersistentTileSchedulerILi64ELi64ELi256ELi128ELb1ELb1ELb1ELb1ELb0ELb1EEEEEEEEEvNT_6ParamsE,"a",@progbits
	.sectionflags	@""
	.align	4
.nv.constant0._ZN7cutlass13device_kernelIN5flash11enable_sm90INS1_16FlashAttnFwdSm90INS1_25CollectiveMainloopFwdSm90ILi2EN4cute5tupleIJNS5_1CILi1EEES8_S8_EEENS6_IJNS7_ILi64EEESA_SA_EEELi512ENS_10bfloat16_tEfNS_4arch4Sm90ELb0ELb1ELb1ELb1ELb1ELb1ELb0ELb0ELb0ELb1ELb1ELb0EEENS1_21CollectiveEpilogueFwdINS6_IJSA_NS7_ILi512EEESA_EEES9_SC_SE_Li256ELb1ELb1ELb1ELb0EEENS1_36VarlenDynamicPersistentTileSchedulerILi64ELi64ELi256ELi128ELb1ELb1ELb1ELb1ELb0ELb1EEEEEEEEEvNT_6ParamsE:
	.zero		3328


//--------------------- .nv.constant0._ZN7cutlass13device_kernelIN5flash11enable_sm90INS1_16FlashAttnFwdSm90INS1_25CollectiveMainloopFwdSm90ILi2EN4cute5tupleIJNS5_1CILi1EEES8_S8_EEENS6_IJNS7_ILi64EEESA_SA_EEELi512ENS_10bfloat16_tEfNS_4arch4Sm90ELb0ELb1ELb1ELb1ELb1ELb0ELb1ELb0ELb0ELb1ELb1ELb0EEENS1_21CollectiveEpilogueFwdINS6_IJSA_NS7_ILi512EEESA_EEES9_SC_SE_Li256ELb1ELb1ELb1ELb0EEENS1_36VarlenDynamicPersistentTileSchedulerILi64ELi64ELi256ELi128ELb1ELb1ELb1ELb1ELb0ELb1EEEEEEEEEvNT_6ParamsE --------------------------
	.section	.nv.constant0._ZN7cutlass13device_kernelIN5flash11enable_sm90INS1_16FlashAttnFwdSm90INS1_25CollectiveMainloopFwdSm90ILi2EN4cute5tupleIJNS5_1CILi1EEES8_S8_EEENS6_IJNS7_ILi64EEESA_SA_EEELi512ENS_10bfloat16_tEfNS_4arch4Sm90ELb0ELb1ELb1ELb1ELb1ELb0ELb1ELb0ELb0ELb1ELb1ELb0EEENS1_21CollectiveEpilogueFwdINS6_IJSA_NS7_ILi512EEESA_EEES9_SC_SE_Li256ELb1ELb1ELb1ELb0EEENS1_36VarlenDynamicPersistentTileSchedulerILi64ELi64ELi256ELi128ELb1ELb1ELb1ELb1ELb0ELb1EEEEEEEEEvNT_6ParamsE,"a",@progbits
	.sectionflags	@""
	.align	4
.nv.constant0._ZN7cutlass13device_kernelIN5flash11enable_sm90INS1_16FlashAttnFwdSm90INS1_25CollectiveMainloopFwdSm90ILi2EN4cute5tupleIJNS5_1CILi1EEES8_S8_EEENS6_IJNS7_ILi64EEESA_SA_EEELi512ENS_10bfloat16_tEfNS_4arch4Sm90ELb0ELb1ELb1ELb1ELb1ELb0ELb1ELb0ELb0ELb1ELb1ELb0EEENS1_21CollectiveEpilogueFwdINS6_IJSA_NS7_ILi512EEESA_EEES9_SC_SE_Li256ELb1ELb1ELb1ELb0EEENS1_36VarlenDynamicPersistentTileSchedulerILi64ELi64ELi256ELi128ELb1ELb1ELb1ELb1ELb0ELb1EEEEEEEEEvNT_6ParamsE:
	.zero		3584


//--------------------- .nv.constant0._ZN7cutlass13device_kernelIN5flash11enable_sm90INS1_16FlashAttnFwdSm90INS1_25CollectiveMainloopFwdSm90ILi2EN4cute5tupleIJNS5_1CILi1EEES8_S8_EEENS6_IJNS7_ILi64EEESA_SA_EEELi512ENS_10bfloat16_tEfNS_4arch4Sm90ELb0ELb1ELb1ELb1ELb1ELb1ELb1ELb0ELb0ELb1ELb1ELb0EEENS1_21CollectiveEpilogueFwdINS6_IJSA_NS7_ILi512EEESA_EEES9_SC_SE_Li256ELb1ELb1ELb1ELb0EEENS1_36VarlenDynamicPersistentTileSchedulerILi64ELi64ELi256ELi128ELb1ELb1ELb1ELb1ELb0ELb1EEEEEEEEEvNT_6ParamsE --------------------------
	.section	.nv.constant0._ZN7cutlass13device_kernelIN5flash11enable_sm90INS1_16FlashAttnFwdSm90INS1_25CollectiveMainloopFwdSm90ILi2EN4cute5tupleIJNS5_1CILi1EEES8_S8_EEENS6_IJNS7_ILi64EEESA_SA_EEELi512ENS_10bfloat16_tEfNS_4arch4Sm90ELb0ELb1ELb1ELb1ELb1ELb1ELb1ELb0ELb0ELb1ELb1ELb0EEENS1_21CollectiveEpilogueFwdINS6_IJSA_NS7_ILi512EEESA_EEES9_SC_SE_Li256ELb1ELb1ELb1ELb0EEENS1_36VarlenDynamicPersistentTileSchedulerILi64ELi64ELi256ELi128ELb1ELb1ELb1ELb1ELb0ELb1EEEEEEEEEvNT_6ParamsE,"a",@progbits
	.sectionflags	@""
	.align	4
.nv.constant0._ZN7cutlass13device_kernelIN5flash11enable_sm90INS1_16FlashAttnFwdSm90INS1_25CollectiveMainloopFwdSm90ILi2EN4cute5tupleIJNS5_1CILi1EEES8_S8_EEENS6_IJNS7_ILi64EEESA_SA_EEELi512ENS_10bfloat16_tEfNS_4arch4Sm90ELb0ELb1ELb1ELb1ELb1ELb1ELb1ELb0ELb0ELb1ELb1ELb0EEENS1_21CollectiveEpilogueFwdINS6_IJSA_NS7_ILi512EEESA_EEES9_SC_SE_Li256ELb1ELb1ELb1ELb0EEENS1_36VarlenDynamicPersistentTileSchedulerILi64ELi64ELi256ELi128ELb1ELb1ELb1ELb1ELb0ELb1EEEEEEEEEvNT_6ParamsE:
	.zero		3584


//--------------------- .nv.constant0._ZN7cutlass13device_kernelIN5flash11enable_sm90INS1_16FlashAttnFwdSm90INS1_25CollectiveMainloopFwdSm90ILi2EN4cute5tupleIJNS5_1CILi1EEES8_S8_EEENS6_IJNS7_ILi64EEESA_SA_EEELi512ENS_10bfloat16_tEfNS_4arch4Sm90ELb1ELb0ELb1ELb0ELb1ELb0ELb0ELb0ELb0ELb1ELb1ELb0EEENS1_21CollectiveEpilogueFwdINS6_IJSA_NS7_ILi512EEESA_EEES9_SC_SE_Li256ELb0ELb1ELb1ELb0EEENS1_19SingleTileSchedulerILb0ELb1ELb1ELi64EEEEEEEEEvNT_6ParamsE --------------------------
	.section	.nv.constant0._ZN7cutlass13device_kernelIN5flash11enable_sm90INS1_16FlashAttnFwdSm90INS1_25CollectiveMainloopFwdSm90ILi2EN4cute5tupleIJNS5_1CILi1EEES8_S8_EEENS6_IJNS7_ILi64EEESA_SA_EEELi512ENS_10bfloat16_tEfNS_4arch4Sm90ELb1ELb0ELb1ELb0ELb1ELb0ELb0ELb0ELb0ELb1ELb1ELb0EEENS1_21CollectiveEpilogueFwdINS6_IJSA_NS7_ILi512EEESA_EEES9_SC_SE_Li256ELb0ELb1ELb1ELb0EEENS1_19SingleTileSchedulerILb0ELb1ELb1ELi64EEEEEEEEEvNT_6ParamsE,"a",@progbits
	.sectionflags	@""
	.align	4
.nv.constant0._ZN7cutlass13device_kernelIN5flash11enable_sm90INS1_16FlashAttnFwdSm90INS1_25CollectiveMainloopFwdSm90ILi2EN4cute5tupleIJNS5_1CILi1EEES8_S8_EEENS6_IJNS7_ILi64EEESA_SA_EEELi512ENS_10bfloat16_tEfNS_4arch4Sm90ELb1ELb0ELb1ELb0ELb1ELb0ELb0ELb0ELb0ELb1ELb1ELb0EEENS1_21CollectiveEpilogueFwdINS6_IJSA_NS7_ILi512EEESA_EEES9_SC_SE_Li256ELb0ELb1ELb1ELb0EEENS1_19SingleTileSchedulerILb0ELb1ELb1ELi64EEEEEEEEEvNT_6ParamsE:
	.zero		3200


//--------------------- .nv.constant0._ZN7cutlass13device_kernelIN5flash11enable_sm90INS1_16FlashAttnFwdSm90INS1_25CollectiveMainloopFwdSm90ILi2EN4cute5tupleIJNS5_1CILi1EEES8_S8_EEENS6_IJNS7_ILi64EEESA_SA_EEELi512ENS_10bfloat16_tEfNS_4arch4Sm90ELb1ELb0ELb1ELb0ELb1ELb0ELb1ELb0ELb0ELb1ELb1ELb0EEENS1_21CollectiveEpilogueFwdINS6_IJSA_NS7_ILi512EEESA_EEES9_SC_SE_Li256ELb0ELb1ELb1ELb0EEENS1_19SingleTileSchedulerILb0ELb1ELb1ELi64EEEEEEEEEvNT_6ParamsE --------------------------
	.section	.nv.constant0._ZN7cutlass13device_kernelIN5flash11enable_sm90INS1_16FlashAttnFwdSm90INS1_25CollectiveMainloopFwdSm90ILi2EN4cute5tupleIJNS5_1CILi1EEES8_S8_EEENS6_IJNS7_ILi64EEESA_SA_EEELi512ENS_10bfloat16_tEfNS_4arch4Sm90ELb1ELb0ELb1ELb0ELb1ELb0ELb1ELb0ELb0ELb1ELb1ELb0EEENS1_21CollectiveEpilogueFwdINS6_IJSA_NS7_ILi512EEESA_EEES9_SC_SE_Li256ELb0ELb1ELb1ELb0EEENS1_19SingleTileSchedulerILb0ELb1ELb1ELi64EEEEEEEEEvNT_6ParamsE,"a",@progbits
	.sectionflags	@""
	.align	4
.nv.constant0._ZN7cutlass13device_kernelIN5flash11enable_sm90INS1_16FlashAttnFwdSm90INS1_25CollectiveMainloopFwdSm90ILi2EN4cute5tupleIJNS5_1CILi1EEES8_S8_EEENS6_IJNS7_ILi64EEESA_SA_EEELi512ENS_10bfloat16_tEfNS_4arch4Sm90ELb1ELb0ELb1ELb0ELb1ELb0ELb1ELb0ELb0ELb1ELb1ELb0EEENS1_21CollectiveEpilogueFwdINS6_IJSA_NS7_ILi512EEESA_EEES9_SC_SE_Li256ELb0ELb1ELb1ELb0EEENS1_19SingleTileSchedulerILb0ELb1ELb1ELi64EEEEEEEEEvNT_6ParamsE:
	.zero		3456


//--------------------- .nv.constant0._ZN7cutlass13device_kernelIN5flash11enable_sm90INS1_16FlashAttnFwdSm90INS1_25CollectiveMainloopFwdSm90ILi2EN4cute5tupleIJNS5_1CILi1EEES8_S8_EEENS6_IJNS7_ILi64EEESA_SA_EEELi512ENS_10bfloat16_tEfNS_4arch4Sm90ELb1ELb0ELb1ELb1ELb1ELb0ELb0ELb0ELb0ELb1ELb1ELb0EEENS1_21CollectiveEpilogueFwdINS6_IJSA_NS7_ILi512EEESA_EEES9_SC_SE_Li256ELb1ELb1ELb1ELb0EEENS1_36VarlenDynamicPersistentTileSchedulerILi64ELi64ELi256ELi128ELb1ELb1ELb1ELb1ELb1ELb1EEEEEEEEEvNT_6ParamsE --------------------------
	.section	.nv.constant0._ZN7cutlass13device_kernelIN5flash11enable_sm90INS1_16FlashAttnFwdSm90INS1_25CollectiveMainloopFwdSm90ILi2EN4cute5tupleIJNS5_1CILi1EEES8_S8_EEENS6_IJNS7_ILi64EEESA_SA_EEELi512ENS_10bfloat16_tEfNS_4arch4Sm90ELb1ELb0ELb1ELb1ELb1ELb0ELb0ELb0ELb0ELb1ELb1ELb0EEENS1_21CollectiveEpilogueFwdINS6_IJSA_NS7_ILi512EEESA_EEES9_SC_SE_Li256ELb1ELb1ELb1ELb0EEENS1_36VarlenDynamicPersistentTileSchedulerILi64ELi64ELi256ELi128ELb1ELb1ELb1ELb1ELb1ELb1EEEEEEEEEvNT_6ParamsE,"a",@progbits
	.sectionflags	@""
	.align	4
.nv.constant0._ZN7cutlass13device_kernelIN5flash11enable_sm90INS1_16FlashAttnFwdSm90INS1_25CollectiveMainloopFwdSm90ILi2EN4cute5tupleIJNS5_1CILi1EEES8_S8_EEENS6_IJNS7_ILi64EEESA_SA_EEELi512ENS_10bfloat16_tEfNS_4arch4Sm90ELb1ELb0ELb1ELb1ELb1ELb0ELb0ELb0ELb0ELb1ELb1ELb0EEENS1_21CollectiveEpilogueFwdINS6_IJSA_NS7_ILi512EEESA_EEES9_SC_SE_Li256ELb1ELb1ELb1ELb0EEENS1_36VarlenDynamicPersistentTileSchedulerILi64ELi64ELi256ELi128ELb1ELb1ELb1ELb1ELb1ELb1EEEEEEEEEvNT_6ParamsE:
	.zero		3328


//--------------------- .nv.constant0._ZN7cutlass13device_kernelIN5flash11enable_sm90INS1_16FlashAttnFwdSm90INS1_25CollectiveMainloopFwdSm90ILi2EN4cute5tupleIJNS5_1CILi1EEES8_S8_EEENS6_IJNS7_ILi64EEESA_SA_EEELi512ENS_10bfloat16_tEfNS_4arch4Sm90ELb1ELb0ELb1ELb1ELb1ELb1ELb0ELb0ELb0ELb1ELb1ELb0EEENS1_21CollectiveEpilogueFwdINS6_IJSA_NS7_ILi512EEESA_EEES9_SC_SE_Li256ELb1ELb1ELb1ELb0EEENS1_36VarlenDynamicPersistentTileSchedulerILi64ELi64ELi256ELi128ELb1ELb1ELb1ELb1ELb1ELb1EEEEEEEEEvNT_6ParamsE --------------------------
	.section	.nv.constant0._ZN7cutlass13device_kernelIN5flash11enable_sm90INS1_16FlashAttnFwdSm90INS1_25CollectiveMainloopFwdSm90ILi2EN4cute5tupleIJNS5_1CILi1EEES8_S8_EEENS6_IJNS7_ILi64EEESA_SA_EEELi512ENS_10bfloat16_tEfNS_4arch4Sm90ELb1ELb0ELb1ELb1ELb1ELb1ELb0ELb0ELb0ELb1ELb1ELb0EEENS1_21CollectiveEpilogueFwdINS6_IJSA_NS7_ILi512EEESA_EEES9_SC_SE_Li256ELb1ELb1ELb1ELb0EEENS1_36VarlenDynamicPersistentTileSchedulerILi64ELi64ELi256ELi128ELb1ELb1ELb1ELb1ELb1ELb1EEEEEEEEEvNT_6ParamsE,"a",@progbits
	.sectionflags	@""
	.align	4
.nv.constant0._ZN7cutlass13device_kernelIN5flash11enable_sm90INS1_16FlashAttnFwdSm90INS1_25CollectiveMainloopFwdSm90ILi2EN4cute5tupleIJNS5_1CILi1EEES8_S8_EEENS6_IJNS7_ILi64EEESA_SA_EEELi512ENS_10bfloat16_tEfNS_4arch4Sm90ELb1ELb0ELb1ELb1ELb1ELb1ELb0ELb0ELb0ELb1ELb1ELb0EEENS1_21CollectiveEpilogueFwdINS6_IJSA_NS7_ILi512EEESA_EEES9_SC_SE_Li256ELb1ELb1ELb1ELb0EEENS1_36VarlenDynamicPersistentTileSchedulerILi64ELi64ELi256ELi128ELb1ELb1ELb1ELb1ELb1ELb1EEEEEEEEEvNT_6ParamsE:
	.zero		3328


//--------------------- .nv.constant0._ZN7cutlass13device_kernelIN5flash11enable_sm90INS1_16FlashAttnFwdSm90INS1_25CollectiveMainloopFwdSm90ILi2EN4cute5tupleIJNS5_1CILi1EEES8_S8_EEENS6_IJNS7_ILi64EEESA_SA_EEELi512ENS_10bfloat16_tEfNS_4arch4Sm90ELb1ELb0ELb1ELb1ELb1ELb0ELb1ELb0ELb0ELb1ELb1ELb0EEENS1_21CollectiveEpilogueFwdINS6_IJSA_NS7_ILi512EEESA_EEES9_SC_SE_Li256ELb1ELb1ELb1ELb0EEENS1_36VarlenDynamicPersistentTileSchedulerILi64ELi64ELi256ELi128ELb1ELb1ELb1ELb1ELb1ELb1EEEEEEEEEvNT_6ParamsE --------------------------
	.section	.nv.constant0._ZN7cutlass13device_kernelIN5flash11enable_sm90INS1_16FlashAttnFwdSm90INS1_25CollectiveMainloopFwdSm90ILi2EN4cute5tupleIJNS5_1CILi1EEES8_S8_EEENS6_IJNS7_ILi64EEESA_SA_EEELi512ENS_10bfloat16_tEfNS_4arch4Sm90ELb1ELb0ELb1ELb1ELb1ELb0ELb1ELb0ELb0ELb1ELb1ELb0EEENS1_21CollectiveEpilogueFwdINS6_IJSA_NS7_ILi512EEESA_EEES9_SC_SE_Li256ELb1ELb1ELb1ELb0EEENS1_36VarlenDynamicPersistentTileSchedulerILi64ELi64ELi256ELi128ELb1ELb1ELb1ELb1ELb1ELb1EEEEEEEEEvNT_6ParamsE,"a",@progbits
	.sectionflags	@""
	.align	4
.nv.constant0._ZN7cutlass13device_kernelIN5flash11enable_sm90INS1_16FlashAttnFwdSm90INS1_25CollectiveMainloopFwdSm90ILi2EN4cute5tupleIJNS5_1CILi1EEES8_S8_EEENS6_IJNS7_ILi64EEESA_SA_EEELi512ENS_10bfloat16_tEfNS_4arch4Sm90ELb1ELb0ELb1ELb1ELb1ELb0ELb1ELb0ELb0ELb1ELb1ELb0EEENS1_21CollectiveEpilogueFwdINS6_IJSA_NS7_ILi512EEESA_EEES9_SC_SE_Li256ELb1ELb1ELb1ELb0EEENS1_36VarlenDynamicPersistentTileSchedulerILi64ELi64ELi256ELi128ELb1ELb1ELb1ELb1ELb1ELb1EEEEEEEEEvNT_6ParamsE:
	.zero		3584


//--------------------- .nv.constant0._ZN7cutlass13device_kernelIN5flash11enable_sm90INS1_16FlashAttnFwdSm90INS1_25CollectiveMainloopFwdSm90ILi2EN4cute5tupleIJNS5_1CILi1EEES8_S8_EEENS6_IJNS7_ILi64EEESA_SA_EEELi512ENS_10bfloat16_tEfNS_4arch4Sm90ELb1ELb0ELb1ELb1ELb1ELb1ELb1ELb0ELb0ELb1ELb1ELb0EEENS1_21CollectiveEpilogueFwdINS6_IJSA_NS7_ILi512EEESA_EEES9_SC_SE_Li256ELb1ELb1ELb1ELb0EEENS1_36VarlenDynamicPersistentTileSchedulerILi64ELi64ELi256ELi128ELb1ELb1ELb1ELb1ELb1ELb1EEEEEEEEEvNT_6ParamsE --------------------------
	.section	.nv.constant0._ZN7cutlass13device_kernelIN5flash11enable_sm90INS1_16FlashAttnFwdSm90INS1_25CollectiveMainloopFwdSm90ILi2EN4cute5tupleIJNS5_1CILi1EEES8_S8_EEENS6_IJNS7_ILi64EEESA_SA_EEELi512ENS_10bfloat16_tEfNS_4arch4Sm90ELb1ELb0ELb1ELb1ELb1ELb1ELb1ELb0ELb0ELb1ELb1ELb0EEENS1_21CollectiveEpilogueFwdINS6_IJSA_NS7_ILi512EEESA_EEES9_SC_SE_Li256ELb1ELb1ELb1ELb0EEENS1_36VarlenDynamicPersistentTileSchedulerILi64ELi64ELi256ELi128ELb1ELb1ELb1ELb1ELb1ELb1EEEEEEEEEvNT_6ParamsE,"a",@progbits
	.sectionflags	@""
	.align	4
.nv.constant0._ZN7cutlass13device_kernelIN5flash11enable_sm90INS1_16FlashAttnFwdSm90INS1_25CollectiveMainloopFwdSm90ILi2EN4cute5tupleIJNS5_1CILi1EEES8_S8_EEENS6_IJNS7_ILi64EEESA_SA_EEELi512ENS_10bfloat16_tEfNS_4arch4Sm90ELb1ELb0ELb1ELb1ELb1ELb1ELb1ELb0ELb0ELb1ELb1ELb0EEENS1_21CollectiveEpilogueFwdINS6_IJSA_NS7_ILi512EEESA_EEES9_SC_SE_Li256ELb1ELb1ELb1ELb0EEENS1_36VarlenDynamicPersistentTileSchedulerILi64ELi64ELi256ELi128ELb1ELb1ELb1ELb1ELb1ELb1EEEEEEEEEvNT_6ParamsE:
	.zero		3584


//--------------------- .nv.constant0._ZN7cutlass13device_kernelIN5flash11enable_sm90INS1_16FlashAttnFwdSm90INS1_25CollectiveMainloopFwdSm90ILi2EN4cute5tupleIJNS5_1CILi1EEES8_S8_EEENS6_IJNS7_ILi128EEENS7_ILi96EEENS7_ILi64EEEEEELi256ENS_10bfloat16_tEfNS_4arch4Sm90ELb0ELb0ELb1ELb0ELb1ELb0ELb0ELb1ELb0ELb1ELb1ELb0EEENS1_21CollectiveEpilogueFwdINS6_IJSA_NS7_ILi256EEESB_EEES9_SE_SG_Li256ELb0ELb1ELb1ELb0EEENS1_19SingleTileSchedulerILb0ELb1ELb1ELi128EEEEEEEEEvNT_6ParamsE --------------------------
	.section	.nv.constant0._ZN7cutlass13device_kernelIN5flash11enable_sm90INS1_16FlashAttnFwdSm90INS1_25CollectiveMainloopFwdSm90ILi2EN4cute5tupleIJNS5_1CILi1EEES8_S8_EEENS6_IJNS7_ILi128EEENS7_ILi96EEENS7_ILi64EEEEEELi256ENS_10bfloat16_tEfNS_4arch4Sm90ELb0ELb0ELb1ELb0ELb1ELb0ELb0ELb1ELb0ELb1ELb1ELb0EEENS1_21CollectiveEpilogueFwdINS6_IJSA_NS7_ILi256EEESB_EEES9_SE_SG_Li256ELb0ELb1ELb1ELb0EEENS1_19SingleTileSchedulerILb0ELb1ELb1ELi128EEEEEEEEEvNT_6ParamsE,"a",@progbits
	.sectionflags	@""
	.align	4
.nv.constant0._ZN7cutlass13device_kernelIN5flash11enable_sm90INS1_16FlashAttnFwdSm90INS1_25CollectiveMainloopFwdSm90ILi2EN4cute5tupleIJNS5_1CILi1EEES8_S8_EEENS6_IJNS7_ILi128EEENS7_ILi96EEENS7_ILi64EEEEEELi256ENS_10bfloat16_tEfNS_4arch4Sm90ELb0ELb0ELb1ELb0ELb1ELb0ELb0ELb1ELb0ELb1ELb1ELb0EEENS1_21CollectiveEpilogueFwdINS6_IJSA_NS7_ILi256EEESB_EEES9_SE_SG_Li256ELb0ELb1ELb1ELb0EEENS1_19SingleTileSchedulerILb0ELb1ELb1ELi128EEEEEEEEEvNT_6ParamsE:
	.zero		3200


//--------------------- .nv.constant0._ZN7cutlass13device_kernelIN5flash11enable_sm90INS1_16FlashAttnFwdSm90INS1_25CollectiveMainloopFwdSm90ILi2EN4cute5tupleIJNS5_1CILi1EEES8_S8_EEENS6_IJNS7_ILi128EEENS7_ILi96EEENS7_ILi64EEEEEELi256ENS_10bfloat16_tEfNS_4arch4Sm90ELb0ELb0ELb1ELb0ELb1ELb0ELb1ELb1ELb0ELb1ELb1ELb0EEENS1_21CollectiveEpilogueFwdINS6_IJSA_NS7_ILi256EEESB_EEES9_SE_SG_Li256ELb0ELb1ELb1ELb0EEENS1_19SingleTileSchedulerILb0ELb1ELb1ELi128EEEEEEEEEvNT_6ParamsE --------------------------
	.section	.nv.constant0._ZN7cutlass13device_kernelIN5flash11enable_sm90INS1_16FlashAttnFwdSm90INS1_25CollectiveMainloopFwdSm90ILi2EN4cute5tupleIJNS5_1CILi1EEES8_S8_EEENS6_IJNS7_ILi128EEENS7_ILi96EEENS7_ILi64EEEEEELi256ENS_10bfloat16_tEfNS_4arch4Sm90ELb0ELb0ELb1ELb0ELb1ELb0ELb1ELb1ELb0ELb1ELb1ELb0EEENS1_21CollectiveEpilogueFwdINS6_IJSA_NS7_ILi256EEESB_EEES9_SE_SG_Li256ELb0ELb1ELb1ELb0EEENS1_19SingleTileSchedulerILb0ELb1ELb1ELi128EEEEEEEEEvNT_6ParamsE,"a",@progbits
	.sectionflags	@""
	.align	4
.nv.constant0._ZN7cutlass13device_kernelIN5flash11enable_sm90INS1_16FlashAttnFwdSm90INS1_25CollectiveMainloopFwdSm90ILi2EN4cute5tupleIJNS5_1CILi1EEES8_S8_EEENS6_IJNS7_ILi128EEENS7_ILi96EEENS7_ILi64EEEEEELi256ENS_10bfloat16_tEfNS_4arch4Sm90ELb0ELb0ELb1ELb0ELb1ELb0ELb1ELb1ELb0ELb1ELb1ELb0EEENS1_21CollectiveEpilogueFwdINS6_IJSA_NS7_ILi256EEESB_EEES9_SE_SG_Li256ELb0ELb1ELb1ELb0EEENS1_19SingleTileSchedulerILb0ELb1ELb1ELi128EEEEEEEEEvNT_6ParamsE:
	.zero		3456


//--------------------- .nv.constant0._ZN7cutlass13device_kernelIN5flash11enable_sm90INS1_16FlashAttnFwdSm90INS1_25CollectiveMainloopFwdSm90ILi2EN4cute5tupleIJNS5_1CILi1EEES8_S8_EEENS6_IJNS7_ILi128EEENS7_ILi96EEENS7_ILi64EEEEEELi256ENS_10bfloat16_tEfNS_4arch4Sm90ELb0ELb0ELb1ELb1ELb1ELb0ELb0ELb1ELb0ELb1ELb1ELb0EEENS1_21CollectiveEpilogueFwdINS6_IJSA_NS7_ILi256EEESB_EEES9_SE_SG_Li256ELb1ELb1ELb1ELb0EEENS1_36VarlenDynamicPersistentTileSchedulerILi128ELi96ELi256ELi128ELb1ELb1ELb1ELb0ELb1ELb1EEEEEEEEEvNT_6ParamsE --------------------------
	.section	.nv.constant0._ZN7cutlass13device_kernelIN5flash11enable_sm90INS1_16FlashAttnFwdSm90INS1_25CollectiveMainloopFwdSm90ILi2EN4cute5tupleIJNS5_1CILi1EEES8_S8_EEENS6_IJNS7_ILi128EEENS7_ILi96EEENS7_ILi64EEEEEELi256ENS_10bfloat16_tEfNS_4arch4Sm90ELb0ELb0ELb1ELb1ELb1ELb0ELb0ELb1ELb0ELb1ELb1ELb0EEENS1_21CollectiveEpilogueFwdINS6_IJSA_NS7_ILi256EEESB_EEES9_SE_SG_Li256ELb1ELb1ELb1ELb0EEENS1_36VarlenDynamicPersistentTileSchedulerILi128ELi96ELi256ELi128ELb1ELb1ELb1ELb0ELb1ELb1EEEEEEEEEvNT_6ParamsE,"a",@progbits
	.sectionflags	@""
	.align	4
.nv.constant0._ZN7cutlass13device_kernelIN5flash11enable_sm90INS1_16FlashAttnFwdSm90INS1_25CollectiveMainloopFwdSm90ILi2EN4cute5tupleIJNS5_1CILi1EEES8_S8_EEENS6_IJNS7_ILi128EEENS7_ILi96EEENS7_ILi64EEEEEELi256ENS_10bfloat16_tEfNS_4arch4Sm90ELb0ELb0ELb1ELb1ELb1ELb0ELb0ELb1ELb0ELb1ELb1ELb0EEENS1_21CollectiveEpilogueFwdINS6_IJSA_NS7_ILi256EEESB_EEES9_SE_SG_Li256ELb1ELb1ELb1ELb0EEENS1_36VarlenDynamicPersistentTileSchedulerILi128ELi96ELi256ELi128ELb1ELb1ELb1ELb0ELb1ELb1EEEEEEEEEvNT_6ParamsE:
	.zero		3328


//--------------------- .nv.constant0._ZN7cutlass13device_kernelIN5flash11enable_sm90INS1_16FlashAttnFwdSm90INS1_25CollectiveMainloopFwdSm90ILi2EN4cute5tupleIJNS5_1CILi1EEES8_S8_EEENS6_IJNS7_ILi128EEENS7_ILi96EEENS7_ILi64EEEEEELi256ENS_10bfloat16_tEfNS_4arch4Sm90ELb0ELb0ELb1ELb1ELb1ELb1ELb0ELb1ELb0ELb1ELb1ELb0EEENS1_21CollectiveEpilogueFwdINS6_IJSA_NS7_ILi256EEESB_EEES9_SE_SG_Li256ELb1ELb1ELb1ELb0EEENS1_36VarlenDynamicPersistentTileSchedulerILi128ELi96ELi256ELi128ELb1ELb1ELb1ELb0ELb1ELb1EEEEEEEEEvNT_6ParamsE --------------------------
	.section	.nv.constant0._ZN7cutlass13device_kernelIN5flash11enable_sm90INS1_16FlashAttnFwdSm90INS1_25CollectiveMainloopFwdSm90ILi2EN4cute5tupleIJNS5_1CILi1EEES8_S8_EEENS6_IJNS7_ILi128EEENS7_ILi96EEENS7_ILi64EEEEEELi256ENS_10bfloat16_tEfNS_4arch4Sm90ELb0ELb0ELb1ELb1ELb1ELb1ELb0ELb1ELb0ELb1ELb1ELb0EEENS1_21CollectiveEpilogueFwdINS6_IJSA_NS7_ILi256EEESB_EEES9_SE_SG_Li256ELb1ELb1ELb1ELb0EEENS1_36VarlenDynamicPersistentTileSchedulerILi128ELi96ELi256ELi128ELb1ELb1ELb1ELb0ELb1ELb1EEEEEEEEEvNT_6ParamsE,"a",@progbits
	.sectionflags	@""
	.align	4
.nv.constant0._ZN7cutlass13device_kernelIN5flash11enable_sm90INS1_16FlashAttnFwdSm90INS1_25CollectiveMainloopFwdSm90ILi2EN4cute5tupleIJNS5_1CILi1EEES8_S8_EEENS6_IJNS7_ILi128EEENS7_ILi96EEENS7_ILi64EEEEEELi256ENS_10bfloat16_tEfNS_4arch4Sm90ELb0ELb0ELb1ELb1ELb1ELb1ELb0ELb1ELb0ELb1ELb1ELb0EEENS1_21CollectiveEpilogueFwdINS6_IJSA_NS7_ILi256EEESB_EEES9_SE_SG_Li256ELb1ELb1ELb1ELb0EEENS1_36VarlenDynamicPersistentTileSchedulerILi128ELi96ELi256ELi128ELb1ELb1ELb1ELb0ELb1ELb1EEEEEEEEEvNT_6ParamsE:
	.zero		3328


//--------------------- .nv.constant0._ZN7cutlass13device_kernelIN5flash11enable_sm90INS1_16FlashAttnFwdSm90INS1_25CollectiveMainloopFwdSm90ILi2EN4cute5tupleIJNS5_1CILi1EEES8_S8_EEENS6_IJNS7_ILi128EEENS7_ILi96EEENS7_ILi64EEEEEELi256ENS_10bfloat16_tEfNS_4arch4Sm90ELb0ELb0ELb1ELb1ELb1ELb0ELb1ELb1ELb0ELb1ELb1ELb0EEENS1_21CollectiveEpilogueFwdINS6_IJSA_NS7_ILi256EEESB_EEES9_SE_SG_Li256ELb1ELb1ELb1ELb0EEENS1_36VarlenDynamicPersistentTileSchedulerILi128ELi96ELi256ELi128ELb1ELb1ELb1ELb0ELb1ELb1EEEEEEEEEvNT_6ParamsE --------------------------
	.section	.nv.constant0._ZN7cutlass13device_kernelIN5flash11enable_sm90INS1_16FlashAttnFwdSm90INS1_25CollectiveMainloopFwdSm90ILi2EN4cute5tupleIJNS5_1CILi1EEES8_S8_EEENS6_IJNS7_ILi128EEENS7_ILi96EEENS7_ILi64EEEEEELi256ENS_10bfloat16_tEfNS_4arch4Sm90ELb0ELb0ELb1ELb1ELb1ELb0ELb1ELb1ELb0ELb1ELb1ELb0EEENS1_21CollectiveEpilogueFwdINS6_IJSA_NS7_ILi256EEESB_EEES9_SE_SG_Li256ELb1ELb1ELb1ELb0EEENS1_36VarlenDynamicPersistentTileSchedulerILi128ELi96ELi256ELi128ELb1ELb1ELb1ELb0ELb1ELb1EEEEEEEEEvNT_6ParamsE,"a",@progbits
	.sectionflags	@""
	.align	4
.nv.constant0._ZN7cutlass13device_kernelIN5flash11enable_sm90INS1_16FlashAttnFwdSm90INS1_25CollectiveMainloopFwdSm90ILi2EN4cute5tupleIJNS5_1CILi1EEES8_S8_EEENS6_IJNS7_ILi128EEENS7_ILi96EEENS7_ILi64EEEEEELi256ENS_10bfloat16_tEfNS_4arch4Sm90ELb0ELb0ELb1ELb1ELb1ELb0ELb1ELb1ELb0ELb1ELb1ELb0EEENS1_21CollectiveEpilogueFwdINS6_IJSA_NS7_ILi256EEESB_EEES9_SE_SG_Li256ELb1ELb1ELb1ELb0EEENS1_36VarlenDynamicPersistentTileSchedulerILi128ELi96ELi256ELi128ELb1ELb1ELb1ELb0ELb1ELb1EEEEEEEEEvNT_6ParamsE:
	.zero		3584


//--------------------- .nv.constant0._ZN7cutlass13device_kernelIN5flash11enable_sm90INS1_16FlashAttnFwdSm90INS1_25CollectiveMainloopFwdSm90ILi2EN4cute5tupleIJNS5_1CILi1EEES8_S8_EEENS6_IJNS7_ILi128EEENS7_ILi96EEENS7_ILi64EEEEEELi256ENS_10bfloat16_tEfNS_4arch4Sm90ELb0ELb0ELb1ELb1ELb1ELb1ELb1ELb1ELb0ELb1ELb1ELb0EEENS1_21CollectiveEpilogueFwdINS6_IJSA_NS7_ILi256EEESB_EEES9_SE_SG_Li256ELb1ELb1ELb1ELb0EEENS1_36VarlenDynamicPersistentTileSchedulerILi128ELi96ELi256ELi128ELb1ELb1ELb1ELb0ELb1ELb1EEEEEEEEEvNT_6ParamsE --------------------------
	.section	.nv.constant0._ZN7cutlass13device_kernelIN5flash11enable_sm90INS1_16FlashAttnFwdSm90INS1_25CollectiveMainloopFwdSm90ILi2EN4cute5tupleIJNS5_1CILi1EEES8_S8_EEENS6_IJNS7_ILi128EEENS7_ILi96EEENS7_ILi64EEEEEELi256ENS_10bfloat16_tEfNS_4arch4Sm90ELb0ELb0ELb1ELb1ELb1ELb1ELb1ELb1ELb0ELb1ELb1ELb0EEENS1_21CollectiveEpilogueFwdINS6_IJSA_NS7_ILi256EEESB_EEES9_SE_SG_Li256ELb1ELb1ELb1ELb0EEENS1_36VarlenDynamicPersistentTileSchedulerILi128ELi96ELi256ELi128ELb1ELb1ELb1ELb0ELb1ELb1EEEEEEEEEvNT_6ParamsE,"a",@progbits
	.sectionflags	@""
	.align	4
.nv.constant0._ZN7cutlass13device_kernelIN5flash11enable_sm90INS1_16FlashAttnFwdSm90INS1_25CollectiveMainloopFwdSm90ILi2EN4cute5tupleIJNS5_1CILi1EEES8_S8_EEENS6_IJNS7_ILi128EEENS7_ILi96EEENS7_ILi64EEEEEELi256ENS_10bfloat16_tEfNS_4arch4Sm90ELb0ELb0ELb1ELb1ELb1ELb1ELb1ELb1ELb0ELb1ELb1ELb0EEENS1_21CollectiveEpilogueFwdINS6_IJSA_NS7_ILi256EEESB_EEES9_SE_SG_Li256ELb1ELb1ELb1ELb0EEENS1_36VarlenDynamicPersistentTileSchedulerILi128ELi96ELi256ELi128ELb1ELb1ELb1ELb0ELb1ELb1EEEEEEEEEvNT_6ParamsE:
	.zero		3584


//--------------------- .nv.constant0._ZN7cutlass13device_kernelIN5flash11enable_sm90INS1_16FlashAttnFwdSm90INS1_25CollectiveMainloopFwdSm90ILi2EN4cute5tupleIJNS5_1CILi1EEES8_S8_EEENS6_IJNS7_ILi128EEENS7_ILi96EEENS7_ILi64EEEEEELi256ENS_10bfloat16_tEfNS_4arch4Sm90ELb0ELb1ELb1ELb0ELb1ELb0ELb0ELb1ELb0ELb1ELb1ELb0EEENS1_21CollectiveEpilogueFwdINS6_IJSA_NS7_ILi256EEESB_EEES9_SE_SG_Li256ELb0ELb1ELb1ELb0EEENS1_19SingleTileSchedulerILb0ELb1ELb1ELi128EEEEEEEEEvNT_6ParamsE --------------------------
	.section	.nv.constant0._ZN7cutlass13device_kernelIN5flash11enable_sm90INS1_16FlashAttnFwdSm90INS1_25CollectiveMainloopFwdSm90ILi2EN4cute5tupleIJNS5_1CILi1EEES8_S8_EEENS6_IJNS7_ILi128EEENS7_ILi96EEENS7_ILi64EEEEEELi256ENS_10bfloat16_tEfNS_4arch4Sm90ELb0ELb1ELb1ELb0ELb1ELb0ELb0ELb1ELb0ELb1ELb1ELb0EEENS1_21CollectiveEpilogueFwdINS6_IJSA_NS7_ILi256EEESB_EEES9_SE_SG_Li256ELb0ELb1ELb1ELb0EEENS1_19SingleTileSchedulerILb0ELb1ELb1ELi128EEEEEEEEEvNT_6ParamsE,"a",@progbits
	.sectionflags	@""
	.align	4
.nv.constant0._ZN7cutlass13device_kernelIN5flash11enable_sm90INS1_16FlashAttnFwdSm90INS1_25CollectiveMainloopFwdSm90ILi2EN4cute5tupleIJNS5_1CILi1EEES8_S8_EEENS6_IJNS7_ILi128EEENS7_ILi96EEENS7_ILi64EEEEEELi256ENS_10bfloat16_tEfNS_4arch4Sm90ELb0ELb1ELb1ELb0ELb1ELb0ELb0ELb1ELb0ELb1ELb1ELb0EEENS1_21CollectiveEpilogueFwdINS6_IJSA_NS7_ILi256EEESB_EEES9_SE_SG_Li256ELb0ELb1ELb1ELb0EEENS1_19SingleTileSchedulerILb0ELb1ELb1ELi128EEEEEEEEEvNT_6ParamsE:
	.zero		3200


//--------------------- .nv.constant0._ZN7cutlass13device_kernelIN5flash11enable_sm90INS1_16FlashAttnFwdSm90INS1_25CollectiveMainloopFwdSm90ILi2EN4cute5tupleIJNS5_1CILi1EEES8_S8_EEENS6_IJNS7_ILi128EEENS7_ILi96EEENS7_ILi64EEEEEELi256ENS_10bfloat16_tEfNS_4arch4Sm90ELb0ELb1ELb1ELb0ELb1ELb0ELb1ELb1ELb0ELb1ELb1ELb0EEENS1_21CollectiveEpilogueFwdINS6_IJSA_NS7_ILi256EEESB_EEES9_SE_SG_Li256ELb0ELb1ELb1ELb0EEENS1_19SingleTileSchedulerILb0ELb1ELb1ELi128EEEEEEEEEvNT_6ParamsE --------------------------
	.section	.nv.constant0._ZN7cutlass13device_kernelIN5flash11enable_sm90INS1_16FlashAttnFwdSm90INS1_25CollectiveMainloopFwdSm90ILi2EN4cute5tupleIJNS5_1CILi1EEES8_S8_EEENS6_IJNS7_ILi128EEENS7_ILi96EEENS7_ILi64EEEEEELi256ENS_10bfloat16_tEfNS_4arch4Sm90ELb0ELb1ELb1ELb0ELb1ELb0ELb1ELb1ELb0ELb1ELb1ELb0EEENS1_21CollectiveEpilogueFwdINS6_IJSA_NS7_ILi256EEESB_EEES9_SE_SG_Li256ELb0ELb1ELb1ELb0EEENS1_19SingleTileSchedulerILb0ELb1ELb1ELi128EEEEEEEEEvNT_6ParamsE,"a",@progbits
	.sectionflags	@""
	.align	4
.nv.constant0._ZN7cutlass13device_kernelIN5flash11enable_sm90INS1_16FlashAttnFwdSm90INS1_25CollectiveMainloopFwdSm90ILi2EN4cute5tupleIJNS5_1CILi1EEES8_S8_EEENS6_IJNS7_ILi128EEENS7_ILi96EEENS7_ILi64EEEEEELi256ENS_10bfloat16_tEfNS_4arch4Sm90ELb0ELb1ELb1ELb0ELb1ELb0ELb1ELb1ELb0ELb1ELb1ELb0EEENS1_21CollectiveEpilogueFwdINS6_IJSA_NS7_ILi256EEESB_EEES9_SE_SG_Li256ELb0ELb1ELb1ELb0EEENS1_19SingleTileSchedulerILb0ELb1ELb1ELi128EEEEEEEEEvNT_6ParamsE:
	.zero		3456


//--------------------- .nv.constant0._ZN7cutlass13device_kernelIN5flash11enable_sm90INS1_16FlashAttnFwdSm90INS1_25CollectiveMainloopFwdSm90ILi2EN4cute5tupleIJNS5_1CILi1EEES8_S8_EEENS6_IJNS7_ILi128EEENS7_ILi96EEENS7_ILi64EEEEEELi256ENS_10bfloat16_tEfNS_4arch4Sm90ELb0ELb1ELb1ELb1ELb1ELb0ELb0ELb1ELb0ELb1ELb1ELb0EEENS1_21CollectiveEpilogueFwdINS6_IJSA_NS7_ILi256EEESB_EEES9_SE_SG_Li256ELb1ELb1ELb1ELb0EEENS1_36VarlenDynamicPersistentTileSchedulerILi128ELi96ELi256ELi128ELb1ELb1ELb1ELb1ELb0ELb1EEEEEEEEEvNT_6ParamsE --------------------------
	.section	.nv.constant0._ZN7cutlass13device_kernelIN5flash11enable_sm90INS1_16FlashAttnFwdSm90INS1_25CollectiveMainloopFwdSm90ILi2EN4cute5tupleIJNS5_1CILi1EEES8_S8_EEENS6_IJNS7_ILi128EEENS7_ILi96EEENS7_ILi64EEEEEELi256ENS_10bfloat16_tEfNS_4arch4Sm90ELb0ELb1ELb1ELb1ELb1ELb0ELb0ELb1ELb0ELb1ELb1ELb0EEENS1_21CollectiveEpilogueFwdINS6_IJSA_NS7_ILi256EEESB_EEES9_SE_SG_Li256ELb1ELb1ELb1ELb0EEENS1_36VarlenDynamicPersistentTileSchedulerILi128ELi96ELi256ELi128ELb1ELb1ELb1ELb1ELb0ELb1EEEEEEEEEvNT_6ParamsE,"a",@progbits
	.sectionflags	@""
	.align	4
.nv.constant0._ZN7cutlass13device_kernelIN5flash11enable_sm90INS1_16FlashAttnFwdSm90INS1_25CollectiveMainloopFwdSm90ILi2EN4cute5tupleIJNS5_1CILi1EEES8_S8_EEENS6_IJNS7_ILi128EEENS7_ILi96EEENS7_ILi64EEEEEELi256ENS_10bfloat16_tEfNS_4arch4Sm90ELb0ELb1ELb1ELb1ELb1ELb0ELb0ELb1ELb0ELb1ELb1ELb0EEENS1_21CollectiveEpilogueFwdINS6_IJSA_NS7_ILi256EEESB_EEES9_SE_SG_Li256ELb1ELb1ELb1ELb0EEENS1_36VarlenDynamicPersistentTileSchedulerILi128ELi96ELi256ELi128ELb1ELb1ELb1ELb1ELb0ELb1EEEEEEEEEvNT_6ParamsE:
	.zero		3328


//--------------------- .nv.constant0._ZN7cutlass13device_kernelIN5flash11enable_sm90INS1_16FlashAttnFwdSm90INS1_25CollectiveMainloopFwdSm90ILi2EN4cute5tupleIJNS5_1CILi1EEES8_S8_EEENS6_IJNS7_ILi128EEENS7_ILi96EEENS7_ILi64EEEEEELi256ENS_10bfloat16_tEfNS_4arch4Sm90ELb0ELb1ELb1ELb1ELb1ELb1ELb0ELb1ELb0ELb1ELb1ELb0EEENS1_21CollectiveEpilogueFwdINS6_IJSA_NS7_ILi256EEESB_EEES9_SE_SG_Li256ELb1ELb1ELb1ELb0EEENS1_36VarlenDynamicPersistentTileSchedulerILi128ELi96ELi256ELi128ELb1ELb1ELb1ELb1ELb0ELb1EEEEEEEEEvNT_6ParamsE --------------------------
	.section	.nv.constant0._ZN7cutlass13device_kernelIN5flash11enable_sm90INS1_16FlashAttnFwdSm90INS1_25CollectiveMainloopFwdSm90ILi2EN4cute5tupleIJNS5_1CILi1EEES8_S8_EEENS6_IJNS7_ILi128EEENS7_ILi96EEENS7_ILi64EEEEEELi256ENS_10bfloat16_tEfNS_4arch4Sm90ELb0ELb1ELb1ELb1ELb1ELb1ELb0ELb1ELb0ELb1ELb1ELb0EEENS1_21CollectiveEpilogueFwdINS6_IJSA_NS7_ILi256EEESB_EEES9_SE_SG_Li256ELb1ELb1ELb1ELb0EEENS1_36VarlenDynamicPersistentTileSchedulerILi128ELi96ELi256ELi128ELb1ELb1ELb1ELb1ELb0ELb1EEEEEEEEEvNT_6ParamsE,"a",@progbits
	.sectionflags	@""
	.align	4
.nv.constant0._ZN7cutlass13device_kernelIN5flash11enable_sm90INS1_16FlashAttnFwdSm90INS1_25CollectiveMainloopFwdSm90ILi2EN4cute5tupleIJNS5_1CILi1EEES8_S8_EEENS6_IJNS7_ILi128EEENS7_ILi96EEENS7_ILi64EEEEEELi256ENS_10bfloat16_tEfNS_4arch4Sm90ELb0ELb1ELb1ELb1ELb1ELb1ELb0ELb1ELb0ELb1ELb1ELb0EEENS1_21CollectiveEpilogueFwdINS6_IJSA_NS7_ILi256EEESB_EEES9_SE_SG_Li256ELb1ELb1ELb1ELb0EEENS1_36VarlenDynamicPersistentTileSchedulerILi128ELi96ELi256ELi128ELb1ELb1ELb1ELb1ELb0ELb1EEEEEEEEEvNT_6ParamsE:
	.zero		3328


//--------------------- .nv.constant0._ZN7cutlass13device_kernelIN5flash11enable_sm90INS1_16FlashAttnFwdSm90INS1_25CollectiveMainloopFwdSm90ILi2EN4cute5tupleIJNS5_1CILi1EEES8_S8_EEENS6_IJNS7_ILi128EEENS7_ILi96EEENS7_ILi64EEEEEELi256ENS_10bfloat16_tEfNS_4arch4Sm90ELb0ELb1ELb1ELb1ELb1ELb0ELb1ELb1ELb0ELb1ELb1ELb0EEENS1_21CollectiveEpilogueFwdINS6_IJSA_NS7_ILi256EEESB_EEES9_SE_SG_Li256ELb1ELb1ELb1ELb0EEENS1_36VarlenDynamicPersistentTileSchedulerILi128ELi96ELi256ELi128ELb1ELb1ELb1ELb1ELb0ELb1EEEEEEEEEvNT_6ParamsE --------------------------
	.section	.nv.constant0._ZN7cutlass13device_kernelIN5flash11enable_sm90INS1_16FlashAttnFwdSm90INS1_25CollectiveMainloopFwdSm90ILi2EN4cute5tupleIJNS5_1CILi1EEES8_S8_EEENS6_IJNS7_ILi128EEENS7_ILi96EEENS7_ILi64EEEEEELi256ENS_10bfloat16_tEfNS_4arch4Sm90ELb0ELb1ELb1ELb1ELb1ELb0ELb1ELb1ELb0ELb1ELb1ELb0EEENS1_21CollectiveEpilogueFwdINS6_IJSA_NS7_ILi256EEESB_EEES9_SE_SG_Li256ELb1ELb1ELb1ELb0EEENS1_36VarlenDynamicPersistentTileSchedulerILi128ELi96ELi256ELi128ELb1ELb1ELb1ELb1ELb0ELb1EEEEEEEEEvNT_6ParamsE,"a",@progbits
	.sectionflags	@""
	.align	4
.nv.constant0._ZN7cutlass13device_kernelIN5flash11enable_sm90INS1_16FlashAttnFwdSm90INS1_25CollectiveMainloopFwdSm90ILi2EN4cute5tupleIJNS5_1CILi1EEES8_S8_EEENS6_IJNS7_ILi128EEENS7_ILi96EEENS7_ILi64EEEEEELi256ENS_10bfloat16_tEfNS_4arch4Sm90ELb0ELb1ELb1ELb1ELb1ELb0ELb1ELb1ELb0ELb1ELb1ELb0EEENS1_21CollectiveEpilogueFwdINS6_IJSA_NS7_ILi256EEESB_EEES9_SE_SG_Li256ELb1ELb1ELb1ELb0EEENS1_36VarlenDynamicPersistentTileSchedulerILi128ELi96ELi256ELi128ELb1ELb1ELb1ELb1ELb0ELb1EEEEEEEEEvNT_6ParamsE:
	.zero		3584


//--------------------- .nv.constant0._ZN7cutlass13device_kernelIN5flash11enable_sm90INS1_16FlashAttnFwdSm90INS1_25CollectiveMainloopFwdSm90ILi2EN4cute5tupleIJNS5_1CILi1EEES8_S8_EEENS6_IJNS7_ILi128EEENS7_ILi96EEENS7_ILi64EEEEEELi256ENS_10bfloat16_tEfNS_4arch4Sm90ELb0ELb1ELb1ELb1ELb1ELb1ELb1ELb1ELb0ELb1ELb1ELb0EEENS1_21CollectiveEpilogueFwdINS6_IJSA_NS7_ILi256EEESB_EEES9_SE_SG_Li256ELb1ELb1ELb1ELb0EEENS1_36VarlenDynamicPersistentTileSchedulerILi128ELi96ELi256ELi128ELb1ELb1ELb1ELb1ELb0ELb1EEEEEEEEEvNT_6ParamsE --------------------------
	.section	.nv.constant0._ZN7cutlass13device_kernelIN5flash11enable_sm90INS1_16FlashAttnFwdSm90INS1_25CollectiveMainloopFwdSm90ILi2EN4cute5tupleIJNS5_1CILi1EEES8_S8_EEENS6_IJNS7_ILi128EEENS7_ILi96EEENS7_ILi64EEEEEELi256ENS_10bfloat16_tEfNS_4arch4Sm90ELb0ELb1ELb1ELb1ELb1ELb1ELb1ELb1ELb0ELb1ELb1ELb0EEENS1_21CollectiveEpilogueFwdINS6_IJSA_NS7_ILi256EEESB_EEES9_SE_SG_Li256ELb1ELb1ELb1ELb0EEENS1_36VarlenDynamicPersistentTileSchedulerILi128ELi96ELi256ELi128ELb1ELb1ELb1ELb1ELb0ELb1EEEEEEEEEvNT_6ParamsE,"a",@progbits
	.sectionflags	@""
	.align	4
.nv.constant0._ZN7cutlass13device_kernelIN5flash11enable_sm90INS1_16FlashAttnFwdSm90INS1_25CollectiveMainloopFwdSm90ILi2EN4cute5tupleIJNS5_1CILi1EEES8_S8_EEENS6_IJNS7_ILi128EEENS7_ILi96EEENS7_ILi64EEEEEELi256ENS_10bfloat16_tEfNS_4arch4Sm90ELb0ELb1ELb1ELb1ELb1ELb1ELb1ELb1ELb0ELb1ELb1ELb0EEENS1_21CollectiveEpilogueFwdINS6_IJSA_NS7_ILi256EEESB_EEES9_SE_SG_Li256ELb1ELb1ELb1ELb0EEENS1_36VarlenDynamicPersistentTileSchedulerILi128ELi96ELi256ELi128ELb1ELb1ELb1ELb1ELb0ELb1EEEEEEEEEvNT_6ParamsE:
	.zero		3584


//--------------------- .nv.constant0._ZN7cutlass13device_kernelIN5flash11enable_sm90INS1_16FlashAttnFwdSm90INS1_25CollectiveMainloopFwdSm90ILi2EN4cute5tupleIJNS5_1CILi1EEES8_S8_EEENS6_IJNS7_ILi128EEENS7_ILi96EEENS7_ILi64EEEEEELi256ENS_10bfloat16_tEfNS_4arch4Sm90ELb1ELb0ELb1ELb0ELb1ELb0ELb0ELb1ELb0ELb1ELb1ELb0EEENS1_21CollectiveEpilogueFwdINS6_IJSA_NS7_ILi256EEESB_EEES9_SE_SG_Li256ELb0ELb1ELb1ELb0EEENS1_19SingleTileSchedulerILb0ELb1ELb1ELi128EEEEEEEEEvNT_6ParamsE --------------------------
	.section	.nv.constant0._ZN7cutlass13device_kernelIN5flash11enable_sm90INS1_16FlashAttnFwdSm90INS1_25CollectiveMainloopFwdSm90ILi2EN4cute5tupleIJNS5_1CILi1EEES8_S8_EEENS6_IJNS7_ILi128EEENS7_ILi96EEENS7_ILi64EEEEEELi256ENS_10bfloat16_tEfNS_4arch4Sm90ELb1ELb0ELb1ELb0ELb1ELb0ELb0ELb1ELb0ELb1ELb1ELb0EEENS1_21CollectiveEpilogueFwdINS6_IJSA_NS7_ILi256EEESB_EEES9_SE_SG_Li256ELb0ELb1ELb1ELb0EEENS1_19SingleTileSchedulerILb0ELb1ELb1ELi128EEEEEEEEEvNT_6ParamsE,"a",@progbits
	.sectionflags	@""
	.align	4
.nv.constant0._ZN7cutlass13device_kernelIN5flash11enable_sm90INS1_16FlashAttnFwdSm90INS1_25CollectiveMainloopFwdSm90ILi2EN4cute5tupleIJNS5_1CILi1EEES8_S8_EEENS6_IJNS7_ILi128EEENS7_ILi96EEENS7_ILi64EEEEEELi256ENS_10bfloat16_tEfNS_4arch4Sm90ELb1ELb0ELb1ELb0ELb1ELb0ELb0ELb1ELb0ELb1ELb1ELb0EEENS1_21CollectiveEpilogueFwdINS6_IJSA_NS7_ILi256EEESB_EEES9_SE_SG_Li256ELb0ELb1ELb1ELb0EEENS1_19SingleTileSchedulerILb0ELb1ELb1ELi128EEEEEEEEEvNT_6ParamsE:
	.zero		3200


//--------------------- .nv.constant0._ZN7cutlass13device_kernelIN5flash11enable_sm90INS1_16FlashAttnFwdSm90INS1_25CollectiveMainloopFwdSm90ILi2EN4cute5tupleIJNS5_1CILi1EEES8_S8_EEENS6_IJNS7_ILi128EEENS7_ILi96EEENS7_ILi64EEEEEELi256ENS_10bfloat16_tEfNS_4arch4Sm90ELb1ELb0ELb1ELb0ELb1ELb0ELb1ELb1ELb0ELb1ELb1ELb0EEENS1_21CollectiveEpilogueFwdINS6_IJSA_NS7_ILi256EEESB_EEES9_SE_SG_Li256ELb0ELb1ELb1ELb0EEENS1_19SingleTileSchedulerILb0ELb1ELb1ELi128EEEEEEEEEvNT_6ParamsE --------------------------
	.section	.nv.constant0._ZN7cutlass13device_kernelIN5flash11enable_sm90INS1_16FlashAttnFwdSm90INS1_25CollectiveMainloopFwdSm90ILi2EN4cute5tupleIJNS5_1CILi1EEES8_S8_EEENS6_IJNS7_ILi128EEENS7_ILi96EEENS7_ILi64EEEEEELi256ENS_10bfloat16_tEfNS_4arch4Sm90ELb1ELb0ELb1ELb0ELb1ELb0ELb1ELb1ELb0ELb1ELb1ELb0EEENS1_21CollectiveEpilogueFwdINS6_IJSA_NS7_ILi256EEESB_EEES9_SE_SG_Li256ELb0ELb1ELb1ELb0EEENS1_19SingleTileSchedulerILb0ELb1ELb1ELi128EEEEEEEEEvNT_6ParamsE,"a",@progbits
	.sectionflags	@""
	.align	4
.nv.constant0._ZN7cutlass13device_kernelIN5flash11enable_sm90INS1_16FlashAttnFwdSm90INS1_25CollectiveMainloopFwdSm90ILi2EN4cute5tupleIJNS5_1CILi1EEES8_S8_EEENS6_IJNS7_ILi128EEENS7_ILi96EEENS7_ILi64EEEEEELi256ENS_10bfloat16_tEfNS_4arch4Sm90ELb1ELb0ELb1ELb0ELb1ELb0ELb1ELb1ELb0ELb1ELb1ELb0EEENS1_21CollectiveEpilogueFwdINS6_IJSA_NS7_ILi256EEESB_EEES9_SE_SG_Li256ELb0ELb1ELb1ELb0EEENS1_19SingleTileSchedulerILb0ELb1ELb1ELi128EEEEEEEEEvNT_6ParamsE:
	.zero		3456


//--------------------- .nv.constant0._ZN7cutlass13device_kernelIN5flash11enable_sm90INS1_16FlashAttnFwdSm90INS1_25CollectiveMainloopFwdSm90ILi2EN4cute5tupleIJNS5_1CILi1EEES8_S8_EEENS6_IJNS7_ILi128EEENS7_ILi96EEENS7_ILi64EEEEEELi256ENS_10bfloat16_tEfNS_4arch4Sm90ELb1ELb0ELb1ELb1ELb1ELb0ELb0ELb1ELb0ELb1ELb1ELb0EEENS1_21CollectiveEpilogueFwdINS6_IJSA_NS7_ILi256EEESB_EEES9_SE_SG_Li256ELb1ELb1ELb1ELb0EEENS1_36VarlenDynamicPersistentTileSchedulerILi128ELi96ELi256ELi128ELb1ELb1ELb1ELb1ELb1ELb1EEEEEEEEEvNT_6ParamsE --------------------------
	.section	.nv.constant0._ZN7cutlass13device_kernelIN5flash11enable_sm90INS1_16FlashAttnFwdSm90INS1_25CollectiveMainloopFwdSm90ILi2EN4cute5tupleIJNS5_1CILi1EEES8_S8_EEENS6_IJNS7_ILi128EEENS7_ILi96EEENS7_ILi64EEEEEELi256ENS_10bfloat16_tEfNS_4arch4Sm90ELb1ELb0ELb1ELb1ELb1ELb0ELb0ELb1ELb0ELb1ELb1ELb0EEENS1_21CollectiveEpilogueFwdINS6_IJSA_NS7_ILi256EEESB_EEES9_SE_SG_Li256ELb1ELb1ELb1ELb0EEENS1_36VarlenDynamicPersistentTileSchedulerILi128ELi96ELi256ELi128ELb1ELb1ELb1ELb1ELb1ELb1EEEEEEEEEvNT_6ParamsE,"a",@progbits
	.sectionflags	@""
	.align	4
.nv.constant0._ZN7cutlass13device_kernelIN5flash11enable_sm90INS1_16FlashAttnFwdSm90INS1_25CollectiveMainloopFwdSm90ILi2EN4cute5tupleIJNS5_1CILi1EEES8_S8_EEENS6_IJNS7_ILi128EEENS7_ILi96EEENS7_ILi64EEEEEELi256ENS_10bfloat16_tEfNS_4arch4Sm90ELb1ELb0ELb1ELb1ELb1ELb0ELb0ELb1ELb0ELb1ELb1ELb0EEENS1_21CollectiveEpilogueFwdINS6_IJSA_NS7_ILi256EEESB_EEES9_SE_SG_Li256ELb1ELb1ELb1ELb0EEENS1_36VarlenDynamicPersistentTileSchedulerILi128ELi96ELi256ELi128ELb1ELb1ELb1ELb1ELb1ELb1EEEEEEEEEvNT_6ParamsE:
	.zero		3328


//--------------------- .nv.constant0._ZN7cutlass13device_kernelIN5flash11enable_sm90INS1_16FlashAttnFwdSm90INS1_25CollectiveMainloopFwdSm90ILi2EN4cute5tupleIJNS5_1CILi1EEES8_S8_EEENS6_IJNS7_ILi128EEENS7_ILi96EEENS7_ILi64EEEEEELi256ENS_10bfloat16_tEfNS_4arch4Sm90ELb1ELb0ELb1ELb1ELb1ELb1ELb0ELb1ELb0ELb1ELb1ELb0EEENS1_21CollectiveEpilogueFwdINS6_IJSA_NS7_ILi256EEESB_EEES9_SE_SG_Li256ELb1ELb1ELb1ELb0EEENS1_36VarlenDynamicPersistentTileSchedulerILi128ELi96ELi256ELi128ELb1ELb1ELb1ELb1ELb1ELb1EEEEEEEEEvNT_6ParamsE --------------------------
	.section	.nv.constant0._ZN7cutlass13device_kernelIN5flash11enable_sm90INS1_16FlashAttnFwdSm90INS1_25CollectiveMainloopFwdSm90ILi2EN4cute5tupleIJNS5_1CILi1EEES8_S8_EEENS6_IJNS7_ILi128EEENS7_ILi96EEENS7_ILi64EEEEEELi256ENS_10bfloat16_tEfNS_4arch4Sm90ELb1ELb0ELb1ELb1ELb1ELb1ELb0ELb1ELb0ELb1ELb1ELb0EEENS1_21CollectiveEpilogueFwdINS6_IJSA_NS7_ILi256EEESB_EEES9_SE_SG_Li256ELb1ELb1ELb1ELb0EEENS1_36VarlenDynamicPersistentTileSchedulerILi128ELi96ELi256ELi128ELb1ELb1ELb1ELb1ELb1ELb1EEEEEEEEEvNT_6ParamsE,"a",@progbits
	.sectionflags	@""
	.align	4
.nv.constant0._ZN7cutlass13device_kernelIN5flash11enable_sm90INS1_16FlashAttnFwdSm90INS1_25CollectiveMainloopFwdSm90ILi2EN4cute5tupleIJNS5_1CILi1EEES8_S8_EEENS6_IJNS7_ILi128EEENS7_ILi96EEENS7_ILi64EEEEEELi256ENS_10bfloat16_tEfNS_4arch4Sm90ELb1ELb0ELb1ELb1ELb1ELb1ELb0ELb1ELb0ELb1ELb1ELb0EEENS1_21CollectiveEpilogueFwdINS6_IJSA_NS7_ILi256EEESB_EEES9_SE_SG_Li256ELb1ELb1ELb1ELb0EEENS1_36VarlenDynamicPersistentTileSchedulerILi128ELi96ELi256ELi128ELb1ELb1ELb1ELb1ELb1ELb1EEEEEEEEEvNT_6ParamsE:
	.zero		3328


//--------------------- .nv.constant0._ZN7cutlass13device_kernelIN5flash11enable_sm90INS1_16FlashAttnFwdSm90INS1_25CollectiveMainloopFwdSm90ILi2EN4cute5tupleIJNS5_1CILi1EEES8_S8_EEENS6_IJNS7_ILi128EEENS7_ILi96EEENS7_ILi64EEEEEELi256ENS_10bfloat16_tEfNS_4arch4Sm90ELb1ELb0ELb1ELb1ELb1ELb0ELb1ELb1ELb0ELb1ELb1ELb0EEENS1_21CollectiveEpilogueFwdINS6_IJSA_NS7_ILi256EEESB_EEES9_SE_SG_Li256ELb1ELb1ELb1ELb0EEENS1_36VarlenDynamicPersistentTileSchedulerILi128ELi96ELi256ELi128ELb1ELb1ELb1ELb1ELb1ELb1EEEEEEEEEvNT_6ParamsE --------------------------
	.section	.nv.constant0._ZN7cutlass13device_kernelIN5flash11enable_sm90INS1_16FlashAttnFwdSm90INS1_25CollectiveMainloopFwdSm90ILi2EN4cute5tupleIJNS5_1CILi1EEES8_S8_EEENS6_IJNS7_ILi128EEENS7_ILi96EEENS7_ILi64EEEEEELi256ENS_10bfloat16_tEfNS_4arch4Sm90ELb1ELb0ELb1ELb1ELb1ELb0ELb1ELb1ELb0ELb1ELb1ELb0EEENS1_21CollectiveEpilogueFwdINS6_IJSA_NS7_ILi256EEESB_EEES9_SE_SG_Li256ELb1ELb1ELb1ELb0EEENS1_36VarlenDynamicPersistentTileSchedulerILi128ELi96ELi256ELi128ELb1ELb1ELb1ELb1ELb1ELb1EEEEEEEEEvNT_6ParamsE,"a",@progbits
	.sectionflags	@""
	.align	4
.nv.constant0._ZN7cutlass13device_kernelIN5flash11enable_sm90INS1_16FlashAttnFwdSm90INS1_25CollectiveMainloopFwdSm90ILi2EN4cute5tupleIJNS5_1CILi1EEES8_S8_EEENS6_IJNS7_ILi128EEENS7_ILi96EEENS7_ILi64EEEEEELi256ENS_10bfloat16_tEfNS_4arch4Sm90ELb1ELb0ELb1ELb1ELb1ELb0ELb1ELb1ELb0ELb1ELb1ELb0EEENS1_21CollectiveEpilogueFwdINS6_IJSA_NS7_ILi256EEESB_EEES9_SE_SG_Li256ELb1ELb1ELb1ELb0EEENS1_36VarlenDynamicPersistentTileSchedulerILi128ELi96ELi256ELi128ELb1ELb1ELb1ELb1ELb1ELb1EEEEEEEEEvNT_6ParamsE:
	.zero		3584


//--------------------- .nv.constant0._ZN7cutlass13device_kernelIN5flash11enable_sm90INS1_16FlashAttnFwdSm90INS1_25CollectiveMainloopFwdSm90ILi2EN4cute5tupleIJNS5_1CILi1EEES8_S8_EEENS6_IJNS7_ILi128EEENS7_ILi96EEENS7_ILi64EEEEEELi256ENS_10bfloat16_tEfNS_4arch4Sm90ELb1ELb0ELb1ELb1ELb1ELb1ELb1ELb1ELb0ELb1ELb1ELb0EEENS1_21CollectiveEpilogueFwdINS6_IJSA_NS7_ILi256EEESB_EEES9_SE_SG_Li256ELb1ELb1ELb1ELb0EEENS1_36VarlenDynamicPersistentTileSchedulerILi128ELi96ELi256ELi128ELb1ELb1ELb1ELb1ELb1ELb1EEEEEEEEEvNT_6ParamsE --------------------------
	.section	.nv.constant0._ZN7cutlass13device_kernelIN5flash11enable_sm90INS1_16FlashAttnFwdSm90INS1_25CollectiveMainloopFwdSm90ILi2EN4cute5tupleIJNS5_1CILi1EEES8_S8_EEENS6_IJNS7_ILi128EEENS7_ILi96EEENS7_ILi64EEEEEELi256ENS_10bfloat16_tEfNS_4arch4Sm90ELb1ELb0ELb1ELb1ELb1ELb1ELb1ELb1ELb0ELb1ELb1ELb0EEENS1_21CollectiveEpilogueFwdINS6_IJSA_NS7_ILi256EEESB_EEES9_SE_SG_Li256ELb1ELb1ELb1ELb0EEENS1_36VarlenDynamicPersistentTileSchedulerILi128ELi96ELi256ELi128ELb1ELb1ELb1ELb1ELb1ELb1EEEEEEEEEvNT_6ParamsE,"a",@progbits
	.sectionflags	@""
	.align	4
.nv.constant0._ZN7cutlass13device_kernelIN5flash11enable_sm90INS1_16FlashAttnFwdSm90INS1_25CollectiveMainloopFwdSm90ILi2EN4cute5tupleIJNS5_1CILi1EEES8_S8_EEENS6_IJNS7_ILi128EEENS7_ILi96EEENS7_ILi64EEEEEELi256ENS_10bfloat16_tEfNS_4arch4Sm90ELb1ELb0ELb1ELb1ELb1ELb1ELb1ELb1ELb0ELb1ELb1ELb0EEENS1_21CollectiveEpilogueFwdINS6_IJSA_NS7_ILi256EEESB_EEES9_SE_SG_Li256ELb1ELb1ELb1ELb0EEENS1_36VarlenDynamicPersistentTileSchedulerILi128ELi96ELi256ELi128ELb1ELb1ELb1ELb1ELb1ELb1EEEEEEEEEvNT_6ParamsE:
	.zero		3584


//--------------------- SYMBOLS --------------------------

	.type		.nv.reservedSmem.offset0,@object
	.size		.nv.reservedSmem.offset0,0x4
	.type		__assertfail,@function
